	.target	sm_80

	.elftype	@"ET_EXEC"


//--------------------- .note.nv.tkinfo           --------------------------
	.section	.note.nv.tkinfo,"",@"SHT_NOTE"
	.sectionflags	@"SHF_NOTE_NV_TKINFO"
	.tkinfo
        /*0018*/ 	.word	0x00000002
        /*0030*/ 	.string	""
        /*0030*/ 	.string	"ptxas"
        /*0030*/ 	.string	"Cuda compilation tools, release 13.0, V13.0.88"
        /*0030*/ 	.string	"Build cuda_13.0.r13.0/compiler.36424714_0"
        /*0030*/ 	.string	"-arch sm_80 -m 64 "



//--------------------- .note.nv.cuinfo           --------------------------
	.section	.note.nv.cuinfo,"",@"SHT_NOTE"
	.sectionflags	@"SHF_NOTE_NV_CUINFO"
        /*0018*/ 	.short	0x0002
        /*001a*/ 	.short	0x0050
        /*001c*/ 	.short	0x0082
	.zero		2


//--------------------- .nv.info                  --------------------------
	.section	.nv.info,"",@"SHT_CUDA_INFO"
	.align	4


	//----- nvinfo : EIATTR_REGCOUNT
	.align		4
        /*0000*/ 	.byte	0x04, 0x2f
        /*0002*/ 	.short	(.L_12 - .L_11)
	.align		4
.L_11:
        /*0004*/ 	.word	index@(_ZN5flash24flash_fwd_splitkv_kernelI23Flash_fwd_kernel_traitsILi64ELi64ELi128ELi4ELb0ELb0EN7cutlass6half_tE19Flash_kernel_traitsILi64ELi64ELi128ELi4ES3_EELb1ELb0ELb1ELb0ELb0ELb1ELb1ELb1EEEvNS_16Flash_fwd_paramsE)
        /*0008*/ 	.word	0x000000d8


	//----- nvinfo : EIATTR_FRAME_SIZE
	.align		4
.L_12:
        /*000c*/ 	.byte	0x04, 0x11
        /*000e*/ 	.short	(.L_14 - .L_13)
	.align		4
.L_13:
        /*0010*/ 	.word	index@(_ZN5flash24flash_fwd_splitkv_kernelI23Flash_fwd_kernel_traitsILi64ELi64ELi128ELi4ELb0ELb0EN7cutlass6half_tE19Flash_kernel_traitsILi64ELi64ELi128ELi4ES3_EELb1ELb0ELb1ELb0ELb0ELb1ELb1ELb1EEEvNS_16Flash_fwd_paramsE)
        /*0014*/ 	.word	0x00000000


	//----- nvinfo : EIATTR_REGCOUNT
	.align		4
.L_14:
        /*0018*/ 	.byte	0x04, 0x2f
        /*001a*/ 	.short	(.L_16 - .L_15)
	.align		4
.L_15:
        /*001c*/ 	.word	index@(_ZN5flash24flash_fwd_splitkv_kernelI23Flash_fwd_kernel_traitsILi64ELi64ELi128ELi4ELb0ELb0EN7cutlass6half_tE19Flash_kernel_traitsILi64ELi64ELi128ELi4ES3_EELb1ELb0ELb1ELb0ELb0ELb0ELb1ELb1EEEvNS_16Flash_fwd_paramsE)
        /*0020*/ 	.word	0x000000cb


	//----- nvinfo : EIATTR_FRAME_SIZE
	.align		4
.L_16:
        /*0024*/ 	.byte	0x04, 0x11
        /*0026*/ 	.short	(.L_18 - .L_17)
	.align		4
.L_17:
        /*0028*/ 	.word	index@(_ZN5flash24flash_fwd_splitkv_kernelI23Flash_fwd_kernel_traitsILi64ELi64ELi128ELi4ELb0ELb0EN7cutlass6half_tE19Flash_kernel_traitsILi64ELi64ELi128ELi4ES3_EELb1ELb0ELb1ELb0ELb0ELb0ELb1ELb1EEEvNS_16Flash_fwd_paramsE)
        /*002c*/ 	.word	0x00000000


	//----- nvinfo : EIATTR_REGCOUNT
	.align		4
.L_18:
        /*0030*/ 	.byte	0x04, 0x2f
        /*0032*/ 	.short	(.L_20 - .L_19)
	.align		4
.L_19:
        /*0034*/ 	.word	index@(_ZN5flash24flash_fwd_splitkv_kernelI23Flash_fwd_kernel_traitsILi64ELi64ELi128ELi4ELb0ELb0EN7cutlass6half_tE19Flash_kernel_traitsILi64ELi64ELi128ELi4ES3_EELb1ELb0ELb0ELb0ELb1ELb1ELb1ELb1EEEvNS_16Flash_fwd_paramsE)
        /*0038*/ 	.word	0x000000f1


	//----- nvinfo : EIATTR_FRAME_SIZE
	.align		4
.L_20:
        /*003c*/ 	.byte	0x04, 0x11
        /*003e*/ 	.short	(.L_22 - .L_21)
	.align		4
.L_21:
        /*0040*/ 	.word	index@(_ZN5flash24flash_fwd_splitkv_kernelI23Flash_fwd_kernel_traitsILi64ELi64ELi128ELi4ELb0ELb0EN7cutlass6half_tE19Flash_kernel_traitsILi64ELi64ELi128ELi4ES3_EELb1ELb0ELb0ELb0ELb1ELb1ELb1ELb1EEEvNS_16Flash_fwd_paramsE)
        /*0044*/ 	.word	0x00000000


	//----- nvinfo : EIATTR_REGCOUNT
	.align		4
.L_22:
        /*0048*/ 	.byte	0x04, 0x2f
        /*004a*/ 	.short	(.L_24 - .L_23)
	.align		4
.L_23:
        /*004c*/ 	.word	index@(_ZN5flash24flash_fwd_splitkv_kernelI23Flash_fwd_kernel_traitsILi64ELi64ELi128ELi4ELb0ELb0EN7cutlass6half_tE19Flash_kernel_traitsILi64ELi64ELi128ELi4ES3_EELb1ELb0ELb0ELb0ELb1ELb0ELb1ELb1EEEvNS_16Flash_fwd_paramsE)
        /*0050*/ 	.word	0x000000c1


	//----- nvinfo : EIATTR_FRAME_SIZE
	.align		4
.L_24:
        /*0054*/ 	.byte	0x04, 0x11
        /*0056*/ 	.short	(.L_26 - .L_25)
	.align		4
.L_25:
        /*0058*/ 	.word	index@(_ZN5flash24flash_fwd_splitkv_kernelI23Flash_fwd_kernel_traitsILi64ELi64ELi128ELi4ELb0ELb0EN7cutlass6half_tE19Flash_kernel_traitsILi64ELi64ELi128ELi4ES3_EELb1ELb0ELb0ELb0ELb1ELb0ELb1ELb1EEEvNS_16Flash_fwd_paramsE)
        /*005c*/ 	.word	0x00000000


	//----- nvinfo : EIATTR_REGCOUNT
	.align		4
.L_26:
        /*0060*/ 	.byte	0x04, 0x2f
        /*0062*/ 	.short	(.L_28 - .L_27)
	.align		4
.L_27:
        /*0064*/ 	.word	index@(_ZN5flash24flash_fwd_splitkv_kernelI23Flash_fwd_kernel_traitsILi64ELi64ELi128ELi4ELb0ELb0EN7cutlass6half_tE19Flash_kernel_traitsILi64ELi64ELi128ELi4ES3_EELb1ELb0ELb1ELb0ELb0ELb1ELb1ELb0EEEvNS_16Flash_fwd_paramsE)
        /*0068*/ 	.word	0x000000f6


	//----- nvinfo : EIATTR_FRAME_SIZE
	.align		4
.L_28:
        /*006c*/ 	.byte	0x04, 0x11
        /*006e*/ 	.short	(.L_30 - .L_29)
	.align		4
.L_29:
        /*0070*/ 	.word	index@(_ZN5flash24flash_fwd_splitkv_kernelI23Flash_fwd_kernel_traitsILi64ELi64ELi128ELi4ELb0ELb0EN7cutlass6half_tE19Flash_kernel_traitsILi64ELi64ELi128ELi4ES3_EELb1ELb0ELb1ELb0ELb0ELb1ELb1ELb0EEEvNS_16Flash_fwd_paramsE)
        /*0074*/ 	.word	0x00000000


	//----- nvinfo : EIATTR_REGCOUNT
	.align		4
.L_30:
        /*0078*/ 	.byte	0x04, 0x2f
        /*007a*/ 	.short	(.L_32 - .L_31)
	.align		4
.L_31:
        /*007c*/ 	.word	index@(_ZN5flash24flash_fwd_splitkv_kernelI23Flash_fwd_kernel_traitsILi64ELi64ELi128ELi4ELb0ELb0EN7cutlass6half_tE19Flash_kernel_traitsILi64ELi64ELi128ELi4ES3_EELb1ELb0ELb1ELb0ELb0ELb0ELb1ELb0EEEvNS_16Flash_fwd_paramsE)
        /*0080*/ 	.word	0x000000dc


	//----- nvinfo : EIATTR_FRAME_SIZE
	.align		4
.L_32:
        /*0084*/ 	.byte	0x04, 0x11
        /*0086*/ 	.short	(.L_34 - .L_33)
	.align		4
.L_33:
        /*0088*/ 	.word	index@(_ZN5flash24flash_fwd_splitkv_kernelI23Flash_fwd_kernel_traitsILi64ELi64ELi128ELi4ELb0ELb0EN7cutlass6half_tE19Flash_kernel_traitsILi64ELi64ELi128ELi4ES3_EELb1ELb0ELb1ELb0ELb0ELb0ELb1ELb0EEEvNS_16Flash_fwd_paramsE)
        /*008c*/ 	.word	0x00000000


	//----- nvinfo : EIATTR_REGCOUNT
	.align		4
.L_34:
        /*0090*/ 	.byte	0x04, 0x2f
        /*0092*/ 	.short	(.L_36 - .L_35)
	.align		4
.L_35:
        /*0094*/ 	.word	index@(_ZN5flash24flash_fwd_splitkv_kernelI23Flash_fwd_kernel_traitsILi64ELi64ELi128ELi4ELb0ELb0EN7cutlass6half_tE19Flash_kernel_traitsILi64ELi64ELi128ELi4ES3_EELb1ELb0ELb0ELb0ELb1ELb1ELb1ELb0EEEvNS_16Flash_fwd_paramsE)
        /*0098*/ 	.word	0x000000ff


	//----- nvinfo : EIATTR_FRAME_SIZE
	.align		4
.L_36:
        /*009c*/ 	.byte	0x04, 0x11
        /*009e*/ 	.short	(.L_38 - .L_37)
	.align		4
.L_37:
        /*00a0*/ 	.word	index@(_ZN5flash24flash_fwd_splitkv_kernelI23Flash_fwd_kernel_traitsILi64ELi64ELi128ELi4ELb0ELb0EN7cutlass6half_tE19Flash_kernel_traitsILi64ELi64ELi128ELi4ES3_EELb1ELb0ELb0ELb0ELb1ELb1ELb1ELb0EEEvNS_16Flash_fwd_paramsE)
        /*00a4*/ 	.word	0x00000000


	//----- nvinfo : EIATTR_REGCOUNT
	.align		4
.L_38:
        /*00a8*/ 	.byte	0x04, 0x2f
        /*00aa*/ 	.short	(.L_40 - .L_39)
	.align		4
.L_39:
        /*00ac*/ 	.word	index@(_ZN5flash24flash_fwd_splitkv_kernelI23Flash_fwd_kernel_traitsILi64ELi64ELi128ELi4ELb0ELb0EN7cutlass6half_tE19Flash_kernel_traitsILi64ELi64ELi128ELi4ES3_EELb1ELb0ELb0ELb0ELb1ELb0ELb1ELb0EEEvNS_16Flash_fwd_paramsE)
        /*00b0*/ 	.word	0x000000de


	//----- nvinfo : EIATTR_FRAME_SIZE
	.align		4
.L_40:
        /*00b4*/ 	.byte	0x04, 0x11
        /*00b6*/ 	.short	(.L_42 - .L_41)
	.align		4
.L_41:
        /*00b8*/ 	.word	index@(_ZN5flash24flash_fwd_splitkv_kernelI23Flash_fwd_kernel_traitsILi64ELi64ELi128ELi4ELb0ELb0EN7cutlass6half_tE19Flash_kernel_traitsILi64ELi64ELi128ELi4ES3_EELb1ELb0ELb0ELb0ELb1ELb0ELb1ELb0EEEvNS_16Flash_fwd_paramsE)
        /*00bc*/ 	.word	0x00000000


	//----- nvinfo : EIATTR_REGCOUNT
	.align		4
.L_42:
        /*00c0*/ 	.byte	0x04, 0x2f
        /*00c2*/ 	.short	(.L_44 - .L_43)
	.align		4
.L_43:
        /*00c4*/ 	.word	index@(_ZN5flash24flash_fwd_splitkv_kernelI23Flash_fwd_kernel_traitsILi64ELi64ELi128ELi4ELb0ELb0EN7cutlass6half_tE19Flash_kernel_traitsILi64ELi64ELi128ELi4ES3_EELb1ELb0ELb1ELb0ELb0ELb1ELb0ELb1EEEvNS_16Flash_fwd_paramsE)
        /*00c8*/ 	.word	0x000000e7


	//----- nvinfo : EIATTR_FRAME_SIZE
	.align		4
.L_44:
        /*00cc*/ 	.byte	0x04, 0x11
        /*00ce*/ 	.short	(.L_46 - .L_45)
	.align		4
.L_45:
        /*00d0*/ 	.word	index@(_ZN5flash24flash_fwd_splitkv_kernelI23Flash_fwd_kernel_traitsILi64ELi64ELi128ELi4ELb0ELb0EN7cutlass6half_tE19Flash_kernel_traitsILi64ELi64ELi128ELi4ES3_EELb1ELb0ELb1ELb0ELb0ELb1ELb0ELb1EEEvNS_16Flash_fwd_paramsE)
        /*00d4*/ 	.word	0x00000000


	//----- nvinfo : EIATTR_REGCOUNT
	.align		4
.L_46:
        /*00d8*/ 	.byte	0x04, 0x2f
        /*00da*/ 	.short	(.L_48 - .L_47)
	.align		4
.L_47:
        /*00dc*/ 	.word	index@(_ZN5flash24flash_fwd_splitkv_kernelI23Flash_fwd_kernel_traitsILi64ELi64ELi128ELi4ELb0ELb0EN7cutlass6half_tE19Flash_kernel_traitsILi64ELi64ELi128ELi4ES3_EELb1ELb0ELb1ELb0ELb0ELb0ELb0ELb1EEEvNS_16Flash_fwd_paramsE)
        /*00e0*/ 	.word	0x000000c7


	//----- nvinfo : EIATTR_FRAME_SIZE
	.align		4
.L_48:
        /*00e4*/ 	.byte	0x04, 0x11
        /*00e6*/ 	.short	(.L_50 - .L_49)
	.align		4
.L_49:
        /*00e8*/ 	.word	index@(_ZN5flash24flash_fwd_splitkv_kernelI23Flash_fwd_kernel_traitsILi64ELi64ELi128ELi4ELb0ELb0EN7cutlass6half_tE19Flash_kernel_traitsILi64ELi64ELi128ELi4ES3_EELb1ELb0ELb1ELb0ELb0ELb0ELb0ELb1EEEvNS_16Flash_fwd_paramsE)
        /*00ec*/ 	.word	0x00000000


	//----- nvinfo : EIATTR_REGCOUNT
	.align		4
.L_50:
        /*00f0*/ 	.byte	0x04, 0x2f
        /*00f2*/ 	.short	(.L_52 - .L_51)
	.align		4
.L_51:
        /*00f4*/ 	.word	index@(_ZN5flash24flash_fwd_splitkv_kernelI23Flash_fwd_kernel_traitsILi64ELi64ELi128ELi4ELb0ELb0EN7cutlass6half_tE19Flash_kernel_traitsILi64ELi64ELi128ELi4ES3_EELb1ELb0ELb0ELb0ELb1ELb1ELb0ELb1EEEvNS_16Flash_fwd_paramsE)
        /*00f8*/ 	.word	0x000000fe


	//----- nvinfo : EIATTR_FRAME_SIZE
	.align		4
.L_52:
        /*00fc*/ 	.byte	0x04, 0x11
        /*00fe*/ 	.short	(.L_54 - .L_53)
	.align		4
.L_53:
        /*0100*/ 	.word	index@(_ZN5flash24flash_fwd_splitkv_kernelI23Flash_fwd_kernel_traitsILi64ELi64ELi128ELi4ELb0ELb0EN7cutlass6half_tE19Flash_kernel_traitsILi64ELi64ELi128ELi4ES3_EELb1ELb0ELb0ELb0ELb1ELb1ELb0ELb1EEEvNS_16Flash_fwd_paramsE)
        /*0104*/ 	.word	0x00000000


	//----- nvinfo : EIATTR_REGCOUNT
	.align		4
.L_54:
        /*0108*/ 	.byte	0x04, 0x2f
        /*010a*/ 	.short	(.L_56 - .L_55)
	.align		4
.L_55:
        /*010c*/ 	.word	index@(_ZN5flash24flash_fwd_splitkv_kernelI23Flash_fwd_kernel_traitsILi64ELi64ELi128ELi4ELb0ELb0EN7cutlass6half_tE19Flash_kernel_traitsILi64ELi64ELi128ELi4ES3_EELb1ELb0ELb0ELb0ELb1ELb0ELb0ELb1EEEvNS_16Flash_fwd_paramsE)
        /*0110*/ 	.word	0x000000c3


	//----- nvinfo : EIATTR_FRAME_SIZE
	.align		4
.L_56:
        /*0114*/ 	.byte	0x04, 0x11
        /*0116*/ 	.short	(.L_58 - .L_57)
	.align		4
.L_57:
        /*0118*/ 	.word	index@(_ZN5flash24flash_fwd_splitkv_kernelI23Flash_fwd_kernel_traitsILi64ELi64ELi128ELi4ELb0ELb0EN7cutlass6half_tE19Flash_kernel_traitsILi64ELi64ELi128ELi4ES3_EELb1ELb0ELb0ELb0ELb1ELb0ELb0ELb1EEEvNS_16Flash_fwd_paramsE)
        /*011c*/ 	.word	0x00000000


	//----- nvinfo : EIATTR_REGCOUNT
	.align		4
.L_58:
        /*0120*/ 	.byte	0x04, 0x2f
        /*0122*/ 	.short	(.L_60 - .L_59)
	.align		4
.L_59:
        /*0124*/ 	.word	index@(_ZN5flash24flash_fwd_splitkv_kernelI23Flash_fwd_kernel_traitsILi64ELi64ELi128ELi4ELb0ELb0EN7cutlass6half_tE19Flash_kernel_traitsILi64ELi64ELi128ELi4ES3_EELb1ELb0ELb1ELb0ELb0ELb1ELb0ELb0EEEvNS_16Flash_fwd_paramsE)
        /*0128*/ 	.word	0x000000fe


	//----- nvinfo : EIATTR_FRAME_SIZE
	.align		4
.L_60:
        /*012c*/ 	.byte	0x04, 0x11
        /*012e*/ 	.short	(.L_62 - .L_61)
	.align		4
.L_61:
        /*0130*/ 	.word	index@(_ZN5flash24flash_fwd_splitkv_kernelI23Flash_fwd_kernel_traitsILi64ELi64ELi128ELi4ELb0ELb0EN7cutlass6half_tE19Flash_kernel_traitsILi64ELi64ELi128ELi4ES3_EELb1ELb0ELb1ELb0ELb0ELb1ELb0ELb0EEEvNS_16Flash_fwd_paramsE)
        /*0134*/ 	.word	0x00000000


	//----- nvinfo : EIATTR_REGCOUNT
	.align		4
.L_62:
        /*0138*/ 	.byte	0x04, 0x2f
        /*013a*/ 	.short	(.L_64 - .L_63)
	.align		4
.L_63:
        /*013c*/ 	.word	index@(_ZN5flash24flash_fwd_splitkv_kernelI23Flash_fwd_kernel_traitsILi64ELi64ELi128ELi4ELb0ELb0EN7cutlass6half_tE19Flash_kernel_traitsILi64ELi64ELi128ELi4ES3_EELb1ELb0ELb1ELb0ELb0ELb0ELb0ELb0EEEvNS_16Flash_fwd_paramsE)
        /*0140*/ 	.word	0x000000e0


	//----- nvinfo : EIATTR_FRAME_SIZE
	.align		4
.L_64:
        /*0144*/ 	.byte	0x04, 0x11
        /*0146*/ 	.short	(.L_66 - .L_65)
	.align		4
.L_65:
        /*0148*/ 	.word	index@(_ZN5flash24flash_fwd_splitkv_kernelI23Flash_fwd_kernel_traitsILi64ELi64ELi128ELi4ELb0ELb0EN7cutlass6half_tE19Flash_kernel_traitsILi64ELi64ELi128ELi4ES3_EELb1ELb0ELb1ELb0ELb0ELb0ELb0ELb0EEEvNS_16Flash_fwd_paramsE)
        /*014c*/ 	.word	0x00000000


	//----- nvinfo : EIATTR_REGCOUNT
	.align		4
.L_66:
        /*0150*/ 	.byte	0x04, 0x2f
        /*0152*/ 	.short	(.L_68 - .L_67)
	.align		4
.L_67:
        /*0154*/ 	.word	index@(_ZN5flash24flash_fwd_splitkv_kernelI23Flash_fwd_kernel_traitsILi64ELi64ELi128ELi4ELb0ELb0EN7cutlass6half_tE19Flash_kernel_traitsILi64ELi64ELi128ELi4ES3_EELb1ELb0ELb0ELb0ELb1ELb1ELb0ELb0EEEvNS_16Flash_fwd_paramsE)
        /*0158*/ 	.word	0x000000ff


	//----- nvinfo : EIATTR_FRAME_SIZE
	.align		4
.L_68:
        /*015c*/ 	.byte	0x04, 0x11
        /*015e*/ 	.short	(.L_70 - .L_69)
	.align		4
.L_69:
        /*0160*/ 	.word	index@(_ZN5flash24flash_fwd_splitkv_kernelI23Flash_fwd_kernel_traitsILi64ELi64ELi128ELi4ELb0ELb0EN7cutlass6half_tE19Flash_kernel_traitsILi64ELi64ELi128ELi4ES3_EELb1ELb0ELb0ELb0ELb1ELb1ELb0ELb0EEEvNS_16Flash_fwd_paramsE)
        /*0164*/ 	.word	0x00000000


	//----- nvinfo : EIATTR_REGCOUNT
	.align		4
.L_70:
        /*0168*/ 	.byte	0x04, 0x2f
        /*016a*/ 	.short	(.L_72 - .L_71)
	.align		4
.L_71:
        /*016c*/ 	.word	index@(_ZN5flash24flash_fwd_splitkv_kernelI23Flash_fwd_kernel_traitsILi64ELi64ELi128ELi4ELb0ELb0EN7cutlass6half_tE19Flash_kernel_traitsILi64ELi64ELi128ELi4ES3_EELb1ELb0ELb0ELb0ELb1ELb0ELb0ELb0EEEvNS_16Flash_fwd_paramsE)
        /*0170*/ 	.word	0x000000e7


	//----- nvinfo : EIATTR_FRAME_SIZE
	.align		4
.L_72:
        /*0174*/ 	.byte	0x04, 0x11
        /*0176*/ 	.short	(.L_74 - .L_73)
	.align		4
.L_73:
        /*0178*/ 	.word	index@(_ZN5flash24flash_fwd_splitkv_kernelI23Flash_fwd_kernel_traitsILi64ELi64ELi128ELi4ELb0ELb0EN7cutlass6half_tE19Flash_kernel_traitsILi64ELi64ELi128ELi4ES3_EELb1ELb0ELb0ELb0ELb1ELb0ELb0ELb0EEEvNS_16Flash_fwd_paramsE)
        /*017c*/ 	.word	0x00000000


	//----- nvinfo : EIATTR_REGCOUNT
	.align		4
.L_74:
        /*0180*/ 	.byte	0x04, 0x2f
        /*0182*/ 	.short	(.L_76 - .L_75)
	.align		4
.L_75:
        /*0184*/ 	.word	index@(_ZN5flash24flash_fwd_splitkv_kernelI23Flash_fwd_kernel_traitsILi64ELi64ELi128ELi4ELb0ELb0EN7cutlass6half_tE19Flash_kernel_traitsILi64ELi64ELi128ELi4ES3_EELb1ELb0ELb0ELb1ELb1ELb1ELb1ELb0EEEvNS_16Flash_fwd_paramsE)
        /*0188*/ 	.word	0x000000f9


	//----- nvinfo : EIATTR_FRAME_SIZE
	.align		4
.L_76:
        /*018c*/ 	.byte	0x04, 0x11
        /*018e*/ 	.short	(.L_78 - .L_77)
	.align		4
.L_77:
        /*0190*/ 	.word	index@(_ZN5flash24flash_fwd_splitkv_kernelI23Flash_fwd_kernel_traitsILi64ELi64ELi128ELi4ELb0ELb0EN7cutlass6half_tE19Flash_kernel_traitsILi64ELi64ELi128ELi4ES3_EELb1ELb0ELb0ELb1ELb1ELb1ELb1ELb0EEEvNS_16Flash_fwd_paramsE)
        /*0194*/ 	.word	0x00000000


	//----- nvinfo : EIATTR_REGCOUNT
	.align		4
.L_78:
        /*0198*/ 	.byte	0x04, 0x2f
        /*019a*/ 	.short	(.L_80 - .L_79)
	.align		4
.L_79:
        /*019c*/ 	.word	index@(_ZN5flash24flash_fwd_splitkv_kernelI23Flash_fwd_kernel_traitsILi64ELi64ELi128ELi4ELb0ELb0EN7cutlass6half_tE19Flash_kernel_traitsILi64ELi64ELi128ELi4ES3_EELb1ELb0ELb0ELb1ELb1ELb0ELb1ELb0EEEvNS_16Flash_fwd_paramsE)
        /*01a0*/ 	.word	0x000000be


	//----- nvinfo : EIATTR_FRAME_SIZE
	.align		4
.L_80:
        /*01a4*/ 	.byte	0x04, 0x11
        /*01a6*/ 	.short	(.L_82 - .L_81)
	.align		4
.L_81:
        /*01a8*/ 	.word	index@(_ZN5flash24flash_fwd_splitkv_kernelI23Flash_fwd_kernel_traitsILi64ELi64ELi128ELi4ELb0ELb0EN7cutlass6half_tE19Flash_kernel_traitsILi64ELi64ELi128ELi4ES3_EELb1ELb0ELb0ELb1ELb1ELb0ELb1ELb0EEEvNS_16Flash_fwd_paramsE)
        /*01ac*/ 	.word	0x00000000


	//----- nvinfo : EIATTR_REGCOUNT
	.align		4
.L_82:
        /*01b0*/ 	.byte	0x04, 0x2f
        /*01b2*/ 	.short	(.L_84 - .L_83)
	.align		4
.L_83:
        /*01b4*/ 	.word	index@(_ZN5flash24flash_fwd_splitkv_kernelI23Flash_fwd_kernel_traitsILi64ELi64ELi128ELi4ELb0ELb0EN7cutlass6half_tE19Flash_kernel_traitsILi64ELi64ELi128ELi4ES3_EELb1ELb0ELb0ELb1ELb1ELb1ELb0ELb0EEEvNS_16Flash_fwd_paramsE)
        /*01b8*/ 	.word	0x000000f9


	//----- nvinfo : EIATTR_FRAME_SIZE
	.align		4
.L_84:
        /*01bc*/ 	.byte	0x04, 0x11
        /*01be*/ 	.short	(.L_86 - .L_85)
	.align		4
.L_85:
        /*01c0*/ 	.word	index@(_ZN5flash24flash_fwd_splitkv_kernelI23Flash_fwd_kernel_traitsILi64ELi64ELi128ELi4ELb0ELb0EN7cutlass6half_tE19Flash_kernel_traitsILi64ELi64ELi128ELi4ES3_EELb1ELb0ELb0ELb1ELb1ELb1ELb0ELb0EEEvNS_16Flash_fwd_paramsE)
        /*01c4*/ 	.word	0x00000000


	//----- nvinfo : EIATTR_REGCOUNT
	.align		4
.L_86:
        /*01c8*/ 	.byte	0x04, 0x2f
        /*01ca*/ 	.short	(.L_88 - .L_87)
	.align		4
.L_87:
        /*01cc*/ 	.word	index@(_ZN5flash24flash_fwd_splitkv_kernelI23Flash_fwd_kernel_traitsILi64ELi64ELi128ELi4ELb0ELb0EN7cutlass6half_tE19Flash_kernel_traitsILi64ELi64ELi128ELi4ES3_EELb1ELb0ELb0ELb1ELb1ELb0ELb0ELb0EEEvNS_16Flash_fwd_paramsE)
        /*01d0*/ 	.word	0x000000be


	//----- nvinfo : EIATTR_FRAME_SIZE
	.align		4
.L_88:
        /*01d4*/ 	.byte	0x04, 0x11
        /*01d6*/ 	.short	(.L_90 - .L_89)
	.align		4
.L_89:
        /*01d8*/ 	.word	index@(_ZN5flash24flash_fwd_splitkv_kernelI23Flash_fwd_kernel_traitsILi64ELi64ELi128ELi4ELb0ELb0EN7cutlass6half_tE19Flash_kernel_traitsILi64ELi64ELi128ELi4ES3_EELb1ELb0ELb0ELb1ELb1ELb0ELb0ELb0EEEvNS_16Flash_fwd_paramsE)
        /*01dc*/ 	.word	0x00000000


	//----- nvinfo : EIATTR_REGCOUNT
	.align		4
.L_90:
        /*01e0*/ 	.byte	0x04, 0x2f
        /*01e2*/ 	.short	(.L_92 - .L_91)
	.align		4
.L_91:
        /*01e4*/ 	.word	index@(_ZN5flash24flash_fwd_splitkv_kernelI23Flash_fwd_kernel_traitsILi64ELi64ELi128ELi4ELb0ELb0EN7cutlass6half_tE19Flash_kernel_traitsILi64ELi64ELi128ELi4ES3_EELb1ELb0ELb0ELb0ELb0ELb1ELb1ELb1EEEvNS_16Flash_fwd_paramsE)
        /*01e8*/ 	.word	0x000000f1


	//----- nvinfo : EIATTR_FRAME_SIZE
	.align		4
.L_92:
        /*01ec*/ 	.byte	0x04, 0x11
        /*01ee*/ 	.short	(.L_94 - .L_93)
	.align		4
.L_93:
        /*01f0*/ 	.word	index@(_ZN5flash24flash_fwd_splitkv_kernelI23Flash_fwd_kernel_traitsILi64ELi64ELi128ELi4ELb0ELb0EN7cutlass6half_tE19Flash_kernel_traitsILi64ELi64ELi128ELi4ES3_EELb1ELb0ELb0ELb0ELb0ELb1ELb1ELb1EEEvNS_16Flash_fwd_paramsE)
        /*01f4*/ 	.word	0x00000000


	//----- nvinfo : EIATTR_REGCOUNT
	.align		4
.L_94:
        /*01f8*/ 	.byte	0x04, 0x2f
        /*01fa*/ 	.short	(.L_96 - .L_95)
	.align		4
.L_95:
        /*01fc*/ 	.word	index@(_ZN5flash24flash_fwd_splitkv_kernelI23Flash_fwd_kernel_traitsILi64ELi64ELi128ELi4ELb0ELb0EN7cutlass6half_tE19Flash_kernel_traitsILi64ELi64ELi128ELi4ES3_EELb1ELb0ELb0ELb0ELb0ELb0ELb1ELb1EEEvNS_16Flash_fwd_paramsE)
        /*0200*/ 	.word	0x000000ca


	//----- nvinfo : EIATTR_FRAME_SIZE
	.align		4
.L_96:
        /*0204*/ 	.byte	0x04, 0x11
        /*0206*/ 	.short	(.L_98 - .L_97)
	.align		4
.L_97:
        /*0208*/ 	.word	index@(_ZN5flash24flash_fwd_splitkv_kernelI23Flash_fwd_kernel_traitsILi64ELi64ELi128ELi4ELb0ELb0EN7cutlass6half_tE19Flash_kernel_traitsILi64ELi64ELi128ELi4ES3_EELb1ELb0ELb0ELb0ELb0ELb0ELb1ELb1EEEvNS_16Flash_fwd_paramsE)
        /*020c*/ 	.word	0x00000000


	//----- nvinfo : EIATTR_REGCOUNT
	.align		4
.L_98:
        /*0210*/ 	.byte	0x04, 0x2f
        /*0212*/ 	.short	(.L_100 - .L_99)
	.align		4
.L_99:
        /*0214*/ 	.word	index@(_ZN5flash24flash_fwd_splitkv_kernelI23Flash_fwd_kernel_traitsILi64ELi64ELi128ELi4ELb0ELb0EN7cutlass6half_tE19Flash_kernel_traitsILi64ELi64ELi128ELi4ES3_EELb1ELb0ELb0ELb0ELb0ELb1ELb1ELb0EEEvNS_16Flash_fwd_paramsE)
        /*0218*/ 	.word	0x000000ff


	//----- nvinfo : EIATTR_FRAME_SIZE
	.align		4
.L_100:
        /*021c*/ 	.byte	0x04, 0x11
        /*021e*/ 	.short	(.L_102 - .L_101)
	.align		4
.L_101:
        /*0220*/ 	.word	index@(_ZN5flash24flash_fwd_splitkv_kernelI23Flash_fwd_kernel_traitsILi64ELi64ELi128ELi4ELb0ELb0EN7cutlass6half_tE19Flash_kernel_traitsILi64ELi64ELi128ELi4ES3_EELb1ELb0ELb0ELb0ELb0ELb1ELb1ELb0EEEvNS_16Flash_fwd_paramsE)
        /*0224*/ 	.word	0x00000000


	//----- nvinfo : EIATTR_REGCOUNT
	.align		4
.L_102:
        /*0228*/ 	.byte	0x04, 0x2f
        /*022a*/ 	.short	(.L_104 - .L_103)
	.align		4
.L_103:
        /*022c*/ 	.word	index@(_ZN5flash24flash_fwd_splitkv_kernelI23Flash_fwd_kernel_traitsILi64ELi64ELi128ELi4ELb0ELb0EN7cutlass6half_tE19Flash_kernel_traitsILi64ELi64ELi128ELi4ES3_EELb1ELb0ELb0ELb0ELb0ELb0ELb1ELb0EEEvNS_16Flash_fwd_paramsE)
        /*0230*/ 	.word	0x000000ce


	//----- nvinfo : EIATTR_FRAME_SIZE
	.align		4
.L_104:
        /*0234*/ 	.byte	0x04, 0x11
        /*0236*/ 	.short	(.L_106 - .L_105)
	.align		4
.L_105:
        /*0238*/ 	.word	index@(_ZN5flash24flash_fwd_splitkv_kernelI23Flash_fwd_kernel_traitsILi64ELi64ELi128ELi4ELb0ELb0EN7cutlass6half_tE19Flash_kernel_traitsILi64ELi64ELi128ELi4ES3_EELb1ELb0ELb0ELb0ELb0ELb0ELb1ELb0EEEvNS_16Flash_fwd_paramsE)
        /*023c*/ 	.word	0x00000000


	//----- nvinfo : EIATTR_REGCOUNT
	.align		4
.L_106:
        /*0240*/ 	.byte	0x04, 0x2f
        /*0242*/ 	.short	(.L_108 - .L_107)
	.align		4
.L_107:
        /*0244*/ 	.word	index@(_ZN5flash24flash_fwd_splitkv_kernelI23Flash_fwd_kernel_traitsILi64ELi64ELi128ELi4ELb0ELb0EN7cutlass6half_tE19Flash_kernel_traitsILi64ELi64ELi128ELi4ES3_EELb1ELb0ELb0ELb0ELb0ELb1ELb0ELb1EEEvNS_16Flash_fwd_paramsE)
        /*0248*/ 	.word	0x000000ef


	//----- nvinfo : EIATTR_FRAME_SIZE
	.align		4
.L_108:
        /*024c*/ 	.byte	0x04, 0x11
        /*024e*/ 	.short	(.L_110 - .L_109)
	.align		4
.L_109:
        /*0250*/ 	.word	index@(_ZN5flash24flash_fwd_splitkv_kernelI23Flash_fwd_kernel_traitsILi64ELi64ELi128ELi4ELb0ELb0EN7cutlass6half_tE19Flash_kernel_traitsILi64ELi64ELi128ELi4ES3_EELb1ELb0ELb0ELb0ELb0ELb1ELb0ELb1EEEvNS_16Flash_fwd_paramsE)
        /*0254*/ 	.word	0x00000000


	//----- nvinfo : EIATTR_REGCOUNT
	.align		4
.L_110:
        /*0258*/ 	.byte	0x04, 0x2f
        /*025a*/ 	.short	(.L_112 - .L_111)
	.align		4
.L_111:
        /*025c*/ 	.word	index@(_ZN5flash24flash_fwd_splitkv_kernelI23Flash_fwd_kernel_traitsILi64ELi64ELi128ELi4ELb0ELb0EN7cutlass6half_tE19Flash_kernel_traitsILi64ELi64ELi128ELi4ES3_EELb1ELb0ELb0ELb0ELb0ELb0ELb0ELb1EEEvNS_16Flash_fwd_paramsE)
        /*0260*/ 	.word	0x000000c6


	//----- nvinfo : EIATTR_FRAME_SIZE
	.align		4
.L_112:
        /*0264*/ 	.byte	0x04, 0x11
        /*0266*/ 	.short	(.L_114 - .L_113)
	.align		4
.L_113:
        /*0268*/ 	.word	index@(_ZN5flash24flash_fwd_splitkv_kernelI23Flash_fwd_kernel_traitsILi64ELi64ELi128ELi4ELb0ELb0EN7cutlass6half_tE19Flash_kernel_traitsILi64ELi64ELi128ELi4ES3_EELb1ELb0ELb0ELb0ELb0ELb0ELb0ELb1EEEvNS_16Flash_fwd_paramsE)
        /*026c*/ 	.word	0x00000000


	//----- nvinfo : EIATTR_REGCOUNT
	.align		4
.L_114:
        /*0270*/ 	.byte	0x04, 0x2f
        /*0272*/ 	.short	(.L_116 - .L_115)
	.align		4
.L_115:
        /*0274*/ 	.word	index@(_ZN5flash24flash_fwd_splitkv_kernelI23Flash_fwd_kernel_traitsILi64ELi64ELi128ELi4ELb0ELb0EN7cutlass6half_tE19Flash_kernel_traitsILi64ELi64ELi128ELi4ES3_EELb1ELb0ELb0ELb0ELb0ELb1ELb0ELb0EEEvNS_16Flash_fwd_paramsE)
        /*0278*/ 	.word	0x000000ff


	//----- nvinfo : EIATTR_FRAME_SIZE
	.align		4
.L_116:
        /*027c*/ 	.byte	0x04, 0x11
        /*027e*/ 	.short	(.L_118 - .L_117)
	.align		4
.L_117:
        /*0280*/ 	.word	index@(_ZN5flash24flash_fwd_splitkv_kernelI23Flash_fwd_kernel_traitsILi64ELi64ELi128ELi4ELb0ELb0EN7cutlass6half_tE19Flash_kernel_traitsILi64ELi64ELi128ELi4ES3_EELb1ELb0ELb0ELb0ELb0ELb1ELb0ELb0EEEvNS_16Flash_fwd_paramsE)
        /*0284*/ 	.word	0x00000000


	//----- nvinfo : EIATTR_REGCOUNT
	.align		4
.L_118:
        /*0288*/ 	.byte	0x04, 0x2f
        /*028a*/ 	.short	(.L_120 - .L_119)
	.align		4
.L_119:
        /*028c*/ 	.word	index@(_ZN5flash24flash_fwd_splitkv_kernelI23Flash_fwd_kernel_traitsILi64ELi64ELi128ELi4ELb0ELb0EN7cutlass6half_tE19Flash_kernel_traitsILi64ELi64ELi128ELi4ES3_EELb1ELb0ELb0ELb0ELb0ELb0ELb0ELb0EEEvNS_16Flash_fwd_paramsE)
        /*0290*/ 	.word	0x000000dc


	//----- nvinfo : EIATTR_FRAME_SIZE
	.align		4
.L_120:
        /*0294*/ 	.byte	0x04, 0x11
        /*0296*/ 	.short	(.L_122 - .L_121)
	.align		4
.L_121:
        /*0298*/ 	.word	index@(_ZN5flash24flash_fwd_splitkv_kernelI23Flash_fwd_kernel_traitsILi64ELi64ELi128ELi4ELb0ELb0EN7cutlass6half_tE19Flash_kernel_traitsILi64ELi64ELi128ELi4ES3_EELb1ELb0ELb0ELb0ELb0ELb0ELb0ELb0EEEvNS_16Flash_fwd_paramsE)
        /*029c*/ 	.word	0x00000000


	//----- nvinfo : EIATTR_REGCOUNT
	.align		4
.L_122:
        /*02a0*/ 	.byte	0x04, 0x2f
        /*02a2*/ 	.short	(.L_124 - .L_123)
	.align		4
.L_123:
        /*02a4*/ 	.word	index@(_ZN5flash32flash_fwd_splitkv_combine_kernelI23Flash_fwd_kernel_traitsILi64ELi64ELi128ELi4ELb0ELb0EN7cutlass6half_tE19Flash_kernel_traitsILi64ELi64ELi128ELi4ES3_EELi8ELi1ELb1EEEvNS_16Flash_fwd_paramsE)
        /*02a8*/ 	.word	0x00000036


	//----- nvinfo : EIATTR_FRAME_SIZE
	.align		4
.L_124:
        /*02ac*/ 	.byte	0x04, 0x11
        /*02ae*/ 	.short	(.L_126 - .L_125)
	.align		4
.L_125:
        /*02b0*/ 	.word	index@($__internal_35_$__cuda_sm20_div_s64)
        /*02b4*/ 	.word	0x00000000


	//----- nvinfo : EIATTR_FRAME_SIZE
	.align		4
.L_126:
        /*02b8*/ 	.byte	0x04, 0x11
        /*02ba*/ 	.short	(.L_128 - .L_127)
	.align		4
.L_127:
        /*02bc*/ 	.word	index@(_ZN5flash32flash_fwd_splitkv_combine_kernelI23Flash_fwd_kernel_traitsILi64ELi64ELi128ELi4ELb0ELb0EN7cutlass6half_tE19Flash_kernel_traitsILi64ELi64ELi128ELi4ES3_EELi8ELi1ELb1EEEvNS_16Flash_fwd_paramsE)
        /*02c0*/ 	.word	0x00000000


	//----- nvinfo : EIATTR_REGCOUNT
	.align		4
.L_128:
        /*02c4*/ 	.byte	0x04, 0x2f
        /*02c6*/ 	.short	(.L_130 - .L_129)
	.align		4
.L_129:
        /*02c8*/ 	.word	index@(_ZN5flash32flash_fwd_splitkv_combine_kernelI23Flash_fwd_kernel_traitsILi64ELi64ELi128ELi4ELb0ELb0EN7cutlass6half_tE19Flash_kernel_traitsILi64ELi64ELi128ELi4ES3_EELi8ELi2ELb1EEEvNS_16Flash_fwd_paramsE)
        /*02cc*/ 	.word	0x00000036


	//----- nvinfo : EIATTR_FRAME_SIZE
	.align		4
.L_130:
        /*02d0*/ 	.byte	0x04, 0x11
        /*02d2*/ 	.short	(.L_132 - .L_131)
	.align		4
.L_131:
        /*02d4*/ 	.word	index@($__internal_34_$__cuda_sm20_div_s64)
        /*02d8*/ 	.word	0x00000000


	//----- nvinfo : EIATTR_FRAME_SIZE
	.align		4
.L_132:
        /*02dc*/ 	.byte	0x04, 0x11
        /*02de*/ 	.short	(.L_134 - .L_133)
	.align		4
.L_133:
        /*02e0*/ 	.word	index@(_ZN5flash32flash_fwd_splitkv_combine_kernelI23Flash_fwd_kernel_traitsILi64ELi64ELi128ELi4ELb0ELb0EN7cutlass6half_tE19Flash_kernel_traitsILi64ELi64ELi128ELi4ES3_EELi8ELi2ELb1EEEvNS_16Flash_fwd_paramsE)
        /*02e4*/ 	.word	0x00000000


	//----- nvinfo : EIATTR_REGCOUNT
	.align		4
.L_134:
        /*02e8*/ 	.byte	0x04, 0x2f
        /*02ea*/ 	.short	(.L_136 - .L_135)
	.align		4
.L_135:
        /*02ec*/ 	.word	index@(_ZN5flash32flash_fwd_splitkv_combine_kernelI23Flash_fwd_kernel_traitsILi64ELi64ELi128ELi4ELb0ELb0EN7cutlass6half_tE19Flash_kernel_traitsILi64ELi64ELi128ELi4ES3_EELi8ELi3ELb1EEEvNS_16Flash_fwd_paramsE)
        /*02f0*/ 	.word	0x00000036


	//----- nvinfo : EIATTR_FRAME_SIZE
	.align		4
.L_136:
        /*02f4*/ 	.byte	0x04, 0x11
        /*02f6*/ 	.short	(.L_138 - .L_137)
	.align		4
.L_137:
        /*02f8*/ 	.word	index@($__internal_33_$__cuda_sm20_div_s64)
        /*02fc*/ 	.word	0x00000000


	//----- nvinfo : EIATTR_FRAME_SIZE
	.align		4
.L_138:
        /*0300*/ 	.byte	0x04, 0x11
        /*0302*/ 	.short	(.L_140 - .L_139)
	.align		4
.L_139:
        /*0304*/ 	.word	index@(_ZN5flash32flash_fwd_splitkv_combine_kernelI23Flash_fwd_kernel_traitsILi64ELi64ELi128ELi4ELb0ELb0EN7cutlass6half_tE19Flash_kernel_traitsILi64ELi64ELi128ELi4ES3_EELi8ELi3ELb1EEEvNS_16Flash_fwd_paramsE)
        /*0308*/ 	.word	0x00000000


	//----- nvinfo : EIATTR_REGCOUNT
	.align		4
.L_140:
        /*030c*/ 	.byte	0x04, 0x2f
        /*030e*/ 	.short	(.L_142 - .L_141)
	.align		4
.L_141:
        /*0310*/ 	.word	index@(_ZN5flash32flash_fwd_splitkv_combine_kernelI23Flash_fwd_kernel_traitsILi64ELi64ELi128ELi4ELb0ELb0EN7cutlass6half_tE19Flash_kernel_traitsILi64ELi64ELi128ELi4ES3_EELi8ELi4ELb1EEEvNS_16Flash_fwd_paramsE)
        /*0314*/ 	.word	0x00000034


	//----- nvinfo : EIATTR_FRAME_SIZE
	.align		4
.L_142:
        /*0318*/ 	.byte	0x04, 0x11
        /*031a*/ 	.short	(.L_144 - .L_143)
	.align		4
.L_143:
        /*031c*/ 	.word	index@($__internal_32_$__cuda_sm20_div_s64)
        /*0320*/ 	.word	0x00000000


	//----- nvinfo : EIATTR_FRAME_SIZE
	.align		4
.L_144:
        /*0324*/ 	.byte	0x04, 0x11
        /*0326*/ 	.short	(.L_146 - .L_145)
	.align		4
.L_145:
        /*0328*/ 	.word	index@(_ZN5flash32flash_fwd_splitkv_combine_kernelI23Flash_fwd_kernel_traitsILi64ELi64ELi128ELi4ELb0ELb0EN7cutlass6half_tE19Flash_kernel_traitsILi64ELi64ELi128ELi4ES3_EELi8ELi4ELb1EEEvNS_16Flash_fwd_paramsE)
        /*032c*/ 	.word	0x00000000


	//----- nvinfo : EIATTR_REGCOUNT
	.align		4
.L_146:
        /*0330*/ 	.byte	0x04, 0x2f
        /*0332*/ 	.short	(.L_148 - .L_147)
	.align		4
.L_147:
        /*0334*/ 	.word	index@(_ZN5flash32flash_fwd_splitkv_combine_kernelI23Flash_fwd_kernel_traitsILi64ELi64ELi128ELi4ELb0ELb0EN7cutlass6half_tE19Flash_kernel_traitsILi64ELi64ELi128ELi4ES3_EELi8ELi5ELb1EEEvNS_16Flash_fwd_paramsE)
        /*0338*/ 	.word	0x0000003a


	//----- nvinfo : EIATTR_FRAME_SIZE
	.align		4
.L_148:
        /*033c*/ 	.byte	0x04, 0x11
        /*033e*/ 	.short	(.L_150 - .L_149)
	.align		4
.L_149:
        /*0340*/ 	.word	index@($__internal_31_$__cuda_sm20_div_s64)
        /*0344*/ 	.word	0x00000000


	//----- nvinfo : EIATTR_FRAME_SIZE
	.align		4
.L_150:
        /*0348*/ 	.byte	0x04, 0x11
        /*034a*/ 	.short	(.L_152 - .L_151)
	.align		4
.L_151:
        /*034c*/ 	.word	index@(_ZN5flash32flash_fwd_splitkv_combine_kernelI23Flash_fwd_kernel_traitsILi64ELi64ELi128ELi4ELb0ELb0EN7cutlass6half_tE19Flash_kernel_traitsILi64ELi64ELi128ELi4ES3_EELi8ELi5ELb1EEEvNS_16Flash_fwd_paramsE)
        /*0350*/ 	.word	0x00000000


	//----- nvinfo : EIATTR_REGCOUNT
	.align		4
.L_152:
        /*0354*/ 	.byte	0x04, 0x2f
        /*0356*/ 	.short	(.L_154 - .L_153)
	.align		4
.L_153:
        /*0358*/ 	.word	index@(_ZN5flash32flash_fwd_splitkv_combine_kernelI23Flash_fwd_kernel_traitsILi64ELi64ELi128ELi4ELb0ELb0EN7cutlass6half_tE19Flash_kernel_traitsILi64ELi64ELi128ELi4ES3_EELi8ELi6ELb1EEEvNS_16Flash_fwd_paramsE)
        /*035c*/ 	.word	0x0000003e


	//----- nvinfo : EIATTR_FRAME_SIZE
	.align		4
.L_154:
        /*0360*/ 	.byte	0x04, 0x11
        /*0362*/ 	.short	(.L_156 - .L_155)
	.align		4
.L_155:
        /*0364*/ 	.word	index@($__internal_30_$__cuda_sm20_div_s64)
        /*0368*/ 	.word	0x00000000


	//----- nvinfo : EIATTR_FRAME_SIZE
	.align		4
.L_156:
        /*036c*/ 	.byte	0x04, 0x11
        /*036e*/ 	.short	(.L_158 - .L_157)
	.align		4
.L_157:
        /*0370*/ 	.word	index@(_ZN5flash32flash_fwd_splitkv_combine_kernelI23Flash_fwd_kernel_traitsILi64ELi64ELi128ELi4ELb0ELb0EN7cutlass6half_tE19Flash_kernel_traitsILi64ELi64ELi128ELi4ES3_EELi8ELi6ELb1EEEvNS_16Flash_fwd_paramsE)
        /*0374*/ 	.word	0x00000000


	//----- nvinfo : EIATTR_REGCOUNT
	.align		4
.L_158:
        /*0378*/ 	.byte	0x04, 0x2f
        /*037a*/ 	.short	(.L_160 - .L_159)
	.align		4
.L_159:
        /*037c*/ 	.word	index@(_ZN5flash32flash_fwd_splitkv_combine_kernelI23Flash_fwd_kernel_traitsILi64ELi64ELi128ELi4ELb0ELb0EN7cutlass6half_tE19Flash_kernel_traitsILi64ELi64ELi128ELi4ES3_EELi8ELi7ELb1EEEvNS_16Flash_fwd_paramsE)
        /*0380*/ 	.word	0x0000003e


	//----- nvinfo : EIATTR_FRAME_SIZE
	.align		4
.L_160:
        /*0384*/ 	.byte	0x04, 0x11
        /*0386*/ 	.short	(.L_162 - .L_161)
	.align		4
.L_161:
        /*0388*/ 	.word	index@($__internal_29_$__cuda_sm20_div_s64)
        /*038c*/ 	.word	0x00000000


	//----- nvinfo : EIATTR_FRAME_SIZE
	.align		4
.L_162:
        /*0390*/ 	.byte	0x04, 0x11
        /*0392*/ 	.short	(.L_164 - .L_163)
	.align		4
.L_163:
        /*0394*/ 	.word	index@(_ZN5flash32flash_fwd_splitkv_combine_kernelI23Flash_fwd_kernel_traitsILi64ELi64ELi128ELi4ELb0ELb0EN7cutlass6half_tE19Flash_kernel_traitsILi64ELi64ELi128ELi4ES3_EELi8ELi7ELb1EEEvNS_16Flash_fwd_paramsE)
        /*0398*/ 	.word	0x00000000


	//----- nvinfo : EIATTR_REGCOUNT
	.align		4
.L_164:
        /*039c*/ 	.byte	0x04, 0x2f
        /*039e*/ 	.short	(.L_166 - .L_165)
	.align		4
.L_165:
        /*03a0*/ 	.word	index@(_ZN5flash32flash_fwd_splitkv_combine_kernelI23Flash_fwd_kernel_traitsILi64ELi64ELi128ELi4ELb0ELb0EN7cutlass6half_tE19Flash_kernel_traitsILi64ELi64ELi128ELi4ES3_EELi8ELi1ELb0EEEvNS_16Flash_fwd_paramsE)
        /*03a4*/ 	.word	0x00000036


	//----- nvinfo : EIATTR_FRAME_SIZE
	.align		4
.L_166:
        /*03a8*/ 	.byte	0x04, 0x11
        /*03aa*/ 	.short	(.L_168 - .L_167)
	.align		4
.L_167:
        /*03ac*/ 	.word	index@($__internal_28_$__cuda_sm20_div_s64)
        /*03b0*/ 	.word	0x00000000


	//----- nvinfo : EIATTR_FRAME_SIZE
	.align		4
.L_168:
        /*03b4*/ 	.byte	0x04, 0x11
        /*03b6*/ 	.short	(.L_170 - .L_169)
	.align		4
.L_169:
        /*03b8*/ 	.word	index@(_ZN5flash32flash_fwd_splitkv_combine_kernelI23Flash_fwd_kernel_traitsILi64ELi64ELi128ELi4ELb0ELb0EN7cutlass6half_tE19Flash_kernel_traitsILi64ELi64ELi128ELi4ES3_EELi8ELi1ELb0EEEvNS_16Flash_fwd_paramsE)
        /*03bc*/ 	.word	0x00000000


	//----- nvinfo : EIATTR_REGCOUNT
	.align		4
.L_170:
        /*03c0*/ 	.byte	0x04, 0x2f
        /*03c2*/ 	.short	(.L_172 - .L_171)
	.align		4
.L_171:
        /*03c4*/ 	.word	index@(_ZN5flash32flash_fwd_splitkv_combine_kernelI23Flash_fwd_kernel_traitsILi64ELi64ELi128ELi4ELb0ELb0EN7cutlass6half_tE19Flash_kernel_traitsILi64ELi64ELi128ELi4ES3_EELi8ELi2ELb0EEEvNS_16Flash_fwd_paramsE)
        /*03c8*/ 	.word	0x00000036


	//----- nvinfo : EIATTR_FRAME_SIZE
	.align		4
.L_172:
        /*03cc*/ 	.byte	0x04, 0x11
        /*03ce*/ 	.short	(.L_174 - .L_173)
	.align		4
.L_173:
        /*03d0*/ 	.word	index@($__internal_27_$__cuda_sm20_div_s64)
        /*03d4*/ 	.word	0x00000000


	//----- nvinfo : EIATTR_FRAME_SIZE
	.align		4
.L_174:
        /*03d8*/ 	.byte	0x04, 0x11
        /*03da*/ 	.short	(.L_176 - .L_175)
	.align		4
.L_175:
        /*03dc*/ 	.word	index@(_ZN5flash32flash_fwd_splitkv_combine_kernelI23Flash_fwd_kernel_traitsILi64ELi64ELi128ELi4ELb0ELb0EN7cutlass6half_tE19Flash_kernel_traitsILi64ELi64ELi128ELi4ES3_EELi8ELi2ELb0EEEvNS_16Flash_fwd_paramsE)
        /*03e0*/ 	.word	0x00000000


	//----- nvinfo : EIATTR_REGCOUNT
	.align		4
.L_176:
        /*03e4*/ 	.byte	0x04, 0x2f
        /*03e6*/ 	.short	(.L_178 - .L_177)
	.align		4
.L_177:
        /*03e8*/ 	.word	index@(_ZN5flash32flash_fwd_splitkv_combine_kernelI23Flash_fwd_kernel_traitsILi64ELi64ELi128ELi4ELb0ELb0EN7cutlass6half_tE19Flash_kernel_traitsILi64ELi64ELi128ELi4ES3_EELi8ELi3ELb0EEEvNS_16Flash_fwd_paramsE)
        /*03ec*/ 	.word	0x00000036


	//----- nvinfo : EIATTR_FRAME_SIZE
	.align		4
.L_178:
        /*03f0*/ 	.byte	0x04, 0x11
        /*03f2*/ 	.short	(.L_180 - .L_179)
	.align		4
.L_179:
        /*03f4*/ 	.word	index@($__internal_26_$__cuda_sm20_div_s64)
        /*03f8*/ 	.word	0x00000000


	//----- nvinfo : EIATTR_FRAME_SIZE
	.align		4
.L_180:
        /*03fc*/ 	.byte	0x04, 0x11
        /*03fe*/ 	.short	(.L_182 - .L_181)
	.align		4
.L_181:
        /*0400*/ 	.word	index@(_ZN5flash32flash_fwd_splitkv_combine_kernelI23Flash_fwd_kernel_traitsILi64ELi64ELi128ELi4ELb0ELb0EN7cutlass6half_tE19Flash_kernel_traitsILi64ELi64ELi128ELi4ES3_EELi8ELi3ELb0EEEvNS_16Flash_fwd_paramsE)
        /*0404*/ 	.word	0x00000000


	//----- nvinfo : EIATTR_REGCOUNT
	.align		4
.L_182:
        /*0408*/ 	.byte	0x04, 0x2f
        /*040a*/ 	.short	(.L_184 - .L_183)
	.align		4
.L_183:
        /*040c*/ 	.word	index@(_ZN5flash32flash_fwd_splitkv_combine_kernelI23Flash_fwd_kernel_traitsILi64ELi64ELi128ELi4ELb0ELb0EN7cutlass6half_tE19Flash_kernel_traitsILi64ELi64ELi128ELi4ES3_EELi8ELi4ELb0EEEvNS_16Flash_fwd_paramsE)
        /*0410*/ 	.word	0x00000034


	//----- nvinfo : EIATTR_FRAME_SIZE
	.align		4
.L_184:
        /*0414*/ 	.byte	0x04, 0x11
        /*0416*/ 	.short	(.L_186 - .L_185)
	.align		4
.L_185:
        /*0418*/ 	.word	index@($__internal_25_$__cuda_sm20_div_s64)
        /*041c*/ 	.word	0x00000000


	//----- nvinfo : EIATTR_FRAME_SIZE
	.align		4
.L_186:
        /*0420*/ 	.byte	0x04, 0x11
        /*0422*/ 	.short	(.L_188 - .L_187)
	.align		4
.L_187:
        /*0424*/ 	.word	index@(_ZN5flash32flash_fwd_splitkv_combine_kernelI23Flash_fwd_kernel_traitsILi64ELi64ELi128ELi4ELb0ELb0EN7cutlass6half_tE19Flash_kernel_traitsILi64ELi64ELi128ELi4ES3_EELi8ELi4ELb0EEEvNS_16Flash_fwd_paramsE)
        /*0428*/ 	.word	0x00000000


	//----- nvinfo : EIATTR_REGCOUNT
	.align		4
.L_188:
        /*042c*/ 	.byte	0x04, 0x2f
        /*042e*/ 	.short	(.L_190 - .L_189)
	.align		4
.L_189:
        /*0430*/ 	.word	index@(_ZN5flash32flash_fwd_splitkv_combine_kernelI23Flash_fwd_kernel_traitsILi64ELi64ELi128ELi4ELb0ELb0EN7cutlass6half_tE19Flash_kernel_traitsILi64ELi64ELi128ELi4ES3_EELi8ELi5ELb0EEEvNS_16Flash_fwd_paramsE)
        /*0434*/ 	.word	0x0000003a


	//----- nvinfo : EIATTR_FRAME_SIZE
	.align		4
.L_190:
        /*0438*/ 	.byte	0x04, 0x11
        /*043a*/ 	.short	(.L_192 - .L_191)
	.align		4
.L_191:
        /*043c*/ 	.word	index@($__internal_24_$__cuda_sm20_div_s64)
        /*0440*/ 	.word	0x00000000


	//----- nvinfo : EIATTR_FRAME_SIZE
	.align		4
.L_192:
        /*0444*/ 	.byte	0x04, 0x11
        /*0446*/ 	.short	(.L_194 - .L_193)
	.align		4
.L_193:
        /*0448*/ 	.word	index@(_ZN5flash32flash_fwd_splitkv_combine_kernelI23Flash_fwd_kernel_traitsILi64ELi64ELi128ELi4ELb0ELb0EN7cutlass6half_tE19Flash_kernel_traitsILi64ELi64ELi128ELi4ES3_EELi8ELi5ELb0EEEvNS_16Flash_fwd_paramsE)
        /*044c*/ 	.word	0x00000000


	//----- nvinfo : EIATTR_REGCOUNT
	.align		4
.L_194:
        /*0450*/ 	.byte	0x04, 0x2f
        /*0452*/ 	.short	(.L_196 - .L_195)
	.align		4
.L_195:
        /*0454*/ 	.word	index@(_ZN5flash32flash_fwd_splitkv_combine_kernelI23Flash_fwd_kernel_traitsILi64ELi64ELi128ELi4ELb0ELb0EN7cutlass6half_tE19Flash_kernel_traitsILi64ELi64ELi128ELi4ES3_EELi8ELi6ELb0EEEvNS_16Flash_fwd_paramsE)
        /*0458*/ 	.word	0x0000003e


	//----- nvinfo : EIATTR_FRAME_SIZE
	.align		4
.L_196:
        /*045c*/ 	.byte	0x04, 0x11
        /*045e*/ 	.short	(.L_198 - .L_197)
	.align		4
.L_197:
        /*0460*/ 	.word	index@($__internal_23_$__cuda_sm20_div_s64)
        /*0464*/ 	.word	0x00000000


	//----- nvinfo : EIATTR_FRAME_SIZE
	.align		4
.L_198:
        /*0468*/ 	.byte	0x04, 0x11
        /*046a*/ 	.short	(.L_200 - .L_199)
	.align		4
.L_199:
        /*046c*/ 	.word	index@(_ZN5flash32flash_fwd_splitkv_combine_kernelI23Flash_fwd_kernel_traitsILi64ELi64ELi128ELi4ELb0ELb0EN7cutlass6half_tE19Flash_kernel_traitsILi64ELi64ELi128ELi4ES3_EELi8ELi6ELb0EEEvNS_16Flash_fwd_paramsE)
        /*0470*/ 	.word	0x00000000


	//----- nvinfo : EIATTR_REGCOUNT
	.align		4
.L_200:
        /*0474*/ 	.byte	0x04, 0x2f
        /*0476*/ 	.short	(.L_202 - .L_201)
	.align		4
.L_201:
        /*0478*/ 	.word	index@(_ZN5flash32flash_fwd_splitkv_combine_kernelI23Flash_fwd_kernel_traitsILi64ELi64ELi128ELi4ELb0ELb0EN7cutlass6half_tE19Flash_kernel_traitsILi64ELi64ELi128ELi4ES3_EELi8ELi7ELb0EEEvNS_16Flash_fwd_paramsE)
        /*047c*/ 	.word	0x0000003e


	//----- nvinfo : EIATTR_FRAME_SIZE
	.align		4
.L_202:
        /*0480*/ 	.byte	0x04, 0x11
        /*0482*/ 	.short	(.L_204 - .L_203)
	.align		4
.L_203:
        /*0484*/ 	.word	index@($__internal_22_$__cuda_sm20_div_s64)
        /*0488*/ 	.word	0x00000000


	//----- nvinfo : EIATTR_FRAME_SIZE
	.align		4
.L_204:
        /*048c*/ 	.byte	0x04, 0x11
        /*048e*/ 	.short	(.L_206 - .L_205)
	.align		4
.L_205:
        /*0490*/ 	.word	index@(_ZN5flash32flash_fwd_splitkv_combine_kernelI23Flash_fwd_kernel_traitsILi64ELi64ELi128ELi4ELb0ELb0EN7cutlass6half_tE19Flash_kernel_traitsILi64ELi64ELi128ELi4ES3_EELi8ELi7ELb0EEEvNS_16Flash_fwd_paramsE)
        /*0494*/ 	.word	0x00000000


	//----- nvinfo : EIATTR_REGCOUNT
	.align		4
.L_206:
        /*0498*/ 	.byte	0x04, 0x2f
        /*049a*/ 	.short	(.L_208 - .L_207)
	.align		4
.L_207:
        /*049c*/ 	.word	index@(_ZN5flash24flash_fwd_splitkv_kernelI23Flash_fwd_kernel_traitsILi64ELi64ELi256ELi4ELb0ELb0EN7cutlass6half_tE19Flash_kernel_traitsILi64ELi64ELi256ELi4ES3_EELb1ELb0ELb1ELb0ELb0ELb1ELb1ELb1EEEvNS_16Flash_fwd_paramsE)
        /*04a0*/ 	.word	0x000000ff


	//----- nvinfo : EIATTR_FRAME_SIZE
	.align		4
.L_208:
        /*04a4*/ 	.byte	0x04, 0x11
        /*04a6*/ 	.short	(.L_210 - .L_209)
	.align		4
.L_209:
        /*04a8*/ 	.word	index@($__internal_21_$__cuda_sm70_shflsync_bfly_p)
        /*04ac*/ 	.word	0x00000000


	//----- nvinfo : EIATTR_FRAME_SIZE
	.align		4
.L_210:
        /*04b0*/ 	.byte	0x04, 0x11
        /*04b2*/ 	.short	(.L_212 - .L_211)
	.align		4
.L_211:
        /*04b4*/ 	.word	index@($_ZN5flash24flash_fwd_splitkv_kernelI23Flash_fwd_kernel_traitsILi64ELi64ELi256ELi4ELb0ELb0EN7cutlass6half_tE19Flash_kernel_traitsILi64ELi64ELi256ELi4ES3_EELb1ELb0ELb1ELb0ELb0ELb1ELb1ELb1EEEvNS_16Flash_fwd_paramsE$_ZN5flash30compute_attn_1rowblock_splitkvI23Flash_fwd_kernel_traitsILi64ELi64ELi256ELi4ELb0ELb0EN7cutlass6half_tE19Flash_kernel_traitsILi64ELi64ELi256ELi4ES3_EELb1ELb0ELb1ELb0ELb0ELb1ELb1ELb1ENS_16Flash_fwd_paramsEEEvRKT8_iiiii)
        /*04b8*/ 	.word	0x00000000


	//----- nvinfo : EIATTR_FRAME_SIZE
	.align		4
.L_212:
        /*04bc*/ 	.byte	0x04, 0x11
        /*04be*/ 	.short	(.L_214 - .L_213)
	.align		4
.L_213:
        /*04c0*/ 	.word	index@(_ZN5flash24flash_fwd_splitkv_kernelI23Flash_fwd_kernel_traitsILi64ELi64ELi256ELi4ELb0ELb0EN7cutlass6half_tE19Flash_kernel_traitsILi64ELi64ELi256ELi4ES3_EELb1ELb0ELb1ELb0ELb0ELb1ELb1ELb1EEEvNS_16Flash_fwd_paramsE)
        /*04c4*/ 	.word	0x000001c8


	//----- nvinfo : EIATTR_REGCOUNT
	.align		4
.L_214:
        /*04c8*/ 	.byte	0x04, 0x2f
        /*04ca*/ 	.short	(.L_216 - .L_215)
	.align		4
.L_215:
        /*04cc*/ 	.word	index@(_ZN5flash24flash_fwd_splitkv_kernelI23Flash_fwd_kernel_traitsILi64ELi64ELi256ELi4ELb0ELb0EN7cutlass6half_tE19Flash_kernel_traitsILi64ELi64ELi256ELi4ES3_EELb1ELb0ELb1ELb0ELb0ELb0ELb1ELb1EEEvNS_16Flash_fwd_paramsE)
        /*04d0*/ 	.word	0x000000ff


	//----- nvinfo : EIATTR_FRAME_SIZE
	.align		4
.L_216:
        /*04d4*/ 	.byte	0x04, 0x11
        /*04d6*/ 	.short	(.L_218 - .L_217)
	.align		4
.L_217:
        /*04d8*/ 	.word	index@($__internal_20_$__cuda_sm70_shflsync_bfly_p)
        /*04dc*/ 	.word	0x00000000


	//----- nvinfo : EIATTR_FRAME_SIZE
	.align		4
.L_218:
        /*04e0*/ 	.byte	0x04, 0x11
        /*04e2*/ 	.short	(.L_220 - .L_219)
	.align		4
.L_219:
        /*04e4*/ 	.word	index@($_ZN5flash24flash_fwd_splitkv_kernelI23Flash_fwd_kernel_traitsILi64ELi64ELi256ELi4ELb0ELb0EN7cutlass6half_tE19Flash_kernel_traitsILi64ELi64ELi256ELi4ES3_EELb1ELb0ELb1ELb0ELb0ELb0ELb1ELb1EEEvNS_16Flash_fwd_paramsE$_ZN5flash30compute_attn_1rowblock_splitkvI23Flash_fwd_kernel_traitsILi64ELi64ELi256ELi4ELb0ELb0EN7cutlass6half_tE19Flash_kernel_traitsILi64ELi64ELi256ELi4ES3_EELb1ELb0ELb1ELb0ELb0ELb0ELb1ELb1ENS_16Flash_fwd_paramsEEEvRKT8_iiiii)
        /*04e8*/ 	.word	0x00000000


	//----- nvinfo : EIATTR_FRAME_SIZE
	.align		4
.L_220:
        /*04ec*/ 	.byte	0x04, 0x11
        /*04ee*/ 	.short	(.L_222 - .L_221)
	.align		4
.L_221:
        /*04f0*/ 	.word	index@(_ZN5flash24flash_fwd_splitkv_kernelI23Flash_fwd_kernel_traitsILi64ELi64ELi256ELi4ELb0ELb0EN7cutlass6half_tE19Flash_kernel_traitsILi64ELi64ELi256ELi4ES3_EELb1ELb0ELb1ELb0ELb0ELb0ELb1ELb1EEEvNS_16Flash_fwd_paramsE)
        /*04f4*/ 	.word	0x000001c0


	//----- nvinfo : EIATTR_REGCOUNT
	.align		4
.L_222:
        /*04f8*/ 	.byte	0x04, 0x2f
        /*04fa*/ 	.short	(.L_224 - .L_223)
	.align		4
.L_223:
        /*04fc*/ 	.word	index@(_ZN5flash24flash_fwd_splitkv_kernelI23Flash_fwd_kernel_traitsILi64ELi64ELi256ELi4ELb0ELb0EN7cutlass6half_tE19Flash_kernel_traitsILi64ELi64ELi256ELi4ES3_EELb1ELb0ELb0ELb0ELb1ELb1ELb1ELb1EEEvNS_16Flash_fwd_paramsE)
        /*0500*/ 	.word	0x000000ff


	//----- nvinfo : EIATTR_FRAME_SIZE
	.align		4
.L_224:
        /*0504*/ 	.byte	0x04, 0x11
        /*0506*/ 	.short	(.L_226 - .L_225)
	.align		4
.L_225:
        /*0508*/ 	.word	index@(_ZN5flash24flash_fwd_splitkv_kernelI23Flash_fwd_kernel_traitsILi64ELi64ELi256ELi4ELb0ELb0EN7cutlass6half_tE19Flash_kernel_traitsILi64ELi64ELi256ELi4ES3_EELb1ELb0ELb0ELb0ELb1ELb1ELb1ELb1EEEvNS_16Flash_fwd_paramsE)
        /*050c*/ 	.word	0x00000040


	//----- nvinfo : EIATTR_REGCOUNT
	.align		4
.L_226:
        /*0510*/ 	.byte	0x04, 0x2f
        /*0512*/ 	.short	(.L_228 - .L_227)
	.align		4
.L_227:
        /*0514*/ 	.word	index@(_ZN5flash24flash_fwd_splitkv_kernelI23Flash_fwd_kernel_traitsILi64ELi64ELi256ELi4ELb0ELb0EN7cutlass6half_tE19Flash_kernel_traitsILi64ELi64ELi256ELi4ES3_EELb1ELb0ELb0ELb0ELb1ELb0ELb1ELb1EEEvNS_16Flash_fwd_paramsE)
        /*0518*/ 	.word	0x000000ff


	//----- nvinfo : EIATTR_FRAME_SIZE
	.align		4
.L_228:
        /*051c*/ 	.byte	0x04, 0x11
        /*051e*/ 	.short	(.L_230 - .L_229)
	.align		4
.L_229:
        /*0520*/ 	.word	index@(_ZN5flash24flash_fwd_splitkv_kernelI23Flash_fwd_kernel_traitsILi64ELi64ELi256ELi4ELb0ELb0EN7cutlass6half_tE19Flash_kernel_traitsILi64ELi64ELi256ELi4ES3_EELb1ELb0ELb0ELb0ELb1ELb0ELb1ELb1EEEvNS_16Flash_fwd_paramsE)
        /*0524*/ 	.word	0x00000018


	//----- nvinfo : EIATTR_REGCOUNT
	.align		4
.L_230:
        /*0528*/ 	.byte	0x04, 0x2f
        /*052a*/ 	.short	(.L_232 - .L_231)
	.align		4
.L_231:
        /*052c*/ 	.word	index@(_ZN5flash24flash_fwd_splitkv_kernelI23Flash_fwd_kernel_traitsILi64ELi64ELi256ELi4ELb0ELb0EN7cutlass6half_tE19Flash_kernel_traitsILi64ELi64ELi256ELi4ES3_EELb1ELb0ELb1ELb0ELb0ELb1ELb1ELb0EEEvNS_16Flash_fwd_paramsE)
        /*0530*/ 	.word	0x000000ff


	//----- nvinfo : EIATTR_FRAME_SIZE
	.align		4
.L_232:
        /*0534*/ 	.byte	0x04, 0x11
        /*0536*/ 	.short	(.L_234 - .L_233)
	.align		4
.L_233:
        /*0538*/ 	.word	index@(_ZN5flash24flash_fwd_splitkv_kernelI23Flash_fwd_kernel_traitsILi64ELi64ELi256ELi4ELb0ELb0EN7cutlass6half_tE19Flash_kernel_traitsILi64ELi64ELi256ELi4ES3_EELb1ELb0ELb1ELb0ELb0ELb1ELb1ELb0EEEvNS_16Flash_fwd_paramsE)
        /*053c*/ 	.word	0x00000010


	//----- nvinfo : EIATTR_REGCOUNT
	.align		4
.L_234:
        /*0540*/ 	.byte	0x04, 0x2f
        /*0542*/ 	.short	(.L_236 - .L_235)
	.align		4
.L_235:
        /*0544*/ 	.word	index@(_ZN5flash24flash_fwd_splitkv_kernelI23Flash_fwd_kernel_traitsILi64ELi64ELi256ELi4ELb0ELb0EN7cutlass6half_tE19Flash_kernel_traitsILi64ELi64ELi256ELi4ES3_EELb1ELb0ELb1ELb0ELb0ELb0ELb1ELb0EEEvNS_16Flash_fwd_paramsE)
        /*0548*/ 	.word	0x000000ff


	//----- nvinfo : EIATTR_FRAME_SIZE
	.align		4
.L_236:
        /*054c*/ 	.byte	0x04, 0x11
        /*054e*/ 	.short	(.L_238 - .L_237)
	.align		4
.L_237:
        /*0550*/ 	.word	index@(_ZN5flash24flash_fwd_splitkv_kernelI23Flash_fwd_kernel_traitsILi64ELi64ELi256ELi4ELb0ELb0EN7cutlass6half_tE19Flash_kernel_traitsILi64ELi64ELi256ELi4ES3_EELb1ELb0ELb1ELb0ELb0ELb0ELb1ELb0EEEvNS_16Flash_fwd_paramsE)
        /*0554*/ 	.word	0x00000030


	//----- nvinfo : EIATTR_REGCOUNT
	.align		4
.L_238:
        /*0558*/ 	.byte	0x04, 0x2f
        /*055a*/ 	.short	(.L_240 - .L_239)
	.align		4
.L_239:
        /*055c*/ 	.word	index@(_ZN5flash24flash_fwd_splitkv_kernelI23Flash_fwd_kernel_traitsILi64ELi64ELi256ELi4ELb0ELb0EN7cutlass6half_tE19Flash_kernel_traitsILi64ELi64ELi256ELi4ES3_EELb1ELb0ELb0ELb0ELb1ELb1ELb1ELb0EEEvNS_16Flash_fwd_paramsE)
        /*0560*/ 	.word	0x000000ff


	//----- nvinfo : EIATTR_FRAME_SIZE
	.align		4
.L_240:
        /*0564*/ 	.byte	0x04, 0x11
        /*0566*/ 	.short	(.L_242 - .L_241)
	.align		4
.L_241:
        /*0568*/ 	.word	index@(_ZN5flash24flash_fwd_splitkv_kernelI23Flash_fwd_kernel_traitsILi64ELi64ELi256ELi4ELb0ELb0EN7cutlass6half_tE19Flash_kernel_traitsILi64ELi64ELi256ELi4ES3_EELb1ELb0ELb0ELb0ELb1ELb1ELb1ELb0EEEvNS_16Flash_fwd_paramsE)
        /*056c*/ 	.word	0x00000050


	//----- nvinfo : EIATTR_REGCOUNT
	.align		4
.L_242:
        /*0570*/ 	.byte	0x04, 0x2f
        /*0572*/ 	.short	(.L_244 - .L_243)
	.align		4
.L_243:
        /*0574*/ 	.word	index@(_ZN5flash24flash_fwd_splitkv_kernelI23Flash_fwd_kernel_traitsILi64ELi64ELi256ELi4ELb0ELb0EN7cutlass6half_tE19Flash_kernel_traitsILi64ELi64ELi256ELi4ES3_EELb1ELb0ELb0ELb0ELb1ELb0ELb1ELb0EEEvNS_16Flash_fwd_paramsE)
        /*0578*/ 	.word	0x000000ff


	//----- nvinfo : EIATTR_FRAME_SIZE
	.align		4
.L_244:
        /*057c*/ 	.byte	0x04, 0x11
        /*057e*/ 	.short	(.L_246 - .L_245)
	.align		4
.L_245:
        /*0580*/ 	.word	index@(_ZN5flash24flash_fwd_splitkv_kernelI23Flash_fwd_kernel_traitsILi64ELi64ELi256ELi4ELb0ELb0EN7cutlass6half_tE19Flash_kernel_traitsILi64ELi64ELi256ELi4ES3_EELb1ELb0ELb0ELb0ELb1ELb0ELb1ELb0EEEvNS_16Flash_fwd_paramsE)
        /*0584*/ 	.word	0x00000038


	//----- nvinfo : EIATTR_REGCOUNT
	.align		4
.L_246:
        /*0588*/ 	.byte	0x04, 0x2f
        /*058a*/ 	.short	(.L_248 - .L_247)
	.align		4
.L_247:
        /*058c*/ 	.word	index@(_ZN5flash24flash_fwd_splitkv_kernelI23Flash_fwd_kernel_traitsILi64ELi64ELi256ELi4ELb0ELb0EN7cutlass6half_tE19Flash_kernel_traitsILi64ELi64ELi256ELi4ES3_EELb1ELb0ELb1ELb0ELb0ELb1ELb0ELb1EEEvNS_16Flash_fwd_paramsE)
        /*0590*/ 	.word	0x000000ff


	//----- nvinfo : EIATTR_FRAME_SIZE
	.align		4
.L_248:
        /*0594*/ 	.byte	0x04, 0x11
        /*0596*/ 	.short	(.L_250 - .L_249)
	.align		4
.L_249:
        /*0598*/ 	.word	index@($__internal_19_$__cuda_sm70_shflsync_bfly_p)
        /*059c*/ 	.word	0x00000000


	//----- nvinfo : EIATTR_FRAME_SIZE
	.align		4
.L_250:
        /*05a0*/ 	.byte	0x04, 0x11
        /*05a2*/ 	.short	(.L_252 - .L_251)
	.align		4
.L_251:
        /*05a4*/ 	.word	index@($_ZN5flash24flash_fwd_splitkv_kernelI23Flash_fwd_kernel_traitsILi64ELi64ELi256ELi4ELb0ELb0EN7cutlass6half_tE19Flash_kernel_traitsILi64ELi64ELi256ELi4ES3_EELb1ELb0ELb1ELb0ELb0ELb1ELb0ELb1EEEvNS_16Flash_fwd_paramsE$_ZN5flash30compute_attn_1rowblock_splitkvI23Flash_fwd_kernel_traitsILi64ELi64ELi256ELi4ELb0ELb0EN7cutlass6half_tE19Flash_kernel_traitsILi64ELi64ELi256ELi4ES3_EELb1ELb0ELb1ELb0ELb0ELb1ELb0ELb1ENS_16Flash_fwd_paramsEEEvRKT8_iiiii)
        /*05a8*/ 	.word	0x00000000


	//----- nvinfo : EIATTR_FRAME_SIZE
	.align		4
.L_252:
        /*05ac*/ 	.byte	0x04, 0x11
        /*05ae*/ 	.short	(.L_254 - .L_253)
	.align		4
.L_253:
        /*05b0*/ 	.word	index@(_ZN5flash24flash_fwd_splitkv_kernelI23Flash_fwd_kernel_traitsILi64ELi64ELi256ELi4ELb0ELb0EN7cutlass6half_tE19Flash_kernel_traitsILi64ELi64ELi256ELi4ES3_EELb1ELb0ELb1ELb0ELb0ELb1ELb0ELb1EEEvNS_16Flash_fwd_paramsE)
        /*05b4*/ 	.word	0x000001b8


	//----- nvinfo : EIATTR_REGCOUNT
	.align		4
.L_254:
        /*05b8*/ 	.byte	0x04, 0x2f
        /*05ba*/ 	.short	(.L_256 - .L_255)
	.align		4
.L_255:
        /*05bc*/ 	.word	index@(_ZN5flash24flash_fwd_splitkv_kernelI23Flash_fwd_kernel_traitsILi64ELi64ELi256ELi4ELb0ELb0EN7cutlass6half_tE19Flash_kernel_traitsILi64ELi64ELi256ELi4ES3_EELb1ELb0ELb1ELb0ELb0ELb0ELb0ELb1EEEvNS_16Flash_fwd_paramsE)
        /*05c0*/ 	.word	0x000000ff


	//----- nvinfo : EIATTR_FRAME_SIZE
	.align		4
.L_256:
        /*05c4*/ 	.byte	0x04, 0x11
        /*05c6*/ 	.short	(.L_258 - .L_257)
	.align		4
.L_257:
        /*05c8*/ 	.word	index@($__internal_18_$__cuda_sm70_shflsync_bfly_p)
        /*05cc*/ 	.word	0x00000000


	//----- nvinfo : EIATTR_FRAME_SIZE
	.align		4
.L_258:
        /*05d0*/ 	.byte	0x04, 0x11
        /*05d2*/ 	.short	(.L_260 - .L_259)
	.align		4
.L_259:
        /*05d4*/ 	.word	index@($_ZN5flash24flash_fwd_splitkv_kernelI23Flash_fwd_kernel_traitsILi64ELi64ELi256ELi4ELb0ELb0EN7cutlass6half_tE19Flash_kernel_traitsILi64ELi64ELi256ELi4ES3_EELb1ELb0ELb1ELb0ELb0ELb0ELb0ELb1EEEvNS_16Flash_fwd_paramsE$_ZN5flash30compute_attn_1rowblock_splitkvI23Flash_fwd_kernel_traitsILi64ELi64ELi256ELi4ELb0ELb0EN7cutlass6half_tE19Flash_kernel_traitsILi64ELi64ELi256ELi4ES3_EELb1ELb0ELb1ELb0ELb0ELb0ELb0ELb1ENS_16Flash_fwd_paramsEEEvRKT8_iiiii)
        /*05d8*/ 	.word	0x00000000


	//----- nvinfo : EIATTR_FRAME_SIZE
	.align		4
.L_260:
        /*05dc*/ 	.byte	0x04, 0x11
        /*05de*/ 	.short	(.L_262 - .L_261)
	.align		4
.L_261:
        /*05e0*/ 	.word	index@(_ZN5flash24flash_fwd_splitkv_kernelI23Flash_fwd_kernel_traitsILi64ELi64ELi256ELi4ELb0ELb0EN7cutlass6half_tE19Flash_kernel_traitsILi64ELi64ELi256ELi4ES3_EELb1ELb0ELb1ELb0ELb0ELb0ELb0ELb1EEEvNS_16Flash_fwd_paramsE)
        /*05e4*/ 	.word	0x00000198


	//----- nvinfo : EIATTR_REGCOUNT
	.align		4
.L_262:
        /*05e8*/ 	.byte	0x04, 0x2f
        /*05ea*/ 	.short	(.L_264 - .L_263)
	.align		4
.L_263:
        /*05ec*/ 	.word	index@(_ZN5flash24flash_fwd_splitkv_kernelI23Flash_fwd_kernel_traitsILi64ELi64ELi256ELi4ELb0ELb0EN7cutlass6half_tE19Flash_kernel_traitsILi64ELi64ELi256ELi4ES3_EELb1ELb0ELb0ELb0ELb1ELb1ELb0ELb1EEEvNS_16Flash_fwd_paramsE)
        /*05f0*/ 	.word	0x000000ff


	//----- nvinfo : EIATTR_FRAME_SIZE
	.align		4
.L_264:
        /*05f4*/ 	.byte	0x04, 0x11
        /*05f6*/ 	.short	(.L_266 - .L_265)
	.align		4
.L_265:
        /*05f8*/ 	.word	index@(_ZN5flash24flash_fwd_splitkv_kernelI23Flash_fwd_kernel_traitsILi64ELi64ELi256ELi4ELb0ELb0EN7cutlass6half_tE19Flash_kernel_traitsILi64ELi64ELi256ELi4ES3_EELb1ELb0ELb0ELb0ELb1ELb1ELb0ELb1EEEvNS_16Flash_fwd_paramsE)
        /*05fc*/ 	.word	0x00000038


	//----- nvinfo : EIATTR_REGCOUNT
	.align		4
.L_266:
        /*0600*/ 	.byte	0x04, 0x2f
        /*0602*/ 	.short	(.L_268 - .L_267)
	.align		4
.L_267:
        /*0604*/ 	.word	index@(_ZN5flash24flash_fwd_splitkv_kernelI23Flash_fwd_kernel_traitsILi64ELi64ELi256ELi4ELb0ELb0EN7cutlass6half_tE19Flash_kernel_traitsILi64ELi64ELi256ELi4ES3_EELb1ELb0ELb0ELb0ELb1ELb0ELb0ELb1EEEvNS_16Flash_fwd_paramsE)
        /*0608*/ 	.word	0x000000ff


	//----- nvinfo : EIATTR_FRAME_SIZE
	.align		4
.L_268:
        /*060c*/ 	.byte	0x04, 0x11
        /*060e*/ 	.short	(.L_270 - .L_269)
	.align		4
.L_269:
        /*0610*/ 	.word	index@(_ZN5flash24flash_fwd_splitkv_kernelI23Flash_fwd_kernel_traitsILi64ELi64ELi256ELi4ELb0ELb0EN7cutlass6half_tE19Flash_kernel_traitsILi64ELi64ELi256ELi4ES3_EELb1ELb0ELb0ELb0ELb1ELb0ELb0ELb1EEEvNS_16Flash_fwd_paramsE)
        /*0614*/ 	.word	0x00000018


	//----- nvinfo : EIATTR_REGCOUNT
	.align		4
.L_270:
        /*0618*/ 	.byte	0x04, 0x2f
        /*061a*/ 	.short	(.L_272 - .L_271)
	.align		4
.L_271:
        /*061c*/ 	.word	index@(_ZN5flash24flash_fwd_splitkv_kernelI23Flash_fwd_kernel_traitsILi64ELi64ELi256ELi4ELb0ELb0EN7cutlass6half_tE19Flash_kernel_traitsILi64ELi64ELi256ELi4ES3_EELb1ELb0ELb1ELb0ELb0ELb1ELb0ELb0EEEvNS_16Flash_fwd_paramsE)
        /*0620*/ 	.word	0x000000ff


	//----- nvinfo : EIATTR_FRAME_SIZE
	.align		4
.L_272:
        /*0624*/ 	.byte	0x04, 0x11
        /*0626*/ 	.short	(.L_274 - .L_273)
	.align		4
.L_273:
        /*0628*/ 	.word	index@(_ZN5flash24flash_fwd_splitkv_kernelI23Flash_fwd_kernel_traitsILi64ELi64ELi256ELi4ELb0ELb0EN7cutlass6half_tE19Flash_kernel_traitsILi64ELi64ELi256ELi4ES3_EELb1ELb0ELb1ELb0ELb0ELb1ELb0ELb0EEEvNS_16Flash_fwd_paramsE)
        /*062c*/ 	.word	0x00000018


	//----- nvinfo : EIATTR_REGCOUNT
	.align		4
.L_274:
        /*0630*/ 	.byte	0x04, 0x2f
        /*0632*/ 	.short	(.L_276 - .L_275)
	.align		4
.L_275:
        /*0634*/ 	.word	index@(_ZN5flash24flash_fwd_splitkv_kernelI23Flash_fwd_kernel_traitsILi64ELi64ELi256ELi4ELb0ELb0EN7cutlass6half_tE19Flash_kernel_traitsILi64ELi64ELi256ELi4ES3_EELb1ELb0ELb1ELb0ELb0ELb0ELb0ELb0EEEvNS_16Flash_fwd_paramsE)
        /*0638*/ 	.word	0x000000ff


	//----- nvinfo : EIATTR_FRAME_SIZE
	.align		4
.L_276:
        /*063c*/ 	.byte	0x04, 0x11
        /*063e*/ 	.short	(.L_278 - .L_277)
	.align		4
.L_277:
        /*0640*/ 	.word	index@(_ZN5flash24flash_fwd_splitkv_kernelI23Flash_fwd_kernel_traitsILi64ELi64ELi256ELi4ELb0ELb0EN7cutlass6half_tE19Flash_kernel_traitsILi64ELi64ELi256ELi4ES3_EELb1ELb0ELb1ELb0ELb0ELb0ELb0ELb0EEEvNS_16Flash_fwd_paramsE)
        /*0644*/ 	.word	0x00000008


	//----- nvinfo : EIATTR_REGCOUNT
	.align		4
.L_278:
        /*0648*/ 	.byte	0x04, 0x2f
        /*064a*/ 	.short	(.L_280 - .L_279)
	.align		4
.L_279:
        /*064c*/ 	.word	index@(_ZN5flash24flash_fwd_splitkv_kernelI23Flash_fwd_kernel_traitsILi64ELi64ELi256ELi4ELb0ELb0EN7cutlass6half_tE19Flash_kernel_traitsILi64ELi64ELi256ELi4ES3_EELb1ELb0ELb0ELb0ELb1ELb1ELb0ELb0EEEvNS_16Flash_fwd_paramsE)
        /*0650*/ 	.word	0x000000ff


	//----- nvinfo : EIATTR_FRAME_SIZE
	.align		4
.L_280:
        /*0654*/ 	.byte	0x04, 0x11
        /*0656*/ 	.short	(.L_282 - .L_281)
	.align		4
.L_281:
        /*0658*/ 	.word	index@(_ZN5flash24flash_fwd_splitkv_kernelI23Flash_fwd_kernel_traitsILi64ELi64ELi256ELi4ELb0ELb0EN7cutlass6half_tE19Flash_kernel_traitsILi64ELi64ELi256ELi4ES3_EELb1ELb0ELb0ELb0ELb1ELb1ELb0ELb0EEEvNS_16Flash_fwd_paramsE)
        /*065c*/ 	.word	0x00000030


	//----- nvinfo : EIATTR_REGCOUNT
	.align		4
.L_282:
        /*0660*/ 	.byte	0x04, 0x2f
        /*0662*/ 	.short	(.L_284 - .L_283)
	.align		4
.L_283:
        /*0664*/ 	.word	index@(_ZN5flash24flash_fwd_splitkv_kernelI23Flash_fwd_kernel_traitsILi64ELi64ELi256ELi4ELb0ELb0EN7cutlass6half_tE19Flash_kernel_traitsILi64ELi64ELi256ELi4ES3_EELb1ELb0ELb0ELb0ELb1ELb0ELb0ELb0EEEvNS_16Flash_fwd_paramsE)
        /*0668*/ 	.word	0x000000ff


	//----- nvinfo : EIATTR_FRAME_SIZE
	.align		4
.L_284:
        /*066c*/ 	.byte	0x04, 0x11
        /*066e*/ 	.short	(.L_286 - .L_285)
	.align		4
.L_285:
        /*0670*/ 	.word	index@(_ZN5flash24flash_fwd_splitkv_kernelI23Flash_fwd_kernel_traitsILi64ELi64ELi256ELi4ELb0ELb0EN7cutlass6half_tE19Flash_kernel_traitsILi64ELi64ELi256ELi4ES3_EELb1ELb0ELb0ELb0ELb1ELb0ELb0ELb0EEEvNS_16Flash_fwd_paramsE)
        /*0674*/ 	.word	0x00000038


	//----- nvinfo : EIATTR_REGCOUNT
	.align		4
.L_286:
        /*0678*/ 	.byte	0x04, 0x2f
        /*067a*/ 	.short	(.L_288 - .L_287)
	.align		4
.L_287:
        /*067c*/ 	.word	index@(_ZN5flash24flash_fwd_splitkv_kernelI23Flash_fwd_kernel_traitsILi64ELi64ELi256ELi4ELb0ELb0EN7cutlass6half_tE19Flash_kernel_traitsILi64ELi64ELi256ELi4ES3_EELb1ELb0ELb0ELb1ELb1ELb1ELb1ELb0EEEvNS_16Flash_fwd_paramsE)
        /*0680*/ 	.word	0x000000ff


	//----- nvinfo : EIATTR_FRAME_SIZE
	.align		4
.L_288:
        /*0684*/ 	.byte	0x04, 0x11
        /*0686*/ 	.short	(.L_290 - .L_289)
	.align		4
.L_289:
        /*0688*/ 	.word	index@(_ZN5flash24flash_fwd_splitkv_kernelI23Flash_fwd_kernel_traitsILi64ELi64ELi256ELi4ELb0ELb0EN7cutlass6half_tE19Flash_kernel_traitsILi64ELi64ELi256ELi4ES3_EELb1ELb0ELb0ELb1ELb1ELb1ELb1ELb0EEEvNS_16Flash_fwd_paramsE)
        /*068c*/ 	.word	0x00000038


	//----- nvinfo : EIATTR_REGCOUNT
	.align		4
.L_290:
        /*0690*/ 	.byte	0x04, 0x2f
        /*0692*/ 	.short	(.L_292 - .L_291)
	.align		4
.L_291:
        /*0694*/ 	.word	index@(_ZN5flash24flash_fwd_splitkv_kernelI23Flash_fwd_kernel_traitsILi64ELi64ELi256ELi4ELb0ELb0EN7cutlass6half_tE19Flash_kernel_traitsILi64ELi64ELi256ELi4ES3_EELb1ELb0ELb0ELb1ELb1ELb0ELb1ELb0EEEvNS_16Flash_fwd_paramsE)
        /*0698*/ 	.word	0x000000ff


	//----- nvinfo : EIATTR_FRAME_SIZE
	.align		4
.L_292:
        /*069c*/ 	.byte	0x04, 0x11
        /*069e*/ 	.short	(.L_294 - .L_293)
	.align		4
.L_293:
        /*06a0*/ 	.word	index@(_ZN5flash24flash_fwd_splitkv_kernelI23Flash_fwd_kernel_traitsILi64ELi64ELi256ELi4ELb0ELb0EN7cutlass6half_tE19Flash_kernel_traitsILi64ELi64ELi256ELi4ES3_EELb1ELb0ELb0ELb1ELb1ELb0ELb1ELb0EEEvNS_16Flash_fwd_paramsE)
        /*06a4*/ 	.word	0x00000000


	//----- nvinfo : EIATTR_REGCOUNT
	.align		4
.L_294:
        /*06a8*/ 	.byte	0x04, 0x2f
        /*06aa*/ 	.short	(.L_296 - .L_295)
	.align		4
.L_295:
        /*06ac*/ 	.word	index@(_ZN5flash24flash_fwd_splitkv_kernelI23Flash_fwd_kernel_traitsILi64ELi64ELi256ELi4ELb0ELb0EN7cutlass6half_tE19Flash_kernel_traitsILi64ELi64ELi256ELi4ES3_EELb1ELb0ELb0ELb1ELb1ELb1ELb0ELb0EEEvNS_16Flash_fwd_paramsE)
        /*06b0*/ 	.word	0x000000ff


	//----- nvinfo : EIATTR_FRAME_SIZE
	.align		4
.L_296:
        /*06b4*/ 	.byte	0x04, 0x11
        /*06b6*/ 	.short	(.L_298 - .L_297)
	.align		4
.L_297:
        /*06b8*/ 	.word	index@(_ZN5flash24flash_fwd_splitkv_kernelI23Flash_fwd_kernel_traitsILi64ELi64ELi256ELi4ELb0ELb0EN7cutlass6half_tE19Flash_kernel_traitsILi64ELi64ELi256ELi4ES3_EELb1ELb0ELb0ELb1ELb1ELb1ELb0ELb0EEEvNS_16Flash_fwd_paramsE)
        /*06bc*/ 	.word	0x00000030


	//----- nvinfo : EIATTR_REGCOUNT
	.align		4
.L_298:
        /*06c0*/ 	.byte	0x04, 0x2f
        /*06c2*/ 	.short	(.L_300 - .L_299)
	.align		4
.L_299:
        /*06c4*/ 	.word	index@(_ZN5flash24flash_fwd_splitkv_kernelI23Flash_fwd_kernel_traitsILi64ELi64ELi256ELi4ELb0ELb0EN7cutlass6half_tE19Flash_kernel_traitsILi64ELi64ELi256ELi4ES3_EELb1ELb0ELb0ELb1ELb1ELb0ELb0ELb0EEEvNS_16Flash_fwd_paramsE)
        /*06c8*/ 	.word	0x000000ff


	//----- nvinfo : EIATTR_FRAME_SIZE
	.align		4
.L_300:
        /*06cc*/ 	.byte	0x04, 0x11
        /*06ce*/ 	.short	(.L_302 - .L_301)
	.align		4
.L_301:
        /*06d0*/ 	.word	index@(_ZN5flash24flash_fwd_splitkv_kernelI23Flash_fwd_kernel_traitsILi64ELi64ELi256ELi4ELb0ELb0EN7cutlass6half_tE19Flash_kernel_traitsILi64ELi64ELi256ELi4ES3_EELb1ELb0ELb0ELb1ELb1ELb0ELb0ELb0EEEvNS_16Flash_fwd_paramsE)
        /*06d4*/ 	.word	0x00000010


	//----- nvinfo : EIATTR_REGCOUNT
	.align		4
.L_302:
        /*06d8*/ 	.byte	0x04, 0x2f
        /*06da*/ 	.short	(.L_304 - .L_303)
	.align		4
.L_303:
        /*06dc*/ 	.word	index@(_ZN5flash24flash_fwd_splitkv_kernelI23Flash_fwd_kernel_traitsILi64ELi64ELi256ELi4ELb0ELb0EN7cutlass6half_tE19Flash_kernel_traitsILi64ELi64ELi256ELi4ES3_EELb1ELb0ELb0ELb0ELb0ELb1ELb1ELb1EEEvNS_16Flash_fwd_paramsE)
        /*06e0*/ 	.word	0x000000ff


	//----- nvinfo : EIATTR_FRAME_SIZE
	.align		4
.L_304:
        /*06e4*/ 	.byte	0x04, 0x11
        /*06e6*/ 	.short	(.L_306 - .L_305)
	.align		4
.L_305:
        /*06e8*/ 	.word	index@($__internal_17_$__cuda_sm70_shflsync_bfly_p)
        /*06ec*/ 	.word	0x00000000


	//----- nvinfo : EIATTR_FRAME_SIZE
	.align		4
.L_306:
        /*06f0*/ 	.byte	0x04, 0x11
        /*06f2*/ 	.short	(.L_308 - .L_307)
	.align		4
.L_307:
        /*06f4*/ 	.word	index@($_ZN5flash24flash_fwd_splitkv_kernelI23Flash_fwd_kernel_traitsILi64ELi64ELi256ELi4ELb0ELb0EN7cutlass6half_tE19Flash_kernel_traitsILi64ELi64ELi256ELi4ES3_EELb1ELb0ELb0ELb0ELb0ELb1ELb1ELb1EEEvNS_16Flash_fwd_paramsE$_ZN5flash30compute_attn_1rowblock_splitkvI23Flash_fwd_kernel_traitsILi64ELi64ELi256ELi4ELb0ELb0EN7cutlass6half_tE19Flash_kernel_traitsILi64ELi64ELi256ELi4ES3_EELb1ELb0ELb0ELb0ELb0ELb1ELb1ELb1ENS_16Flash_fwd_paramsEEEvRKT8_iiiii)
        /*06f8*/ 	.word	0x00000000


	//----- nvinfo : EIATTR_FRAME_SIZE
	.align		4
.L_308:
        /*06fc*/ 	.byte	0x04, 0x11
        /*06fe*/ 	.short	(.L_310 - .L_309)
	.align		4
.L_309:
        /*0700*/ 	.word	index@(_ZN5flash24flash_fwd_splitkv_kernelI23Flash_fwd_kernel_traitsILi64ELi64ELi256ELi4ELb0ELb0EN7cutlass6half_tE19Flash_kernel_traitsILi64ELi64ELi256ELi4ES3_EELb1ELb0ELb0ELb0ELb0ELb1ELb1ELb1EEEvNS_16Flash_fwd_paramsE)
        /*0704*/ 	.word	0x00000170


	//----- nvinfo : EIATTR_REGCOUNT
	.align		4
.L_310:
        /*0708*/ 	.byte	0x04, 0x2f
        /*070a*/ 	.short	(.L_312 - .L_311)
	.align		4
.L_311:
        /*070c*/ 	.word	index@(_ZN5flash24flash_fwd_splitkv_kernelI23Flash_fwd_kernel_traitsILi64ELi64ELi256ELi4ELb0ELb0EN7cutlass6half_tE19Flash_kernel_traitsILi64ELi64ELi256ELi4ES3_EELb1ELb0ELb0ELb0ELb0ELb0ELb1ELb1EEEvNS_16Flash_fwd_paramsE)
        /*0710*/ 	.word	0x000000ff


	//----- nvinfo : EIATTR_FRAME_SIZE
	.align		4
.L_312:
        /*0714*/ 	.byte	0x04, 0x11
        /*0716*/ 	.short	(.L_314 - .L_313)
	.align		4
.L_313:
        /*0718*/ 	.word	index@($__internal_16_$__cuda_sm70_shflsync_bfly_p)
        /*071c*/ 	.word	0x00000000


	//----- nvinfo : EIATTR_FRAME_SIZE
	.align		4
.L_314:
        /*0720*/ 	.byte	0x04, 0x11
        /*0722*/ 	.short	(.L_316 - .L_315)
	.align		4
.L_315:
        /*0724*/ 	.word	index@($_ZN5flash24flash_fwd_splitkv_kernelI23Flash_fwd_kernel_traitsILi64ELi64ELi256ELi4ELb0ELb0EN7cutlass6half_tE19Flash_kernel_traitsILi64ELi64ELi256ELi4ES3_EELb1ELb0ELb0ELb0ELb0ELb0ELb1ELb1EEEvNS_16Flash_fwd_paramsE$_ZN5flash30compute_attn_1rowblock_splitkvI23Flash_fwd_kernel_traitsILi64ELi64ELi256ELi4ELb0ELb0EN7cutlass6half_tE19Flash_kernel_traitsILi64ELi64ELi256ELi4ES3_EELb1ELb0ELb0ELb0ELb0ELb0ELb1ELb1ENS_16Flash_fwd_paramsEEEvRKT8_iiiii)
        /*0728*/ 	.word	0x00000000


	//----- nvinfo : EIATTR_FRAME_SIZE
	.align		4
.L_316:
        /*072c*/ 	.byte	0x04, 0x11
        /*072e*/ 	.short	(.L_318 - .L_317)
	.align		4
.L_317:
        /*0730*/ 	.word	index@(_ZN5flash24flash_fwd_splitkv_kernelI23Flash_fwd_kernel_traitsILi64ELi64ELi256ELi4ELb0ELb0EN7cutlass6half_tE19Flash_kernel_traitsILi64ELi64ELi256ELi4ES3_EELb1ELb0ELb0ELb0ELb0ELb0ELb1ELb1EEEvNS_16Flash_fwd_paramsE)
        /*0734*/ 	.word	0x00000150


	//----- nvinfo : EIATTR_REGCOUNT
	.align		4
.L_318:
        /*0738*/ 	.byte	0x04, 0x2f
        /*073a*/ 	.short	(.L_320 - .L_319)
	.align		4
.L_319:
        /*073c*/ 	.word	index@(_ZN5flash24flash_fwd_splitkv_kernelI23Flash_fwd_kernel_traitsILi64ELi64ELi256ELi4ELb0ELb0EN7cutlass6half_tE19Flash_kernel_traitsILi64ELi64ELi256ELi4ES3_EELb1ELb0ELb0ELb0ELb0ELb1ELb1ELb0EEEvNS_16Flash_fwd_paramsE)
        /*0740*/ 	.word	0x000000ff


	//----- nvinfo : EIATTR_FRAME_SIZE
	.align		4
.L_320:
        /*0744*/ 	.byte	0x04, 0x11
        /*0746*/ 	.short	(.L_322 - .L_321)
	.align		4
.L_321:
        /*0748*/ 	.word	index@(_ZN5flash24flash_fwd_splitkv_kernelI23Flash_fwd_kernel_traitsILi64ELi64ELi256ELi4ELb0ELb0EN7cutlass6half_tE19Flash_kernel_traitsILi64ELi64ELi256ELi4ES3_EELb1ELb0ELb0ELb0ELb0ELb1ELb1ELb0EEEvNS_16Flash_fwd_paramsE)
        /*074c*/ 	.word	0x00000010


	//----- nvinfo : EIATTR_REGCOUNT
	.align		4
.L_322:
        /*0750*/ 	.byte	0x04, 0x2f
        /*0752*/ 	.short	(.L_324 - .L_323)
	.align		4
.L_323:
        /*0754*/ 	.word	index@(_ZN5flash24flash_fwd_splitkv_kernelI23Flash_fwd_kernel_traitsILi64ELi64ELi256ELi4ELb0ELb0EN7cutlass6half_tE19Flash_kernel_traitsILi64ELi64ELi256ELi4ES3_EELb1ELb0ELb0ELb0ELb0ELb0ELb1ELb0EEEvNS_16Flash_fwd_paramsE)
        /*0758*/ 	.word	0x000000ff


	//----- nvinfo : EIATTR_FRAME_SIZE
	.align		4
.L_324:
        /*075c*/ 	.byte	0x04, 0x11
        /*075e*/ 	.short	(.L_326 - .L_325)
	.align		4
.L_325:
        /*0760*/ 	.word	index@(_ZN5flash24flash_fwd_splitkv_kernelI23Flash_fwd_kernel_traitsILi64ELi64ELi256ELi4ELb0ELb0EN7cutlass6half_tE19Flash_kernel_traitsILi64ELi64ELi256ELi4ES3_EELb1ELb0ELb0ELb0ELb0ELb0ELb1ELb0EEEvNS_16Flash_fwd_paramsE)
        /*0764*/ 	.word	0x00000010


	//----- nvinfo : EIATTR_REGCOUNT
	.align		4
.L_326:
        /*0768*/ 	.byte	0x04, 0x2f
        /*076a*/ 	.short	(.L_328 - .L_327)
	.align		4
.L_327:
        /*076c*/ 	.word	index@(_ZN5flash24flash_fwd_splitkv_kernelI23Flash_fwd_kernel_traitsILi64ELi64ELi256ELi4ELb0ELb0EN7cutlass6half_tE19Flash_kernel_traitsILi64ELi64ELi256ELi4ES3_EELb1ELb0ELb0ELb0ELb0ELb1ELb0ELb1EEEvNS_16Flash_fwd_paramsE)
        /*0770*/ 	.word	0x000000ff


	//----- nvinfo : EIATTR_FRAME_SIZE
	.align		4
.L_328:
        /*0774*/ 	.byte	0x04, 0x11
        /*0776*/ 	.short	(.L_330 - .L_329)
	.align		4
.L_329:
        /*0778*/ 	.word	index@($__internal_15_$__cuda_sm70_shflsync_bfly_p)
        /*077c*/ 	.word	0x00000000


	//----- nvinfo : EIATTR_FRAME_SIZE
	.align		4
.L_330:
        /*0780*/ 	.byte	0x04, 0x11
        /*0782*/ 	.short	(.L_332 - .L_331)
	.align		4
.L_331:
        /*0784*/ 	.word	index@($_ZN5flash24flash_fwd_splitkv_kernelI23Flash_fwd_kernel_traitsILi64ELi64ELi256ELi4ELb0ELb0EN7cutlass6half_tE19Flash_kernel_traitsILi64ELi64ELi256ELi4ES3_EELb1ELb0ELb0ELb0ELb0ELb1ELb0ELb1EEEvNS_16Flash_fwd_paramsE$_ZN5flash30compute_attn_1rowblock_splitkvI23Flash_fwd_kernel_traitsILi64ELi64ELi256ELi4ELb0ELb0EN7cutlass6half_tE19Flash_kernel_traitsILi64ELi64ELi256ELi4ES3_EELb1ELb0ELb0ELb0ELb0ELb1ELb0ELb1ENS_16Flash_fwd_paramsEEEvRKT8_iiiii)
        /*0788*/ 	.word	0x00000000


	//----- nvinfo : EIATTR_FRAME_SIZE
	.align		4
.L_332:
        /*078c*/ 	.byte	0x04, 0x11
        /*078e*/ 	.short	(.L_334 - .L_333)
	.align		4
.L_333:
        /*0790*/ 	.word	index@(_ZN5flash24flash_fwd_splitkv_kernelI23Flash_fwd_kernel_traitsILi64ELi64ELi256ELi4ELb0ELb0EN7cutlass6half_tE19Flash_kernel_traitsILi64ELi64ELi256ELi4ES3_EELb1ELb0ELb0ELb0ELb0ELb1ELb0ELb1EEEvNS_16Flash_fwd_paramsE)
        /*0794*/ 	.word	0x00000180


	//----- nvinfo : EIATTR_REGCOUNT
	.align		4
.L_334:
        /*0798*/ 	.byte	0x04, 0x2f
        /*079a*/ 	.short	(.L_336 - .L_335)
	.align		4
.L_335:
        /*079c*/ 	.word	index@(_ZN5flash24flash_fwd_splitkv_kernelI23Flash_fwd_kernel_traitsILi64ELi64ELi256ELi4ELb0ELb0EN7cutlass6half_tE19Flash_kernel_traitsILi64ELi64ELi256ELi4ES3_EELb1ELb0ELb0ELb0ELb0ELb0ELb0ELb1EEEvNS_16Flash_fwd_paramsE)
        /*07a0*/ 	.word	0x000000ff


	//----- nvinfo : EIATTR_FRAME_SIZE
	.align		4
.L_336:
        /*07a4*/ 	.byte	0x04, 0x11
        /*07a6*/ 	.short	(.L_338 - .L_337)
	.align		4
.L_337:
        /*07a8*/ 	.word	index@($__internal_14_$__cuda_sm70_shflsync_bfly_p)
        /*07ac*/ 	.word	0x00000000


	//----- nvinfo : EIATTR_FRAME_SIZE
	.align		4
.L_338:
        /*07b0*/ 	.byte	0x04, 0x11
        /*07b2*/ 	.short	(.L_340 - .L_339)
	.align		4
.L_339:
        /*07b4*/ 	.word	index@($_ZN5flash24flash_fwd_splitkv_kernelI23Flash_fwd_kernel_traitsILi64ELi64ELi256ELi4ELb0ELb0EN7cutlass6half_tE19Flash_kernel_traitsILi64ELi64ELi256ELi4ES3_EELb1ELb0ELb0ELb0ELb0ELb0ELb0ELb1EEEvNS_16Flash_fwd_paramsE$_ZN5flash30compute_attn_1rowblock_splitkvI23Flash_fwd_kernel_traitsILi64ELi64ELi256ELi4ELb0ELb0EN7cutlass6half_tE19Flash_kernel_traitsILi64ELi64ELi256ELi4ES3_EELb1ELb0ELb0ELb0ELb0ELb0ELb0ELb1ENS_16Flash_fwd_paramsEEEvRKT8_iiiii)
        /*07b8*/ 	.word	0x00000000


	//----- nvinfo : EIATTR_FRAME_SIZE
	.align		4
.L_340:
        /*07bc*/ 	.byte	0x04, 0x11
        /*07be*/ 	.short	(.L_342 - .L_341)
	.align		4
.L_341:
        /*07c0*/ 	.word	index@(_ZN5flash24flash_fwd_splitkv_kernelI23Flash_fwd_kernel_traitsILi64ELi64ELi256ELi4ELb0ELb0EN7cutlass6half_tE19Flash_kernel_traitsILi64ELi64ELi256ELi4ES3_EELb1ELb0ELb0ELb0ELb0ELb0ELb0ELb1EEEvNS_16Flash_fwd_paramsE)
        /*07c4*/ 	.word	0x00000140


	//----- nvinfo : EIATTR_REGCOUNT
	.align		4
.L_342:
        /*07c8*/ 	.byte	0x04, 0x2f
        /*07ca*/ 	.short	(.L_344 - .L_343)
	.align		4
.L_343:
        /*07cc*/ 	.word	index@(_ZN5flash24flash_fwd_splitkv_kernelI23Flash_fwd_kernel_traitsILi64ELi64ELi256ELi4ELb0ELb0EN7cutlass6half_tE19Flash_kernel_traitsILi64ELi64ELi256ELi4ES3_EELb1ELb0ELb0ELb0ELb0ELb1ELb0ELb0EEEvNS_16Flash_fwd_paramsE)
        /*07d0*/ 	.word	0x000000ff


	//----- nvinfo : EIATTR_FRAME_SIZE
	.align		4
.L_344:
        /*07d4*/ 	.byte	0x04, 0x11
        /*07d6*/ 	.short	(.L_346 - .L_345)
	.align		4
.L_345:
        /*07d8*/ 	.word	index@(_ZN5flash24flash_fwd_splitkv_kernelI23Flash_fwd_kernel_traitsILi64ELi64ELi256ELi4ELb0ELb0EN7cutlass6half_tE19Flash_kernel_traitsILi64ELi64ELi256ELi4ES3_EELb1ELb0ELb0ELb0ELb0ELb1ELb0ELb0EEEvNS_16Flash_fwd_paramsE)
        /*07dc*/ 	.word	0x00000028


	//----- nvinfo : EIATTR_REGCOUNT
	.align		4
.L_346:
        /*07e0*/ 	.byte	0x04, 0x2f
        /*07e2*/ 	.short	(.L_348 - .L_347)
	.align		4
.L_347:
        /*07e4*/ 	.word	index@(_ZN5flash24flash_fwd_splitkv_kernelI23Flash_fwd_kernel_traitsILi64ELi64ELi256ELi4ELb0ELb0EN7cutlass6half_tE19Flash_kernel_traitsILi64ELi64ELi256ELi4ES3_EELb1ELb0ELb0ELb0ELb0ELb0ELb0ELb0EEEvNS_16Flash_fwd_paramsE)
        /*07e8*/ 	.word	0x000000ff


	//----- nvinfo : EIATTR_FRAME_SIZE
	.align		4
.L_348:
        /*07ec*/ 	.byte	0x04, 0x11
        /*07ee*/ 	.short	(.L_350 - .L_349)
	.align		4
.L_349:
        /*07f0*/ 	.word	index@(_ZN5flash24flash_fwd_splitkv_kernelI23Flash_fwd_kernel_traitsILi64ELi64ELi256ELi4ELb0ELb0EN7cutlass6half_tE19Flash_kernel_traitsILi64ELi64ELi256ELi4ES3_EELb1ELb0ELb0ELb0ELb0ELb0ELb0ELb0EEEvNS_16Flash_fwd_paramsE)
        /*07f4*/ 	.word	0x00000010


	//----- nvinfo : EIATTR_REGCOUNT
	.align		4
.L_350:
        /*07f8*/ 	.byte	0x04, 0x2f
        /*07fa*/ 	.short	(.L_352 - .L_351)
	.align		4
.L_351:
        /*07fc*/ 	.word	index@(_ZN5flash32flash_fwd_splitkv_combine_kernelI23Flash_fwd_kernel_traitsILi64ELi64ELi256ELi4ELb0ELb0EN7cutlass6half_tE19Flash_kernel_traitsILi64ELi64ELi256ELi4ES3_EELi8ELi1ELb1EEEvNS_16Flash_fwd_paramsE)
        /*0800*/ 	.word	0x00000036


	//----- nvinfo : EIATTR_FRAME_SIZE
	.align		4
.L_352:
        /*0804*/ 	.byte	0x04, 0x11
        /*0806*/ 	.short	(.L_354 - .L_353)
	.align		4
.L_353:
        /*0808*/ 	.word	index@($__internal_13_$__cuda_sm20_div_s64)
        /*080c*/ 	.word	0x00000000


	//----- nvinfo : EIATTR_FRAME_SIZE
	.align		4
.L_354:
        /*0810*/ 	.byte	0x04, 0x11
        /*0812*/ 	.short	(.L_356 - .L_355)
	.align		4
.L_355:
        /*0814*/ 	.word	index@(_ZN5flash32flash_fwd_splitkv_combine_kernelI23Flash_fwd_kernel_traitsILi64ELi64ELi256ELi4ELb0ELb0EN7cutlass6half_tE19Flash_kernel_traitsILi64ELi64ELi256ELi4ES3_EELi8ELi1ELb1EEEvNS_16Flash_fwd_paramsE)
        /*0818*/ 	.word	0x00000000


	//----- nvinfo : EIATTR_REGCOUNT
	.align		4
.L_356:
        /*081c*/ 	.byte	0x04, 0x2f
        /*081e*/ 	.short	(.L_358 - .L_357)
	.align		4
.L_357:
        /*0820*/ 	.word	index@(_ZN5flash32flash_fwd_splitkv_combine_kernelI23Flash_fwd_kernel_traitsILi64ELi64ELi256ELi4ELb0ELb0EN7cutlass6half_tE19Flash_kernel_traitsILi64ELi64ELi256ELi4ES3_EELi8ELi2ELb1EEEvNS_16Flash_fwd_paramsE)
        /*0824*/ 	.word	0x00000036


	//----- nvinfo : EIATTR_FRAME_SIZE
	.align		4
.L_358:
        /*0828*/ 	.byte	0x04, 0x11
        /*082a*/ 	.short	(.L_360 - .L_359)
	.align		4
.L_359:
        /*082c*/ 	.word	index@($__internal_12_$__cuda_sm20_div_s64)
        /*0830*/ 	.word	0x00000000


	//----- nvinfo : EIATTR_FRAME_SIZE
	.align		4
.L_360:
        /*0834*/ 	.byte	0x04, 0x11
        /*0836*/ 	.short	(.L_362 - .L_361)
	.align		4
.L_361:
        /*0838*/ 	.word	index@(_ZN5flash32flash_fwd_splitkv_combine_kernelI23Flash_fwd_kernel_traitsILi64ELi64ELi256ELi4ELb0ELb0EN7cutlass6half_tE19Flash_kernel_traitsILi64ELi64ELi256ELi4ES3_EELi8ELi2ELb1EEEvNS_16Flash_fwd_paramsE)
        /*083c*/ 	.word	0x00000000


	//----- nvinfo : EIATTR_REGCOUNT
	.align		4
.L_362:
        /*0840*/ 	.byte	0x04, 0x2f
        /*0842*/ 	.short	(.L_364 - .L_363)
	.align		4
.L_363:
        /*0844*/ 	.word	index@(_ZN5flash32flash_fwd_splitkv_combine_kernelI23Flash_fwd_kernel_traitsILi64ELi64ELi256ELi4ELb0ELb0EN7cutlass6half_tE19Flash_kernel_traitsILi64ELi64ELi256ELi4ES3_EELi8ELi3ELb1EEEvNS_16Flash_fwd_paramsE)
        /*0848*/ 	.word	0x00000036


	//----- nvinfo : EIATTR_FRAME_SIZE
	.align		4
.L_364:
        /*084c*/ 	.byte	0x04, 0x11
        /*084e*/ 	.short	(.L_366 - .L_365)
	.align		4
.L_365:
        /*0850*/ 	.word	index@($__internal_11_$__cuda_sm20_div_s64)
        /*0854*/ 	.word	0x00000000


	//----- nvinfo : EIATTR_FRAME_SIZE
	.align		4
.L_366:
        /*0858*/ 	.byte	0x04, 0x11
        /*085a*/ 	.short	(.L_368 - .L_367)
	.align		4
.L_367:
        /*085c*/ 	.word	index@(_ZN5flash32flash_fwd_splitkv_combine_kernelI23Flash_fwd_kernel_traitsILi64ELi64ELi256ELi4ELb0ELb0EN7cutlass6half_tE19Flash_kernel_traitsILi64ELi64ELi256ELi4ES3_EELi8ELi3ELb1EEEvNS_16Flash_fwd_paramsE)
        /*0860*/ 	.word	0x00000000


	//----- nvinfo : EIATTR_REGCOUNT
	.align		4
.L_368:
        /*0864*/ 	.byte	0x04, 0x2f
        /*0866*/ 	.short	(.L_370 - .L_369)
	.align		4
.L_369:
        /*0868*/ 	.word	index@(_ZN5flash32flash_fwd_splitkv_combine_kernelI23Flash_fwd_kernel_traitsILi64ELi64ELi256ELi4ELb0ELb0EN7cutlass6half_tE19Flash_kernel_traitsILi64ELi64ELi256ELi4ES3_EELi8ELi4ELb1EEEvNS_16Flash_fwd_paramsE)
        /*086c*/ 	.word	0x00000034


	//----- nvinfo : EIATTR_FRAME_SIZE
	.align		4
.L_370:
        /*0870*/ 	.byte	0x04, 0x11
        /*0872*/ 	.short	(.L_372 - .L_371)
	.align		4
.L_371:
        /*0874*/ 	.word	index@($__internal_10_$__cuda_sm20_div_s64)
        /*0878*/ 	.word	0x00000000


	//----- nvinfo : EIATTR_FRAME_SIZE
	.align		4
.L_372:
        /*087c*/ 	.byte	0x04, 0x11
        /*087e*/ 	.short	(.L_374 - .L_373)
	.align		4
.L_373:
        /*0880*/ 	.word	index@(_ZN5flash32flash_fwd_splitkv_combine_kernelI23Flash_fwd_kernel_traitsILi64ELi64ELi256ELi4ELb0ELb0EN7cutlass6half_tE19Flash_kernel_traitsILi64ELi64ELi256ELi4ES3_EELi8ELi4ELb1EEEvNS_16Flash_fwd_paramsE)
        /*0884*/ 	.word	0x00000000


	//----- nvinfo : EIATTR_REGCOUNT
	.align		4
.L_374:
        /*0888*/ 	.byte	0x04, 0x2f
        /*088a*/ 	.short	(.L_376 - .L_375)
	.align		4
.L_375:
        /*088c*/ 	.word	index@(_ZN5flash32flash_fwd_splitkv_combine_kernelI23Flash_fwd_kernel_traitsILi64ELi64ELi256ELi4ELb0ELb0EN7cutlass6half_tE19Flash_kernel_traitsILi64ELi64ELi256ELi4ES3_EELi8ELi5ELb1EEEvNS_16Flash_fwd_paramsE)
        /*0890*/ 	.word	0x0000003a


	//----- nvinfo : EIATTR_FRAME_SIZE
	.align		4
.L_376:
        /*0894*/ 	.byte	0x04, 0x11
        /*0896*/ 	.short	(.L_378 - .L_377)
	.align		4
.L_377:
        /*0898*/ 	.word	index@($__internal_9_$__cuda_sm20_div_s64)
        /*089c*/ 	.word	0x00000000


	//----- nvinfo : EIATTR_FRAME_SIZE
	.align		4
.L_378:
        /*08a0*/ 	.byte	0x04, 0x11
        /*08a2*/ 	.short	(.L_380 - .L_379)
	.align		4
.L_379:
        /*08a4*/ 	.word	index@(_ZN5flash32flash_fwd_splitkv_combine_kernelI23Flash_fwd_kernel_traitsILi64ELi64ELi256ELi4ELb0ELb0EN7cutlass6half_tE19Flash_kernel_traitsILi64ELi64ELi256ELi4ES3_EELi8ELi5ELb1EEEvNS_16Flash_fwd_paramsE)
        /*08a8*/ 	.word	0x00000000


	//----- nvinfo : EIATTR_REGCOUNT
	.align		4
.L_380:
        /*08ac*/ 	.byte	0x04, 0x2f
        /*08ae*/ 	.short	(.L_382 - .L_381)
	.align		4
.L_381:
        /*08b0*/ 	.word	index@(_ZN5flash32flash_fwd_splitkv_combine_kernelI23Flash_fwd_kernel_traitsILi64ELi64ELi256ELi4ELb0ELb0EN7cutlass6half_tE19Flash_kernel_traitsILi64ELi64ELi256ELi4ES3_EELi8ELi6ELb1EEEvNS_16Flash_fwd_paramsE)
        /*08b4*/ 	.word	0x0000003e


	//----- nvinfo : EIATTR_FRAME_SIZE
	.align		4
.L_382:
        /*08b8*/ 	.byte	0x04, 0x11
        /*08ba*/ 	.short	(.L_384 - .L_383)
	.align		4
.L_383:
        /*08bc*/ 	.word	index@($__internal_8_$__cuda_sm20_div_s64)
        /*08c0*/ 	.word	0x00000000


	//----- nvinfo : EIATTR_FRAME_SIZE
	.align		4
.L_384:
        /*08c4*/ 	.byte	0x04, 0x11
        /*08c6*/ 	.short	(.L_386 - .L_385)
	.align		4
.L_385:
        /*08c8*/ 	.word	index@(_ZN5flash32flash_fwd_splitkv_combine_kernelI23Flash_fwd_kernel_traitsILi64ELi64ELi256ELi4ELb0ELb0EN7cutlass6half_tE19Flash_kernel_traitsILi64ELi64ELi256ELi4ES3_EELi8ELi6ELb1EEEvNS_16Flash_fwd_paramsE)
        /*08cc*/ 	.word	0x00000000


	//----- nvinfo : EIATTR_REGCOUNT
	.align		4
.L_386:
        /*08d0*/ 	.byte	0x04, 0x2f
        /*08d2*/ 	.short	(.L_388 - .L_387)
	.align		4
.L_387:
        /*08d4*/ 	.word	index@(_ZN5flash32flash_fwd_splitkv_combine_kernelI23Flash_fwd_kernel_traitsILi64ELi64ELi256ELi4ELb0ELb0EN7cutlass6half_tE19Flash_kernel_traitsILi64ELi64ELi256ELi4ES3_EELi8ELi7ELb1EEEvNS_16Flash_fwd_paramsE)
        /*08d8*/ 	.word	0x0000003e


	//----- nvinfo : EIATTR_FRAME_SIZE
	.align		4
.L_388:
        /*08dc*/ 	.byte	0x04, 0x11
        /*08de*/ 	.short	(.L_390 - .L_389)
	.align		4
.L_389:
        /*08e0*/ 	.word	index@($__internal_7_$__cuda_sm20_div_s64)
        /*08e4*/ 	.word	0x00000000


	//----- nvinfo : EIATTR_FRAME_SIZE
	.align		4
.L_390:
        /*08e8*/ 	.byte	0x04, 0x11
        /*08ea*/ 	.short	(.L_392 - .L_391)
	.align		4
.L_391:
        /*08ec*/ 	.word	index@(_ZN5flash32flash_fwd_splitkv_combine_kernelI23Flash_fwd_kernel_traitsILi64ELi64ELi256ELi4ELb0ELb0EN7cutlass6half_tE19Flash_kernel_traitsILi64ELi64ELi256ELi4ES3_EELi8ELi7ELb1EEEvNS_16Flash_fwd_paramsE)
        /*08f0*/ 	.word	0x00000000


	//----- nvinfo : EIATTR_REGCOUNT
	.align		4
.L_392:
        /*08f4*/ 	.byte	0x04, 0x2f
        /*08f6*/ 	.short	(.L_394 - .L_393)
	.align		4
.L_393:
        /*08f8*/ 	.word	index@(_ZN5flash32flash_fwd_splitkv_combine_kernelI23Flash_fwd_kernel_traitsILi64ELi64ELi256ELi4ELb0ELb0EN7cutlass6half_tE19Flash_kernel_traitsILi64ELi64ELi256ELi4ES3_EELi8ELi1ELb0EEEvNS_16Flash_fwd_paramsE)
        /*08fc*/ 	.word	0x00000036


	//----- nvinfo : EIATTR_FRAME_SIZE
	.align		4
.L_394:
        /*0900*/ 	.byte	0x04, 0x11
        /*0902*/ 	.short	(.L_396 - .L_395)
	.align		4
.L_395:
        /*0904*/ 	.word	index@($__internal_6_$__cuda_sm20_div_s64)
        /*0908*/ 	.word	0x00000000


	//----- nvinfo : EIATTR_FRAME_SIZE
	.align		4
.L_396:
        /*090c*/ 	.byte	0x04, 0x11
        /*090e*/ 	.short	(.L_398 - .L_397)
	.align		4
.L_397:
        /*0910*/ 	.word	index@(_ZN5flash32flash_fwd_splitkv_combine_kernelI23Flash_fwd_kernel_traitsILi64ELi64ELi256ELi4ELb0ELb0EN7cutlass6half_tE19Flash_kernel_traitsILi64ELi64ELi256ELi4ES3_EELi8ELi1ELb0EEEvNS_16Flash_fwd_paramsE)
        /*0914*/ 	.word	0x00000000


	//----- nvinfo : EIATTR_REGCOUNT
	.align		4
.L_398:
        /*0918*/ 	.byte	0x04, 0x2f
        /*091a*/ 	.short	(.L_400 - .L_399)
	.align		4
.L_399:
        /*091c*/ 	.word	index@(_ZN5flash32flash_fwd_splitkv_combine_kernelI23Flash_fwd_kernel_traitsILi64ELi64ELi256ELi4ELb0ELb0EN7cutlass6half_tE19Flash_kernel_traitsILi64ELi64ELi256ELi4ES3_EELi8ELi2ELb0EEEvNS_16Flash_fwd_paramsE)
        /*0920*/ 	.word	0x00000036


	//----- nvinfo : EIATTR_FRAME_SIZE
	.align		4
.L_400:
        /*0924*/ 	.byte	0x04, 0x11
        /*0926*/ 	.short	(.L_402 - .L_401)
	.align		4
.L_401:
        /*0928*/ 	.word	index@($__internal_5_$__cuda_sm20_div_s64)
        /*092c*/ 	.word	0x00000000


	//----- nvinfo : EIATTR_FRAME_SIZE
	.align		4
.L_402:
        /*0930*/ 	.byte	0x04, 0x11
        /*0932*/ 	.short	(.L_404 - .L_403)
	.align		4
.L_403:
        /*0934*/ 	.word	index@(_ZN5flash32flash_fwd_splitkv_combine_kernelI23Flash_fwd_kernel_traitsILi64ELi64ELi256ELi4ELb0ELb0EN7cutlass6half_tE19Flash_kernel_traitsILi64ELi64ELi256ELi4ES3_EELi8ELi2ELb0EEEvNS_16Flash_fwd_paramsE)
        /*0938*/ 	.word	0x00000000


	//----- nvinfo : EIATTR_REGCOUNT
	.align		4
.L_404:
        /*093c*/ 	.byte	0x04, 0x2f
        /*093e*/ 	.short	(.L_406 - .L_405)
	.align		4
.L_405:
        /*0940*/ 	.word	index@(_ZN5flash32flash_fwd_splitkv_combine_kernelI23Flash_fwd_kernel_traitsILi64ELi64ELi256ELi4ELb0ELb0EN7cutlass6half_tE19Flash_kernel_traitsILi64ELi64ELi256ELi4ES3_EELi8ELi3ELb0EEEvNS_16Flash_fwd_paramsE)
        /*0944*/ 	.word	0x00000036


	//----- nvinfo : EIATTR_FRAME_SIZE
	.align		4
.L_406:
        /*0948*/ 	.byte	0x04, 0x11
        /*094a*/ 	.short	(.L_408 - .L_407)
	.align		4
.L_407:
        /*094c*/ 	.word	index@($__internal_4_$__cuda_sm20_div_s64)
        /*0950*/ 	.word	0x00000000


	//----- nvinfo : EIATTR_FRAME_SIZE
	.align		4
.L_408:
        /*0954*/ 	.byte	0x04, 0x11
        /*0956*/ 	.short	(.L_410 - .L_409)
	.align		4
.L_409:
        /*0958*/ 	.word	index@(_ZN5flash32flash_fwd_splitkv_combine_kernelI23Flash_fwd_kernel_traitsILi64ELi64ELi256ELi4ELb0ELb0EN7cutlass6half_tE19Flash_kernel_traitsILi64ELi64ELi256ELi4ES3_EELi8ELi3ELb0EEEvNS_16Flash_fwd_paramsE)
        /*095c*/ 	.word	0x00000000


	//----- nvinfo : EIATTR_REGCOUNT
	.align		4
.L_410:
        /*0960*/ 	.byte	0x04, 0x2f
        /*0962*/ 	.short	(.L_412 - .L_411)
	.align		4
.L_411:
        /*0964*/ 	.word	index@(_ZN5flash32flash_fwd_splitkv_combine_kernelI23Flash_fwd_kernel_traitsILi64ELi64ELi256ELi4ELb0ELb0EN7cutlass6half_tE19Flash_kernel_traitsILi64ELi64ELi256ELi4ES3_EELi8ELi4ELb0EEEvNS_16Flash_fwd_paramsE)
        /*0968*/ 	.word	0x00000034


	//----- nvinfo : EIATTR_FRAME_SIZE
	.align		4
.L_412:
        /*096c*/ 	.byte	0x04, 0x11
        /*096e*/ 	.short	(.L_414 - .L_413)
	.align		4
.L_413:
        /*0970*/ 	.word	index@($__internal_3_$__cuda_sm20_div_s64)
        /*0974*/ 	.word	0x00000000


	//----- nvinfo : EIATTR_FRAME_SIZE
	.align		4
.L_414:
        /*0978*/ 	.byte	0x04, 0x11
        /*097a*/ 	.short	(.L_416 - .L_415)
	.align		4
.L_415:
        /*097c*/ 	.word	index@(_ZN5flash32flash_fwd_splitkv_combine_kernelI23Flash_fwd_kernel_traitsILi64ELi64ELi256ELi4ELb0ELb0EN7cutlass6half_tE19Flash_kernel_traitsILi64ELi64ELi256ELi4ES3_EELi8ELi4ELb0EEEvNS_16Flash_fwd_paramsE)
        /*0980*/ 	.word	0x00000000


	//----- nvinfo : EIATTR_REGCOUNT
	.align		4
.L_416:
        /*0984*/ 	.byte	0x04, 0x2f
        /*0986*/ 	.short	(.L_418 - .L_417)
	.align		4
.L_417:
        /*0988*/ 	.word	index@(_ZN5flash32flash_fwd_splitkv_combine_kernelI23Flash_fwd_kernel_traitsILi64ELi64ELi256ELi4ELb0ELb0EN7cutlass6half_tE19Flash_kernel_traitsILi64ELi64ELi256ELi4ES3_EELi8ELi5ELb0EEEvNS_16Flash_fwd_paramsE)
        /*098c*/ 	.word	0x0000003a


	//----- nvinfo : EIATTR_FRAME_SIZE
	.align		4
.L_418:
        /*0990*/ 	.byte	0x04, 0x11
        /*0992*/ 	.short	(.L_420 - .L_419)
	.align		4
.L_419:
        /*0994*/ 	.word	index@($__internal_2_$__cuda_sm20_div_s64)
        /*0998*/ 	.word	0x00000000


	//----- nvinfo : EIATTR_FRAME_SIZE
	.align		4
.L_420:
        /*099c*/ 	.byte	0x04, 0x11
        /*099e*/ 	.short	(.L_422 - .L_421)
	.align		4
.L_421:
        /*09a0*/ 	.word	index@(_ZN5flash32flash_fwd_splitkv_combine_kernelI23Flash_fwd_kernel_traitsILi64ELi64ELi256ELi4ELb0ELb0EN7cutlass6half_tE19Flash_kernel_traitsILi64ELi64ELi256ELi4ES3_EELi8ELi5ELb0EEEvNS_16Flash_fwd_paramsE)
        /*09a4*/ 	.word	0x00000000


	//----- nvinfo : EIATTR_REGCOUNT
	.align		4
.L_422:
        /*09a8*/ 	.byte	0x04, 0x2f
        /*09aa*/ 	.short	(.L_424 - .L_423)
	.align		4
.L_423:
        /*09ac*/ 	.word	index@(_ZN5flash32flash_fwd_splitkv_combine_kernelI23Flash_fwd_kernel_traitsILi64ELi64ELi256ELi4ELb0ELb0EN7cutlass6half_tE19Flash_kernel_traitsILi64ELi64ELi256ELi4ES3_EELi8ELi6ELb0EEEvNS_16Flash_fwd_paramsE)
        /*09b0*/ 	.word	0x0000003e


	//----- nvinfo : EIATTR_FRAME_SIZE
	.align		4
.L_424:
        /*09b4*/ 	.byte	0x04, 0x11
        /*09b6*/ 	.short	(.L_426 - .L_425)
	.align		4
.L_425:
        /*09b8*/ 	.word	index@($__internal_1_$__cuda_sm20_div_s64)
        /*09bc*/ 	.word	0x00000000


	//----- nvinfo : EIATTR_FRAME_SIZE
	.align		4
.L_426:
        /*09c0*/ 	.byte	0x04, 0x11
        /*09c2*/ 	.short	(.L_428 - .L_427)
	.align		4
.L_427:
        /*09c4*/ 	.word	index@(_ZN5flash32flash_fwd_splitkv_combine_kernelI23Flash_fwd_kernel_traitsILi64ELi64ELi256ELi4ELb0ELb0EN7cutlass6half_tE19Flash_kernel_traitsILi64ELi64ELi256ELi4ES3_EELi8ELi6ELb0EEEvNS_16Flash_fwd_paramsE)
        /*09c8*/ 	.word	0x00000000


	//----- nvinfo : EIATTR_REGCOUNT
	.align		4
.L_428:
        /*09cc*/ 	.byte	0x04, 0x2f
        /*09ce*/ 	.short	(.L_430 - .L_429)
	.align		4
.L_429:
        /*09d0*/ 	.word	index@(_ZN5flash32flash_fwd_splitkv_combine_kernelI23Flash_fwd_kernel_traitsILi64ELi64ELi256ELi4ELb0ELb0EN7cutlass6half_tE19Flash_kernel_traitsILi64ELi64ELi256ELi4ES3_EELi8ELi7ELb0EEEvNS_16Flash_fwd_paramsE)
        /*09d4*/ 	.word	0x0000003e


	//----- nvinfo : EIATTR_FRAME_SIZE
	.align		4
.L_430:
        /*09d8*/ 	.byte	0x04, 0x11
        /*09da*/ 	.short	(.L_432 - .L_431)
	.align		4
.L_431:
        /*09dc*/ 	.word	index@($__internal_0_$__cuda_sm20_div_s64)
        /*09e0*/ 	.word	0x00000000


	//----- nvinfo : EIATTR_FRAME_SIZE
	.align		4
.L_432:
        /*09e4*/ 	.byte	0x04, 0x11
        /*09e6*/ 	.short	(.L_434 - .L_433)
	.align		4
.L_433:
        /*09e8*/ 	.word	index@(_ZN5flash32flash_fwd_splitkv_combine_kernelI23Flash_fwd_kernel_traitsILi64ELi64ELi256ELi4ELb0ELb0EN7cutlass6half_tE19Flash_kernel_traitsILi64ELi64ELi256ELi4ES3_EELi8ELi7ELb0EEEvNS_16Flash_fwd_paramsE)
        /*09ec*/ 	.word	0x00000000


	//----- nvinfo : EIATTR_MIN_STACK_SIZE
	.align		4
.L_434:
        /*09f0*/ 	.byte	0x04, 0x12
        /*09f2*/ 	.short	(.L_436 - .L_435)
	.align		4
.L_435:
        /*09f4*/ 	.word	index@(_ZN5flash32flash_fwd_splitkv_combine_kernelI23Flash_fwd_kernel_traitsILi64ELi64ELi256ELi4ELb0ELb0EN7cutlass6half_tE19Flash_kernel_traitsILi64ELi64ELi256ELi4ES3_EELi8ELi7ELb0EEEvNS_16Flash_fwd_paramsE)
        /*09f8*/ 	.word	0x00000000


	//----- nvinfo : EIATTR_MIN_STACK_SIZE
	.align		4
.L_436:
        /*09fc*/ 	.byte	0x04, 0x12
        /*09fe*/ 	.short	(.L_438 - .L_437)
	.align		4
.L_437:
        /*0a00*/ 	.word	index@(_ZN5flash32flash_fwd_splitkv_combine_kernelI23Flash_fwd_kernel_traitsILi64ELi64ELi256ELi4ELb0ELb0EN7cutlass6half_tE19Flash_kernel_traitsILi64ELi64ELi256ELi4ES3_EELi8ELi6ELb0EEEvNS_16Flash_fwd_paramsE)
        /*0a04*/ 	.word	0x00000000


	//----- nvinfo : EIATTR_MIN_STACK_SIZE
	.align		4
.L_438:
        /*0a08*/ 	.byte	0x04, 0x12
        /*0a0a*/ 	.short	(.L_440 - .L_439)
	.align		4
.L_439:
        /*0a0c*/ 	.word	index@(_ZN5flash32flash_fwd_splitkv_combine_kernelI23Flash_fwd_kernel_traitsILi64ELi64ELi256ELi4ELb0ELb0EN7cutlass6half_tE19Flash_kernel_traitsILi64ELi64ELi256ELi4ES3_EELi8ELi5ELb0EEEvNS_16Flash_fwd_paramsE)
        /*0a10*/ 	.word	0x00000000


	//----- nvinfo : EIATTR_MIN_STACK_SIZE
	.align		4
.L_440:
        /*0a14*/ 	.byte	0x04, 0x12
        /*0a16*/ 	.short	(.L_442 - .L_441)
	.align		4
.L_441:
        /*0a18*/ 	.word	index@(_ZN5flash32flash_fwd_splitkv_combine_kernelI23Flash_fwd_kernel_traitsILi64ELi64ELi256ELi4ELb0ELb0EN7cutlass6half_tE19Flash_kernel_traitsILi64ELi64ELi256ELi4ES3_EELi8ELi4ELb0EEEvNS_16Flash_fwd_paramsE)
        /*0a1c*/ 	.word	0x00000000


	//----- nvinfo : EIATTR_MIN_STACK_SIZE
	.align		4
.L_442:
        /*0a20*/ 	.byte	0x04, 0x12
        /*0a22*/ 	.short	(.L_444 - .L_443)
	.align		4
.L_443:
        /*0a24*/ 	.word	index@(_ZN5flash32flash_fwd_splitkv_combine_kernelI23Flash_fwd_kernel_traitsILi64ELi64ELi256ELi4ELb0ELb0EN7cutlass6half_tE19Flash_kernel_traitsILi64ELi64ELi256ELi4ES3_EELi8ELi3ELb0EEEvNS_16Flash_fwd_paramsE)
        /*0a28*/ 	.word	0x00000000


	//----- nvinfo : EIATTR_MIN_STACK_SIZE
	.align		4
.L_444:
        /*0a2c*/ 	.byte	0x04, 0x12
        /*0a2e*/ 	.short	(.L_446 - .L_445)
	.align		4
.L_445:
        /*0a30*/ 	.word	index@(_ZN5flash32flash_fwd_splitkv_combine_kernelI23Flash_fwd_kernel_traitsILi64ELi64ELi256ELi4ELb0ELb0EN7cutlass6half_tE19Flash_kernel_traitsILi64ELi64ELi256ELi4ES3_EELi8ELi2ELb0EEEvNS_16Flash_fwd_paramsE)
        /*0a34*/ 	.word	0x00000000


	//----- nvinfo : EIATTR_MIN_STACK_SIZE
	.align		4
.L_446:
        /*0a38*/ 	.byte	0x04, 0x12
        /*0a3a*/ 	.short	(.L_448 - .L_447)
	.align		4
.L_447:
        /*0a3c*/ 	.word	index@(_ZN5flash32flash_fwd_splitkv_combine_kernelI23Flash_fwd_kernel_traitsILi64ELi64ELi256ELi4ELb0ELb0EN7cutlass6half_tE19Flash_kernel_traitsILi64ELi64ELi256ELi4ES3_EELi8ELi1ELb0EEEvNS_16Flash_fwd_paramsE)
        /*0a40*/ 	.word	0x00000000


	//----- nvinfo : EIATTR_MIN_STACK_SIZE
	.align		4
.L_448:
        /*0a44*/ 	.byte	0x04, 0x12
        /*0a46*/ 	.short	(.L_450 - .L_449)
	.align		4
.L_449:
        /*0a48*/ 	.word	index@(_ZN5flash32flash_fwd_splitkv_combine_kernelI23Flash_fwd_kernel_traitsILi64ELi64ELi256ELi4ELb0ELb0EN7cutlass6half_tE19Flash_kernel_traitsILi64ELi64ELi256ELi4ES3_EELi8ELi7ELb1EEEvNS_16Flash_fwd_paramsE)
        /*0a4c*/ 	.word	0x00000000


	//----- nvinfo : EIATTR_MIN_STACK_SIZE
	.align		4
.L_450:
        /*0a50*/ 	.byte	0x04, 0x12
        /*0a52*/ 	.short	(.L_452 - .L_451)
	.align		4
.L_451:
        /*0a54*/ 	.word	index@(_ZN5flash32flash_fwd_splitkv_combine_kernelI23Flash_fwd_kernel_traitsILi64ELi64ELi256ELi4ELb0ELb0EN7cutlass6half_tE19Flash_kernel_traitsILi64ELi64ELi256ELi4ES3_EELi8ELi6ELb1EEEvNS_16Flash_fwd_paramsE)
        /*0a58*/ 	.word	0x00000000


	//----- nvinfo : EIATTR_MIN_STACK_SIZE
	.align		4
.L_452:
        /*0a5c*/ 	.byte	0x04, 0x12
        /*0a5e*/ 	.short	(.L_454 - .L_453)
	.align		4
.L_453:
        /*0a60*/ 	.word	index@(_ZN5flash32flash_fwd_splitkv_combine_kernelI23Flash_fwd_kernel_traitsILi64ELi64ELi256ELi4ELb0ELb0EN7cutlass6half_tE19Flash_kernel_traitsILi64ELi64ELi256ELi4ES3_EELi8ELi5ELb1EEEvNS_16Flash_fwd_paramsE)
        /*0a64*/ 	.word	0x00000000


	//----- nvinfo : EIATTR_MIN_STACK_SIZE
	.align		4
.L_454:
        /*0a68*/ 	.byte	0x04, 0x12
        /*0a6a*/ 	.short	(.L_456 - .L_455)
	.align		4
.L_455:
        /*0a6c*/ 	.word	index@(_ZN5flash32flash_fwd_splitkv_combine_kernelI23Flash_fwd_kernel_traitsILi64ELi64ELi256ELi4ELb0ELb0EN7cutlass6half_tE19Flash_kernel_traitsILi64ELi64ELi256ELi4ES3_EELi8ELi4ELb1EEEvNS_16Flash_fwd_paramsE)
        /*0a70*/ 	.word	0x00000000


	//----- nvinfo : EIATTR_MIN_STACK_SIZE
	.align		4
.L_456:
        /*0a74*/ 	.byte	0x04, 0x12
        /*0a76*/ 	.short	(.L_458 - .L_457)
	.align		4
.L_457:
        /*0a78*/ 	.word	index@(_ZN5flash32flash_fwd_splitkv_combine_kernelI23Flash_fwd_kernel_traitsILi64ELi64ELi256ELi4ELb0ELb0EN7cutlass6half_tE19Flash_kernel_traitsILi64ELi64ELi256ELi4ES3_EELi8ELi3ELb1EEEvNS_16Flash_fwd_paramsE)
        /*0a7c*/ 	.word	0x00000000


	//----- nvinfo : EIATTR_MIN_STACK_SIZE
	.align		4
.L_458:
        /*0a80*/ 	.byte	0x04, 0x12
        /*0a82*/ 	.short	(.L_460 - .L_459)
	.align		4
.L_459:
        /*0a84*/ 	.word	index@(_ZN5flash32flash_fwd_splitkv_combine_kernelI23Flash_fwd_kernel_traitsILi64ELi64ELi256ELi4ELb0ELb0EN7cutlass6half_tE19Flash_kernel_traitsILi64ELi64ELi256ELi4ES3_EELi8ELi2ELb1EEEvNS_16Flash_fwd_paramsE)
        /*0a88*/ 	.word	0x00000000


	//----- nvinfo : EIATTR_MIN_STACK_SIZE
	.align		4
.L_460:
        /*0a8c*/ 	.byte	0x04, 0x12
        /*0a8e*/ 	.short	(.L_462 - .L_461)
	.align		4
.L_461:
        /*0a90*/ 	.word	index@(_ZN5flash32flash_fwd_splitkv_combine_kernelI23Flash_fwd_kernel_traitsILi64ELi64ELi256ELi4ELb0ELb0EN7cutlass6half_tE19Flash_kernel_traitsILi64ELi64ELi256ELi4ES3_EELi8ELi1ELb1EEEvNS_16Flash_fwd_paramsE)
        /*0a94*/ 	.word	0x00000000


	//----- nvinfo : EIATTR_MIN_STACK_SIZE
	.align		4
.L_462:
        /*0a98*/ 	.byte	0x04, 0x12
        /*0a9a*/ 	.short	(.L_464 - .L_463)
	.align		4
.L_463:
        /*0a9c*/ 	.word	index@(_ZN5flash24flash_fwd_splitkv_kernelI23Flash_fwd_kernel_traitsILi64ELi64ELi256ELi4ELb0ELb0EN7cutlass6half_tE19Flash_kernel_traitsILi64ELi64ELi256ELi4ES3_EELb1ELb0ELb0ELb0ELb0ELb0ELb0ELb0EEEvNS_16Flash_fwd_paramsE)
        /*0aa0*/ 	.word	0x00000010


	//----- nvinfo : EIATTR_MIN_STACK_SIZE
	.align		4
.L_464:
        /*0aa4*/ 	.byte	0x04, 0x12
        /*0aa6*/ 	.short	(.L_466 - .L_465)
	.align		4
.L_465:
        /*0aa8*/ 	.word	index@(_ZN5flash24flash_fwd_splitkv_kernelI23Flash_fwd_kernel_traitsILi64ELi64ELi256ELi4ELb0ELb0EN7cutlass6half_tE19Flash_kernel_traitsILi64ELi64ELi256ELi4ES3_EELb1ELb0ELb0ELb0ELb0ELb1ELb0ELb0EEEvNS_16Flash_fwd_paramsE)
        /*0aac*/ 	.word	0x00000028


	//----- nvinfo : EIATTR_MIN_STACK_SIZE
	.align		4
.L_466:
        /*0ab0*/ 	.byte	0x04, 0x12
        /*0ab2*/ 	.short	(.L_468 - .L_467)
	.align		4
.L_467:
        /*0ab4*/ 	.word	index@(_ZN5flash24flash_fwd_splitkv_kernelI23Flash_fwd_kernel_traitsILi64ELi64ELi256ELi4ELb0ELb0EN7cutlass6half_tE19Flash_kernel_traitsILi64ELi64ELi256ELi4ES3_EELb1ELb0ELb0ELb0ELb0ELb0ELb0ELb1EEEvNS_16Flash_fwd_paramsE)
        /*0ab8*/ 	.word	0x00000140


	//----- nvinfo : EIATTR_MIN_STACK_SIZE
	.align		4
.L_468:
        /*0abc*/ 	.byte	0x04, 0x12
        /*0abe*/ 	.short	(.L_470 - .L_469)
	.align		4
.L_469:
        /*0ac0*/ 	.word	index@(_ZN5flash24flash_fwd_splitkv_kernelI23Flash_fwd_kernel_traitsILi64ELi64ELi256ELi4ELb0ELb0EN7cutlass6half_tE19Flash_kernel_traitsILi64ELi64ELi256ELi4ES3_EELb1ELb0ELb0ELb0ELb0ELb1ELb0ELb1EEEvNS_16Flash_fwd_paramsE)
        /*0ac4*/ 	.word	0x00000180


	//----- nvinfo : EIATTR_MIN_STACK_SIZE
	.align		4
.L_470:
        /*0ac8*/ 	.byte	0x04, 0x12
        /*0aca*/ 	.short	(.L_472 - .L_471)
	.align		4
.L_471:
        /*0acc*/ 	.word	index@(_ZN5flash24flash_fwd_splitkv_kernelI23Flash_fwd_kernel_traitsILi64ELi64ELi256ELi4ELb0ELb0EN7cutlass6half_tE19Flash_kernel_traitsILi64ELi64ELi256ELi4ES3_EELb1ELb0ELb0ELb0ELb0ELb0ELb1ELb0EEEvNS_16Flash_fwd_paramsE)
        /*0ad0*/ 	.word	0x00000010


	//----- nvinfo : EIATTR_MIN_STACK_SIZE
	.align		4
.L_472:
        /*0ad4*/ 	.byte	0x04, 0x12
        /*0ad6*/ 	.short	(.L_474 - .L_473)
	.align		4
.L_473:
        /*0ad8*/ 	.word	index@(_ZN5flash24flash_fwd_splitkv_kernelI23Flash_fwd_kernel_traitsILi64ELi64ELi256ELi4ELb0ELb0EN7cutlass6half_tE19Flash_kernel_traitsILi64ELi64ELi256ELi4ES3_EELb1ELb0ELb0ELb0ELb0ELb1ELb1ELb0EEEvNS_16Flash_fwd_paramsE)
        /*0adc*/ 	.word	0x00000010


	//----- nvinfo : EIATTR_MIN_STACK_SIZE
	.align		4
.L_474:
        /*0ae0*/ 	.byte	0x04, 0x12
        /*0ae2*/ 	.short	(.L_476 - .L_475)
	.align		4
.L_475:
        /*0ae4*/ 	.word	index@(_ZN5flash24flash_fwd_splitkv_kernelI23Flash_fwd_kernel_traitsILi64ELi64ELi256ELi4ELb0ELb0EN7cutlass6half_tE19Flash_kernel_traitsILi64ELi64ELi256ELi4ES3_EELb1ELb0ELb0ELb0ELb0ELb0ELb1ELb1EEEvNS_16Flash_fwd_paramsE)
        /*0ae8*/ 	.word	0x00000150


	//----- nvinfo : EIATTR_MIN_STACK_SIZE
	.align		4
.L_476:
        /*0aec*/ 	.byte	0x04, 0x12
        /*0aee*/ 	.short	(.L_478 - .L_477)
	.align		4
.L_477:
        /*0af0*/ 	.word	index@(_ZN5flash24flash_fwd_splitkv_kernelI23Flash_fwd_kernel_traitsILi64ELi64ELi256ELi4ELb0ELb0EN7cutlass6half_tE19Flash_kernel_traitsILi64ELi64ELi256ELi4ES3_EELb1ELb0ELb0ELb0ELb0ELb1ELb1ELb1EEEvNS_16Flash_fwd_paramsE)
        /*0af4*/ 	.word	0x00000170


	//----- nvinfo : EIATTR_MIN_STACK_SIZE
	.align		4
.L_478:
        /*0af8*/ 	.byte	0x04, 0x12
        /*0afa*/ 	.short	(.L_480 - .L_479)
	.align		4
.L_479:
        /*0afc*/ 	.word	index@(_ZN5flash24flash_fwd_splitkv_kernelI23Flash_fwd_kernel_traitsILi64ELi64ELi256ELi4ELb0ELb0EN7cutlass6half_tE19Flash_kernel_traitsILi64ELi64ELi256ELi4ES3_EELb1ELb0ELb0ELb1ELb1ELb0ELb0ELb0EEEvNS_16Flash_fwd_paramsE)
        /*0b00*/ 	.word	0x00000010


	//----- nvinfo : EIATTR_MIN_STACK_SIZE
	.align		4
.L_480:
        /*0b04*/ 	.byte	0x04, 0x12
        /*0b06*/ 	.short	(.L_482 - .L_481)
	.align		4
.L_481:
        /*0b08*/ 	.word	index@(_ZN5flash24flash_fwd_splitkv_kernelI23Flash_fwd_kernel_traitsILi64ELi64ELi256ELi4ELb0ELb0EN7cutlass6half_tE19Flash_kernel_traitsILi64ELi64ELi256ELi4ES3_EELb1ELb0ELb0ELb1ELb1ELb1ELb0ELb0EEEvNS_16Flash_fwd_paramsE)
        /*0b0c*/ 	.word	0x00000030


	//----- nvinfo : EIATTR_MIN_STACK_SIZE
	.align		4
.L_482:
        /*0b10*/ 	.byte	0x04, 0x12
        /*0b12*/ 	.short	(.L_484 - .L_483)
	.align		4
.L_483:
        /*0b14*/ 	.word	index@(_ZN5flash24flash_fwd_splitkv_kernelI23Flash_fwd_kernel_traitsILi64ELi64ELi256ELi4ELb0ELb0EN7cutlass6half_tE19Flash_kernel_traitsILi64ELi64ELi256ELi4ES3_EELb1ELb0ELb0ELb1ELb1ELb0ELb1ELb0EEEvNS_16Flash_fwd_paramsE)
        /*0b18*/ 	.word	0x00000000


	//----- nvinfo : EIATTR_MIN_STACK_SIZE
	.align		4
.L_484:
        /*0b1c*/ 	.byte	0x04, 0x12
        /*0b1e*/ 	.short	(.L_486 - .L_485)
	.align		4
.L_485:
        /*0b20*/ 	.word	index@(_ZN5flash24flash_fwd_splitkv_kernelI23Flash_fwd_kernel_traitsILi64ELi64ELi256ELi4ELb0ELb0EN7cutlass6half_tE19Flash_kernel_traitsILi64ELi64ELi256ELi4ES3_EELb1ELb0ELb0ELb1ELb1ELb1ELb1ELb0EEEvNS_16Flash_fwd_paramsE)
        /*0b24*/ 	.word	0x00000038


	//----- nvinfo : EIATTR_MIN_STACK_SIZE
	.align		4
.L_486:
        /*0b28*/ 	.byte	0x04, 0x12
        /*0b2a*/ 	.short	(.L_488 - .L_487)
	.align		4
.L_487:
        /*0b2c*/ 	.word	index@(_ZN5flash24flash_fwd_splitkv_kernelI23Flash_fwd_kernel_traitsILi64ELi64ELi256ELi4ELb0ELb0EN7cutlass6half_tE19Flash_kernel_traitsILi64ELi64ELi256ELi4ES3_EELb1ELb0ELb0ELb0ELb1ELb0ELb0ELb0EEEvNS_16Flash_fwd_paramsE)
        /*0b30*/ 	.word	0x00000038


	//----- nvinfo : EIATTR_MIN_STACK_SIZE
	.align		4
.L_488:
        /*0b34*/ 	.byte	0x04, 0x12
        /*0b36*/ 	.short	(.L_490 - .L_489)
	.align		4
.L_489:
        /*0b38*/ 	.word	index@(_ZN5flash24flash_fwd_splitkv_kernelI23Flash_fwd_kernel_traitsILi64ELi64ELi256ELi4ELb0ELb0EN7cutlass6half_tE19Flash_kernel_traitsILi64ELi64ELi256ELi4ES3_EELb1ELb0ELb0ELb0ELb1ELb1ELb0ELb0EEEvNS_16Flash_fwd_paramsE)
        /*0b3c*/ 	.word	0x00000030


	//----- nvinfo : EIATTR_MIN_STACK_SIZE
	.align		4
.L_490:
        /*0b40*/ 	.byte	0x04, 0x12
        /*0b42*/ 	.short	(.L_492 - .L_491)
	.align		4
.L_491:
        /*0b44*/ 	.word	index@(_ZN5flash24flash_fwd_splitkv_kernelI23Flash_fwd_kernel_traitsILi64ELi64ELi256ELi4ELb0ELb0EN7cutlass6half_tE19Flash_kernel_traitsILi64ELi64ELi256ELi4ES3_EELb1ELb0ELb1ELb0ELb0ELb0ELb0ELb0EEEvNS_16Flash_fwd_paramsE)
        /*0b48*/ 	.word	0x00000008


	//----- nvinfo : EIATTR_MIN_STACK_SIZE
	.align		4
.L_492:
        /*0b4c*/ 	.byte	0x04, 0x12
        /*0b4e*/ 	.short	(.L_494 - .L_493)
	.align		4
.L_493:
        /*0b50*/ 	.word	index@(_ZN5flash24flash_fwd_splitkv_kernelI23Flash_fwd_kernel_traitsILi64ELi64ELi256ELi4ELb0ELb0EN7cutlass6half_tE19Flash_kernel_traitsILi64ELi64ELi256ELi4ES3_EELb1ELb0ELb1ELb0ELb0ELb1ELb0ELb0EEEvNS_16Flash_fwd_paramsE)
        /*0b54*/ 	.word	0x00000018


	//----- nvinfo : EIATTR_MIN_STACK_SIZE
	.align		4
.L_494:
        /*0b58*/ 	.byte	0x04, 0x12
        /*0b5a*/ 	.short	(.L_496 - .L_495)
	.align		4
.L_495:
        /*0b5c*/ 	.word	index@(_ZN5flash24flash_fwd_splitkv_kernelI23Flash_fwd_kernel_traitsILi64ELi64ELi256ELi4ELb0ELb0EN7cutlass6half_tE19Flash_kernel_traitsILi64ELi64ELi256ELi4ES3_EELb1ELb0ELb0ELb0ELb1ELb0ELb0ELb1EEEvNS_16Flash_fwd_paramsE)
        /*0b60*/ 	.word	0x00000018


	//----- nvinfo : EIATTR_MIN_STACK_SIZE
	.align		4
.L_496:
        /*0b64*/ 	.byte	0x04, 0x12
        /*0b66*/ 	.short	(.L_498 - .L_497)
	.align		4
.L_497:
        /*0b68*/ 	.word	index@(_ZN5flash24flash_fwd_splitkv_kernelI23Flash_fwd_kernel_traitsILi64ELi64ELi256ELi4ELb0ELb0EN7cutlass6half_tE19Flash_kernel_traitsILi64ELi64ELi256ELi4ES3_EELb1ELb0ELb0ELb0ELb1ELb1ELb0ELb1EEEvNS_16Flash_fwd_paramsE)
        /*0b6c*/ 	.word	0x00000038


	//----- nvinfo : EIATTR_MIN_STACK_SIZE
	.align		4
.L_498:
        /*0b70*/ 	.byte	0x04, 0x12
        /*0b72*/ 	.short	(.L_500 - .L_499)
	.align		4
.L_499:
        /*0b74*/ 	.word	index@(_ZN5flash24flash_fwd_splitkv_kernelI23Flash_fwd_kernel_traitsILi64ELi64ELi256ELi4ELb0ELb0EN7cutlass6half_tE19Flash_kernel_traitsILi64ELi64ELi256ELi4ES3_EELb1ELb0ELb1ELb0ELb0ELb0ELb0ELb1EEEvNS_16Flash_fwd_paramsE)
        /*0b78*/ 	.word	0x00000198


	//----- nvinfo : EIATTR_MIN_STACK_SIZE
	.align		4
.L_500:
        /*0b7c*/ 	.byte	0x04, 0x12
        /*0b7e*/ 	.short	(.L_502 - .L_501)
	.align		4
.L_501:
        /*0b80*/ 	.word	index@(_ZN5flash24flash_fwd_splitkv_kernelI23Flash_fwd_kernel_traitsILi64ELi64ELi256ELi4ELb0ELb0EN7cutlass6half_tE19Flash_kernel_traitsILi64ELi64ELi256ELi4ES3_EELb1ELb0ELb1ELb0ELb0ELb1ELb0ELb1EEEvNS_16Flash_fwd_paramsE)
        /*0b84*/ 	.word	0x000001b8


	//----- nvinfo : EIATTR_MIN_STACK_SIZE
	.align		4
.L_502:
        /*0b88*/ 	.byte	0x04, 0x12
        /*0b8a*/ 	.short	(.L_504 - .L_503)
	.align		4
.L_503:
        /*0b8c*/ 	.word	index@(_ZN5flash24flash_fwd_splitkv_kernelI23Flash_fwd_kernel_traitsILi64ELi64ELi256ELi4ELb0ELb0EN7cutlass6half_tE19Flash_kernel_traitsILi64ELi64ELi256ELi4ES3_EELb1ELb0ELb0ELb0ELb1ELb0ELb1ELb0EEEvNS_16Flash_fwd_paramsE)
        /*0b90*/ 	.word	0x00000038


	//----- nvinfo : EIATTR_MIN_STACK_SIZE
	.align		4
.L_504:
        /*0b94*/ 	.byte	0x04, 0x12
        /*0b96*/ 	.short	(.L_506 - .L_505)
	.align		4
.L_505:
        /*0b98*/ 	.word	index@(_ZN5flash24flash_fwd_splitkv_kernelI23Flash_fwd_kernel_traitsILi64ELi64ELi256ELi4ELb0ELb0EN7cutlass6half_tE19Flash_kernel_traitsILi64ELi64ELi256ELi4ES3_EELb1ELb0ELb0ELb0ELb1ELb1ELb1ELb0EEEvNS_16Flash_fwd_paramsE)
        /*0b9c*/ 	.word	0x00000050


	//----- nvinfo : EIATTR_MIN_STACK_SIZE
	.align		4
.L_506:
        /*0ba0*/ 	.byte	0x04, 0x12
        /*0ba2*/ 	.short	(.L_508 - .L_507)
	.align		4
.L_507:
        /*0ba4*/ 	.word	index@(_ZN5flash24flash_fwd_splitkv_kernelI23Flash_fwd_kernel_traitsILi64ELi64ELi256ELi4ELb0ELb0EN7cutlass6half_tE19Flash_kernel_traitsILi64ELi64ELi256ELi4ES3_EELb1ELb0ELb1ELb0ELb0ELb0ELb1ELb0EEEvNS_16Flash_fwd_paramsE)
        /*0ba8*/ 	.word	0x00000030


	//----- nvinfo : EIATTR_MIN_STACK_SIZE
	.align		4
.L_508:
        /*0bac*/ 	.byte	0x04, 0x12
        /*0bae*/ 	.short	(.L_510 - .L_509)
	.align		4
.L_509:
        /*0bb0*/ 	.word	index@(_ZN5flash24flash_fwd_splitkv_kernelI23Flash_fwd_kernel_traitsILi64ELi64ELi256ELi4ELb0ELb0EN7cutlass6half_tE19Flash_kernel_traitsILi64ELi64ELi256ELi4ES3_EELb1ELb0ELb1ELb0ELb0ELb1ELb1ELb0EEEvNS_16Flash_fwd_paramsE)
        /*0bb4*/ 	.word	0x00000010


	//----- nvinfo : EIATTR_MIN_STACK_SIZE
	.align		4
.L_510:
        /*0bb8*/ 	.byte	0x04, 0x12
        /*0bba*/ 	.short	(.L_512 - .L_511)
	.align		4
.L_511:
        /*0bbc*/ 	.word	index@(_ZN5flash24flash_fwd_splitkv_kernelI23Flash_fwd_kernel_traitsILi64ELi64ELi256ELi4ELb0ELb0EN7cutlass6half_tE19Flash_kernel_traitsILi64ELi64ELi256ELi4ES3_EELb1ELb0ELb0ELb0ELb1ELb0ELb1ELb1EEEvNS_16Flash_fwd_paramsE)
        /*0bc0*/ 	.word	0x00000018


	//----- nvinfo : EIATTR_MIN_STACK_SIZE
	.align		4
.L_512:
        /*0bc4*/ 	.byte	0x04, 0x12
        /*0bc6*/ 	.short	(.L_514 - .L_513)
	.align		4
.L_513:
        /*0bc8*/ 	.word	index@(_ZN5flash24flash_fwd_splitkv_kernelI23Flash_fwd_kernel_traitsILi64ELi64ELi256ELi4ELb0ELb0EN7cutlass6half_tE19Flash_kernel_traitsILi64ELi64ELi256ELi4ES3_EELb1ELb0ELb0ELb0ELb1ELb1ELb1ELb1EEEvNS_16Flash_fwd_paramsE)
        /*0bcc*/ 	.word	0x00000040


	//----- nvinfo : EIATTR_MIN_STACK_SIZE
	.align		4
.L_514:
        /*0bd0*/ 	.byte	0x04, 0x12
        /*0bd2*/ 	.short	(.L_516 - .L_515)
	.align		4
.L_515:
        /*0bd4*/ 	.word	index@(_ZN5flash24flash_fwd_splitkv_kernelI23Flash_fwd_kernel_traitsILi64ELi64ELi256ELi4ELb0ELb0EN7cutlass6half_tE19Flash_kernel_traitsILi64ELi64ELi256ELi4ES3_EELb1ELb0ELb1ELb0ELb0ELb0ELb1ELb1EEEvNS_16Flash_fwd_paramsE)
        /*0bd8*/ 	.word	0x000001c0


	//----- nvinfo : EIATTR_MIN_STACK_SIZE
	.align		4
.L_516:
        /*0bdc*/ 	.byte	0x04, 0x12
        /*0bde*/ 	.short	(.L_518 - .L_517)
	.align		4
.L_517:
        /*0be0*/ 	.word	index@(_ZN5flash24flash_fwd_splitkv_kernelI23Flash_fwd_kernel_traitsILi64ELi64ELi256ELi4ELb0ELb0EN7cutlass6half_tE19Flash_kernel_traitsILi64ELi64ELi256ELi4ES3_EELb1ELb0ELb1ELb0ELb0ELb1ELb1ELb1EEEvNS_16Flash_fwd_paramsE)
        /*0be4*/ 	.word	0x000001c8


	//----- nvinfo : EIATTR_MIN_STACK_SIZE
	.align		4
.L_518:
        /*0be8*/ 	.byte	0x04, 0x12
        /*0bea*/ 	.short	(.L_520 - .L_519)
	.align		4
.L_519:
        /*0bec*/ 	.word	index@(_ZN5flash32flash_fwd_splitkv_combine_kernelI23Flash_fwd_kernel_traitsILi64ELi64ELi128ELi4ELb0ELb0EN7cutlass6half_tE19Flash_kernel_traitsILi64ELi64ELi128ELi4ES3_EELi8ELi7ELb0EEEvNS_16Flash_fwd_paramsE)
        /*0bf0*/ 	.word	0x00000000


	//----- nvinfo : EIATTR_MIN_STACK_SIZE
	.align		4
.L_520:
        /*0bf4*/ 	.byte	0x04, 0x12
        /*0bf6*/ 	.short	(.L_522 - .L_521)
	.align		4
.L_521:
        /*0bf8*/ 	.word	index@(_ZN5flash32flash_fwd_splitkv_combine_kernelI23Flash_fwd_kernel_traitsILi64ELi64ELi128ELi4ELb0ELb0EN7cutlass6half_tE19Flash_kernel_traitsILi64ELi64ELi128ELi4ES3_EELi8ELi6ELb0EEEvNS_16Flash_fwd_paramsE)
        /*0bfc*/ 	.word	0x00000000


	//----- nvinfo : EIATTR_MIN_STACK_SIZE
	.align		4
.L_522:
        /*0c00*/ 	.byte	0x04, 0x12
        /*0c02*/ 	.short	(.L_524 - .L_523)
	.align		4
.L_523:
        /*0c04*/ 	.word	index@(_ZN5flash32flash_fwd_splitkv_combine_kernelI23Flash_fwd_kernel_traitsILi64ELi64ELi128ELi4ELb0ELb0EN7cutlass6half_tE19Flash_kernel_traitsILi64ELi64ELi128ELi4ES3_EELi8ELi5ELb0EEEvNS_16Flash_fwd_paramsE)
        /*0c08*/ 	.word	0x00000000


	//----- nvinfo : EIATTR_MIN_STACK_SIZE
	.align		4
.L_524:
        /*0c0c*/ 	.byte	0x04, 0x12
        /*0c0e*/ 	.short	(.L_526 - .L_525)
	.align		4
.L_525:
        /*0c10*/ 	.word	index@(_ZN5flash32flash_fwd_splitkv_combine_kernelI23Flash_fwd_kernel_traitsILi64ELi64ELi128ELi4ELb0ELb0EN7cutlass6half_tE19Flash_kernel_traitsILi64ELi64ELi128ELi4ES3_EELi8ELi4ELb0EEEvNS_16Flash_fwd_paramsE)
        /*0c14*/ 	.word	0x00000000


	//----- nvinfo : EIATTR_MIN_STACK_SIZE
	.align		4
.L_526:
        /*0c18*/ 	.byte	0x04, 0x12
        /*0c1a*/ 	.short	(.L_528 - .L_527)
	.align		4
.L_527:
        /*0c1c*/ 	.word	index@(_ZN5flash32flash_fwd_splitkv_combine_kernelI23Flash_fwd_kernel_traitsILi64ELi64ELi128ELi4ELb0ELb0EN7cutlass6half_tE19Flash_kernel_traitsILi64ELi64ELi128ELi4ES3_EELi8ELi3ELb0EEEvNS_16Flash_fwd_paramsE)
        /*0c20*/ 	.word	0x00000000


	//----- nvinfo : EIATTR_MIN_STACK_SIZE
	.align		4
.L_528:
        /*0c24*/ 	.byte	0x04, 0x12
        /*0c26*/ 	.short	(.L_530 - .L_529)
	.align		4
.L_529:
        /*0c28*/ 	.word	index@(_ZN5flash32flash_fwd_splitkv_combine_kernelI23Flash_fwd_kernel_traitsILi64ELi64ELi128ELi4ELb0ELb0EN7cutlass6half_tE19Flash_kernel_traitsILi64ELi64ELi128ELi4ES3_EELi8ELi2ELb0EEEvNS_16Flash_fwd_paramsE)
        /*0c2c*/ 	.word	0x00000000


	//----- nvinfo : EIATTR_MIN_STACK_SIZE
	.align		4
.L_530:
        /*0c30*/ 	.byte	0x04, 0x12
        /*0c32*/ 	.short	(.L_532 - .L_531)
	.align		4
.L_531:
        /*0c34*/ 	.word	index@(_ZN5flash32flash_fwd_splitkv_combine_kernelI23Flash_fwd_kernel_traitsILi64ELi64ELi128ELi4ELb0ELb0EN7cutlass6half_tE19Flash_kernel_traitsILi64ELi64ELi128ELi4ES3_EELi8ELi1ELb0EEEvNS_16Flash_fwd_paramsE)
        /*0c38*/ 	.word	0x00000000


	//----- nvinfo : EIATTR_MIN_STACK_SIZE
	.align		4
.L_532:
        /*0c3c*/ 	.byte	0x04, 0x12
        /*0c3e*/ 	.short	(.L_534 - .L_533)
	.align		4
.L_533:
        /*0c40*/ 	.word	index@(_ZN5flash32flash_fwd_splitkv_combine_kernelI23Flash_fwd_kernel_traitsILi64ELi64ELi128ELi4ELb0ELb0EN7cutlass6half_tE19Flash_kernel_traitsILi64ELi64ELi128ELi4ES3_EELi8ELi7ELb1EEEvNS_16Flash_fwd_paramsE)
        /*0c44*/ 	.word	0x00000000


	//----- nvinfo : EIATTR_MIN_STACK_SIZE
	.align		4
.L_534:
        /*0c48*/ 	.byte	0x04, 0x12
        /*0c4a*/ 	.short	(.L_536 - .L_535)
	.align		4
.L_535:
        /*0c4c*/ 	.word	index@(_ZN5flash32flash_fwd_splitkv_combine_kernelI23Flash_fwd_kernel_traitsILi64ELi64ELi128ELi4ELb0ELb0EN7cutlass6half_tE19Flash_kernel_traitsILi64ELi64ELi128ELi4ES3_EELi8ELi6ELb1EEEvNS_16Flash_fwd_paramsE)
        /*0c50*/ 	.word	0x00000000


	//----- nvinfo : EIATTR_MIN_STACK_SIZE
	.align		4
.L_536:
        /*0c54*/ 	.byte	0x04, 0x12
        /*0c56*/ 	.short	(.L_538 - .L_537)
	.align		4
.L_537:
        /*0c58*/ 	.word	index@(_ZN5flash32flash_fwd_splitkv_combine_kernelI23Flash_fwd_kernel_traitsILi64ELi64ELi128ELi4ELb0ELb0EN7cutlass6half_tE19Flash_kernel_traitsILi64ELi64ELi128ELi4ES3_EELi8ELi5ELb1EEEvNS_16Flash_fwd_paramsE)
        /*0c5c*/ 	.word	0x00000000


	//----- nvinfo : EIATTR_MIN_STACK_SIZE
	.align		4
.L_538:
        /*0c60*/ 	.byte	0x04, 0x12
        /*0c62*/ 	.short	(.L_540 - .L_539)
	.align		4
.L_539:
        /*0c64*/ 	.word	index@(_ZN5flash32flash_fwd_splitkv_combine_kernelI23Flash_fwd_kernel_traitsILi64ELi64ELi128ELi4ELb0ELb0EN7cutlass6half_tE19Flash_kernel_traitsILi64ELi64ELi128ELi4ES3_EELi8ELi4ELb1EEEvNS_16Flash_fwd_paramsE)
        /*0c68*/ 	.word	0x00000000


	//----- nvinfo : EIATTR_MIN_STACK_SIZE
	.align		4
.L_540:
        /*0c6c*/ 	.byte	0x04, 0x12
        /*0c6e*/ 	.short	(.L_542 - .L_541)
	.align		4
.L_541:
        /*0c70*/ 	.word	index@(_ZN5flash32flash_fwd_splitkv_combine_kernelI23Flash_fwd_kernel_traitsILi64ELi64ELi128ELi4ELb0ELb0EN7cutlass6half_tE19Flash_kernel_traitsILi64ELi64ELi128ELi4ES3_EELi8ELi3ELb1EEEvNS_16Flash_fwd_paramsE)
        /*0c74*/ 	.word	0x00000000


	//----- nvinfo : EIATTR_MIN_STACK_SIZE
	.align		4
.L_542:
        /*0c78*/ 	.byte	0x04, 0x12
        /*0c7a*/ 	.short	(.L_544 - .L_543)
	.align		4
.L_543:
        /*0c7c*/ 	.word	index@(_ZN5flash32flash_fwd_splitkv_combine_kernelI23Flash_fwd_kernel_traitsILi64ELi64ELi128ELi4ELb0ELb0EN7cutlass6half_tE19Flash_kernel_traitsILi64ELi64ELi128ELi4ES3_EELi8ELi2ELb1EEEvNS_16Flash_fwd_paramsE)
        /*0c80*/ 	.word	0x00000000


	//----- nvinfo : EIATTR_MIN_STACK_SIZE
	.align		4
.L_544:
        /*0c84*/ 	.byte	0x04, 0x12
        /*0c86*/ 	.short	(.L_546 - .L_545)
	.align		4
.L_545:
        /*0c88*/ 	.word	index@(_ZN5flash32flash_fwd_splitkv_combine_kernelI23Flash_fwd_kernel_traitsILi64ELi64ELi128ELi4ELb0ELb0EN7cutlass6half_tE19Flash_kernel_traitsILi64ELi64ELi128ELi4ES3_EELi8ELi1ELb1EEEvNS_16Flash_fwd_paramsE)
        /*0c8c*/ 	.word	0x00000000


	//----- nvinfo : EIATTR_MIN_STACK_SIZE
	.align		4
.L_546:
        /*0c90*/ 	.byte	0x04, 0x12
        /*0c92*/ 	.short	(.L_548 - .L_547)
	.align		4
.L_547:
        /*0c94*/ 	.word	index@(_ZN5flash24flash_fwd_splitkv_kernelI23Flash_fwd_kernel_traitsILi64ELi64ELi128ELi4ELb0ELb0EN7cutlass6half_tE19Flash_kernel_traitsILi64ELi64ELi128ELi4ES3_EELb1ELb0ELb0ELb0ELb0ELb0ELb0ELb0EEEvNS_16Flash_fwd_paramsE)
        /*0c98*/ 	.word	0x00000000


	//----- nvinfo : EIATTR_MIN_STACK_SIZE
	.align		4
.L_548:
        /*0c9c*/ 	.byte	0x04, 0x12
        /*0c9e*/ 	.short	(.L_550 - .L_549)
	.align		4
.L_549:
        /*0ca0*/ 	.word	index@(_ZN5flash24flash_fwd_splitkv_kernelI23Flash_fwd_kernel_traitsILi64ELi64ELi128ELi4ELb0ELb0EN7cutlass6half_tE19Flash_kernel_traitsILi64ELi64ELi128ELi4ES3_EELb1ELb0ELb0ELb0ELb0ELb1ELb0ELb0EEEvNS_16Flash_fwd_paramsE)
        /*0ca4*/ 	.word	0x00000000


	//----- nvinfo : EIATTR_MIN_STACK_SIZE
	.align		4
.L_550:
        /*0ca8*/ 	.byte	0x04, 0x12
        /*0caa*/ 	.short	(.L_552 - .L_551)
	.align		4
.L_551:
        /*0cac*/ 	.word	index@(_ZN5flash24flash_fwd_splitkv_kernelI23Flash_fwd_kernel_traitsILi64ELi64ELi128ELi4ELb0ELb0EN7cutlass6half_tE19Flash_kernel_traitsILi64ELi64ELi128ELi4ES3_EELb1ELb0ELb0ELb0ELb0ELb0ELb0ELb1EEEvNS_16Flash_fwd_paramsE)
        /*0cb0*/ 	.word	0x00000000


	//----- nvinfo : EIATTR_MIN_STACK_SIZE
	.align		4
.L_552:
        /*0cb4*/ 	.byte	0x04, 0x12
        /*0cb6*/ 	.short	(.L_554 - .L_553)
	.align		4
.L_553:
        /*0cb8*/ 	.word	index@(_ZN5flash24flash_fwd_splitkv_kernelI23Flash_fwd_kernel_traitsILi64ELi64ELi128ELi4ELb0ELb0EN7cutlass6half_tE19Flash_kernel_traitsILi64ELi64ELi128ELi4ES3_EELb1ELb0ELb0ELb0ELb0ELb1ELb0ELb1EEEvNS_16Flash_fwd_paramsE)
        /*0cbc*/ 	.word	0x00000000


	//----- nvinfo : EIATTR_MIN_STACK_SIZE
	.align		4
.L_554:
        /*0cc0*/ 	.byte	0x04, 0x12
        /*0cc2*/ 	.short	(.L_556 - .L_555)
	.align		4
.L_555:
        /*0cc4*/ 	.word	index@(_ZN5flash24flash_fwd_splitkv_kernelI23Flash_fwd_kernel_traitsILi64ELi64ELi128ELi4ELb0ELb0EN7cutlass6half_tE19Flash_kernel_traitsILi64ELi64ELi128ELi4ES3_EELb1ELb0ELb0ELb0ELb0ELb0ELb1ELb0EEEvNS_16Flash_fwd_paramsE)
        /*0cc8*/ 	.word	0x00000000


	//----- nvinfo : EIATTR_MIN_STACK_SIZE
	.align		4
.L_556:
        /*0ccc*/ 	.byte	0x04, 0x12
        /*0cce*/ 	.short	(.L_558 - .L_557)
	.align		4
.L_557:
        /*0cd0*/ 	.word	index@(_ZN5flash24flash_fwd_splitkv_kernelI23Flash_fwd_kernel_traitsILi64ELi64ELi128ELi4ELb0ELb0EN7cutlass6half_tE19Flash_kernel_traitsILi64ELi64ELi128ELi4ES3_EELb1ELb0ELb0ELb0ELb0ELb1ELb1ELb0EEEvNS_16Flash_fwd_paramsE)
        /*0cd4*/ 	.word	0x00000000


	//----- nvinfo : EIATTR_MIN_STACK_SIZE
	.align		4
.L_558:
        /*0cd8*/ 	.byte	0x04, 0x12
        /*0cda*/ 	.short	(.L_560 - .L_559)
	.align		4
.L_559:
        /*0cdc*/ 	.word	index@(_ZN5flash24flash_fwd_splitkv_kernelI23Flash_fwd_kernel_traitsILi64ELi64ELi128ELi4ELb0ELb0EN7cutlass6half_tE19Flash_kernel_traitsILi64ELi64ELi128ELi4ES3_EELb1ELb0ELb0ELb0ELb0ELb0ELb1ELb1EEEvNS_16Flash_fwd_paramsE)
        /*0ce0*/ 	.word	0x00000000


	//----- nvinfo : EIATTR_MIN_STACK_SIZE
	.align		4
.L_560:
        /*0ce4*/ 	.byte	0x04, 0x12
        /*0ce6*/ 	.short	(.L_562 - .L_561)
	.align		4
.L_561:
        /*0ce8*/ 	.word	index@(_ZN5flash24flash_fwd_splitkv_kernelI23Flash_fwd_kernel_traitsILi64ELi64ELi128ELi4ELb0ELb0EN7cutlass6half_tE19Flash_kernel_traitsILi64ELi64ELi128ELi4ES3_EELb1ELb0ELb0ELb0ELb0ELb1ELb1ELb1EEEvNS_16Flash_fwd_paramsE)
        /*0cec*/ 	.word	0x00000000


	//----- nvinfo : EIATTR_MIN_STACK_SIZE
	.align		4
.L_562:
        /*0cf0*/ 	.byte	0x04, 0x12
        /*0cf2*/ 	.short	(.L_564 - .L_563)
	.align		4
.L_563:
        /*0cf4*/ 	.word	index@(_ZN5flash24flash_fwd_splitkv_kernelI23Flash_fwd_kernel_traitsILi64ELi64ELi128ELi4ELb0ELb0EN7cutlass6half_tE19Flash_kernel_traitsILi64ELi64ELi128ELi4ES3_EELb1ELb0ELb0ELb1ELb1ELb0ELb0ELb0EEEvNS_16Flash_fwd_paramsE)
        /*0cf8*/ 	.word	0x00000000


	//----- nvinfo : EIATTR_MIN_STACK_SIZE
	.align		4
.L_564:
        /*0cfc*/ 	.byte	0x04, 0x12
        /*0cfe*/ 	.short	(.L_566 - .L_565)
	.align		4
.L_565:
        /*0d00*/ 	.word	index@(_ZN5flash24flash_fwd_splitkv_kernelI23Flash_fwd_kernel_traitsILi64ELi64ELi128ELi4ELb0ELb0EN7cutlass6half_tE19Flash_kernel_traitsILi64ELi64ELi128ELi4ES3_EELb1ELb0ELb0ELb1ELb1ELb1ELb0ELb0EEEvNS_16Flash_fwd_paramsE)
        /*0d04*/ 	.word	0x00000000


	//----- nvinfo : EIATTR_MIN_STACK_SIZE
	.align		4
.L_566:
        /*0d08*/ 	.byte	0x04, 0x12
        /*0d0a*/ 	.short	(.L_568 - .L_567)
	.align		4
.L_567:
        /*0d0c*/ 	.word	index@(_ZN5flash24flash_fwd_splitkv_kernelI23Flash_fwd_kernel_traitsILi64ELi64ELi128ELi4ELb0ELb0EN7cutlass6half_tE19Flash_kernel_traitsILi64ELi64ELi128ELi4ES3_EELb1ELb0ELb0ELb1ELb1ELb0ELb1ELb0EEEvNS_16Flash_fwd_paramsE)
        /*0d10*/ 	.word	0x00000000


	//----- nvinfo : EIATTR_MIN_STACK_SIZE
	.align		4
.L_568:
        /*0d14*/ 	.byte	0x04, 0x12
        /*0d16*/ 	.short	(.L_570 - .L_569)
	.align		4
.L_569:
        /*0d18*/ 	.word	index@(_ZN5flash24flash_fwd_splitkv_kernelI23Flash_fwd_kernel_traitsILi64ELi64ELi128ELi4ELb0ELb0EN7cutlass6half_tE19Flash_kernel_traitsILi64ELi64ELi128ELi4ES3_EELb1ELb0ELb0ELb1ELb1ELb1ELb1ELb0EEEvNS_16Flash_fwd_paramsE)
        /*0d1c*/ 	.word	0x00000000


	//----- nvinfo : EIATTR_MIN_STACK_SIZE
	.align		4
.L_570:
        /*0d20*/ 	.byte	0x04, 0x12
        /*0d22*/ 	.short	(.L_572 - .L_571)
	.align		4
.L_571:
        /*0d24*/ 	.word	index@(_ZN5flash24flash_fwd_splitkv_kernelI23Flash_fwd_kernel_traitsILi64ELi64ELi128ELi4ELb0ELb0EN7cutlass6half_tE19Flash_kernel_traitsILi64ELi64ELi128ELi4ES3_EELb1ELb0ELb0ELb0ELb1ELb0ELb0ELb0EEEvNS_16Flash_fwd_paramsE)
        /*0d28*/ 	.word	0x00000000


	//----- nvinfo : EIATTR_MIN_STACK_SIZE
	.align		4
.L_572:
        /*0d2c*/ 	.byte	0x04, 0x12
        /*0d2e*/ 	.short	(.L_574 - .L_573)
	.align		4
.L_573:
        /*0d30*/ 	.word	index@(_ZN5flash24flash_fwd_splitkv_kernelI23Flash_fwd_kernel_traitsILi64ELi64ELi128ELi4ELb0ELb0EN7cutlass6half_tE19Flash_kernel_traitsILi64ELi64ELi128ELi4ES3_EELb1ELb0ELb0ELb0ELb1ELb1ELb0ELb0EEEvNS_16Flash_fwd_paramsE)
        /*0d34*/ 	.word	0x00000000


	//----- nvinfo : EIATTR_MIN_STACK_SIZE
	.align		4
.L_574:
        /*0d38*/ 	.byte	0x04, 0x12
        /*0d3a*/ 	.short	(.L_576 - .L_575)
	.align		4
.L_575:
        /*0d3c*/ 	.word	index@(_ZN5flash24flash_fwd_splitkv_kernelI23Flash_fwd_kernel_traitsILi64ELi64ELi128ELi4ELb0ELb0EN7cutlass6half_tE19Flash_kernel_traitsILi64ELi64ELi128ELi4ES3_EELb1ELb0ELb1ELb0ELb0ELb0ELb0ELb0EEEvNS_16Flash_fwd_paramsE)
        /*0d40*/ 	.word	0x00000000


	//----- nvinfo : EIATTR_MIN_STACK_SIZE
	.align		4
.L_576:
        /*0d44*/ 	.byte	0x04, 0x12
        /*0d46*/ 	.short	(.L_578 - .L_577)
	.align		4
.L_577:
        /*0d48*/ 	.word	index@(_ZN5flash24flash_fwd_splitkv_kernelI23Flash_fwd_kernel_traitsILi64ELi64ELi128ELi4ELb0ELb0EN7cutlass6half_tE19Flash_kernel_traitsILi64ELi64ELi128ELi4ES3_EELb1ELb0ELb1ELb0ELb0ELb1ELb0ELb0EEEvNS_16Flash_fwd_paramsE)
        /*0d4c*/ 	.word	0x00000000


	//----- nvinfo : EIATTR_MIN_STACK_SIZE
	.align		4
.L_578:
        /*0d50*/ 	.byte	0x04, 0x12
        /*0d52*/ 	.short	(.L_580 - .L_579)
	.align		4
.L_579:
        /*0d54*/ 	.word	index@(_ZN5flash24flash_fwd_splitkv_kernelI23Flash_fwd_kernel_traitsILi64ELi64ELi128ELi4ELb0ELb0EN7cutlass6half_tE19Flash_kernel_traitsILi64ELi64ELi128ELi4ES3_EELb1ELb0ELb0ELb0ELb1ELb0ELb0ELb1EEEvNS_16Flash_fwd_paramsE)
        /*0d58*/ 	.word	0x00000000


	//----- nvinfo : EIATTR_MIN_STACK_SIZE
	.align		4
.L_580:
        /*0d5c*/ 	.byte	0x04, 0x12
        /*0d5e*/ 	.short	(.L_582 - .L_581)
	.align		4
.L_581:
        /*0d60*/ 	.word	index@(_ZN5flash24flash_fwd_splitkv_kernelI23Flash_fwd_kernel_traitsILi64ELi64ELi128ELi4ELb0ELb0EN7cutlass6half_tE19Flash_kernel_traitsILi64ELi64ELi128ELi4ES3_EELb1ELb0ELb0ELb0ELb1ELb1ELb0ELb1EEEvNS_16Flash_fwd_paramsE)
        /*0d64*/ 	.word	0x00000000


	//----- nvinfo : EIATTR_MIN_STACK_SIZE
	.align		4
.L_582:
        /*0d68*/ 	.byte	0x04, 0x12
        /*0d6a*/ 	.short	(.L_584 - .L_583)
	.align		4
.L_583:
        /*0d6c*/ 	.word	index@(_ZN5flash24flash_fwd_splitkv_kernelI23Flash_fwd_kernel_traitsILi64ELi64ELi128ELi4ELb0ELb0EN7cutlass6half_tE19Flash_kernel_traitsILi64ELi64ELi128ELi4ES3_EELb1ELb0ELb1ELb0ELb0ELb0ELb0ELb1EEEvNS_16Flash_fwd_paramsE)
        /*0d70*/ 	.word	0x00000000


	//----- nvinfo : EIATTR_MIN_STACK_SIZE
	.align		4
.L_584:
        /*0d74*/ 	.byte	0x04, 0x12
        /*0d76*/ 	.short	(.L_586 - .L_585)
	.align		4
.L_585:
        /*0d78*/ 	.word	index@(_ZN5flash24flash_fwd_splitkv_kernelI23Flash_fwd_kernel_traitsILi64ELi64ELi128ELi4ELb0ELb0EN7cutlass6half_tE19Flash_kernel_traitsILi64ELi64ELi128ELi4ES3_EELb1ELb0ELb1ELb0ELb0ELb1ELb0ELb1EEEvNS_16Flash_fwd_paramsE)
        /*0d7c*/ 	.word	0x00000000


	//----- nvinfo : EIATTR_MIN_STACK_SIZE
	.align		4
.L_586:
        /*0d80*/ 	.byte	0x04, 0x12
        /*0d82*/ 	.short	(.L_588 - .L_587)
	.align		4
.L_587:
        /*0d84*/ 	.word	index@(_ZN5flash24flash_fwd_splitkv_kernelI23Flash_fwd_kernel_traitsILi64ELi64ELi128ELi4ELb0ELb0EN7cutlass6half_tE19Flash_kernel_traitsILi64ELi64ELi128ELi4ES3_EELb1ELb0ELb0ELb0ELb1ELb0ELb1ELb0EEEvNS_16Flash_fwd_paramsE)
        /*0d88*/ 	.word	0x00000000


	//----- nvinfo : EIATTR_MIN_STACK_SIZE
	.align		4
.L_588:
        /*0d8c*/ 	.byte	0x04, 0x12
        /*0d8e*/ 	.short	(.L_590 - .L_589)
	.align		4
.L_589:
        /*0d90*/ 	.word	index@(_ZN5flash24flash_fwd_splitkv_kernelI23Flash_fwd_kernel_traitsILi64ELi64ELi128ELi4ELb0ELb0EN7cutlass6half_tE19Flash_kernel_traitsILi64ELi64ELi128ELi4ES3_EELb1ELb0ELb0ELb0ELb1ELb1ELb1ELb0EEEvNS_16Flash_fwd_paramsE)
        /*0d94*/ 	.word	0x00000000


	//----- nvinfo : EIATTR_MIN_STACK_SIZE
	.align		4
.L_590:
        /*0d98*/ 	.byte	0x04, 0x12
        /*0d9a*/ 	.short	(.L_592 - .L_591)
	.align		4
.L_591:
        /*0d9c*/ 	.word	index@(_ZN5flash24flash_fwd_splitkv_kernelI23Flash_fwd_kernel_traitsILi64ELi64ELi128ELi4ELb0ELb0EN7cutlass6half_tE19Flash_kernel_traitsILi64ELi64ELi128ELi4ES3_EELb1ELb0ELb1ELb0ELb0ELb0ELb1ELb0EEEvNS_16Flash_fwd_paramsE)
        /*0da0*/ 	.word	0x00000000


	//----- nvinfo : EIATTR_MIN_STACK_SIZE
	.align		4
.L_592:
        /*0da4*/ 	.byte	0x04, 0x12
        /*0da6*/ 	.short	(.L_594 - .L_593)
	.align		4
.L_593:
        /*0da8*/ 	.word	index@(_ZN5flash24flash_fwd_splitkv_kernelI23Flash_fwd_kernel_traitsILi64ELi64ELi128ELi4ELb0ELb0EN7cutlass6half_tE19Flash_kernel_traitsILi64ELi64ELi128ELi4ES3_EELb1ELb0ELb1ELb0ELb0ELb1ELb1ELb0EEEvNS_16Flash_fwd_paramsE)
        /*0dac*/ 	.word	0x00000000


	//----- nvinfo : EIATTR_MIN_STACK_SIZE
	.align		4
.L_594:
        /*0db0*/ 	.byte	0x04, 0x12
        /*0db2*/ 	.short	(.L_596 - .L_595)
	.align		4
.L_595:
        /*0db4*/ 	.word	index@(_ZN5flash24flash_fwd_splitkv_kernelI23Flash_fwd_kernel_traitsILi64ELi64ELi128ELi4ELb0ELb0EN7cutlass6half_tE19Flash_kernel_traitsILi64ELi64ELi128ELi4ES3_EELb1ELb0ELb0ELb0ELb1ELb0ELb1ELb1EEEvNS_16Flash_fwd_paramsE)
        /*0db8*/ 	.word	0x00000000


	//----- nvinfo : EIATTR_MIN_STACK_SIZE
	.align		4
.L_596:
        /*0dbc*/ 	.byte	0x04, 0x12
        /*0dbe*/ 	.short	(.L_598 - .L_597)
	.align		4
.L_597:
        /*0dc0*/ 	.word	index@(_ZN5flash24flash_fwd_splitkv_kernelI23Flash_fwd_kernel_traitsILi64ELi64ELi128ELi4ELb0ELb0EN7cutlass6half_tE19Flash_kernel_traitsILi64ELi64ELi128ELi4ES3_EELb1ELb0ELb0ELb0ELb1ELb1ELb1ELb1EEEvNS_16Flash_fwd_paramsE)
        /*0dc4*/ 	.word	0x00000000


	//----- nvinfo : EIATTR_MIN_STACK_SIZE
	.align		4
.L_598:
        /*0dc8*/ 	.byte	0x04, 0x12
        /*0dca*/ 	.short	(.L_600 - .L_599)
	.align		4
.L_599:
        /*0dcc*/ 	.word	index@(_ZN5flash24flash_fwd_splitkv_kernelI23Flash_fwd_kernel_traitsILi64ELi64ELi128ELi4ELb0ELb0EN7cutlass6half_tE19Flash_kernel_traitsILi64ELi64ELi128ELi4ES3_EELb1ELb0ELb1ELb0ELb0ELb0ELb1ELb1EEEvNS_16Flash_fwd_paramsE)
        /*0dd0*/ 	.word	0x00000000


	//----- nvinfo : EIATTR_MIN_STACK_SIZE
	.align		4
.L_600:
        /*0dd4*/ 	.byte	0x04, 0x12
        /*0dd6*/ 	.short	(.L_602 - .L_601)
	.align		4
.L_601:
        /*0dd8*/ 	.word	index@(_ZN5flash24flash_fwd_splitkv_kernelI23Flash_fwd_kernel_traitsILi64ELi64ELi128ELi4ELb0ELb0EN7cutlass6half_tE19Flash_kernel_traitsILi64ELi64ELi128ELi4ES3_EELb1ELb0ELb1ELb0ELb0ELb1ELb1ELb1EEEvNS_16Flash_fwd_paramsE)
        /*0ddc*/ 	.word	0x00000000
.L_602:


//--------------------- .nv.info._ZN5flash32flash_fwd_splitkv_combine_kernelI23Flash_fwd_kernel_traitsILi64ELi64ELi256ELi4ELb0ELb0EN7cutlass6half_tE19Flash_kernel_traitsILi64ELi64ELi256ELi4ES3_EELi8ELi7ELb0EEEvNS_16Flash_fwd_paramsE --------------------------
	.section	.nv.info._ZN5flash32flash_fwd_splitkv_combine_kernelI23Flash_fwd_kernel_traitsILi64ELi64ELi256ELi4ELb0ELb0EN7cutlass6half_tE19Flash_kernel_traitsILi64ELi64ELi256ELi4ES3_EELi8ELi7ELb0EEEvNS_16Flash_fwd_paramsE,"",@"SHT_CUDA_INFO"
	.sectionflags	@""
	.align	4


	//----- nvinfo : EIATTR_CUDA_API_VERSION
	.align		4
        /*0000*/ 	.byte	0x04, 0x37
        /*0002*/ 	.short	(.L_604 - .L_603)
.L_603:
        /*0004*/ 	.word	0x00000082


	//----- nvinfo : EIATTR_SW2861232_WAR
	.align		4
.L_604:
        /*0008*/ 	.byte	0x01, 0x35
	.zero		2


	//----- nvinfo : EIATTR_PARAM_CBANK
	.align		4
        /*000c*/ 	.byte	0x04, 0x0a
        /*000e*/ 	.short	(.L_606 - .L_605)
	.align		4
.L_605:
        /*0010*/ 	.word	index@(.nv.constant0._ZN5flash32flash_fwd_splitkv_combine_kernelI23Flash_fwd_kernel_traitsILi64ELi64ELi256ELi4ELb0ELb0EN7cutlass6half_tE19Flash_kernel_traitsILi64ELi64ELi256ELi4ES3_EELi8ELi7ELb0EEEvNS_16Flash_fwd_paramsE)
        /*0014*/ 	.short	0x0160
        /*0016*/ 	.short	0x01d0


	//----- nvinfo : EIATTR_CBANK_PARAM_SIZE
	.align		4
.L_606:
        /*0018*/ 	.byte	0x03, 0x19
        /*001a*/ 	.short	0x01d0


	//----- nvinfo : EIATTR_KPARAM_INFO
	.align		4
        /*001c*/ 	.byte	0x04, 0x17
        /*001e*/ 	.short	(.L_608 - .L_607)
.L_607:
        /*0020*/ 	.word	0x00000000
        /*0024*/ 	.short	0x0000
        /*0026*/ 	.short	0x0000
        /*0028*/ 	.byte	0x00, 0xf0, 0x41, 0x07


	//----- nvinfo : EIATTR_MAXREG_COUNT
	.align		4
.L_608:
        /*002c*/ 	.byte	0x03, 0x1b
        /*002e*/ 	.short	0x00ff


	//----- nvinfo : EIATTR_NUM_BARRIERS
	.align		4
        /*0030*/ 	.byte	0x02, 0x4c
        /*0032*/ 	.byte	0x01
	.zero		1


	//----- nvinfo : EIATTR_MERCURY_ISA_VERSION
	.align		4
        /*0034*/ 	.byte	0x03, 0x5f
        /*0036*/ 	.short	0x0000


	//----- nvinfo : EIATTR_COOP_GROUP_MASK_REGIDS
	.align		4
        /*0038*/ 	.byte	0x04, 0x29
        /*003a*/ 	.short	(.L_610 - .L_609)


	//   ....[0]....
.L_609:
        /*003c*/ 	.word	0xffffffff


	//   ....[1]....
        /*0040*/ 	.word	0xffffffff


	//   ....[2]....
        /*0044*/ 	.word	0xffffffff


	//   ....[3]....
        /*0048*/ 	.word	0xffffffff


	//   ....[4]....
        /*004c*/ 	.word	0xffffffff


	//   ....[5]....
        /*0050*/ 	.word	0xffffffff


	//   ....[6]....
        /*0054*/ 	.word	0xffffffff


	//   ....[7]....
        /*0058*/ 	.word	0xffffffff


	//----- nvinfo : EIATTR_COOP_GROUP_INSTR_OFFSETS
	.align		4
.L_610:
        /*005c*/ 	.byte	0x04, 0x28
        /*005e*/ 	.short	(.L_612 - .L_611)


	//   ....[0]....
.L_611:
        /*0060*/ 	.word	0x00001fa0


	//   ....[1]....
        /*0064*/ 	.word	0x00001fc0


	//   ....[2]....
        /*0068*/ 	.word	0x00001fe0


	//   ....[3]....
        /*006c*/ 	.word	0x00002000


	//   ....[4]....
        /*0070*/ 	.word	0x00002270


	//   ....[5]....
        /*0074*/ 	.word	0x000022d0


	//   ....[6]....
        /*0078*/ 	.word	0x00002390


	//   ....[7]....
        /*007c*/ 	.word	0x00002470


	//----- nvinfo : EIATTR_EXIT_INSTR_OFFSETS
	.align		4
.L_612:
        /*0080*/ 	.byte	0x04, 0x1c
        /*0082*/ 	.short	(.L_614 - .L_613)


	//   ....[0]....
.L_613:
        /*0084*/ 	.word	0x00004a80


	//   ....[1]....
        /*0088*/ 	.word	0x00004aa0


	//   ....[2]....
        /*008c*/ 	.word	0x00004f30


	//----- nvinfo : EIATTR_CRS_STACK_SIZE
	.align		4
.L_614:
        /*0090*/ 	.byte	0x04, 0x1e
        /*0092*/ 	.short	(.L_616 - .L_615)
.L_615:
        /*0094*/ 	.word	0x00000000
.L_616:


//--------------------- .nv.info._ZN5flash32flash_fwd_splitkv_combine_kernelI23Flash_fwd_kernel_traitsILi64ELi64ELi256ELi4ELb0ELb0EN7cutlass6half_tE19Flash_kernel_traitsILi64ELi64ELi256ELi4ES3_EELi8ELi6ELb0EEEvNS_16Flash_fwd_paramsE --------------------------
	.section	.nv.info._ZN5flash32flash_fwd_splitkv_combine_kernelI23Flash_fwd_kernel_traitsILi64ELi64ELi256ELi4ELb0ELb0EN7cutlass6half_tE19Flash_kernel_traitsILi64ELi64ELi256ELi4ES3_EELi8ELi6ELb0EEEvNS_16Flash_fwd_paramsE,"",@"SHT_CUDA_INFO"
	.sectionflags	@""
	.align	4


	//----- nvinfo : EIATTR_CUDA_API_VERSION
	.align		4
        /*0000*/ 	.byte	0x04, 0x37
        /*0002*/ 	.short	(.L_618 - .L_617)
.L_617:
        /*0004*/ 	.word	0x00000082


	//----- nvinfo : EIATTR_SW2861232_WAR
	.align		4
.L_618:
        /*0008*/ 	.byte	0x01, 0x35
	.zero		2


	//----- nvinfo : EIATTR_PARAM_CBANK
	.align		4
        /*000c*/ 	.byte	0x04, 0x0a
        /*000e*/ 	.short	(.L_620 - .L_619)
	.align		4
.L_619:
        /*0010*/ 	.word	index@(.nv.constant0._ZN5flash32flash_fwd_splitkv_combine_kernelI23Flash_fwd_kernel_traitsILi64ELi64ELi256ELi4ELb0ELb0EN7cutlass6half_tE19Flash_kernel_traitsILi64ELi64ELi256ELi4ES3_EELi8ELi6ELb0EEEvNS_16Flash_fwd_paramsE)
        /*0014*/ 	.short	0x0160
        /*0016*/ 	.short	0x01d0


	//----- nvinfo : EIATTR_CBANK_PARAM_SIZE
	.align		4
.L_620:
        /*0018*/ 	.byte	0x03, 0x19
        /*001a*/ 	.short	0x01d0


	//----- nvinfo : EIATTR_KPARAM_INFO
	.align		4
        /*001c*/ 	.byte	0x04, 0x17
        /*001e*/ 	.short	(.L_622 - .L_621)
.L_621:
        /*0020*/ 	.word	0x00000000
        /*0024*/ 	.short	0x0000
        /*0026*/ 	.short	0x0000
        /*0028*/ 	.byte	0x00, 0xf0, 0x41, 0x07


	//----- nvinfo : EIATTR_MAXREG_COUNT
	.align		4
.L_622:
        /*002c*/ 	.byte	0x03, 0x1b
        /*002e*/ 	.short	0x00ff


	//----- nvinfo : EIATTR_NUM_BARRIERS
	.align		4
        /*0030*/ 	.byte	0x02, 0x4c
        /*0032*/ 	.byte	0x01
	.zero		1


	//----- nvinfo : EIATTR_MERCURY_ISA_VERSION
	.align		4
        /*0034*/ 	.byte	0x03, 0x5f
        /*0036*/ 	.short	0x0000


	//----- nvinfo : EIATTR_COOP_GROUP_MASK_REGIDS
	.align		4
        /*0038*/ 	.byte	0x04, 0x29
        /*003a*/ 	.short	(.L_624 - .L_623)


	//   ....[0]....
.L_623:
        /*003c*/ 	.word	0xffffffff


	//   ....[1]....
        /*0040*/ 	.word	0xffffffff


	//   ....[2]....
        /*0044*/ 	.word	0xffffffff


	//   ....[3]....
        /*0048*/ 	.word	0xffffffff


	//   ....[4]....
        /*004c*/ 	.word	0xffffffff


	//   ....[5]....
        /*0050*/ 	.word	0xffffffff


	//   ....[6]....
        /*0054*/ 	.word	0xffffffff


	//   ....[7]....
        /*0058*/ 	.word	0xffffffff


	//----- nvinfo : EIATTR_COOP_GROUP_INSTR_OFFSETS
	.align		4
.L_624:
        /*005c*/ 	.byte	0x04, 0x28
        /*005e*/ 	.short	(.L_626 - .L_625)


	//   ....[0]....
.L_625:
        /*0060*/ 	.word	0x00001aa0


	//   ....[1]....
        /*0064*/ 	.word	0x00001ac0


	//   ....[2]....
        /*0068*/ 	.word	0x00001ae0


	//   ....[3]....
        /*006c*/ 	.word	0x00001b00


	//   ....[4]....
        /*0070*/ 	.word	0x00001c60


	//   ....[5]....
        /*0074*/ 	.word	0x00001cd0


	//   ....[6]....
        /*0078*/ 	.word	0x00001da0


	//   ....[7]....
        /*007c*/ 	.word	0x00001ea0


	//----- nvinfo : EIATTR_EXIT_INSTR_OFFSETS
	.align		4
.L_626:
        /*0080*/ 	.byte	0x04, 0x1c
        /*0082*/ 	.short	(.L_628 - .L_627)


	//   ....[0]....
.L_627:
        /*0084*/ 	.word	0x00004250


	//   ....[1]....
        /*0088*/ 	.word	0x00004270


	//   ....[2]....
        /*008c*/ 	.word	0x00004700


	//----- nvinfo : EIATTR_CRS_STACK_SIZE
	.align		4
.L_628:
        /*0090*/ 	.byte	0x04, 0x1e
        /*0092*/ 	.short	(.L_630 - .L_629)
.L_629:
        /*0094*/ 	.word	0x00000000
.L_630:


//--------------------- .nv.info._ZN5flash32flash_fwd_splitkv_combine_kernelI23Flash_fwd_kernel_traitsILi64ELi64ELi256ELi4ELb0ELb0EN7cutlass6half_tE19Flash_kernel_traitsILi64ELi64ELi256ELi4ES3_EELi8ELi5ELb0EEEvNS_16Flash_fwd_paramsE --------------------------
	.section	.nv.info._ZN5flash32flash_fwd_splitkv_combine_kernelI23Flash_fwd_kernel_traitsILi64ELi64ELi256ELi4ELb0ELb0EN7cutlass6half_tE19Flash_kernel_traitsILi64ELi64ELi256ELi4ES3_EELi8ELi5ELb0EEEvNS_16Flash_fwd_paramsE,"",@"SHT_CUDA_INFO"
	.sectionflags	@""
	.align	4


	//----- nvinfo : EIATTR_CUDA_API_VERSION
	.align		4
        /*0000*/ 	.byte	0x04, 0x37
        /*0002*/ 	.short	(.L_632 - .L_631)
.L_631:
        /*0004*/ 	.word	0x00000082


	//----- nvinfo : EIATTR_SW2861232_WAR
	.align		4
.L_632:
        /*0008*/ 	.byte	0x01, 0x35
	.zero		2


	//----- nvinfo : EIATTR_PARAM_CBANK
	.align		4
        /*000c*/ 	.byte	0x04, 0x0a
        /*000e*/ 	.short	(.L_634 - .L_633)
	.align		4
.L_633:
        /*0010*/ 	.word	index@(.nv.constant0._ZN5flash32flash_fwd_splitkv_combine_kernelI23Flash_fwd_kernel_traitsILi64ELi64ELi256ELi4ELb0ELb0EN7cutlass6half_tE19Flash_kernel_traitsILi64ELi64ELi256ELi4ES3_EELi8ELi5ELb0EEEvNS_16Flash_fwd_paramsE)
        /*0014*/ 	.short	0x0160
        /*0016*/ 	.short	0x01d0


	//----- nvinfo : EIATTR_CBANK_PARAM_SIZE
	.align		4
.L_634:
        /*0018*/ 	.byte	0x03, 0x19
        /*001a*/ 	.short	0x01d0


	//----- nvinfo : EIATTR_KPARAM_INFO
	.align		4
        /*001c*/ 	.byte	0x04, 0x17
        /*001e*/ 	.short	(.L_636 - .L_635)
.L_635:
        /*0020*/ 	.word	0x00000000
        /*0024*/ 	.short	0x0000
        /*0026*/ 	.short	0x0000
        /*0028*/ 	.byte	0x00, 0xf0, 0x41, 0x07


	//----- nvinfo : EIATTR_MAXREG_COUNT
	.align		4
.L_636:
        /*002c*/ 	.byte	0x03, 0x1b
        /*002e*/ 	.short	0x00ff


	//----- nvinfo : EIATTR_NUM_BARRIERS
	.align		4
        /*0030*/ 	.byte	0x02, 0x4c
        /*0032*/ 	.byte	0x01
	.zero		1


	//----- nvinfo : EIATTR_MERCURY_ISA_VERSION
	.align		4
        /*0034*/ 	.byte	0x03, 0x5f
        /*0036*/ 	.short	0x0000


	//----- nvinfo : EIATTR_COOP_GROUP_MASK_REGIDS
	.align		4
        /*0038*/ 	.byte	0x04, 0x29
        /*003a*/ 	.short	(.L_638 - .L_637)


	//   ....[0]....
.L_637:
        /*003c*/ 	.word	0xffffffff


	//   ....[1]....
        /*0040*/ 	.word	0xffffffff


	//   ....[2]....
        /*0044*/ 	.word	0xffffffff


	//   ....[3]....
        /*0048*/ 	.word	0xffffffff


	//   ....[4]....
        /*004c*/ 	.word	0xffffffff


	//   ....[5]....
        /*0050*/ 	.word	0xffffffff


	//   ....[6]....
        /*0054*/ 	.word	0xffffffff


	//   ....[7]....
        /*0058*/ 	.word	0xffffffff


	//----- nvinfo : EIATTR_COOP_GROUP_INSTR_OFFSETS
	.align		4
.L_638:
        /*005c*/ 	.byte	0x04, 0x28
        /*005e*/ 	.short	(.L_640 - .L_639)


	//   ....[0]....
.L_639:
        /*0060*/ 	.word	0x000017a0


	//   ....[1]....
        /*0064*/ 	.word	0x00001840


	//   ....[2]....
        /*0068*/ 	.word	0x00001860


	//   ....[3]....
        /*006c*/ 	.word	0x00001890


	//   ....[4]....
        /*0070*/ 	.word	0x00001a30


	//   ....[5]....
        /*0074*/ 	.word	0x00001a90


	//   ....[6]....
        /*0078*/ 	.word	0x00001b20


	//   ....[7]....
        /*007c*/ 	.word	0x00001c20


	//----- nvinfo : EIATTR_EXIT_INSTR_OFFSETS
	.align		4
.L_640:
        /*0080*/ 	.byte	0x04, 0x1c
        /*0082*/ 	.short	(.L_642 - .L_641)


	//   ....[0]....
.L_641:
        /*0084*/ 	.word	0x00003ef0


	//   ....[1]....
        /*0088*/ 	.word	0x00003f10


	//   ....[2]....
        /*008c*/ 	.word	0x000043a0


	//----- nvinfo : EIATTR_CRS_STACK_SIZE
	.align		4
.L_642:
        /*0090*/ 	.byte	0x04, 0x1e
        /*0092*/ 	.short	(.L_644 - .L_643)
.L_643:
        /*0094*/ 	.word	0x00000000
.L_644:


//--------------------- .nv.info._ZN5flash32flash_fwd_splitkv_combine_kernelI23Flash_fwd_kernel_traitsILi64ELi64ELi256ELi4ELb0ELb0EN7cutlass6half_tE19Flash_kernel_traitsILi64ELi64ELi256ELi4ES3_EELi8ELi4ELb0EEEvNS_16Flash_fwd_paramsE --------------------------
	.section	.nv.info._ZN5flash32flash_fwd_splitkv_combine_kernelI23Flash_fwd_kernel_traitsILi64ELi64ELi256ELi4ELb0ELb0EN7cutlass6half_tE19Flash_kernel_traitsILi64ELi64ELi256ELi4ES3_EELi8ELi4ELb0EEEvNS_16Flash_fwd_paramsE,"",@"SHT_CUDA_INFO"
	.sectionflags	@""
	.align	4


	//----- nvinfo : EIATTR_CUDA_API_VERSION
	.align		4
        /*0000*/ 	.byte	0x04, 0x37
        /*0002*/ 	.short	(.L_646 - .L_645)
.L_645:
        /*0004*/ 	.word	0x00000082


	//----- nvinfo : EIATTR_SW2861232_WAR
	.align		4
.L_646:
        /*0008*/ 	.byte	0x01, 0x35
	.zero		2


	//----- nvinfo : EIATTR_PARAM_CBANK
	.align		4
        /*000c*/ 	.byte	0x04, 0x0a
        /*000e*/ 	.short	(.L_648 - .L_647)
	.align		4
.L_647:
        /*0010*/ 	.word	index@(.nv.constant0._ZN5flash32flash_fwd_splitkv_combine_kernelI23Flash_fwd_kernel_traitsILi64ELi64ELi256ELi4ELb0ELb0EN7cutlass6half_tE19Flash_kernel_traitsILi64ELi64ELi256ELi4ES3_EELi8ELi4ELb0EEEvNS_16Flash_fwd_paramsE)
        /*0014*/ 	.short	0x0160
        /*0016*/ 	.short	0x01d0


	//----- nvinfo : EIATTR_CBANK_PARAM_SIZE
	.align		4
.L_648:
        /*0018*/ 	.byte	0x03, 0x19
        /*001a*/ 	.short	0x01d0


	//----- nvinfo : EIATTR_KPARAM_INFO
	.align		4
        /*001c*/ 	.byte	0x04, 0x17
        /*001e*/ 	.short	(.L_650 - .L_649)
.L_649:
        /*0020*/ 	.word	0x00000000
        /*0024*/ 	.short	0x0000
        /*0026*/ 	.short	0x0000
        /*0028*/ 	.byte	0x00, 0xf0, 0x41, 0x07


	//----- nvinfo : EIATTR_MAXREG_COUNT
	.align		4
.L_650:
        /*002c*/ 	.byte	0x03, 0x1b
        /*002e*/ 	.short	0x00ff


	//----- nvinfo : EIATTR_NUM_BARRIERS
	.align		4
        /*0030*/ 	.byte	0x02, 0x4c
        /*0032*/ 	.byte	0x01
	.zero		1


	//----- nvinfo : EIATTR_MERCURY_ISA_VERSION
	.align		4
        /*0034*/ 	.byte	0x03, 0x5f
        /*0036*/ 	.short	0x0000


	//----- nvinfo : EIATTR_COOP_GROUP_MASK_REGIDS
	.align		4
        /*0038*/ 	.byte	0x04, 0x29
        /*003a*/ 	.short	(.L_652 - .L_651)


	//   ....[0]....
.L_651:
        /*003c*/ 	.word	0xffffffff


	//   ....[1]....
        /*0040*/ 	.word	0xffffffff


	//   ....[2]....
        /*0044*/ 	.word	0xffffffff


	//   ....[3]....
        /*0048*/ 	.word	0xffffffff


	//   ....[4]....
        /*004c*/ 	.word	0xffffffff


	//   ....[5]....
        /*0050*/ 	.word	0xffffffff


	//   ....[6]....
        /*0054*/ 	.word	0xffffffff


	//   ....[7]....
        /*0058*/ 	.word	0xffffffff


	//----- nvinfo : EIATTR_COOP_GROUP_INSTR_OFFSETS
	.align		4
.L_652:
        /*005c*/ 	.byte	0x04, 0x28
        /*005e*/ 	.short	(.L_654 - .L_653)


	//   ....[0]....
.L_653:
        /*0060*/ 	.word	0x00001c30


	//   ....[1]....
        /*0064*/ 	.word	0x00001c50


	//   ....[2]....
        /*0068*/ 	.word	0x00001c70


	//   ....[3]....
        /*006c*/ 	.word	0x00001c90


	//   ....[4]....
        /*0070*/ 	.word	0x00001d00


	//   ....[5]....
        /*0074*/ 	.word	0x00001d30


	//   ....[6]....
        /*0078*/ 	.word	0x00001d50


	//   ....[7]....
        /*007c*/ 	.word	0x00001d70


	//----- nvinfo : EIATTR_EXIT_INSTR_OFFSETS
	.align		4
.L_654:
        /*0080*/ 	.byte	0x04, 0x1c
        /*0082*/ 	.short	(.L_656 - .L_655)


	//   ....[0]....
.L_655:
        /*0084*/ 	.word	0x00003e50


	//   ....[1]....
        /*0088*/ 	.word	0x00003e70


	//   ....[2]....
        /*008c*/ 	.word	0x00004300


	//----- nvinfo : EIATTR_CRS_STACK_SIZE
	.align		4
.L_656:
        /*0090*/ 	.byte	0x04, 0x1e
        /*0092*/ 	.short	(.L_658 - .L_657)
.L_657:
        /*0094*/ 	.word	0x00000000
.L_658:


//--------------------- .nv.info._ZN5flash32flash_fwd_splitkv_combine_kernelI23Flash_fwd_kernel_traitsILi64ELi64ELi256ELi4ELb0ELb0EN7cutlass6half_tE19Flash_kernel_traitsILi64ELi64ELi256ELi4ES3_EELi8ELi3ELb0EEEvNS_16Flash_fwd_paramsE --------------------------
	.section	.nv.info._ZN5flash32flash_fwd_splitkv_combine_kernelI23Flash_fwd_kernel_traitsILi64ELi64ELi256ELi4ELb0ELb0EN7cutlass6half_tE19Flash_kernel_traitsILi64ELi64ELi256ELi4ES3_EELi8ELi3ELb0EEEvNS_16Flash_fwd_paramsE,"",@"SHT_CUDA_INFO"
	.sectionflags	@""
	.align	4


	//----- nvinfo : EIATTR_CUDA_API_VERSION
	.align		4
        /*0000*/ 	.byte	0x04, 0x37
        /*0002*/ 	.short	(.L_660 - .L_659)
.L_659:
        /*0004*/ 	.word	0x00000082


	//----- nvinfo : EIATTR_SW2861232_WAR
	.align		4
.L_660:
        /*0008*/ 	.byte	0x01, 0x35
	.zero		2


	//----- nvinfo : EIATTR_PARAM_CBANK
	.align		4
        /*000c*/ 	.byte	0x04, 0x0a
        /*000e*/ 	.short	(.L_662 - .L_661)
	.align		4
.L_661:
        /*0010*/ 	.word	index@(.nv.constant0._ZN5flash32flash_fwd_splitkv_combine_kernelI23Flash_fwd_kernel_traitsILi64ELi64ELi256ELi4ELb0ELb0EN7cutlass6half_tE19Flash_kernel_traitsILi64ELi64ELi256ELi4ES3_EELi8ELi3ELb0EEEvNS_16Flash_fwd_paramsE)
        /*0014*/ 	.short	0x0160
        /*0016*/ 	.short	0x01d0


	//----- nvinfo : EIATTR_CBANK_PARAM_SIZE
	.align		4
.L_662:
        /*0018*/ 	.byte	0x03, 0x19
        /*001a*/ 	.short	0x01d0


	//----- nvinfo : EIATTR_KPARAM_INFO
	.align		4
        /*001c*/ 	.byte	0x04, 0x17
        /*001e*/ 	.short	(.L_664 - .L_663)
.L_663:
        /*0020*/ 	.word	0x00000000
        /*0024*/ 	.short	0x0000
        /*0026*/ 	.short	0x0000
        /*0028*/ 	.byte	0x00, 0xf0, 0x41, 0x07


	//----- nvinfo : EIATTR_MAXREG_COUNT
	.align		4
.L_664:
        /*002c*/ 	.byte	0x03, 0x1b
        /*002e*/ 	.short	0x00ff


	//----- nvinfo : EIATTR_NUM_BARRIERS
	.align		4
        /*0030*/ 	.byte	0x02, 0x4c
        /*0032*/ 	.byte	0x01
	.zero		1


	//----- nvinfo : EIATTR_MERCURY_ISA_VERSION
	.align		4
        /*0034*/ 	.byte	0x03, 0x5f
        /*0036*/ 	.short	0x0000


	//----- nvinfo : EIATTR_COOP_GROUP_MASK_REGIDS
	.align		4
        /*0038*/ 	.byte	0x04, 0x29
        /*003a*/ 	.short	(.L_666 - .L_665)


	//   ....[0]....
.L_665:
        /*003c*/ 	.word	0xffffffff


	//   ....[1]....
        /*0040*/ 	.word	0xffffffff


	//   ....[2]....
        /*0044*/ 	.word	0xffffffff


	//   ....[3]....
        /*0048*/ 	.word	0xffffffff


	//   ....[4]....
        /*004c*/ 	.word	0xffffffff


	//   ....[5]....
        /*0050*/ 	.word	0xffffffff


	//----- nvinfo : EIATTR_COOP_GROUP_INSTR_OFFSETS
	.align		4
.L_666:
        /*0054*/ 	.byte	0x04, 0x28
        /*0056*/ 	.short	(.L_668 - .L_667)


	//   ....[0]....
.L_667:
        /*0058*/ 	.word	0x00001be0


	//   ....[1]....
        /*005c*/ 	.word	0x00001c00


	//   ....[2]....
        /*0060*/ 	.word	0x00001c30


	//   ....[3]....
        /*0064*/ 	.word	0x00001ca0


	//   ....[4]....
        /*0068*/ 	.word	0x00001cc0


	//   ....[5]....
        /*006c*/ 	.word	0x00001ce0


	//----- nvinfo : EIATTR_EXIT_INSTR_OFFSETS
	.align		4
.L_668:
        /*0070*/ 	.byte	0x04, 0x1c
        /*0072*/ 	.short	(.L_670 - .L_669)


	//   ....[0]....
.L_669:
        /*0074*/ 	.word	0x00003da0


	//   ....[1]....
        /*0078*/ 	.word	0x00003dc0


	//   ....[2]....
        /*007c*/ 	.word	0x00004250


	//----- nvinfo : EIATTR_CRS_STACK_SIZE
	.align		4
.L_670:
        /*0080*/ 	.byte	0x04, 0x1e
        /*0082*/ 	.short	(.L_672 - .L_671)
.L_671:
        /*0084*/ 	.word	0x00000000
.L_672:


//--------------------- .nv.info._ZN5flash32flash_fwd_splitkv_combine_kernelI23Flash_fwd_kernel_traitsILi64ELi64ELi256ELi4ELb0ELb0EN7cutlass6half_tE19Flash_kernel_traitsILi64ELi64ELi256ELi4ES3_EELi8ELi2ELb0EEEvNS_16Flash_fwd_paramsE --------------------------
	.section	.nv.info._ZN5flash32flash_fwd_splitkv_combine_kernelI23Flash_fwd_kernel_traitsILi64ELi64ELi256ELi4ELb0ELb0EN7cutlass6half_tE19Flash_kernel_traitsILi64ELi64ELi256ELi4ES3_EELi8ELi2ELb0EEEvNS_16Flash_fwd_paramsE,"",@"SHT_CUDA_INFO"
	.sectionflags	@""
	.align	4


	//----- nvinfo : EIATTR_CUDA_API_VERSION
	.align		4
        /*0000*/ 	.byte	0x04, 0x37
        /*0002*/ 	.short	(.L_674 - .L_673)
.L_673:
        /*0004*/ 	.word	0x00000082


	//----- nvinfo : EIATTR_SW2861232_WAR
	.align		4
.L_674:
        /*0008*/ 	.byte	0x01, 0x35
	.zero		2


	//----- nvinfo : EIATTR_PARAM_CBANK
	.align		4
        /*000c*/ 	.byte	0x04, 0x0a
        /*000e*/ 	.short	(.L_676 - .L_675)
	.align		4
.L_675:
        /*0010*/ 	.word	index@(.nv.constant0._ZN5flash32flash_fwd_splitkv_combine_kernelI23Flash_fwd_kernel_traitsILi64ELi64ELi256ELi4ELb0ELb0EN7cutlass6half_tE19Flash_kernel_traitsILi64ELi64ELi256ELi4ES3_EELi8ELi2ELb0EEEvNS_16Flash_fwd_paramsE)
        /*0014*/ 	.short	0x0160
        /*0016*/ 	.short	0x01d0


	//----- nvinfo : EIATTR_CBANK_PARAM_SIZE
	.align		4
.L_676:
        /*0018*/ 	.byte	0x03, 0x19
        /*001a*/ 	.short	0x01d0


	//----- nvinfo : EIATTR_KPARAM_INFO
	.align		4
        /*001c*/ 	.byte	0x04, 0x17
        /*001e*/ 	.short	(.L_678 - .L_677)
.L_677:
        /*0020*/ 	.word	0x00000000
        /*0024*/ 	.short	0x0000
        /*0026*/ 	.short	0x0000
        /*0028*/ 	.byte	0x00, 0xf0, 0x41, 0x07


	//----- nvinfo : EIATTR_MAXREG_COUNT
	.align		4
.L_678:
        /*002c*/ 	.byte	0x03, 0x1b
        /*002e*/ 	.short	0x00ff


	//----- nvinfo : EIATTR_NUM_BARRIERS
	.align		4
        /*0030*/ 	.byte	0x02, 0x4c
        /*0032*/ 	.byte	0x01
	.zero		1


	//----- nvinfo : EIATTR_MERCURY_ISA_VERSION
	.align		4
        /*0034*/ 	.byte	0x03, 0x5f
        /*0036*/ 	.short	0x0000


	//----- nvinfo : EIATTR_COOP_GROUP_MASK_REGIDS
	.align		4
        /*0038*/ 	.byte	0x04, 0x29
        /*003a*/ 	.short	(.L_680 - .L_679)


	//   ....[0]....
.L_679:
        /*003c*/ 	.word	0xffffffff


	//   ....[1]....
        /*0040*/ 	.word	0xffffffff


	//   ....[2]....
        /*0044*/ 	.word	0xffffffff


	//   ....[3]....
        /*0048*/ 	.word	0xffffffff


	//----- nvinfo : EIATTR_COOP_GROUP_INSTR_OFFSETS
	.align		4
.L_680:
        /*004c*/ 	.byte	0x04, 0x28
        /*004e*/ 	.short	(.L_682 - .L_681)


	//   ....[0]....
.L_681:
        /*0050*/ 	.word	0x00001c70


	//   ....[1]....
        /*0054*/ 	.word	0x00001c90


	//   ....[2]....
        /*0058*/ 	.word	0x00001d00


	//   ....[3]....
        /*005c*/ 	.word	0x00001d20


	//----- nvinfo : EIATTR_EXIT_INSTR_OFFSETS
	.align		4
.L_682:
        /*0060*/ 	.byte	0x04, 0x1c
        /*0062*/ 	.short	(.L_684 - .L_683)


	//   ....[0]....
.L_683:
        /*0064*/ 	.word	0x00003e00


	//   ....[1]....
        /*0068*/ 	.word	0x00003e20


	//   ....[2]....
        /*006c*/ 	.word	0x00004290


	//----- nvinfo : EIATTR_CRS_STACK_SIZE
	.align		4
.L_684:
        /*0070*/ 	.byte	0x04, 0x1e
        /*0072*/ 	.short	(.L_686 - .L_685)
.L_685:
        /*0074*/ 	.word	0x00000000
.L_686:


//--------------------- .nv.info._ZN5flash32flash_fwd_splitkv_combine_kernelI23Flash_fwd_kernel_traitsILi64ELi64ELi256ELi4ELb0ELb0EN7cutlass6half_tE19Flash_kernel_traitsILi64ELi64ELi256ELi4ES3_EELi8ELi1ELb0EEEvNS_16Flash_fwd_paramsE --------------------------
	.section	.nv.info._ZN5flash32flash_fwd_splitkv_combine_kernelI23Flash_fwd_kernel_traitsILi64ELi64ELi256ELi4ELb0ELb0EN7cutlass6half_tE19Flash_kernel_traitsILi64ELi64ELi256ELi4ES3_EELi8ELi1ELb0EEEvNS_16Flash_fwd_paramsE,"",@"SHT_CUDA_INFO"
	.sectionflags	@""
	.align	4


	//----- nvinfo : EIATTR_CUDA_API_VERSION
	.align		4
        /*0000*/ 	.byte	0x04, 0x37
        /*0002*/ 	.short	(.L_688 - .L_687)
.L_687:
        /*0004*/ 	.word	0x00000082


	//----- nvinfo : EIATTR_SW2861232_WAR
	.align		4
.L_688:
        /*0008*/ 	.byte	0x01, 0x35
	.zero		2


	//----- nvinfo : EIATTR_PARAM_CBANK
	.align		4
        /*000c*/ 	.byte	0x04, 0x0a
        /*000e*/ 	.short	(.L_690 - .L_689)
	.align		4
.L_689:
        /*0010*/ 	.word	index@(.nv.constant0._ZN5flash32flash_fwd_splitkv_combine_kernelI23Flash_fwd_kernel_traitsILi64ELi64ELi256ELi4ELb0ELb0EN7cutlass6half_tE19Flash_kernel_traitsILi64ELi64ELi256ELi4ES3_EELi8ELi1ELb0EEEvNS_16Flash_fwd_paramsE)
        /*0014*/ 	.short	0x0160
        /*0016*/ 	.short	0x01d0


	//----- nvinfo : EIATTR_CBANK_PARAM_SIZE
	.align		4
.L_690:
        /*0018*/ 	.byte	0x03, 0x19
        /*001a*/ 	.short	0x01d0


	//----- nvinfo : EIATTR_KPARAM_INFO
	.align		4
        /*001c*/ 	.byte	0x04, 0x17
        /*001e*/ 	.short	(.L_692 - .L_691)
.L_691:
        /*0020*/ 	.word	0x00000000
        /*0024*/ 	.short	0x0000
        /*0026*/ 	.short	0x0000
        /*0028*/ 	.byte	0x00, 0xf0, 0x41, 0x07


	//----- nvinfo : EIATTR_MAXREG_COUNT
	.align		4
.L_692:
        /*002c*/ 	.byte	0x03, 0x1b
        /*002e*/ 	.short	0x00ff


	//----- nvinfo : EIATTR_NUM_BARRIERS
	.align		4
        /*0030*/ 	.byte	0x02, 0x4c
        /*0032*/ 	.byte	0x01
	.zero		1


	//----- nvinfo : EIATTR_MERCURY_ISA_VERSION
	.align		4
        /*0034*/ 	.byte	0x03, 0x5f
        /*0036*/ 	.short	0x0000


	//----- nvinfo : EIATTR_COOP_GROUP_MASK_REGIDS
	.align		4
        /*0038*/ 	.byte	0x04, 0x29
        /*003a*/ 	.short	(.L_694 - .L_693)


	//   ....[0]....
.L_693:
        /*003c*/ 	.word	0xffffffff


	//   ....[1]....
        /*0040*/ 	.word	0xffffffff


	//----- nvinfo : EIATTR_COOP_GROUP_INSTR_OFFSETS
	.align		4
.L_694:
        /*0044*/ 	.byte	0x04, 0x28
        /*0046*/ 	.short	(.L_696 - .L_695)


	//   ....[0]....
.L_695:
        /*0048*/ 	.word	0x00001cd0


	//   ....[1]....
        /*004c*/ 	.word	0x00001d40


	//----- nvinfo : EIATTR_EXIT_INSTR_OFFSETS
	.align		4
.L_696:
        /*0050*/ 	.byte	0x04, 0x1c
        /*0052*/ 	.short	(.L_698 - .L_697)


	//   ....[0]....
.L_697:
        /*0054*/ 	.word	0x00003e60


	//   ....[1]....
        /*0058*/ 	.word	0x00003e80


	//   ....[2]....
        /*005c*/ 	.word	0x000042e0


	//----- nvinfo : EIATTR_CRS_STACK_SIZE
	.align		4
.L_698:
        /*0060*/ 	.byte	0x04, 0x1e
        /*0062*/ 	.short	(.L_700 - .L_699)
.L_699:
        /*0064*/ 	.word	0x00000000
.L_700:


//--------------------- .nv.info._ZN5flash32flash_fwd_splitkv_combine_kernelI23Flash_fwd_kernel_traitsILi64ELi64ELi256ELi4ELb0ELb0EN7cutlass6half_tE19Flash_kernel_traitsILi64ELi64ELi256ELi4ES3_EELi8ELi7ELb1EEEvNS_16Flash_fwd_paramsE --------------------------
	.section	.nv.info._ZN5flash32flash_fwd_splitkv_combine_kernelI23Flash_fwd_kernel_traitsILi64ELi64ELi256ELi4ELb0ELb0EN7cutlass6half_tE19Flash_kernel_traitsILi64ELi64ELi256ELi4ES3_EELi8ELi7ELb1EEEvNS_16Flash_fwd_paramsE,"",@"SHT_CUDA_INFO"
	.sectionflags	@""
	.align	4


	//----- nvinfo : EIATTR_CUDA_API_VERSION
	.align		4
        /*0000*/ 	.byte	0x04, 0x37
        /*0002*/ 	.short	(.L_702 - .L_701)
.L_701:
        /*0004*/ 	.word	0x00000082


	//----- nvinfo : EIATTR_SW2861232_WAR
	.align		4
.L_702:
        /*0008*/ 	.byte	0x01, 0x35
	.zero		2


	//----- nvinfo : EIATTR_PARAM_CBANK
	.align		4
        /*000c*/ 	.byte	0x04, 0x0a
        /*000e*/ 	.short	(.L_704 - .L_703)
	.align		4
.L_703:
        /*0010*/ 	.word	index@(.nv.constant0._ZN5flash32flash_fwd_splitkv_combine_kernelI23Flash_fwd_kernel_traitsILi64ELi64ELi256ELi4ELb0ELb0EN7cutlass6half_tE19Flash_kernel_traitsILi64ELi64ELi256ELi4ES3_EELi8ELi7ELb1EEEvNS_16Flash_fwd_paramsE)
        /*0014*/ 	.short	0x0160
        /*0016*/ 	.short	0x01d0


	//----- nvinfo : EIATTR_CBANK_PARAM_SIZE
	.align		4
.L_704:
        /*0018*/ 	.byte	0x03, 0x19
        /*001a*/ 	.short	0x01d0


	//----- nvinfo : EIATTR_KPARAM_INFO
	.align		4
        /*001c*/ 	.byte	0x04, 0x17
        /*001e*/ 	.short	(.L_706 - .L_705)
.L_705:
        /*0020*/ 	.word	0x00000000
        /*0024*/ 	.short	0x0000
        /*0026*/ 	.short	0x0000
        /*0028*/ 	.byte	0x00, 0xf0, 0x41, 0x07


	//----- nvinfo : EIATTR_MAXREG_COUNT
	.align		4
.L_706:
        /*002c*/ 	.byte	0x03, 0x1b
        /*002e*/ 	.short	0x00ff


	//----- nvinfo : EIATTR_NUM_BARRIERS
	.align		4
        /*0030*/ 	.byte	0x02, 0x4c
        /*0032*/ 	.byte	0x01
	.zero		1


	//----- nvinfo : EIATTR_MERCURY_ISA_VERSION
	.align		4
        /*0034*/ 	.byte	0x03, 0x5f
        /*0036*/ 	.short	0x0000


	//----- nvinfo : EIATTR_COOP_GROUP_MASK_REGIDS
	.align		4
        /*0038*/ 	.byte	0x04, 0x29
        /*003a*/ 	.short	(.L_708 - .L_707)


	//   ....[0]....
.L_707:
        /*003c*/ 	.word	0xffffffff


	//   ....[1]....
        /*0040*/ 	.word	0xffffffff


	//   ....[2]....
        /*0044*/ 	.word	0xffffffff


	//   ....[3]....
        /*0048*/ 	.word	0xffffffff


	//   ....[4]....
        /*004c*/ 	.word	0xffffffff


	//   ....[5]....
        /*0050*/ 	.word	0xffffffff


	//   ....[6]....
        /*0054*/ 	.word	0xffffffff


	//   ....[7]....
        /*0058*/ 	.word	0xffffffff


	//----- nvinfo : EIATTR_COOP_GROUP_INSTR_OFFSETS
	.align		4
.L_708:
        /*005c*/ 	.byte	0x04, 0x28
        /*005e*/ 	.short	(.L_710 - .L_709)


	//   ....[0]....
.L_709:
        /*0060*/ 	.word	0x00001fa0


	//   ....[1]....
        /*0064*/ 	.word	0x00001fc0


	//   ....[2]....
        /*0068*/ 	.word	0x00001fe0


	//   ....[3]....
        /*006c*/ 	.word	0x00002000


	//   ....[4]....
        /*0070*/ 	.word	0x00002270


	//   ....[5]....
        /*0074*/ 	.word	0x000022d0


	//   ....[6]....
        /*0078*/ 	.word	0x00002390


	//   ....[7]....
        /*007c*/ 	.word	0x00002470


	//----- nvinfo : EIATTR_EXIT_INSTR_OFFSETS
	.align		4
.L_710:
        /*0080*/ 	.byte	0x04, 0x1c
        /*0082*/ 	.short	(.L_712 - .L_711)


	//   ....[0]....
.L_711:
        /*0084*/ 	.word	0x00004e50


	//   ....[1]....
        /*0088*/ 	.word	0x000052e0


	//----- nvinfo : EIATTR_CRS_STACK_SIZE
	.align		4
.L_712:
        /*008c*/ 	.byte	0x04, 0x1e
        /*008e*/ 	.short	(.L_714 - .L_713)
.L_713:
        /*0090*/ 	.word	0x00000000
.L_714:


//--------------------- .nv.info._ZN5flash32flash_fwd_splitkv_combine_kernelI23Flash_fwd_kernel_traitsILi64ELi64ELi256ELi4ELb0ELb0EN7cutlass6half_tE19Flash_kernel_traitsILi64ELi64ELi256ELi4ES3_EELi8ELi6ELb1EEEvNS_16Flash_fwd_paramsE --------------------------
	.section	.nv.info._ZN5flash32flash_fwd_splitkv_combine_kernelI23Flash_fwd_kernel_traitsILi64ELi64ELi256ELi4ELb0ELb0EN7cutlass6half_tE19Flash_kernel_traitsILi64ELi64ELi256ELi4ES3_EELi8ELi6ELb1EEEvNS_16Flash_fwd_paramsE,"",@"SHT_CUDA_INFO"
	.sectionflags	@""
	.align	4


	//----- nvinfo : EIATTR_CUDA_API_VERSION
	.align		4
        /*0000*/ 	.byte	0x04, 0x37
        /*0002*/ 	.short	(.L_716 - .L_715)
.L_715:
        /*0004*/ 	.word	0x00000082


	//----- nvinfo : EIATTR_SW2861232_WAR
	.align		4
.L_716:
        /*0008*/ 	.byte	0x01, 0x35
	.zero		2


	//----- nvinfo : EIATTR_PARAM_CBANK
	.align		4
        /*000c*/ 	.byte	0x04, 0x0a
        /*000e*/ 	.short	(.L_718 - .L_717)
	.align		4
.L_717:
        /*0010*/ 	.word	index@(.nv.constant0._ZN5flash32flash_fwd_splitkv_combine_kernelI23Flash_fwd_kernel_traitsILi64ELi64ELi256ELi4ELb0ELb0EN7cutlass6half_tE19Flash_kernel_traitsILi64ELi64ELi256ELi4ES3_EELi8ELi6ELb1EEEvNS_16Flash_fwd_paramsE)
        /*0014*/ 	.short	0x0160
        /*0016*/ 	.short	0x01d0


	//----- nvinfo : EIATTR_CBANK_PARAM_SIZE
	.align		4
.L_718:
        /*0018*/ 	.byte	0x03, 0x19
        /*001a*/ 	.short	0x01d0


	//----- nvinfo : EIATTR_KPARAM_INFO
	.align		4
        /*001c*/ 	.byte	0x04, 0x17
        /*001e*/ 	.short	(.L_720 - .L_719)
.L_719:
        /*0020*/ 	.word	0x00000000
        /*0024*/ 	.short	0x0000
        /*0026*/ 	.short	0x0000
        /*0028*/ 	.byte	0x00, 0xf0, 0x41, 0x07


	//----- nvinfo : EIATTR_MAXREG_COUNT
	.align		4
.L_720:
        /*002c*/ 	.byte	0x03, 0x1b
        /*002e*/ 	.short	0x00ff


	//----- nvinfo : EIATTR_NUM_BARRIERS
	.align		4
        /*0030*/ 	.byte	0x02, 0x4c
        /*0032*/ 	.byte	0x01
	.zero		1


	//----- nvinfo : EIATTR_MERCURY_ISA_VERSION
	.align		4
        /*0034*/ 	.byte	0x03, 0x5f
        /*0036*/ 	.short	0x0000


	//----- nvinfo : EIATTR_COOP_GROUP_MASK_REGIDS
	.align		4
        /*0038*/ 	.byte	0x04, 0x29
        /*003a*/ 	.short	(.L_722 - .L_721)


	//   ....[0]....
.L_721:
        /*003c*/ 	.word	0xffffffff


	//   ....[1]....
        /*0040*/ 	.word	0xffffffff


	//   ....[2]....
        /*0044*/ 	.word	0xffffffff


	//   ....[3]....
        /*0048*/ 	.word	0xffffffff


	//   ....[4]....
        /*004c*/ 	.word	0xffffffff


	//   ....[5]....
        /*0050*/ 	.word	0xffffffff


	//   ....[6]....
        /*0054*/ 	.word	0xffffffff


	//   ....[7]....
        /*0058*/ 	.word	0xffffffff


	//----- nvinfo : EIATTR_COOP_GROUP_INSTR_OFFSETS
	.align		4
.L_722:
        /*005c*/ 	.byte	0x04, 0x28
        /*005e*/ 	.short	(.L_724 - .L_723)


	//   ....[0]....
.L_723:
        /*0060*/ 	.word	0x00001aa0


	//   ....[1]....
        /*0064*/ 	.word	0x00001ac0


	//   ....[2]....
        /*0068*/ 	.word	0x00001ae0


	//   ....[3]....
        /*006c*/ 	.word	0x00001b00


	//   ....[4]....
        /*0070*/ 	.word	0x00001c60


	//   ....[5]....
        /*0074*/ 	.word	0x00001cd0


	//   ....[6]....
        /*0078*/ 	.word	0x00001da0


	//   ....[7]....
        /*007c*/ 	.word	0x00001ea0


	//----- nvinfo : EIATTR_EXIT_INSTR_OFFSETS
	.align		4
.L_724:
        /*0080*/ 	.byte	0x04, 0x1c
        /*0082*/ 	.short	(.L_726 - .L_725)


	//   ....[0]....
.L_725:
        /*0084*/ 	.word	0x00004620


	//   ....[1]....
        /*0088*/ 	.word	0x00004ab0


	//----- nvinfo : EIATTR_CRS_STACK_SIZE
	.align		4
.L_726:
        /*008c*/ 	.byte	0x04, 0x1e
        /*008e*/ 	.short	(.L_728 - .L_727)
.L_727:
        /*0090*/ 	.word	0x00000000
.L_728:


//--------------------- .nv.info._ZN5flash32flash_fwd_splitkv_combine_kernelI23Flash_fwd_kernel_traitsILi64ELi64ELi256ELi4ELb0ELb0EN7cutlass6half_tE19Flash_kernel_traitsILi64ELi64ELi256ELi4ES3_EELi8ELi5ELb1EEEvNS_16Flash_fwd_paramsE --------------------------
	.section	.nv.info._ZN5flash32flash_fwd_splitkv_combine_kernelI23Flash_fwd_kernel_traitsILi64ELi64ELi256ELi4ELb0ELb0EN7cutlass6half_tE19Flash_kernel_traitsILi64ELi64ELi256ELi4ES3_EELi8ELi5ELb1EEEvNS_16Flash_fwd_paramsE,"",@"SHT_CUDA_INFO"
	.sectionflags	@""
	.align	4


	//----- nvinfo : EIATTR_CUDA_API_VERSION
	.align		4
        /*0000*/ 	.byte	0x04, 0x37
        /*0002*/ 	.short	(.L_730 - .L_729)
.L_729:
        /*0004*/ 	.word	0x00000082


	//----- nvinfo : EIATTR_SW2861232_WAR
	.align		4
.L_730:
        /*0008*/ 	.byte	0x01, 0x35
	.zero		2


	//----- nvinfo : EIATTR_PARAM_CBANK
	.align		4
        /*000c*/ 	.byte	0x04, 0x0a
        /*000e*/ 	.short	(.L_732 - .L_731)
	.align		4
.L_731:
        /*0010*/ 	.word	index@(.nv.constant0._ZN5flash32flash_fwd_splitkv_combine_kernelI23Flash_fwd_kernel_traitsILi64ELi64ELi256ELi4ELb0ELb0EN7cutlass6half_tE19Flash_kernel_traitsILi64ELi64ELi256ELi4ES3_EELi8ELi5ELb1EEEvNS_16Flash_fwd_paramsE)
        /*0014*/ 	.short	0x0160
        /*0016*/ 	.short	0x01d0


	//----- nvinfo : EIATTR_CBANK_PARAM_SIZE
	.align		4
.L_732:
        /*0018*/ 	.byte	0x03, 0x19
        /*001a*/ 	.short	0x01d0


	//----- nvinfo : EIATTR_KPARAM_INFO
	.align		4
        /*001c*/ 	.byte	0x04, 0x17
        /*001e*/ 	.short	(.L_734 - .L_733)
.L_733:
        /*0020*/ 	.word	0x00000000
        /*0024*/ 	.short	0x0000
        /*0026*/ 	.short	0x0000
        /*0028*/ 	.byte	0x00, 0xf0, 0x41, 0x07


	//----- nvinfo : EIATTR_MAXREG_COUNT
	.align		4
.L_734:
        /*002c*/ 	.byte	0x03, 0x1b
        /*002e*/ 	.short	0x00ff


	//----- nvinfo : EIATTR_NUM_BARRIERS
	.align		4
        /*0030*/ 	.byte	0x02, 0x4c
        /*0032*/ 	.byte	0x01
	.zero		1


	//----- nvinfo : EIATTR_MERCURY_ISA_VERSION
	.align		4
        /*0034*/ 	.byte	0x03, 0x5f
        /*0036*/ 	.short	0x0000


	//----- nvinfo : EIATTR_COOP_GROUP_MASK_REGIDS
	.align		4
        /*0038*/ 	.byte	0x04, 0x29
        /*003a*/ 	.short	(.L_736 - .L_735)


	//   ....[0]....
.L_735:
        /*003c*/ 	.word	0xffffffff


	//   ....[1]....
        /*0040*/ 	.word	0xffffffff


	//   ....[2]....
        /*0044*/ 	.word	0xffffffff


	//   ....[3]....
        /*0048*/ 	.word	0xffffffff


	//   ....[4]....
        /*004c*/ 	.word	0xffffffff


	//   ....[5]....
        /*0050*/ 	.word	0xffffffff


	//   ....[6]....
        /*0054*/ 	.word	0xffffffff


	//   ....[7]....
        /*0058*/ 	.word	0xffffffff


	//----- nvinfo : EIATTR_COOP_GROUP_INSTR_OFFSETS
	.align		4
.L_736:
        /*005c*/ 	.byte	0x04, 0x28
        /*005e*/ 	.short	(.L_738 - .L_737)


	//   ....[0]....
.L_737:
        /*0060*/ 	.word	0x000017a0


	//   ....[1]....
        /*0064*/ 	.word	0x00001840


	//   ....[2]....
        /*0068*/ 	.word	0x00001860


	//   ....[3]....
        /*006c*/ 	.word	0x00001890


	//   ....[4]....
        /*0070*/ 	.word	0x00001a30


	//   ....[5]....
        /*0074*/ 	.word	0x00001a90


	//   ....[6]....
        /*0078*/ 	.word	0x00001b20


	//   ....[7]....
        /*007c*/ 	.word	0x00001c20


	//----- nvinfo : EIATTR_EXIT_INSTR_OFFSETS
	.align		4
.L_738:
        /*0080*/ 	.byte	0x04, 0x1c
        /*0082*/ 	.short	(.L_740 - .L_739)


	//   ....[0]....
.L_739:
        /*0084*/ 	.word	0x000042c0


	//   ....[1]....
        /*0088*/ 	.word	0x00004750


	//----- nvinfo : EIATTR_CRS_STACK_SIZE
	.align		4
.L_740:
        /*008c*/ 	.byte	0x04, 0x1e
        /*008e*/ 	.short	(.L_742 - .L_741)
.L_741:
        /*0090*/ 	.word	0x00000000
.L_742:


//--------------------- .nv.info._ZN5flash32flash_fwd_splitkv_combine_kernelI23Flash_fwd_kernel_traitsILi64ELi64ELi256ELi4ELb0ELb0EN7cutlass6half_tE19Flash_kernel_traitsILi64ELi64ELi256ELi4ES3_EELi8ELi4ELb1EEEvNS_16Flash_fwd_paramsE --------------------------
	.section	.nv.info._ZN5flash32flash_fwd_splitkv_combine_kernelI23Flash_fwd_kernel_traitsILi64ELi64ELi256ELi4ELb0ELb0EN7cutlass6half_tE19Flash_kernel_traitsILi64ELi64ELi256ELi4ES3_EELi8ELi4ELb1EEEvNS_16Flash_fwd_paramsE,"",@"SHT_CUDA_INFO"
	.sectionflags	@""
	.align	4


	//----- nvinfo : EIATTR_CUDA_API_VERSION
	.align		4
        /*0000*/ 	.byte	0x04, 0x37
        /*0002*/ 	.short	(.L_744 - .L_743)
.L_743:
        /*0004*/ 	.word	0x00000082


	//----- nvinfo : EIATTR_SW2861232_WAR
	.align		4
.L_744:
        /*0008*/ 	.byte	0x01, 0x35
	.zero		2


	//----- nvinfo : EIATTR_PARAM_CBANK
	.align		4
        /*000c*/ 	.byte	0x04, 0x0a
        /*000e*/ 	.short	(.L_746 - .L_745)
	.align		4
.L_745:
        /*0010*/ 	.word	index@(.nv.constant0._ZN5flash32flash_fwd_splitkv_combine_kernelI23Flash_fwd_kernel_traitsILi64ELi64ELi256ELi4ELb0ELb0EN7cutlass6half_tE19Flash_kernel_traitsILi64ELi64ELi256ELi4ES3_EELi8ELi4ELb1EEEvNS_16Flash_fwd_paramsE)
        /*0014*/ 	.short	0x0160
        /*0016*/ 	.short	0x01d0


	//----- nvinfo : EIATTR_CBANK_PARAM_SIZE
	.align		4
.L_746:
        /*0018*/ 	.byte	0x03, 0x19
        /*001a*/ 	.short	0x01d0


	//----- nvinfo : EIATTR_KPARAM_INFO
	.align		4
        /*001c*/ 	.byte	0x04, 0x17
        /*001e*/ 	.short	(.L_748 - .L_747)
.L_747:
        /*0020*/ 	.word	0x00000000
        /*0024*/ 	.short	0x0000
        /*0026*/ 	.short	0x0000
        /*0028*/ 	.byte	0x00, 0xf0, 0x41, 0x07


	//----- nvinfo : EIATTR_MAXREG_COUNT
	.align		4
.L_748:
        /*002c*/ 	.byte	0x03, 0x1b
        /*002e*/ 	.short	0x00ff


	//----- nvinfo : EIATTR_NUM_BARRIERS
	.align		4
        /*0030*/ 	.byte	0x02, 0x4c
        /*0032*/ 	.byte	0x01
	.zero		1


	//----- nvinfo : EIATTR_MERCURY_ISA_VERSION
	.align		4
        /*0034*/ 	.byte	0x03, 0x5f
        /*0036*/ 	.short	0x0000


	//----- nvinfo : EIATTR_COOP_GROUP_MASK_REGIDS
	.align		4
        /*0038*/ 	.byte	0x04, 0x29
        /*003a*/ 	.short	(.L_750 - .L_749)


	//   ....[0]....
.L_749:
        /*003c*/ 	.word	0xffffffff


	//   ....[1]....
        /*0040*/ 	.word	0xffffffff


	//   ....[2]....
        /*0044*/ 	.word	0xffffffff


	//   ....[3]....
        /*0048*/ 	.word	0xffffffff


	//   ....[4]....
        /*004c*/ 	.word	0xffffffff


	//   ....[5]....
        /*0050*/ 	.word	0xffffffff


	//   ....[6]....
        /*0054*/ 	.word	0xffffffff


	//   ....[7]....
        /*0058*/ 	.word	0xffffffff


	//----- nvinfo : EIATTR_COOP_GROUP_INSTR_OFFSETS
	.align		4
.L_750:
        /*005c*/ 	.byte	0x04, 0x28
        /*005e*/ 	.short	(.L_752 - .L_751)


	//   ....[0]....
.L_751:
        /*0060*/ 	.word	0x00001c30


	//   ....[1]....
        /*0064*/ 	.word	0x00001c50


	//   ....[2]....
        /*0068*/ 	.word	0x00001c70


	//   ....[3]....
        /*006c*/ 	.word	0x00001c90


	//   ....[4]....
        /*0070*/ 	.word	0x00001d00


	//   ....[5]....
        /*0074*/ 	.word	0x00001d30


	//   ....[6]....
        /*0078*/ 	.word	0x00001d50


	//   ....[7]....
        /*007c*/ 	.word	0x00001d70


	//----- nvinfo : EIATTR_EXIT_INSTR_OFFSETS
	.align		4
.L_752:
        /*0080*/ 	.byte	0x04, 0x1c
        /*0082*/ 	.short	(.L_754 - .L_753)


	//   ....[0]....
.L_753:
        /*0084*/ 	.word	0x00004220


	//   ....[1]....
        /*0088*/ 	.word	0x000046b0


	//----- nvinfo : EIATTR_CRS_STACK_SIZE
	.align		4
.L_754:
        /*008c*/ 	.byte	0x04, 0x1e
        /*008e*/ 	.short	(.L_756 - .L_755)
.L_755:
        /*0090*/ 	.word	0x00000000
.L_756:


//--------------------- .nv.info._ZN5flash32flash_fwd_splitkv_combine_kernelI23Flash_fwd_kernel_traitsILi64ELi64ELi256ELi4ELb0ELb0EN7cutlass6half_tE19Flash_kernel_traitsILi64ELi64ELi256ELi4ES3_EELi8ELi3ELb1EEEvNS_16Flash_fwd_paramsE --------------------------
	.section	.nv.info._ZN5flash32flash_fwd_splitkv_combine_kernelI23Flash_fwd_kernel_traitsILi64ELi64ELi256ELi4ELb0ELb0EN7cutlass6half_tE19Flash_kernel_traitsILi64ELi64ELi256ELi4ES3_EELi8ELi3ELb1EEEvNS_16Flash_fwd_paramsE,"",@"SHT_CUDA_INFO"
	.sectionflags	@""
	.align	4


	//----- nvinfo : EIATTR_CUDA_API_VERSION
	.align		4
        /*0000*/ 	.byte	0x04, 0x37
        /*0002*/ 	.short	(.L_758 - .L_757)
.L_757:
        /*0004*/ 	.word	0x00000082


	//----- nvinfo : EIATTR_SW2861232_WAR
	.align		4
.L_758:
        /*0008*/ 	.byte	0x01, 0x35
	.zero		2


	//----- nvinfo : EIATTR_PARAM_CBANK
	.align		4
        /*000c*/ 	.byte	0x04, 0x0a
        /*000e*/ 	.short	(.L_760 - .L_759)
	.align		4
.L_759:
        /*0010*/ 	.word	index@(.nv.constant0._ZN5flash32flash_fwd_splitkv_combine_kernelI23Flash_fwd_kernel_traitsILi64ELi64ELi256ELi4ELb0ELb0EN7cutlass6half_tE19Flash_kernel_traitsILi64ELi64ELi256ELi4ES3_EELi8ELi3ELb1EEEvNS_16Flash_fwd_paramsE)
        /*0014*/ 	.short	0x0160
        /*0016*/ 	.short	0x01d0


	//----- nvinfo : EIATTR_CBANK_PARAM_SIZE
	.align		4
.L_760:
        /*0018*/ 	.byte	0x03, 0x19
        /*001a*/ 	.short	0x01d0


	//----- nvinfo : EIATTR_KPARAM_INFO
	.align		4
        /*001c*/ 	.byte	0x04, 0x17
        /*001e*/ 	.short	(.L_762 - .L_761)
.L_761:
        /*0020*/ 	.word	0x00000000
        /*0024*/ 	.short	0x0000
        /*0026*/ 	.short	0x0000
        /*0028*/ 	.byte	0x00, 0xf0, 0x41, 0x07


	//----- nvinfo : EIATTR_MAXREG_COUNT
	.align		4
.L_762:
        /*002c*/ 	.byte	0x03, 0x1b
        /*002e*/ 	.short	0x00ff


	//----- nvinfo : EIATTR_NUM_BARRIERS
	.align		4
        /*0030*/ 	.byte	0x02, 0x4c
        /*0032*/ 	.byte	0x01
	.zero		1


	//----- nvinfo : EIATTR_MERCURY_ISA_VERSION
	.align		4
        /*0034*/ 	.byte	0x03, 0x5f
        /*0036*/ 	.short	0x0000


	//----- nvinfo : EIATTR_COOP_GROUP_MASK_REGIDS
	.align		4
        /*0038*/ 	.byte	0x04, 0x29
        /*003a*/ 	.short	(.L_764 - .L_763)


	//   ....[0]....
.L_763:
        /*003c*/ 	.word	0xffffffff


	//   ....[1]....
        /*0040*/ 	.word	0xffffffff


	//   ....[2]....
        /*0044*/ 	.word	0xffffffff


	//   ....[3]....
        /*0048*/ 	.word	0xffffffff


	//   ....[4]....
        /*004c*/ 	.word	0xffffffff


	//   ....[5]....
        /*0050*/ 	.word	0xffffffff


	//----- nvinfo : EIATTR_COOP_GROUP_INSTR_OFFSETS
	.align		4
.L_764:
        /*0054*/ 	.byte	0x04, 0x28
        /*0056*/ 	.short	(.L_766 - .L_765)


	//   ....[0]....
.L_765:
        /*0058*/ 	.word	0x00001be0


	//   ....[1]....
        /*005c*/ 	.word	0x00001c00


	//   ....[2]....
        /*0060*/ 	.word	0x00001c30


	//   ....[3]....
        /*0064*/ 	.word	0x00001ca0


	//   ....[4]....
        /*0068*/ 	.word	0x00001cc0


	//   ....[5]....
        /*006c*/ 	.word	0x00001ce0


	//----- nvinfo : EIATTR_EXIT_INSTR_OFFSETS
	.align		4
.L_766:
        /*0070*/ 	.byte	0x04, 0x1c
        /*0072*/ 	.short	(.L_768 - .L_767)


	//   ....[0]....
.L_767:
        /*0074*/ 	.word	0x00004180


	//   ....[1]....
        /*0078*/ 	.word	0x00004610


	//----- nvinfo : EIATTR_CRS_STACK_SIZE
	.align		4
.L_768:
        /*007c*/ 	.byte	0x04, 0x1e
        /*007e*/ 	.short	(.L_770 - .L_769)
.L_769:
        /*0080*/ 	.word	0x00000000
.L_770:


//--------------------- .nv.info._ZN5flash32flash_fwd_splitkv_combine_kernelI23Flash_fwd_kernel_traitsILi64ELi64ELi256ELi4ELb0ELb0EN7cutlass6half_tE19Flash_kernel_traitsILi64ELi64ELi256ELi4ES3_EELi8ELi2ELb1EEEvNS_16Flash_fwd_paramsE --------------------------
	.section	.nv.info._ZN5flash32flash_fwd_splitkv_combine_kernelI23Flash_fwd_kernel_traitsILi64ELi64ELi256ELi4ELb0ELb0EN7cutlass6half_tE19Flash_kernel_traitsILi64ELi64ELi256ELi4ES3_EELi8ELi2ELb1EEEvNS_16Flash_fwd_paramsE,"",@"SHT_CUDA_INFO"
	.sectionflags	@""
	.align	4


	//----- nvinfo : EIATTR_CUDA_API_VERSION
	.align		4
        /*0000*/ 	.byte	0x04, 0x37
        /*0002*/ 	.short	(.L_772 - .L_771)
.L_771:
        /*0004*/ 	.word	0x00000082


	//----- nvinfo : EIATTR_SW2861232_WAR
	.align		4
.L_772:
        /*0008*/ 	.byte	0x01, 0x35
	.zero		2


	//----- nvinfo : EIATTR_PARAM_CBANK
	.align		4
        /*000c*/ 	.byte	0x04, 0x0a
        /*000e*/ 	.short	(.L_774 - .L_773)
	.align		4
.L_773:
        /*0010*/ 	.word	index@(.nv.constant0._ZN5flash32flash_fwd_splitkv_combine_kernelI23Flash_fwd_kernel_traitsILi64ELi64ELi256ELi4ELb0ELb0EN7cutlass6half_tE19Flash_kernel_traitsILi64ELi64ELi256ELi4ES3_EELi8ELi2ELb1EEEvNS_16Flash_fwd_paramsE)
        /*0014*/ 	.short	0x0160
        /*0016*/ 	.short	0x01d0


	//----- nvinfo : EIATTR_CBANK_PARAM_SIZE
	.align		4
.L_774:
        /*0018*/ 	.byte	0x03, 0x19
        /*001a*/ 	.short	0x01d0


	//----- nvinfo : EIATTR_KPARAM_INFO
	.align		4
        /*001c*/ 	.byte	0x04, 0x17
        /*001e*/ 	.short	(.L_776 - .L_775)
.L_775:
        /*0020*/ 	.word	0x00000000
        /*0024*/ 	.short	0x0000
        /*0026*/ 	.short	0x0000
        /*0028*/ 	.byte	0x00, 0xf0, 0x41, 0x07


	//----- nvinfo : EIATTR_MAXREG_COUNT
	.align		4
.L_776:
        /*002c*/ 	.byte	0x03, 0x1b
        /*002e*/ 	.short	0x00ff


	//----- nvinfo : EIATTR_NUM_BARRIERS
	.align		4
        /*0030*/ 	.byte	0x02, 0x4c
        /*0032*/ 	.byte	0x01
	.zero		1


	//----- nvinfo : EIATTR_MERCURY_ISA_VERSION
	.align		4
        /*0034*/ 	.byte	0x03, 0x5f
        /*0036*/ 	.short	0x0000


	//----- nvinfo : EIATTR_COOP_GROUP_MASK_REGIDS
	.align		4
        /*0038*/ 	.byte	0x04, 0x29
        /*003a*/ 	.short	(.L_778 - .L_777)


	//   ....[0]....
.L_777:
        /*003c*/ 	.word	0xffffffff


	//   ....[1]....
        /*0040*/ 	.word	0xffffffff


	//   ....[2]....
        /*0044*/ 	.word	0xffffffff


	//   ....[3]....
        /*0048*/ 	.word	0xffffffff


	//----- nvinfo : EIATTR_COOP_GROUP_INSTR_OFFSETS
	.align		4
.L_778:
        /*004c*/ 	.byte	0x04, 0x28
        /*004e*/ 	.short	(.L_780 - .L_779)


	//   ....[0]....
.L_779:
        /*0050*/ 	.word	0x00001c10


	//   ....[1]....
        /*0054*/ 	.word	0x00001c30


	//   ....[2]....
        /*0058*/ 	.word	0x00001ca0


	//   ....[3]....
        /*005c*/ 	.word	0x00001cc0


	//----- nvinfo : EIATTR_EXIT_INSTR_OFFSETS
	.align		4
.L_780:
        /*0060*/ 	.byte	0x04, 0x1c
        /*0062*/ 	.short	(.L_782 - .L_781)


	//   ....[0]....
.L_781:
        /*0064*/ 	.word	0x00004180


	//   ....[1]....
        /*0068*/ 	.word	0x000045f0


	//----- nvinfo : EIATTR_CRS_STACK_SIZE
	.align		4
.L_782:
        /*006c*/ 	.byte	0x04, 0x1e
        /*006e*/ 	.short	(.L_784 - .L_783)
.L_783:
        /*0070*/ 	.word	0x00000000
.L_784:


//--------------------- .nv.info._ZN5flash32flash_fwd_splitkv_combine_kernelI23Flash_fwd_kernel_traitsILi64ELi64ELi256ELi4ELb0ELb0EN7cutlass6half_tE19Flash_kernel_traitsILi64ELi64ELi256ELi4ES3_EELi8ELi1ELb1EEEvNS_16Flash_fwd_paramsE --------------------------
	.section	.nv.info._ZN5flash32flash_fwd_splitkv_combine_kernelI23Flash_fwd_kernel_traitsILi64ELi64ELi256ELi4ELb0ELb0EN7cutlass6half_tE19Flash_kernel_traitsILi64ELi64ELi256ELi4ES3_EELi8ELi1ELb1EEEvNS_16Flash_fwd_paramsE,"",@"SHT_CUDA_INFO"
	.sectionflags	@""
	.align	4


	//----- nvinfo : EIATTR_CUDA_API_VERSION
	.align		4
        /*0000*/ 	.byte	0x04, 0x37
        /*0002*/ 	.short	(.L_786 - .L_785)
.L_785:
        /*0004*/ 	.word	0x00000082


	//----- nvinfo : EIATTR_SW2861232_WAR
	.align		4
.L_786:
        /*0008*/ 	.byte	0x01, 0x35
	.zero		2


	//----- nvinfo : EIATTR_PARAM_CBANK
	.align		4
        /*000c*/ 	.byte	0x04, 0x0a
        /*000e*/ 	.short	(.L_788 - .L_787)
	.align		4
.L_787:
        /*0010*/ 	.word	index@(.nv.constant0._ZN5flash32flash_fwd_splitkv_combine_kernelI23Flash_fwd_kernel_traitsILi64ELi64ELi256ELi4ELb0ELb0EN7cutlass6half_tE19Flash_kernel_traitsILi64ELi64ELi256ELi4ES3_EELi8ELi1ELb1EEEvNS_16Flash_fwd_paramsE)
        /*0014*/ 	.short	0x0160
        /*0016*/ 	.short	0x01d0


	//----- nvinfo : EIATTR_CBANK_PARAM_SIZE
	.align		4
.L_788:
        /*0018*/ 	.byte	0x03, 0x19
        /*001a*/ 	.short	0x01d0


	//----- nvinfo : EIATTR_KPARAM_INFO
	.align		4
        /*001c*/ 	.byte	0x04, 0x17
        /*001e*/ 	.short	(.L_790 - .L_789)
.L_789:
        /*0020*/ 	.word	0x00000000
        /*0024*/ 	.short	0x0000
        /*0026*/ 	.short	0x0000
        /*0028*/ 	.byte	0x00, 0xf0, 0x41, 0x07


	//----- nvinfo : EIATTR_MAXREG_COUNT
	.align		4
.L_790:
        /*002c*/ 	.byte	0x03, 0x1b
        /*002e*/ 	.short	0x00ff


	//----- nvinfo : EIATTR_NUM_BARRIERS
	.align		4
        /*0030*/ 	.byte	0x02, 0x4c
        /*0032*/ 	.byte	0x01
	.zero		1


	//----- nvinfo : EIATTR_MERCURY_ISA_VERSION
	.align		4
        /*0034*/ 	.byte	0x03, 0x5f
        /*0036*/ 	.short	0x0000


	//----- nvinfo : EIATTR_COOP_GROUP_MASK_REGIDS
	.align		4
        /*0038*/ 	.byte	0x04, 0x29
        /*003a*/ 	.short	(.L_792 - .L_791)


	//   ....[0]....
.L_791:
        /*003c*/ 	.word	0xffffffff


	//   ....[1]....
        /*0040*/ 	.word	0xffffffff


	//----- nvinfo : EIATTR_COOP_GROUP_INSTR_OFFSETS
	.align		4
.L_792:
        /*0044*/ 	.byte	0x04, 0x28
        /*0046*/ 	.short	(.L_794 - .L_793)


	//   ....[0]....
.L_793:
        /*0048*/ 	.word	0x00001cd0


	//   ....[1]....
        /*004c*/ 	.word	0x00001d40


	//----- nvinfo : EIATTR_EXIT_INSTR_OFFSETS
	.align		4
.L_794:
        /*0050*/ 	.byte	0x04, 0x1c
        /*0052*/ 	.short	(.L_796 - .L_795)


	//   ....[0]....
.L_795:
        /*0054*/ 	.word	0x00004290


	//   ....[1]....
        /*0058*/ 	.word	0x000046f0


	//----- nvinfo : EIATTR_CRS_STACK_SIZE
	.align		4
.L_796:
        /*005c*/ 	.byte	0x04, 0x1e
        /*005e*/ 	.short	(.L_798 - .L_797)
.L_797:
        /*0060*/ 	.word	0x00000000
.L_798:


//--------------------- .nv.info._ZN5flash24flash_fwd_splitkv_kernelI23Flash_fwd_kernel_traitsILi64ELi64ELi256ELi4ELb0ELb0EN7cutlass6half_tE19Flash_kernel_traitsILi64ELi64ELi256ELi4ES3_EELb1ELb0ELb0ELb0ELb0ELb0ELb0ELb0EEEvNS_16Flash_fwd_paramsE --------------------------
	.section	.nv.info._ZN5flash24flash_fwd_splitkv_kernelI23Flash_fwd_kernel_traitsILi64ELi64ELi256ELi4ELb0ELb0EN7cutlass6half_tE19Flash_kernel_traitsILi64ELi64ELi256ELi4ES3_EELb1ELb0ELb0ELb0ELb0ELb0ELb0ELb0EEEvNS_16Flash_fwd_paramsE,"",@"SHT_CUDA_INFO"
	.sectionflags	@""
	.align	4


	//----- nvinfo : EIATTR_CUDA_API_VERSION
	.align		4
        /*0000*/ 	.byte	0x04, 0x37
        /*0002*/ 	.short	(.L_800 - .L_799)
.L_799:
        /*0004*/ 	.word	0x00000082


	//----- nvinfo : EIATTR_SW2861232_WAR
	.align		4
.L_800:
        /*0008*/ 	.byte	0x01, 0x35
	.zero		2


	//----- nvinfo : EIATTR_PARAM_CBANK
	.align		4
        /*000c*/ 	.byte	0x04, 0x0a
        /*000e*/ 	.short	(.L_802 - .L_801)
	.align		4
.L_801:
        /*0010*/ 	.word	index@(.nv.constant0._ZN5flash24flash_fwd_splitkv_kernelI23Flash_fwd_kernel_traitsILi64ELi64ELi256ELi4ELb0ELb0EN7cutlass6half_tE19Flash_kernel_traitsILi64ELi64ELi256ELi4ES3_EELb1ELb0ELb0ELb0ELb0ELb0ELb0ELb0EEEvNS_16Flash_fwd_paramsE)
        /*0014*/ 	.short	0x0160
        /*0016*/ 	.short	0x01d0


	//----- nvinfo : EIATTR_CBANK_PARAM_SIZE
	.align		4
.L_802:
        /*0018*/ 	.byte	0x03, 0x19
        /*001a*/ 	.short	0x01d0


	//----- nvinfo : EIATTR_KPARAM_INFO
	.align		4
        /*001c*/ 	.byte	0x04, 0x17
        /*001e*/ 	.short	(.L_804 - .L_803)
.L_803:
        /*0020*/ 	.word	0x00000000
        /*0024*/ 	.short	0x0000
        /*0026*/ 	.short	0x0000
        /*0028*/ 	.byte	0x00, 0xf0, 0x41, 0x07


	//----- nvinfo : EIATTR_MAXREG_COUNT
	.align		4
.L_804:
        /*002c*/ 	.byte	0x03, 0x1b
        /*002e*/ 	.short	0x00ff


	//----- nvinfo : EIATTR_NUM_BARRIERS
	.align		4
        /*0030*/ 	.byte	0x02, 0x4c
        /*0032*/ 	.byte	0x01
	.zero		1


	//----- nvinfo : EIATTR_ANNOTATIONS
	.align		4
        /*0034*/ 	.byte	0x04, 0x55
        /*0036*/ 	.short	(.L_806 - .L_805)


	//   ....[0]....
.L_805:
        /*0038*/ 	.word	0x00000001
        /*003c*/ 	.byte	0x70, 0xb0, 0x00, 0x00, 0x01, 0x00, 0x00, 0x00, 0x80, 0xb0, 0x00, 0x00, 0x01, 0x00, 0x00, 0x00
        /*004c*/ 	.byte	0x50, 0xd5, 0x00, 0x00, 0x01, 0x00, 0x00, 0x00, 0xd0, 0xd7, 0x00, 0x00, 0x01, 0x00, 0x00, 0x00
        /*005c*/ 	.byte	0x90, 0xf7, 0x00, 0x00, 0x01, 0x00, 0x00, 0x00, 0xa0, 0xf7, 0x00, 0x00, 0x01, 0x00, 0x00, 0x00
        /*006c*/ 	.byte	0xd0, 0xf7, 0x00, 0x00, 0x01, 0x00, 0x00, 0x00, 0x00, 0xf8, 0x00, 0x00, 0x01, 0x00, 0x00, 0x00
        /*007c*/ 	.byte	0x40, 0x2b, 0x01, 0x00, 0x01, 0x00, 0x00, 0x00, 0x50, 0x2b, 0x01, 0x00, 0x01, 0x00, 0x00, 0x00
        /*008c*/ 	.byte	0xe0, 0x5a, 0x01, 0x00, 0x01, 0x00, 0x00, 0x00, 0x20, 0x5b, 0x01, 0x00, 0x01, 0x00, 0x00, 0x00
        /*009c*/ 	.byte	0x80, 0x8e, 0x01, 0x00, 0x01, 0x00, 0x00, 0x00, 0xa0, 0x8e, 0x01, 0x00, 0x01, 0x00, 0x00, 0x00
        /*00ac*/ 	.byte	0xd0, 0x8e, 0x01, 0x00, 0x01, 0x00, 0x00, 0x00, 0x00, 0x8f, 0x01, 0x00


	//----- nvinfo : EIATTR_MERCURY_ISA_VERSION
	.align		4
.L_806:
        /*00b8*/ 	.byte	0x03, 0x5f
        /*00ba*/ 	.short	0x0000


	//----- nvinfo : EIATTR_COOP_GROUP_MASK_REGIDS
	.align		4
        /*00bc*/ 	.byte	0x04, 0x29
        /*00be*/ 	.short	(.L_808 - .L_807)


	//   ....[0]....
.L_807:
        /*00c0*/ 	.word	0xffffffff


	//   ....[1]....
        /*00c4*/ 	.word	0xffffffff


	//   ....[2]....
        /*00c8*/ 	.word	0xffffffff


	//   ....[3]....
        /*00cc*/ 	.word	0xffffffff


	//   ....[4]....
        /*00d0*/ 	.word	0xffffffff


	//   ....[5]....
        /*00d4*/ 	.word	0xffffffff


	//   ....[6]....
        /*00d8*/ 	.word	0xffffffff


	//   ....[7]....
        /*00dc*/ 	.word	0xffffffff


	//   ....[8]....
        /*00e0*/ 	.word	0xffffffff


	//   ....[9]....
        /*00e4*/ 	.word	0xffffffff


	//   ....[10]....
        /*00e8*/ 	.word	0xffffffff


	//   ....[11]....
        /*00ec*/ 	.word	0xffffffff


	//   ....[12]....
        /*00f0*/ 	.word	0xffffffff


	//   ....[13]....
        /*00f4*/ 	.word	0xffffffff


	//   ....[14]....
        /*00f8*/ 	.word	0xffffffff


	//   ....[15]....
        /*00fc*/ 	.word	0xffffffff


	//----- nvinfo : EIATTR_COOP_GROUP_INSTR_OFFSETS
	.align		4
.L_808:
        /*0100*/ 	.byte	0x04, 0x28
        /*0102*/ 	.short	(.L_810 - .L_809)


	//   ....[0]....
.L_809:
        /*0104*/ 	.word	0x000086d0


	//   ....[1]....
        /*0108*/ 	.word	0x00008790


	//   ....[2]....
        /*010c*/ 	.word	0x000087a0


	//   ....[3]....
        /*0110*/ 	.word	0x000087d0


	//   ....[4]....
        /*0114*/ 	.word	0x00010000


	//   ....[5]....
        /*0118*/ 	.word	0x00010060


	//   ....[6]....
        /*011c*/ 	.word	0x00010080


	//   ....[7]....
        /*0120*/ 	.word	0x000100a0


	//   ....[8]....
        /*0124*/ 	.word	0x00016320


	//   ....[9]....
        /*0128*/ 	.word	0x00016340


	//   ....[10]....
        /*012c*/ 	.word	0x00016360


	//   ....[11]....
        /*0130*/ 	.word	0x00016380


	//   ....[12]....
        /*0134*/ 	.word	0x000190b0


	//   ....[13]....
        /*0138*/ 	.word	0x000190c0


	//   ....[14]....
        /*013c*/ 	.word	0x000190f0


	//   ....[15]....
        /*0140*/ 	.word	0x00019110


	//----- nvinfo : EIATTR_EXIT_INSTR_OFFSETS
	.align		4
.L_810:
        /*0144*/ 	.byte	0x04, 0x1c
        /*0146*/ 	.short	(.L_812 - .L_811)


	//   ....[0]....
.L_811:
        /*0148*/ 	.word	0x000004d0


	//   ....[1]....
        /*014c*/ 	.word	0x00000db0


	//   ....[2]....
        /*0150*/ 	.word	0x00000de0


	//   ....[3]....
        /*0154*/ 	.word	0x00019e50


	//   ....[4]....
        /*0158*/ 	.word	0x00019f10


	//----- nvinfo : EIATTR_CTAIDZ_USED
	.align		4
.L_812:
        /*015c*/ 	.byte	0x01, 0x04
	.zero		2


	//----- nvinfo : EIATTR_CRS_STACK_SIZE
	.align		4
        /*0160*/ 	.byte	0x04, 0x1e
        /*0162*/ 	.short	(.L_814 - .L_813)
.L_813:
        /*0164*/ 	.word	0x00000000
.L_814:


//--------------------- .nv.info._ZN5flash24flash_fwd_splitkv_kernelI23Flash_fwd_kernel_traitsILi64ELi64ELi256ELi4ELb0ELb0EN7cutlass6half_tE19Flash_kernel_traitsILi64ELi64ELi256ELi4ES3_EELb1ELb0ELb0ELb0ELb0ELb1ELb0ELb0EEEvNS_16Flash_fwd_paramsE --------------------------
	.section	.nv.info._ZN5flash24flash_fwd_splitkv_kernelI23Flash_fwd_kernel_traitsILi64ELi64ELi256ELi4ELb0ELb0EN7cutlass6half_tE19Flash_kernel_traitsILi64ELi64ELi256ELi4ES3_EELb1ELb0ELb0ELb0ELb0ELb1ELb0ELb0EEEvNS_16Flash_fwd_paramsE,"",@"SHT_CUDA_INFO"
	.sectionflags	@""
	.align	4


	//----- nvinfo : EIATTR_CUDA_API_VERSION
	.align		4
        /*0000*/ 	.byte	0x04, 0x37
        /*0002*/ 	.short	(.L_816 - .L_815)
.L_815:
        /*0004*/ 	.word	0x00000082


	//----- nvinfo : EIATTR_SW2861232_WAR
	.align		4
.L_816:
        /*0008*/ 	.byte	0x01, 0x35
	.zero		2


	//----- nvinfo : EIATTR_PARAM_CBANK
	.align		4
        /*000c*/ 	.byte	0x04, 0x0a
        /*000e*/ 	.short	(.L_818 - .L_817)
	.align		4
.L_817:
        /*0010*/ 	.word	index@(.nv.constant0._ZN5flash24flash_fwd_splitkv_kernelI23Flash_fwd_kernel_traitsILi64ELi64ELi256ELi4ELb0ELb0EN7cutlass6half_tE19Flash_kernel_traitsILi64ELi64ELi256ELi4ES3_EELb1ELb0ELb0ELb0ELb0ELb1ELb0ELb0EEEvNS_16Flash_fwd_paramsE)
        /*0014*/ 	.short	0x0160
        /*0016*/ 	.short	0x01d0


	//----- nvinfo : EIATTR_CBANK_PARAM_SIZE
	.align		4
.L_818:
        /*0018*/ 	.byte	0x03, 0x19
        /*001a*/ 	.short	0x01d0


	//----- nvinfo : EIATTR_KPARAM_INFO
	.align		4
        /*001c*/ 	.byte	0x04, 0x17
        /*001e*/ 	.short	(.L_820 - .L_819)
.L_819:
        /*0020*/ 	.word	0x00000000
        /*0024*/ 	.short	0x0000
        /*0026*/ 	.short	0x0000
        /*0028*/ 	.byte	0x00, 0xf0, 0x41, 0x07


	//----- nvinfo : EIATTR_MAXREG_COUNT
	.align		4
.L_820:
        /*002c*/ 	.byte	0x03, 0x1b
        /*002e*/ 	.short	0x00ff


	//----- nvinfo : EIATTR_NUM_BARRIERS
	.align		4
        /*0030*/ 	.byte	0x02, 0x4c
        /*0032*/ 	.byte	0x01
	.zero		1


	//----- nvinfo : EIATTR_ANNOTATIONS
	.align		4
        /*0034*/ 	.byte	0x04, 0x55
        /*0036*/ 	.short	(.L_822 - .L_821)


	//   ....[0]....
.L_821:
        /* <DEDUP_REMOVED lines=14> */
        /*010c*/ 	.byte	0x50, 0xe4, 0x01, 0x00


	//----- nvinfo : EIATTR_MERCURY_ISA_VERSION
	.align		4
.L_822:
        /*0110*/ 	.byte	0x03, 0x5f
        /*0112*/ 	.short	0x0000


	//----- nvinfo : EIATTR_COOP_GROUP_MASK_REGIDS
	.align		4
        /*0114*/ 	.byte	0x04, 0x29
        /*0116*/ 	.short	(.L_824 - .L_823)


	//   ....[0]....
.L_823:
        /*0118*/ 	.word	0xffffffff


	//   ....[1]....
        /*011c*/ 	.word	0xffffffff


	//   ....[2]....
        /*0120*/ 	.word	0xffffffff


	//   ....[3]....
        /*0124*/ 	.word	0xffffffff


	//   ....[4]....
        /*0128*/ 	.word	0xffffffff


	//   ....[5]....
        /*012c*/ 	.word	0xffffffff


	//   ....[6]....
        /*0130*/ 	.word	0xffffffff


	//   ....[7]....
        /*0134*/ 	.word	0xffffffff


	//   ....[8]....
        /*0138*/ 	.word	0xffffffff


	//   ....[9]....
        /*013c*/ 	.word	0xffffffff


	//   ....[10]....
        /*0140*/ 	.word	0xffffffff


	//   ....[11]....
        /*0144*/ 	.word	0xffffffff


	//   ....[12]....
        /*0148*/ 	.word	0xffffffff


	//   ....[13]....
        /*014c*/ 	.word	0xffffffff


	//   ....[14]....
        /*0150*/ 	.word	0xffffffff


	//   ....[15]....
        /*0154*/ 	.word	0xffffffff


	//----- nvinfo : EIATTR_COOP_GROUP_INSTR_OFFSETS
	.align		4
.L_824:
        /*0158*/ 	.byte	0x04, 0x28
        /*015a*/ 	.short	(.L_826 - .L_825)


	//   ....[0]....
.L_825:
        /*015c*/ 	.word	0x00009950


	//   ....[1]....
        /*0160*/ 	.word	0x00009a10


	//   ....[2]....
        /*0164*/ 	.word	0x00009a20


	//   ....[3]....
        /*0168*/ 	.word	0x00009a50


	//   ....[4]....
        /*016c*/ 	.word	0x000131e0


	//   ....[5]....
        /*0170*/ 	.word	0x00013230


	//   ....[6]....
        /*0174*/ 	.word	0x00013250


	//   ....[7]....
        /*0178*/ 	.word	0x00013280


	//   ....[8]....
        /*017c*/ 	.word	0x0001a9a0


	//   ....[9]....
        /*0180*/ 	.word	0x0001a9f0


	//   ....[10]....
        /*0184*/ 	.word	0x0001aa20


	//   ....[11]....
        /*0188*/ 	.word	0x0001aa30


	//   ....[12]....
        /*018c*/ 	.word	0x0001da00


	//   ....[13]....
        /*0190*/ 	.word	0x0001da10


	//   ....[14]....
        /*0194*/ 	.word	0x0001da30


	//   ....[15]....
        /*0198*/ 	.word	0x0001da50


	//----- nvinfo : EIATTR_EXIT_INSTR_OFFSETS
	.align		4
.L_826:
        /*019c*/ 	.byte	0x04, 0x1c
        /*019e*/ 	.short	(.L_828 - .L_827)


	//   ....[0]....
.L_827:
        /*01a0*/ 	.word	0x000004d0


	//   ....[1]....
        /*01a4*/ 	.word	0x00000db0


	//   ....[2]....
        /*01a8*/ 	.word	0x00000de0


	//   ....[3]....
        /*01ac*/ 	.word	0x0001e7b0


	//   ....[4]....
        /*01b0*/ 	.word	0x0001e870


	//----- nvinfo : EIATTR_CTAIDZ_USED
	.align		4
.L_828:
        /*01b4*/ 	.byte	0x01, 0x04
	.zero		2


	//----- nvinfo : EIATTR_CRS_STACK_SIZE
	.align		4
        /*01b8*/ 	.byte	0x04, 0x1e
        /*01ba*/ 	.short	(.L_830 - .L_829)
.L_829:
        /*01bc*/ 	.word	0x00000000
.L_830:


//--------------------- .nv.info._ZN5flash24flash_fwd_splitkv_kernelI23Flash_fwd_kernel_traitsILi64ELi64ELi256ELi4ELb0ELb0EN7cutlass6half_tE19Flash_kernel_traitsILi64ELi64ELi256ELi4ES3_EELb1ELb0ELb0ELb0ELb0ELb0ELb0ELb1EEEvNS_16Flash_fwd_paramsE --------------------------
	.section	.nv.info._ZN5flash24flash_fwd_splitkv_kernelI23Flash_fwd_kernel_traitsILi64ELi64ELi256ELi4ELb0ELb0EN7cutlass6half_tE19Flash_kernel_traitsILi64ELi64ELi256ELi4ES3_EELb1ELb0ELb0ELb0ELb0ELb0ELb0ELb1EEEvNS_16Flash_fwd_paramsE,"",@"SHT_CUDA_INFO"
	.sectionflags	@""
	.align	4


	//----- nvinfo : EIATTR_CUDA_API_VERSION
	.align		4
        /*0000*/ 	.byte	0x04, 0x37
        /*0002*/ 	.short	(.L_832 - .L_831)
.L_831:
        /*0004*/ 	.word	0x00000082


	//----- nvinfo : EIATTR_SW2861232_WAR
	.align		4
.L_832:
        /*0008*/ 	.byte	0x01, 0x35
	.zero		2


	//----- nvinfo : EIATTR_PARAM_CBANK
	.align		4
        /*000c*/ 	.byte	0x04, 0x0a
        /*000e*/ 	.short	(.L_834 - .L_833)
	.align		4
.L_833:
        /*0010*/ 	.word	index@(.nv.constant0._ZN5flash24flash_fwd_splitkv_kernelI23Flash_fwd_kernel_traitsILi64ELi64ELi256ELi4ELb0ELb0EN7cutlass6half_tE19Flash_kernel_traitsILi64ELi64ELi256ELi4ES3_EELb1ELb0ELb0ELb0ELb0ELb0ELb0ELb1EEEvNS_16Flash_fwd_paramsE)
        /*0014*/ 	.short	0x0160
        /*0016*/ 	.short	0x01d0


	//----- nvinfo : EIATTR_CBANK_PARAM_SIZE
	.align		4
.L_834:
        /*0018*/ 	.byte	0x03, 0x19
        /*001a*/ 	.short	0x01d0


	//----- nvinfo : EIATTR_KPARAM_INFO
	.align		4
        /*001c*/ 	.byte	0x04, 0x17
        /*001e*/ 	.short	(.L_836 - .L_835)
.L_835:
        /*0020*/ 	.word	0x00000000
        /*0024*/ 	.short	0x0000
        /*0026*/ 	.short	0x0000
        /*0028*/ 	.byte	0x00, 0xf0, 0x41, 0x07


	//----- nvinfo : EIATTR_MAXREG_COUNT
	.align		4
.L_836:
        /*002c*/ 	.byte	0x03, 0x1b
        /*002e*/ 	.short	0x00ff


	//----- nvinfo : EIATTR_NUM_BARRIERS
	.align		4
        /*0030*/ 	.byte	0x02, 0x4c
        /*0032*/ 	.byte	0x01
	.zero		1


	//----- nvinfo : EIATTR_ANNOTATIONS
	.align		4
        /*0034*/ 	.byte	0x04, 0x55
        /*0036*/ 	.short	(.L_838 - .L_837)


	//   ....[0]....
.L_837:
        /* <DEDUP_REMOVED lines=96> */


	//----- nvinfo : EIATTR_MERCURY_ISA_VERSION
	.align		4
.L_838:
        /*0620*/ 	.byte	0x03, 0x5f
        /*0622*/ 	.short	0x0000


	//----- nvinfo : EIATTR_COOP_GROUP_MASK_REGIDS
	.align		4
        /*0624*/ 	.byte	0x04, 0x29
        /*0626*/ 	.short	(.L_840 - .L_839)


	//   ....[0]....
.L_839:
        /*0628*/ 	.word	0xffffffff


	//   ....[1]....
        /*062c*/ 	.word	0xffffffff


	//   ....[2]....
        /*0630*/ 	.word	0xffffffff


	//   ....[3]....
        /*0634*/ 	.word	0xffffffff


	//   ....[4]....
        /*0638*/ 	.word	0xffffffff


	//   ....[5]....
        /*063c*/ 	.word	0xffffffff


	//   ....[6]....
        /*0640*/ 	.word	0xffffffff


	//   ....[7]....
        /*0644*/ 	.word	0xffffffff


	//   ....[8]....
        /*0648*/ 	.word	0xffffffff


	//   ....[9]....
        /*064c*/ 	.word	0xffffffff


	//   ....[10]....
        /*0650*/ 	.word	0xffffffff


	//   ....[11]....
        /*0654*/ 	.word	0xffffffff


	//   ....[12]....
        /*0658*/ 	.word	0xffffffff


	//   ....[13]....
        /*065c*/ 	.word	0xffffffff


	//   ....[14]....
        /*0660*/ 	.word	0xffffffff


	//   ....[15]....
        /*0664*/ 	.word	0xffffffff


	//   ....[16]....
        /*0668*/ 	.word	0xffffffff


	//   ....[17]....
        /*066c*/ 	.word	0xffffffff


	//   ....[18]....
        /*0670*/ 	.word	0xffffffff


	//   ....[19]....
        /*0674*/ 	.word	0xffffffff


	//----- nvinfo : EIATTR_COOP_GROUP_INSTR_OFFSETS
	.align		4
.L_840:
        /*0678*/ 	.byte	0x04, 0x28
        /*067a*/ 	.short	(.L_842 - .L_841)


	//   ....[0]....
.L_841:
        /*067c*/ 	.word	0x000199f0


	//   ....[1]....
        /*0680*/ 	.word	0x00019a60


	//   ....[2]....
        /*0684*/ 	.word	0x00019a70


	//   ....[3]....
        /*0688*/ 	.word	0x00019aa0


	//   ....[4]....
        /*068c*/ 	.word	0x000222b0


	//   ....[5]....
        /*0690*/ 	.word	0x00022300


	//   ....[6]....
        /*0694*/ 	.word	0x00022320


	//   ....[7]....
        /*0698*/ 	.word	0x00022340


	//   ....[8]....
        /*069c*/ 	.word	0x000289d0


	//   ....[9]....
        /*06a0*/ 	.word	0x000289f0


	//   ....[10]....
        /*06a4*/ 	.word	0x000293a0


	//   ....[11]....
        /*06a8*/ 	.word	0x000293c0


	//   ....[12]....
        /*06ac*/ 	.word	0x0002ba10


	//   ....[13]....
        /*06b0*/ 	.word	0x0002ba40


	//   ....[14]....
        /*06b4*/ 	.word	0x0002ba50


	//   ....[15]....
        /*06b8*/ 	.word	0x0002ba80


	//   ....[16]....
        /*06bc*/ 	.word	0x0002cc30


	//   ....[17]....
        /*06c0*/ 	.word	0x0002cc80


	//   ....[18]....
        /*06c4*/ 	.word	0x0002ccd0


	//   ....[19]....
        /*06c8*/ 	.word	0x0002cd20


	//----- nvinfo : EIATTR_EXIT_INSTR_OFFSETS
	.align		4
.L_842:
        /*06cc*/ 	.byte	0x04, 0x1c
        /*06ce*/ 	.short	(.L_844 - .L_843)


	//   ....[0]....
.L_843:
        /*06d0*/ 	.word	0x00000080


	//----- nvinfo : EIATTR_CTAIDZ_USED
	.align		4
.L_844:
        /*06d4*/ 	.byte	0x01, 0x04
	.zero		2


	//----- nvinfo : EIATTR_CRS_STACK_SIZE
	.align		4
        /*06d8*/ 	.byte	0x04, 0x1e
        /*06da*/ 	.short	(.L_846 - .L_845)
.L_845:
        /*06dc*/ 	.word	0x00000000
.L_846:


//--------------------- .nv.info._ZN5flash24flash_fwd_splitkv_kernelI23Flash_fwd_kernel_traitsILi64ELi64ELi256ELi4ELb0ELb0EN7cutlass6half_tE19Flash_kernel_traitsILi64ELi64ELi256ELi4ES3_EELb1ELb0ELb0ELb0ELb0ELb1ELb0ELb1EEEvNS_16Flash_fwd_paramsE --------------------------
	.section	.nv.info._ZN5flash24flash_fwd_splitkv_kernelI23Flash_fwd_kernel_traitsILi64ELi64ELi256ELi4ELb0ELb0EN7cutlass6half_tE19Flash_kernel_traitsILi64ELi64ELi256ELi4ES3_EELb1ELb0ELb0ELb0ELb0ELb1ELb0ELb1EEEvNS_16Flash_fwd_paramsE,"",@"SHT_CUDA_INFO"
	.sectionflags	@""
	.align	4


	//----- nvinfo : EIATTR_CUDA_API_VERSION
	.align		4
        /*0000*/ 	.byte	0x04, 0x37
        /*0002*/ 	.short	(.L_848 - .L_847)
.L_847:
        /*0004*/ 	.word	0x00000082


	//----- nvinfo : EIATTR_SW2861232_WAR
	.align		4
.L_848:
        /*0008*/ 	.byte	0x01, 0x35
	.zero		2


	//----- nvinfo : EIATTR_PARAM_CBANK
	.align		4
        /*000c*/ 	.byte	0x04, 0x0a
        /*000e*/ 	.short	(.L_850 - .L_849)
	.align		4
.L_849:
        /*0010*/ 	.word	index@(.nv.constant0._ZN5flash24flash_fwd_splitkv_kernelI23Flash_fwd_kernel_traitsILi64ELi64ELi256ELi4ELb0ELb0EN7cutlass6half_tE19Flash_kernel_traitsILi64ELi64ELi256ELi4ES3_EELb1ELb0ELb0ELb0ELb0ELb1ELb0ELb1EEEvNS_16Flash_fwd_paramsE)
        /*0014*/ 	.short	0x0160
        /*0016*/ 	.short	0x01d0


	//----- nvinfo : EIATTR_CBANK_PARAM_SIZE
	.align		4
.L_850:
        /*0018*/ 	.byte	0x03, 0x19
        /*001a*/ 	.short	0x01d0


	//----- nvinfo : EIATTR_KPARAM_INFO
	.align		4
        /*001c*/ 	.byte	0x04, 0x17
        /*001e*/ 	.short	(.L_852 - .L_851)
.L_851:
        /*0020*/ 	.word	0x00000000
        /*0024*/ 	.short	0x0000
        /*0026*/ 	.short	0x0000
        /*0028*/ 	.byte	0x00, 0xf0, 0x41, 0x07


	//----- nvinfo : EIATTR_MAXREG_COUNT
	.align		4
.L_852:
        /*002c*/ 	.byte	0x03, 0x1b
        /*002e*/ 	.short	0x00ff


	//----- nvinfo : EIATTR_NUM_BARRIERS
	.align		4
        /*0030*/ 	.byte	0x02, 0x4c
        /*0032*/ 	.byte	0x01
	.zero		1


	//----- nvinfo : EIATTR_ANNOTATIONS
	.align		4
        /*0034*/ 	.byte	0x04, 0x55
        /*0036*/ 	.short	(.L_854 - .L_853)


	//   ....[0]....
.L_853:
        /* <DEDUP_REMOVED lines=138> */


	//----- nvinfo : EIATTR_MERCURY_ISA_VERSION
	.align		4
.L_854:
        /*08c0*/ 	.byte	0x03, 0x5f
        /*08c2*/ 	.short	0x0000


	//----- nvinfo : EIATTR_COOP_GROUP_MASK_REGIDS
	.align		4
        /*08c4*/ 	.byte	0x04, 0x29
        /*08c6*/ 	.short	(.L_856 - .L_855)


	//   ....[0]....
.L_855:
        /*08c8*/ 	.word	0xffffffff


	//   ....[1]....
        /*08cc*/ 	.word	0xffffffff


	//   ....[2]....
        /*08d0*/ 	.word	0xffffffff


	//   ....[3]....
        /*08d4*/ 	.word	0xffffffff


	//   ....[4]....
        /*08d8*/ 	.word	0xffffffff


	//   ....[5]....
        /*08dc*/ 	.word	0xffffffff


	//   ....[6]....
        /*08e0*/ 	.word	0xffffffff


	//   ....[7]....
        /*08e4*/ 	.word	0xffffffff


	//   ....[8]....
        /*08e8*/ 	.word	0xffffffff


	//   ....[9]....
        /*08ec*/ 	.word	0xffffffff


	//   ....[10]....
        /*08f0*/ 	.word	0xffffffff


	//   ....[11]....
        /*08f4*/ 	.word	0xffffffff


	//   ....[12]....
        /*08f8*/ 	.word	0xffffffff


	//   ....[13]....
        /*08fc*/ 	.word	0xffffffff


	//   ....[14]....
        /*0900*/ 	.word	0xffffffff


	//   ....[15]....
        /*0904*/ 	.word	0xffffffff


	//   ....[16]....
        /*0908*/ 	.word	0xffffffff


	//   ....[17]....
        /*090c*/ 	.word	0xffffffff


	//   ....[18]....
        /*0910*/ 	.word	0xffffffff


	//   ....[19]....
        /*0914*/ 	.word	0xffffffff


	//----- nvinfo : EIATTR_COOP_GROUP_INSTR_OFFSETS
	.align		4
.L_856:
        /*0918*/ 	.byte	0x04, 0x28
        /*091a*/ 	.short	(.L_858 - .L_857)


	//   ....[0]....
.L_857:
        /*091c*/ 	.word	0x0001a700


	//   ....[1]....
        /*0920*/ 	.word	0x0001a770


	//   ....[2]....
        /*0924*/ 	.word	0x0001a780


	//   ....[3]....
        /*0928*/ 	.word	0x0001a7b0


	//   ....[4]....
        /*092c*/ 	.word	0x000242d0


	//   ....[5]....
        /*0930*/ 	.word	0x00024320


	//   ....[6]....
        /*0934*/ 	.word	0x00024340


	//   ....[7]....
        /*0938*/ 	.word	0x00024370


	//   ....[8]....
        /*093c*/ 	.word	0x0002bc80


	//   ....[9]....
        /*0940*/ 	.word	0x0002bca0


	//   ....[10]....
        /*0944*/ 	.word	0x0002c6f0


	//   ....[11]....
        /*0948*/ 	.word	0x0002c710


	//   ....[12]....
        /*094c*/ 	.word	0x0002ed70


	//   ....[13]....
        /*0950*/ 	.word	0x0002edc0


	//   ....[14]....
        /*0954*/ 	.word	0x0002ede0


	//   ....[15]....
        /*0958*/ 	.word	0x0002ee00


	//   ....[16]....
        /*095c*/ 	.word	0x0002ffb0


	//   ....[17]....
        /*0960*/ 	.word	0x00030000


	//   ....[18]....
        /*0964*/ 	.word	0x00030050


	//   ....[19]....
        /*0968*/ 	.word	0x000300b0


	//----- nvinfo : EIATTR_EXIT_INSTR_OFFSETS
	.align		4
.L_858:
        /*096c*/ 	.byte	0x04, 0x1c
        /*096e*/ 	.short	(.L_860 - .L_859)


	//   ....[0]....
.L_859:
        /*0970*/ 	.word	0x00000080


	//----- nvinfo : EIATTR_CTAIDZ_USED
	.align		4
.L_860:
        /*0974*/ 	.byte	0x01, 0x04
	.zero		2


	//----- nvinfo : EIATTR_CRS_STACK_SIZE
	.align		4
        /*0978*/ 	.byte	0x04, 0x1e
        /*097a*/ 	.short	(.L_862 - .L_861)
.L_861:
        /*097c*/ 	.word	0x00000000
.L_862:


//--------------------- .nv.info._ZN5flash24flash_fwd_splitkv_kernelI23Flash_fwd_kernel_traitsILi64ELi64ELi256ELi4ELb0ELb0EN7cutlass6half_tE19Flash_kernel_traitsILi64ELi64ELi256ELi4ES3_EELb1ELb0ELb0ELb0ELb0ELb0ELb1ELb0EEEvNS_16Flash_fwd_paramsE --------------------------
	.section	.nv.info._ZN5flash24flash_fwd_splitkv_kernelI23Flash_fwd_kernel_traitsILi64ELi64ELi256ELi4ELb0ELb0EN7cutlass6half_tE19Flash_kernel_traitsILi64ELi64ELi256ELi4ES3_EELb1ELb0ELb0ELb0ELb0ELb0ELb1ELb0EEEvNS_16Flash_fwd_paramsE,"",@"SHT_CUDA_INFO"
	.sectionflags	@""
	.align	4


	//----- nvinfo : EIATTR_CUDA_API_VERSION
	.align		4
        /*0000*/ 	.byte	0x04, 0x37
        /*0002*/ 	.short	(.L_864 - .L_863)
.L_863:
        /*0004*/ 	.word	0x00000082


	//----- nvinfo : EIATTR_SW2861232_WAR
	.align		4
.L_864:
        /*0008*/ 	.byte	0x01, 0x35
	.zero		2


	//----- nvinfo : EIATTR_PARAM_CBANK
	.align		4
        /*000c*/ 	.byte	0x04, 0x0a
        /*000e*/ 	.short	(.L_866 - .L_865)
	.align		4
.L_865:
        /*0010*/ 	.word	index@(.nv.constant0._ZN5flash24flash_fwd_splitkv_kernelI23Flash_fwd_kernel_traitsILi64ELi64ELi256ELi4ELb0ELb0EN7cutlass6half_tE19Flash_kernel_traitsILi64ELi64ELi256ELi4ES3_EELb1ELb0ELb0ELb0ELb0ELb0ELb1ELb0EEEvNS_16Flash_fwd_paramsE)
        /*0014*/ 	.short	0x0160
        /*0016*/ 	.short	0x01d0


	//----- nvinfo : EIATTR_CBANK_PARAM_SIZE
	.align		4
.L_866:
        /*0018*/ 	.byte	0x03, 0x19
        /*001a*/ 	.short	0x01d0


	//----- nvinfo : EIATTR_KPARAM_INFO
	.align		4
        /*001c*/ 	.byte	0x04, 0x17
        /*001e*/ 	.short	(.L_868 - .L_867)
.L_867:
        /*0020*/ 	.word	0x00000000
        /*0024*/ 	.short	0x0000
        /*0026*/ 	.short	0x0000
        /*0028*/ 	.byte	0x00, 0xf0, 0x41, 0x07


	//----- nvinfo : EIATTR_MAXREG_COUNT
	.align		4
.L_868:
        /*002c*/ 	.byte	0x03, 0x1b
        /*002e*/ 	.short	0x00ff


	//----- nvinfo : EIATTR_NUM_BARRIERS
	.align		4
        /*0030*/ 	.byte	0x02, 0x4c
        /*0032*/ 	.byte	0x01
	.zero		1


	//----- nvinfo : EIATTR_ANNOTATIONS
	.align		4
        /*0034*/ 	.byte	0x04, 0x55
        /*0036*/ 	.short	(.L_870 - .L_869)


	//   ....[0]....
.L_869:
        /*0038*/ 	.word	0x00000001
        /*003c*/ 	.byte	0x40, 0xd2, 0x00, 0x00, 0x01, 0x00, 0x00, 0x00, 0xa0, 0xd2, 0x00, 0x00, 0x01, 0x00, 0x00, 0x00
        /*004c*/ 	.byte	0xc0, 0xd2, 0x00, 0x00, 0x01, 0x00, 0x00, 0x00, 0x30, 0xdd, 0x00, 0x00, 0x01, 0x00, 0x00, 0x00
        /*005c*/ 	.byte	0x40, 0xfc, 0x00, 0x00, 0x01, 0x00, 0x00, 0x00, 0x50, 0xfc, 0x00, 0x00, 0x01, 0x00, 0x00, 0x00
        /*006c*/ 	.byte	0x60, 0xfc, 0x00, 0x00, 0x01, 0x00, 0x00, 0x00, 0x70, 0xfc, 0x00, 0x00


	//----- nvinfo : EIATTR_MERCURY_ISA_VERSION
	.align		4
.L_870:
        /*0078*/ 	.byte	0x03, 0x5f
        /*007a*/ 	.short	0x0000


	//----- nvinfo : EIATTR_COOP_GROUP_MASK_REGIDS
	.align		4
        /*007c*/ 	.byte	0x04, 0x29
        /*007e*/ 	.short	(.L_872 - .L_871)


	//   ....[0]....
.L_871:
        /*0080*/ 	.word	0xffffffff


	//   ....[1]....
        /*0084*/ 	.word	0xffffffff


	//   ....[2]....
        /*0088*/ 	.word	0xffffffff


	//   ....[3]....
        /*008c*/ 	.word	0xffffffff


	//   ....[4]....
        /*0090*/ 	.word	0xffffffff


	//   ....[5]....
        /*0094*/ 	.word	0xffffffff


	//   ....[6]....
        /*0098*/ 	.word	0xffffffff


	//   ....[7]....
        /*009c*/ 	.word	0xffffffff


	//   ....[8]....
        /*00a0*/ 	.word	0xffffffff


	//   ....[9]....
        /*00a4*/ 	.word	0xffffffff


	//   ....[10]....
        /*00a8*/ 	.word	0xffffffff


	//   ....[11]....
        /*00ac*/ 	.word	0xffffffff


	//   ....[12]....
        /*00b0*/ 	.word	0xffffffff


	//   ....[13]....
        /*00b4*/ 	.word	0xffffffff


	//   ....[14]....
        /*00b8*/ 	.word	0xffffffff


	//   ....[15]....
        /*00bc*/ 	.word	0xffffffff


	//----- nvinfo : EIATTR_COOP_GROUP_INSTR_OFFSETS
	.align		4
.L_872:
        /*00c0*/ 	.byte	0x04, 0x28
        /*00c2*/ 	.short	(.L_874 - .L_873)


	//   ....[0]....
.L_873:
        /*00c4*/ 	.word	0x00008a70


	//   ....[1]....
        /*00c8*/ 	.word	0x00008b50


	//   ....[2]....
        /*00cc*/ 	.word	0x00008b60


	//   ....[3]....
        /*00d0*/ 	.word	0x00008b90


	//   ....[4]....
        /*00d4*/ 	.word	0x000104b0


	//   ....[5]....
        /*00d8*/ 	.word	0x000104d0


	//   ....[6]....
        /*00dc*/ 	.word	0x000104f0


	//   ....[7]....
        /*00e0*/ 	.word	0x00010510


	//   ....[8]....
        /*00e4*/ 	.word	0x00016840


	//   ....[9]....
        /*00e8*/ 	.word	0x00016850


	//   ....[10]....
        /*00ec*/ 	.word	0x00016880


	//   ....[11]....
        /*00f0*/ 	.word	0x00016890


	//   ....[12]....
        /*00f4*/ 	.word	0x000193b0


	//   ....[13]....
        /*00f8*/ 	.word	0x000193f0


	//   ....[14]....
        /*00fc*/ 	.word	0x000194b0


	//   ....[15]....
        /*0100*/ 	.word	0x000194c0


	//----- nvinfo : EIATTR_EXIT_INSTR_OFFSETS
	.align		4
.L_874:
        /*0104*/ 	.byte	0x04, 0x1c
        /*0106*/ 	.short	(.L_876 - .L_875)


	//   ....[0]....
.L_875:
        /*0108*/ 	.word	0x00000640


	//   ....[1]....
        /*010c*/ 	.word	0x00000ec0


	//   ....[2]....
        /*0110*/ 	.word	0x00000ef0


	//   ....[3]....
        /*0114*/ 	.word	0x0001a060


	//   ....[4]....
        /*0118*/ 	.word	0x0001a080


	//----- nvinfo : EIATTR_CTAIDZ_USED
	.align		4
.L_876:
        /*011c*/ 	.byte	0x01, 0x04
	.zero		2


	//----- nvinfo : EIATTR_CRS_STACK_SIZE
	.align		4
        /*0120*/ 	.byte	0x04, 0x1e
        /*0122*/ 	.short	(.L_878 - .L_877)
.L_877:
        /*0124*/ 	.word	0x00000000
.L_878:


//--------------------- .nv.info._ZN5flash24flash_fwd_splitkv_kernelI23Flash_fwd_kernel_traitsILi64ELi64ELi256ELi4ELb0ELb0EN7cutlass6half_tE19Flash_kernel_traitsILi64ELi64ELi256ELi4ES3_EELb1ELb0ELb0ELb0ELb0ELb1ELb1ELb0EEEvNS_16Flash_fwd_paramsE --------------------------
	.section	.nv.info._ZN5flash24flash_fwd_splitkv_kernelI23Flash_fwd_kernel_traitsILi64ELi64ELi256ELi4ELb0ELb0EN7cutlass6half_tE19Flash_kernel_traitsILi64ELi64ELi256ELi4ES3_EELb1ELb0ELb0ELb0ELb0ELb1ELb1ELb0EEEvNS_16Flash_fwd_paramsE,"",@"SHT_CUDA_INFO"
	.sectionflags	@""
	.align	4


	//----- nvinfo : EIATTR_CUDA_API_VERSION
	.align		4
        /*0000*/ 	.byte	0x04, 0x37
        /*0002*/ 	.short	(.L_880 - .L_879)
.L_879:
        /*0004*/ 	.word	0x00000082


	//----- nvinfo : EIATTR_SW2861232_WAR
	.align		4
.L_880:
        /*0008*/ 	.byte	0x01, 0x35
	.zero		2


	//----- nvinfo : EIATTR_PARAM_CBANK
	.align		4
        /*000c*/ 	.byte	0x04, 0x0a
        /*000e*/ 	.short	(.L_882 - .L_881)
	.align		4
.L_881:
        /*0010*/ 	.word	index@(.nv.constant0._ZN5flash24flash_fwd_splitkv_kernelI23Flash_fwd_kernel_traitsILi64ELi64ELi256ELi4ELb0ELb0EN7cutlass6half_tE19Flash_kernel_traitsILi64ELi64ELi256ELi4ES3_EELb1ELb0ELb0ELb0ELb0ELb1ELb1ELb0EEEvNS_16Flash_fwd_paramsE)
        /*0014*/ 	.short	0x0160
        /*0016*/ 	.short	0x01d0


	//----- nvinfo : EIATTR_CBANK_PARAM_SIZE
	.align		4
.L_882:
        /*0018*/ 	.byte	0x03, 0x19
        /*001a*/ 	.short	0x01d0


	//----- nvinfo : EIATTR_KPARAM_INFO
	.align		4
        /*001c*/ 	.byte	0x04, 0x17
        /*001e*/ 	.short	(.L_884 - .L_883)
.L_883:
        /*0020*/ 	.word	0x00000000
        /*0024*/ 	.short	0x0000
        /*0026*/ 	.short	0x0000
        /*0028*/ 	.byte	0x00, 0xf0, 0x41, 0x07


	//----- nvinfo : EIATTR_MAXREG_COUNT
	.align		4
.L_884:
        /*002c*/ 	.byte	0x03, 0x1b
        /*002e*/ 	.short	0x00ff


	//----- nvinfo : EIATTR_NUM_BARRIERS
	.align		4
        /*0030*/ 	.byte	0x02, 0x4c
        /*0032*/ 	.byte	0x01
	.zero		1


	//----- nvinfo : EIATTR_ANNOTATIONS
	.align		4
        /*0034*/ 	.byte	0x04, 0x55
        /*0036*/ 	.short	(.L_886 - .L_885)


	//   ....[0]....
.L_885:
        /*0038*/ 	.word	0x00000001
        /*003c*/ 	.byte	0x70, 0x51, 0x00, 0x00, 0x01, 0x00, 0x00, 0x00, 0x20, 0xc9, 0x00, 0x00, 0x01, 0x00, 0x00, 0x00
        /*004c*/ 	.byte	0x30, 0xc9, 0x00, 0x00, 0x01, 0x00, 0x00, 0x00, 0xa0, 0xce, 0x00, 0x00, 0x01, 0x00, 0x00, 0x00
        /*005c*/ 	.byte	0xd0, 0x2d, 0x01, 0x00, 0x01, 0x00, 0x00, 0x00, 0xf0, 0x2d, 0x01, 0x00, 0x01, 0x00, 0x00, 0x00
        /*006c*/ 	.byte	0x70, 0x65, 0x01, 0x00, 0x01, 0x00, 0x00, 0x00, 0x80, 0x65, 0x01, 0x00, 0x01, 0x00, 0x00, 0x00
        /*007c*/ 	.byte	0xd0, 0xc1, 0x01, 0x00, 0x01, 0x00, 0x00, 0x00, 0xf0, 0xc1, 0x01, 0x00, 0x01, 0x00, 0x00, 0x00
        /*008c*/ 	.byte	0xd0, 0xdb, 0x01, 0x00, 0x01, 0x00, 0x00, 0x00, 0xe0, 0xdb, 0x01, 0x00, 0x01, 0x00, 0x00, 0x00
        /*009c*/ 	.byte	0x00, 0xdc, 0x01, 0x00, 0x01, 0x00, 0x00, 0x00, 0x60, 0xdc, 0x01, 0x00


	//----- nvinfo : EIATTR_MERCURY_ISA_VERSION
	.align		4
.L_886:
        /*00a8*/ 	.byte	0x03, 0x5f
        /*00aa*/ 	.short	0x0000


	//----- nvinfo : EIATTR_COOP_GROUP_MASK_REGIDS
	.align		4
        /*00ac*/ 	.byte	0x04, 0x29
        /*00ae*/ 	.short	(.L_888 - .L_887)


	//   ....[0]....
.L_887:
        /*00b0*/ 	.word	0xffffffff


	//   ....[1]....
        /*00b4*/ 	.word	0xffffffff


	//   ....[2]....
        /*00b8*/ 	.word	0xffffffff


	//   ....[3]....
        /*00bc*/ 	.word	0xffffffff


	//   ....[4]....
        /*00c0*/ 	.word	0xffffffff


	//   ....[5]....
        /*00c4*/ 	.word	0xffffffff


	//   ....[6]....
        /*00c8*/ 	.word	0xffffffff


	//   ....[7]....
        /*00cc*/ 	.word	0xffffffff


	//   ....[8]....
        /*00d0*/ 	.word	0xffffffff


	//   ....[9]....
        /*00d4*/ 	.word	0xffffffff


	//   ....[10]....
        /*00d8*/ 	.word	0xffffffff


	//   ....[11]....
        /*00dc*/ 	.word	0xffffffff


	//   ....[12]....
        /*00e0*/ 	.word	0xffffffff


	//   ....[13]....
        /*00e4*/ 	.word	0xffffffff


	//   ....[14]....
        /*00e8*/ 	.word	0xffffffff


	//   ....[15]....
        /*00ec*/ 	.word	0xffffffff


	//----- nvinfo : EIATTR_COOP_GROUP_INSTR_OFFSETS
	.align		4
.L_888:
        /*00f0*/ 	.byte	0x04, 0x28
        /*00f2*/ 	.short	(.L_890 - .L_889)


	//   ....[0]....
.L_889:
        /*00f4*/ 	.word	0x00009a90


	//   ....[1]....
        /*00f8*/ 	.word	0x00009b50


	//   ....[2]....
        /*00fc*/ 	.word	0x00009b60


	//   ....[3]....
        /*0100*/ 	.word	0x00009b90


	//   ....[4]....
        /*0104*/ 	.word	0x000135e0


	//   ....[5]....
        /*0108*/ 	.word	0x00013630


	//   ....[6]....
        /*010c*/ 	.word	0x00013650


	//   ....[7]....
        /*0110*/ 	.word	0x00013680


	//   ....[8]....
        /*0114*/ 	.word	0x0001ada0


	//   ....[9]....
        /*0118*/ 	.word	0x0001adf0


	//   ....[10]....
        /*011c*/ 	.word	0x0001ae20


	//   ....[11]....
        /*0120*/ 	.word	0x0001ae30


	//   ....[12]....
        /*0124*/ 	.word	0x0001dd80


	//   ....[13]....
        /*0128*/ 	.word	0x0001dd90


	//   ....[14]....
        /*012c*/ 	.word	0x0001ddb0


	//   ....[15]....
        /*0130*/ 	.word	0x0001ddd0


	//----- nvinfo : EIATTR_EXIT_INSTR_OFFSETS
	.align		4
.L_890:
        /*0134*/ 	.byte	0x04, 0x1c
        /*0136*/ 	.short	(.L_892 - .L_891)


	//   ....[0]....
.L_891:
        /*0138*/ 	.word	0x00000640


	//   ....[1]....
        /*013c*/ 	.word	0x00000ec0


	//   ....[2]....
        /*0140*/ 	.word	0x00000ef0


	//   ....[3]....
        /*0144*/ 	.word	0x0001e8d0


	//   ....[4]....
        /*0148*/ 	.word	0x0001e8f0


	//----- nvinfo : EIATTR_CTAIDZ_USED
	.align		4
.L_892:
        /*014c*/ 	.byte	0x01, 0x04
	.zero		2


	//----- nvinfo : EIATTR_CRS_STACK_SIZE
	.align		4
        /*0150*/ 	.byte	0x04, 0x1e
        /*0152*/ 	.short	(.L_894 - .L_893)
.L_893:
        /*0154*/ 	.word	0x00000000
.L_894:


//--------------------- .nv.info._ZN5flash24flash_fwd_splitkv_kernelI23Flash_fwd_kernel_traitsILi64ELi64ELi256ELi4ELb0ELb0EN7cutlass6half_tE19Flash_kernel_traitsILi64ELi64ELi256ELi4ES3_EELb1ELb0ELb0ELb0ELb0ELb0ELb1ELb1EEEvNS_16Flash_fwd_paramsE --------------------------
	.section	.nv.info._ZN5flash24flash_fwd_splitkv_kernelI23Flash_fwd_kernel_traitsILi64ELi64ELi256ELi4ELb0ELb0EN7cutlass6half_tE19Flash_kernel_traitsILi64ELi64ELi256ELi4ES3_EELb1ELb0ELb0ELb0ELb0ELb0ELb1ELb1EEEvNS_16Flash_fwd_paramsE,"",@"SHT_CUDA_INFO"
	.sectionflags	@""
	.align	4


	//----- nvinfo : EIATTR_CUDA_API_VERSION
	.align		4
        /*0000*/ 	.byte	0x04, 0x37
        /*0002*/ 	.short	(.L_896 - .L_895)
.L_895:
        /*0004*/ 	.word	0x00000082


	//----- nvinfo : EIATTR_SW2861232_WAR
	.align		4
.L_896:
        /*0008*/ 	.byte	0x01, 0x35
	.zero		2


	//----- nvinfo : EIATTR_PARAM_CBANK
	.align		4
        /*000c*/ 	.byte	0x04, 0x0a
        /*000e*/ 	.short	(.L_898 - .L_897)
	.align		4
.L_897:
        /*0010*/ 	.word	index@(.nv.constant0._ZN5flash24flash_fwd_splitkv_kernelI23Flash_fwd_kernel_traitsILi64ELi64ELi256ELi4ELb0ELb0EN7cutlass6half_tE19Flash_kernel_traitsILi64ELi64ELi256ELi4ES3_EELb1ELb0ELb0ELb0ELb0ELb0ELb1ELb1EEEvNS_16Flash_fwd_paramsE)
        /*0014*/ 	.short	0x0160
        /*0016*/ 	.short	0x01d0


	//----- nvinfo : EIATTR_CBANK_PARAM_SIZE
	.align		4
.L_898:
        /*0018*/ 	.byte	0x03, 0x19
        /*001a*/ 	.short	0x01d0


	//----- nvinfo : EIATTR_KPARAM_INFO
	.align		4
        /*001c*/ 	.byte	0x04, 0x17
        /*001e*/ 	.short	(.L_900 - .L_899)
.L_899:
        /*0020*/ 	.word	0x00000000
        /*0024*/ 	.short	0x0000
        /*0026*/ 	.short	0x0000
        /*0028*/ 	.byte	0x00, 0xf0, 0x41, 0x07


	//----- nvinfo : EIATTR_MAXREG_COUNT
	.align		4
.L_900:
        /*002c*/ 	.byte	0x03, 0x1b
        /*002e*/ 	.short	0x00ff


	//----- nvinfo : EIATTR_NUM_BARRIERS
	.align		4
        /*0030*/ 	.byte	0x02, 0x4c
        /*0032*/ 	.byte	0x01
	.zero		1


	//----- nvinfo : EIATTR_ANNOTATIONS
	.align		4
        /*0034*/ 	.byte	0x04, 0x55
        /*0036*/ 	.short	(.L_902 - .L_901)


	//   ....[0]....
.L_901:
        /* <DEDUP_REMOVED lines=104> */


	//----- nvinfo : EIATTR_MERCURY_ISA_VERSION
	.align		4
.L_902:
        /*06a8*/ 	.byte	0x03, 0x5f
        /*06aa*/ 	.short	0x0000


	//----- nvinfo : EIATTR_COOP_GROUP_MASK_REGIDS
	.align		4
        /*06ac*/ 	.byte	0x04, 0x29
        /*06ae*/ 	.short	(.L_904 - .L_903)


	//   ....[0]....
.L_903:
        /*06b0*/ 	.word	0xffffffff


	//   ....[1]....
        /*06b4*/ 	.word	0xffffffff


	//   ....[2]....
        /*06b8*/ 	.word	0xffffffff


	//   ....[3]....
        /*06bc*/ 	.word	0xffffffff


	//   ....[4]....
        /*06c0*/ 	.word	0xffffffff


	//   ....[5]....
        /*06c4*/ 	.word	0xffffffff


	//   ....[6]....
        /*06c8*/ 	.word	0xffffffff


	//   ....[7]....
        /*06cc*/ 	.word	0xffffffff


	//   ....[8]....
        /*06d0*/ 	.word	0xffffffff


	//   ....[9]....
        /*06d4*/ 	.word	0xffffffff


	//   ....[10]....
        /*06d8*/ 	.word	0xffffffff


	//   ....[11]....
        /*06dc*/ 	.word	0xffffffff


	//   ....[12]....
        /*06e0*/ 	.word	0xffffffff


	//   ....[13]....
        /*06e4*/ 	.word	0xffffffff


	//   ....[14]....
        /*06e8*/ 	.word	0xffffffff


	//   ....[15]....
        /*06ec*/ 	.word	0xffffffff


	//   ....[16]....
        /*06f0*/ 	.word	0xffffffff


	//   ....[17]....
        /*06f4*/ 	.word	0xffffffff


	//   ....[18]....
        /*06f8*/ 	.word	0xffffffff


	//   ....[19]....
        /*06fc*/ 	.word	0xffffffff


	//----- nvinfo : EIATTR_COOP_GROUP_INSTR_OFFSETS
	.align		4
.L_904:
        /*0700*/ 	.byte	0x04, 0x28
        /*0702*/ 	.short	(.L_906 - .L_905)


	//   ....[0]....
.L_905:
        /*0704*/ 	.word	0x00019a30


	//   ....[1]....
        /*0708*/ 	.word	0x00019aa0


	//   ....[2]....
        /*070c*/ 	.word	0x00019ab0


	//   ....[3]....
        /*0710*/ 	.word	0x00019ae0


	//   ....[4]....
        /*0714*/ 	.word	0x00022190


	//   ....[5]....
        /*0718*/ 	.word	0x000221d0


	//   ....[6]....
        /*071c*/ 	.word	0x000221f0


	//   ....[7]....
        /*0720*/ 	.word	0x00022210


	//   ....[8]....
        /*0724*/ 	.word	0x00028950


	//   ....[9]....
        /*0728*/ 	.word	0x00028970


	//   ....[10]....
        /*072c*/ 	.word	0x00029330


	//   ....[11]....
        /*0730*/ 	.word	0x00029350


	//   ....[12]....
        /*0734*/ 	.word	0x0002b950


	//   ....[13]....
        /*0738*/ 	.word	0x0002b980


	//   ....[14]....
        /*073c*/ 	.word	0x0002b990


	//   ....[15]....
        /*0740*/ 	.word	0x0002b9c0


	//   ....[16]....
        /*0744*/ 	.word	0x0002c720


	//   ....[17]....
        /*0748*/ 	.word	0x0002c770


	//   ....[18]....
        /*074c*/ 	.word	0x0002c7c0


	//   ....[19]....
        /*0750*/ 	.word	0x0002c810


	//----- nvinfo : EIATTR_EXIT_INSTR_OFFSETS
	.align		4
.L_906:
        /*0754*/ 	.byte	0x04, 0x1c
        /*0756*/ 	.short	(.L_908 - .L_907)


	//   ....[0]....
.L_907:
        /*0758*/ 	.word	0x00000200


	//----- nvinfo : EIATTR_CTAIDZ_USED
	.align		4
.L_908:
        /*075c*/ 	.byte	0x01, 0x04
	.zero		2


	//----- nvinfo : EIATTR_CRS_STACK_SIZE
	.align		4
        /*0760*/ 	.byte	0x04, 0x1e
        /*0762*/ 	.short	(.L_910 - .L_909)
.L_909:
        /*0764*/ 	.word	0x00000000
.L_910:


//--------------------- .nv.info._ZN5flash24flash_fwd_splitkv_kernelI23Flash_fwd_kernel_traitsILi64ELi64ELi256ELi4ELb0ELb0EN7cutlass6half_tE19Flash_kernel_traitsILi64ELi64ELi256ELi4ES3_EELb1ELb0ELb0ELb0ELb0ELb1ELb1ELb1EEEvNS_16Flash_fwd_paramsE --------------------------
	.section	.nv.info._ZN5flash24flash_fwd_splitkv_kernelI23Flash_fwd_kernel_traitsILi64ELi64ELi256ELi4ELb0ELb0EN7cutlass6half_tE19Flash_kernel_traitsILi64ELi64ELi256ELi4ES3_EELb1ELb0ELb0ELb0ELb0ELb1ELb1ELb1EEEvNS_16Flash_fwd_paramsE,"",@"SHT_CUDA_INFO"
	.sectionflags	@""
	.align	4


	//----- nvinfo : EIATTR_CUDA_API_VERSION
	.align		4
        /*0000*/ 	.byte	0x04, 0x37
        /*0002*/ 	.short	(.L_912 - .L_911)
.L_911:
        /*0004*/ 	.word	0x00000082


	//----- nvinfo : EIATTR_SW2861232_WAR
	.align		4
.L_912:
        /*0008*/ 	.byte	0x01, 0x35
	.zero		2


	//----- nvinfo : EIATTR_PARAM_CBANK
	.align		4
        /*000c*/ 	.byte	0x04, 0x0a
        /*000e*/ 	.short	(.L_914 - .L_913)
	.align		4
.L_913:
        /*0010*/ 	.word	index@(.nv.constant0._ZN5flash24flash_fwd_splitkv_kernelI23Flash_fwd_kernel_traitsILi64ELi64ELi256ELi4ELb0ELb0EN7cutlass6half_tE19Flash_kernel_traitsILi64ELi64ELi256ELi4ES3_EELb1ELb0ELb0ELb0ELb0ELb1ELb1ELb1EEEvNS_16Flash_fwd_paramsE)
        /*0014*/ 	.short	0x0160
        /*0016*/ 	.short	0x01d0


	//----- nvinfo : EIATTR_CBANK_PARAM_SIZE
	.align		4
.L_914:
        /*0018*/ 	.byte	0x03, 0x19
        /*001a*/ 	.short	0x01d0


	//----- nvinfo : EIATTR_KPARAM_INFO
	.align		4
        /*001c*/ 	.byte	0x04, 0x17
        /*001e*/ 	.short	(.L_916 - .L_915)
.L_915:
        /*0020*/ 	.word	0x00000000
        /*0024*/ 	.short	0x0000
        /*0026*/ 	.short	0x0000
        /*0028*/ 	.byte	0x00, 0xf0, 0x41, 0x07


	//----- nvinfo : EIATTR_MAXREG_COUNT
	.align		4
.L_916:
        /*002c*/ 	.byte	0x03, 0x1b
        /*002e*/ 	.short	0x00ff


	//----- nvinfo : EIATTR_NUM_BARRIERS
	.align		4
        /*0030*/ 	.byte	0x02, 0x4c
        /*0032*/ 	.byte	0x01
	.zero		1


	//----- nvinfo : EIATTR_ANNOTATIONS
	.align		4
        /*0034*/ 	.byte	0x04, 0x55
        /*0036*/ 	.short	(.L_918 - .L_917)


	//   ....[0]....
.L_917:
        /* <DEDUP_REMOVED lines=135> */


	//----- nvinfo : EIATTR_MERCURY_ISA_VERSION
	.align		4
.L_918:
        /*0890*/ 	.byte	0x03, 0x5f
        /*0892*/ 	.short	0x0000


	//----- nvinfo : EIATTR_COOP_GROUP_MASK_REGIDS
	.align		4
        /*0894*/ 	.byte	0x04, 0x29
        /*0896*/ 	.short	(.L_920 - .L_919)


	//   ....[0]....
.L_919:
        /*0898*/ 	.word	0xffffffff


	//   ....[1]....
        /*089c*/ 	.word	0xffffffff


	//   ....[2]....
        /*08a0*/ 	.word	0xffffffff


	//   ....[3]....
        /*08a4*/ 	.word	0xffffffff


	//   ....[4]....
        /*08a8*/ 	.word	0xffffffff


	//   ....[5]....
        /*08ac*/ 	.word	0xffffffff


	//   ....[6]....
        /*08b0*/ 	.word	0xffffffff


	//   ....[7]....
        /*08b4*/ 	.word	0xffffffff


	//   ....[8]....
        /*08b8*/ 	.word	0xffffffff


	//   ....[9]....
        /*08bc*/ 	.word	0xffffffff


	//   ....[10]....
        /*08c0*/ 	.word	0xffffffff


	//   ....[11]....
        /*08c4*/ 	.word	0xffffffff


	//   ....[12]....
        /*08c8*/ 	.word	0xffffffff


	//   ....[13]....
        /*08cc*/ 	.word	0xffffffff


	//   ....[14]....
        /*08d0*/ 	.word	0xffffffff


	//   ....[15]....
        /*08d4*/ 	.word	0xffffffff


	//   ....[16]....
        /*08d8*/ 	.word	0xffffffff


	//   ....[17]....
        /*08dc*/ 	.word	0xffffffff


	//   ....[18]....
        /*08e0*/ 	.word	0xffffffff


	//   ....[19]....
        /*08e4*/ 	.word	0xffffffff


	//----- nvinfo : EIATTR_COOP_GROUP_INSTR_OFFSETS
	.align		4
.L_920:
        /*08e8*/ 	.byte	0x04, 0x28
        /*08ea*/ 	.short	(.L_922 - .L_921)


	//   ....[0]....
.L_921:
        /*08ec*/ 	.word	0x0001a830


	//   ....[1]....
        /*08f0*/ 	.word	0x0001a8a0


	//   ....[2]....
        /*08f4*/ 	.word	0x0001a8b0


	//   ....[3]....
        /*08f8*/ 	.word	0x0001a8e0


	//   ....[4]....
        /*08fc*/ 	.word	0x000241c0


	//   ....[5]....
        /*0900*/ 	.word	0x00024210


	//   ....[6]....
        /*0904*/ 	.word	0x00024230


	//   ....[7]....
        /*0908*/ 	.word	0x00024260


	//   ....[8]....
        /*090c*/ 	.word	0x0002bb60


	//   ....[9]....
        /*0910*/ 	.word	0x0002bb80


	//   ....[10]....
        /*0914*/ 	.word	0x0002c5e0


	//   ....[11]....
        /*0918*/ 	.word	0x0002c600


	//   ....[12]....
        /*091c*/ 	.word	0x0002ecd0


	//   ....[13]....
        /*0920*/ 	.word	0x0002ed20


	//   ....[14]....
        /*0924*/ 	.word	0x0002ed40


	//   ....[15]....
        /*0928*/ 	.word	0x0002ed60


	//   ....[16]....
        /*092c*/ 	.word	0x0002fac0


	//   ....[17]....
        /*0930*/ 	.word	0x0002fb10


	//   ....[18]....
        /*0934*/ 	.word	0x0002fb60


	//   ....[19]....
        /*0938*/ 	.word	0x0002fbc0


	//----- nvinfo : EIATTR_EXIT_INSTR_OFFSETS
	.align		4
.L_922:
        /*093c*/ 	.byte	0x04, 0x1c
        /*093e*/ 	.short	(.L_924 - .L_923)


	//   ....[0]....
.L_923:
        /*0940*/ 	.word	0x00000200


	//----- nvinfo : EIATTR_CTAIDZ_USED
	.align		4
.L_924:
        /*0944*/ 	.byte	0x01, 0x04
	.zero		2


	//----- nvinfo : EIATTR_CRS_STACK_SIZE
	.align		4
        /*0948*/ 	.byte	0x04, 0x1e
        /*094a*/ 	.short	(.L_926 - .L_925)
.L_925:
        /*094c*/ 	.word	0x00000000
.L_926:


//--------------------- .nv.info._ZN5flash24flash_fwd_splitkv_kernelI23Flash_fwd_kernel_traitsILi64ELi64ELi256ELi4ELb0ELb0EN7cutlass6half_tE19Flash_kernel_traitsILi64ELi64ELi256ELi4ES3_EELb1ELb0ELb0ELb1ELb1ELb0ELb0ELb0EEEvNS_16Flash_fwd_paramsE --------------------------
	.section	.nv.info._ZN5flash24flash_fwd_splitkv_kernelI23Flash_fwd_kernel_traitsILi64ELi64ELi256ELi4ELb0ELb0EN7cutlass6half_tE19Flash_kernel_traitsILi64ELi64ELi256ELi4ES3_EELb1ELb0ELb0ELb1ELb1ELb0ELb0ELb0EEEvNS_16Flash_fwd_paramsE,"",@"SHT_CUDA_INFO"
	.sectionflags	@""
	.align	4


	//----- nvinfo : EIATTR_CUDA_API_VERSION
	.align		4
        /*0000*/ 	.byte	0x04, 0x37
        /*0002*/ 	.short	(.L_928 - .L_927)
.L_927:
        /*0004*/ 	.word	0x00000082


	//----- nvinfo : EIATTR_SW2861232_WAR
	.align		4
.L_928:
        /*0008*/ 	.byte	0x01, 0x35
	.zero		2


	//----- nvinfo : EIATTR_PARAM_CBANK
	.align		4
        /*000c*/ 	.byte	0x04, 0x0a
        /*000e*/ 	.short	(.L_930 - .L_929)
	.align		4
.L_929:
        /*0010*/ 	.word	index@(.nv.constant0._ZN5flash24flash_fwd_splitkv_kernelI23Flash_fwd_kernel_traitsILi64ELi64ELi256ELi4ELb0ELb0EN7cutlass6half_tE19Flash_kernel_traitsILi64ELi64ELi256ELi4ES3_EELb1ELb0ELb0ELb1ELb1ELb0ELb0ELb0EEEvNS_16Flash_fwd_paramsE)
        /*0014*/ 	.short	0x0160
        /*0016*/ 	.short	0x01d0


	//----- nvinfo : EIATTR_CBANK_PARAM_SIZE
	.align		4
.L_930:
        /*0018*/ 	.byte	0x03, 0x19
        /*001a*/ 	.short	0x01d0


	//----- nvinfo : EIATTR_KPARAM_INFO
	.align		4
        /*001c*/ 	.byte	0x04, 0x17
        /*001e*/ 	.short	(.L_932 - .L_931)
.L_931:
        /*0020*/ 	.word	0x00000000
        /*0024*/ 	.short	0x0000
        /*0026*/ 	.short	0x0000
        /*0028*/ 	.byte	0x00, 0xf0, 0x41, 0x07


	//----- nvinfo : EIATTR_MAXREG_COUNT
	.align		4
.L_932:
        /*002c*/ 	.byte	0x03, 0x1b
        /*002e*/ 	.short	0x00ff


	//----- nvinfo : EIATTR_NUM_BARRIERS
	.align		4
        /*0030*/ 	.byte	0x02, 0x4c
        /*0032*/ 	.byte	0x01
	.zero		1


	//----- nvinfo : EIATTR_ANNOTATIONS
	.align		4
        /*0034*/ 	.byte	0x04, 0x55
        /*0036*/ 	.short	(.L_934 - .L_933)


	//   ....[0]....
.L_933:
        /*0038*/ 	.word	0x00000001
        /*003c*/ 	.byte	0xe0, 0x15, 0x00, 0x00, 0x01, 0x00, 0x00, 0x00, 0x20, 0x29, 0x00, 0x00, 0x01, 0x00, 0x00, 0x00
        /*004c*/ 	.byte	0xb0, 0x29, 0x00, 0x00, 0x01, 0x00, 0x00, 0x00, 0x90, 0x7d, 0x00, 0x00, 0x01, 0x00, 0x00, 0x00
        /*005c*/ 	.byte	0x60, 0xcd, 0x00, 0x00, 0x01, 0x00, 0x00, 0x00, 0x70, 0xcd, 0x00, 0x00


	//----- nvinfo : EIATTR_MERCURY_ISA_VERSION
	.align		4
.L_934:
        /*0068*/ 	.byte	0x03, 0x5f
        /*006a*/ 	.short	0x0000


	//----- nvinfo : EIATTR_COOP_GROUP_MASK_REGIDS
	.align		4
        /*006c*/ 	.byte	0x04, 0x29
        /*006e*/ 	.short	(.L_936 - .L_935)


	//   ....[0]....
.L_935:
        /*0070*/ 	.word	0xffffffff


	//   ....[1]....
        /*0074*/ 	.word	0xffffffff


	//   ....[2]....
        /*0078*/ 	.word	0xffffffff


	//   ....[3]....
        /*007c*/ 	.word	0xffffffff


	//   ....[4]....
        /*0080*/ 	.word	0xffffffff


	//   ....[5]....
        /*0084*/ 	.word	0xffffffff


	//   ....[6]....
        /*0088*/ 	.word	0xffffffff


	//   ....[7]....
        /*008c*/ 	.word	0xffffffff


	//   ....[8]....
        /*0090*/ 	.word	0xffffffff


	//   ....[9]....
        /*0094*/ 	.word	0xffffffff


	//   ....[10]....
        /*0098*/ 	.word	0xffffffff


	//   ....[11]....
        /*009c*/ 	.word	0xffffffff


	//----- nvinfo : EIATTR_COOP_GROUP_INSTR_OFFSETS
	.align		4
.L_936:
        /*00a0*/ 	.byte	0x04, 0x28
        /*00a2*/ 	.short	(.L_938 - .L_937)


	//   ....[0]....
.L_937:
        /*00a4*/ 	.word	0x000052b0


	//   ....[1]....
        /*00a8*/ 	.word	0x00005300


	//   ....[2]....
        /*00ac*/ 	.word	0x00005320


	//   ....[3]....
        /*00b0*/ 	.word	0x00005340


	//   ....[4]....
        /*00b4*/ 	.word	0x0000a1c0


	//   ....[5]....
        /*00b8*/ 	.word	0x0000a1e0


	//   ....[6]....
        /*00bc*/ 	.word	0x0000a210


	//   ....[7]....
        /*00c0*/ 	.word	0x0000a220


	//   ....[8]....
        /*00c4*/ 	.word	0x0000cda0


	//   ....[9]....
        /*00c8*/ 	.word	0x0000cdb0


	//   ....[10]....
        /*00cc*/ 	.word	0x0000cdf0


	//   ....[11]....
        /*00d0*/ 	.word	0x0000ce10


	//----- nvinfo : EIATTR_EXIT_INSTR_OFFSETS
	.align		4
.L_938:
        /*00d4*/ 	.byte	0x04, 0x1c
        /*00d6*/ 	.short	(.L_940 - .L_939)


	//   ....[0]....
.L_939:
        /*00d8*/ 	.word	0x00000170


	//   ....[1]....
        /*00dc*/ 	.word	0x000006e0


	//   ....[2]....
        /*00e0*/ 	.word	0x00000710


	//   ....[3]....
        /*00e4*/ 	.word	0x0000da40


	//----- nvinfo : EIATTR_CTAIDZ_USED
	.align		4
.L_940:
        /*00e8*/ 	.byte	0x01, 0x04
	.zero		2


	//----- nvinfo : EIATTR_CRS_STACK_SIZE
	.align		4
        /*00ec*/ 	.byte	0x04, 0x1e
        /*00ee*/ 	.short	(.L_942 - .L_941)
.L_941:
        /*00f0*/ 	.word	0x00000000
.L_942:


//--------------------- .nv.info._ZN5flash24flash_fwd_splitkv_kernelI23Flash_fwd_kernel_traitsILi64ELi64ELi256ELi4ELb0ELb0EN7cutlass6half_tE19Flash_kernel_traitsILi64ELi64ELi256ELi4ES3_EELb1ELb0ELb0ELb1ELb1ELb1ELb0ELb0EEEvNS_16Flash_fwd_paramsE --------------------------
	.section	.nv.info._ZN5flash24flash_fwd_splitkv_kernelI23Flash_fwd_kernel_traitsILi64ELi64ELi256ELi4ELb0ELb0EN7cutlass6half_tE19Flash_kernel_traitsILi64ELi64ELi256ELi4ES3_EELb1ELb0ELb0ELb1ELb1ELb1ELb0ELb0EEEvNS_16Flash_fwd_paramsE,"",@"SHT_CUDA_INFO"
	.sectionflags	@""
	.align	4


	//----- nvinfo : EIATTR_CUDA_API_VERSION
	.align		4
        /*0000*/ 	.byte	0x04, 0x37
        /*0002*/ 	.short	(.L_944 - .L_943)
.L_943:
        /*0004*/ 	.word	0x00000082


	//----- nvinfo : EIATTR_SW2861232_WAR
	.align		4
.L_944:
        /*0008*/ 	.byte	0x01, 0x35
	.zero		2


	//----- nvinfo : EIATTR_PARAM_CBANK
	.align		4
        /*000c*/ 	.byte	0x04, 0x0a
        /*000e*/ 	.short	(.L_946 - .L_945)
	.align		4
.L_945:
        /*0010*/ 	.word	index@(.nv.constant0._ZN5flash24flash_fwd_splitkv_kernelI23Flash_fwd_kernel_traitsILi64ELi64ELi256ELi4ELb0ELb0EN7cutlass6half_tE19Flash_kernel_traitsILi64ELi64ELi256ELi4ES3_EELb1ELb0ELb0ELb1ELb1ELb1ELb0ELb0EEEvNS_16Flash_fwd_paramsE)
        /*0014*/ 	.short	0x0160
        /*0016*/ 	.short	0x01d0


	//----- nvinfo : EIATTR_CBANK_PARAM_SIZE
	.align		4
.L_946:
        /*0018*/ 	.byte	0x03, 0x19
        /*001a*/ 	.short	0x01d0


	//----- nvinfo : EIATTR_KPARAM_INFO
	.align		4
        /*001c*/ 	.byte	0x04, 0x17
        /*001e*/ 	.short	(.L_948 - .L_947)
.L_947:
        /*0020*/ 	.word	0x00000000
        /*0024*/ 	.short	0x0000
        /*0026*/ 	.short	0x0000
        /*0028*/ 	.byte	0x00, 0xf0, 0x41, 0x07


	//----- nvinfo : EIATTR_MAXREG_COUNT
	.align		4
.L_948:
        /*002c*/ 	.byte	0x03, 0x1b
        /*002e*/ 	.short	0x00ff


	//----- nvinfo : EIATTR_NUM_BARRIERS
	.align		4
        /*0030*/ 	.byte	0x02, 0x4c
        /*0032*/ 	.byte	0x01
	.zero		1


	//----- nvinfo : EIATTR_ANNOTATIONS
	.align		4
        /*0034*/ 	.byte	0x04, 0x55
        /*0036*/ 	.short	(.L_950 - .L_949)


	//   ....[0]....
.L_949:
        /* <DEDUP_REMOVED lines=18> */


	//----- nvinfo : EIATTR_MERCURY_ISA_VERSION
	.align		4
.L_950:
        /*0140*/ 	.byte	0x03, 0x5f
        /*0142*/ 	.short	0x0000


	//----- nvinfo : EIATTR_COOP_GROUP_MASK_REGIDS
	.align		4
        /*0144*/ 	.byte	0x04, 0x29
        /*0146*/ 	.short	(.L_952 - .L_951)


	//   ....[0]....
.L_951:
        /*0148*/ 	.word	0xffffffff


	//   ....[1]....
        /*014c*/ 	.word	0xffffffff


	//   ....[2]....
        /*0150*/ 	.word	0xffffffff


	//   ....[3]....
        /*0154*/ 	.word	0xffffffff


	//   ....[4]....
        /*0158*/ 	.word	0xffffffff


	//   ....[5]....
        /*015c*/ 	.word	0xffffffff


	//   ....[6]....
        /*0160*/ 	.word	0xffffffff


	//   ....[7]....
        /*0164*/ 	.word	0xffffffff


	//   ....[8]....
        /*0168*/ 	.word	0xffffffff


	//   ....[9]....
        /*016c*/ 	.word	0xffffffff


	//   ....[10]....
        /*0170*/ 	.word	0xffffffff


	//   ....[11]....
        /*0174*/ 	.word	0xffffffff


	//----- nvinfo : EIATTR_COOP_GROUP_INSTR_OFFSETS
	.align		4
.L_952:
        /*0178*/ 	.byte	0x04, 0x28
        /*017a*/ 	.short	(.L_954 - .L_953)


	//   ....[0]....
.L_953:
        /*017c*/ 	.word	0x00006230


	//   ....[1]....
        /*0180*/ 	.word	0x00006280


	//   ....[2]....
        /*0184*/ 	.word	0x000062a0


	//   ....[3]....
        /*0188*/ 	.word	0x000062c0


	//   ....[4]....
        /*018c*/ 	.word	0x0000c340


	//   ....[5]....
        /*0190*/ 	.word	0x0000c360


	//   ....[6]....
        /*0194*/ 	.word	0x0000c390


	//   ....[7]....
        /*0198*/ 	.word	0x0000c3a0


	//   ....[8]....
        /*019c*/ 	.word	0x0000f1f0


	//   ....[9]....
        /*01a0*/ 	.word	0x0000f200


	//   ....[10]....
        /*01a4*/ 	.word	0x0000f230


	//   ....[11]....
        /*01a8*/ 	.word	0x0000f240


	//----- nvinfo : EIATTR_EXIT_INSTR_OFFSETS
	.align		4
.L_954:
        /*01ac*/ 	.byte	0x04, 0x1c
        /*01ae*/ 	.short	(.L_956 - .L_955)


	//   ....[0]....
.L_955:
        /*01b0*/ 	.word	0x00000170


	//   ....[1]....
        /*01b4*/ 	.word	0x000006e0


	//   ....[2]....
        /*01b8*/ 	.word	0x00000710


	//   ....[3]....
        /*01bc*/ 	.word	0x0000fe50


	//----- nvinfo : EIATTR_CTAIDZ_USED
	.align		4
.L_956:
        /*01c0*/ 	.byte	0x01, 0x04
	.zero		2


	//----- nvinfo : EIATTR_CRS_STACK_SIZE
	.align		4
        /*01c4*/ 	.byte	0x04, 0x1e
        /*01c6*/ 	.short	(.L_958 - .L_957)
.L_957:
        /*01c8*/ 	.word	0x00000000
.L_958:


//--------------------- .nv.info._ZN5flash24flash_fwd_splitkv_kernelI23Flash_fwd_kernel_traitsILi64ELi64ELi256ELi4ELb0ELb0EN7cutlass6half_tE19Flash_kernel_traitsILi64ELi64ELi256ELi4ES3_EELb1ELb0ELb0ELb1ELb1ELb0ELb1ELb0EEEvNS_16Flash_fwd_paramsE --------------------------
	.section	.nv.info._ZN5flash24flash_fwd_splitkv_kernelI23Flash_fwd_kernel_traitsILi64ELi64ELi256ELi4ELb0ELb0EN7cutlass6half_tE19Flash_kernel_traitsILi64ELi64ELi256ELi4ES3_EELb1ELb0ELb0ELb1ELb1ELb0ELb1ELb0EEEvNS_16Flash_fwd_paramsE,"",@"SHT_CUDA_INFO"
	.sectionflags	@""
	.align	4


	//----- nvinfo : EIATTR_CUDA_API_VERSION
	.align		4
        /*0000*/ 	.byte	0x04, 0x37
        /*0002*/ 	.short	(.L_960 - .L_959)
.L_959:
        /*0004*/ 	.word	0x00000082


	//----- nvinfo : EIATTR_SW2861232_WAR
	.align		4
.L_960:
        /*0008*/ 	.byte	0x01, 0x35
	.zero		2


	//----- nvinfo : EIATTR_PARAM_CBANK
	.align		4
        /*000c*/ 	.byte	0x04, 0x0a
        /*000e*/ 	.short	(.L_962 - .L_961)
	.align		4
.L_961:
        /*0010*/ 	.word	index@(.nv.constant0._ZN5flash24flash_fwd_splitkv_kernelI23Flash_fwd_kernel_traitsILi64ELi64ELi256ELi4ELb0ELb0EN7cutlass6half_tE19Flash_kernel_traitsILi64ELi64ELi256ELi4ES3_EELb1ELb0ELb0ELb1ELb1ELb0ELb1ELb0EEEvNS_16Flash_fwd_paramsE)
        /*0014*/ 	.short	0x0160
        /*0016*/ 	.short	0x01d0


	//----- nvinfo : EIATTR_CBANK_PARAM_SIZE
	.align		4
.L_962:
        /*0018*/ 	.byte	0x03, 0x19
        /*001a*/ 	.short	0x01d0


	//----- nvinfo : EIATTR_KPARAM_INFO
	.align		4
        /*001c*/ 	.byte	0x04, 0x17
        /*001e*/ 	.short	(.L_964 - .L_963)
.L_963:
        /*0020*/ 	.word	0x00000000
        /*0024*/ 	.short	0x0000
        /*0026*/ 	.short	0x0000
        /*0028*/ 	.byte	0x00, 0xf0, 0x41, 0x07


	//----- nvinfo : EIATTR_MAXREG_COUNT
	.align		4
.L_964:
        /*002c*/ 	.byte	0x03, 0x1b
        /*002e*/ 	.short	0x00ff


	//----- nvinfo : EIATTR_NUM_BARRIERS
	.align		4
        /*0030*/ 	.byte	0x02, 0x4c
        /*0032*/ 	.byte	0x01
	.zero		1


	//----- nvinfo : EIATTR_MERCURY_ISA_VERSION
	.align		4
        /*0034*/ 	.byte	0x03, 0x5f
        /*0036*/ 	.short	0x0000


	//----- nvinfo : EIATTR_COOP_GROUP_MASK_REGIDS
	.align		4
        /*0038*/ 	.byte	0x04, 0x29
        /*003a*/ 	.short	(.L_966 - .L_965)


	//   ....[0]....
.L_965:
        /*003c*/ 	.word	0xffffffff


	//   ....[1]....
        /*0040*/ 	.word	0xffffffff


	//   ....[2]....
        /*0044*/ 	.word	0xffffffff


	//   ....[3]....
        /*0048*/ 	.word	0xffffffff


	//   ....[4]....
        /*004c*/ 	.word	0xffffffff


	//   ....[5]....
        /*0050*/ 	.word	0xffffffff


	//   ....[6]....
        /*0054*/ 	.word	0xffffffff


	//   ....[7]....
        /*0058*/ 	.word	0xffffffff


	//   ....[8]....
        /*005c*/ 	.word	0xffffffff


	//   ....[9]....
        /*0060*/ 	.word	0xffffffff


	//   ....[10]....
        /*0064*/ 	.word	0xffffffff


	//   ....[11]....
        /*0068*/ 	.word	0xffffffff


	//----- nvinfo : EIATTR_COOP_GROUP_INSTR_OFFSETS
	.align		4
.L_966:
        /*006c*/ 	.byte	0x04, 0x28
        /*006e*/ 	.short	(.L_968 - .L_967)


	//   ....[0]....
.L_967:
        /*0070*/ 	.word	0x00005340


	//   ....[1]....
        /*0074*/ 	.word	0x00005350


	//   ....[2]....
        /*0078*/ 	.word	0x000053a0


	//   ....[3]....
        /*007c*/ 	.word	0x000053b0


	//   ....[4]....
        /*0080*/ 	.word	0x0000a020


	//   ....[5]....
        /*0084*/ 	.word	0x0000a030


	//   ....[6]....
        /*0088*/ 	.word	0x0000a060


	//   ....[7]....
        /*008c*/ 	.word	0x0000a070


	//   ....[8]....
        /*0090*/ 	.word	0x0000cbb0


	//   ....[9]....
        /*0094*/ 	.word	0x0000cbf0


	//   ....[10]....
        /*0098*/ 	.word	0x0000cc60


	//   ....[11]....
        /*009c*/ 	.word	0x0000cc70


	//----- nvinfo : EIATTR_EXIT_INSTR_OFFSETS
	.align		4
.L_968:
        /*00a0*/ 	.byte	0x04, 0x1c
        /*00a2*/ 	.short	(.L_970 - .L_969)


	//   ....[0]....
.L_969:
        /*00a4*/ 	.word	0x00000290


	//   ....[1]....
        /*00a8*/ 	.word	0x00000960


	//   ....[2]....
        /*00ac*/ 	.word	0x00000990


	//   ....[3]....
        /*00b0*/ 	.word	0x0000d660


	//----- nvinfo : EIATTR_CTAIDZ_USED
	.align		4
.L_970:
        /*00b4*/ 	.byte	0x01, 0x04
	.zero		2


	//----- nvinfo : EIATTR_CRS_STACK_SIZE
	.align		4
        /*00b8*/ 	.byte	0x04, 0x1e
        /*00ba*/ 	.short	(.L_972 - .L_971)
.L_971:
        /*00bc*/ 	.word	0x00000000
.L_972:


//--------------------- .nv.info._ZN5flash24flash_fwd_splitkv_kernelI23Flash_fwd_kernel_traitsILi64ELi64ELi256ELi4ELb0ELb0EN7cutlass6half_tE19Flash_kernel_traitsILi64ELi64ELi256ELi4ES3_EELb1ELb0ELb0ELb1ELb1ELb1ELb1ELb0EEEvNS_16Flash_fwd_paramsE --------------------------
	.section	.nv.info._ZN5flash24flash_fwd_splitkv_kernelI23Flash_fwd_kernel_traitsILi64ELi64ELi256ELi4ELb0ELb0EN7cutlass6half_tE19Flash_kernel_traitsILi64ELi64ELi256ELi4ES3_EELb1ELb0ELb0ELb1ELb1ELb1ELb1ELb0EEEvNS_16Flash_fwd_paramsE,"",@"SHT_CUDA_INFO"
	.sectionflags	@""
	.align	4


	//----- nvinfo : EIATTR_CUDA_API_VERSION
	.align		4
        /*0000*/ 	.byte	0x04, 0x37
        /*0002*/ 	.short	(.L_974 - .L_973)
.L_973:
        /*0004*/ 	.word	0x00000082


	//----- nvinfo : EIATTR_SW2861232_WAR
	.align		4
.L_974:
        /*0008*/ 	.byte	0x01, 0x35
	.zero		2


	//----- nvinfo : EIATTR_PARAM_CBANK
	.align		4
        /*000c*/ 	.byte	0x04, 0x0a
        /*000e*/ 	.short	(.L_976 - .L_975)
	.align		4
.L_975:
        /*0010*/ 	.word	index@(.nv.constant0._ZN5flash24flash_fwd_splitkv_kernelI23Flash_fwd_kernel_traitsILi64ELi64ELi256ELi4ELb0ELb0EN7cutlass6half_tE19Flash_kernel_traitsILi64ELi64ELi256ELi4ES3_EELb1ELb0ELb0ELb1ELb1ELb1ELb1ELb0EEEvNS_16Flash_fwd_paramsE)
        /*0014*/ 	.short	0x0160
        /*0016*/ 	.short	0x01d0


	//----- nvinfo : EIATTR_CBANK_PARAM_SIZE
	.align		4
.L_976:
        /*0018*/ 	.byte	0x03, 0x19
        /*001a*/ 	.short	0x01d0


	//----- nvinfo : EIATTR_KPARAM_INFO
	.align		4
        /*001c*/ 	.byte	0x04, 0x17
        /*001e*/ 	.short	(.L_978 - .L_977)
.L_977:
        /*0020*/ 	.word	0x00000000
        /*0024*/ 	.short	0x0000
        /*0026*/ 	.short	0x0000
        /*0028*/ 	.byte	0x00, 0xf0, 0x41, 0x07


	//----- nvinfo : EIATTR_MAXREG_COUNT
	.align		4
.L_978:
        /*002c*/ 	.byte	0x03, 0x1b
        /*002e*/ 	.short	0x00ff


	//----- nvinfo : EIATTR_NUM_BARRIERS
	.align		4
        /*0030*/ 	.byte	0x02, 0x4c
        /*0032*/ 	.byte	0x01
	.zero		1


	//----- nvinfo : EIATTR_ANNOTATIONS
	.align		4
        /*0034*/ 	.byte	0x04, 0x55
        /*0036*/ 	.short	(.L_980 - .L_979)


	//   ....[0]....
.L_979:
        /* <DEDUP_REMOVED lines=20> */


	//----- nvinfo : EIATTR_MERCURY_ISA_VERSION
	.align		4
.L_980:
        /*0160*/ 	.byte	0x03, 0x5f
        /*0162*/ 	.short	0x0000


	//----- nvinfo : EIATTR_COOP_GROUP_MASK_REGIDS
	.align		4
        /*0164*/ 	.byte	0x04, 0x29
        /*0166*/ 	.short	(.L_982 - .L_981)


	//   ....[0]....
.L_981:
        /*0168*/ 	.word	0xffffffff


	//   ....[1]....
        /*016c*/ 	.word	0xffffffff


	//   ....[2]....
        /*0170*/ 	.word	0xffffffff


	//   ....[3]....
        /*0174*/ 	.word	0xffffffff


	//   ....[4]....
        /*0178*/ 	.word	0xffffffff


	//   ....[5]....
        /*017c*/ 	.word	0xffffffff


	//   ....[6]....
        /*0180*/ 	.word	0xffffffff


	//   ....[7]....
        /*0184*/ 	.word	0xffffffff


	//   ....[8]....
        /*0188*/ 	.word	0xffffffff


	//   ....[9]....
        /*018c*/ 	.word	0xffffffff


	//   ....[10]....
        /*0190*/ 	.word	0xffffffff


	//   ....[11]....
        /*0194*/ 	.word	0xffffffff


	//----- nvinfo : EIATTR_COOP_GROUP_INSTR_OFFSETS
	.align		4
.L_982:
        /*0198*/ 	.byte	0x04, 0x28
        /*019a*/ 	.short	(.L_984 - .L_983)


	//   ....[0]....
.L_983:
        /*019c*/ 	.word	0x00006550


	//   ....[1]....
        /*01a0*/ 	.word	0x000065a0


	//   ....[2]....
        /*01a4*/ 	.word	0x000065c0


	//   ....[3]....
        /*01a8*/ 	.word	0x000065e0


	//   ....[4]....
        /*01ac*/ 	.word	0x0000c5d0


	//   ....[5]....
        /*01b0*/ 	.word	0x0000c5f0


	//   ....[6]....
        /*01b4*/ 	.word	0x0000c620


	//   ....[7]....
        /*01b8*/ 	.word	0x0000c630


	//   ....[8]....
        /*01bc*/ 	.word	0x0000f490


	//   ....[9]....
        /*01c0*/ 	.word	0x0000f4a0


	//   ....[10]....
        /*01c4*/ 	.word	0x0000f4d0


	//   ....[11]....
        /*01c8*/ 	.word	0x0000f4e0


	//----- nvinfo : EIATTR_EXIT_INSTR_OFFSETS
	.align		4
.L_984:
        /*01cc*/ 	.byte	0x04, 0x1c
        /*01ce*/ 	.short	(.L_986 - .L_985)


	//   ....[0]....
.L_985:
        /*01d0*/ 	.word	0x000002c0


	//   ....[1]....
        /*01d4*/ 	.word	0x000009a0


	//   ....[2]....
        /*01d8*/ 	.word	0x000009d0


	//   ....[3]....
        /*01dc*/ 	.word	0x0000fec0


	//----- nvinfo : EIATTR_CTAIDZ_USED
	.align		4
.L_986:
        /*01e0*/ 	.byte	0x01, 0x04
	.zero		2


	//----- nvinfo : EIATTR_CRS_STACK_SIZE
	.align		4
        /*01e4*/ 	.byte	0x04, 0x1e
        /*01e6*/ 	.short	(.L_988 - .L_987)
.L_987:
        /*01e8*/ 	.word	0x00000000
.L_988:


//--------------------- .nv.info._ZN5flash24flash_fwd_splitkv_kernelI23Flash_fwd_kernel_traitsILi64ELi64ELi256ELi4ELb0ELb0EN7cutlass6half_tE19Flash_kernel_traitsILi64ELi64ELi256ELi4ES3_EELb1ELb0ELb0ELb0ELb1ELb0ELb0ELb0EEEvNS_16Flash_fwd_paramsE --------------------------
	.section	.nv.info._ZN5flash24flash_fwd_splitkv_kernelI23Flash_fwd_kernel_traitsILi64ELi64ELi256ELi4ELb0ELb0EN7cutlass6half_tE19Flash_kernel_traitsILi64ELi64ELi256ELi4ES3_EELb1ELb0ELb0ELb0ELb1ELb0ELb0ELb0EEEvNS_16Flash_fwd_paramsE,"",@"SHT_CUDA_INFO"
	.sectionflags	@""
	.align	4


	//----- nvinfo : EIATTR_CUDA_API_VERSION
	.align		4
        /*0000*/ 	.byte	0x04, 0x37
        /*0002*/ 	.short	(.L_990 - .L_989)
.L_989:
        /*0004*/ 	.word	0x00000082


	//----- nvinfo : EIATTR_SW2861232_WAR
	.align		4
.L_990:
        /*0008*/ 	.byte	0x01, 0x35
	.zero		2


	//----- nvinfo : EIATTR_PARAM_CBANK
	.align		4
        /*000c*/ 	.byte	0x04, 0x0a
        /*000e*/ 	.short	(.L_992 - .L_991)
	.align		4
.L_991:
        /*0010*/ 	.word	index@(.nv.constant0._ZN5flash24flash_fwd_splitkv_kernelI23Flash_fwd_kernel_traitsILi64ELi64ELi256ELi4ELb0ELb0EN7cutlass6half_tE19Flash_kernel_traitsILi64ELi64ELi256ELi4ES3_EELb1ELb0ELb0ELb0ELb1ELb0ELb0ELb0EEEvNS_16Flash_fwd_paramsE)
        /*0014*/ 	.short	0x0160
        /*0016*/ 	.short	0x01d0


	//----- nvinfo : EIATTR_CBANK_PARAM_SIZE
	.align		4
.L_992:
        /*0018*/ 	.byte	0x03, 0x19
        /*001a*/ 	.short	0x01d0


	//----- nvinfo : EIATTR_KPARAM_INFO
	.align		4
        /*001c*/ 	.byte	0x04, 0x17
        /*001e*/ 	.short	(.L_994 - .L_993)
.L_993:
        /*0020*/ 	.word	0x00000000
        /*0024*/ 	.short	0x0000
        /*0026*/ 	.short	0x0000
        /*0028*/ 	.byte	0x00, 0xf0, 0x41, 0x07


	//----- nvinfo : EIATTR_MAXREG_COUNT
	.align		4
.L_994:
        /*002c*/ 	.byte	0x03, 0x1b
        /*002e*/ 	.short	0x00ff


	//----- nvinfo : EIATTR_NUM_BARRIERS
	.align		4
        /*0030*/ 	.byte	0x02, 0x4c
        /*0032*/ 	.byte	0x01
	.zero		1


	//----- nvinfo : EIATTR_ANNOTATIONS
	.align		4
        /*0034*/ 	.byte	0x04, 0x55
        /*0036*/ 	.short	(.L_996 - .L_995)


	//   ....[0]....
.L_995:
        /* <DEDUP_REMOVED lines=18> */


	//----- nvinfo : EIATTR_MERCURY_ISA_VERSION
	.align		4
.L_996:
        /*0148*/ 	.byte	0x03, 0x5f
        /*014a*/ 	.short	0x0000


	//----- nvinfo : EIATTR_COOP_GROUP_MASK_REGIDS
	.align		4
        /*014c*/ 	.byte	0x04, 0x29
        /*014e*/ 	.short	(.L_998 - .L_997)


	//   ....[0]....
.L_997:
        /*0150*/ 	.word	0xffffffff


	//   ....[1]....
        /*0154*/ 	.word	0xffffffff


	//   ....[2]....
        /*0158*/ 	.word	0xffffffff


	//   ....[3]....
        /*015c*/ 	.word	0xffffffff


	//   ....[4]....
        /*0160*/ 	.word	0xffffffff


	//   ....[5]....
        /*0164*/ 	.word	0xffffffff


	//   ....[6]....
        /*0168*/ 	.word	0xffffffff


	//   ....[7]....
        /*016c*/ 	.word	0xffffffff


	//   ....[8]....
        /*0170*/ 	.word	0xffffffff


	//   ....[9]....
        /*0174*/ 	.word	0xffffffff


	//   ....[10]....
        /*0178*/ 	.word	0xffffffff


	//   ....[11]....
        /*017c*/ 	.word	0xffffffff


	//   ....[12]....
        /*0180*/ 	.word	0xffffffff


	//   ....[13]....
        /*0184*/ 	.word	0xffffffff


	//   ....[14]....
        /*0188*/ 	.word	0xffffffff


	//   ....[15]....
        /*018c*/ 	.word	0xffffffff


	//----- nvinfo : EIATTR_COOP_GROUP_INSTR_OFFSETS
	.align		4
.L_998:
        /*0190*/ 	.byte	0x04, 0x28
        /*0192*/ 	.short	(.L_1000 - .L_999)


	//   ....[0]....
.L_999:
        /*0194*/ 	.word	0x000065c0


	//   ....[1]....
        /*0198*/ 	.word	0x00006680


	//   ....[2]....
        /*019c*/ 	.word	0x00006690


	//   ....[3]....
        /*01a0*/ 	.word	0x000066c0


	//   ....[4]....
        /*01a4*/ 	.word	0x0000c9b0


	//   ....[5]....
        /*01a8*/ 	.word	0x0000c9d0


	//   ....[6]....
        /*01ac*/ 	.word	0x0000c9f0


	//   ....[7]....
        /*01b0*/ 	.word	0x0000ca10


	//   ....[8]....
        /*01b4*/ 	.word	0x00011a20


	//   ....[9]....
        /*01b8*/ 	.word	0x00011a30


	//   ....[10]....
        /*01bc*/ 	.word	0x00011a50


	//   ....[11]....
        /*01c0*/ 	.word	0x00011a70


	//   ....[12]....
        /*01c4*/ 	.word	0x00014680


	//   ....[13]....
        /*01c8*/ 	.word	0x00014690


	//   ....[14]....
        /*01cc*/ 	.word	0x000146c0


	//   ....[15]....
        /*01d0*/ 	.word	0x000146d0


	//----- nvinfo : EIATTR_EXIT_INSTR_OFFSETS
	.align		4
.L_1000:
        /*01d4*/ 	.byte	0x04, 0x1c
        /*01d6*/ 	.short	(.L_1002 - .L_1001)


	//   ....[0]....
.L_1001:
        /*01d8*/ 	.word	0x000002e0


	//   ....[1]....
        /*01dc*/ 	.word	0x00000ac0


	//   ....[2]....
        /*01e0*/ 	.word	0x00000af0


	//   ....[3]....
        /*01e4*/ 	.word	0x00015500


	//   ....[4]....
        /*01e8*/ 	.word	0x000155c0


	//----- nvinfo : EIATTR_CTAIDZ_USED
	.align		4
.L_1002:
        /*01ec*/ 	.byte	0x01, 0x04
	.zero		2


	//----- nvinfo : EIATTR_CRS_STACK_SIZE
	.align		4
        /*01f0*/ 	.byte	0x04, 0x1e
        /*01f2*/ 	.short	(.L_1004 - .L_1003)
.L_1003:
        /*01f4*/ 	.word	0x00000000
.L_1004:


//--------------------- .nv.info._ZN5flash24flash_fwd_splitkv_kernelI23Flash_fwd_kernel_traitsILi64ELi64ELi256ELi4ELb0ELb0EN7cutlass6half_tE19Flash_kernel_traitsILi64ELi64ELi256ELi4ES3_EELb1ELb0ELb0ELb0ELb1ELb1ELb0ELb0EEEvNS_16Flash_fwd_paramsE --------------------------
	.section	.nv.info._ZN5flash24flash_fwd_splitkv_kernelI23Flash_fwd_kernel_traitsILi64ELi64ELi256ELi4ELb0ELb0EN7cutlass6half_tE19Flash_kernel_traitsILi64ELi64ELi256ELi4ES3_EELb1ELb0ELb0ELb0ELb1ELb1ELb0ELb0EEEvNS_16Flash_fwd_paramsE,"",@"SHT_CUDA_INFO"
	.sectionflags	@""
	.align	4


	//----- nvinfo : EIATTR_CUDA_API_VERSION
	.align		4
        /*0000*/ 	.byte	0x04, 0x37
        /*0002*/ 	.short	(.L_1006 - .L_1005)
.L_1005:
        /*0004*/ 	.word	0x00000082


	//----- nvinfo : EIATTR_SW2861232_WAR
	.align		4
.L_1006:
        /*0008*/ 	.byte	0x01, 0x35
	.zero		2


	//----- nvinfo : EIATTR_PARAM_CBANK
	.align		4
        /*000c*/ 	.byte	0x04, 0x0a
        /*000e*/ 	.short	(.L_1008 - .L_1007)
	.align		4
.L_1007:
        /*0010*/ 	.word	index@(.nv.constant0._ZN5flash24flash_fwd_splitkv_kernelI23Flash_fwd_kernel_traitsILi64ELi64ELi256ELi4ELb0ELb0EN7cutlass6half_tE19Flash_kernel_traitsILi64ELi64ELi256ELi4ES3_EELb1ELb0ELb0ELb0ELb1ELb1ELb0ELb0EEEvNS_16Flash_fwd_paramsE)
        /*0014*/ 	.short	0x0160
        /*0016*/ 	.short	0x01d0


	//----- nvinfo : EIATTR_CBANK_PARAM_SIZE
	.align		4
.L_1008:
        /*0018*/ 	.byte	0x03, 0x19
        /*001a*/ 	.short	0x01d0


	//----- nvinfo : EIATTR_KPARAM_INFO
	.align		4
        /*001c*/ 	.byte	0x04, 0x17
        /*001e*/ 	.short	(.L_1010 - .L_1009)
.L_1009:
        /*0020*/ 	.word	0x00000000
        /*0024*/ 	.short	0x0000
        /*0026*/ 	.short	0x0000
        /*0028*/ 	.byte	0x00, 0xf0, 0x41, 0x07


	//----- nvinfo : EIATTR_MAXREG_COUNT
	.align		4
.L_1010:
        /*002c*/ 	.byte	0x03, 0x1b
        /*002e*/ 	.short	0x00ff


	//----- nvinfo : EIATTR_NUM_BARRIERS
	.align		4
        /*0030*/ 	.byte	0x02, 0x4c
        /*0032*/ 	.byte	0x01
	.zero		1


	//----- nvinfo : EIATTR_ANNOTATIONS
	.align		4
        /*0034*/ 	.byte	0x04, 0x55
        /*0036*/ 	.short	(.L_1012 - .L_1011)


	//   ....[0]....
.L_1011:
        /* <DEDUP_REMOVED lines=25> */


	//----- nvinfo : EIATTR_MERCURY_ISA_VERSION
	.align		4
.L_1012:
        /*01b0*/ 	.byte	0x03, 0x5f
        /*01b2*/ 	.short	0x0000


	//----- nvinfo : EIATTR_COOP_GROUP_MASK_REGIDS
	.align		4
        /*01b4*/ 	.byte	0x04, 0x29
        /*01b6*/ 	.short	(.L_1014 - .L_1013)


	//   ....[0]....
.L_1013:
        /*01b8*/ 	.word	0xffffffff


	//   ....[1]....
        /*01bc*/ 	.word	0xffffffff


	//   ....[2]....
        /*01c0*/ 	.word	0xffffffff


	//   ....[3]....
        /*01c4*/ 	.word	0xffffffff


	//   ....[4]....
        /*01c8*/ 	.word	0xffffffff


	//   ....[5]....
        /*01cc*/ 	.word	0xffffffff


	//   ....[6]....
        /*01d0*/ 	.word	0xffffffff


	//   ....[7]....
        /*01d4*/ 	.word	0xffffffff


	//   ....[8]....
        /*01d8*/ 	.word	0xffffffff


	//   ....[9]....
        /*01dc*/ 	.word	0xffffffff


	//   ....[10]....
        /*01e0*/ 	.word	0xffffffff


	//   ....[11]....
        /*01e4*/ 	.word	0xffffffff


	//   ....[12]....
        /*01e8*/ 	.word	0xffffffff


	//   ....[13]....
        /*01ec*/ 	.word	0xffffffff


	//   ....[14]....
        /*01f0*/ 	.word	0xffffffff


	//   ....[15]....
        /*01f4*/ 	.word	0xffffffff


	//----- nvinfo : EIATTR_COOP_GROUP_INSTR_OFFSETS
	.align		4
.L_1014:
        /*01f8*/ 	.byte	0x04, 0x28
        /*01fa*/ 	.short	(.L_1016 - .L_1015)


	//   ....[0]....
.L_1015:
        /*01fc*/ 	.word	0x00007770


	//   ....[1]....
        /*0200*/ 	.word	0x00007860


	//   ....[2]....
        /*0204*/ 	.word	0x00007870


	//   ....[3]....
        /*0208*/ 	.word	0x000078a0


	//   ....[4]....
        /*020c*/ 	.word	0x0000f940


	//   ....[5]....
        /*0210*/ 	.word	0x0000f990


	//   ....[6]....
        /*0214*/ 	.word	0x0000f9b0


	//   ....[7]....
        /*0218*/ 	.word	0x0000f9e0


	//   ....[8]....
        /*021c*/ 	.word	0x00015d10


	//   ....[9]....
        /*0220*/ 	.word	0x00015d30


	//   ....[10]....
        /*0224*/ 	.word	0x00015d60


	//   ....[11]....
        /*0228*/ 	.word	0x00015d70


	//   ....[12]....
        /*022c*/ 	.word	0x00018c30


	//   ....[13]....
        /*0230*/ 	.word	0x00018c40


	//   ....[14]....
        /*0234*/ 	.word	0x00018c70


	//   ....[15]....
        /*0238*/ 	.word	0x00018c80


	//----- nvinfo : EIATTR_EXIT_INSTR_OFFSETS
	.align		4
.L_1016:
        /*023c*/ 	.byte	0x04, 0x1c
        /*023e*/ 	.short	(.L_1018 - .L_1017)


	//   ....[0]....
.L_1017:
        /*0240*/ 	.word	0x000002f0


	//   ....[1]....
        /*0244*/ 	.word	0x00000ac0


	//   ....[2]....
        /*0248*/ 	.word	0x00000af0


	//   ....[3]....
        /*024c*/ 	.word	0x00019ad0


	//   ....[4]....
        /*0250*/ 	.word	0x00019b90


	//----- nvinfo : EIATTR_CTAIDZ_USED
	.align		4
.L_1018:
        /*0254*/ 	.byte	0x01, 0x04
	.zero		2


	//----- nvinfo : EIATTR_CRS_STACK_SIZE
	.align		4
        /*0258*/ 	.byte	0x04, 0x1e
        /*025a*/ 	.short	(.L_1020 - .L_1019)
.L_1019:
        /*025c*/ 	.word	0x00000000
.L_1020:


//--------------------- .nv.info._ZN5flash24flash_fwd_splitkv_kernelI23Flash_fwd_kernel_traitsILi64ELi64ELi256ELi4ELb0ELb0EN7cutlass6half_tE19Flash_kernel_traitsILi64ELi64ELi256ELi4ES3_EELb1ELb0ELb1ELb0ELb0ELb0ELb0ELb0EEEvNS_16Flash_fwd_paramsE --------------------------
	.section	.nv.info._ZN5flash24flash_fwd_splitkv_kernelI23Flash_fwd_kernel_traitsILi64ELi64ELi256ELi4ELb0ELb0EN7cutlass6half_tE19Flash_kernel_traitsILi64ELi64ELi256ELi4ES3_EELb1ELb0ELb1ELb0ELb0ELb0ELb0ELb0EEEvNS_16Flash_fwd_paramsE,"",@"SHT_CUDA_INFO"
	.sectionflags	@""
	.align	4


	//----- nvinfo : EIATTR_CUDA_API_VERSION
	.align		4
        /*0000*/ 	.byte	0x04, 0x37
        /*0002*/ 	.short	(.L_1022 - .L_1021)
.L_1021:
        /*0004*/ 	.word	0x00000082


	//----- nvinfo : EIATTR_SW2861232_WAR
	.align		4
.L_1022:
        /*0008*/ 	.byte	0x01, 0x35
	.zero		2


	//----- nvinfo : EIATTR_PARAM_CBANK
	.align		4
        /*000c*/ 	.byte	0x04, 0x0a
        /*000e*/ 	.short	(.L_1024 - .L_1023)
	.align		4
.L_1023:
        /*0010*/ 	.word	index@(.nv.constant0._ZN5flash24flash_fwd_splitkv_kernelI23Flash_fwd_kernel_traitsILi64ELi64ELi256ELi4ELb0ELb0EN7cutlass6half_tE19Flash_kernel_traitsILi64ELi64ELi256ELi4ES3_EELb1ELb0ELb1ELb0ELb0ELb0ELb0ELb0EEEvNS_16Flash_fwd_paramsE)
        /*0014*/ 	.short	0x0160
        /*0016*/ 	.short	0x01d0


	//----- nvinfo : EIATTR_CBANK_PARAM_SIZE
	.align		4
.L_1024:
        /*0018*/ 	.byte	0x03, 0x19
        /*001a*/ 	.short	0x01d0


	//----- nvinfo : EIATTR_KPARAM_INFO
	.align		4
        /*001c*/ 	.byte	0x04, 0x17
        /*001e*/ 	.short	(.L_1026 - .L_1025)
.L_1025:
        /*0020*/ 	.word	0x00000000
        /*0024*/ 	.short	0x0000
        /*0026*/ 	.short	0x0000
        /*0028*/ 	.byte	0x00, 0xf0, 0x41, 0x07


	//----- nvinfo : EIATTR_MAXREG_COUNT
	.align		4
.L_1026:
        /*002c*/ 	.byte	0x03, 0x1b
        /*002e*/ 	.short	0x00ff


	//----- nvinfo : EIATTR_NUM_BARRIERS
	.align		4
        /*0030*/ 	.byte	0x02, 0x4c
        /*0032*/ 	.byte	0x01
	.zero		1


	//----- nvinfo : EIATTR_ANNOTATIONS
	.align		4
        /*0034*/ 	.byte	0x04, 0x55
        /*0036*/ 	.short	(.L_1028 - .L_1027)


	//   ....[0]....
.L_1027:
        /*0038*/ 	.word	0x00000001
        /*003c*/ 	.byte	0xf0, 0xeb, 0x00, 0x00, 0x01, 0x00, 0x00, 0x00, 0x50, 0xec, 0x00, 0x00, 0x01, 0x00, 0x00, 0x00
        /*004c*/ 	.byte	0xb0, 0x13, 0x01, 0x00, 0x01, 0x00, 0x00, 0x00, 0xc0, 0x13, 0x01, 0x00


	//----- nvinfo : EIATTR_MERCURY_ISA_VERSION
	.align		4
.L_1028:
        /*0058*/ 	.byte	0x03, 0x5f
        /*005a*/ 	.short	0x0000


	//----- nvinfo : EIATTR_COOP_GROUP_MASK_REGIDS
	.align		4
        /*005c*/ 	.byte	0x04, 0x29
        /*005e*/ 	.short	(.L_1030 - .L_1029)


	//   ....[0]....
.L_1029:
        /*0060*/ 	.word	0xffffffff


	//   ....[1]....
        /*0064*/ 	.word	0xffffffff


	//   ....[2]....
        /*0068*/ 	.word	0xffffffff


	//   ....[3]....
        /*006c*/ 	.word	0xffffffff


	//   ....[4]....
        /*0070*/ 	.word	0xffffffff


	//   ....[5]....
        /*0074*/ 	.word	0xffffffff


	//   ....[6]....
        /*0078*/ 	.word	0xffffffff


	//   ....[7]....
        /*007c*/ 	.word	0xffffffff


	//   ....[8]....
        /*0080*/ 	.word	0xffffffff


	//   ....[9]....
        /*0084*/ 	.word	0xffffffff


	//   ....[10]....
        /*0088*/ 	.word	0xffffffff


	//   ....[11]....
        /*008c*/ 	.word	0xffffffff


	//   ....[12]....
        /*0090*/ 	.word	0xffffffff


	//   ....[13]....
        /*0094*/ 	.word	0xffffffff


	//   ....[14]....
        /*0098*/ 	.word	0xffffffff


	//   ....[15]....
        /*009c*/ 	.word	0xffffffff


	//----- nvinfo : EIATTR_COOP_GROUP_INSTR_OFFSETS
	.align		4
.L_1030:
        /*00a0*/ 	.byte	0x04, 0x28
        /*00a2*/ 	.short	(.L_1032 - .L_1031)


	//   ....[0]....
.L_1031:
        /*00a4*/ 	.word	0x000096f0


	//   ....[1]....
        /*00a8*/ 	.word	0x00009710


	//   ....[2]....
        /*00ac*/ 	.word	0x000097b0


	//   ....[3]....
        /*00b0*/ 	.word	0x000097c0


	//   ....[4]....
        /*00b4*/ 	.word	0x00011880


	//   ....[5]....
        /*00b8*/ 	.word	0x000118b0


	//   ....[6]....
        /*00bc*/ 	.word	0x00011f40


	//   ....[7]....
        /*00c0*/ 	.word	0x00011f60


	//   ....[8]....
        /*00c4*/ 	.word	0x00018ff0


	//   ....[9]....
        /*00c8*/ 	.word	0x00019030


	//   ....[10]....
        /*00cc*/ 	.word	0x00019050


	//   ....[11]....
        /*00d0*/ 	.word	0x00019070


	//   ....[12]....
        /*00d4*/ 	.word	0x0001bb90


	//   ....[13]....
        /*00d8*/ 	.word	0x0001bbd0


	//   ....[14]....
        /*00dc*/ 	.word	0x0001bc10


	//   ....[15]....
        /*00e0*/ 	.word	0x0001bc20


	//----- nvinfo : EIATTR_EXIT_INSTR_OFFSETS
	.align		4
.L_1032:
        /*00e4*/ 	.byte	0x04, 0x1c
        /*00e6*/ 	.short	(.L_1034 - .L_1033)


	//   ....[0]....
.L_1033:
        /*00e8*/ 	.word	0x000004d0


	//   ....[1]....
        /*00ec*/ 	.word	0x00000db0


	//   ....[2]....
        /*00f0*/ 	.word	0x00000de0


	//   ....[3]....
        /*00f4*/ 	.word	0x0001cb30


	//   ....[4]....
        /*00f8*/ 	.word	0x0001cbf0


	//----- nvinfo : EIATTR_CTAIDZ_USED
	.align		4
.L_1034:
        /*00fc*/ 	.byte	0x01, 0x04
	.zero		2


	//----- nvinfo : EIATTR_CRS_STACK_SIZE
	.align		4
        /*0100*/ 	.byte	0x04, 0x1e
        /*0102*/ 	.short	(.L_1036 - .L_1035)
.L_1035:
        /*0104*/ 	.word	0x00000000
.L_1036:


//--------------------- .nv.info._ZN5flash24flash_fwd_splitkv_kernelI23Flash_fwd_kernel_traitsILi64ELi64ELi256ELi4ELb0ELb0EN7cutlass6half_tE19Flash_kernel_traitsILi64ELi64ELi256ELi4ES3_EELb1ELb0ELb1ELb0ELb0ELb1ELb0ELb0EEEvNS_16Flash_fwd_paramsE --------------------------
	.section	.nv.info._ZN5flash24flash_fwd_splitkv_kernelI23Flash_fwd_kernel_traitsILi64ELi64ELi256ELi4ELb0ELb0EN7cutlass6half_tE19Flash_kernel_traitsILi64ELi64ELi256ELi4ES3_EELb1ELb0ELb1ELb0ELb0ELb1ELb0ELb0EEEvNS_16Flash_fwd_paramsE,"",@"SHT_CUDA_INFO"
	.sectionflags	@""
	.align	4


	//----- nvinfo : EIATTR_CUDA_API_VERSION
	.align		4
        /*0000*/ 	.byte	0x04, 0x37
        /*0002*/ 	.short	(.L_1038 - .L_1037)
.L_1037:
        /*0004*/ 	.word	0x00000082


	//----- nvinfo : EIATTR_SW2861232_WAR
	.align		4
.L_1038:
        /*0008*/ 	.byte	0x01, 0x35
	.zero		2


	//----- nvinfo : EIATTR_PARAM_CBANK
	.align		4
        /*000c*/ 	.byte	0x04, 0x0a
        /*000e*/ 	.short	(.L_1040 - .L_1039)
	.align		4
.L_1039:
        /*0010*/ 	.word	index@(.nv.constant0._ZN5flash24flash_fwd_splitkv_kernelI23Flash_fwd_kernel_traitsILi64ELi64ELi256ELi4ELb0ELb0EN7cutlass6half_tE19Flash_kernel_traitsILi64ELi64ELi256ELi4ES3_EELb1ELb0ELb1ELb0ELb0ELb1ELb0ELb0EEEvNS_16Flash_fwd_paramsE)
        /*0014*/ 	.short	0x0160
        /*0016*/ 	.short	0x01d0


	//----- nvinfo : EIATTR_CBANK_PARAM_SIZE
	.align		4
.L_1040:
        /*0018*/ 	.byte	0x03, 0x19
        /*001a*/ 	.short	0x01d0


	//----- nvinfo : EIATTR_KPARAM_INFO
	.align		4
        /*001c*/ 	.byte	0x04, 0x17
        /*001e*/ 	.short	(.L_1042 - .L_1041)
.L_1041:
        /*0020*/ 	.word	0x00000000
        /*0024*/ 	.short	0x0000
        /*0026*/ 	.short	0x0000
        /*0028*/ 	.byte	0x00, 0xf0, 0x41, 0x07


	//----- nvinfo : EIATTR_MAXREG_COUNT
	.align		4
.L_1042:
        /*002c*/ 	.byte	0x03, 0x1b
        /*002e*/ 	.short	0x00ff


	//----- nvinfo : EIATTR_NUM_BARRIERS
	.align		4
        /*0030*/ 	.byte	0x02, 0x4c
        /*0032*/ 	.byte	0x01
	.zero		1


	//----- nvinfo : EIATTR_ANNOTATIONS
	.align		4
        /*0034*/ 	.byte	0x04, 0x55
        /*0036*/ 	.short	(.L_1044 - .L_1043)


	//   ....[0]....
.L_1043:
        /*0038*/ 	.word	0x00000001
        /*003c*/ 	.byte	0xd0, 0x67, 0x00, 0x00, 0x01, 0x00, 0x00, 0x00, 0x50, 0x9e, 0x00, 0x00, 0x01, 0x00, 0x00, 0x00
        /*004c*/ 	.byte	0xb0, 0x86, 0x01, 0x00, 0x01, 0x00, 0x00, 0x00, 0x70, 0x87, 0x01, 0x00, 0x01, 0x00, 0x00, 0x00
        /*005c*/ 	.byte	0x90, 0x87, 0x01, 0x00, 0x01, 0x00, 0x00, 0x00, 0xf0, 0x87, 0x01, 0x00, 0x01, 0x00, 0x00, 0x00
        /*006c*/ 	.byte	0x60, 0x88, 0x01, 0x00, 0x01, 0x00, 0x00, 0x00, 0x70, 0xa7, 0x01, 0x00, 0x01, 0x00, 0x00, 0x00
        /*007c*/ 	.byte	0xa0, 0xa7, 0x01, 0x00, 0x01, 0x00, 0x00, 0x00, 0xd0, 0xa7, 0x01, 0x00, 0x01, 0x00, 0x00, 0x00
        /*008c*/ 	.byte	0x00, 0xa8, 0x01, 0x00, 0x01, 0x00, 0x00, 0x00, 0x30, 0xa8, 0x01, 0x00


	//----- nvinfo : EIATTR_MERCURY_ISA_VERSION
	.align		4
.L_1044:
        /*0098*/ 	.byte	0x03, 0x5f
        /*009a*/ 	.short	0x0000


	//----- nvinfo : EIATTR_COOP_GROUP_MASK_REGIDS
	.align		4
        /*009c*/ 	.byte	0x04, 0x29
        /*009e*/ 	.short	(.L_1046 - .L_1045)


	//   ....[0]....
.L_1045:
        /*00a0*/ 	.word	0xffffffff


	//   ....[1]....
        /*00a4*/ 	.word	0xffffffff


	//   ....[2]....
        /*00a8*/ 	.word	0xffffffff


	//   ....[3]....
        /*00ac*/ 	.word	0xffffffff


	//   ....[4]....
        /*00b0*/ 	.word	0xffffffff


	//   ....[5]....
        /*00b4*/ 	.word	0xffffffff


	//   ....[6]....
        /*00b8*/ 	.word	0xffffffff


	//   ....[7]....
        /*00bc*/ 	.word	0xffffffff


	//   ....[8]....
        /*00c0*/ 	.word	0xffffffff


	//   ....[9]....
        /*00c4*/ 	.word	0xffffffff


	//   ....[10]....
        /*00c8*/ 	.word	0xffffffff


	//   ....[11]....
        /*00cc*/ 	.word	0xffffffff


	//   ....[12]....
        /*00d0*/ 	.word	0xffffffff


	//   ....[13]....
        /*00d4*/ 	.word	0xffffffff


	//   ....[14]....
        /*00d8*/ 	.word	0xffffffff


	//   ....[15]....
        /*00dc*/ 	.word	0xffffffff


	//----- nvinfo : EIATTR_COOP_GROUP_INSTR_OFFSETS
	.align		4
.L_1046:
        /*00e0*/ 	.byte	0x04, 0x28
        /*00e2*/ 	.short	(.L_1048 - .L_1047)


	//   ....[0]....
.L_1047:
        /*00e4*/ 	.word	0x0000a600


	//   ....[1]....
        /*00e8*/ 	.word	0x0000a650


	//   ....[2]....
        /*00ec*/ 	.word	0x0000a670


	//   ....[3]....
        /*00f0*/ 	.word	0x0000a690


	//   ....[4]....
        /*00f4*/ 	.word	0x00013c00


	//   ....[5]....
        /*00f8*/ 	.word	0x00013c50


	//   ....[6]....
        /*00fc*/ 	.word	0x00013c70


	//   ....[7]....
        /*0100*/ 	.word	0x00013c90


	//   ....[8]....
        /*0104*/ 	.word	0x0001c020


	//   ....[9]....
        /*0108*/ 	.word	0x0001c050


	//   ....[10]....
        /*010c*/ 	.word	0x0001c070


	//   ....[11]....
        /*0110*/ 	.word	0x0001c090


	//   ....[12]....
        /*0114*/ 	.word	0x0001eba0


	//   ....[13]....
        /*0118*/ 	.word	0x0001ebe0


	//   ....[14]....
        /*011c*/ 	.word	0x0001ec20


	//   ....[15]....
        /*0120*/ 	.word	0x0001ec30


	//----- nvinfo : EIATTR_EXIT_INSTR_OFFSETS
	.align		4
.L_1048:
        /*0124*/ 	.byte	0x04, 0x1c
        /*0126*/ 	.short	(.L_1050 - .L_1049)


	//   ....[0]....
.L_1049:
        /*0128*/ 	.word	0x000004d0


	//   ....[1]....
        /*012c*/ 	.word	0x00000db0


	//   ....[2]....
        /*0130*/ 	.word	0x00000de0


	//   ....[3]....
        /*0134*/ 	.word	0x0001fb40


	//   ....[4]....
        /*0138*/ 	.word	0x0001fc00


	//----- nvinfo : EIATTR_CTAIDZ_USED
	.align		4
.L_1050:
        /*013c*/ 	.byte	0x01, 0x04
	.zero		2


	//----- nvinfo : EIATTR_CRS_STACK_SIZE
	.align		4
        /*0140*/ 	.byte	0x04, 0x1e
        /*0142*/ 	.short	(.L_1052 - .L_1051)
.L_1051:
        /*0144*/ 	.word	0x00000000
.L_1052:


//--------------------- .nv.info._ZN5flash24flash_fwd_splitkv_kernelI23Flash_fwd_kernel_traitsILi64ELi64ELi256ELi4ELb0ELb0EN7cutlass6half_tE19Flash_kernel_traitsILi64ELi64ELi256ELi4ES3_EELb1ELb0ELb0ELb0ELb1ELb0ELb0ELb1EEEvNS_16Flash_fwd_paramsE --------------------------
	.section	.nv.info._ZN5flash24flash_fwd_splitkv_kernelI23Flash_fwd_kernel_traitsILi64ELi64ELi256ELi4ELb0ELb0EN7cutlass6half_tE19Flash_kernel_traitsILi64ELi64ELi256ELi4ES3_EELb1ELb0ELb0ELb0ELb1ELb0ELb0ELb1EEEvNS_16Flash_fwd_paramsE,"",@"SHT_CUDA_INFO"
	.sectionflags	@""
	.align	4


	//----- nvinfo : EIATTR_CUDA_API_VERSION
	.align		4
        /*0000*/ 	.byte	0x04, 0x37
        /*0002*/ 	.short	(.L_1054 - .L_1053)
.L_1053:
        /*0004*/ 	.word	0x00000082


	//----- nvinfo : EIATTR_SW2861232_WAR
	.align		4
.L_1054:
        /*0008*/ 	.byte	0x01, 0x35
	.zero		2


	//----- nvinfo : EIATTR_PARAM_CBANK
	.align		4
        /*000c*/ 	.byte	0x04, 0x0a
        /*000e*/ 	.short	(.L_1056 - .L_1055)
	.align		4
.L_1055:
        /*0010*/ 	.word	index@(.nv.constant0._ZN5flash24flash_fwd_splitkv_kernelI23Flash_fwd_kernel_traitsILi64ELi64ELi256ELi4ELb0ELb0EN7cutlass6half_tE19Flash_kernel_traitsILi64ELi64ELi256ELi4ES3_EELb1ELb0ELb0ELb0ELb1ELb0ELb0ELb1EEEvNS_16Flash_fwd_paramsE)
        /*0014*/ 	.short	0x0160
        /*0016*/ 	.short	0x01d0


	//----- nvinfo : EIATTR_CBANK_PARAM_SIZE
	.align		4
.L_1056:
        /*0018*/ 	.byte	0x03, 0x19
        /*001a*/ 	.short	0x01d0


	//----- nvinfo : EIATTR_KPARAM_INFO
	.align		4
        /*001c*/ 	.byte	0x04, 0x17
        /*001e*/ 	.short	(.L_1058 - .L_1057)
.L_1057:
        /*0020*/ 	.word	0x00000000
        /*0024*/ 	.short	0x0000
        /*0026*/ 	.short	0x0000
        /*0028*/ 	.byte	0x00, 0xf0, 0x41, 0x07


	//----- nvinfo : EIATTR_MAXREG_COUNT
	.align		4
.L_1058:
        /*002c*/ 	.byte	0x03, 0x1b
        /*002e*/ 	.short	0x00ff


	//----- nvinfo : EIATTR_NUM_BARRIERS
	.align		4
        /*0030*/ 	.byte	0x02, 0x4c
        /*0032*/ 	.byte	0x01
	.zero		1


	//----- nvinfo : EIATTR_ANNOTATIONS
	.align		4
        /*0034*/ 	.byte	0x04, 0x55
        /*0036*/ 	.short	(.L_1060 - .L_1059)


	//   ....[0]....
.L_1059:
        /*0038*/ 	.word	0x00000001
        /*003c*/ 	.byte	0x80, 0x2e, 0x00, 0x00, 0x01, 0x00, 0x00, 0x00, 0x80, 0x38, 0x00, 0x00, 0x01, 0x00, 0x00, 0x00
        /*004c*/ 	.byte	0xf0, 0xaf, 0x01, 0x00, 0x01, 0x00, 0x00, 0x00, 0xc0, 0xb0, 0x01, 0x00, 0x01, 0x00, 0x00, 0x00
        /*005c*/ 	.byte	0xf0, 0xb0, 0x01, 0x00, 0x01, 0x00, 0x00, 0x00, 0x20, 0xb1, 0x01, 0x00, 0x01, 0x00, 0x00, 0x00
        /*006c*/ 	.byte	0x50, 0xcd, 0x01, 0x00, 0x01, 0x00, 0x00, 0x00, 0x60, 0xcd, 0x01, 0x00, 0x01, 0x00, 0x00, 0x00
        /*007c*/ 	.byte	0x70, 0xcd, 0x01, 0x00, 0x01, 0x00, 0x00, 0x00, 0x80, 0xcd, 0x01, 0x00


	//----- nvinfo : EIATTR_MERCURY_ISA_VERSION
	.align		4
.L_1060:
        /*0088*/ 	.byte	0x03, 0x5f
        /*008a*/ 	.short	0x0000


	//----- nvinfo : EIATTR_COOP_GROUP_MASK_REGIDS
	.align		4
        /*008c*/ 	.byte	0x04, 0x29
        /*008e*/ 	.short	(.L_1062 - .L_1061)


	//   ....[0]....
.L_1061:
        /*0090*/ 	.word	0xffffffff


	//   ....[1]....
        /*0094*/ 	.word	0xffffffff


	//   ....[2]....
        /*0098*/ 	.word	0xffffffff


	//   ....[3]....
        /*009c*/ 	.word	0xffffffff


	//   ....[4]....
        /*00a0*/ 	.word	0xffffffff


	//   ....[5]....
        /*00a4*/ 	.word	0xffffffff


	//   ....[6]....
        /*00a8*/ 	.word	0xffffffff


	//   ....[7]....
        /*00ac*/ 	.word	0xffffffff


	//   ....[8]....
        /*00b0*/ 	.word	0xffffffff


	//   ....[9]....
        /*00b4*/ 	.word	0xffffffff


	//   ....[10]....
        /*00b8*/ 	.word	0xffffffff


	//   ....[11]....
        /*00bc*/ 	.word	0xffffffff


	//   ....[12]....
        /*00c0*/ 	.word	0xffffffff


	//   ....[13]....
        /*00c4*/ 	.word	0xffffffff


	//   ....[14]....
        /*00c8*/ 	.word	0xffffffff


	//   ....[15]....
        /*00cc*/ 	.word	0xffffffff


	//----- nvinfo : EIATTR_COOP_GROUP_INSTR_OFFSETS
	.align		4
.L_1062:
        /*00d0*/ 	.byte	0x04, 0x28
        /*00d2*/ 	.short	(.L_1064 - .L_1063)


	//   ....[0]....
.L_1063:
        /*00d4*/ 	.word	0x000172c0


	//   ....[1]....
        /*00d8*/ 	.word	0x000172e0


	//   ....[2]....
        /*00dc*/ 	.word	0x00017380


	//   ....[3]....
        /*00e0*/ 	.word	0x00017390


	//   ....[4]....
        /*00e4*/ 	.word	0x0001d5e0


	//   ....[5]....
        /*00e8*/ 	.word	0x0001d5f0


	//   ....[6]....
        /*00ec*/ 	.word	0x0001d620


	//   ....[7]....
        /*00f0*/ 	.word	0x0001d630


	//   ....[8]....
        /*00f4*/ 	.word	0x000226f0


	//   ....[9]....
        /*00f8*/ 	.word	0x00022700


	//   ....[10]....
        /*00fc*/ 	.word	0x00022730


	//   ....[11]....
        /*0100*/ 	.word	0x00022740


	//   ....[12]....
        /*0104*/ 	.word	0x00025290


	//   ....[13]....
        /*0108*/ 	.word	0x000252d0


	//   ....[14]....
        /*010c*/ 	.word	0x00025310


	//   ....[15]....
        /*0110*/ 	.word	0x00025320


	//----- nvinfo : EIATTR_EXIT_INSTR_OFFSETS
	.align		4
.L_1064:
        /*0114*/ 	.byte	0x04, 0x1c
        /*0116*/ 	.short	(.L_1066 - .L_1065)


	//   ....[0]....
.L_1065:
        /*0118*/ 	.word	0x00000320


	//   ....[1]....
        /*011c*/ 	.word	0x00000b00


	//   ....[2]....
        /*0120*/ 	.word	0x00000b30


	//   ....[3]....
        /*0124*/ 	.word	0x00026210


	//   ....[4]....
        /*0128*/ 	.word	0x000262d0


	//----- nvinfo : EIATTR_CTAIDZ_USED
	.align		4
.L_1066:
        /*012c*/ 	.byte	0x01, 0x04
	.zero		2


	//----- nvinfo : EIATTR_CRS_STACK_SIZE
	.align		4
        /*0130*/ 	.byte	0x04, 0x1e
        /*0132*/ 	.short	(.L_1068 - .L_1067)
.L_1067:
        /*0134*/ 	.word	0x00000000
.L_1068:


//--------------------- .nv.info._ZN5flash24flash_fwd_splitkv_kernelI23Flash_fwd_kernel_traitsILi64ELi64ELi256ELi4ELb0ELb0EN7cutlass6half_tE19Flash_kernel_traitsILi64ELi64ELi256ELi4ES3_EELb1ELb0ELb0ELb0ELb1ELb1ELb0ELb1EEEvNS_16Flash_fwd_paramsE --------------------------
	.section	.nv.info._ZN5flash24flash_fwd_splitkv_kernelI23Flash_fwd_kernel_traitsILi64ELi64ELi256ELi4ELb0ELb0EN7cutlass6half_tE19Flash_kernel_traitsILi64ELi64ELi256ELi4ES3_EELb1ELb0ELb0ELb0ELb1ELb1ELb0ELb1EEEvNS_16Flash_fwd_paramsE,"",@"SHT_CUDA_INFO"
	.sectionflags	@""
	.align	4


	//----- nvinfo : EIATTR_CUDA_API_VERSION
	.align		4
        /*0000*/ 	.byte	0x04, 0x37
        /*0002*/ 	.short	(.L_1070 - .L_1069)
.L_1069:
        /*0004*/ 	.word	0x00000082


	//----- nvinfo : EIATTR_SW2861232_WAR
	.align		4
.L_1070:
        /*0008*/ 	.byte	0x01, 0x35
	.zero		2


	//----- nvinfo : EIATTR_PARAM_CBANK
	.align		4
        /*000c*/ 	.byte	0x04, 0x0a
        /*000e*/ 	.short	(.L_1072 - .L_1071)
	.align		4
.L_1071:
        /*0010*/ 	.word	index@(.nv.constant0._ZN5flash24flash_fwd_splitkv_kernelI23Flash_fwd_kernel_traitsILi64ELi64ELi256ELi4ELb0ELb0EN7cutlass6half_tE19Flash_kernel_traitsILi64ELi64ELi256ELi4ES3_EELb1ELb0ELb0ELb0ELb1ELb1ELb0ELb1EEEvNS_16Flash_fwd_paramsE)
        /*0014*/ 	.short	0x0160
        /*0016*/ 	.short	0x01d0


	//----- nvinfo : EIATTR_CBANK_PARAM_SIZE
	.align		4
.L_1072:
        /*0018*/ 	.byte	0x03, 0x19
        /*001a*/ 	.short	0x01d0


	//----- nvinfo : EIATTR_KPARAM_INFO
	.align		4
        /*001c*/ 	.byte	0x04, 0x17
        /*001e*/ 	.short	(.L_1074 - .L_1073)
.L_1073:
        /*0020*/ 	.word	0x00000000
        /*0024*/ 	.short	0x0000
        /*0026*/ 	.short	0x0000
        /*0028*/ 	.byte	0x00, 0xf0, 0x41, 0x07


	//----- nvinfo : EIATTR_MAXREG_COUNT
	.align		4
.L_1074:
        /*002c*/ 	.byte	0x03, 0x1b
        /*002e*/ 	.short	0x00ff


	//----- nvinfo : EIATTR_NUM_BARRIERS
	.align		4
        /*0030*/ 	.byte	0x02, 0x4c
        /*0032*/ 	.byte	0x01
	.zero		1


	//----- nvinfo : EIATTR_ANNOTATIONS
	.align		4
        /*0034*/ 	.byte	0x04, 0x55
        /*0036*/ 	.short	(.L_1076 - .L_1075)


	//   ....[0]....
.L_1075:
        /* <DEDUP_REMOVED lines=30> */


	//----- nvinfo : EIATTR_MERCURY_ISA_VERSION
	.align		4
.L_1076:
        /*0200*/ 	.byte	0x03, 0x5f
        /*0202*/ 	.short	0x0000


	//----- nvinfo : EIATTR_COOP_GROUP_MASK_REGIDS
	.align		4
        /*0204*/ 	.byte	0x04, 0x29
        /*0206*/ 	.short	(.L_1078 - .L_1077)


	//   ....[0]....
.L_1077:
        /*0208*/ 	.word	0xffffffff


	//   ....[1]....
        /*020c*/ 	.word	0xffffffff


	//   ....[2]....
        /*0210*/ 	.word	0xffffffff


	//   ....[3]....
        /*0214*/ 	.word	0xffffffff


	//   ....[4]....
        /*0218*/ 	.word	0xffffffff


	//   ....[5]....
        /*021c*/ 	.word	0xffffffff


	//   ....[6]....
        /*0220*/ 	.word	0xffffffff


	//   ....[7]....
        /*0224*/ 	.word	0xffffffff


	//   ....[8]....
        /*0228*/ 	.word	0xffffffff


	//   ....[9]....
        /*022c*/ 	.word	0xffffffff


	//   ....[10]....
        /*0230*/ 	.word	0xffffffff


	//   ....[11]....
        /*0234*/ 	.word	0xffffffff


	//   ....[12]....
        /*0238*/ 	.word	0xffffffff


	//   ....[13]....
        /*023c*/ 	.word	0xffffffff


	//   ....[14]....
        /*0240*/ 	.word	0xffffffff


	//   ....[15]....
        /*0244*/ 	.word	0xffffffff


	//----- nvinfo : EIATTR_COOP_GROUP_INSTR_OFFSETS
	.align		4
.L_1078:
        /*0248*/ 	.byte	0x04, 0x28
        /*024a*/ 	.short	(.L_1080 - .L_1079)


	//   ....[0]....
.L_1079:
        /*024c*/ 	.word	0x00018420


	//   ....[1]....
        /*0250*/ 	.word	0x00018470


	//   ....[2]....
        /*0254*/ 	.word	0x00018490


	//   ....[3]....
        /*0258*/ 	.word	0x000184b0


	//   ....[4]....
        /*025c*/ 	.word	0x0001ff20


	//   ....[5]....
        /*0260*/ 	.word	0x0001ff70


	//   ....[6]....
        /*0264*/ 	.word	0x0001ff90


	//   ....[7]....
        /*0268*/ 	.word	0x0001ffc0


	//   ....[8]....
        /*026c*/ 	.word	0x000262f0


	//   ....[9]....
        /*0270*/ 	.word	0x00026310


	//   ....[10]....
        /*0274*/ 	.word	0x00026340


	//   ....[11]....
        /*0278*/ 	.word	0x00026350


	//   ....[12]....
        /*027c*/ 	.word	0x00029000


	//   ....[13]....
        /*0280*/ 	.word	0x00029010


	//   ....[14]....
        /*0284*/ 	.word	0x00029040


	//   ....[15]....
        /*0288*/ 	.word	0x00029050


	//----- nvinfo : EIATTR_EXIT_INSTR_OFFSETS
	.align		4
.L_1080:
        /*028c*/ 	.byte	0x04, 0x1c
        /*028e*/ 	.short	(.L_1082 - .L_1081)


	//   ....[0]....
.L_1081:
        /*0290*/ 	.word	0x00000340


	//   ....[1]....
        /*0294*/ 	.word	0x00000b20


	//   ....[2]....
        /*0298*/ 	.word	0x00000b50


	//   ....[3]....
        /*029c*/ 	.word	0x00029f20


	//   ....[4]....
        /*02a0*/ 	.word	0x00029fd0


	//----- nvinfo : EIATTR_CTAIDZ_USED
	.align		4
.L_1082:
        /*02a4*/ 	.byte	0x01, 0x04
	.zero		2


	//----- nvinfo : EIATTR_CRS_STACK_SIZE
	.align		4
        /*02a8*/ 	.byte	0x04, 0x1e
        /*02aa*/ 	.short	(.L_1084 - .L_1083)
.L_1083:
        /*02ac*/ 	.word	0x00000000
.L_1084:


//--------------------- .nv.info._ZN5flash24flash_fwd_splitkv_kernelI23Flash_fwd_kernel_traitsILi64ELi64ELi256ELi4ELb0ELb0EN7cutlass6half_tE19Flash_kernel_traitsILi64ELi64ELi256ELi4ES3_EELb1ELb0ELb1ELb0ELb0ELb0ELb0ELb1EEEvNS_16Flash_fwd_paramsE --------------------------
	.section	.nv.info._ZN5flash24flash_fwd_splitkv_kernelI23Flash_fwd_kernel_traitsILi64ELi64ELi256ELi4ELb0ELb0EN7cutlass6half_tE19Flash_kernel_traitsILi64ELi64ELi256ELi4ES3_EELb1ELb0ELb1ELb0ELb0ELb0ELb0ELb1EEEvNS_16Flash_fwd_paramsE,"",@"SHT_CUDA_INFO"
	.sectionflags	@""
	.align	4


	//----- nvinfo : EIATTR_CUDA_API_VERSION
	.align		4
        /*0000*/ 	.byte	0x04, 0x37
        /*0002*/ 	.short	(.L_1086 - .L_1085)
.L_1085:
        /*0004*/ 	.word	0x00000082


	//----- nvinfo : EIATTR_SW2861232_WAR
	.align		4
.L_1086:
        /*0008*/ 	.byte	0x01, 0x35
	.zero		2


	//----- nvinfo : EIATTR_PARAM_CBANK
	.align		4
        /*000c*/ 	.byte	0x04, 0x0a
        /*000e*/ 	.short	(.L_1088 - .L_1087)
	.align		4
.L_1087:
        /*0010*/ 	.word	index@(.nv.constant0._ZN5flash24flash_fwd_splitkv_kernelI23Flash_fwd_kernel_traitsILi64ELi64ELi256ELi4ELb0ELb0EN7cutlass6half_tE19Flash_kernel_traitsILi64ELi64ELi256ELi4ES3_EELb1ELb0ELb1ELb0ELb0ELb0ELb0ELb1EEEvNS_16Flash_fwd_paramsE)
        /*0014*/ 	.short	0x0160
        /*0016*/ 	.short	0x01d0


	//----- nvinfo : EIATTR_CBANK_PARAM_SIZE
	.align		4
.L_1088:
        /*0018*/ 	.byte	0x03, 0x19
        /*001a*/ 	.short	0x01d0


	//----- nvinfo : EIATTR_KPARAM_INFO
	.align		4
        /*001c*/ 	.byte	0x04, 0x17
        /*001e*/ 	.short	(.L_1090 - .L_1089)
.L_1089:
        /*0020*/ 	.word	0x00000000
        /*0024*/ 	.short	0x0000
        /*0026*/ 	.short	0x0000
        /*0028*/ 	.byte	0x00, 0xf0, 0x41, 0x07


	//----- nvinfo : EIATTR_MAXREG_COUNT
	.align		4
.L_1090:
        /*002c*/ 	.byte	0x03, 0x1b
        /*002e*/ 	.short	0x00ff


	//----- nvinfo : EIATTR_NUM_BARRIERS
	.align		4
        /*0030*/ 	.byte	0x02, 0x4c
        /*0032*/ 	.byte	0x01
	.zero		1


	//----- nvinfo : EIATTR_ANNOTATIONS
	.align		4
        /*0034*/ 	.byte	0x04, 0x55
        /*0036*/ 	.short	(.L_1092 - .L_1091)


	//   ....[0]....
.L_1091:
        /* <DEDUP_REMOVED lines=119> */


	//----- nvinfo : EIATTR_MERCURY_ISA_VERSION
	.align		4
.L_1092:
        /*0790*/ 	.byte	0x03, 0x5f
        /*0792*/ 	.short	0x0000


	//----- nvinfo : EIATTR_COOP_GROUP_MASK_REGIDS
	.align		4
        /*0794*/ 	.byte	0x04, 0x29
        /*0796*/ 	.short	(.L_1094 - .L_1093)


	//   ....[0]....
.L_1093:
        /*0798*/ 	.word	0xffffffff


	//   ....[1]....
        /*079c*/ 	.word	0xffffffff


	//   ....[2]....
        /*07a0*/ 	.word	0xffffffff


	//   ....[3]....
        /*07a4*/ 	.word	0xffffffff


	//   ....[4]....
        /*07a8*/ 	.word	0xffffffff


	//   ....[5]....
        /*07ac*/ 	.word	0xffffffff


	//   ....[6]....
        /*07b0*/ 	.word	0xffffffff


	//   ....[7]....
        /*07b4*/ 	.word	0xffffffff


	//   ....[8]....
        /*07b8*/ 	.word	0xffffffff


	//   ....[9]....
        /*07bc*/ 	.word	0xffffffff


	//   ....[10]....
        /*07c0*/ 	.word	0xffffffff


	//   ....[11]....
        /*07c4*/ 	.word	0xffffffff


	//   ....[12]....
        /*07c8*/ 	.word	0xffffffff


	//   ....[13]....
        /*07cc*/ 	.word	0xffffffff


	//   ....[14]....
        /*07d0*/ 	.word	0xffffffff


	//   ....[15]....
        /*07d4*/ 	.word	0xffffffff


	//   ....[16]....
        /*07d8*/ 	.word	0xffffffff


	//   ....[17]....
        /*07dc*/ 	.word	0xffffffff


	//   ....[18]....
        /*07e0*/ 	.word	0xffffffff


	//   ....[19]....
        /*07e4*/ 	.word	0xffffffff


	//----- nvinfo : EIATTR_COOP_GROUP_INSTR_OFFSETS
	.align		4
.L_1094:
        /*07e8*/ 	.byte	0x04, 0x28
        /*07ea*/ 	.short	(.L_1096 - .L_1095)


	//   ....[0]....
.L_1095:
        /*07ec*/ 	.word	0x0001a230


	//   ....[1]....
        /*07f0*/ 	.word	0x0001a2a0


	//   ....[2]....
        /*07f4*/ 	.word	0x0001a2b0


	//   ....[3]....
        /*07f8*/ 	.word	0x0001a2e0


	//   ....[4]....
        /*07fc*/ 	.word	0x00023810


	//   ....[5]....
        /*0800*/ 	.word	0x00023840


	//   ....[6]....
        /*0804*/ 	.word	0x00023860


	//   ....[7]....
        /*0808*/ 	.word	0x00023880


	//   ....[8]....
        /*080c*/ 	.word	0x0002b1f0


	//   ....[9]....
        /*0810*/ 	.word	0x0002b210


	//   ....[10]....
        /*0814*/ 	.word	0x0002bdb0


	//   ....[11]....
        /*0818*/ 	.word	0x0002bdd0


	//   ....[12]....
        /*081c*/ 	.word	0x0002e250


	//   ....[13]....
        /*0820*/ 	.word	0x0002e290


	//   ....[14]....
        /*0824*/ 	.word	0x0002e2a0


	//   ....[15]....
        /*0828*/ 	.word	0x0002e2d0


	//   ....[16]....
        /*082c*/ 	.word	0x0002f480


	//   ....[17]....
        /*0830*/ 	.word	0x0002f4d0


	//   ....[18]....
        /*0834*/ 	.word	0x0002f520


	//   ....[19]....
        /*0838*/ 	.word	0x0002f570


	//----- nvinfo : EIATTR_EXIT_INSTR_OFFSETS
	.align		4
.L_1096:
        /*083c*/ 	.byte	0x04, 0x1c
        /*083e*/ 	.short	(.L_1098 - .L_1097)


	//   ....[0]....
.L_1097:
        /*0840*/ 	.word	0x00000080


	//----- nvinfo : EIATTR_CTAIDZ_USED
	.align		4
.L_1098:
        /*0844*/ 	.byte	0x01, 0x04
	.zero		2


	//----- nvinfo : EIATTR_CRS_STACK_SIZE
	.align		4
        /*0848*/ 	.byte	0x04, 0x1e
        /*084a*/ 	.short	(.L_1100 - .L_1099)
.L_1099:
        /*084c*/ 	.word	0x00000000
.L_1100:


//--------------------- .nv.info._ZN5flash24flash_fwd_splitkv_kernelI23Flash_fwd_kernel_traitsILi64ELi64ELi256ELi4ELb0ELb0EN7cutlass6half_tE19Flash_kernel_traitsILi64ELi64ELi256ELi4ES3_EELb1ELb0ELb1ELb0ELb0ELb1ELb0ELb1EEEvNS_16Flash_fwd_paramsE --------------------------
	.section	.nv.info._ZN5flash24flash_fwd_splitkv_kernelI23Flash_fwd_kernel_traitsILi64ELi64ELi256ELi4ELb0ELb0EN7cutlass6half_tE19Flash_kernel_traitsILi64ELi64ELi256ELi4ES3_EELb1ELb0ELb1ELb0ELb0ELb1ELb0ELb1EEEvNS_16Flash_fwd_paramsE,"",@"SHT_CUDA_INFO"
	.sectionflags	@""
	.align	4


	//----- nvinfo : EIATTR_CUDA_API_VERSION
	.align		4
        /*0000*/ 	.byte	0x04, 0x37
        /*0002*/ 	.short	(.L_1102 - .L_1101)
.L_1101:
        /*0004*/ 	.word	0x00000082


	//----- nvinfo : EIATTR_SW2861232_WAR
	.align		4
.L_1102:
        /*0008*/ 	.byte	0x01, 0x35
	.zero		2


	//----- nvinfo : EIATTR_PARAM_CBANK
	.align		4
        /*000c*/ 	.byte	0x04, 0x0a
        /*000e*/ 	.short	(.L_1104 - .L_1103)
	.align		4
.L_1103:
        /*0010*/ 	.word	index@(.nv.constant0._ZN5flash24flash_fwd_splitkv_kernelI23Flash_fwd_kernel_traitsILi64ELi64ELi256ELi4ELb0ELb0EN7cutlass6half_tE19Flash_kernel_traitsILi64ELi64ELi256ELi4ES3_EELb1ELb0ELb1ELb0ELb0ELb1ELb0ELb1EEEvNS_16Flash_fwd_paramsE)
        /*0014*/ 	.short	0x0160
        /*0016*/ 	.short	0x01d0


	//----- nvinfo : EIATTR_CBANK_PARAM_SIZE
	.align		4
.L_1104:
        /*0018*/ 	.byte	0x03, 0x19
        /*001a*/ 	.short	0x01d0


	//----- nvinfo : EIATTR_KPARAM_INFO
	.align		4
        /*001c*/ 	.byte	0x04, 0x17
        /*001e*/ 	.short	(.L_1106 - .L_1105)
.L_1105:
        /*0020*/ 	.word	0x00000000
        /*0024*/ 	.short	0x0000
        /*0026*/ 	.short	0x0000
        /*0028*/ 	.byte	0x00, 0xf0, 0x41, 0x07


	//----- nvinfo : EIATTR_MAXREG_COUNT
	.align		4
.L_1106:
        /*002c*/ 	.byte	0x03, 0x1b
        /*002e*/ 	.short	0x00ff


	//----- nvinfo : EIATTR_NUM_BARRIERS
	.align		4
        /*0030*/ 	.byte	0x02, 0x4c
        /*0032*/ 	.byte	0x01
	.zero		1


	//----- nvinfo : EIATTR_ANNOTATIONS
	.align		4
        /*0034*/ 	.byte	0x04, 0x55
        /*0036*/ 	.short	(.L_1108 - .L_1107)


	//   ....[0]....
.L_1107:
        /* <DEDUP_REMOVED lines=177> */


	//----- nvinfo : EIATTR_MERCURY_ISA_VERSION
	.align		4
.L_1108:
        /*0b38*/ 	.byte	0x03, 0x5f
        /*0b3a*/ 	.short	0x0000


	//----- nvinfo : EIATTR_COOP_GROUP_MASK_REGIDS
	.align		4
        /*0b3c*/ 	.byte	0x04, 0x29
        /*0b3e*/ 	.short	(.L_1110 - .L_1109)


	//   ....[0]....
.L_1109:
        /*0b40*/ 	.word	0xffffffff


	//   ....[1]....
        /*0b44*/ 	.word	0xffffffff


	//   ....[2]....
        /*0b48*/ 	.word	0xffffffff


	//   ....[3]....
        /*0b4c*/ 	.word	0xffffffff


	//   ....[4]....
        /*0b50*/ 	.word	0xffffffff


	//   ....[5]....
        /*0b54*/ 	.word	0xffffffff


	//   ....[6]....
        /*0b58*/ 	.word	0xffffffff


	//   ....[7]....
        /*0b5c*/ 	.word	0xffffffff


	//   ....[8]....
        /*0b60*/ 	.word	0xffffffff


	//   ....[9]....
        /*0b64*/ 	.word	0xffffffff


	//   ....[10]....
        /*0b68*/ 	.word	0xffffffff


	//   ....[11]....
        /*0b6c*/ 	.word	0xffffffff


	//   ....[12]....
        /*0b70*/ 	.word	0xffffffff


	//   ....[13]....
        /*0b74*/ 	.word	0xffffffff


	//   ....[14]....
        /*0b78*/ 	.word	0xffffffff


	//   ....[15]....
        /*0b7c*/ 	.word	0xffffffff


	//   ....[16]....
        /*0b80*/ 	.word	0xffffffff


	//   ....[17]....
        /*0b84*/ 	.word	0xffffffff


	//   ....[18]....
        /*0b88*/ 	.word	0xffffffff


	//   ....[19]....
        /*0b8c*/ 	.word	0xffffffff


	//----- nvinfo : EIATTR_COOP_GROUP_INSTR_OFFSETS
	.align		4
.L_1110:
        /*0b90*/ 	.byte	0x04, 0x28
        /*0b92*/ 	.short	(.L_1112 - .L_1111)


	//   ....[0]....
.L_1111:
        /*0b94*/ 	.word	0x0001ca80


	//   ....[1]....
        /*0b98*/ 	.word	0x0001caf0


	//   ....[2]....
        /*0b9c*/ 	.word	0x0001cb00


	//   ....[3]....
        /*0ba0*/ 	.word	0x0001cb30


	//   ....[4]....
        /*0ba4*/ 	.word	0x00027420


	//   ....[5]....
        /*0ba8*/ 	.word	0x00027460


	//   ....[6]....
        /*0bac*/ 	.word	0x00027480


	//   ....[7]....
        /*0bb0*/ 	.word	0x000274a0


	//   ....[8]....
        /*0bb4*/ 	.word	0x000300d0


	//   ....[9]....
        /*0bb8*/ 	.word	0x000300f0


	//   ....[10]....
        /*0bbc*/ 	.word	0x00030ca0


	//   ....[11]....
        /*0bc0*/ 	.word	0x00030cf0


	//   ....[12]....
        /*0bc4*/ 	.word	0x00033170


	//   ....[13]....
        /*0bc8*/ 	.word	0x000331c0


	//   ....[14]....
        /*0bcc*/ 	.word	0x000331e0


	//   ....[15]....
        /*0bd0*/ 	.word	0x00033200


	//   ....[16]....
        /*0bd4*/ 	.word	0x000343b0


	//   ....[17]....
        /*0bd8*/ 	.word	0x00034400


	//   ....[18]....
        /*0bdc*/ 	.word	0x00034450


	//   ....[19]....
        /*0be0*/ 	.word	0x000344b0


	//----- nvinfo : EIATTR_EXIT_INSTR_OFFSETS
	.align		4
.L_1112:
        /*0be4*/ 	.byte	0x04, 0x1c
        /*0be6*/ 	.short	(.L_1114 - .L_1113)


	//   ....[0]....
.L_1113:
        /*0be8*/ 	.word	0x00000080


	//----- nvinfo : EIATTR_CTAIDZ_USED
	.align		4
.L_1114:
        /*0bec*/ 	.byte	0x01, 0x04
	.zero		2


	//----- nvinfo : EIATTR_CRS_STACK_SIZE
	.align		4
        /*0bf0*/ 	.byte	0x04, 0x1e
        /*0bf2*/ 	.short	(.L_1116 - .L_1115)
.L_1115:
        /*0bf4*/ 	.word	0x00000000
.L_1116:


//--------------------- .nv.info._ZN5flash24flash_fwd_splitkv_kernelI23Flash_fwd_kernel_traitsILi64ELi64ELi256ELi4ELb0ELb0EN7cutlass6half_tE19Flash_kernel_traitsILi64ELi64ELi256ELi4ES3_EELb1ELb0ELb0ELb0ELb1ELb0ELb1ELb0EEEvNS_16Flash_fwd_paramsE --------------------------
	.section	.nv.info._ZN5flash24flash_fwd_splitkv_kernelI23Flash_fwd_kernel_traitsILi64ELi64ELi256ELi4ELb0ELb0EN7cutlass6half_tE19Flash_kernel_traitsILi64ELi64ELi256ELi4ES3_EELb1ELb0ELb0ELb0ELb1ELb0ELb1ELb0EEEvNS_16Flash_fwd_paramsE,"",@"SHT_CUDA_INFO"
	.sectionflags	@""
	.align	4


	//----- nvinfo : EIATTR_CUDA_API_VERSION
	.align		4
        /*0000*/ 	.byte	0x04, 0x37
        /*0002*/ 	.short	(.L_1118 - .L_1117)
.L_1117:
        /*0004*/ 	.word	0x00000082


	//----- nvinfo : EIATTR_SW2861232_WAR
	.align		4
.L_1118:
        /*0008*/ 	.byte	0x01, 0x35
	.zero		2


	//----- nvinfo : EIATTR_PARAM_CBANK
	.align		4
        /*000c*/ 	.byte	0x04, 0x0a
        /*000e*/ 	.short	(.L_1120 - .L_1119)
	.align		4
.L_1119:
        /*0010*/ 	.word	index@(.nv.constant0._ZN5flash24flash_fwd_splitkv_kernelI23Flash_fwd_kernel_traitsILi64ELi64ELi256ELi4ELb0ELb0EN7cutlass6half_tE19Flash_kernel_traitsILi64ELi64ELi256ELi4ES3_EELb1ELb0ELb0ELb0ELb1ELb0ELb1ELb0EEEvNS_16Flash_fwd_paramsE)
        /*0014*/ 	.short	0x0160
        /*0016*/ 	.short	0x01d0


	//----- nvinfo : EIATTR_CBANK_PARAM_SIZE
	.align		4
.L_1120:
        /*0018*/ 	.byte	0x03, 0x19
        /*001a*/ 	.short	0x01d0


	//----- nvinfo : EIATTR_KPARAM_INFO
	.align		4
        /*001c*/ 	.byte	0x04, 0x17
        /*001e*/ 	.short	(.L_1122 - .L_1121)
.L_1121:
        /*0020*/ 	.word	0x00000000
        /*0024*/ 	.short	0x0000
        /*0026*/ 	.short	0x0000
        /*0028*/ 	.byte	0x00, 0xf0, 0x41, 0x07


	//----- nvinfo : EIATTR_MAXREG_COUNT
	.align		4
.L_1122:
        /*002c*/ 	.byte	0x03, 0x1b
        /*002e*/ 	.short	0x00ff


	//----- nvinfo : EIATTR_NUM_BARRIERS
	.align		4
        /*0030*/ 	.byte	0x02, 0x4c
        /*0032*/ 	.byte	0x01
	.zero		1


	//----- nvinfo : EIATTR_ANNOTATIONS
	.align		4
        /*0034*/ 	.byte	0x04, 0x55
        /*0036*/ 	.short	(.L_1124 - .L_1123)


	//   ....[0]....
.L_1123:
        /* <DEDUP_REMOVED lines=16> */


	//----- nvinfo : EIATTR_MERCURY_ISA_VERSION
	.align		4
.L_1124:
        /*0128*/ 	.byte	0x03, 0x5f
        /*012a*/ 	.short	0x0000


	//----- nvinfo : EIATTR_COOP_GROUP_MASK_REGIDS
	.align		4
        /*012c*/ 	.byte	0x04, 0x29
        /*012e*/ 	.short	(.L_1126 - .L_1125)


	//   ....[0]....
.L_1125:
        /*0130*/ 	.word	0xffffffff


	//   ....[1]....
        /*0134*/ 	.word	0xffffffff


	//   ....[2]....
        /*0138*/ 	.word	0xffffffff


	//   ....[3]....
        /*013c*/ 	.word	0xffffffff


	//   ....[4]....
        /*0140*/ 	.word	0xffffffff


	//   ....[5]....
        /*0144*/ 	.word	0xffffffff


	//   ....[6]....
        /*0148*/ 	.word	0xffffffff


	//   ....[7]....
        /*014c*/ 	.word	0xffffffff


	//   ....[8]....
        /*0150*/ 	.word	0xffffffff


	//   ....[9]....
        /*0154*/ 	.word	0xffffffff


	//   ....[10]....
        /*0158*/ 	.word	0xffffffff


	//   ....[11]....
        /*015c*/ 	.word	0xffffffff


	//   ....[12]....
        /*0160*/ 	.word	0xffffffff


	//   ....[13]....
        /*0164*/ 	.word	0xffffffff


	//   ....[14]....
        /*0168*/ 	.word	0xffffffff


	//   ....[15]....
        /*016c*/ 	.word	0xffffffff


	//----- nvinfo : EIATTR_COOP_GROUP_INSTR_OFFSETS
	.align		4
.L_1126:
        /*0170*/ 	.byte	0x04, 0x28
        /*0172*/ 	.short	(.L_1128 - .L_1127)


	//   ....[0]....
.L_1127:
        /*0174*/ 	.word	0x000066d0


	//   ....[1]....
        /*0178*/ 	.word	0x000067a0


	//   ....[2]....
        /*017c*/ 	.word	0x000067b0


	//   ....[3]....
        /*0180*/ 	.word	0x000067e0


	//   ....[4]....
        /*0184*/ 	.word	0x0000cae0


	//   ....[5]....
        /*0188*/ 	.word	0x0000cb00


	//   ....[6]....
        /*018c*/ 	.word	0x0000cb20


	//   ....[7]....
        /*0190*/ 	.word	0x0000cb40


	//   ....[8]....
        /*0194*/ 	.word	0x00011ae0


	//   ....[9]....
        /*0198*/ 	.word	0x00011af0


	//   ....[10]....
        /*019c*/ 	.word	0x00011b10


	//   ....[11]....
        /*01a0*/ 	.word	0x00011b30


	//   ....[12]....
        /*01a4*/ 	.word	0x000146a0


	//   ....[13]....
        /*01a8*/ 	.word	0x00014740


	//   ....[14]....
        /*01ac*/ 	.word	0x00014760


	//   ....[15]....
        /*01b0*/ 	.word	0x00014770


	//----- nvinfo : EIATTR_EXIT_INSTR_OFFSETS
	.align		4
.L_1128:
        /*01b4*/ 	.byte	0x04, 0x1c
        /*01b6*/ 	.short	(.L_1130 - .L_1129)


	//   ....[0]....
.L_1129:
        /*01b8*/ 	.word	0x00000420


	//   ....[1]....
        /*01bc*/ 	.word	0x00000b60


	//   ....[2]....
        /*01c0*/ 	.word	0x00000b90


	//   ....[3]....
        /*01c4*/ 	.word	0x000152b0


	//   ....[4]....
        /*01c8*/ 	.word	0x000152d0


	//----- nvinfo : EIATTR_CTAIDZ_USED
	.align		4
.L_1130:
        /*01cc*/ 	.byte	0x01, 0x04
	.zero		2


	//----- nvinfo : EIATTR_CRS_STACK_SIZE
	.align		4
        /*01d0*/ 	.byte	0x04, 0x1e
        /*01d2*/ 	.short	(.L_1132 - .L_1131)
.L_1131:
        /*01d4*/ 	.word	0x00000000
.L_1132:


//--------------------- .nv.info._ZN5flash24flash_fwd_splitkv_kernelI23Flash_fwd_kernel_traitsILi64ELi64ELi256ELi4ELb0ELb0EN7cutlass6half_tE19Flash_kernel_traitsILi64ELi64ELi256ELi4ES3_EELb1ELb0ELb0ELb0ELb1ELb1ELb1ELb0EEEvNS_16Flash_fwd_paramsE --------------------------
	.section	.nv.info._ZN5flash24flash_fwd_splitkv_kernelI23Flash_fwd_kernel_traitsILi64ELi64ELi256ELi4ELb0ELb0EN7cutlass6half_tE19Flash_kernel_traitsILi64ELi64ELi256ELi4ES3_EELb1ELb0ELb0ELb0ELb1ELb1ELb1ELb0EEEvNS_16Flash_fwd_paramsE,"",@"SHT_CUDA_INFO"
	.sectionflags	@""
	.align	4


	//----- nvinfo : EIATTR_CUDA_API_VERSION
	.align		4
        /*0000*/ 	.byte	0x04, 0x37
        /*0002*/ 	.short	(.L_1134 - .L_1133)
.L_1133:
        /*0004*/ 	.word	0x00000082


	//----- nvinfo : EIATTR_SW2861232_WAR
	.align		4
.L_1134:
        /*0008*/ 	.byte	0x01, 0x35
	.zero		2


	//----- nvinfo : EIATTR_PARAM_CBANK
	.align		4
        /*000c*/ 	.byte	0x04, 0x0a
        /*000e*/ 	.short	(.L_1136 - .L_1135)
	.align		4
.L_1135:
        /*0010*/ 	.word	index@(.nv.constant0._ZN5flash24flash_fwd_splitkv_kernelI23Flash_fwd_kernel_traitsILi64ELi64ELi256ELi4ELb0ELb0EN7cutlass6half_tE19Flash_kernel_traitsILi64ELi64ELi256ELi4ES3_EELb1ELb0ELb0ELb0ELb1ELb1ELb1ELb0EEEvNS_16Flash_fwd_paramsE)
        /*0014*/ 	.short	0x0160
        /*0016*/ 	.short	0x01d0


	//----- nvinfo : EIATTR_CBANK_PARAM_SIZE
	.align		4
.L_1136:
        /*0018*/ 	.byte	0x03, 0x19
        /*001a*/ 	.short	0x01d0


	//----- nvinfo : EIATTR_KPARAM_INFO
	.align		4
        /*001c*/ 	.byte	0x04, 0x17
        /*001e*/ 	.short	(.L_1138 - .L_1137)
.L_1137:
        /*0020*/ 	.word	0x00000000
        /*0024*/ 	.short	0x0000
        /*0026*/ 	.short	0x0000
        /*0028*/ 	.byte	0x00, 0xf0, 0x41, 0x07


	//----- nvinfo : EIATTR_MAXREG_COUNT
	.align		4
.L_1138:
        /*002c*/ 	.byte	0x03, 0x1b
        /*002e*/ 	.short	0x00ff


	//----- nvinfo : EIATTR_NUM_BARRIERS
	.align		4
        /*0030*/ 	.byte	0x02, 0x4c
        /*0032*/ 	.byte	0x01
	.zero		1


	//----- nvinfo : EIATTR_ANNOTATIONS
	.align		4
        /*0034*/ 	.byte	0x04, 0x55
        /*0036*/ 	.short	(.L_1140 - .L_1139)


	//   ....[0]....
.L_1139:
        /* <DEDUP_REMOVED lines=33> */


	//----- nvinfo : EIATTR_MERCURY_ISA_VERSION
	.align		4
.L_1140:
        /*0230*/ 	.byte	0x03, 0x5f
        /*0232*/ 	.short	0x0000


	//----- nvinfo : EIATTR_COOP_GROUP_MASK_REGIDS
	.align		4
        /*0234*/ 	.byte	0x04, 0x29
        /*0236*/ 	.short	(.L_1142 - .L_1141)


	//   ....[0]....
.L_1141:
        /*0238*/ 	.word	0xffffffff


	//   ....[1]....
        /*023c*/ 	.word	0xffffffff


	//   ....[2]....
        /*0240*/ 	.word	0xffffffff


	//   ....[3]....
        /*0244*/ 	.word	0xffffffff


	//   ....[4]....
        /*0248*/ 	.word	0xffffffff


	//   ....[5]....
        /*024c*/ 	.word	0xffffffff


	//   ....[6]....
        /*0250*/ 	.word	0xffffffff


	//   ....[7]....
        /*0254*/ 	.word	0xffffffff


	//   ....[8]....
        /*0258*/ 	.word	0xffffffff


	//   ....[9]....
        /*025c*/ 	.word	0xffffffff


	//   ....[10]....
        /*0260*/ 	.word	0xffffffff


	//   ....[11]....
        /*0264*/ 	.word	0xffffffff


	//   ....[12]....
        /*0268*/ 	.word	0xffffffff


	//   ....[13]....
        /*026c*/ 	.word	0xffffffff


	//   ....[14]....
        /*0270*/ 	.word	0xffffffff


	//   ....[15]....
        /*0274*/ 	.word	0xffffffff


	//----- nvinfo : EIATTR_COOP_GROUP_INSTR_OFFSETS
	.align		4
.L_1142:
        /*0278*/ 	.byte	0x04, 0x28
        /*027a*/ 	.short	(.L_1144 - .L_1143)


	//   ....[0]....
.L_1143:
        /*027c*/ 	.word	0x00007840


	//   ....[1]....
        /*0280*/ 	.word	0x00007930


	//   ....[2]....
        /*0284*/ 	.word	0x00007940


	//   ....[3]....
        /*0288*/ 	.word	0x00007970


	//   ....[4]....
        /*028c*/ 	.word	0x000100a0


	//   ....[5]....
        /*0290*/ 	.word	0x000100f0


	//   ....[6]....
        /*0294*/ 	.word	0x00010110


	//   ....[7]....
        /*0298*/ 	.word	0x00010140


	//   ....[8]....
        /*029c*/ 	.word	0x00016580


	//   ....[9]....
        /*02a0*/ 	.word	0x000165a0


	//   ....[10]....
        /*02a4*/ 	.word	0x000165d0


	//   ....[11]....
        /*02a8*/ 	.word	0x000165e0


	//   ....[12]....
        /*02ac*/ 	.word	0x00019450


	//   ....[13]....
        /*02b0*/ 	.word	0x00019460


	//   ....[14]....
        /*02b4*/ 	.word	0x00019490


	//   ....[15]....
        /*02b8*/ 	.word	0x000194a0


	//----- nvinfo : EIATTR_EXIT_INSTR_OFFSETS
	.align		4
.L_1144:
        /*02bc*/ 	.byte	0x04, 0x1c
        /*02be*/ 	.short	(.L_1146 - .L_1145)


	//   ....[0]....
.L_1145:
        /*02c0*/ 	.word	0x00000430


	//   ....[1]....
        /*02c4*/ 	.word	0x00000b80


	//   ....[2]....
        /*02c8*/ 	.word	0x00000bb0


	//   ....[3]....
        /*02cc*/ 	.word	0x00019fe0


	//   ....[4]....
        /*02d0*/ 	.word	0x0001a000


	//----- nvinfo : EIATTR_CTAIDZ_USED
	.align		4
.L_1146:
        /*02d4*/ 	.byte	0x01, 0x04
	.zero		2


	//----- nvinfo : EIATTR_CRS_STACK_SIZE
	.align		4
        /*02d8*/ 	.byte	0x04, 0x1e
        /*02da*/ 	.short	(.L_1148 - .L_1147)
.L_1147:
        /*02dc*/ 	.word	0x00000000
.L_1148:


//--------------------- .nv.info._ZN5flash24flash_fwd_splitkv_kernelI23Flash_fwd_kernel_traitsILi64ELi64ELi256ELi4ELb0ELb0EN7cutlass6half_tE19Flash_kernel_traitsILi64ELi64ELi256ELi4ES3_EELb1ELb0ELb1ELb0ELb0ELb0ELb1ELb0EEEvNS_16Flash_fwd_paramsE --------------------------
	.section	.nv.info._ZN5flash24flash_fwd_splitkv_kernelI23Flash_fwd_kernel_traitsILi64ELi64ELi256ELi4ELb0ELb0EN7cutlass6half_tE19Flash_kernel_traitsILi64ELi64ELi256ELi4ES3_EELb1ELb0ELb1ELb0ELb0ELb0ELb1ELb0EEEvNS_16Flash_fwd_paramsE,"",@"SHT_CUDA_INFO"
	.sectionflags	@""
	.align	4


	//----- nvinfo : EIATTR_CUDA_API_VERSION
	.align		4
        /*0000*/ 	.byte	0x04, 0x37
        /*0002*/ 	.short	(.L_1150 - .L_1149)
.L_1149:
        /*0004*/ 	.word	0x00000082


	//----- nvinfo : EIATTR_SW2861232_WAR
	.align		4
.L_1150:
        /*0008*/ 	.byte	0x01, 0x35
	.zero		2


	//----- nvinfo : EIATTR_PARAM_CBANK
	.align		4
        /*000c*/ 	.byte	0x04, 0x0a
        /*000e*/ 	.short	(.L_1152 - .L_1151)
	.align		4
.L_1151:
        /*0010*/ 	.word	index@(.nv.constant0._ZN5flash24flash_fwd_splitkv_kernelI23Flash_fwd_kernel_traitsILi64ELi64ELi256ELi4ELb0ELb0EN7cutlass6half_tE19Flash_kernel_traitsILi64ELi64ELi256ELi4ES3_EELb1ELb0ELb1ELb0ELb0ELb0ELb1ELb0EEEvNS_16Flash_fwd_paramsE)
        /*0014*/ 	.short	0x0160
        /*0016*/ 	.short	0x01d0


	//----- nvinfo : EIATTR_CBANK_PARAM_SIZE
	.align		4
.L_1152:
        /*0018*/ 	.byte	0x03, 0x19
        /*001a*/ 	.short	0x01d0


	//----- nvinfo : EIATTR_KPARAM_INFO
	.align		4
        /*001c*/ 	.byte	0x04, 0x17
        /*001e*/ 	.short	(.L_1154 - .L_1153)
.L_1153:
        /*0020*/ 	.word	0x00000000
        /*0024*/ 	.short	0x0000
        /*0026*/ 	.short	0x0000
        /*0028*/ 	.byte	0x00, 0xf0, 0x41, 0x07


	//----- nvinfo : EIATTR_MAXREG_COUNT
	.align		4
.L_1154:
        /*002c*/ 	.byte	0x03, 0x1b
        /*002e*/ 	.short	0x00ff


	//----- nvinfo : EIATTR_NUM_BARRIERS
	.align		4
        /*0030*/ 	.byte	0x02, 0x4c
        /*0032*/ 	.byte	0x01
	.zero		1


	//----- nvinfo : EIATTR_ANNOTATIONS
	.align		4
        /*0034*/ 	.byte	0x04, 0x55
        /*0036*/ 	.short	(.L_1156 - .L_1155)


	//   ....[0]....
.L_1155:
        /* <DEDUP_REMOVED lines=11> */


	//----- nvinfo : EIATTR_MERCURY_ISA_VERSION
	.align		4
.L_1156:
        /*00d8*/ 	.byte	0x03, 0x5f
        /*00da*/ 	.short	0x0000


	//----- nvinfo : EIATTR_COOP_GROUP_MASK_REGIDS
	.align		4
        /*00dc*/ 	.byte	0x04, 0x29
        /*00de*/ 	.short	(.L_1158 - .L_1157)


	//   ....[0]....
.L_1157:
        /*00e0*/ 	.word	0xffffffff


	//   ....[1]....
        /*00e4*/ 	.word	0xffffffff


	//   ....[2]....
        /*00e8*/ 	.word	0xffffffff


	//   ....[3]....
        /*00ec*/ 	.word	0xffffffff


	//   ....[4]....
        /*00f0*/ 	.word	0xffffffff


	//   ....[5]....
        /*00f4*/ 	.word	0xffffffff


	//   ....[6]....
        /*00f8*/ 	.word	0xffffffff


	//   ....[7]....
        /*00fc*/ 	.word	0xffffffff


	//   ....[8]....
        /*0100*/ 	.word	0xffffffff


	//   ....[9]....
        /*0104*/ 	.word	0xffffffff


	//   ....[10]....
        /*0108*/ 	.word	0xffffffff


	//   ....[11]....
        /*010c*/ 	.word	0xffffffff


	//   ....[12]....
        /*0110*/ 	.word	0xffffffff


	//   ....[13]....
        /*0114*/ 	.word	0xffffffff


	//   ....[14]....
        /*0118*/ 	.word	0xffffffff


	//   ....[15]....
        /*011c*/ 	.word	0xffffffff


	//----- nvinfo : EIATTR_COOP_GROUP_INSTR_OFFSETS
	.align		4
.L_1158:
        /*0120*/ 	.byte	0x04, 0x28
        /*0122*/ 	.short	(.L_1160 - .L_1159)


	//   ....[0]....
.L_1159:
        /*0124*/ 	.word	0x00009780


	//   ....[1]....
        /*0128*/ 	.word	0x00009790


	//   ....[2]....
        /*012c*/ 	.word	0x000097c0


	//   ....[3]....
        /*0130*/ 	.word	0x000097d0


	//   ....[4]....
        /*0134*/ 	.word	0x00011e60


	//   ....[5]....
        /*0138*/ 	.word	0x00011e80


	//   ....[6]....
        /*013c*/ 	.word	0x00011ea0


	//   ....[7]....
        /*0140*/ 	.word	0x00011ec0


	//   ....[8]....
        /*0144*/ 	.word	0x00019180


	//   ....[9]....
        /*0148*/ 	.word	0x000191c0


	//   ....[10]....
        /*014c*/ 	.word	0x000191e0


	//   ....[11]....
        /*0150*/ 	.word	0x00019200


	//   ....[12]....
        /*0154*/ 	.word	0x0001bd20


	//   ....[13]....
        /*0158*/ 	.word	0x0001bd60


	//   ....[14]....
        /*015c*/ 	.word	0x0001be20


	//   ....[15]....
        /*0160*/ 	.word	0x0001be30


	//----- nvinfo : EIATTR_EXIT_INSTR_OFFSETS
	.align		4
.L_1160:
        /*0164*/ 	.byte	0x04, 0x1c
        /*0166*/ 	.short	(.L_1162 - .L_1161)


	//   ....[0]....
.L_1161:
        /*0168*/ 	.word	0x00000640


	//   ....[1]....
        /*016c*/ 	.word	0x00000ea0


	//   ....[2]....
        /*0170*/ 	.word	0x00000ed0


	//   ....[3]....
        /*0174*/ 	.word	0x0001c9d0


	//   ....[4]....
        /*0178*/ 	.word	0x0001c9f0


	//----- nvinfo : EIATTR_CTAIDZ_USED
	.align		4
.L_1162:
        /*017c*/ 	.byte	0x01, 0x04
	.zero		2


	//----- nvinfo : EIATTR_CRS_STACK_SIZE
	.align		4
        /*0180*/ 	.byte	0x04, 0x1e
        /*0182*/ 	.short	(.L_1164 - .L_1163)
.L_1163:
        /*0184*/ 	.word	0x00000000
.L_1164:


//--------------------- .nv.info._ZN5flash24flash_fwd_splitkv_kernelI23Flash_fwd_kernel_traitsILi64ELi64ELi256ELi4ELb0ELb0EN7cutlass6half_tE19Flash_kernel_traitsILi64ELi64ELi256ELi4ES3_EELb1ELb0ELb1ELb0ELb0ELb1ELb1ELb0EEEvNS_16Flash_fwd_paramsE --------------------------
	.section	.nv.info._ZN5flash24flash_fwd_splitkv_kernelI23Flash_fwd_kernel_traitsILi64ELi64ELi256ELi4ELb0ELb0EN7cutlass6half_tE19Flash_kernel_traitsILi64ELi64ELi256ELi4ES3_EELb1ELb0ELb1ELb0ELb0ELb1ELb1ELb0EEEvNS_16Flash_fwd_paramsE,"",@"SHT_CUDA_INFO"
	.sectionflags	@""
	.align	4


	//----- nvinfo : EIATTR_CUDA_API_VERSION
	.align		4
        /*0000*/ 	.byte	0x04, 0x37
        /*0002*/ 	.short	(.L_1166 - .L_1165)
.L_1165:
        /*0004*/ 	.word	0x00000082


	//----- nvinfo : EIATTR_SW2861232_WAR
	.align		4
.L_1166:
        /*0008*/ 	.byte	0x01, 0x35
	.zero		2


	//----- nvinfo : EIATTR_PARAM_CBANK
	.align		4
        /*000c*/ 	.byte	0x04, 0x0a
        /*000e*/ 	.short	(.L_1168 - .L_1167)
	.align		4
.L_1167:
        /*0010*/ 	.word	index@(.nv.constant0._ZN5flash24flash_fwd_splitkv_kernelI23Flash_fwd_kernel_traitsILi64ELi64ELi256ELi4ELb0ELb0EN7cutlass6half_tE19Flash_kernel_traitsILi64ELi64ELi256ELi4ES3_EELb1ELb0ELb1ELb0ELb0ELb1ELb1ELb0EEEvNS_16Flash_fwd_paramsE)
        /*0014*/ 	.short	0x0160
        /*0016*/ 	.short	0x01d0


	//----- nvinfo : EIATTR_CBANK_PARAM_SIZE
	.align		4
.L_1168:
        /*0018*/ 	.byte	0x03, 0x19
        /*001a*/ 	.short	0x01d0


	//----- nvinfo : EIATTR_KPARAM_INFO
	.align		4
        /*001c*/ 	.byte	0x04, 0x17
        /*001e*/ 	.short	(.L_1170 - .L_1169)
.L_1169:
        /*0020*/ 	.word	0x00000000
        /*0024*/ 	.short	0x0000
        /*0026*/ 	.short	0x0000
        /*0028*/ 	.byte	0x00, 0xf0, 0x41, 0x07


	//----- nvinfo : EIATTR_MAXREG_COUNT
	.align		4
.L_1170:
        /*002c*/ 	.byte	0x03, 0x1b
        /*002e*/ 	.short	0x00ff


	//----- nvinfo : EIATTR_NUM_BARRIERS
	.align		4
        /*0030*/ 	.byte	0x02, 0x4c
        /*0032*/ 	.byte	0x01
	.zero		1


	//----- nvinfo : EIATTR_ANNOTATIONS
	.align		4
        /*0034*/ 	.byte	0x04, 0x55
        /*0036*/ 	.short	(.L_1172 - .L_1171)


	//   ....[0]....
.L_1171:
        /*0038*/ 	.word	0x00000001
        /*003c*/ 	.byte	0x60, 0x69, 0x00, 0x00, 0x01, 0x00, 0x00, 0x00, 0xc0, 0x69, 0x00, 0x00, 0x01, 0x00, 0x00, 0x00
        /*004c*/ 	.byte	0x40, 0x6a, 0x00, 0x00, 0x01, 0x00, 0x00, 0x00, 0x60, 0x6d, 0x00, 0x00, 0x01, 0x00, 0x00, 0x00
        /*005c*/ 	.byte	0xb0, 0x9f, 0x00, 0x00, 0x01, 0x00, 0x00, 0x00, 0xc0, 0x9f, 0x00, 0x00, 0x01, 0x00, 0x00, 0x00
        /*006c*/ 	.byte	0xd0, 0x9f, 0x00, 0x00, 0x01, 0x00, 0x00, 0x00, 0xe0, 0x9f, 0x00, 0x00, 0x01, 0x00, 0x00, 0x00
        /*007c*/ 	.byte	0x60, 0x87, 0x01, 0x00, 0x01, 0x00, 0x00, 0x00, 0x60, 0x88, 0x01, 0x00, 0x01, 0x00, 0x00, 0x00
        /*008c*/ 	.byte	0x90, 0xa7, 0x01, 0x00, 0x01, 0x00, 0x00, 0x00, 0xc0, 0xa7, 0x01, 0x00


	//----- nvinfo : EIATTR_MERCURY_ISA_VERSION
	.align		4
.L_1172:
        /*0098*/ 	.byte	0x03, 0x5f
        /*009a*/ 	.short	0x0000


	//----- nvinfo : EIATTR_COOP_GROUP_MASK_REGIDS
	.align		4
        /*009c*/ 	.byte	0x04, 0x29
        /*009e*/ 	.short	(.L_1174 - .L_1173)


	//   ....[0]....
.L_1173:
        /*00a0*/ 	.word	0xffffffff


	//   ....[1]....
        /*00a4*/ 	.word	0xffffffff


	//   ....[2]....
        /*00a8*/ 	.word	0xffffffff


	//   ....[3]....
        /*00ac*/ 	.word	0xffffffff


	//   ....[4]....
        /*00b0*/ 	.word	0xffffffff


	//   ....[5]....
        /*00b4*/ 	.word	0xffffffff


	//   ....[6]....
        /*00b8*/ 	.word	0xffffffff


	//   ....[7]....
        /*00bc*/ 	.word	0xffffffff


	//   ....[8]....
        /*00c0*/ 	.word	0xffffffff


	//   ....[9]....
        /*00c4*/ 	.word	0xffffffff


	//   ....[10]....
        /*00c8*/ 	.word	0xffffffff


	//   ....[11]....
        /*00cc*/ 	.word	0xffffffff


	//   ....[12]....
        /*00d0*/ 	.word	0xffffffff


	//   ....[13]....
        /*00d4*/ 	.word	0xffffffff


	//   ....[14]....
        /*00d8*/ 	.word	0xffffffff


	//   ....[15]....
        /*00dc*/ 	.word	0xffffffff


	//----- nvinfo : EIATTR_COOP_GROUP_INSTR_OFFSETS
	.align		4
.L_1174:
        /*00e0*/ 	.byte	0x04, 0x28
        /*00e2*/ 	.short	(.L_1176 - .L_1175)


	//   ....[0]....
.L_1175:
        /*00e4*/ 	.word	0x0000a790


	//   ....[1]....
        /*00e8*/ 	.word	0x0000a7e0


	//   ....[2]....
        /*00ec*/ 	.word	0x0000a800


	//   ....[3]....
        /*00f0*/ 	.word	0x0000a820


	//   ....[4]....
        /*00f4*/ 	.word	0x00013c60


	//   ....[5]....
        /*00f8*/ 	.word	0x00013cb0


	//   ....[6]....
        /*00fc*/ 	.word	0x00013cd0


	//   ....[7]....
        /*0100*/ 	.word	0x00013cf0


	//   ....[8]....
        /*0104*/ 	.word	0x0001c010


	//   ....[9]....
        /*0108*/ 	.word	0x0001c030


	//   ....[10]....
        /*010c*/ 	.word	0x0001c050


	//   ....[11]....
        /*0110*/ 	.word	0x0001c070


	//   ....[12]....
        /*0114*/ 	.word	0x0001eb70


	//   ....[13]....
        /*0118*/ 	.word	0x0001ebb0


	//   ....[14]....
        /*011c*/ 	.word	0x0001ec60


	//   ....[15]....
        /*0120*/ 	.word	0x0001ec80


	//----- nvinfo : EIATTR_EXIT_INSTR_OFFSETS
	.align		4
.L_1176:
        /*0124*/ 	.byte	0x04, 0x1c
        /*0126*/ 	.short	(.L_1178 - .L_1177)


	//   ....[0]....
.L_1177:
        /*0128*/ 	.word	0x00000640


	//   ....[1]....
        /*012c*/ 	.word	0x00000ea0


	//   ....[2]....
        /*0130*/ 	.word	0x00000ed0


	//   ....[3]....
        /*0134*/ 	.word	0x0001f820


	//   ....[4]....
        /*0138*/ 	.word	0x0001f840


	//----- nvinfo : EIATTR_CTAIDZ_USED
	.align		4
.L_1178:
        /*013c*/ 	.byte	0x01, 0x04
	.zero		2


	//----- nvinfo : EIATTR_CRS_STACK_SIZE
	.align		4
        /*0140*/ 	.byte	0x04, 0x1e
        /*0142*/ 	.short	(.L_1180 - .L_1179)
.L_1179:
        /*0144*/ 	.word	0x00000000
.L_1180:


//--------------------- .nv.info._ZN5flash24flash_fwd_splitkv_kernelI23Flash_fwd_kernel_traitsILi64ELi64ELi256ELi4ELb0ELb0EN7cutlass6half_tE19Flash_kernel_traitsILi64ELi64ELi256ELi4ES3_EELb1ELb0ELb0ELb0ELb1ELb0ELb1ELb1EEEvNS_16Flash_fwd_paramsE --------------------------
	.section	.nv.info._ZN5flash24flash_fwd_splitkv_kernelI23Flash_fwd_kernel_traitsILi64ELi64ELi256ELi4ELb0ELb0EN7cutlass6half_tE19Flash_kernel_traitsILi64ELi64ELi256ELi4ES3_EELb1ELb0ELb0ELb0ELb1ELb0ELb1ELb1EEEvNS_16Flash_fwd_paramsE,"",@"SHT_CUDA_INFO"
	.sectionflags	@""
	.align	4


	//----- nvinfo : EIATTR_CUDA_API_VERSION
	.align		4
        /*0000*/ 	.byte	0x04, 0x37
        /*0002*/ 	.short	(.L_1182 - .L_1181)
.L_1181:
        /*0004*/ 	.word	0x00000082


	//----- nvinfo : EIATTR_SW2861232_WAR
	.align		4
.L_1182:
        /*0008*/ 	.byte	0x01, 0x35
	.zero		2


	//----- nvinfo : EIATTR_PARAM_CBANK
	.align		4
        /*000c*/ 	.byte	0x04, 0x0a
        /*000e*/ 	.short	(.L_1184 - .L_1183)
	.align		4
.L_1183:
        /*0010*/ 	.word	index@(.nv.constant0._ZN5flash24flash_fwd_splitkv_kernelI23Flash_fwd_kernel_traitsILi64ELi64ELi256ELi4ELb0ELb0EN7cutlass6half_tE19Flash_kernel_traitsILi64ELi64ELi256ELi4ES3_EELb1ELb0ELb0ELb0ELb1ELb0ELb1ELb1EEEvNS_16Flash_fwd_paramsE)
        /*0014*/ 	.short	0x0160
        /*0016*/ 	.short	0x01d0


	//----- nvinfo : EIATTR_CBANK_PARAM_SIZE
	.align		4
.L_1184:
        /*0018*/ 	.byte	0x03, 0x19
        /*001a*/ 	.short	0x01d0


	//----- nvinfo : EIATTR_KPARAM_INFO
	.align		4
        /*001c*/ 	.byte	0x04, 0x17
        /*001e*/ 	.short	(.L_1186 - .L_1185)
.L_1185:
        /*0020*/ 	.word	0x00000000
        /*0024*/ 	.short	0x0000
        /*0026*/ 	.short	0x0000
        /*0028*/ 	.byte	0x00, 0xf0, 0x41, 0x07


	//----- nvinfo : EIATTR_MAXREG_COUNT
	.align		4
.L_1186:
        /*002c*/ 	.byte	0x03, 0x1b
        /*002e*/ 	.short	0x00ff


	//----- nvinfo : EIATTR_NUM_BARRIERS
	.align		4
        /*0030*/ 	.byte	0x02, 0x4c
        /*0032*/ 	.byte	0x01
	.zero		1


	//----- nvinfo : EIATTR_ANNOTATIONS
	.align		4
        /*0034*/ 	.byte	0x04, 0x55
        /*0036*/ 	.short	(.L_1188 - .L_1187)


	//   ....[0]....
.L_1187:
        /*0038*/ 	.word	0x00000001
        /*003c*/ 	.byte	0x20, 0x2f, 0x00, 0x00, 0x01, 0x00, 0x00, 0x00, 0x20, 0x39, 0x00, 0x00, 0x01, 0x00, 0x00, 0x00
        /*004c*/ 	.byte	0x70, 0xb2, 0x01, 0x00, 0x01, 0x00, 0x00, 0x00, 0xf0, 0xb2, 0x01, 0x00, 0x01, 0x00, 0x00, 0x00
        /*005c*/ 	.byte	0x20, 0xb3, 0x01, 0x00, 0x01, 0x00, 0x00, 0x00, 0x50, 0xb3, 0x01, 0x00, 0x01, 0x00, 0x00, 0x00
        /*006c*/ 	.byte	0x90, 0xd0, 0x01, 0x00, 0x01, 0x00, 0x00, 0x00, 0xa0, 0xd0, 0x01, 0x00, 0x01, 0x00, 0x00, 0x00
        /*007c*/ 	.byte	0xb0, 0xd0, 0x01, 0x00, 0x01, 0x00, 0x00, 0x00, 0xc0, 0xd0, 0x01, 0x00


	//----- nvinfo : EIATTR_MERCURY_ISA_VERSION
	.align		4
.L_1188:
        /*0088*/ 	.byte	0x03, 0x5f
        /*008a*/ 	.short	0x0000


	//----- nvinfo : EIATTR_COOP_GROUP_MASK_REGIDS
	.align		4
        /*008c*/ 	.byte	0x04, 0x29
        /*008e*/ 	.short	(.L_1190 - .L_1189)


	//   ....[0]....
.L_1189:
        /*0090*/ 	.word	0xffffffff


	//   ....[1]....
        /*0094*/ 	.word	0xffffffff


	//   ....[2]....
        /*0098*/ 	.word	0xffffffff


	//   ....[3]....
        /*009c*/ 	.word	0xffffffff


	//   ....[4]....
        /*00a0*/ 	.word	0xffffffff


	//   ....[5]....
        /*00a4*/ 	.word	0xffffffff


	//   ....[6]....
        /*00a8*/ 	.word	0xffffffff


	//   ....[7]....
        /*00ac*/ 	.word	0xffffffff


	//   ....[8]....
        /*00b0*/ 	.word	0xffffffff


	//   ....[9]....
        /*00b4*/ 	.word	0xffffffff


	//   ....[10]....
        /*00b8*/ 	.word	0xffffffff


	//   ....[11]....
        /*00bc*/ 	.word	0xffffffff


	//   ....[12]....
        /*00c0*/ 	.word	0xffffffff


	//   ....[13]....
        /*00c4*/ 	.word	0xffffffff


	//   ....[14]....
        /*00c8*/ 	.word	0xffffffff


	//   ....[15]....
        /*00cc*/ 	.word	0xffffffff


	//----- nvinfo : EIATTR_COOP_GROUP_INSTR_OFFSETS
	.align		4
.L_1190:
        /*00d0*/ 	.byte	0x04, 0x28
        /*00d2*/ 	.short	(.L_1192 - .L_1191)


	//   ....[0]....
.L_1191:
        /*00d4*/ 	.word	0x00017550


	//   ....[1]....
        /*00d8*/ 	.word	0x00017570


	//   ....[2]....
        /*00dc*/ 	.word	0x00017610


	//   ....[3]....
        /*00e0*/ 	.word	0x00017620


	//   ....[4]....
        /*00e4*/ 	.word	0x0001d930


	//   ....[5]....
        /*00e8*/ 	.word	0x0001d940


	//   ....[6]....
        /*00ec*/ 	.word	0x0001d970


	//   ....[7]....
        /*00f0*/ 	.word	0x0001d980


	//   ....[8]....
        /*00f4*/ 	.word	0x00022a50


	//   ....[9]....
        /*00f8*/ 	.word	0x00022a60


	//   ....[10]....
        /*00fc*/ 	.word	0x00022a90


	//   ....[11]....
        /*0100*/ 	.word	0x00022aa0


	//   ....[12]....
        /*0104*/ 	.word	0x000255d0


	//   ....[13]....
        /*0108*/ 	.word	0x00025610


	//   ....[14]....
        /*010c*/ 	.word	0x00025670


	//   ....[15]....
        /*0110*/ 	.word	0x00025680


	//----- nvinfo : EIATTR_EXIT_INSTR_OFFSETS
	.align		4
.L_1192:
        /*0114*/ 	.byte	0x04, 0x1c
        /*0116*/ 	.short	(.L_1194 - .L_1193)


	//   ....[0]....
.L_1193:
        /*0118*/ 	.word	0x00000430


	//   ....[1]....
        /*011c*/ 	.word	0x00000b80


	//   ....[2]....
        /*0120*/ 	.word	0x00000bb0


	//   ....[3]....
        /*0124*/ 	.word	0x00026240


	//   ....[4]....
        /*0128*/ 	.word	0x00026260


	//----- nvinfo : EIATTR_CTAIDZ_USED
	.align		4
.L_1194:
        /*012c*/ 	.byte	0x01, 0x04
	.zero		2


	//----- nvinfo : EIATTR_CRS_STACK_SIZE
	.align		4
        /*0130*/ 	.byte	0x04, 0x1e
        /*0132*/ 	.short	(.L_1196 - .L_1195)
.L_1195:
        /*0134*/ 	.word	0x00000000
.L_1196:


//--------------------- .nv.info._ZN5flash24flash_fwd_splitkv_kernelI23Flash_fwd_kernel_traitsILi64ELi64ELi256ELi4ELb0ELb0EN7cutlass6half_tE19Flash_kernel_traitsILi64ELi64ELi256ELi4ES3_EELb1ELb0ELb0ELb0ELb1ELb1ELb1ELb1EEEvNS_16Flash_fwd_paramsE --------------------------
	.section	.nv.info._ZN5flash24flash_fwd_splitkv_kernelI23Flash_fwd_kernel_traitsILi64ELi64ELi256ELi4ELb0ELb0EN7cutlass6half_tE19Flash_kernel_traitsILi64ELi64ELi256ELi4ES3_EELb1ELb0ELb0ELb0ELb1ELb1ELb1ELb1EEEvNS_16Flash_fwd_paramsE,"",@"SHT_CUDA_INFO"
	.sectionflags	@""
	.align	4


	//----- nvinfo : EIATTR_CUDA_API_VERSION
	.align		4
        /*0000*/ 	.byte	0x04, 0x37
        /*0002*/ 	.short	(.L_1198 - .L_1197)
.L_1197:
        /*0004*/ 	.word	0x00000082


	//----- nvinfo : EIATTR_SW2861232_WAR
	.align		4
.L_1198:
        /*0008*/ 	.byte	0x01, 0x35
	.zero		2


	//----- nvinfo : EIATTR_PARAM_CBANK
	.align		4
        /*000c*/ 	.byte	0x04, 0x0a
        /*000e*/ 	.short	(.L_1200 - .L_1199)
	.align		4
.L_1199:
        /*0010*/ 	.word	index@(.nv.constant0._ZN5flash24flash_fwd_splitkv_kernelI23Flash_fwd_kernel_traitsILi64ELi64ELi256ELi4ELb0ELb0EN7cutlass6half_tE19Flash_kernel_traitsILi64ELi64ELi256ELi4ES3_EELb1ELb0ELb0ELb0ELb1ELb1ELb1ELb1EEEvNS_16Flash_fwd_paramsE)
        /*0014*/ 	.short	0x0160
        /*0016*/ 	.short	0x01d0


	//----- nvinfo : EIATTR_CBANK_PARAM_SIZE
	.align		4
.L_1200:
        /*0018*/ 	.byte	0x03, 0x19
        /*001a*/ 	.short	0x01d0


	//----- nvinfo : EIATTR_KPARAM_INFO
	.align		4
        /*001c*/ 	.byte	0x04, 0x17
        /*001e*/ 	.short	(.L_1202 - .L_1201)
.L_1201:
        /*0020*/ 	.word	0x00000000
        /*0024*/ 	.short	0x0000
        /*0026*/ 	.short	0x0000
        /*0028*/ 	.byte	0x00, 0xf0, 0x41, 0x07


	//----- nvinfo : EIATTR_MAXREG_COUNT
	.align		4
.L_1202:
        /*002c*/ 	.byte	0x03, 0x1b
        /*002e*/ 	.short	0x00ff


	//----- nvinfo : EIATTR_NUM_BARRIERS
	.align		4
        /*0030*/ 	.byte	0x02, 0x4c
        /*0032*/ 	.byte	0x01
	.zero		1


	//----- nvinfo : EIATTR_ANNOTATIONS
	.align		4
        /*0034*/ 	.byte	0x04, 0x55
        /*0036*/ 	.short	(.L_1204 - .L_1203)


	//   ....[0]....
.L_1203:
        /* <DEDUP_REMOVED lines=32> */


	//----- nvinfo : EIATTR_MERCURY_ISA_VERSION
	.align		4
.L_1204:
        /*0228*/ 	.byte	0x03, 0x5f
        /*022a*/ 	.short	0x0000


	//----- nvinfo : EIATTR_COOP_GROUP_MASK_REGIDS
	.align		4
        /*022c*/ 	.byte	0x04, 0x29
        /*022e*/ 	.short	(.L_1206 - .L_1205)


	//   ....[0]....
.L_1205:
        /*0230*/ 	.word	0xffffffff


	//   ....[1]....
        /*0234*/ 	.word	0xffffffff


	//   ....[2]....
        /*0238*/ 	.word	0xffffffff


	//   ....[3]....
        /*023c*/ 	.word	0xffffffff


	//   ....[4]....
        /*0240*/ 	.word	0xffffffff


	//   ....[5]....
        /*0244*/ 	.word	0xffffffff


	//   ....[6]....
        /*0248*/ 	.word	0xffffffff


	//   ....[7]....
        /*024c*/ 	.word	0xffffffff


	//   ....[8]....
        /*0250*/ 	.word	0xffffffff


	//   ....[9]....
        /*0254*/ 	.word	0xffffffff


	//   ....[10]....
        /*0258*/ 	.word	0xffffffff


	//   ....[11]....
        /*025c*/ 	.word	0xffffffff


	//   ....[12]....
        /*0260*/ 	.word	0xffffffff


	//   ....[13]....
        /*0264*/ 	.word	0xffffffff


	//   ....[14]....
        /*0268*/ 	.word	0xffffffff


	//   ....[15]....
        /*026c*/ 	.word	0xffffffff


	//----- nvinfo : EIATTR_COOP_GROUP_INSTR_OFFSETS
	.align		4
.L_1206:
        /*0270*/ 	.byte	0x04, 0x28
        /*0272*/ 	.short	(.L_1208 - .L_1207)


	//   ....[0]....
.L_1207:
        /*0274*/ 	.word	0x00018400


	//   ....[1]....
        /*0278*/ 	.word	0x00018450


	//   ....[2]....
        /*027c*/ 	.word	0x00018470


	//   ....[3]....
        /*0280*/ 	.word	0x00018490


	//   ....[4]....
        /*0284*/ 	.word	0x00020060


	//   ....[5]....
        /*0288*/ 	.word	0x000200b0


	//   ....[6]....
        /*028c*/ 	.word	0x000200d0


	//   ....[7]....
        /*0290*/ 	.word	0x000200f0


	//   ....[8]....
        /*0294*/ 	.word	0x000263f0


	//   ....[9]....
        /*0298*/ 	.word	0x00026410


	//   ....[10]....
        /*029c*/ 	.word	0x00026440


	//   ....[11]....
        /*02a0*/ 	.word	0x00026450


	//   ....[12]....
        /*02a4*/ 	.word	0x00029170


	//   ....[13]....
        /*02a8*/ 	.word	0x00029180


	//   ....[14]....
        /*02ac*/ 	.word	0x000291b0


	//   ....[15]....
        /*02b0*/ 	.word	0x000291c0


	//----- nvinfo : EIATTR_EXIT_INSTR_OFFSETS
	.align		4
.L_1208:
        /*02b4*/ 	.byte	0x04, 0x1c
        /*02b6*/ 	.short	(.L_1210 - .L_1209)


	//   ....[0]....
.L_1209:
        /*02b8*/ 	.word	0x00000450


	//   ....[1]....
        /*02bc*/ 	.word	0x00000bb0


	//   ....[2]....
        /*02c0*/ 	.word	0x00000be0


	//   ....[3]....
        /*02c4*/ 	.word	0x00029d10


	//   ....[4]....
        /*02c8*/ 	.word	0x00029d30


	//----- nvinfo : EIATTR_CTAIDZ_USED
	.align		4
.L_1210:
        /*02cc*/ 	.byte	0x01, 0x04
	.zero		2


	//----- nvinfo : EIATTR_CRS_STACK_SIZE
	.align		4
        /*02d0*/ 	.byte	0x04, 0x1e
        /*02d2*/ 	.short	(.L_1212 - .L_1211)
.L_1211:
        /*02d4*/ 	.word	0x00000000
.L_1212:


//--------------------- .nv.info._ZN5flash24flash_fwd_splitkv_kernelI23Flash_fwd_kernel_traitsILi64ELi64ELi256ELi4ELb0ELb0EN7cutlass6half_tE19Flash_kernel_traitsILi64ELi64ELi256ELi4ES3_EELb1ELb0ELb1ELb0ELb0ELb0ELb1ELb1EEEvNS_16Flash_fwd_paramsE --------------------------
	.section	.nv.info._ZN5flash24flash_fwd_splitkv_kernelI23Flash_fwd_kernel_traitsILi64ELi64ELi256ELi4ELb0ELb0EN7cutlass6half_tE19Flash_kernel_traitsILi64ELi64ELi256ELi4ES3_EELb1ELb0ELb1ELb0ELb0ELb0ELb1ELb1EEEvNS_16Flash_fwd_paramsE,"",@"SHT_CUDA_INFO"
	.sectionflags	@""
	.align	4


	//----- nvinfo : EIATTR_CUDA_API_VERSION
	.align		4
        /*0000*/ 	.byte	0x04, 0x37
        /*0002*/ 	.short	(.L_1214 - .L_1213)
.L_1213:
        /*0004*/ 	.word	0x00000082


	//----- nvinfo : EIATTR_SW2861232_WAR
	.align		4
.L_1214:
        /*0008*/ 	.byte	0x01, 0x35
	.zero		2


	//----- nvinfo : EIATTR_PARAM_CBANK
	.align		4
        /*000c*/ 	.byte	0x04, 0x0a
        /*000e*/ 	.short	(.L_1216 - .L_1215)
	.align		4
.L_1215:
        /*0010*/ 	.word	index@(.nv.constant0._ZN5flash24flash_fwd_splitkv_kernelI23Flash_fwd_kernel_traitsILi64ELi64ELi256ELi4ELb0ELb0EN7cutlass6half_tE19Flash_kernel_traitsILi64ELi64ELi256ELi4ES3_EELb1ELb0ELb1ELb0ELb0ELb0ELb1ELb1EEEvNS_16Flash_fwd_paramsE)
        /*0014*/ 	.short	0x0160
        /*0016*/ 	.short	0x01d0


	//----- nvinfo : EIATTR_CBANK_PARAM_SIZE
	.align		4
.L_1216:
        /*0018*/ 	.byte	0x03, 0x19
        /*001a*/ 	.short	0x01d0


	//----- nvinfo : EIATTR_KPARAM_INFO
	.align		4
        /*001c*/ 	.byte	0x04, 0x17
        /*001e*/ 	.short	(.L_1218 - .L_1217)
.L_1217:
        /*0020*/ 	.word	0x00000000
        /*0024*/ 	.short	0x0000
        /*0026*/ 	.short	0x0000
        /*0028*/ 	.byte	0x00, 0xf0, 0x41, 0x07


	//----- nvinfo : EIATTR_MAXREG_COUNT
	.align		4
.L_1218:
        /*002c*/ 	.byte	0x03, 0x1b
        /*002e*/ 	.short	0x00ff


	//----- nvinfo : EIATTR_NUM_BARRIERS
	.align		4
        /*0030*/ 	.byte	0x02, 0x4c
        /*0032*/ 	.byte	0x01
	.zero		1


	//----- nvinfo : EIATTR_ANNOTATIONS
	.align		4
        /*0034*/ 	.byte	0x04, 0x55
        /*0036*/ 	.short	(.L_1220 - .L_1219)


	//   ....[0]....
.L_1219:
        /* <DEDUP_REMOVED lines=156> */


	//----- nvinfo : EIATTR_MERCURY_ISA_VERSION
	.align		4
.L_1220:
        /*09e8*/ 	.byte	0x03, 0x5f
        /*09ea*/ 	.short	0x0000


	//----- nvinfo : EIATTR_COOP_GROUP_MASK_REGIDS
	.align		4
        /*09ec*/ 	.byte	0x04, 0x29
        /*09ee*/ 	.short	(.L_1222 - .L_1221)


	//   ....[0]....
.L_1221:
        /*09f0*/ 	.word	0xffffffff


	//   ....[1]....
        /*09f4*/ 	.word	0xffffffff


	//   ....[2]....
        /*09f8*/ 	.word	0xffffffff


	//   ....[3]....
        /*09fc*/ 	.word	0xffffffff


	//   ....[4]....
        /*0a00*/ 	.word	0xffffffff


	//   ....[5]....
        /*0a04*/ 	.word	0xffffffff


	//   ....[6]....
        /*0a08*/ 	.word	0xffffffff


	//   ....[7]....
        /*0a0c*/ 	.word	0xffffffff


	//   ....[8]....
        /*0a10*/ 	.word	0xffffffff


	//   ....[9]....
        /*0a14*/ 	.word	0xffffffff


	//   ....[10]....
        /*0a18*/ 	.word	0xffffffff


	//   ....[11]....
        /*0a1c*/ 	.word	0xffffffff


	//   ....[12]....
        /*0a20*/ 	.word	0xffffffff


	//   ....[13]....
        /*0a24*/ 	.word	0xffffffff


	//   ....[14]....
        /*0a28*/ 	.word	0xffffffff


	//   ....[15]....
        /*0a2c*/ 	.word	0xffffffff


	//   ....[16]....
        /*0a30*/ 	.word	0xffffffff


	//   ....[17]....
        /*0a34*/ 	.word	0xffffffff


	//   ....[18]....
        /*0a38*/ 	.word	0xffffffff


	//   ....[19]....
        /*0a3c*/ 	.word	0xffffffff


	//----- nvinfo : EIATTR_COOP_GROUP_INSTR_OFFSETS
	.align		4
.L_1222:
        /*0a40*/ 	.byte	0x04, 0x28
        /*0a42*/ 	.short	(.L_1224 - .L_1223)


	//   ....[0]....
.L_1223:
        /*0a44*/ 	.word	0x0001a510


	//   ....[1]....
        /*0a48*/ 	.word	0x0001a580


	//   ....[2]....
        /*0a4c*/ 	.word	0x0001a590


	//   ....[3]....
        /*0a50*/ 	.word	0x0001a5c0


	//   ....[4]....
        /*0a54*/ 	.word	0x00023ed0


	//   ....[5]....
        /*0a58*/ 	.word	0x00023f10


	//   ....[6]....
        /*0a5c*/ 	.word	0x00023f30


	//   ....[7]....
        /*0a60*/ 	.word	0x00023f50


	//   ....[8]....
        /*0a64*/ 	.word	0x0002b9a0


	//   ....[9]....
        /*0a68*/ 	.word	0x0002b9c0


	//   ....[10]....
        /*0a6c*/ 	.word	0x0002c550


	//   ....[11]....
        /*0a70*/ 	.word	0x0002c570


	//   ....[12]....
        /*0a74*/ 	.word	0x0002e9e0


	//   ....[13]....
        /*0a78*/ 	.word	0x0002ea30


	//   ....[14]....
        /*0a7c*/ 	.word	0x0002ea50


	//   ....[15]....
        /*0a80*/ 	.word	0x0002ea70


	//   ....[16]....
        /*0a84*/ 	.word	0x0002f7d0


	//   ....[17]....
        /*0a88*/ 	.word	0x0002f820


	//   ....[18]....
        /*0a8c*/ 	.word	0x0002f870


	//   ....[19]....
        /*0a90*/ 	.word	0x0002f8d0


	//----- nvinfo : EIATTR_EXIT_INSTR_OFFSETS
	.align		4
.L_1224:
        /*0a94*/ 	.byte	0x04, 0x1c
        /*0a96*/ 	.short	(.L_1226 - .L_1225)


	//   ....[0]....
.L_1225:
        /*0a98*/ 	.word	0x00000200


	//----- nvinfo : EIATTR_CTAIDZ_USED
	.align		4
.L_1226:
        /*0a9c*/ 	.byte	0x01, 0x04
	.zero		2


	//----- nvinfo : EIATTR_CRS_STACK_SIZE
	.align		4
        /*0aa0*/ 	.byte	0x04, 0x1e
        /*0aa2*/ 	.short	(.L_1228 - .L_1227)
.L_1227:
        /*0aa4*/ 	.word	0x00000000
.L_1228:


//--------------------- .nv.info._ZN5flash24flash_fwd_splitkv_kernelI23Flash_fwd_kernel_traitsILi64ELi64ELi256ELi4ELb0ELb0EN7cutlass6half_tE19Flash_kernel_traitsILi64ELi64ELi256ELi4ES3_EELb1ELb0ELb1ELb0ELb0ELb1ELb1ELb1EEEvNS_16Flash_fwd_paramsE --------------------------
	.section	.nv.info._ZN5flash24flash_fwd_splitkv_kernelI23Flash_fwd_kernel_traitsILi64ELi64ELi256ELi4ELb0ELb0EN7cutlass6half_tE19Flash_kernel_traitsILi64ELi64ELi256ELi4ES3_EELb1ELb0ELb1ELb0ELb0ELb1ELb1ELb1EEEvNS_16Flash_fwd_paramsE,"",@"SHT_CUDA_INFO"
	.sectionflags	@""
	.align	4


	//----- nvinfo : EIATTR_CUDA_API_VERSION
	.align		4
        /*0000*/ 	.byte	0x04, 0x37
        /*0002*/ 	.short	(.L_1230 - .L_1229)
.L_1229:
        /*0004*/ 	.word	0x00000082


	//----- nvinfo : EIATTR_SW2861232_WAR
	.align		4
.L_1230:
        /*0008*/ 	.byte	0x01, 0x35
	.zero		2


	//----- nvinfo : EIATTR_PARAM_CBANK
	.align		4
        /*000c*/ 	.byte	0x04, 0x0a
        /*000e*/ 	.short	(.L_1232 - .L_1231)
	.align		4
.L_1231:
        /*0010*/ 	.word	index@(.nv.constant0._ZN5flash24flash_fwd_splitkv_kernelI23Flash_fwd_kernel_traitsILi64ELi64ELi256ELi4ELb0ELb0EN7cutlass6half_tE19Flash_kernel_traitsILi64ELi64ELi256ELi4ES3_EELb1ELb0ELb1ELb0ELb0ELb1ELb1ELb1EEEvNS_16Flash_fwd_paramsE)
        /*0014*/ 	.short	0x0160
        /*0016*/ 	.short	0x01d0


	//----- nvinfo : EIATTR_CBANK_PARAM_SIZE
	.align		4
.L_1232:
        /*0018*/ 	.byte	0x03, 0x19
        /*001a*/ 	.short	0x01d0


	//----- nvinfo : EIATTR_KPARAM_INFO
	.align		4
        /*001c*/ 	.byte	0x04, 0x17
        /*001e*/ 	.short	(.L_1234 - .L_1233)
.L_1233:
        /*0020*/ 	.word	0x00000000
        /*0024*/ 	.short	0x0000
        /*0026*/ 	.short	0x0000
        /*0028*/ 	.byte	0x00, 0xf0, 0x41, 0x07


	//----- nvinfo : EIATTR_MAXREG_COUNT
	.align		4
.L_1234:
        /*002c*/ 	.byte	0x03, 0x1b
        /*002e*/ 	.short	0x00ff


	//----- nvinfo : EIATTR_NUM_BARRIERS
	.align		4
        /*0030*/ 	.byte	0x02, 0x4c
        /*0032*/ 	.byte	0x01
	.zero		1


	//----- nvinfo : EIATTR_ANNOTATIONS
	.align		4
        /*0034*/ 	.byte	0x04, 0x55
        /*0036*/ 	.short	(.L_1236 - .L_1235)


	//   ....[0]....
.L_1235:
        /* <DEDUP_REMOVED lines=182> */


	//----- nvinfo : EIATTR_MERCURY_ISA_VERSION
	.align		4
.L_1236:
        /*0b80*/ 	.byte	0x03, 0x5f
        /*0b82*/ 	.short	0x0000


	//----- nvinfo : EIATTR_COOP_GROUP_MASK_REGIDS
	.align		4
        /*0b84*/ 	.byte	0x04, 0x29
        /*0b86*/ 	.short	(.L_1238 - .L_1237)


	//   ....[0]....
.L_1237:
        /*0b88*/ 	.word	0xffffffff


	//   ....[1]....
        /*0b8c*/ 	.word	0xffffffff


	//   ....[2]....
        /*0b90*/ 	.word	0xffffffff


	//   ....[3]....
        /*0b94*/ 	.word	0xffffffff


	//   ....[4]....
        /*0b98*/ 	.word	0xffffffff


	//   ....[5]....
        /*0b9c*/ 	.word	0xffffffff


	//   ....[6]....
        /*0ba0*/ 	.word	0xffffffff


	//   ....[7]....
        /*0ba4*/ 	.word	0xffffffff


	//   ....[8]....
        /*0ba8*/ 	.word	0xffffffff


	//   ....[9]....
        /*0bac*/ 	.word	0xffffffff


	//   ....[10]....
        /*0bb0*/ 	.word	0xffffffff


	//   ....[11]....
        /*0bb4*/ 	.word	0xffffffff


	//   ....[12]....
        /*0bb8*/ 	.word	0xffffffff


	//   ....[13]....
        /*0bbc*/ 	.word	0xffffffff


	//   ....[14]....
        /*0bc0*/ 	.word	0xffffffff


	//   ....[15]....
        /*0bc4*/ 	.word	0xffffffff


	//   ....[16]....
        /*0bc8*/ 	.word	0xffffffff


	//   ....[17]....
        /*0bcc*/ 	.word	0xffffffff


	//   ....[18]....
        /*0bd0*/ 	.word	0xffffffff


	//   ....[19]....
        /*0bd4*/ 	.word	0xffffffff


	//----- nvinfo : EIATTR_COOP_GROUP_INSTR_OFFSETS
	.align		4
.L_1238:
        /*0bd8*/ 	.byte	0x04, 0x28
        /*0bda*/ 	.short	(.L_1240 - .L_1239)


	//   ....[0]....
.L_1239:
        /*0bdc*/ 	.word	0x0001d2c0


	//   ....[1]....
        /*0be0*/ 	.word	0x0001d330


	//   ....[2]....
        /*0be4*/ 	.word	0x0001d340


	//   ....[3]....
        /*0be8*/ 	.word	0x0001d370


	//   ....[4]....
        /*0bec*/ 	.word	0x00027e60


	//   ....[5]....
        /*0bf0*/ 	.word	0x00027e90


	//   ....[6]....
        /*0bf4*/ 	.word	0x00027eb0


	//   ....[7]....
        /*0bf8*/ 	.word	0x00027ed0


	//   ....[8]....
        /*0bfc*/ 	.word	0x00030930


	//   ....[9]....
        /*0c00*/ 	.word	0x00030950


	//   ....[10]....
        /*0c04*/ 	.word	0x00031510


	//   ....[11]....
        /*0c08*/ 	.word	0x00031560


	//   ....[12]....
        /*0c0c*/ 	.word	0x000339d0


	//   ....[13]....
        /*0c10*/ 	.word	0x00033a20


	//   ....[14]....
        /*0c14*/ 	.word	0x00033a40


	//   ....[15]....
        /*0c18*/ 	.word	0x00033a60


	//   ....[16]....
        /*0c1c*/ 	.word	0x000347c0


	//   ....[17]....
        /*0c20*/ 	.word	0x00034810


	//   ....[18]....
        /*0c24*/ 	.word	0x00034860


	//   ....[19]....
        /*0c28*/ 	.word	0x000348c0


	//----- nvinfo : EIATTR_EXIT_INSTR_OFFSETS
	.align		4
.L_1240:
        /*0c2c*/ 	.byte	0x04, 0x1c
        /*0c2e*/ 	.short	(.L_1242 - .L_1241)


	//   ....[0]....
.L_1241:
        /*0c30*/ 	.word	0x00000200


	//----- nvinfo : EIATTR_CTAIDZ_USED
	.align		4
.L_1242:
        /*0c34*/ 	.byte	0x01, 0x04
	.zero		2


	//----- nvinfo : EIATTR_CRS_STACK_SIZE
	.align		4
        /*0c38*/ 	.byte	0x04, 0x1e
        /*0c3a*/ 	.short	(.L_1244 - .L_1243)
.L_1243:
        /*0c3c*/ 	.word	0x00000000
.L_1244:


//--------------------- .nv.info._ZN5flash32flash_fwd_splitkv_combine_kernelI23Flash_fwd_kernel_traitsILi64ELi64ELi128ELi4ELb0ELb0EN7cutlass6half_tE19Flash_kernel_traitsILi64ELi64ELi128ELi4ES3_EELi8ELi7ELb0EEEvNS_16Flash_fwd_paramsE --------------------------
	.section	.nv.info._ZN5flash32flash_fwd_splitkv_combine_kernelI23Flash_fwd_kernel_traitsILi64ELi64ELi128ELi4ELb0ELb0EN7cutlass6half_tE19Flash_kernel_traitsILi64ELi64ELi128ELi4ES3_EELi8ELi7ELb0EEEvNS_16Flash_fwd_paramsE,"",@"SHT_CUDA_INFO"
	.sectionflags	@""
	.align	4


	//----- nvinfo : EIATTR_CUDA_API_VERSION
	.align		4
        /*0000*/ 	.byte	0x04, 0x37
        /*0002*/ 	.short	(.L_1246 - .L_1245)
.L_1245:
        /*0004*/ 	.word	0x00000082


	//----- nvinfo : EIATTR_SW2861232_WAR
	.align		4
.L_1246:
        /*0008*/ 	.byte	0x01, 0x35
	.zero		2


	//----- nvinfo : EIATTR_PARAM_CBANK
	.align		4
        /*000c*/ 	.byte	0x04, 0x0a
        /*000e*/ 	.short	(.L_1248 - .L_1247)
	.align		4
.L_1247:
        /*0010*/ 	.word	index@(.nv.constant0._ZN5flash32flash_fwd_splitkv_combine_kernelI23Flash_fwd_kernel_traitsILi64ELi64ELi128ELi4ELb0ELb0EN7cutlass6half_tE19Flash_kernel_traitsILi64ELi64ELi128ELi4ES3_EELi8ELi7ELb0EEEvNS_16Flash_fwd_paramsE)
        /*0014*/ 	.short	0x0160
        /*0016*/ 	.short	0x01d0


	//----- nvinfo : EIATTR_CBANK_PARAM_SIZE
	.align		4
.L_1248:
        /*0018*/ 	.byte	0x03, 0x19
        /*001a*/ 	.short	0x01d0


	//----- nvinfo : EIATTR_KPARAM_INFO
	.align		4
        /*001c*/ 	.byte	0x04, 0x17
        /*001e*/ 	.short	(.L_1250 - .L_1249)
.L_1249:
        /*0020*/ 	.word	0x00000000
        /*0024*/ 	.short	0x0000
        /*0026*/ 	.short	0x0000
        /*0028*/ 	.byte	0x00, 0xf0, 0x41, 0x07


	//----- nvinfo : EIATTR_MAXREG_COUNT
	.align		4
.L_1250:
        /*002c*/ 	.byte	0x03, 0x1b
        /*002e*/ 	.short	0x00ff


	//----- nvinfo : EIATTR_NUM_BARRIERS
	.align		4
        /*0030*/ 	.byte	0x02, 0x4c
        /*0032*/ 	.byte	0x01
	.zero		1


	//----- nvinfo : EIATTR_MERCURY_ISA_VERSION
	.align		4
        /*0034*/ 	.byte	0x03, 0x5f
        /*0036*/ 	.short	0x0000


	//----- nvinfo : EIATTR_COOP_GROUP_MASK_REGIDS
	.align		4
        /*0038*/ 	.byte	0x04, 0x29
        /*003a*/ 	.short	(.L_1252 - .L_1251)


	//   ....[0]....
.L_1251:
        /*003c*/ 	.word	0xffffffff


	//   ....[1]....
        /*0040*/ 	.word	0xffffffff


	//   ....[2]....
        /*0044*/ 	.word	0xffffffff


	//   ....[3]....
        /*0048*/ 	.word	0xffffffff


	//   ....[4]....
        /*004c*/ 	.word	0xffffffff


	//   ....[5]....
        /*0050*/ 	.word	0xffffffff


	//   ....[6]....
        /*0054*/ 	.word	0xffffffff


	//   ....[7]....
        /*0058*/ 	.word	0xffffffff


	//----- nvinfo : EIATTR_COOP_GROUP_INSTR_OFFSETS
	.align		4
.L_1252:
        /*005c*/ 	.byte	0x04, 0x28
        /*005e*/ 	.short	(.L_1254 - .L_1253)


	//   ....[0]....
.L_1253:
        /*0060*/ 	.word	0x00001fa0


	//   ....[1]....
        /*0064*/ 	.word	0x00001fc0


	//   ....[2]....
        /*0068*/ 	.word	0x00001fe0


	//   ....[3]....
        /*006c*/ 	.word	0x00002000


	//   ....[4]....
        /*0070*/ 	.word	0x00002270


	//   ....[5]....
        /*0074*/ 	.word	0x000022d0


	//   ....[6]....
        /*0078*/ 	.word	0x00002390


	//   ....[7]....
        /*007c*/ 	.word	0x00002470


	//----- nvinfo : EIATTR_EXIT_INSTR_OFFSETS
	.align		4
.L_1254:
        /*0080*/ 	.byte	0x04, 0x1c
        /*0082*/ 	.short	(.L_1256 - .L_1255)


	//   ....[0]....
.L_1255:
        /*0084*/ 	.word	0x00004a80


	//   ....[1]....
        /*0088*/ 	.word	0x00004aa0


	//   ....[2]....
        /*008c*/ 	.word	0x00004f30


	//----- nvinfo : EIATTR_CRS_STACK_SIZE
	.align		4
.L_1256:
        /*0090*/ 	.byte	0x04, 0x1e
        /*0092*/ 	.short	(.L_1258 - .L_1257)
.L_1257:
        /*0094*/ 	.word	0x00000000
.L_1258:


//--------------------- .nv.info._ZN5flash32flash_fwd_splitkv_combine_kernelI23Flash_fwd_kernel_traitsILi64ELi64ELi128ELi4ELb0ELb0EN7cutlass6half_tE19Flash_kernel_traitsILi64ELi64ELi128ELi4ES3_EELi8ELi6ELb0EEEvNS_16Flash_fwd_paramsE --------------------------
	.section	.nv.info._ZN5flash32flash_fwd_splitkv_combine_kernelI23Flash_fwd_kernel_traitsILi64ELi64ELi128ELi4ELb0ELb0EN7cutlass6half_tE19Flash_kernel_traitsILi64ELi64ELi128ELi4ES3_EELi8ELi6ELb0EEEvNS_16Flash_fwd_paramsE,"",@"SHT_CUDA_INFO"
	.sectionflags	@""
	.align	4


	//----- nvinfo : EIATTR_CUDA_API_VERSION
	.align		4
        /*0000*/ 	.byte	0x04, 0x37
        /*0002*/ 	.short	(.L_1260 - .L_1259)
.L_1259:
        /*0004*/ 	.word	0x00000082


	//----- nvinfo : EIATTR_SW2861232_WAR
	.align		4
.L_1260:
        /*0008*/ 	.byte	0x01, 0x35
	.zero		2


	//----- nvinfo : EIATTR_PARAM_CBANK
	.align		4
        /*000c*/ 	.byte	0x04, 0x0a
        /*000e*/ 	.short	(.L_1262 - .L_1261)
	.align		4
.L_1261:
        /*0010*/ 	.word	index@(.nv.constant0._ZN5flash32flash_fwd_splitkv_combine_kernelI23Flash_fwd_kernel_traitsILi64ELi64ELi128ELi4ELb0ELb0EN7cutlass6half_tE19Flash_kernel_traitsILi64ELi64ELi128ELi4ES3_EELi8ELi6ELb0EEEvNS_16Flash_fwd_paramsE)
        /*0014*/ 	.short	0x0160
        /*0016*/ 	.short	0x01d0


	//----- nvinfo : EIATTR_CBANK_PARAM_SIZE
	.align		4
.L_1262:
        /*0018*/ 	.byte	0x03, 0x19
        /*001a*/ 	.short	0x01d0


	//----- nvinfo : EIATTR_KPARAM_INFO
	.align		4
        /*001c*/ 	.byte	0x04, 0x17
        /*001e*/ 	.short	(.L_1264 - .L_1263)
.L_1263:
        /*0020*/ 	.word	0x00000000
        /*0024*/ 	.short	0x0000
        /*0026*/ 	.short	0x0000
        /*0028*/ 	.byte	0x00, 0xf0, 0x41, 0x07


	//----- nvinfo : EIATTR_MAXREG_COUNT
	.align		4
.L_1264:
        /*002c*/ 	.byte	0x03, 0x1b
        /*002e*/ 	.short	0x00ff


	//----- nvinfo : EIATTR_NUM_BARRIERS
	.align		4
        /*0030*/ 	.byte	0x02, 0x4c
        /*0032*/ 	.byte	0x01
	.zero		1


	//----- nvinfo : EIATTR_MERCURY_ISA_VERSION
	.align		4
        /*0034*/ 	.byte	0x03, 0x5f
        /*0036*/ 	.short	0x0000


	//----- nvinfo : EIATTR_COOP_GROUP_MASK_REGIDS
	.align		4
        /*0038*/ 	.byte	0x04, 0x29
        /*003a*/ 	.short	(.L_1266 - .L_1265)


	//   ....[0]....
.L_1265:
        /*003c*/ 	.word	0xffffffff


	//   ....[1]....
        /*0040*/ 	.word	0xffffffff


	//   ....[2]....
        /*0044*/ 	.word	0xffffffff


	//   ....[3]....
        /*0048*/ 	.word	0xffffffff


	//   ....[4]....
        /*004c*/ 	.word	0xffffffff


	//   ....[5]....
        /*0050*/ 	.word	0xffffffff


	//   ....[6]....
        /*0054*/ 	.word	0xffffffff


	//   ....[7]....
        /*0058*/ 	.word	0xffffffff


	//----- nvinfo : EIATTR_COOP_GROUP_INSTR_OFFSETS
	.align		4
.L_1266:
        /*005c*/ 	.byte	0x04, 0x28
        /*005e*/ 	.short	(.L_1268 - .L_1267)


	//   ....[0]....
.L_1267:
        /*0060*/ 	.word	0x00001aa0


	//   ....[1]....
        /*0064*/ 	.word	0x00001ac0


	//   ....[2]....
        /*0068*/ 	.word	0x00001ae0


	//   ....[3]....
        /*006c*/ 	.word	0x00001b00


	//   ....[4]....
        /*0070*/ 	.word	0x00001c60


	//   ....[5]....
        /*0074*/ 	.word	0x00001cd0


	//   ....[6]....
        /*0078*/ 	.word	0x00001da0


	//   ....[7]....
        /*007c*/ 	.word	0x00001ea0


	//----- nvinfo : EIATTR_EXIT_INSTR_OFFSETS
	.align		4
.L_1268:
        /*0080*/ 	.byte	0x04, 0x1c
        /*0082*/ 	.short	(.L_1270 - .L_1269)


	//   ....[0]....
.L_1269:
        /*0084*/ 	.word	0x00004250


	//   ....[1]....
        /*0088*/ 	.word	0x00004270


	//   ....[2]....
        /*008c*/ 	.word	0x00004700


	//----- nvinfo : EIATTR_CRS_STACK_SIZE
	.align		4
.L_1270:
        /*0090*/ 	.byte	0x04, 0x1e
        /*0092*/ 	.short	(.L_1272 - .L_1271)
.L_1271:
        /*0094*/ 	.word	0x00000000
.L_1272:


//--------------------- .nv.info._ZN5flash32flash_fwd_splitkv_combine_kernelI23Flash_fwd_kernel_traitsILi64ELi64ELi128ELi4ELb0ELb0EN7cutlass6half_tE19Flash_kernel_traitsILi64ELi64ELi128ELi4ES3_EELi8ELi5ELb0EEEvNS_16Flash_fwd_paramsE --------------------------
	.section	.nv.info._ZN5flash32flash_fwd_splitkv_combine_kernelI23Flash_fwd_kernel_traitsILi64ELi64ELi128ELi4ELb0ELb0EN7cutlass6half_tE19Flash_kernel_traitsILi64ELi64ELi128ELi4ES3_EELi8ELi5ELb0EEEvNS_16Flash_fwd_paramsE,"",@"SHT_CUDA_INFO"
	.sectionflags	@""
	.align	4


	//----- nvinfo : EIATTR_CUDA_API_VERSION
	.align		4
        /*0000*/ 	.byte	0x04, 0x37
        /*0002*/ 	.short	(.L_1274 - .L_1273)
.L_1273:
        /*0004*/ 	.word	0x00000082


	//----- nvinfo : EIATTR_SW2861232_WAR
	.align		4
.L_1274:
        /*0008*/ 	.byte	0x01, 0x35
	.zero		2


	//----- nvinfo : EIATTR_PARAM_CBANK
	.align		4
        /*000c*/ 	.byte	0x04, 0x0a
        /*000e*/ 	.short	(.L_1276 - .L_1275)
	.align		4
.L_1275:
        /*0010*/ 	.word	index@(.nv.constant0._ZN5flash32flash_fwd_splitkv_combine_kernelI23Flash_fwd_kernel_traitsILi64ELi64ELi128ELi4ELb0ELb0EN7cutlass6half_tE19Flash_kernel_traitsILi64ELi64ELi128ELi4ES3_EELi8ELi5ELb0EEEvNS_16Flash_fwd_paramsE)
        /*0014*/ 	.short	0x0160
        /*0016*/ 	.short	0x01d0


	//----- nvinfo : EIATTR_CBANK_PARAM_SIZE
	.align		4
.L_1276:
        /*0018*/ 	.byte	0x03, 0x19
        /*001a*/ 	.short	0x01d0


	//----- nvinfo : EIATTR_KPARAM_INFO
	.align		4
        /*001c*/ 	.byte	0x04, 0x17
        /*001e*/ 	.short	(.L_1278 - .L_1277)
.L_1277:
        /*0020*/ 	.word	0x00000000
        /*0024*/ 	.short	0x0000
        /*0026*/ 	.short	0x0000
        /*0028*/ 	.byte	0x00, 0xf0, 0x41, 0x07


	//----- nvinfo : EIATTR_MAXREG_COUNT
	.align		4
.L_1278:
        /*002c*/ 	.byte	0x03, 0x1b
        /*002e*/ 	.short	0x00ff


	//----- nvinfo : EIATTR_NUM_BARRIERS
	.align		4
        /*0030*/ 	.byte	0x02, 0x4c
        /*0032*/ 	.byte	0x01
	.zero		1


	//----- nvinfo : EIATTR_MERCURY_ISA_VERSION
	.align		4
        /*0034*/ 	.byte	0x03, 0x5f
        /*0036*/ 	.short	0x0000


	//----- nvinfo : EIATTR_COOP_GROUP_MASK_REGIDS
	.align		4
        /*0038*/ 	.byte	0x04, 0x29
        /*003a*/ 	.short	(.L_1280 - .L_1279)


	//   ....[0]....
.L_1279:
        /*003c*/ 	.word	0xffffffff


	//   ....[1]....
        /*0040*/ 	.word	0xffffffff


	//   ....[2]....
        /*0044*/ 	.word	0xffffffff


	//   ....[3]....
        /*0048*/ 	.word	0xffffffff


	//   ....[4]....
        /*004c*/ 	.word	0xffffffff


	//   ....[5]....
        /*0050*/ 	.word	0xffffffff


	//   ....[6]....
        /*0054*/ 	.word	0xffffffff


	//   ....[7]....
        /*0058*/ 	.word	0xffffffff


	//----- nvinfo : EIATTR_COOP_GROUP_INSTR_OFFSETS
	.align		4
.L_1280:
        /*005c*/ 	.byte	0x04, 0x28
        /*005e*/ 	.short	(.L_1282 - .L_1281)


	//   ....[0]....
.L_1281:
        /*0060*/ 	.word	0x000017a0


	//   ....[1]....
        /*0064*/ 	.word	0x00001840


	//   ....[2]....
        /*0068*/ 	.word	0x00001860


	//   ....[3]....
        /*006c*/ 	.word	0x00001890


	//   ....[4]....
        /*0070*/ 	.word	0x00001a30


	//   ....[5]....
        /*0074*/ 	.word	0x00001a90


	//   ....[6]....
        /*0078*/ 	.word	0x00001b20


	//   ....[7]....
        /*007c*/ 	.word	0x00001c20


	//----- nvinfo : EIATTR_EXIT_INSTR_OFFSETS
	.align		4
.L_1282:
        /*0080*/ 	.byte	0x04, 0x1c
        /*0082*/ 	.short	(.L_1284 - .L_1283)


	//   ....[0]....
.L_1283:
        /*0084*/ 	.word	0x00003ef0


	//   ....[1]....
        /*0088*/ 	.word	0x00003f10


	//   ....[2]....
        /*008c*/ 	.word	0x000043a0


	//----- nvinfo : EIATTR_CRS_STACK_SIZE
	.align		4
.L_1284:
        /*0090*/ 	.byte	0x04, 0x1e
        /*0092*/ 	.short	(.L_1286 - .L_1285)
.L_1285:
        /*0094*/ 	.word	0x00000000
.L_1286:


//--------------------- .nv.info._ZN5flash32flash_fwd_splitkv_combine_kernelI23Flash_fwd_kernel_traitsILi64ELi64ELi128ELi4ELb0ELb0EN7cutlass6half_tE19Flash_kernel_traitsILi64ELi64ELi128ELi4ES3_EELi8ELi4ELb0EEEvNS_16Flash_fwd_paramsE --------------------------
	.section	.nv.info._ZN5flash32flash_fwd_splitkv_combine_kernelI23Flash_fwd_kernel_traitsILi64ELi64ELi128ELi4ELb0ELb0EN7cutlass6half_tE19Flash_kernel_traitsILi64ELi64ELi128ELi4ES3_EELi8ELi4ELb0EEEvNS_16Flash_fwd_paramsE,"",@"SHT_CUDA_INFO"
	.sectionflags	@""
	.align	4


	//----- nvinfo : EIATTR_CUDA_API_VERSION
	.align		4
        /*0000*/ 	.byte	0x04, 0x37
        /*0002*/ 	.short	(.L_1288 - .L_1287)
.L_1287:
        /*0004*/ 	.word	0x00000082


	//----- nvinfo : EIATTR_SW2861232_WAR
	.align		4
.L_1288:
        /*0008*/ 	.byte	0x01, 0x35
	.zero		2


	//----- nvinfo : EIATTR_PARAM_CBANK
	.align		4
        /*000c*/ 	.byte	0x04, 0x0a
        /*000e*/ 	.short	(.L_1290 - .L_1289)
	.align		4
.L_1289:
        /*0010*/ 	.word	index@(.nv.constant0._ZN5flash32flash_fwd_splitkv_combine_kernelI23Flash_fwd_kernel_traitsILi64ELi64ELi128ELi4ELb0ELb0EN7cutlass6half_tE19Flash_kernel_traitsILi64ELi64ELi128ELi4ES3_EELi8ELi4ELb0EEEvNS_16Flash_fwd_paramsE)
        /*0014*/ 	.short	0x0160
        /*0016*/ 	.short	0x01d0


	//----- nvinfo : EIATTR_CBANK_PARAM_SIZE
	.align		4
.L_1290:
        /*0018*/ 	.byte	0x03, 0x19
        /*001a*/ 	.short	0x01d0


	//----- nvinfo : EIATTR_KPARAM_INFO
	.align		4
        /*001c*/ 	.byte	0x04, 0x17
        /*001e*/ 	.short	(.L_1292 - .L_1291)
.L_1291:
        /*0020*/ 	.word	0x00000000
        /*0024*/ 	.short	0x0000
        /*0026*/ 	.short	0x0000
        /*0028*/ 	.byte	0x00, 0xf0, 0x41, 0x07


	//----- nvinfo : EIATTR_MAXREG_COUNT
	.align		4
.L_1292:
        /*002c*/ 	.byte	0x03, 0x1b
        /*002e*/ 	.short	0x00ff


	//----- nvinfo : EIATTR_NUM_BARRIERS
	.align		4
        /*0030*/ 	.byte	0x02, 0x4c
        /*0032*/ 	.byte	0x01
	.zero		1


	//----- nvinfo : EIATTR_MERCURY_ISA_VERSION
	.align		4
        /*0034*/ 	.byte	0x03, 0x5f
        /*0036*/ 	.short	0x0000


	//----- nvinfo : EIATTR_COOP_GROUP_MASK_REGIDS
	.align		4
        /*0038*/ 	.byte	0x04, 0x29
        /*003a*/ 	.short	(.L_1294 - .L_1293)


	//   ....[0]....
.L_1293:
        /*003c*/ 	.word	0xffffffff


	//   ....[1]....
        /*0040*/ 	.word	0xffffffff


	//   ....[2]....
        /*0044*/ 	.word	0xffffffff


	//   ....[3]....
        /*0048*/ 	.word	0xffffffff


	//   ....[4]....
        /*004c*/ 	.word	0xffffffff


	//   ....[5]....
        /*0050*/ 	.word	0xffffffff


	//   ....[6]....
        /*0054*/ 	.word	0xffffffff


	//   ....[7]....
        /*0058*/ 	.word	0xffffffff


	//----- nvinfo : EIATTR_COOP_GROUP_INSTR_OFFSETS
	.align		4
.L_1294:
        /*005c*/ 	.byte	0x04, 0x28
        /*005e*/ 	.short	(.L_1296 - .L_1295)


	//   ....[0]....
.L_1295:
        /*0060*/ 	.word	0x00001c30


	//   ....[1]....
        /*0064*/ 	.word	0x00001c50


	//   ....[2]....
        /*0068*/ 	.word	0x00001c70


	//   ....[3]....
        /*006c*/ 	.word	0x00001c90


	//   ....[4]....
        /*0070*/ 	.word	0x00001d00


	//   ....[5]....
        /*0074*/ 	.word	0x00001d30


	//   ....[6]....
        /*0078*/ 	.word	0x00001d50


	//   ....[7]....
        /*007c*/ 	.word	0x00001d70


	//----- nvinfo : EIATTR_EXIT_INSTR_OFFSETS
	.align		4
.L_1296:
        /*0080*/ 	.byte	0x04, 0x1c
        /*0082*/ 	.short	(.L_1298 - .L_1297)


	//   ....[0]....
.L_1297:
        /*0084*/ 	.word	0x00003e50


	//   ....[1]....
        /*0088*/ 	.word	0x00003e70


	//   ....[2]....
        /*008c*/ 	.word	0x00004300


	//----- nvinfo : EIATTR_CRS_STACK_SIZE
	.align		4
.L_1298:
        /*0090*/ 	.byte	0x04, 0x1e
        /*0092*/ 	.short	(.L_1300 - .L_1299)
.L_1299:
        /*0094*/ 	.word	0x00000000
.L_1300:


//--------------------- .nv.info._ZN5flash32flash_fwd_splitkv_combine_kernelI23Flash_fwd_kernel_traitsILi64ELi64ELi128ELi4ELb0ELb0EN7cutlass6half_tE19Flash_kernel_traitsILi64ELi64ELi128ELi4ES3_EELi8ELi3ELb0EEEvNS_16Flash_fwd_paramsE --------------------------
	.section	.nv.info._ZN5flash32flash_fwd_splitkv_combine_kernelI23Flash_fwd_kernel_traitsILi64ELi64ELi128ELi4ELb0ELb0EN7cutlass6half_tE19Flash_kernel_traitsILi64ELi64ELi128ELi4ES3_EELi8ELi3ELb0EEEvNS_16Flash_fwd_paramsE,"",@"SHT_CUDA_INFO"
	.sectionflags	@""
	.align	4


	//----- nvinfo : EIATTR_CUDA_API_VERSION
	.align		4
        /*0000*/ 	.byte	0x04, 0x37
        /*0002*/ 	.short	(.L_1302 - .L_1301)
.L_1301:
        /*0004*/ 	.word	0x00000082


	//----- nvinfo : EIATTR_SW2861232_WAR
	.align		4
.L_1302:
        /*0008*/ 	.byte	0x01, 0x35
	.zero		2


	//----- nvinfo : EIATTR_PARAM_CBANK
	.align		4
        /*000c*/ 	.byte	0x04, 0x0a
        /*000e*/ 	.short	(.L_1304 - .L_1303)
	.align		4
.L_1303:
        /*0010*/ 	.word	index@(.nv.constant0._ZN5flash32flash_fwd_splitkv_combine_kernelI23Flash_fwd_kernel_traitsILi64ELi64ELi128ELi4ELb0ELb0EN7cutlass6half_tE19Flash_kernel_traitsILi64ELi64ELi128ELi4ES3_EELi8ELi3ELb0EEEvNS_16Flash_fwd_paramsE)
        /*0014*/ 	.short	0x0160
        /*0016*/ 	.short	0x01d0


	//----- nvinfo : EIATTR_CBANK_PARAM_SIZE
	.align		4
.L_1304:
        /*0018*/ 	.byte	0x03, 0x19
        /*001a*/ 	.short	0x01d0


	//----- nvinfo : EIATTR_KPARAM_INFO
	.align		4
        /*001c*/ 	.byte	0x04, 0x17
        /*001e*/ 	.short	(.L_1306 - .L_1305)
.L_1305:
        /*0020*/ 	.word	0x00000000
        /*0024*/ 	.short	0x0000
        /*0026*/ 	.short	0x0000
        /*0028*/ 	.byte	0x00, 0xf0, 0x41, 0x07


	//----- nvinfo : EIATTR_MAXREG_COUNT
	.align		4
.L_1306:
        /*002c*/ 	.byte	0x03, 0x1b
        /*002e*/ 	.short	0x00ff


	//----- nvinfo : EIATTR_NUM_BARRIERS
	.align		4
        /*0030*/ 	.byte	0x02, 0x4c
        /*0032*/ 	.byte	0x01
	.zero		1


	//----- nvinfo : EIATTR_MERCURY_ISA_VERSION
	.align		4
        /*0034*/ 	.byte	0x03, 0x5f
        /*0036*/ 	.short	0x0000


	//----- nvinfo : EIATTR_COOP_GROUP_MASK_REGIDS
	.align		4
        /*0038*/ 	.byte	0x04, 0x29
        /*003a*/ 	.short	(.L_1308 - .L_1307)


	//   ....[0]....
.L_1307:
        /*003c*/ 	.word	0xffffffff


	//   ....[1]....
        /*0040*/ 	.word	0xffffffff


	//   ....[2]....
        /*0044*/ 	.word	0xffffffff


	//   ....[3]....
        /*0048*/ 	.word	0xffffffff


	//   ....[4]....
        /*004c*/ 	.word	0xffffffff


	//   ....[5]....
        /*0050*/ 	.word	0xffffffff


	//----- nvinfo : EIATTR_COOP_GROUP_INSTR_OFFSETS
	.align		4
.L_1308:
        /*0054*/ 	.byte	0x04, 0x28
        /*0056*/ 	.short	(.L_1310 - .L_1309)


	//   ....[0]....
.L_1309:
        /*0058*/ 	.word	0x00001be0


	//   ....[1]....
        /*005c*/ 	.word	0x00001c00


	//   ....[2]....
        /*0060*/ 	.word	0x00001c30


	//   ....[3]....
        /*0064*/ 	.word	0x00001ca0


	//   ....[4]....
        /*0068*/ 	.word	0x00001cc0


	//   ....[5]....
        /*006c*/ 	.word	0x00001ce0


	//----- nvinfo : EIATTR_EXIT_INSTR_OFFSETS
	.align		4
.L_1310:
        /*0070*/ 	.byte	0x04, 0x1c
        /*0072*/ 	.short	(.L_1312 - .L_1311)


	//   ....[0]....
.L_1311:
        /*0074*/ 	.word	0x00003da0


	//   ....[1]....
        /*0078*/ 	.word	0x00003dc0


	//   ....[2]....
        /*007c*/ 	.word	0x00004250


	//----- nvinfo : EIATTR_CRS_STACK_SIZE
	.align		4
.L_1312:
        /*0080*/ 	.byte	0x04, 0x1e
        /*0082*/ 	.short	(.L_1314 - .L_1313)
.L_1313:
        /*0084*/ 	.word	0x00000000
.L_1314:


//--------------------- .nv.info._ZN5flash32flash_fwd_splitkv_combine_kernelI23Flash_fwd_kernel_traitsILi64ELi64ELi128ELi4ELb0ELb0EN7cutlass6half_tE19Flash_kernel_traitsILi64ELi64ELi128ELi4ES3_EELi8ELi2ELb0EEEvNS_16Flash_fwd_paramsE --------------------------
	.section	.nv.info._ZN5flash32flash_fwd_splitkv_combine_kernelI23Flash_fwd_kernel_traitsILi64ELi64ELi128ELi4ELb0ELb0EN7cutlass6half_tE19Flash_kernel_traitsILi64ELi64ELi128ELi4ES3_EELi8ELi2ELb0EEEvNS_16Flash_fwd_paramsE,"",@"SHT_CUDA_INFO"
	.sectionflags	@""
	.align	4


	//----- nvinfo : EIATTR_CUDA_API_VERSION
	.align		4
        /*0000*/ 	.byte	0x04, 0x37
        /*0002*/ 	.short	(.L_1316 - .L_1315)
.L_1315:
        /*0004*/ 	.word	0x00000082


	//----- nvinfo : EIATTR_SW2861232_WAR
	.align		4
.L_1316:
        /*0008*/ 	.byte	0x01, 0x35
	.zero		2


	//----- nvinfo : EIATTR_PARAM_CBANK
	.align		4
        /*000c*/ 	.byte	0x04, 0x0a
        /*000e*/ 	.short	(.L_1318 - .L_1317)
	.align		4
.L_1317:
        /*0010*/ 	.word	index@(.nv.constant0._ZN5flash32flash_fwd_splitkv_combine_kernelI23Flash_fwd_kernel_traitsILi64ELi64ELi128ELi4ELb0ELb0EN7cutlass6half_tE19Flash_kernel_traitsILi64ELi64ELi128ELi4ES3_EELi8ELi2ELb0EEEvNS_16Flash_fwd_paramsE)
        /*0014*/ 	.short	0x0160
        /*0016*/ 	.short	0x01d0


	//----- nvinfo : EIATTR_CBANK_PARAM_SIZE
	.align		4
.L_1318:
        /*0018*/ 	.byte	0x03, 0x19
        /*001a*/ 	.short	0x01d0


	//----- nvinfo : EIATTR_KPARAM_INFO
	.align		4
        /*001c*/ 	.byte	0x04, 0x17
        /*001e*/ 	.short	(.L_1320 - .L_1319)
.L_1319:
        /*0020*/ 	.word	0x00000000
        /*0024*/ 	.short	0x0000
        /*0026*/ 	.short	0x0000
        /*0028*/ 	.byte	0x00, 0xf0, 0x41, 0x07


	//----- nvinfo : EIATTR_MAXREG_COUNT
	.align		4
.L_1320:
        /*002c*/ 	.byte	0x03, 0x1b
        /*002e*/ 	.short	0x00ff


	//----- nvinfo : EIATTR_NUM_BARRIERS
	.align		4
        /*0030*/ 	.byte	0x02, 0x4c
        /*0032*/ 	.byte	0x01
	.zero		1


	//----- nvinfo : EIATTR_MERCURY_ISA_VERSION
	.align		4
        /*0034*/ 	.byte	0x03, 0x5f
        /*0036*/ 	.short	0x0000


	//----- nvinfo : EIATTR_COOP_GROUP_MASK_REGIDS
	.align		4
        /*0038*/ 	.byte	0x04, 0x29
        /*003a*/ 	.short	(.L_1322 - .L_1321)


	//   ....[0]....
.L_1321:
        /*003c*/ 	.word	0xffffffff


	//   ....[1]....
        /*0040*/ 	.word	0xffffffff


	//   ....[2]....
        /*0044*/ 	.word	0xffffffff


	//   ....[3]....
        /*0048*/ 	.word	0xffffffff


	//----- nvinfo : EIATTR_COOP_GROUP_INSTR_OFFSETS
	.align		4
.L_1322:
        /*004c*/ 	.byte	0x04, 0x28
        /*004e*/ 	.short	(.L_1324 - .L_1323)


	//   ....[0]....
.L_1323:
        /*0050*/ 	.word	0x00001c70


	//   ....[1]....
        /*0054*/ 	.word	0x00001c90


	//   ....[2]....
        /*0058*/ 	.word	0x00001d00


	//   ....[3]....
        /*005c*/ 	.word	0x00001d20


	//----- nvinfo : EIATTR_EXIT_INSTR_OFFSETS
	.align		4
.L_1324:
        /*0060*/ 	.byte	0x04, 0x1c
        /*0062*/ 	.short	(.L_1326 - .L_1325)


	//   ....[0]....
.L_1325:
        /*0064*/ 	.word	0x00003e00


	//   ....[1]....
        /*0068*/ 	.word	0x00003e20


	//   ....[2]....
        /*006c*/ 	.word	0x00004290


	//----- nvinfo : EIATTR_CRS_STACK_SIZE
	.align		4
.L_1326:
        /*0070*/ 	.byte	0x04, 0x1e
        /*0072*/ 	.short	(.L_1328 - .L_1327)
.L_1327:
        /*0074*/ 	.word	0x00000000
.L_1328:


//--------------------- .nv.info._ZN5flash32flash_fwd_splitkv_combine_kernelI23Flash_fwd_kernel_traitsILi64ELi64ELi128ELi4ELb0ELb0EN7cutlass6half_tE19Flash_kernel_traitsILi64ELi64ELi128ELi4ES3_EELi8ELi1ELb0EEEvNS_16Flash_fwd_paramsE --------------------------
	.section	.nv.info._ZN5flash32flash_fwd_splitkv_combine_kernelI23Flash_fwd_kernel_traitsILi64ELi64ELi128ELi4ELb0ELb0EN7cutlass6half_tE19Flash_kernel_traitsILi64ELi64ELi128ELi4ES3_EELi8ELi1ELb0EEEvNS_16Flash_fwd_paramsE,"",@"SHT_CUDA_INFO"
	.sectionflags	@""
	.align	4


	//----- nvinfo : EIATTR_CUDA_API_VERSION
	.align		4
        /*0000*/ 	.byte	0x04, 0x37
        /*0002*/ 	.short	(.L_1330 - .L_1329)
.L_1329:
        /*0004*/ 	.word	0x00000082


	//----- nvinfo : EIATTR_SW2861232_WAR
	.align		4
.L_1330:
        /*0008*/ 	.byte	0x01, 0x35
	.zero		2


	//----- nvinfo : EIATTR_PARAM_CBANK
	.align		4
        /*000c*/ 	.byte	0x04, 0x0a
        /*000e*/ 	.short	(.L_1332 - .L_1331)
	.align		4
.L_1331:
        /*0010*/ 	.word	index@(.nv.constant0._ZN5flash32flash_fwd_splitkv_combine_kernelI23Flash_fwd_kernel_traitsILi64ELi64ELi128ELi4ELb0ELb0EN7cutlass6half_tE19Flash_kernel_traitsILi64ELi64ELi128ELi4ES3_EELi8ELi1ELb0EEEvNS_16Flash_fwd_paramsE)
        /*0014*/ 	.short	0x0160
        /*0016*/ 	.short	0x01d0


	//----- nvinfo : EIATTR_CBANK_PARAM_SIZE
	.align		4
.L_1332:
        /*0018*/ 	.byte	0x03, 0x19
        /*001a*/ 	.short	0x01d0


	//----- nvinfo : EIATTR_KPARAM_INFO
	.align		4
        /*001c*/ 	.byte	0x04, 0x17
        /*001e*/ 	.short	(.L_1334 - .L_1333)
.L_1333:
        /*0020*/ 	.word	0x00000000
        /*0024*/ 	.short	0x0000
        /*0026*/ 	.short	0x0000
        /*0028*/ 	.byte	0x00, 0xf0, 0x41, 0x07


	//----- nvinfo : EIATTR_MAXREG_COUNT
	.align		4
.L_1334:
        /*002c*/ 	.byte	0x03, 0x1b
        /*002e*/ 	.short	0x00ff


	//----- nvinfo : EIATTR_NUM_BARRIERS
	.align		4
        /*0030*/ 	.byte	0x02, 0x4c
        /*0032*/ 	.byte	0x01
	.zero		1


	//----- nvinfo : EIATTR_MERCURY_ISA_VERSION
	.align		4
        /*0034*/ 	.byte	0x03, 0x5f
        /*0036*/ 	.short	0x0000


	//----- nvinfo : EIATTR_COOP_GROUP_MASK_REGIDS
	.align		4
        /*0038*/ 	.byte	0x04, 0x29
        /*003a*/ 	.short	(.L_1336 - .L_1335)


	//   ....[0]....
.L_1335:
        /*003c*/ 	.word	0xffffffff


	//   ....[1]....
        /*0040*/ 	.word	0xffffffff


	//----- nvinfo : EIATTR_COOP_GROUP_INSTR_OFFSETS
	.align		4
.L_1336:
        /*0044*/ 	.byte	0x04, 0x28
        /*0046*/ 	.short	(.L_1338 - .L_1337)


	//   ....[0]....
.L_1337:
        /*0048*/ 	.word	0x00001cd0


	//   ....[1]....
        /*004c*/ 	.word	0x00001d40


	//----- nvinfo : EIATTR_EXIT_INSTR_OFFSETS
	.align		4
.L_1338:
        /*0050*/ 	.byte	0x04, 0x1c
        /*0052*/ 	.short	(.L_1340 - .L_1339)


	//   ....[0]....
.L_1339:
        /*0054*/ 	.word	0x00003e60


	//   ....[1]....
        /*0058*/ 	.word	0x00003e80


	//   ....[2]....
        /*005c*/ 	.word	0x000042e0


	//----- nvinfo : EIATTR_CRS_STACK_SIZE
	.align		4
.L_1340:
        /*0060*/ 	.byte	0x04, 0x1e
        /*0062*/ 	.short	(.L_1342 - .L_1341)
.L_1341:
        /*0064*/ 	.word	0x00000000
.L_1342:


//--------------------- .nv.info._ZN5flash32flash_fwd_splitkv_combine_kernelI23Flash_fwd_kernel_traitsILi64ELi64ELi128ELi4ELb0ELb0EN7cutlass6half_tE19Flash_kernel_traitsILi64ELi64ELi128ELi4ES3_EELi8ELi7ELb1EEEvNS_16Flash_fwd_paramsE --------------------------
	.section	.nv.info._ZN5flash32flash_fwd_splitkv_combine_kernelI23Flash_fwd_kernel_traitsILi64ELi64ELi128ELi4ELb0ELb0EN7cutlass6half_tE19Flash_kernel_traitsILi64ELi64ELi128ELi4ES3_EELi8ELi7ELb1EEEvNS_16Flash_fwd_paramsE,"",@"SHT_CUDA_INFO"
	.sectionflags	@""
	.align	4


	//----- nvinfo : EIATTR_CUDA_API_VERSION
	.align		4
        /*0000*/ 	.byte	0x04, 0x37
        /*0002*/ 	.short	(.L_1344 - .L_1343)
.L_1343:
        /*0004*/ 	.word	0x00000082


	//----- nvinfo : EIATTR_SW2861232_WAR
	.align		4
.L_1344:
        /*0008*/ 	.byte	0x01, 0x35
	.zero		2


	//----- nvinfo : EIATTR_PARAM_CBANK
	.align		4
        /*000c*/ 	.byte	0x04, 0x0a
        /*000e*/ 	.short	(.L_1346 - .L_1345)
	.align		4
.L_1345:
        /*0010*/ 	.word	index@(.nv.constant0._ZN5flash32flash_fwd_splitkv_combine_kernelI23Flash_fwd_kernel_traitsILi64ELi64ELi128ELi4ELb0ELb0EN7cutlass6half_tE19Flash_kernel_traitsILi64ELi64ELi128ELi4ES3_EELi8ELi7ELb1EEEvNS_16Flash_fwd_paramsE)
        /*0014*/ 	.short	0x0160
        /*0016*/ 	.short	0x01d0


	//----- nvinfo : EIATTR_CBANK_PARAM_SIZE
	.align		4
.L_1346:
        /*0018*/ 	.byte	0x03, 0x19
        /*001a*/ 	.short	0x01d0


	//----- nvinfo : EIATTR_KPARAM_INFO
	.align		4
        /*001c*/ 	.byte	0x04, 0x17
        /*001e*/ 	.short	(.L_1348 - .L_1347)
.L_1347:
        /*0020*/ 	.word	0x00000000
        /*0024*/ 	.short	0x0000
        /*0026*/ 	.short	0x0000
        /*0028*/ 	.byte	0x00, 0xf0, 0x41, 0x07


	//----- nvinfo : EIATTR_MAXREG_COUNT
	.align		4
.L_1348:
        /*002c*/ 	.byte	0x03, 0x1b
        /*002e*/ 	.short	0x00ff


	//----- nvinfo : EIATTR_NUM_BARRIERS
	.align		4
        /*0030*/ 	.byte	0x02, 0x4c
        /*0032*/ 	.byte	0x01
	.zero		1


	//----- nvinfo : EIATTR_MERCURY_ISA_VERSION
	.align		4
        /*0034*/ 	.byte	0x03, 0x5f
        /*0036*/ 	.short	0x0000


	//----- nvinfo : EIATTR_COOP_GROUP_MASK_REGIDS
	.align		4
        /*0038*/ 	.byte	0x04, 0x29
        /*003a*/ 	.short	(.L_1350 - .L_1349)


	//   ....[0]....
.L_1349:
        /*003c*/ 	.word	0xffffffff


	//   ....[1]....
        /*0040*/ 	.word	0xffffffff


	//   ....[2]....
        /*0044*/ 	.word	0xffffffff


	//   ....[3]....
        /*0048*/ 	.word	0xffffffff


	//   ....[4]....
        /*004c*/ 	.word	0xffffffff


	//   ....[5]....
        /*0050*/ 	.word	0xffffffff


	//   ....[6]....
        /*0054*/ 	.word	0xffffffff


	//   ....[7]....
        /*0058*/ 	.word	0xffffffff


	//----- nvinfo : EIATTR_COOP_GROUP_INSTR_OFFSETS
	.align		4
.L_1350:
        /*005c*/ 	.byte	0x04, 0x28
        /*005e*/ 	.short	(.L_1352 - .L_1351)


	//   ....[0]....
.L_1351:
        /*0060*/ 	.word	0x00001fa0


	//   ....[1]....
        /*0064*/ 	.word	0x00001fc0


	//   ....[2]....
        /*0068*/ 	.word	0x00001fe0


	//   ....[3]....
        /*006c*/ 	.word	0x00002000


	//   ....[4]....
        /*0070*/ 	.word	0x00002270


	//   ....[5]....
        /*0074*/ 	.word	0x000022d0


	//   ....[6]....
        /*0078*/ 	.word	0x00002390


	//   ....[7]....
        /*007c*/ 	.word	0x00002470


	//----- nvinfo : EIATTR_EXIT_INSTR_OFFSETS
	.align		4
.L_1352:
        /*0080*/ 	.byte	0x04, 0x1c
        /*0082*/ 	.short	(.L_1354 - .L_1353)


	//   ....[0]....
.L_1353:
        /*0084*/ 	.word	0x00004e50


	//   ....[1]....
        /*0088*/ 	.word	0x000052e0


	//----- nvinfo : EIATTR_CRS_STACK_SIZE
	.align		4
.L_1354:
        /*008c*/ 	.byte	0x04, 0x1e
        /*008e*/ 	.short	(.L_1356 - .L_1355)
.L_1355:
        /*0090*/ 	.word	0x00000000
.L_1356:


//--------------------- .nv.info._ZN5flash32flash_fwd_splitkv_combine_kernelI23Flash_fwd_kernel_traitsILi64ELi64ELi128ELi4ELb0ELb0EN7cutlass6half_tE19Flash_kernel_traitsILi64ELi64ELi128ELi4ES3_EELi8ELi6ELb1EEEvNS_16Flash_fwd_paramsE --------------------------
	.section	.nv.info._ZN5flash32flash_fwd_splitkv_combine_kernelI23Flash_fwd_kernel_traitsILi64ELi64ELi128ELi4ELb0ELb0EN7cutlass6half_tE19Flash_kernel_traitsILi64ELi64ELi128ELi4ES3_EELi8ELi6ELb1EEEvNS_16Flash_fwd_paramsE,"",@"SHT_CUDA_INFO"
	.sectionflags	@""
	.align	4


	//----- nvinfo : EIATTR_CUDA_API_VERSION
	.align		4
        /*0000*/ 	.byte	0x04, 0x37
        /*0002*/ 	.short	(.L_1358 - .L_1357)
.L_1357:
        /*0004*/ 	.word	0x00000082


	//----- nvinfo : EIATTR_SW2861232_WAR
	.align		4
.L_1358:
        /*0008*/ 	.byte	0x01, 0x35
	.zero		2


	//----- nvinfo : EIATTR_PARAM_CBANK
	.align		4
        /*000c*/ 	.byte	0x04, 0x0a
        /*000e*/ 	.short	(.L_1360 - .L_1359)
	.align		4
.L_1359:
        /*0010*/ 	.word	index@(.nv.constant0._ZN5flash32flash_fwd_splitkv_combine_kernelI23Flash_fwd_kernel_traitsILi64ELi64ELi128ELi4ELb0ELb0EN7cutlass6half_tE19Flash_kernel_traitsILi64ELi64ELi128ELi4ES3_EELi8ELi6ELb1EEEvNS_16Flash_fwd_paramsE)
        /*0014*/ 	.short	0x0160
        /*0016*/ 	.short	0x01d0


	//----- nvinfo : EIATTR_CBANK_PARAM_SIZE
	.align		4
.L_1360:
        /*0018*/ 	.byte	0x03, 0x19
        /*001a*/ 	.short	0x01d0


	//----- nvinfo : EIATTR_KPARAM_INFO
	.align		4
        /*001c*/ 	.byte	0x04, 0x17
        /*001e*/ 	.short	(.L_1362 - .L_1361)
.L_1361:
        /*0020*/ 	.word	0x00000000
        /*0024*/ 	.short	0x0000
        /*0026*/ 	.short	0x0000
        /*0028*/ 	.byte	0x00, 0xf0, 0x41, 0x07


	//----- nvinfo : EIATTR_MAXREG_COUNT
	.align		4
.L_1362:
        /*002c*/ 	.byte	0x03, 0x1b
        /*002e*/ 	.short	0x00ff


	//----- nvinfo : EIATTR_NUM_BARRIERS
	.align		4
        /*0030*/ 	.byte	0x02, 0x4c
        /*0032*/ 	.byte	0x01
	.zero		1


	//----- nvinfo : EIATTR_MERCURY_ISA_VERSION
	.align		4
        /*0034*/ 	.byte	0x03, 0x5f
        /*0036*/ 	.short	0x0000


	//----- nvinfo : EIATTR_COOP_GROUP_MASK_REGIDS
	.align		4
        /*0038*/ 	.byte	0x04, 0x29
        /*003a*/ 	.short	(.L_1364 - .L_1363)


	//   ....[0]....
.L_1363:
        /*003c*/ 	.word	0xffffffff


	//   ....[1]....
        /*0040*/ 	.word	0xffffffff


	//   ....[2]....
        /*0044*/ 	.word	0xffffffff


	//   ....[3]....
        /*0048*/ 	.word	0xffffffff


	//   ....[4]....
        /*004c*/ 	.word	0xffffffff


	//   ....[5]....
        /*0050*/ 	.word	0xffffffff


	//   ....[6]....
        /*0054*/ 	.word	0xffffffff


	//   ....[7]....
        /*0058*/ 	.word	0xffffffff


	//----- nvinfo : EIATTR_COOP_GROUP_INSTR_OFFSETS
	.align		4
.L_1364:
        /*005c*/ 	.byte	0x04, 0x28
        /*005e*/ 	.short	(.L_1366 - .L_1365)


	//   ....[0]....
.L_1365:
        /*0060*/ 	.word	0x00001aa0


	//   ....[1]....
        /*0064*/ 	.word	0x00001ac0


	//   ....[2]....
        /*0068*/ 	.word	0x00001ae0


	//   ....[3]....
        /*006c*/ 	.word	0x00001b00


	//   ....[4]....
        /*0070*/ 	.word	0x00001c60


	//   ....[5]....
        /*0074*/ 	.word	0x00001cd0


	//   ....[6]....
        /*0078*/ 	.word	0x00001da0


	//   ....[7]....
        /*007c*/ 	.word	0x00001ea0


	//----- nvinfo : EIATTR_EXIT_INSTR_OFFSETS
	.align		4
.L_1366:
        /*0080*/ 	.byte	0x04, 0x1c
        /*0082*/ 	.short	(.L_1368 - .L_1367)


	//   ....[0]....
.L_1367:
        /*0084*/ 	.word	0x00004620


	//   ....[1]....
        /*0088*/ 	.word	0x00004ab0


	//----- nvinfo : EIATTR_CRS_STACK_SIZE
	.align		4
.L_1368:
        /*008c*/ 	.byte	0x04, 0x1e
        /*008e*/ 	.short	(.L_1370 - .L_1369)
.L_1369:
        /*0090*/ 	.word	0x00000000
.L_1370:


//--------------------- .nv.info._ZN5flash32flash_fwd_splitkv_combine_kernelI23Flash_fwd_kernel_traitsILi64ELi64ELi128ELi4ELb0ELb0EN7cutlass6half_tE19Flash_kernel_traitsILi64ELi64ELi128ELi4ES3_EELi8ELi5ELb1EEEvNS_16Flash_fwd_paramsE --------------------------
	.section	.nv.info._ZN5flash32flash_fwd_splitkv_combine_kernelI23Flash_fwd_kernel_traitsILi64ELi64ELi128ELi4ELb0ELb0EN7cutlass6half_tE19Flash_kernel_traitsILi64ELi64ELi128ELi4ES3_EELi8ELi5ELb1EEEvNS_16Flash_fwd_paramsE,"",@"SHT_CUDA_INFO"
	.sectionflags	@""
	.align	4


	//----- nvinfo : EIATTR_CUDA_API_VERSION
	.align		4
        /*0000*/ 	.byte	0x04, 0x37
        /*0002*/ 	.short	(.L_1372 - .L_1371)
.L_1371:
        /*0004*/ 	.word	0x00000082


	//----- nvinfo : EIATTR_SW2861232_WAR
	.align		4
.L_1372:
        /*0008*/ 	.byte	0x01, 0x35
	.zero		2


	//----- nvinfo : EIATTR_PARAM_CBANK
	.align		4
        /*000c*/ 	.byte	0x04, 0x0a
        /*000e*/ 	.short	(.L_1374 - .L_1373)
	.align		4
.L_1373:
        /*0010*/ 	.word	index@(.nv.constant0._ZN5flash32flash_fwd_splitkv_combine_kernelI23Flash_fwd_kernel_traitsILi64ELi64ELi128ELi4ELb0ELb0EN7cutlass6half_tE19Flash_kernel_traitsILi64ELi64ELi128ELi4ES3_EELi8ELi5ELb1EEEvNS_16Flash_fwd_paramsE)
        /*0014*/ 	.short	0x0160
        /*0016*/ 	.short	0x01d0


	//----- nvinfo : EIATTR_CBANK_PARAM_SIZE
	.align		4
.L_1374:
        /*0018*/ 	.byte	0x03, 0x19
        /*001a*/ 	.short	0x01d0


	//----- nvinfo : EIATTR_KPARAM_INFO
	.align		4
        /*001c*/ 	.byte	0x04, 0x17
        /*001e*/ 	.short	(.L_1376 - .L_1375)
.L_1375:
        /*0020*/ 	.word	0x00000000
        /*0024*/ 	.short	0x0000
        /*0026*/ 	.short	0x0000
        /*0028*/ 	.byte	0x00, 0xf0, 0x41, 0x07


	//----- nvinfo : EIATTR_MAXREG_COUNT
	.align		4
.L_1376:
        /*002c*/ 	.byte	0x03, 0x1b
        /*002e*/ 	.short	0x00ff


	//----- nvinfo : EIATTR_NUM_BARRIERS
	.align		4
        /*0030*/ 	.byte	0x02, 0x4c
        /*0032*/ 	.byte	0x01
	.zero		1


	//----- nvinfo : EIATTR_MERCURY_ISA_VERSION
	.align		4
        /*0034*/ 	.byte	0x03, 0x5f
        /*0036*/ 	.short	0x0000


	//----- nvinfo : EIATTR_COOP_GROUP_MASK_REGIDS
	.align		4
        /*0038*/ 	.byte	0x04, 0x29
        /*003a*/ 	.short	(.L_1378 - .L_1377)


	//   ....[0]....
.L_1377:
        /*003c*/ 	.word	0xffffffff


	//   ....[1]....
        /*0040*/ 	.word	0xffffffff


	//   ....[2]....
        /*0044*/ 	.word	0xffffffff


	//   ....[3]....
        /*0048*/ 	.word	0xffffffff


	//   ....[4]....
        /*004c*/ 	.word	0xffffffff


	//   ....[5]....
        /*0050*/ 	.word	0xffffffff


	//   ....[6]....
        /*0054*/ 	.word	0xffffffff


	//   ....[7]....
        /*0058*/ 	.word	0xffffffff


	//----- nvinfo : EIATTR_COOP_GROUP_INSTR_OFFSETS
	.align		4
.L_1378:
        /*005c*/ 	.byte	0x04, 0x28
        /*005e*/ 	.short	(.L_1380 - .L_1379)


	//   ....[0]....
.L_1379:
        /*0060*/ 	.word	0x000017a0


	//   ....[1]....
        /*0064*/ 	.word	0x00001840


	//   ....[2]....
        /*0068*/ 	.word	0x00001860


	//   ....[3]....
        /*006c*/ 	.word	0x00001890


	//   ....[4]....
        /*0070*/ 	.word	0x00001a30


	//   ....[5]....
        /*0074*/ 	.word	0x00001a90


	//   ....[6]....
        /*0078*/ 	.word	0x00001b20


	//   ....[7]....
        /*007c*/ 	.word	0x00001c20


	//----- nvinfo : EIATTR_EXIT_INSTR_OFFSETS
	.align		4
.L_1380:
        /*0080*/ 	.byte	0x04, 0x1c
        /*0082*/ 	.short	(.L_1382 - .L_1381)


	//   ....[0]....
.L_1381:
        /*0084*/ 	.word	0x000042c0


	//   ....[1]....
        /*0088*/ 	.word	0x00004750


	//----- nvinfo : EIATTR_CRS_STACK_SIZE
	.align		4
.L_1382:
        /*008c*/ 	.byte	0x04, 0x1e
        /*008e*/ 	.short	(.L_1384 - .L_1383)
.L_1383:
        /*0090*/ 	.word	0x00000000
.L_1384:


//--------------------- .nv.info._ZN5flash32flash_fwd_splitkv_combine_kernelI23Flash_fwd_kernel_traitsILi64ELi64ELi128ELi4ELb0ELb0EN7cutlass6half_tE19Flash_kernel_traitsILi64ELi64ELi128ELi4ES3_EELi8ELi4ELb1EEEvNS_16Flash_fwd_paramsE --------------------------
	.section	.nv.info._ZN5flash32flash_fwd_splitkv_combine_kernelI23Flash_fwd_kernel_traitsILi64ELi64ELi128ELi4ELb0ELb0EN7cutlass6half_tE19Flash_kernel_traitsILi64ELi64ELi128ELi4ES3_EELi8ELi4ELb1EEEvNS_16Flash_fwd_paramsE,"",@"SHT_CUDA_INFO"
	.sectionflags	@""
	.align	4


	//----- nvinfo : EIATTR_CUDA_API_VERSION
	.align		4
        /*0000*/ 	.byte	0x04, 0x37
        /*0002*/ 	.short	(.L_1386 - .L_1385)
.L_1385:
        /*0004*/ 	.word	0x00000082


	//----- nvinfo : EIATTR_SW2861232_WAR
	.align		4
.L_1386:
        /*0008*/ 	.byte	0x01, 0x35
	.zero		2


	//----- nvinfo : EIATTR_PARAM_CBANK
	.align		4
        /*000c*/ 	.byte	0x04, 0x0a
        /*000e*/ 	.short	(.L_1388 - .L_1387)
	.align		4
.L_1387:
        /*0010*/ 	.word	index@(.nv.constant0._ZN5flash32flash_fwd_splitkv_combine_kernelI23Flash_fwd_kernel_traitsILi64ELi64ELi128ELi4ELb0ELb0EN7cutlass6half_tE19Flash_kernel_traitsILi64ELi64ELi128ELi4ES3_EELi8ELi4ELb1EEEvNS_16Flash_fwd_paramsE)
        /*0014*/ 	.short	0x0160
        /*0016*/ 	.short	0x01d0


	//----- nvinfo : EIATTR_CBANK_PARAM_SIZE
	.align		4
.L_1388:
        /*0018*/ 	.byte	0x03, 0x19
        /*001a*/ 	.short	0x01d0


	//----- nvinfo : EIATTR_KPARAM_INFO
	.align		4
        /*001c*/ 	.byte	0x04, 0x17
        /*001e*/ 	.short	(.L_1390 - .L_1389)
.L_1389:
        /*0020*/ 	.word	0x00000000
        /*0024*/ 	.short	0x0000
        /*0026*/ 	.short	0x0000
        /*0028*/ 	.byte	0x00, 0xf0, 0x41, 0x07


	//----- nvinfo : EIATTR_MAXREG_COUNT
	.align		4
.L_1390:
        /*002c*/ 	.byte	0x03, 0x1b
        /*002e*/ 	.short	0x00ff


	//----- nvinfo : EIATTR_NUM_BARRIERS
	.align		4
        /*0030*/ 	.byte	0x02, 0x4c
        /*0032*/ 	.byte	0x01
	.zero		1


	//----- nvinfo : EIATTR_MERCURY_ISA_VERSION
	.align		4
        /*0034*/ 	.byte	0x03, 0x5f
        /*0036*/ 	.short	0x0000


	//----- nvinfo : EIATTR_COOP_GROUP_MASK_REGIDS
	.align		4
        /*0038*/ 	.byte	0x04, 0x29
        /*003a*/ 	.short	(.L_1392 - .L_1391)


	//   ....[0]....
.L_1391:
        /*003c*/ 	.word	0xffffffff


	//   ....[1]....
        /*0040*/ 	.word	0xffffffff


	//   ....[2]....
        /*0044*/ 	.word	0xffffffff


	//   ....[3]....
        /*0048*/ 	.word	0xffffffff


	//   ....[4]....
        /*004c*/ 	.word	0xffffffff


	//   ....[5]....
        /*0050*/ 	.word	0xffffffff


	//   ....[6]....
        /*0054*/ 	.word	0xffffffff


	//   ....[7]....
        /*0058*/ 	.word	0xffffffff


	//----- nvinfo : EIATTR_COOP_GROUP_INSTR_OFFSETS
	.align		4
.L_1392:
        /*005c*/ 	.byte	0x04, 0x28
        /*005e*/ 	.short	(.L_1394 - .L_1393)


	//   ....[0]....
.L_1393:
        /*0060*/ 	.word	0x00001c30


	//   ....[1]....
        /*0064*/ 	.word	0x00001c50


	//   ....[2]....
        /*0068*/ 	.word	0x00001c70


	//   ....[3]....
        /*006c*/ 	.word	0x00001c90


	//   ....[4]....
        /*0070*/ 	.word	0x00001d00


	//   ....[5]....
        /*0074*/ 	.word	0x00001d30


	//   ....[6]....
        /*0078*/ 	.word	0x00001d50


	//   ....[7]....
        /*007c*/ 	.word	0x00001d70


	//----- nvinfo : EIATTR_EXIT_INSTR_OFFSETS
	.align		4
.L_1394:
        /*0080*/ 	.byte	0x04, 0x1c
        /*0082*/ 	.short	(.L_1396 - .L_1395)


	//   ....[0]....
.L_1395:
        /*0084*/ 	.word	0x00004220


	//   ....[1]....
        /*0088*/ 	.word	0x000046b0


	//----- nvinfo : EIATTR_CRS_STACK_SIZE
	.align		4
.L_1396:
        /*008c*/ 	.byte	0x04, 0x1e
        /*008e*/ 	.short	(.L_1398 - .L_1397)
.L_1397:
        /*0090*/ 	.word	0x00000000
.L_1398:


//--------------------- .nv.info._ZN5flash32flash_fwd_splitkv_combine_kernelI23Flash_fwd_kernel_traitsILi64ELi64ELi128ELi4ELb0ELb0EN7cutlass6half_tE19Flash_kernel_traitsILi64ELi64ELi128ELi4ES3_EELi8ELi3ELb1EEEvNS_16Flash_fwd_paramsE --------------------------
	.section	.nv.info._ZN5flash32flash_fwd_splitkv_combine_kernelI23Flash_fwd_kernel_traitsILi64ELi64ELi128ELi4ELb0ELb0EN7cutlass6half_tE19Flash_kernel_traitsILi64ELi64ELi128ELi4ES3_EELi8ELi3ELb1EEEvNS_16Flash_fwd_paramsE,"",@"SHT_CUDA_INFO"
	.sectionflags	@""
	.align	4


	//----- nvinfo : EIATTR_CUDA_API_VERSION
	.align		4
        /*0000*/ 	.byte	0x04, 0x37
        /*0002*/ 	.short	(.L_1400 - .L_1399)
.L_1399:
        /*0004*/ 	.word	0x00000082


	//----- nvinfo : EIATTR_SW2861232_WAR
	.align		4
.L_1400:
        /*0008*/ 	.byte	0x01, 0x35
	.zero		2


	//----- nvinfo : EIATTR_PARAM_CBANK
	.align		4
        /*000c*/ 	.byte	0x04, 0x0a
        /*000e*/ 	.short	(.L_1402 - .L_1401)
	.align		4
.L_1401:
        /*0010*/ 	.word	index@(.nv.constant0._ZN5flash32flash_fwd_splitkv_combine_kernelI23Flash_fwd_kernel_traitsILi64ELi64ELi128ELi4ELb0ELb0EN7cutlass6half_tE19Flash_kernel_traitsILi64ELi64ELi128ELi4ES3_EELi8ELi3ELb1EEEvNS_16Flash_fwd_paramsE)
        /*0014*/ 	.short	0x0160
        /*0016*/ 	.short	0x01d0


	//----- nvinfo : EIATTR_CBANK_PARAM_SIZE
	.align		4
.L_1402:
        /*0018*/ 	.byte	0x03, 0x19
        /*001a*/ 	.short	0x01d0


	//----- nvinfo : EIATTR_KPARAM_INFO
	.align		4
        /*001c*/ 	.byte	0x04, 0x17
        /*001e*/ 	.short	(.L_1404 - .L_1403)
.L_1403:
        /*0020*/ 	.word	0x00000000
        /*0024*/ 	.short	0x0000
        /*0026*/ 	.short	0x0000
        /*0028*/ 	.byte	0x00, 0xf0, 0x41, 0x07


	//----- nvinfo : EIATTR_MAXREG_COUNT
	.align		4
.L_1404:
        /*002c*/ 	.byte	0x03, 0x1b
        /*002e*/ 	.short	0x00ff


	//----- nvinfo : EIATTR_NUM_BARRIERS
	.align		4
        /*0030*/ 	.byte	0x02, 0x4c
        /*0032*/ 	.byte	0x01
	.zero		1


	//----- nvinfo : EIATTR_MERCURY_ISA_VERSION
	.align		4
        /*0034*/ 	.byte	0x03, 0x5f
        /*0036*/ 	.short	0x0000


	//----- nvinfo : EIATTR_COOP_GROUP_MASK_REGIDS
	.align		4
        /*0038*/ 	.byte	0x04, 0x29
        /*003a*/ 	.short	(.L_1406 - .L_1405)


	//   ....[0]....
.L_1405:
        /*003c*/ 	.word	0xffffffff


	//   ....[1]....
        /*0040*/ 	.word	0xffffffff


	//   ....[2]....
        /*0044*/ 	.word	0xffffffff


	//   ....[3]....
        /*0048*/ 	.word	0xffffffff


	//   ....[4]....
        /*004c*/ 	.word	0xffffffff


	//   ....[5]....
        /*0050*/ 	.word	0xffffffff


	//----- nvinfo : EIATTR_COOP_GROUP_INSTR_OFFSETS
	.align		4
.L_1406:
        /*0054*/ 	.byte	0x04, 0x28
        /*0056*/ 	.short	(.L_1408 - .L_1407)


	//   ....[0]....
.L_1407:
        /*0058*/ 	.word	0x00001be0


	//   ....[1]....
        /*005c*/ 	.word	0x00001c00


	//   ....[2]....
        /*0060*/ 	.word	0x00001c30


	//   ....[3]....
        /*0064*/ 	.word	0x00001ca0


	//   ....[4]....
        /*0068*/ 	.word	0x00001cc0


	//   ....[5]....
        /*006c*/ 	.word	0x00001ce0


	//----- nvinfo : EIATTR_EXIT_INSTR_OFFSETS
	.align		4
.L_1408:
        /*0070*/ 	.byte	0x04, 0x1c
        /*0072*/ 	.short	(.L_1410 - .L_1409)


	//   ....[0]....
.L_1409:
        /*0074*/ 	.word	0x00004180


	//   ....[1]....
        /*0078*/ 	.word	0x00004610


	//----- nvinfo : EIATTR_CRS_STACK_SIZE
	.align		4
.L_1410:
        /*007c*/ 	.byte	0x04, 0x1e
        /*007e*/ 	.short	(.L_1412 - .L_1411)
.L_1411:
        /*0080*/ 	.word	0x00000000
.L_1412:


//--------------------- .nv.info._ZN5flash32flash_fwd_splitkv_combine_kernelI23Flash_fwd_kernel_traitsILi64ELi64ELi128ELi4ELb0ELb0EN7cutlass6half_tE19Flash_kernel_traitsILi64ELi64ELi128ELi4ES3_EELi8ELi2ELb1EEEvNS_16Flash_fwd_paramsE --------------------------
	.section	.nv.info._ZN5flash32flash_fwd_splitkv_combine_kernelI23Flash_fwd_kernel_traitsILi64ELi64ELi128ELi4ELb0ELb0EN7cutlass6half_tE19Flash_kernel_traitsILi64ELi64ELi128ELi4ES3_EELi8ELi2ELb1EEEvNS_16Flash_fwd_paramsE,"",@"SHT_CUDA_INFO"
	.sectionflags	@""
	.align	4


	//----- nvinfo : EIATTR_CUDA_API_VERSION
	.align		4
        /*0000*/ 	.byte	0x04, 0x37
        /*0002*/ 	.short	(.L_1414 - .L_1413)
.L_1413:
        /*0004*/ 	.word	0x00000082


	//----- nvinfo : EIATTR_SW2861232_WAR
	.align		4
.L_1414:
        /*0008*/ 	.byte	0x01, 0x35
	.zero		2


	//----- nvinfo : EIATTR_PARAM_CBANK
	.align		4
        /*000c*/ 	.byte	0x04, 0x0a
        /*000e*/ 	.short	(.L_1416 - .L_1415)
	.align		4
.L_1415:
        /*0010*/ 	.word	index@(.nv.constant0._ZN5flash32flash_fwd_splitkv_combine_kernelI23Flash_fwd_kernel_traitsILi64ELi64ELi128ELi4ELb0ELb0EN7cutlass6half_tE19Flash_kernel_traitsILi64ELi64ELi128ELi4ES3_EELi8ELi2ELb1EEEvNS_16Flash_fwd_paramsE)
        /*0014*/ 	.short	0x0160
        /*0016*/ 	.short	0x01d0


	//----- nvinfo : EIATTR_CBANK_PARAM_SIZE
	.align		4
.L_1416:
        /*0018*/ 	.byte	0x03, 0x19
        /*001a*/ 	.short	0x01d0


	//----- nvinfo : EIATTR_KPARAM_INFO
	.align		4
        /*001c*/ 	.byte	0x04, 0x17
        /*001e*/ 	.short	(.L_1418 - .L_1417)
.L_1417:
        /*0020*/ 	.word	0x00000000
        /*0024*/ 	.short	0x0000
        /*0026*/ 	.short	0x0000
        /*0028*/ 	.byte	0x00, 0xf0, 0x41, 0x07


	//----- nvinfo : EIATTR_MAXREG_COUNT
	.align		4
.L_1418:
        /*002c*/ 	.byte	0x03, 0x1b
        /*002e*/ 	.short	0x00ff


	//----- nvinfo : EIATTR_NUM_BARRIERS
	.align		4
        /*0030*/ 	.byte	0x02, 0x4c
        /*0032*/ 	.byte	0x01
	.zero		1


	//----- nvinfo : EIATTR_MERCURY_ISA_VERSION
	.align		4
        /*0034*/ 	.byte	0x03, 0x5f
        /*0036*/ 	.short	0x0000


	//----- nvinfo : EIATTR_COOP_GROUP_MASK_REGIDS
	.align		4
        /*0038*/ 	.byte	0x04, 0x29
        /*003a*/ 	.short	(.L_1420 - .L_1419)


	//   ....[0]....
.L_1419:
        /*003c*/ 	.word	0xffffffff


	//   ....[1]....
        /*0040*/ 	.word	0xffffffff


	//   ....[2]....
        /*0044*/ 	.word	0xffffffff


	//   ....[3]....
        /*0048*/ 	.word	0xffffffff


	//----- nvinfo : EIATTR_COOP_GROUP_INSTR_OFFSETS
	.align		4
.L_1420:
        /*004c*/ 	.byte	0x04, 0x28
        /*004e*/ 	.short	(.L_1422 - .L_1421)


	//   ....[0]....
.L_1421:
        /*0050*/ 	.word	0x00001c10


	//   ....[1]....
        /*0054*/ 	.word	0x00001c30


	//   ....[2]....
        /*0058*/ 	.word	0x00001ca0


	//   ....[3]....
        /*005c*/ 	.word	0x00001cc0


	//----- nvinfo : EIATTR_EXIT_INSTR_OFFSETS
	.align		4
.L_1422:
        /*0060*/ 	.byte	0x04, 0x1c
        /*0062*/ 	.short	(.L_1424 - .L_1423)


	//   ....[0]....
.L_1423:
        /*0064*/ 	.word	0x00004180


	//   ....[1]....
        /*0068*/ 	.word	0x000045f0


	//----- nvinfo : EIATTR_CRS_STACK_SIZE
	.align		4
.L_1424:
        /*006c*/ 	.byte	0x04, 0x1e
        /*006e*/ 	.short	(.L_1426 - .L_1425)
.L_1425:
        /*0070*/ 	.word	0x00000000
.L_1426:


//--------------------- .nv.info._ZN5flash32flash_fwd_splitkv_combine_kernelI23Flash_fwd_kernel_traitsILi64ELi64ELi128ELi4ELb0ELb0EN7cutlass6half_tE19Flash_kernel_traitsILi64ELi64ELi128ELi4ES3_EELi8ELi1ELb1EEEvNS_16Flash_fwd_paramsE --------------------------
	.section	.nv.info._ZN5flash32flash_fwd_splitkv_combine_kernelI23Flash_fwd_kernel_traitsILi64ELi64ELi128ELi4ELb0ELb0EN7cutlass6half_tE19Flash_kernel_traitsILi64ELi64ELi128ELi4ES3_EELi8ELi1ELb1EEEvNS_16Flash_fwd_paramsE,"",@"SHT_CUDA_INFO"
	.sectionflags	@""
	.align	4


	//----- nvinfo : EIATTR_CUDA_API_VERSION
	.align		4
        /*0000*/ 	.byte	0x04, 0x37
        /*0002*/ 	.short	(.L_1428 - .L_1427)
.L_1427:
        /*0004*/ 	.word	0x00000082


	//----- nvinfo : EIATTR_SW2861232_WAR
	.align		4
.L_1428:
        /*0008*/ 	.byte	0x01, 0x35
	.zero		2


	//----- nvinfo : EIATTR_PARAM_CBANK
	.align		4
        /*000c*/ 	.byte	0x04, 0x0a
        /*000e*/ 	.short	(.L_1430 - .L_1429)
	.align		4
.L_1429:
        /*0010*/ 	.word	index@(.nv.constant0._ZN5flash32flash_fwd_splitkv_combine_kernelI23Flash_fwd_kernel_traitsILi64ELi64ELi128ELi4ELb0ELb0EN7cutlass6half_tE19Flash_kernel_traitsILi64ELi64ELi128ELi4ES3_EELi8ELi1ELb1EEEvNS_16Flash_fwd_paramsE)
        /*0014*/ 	.short	0x0160
        /*0016*/ 	.short	0x01d0


	//----- nvinfo : EIATTR_CBANK_PARAM_SIZE
	.align		4
.L_1430:
        /*0018*/ 	.byte	0x03, 0x19
        /*001a*/ 	.short	0x01d0


	//----- nvinfo : EIATTR_KPARAM_INFO
	.align		4
        /*001c*/ 	.byte	0x04, 0x17
        /*001e*/ 	.short	(.L_1432 - .L_1431)
.L_1431:
        /*0020*/ 	.word	0x00000000
        /*0024*/ 	.short	0x0000
        /*0026*/ 	.short	0x0000
        /*0028*/ 	.byte	0x00, 0xf0, 0x41, 0x07


	//----- nvinfo : EIATTR_MAXREG_COUNT
	.align		4
.L_1432:
        /*002c*/ 	.byte	0x03, 0x1b
        /*002e*/ 	.short	0x00ff


	//----- nvinfo : EIATTR_NUM_BARRIERS
	.align		4
        /*0030*/ 	.byte	0x02, 0x4c
        /*0032*/ 	.byte	0x01
	.zero		1


	//----- nvinfo : EIATTR_MERCURY_ISA_VERSION
	.align		4
        /*0034*/ 	.byte	0x03, 0x5f
        /*0036*/ 	.short	0x0000


	//----- nvinfo : EIATTR_COOP_GROUP_MASK_REGIDS
	.align		4
        /*0038*/ 	.byte	0x04, 0x29
        /*003a*/ 	.short	(.L_1434 - .L_1433)


	//   ....[0]....
.L_1433:
        /*003c*/ 	.word	0xffffffff


	//   ....[1]....
        /*0040*/ 	.word	0xffffffff


	//----- nvinfo : EIATTR_COOP_GROUP_INSTR_OFFSETS
	.align		4
.L_1434:
        /*0044*/ 	.byte	0x04, 0x28
        /*0046*/ 	.short	(.L_1436 - .L_1435)


	//   ....[0]....
.L_1435:
        /*0048*/ 	.word	0x00001cd0


	//   ....[1]....
        /*004c*/ 	.word	0x00001d40


	//----- nvinfo : EIATTR_EXIT_INSTR_OFFSETS
	.align		4
.L_1436:
        /*0050*/ 	.byte	0x04, 0x1c
        /*0052*/ 	.short	(.L_1438 - .L_1437)


	//   ....[0]....
.L_1437:
        /*0054*/ 	.word	0x00004290


	//   ....[1]....
        /*0058*/ 	.word	0x000046f0


	//----- nvinfo : EIATTR_CRS_STACK_SIZE
	.align		4
.L_1438:
        /*005c*/ 	.byte	0x04, 0x1e
        /*005e*/ 	.short	(.L_1440 - .L_1439)
.L_1439:
        /*0060*/ 	.word	0x00000000
.L_1440:


//--------------------- .nv.info._ZN5flash24flash_fwd_splitkv_kernelI23Flash_fwd_kernel_traitsILi64ELi64ELi128ELi4ELb0ELb0EN7cutlass6half_tE19Flash_kernel_traitsILi64ELi64ELi128ELi4ES3_EELb1ELb0ELb0ELb0ELb0ELb0ELb0ELb0EEEvNS_16Flash_fwd_paramsE --------------------------
	.section	.nv.info._ZN5flash24flash_fwd_splitkv_kernelI23Flash_fwd_kernel_traitsILi64ELi64ELi128ELi4ELb0ELb0EN7cutlass6half_tE19Flash_kernel_traitsILi64ELi64ELi128ELi4ES3_EELb1ELb0ELb0ELb0ELb0ELb0ELb0ELb0EEEvNS_16Flash_fwd_paramsE,"",@"SHT_CUDA_INFO"
	.sectionflags	@""
	.align	4


	//----- nvinfo : EIATTR_CUDA_API_VERSION
	.align		4
        /*0000*/ 	.byte	0x04, 0x37
        /*0002*/ 	.short	(.L_1442 - .L_1441)
.L_1441:
        /*0004*/ 	.word	0x00000082


	//----- nvinfo : EIATTR_SW2861232_WAR
	.align		4
.L_1442:
        /*0008*/ 	.byte	0x01, 0x35
	.zero		2


	//----- nvinfo : EIATTR_PARAM_CBANK
	.align		4
        /*000c*/ 	.byte	0x04, 0x0a
        /*000e*/ 	.short	(.L_1444 - .L_1443)
	.align		4
.L_1443:
        /*0010*/ 	.word	index@(.nv.constant0._ZN5flash24flash_fwd_splitkv_kernelI23Flash_fwd_kernel_traitsILi64ELi64ELi128ELi4ELb0ELb0EN7cutlass6half_tE19Flash_kernel_traitsILi64ELi64ELi128ELi4ES3_EELb1ELb0ELb0ELb0ELb0ELb0ELb0ELb0EEEvNS_16Flash_fwd_paramsE)
        /*0014*/ 	.short	0x0160
        /*0016*/ 	.short	0x01d0


	//----- nvinfo : EIATTR_CBANK_PARAM_SIZE
	.align		4
.L_1444:
        /*0018*/ 	.byte	0x03, 0x19
        /*001a*/ 	.short	0x01d0


	//----- nvinfo : EIATTR_KPARAM_INFO
	.align		4
        /*001c*/ 	.byte	0x04, 0x17
        /*001e*/ 	.short	(.L_1446 - .L_1445)
.L_1445:
        /*0020*/ 	.word	0x00000000
        /*0024*/ 	.short	0x0000
        /*0026*/ 	.short	0x0000
        /*0028*/ 	.byte	0x00, 0xf0, 0x41, 0x07


	//----- nvinfo : EIATTR_MAXREG_COUNT
	.align		4
.L_1446:
        /*002c*/ 	.byte	0x03, 0x1b
        /*002e*/ 	.short	0x00ff


	//----- nvinfo : EIATTR_NUM_BARRIERS
	.align		4
        /*0030*/ 	.byte	0x02, 0x4c
        /*0032*/ 	.byte	0x01
	.zero		1


	//----- nvinfo : EIATTR_MERCURY_ISA_VERSION
	.align		4
        /*0034*/ 	.byte	0x03, 0x5f
        /*0036*/ 	.short	0x0000


	//----- nvinfo : EIATTR_COOP_GROUP_MASK_REGIDS
	.align		4
        /*0038*/ 	.byte	0x04, 0x29
        /*003a*/ 	.short	(.L_1448 - .L_1447)


	//   ....[0]....
.L_1447:
        /*003c*/ 	.word	0xffffffff


	//   ....[1]....
        /*0040*/ 	.word	0xffffffff


	//   ....[2]....
        /*0044*/ 	.word	0xffffffff


	//   ....[3]....
        /*0048*/ 	.word	0xffffffff


	//   ....[4]....
        /*004c*/ 	.word	0xffffffff


	//   ....[5]....
        /*0050*/ 	.word	0xffffffff


	//   ....[6]....
        /*0054*/ 	.word	0xffffffff


	//   ....[7]....
        /*0058*/ 	.word	0xffffffff


	//   ....[8]....
        /*005c*/ 	.word	0xffffffff


	//   ....[9]....
        /*0060*/ 	.word	0xffffffff


	//   ....[10]....
        /*0064*/ 	.word	0xffffffff


	//   ....[11]....
        /*0068*/ 	.word	0xffffffff


	//   ....[12]....
        /*006c*/ 	.word	0xffffffff


	//   ....[13]....
        /*0070*/ 	.word	0xffffffff


	//   ....[14]....
        /*0074*/ 	.word	0xffffffff


	//   ....[15]....
        /*0078*/ 	.word	0xffffffff


	//----- nvinfo : EIATTR_COOP_GROUP_INSTR_OFFSETS
	.align		4
.L_1448:
        /*007c*/ 	.byte	0x04, 0x28
        /*007e*/ 	.short	(.L_1450 - .L_1449)


	//   ....[0]....
.L_1449:
        /*0080*/ 	.word	0x000051d0


	//   ....[1]....
        /*0084*/ 	.word	0x00005290


	//   ....[2]....
        /*0088*/ 	.word	0x000052a0


	//   ....[3]....
        /*008c*/ 	.word	0x000052e0


	//   ....[4]....
        /*0090*/ 	.word	0x00008fd0


	//   ....[5]....
        /*0094*/ 	.word	0x00008fe0


	//   ....[6]....
        /*0098*/ 	.word	0x00009010


	//   ....[7]....
        /*009c*/ 	.word	0x00009020


	//   ....[8]....
        /*00a0*/ 	.word	0x0000c510


	//   ....[9]....
        /*00a4*/ 	.word	0x0000c530


	//   ....[10]....
        /*00a8*/ 	.word	0x0000c560


	//   ....[11]....
        /*00ac*/ 	.word	0x0000c570


	//   ....[12]....
        /*00b0*/ 	.word	0x0000dcb0


	//   ....[13]....
        /*00b4*/ 	.word	0x0000dcf0


	//   ....[14]....
        /*00b8*/ 	.word	0x0000dd30


	//   ....[15]....
        /*00bc*/ 	.word	0x0000dd40


	//----- nvinfo : EIATTR_EXIT_INSTR_OFFSETS
	.align		4
.L_1450:
        /*00c0*/ 	.byte	0x04, 0x1c
        /*00c2*/ 	.short	(.L_1452 - .L_1451)


	//   ....[0]....
.L_1451:
        /*00c4*/ 	.word	0x000002d0


	//   ....[1]....
        /*00c8*/ 	.word	0x00000af0


	//   ....[2]....
        /*00cc*/ 	.word	0x00000b20


	//   ....[3]....
        /*00d0*/ 	.word	0x0000eb00


	//   ....[4]....
        /*00d4*/ 	.word	0x0000ebb0


	//----- nvinfo : EIATTR_CTAIDZ_USED
	.align		4
.L_1452:
        /*00d8*/ 	.byte	0x01, 0x04
	.zero		2


	//----- nvinfo : EIATTR_CRS_STACK_SIZE
	.align		4
        /*00dc*/ 	.byte	0x04, 0x1e
        /*00de*/ 	.short	(.L_1454 - .L_1453)
.L_1453:
        /*00e0*/ 	.word	0x00000000
.L_1454:


//--------------------- .nv.info._ZN5flash24flash_fwd_splitkv_kernelI23Flash_fwd_kernel_traitsILi64ELi64ELi128ELi4ELb0ELb0EN7cutlass6half_tE19Flash_kernel_traitsILi64ELi64ELi128ELi4ES3_EELb1ELb0ELb0ELb0ELb0ELb1ELb0ELb0EEEvNS_16Flash_fwd_paramsE --------------------------
	.section	.nv.info._ZN5flash24flash_fwd_splitkv_kernelI23Flash_fwd_kernel_traitsILi64ELi64ELi128ELi4ELb0ELb0EN7cutlass6half_tE19Flash_kernel_traitsILi64ELi64ELi128ELi4ES3_EELb1ELb0ELb0ELb0ELb0ELb1ELb0ELb0EEEvNS_16Flash_fwd_paramsE,"",@"SHT_CUDA_INFO"
	.sectionflags	@""
	.align	4


	//----- nvinfo : EIATTR_CUDA_API_VERSION
	.align		4
        /*0000*/ 	.byte	0x04, 0x37
        /*0002*/ 	.short	(.L_1456 - .L_1455)
.L_1455:
        /*0004*/ 	.word	0x00000082


	//----- nvinfo : EIATTR_SW2861232_WAR
	.align		4
.L_1456:
        /*0008*/ 	.byte	0x01, 0x35
	.zero		2


	//----- nvinfo : EIATTR_PARAM_CBANK
	.align		4
        /*000c*/ 	.byte	0x04, 0x0a
        /*000e*/ 	.short	(.L_1458 - .L_1457)
	.align		4
.L_1457:
        /*0010*/ 	.word	index@(.nv.constant0._ZN5flash24flash_fwd_splitkv_kernelI23Flash_fwd_kernel_traitsILi64ELi64ELi128ELi4ELb0ELb0EN7cutlass6half_tE19Flash_kernel_traitsILi64ELi64ELi128ELi4ES3_EELb1ELb0ELb0ELb0ELb0ELb1ELb0ELb0EEEvNS_16Flash_fwd_paramsE)
        /*0014*/ 	.short	0x0160
        /*0016*/ 	.short	0x01d0


	//----- nvinfo : EIATTR_CBANK_PARAM_SIZE
	.align		4
.L_1458:
        /*0018*/ 	.byte	0x03, 0x19
        /*001a*/ 	.short	0x01d0


	//----- nvinfo : EIATTR_KPARAM_INFO
	.align		4
        /*001c*/ 	.byte	0x04, 0x17
        /*001e*/ 	.short	(.L_1460 - .L_1459)
.L_1459:
        /*0020*/ 	.word	0x00000000
        /*0024*/ 	.short	0x0000
        /*0026*/ 	.short	0x0000
        /*0028*/ 	.byte	0x00, 0xf0, 0x41, 0x07


	//----- nvinfo : EIATTR_MAXREG_COUNT
	.align		4
.L_1460:
        /*002c*/ 	.byte	0x03, 0x1b
        /*002e*/ 	.short	0x00ff


	//----- nvinfo : EIATTR_NUM_BARRIERS
	.align		4
        /*0030*/ 	.byte	0x02, 0x4c
        /*0032*/ 	.byte	0x01
	.zero		1


	//----- nvinfo : EIATTR_MERCURY_ISA_VERSION
	.align		4
        /*0034*/ 	.byte	0x03, 0x5f
        /*0036*/ 	.short	0x0000


	//----- nvinfo : EIATTR_COOP_GROUP_MASK_REGIDS
	.align		4
        /*0038*/ 	.byte	0x04, 0x29
        /*003a*/ 	.short	(.L_1462 - .L_1461)


	//   ....[0]....
.L_1461:
        /*003c*/ 	.word	0xffffffff


	//   ....[1]....
        /*0040*/ 	.word	0xffffffff


	//   ....[2]....
        /*0044*/ 	.word	0xffffffff


	//   ....[3]....
        /*0048*/ 	.word	0xffffffff


	//   ....[4]....
        /*004c*/ 	.word	0xffffffff


	//   ....[5]....
        /*0050*/ 	.word	0xffffffff


	//   ....[6]....
        /*0054*/ 	.word	0xffffffff


	//   ....[7]....
        /*0058*/ 	.word	0xffffffff


	//   ....[8]....
        /*005c*/ 	.word	0xffffffff


	//   ....[9]....
        /*0060*/ 	.word	0xffffffff


	//   ....[10]....
        /*0064*/ 	.word	0xffffffff


	//   ....[11]....
        /*0068*/ 	.word	0xffffffff


	//   ....[12]....
        /*006c*/ 	.word	0xffffffff


	//   ....[13]....
        /*0070*/ 	.word	0xffffffff


	//   ....[14]....
        /*0074*/ 	.word	0xffffffff


	//   ....[15]....
        /*0078*/ 	.word	0xffffffff


	//----- nvinfo : EIATTR_COOP_GROUP_INSTR_OFFSETS
	.align		4
.L_1462:
        /*007c*/ 	.byte	0x04, 0x28
        /*007e*/ 	.short	(.L_1464 - .L_1463)


	//   ....[0]....
.L_1463:
        /*0080*/ 	.word	0x00005980


	//   ....[1]....
        /*0084*/ 	.word	0x00005a40


	//   ....[2]....
        /*0088*/ 	.word	0x00005a50


	//   ....[3]....
        /*008c*/ 	.word	0x00005a80


	//   ....[4]....
        /*0090*/ 	.word	0x00009f60


	//   ....[5]....
        /*0094*/ 	.word	0x00009f70


	//   ....[6]....
        /*0098*/ 	.word	0x00009fa0


	//   ....[7]....
        /*009c*/ 	.word	0x00009fb0


	//   ....[8]....
        /*00a0*/ 	.word	0x0000dd30


	//   ....[9]....
        /*00a4*/ 	.word	0x0000dd40


	//   ....[10]....
        /*00a8*/ 	.word	0x0000dd70


	//   ....[11]....
        /*00ac*/ 	.word	0x0000dd80


	//   ....[12]....
        /*00b0*/ 	.word	0x0000f470


	//   ....[13]....
        /*00b4*/ 	.word	0x0000f4b0


	//   ....[14]....
        /*00b8*/ 	.word	0x0000f4f0


	//   ....[15]....
        /*00bc*/ 	.word	0x0000f500


	//----- nvinfo : EIATTR_EXIT_INSTR_OFFSETS
	.align		4
.L_1464:
        /*00c0*/ 	.byte	0x04, 0x1c
        /*00c2*/ 	.short	(.L_1466 - .L_1465)


	//   ....[0]....
.L_1465:
        /*00c4*/ 	.word	0x000002d0


	//   ....[1]....
        /*00c8*/ 	.word	0x00000ae0


	//   ....[2]....
        /*00cc*/ 	.word	0x00000b10


	//   ....[3]....
        /*00d0*/ 	.word	0x000102c0


	//   ....[4]....
        /*00d4*/ 	.word	0x00010370


	//----- nvinfo : EIATTR_CTAIDZ_USED
	.align		4
.L_1466:
        /*00d8*/ 	.byte	0x01, 0x04
	.zero		2


	//----- nvinfo : EIATTR_CRS_STACK_SIZE
	.align		4
        /*00dc*/ 	.byte	0x04, 0x1e
        /*00de*/ 	.short	(.L_1468 - .L_1467)
.L_1467:
        /*00e0*/ 	.word	0x00000000
.L_1468:


//--------------------- .nv.info._ZN5flash24flash_fwd_splitkv_kernelI23Flash_fwd_kernel_traitsILi64ELi64ELi128ELi4ELb0ELb0EN7cutlass6half_tE19Flash_kernel_traitsILi64ELi64ELi128ELi4ES3_EELb1ELb0ELb0ELb0ELb0ELb0ELb0ELb1EEEvNS_16Flash_fwd_paramsE --------------------------
	.section	.nv.info._ZN5flash24flash_fwd_splitkv_kernelI23Flash_fwd_kernel_traitsILi64ELi64ELi128ELi4ELb0ELb0EN7cutlass6half_tE19Flash_kernel_traitsILi64ELi64ELi128ELi4ES3_EELb1ELb0ELb0ELb0ELb0ELb0ELb0ELb1EEEvNS_16Flash_fwd_paramsE,"",@"SHT_CUDA_INFO"
	.sectionflags	@""
	.align	4


	//----- nvinfo : EIATTR_CUDA_API_VERSION
	.align		4
        /*0000*/ 	.byte	0x04, 0x37
        /*0002*/ 	.short	(.L_1470 - .L_1469)
.L_1469:
        /*0004*/ 	.word	0x00000082


	//----- nvinfo : EIATTR_SW2861232_WAR
	.align		4
.L_1470:
        /*0008*/ 	.byte	0x01, 0x35
	.zero		2


	//----- nvinfo : EIATTR_PARAM_CBANK
	.align		4
        /*000c*/ 	.byte	0x04, 0x0a
        /*000e*/ 	.short	(.L_1472 - .L_1471)
	.align		4
.L_1471:
        /*0010*/ 	.word	index@(.nv.constant0._ZN5flash24flash_fwd_splitkv_kernelI23Flash_fwd_kernel_traitsILi64ELi64ELi128ELi4ELb0ELb0EN7cutlass6half_tE19Flash_kernel_traitsILi64ELi64ELi128ELi4ES3_EELb1ELb0ELb0ELb0ELb0ELb0ELb0ELb1EEEvNS_16Flash_fwd_paramsE)
        /*0014*/ 	.short	0x0160
        /*0016*/ 	.short	0x01d0


	//----- nvinfo : EIATTR_CBANK_PARAM_SIZE
	.align		4
.L_1472:
        /*0018*/ 	.byte	0x03, 0x19
        /*001a*/ 	.short	0x01d0


	//----- nvinfo : EIATTR_KPARAM_INFO
	.align		4
        /*001c*/ 	.byte	0x04, 0x17
        /*001e*/ 	.short	(.L_1474 - .L_1473)
.L_1473:
        /*0020*/ 	.word	0x00000000
        /*0024*/ 	.short	0x0000
        /*0026*/ 	.short	0x0000
        /*0028*/ 	.byte	0x00, 0xf0, 0x41, 0x07


	//----- nvinfo : EIATTR_MAXREG_COUNT
	.align		4
.L_1474:
        /*002c*/ 	.byte	0x03, 0x1b
        /*002e*/ 	.short	0x00ff


	//----- nvinfo : EIATTR_NUM_BARRIERS
	.align		4
        /*0030*/ 	.byte	0x02, 0x4c
        /*0032*/ 	.byte	0x01
	.zero		1


	//----- nvinfo : EIATTR_MERCURY_ISA_VERSION
	.align		4
        /*0034*/ 	.byte	0x03, 0x5f
        /*0036*/ 	.short	0x0000


	//----- nvinfo : EIATTR_COOP_GROUP_MASK_REGIDS
	.align		4
        /*0038*/ 	.byte	0x04, 0x29
        /*003a*/ 	.short	(.L_1476 - .L_1475)


	//   ....[0]....
.L_1475:
        /*003c*/ 	.word	0xffffffff


	//   ....[1]....
        /*0040*/ 	.word	0xffffffff


	//   ....[2]....
        /*0044*/ 	.word	0xffffffff


	//   ....[3]....
        /*0048*/ 	.word	0xffffffff


	//   ....[4]....
        /*004c*/ 	.word	0xffffffff


	//   ....[5]....
        /*0050*/ 	.word	0xffffffff


	//   ....[6]....
        /*0054*/ 	.word	0xffffffff


	//   ....[7]....
        /*0058*/ 	.word	0xffffffff


	//   ....[8]....
        /*005c*/ 	.word	0xffffffff


	//   ....[9]....
        /*0060*/ 	.word	0xffffffff


	//   ....[10]....
        /*0064*/ 	.word	0xffffffff


	//   ....[11]....
        /*0068*/ 	.word	0xffffffff


	//   ....[12]....
        /*006c*/ 	.word	0xffffffff


	//   ....[13]....
        /*0070*/ 	.word	0xffffffff


	//   ....[14]....
        /*0074*/ 	.word	0xffffffff


	//   ....[15]....
        /*0078*/ 	.word	0xffffffff


	//----- nvinfo : EIATTR_COOP_GROUP_INSTR_OFFSETS
	.align		4
.L_1476:
        /*007c*/ 	.byte	0x04, 0x28
        /*007e*/ 	.short	(.L_1478 - .L_1477)


	//   ....[0]....
.L_1477:
        /*0080*/ 	.word	0x0000eca0


	//   ....[1]....
        /*0084*/ 	.word	0x0000ecc0


	//   ....[2]....
        /*0088*/ 	.word	0x0000ed30


	//   ....[3]....
        /*008c*/ 	.word	0x0000ed40


	//   ....[4]....
        /*0090*/ 	.word	0x00012a70


	//   ....[5]....
        /*0094*/ 	.word	0x00012ab0


	//   ....[6]....
        /*0098*/ 	.word	0x00012ad0


	//   ....[7]....
        /*009c*/ 	.word	0x00012af0


	//   ....[8]....
        /*00a0*/ 	.word	0x00016000


	//   ....[9]....
        /*00a4*/ 	.word	0x00016020


	//   ....[10]....
        /*00a8*/ 	.word	0x00016050


	//   ....[11]....
        /*00ac*/ 	.word	0x00016060


	//   ....[12]....
        /*00b0*/ 	.word	0x000177b0


	//   ....[13]....
        /*00b4*/ 	.word	0x000177f0


	//   ....[14]....
        /*00b8*/ 	.word	0x00017830


	//   ....[15]....
        /*00bc*/ 	.word	0x00017840


	//----- nvinfo : EIATTR_EXIT_INSTR_OFFSETS
	.align		4
.L_1478:
        /*00c0*/ 	.byte	0x04, 0x1c
        /*00c2*/ 	.short	(.L_1480 - .L_1479)


	//   ....[0]....
.L_1479:
        /*00c4*/ 	.word	0x00000300


	//   ....[1]....
        /*00c8*/ 	.word	0x00000b10


	//   ....[2]....
        /*00cc*/ 	.word	0x00000b40


	//   ....[3]....
        /*00d0*/ 	.word	0x00018690


	//   ....[4]....
        /*00d4*/ 	.word	0x00018750


	//----- nvinfo : EIATTR_CTAIDZ_USED
	.align		4
.L_1480:
        /*00d8*/ 	.byte	0x01, 0x04
	.zero		2


	//----- nvinfo : EIATTR_CRS_STACK_SIZE
	.align		4
        /*00dc*/ 	.byte	0x04, 0x1e
        /*00de*/ 	.short	(.L_1482 - .L_1481)
.L_1481:
        /*00e0*/ 	.word	0x00000000
.L_1482:


//--------------------- .nv.info._ZN5flash24flash_fwd_splitkv_kernelI23Flash_fwd_kernel_traitsILi64ELi64ELi128ELi4ELb0ELb0EN7cutlass6half_tE19Flash_kernel_traitsILi64ELi64ELi128ELi4ES3_EELb1ELb0ELb0ELb0ELb0ELb1ELb0ELb1EEEvNS_16Flash_fwd_paramsE --------------------------
	.section	.nv.info._ZN5flash24flash_fwd_splitkv_kernelI23Flash_fwd_kernel_traitsILi64ELi64ELi128ELi4ELb0ELb0EN7cutlass6half_tE19Flash_kernel_traitsILi64ELi64ELi128ELi4ES3_EELb1ELb0ELb0ELb0ELb0ELb1ELb0ELb1EEEvNS_16Flash_fwd_paramsE,"",@"SHT_CUDA_INFO"
	.sectionflags	@""
	.align	4


	//----- nvinfo : EIATTR_CUDA_API_VERSION
	.align		4
        /*0000*/ 	.byte	0x04, 0x37
        /*0002*/ 	.short	(.L_1484 - .L_1483)
.L_1483:
        /*0004*/ 	.word	0x00000082


	//----- nvinfo : EIATTR_SW2861232_WAR
	.align		4
.L_1484:
        /*0008*/ 	.byte	0x01, 0x35
	.zero		2


	//----- nvinfo : EIATTR_PARAM_CBANK
	.align		4
        /*000c*/ 	.byte	0x04, 0x0a
        /*000e*/ 	.short	(.L_1486 - .L_1485)
	.align		4
.L_1485:
        /*0010*/ 	.word	index@(.nv.constant0._ZN5flash24flash_fwd_splitkv_kernelI23Flash_fwd_kernel_traitsILi64ELi64ELi128ELi4ELb0ELb0EN7cutlass6half_tE19Flash_kernel_traitsILi64ELi64ELi128ELi4ES3_EELb1ELb0ELb0ELb0ELb0ELb1ELb0ELb1EEEvNS_16Flash_fwd_paramsE)
        /*0014*/ 	.short	0x0160
        /*0016*/ 	.short	0x01d0


	//----- nvinfo : EIATTR_CBANK_PARAM_SIZE
	.align		4
.L_1486:
        /*0018*/ 	.byte	0x03, 0x19
        /*001a*/ 	.short	0x01d0


	//----- nvinfo : EIATTR_KPARAM_INFO
	.align		4
        /*001c*/ 	.byte	0x04, 0x17
        /*001e*/ 	.short	(.L_1488 - .L_1487)
.L_1487:
        /*0020*/ 	.word	0x00000000
        /*0024*/ 	.short	0x0000
        /*0026*/ 	.short	0x0000
        /*0028*/ 	.byte	0x00, 0xf0, 0x41, 0x07


	//----- nvinfo : EIATTR_MAXREG_COUNT
	.align		4
.L_1488:
        /*002c*/ 	.byte	0x03, 0x1b
        /*002e*/ 	.short	0x00ff


	//----- nvinfo : EIATTR_NUM_BARRIERS
	.align		4
        /*0030*/ 	.byte	0x02, 0x4c
        /*0032*/ 	.byte	0x01
	.zero		1


	//----- nvinfo : EIATTR_MERCURY_ISA_VERSION
	.align		4
        /*0034*/ 	.byte	0x03, 0x5f
        /*0036*/ 	.short	0x0000


	//----- nvinfo : EIATTR_COOP_GROUP_MASK_REGIDS
	.align		4
        /*0038*/ 	.byte	0x04, 0x29
        /*003a*/ 	.short	(.L_1490 - .L_1489)


	//   ....[0]....
.L_1489:
        /*003c*/ 	.word	0xffffffff


	//   ....[1]....
        /*0040*/ 	.word	0xffffffff


	//   ....[2]....
        /*0044*/ 	.word	0xffffffff


	//   ....[3]....
        /*0048*/ 	.word	0xffffffff


	//   ....[4]....
        /*004c*/ 	.word	0xffffffff


	//   ....[5]....
        /*0050*/ 	.word	0xffffffff


	//   ....[6]....
        /*0054*/ 	.word	0xffffffff


	//   ....[7]....
        /*0058*/ 	.word	0xffffffff


	//   ....[8]....
        /*005c*/ 	.word	0xffffffff


	//   ....[9]....
        /*0060*/ 	.word	0xffffffff


	//   ....[10]....
        /*0064*/ 	.word	0xffffffff


	//   ....[11]....
        /*0068*/ 	.word	0xffffffff


	//   ....[12]....
        /*006c*/ 	.word	0xffffffff


	//   ....[13]....
        /*0070*/ 	.word	0xffffffff


	//   ....[14]....
        /*0074*/ 	.word	0xffffffff


	//   ....[15]....
        /*0078*/ 	.word	0xffffffff


	//----- nvinfo : EIATTR_COOP_GROUP_INSTR_OFFSETS
	.align		4
.L_1490:
        /*007c*/ 	.byte	0x04, 0x28
        /*007e*/ 	.short	(.L_1492 - .L_1491)


	//   ....[0]....
.L_1491:
        /*0080*/ 	.word	0x0000f3b0


	//   ....[1]....
        /*0084*/ 	.word	0x0000f3d0


	//   ....[2]....
        /*0088*/ 	.word	0x0000f420


	//   ....[3]....
        /*008c*/ 	.word	0x0000f430


	//   ....[4]....
        /*0090*/ 	.word	0x000139b0


	//   ....[5]....
        /*0094*/ 	.word	0x000139c0


	//   ....[6]....
        /*0098*/ 	.word	0x000139f0


	//   ....[7]....
        /*009c*/ 	.word	0x00013a00


	//   ....[8]....
        /*00a0*/ 	.word	0x000177b0


	//   ....[9]....
        /*00a4*/ 	.word	0x000177c0


	//   ....[10]....
        /*00a8*/ 	.word	0x000177f0


	//   ....[11]....
        /*00ac*/ 	.word	0x00017800


	//   ....[12]....
        /*00b0*/ 	.word	0x00018ee0


	//   ....[13]....
        /*00b4*/ 	.word	0x00018f20


	//   ....[14]....
        /*00b8*/ 	.word	0x00018f60


	//   ....[15]....
        /*00bc*/ 	.word	0x00018f70


	//----- nvinfo : EIATTR_EXIT_INSTR_OFFSETS
	.align		4
.L_1492:
        /*00c0*/ 	.byte	0x04, 0x1c
        /*00c2*/ 	.short	(.L_1494 - .L_1493)


	//   ....[0]....
.L_1493:
        /*00c4*/ 	.word	0x00000300


	//   ....[1]....
        /*00c8*/ 	.word	0x00000b10


	//   ....[2]....
        /*00cc*/ 	.word	0x00000b40


	//   ....[3]....
        /*00d0*/ 	.word	0x00019dc0


	//   ....[4]....
        /*00d4*/ 	.word	0x00019e80


	//----- nvinfo : EIATTR_CTAIDZ_USED
	.align		4
.L_1494:
        /*00d8*/ 	.byte	0x01, 0x04
	.zero		2


	//----- nvinfo : EIATTR_CRS_STACK_SIZE
	.align		4
        /*00dc*/ 	.byte	0x04, 0x1e
        /*00de*/ 	.short	(.L_1496 - .L_1495)
.L_1495:
        /*00e0*/ 	.word	0x00000000
.L_1496:


//--------------------- .nv.info._ZN5flash24flash_fwd_splitkv_kernelI23Flash_fwd_kernel_traitsILi64ELi64ELi128ELi4ELb0ELb0EN7cutlass6half_tE19Flash_kernel_traitsILi64ELi64ELi128ELi4ES3_EELb1ELb0ELb0ELb0ELb0ELb0ELb1ELb0EEEvNS_16Flash_fwd_paramsE --------------------------
	.section	.nv.info._ZN5flash24flash_fwd_splitkv_kernelI23Flash_fwd_kernel_traitsILi64ELi64ELi128ELi4ELb0ELb0EN7cutlass6half_tE19Flash_kernel_traitsILi64ELi64ELi128ELi4ES3_EELb1ELb0ELb0ELb0ELb0ELb0ELb1ELb0EEEvNS_16Flash_fwd_paramsE,"",@"SHT_CUDA_INFO"
	.sectionflags	@""
	.align	4


	//----- nvinfo : EIATTR_CUDA_API_VERSION
	.align		4
        /*0000*/ 	.byte	0x04, 0x37
        /*0002*/ 	.short	(.L_1498 - .L_1497)
.L_1497:
        /*0004*/ 	.word	0x00000082


	//----- nvinfo : EIATTR_SW2861232_WAR
	.align		4
.L_1498:
        /*0008*/ 	.byte	0x01, 0x35
	.zero		2


	//----- nvinfo : EIATTR_PARAM_CBANK
	.align		4
        /*000c*/ 	.byte	0x04, 0x0a
        /*000e*/ 	.short	(.L_1500 - .L_1499)
	.align		4
.L_1499:
        /*0010*/ 	.word	index@(.nv.constant0._ZN5flash24flash_fwd_splitkv_kernelI23Flash_fwd_kernel_traitsILi64ELi64ELi128ELi4ELb0ELb0EN7cutlass6half_tE19Flash_kernel_traitsILi64ELi64ELi128ELi4ES3_EELb1ELb0ELb0ELb0ELb0ELb0ELb1ELb0EEEvNS_16Flash_fwd_paramsE)
        /*0014*/ 	.short	0x0160
        /*0016*/ 	.short	0x01d0


	//----- nvinfo : EIATTR_CBANK_PARAM_SIZE
	.align		4
.L_1500:
        /*0018*/ 	.byte	0x03, 0x19
        /*001a*/ 	.short	0x01d0


	//----- nvinfo : EIATTR_KPARAM_INFO
	.align		4
        /*001c*/ 	.byte	0x04, 0x17
        /*001e*/ 	.short	(.L_1502 - .L_1501)
.L_1501:
        /*0020*/ 	.word	0x00000000
        /*0024*/ 	.short	0x0000
        /*0026*/ 	.short	0x0000
        /*0028*/ 	.byte	0x00, 0xf0, 0x41, 0x07


	//----- nvinfo : EIATTR_MAXREG_COUNT
	.align		4
.L_1502:
        /*002c*/ 	.byte	0x03, 0x1b
        /*002e*/ 	.short	0x00ff


	//----- nvinfo : EIATTR_NUM_BARRIERS
	.align		4
        /*0030*/ 	.byte	0x02, 0x4c
        /*0032*/ 	.byte	0x01
	.zero		1


	//----- nvinfo : EIATTR_MERCURY_ISA_VERSION
	.align		4
        /*0034*/ 	.byte	0x03, 0x5f
        /*0036*/ 	.short	0x0000


	//----- nvinfo : EIATTR_COOP_GROUP_MASK_REGIDS
	.align		4
        /*0038*/ 	.byte	0x04, 0x29
        /*003a*/ 	.short	(.L_1504 - .L_1503)


	//   ....[0]....
.L_1503:
        /*003c*/ 	.word	0xffffffff


	//   ....[1]....
        /*0040*/ 	.word	0xffffffff


	//   ....[2]....
        /*0044*/ 	.word	0xffffffff


	//   ....[3]....
        /*0048*/ 	.word	0xffffffff


	//   ....[4]....
        /*004c*/ 	.word	0xffffffff


	//   ....[5]....
        /*0050*/ 	.word	0xffffffff


	//   ....[6]....
        /*0054*/ 	.word	0xffffffff


	//   ....[7]....
        /*0058*/ 	.word	0xffffffff


	//   ....[8]....
        /*005c*/ 	.word	0xffffffff


	//   ....[9]....
        /*0060*/ 	.word	0xffffffff


	//   ....[10]....
        /*0064*/ 	.word	0xffffffff


	//   ....[11]....
        /*0068*/ 	.word	0xffffffff


	//   ....[12]....
        /*006c*/ 	.word	0xffffffff


	//   ....[13]....
        /*0070*/ 	.word	0xffffffff


	//   ....[14]....
        /*0074*/ 	.word	0xffffffff


	//   ....[15]....
        /*0078*/ 	.word	0xffffffff


	//----- nvinfo : EIATTR_COOP_GROUP_INSTR_OFFSETS
	.align		4
.L_1504:
        /*007c*/ 	.byte	0x04, 0x28
        /*007e*/ 	.short	(.L_1506 - .L_1505)


	//   ....[0]....
.L_1505:
        /*0080*/ 	.word	0x00005170


	//   ....[1]....
        /*0084*/ 	.word	0x00005230


	//   ....[2]....
        /*0088*/ 	.word	0x00005240


	//   ....[3]....
        /*008c*/ 	.word	0x00005270


	//   ....[4]....
        /*0090*/ 	.word	0x00008fc0


	//   ....[5]....
        /*0094*/ 	.word	0x00008fd0


	//   ....[6]....
        /*0098*/ 	.word	0x00009000


	//   ....[7]....
        /*009c*/ 	.word	0x00009010


	//   ....[8]....
        /*00a0*/ 	.word	0x0000c4d0


	//   ....[9]....
        /*00a4*/ 	.word	0x0000c4f0


	//   ....[10]....
        /*00a8*/ 	.word	0x0000c520


	//   ....[11]....
        /*00ac*/ 	.word	0x0000c530


	//   ....[12]....
        /*00b0*/ 	.word	0x0000dc50


	//   ....[13]....
        /*00b4*/ 	.word	0x0000dc90


	//   ....[14]....
        /*00b8*/ 	.word	0x0000dd00


	//   ....[15]....
        /*00bc*/ 	.word	0x0000dd10


	//----- nvinfo : EIATTR_EXIT_INSTR_OFFSETS
	.align		4
.L_1506:
        /*00c0*/ 	.byte	0x04, 0x1c
        /*00c2*/ 	.short	(.L_1508 - .L_1507)


	//   ....[0]....
.L_1507:
        /*00c4*/ 	.word	0x00000420


	//   ....[1]....
        /*00c8*/ 	.word	0x00000bc0


	//   ....[2]....
        /*00cc*/ 	.word	0x00000bf0


	//   ....[3]....
        /*00d0*/ 	.word	0x0000e810


	//   ....[4]....
        /*00d4*/ 	.word	0x0000e830


	//----- nvinfo : EIATTR_CTAIDZ_USED
	.align		4
.L_1508:
        /*00d8*/ 	.byte	0x01, 0x04
	.zero		2


	//----- nvinfo : EIATTR_CRS_STACK_SIZE
	.align		4
        /*00dc*/ 	.byte	0x04, 0x1e
        /*00de*/ 	.short	(.L_1510 - .L_1509)
.L_1509:
        /*00e0*/ 	.word	0x00000000
.L_1510:


//--------------------- .nv.info._ZN5flash24flash_fwd_splitkv_kernelI23Flash_fwd_kernel_traitsILi64ELi64ELi128ELi4ELb0ELb0EN7cutlass6half_tE19Flash_kernel_traitsILi64ELi64ELi128ELi4ES3_EELb1ELb0ELb0ELb0ELb0ELb1ELb1ELb0EEEvNS_16Flash_fwd_paramsE --------------------------
	.section	.nv.info._ZN5flash24flash_fwd_splitkv_kernelI23Flash_fwd_kernel_traitsILi64ELi64ELi128ELi4ELb0ELb0EN7cutlass6half_tE19Flash_kernel_traitsILi64ELi64ELi128ELi4ES3_EELb1ELb0ELb0ELb0ELb0ELb1ELb1ELb0EEEvNS_16Flash_fwd_paramsE,"",@"SHT_CUDA_INFO"
	.sectionflags	@""
	.align	4


	//----- nvinfo : EIATTR_CUDA_API_VERSION
	.align		4
        /*0000*/ 	.byte	0x04, 0x37
        /*0002*/ 	.short	(.L_1512 - .L_1511)
.L_1511:
        /*0004*/ 	.word	0x00000082


	//----- nvinfo : EIATTR_SW2861232_WAR
	.align		4
.L_1512:
        /*0008*/ 	.byte	0x01, 0x35
	.zero		2


	//----- nvinfo : EIATTR_PARAM_CBANK
	.align		4
        /*000c*/ 	.byte	0x04, 0x0a
        /*000e*/ 	.short	(.L_1514 - .L_1513)
	.align		4
.L_1513:
        /*0010*/ 	.word	index@(.nv.constant0._ZN5flash24flash_fwd_splitkv_kernelI23Flash_fwd_kernel_traitsILi64ELi64ELi128ELi4ELb0ELb0EN7cutlass6half_tE19Flash_kernel_traitsILi64ELi64ELi128ELi4ES3_EELb1ELb0ELb0ELb0ELb0ELb1ELb1ELb0EEEvNS_16Flash_fwd_paramsE)
        /*0014*/ 	.short	0x0160
        /*0016*/ 	.short	0x01d0


	//----- nvinfo : EIATTR_CBANK_PARAM_SIZE
	.align		4
.L_1514:
        /*0018*/ 	.byte	0x03, 0x19
        /*001a*/ 	.short	0x01d0


	//----- nvinfo : EIATTR_KPARAM_INFO
	.align		4
        /*001c*/ 	.byte	0x04, 0x17
        /*001e*/ 	.short	(.L_1516 - .L_1515)
.L_1515:
        /*0020*/ 	.word	0x00000000
        /*0024*/ 	.short	0x0000
        /*0026*/ 	.short	0x0000
        /*0028*/ 	.byte	0x00, 0xf0, 0x41, 0x07


	//----- nvinfo : EIATTR_MAXREG_COUNT
	.align		4
.L_1516:
        /*002c*/ 	.byte	0x03, 0x1b
        /*002e*/ 	.short	0x00ff


	//----- nvinfo : EIATTR_NUM_BARRIERS
	.align		4
        /*0030*/ 	.byte	0x02, 0x4c
        /*0032*/ 	.byte	0x01
	.zero		1


	//----- nvinfo : EIATTR_MERCURY_ISA_VERSION
	.align		4
        /*0034*/ 	.byte	0x03, 0x5f
        /*0036*/ 	.short	0x0000


	//----- nvinfo : EIATTR_COOP_GROUP_MASK_REGIDS
	.align		4
        /*0038*/ 	.byte	0x04, 0x29
        /*003a*/ 	.short	(.L_1518 - .L_1517)


	//   ....[0]....
.L_1517:
        /*003c*/ 	.word	0xffffffff


	//   ....[1]....
        /*0040*/ 	.word	0xffffffff


	//   ....[2]....
        /*0044*/ 	.word	0xffffffff


	//   ....[3]....
        /*0048*/ 	.word	0xffffffff


	//   ....[4]....
        /*004c*/ 	.word	0xffffffff


	//   ....[5]....
        /*0050*/ 	.word	0xffffffff


	//   ....[6]....
        /*0054*/ 	.word	0xffffffff


	//   ....[7]....
        /*0058*/ 	.word	0xffffffff


	//   ....[8]....
        /*005c*/ 	.word	0xffffffff


	//   ....[9]....
        /*0060*/ 	.word	0xffffffff


	//   ....[10]....
        /*0064*/ 	.word	0xffffffff


	//   ....[11]....
        /*0068*/ 	.word	0xffffffff


	//   ....[12]....
        /*006c*/ 	.word	0xffffffff


	//   ....[13]....
        /*0070*/ 	.word	0xffffffff


	//   ....[14]....
        /*0074*/ 	.word	0xffffffff


	//   ....[15]....
        /*0078*/ 	.word	0xffffffff


	//----- nvinfo : EIATTR_COOP_GROUP_INSTR_OFFSETS
	.align		4
.L_1518:
        /*007c*/ 	.byte	0x04, 0x28
        /*007e*/ 	.short	(.L_1520 - .L_1519)


	//   ....[0]....
.L_1519:
        /*0080*/ 	.word	0x00005950


	//   ....[1]....
        /*0084*/ 	.word	0x00005a70


	//   ....[2]....
        /*0088*/ 	.word	0x00005a80


	//   ....[3]....
        /*008c*/ 	.word	0x00005ad0


	//   ....[4]....
        /*0090*/ 	.word	0x00009fb0


	//   ....[5]....
        /*0094*/ 	.word	0x00009fd0


	//   ....[6]....
        /*0098*/ 	.word	0x00009ff0


	//   ....[7]....
        /*009c*/ 	.word	0x0000a010


	//   ....[8]....
        /*00a0*/ 	.word	0x0000dd70


	//   ....[9]....
        /*00a4*/ 	.word	0x0000dd80


	//   ....[10]....
        /*00a8*/ 	.word	0x0000ddb0


	//   ....[11]....
        /*00ac*/ 	.word	0x0000ddc0


	//   ....[12]....
        /*00b0*/ 	.word	0x0000f490


	//   ....[13]....
        /*00b4*/ 	.word	0x0000f4d0


	//   ....[14]....
        /*00b8*/ 	.word	0x0000f540


	//   ....[15]....
        /*00bc*/ 	.word	0x0000f560


	//----- nvinfo : EIATTR_EXIT_INSTR_OFFSETS
	.align		4
.L_1520:
        /*00c0*/ 	.byte	0x04, 0x1c
        /*00c2*/ 	.short	(.L_1522 - .L_1521)


	//   ....[0]....
.L_1521:
        /*00c4*/ 	.word	0x00000420


	//   ....[1]....
        /*00c8*/ 	.word	0x00000bd0


	//   ....[2]....
        /*00cc*/ 	.word	0x00000c00


	//   ....[3]....
        /*00d0*/ 	.word	0x00010050


	//   ....[4]....
        /*00d4*/ 	.word	0x00010070


	//----- nvinfo : EIATTR_CTAIDZ_USED
	.align		4
.L_1522:
        /*00d8*/ 	.byte	0x01, 0x04
	.zero		2


	//----- nvinfo : EIATTR_CRS_STACK_SIZE
	.align		4
        /*00dc*/ 	.byte	0x04, 0x1e
        /*00de*/ 	.short	(.L_1524 - .L_1523)
.L_1523:
        /*00e0*/ 	.word	0x00000000
.L_1524:


//--------------------- .nv.info._ZN5flash24flash_fwd_splitkv_kernelI23Flash_fwd_kernel_traitsILi64ELi64ELi128ELi4ELb0ELb0EN7cutlass6half_tE19Flash_kernel_traitsILi64ELi64ELi128ELi4ES3_EELb1ELb0ELb0ELb0ELb0ELb0ELb1ELb1EEEvNS_16Flash_fwd_paramsE --------------------------
	.section	.nv.info._ZN5flash24flash_fwd_splitkv_kernelI23Flash_fwd_kernel_traitsILi64ELi64ELi128ELi4ELb0ELb0EN7cutlass6half_tE19Flash_kernel_traitsILi64ELi64ELi128ELi4ES3_EELb1ELb0ELb0ELb0ELb0ELb0ELb1ELb1EEEvNS_16Flash_fwd_paramsE,"",@"SHT_CUDA_INFO"
	.sectionflags	@""
	.align	4


	//----- nvinfo : EIATTR_CUDA_API_VERSION
	.align		4
        /*0000*/ 	.byte	0x04, 0x37
        /*0002*/ 	.short	(.L_1526 - .L_1525)
.L_1525:
        /*0004*/ 	.word	0x00000082


	//----- nvinfo : EIATTR_SW2861232_WAR
	.align		4
.L_1526:
        /*0008*/ 	.byte	0x01, 0x35
	.zero		2


	//----- nvinfo : EIATTR_PARAM_CBANK
	.align		4
        /*000c*/ 	.byte	0x04, 0x0a
        /*000e*/ 	.short	(.L_1528 - .L_1527)
	.align		4
.L_1527:
        /*0010*/ 	.word	index@(.nv.constant0._ZN5flash24flash_fwd_splitkv_kernelI23Flash_fwd_kernel_traitsILi64ELi64ELi128ELi4ELb0ELb0EN7cutlass6half_tE19Flash_kernel_traitsILi64ELi64ELi128ELi4ES3_EELb1ELb0ELb0ELb0ELb0ELb0ELb1ELb1EEEvNS_16Flash_fwd_paramsE)
        /*0014*/ 	.short	0x0160
        /*0016*/ 	.short	0x01d0


	//----- nvinfo : EIATTR_CBANK_PARAM_SIZE
	.align		4
.L_1528:
        /*0018*/ 	.byte	0x03, 0x19
        /*001a*/ 	.short	0x01d0


	//----- nvinfo : EIATTR_KPARAM_INFO
	.align		4
        /*001c*/ 	.byte	0x04, 0x17
        /*001e*/ 	.short	(.L_1530 - .L_1529)
.L_1529:
        /*0020*/ 	.word	0x00000000
        /*0024*/ 	.short	0x0000
        /*0026*/ 	.short	0x0000
        /*0028*/ 	.byte	0x00, 0xf0, 0x41, 0x07


	//----- nvinfo : EIATTR_MAXREG_COUNT
	.align		4
.L_1530:
        /*002c*/ 	.byte	0x03, 0x1b
        /*002e*/ 	.short	0x00ff


	//----- nvinfo : EIATTR_NUM_BARRIERS
	.align		4
        /*0030*/ 	.byte	0x02, 0x4c
        /*0032*/ 	.byte	0x01
	.zero		1


	//----- nvinfo : EIATTR_MERCURY_ISA_VERSION
	.align		4
        /*0034*/ 	.byte	0x03, 0x5f
        /*0036*/ 	.short	0x0000


	//----- nvinfo : EIATTR_COOP_GROUP_MASK_REGIDS
	.align		4
        /*0038*/ 	.byte	0x04, 0x29
        /*003a*/ 	.short	(.L_1532 - .L_1531)


	//   ....[0]....
.L_1531:
        /*003c*/ 	.word	0xffffffff


	//   ....[1]....
        /*0040*/ 	.word	0xffffffff


	//   ....[2]....
        /*0044*/ 	.word	0xffffffff


	//   ....[3]....
        /*0048*/ 	.word	0xffffffff


	//   ....[4]....
        /*004c*/ 	.word	0xffffffff


	//   ....[5]....
        /*0050*/ 	.word	0xffffffff


	//   ....[6]....
        /*0054*/ 	.word	0xffffffff


	//   ....[7]....
        /*0058*/ 	.word	0xffffffff


	//   ....[8]....
        /*005c*/ 	.word	0xffffffff


	//   ....[9]....
        /*0060*/ 	.word	0xffffffff


	//   ....[10]....
        /*0064*/ 	.word	0xffffffff


	//   ....[11]....
        /*0068*/ 	.word	0xffffffff


	//   ....[12]....
        /*006c*/ 	.word	0xffffffff


	//   ....[13]....
        /*0070*/ 	.word	0xffffffff


	//   ....[14]....
        /*0074*/ 	.word	0xffffffff


	//   ....[15]....
        /*0078*/ 	.word	0xffffffff


	//----- nvinfo : EIATTR_COOP_GROUP_INSTR_OFFSETS
	.align		4
.L_1532:
        /*007c*/ 	.byte	0x04, 0x28
        /*007e*/ 	.short	(.L_1534 - .L_1533)


	//   ....[0]....
.L_1533:
        /*0080*/ 	.word	0x0000eda0


	//   ....[1]....
        /*0084*/ 	.word	0x0000edc0


	//   ....[2]....
        /*0088*/ 	.word	0x0000ee20


	//   ....[3]....
        /*008c*/ 	.word	0x0000ee30


	//   ....[4]....
        /*0090*/ 	.word	0x00012be0


	//   ....[5]....
        /*0094*/ 	.word	0x00012c10


	//   ....[6]....
        /*0098*/ 	.word	0x00012c30


	//   ....[7]....
        /*009c*/ 	.word	0x00012c50


	//   ....[8]....
        /*00a0*/ 	.word	0x00016150


	//   ....[9]....
        /*00a4*/ 	.word	0x00016170


	//   ....[10]....
        /*00a8*/ 	.word	0x000161a0


	//   ....[11]....
        /*00ac*/ 	.word	0x000161b0


	//   ....[12]....
        /*00b0*/ 	.word	0x000178d0


	//   ....[13]....
        /*00b4*/ 	.word	0x00017910


	//   ....[14]....
        /*00b8*/ 	.word	0x000179a0


	//   ....[15]....
        /*00bc*/ 	.word	0x000179c0


	//----- nvinfo : EIATTR_EXIT_INSTR_OFFSETS
	.align		4
.L_1534:
        /*00c0*/ 	.byte	0x04, 0x1c
        /*00c2*/ 	.short	(.L_1536 - .L_1535)


	//   ....[0]....
.L_1535:
        /*00c4*/ 	.word	0x00000420


	//   ....[1]....
        /*00c8*/ 	.word	0x00000c30


	//   ....[2]....
        /*00cc*/ 	.word	0x00000c60


	//   ....[3]....
        /*00d0*/ 	.word	0x000184f0


	//   ....[4]....
        /*00d4*/ 	.word	0x00018510


	//----- nvinfo : EIATTR_CTAIDZ_USED
	.align		4
.L_1536:
        /*00d8*/ 	.byte	0x01, 0x04
	.zero		2


	//----- nvinfo : EIATTR_CRS_STACK_SIZE
	.align		4
        /*00dc*/ 	.byte	0x04, 0x1e
        /*00de*/ 	.short	(.L_1538 - .L_1537)
.L_1537:
        /*00e0*/ 	.word	0x00000000
.L_1538:


//--------------------- .nv.info._ZN5flash24flash_fwd_splitkv_kernelI23Flash_fwd_kernel_traitsILi64ELi64ELi128ELi4ELb0ELb0EN7cutlass6half_tE19Flash_kernel_traitsILi64ELi64ELi128ELi4ES3_EELb1ELb0ELb0ELb0ELb0ELb1ELb1ELb1EEEvNS_16Flash_fwd_paramsE --------------------------
	.section	.nv.info._ZN5flash24flash_fwd_splitkv_kernelI23Flash_fwd_kernel_traitsILi64ELi64ELi128ELi4ELb0ELb0EN7cutlass6half_tE19Flash_kernel_traitsILi64ELi64ELi128ELi4ES3_EELb1ELb0ELb0ELb0ELb0ELb1ELb1ELb1EEEvNS_16Flash_fwd_paramsE,"",@"SHT_CUDA_INFO"
	.sectionflags	@""
	.align	4


	//----- nvinfo : EIATTR_CUDA_API_VERSION
	.align		4
        /*0000*/ 	.byte	0x04, 0x37
        /*0002*/ 	.short	(.L_1540 - .L_1539)
.L_1539:
        /*0004*/ 	.word	0x00000082


	//----- nvinfo : EIATTR_SW2861232_WAR
	.align		4
.L_1540:
        /*0008*/ 	.byte	0x01, 0x35
	.zero		2


	//----- nvinfo : EIATTR_PARAM_CBANK
	.align		4
        /*000c*/ 	.byte	0x04, 0x0a
        /*000e*/ 	.short	(.L_1542 - .L_1541)
	.align		4
.L_1541:
        /*0010*/ 	.word	index@(.nv.constant0._ZN5flash24flash_fwd_splitkv_kernelI23Flash_fwd_kernel_traitsILi64ELi64ELi128ELi4ELb0ELb0EN7cutlass6half_tE19Flash_kernel_traitsILi64ELi64ELi128ELi4ES3_EELb1ELb0ELb0ELb0ELb0ELb1ELb1ELb1EEEvNS_16Flash_fwd_paramsE)
        /*0014*/ 	.short	0x0160
        /*0016*/ 	.short	0x01d0


	//----- nvinfo : EIATTR_CBANK_PARAM_SIZE
	.align		4
.L_1542:
        /*0018*/ 	.byte	0x03, 0x19
        /*001a*/ 	.short	0x01d0


	//----- nvinfo : EIATTR_KPARAM_INFO
	.align		4
        /*001c*/ 	.byte	0x04, 0x17
        /*001e*/ 	.short	(.L_1544 - .L_1543)
.L_1543:
        /*0020*/ 	.word	0x00000000
        /*0024*/ 	.short	0x0000
        /*0026*/ 	.short	0x0000
        /*0028*/ 	.byte	0x00, 0xf0, 0x41, 0x07


	//----- nvinfo : EIATTR_MAXREG_COUNT
	.align		4
.L_1544:
        /*002c*/ 	.byte	0x03, 0x1b
        /*002e*/ 	.short	0x00ff


	//----- nvinfo : EIATTR_NUM_BARRIERS
	.align		4
        /*0030*/ 	.byte	0x02, 0x4c
        /*0032*/ 	.byte	0x01
	.zero		1


	//----- nvinfo : EIATTR_MERCURY_ISA_VERSION
	.align		4
        /*0034*/ 	.byte	0x03, 0x5f
        /*0036*/ 	.short	0x0000


	//----- nvinfo : EIATTR_COOP_GROUP_MASK_REGIDS
	.align		4
        /*0038*/ 	.byte	0x04, 0x29
        /*003a*/ 	.short	(.L_1546 - .L_1545)


	//   ....[0]....
.L_1545:
        /*003c*/ 	.word	0xffffffff


	//   ....[1]....
        /*0040*/ 	.word	0xffffffff


	//   ....[2]....
        /*0044*/ 	.word	0xffffffff


	//   ....[3]....
        /*0048*/ 	.word	0xffffffff


	//   ....[4]....
        /*004c*/ 	.word	0xffffffff


	//   ....[5]....
        /*0050*/ 	.word	0xffffffff


	//   ....[6]....
        /*0054*/ 	.word	0xffffffff


	//   ....[7]....
        /*0058*/ 	.word	0xffffffff


	//   ....[8]....
        /*005c*/ 	.word	0xffffffff


	//   ....[9]....
        /*0060*/ 	.word	0xffffffff


	//   ....[10]....
        /*0064*/ 	.word	0xffffffff


	//   ....[11]....
        /*0068*/ 	.word	0xffffffff


	//   ....[12]....
        /*006c*/ 	.word	0xffffffff


	//   ....[13]....
        /*0070*/ 	.word	0xffffffff


	//   ....[14]....
        /*0074*/ 	.word	0xffffffff


	//   ....[15]....
        /*0078*/ 	.word	0xffffffff


	//----- nvinfo : EIATTR_COOP_GROUP_INSTR_OFFSETS
	.align		4
.L_1546:
        /*007c*/ 	.byte	0x04, 0x28
        /*007e*/ 	.short	(.L_1548 - .L_1547)


	//   ....[0]....
.L_1547:
        /*0080*/ 	.word	0x0000f4f0


	//   ....[1]....
        /*0084*/ 	.word	0x0000f510


	//   ....[2]....
        /*0088*/ 	.word	0x0000f590


	//   ....[3]....
        /*008c*/ 	.word	0x0000f5a0


	//   ....[4]....
        /*0090*/ 	.word	0x00013b50


	//   ....[5]....
        /*0094*/ 	.word	0x00013b60


	//   ....[6]....
        /*0098*/ 	.word	0x00013b90


	//   ....[7]....
        /*009c*/ 	.word	0x00013ba0


	//   ....[8]....
        /*00a0*/ 	.word	0x00017920


	//   ....[9]....
        /*00a4*/ 	.word	0x00017940


	//   ....[10]....
        /*00a8*/ 	.word	0x00017970


	//   ....[11]....
        /*00ac*/ 	.word	0x00017980


	//   ....[12]....
        /*00b0*/ 	.word	0x00019050


	//   ....[13]....
        /*00b4*/ 	.word	0x00019090


	//   ....[14]....
        /*00b8*/ 	.word	0x00019120


	//   ....[15]....
        /*00bc*/ 	.word	0x00019140


	//----- nvinfo : EIATTR_EXIT_INSTR_OFFSETS
	.align		4
.L_1548:
        /*00c0*/ 	.byte	0x04, 0x1c
        /*00c2*/ 	.short	(.L_1550 - .L_1549)


	//   ....[0]....
.L_1549:
        /*00c4*/ 	.word	0x00000420


	//   ....[1]....
        /*00c8*/ 	.word	0x00000c30


	//   ....[2]....
        /*00cc*/ 	.word	0x00000c60


	//   ....[3]....
        /*00d0*/ 	.word	0x00019c70


	//   ....[4]....
        /*00d4*/ 	.word	0x00019c90


	//----- nvinfo : EIATTR_CTAIDZ_USED
	.align		4
.L_1550:
        /*00d8*/ 	.byte	0x01, 0x04
	.zero		2


	//----- nvinfo : EIATTR_CRS_STACK_SIZE
	.align		4
        /*00dc*/ 	.byte	0x04, 0x1e
        /*00de*/ 	.short	(.L_1552 - .L_1551)
.L_1551:
        /*00e0*/ 	.word	0x00000000
.L_1552:


//--------------------- .nv.info._ZN5flash24flash_fwd_splitkv_kernelI23Flash_fwd_kernel_traitsILi64ELi64ELi128ELi4ELb0ELb0EN7cutlass6half_tE19Flash_kernel_traitsILi64ELi64ELi128ELi4ES3_EELb1ELb0ELb0ELb1ELb1ELb0ELb0ELb0EEEvNS_16Flash_fwd_paramsE --------------------------
	.section	.nv.info._ZN5flash24flash_fwd_splitkv_kernelI23Flash_fwd_kernel_traitsILi64ELi64ELi128ELi4ELb0ELb0EN7cutlass6half_tE19Flash_kernel_traitsILi64ELi64ELi128ELi4ES3_EELb1ELb0ELb0ELb1ELb1ELb0ELb0ELb0EEEvNS_16Flash_fwd_paramsE,"",@"SHT_CUDA_INFO"
	.sectionflags	@""
	.align	4


	//----- nvinfo : EIATTR_CUDA_API_VERSION
	.align		4
        /*0000*/ 	.byte	0x04, 0x37
        /*0002*/ 	.short	(.L_1554 - .L_1553)
.L_1553:
        /*0004*/ 	.word	0x00000082


	//----- nvinfo : EIATTR_SW2861232_WAR
	.align		4
.L_1554:
        /*0008*/ 	.byte	0x01, 0x35
	.zero		2


	//----- nvinfo : EIATTR_PARAM_CBANK
	.align		4
        /*000c*/ 	.byte	0x04, 0x0a
        /*000e*/ 	.short	(.L_1556 - .L_1555)
	.align		4
.L_1555:
        /*0010*/ 	.word	index@(.nv.constant0._ZN5flash24flash_fwd_splitkv_kernelI23Flash_fwd_kernel_traitsILi64ELi64ELi128ELi4ELb0ELb0EN7cutlass6half_tE19Flash_kernel_traitsILi64ELi64ELi128ELi4ES3_EELb1ELb0ELb0ELb1ELb1ELb0ELb0ELb0EEEvNS_16Flash_fwd_paramsE)
        /*0014*/ 	.short	0x0160
        /*0016*/ 	.short	0x01d0


	//----- nvinfo : EIATTR_CBANK_PARAM_SIZE
	.align		4
.L_1556:
        /*0018*/ 	.byte	0x03, 0x19
        /*001a*/ 	.short	0x01d0


	//----- nvinfo : EIATTR_KPARAM_INFO
	.align		4
        /*001c*/ 	.byte	0x04, 0x17
        /*001e*/ 	.short	(.L_1558 - .L_1557)
.L_1557:
        /*0020*/ 	.word	0x00000000
        /*0024*/ 	.short	0x0000
        /*0026*/ 	.short	0x0000
        /*0028*/ 	.byte	0x00, 0xf0, 0x41, 0x07


	//----- nvinfo : EIATTR_MAXREG_COUNT
	.align		4
.L_1558:
        /*002c*/ 	.byte	0x03, 0x1b
        /*002e*/ 	.short	0x00ff


	//----- nvinfo : EIATTR_NUM_BARRIERS
	.align		4
        /*0030*/ 	.byte	0x02, 0x4c
        /*0032*/ 	.byte	0x01
	.zero		1


	//----- nvinfo : EIATTR_MERCURY_ISA_VERSION
	.align		4
        /*0034*/ 	.byte	0x03, 0x5f
        /*0036*/ 	.short	0x0000


	//----- nvinfo : EIATTR_COOP_GROUP_MASK_REGIDS
	.align		4
        /*0038*/ 	.byte	0x04, 0x29
        /*003a*/ 	.short	(.L_1560 - .L_1559)


	//   ....[0]....
.L_1559:
        /*003c*/ 	.word	0xffffffff


	//   ....[1]....
        /*0040*/ 	.word	0xffffffff


	//   ....[2]....
        /*0044*/ 	.word	0xffffffff


	//   ....[3]....
        /*0048*/ 	.word	0xffffffff


	//   ....[4]....
        /*004c*/ 	.word	0xffffffff


	//   ....[5]....
        /*0050*/ 	.word	0xffffffff


	//   ....[6]....
        /*0054*/ 	.word	0xffffffff


	//   ....[7]....
        /*0058*/ 	.word	0xffffffff


	//   ....[8]....
        /*005c*/ 	.word	0xffffffff


	//   ....[9]....
        /*0060*/ 	.word	0xffffffff


	//   ....[10]....
        /*0064*/ 	.word	0xffffffff


	//   ....[11]....
        /*0068*/ 	.word	0xffffffff


	//----- nvinfo : EIATTR_COOP_GROUP_INSTR_OFFSETS
	.align		4
.L_1560:
        /*006c*/ 	.byte	0x04, 0x28
        /*006e*/ 	.short	(.L_1562 - .L_1561)


	//   ....[0]....
.L_1561:
        /*0070*/ 	.word	0x00003750


	//   ....[1]....
        /*0074*/ 	.word	0x00003770


	//   ....[2]....
        /*0078*/ 	.word	0x00003810


	//   ....[3]....
        /*007c*/ 	.word	0x00003820


	//   ....[4]....
        /*0080*/ 	.word	0x000062f0


	//   ....[5]....
        /*0084*/ 	.word	0x00006310


	//   ....[6]....
        /*0088*/ 	.word	0x00006340


	//   ....[7]....
        /*008c*/ 	.word	0x00006350


	//   ....[8]....
        /*0090*/ 	.word	0x00007a90


	//   ....[9]....
        /*0094*/ 	.word	0x00007ad0


	//   ....[10]....
        /*0098*/ 	.word	0x00007b30


	//   ....[11]....
        /*009c*/ 	.word	0x00007b50


	//----- nvinfo : EIATTR_EXIT_INSTR_OFFSETS
	.align		4
.L_1562:
        /*00a0*/ 	.byte	0x04, 0x1c
        /*00a2*/ 	.short	(.L_1564 - .L_1563)


	//   ....[0]....
.L_1563:
        /*00a4*/ 	.word	0x00000160


	//   ....[1]....
        /*00a8*/ 	.word	0x000006d0


	//   ....[2]....
        /*00ac*/ 	.word	0x00000700


	//   ....[3]....
        /*00b0*/ 	.word	0x000086c0


	//----- nvinfo : EIATTR_CTAIDZ_USED
	.align		4
.L_1564:
        /*00b4*/ 	.byte	0x01, 0x04
	.zero		2


	//----- nvinfo : EIATTR_CRS_STACK_SIZE
	.align		4
        /*00b8*/ 	.byte	0x04, 0x1e
        /*00ba*/ 	.short	(.L_1566 - .L_1565)
.L_1565:
        /*00bc*/ 	.word	0x00000000
.L_1566:


//--------------------- .nv.info._ZN5flash24flash_fwd_splitkv_kernelI23Flash_fwd_kernel_traitsILi64ELi64ELi128ELi4ELb0ELb0EN7cutlass6half_tE19Flash_kernel_traitsILi64ELi64ELi128ELi4ES3_EELb1ELb0ELb0ELb1ELb1ELb1ELb0ELb0EEEvNS_16Flash_fwd_paramsE --------------------------
	.section	.nv.info._ZN5flash24flash_fwd_splitkv_kernelI23Flash_fwd_kernel_traitsILi64ELi64ELi128ELi4ELb0ELb0EN7cutlass6half_tE19Flash_kernel_traitsILi64ELi64ELi128ELi4ES3_EELb1ELb0ELb0ELb1ELb1ELb1ELb0ELb0EEEvNS_16Flash_fwd_paramsE,"",@"SHT_CUDA_INFO"
	.sectionflags	@""
	.align	4


	//----- nvinfo : EIATTR_CUDA_API_VERSION
	.align		4
        /*0000*/ 	.byte	0x04, 0x37
        /*0002*/ 	.short	(.L_1568 - .L_1567)
.L_1567:
        /*0004*/ 	.word	0x00000082


	//----- nvinfo : EIATTR_SW2861232_WAR
	.align		4
.L_1568:
        /*0008*/ 	.byte	0x01, 0x35
	.zero		2


	//----- nvinfo : EIATTR_PARAM_CBANK
	.align		4
        /*000c*/ 	.byte	0x04, 0x0a
        /*000e*/ 	.short	(.L_1570 - .L_1569)
	.align		4
.L_1569:
        /*0010*/ 	.word	index@(.nv.constant0._ZN5flash24flash_fwd_splitkv_kernelI23Flash_fwd_kernel_traitsILi64ELi64ELi128ELi4ELb0ELb0EN7cutlass6half_tE19Flash_kernel_traitsILi64ELi64ELi128ELi4ES3_EELb1ELb0ELb0ELb1ELb1ELb1ELb0ELb0EEEvNS_16Flash_fwd_paramsE)
        /*0014*/ 	.short	0x0160
        /*0016*/ 	.short	0x01d0


	//----- nvinfo : EIATTR_CBANK_PARAM_SIZE
	.align		4
.L_1570:
        /*0018*/ 	.byte	0x03, 0x19
        /*001a*/ 	.short	0x01d0


	//----- nvinfo : EIATTR_KPARAM_INFO
	.align		4
        /*001c*/ 	.byte	0x04, 0x17
        /*001e*/ 	.short	(.L_1572 - .L_1571)
.L_1571:
        /*0020*/ 	.word	0x00000000
        /*0024*/ 	.short	0x0000
        /*0026*/ 	.short	0x0000
        /*0028*/ 	.byte	0x00, 0xf0, 0x41, 0x07


	//----- nvinfo : EIATTR_MAXREG_COUNT
	.align		4
.L_1572:
        /*002c*/ 	.byte	0x03, 0x1b
        /*002e*/ 	.short	0x00ff


	//----- nvinfo : EIATTR_NUM_BARRIERS
	.align		4
        /*0030*/ 	.byte	0x02, 0x4c
        /*0032*/ 	.byte	0x01
	.zero		1


	//----- nvinfo : EIATTR_MERCURY_ISA_VERSION
	.align		4
        /*0034*/ 	.byte	0x03, 0x5f
        /*0036*/ 	.short	0x0000


	//----- nvinfo : EIATTR_COOP_GROUP_MASK_REGIDS
	.align		4
        /*0038*/ 	.byte	0x04, 0x29
        /*003a*/ 	.short	(.L_1574 - .L_1573)


	//   ....[0]....
.L_1573:
        /*003c*/ 	.word	0xffffffff


	//   ....[1]....
        /*0040*/ 	.word	0xffffffff


	//   ....[2]....
        /*0044*/ 	.word	0xffffffff


	//   ....[3]....
        /*0048*/ 	.word	0xffffffff


	//   ....[4]....
        /*004c*/ 	.word	0xffffffff


	//   ....[5]....
        /*0050*/ 	.word	0xffffffff


	//   ....[6]....
        /*0054*/ 	.word	0xffffffff


	//   ....[7]....
        /*0058*/ 	.word	0xffffffff


	//   ....[8]....
        /*005c*/ 	.word	0xffffffff


	//   ....[9]....
        /*0060*/ 	.word	0xffffffff


	//   ....[10]....
        /*0064*/ 	.word	0xffffffff


	//   ....[11]....
        /*0068*/ 	.word	0xffffffff


	//----- nvinfo : EIATTR_COOP_GROUP_INSTR_OFFSETS
	.align		4
.L_1574:
        /*006c*/ 	.byte	0x04, 0x28
        /*006e*/ 	.short	(.L_1576 - .L_1575)


	//   ....[0]....
.L_1575:
        /*0070*/ 	.word	0x00003f40


	//   ....[1]....
        /*0074*/ 	.word	0x00003f60


	//   ....[2]....
        /*0078*/ 	.word	0x00004000


	//   ....[3]....
        /*007c*/ 	.word	0x00004010


	//   ....[4]....
        /*0080*/ 	.word	0x00007350


	//   ....[5]....
        /*0084*/ 	.word	0x00007370


	//   ....[6]....
        /*0088*/ 	.word	0x000073a0


	//   ....[7]....
        /*008c*/ 	.word	0x000073b0


	//   ....[8]....
        /*0090*/ 	.word	0x00008a90


	//   ....[9]....
        /*0094*/ 	.word	0x00008ad0


	//   ....[10]....
        /*0098*/ 	.word	0x00008b30


	//   ....[11]....
        /*009c*/ 	.word	0x00008b50


	//----- nvinfo : EIATTR_EXIT_INSTR_OFFSETS
	.align		4
.L_1576:
        /*00a0*/ 	.byte	0x04, 0x1c
        /*00a2*/ 	.short	(.L_1578 - .L_1577)


	//   ....[0]....
.L_1577:
        /*00a4*/ 	.word	0x00000160


	//   ....[1]....
        /*00a8*/ 	.word	0x000006d0


	//   ....[2]....
        /*00ac*/ 	.word	0x00000700


	//   ....[3]....
        /*00b0*/ 	.word	0x000096c0


	//----- nvinfo : EIATTR_CTAIDZ_USED
	.align		4
.L_1578:
        /*00b4*/ 	.byte	0x01, 0x04
	.zero		2


	//----- nvinfo : EIATTR_CRS_STACK_SIZE
	.align		4
        /*00b8*/ 	.byte	0x04, 0x1e
        /*00ba*/ 	.short	(.L_1580 - .L_1579)
.L_1579:
        /*00bc*/ 	.word	0x00000000
.L_1580:


//--------------------- .nv.info._ZN5flash24flash_fwd_splitkv_kernelI23Flash_fwd_kernel_traitsILi64ELi64ELi128ELi4ELb0ELb0EN7cutlass6half_tE19Flash_kernel_traitsILi64ELi64ELi128ELi4ES3_EELb1ELb0ELb0ELb1ELb1ELb0ELb1ELb0EEEvNS_16Flash_fwd_paramsE --------------------------
	.section	.nv.info._ZN5flash24flash_fwd_splitkv_kernelI23Flash_fwd_kernel_traitsILi64ELi64ELi128ELi4ELb0ELb0EN7cutlass6half_tE19Flash_kernel_traitsILi64ELi64ELi128ELi4ES3_EELb1ELb0ELb0ELb1ELb1ELb0ELb1ELb0EEEvNS_16Flash_fwd_paramsE,"",@"SHT_CUDA_INFO"
	.sectionflags	@""
	.align	4


	//----- nvinfo : EIATTR_CUDA_API_VERSION
	.align		4
        /*0000*/ 	.byte	0x04, 0x37
        /*0002*/ 	.short	(.L_1582 - .L_1581)
.L_1581:
        /*0004*/ 	.word	0x00000082


	//----- nvinfo : EIATTR_SW2861232_WAR
	.align		4
.L_1582:
        /*0008*/ 	.byte	0x01, 0x35
	.zero		2


	//----- nvinfo : EIATTR_PARAM_CBANK
	.align		4
        /*000c*/ 	.byte	0x04, 0x0a
        /*000e*/ 	.short	(.L_1584 - .L_1583)
	.align		4
.L_1583:
        /*0010*/ 	.word	index@(.nv.constant0._ZN5flash24flash_fwd_splitkv_kernelI23Flash_fwd_kernel_traitsILi64ELi64ELi128ELi4ELb0ELb0EN7cutlass6half_tE19Flash_kernel_traitsILi64ELi64ELi128ELi4ES3_EELb1ELb0ELb0ELb1ELb1ELb0ELb1ELb0EEEvNS_16Flash_fwd_paramsE)
        /*0014*/ 	.short	0x0160
        /*0016*/ 	.short	0x01d0


	//----- nvinfo : EIATTR_CBANK_PARAM_SIZE
	.align		4
.L_1584:
        /*0018*/ 	.byte	0x03, 0x19
        /*001a*/ 	.short	0x01d0


	//----- nvinfo : EIATTR_KPARAM_INFO
	.align		4
        /*001c*/ 	.byte	0x04, 0x17
        /*001e*/ 	.short	(.L_1586 - .L_1585)
.L_1585:
        /*0020*/ 	.word	0x00000000
        /*0024*/ 	.short	0x0000
        /*0026*/ 	.short	0x0000
        /*0028*/ 	.byte	0x00, 0xf0, 0x41, 0x07


	//----- nvinfo : EIATTR_MAXREG_COUNT
	.align		4
.L_1586:
        /*002c*/ 	.byte	0x03, 0x1b
        /*002e*/ 	.short	0x00ff


	//----- nvinfo : EIATTR_NUM_BARRIERS
	.align		4
        /*0030*/ 	.byte	0x02, 0x4c
        /*0032*/ 	.byte	0x01
	.zero		1


	//----- nvinfo : EIATTR_MERCURY_ISA_VERSION
	.align		4
        /*0034*/ 	.byte	0x03, 0x5f
        /*0036*/ 	.short	0x0000


	//----- nvinfo : EIATTR_COOP_GROUP_MASK_REGIDS
	.align		4
        /*0038*/ 	.byte	0x04, 0x29
        /*003a*/ 	.short	(.L_1588 - .L_1587)


	//   ....[0]....
.L_1587:
        /*003c*/ 	.word	0xffffffff


	//   ....[1]....
        /*0040*/ 	.word	0xffffffff


	//   ....[2]....
        /*0044*/ 	.word	0xffffffff


	//   ....[3]....
        /*0048*/ 	.word	0xffffffff


	//   ....[4]....
        /*004c*/ 	.word	0xffffffff


	//   ....[5]....
        /*0050*/ 	.word	0xffffffff


	//   ....[6]....
        /*0054*/ 	.word	0xffffffff


	//   ....[7]....
        /*0058*/ 	.word	0xffffffff


	//   ....[8]....
        /*005c*/ 	.word	0xffffffff


	//   ....[9]....
        /*0060*/ 	.word	0xffffffff


	//   ....[10]....
        /*0064*/ 	.word	0xffffffff


	//   ....[11]....
        /*0068*/ 	.word	0xffffffff


	//----- nvinfo : EIATTR_COOP_GROUP_INSTR_OFFSETS
	.align		4
.L_1588:
        /*006c*/ 	.byte	0x04, 0x28
        /*006e*/ 	.short	(.L_1590 - .L_1589)


	//   ....[0]....
.L_1589:
        /*0070*/ 	.word	0x000039b0


	//   ....[1]....
        /*0074*/ 	.word	0x000039d0


	//   ....[2]....
        /*0078*/ 	.word	0x00003a60


	//   ....[3]....
        /*007c*/ 	.word	0x00003a70


	//   ....[4]....
        /*0080*/ 	.word	0x00006540


	//   ....[5]....
        /*0084*/ 	.word	0x00006560


	//   ....[6]....
        /*0088*/ 	.word	0x00006590


	//   ....[7]....
        /*008c*/ 	.word	0x000065a0


	//   ....[8]....
        /*0090*/ 	.word	0x00007ce0


	//   ....[9]....
        /*0094*/ 	.word	0x00007d20


	//   ....[10]....
        /*0098*/ 	.word	0x00007da0


	//   ....[11]....
        /*009c*/ 	.word	0x00007dc0


	//----- nvinfo : EIATTR_EXIT_INSTR_OFFSETS
	.align		4
.L_1590:
        /*00a0*/ 	.byte	0x04, 0x1c
        /*00a2*/ 	.short	(.L_1592 - .L_1591)


	//   ....[0]....
.L_1591:
        /*00a4*/ 	.word	0x000002a0


	//   ....[1]....
        /*00a8*/ 	.word	0x00000970


	//   ....[2]....
        /*00ac*/ 	.word	0x000009a0


	//   ....[3]....
        /*00b0*/ 	.word	0x00008790


	//----- nvinfo : EIATTR_CTAIDZ_USED
	.align		4
.L_1592:
        /*00b4*/ 	.byte	0x01, 0x04
	.zero		2


	//----- nvinfo : EIATTR_CRS_STACK_SIZE
	.align		4
        /*00b8*/ 	.byte	0x04, 0x1e
        /*00ba*/ 	.short	(.L_1594 - .L_1593)
.L_1593:
        /*00bc*/ 	.word	0x00000000
.L_1594:


//--------------------- .nv.info._ZN5flash24flash_fwd_splitkv_kernelI23Flash_fwd_kernel_traitsILi64ELi64ELi128ELi4ELb0ELb0EN7cutlass6half_tE19Flash_kernel_traitsILi64ELi64ELi128ELi4ES3_EELb1ELb0ELb0ELb1ELb1ELb1ELb1ELb0EEEvNS_16Flash_fwd_paramsE --------------------------
	.section	.nv.info._ZN5flash24flash_fwd_splitkv_kernelI23Flash_fwd_kernel_traitsILi64ELi64ELi128ELi4ELb0ELb0EN7cutlass6half_tE19Flash_kernel_traitsILi64ELi64ELi128ELi4ES3_EELb1ELb0ELb0ELb1ELb1ELb1ELb1ELb0EEEvNS_16Flash_fwd_paramsE,"",@"SHT_CUDA_INFO"
	.sectionflags	@""
	.align	4


	//----- nvinfo : EIATTR_CUDA_API_VERSION
	.align		4
        /*0000*/ 	.byte	0x04, 0x37
        /*0002*/ 	.short	(.L_1596 - .L_1595)
.L_1595:
        /*0004*/ 	.word	0x00000082


	//----- nvinfo : EIATTR_SW2861232_WAR
	.align		4
.L_1596:
        /*0008*/ 	.byte	0x01, 0x35
	.zero		2


	//----- nvinfo : EIATTR_PARAM_CBANK
	.align		4
        /*000c*/ 	.byte	0x04, 0x0a
        /*000e*/ 	.short	(.L_1598 - .L_1597)
	.align		4
.L_1597:
        /*0010*/ 	.word	index@(.nv.constant0._ZN5flash24flash_fwd_splitkv_kernelI23Flash_fwd_kernel_traitsILi64ELi64ELi128ELi4ELb0ELb0EN7cutlass6half_tE19Flash_kernel_traitsILi64ELi64ELi128ELi4ES3_EELb1ELb0ELb0ELb1ELb1ELb1ELb1ELb0EEEvNS_16Flash_fwd_paramsE)
        /*0014*/ 	.short	0x0160
        /*0016*/ 	.short	0x01d0


	//----- nvinfo : EIATTR_CBANK_PARAM_SIZE
	.align		4
.L_1598:
        /*0018*/ 	.byte	0x03, 0x19
        /*001a*/ 	.short	0x01d0


	//----- nvinfo : EIATTR_KPARAM_INFO
	.align		4
        /*001c*/ 	.byte	0x04, 0x17
        /*001e*/ 	.short	(.L_1600 - .L_1599)
.L_1599:
        /*0020*/ 	.word	0x00000000
        /*0024*/ 	.short	0x0000
        /*0026*/ 	.short	0x0000
        /*0028*/ 	.byte	0x00, 0xf0, 0x41, 0x07


	//----- nvinfo : EIATTR_MAXREG_COUNT
	.align		4
.L_1600:
        /*002c*/ 	.byte	0x03, 0x1b
        /*002e*/ 	.short	0x00ff


	//----- nvinfo : EIATTR_NUM_BARRIERS
	.align		4
        /*0030*/ 	.byte	0x02, 0x4c
        /*0032*/ 	.byte	0x01
	.zero		1


	//----- nvinfo : EIATTR_MERCURY_ISA_VERSION
	.align		4
        /*0034*/ 	.byte	0x03, 0x5f
        /*0036*/ 	.short	0x0000


	//----- nvinfo : EIATTR_COOP_GROUP_MASK_REGIDS
	.align		4
        /*0038*/ 	.byte	0x04, 0x29
        /*003a*/ 	.short	(.L_1602 - .L_1601)


	//   ....[0]....
.L_1601:
        /*003c*/ 	.word	0xffffffff


	//   ....[1]....
        /*0040*/ 	.word	0xffffffff


	//   ....[2]....
        /*0044*/ 	.word	0xffffffff


	//   ....[3]....
        /*0048*/ 	.word	0xffffffff


	//   ....[4]....
        /*004c*/ 	.word	0xffffffff


	//   ....[5]....
        /*0050*/ 	.word	0xffffffff


	//   ....[6]....
        /*0054*/ 	.word	0xffffffff


	//   ....[7]....
        /*0058*/ 	.word	0xffffffff


	//   ....[8]....
        /*005c*/ 	.word	0xffffffff


	//   ....[9]....
        /*0060*/ 	.word	0xffffffff


	//   ....[10]....
        /*0064*/ 	.word	0xffffffff


	//   ....[11]....
        /*0068*/ 	.word	0xffffffff


	//----- nvinfo : EIATTR_COOP_GROUP_INSTR_OFFSETS
	.align		4
.L_1602:
        /*006c*/ 	.byte	0x04, 0x28
        /*006e*/ 	.short	(.L_1604 - .L_1603)


	//   ....[0]....
.L_1603:
        /*0070*/ 	.word	0x000041a0


	//   ....[1]....
        /*0074*/ 	.word	0x000041c0


	//   ....[2]....
        /*0078*/ 	.word	0x00004260


	//   ....[3]....
        /*007c*/ 	.word	0x00004270


	//   ....[4]....
        /*0080*/ 	.word	0x000075a0


	//   ....[5]....
        /*0084*/ 	.word	0x000075c0


	//   ....[6]....
        /*0088*/ 	.word	0x000075f0


	//   ....[7]....
        /*008c*/ 	.word	0x00007600


	//   ....[8]....
        /*0090*/ 	.word	0x00008ce0


	//   ....[9]....
        /*0094*/ 	.word	0x00008d20


	//   ....[10]....
        /*0098*/ 	.word	0x00008da0


	//   ....[11]....
        /*009c*/ 	.word	0x00008dc0


	//----- nvinfo : EIATTR_EXIT_INSTR_OFFSETS
	.align		4
.L_1604:
        /*00a0*/ 	.byte	0x04, 0x1c
        /*00a2*/ 	.short	(.L_1606 - .L_1605)


	//   ....[0]....
.L_1605:
        /*00a4*/ 	.word	0x000002a0


	//   ....[1]....
        /*00a8*/ 	.word	0x00000970


	//   ....[2]....
        /*00ac*/ 	.word	0x000009a0


	//   ....[3]....
        /*00b0*/ 	.word	0x00009790


	//----- nvinfo : EIATTR_CTAIDZ_USED
	.align		4
.L_1606:
        /*00b4*/ 	.byte	0x01, 0x04
	.zero		2


	//----- nvinfo : EIATTR_CRS_STACK_SIZE
	.align		4
        /*00b8*/ 	.byte	0x04, 0x1e
        /*00ba*/ 	.short	(.L_1608 - .L_1607)
.L_1607:
        /*00bc*/ 	.word	0x00000000
.L_1608:


//--------------------- .nv.info._ZN5flash24flash_fwd_splitkv_kernelI23Flash_fwd_kernel_traitsILi64ELi64ELi128ELi4ELb0ELb0EN7cutlass6half_tE19Flash_kernel_traitsILi64ELi64ELi128ELi4ES3_EELb1ELb0ELb0ELb0ELb1ELb0ELb0ELb0EEEvNS_16Flash_fwd_paramsE --------------------------
	.section	.nv.info._ZN5flash24flash_fwd_splitkv_kernelI23Flash_fwd_kernel_traitsILi64ELi64ELi128ELi4ELb0ELb0EN7cutlass6half_tE19Flash_kernel_traitsILi64ELi64ELi128ELi4ES3_EELb1ELb0ELb0ELb0ELb1ELb0ELb0ELb0EEEvNS_16Flash_fwd_paramsE,"",@"SHT_CUDA_INFO"
	.sectionflags	@""
	.align	4


	//----- nvinfo : EIATTR_CUDA_API_VERSION
	.align		4
        /*0000*/ 	.byte	0x04, 0x37
        /*0002*/ 	.short	(.L_1610 - .L_1609)
.L_1609:
        /*0004*/ 	.word	0x00000082


	//----- nvinfo : EIATTR_SW2861232_WAR
	.align		4
.L_1610:
        /*0008*/ 	.byte	0x01, 0x35
	.zero		2


	//----- nvinfo : EIATTR_PARAM_CBANK
	.align		4
        /*000c*/ 	.byte	0x04, 0x0a
        /*000e*/ 	.short	(.L_1612 - .L_1611)
	.align		4
.L_1611:
        /*0010*/ 	.word	index@(.nv.constant0._ZN5flash24flash_fwd_splitkv_kernelI23Flash_fwd_kernel_traitsILi64ELi64ELi128ELi4ELb0ELb0EN7cutlass6half_tE19Flash_kernel_traitsILi64ELi64ELi128ELi4ES3_EELb1ELb0ELb0ELb0ELb1ELb0ELb0ELb0EEEvNS_16Flash_fwd_paramsE)
        /*0014*/ 	.short	0x0160
        /*0016*/ 	.short	0x01d0


	//----- nvinfo : EIATTR_CBANK_PARAM_SIZE
	.align		4
.L_1612:
        /*0018*/ 	.byte	0x03, 0x19
        /*001a*/ 	.short	0x01d0


	//----- nvinfo : EIATTR_KPARAM_INFO
	.align		4
        /*001c*/ 	.byte	0x04, 0x17
        /*001e*/ 	.short	(.L_1614 - .L_1613)
.L_1613:
        /*0020*/ 	.word	0x00000000
        /*0024*/ 	.short	0x0000
        /*0026*/ 	.short	0x0000
        /*0028*/ 	.byte	0x00, 0xf0, 0x41, 0x07


	//----- nvinfo : EIATTR_MAXREG_COUNT
	.align		4
.L_1614:
        /*002c*/ 	.byte	0x03, 0x1b
        /*002e*/ 	.short	0x00ff


	//----- nvinfo : EIATTR_NUM_BARRIERS
	.align		4
        /*0030*/ 	.byte	0x02, 0x4c
        /*0032*/ 	.byte	0x01
	.zero		1


	//----- nvinfo : EIATTR_MERCURY_ISA_VERSION
	.align		4
        /*0034*/ 	.byte	0x03, 0x5f
        /*0036*/ 	.short	0x0000


	//----- nvinfo : EIATTR_COOP_GROUP_MASK_REGIDS
	.align		4
        /*0038*/ 	.byte	0x04, 0x29
        /*003a*/ 	.short	(.L_1616 - .L_1615)


	//   ....[0]....
.L_1615:
        /*003c*/ 	.word	0xffffffff


	//   ....[1]....
        /*0040*/ 	.word	0xffffffff


	//   ....[2]....
        /*0044*/ 	.word	0xffffffff


	//   ....[3]....
        /*0048*/ 	.word	0xffffffff


	//   ....[4]....
        /*004c*/ 	.word	0xffffffff


	//   ....[5]....
        /*0050*/ 	.word	0xffffffff


	//   ....[6]....
        /*0054*/ 	.word	0xffffffff


	//   ....[7]....
        /*0058*/ 	.word	0xffffffff


	//   ....[8]....
        /*005c*/ 	.word	0xffffffff


	//   ....[9]....
        /*0060*/ 	.word	0xffffffff


	//   ....[10]....
        /*0064*/ 	.word	0xffffffff


	//   ....[11]....
        /*0068*/ 	.word	0xffffffff


	//   ....[12]....
        /*006c*/ 	.word	0xffffffff


	//   ....[13]....
        /*0070*/ 	.word	0xffffffff


	//   ....[14]....
        /*0074*/ 	.word	0xffffffff


	//   ....[15]....
        /*0078*/ 	.word	0xffffffff


	//----- nvinfo : EIATTR_COOP_GROUP_INSTR_OFFSETS
	.align		4
.L_1616:
        /*007c*/ 	.byte	0x04, 0x28
        /*007e*/ 	.short	(.L_1618 - .L_1617)


	//   ....[0]....
.L_1617:
        /*0080*/ 	.word	0x000043b0


	//   ....[1]....
        /*0084*/ 	.word	0x00004470


	//   ....[2]....
        /*0088*/ 	.word	0x00004480


	//   ....[3]....
        /*008c*/ 	.word	0x000044c0


	//   ....[4]....
        /*0090*/ 	.word	0x00007950


	//   ....[5]....
        /*0094*/ 	.word	0x000079a0


	//   ....[6]....
        /*0098*/ 	.word	0x000079c0


	//   ....[7]....
        /*009c*/ 	.word	0x000079e0


	//   ....[8]....
        /*00a0*/ 	.word	0x0000a7e0


	//   ....[9]....
        /*00a4*/ 	.word	0x0000a800


	//   ....[10]....
        /*00a8*/ 	.word	0x0000a840


	//   ....[11]....
        /*00ac*/ 	.word	0x0000a850


	//   ....[12]....
        /*00b0*/ 	.word	0x0000bf90


	//   ....[13]....
        /*00b4*/ 	.word	0x0000bfd0


	//   ....[14]....
        /*00b8*/ 	.word	0x0000c010


	//   ....[15]....
        /*00bc*/ 	.word	0x0000c020


	//----- nvinfo : EIATTR_EXIT_INSTR_OFFSETS
	.align		4
.L_1618:
        /*00c0*/ 	.byte	0x04, 0x1c
        /*00c2*/ 	.short	(.L_1620 - .L_1619)


	//   ....[0]....
.L_1619:
        /*00c4*/ 	.word	0x000002d0


	//   ....[1]....
        /*00c8*/ 	.word	0x00000aa0


	//   ....[2]....
        /*00cc*/ 	.word	0x00000ad0


	//   ....[3]....
        /*00d0*/ 	.word	0x0000cd90


	//   ....[4]....
        /*00d4*/ 	.word	0x0000ce40


	//----- nvinfo : EIATTR_CTAIDZ_USED
	.align		4
.L_1620:
        /*00d8*/ 	.byte	0x01, 0x04
	.zero		2


	//----- nvinfo : EIATTR_CRS_STACK_SIZE
	.align		4
        /*00dc*/ 	.byte	0x04, 0x1e
        /*00de*/ 	.short	(.L_1622 - .L_1621)
.L_1621:
        /*00e0*/ 	.word	0x00000000
.L_1622:


//--------------------- .nv.info._ZN5flash24flash_fwd_splitkv_kernelI23Flash_fwd_kernel_traitsILi64ELi64ELi128ELi4ELb0ELb0EN7cutlass6half_tE19Flash_kernel_traitsILi64ELi64ELi128ELi4ES3_EELb1ELb0ELb0ELb0ELb1ELb1ELb0ELb0EEEvNS_16Flash_fwd_paramsE --------------------------
	.section	.nv.info._ZN5flash24flash_fwd_splitkv_kernelI23Flash_fwd_kernel_traitsILi64ELi64ELi128ELi4ELb0ELb0EN7cutlass6half_tE19Flash_kernel_traitsILi64ELi64ELi128ELi4ES3_EELb1ELb0ELb0ELb0ELb1ELb1ELb0ELb0EEEvNS_16Flash_fwd_paramsE,"",@"SHT_CUDA_INFO"
	.sectionflags	@""
	.align	4


	//----- nvinfo : EIATTR_CUDA_API_VERSION
	.align		4
        /*0000*/ 	.byte	0x04, 0x37
        /*0002*/ 	.short	(.L_1624 - .L_1623)
.L_1623:
        /*0004*/ 	.word	0x00000082


	//----- nvinfo : EIATTR_SW2861232_WAR
	.align		4
.L_1624:
        /*0008*/ 	.byte	0x01, 0x35
	.zero		2


	//----- nvinfo : EIATTR_PARAM_CBANK
	.align		4
        /*000c*/ 	.byte	0x04, 0x0a
        /*000e*/ 	.short	(.L_1626 - .L_1625)
	.align		4
.L_1625:
        /*0010*/ 	.word	index@(.nv.constant0._ZN5flash24flash_fwd_splitkv_kernelI23Flash_fwd_kernel_traitsILi64ELi64ELi128ELi4ELb0ELb0EN7cutlass6half_tE19Flash_kernel_traitsILi64ELi64ELi128ELi4ES3_EELb1ELb0ELb0ELb0ELb1ELb1ELb0ELb0EEEvNS_16Flash_fwd_paramsE)
        /*0014*/ 	.short	0x0160
        /*0016*/ 	.short	0x01d0


	//----- nvinfo : EIATTR_CBANK_PARAM_SIZE
	.align		4
.L_1626:
        /*0018*/ 	.byte	0x03, 0x19
        /*001a*/ 	.short	0x01d0


	//----- nvinfo : EIATTR_KPARAM_INFO
	.align		4
        /*001c*/ 	.byte	0x04, 0x17
        /*001e*/ 	.short	(.L_1628 - .L_1627)
.L_1627:
        /*0020*/ 	.word	0x00000000
        /*0024*/ 	.short	0x0000
        /*0026*/ 	.short	0x0000
        /*0028*/ 	.byte	0x00, 0xf0, 0x41, 0x07


	//----- nvinfo : EIATTR_MAXREG_COUNT
	.align		4
.L_1628:
        /*002c*/ 	.byte	0x03, 0x1b
        /*002e*/ 	.short	0x00ff


	//----- nvinfo : EIATTR_NUM_BARRIERS
	.align		4
        /*0030*/ 	.byte	0x02, 0x4c
        /*0032*/ 	.byte	0x01
	.zero		1


	//----- nvinfo : EIATTR_MERCURY_ISA_VERSION
	.align		4
        /*0034*/ 	.byte	0x03, 0x5f
        /*0036*/ 	.short	0x0000


	//----- nvinfo : EIATTR_COOP_GROUP_MASK_REGIDS
	.align		4
        /*0038*/ 	.byte	0x04, 0x29
        /*003a*/ 	.short	(.L_1630 - .L_1629)


	//   ....[0]....
.L_1629:
        /*003c*/ 	.word	0xffffffff


	//   ....[1]....
        /*0040*/ 	.word	0xffffffff


	//   ....[2]....
        /*0044*/ 	.word	0xffffffff


	//   ....[3]....
        /*0048*/ 	.word	0xffffffff


	//   ....[4]....
        /*004c*/ 	.word	0xffffffff


	//   ....[5]....
        /*0050*/ 	.word	0xffffffff


	//   ....[6]....
        /*0054*/ 	.word	0xffffffff


	//   ....[7]....
        /*0058*/ 	.word	0xffffffff


	//   ....[8]....
        /*005c*/ 	.word	0xffffffff


	//   ....[9]....
        /*0060*/ 	.word	0xffffffff


	//   ....[10]....
        /*0064*/ 	.word	0xffffffff


	//   ....[11]....
        /*0068*/ 	.word	0xffffffff


	//   ....[12]....
        /*006c*/ 	.word	0xffffffff


	//   ....[13]....
        /*0070*/ 	.word	0xffffffff


	//   ....[14]....
        /*0074*/ 	.word	0xffffffff


	//   ....[15]....
        /*0078*/ 	.word	0xffffffff


	//----- nvinfo : EIATTR_COOP_GROUP_INSTR_OFFSETS
	.align		4
.L_1630:
        /*007c*/ 	.byte	0x04, 0x28
        /*007e*/ 	.short	(.L_1632 - .L_1631)


	//   ....[0]....
.L_1631:
        /*0080*/ 	.word	0x00004b60


	//   ....[1]....
        /*0084*/ 	.word	0x00004c80


	//   ....[2]....
        /*0088*/ 	.word	0x00004c90


	//   ....[3]....
        /*008c*/ 	.word	0x00004ce0


	//   ....[4]....
        /*0090*/ 	.word	0x00008940


	//   ....[5]....
        /*0094*/ 	.word	0x00008990


	//   ....[6]....
        /*0098*/ 	.word	0x000089b0


	//   ....[7]....
        /*009c*/ 	.word	0x000089d0


	//   ....[8]....
        /*00a0*/ 	.word	0x0000c090


	//   ....[9]....
        /*00a4*/ 	.word	0x0000c0a0


	//   ....[10]....
        /*00a8*/ 	.word	0x0000c0d0


	//   ....[11]....
        /*00ac*/ 	.word	0x0000c0e0


	//   ....[12]....
        /*00b0*/ 	.word	0x0000d7c0


	//   ....[13]....
        /*00b4*/ 	.word	0x0000d800


	//   ....[14]....
        /*00b8*/ 	.word	0x0000d840


	//   ....[15]....
        /*00bc*/ 	.word	0x0000d850


	//----- nvinfo : EIATTR_EXIT_INSTR_OFFSETS
	.align		4
.L_1632:
        /*00c0*/ 	.byte	0x04, 0x1c
        /*00c2*/ 	.short	(.L_1634 - .L_1633)


	//   ....[0]....
.L_1633:
        /*00c4*/ 	.word	0x000002d0


	//   ....[1]....
        /*00c8*/ 	.word	0x00000aa0


	//   ....[2]....
        /*00cc*/ 	.word	0x00000ad0


	//   ....[3]....
        /*00d0*/ 	.word	0x0000e5c0


	//   ....[4]....
        /*00d4*/ 	.word	0x0000e670


	//----- nvinfo : EIATTR_CTAIDZ_USED
	.align		4
.L_1634:
        /*00d8*/ 	.byte	0x01, 0x04
	.zero		2


	//----- nvinfo : EIATTR_CRS_STACK_SIZE
	.align		4
        /*00dc*/ 	.byte	0x04, 0x1e
        /*00de*/ 	.short	(.L_1636 - .L_1635)
.L_1635:
        /*00e0*/ 	.word	0x00000000
.L_1636:


//--------------------- .nv.info._ZN5flash24flash_fwd_splitkv_kernelI23Flash_fwd_kernel_traitsILi64ELi64ELi128ELi4ELb0ELb0EN7cutlass6half_tE19Flash_kernel_traitsILi64ELi64ELi128ELi4ES3_EELb1ELb0ELb1ELb0ELb0ELb0ELb0ELb0EEEvNS_16Flash_fwd_paramsE --------------------------
	.section	.nv.info._ZN5flash24flash_fwd_splitkv_kernelI23Flash_fwd_kernel_traitsILi64ELi64ELi128ELi4ELb0ELb0EN7cutlass6half_tE19Flash_kernel_traitsILi64ELi64ELi128ELi4ES3_EELb1ELb0ELb1ELb0ELb0ELb0ELb0ELb0EEEvNS_16Flash_fwd_paramsE,"",@"SHT_CUDA_INFO"
	.sectionflags	@""
	.align	4


	//----- nvinfo : EIATTR_CUDA_API_VERSION
	.align		4
        /*0000*/ 	.byte	0x04, 0x37
        /*0002*/ 	.short	(.L_1638 - .L_1637)
.L_1637:
        /*0004*/ 	.word	0x00000082


	//----- nvinfo : EIATTR_SW2861232_WAR
	.align		4
.L_1638:
        /*0008*/ 	.byte	0x01, 0x35
	.zero		2


	//----- nvinfo : EIATTR_PARAM_CBANK
	.align		4
        /*000c*/ 	.byte	0x04, 0x0a
        /*000e*/ 	.short	(.L_1640 - .L_1639)
	.align		4
.L_1639:
        /*0010*/ 	.word	index@(.nv.constant0._ZN5flash24flash_fwd_splitkv_kernelI23Flash_fwd_kernel_traitsILi64ELi64ELi128ELi4ELb0ELb0EN7cutlass6half_tE19Flash_kernel_traitsILi64ELi64ELi128ELi4ES3_EELb1ELb0ELb1ELb0ELb0ELb0ELb0ELb0EEEvNS_16Flash_fwd_paramsE)
        /*0014*/ 	.short	0x0160
        /*0016*/ 	.short	0x01d0


	//----- nvinfo : EIATTR_CBANK_PARAM_SIZE
	.align		4
.L_1640:
        /*0018*/ 	.byte	0x03, 0x19
        /*001a*/ 	.short	0x01d0


	//----- nvinfo : EIATTR_KPARAM_INFO
	.align		4
        /*001c*/ 	.byte	0x04, 0x17
        /*001e*/ 	.short	(.L_1642 - .L_1641)
.L_1641:
        /*0020*/ 	.word	0x00000000
        /*0024*/ 	.short	0x0000
        /*0026*/ 	.short	0x0000
        /*0028*/ 	.byte	0x00, 0xf0, 0x41, 0x07


	//----- nvinfo : EIATTR_MAXREG_COUNT
	.align		4
.L_1642:
        /*002c*/ 	.byte	0x03, 0x1b
        /*002e*/ 	.short	0x00ff


	//----- nvinfo : EIATTR_NUM_BARRIERS
	.align		4
        /*0030*/ 	.byte	0x02, 0x4c
        /*0032*/ 	.byte	0x01
	.zero		1


	//----- nvinfo : EIATTR_MERCURY_ISA_VERSION
	.align		4
        /*0034*/ 	.byte	0x03, 0x5f
        /*0036*/ 	.short	0x0000


	//----- nvinfo : EIATTR_COOP_GROUP_MASK_REGIDS
	.align		4
        /*0038*/ 	.byte	0x04, 0x29
        /*003a*/ 	.short	(.L_1644 - .L_1643)


	//   ....[0]....
.L_1643:
        /*003c*/ 	.word	0xffffffff


	//   ....[1]....
        /*0040*/ 	.word	0xffffffff


	//   ....[2]....
        /*0044*/ 	.word	0xffffffff


	//   ....[3]....
        /*0048*/ 	.word	0xffffffff


	//   ....[4]....
        /*004c*/ 	.word	0xffffffff


	//   ....[5]....
        /*0050*/ 	.word	0xffffffff


	//   ....[6]....
        /*0054*/ 	.word	0xffffffff


	//   ....[7]....
        /*0058*/ 	.word	0xffffffff


	//   ....[8]....
        /*005c*/ 	.word	0xffffffff


	//   ....[9]....
        /*0060*/ 	.word	0xffffffff


	//   ....[10]....
        /*0064*/ 	.word	0xffffffff


	//   ....[11]....
        /*0068*/ 	.word	0xffffffff


	//   ....[12]....
        /*006c*/ 	.word	0xffffffff


	//   ....[13]....
        /*0070*/ 	.word	0xffffffff


	//   ....[14]....
        /*0074*/ 	.word	0xffffffff


	//   ....[15]....
        /*0078*/ 	.word	0xffffffff


	//----- nvinfo : EIATTR_COOP_GROUP_INSTR_OFFSETS
	.align		4
.L_1644:
        /*007c*/ 	.byte	0x04, 0x28
        /*007e*/ 	.short	(.L_1646 - .L_1645)


	//   ....[0]....
.L_1645:
        /*0080*/ 	.word	0x00005910


	//   ....[1]....
        /*0084*/ 	.word	0x00005930


	//   ....[2]....
        /*0088*/ 	.word	0x000059b0


	//   ....[3]....
        /*008c*/ 	.word	0x00005a20


	//   ....[4]....
        /*0090*/ 	.word	0x00009cd0


	//   ....[5]....
        /*0094*/ 	.word	0x00009ce0


	//   ....[6]....
        /*0098*/ 	.word	0x00009d10


	//   ....[7]....
        /*009c*/ 	.word	0x00009d20


	//   ....[8]....
        /*00a0*/ 	.word	0x0000da30


	//   ....[9]....
        /*00a4*/ 	.word	0x0000da50


	//   ....[10]....
        /*00a8*/ 	.word	0x0000da70


	//   ....[11]....
        /*00ac*/ 	.word	0x0000da90


	//   ....[12]....
        /*00b0*/ 	.word	0x0000f1c0


	//   ....[13]....
        /*00b4*/ 	.word	0x0000f200


	//   ....[14]....
        /*00b8*/ 	.word	0x0000f240


	//   ....[15]....
        /*00bc*/ 	.word	0x0000f260


	//----- nvinfo : EIATTR_EXIT_INSTR_OFFSETS
	.align		4
.L_1646:
        /*00c0*/ 	.byte	0x04, 0x1c
        /*00c2*/ 	.short	(.L_1648 - .L_1647)


	//   ....[0]....
.L_1647:
        /*00c4*/ 	.word	0x000002d0


	//   ....[1]....
        /*00c8*/ 	.word	0x00000af0


	//   ....[2]....
        /*00cc*/ 	.word	0x00000b20


	//   ....[3]....
        /*00d0*/ 	.word	0x00010050


	//   ....[4]....
        /*00d4*/ 	.word	0x00010110


	//----- nvinfo : EIATTR_CTAIDZ_USED
	.align		4
.L_1648:
        /*00d8*/ 	.byte	0x01, 0x04
	.zero		2


	//----- nvinfo : EIATTR_CRS_STACK_SIZE
	.align		4
        /*00dc*/ 	.byte	0x04, 0x1e
        /*00de*/ 	.short	(.L_1650 - .L_1649)
.L_1649:
        /*00e0*/ 	.word	0x00000000
.L_1650:


//--------------------- .nv.info._ZN5flash24flash_fwd_splitkv_kernelI23Flash_fwd_kernel_traitsILi64ELi64ELi128ELi4ELb0ELb0EN7cutlass6half_tE19Flash_kernel_traitsILi64ELi64ELi128ELi4ES3_EELb1ELb0ELb1ELb0ELb0ELb1ELb0ELb0EEEvNS_16Flash_fwd_paramsE --------------------------
	.section	.nv.info._ZN5flash24flash_fwd_splitkv_kernelI23Flash_fwd_kernel_traitsILi64ELi64ELi128ELi4ELb0ELb0EN7cutlass6half_tE19Flash_kernel_traitsILi64ELi64ELi128ELi4ES3_EELb1ELb0ELb1ELb0ELb0ELb1ELb0ELb0EEEvNS_16Flash_fwd_paramsE,"",@"SHT_CUDA_INFO"
	.sectionflags	@""
	.align	4


	//----- nvinfo : EIATTR_CUDA_API_VERSION
	.align		4
        /*0000*/ 	.byte	0x04, 0x37
        /*0002*/ 	.short	(.L_1652 - .L_1651)
.L_1651:
        /*0004*/ 	.word	0x00000082


	//----- nvinfo : EIATTR_SW2861232_WAR
	.align		4
.L_1652:
        /*0008*/ 	.byte	0x01, 0x35
	.zero		2


	//----- nvinfo : EIATTR_PARAM_CBANK
	.align		4
        /*000c*/ 	.byte	0x04, 0x0a
        /*000e*/ 	.short	(.L_1654 - .L_1653)
	.align		4
.L_1653:
        /*0010*/ 	.word	index@(.nv.constant0._ZN5flash24flash_fwd_splitkv_kernelI23Flash_fwd_kernel_traitsILi64ELi64ELi128ELi4ELb0ELb0EN7cutlass6half_tE19Flash_kernel_traitsILi64ELi64ELi128ELi4ES3_EELb1ELb0ELb1ELb0ELb0ELb1ELb0ELb0EEEvNS_16Flash_fwd_paramsE)
        /*0014*/ 	.short	0x0160
        /*0016*/ 	.short	0x01d0


	//----- nvinfo : EIATTR_CBANK_PARAM_SIZE
	.align		4
.L_1654:
        /*0018*/ 	.byte	0x03, 0x19
        /*001a*/ 	.short	0x01d0


	//----- nvinfo : EIATTR_KPARAM_INFO
	.align		4
        /*001c*/ 	.byte	0x04, 0x17
        /*001e*/ 	.short	(.L_1656 - .L_1655)
.L_1655:
        /*0020*/ 	.word	0x00000000
        /*0024*/ 	.short	0x0000
        /*0026*/ 	.short	0x0000
        /*0028*/ 	.byte	0x00, 0xf0, 0x41, 0x07


	//----- nvinfo : EIATTR_MAXREG_COUNT
	.align		4
.L_1656:
        /*002c*/ 	.byte	0x03, 0x1b
        /*002e*/ 	.short	0x00ff


	//----- nvinfo : EIATTR_NUM_BARRIERS
	.align		4
        /*0030*/ 	.byte	0x02, 0x4c
        /*0032*/ 	.byte	0x01
	.zero		1


	//----- nvinfo : EIATTR_MERCURY_ISA_VERSION
	.align		4
        /*0034*/ 	.byte	0x03, 0x5f
        /*0036*/ 	.short	0x0000


	//----- nvinfo : EIATTR_COOP_GROUP_MASK_REGIDS
	.align		4
        /*0038*/ 	.byte	0x04, 0x29
        /*003a*/ 	.short	(.L_1658 - .L_1657)


	//   ....[0]....
.L_1657:
        /*003c*/ 	.word	0xffffffff


	//   ....[1]....
        /*0040*/ 	.word	0xffffffff


	//   ....[2]....
        /*0044*/ 	.word	0xffffffff


	//   ....[3]....
        /*0048*/ 	.word	0xffffffff


	//   ....[4]....
        /*004c*/ 	.word	0xffffffff


	//   ....[5]....
        /*0050*/ 	.word	0xffffffff


	//   ....[6]....
        /*0054*/ 	.word	0xffffffff


	//   ....[7]....
        /*0058*/ 	.word	0xffffffff


	//   ....[8]....
        /*005c*/ 	.word	0xffffffff


	//   ....[9]....
        /*0060*/ 	.word	0xffffffff


	//   ....[10]....
        /*0064*/ 	.word	0xffffffff


	//   ....[11]....
        /*0068*/ 	.word	0xffffffff


	//   ....[12]....
        /*006c*/ 	.word	0xffffffff


	//   ....[13]....
        /*0070*/ 	.word	0xffffffff


	//   ....[14]....
        /*0074*/ 	.word	0xffffffff


	//   ....[15]....
        /*0078*/ 	.word	0xffffffff


	//----- nvinfo : EIATTR_COOP_GROUP_INSTR_OFFSETS
	.align		4
.L_1658:
        /*007c*/ 	.byte	0x04, 0x28
        /*007e*/ 	.short	(.L_1660 - .L_1659)


	//   ....[0]....
.L_1659:
        /*0080*/ 	.word	0x000060a0


	//   ....[1]....
        /*0084*/ 	.word	0x000060c0


	//   ....[2]....
        /*0088*/ 	.word	0x00006130


	//   ....[3]....
        /*008c*/ 	.word	0x000061a0


	//   ....[4]....
        /*0090*/ 	.word	0x0000ac40


	//   ....[5]....
        /*0094*/ 	.word	0x0000ac50


	//   ....[6]....
        /*0098*/ 	.word	0x0000ac80


	//   ....[7]....
        /*009c*/ 	.word	0x0000ac90


	//   ....[8]....
        /*00a0*/ 	.word	0x0000f1e0


	//   ....[9]....
        /*00a4*/ 	.word	0x0000f1f0


	//   ....[10]....
        /*00a8*/ 	.word	0x0000f210


	//   ....[11]....
        /*00ac*/ 	.word	0x0000f230


	//   ....[12]....
        /*00b0*/ 	.word	0x00010930


	//   ....[13]....
        /*00b4*/ 	.word	0x00010970


	//   ....[14]....
        /*00b8*/ 	.word	0x000109b0


	//   ....[15]....
        /*00bc*/ 	.word	0x000109d0


	//----- nvinfo : EIATTR_EXIT_INSTR_OFFSETS
	.align		4
.L_1660:
        /*00c0*/ 	.byte	0x04, 0x1c
        /*00c2*/ 	.short	(.L_1662 - .L_1661)


	//   ....[0]....
.L_1661:
        /*00c4*/ 	.word	0x000002d0


	//   ....[1]....
        /*00c8*/ 	.word	0x00000ae0


	//   ....[2]....
        /*00cc*/ 	.word	0x00000b10


	//   ....[3]....
        /*00d0*/ 	.word	0x000117c0


	//   ....[4]....
        /*00d4*/ 	.word	0x00011880


	//----- nvinfo : EIATTR_CTAIDZ_USED
	.align		4
.L_1662:
        /*00d8*/ 	.byte	0x01, 0x04
	.zero		2


	//----- nvinfo : EIATTR_CRS_STACK_SIZE
	.align		4
        /*00dc*/ 	.byte	0x04, 0x1e
        /*00de*/ 	.short	(.L_1664 - .L_1663)
.L_1663:
        /*00e0*/ 	.word	0x00000000
.L_1664:


//--------------------- .nv.info._ZN5flash24flash_fwd_splitkv_kernelI23Flash_fwd_kernel_traitsILi64ELi64ELi128ELi4ELb0ELb0EN7cutlass6half_tE19Flash_kernel_traitsILi64ELi64ELi128ELi4ES3_EELb1ELb0ELb0ELb0ELb1ELb0ELb0ELb1EEEvNS_16Flash_fwd_paramsE --------------------------
	.section	.nv.info._ZN5flash24flash_fwd_splitkv_kernelI23Flash_fwd_kernel_traitsILi64ELi64ELi128ELi4ELb0ELb0EN7cutlass6half_tE19Flash_kernel_traitsILi64ELi64ELi128ELi4ES3_EELb1ELb0ELb0ELb0ELb1ELb0ELb0ELb1EEEvNS_16Flash_fwd_paramsE,"",@"SHT_CUDA_INFO"
	.sectionflags	@""
	.align	4


	//----- nvinfo : EIATTR_CUDA_API_VERSION
	.align		4
        /*0000*/ 	.byte	0x04, 0x37
        /*0002*/ 	.short	(.L_1666 - .L_1665)
.L_1665:
        /*0004*/ 	.word	0x00000082


	//----- nvinfo : EIATTR_SW2861232_WAR
	.align		4
.L_1666:
        /*0008*/ 	.byte	0x01, 0x35
	.zero		2


	//----- nvinfo : EIATTR_PARAM_CBANK
	.align		4
        /*000c*/ 	.byte	0x04, 0x0a
        /*000e*/ 	.short	(.L_1668 - .L_1667)
	.align		4
.L_1667:
        /*0010*/ 	.word	index@(.nv.constant0._ZN5flash24flash_fwd_splitkv_kernelI23Flash_fwd_kernel_traitsILi64ELi64ELi128ELi4ELb0ELb0EN7cutlass6half_tE19Flash_kernel_traitsILi64ELi64ELi128ELi4ES3_EELb1ELb0ELb0ELb0ELb1ELb0ELb0ELb1EEEvNS_16Flash_fwd_paramsE)
        /*0014*/ 	.short	0x0160
        /*0016*/ 	.short	0x01d0


	//----- nvinfo : EIATTR_CBANK_PARAM_SIZE
	.align		4
.L_1668:
        /*0018*/ 	.byte	0x03, 0x19
        /*001a*/ 	.short	0x01d0


	//----- nvinfo : EIATTR_KPARAM_INFO
	.align		4
        /*001c*/ 	.byte	0x04, 0x17
        /*001e*/ 	.short	(.L_1670 - .L_1669)
.L_1669:
        /*0020*/ 	.word	0x00000000
        /*0024*/ 	.short	0x0000
        /*0026*/ 	.short	0x0000
        /*0028*/ 	.byte	0x00, 0xf0, 0x41, 0x07


	//----- nvinfo : EIATTR_MAXREG_COUNT
	.align		4
.L_1670:
        /*002c*/ 	.byte	0x03, 0x1b
        /*002e*/ 	.short	0x00ff


	//----- nvinfo : EIATTR_NUM_BARRIERS
	.align		4
        /*0030*/ 	.byte	0x02, 0x4c
        /*0032*/ 	.byte	0x01
	.zero		1


	//----- nvinfo : EIATTR_MERCURY_ISA_VERSION
	.align		4
        /*0034*/ 	.byte	0x03, 0x5f
        /*0036*/ 	.short	0x0000


	//----- nvinfo : EIATTR_COOP_GROUP_MASK_REGIDS
	.align		4
        /*0038*/ 	.byte	0x04, 0x29
        /*003a*/ 	.short	(.L_1672 - .L_1671)


	//   ....[0]....
.L_1671:
        /*003c*/ 	.word	0xffffffff


	//   ....[1]....
        /*0040*/ 	.word	0xffffffff


	//   ....[2]....
        /*0044*/ 	.word	0xffffffff


	//   ....[3]....
        /*0048*/ 	.word	0xffffffff


	//   ....[4]....
        /*004c*/ 	.word	0xffffffff


	//   ....[5]....
        /*0050*/ 	.word	0xffffffff


	//   ....[6]....
        /*0054*/ 	.word	0xffffffff


	//   ....[7]....
        /*0058*/ 	.word	0xffffffff


	//   ....[8]....
        /*005c*/ 	.word	0xffffffff


	//   ....[9]....
        /*0060*/ 	.word	0xffffffff


	//   ....[10]....
        /*0064*/ 	.word	0xffffffff


	//   ....[11]....
        /*0068*/ 	.word	0xffffffff


	//   ....[12]....
        /*006c*/ 	.word	0xffffffff


	//   ....[13]....
        /*0070*/ 	.word	0xffffffff


	//   ....[14]....
        /*0074*/ 	.word	0xffffffff


	//   ....[15]....
        /*0078*/ 	.word	0xffffffff


	//----- nvinfo : EIATTR_COOP_GROUP_INSTR_OFFSETS
	.align		4
.L_1672:
        /*007c*/ 	.byte	0x04, 0x28
        /*007e*/ 	.short	(.L_1674 - .L_1673)


	//   ....[0]....
.L_1673:
        /*0080*/ 	.word	0x0000dad0


	//   ....[1]....
        /*0084*/ 	.word	0x0000daf0


	//   ....[2]....
        /*0088*/ 	.word	0x0000db80


	//   ....[3]....
        /*008c*/ 	.word	0x0000db90


	//   ....[4]....
        /*0090*/ 	.word	0x000110c0


	//   ....[5]....
        /*0094*/ 	.word	0x00011100


	//   ....[6]....
        /*0098*/ 	.word	0x00011120


	//   ....[7]....
        /*009c*/ 	.word	0x00011140


	//   ....[8]....
        /*00a0*/ 	.word	0x00013fa0


	//   ....[9]....
        /*00a4*/ 	.word	0x00013fc0


	//   ....[10]....
        /*00a8*/ 	.word	0x00013ff0


	//   ....[11]....
        /*00ac*/ 	.word	0x00014000


	//   ....[12]....
        /*00b0*/ 	.word	0x00015740


	//   ....[13]....
        /*00b4*/ 	.word	0x00015780


	//   ....[14]....
        /*00b8*/ 	.word	0x000157c0


	//   ....[15]....
        /*00bc*/ 	.word	0x000157d0


	//----- nvinfo : EIATTR_EXIT_INSTR_OFFSETS
	.align		4
.L_1674:
        /*00c0*/ 	.byte	0x04, 0x1c
        /*00c2*/ 	.short	(.L_1676 - .L_1675)


	//   ....[0]....
.L_1675:
        /*00c4*/ 	.word	0x00000300


	//   ....[1]....
        /*00c8*/ 	.word	0x00000ac0


	//   ....[2]....
        /*00cc*/ 	.word	0x00000af0


	//   ....[3]....
        /*00d0*/ 	.word	0x00016600


	//   ....[4]....
        /*00d4*/ 	.word	0x000166c0


	//----- nvinfo : EIATTR_CTAIDZ_USED
	.align		4
.L_1676:
        /*00d8*/ 	.byte	0x01, 0x04
	.zero		2


	//----- nvinfo : EIATTR_CRS_STACK_SIZE
	.align		4
        /*00dc*/ 	.byte	0x04, 0x1e
        /*00de*/ 	.short	(.L_1678 - .L_1677)
.L_1677:
        /*00e0*/ 	.word	0x00000000
.L_1678:


//--------------------- .nv.info._ZN5flash24flash_fwd_splitkv_kernelI23Flash_fwd_kernel_traitsILi64ELi64ELi128ELi4ELb0ELb0EN7cutlass6half_tE19Flash_kernel_traitsILi64ELi64ELi128ELi4ES3_EELb1ELb0ELb0ELb0ELb1ELb1ELb0ELb1EEEvNS_16Flash_fwd_paramsE --------------------------
	.section	.nv.info._ZN5flash24flash_fwd_splitkv_kernelI23Flash_fwd_kernel_traitsILi64ELi64ELi128ELi4ELb0ELb0EN7cutlass6half_tE19Flash_kernel_traitsILi64ELi64ELi128ELi4ES3_EELb1ELb0ELb0ELb0ELb1ELb1ELb0ELb1EEEvNS_16Flash_fwd_paramsE,"",@"SHT_CUDA_INFO"
	.sectionflags	@""
	.align	4


	//----- nvinfo : EIATTR_CUDA_API_VERSION
	.align		4
        /*0000*/ 	.byte	0x04, 0x37
        /*0002*/ 	.short	(.L_1680 - .L_1679)
.L_1679:
        /*0004*/ 	.word	0x00000082


	//----- nvinfo : EIATTR_SW2861232_WAR
	.align		4
.L_1680:
        /*0008*/ 	.byte	0x01, 0x35
	.zero		2


	//----- nvinfo : EIATTR_PARAM_CBANK
	.align		4
        /*000c*/ 	.byte	0x04, 0x0a
        /*000e*/ 	.short	(.L_1682 - .L_1681)
	.align		4
.L_1681:
        /*0010*/ 	.word	index@(.nv.constant0._ZN5flash24flash_fwd_splitkv_kernelI23Flash_fwd_kernel_traitsILi64ELi64ELi128ELi4ELb0ELb0EN7cutlass6half_tE19Flash_kernel_traitsILi64ELi64ELi128ELi4ES3_EELb1ELb0ELb0ELb0ELb1ELb1ELb0ELb1EEEvNS_16Flash_fwd_paramsE)
        /*0014*/ 	.short	0x0160
        /*0016*/ 	.short	0x01d0


	//----- nvinfo : EIATTR_CBANK_PARAM_SIZE
	.align		4
.L_1682:
        /*0018*/ 	.byte	0x03, 0x19
        /*001a*/ 	.short	0x01d0


	//----- nvinfo : EIATTR_KPARAM_INFO
	.align		4
        /*001c*/ 	.byte	0x04, 0x17
        /*001e*/ 	.short	(.L_1684 - .L_1683)
.L_1683:
        /*0020*/ 	.word	0x00000000
        /*0024*/ 	.short	0x0000
        /*0026*/ 	.short	0x0000
        /*0028*/ 	.byte	0x00, 0xf0, 0x41, 0x07


	//----- nvinfo : EIATTR_MAXREG_COUNT
	.align		4
.L_1684:
        /*002c*/ 	.byte	0x03, 0x1b
        /*002e*/ 	.short	0x00ff


	//----- nvinfo : EIATTR_NUM_BARRIERS
	.align		4
        /*0030*/ 	.byte	0x02, 0x4c
        /*0032*/ 	.byte	0x01
	.zero		1


	//----- nvinfo : EIATTR_MERCURY_ISA_VERSION
	.align		4
        /*0034*/ 	.byte	0x03, 0x5f
        /*0036*/ 	.short	0x0000


	//----- nvinfo : EIATTR_COOP_GROUP_MASK_REGIDS
	.align		4
        /*0038*/ 	.byte	0x04, 0x29
        /*003a*/ 	.short	(.L_1686 - .L_1685)


	//   ....[0]....
.L_1685:
        /*003c*/ 	.word	0xffffffff


	//   ....[1]....
        /*0040*/ 	.word	0xffffffff


	//   ....[2]....
        /*0044*/ 	.word	0xffffffff


	//   ....[3]....
        /*0048*/ 	.word	0xffffffff


	//   ....[4]....
        /*004c*/ 	.word	0xffffffff


	//   ....[5]....
        /*0050*/ 	.word	0xffffffff


	//   ....[6]....
        /*0054*/ 	.word	0xffffffff


	//   ....[7]....
        /*0058*/ 	.word	0xffffffff


	//   ....[8]....
        /*005c*/ 	.word	0xffffffff


	//   ....[9]....
        /*0060*/ 	.word	0xffffffff


	//   ....[10]....
        /*0064*/ 	.word	0xffffffff


	//   ....[11]....
        /*0068*/ 	.word	0xffffffff


	//   ....[12]....
        /*006c*/ 	.word	0xffffffff


	//   ....[13]....
        /*0070*/ 	.word	0xffffffff


	//   ....[14]....
        /*0074*/ 	.word	0xffffffff


	//   ....[15]....
        /*0078*/ 	.word	0xffffffff


	//----- nvinfo : EIATTR_COOP_GROUP_INSTR_OFFSETS
	.align		4
.L_1686:
        /*007c*/ 	.byte	0x04, 0x28
        /*007e*/ 	.short	(.L_1688 - .L_1687)


	//   ....[0]....
.L_1687:
        /*0080*/ 	.word	0x0000e310


	//   ....[1]....
        /*0084*/ 	.word	0x0000e330


	//   ....[2]....
        /*0088*/ 	.word	0x0000e3c0


	//   ....[3]....
        /*008c*/ 	.word	0x0000e3d0


	//   ....[4]....
        /*0090*/ 	.word	0x00012130


	//   ....[5]....
        /*0094*/ 	.word	0x00012140


	//   ....[6]....
        /*0098*/ 	.word	0x00012170


	//   ....[7]....
        /*009c*/ 	.word	0x00012180


	//   ....[8]....
        /*00a0*/ 	.word	0x00015860


	//   ....[9]....
        /*00a4*/ 	.word	0x00015880


	//   ....[10]....
        /*00a8*/ 	.word	0x000158b0


	//   ....[11]....
        /*00ac*/ 	.word	0x000158c0


	//   ....[12]....
        /*00b0*/ 	.word	0x00016fa0


	//   ....[13]....
        /*00b4*/ 	.word	0x00016fe0


	//   ....[14]....
        /*00b8*/ 	.word	0x00017020


	//   ....[15]....
        /*00bc*/ 	.word	0x00017030


	//----- nvinfo : EIATTR_EXIT_INSTR_OFFSETS
	.align		4
.L_1688:
        /*00c0*/ 	.byte	0x04, 0x1c
        /*00c2*/ 	.short	(.L_1690 - .L_1689)


	//   ....[0]....
.L_1689:
        /*00c4*/ 	.word	0x00000300


	//   ....[1]....
        /*00c8*/ 	.word	0x00000ac0


	//   ....[2]....
        /*00cc*/ 	.word	0x00000af0


	//   ....[3]....
        /*00d0*/ 	.word	0x00017e60


	//   ....[4]....
        /*00d4*/ 	.word	0x00017f20


	//----- nvinfo : EIATTR_CTAIDZ_USED
	.align		4
.L_1690:
        /*00d8*/ 	.byte	0x01, 0x04
	.zero		2


	//----- nvinfo : EIATTR_CRS_STACK_SIZE
	.align		4
        /*00dc*/ 	.byte	0x04, 0x1e
        /*00de*/ 	.short	(.L_1692 - .L_1691)
.L_1691:
        /*00e0*/ 	.word	0x00000000
.L_1692:


//--------------------- .nv.info._ZN5flash24flash_fwd_splitkv_kernelI23Flash_fwd_kernel_traitsILi64ELi64ELi128ELi4ELb0ELb0EN7cutlass6half_tE19Flash_kernel_traitsILi64ELi64ELi128ELi4ES3_EELb1ELb0ELb1ELb0ELb0ELb0ELb0ELb1EEEvNS_16Flash_fwd_paramsE --------------------------
	.section	.nv.info._ZN5flash24flash_fwd_splitkv_kernelI23Flash_fwd_kernel_traitsILi64ELi64ELi128ELi4ELb0ELb0EN7cutlass6half_tE19Flash_kernel_traitsILi64ELi64ELi128ELi4ES3_EELb1ELb0ELb1ELb0ELb0ELb0ELb0ELb1EEEvNS_16Flash_fwd_paramsE,"",@"SHT_CUDA_INFO"
	.sectionflags	@""
	.align	4


	//----- nvinfo : EIATTR_CUDA_API_VERSION
	.align		4
        /*0000*/ 	.byte	0x04, 0x37
        /*0002*/ 	.short	(.L_1694 - .L_1693)
.L_1693:
        /*0004*/ 	.word	0x00000082


	//----- nvinfo : EIATTR_SW2861232_WAR
	.align		4
.L_1694:
        /*0008*/ 	.byte	0x01, 0x35
	.zero		2


	//----- nvinfo : EIATTR_PARAM_CBANK
	.align		4
        /*000c*/ 	.byte	0x04, 0x0a
        /*000e*/ 	.short	(.L_1696 - .L_1695)
	.align		4
.L_1695:
        /*0010*/ 	.word	index@(.nv.constant0._ZN5flash24flash_fwd_splitkv_kernelI23Flash_fwd_kernel_traitsILi64ELi64ELi128ELi4ELb0ELb0EN7cutlass6half_tE19Flash_kernel_traitsILi64ELi64ELi128ELi4ES3_EELb1ELb0ELb1ELb0ELb0ELb0ELb0ELb1EEEvNS_16Flash_fwd_paramsE)
        /*0014*/ 	.short	0x0160
        /*0016*/ 	.short	0x01d0


	//----- nvinfo : EIATTR_CBANK_PARAM_SIZE
	.align		4
.L_1696:
        /*0018*/ 	.byte	0x03, 0x19
        /*001a*/ 	.short	0x01d0


	//----- nvinfo : EIATTR_KPARAM_INFO
	.align		4
        /*001c*/ 	.byte	0x04, 0x17
        /*001e*/ 	.short	(.L_1698 - .L_1697)
.L_1697:
        /*0020*/ 	.word	0x00000000
        /*0024*/ 	.short	0x0000
        /*0026*/ 	.short	0x0000
        /*0028*/ 	.byte	0x00, 0xf0, 0x41, 0x07


	//----- nvinfo : EIATTR_MAXREG_COUNT
	.align		4
.L_1698:
        /*002c*/ 	.byte	0x03, 0x1b
        /*002e*/ 	.short	0x00ff


	//----- nvinfo : EIATTR_NUM_BARRIERS
	.align		4
        /*0030*/ 	.byte	0x02, 0x4c
        /*0032*/ 	.byte	0x01
	.zero		1


	//----- nvinfo : EIATTR_MERCURY_ISA_VERSION
	.align		4
        /*0034*/ 	.byte	0x03, 0x5f
        /*0036*/ 	.short	0x0000


	//----- nvinfo : EIATTR_COOP_GROUP_MASK_REGIDS
	.align		4
        /*0038*/ 	.byte	0x04, 0x29
        /*003a*/ 	.short	(.L_1700 - .L_1699)


	//   ....[0]....
.L_1699:
        /*003c*/ 	.word	0xffffffff


	//   ....[1]....
        /*0040*/ 	.word	0xffffffff


	//   ....[2]....
        /*0044*/ 	.word	0xffffffff


	//   ....[3]....
        /*0048*/ 	.word	0xffffffff


	//   ....[4]....
        /*004c*/ 	.word	0xffffffff


	//   ....[5]....
        /*0050*/ 	.word	0xffffffff


	//   ....[6]....
        /*0054*/ 	.word	0xffffffff


	//   ....[7]....
        /*0058*/ 	.word	0xffffffff


	//   ....[8]....
        /*005c*/ 	.word	0xffffffff


	//   ....[9]....
        /*0060*/ 	.word	0xffffffff


	//   ....[10]....
        /*0064*/ 	.word	0xffffffff


	//   ....[11]....
        /*0068*/ 	.word	0xffffffff


	//   ....[12]....
        /*006c*/ 	.word	0xffffffff


	//   ....[13]....
        /*0070*/ 	.word	0xffffffff


	//   ....[14]....
        /*0074*/ 	.word	0xffffffff


	//   ....[15]....
        /*0078*/ 	.word	0xffffffff


	//----- nvinfo : EIATTR_COOP_GROUP_INSTR_OFFSETS
	.align		4
.L_1700:
        /*007c*/ 	.byte	0x04, 0x28
        /*007e*/ 	.short	(.L_1702 - .L_1701)


	//   ....[0]....
.L_1701:
        /*0080*/ 	.word	0x0000f2d0


	//   ....[1]....
        /*0084*/ 	.word	0x0000f2f0


	//   ....[2]....
        /*0088*/ 	.word	0x0000f350


	//   ....[3]....
        /*008c*/ 	.word	0x0000f360


	//   ....[4]....
        /*0090*/ 	.word	0x00013700


	//   ....[5]....
        /*0094*/ 	.word	0x00013710


	//   ....[6]....
        /*0098*/ 	.word	0x00013740


	//   ....[7]....
        /*009c*/ 	.word	0x00013750


	//   ....[8]....
        /*00a0*/ 	.word	0x00017440


	//   ....[9]....
        /*00a4*/ 	.word	0x00017460


	//   ....[10]....
        /*00a8*/ 	.word	0x00017480


	//   ....[11]....
        /*00ac*/ 	.word	0x000174b0


	//   ....[12]....
        /*00b0*/ 	.word	0x00018be0


	//   ....[13]....
        /*00b4*/ 	.word	0x00018c20


	//   ....[14]....
        /*00b8*/ 	.word	0x00018c60


	//   ....[15]....
        /*00bc*/ 	.word	0x00018c80


	//----- nvinfo : EIATTR_EXIT_INSTR_OFFSETS
	.align		4
.L_1702:
        /*00c0*/ 	.byte	0x04, 0x1c
        /*00c2*/ 	.short	(.L_1704 - .L_1703)


	//   ....[0]....
.L_1703:
        /*00c4*/ 	.word	0x00000300


	//   ....[1]....
        /*00c8*/ 	.word	0x00000b10


	//   ....[2]....
        /*00cc*/ 	.word	0x00000b40


	//   ....[3]....
        /*00d0*/ 	.word	0x00019ac0


	//   ....[4]....
        /*00d4*/ 	.word	0x00019b80


	//----- nvinfo : EIATTR_CTAIDZ_USED
	.align		4
.L_1704:
        /*00d8*/ 	.byte	0x01, 0x04
	.zero		2


	//----- nvinfo : EIATTR_CRS_STACK_SIZE
	.align		4
        /*00dc*/ 	.byte	0x04, 0x1e
        /*00de*/ 	.short	(.L_1706 - .L_1705)
.L_1705:
        /*00e0*/ 	.word	0x00000000
.L_1706:


//--------------------- .nv.info._ZN5flash24flash_fwd_splitkv_kernelI23Flash_fwd_kernel_traitsILi64ELi64ELi128ELi4ELb0ELb0EN7cutlass6half_tE19Flash_kernel_traitsILi64ELi64ELi128ELi4ES3_EELb1ELb0ELb1ELb0ELb0ELb1ELb0ELb1EEEvNS_16Flash_fwd_paramsE --------------------------
	.section	.nv.info._ZN5flash24flash_fwd_splitkv_kernelI23Flash_fwd_kernel_traitsILi64ELi64ELi128ELi4ELb0ELb0EN7cutlass6half_tE19Flash_kernel_traitsILi64ELi64ELi128ELi4ES3_EELb1ELb0ELb1ELb0ELb0ELb1ELb0ELb1EEEvNS_16Flash_fwd_paramsE,"",@"SHT_CUDA_INFO"
	.sectionflags	@""
	.align	4


	//----- nvinfo : EIATTR_CUDA_API_VERSION
	.align		4
        /*0000*/ 	.byte	0x04, 0x37
        /*0002*/ 	.short	(.L_1708 - .L_1707)
.L_1707:
        /*0004*/ 	.word	0x00000082


	//----- nvinfo : EIATTR_SW2861232_WAR
	.align		4
.L_1708:
        /*0008*/ 	.byte	0x01, 0x35
	.zero		2


	//----- nvinfo : EIATTR_PARAM_CBANK
	.align		4
        /*000c*/ 	.byte	0x04, 0x0a
        /*000e*/ 	.short	(.L_1710 - .L_1709)
	.align		4
.L_1709:
        /*0010*/ 	.word	index@(.nv.constant0._ZN5flash24flash_fwd_splitkv_kernelI23Flash_fwd_kernel_traitsILi64ELi64ELi128ELi4ELb0ELb0EN7cutlass6half_tE19Flash_kernel_traitsILi64ELi64ELi128ELi4ES3_EELb1ELb0ELb1ELb0ELb0ELb1ELb0ELb1EEEvNS_16Flash_fwd_paramsE)
        /*0014*/ 	.short	0x0160
        /*0016*/ 	.short	0x01d0


	//----- nvinfo : EIATTR_CBANK_PARAM_SIZE
	.align		4
.L_1710:
        /*0018*/ 	.byte	0x03, 0x19
        /*001a*/ 	.short	0x01d0


	//----- nvinfo : EIATTR_KPARAM_INFO
	.align		4
        /*001c*/ 	.byte	0x04, 0x17
        /*001e*/ 	.short	(.L_1712 - .L_1711)
.L_1711:
        /*0020*/ 	.word	0x00000000
        /*0024*/ 	.short	0x0000
        /*0026*/ 	.short	0x0000
        /*0028*/ 	.byte	0x00, 0xf0, 0x41, 0x07


	//----- nvinfo : EIATTR_MAXREG_COUNT
	.align		4
.L_1712:
        /*002c*/ 	.byte	0x03, 0x1b
        /*002e*/ 	.short	0x00ff


	//----- nvinfo : EIATTR_NUM_BARRIERS
	.align		4
        /*0030*/ 	.byte	0x02, 0x4c
        /*0032*/ 	.byte	0x01
	.zero		1


	//----- nvinfo : EIATTR_MERCURY_ISA_VERSION
	.align		4
        /*0034*/ 	.byte	0x03, 0x5f
        /*0036*/ 	.short	0x0000


	//----- nvinfo : EIATTR_COOP_GROUP_MASK_REGIDS
	.align		4
        /*0038*/ 	.byte	0x04, 0x29
        /*003a*/ 	.short	(.L_1714 - .L_1713)


	//   ....[0]....
.L_1713:
        /*003c*/ 	.word	0xffffffff


	//   ....[1]....
        /*0040*/ 	.word	0xffffffff


	//   ....[2]....
        /*0044*/ 	.word	0xffffffff


	//   ....[3]....
        /*0048*/ 	.word	0xffffffff


	//   ....[4]....
        /*004c*/ 	.word	0xffffffff


	//   ....[5]....
        /*0050*/ 	.word	0xffffffff


	//   ....[6]....
        /*0054*/ 	.word	0xffffffff


	//   ....[7]....
        /*0058*/ 	.word	0xffffffff


	//   ....[8]....
        /*005c*/ 	.word	0xffffffff


	//   ....[9]....
        /*0060*/ 	.word	0xffffffff


	//   ....[10]....
        /*0064*/ 	.word	0xffffffff


	//   ....[11]....
        /*0068*/ 	.word	0xffffffff


	//   ....[12]....
        /*006c*/ 	.word	0xffffffff


	//   ....[13]....
        /*0070*/ 	.word	0xffffffff


	//   ....[14]....
        /*0074*/ 	.word	0xffffffff


	//   ....[15]....
        /*0078*/ 	.word	0xffffffff


	//----- nvinfo : EIATTR_COOP_GROUP_INSTR_OFFSETS
	.align		4
.L_1714:
        /*007c*/ 	.byte	0x04, 0x28
        /*007e*/ 	.short	(.L_1716 - .L_1715)


	//   ....[0]....
.L_1715:
        /*0080*/ 	.word	0x0000fa10


	//   ....[1]....
        /*0084*/ 	.word	0x0000fa30


	//   ....[2]....
        /*0088*/ 	.word	0x0000fa70


	//   ....[3]....
        /*008c*/ 	.word	0x0000fa80


	//   ....[4]....
        /*0090*/ 	.word	0x00014650


	//   ....[5]....
        /*0094*/ 	.word	0x00014660


	//   ....[6]....
        /*0098*/ 	.word	0x00014690


	//   ....[7]....
        /*009c*/ 	.word	0x000146a0


	//   ....[8]....
        /*00a0*/ 	.word	0x00018c00


	//   ....[9]....
        /*00a4*/ 	.word	0x00018c20


	//   ....[10]....
        /*00a8*/ 	.word	0x00018c40


	//   ....[11]....
        /*00ac*/ 	.word	0x00018c60


	//   ....[12]....
        /*00b0*/ 	.word	0x0001a340


	//   ....[13]....
        /*00b4*/ 	.word	0x0001a380


	//   ....[14]....
        /*00b8*/ 	.word	0x0001a3c0


	//   ....[15]....
        /*00bc*/ 	.word	0x0001a3e0


	//----- nvinfo : EIATTR_EXIT_INSTR_OFFSETS
	.align		4
.L_1716:
        /*00c0*/ 	.byte	0x04, 0x1c
        /*00c2*/ 	.short	(.L_1718 - .L_1717)


	//   ....[0]....
.L_1717:
        /*00c4*/ 	.word	0x00000300


	//   ....[1]....
        /*00c8*/ 	.word	0x00000b10


	//   ....[2]....
        /*00cc*/ 	.word	0x00000b40


	//   ....[3]....
        /*00d0*/ 	.word	0x0001b220


	//   ....[4]....
        /*00d4*/ 	.word	0x0001b2e0


	//----- nvinfo : EIATTR_CTAIDZ_USED
	.align		4
.L_1718:
        /*00d8*/ 	.byte	0x01, 0x04
	.zero		2


	//----- nvinfo : EIATTR_CRS_STACK_SIZE
	.align		4
        /*00dc*/ 	.byte	0x04, 0x1e
        /*00de*/ 	.short	(.L_1720 - .L_1719)
.L_1719:
        /*00e0*/ 	.word	0x00000000
.L_1720:


//--------------------- .nv.info._ZN5flash24flash_fwd_splitkv_kernelI23Flash_fwd_kernel_traitsILi64ELi64ELi128ELi4ELb0ELb0EN7cutlass6half_tE19Flash_kernel_traitsILi64ELi64ELi128ELi4ES3_EELb1ELb0ELb0ELb0ELb1ELb0ELb1ELb0EEEvNS_16Flash_fwd_paramsE --------------------------
	.section	.nv.info._ZN5flash24flash_fwd_splitkv_kernelI23Flash_fwd_kernel_traitsILi64ELi64ELi128ELi4ELb0ELb0EN7cutlass6half_tE19Flash_kernel_traitsILi64ELi64ELi128ELi4ES3_EELb1ELb0ELb0ELb0ELb1ELb0ELb1ELb0EEEvNS_16Flash_fwd_paramsE,"",@"SHT_CUDA_INFO"
	.sectionflags	@""
	.align	4


	//----- nvinfo : EIATTR_CUDA_API_VERSION
	.align		4
        /*0000*/ 	.byte	0x04, 0x37
        /*0002*/ 	.short	(.L_1722 - .L_1721)
.L_1721:
        /*0004*/ 	.word	0x00000082


	//----- nvinfo : EIATTR_SW2861232_WAR
	.align		4
.L_1722:
        /*0008*/ 	.byte	0x01, 0x35
	.zero		2


	//----- nvinfo : EIATTR_PARAM_CBANK
	.align		4
        /*000c*/ 	.byte	0x04, 0x0a
        /*000e*/ 	.short	(.L_1724 - .L_1723)
	.align		4
.L_1723:
        /*0010*/ 	.word	index@(.nv.constant0._ZN5flash24flash_fwd_splitkv_kernelI23Flash_fwd_kernel_traitsILi64ELi64ELi128ELi4ELb0ELb0EN7cutlass6half_tE19Flash_kernel_traitsILi64ELi64ELi128ELi4ES3_EELb1ELb0ELb0ELb0ELb1ELb0ELb1ELb0EEEvNS_16Flash_fwd_paramsE)
        /*0014*/ 	.short	0x0160
        /*0016*/ 	.short	0x01d0


	//----- nvinfo : EIATTR_CBANK_PARAM_SIZE
	.align		4
.L_1724:
        /*0018*/ 	.byte	0x03, 0x19
        /*001a*/ 	.short	0x01d0


	//----- nvinfo : EIATTR_KPARAM_INFO
	.align		4
        /*001c*/ 	.byte	0x04, 0x17
        /*001e*/ 	.short	(.L_1726 - .L_1725)
.L_1725:
        /*0020*/ 	.word	0x00000000
        /*0024*/ 	.short	0x0000
        /*0026*/ 	.short	0x0000
        /*0028*/ 	.byte	0x00, 0xf0, 0x41, 0x07


	//----- nvinfo : EIATTR_MAXREG_COUNT
	.align		4
.L_1726:
        /*002c*/ 	.byte	0x03, 0x1b
        /*002e*/ 	.short	0x00ff


	//----- nvinfo : EIATTR_NUM_BARRIERS
	.align		4
        /*0030*/ 	.byte	0x02, 0x4c
        /*0032*/ 	.byte	0x01
	.zero		1


	//----- nvinfo : EIATTR_MERCURY_ISA_VERSION
	.align		4
        /*0034*/ 	.byte	0x03, 0x5f
        /*0036*/ 	.short	0x0000


	//----- nvinfo : EIATTR_COOP_GROUP_MASK_REGIDS
	.align		4
        /*0038*/ 	.byte	0x04, 0x29
        /*003a*/ 	.short	(.L_1728 - .L_1727)


	//   ....[0]....
.L_1727:
        /*003c*/ 	.word	0xffffffff


	//   ....[1]....
        /*0040*/ 	.word	0xffffffff


	//   ....[2]....
        /*0044*/ 	.word	0xffffffff


	//   ....[3]....
        /*0048*/ 	.word	0xffffffff


	//   ....[4]....
        /*004c*/ 	.word	0xffffffff


	//   ....[5]....
        /*0050*/ 	.word	0xffffffff


	//   ....[6]....
        /*0054*/ 	.word	0xffffffff


	//   ....[7]....
        /*0058*/ 	.word	0xffffffff


	//   ....[8]....
        /*005c*/ 	.word	0xffffffff


	//   ....[9]....
        /*0060*/ 	.word	0xffffffff


	//   ....[10]....
        /*0064*/ 	.word	0xffffffff


	//   ....[11]....
        /*0068*/ 	.word	0xffffffff


	//   ....[12]....
        /*006c*/ 	.word	0xffffffff


	//   ....[13]....
        /*0070*/ 	.word	0xffffffff


	//   ....[14]....
        /*0074*/ 	.word	0xffffffff


	//   ....[15]....
        /*0078*/ 	.word	0xffffffff


	//----- nvinfo : EIATTR_COOP_GROUP_INSTR_OFFSETS
	.align		4
.L_1728:
        /*007c*/ 	.byte	0x04, 0x28
        /*007e*/ 	.short	(.L_1730 - .L_1729)


	//   ....[0]....
.L_1729:
        /*0080*/ 	.word	0x00004380


	//   ....[1]....
        /*0084*/ 	.word	0x00004450


	//   ....[2]....
        /*0088*/ 	.word	0x00004460


	//   ....[3]....
        /*008c*/ 	.word	0x00004490


	//   ....[4]....
        /*0090*/ 	.word	0x00007960


	//   ....[5]....
        /*0094*/ 	.word	0x000079b0


	//   ....[6]....
        /*0098*/ 	.word	0x000079d0


	//   ....[7]....
        /*009c*/ 	.word	0x000079f0


	//   ....[8]....
        /*00a0*/ 	.word	0x0000a7e0


	//   ....[9]....
        /*00a4*/ 	.word	0x0000a800


	//   ....[10]....
        /*00a8*/ 	.word	0x0000a840


	//   ....[11]....
        /*00ac*/ 	.word	0x0000a850


	//   ....[12]....
        /*00b0*/ 	.word	0x0000bf60


	//   ....[13]....
        /*00b4*/ 	.word	0x0000bfa0


	//   ....[14]....
        /*00b8*/ 	.word	0x0000c030


	//   ....[15]....
        /*00bc*/ 	.word	0x0000c050


	//----- nvinfo : EIATTR_EXIT_INSTR_OFFSETS
	.align		4
.L_1730:
        /*00c0*/ 	.byte	0x04, 0x1c
        /*00c2*/ 	.short	(.L_1732 - .L_1731)


	//   ....[0]....
.L_1731:
        /*00c4*/ 	.word	0x00000410


	//   ....[1]....
        /*00c8*/ 	.word	0x00000b40


	//   ....[2]....
        /*00cc*/ 	.word	0x00000b70


	//   ....[3]....
        /*00d0*/ 	.word	0x0000cae0


	//   ....[4]....
        /*00d4*/ 	.word	0x0000cb00


	//----- nvinfo : EIATTR_CTAIDZ_USED
	.align		4
.L_1732:
        /*00d8*/ 	.byte	0x01, 0x04
	.zero		2


	//----- nvinfo : EIATTR_CRS_STACK_SIZE
	.align		4
        /*00dc*/ 	.byte	0x04, 0x1e
        /*00de*/ 	.short	(.L_1734 - .L_1733)
.L_1733:
        /*00e0*/ 	.word	0x00000000
.L_1734:


//--------------------- .nv.info._ZN5flash24flash_fwd_splitkv_kernelI23Flash_fwd_kernel_traitsILi64ELi64ELi128ELi4ELb0ELb0EN7cutlass6half_tE19Flash_kernel_traitsILi64ELi64ELi128ELi4ES3_EELb1ELb0ELb0ELb0ELb1ELb1ELb1ELb0EEEvNS_16Flash_fwd_paramsE --------------------------
	.section	.nv.info._ZN5flash24flash_fwd_splitkv_kernelI23Flash_fwd_kernel_traitsILi64ELi64ELi128ELi4ELb0ELb0EN7cutlass6half_tE19Flash_kernel_traitsILi64ELi64ELi128ELi4ES3_EELb1ELb0ELb0ELb0ELb1ELb1ELb1ELb0EEEvNS_16Flash_fwd_paramsE,"",@"SHT_CUDA_INFO"
	.sectionflags	@""
	.align	4


	//----- nvinfo : EIATTR_CUDA_API_VERSION
	.align		4
        /*0000*/ 	.byte	0x04, 0x37
        /*0002*/ 	.short	(.L_1736 - .L_1735)
.L_1735:
        /*0004*/ 	.word	0x00000082


	//----- nvinfo : EIATTR_SW2861232_WAR
	.align		4
.L_1736:
        /*0008*/ 	.byte	0x01, 0x35
	.zero		2


	//----- nvinfo : EIATTR_PARAM_CBANK
	.align		4
        /*000c*/ 	.byte	0x04, 0x0a
        /*000e*/ 	.short	(.L_1738 - .L_1737)
	.align		4
.L_1737:
        /*0010*/ 	.word	index@(.nv.constant0._ZN5flash24flash_fwd_splitkv_kernelI23Flash_fwd_kernel_traitsILi64ELi64ELi128ELi4ELb0ELb0EN7cutlass6half_tE19Flash_kernel_traitsILi64ELi64ELi128ELi4ES3_EELb1ELb0ELb0ELb0ELb1ELb1ELb1ELb0EEEvNS_16Flash_fwd_paramsE)
        /*0014*/ 	.short	0x0160
        /*0016*/ 	.short	0x01d0


	//----- nvinfo : EIATTR_CBANK_PARAM_SIZE
	.align		4
.L_1738:
        /*0018*/ 	.byte	0x03, 0x19
        /*001a*/ 	.short	0x01d0


	//----- nvinfo : EIATTR_KPARAM_INFO
	.align		4
        /*001c*/ 	.byte	0x04, 0x17
        /*001e*/ 	.short	(.L_1740 - .L_1739)
.L_1739:
        /*0020*/ 	.word	0x00000000
        /*0024*/ 	.short	0x0000
        /*0026*/ 	.short	0x0000
        /*0028*/ 	.byte	0x00, 0xf0, 0x41, 0x07


	//----- nvinfo : EIATTR_MAXREG_COUNT
	.align		4
.L_1740:
        /*002c*/ 	.byte	0x03, 0x1b
        /*002e*/ 	.short	0x00ff


	//----- nvinfo : EIATTR_NUM_BARRIERS
	.align		4
        /*0030*/ 	.byte	0x02, 0x4c
        /*0032*/ 	.byte	0x01
	.zero		1


	//----- nvinfo : EIATTR_MERCURY_ISA_VERSION
	.align		4
        /*0034*/ 	.byte	0x03, 0x5f
        /*0036*/ 	.short	0x0000


	//----- nvinfo : EIATTR_COOP_GROUP_MASK_REGIDS
	.align		4
        /*0038*/ 	.byte	0x04, 0x29
        /*003a*/ 	.short	(.L_1742 - .L_1741)


	//   ....[0]....
.L_1741:
        /*003c*/ 	.word	0xffffffff


	//   ....[1]....
        /*0040*/ 	.word	0xffffffff


	//   ....[2]....
        /*0044*/ 	.word	0xffffffff


	//   ....[3]....
        /*0048*/ 	.word	0xffffffff


	//   ....[4]....
        /*004c*/ 	.word	0xffffffff


	//   ....[5]....
        /*0050*/ 	.word	0xffffffff


	//   ....[6]....
        /*0054*/ 	.word	0xffffffff


	//   ....[7]....
        /*0058*/ 	.word	0xffffffff


	//   ....[8]....
        /*005c*/ 	.word	0xffffffff


	//   ....[9]....
        /*0060*/ 	.word	0xffffffff


	//   ....[10]....
        /*0064*/ 	.word	0xffffffff


	//   ....[11]....
        /*0068*/ 	.word	0xffffffff


	//   ....[12]....
        /*006c*/ 	.word	0xffffffff


	//   ....[13]....
        /*0070*/ 	.word	0xffffffff


	//   ....[14]....
        /*0074*/ 	.word	0xffffffff


	//   ....[15]....
        /*0078*/ 	.word	0xffffffff


	//----- nvinfo : EIATTR_COOP_GROUP_INSTR_OFFSETS
	.align		4
.L_1742:
        /*007c*/ 	.byte	0x04, 0x28
        /*007e*/ 	.short	(.L_1744 - .L_1743)


	//   ....[0]....
.L_1743:
        /*0080*/ 	.word	0x00004b40


	//   ....[1]....
        /*0084*/ 	.word	0x00004c70


	//   ....[2]....
        /*0088*/ 	.word	0x00004c80


	//   ....[3]....
        /*008c*/ 	.word	0x00004cd0


	//   ....[4]....
        /*0090*/ 	.word	0x00008970


	//   ....[5]....
        /*0094*/ 	.word	0x00008980


	//   ....[6]....
        /*0098*/ 	.word	0x000089b0


	//   ....[7]....
        /*009c*/ 	.word	0x000089c0


	//   ....[8]....
        /*00a0*/ 	.word	0x0000c060


	//   ....[9]....
        /*00a4*/ 	.word	0x0000c080


	//   ....[10]....
        /*00a8*/ 	.word	0x0000c0b0


	//   ....[11]....
        /*00ac*/ 	.word	0x0000c0c0


	//   ....[12]....
        /*00b0*/ 	.word	0x0000d780


	//   ....[13]....
        /*00b4*/ 	.word	0x0000d7c0


	//   ....[14]....
        /*00b8*/ 	.word	0x0000d850


	//   ....[15]....
        /*00bc*/ 	.word	0x0000d860


	//----- nvinfo : EIATTR_EXIT_INSTR_OFFSETS
	.align		4
.L_1744:
        /*00c0*/ 	.byte	0x04, 0x1c
        /*00c2*/ 	.short	(.L_1746 - .L_1745)


	//   ....[0]....
.L_1745:
        /*00c4*/ 	.word	0x00000410


	//   ....[1]....
        /*00c8*/ 	.word	0x00000b40


	//   ....[2]....
        /*00cc*/ 	.word	0x00000b70


	//   ....[3]....
        /*00d0*/ 	.word	0x0000e300


	//   ....[4]....
        /*00d4*/ 	.word	0x0000e320


	//----- nvinfo : EIATTR_CTAIDZ_USED
	.align		4
.L_1746:
        /*00d8*/ 	.byte	0x01, 0x04
	.zero		2


	//----- nvinfo : EIATTR_CRS_STACK_SIZE
	.align		4
        /*00dc*/ 	.byte	0x04, 0x1e
        /*00de*/ 	.short	(.L_1748 - .L_1747)
.L_1747:
        /*00e0*/ 	.word	0x00000000
.L_1748:


//--------------------- .nv.info._ZN5flash24flash_fwd_splitkv_kernelI23Flash_fwd_kernel_traitsILi64ELi64ELi128ELi4ELb0ELb0EN7cutlass6half_tE19Flash_kernel_traitsILi64ELi64ELi128ELi4ES3_EELb1ELb0ELb1ELb0ELb0ELb0ELb1ELb0EEEvNS_16Flash_fwd_paramsE --------------------------
	.section	.nv.info._ZN5flash24flash_fwd_splitkv_kernelI23Flash_fwd_kernel_traitsILi64ELi64ELi128ELi4ELb0ELb0EN7cutlass6half_tE19Flash_kernel_traitsILi64ELi64ELi128ELi4ES3_EELb1ELb0ELb1ELb0ELb0ELb0ELb1ELb0EEEvNS_16Flash_fwd_paramsE,"",@"SHT_CUDA_INFO"
	.sectionflags	@""
	.align	4


	//----- nvinfo : EIATTR_CUDA_API_VERSION
	.align		4
        /*0000*/ 	.byte	0x04, 0x37
        /*0002*/ 	.short	(.L_1750 - .L_1749)
.L_1749:
        /*0004*/ 	.word	0x00000082


	//----- nvinfo : EIATTR_SW2861232_WAR
	.align		4
.L_1750:
        /*0008*/ 	.byte	0x01, 0x35
	.zero		2


	//----- nvinfo : EIATTR_PARAM_CBANK
	.align		4
        /*000c*/ 	.byte	0x04, 0x0a
        /*000e*/ 	.short	(.L_1752 - .L_1751)
	.align		4
.L_1751:
        /*0010*/ 	.word	index@(.nv.constant0._ZN5flash24flash_fwd_splitkv_kernelI23Flash_fwd_kernel_traitsILi64ELi64ELi128ELi4ELb0ELb0EN7cutlass6half_tE19Flash_kernel_traitsILi64ELi64ELi128ELi4ES3_EELb1ELb0ELb1ELb0ELb0ELb0ELb1ELb0EEEvNS_16Flash_fwd_paramsE)
        /*0014*/ 	.short	0x0160
        /*0016*/ 	.short	0x01d0


	//----- nvinfo : EIATTR_CBANK_PARAM_SIZE
	.align		4
.L_1752:
        /*0018*/ 	.byte	0x03, 0x19
        /*001a*/ 	.short	0x01d0


	//----- nvinfo : EIATTR_KPARAM_INFO
	.align		4
        /*001c*/ 	.byte	0x04, 0x17
        /*001e*/ 	.short	(.L_1754 - .L_1753)
.L_1753:
        /*0020*/ 	.word	0x00000000
        /*0024*/ 	.short	0x0000
        /*0026*/ 	.short	0x0000
        /*0028*/ 	.byte	0x00, 0xf0, 0x41, 0x07


	//----- nvinfo : EIATTR_MAXREG_COUNT
	.align		4
.L_1754:
        /*002c*/ 	.byte	0x03, 0x1b
        /*002e*/ 	.short	0x00ff


	//----- nvinfo : EIATTR_NUM_BARRIERS
	.align		4
        /*0030*/ 	.byte	0x02, 0x4c
        /*0032*/ 	.byte	0x01
	.zero		1


	//----- nvinfo : EIATTR_MERCURY_ISA_VERSION
	.align		4
        /*0034*/ 	.byte	0x03, 0x5f
        /*0036*/ 	.short	0x0000


	//----- nvinfo : EIATTR_COOP_GROUP_MASK_REGIDS
	.align		4
        /*0038*/ 	.byte	0x04, 0x29
        /*003a*/ 	.short	(.L_1756 - .L_1755)


	//   ....[0]....
.L_1755:
        /*003c*/ 	.word	0xffffffff


	//   ....[1]....
        /*0040*/ 	.word	0xffffffff


	//   ....[2]....
        /*0044*/ 	.word	0xffffffff


	//   ....[3]....
        /*0048*/ 	.word	0xffffffff


	//   ....[4]....
        /*004c*/ 	.word	0xffffffff


	//   ....[5]....
        /*0050*/ 	.word	0xffffffff


	//   ....[6]....
        /*0054*/ 	.word	0xffffffff


	//   ....[7]....
        /*0058*/ 	.word	0xffffffff


	//   ....[8]....
        /*005c*/ 	.word	0xffffffff


	//   ....[9]....
        /*0060*/ 	.word	0xffffffff


	//   ....[10]....
        /*0064*/ 	.word	0xffffffff


	//   ....[11]....
        /*0068*/ 	.word	0xffffffff


	//   ....[12]....
        /*006c*/ 	.word	0xffffffff


	//   ....[13]....
        /*0070*/ 	.word	0xffffffff


	//   ....[14]....
        /*0074*/ 	.word	0xffffffff


	//   ....[15]....
        /*0078*/ 	.word	0xffffffff


	//----- nvinfo : EIATTR_COOP_GROUP_INSTR_OFFSETS
	.align		4
.L_1756:
        /*007c*/ 	.byte	0x04, 0x28
        /*007e*/ 	.short	(.L_1758 - .L_1757)


	//   ....[0]....
.L_1757:
        /*0080*/ 	.word	0x000058c0


	//   ....[1]....
        /*0084*/ 	.word	0x000058e0


	//   ....[2]....
        /*0088*/ 	.word	0x00005960


	//   ....[3]....
        /*008c*/ 	.word	0x00005970


	//   ....[4]....
        /*0090*/ 	.word	0x00009c70


	//   ....[5]....
        /*0094*/ 	.word	0x00009c80


	//   ....[6]....
        /*0098*/ 	.word	0x00009cb0


	//   ....[7]....
        /*009c*/ 	.word	0x00009cc0


	//   ....[8]....
        /*00a0*/ 	.word	0x0000d9b0


	//   ....[9]....
        /*00a4*/ 	.word	0x0000d9d0


	//   ....[10]....
        /*00a8*/ 	.word	0x0000d9f0


	//   ....[11]....
        /*00ac*/ 	.word	0x0000da10


	//   ....[12]....
        /*00b0*/ 	.word	0x0000f130


	//   ....[13]....
        /*00b4*/ 	.word	0x0000f170


	//   ....[14]....
        /*00b8*/ 	.word	0x0000f1d0


	//   ....[15]....
        /*00bc*/ 	.word	0x0000f1f0


	//----- nvinfo : EIATTR_EXIT_INSTR_OFFSETS
	.align		4
.L_1758:
        /*00c0*/ 	.byte	0x04, 0x1c
        /*00c2*/ 	.short	(.L_1760 - .L_1759)


	//   ....[0]....
.L_1759:
        /*00c4*/ 	.word	0x00000420


	//   ....[1]....
        /*00c8*/ 	.word	0x00000bd0


	//   ....[2]....
        /*00cc*/ 	.word	0x00000c00


	//   ....[3]....
        /*00d0*/ 	.word	0x0000fcf0


	//   ....[4]....
        /*00d4*/ 	.word	0x0000fd10


	//----- nvinfo : EIATTR_CTAIDZ_USED
	.align		4
.L_1760:
        /*00d8*/ 	.byte	0x01, 0x04
	.zero		2


	//----- nvinfo : EIATTR_CRS_STACK_SIZE
	.align		4
        /*00dc*/ 	.byte	0x04, 0x1e
        /*00de*/ 	.short	(.L_1762 - .L_1761)
.L_1761:
        /*00e0*/ 	.word	0x00000000
.L_1762:


//--------------------- .nv.info._ZN5flash24flash_fwd_splitkv_kernelI23Flash_fwd_kernel_traitsILi64ELi64ELi128ELi4ELb0ELb0EN7cutlass6half_tE19Flash_kernel_traitsILi64ELi64ELi128ELi4ES3_EELb1ELb0ELb1ELb0ELb0ELb1ELb1ELb0EEEvNS_16Flash_fwd_paramsE --------------------------
	.section	.nv.info._ZN5flash24flash_fwd_splitkv_kernelI23Flash_fwd_kernel_traitsILi64ELi64ELi128ELi4ELb0ELb0EN7cutlass6half_tE19Flash_kernel_traitsILi64ELi64ELi128ELi4ES3_EELb1ELb0ELb1ELb0ELb0ELb1ELb1ELb0EEEvNS_16Flash_fwd_paramsE,"",@"SHT_CUDA_INFO"
	.sectionflags	@""
	.align	4


	//----- nvinfo : EIATTR_CUDA_API_VERSION
	.align		4
        /*0000*/ 	.byte	0x04, 0x37
        /*0002*/ 	.short	(.L_1764 - .L_1763)
.L_1763:
        /*0004*/ 	.word	0x00000082


	//----- nvinfo : EIATTR_SW2861232_WAR
	.align		4
.L_1764:
        /*0008*/ 	.byte	0x01, 0x35
	.zero		2


	//----- nvinfo : EIATTR_PARAM_CBANK
	.align		4
        /*000c*/ 	.byte	0x04, 0x0a
        /*000e*/ 	.short	(.L_1766 - .L_1765)
	.align		4
.L_1765:
        /*0010*/ 	.word	index@(.nv.constant0._ZN5flash24flash_fwd_splitkv_kernelI23Flash_fwd_kernel_traitsILi64ELi64ELi128ELi4ELb0ELb0EN7cutlass6half_tE19Flash_kernel_traitsILi64ELi64ELi128ELi4ES3_EELb1ELb0ELb1ELb0ELb0ELb1ELb1ELb0EEEvNS_16Flash_fwd_paramsE)
        /*0014*/ 	.short	0x0160
        /*0016*/ 	.short	0x01d0


	//----- nvinfo : EIATTR_CBANK_PARAM_SIZE
	.align		4
.L_1766:
        /*0018*/ 	.byte	0x03, 0x19
        /*001a*/ 	.short	0x01d0


	//----- nvinfo : EIATTR_KPARAM_INFO
	.align		4
        /*001c*/ 	.byte	0x04, 0x17
        /*001e*/ 	.short	(.L_1768 - .L_1767)
.L_1767:
        /*0020*/ 	.word	0x00000000
        /*0024*/ 	.short	0x0000
        /*0026*/ 	.short	0x0000
        /*0028*/ 	.byte	0x00, 0xf0, 0x41, 0x07


	//----- nvinfo : EIATTR_MAXREG_COUNT
	.align		4
.L_1768:
        /*002c*/ 	.byte	0x03, 0x1b
        /*002e*/ 	.short	0x00ff


	//----- nvinfo : EIATTR_NUM_BARRIERS
	.align		4
        /*0030*/ 	.byte	0x02, 0x4c
        /*0032*/ 	.byte	0x01
	.zero		1


	//----- nvinfo : EIATTR_MERCURY_ISA_VERSION
	.align		4
        /*0034*/ 	.byte	0x03, 0x5f
        /*0036*/ 	.short	0x0000


	//----- nvinfo : EIATTR_COOP_GROUP_MASK_REGIDS
	.align		4
        /*0038*/ 	.byte	0x04, 0x29
        /*003a*/ 	.short	(.L_1770 - .L_1769)


	//   ....[0]....
.L_1769:
        /*003c*/ 	.word	0xffffffff


	//   ....[1]....
        /*0040*/ 	.word	0xffffffff


	//   ....[2]....
        /*0044*/ 	.word	0xffffffff


	//   ....[3]....
        /*0048*/ 	.word	0xffffffff


	//   ....[4]....
        /*004c*/ 	.word	0xffffffff


	//   ....[5]....
        /*0050*/ 	.word	0xffffffff


	//   ....[6]....
        /*0054*/ 	.word	0xffffffff


	//   ....[7]....
        /*0058*/ 	.word	0xffffffff


	//   ....[8]....
        /*005c*/ 	.word	0xffffffff


	//   ....[9]....
        /*0060*/ 	.word	0xffffffff


	//   ....[10]....
        /*0064*/ 	.word	0xffffffff


	//   ....[11]....
        /*0068*/ 	.word	0xffffffff


	//   ....[12]....
        /*006c*/ 	.word	0xffffffff


	//   ....[13]....
        /*0070*/ 	.word	0xffffffff


	//   ....[14]....
        /*0074*/ 	.word	0xffffffff


	//   ....[15]....
        /*0078*/ 	.word	0xffffffff


	//----- nvinfo : EIATTR_COOP_GROUP_INSTR_OFFSETS
	.align		4
.L_1770:
        /*007c*/ 	.byte	0x04, 0x28
        /*007e*/ 	.short	(.L_1772 - .L_1771)


	//   ....[0]....
.L_1771:
        /*0080*/ 	.word	0x000060c0


	//   ....[1]....
        /*0084*/ 	.word	0x000060e0


	//   ....[2]....
        /*0088*/ 	.word	0x00006160


	//   ....[3]....
        /*008c*/ 	.word	0x00006170


	//   ....[4]....
        /*0090*/ 	.word	0x0000ac80


	//   ....[5]....
        /*0094*/ 	.word	0x0000ac90


	//   ....[6]....
        /*0098*/ 	.word	0x0000acc0


	//   ....[7]....
        /*009c*/ 	.word	0x0000acd0


	//   ....[8]....
        /*00a0*/ 	.word	0x0000f210


	//   ....[9]....
        /*00a4*/ 	.word	0x0000f230


	//   ....[10]....
        /*00a8*/ 	.word	0x0000f250


	//   ....[11]....
        /*00ac*/ 	.word	0x0000f270


	//   ....[12]....
        /*00b0*/ 	.word	0x00010940


	//   ....[13]....
        /*00b4*/ 	.word	0x00010980


	//   ....[14]....
        /*00b8*/ 	.word	0x000109e0


	//   ....[15]....
        /*00bc*/ 	.word	0x00010a00


	//----- nvinfo : EIATTR_EXIT_INSTR_OFFSETS
	.align		4
.L_1772:
        /*00c0*/ 	.byte	0x04, 0x1c
        /*00c2*/ 	.short	(.L_1774 - .L_1773)


	//   ....[0]....
.L_1773:
        /*00c4*/ 	.word	0x00000420


	//   ....[1]....
        /*00c8*/ 	.word	0x00000bd0


	//   ....[2]....
        /*00cc*/ 	.word	0x00000c00


	//   ....[3]....
        /*00d0*/ 	.word	0x00011500


	//   ....[4]....
        /*00d4*/ 	.word	0x00011520


	//----- nvinfo : EIATTR_CTAIDZ_USED
	.align		4
.L_1774:
        /*00d8*/ 	.byte	0x01, 0x04
	.zero		2


	//----- nvinfo : EIATTR_CRS_STACK_SIZE
	.align		4
        /*00dc*/ 	.byte	0x04, 0x1e
        /*00de*/ 	.short	(.L_1776 - .L_1775)
.L_1775:
        /*00e0*/ 	.word	0x00000000
.L_1776:


//--------------------- .nv.info._ZN5flash24flash_fwd_splitkv_kernelI23Flash_fwd_kernel_traitsILi64ELi64ELi128ELi4ELb0ELb0EN7cutlass6half_tE19Flash_kernel_traitsILi64ELi64ELi128ELi4ES3_EELb1ELb0ELb0ELb0ELb1ELb0ELb1ELb1EEEvNS_16Flash_fwd_paramsE --------------------------
	.section	.nv.info._ZN5flash24flash_fwd_splitkv_kernelI23Flash_fwd_kernel_traitsILi64ELi64ELi128ELi4ELb0ELb0EN7cutlass6half_tE19Flash_kernel_traitsILi64ELi64ELi128ELi4ES3_EELb1ELb0ELb0ELb0ELb1ELb0ELb1ELb1EEEvNS_16Flash_fwd_paramsE,"",@"SHT_CUDA_INFO"
	.sectionflags	@""
	.align	4


	//----- nvinfo : EIATTR_CUDA_API_VERSION
	.align		4
        /*0000*/ 	.byte	0x04, 0x37
        /*0002*/ 	.short	(.L_1778 - .L_1777)
.L_1777:
        /*0004*/ 	.word	0x00000082


	//----- nvinfo : EIATTR_SW2861232_WAR
	.align		4
.L_1778:
        /*0008*/ 	.byte	0x01, 0x35
	.zero		2


	//----- nvinfo : EIATTR_PARAM_CBANK
	.align		4
        /*000c*/ 	.byte	0x04, 0x0a
        /*000e*/ 	.short	(.L_1780 - .L_1779)
	.align		4
.L_1779:
        /*0010*/ 	.word	index@(.nv.constant0._ZN5flash24flash_fwd_splitkv_kernelI23Flash_fwd_kernel_traitsILi64ELi64ELi128ELi4ELb0ELb0EN7cutlass6half_tE19Flash_kernel_traitsILi64ELi64ELi128ELi4ES3_EELb1ELb0ELb0ELb0ELb1ELb0ELb1ELb1EEEvNS_16Flash_fwd_paramsE)
        /*0014*/ 	.short	0x0160
        /*0016*/ 	.short	0x01d0


	//----- nvinfo : EIATTR_CBANK_PARAM_SIZE
	.align		4
.L_1780:
        /*0018*/ 	.byte	0x03, 0x19
        /*001a*/ 	.short	0x01d0


	//----- nvinfo : EIATTR_KPARAM_INFO
	.align		4
        /*001c*/ 	.byte	0x04, 0x17
        /*001e*/ 	.short	(.L_1782 - .L_1781)
.L_1781:
        /*0020*/ 	.word	0x00000000
        /*0024*/ 	.short	0x0000
        /*0026*/ 	.short	0x0000
        /*0028*/ 	.byte	0x00, 0xf0, 0x41, 0x07


	//----- nvinfo : EIATTR_MAXREG_COUNT
	.align		4
.L_1782:
        /*002c*/ 	.byte	0x03, 0x1b
        /*002e*/ 	.short	0x00ff


	//----- nvinfo : EIATTR_NUM_BARRIERS
	.align		4
        /*0030*/ 	.byte	0x02, 0x4c
        /*0032*/ 	.byte	0x01
	.zero		1


	//----- nvinfo : EIATTR_MERCURY_ISA_VERSION
	.align		4
        /*0034*/ 	.byte	0x03, 0x5f
        /*0036*/ 	.short	0x0000


	//----- nvinfo : EIATTR_COOP_GROUP_MASK_REGIDS
	.align		4
        /*0038*/ 	.byte	0x04, 0x29
        /*003a*/ 	.short	(.L_1784 - .L_1783)


	//   ....[0]....
.L_1783:
        /*003c*/ 	.word	0xffffffff


	//   ....[1]....
        /*0040*/ 	.word	0xffffffff


	//   ....[2]....
        /*0044*/ 	.word	0xffffffff


	//   ....[3]....
        /*0048*/ 	.word	0xffffffff


	//   ....[4]....
        /*004c*/ 	.word	0xffffffff


	//   ....[5]....
        /*0050*/ 	.word	0xffffffff


	//   ....[6]....
        /*0054*/ 	.word	0xffffffff


	//   ....[7]....
        /*0058*/ 	.word	0xffffffff


	//   ....[8]....
        /*005c*/ 	.word	0xffffffff


	//   ....[9]....
        /*0060*/ 	.word	0xffffffff


	//   ....[10]....
        /*0064*/ 	.word	0xffffffff


	//   ....[11]....
        /*0068*/ 	.word	0xffffffff


	//   ....[12]....
        /*006c*/ 	.word	0xffffffff


	//   ....[13]....
        /*0070*/ 	.word	0xffffffff


	//   ....[14]....
        /*0074*/ 	.word	0xffffffff


	//   ....[15]....
        /*0078*/ 	.word	0xffffffff


	//----- nvinfo : EIATTR_COOP_GROUP_INSTR_OFFSETS
	.align		4
.L_1784:
        /*007c*/ 	.byte	0x04, 0x28
        /*007e*/ 	.short	(.L_1786 - .L_1785)


	//   ....[0]....
.L_1785:
        /*0080*/ 	.word	0x0000dca0


	//   ....[1]....
        /*0084*/ 	.word	0x0000dd30


	//   ....[2]....
        /*0088*/ 	.word	0x0000dd40


	//   ....[3]....
        /*008c*/ 	.word	0x0000dd70


	//   ....[4]....
        /*0090*/ 	.word	0x000112b0


	//   ....[5]....
        /*0094*/ 	.word	0x00011300


	//   ....[6]....
        /*0098*/ 	.word	0x00011320


	//   ....[7]....
        /*009c*/ 	.word	0x00011340


	//   ....[8]....
        /*00a0*/ 	.word	0x00014190


	//   ....[9]....
        /*00a4*/ 	.word	0x000141b0


	//   ....[10]....
        /*00a8*/ 	.word	0x000141f0


	//   ....[11]....
        /*00ac*/ 	.word	0x00014200


	//   ....[12]....
        /*00b0*/ 	.word	0x00015910


	//   ....[13]....
        /*00b4*/ 	.word	0x00015950


	//   ....[14]....
        /*00b8*/ 	.word	0x000159f0


	//   ....[15]....
        /*00bc*/ 	.word	0x00015a10


	//----- nvinfo : EIATTR_EXIT_INSTR_OFFSETS
	.align		4
.L_1786:
        /*00c0*/ 	.byte	0x04, 0x1c
        /*00c2*/ 	.short	(.L_1788 - .L_1787)


	//   ....[0]....
.L_1787:
        /*00c4*/ 	.word	0x00000420


	//   ....[1]....
        /*00c8*/ 	.word	0x00000b60


	//   ....[2]....
        /*00cc*/ 	.word	0x00000b90


	//   ....[3]....
        /*00d0*/ 	.word	0x000164b0


	//   ....[4]....
        /*00d4*/ 	.word	0x000164d0


	//----- nvinfo : EIATTR_CTAIDZ_USED
	.align		4
.L_1788:
        /*00d8*/ 	.byte	0x01, 0x04
	.zero		2


	//----- nvinfo : EIATTR_CRS_STACK_SIZE
	.align		4
        /*00dc*/ 	.byte	0x04, 0x1e
        /*00de*/ 	.short	(.L_1790 - .L_1789)
.L_1789:
        /*00e0*/ 	.word	0x00000000
.L_1790:


//--------------------- .nv.info._ZN5flash24flash_fwd_splitkv_kernelI23Flash_fwd_kernel_traitsILi64ELi64ELi128ELi4ELb0ELb0EN7cutlass6half_tE19Flash_kernel_traitsILi64ELi64ELi128ELi4ES3_EELb1ELb0ELb0ELb0ELb1ELb1ELb1ELb1EEEvNS_16Flash_fwd_paramsE --------------------------
	.section	.nv.info._ZN5flash24flash_fwd_splitkv_kernelI23Flash_fwd_kernel_traitsILi64ELi64ELi128ELi4ELb0ELb0EN7cutlass6half_tE19Flash_kernel_traitsILi64ELi64ELi128ELi4ES3_EELb1ELb0ELb0ELb0ELb1ELb1ELb1ELb1EEEvNS_16Flash_fwd_paramsE,"",@"SHT_CUDA_INFO"
	.sectionflags	@""
	.align	4


	//----- nvinfo : EIATTR_CUDA_API_VERSION
	.align		4
        /*0000*/ 	.byte	0x04, 0x37
        /*0002*/ 	.short	(.L_1792 - .L_1791)
.L_1791:
        /*0004*/ 	.word	0x00000082


	//----- nvinfo : EIATTR_SW2861232_WAR
	.align		4
.L_1792:
        /*0008*/ 	.byte	0x01, 0x35
	.zero		2


	//----- nvinfo : EIATTR_PARAM_CBANK
	.align		4
        /*000c*/ 	.byte	0x04, 0x0a
        /*000e*/ 	.short	(.L_1794 - .L_1793)
	.align		4
.L_1793:
        /*0010*/ 	.word	index@(.nv.constant0._ZN5flash24flash_fwd_splitkv_kernelI23Flash_fwd_kernel_traitsILi64ELi64ELi128ELi4ELb0ELb0EN7cutlass6half_tE19Flash_kernel_traitsILi64ELi64ELi128ELi4ES3_EELb1ELb0ELb0ELb0ELb1ELb1ELb1ELb1EEEvNS_16Flash_fwd_paramsE)
        /*0014*/ 	.short	0x0160
        /*0016*/ 	.short	0x01d0


	//----- nvinfo : EIATTR_CBANK_PARAM_SIZE
	.align		4
.L_1794:
        /*0018*/ 	.byte	0x03, 0x19
        /*001a*/ 	.short	0x01d0


	//----- nvinfo : EIATTR_KPARAM_INFO
	.align		4
        /*001c*/ 	.byte	0x04, 0x17
        /*001e*/ 	.short	(.L_1796 - .L_1795)
.L_1795:
        /*0020*/ 	.word	0x00000000
        /*0024*/ 	.short	0x0000
        /*0026*/ 	.short	0x0000
        /*0028*/ 	.byte	0x00, 0xf0, 0x41, 0x07


	//----- nvinfo : EIATTR_MAXREG_COUNT
	.align		4
.L_1796:
        /*002c*/ 	.byte	0x03, 0x1b
        /*002e*/ 	.short	0x00ff


	//----- nvinfo : EIATTR_NUM_BARRIERS
	.align		4
        /*0030*/ 	.byte	0x02, 0x4c
        /*0032*/ 	.byte	0x01
	.zero		1


	//----- nvinfo : EIATTR_MERCURY_ISA_VERSION
	.align		4
        /*0034*/ 	.byte	0x03, 0x5f
        /*0036*/ 	.short	0x0000


	//----- nvinfo : EIATTR_COOP_GROUP_MASK_REGIDS
	.align		4
        /*0038*/ 	.byte	0x04, 0x29
        /*003a*/ 	.short	(.L_1798 - .L_1797)


	//   ....[0]....
.L_1797:
        /*003c*/ 	.word	0xffffffff


	//   ....[1]....
        /*0040*/ 	.word	0xffffffff


	//   ....[2]....
        /*0044*/ 	.word	0xffffffff


	//   ....[3]....
        /*0048*/ 	.word	0xffffffff


	//   ....[4]....
        /*004c*/ 	.word	0xffffffff


	//   ....[5]....
        /*0050*/ 	.word	0xffffffff


	//   ....[6]....
        /*0054*/ 	.word	0xffffffff


	//   ....[7]....
        /*0058*/ 	.word	0xffffffff


	//   ....[8]....
        /*005c*/ 	.word	0xffffffff


	//   ....[9]....
        /*0060*/ 	.word	0xffffffff


	//   ....[10]....
        /*0064*/ 	.word	0xffffffff


	//   ....[11]....
        /*0068*/ 	.word	0xffffffff


	//   ....[12]....
        /*006c*/ 	.word	0xffffffff


	//   ....[13]....
        /*0070*/ 	.word	0xffffffff


	//   ....[14]....
        /*0074*/ 	.word	0xffffffff


	//   ....[15]....
        /*0078*/ 	.word	0xffffffff


	//----- nvinfo : EIATTR_COOP_GROUP_INSTR_OFFSETS
	.align		4
.L_1798:
        /*007c*/ 	.byte	0x04, 0x28
        /*007e*/ 	.short	(.L_1800 - .L_1799)


	//   ....[0]....
.L_1799:
        /*0080*/ 	.word	0x0000e4d0


	//   ....[1]....
        /*0084*/ 	.word	0x0000e570


	//   ....[2]....
        /*0088*/ 	.word	0x0000e580


	//   ....[3]....
        /*008c*/ 	.word	0x0000e5f0


	//   ....[4]....
        /*0090*/ 	.word	0x00012300


	//   ....[5]....
        /*0094*/ 	.word	0x00012310


	//   ....[6]....
        /*0098*/ 	.word	0x00012340


	//   ....[7]....
        /*009c*/ 	.word	0x00012350


	//   ....[8]....
        /*00a0*/ 	.word	0x00015a40


	//   ....[9]....
        /*00a4*/ 	.word	0x00015a50


	//   ....[10]....
        /*00a8*/ 	.word	0x00015a80


	//   ....[11]....
        /*00ac*/ 	.word	0x00015a90


	//   ....[12]....
        /*00b0*/ 	.word	0x00017150


	//   ....[13]....
        /*00b4*/ 	.word	0x00017190


	//   ....[14]....
        /*00b8*/ 	.word	0x00017230


	//   ....[15]....
        /*00bc*/ 	.word	0x00017240


	//----- nvinfo : EIATTR_EXIT_INSTR_OFFSETS
	.align		4
.L_1800:
        /*00c0*/ 	.byte	0x04, 0x1c
        /*00c2*/ 	.short	(.L_1802 - .L_1801)


	//   ....[0]....
.L_1801:
        /*00c4*/ 	.word	0x00000420


	//   ....[1]....
        /*00c8*/ 	.word	0x00000b60


	//   ....[2]....
        /*00cc*/ 	.word	0x00000b90


	//   ....[3]....
        /*00d0*/ 	.word	0x00017cf0


	//   ....[4]....
        /*00d4*/ 	.word	0x00017d10


	//----- nvinfo : EIATTR_CTAIDZ_USED
	.align		4
.L_1802:
        /*00d8*/ 	.byte	0x01, 0x04
	.zero		2


	//----- nvinfo : EIATTR_CRS_STACK_SIZE
	.align		4
        /*00dc*/ 	.byte	0x04, 0x1e
        /*00de*/ 	.short	(.L_1804 - .L_1803)
.L_1803:
        /*00e0*/ 	.word	0x00000000
.L_1804:


//--------------------- .nv.info._ZN5flash24flash_fwd_splitkv_kernelI23Flash_fwd_kernel_traitsILi64ELi64ELi128ELi4ELb0ELb0EN7cutlass6half_tE19Flash_kernel_traitsILi64ELi64ELi128ELi4ES3_EELb1ELb0ELb1ELb0ELb0ELb0ELb1ELb1EEEvNS_16Flash_fwd_paramsE --------------------------
	.section	.nv.info._ZN5flash24flash_fwd_splitkv_kernelI23Flash_fwd_kernel_traitsILi64ELi64ELi128ELi4ELb0ELb0EN7cutlass6half_tE19Flash_kernel_traitsILi64ELi64ELi128ELi4ES3_EELb1ELb0ELb1ELb0ELb0ELb0ELb1ELb1EEEvNS_16Flash_fwd_paramsE,"",@"SHT_CUDA_INFO"
	.sectionflags	@""
	.align	4


	//----- nvinfo : EIATTR_CUDA_API_VERSION
	.align		4
        /*0000*/ 	.byte	0x04, 0x37
        /*0002*/ 	.short	(.L_1806 - .L_1805)
.L_1805:
        /*0004*/ 	.word	0x00000082


	//----- nvinfo : EIATTR_SW2861232_WAR
	.align		4
.L_1806:
        /*0008*/ 	.byte	0x01, 0x35
	.zero		2


	//----- nvinfo : EIATTR_PARAM_CBANK
	.align		4
        /*000c*/ 	.byte	0x04, 0x0a
        /*000e*/ 	.short	(.L_1808 - .L_1807)
	.align		4
.L_1807:
        /*0010*/ 	.word	index@(.nv.constant0._ZN5flash24flash_fwd_splitkv_kernelI23Flash_fwd_kernel_traitsILi64ELi64ELi128ELi4ELb0ELb0EN7cutlass6half_tE19Flash_kernel_traitsILi64ELi64ELi128ELi4ES3_EELb1ELb0ELb1ELb0ELb0ELb0ELb1ELb1EEEvNS_16Flash_fwd_paramsE)
        /*0014*/ 	.short	0x0160
        /*0016*/ 	.short	0x01d0


	//----- nvinfo : EIATTR_CBANK_PARAM_SIZE
	.align		4
.L_1808:
        /*0018*/ 	.byte	0x03, 0x19
        /*001a*/ 	.short	0x01d0


	//----- nvinfo : EIATTR_KPARAM_INFO
	.align		4
        /*001c*/ 	.byte	0x04, 0x17
        /*001e*/ 	.short	(.L_1810 - .L_1809)
.L_1809:
        /*0020*/ 	.word	0x00000000
        /*0024*/ 	.short	0x0000
        /*0026*/ 	.short	0x0000
        /*0028*/ 	.byte	0x00, 0xf0, 0x41, 0x07


	//----- nvinfo : EIATTR_MAXREG_COUNT
	.align		4
.L_1810:
        /*002c*/ 	.byte	0x03, 0x1b
        /*002e*/ 	.short	0x00ff


	//----- nvinfo : EIATTR_NUM_BARRIERS
	.align		4
        /*0030*/ 	.byte	0x02, 0x4c
        /*0032*/ 	.byte	0x01
	.zero		1


	//----- nvinfo : EIATTR_MERCURY_ISA_VERSION
	.align		4
        /*0034*/ 	.byte	0x03, 0x5f
        /*0036*/ 	.short	0x0000


	//----- nvinfo : EIATTR_COOP_GROUP_MASK_REGIDS
	.align		4
        /*0038*/ 	.byte	0x04, 0x29
        /*003a*/ 	.short	(.L_1812 - .L_1811)


	//   ....[0]....
.L_1811:
        /*003c*/ 	.word	0xffffffff


	//   ....[1]....
        /*0040*/ 	.word	0xffffffff


	//   ....[2]....
        /*0044*/ 	.word	0xffffffff


	//   ....[3]....
        /*0048*/ 	.word	0xffffffff


	//   ....[4]....
        /*004c*/ 	.word	0xffffffff


	//   ....[5]....
        /*0050*/ 	.word	0xffffffff


	//   ....[6]....
        /*0054*/ 	.word	0xffffffff


	//   ....[7]....
        /*0058*/ 	.word	0xffffffff


	//   ....[8]....
        /*005c*/ 	.word	0xffffffff


	//   ....[9]....
        /*0060*/ 	.word	0xffffffff


	//   ....[10]....
        /*0064*/ 	.word	0xffffffff


	//   ....[11]....
        /*0068*/ 	.word	0xffffffff


	//   ....[12]....
        /*006c*/ 	.word	0xffffffff


	//   ....[13]....
        /*0070*/ 	.word	0xffffffff


	//   ....[14]....
        /*0074*/ 	.word	0xffffffff


	//   ....[15]....
        /*0078*/ 	.word	0xffffffff


	//----- nvinfo : EIATTR_COOP_GROUP_INSTR_OFFSETS
	.align		4
.L_1812:
        /*007c*/ 	.byte	0x04, 0x28
        /*007e*/ 	.short	(.L_1814 - .L_1813)


	//   ....[0]....
.L_1813:
        /*0080*/ 	.word	0x0000f3a0


	//   ....[1]....
        /*0084*/ 	.word	0x0000f400


	//   ....[2]....
        /*0088*/ 	.word	0x0000f420


	//   ....[3]....
        /*008c*/ 	.word	0x0000f4a0


	//   ....[4]....
        /*0090*/ 	.word	0x00013840


	//   ....[5]....
        /*0094*/ 	.word	0x00013850


	//   ....[6]....
        /*0098*/ 	.word	0x00013880


	//   ....[7]....
        /*009c*/ 	.word	0x00013890


	//   ....[8]....
        /*00a0*/ 	.word	0x00017560


	//   ....[9]....
        /*00a4*/ 	.word	0x00017580


	//   ....[10]....
        /*00a8*/ 	.word	0x000175a0


	//   ....[11]....
        /*00ac*/ 	.word	0x000175d0


	//   ....[12]....
        /*00b0*/ 	.word	0x00018cf0


	//   ....[13]....
        /*00b4*/ 	.word	0x00018d30


	//   ....[14]....
        /*00b8*/ 	.word	0x00018db0


	//   ....[15]....
        /*00bc*/ 	.word	0x00018dd0


	//----- nvinfo : EIATTR_EXIT_INSTR_OFFSETS
	.align		4
.L_1814:
        /*00c0*/ 	.byte	0x04, 0x1c
        /*00c2*/ 	.short	(.L_1816 - .L_1815)


	//   ....[0]....
.L_1815:
        /*00c4*/ 	.word	0x00000420


	//   ....[1]....
        /*00c8*/ 	.word	0x00000c40


	//   ....[2]....
        /*00cc*/ 	.word	0x00000c70


	//   ....[3]....
        /*00d0*/ 	.word	0x00019910


	//   ....[4]....
        /*00d4*/ 	.word	0x00019930


	//----- nvinfo : EIATTR_CTAIDZ_USED
	.align		4
.L_1816:
        /*00d8*/ 	.byte	0x01, 0x04
	.zero		2


	//----- nvinfo : EIATTR_CRS_STACK_SIZE
	.align		4
        /*00dc*/ 	.byte	0x04, 0x1e
        /*00de*/ 	.short	(.L_1818 - .L_1817)
.L_1817:
        /*00e0*/ 	.word	0x00000000
.L_1818:


//--------------------- .nv.info._ZN5flash24flash_fwd_splitkv_kernelI23Flash_fwd_kernel_traitsILi64ELi64ELi128ELi4ELb0ELb0EN7cutlass6half_tE19Flash_kernel_traitsILi64ELi64ELi128ELi4ES3_EELb1ELb0ELb1ELb0ELb0ELb1ELb1ELb1EEEvNS_16Flash_fwd_paramsE --------------------------
	.section	.nv.info._ZN5flash24flash_fwd_splitkv_kernelI23Flash_fwd_kernel_traitsILi64ELi64ELi128ELi4ELb0ELb0EN7cutlass6half_tE19Flash_kernel_traitsILi64ELi64ELi128ELi4ES3_EELb1ELb0ELb1ELb0ELb0ELb1ELb1ELb1EEEvNS_16Flash_fwd_paramsE,"",@"SHT_CUDA_INFO"
	.sectionflags	@""
	.align	4


	//----- nvinfo : EIATTR_CUDA_API_VERSION
	.align		4
        /*0000*/ 	.byte	0x04, 0x37
        /*0002*/ 	.short	(.L_1820 - .L_1819)
.L_1819:
        /*0004*/ 	.word	0x00000082


	//----- nvinfo : EIATTR_SW2861232_WAR
	.align		4
.L_1820:
        /*0008*/ 	.byte	0x01, 0x35
	.zero		2


	//----- nvinfo : EIATTR_PARAM_CBANK
	.align		4
        /*000c*/ 	.byte	0x04, 0x0a
        /*000e*/ 	.short	(.L_1822 - .L_1821)
	.align		4
.L_1821:
        /*0010*/ 	.word	index@(.nv.constant0._ZN5flash24flash_fwd_splitkv_kernelI23Flash_fwd_kernel_traitsILi64ELi64ELi128ELi4ELb0ELb0EN7cutlass6half_tE19Flash_kernel_traitsILi64ELi64ELi128ELi4ES3_EELb1ELb0ELb1ELb0ELb0ELb1ELb1ELb1EEEvNS_16Flash_fwd_paramsE)
        /*0014*/ 	.short	0x0160
        /*0016*/ 	.short	0x01d0


	//----- nvinfo : EIATTR_CBANK_PARAM_SIZE
	.align		4
.L_1822:
        /*0018*/ 	.byte	0x03, 0x19
        /*001a*/ 	.short	0x01d0


	//----- nvinfo : EIATTR_KPARAM_INFO
	.align		4
        /*001c*/ 	.byte	0x04, 0x17
        /*001e*/ 	.short	(.L_1824 - .L_1823)
.L_1823:
        /*0020*/ 	.word	0x00000000
        /*0024*/ 	.short	0x0000
        /*0026*/ 	.short	0x0000
        /*0028*/ 	.byte	0x00, 0xf0, 0x41, 0x07


	//----- nvinfo : EIATTR_MAXREG_COUNT
	.align		4
.L_1824:
        /*002c*/ 	.byte	0x03, 0x1b
        /*002e*/ 	.short	0x00ff


	//----- nvinfo : EIATTR_NUM_BARRIERS
	.align		4
        /*0030*/ 	.byte	0x02, 0x4c
        /*0032*/ 	.byte	0x01
	.zero		1


	//----- nvinfo : EIATTR_MERCURY_ISA_VERSION
	.align		4
        /*0034*/ 	.byte	0x03, 0x5f
        /*0036*/ 	.short	0x0000


	//----- nvinfo : EIATTR_COOP_GROUP_MASK_REGIDS
	.align		4
        /*0038*/ 	.byte	0x04, 0x29
        /*003a*/ 	.short	(.L_1826 - .L_1825)


	//   ....[0]....
.L_1825:
        /*003c*/ 	.word	0xffffffff


	//   ....[1]....
        /*0040*/ 	.word	0xffffffff


	//   ....[2]....
        /*0044*/ 	.word	0xffffffff


	//   ....[3]....
        /*0048*/ 	.word	0xffffffff


	//   ....[4]....
        /*004c*/ 	.word	0xffffffff


	//   ....[5]....
        /*0050*/ 	.word	0xffffffff


	//   ....[6]....
        /*0054*/ 	.word	0xffffffff


	//   ....[7]....
        /*0058*/ 	.word	0xffffffff


	//   ....[8]....
        /*005c*/ 	.word	0xffffffff


	//   ....[9]....
        /*0060*/ 	.word	0xffffffff


	//   ....[10]....
        /*0064*/ 	.word	0xffffffff


	//   ....[11]....
        /*0068*/ 	.word	0xffffffff


	//   ....[12]....
        /*006c*/ 	.word	0xffffffff


	//   ....[13]....
        /*0070*/ 	.word	0xffffffff


	//   ....[14]....
        /*0074*/ 	.word	0xffffffff


	//   ....[15]....
        /*0078*/ 	.word	0xffffffff


	//----- nvinfo : EIATTR_COOP_GROUP_INSTR_OFFSETS
	.align		4
.L_1826:
        /*007c*/ 	.byte	0x04, 0x28
        /*007e*/ 	.short	(.L_1828 - .L_1827)


	//   ....[0]....
.L_1827:
        /*0080*/ 	.word	0x0000fb90


	//   ....[1]....
        /*0084*/ 	.word	0x0000fbe0


	//   ....[2]....
        /*0088*/ 	.word	0x0000fc00


	//   ....[3]....
        /*008c*/ 	.word	0x0000fc70


	//   ....[4]....
        /*0090*/ 	.word	0x00014810


	//   ....[5]....
        /*0094*/ 	.word	0x00014820


	//   ....[6]....
        /*0098*/ 	.word	0x00014850


	//   ....[7]....
        /*009c*/ 	.word	0x00014860


	//   ....[8]....
        /*00a0*/ 	.word	0x00018dd0


	//   ....[9]....
        /*00a4*/ 	.word	0x00018de0


	//   ....[10]....
        /*00a8*/ 	.word	0x00018e00


	//   ....[11]....
        /*00ac*/ 	.word	0x00018e20


	//   ....[12]....
        /*00b0*/ 	.word	0x0001a4f0


	//   ....[13]....
        /*00b4*/ 	.word	0x0001a530


	//   ....[14]....
        /*00b8*/ 	.word	0x0001a5b0


	//   ....[15]....
        /*00bc*/ 	.word	0x0001a5d0


	//----- nvinfo : EIATTR_EXIT_INSTR_OFFSETS
	.align		4
.L_1828:
        /*00c0*/ 	.byte	0x04, 0x1c
        /*00c2*/ 	.short	(.L_1830 - .L_1829)


	//   ....[0]....
.L_1829:
        /*00c4*/ 	.word	0x00000420


	//   ....[1]....
        /*00c8*/ 	.word	0x00000c40


	//   ....[2]....
        /*00cc*/ 	.word	0x00000c70


	//   ....[3]....
        /*00d0*/ 	.word	0x0001b110


	//   ....[4]....
        /*00d4*/ 	.word	0x0001b130


	//----- nvinfo : EIATTR_CTAIDZ_USED
	.align		4
.L_1830:
        /*00d8*/ 	.byte	0x01, 0x04
	.zero		2


	//----- nvinfo : EIATTR_CRS_STACK_SIZE
	.align		4
        /*00dc*/ 	.byte	0x04, 0x1e
        /*00de*/ 	.short	(.L_1832 - .L_1831)
.L_1831:
        /*00e0*/ 	.word	0x00000000
.L_1832:


//--------------------- .nv.callgraph             --------------------------
	.section	.nv.callgraph,"",@"SHT_CUDA_CALLGRAPH"
	.align	4
	.sectionentsize	8
	.align		4
        /*0000*/ 	.word	0x00000000
	.align		4
        /*0004*/ 	.word	0xffffffff
	.align		4
        /*0008*/ 	.word	0x00000000
	.align		4
        /*000c*/ 	.word	0xfffffffe
	.align		4
        /*0010*/ 	.word	0x00000000
	.align		4
        /*0014*/ 	.word	0xfffffffd
	.align		4
        /*0018*/ 	.word	0x00000000
	.align		4
        /*001c*/ 	.word	0xfffffffc


//--------------------- .nv.rel.action            --------------------------
	.section	.nv.rel.action,"",@"SHT_CUDA_RELOCINFO"
	.align	8
	.sectionentsize	8
        /*0000*/ 	.byte	0x73, 0x00, 0x00, 0x00, 0x00, 0x00, 0x00, 0x00, 0x00, 0x00, 0x00, 0x11, 0x25, 0x00, 0x05, 0x36


//--------------------- .nv.constant4             --------------------------
	.section	.nv.constant4,"a",@progbits
	.align	8
	.align		8
.nv.constant4:
        /*0000*/ 	.dword	_ZN78_INTERNAL_508b6885_42_flash_fwd_split_hdim64_fp16_causal_sm80_cu_8761d306_28084cuda3std3__45__cpo5beginE
	.align		8
        /*0008*/ 	.dword	_ZN78_INTERNAL_508b6885_42_flash_fwd_split_hdim64_fp16_causal_sm80_cu_8761d306_28084cuda3std3__45__cpo3endE
	.align		8
        /*0010*/ 	.dword	_ZN78_INTERNAL_508b6885_42_flash_fwd_split_hdim64_fp16_causal_sm80_cu_8761d306_28084cuda3std3__45__cpo6cbeginE
	.align		8
        /*0018*/ 	.dword	_ZN78_INTERNAL_508b6885_42_flash_fwd_split_hdim64_fp16_causal_sm80_cu_8761d306_28084cuda3std3__45__cpo4cendE
	.align		8
        /*0020*/ 	.dword	_ZN78_INTERNAL_508b6885_42_flash_fwd_split_hdim64_fp16_causal_sm80_cu_8761d306_28084cuda3std3__480_GLOBAL__N__508b6885_42_flash_fwd_split_hdim64_fp16_causal_sm80_cu_8761d306_28086ignoreE
	.align		8
        /*0028*/ 	.dword	_ZN78_INTERNAL_508b6885_42_flash_fwd_split_hdim64_fp16_causal_sm80_cu_8761d306_28084cuda3std3__419piecewise_constructE
	.align		8
        /*0030*/ 	.dword	_ZN78_INTERNAL_508b6885_42_flash_fwd_split_hdim64_fp16_causal_sm80_cu_8761d306_28084cuda3std3__48in_placeE
	.align		8
        /*0038*/ 	.dword	_ZN78_INTERNAL_508b6885_42_flash_fwd_split_hdim64_fp16_causal_sm80_cu_8761d306_28084cuda3std6ranges3__45__cpo4swapE
	.align		8
        /*0040*/ 	.dword	_ZN78_INTERNAL_508b6885_42_flash_fwd_split_hdim64_fp16_causal_sm80_cu_8761d306_28084cuda3std6ranges3__45__cpo9iter_moveE
	.align		8
        /*0048*/ 	.dword	_ZN78_INTERNAL_508b6885_42_flash_fwd_split_hdim64_fp16_causal_sm80_cu_8761d306_28084cute7productE
	.align		8
        /*0050*/ 	.dword	_ZN78_INTERNAL_508b6885_42_flash_fwd_split_hdim64_fp16_causal_sm80_cu_8761d306_28084cute1_E


//--------------------- .nv.constant0._ZN5flash32flash_fwd_splitkv_combine_kernelI23Flash_fwd_kernel_traitsILi64ELi64ELi256ELi4ELb0ELb0EN7cutlass6half_tE19Flash_kernel_traitsILi64ELi64ELi256ELi4ES3_EELi8ELi7ELb0EEEvNS_16Flash_fwd_paramsE --------------------------
	.section	.nv.constant0._ZN5flash32flash_fwd_splitkv_combine_kernelI23Flash_fwd_kernel_traitsILi64ELi64ELi256ELi4ELb0ELb0EN7cutlass6half_tE19Flash_kernel_traitsILi64ELi64ELi256ELi4ES3_EELi8ELi7ELb0EEEvNS_16Flash_fwd_paramsE,"a",@progbits
	.sectionflags	@""
	.align	4
.nv.constant0._ZN5flash32flash_fwd_splitkv_combine_kernelI23Flash_fwd_kernel_traitsILi64ELi64ELi256ELi4ELb0ELb0EN7cutlass6half_tE19Flash_kernel_traitsILi64ELi64ELi256ELi4ES3_EELi8ELi7ELb0EEEvNS_16Flash_fwd_paramsE:
	.zero		816


//--------------------- .nv.constant0._ZN5flash32flash_fwd_splitkv_combine_kernelI23Flash_fwd_kernel_traitsILi64ELi64ELi256ELi4ELb0ELb0EN7cutlass6half_tE19Flash_kernel_traitsILi64ELi64ELi256ELi4ES3_EELi8ELi6ELb0EEEvNS_16Flash_fwd_paramsE --------------------------
	.section	.nv.constant0._ZN5flash32flash_fwd_splitkv_combine_kernelI23Flash_fwd_kernel_traitsILi64ELi64ELi256ELi4ELb0ELb0EN7cutlass6half_tE19Flash_kernel_traitsILi64ELi64ELi256ELi4ES3_EELi8ELi6ELb0EEEvNS_16Flash_fwd_paramsE,"a",@progbits
	.sectionflags	@""
	.align	4
.nv.constant0._ZN5flash32flash_fwd_splitkv_combine_kernelI23Flash_fwd_kernel_traitsILi64ELi64ELi256ELi4ELb0ELb0EN7cutlass6half_tE19Flash_kernel_traitsILi64ELi64ELi256ELi4ES3_EELi8ELi6ELb0EEEvNS_16Flash_fwd_paramsE:
	.zero		816


//--------------------- .nv.constant0._ZN5flash32flash_fwd_splitkv_combine_kernelI23Flash_fwd_kernel_traitsILi64ELi64ELi256ELi4ELb0ELb0EN7cutlass6half_tE19Flash_kernel_traitsILi64ELi64ELi256ELi4ES3_EELi8ELi5ELb0EEEvNS_16Flash_fwd_paramsE --------------------------
	.section	.nv.constant0._ZN5flash32flash_fwd_splitkv_combine_kernelI23Flash_fwd_kernel_traitsILi64ELi64ELi256ELi4ELb0ELb0EN7cutlass6half_tE19Flash_kernel_traitsILi64ELi64ELi256ELi4ES3_EELi8ELi5ELb0EEEvNS_16Flash_fwd_paramsE,"a",@progbits
	.sectionflags	@""
	.align	4
.nv.constant0._ZN5flash32flash_fwd_splitkv_combine_kernelI23Flash_fwd_kernel_traitsILi64ELi64ELi256ELi4ELb0ELb0EN7cutlass6half_tE19Flash_kernel_traitsILi64ELi64ELi256ELi4ES3_EELi8ELi5ELb0EEEvNS_16Flash_fwd_paramsE:
	.zero		816


//--------------------- .nv.constant0._ZN5flash32flash_fwd_splitkv_combine_kernelI23Flash_fwd_kernel_traitsILi64ELi64ELi256ELi4ELb0ELb0EN7cutlass6half_tE19Flash_kernel_traitsILi64ELi64ELi256ELi4ES3_EELi8ELi4ELb0EEEvNS_16Flash_fwd_paramsE --------------------------
	.section	.nv.constant0._ZN5flash32flash_fwd_splitkv_combine_kernelI23Flash_fwd_kernel_traitsILi64ELi64ELi256ELi4ELb0ELb0EN7cutlass6half_tE19Flash_kernel_traitsILi64ELi64ELi256ELi4ES3_EELi8ELi4ELb0EEEvNS_16Flash_fwd_paramsE,"a",@progbits
	.sectionflags	@""
	.align	4
.nv.constant0._ZN5flash32flash_fwd_splitkv_combine_kernelI23Flash_fwd_kernel_traitsILi64ELi64ELi256ELi4ELb0ELb0EN7cutlass6half_tE19Flash_kernel_traitsILi64ELi64ELi256ELi4ES3_EELi8ELi4ELb0EEEvNS_16Flash_fwd_paramsE:
	.zero		816


//--------------------- .nv.constant0._ZN5flash32flash_fwd_splitkv_combine_kernelI23Flash_fwd_kernel_traitsILi64ELi64ELi256ELi4ELb0ELb0EN7cutlass6half_tE19Flash_kernel_traitsILi64ELi64ELi256ELi4ES3_EELi8ELi3ELb0EEEvNS_16Flash_fwd_paramsE --------------------------
	.section	.nv.constant0._ZN5flash32flash_fwd_splitkv_combine_kernelI23Flash_fwd_kernel_traitsILi64ELi64ELi256ELi4ELb0ELb0EN7cutlass6half_tE19Flash_kernel_traitsILi64ELi64ELi256ELi4ES3_EELi8ELi3ELb0EEEvNS_16Flash_fwd_paramsE,"a",@progbits
	.sectionflags	@""
	.align	4
.nv.constant0._ZN5flash32flash_fwd_splitkv_combine_kernelI23Flash_fwd_kernel_traitsILi64ELi64ELi256ELi4ELb0ELb0EN7cutlass6half_tE19Flash_kernel_traitsILi64ELi64ELi256ELi4ES3_EELi8ELi3ELb0EEEvNS_16Flash_fwd_paramsE:
	.zero		816


//--------------------- .nv.constant0._ZN5flash32flash_fwd_splitkv_combine_kernelI23Flash_fwd_kernel_traitsILi64ELi64ELi256ELi4ELb0ELb0EN7cutlass6half_tE19Flash_kernel_traitsILi64ELi64ELi256ELi4ES3_EELi8ELi2ELb0EEEvNS_16Flash_fwd_paramsE --------------------------
	.section	.nv.constant0._ZN5flash32flash_fwd_splitkv_combine_kernelI23Flash_fwd_kernel_traitsILi64ELi64ELi256ELi4ELb0ELb0EN7cutlass6half_tE19Flash_kernel_traitsILi64ELi64ELi256ELi4ES3_EELi8ELi2ELb0EEEvNS_16Flash_fwd_paramsE,"a",@progbits
	.sectionflags	@""
	.align	4
.nv.constant0._ZN5flash32flash_fwd_splitkv_combine_kernelI23Flash_fwd_kernel_traitsILi64ELi64ELi256ELi4ELb0ELb0EN7cutlass6half_tE19Flash_kernel_traitsILi64ELi64ELi256ELi4ES3_EELi8ELi2ELb0EEEvNS_16Flash_fwd_paramsE:
	.zero		816


//--------------------- .nv.constant0._ZN5flash32flash_fwd_splitkv_combine_kernelI23Flash_fwd_kernel_traitsILi64ELi64ELi256ELi4ELb0ELb0EN7cutlass6half_tE19Flash_kernel_traitsILi64ELi64ELi256ELi4ES3_EELi8ELi1ELb0EEEvNS_16Flash_fwd_paramsE --------------------------
	.section	.nv.constant0._ZN5flash32flash_fwd_splitkv_combine_kernelI23Flash_fwd_kernel_traitsILi64ELi64ELi256ELi4ELb0ELb0EN7cutlass6half_tE19Flash_kernel_traitsILi64ELi64ELi256ELi4ES3_EELi8ELi1ELb0EEEvNS_16Flash_fwd_paramsE,"a",@progbits
	.sectionflags	@""
	.align	4
.nv.constant0._ZN5flash32flash_fwd_splitkv_combine_kernelI23Flash_fwd_kernel_traitsILi64ELi64ELi256ELi4ELb0ELb0EN7cutlass6half_tE19Flash_kernel_traitsILi64ELi64ELi256ELi4ES3_EELi8ELi1ELb0EEEvNS_16Flash_fwd_paramsE:
	.zero		816


//--------------------- .nv.constant0._ZN5flash32flash_fwd_splitkv_combine_kernelI23Flash_fwd_kernel_traitsILi64ELi64ELi256ELi4ELb0ELb0EN7cutlass6half_tE19Flash_kernel_traitsILi64ELi64ELi256ELi4ES3_EELi8ELi7ELb1EEEvNS_16Flash_fwd_paramsE --------------------------
	.section	.nv.constant0._ZN5flash32flash_fwd_splitkv_combine_kernelI23Flash_fwd_kernel_traitsILi64ELi64ELi256ELi4ELb0ELb0EN7cutlass6half_tE19Flash_kernel_traitsILi64ELi64ELi256ELi4ES3_EELi8ELi7ELb1EEEvNS_16Flash_fwd_paramsE,"a",@progbits
	.sectionflags	@""
	.align	4
.nv.constant0._ZN5flash32flash_fwd_splitkv_combine_kernelI23Flash_fwd_kernel_traitsILi64ELi64ELi256ELi4ELb0ELb0EN7cutlass6half_tE19Flash_kernel_traitsILi64ELi64ELi256ELi4ES3_EELi8ELi7ELb1EEEvNS_16Flash_fwd_paramsE:
	.zero		816


//--------------------- .nv.constant0._ZN5flash32flash_fwd_splitkv_combine_kernelI23Flash_fwd_kernel_traitsILi64ELi64ELi256ELi4ELb0ELb0EN7cutlass6half_tE19Flash_kernel_traitsILi64ELi64ELi256ELi4ES3_EELi8ELi6ELb1EEEvNS_16Flash_fwd_paramsE --------------------------
	.section	.nv.constant0._ZN5flash32flash_fwd_splitkv_combine_kernelI23Flash_fwd_kernel_traitsILi64ELi64ELi256ELi4ELb0ELb0EN7cutlass6half_tE19Flash_kernel_traitsILi64ELi64ELi256ELi4ES3_EELi8ELi6ELb1EEEvNS_16Flash_fwd_paramsE,"a",@progbits
	.sectionflags	@""
	.align	4
.nv.constant0._ZN5flash32flash_fwd_splitkv_combine_kernelI23Flash_fwd_kernel_traitsILi64ELi64ELi256ELi4ELb0ELb0EN7cutlass6half_tE19Flash_kernel_traitsILi64ELi64ELi256ELi4ES3_EELi8ELi6ELb1EEEvNS_16Flash_fwd_paramsE:
	.zero		816


//--------------------- .nv.constant0._ZN5flash32flash_fwd_splitkv_combine_kernelI23Flash_fwd_kernel_traitsILi64ELi64ELi256ELi4ELb0ELb0EN7cutlass6half_tE19Flash_kernel_traitsILi64ELi64ELi256ELi4ES3_EELi8ELi5ELb1EEEvNS_16Flash_fwd_paramsE --------------------------
	.section	.nv.constant0._ZN5flash32flash_fwd_splitkv_combine_kernelI23Flash_fwd_kernel_traitsILi64ELi64ELi256ELi4ELb0ELb0EN7cutlass6half_tE19Flash_kernel_traitsILi64ELi64ELi256ELi4ES3_EELi8ELi5ELb1EEEvNS_16Flash_fwd_paramsE,"a",@progbits
	.sectionflags	@""
	.align	4
.nv.constant0._ZN5flash32flash_fwd_splitkv_combine_kernelI23Flash_fwd_kernel_traitsILi64ELi64ELi256ELi4ELb0ELb0EN7cutlass6half_tE19Flash_kernel_traitsILi64ELi64ELi256ELi4ES3_EELi8ELi5ELb1EEEvNS_16Flash_fwd_paramsE:
	.zero		816


//--------------------- .nv.constant0._ZN5flash32flash_fwd_splitkv_combine_kernelI23Flash_fwd_kernel_traitsILi64ELi64ELi256ELi4ELb0ELb0EN7cutlass6half_tE19Flash_kernel_traitsILi64ELi64ELi256ELi4ES3_EELi8ELi4ELb1EEEvNS_16Flash_fwd_paramsE --------------------------
	.section	.nv.constant0._ZN5flash32flash_fwd_splitkv_combine_kernelI23Flash_fwd_kernel_traitsILi64ELi64ELi256ELi4ELb0ELb0EN7cutlass6half_tE19Flash_kernel_traitsILi64ELi64ELi256ELi4ES3_EELi8ELi4ELb1EEEvNS_16Flash_fwd_paramsE,"a",@progbits
	.sectionflags	@""
	.align	4
.nv.constant0._ZN5flash32flash_fwd_splitkv_combine_kernelI23Flash_fwd_kernel_traitsILi64ELi64ELi256ELi4ELb0ELb0EN7cutlass6half_tE19Flash_kernel_traitsILi64ELi64ELi256ELi4ES3_EELi8ELi4ELb1EEEvNS_16Flash_fwd_paramsE:
	.zero		816


//--------------------- .nv.constant0._ZN5flash32flash_fwd_splitkv_combine_kernelI23Flash_fwd_kernel_traitsILi64ELi64ELi256ELi4ELb0ELb0EN7cutlass6half_tE19Flash_kernel_traitsILi64ELi64ELi256ELi4ES3_EELi8ELi3ELb1EEEvNS_16Flash_fwd_paramsE --------------------------
	.section	.nv.constant0._ZN5flash32flash_fwd_splitkv_combine_kernelI23Flash_fwd_kernel_traitsILi64ELi64ELi256ELi4ELb0ELb0EN7cutlass6half_tE19Flash_kernel_traitsILi64ELi64ELi256ELi4ES3_EELi8ELi3ELb1EEEvNS_16Flash_fwd_paramsE,"a",@progbits
	.sectionflags	@""
	.align	4
.nv.constant0._ZN5flash32flash_fwd_splitkv_combine_kernelI23Flash_fwd_kernel_traitsILi64ELi64ELi256ELi4ELb0ELb0EN7cutlass6half_tE19Flash_kernel_traitsILi64ELi64ELi256ELi4ES3_EELi8ELi3ELb1EEEvNS_16Flash_fwd_paramsE:
	.zero		816


//--------------------- .nv.constant0._ZN5flash32flash_fwd_splitkv_combine_kernelI23Flash_fwd_kernel_traitsILi64ELi64ELi256ELi4ELb0ELb0EN7cutlass6half_tE19Flash_kernel_traitsILi64ELi64ELi256ELi4ES3_EELi8ELi2ELb1EEEvNS_16Flash_fwd_paramsE --------------------------
	.section	.nv.constant0._ZN5flash32flash_fwd_splitkv_combine_kernelI23Flash_fwd_kernel_traitsILi64ELi64ELi256ELi4ELb0ELb0EN7cutlass6half_tE19Flash_kernel_traitsILi64ELi64ELi256ELi4ES3_EELi8ELi2ELb1EEEvNS_16Flash_fwd_paramsE,"a",@progbits
	.sectionflags	@""
	.align	4
.nv.constant0._ZN5flash32flash_fwd_splitkv_combine_kernelI23Flash_fwd_kernel_traitsILi64ELi64ELi256ELi4ELb0ELb0EN7cutlass6half_tE19Flash_kernel_traitsILi64ELi64ELi256ELi4ES3_EELi8ELi2ELb1EEEvNS_16Flash_fwd_paramsE:
	.zero		816


//--------------------- .nv.constant0._ZN5flash32flash_fwd_splitkv_combine_kernelI23Flash_fwd_kernel_traitsILi64ELi64ELi256ELi4ELb0ELb0EN7cutlass6half_tE19Flash_kernel_traitsILi64ELi64ELi256ELi4ES3_EELi8ELi1ELb1EEEvNS_16Flash_fwd_paramsE --------------------------
	.section	.nv.constant0._ZN5flash32flash_fwd_splitkv_combine_kernelI23Flash_fwd_kernel_traitsILi64ELi64ELi256ELi4ELb0ELb0EN7cutlass6half_tE19Flash_kernel_traitsILi64ELi64ELi256ELi4ES3_EELi8ELi1ELb1EEEvNS_16Flash_fwd_paramsE,"a",@progbits
	.sectionflags	@""
	.align	4
.nv.constant0._ZN5flash32flash_fwd_splitkv_combine_kernelI23Flash_fwd_kernel_traitsILi64ELi64ELi256ELi4ELb0ELb0EN7cutlass6half_tE19Flash_kernel_traitsILi64ELi64ELi256ELi4ES3_EELi8ELi1ELb1EEEvNS_16Flash_fwd_paramsE:
	.zero		816


//--------------------- .nv.constant0._ZN5flash24flash_fwd_splitkv_kernelI23Flash_fwd_kernel_traitsILi64ELi64ELi256ELi4ELb0ELb0EN7cutlass6half_tE19Flash_kernel_traitsILi64ELi64ELi256ELi4ES3_EELb1ELb0ELb0ELb0ELb0ELb0ELb0ELb0EEEvNS_16Flash_fwd_paramsE --------------------------
	.section	.nv.constant0._ZN5flash24flash_fwd_splitkv_kernelI23Flash_fwd_kernel_traitsILi64ELi64ELi256ELi4ELb0ELb0EN7cutlass6half_tE19Flash_kernel_traitsILi64ELi64ELi256ELi4ES3_EELb1ELb0ELb0ELb0ELb0ELb0ELb0ELb0EEEvNS_16Flash_fwd_paramsE,"a",@progbits
	.sectionflags	@""
	.align	4
.nv.constant0._ZN5flash24flash_fwd_splitkv_kernelI23Flash_fwd_kernel_traitsILi64ELi64ELi256ELi4ELb0ELb0EN7cutlass6half_tE19Flash_kernel_traitsILi64ELi64ELi256ELi4ES3_EELb1ELb0ELb0ELb0ELb0ELb0ELb0ELb0EEEvNS_16Flash_fwd_paramsE:
	.zero		816


//--------------------- .nv.constant0._ZN5flash24flash_fwd_splitkv_kernelI23Flash_fwd_kernel_traitsILi64ELi64ELi256ELi4ELb0ELb0EN7cutlass6half_tE19Flash_kernel_traitsILi64ELi64ELi256ELi4ES3_EELb1ELb0ELb0ELb0ELb0ELb1ELb0ELb0EEEvNS_16Flash_fwd_paramsE --------------------------
	.section	.nv.constant0._ZN5flash24flash_fwd_splitkv_kernelI23Flash_fwd_kernel_traitsILi64ELi64ELi256ELi4ELb0ELb0EN7cutlass6half_tE19Flash_kernel_traitsILi64ELi64ELi256ELi4ES3_EELb1ELb0ELb0ELb0ELb0ELb1ELb0ELb0EEEvNS_16Flash_fwd_paramsE,"a",@progbits
	.sectionflags	@""
	.align	4
.nv.constant0._ZN5flash24flash_fwd_splitkv_kernelI23Flash_fwd_kernel_traitsILi64ELi64ELi256ELi4ELb0ELb0EN7cutlass6half_tE19Flash_kernel_traitsILi64ELi64ELi256ELi4ES3_EELb1ELb0ELb0ELb0ELb0ELb1ELb0ELb0EEEvNS_16Flash_fwd_paramsE:
	.zero		816


//--------------------- .nv.constant0._ZN5flash24flash_fwd_splitkv_kernelI23Flash_fwd_kernel_traitsILi64ELi64ELi256ELi4ELb0ELb0EN7cutlass6half_tE19Flash_kernel_traitsILi64ELi64ELi256ELi4ES3_EELb1ELb0ELb0ELb0ELb0ELb0ELb0ELb1EEEvNS_16Flash_fwd_paramsE --------------------------
	.section	.nv.constant0._ZN5flash24flash_fwd_splitkv_kernelI23Flash_fwd_kernel_traitsILi64ELi64ELi256ELi4ELb0ELb0EN7cutlass6half_tE19Flash_kernel_traitsILi64ELi64ELi256ELi4ES3_EELb1ELb0ELb0ELb0ELb0ELb0ELb0ELb1EEEvNS_16Flash_fwd_paramsE,"a",@progbits
	.sectionflags	@""
	.align	4
.nv.constant0._ZN5flash24flash_fwd_splitkv_kernelI23Flash_fwd_kernel_traitsILi64ELi64ELi256ELi4ELb0ELb0EN7cutlass6half_tE19Flash_kernel_traitsILi64ELi64ELi256ELi4ES3_EELb1ELb0ELb0ELb0ELb0ELb0ELb0ELb1EEEvNS_16Flash_fwd_paramsE:
	.zero		816


//--------------------- .nv.constant0._ZN5flash24flash_fwd_splitkv_kernelI23Flash_fwd_kernel_traitsILi64ELi64ELi256ELi4ELb0ELb0EN7cutlass6half_tE19Flash_kernel_traitsILi64ELi64ELi256ELi4ES3_EELb1ELb0ELb0ELb0ELb0ELb1ELb0ELb1EEEvNS_16Flash_fwd_paramsE --------------------------
	.section	.nv.constant0._ZN5flash24flash_fwd_splitkv_kernelI23Flash_fwd_kernel_traitsILi64ELi64ELi256ELi4ELb0ELb0EN7cutlass6half_tE19Flash_kernel_traitsILi64ELi64ELi256ELi4ES3_EELb1ELb0ELb0ELb0ELb0ELb1ELb0ELb1EEEvNS_16Flash_fwd_paramsE,"a",@progbits
	.sectionflags	@""
	.align	4
.nv.constant0._ZN5flash24flash_fwd_splitkv_kernelI23Flash_fwd_kernel_traitsILi64ELi64ELi256ELi4ELb0ELb0EN7cutlass6half_tE19Flash_kernel_traitsILi64ELi64ELi256ELi4ES3_EELb1ELb0ELb0ELb0ELb0ELb1ELb0ELb1EEEvNS_16Flash_fwd_paramsE:
	.zero		816


//--------------------- .nv.constant0._ZN5flash24flash_fwd_splitkv_kernelI23Flash_fwd_kernel_traitsILi64ELi64ELi256ELi4ELb0ELb0EN7cutlass6half_tE19Flash_kernel_traitsILi64ELi64ELi256ELi4ES3_EELb1ELb0ELb0ELb0ELb0ELb0ELb1ELb0EEEvNS_16Flash_fwd_paramsE --------------------------
	.section	.nv.constant0._ZN5flash24flash_fwd_splitkv_kernelI23Flash_fwd_kernel_traitsILi64ELi64ELi256ELi4ELb0ELb0EN7cutlass6half_tE19Flash_kernel_traitsILi64ELi64ELi256ELi4ES3_EELb1ELb0ELb0ELb0ELb0ELb0ELb1ELb0EEEvNS_16Flash_fwd_paramsE,"a",@progbits
	.sectionflags	@""
	.align	4
.nv.constant0._ZN5flash24flash_fwd_splitkv_kernelI23Flash_fwd_kernel_traitsILi64ELi64ELi256ELi4ELb0ELb0EN7cutlass6half_tE19Flash_kernel_traitsILi64ELi64ELi256ELi4ES3_EELb1ELb0ELb0ELb0ELb0ELb0ELb1ELb0EEEvNS_16Flash_fwd_paramsE:
	.zero		816


//--------------------- .nv.constant0._ZN5flash24flash_fwd_splitkv_kernelI23Flash_fwd_kernel_traitsILi64ELi64ELi256ELi4ELb0ELb0EN7cutlass6half_tE19Flash_kernel_traitsILi64ELi64ELi256ELi4ES3_EELb1ELb0ELb0ELb0ELb0ELb1ELb1ELb0EEEvNS_16Flash_fwd_paramsE --------------------------
	.section	.nv.constant0._ZN5flash24flash_fwd_splitkv_kernelI23Flash_fwd_kernel_traitsILi64ELi64ELi256ELi4ELb0ELb0EN7cutlass6half_tE19Flash_kernel_traitsILi64ELi64ELi256ELi4ES3_EELb1ELb0ELb0ELb0ELb0ELb1ELb1ELb0EEEvNS_16Flash_fwd_paramsE,"a",@progbits
	.sectionflags	@""
	.align	4
.nv.constant0._ZN5flash24flash_fwd_splitkv_kernelI23Flash_fwd_kernel_traitsILi64ELi64ELi256ELi4ELb0ELb0EN7cutlass6half_tE19Flash_kernel_traitsILi64ELi64ELi256ELi4ES3_EELb1ELb0ELb0ELb0ELb0ELb1ELb1ELb0EEEvNS_16Flash_fwd_paramsE:
	.zero		816


//--------------------- .nv.constant0._ZN5flash24flash_fwd_splitkv_kernelI23Flash_fwd_kernel_traitsILi64ELi64ELi256ELi4ELb0ELb0EN7cutlass6half_tE19Flash_kernel_traitsILi64ELi64ELi256ELi4ES3_EELb1ELb0ELb0ELb0ELb0ELb0ELb1ELb1EEEvNS_16Flash_fwd_paramsE --------------------------
	.section	.nv.constant0._ZN5flash24flash_fwd_splitkv_kernelI23Flash_fwd_kernel_traitsILi64ELi64ELi256ELi4ELb0ELb0EN7cutlass6half_tE19Flash_kernel_traitsILi64ELi64ELi256ELi4ES3_EELb1ELb0ELb0ELb0ELb0ELb0ELb1ELb1EEEvNS_16Flash_fwd_paramsE,"a",@progbits
	.sectionflags	@""
	.align	4
.nv.constant0._ZN5flash24flash_fwd_splitkv_kernelI23Flash_fwd_kernel_traitsILi64ELi64ELi256ELi4ELb0ELb0EN7cutlass6half_tE19Flash_kernel_traitsILi64ELi64ELi256ELi4ES3_EELb1ELb0ELb0ELb0ELb0ELb0ELb1ELb1EEEvNS_16Flash_fwd_paramsE:
	.zero		816


//--------------------- .nv.constant0._ZN5flash24flash_fwd_splitkv_kernelI23Flash_fwd_kernel_traitsILi64ELi64ELi256ELi4ELb0ELb0EN7cutlass6half_tE19Flash_kernel_traitsILi64ELi64ELi256ELi4ES3_EELb1ELb0ELb0ELb0ELb0ELb1ELb1ELb1EEEvNS_16Flash_fwd_paramsE --------------------------
	.section	.nv.constant0._ZN5flash24flash_fwd_splitkv_kernelI23Flash_fwd_kernel_traitsILi64ELi64ELi256ELi4ELb0ELb0EN7cutlass6half_tE19Flash_kernel_traitsILi64ELi64ELi256ELi4ES3_EELb1ELb0ELb0ELb0ELb0ELb1ELb1ELb1EEEvNS_16Flash_fwd_paramsE,"a",@progbits
	.sectionflags	@""
	.align	4
.nv.constant0._ZN5flash24flash_fwd_splitkv_kernelI23Flash_fwd_kernel_traitsILi64ELi64ELi256ELi4ELb0ELb0EN7cutlass6half_tE19Flash_kernel_traitsILi64ELi64ELi256ELi4ES3_EELb1ELb0ELb0ELb0ELb0ELb1ELb1ELb1EEEvNS_16Flash_fwd_paramsE:
	.zero		816


//--------------------- .nv.constant0._ZN5flash24flash_fwd_splitkv_kernelI23Flash_fwd_kernel_traitsILi64ELi64ELi256ELi4ELb0ELb0EN7cutlass6half_tE19Flash_kernel_traitsILi64ELi64ELi256ELi4ES3_EELb1ELb0ELb0ELb1ELb1ELb0ELb0ELb0EEEvNS_16Flash_fwd_paramsE --------------------------
	.section	.nv.constant0._ZN5flash24flash_fwd_splitkv_kernelI23Flash_fwd_kernel_traitsILi64ELi64ELi256ELi4ELb0ELb0EN7cutlass6half_tE19Flash_kernel_traitsILi64ELi64ELi256ELi4ES3_EELb1ELb0ELb0ELb1ELb1ELb0ELb0ELb0EEEvNS_16Flash_fwd_paramsE,"a",@progbits
	.sectionflags	@""
	.align	4
.nv.constant0._ZN5flash24flash_fwd_splitkv_kernelI23Flash_fwd_kernel_traitsILi64ELi64ELi256ELi4ELb0ELb0EN7cutlass6half_tE19Flash_kernel_traitsILi64ELi64ELi256ELi4ES3_EELb1ELb0ELb0ELb1ELb1ELb0ELb0ELb0EEEvNS_16Flash_fwd_paramsE:
	.zero		816


//--------------------- .nv.constant0._ZN5flash24flash_fwd_splitkv_kernelI23Flash_fwd_kernel_traitsILi64ELi64ELi256ELi4ELb0ELb0EN7cutlass6half_tE19Flash_kernel_traitsILi64ELi64ELi256ELi4ES3_EELb1ELb0ELb0ELb1ELb1ELb1ELb0ELb0EEEvNS_16Flash_fwd_paramsE --------------------------
	.section	.nv.constant0._ZN5flash24flash_fwd_splitkv_kernelI23Flash_fwd_kernel_traitsILi64ELi64ELi256ELi4ELb0ELb0EN7cutlass6half_tE19Flash_kernel_traitsILi64ELi64ELi256ELi4ES3_EELb1ELb0ELb0ELb1ELb1ELb1ELb0ELb0EEEvNS_16Flash_fwd_paramsE,"a",@progbits
	.sectionflags	@""
	.align	4
.nv.constant0._ZN5flash24flash_fwd_splitkv_kernelI23Flash_fwd_kernel_traitsILi64ELi64ELi256ELi4ELb0ELb0EN7cutlass6half_tE19Flash_kernel_traitsILi64ELi64ELi256ELi4ES3_EELb1ELb0ELb0ELb1ELb1ELb1ELb0ELb0EEEvNS_16Flash_fwd_paramsE:
	.zero		816


//--------------------- .nv.constant0._ZN5flash24flash_fwd_splitkv_kernelI23Flash_fwd_kernel_traitsILi64ELi64ELi256ELi4ELb0ELb0EN7cutlass6half_tE19Flash_kernel_traitsILi64ELi64ELi256ELi4ES3_EELb1ELb0ELb0ELb1ELb1ELb0ELb1ELb0EEEvNS_16Flash_fwd_paramsE --------------------------
	.section	.nv.constant0._ZN5flash24flash_fwd_splitkv_kernelI23Flash_fwd_kernel_traitsILi64ELi64ELi256ELi4ELb0ELb0EN7cutlass6half_tE19Flash_kernel_traitsILi64ELi64ELi256ELi4ES3_EELb1ELb0ELb0ELb1ELb1ELb0ELb1ELb0EEEvNS_16Flash_fwd_paramsE,"a",@progbits
	.sectionflags	@""
	.align	4
.nv.constant0._ZN5flash24flash_fwd_splitkv_kernelI23Flash_fwd_kernel_traitsILi64ELi64ELi256ELi4ELb0ELb0EN7cutlass6half_tE19Flash_kernel_traitsILi64ELi64ELi256ELi4ES3_EELb1ELb0ELb0ELb1ELb1ELb0ELb1ELb0EEEvNS_16Flash_fwd_paramsE:
	.zero		816


//--------------------- .nv.constant0._ZN5flash24flash_fwd_splitkv_kernelI23Flash_fwd_kernel_traitsILi64ELi64ELi256ELi4ELb0ELb0EN7cutlass6half_tE19Flash_kernel_traitsILi64ELi64ELi256ELi4ES3_EELb1ELb0ELb0ELb1ELb1ELb1ELb1ELb0EEEvNS_16Flash_fwd_paramsE --------------------------
	.section	.nv.constant0._ZN5flash24flash_fwd_splitkv_kernelI23Flash_fwd_kernel_traitsILi64ELi64ELi256ELi4ELb0ELb0EN7cutlass6half_tE19Flash_kernel_traitsILi64ELi64ELi256ELi4ES3_EELb1ELb0ELb0ELb1ELb1ELb1ELb1ELb0EEEvNS_16Flash_fwd_paramsE,"a",@progbits
	.sectionflags	@""
	.align	4
.nv.constant0._ZN5flash24flash_fwd_splitkv_kernelI23Flash_fwd_kernel_traitsILi64ELi64ELi256ELi4ELb0ELb0EN7cutlass6half_tE19Flash_kernel_traitsILi64ELi64ELi256ELi4ES3_EELb1ELb0ELb0ELb1ELb1ELb1ELb1ELb0EEEvNS_16Flash_fwd_paramsE:
	.zero		816


//--------------------- .nv.constant0._ZN5flash24flash_fwd_splitkv_kernelI23Flash_fwd_kernel_traitsILi64ELi64ELi256ELi4ELb0ELb0EN7cutlass6half_tE19Flash_kernel_traitsILi64ELi64ELi256ELi4ES3_EELb1ELb0ELb0ELb0ELb1ELb0ELb0ELb0EEEvNS_16Flash_fwd_paramsE --------------------------
	.section	.nv.constant0._ZN5flash24flash_fwd_splitkv_kernelI23Flash_fwd_kernel_traitsILi64ELi64ELi256ELi4ELb0ELb0EN7cutlass6half_tE19Flash_kernel_traitsILi64ELi64ELi256ELi4ES3_EELb1ELb0ELb0ELb0ELb1ELb0ELb0ELb0EEEvNS_16Flash_fwd_paramsE,"a",@progbits
	.sectionflags	@""
	.align	4
.nv.constant0._ZN5flash24flash_fwd_splitkv_kernelI23Flash_fwd_kernel_traitsILi64ELi64ELi256ELi4ELb0ELb0EN7cutlass6half_tE19Flash_kernel_traitsILi64ELi64ELi256ELi4ES3_EELb1ELb0ELb0ELb0ELb1ELb0ELb0ELb0EEEvNS_16Flash_fwd_paramsE:
	.zero		816


//--------------------- .nv.constant0._ZN5flash24flash_fwd_splitkv_kernelI23Flash_fwd_kernel_traitsILi64ELi64ELi256ELi4ELb0ELb0EN7cutlass6half_tE19Flash_kernel_traitsILi64ELi64ELi256ELi4ES3_EELb1ELb0ELb0ELb0ELb1ELb1ELb0ELb0EEEvNS_16Flash_fwd_paramsE --------------------------
	.section	.nv.constant0._ZN5flash24flash_fwd_splitkv_kernelI23Flash_fwd_kernel_traitsILi64ELi64ELi256ELi4ELb0ELb0EN7cutlass6half_tE19Flash_kernel_traitsILi64ELi64ELi256ELi4ES3_EELb1ELb0ELb0ELb0ELb1ELb1ELb0ELb0EEEvNS_16Flash_fwd_paramsE,"a",@progbits
	.sectionflags	@""
	.align	4
.nv.constant0._ZN5flash24flash_fwd_splitkv_kernelI23Flash_fwd_kernel_traitsILi64ELi64ELi256ELi4ELb0ELb0EN7cutlass6half_tE19Flash_kernel_traitsILi64ELi64ELi256ELi4ES3_EELb1ELb0ELb0ELb0ELb1ELb1ELb0ELb0EEEvNS_16Flash_fwd_paramsE:
	.zero		816


//--------------------- .nv.constant0._ZN5flash24flash_fwd_splitkv_kernelI23Flash_fwd_kernel_traitsILi64ELi64ELi256ELi4ELb0ELb0EN7cutlass6half_tE19Flash_kernel_traitsILi64ELi64ELi256ELi4ES3_EELb1ELb0ELb1ELb0ELb0ELb0ELb0ELb0EEEvNS_16Flash_fwd_paramsE --------------------------
	.section	.nv.constant0._ZN5flash24flash_fwd_splitkv_kernelI23Flash_fwd_kernel_traitsILi64ELi64ELi256ELi4ELb0ELb0EN7cutlass6half_tE19Flash_kernel_traitsILi64ELi64ELi256ELi4ES3_EELb1ELb0ELb1ELb0ELb0ELb0ELb0ELb0EEEvNS_16Flash_fwd_paramsE,"a",@progbits
	.sectionflags	@""
	.align	4
.nv.constant0._ZN5flash24flash_fwd_splitkv_kernelI23Flash_fwd_kernel_traitsILi64ELi64ELi256ELi4ELb0ELb0EN7cutlass6half_tE19Flash_kernel_traitsILi64ELi64ELi256ELi4ES3_EELb1ELb0ELb1ELb0ELb0ELb0ELb0ELb0EEEvNS_16Flash_fwd_paramsE:
	.zero		816


//--------------------- .nv.constant0._ZN5flash24flash_fwd_splitkv_kernelI23Flash_fwd_kernel_traitsILi64ELi64ELi256ELi4ELb0ELb0EN7cutlass6half_tE19Flash_kernel_traitsILi64ELi64ELi256ELi4ES3_EELb1ELb0ELb1ELb0ELb0ELb1ELb0ELb0EEEvNS_16Flash_fwd_paramsE --------------------------
	.section	.nv.constant0._ZN5flash24flash_fwd_splitkv_kernelI23Flash_fwd_kernel_traitsILi64ELi64ELi256ELi4ELb0ELb0EN7cutlass6half_tE19Flash_kernel_traitsILi64ELi64ELi256ELi4ES3_EELb1ELb0ELb1ELb0ELb0ELb1ELb0ELb0EEEvNS_16Flash_fwd_paramsE,"a",@progbits
	.sectionflags	@""
	.align	4
.nv.constant0._ZN5flash24flash_fwd_splitkv_kernelI23Flash_fwd_kernel_traitsILi64ELi64ELi256ELi4ELb0ELb0EN7cutlass6half_tE19Flash_kernel_traitsILi64ELi64ELi256ELi4ES3_EELb1ELb0ELb1ELb0ELb0ELb1ELb0ELb0EEEvNS_16Flash_fwd_paramsE:
	.zero		816


//--------------------- .nv.constant0._ZN5flash24flash_fwd_splitkv_kernelI23Flash_fwd_kernel_traitsILi64ELi64ELi256ELi4ELb0ELb0EN7cutlass6half_tE19Flash_kernel_traitsILi64ELi64ELi256ELi4ES3_EELb1ELb0ELb0ELb0ELb1ELb0ELb0ELb1EEEvNS_16Flash_fwd_paramsE --------------------------
	.section	.nv.constant0._ZN5flash24flash_fwd_splitkv_kernelI23Flash_fwd_kernel_traitsILi64ELi64ELi256ELi4ELb0ELb0EN7cutlass6half_tE19Flash_kernel_traitsILi64ELi64ELi256ELi4ES3_EELb1ELb0ELb0ELb0ELb1ELb0ELb0ELb1EEEvNS_16Flash_fwd_paramsE,"a",@progbits
	.sectionflags	@""
	.align	4
.nv.constant0._ZN5flash24flash_fwd_splitkv_kernelI23Flash_fwd_kernel_traitsILi64ELi64ELi256ELi4ELb0ELb0EN7cutlass6half_tE19Flash_kernel_traitsILi64ELi64ELi256ELi4ES3_EELb1ELb0ELb0ELb0ELb1ELb0ELb0ELb1EEEvNS_16Flash_fwd_paramsE:
	.zero		816


//--------------------- .nv.constant0._ZN5flash24flash_fwd_splitkv_kernelI23Flash_fwd_kernel_traitsILi64ELi64ELi256ELi4ELb0ELb0EN7cutlass6half_tE19Flash_kernel_traitsILi64ELi64ELi256ELi4ES3_EELb1ELb0ELb0ELb0ELb1ELb1ELb0ELb1EEEvNS_16Flash_fwd_paramsE --------------------------
	.section	.nv.constant0._ZN5flash24flash_fwd_splitkv_kernelI23Flash_fwd_kernel_traitsILi64ELi64ELi256ELi4ELb0ELb0EN7cutlass6half_tE19Flash_kernel_traitsILi64ELi64ELi256ELi4ES3_EELb1ELb0ELb0ELb0ELb1ELb1ELb0ELb1EEEvNS_16Flash_fwd_paramsE,"a",@progbits
	.sectionflags	@""
	.align	4
.nv.constant0._ZN5flash24flash_fwd_splitkv_kernelI23Flash_fwd_kernel_traitsILi64ELi64ELi256ELi4ELb0ELb0EN7cutlass6half_tE19Flash_kernel_traitsILi64ELi64ELi256ELi4ES3_EELb1ELb0ELb0ELb0ELb1ELb1ELb0ELb1EEEvNS_16Flash_fwd_paramsE:
	.zero		816


//--------------------- .nv.constant0._ZN5flash24flash_fwd_splitkv_kernelI23Flash_fwd_kernel_traitsILi64ELi64ELi256ELi4ELb0ELb0EN7cutlass6half_tE19Flash_kernel_traitsILi64ELi64ELi256ELi4ES3_EELb1ELb0ELb1ELb0ELb0ELb0ELb0ELb1EEEvNS_16Flash_fwd_paramsE --------------------------
	.section	.nv.constant0._ZN5flash24flash_fwd_splitkv_kernelI23Flash_fwd_kernel_traitsILi64ELi64ELi256ELi4ELb0ELb0EN7cutlass6half_tE19Flash_kernel_traitsILi64ELi64ELi256ELi4ES3_EELb1ELb0ELb1ELb0ELb0ELb0ELb0ELb1EEEvNS_16Flash_fwd_paramsE,"a",@progbits
	.sectionflags	@""
	.align	4
.nv.constant0._ZN5flash24flash_fwd_splitkv_kernelI23Flash_fwd_kernel_traitsILi64ELi64ELi256ELi4ELb0ELb0EN7cutlass6half_tE19Flash_kernel_traitsILi64ELi64ELi256ELi4ES3_EELb1ELb0ELb1ELb0ELb0ELb0ELb0ELb1EEEvNS_16Flash_fwd_paramsE:
	.zero		816


//--------------------- .nv.constant0._ZN5flash24flash_fwd_splitkv_kernelI23Flash_fwd_kernel_traitsILi64ELi64ELi256ELi4ELb0ELb0EN7cutlass6half_tE19Flash_kernel_traitsILi64ELi64ELi256ELi4ES3_EELb1ELb0ELb1ELb0ELb0ELb1ELb0ELb1EEEvNS_16Flash_fwd_paramsE --------------------------
	.section	.nv.constant0._ZN5flash24flash_fwd_splitkv_kernelI23Flash_fwd_kernel_traitsILi64ELi64ELi256ELi4ELb0ELb0EN7cutlass6half_tE19Flash_kernel_traitsILi64ELi64ELi256ELi4ES3_EELb1ELb0ELb1ELb0ELb0ELb1ELb0ELb1EEEvNS_16Flash_fwd_paramsE,"a",@progbits
	.sectionflags	@""
	.align	4
.nv.constant0._ZN5flash24flash_fwd_splitkv_kernelI23Flash_fwd_kernel_traitsILi64ELi64ELi256ELi4ELb0ELb0EN7cutlass6half_tE19Flash_kernel_traitsILi64ELi64ELi256ELi4ES3_EELb1ELb0ELb1ELb0ELb0ELb1ELb0ELb1EEEvNS_16Flash_fwd_paramsE:
	.zero		816


//--------------------- .nv.constant0._ZN5flash24flash_fwd_splitkv_kernelI23Flash_fwd_kernel_traitsILi64ELi64ELi256ELi4ELb0ELb0EN7cutlass6half_tE19Flash_kernel_traitsILi64ELi64ELi256ELi4ES3_EELb1ELb0ELb0ELb0ELb1ELb0ELb1ELb0EEEvNS_16Flash_fwd_paramsE --------------------------
	.section	.nv.constant0._ZN5flash24flash_fwd_splitkv_kernelI23Flash_fwd_kernel_traitsILi64ELi64ELi256ELi4ELb0ELb0EN7cutlass6half_tE19Flash_kernel_traitsILi64ELi64ELi256ELi4ES3_EELb1ELb0ELb0ELb0ELb1ELb0ELb1ELb0EEEvNS_16Flash_fwd_paramsE,"a",@progbits
	.sectionflags	@""
	.align	4
.nv.constant0._ZN5flash24flash_fwd_splitkv_kernelI23Flash_fwd_kernel_traitsILi64ELi64ELi256ELi4ELb0ELb0EN7cutlass6half_tE19Flash_kernel_traitsILi64ELi64ELi256ELi4ES3_EELb1ELb0ELb0ELb0ELb1ELb0ELb1ELb0EEEvNS_16Flash_fwd_paramsE:
	.zero		816


//--------------------- .nv.constant0._ZN5flash24flash_fwd_splitkv_kernelI23Flash_fwd_kernel_traitsILi64ELi64ELi256ELi4ELb0ELb0EN7cutlass6half_tE19Flash_kernel_traitsILi64ELi64ELi256ELi4ES3_EELb1ELb0ELb0ELb0ELb1ELb1ELb1ELb0EEEvNS_16Flash_fwd_paramsE --------------------------
	.section	.nv.constant0._ZN5flash24flash_fwd_splitkv_kernelI23Flash_fwd_kernel_traitsILi64ELi64ELi256ELi4ELb0ELb0EN7cutlass6half_tE19Flash_kernel_traitsILi64ELi64ELi256ELi4ES3_EELb1ELb0ELb0ELb0ELb1ELb1ELb1ELb0EEEvNS_16Flash_fwd_paramsE,"a",@progbits
	.sectionflags	@""
	.align	4
.nv.constant0._ZN5flash24flash_fwd_splitkv_kernelI23Flash_fwd_kernel_traitsILi64ELi64ELi256ELi4ELb0ELb0EN7cutlass6half_tE19Flash_kernel_traitsILi64ELi64ELi256ELi4ES3_EELb1ELb0ELb0ELb0ELb1ELb1ELb1ELb0EEEvNS_16Flash_fwd_paramsE:
	.zero		816


//--------------------- .nv.constant0._ZN5flash24flash_fwd_splitkv_kernelI23Flash_fwd_kernel_traitsILi64ELi64ELi256ELi4ELb0ELb0EN7cutlass6half_tE19Flash_kernel_traitsILi64ELi64ELi256ELi4ES3_EELb1ELb0ELb1ELb0ELb0ELb0ELb1ELb0EEEvNS_16Flash_fwd_paramsE --------------------------
	.section	.nv.constant0._ZN5flash24flash_fwd_splitkv_kernelI23Flash_fwd_kernel_traitsILi64ELi64ELi256ELi4ELb0ELb0EN7cutlass6half_tE19Flash_kernel_traitsILi64ELi64ELi256ELi4ES3_EELb1ELb0ELb1ELb0ELb0ELb0ELb1ELb0EEEvNS_16Flash_fwd_paramsE,"a",@progbits
	.sectionflags	@""
	.align	4
.nv.constant0._ZN5flash24flash_fwd_splitkv_kernelI23Flash_fwd_kernel_traitsILi64ELi64ELi256ELi4ELb0ELb0EN7cutlass6half_tE19Flash_kernel_traitsILi64ELi64ELi256ELi4ES3_EELb1ELb0ELb1ELb0ELb0ELb0ELb1ELb0EEEvNS_16Flash_fwd_paramsE:
	.zero		816


//--------------------- .nv.constant0._ZN5flash24flash_fwd_splitkv_kernelI23Flash_fwd_kernel_traitsILi64ELi64ELi256ELi4ELb0ELb0EN7cutlass6half_tE19Flash_kernel_traitsILi64ELi64ELi256ELi4ES3_EELb1ELb0ELb1ELb0ELb0ELb1ELb1ELb0EEEvNS_16Flash_fwd_paramsE --------------------------
	.section	.nv.constant0._ZN5flash24flash_fwd_splitkv_kernelI23Flash_fwd_kernel_traitsILi64ELi64ELi256ELi4ELb0ELb0EN7cutlass6half_tE19Flash_kernel_traitsILi64ELi64ELi256ELi4ES3_EELb1ELb0ELb1ELb0ELb0ELb1ELb1ELb0EEEvNS_16Flash_fwd_paramsE,"a",@progbits
	.sectionflags	@""
	.align	4
.nv.constant0._ZN5flash24flash_fwd_splitkv_kernelI23Flash_fwd_kernel_traitsILi64ELi64ELi256ELi4ELb0ELb0EN7cutlass6half_tE19Flash_kernel_traitsILi64ELi64ELi256ELi4ES3_EELb1ELb0ELb1ELb0ELb0ELb1ELb1ELb0EEEvNS_16Flash_fwd_paramsE:
	.zero		816


//--------------------- .nv.constant0._ZN5flash24flash_fwd_splitkv_kernelI23Flash_fwd_kernel_traitsILi64ELi64ELi256ELi4ELb0ELb0EN7cutlass6half_tE19Flash_kernel_traitsILi64ELi64ELi256ELi4ES3_EELb1ELb0ELb0ELb0ELb1ELb0ELb1ELb1EEEvNS_16Flash_fwd_paramsE --------------------------
	.section	.nv.constant0._ZN5flash24flash_fwd_splitkv_kernelI23Flash_fwd_kernel_traitsILi64ELi64ELi256ELi4ELb0ELb0EN7cutlass6half_tE19Flash_kernel_traitsILi64ELi64ELi256ELi4ES3_EELb1ELb0ELb0ELb0ELb1ELb0ELb1ELb1EEEvNS_16Flash_fwd_paramsE,"a",@progbits
	.sectionflags	@""
	.align	4
.nv.constant0._ZN5flash24flash_fwd_splitkv_kernelI23Flash_fwd_kernel_traitsILi64ELi64ELi256ELi4ELb0ELb0EN7cutlass6half_tE19Flash_kernel_traitsILi64ELi64ELi256ELi4ES3_EELb1ELb0ELb0ELb0ELb1ELb0ELb1ELb1EEEvNS_16Flash_fwd_paramsE:
	.zero		816


//--------------------- .nv.constant0._ZN5flash24flash_fwd_splitkv_kernelI23Flash_fwd_kernel_traitsILi64ELi64ELi256ELi4ELb0ELb0EN7cutlass6half_tE19Flash_kernel_traitsILi64ELi64ELi256ELi4ES3_EELb1ELb0ELb0ELb0ELb1ELb1ELb1ELb1EEEvNS_16Flash_fwd_paramsE --------------------------
	.section	.nv.constant0._ZN5flash24flash_fwd_splitkv_kernelI23Flash_fwd_kernel_traitsILi64ELi64ELi256ELi4ELb0ELb0EN7cutlass6half_tE19Flash_kernel_traitsILi64ELi64ELi256ELi4ES3_EELb1ELb0ELb0ELb0ELb1ELb1ELb1ELb1EEEvNS_16Flash_fwd_paramsE,"a",@progbits
	.sectionflags	@""
	.align	4
.nv.constant0._ZN5flash24flash_fwd_splitkv_kernelI23Flash_fwd_kernel_traitsILi64ELi64ELi256ELi4ELb0ELb0EN7cutlass6half_tE19Flash_kernel_traitsILi64ELi64ELi256ELi4ES3_EELb1ELb0ELb0ELb0ELb1ELb1ELb1ELb1EEEvNS_16Flash_fwd_paramsE:
	.zero		816


//--------------------- .nv.constant0._ZN5flash24flash_fwd_splitkv_kernelI23Flash_fwd_kernel_traitsILi64ELi64ELi256ELi4ELb0ELb0EN7cutlass6half_tE19Flash_kernel_traitsILi64ELi64ELi256ELi4ES3_EELb1ELb0ELb1ELb0ELb0ELb0ELb1ELb1EEEvNS_16Flash_fwd_paramsE --------------------------
	.section	.nv.constant0._ZN5flash24flash_fwd_splitkv_kernelI23Flash_fwd_kernel_traitsILi64ELi64ELi256ELi4ELb0ELb0EN7cutlass6half_tE19Flash_kernel_traitsILi64ELi64ELi256ELi4ES3_EELb1ELb0ELb1ELb0ELb0ELb0ELb1ELb1EEEvNS_16Flash_fwd_paramsE,"a",@progbits
	.sectionflags	@""
	.align	4
.nv.constant0._ZN5flash24flash_fwd_splitkv_kernelI23Flash_fwd_kernel_traitsILi64ELi64ELi256ELi4ELb0ELb0EN7cutlass6half_tE19Flash_kernel_traitsILi64ELi64ELi256ELi4ES3_EELb1ELb0ELb1ELb0ELb0ELb0ELb1ELb1EEEvNS_16Flash_fwd_paramsE:
	.zero		816


//--------------------- .nv.constant0._ZN5flash24flash_fwd_splitkv_kernelI23Flash_fwd_kernel_traitsILi64ELi64ELi256ELi4ELb0ELb0EN7cutlass6half_tE19Flash_kernel_traitsILi64ELi64ELi256ELi4ES3_EELb1ELb0ELb1ELb0ELb0ELb1ELb1ELb1EEEvNS_16Flash_fwd_paramsE --------------------------
	.section	.nv.constant0._ZN5flash24flash_fwd_splitkv_kernelI23Flash_fwd_kernel_traitsILi64ELi64ELi256ELi4ELb0ELb0EN7cutlass6half_tE19Flash_kernel_traitsILi64ELi64ELi256ELi4ES3_EELb1ELb0ELb1ELb0ELb0ELb1ELb1ELb1EEEvNS_16Flash_fwd_paramsE,"a",@progbits
	.sectionflags	@""
	.align	4
.nv.constant0._ZN5flash24flash_fwd_splitkv_kernelI23Flash_fwd_kernel_traitsILi64ELi64ELi256ELi4ELb0ELb0EN7cutlass6half_tE19Flash_kernel_traitsILi64ELi64ELi256ELi4ES3_EELb1ELb0ELb1ELb0ELb0ELb1ELb1ELb1EEEvNS_16Flash_fwd_paramsE:
	.zero		816


//--------------------- .nv.constant0._ZN5flash32flash_fwd_splitkv_combine_kernelI23Flash_fwd_kernel_traitsILi64ELi64ELi128ELi4ELb0ELb0EN7cutlass6half_tE19Flash_kernel_traitsILi64ELi64ELi128ELi4ES3_EELi8ELi7ELb0EEEvNS_16Flash_fwd_paramsE --------------------------
	.section	.nv.constant0._ZN5flash32flash_fwd_splitkv_combine_kernelI23Flash_fwd_kernel_traitsILi64ELi64ELi128ELi4ELb0ELb0EN7cutlass6half_tE19Flash_kernel_traitsILi64ELi64ELi128ELi4ES3_EELi8ELi7ELb0EEEvNS_16Flash_fwd_paramsE,"a",@progbits
	.sectionflags	@""
	.align	4
.nv.constant0._ZN5flash32flash_fwd_splitkv_combine_kernelI23Flash_fwd_kernel_traitsILi64ELi64ELi128ELi4ELb0ELb0EN7cutlass6half_tE19Flash_kernel_traitsILi64ELi64ELi128ELi4ES3_EELi8ELi7ELb0EEEvNS_16Flash_fwd_paramsE:
	.zero		816


//--------------------- .nv.constant0._ZN5flash32flash_fwd_splitkv_combine_kernelI23Flash_fwd_kernel_traitsILi64ELi64ELi128ELi4ELb0ELb0EN7cutlass6half_tE19Flash_kernel_traitsILi64ELi64ELi128ELi4ES3_EELi8ELi6ELb0EEEvNS_16Flash_fwd_paramsE --------------------------
	.section	.nv.constant0._ZN5flash32flash_fwd_splitkv_combine_kernelI23Flash_fwd_kernel_traitsILi64ELi64ELi128ELi4ELb0ELb0EN7cutlass6half_tE19Flash_kernel_traitsILi64ELi64ELi128ELi4ES3_EELi8ELi6ELb0EEEvNS_16Flash_fwd_paramsE,"a",@progbits
	.sectionflags	@""
	.align	4
.nv.constant0._ZN5flash32flash_fwd_splitkv_combine_kernelI23Flash_fwd_kernel_traitsILi64ELi64ELi128ELi4ELb0ELb0EN7cutlass6half_tE19Flash_kernel_traitsILi64ELi64ELi128ELi4ES3_EELi8ELi6ELb0EEEvNS_16Flash_fwd_paramsE:
	.zero		816


//--------------------- .nv.constant0._ZN5flash32flash_fwd_splitkv_combine_kernelI23Flash_fwd_kernel_traitsILi64ELi64ELi128ELi4ELb0ELb0EN7cutlass6half_tE19Flash_kernel_traitsILi64ELi64ELi128ELi4ES3_EELi8ELi5ELb0EEEvNS_16Flash_fwd_paramsE --------------------------
	.section	.nv.constant0._ZN5flash32flash_fwd_splitkv_combine_kernelI23Flash_fwd_kernel_traitsILi64ELi64ELi128ELi4ELb0ELb0EN7cutlass6half_tE19Flash_kernel_traitsILi64ELi64ELi128ELi4ES3_EELi8ELi5ELb0EEEvNS_16Flash_fwd_paramsE,"a",@progbits
	.sectionflags	@""
	.align	4
.nv.constant0._ZN5flash32flash_fwd_splitkv_combine_kernelI23Flash_fwd_kernel_traitsILi64ELi64ELi128ELi4ELb0ELb0EN7cutlass6half_tE19Flash_kernel_traitsILi64ELi64ELi128ELi4ES3_EELi8ELi5ELb0EEEvNS_16Flash_fwd_paramsE:
	.zero		816


//--------------------- .nv.constant0._ZN5flash32flash_fwd_splitkv_combine_kernelI23Flash_fwd_kernel_traitsILi64ELi64ELi128ELi4ELb0ELb0EN7cutlass6half_tE19Flash_kernel_traitsILi64ELi64ELi128ELi4ES3_EELi8ELi4ELb0EEEvNS_16Flash_fwd_paramsE --------------------------
	.section	.nv.constant0._ZN5flash32flash_fwd_splitkv_combine_kernelI23Flash_fwd_kernel_traitsILi64ELi64ELi128ELi4ELb0ELb0EN7cutlass6half_tE19Flash_kernel_traitsILi64ELi64ELi128ELi4ES3_EELi8ELi4ELb0EEEvNS_16Flash_fwd_paramsE,"a",@progbits
	.sectionflags	@""
	.align	4
.nv.constant0._ZN5flash32flash_fwd_splitkv_combine_kernelI23Flash_fwd_kernel_traitsILi64ELi64ELi128ELi4ELb0ELb0EN7cutlass6half_tE19Flash_kernel_traitsILi64ELi64ELi128ELi4ES3_EELi8ELi4ELb0EEEvNS_16Flash_fwd_paramsE:
	.zero		816


//--------------------- .nv.constant0._ZN5flash32flash_fwd_splitkv_combine_kernelI23Flash_fwd_kernel_traitsILi64ELi64ELi128ELi4ELb0ELb0EN7cutlass6half_tE19Flash_kernel_traitsILi64ELi64ELi128ELi4ES3_EELi8ELi3ELb0EEEvNS_16Flash_fwd_paramsE --------------------------
	.section	.nv.constant0._ZN5flash32flash_fwd_splitkv_combine_kernelI23Flash_fwd_kernel_traitsILi64ELi64ELi128ELi4ELb0ELb0EN7cutlass6half_tE19Flash_kernel_traitsILi64ELi64ELi128ELi4ES3_EELi8ELi3ELb0EEEvNS_16Flash_fwd_paramsE,"a",@progbits
	.sectionflags	@""
	.align	4
.nv.constant0._ZN5flash32flash_fwd_splitkv_combine_kernelI23Flash_fwd_kernel_traitsILi64ELi64ELi128ELi4ELb0ELb0EN7cutlass6half_tE19Flash_kernel_traitsILi64ELi64ELi128ELi4ES3_EELi8ELi3ELb0EEEvNS_16Flash_fwd_paramsE:
	.zero		816


//--------------------- .nv.constant0._ZN5flash32flash_fwd_splitkv_combine_kernelI23Flash_fwd_kernel_traitsILi64ELi64ELi128ELi4ELb0ELb0EN7cutlass6half_tE19Flash_kernel_traitsILi64ELi64ELi128ELi4ES3_EELi8ELi2ELb0EEEvNS_16Flash_fwd_paramsE --------------------------
	.section	.nv.constant0._ZN5flash32flash_fwd_splitkv_combine_kernelI23Flash_fwd_kernel_traitsILi64ELi64ELi128ELi4ELb0ELb0EN7cutlass6half_tE19Flash_kernel_traitsILi64ELi64ELi128ELi4ES3_EELi8ELi2ELb0EEEvNS_16Flash_fwd_paramsE,"a",@progbits
	.sectionflags	@""
	.align	4
.nv.constant0._ZN5flash32flash_fwd_splitkv_combine_kernelI23Flash_fwd_kernel_traitsILi64ELi64ELi128ELi4ELb0ELb0EN7cutlass6half_tE19Flash_kernel_traitsILi64ELi64ELi128ELi4ES3_EELi8ELi2ELb0EEEvNS_16Flash_fwd_paramsE:
	.zero		816


//--------------------- .nv.constant0._ZN5flash32flash_fwd_splitkv_combine_kernelI23Flash_fwd_kernel_traitsILi64ELi64ELi128ELi4ELb0ELb0EN7cutlass6half_tE19Flash_kernel_traitsILi64ELi64ELi128ELi4ES3_EELi8ELi1ELb0EEEvNS_16Flash_fwd_paramsE --------------------------
	.section	.nv.constant0._ZN5flash32flash_fwd_splitkv_combine_kernelI23Flash_fwd_kernel_traitsILi64ELi64ELi128ELi4ELb0ELb0EN7cutlass6half_tE19Flash_kernel_traitsILi64ELi64ELi128ELi4ES3_EELi8ELi1ELb0EEEvNS_16Flash_fwd_paramsE,"a",@progbits
	.sectionflags	@""
	.align	4
.nv.constant0._ZN5flash32flash_fwd_splitkv_combine_kernelI23Flash_fwd_kernel_traitsILi64ELi64ELi128ELi4ELb0ELb0EN7cutlass6half_tE19Flash_kernel_traitsILi64ELi64ELi128ELi4ES3_EELi8ELi1ELb0EEEvNS_16Flash_fwd_paramsE:
	.zero		816


//--------------------- .nv.constant0._ZN5flash32flash_fwd_splitkv_combine_kernelI23Flash_fwd_kernel_traitsILi64ELi64ELi128ELi4ELb0ELb0EN7cutlass6half_tE19Flash_kernel_traitsILi64ELi64ELi128ELi4ES3_EELi8ELi7ELb1EEEvNS_16Flash_fwd_paramsE --------------------------
	.section	.nv.constant0._ZN5flash32flash_fwd_splitkv_combine_kernelI23Flash_fwd_kernel_traitsILi64ELi64ELi128ELi4ELb0ELb0EN7cutlass6half_tE19Flash_kernel_traitsILi64ELi64ELi128ELi4ES3_EELi8ELi7ELb1EEEvNS_16Flash_fwd_paramsE,"a",@progbits
	.sectionflags	@""
	.align	4
.nv.constant0._ZN5flash32flash_fwd_splitkv_combine_kernelI23Flash_fwd_kernel_traitsILi64ELi64ELi128ELi4ELb0ELb0EN7cutlass6half_tE19Flash_kernel_traitsILi64ELi64ELi128ELi4ES3_EELi8ELi7ELb1EEEvNS_16Flash_fwd_paramsE:
	.zero		816


//--------------------- .nv.constant0._ZN5flash32flash_fwd_splitkv_combine_kernelI23Flash_fwd_kernel_traitsILi64ELi64ELi128ELi4ELb0ELb0EN7cutlass6half_tE19Flash_kernel_traitsILi64ELi64ELi128ELi4ES3_EELi8ELi6ELb1EEEvNS_16Flash_fwd_paramsE --------------------------
	.section	.nv.constant0._ZN5flash32flash_fwd_splitkv_combine_kernelI23Flash_fwd_kernel_traitsILi64ELi64ELi128ELi4ELb0ELb0EN7cutlass6half_tE19Flash_kernel_traitsILi64ELi64ELi128ELi4ES3_EELi8ELi6ELb1EEEvNS_16Flash_fwd_paramsE,"a",@progbits
	.sectionflags	@""
	.align	4
.nv.constant0._ZN5flash32flash_fwd_splitkv_combine_kernelI23Flash_fwd_kernel_traitsILi64ELi64ELi128ELi4ELb0ELb0EN7cutlass6half_tE19Flash_kernel_traitsILi64ELi64ELi128ELi4ES3_EELi8ELi6ELb1EEEvNS_16Flash_fwd_paramsE:
	.zero		816


//--------------------- .nv.constant0._ZN5flash32flash_fwd_splitkv_combine_kernelI23Flash_fwd_kernel_traitsILi64ELi64ELi128ELi4ELb0ELb0EN7cutlass6half_tE19Flash_kernel_traitsILi64ELi64ELi128ELi4ES3_EELi8ELi5ELb1EEEvNS_16Flash_fwd_paramsE --------------------------
	.section	.nv.constant0._ZN5flash32flash_fwd_splitkv_combine_kernelI23Flash_fwd_kernel_traitsILi64ELi64ELi128ELi4ELb0ELb0EN7cutlass6half_tE19Flash_kernel_traitsILi64ELi64ELi128ELi4ES3_EELi8ELi5ELb1EEEvNS_16Flash_fwd_paramsE,"a",@progbits
	.sectionflags	@""
	.align	4
.nv.constant0._ZN5flash32flash_fwd_splitkv_combine_kernelI23Flash_fwd_kernel_traitsILi64ELi64ELi128ELi4ELb0ELb0EN7cutlass6half_tE19Flash_kernel_traitsILi64ELi64ELi128ELi4ES3_EELi8ELi5ELb1EEEvNS_16Flash_fwd_paramsE:
	.zero		816


//--------------------- .nv.constant0._ZN5flash32flash_fwd_splitkv_combine_kernelI23Flash_fwd_kernel_traitsILi64ELi64ELi128ELi4ELb0ELb0EN7cutlass6half_tE19Flash_kernel_traitsILi64ELi64ELi128ELi4ES3_EELi8ELi4ELb1EEEvNS_16Flash_fwd_paramsE --------------------------
	.section	.nv.constant0._ZN5flash32flash_fwd_splitkv_combine_kernelI23Flash_fwd_kernel_traitsILi64ELi64ELi128ELi4ELb0ELb0EN7cutlass6half_tE19Flash_kernel_traitsILi64ELi64ELi128ELi4ES3_EELi8ELi4ELb1EEEvNS_16Flash_fwd_paramsE,"a",@progbits
	.sectionflags	@""
	.align	4
.nv.constant0._ZN5flash32flash_fwd_splitkv_combine_kernelI23Flash_fwd_kernel_traitsILi64ELi64ELi128ELi4ELb0ELb0EN7cutlass6half_tE19Flash_kernel_traitsILi64ELi64ELi128ELi4ES3_EELi8ELi4ELb1EEEvNS_16Flash_fwd_paramsE:
	.zero		816


//--------------------- .nv.constant0._ZN5flash32flash_fwd_splitkv_combine_kernelI23Flash_fwd_kernel_traitsILi64ELi64ELi128ELi4ELb0ELb0EN7cutlass6half_tE19Flash_kernel_traitsILi64ELi64ELi128ELi4ES3_EELi8ELi3ELb1EEEvNS_16Flash_fwd_paramsE --------------------------
	.section	.nv.constant0._ZN5flash32flash_fwd_splitkv_combine_kernelI23Flash_fwd_kernel_traitsILi64ELi64ELi128ELi4ELb0ELb0EN7cutlass6half_tE19Flash_kernel_traitsILi64ELi64ELi128ELi4ES3_EELi8ELi3ELb1EEEvNS_16Flash_fwd_paramsE,"a",@progbits
	.sectionflags	@""
	.align	4
.nv.constant0._ZN5flash32flash_fwd_splitkv_combine_kernelI23Flash_fwd_kernel_traitsILi64ELi64ELi128ELi4ELb0ELb0EN7cutlass6half_tE19Flash_kernel_traitsILi64ELi64ELi128ELi4ES3_EELi8ELi3ELb1EEEvNS_16Flash_fwd_paramsE:
	.zero		816


//--------------------- .nv.constant0._ZN5flash32flash_fwd_splitkv_combine_kernelI23Flash_fwd_kernel_traitsILi64ELi64ELi128ELi4ELb0ELb0EN7cutlass6half_tE19Flash_kernel_traitsILi64ELi64ELi128ELi4ES3_EELi8ELi2ELb1EEEvNS_16Flash_fwd_paramsE --------------------------
	.section	.nv.constant0._ZN5flash32flash_fwd_splitkv_combine_kernelI23Flash_fwd_kernel_traitsILi64ELi64ELi128ELi4ELb0ELb0EN7cutlass6half_tE19Flash_kernel_traitsILi64ELi64ELi128ELi4ES3_EELi8ELi2ELb1EEEvNS_16Flash_fwd_paramsE,"a",@progbits
	.sectionflags	@""
	.align	4
.nv.constant0._ZN5flash32flash_fwd_splitkv_combine_kernelI23Flash_fwd_kernel_traitsILi64ELi64ELi128ELi4ELb0ELb0EN7cutlass6half_tE19Flash_kernel_traitsILi64ELi64ELi128ELi4ES3_EELi8ELi2ELb1EEEvNS_16Flash_fwd_paramsE:
	.zero		816


//--------------------- .nv.constant0._ZN5flash32flash_fwd_splitkv_combine_kernelI23Flash_fwd_kernel_traitsILi64ELi64ELi128ELi4ELb0ELb0EN7cutlass6half_tE19Flash_kernel_traitsILi64ELi64ELi128ELi4ES3_EELi8ELi1ELb1EEEvNS_16Flash_fwd_paramsE --------------------------
	.section	.nv.constant0._ZN5flash32flash_fwd_splitkv_combine_kernelI23Flash_fwd_kernel_traitsILi64ELi64ELi128ELi4ELb0ELb0EN7cutlass6half_tE19Flash_kernel_traitsILi64ELi64ELi128ELi4ES3_EELi8ELi1ELb1EEEvNS_16Flash_fwd_paramsE,"a",@progbits
	.sectionflags	@""
	.align	4
.nv.constant0._ZN5flash32flash_fwd_splitkv_combine_kernelI23Flash_fwd_kernel_traitsILi64ELi64ELi128ELi4ELb0ELb0EN7cutlass6half_tE19Flash_kernel_traitsILi64ELi64ELi128ELi4ES3_EELi8ELi1ELb1EEEvNS_16Flash_fwd_paramsE:
	.zero		816


//--------------------- .nv.constant0._ZN5flash24flash_fwd_splitkv_kernelI23Flash_fwd_kernel_traitsILi64ELi64ELi128ELi4ELb0ELb0EN7cutlass6half_tE19Flash_kernel_traitsILi64ELi64ELi128ELi4ES3_EELb1ELb0ELb0ELb0ELb0ELb0ELb0ELb0EEEvNS_16Flash_fwd_paramsE --------------------------
	.section	.nv.constant0._ZN5flash24flash_fwd_splitkv_kernelI23Flash_fwd_kernel_traitsILi64ELi64ELi128ELi4ELb0ELb0EN7cutlass6half_tE19Flash_kernel_traitsILi64ELi64ELi128ELi4ES3_EELb1ELb0ELb0ELb0ELb0ELb0ELb0ELb0EEEvNS_16Flash_fwd_paramsE,"a",@progbits
	.sectionflags	@""
	.align	4
.nv.constant0._ZN5flash24flash_fwd_splitkv_kernelI23Flash_fwd_kernel_traitsILi64ELi64ELi128ELi4ELb0ELb0EN7cutlass6half_tE19Flash_kernel_traitsILi64ELi64ELi128ELi4ES3_EELb1ELb0ELb0ELb0ELb0ELb0ELb0ELb0EEEvNS_16Flash_fwd_paramsE:
	.zero		816


//--------------------- .nv.constant0._ZN5flash24flash_fwd_splitkv_kernelI23Flash_fwd_kernel_traitsILi64ELi64ELi128ELi4ELb0ELb0EN7cutlass6half_tE19Flash_kernel_traitsILi64ELi64ELi128ELi4ES3_EELb1ELb0ELb0ELb0ELb0ELb1ELb0ELb0EEEvNS_16Flash_fwd_paramsE --------------------------
	.section	.nv.constant0._ZN5flash24flash_fwd_splitkv_kernelI23Flash_fwd_kernel_traitsILi64ELi64ELi128ELi4ELb0ELb0EN7cutlass6half_tE19Flash_kernel_traitsILi64ELi64ELi128ELi4ES3_EELb1ELb0ELb0ELb0ELb0ELb1ELb0ELb0EEEvNS_16Flash_fwd_paramsE,"a",@progbits
	.sectionflags	@""
	.align	4
.nv.constant0._ZN5flash24flash_fwd_splitkv_kernelI23Flash_fwd_kernel_traitsILi64ELi64ELi128ELi4ELb0ELb0EN7cutlass6half_tE19Flash_kernel_traitsILi64ELi64ELi128ELi4ES3_EELb1ELb0ELb0ELb0ELb0ELb1ELb0ELb0EEEvNS_16Flash_fwd_paramsE:
	.zero		816


//--------------------- .nv.constant0._ZN5flash24flash_fwd_splitkv_kernelI23Flash_fwd_kernel_traitsILi64ELi64ELi128ELi4ELb0ELb0EN7cutlass6half_tE19Flash_kernel_traitsILi64ELi64ELi128ELi4ES3_EELb1ELb0ELb0ELb0ELb0ELb0ELb0ELb1EEEvNS_16Flash_fwd_paramsE --------------------------
	.section	.nv.constant0._ZN5flash24flash_fwd_splitkv_kernelI23Flash_fwd_kernel_traitsILi64ELi64ELi128ELi4ELb0ELb0EN7cutlass6half_tE19Flash_kernel_traitsILi64ELi64ELi128ELi4ES3_EELb1ELb0ELb0ELb0ELb0ELb0ELb0ELb1EEEvNS_16Flash_fwd_paramsE,"a",@progbits
	.sectionflags	@""
	.align	4
.nv.constant0._ZN5flash24flash_fwd_splitkv_kernelI23Flash_fwd_kernel_traitsILi64ELi64ELi128ELi4ELb0ELb0EN7cutlass6half_tE19Flash_kernel_traitsILi64ELi64ELi128ELi4ES3_EELb1ELb0ELb0ELb0ELb0ELb0ELb0ELb1EEEvNS_16Flash_fwd_paramsE:
	.zero		816


//--------------------- .nv.constant0._ZN5flash24flash_fwd_splitkv_kernelI23Flash_fwd_kernel_traitsILi64ELi64ELi128ELi4ELb0ELb0EN7cutlass6half_tE19Flash_kernel_traitsILi64ELi64ELi128ELi4ES3_EELb1ELb0ELb0ELb0ELb0ELb1ELb0ELb1EEEvNS_16Flash_fwd_paramsE --------------------------
	.section	.nv.constant0._ZN5flash24flash_fwd_splitkv_kernelI23Flash_fwd_kernel_traitsILi64ELi64ELi128ELi4ELb0ELb0EN7cutlass6half_tE19Flash_kernel_traitsILi64ELi64ELi128ELi4ES3_EELb1ELb0ELb0ELb0ELb0ELb1ELb0ELb1EEEvNS_16Flash_fwd_paramsE,"a",@progbits
	.sectionflags	@""
	.align	4
.nv.constant0._ZN5flash24flash_fwd_splitkv_kernelI23Flash_fwd_kernel_traitsILi64ELi64ELi128ELi4ELb0ELb0EN7cutlass6half_tE19Flash_kernel_traitsILi64ELi64ELi128ELi4ES3_EELb1ELb0ELb0ELb0ELb0ELb1ELb0ELb1EEEvNS_16Flash_fwd_paramsE:
	.zero		816


//--------------------- .nv.constant0._ZN5flash24flash_fwd_splitkv_kernelI23Flash_fwd_kernel_traitsILi64ELi64ELi128ELi4ELb0ELb0EN7cutlass6half_tE19Flash_kernel_traitsILi64ELi64ELi128ELi4ES3_EELb1ELb0ELb0ELb0ELb0ELb0ELb1ELb0EEEvNS_16Flash_fwd_paramsE --------------------------
	.section	.nv.constant0._ZN5flash24flash_fwd_splitkv_kernelI23Flash_fwd_kernel_traitsILi64ELi64ELi128ELi4ELb0ELb0EN7cutlass6half_tE19Flash_kernel_traitsILi64ELi64ELi128ELi4ES3_EELb1ELb0ELb0ELb0ELb0ELb0ELb1ELb0EEEvNS_16Flash_fwd_paramsE,"a",@progbits
	.sectionflags	@""
	.align	4
.nv.constant0._ZN5flash24flash_fwd_splitkv_kernelI23Flash_fwd_kernel_traitsILi64ELi64ELi128ELi4ELb0ELb0EN7cutlass6half_tE19Flash_kernel_traitsILi64ELi64ELi128ELi4ES3_EELb1ELb0ELb0ELb0ELb0ELb0ELb1ELb0EEEvNS_16Flash_fwd_paramsE:
	.zero		816


//--------------------- .nv.constant0._ZN5flash24flash_fwd_splitkv_kernelI23Flash_fwd_kernel_traitsILi64ELi64ELi128ELi4ELb0ELb0EN7cutlass6half_tE19Flash_kernel_traitsILi64ELi64ELi128ELi4ES3_EELb1ELb0ELb0ELb0ELb0ELb1ELb1ELb0EEEvNS_16Flash_fwd_paramsE --------------------------
	.section	.nv.constant0._ZN5flash24flash_fwd_splitkv_kernelI23Flash_fwd_kernel_traitsILi64ELi64ELi128ELi4ELb0ELb0EN7cutlass6half_tE19Flash_kernel_traitsILi64ELi64ELi128ELi4ES3_EELb1ELb0ELb0ELb0ELb0ELb1ELb1ELb0EEEvNS_16Flash_fwd_paramsE,"a",@progbits
	.sectionflags	@""
	.align	4
.nv.constant0._ZN5flash24flash_fwd_splitkv_kernelI23Flash_fwd_kernel_traitsILi64ELi64ELi128ELi4ELb0ELb0EN7cutlass6half_tE19Flash_kernel_traitsILi64ELi64ELi128ELi4ES3_EELb1ELb0ELb0ELb0ELb0ELb1ELb1ELb0EEEvNS_16Flash_fwd_paramsE:
	.zero		816


//--------------------- .nv.constant0._ZN5flash24flash_fwd_splitkv_kernelI23Flash_fwd_kernel_traitsILi64ELi64ELi128ELi4ELb0ELb0EN7cutlass6half_tE19Flash_kernel_traitsILi64ELi64ELi128ELi4ES3_EELb1ELb0ELb0ELb0ELb0ELb0ELb1ELb1EEEvNS_16Flash_fwd_paramsE --------------------------
	.section	.nv.constant0._ZN5flash24flash_fwd_splitkv_kernelI23Flash_fwd_kernel_traitsILi64ELi64ELi128ELi4ELb0ELb0EN7cutlass6half_tE19Flash_kernel_traitsILi64ELi64ELi128ELi4ES3_EELb1ELb0ELb0ELb0ELb0ELb0ELb1ELb1EEEvNS_16Flash_fwd_paramsE,"a",@progbits
	.sectionflags	@""
	.align	4
.nv.constant0._ZN5flash24flash_fwd_splitkv_kernelI23Flash_fwd_kernel_traitsILi64ELi64ELi128ELi4ELb0ELb0EN7cutlass6half_tE19Flash_kernel_traitsILi64ELi64ELi128ELi4ES3_EELb1ELb0ELb0ELb0ELb0ELb0ELb1ELb1EEEvNS_16Flash_fwd_paramsE:
	.zero		816


//--------------------- .nv.constant0._ZN5flash24flash_fwd_splitkv_kernelI23Flash_fwd_kernel_traitsILi64ELi64ELi128ELi4ELb0ELb0EN7cutlass6half_tE19Flash_kernel_traitsILi64ELi64ELi128ELi4ES3_EELb1ELb0ELb0ELb0ELb0ELb1ELb1ELb1EEEvNS_16Flash_fwd_paramsE --------------------------
	.section	.nv.constant0._ZN5flash24flash_fwd_splitkv_kernelI23Flash_fwd_kernel_traitsILi64ELi64ELi128ELi4ELb0ELb0EN7cutlass6half_tE19Flash_kernel_traitsILi64ELi64ELi128ELi4ES3_EELb1ELb0ELb0ELb0ELb0ELb1ELb1ELb1EEEvNS_16Flash_fwd_paramsE,"a",@progbits
	.sectionflags	@""
	.align	4
.nv.constant0._ZN5flash24flash_fwd_splitkv_kernelI23Flash_fwd_kernel_traitsILi64ELi64ELi128ELi4ELb0ELb0EN7cutlass6half_tE19Flash_kernel_traitsILi64ELi64ELi128ELi4ES3_EELb1ELb0ELb0ELb0ELb0ELb1ELb1ELb1EEEvNS_16Flash_fwd_paramsE:
	.zero		816


//--------------------- .nv.constant0._ZN5flash24flash_fwd_splitkv_kernelI23Flash_fwd_kernel_traitsILi64ELi64ELi128ELi4ELb0ELb0EN7cutlass6half_tE19Flash_kernel_traitsILi64ELi64ELi128ELi4ES3_EELb1ELb0ELb0ELb1ELb1ELb0ELb0ELb0EEEvNS_16Flash_fwd_paramsE --------------------------
	.section	.nv.constant0._ZN5flash24flash_fwd_splitkv_kernelI23Flash_fwd_kernel_traitsILi64ELi64ELi128ELi4ELb0ELb0EN7cutlass6half_tE19Flash_kernel_traitsILi64ELi64ELi128ELi4ES3_EELb1ELb0ELb0ELb1ELb1ELb0ELb0ELb0EEEvNS_16Flash_fwd_paramsE,"a",@progbits
	.sectionflags	@""
	.align	4
.nv.constant0._ZN5flash24flash_fwd_splitkv_kernelI23Flash_fwd_kernel_traitsILi64ELi64ELi128ELi4ELb0ELb0EN7cutlass6half_tE19Flash_kernel_traitsILi64ELi64ELi128ELi4ES3_EELb1ELb0ELb0ELb1ELb1ELb0ELb0ELb0EEEvNS_16Flash_fwd_paramsE:
	.zero		816


//--------------------- .nv.constant0._ZN5flash24flash_fwd_splitkv_kernelI23Flash_fwd_kernel_traitsILi64ELi64ELi128ELi4ELb0ELb0EN7cutlass6half_tE19Flash_kernel_traitsILi64ELi64ELi128ELi4ES3_EELb1ELb0ELb0ELb1ELb1ELb1ELb0ELb0EEEvNS_16Flash_fwd_paramsE --------------------------
	.section	.nv.constant0._ZN5flash24flash_fwd_splitkv_kernelI23Flash_fwd_kernel_traitsILi64ELi64ELi128ELi4ELb0ELb0EN7cutlass6half_tE19Flash_kernel_traitsILi64ELi64ELi128ELi4ES3_EELb1ELb0ELb0ELb1ELb1ELb1ELb0ELb0EEEvNS_16Flash_fwd_paramsE,"a",@progbits
	.sectionflags	@""
	.align	4
.nv.constant0._ZN5flash24flash_fwd_splitkv_kernelI23Flash_fwd_kernel_traitsILi64ELi64ELi128ELi4ELb0ELb0EN7cutlass6half_tE19Flash_kernel_traitsILi64ELi64ELi128ELi4ES3_EELb1ELb0ELb0ELb1ELb1ELb1ELb0ELb0EEEvNS_16Flash_fwd_paramsE:
	.zero		816


//--------------------- .nv.constant0._ZN5flash24flash_fwd_splitkv_kernelI23Flash_fwd_kernel_traitsILi64ELi64ELi128ELi4ELb0ELb0EN7cutlass6half_tE19Flash_kernel_traitsILi64ELi64ELi128ELi4ES3_EELb1ELb0ELb0ELb1ELb1ELb0ELb1ELb0EEEvNS_16Flash_fwd_paramsE --------------------------
	.section	.nv.constant0._ZN5flash24flash_fwd_splitkv_kernelI23Flash_fwd_kernel_traitsILi64ELi64ELi128ELi4ELb0ELb0EN7cutlass6half_tE19Flash_kernel_traitsILi64ELi64ELi128ELi4ES3_EELb1ELb0ELb0ELb1ELb1ELb0ELb1ELb0EEEvNS_16Flash_fwd_paramsE,"a",@progbits
	.sectionflags	@""
	.align	4
.nv.constant0._ZN5flash24flash_fwd_splitkv_kernelI23Flash_fwd_kernel_traitsILi64ELi64ELi128ELi4ELb0ELb0EN7cutlass6half_tE19Flash_kernel_traitsILi64ELi64ELi128ELi4ES3_EELb1ELb0ELb0ELb1ELb1ELb0ELb1ELb0EEEvNS_16Flash_fwd_paramsE:
	.zero		816


//--------------------- .nv.constant0._ZN5flash24flash_fwd_splitkv_kernelI23Flash_fwd_kernel_traitsILi64ELi64ELi128ELi4ELb0ELb0EN7cutlass6half_tE19Flash_kernel_traitsILi64ELi64ELi128ELi4ES3_EELb1ELb0ELb0ELb1ELb1ELb1ELb1ELb0EEEvNS_16Flash_fwd_paramsE --------------------------
	.section	.nv.constant0._ZN5flash24flash_fwd_splitkv_kernelI23Flash_fwd_kernel_traitsILi64ELi64ELi128ELi4ELb0ELb0EN7cutlass6half_tE19Flash_kernel_traitsILi64ELi64ELi128ELi4ES3_EELb1ELb0ELb0ELb1ELb1ELb1ELb1ELb0EEEvNS_16Flash_fwd_paramsE,"a",@progbits
	.sectionflags	@""
	.align	4
.nv.constant0._ZN5flash24flash_fwd_splitkv_kernelI23Flash_fwd_kernel_traitsILi64ELi64ELi128ELi4ELb0ELb0EN7cutlass6half_tE19Flash_kernel_traitsILi64ELi64ELi128ELi4ES3_EELb1ELb0ELb0ELb1ELb1ELb1ELb1ELb0EEEvNS_16Flash_fwd_paramsE:
	.zero		816


//--------------------- .nv.constant0._ZN5flash24flash_fwd_splitkv_kernelI23Flash_fwd_kernel_traitsILi64ELi64ELi128ELi4ELb0ELb0EN7cutlass6half_tE19Flash_kernel_traitsILi64ELi64ELi128ELi4ES3_EELb1ELb0ELb0ELb0ELb1ELb0ELb0ELb0EEEvNS_16Flash_fwd_paramsE --------------------------
	.section	.nv.constant0._ZN5flash24flash_fwd_splitkv_kernelI23Flash_fwd_kernel_traitsILi64ELi64ELi128ELi4ELb0ELb0EN7cutlass6half_tE19Flash_kernel_traitsILi64ELi64ELi128ELi4ES3_EELb1ELb0ELb0ELb0ELb1ELb0ELb0ELb0EEEvNS_16Flash_fwd_paramsE,"a",@progbits
	.sectionflags	@""
	.align	4
.nv.constant0._ZN5flash24flash_fwd_splitkv_kernelI23Flash_fwd_kernel_traitsILi64ELi64ELi128ELi4ELb0ELb0EN7cutlass6half_tE19Flash_kernel_traitsILi64ELi64ELi128ELi4ES3_EELb1ELb0ELb0ELb0ELb1ELb0ELb0ELb0EEEvNS_16Flash_fwd_paramsE:
	.zero		816


//--------------------- .nv.constant0._ZN5flash24flash_fwd_splitkv_kernelI23Flash_fwd_kernel_traitsILi64ELi64ELi128ELi4ELb0ELb0EN7cutlass6half_tE19Flash_kernel_traitsILi64ELi64ELi128ELi4ES3_EELb1ELb0ELb0ELb0ELb1ELb1ELb0ELb0EEEvNS_16Flash_fwd_paramsE --------------------------
	.section	.nv.constant0._ZN5flash24flash_fwd_splitkv_kernelI23Flash_fwd_kernel_traitsILi64ELi64ELi128ELi4ELb0ELb0EN7cutlass6half_tE19Flash_kernel_traitsILi64ELi64ELi128ELi4ES3_EELb1ELb0ELb0ELb0ELb1ELb1ELb0ELb0EEEvNS_16Flash_fwd_paramsE,"a",@progbits
	.sectionflags	@""
	.align	4
.nv.constant0._ZN5flash24flash_fwd_splitkv_kernelI23Flash_fwd_kernel_traitsILi64ELi64ELi128ELi4ELb0ELb0EN7cutlass6half_tE19Flash_kernel_traitsILi64ELi64ELi128ELi4ES3_EELb1ELb0ELb0ELb0ELb1ELb1ELb0ELb0EEEvNS_16Flash_fwd_paramsE:
	.zero		816


//--------------------- .nv.constant0._ZN5flash24flash_fwd_splitkv_kernelI23Flash_fwd_kernel_traitsILi64ELi64ELi128ELi4ELb0ELb0EN7cutlass6half_tE19Flash_kernel_traitsILi64ELi64ELi128ELi4ES3_EELb1ELb0ELb1ELb0ELb0ELb0ELb0ELb0EEEvNS_16Flash_fwd_paramsE --------------------------
	.section	.nv.constant0._ZN5flash24flash_fwd_splitkv_kernelI23Flash_fwd_kernel_traitsILi64ELi64ELi128ELi4ELb0ELb0EN7cutlass6half_tE19Flash_kernel_traitsILi64ELi64ELi128ELi4ES3_EELb1ELb0ELb1ELb0ELb0ELb0ELb0ELb0EEEvNS_16Flash_fwd_paramsE,"a",@progbits
	.sectionflags	@""
	.align	4
.nv.constant0._ZN5flash24flash_fwd_splitkv_kernelI23Flash_fwd_kernel_traitsILi64ELi64ELi128ELi4ELb0ELb0EN7cutlass6half_tE19Flash_kernel_traitsILi64ELi64ELi128ELi4ES3_EELb1ELb0ELb1ELb0ELb0ELb0ELb0ELb0EEEvNS_16Flash_fwd_paramsE:
	.zero		816


//--------------------- .nv.constant0._ZN5flash24flash_fwd_splitkv_kernelI23Flash_fwd_kernel_traitsILi64ELi64ELi128ELi4ELb0ELb0EN7cutlass6half_tE19Flash_kernel_traitsILi64ELi64ELi128ELi4ES3_EELb1ELb0ELb1ELb0ELb0ELb1ELb0ELb0EEEvNS_16Flash_fwd_paramsE --------------------------
	.section	.nv.constant0._ZN5flash24flash_fwd_splitkv_kernelI23Flash_fwd_kernel_traitsILi64ELi64ELi128ELi4ELb0ELb0EN7cutlass6half_tE19Flash_kernel_traitsILi64ELi64ELi128ELi4ES3_EELb1ELb0ELb1ELb0ELb0ELb1ELb0ELb0EEEvNS_16Flash_fwd_paramsE,"a",@progbits
	.sectionflags	@""
	.align	4
.nv.constant0._ZN5flash24flash_fwd_splitkv_kernelI23Flash_fwd_kernel_traitsILi64ELi64ELi128ELi4ELb0ELb0EN7cutlass6half_tE19Flash_kernel_traitsILi64ELi64ELi128ELi4ES3_EELb1ELb0ELb1ELb0ELb0ELb1ELb0ELb0EEEvNS_16Flash_fwd_paramsE:
	.zero		816


//--------------------- .nv.constant0._ZN5flash24flash_fwd_splitkv_kernelI23Flash_fwd_kernel_traitsILi64ELi64ELi128ELi4ELb0ELb0EN7cutlass6half_tE19Flash_kernel_traitsILi64ELi64ELi128ELi4ES3_EELb1ELb0ELb0ELb0ELb1ELb0ELb0ELb1EEEvNS_16Flash_fwd_paramsE --------------------------
	.section	.nv.constant0._ZN5flash24flash_fwd_splitkv_kernelI23Flash_fwd_kernel_traitsILi64ELi64ELi128ELi4ELb0ELb0EN7cutlass6half_tE19Flash_kernel_traitsILi64ELi64ELi128ELi4ES3_EELb1ELb0ELb0ELb0ELb1ELb0ELb0ELb1EEEvNS_16Flash_fwd_paramsE,"a",@progbits
	.sectionflags	@""
	.align	4
.nv.constant0._ZN5flash24flash_fwd_splitkv_kernelI23Flash_fwd_kernel_traitsILi64ELi64ELi128ELi4ELb0ELb0EN7cutlass6half_tE19Flash_kernel_traitsILi64ELi64ELi128ELi4ES3_EELb1ELb0ELb0ELb0ELb1ELb0ELb0ELb1EEEvNS_16Flash_fwd_paramsE:
	.zero		816


//--------------------- .nv.constant0._ZN5flash24flash_fwd_splitkv_kernelI23Flash_fwd_kernel_traitsILi64ELi64ELi128ELi4ELb0ELb0EN7cutlass6half_tE19Flash_kernel_traitsILi64ELi64ELi128ELi4ES3_EELb1ELb0ELb0ELb0ELb1ELb1ELb0ELb1EEEvNS_16Flash_fwd_paramsE --------------------------
	.section	.nv.constant0._ZN5flash24flash_fwd_splitkv_kernelI23Flash_fwd_kernel_traitsILi64ELi64ELi128ELi4ELb0ELb0EN7cutlass6half_tE19Flash_kernel_traitsILi64ELi64ELi128ELi4ES3_EELb1ELb0ELb0ELb0ELb1ELb1ELb0ELb1EEEvNS_16Flash_fwd_paramsE,"a",@progbits
	.sectionflags	@""
	.align	4
.nv.constant0._ZN5flash24flash_fwd_splitkv_kernelI23Flash_fwd_kernel_traitsILi64ELi64ELi128ELi4ELb0ELb0EN7cutlass6half_tE19Flash_kernel_traitsILi64ELi64ELi128ELi4ES3_EELb1ELb0ELb0ELb0ELb1ELb1ELb0ELb1EEEvNS_16Flash_fwd_paramsE:
	.zero		816


//--------------------- .nv.constant0._ZN5flash24flash_fwd_splitkv_kernelI23Flash_fwd_kernel_traitsILi64ELi64ELi128ELi4ELb0ELb0EN7cutlass6half_tE19Flash_kernel_traitsILi64ELi64ELi128ELi4ES3_EELb1ELb0ELb1ELb0ELb0ELb0ELb0ELb1EEEvNS_16Flash_fwd_paramsE --------------------------
	.section	.nv.constant0._ZN5flash24flash_fwd_splitkv_kernelI23Flash_fwd_kernel_traitsILi64ELi64ELi128ELi4ELb0ELb0EN7cutlass6half_tE19Flash_kernel_traitsILi64ELi64ELi128ELi4ES3_EELb1ELb0ELb1ELb0ELb0ELb0ELb0ELb1EEEvNS_16Flash_fwd_paramsE,"a",@progbits
	.sectionflags	@""
	.align	4
.nv.constant0._ZN5flash24flash_fwd_splitkv_kernelI23Flash_fwd_kernel_traitsILi64ELi64ELi128ELi4ELb0ELb0EN7cutlass6half_tE19Flash_kernel_traitsILi64ELi64ELi128ELi4ES3_EELb1ELb0ELb1ELb0ELb0ELb0ELb0ELb1EEEvNS_16Flash_fwd_paramsE:
	.zero		816


//--------------------- .nv.constant0._ZN5flash24flash_fwd_splitkv_kernelI23Flash_fwd_kernel_traitsILi64ELi64ELi128ELi4ELb0ELb0EN7cutlass6half_tE19Flash_kernel_traitsILi64ELi64ELi128ELi4ES3_EELb1ELb0ELb1ELb0ELb0ELb1ELb0ELb1EEEvNS_16Flash_fwd_paramsE --------------------------
	.section	.nv.constant0._ZN5flash24flash_fwd_splitkv_kernelI23Flash_fwd_kernel_traitsILi64ELi64ELi128ELi4ELb0ELb0EN7cutlass6half_tE19Flash_kernel_traitsILi64ELi64ELi128ELi4ES3_EELb1ELb0ELb1ELb0ELb0ELb1ELb0ELb1EEEvNS_16Flash_fwd_paramsE,"a",@progbits
	.sectionflags	@""
	.align	4
.nv.constant0._ZN5flash24flash_fwd_splitkv_kernelI23Flash_fwd_kernel_traitsILi64ELi64ELi128ELi4ELb0ELb0EN7cutlass6half_tE19Flash_kernel_traitsILi64ELi64ELi128ELi4ES3_EELb1ELb0ELb1ELb0ELb0ELb1ELb0ELb1EEEvNS_16Flash_fwd_paramsE:
	.zero		816


//--------------------- .nv.constant0._ZN5flash24flash_fwd_splitkv_kernelI23Flash_fwd_kernel_traitsILi64ELi64ELi128ELi4ELb0ELb0EN7cutlass6half_tE19Flash_kernel_traitsILi64ELi64ELi128ELi4ES3_EELb1ELb0ELb0ELb0ELb1ELb0ELb1ELb0EEEvNS_16Flash_fwd_paramsE --------------------------
	.section	.nv.constant0._ZN5flash24flash_fwd_splitkv_kernelI23Flash_fwd_kernel_traitsILi64ELi64ELi128ELi4ELb0ELb0EN7cutlass6half_tE19Flash_kernel_traitsILi64ELi64ELi128ELi4ES3_EELb1ELb0ELb0ELb0ELb1ELb0ELb1ELb0EEEvNS_16Flash_fwd_paramsE,"a",@progbits
	.sectionflags	@""
	.align	4
.nv.constant0._ZN5flash24flash_fwd_splitkv_kernelI23Flash_fwd_kernel_traitsILi64ELi64ELi128ELi4ELb0ELb0EN7cutlass6half_tE19Flash_kernel_traitsILi64ELi64ELi128ELi4ES3_EELb1ELb0ELb0ELb0ELb1ELb0ELb1ELb0EEEvNS_16Flash_fwd_paramsE:
	.zero		816


//--------------------- .nv.constant0._ZN5flash24flash_fwd_splitkv_kernelI23Flash_fwd_kernel_traitsILi64ELi64ELi128ELi4ELb0ELb0EN7cutlass6half_tE19Flash_kernel_traitsILi64ELi64ELi128ELi4ES3_EELb1ELb0ELb0ELb0ELb1ELb1ELb1ELb0EEEvNS_16Flash_fwd_paramsE --------------------------
	.section	.nv.constant0._ZN5flash24flash_fwd_splitkv_kernelI23Flash_fwd_kernel_traitsILi64ELi64ELi128ELi4ELb0ELb0EN7cutlass6half_tE19Flash_kernel_traitsILi64ELi64ELi128ELi4ES3_EELb1ELb0ELb0ELb0ELb1ELb1ELb1ELb0EEEvNS_16Flash_fwd_paramsE,"a",@progbits
	.sectionflags	@""
	.align	4
.nv.constant0._ZN5flash24flash_fwd_splitkv_kernelI23Flash_fwd_kernel_traitsILi64ELi64ELi128ELi4ELb0ELb0EN7cutlass6half_tE19Flash_kernel_traitsILi64ELi64ELi128ELi4ES3_EELb1ELb0ELb0ELb0ELb1ELb1ELb1ELb0EEEvNS_16Flash_fwd_paramsE:
	.zero		816


//--------------------- .nv.constant0._ZN5flash24flash_fwd_splitkv_kernelI23Flash_fwd_kernel_traitsILi64ELi64ELi128ELi4ELb0ELb0EN7cutlass6half_tE19Flash_kernel_traitsILi64ELi64ELi128ELi4ES3_EELb1ELb0ELb1ELb0ELb0ELb0ELb1ELb0EEEvNS_16Flash_fwd_paramsE --------------------------
	.section	.nv.constant0._ZN5flash24flash_fwd_splitkv_kernelI23Flash_fwd_kernel_traitsILi64ELi64ELi128ELi4ELb0ELb0EN7cutlass6half_tE19Flash_kernel_traitsILi64ELi64ELi128ELi4ES3_EELb1ELb0ELb1ELb0ELb0ELb0ELb1ELb0EEEvNS_16Flash_fwd_paramsE,"a",@progbits
	.sectionflags	@""
	.align	4
.nv.constant0._ZN5flash24flash_fwd_splitkv_kernelI23Flash_fwd_kernel_traitsILi64ELi64ELi128ELi4ELb0ELb0EN7cutlass6half_tE19Flash_kernel_traitsILi64ELi64ELi128ELi4ES3_EELb1ELb0ELb1ELb0ELb0ELb0ELb1ELb0EEEvNS_16Flash_fwd_paramsE:
	.zero		816


//--------------------- .nv.constant0._ZN5flash24flash_fwd_splitkv_kernelI23Flash_fwd_kernel_traitsILi64ELi64ELi128ELi4ELb0ELb0EN7cutlass6half_tE19Flash_kernel_traitsILi64ELi64ELi128ELi4ES3_EELb1ELb0ELb1ELb0ELb0ELb1ELb1ELb0EEEvNS_16Flash_fwd_paramsE --------------------------
	.section	.nv.constant0._ZN5flash24flash_fwd_splitkv_kernelI23Flash_fwd_kernel_traitsILi64ELi64ELi128ELi4ELb0ELb0EN7cutlass6half_tE19Flash_kernel_traitsILi64ELi64ELi128ELi4ES3_EELb1ELb0ELb1ELb0ELb0ELb1ELb1ELb0EEEvNS_16Flash_fwd_paramsE,"a",@progbits
	.sectionflags	@""
	.align	4
.nv.constant0._ZN5flash24flash_fwd_splitkv_kernelI23Flash_fwd_kernel_traitsILi64ELi64ELi128ELi4ELb0ELb0EN7cutlass6half_tE19Flash_kernel_traitsILi64ELi64ELi128ELi4ES3_EELb1ELb0ELb1ELb0ELb0ELb1ELb1ELb0EEEvNS_16Flash_fwd_paramsE:
	.zero		816


//--------------------- .nv.constant0._ZN5flash24flash_fwd_splitkv_kernelI23Flash_fwd_kernel_traitsILi64ELi64ELi128ELi4ELb0ELb0EN7cutlass6half_tE19Flash_kernel_traitsILi64ELi64ELi128ELi4ES3_EELb1ELb0ELb0ELb0ELb1ELb0ELb1ELb1EEEvNS_16Flash_fwd_paramsE --------------------------
	.section	.nv.constant0._ZN5flash24flash_fwd_splitkv_kernelI23Flash_fwd_kernel_traitsILi64ELi64ELi128ELi4ELb0ELb0EN7cutlass6half_tE19Flash_kernel_traitsILi64ELi64ELi128ELi4ES3_EELb1ELb0ELb0ELb0ELb1ELb0ELb1ELb1EEEvNS_16Flash_fwd_paramsE,"a",@progbits
	.sectionflags	@""
	.align	4
.nv.constant0._ZN5flash24flash_fwd_splitkv_kernelI23Flash_fwd_kernel_traitsILi64ELi64ELi128ELi4ELb0ELb0EN7cutlass6half_tE19Flash_kernel_traitsILi64ELi64ELi128ELi4ES3_EELb1ELb0ELb0ELb0ELb1ELb0ELb1ELb1EEEvNS_16Flash_fwd_paramsE:
	.zero		816


//--------------------- .nv.constant0._ZN5flash24flash_fwd_splitkv_kernelI23Flash_fwd_kernel_traitsILi64ELi64ELi128ELi4ELb0ELb0EN7cutlass6half_tE19Flash_kernel_traitsILi64ELi64ELi128ELi4ES3_EELb1ELb0ELb0ELb0ELb1ELb1ELb1ELb1EEEvNS_16Flash_fwd_paramsE --------------------------
	.section	.nv.constant0._ZN5flash24flash_fwd_splitkv_kernelI23Flash_fwd_kernel_traitsILi64ELi64ELi128ELi4ELb0ELb0EN7cutlass6half_tE19Flash_kernel_traitsILi64ELi64ELi128ELi4ES3_EELb1ELb0ELb0ELb0ELb1ELb1ELb1ELb1EEEvNS_16Flash_fwd_paramsE,"a",@progbits
	.sectionflags	@""
	.align	4
.nv.constant0._ZN5flash24flash_fwd_splitkv_kernelI23Flash_fwd_kernel_traitsILi64ELi64ELi128ELi4ELb0ELb0EN7cutlass6half_tE19Flash_kernel_traitsILi64ELi64ELi128ELi4ES3_EELb1ELb0ELb0ELb0ELb1ELb1ELb1ELb1EEEvNS_16Flash_fwd_paramsE:
	.zero		816


//--------------------- .nv.constant0._ZN5flash24flash_fwd_splitkv_kernelI23Flash_fwd_kernel_traitsILi64ELi64ELi128ELi4ELb0ELb0EN7cutlass6half_tE19Flash_kernel_traitsILi64ELi64ELi128ELi4ES3_EELb1ELb0ELb1ELb0ELb0ELb0ELb1ELb1EEEvNS_16Flash_fwd_paramsE --------------------------
	.section	.nv.constant0._ZN5flash24flash_fwd_splitkv_kernelI23Flash_fwd_kernel_traitsILi64ELi64ELi128ELi4ELb0ELb0EN7cutlass6half_tE19Flash_kernel_traitsILi64ELi64ELi128ELi4ES3_EELb1ELb0ELb1ELb0ELb0ELb0ELb1ELb1EEEvNS_16Flash_fwd_paramsE,"a",@progbits
	.sectionflags	@""
	.align	4
.nv.constant0._ZN5flash24flash_fwd_splitkv_kernelI23Flash_fwd_kernel_traitsILi64ELi64ELi128ELi4ELb0ELb0EN7cutlass6half_tE19Flash_kernel_traitsILi64ELi64ELi128ELi4ES3_EELb1ELb0ELb1ELb0ELb0ELb0ELb1ELb1EEEvNS_16Flash_fwd_paramsE:
	.zero		816


//--------------------- .nv.constant0._ZN5flash24flash_fwd_splitkv_kernelI23Flash_fwd_kernel_traitsILi64ELi64ELi128ELi4ELb0ELb0EN7cutlass6half_tE19Flash_kernel_traitsILi64ELi64ELi128ELi4ES3_EELb1ELb0ELb1ELb0ELb0ELb1ELb1ELb1EEEvNS_16Flash_fwd_paramsE --------------------------
	.section	.nv.constant0._ZN5flash24flash_fwd_splitkv_kernelI23Flash_fwd_kernel_traitsILi64ELi64ELi128ELi4ELb0ELb0EN7cutlass6half_tE19Flash_kernel_traitsILi64ELi64ELi128ELi4ES3_EELb1ELb0ELb1ELb0ELb0ELb1ELb1ELb1EEEvNS_16Flash_fwd_paramsE,"a",@progbits
	.sectionflags	@""
	.align	4
.nv.constant0._ZN5flash24flash_fwd_splitkv_kernelI23Flash_fwd_kernel_traitsILi64ELi64ELi128ELi4ELb0ELb0EN7cutlass6half_tE19Flash_kernel_traitsILi64ELi64ELi128ELi4ES3_EELb1ELb0ELb1ELb0ELb0ELb1ELb1ELb1EEEvNS_16Flash_fwd_paramsE:
	.zero		816


//--------------------- .text._ZN5flash32flash_fwd_splitkv_combine_kernelI23Flash_fwd_kernel_traitsILi64ELi64ELi256ELi4ELb0ELb0EN7cutlass6half_tE19Flash_kernel_traitsILi64ELi64ELi256ELi4ES3_EELi8ELi7ELb0EEEvNS_16Flash_fwd_paramsE --------------------------
	.section	.text._ZN5flash32flash_fwd_splitkv_combine_kernelI23Flash_fwd_kernel_traitsILi64ELi64ELi256ELi4ELb0ELb0EN7cutlass6half_tE19Flash_kernel_traitsILi64ELi64ELi256ELi4ES3_EELi8ELi7ELb0EEEvNS_16Flash_fwd_paramsE,"ax",@progbits
	.sectioninfo	@"SHI_REGISTERS=62"
	.align	128
        .global         _ZN5flash32flash_fwd_splitkv_combine_kernelI23Flash_fwd_kernel_traitsILi64ELi64ELi256ELi4ELb0ELb0EN7cutlass6half_tE19Flash_kernel_traitsILi64ELi64ELi256ELi4ES3_EELi8ELi7ELb0EEEvNS_16Flash_fwd_paramsE
        .type           _ZN5flash32flash_fwd_splitkv_combine_kernelI23Flash_fwd_kernel_traitsILi64ELi64ELi256ELi4ELb0ELb0EN7cutlass6half_tE19Flash_kernel_traitsILi64ELi64ELi256ELi4ES3_EELi8ELi7ELb0EEEvNS_16Flash_fwd_paramsE,@function
        .size           _ZN5flash32flash_fwd_splitkv_combine_kernelI23Flash_fwd_kernel_traitsILi64ELi64ELi256ELi4ELb0ELb0EN7cutlass6half_tE19Flash_kernel_traitsILi64ELi64ELi256ELi4ES3_EELi8ELi7ELb0EEEvNS_16Flash_fwd_paramsE,(.L_x_7696 - _ZN5flash32flash_fwd_splitkv_combine_kernelI23Flash_fwd_kernel_traitsILi64ELi64ELi256ELi4ELb0ELb0EN7cutlass6half_tE19Flash_kernel_traitsILi64ELi64ELi256ELi4ES3_EELi8ELi7ELb0EEEvNS_16Flash_fwd_paramsE)
        .other          _ZN5flash32flash_fwd_splitkv_combine_kernelI23Flash_fwd_kernel_traitsILi64ELi64ELi256ELi4ELb0ELb0EN7cutlass6half_tE19Flash_kernel_traitsILi64ELi64ELi256ELi4ES3_EELi8ELi7ELb0EEEvNS_16Flash_fwd_paramsE,@"STO_CUDA_ENTRY STV_DEFAULT"
_ZN5flash32flash_fwd_splitkv_combine_kernelI23Flash_fwd_kernel_traitsILi64ELi64ELi256ELi4ELb0ELb0EN7cutlass6half_tE19Flash_kernel_traitsILi64ELi64ELi256ELi4ES3_EELi8ELi7ELb0EEEvNS_16Flash_fwd_paramsE:
.text._ZN5flash32flash_fwd_splitkv_combine_kernelI23Flash_fwd_kernel_traitsILi64ELi64ELi256ELi4ELb0ELb0EN7cutlass6half_tE19Flash_kernel_traitsILi64ELi64ELi256ELi4ES3_EELi8ELi7ELb0EEEvNS_16Flash_fwd_paramsE:
[----:B------:R-:W-:Y:S02]  /*0000*/  MOV R1, c[0x0][0x28] ;  /* 0x00000a0000017a02 */ /* 0x000fe40000000f00 */
[----:B------:R-:W-:Y:S01]  /*0010*/  IMAD.MOV.U32 R3, RZ, RZ, c[0x0][0x1c0] ;  /* 0x00007000ff037624 */ /* 0x000fe200078e00ff */
[----:B------:R-:W0:Y:S01]  /*0020*/  S2UR UR7, SR_CTAID.X ;  /* 0x00000000000779c3 */ /* 0x000e220000002500 */
[----:B------:R-:W-:Y:S02]  /*0030*/  IMAD.MOV.U32 R2, RZ, RZ, c[0x0][0x214] ;  /* 0x00008500ff027624 */ /* 0x000fe400078e00ff */
[----:B------:R-:W-:Y:S01]  /*0040*/  IMAD R12, R3, c[0x0][0x210], RZ ;  /* 0x00008400030c7a24 */ /* 0x000fe200078e02ff */
[----:B------:R-:W-:Y:S02]  /*0050*/  SHF.R.S32.HI R3, RZ, 0x1f, R3 ;  /* 0x0000001fff037819 */ /* 0x000fe40000011403 */
[----:B------:R-:W-:Y:S01]  /*0060*/  SHF.R.S32.HI R2, RZ, 0x1f, R2 ;  /* 0x0000001fff027819 */ /* 0x000fe20000011402 */
[----:B------:R-:W-:-:S05]  /*0070*/  IMAD R12, R12, c[0x0][0x214], RZ ;  /* 0x000085000c0c7a24 */ /* 0x000fca00078e02ff */
[----:B------:R-:W-:Y:S02]  /*0080*/  ISETP.LT.U32.AND P0, PT, R12, c[0x0][0x214], PT ;  /* 0x000085000c007a0c */ /* 0x000fe40003f01070 */
[----:B------:R-:W-:-:S04]  /*0090*/  SHF.R.S32.HI R5, RZ, 0x1f, R12 ;  /* 0x0000001fff057819 */ /* 0x000fc8000001140c */
[----:B------:R-:W-:-:S04]  /*00a0*/  ISETP.LT.AND.EX P0, PT, R5, R2, PT, P0 ;  /* 0x000000020500720c */ /* 0x000fc80003f01300 */
[C---:B------:R-:W-:Y:S01]  /*00b0*/  SEL R2, R5.reuse, R2, P0 ;  /* 0x0000000205027207 */ /* 0x040fe20000000000 */
[----:B0-----:R-:W-:Y:S01]  /*00c0*/  USHF.L.U32 UR7, UR7, 0x3, URZ ;  /* 0x0000000307077899 */ /* 0x001fe2000800063f */
[----:B------:R-:W-:Y:S02]  /*00d0*/  SEL R40, R12, c[0x0][0x214], P0 ;  /* 0x000085000c287a07 */ /* 0x000fe40000000000 */
[----:B------:R-:W-:Y:S01]  /*00e0*/  LOP3.LUT R0, R5, R2, RZ, 0xfc, !PT ;  /* 0x0000000205007212 */ /* 0x000fe200078efcff */
[----:B------:R-:W-:-:S03]  /*00f0*/  USHF.R.S32.HI UR6, URZ, 0x1f, UR7 ;  /* 0x0000001f3f067899 */ /* 0x000fc60008011407 */
[----:B------:R-:W-:-:S13]  /*0100*/  ISETP.NE.U32.AND P1, PT, R0, RZ, PT ;  /* 0x000000ff0000720c */ /* 0x000fda0003f25070 */
[----:B------:R-:W-:Y:S05]  /*0110*/  @!P1 BRA `(.L_x_0) ;  /* 0x0000009000009947 */ /* 0x000fea0003800000 */
[----:B------:R-:W-:Y:S01]  /*0120*/  IMAD.MOV.U32 R28, RZ, RZ, R12 ;  /* 0x000000ffff1c7224 */ /* 0x000fe200078e000c */
[----:B------:R-:W-:Y:S01]  /*0130*/  MOV R25, R40 ;  /* 0x0000002800197202 */ /* 0x000fe20000000f00 */
[----:B------:R-:W-:Y:S01]  /*0140*/  IMAD.MOV.U32 R19, RZ, RZ, R5 ;  /* 0x000000ffff137224 */ /* 0x000fe200078e0005 */
[----:B------:R-:W-:Y:S02]  /*0150*/  MOV R24, R2 ;  /* 0x0000000200187202 */ /* 0x000fe40000000f00 */
[----:B------:R-:W-:Y:S02]  /*0160*/  MOV R23, 0x180 ;  /* 0x0000018000177802 */ /* 0x000fe40000000f00 */
[----:B------:R-:W-:Y:S05]  /*0170*/  CALL.REL.NOINC `($__internal_0_$__cuda_sm20_div_s64) ;  /* 0x00004dc000007944 */ /* 0x000fea0003c00000 */
[----:B------:R-:W-:Y:S02]  /*0180*/  MOV R8, R0 ;  /* 0x0000000000087202 */ /* 0x000fe40000000f00 */
[----:B------:R-:W-:Y:S01]  /*0190*/  MOV R9, R25 ;  /* 0x0000001900097202 */ /* 0x000fe20000000f00 */
[----:B------:R-:W-:Y:S05]  /*01a0*/  BRA `(.L_x_1) ;  /* 0x0000013000007947 */ /* 0x000fea0003800000 */
.L_x_0:
[----:B------:R-:W0:Y:S01]  /*01b0*/  I2F.U32.RP R6, R40 ;  /* 0x0000002800067306 */ /* 0x000e220000209000 */
[----:B------:R-:W-:Y:S01]  /*01c0*/  ISETP.NE.U32.AND P0, PT, R40, RZ, PT ;  /* 0x000000ff2800720c */ /* 0x000fe20003f05070 */
[----:B------:R-:W-:-:S06]  /*01d0*/  HFMA2.MMA R9, -RZ, RZ, 0, 0 ;  /* 0x00000000ff097435 */ /* 0x000fcc00000001ff */
[----:B0-----:R-:W0:Y:S02]  /*01e0*/  MUFU.RCP R6, R6 ;  /* 0x0000000600067308 */ /* 0x001e240000001000 */
[----:B0-----:R-:W-:-:S06]  /*01f0*/  IADD3 R6, R6, 0xffffffe, RZ ;  /* 0x0ffffffe06067810 */ /* 0x001fcc0007ffe0ff */
[----:B------:R-:W0:Y:S02]  /*0200*/  F2I.FTZ.U32.TRUNC.NTZ R7, R6 ;  /* 0x0000000600077305 */ /* 0x000e24000021f000 */
[----:B0-----:R-:W-:Y:S02]  /*0210*/  IMAD.MOV R0, RZ, RZ, -R7 ;  /* 0x000000ffff007224 */ /* 0x001fe400078e0a07 */
[----:B------:R-:W-:Y:S02]  /*0220*/  IMAD.MOV.U32 R6, RZ, RZ, RZ ;  /* 0x000000ffff067224 */ /* 0x000fe400078e00ff */
[----:B------:R-:W-:-:S04]  /*0230*/  IMAD R0, R0, R40, RZ ;  /* 0x0000002800007224 */ /* 0x000fc800078e02ff */
[----:B------:R-:W-:-:S06]  /*0240*/  IMAD.HI.U32 R0, R7, R0, R6 ;  /* 0x0000000007007227 */ /* 0x000fcc00078e0006 */
[----:B------:R-:W-:-:S05]  /*0250*/  IMAD.HI.U32 R8, R0, R12, RZ ;  /* 0x0000000c00087227 */ /* 0x000fca00078e00ff */
[----:B------:R-:W-:-:S05]  /*0260*/  IADD3 R0, -R8, RZ, RZ ;  /* 0x000000ff08007210 */ /* 0x000fca0007ffe1ff */
[----:B------:R-:W-:-:S05]  /*0270*/  IMAD R0, R40, R0, R12 ;  /* 0x0000000028007224 */ /* 0x000fca00078e020c */
[----:B------:R-:W-:-:S13]  /*0280*/  ISETP.GE.U32.AND P2, PT, R0, R40, PT ;  /* 0x000000280000720c */ /* 0x000fda0003f46070 */
[----:B------:R-:W-:Y:S01]  /*0290*/  @P2 IMAD.IADD R0, R0, 0x1, -R40 ;  /* 0x0000000100002824 */ /* 0x000fe200078e0a28 */
[----:B------:R-:W-:-:S04]  /*02a0*/  @P2 IADD3 R8, R8, 0x1, RZ ;  /* 0x0000000108082810 */ /* 0x000fc80007ffe0ff */
[----:B------:R-:W-:-:S13]  /*02b0*/  ISETP.GE.U32.AND P1, PT, R0, R40, PT ;  /* 0x000000280000720c */ /* 0x000fda0003f26070 */
[----:B------:R-:W-:Y:S02]  /*02c0*/  @P1 IADD3 R8, R8, 0x1, RZ ;  /* 0x0000000108081810 */ /* 0x000fe40007ffe0ff */
[----:B------:R-:W-:-:S04]  /*02d0*/  @!P0 LOP3.LUT R8, RZ, R40, RZ, 0x33, !PT ;  /* 0x00000028ff088212 */ /* 0x000fc800078e33ff */
.L_x_1:
[----:B------:R-:W-:Y:S01]  /*02e0*/  ISETP.LT.U32.AND P0, PT, R8, c[0x0][0x1c0], PT ;  /* 0x0000700008007a0c */ /* 0x000fe20003f01070 */
[----:B------:R-:W-:Y:S03]  /*02f0*/  BSSY B0, `(.L_x_2) ;  /* 0x0000023000007945 */ /* 0x000fe60003800000 */
[----:B------:R-:W-:-:S04]  /*0300*/  ISETP.LT.AND.EX P0, PT, R9, R3, PT, P0 ;  /* 0x000000030900720c */ /* 0x000fc80003f01300 */
[C---:B------:R-:W-:Y:S02]  /*0310*/  SEL R3, R9.reuse, R3, P0 ;  /* 0x0000000309037207 */ /* 0x040fe40000000000 */
[----:B------:R-:W-:Y:S02]  /*0320*/  SEL R6, R8, c[0x0][0x1c0], P0 ;  /* 0x0000700008067a07 */ /* 0x000fe40000000000 */
[----:B------:R-:W-:-:S04]  /*0330*/  LOP3.LUT R0, R9, R3, RZ, 0xfc, !PT ;  /* 0x0000000309007212 */ /* 0x000fc800078efcff */
        /* <DEDUP_REMOVED lines=11> */
.L_x_3:
        /* <DEDUP_REMOVED lines=18> */
[----:B------:R-:W-:Y:S02]  /*0510*/  @!P0 LOP3.LUT R26, RZ, R6, RZ, 0x33, !PT ;  /* 0x00000006ff1a8212 */ /* 0x000fe400078e33ff */
.L_x_4:
[----:B------:R-:W-:Y:S05]  /*0520*/  BSYNC B0 ;  /* 0x0000000000007941 */ /* 0x000fea0003800000 */
.L_x_2:
[----:B------:R-:W-:Y:S01]  /*0530*/  IABS R7, c[0x0][0x214] ;  /* 0x0000850000077a13 */ /* 0x000fe20000000000 */
[----:B------:R-:W-:Y:S01]  /*0540*/  ULDC UR4, c[0x0][0x214] ;  /* 0x0000850000047ab9 */ /* 0x000fe20000000800 */
[----:B------:R-:W-:Y:S01]  /*0550*/  BSSY B0, `(.L_x_5) ;  /* 0x000004a000007945 */ /* 0x000fe20003800000 */
[----:B------:R-:W-:Y:S01]  /*0560*/  UIADD3 UR8, UR4, -0x1, URZ ;  /* 0xffffffff04087890 */ /* 0x000fe2000fffe03f */
[----:B------:R-:W0:Y:S01]  /*0570*/  I2F.RP R10, R7 ;  /* 0x00000007000a7306 */ /* 0x000e220000209400 */
[----:B------:R-:W-:Y:S02]  /*0580*/  UISETP.LT.AND UP0, UPT, URZ, UR4, UPT ;  /* 0x000000043f00728c */ /* 0x000fe4000bf01270 */
[----:B------:R-:W-:Y:S02]  /*0590*/  USHF.R.S32.HI UR5, URZ, 0x1f, UR4 ;  /* 0x0000001f3f057899 */ /* 0x000fe40008011404 */
[----:B------:R-:W-:Y:S01]  /*05a0*/  IADD3 R8, R7, UR8, RZ ;  /* 0x0000000807087c10 */ /* 0x000fe2000fffe0ff */
[----:B------:R-:W-:-:S03]  /*05b0*/  ULEA.HI.SX32 UR4, UR4, 0x1, 0x1 ;  /* 0x0000000104047891 */ /* 0x000fc6000f8f0a3f */
[----:B------:R-:W-:-:S03]  /*05c0*/  IABS R0, R8 ;  /* 0x0000000800007213 */ /* 0x000fc60000000000 */
[----:B------:R-:W-:Y:S02]  /*05d0*/  @!UP0 UIADD3 UR4, UR5, URZ, URZ ;  /* 0x0000003f05048290 */ /* 0x000fe4000fffe03f */
[----:B------:R-:W-:Y:S01]  /*05e0*/  IMAD.MOV.U32 R9, RZ, RZ, R0 ;  /* 0x000000ffff097224 */ /* 0x000fe200078e0000 */
[----:B0-----:R-:W0:Y:S02]  /*05f0*/  MUFU.RCP R10, R10 ;  /* 0x0000000a000a7308 */ /* 0x001e240000001000 */
[----:B0-----:R-:W-:-:S06]  /*0600*/  IADD3 R10, R10, 0xffffffe, RZ ;  /* 0x0ffffffe0a0a7810 */ /* 0x001fcc0007ffe0ff */
[----:B------:R-:W0:Y:S02]  /*0610*/  F2I.FTZ.U32.TRUNC.NTZ R11, R10 ;  /* 0x0000000a000b7305 */ /* 0x000e24000021f000 */
[----:B0-----:R-:W-:Y:S02]  /*0620*/  IMAD.MOV R4, RZ, RZ, -R11 ;  /* 0x000000ffff047224 */ /* 0x001fe400078e0a0b */
[----:B------:R-:W-:Y:S02]  /*0630*/  IMAD.MOV.U32 R10, RZ, RZ, RZ ;  /* 0x000000ffff0a7224 */ /* 0x000fe400078e00ff */
[----:B------:R-:W-:-:S04]  /*0640*/  IMAD R4, R4, R7, RZ ;  /* 0x0000000704047224 */ /* 0x000fc800078e02ff */
[----:B------:R-:W-:-:S06]  /*0650*/  IMAD.HI.U32 R4, R11, R4, R10 ;  /* 0x000000040b047227 */ /* 0x000fcc00078e000a */
[----:B------:R-:W-:-:S04]  /*0660*/  IMAD.HI.U32 R0, R4, R9, RZ ;  /* 0x0000000904007227 */ /* 0x000fc800078e00ff */
[----:B------:R-:W-:-:S04]  /*0670*/  IMAD.MOV R4, RZ, RZ, -R0 ;  /* 0x000000ffff047224 */ /* 0x000fc800078e0a00 */
[----:B------:R-:W-:-:S05]  /*0680*/  IMAD R4, R7, R4, R9 ;  /* 0x0000000407047224 */ /* 0x000fca00078e0209 */
[----:B------:R-:W-:-:S13]  /*0690*/  ISETP.GT.U32.AND P1, PT, R7, R4, PT ;  /* 0x000000040700720c */ /* 0x000fda0003f24070 */
[----:B------:R-:W-:Y:S01]  /*06a0*/  @!P1 IMAD.IADD R4, R4, 0x1, -R7 ;  /* 0x0000000104049824 */ /* 0x000fe200078e0a07 */
[----:B------:R-:W-:Y:S02]  /*06b0*/  @!P1 IADD3 R0, R0, 0x1, RZ ;  /* 0x0000000100009810 */ /* 0x000fe40007ffe0ff */
[----:B------:R-:W-:Y:S02]  /*06c0*/  ISETP.NE.AND P1, PT, RZ, c[0x0][0x214], PT ;  /* 0x00008500ff007a0c */ /* 0x000fe40003f25270 */
[-C--:B------:R-:W-:Y:S02]  /*06d0*/  ISETP.GE.U32.AND P2, PT, R4, R7.reuse, PT ;  /* 0x000000070400720c */ /* 0x080fe40003f46070 */
[C---:B------:R-:W-:Y:S02]  /*06e0*/  LOP3.LUT R4, R8.reuse, R7, RZ, 0x3c, !PT ;  /* 0x0000000708047212 */ /* 0x040fe400078e3cff */
[----:B------:R-:W-:Y:S02]  /*06f0*/  LOP3.LUT R8, R8, c[0x0][0x214], RZ, 0x3c, !PT ;  /* 0x0000850008087a12 */ /* 0x000fe400078e3cff */
[----:B------:R-:W-:-:S07]  /*0700*/  ISETP.GE.AND P0, PT, R4, RZ, PT ;  /* 0x000000ff0400720c */ /* 0x000fce0003f06270 */
[----:B------:R-:W-:Y:S02]  /*0710*/  @P2 IADD3 R0, R0, 0x1, RZ ;  /* 0x0000000100002810 */ /* 0x000fe40007ffe0ff */
[----:B------:R-:W-:-:S03]  /*0720*/  ISETP.NE.AND P2, PT, RZ, c[0x0][0x214], PT ;  /* 0x00008500ff007a0c */ /* 0x000fc60003f45270 */
[--C-:B------:R-:W-:Y:S02]  /*0730*/  IMAD.MOV.U32 R18, RZ, RZ, R0.reuse ;  /* 0x000000ffff127224 */ /* 0x100fe400078e0000 */
[----:B------:R-:W-:Y:S02]  /*0740*/  IMAD.MOV.U32 R4, RZ, RZ, R0 ;  /* 0x000000ffff047224 */ /* 0x000fe400078e0000 */
[----:B------:R-:W-:Y:S01]  /*0750*/  @!P0 IMAD.MOV R18, RZ, RZ, -R18 ;  /* 0x000000ffff128224 */ /* 0x000fe200078e0a12 */
[----:B------:R-:W-:Y:S02]  /*0760*/  @!P1 LOP3.LUT R18, RZ, R7, RZ, 0x33, !PT ;  /* 0x00000007ff129212 */ /* 0x000fe400078e33ff */
[----:B------:R-:W-:Y:S02]  /*0770*/  ISETP.GE.AND P1, PT, R8, RZ, PT ;  /* 0x000000ff0800720c */ /* 0x000fe40003f26270 */
[----:B------:R-:W-:Y:S02]  /*0780*/  ISETP.LT.U32.AND P0, PT, R6, R18, PT ;  /* 0x000000120600720c */ /* 0x000fe40003f01070 */
[----:B------:R-:W-:-:S04]  /*0790*/  SHF.R.S32.HI R17, RZ, 0x1f, R18 ;  /* 0x0000001fff117819 */ /* 0x000fc80000011412 */
[----:B------:R-:W-:-:S04]  /*07a0*/  ISETP.LT.AND.EX P0, PT, R3, R17, PT, P0 ;  /* 0x000000110300720c */ /* 0x000fc80003f01300 */
[C---:B------:R-:W-:Y:S01]  /*07b0*/  SEL R17, R3.reuse, R17, P0 ;  /* 0x0000001103117207 */ /* 0x040fe20000000000 */
[----:B------:R-:W-:Y:S01]  /*07c0*/  @!P1 IMAD.MOV R4, RZ, RZ, -R4 ;  /* 0x000000ffff049224 */ /* 0x000fe200078e0a04 */
[----:B------:R-:W-:Y:S02]  /*07d0*/  @!P2 LOP3.LUT R4, RZ, c[0x0][0x214], RZ, 0x33, !PT ;  /* 0x00008500ff04aa12 */ /* 0x000fe400078e33ff */
[----:B------:R-:W-:Y:S02]  /*07e0*/  LOP3.LUT R0, R3, R17, RZ, 0xfc, !PT ;  /* 0x0000001103007212 */ /* 0x000fe400078efcff */
[----:B------:R-:W-:Y:S01]  /*07f0*/  SEL R18, R6, R18, P0 ;  /* 0x0000001206127207 */ /* 0x000fe20000000000 */
[----:B------:R-:W-:Y:S01]  /*0800*/  IMAD R4, R4, UR4, RZ ;  /* 0x0000000404047c24 */ /* 0x000fe2000f8e02ff */
        /* <DEDUP_REMOVED lines=11> */
.L_x_6:
        /* <DEDUP_REMOVED lines=19> */
.L_x_7:
[----:B------:R-:W-:Y:S05]  /*09f0*/  BSYNC B0 ;  /* 0x0000000000007941 */ /* 0x000fea0003800000 */
.L_x_5:
[----:B------:R-:W-:Y:S01]  /*0a00*/  IMAD.MOV.U32 R8, RZ, RZ, c[0x0][0x1c0] ;  /* 0x00007000ff087624 */ /* 0x000fe200078e00ff */
[-C--:B------:R-:W-:Y:S01]  /*0a10*/  IABS R19, R4.reuse ;  /* 0x0000000400137213 */ /* 0x080fe20000000000 */
[----:B------:R-:W-:Y:S01]  /*0a20*/  IMAD.MOV.U32 R28, RZ, RZ, RZ ;  /* 0x000000ffff1c7224 */ /* 0x000fe200078e00ff */
[----:B------:R-:W-:Y:S01]  /*0a30*/  IABS R14, c[0x0][0x214] ;  /* 0x00008500000e7a13 */ /* 0x000fe20000000000 */
[C---:B------:R-:W-:Y:S01]  /*0a40*/  IMAD R0, R8.reuse, c[0x0][0x214], RZ ;  /* 0x0000850008007a24 */ /* 0x040fe200078e02ff */
[----:B------:R-:W0:Y:S01]  /*0a50*/  I2F.RP R3, R19 ;  /* 0x0000001300037306 */ /* 0x000e220000209400 */
[----:B------:R-:W-:Y:S01]  /*0a60*/  IADD3 R8, R8, -0x1, RZ ;  /* 0xffffffff08087810 */ /* 0x000fe20007ffe0ff */
[----:B------:R-:W1:Y:S01]  /*0a70*/  S2R R39, SR_TID.X ;  /* 0x0000000000277919 */ /* 0x000e620000002100 */
[----:B------:R-:W-:Y:S01]  /*0a80*/  IABS R9, R4 ;  /* 0x0000000400097213 */ /* 0x000fe20000000000 */
[----:B------:R-:W-:Y:S01]  /*0a90*/  BSSY B0, `(.L_x_8) ;  /* 0x0000074000007945 */ /* 0x000fe20003800000 */
[----:B------:R-:W-:-:S02]  /*0aa0*/  IABS R16, R0 ;  /* 0x0000000000107213 */ /* 0x000fc40000000000 */
[----:B------:R-:W-:Y:S01]  /*0ab0*/  ISETP.NE.AND P5, PT, R4, RZ, PT ;  /* 0x000000ff0400720c */ /* 0x000fe20003fa5270 */
[----:B------:R-:W-:Y:S01]  /*0ac0*/  I2F.RP R24, R14 ;  /* 0x0000000e00187306 */ /* 0x000fe20000209400 */
[----:B------:R-:W-:Y:S01]  /*0ad0*/  IADD3 R21, R16, UR8, RZ ;  /* 0x0000000810157c10 */ /* 0x000fe2000fffe0ff */
[----:B------:R-:W-:-:S03]  /*0ae0*/  IMAD.MOV R9, RZ, RZ, -R9 ;  /* 0x000000ffff097224 */ /* 0x000fc600078e0a09 */
[----:B------:R-:W-:-:S03]  /*0af0*/  IABS R15, R21 ;  /* 0x00000015000f7213 */ /* 0x000fc60000000000 */
[----:B------:R-:W2:Y:S08]  /*0b00*/  I2F.RP R6, R16 ;  /* 0x0000001000067306 */ /* 0x000eb00000209400 */
[----:B0-----:R-:W0:Y:S08]  /*0b10*/  MUFU.RCP R3, R3 ;  /* 0x0000000300037308 */ /* 0x001e300000001000 */
[----:B--2---:R-:W2:Y:S08]  /*0b20*/  MUFU.RCP R6, R6 ;  /* 0x0000000600067308 */ /* 0x004eb00000001000 */
[----:B------:R-:W3:Y:S01]  /*0b30*/  MUFU.RCP R24, R24 ;  /* 0x0000001800187308 */ /* 0x000ee20000001000 */
[----:B0-----:R-:W-:-:S02]  /*0b40*/  IADD3 R3, R3, 0xffffffe, RZ ;  /* 0x0ffffffe03037810 */ /* 0x001fc40007ffe0ff */
[----:B--2---:R-:W-:-:S05]  /*0b50*/  IADD3 R6, R6, 0xffffffe, RZ ;  /* 0x0ffffffe06067810 */ /* 0x004fca0007ffe0ff */
[----:B------:R-:W0:Y:S01]  /*0b60*/  F2I.FTZ.U32.TRUNC.NTZ R29, R3 ;  /* 0x00000003001d7305 */ /* 0x000e22000021f000 */
[----:B---3--:R-:W-:-:S07]  /*0b70*/  IADD3 R24, R24, 0xffffffe, RZ ;  /* 0x0ffffffe18187810 */ /* 0x008fce0007ffe0ff */
[----:B------:R-:W2:Y:S08]  /*0b80*/  F2I.FTZ.U32.TRUNC.NTZ R7, R6 ;  /* 0x0000000600077305 */ /* 0x000eb0000021f000 */
[----:B------:R-:W3:Y:S01]  /*0b90*/  F2I.FTZ.U32.TRUNC.NTZ R25, R24 ;  /* 0x0000001800197305 */ /* 0x000ee2000021f000 */
[----:B0-----:R-:W-:-:S04]  /*0ba0*/  IMAD.MOV R22, RZ, RZ, -R29 ;  /* 0x000000ffff167224 */ /* 0x001fc800078e0a1d */
[----:B------:R-:W-:Y:S02]  /*0bb0*/  IMAD R22, R22, R19, RZ ;  /* 0x0000001316167224 */ /* 0x000fe400078e02ff */
[----:B--2---:R-:W-:Y:S02]  /*0bc0*/  IMAD.MOV R20, RZ, RZ, -R7 ;  /* 0x000000ffff147224 */ /* 0x004fe400078e0a07 */
[----:B------:R-:W-:Y:S02]  /*0bd0*/  IMAD.MOV.U32 R6, RZ, RZ, RZ ;  /* 0x000000ffff067224 */ /* 0x000fe400078e00ff */
[----:B------:R-:W-:Y:S02]  /*0be0*/  IMAD R20, R20, R16, RZ ;  /* 0x0000001014147224 */ /* 0x000fe400078e02ff */
[----:B------:R-:W-:-:S04]  /*0bf0*/  IMAD.HI.U32 R22, R29, R22, R28 ;  /* 0x000000161d167227 */ /* 0x000fc800078e001c */
[----:B------:R-:W-:Y:S01]  /*0c00*/  IMAD.HI.U32 R20, R7, R20, R6 ;  /* 0x0000001407147227 */ /* 0x000fe200078e0006 */
[----:B------:R-:W-:-:S03]  /*0c10*/  IABS R7, R0 ;  /* 0x0000000000077213 */ /* 0x000fc60000000000 */
[----:B---3--:R-:W-:Y:S02]  /*0c20*/  IMAD.MOV R3, RZ, RZ, -R25 ;  /* 0x000000ffff037224 */ /* 0x008fe400078e0a19 */
[----:B------:R-:W-:Y:S02]  /*0c30*/  IMAD.IADD R6, R8, 0x1, R19 ;  /* 0x0000000108067824 */ /* 0x000fe400078e0213 */
[----:B------:R-:W-:Y:S02]  /*0c40*/  IMAD.MOV R7, RZ, RZ, -R7 ;  /* 0x000000ffff077224 */ /* 0x000fe400078e0a07 */
[----:B------:R-:W-:Y:S01]  /*0c50*/  IMAD.HI.U32 R20, R20, R15, RZ ;  /* 0x0000000f14147227 */ /* 0x000fe200078e00ff */
[----:B------:R-:W-:-:S03]  /*0c60*/  IABS R13, R6 ;  /* 0x00000006000d7213 */ /* 0x000fc60000000000 */
[----:B------:R-:W-:Y:S02]  /*0c70*/  IMAD R3, R3, R14, RZ ;  /* 0x0000000e03037224 */ /* 0x000fe400078e02ff */
[----:B------:R-:W-:Y:S02]  /*0c80*/  IMAD.MOV.U32 R24, RZ, RZ, RZ ;  /* 0x000000ffff187224 */ /* 0x000fe400078e00ff */
[----:B------:R-:W-:Y:S02]  /*0c90*/  IMAD R7, R20, R7, R15 ;  /* 0x0000000714077224 */ /* 0x000fe400078e020f */
[----:B------:R-:W-:-:S03]  /*0ca0*/  IMAD.HI.U32 R3, R25, R3, R24 ;  /* 0x0000000319037227 */ /* 0x000fc600078e0018 */
[----:B------:R-:W-:Y:S01]  /*0cb0*/  ISETP.GT.U32.AND P4, PT, R16, R7, PT ;  /* 0x000000071000720c */ /* 0x000fe20003f84070 */
[----:B------:R-:W-:-:S04]  /*0cc0*/  IMAD.HI.U32 R22, R22, R13, RZ ;  /* 0x0000000d16167227 */ /* 0x000fc800078e00ff */
[----:B------:R-:W-:-:S04]  /*0cd0*/  IMAD.HI.U32 R3, R3, R15, RZ ;  /* 0x0000000f03037227 */ /* 0x000fc800078e00ff */
[----:B------:R-:W-:Y:S02]  /*0ce0*/  IMAD R13, R22, R9, R13 ;  /* 0x00000009160d7224 */ /* 0x000fe400078e020d */
[----:B------:R-:W-:Y:S02]  /*0cf0*/  IMAD.MOV R9, RZ, RZ, -R3 ;  /* 0x000000ffff097224 */ /* 0x000fe400078e0a03 */
[----:B------:R-:W-:Y:S01]  /*0d00*/  @!P4 IMAD.IADD R7, R7, 0x1, -R16 ;  /* 0x000000010707c824 */ /* 0x000fe200078e0a10 */
[----:B------:R-:W-:Y:S01]  /*0d10*/  ISETP.GT.U32.AND P3, PT, R19, R13, PT ;  /* 0x0000000d1300720c */ /* 0x000fe20003f64070 */
[----:B------:R-:W-:Y:S01]  /*0d20*/  IMAD R9, R14, R9, R15 ;  /* 0x000000090e097224 */ /* 0x000fe200078e020f */
[----:B------:R-:W-:Y:S02]  /*0d30*/  @!P4 IADD3 R20, R20, 0x1, RZ ;  /* 0x000000011414c810 */ /* 0x000fe40007ffe0ff */
[----:B------:R-:W-:Y:S02]  /*0d40*/  ISETP.GE.U32.AND P2, PT, R7, R16, PT ;  /* 0x000000100700720c */ /* 0x000fe40003f46070 */
[----:B------:R-:W-:-:S02]  /*0d50*/  ISETP.GT.U32.AND P0, PT, R14, R9, PT ;  /* 0x000000090e00720c */ /* 0x000fc40003f04070 */
[----:B------:R-:W-:Y:S02]  /*0d60*/  LOP3.LUT R7, R21, R16, RZ, 0x3c, !PT ;  /* 0x0000001015077212 */ /* 0x000fe400078e3cff */
[----:B------:R-:W-:Y:S02]  /*0d70*/  ISETP.NE.AND P4, PT, R0, RZ, PT ;  /* 0x000000ff0000720c */ /* 0x000fe40003f85270 */
[----:B------:R-:W-:Y:S01]  /*0d80*/  ISETP.GE.AND P1, PT, R7, RZ, PT ;  /* 0x000000ff0700720c */ /* 0x000fe20003f26270 */
[----:B------:R-:W-:Y:S01]  /*0d90*/  @!P3 IMAD.IADD R13, R13, 0x1, -R19 ;  /* 0x000000010d0db824 */ /* 0x000fe200078e0a13 */
[-C--:B------:R-:W-:Y:S02]  /*0da0*/  LOP3.LUT R7, R6, R19.reuse, RZ, 0x3c, !PT ;  /* 0x0000001306077212 */ /* 0x080fe400078e3cff */
[----:B------:R-:W-:Y:S02]  /*0db0*/  @!P3 IADD3 R22, R22, 0x1, RZ ;  /* 0x000000011616b810 */ /* 0x000fe40007ffe0ff */
[----:B------:R-:W-:Y:S01]  /*0dc0*/  ISETP.GE.U32.AND P6, PT, R13, R19, PT ;  /* 0x000000130d00720c */ /* 0x000fe20003fc6070 */
[----:B------:R-:W-:Y:S01]  /*0dd0*/  @!P0 IMAD.IADD R9, R9, 0x1, -R14 ;  /* 0x0000000109098824 */ /* 0x000fe200078e0a0e */
[----:B------:R-:W-:-:S02]  /*0de0*/  @P2 IADD3 R20, R20, 0x1, RZ ;  /* 0x0000000114142810 */ /* 0x000fc40007ffe0ff */
[----:B------:R-:W-:Y:S02]  /*0df0*/  ISETP.GE.AND P2, PT, R7, RZ, PT ;  /* 0x000000ff0700720c */ /* 0x000fe40003f46270 */
[----:B------:R-:W-:Y:S01]  /*0e00*/  ISETP.GE.U32.AND P3, PT, R9, R14, PT ;  /* 0x0000000e0900720c */ /* 0x000fe20003f66070 */
[----:B------:R-:W-:Y:S01]  /*0e10*/  IMAD.MOV.U32 R14, RZ, RZ, R20 ;  /* 0x000000ffff0e7224 */ /* 0x000fe200078e0014 */
[----:B------:R-:W-:Y:S02]  /*0e20*/  @!P0 IADD3 R3, R3, 0x1, RZ ;  /* 0x0000000103038810 */ /* 0x000fe40007ffe0ff */
[----:B------:R-:W-:Y:S01]  /*0e30*/  LOP3.LUT R21, R21, c[0x0][0x214], RZ, 0x3c, !PT ;  /* 0x0000850015157a12 */ /* 0x000fe200078e3cff */
[----:B------:R-:W-:Y:S01]  /*0e40*/  @!P1 IMAD.MOV R14, RZ, RZ, -R14 ;  /* 0x000000ffff0e9224 */ /* 0x000fe200078e0a0e */
[----:B------:R-:W-:Y:S02]  /*0e50*/  @!P4 LOP3.LUT R14, RZ, R16, RZ, 0x33, !PT ;  /* 0x00000010ff0ec212 */ /* 0x000fe400078e33ff */
[----:B------:R-:W-:-:S02]  /*0e60*/  @P6 IADD3 R22, R22, 0x1, RZ ;  /* 0x0000000116166810 */ /* 0x000fc40007ffe0ff */
[----:B------:R-:W-:Y:S02]  /*0e70*/  ISETP.LT.U32.AND P0, PT, R26, R14, PT ;  /* 0x0000000e1a00720c */ /* 0x000fe40003f01070 */
[----:B------:R-:W-:Y:S01]  /*0e80*/  SHF.R.S32.HI R13, RZ, 0x1f, R14 ;  /* 0x0000001fff0d7819 */ /* 0x000fe2000001140e */
[----:B------:R-:W-:Y:S01]  /*0e90*/  @!P2 IMAD.MOV R22, RZ, RZ, -R22 ;  /* 0x000000ffff16a224 */ /* 0x000fe200078e0a16 */
[----:B------:R-:W-:Y:S02]  /*0ea0*/  ISETP.GT.AND P2, PT, R0, RZ, PT ;  /* 0x000000ff0000720c */ /* 0x000fe40003f44270 */
[----:B------:R-:W-:Y:S02]  /*0eb0*/  @P3 IADD3 R3, R3, 0x1, RZ ;  /* 0x0000000103033810 */ /* 0x000fe40007ffe0ff */
[-C--:B------:R-:W-:Y:S02]  /*0ec0*/  ISETP.LT.AND.EX P0, PT, R27, R13.reuse, PT, P0 ;  /* 0x0000000d1b00720c */ /* 0x080fe40003f01300 */
[----:B------:R-:W-:Y:S01]  /*0ed0*/  ISETP.GE.AND P1, PT, R21, RZ, PT ;  /* 0x000000ff1500720c */ /* 0x000fe20003f26270 */
[----:B------:R-:W-:Y:S01]  /*0ee0*/  IMAD.MOV.U32 R7, RZ, RZ, R3 ;  /* 0x000000ffff077224 */ /* 0x000fe200078e0003 */
[----:B------:R-:W-:-:S02]  /*0ef0*/  SEL R13, R27, R13, P0 ;  /* 0x0000000d1b0d7207 */ /* 0x000fc40000000000 */
[----:B------:R-:W-:Y:S02]  /*0f00*/  SHF.R.S32.HI R3, RZ, 0x1f, R0 ;  /* 0x0000001fff037819 */ /* 0x000fe40000011400 */
[----:B------:R-:W-:Y:S02]  /*0f10*/  LEA.HI.SX32 R9, R0, 0x1, 0x1 ;  /* 0x0000000100097811 */ /* 0x000fe400078f0aff */
[----:B------:R-:W-:Y:S01]  /*0f20*/  LOP3.LUT R0, R27, R13, RZ, 0xfc, !PT ;  /* 0x0000000d1b007212 */ /* 0x000fe200078efcff */
[----:B------:R-:W-:Y:S01]  /*0f30*/  @!P2 IMAD.MOV R9, RZ, RZ, R3 ;  /* 0x000000ffff09a224 */ /* 0x000fe200078e0203 */
[----:B------:R-:W-:Y:S02]  /*0f40*/  ISETP.NE.AND P4, PT, RZ, c[0x0][0x214], PT ;  /* 0x00008500ff007a0c */ /* 0x000fe40003f85270 */
[----:B------:R-:W-:Y:S01]  /*0f50*/  ISETP.NE.U32.AND P2, PT, R0, RZ, PT ;  /* 0x000000ff0000720c */ /* 0x000fe20003f45070 */
[----:B------:R-:W-:Y:S01]  /*0f60*/  @!P1 IMAD.MOV R7, RZ, RZ, -R7 ;  /* 0x000000ffff079224 */ /* 0x000fe200078e0a07 */
[----:B------:R-:W-:-:S02]  /*0f70*/  @!P5 LOP3.LUT R22, RZ, R19, RZ, 0x33, !PT ;  /* 0x00000013ff16d212 */ /* 0x000fc400078e33ff */
[----:B------:R-:W-:Y:S02]  /*0f80*/  SEL R14, R26, R14, P0 ;  /* 0x0000000e1a0e7207 */ /* 0x000fe40000000000 */
[----:B------:R-:W-:Y:S02]  /*0f90*/  ISETP.LT.U32.AND P1, PT, R10, R22, PT ;  /* 0x000000160a00720c */ /* 0x000fe40003f21070 */
[----:B------:R-:W-:-:S03]  /*0fa0*/  SHF.R.S32.HI R15, RZ, 0x1f, R22 ;  /* 0x0000001fff0f7819 */ /* 0x000fc60000011416 */
[----:B------:R-:W-:Y:S02]  /*0fb0*/  @!P4 LOP3.LUT R7, RZ, c[0x0][0x214], RZ, 0x33, !PT ;  /* 0x00008500ff07ca12 */ /* 0x000fe400078e33ff */
[----:B------:R-:W-:-:S03]  /*0fc0*/  ISETP.LT.AND.EX P1, PT, R11, R15, PT, P1 ;  /* 0x0000000f0b00720c */ /* 0x000fc60003f21310 */
[----:B------:R-:W-:Y:S01]  /*0fd0*/  IMAD R3, R7, R9, RZ ;  /* 0x0000000907037224 */ /* 0x000fe200078e02ff */
[----:B------:R-:W-:Y:S02]  /*0fe0*/  SEL R16, R10, R22, P1 ;  /* 0x000000160a107207 */ /* 0x000fe40000800000 */
[----:B------:R-:W-:Y:S01]  /*0ff0*/  SEL R15, R11, R15, P1 ;  /* 0x0000000f0b0f7207 */ /* 0x000fe20000800000 */
[----:B------:R-:W-:Y:S05]  /*1000*/  @!P2 BRA `(.L_x_9) ;  /* 0x000000900000a947 */ /* 0x000fea0003800000 */
[----:B-1----:R-:W-:Y:S01]  /*1010*/  IMAD.MOV.U32 R28, RZ, RZ, R26 ;  /* 0x000000ffff1c7224 */ /* 0x002fe200078e001a */
        /* <DEDUP_REMOVED lines=8> */
.L_x_9:
[----:B-1----:R-:W0:Y:S01]  /*10a0*/  I2F.U32.RP R20, R14 ;  /* 0x0000000e00147306 */ /* 0x002e220000209000 */
        /* <DEDUP_REMOVED lines=18> */
.L_x_10:
[----:B------:R-:W-:Y:S05]  /*11d0*/  BSYNC B0 ;  /* 0x0000000000007941 */ /* 0x000fea0003800000 */
.L_x_8:
[----:B------:R-:W-:Y:S01]  /*11e0*/  SHF.R.S32.HI R7, RZ, 0x1f, R39 ;  /* 0x0000001fff077819 */ /* 0x000fe20000011427 */
[----:B------:R-:W-:Y:S01]  /*11f0*/  ULDC.64 UR8, c[0x0][0x118] ;  /* 0x0000460000087ab9 */ /* 0x000fe20000000a00 */
[----:B------:R-:W-:Y:S02]  /*1200*/  IADD3 R9, P0, R12, -UR7, RZ ;  /* 0x800000070c097c10 */ /* 0x000fe4000ff1e0ff */
[----:B------:R-:W-:Y:S02]  /*1210*/  LEA.HI R27, R7, R39, RZ, 0x3 ;  /* 0x00000027071b7211 */ /* 0x000fe400078f18ff */
[----:B------:R-:W-:Y:S02]  /*1220*/  IADD3.X R0, R5, ~UR6, RZ, P0, !PT ;  /* 0x8000000605007c10 */ /* 0x000fe400087fe4ff */
[----:B------:R-:W-:-:S02]  /*1230*/  LOP3.LUT R28, R27, 0xfffffff8, RZ, 0xc0, !PT ;  /* 0xfffffff81b1c7812 */ /* 0x000fc400078ec0ff */
[----:B------:R-:W-:-:S03]  /*1240*/  SHF.R.S32.HI R27, RZ, 0x3, R27 ;  /* 0x00000003ff1b7819 */ /* 0x000fc6000001141b */
[----:B------:R-:W-:Y:S01]  /*1250*/  IMAD.IADD R28, R39, 0x1, -R28 ;  /* 0x00000001271c7824 */ /* 0x000fe200078e0a1c */
[C---:B------:R-:W-:Y:S02]  /*1260*/  IADD3 R21, R27.reuse, 0x10, RZ ;  /* 0x000000101b157810 */ /* 0x040fe40007ffe0ff */
[----:B------:R-:W-:Y:S02]  /*1270*/  IADD3 R20, R27, 0x30, RZ ;  /* 0x000000301b147810 */ /* 0x000fe40007ffe0ff */
[----:B------:R-:W-:Y:S02]  /*1280*/  ISETP.GT.U32.AND P2, PT, R9, R28, PT ;  /* 0x0000001c0900720c */ /* 0x000fe40003f44070 */
[----:B------:R-:W-:Y:S02]  /*1290*/  SHF.R.S32.HI R19, RZ, 0x1f, R28 ;  /* 0x0000001fff137819 */ /* 0x000fe4000001141c */
[----:B------:R-:W-:Y:S02]  /*12a0*/  IADD3 R30, P0, R28, UR7, RZ ;  /* 0x000000071c1e7c10 */ /* 0x000fe4000ff1e0ff */
[----:B------:R-:W-:-:S02]  /*12b0*/  ISETP.GT.AND.EX P2, PT, R0, R19, PT, P2 ;  /* 0x000000130000720c */ /* 0x000fc40003f44320 */
[----:B------:R-:W-:Y:S02]  /*12c0*/  IADD3.X R31, R19, UR6, RZ, P0, !PT ;  /* 0x00000006131f7c10 */ /* 0x000fe400087fe4ff */
[----:B------:R-:W-:Y:S02]  /*12d0*/  ISETP.GE.OR P4, PT, R21, c[0x0][0x314], !P2 ;  /* 0x0000c50015007a0c */ /* 0x000fe40005786670 */
[C---:B------:R-:W-:Y:S02]  /*12e0*/  ISETP.GE.OR P0, PT, R27.reuse, c[0x0][0x314], !P2 ;  /* 0x0000c5001b007a0c */ /* 0x040fe40005706670 */
[----:B------:R-:W-:Y:S02]  /*12f0*/  IADD3 R9, R27, 0x20, RZ ;  /* 0x000000201b097810 */ /* 0x000fe40007ffe0ff */
[----:B------:R-:W-:Y:S02]  /*1300*/  ISETP.GE.OR P6, PT, R20, c[0x0][0x314], !P2 ;  /* 0x0000c50014007a0c */ /* 0x000fe400057c6670 */
[----:B------:R-:W-:-:S05]  /*1310*/  ISETP.GE.OR P1, PT, R9, c[0x0][0x314], !P2 ;  /* 0x0000c50009007a0c */ /* 0x000fca0005726670 */
[----:B------:R-:W-:Y:S01]  /*1320*/  @!P4 SHF.R.S32.HI R0, RZ, 0x1f, R21 ;  /* 0x0000001fff00c819 */ /* 0x000fe20000011415 */
[----:B------:R-:W-:-:S04]  /*1330*/  @!P4 IMAD.WIDE.U32 R24, R12, R21, R30 ;  /* 0x000000150c18c225 */ /* 0x000fc800078e001e */
[----:B------:R-:W-:Y:S01]  /*1340*/  @!P4 IMAD R0, R0, R12, RZ ;  /* 0x0000000c0000c224 */ /* 0x000fe200078e02ff */
[----:B------:R-:W-:Y:S01]  /*1350*/  @!P4 LEA R22, P3, R24, c[0x0][0x208], 0x2 ;  /* 0x000082001816ca11 */ /* 0x000fe200078610ff */
[----:B------:R-:W-:Y:S01]  /*1360*/  @!P0 IMAD.MOV.U32 R36, RZ, RZ, R30 ;  /* 0x000000ffff248224 */ /* 0x000fe200078e001e */
[----:B------:R-:W-:Y:S01]  /*1370*/  @!P1 SHF.R.S32.HI R19, RZ, 0x1f, R9 ;  /* 0x0000001fff139819 */ /* 0x000fe20000011409 */
[----:B------:R-:W-:Y:S02]  /*1380*/  @!P4 IMAD R0, R21, R5, R0 ;  /* 0x000000051500c224 */ /* 0x000fe400078e0200 */
[----:B------:R-:W-:Y:S02]  /*1390*/  @!P0 IMAD.MOV.U32 R37, RZ, RZ, R31 ;  /* 0x000000ffff258224 */ /* 0x000fe400078e001f */
[----:B------:R-:W-:Y:S02]  /*13a0*/  @!P4 IMAD.IADD R0, R25, 0x1, R0 ;  /* 0x000000011900c824 */ /* 0x000fe400078e0200 */
[----:B------:R-:W-:-:S02]  /*13b0*/  IMAD.MOV.U32 R25, RZ, RZ, -0x800000 ;  /* 0xff800000ff197424 */ /* 0x000fc400078e00ff */
[-C--:B------:R-:W-:Y:S01]  /*13c0*/  @!P1 IMAD R19, R19, R12.reuse, RZ ;  /* 0x0000000c13139224 */ /* 0x080fe200078e02ff */
[----:B------:R-:W-:Y:S01]  /*13d0*/  @!P4 LEA.HI.X R23, R24, c[0x0][0x20c], R0, 0x2, P3 ;  /* 0x000083001817ca11 */ /* 0x000fe200018f1400 */
[----:B------:R-:W-:Y:S01]  /*13e0*/  @!P1 IMAD.MOV.U32 R42, RZ, RZ, R30 ;  /* 0x000000ffff2a9224 */ /* 0x000fe200078e001e */
[----:B------:R-:W-:Y:S01]  /*13f0*/  @!P0 SHF.R.S32.HI R0, RZ, 0x1f, R27 ;  /* 0x0000001fff008819 */ /* 0x000fe2000001141b */
[----:B------:R-:W-:Y:S01]  /*1400*/  @!P0 IMAD.WIDE.U32 R36, R12, R27, R36 ;  /* 0x0000001b0c248225 */ /* 0x000fe200078e0024 */
[----:B------:R-:W-:Y:S01]  /*1410*/  IADD3 R24, R27, 0x40, RZ ;  /* 0x000000401b187810 */ /* 0x000fe20007ffe0ff */
[----:B------:R0:W2:Y:S02]  /*1420*/  @!P4 LDG.E R25, [R22.64] ;  /* 0x000000081619c981 */ /* 0x0000a4000c1e1900 */
[----:B------:R-:W-:Y:S01]  /*1430*/  @!P0 IMAD R0, R0, R12, RZ ;  /* 0x0000000c00008224 */ /* 0x000fe200078e02ff */
[----:B------:R-:W-:Y:S01]  /*1440*/  ISETP.GE.OR P5, PT, R24, c[0x0][0x314], !P2 ;  /* 0x0000c50018007a0c */ /* 0x000fe200057a6670 */
[----:B------:R-:W-:-:S02]  /*1450*/  @!P1 IMAD.MOV.U32 R43, RZ, RZ, R31 ;  /* 0x000000ffff2b9224 */ /* 0x000fc400078e001f */
[----:B------:R-:W-:Y:S01]  /*1460*/  @!P0 IMAD R0, R27, R5, R0 ;  /* 0x000000051b008224 */ /* 0x000fe200078e0200 */
[----:B------:R-:W-:Y:S01]  /*1470*/  @!P0 LEA R32, P3, R36, c[0x0][0x208], 0x2 ;  /* 0x0000820024208a11 */ /* 0x000fe200078610ff */
[----:B------:R-:W-:-:S04]  /*1480*/  @!P1 IMAD.WIDE.U32 R42, R12, R9, R42 ;  /* 0x000000090c2a9225 */ /* 0x000fc800078e002a */
[----:B------:R-:W-:Y:S02]  /*1490*/  @!P0 IMAD.IADD R0, R37, 0x1, R0 ;  /* 0x0000000125008824 */ /* 0x000fe400078e0200 */
[----:B------:R-:W-:Y:S01]  /*14a0*/  @!P1 IMAD R19, R9, R5, R19 ;  /* 0x0000000509139224 */ /* 0x000fe200078e0213 */
[----:B------:R-:W-:Y:S01]  /*14b0*/  @!P6 SHF.R.S32.HI R9, RZ, 0x1f, R20 ;  /* 0x0000001fff09e819 */ /* 0x000fe20000011414 */
[----:B------:R-:W-:Y:S01]  /*14c0*/  IMAD.MOV.U32 R26, RZ, RZ, -0x800000 ;  /* 0xff800000ff1a7424 */ /* 0x000fe200078e00ff */
[C---:B------:R-:W-:Y:S02]  /*14d0*/  IADD3 R21, R27.reuse, 0x70, RZ ;  /* 0x000000701b157810 */ /* 0x040fe40007ffe0ff */
[C---:B0-----:R-:W-:Y:S02]  /*14e0*/  IADD3 R23, R27.reuse, 0x50, RZ ;  /* 0x000000501b177810 */ /* 0x041fe40007ffe0ff */
[----:B------:R-:W-:Y:S02]  /*14f0*/  IADD3 R22, R27, 0x60, RZ ;  /* 0x000000601b167810 */ /* 0x000fe40007ffe0ff */
[----:B------:R-:W-:-:S02]  /*1500*/  ISETP.GE.OR P4, PT, R23, c[0x0][0x314], !P2 ;  /* 0x0000c50017007a0c */ /* 0x000fc40005786670 */
[----:B------:R-:W-:Y:S01]  /*1510*/  @!P0 LEA.HI.X R33, R36, c[0x0][0x20c], R0, 0x2, P3 ;  /* 0x0000830024218a11 */ /* 0x000fe200018f1400 */
[----:B------:R-:W-:Y:S01]  /*1520*/  @!P6 IMAD.MOV.U32 R34, RZ, RZ, R30 ;  /* 0x000000ffff22e224 */ /* 0x000fe200078e001e */
[----:B------:R-:W-:Y:S01]  /*1530*/  ISETP.GE.OR P3, PT, R22, c[0x0][0x314], !P2 ;  /* 0x0000c50016007a0c */ /* 0x000fe20005766670 */
[----:B------:R-:W-:Y:S01]  /*1540*/  @!P6 IMAD.MOV.U32 R35, RZ, RZ, R31 ;  /* 0x000000ffff23e224 */ /* 0x000fe200078e001f */
[----:B------:R-:W-:Y:S01]  /*1550*/  ISETP.GE.OR P2, PT, R21, c[0x0][0x314], !P2 ;  /* 0x0000c50015007a0c */ /* 0x000fe20005746670 */
[----:B------:R-:W-:Y:S01]  /*1560*/  @!P6 IMAD R9, R9, R12, RZ ;  /* 0x0000000c0909e224 */ /* 0x000fe200078e02ff */
[----:B------:R-:W-:Y:S01]  /*1570*/  @!P5 SHF.R.S32.HI R0, RZ, 0x1f, R24 ;  /* 0x0000001fff00d819 */ /* 0x000fe20000011418 */
[----:B------:R0:W3:Y:S01]  /*1580*/  @!P0 LDG.E R26, [R32.64] ;  /* 0x00000008201a8981 */ /* 0x0000e2000c1e1900 */
[----:B------:R-:W-:Y:S01]  /*1590*/  @!P1 IMAD.IADD R19, R43, 0x1, R19 ;  /* 0x000000012b139824 */ /* 0x000fe200078e0213 */
[----:B------:R-:W-:Y:S01]  /*15a0*/  @!P1 LEA R36, P0, R42, c[0x0][0x208], 0x2 ;  /* 0x000082002a249a11 */ /* 0x000fe200078010ff */
[----:B------:R-:W-:-:S04]  /*15b0*/  @!P6 IMAD.WIDE.U32 R34, R12, R20, R34 ;  /* 0x000000140c22e225 */ /* 0x000fc800078e0022 */
[-C--:B------:R-:W-:Y:S01]  /*15c0*/  @!P6 IMAD R9, R20, R5.reuse, R9 ;  /* 0x000000051409e224 */ /* 0x080fe200078e0209 */
[----:B------:R-:W-:Y:S01]  /*15d0*/  @!P4 SHF.R.S32.HI R20, RZ, 0x1f, R23 ;  /* 0x0000001fff14c819 */ /* 0x000fe20000011417 */
[-C--:B------:R-:W-:Y:S01]  /*15e0*/  @!P5 IMAD R0, R0, R12.reuse, RZ ;  /* 0x0000000c0000d224 */ /* 0x080fe200078e02ff */
[----:B------:R-:W-:Y:S01]  /*15f0*/  @!P1 LEA.HI.X R37, R42, c[0x0][0x20c], R19, 0x2, P0 ;  /* 0x000083002a259a11 */ /* 0x000fe200000f1413 */
[----:B------:R-:W-:Y:S01]  /*1600*/  @!P6 IMAD.IADD R9, R35, 0x1, R9 ;  /* 0x000000012309e824 */ /* 0x000fe200078e0209 */
[----:B------:R-:W-:Y:S01]  /*1610*/  @!P6 LEA R42, P0, R34, c[0x0][0x208], 0x2 ;  /* 0x00008200222aea11 */ /* 0x000fe200078010ff */
[----:B------:R-:W-:Y:S01]  /*1620*/  @!P5 IMAD R0, R24, R5, R0 ;  /* 0x000000051800d224 */ /* 0x000fe200078e0200 */
[----:B------:R-:W-:Y:S01]  /*1630*/  @!P3 SHF.R.S32.HI R19, RZ, 0x1f, R22 ;  /* 0x0000001fff13b819 */ /* 0x000fe20000011416 */
[----:B------:R-:W-:Y:S01]  /*1640*/  @!P4 IMAD R20, R20, R12, RZ ;  /* 0x0000000c1414c224 */ /* 0x000fe200078e02ff */
[----:B------:R-:W-:Y:S01]  /*1650*/  @!P6 LEA.HI.X R43, R34, c[0x0][0x20c], R9, 0x2, P0 ;  /* 0x00008300222bea11 */ /* 0x000fe200000f1409 */
[----:B------:R-:W-:Y:S01]  /*1660*/  @!P4 IMAD.MOV.U32 R46, RZ, RZ, R30 ;  /* 0x000000ffff2ec224 */ /* 0x000fe200078e001e */
[----:B------:R-:W-:Y:S01]  /*1670*/  @!P2 SHF.R.S32.HI R9, RZ, 0x1f, R21 ;  /* 0x0000001fff09a819 */ /* 0x000fe20000011415 */
[----:B------:R-:W-:-:S02]  /*1680*/  @!P4 IMAD.MOV.U32 R47, RZ, RZ, R31 ;  /* 0x000000ffff2fc224 */ /* 0x000fc400078e001f */
[----:B0-----:R-:W-:Y:S02]  /*1690*/  @!P5 IMAD.MOV.U32 R32, RZ, RZ, R30 ;  /* 0x000000ffff20d224 */ /* 0x001fe400078e001e */
[----:B------:R-:W-:-:S04]  /*16a0*/  @!P5 IMAD.MOV.U32 R33, RZ, RZ, R31 ;  /* 0x000000ffff21d224 */ /* 0x000fc800078e001f */
[----:B------:R-:W-:-:S04]  /*16b0*/  @!P5 IMAD.WIDE.U32 R32, R12, R24, R32 ;  /* 0x000000180c20d225 */ /* 0x000fc800078e0020 */
[----:B------:R-:W-:Y:S01]  /*16c0*/  @!P5 IMAD.IADD R0, R33, 0x1, R0 ;  /* 0x000000012100d824 */ /* 0x000fe200078e0200 */
[----:B------:R-:W-:Y:S01]  /*16d0*/  @!P5 LEA R34, P0, R32, c[0x0][0x208], 0x2 ;  /* 0x000082002022da11 */ /* 0x000fe200078010ff */
[----:B------:R-:W-:-:S04]  /*16e0*/  @!P4 IMAD.WIDE.U32 R46, R12, R23, R46 ;  /* 0x000000170c2ec225 */ /* 0x000fc800078e002e */
[----:B------:R-:W-:Y:S02]  /*16f0*/  @!P4 IMAD R20, R23, R5, R20 ;  /* 0x000000051714c224 */ /* 0x000fe400078e0214 */
[-C--:B------:R-:W-:Y:S02]  /*1700*/  @!P3 IMAD R19, R19, R12.reuse, RZ ;  /* 0x0000000c1313b224 */ /* 0x080fe400078e02ff */
[----:B------:R-:W-:Y:S02]  /*1710*/  @!P3 IMAD.MOV.U32 R48, RZ, RZ, R30 ;  /* 0x000000ffff30b224 */ /* 0x000fe400078e001e */
[----:B------:R-:W-:Y:S02]  /*1720*/  @!P3 IMAD.MOV.U32 R49, RZ, RZ, R31 ;  /* 0x000000ffff31b224 */ /* 0x000fe400078e001f */
[----:B------:R-:W-:Y:S01]  /*1730*/  @!P2 IMAD R9, R9, R12, RZ ;  /* 0x0000000c0909a224 */ /* 0x000fe200078e02ff */
[----:B------:R-:W-:Y:S01]  /*1740*/  @!P5 LEA.HI.X R35, R32, c[0x0][0x20c], R0, 0x2, P0 ;  /* 0x000083002023da11 */ /* 0x000fe200000f1400 */
[----:B------:R-:W-:-:S04]  /*1750*/  @!P3 IMAD.WIDE.U32 R48, R12, R22, R48 ;  /* 0x000000160c30b225 */ /* 0x000fc800078e0030 */
[----:B------:R-:W-:Y:S01]  /*1760*/  @!P3 IMAD R19, R22, R5, R19 ;  /* 0x000000051613b224 */ /* 0x000fe200078e0213 */
[----:B------:R-:W-:Y:S01]  /*1770*/  @!P4 LEA R22, P0, R46, c[0x0][0x208], 0x2 ;  /* 0x000082002e16ca11 */ /* 0x000fe200078010ff */
[----:B------:R-:W-:Y:S02]  /*1780*/  @!P4 IMAD.IADD R20, R47, 0x1, R20 ;  /* 0x000000012f14c824 */ /* 0x000fe400078e0214 */
[----:B------:R-:W-:Y:S02]  /*1790*/  IMAD.MOV.U32 R0, RZ, RZ, -0x800000 ;  /* 0xff800000ff007424 */ /* 0x000fe400078e00ff */
[----:B------:R-:W-:Y:S01]  /*17a0*/  @!P2 IMAD.WIDE.U32 R30, R12, R21, R30 ;  /* 0x000000150c1ea225 */ /* 0x000fe200078e001e */
[----:B------:R-:W-:-:S03]  /*17b0*/  @!P4 LEA.HI.X R23, R46, c[0x0][0x20c], R20, 0x2, P0 ;  /* 0x000083002e17ca11 */ /* 0x000fc600000f1414 */
[----:B------:R-:W-:Y:S01]  /*17c0*/  @!P2 IMAD R9, R21, R5, R9 ;  /* 0x000000051509a224 */ /* 0x000fe200078e0209 */
[C---:B------:R-:W-:Y:S01]  /*17d0*/  @!P2 LEA R32, P0, R30.reuse, c[0x0][0x208], 0x2 ;  /* 0x000082001e20aa11 */ /* 0x040fe200078010ff */
[----:B------:R-:W-:Y:S01]  /*17e0*/  IMAD.MOV.U32 R20, RZ, RZ, -0x800000 ;  /* 0xff800000ff147424 */ /* 0x000fe200078e00ff */
[----:B------:R0:W4:Y:S01]  /*17f0*/  @!P1 LDG.E R0, [R36.64] ;  /* 0x0000000824009981 */ /* 0x000122000c1e1900 */
[----:B------:R-:W-:Y:S02]  /*1800*/  @!P2 IMAD.IADD R9, R31, 0x1, R9 ;  /* 0x000000011f09a824 */ /* 0x000fe400078e0209 */
[----:B------:R-:W-:Y:S02]  /*1810*/  @!P3 IMAD.IADD R19, R49, 0x1, R19 ;  /* 0x000000013113b824 */ /* 0x000fe400078e0213 */
[----:B------:R-:W-:Y:S01]  /*1820*/  IMAD.MOV.U32 R21, RZ, RZ, -0x800000 ;  /* 0xff800000ff157424 */ /* 0x000fe200078e00ff */
[----:B------:R-:W-:Y:S01]  /*1830*/  @!P2 LEA.HI.X R33, R30, c[0x0][0x20c], R9, 0x2, P0 ;  /* 0x000083001e21aa11 */ /* 0x000fe200000f1409 */
[----:B------:R-:W5:Y:S01]  /*1840*/  @!P6 LDG.E R20, [R42.64] ;  /* 0x000000082a14e981 */ /* 0x000f62000c1e1900 */
[----:B------:R-:W-:-:S02]  /*1850*/  IMAD.MOV.U32 R9, RZ, RZ, -0x800000 ;  /* 0xff800000ff097424 */ /* 0x000fc400078e00ff */
[----:B------:R-:W-:Y:S01]  /*1860*/  IMAD.MOV.U32 R24, RZ, RZ, -0x800000 ;  /* 0xff800000ff187424 */ /* 0x000fe200078e00ff */
[----:B------:R1:W5:Y:S04]  /*1870*/  @!P2 LDG.E R21, [R32.64] ;  /* 0x000000082015a981 */ /* 0x000368000c1e1900 */
[----:B------:R-:W5:Y:S01]  /*1880*/  @!P5 LDG.E R9, [R34.64] ;  /* 0x000000082209d981 */ /* 0x000f62000c1e1900 */
[----:B0-----:R-:W-:-:S04]  /*1890*/  @!P3 LEA R36, P1, R48, c[0x0][0x208], 0x2 ;  /* 0x000082003024ba11 */ /* 0x001fc800078210ff */
[----:B------:R-:W-:Y:S01]  /*18a0*/  @!P3 LEA.HI.X R37, R48, c[0x0][0x20c], R19, 0x2, P1 ;  /* 0x000083003025ba11 */ /* 0x000fe200008f1413 */
[----:B------:R-:W-:-:S04]  /*18b0*/  IMAD.MOV.U32 R19, RZ, RZ, -0x800000 ;  /* 0xff800000ff137424 */ /* 0x000fc800078e00ff */
[----:B------:R-:W5:Y:S04]  /*18c0*/  @!P3 LDG.E R24, [R36.64] ;  /* 0x000000082418b981 */ /* 0x000f68000c1e1900 */
[----:B------:R0:W5:Y:S01]  /*18d0*/  @!P4 LDG.E R19, [R22.64] ;  /* 0x000000081613c981 */ /* 0x000162000c1e1900 */
[----:B------:R-:W-:-:S04]  /*18e0*/  IABS R29, c[0x0][0x1c0] ;  /* 0x00007000001d7a13 */ /* 0x000fc80000000000 */
[----:B-1----:R-:W1:Y:S08]  /*18f0*/  I2F.U32.RP R32, R29 ;  /* 0x0000001d00207306 */ /* 0x002e700000209000 */
[----:B-1----:R-:W1:Y:S02]  /*1900*/  MUFU.RCP R32, R32 ;  /* 0x0000002000207308 */ /* 0x002e640000001000 */
[----:B-1----:R-:W-:-:S06]  /*1910*/  IADD3 R32, R32, 0xffffffe, RZ ;  /* 0x0ffffffe20207810 */ /* 0x002fcc0007ffe0ff */
[----:B------:R-:W1:Y:S01]  /*1920*/  F2I.FTZ.U32.TRUNC.NTZ R33, R32 ;  /* 0x0000002000217305 */ /* 0x000e62000021f000 */
[----:B0-----:R-:W-:Y:S01]  /*1930*/  IABS R23, R6 ;  /* 0x0000000600177213 */ /* 0x001fe20000000000 */
[----:B-1----:R-:W-:Y:S02]  /*1940*/  IMAD.MOV R22, RZ, RZ, -R33 ;  /* 0x000000ffff167224 */ /* 0x002fe400078e0a21 */
[----:B------:R-:W-:Y:S02]  /*1950*/  IMAD.MOV.U32 R32, RZ, RZ, RZ ;  /* 0x000000ffff207224 */ /* 0x000fe400078e00ff */
[----:B------:R-:W-:Y:S01]  /*1960*/  IMAD R30, R22, R29, RZ ;  /* 0x0000001d161e7224 */ /* 0x000fe200078e02ff */
[----:B------:R-:W-:-:S03]  /*1970*/  IABS R22, c[0x0][0x1c0] ;  /* 0x0000700000167a13 */ /* 0x000fc60000000000 */
[----:B------:R-:W-:-:S04]  /*1980*/  IMAD.HI.U32 R30, R33, R30, R32 ;  /* 0x0000001e211e7227 */ /* 0x000fc800078e0020 */
[----:B------:R-:W-:Y:S02]  /*1990*/  IMAD.MOV R22, RZ, RZ, -R22 ;  /* 0x000000ffff167224 */ /* 0x000fe400078e0a16 */
[----:B------:R-:W-:Y:S01]  /*19a0*/  IMAD.HI.U32 R30, R30, R23, RZ ;  /* 0x000000171e1e7227 */ /* 0x000fe200078e00ff */
[----:B------:R-:W-:-:S03]  /*19b0*/  ISETP.GT.AND P1, PT, R39, 0x37f, PT ;  /* 0x0000037f2700780c */ /* 0x000fc60003f24270 */
[----:B------:R-:W-:Y:S01]  /*19c0*/  IMAD R22, R30, R22, R23 ;  /* 0x000000161e167224 */ /* 0x000fe200078e0217 */
[C---:B------:R-:W-:Y:S02]  /*19d0*/  ISETP.GT.AND P2, PT, R39.reuse, 0x3ff, PT ;  /* 0x000003ff2700780c */ /* 0x040fe40003f44270 */
[----:B------:R-:W-:Y:S02]  /*19e0*/  ISETP.GT.AND P0, PT, R39, 0x2ff, PT ;  /* 0x000002ff2700780c */ /* 0x000fe40003f04270 */
[----:B------:R-:W-:Y:S02]  /*19f0*/  ISETP.GT.U32.AND P4, PT, R29, R22, PT ;  /* 0x000000161d00720c */ /* 0x000fe40003f84070 */
[----:B------:R-:W-:Y:S01]  /*1a00*/  ISETP.GT.AND P3, PT, R39, 0x27f, PT ;  /* 0x0000027f2700780c */ /* 0x000fe20003f64270 */
[----:B------:R-:W-:Y:S01]  /*1a10*/  IMAD R27, R27, 0x9, R28 ;  /* 0x000000091b1b7824 */ /* 0x000fe200078e021c */
[----:B------:R-:W-:-:S09]  /*1a20*/  ISETP.GT.AND P6, PT, R39, 0x7f, PT ;  /* 0x0000007f2700780c */ /* 0x000fd20003fc4270 */
[----:B------:R-:W-:Y:S01]  /*1a30*/  @!P4 IMAD.IADD R22, R22, 0x1, -R29 ;  /* 0x000000011616c824 */ /* 0x000fe200078e0a1d */
[----:B------:R-:W-:Y:S02]  /*1a40*/  LOP3.LUT R6, R6, c[0x0][0x1c0], RZ, 0x3c, !PT ;  /* 0x0000700006067a12 */ /* 0x000fe400078e3cff */
[----:B------:R-:W-:Y:S01]  /*1a50*/  @!P4 IADD3 R30, R30, 0x1, RZ ;  /* 0x000000011e1ec810 */ /* 0x000fe20007ffe0ff */
[----:B------:R-:W-:Y:S01]  /*1a60*/  BSSY B0, `(.L_x_11) ;  /* 0x0000032000007945 */ /* 0x000fe20003800000 */
[----:B--2---:R-:W-:Y:S01]  /*1a70*/  @!P1 STS [R27.X4+0x240], R25 ;  /* 0x000240191b009388 */ /* 0x004fe20000004800 */
[----:B------:R-:W-:-:S03]  /*1a80*/  ISETP.GT.AND P1, PT, R39, 0x17f, PT ;  /* 0x0000017f2700780c */ /* 0x000fc60003f24270 */
[----:B---3--:R-:W-:Y:S01]  /*1a90*/  @!P2 STS [R27.X4], R26 ;  /* 0x0000001a1b00a388 */ /* 0x008fe20000004800 */
[----:B------:R-:W-:-:S03]  /*1aa0*/  ISETP.GT.AND P2, PT, R39, 0x1ff, PT ;  /* 0x000001ff2700780c */ /* 0x000fc60003f44270 */
[----:B----4-:R0:W-:Y:S01]  /*1ab0*/  @!P0 STS [R27.X4+0x480], R0 ;  /* 0x000480001b008388 */ /* 0x0101e20000004800 */
[----:B------:R-:W-:-:S03]  /*1ac0*/  ISETP.GT.AND P0, PT, R39, 0xff, PT ;  /* 0x000000ff2700780c */ /* 0x000fc60003f04270 */
[----:B-----5:R1:W-:Y:S01]  /*1ad0*/  @!P3 STS [R27.X4+0x6c0], R20 ;  /* 0x0006c0141b00b388 */ /* 0x0203e20000004800 */
[----:B------:R-:W-:-:S03]  /*1ae0*/  ISETP.GE.U32.AND P3, PT, R22, R29, PT ;  /* 0x0000001d1600720c */ /* 0x000fc60003f66070 */
[----:B------:R1:W-:Y:S04]  /*1af0*/  @!P6 STS [R27.X4+0xfc0], R21 ;  /* 0x000fc0151b00e388 */ /* 0x0003e80000004800 */
[----:B------:R1:W-:Y:S01]  /*1b00*/  @!P2 STS [R27.X4+0x900], R9 ;  /* 0x000900091b00a388 */ /* 0x0003e20000004800 */
[----:B------:R-:W-:Y:S02]  /*1b10*/  ISETP.GE.AND P2, PT, R6, RZ, PT ;  /* 0x000000ff0600720c */ /* 0x000fe40003f46270 */
[----:B0-----:R-:W-:-:S03]  /*1b20*/  LOP3.LUT R0, R11, R15, RZ, 0xfc, !PT ;  /* 0x0000000f0b007212 */ /* 0x001fc600078efcff */
[----:B------:R-:W-:Y:S01]  /*1b30*/  @P3 IADD3 R30, R30, 0x1, RZ ;  /* 0x000000011e1e3810 */ /* 0x000fe20007ffe0ff */
[----:B------:R1:W-:Y:S01]  /*1b40*/  @!P0 STS [R27.X4+0xd80], R24 ;  /* 0x000d80181b008388 */ /* 0x0003e20000004800 */
[----:B------:R-:W-:-:S03]  /*1b50*/  ISETP.NE.AND P0, PT, RZ, c[0x0][0x1c0], PT ;  /* 0x00007000ff007a0c */ /* 0x000fc60003f05270 */
[----:B------:R1:W-:Y:S01]  /*1b60*/  @!P1 STS [R27.X4+0xb40], R19 ;  /* 0x000b40131b009388 */ /* 0x0003e20000004800 */
[----:B------:R-:W-:Y:S01]  /*1b70*/  ISETP.NE.U32.AND P1, PT, R0, RZ, PT ;  /* 0x000000ff0000720c */ /* 0x000fe20003f25070 */
[----:B------:R-:W-:-:S04]  /*1b80*/  IMAD.MOV.U32 R6, RZ, RZ, R30 ;  /* 0x000000ffff067224 */ /* 0x000fc800078e001e */
[----:B------:R-:W-:-:S04]  /*1b90*/  @!P2 IMAD.MOV R6, RZ, RZ, -R6 ;  /* 0x000000ffff06a224 */ /* 0x000fc800078e0a06 */
[----:B------:R-:W-:-:S04]  /*1ba0*/  @!P0 LOP3.LUT R6, RZ, c[0x0][0x1c0], RZ, 0x33, !PT ;  /* 0x00007000ff068a12 */ /* 0x000fc800078e33ff */
[----:B------:R-:W-:Y:S05]  /*1bb0*/  @!P1 BRA `(.L_x_12) ;  /* 0x0000009000009947 */ /* 0x000fea0003800000 */
[----:B------:R-:W-:Y:S01]  /*1bc0*/  IMAD.MOV.U32 R28, RZ, RZ, R10 ;  /* 0x000000ffff1c7224 */ /* 0x000fe200078e000a */
[----:B------:R-:W-:Y:S01]  /*1bd0*/  MOV R25, R16 ;  /* 0x0000001000197202 */ /* 0x000fe20000000f00 */
[----:B-1----:R-:W-:Y:S01]  /*1be0*/  IMAD.MOV.U32 R19, RZ, RZ, R11 ;  /* 0x000000ffff137224 */ /* 0x002fe200078e000b */
[----:B------:R-:W-:Y:S02]  /*1bf0*/  MOV R24, R15 ;  /* 0x0000000f00187202 */ /* 0x000fe40000000f00 */
[----:B------:R-:W-:Y:S02]  /*1c00*/  MOV R23, 0x1c20 ;  /* 0x00001c2000177802 */ /* 0x000fe40000000f00 */
[----:B------:R-:W-:Y:S05]  /*1c10*/  CALL.REL.NOINC `($__internal_0_$__cuda_sm20_div_s64) ;  /* 0x0000332000007944 */ /* 0x000fea0003c00000 */
[----:B------:R-:W-:Y:S02]  /*1c20*/  MOV R42, R0 ;  /* 0x00000000002a7202 */ /* 0x000fe40000000f00 */
[----:B------:R-:W-:Y:S01]  /*1c30*/  MOV R43, R25 ;  /* 0x00000019002b7202 */ /* 0x000fe20000000f00 */
[----:B------:R-:W-:Y:S05]  /*1c40*/  BRA `(.L_x_13) ;  /* 0x0000013000007947 */ /* 0x000fea0003800000 */
.L_x_12:
        /* <DEDUP_REMOVED lines=19> */
.L_x_13:
[----:B------:R-:W-:Y:S05]  /*1d80*/  BSYNC B0 ;  /* 0x0000000000007941 */ /* 0x000fea0003800000 */
.L_x_11:
[----:B------:R-:W-:Y:S01]  /*1d90*/  BAR.SYNC.DEFER_BLOCKING 0x0 ;  /* 0x0000000000007b1d */ /* 0x000fe20000010000 */
[----:B------:R-:W-:Y:S01]  /*1da0*/  LEA.HI R7, R7, R39, RZ, 0x4 ;  /* 0x0000002707077211 */ /* 0x000fe200078f20ff */
[----:B------:R-:W-:Y:S01]  /*1db0*/  IMAD.MOV.U32 R37, RZ, RZ, -0x800000 ;  /* 0xff800000ff257424 */ /* 0x000fe200078e00ff */
[----:B------:R-:W-:Y:S01]  /*1dc0*/  MOV R35, 0xff800000 ;  /* 0xff80000000237802 */ /* 0x000fe20000000f00 */
[----:B------:R-:W-:Y:S01]  /*1dd0*/  IMAD.MOV.U32 R38, RZ, RZ, -0x800000 ;  /* 0xff800000ff267424 */ /* 0x000fe200078e00ff */
[----:B------:R-:W-:Y:S01]  /*1de0*/  LOP3.LUT R0, R7, 0xfffffff0, RZ, 0xc0, !PT ;  /* 0xfffffff007007812 */ /* 0x000fe200078ec0ff */
[----:B------:R-:W-:Y:S01]  /*1df0*/  IMAD.MOV.U32 R36, RZ, RZ, -0x800000 ;  /* 0xff800000ff247424 */ /* 0x000fe200078e00ff */
[----:B------:R-:W-:Y:S01]  /*1e00*/  SHF.R.S32.HI R7, RZ, 0x4, R7 ;  /* 0x00000004ff077819 */ /* 0x000fe20000011407 */
[----:B------:R-:W-:Y:S01]  /*1e10*/  IMAD.MOV.U32 R33, RZ, RZ, -0x800000 ;  /* 0xff800000ff217424 */ /* 0x000fe200078e00ff */
[----:B------:R-:W-:Y:S01]  /*1e20*/  MOV R31, 0xff800000 ;  /* 0xff800000001f7802 */ /* 0x000fe20000000f00 */
[----:B------:R-:W-:Y:S01]  /*1e30*/  IMAD.IADD R39, R39, 0x1, -R0 ;  /* 0x0000000127277824 */ /* 0x000fe200078e0a00 */
[----:B------:R-:W-:Y:S01]  /*1e40*/  ULDC.U8 UR4, c[0x0][0x329] ;  /* 0x0000ca4000047ab9 */ /* 0x000fe20000000000 */
[----:B------:R-:W-:Y:S01]  /*1e50*/  IMAD.MOV.U32 R34, RZ, RZ, -0x800000 ;  /* 0xff800000ff227424 */ /* 0x000fe200078e00ff */
[----:B------:R-:W-:Y:S01]  /*1e60*/  BSSY B1, `(.L_x_14) ;  /* 0x0000262000017945 */ /* 0x000fe20003800000 */
[----:B------:R-:W-:-:S02]  /*1e70*/  IMAD R26, R39, 0x9, R7 ;  /* 0x00000009271a7824 */ /* 0x000fc400078e0207 */
[----:B------:R-:W-:Y:S02]  /*1e80*/  IMAD.MOV.U32 R32, RZ, RZ, -0x800000 ;  /* 0xff800000ff207424 */ /* 0x000fe400078e00ff */
[----:B------:R-:W-:Y:S02]  /*1e90*/  IMAD.MOV.U32 R28, RZ, RZ, RZ ;  /* 0x000000ffff1c7224 */ /* 0x000fe400078e00ff */
[----:B------:R-:W-:Y:S01]  /*1ea0*/  IMAD.MOV.U32 R30, RZ, RZ, 0x7f800000 ;  /* 0x7f800000ff1e7424 */ /* 0x000fe200078e00ff */
[----:B------:R-:W-:Y:S04]  /*1eb0*/  @!P6 LDS R37, [R26.X4] ;  /* 0x000000001a25e984 */ /* 0x000fe80000004800 */
[----:B------:R-:W0:Y:S04]  /*1ec0*/  @!P6 LDS R38, [R26.X4+0x240] ;  /* 0x000240001a26e984 */ /* 0x000e280000004800 */
[----:B------:R-:W1:Y:S04]  /*1ed0*/  @!P6 LDS R35, [R26.X4+0x480] ;  /* 0x000480001a23e984 */ /* 0x000e680000004800 */
[----:B------:R-:W2:Y:S04]  /*1ee0*/  @!P6 LDS R36, [R26.X4+0x6c0] ;  /* 0x0006c0001a24e984 */ /* 0x000ea80000004800 */
[----:B------:R-:W3:Y:S04]  /*1ef0*/  @!P6 LDS R33, [R26.X4+0x900] ;  /* 0x000900001a21e984 */ /* 0x000ee80000004800 */
[----:B------:R-:W4:Y:S04]  /*1f00*/  @!P6 LDS R34, [R26.X4+0xb40] ;  /* 0x000b40001a22e984 */ /* 0x000f280000004800 */
[----:B------:R-:W5:Y:S04]  /*1f10*/  @!P6 LDS R31, [R26.X4+0xd80] ;  /* 0x000d80001a1fe984 */ /* 0x000f680000004800 */
[----:B------:R-:W5:Y:S01]  /*1f20*/  @!P6 LDS R32, [R26.X4+0xfc0] ;  /* 0x000fc0001a20e984 */ /* 0x000f620000004800 */
[----:B0-----:R-:W-:-:S04]  /*1f30*/  FMNMX.FTZ R0, R37, R38, !PT ;  /* 0x0000002625007209 */ /* 0x001fc80007810000 */
[----:B-1----:R-:W-:-:S04]  /*1f40*/  FMNMX.FTZ R0, R0, R35, !PT ;  /* 0x0000002300007209 */ /* 0x002fc80007810000 */
[----:B--2---:R-:W-:-:S04]  /*1f50*/  FMNMX.FTZ R0, R0, R36, !PT ;  /* 0x0000002400007209 */ /* 0x004fc80007810000 */
[----:B---3--:R-:W-:-:S04]  /*1f60*/  FMNMX.FTZ R0, R0, R33, !PT ;  /* 0x0000002100007209 */ /* 0x008fc80007810000 */
[----:B----4-:R-:W-:-:S04]  /*1f70*/  FMNMX.FTZ R0, R0, R34, !PT ;  /* 0x0000002200007209 */ /* 0x010fc80007810000 */
[----:B-----5:R-:W-:-:S04]  /*1f80*/  FMNMX.FTZ R0, R0, R31, !PT ;  /* 0x0000001f00007209 */ /* 0x020fc80007810000 */
[----:B------:R-:W-:-:S05]  /*1f90*/  FMNMX.FTZ R0, R0, R32, !PT ;  /* 0x0000002000007209 */ /* 0x000fca0007810000 */
[----:B------:R-:W0:Y:S02]  /*1fa0*/  SHFL.BFLY PT, R9, R0, 0x8, 0x1f ;  /* 0x0d001f0000097f89 */ /* 0x000e2400000e0000 */
[----:B0-----:R-:W-:-:S05]  /*1fb0*/  FMNMX.FTZ R9, R0, R9, !PT ;  /* 0x0000000900097209 */ /* 0x001fca0007810000 */
[----:B------:R-:W0:Y:S02]  /*1fc0*/  SHFL.BFLY PT, R0, R9, 0x4, 0x1f ;  /* 0x0c801f0009007f89 */ /* 0x000e2400000e0000 */
[----:B0-----:R-:W-:-:S05]  /*1fd0*/  FMNMX.FTZ R0, R9, R0, !PT ;  /* 0x0000000009007209 */ /* 0x001fca0007810000 */
[----:B------:R-:W0:Y:S02]  /*1fe0*/  SHFL.BFLY PT, R9, R0, 0x2, 0x1f ;  /* 0x0c401f0000097f89 */ /* 0x000e2400000e0000 */
[----:B0-----:R-:W-:-:S05]  /*1ff0*/  FMNMX.FTZ R9, R0, R9, !PT ;  /* 0x0000000900097209 */ /* 0x001fca0007810000 */
[----:B------:R-:W0:Y:S02]  /*2000*/  SHFL.BFLY PT, R0, R9, 0x1, 0x1f ;  /* 0x0c201f0009007f89 */ /* 0x000e2400000e0000 */
[----:B0-----:R-:W-:-:S04]  /*2010*/  FMNMX.FTZ R0, R9, R0, !PT ;  /* 0x0000000009007209 */ /* 0x001fc80007810000 */
[----:B------:R-:W-:-:S04]  /*2020*/  FSETP.NEU.FTZ.AND P0, PT, R0, -INF , PT ;  /* 0xff8000000000780b */ /* 0x000fc80003f1d000 */
[----:B------:R-:W-:-:S05]  /*2030*/  FSEL R0, R0, RZ, P0 ;  /* 0x000000ff00007208 */ /* 0x000fca0000000000 */
[C---:B------:R-:W-:Y:S02]  /*2040*/  FADD.FTZ R9, -R0.reuse, R37 ;  /* 0x0000002500097221 */ /* 0x040fe40000010100 */
[----:B------:R-:W-:Y:S02]  /*2050*/  FADD.FTZ R22, -R0, R38 ;  /* 0x0000002600167221 */ /* 0x000fe40000010100 */
[----:B------:R-:W-:Y:S02]  /*2060*/  FMUL.FTZ R9, R9, 1.4426950216293334961 ;  /* 0x3fb8aa3b09097820 */ /* 0x000fe40000410000 */
[----:B------:R-:W-:Y:S02]  /*2070*/  FMUL.FTZ R22, R22, 1.4426950216293334961 ;  /* 0x3fb8aa3b16167820 */ /* 0x000fe40000410000 */
[C---:B------:R-:W-:Y:S02]  /*2080*/  FADD.FTZ R21, -R0.reuse, R35 ;  /* 0x0000002300157221 */ /* 0x040fe40000010100 */
[----:B------:R-:W-:Y:S01]  /*2090*/  MUFU.EX2 R9, R9 ;  /* 0x0000000900097308 */ /* 0x000fe20000000800 */
[----:B------:R-:W-:-:S02]  /*20a0*/  FADD.FTZ R20, -R0, R36 ;  /* 0x0000002400147221 */ /* 0x000fc40000010100 */
[----:B------:R-:W-:Y:S02]  /*20b0*/  FMUL.FTZ R21, R21, 1.4426950216293334961 ;  /* 0x3fb8aa3b15157820 */ /* 0x000fe40000410000 */
[----:B------:R-:W-:Y:S02]  /*20c0*/  FMUL.FTZ R20, R20, 1.4426950216293334961 ;  /* 0x3fb8aa3b14147820 */ /* 0x000fe40000410000 */
[C---:B------:R-:W-:Y:S01]  /*20d0*/  FADD.FTZ R19, -R0.reuse, R33 ;  /* 0x0000002100137221 */ /* 0x040fe20000010100 */
[----:B------:R-:W0:Y:S01]  /*20e0*/  MUFU.EX2 R22, R22 ;  /* 0x0000001600167308 */ /* 0x000e220000000800 */
[----:B------:R-:W-:Y:S02]  /*20f0*/  FADD.FTZ R11, -R0, R34 ;  /* 0x00000022000b7221 */ /* 0x000fe40000010100 */
[----:B------:R-:W-:Y:S02]  /*2100*/  FMUL.FTZ R19, R19, 1.4426950216293334961 ;  /* 0x3fb8aa3b13137820 */ /* 0x000fe40000410000 */
[----:B------:R-:W-:-:S02]  /*2110*/  FMUL.FTZ R11, R11, 1.4426950216293334961 ;  /* 0x3fb8aa3b0b0b7820 */ /* 0x000fc40000410000 */
[----:B------:R-:W-:Y:S01]  /*2120*/  FADD.FTZ R10, -R0, R31 ;  /* 0x0000001f000a7221 */ /* 0x000fe20000010100 */
[----:B------:R-:W1:Y:S03]  /*2130*/  MUFU.EX2 R21, R21 ;  /* 0x0000001500157308 */ /* 0x000e660000000800 */
[----:B------:R-:W-:-:S05]  /*2140*/  FMUL.FTZ R10, R10, 1.4426950216293334961 ;  /* 0x3fb8aa3b0a0a7820 */ /* 0x000fca0000410000 */
[----:B------:R-:W2:Y:S01]  /*2150*/  MUFU.EX2 R20, R20 ;  /* 0x0000001400147308 */ /* 0x000ea20000000800 */
[----:B0-----:R-:W-:Y:S02]  /*2160*/  FADD.FTZ R22, R9, R22 ;  /* 0x0000001609167221 */ /* 0x001fe40000010000 */
[----:B------:R-:W-:-:S04]  /*2170*/  FADD.FTZ R9, -R0, R32 ;  /* 0x0000002000097221 */ /* 0x000fc80000010100 */
[----:B------:R-:W-:Y:S01]  /*2180*/  FMUL.FTZ R9, R9, 1.4426950216293334961 ;  /* 0x3fb8aa3b09097820 */ /* 0x000fe20000410000 */
[----:B------:R-:W0:Y:S01]  /*2190*/  MUFU.EX2 R19, R19 ;  /* 0x0000001300137308 */ /* 0x000e220000000800 */
[----:B-1----:R-:W-:-:S07]  /*21a0*/  FADD.FTZ R21, R22, R21 ;  /* 0x0000001516157221 */ /* 0x002fce0000010000 */
[----:B------:R-:W1:Y:S01]  /*21b0*/  MUFU.EX2 R11, R11 ;  /* 0x0000000b000b7308 */ /* 0x000e620000000800 */
[----:B--2---:R-:W-:-:S07]  /*21c0*/  FADD.FTZ R20, R21, R20 ;  /* 0x0000001415147221 */ /* 0x004fce0000010000 */
[----:B------:R-:W2:Y:S01]  /*21d0*/  MUFU.EX2 R10, R10 ;  /* 0x0000000a000a7308 */ /* 0x000ea20000000800 */
[----:B0-----:R-:W-:-:S07]  /*21e0*/  FADD.FTZ R19, R20, R19 ;  /* 0x0000001314137221 */ /* 0x001fce0000010000 */
[----:B------:R-:W0:Y:S01]  /*21f0*/  MUFU.EX2 R9, R9 ;  /* 0x0000000900097308 */ /* 0x000e220000000800 */
[----:B-1----:R-:W-:Y:S01]  /*2200*/  FADD.FTZ R19, R19, R11 ;  /* 0x0000000b13137221 */ /* 0x002fe20000010000 */
[----:B------:R-:W-:-:S05]  /*2210*/  IABS R11, R3 ;  /* 0x00000003000b7213 */ /* 0x000fca0000000000 */
[----:B------:R-:W-:Y:S01]  /*2220*/  IMAD.IADD R21, R8, 0x1, R11 ;  /* 0x0000000108157824 */ /* 0x000fe200078e020b */
[----:B------:R-:W1:Y:S01]  /*2230*/  I2F.RP R20, R11 ;  /* 0x0000000b00147306 */ /* 0x000e620000209400 */
[----:B--2---:R-:W-:-:S04]  /*2240*/  FADD.FTZ R10, R19, R10 ;  /* 0x0000000a130a7221 */ /* 0x004fc80000010000 */
[----:B0-----:R-:W-:Y:S01]  /*2250*/  FADD.FTZ R19, R10, R9 ;  /* 0x000000090a137221 */ /* 0x001fe20000010000 */
[----:B------:R-:W-:-:S04]  /*2260*/  IABS R10, c[0x0][0x1c0] ;  /* 0x00007000000a7a13 */ /* 0x000fc80000000000 */
[----:B------:R-:W0:Y:S01]  /*2270*/  SHFL.BFLY PT, R9, R19, 0x8, 0x1f ;  /* 0x0d001f0013097f89 */ /* 0x000e2200000e0000 */
[----:B------:R-:W2:Y:S08]  /*2280*/  I2F.U32.RP R24, R10 ;  /* 0x0000000a00187306 */ /* 0x000eb00000209000 */
[----:B-1----:R-:W1:Y:S08]  /*2290*/  MUFU.RCP R20, R20 ;  /* 0x0000001400147308 */ /* 0x002e700000001000 */
[----:B--2---:R-:W2:Y:S01]  /*22a0*/  MUFU.RCP R24, R24 ;  /* 0x0000001800187308 */ /* 0x004ea20000001000 */
[----:B0-----:R-:W-:Y:S01]  /*22b0*/  FADD.FTZ R9, R19, R9 ;  /* 0x0000000913097221 */ /* 0x001fe20000010000 */
[----:B-1----:R-:W-:-:S04]  /*22c0*/  IADD3 R20, R20, 0xffffffe, RZ ;  /* 0x0ffffffe14147810 */ /* 0x002fc80007ffe0ff */
[----:B------:R-:W0:Y:S02]  /*22d0*/  SHFL.BFLY PT, R19, R9, 0x4, 0x1f ;  /* 0x0c801f0009137f89 */ /* 0x000e2400000e0000 */
[----:B------:R-:W1:Y:S01]  /*22e0*/  F2I.FTZ.U32.TRUNC.NTZ R29, R20 ;  /* 0x00000014001d7305 */ /* 0x000e62000021f000 */
[----:B--2---:R-:W-:-:S07]  /*22f0*/  IADD3 R24, R24, 0xffffffe, RZ ;  /* 0x0ffffffe18187810 */ /* 0x004fce0007ffe0ff */
[----:B------:R-:W2:Y:S01]  /*2300*/  F2I.FTZ.U32.TRUNC.NTZ R25, R24 ;  /* 0x0000001800197305 */ /* 0x000ea2000021f000 */
[----:B-1----:R-:W-:Y:S01]  /*2310*/  IMAD.MOV R22, RZ, RZ, -R29 ;  /* 0x000000ffff167224 */ /* 0x002fe200078e0a1d */
[----:B------:R-:W-:-:S03]  /*2320*/  IABS R20, R21 ;  /* 0x0000001500147213 */ /* 0x000fc60000000000 */
[----:B------:R-:W-:Y:S01]  /*2330*/  IMAD R22, R22, R11, RZ ;  /* 0x0000000b16167224 */ /* 0x000fe200078e02ff */
[----:B------:R-:W-:Y:S01]  /*2340*/  MOV R27, R20 ;  /* 0x00000014001b7202 */ /* 0x000fe20000000f00 */
[----:B0-----:R-:W-:Y:S01]  /*2350*/  FADD.FTZ R19, R9, R19 ;  /* 0x0000001309137221 */ /* 0x001fe20000010000 */
[----:B--2---:R-:W-:Y:S01]  /*2360*/  IADD3 R8, RZ, -R25, RZ ;  /* 0x80000019ff087210 */ /* 0x004fe20007ffe0ff */
[----:B------:R-:W-:Y:S01]  /*2370*/  IMAD.HI.U32 R22, R29, R22, R28 ;  /* 0x000000161d167227 */ /* 0x000fe200078e001c */
[----:B------:R-:W-:Y:S02]  /*2380*/  IABS R9, R3 ;  /* 0x0000000300097213 */ /* 0x000fe40000000000 */
[----:B------:R-:W0:Y:S01]  /*2390*/  SHFL.BFLY PT, R23, R19, 0x2, 0x1f ;  /* 0x0c401f0013177f89 */ /* 0x000e2200000e0000 */
[----:B------:R-:W-:Y:S01]  /*23a0*/  IMAD R8, R8, R10, RZ ;  /* 0x0000000a08087224 */ /* 0x000fe200078e02ff */
[----:B------:R-:W-:Y:S01]  /*23b0*/  IABS R20, c[0x0][0x1c0] ;  /* 0x0000700000147a13 */ /* 0x000fe20000000000 */
[----:B------:R-:W-:-:S02]  /*23c0*/  IMAD.MOV.U32 R24, RZ, RZ, RZ ;  /* 0x000000ffff187224 */ /* 0x000fc400078e00ff */
[----:B------:R-:W-:Y:S02]  /*23d0*/  IMAD.MOV R9, RZ, RZ, -R9 ;  /* 0x000000ffff097224 */ /* 0x000fe400078e0a09 */
[----:B------:R-:W-:-:S04]  /*23e0*/  IMAD.HI.U32 R22, R22, R27, RZ ;  /* 0x0000001b16167227 */ /* 0x000fc800078e00ff */
[----:B------:R-:W-:-:S04]  /*23f0*/  IMAD.HI.U32 R8, R25, R8, R24 ;  /* 0x0000000819087227 */ /* 0x000fc800078e0018 */
[----:B------:R-:W-:Y:S02]  /*2400*/  IMAD R9, R22, R9, R27 ;  /* 0x0000000916097224 */ /* 0x000fe400078e021b */
[----:B------:R-:W-:Y:S02]  /*2410*/  IMAD.MOV R20, RZ, RZ, -R20 ;  /* 0x000000ffff147224 */ /* 0x000fe400078e0a14 */
[----:B------:R-:W-:Y:S01]  /*2420*/  IMAD.HI.U32 R8, R8, R27, RZ ;  /* 0x0000001b08087227 */ /* 0x000fe200078e00ff */
[----:B------:R-:W-:-:S03]  /*2430*/  ISETP.GT.U32.AND P0, PT, R11, R9, PT ;  /* 0x000000090b00720c */ /* 0x000fc60003f04070 */
[----:B------:R-:W-:Y:S02]  /*2440*/  IMAD R20, R8, R20, R27 ;  /* 0x0000001408147224 */ /* 0x000fe400078e021b */
[----:B0-----:R-:W-:-:S03]  /*2450*/  FADD.FTZ R23, R19, R23 ;  /* 0x0000001713177221 */ /* 0x001fc60000010000 */
[----:B------:R-:W-:Y:S02]  /*2460*/  ISETP.GT.U32.AND P5, PT, R10, R20, PT ;  /* 0x000000140a00720c */ /* 0x000fe40003fa4070 */
[----:B------:R-:W0:Y:S03]  /*2470*/  SHFL.BFLY PT, R19, R23, 0x1, 0x1f ;  /* 0x0c201f0017137f89 */ /* 0x000e2600000e0000 */
[-C--:B------:R-:W-:Y:S02]  /*2480*/  @!P0 IADD3 R9, R9, -R11.reuse, RZ ;  /* 0x8000000b09098210 */ /* 0x080fe40007ffe0ff */
[----:B------:R-:W-:Y:S02]  /*2490*/  @!P0 IADD3 R22, R22, 0x1, RZ ;  /* 0x0000000116168810 */ /* 0x000fe40007ffe0ff */
[-C--:B------:R-:W-:Y:S02]  /*24a0*/  ISETP.GE.U32.AND P4, PT, R9, R11.reuse, PT ;  /* 0x0000000b0900720c */ /* 0x080fe40003f86070 */
[----:B------:R-:W-:-:S02]  /*24b0*/  LOP3.LUT R9, R21, R11, RZ, 0x3c, !PT ;  /* 0x0000000b15097212 */ /* 0x000fc400078e3cff */
[----:B------:R-:W-:Y:S01]  /*24c0*/  @!P5 IMAD.IADD R20, R20, 0x1, -R10 ;  /* 0x000000011414d824 */ /* 0x000fe200078e0a0a */
[----:B------:R-:W-:Y:S02]  /*24d0*/  LOP3.LUT R21, R21, c[0x0][0x1c0], RZ, 0x3c, !PT ;  /* 0x0000700015157a12 */ /* 0x000fe400078e3cff */
[----:B------:R-:W-:Y:S02]  /*24e0*/  ISETP.GE.AND P3, PT, R9, RZ, PT ;  /* 0x000000ff0900720c */ /* 0x000fe40003f66270 */
[----:B------:R-:W-:Y:S01]  /*24f0*/  ISETP.GE.U32.AND P1, PT, R20, R10, PT ;  /* 0x0000000a1400720c */ /* 0x000fe20003f26070 */
[----:B------:R-:W1:Y:S01]  /*2500*/  S2R R9, SR_TID.X ;  /* 0x0000000000097919 */ /* 0x000e620000002100 */
[----:B------:R-:W-:Y:S02]  /*2510*/  ISETP.GT.AND P0, PT, R3, RZ, PT ;  /* 0x000000ff0300720c */ /* 0x000fe40003f04270 */
[----:B------:R-:W-:Y:S02]  /*2520*/  @!P5 IADD3 R8, R8, 0x1, RZ ;  /* 0x000000010808d810 */ /* 0x000fe40007ffe0ff */
[----:B------:R-:W-:Y:S01]  /*2530*/  ISETP.GE.AND P2, PT, R21, RZ, PT ;  /* 0x000000ff1500720c */ /* 0x000fe20003f46270 */
[----:B0-----:R-:W-:Y:S01]  /*2540*/  FADD.FTZ R19, R23, R19 ;  /* 0x0000001317137221 */ /* 0x001fe20000010000 */
[----:B------:R-:W-:-:S02]  /*2550*/  @P4 IADD3 R22, R22, 0x1, RZ ;  /* 0x0000000116164810 */ /* 0x000fc40007ffe0ff */
[----:B------:R-:W-:-:S03]  /*2560*/  ISETP.GT.AND P4, PT, R4, RZ, PT ;  /* 0x000000ff0400720c */ /* 0x000fc60003f84270 */
[----:B------:R-:W-:Y:S01]  /*2570*/  @P1 IADD3 R8, R8, 0x1, RZ ;  /* 0x0000000108081810 */ /* 0x000fe20007ffe0ff */
[----:B------:R-:W-:Y:S01]  /*2580*/  @!P3 IMAD.MOV R22, RZ, RZ, -R22 ;  /* 0x000000ffff16b224 */ /* 0x000fe200078e0a16 */
[----:B------:R-:W-:Y:S02]  /*2590*/  SHF.R.S32.HI R23, RZ, 0x1f, R3 ;  /* 0x0000001fff177819 */ /* 0x000fe40000011403 */
[----:B------:R-:W-:Y:S02]  /*25a0*/  FSETP.NE.FTZ.AND P1, PT, R19, RZ, PT ;  /* 0x000000ff1300720b */ /* 0x000fe40003f35000 */
[C---:B------:R-:W-:Y:S02]  /*25b0*/  ISETP.NE.AND P5, PT, R3.reuse, RZ, PT ;  /* 0x000000ff0300720c */ /* 0x040fe40003fa5270 */
[----:B------:R-:W-:Y:S01]  /*25c0*/  LEA.HI.SX32 R10, R3, 0x1, 0x1 ;  /* 0x00000001030a7811 */ /* 0x000fe200078f0aff */
[----:B------:R-:W-:Y:S01]  /*25d0*/  @!P0 IMAD.MOV R10, RZ, RZ, R23 ;  /* 0x000000ffff0a8224 */ /* 0x000fe200078e0217 */
[----:B------:R-:W-:-:S02]  /*25e0*/  ISETP.NE.AND P0, PT, RZ, c[0x0][0x1c0], PT ;  /* 0x00007000ff007a0c */ /* 0x000fc40003f05270 */
[----:B------:R-:W-:Y:S02]  /*25f0*/  SHF.R.S32.HI R20, RZ, 0x1f, R4 ;  /* 0x0000001fff147819 */ /* 0x000fe40000011404 */
[----:B------:R-:W-:Y:S02]  /*2600*/  @!P2 IADD3 R8, -R8, RZ, RZ ;  /* 0x000000ff0808a210 */ /* 0x000fe40007ffe1ff */
[C---:B-1----:R-:W-:Y:S01]  /*2610*/  LOP3.LUT P2, RZ, R9.reuse, 0xf, RZ, 0xc0, !PT ;  /* 0x0000000f09ff7812 */ /* 0x042fe2000784c0ff */
[----:B------:R-:W0:Y:S01]  /*2620*/  @P1 MUFU.LG2 R19, R19 ;  /* 0x0000001300131308 */ /* 0x000e220000000c00 */
[----:B------:R-:W-:Y:S02]  /*2630*/  LEA.HI.SX32 R21, R4, 0x1, 0x1 ;  /* 0x0000000104157811 */ /* 0x000fe400078f0aff */
[----:B------:R-:W-:Y:S01]  /*2640*/  @!P4 IADD3 R21, R20, RZ, RZ ;  /* 0x000000ff1415c210 */ /* 0x000fe20007ffe0ff */
[----:B------:R-:W-:Y:S01]  /*2650*/  IMAD.MOV.U32 R20, RZ, RZ, c[0x0][0x214] ;  /* 0x00008500ff147624 */ /* 0x000fe200078e00ff */
[----:B------:R-:W-:-:S02]  /*2660*/  ISETP.GT.OR P2, PT, R9, 0x7f, P2 ;  /* 0x0000007f0900780c */ /* 0x000fc40001744670 */
[----:B------:R-:W-:Y:S02]  /*2670*/  ISETP.NE.AND P3, PT, RZ, UR4, PT ;  /* 0x00000004ff007c0c */ /* 0x000fe4000bf65270 */
[----:B------:R-:W-:Y:S02]  /*2680*/  @!P5 LOP3.LUT R22, RZ, R11, RZ, 0x33, !PT ;  /* 0x0000000bff16d212 */ /* 0x000fe400078e33ff */
[----:B------:R-:W-:Y:S02]  /*2690*/  SEL R11, R20, 0x1, !P3 ;  /* 0x00000001140b7807 */ /* 0x000fe40005800000 */
[----:B------:R-:W-:Y:S02]  /*26a0*/  @!P0 LOP3.LUT R8, RZ, c[0x0][0x1c0], RZ, 0x33, !PT ;  /* 0x00007000ff088a12 */ /* 0x000fe400078e33ff */
[----:B------:R-:W-:Y:S01]  /*26b0*/  ISETP.LT.U32.AND P0, PT, R44, R22, PT ;  /* 0x000000162c00720c */ /* 0x000fe20003f01070 */
[-C--:B------:R-:W-:Y:S01]  /*26c0*/  IMAD R6, R6, R11.reuse, RZ ;  /* 0x0000000b06067224 */ /* 0x080fe200078e02ff */
[----:B------:R-:W-:Y:S01]  /*26d0*/  SHF.R.S32.HI R20, RZ, 0x1f, R22 ;  /* 0x0000001fff147819 */ /* 0x000fe20000011416 */
[----:B------:R-:W-:-:S02]  /*26e0*/  IMAD R9, R8, R11, RZ ;  /* 0x0000000b08097224 */ /* 0x000fc400078e02ff */
[----:B------:R-:W-:Y:S01]  /*26f0*/  IMAD R8, R6, R21, RZ ;  /* 0x0000001506087224 */ /* 0x000fe200078e02ff */
[----:B------:R-:W-:Y:S01]  /*2700*/  ISETP.LT.AND.EX P0, PT, R45, R20, PT, P0 ;  /* 0x000000142d00720c */ /* 0x000fe20003f01300 */
[----:B------:R-:W-:Y:S02]  /*2710*/  IMAD R9, R10, R9, RZ ;  /* 0x000000090a097224 */ /* 0x000fe400078e02ff */
[----:B0-----:R-:W-:Y:S01]  /*2720*/  @P1 FFMA.FTZ R30, R19, 0.69314718246459960938, R0 ;  /* 0x3f317218131e1823 */ /* 0x001fe20000010000 */
[----:B------:R-:W-:Y:S02]  /*2730*/  SEL R11, R44, R22, P0 ;  /* 0x000000162c0b7207 */ /* 0x000fe40000000000 */
[----:B------:R-:W-:Y:S01]  /*2740*/  SEL R10, R45, R20, P0 ;  /* 0x000000142d0a7207 */ /* 0x000fe20000000000 */
[----:B------:R-:W-:Y:S05]  /*2750*/  @P2 BRA `(.L_x_15) ;  /* 0x00001d2000002947 */ /* 0x000fea0003800000 */
[----:B------:R-:W-:Y:S01]  /*2760*/  ULDC.U8 UR4, c[0x0][0x328] ;  /* 0x0000ca0000047ab9 */ /* 0x000fe20000000000 */
[----:B------:R-:W-:Y:S02]  /*2770*/  IADD3 R44, P0, R7, UR7, RZ ;  /* 0x00000007072c7c10 */ /* 0x000fe4000ff1e0ff */
[----:B------:R-:W-:-:S02]  /*2780*/  ISETP.NE.AND P1, PT, RZ, UR4, PT ;  /* 0x00000004ff007c0c */ /* 0x000fc4000bf25270 */
[----:B------:R-:W-:-:S11]  /*2790*/  LEA.HI.X.SX32 R45, R7, UR6, 0x1, P0 ;  /* 0x00000006072d7c11 */ /* 0x000fd600080f0eff */
[----:B------:R-:W-:Y:S05]  /*27a0*/  @!P1 BRA `(.L_x_16) ;  /* 0x00001ca000009947 */ /* 0x000fea0003800000 */
[----:B------:R-:W-:Y:S01]  /*27b0*/  ISETP.GE.U32.AND P1, PT, R44, R12, PT ;  /* 0x0000000c2c00720c */ /* 0x000fe20003f26070 */
[----:B------:R-:W-:-:S03]  /*27c0*/  IMAD.MOV.U32 R6, RZ, RZ, c[0x0][0x1c0] ;  /* 0x00007000ff067624 */ /* 0x000fc600078e00ff */
[----:B------:R-:W-:Y:S02]  /*27d0*/  ISETP.GE.AND.EX P1, PT, R45, R5, PT, P1 ;  /* 0x000000052d00720c */ /* 0x000fe40003f26310 */
[----:B------:R-:W-:Y:S02]  /*27e0*/  ISETP.LT.U32.AND P0, PT, R6, 0x1, PT ;  /* 0x000000010600780c */ /* 0x000fe40003f01070 */
[----:B------:R-:W-:-:S04]  /*27f0*/  SHF.R.S32.HI R0, RZ, 0x1f, R6 ;  /* 0x0000001fff007819 */ /* 0x000fc80000011406 */
[----:B------:R-:W-:-:S04]  /*2800*/  ISETP.LT.AND.EX P0, PT, R0, RZ, PT, P0 ;  /* 0x000000ff0000720c */ /* 0x000fc80003f01300 */
[----:B------:R-:W-:Y:S02]  /*2810*/  SEL R6, R6, 0x1, P0 ;  /* 0x0000000106067807 */ /* 0x000fe40000000000 */
[----:B------:R-:W-:Y:S01]  /*2820*/  SEL R5, R0, RZ, P0 ;  /* 0x000000ff00057207 */ /* 0x000fe20000000000 */
[----:B------:R-:W-:Y:S05]  /*2830*/  @P1 BRA `(.L_x_15) ;  /* 0x00001c4000001947 */ /* 0x000fea0003800000 */
[----:B------:R-:W-:Y:S01]  /*2840*/  IADD3 R0, P1, R6, 0x1, RZ ;  /* 0x0000000106007810 */ /* 0x000fe20007f3e0ff */
[----:B------:R-:W-:Y:S03]  /*2850*/  BSSY B0, `(.L_x_17) ;  /* 0x0000037000007945 */ /* 0x000fe60003800000 */
[----:B------:R-:W-:Y:S01]  /*2860*/  ISETP.GE.U32.AND P0, PT, R0, 0x3, PT ;  /* 0x000000030000780c */ /* 0x000fe20003f06070 */
[----:B------:R-:W-:-:S05]  /*2870*/  IMAD.X R0, RZ, RZ, R5, P1 ;  /* 0x000000ffff007224 */ /* 0x000fca00008e0605 */
[----:B------:R-:W-:-:S04]  /*2880*/  ISETP.GE.U32.AND.EX P0, PT, R0, RZ, PT, P0 ;  /* 0x000000ff0000720c */ /* 0x000fc80003f06100 */
[----:B------:R-:W-:Y:S02]  /*2890*/  SEL R0, R5, RZ, !P0 ;  /* 0x000000ff05007207 */ /* 0x000fe40004000000 */
[----:B------:R-:W-:-:S03]  /*28a0*/  SEL R19, R6, RZ, !P0 ;  /* 0x000000ff06137207 */ /* 0x000fc60004000000 */
[-C--:B------:R-:W-:Y:S02]  /*28b0*/  IMAD R0, R0, R40.reuse, RZ ;  /* 0x0000002800007224 */ /* 0x080fe400078e02ff */
[----:B------:R-:W-:-:S04]  /*28c0*/  IMAD.WIDE.U32 R22, R19, R40, RZ ;  /* 0x0000002813167225 */ /* 0x000fc800078e00ff */
[----:B------:R-:W-:Y:S02]  /*28d0*/  IMAD R0, R19, R2, R0 ;  /* 0x0000000213007224 */ /* 0x000fe400078e0200 */
[----:B------:R-:W-:-:S03]  /*28e0*/  IMAD.WIDE.U32 R48, R22, R6, RZ ;  /* 0x0000000616307225 */ /* 0x000fc600078e00ff */
[----:B------:R-:W-:-:S05]  /*28f0*/  IADD3 R0, R23, R0, RZ ;  /* 0x0000000017007210 */ /* 0x000fca0007ffe0ff */
[----:B------:R-:W-:-:S04]  /*2900*/  IMAD R20, R0, R6, RZ ;  /* 0x0000000600147224 */ /* 0x000fc800078e02ff */
[----:B------:R-:W-:-:S04]  /*2910*/  IMAD R20, R5, R22, R20 ;  /* 0x0000001605147224 */ /* 0x000fc800078e0214 */
[----:B------:R-:W-:-:S05]  /*2920*/  IMAD.IADD R20, R49, 0x1, R20 ;  /* 0x0000000131147824 */ /* 0x000fca00078e0214 */
        /* <DEDUP_REMOVED lines=9> */
[-C--:B------:R-:W-:Y:S02]  /*29c0*/  IADD3 R21, P0, RZ, -R0.reuse, RZ ;  /* 0x80000000ff157210 */ /* 0x080fe40007f1e0ff */
[----:B------:R-:W-:Y:S02]  /*29d0*/  MOV R50, R0 ;  /* 0x0000000000327202 */ /* 0x000fe40000000f00 */
[----:B------:R-:W-:Y:S01]  /*29e0*/  IADD3.X R19, RZ, ~R25, RZ, P0, !PT ;  /* 0x80000019ff137210 */ /* 0x000fe200007fe4ff */
[----:B------:R-:W-:Y:S01]  /*29f0*/  IMAD.WIDE.U32 R44, R48, R21, R44 ;  /* 0x00000015302c7225 */ /* 0x000fe200078e002c */
[----:B------:R-:W-:-:S03]  /*2a00*/  MOV R51, R25 ;  /* 0x0000001900337202 */ /* 0x000fc60000000f00 */
[----:B------:R-:W-:-:S04]  /*2a10*/  IMAD R19, R19, R48, RZ ;  /* 0x0000003013137224 */ /* 0x000fc800078e02ff */
[----:B------:R-:W-:Y:S01]  /*2a20*/  IMAD R19, R20, R21, R19 ;  /* 0x0000001514137224 */ /* 0x000fe200078e0213 */
[----:B------:R-:W-:-:S04]  /*2a30*/  MOV R20, R44 ;  /* 0x0000002c00147202 */ /* 0x000fc80000000f00 */
[----:B------:R-:W-:Y:S01]  /*2a40*/  IADD3 R19, R45, R19, RZ ;  /* 0x000000132d137210 */ /* 0x000fe20007ffe0ff */
[----:B------:R-:W-:Y:S05]  /*2a50*/  BRA `(.L_x_19) ;  /* 0x0000016000007947 */ /* 0x000fea0003800000 */
.L_x_18:
[----:B------:R-:W0:Y:S01]  /*2a60*/  I2F.U32.RP R20, R48 ;  /* 0x0000003000147306 */ /* 0x000e220000209000 */
[----:B------:R-:W-:Y:S01]  /*2a70*/  ISETP.NE.U32.AND P0, PT, R48, RZ, PT ;  /* 0x000000ff3000720c */ /* 0x000fe20003f05070 */
[----:B------:R-:W-:Y:S01]  /*2a80*/  IMAD.MOV.U32 R51, RZ, RZ, RZ ;  /* 0x000000ffff337224 */ /* 0x000fe200078e00ff */
[----:B------:R-:W-:-:S05]  /*2a90*/  MOV R19, RZ ;  /* 0x000000ff00137202 */ /* 0x000fca0000000f00 */
[----:B0-----:R-:W0:Y:S02]  /*2aa0*/  MUFU.RCP R20, R20 ;  /* 0x0000001400147308 */ /* 0x001e240000001000 */
[----:B0-----:R-:W-:-:S06]  /*2ab0*/  IADD3 R20, R20, 0xffffffe, RZ ;  /* 0x0ffffffe14147810 */ /* 0x001fcc0007ffe0ff */
[----:B------:R0:W1:Y:S02]  /*2ac0*/  F2I.FTZ.U32.TRUNC.NTZ R21, R20 ;  /* 0x0000001400157305 */ /* 0x000064000021f000 */
[----:B0-----:R-:W-:Y:S01]  /*2ad0*/  HFMA2.MMA R20, -RZ, RZ, 0, 0 ;  /* 0x00000000ff147435 */ /* 0x001fe200000001ff */
[----:B-1----:R-:W-:-:S04]  /*2ae0*/  IMAD.MOV R0, RZ, RZ, -R21 ;  /* 0x000000ffff007224 */ /* 0x002fc800078e0a15 */
[----:B------:R-:W-:-:S05]  /*2af0*/  IMAD R0, R0, R48, RZ ;  /* 0x0000003000007224 */ /* 0x000fca00078e02ff */
[----:B------:R-:W-:-:S06]  /*2b00*/  IMAD.HI.U32 R0, R21, R0, R20 ;  /* 0x0000000015007227 */ /* 0x000fcc00078e0014 */
[----:B------:R-:W-:-:S04]  /*2b10*/  IMAD.HI.U32 R50, R0, R44, RZ ;  /* 0x0000002c00327227 */ /* 0x000fc800078e00ff */
[----:B------:R-:W-:-:S04]  /*2b20*/  IMAD.MOV R0, RZ, RZ, -R50 ;  /* 0x000000ffff007224 */ /* 0x000fc800078e0a32 */
[----:B------:R-:W-:-:S05]  /*2b30*/  IMAD R0, R48, R0, R44 ;  /* 0x0000000030007224 */ /* 0x000fca00078e022c */
[----:B------:R-:W-:-:S13]  /*2b40*/  ISETP.GE.U32.AND P2, PT, R0, R48, PT ;  /* 0x000000300000720c */ /* 0x000fda0003f46070 */
[-C--:B------:R-:W-:Y:S02]  /*2b50*/  @P2 IADD3 R0, R0, -R48.reuse, RZ ;  /* 0x8000003000002210 */ /* 0x080fe40007ffe0ff */
[----:B------:R-:W-:Y:S02]  /*2b60*/  @P2 IADD3 R50, R50, 0x1, RZ ;  /* 0x0000000132322810 */ /* 0x000fe40007ffe0ff */
[----:B------:R-:W-:-:S13]  /*2b70*/  ISETP.GE.U32.AND P1, PT, R0, R48, PT ;  /* 0x000000300000720c */ /* 0x000fda0003f26070 */
[----:B------:R-:W-:Y:S02]  /*2b80*/  @P1 IADD3 R50, R50, 0x1, RZ ;  /* 0x0000000132321810 */ /* 0x000fe40007ffe0ff */
[----:B------:R-:W-:-:S05]  /*2b90*/  @!P0 LOP3.LUT R50, RZ, R48, RZ, 0x33, !PT ;  /* 0x00000030ff328212 */ /* 0x000fca00078e33ff */
[----:B------:R-:W-:-:S04]  /*2ba0*/  IMAD.MOV R20, RZ, RZ, -R50 ;  /* 0x000000ffff147224 */ /* 0x000fc800078e0a32 */
[----:B------:R-:W-:Y:S02]  /*2bb0*/  IMAD R20, R48, R20, R44 ;  /* 0x0000001430147224 */ /* 0x000fe400078e022c */
.L_x_19:
[----:B------:R-:W-:Y:S05]  /*2bc0*/  BSYNC B0 ;  /* 0x0000000000007941 */ /* 0x000fea0003800000 */
.L_x_17:
[----:B------:R-:W-:Y:S01]  /*2bd0*/  LOP3.LUT R0, R19, R2, RZ, 0xfc, !PT ;  /* 0x0000000213007212 */ /* 0x000fe200078efcff */
[----:B------:R-:W-:Y:S03]  /*2be0*/  BSSY B0, `(.L_x_20) ;  /* 0x0000029000007945 */ /* 0x000fe60003800000 */
[----:B------:R-:W-:-:S13]  /*2bf0*/  ISETP.NE.U32.AND P0, PT, R0, RZ, PT ;  /* 0x000000ff0000720c */ /* 0x000fda0003f05070 */
[----:B------:R-:W-:Y:S05]  /*2c00*/  @!P0 BRA `(.L_x_21) ;  /* 0x0000010000008947 */ /* 0x000fea0003800000 */
[----:B------:R-:W-:Y:S01]  /*2c10*/  IMAD.MOV.U32 R28, RZ, RZ, R20 ;  /* 0x000000ffff1c7224 */ /* 0x000fe200078e0014 */
[----:B------:R-:W-:Y:S01]  /*2c20*/  MOV R25, R40 ;  /* 0x0000002800197202 */ /* 0x000fe20000000f00 */
[----:B------:R-:W-:Y:S01]  /*2c30*/  IMAD.MOV.U32 R24, RZ, RZ, R2 ;  /* 0x000000ffff187224 */ /* 0x000fe200078e0002 */
[----:B------:R-:W-:Y:S02]  /*2c40*/  MOV R23, 0x2c60 ;  /* 0x00002c6000177802 */ /* 0x000fe40000000f00 */
[----:B------:R-:W-:Y:S05]  /*2c50*/  CALL.REL.NOINC `($__internal_0_$__cuda_sm20_div_s64) ;  /* 0x000022e000007944 */ /* 0x000fea0003c00000 */
[----:B------:R-:W-:Y:S01]  /*2c60*/  IADD3 R22, P0, RZ, -R0, RZ ;  /* 0x80000000ff167210 */ /* 0x000fe20007f1e0ff */
[----:B------:R-:W-:Y:S01]  /*2c70*/  IMAD.MOV.U32 R45, RZ, RZ, R25 ;  /* 0x000000ffff2d7224 */ /* 0x000fe200078e0019 */
[----:B------:R-:W-:Y:S02]  /*2c80*/  MOV R28, R20 ;  /* 0x00000014001c7202 */ /* 0x000fe40000000f00 */
[----:B------:R-:W-:Y:S02]  /*2c90*/  IADD3.X R21, RZ, ~R25, RZ, P0, !PT ;  /* 0x80000019ff157210 */ /* 0x000fe400007fe4ff */
[----:B------:R-:W-:Y:S02]  /*2ca0*/  MOV R29, R19 ;  /* 0x00000013001d7202 */ /* 0x000fe40000000f00 */
[----:B------:R-:W-:Y:S01]  /*2cb0*/  MOV R44, R0 ;  /* 0x00000000002c7202 */ /* 0x000fe20000000f00 */
[----:B------:R-:W-:-:S02]  /*2cc0*/  IMAD R21, R21, R40, RZ ;  /* 0x0000002815157224 */ /* 0x000fc400078e02ff */
[----:B------:R-:W-:-:S04]  /*2cd0*/  IMAD.WIDE.U32 R40, R40, R22, R28 ;  /* 0x0000001628287225 */ /* 0x000fc800078e001c */
[----:B------:R-:W-:-:S04]  /*2ce0*/  IMAD R2, R2, R22, R21 ;  /* 0x0000001602027224 */ /* 0x000fc800078e0215 */
[----:B------:R-:W-:Y:S01]  /*2cf0*/  IMAD.IADD R2, R41, 0x1, R2 ;  /* 0x0000000129027824 */ /* 0x000fe200078e0202 */
[----:B------:R-:W-:Y:S05]  /*2d00*/  BRA `(.L_x_22) ;  /* 0x0000016000007947 */ /* 0x000fea0003800000 */
.L_x_21:
        /* <DEDUP_REMOVED lines=22> */
.L_x_22:
[----:B------:R-:W-:Y:S05]  /*2e70*/  BSYNC B0 ;  /* 0x0000000000007941 */ /* 0x000fea0003800000 */
.L_x_20:
[----:B------:R-:W-:Y:S01]  /*2e80*/  LOP3.LUT R0, R45, R5, RZ, 0xfc, !PT ;  /* 0x000000052d007212 */ /* 0x000fe200078efcff */
[----:B------:R-:W-:Y:S01]  /*2e90*/  IMAD.MOV.U32 R27, RZ, RZ, c[0x0][0x210] ;  /* 0x00008400ff1b7624 */ /* 0x000fe200078e00ff */
[----:B------:R-:W-:Y:S02]  /*2ea0*/  BSSY B0, `(.L_x_23) ;  /* 0x000002c000007945 */ /* 0x000fe40003800000 */
[----:B------:R-:W-:Y:S02]  /*2eb0*/  ISETP.NE.U32.AND P0, PT, R0, RZ, PT ;  /* 0x000000ff0000720c */ /* 0x000fe40003f05070 */
[----:B------:R-:W-:-:S11]  /*2ec0*/  SEL R27, R27, 0x1, P3 ;  /* 0x000000011b1b7807 */ /* 0x000fd60001800000 */
[----:B------:R-:W-:Y:S05]  /*2ed0*/  @!P0 BRA `(.L_x_24) ;  /* 0x0000012000008947 */ /* 0x000fea0003800000 */
[----:B------:R-:W-:Y:S01]  /*2ee0*/  IMAD.MOV.U32 R28, RZ, RZ, R44 ;  /* 0x000000ffff1c7224 */ /* 0x000fe200078e002c */
[----:B------:R-:W-:Y:S01]  /*2ef0*/  MOV R25, R6 ;  /* 0x0000000600197202 */ /* 0x000fe20000000f00 */
[----:B------:R-:W-:Y:S01]  /*2f00*/  IMAD.MOV.U32 R19, RZ, RZ, R45 ;  /* 0x000000ffff137224 */ /* 0x000fe200078e002d */
[----:B------:R-:W-:Y:S02]  /*2f10*/  MOV R24, R5 ;  /* 0x0000000500187202 */ /* 0x000fe40000000f00 */
[----:B------:R-:W-:Y:S02]  /*2f20*/  MOV R23, 0x2f40 ;  /* 0x00002f4000177802 */ /* 0x000fe40000000f00 */
[----:B------:R-:W-:Y:S05]  /*2f30*/  CALL.REL.NOINC `($__internal_0_$__cuda_sm20_div_s64) ;  /* 0x0000200000007944 */ /* 0x000fea0003c00000 */
[----:B------:R-:W-:Y:S01]  /*2f40*/  IADD3 R20, P0, RZ, -R0, RZ ;  /* 0x80000000ff147210 */ /* 0x000fe20007f1e0ff */
[----:B------:R-:W-:Y:S01]  /*2f50*/  IMAD.MOV.U32 R23, RZ, RZ, R45 ;  /* 0x000000ffff177224 */ /* 0x000fe200078e002d */
[----:B------:R-:W-:Y:S02]  /*2f60*/  MOV R22, R44 ;  /* 0x0000002c00167202 */ /* 0x000fe40000000f00 */
[----:B------:R-:W-:-:S03]  /*2f70*/  IADD3.X R19, RZ, ~R25, RZ, P0, !PT ;  /* 0x80000019ff137210 */ /* 0x000fc600007fe4ff */
[----:B------:R-:W-:-:S04]  /*2f80*/  IMAD.WIDE.U32 R22, R6, R20, R22 ;  /* 0x0000001406167225 */ /* 0x000fc800078e0016 */
[----:B------:R-:W-:Y:S01]  /*2f90*/  IMAD R19, R19, R6, RZ ;  /* 0x0000000613137224 */ /* 0x000fe200078e02ff */
[----:B------:R-:W-:Y:S02]  /*2fa0*/  MOV R44, R22 ;  /* 0x00000016002c7202 */ /* 0x000fe40000000f00 */
[----:B------:R-:W-:Y:S01]  /*2fb0*/  MOV R22, R0 ;  /* 0x0000000000167202 */ /* 0x000fe20000000f00 */
[----:B------:R-:W-:-:S04]  /*2fc0*/  IMAD R5, R5, R20, R19 ;  /* 0x0000001405057224 */ /* 0x000fc800078e0213 */
[----:B------:R-:W-:Y:S01]  /*2fd0*/  IMAD.IADD R5, R23, 0x1, R5 ;  /* 0x0000000117057824 */ /* 0x000fe200078e0205 */
[----:B------:R-:W-:Y:S01]  /*2fe0*/  MOV R23, R25 ;  /* 0x0000001900177202 */ /* 0x000fe20000000f00 */
[----:B------:R-:W-:Y:S05]  /*2ff0*/  BRA `(.L_x_25) ;  /* 0x0000016000007947 */ /* 0x000fea0003800000 */
.L_x_24:
        /* <DEDUP_REMOVED lines=22> */
.L_x_25:
[----:B------:R-:W-:Y:S05]  /*3160*/  BSYNC B0 ;  /* 0x0000000000007941 */ /* 0x000fea0003800000 */
.L_x_23:
[-C--:B------:R-:W-:Y:S01]  /*3170*/  IMAD R0, R43, R18.reuse, RZ ;  /* 0x000000122b007224 */ /* 0x080fe200078e02ff */
[----:B------:R-:W-:Y:S01]  /*3180*/  ULDC.U8 UR10, c[0x0][0x329] ;  /* 0x0000ca40000a7ab9 */ /* 0x000fe20000000000 */
[C---:B------:R-:W-:Y:S01]  /*3190*/  IMAD.WIDE.U32 R48, R42.reuse, R18, RZ ;  /* 0x000000122a307225 */ /* 0x040fe200078e00ff */
[----:B------:R-:W-:Y:S01]  /*31a0*/  UISETP.NE.AND UP0, UPT, UR10, URZ, UPT ;  /* 0x0000003f0a00728c */ /* 0x000fe2000bf05270 */
[----:B------:R-:W-:Y:S01]  /*31b0*/  BSSY B0, `(.L_x_26) ;  /* 0x0000047000007945 */ /* 0x000fe20003800000 */
[----:B------:R-:W-:Y:S01]  /*31c0*/  ULDC.64 UR4, c[0x0][0x210] ;  /* 0x0000840000047ab9 */ /* 0x000fe20000000a00 */
[----:B------:R-:W-:Y:S01]  /*31d0*/  IMAD R0, R42, R17, R0 ;  /* 0x000000112a007224 */ /* 0x000fe200078e0200 */
[----:B------:R-:W-:Y:S01]  /*31e0*/  UIMAD UR4, UR4, UR5, URZ ;  /* 0x00000005040472a4 */ /* 0x000fe2000f8e023f */
[----:B------:R-:W-:Y:S01]  /*31f0*/  IMAD R2, R2, R27, RZ ;  /* 0x0000001b02027224 */ /* 0x000fe200078e02ff */
[----:B------:R-:W-:Y:S02]  /*3200*/  USEL UR5, UR5, 0x1, !UP0 ;  /* 0x0000000105057887 */ /* 0x000fe4000c000000 */
[----:B------:R-:W-:Y:S01]  /*3210*/  IADD3 R0, R49, R0, RZ ;  /* 0x0000000031007210 */ /* 0x000fe20007ffe0ff */
[----:B------:R-:W-:Y:S01]  /*3220*/  USHF.R.S32.HI UR11, URZ, 0x1f, UR4 ;  /* 0x0000001f3f0b7899 */ /* 0x000fe20008011404 */
[----:B------:R-:W-:Y:S01]  /*3230*/  IMAD R6, R5, UR4, RZ ;  /* 0x0000000405067c24 */ /* 0x000fe2000f8e02ff */
[----:B------:R-:W-:Y:S01]  /*3240*/  USHF.R.S32.HI UR10, URZ, 0x1f, UR5 ;  /* 0x0000001f3f0a7899 */ /* 0x000fe20008011405 */
[----:B------:R-:W-:-:S02]  /*3250*/  IMAD R5, R23, UR5, RZ ;  /* 0x0000000517057c24 */ /* 0x000fc4000f8e02ff */
[----:B------:R-:W-:Y:S01]  /*3260*/  IMAD R20, R0, R16, RZ ;  /* 0x0000001000147224 */ /* 0x000fe200078e02ff */
[----:B------:R-:W-:Y:S01]  /*3270*/  SHF.R.S32.HI R0, RZ, 0x1f, R27 ;  /* 0x0000001fff007819 */ /* 0x000fe2000001141b */
[----:B------:R-:W-:Y:S02]  /*3280*/  IMAD R6, R44, UR11, R6 ;  /* 0x0000000b2c067c24 */ /* 0x000fe4000f8e0206 */
[----:B------:R-:W-:Y:S02]  /*3290*/  IMAD R20, R15, R48, R20 ;  /* 0x000000300f147224 */ /* 0x000fe400078e0214 */
[----:B------:R-:W-:-:S04]  /*32a0*/  IMAD.WIDE.U32 R48, R48, R16, RZ ;  /* 0x0000001030307225 */ /* 0x000fc800078e00ff */
[----:B------:R-:W-:Y:S01]  /*32b0*/  IMAD R2, R0, R40, R2 ;  /* 0x0000002800027224 */ /* 0x000fe200078e0202 */
[----:B------:R-:W-:Y:S01]  /*32c0*/  IADD3 R20, R49, R20, RZ ;  /* 0x0000001431147210 */ /* 0x000fe20007ffe0ff */
[----:B------:R-:W-:-:S03]  /*32d0*/  IMAD.WIDE.U32 R40, R40, R27, RZ ;  /* 0x0000001b28287225 */ /* 0x000fc600078e00ff */
[----:B------:R-:W-:Y:S01]  /*32e0*/  LOP3.LUT R0, R51, R20, RZ, 0xfc, !PT ;  /* 0x0000001433007212 */ /* 0x000fe200078efcff */
[----:B------:R-:W-:Y:S01]  /*32f0*/  IMAD.WIDE.U32 R44, R44, UR4, RZ ;  /* 0x000000042c2c7c25 */ /* 0x000fe2000f8e00ff */
[----:B------:R-:W-:Y:S02]  /*3300*/  IADD3 R2, R41, R2, RZ ;  /* 0x0000000229027210 */ /* 0x000fe40007ffe0ff */
[----:B------:R-:W-:Y:S01]  /*3310*/  ISETP.NE.U32.AND P0, PT, R0, RZ, PT ;  /* 0x000000ff0000720c */ /* 0x000fe20003f05070 */
[C---:B------:R-:W-:Y:S01]  /*3320*/  IMAD R5, R22.reuse, UR10, R5 ;  /* 0x0000000a16057c24 */ /* 0x040fe2000f8e0205 */
[----:B------:R-:W-:Y:S01]  /*3330*/  IADD3 R6, R45, R6, RZ ;  /* 0x000000062d067210 */ /* 0x000fe20007ffe0ff */
[----:B------:R-:W-:-:S04]  /*3340*/  IMAD.WIDE.U32 R42, R22, UR5, RZ ;  /* 0x00000005162a7c25 */ /* 0x000fc8000f8e00ff */
[----:B------:R-:W-:Y:S01]  /*3350*/  IMAD R4, R4, UR4, RZ ;  /* 0x0000000404047c24 */ /* 0x000fe2000f8e02ff */
[----:B------:R-:W-:Y:S01]  /*3360*/  IADD3 R5, R43, R5, RZ ;  /* 0x000000052b057210 */ /* 0x000fe20007ffe0ff */
[----:B------:R-:W-:-:S04]  /*3370*/  IMAD R3, R3, UR4, RZ ;  /* 0x0000000403037c24 */ /* 0x000fc8000f8e02ff */
        /* <DEDUP_REMOVED lines=10> */
[----:B------:R-:W-:-:S05]  /*3420*/  IADD3.X R19, RZ, ~R25, RZ, P0, !PT ;  /* 0x80000019ff137210 */ /* 0x000fca00007fe4ff */
[-C--:B------:R-:W-:Y:S02]  /*3430*/  IMAD R19, R19, R48.reuse, RZ ;  /* 0x0000003013137224 */ /* 0x080fe400078e02ff */
[----:B------:R-:W-:-:S04]  /*3440*/  IMAD.WIDE.U32 R48, R21, R48, R22 ;  /* 0x0000003015307225 */ /* 0x000fc800078e0016 */
[----:B------:R-:W-:Y:S01]  /*3450*/  IMAD R19, R20, R21, R19 ;  /* 0x0000001514137224 */ /* 0x000fe200078e0213 */
[----:B------:R-:W-:Y:S02]  /*3460*/  MOV R20, R48 ;  /* 0x0000003000147202 */ /* 0x000fe40000000f00 */
[----:B------:R-:W-:Y:S01]  /*3470*/  MOV R48, R0 ;  /* 0x0000000000307202 */ /* 0x000fe20000000f00 */
[----:B------:R-:W-:Y:S01]  /*3480*/  IMAD.IADD R19, R49, 0x1, R19 ;  /* 0x0000000131137824 */ /* 0x000fe200078e0213 */
[----:B------:R-:W-:Y:S01]  /*3490*/  MOV R49, R25 ;  /* 0x0000001900317202 */ /* 0x000fe20000000f00 */
[----:B------:R-:W-:Y:S05]  /*34a0*/  BRA `(.L_x_28) ;  /* 0x0000017000007947 */ /* 0x000fea0003800000 */
.L_x_27:
[----:B------:R-:W0:Y:S01]  /*34b0*/  I2F.U32.RP R0, R48 ;  /* 0x0000003000007306 */ /* 0x000e220000209000 */
[----:B------:R-:W-:Y:S01]  /*34c0*/  IMAD.MOV.U32 R20, RZ, RZ, RZ ;  /* 0x000000ffff147224 */ /* 0x000fe200078e00ff */
[----:B------:R-:W-:Y:S01]  /*34d0*/  ISETP.NE.U32.AND P0, PT, R48, RZ, PT ;  /* 0x000000ff3000720c */ /* 0x000fe20003f05070 */
[----:B------:R-:W-:-:S05]  /*34e0*/  IMAD.MOV.U32 R19, RZ, RZ, RZ ;  /* 0x000000ffff137224 */ /* 0x000fca00078e00ff */
[----:B0-----:R-:W0:Y:S02]  /*34f0*/  MUFU.RCP R0, R0 ;  /* 0x0000000000007308 */ /* 0x001e240000001000 */
[----:B0-----:R-:W-:-:S06]  /*3500*/  IADD3 R0, R0, 0xffffffe, RZ ;  /* 0x0ffffffe00007810 */ /* 0x001fcc0007ffe0ff */
[----:B------:R-:W0:Y:S02]  /*3510*/  F2I.FTZ.U32.TRUNC.NTZ R21, R0 ;  /* 0x0000000000157305 */ /* 0x000e24000021f000 */
[----:B0-----:R-:W-:-:S04]  /*3520*/  IMAD.MOV R0, RZ, RZ, -R21 ;  /* 0x000000ffff007224 */ /* 0x001fc800078e0a15 */
        /* <DEDUP_REMOVED lines=11> */
[----:B------:R-:W-:-:S05]  /*35e0*/  IADD3 R20, -R49, RZ, RZ ;  /* 0x000000ff31147210 */ /* 0x000fca0007ffe1ff */
[----:B------:R-:W-:Y:S01]  /*35f0*/  IMAD R20, R48, R20, R50 ;  /* 0x0000001430147224 */ /* 0x000fe200078e0232 */
[----:B------:R-:W-:Y:S01]  /*3600*/  MOV R48, R49 ;  /* 0x0000003100307202 */ /* 0x000fe20000000f00 */
[----:B------:R-:W-:Y:S02]  /*3610*/  IMAD.MOV.U32 R49, RZ, RZ, RZ ;  /* 0x000000ffff317224 */ /* 0x000fe400078e00ff */
.L_x_28:
[----:B------:R-:W-:Y:S05]  /*3620*/  BSYNC B0 ;  /* 0x0000000000007941 */ /* 0x000fea0003800000 */
.L_x_26:
        /* <DEDUP_REMOVED lines=20> */
.L_x_30:
[----:B------:R-:W0:Y:S01]  /*3770*/  I2F.U32.RP R0, R18 ;  /* 0x0000001200007306 */ /* 0x000e220000209000 */
[----:B------:R-:W-:Y:S01]  /*3780*/  HFMA2.MMA R50, -RZ, RZ, 0, 0 ;  /* 0x00000000ff327435 */ /* 0x000fe200000001ff */
[----:B------:R-:W-:Y:S02]  /*3790*/  ISETP.NE.U32.AND P0, PT, R18, RZ, PT ;  /* 0x000000ff1200720c */ /* 0x000fe40003f05070 */
[----:B------:R-:W-:-:S04]  /*37a0*/  MOV R17, RZ ;  /* 0x000000ff00117202 */ /* 0x000fc80000000f00 */
[----:B0-----:R-:W0:Y:S02]  /*37b0*/  MUFU.RCP R0, R0 ;  /* 0x0000000000007308 */ /* 0x001e240000001000 */
[----:B0-----:R-:W-:-:S06]  /*37c0*/  IADD3 R0, R0, 0xffffffe, RZ ;  /* 0x0ffffffe00007810 */ /* 0x001fcc0007ffe0ff */
[----:B------:R-:W0:Y:S02]  /*37d0*/  F2I.FTZ.U32.TRUNC.NTZ R51, R0 ;  /* 0x0000000000337305 */ /* 0x000e24000021f000 */
[----:B0-----:R-:W-:-:S04]  /*37e0*/  IMAD.MOV R0, RZ, RZ, -R51 ;  /* 0x000000ffff007224 */ /* 0x001fc800078e0a33 */
[----:B------:R-:W-:-:S04]  /*37f0*/  IMAD R0, R0, R18, RZ ;  /* 0x0000001200007224 */ /* 0x000fc800078e02ff */
[----:B------:R-:W-:-:S04]  /*3800*/  IMAD.HI.U32 R50, R51, R0, R50 ;  /* 0x0000000033327227 */ /* 0x000fc800078e0032 */
[----:B------:R-:W-:Y:S02]  /*3810*/  IMAD.MOV.U32 R51, RZ, RZ, RZ ;  /* 0x000000ffff337224 */ /* 0x000fe400078e00ff */
        /* <DEDUP_REMOVED lines=11> */
.L_x_31:
[----:B------:R-:W-:Y:S05]  /*38d0*/  BSYNC B0 ;  /* 0x0000000000007941 */ /* 0x000fea0003800000 */
.L_x_29:
[----:B------:R-:W-:Y:S01]  /*38e0*/  LOP3.LUT R0, R51, R15, RZ, 0xfc, !PT ;  /* 0x0000000f33007212 */ /* 0x000fe200078efcff */
[----:B------:R-:W-:Y:S03]  /*38f0*/  BSSY B0, `(.L_x_32) ;  /* 0x000002c000007945 */ /* 0x000fe60003800000 */
        /* <DEDUP_REMOVED lines=11> */
[-C--:B------:R-:W-:Y:S02]  /*39b0*/  IADD3.X R19, RZ, ~R25.reuse, RZ, P0, !PT ;  /* 0x80000019ff137210 */ /* 0x080fe400007fe4ff */
[----:B------:R-:W-:Y:S01]  /*39c0*/  MOV R21, R25 ;  /* 0x0000001900157202 */ /* 0x000fe20000000f00 */
[----:B------:R-:W-:-:S04]  /*39d0*/  IMAD.WIDE.U32 R22, R16, R20, R22 ;  /* 0x0000001410167225 */ /* 0x000fc800078e0016 */
[----:B------:R-:W-:Y:S01]  /*39e0*/  IMAD R19, R19, R16, RZ ;  /* 0x0000001013137224 */ /* 0x000fe200078e02ff */
[----:B------:R-:W-:-:S03]  /*39f0*/  MOV R16, R22 ;  /* 0x0000001600107202 */ /* 0x000fc60000000f00 */
[----:B------:R-:W-:Y:S01]  /*3a00*/  IMAD R15, R15, R20, R19 ;  /* 0x000000140f0f7224 */ /* 0x000fe200078e0213 */
[----:B------:R-:W-:-:S03]  /*3a10*/  MOV R20, R0 ;  /* 0x0000000000147202 */ /* 0x000fc60000000f00 */
[----:B------:R-:W-:Y:S01]  /*3a20*/  IMAD.IADD R15, R23, 0x1, R15 ;  /* 0x00000001170f7824 */ /* 0x000fe200078e020f */
[----:B------:R-:W-:Y:S05]  /*3a30*/  BRA `(.L_x_34) ;  /* 0x0000017000007947 */ /* 0x000fea0003800000 */
.L_x_33:
[----:B------:R-:W0:Y:S01]  /*3a40*/  I2F.U32.RP R0, R16 ;  /* 0x0000001000007306 */ /* 0x000e220000209000 */
[----:B------:R-:W-:Y:S01]  /*3a50*/  IMAD.MOV.U32 R20, RZ, RZ, RZ ;  /* 0x000000ffff147224 */ /* 0x000fe200078e00ff */
[----:B------:R-:W-:-:S06]  /*3a60*/  ISETP.NE.U32.AND P0, PT, R16, RZ, PT ;  /* 0x000000ff1000720c */ /* 0x000fcc0003f05070 */
[----:B0-----:R-:W0:Y:S02]  /*3a70*/  MUFU.RCP R0, R0 ;  /* 0x0000000000007308 */ /* 0x001e240000001000 */
[----:B0-----:R-:W-:-:S06]  /*3a80*/  IADD3 R0, R0, 0xffffffe, RZ ;  /* 0x0ffffffe00007810 */ /* 0x001fcc0007ffe0ff */
[----:B------:R-:W0:Y:S02]  /*3a90*/  F2I.FTZ.U32.TRUNC.NTZ R21, R0 ;  /* 0x0000000000157305 */ /* 0x000e24000021f000 */
[----:B0-----:R-:W-:-:S04]  /*3aa0*/  IMAD.MOV R0, RZ, RZ, -R21 ;  /* 0x000000ffff007224 */ /* 0x001fc800078e0a15 */
[----:B------:R-:W-:-:S04]  /*3ab0*/  IMAD R0, R0, R16, RZ ;  /* 0x0000001000007224 */ /* 0x000fc800078e02ff */
[----:B------:R-:W-:-:S04]  /*3ac0*/  IMAD.HI.U32 R0, R21, R0, R20 ;  /* 0x0000000015007227 */ /* 0x000fc800078e0014 */
[----:B------:R-:W-:Y:S02]  /*3ad0*/  IMAD.MOV.U32 R21, RZ, RZ, RZ ;  /* 0x000000ffff157224 */ /* 0x000fe400078e00ff */
[----:B------:R-:W-:-:S05]  /*3ae0*/  IMAD.HI.U32 R0, R0, R50, RZ ;  /* 0x0000003200007227 */ /* 0x000fca00078e00ff */
[----:B------:R-:W-:-:S05]  /*3af0*/  IADD3 R15, -R0, RZ, RZ ;  /* 0x000000ff000f7210 */ /* 0x000fca0007ffe1ff */
[----:B------:R-:W-:-:S05]  /*3b00*/  IMAD R15, R16, R15, R50 ;  /* 0x0000000f100f7224 */ /* 0x000fca00078e0232 */
[----:B------:R-:W-:-:S13]  /*3b10*/  ISETP.GE.U32.AND P2, PT, R15, R16, PT ;  /* 0x000000100f00720c */ /* 0x000fda0003f46070 */
[----:B------:R-:W-:Y:S01]  /*3b20*/  @P2 IMAD.IADD R15, R15, 0x1, -R16 ;  /* 0x000000010f0f2824 */ /* 0x000fe200078e0a10 */
[----:B------:R-:W-:-:S04]  /*3b30*/  @P2 IADD3 R0, R0, 0x1, RZ ;  /* 0x0000000100002810 */ /* 0x000fc80007ffe0ff */
[----:B------:R-:W-:Y:S01]  /*3b40*/  ISETP.GE.U32.AND P1, PT, R15, R16, PT ;  /* 0x000000100f00720c */ /* 0x000fe20003f26070 */
[----:B------:R-:W-:-:S12]  /*3b50*/  IMAD.MOV.U32 R15, RZ, RZ, RZ ;  /* 0x000000ffff0f7224 */ /* 0x000fd800078e00ff */
[----:B------:R-:W-:Y:S02]  /*3b60*/  @P1 IADD3 R0, R0, 0x1, RZ ;  /* 0x0000000100001810 */ /* 0x000fe40007ffe0ff */
[----:B------:R-:W-:-:S04]  /*3b70*/  @!P0 LOP3.LUT R0, RZ, R16, RZ, 0x33, !PT ;  /* 0x00000010ff008212 */ /* 0x000fc800078e33ff */
[----:B------:R-:W-:Y:S02]  /*3b80*/  IADD3 R19, -R0, RZ, RZ ;  /* 0x000000ff00137210 */ /* 0x000fe40007ffe1ff */
[----:B------:R-:W-:-:S03]  /*3b90*/  MOV R20, R0 ;  /* 0x0000000000147202 */ /* 0x000fc60000000f00 */
[----:B------:R-:W-:Y:S02]  /*3ba0*/  IMAD R16, R16, R19, R50 ;  /* 0x0000001310107224 */ /* 0x000fe400078e0232 */
.L_x_34:
[----:B------:R-:W-:Y:S05]  /*3bb0*/  BSYNC B0 ;  /* 0x0000000000007941 */ /* 0x000fea0003800000 */
.L_x_32:
[----:B------:R-:W-:Y:S01]  /*3bc0*/  SHF.R.S32.HI R19, RZ, 0x1f, R8 ;  /* 0x0000001fff137819 */ /* 0x000fe20000011408 */
[-C--:B------:R-:W-:Y:S01]  /*3bd0*/  IMAD R0, R21, R8.reuse, RZ ;  /* 0x0000000815007224 */ /* 0x080fe200078e02ff */
[----:B------:R-:W-:Y:S01]  /*3be0*/  SHF.R.S32.HI R21, RZ, 0x1f, R4 ;  /* 0x0000001fff157819 */ /* 0x000fe20000011404 */
[----:B------:R-:W-:Y:S01]  /*3bf0*/  IMAD.WIDE.U32 R50, R20, R8, RZ ;  /* 0x0000000814327225 */ /* 0x000fe200078e00ff */
[----:B------:R-:W-:Y:S03]  /*3c00*/  BSSY B0, `(.L_x_35) ;  /* 0x0000039000007945 */ /* 0x000fe60003800000 */
[----:B------:R-:W-:Y:S01]  /*3c10*/  IMAD R8, R19, R20, R0 ;  /* 0x0000001413087224 */ /* 0x000fe200078e0200 */
[----:B------:R-:W-:Y:S01]  /*3c20*/  LOP3.LUT R20, R49, R13, RZ, 0xfc, !PT ;  /* 0x0000000d31147212 */ /* 0x000fe200078efcff */
[----:B------:R-:W-:Y:S02]  /*3c30*/  IMAD R52, R27, c[0x0][0x214], RZ ;  /* 0x000085001b347a24 */ /* 0x000fe400078e02ff */
[----:B------:R-:W-:Y:S01]  /*3c40*/  IMAD R15, R15, R4, RZ ;  /* 0x000000040f0f7224 */ /* 0x000fe200078e02ff */
[----:B------:R-:W-:Y:S01]  /*3c50*/  ISETP.NE.U32.AND P0, PT, R20, RZ, PT ;  /* 0x000000ff1400720c */ /* 0x000fe20003f05070 */
[----:B------:R-:W-:Y:S01]  /*3c60*/  IMAD R19, R17, R52, RZ ;  /* 0x0000003411137224 */ /* 0x000fe200078e02ff */
[----:B------:R-:W-:Y:S01]  /*3c70*/  SHF.R.S32.HI R0, RZ, 0x1f, R52 ;  /* 0x0000001fff007819 */ /* 0x000fe20000011434 */
[----:B------:R-:W-:Y:S01]  /*3c80*/  IMAD R15, R21, R16, R15 ;  /* 0x00000010150f7224 */ /* 0x000fe200078e020f */
[----:B------:R-:W-:Y:S01]  /*3c90*/  IADD3 R8, R51, R8, RZ ;  /* 0x0000000833087210 */ /* 0x000fe20007ffe0ff */
[----:B------:R-:W-:-:S04]  /*3ca0*/  IMAD.WIDE.U32 R16, R16, R4, RZ ;  /* 0x0000000410107225 */ /* 0x000fc800078e00ff */
[----:B------:R-:W-:Y:S01]  /*3cb0*/  IMAD R4, R0, R18, R19 ;  /* 0x0000001200047224 */ /* 0x000fe200078e0213 */
[----:B------:R-:W-:Y:S01]  /*3cc0*/  IADD3 R15, R17, R15, RZ ;  /* 0x0000000f110f7210 */ /* 0x000fe20007ffe0ff */
[----:B------:R-:W-:-:S05]  /*3cd0*/  IMAD.WIDE.U32 R52, R18, R52, RZ ;  /* 0x0000003412347225 */ /* 0x000fca00078e00ff */
[----:B------:R-:W-:Y:S01]  /*3ce0*/  IADD3 R4, R53, R4, RZ ;  /* 0x0000000435047210 */ /* 0x000fe20007ffe0ff */
        /* <DEDUP_REMOVED lines=10> */
[----:B------:R-:W-:-:S02]  /*3d90*/  IADD3.X R18, RZ, ~R25, RZ, P0, !PT ;  /* 0x80000019ff127210 */ /* 0x000fc400007fe4ff */
[----:B------:R-:W-:Y:S01]  /*3da0*/  MOV R48, R0 ;  /* 0x0000000000307202 */ /* 0x000fe20000000f00 */
[----:B------:R-:W-:Y:S01]  /*3db0*/  IMAD.WIDE.U32 R20, R14, R19, R20 ;  /* 0x000000130e147225 */ /* 0x000fe200078e0014 */
[----:B------:R-:W-:-:S03]  /*3dc0*/  MOV R49, R25 ;  /* 0x0000001900317202 */ /* 0x000fc60000000f00 */
[----:B------:R-:W-:Y:S01]  /*3dd0*/  IMAD R18, R18, R14, RZ ;  /* 0x0000000e12127224 */ /* 0x000fe200078e02ff */
[----:B------:R-:W-:-:S03]  /*3de0*/  MOV R14, R20 ;  /* 0x00000014000e7202 */ /* 0x000fc60000000f00 */
[----:B------:R-:W-:-:S04]  /*3df0*/  IMAD R13, R13, R19, R18 ;  /* 0x000000130d0d7224 */ /* 0x000fc800078e0212 */
[----:B------:R-:W-:Y:S01]  /*3e00*/  IMAD.IADD R13, R21, 0x1, R13 ;  /* 0x00000001150d7824 */ /* 0x000fe200078e020d */
[----:B------:R-:W-:Y:S05]  /*3e10*/  BRA `(.L_x_37) ;  /* 0x0000017000007947 */ /* 0x000fea0003800000 */
.L_x_36:
        /* <DEDUP_REMOVED lines=23> */
.L_x_37:
[----:B------:R-:W-:Y:S05]  /*3f90*/  BSYNC B0 ;  /* 0x0000000000007941 */ /* 0x000fea0003800000 */
.L_x_35:
[----:B------:R-:W-:Y:S01]  /*3fa0*/  ULDC UR5, c[0x0][0x1c0] ;  /* 0x0000700000057ab9 */ /* 0x000fe20000000800 */
[----:B------:R-:W-:Y:S01]  /*3fb0*/  LOP3.LUT R18, R49, R10, RZ, 0xfc, !PT ;  /* 0x0000000a31127212 */ /* 0x000fe200078efcff */
[----:B------:R-:W-:Y:S01]  /*3fc0*/  ULDC UR4, c[0x0][0x214] ;  /* 0x0000850000047ab9 */ /* 0x000fe20000000800 */
[----:B------:R-:W-:Y:S01]  /*3fd0*/  BSSY B0, `(.L_x_38) ;  /* 0x0000033000007945 */ /* 0x000fe20003800000 */
[----:B------:R-:W-:Y:S01]  /*3fe0*/  UIMAD UR4, UR5, UR4, URZ ;  /* 0x00000004050472a4 */ /* 0x000fe2000f8e023f */
[----:B------:R-:W-:-:S05]  /*3ff0*/  ISETP.NE.U32.AND P0, PT, R18, RZ, PT ;  /* 0x000000ff1200720c */ /* 0x000fca0003f05070 */
[----:B------:R-:W-:-:S04]  /*4000*/  IMAD R27, R27, UR4, RZ ;  /* 0x000000041b1b7c24 */ /* 0x000fc8000f8e02ff */
[-C--:B------:R-:W-:Y:S01]  /*4010*/  IMAD R13, R13, R27.reuse, RZ ;  /* 0x0000001b0d0d7224 */ /* 0x080fe200078e02ff */
[----:B------:R-:W-:Y:S01]  /*4020*/  SHF.R.S32.HI R0, RZ, 0x1f, R27 ;  /* 0x0000001fff007819 */ /* 0x000fe2000001141b */
[----:B------:R-:W-:-:S04]  /*4030*/  IMAD.WIDE.U32 R54, R14, R27, RZ ;  /* 0x0000001b0e367225 */ /* 0x000fc800078e00ff */
[----:B------:R-:W-:-:S05]  /*4040*/  IMAD R13, R0, R14, R13 ;  /* 0x0000000e000d7224 */ /* 0x000fca00078e020d */
        /* <DEDUP_REMOVED lines=20> */
.L_x_39:
        /* <DEDUP_REMOVED lines=20> */
[----:B------:R-:W-:Y:S02]  /*42d0*/  IADD3 R0, -R14, RZ, RZ ;  /* 0x000000ff0e007210 */ /* 0x000fe40007ffe1ff */
[----:B------:R-:W-:-:S03]  /*42e0*/  MOV R18, R14 ;  /* 0x0000000e00127202 */ /* 0x000fc60000000f00 */
[----:B------:R-:W-:Y:S02]  /*42f0*/  IMAD R11, R11, R0, R48 ;  /* 0x000000000b0b7224 */ /* 0x000fe400078e0230 */
.L_x_40:
[----:B------:R-:W-:Y:S05]  /*4300*/  BSYNC B0 ;  /* 0x0000000000007941 */ /* 0x000fea0003800000 */
.L_x_38:
[----:B------:R-:W-:Y:S01]  /*4310*/  IADD3 R40, P1, P0, R44, R42, R40 ;  /* 0x0000002a2c287210 */ /* 0x000fe2000783e028 */
[----:B------:R-:W-:Y:S02]  /*4320*/  IMAD R0, R19, R9, RZ ;  /* 0x0000000913007224 */ /* 0x000fe400078e02ff */
[----:B------:R-:W-:Y:S01]  /*4330*/  IMAD R10, R10, R3, RZ ;  /* 0x000000030a0a7224 */ /* 0x000fe200078e02ff */
[----:B------:R-:W-:Y:S02]  /*4340*/  IADD3 R40, P3, P2, R50, R40, R52 ;  /* 0x0000002832287210 */ /* 0x000fe40007a7e034 */
[----:B------:R-:W-:Y:S02]  /*4350*/  IADD3.X R2, R6, R5, R2, P1, P0 ;  /* 0x0000000506027210 */ /* 0x000fe40000fe0402 */
[----:B------:R-:W-:Y:S02]  /*4360*/  IADD3 R16, P1, P0, R54, R40, R16 ;  /* 0x0000002836107210 */ /* 0x000fe4000783e010 */
[----:B------:R-:W-:-:S02]  /*4370*/  IADD3.X R2, R8, R2, R4, P3, P2 ;  /* 0x0000000208027210 */ /* 0x000fc40001fe4404 */
[----:B------:R-:W-:Y:S02]  /*4380*/  SHF.R.S32.HI R4, RZ, 0x1f, R9 ;  /* 0x0000001fff047819 */ /* 0x000fe40000011409 */
[----:B------:R-:W-:Y:S02]  /*4390*/  IADD3.X R17, R13, R2, R15, P1, P0 ;  /* 0x000000020d117210 */ /* 0x000fe40000fe040f */
[----:B------:R-:W-:Y:S01]  /*43a0*/  SHF.R.S32.HI R2, RZ, 0x1f, R3 ;  /* 0x0000001fff027819 */ /* 0x000fe20000011403 */
[-C--:B------:R-:W-:Y:S02]  /*43b0*/  IMAD R0, R4, R18.reuse, R0 ;  /* 0x0000001204007224 */ /* 0x080fe400078e0200 */
[----:B------:R-:W-:-:S04]  /*43c0*/  IMAD.WIDE.U32 R16, R9, R18, R16 ;  /* 0x0000001209107225 */ /* 0x000fc800078e0010 */
[----:B------:R-:W-:Y:S02]  /*43d0*/  IMAD.IADD R17, R17, 0x1, R0 ;  /* 0x0000000111117824 */ /* 0x000fe400078e0200 */
[-C--:B------:R-:W-:Y:S02]  /*43e0*/  IMAD R2, R2, R11.reuse, R10 ;  /* 0x0000000b02027224 */ /* 0x080fe400078e020a */
[----:B------:R-:W-:-:S04]  /*43f0*/  IMAD.WIDE.U32 R16, R3, R11, R16 ;  /* 0x0000000b03107225 */ /* 0x000fc800078e0010 */
[----:B------:R-:W-:Y:S01]  /*4400*/  IMAD.IADD R2, R17, 0x1, R2 ;  /* 0x0000000111027824 */ /* 0x000fe200078e0202 */
[----:B------:R-:W-:-:S04]  /*4410*/  LEA R4, P0, R16, c[0x0][0x200], 0x2 ;  /* 0x0000800010047a11 */ /* 0x000fc800078010ff */
[----:B------:R-:W-:-:S05]  /*4420*/  LEA.HI.X R5, R16, c[0x0][0x204], R2, 0x2, P0 ;  /* 0x0000810010057a11 */ /* 0x000fca00000f1402 */
[----:B------:R0:W-:Y:S01]  /*4430*/  STG.E [R4.64], R30 ;  /* 0x0000001e04007986 */ /* 0x0001e2000c101908 */
[----:B------:R-:W-:Y:S05]  /*4440*/  BRA `(.L_x_15) ;  /* 0x0000003000007947 */ /* 0x000fea0003800000 */
.L_x_16:
[----:B------:R-:W-:-:S04]  /*4450*/  LEA R2, P0, R44, c[0x0][0x200], 0x2 ;  /* 0x000080002c027a11 */ /* 0x000fc800078010ff */
[----:B------:R-:W-:-:S05]  /*4460*/  LEA.HI.X R3, R44, c[0x0][0x204], R45, 0x2, P0 ;  /* 0x000081002c037a11 */ /* 0x000fca00000f142d */
[----:B------:R0:W-:Y:S04]  /*4470*/  STG.E [R2.64], R30 ;  /* 0x0000001e02007986 */ /* 0x0001e8000c101908 */
.L_x_15:
[----:B------:R-:W-:Y:S05]  /*4480*/  BSYNC B1 ;  /* 0x0000000000017941 */ /* 0x000fea0003800000 */
.L_x_14:
[C---:B------:R-:W-:Y:S01]  /*4490*/  IADD3 R0, R39.reuse, 0x10, RZ ;  /* 0x0000001027007810 */ /* 0x040fe20007ffe0ff */
[----:B0-----:R-:W-:Y:S01]  /*44a0*/  HFMA2.MMA R4, -RZ, RZ, 0, 0 ;  /* 0x00000000ff047435 */ /* 0x001fe200000001ff */
[C---:B------:R-:W-:Y:S01]  /*44b0*/  ISETP.GE.OR P5, PT, R39.reuse, c[0x0][0x314], P6 ;  /* 0x0000c50027007a0c */ /* 0x040fe200037a6670 */
[C---:B------:R-:W-:Y:S01]  /*44c0*/  IMAD.SHL.U32 R18, R39.reuse, 0x4, RZ ;  /* 0x0000000427127824 */ /* 0x040fe200078e00ff */
[----:B------:R-:W-:Y:S02]  /*44d0*/  ISETP.GE.OR P0, PT, R0, c[0x0][0x314], P6 ;  /* 0x0000c50000007a0c */ /* 0x000fe40003706670 */
[----:B------:R-:W-:-:S04]  /*44e0*/  IADD3 R0, R39, 0x20, RZ ;  /* 0x0000002027007810 */ /* 0x000fc80007ffe0ff */
[----:B------:R-:W-:Y:S02]  /*44f0*/  ISETP.GE.OR P4, PT, R0, c[0x0][0x314], P6 ;  /* 0x0000c50000007a0c */ /* 0x000fe40003786670 */
[----:B------:R-:W-:-:S03]  /*4500*/  IADD3 R0, R39, 0x30, RZ ;  /* 0x0000003027007810 */ /* 0x000fc60007ffe0ff */
[----:B------:R-:W-:Y:S01]  /*4510*/  @!P5 FADD.FTZ R37, -R30, R37 ;  /* 0x000000251e25d221 */ /* 0x000fe20000010100 */
[----:B------:R-:W-:Y:S01]  /*4520*/  ISETP.GE.OR P3, PT, R0, c[0x0][0x314], P6 ;  /* 0x0000c50000007a0c */ /* 0x000fe20003766670 */
[----:B------:R-:W-:Y:S01]  /*4530*/  @!P0 FADD.FTZ R2, -R30, R38 ;  /* 0x000000261e028221 */ /* 0x000fe20000010100 */
[----:B------:R-:W-:Y:S01]  /*4540*/  IADD3 R0, R39, 0x40, RZ ;  /* 0x0000004027007810 */ /* 0x000fe20007ffe0ff */
[----:B------:R-:W-:Y:S02]  /*4550*/  @!P5 FMUL.FTZ R37, R37, 1.4426950216293334961 ;  /* 0x3fb8aa3b2525d820 */ /* 0x000fe40000410000 */
[----:B------:R-:W-:Y:S01]  /*4560*/  @!P0 FMUL.FTZ R2, R2, 1.4426950216293334961 ;  /* 0x3fb8aa3b02028820 */ /* 0x000fe20000410000 */
[----:B------:R-:W-:Y:S01]  /*4570*/  ISETP.GE.OR P2, PT, R0, c[0x0][0x314], P6 ;  /* 0x0000c50000007a0c */ /* 0x000fe20003746670 */
[----:B------:R-:W-:Y:S01]  /*4580*/  @!P4 FADD.FTZ R35, -R30, R35 ;  /* 0x000000231e23c221 */ /* 0x000fe20000010100 */
[----:B------:R-:W-:Y:S01]  /*4590*/  IADD3 R0, R39, 0x50, RZ ;  /* 0x0000005027007810 */ /* 0x000fe20007ffe0ff */
[----:B------:R-:W0:Y:S02]  /*45a0*/  @!P5 MUFU.EX2 R37, R37 ;  /* 0x000000250025d308 */ /* 0x000e240000000800 */
[----:B------:R-:W-:Y:S01]  /*45b0*/  @!P4 FMUL.FTZ R35, R35, 1.4426950216293334961 ;  /* 0x3fb8aa3b2323c820 */ /* 0x000fe20000410000 */
[----:B------:R-:W-:Y:S01]  /*45c0*/  ISETP.GE.OR P1, PT, R0, c[0x0][0x314], P6 ;  /* 0x0000c50000007a0c */ /* 0x000fe20003726670 */
[----:B------:R-:W-:Y:S01]  /*45d0*/  @!P3 FADD.FTZ R36, -R30, R36 ;  /* 0x000000241e24b221 */ /* 0x000fe20000010100 */
[----:B------:R-:W-:-:S03]  /*45e0*/  IADD3 R0, R39, 0x60, RZ ;  /* 0x0000006027007810 */ /* 0x000fc60007ffe0ff */
[----:B------:R-:W1:Y:S01]  /*45f0*/  @!P0 MUFU.EX2 R2, R2 ;  /* 0x0000000200028308 */ /* 0x000e620000000800 */
[----:B------:R-:W-:Y:S02]  /*4600*/  @!P3 FMUL.FTZ R36, R36, 1.4426950216293334961 ;  /* 0x3fb8aa3b2424b820 */ /* 0x000fe40000410000 */
[----:B------:R-:W-:-:S04]  /*4610*/  @!P2 FADD.FTZ R33, -R30, R33 ;  /* 0x000000211e21a221 */ /* 0x000fc80000010100 */
[----:B------:R-:W-:Y:S01]  /*4620*/  @!P2 FMUL.FTZ R33, R33, 1.4426950216293334961 ;  /* 0x3fb8aa3b2121a820 */ /* 0x000fe20000410000 */
[----:B------:R-:W2:Y:S01]  /*4630*/  @!P4 MUFU.EX2 R35, R35 ;  /* 0x000000230023c308 */ /* 0x000ea20000000800 */
[----:B------:R-:W-:Y:S01]  /*4640*/  @!P1 FADD.FTZ R34, -R30, R34 ;  /* 0x000000221e229221 */ /* 0x000fe20000010100 */
[----:B0-----:R-:W-:Y:S03]  /*4650*/  @!P5 STS [R26.X4], R37 ;  /* 0x000000251a00d388 */ /* 0x001fe60000004800 */
[----:B------:R-:W-:Y:S01]  /*4660*/  @!P1 FMUL.FTZ R34, R34, 1.4426950216293334961 ;  /* 0x3fb8aa3b22229820 */ /* 0x000fe20000410000 */
[----:B-1----:R0:W-:Y:S01]  /*4670*/  @!P0 STS [R26.X4+0x240], R2 ;  /* 0x000240021a008388 */ /* 0x0021e20000004800 */
[----:B------:R-:W-:Y:S01]  /*4680*/  ISETP.GE.OR P0, PT, R0, c[0x0][0x314], P6 ;  /* 0x0000c50000007a0c */ /* 0x000fe20003706670 */
[----:B------:R-:W1:Y:S01]  /*4690*/  @!P3 MUFU.EX2 R36, R36 ;  /* 0x000000240024b308 */ /* 0x000e620000000800 */
[----:B------:R-:W-:-:S04]  /*46a0*/  IADD3 R0, R39, 0x70, RZ ;  /* 0x0000007027007810 */ /* 0x000fc80007ffe0ff */
[----:B------:R-:W-:Y:S01]  /*46b0*/  ISETP.GE.OR P6, PT, R0, c[0x0][0x314], P6 ;  /* 0x0000c50000007a0c */ /* 0x000fe200037c6670 */
[----:B--2---:R-:W-:Y:S02]  /*46c0*/  @!P4 STS [R26.X4+0x480], R35 ;  /* 0x000480231a00c388 */ /* 0x004fe40000004800 */
[----:B------:R-:W2:Y:S04]  /*46d0*/  @!P2 MUFU.EX2 R33, R33 ;  /* 0x000000210021a308 */ /* 0x000ea80000000800 */
[----:B------:R-:W-:-:S04]  /*46e0*/  @!P0 FADD.FTZ R31, -R30, R31 ;  /* 0x0000001f1e1f8221 */ /* 0x000fc80000010100 */
[----:B------:R-:W-:Y:S01]  /*46f0*/  @!P0 FMUL.FTZ R31, R31, 1.4426950216293334961 ;  /* 0x3fb8aa3b1f1f8820 */ /* 0x000fe20000410000 */
[----:B------:R-:W3:Y:S01]  /*4700*/  @!P1 MUFU.EX2 R34, R34 ;  /* 0x0000002200229308 */ /* 0x000ee20000000800 */
[----:B------:R-:W-:Y:S01]  /*4710*/  @!P6 FADD.FTZ R30, -R30, R32 ;  /* 0x000000201e1ee221 */ /* 0x000fe20000010100 */
[----:B-1----:R-:W-:Y:S03]  /*4720*/  @!P3 STS [R26.X4+0x6c0], R36 ;  /* 0x0006c0241a00b388 */ /* 0x002fe60000004800 */
[----:B------:R-:W-:Y:S01]  /*4730*/  @!P6 FMUL.FTZ R0, R30, 1.4426950216293334961 ;  /* 0x3fb8aa3b1e00e820 */ /* 0x000fe20000410000 */
[----:B0-----:R-:W-:Y:S01]  /*4740*/  CS2R R2, SRZ ;  /* 0x0000000000027805 */ /* 0x001fe2000001ff00 */
[----:B--2---:R-:W-:Y:S01]  /*4750*/  @!P2 STS [R26.X4+0x900], R33 ;  /* 0x000900211a00a388 */ /* 0x004fe20000004800 */
[----:B------:R-:W0:Y:S08]  /*4760*/  @!P0 MUFU.EX2 R31, R31 ;  /* 0x0000001f001f8308 */ /* 0x000e300000000800 */
[----:B------:R-:W1:Y:S01]  /*4770*/  @!P6 MUFU.EX2 R0, R0 ;  /* 0x000000000000e308 */ /* 0x000e620000000800 */
[----:B---3--:R-:W-:Y:S04]  /*4780*/  @!P1 STS [R26.X4+0xb40], R34 ;  /* 0x000b40221a009388 */ /* 0x008fe80000004800 */
[----:B0-----:R-:W-:Y:S04]  /*4790*/  @!P0 STS [R26.X4+0xd80], R31 ;  /* 0x000d801f1a008388 */ /* 0x001fe80000004800 */
[----:B-1----:R0:W-:Y:S02]  /*47a0*/  @!P6 STS [R26.X4+0xfc0], R0 ;  /* 0x000fc0001a00e388 */ /* 0x0021e40000004800 */
[----:B0-----:R-:W-:-:S02]  /*47b0*/  IMAD.MOV.U32 R0, RZ, RZ, c[0x0][0x314] ;  /* 0x0000c500ff007624 */ /* 0x001fc400078e00ff */
[----:B------:R-:W-:Y:S03]  /*47c0*/  BAR.SYNC.DEFER_BLOCKING 0x0 ;  /* 0x0000000000007b1d */ /* 0x000fe60000010000 */
[----:B------:R-:W-:Y:S02]  /*47d0*/  ISETP.GE.AND P0, PT, R0, 0x1, PT ;  /* 0x000000010000780c */ /* 0x000fe40003f06270 */
[----:B------:R-:W-:-:S11]  /*47e0*/  MOV R0, RZ ;  /* 0x000000ff00007202 */ /* 0x000fd60000000f00 */
[----:B------:R-:W-:Y:S05]  /*47f0*/  @!P0 BRA `(.L_x_41) ;  /* 0x0000024000008947 */ /* 0x000fea0003800000 */
[----:B------:R-:W-:Y:S01]  /*4800*/  ULDC UR5, c[0x0][0x22c] ;  /* 0x00008b0000057ab9 */ /* 0x000fe20000000800 */
[C---:B------:R-:W-:Y:S01]  /*4810*/  IMAD R13, R7.reuse, 0x40, R18 ;  /* 0x00000040070d7824 */ /* 0x040fe200078e0212 */
[----:B------:R-:W-:Y:S01]  /*4820*/  UIMAD UR5, UR7, UR5, URZ ;  /* 0x00000005070572a4 */ /* 0x000fe2000f8e023f */
[C---:B------:R-:W-:Y:S01]  /*4830*/  IADD3 R5, R12.reuse, -UR7, RZ ;  /* 0x800000070c057c10 */ /* 0x040fe2000fffe0ff */
[----:B------:R-:W-:Y:S01]  /*4840*/  IMAD R20, R12, c[0x0][0x22c], RZ ;  /* 0x00008b000c147a24 */ /* 0x000fe200078e02ff */
[----:B------:R-:W-:Y:S01]  /*4850*/  CS2R R8, SRZ ;  /* 0x0000000000087805 */ /* 0x000fe2000001ff00 */
[----:B------:R-:W-:Y:S01]  /*4860*/  USHF.R.S32.HI UR4, URZ, 0x1f, UR5 ;  /* 0x0000001f3f047899 */ /* 0x000fe20008011405 */
[C---:B------:R-:W-:Y:S01]  /*4870*/  ISETP.GE.AND P2, PT, R7.reuse, R5, PT ;  /* 0x000000050700720c */ /* 0x040fe20003f46270 */
[----:B------:R-:W-:Y:S01]  /*4880*/  IMAD.SHL.U32 R6, R7, 0x4, RZ ;  /* 0x0000000407067824 */ /* 0x000fe200078e00ff */
[C---:B------:R-:W-:Y:S01]  /*4890*/  IADD3 R4, P0, R13.reuse, UR5, RZ ;  /* 0x000000050d047c10 */ /* 0x040fe2000ff1e0ff */
[----:B------:R-:W-:Y:S01]  /*48a0*/  IMAD.MOV.U32 R16, RZ, RZ, RZ ;  /* 0x000000ffff107224 */ /* 0x000fe200078e00ff */
[----:B------:R-:W-:Y:S01]  /*48b0*/  CS2R R10, SRZ ;  /* 0x00000000000a7805 */ /* 0x000fe2000001ff00 */
[----:B------:R-:W-:Y:S01]  /*48c0*/  IMAD.WIDE R20, R20, 0x4, RZ ;  /* 0x0000000414147825 */ /* 0x000fe200078e02ff */
[----:B------:R-:W-:-:S02]  /*48d0*/  LEA.HI.X.SX32 R13, R13, UR4, 0x1, P0 ;  /* 0x000000040d0d7c11 */ /* 0x000fc400080f0eff */
[----:B------:R-:W-:-:S04]  /*48e0*/  LEA R14, P0, R4, c[0x0][0x1d8], 0x2 ;  /* 0x00007600040e7a11 */ /* 0x000fc800078010ff */
[----:B------:R-:W-:Y:S01]  /*48f0*/  LEA.HI.X R13, R4, c[0x0][0x1dc], R13, 0x2, P0 ;  /* 0x00007700040d7a11 */ /* 0x000fe200000f140d */
[----:B------:R-:W-:Y:S02]  /*4900*/  IMAD.MOV.U32 R4, RZ, RZ, RZ ;  /* 0x000000ffff047224 */ /* 0x000fe400078e00ff */
.L_x_44:
[----:B------:R-:W-:Y:S01]  /*4910*/  BSSY B0, `(.L_x_42) ;  /* 0x0000007000007945 */ /* 0x000fe20003800000 */
[----:B------:R-:W-:-:S05]  /*4920*/  @P2 BRA `(.L_x_43) ;  /* 0x0000005000002947 */ /* 0x000fca0003800000 */
[----:B------:R-:W-:Y:S01]  /*4930*/  ISETP.GE.AND P0, PT, R18, c[0x0][0x220], PT ;  /* 0x0000880012007a0c */ /* 0x000fe20003f06270 */
[----:B------:R-:W-:Y:S01]  /*4940*/  CS2R R8, SRZ ;  /* 0x0000000000087805 */ /* 0x000fe2000001ff00 */
[----:B------:R-:W-:Y:S11]  /*4950*/  CS2R R10, SRZ ;  /* 0x00000000000a7805 */ /* 0x000ff6000001ff00 */
[----:B------:R-:W-:Y:S05]  /*4960*/  @!P0 MOV R15, R13 ;  /* 0x0000000d000f8202 */ /* 0x000fea0000000f00 */
[----:B------:R0:W5:Y:S02]  /*4970*/  @!P0 LDG.E.128 R8, [R14.64] ;  /* 0x000000080e088981 */ /* 0x000164000c1e1d00 */
.L_x_43:
[----:B------:R-:W-:Y:S05]  /*4980*/  BSYNC B0 ;  /* 0x0000000000007941 */ /* 0x000fea0003800000 */
.L_x_42:
[----:B------:R-:W-:Y:S01]  /*4990*/  IADD3 R16, R16, 0x1, RZ ;  /* 0x0000000110107810 */ /* 0x000fe20007ffe0ff */
[----:B------:R1:W2:Y:S01]  /*49a0*/  LDS R5, [R6] ;  /* 0x0000000006057984 */ /* 0x0002a20000000800 */
[----:B0-----:R-:W-:Y:S02]  /*49b0*/  IADD3 R14, P0, R20, R14, RZ ;  /* 0x0000000e140e7210 */ /* 0x001fe40007f1e0ff */
[----:B------:R-:W-:Y:S02]  /*49c0*/  ISETP.GE.AND P1, PT, R16, c[0x0][0x314], PT ;  /* 0x0000c50010007a0c */ /* 0x000fe40003f26270 */
[----:B------:R-:W-:Y:S02]  /*49d0*/  IADD3.X R13, R21, R13, RZ, P0, !PT ;  /* 0x0000000d150d7210 */ /* 0x000fe400007fe4ff */
[----:B-1----:R-:W-:Y:S01]  /*49e0*/  IADD3 R6, R6, 0x24, RZ ;  /* 0x0000002406067810 */ /* 0x002fe20007ffe0ff */
[C---:B--2--5:R-:W-:Y:S02]  /*49f0*/  FFMA.FTZ R0, R5.reuse, R8, R0 ;  /* 0x0000000805007223 */ /* 0x064fe40000010000 */
[C---:B------:R-:W-:Y:S02]  /*4a00*/  FFMA.FTZ R2, R5.reuse, R9, R2 ;  /* 0x0000000905027223 */ /* 0x040fe40000010002 */
[C---:B------:R-:W-:Y:S02]  /*4a10*/  FFMA.FTZ R3, R5.reuse, R10, R3 ;  /* 0x0000000a05037223 */ /* 0x040fe40000010003 */
[----:B------:R-:W-:Y:S02]  /*4a20*/  FFMA.FTZ R4, R5, R11, R4 ;  /* 0x0000000b05047223 */ /* 0x000fe40000010004 */
[----:B------:R-:W-:-:S05]  /*4a30*/  @!P1 BRA `(.L_x_44) ;  /* 0xfffffed000009947 */ /* 0x000fca000383ffff */
.L_x_41:
[----:B------:R-:W-:Y:S02]  /*4a40*/  IADD3 R7, R7, UR7, RZ ;  /* 0x0000000707077c10 */ /* 0x000fe4000fffe0ff */
[----:B------:R-:W-:-:S02]  /*4a50*/  F2FP.PACK_AB R2, R2, R0 ;  /* 0x000000000202723e */ /* 0x000fc400000000ff */
[----:B------:R-:W-:Y:S02]  /*4a60*/  ISETP.GE.AND P0, PT, R7, R12, PT ;  /* 0x0000000c0700720c */ /* 0x000fe40003f06270 */
[----:B------:R-:W-:-:S11]  /*4a70*/  F2FP.PACK_AB R3, R4, R3 ;  /* 0x000000030403723e */ /* 0x000fd600000000ff */
[----:B------:R-:W-:Y:S05]  /*4a80*/  @P0 EXIT ;  /* 0x000000000000094d */ /* 0x000fea0003800000 */
[----:B------:R-:W-:-:S13]  /*4a90*/  ISETP.GE.AND P0, PT, R18, c[0x0][0x220], PT ;  /* 0x0000880012007a0c */ /* 0x000fda0003f06270 */
[----:B------:R-:W-:Y:S05]  /*4aa0*/  @P0 EXIT ;  /* 0x000000000000094d */ /* 0x000fea0003800000 */
[----:B------:R-:W-:Y:S01]  /*4ab0*/  IMAD.MOV.U32 R6, RZ, RZ, c[0x0][0x1c0] ;  /* 0x00007000ff067624 */ /* 0x000fe200078e00ff */
[----:B------:R-:W-:Y:S02]  /*4ac0*/  IABS R5, c[0x0][0x214] ;  /* 0x0000850000057a13 */ /* 0x000fe40000000000 */
[----:B------:R-:W-:Y:S01]  /*4ad0*/  IABS R10, R7 ;  /* 0x00000007000a7213 */ /* 0x000fe20000000000 */
[----:B------:R-:W-:Y:S01]  /*4ae0*/  IMAD R6, R6, c[0x0][0x214], RZ ;  /* 0x0000850006067a24 */ /* 0x000fe200078e02ff */
[----:B------:R-:W-:-:S04]  /*4af0*/  SHF.R.S32.HI R19, RZ, 0x1f, R18 ;  /* 0x0000001fff137819 */ /* 0x000fc80000011412 */
[-C--:B------:R-:W-:Y:S02]  /*4b00*/  IABS R9, R6.reuse ;  /* 0x0000000600097213 */ /* 0x080fe40000000000 */
[----:B------:R-:W-:Y:S02]  /*4b10*/  IABS R4, R6 ;  /* 0x0000000600047213 */ /* 0x000fe40000000000 */
[----:B------:R-:W0:Y:S02]  /*4b20*/  I2F.RP R12, R9 ;  /* 0x00000009000c7306 */ /* 0x000e240000209400 */
[----:B------:R-:W-:-:S06]  /*4b30*/  IADD3 R4, RZ, -R4, RZ ;  /* 0x80000004ff047210 */ /* 0x000fcc0007ffe0ff */
[----:B0-----:R-:W0:Y:S02]  /*4b40*/  MUFU.RCP R12, R12 ;  /* 0x0000000c000c7308 */ /* 0x001e240000001000 */
[----:B0-----:R-:W-:-:S06]  /*4b50*/  IADD3 R12, R12, 0xffffffe, RZ ;  /* 0x0ffffffe0c0c7810 */ /* 0x001fcc0007ffe0ff */
[----:B------:R-:W0:Y:S02]  /*4b60*/  F2I.FTZ.U32.TRUNC.NTZ R13, R12 ;  /* 0x0000000c000d7305 */ /* 0x000e24000021f000 */
[--C-:B0-----:R-:W-:Y:S02]  /*4b70*/  IMAD.MOV R0, RZ, RZ, -R13.reuse ;  /* 0x000000ffff007224 */ /* 0x101fe400078e0a0d */
[----:B------:R-:W-:Y:S02]  /*4b80*/  IMAD.MOV.U32 R12, RZ, RZ, RZ ;  /* 0x000000ffff0c7224 */ /* 0x000fe400078e00ff */
[----:B------:R-:W-:Y:S02]  /*4b90*/  IMAD R8, R0, R9, RZ ;  /* 0x0000000900087224 */ /* 0x000fe400078e02ff */
[----:B------:R-:W0:Y:S02]  /*4ba0*/  I2F.RP R0, R5 ;  /* 0x0000000500007306 */ /* 0x000e240000209400 */
[----:B------:R-:W-:-:S06]  /*4bb0*/  IMAD.HI.U32 R8, R13, R8, R12 ;  /* 0x000000080d087227 */ /* 0x000fcc00078e000c */
[----:B------:R-:W-:-:S04]  /*4bc0*/  IMAD.HI.U32 R8, R8, R10, RZ ;  /* 0x0000000a08087227 */ /* 0x000fc800078e00ff */
[----:B------:R-:W-:Y:S02]  /*4bd0*/  IMAD R4, R8, R4, R10 ;  /* 0x0000000408047224 */ /* 0x000fe400078e020a */
[----:B------:R-:W-:Y:S01]  /*4be0*/  IMAD.MOV.U32 R10, RZ, RZ, RZ ;  /* 0x000000ffff0a7224 */ /* 0x000fe200078e00ff */
[----:B0-----:R-:W0:Y:S02]  /*4bf0*/  MUFU.RCP R0, R0 ;  /* 0x0000000000007308 */ /* 0x001e240000001000 */
[----:B------:R-:W-:-:S13]  /*4c00*/  ISETP.GT.U32.AND P1, PT, R9, R4, PT ;  /* 0x000000040900720c */ /* 0x000fda0003f24070 */
[----:B------:R-:W-:Y:S01]  /*4c10*/  @!P1 IMAD.IADD R4, R4, 0x1, -R9 ;  /* 0x0000000104049824 */ /* 0x000fe200078e0a09 */
[----:B------:R-:W-:Y:S02]  /*4c20*/  @!P1 IADD3 R8, R8, 0x1, RZ ;  /* 0x0000000108089810 */ /* 0x000fe40007ffe0ff */
[----:B0-----:R-:W-:Y:S02]  /*4c30*/  IADD3 R0, R0, 0xffffffe, RZ ;  /* 0x0ffffffe00007810 */ /* 0x001fe40007ffe0ff */
[----:B------:R-:W-:Y:S02]  /*4c40*/  ISETP.GE.U32.AND P2, PT, R4, R9, PT ;  /* 0x000000090400720c */ /* 0x000fe40003f46070 */
[----:B------:R-:W-:Y:S01]  /*4c50*/  LOP3.LUT R4, R7, R6, RZ, 0x3c, !PT ;  /* 0x0000000607047212 */ /* 0x000fe200078e3cff */
[----:B------:R-:W0:Y:S01]  /*4c60*/  F2I.FTZ.U32.TRUNC.NTZ R11, R0 ;  /* 0x00000000000b7305 */ /* 0x000e22000021f000 */
[----:B------:R-:W-:Y:S02]  /*4c70*/  ISETP.NE.AND P1, PT, R6, RZ, PT ;  /* 0x000000ff0600720c */ /* 0x000fe40003f25270 */
[----:B------:R-:W-:-:S07]  /*4c80*/  ISETP.GE.AND P0, PT, R4, RZ, PT ;  /* 0x000000ff0400720c */ /* 0x000fce0003f06270 */
[----:B------:R-:W-:-:S06]  /*4c90*/  @P2 IADD3 R8, R8, 0x1, RZ ;  /* 0x0000000108082810 */ /* 0x000fcc0007ffe0ff */
[----:B------:R-:W-:Y:S01]  /*4ca0*/  @!P0 IMAD.MOV R8, RZ, RZ, -R8 ;  /* 0x000000ffff088224 */ /* 0x000fe200078e0a08 */
[----:B------:R-:W-:Y:S02]  /*4cb0*/  @!P1 LOP3.LUT R8, RZ, R6, RZ, 0x33, !PT ;  /* 0x00000006ff089212 */ /* 0x000fe400078e33ff */
[----:B0-----:R-:W-:-:S03]  /*4cc0*/  IADD3 R4, RZ, -R11, RZ ;  /* 0x8000000bff047210 */ /* 0x001fc60007ffe0ff */
[----:B------:R-:W-:Y:S02]  /*4cd0*/  IMAD R6, R8, R6, RZ ;  /* 0x0000000608067224 */ /* 0x000fe400078e02ff */
[----:B------:R-:W-:Y:S02]  /*4ce0*/  IMAD R4, R4, R5, RZ ;  /* 0x0000000504047224 */ /* 0x000fe400078e02ff */
[----:B------:R-:W-:Y:S02]  /*4cf0*/  IMAD.IADD R9, R7, 0x1, -R6 ;  /* 0x0000000107097824 */ /* 0x000fe400078e0a06 */
[----:B------:R-:W-:-:S03]  /*4d00*/  IMAD.HI.U32 R4, R11, R4, R10 ;  /* 0x000000040b047227 */ /* 0x000fc600078e000a */
[----:B------:R-:W-:Y:S01]  /*4d10*/  IABS R0, R9 ;  /* 0x0000000900007213 */ /* 0x000fe20000000000 */
[----:B------:R-:W-:Y:S01]  /*4d20*/  IMAD.WIDE.U32 R18, R8, c[0x0][0x1e0], R18 ;  /* 0x0000780008127a25 */ /* 0x000fe200078e0012 */
[----:B------:R-:W-:-:S03]  /*4d30*/  LOP3.LUT R9, R9, c[0x0][0x214], RZ, 0x3c, !PT ;  /* 0x0000850009097a12 */ /* 0x000fc600078e3cff */
[----:B------:R-:W-:Y:S01]  /*4d40*/  IMAD.HI.U32 R10, R4, R0, RZ ;  /* 0x00000000040a7227 */ /* 0x000fe200078e00ff */
[----:B------:R-:W-:-:S04]  /*4d50*/  ISETP.GE.AND P1, PT, R9, RZ, PT ;  /* 0x000000ff0900720c */ /* 0x000fc80003f26270 */
[----:B------:R-:W-:-:S05]  /*4d60*/  IADD3 R4, -R10, RZ, RZ ;  /* 0x000000ff0a047210 */ /* 0x000fca0007ffe1ff */
[----:B------:R-:W-:-:S05]  /*4d70*/  IMAD R0, R5, R4, R0 ;  /* 0x0000000405007224 */ /* 0x000fca00078e0200 */
[----:B------:R-:W-:-:S13]  /*4d80*/  ISETP.GT.U32.AND P0, PT, R5, R0, PT ;  /* 0x000000000500720c */ /* 0x000fda0003f04070 */
[----:B------:R-:W-:Y:S01]  /*4d90*/  @!P0 IMAD.IADD R0, R0, 0x1, -R5 ;  /* 0x0000000100008824 */ /* 0x000fe200078e0a05 */
[----:B------:R-:W-:Y:S02]  /*4da0*/  @!P0 IADD3 R10, R10, 0x1, RZ ;  /* 0x000000010a0a8810 */ /* 0x000fe40007ffe0ff */
[----:B------:R-:W-:Y:S02]  /*4db0*/  ISETP.NE.AND P0, PT, RZ, c[0x0][0x214], PT ;  /* 0x00008500ff007a0c */ /* 0x000fe40003f05270 */
[----:B------:R-:W-:Y:S02]  /*4dc0*/  ISETP.GE.U32.AND P2, PT, R0, R5, PT ;  /* 0x000000050000720c */ /* 0x000fe40003f46070 */
[----:B------:R-:W-:-:S05]  /*4dd0*/  SHF.R.S32.HI R0, RZ, 0x1f, R8 ;  /* 0x0000001fff007819 */ /* 0x000fca0000011408 */
[----:B------:R-:W-:-:S04]  /*4de0*/  IMAD R0, R0, c[0x0][0x1e0], RZ ;  /* 0x0000780000007a24 */ /* 0x000fc800078e02ff */
[----:B------:R-:W-:Y:S02]  /*4df0*/  IMAD R8, R8, c[0x0][0x1e4], R0 ;  /* 0x0000790008087a24 */ /* 0x000fe400078e0200 */
[----:B------:R-:W-:-:S03]  /*4e00*/  @P2 IADD3 R10, R10, 0x1, RZ ;  /* 0x000000010a0a2810 */ /* 0x000fc60007ffe0ff */
[----:B------:R-:W-:Y:S02]  /*4e10*/  IADD3 R19, R19, R8, RZ ;  /* 0x0000000813137210 */ /* 0x000fe40007ffe0ff */
[----:B------:R-:W-:Y:S01]  /*4e20*/  @!P1 IMAD.MOV R10, RZ, RZ, -R10 ;  /* 0x000000ffff0a9224 */ /* 0x000fe200078e0a0a */
[----:B------:R-:W-:-:S04]  /*4e30*/  @!P0 LOP3.LUT R10, RZ, c[0x0][0x214], RZ, 0x33, !PT ;  /* 0x00008500ff0a8a12 */ /* 0x000fc800078e33ff */
[----:B------:R-:W-:Y:S01]  /*4e40*/  SHF.R.S32.HI R0, RZ, 0x1f, R10 ;  /* 0x0000001fff007819 */ /* 0x000fe2000001140a */
[C---:B------:R-:W-:Y:S02]  /*4e50*/  IMAD R6, R10.reuse, c[0x0][0x214], R6 ;  /* 0x000085000a067a24 */ /* 0x040fe400078e0206 */
[----:B------:R-:W-:-:S04]  /*4e60*/  IMAD.WIDE.U32 R18, R10, c[0x0][0x1f0], R18 ;  /* 0x00007c000a127a25 */ /* 0x000fc800078e0012 */
[----:B------:R-:W-:Y:S02]  /*4e70*/  IMAD.IADD R6, R7, 0x1, -R6 ;  /* 0x0000000107067824 */ /* 0x000fe400078e0a06 */
[----:B------:R-:W-:-:S03]  /*4e80*/  IMAD R0, R0, c[0x0][0x1f0], RZ ;  /* 0x00007c0000007a24 */ /* 0x000fc600078e02ff */
[----:B------:R-:W-:Y:S01]  /*4e90*/  SHF.R.S32.HI R4, RZ, 0x1f, R6 ;  /* 0x0000001fff047819 */ /* 0x000fe20000011406 */
[----:B------:R-:W-:-:S04]  /*4ea0*/  IMAD R0, R10, c[0x0][0x1f4], R0 ;  /* 0x00007d000a007a24 */ /* 0x000fc800078e0200 */
[----:B------:R-:W-:Y:S02]  /*4eb0*/  IMAD R4, R4, c[0x0][0x1e8], RZ ;  /* 0x00007a0004047a24 */ /* 0x000fe400078e02ff */
[----:B------:R-:W-:Y:S02]  /*4ec0*/  IMAD.IADD R19, R19, 0x1, R0 ;  /* 0x0000000113137824 */ /* 0x000fe400078e0200 */
[C---:B------:R-:W-:Y:S02]  /*4ed0*/  IMAD R4, R6.reuse, c[0x0][0x1ec], R4 ;  /* 0x00007b0006047a24 */ /* 0x040fe400078e0204 */
[----:B------:R-:W-:-:S05]  /*4ee0*/  IMAD.WIDE.U32 R6, R6, c[0x0][0x1e8], R18 ;  /* 0x00007a0006067a25 */ /* 0x000fca00078e0012 */
[----:B------:R-:W-:Y:S02]  /*4ef0*/  IADD3 R4, R7, R4, RZ ;  /* 0x0000000407047210 */ /* 0x000fe40007ffe0ff */
[----:B------:R-:W-:-:S04]  /*4f00*/  LEA R8, P0, R6, c[0x0][0x1d0], 0x1 ;  /* 0x0000740006087a11 */ /* 0x000fc800078008ff */
[----:B------:R-:W-:-:S05]  /*4f10*/  LEA.HI.X R9, R6, c[0x0][0x1d4], R4, 0x1, P0 ;  /* 0x0000750006097a11 */ /* 0x000fca00000f0c04 */
[----:B------:R-:W-:Y:S01]  /*4f20*/  STG.E.64 [R8.64], R2 ;  /* 0x0000000208007986 */ /* 0x000fe2000c101b08 */
[----:B------:R-:W-:Y:S05]  /*4f30*/  EXIT ;  /* 0x000000000000794d */ /* 0x000fea0003800000 */
        .weak           $__internal_0_$__cuda_sm20_div_s64
        .type           $__internal_0_$__cuda_sm20_div_s64,@function
        .size           $__internal_0_$__cuda_sm20_div_s64,(.L_x_7696 - $__internal_0_$__cuda_sm20_div_s64)
$__internal_0_$__cuda_sm20_div_s64:
[----:B------:R-:W-:Y:S02]  /*4f40*/  IADD3 R46, P0, RZ, -R25, RZ ;  /* 0x80000019ff2e7210 */ /* 0x000fe40007f1e0ff */
[----:B------:R-:W-:-:S03]  /*4f50*/  ISETP.GE.AND P1, PT, R24, RZ, PT ;  /* 0x000000ff1800720c */ /* 0x000fc60003f26270 */
[----:B------:R-:W-:Y:S01]  /*4f60*/  IMAD.X R0, RZ, RZ, ~R24, P0 ;  /* 0x000000ffff007224 */ /* 0x000fe200000e0e18 */
[----:B------:R-:W-:-:S04]  /*4f70*/  SEL R46, R46, R25, !P1 ;  /* 0x000000192e2e7207 */ /* 0x000fc80004800000 */
[----:B------:R-:W-:-:S04]  /*4f80*/  SEL R47, R0, R24, !P1 ;  /* 0x00000018002f7207 */ /* 0x000fc80004800000 */
[----:B------:R-:W0:Y:S08]  /*4f90*/  I2F.U64.RP R0, R46 ;  /* 0x0000002e00007312 */ /* 0x000e300000309000 */
[----:B0-----:R-:W0:Y:S02]  /*4fa0*/  MUFU.RCP R0, R0 ;  /* 0x0000000000007308 */ /* 0x001e240000001000 */
[----:B0-----:R-:W-:-:S06]  /*4fb0*/  IADD3 R0, R0, 0x1ffffffe, RZ ;  /* 0x1ffffffe00007810 */ /* 0x001fcc0007ffe0ff */
[----:B------:R-:W0:Y:S02]  /*4fc0*/  F2I.U64.TRUNC R56, R0 ;  /* 0x0000000000387311 */ /* 0x000e24000020d800 */
[----:B0-----:R-:W-:-:S04]  /*4fd0*/  IMAD.WIDE.U32 R58, R56, R46, RZ ;  /* 0x0000002e383a7225 */ /* 0x001fc800078e00ff */
[C---:B------:R-:W-:Y:S01]  /*4fe0*/  IMAD R0, R56.reuse, R47, R59 ;  /* 0x0000002f38007224 */ /* 0x040fe200078e023b */
[----:B------:R-:W-:Y:S01]  /*4ff0*/  IADD3 R21, P0, RZ, -R58, RZ ;  /* 0x8000003aff157210 */ /* 0x000fe20007f1e0ff */
[----:B------:R-:W-:Y:S02]  /*5000*/  IMAD.MOV.U32 R59, RZ, RZ, R56 ;  /* 0x000000ffff3b7224 */ /* 0x000fe400078e0038 */
[----:B------:R-:W-:Y:S02]  /*5010*/  IMAD R0, R57, R46, R0 ;  /* 0x0000002e39007224 */ /* 0x000fe400078e0200 */
[----:B------:R-:W-:-:S04]  /*5020*/  IMAD.HI.U32 R58, R56, R21, RZ ;  /* 0x00000015383a7227 */ /* 0x000fc800078e00ff */
[----:B------:R-:W-:-:S04]  /*5030*/  IMAD.X R0, RZ, RZ, ~R0, P0 ;  /* 0x000000ffff007224 */ /* 0x000fc800000e0e00 */
[----:B------:R-:W-:-:S04]  /*5040*/  IMAD.WIDE.U32 R58, P0, R56, R0, R58 ;  /* 0x00000000383a7225 */ /* 0x000fc8000780003a */
[----:B------:R-:W-:-:S04]  /*5050*/  IMAD.HI.U32 R29, R57, R0, RZ ;  /* 0x00000000391d7227 */ /* 0x000fc800078e00ff */
[----:B------:R-:W-:-:S04]  /*5060*/  IMAD.HI.U32 R21, P1, R57, R21, R58 ;  /* 0x0000001539157227 */ /* 0x000fc8000782003a */
[----:B------:R-:W-:Y:S02]  /*5070*/  IMAD R0, R57, R0, RZ ;  /* 0x0000000039007224 */ /* 0x000fe400078e02ff */
[----:B------:R-:W-:-:S03]  /*5080*/  IMAD.X R29, R29, 0x1, R57, P0 ;  /* 0x000000011d1d7824 */ /* 0x000fc600000e0639 */
[----:B------:R-:W-:-:S04]  /*5090*/  IADD3 R57, P0, R0, R21, RZ ;  /* 0x0000001500397210 */ /* 0x000fc80007f1e0ff */
[----:B------:R-:W-:Y:S01]  /*50a0*/  IADD3.X R29, RZ, RZ, R29, P0, P1 ;  /* 0x000000ffff1d7210 */ /* 0x000fe200007e241d */
[----:B------:R-:W-:Y:S01]  /*50b0*/  IMAD.WIDE.U32 R58, R57, R46, RZ ;  /* 0x0000002e393a7225 */ /* 0x000fe200078e00ff */
[----:B------:R-:W-:-:S03]  /*50c0*/  ISETP.GE.AND P1, PT, R19, RZ, PT ;  /* 0x000000ff1300720c */ /* 0x000fc60003f26270 */
[----:B------:R-:W-:Y:S01]  /*50d0*/  IMAD R21, R57, R47, R59 ;  /* 0x0000002f39157224 */ /* 0x000fe200078e023b */
[----:B------:R-:W-:-:S03]  /*50e0*/  IADD3 R22, P0, RZ, -R58, RZ ;  /* 0x8000003aff167210 */ /* 0x000fc60007f1e0ff */
[----:B------:R-:W-:Y:S02]  /*50f0*/  IMAD R21, R29, R46, R21 ;  /* 0x0000002e1d157224 */ /* 0x000fe400078e0215 */
[----:B------:R-:W-:-:S04]  /*5100*/  IMAD.HI.U32 R56, R57, R22, RZ ;  /* 0x0000001639387227 */ /* 0x000fc800078e00ff */
[----:B------:R-:W-:-:S04]  /*5110*/  IMAD.X R21, RZ, RZ, ~R21, P0 ;  /* 0x000000ffff157224 */ /* 0x000fc800000e0e15 */
[----:B------:R-:W-:-:S04]  /*5120*/  IMAD.WIDE.U32 R56, P0, R57, R21, R56 ;  /* 0x0000001539387225 */ /* 0x000fc80007800038 */
[----:B------:R-:W-:-:S04]  /*5130*/  IMAD.HI.U32 R0, R29, R21, RZ ;  /* 0x000000151d007227 */ /* 0x000fc800078e00ff */
[----:B------:R-:W-:-:S04]  /*5140*/  IMAD.HI.U32 R22, P4, R29, R22, R56 ;  /* 0x000000161d167227 */ /* 0x000fc80007880038 */
[----:B------:R-:W-:Y:S02]  /*5150*/  IMAD R21, R29, R21, RZ ;  /* 0x000000151d157224 */ /* 0x000fe400078e02ff */
[----:B------:R-:W-:Y:S02]  /*5160*/  IMAD.X R0, R0, 0x1, R29, P0 ;  /* 0x0000000100007824 */ /* 0x000fe400000e061d */
[----:B------:R-:W-:Y:S01]  /*5170*/  IMAD.MOV.U32 R57, RZ, RZ, RZ ;  /* 0x000000ffff397224 */ /* 0x000fe200078e00ff */
[----:B------:R-:W-:Y:S02]  /*5180*/  IADD3 R29, P2, R21, R22, RZ ;  /* 0x00000016151d7210 */ /* 0x000fe40007f5e0ff */
[-C--:B------:R-:W-:Y:S02]  /*5190*/  IADD3 R22, P0, RZ, -R28.reuse, RZ ;  /* 0x8000001cff167210 */ /* 0x080fe40007f1e0ff */
[----:B------:R-:W-:Y:S02]  /*51a0*/  IADD3.X R0, RZ, RZ, R0, P2, P4 ;  /* 0x000000ffff007210 */ /* 0x000fe400017e8400 */
[----:B------:R-:W-:Y:S01]  /*51b0*/  SEL R22, R22, R28, !P1 ;  /* 0x0000001c16167207 */ /* 0x000fe20004800000 */
[----:B------:R-:W-:-:S04]  /*51c0*/  IMAD.X R21, RZ, RZ, ~R19, P0 ;  /* 0x000000ffff157224 */ /* 0x000fc800000e0e13 */
[----:B------:R-:W-:Y:S01]  /*51d0*/  IMAD.HI.U32 R56, R29, R22, RZ ;  /* 0x000000161d387227 */ /* 0x000fe200078e00ff */
[----:B------:R-:W-:-:S05]  /*51e0*/  SEL R21, R21, R19, !P1 ;  /* 0x0000001315157207 */ /* 0x000fca0004800000 */
[----:B------:R-:W-:-:S06]  /*51f0*/  IMAD.WIDE.U32 R28, R29, R21, R56 ;  /* 0x000000151d1c7225 */ /* 0x000fcc00078e0038 */
[----:B------:R-:W-:-:S04]  /*5200*/  IMAD.HI.U32 R28, P2, R0, R22, R28 ;  /* 0x00000016001c7227 */ /* 0x000fc8000784001c */
[CC--:B------:R-:W-:Y:S02]  /*5210*/  IMAD R29, R0.reuse, R21.reuse, RZ ;  /* 0x00000015001d7224 */ /* 0x0c0fe400078e02ff */
[----:B------:R-:W-:-:S03]  /*5220*/  IMAD.HI.U32 R0, R0, R21, RZ ;  /* 0x0000001500007227 */ /* 0x000fc600078e00ff */
[----:B------:R-:W-:Y:S02]  /*5230*/  IADD3 R29, P1, R29, R28, RZ ;  /* 0x0000001c1d1d7210 */ /* 0x000fe40007f3e0ff */
[----:B------:R-:W-:-:S03]  /*5240*/  IADD3.X R0, R0, RZ, RZ, P2, !PT ;  /* 0x000000ff00007210 */ /* 0x000fc600017fe4ff */
[----:B------:R-:W-:-:S04]  /*5250*/  IMAD.WIDE.U32 R56, R29, R46, RZ ;  /* 0x0000002e1d387225 */ /* 0x000fc800078e00ff */
[----:B------:R-:W-:Y:S01]  /*5260*/  IMAD R28, R29, R47, R57 ;  /* 0x0000002f1d1c7224 */ /* 0x000fe200078e0239 */
[----:B------:R-:W-:Y:S01]  /*5270*/  IADD3 R22, P0, -R56, R22, RZ ;  /* 0x0000001638167210 */ /* 0x000fe20007f1e1ff */
[----:B------:R-:W-:-:S03]  /*5280*/  IMAD.X R0, RZ, RZ, R0, P1 ;  /* 0x000000ffff007224 */ /* 0x000fc600008e0600 */
[-C--:B------:R-:W-:Y:S01]  /*5290*/  ISETP.GE.U32.AND P2, PT, R22, R46.reuse, PT ;  /* 0x0000002e1600720c */ /* 0x080fe20003f46070 */
[----:B------:R-:W-:-:S04]  /*52a0*/  IMAD R28, R0, R46, R28 ;  /* 0x0000002e001c7224 */ /* 0x000fc800078e021c */
[----:B------:R-:W-:Y:S01]  /*52b0*/  IMAD.X R21, R21, 0x1, ~R28, P0 ;  /* 0x0000000115157824 */ /* 0x000fe200000e0e1c */
[----:B------:R-:W-:-:S04]  /*52c0*/  IADD3 R28, P0, R22, -R46, RZ ;  /* 0x8000002e161c7210 */ /* 0x000fc80007f1e0ff */
[----:B------:R-:W-:-:S04]  /*52d0*/  ISETP.GE.U32.AND.EX P2, PT, R21, R47, PT, P2 ;  /* 0x0000002f1500720c */ /* 0x000fc80003f46120 */
[----:B------:R-:W-:Y:S01]  /*52e0*/  SEL R28, R28, R22, P2 ;  /* 0x000000161c1c7207 */ /* 0x000fe20001000000 */
[----:B------:R-:W-:-:S03]  /*52f0*/  IMAD.X R22, R21, 0x1, ~R47, P0 ;  /* 0x0000000115167824 */ /* 0x000fc600000e0e2f */
[----:B------:R-:W-:Y:S02]  /*5300*/  ISETP.GE.U32.AND P1, PT, R28, R46, PT ;  /* 0x0000002e1c00720c */ /* 0x000fe40003f26070 */
[----:B------:R-:W-:Y:S02]  /*5310*/  SEL R22, R22, R21, P2 ;  /* 0x0000001516167207 */ /* 0x000fe40001000000 */
[----:B------:R-:W-:Y:S02]  /*5320*/  IADD3 R21, P0, R29, 0x1, RZ ;  /* 0x000000011d157810 */ /* 0x000fe40007f1e0ff */
[----:B------:R-:W-:Y:S02]  /*5330*/  ISETP.GE.U32.AND.EX P1, PT, R22, R47, PT, P1 ;  /* 0x0000002f1600720c */ /* 0x000fe40003f26110 */
[----:B------:R-:W-:Y:S01]  /*5340*/  SEL R29, R21, R29, P2 ;  /* 0x0000001d151d7207 */ /* 0x000fe20001000000 */
[----:B------:R-:W-:Y:S01]  /*5350*/  IMAD.X R21, RZ, RZ, R0, P0 ;  /* 0x000000ffff157224 */ /* 0x000fe200000e0600 */
[----:B------:R-:W-:-:S02]  /*5360*/  LOP3.LUT R28, R24, R19, RZ, 0x3c, !PT ;  /* 0x00000013181c7212 */ /* 0x000fc400078e3cff */
[----:B------:R-:W-:Y:S02]  /*5370*/  IADD3 R22, P0, R29, 0x1, RZ ;  /* 0x000000011d167810 */ /* 0x000fe40007f1e0ff */
[----:B------:R-:W-:Y:S02]  /*5380*/  SEL R21, R21, R0, P2 ;  /* 0x0000000015157207 */ /* 0x000fe40001000000 */
[----:B------:R-:W-:Y:S02]  /*5390*/  SEL R22, R22, R29, P1 ;  /* 0x0000001d16167207 */ /* 0x000fe40000800000 */
[-C--:B------:R-:W-:Y:S02]  /*53a0*/  IADD3.X R0, RZ, R21.reuse, RZ, P0, !PT ;  /* 0x00000015ff007210 */ /* 0x080fe400007fe4ff */
[----:B------:R-:W-:Y:S02]  /*53b0*/  ISETP.GE.AND P2, PT, R28, RZ, PT ;  /* 0x000000ff1c00720c */ /* 0x000fe40003f46270 */
[----:B------:R-:W-:-:S02]  /*53c0*/  SEL R21, R0, R21, P1 ;  /* 0x0000001500157207 */ /* 0x000fc40000800000 */
[-C--:B------:R-:W-:Y:S02]  /*53d0*/  IADD3 R0, P1, RZ, -R22.reuse, RZ ;  /* 0x80000016ff007210 */ /* 0x080fe40007f3e0ff */
[----:B------:R-:W-:Y:S02]  /*53e0*/  ISETP.NE.U32.AND P0, PT, R25, RZ, PT ;  /* 0x000000ff1900720c */ /* 0x000fe40003f05070 */
[----:B------:R-:W-:Y:S01]  /*53f0*/  SEL R0, R0, R22, !P2 ;  /* 0x0000001600007207 */ /* 0x000fe20005000000 */
[----:B------:R-:W-:Y:S01]  /*5400*/  IMAD.X R25, RZ, RZ, ~R21, P1 ;  /* 0x000000ffff197224 */ /* 0x000fe200008e0e15 */
[----:B------:R-:W-:Y:S01]  /*5410*/  ISETP.NE.AND.EX P0, PT, R24, RZ, PT, P0 ;  /* 0x000000ff1800720c */ /* 0x000fe20003f05300 */
[----:B------:R-:W-:Y:S02]  /*5420*/  IMAD.MOV.U32 R22, RZ, RZ, R23 ;  /* 0x000000ffff167224 */ /* 0x000fe400078e0017 */
[----:B------:R-:W-:Y:S01]  /*5430*/  IMAD.MOV.U32 R23, RZ, RZ, 0x0 ;  /* 0x00000000ff177424 */ /* 0x000fe200078e00ff */
[----:B------:R-:W-:-:S02]  /*5440*/  SEL R25, R25, R21, !P2 ;  /* 0x0000001519197207 */ /* 0x000fc40005000000 */
[----:B------:R-:W-:Y:S02]  /*5450*/  SEL R0, R0, 0xffffffff, P0 ;  /* 0xffffffff00007807 */ /* 0x000fe40000000000 */
[----:B------:R-:W-:Y:S01]  /*5460*/  SEL R25, R25, 0xffffffff, P0 ;  /* 0xffffffff19197807 */ /* 0x000fe20000000000 */
[----:B------:R-:W-:Y:S06]  /*5470*/  RET.REL.NODEC R22 `(_ZN5flash32flash_fwd_splitkv_combine_kernelI23Flash_fwd_kernel_traitsILi64ELi64ELi256ELi4ELb0ELb0EN7cutlass6half_tE19Flash_kernel_traitsILi64ELi64ELi256ELi4ES3_EELi8ELi7ELb0EEEvNS_16Flash_fwd_paramsE) ;  /* 0xffffab8016007950 */ /* 0x000fec0003c3ffff */
.L_x_45:
[----:B------:R-:W-:-:S00]  /*5480*/  BRA `(.L_x_45) ;  /* 0xfffffff000007947 */ /* 0x000fc0000383ffff */
[----:B------:R-:W-:-:S00]  /*5490*/  NOP ;  /* 0x0000000000007918 */ /* 0x000fc00000000000 */
        /* <DEDUP_REMOVED lines=14> */
.L_x_7696:


//--------------------- .text._ZN5flash32flash_fwd_splitkv_combine_kernelI23Flash_fwd_kernel_traitsILi64ELi64ELi256ELi4ELb0ELb0EN7cutlass6half_tE19Flash_kernel_traitsILi64ELi64ELi256ELi4ES3_EELi8ELi6ELb0EEEvNS_16Flash_fwd_paramsE --------------------------
	.section	.text._ZN5flash32flash_fwd_splitkv_combine_kernelI23Flash_fwd_kernel_traitsILi64ELi64ELi256ELi4ELb0ELb0EN7cutlass6half_tE19Flash_kernel_traitsILi64ELi64ELi256ELi4ES3_EELi8ELi6ELb0EEEvNS_16Flash_fwd_paramsE,"ax",@progbits
	.sectioninfo	@"SHI_REGISTERS=62"
	.align	128
        .global         _ZN5flash32flash_fwd_splitkv_combine_kernelI23Flash_fwd_kernel_traitsILi64ELi64ELi256ELi4ELb0ELb0EN7cutlass6half_tE19Flash_kernel_traitsILi64ELi64ELi256ELi4ES3_EELi8ELi6ELb0EEEvNS_16Flash_fwd_paramsE
        .type           _ZN5flash32flash_fwd_splitkv_combine_kernelI23Flash_fwd_kernel_traitsILi64ELi64ELi256ELi4ELb0ELb0EN7cutlass6half_tE19Flash_kernel_traitsILi64ELi64ELi256ELi4ES3_EELi8ELi6ELb0EEEvNS_16Flash_fwd_paramsE,@function
        .size           _ZN5flash32flash_fwd_splitkv_combine_kernelI23Flash_fwd_kernel_traitsILi64ELi64ELi256ELi4ELb0ELb0EN7cutlass6half_tE19Flash_kernel_traitsILi64ELi64ELi256ELi4ES3_EELi8ELi6ELb0EEEvNS_16Flash_fwd_paramsE,(.L_x_7697 - _ZN5flash32flash_fwd_splitkv_combine_kernelI23Flash_fwd_kernel_traitsILi64ELi64ELi256ELi4ELb0ELb0EN7cutlass6half_tE19Flash_kernel_traitsILi64ELi64ELi256ELi4ES3_EELi8ELi6ELb0EEEvNS_16Flash_fwd_paramsE)
        .other          _ZN5flash32flash_fwd_splitkv_combine_kernelI23Flash_fwd_kernel_traitsILi64ELi64ELi256ELi4ELb0ELb0EN7cutlass6half_tE19Flash_kernel_traitsILi64ELi64ELi256ELi4ES3_EELi8ELi6ELb0EEEvNS_16Flash_fwd_paramsE,@"STO_CUDA_ENTRY STV_DEFAULT"
_ZN5flash32flash_fwd_splitkv_combine_kernelI23Flash_fwd_kernel_traitsILi64ELi64ELi256ELi4ELb0ELb0EN7cutlass6half_tE19Flash_kernel_traitsILi64ELi64ELi256ELi4ES3_EELi8ELi6ELb0EEEvNS_16Flash_fwd_paramsE:
.text._ZN5flash32flash_fwd_splitkv_combine_kernelI23Flash_fwd_kernel_traitsILi64ELi64ELi256ELi4ELb0ELb0EN7cutlass6half_tE19Flash_kernel_traitsILi64ELi64ELi256ELi4ES3_EELi8ELi6ELb0EEEvNS_16Flash_fwd_paramsE:
        /* <DEDUP_REMOVED lines=11> */
[----:B------:R-:W-:Y:S01]  /*00b0*/  SEL R5, R0, R5, P0 ;  /* 0x0000000500057207 */ /* 0x000fe20000000000 */
        /* <DEDUP_REMOVED lines=11> */
[----:B------:R-:W-:Y:S05]  /*0170*/  CALL.REL.NOINC `($__internal_1_$__cuda_sm20_div_s64) ;  /* 0x0000459000007944 */ /* 0x000fea0003c00000 */
[----:B------:R-:W-:Y:S05]  /*0180*/  BRA `(.L_x_47) ;  /* 0x0000013000007947 */ /* 0x000fea0003800000 */
.L_x_46:
        /* <DEDUP_REMOVED lines=19> */
.L_x_47:
        /* <DEDUP_REMOVED lines=9> */
[----:B------:R-:W-:Y:S02]  /*0350*/  MOV R19, R21 ;  /* 0x0000001500137202 */ /* 0x000fe40000000f00 */
[----:B------:R-:W-:Y:S02]  /*0360*/  MOV R24, 0x380 ;  /* 0x0000038000187802 */ /* 0x000fe40000000f00 */
[----:B------:R-:W-:Y:S05]  /*0370*/  CALL.REL.NOINC `($__internal_1_$__cuda_sm20_div_s64) ;  /* 0x0000439000007944 */ /* 0x000fea0003c00000 */
[----:B------:R-:W-:Y:S02]  /*0380*/  MOV R32, R20 ;  /* 0x0000001400207202 */ /* 0x000fe40000000f00 */
[----:B------:R-:W-:Y:S01]  /*0390*/  MOV R33, R21 ;  /* 0x0000001500217202 */ /* 0x000fe20000000f00 */
[----:B------:R-:W-:Y:S05]  /*03a0*/  BRA `(.L_x_50) ;  /* 0x0000013000007947 */ /* 0x000fea0003800000 */
.L_x_49:
[----:B------:R-:W0:Y:S01]  /*03b0*/  I2F.U32.RP R6, R26 ;  /* 0x0000001a00067306 */ /* 0x000e220000209000 */
[----:B------:R-:W-:Y:S01]  /*03c0*/  ISETP.NE.U32.AND P0, PT, R26, RZ, PT ;  /* 0x000000ff1a00720c */ /* 0x000fe20003f05070 */
[----:B------:R-:W-:-:S06]  /*03d0*/  HFMA2.MMA R33, -RZ, RZ, 0, 0 ;  /* 0x00000000ff217435 */ /* 0x000fcc00000001ff */
[----:B0-----:R-:W0:Y:S02]  /*03e0*/  MUFU.RCP R4, R6 ;  /* 0x0000000600047308 */ /* 0x001e240000001000 */
[----:B0-----:R-:W-:-:S06]  /*03f0*/  IADD3 R4, R4, 0xffffffe, RZ ;  /* 0x0ffffffe04047810 */ /* 0x001fcc0007ffe0ff */
[----:B------:R-:W0:Y:S02]  /*0400*/  F2I.FTZ.U32.TRUNC.NTZ R3, R4 ;  /* 0x0000000400037305 */ /* 0x000e24000021f000 */
[----:B0-----:R-:W-:-:S04]  /*0410*/  IMAD.MOV R2, RZ, RZ, -R3 ;  /* 0x000000ffff027224 */ /* 0x001fc800078e0a03 */
[----:B------:R-:W-:Y:S02]  /*0420*/  IMAD R7, R2, R26, RZ ;  /* 0x0000001a02077224 */ /* 0x000fe400078e02ff */
[----:B------:R-:W-:-:S04]  /*0430*/  IMAD.MOV.U32 R2, RZ, RZ, RZ ;  /* 0x000000ffff027224 */ /* 0x000fc800078e00ff */
        /* <DEDUP_REMOVED lines=10> */
.L_x_50:
[----:B------:R-:W-:Y:S05]  /*04e0*/  BSYNC B0 ;  /* 0x0000000000007941 */ /* 0x000fea0003800000 */
.L_x_48:
        /* <DEDUP_REMOVED lines=10> */
[----:B------:R-:W-:Y:S01]  /*0590*/  @!UP0 UIADD3 UR4, UR5, URZ, URZ ;  /* 0x0000003f05048290 */ /* 0x000fe2000fffe03f */
[----:B0-----:R-:W0:Y:S02]  /*05a0*/  MUFU.RCP R8, R6 ;  /* 0x0000000600087308 */ /* 0x001e240000001000 */
[----:B0-----:R-:W-:Y:S01]  /*05b0*/  IADD3 R8, R8, 0xffffffe, RZ ;  /* 0x0ffffffe08087810 */ /* 0x001fe20007ffe0ff */
[----:B------:R-:W-:-:S05]  /*05c0*/  IMAD.MOV.U32 R6, RZ, RZ, R2 ;  /* 0x000000ffff067224 */ /* 0x000fca00078e0002 */
        /* <DEDUP_REMOVED lines=40> */
[----:B------:R-:W-:Y:S02]  /*0850*/  MOV R8, R20 ;  /* 0x0000001400087202 */ /* 0x000fe40000000f00 */
[----:B------:R-:W-:Y:S01]  /*0860*/  MOV R9, R21 ;  /* 0x0000001500097202 */ /* 0x000fe20000000f00 */
[----:B------:R-:W-:Y:S05]  /*0870*/  BRA `(.L_x_53) ;  /* 0x0000013000007947 */ /* 0x000fea0003800000 */
.L_x_52:
[----:B------:R-:W0:Y:S01]  /*0880*/  I2F.U32.RP R4, R17 ;  /* 0x0000001100047306 */ /* 0x000e220000209000 */
[----:B------:R-:W-:-:S07]  /*0890*/  ISETP.NE.U32.AND P0, PT, R17, RZ, PT ;  /* 0x000000ff1100720c */ /* 0x000fce0003f05070 */
[----:B0-----:R-:W0:Y:S02]  /*08a0*/  MUFU.RCP R6, R4 ;  /* 0x0000000400067308 */ /* 0x001e240000001000 */
[----:B0-----:R-:W-:-:S06]  /*08b0*/  IADD3 R6, R6, 0xffffffe, RZ ;  /* 0x0ffffffe06067810 */ /* 0x001fcc0007ffe0ff */
[----:B------:R-:W0:Y:S02]  /*08c0*/  F2I.FTZ.U32.TRUNC.NTZ R7, R6 ;  /* 0x0000000600077305 */ /* 0x000e24000021f000 */
[----:B0-----:R-:W-:Y:S02]  /*08d0*/  IMAD.MOV R2, RZ, RZ, -R7 ;  /* 0x000000ffff027224 */ /* 0x001fe400078e0a07 */
[----:B------:R-:W-:Y:S02]  /*08e0*/  IMAD.MOV.U32 R6, RZ, RZ, RZ ;  /* 0x000000ffff067224 */ /* 0x000fe400078e00ff */
[----:B------:R-:W-:-:S04]  /*08f0*/  IMAD R9, R2, R17, RZ ;  /* 0x0000001102097224 */ /* 0x000fc800078e02ff */
[----:B------:R-:W-:-:S06]  /*0900*/  IMAD.HI.U32 R9, R7, R9, R6 ;  /* 0x0000000907097227 */ /* 0x000fcc00078e0006 */
[----:B------:R-:W-:Y:S01]  /*0910*/  IMAD.HI.U32 R8, R9, R26, RZ ;  /* 0x0000001a09087227 */ /* 0x000fe200078e00ff */
[----:B------:R-:W-:-:S04]  /*0920*/  HFMA2.MMA R9, -RZ, RZ, 0, 0 ;  /* 0x00000000ff097435 */ /* 0x000fc800000001ff */
        /* <DEDUP_REMOVED lines=8> */
.L_x_53:
[----:B------:R-:W-:Y:S05]  /*09b0*/  BSYNC B0 ;  /* 0x0000000000007941 */ /* 0x000fea0003800000 */
.L_x_51:
[----:B------:R-:W-:Y:S01]  /*09c0*/  IMAD.MOV.U32 R6, RZ, RZ, c[0x0][0x1c0] ;  /* 0x00007000ff067624 */ /* 0x000fe200078e00ff */
[----:B------:R-:W-:Y:S01]  /*09d0*/  IABS R19, R3 ;  /* 0x0000000300137213 */ /* 0x000fe20000000000 */
[----:B------:R-:W-:Y:S01]  /*09e0*/  IMAD.MOV.U32 R26, RZ, RZ, RZ ;  /* 0x000000ffff1a7224 */ /* 0x000fe200078e00ff */
[----:B------:R-:W-:Y:S01]  /*09f0*/  IABS R14, c[0x0][0x214] ;  /* 0x00008500000e7a13 */ /* 0x000fe20000000000 */
[C---:B------:R-:W-:Y:S01]  /*0a00*/  IMAD R2, R6.reuse, c[0x0][0x214], RZ ;  /* 0x0000850006027a24 */ /* 0x040fe200078e02ff */
[----:B------:R-:W0:Y:S01]  /*0a10*/  I2F.RP R20, R19 ;  /* 0x0000001300147306 */ /* 0x000e220000209400 */
[----:B------:R-:W-:Y:S01]  /*0a20*/  IADD3 R6, R6, -0x1, RZ ;  /* 0xffffffff06067810 */ /* 0x000fe20007ffe0ff */
[----:B------:R-:W1:Y:S01]  /*0a30*/  S2R R38, SR_TID.X ;  /* 0x0000000000267919 */ /* 0x000e620000002100 */
[----:B------:R-:W-:Y:S01]  /*0a40*/  ISETP.NE.AND P5, PT, R3, RZ, PT ;  /* 0x000000ff0300720c */ /* 0x000fe20003fa5270 */
[----:B------:R-:W-:Y:S01]  /*0a50*/  BSSY B0, `(.L_x_54) ;  /* 0x0000072000007945 */ /* 0x000fe20003800000 */
[----:B------:R-:W-:-:S03]  /*0a60*/  IABS R18, R2 ;  /* 0x0000000200127213 */ /* 0x000fc60000000000 */
[----:B------:R-:W-:Y:S01]  /*0a70*/  I2F.RP R13, R14 ;  /* 0x0000000e000d7306 */ /* 0x000fe20000209400 */
[----:B------:R-:W-:-:S07]  /*0a80*/  IADD3 R21, R18, UR8, RZ ;  /* 0x0000000812157c10 */ /* 0x000fce000fffe0ff */
[----:B------:R-:W2:Y:S08]  /*0a90*/  I2F.RP R15, R18 ;  /* 0x00000012000f7306 */ /* 0x000eb00000209400 */
[----:B0-----:R-:W0:Y:S08]  /*0aa0*/  MUFU.RCP R4, R20 ;  /* 0x0000001400047308 */ /* 0x001e300000001000 */
[----:B--2---:R-:W2:Y:S08]  /*0ab0*/  MUFU.RCP R10, R15 ;  /* 0x0000000f000a7308 */ /* 0x004eb00000001000 */
[----:B------:R-:W3:Y:S01]  /*0ac0*/  MUFU.RCP R24, R13 ;  /* 0x0000000d00187308 */ /* 0x000ee20000001000 */
[----:B0-----:R-:W-:-:S02]  /*0ad0*/  IADD3 R4, R4, 0xffffffe, RZ ;  /* 0x0ffffffe04047810 */ /* 0x001fc40007ffe0ff */
[----:B--2---:R-:W-:-:S05]  /*0ae0*/  IADD3 R10, R10, 0xffffffe, RZ ;  /* 0x0ffffffe0a0a7810 */ /* 0x004fca0007ffe0ff */
[----:B------:R-:W0:Y:S01]  /*0af0*/  F2I.FTZ.U32.TRUNC.NTZ R27, R4 ;  /* 0x00000004001b7305 */ /* 0x000e22000021f000 */
[----:B------:R-:W-:Y:S02]  /*0b00*/  IABS R15, R21 ;  /* 0x00000015000f7213 */ /* 0x000fe40000000000 */
[----:B---3--:R-:W-:-:S05]  /*0b10*/  IADD3 R24, R24, 0xffffffe, RZ ;  /* 0x0ffffffe18187810 */ /* 0x008fca0007ffe0ff */
[----:B------:R-:W2:Y:S08]  /*0b20*/  F2I.FTZ.U32.TRUNC.NTZ R11, R10 ;  /* 0x0000000a000b7305 */ /* 0x000eb0000021f000 */
[----:B------:R-:W3:Y:S01]  /*0b30*/  F2I.FTZ.U32.TRUNC.NTZ R25, R24 ;  /* 0x0000001800197305 */ /* 0x000ee2000021f000 */
[----:B0-----:R-:W-:Y:S02]  /*0b40*/  IMAD.MOV R22, RZ, RZ, -R27 ;  /* 0x000000ffff167224 */ /* 0x001fe400078e0a1b */
[----:B------:R-:W-:-:S02]  /*0b50*/  IMAD.IADD R4, R6, 0x1, R19 ;  /* 0x0000000106047824 */ /* 0x000fc400078e0213 */
[----:B------:R-:W-:Y:S02]  /*0b60*/  IMAD R22, R22, R19, RZ ;  /* 0x0000001316167224 */ /* 0x000fe400078e02ff */
[----:B--2---:R-:W-:Y:S01]  /*0b70*/  IMAD.MOV R7, RZ, RZ, -R11 ;  /* 0x000000ffff077224 */ /* 0x004fe200078e0a0b */
[----:B------:R-:W-:Y:S01]  /*0b80*/  IABS R13, R4 ;  /* 0x00000004000d7213 */ /* 0x000fe20000000000 */
[----:B------:R-:W-:Y:S02]  /*0b90*/  IMAD.MOV.U32 R10, RZ, RZ, RZ ;  /* 0x000000ffff0a7224 */ /* 0x000fe400078e00ff */
[----:B------:R-:W-:Y:S02]  /*0ba0*/  IMAD R20, R7, R18, RZ ;  /* 0x0000001207147224 */ /* 0x000fe400078e02ff */
[----:B------:R-:W-:-:S04]  /*0bb0*/  IMAD.HI.U32 R22, R27, R22, R26 ;  /* 0x000000161b167227 */ /* 0x000fc800078e001a */
[----:B------:R-:W-:Y:S01]  /*0bc0*/  IMAD.HI.U32 R20, R11, R20, R10 ;  /* 0x000000140b147227 */ /* 0x000fe200078e000a */
[----:B------:R-:W-:Y:S02]  /*0bd0*/  IABS R10, R2 ;  /* 0x00000002000a7213 */ /* 0x000fe40000000000 */
[----:B------:R-:W-:Y:S01]  /*0be0*/  IABS R11, R3 ;  /* 0x00000003000b7213 */ /* 0x000fe20000000000 */
[----:B---3--:R-:W-:Y:S02]  /*0bf0*/  IMAD.MOV R7, RZ, RZ, -R25 ;  /* 0x000000ffff077224 */ /* 0x008fe400078e0a19 */
[----:B------:R-:W-:Y:S02]  /*0c00*/  IMAD.MOV.U32 R24, RZ, RZ, RZ ;  /* 0x000000ffff187224 */ /* 0x000fe400078e00ff */
[----:B------:R-:W-:Y:S02]  /*0c10*/  IMAD R7, R7, R14, RZ ;  /* 0x0000000e07077224 */ /* 0x000fe400078e02ff */
[----:B------:R-:W-:-:S02]  /*0c20*/  IMAD.MOV R10, RZ, RZ, -R10 ;  /* 0x000000ffff0a7224 */ /* 0x000fc400078e0a0a */
[----:B------:R-:W-:-:S04]  /*0c30*/  IMAD.HI.U32 R20, R20, R15, RZ ;  /* 0x0000000f14147227 */ /* 0x000fc800078e00ff */
[----:B------:R-:W-:-:S04]  /*0c40*/  IMAD.HI.U32 R24, R25, R7, R24 ;  /* 0x0000000719187227 */ /* 0x000fc800078e0018 */
[----:B------:R-:W-:Y:S02]  /*0c50*/  IMAD R7, R20, R10, R15 ;  /* 0x0000000a14077224 */ /* 0x000fe400078e020f */
[----:B------:R-:W-:Y:S02]  /*0c60*/  IMAD.MOV R11, RZ, RZ, -R11 ;  /* 0x000000ffff0b7224 */ /* 0x000fe400078e0a0b */
[----:B------:R-:W-:Y:S01]  /*0c70*/  IMAD.HI.U32 R22, R22, R13, RZ ;  /* 0x0000000d16167227 */ /* 0x000fe200078e00ff */
[----:B------:R-:W-:-:S03]  /*0c80*/  ISETP.GT.U32.AND P4, PT, R18, R7, PT ;  /* 0x000000071200720c */ /* 0x000fc60003f84070 */
[----:B------:R-:W-:Y:S01]  /*0c90*/  IMAD R26, R22, R11, R13 ;  /* 0x0000000b161a7224 */ /* 0x000fe200078e020d */
[----:B------:R-:W-:Y:S01]  /*0ca0*/  LEA.HI.SX32 R13, R2, 0x1, 0x1 ;  /* 0x00000001020d7811 */ /* 0x000fe200078f0aff */
[----:B------:R-:W-:-:S03]  /*0cb0*/  IMAD.HI.U32 R24, R24, R15, RZ ;  /* 0x0000000f18187227 */ /* 0x000fc600078e00ff */
[----:B------:R-:W-:Y:S01]  /*0cc0*/  ISETP.GT.U32.AND P3, PT, R19, R26, PT ;  /* 0x0000001a1300720c */ /* 0x000fe20003f64070 */
[----:B------:R-:W-:-:S04]  /*0cd0*/  IMAD.MOV R10, RZ, RZ, -R24 ;  /* 0x000000ffff0a7224 */ /* 0x000fc800078e0a18 */
[----:B------:R-:W-:Y:S01]  /*0ce0*/  @!P4 IMAD.IADD R7, R7, 0x1, -R18 ;  /* 0x000000010707c824 */ /* 0x000fe200078e0a12 */
[----:B------:R-:W-:Y:S01]  /*0cf0*/  @!P4 IADD3 R20, R20, 0x1, RZ ;  /* 0x000000011414c810 */ /* 0x000fe20007ffe0ff */
[----:B------:R-:W-:Y:S01]  /*0d00*/  IMAD R15, R14, R10, R15 ;  /* 0x0000000a0e0f7224 */ /* 0x000fe200078e020f */
[----:B------:R-:W-:Y:S02]  /*0d10*/  ISETP.NE.AND P4, PT, R2, RZ, PT ;  /* 0x000000ff0200720c */ /* 0x000fe40003f85270 */
[-C--:B------:R-:W-:Y:S02]  /*0d20*/  ISETP.GE.U32.AND P2, PT, R7, R18.reuse, PT ;  /* 0x000000120700720c */ /* 0x080fe40003f46070 */
[----:B------:R-:W-:Y:S01]  /*0d30*/  LOP3.LUT R7, R21, R18, RZ, 0x3c, !PT ;  /* 0x0000001215077212 */ /* 0x000fe200078e3cff */
[----:B------:R-:W-:Y:S01]  /*0d40*/  @!P3 IMAD.IADD R26, R26, 0x1, -R19 ;  /* 0x000000011a1ab824 */ /* 0x000fe200078e0a13 */
[----:B------:R-:W-:Y:S02]  /*0d50*/  ISETP.GT.U32.AND P0, PT, R14, R15, PT ;  /* 0x0000000f0e00720c */ /* 0x000fe40003f04070 */
[----:B------:R-:W-:-:S02]  /*0d60*/  ISETP.GE.AND P1, PT, R7, RZ, PT ;  /* 0x000000ff0700720c */ /* 0x000fc40003f26270 */
[-C--:B------:R-:W-:Y:S02]  /*0d70*/  ISETP.GE.U32.AND P6, PT, R26, R19.reuse, PT ;  /* 0x000000131a00720c */ /* 0x080fe40003fc6070 */
[----:B------:R-:W-:Y:S02]  /*0d80*/  LOP3.LUT R7, R4, R19, RZ, 0x3c, !PT ;  /* 0x0000001304077212 */ /* 0x000fe400078e3cff */
[----:B------:R-:W-:Y:S02]  /*0d90*/  @!P3 IADD3 R22, R22, 0x1, RZ ;  /* 0x000000011616b810 */ /* 0x000fe40007ffe0ff */
[----:B------:R-:W-:Y:S02]  /*0da0*/  @P2 IADD3 R20, R20, 0x1, RZ ;  /* 0x0000000114142810 */ /* 0x000fe40007ffe0ff */
[----:B------:R-:W-:Y:S01]  /*0db0*/  ISETP.GE.AND P2, PT, R7, RZ, PT ;  /* 0x000000ff0700720c */ /* 0x000fe20003f46270 */
[----:B------:R-:W-:Y:S01]  /*0dc0*/  @!P0 IMAD.IADD R15, R15, 0x1, -R14 ;  /* 0x000000010f0f8824 */ /* 0x000fe200078e0a0e */
[----:B------:R-:W-:Y:S01]  /*0dd0*/  @!P0 IADD3 R24, R24, 0x1, RZ ;  /* 0x0000000118188810 */ /* 0x000fe20007ffe0ff */
[----:B------:R-:W-:Y:S01]  /*0de0*/  @!P1 IMAD.MOV R20, RZ, RZ, -R20 ;  /* 0x000000ffff149224 */ /* 0x000fe200078e0a14 */
[----:B------:R-:W-:-:S02]  /*0df0*/  @!P4 LOP3.LUT R20, RZ, R18, RZ, 0x33, !PT ;  /* 0x00000012ff14c212 */ /* 0x000fc400078e33ff */
[----:B------:R-:W-:Y:S02]  /*0e00*/  @P6 IADD3 R22, R22, 0x1, RZ ;  /* 0x0000000116166810 */ /* 0x000fe40007ffe0ff */
[----:B------:R-:W-:Y:S02]  /*0e10*/  ISETP.LT.U32.AND P0, PT, R32, R20, PT ;  /* 0x000000142000720c */ /* 0x000fe40003f01070 */
[----:B------:R-:W-:Y:S02]  /*0e20*/  SHF.R.S32.HI R11, RZ, 0x1f, R20 ;  /* 0x0000001fff0b7819 */ /* 0x000fe40000011414 */
[----:B------:R-:W-:Y:S01]  /*0e30*/  ISETP.GE.U32.AND P3, PT, R15, R14, PT ;  /* 0x0000000e0f00720c */ /* 0x000fe20003f66070 */
[----:B------:R-:W-:Y:S01]  /*0e40*/  @!P2 IMAD.MOV R22, RZ, RZ, -R22 ;  /* 0x000000ffff16a224 */ /* 0x000fe200078e0a16 */
[----:B------:R-:W-:Y:S02]  /*0e50*/  ISETP.GT.AND P2, PT, R2, RZ, PT ;  /* 0x000000ff0200720c */ /* 0x000fe40003f44270 */
[----:B------:R-:W-:-:S02]  /*0e60*/  ISETP.LT.AND.EX P0, PT, R33, R11, PT, P0 ;  /* 0x0000000b2100720c */ /* 0x000fc40003f01300 */
[----:B------:R-:W-:Y:S02]  /*0e70*/  LOP3.LUT R21, R21, c[0x0][0x214], RZ, 0x3c, !PT ;  /* 0x0000850015157a12 */ /* 0x000fe400078e3cff */
[----:B------:R-:W-:Y:S02]  /*0e80*/  SEL R11, R33, R11, P0 ;  /* 0x0000000b210b7207 */ /* 0x000fe40000000000 */
[----:B------:R-:W-:Y:S02]  /*0e90*/  ISETP.GE.AND P1, PT, R21, RZ, PT ;  /* 0x000000ff1500720c */ /* 0x000fe40003f26270 */
[----:B------:R-:W-:Y:S02]  /*0ea0*/  SHF.R.S32.HI R10, RZ, 0x1f, R2 ;  /* 0x0000001fff0a7819 */ /* 0x000fe40000011402 */
[----:B------:R-:W-:Y:S02]  /*0eb0*/  ISETP.NE.AND P4, PT, RZ, c[0x0][0x214], PT ;  /* 0x00008500ff007a0c */ /* 0x000fe40003f85270 */
[----:B------:R-:W-:Y:S01]  /*0ec0*/  LOP3.LUT R2, R33, R11, RZ, 0xfc, !PT ;  /* 0x0000000b21027212 */ /* 0x000fe200078efcff */
[----:B------:R-:W-:Y:S01]  /*0ed0*/  @!P2 IMAD.MOV R13, RZ, RZ, R10 ;  /* 0x000000ffff0da224 */ /* 0x000fe200078e020a */
[----:B------:R-:W-:-:S02]  /*0ee0*/  @P3 IADD3 R24, R24, 0x1, RZ ;  /* 0x0000000118183810 */ /* 0x000fc40007ffe0ff */
[----:B------:R-:W-:Y:S02]  /*0ef0*/  ISETP.NE.U32.AND P2, PT, R2, RZ, PT ;  /* 0x000000ff0200720c */ /* 0x000fe40003f45070 */
[----:B------:R-:W-:Y:S01]  /*0f00*/  @!P5 LOP3.LUT R22, RZ, R19, RZ, 0x33, !PT ;  /* 0x00000013ff16d212 */ /* 0x000fe200078e33ff */
[----:B------:R-:W-:-:S03]  /*0f10*/  @!P1 IMAD.MOV R24, RZ, RZ, -R24 ;  /* 0x000000ffff189224 */ /* 0x000fc600078e0a18 */
[----:B------:R-:W-:Y:S02]  /*0f20*/  ISETP.LT.U32.AND P1, PT, R8, R22, PT ;  /* 0x000000160800720c */ /* 0x000fe40003f21070 */
[----:B------:R-:W-:Y:S02]  /*0f30*/  SHF.R.S32.HI R7, RZ, 0x1f, R22 ;  /* 0x0000001fff077819 */ /* 0x000fe40000011416 */
[----:B------:R-:W-:Y:S02]  /*0f40*/  @!P4 LOP3.LUT R24, RZ, c[0x0][0x214], RZ, 0x33, !PT ;  /* 0x00008500ff18ca12 */ /* 0x000fe400078e33ff */
[----:B------:R-:W-:-:S03]  /*0f50*/  ISETP.LT.AND.EX P1, PT, R9, R7, PT, P1 ;  /* 0x000000070900720c */ /* 0x000fc60003f21310 */
[----:B------:R-:W-:Y:S01]  /*0f60*/  IMAD R2, R24, R13, RZ ;  /* 0x0000000d18027224 */ /* 0x000fe200078e02ff */
[----:B------:R-:W-:Y:S02]  /*0f70*/  SEL R15, R8, R22, P1 ;  /* 0x00000016080f7207 */ /* 0x000fe40000800000 */
[----:B------:R-:W-:Y:S02]  /*0f80*/  SEL R14, R9, R7, P1 ;  /* 0x00000007090e7207 */ /* 0x000fe40000800000 */
[----:B------:R-:W-:Y:S01]  /*0f90*/  SEL R13, R32, R20, P0 ;  /* 0x00000014200d7207 */ /* 0x000fe20000000000 */
[----:B------:R-:W-:Y:S05]  /*0fa0*/  @!P2 BRA `(.L_x_55) ;  /* 0x000000900000a947 */ /* 0x000fea0003800000 */
[----:B-1----:R-:W-:Y:S01]  /*0fb0*/  IMAD.MOV.U32 R30, RZ, RZ, R32 ;  /* 0x000000ffff1e7224 */ /* 0x002fe200078e0020 */
[----:B------:R-:W-:Y:S01]  /*0fc0*/  MOV R26, R13 ;  /* 0x0000000d001a7202 */ /* 0x000fe20000000f00 */
[----:B------:R-:W-:Y:S01]  /*0fd0*/  IMAD.MOV.U32 R19, RZ, RZ, R33 ;  /* 0x000000ffff137224 */ /* 0x000fe200078e0021 */
[----:B------:R-:W-:Y:S02]  /*0fe0*/  MOV R25, R11 ;  /* 0x0000000b00197202 */ /* 0x000fe40000000f00 */
[----:B------:R-:W-:-:S02]  /*0ff0*/  MOV R24, 0x1010 ;  /* 0x0000101000187802 */ /* 0x000fc40000000f00 */
[----:B------:R-:W-:Y:S05]  /*1000*/  CALL.REL.NOINC `($__internal_1_$__cuda_sm20_div_s64) ;  /* 0x0000370000007944 */ /* 0x000fea0003c00000 */
[----:B------:R-:W-:Y:S02]  /*1010*/  MOV R40, R20 ;  /* 0x0000001400287202 */ /* 0x000fe40000000f00 */
[----:B------:R-:W-:Y:S01]  /*1020*/  MOV R41, R21 ;  /* 0x0000001500297202 */ /* 0x000fe20000000f00 */
[----:B------:R-:W-:Y:S05]  /*1030*/  BRA `(.L_x_56) ;  /* 0x0000013000007947 */ /* 0x000fea0003800000 */
.L_x_55:
        /* <DEDUP_REMOVED lines=19> */
.L_x_56:
[----:B------:R-:W-:Y:S05]  /*1170*/  BSYNC B0 ;  /* 0x0000000000007941 */ /* 0x000fea0003800000 */
.L_x_54:
[----:B------:R-:W-:Y:S01]  /*1180*/  SHF.R.S32.HI R7, RZ, 0x1f, R38 ;  /* 0x0000001fff077819 */ /* 0x000fe20000011426 */
[----:B------:R-:W-:Y:S01]  /*1190*/  ULDC.64 UR8, c[0x0][0x118] ;  /* 0x0000460000087ab9 */ /* 0x000fe20000000a00 */
[----:B------:R-:W-:Y:S02]  /*11a0*/  IADD3 R21, P0, R12, -UR7, RZ ;  /* 0x800000070c157c10 */ /* 0x000fe4000ff1e0ff */
[----:B------:R-:W-:-:S04]  /*11b0*/  LEA.HI R25, R7, R38, RZ, 0x3 ;  /* 0x0000002607197211 */ /* 0x000fc800078f18ff */
[----:B------:R-:W-:Y:S02]  /*11c0*/  LOP3.LUT R19, R25, 0xfffffff8, RZ, 0xc0, !PT ;  /* 0xfffffff819137812 */ /* 0x000fe400078ec0ff */
[----:B------:R-:W-:-:S03]  /*11d0*/  SHF.R.S32.HI R25, RZ, 0x3, R25 ;  /* 0x00000003ff197819 */ /* 0x000fc60000011419 */
[----:B------:R-:W-:Y:S01]  /*11e0*/  IMAD.IADD R20, R38, 0x1, -R19 ;  /* 0x0000000126147824 */ /* 0x000fe200078e0a13 */
[----:B------:R-:W-:Y:S02]  /*11f0*/  IADD3.X R19, R0, ~UR6, RZ, P0, !PT ;  /* 0x8000000600137c10 */ /* 0x000fe400087fe4ff */
[----:B------:R-:W-:Y:S02]  /*1200*/  IADD3 R31, R25, 0x20, RZ ;  /* 0x00000020191f7810 */ /* 0x000fe40007ffe0ff */
[----:B------:R-:W-:Y:S02]  /*1210*/  ISETP.GT.U32.AND P3, PT, R21, R20, PT ;  /* 0x000000141500720c */ /* 0x000fe40003f64070 */
[----:B------:R-:W-:Y:S02]  /*1220*/  SHF.R.S32.HI R10, RZ, 0x1f, R20 ;  /* 0x0000001fff0a7819 */ /* 0x000fe40000011414 */
[----:B------:R-:W-:Y:S02]  /*1230*/  IADD3 R27, R25, 0x10, RZ ;  /* 0x00000010191b7810 */ /* 0x000fe40007ffe0ff */
[----:B------:R-:W-:-:S02]  /*1240*/  ISETP.GT.AND.EX P3, PT, R19, R10, PT, P3 ;  /* 0x0000000a1300720c */ /* 0x000fc40003f64330 */
[----:B------:R-:W-:Y:S02]  /*1250*/  IADD3 R23, R25, 0x30, RZ ;  /* 0x0000003019177810 */ /* 0x000fe40007ffe0ff */
[----:B------:R-:W-:Y:S02]  /*1260*/  ISETP.GE.OR P4, PT, R31, c[0x0][0x314], !P3 ;  /* 0x0000c5001f007a0c */ /* 0x000fe40005f86670 */
[----:B------:R-:W-:Y:S02]  /*1270*/  ISETP.GE.OR P5, PT, R27, c[0x0][0x314], !P3 ;  /* 0x0000c5001b007a0c */ /* 0x000fe40005fa6670 */
[----:B------:R-:W-:Y:S02]  /*1280*/  ISETP.GE.OR P6, PT, R25, c[0x0][0x314], !P3 ;  /* 0x0000c50019007a0c */ /* 0x000fe40005fc6670 */
[----:B------:R-:W-:Y:S02]  /*1290*/  ISETP.GE.OR P3, PT, R23, c[0x0][0x314], !P3 ;  /* 0x0000c50017007a0c */ /* 0x000fe40005f66670 */
[----:B------:R-:W-:-:S04]  /*12a0*/  IADD3 R32, P0, R20, UR7, RZ ;  /* 0x0000000714207c10 */ /* 0x000fc8000ff1e0ff */
[----:B------:R-:W-:Y:S01]  /*12b0*/  IADD3.X R33, R10, UR6, RZ, P0, !PT ;  /* 0x000000060a217c10 */ /* 0x000fe200087fe4ff */
[--C-:B------:R-:W-:Y:S01]  /*12c0*/  @!P4 IMAD.MOV.U32 R26, RZ, RZ, R32.reuse ;  /* 0x000000ffff1ac224 */ /* 0x100fe200078e0020 */
[----:B------:R-:W-:Y:S02]  /*12d0*/  @!P4 SHF.R.S32.HI R19, RZ, 0x1f, R31 ;  /* 0x0000001fff13c819 */ /* 0x000fe4000001141f */
[----:B------:R-:W-:Y:S01]  /*12e0*/  @!P5 SHF.R.S32.HI R21, RZ, 0x1f, R27 ;  /* 0x0000001fff15d819 */ /* 0x000fe2000001141b */
[----:B------:R-:W-:-:S04]  /*12f0*/  @!P5 IMAD.WIDE.U32 R28, R12, R27, R32 ;  /* 0x0000001b0c1cd225 */ /* 0x000fc800078e0020 */
[-C--:B------:R-:W-:Y:S01]  /*1300*/  @!P4 IMAD R19, R19, R12.reuse, RZ ;  /* 0x0000000c1313c224 */ /* 0x080fe200078e02ff */
[----:B------:R-:W-:Y:S01]  /*1310*/  @!P5 LEA R22, P0, R28, c[0x0][0x208], 0x2 ;  /* 0x000082001c16da11 */ /* 0x000fe200078010ff */
[----:B------:R-:W-:Y:S02]  /*1320*/  @!P5 IMAD R21, R21, R12, RZ ;  /* 0x0000000c1515d224 */ /* 0x000fe400078e02ff */
[-C--:B------:R-:W-:Y:S01]  /*1330*/  @!P4 IMAD R10, R31, R0.reuse, R19 ;  /* 0x000000001f0ac224 */ /* 0x080fe200078e0213 */
[----:B------:R-:W-:Y:S01]  /*1340*/  @!P3 SHF.R.S32.HI R19, RZ, 0x1f, R23 ;  /* 0x0000001fff13b819 */ /* 0x000fe20000011417 */
[----:B------:R-:W-:Y:S01]  /*1350*/  @!P5 IMAD R18, R27, R0, R21 ;  /* 0x000000001b12d224 */ /* 0x000fe200078e0215 */
[----:B------:R-:W-:Y:S01]  /*1360*/  @!P6 SHF.R.S32.HI R21, RZ, 0x1f, R25 ;  /* 0x0000001fff15e819 */ /* 0x000fe20000011419 */
[----:B------:R-:W-:Y:S02]  /*1370*/  @!P4 IMAD.MOV.U32 R27, RZ, RZ, R33 ;  /* 0x000000ffff1bc224 */ /* 0x000fe400078e0021 */
[----:B------:R-:W-:-:S02]  /*1380*/  @!P3 IMAD R19, R19, R12, RZ ;  /* 0x0000000c1313b224 */ /* 0x000fc400078e02ff */
[----:B------:R-:W-:-:S04]  /*1390*/  @!P4 IMAD.WIDE.U32 R26, R12, R31, R26 ;  /* 0x0000001f0c1ac225 */ /* 0x000fc800078e001a */
[----:B------:R-:W-:Y:S02]  /*13a0*/  @!P6 IMAD.MOV.U32 R30, RZ, RZ, R32 ;  /* 0x000000ffff1ee224 */ /* 0x000fe400078e0020 */
[--C-:B------:R-:W-:Y:S02]  /*13b0*/  @!P6 IMAD.MOV.U32 R31, RZ, RZ, R33.reuse ;  /* 0x000000ffff1fe224 */ /* 0x100fe400078e0021 */
[----:B------:R-:W-:Y:S02]  /*13c0*/  @!P6 IMAD R21, R21, R12, RZ ;  /* 0x0000000c1515e224 */ /* 0x000fe400078e02ff */
[----:B------:R-:W-:Y:S02]  /*13d0*/  @!P5 IMAD.IADD R18, R29, 0x1, R18 ;  /* 0x000000011d12d824 */ /* 0x000fe400078e0212 */
[----:B------:R-:W-:-:S04]  /*13e0*/  @!P3 IMAD.WIDE.U32 R32, R12, R23, R32 ;  /* 0x000000170c20b225 */ /* 0x000fc800078e0020 */
[-C--:B------:R-:W-:Y:S01]  /*13f0*/  @!P3 IMAD R19, R23, R0.reuse, R19 ;  /* 0x000000001713b224 */ /* 0x080fe200078e0213 */
[----:B------:R-:W-:Y:S01]  /*1400*/  @!P5 LEA.HI.X R23, R28, c[0x0][0x20c], R18, 0x2, P0 ;  /* 0x000083001c17da11 */ /* 0x000fe200000f1412 */
[----:B------:R-:W-:Y:S01]  /*1410*/  @!P6 IMAD.WIDE.U32 R30, R12, R25, R30 ;  /* 0x000000190c1ee225 */ /* 0x000fe200078e001e */
[----:B------:R-:W-:Y:S02]  /*1420*/  @!P3 LEA R18, P0, R32, c[0x0][0x208], 0x2 ;  /* 0x000082002012ba11 */ /* 0x000fe400078010ff */
[----:B------:R-:W-:Y:S01]  /*1430*/  @!P4 LEA R28, P1, R26, c[0x0][0x208], 0x2 ;  /* 0x000082001a1cca11 */ /* 0x000fe200078210ff */
[----:B------:R-:W-:Y:S01]  /*1440*/  @!P6 IMAD R21, R25, R0, R21 ;  /* 0x000000001915e224 */ /* 0x000fe200078e0215 */
[----:B------:R-:W-:Y:S01]  /*1450*/  @!P6 LEA R36, P2, R30, c[0x0][0x208], 0x2 ;  /* 0x000082001e24ea11 */ /* 0x000fe200078410ff */
[----:B------:R-:W-:Y:S02]  /*1460*/  @!P3 IMAD.IADD R19, R33, 0x1, R19 ;  /* 0x000000012113b824 */ /* 0x000fe400078e0213 */
[----:B------:R-:W-:-:S02]  /*1470*/  @!P6 IMAD.IADD R21, R31, 0x1, R21 ;  /* 0x000000011f15e824 */ /* 0x000fc400078e0215 */
[----:B------:R-:W-:Y:S01]  /*1480*/  @!P4 IMAD.IADD R27, R27, 0x1, R10 ;  /* 0x000000011b1bc824 */ /* 0x000fe200078e020a */
[----:B------:R-:W-:Y:S01]  /*1490*/  @!P3 LEA.HI.X R19, R32, c[0x0][0x20c], R19, 0x2, P0 ;  /* 0x000083002013ba11 */ /* 0x000fe200000f1413 */
[----:B------:R-:W-:Y:S01]  /*14a0*/  IMAD.MOV.U32 R24, RZ, RZ, -0x800000 ;  /* 0xff800000ff187424 */ /* 0x000fe200078e00ff */
[----:B------:R-:W-:Y:S01]  /*14b0*/  @!P6 LEA.HI.X R37, R30, c[0x0][0x20c], R21, 0x2, P2 ;  /* 0x000083001e25ea11 */ /* 0x000fe200010f1415 */
[----:B------:R-:W-:Y:S01]  /*14c0*/  IMAD.MOV.U32 R21, RZ, RZ, -0x800000 ;  /* 0xff800000ff157424 */ /* 0x000fe200078e00ff */
[----:B------:R-:W-:Y:S01]  /*14d0*/  @!P4 LEA.HI.X R29, R26, c[0x0][0x20c], R27, 0x2, P1 ;  /* 0x000083001a1dca11 */ /* 0x000fe200008f141b */
[----:B------:R-:W-:Y:S02]  /*14e0*/  IMAD.MOV.U32 R10, RZ, RZ, -0x800000 ;  /* 0xff800000ff0a7424 */ /* 0x000fe400078e00ff */
[----:B------:R-:W-:Y:S01]  /*14f0*/  IMAD.MOV.U32 R26, RZ, RZ, -0x800000 ;  /* 0xff800000ff1a7424 */ /* 0x000fe200078e00ff */
[----:B------:R0:W2:Y:S04]  /*1500*/  @!P3 LDG.E R24, [R18.64] ;  /* 0x000000081218b981 */ /* 0x0000a8000c1e1900 */
[----:B------:R-:W3:Y:S04]  /*1510*/  @!P6 LDG.E R21, [R36.64] ;  /* 0x000000082415e981 */ /* 0x000ee8000c1e1900 */
[----:B------:R1:W4:Y:S04]  /*1520*/  @!P5 LDG.E R10, [R22.64] ;  /* 0x00000008160ad981 */ /* 0x000328000c1e1900 */
[----:B------:R-:W5:Y:S01]  /*1530*/  @!P4 LDG.E R26, [R28.64] ;  /* 0x000000081c1ac981 */ /* 0x000f62000c1e1900 */
[----:B------:R-:W-:-:S04]  /*1540*/  IABS R27, c[0x0][0x1c0] ;  /* 0x00007000001b7a13 */ /* 0x000fc80000000000 */
[----:B------:R-:W0:Y:S08]  /*1550*/  I2F.U32.RP R32, R27 ;  /* 0x0000001b00207306 */ /* 0x000e300000209000 */
[----:B0-----:R-:W0:Y:S02]  /*1560*/  MUFU.RCP R30, R32 ;  /* 0x00000020001e7308 */ /* 0x001e240000001000 */
[----:B0-----:R-:W-:-:S06]  /*1570*/  IADD3 R30, R30, 0xffffffe, RZ ;  /* 0x0ffffffe1e1e7810 */ /* 0x001fcc0007ffe0ff */
[----:B------:R-:W1:Y:S01]  /*1580*/  F2I.FTZ.U32.TRUNC.NTZ R31, R30 ;  /* 0x0000001e001f7305 */ /* 0x000e62000021f000 */
[----:B------:R-:W-:Y:S02]  /*1590*/  IABS R19, R4 ;  /* 0x0000000400137213 */ /* 0x000fe40000000000 */
[----:B------:R-:W-:Y:S01]  /*15a0*/  IABS R18, c[0x0][0x1c0] ;  /* 0x0000700000127a13 */ /* 0x000fe20000000000 */
[----:B-1----:R-:W-:Y:S02]  /*15b0*/  IMAD.MOV R22, RZ, RZ, -R31 ;  /* 0x000000ffff167224 */ /* 0x002fe400078e0a1f */
[----:B------:R-:W-:Y:S02]  /*15c0*/  IMAD.MOV.U32 R30, RZ, RZ, RZ ;  /* 0x000000ffff1e7224 */ /* 0x000fe400078e00ff */
[----:B------:R-:W-:-:S04]  /*15d0*/  IMAD R22, R22, R27, RZ ;  /* 0x0000001b16167224 */ /* 0x000fc800078e02ff */
[----:B------:R-:W-:-:S04]  /*15e0*/  IMAD.HI.U32 R22, R31, R22, R30 ;  /* 0x000000161f167227 */ /* 0x000fc800078e001e */
[----:B------:R-:W-:Y:S02]  /*15f0*/  IMAD.MOV R18, RZ, RZ, -R18 ;  /* 0x000000ffff127224 */ /* 0x000fe400078e0a12 */
[----:B------:R-:W-:-:S04]  /*1600*/  IMAD.HI.U32 R22, R22, R19, RZ ;  /* 0x0000001316167227 */ /* 0x000fc800078e00ff */
[----:B------:R-:W-:-:S05]  /*1610*/  IMAD R18, R22, R18, R19 ;  /* 0x0000001216127224 */ /* 0x000fca00078e0213 */
[----:B------:R-:W-:Y:S02]  /*1620*/  ISETP.GT.U32.AND P3, PT, R27, R18, PT ;  /* 0x000000121b00720c */ /* 0x000fe40003f64070 */
[C---:B------:R-:W-:Y:S02]  /*1630*/  ISETP.GT.AND P6, PT, R38.reuse, 0x7f, PT ;  /* 0x0000007f2600780c */ /* 0x040fe40003fc4270 */
[C---:B------:R-:W-:Y:S02]  /*1640*/  ISETP.GT.AND P2, PT, R38.reuse, 0x1ff, PT ;  /* 0x000001ff2600780c */ /* 0x040fe40003f44270 */
[C---:B------:R-:W-:Y:S02]  /*1650*/  ISETP.GT.AND P1, PT, R38.reuse, 0x17f, PT ;  /* 0x0000017f2600780c */ /* 0x040fe40003f24270 */
[----:B------:R-:W-:Y:S01]  /*1660*/  ISETP.GT.AND P0, PT, R38, 0xff, PT ;  /* 0x000000ff2600780c */ /* 0x000fe20003f04270 */
[----:B------:R-:W-:-:S04]  /*1670*/  IMAD R25, R25, 0x9, R20 ;  /* 0x0000000919197824 */ /* 0x000fc800078e0214 */
[----:B------:R-:W-:-:S05]  /*1680*/  @!P3 IMAD.IADD R18, R18, 0x1, -R27 ;  /* 0x000000011212b824 */ /* 0x000fca00078e0a1b */
[----:B------:R-:W-:Y:S02]  /*1690*/  ISETP.GE.U32.AND P4, PT, R18, R27, PT ;  /* 0x0000001b1200720c */ /* 0x000fe40003f86070 */
[----:B------:R-:W-:Y:S02]  /*16a0*/  LOP3.LUT R18, R9, R14, RZ, 0xfc, !PT ;  /* 0x0000000e09127212 */ /* 0x000fe400078efcff */
[----:B------:R-:W-:Y:S02]  /*16b0*/  LOP3.LUT R4, R4, c[0x0][0x1c0], RZ, 0x3c, !PT ;  /* 0x0000700004047a12 */ /* 0x000fe400078e3cff */
[----:B------:R-:W-:-:S07]  /*16c0*/  @!P3 IADD3 R22, R22, 0x1, RZ ;  /* 0x000000011616b810 */ /* 0x000fce0007ffe0ff */
[----:B------:R-:W-:Y:S01]  /*16d0*/  @P4 IADD3 R22, R22, 0x1, RZ ;  /* 0x0000000116164810 */ /* 0x000fe20007ffe0ff */
[----:B------:R-:W-:Y:S01]  /*16e0*/  BSSY B0, `(.L_x_57) ;  /* 0x0000028000007945 */ /* 0x000fe20003800000 */
[----:B--2---:R0:W-:Y:S04]  /*16f0*/  @!P6 STS [R25.X4+0x6c0], R24 ;  /* 0x0006c0181900e388 */ /* 0x0041e80000004800 */
[----:B---3--:R0:W-:Y:S01]  /*1700*/  @!P2 STS [R25.X4], R21 ;  /* 0x000000151900a388 */ /* 0x0081e20000004800 */
[----:B------:R-:W-:-:S03]  /*1710*/  ISETP.NE.U32.AND P2, PT, R18, RZ, PT ;  /* 0x000000ff1200720c */ /* 0x000fc60003f45070 */
[----:B----4-:R0:W-:Y:S01]  /*1720*/  @!P1 STS [R25.X4+0x240], R10 ;  /* 0x0002400a19009388 */ /* 0x0101e20000004800 */
[----:B------:R-:W-:-:S03]  /*1730*/  ISETP.GE.AND P1, PT, R4, RZ, PT ;  /* 0x000000ff0400720c */ /* 0x000fc60003f26270 */
[----:B-----5:R0:W-:Y:S01]  /*1740*/  @!P0 STS [R25.X4+0x480], R26 ;  /* 0x0004801a19008388 */ /* 0x0201e20000004800 */
[----:B------:R-:W-:Y:S01]  /*1750*/  ISETP.NE.AND P0, PT, RZ, c[0x0][0x1c0], PT ;  /* 0x00007000ff007a0c */ /* 0x000fe20003f05270 */
[----:B------:R-:W-:-:S08]  /*1760*/  IMAD.MOV.U32 R4, RZ, RZ, R22 ;  /* 0x000000ffff047224 */ /* 0x000fd000078e0016 */
[----:B------:R-:W-:-:S04]  /*1770*/  @!P1 IMAD.MOV R4, RZ, RZ, -R4 ;  /* 0x000000ffff049224 */ /* 0x000fc800078e0a04 */
[----:B------:R-:W-:Y:S01]  /*1780*/  @!P0 LOP3.LUT R4, RZ, c[0x0][0x1c0], RZ, 0x33, !PT ;  /* 0x00007000ff048a12 */ /* 0x000fe200078e33ff */
[----:B------:R-:W-:Y:S05]  /*1790*/  @!P2 BRA `(.L_x_58) ;  /* 0x000000900000a947 */ /* 0x000fea0003800000 */
[----:B------:R-:W-:Y:S01]  /*17a0*/  IMAD.MOV.U32 R30, RZ, RZ, R8 ;  /* 0x000000ffff1e7224 */ /* 0x000fe200078e0008 */
[----:B0-----:R-:W-:Y:S01]  /*17b0*/  MOV R26, R15 ;  /* 0x0000000f001a7202 */ /* 0x001fe20000000f00 */
[----:B------:R-:W-:Y:S01]  /*17c0*/  IMAD.MOV.U32 R19, RZ, RZ, R9 ;  /* 0x000000ffff137224 */ /* 0x000fe200078e0009 */
[----:B------:R-:W-:Y:S02]  /*17d0*/  MOV R25, R14 ;  /* 0x0000000e00197202 */ /* 0x000fe40000000f00 */
[----:B------:R-:W-:Y:S02]  /*17e0*/  MOV R24, 0x1800 ;  /* 0x0000180000187802 */ /* 0x000fe40000000f00 */
[----:B------:R-:W-:Y:S05]  /*17f0*/  CALL.REL.NOINC `($__internal_1_$__cuda_sm20_div_s64) ;  /* 0x00002f1000007944 */ /* 0x000fea0003c00000 */
[----:B------:R-:W-:Y:S02]  /*1800*/  MOV R42, R20 ;  /* 0x00000014002a7202 */ /* 0x000fe40000000f00 */
[----:B------:R-:W-:Y:S01]  /*1810*/  MOV R43, R21 ;  /* 0x00000015002b7202 */ /* 0x000fe20000000f00 */
[----:B------:R-:W-:Y:S05]  /*1820*/  BRA `(.L_x_59) ;  /* 0x0000013000007947 */ /* 0x000fea0003800000 */
.L_x_58:
[----:B0-----:R-:W0:Y:S01]  /*1830*/  I2F.U32.RP R10, R15 ;  /* 0x0000000f000a7306 */ /* 0x001e220000209000 */
        /* <DEDUP_REMOVED lines=18> */
.L_x_59:
[----:B------:R-:W-:Y:S05]  /*1960*/  BSYNC B0 ;  /* 0x0000000000007941 */ /* 0x000fea0003800000 */
.L_x_57:
[----:B------:R-:W-:Y:S01]  /*1970*/  BAR.SYNC.DEFER_BLOCKING 0x0 ;  /* 0x0000000000007b1d */ /* 0x000fe20000010000 */
[----:B------:R-:W-:Y:S01]  /*1980*/  LEA.HI R7, R7, R38, RZ, 0x4 ;  /* 0x0000002607077211 */ /* 0x000fe200078f20ff */
[----:B------:R-:W-:Y:S02]  /*1990*/  IMAD.MOV.U32 R36, RZ, RZ, -0x800000 ;  /* 0xff800000ff247424 */ /* 0x000fe400078e00ff */
[----:B------:R-:W-:Y:S01]  /*19a0*/  IMAD.MOV.U32 R33, RZ, RZ, -0x800000 ;  /* 0xff800000ff217424 */ /* 0x000fe200078e00ff */
[----:B------:R-:W-:Y:S01]  /*19b0*/  LOP3.LUT R9, R7, 0xfffffff0, RZ, 0xc0, !PT ;  /* 0xfffffff007097812 */ /* 0x000fe200078ec0ff */
[----:B------:R-:W-:Y:S01]  /*19c0*/  IMAD.MOV.U32 R32, RZ, RZ, -0x800000 ;  /* 0xff800000ff207424 */ /* 0x000fe200078e00ff */
[----:B------:R-:W-:Y:S01]  /*19d0*/  SHF.R.S32.HI R7, RZ, 0x4, R7 ;  /* 0x00000004ff077819 */ /* 0x000fe20000011407 */
[----:B------:R-:W-:Y:S01]  /*19e0*/  IMAD.MOV.U32 R34, RZ, RZ, -0x800000 ;  /* 0xff800000ff227424 */ /* 0x000fe200078e00ff */
[----:B------:R-:W-:Y:S01]  /*19f0*/  ULDC.U8 UR4, c[0x0][0x329] ;  /* 0x0000ca4000047ab9 */ /* 0x000fe20000000000 */
[----:B------:R-:W-:Y:S01]  /*1a00*/  IMAD.IADD R38, R38, 0x1, -R9 ;  /* 0x0000000126267824 */ /* 0x000fe200078e0a09 */
[----:B------:R-:W-:Y:S03]  /*1a10*/  BSSY B1, `(.L_x_60) ;  /* 0x000023c000017945 */ /* 0x000fe60003800000 */
[----:B------:R-:W-:-:S05]  /*1a20*/  IMAD R27, R38, 0x9, R7 ;  /* 0x00000009261b7824 */ /* 0x000fca00078e0207 */
[----:B------:R-:W-:Y:S04]  /*1a30*/  @!P6 LDS R36, [R27.X4] ;  /* 0x000000001b24e984 */ /* 0x000fe80000004800 */
[----:B------:R-:W0:Y:S04]  /*1a40*/  @!P6 LDS R33, [R27.X4+0x240] ;  /* 0x000240001b21e984 */ /* 0x000e280000004800 */
[----:B------:R-:W1:Y:S04]  /*1a50*/  @!P6 LDS R32, [R27.X4+0x480] ;  /* 0x000480001b20e984 */ /* 0x000e680000004800 */
[----:B------:R-:W2:Y:S01]  /*1a60*/  @!P6 LDS R34, [R27.X4+0x6c0] ;  /* 0x0006c0001b22e984 */ /* 0x000ea20000004800 */
[----:B0-----:R-:W-:-:S04]  /*1a70*/  FMNMX.FTZ R9, R36, R33, !PT ;  /* 0x0000002124097209 */ /* 0x001fc80007810000 */
[----:B-1----:R-:W-:-:S04]  /*1a80*/  FMNMX.FTZ R9, R9, R32, !PT ;  /* 0x0000002009097209 */ /* 0x002fc80007810000 */
[----:B--2---:R-:W-:-:S05]  /*1a90*/  FMNMX.FTZ R20, R9, R34, !PT ;  /* 0x0000002209147209 */ /* 0x004fca0007810000 */
[----:B------:R-:W0:Y:S02]  /*1aa0*/  SHFL.BFLY PT, R9, R20, 0x8, 0x1f ;  /* 0x0d001f0014097f89 */ /* 0x000e2400000e0000 */
[----:B0-----:R-:W-:-:S05]  /*1ab0*/  FMNMX.FTZ R9, R20, R9, !PT ;  /* 0x0000000914097209 */ /* 0x001fca0007810000 */
[----:B------:R-:W0:Y:S02]  /*1ac0*/  SHFL.BFLY PT, R18, R9, 0x4, 0x1f ;  /* 0x0c801f0009127f89 */ /* 0x000e2400000e0000 */
[----:B0-----:R-:W-:-:S05]  /*1ad0*/  FMNMX.FTZ R18, R9, R18, !PT ;  /* 0x0000001209127209 */ /* 0x001fca0007810000 */
[----:B------:R-:W0:Y:S02]  /*1ae0*/  SHFL.BFLY PT, R21, R18, 0x2, 0x1f ;  /* 0x0c401f0012157f89 */ /* 0x000e2400000e0000 */
[----:B0-----:R-:W-:-:S05]  /*1af0*/  FMNMX.FTZ R21, R18, R21, !PT ;  /* 0x0000001512157209 */ /* 0x001fca0007810000 */
[----:B------:R-:W0:Y:S02]  /*1b00*/  SHFL.BFLY PT, R8, R21, 0x1, 0x1f ;  /* 0x0c201f0015087f89 */ /* 0x000e2400000e0000 */
[----:B0-----:R-:W-:Y:S02]  /*1b10*/  FMNMX.FTZ R8, R21, R8, !PT ;  /* 0x0000000815087209 */ /* 0x001fe40007810000 */
[----:B------:R-:W-:Y:S02]  /*1b20*/  IABS R21, R2 ;  /* 0x0000000200157213 */ /* 0x000fe40000000000 */
        /* <DEDUP_REMOVED lines=10> */
[----:B------:R-:W-:-:S03]  /*1bd0*/  FMUL.FTZ R22, R22, 1.4426950216293334961 ;  /* 0x3fb8aa3b16167820 */ /* 0x000fc60000410000 */
[----:B------:R-:W0:Y:S08]  /*1be0*/  MUFU.EX2 R9, R23 ;  /* 0x0000001700097308 */ /* 0x000e300000000800 */
[----:B------:R-:W1:Y:S08]  /*1bf0*/  MUFU.EX2 R8, R20 ;  /* 0x0000001400087308 */ /* 0x000e700000000800 */
[----:B------:R-:W2:Y:S01]  /*1c00*/  MUFU.EX2 R18, R22 ;  /* 0x0000001600127308 */ /* 0x000ea20000000800 */
[----:B0-----:R-:W-:-:S04]  /*1c10*/  FADD.FTZ R9, R10, R9 ;  /* 0x000000090a097221 */ /* 0x001fc80000010000 */
[----:B-1----:R-:W-:-:S03]  /*1c20*/  FADD.FTZ R9, R9, R8 ;  /* 0x0000000809097221 */ /* 0x002fc60000010000 */
[----:B------:R-:W0:Y:S01]  /*1c30*/  I2F.RP R8, R21 ;  /* 0x0000001500087306 */ /* 0x000e220000209400 */
[----:B--2---:R-:W-:Y:S01]  /*1c40*/  FADD.FTZ R18, R9, R18 ;  /* 0x0000001209127221 */ /* 0x004fe20000010000 */
[----:B------:R-:W-:-:S04]  /*1c50*/  IABS R9, c[0x0][0x1c0] ;  /* 0x0000700000097a13 */ /* 0x000fc80000000000 */
[----:B------:R-:W1:Y:S02]  /*1c60*/  SHFL.BFLY PT, R23, R18, 0x8, 0x1f ;  /* 0x0d001f0012177f89 */ /* 0x000e6400000e0000 */
[----:B------:R-:W2:Y:S08]  /*1c70*/  I2F.U32.RP R20, R9 ;  /* 0x0000000900147306 */ /* 0x000eb00000209000 */
[----:B0-----:R-:W0:Y:S08]  /*1c80*/  MUFU.RCP R8, R8 ;  /* 0x0000000800087308 */ /* 0x001e300000001000 */
[----:B--2---:R-:W2:Y:S01]  /*1c90*/  MUFU.RCP R24, R20 ;  /* 0x0000001400187308 */ /* 0x004ea20000001000 */
[----:B-1----:R-:W-:Y:S01]  /*1ca0*/  FADD.FTZ R23, R18, R23 ;  /* 0x0000001712177221 */ /* 0x002fe20000010000 */
[----:B0-----:R-:W-:-:S02]  /*1cb0*/  IADD3 R28, R8, 0xffffffe, RZ ;  /* 0x0ffffffe081c7810 */ /* 0x001fc40007ffe0ff */
[----:B------:R-:W-:Y:S02]  /*1cc0*/  IABS R8, R2 ;  /* 0x0000000200087213 */ /* 0x000fe40000000000 */
[----:B------:R-:W0:Y:S02]  /*1cd0*/  SHFL.BFLY PT, R10, R23, 0x4, 0x1f ;  /* 0x0c801f00170a7f89 */ /* 0x000e2400000e0000 */
[----:B------:R-:W1:Y:S01]  /*1ce0*/  F2I.FTZ.U32.TRUNC.NTZ R29, R28 ;  /* 0x0000001c001d7305 */ /* 0x000e62000021f000 */
[----:B------:R-:W-:Y:S01]  /*1cf0*/  IMAD.MOV R8, RZ, RZ, -R8 ;  /* 0x000000ffff087224 */ /* 0x000fe200078e0a08 */
[----:B--2---:R-:W-:Y:S01]  /*1d00*/  IADD3 R24, R24, 0xffffffe, RZ ;  /* 0x0ffffffe18187810 */ /* 0x004fe20007ffe0ff */
[----:B------:R-:W-:-:S05]  /*1d10*/  IMAD.IADD R20, R6, 0x1, R21 ;  /* 0x0000000106147824 */ /* 0x000fca00078e0215 */
[----:B------:R-:W2:Y:S01]  /*1d20*/  F2I.FTZ.U32.TRUNC.NTZ R25, R24 ;  /* 0x0000001800197305 */ /* 0x000ea2000021f000 */
[----:B------:R-:W-:Y:S01]  /*1d30*/  IABS R18, R20 ;  /* 0x0000001400127213 */ /* 0x000fe20000000000 */
[----:B-1----:R-:W-:Y:S02]  /*1d40*/  IMAD.MOV R22, RZ, RZ, -R29 ;  /* 0x000000ffff167224 */ /* 0x002fe400078e0a1d */
[----:B------:R-:W-:Y:S02]  /*1d50*/  IMAD.MOV.U32 R28, RZ, RZ, RZ ;  /* 0x000000ffff1c7224 */ /* 0x000fe400078e00ff */
[----:B------:R-:W-:Y:S02]  /*1d60*/  IMAD R22, R22, R21, RZ ;  /* 0x0000001516167224 */ /* 0x000fe400078e02ff */
[----:B0-----:R-:W-:Y:S02]  /*1d70*/  FADD.FTZ R10, R23, R10 ;  /* 0x0000000a170a7221 */ /* 0x001fe40000010000 */
[----:B--2---:R-:W-:-:S02]  /*1d80*/  IMAD.MOV R6, RZ, RZ, -R25 ;  /* 0x000000ffff067224 */ /* 0x004fc400078e0a19 */
[----:B------:R-:W-:Y:S01]  /*1d90*/  IMAD.HI.U32 R22, R29, R22, R28 ;  /* 0x000000161d167227 */ /* 0x000fe200078e001c */
[----:B------:R-:W0:Y:S03]  /*1da0*/  SHFL.BFLY PT, R23, R10, 0x2, 0x1f ;  /* 0x0c401f000a177f89 */ /* 0x000e2600000e0000 */
[----:B------:R-:W-:Y:S01]  /*1db0*/  IMAD.MOV.U32 R29, RZ, RZ, R18 ;  /* 0x000000ffff1d7224 */ /* 0x000fe200078e0012 */
[----:B------:R-:W-:Y:S01]  /*1dc0*/  IABS R18, c[0x0][0x1c0] ;  /* 0x0000700000127a13 */ /* 0x000fe20000000000 */
[----:B------:R-:W-:Y:S02]  /*1dd0*/  IMAD R31, R6, R9, RZ ;  /* 0x00000009061f7224 */ /* 0x000fe400078e02ff */
[----:B------:R-:W-:Y:S02]  /*1de0*/  IMAD.MOV.U32 R24, RZ, RZ, RZ ;  /* 0x000000ffff187224 */ /* 0x000fe400078e00ff */
[----:B------:R-:W-:-:S04]  /*1df0*/  IMAD.HI.U32 R22, R22, R29, RZ ;  /* 0x0000001d16167227 */ /* 0x000fc800078e00ff */
[----:B------:R-:W-:-:S04]  /*1e00*/  IMAD.HI.U32 R24, R25, R31, R24 ;  /* 0x0000001f19187227 */ /* 0x000fc800078e0018 */
[----:B------:R-:W-:Y:S02]  /*1e10*/  IMAD R8, R22, R8, R29 ;  /* 0x0000000816087224 */ /* 0x000fe400078e021d */
[----:B------:R-:W-:Y:S02]  /*1e20*/  IMAD.MOV R18, RZ, RZ, -R18 ;  /* 0x000000ffff127224 */ /* 0x000fe400078e0a12 */
[----:B------:R-:W-:Y:S01]  /*1e30*/  IMAD.HI.U32 R24, R24, R29, RZ ;  /* 0x0000001d18187227 */ /* 0x000fe200078e00ff */
[----:B------:R-:W-:-:S03]  /*1e40*/  ISETP.GT.U32.AND P0, PT, R21, R8, PT ;  /* 0x000000081500720c */ /* 0x000fc60003f04070 */
[----:B------:R-:W-:Y:S02]  /*1e50*/  IMAD R18, R24, R18, R29 ;  /* 0x0000001218127224 */ /* 0x000fe400078e021d */
[----:B0-----:R-:W-:Y:S01]  /*1e60*/  FADD.FTZ R23, R10, R23 ;  /* 0x000000170a177221 */ /* 0x001fe20000010000 */
[----:B------:R-:W-:Y:S01]  /*1e70*/  SHF.R.S32.HI R10, RZ, 0x1f, R3 ;  /* 0x0000001fff0a7819 */ /* 0x000fe20000011403 */
[----:B------:R-:W-:Y:S01]  /*1e80*/  IMAD.MOV.U32 R31, RZ, RZ, 0x7f800000 ;  /* 0x7f800000ff1f7424 */ /* 0x000fe200078e00ff */
[----:B------:R-:W-:Y:S02]  /*1e90*/  ISETP.GT.U32.AND P5, PT, R9, R18, PT ;  /* 0x000000120900720c */ /* 0x000fe40003fa4070 */
[----:B------:R-:W0:Y:S03]  /*1ea0*/  SHFL.BFLY PT, R6, R23, 0x1, 0x1f ;  /* 0x0c201f0017067f89 */ /* 0x000e2600000e0000 */
[----:B------:R-:W-:Y:S01]  /*1eb0*/  @!P0 IMAD.IADD R8, R8, 0x1, -R21 ;  /* 0x0000000108088824 */ /* 0x000fe200078e0a15 */
[----:B------:R-:W-:-:S02]  /*1ec0*/  @!P0 IADD3 R22, R22, 0x1, RZ ;  /* 0x0000000116168810 */ /* 0x000fc40007ffe0ff */
[----:B------:R-:W-:Y:S02]  /*1ed0*/  ISETP.GT.AND P0, PT, R2, RZ, PT ;  /* 0x000000ff0200720c */ /* 0x000fe40003f04270 */
[-C--:B------:R-:W-:Y:S02]  /*1ee0*/  ISETP.GE.U32.AND P4, PT, R8, R21.reuse, PT ;  /* 0x000000150800720c */ /* 0x080fe40003f86070 */
[----:B------:R-:W-:Y:S01]  /*1ef0*/  LOP3.LUT R8, R20, R21, RZ, 0x3c, !PT ;  /* 0x0000001514087212 */ /* 0x000fe200078e3cff */
[----:B------:R-:W-:Y:S01]  /*1f00*/  @!P5 IMAD.IADD R18, R18, 0x1, -R9 ;  /* 0x000000011212d824 */ /* 0x000fe200078e0a09 */
[----:B------:R-:W-:Y:S02]  /*1f10*/  LOP3.LUT R20, R20, c[0x0][0x1c0], RZ, 0x3c, !PT ;  /* 0x0000700014147a12 */ /* 0x000fe400078e3cff */
[----:B------:R-:W-:Y:S02]  /*1f20*/  ISETP.GE.AND P3, PT, R8, RZ, PT ;  /* 0x000000ff0800720c */ /* 0x000fe40003f66270 */
[----:B------:R-:W-:Y:S01]  /*1f30*/  ISETP.GE.U32.AND P1, PT, R18, R9, PT ;  /* 0x000000091200720c */ /* 0x000fe20003f26070 */
[----:B------:R-:W1:Y:S01]  /*1f40*/  S2R R8, SR_TID.X ;  /* 0x0000000000087919 */ /* 0x000e620000002100 */
[----:B------:R-:W-:-:S02]  /*1f50*/  @!P5 IADD3 R24, R24, 0x1, RZ ;  /* 0x000000011818d810 */ /* 0x000fc40007ffe0ff */
[----:B------:R-:W-:Y:S02]  /*1f60*/  ISETP.GE.AND P2, PT, R20, RZ, PT ;  /* 0x000000ff1400720c */ /* 0x000fe40003f46270 */
[----:B------:R-:W-:Y:S01]  /*1f70*/  @P4 IADD3 R22, R22, 0x1, RZ ;  /* 0x0000000116164810 */ /* 0x000fe20007ffe0ff */
[----:B0-----:R-:W-:Y:S01]  /*1f80*/  FADD.FTZ R18, R23, R6 ;  /* 0x0000000617127221 */ /* 0x001fe20000010000 */
[----:B------:R-:W-:Y:S02]  /*1f90*/  ISETP.GT.AND P4, PT, R3, RZ, PT ;  /* 0x000000ff0300720c */ /* 0x000fe40003f84270 */
[----:B------:R-:W-:Y:S01]  /*1fa0*/  SHF.R.S32.HI R20, RZ, 0x1f, R2 ;  /* 0x0000001fff147819 */ /* 0x000fe20000011402 */
[----:B------:R-:W-:Y:S02]  /*1fb0*/  @!P3 IMAD.MOV R22, RZ, RZ, -R22 ;  /* 0x000000ffff16b224 */ /* 0x000fe400078e0a16 */
[----:B------:R-:W-:Y:S02]  /*1fc0*/  @P1 IADD3 R24, R24, 0x1, RZ ;  /* 0x0000000118181810 */ /* 0x000fe40007ffe0ff */
[----:B------:R-:W-:-:S02]  /*1fd0*/  FSETP.NE.FTZ.AND P1, PT, R18, RZ, PT ;  /* 0x000000ff1200720b */ /* 0x000fc40003f35000 */
[C---:B------:R-:W-:Y:S01]  /*1fe0*/  ISETP.NE.AND P5, PT, R2.reuse, RZ, PT ;  /* 0x000000ff0200720c */ /* 0x040fe20003fa5270 */
[----:B------:R-:W-:Y:S01]  /*1ff0*/  @!P2 IMAD.MOV R24, RZ, RZ, -R24 ;  /* 0x000000ffff18a224 */ /* 0x000fe200078e0a18 */
[----:B------:R-:W-:Y:S01]  /*2000*/  LEA.HI.SX32 R9, R2, 0x1, 0x1 ;  /* 0x0000000102097811 */ /* 0x000fe200078f0aff */
[----:B------:R-:W-:Y:S01]  /*2010*/  @!P0 IMAD.MOV R9, RZ, RZ, R20 ;  /* 0x000000ffff098224 */ /* 0x000fe200078e0214 */
[----:B------:R-:W-:Y:S02]  /*2020*/  ISETP.NE.AND P0, PT, RZ, c[0x0][0x1c0], PT ;  /* 0x00007000ff007a0c */ /* 0x000fe40003f05270 */
[----:B------:R-:W-:Y:S01]  /*2030*/  LEA.HI.SX32 R6, R3, 0x1, 0x1 ;  /* 0x0000000103067811 */ /* 0x000fe200078f0aff */
[----:B------:R-:W-:Y:S01]  /*2040*/  @!P4 IMAD.MOV R6, RZ, RZ, R10 ;  /* 0x000000ffff06c224 */ /* 0x000fe200078e020a */
[C---:B-1----:R-:W-:Y:S01]  /*2050*/  LOP3.LUT P2, RZ, R8.reuse, 0xf, RZ, 0xc0, !PT ;  /* 0x0000000f08ff7812 */ /* 0x042fe2000784c0ff */
[----:B------:R-:W-:Y:S01]  /*2060*/  IMAD.MOV.U32 R10, RZ, RZ, c[0x0][0x214] ;  /* 0x00008500ff0a7624 */ /* 0x000fe200078e00ff */
[----:B------:R-:W-:Y:S01]  /*2070*/  ISETP.NE.AND P3, PT, RZ, UR4, PT ;  /* 0x00000004ff007c0c */ /* 0x000fe2000bf65270 */
[----:B------:R-:W0:Y:S01]  /*2080*/  @P1 MUFU.LG2 R18, R18 ;  /* 0x0000001200121308 */ /* 0x000e220000000c00 */
[----:B------:R-:W-:-:S02]  /*2090*/  ISETP.GT.OR P2, PT, R8, 0x7f, P2 ;  /* 0x0000007f0800780c */ /* 0x000fc40001744670 */
[----:B------:R-:W-:Y:S02]  /*20a0*/  @!P5 LOP3.LUT R22, RZ, R21, RZ, 0x33, !PT ;  /* 0x00000015ff16d212 */ /* 0x000fe400078e33ff */
[----:B------:R-:W-:Y:S02]  /*20b0*/  SEL R23, R10, 0x1, !P3 ;  /* 0x000000010a177807 */ /* 0x000fe40005800000 */
[----:B------:R-:W-:Y:S02]  /*20c0*/  @!P0 LOP3.LUT R24, RZ, c[0x0][0x1c0], RZ, 0x33, !PT ;  /* 0x00007000ff188a12 */ /* 0x000fe400078e33ff */
[----:B------:R-:W-:Y:S01]  /*20d0*/  ISETP.LT.U32.AND P0, PT, R40, R22, PT ;  /* 0x000000162800720c */ /* 0x000fe20003f01070 */
[-C--:B------:R-:W-:Y:S01]  /*20e0*/  IMAD R25, R4, R23.reuse, RZ ;  /* 0x0000001704197224 */ /* 0x080fe200078e02ff */
[----:B------:R-:W-:Y:S01]  /*20f0*/  SHF.R.S32.HI R21, RZ, 0x1f, R22 ;  /* 0x0000001fff157819 */ /* 0x000fe20000011416 */
[----:B------:R-:W-:Y:S02]  /*2100*/  IMAD R8, R24, R23, RZ ;  /* 0x0000001718087224 */ /* 0x000fe400078e02ff */
[----:B------:R-:W-:Y:S01]  /*2110*/  IMAD R6, R25, R6, RZ ;  /* 0x0000000619067224 */ /* 0x000fe200078e02ff */
[----:B------:R-:W-:Y:S01]  /*2120*/  ISETP.LT.AND.EX P0, PT, R41, R21, PT, P0 ;  /* 0x000000152900720c */ /* 0x000fe20003f01300 */
[----:B------:R-:W-:-:S02]  /*2130*/  IMAD R8, R9, R8, RZ ;  /* 0x0000000809087224 */ /* 0x000fc400078e02ff */
[----:B0-----:R-:W-:Y:S01]  /*2140*/  @P1 FFMA.FTZ R31, R18, 0.69314718246459960938, R19 ;  /* 0x3f317218121f1823 */ /* 0x001fe20000010013 */
[----:B------:R-:W-:Y:S02]  /*2150*/  SEL R10, R40, R22, P0 ;  /* 0x00000016280a7207 */ /* 0x000fe40000000000 */
[----:B------:R-:W-:Y:S01]  /*2160*/  SEL R9, R41, R21, P0 ;  /* 0x0000001529097207 */ /* 0x000fe20000000000 */
[----:B------:R-:W-:Y:S05]  /*2170*/  @P2 BRA `(.L_x_61) ;  /* 0x00001c5000002947 */ /* 0x000fea0003800000 */
[----:B------:R-:W-:Y:S01]  /*2180*/  ULDC.U8 UR4, c[0x0][0x328] ;  /* 0x0000ca0000047ab9 */ /* 0x000fe20000000000 */
[C---:B------:R-:W-:Y:S02]  /*2190*/  IADD3 R40, P0, R7.reuse, UR7, RZ ;  /* 0x0000000707287c10 */ /* 0x040fe4000ff1e0ff */
[----:B------:R-:W-:Y:S02]  /*21a0*/  ISETP.NE.AND P1, PT, RZ, UR4, PT ;  /* 0x00000004ff007c0c */ /* 0x000fe4000bf25270 */
        /* <DEDUP_REMOVED lines=32> */
[----:B------:R-:W-:Y:S02]  /*23b0*/  MOV R24, 0x23d0 ;  /* 0x000023d000187802 */ /* 0x000fe40000000f00 */
[----:B------:R-:W-:Y:S05]  /*23c0*/  CALL.REL.NOINC `($__internal_1_$__cuda_sm20_div_s64) ;  /* 0x0000234000007944 */ /* 0x000fea0003c00000 */
[-C--:B------:R-:W-:Y:S02]  /*23d0*/  IADD3 R23, P0, RZ, -R20.reuse, RZ ;  /* 0x80000014ff177210 */ /* 0x080fe40007f1e0ff */
[----:B------:R-:W-:Y:S02]  /*23e0*/  MOV R50, R20 ;  /* 0x0000001400327202 */ /* 0x000fe40000000f00 */
[----:B------:R-:W-:Y:S01]  /*23f0*/  IADD3.X R19, RZ, ~R21, RZ, P0, !PT ;  /* 0x80000015ff137210 */ /* 0x000fe200007fe4ff */
[----:B------:R-:W-:Y:S01]  /*2400*/  IMAD.WIDE.U32 R40, R44, R23, R40 ;  /* 0x000000172c287225 */ /* 0x000fe200078e0028 */
[----:B------:R-:W-:-:S03]  /*2410*/  MOV R51, R21 ;  /* 0x0000001500337202 */ /* 0x000fc60000000f00 */
[----:B------:R-:W-:-:S04]  /*2420*/  IMAD R18, R19, R44, RZ ;  /* 0x0000002c13127224 */ /* 0x000fc800078e02ff */
[----:B------:R-:W-:-:S05]  /*2430*/  IMAD R19, R25, R23, R18 ;  /* 0x0000001719137224 */ /* 0x000fca00078e0212 */
[----:B------:R-:W-:Y:S01]  /*2440*/  IADD3 R19, R41, R19, RZ ;  /* 0x0000001329137210 */ /* 0x000fe20007ffe0ff */
[----:B------:R-:W-:Y:S05]  /*2450*/  BRA `(.L_x_65) ;  /* 0x0000016000007947 */ /* 0x000fea0003800000 */
.L_x_64:
[----:B------:R-:W0:Y:S01]  /*2460*/  I2F.U32.RP R22, R44 ;  /* 0x0000002c00167306 */ /* 0x000e220000209000 */
[----:B------:R-:W-:Y:S01]  /*2470*/  ISETP.NE.U32.AND P0, PT, R44, RZ, PT ;  /* 0x000000ff2c00720c */ /* 0x000fe20003f05070 */
[----:B------:R-:W-:-:S06]  /*2480*/  IMAD.MOV.U32 R51, RZ, RZ, RZ ;  /* 0x000000ffff337224 */ /* 0x000fcc00078e00ff */
        /* <DEDUP_REMOVED lines=13> */
[----:B------:R-:W-:Y:S02]  /*2560*/  ISETP.GE.U32.AND P1, PT, R19, R44, PT ;  /* 0x0000002c1300720c */ /* 0x000fe40003f26070 */
[----:B------:R-:W-:-:S11]  /*2570*/  MOV R19, RZ ;  /* 0x000000ff00137202 */ /* 0x000fd60000000f00 */
[----:B------:R-:W-:Y:S02]  /*2580*/  @P1 IADD3 R50, R50, 0x1, RZ ;  /* 0x0000000132321810 */ /* 0x000fe40007ffe0ff */
[----:B------:R-:W-:-:S05]  /*2590*/  @!P0 LOP3.LUT R50, RZ, R44, RZ, 0x33, !PT ;  /* 0x0000002cff328212 */ /* 0x000fca00078e33ff */
[----:B------:R-:W-:-:S04]  /*25a0*/  IMAD.MOV R21, RZ, RZ, -R50 ;  /* 0x000000ffff157224 */ /* 0x000fc800078e0a32 */
[----:B------:R-:W-:Y:S02]  /*25b0*/  IMAD R40, R44, R21, R40 ;  /* 0x000000152c287224 */ /* 0x000fe400078e0228 */
.L_x_65:
[----:B------:R-:W-:Y:S05]  /*25c0*/  BSYNC B0 ;  /* 0x0000000000007941 */ /* 0x000fea0003800000 */
.L_x_63:
        /* <DEDUP_REMOVED lines=11> */
[-C--:B------:R-:W-:Y:S02]  /*2680*/  IADD3.X R18, RZ, ~R21.reuse, RZ, P0, !PT ;  /* 0x80000015ff127210 */ /* 0x080fe400007fe4ff */
[----:B------:R-:W-:Y:S01]  /*2690*/  MOV R44, R20 ;  /* 0x00000014002c7202 */ /* 0x000fe20000000f00 */
[----:B------:R-:W-:Y:S01]  /*26a0*/  IMAD.WIDE.U32 R40, R35, R22, R40 ;  /* 0x0000001623287225 */ /* 0x000fe200078e0028 */
[----:B------:R-:W-:-:S03]  /*26b0*/  MOV R45, R21 ;  /* 0x00000015002d7202 */ /* 0x000fc60000000f00 */
[----:B------:R-:W-:-:S04]  /*26c0*/  IMAD R18, R18, R35, RZ ;  /* 0x0000002312127224 */ /* 0x000fc800078e02ff */
[----:B------:R-:W-:-:S05]  /*26d0*/  IMAD R5, R5, R22, R18 ;  /* 0x0000001605057224 */ /* 0x000fca00078e0212 */
[----:B------:R-:W-:Y:S01]  /*26e0*/  IADD3 R5, R41, R5, RZ ;  /* 0x0000000529057210 */ /* 0x000fe20007ffe0ff */
[----:B------:R-:W-:Y:S05]  /*26f0*/  BRA `(.L_x_68) ;  /* 0x0000016000007947 */ /* 0x000fea0003800000 */
.L_x_67:
[----:B------:R-:W0:Y:S01]  /*2700*/  I2F.U32.RP R20, R35 ;  /* 0x0000002300147306 */ /* 0x000e220000209000 */
[----:B------:R-:W-:Y:S01]  /*2710*/  HFMA2.MMA R18, -RZ, RZ, 0, 0 ;  /* 0x00000000ff127435 */ /* 0x000fe200000001ff */
        /* <DEDUP_REMOVED lines=8> */
[----:B------:R-:W-:-:S04]  /*27a0*/  IMAD.HI.U32 R44, R5, R40, RZ ;  /* 0x00000028052c7227 */ /* 0x000fc800078e00ff */
[----:B------:R-:W-:-:S04]  /*27b0*/  IMAD.MOV R5, RZ, RZ, -R44 ;  /* 0x000000ffff057224 */ /* 0x000fc800078e0a2c */
[----:B------:R-:W-:Y:S01]  /*27c0*/  IMAD R18, R35, R5, R40 ;  /* 0x0000000523127224 */ /* 0x000fe200078e0228 */
[----:B------:R-:W-:-:S04]  /*27d0*/  MOV R5, RZ ;  /* 0x000000ff00057202 */ /* 0x000fc80000000f00 */
        /* <DEDUP_REMOVED lines=8> */
.L_x_68:
[----:B------:R-:W-:Y:S05]  /*2860*/  BSYNC B0 ;  /* 0x0000000000007941 */ /* 0x000fea0003800000 */
.L_x_66:
        /* <DEDUP_REMOVED lines=11> */
[----:B------:R-:W-:Y:S05]  /*2920*/  CALL.REL.NOINC `($__internal_1_$__cuda_sm20_div_s64) ;  /* 0x00001de000007944 */ /* 0x000fea0003c00000 */
[----:B------:R-:W-:-:S04]  /*2930*/  IADD3 R23, P0, RZ, -R20, RZ ;  /* 0x80000014ff177210 */ /* 0x000fc80007f1e0ff */
[----:B------:R-:W-:Y:S01]  /*2940*/  IADD3.X R19, RZ, ~R21, RZ, P0, !PT ;  /* 0x80000015ff137210 */ /* 0x000fe200007fe4ff */
[----:B------:R-:W-:-:S04]  /*2950*/  IMAD.WIDE.U32 R44, R4, R23, R44 ;  /* 0x00000017042c7225 */ /* 0x000fc800078e002c */
[----:B------:R-:W-:-:S04]  /*2960*/  IMAD R19, R19, R4, RZ ;  /* 0x0000000413137224 */ /* 0x000fc800078e02ff */
[----:B------:R-:W-:-:S05]  /*2970*/  IMAD R0, R0, R23, R19 ;  /* 0x0000001700007224 */ /* 0x000fca00078e0213 */
[----:B------:R-:W-:Y:S01]  /*2980*/  IADD3 R0, R45, R0, RZ ;  /* 0x000000002d007210 */ /* 0x000fe20007ffe0ff */
[----:B------:R-:W-:Y:S05]  /*2990*/  BRA `(.L_x_71) ;  /* 0x0000016000007947 */ /* 0x000fea0003800000 */
.L_x_70:
[----:B------:R-:W0:Y:S01]  /*29a0*/  I2F.U32.RP R21, R4 ;  /* 0x0000000400157306 */ /* 0x000e220000209000 */
[----:B------:R-:W-:-:S07]  /*29b0*/  ISETP.NE.U32.AND P0, PT, R4, RZ, PT ;  /* 0x000000ff0400720c */ /* 0x000fce0003f05070 */
[----:B0-----:R-:W0:Y:S02]  /*29c0*/  MUFU.RCP R18, R21 ;  /* 0x0000001500127308 */ /* 0x001e240000001000 */
[----:B0-----:R-:W-:Y:S01]  /*29d0*/  IADD3 R18, R18, 0xffffffe, RZ ;  /* 0x0ffffffe12127810 */ /* 0x001fe20007ffe0ff */
[----:B------:R-:W-:-:S05]  /*29e0*/  IMAD.MOV.U32 R21, RZ, RZ, RZ ;  /* 0x000000ffff157224 */ /* 0x000fca00078e00ff */
[----:B------:R0:W1:Y:S02]  /*29f0*/  F2I.FTZ.U32.TRUNC.NTZ R19, R18 ;  /* 0x0000001200137305 */ /* 0x000064000021f000 */
[----:B0-----:R-:W-:Y:S01]  /*2a00*/  HFMA2.MMA R18, -RZ, RZ, 0, 0 ;  /* 0x00000000ff127435 */ /* 0x001fe200000001ff */
[----:B-1----:R-:W-:-:S04]  /*2a10*/  IMAD.MOV R0, RZ, RZ, -R19 ;  /* 0x000000ffff007224 */ /* 0x002fc800078e0a13 */
[----:B------:R-:W-:-:S05]  /*2a20*/  IMAD R0, R0, R4, RZ ;  /* 0x0000000400007224 */ /* 0x000fca00078e02ff */
[----:B------:R-:W-:Y:S01]  /*2a30*/  IMAD.HI.U32 R19, R19, R0, R18 ;  /* 0x0000000013137227 */ /* 0x000fe200078e0012 */
[----:B------:R-:W-:-:S05]  /*2a40*/  MOV R0, RZ ;  /* 0x000000ff00007202 */ /* 0x000fca0000000f00 */
        /* <DEDUP_REMOVED lines=11> */
.L_x_71:
[----:B------:R-:W-:Y:S05]  /*2b00*/  BSYNC B0 ;  /* 0x0000000000007941 */ /* 0x000fea0003800000 */
.L_x_69:
        /* <DEDUP_REMOVED lines=12> */
[----:B------:R-:W-:Y:S01]  /*2bd0*/  SHF.R.S32.HI R19, RZ, 0x1f, R28 ;  /* 0x0000001fff137819 */ /* 0x000fe2000001141c */
[----:B------:R-:W-:Y:S01]  /*2be0*/  USHF.R.S32.HI UR10, URZ, 0x1f, UR5 ;  /* 0x0000001f3f0a7899 */ /* 0x000fe20008011405 */
[----:B------:R-:W-:-:S02]  /*2bf0*/  IMAD R23, R0, UR4, RZ ;  /* 0x0000000400177c24 */ /* 0x000fc4000f8e02ff */
[-C--:B------:R-:W-:Y:S02]  /*2c00*/  IMAD R25, R4, R15.reuse, RZ ;  /* 0x0000000f04197224 */ /* 0x080fe400078e02ff */
[----:B------:R-:W-:Y:S02]  /*2c10*/  IMAD R19, R19, R40, R5 ;  /* 0x0000002813137224 */ /* 0x000fe400078e0205 */
[----:B------:R-:W-:Y:S02]  /*2c20*/  IMAD R25, R14, R48, R25 ;  /* 0x000000300e197224 */ /* 0x000fe400078e0219 */
[----:B------:R-:W-:-:S04]  /*2c30*/  IMAD.WIDE.U32 R48, R48, R15, RZ ;  /* 0x0000000f30307225 */ /* 0x000fc800078e00ff */
[----:B------:R-:W-:Y:S01]  /*2c40*/  IMAD R5, R21, UR5, RZ ;  /* 0x0000000515057c24 */ /* 0x000fe2000f8e02ff */
[----:B------:R-:W-:Y:S01]  /*2c50*/  IADD3 R25, R49, R25, RZ ;  /* 0x0000001931197210 */ /* 0x000fe20007ffe0ff */
[----:B------:R-:W-:Y:S02]  /*2c60*/  IMAD R21, R44, UR11, R23 ;  /* 0x0000000b2c157c24 */ /* 0x000fe4000f8e0217 */
[----:B------:R-:W-:Y:S01]  /*2c70*/  IMAD.WIDE.U32 R40, R40, R28, RZ ;  /* 0x0000001c28287225 */ /* 0x000fe200078e00ff */
[----:B------:R-:W-:-:S03]  /*2c80*/  LOP3.LUT R4, R51, R25, RZ, 0xfc, !PT ;  /* 0x0000001933047212 */ /* 0x000fc600078efcff */
[----:B------:R-:W-:Y:S01]  /*2c90*/  IMAD.WIDE.U32 R44, R44, UR4, RZ ;  /* 0x000000042c2c7c25 */ /* 0x000fe2000f8e00ff */
[----:B------:R-:W-:Y:S02]  /*2ca0*/  ISETP.NE.U32.AND P0, PT, R4, RZ, PT ;  /* 0x000000ff0400720c */ /* 0x000fe40003f05070 */
[----:B------:R-:W-:Y:S01]  /*2cb0*/  IADD3 R0, R41, R19, RZ ;  /* 0x0000001329007210 */ /* 0x000fe20007ffe0ff */
[C---:B------:R-:W-:Y:S01]  /*2cc0*/  IMAD R5, R20.reuse, UR10, R5 ;  /* 0x0000000a14057c24 */ /* 0x040fe2000f8e0205 */
[----:B------:R-:W-:Y:S01]  /*2cd0*/  IADD3 R4, R45, R21, RZ ;  /* 0x000000152d047210 */ /* 0x000fe20007ffe0ff */
[----:B------:R-:W-:-:S04]  /*2ce0*/  IMAD.WIDE.U32 R42, R20, UR5, RZ ;  /* 0x00000005142a7c25 */ /* 0x000fc8000f8e00ff */
[----:B------:R-:W-:Y:S01]  /*2cf0*/  IMAD R3, R3, UR4, RZ ;  /* 0x0000000403037c24 */ /* 0x000fe2000f8e02ff */
[----:B------:R-:W-:Y:S01]  /*2d00*/  IADD3 R5, R43, R5, RZ ;  /* 0x000000052b057210 */ /* 0x000fe20007ffe0ff */
[----:B------:R-:W-:Y:S02]  /*2d10*/  IMAD R2, R2, UR4, RZ ;  /* 0x0000000402027c24 */ /* 0x000fe4000f8e02ff */
[----:B------:R-:W-:Y:S05]  /*2d20*/  @!P0 BRA `(.L_x_73) ;  /* 0x0000011000008947 */ /* 0x000fea0003800000 */
[----:B------:R-:W-:Y:S01]  /*2d30*/  IMAD.MOV.U32 R30, RZ, RZ, R50 ;  /* 0x000000ffff1e7224 */ /* 0x000fe200078e0032 */
[----:B------:R-:W-:Y:S01]  /*2d40*/  MOV R19, R51 ;  /* 0x0000003300137202 */ /* 0x000fe20000000f00 */
[----:B------:R-:W-:Y:S01]  /*2d50*/  IMAD.MOV.U32 R26, RZ, RZ, R48 ;  /* 0x000000ffff1a7224 */ /* 0x000fe200078e0030 */
[----:B------:R-:W-:Y:S02]  /*2d60*/  MOV R24, 0x2d80 ;  /* 0x00002d8000187802 */ /* 0x000fe40000000f00 */
[----:B------:R-:W-:Y:S05]  /*2d70*/  CALL.REL.NOINC `($__internal_1_$__cuda_sm20_div_s64) ;  /* 0x0000199000007944 */ /* 0x000fea0003c00000 */
        /* <DEDUP_REMOVED lines=12> */
.L_x_73:
        /* <DEDUP_REMOVED lines=20> */
[----:B------:R-:W-:-:S05]  /*2f80*/  IADD3 R21, -R20, RZ, RZ ;  /* 0x000000ff14157210 */ /* 0x000fca0007ffe1ff */
[----:B------:R-:W-:Y:S01]  /*2f90*/  IMAD R18, R48, R21, R50 ;  /* 0x0000001530127224 */ /* 0x000fe200078e0232 */
[----:B------:R-:W-:Y:S02]  /*2fa0*/  MOV R48, R20 ;  /* 0x0000001400307202 */ /* 0x000fe40000000f00 */
.L_x_74:
[----:B------:R-:W-:Y:S05]  /*2fb0*/  BSYNC B0 ;  /* 0x0000000000007941 */ /* 0x000fea0003800000 */
.L_x_72:
        /* <DEDUP_REMOVED lines=18> */
.L_x_76:
        /* <DEDUP_REMOVED lines=22> */
.L_x_77:
[----:B------:R-:W-:Y:S05]  /*3240*/  BSYNC B0 ;  /* 0x0000000000007941 */ /* 0x000fea0003800000 */
.L_x_75:
        /* <DEDUP_REMOVED lines=10> */
[----:B------:R-:W-:Y:S01]  /*32f0*/  IADD3 R17, P0, RZ, -R20, RZ ;  /* 0x80000014ff117210 */ /* 0x000fe20007f1e0ff */
[----:B------:R-:W-:Y:S01]  /*3300*/  IMAD.MOV.U32 R25, RZ, RZ, R51 ;  /* 0x000000ffff197224 */ /* 0x000fe200078e0033 */
[----:B------:R-:W-:Y:S02]  /*3310*/  MOV R24, R50 ;  /* 0x0000003200187202 */ /* 0x000fe40000000f00 */
[----:B------:R-:W-:-:S03]  /*3320*/  IADD3.X R22, RZ, ~R21, RZ, P0, !PT ;  /* 0x80000015ff167210 */ /* 0x000fc600007fe4ff */
[----:B------:R-:W-:-:S04]  /*3330*/  IMAD.WIDE.U32 R24, R15, R17, R24 ;  /* 0x000000110f187225 */ /* 0x000fc800078e0018 */
[----:B------:R-:W-:-:S04]  /*3340*/  IMAD R22, R22, R15, RZ ;  /* 0x0000000f16167224 */ /* 0x000fc800078e02ff */
[----:B------:R-:W-:Y:S01]  /*3350*/  IMAD R14, R14, R17, R22 ;  /* 0x000000110e0e7224 */ /* 0x000fe200078e0216 */
[----:B------:R-:W-:Y:S02]  /*3360*/  MOV R22, R24 ;  /* 0x0000001800167202 */ /* 0x000fe40000000f00 */
[----:B------:R-:W-:Y:S01]  /*3370*/  MOV R24, R20 ;  /* 0x0000001400187202 */ /* 0x000fe20000000f00 */
[----:B------:R-:W-:Y:S01]  /*3380*/  IMAD.IADD R14, R25, 0x1, R14 ;  /* 0x00000001190e7824 */ /* 0x000fe200078e020e */
[----:B------:R-:W-:Y:S01]  /*3390*/  MOV R25, R21 ;  /* 0x0000001500197202 */ /* 0x000fe20000000f00 */
[----:B------:R-:W-:Y:S05]  /*33a0*/  BRA `(.L_x_80) ;  /* 0x0000017000007947 */ /* 0x000fea0003800000 */
.L_x_79:
        /* <DEDUP_REMOVED lines=23> */
.L_x_80:
[----:B------:R-:W-:Y:S05]  /*3520*/  BSYNC B0 ;  /* 0x0000000000007941 */ /* 0x000fea0003800000 */
.L_x_78:
[----:B------:R-:W-:Y:S01]  /*3530*/  IMAD R17, R14, R3, RZ ;  /* 0x000000030e117224 */ /* 0x000fe200078e02ff */
[----:B------:R-:W-:Y:S01]  /*3540*/  LOP3.LUT R14, R49, R11, RZ, 0xfc, !PT ;  /* 0x0000000b310e7212 */ /* 0x000fe200078efcff */
[----:B------:R-:W-:Y:S01]  /*3550*/  IMAD R53, R28, c[0x0][0x214], RZ ;  /* 0x000085001c357a24 */ /* 0x000fe200078e02ff */
[----:B------:R-:W-:Y:S01]  /*3560*/  SHF.R.S32.HI R19, RZ, 0x1f, R3 ;  /* 0x0000001fff137819 */ /* 0x000fe20000011403 */
[-C--:B------:R-:W-:Y:S01]  /*3570*/  IMAD R15, R25, R6.reuse, RZ ;  /* 0x00000006190f7224 */ /* 0x080fe200078e02ff */
[----:B------:R-:W-:Y:S01]  /*3580*/  ISETP.NE.U32.AND P0, PT, R14, RZ, PT ;  /* 0x000000ff0e00720c */ /* 0x000fe20003f05070 */
[----:B------:R-:W-:Y:S01]  /*3590*/  IMAD.WIDE.U32 R50, R24, R6, RZ ;  /* 0x0000000618327225 */ /* 0x000fe200078e00ff */
[----:B------:R-:W-:Y:S01]  /*35a0*/  SHF.R.S32.HI R20, RZ, 0x1f, R6 ;  /* 0x0000001fff147819 */ /* 0x000fe20000011406 */
[----:B------:R-:W-:Y:S01]  /*35b0*/  BSSY B0, `(.L_x_81) ;  /* 0x0000035000007945 */ /* 0x000fe20003800000 */
[----:B------:R-:W-:Y:S01]  /*35c0*/  SHF.R.S32.HI R21, RZ, 0x1f, R53 ;  /* 0x0000001fff157819 */ /* 0x000fe20000011435 */
[----:B------:R-:W-:-:S02]  /*35d0*/  IMAD R6, R16, R53, RZ ;  /* 0x0000003510067224 */ /* 0x000fc400078e02ff */
[----:B------:R-:W-:Y:S02]  /*35e0*/  IMAD R19, R19, R22, R17 ;  /* 0x0000001613137224 */ /* 0x000fe400078e0211 */
[----:B------:R-:W-:-:S04]  /*35f0*/  IMAD.WIDE.U32 R16, R22, R3, RZ ;  /* 0x0000000316107225 */ /* 0x000fc800078e00ff */
[----:B------:R-:W-:Y:S01]  /*3600*/  IMAD R15, R20, R24, R15 ;  /* 0x00000018140f7224 */ /* 0x000fe200078e020f */
[----:B------:R-:W-:Y:S01]  /*3610*/  IADD3 R14, R17, R19, RZ ;  /* 0x00000013110e7210 */ /* 0x000fe20007ffe0ff */
[----:B------:R-:W-:Y:S02]  /*3620*/  IMAD R3, R21, R18, R6 ;  /* 0x0000001215037224 */ /* 0x000fe400078e0206 */
[----:B------:R-:W-:Y:S01]  /*3630*/  IMAD.WIDE.U32 R52, R18, R53, RZ ;  /* 0x0000003512347225 */ /* 0x000fe200078e00ff */
[----:B------:R-:W-:-:S04]  /*3640*/  IADD3 R6, R51, R15, RZ ;  /* 0x0000000f33067210 */ /* 0x000fc80007ffe0ff */
[----:B------:R-:W-:Y:S01]  /*3650*/  IADD3 R3, R53, R3, RZ ;  /* 0x0000000335037210 */ /* 0x000fe20007ffe0ff */
        /* <DEDUP_REMOVED lines=10> */
[----:B------:R-:W-:-:S02]  /*3700*/  IADD3.X R18, RZ, ~R21, RZ, P0, !PT ;  /* 0x80000015ff127210 */ /* 0x000fc400007fe4ff */
[----:B------:R-:W-:Y:S01]  /*3710*/  MOV R48, R20 ;  /* 0x0000001400307202 */ /* 0x000fe20000000f00 */
[----:B------:R-:W-:Y:S01]  /*3720*/  IMAD.WIDE.U32 R24, R13, R22, R24 ;  /* 0x000000160d187225 */ /* 0x000fe200078e0018 */
[----:B------:R-:W-:-:S03]  /*3730*/  MOV R49, R21 ;  /* 0x0000001500317202 */ /* 0x000fc60000000f00 */
[----:B------:R-:W-:-:S04]  /*3740*/  IMAD R18, R18, R13, RZ ;  /* 0x0000000d12127224 */ /* 0x000fc800078e02ff */
[----:B------:R-:W-:Y:S01]  /*3750*/  IMAD R11, R11, R22, R18 ;  /* 0x000000160b0b7224 */ /* 0x000fe200078e0212 */
[----:B------:R-:W-:-:S03]  /*3760*/  MOV R18, R24 ;  /* 0x0000001800127202 */ /* 0x000fc60000000f00 */
[----:B------:R-:W-:Y:S01]  /*3770*/  IMAD.IADD R11, R25, 0x1, R11 ;  /* 0x00000001190b7824 */ /* 0x000fe200078e020b */
[----:B------:R-:W-:Y:S05]  /*3780*/  BRA `(.L_x_83) ;  /* 0x0000017000007947 */ /* 0x000fea0003800000 */
.L_x_82:
        /* <DEDUP_REMOVED lines=12> */
[----:B------:R-:W-:Y:S02]  /*3850*/  IMAD R18, R13, R11, R48 ;  /* 0x0000000b0d127224 */ /* 0x000fe400078e0230 */
[----:B------:R-:W-:-:S03]  /*3860*/  IMAD.MOV.U32 R11, RZ, RZ, RZ ;  /* 0x000000ffff0b7224 */ /* 0x000fc600078e00ff */
        /* <DEDUP_REMOVED lines=8> */
[----:B------:R-:W-:Y:S02]  /*38f0*/  MOV R48, R15 ;  /* 0x0000000f00307202 */ /* 0x000fe40000000f00 */
.L_x_83:
[----:B------:R-:W-:Y:S05]  /*3900*/  BSYNC B0 ;  /* 0x0000000000007941 */ /* 0x000fea0003800000 */
.L_x_81:
        /* <DEDUP_REMOVED lines=19> */
[----:B------:R-:W-:Y:S02]  /*3a40*/  IADD3 R15, P0, RZ, -R20, RZ ;  /* 0x80000014ff0f7210 */ /* 0x000fe40007f1e0ff */
[----:B------:R-:W-:Y:S02]  /*3a50*/  MOV R22, R48 ;  /* 0x0000003000167202 */ /* 0x000fe40000000f00 */
[----:B------:R-:W-:-:S02]  /*3a60*/  IADD3.X R13, RZ, ~R21, RZ, P0, !PT ;  /* 0x80000015ff0d7210 */ /* 0x000fc400007fe4ff */
[----:B------:R-:W-:-:S03]  /*3a70*/  MOV R23, R49 ;  /* 0x0000003100177202 */ /* 0x000fc60000000f00 */
[----:B------:R-:W-:Y:S02]  /*3a80*/  IMAD R18, R13, R10, RZ ;  /* 0x0000000a0d127224 */ /* 0x000fe400078e02ff */
[----:B------:R-:W-:-:S04]  /*3a90*/  IMAD.WIDE.U32 R22, R10, R15, R22 ;  /* 0x0000000f0a167225 */ /* 0x000fc800078e0016 */
[----:B------:R-:W-:Y:S01]  /*3aa0*/  IMAD R9, R9, R15, R18 ;  /* 0x0000000f09097224 */ /* 0x000fe200078e0212 */
[----:B------:R-:W-:-:S04]  /*3ab0*/  MOV R10, R22 ;  /* 0x00000016000a7202 */ /* 0x000fc80000000f00 */
[----:B------:R-:W-:Y:S01]  /*3ac0*/  IADD3 R9, R23, R9, RZ ;  /* 0x0000000917097210 */ /* 0x000fe20007ffe0ff */
[----:B------:R-:W-:Y:S05]  /*3ad0*/  BRA `(.L_x_86) ;  /* 0x0000017000007947 */ /* 0x000fea0003800000 */
.L_x_85:
        /* <DEDUP_REMOVED lines=23> */
.L_x_86:
[----:B------:R-:W-:Y:S05]  /*3c50*/  BSYNC B0 ;  /* 0x0000000000007941 */ /* 0x000fea0003800000 */
.L_x_84:
[----:B------:R-:W-:Y:S01]  /*3c60*/  IADD3 R41, P1, P0, R44, R42, R40 ;  /* 0x0000002a2c297210 */ /* 0x000fe2000783e028 */
[----:B------:R-:W-:-:S03]  /*3c70*/  IMAD R9, R9, R2, RZ ;  /* 0x0000000209097224 */ /* 0x000fc600078e02ff */
[----:B------:R-:W-:Y:S02]  /*3c80*/  IADD3 R41, P3, P2, R50, R41, R52 ;  /* 0x0000002932297210 */ /* 0x000fe40007a7e034 */
[----:B------:R-:W-:Y:S02]  /*3c90*/  IADD3.X R0, R4, R5, R0, P1, P0 ;  /* 0x0000000504007210 */ /* 0x000fe40000fe0400 */
[----:B------:R-:W-:Y:S02]  /*3ca0*/  IADD3 R16, P1, P0, R54, R41, R16 ;  /* 0x0000002936107210 */ /* 0x000fe4000783e010 */
[----:B------:R-:W-:Y:S01]  /*3cb0*/  IADD3.X R0, R6, R0, R3, P3, P2 ;  /* 0x0000000006007210 */ /* 0x000fe20001fe4403 */
[----:B------:R-:W-:Y:S01]  /*3cc0*/  IMAD R3, R21, R8, RZ ;  /* 0x0000000815037224 */ /* 0x000fe200078e02ff */
[----:B------:R-:W-:Y:S02]  /*3cd0*/  SHF.R.S32.HI R4, RZ, 0x1f, R8 ;  /* 0x0000001fff047819 */ /* 0x000fe40000011408 */
[----:B------:R-:W-:-:S02]  /*3ce0*/  IADD3.X R17, R11, R0, R14, P1, P0 ;  /* 0x000000000b117210 */ /* 0x000fc40000fe040e */
        /* <DEDUP_REMOVED lines=11> */
.L_x_62:
[----:B------:R-:W-:-:S04]  /*3da0*/  LEA R2, P0, R40, c[0x0][0x200], 0x2 ;  /* 0x0000800028027a11 */ /* 0x000fc800078010ff */
[----:B------:R-:W-:-:S05]  /*3db0*/  LEA.HI.X R3, R40, c[0x0][0x204], R41, 0x2, P0 ;  /* 0x0000810028037a11 */ /* 0x000fca00000f1429 */
[----:B------:R0:W-:Y:S04]  /*3dc0*/  STG.E [R2.64], R31 ;  /* 0x0000001f02007986 */ /* 0x0001e8000c101908 */
.L_x_61:
[----:B------:R-:W-:Y:S05]  /*3dd0*/  BSYNC B1 ;  /* 0x0000000000017941 */ /* 0x000fea0003800000 */
.L_x_60:
[C---:B------:R-:W-:Y:S01]  /*3de0*/  IADD3 R0, R38.reuse, 0x10, RZ ;  /* 0x0000001026007810 */ /* 0x040fe20007ffe0ff */
[----:B0-----:R-:W-:Y:S01]  /*3df0*/  HFMA2.MMA R5, -RZ, RZ, 0, 0 ;  /* 0x00000000ff057435 */ /* 0x001fe200000001ff */
[----:B------:R-:W-:Y:S01]  /*3e00*/  ISETP.GE.OR P2, PT, R38, c[0x0][0x314], P6 ;  /* 0x0000c50026007a0c */ /* 0x000fe20003746670 */
[----:B------:R-:W-:Y:S01]  /*3e10*/  CS2R R2, SRZ ;  /* 0x0000000000027805 */ /* 0x000fe2000001ff00 */
[----:B------:R-:W-:Y:S02]  /*3e20*/  ISETP.GE.OR P1, PT, R0, c[0x0][0x314], P6 ;  /* 0x0000c50000007a0c */ /* 0x000fe40003726670 */
[----:B------:R-:W-:-:S04]  /*3e30*/  IADD3 R0, R38, 0x20, RZ ;  /* 0x0000002026007810 */ /* 0x000fc80007ffe0ff */
[----:B------:R-:W-:Y:S02]  /*3e40*/  ISETP.GE.OR P0, PT, R0, c[0x0][0x314], P6 ;  /* 0x0000c50000007a0c */ /* 0x000fe40003706670 */
[C---:B------:R-:W-:Y:S01]  /*3e50*/  IADD3 R0, R38.reuse, 0x30, RZ ;  /* 0x0000003026007810 */ /* 0x040fe20007ffe0ff */
[----:B------:R-:W-:Y:S02]  /*3e60*/  IMAD.SHL.U32 R38, R38, 0x4, RZ ;  /* 0x0000000426267824 */ /* 0x000fe400078e00ff */
[C---:B------:R-:W-:Y:S01]  /*3e70*/  @!P2 FADD.FTZ R36, -R31.reuse, R36 ;  /* 0x000000241f24a221 */ /* 0x040fe20000010100 */
[----:B------:R-:W-:Y:S01]  /*3e80*/  ISETP.GE.OR P6, PT, R0, c[0x0][0x314], P6 ;  /* 0x0000c50000007a0c */ /* 0x000fe200037c6670 */
[----:B------:R-:W-:Y:S02]  /*3e90*/  @!P1 FADD.FTZ R33, -R31, R33 ;  /* 0x000000211f219221 */ /* 0x000fe40000010100 */
[----:B------:R-:W-:Y:S02]  /*3ea0*/  @!P2 FMUL.FTZ R36, R36, 1.4426950216293334961 ;  /* 0x3fb8aa3b2424a820 */ /* 0x000fe40000410000 */
[----:B------:R-:W-:-:S02]  /*3eb0*/  @!P1 FMUL.FTZ R33, R33, 1.4426950216293334961 ;  /* 0x3fb8aa3b21219820 */ /* 0x000fc40000410000 */
[C---:B------:R-:W-:Y:S02]  /*3ec0*/  @!P0 FADD.FTZ R32, -R31.reuse, R32 ;  /* 0x000000201f208221 */ /* 0x040fe40000010100 */
[----:B------:R-:W0:Y:S01]  /*3ed0*/  @!P2 MUFU.EX2 R36, R36 ;  /* 0x000000240024a308 */ /* 0x000e220000000800 */
[----:B------:R-:W-:Y:S02]  /*3ee0*/  IMAD.MOV.U32 R0, RZ, RZ, c[0x0][0x314] ;  /* 0x0000c500ff007624 */ /* 0x000fe400078e00ff */
[----:B------:R-:W-:Y:S02]  /*3ef0*/  @!P0 FMUL.FTZ R32, R32, 1.4426950216293334961 ;  /* 0x3fb8aa3b20208820 */ /* 0x000fe40000410000 */
[----:B------:R-:W-:-:S03]  /*3f00*/  @!P6 FADD.FTZ R31, -R31, R34 ;  /* 0x000000221f1fe221 */ /* 0x000fc60000010100 */
[----:B------:R-:W1:Y:S01]  /*3f10*/  @!P1 MUFU.EX2 R4, R33 ;  /* 0x0000002100049308 */ /* 0x000e620000000800 */
[----:B------:R-:W-:-:S07]  /*3f20*/  @!P6 FMUL.FTZ R6, R31, 1.4426950216293334961 ;  /* 0x3fb8aa3b1f06e820 */ /* 0x000fce0000410000 */
[----:B------:R-:W2:Y:S01]  /*3f30*/  @!P0 MUFU.EX2 R32, R32 ;  /* 0x0000002000208308 */ /* 0x000ea20000000800 */
[----:B0-----:R0:W-:Y:S07]  /*3f40*/  @!P2 STS [R27.X4], R36 ;  /* 0x000000241b00a388 */ /* 0x0011ee0000004800 */
[----:B------:R-:W3:Y:S01]  /*3f50*/  @!P6 MUFU.EX2 R6, R6 ;  /* 0x000000060006e308 */ /* 0x000ee20000000800 */
[----:B-1----:R0:W-:Y:S04]  /*3f60*/  @!P1 STS [R27.X4+0x240], R4 ;  /* 0x000240041b009388 */ /* 0x0021e80000004800 */
[----:B--2---:R0:W-:Y:S01]  /*3f70*/  @!P0 STS [R27.X4+0x480], R32 ;  /* 0x000480201b008388 */ /* 0x0041e20000004800 */
[----:B------:R-:W-:-:S02]  /*3f80*/  ISETP.GE.AND P0, PT, R0, 0x1, PT ;  /* 0x000000010000780c */ /* 0x000fc40003f06270 */
[----:B------:R-:W-:Y:S01]  /*3f90*/  MOV R0, RZ ;  /* 0x000000ff00007202 */ /* 0x000fe20000000f00 */
[----:B---3--:R0:W-:Y:S04]  /*3fa0*/  @!P6 STS [R27.X4+0x6c0], R6 ;  /* 0x0006c0061b00e388 */ /* 0x0081e80000004800 */
[----:B------:R-:W-:Y:S06]  /*3fb0*/  BAR.SYNC.DEFER_BLOCKING 0x0 ;  /* 0x0000000000007b1d */ /* 0x000fec0000010000 */
[----:B------:R-:W-:Y:S05]  /*3fc0*/  @!P0 BRA `(.L_x_87) ;  /* 0x0000024000008947 */ /* 0x000fea0003800000 */
[----:B------:R-:W-:Y:S01]  /*3fd0*/  ULDC UR5, c[0x0][0x22c] ;  /* 0x00008b0000057ab9 */ /* 0x000fe20000000800 */
[C---:B------:R-:W-:Y:S01]  /*3fe0*/  IMAD R13, R7.reuse, 0x40, R38 ;  /* 0x00000040070d7824 */ /* 0x040fe200078e0226 */
[----:B------:R-:W-:Y:S01]  /*3ff0*/  UIMAD UR5, UR7, UR5, URZ ;  /* 0x00000005070572a4 */ /* 0x000fe2000f8e023f */
[C---:B0-----:R-:W-:Y:S01]  /*4000*/  IADD3 R6, R12.reuse, -UR7, RZ ;  /* 0x800000070c067c10 */ /* 0x041fe2000fffe0ff */
        /* <DEDUP_REMOVED lines=8> */
[----:B------:R-:W-:Y:S01]  /*4090*/  IMAD.MOV.U32 R5, RZ, RZ, RZ ;  /* 0x000000ffff057224 */ /* 0x000fe200078e00ff */
[----:B------:R-:W-:Y:S01]  /*40a0*/  LEA.HI.X.SX32 R13, R13, UR4, 0x1, P0 ;  /* 0x000000040d0d7c11 */ /* 0x000fe200080f0eff */
[----:B------:R-:W-:Y:S01]  /*40b0*/  IMAD.WIDE R18, R18, 0x4, RZ ;  /* 0x0000000412127825 */ /* 0x000fe200078e02ff */
[----:B------:R-:W-:-:S04]  /*40c0*/  LEA R14, P0, R4, c[0x0][0x1d8], 0x2 ;  /* 0x00007600040e7a11 */ /* 0x000fc800078010ff */
[----:B------:R-:W-:-:S03]  /*40d0*/  LEA.HI.X R13, R4, c[0x0][0x1dc], R13, 0x2, P0 ;  /* 0x00007700040d7a11 */ /* 0x000fc600000f140d */
.L_x_90:
[----:B------:R-:W-:Y:S01]  /*40e0*/  BSSY B0, `(.L_x_88) ;  /* 0x0000007000007945 */ /* 0x000fe20003800000 */
[----:B------:R-:W-:-:S05]  /*40f0*/  @P2 BRA `(.L_x_89) ;  /* 0x0000005000002947 */ /* 0x000fca0003800000 */
[----:B------:R-:W-:Y:S01]  /*4100*/  ISETP.GE.AND P0, PT, R38, c[0x0][0x220], PT ;  /* 0x0000880026007a0c */ /* 0x000fe20003f06270 */
[----:B------:R-:W-:Y:S01]  /*4110*/  CS2R R8, SRZ ;  /* 0x0000000000087805 */ /* 0x000fe2000001ff00 */
[----:B------:R-:W-:Y:S11]  /*4120*/  CS2R R10, SRZ ;  /* 0x00000000000a7805 */ /* 0x000ff6000001ff00 */
[----:B------:R-:W-:Y:S05]  /*4130*/  @!P0 MOV R15, R13 ;  /* 0x0000000d000f8202 */ /* 0x000fea0000000f00 */
[----:B------:R0:W5:Y:S02]  /*4140*/  @!P0 LDG.E.128 R8, [R14.64] ;  /* 0x000000080e088981 */ /* 0x000164000c1e1d00 */
.L_x_89:
[----:B------:R-:W-:Y:S05]  /*4150*/  BSYNC B0 ;  /* 0x0000000000007941 */ /* 0x000fea0003800000 */
.L_x_88:
        /* <DEDUP_REMOVED lines=11> */
.L_x_87:
[----:B------:R-:W-:Y:S02]  /*4210*/  IADD3 R7, R7, UR7, RZ ;  /* 0x0000000707077c10 */ /* 0x000fe4000fffe0ff */
[----:B0-----:R-:W-:-:S02]  /*4220*/  F2FP.PACK_AB R4, R3, R0 ;  /* 0x000000000304723e */ /* 0x001fc400000000ff */
        /* <DEDUP_REMOVED lines=23> */
[----:B------:R-:W-:Y:S01]  /*43a0*/  IMAD R11, R9, R2, R10 ;  /* 0x00000002090b7224 */ /* 0x000fe200078e020a */
[----:B------:R-:W-:Y:S01]  /*43b0*/  LOP3.LUT R2, R7, R6, RZ, 0x3c, !PT ;  /* 0x0000000607027212 */ /* 0x000fe200078e3cff */
[----:B0-----:R-:W0:Y:S03]  /*43c0*/  MUFU.RCP R0, R0 ;  /* 0x0000000000007308 */ /* 0x001e260000001000 */
[----:B------:R-:W-:Y:S02]  /*43d0*/  ISETP.GT.U32.AND P1, PT, R8, R11, PT ;  /* 0x0000000b0800720c */ /* 0x000fe40003f24070 */
[----:B------:R-:W-:-:S11]  /*43e0*/  ISETP.GE.AND P0, PT, R2, RZ, PT ;  /* 0x000000ff0200720c */ /* 0x000fd60003f06270 */
[----:B------:R-:W-:Y:S01]  /*43f0*/  @!P1 IMAD.IADD R11, R11, 0x1, -R8 ;  /* 0x000000010b0b9824 */ /* 0x000fe200078e0a08 */
[----:B------:R-:W-:Y:S02]  /*4400*/  @!P1 IADD3 R9, R9, 0x1, RZ ;  /* 0x0000000109099810 */ /* 0x000fe40007ffe0ff */
[----:B0-----:R-:W-:Y:S02]  /*4410*/  IADD3 R10, R0, 0xffffffe, RZ ;  /* 0x0ffffffe000a7810 */ /* 0x001fe40007ffe0ff */
[----:B------:R-:W-:Y:S02]  /*4420*/  ISETP.GE.U32.AND P2, PT, R11, R8, PT ;  /* 0x000000080b00720c */ /* 0x000fe40003f46070 */
[----:B------:R-:W-:Y:S01]  /*4430*/  ISETP.NE.AND P1, PT, R6, RZ, PT ;  /* 0x000000ff0600720c */ /* 0x000fe20003f25270 */
[----:B------:R0:W1:Y:S10]  /*4440*/  F2I.FTZ.U32.TRUNC.NTZ R11, R10 ;  /* 0x0000000a000b7305 */ /* 0x000074000021f000 */
[----:B------:R-:W-:-:S05]  /*4450*/  @P2 IADD3 R9, R9, 0x1, RZ ;  /* 0x0000000109092810 */ /* 0x000fca0007ffe0ff */
[----:B------:R-:W-:Y:S01]  /*4460*/  @!P0 IMAD.MOV R9, RZ, RZ, -R9 ;  /* 0x000000ffff098224 */ /* 0x000fe200078e0a09 */
[----:B------:R-:W-:Y:S01]  /*4470*/  @!P1 LOP3.LUT R9, RZ, R6, RZ, 0x33, !PT ;  /* 0x00000006ff099212 */ /* 0x000fe200078e33ff */
[----:B0-----:R-:W-:Y:S01]  /*4480*/  IMAD.MOV.U32 R10, RZ, RZ, RZ ;  /* 0x000000ffff0a7224 */ /* 0x001fe200078e00ff */
[----:B-1----:R-:W-:-:S03]  /*4490*/  IADD3 R2, RZ, -R11, RZ ;  /* 0x8000000bff027210 */ /* 0x002fc60007ffe0ff */
        /* <DEDUP_REMOVED lines=30> */
[----:B------:R-:W-:Y:S02]  /*4680*/  IMAD.IADD R39, R39, 0x1, R3 ;  /* 0x0000000127277824 */ /* 0x000fe400078e0203 */
[----:B------:R-:W-:-:S04]  /*4690*/  IMAD R3, R0, c[0x0][0x1e8], RZ ;  /* 0x00007a0000037a24 */ /* 0x000fc800078e02ff */
[C---:B------:R-:W-:Y:S02]  /*46a0*/  IMAD R3, R6.reuse, c[0x0][0x1ec], R3 ;  /* 0x00007b0006037a24 */ /* 0x040fe400078e0203 */
[----:B------:R-:W-:-:S05]  /*46b0*/  IMAD.WIDE.U32 R6, R6, c[0x0][0x1e8], R38 ;  /* 0x00007a0006067a25 */ /* 0x000fca00078e0026 */
[----:B------:R-:W-:Y:S02]  /*46c0*/  IADD3 R3, R7, R3, RZ ;  /* 0x0000000307037210 */ /* 0x000fe40007ffe0ff */
[----:B------:R-:W-:-:S04]  /*46d0*/  LEA R2, P0, R6, c[0x0][0x1d0], 0x1 ;  /* 0x0000740006027a11 */ /* 0x000fc800078008ff */
[----:B------:R-:W-:-:S05]  /*46e0*/  LEA.HI.X R3, R6, c[0x0][0x1d4], R3, 0x1, P0 ;  /* 0x0000750006037a11 */ /* 0x000fca00000f0c03 */
[----:B------:R-:W-:Y:S01]  /*46f0*/  STG.E.64 [R2.64], R4 ;  /* 0x0000000402007986 */ /* 0x000fe2000c101b08 */
[----:B------:R-:W-:Y:S05]  /*4700*/  EXIT ;  /* 0x000000000000794d */ /* 0x000fea0003800000 */
        .weak           $__internal_1_$__cuda_sm20_div_s64
        .type           $__internal_1_$__cuda_sm20_div_s64,@function
        .size           $__internal_1_$__cuda_sm20_div_s64,(.L_x_7697 - $__internal_1_$__cuda_sm20_div_s64)
$__internal_1_$__cuda_sm20_div_s64:
        /* <DEDUP_REMOVED lines=17> */
[C---:B------:R-:W-:Y:S02]  /*4820*/  IMAD R20, R59.reuse, R21, RZ ;  /* 0x000000153b147224 */ /* 0x040fe400078e02ff */
[----:B------:R-:W-:-:S04]  /*4830*/  IMAD.HI.U32 R23, P1, R59, R23, R56 ;  /* 0x000000173b177227 */ /* 0x000fc80007820038 */
[----:B------:R-:W-:Y:S01]  /*4840*/  IMAD.HI.U32 R21, R59, R21, RZ ;  /* 0x000000153b157227 */ /* 0x000fe200078e00ff */
[----:B------:R-:W-:-:S03]  /*4850*/  IADD3 R57, P0, R20, R23, RZ ;  /* 0x0000001714397210 */ /* 0x000fc60007f1e0ff */
[----:B------:R-:W-:Y:S02]  /*4860*/  IMAD.X R21, R21, 0x1, R59, P2 ;  /* 0x0000000115157824 */ /* 0x000fe400010e063b */
[----:B------:R-:W-:-:S03]  /*4870*/  IMAD.WIDE.U32 R58, R57, R46, RZ ;  /* 0x0000002e393a7225 */ /* 0x000fc600078e00ff */
[----:B------:R-:W-:Y:S01]  /*4880*/  IADD3.X R29, RZ, RZ, R21, P0, P1 ;  /* 0x000000ffff1d7210 */ /* 0x000fe200007e2415 */
[----:B------:R-:W-:Y:S01]  /*4890*/  IMAD R22, R57, R47, R59 ;  /* 0x0000002f39167224 */ /* 0x000fe200078e023b */
[----:B------:R-:W-:Y:S02]  /*48a0*/  IADD3 R20, P0, RZ, -R58, RZ ;  /* 0x8000003aff147210 */ /* 0x000fe40007f1e0ff */
[----:B------:R-:W-:Y:S01]  /*48b0*/  ISETP.GE.AND P1, PT, R19, RZ, PT ;  /* 0x000000ff1300720c */ /* 0x000fe20003f26270 */
[----:B------:R-:W-:Y:S02]  /*48c0*/  IMAD R22, R29, R46, R22 ;  /* 0x0000002e1d167224 */ /* 0x000fe400078e0216 */
[----:B------:R-:W-:-:S04]  /*48d0*/  IMAD.HI.U32 R56, R57, R20, RZ ;  /* 0x0000001439387227 */ /* 0x000fc800078e00ff */
[----:B------:R-:W-:Y:S01]  /*48e0*/  IMAD.X R22, RZ, RZ, ~R22, P0 ;  /* 0x000000ffff167224 */ /* 0x000fe200000e0e16 */
[----:B------:R-:W-:-:S03]  /*48f0*/  IADD3 R21, P0, RZ, -R30, RZ ;  /* 0x8000001eff157210 */ /* 0x000fc60007f1e0ff */
[----:B------:R-:W-:Y:S01]  /*4900*/  IMAD.WIDE.U32 R56, P5, R57, R22, R56 ;  /* 0x0000001639387225 */ /* 0x000fe200078a0038 */
[----:B------:R-:W-:-:S03]  /*4910*/  SEL R21, R21, R30, !P1 ;  /* 0x0000001e15157207 */ /* 0x000fc60004800000 */
[C---:B------:R-:W-:Y:S02]  /*4920*/  IMAD R23, R29.reuse, R22, RZ ;  /* 0x000000161d177224 */ /* 0x040fe400078e02ff */
[----:B------:R-:W-:-:S04]  /*4930*/  IMAD.HI.U32 R20, P4, R29, R20, R56 ;  /* 0x000000141d147227 */ /* 0x000fc80007880038 */
[----:B------:R-:W-:Y:S01]  /*4940*/  IMAD.HI.U32 R22, R29, R22, RZ ;  /* 0x000000161d167227 */ /* 0x000fe200078e00ff */
[----:B------:R-:W-:-:S03]  /*4950*/  IADD3 R23, P2, R23, R20, RZ ;  /* 0x0000001417177210 */ /* 0x000fc60007f5e0ff */
[----:B------:R-:W-:Y:S02]  /*4960*/  IMAD.X R20, RZ, RZ, ~R19, P0 ;  /* 0x000000ffff147224 */ /* 0x000fe400000e0e13 */
[----:B------:R-:W-:-:S03]  /*4970*/  IMAD.HI.U32 R56, R23, R21, RZ ;  /* 0x0000001517387227 */ /* 0x000fc600078e00ff */
[----:B------:R-:W-:Y:S01]  /*4980*/  SEL R20, R20, R19, !P1 ;  /* 0x0000001314147207 */ /* 0x000fe20004800000 */
[----:B------:R-:W-:Y:S02]  /*4990*/  IMAD.X R29, R22, 0x1, R29, P5 ;  /* 0x00000001161d7824 */ /* 0x000fe400028e061d */
[----:B------:R-:W-:-:S03]  /*49a0*/  IMAD.MOV.U32 R57, RZ, RZ, RZ ;  /* 0x000000ffff397224 */ /* 0x000fc600078e00ff */
[----:B------:R-:W-:Y:S01]  /*49b0*/  IADD3.X R29, RZ, RZ, R29, P2, P4 ;  /* 0x000000ffff1d7210 */ /* 0x000fe200017e841d */
[----:B------:R-:W-:-:S04]  /*49c0*/  IMAD.WIDE.U32 R56, R23, R20, R56 ;  /* 0x0000001417387225 */ /* 0x000fc800078e0038 */
[C---:B------:R-:W-:Y:S02]  /*49d0*/  IMAD R30, R29.reuse, R20, RZ ;  /* 0x000000141d1e7224 */ /* 0x040fe400078e02ff */
[----:B------:R-:W-:-:S04]  /*49e0*/  IMAD.HI.U32 R23, P1, R29, R21, R56 ;  /* 0x000000151d177227 */ /* 0x000fc80007820038 */
[----:B------:R-:W-:Y:S01]  /*49f0*/  IMAD.HI.U32 R22, R29, R20, RZ ;  /* 0x000000141d167227 */ /* 0x000fe200078e00ff */
[----:B------:R-:W-:-:S04]  /*4a00*/  IADD3 R30, P0, R30, R23, RZ ;  /* 0x000000171e1e7210 */ /* 0x000fc80007f1e0ff */
[----:B------:R-:W-:Y:S01]  /*4a10*/  IADD3.X R22, R22, RZ, RZ, P1, !PT ;  /* 0x000000ff16167210 */ /* 0x000fe20000ffe4ff */
[----:B------:R-:W-:-:S04]  /*4a20*/  IMAD.WIDE.U32 R56, R30, R46, RZ ;  /* 0x0000002e1e387225 */ /* 0x000fc800078e00ff */
[----:B------:R-:W-:Y:S01]  /*4a30*/  IMAD.X R29, RZ, RZ, R22, P0 ;  /* 0x000000ffff1d7224 */ /* 0x000fe200000e0616 */
[----:B------:R-:W-:Y:S01]  /*4a40*/  IADD3 R21, P0, -R56, R21, RZ ;  /* 0x0000001538157210 */ /* 0x000fe20007f1e1ff */
[----:B------:R-:W-:-:S03]  /*4a50*/  IMAD R22, R30, R47, R57 ;  /* 0x0000002f1e167224 */ /* 0x000fc600078e0239 */
[-C--:B------:R-:W-:Y:S01]  /*4a60*/  ISETP.GE.U32.AND P2, PT, R21, R46.reuse, PT ;  /* 0x0000002e1500720c */ /* 0x080fe20003f46070 */
[-C--:B------:R-:W-:Y:S01]  /*4a70*/  IMAD R23, R29, R46.reuse, R22 ;  /* 0x0000002e1d177224 */ /* 0x080fe200078e0216 */
[----:B------:R-:W-:-:S03]  /*4a80*/  IADD3 R22, P1, R21, -R46, RZ ;  /* 0x8000002e15167210 */ /* 0x000fc60007f3e0ff */
[----:B------:R-:W-:Y:S01]  /*4a90*/  IMAD.X R20, R20, 0x1, ~R23, P0 ;  /* 0x0000000114147824 */ /* 0x000fe200000e0e17 */
[----:B------:R-:W-:-:S04]  /*4aa0*/  IADD3 R23, P0, R30, 0x1, RZ ;  /* 0x000000011e177810 */ /* 0x000fc80007f1e0ff */
[----:B------:R-:W-:-:S04]  /*4ab0*/  ISETP.GE.U32.AND.EX P2, PT, R20, R47, PT, P2 ;  /* 0x0000002f1400720c */ /* 0x000fc80003f46120 */
[----:B------:R-:W-:Y:S01]  /*4ac0*/  SEL R22, R22, R21, P2 ;  /* 0x0000001516167207 */ /* 0x000fe20001000000 */
[----:B------:R-:W-:Y:S01]  /*4ad0*/  IMAD.X R21, R20, 0x1, ~R47, P1 ;  /* 0x0000000114157824 */ /* 0x000fe200008e0e2f */
[----:B------:R-:W-:Y:S01]  /*4ae0*/  SEL R23, R23, R30, P2 ;  /* 0x0000001e17177207 */ /* 0x000fe20001000000 */
[----:B------:R-:W-:Y:S01]  /*4af0*/  IMAD.X R30, RZ, RZ, R29, P0 ;  /* 0x000000ffff1e7224 */ /* 0x000fe200000e061d */
[----:B------:R-:W-:Y:S02]  /*4b00*/  ISETP.GE.U32.AND P0, PT, R22, R46, PT ;  /* 0x0000002e1600720c */ /* 0x000fe40003f06070 */
[----:B------:R-:W-:Y:S02]  /*4b10*/  SEL R21, R21, R20, P2 ;  /* 0x0000001415157207 */ /* 0x000fe40001000000 */
[----:B------:R-:W-:Y:S02]  /*4b20*/  SEL R30, R30, R29, P2 ;  /* 0x0000001d1e1e7207 */ /* 0x000fe40001000000 */
[----:B------:R-:W-:-:S02]  /*4b30*/  IADD3 R20, P1, R23, 0x1, RZ ;  /* 0x0000000117147810 */ /* 0x000fc40007f3e0ff */
[----:B------:R-:W-:Y:S02]  /*4b40*/  ISETP.GE.U32.AND.EX P0, PT, R21, R47, PT, P0 ;  /* 0x0000002f1500720c */ /* 0x000fe40003f06100 */
[-C--:B------:R-:W-:Y:S02]  /*4b50*/  IADD3.X R21, RZ, R30.reuse, RZ, P1, !PT ;  /* 0x0000001eff157210 */ /* 0x080fe40000ffe4ff */
[----:B------:R-:W-:Y:S02]  /*4b60*/  SEL R20, R20, R23, P0 ;  /* 0x0000001714147207 */ /* 0x000fe40000000000 */
[----:B------:R-:W-:Y:S02]  /*4b70*/  SEL R30, R21, R30, P0 ;  /* 0x0000001e151e7207 */ /* 0x000fe40000000000 */
[----:B------:R-:W-:Y:S02]  /*4b80*/  IADD3 R21, P1, RZ, -R20, RZ ;  /* 0x80000014ff157210 */ /* 0x000fe40007f3e0ff */
[----:B------:R-:W-:-:S02]  /*4b90*/  LOP3.LUT R22, R25, R19, RZ, 0x3c, !PT ;  /* 0x0000001319167212 */ /* 0x000fc400078e3cff */
[----:B------:R-:W-:Y:S01]  /*4ba0*/  ISETP.NE.U32.AND P0, PT, R26, RZ, PT ;  /* 0x000000ff1a00720c */ /* 0x000fe20003f05070 */
[----:B------:R-:W-:Y:S01]  /*4bb0*/  IMAD.X R23, RZ, RZ, ~R30, P1 ;  /* 0x000000ffff177224 */ /* 0x000fe200008e0e1e */
[----:B------:R-:W-:Y:S01]  /*4bc0*/  ISETP.GE.AND P2, PT, R22, RZ, PT ;  /* 0x000000ff1600720c */ /* 0x000fe20003f46270 */
[----:B------:R-:W-:Y:S01]  /*4bd0*/  IMAD.MOV.U32 R22, RZ, RZ, R24 ;  /* 0x000000ffff167224 */ /* 0x000fe200078e0018 */
[----:B------:R-:W-:Y:S02]  /*4be0*/  ISETP.NE.AND.EX P0, PT, R25, RZ, PT, P0 ;  /* 0x000000ff1900720c */ /* 0x000fe40003f05300 */
[----:B------:R-:W-:Y:S02]  /*4bf0*/  SEL R21, R21, R20, !P2 ;  /* 0x0000001415157207 */ /* 0x000fe40005000000 */
[----:B------:R-:W-:Y:S02]  /*4c00*/  SEL R23, R23, R30, !P2 ;  /* 0x0000001e17177207 */ /* 0x000fe40005000000 */
[----:B------:R-:W-:-:S02]  /*4c10*/  SEL R20, R21, 0xffffffff, P0 ;  /* 0xffffffff15147807 */ /* 0x000fc40000000000 */
[----:B------:R-:W-:Y:S01]  /*4c20*/  SEL R21, R23, 0xffffffff, P0 ;  /* 0xffffffff17157807 */ /* 0x000fe20000000000 */
[----:B------:R-:W-:-:S04]  /*4c30*/  IMAD.MOV.U32 R23, RZ, RZ, 0x0 ;  /* 0x00000000ff177424 */ /* 0x000fc800078e00ff */
[----:B------:R-:W-:Y:S05]  /*4c40*/  RET.REL.NODEC R22 `(_ZN5flash32flash_fwd_splitkv_combine_kernelI23Flash_fwd_kernel_traitsILi64ELi64ELi256ELi4ELb0ELb0EN7cutlass6half_tE19Flash_kernel_traitsILi64ELi64ELi256ELi4ES3_EELi8ELi6ELb0EEEvNS_16Flash_fwd_paramsE) ;  /* 0xffffb3b016007950 */ /* 0x000fea0003c3ffff */
.L_x_91:
        /* <DEDUP_REMOVED lines=11> */
.L_x_7697:


//--------------------- .text._ZN5flash32flash_fwd_splitkv_combine_kernelI23Flash_fwd_kernel_traitsILi64ELi64ELi256ELi4ELb0ELb0EN7cutlass6half_tE19Flash_kernel_traitsILi64ELi64ELi256ELi4ES3_EELi8ELi5ELb0EEEvNS_16Flash_fwd_paramsE --------------------------
	.section	.text._ZN5flash32flash_fwd_splitkv_combine_kernelI23Flash_fwd_kernel_traitsILi64ELi64ELi256ELi4ELb0ELb0EN7cutlass6half_tE19Flash_kernel_traitsILi64ELi64ELi256ELi4ES3_EELi8ELi5ELb0EEEvNS_16Flash_fwd_paramsE,"ax",@progbits
	.sectioninfo	@"SHI_REGISTERS=58"
	.align	128
        .global         _ZN5flash32flash_fwd_splitkv_combine_kernelI23Flash_fwd_kernel_traitsILi64ELi64ELi256ELi4ELb0ELb0EN7cutlass6half_tE19Flash_kernel_traitsILi64ELi64ELi256ELi4ES3_EELi8ELi5ELb0EEEvNS_16Flash_fwd_paramsE
        .type           _ZN5flash32flash_fwd_splitkv_combine_kernelI23Flash_fwd_kernel_traitsILi64ELi64ELi256ELi4ELb0ELb0EN7cutlass6half_tE19Flash_kernel_traitsILi64ELi64ELi256ELi4ES3_EELi8ELi5ELb0EEEvNS_16Flash_fwd_paramsE,@function
        .size           _ZN5flash32flash_fwd_splitkv_combine_kernelI23Flash_fwd_kernel_traitsILi64ELi64ELi256ELi4ELb0ELb0EN7cutlass6half_tE19Flash_kernel_traitsILi64ELi64ELi256ELi4ES3_EELi8ELi5ELb0EEEvNS_16Flash_fwd_paramsE,(.L_x_7698 - _ZN5flash32flash_fwd_splitkv_combine_kernelI23Flash_fwd_kernel_traitsILi64ELi64ELi256ELi4ELb0ELb0EN7cutlass6half_tE19Flash_kernel_traitsILi64ELi64ELi256ELi4ES3_EELi8ELi5ELb0EEEvNS_16Flash_fwd_paramsE)
        .other          _ZN5flash32flash_fwd_splitkv_combine_kernelI23Flash_fwd_kernel_traitsILi64ELi64ELi256ELi4ELb0ELb0EN7cutlass6half_tE19Flash_kernel_traitsILi64ELi64ELi256ELi4ES3_EELi8ELi5ELb0EEEvNS_16Flash_fwd_paramsE,@"STO_CUDA_ENTRY STV_DEFAULT"
_ZN5flash32flash_fwd_splitkv_combine_kernelI23Flash_fwd_kernel_traitsILi64ELi64ELi256ELi4ELb0ELb0EN7cutlass6half_tE19Flash_kernel_traitsILi64ELi64ELi256ELi4ES3_EELi8ELi5ELb0EEEvNS_16Flash_fwd_paramsE:
.text._ZN5flash32flash_fwd_splitkv_combine_kernelI23Flash_fwd_kernel_traitsILi64ELi64ELi256ELi4ELb0ELb0EN7cutlass6half_tE19Flash_kernel_traitsILi64ELi64ELi256ELi4ES3_EELi8ELi5ELb0EEEvNS_16Flash_fwd_paramsE:
        /* <DEDUP_REMOVED lines=23> */
[----:B------:R-:W-:Y:S05]  /*0170*/  CALL.REL.NOINC `($__internal_2_$__cuda_sm20_div_s64) ;  /* 0x0000423000007944 */ /* 0x000fea0003c00000 */
[----:B------:R-:W-:Y:S05]  /*0180*/  BRA `(.L_x_93) ;  /* 0x0000013000007947 */ /* 0x000fea0003800000 */
.L_x_92:
        /* <DEDUP_REMOVED lines=19> */
.L_x_93:
        /* <DEDUP_REMOVED lines=11> */
[----:B------:R-:W-:Y:S05]  /*0370*/  CALL.REL.NOINC `($__internal_2_$__cuda_sm20_div_s64) ;  /* 0x0000403000007944 */ /* 0x000fea0003c00000 */
[----:B------:R-:W-:Y:S02]  /*0380*/  MOV R32, R20 ;  /* 0x0000001400207202 */ /* 0x000fe40000000f00 */
[----:B------:R-:W-:Y:S01]  /*0390*/  MOV R33, R21 ;  /* 0x0000001500217202 */ /* 0x000fe20000000f00 */
[----:B------:R-:W-:Y:S05]  /*03a0*/  BRA `(.L_x_96) ;  /* 0x0000013000007947 */ /* 0x000fea0003800000 */
.L_x_95:
        /* <DEDUP_REMOVED lines=19> */
.L_x_96:
[----:B------:R-:W-:Y:S05]  /*04e0*/  BSYNC B0 ;  /* 0x0000000000007941 */ /* 0x000fea0003800000 */
.L_x_94:
[----:B------:R-:W-:Y:S01]  /*04f0*/  IABS R7, c[0x0][0x214] ;  /* 0x0000850000077a13 */ /* 0x000fe20000000000 */
[----:B------:R-:W-:Y:S01]  /*0500*/  ULDC UR6, c[0x0][0x214] ;  /* 0x0000850000067ab9 */ /* 0x000fe20000000800 */
[----:B------:R-:W-:Y:S01]  /*0510*/  BSSY B0, `(.L_x_97) ;  /* 0x000003b000007945 */ /* 0x000fe20003800000 */
[----:B------:R-:W-:Y:S01]  /*0520*/  UIADD3 UR6, UR6, -0x1, URZ ;  /* 0xffffffff06067890 */ /* 0x000fe2000fffe03f */
[----:B------:R-:W0:Y:S05]  /*0530*/  I2F.RP R6, R7 ;  /* 0x0000000700067306 */ /* 0x000e2a0000209400 */
[----:B------:R-:W-:-:S04]  /*0540*/  IADD3 R2, R7, UR6, RZ ;  /* 0x0000000607027c10 */ /* 0x000fc8000fffe0ff */
[----:B------:R-:W-:Y:S01]  /*0550*/  IABS R3, R2 ;  /* 0x0000000200037213 */ /* 0x000fe20000000000 */
        /* <DEDUP_REMOVED lines=9> */
[----:B------:R-:W-:Y:S01]  /*05f0*/  IMAD R4, R7, R4, R3 ;  /* 0x0000000407047224 */ /* 0x000fe200078e0203 */
[----:B------:R-:W-:-:S04]  /*0600*/  LOP3.LUT R3, R2, R7, RZ, 0x3c, !PT ;  /* 0x0000000702037212 */ /* 0x000fc800078e3cff */
[----:B------:R-:W-:Y:S02]  /*0610*/  ISETP.GT.U32.AND P1, PT, R7, R4, PT ;  /* 0x000000040700720c */ /* 0x000fe40003f24070 */
[----:B------:R-:W-:-:S11]  /*0620*/  ISETP.GE.AND P0, PT, R3, RZ, PT ;  /* 0x000000ff0300720c */ /* 0x000fd60003f06270 */
[----:B------:R-:W-:Y:S01]  /*0630*/  @!P1 IMAD.IADD R4, R4, 0x1, -R7 ;  /* 0x0000000104049824 */ /* 0x000fe200078e0a07 */
[----:B------:R-:W-:Y:S02]  /*0640*/  @!P1 IADD3 R6, R6, 0x1, RZ ;  /* 0x0000000106069810 */ /* 0x000fe40007ffe0ff */
[----:B------:R-:W-:Y:S02]  /*0650*/  ISETP.NE.AND P1, PT, RZ, c[0x0][0x214], PT ;  /* 0x00008500ff007a0c */ /* 0x000fe40003f25270 */
[----:B------:R-:W-:-:S13]  /*0660*/  ISETP.GE.U32.AND P2, PT, R4, R7, PT ;  /* 0x000000070400720c */ /* 0x000fda0003f46070 */
[----:B------:R-:W-:-:S05]  /*0670*/  @P2 IADD3 R6, R6, 0x1, RZ ;  /* 0x0000000106062810 */ /* 0x000fca0007ffe0ff */
[----:B------:R-:W-:Y:S01]  /*0680*/  @!P0 IMAD.MOV R6, RZ, RZ, -R6 ;  /* 0x000000ffff068224 */ /* 0x000fe200078e0a06 */
[----:B------:R-:W-:-:S04]  /*0690*/  @!P1 LOP3.LUT R6, RZ, R7, RZ, 0x33, !PT ;  /* 0x00000007ff069212 */ /* 0x000fc800078e33ff */
[----:B------:R-:W-:Y:S02]  /*06a0*/  ISETP.LT.U32.AND P0, PT, R28, R6, PT ;  /* 0x000000061c00720c */ /* 0x000fe40003f01070 */
[----:B------:R-:W-:-:S04]  /*06b0*/  SHF.R.S32.HI R16, RZ, 0x1f, R6 ;  /* 0x0000001fff107819 */ /* 0x000fc80000011406 */
[----:B------:R-:W-:-:S04]  /*06c0*/  ISETP.LT.AND.EX P0, PT, R25, R16, PT, P0 ;  /* 0x000000101900720c */ /* 0x000fc80003f01300 */
[C---:B------:R-:W-:Y:S02]  /*06d0*/  SEL R16, R25.reuse, R16, P0 ;  /* 0x0000001019107207 */ /* 0x040fe40000000000 */
[----:B------:R-:W-:Y:S02]  /*06e0*/  SEL R17, R28, R6, P0 ;  /* 0x000000061c117207 */ /* 0x000fe40000000000 */
        /* <DEDUP_REMOVED lines=10> */
.L_x_98:
        /* <DEDUP_REMOVED lines=19> */
.L_x_99:
[----:B------:R-:W-:Y:S05]  /*08c0*/  BSYNC B0 ;  /* 0x0000000000007941 */ /* 0x000fea0003800000 */
.L_x_97:
[----:B------:R-:W-:Y:S01]  /*08d0*/  IABS R6, c[0x0][0x214] ;  /* 0x0000850000067a13 */ /* 0x000fe20000000000 */
[----:B------:R-:W-:Y:S01]  /*08e0*/  ULDC UR4, c[0x0][0x214] ;  /* 0x0000850000047ab9 */ /* 0x000fe20000000800 */
[----:B------:R-:W-:Y:S01]  /*08f0*/  BSSY B0, `(.L_x_100) ;  /* 0x000005d000007945 */ /* 0x000fe20003800000 */
[----:B------:R-:W-:Y:S01]  /*0900*/  UISETP.LT.AND UP0, UPT, URZ, UR4, UPT ;  /* 0x000000043f00728c */ /* 0x000fe2000bf01270 */
[----:B------:R-:W0:Y:S01]  /*0910*/  I2F.RP R10, R6 ;  /* 0x00000006000a7306 */ /* 0x000e220000209400 */
[----:B------:R-:W-:Y:S02]  /*0920*/  USHF.R.S32.HI UR5, URZ, 0x1f, UR4 ;  /* 0x0000001f3f057899 */ /* 0x000fe40008011404 */
[----:B------:R-:W-:-:S07]  /*0930*/  ULEA.HI.SX32 UR4, UR4, 0x1, 0x1 ;  /* 0x0000000104047891 */ /* 0x000fce000f8f0a3f */
[----:B------:R-:W-:Y:S01]  /*0940*/  @!UP0 UIADD3 UR4, UR5, URZ, URZ ;  /* 0x0000003f05048290 */ /* 0x000fe2000fffe03f */
[----:B0-----:R-:W0:Y:S02]  /*0950*/  MUFU.RCP R8, R10 ;  /* 0x0000000a00087308 */ /* 0x001e240000001000 */
[----:B0-----:R-:W-:-:S06]  /*0960*/  IADD3 R8, R8, 0xffffffe, RZ ;  /* 0x0ffffffe08087810 */ /* 0x001fcc0007ffe0ff */
[----:B------:R-:W0:Y:S02]  /*0970*/  F2I.FTZ.U32.TRUNC.NTZ R9, R8 ;  /* 0x0000000800097305 */ /* 0x000e24000021f000 */
[--C-:B0-----:R-:W-:Y:S02]  /*0980*/  IMAD.MOV R3, RZ, RZ, -R9.reuse ;  /* 0x000000ffff037224 */ /* 0x101fe400078e0a09 */
[----:B------:R-:W-:Y:S02]  /*0990*/  IMAD.MOV.U32 R8, RZ, RZ, RZ ;  /* 0x000000ffff087224 */ /* 0x000fe400078e00ff */
[----:B------:R-:W-:Y:S01]  /*09a0*/  IMAD R4, R3, R6, RZ ;  /* 0x0000000603047224 */ /* 0x000fe200078e02ff */
[----:B------:R-:W-:Y:S02]  /*09b0*/  IABS R3, R2 ;  /* 0x0000000200037213 */ /* 0x000fe40000000000 */
[----:B------:R-:W-:Y:S01]  /*09c0*/  LOP3.LUT R2, R2, c[0x0][0x214], RZ, 0x3c, !PT ;  /* 0x0000850002027a12 */ /* 0x000fe200078e3cff */
[----:B------:R-:W-:-:S03]  /*09d0*/  IMAD.HI.U32 R4, R9, R4, R8 ;  /* 0x0000000409047227 */ /* 0x000fc600078e0008 */
[----:B------:R-:W-:Y:S01]  /*09e0*/  ISETP.GE.AND P2, PT, R2, RZ, PT ;  /* 0x000000ff0200720c */ /* 0x000fe20003f46270 */
[----:B------:R-:W-:Y:S02]  /*09f0*/  IMAD.MOV.U32 R7, RZ, RZ, R3 ;  /* 0x000000ffff077224 */ /* 0x000fe400078e0003 */
[----:B------:R-:W-:Y:S02]  /*0a00*/  IMAD.MOV.U32 R2, RZ, RZ, c[0x0][0x1c0] ;  /* 0x00007000ff027624 */ /* 0x000fe400078e00ff */
[----:B------:R-:W-:-:S04]  /*0a10*/  IMAD.HI.U32 R4, R4, R7, RZ ;  /* 0x0000000704047227 */ /* 0x000fc800078e00ff */
[----:B------:R-:W-:-:S04]  /*0a20*/  IMAD.MOV R3, RZ, RZ, -R4 ;  /* 0x000000ffff037224 */ /* 0x000fc800078e0a04 */
[----:B------:R-:W-:-:S05]  /*0a30*/  IMAD R3, R6, R3, R7 ;  /* 0x0000000306037224 */ /* 0x000fca00078e0207 */
[----:B------:R-:W-:-:S13]  /*0a40*/  ISETP.GT.U32.AND P1, PT, R6, R3, PT ;  /* 0x000000030600720c */ /* 0x000fda0003f24070 */
[----:B------:R-:W-:Y:S01]  /*0a50*/  @!P1 IMAD.IADD R3, R3, 0x1, -R6 ;  /* 0x0000000103039824 */ /* 0x000fe200078e0a06 */
[----:B------:R-:W-:Y:S02]  /*0a60*/  @!P1 IADD3 R4, R4, 0x1, RZ ;  /* 0x0000000104049810 */ /* 0x000fe40007ffe0ff */
[----:B------:R-:W-:Y:S02]  /*0a70*/  ISETP.NE.AND P1, PT, RZ, c[0x0][0x214], PT ;  /* 0x00008500ff007a0c */ /* 0x000fe40003f25270 */
[----:B------:R-:W-:Y:S02]  /*0a80*/  ISETP.GE.U32.AND P0, PT, R3, R6, PT ;  /* 0x000000060300720c */ /* 0x000fe40003f06070 */
[C---:B------:R-:W-:Y:S01]  /*0a90*/  IADD3 R6, R2.reuse, -0x1, RZ ;  /* 0xffffffff02067810 */ /* 0x040fe20007ffe0ff */
[----:B------:R-:W-:-:S10]  /*0aa0*/  IMAD R2, R2, c[0x0][0x214], RZ ;  /* 0x0000850002027a24 */ /* 0x000fd400078e02ff */
[----:B------:R-:W-:-:S05]  /*0ab0*/  @P0 IADD3 R4, R4, 0x1, RZ ;  /* 0x0000000104040810 */ /* 0x000fca0007ffe0ff */
[----:B------:R-:W-:Y:S01]  /*0ac0*/  @!P2 IMAD.MOV R4, RZ, RZ, -R4 ;  /* 0x000000ffff04a224 */ /* 0x000fe200078e0a04 */
[----:B------:R-:W-:-:S05]  /*0ad0*/  @!P1 LOP3.LUT R4, RZ, c[0x0][0x214], RZ, 0x33, !PT ;  /* 0x00008500ff049a12 */ /* 0x000fca00078e33ff */
[----:B------:R-:W-:-:S05]  /*0ae0*/  IMAD R3, R4, UR4, RZ ;  /* 0x0000000404037c24 */ /* 0x000fca000f8e02ff */
[-C--:B------:R-:W-:Y:S02]  /*0af0*/  IABS R11, R3.reuse ;  /* 0x00000003000b7213 */ /* 0x080fe40000000000 */
[----:B------:R-:W-:Y:S02]  /*0b00*/  IABS R7, R3 ;  /* 0x0000000300077213 */ /* 0x000fe40000000000 */
[----:B------:R-:W0:Y:S01]  /*0b10*/  I2F.RP R10, R11 ;  /* 0x0000000b000a7306 */ /* 0x000e220000209400 */
[----:B------:R-:W-:Y:S02]  /*0b20*/  IMAD.IADD R4, R6, 0x1, R11 ;  /* 0x0000000106047824 */ /* 0x000fe400078e020b */
[----:B------:R-:W-:-:S05]  /*0b30*/  IMAD.MOV R7, RZ, RZ, -R7 ;  /* 0x000000ffff077224 */ /* 0x000fca00078e0a07 */
[----:B0-----:R-:W0:Y:S02]  /*0b40*/  MUFU.RCP R14, R10 ;  /* 0x0000000a000e7308 */ /* 0x001e240000001000 */
[----:B0-----:R-:W-:-:S06]  /*0b50*/  IADD3 R14, R14, 0xffffffe, RZ ;  /* 0x0ffffffe0e0e7810 */ /* 0x001fcc0007ffe0ff */
[----:B------:R-:W0:Y:S02]  /*0b60*/  F2I.FTZ.U32.TRUNC.NTZ R15, R14 ;  /* 0x0000000e000f7305 */ /* 0x000e24000021f000 */
[----:B0-----:R-:W-:Y:S02]  /*0b70*/  IMAD.MOV R8, RZ, RZ, -R15 ;  /* 0x000000ffff087224 */ /* 0x001fe400078e0a0f */
[----:B------:R-:W-:Y:S02]  /*0b80*/  IMAD.MOV.U32 R14, RZ, RZ, RZ ;  /* 0x000000ffff0e7224 */ /* 0x000fe400078e00ff */
[----:B------:R-:W-:Y:S01]  /*0b90*/  IMAD R9, R8, R11, RZ ;  /* 0x0000000b08097224 */ /* 0x000fe200078e02ff */
[----:B------:R-:W-:-:S03]  /*0ba0*/  IABS R8, R4 ;  /* 0x0000000400087213 */ /* 0x000fc60000000000 */
[----:B------:R-:W-:-:S06]  /*0bb0*/  IMAD.HI.U32 R9, R15, R9, R14 ;  /* 0x000000090f097227 */ /* 0x000fcc00078e000e */
[----:B------:R-:W-:-:S04]  /*0bc0*/  IMAD.HI.U32 R15, R9, R8, RZ ;  /* 0x00000008090f7227 */ /* 0x000fc800078e00ff */
[----:B------:R-:W-:Y:S01]  /*0bd0*/  IMAD R8, R15, R7, R8 ;  /* 0x000000070f087224 */ /* 0x000fe200078e0208 */
[----:B------:R-:W-:-:S04]  /*0be0*/  LOP3.LUT R7, R4, R11, RZ, 0x3c, !PT ;  /* 0x0000000b04077212 */ /* 0x000fc800078e3cff */
[----:B------:R-:W-:Y:S02]  /*0bf0*/  ISETP.GT.U32.AND P1, PT, R11, R8, PT ;  /* 0x000000080b00720c */ /* 0x000fe40003f24070 */
[----:B------:R-:W-:-:S11]  /*0c00*/  ISETP.GE.AND P0, PT, R7, RZ, PT ;  /* 0x000000ff0700720c */ /* 0x000fd60003f06270 */
[----:B------:R-:W-:Y:S01]  /*0c10*/  @!P1 IMAD.IADD R8, R8, 0x1, -R11 ;  /* 0x0000000108089824 */ /* 0x000fe200078e0a0b */
[----:B------:R-:W-:Y:S02]  /*0c20*/  @!P1 IADD3 R15, R15, 0x1, RZ ;  /* 0x000000010f0f9810 */ /* 0x000fe40007ffe0ff */
[----:B------:R-:W-:Y:S02]  /*0c30*/  ISETP.NE.AND P1, PT, R3, RZ, PT ;  /* 0x000000ff0300720c */ /* 0x000fe40003f25270 */
        /* <DEDUP_REMOVED lines=18> */
[----:B------:R-:W-:Y:S02]  /*0d60*/  MOV R40, R20 ;  /* 0x0000001400287202 */ /* 0x000fe40000000f00 */
[----:B------:R-:W-:Y:S01]  /*0d70*/  MOV R41, R21 ;  /* 0x0000001500297202 */ /* 0x000fe20000000f00 */
[----:B------:R-:W-:Y:S05]  /*0d80*/  BRA `(.L_x_102) ;  /* 0x0000013000007947 */ /* 0x000fea0003800000 */
.L_x_101:
        /* <DEDUP_REMOVED lines=19> */
.L_x_102:
[----:B------:R-:W-:Y:S05]  /*0ec0*/  BSYNC B0 ;  /* 0x0000000000007941 */ /* 0x000fea0003800000 */
.L_x_100:
[-C--:B------:R-:W-:Y:S01]  /*0ed0*/  IABS R11, R2.reuse ;  /* 0x00000002000b7213 */ /* 0x080fe20000000000 */
[----:B------:R-:W-:Y:S01]  /*0ee0*/  BSSY B0, `(.L_x_103) ;  /* 0x000003b000007945 */ /* 0x000fe20003800000 */
[----:B------:R-:W-:Y:S02]  /*0ef0*/  IABS R7, R2 ;  /* 0x0000000200077213 */ /* 0x000fe40000000000 */
[----:B------:R-:W0:Y:S01]  /*0f00*/  I2F.RP R13, R11 ;  /* 0x0000000b000d7306 */ /* 0x000e220000209400 */
[----:B------:R-:W-:Y:S02]  /*0f10*/  IADD3 R8, R11, UR6, RZ ;  /* 0x000000060b087c10 */ /* 0x000fe4000fffe0ff */
[----:B------:R-:W-:Y:S02]  /*0f20*/  IMAD.MOV R7, RZ, RZ, -R7 ;  /* 0x000000ffff077224 */ /* 0x000fe400078e0a07 */
[----:B------:R-:W-:-:S03]  /*0f30*/  IABS R9, R8 ;  /* 0x0000000800097213 */ /* 0x000fc60000000000 */
        /* <DEDUP_REMOVED lines=34> */
.L_x_104:
        /* <DEDUP_REMOVED lines=19> */
.L_x_105:
[----:B------:R-:W-:Y:S05]  /*1290*/  BSYNC B0 ;  /* 0x0000000000007941 */ /* 0x000fea0003800000 */
.L_x_103:
[----:B------:R-:W0:Y:S01]  /*12a0*/  S2R R9, SR_TID.X ;  /* 0x0000000000097919 */ /* 0x000e220000002100 */
[----:B------:R-:W-:Y:S01]  /*12b0*/  IADD3 R23, P0, R12, -UR8, RZ ;  /* 0x800000080c177c10 */ /* 0x000fe2000ff1e0ff */
[----:B------:R-:W-:-:S03]  /*12c0*/  ULDC.64 UR10, c[0x0][0x118] ;  /* 0x00004600000a7ab9 */ /* 0x000fc60000000a00 */
[----:B------:R-:W-:Y:S02]  /*12d0*/  IADD3.X R7, R5, ~UR7, RZ, P0, !PT ;  /* 0x8000000705077c10 */ /* 0x000fe400087fe4ff */
[----:B0-----:R-:W-:-:S04]  /*12e0*/  SHF.R.S32.HI R24, RZ, 0x1f, R9 ;  /* 0x0000001fff187819 */ /* 0x001fc80000011409 */
[----:B------:R-:W-:-:S04]  /*12f0*/  LEA.HI R19, R24, R9, RZ, 0x3 ;  /* 0x0000000918137211 */ /* 0x000fc800078f18ff */
[----:B------:R-:W-:Y:S02]  /*1300*/  LOP3.LUT R22, R19, 0xfffffff8, RZ, 0xc0, !PT ;  /* 0xfffffff813167812 */ /* 0x000fe400078ec0ff */
[----:B------:R-:W-:-:S03]  /*1310*/  SHF.R.S32.HI R19, RZ, 0x3, R19 ;  /* 0x00000003ff137819 */ /* 0x000fc60000011413 */
[----:B------:R-:W-:-:S05]  /*1320*/  IMAD.IADD R22, R9, 0x1, -R22 ;  /* 0x0000000109167824 */ /* 0x000fca00078e0a16 */
[----:B------:R-:W-:Y:S02]  /*1330*/  ISETP.GT.U32.AND P2, PT, R23, R22, PT ;  /* 0x000000161700720c */ /* 0x000fe40003f44070 */
[----:B------:R-:W-:Y:S02]  /*1340*/  SHF.R.S32.HI R10, RZ, 0x1f, R22 ;  /* 0x0000001fff0a7819 */ /* 0x000fe40000011416 */
[----:B------:R-:W-:Y:S02]  /*1350*/  IADD3 R32, P0, R22, UR8, RZ ;  /* 0x0000000816207c10 */ /* 0x000fe4000ff1e0ff */
[----:B------:R-:W-:Y:S02]  /*1360*/  ISETP.GT.AND.EX P2, PT, R7, R10, PT, P2 ;  /* 0x0000000a0700720c */ /* 0x000fe40003f44320 */
[C---:B------:R-:W-:Y:S02]  /*1370*/  IADD3 R7, R19.reuse, 0x10, RZ ;  /* 0x0000001013077810 */ /* 0x040fe40007ffe0ff */
[----:B------:R-:W-:-:S02]  /*1380*/  ISETP.GE.OR P3, PT, R19, c[0x0][0x314], !P2 ;  /* 0x0000c50013007a0c */ /* 0x000fc40005766670 */
[----:B------:R-:W-:Y:S02]  /*1390*/  ISETP.GE.OR P2, PT, R7, c[0x0][0x314], !P2 ;  /* 0x0000c50007007a0c */ /* 0x000fe40005746670 */
[----:B------:R-:W-:-:S09]  /*13a0*/  IADD3.X R33, R10, UR7, RZ, P0, !PT ;  /* 0x000000070a217c10 */ /* 0x000fd200087fe4ff */
[----:B------:R-:W-:Y:S02]  /*13b0*/  @!P3 SHF.R.S32.HI R25, RZ, 0x1f, R19 ;  /* 0x0000001fff19b819 */ /* 0x000fe40000011413 */
[----:B------:R-:W-:Y:S01]  /*13c0*/  @!P2 SHF.R.S32.HI R23, RZ, 0x1f, R7 ;  /* 0x0000001fff17a819 */ /* 0x000fe20000011407 */
[--C-:B------:R-:W-:Y:S02]  /*13d0*/  @!P2 IMAD.MOV.U32 R26, RZ, RZ, R32.reuse ;  /* 0x000000ffff1aa224 */ /* 0x100fe400078e0020 */
[-C--:B------:R-:W-:Y:S02]  /*13e0*/  @!P3 IMAD R10, R25, R12.reuse, RZ ;  /* 0x0000000c190ab224 */ /* 0x080fe400078e02ff */
[--C-:B------:R-:W-:Y:S02]  /*13f0*/  @!P2 IMAD.MOV.U32 R27, RZ, RZ, R33.reuse ;  /* 0x000000ffff1ba224 */ /* 0x100fe400078e0021 */
[----:B------:R-:W-:Y:S02]  /*1400*/  @!P2 IMAD R18, R23, R12, RZ ;  /* 0x0000000c1712a224 */ /* 0x000fe400078e02ff */
[----:B------:R-:W-:-:S04]  /*1410*/  @!P3 IMAD.WIDE.U32 R32, R12, R19, R32 ;  /* 0x000000130c20b225 */ /* 0x000fc800078e0020 */
[----:B------:R-:W-:Y:S01]  /*1420*/  @!P3 IMAD R10, R19, R5, R10 ;  /* 0x00000005130ab224 */ /* 0x000fe200078e020a */
[----:B------:R-:W-:Y:S01]  /*1430*/  @!P3 LEA R34, P1, R32, c[0x0][0x208], 0x2 ;  /* 0x000082002022ba11 */ /* 0x000fe200078210ff */
[----:B------:R-:W-:-:S04]  /*1440*/  @!P2 IMAD.WIDE.U32 R26, R12, R7, R26 ;  /* 0x000000070c1aa225 */ /* 0x000fc800078e001a */
[----:B------:R-:W-:Y:S01]  /*1450*/  @!P2 IMAD R7, R7, R5, R18 ;  /* 0x000000050707a224 */ /* 0x000fe200078e0212 */
[----:B------:R-:W-:Y:S01]  /*1460*/  @!P2 LEA R30, P0, R26, c[0x0][0x208], 0x2 ;  /* 0x000082001a1eaa11 */ /* 0x000fe200078010ff */
[----:B------:R-:W-:Y:S02]  /*1470*/  @!P3 IMAD.IADD R10, R33, 0x1, R10 ;  /* 0x00000001210ab824 */ /* 0x000fe400078e020a */
[----:B------:R-:W-:Y:S02]  /*1480*/  @!P2 IMAD.IADD R7, R27, 0x1, R7 ;  /* 0x000000011b07a824 */ /* 0x000fe400078e0207 */
[----:B------:R-:W-:Y:S01]  /*1490*/  IMAD.MOV.U32 R18, RZ, RZ, -0x800000 ;  /* 0xff800000ff127424 */ /* 0x000fe200078e00ff */
[----:B------:R-:W-:Y:S01]  /*14a0*/  @!P3 LEA.HI.X R35, R32, c[0x0][0x20c], R10, 0x2, P1 ;  /* 0x000083002023ba11 */ /* 0x000fe200008f140a */
[----:B------:R-:W-:Y:S01]  /*14b0*/  IMAD.MOV.U32 R10, RZ, RZ, -0x800000 ;  /* 0xff800000ff0a7424 */ /* 0x000fe200078e00ff */
[----:B------:R-:W-:-:S03]  /*14c0*/  @!P2 LEA.HI.X R31, R26, c[0x0][0x20c], R7, 0x2, P0 ;  /* 0x000083001a1faa11 */ /* 0x000fc600000f1407 */
[----:B------:R0:W2:Y:S04]  /*14d0*/  @!P3 LDG.E R18, [R34.64] ;  /* 0x0000000a2212b981 */ /* 0x0000a8000c1e1900 */
[----:B------:R-:W3:Y:S01]  /*14e0*/  @!P2 LDG.E R10, [R30.64] ;  /* 0x0000000a1e0aa981 */ /* 0x000ee2000c1e1900 */
[----:B------:R-:W-:Y:S01]  /*14f0*/  ISETP.GT.AND P0, PT, R9, 0xff, PT ;  /* 0x000000ff0900780c */ /* 0x000fe20003f04270 */
[----:B------:R-:W-:Y:S01]  /*1500*/  IMAD R23, R19, 0x9, R22 ;  /* 0x0000000913177824 */ /* 0x000fe200078e0216 */
[----:B------:R-:W-:Y:S01]  /*1510*/  ISETP.GT.AND P2, PT, R9, 0x7f, PT ;  /* 0x0000007f0900780c */ /* 0x000fe20003f44270 */
[----:B------:R-:W-:Y:S01]  /*1520*/  IMAD.MOV.U32 R33, RZ, RZ, -0x800000 ;  /* 0xff800000ff217424 */ /* 0x000fe200078e00ff */
[----:B------:R-:W-:Y:S01]  /*1530*/  LEA.HI R7, R24, R9, RZ, 0x4 ;  /* 0x0000000918077211 */ /* 0x000fe200078f20ff */
[----:B------:R-:W-:Y:S01]  /*1540*/  IMAD.MOV.U32 R24, RZ, RZ, RZ ;  /* 0x000000ffff187224 */ /* 0x000fe200078e00ff */
[----:B------:R-:W-:Y:S01]  /*1550*/  IABS R19, c[0x0][0x214] ;  /* 0x0000850000137a13 */ /* 0x000fe20000000000 */
[----:B------:R-:W-:Y:S01]  /*1560*/  ULDC.U8 UR4, c[0x0][0x329] ;  /* 0x0000ca4000047ab9 */ /* 0x000fe20000000000 */
[----:B------:R-:W-:Y:S01]  /*1570*/  LOP3.LUT R36, R7, 0xfffffff0, RZ, 0xc0, !PT ;  /* 0xfffffff007247812 */ /* 0x000fe200078ec0ff */
[----:B------:R-:W-:Y:S01]  /*1580*/  BSSY B1, `(.L_x_106) ;  /* 0x000025b000017945 */ /* 0x000fe20003800000 */
[----:B------:R-:W-:Y:S01]  /*1590*/  SHF.R.S32.HI R7, RZ, 0x4, R7 ;  /* 0x00000004ff077819 */ /* 0x000fe20000011407 */
[----:B------:R-:W1:Y:S01]  /*15a0*/  I2F.RP R22, R19 ;  /* 0x0000001300167306 */ /* 0x000e620000209400 */
[----:B------:R-:W-:Y:S01]  /*15b0*/  ISETP.GT.AND P4, PT, R2, RZ, PT ;  /* 0x000000ff0200720c */ /* 0x000fe20003f84270 */
[----:B------:R-:W-:-:S02]  /*15c0*/  IMAD.IADD R36, R9, 0x1, -R36 ;  /* 0x0000000109247824 */ /* 0x000fc400078e0a24 */
[----:B------:R-:W-:Y:S02]  /*15d0*/  IMAD.MOV.U32 R32, RZ, RZ, 0x7f800000 ;  /* 0x7f800000ff207424 */ /* 0x000fe400078e00ff */
[----:B------:R-:W-:Y:S02]  /*15e0*/  IMAD R27, R36, 0x9, R7 ;  /* 0x00000009241b7824 */ /* 0x000fe400078e0207 */
[----:B0-----:R-:W-:Y:S01]  /*15f0*/  IMAD.MOV.U32 R34, RZ, RZ, -0x800000 ;  /* 0xff800000ff227424 */ /* 0x001fe200078e00ff */
[----:B-1----:R-:W0:Y:S02]  /*1600*/  MUFU.RCP R25, R22 ;  /* 0x0000001600197308 */ /* 0x002e240000001000 */
[----:B0-----:R-:W-:-:S06]  /*1610*/  IADD3 R25, R25, 0xffffffe, RZ ;  /* 0x0ffffffe19197810 */ /* 0x001fcc0007ffe0ff */
[----:B------:R-:W0:Y:S01]  /*1620*/  F2I.FTZ.U32.TRUNC.NTZ R25, R25 ;  /* 0x0000001900197305 */ /* 0x000e22000021f000 */
[----:B--2---:R0:W-:Y:S04]  /*1630*/  @!P0 STS [R23.X4], R18 ;  /* 0x0000001217008388 */ /* 0x0041e80000004800 */
[----:B---3--:R1:W-:Y:S04]  /*1640*/  @!P2 STS [R23.X4+0x240], R10 ;  /* 0x0002400a1700a388 */ /* 0x0083e80000004800 */
[----:B------:R-:W-:Y:S01]  /*1650*/  BAR.SYNC.DEFER_BLOCKING 0x0 ;  /* 0x0000000000007b1d */ /* 0x000fe20000010000 */
[----:B0-----:R-:W-:-:S04]  /*1660*/  IMAD.MOV R18, RZ, RZ, -R25 ;  /* 0x000000ffff127224 */ /* 0x001fc800078e0a19 */
[----:B------:R-:W-:Y:S01]  /*1670*/  IMAD R18, R18, R19, RZ ;  /* 0x0000001312127224 */ /* 0x000fe200078e02ff */
[----:B-1----:R-:W-:Y:S01]  /*1680*/  IABS R10, R8 ;  /* 0x00000008000a7213 */ /* 0x002fe20000000000 */
[----:B------:R-:W-:Y:S02]  /*1690*/  @!P2 LDS R33, [R27.X4] ;  /* 0x000000001b21a984 */ /* 0x000fe40000004800 */
[----:B------:R-:W-:Y:S01]  /*16a0*/  IMAD.HI.U32 R18, R25, R18, R24 ;  /* 0x0000001219127227 */ /* 0x000fe200078e0018 */
[----:B------:R-:W-:Y:S01]  /*16b0*/  LOP3.LUT R8, R8, c[0x0][0x214], RZ, 0x3c, !PT ;  /* 0x0000850008087a12 */ /* 0x000fe200078e3cff */
[----:B------:R-:W0:Y:S03]  /*16c0*/  @!P2 LDS R34, [R27.X4+0x240] ;  /* 0x000240001b22a984 */ /* 0x000e260000004800 */
[----:B------:R-:W-:Y:S01]  /*16d0*/  ISETP.GE.AND P3, PT, R8, RZ, PT ;  /* 0x000000ff0800720c */ /* 0x000fe20003f66270 */
[----:B------:R-:W-:Y:S01]  /*16e0*/  IMAD.HI.U32 R24, R18, R10, RZ ;  /* 0x0000000a12187227 */ /* 0x000fe200078e00ff */
[----:B------:R-:W-:-:S03]  /*16f0*/  SHF.R.S32.HI R8, RZ, 0x1f, R2 ;  /* 0x0000001fff087819 */ /* 0x000fc60000011402 */
[----:B------:R-:W-:-:S04]  /*1700*/  IMAD.MOV R18, RZ, RZ, -R24 ;  /* 0x000000ffff127224 */ /* 0x000fc800078e0a18 */
[----:B------:R-:W-:-:S05]  /*1710*/  IMAD R10, R19, R18, R10 ;  /* 0x00000012130a7224 */ /* 0x000fca00078e020a */
[----:B------:R-:W-:-:S13]  /*1720*/  ISETP.GT.U32.AND P0, PT, R19, R10, PT ;  /* 0x0000000a1300720c */ /* 0x000fda0003f04070 */
[----:B------:R-:W-:Y:S01]  /*1730*/  @!P0 IMAD.IADD R10, R10, 0x1, -R19 ;  /* 0x000000010a0a8824 */ /* 0x000fe200078e0a13 */
[----:B------:R-:W-:Y:S02]  /*1740*/  @!P0 IADD3 R24, R24, 0x1, RZ ;  /* 0x0000000118188810 */ /* 0x000fe40007ffe0ff */
[----:B------:R-:W-:Y:S02]  /*1750*/  ISETP.NE.AND P0, PT, RZ, c[0x0][0x214], PT ;  /* 0x00008500ff007a0c */ /* 0x000fe40003f05270 */
[----:B------:R-:W-:Y:S02]  /*1760*/  ISETP.GE.U32.AND P1, PT, R10, R19, PT ;  /* 0x000000130a00720c */ /* 0x000fe40003f26070 */
[----:B------:R-:W-:Y:S01]  /*1770*/  LEA.HI.SX32 R19, R2, 0x1, 0x1 ;  /* 0x0000000102137811 */ /* 0x000fe200078f0aff */
[----:B------:R-:W-:Y:S01]  /*1780*/  @!P4 IMAD.MOV R19, RZ, RZ, R8 ;  /* 0x000000ffff13c224 */ /* 0x000fe200078e0208 */
[----:B0-----:R-:W-:-:S05]  /*1790*/  FMNMX.FTZ R31, R33, R34, !PT ;  /* 0x00000022211f7209 */ /* 0x001fca0007810000 */
[----:B------:R-:W0:Y:S04]  /*17a0*/  SHFL.BFLY PT, R26, R31, 0x8, 0x1f ;  /* 0x0d001f001f1a7f89 */ /* 0x000e2800000e0000 */
[----:B------:R-:W-:-:S05]  /*17b0*/  @P1 IADD3 R24, R24, 0x1, RZ ;  /* 0x0000000118181810 */ /* 0x000fca0007ffe0ff */
[----:B------:R-:W-:Y:S01]  /*17c0*/  @!P3 IMAD.MOV R24, RZ, RZ, -R24 ;  /* 0x000000ffff18b224 */ /* 0x000fe200078e0a18 */
[----:B------:R-:W-:-:S05]  /*17d0*/  @!P0 LOP3.LUT R24, RZ, c[0x0][0x214], RZ, 0x33, !PT ;  /* 0x00008500ff188a12 */ /* 0x000fca00078e33ff */
[----:B------:R-:W-:-:S05]  /*17e0*/  IMAD R2, R19, R24, RZ ;  /* 0x0000001813027224 */ /* 0x000fca00078e02ff */
[-C--:B------:R-:W-:Y:S02]  /*17f0*/  IABS R19, R2.reuse ;  /* 0x0000000200137213 */ /* 0x080fe40000000000 */
[----:B------:R-:W-:Y:S02]  /*1800*/  IABS R28, R2 ;  /* 0x00000002001c7213 */ /* 0x000fe40000000000 */
[----:B------:R-:W-:Y:S02]  /*1810*/  ISETP.NE.AND P6, PT, R2, RZ, PT ;  /* 0x000000ff0200720c */ /* 0x000fe40003fc5270 */
[----:B0-----:R-:W-:Y:S01]  /*1820*/  FMNMX.FTZ R26, R31, R26, !PT ;  /* 0x0000001a1f1a7209 */ /* 0x001fe20007810000 */
[----:B------:R-:W-:-:S04]  /*1830*/  IMAD.MOV R28, RZ, RZ, -R28 ;  /* 0x000000ffff1c7224 */ /* 0x000fc800078e0a1c */
[----:B------:R-:W0:Y:S02]  /*1840*/  SHFL.BFLY PT, R23, R26, 0x4, 0x1f ;  /* 0x0c801f001a177f89 */ /* 0x000e2400000e0000 */
[----:B0-----:R-:W-:-:S05]  /*1850*/  FMNMX.FTZ R23, R26, R23, !PT ;  /* 0x000000171a177209 */ /* 0x001fca0007810000 */
[----:B------:R-:W0:Y:S02]  /*1860*/  SHFL.BFLY PT, R22, R23, 0x2, 0x1f ;  /* 0x0c401f0017167f89 */ /* 0x000e2400000e0000 */
[----:B0-----:R-:W-:Y:S02]  /*1870*/  FMNMX.FTZ R25, R23, R22, !PT ;  /* 0x0000001617197209 */ /* 0x001fe40007810000 */
[----:B------:R-:W0:Y:S03]  /*1880*/  I2F.RP R22, R19 ;  /* 0x0000001300167306 */ /* 0x000e260000209400 */
[----:B------:R-:W1:Y:S05]  /*1890*/  SHFL.BFLY PT, R18, R25, 0x1, 0x1f ;  /* 0x0c201f0019127f89 */ /* 0x000e6a00000e0000 */
[----:B0-----:R0:W2:Y:S01]  /*18a0*/  MUFU.RCP R10, R22 ;  /* 0x00000016000a7308 */ /* 0x0010a20000001000 */
[----:B-1----:R-:W-:-:S04]  /*18b0*/  FMNMX.FTZ R18, R25, R18, !PT ;  /* 0x0000001219127209 */ /* 0x002fc80007810000 */
[----:B------:R-:W-:Y:S01]  /*18c0*/  FSETP.NEU.FTZ.AND P1, PT, R18, -INF , PT ;  /* 0xff8000001200780b */ /* 0x000fe20003f3d000 */
[----:B0-----:R-:W-:Y:S01]  /*18d0*/  IMAD.IADD R22, R6, 0x1, R19 ;  /* 0x0000000106167824 */ /* 0x001fe200078e0213 */
[----:B--2---:R-:W-:Y:S02]  /*18e0*/  IADD3 R42, R10, 0xffffffe, RZ ;  /* 0x0ffffffe0a2a7810 */ /* 0x004fe40007ffe0ff */
[----:B------:R-:W-:Y:S02]  /*18f0*/  FSEL R18, R18, RZ, P1 ;  /* 0x000000ff12127208 */ /* 0x000fe40000800000 */
[----:B------:R-:W0:Y:S01]  /*1900*/  F2I.FTZ.U32.TRUNC.NTZ R43, R42 ;  /* 0x0000002a002b7305 */ /* 0x000e22000021f000 */
[----:B------:R-:W-:Y:S02]  /*1910*/  IABS R6, R4 ;  /* 0x0000000400067213 */ /* 0x000fe40000000000 */
[----:B------:R-:W-:Y:S01]  /*1920*/  FADD.FTZ R8, -R18, R33 ;  /* 0x0000002112087221 */ /* 0x000fe20000010100 */
[----:B------:R-:W-:Y:S01]  /*1930*/  LOP3.LUT R4, R4, c[0x0][0x1c0], RZ, 0x3c, !PT ;  /* 0x0000700004047a12 */ /* 0x000fe200078e3cff */
[----:B------:R-:W-:-:S02]  /*1940*/  FADD.FTZ R26, -R18, R34 ;  /* 0x00000022121a7221 */ /* 0x000fc40000010100 */
[----:B------:R-:W-:Y:S01]  /*1950*/  FMUL.FTZ R23, R8, 1.4426950216293334961 ;  /* 0x3fb8aa3b08177820 */ /* 0x000fe20000410000 */
[----:B------:R-:W-:Y:S01]  /*1960*/  IABS R8, c[0x0][0x1c0] ;  /* 0x0000700000087a13 */ /* 0x000fe20000000000 */
[----:B------:R-:W-:-:S03]  /*1970*/  FMUL.FTZ R26, R26, 1.4426950216293334961 ;  /* 0x3fb8aa3b1a1a7820 */ /* 0x000fc60000410000 */
[----:B------:R-:W1:Y:S01]  /*1980*/  I2F.U32.RP R25, R8 ;  /* 0x0000000800197306 */ /* 0x000e620000209000 */
[----:B0-----:R-:W-:Y:S02]  /*1990*/  IMAD.MOV R10, RZ, RZ, -R43 ;  /* 0x000000ffff0a7224 */ /* 0x001fe400078e0a2b */
[----:B------:R-:W-:-:S05]  /*19a0*/  IMAD.MOV.U32 R42, RZ, RZ, RZ ;  /* 0x000000ffff2a7224 */ /* 0x000fca00078e00ff */
[----:B------:R-:W-:Y:S01]  /*19b0*/  MUFU.EX2 R23, R23 ;  /* 0x0000001700177308 */ /* 0x000fe20000000800 */
[----:B------:R-:W-:Y:S01]  /*19c0*/  IMAD R31, R10, R19, RZ ;  /* 0x000000130a1f7224 */ /* 0x000fe200078e02ff */
[----:B------:R-:W-:-:S03]  /*19d0*/  IABS R10, c[0x0][0x1c0] ;  /* 0x00007000000a7a13 */ /* 0x000fc60000000000 */
[----:B------:R-:W-:-:S03]  /*19e0*/  IMAD.HI.U32 R31, R43, R31, R42 ;  /* 0x0000001f2b1f7227 */ /* 0x000fc600078e002a */
[----:B------:R-:W0:Y:S01]  /*19f0*/  MUFU.EX2 R24, R26 ;  /* 0x0000001a00187308 */ /* 0x000e220000000800 */
[----:B------:R-:W-:-:S07]  /*1a00*/  IMAD.MOV R10, RZ, RZ, -R10 ;  /* 0x000000ffff0a7224 */ /* 0x000fce00078e0a0a */
[----:B-1----:R-:W1:Y:S01]  /*1a10*/  MUFU.RCP R38, R25 ;  /* 0x0000001900267308 */ /* 0x002e620000001000 */
[----:B0-----:R-:W-:-:S05]  /*1a20*/  FADD.FTZ R24, R23, R24 ;  /* 0x0000001817187221 */ /* 0x001fca0000010000 */
[----:B------:R-:W0:Y:S01]  /*1a30*/  SHFL.BFLY PT, R23, R24, 0x8, 0x1f ;  /* 0x0d001f0018177f89 */ /* 0x000e2200000e0000 */
[----:B-1----:R-:W-:-:S04]  /*1a40*/  IADD3 R38, R38, 0xffffffe, RZ ;  /* 0x0ffffffe26267810 */ /* 0x002fc80007ffe0ff */
[----:B------:R1:W2:Y:S02]  /*1a50*/  F2I.FTZ.U32.TRUNC.NTZ R39, R38 ;  /* 0x0000002600277305 */ /* 0x0002a4000021f000 */
[----:B-1----:R-:W-:Y:S02]  /*1a60*/  IMAD.MOV.U32 R38, RZ, RZ, RZ ;  /* 0x000000ffff267224 */ /* 0x002fe400078e00ff */
[----:B0-----:R-:W-:Y:S01]  /*1a70*/  FADD.FTZ R23, R24, R23 ;  /* 0x0000001718177221 */ /* 0x001fe20000010000 */
[----:B------:R-:W-:-:S04]  /*1a80*/  IABS R24, R22 ;  /* 0x0000001600187213 */ /* 0x000fc80000000000 */
[----:B------:R-:W0:Y:S01]  /*1a90*/  SHFL.BFLY PT, R26, R23, 0x4, 0x1f ;  /* 0x0c801f00171a7f89 */ /* 0x000e2200000e0000 */
[----:B------:R-:W-:-:S04]  /*1aa0*/  IMAD.HI.U32 R31, R31, R24, RZ ;  /* 0x000000181f1f7227 */ /* 0x000fc800078e00ff */
[----:B------:R-:W-:-:S05]  /*1ab0*/  IMAD R28, R31, R28, R24 ;  /* 0x0000001c1f1c7224 */ /* 0x000fca00078e0218 */
[----:B------:R-:W-:-:S13]  /*1ac0*/  ISETP.GT.U32.AND P3, PT, R19, R28, PT ;  /* 0x0000001c1300720c */ /* 0x000fda0003f64070 */
[----:B------:R-:W-:Y:S01]  /*1ad0*/  @!P3 IMAD.IADD R28, R28, 0x1, -R19 ;  /* 0x000000011c1cb824 */ /* 0x000fe200078e0a13 */
[----:B------:R-:W-:Y:S01]  /*1ae0*/  @!P3 IADD3 R31, R31, 0x1, RZ ;  /* 0x000000011f1fb810 */ /* 0x000fe20007ffe0ff */
[----:B0-----:R-:W-:Y:S02]  /*1af0*/  FADD.FTZ R26, R23, R26 ;  /* 0x0000001a171a7221 */ /* 0x001fe40000010000 */
[----:B--2---:R-:W-:Y:S01]  /*1b00*/  IMAD.MOV R23, RZ, RZ, -R39 ;  /* 0x000000ffff177224 */ /* 0x004fe200078e0a27 */
[----:B------:R-:W-:Y:S02]  /*1b10*/  ISETP.GE.U32.AND P4, PT, R28, R19, PT ;  /* 0x000000131c00720c */ /* 0x000fe40003f86070 */
[----:B------:R-:W0:Y:S01]  /*1b20*/  SHFL.BFLY PT, R25, R26, 0x2, 0x1f ;  /* 0x0c401f001a197f89 */ /* 0x000e2200000e0000 */
[----:B------:R-:W-:-:S04]  /*1b30*/  IMAD R23, R23, R8, RZ ;  /* 0x0000000817177224 */ /* 0x000fc800078e02ff */
[----:B------:R-:W-:-:S06]  /*1b40*/  IMAD.HI.U32 R23, R39, R23, R38 ;  /* 0x0000001727177227 */ /* 0x000fcc00078e0026 */
[----:B------:R-:W-:Y:S01]  /*1b50*/  IMAD.HI.U32 R35, R23, R6, RZ ;  /* 0x0000000617237227 */ /* 0x000fe200078e00ff */
[----:B------:R-:W-:Y:S02]  /*1b60*/  @P4 IADD3 R31, R31, 0x1, RZ ;  /* 0x000000011f1f4810 */ /* 0x000fe40007ffe0ff */
[----:B------:R-:W-:Y:S01]  /*1b70*/  ISETP.GT.AND P4, PT, R3, RZ, PT ;  /* 0x000000ff0300720c */ /* 0x000fe20003f84270 */
[----:B------:R-:W-:Y:S01]  /*1b80*/  IMAD R37, R35, R10, R6 ;  /* 0x0000000a23257224 */ /* 0x000fe200078e0206 */
[C---:B------:R-:W-:Y:S01]  /*1b90*/  LOP3.LUT R6, R22.reuse, R19, RZ, 0x3c, !PT ;  /* 0x0000001316067212 */ /* 0x040fe200078e3cff */
[----:B------:R-:W-:Y:S01]  /*1ba0*/  IMAD.HI.U32 R23, R23, R24, RZ ;  /* 0x0000001817177227 */ /* 0x000fe200078e00ff */
[----:B------:R-:W-:Y:S02]  /*1bb0*/  LOP3.LUT R22, R22, c[0x0][0x1c0], RZ, 0x3c, !PT ;  /* 0x0000700016167a12 */ /* 0x000fe400078e3cff */
[----:B------:R-:W-:Y:S01]  /*1bc0*/  ISETP.GE.AND P5, PT, R6, RZ, PT ;  /* 0x000000ff0600720c */ /* 0x000fe20003fa6270 */
[----:B------:R-:W-:Y:S01]  /*1bd0*/  IMAD R39, R23, R10, R24 ;  /* 0x0000000a17277224 */ /* 0x000fe200078e0218 */
[----:B------:R-:W-:Y:S01]  /*1be0*/  ISETP.GT.U32.AND P0, PT, R8, R37, PT ;  /* 0x000000250800720c */ /* 0x000fe20003f04070 */
[----:B0-----:R-:W-:Y:S01]  /*1bf0*/  FADD.FTZ R25, R26, R25 ;  /* 0x000000191a197221 */ /* 0x001fe20000010000 */
[----:B------:R-:W-:-:S02]  /*1c00*/  SHF.R.S32.HI R10, RZ, 0x1f, R3 ;  /* 0x0000001fff0a7819 */ /* 0x000fc40000011403 */
[----:B------:R-:W-:Y:S02]  /*1c10*/  ISETP.GT.U32.AND P1, PT, R8, R39, PT ;  /* 0x000000270800720c */ /* 0x000fe40003f24070 */
[----:B------:R-:W0:Y:S01]  /*1c20*/  SHFL.BFLY PT, R6, R25, 0x1, 0x1f ;  /* 0x0c201f0019067f89 */ /* 0x000e2200000e0000 */
[----:B------:R-:W-:-:S04]  /*1c30*/  SHF.R.S32.HI R24, RZ, 0x1f, R2 ;  /* 0x0000001fff187819 */ /* 0x000fc80000011402 */
[----:B------:R-:W-:Y:S01]  /*1c40*/  @!P5 IMAD.MOV R31, RZ, RZ, -R31 ;  /* 0x000000ffff1fd224 */ /* 0x000fe200078e0a1f */
[----:B------:R-:W-:Y:S01]  /*1c50*/  @!P6 LOP3.LUT R31, RZ, R19, RZ, 0x33, !PT ;  /* 0x00000013ff1fe212 */ /* 0x000fe200078e33ff */
[--C-:B------:R-:W-:Y:S01]  /*1c60*/  @!P0 IMAD.IADD R37, R37, 0x1, -R8.reuse ;  /* 0x0000000125258824 */ /* 0x100fe200078e0a08 */
[----:B------:R-:W-:Y:S02]  /*1c70*/  @!P0 IADD3 R35, R35, 0x1, RZ ;  /* 0x0000000123238810 */ /* 0x000fe40007ffe0ff */
[----:B------:R-:W-:Y:S01]  /*1c80*/  ISETP.GE.AND P0, PT, R4, RZ, PT ;  /* 0x000000ff0400720c */ /* 0x000fe20003f06270 */
[----:B------:R-:W-:Y:S01]  /*1c90*/  IMAD.MOV.U32 R4, RZ, RZ, c[0x0][0x214] ;  /* 0x00008500ff047624 */ /* 0x000fe200078e00ff */
[----:B------:R-:W-:Y:S01]  /*1ca0*/  ISETP.GE.U32.AND P3, PT, R37, R8, PT ;  /* 0x000000082500720c */ /* 0x000fe20003f66070 */
[----:B------:R-:W-:Y:S01]  /*1cb0*/  @!P1 IMAD.IADD R39, R39, 0x1, -R8 ;  /* 0x0000000127279824 */ /* 0x000fe200078e0a08 */
[----:B------:R-:W-:Y:S02]  /*1cc0*/  @!P1 IADD3 R23, R23, 0x1, RZ ;  /* 0x0000000117179810 */ /* 0x000fe40007ffe0ff */
[----:B------:R-:W-:-:S02]  /*1cd0*/  ISETP.GE.AND P1, PT, R22, RZ, PT ;  /* 0x000000ff1600720c */ /* 0x000fc40003f26270 */
[----:B------:R-:W-:Y:S02]  /*1ce0*/  ISETP.GE.U32.AND P5, PT, R39, R8, PT ;  /* 0x000000082700720c */ /* 0x000fe40003fa6070 */
[----:B------:R-:W-:Y:S01]  /*1cf0*/  LEA.HI.SX32 R8, R3, 0x1, 0x1 ;  /* 0x0000000103087811 */ /* 0x000fe200078f0aff */
[----:B------:R-:W-:Y:S01]  /*1d00*/  @!P4 IMAD.MOV R8, RZ, RZ, R10 ;  /* 0x000000ffff08c224 */ /* 0x000fe200078e020a */
[----:B------:R-:W-:Y:S02]  /*1d10*/  LOP3.LUT R10, RZ, c[0x0][0x1c0], RZ, 0x33, !PT ;  /* 0x00007000ff0a7a12 */ /* 0x000fe400078e33ff */
[----:B------:R-:W-:Y:S01]  /*1d20*/  LEA.HI.SX32 R22, R2, 0x1, 0x1 ;  /* 0x0000000102167811 */ /* 0x000fe200078f0aff */
[----:B0-----:R-:W-:Y:S01]  /*1d30*/  FADD.FTZ R6, R25, R6 ;  /* 0x0000000619067221 */ /* 0x001fe20000010000 */
[----:B------:R-:W-:Y:S02]  /*1d40*/  @P3 IADD3 R35, R35, 0x1, RZ ;  /* 0x0000000123233810 */ /* 0x000fe40007ffe0ff */
[----:B------:R-:W-:-:S02]  /*1d50*/  ISETP.NE.AND P3, PT, RZ, UR4, PT ;  /* 0x00000004ff007c0c */ /* 0x000fc4000bf65270 */
[----:B------:R-:W-:Y:S01]  /*1d60*/  FSETP.NE.FTZ.AND P4, PT, R6, RZ, PT ;  /* 0x000000ff0600720b */ /* 0x000fe20003f95000 */
[----:B------:R-:W-:Y:S01]  /*1d70*/  @!P0 IMAD.MOV R35, RZ, RZ, -R35 ;  /* 0x000000ffff238224 */ /* 0x000fe200078e0a23 */
[----:B------:R-:W-:Y:S02]  /*1d80*/  @P5 IADD3 R23, R23, 0x1, RZ ;  /* 0x0000000117175810 */ /* 0x000fe40007ffe0ff */
[C---:B------:R-:W-:Y:S02]  /*1d90*/  LOP3.LUT P5, RZ, R9.reuse, 0xf, RZ, 0xc0, !PT ;  /* 0x0000000f09ff7812 */ /* 0x040fe400078ac0ff */
[----:B------:R-:W-:Y:S01]  /*1da0*/  ISETP.GT.AND P0, PT, R2, RZ, PT ;  /* 0x000000ff0200720c */ /* 0x000fe20003f04270 */
[----:B------:R-:W-:Y:S01]  /*1db0*/  @!P1 IMAD.MOV R23, RZ, RZ, -R23 ;  /* 0x000000ffff179224 */ /* 0x000fe200078e0a17 */
[----:B------:R-:W-:Y:S02]  /*1dc0*/  ISETP.GT.OR P5, PT, R9, 0x7f, P5 ;  /* 0x0000007f0900780c */ /* 0x000fe40002fa4670 */
[----:B------:R-:W-:-:S02]  /*1dd0*/  ISETP.NE.AND P1, PT, RZ, c[0x0][0x1c0], PT ;  /* 0x00007000ff007a0c */ /* 0x000fc40003f25270 */
[----:B------:R-:W-:Y:S01]  /*1de0*/  SEL R4, R4, 0x1, !P3 ;  /* 0x0000000104047807 */ /* 0x000fe20005800000 */
[----:B------:R0:W1:Y:S01]  /*1df0*/  @P4 MUFU.LG2 R19, R6 ;  /* 0x0000000600134308 */ /* 0x0000620000000c00 */
[C---:B------:R-:W-:Y:S02]  /*1e00*/  SEL R35, R10.reuse, R35, !P1 ;  /* 0x000000230a237207 */ /* 0x040fe40004800000 */
[----:B------:R-:W-:Y:S02]  /*1e10*/  SEL R23, R10, R23, !P1 ;  /* 0x000000170a177207 */ /* 0x000fe40004800000 */
[----:B------:R-:W-:Y:S01]  /*1e20*/  ISETP.LT.U32.AND P1, PT, R20, R31, PT ;  /* 0x0000001f1400720c */ /* 0x000fe20003f21070 */
[----:B------:R-:W-:Y:S01]  /*1e30*/  @!P0 IMAD.MOV R22, RZ, RZ, R24 ;  /* 0x000000ffff168224 */ /* 0x000fe200078e0218 */
[----:B------:R-:W-:Y:S01]  /*1e40*/  SHF.R.S32.HI R9, RZ, 0x1f, R31 ;  /* 0x0000001fff097819 */ /* 0x000fe2000001141f */
[-C--:B------:R-:W-:Y:S02]  /*1e50*/  IMAD R35, R35, R4.reuse, RZ ;  /* 0x0000000423237224 */ /* 0x080fe400078e02ff */
[----:B------:R-:W-:Y:S01]  /*1e60*/  IMAD R23, R23, R4, RZ ;  /* 0x0000000417177224 */ /* 0x000fe200078e02ff */
[----:B------:R-:W-:Y:S01]  /*1e70*/  ISETP.LT.AND.EX P1, PT, R21, R9, PT, P1 ;  /* 0x000000091500720c */ /* 0x000fe20003f21310 */
[----:B------:R-:W-:-:S03]  /*1e80*/  IMAD R8, R8, R35, RZ ;  /* 0x0000002308087224 */ /* 0x000fc600078e02ff */
[----:B------:R-:W-:Y:S01]  /*1e90*/  SEL R10, R20, R31, P1 ;  /* 0x0000001f140a7207 */ /* 0x000fe20000800000 */
[----:B0-----:R-:W-:Y:S01]  /*1ea0*/  IMAD R6, R23, R22, RZ ;  /* 0x0000001617067224 */ /* 0x001fe200078e02ff */
[----:B------:R-:W-:Y:S01]  /*1eb0*/  SEL R9, R21, R9, P1 ;  /* 0x0000000915097207 */ /* 0x000fe20000800000 */
[----:B-1----:R-:W-:Y:S01]  /*1ec0*/  @P4 FFMA.FTZ R32, R19, 0.69314718246459960938, R18 ;  /* 0x3f31721813204823 */ /* 0x002fe20000010012 */
        /* <DEDUP_REMOVED lines=37> */
[----:B------:R-:W-:Y:S05]  /*2120*/  CALL.REL.NOINC `($__internal_2_$__cuda_sm20_div_s64) ;  /* 0x0000228000007944 */ /* 0x000fea0003c00000 */
        /* <DEDUP_REMOVED lines=9> */
.L_x_110:
        /* <DEDUP_REMOVED lines=22> */
.L_x_111:
[----:B------:R-:W-:Y:S05]  /*2320*/  BSYNC B0 ;  /* 0x0000000000007941 */ /* 0x000fea0003800000 */
.L_x_109:
        /* <DEDUP_REMOVED lines=19> */
.L_x_113:
        /* <DEDUP_REMOVED lines=22> */
.L_x_114:
[----:B------:R-:W-:Y:S05]  /*25c0*/  BSYNC B0 ;  /* 0x0000000000007941 */ /* 0x000fea0003800000 */
.L_x_112:
        /* <DEDUP_REMOVED lines=11> */
[----:B------:R-:W-:Y:S05]  /*2680*/  CALL.REL.NOINC `($__internal_2_$__cuda_sm20_div_s64) ;  /* 0x00001d2000007944 */ /* 0x000fea0003c00000 */
[----:B------:R-:W-:-:S04]  /*2690*/  IADD3 R19, P0, RZ, -R20, RZ ;  /* 0x80000014ff137210 */ /* 0x000fc80007f1e0ff */
[----:B------:R-:W-:Y:S01]  /*26a0*/  IADD3.X R18, RZ, ~R21, RZ, P0, !PT ;  /* 0x80000015ff127210 */ /* 0x000fe200007fe4ff */
[----:B------:R-:W-:-:S04]  /*26b0*/  IMAD.WIDE.U32 R42, R5, R19, R42 ;  /* 0x00000013052a7225 */ /* 0x000fc800078e002a */
[----:B------:R-:W-:-:S04]  /*26c0*/  IMAD R18, R18, R5, RZ ;  /* 0x0000000512127224 */ /* 0x000fc800078e02ff */
[----:B------:R-:W-:-:S05]  /*26d0*/  IMAD R4, R4, R19, R18 ;  /* 0x0000001304047224 */ /* 0x000fca00078e0212 */
[----:B------:R-:W-:Y:S01]  /*26e0*/  IADD3 R4, R43, R4, RZ ;  /* 0x000000042b047210 */ /* 0x000fe20007ffe0ff */
[----:B------:R-:W-:Y:S05]  /*26f0*/  BRA `(.L_x_117) ;  /* 0x0000016000007947 */ /* 0x000fea0003800000 */
.L_x_116:
        /* <DEDUP_REMOVED lines=22> */
.L_x_117:
[----:B------:R-:W-:Y:S05]  /*2860*/  BSYNC B0 ;  /* 0x0000000000007941 */ /* 0x000fea0003800000 */
.L_x_115:
[-C--:B------:R-:W-:Y:S01]  /*2870*/  IMAD R5, R41, R17.reuse, RZ ;  /* 0x0000001129057224 */ /* 0x080fe200078e02ff */
[----:B------:R-:W-:Y:S01]  /*2880*/  SHF.R.S32.HI R19, RZ, 0x1f, R29 ;  /* 0x0000001fff137819 */ /* 0x000fe2000001141d */
[C---:B------:R-:W-:Y:S01]  /*2890*/  IMAD.WIDE.U32 R46, R40.reuse, R17, RZ ;  /* 0x00000011282e7225 */ /* 0x040fe200078e00ff */
[----:B------:R-:W-:Y:S01]  /*28a0*/  ULDC.U8 UR6, c[0x0][0x329] ;  /* 0x0000ca4000067ab9 */ /* 0x000fe20000000000 */
[----:B------:R-:W-:Y:S01]  /*28b0*/  BSSY B0, `(.L_x_118) ;  /* 0x0000046000007945 */ /* 0x000fe20003800000 */
[----:B------:R-:W-:Y:S01]  /*28c0*/  UISETP.NE.AND UP0, UPT, UR6, URZ, UPT ;  /* 0x0000003f0600728c */ /* 0x000fe2000bf05270 */
[----:B------:R-:W-:Y:S01]  /*28d0*/  IMAD R5, R40, R16, R5 ;  /* 0x0000001028057224 */ /* 0x000fe200078e0205 */
[----:B------:R-:W-:Y:S01]  /*28e0*/  ULDC.64 UR4, c[0x0][0x210] ;  /* 0x0000840000047ab9 */ /* 0x000fe20000000a00 */
[----:B------:R-:W-:Y:S01]  /*28f0*/  IMAD R0, R0, R29, RZ ;  /* 0x0000001d00007224 */ /* 0x000fe200078e02ff */
[----:B------:R-:W-:Y:S02]  /*2900*/  UIMAD UR4, UR4, UR5, URZ ;  /* 0x00000005040472a4 */ /* 0x000fe4000f8e023f */
[----:B------:R-:W-:Y:S01]  /*2910*/  IADD3 R18, R47, R5, RZ ;  /* 0x000000052f127210 */ /* 0x000fe20007ffe0ff */
[----:B------:R-:W-:Y:S01]  /*2920*/  IMAD R19, R19, R38, R0 ;  /* 0x0000002613137224 */ /* 0x000fe200078e0200 */
[----:B------:R-:W-:Y:S01]  /*2930*/  USEL UR5, UR5, 0x1, !UP0 ;  /* 0x0000000105057887 */ /* 0x000fe2000c000000 */
[----:B------:R-:W-:Y:S01]  /*2940*/  IMAD.WIDE.U32 R38, R38, R29, RZ ;  /* 0x0000001d26267225 */ /* 0x000fe200078e00ff */
[----:B------:R-:W-:-:S02]  /*2950*/  USHF.R.S32.HI UR9, URZ, 0x1f, UR4 ;  /* 0x0000001f3f097899 */ /* 0x000fc40008011404 */
[----:B------:R-:W-:Y:S01]  /*2960*/  USHF.R.S32.HI UR6, URZ, 0x1f, UR5 ;  /* 0x0000001f3f067899 */ /* 0x000fe20008011405 */
[-C--:B------:R-:W-:Y:S02]  /*2970*/  IMAD R25, R18, R15.reuse, RZ ;  /* 0x0000000f12197224 */ /* 0x080fe400078e02ff */
[----:B------:R-:W-:Y:S02]  /*2980*/  IMAD R23, R4, UR4, RZ ;  /* 0x0000000404177c24 */ /* 0x000fe4000f8e02ff */
[----:B------:R-:W-:Y:S02]  /*2990*/  IMAD R25, R14, R46, R25 ;  /* 0x0000002e0e197224 */ /* 0x000fe400078e0219 */
[----:B------:R-:W-:-:S04]  /*29a0*/  IMAD.WIDE.U32 R46, R46, R15, RZ ;  /* 0x0000000f2e2e7225 */ /* 0x000fc800078e00ff */
[----:B------:R-:W-:Y:S01]  /*29b0*/  IMAD R5, R21, UR5, RZ ;  /* 0x0000000515057c24 */ /* 0x000fe2000f8e02ff */
[----:B------:R-:W-:Y:S01]  /*29c0*/  IADD3 R25, R47, R25, RZ ;  /* 0x000000192f197210 */ /* 0x000fe20007ffe0ff */
[C---:B------:R-:W-:Y:S02]  /*29d0*/  IMAD R21, R42.reuse, UR9, R23 ;  /* 0x000000092a157c24 */ /* 0x040fe4000f8e0217 */
[----:B------:R-:W-:Y:S01]  /*29e0*/  IMAD.WIDE.U32 R42, R42, UR4, RZ ;  /* 0x000000042a2a7c25 */ /* 0x000fe2000f8e00ff */
[----:B------:R-:W-:-:S03]  /*29f0*/  LOP3.LUT R0, R49, R25, RZ, 0xfc, !PT ;  /* 0x0000001931007212 */ /* 0x000fc600078efcff */
[----:B------:R-:W-:Y:S01]  /*2a00*/  IMAD R5, R20, UR6, R5 ;  /* 0x0000000614057c24 */ /* 0x000fe2000f8e0205 */
[----:B------:R-:W-:Y:S01]  /*2a10*/  ISETP.NE.U32.AND P0, PT, R0, RZ, PT ;  /* 0x000000ff0000720c */ /* 0x000fe20003f05070 */
[----:B------:R-:W-:Y:S01]  /*2a20*/  IMAD.WIDE.U32 R40, R20, UR5, RZ ;  /* 0x0000000514287c25 */ /* 0x000fe2000f8e00ff */
[----:B------:R-:W-:Y:S02]  /*2a30*/  IADD3 R0, R39, R19, RZ ;  /* 0x0000001327007210 */ /* 0x000fe40007ffe0ff */
[----:B------:R-:W-:Y:S01]  /*2a40*/  IADD3 R4, R43, R21, RZ ;  /* 0x000000152b047210 */ /* 0x000fe20007ffe0ff */
[----:B------:R-:W-:Y:S01]  /*2a50*/  IMAD R3, R3, UR4, RZ ;  /* 0x0000000403037c24 */ /* 0x000fe2000f8e02ff */
[----:B------:R-:W-:Y:S01]  /*2a60*/  IADD3 R5, R41, R5, RZ ;  /* 0x0000000529057210 */ /* 0x000fe20007ffe0ff */
[----:B------:R-:W-:-:S06]  /*2a70*/  IMAD R2, R2, UR4, RZ ;  /* 0x0000000402027c24 */ /* 0x000fcc000f8e02ff */
[----:B------:R-:W-:Y:S05]  /*2a80*/  @!P0 BRA `(.L_x_119) ;  /* 0x0000011000008947 */ /* 0x000fea0003800000 */
[----:B------:R-:W-:Y:S01]  /*2a90*/  IMAD.MOV.U32 R24, RZ, RZ, R48 ;  /* 0x000000ffff187224 */ /* 0x000fe200078e0030 */
[----:B------:R-:W-:Y:S01]  /*2aa0*/  MOV R19, R49 ;  /* 0x0000003100137202 */ /* 0x000fe20000000f00 */
[----:B------:R-:W-:Y:S01]  /*2ab0*/  IMAD.MOV.U32 R28, RZ, RZ, R46 ;  /* 0x000000ffff1c7224 */ /* 0x000fe200078e002e */
[----:B------:R-:W-:Y:S02]  /*2ac0*/  MOV R26, 0x2ae0 ;  /* 0x00002ae0001a7802 */ /* 0x000fe40000000f00 */
[----:B------:R-:W-:Y:S05]  /*2ad0*/  CALL.REL.NOINC `($__internal_2_$__cuda_sm20_div_s64) ;  /* 0x000018d000007944 */ /* 0x000fea0003c00000 */
        /* <DEDUP_REMOVED lines=12> */
.L_x_119:
        /* <DEDUP_REMOVED lines=23> */
.L_x_120:
[----:B------:R-:W-:Y:S05]  /*2d10*/  BSYNC B0 ;  /* 0x0000000000007941 */ /* 0x000fea0003800000 */
.L_x_118:
        /* <DEDUP_REMOVED lines=18> */
.L_x_122:
        /* <DEDUP_REMOVED lines=22> */
.L_x_123:
[----:B------:R-:W-:Y:S05]  /*2fa0*/  BSYNC B0 ;  /* 0x0000000000007941 */ /* 0x000fea0003800000 */
.L_x_121:
        /* <DEDUP_REMOVED lines=22> */
.L_x_125:
        /* <DEDUP_REMOVED lines=23> */
.L_x_126:
[----:B------:R-:W-:Y:S05]  /*3280*/  BSYNC B0 ;  /* 0x0000000000007941 */ /* 0x000fea0003800000 */
.L_x_124:
        /* <DEDUP_REMOVED lines=38> */
.L_x_128:
        /* <DEDUP_REMOVED lines=23> */
.L_x_129:
[----:B------:R-:W-:Y:S05]  /*3660*/  BSYNC B0 ;  /* 0x0000000000007941 */ /* 0x000fea0003800000 */
.L_x_127:
        /* <DEDUP_REMOVED lines=29> */
.L_x_131:
        /* <DEDUP_REMOVED lines=23> */
.L_x_132:
[----:B------:R-:W-:Y:S05]  /*39b0*/  BSYNC B0 ;  /* 0x0000000000007941 */ /* 0x000fea0003800000 */
.L_x_130:
        /* <DEDUP_REMOVED lines=20> */
.L_x_108:
[----:B------:R-:W-:-:S04]  /*3b00*/  LEA R2, P0, R38, c[0x0][0x200], 0x2 ;  /* 0x0000800026027a11 */ /* 0x000fc800078010ff */
[----:B------:R-:W-:-:S05]  /*3b10*/  LEA.HI.X R3, R38, c[0x0][0x204], R39, 0x2, P0 ;  /* 0x0000810026037a11 */ /* 0x000fca00000f1427 */
[----:B------:R0:W-:Y:S04]  /*3b20*/  STG.E [R2.64], R32 ;  /* 0x0000002002007986 */ /* 0x0001e8000c10190a */
.L_x_107:
[----:B------:R-:W-:Y:S05]  /*3b30*/  BSYNC B1 ;  /* 0x0000000000017941 */ /* 0x000fea0003800000 */
.L_x_106:
[C---:B------:R-:W-:Y:S01]  /*3b40*/  ISETP.GE.OR P0, PT, R36.reuse, c[0x0][0x314], P2 ;  /* 0x0000c50024007a0c */ /* 0x040fe20001706670 */
[----:B0-----:R-:W-:Y:S01]  /*3b50*/  IMAD.MOV.U32 R2, RZ, RZ, c[0x0][0x314] ;  /* 0x0000c500ff027624 */ /* 0x001fe200078e00ff */
[C---:B------:R-:W-:Y:S01]  /*3b60*/  IADD3 R0, R36.reuse, 0x10, RZ ;  /* 0x0000001024007810 */ /* 0x040fe20007ffe0ff */
[----:B------:R-:W-:Y:S01]  /*3b70*/  HFMA2.MMA R5, -RZ, RZ, 0, 0 ;  /* 0x00000000ff057435 */ /* 0x000fe200000001ff */
[----:B------:R-:W-:Y:S02]  /*3b80*/  IMAD.SHL.U32 R36, R36, 0x4, RZ ;  /* 0x0000000424247824 */ /* 0x000fe400078e00ff */
[----:B------:R-:W-:-:S07]  /*3b90*/  ISETP.GE.OR P2, PT, R0, c[0x0][0x314], P2 ;  /* 0x0000c50000007a0c */ /* 0x000fce0001746670 */
[----:B------:R-:W-:-:S04]  /*3ba0*/  @!P0 FADD.FTZ R0, -R32, R33 ;  /* 0x0000002120008221 */ /* 0x000fc80000010100 */
[----:B------:R-:W-:Y:S02]  /*3bb0*/  @!P0 FMUL.FTZ R0, R0, 1.4426950216293334961 ;  /* 0x3fb8aa3b00008820 */ /* 0x000fe40000410000 */
[----:B------:R-:W-:Y:S02]  /*3bc0*/  @!P2 FADD.FTZ R32, -R32, R34 ;  /* 0x000000222020a221 */ /* 0x000fe40000010100 */
[----:B------:R-:W0:Y:S02]  /*3bd0*/  @!P0 MUFU.EX2 R4, R0 ;  /* 0x0000000000048308 */ /* 0x000e240000000800 */
[----:B------:R-:W-:-:S06]  /*3be0*/  @!P2 FMUL.FTZ R6, R32, 1.4426950216293334961 ;  /* 0x3fb8aa3b2006a820 */ /* 0x000fcc0000410000 */
[----:B------:R-:W1:Y:S01]  /*3bf0*/  @!P2 MUFU.EX2 R6, R6 ;  /* 0x000000060006a308 */ /* 0x000e620000000800 */
[----:B0-----:R0:W-:Y:S01]  /*3c00*/  @!P0 STS [R27.X4], R4 ;  /* 0x000000041b008388 */ /* 0x0011e20000004800 */
[----:B------:R-:W-:Y:S02]  /*3c10*/  ISETP.GE.AND P0, PT, R2, 0x1, PT ;  /* 0x000000010200780c */ /* 0x000fe40003f06270 */
[----:B------:R-:W-:Y:S01]  /*3c20*/  CS2R R2, SRZ ;  /* 0x0000000000027805 */ /* 0x000fe2000001ff00 */
[----:B------:R-:W-:Y:S01]  /*3c30*/  MOV R0, RZ ;  /* 0x000000ff00007202 */ /* 0x000fe20000000f00 */
[----:B-1----:R0:W-:Y:S04]  /*3c40*/  @!P2 STS [R27.X4+0x240], R6 ;  /* 0x000240061b00a388 */ /* 0x0021e80000004800 */
        /* <DEDUP_REMOVED lines=19> */
.L_x_136:
[----:B------:R-:W-:Y:S01]  /*3d80*/  BSSY B0, `(.L_x_134) ;  /* 0x0000007000007945 */ /* 0x000fe20003800000 */
[----:B------:R-:W-:-:S05]  /*3d90*/  @P2 BRA `(.L_x_135) ;  /* 0x0000005000002947 */ /* 0x000fca0003800000 */
[----:B------:R-:W-:Y:S01]  /*3da0*/  ISETP.GE.AND P0, PT, R36, c[0x0][0x220], PT ;  /* 0x0000880024007a0c */ /* 0x000fe20003f06270 */
[----:B------:R-:W-:Y:S01]  /*3db0*/  CS2R R8, SRZ ;  /* 0x0000000000087805 */ /* 0x000fe2000001ff00 */
[----:B------:R-:W-:Y:S11]  /*3dc0*/  CS2R R10, SRZ ;  /* 0x00000000000a7805 */ /* 0x000ff6000001ff00 */
[----:B------:R-:W-:Y:S05]  /*3dd0*/  @!P0 MOV R15, R13 ;  /* 0x0000000d000f8202 */ /* 0x000fea0000000f00 */
[----:B------:R0:W5:Y:S02]  /*3de0*/  @!P0 LDG.E.128 R8, [R14.64] ;  /* 0x0000000a0e088981 */ /* 0x000164000c1e1d00 */
.L_x_135:
[----:B------:R-:W-:Y:S05]  /*3df0*/  BSYNC B0 ;  /* 0x0000000000007941 */ /* 0x000fea0003800000 */
.L_x_134:
        /* <DEDUP_REMOVED lines=11> */
.L_x_133:
        /* <DEDUP_REMOVED lines=80> */
        .weak           $__internal_2_$__cuda_sm20_div_s64
        .type           $__internal_2_$__cuda_sm20_div_s64,@function
        .size           $__internal_2_$__cuda_sm20_div_s64,(.L_x_7698 - $__internal_2_$__cuda_sm20_div_s64)
$__internal_2_$__cuda_sm20_div_s64:
        /* <DEDUP_REMOVED lines=33> */
[----:B------:R-:W-:Y:S02]  /*45c0*/  IMAD.X R24, RZ, RZ, ~R19, P0 ;  /* 0x000000ffff187224 */ /* 0x000fe400000e0e13 */
[----:B------:R-:W-:-:S04]  /*45d0*/  IMAD.HI.U32 R31, P5, R23, R22, R30 ;  /* 0x00000016171f7227 */ /* 0x000fc800078a001e */
[CC--:B------:R-:W-:Y:S02]  /*45e0*/  IMAD R22, R23.reuse, R20.reuse, RZ ;  /* 0x0000001417167224 */ /* 0x0c0fe400078e02ff */
[----:B------:R-:W-:-:S03]  /*45f0*/  IMAD.HI.U32 R20, R23, R20, RZ ;  /* 0x0000001417147227 */ /* 0x000fc600078e00ff */
[----:B------:R-:W-:Y:S01]  /*4600*/  IADD3 R22, P4, R22, R31, RZ ;  /* 0x0000001f16167210 */ /* 0x000fe20007f9e0ff */
[----:B------:R-:W-:Y:S01]  /*4610*/  IMAD.X R23, R20, 0x1, R23, P6 ;  /* 0x0000000114177824 */ /* 0x000fe200030e0617 */
[----:B------:R-:W-:Y:S01]  /*4620*/  SEL R20, R24, R19, !P1 ;  /* 0x0000001318147207 */ /* 0x000fe20004800000 */
[----:B------:R-:W-:Y:S02]  /*4630*/  IMAD.MOV.U32 R31, RZ, RZ, RZ ;  /* 0x000000ffff1f7224 */ /* 0x000fe400078e00ff */
[----:B------:R-:W-:Y:S01]  /*4640*/  IMAD.HI.U32 R30, R22, R21, RZ ;  /* 0x00000015161e7227 */ /* 0x000fe200078e00ff */
[----:B------:R-:W-:-:S05]  /*4650*/  IADD3.X R23, RZ, RZ, R23, P4, P5 ;  /* 0x000000ffff177210 */ /* 0x000fca00027ea417 */
        /* <DEDUP_REMOVED lines=10> */
[CC--:B------:R-:W-:Y:S01]  /*4700*/  ISETP.GE.U32.AND P4, PT, R21.reuse, R44.reuse, PT ;  /* 0x0000002c1500720c */ /* 0x0c0fe20003f86070 */
[-C--:B------:R-:W-:Y:S01]  /*4710*/  IMAD R23, R30, R44.reuse, R23 ;  /* 0x0000002c1e177224 */ /* 0x080fe200078e0217 */
[----:B------:R-:W-:-:S03]  /*4720*/  IADD3 R22, P1, R21, -R44, RZ ;  /* 0x8000002c15167210 */ /* 0x000fc60007f3e0ff */
[----:B------:R-:W-:Y:S01]  /*4730*/  IMAD.X R20, R20, 0x1, ~R23, P0 ;  /* 0x0000000114147824 */ /* 0x000fe200000e0e17 */
[----:B------:R-:W-:-:S03]  /*4740*/  IADD3 R24, P0, R31, 0x1, RZ ;  /* 0x000000011f187810 */ /* 0x000fc60007f1e0ff */
[C---:B------:R-:W-:Y:S01]  /*4750*/  IMAD.X R23, R20.reuse, 0x1, ~R45, P1 ;  /* 0x0000000114177824 */ /* 0x040fe200008e0e2d */
[----:B------:R-:W-:-:S04]  /*4760*/  ISETP.GE.U32.AND.EX P4, PT, R20, R45, PT, P4 ;  /* 0x0000002d1400720c */ /* 0x000fc80003f86140 */
[----:B------:R-:W-:Y:S01]  /*4770*/  SEL R22, R22, R21, P4 ;  /* 0x0000001516167207 */ /* 0x000fe20002000000 */
[----:B------:R-:W-:Y:S01]  /*4780*/  IMAD.X R21, RZ, RZ, R30, P0 ;  /* 0x000000ffff157224 */ /* 0x000fe200000e061e */
[----:B------:R-:W-:Y:S02]  /*4790*/  SEL R24, R24, R31, P4 ;  /* 0x0000001f18187207 */ /* 0x000fe40002000000 */
[----:B------:R-:W-:Y:S02]  /*47a0*/  SEL R23, R23, R20, P4 ;  /* 0x0000001417177207 */ /* 0x000fe40002000000 */
[----:B------:R-:W-:Y:S02]  /*47b0*/  ISETP.GE.U32.AND P0, PT, R22, R44, PT ;  /* 0x0000002c1600720c */ /* 0x000fe40003f06070 */
[----:B------:R-:W-:Y:S02]  /*47c0*/  SEL R21, R21, R30, P4 ;  /* 0x0000001e15157207 */ /* 0x000fe40002000000 */
[----:B------:R-:W-:-:S02]  /*47d0*/  IADD3 R31, P1, R24, 0x1, RZ ;  /* 0x00000001181f7810 */ /* 0x000fc40007f3e0ff */
[----:B------:R-:W-:Y:S01]  /*47e0*/  ISETP.GE.U32.AND.EX P0, PT, R23, R45, PT, P0 ;  /* 0x0000002d1700720c */ /* 0x000fe20003f06100 */
[----:B------:R-:W-:Y:S01]  /*47f0*/  IMAD.MOV.U32 R23, RZ, RZ, 0x0 ;  /* 0x00000000ff177424 */ /* 0x000fe200078e00ff */
[-C--:B------:R-:W-:Y:S02]  /*4800*/  IADD3.X R20, RZ, R21.reuse, RZ, P1, !PT ;  /* 0x00000015ff147210 */ /* 0x080fe40000ffe4ff */
[----:B------:R-:W-:Y:S02]  /*4810*/  SEL R31, R31, R24, P0 ;  /* 0x000000181f1f7207 */ /* 0x000fe40000000000 */
[----:B------:R-:W-:Y:S02]  /*4820*/  SEL R21, R20, R21, P0 ;  /* 0x0000001514157207 */ /* 0x000fe40000000000 */
[----:B------:R-:W-:Y:S02]  /*4830*/  LOP3.LUT R22, R25, R19, RZ, 0x3c, !PT ;  /* 0x0000001319167212 */ /* 0x000fe400078e3cff */
[----:B------:R-:W-:-:S02]  /*4840*/  IADD3 R20, P1, RZ, -R31, RZ ;  /* 0x8000001fff147210 */ /* 0x000fc40007f3e0ff */
[----:B------:R-:W-:Y:S02]  /*4850*/  ISETP.GE.AND P4, PT, R22, RZ, PT ;  /* 0x000000ff1600720c */ /* 0x000fe40003f86270 */
[----:B------:R-:W-:Y:S01]  /*4860*/  ISETP.NE.U32.AND P0, PT, R28, RZ, PT ;  /* 0x000000ff1c00720c */ /* 0x000fe20003f05070 */
[----:B------:R-:W-:Y:S01]  /*4870*/  IMAD.X R22, RZ, RZ, ~R21, P1 ;  /* 0x000000ffff167224 */ /* 0x000fe200008e0e15 */
[----:B------:R-:W-:Y:S02]  /*4880*/  SEL R20, R20, R31, !P4 ;  /* 0x0000001f14147207 */ /* 0x000fe40006000000 */
[----:B------:R-:W-:Y:S02]  /*4890*/  ISETP.NE.AND.EX P0, PT, R25, RZ, PT, P0 ;  /* 0x000000ff1900720c */ /* 0x000fe40003f05300 */
[----:B------:R-:W-:Y:S02]  /*48a0*/  SEL R22, R22, R21, !P4 ;  /* 0x0000001516167207 */ /* 0x000fe40006000000 */
[----:B------:R-:W-:-:S02]  /*48b0*/  SEL R20, R20, 0xffffffff, P0 ;  /* 0xffffffff14147807 */ /* 0x000fc40000000000 */
[----:B------:R-:W-:Y:S01]  /*48c0*/  SEL R21, R22, 0xffffffff, P0 ;  /* 0xffffffff16157807 */ /* 0x000fe20000000000 */
[----:B------:R-:W-:-:S04]  /*48d0*/  IMAD.MOV.U32 R22, RZ, RZ, R26 ;  /* 0x000000ffff167224 */ /* 0x000fc800078e001a */
[----:B------:R-:W-:Y:S05]  /*48e0*/  RET.REL.NODEC R22 `(_ZN5flash32flash_fwd_splitkv_combine_kernelI23Flash_fwd_kernel_traitsILi64ELi64ELi256ELi4ELb0ELb0EN7cutlass6half_tE19Flash_kernel_traitsILi64ELi64ELi256ELi4ES3_EELi8ELi5ELb0EEEvNS_16Flash_fwd_paramsE) ;  /* 0xffffb71016007950 */ /* 0x000fea0003c3ffff */
.L_x_137:
        /* <DEDUP_REMOVED lines=9> */
.L_x_7698:


//--------------------- .text._ZN5flash32flash_fwd_splitkv_combine_kernelI23Flash_fwd_kernel_traitsILi64ELi64ELi256ELi4ELb0ELb0EN7cutlass6half_tE19Flash_kernel_traitsILi64ELi64ELi256ELi4ES3_EELi8ELi4ELb0EEEvNS_16Flash_fwd_paramsE --------------------------
	.section	.text._ZN5flash32flash_fwd_splitkv_combine_kernelI23Flash_fwd_kernel_traitsILi64ELi64ELi256ELi4ELb0ELb0EN7cutlass6half_tE19Flash_kernel_traitsILi64ELi64ELi256ELi4ES3_EELi8ELi4ELb0EEEvNS_16Flash_fwd_paramsE,"ax",@progbits
	.sectioninfo	@"SHI_REGISTERS=52"
	.align	128
        .global         _ZN5flash32flash_fwd_splitkv_combine_kernelI23Flash_fwd_kernel_traitsILi64ELi64ELi256ELi4ELb0ELb0EN7cutlass6half_tE19Flash_kernel_traitsILi64ELi64ELi256ELi4ES3_EELi8ELi4ELb0EEEvNS_16Flash_fwd_paramsE
        .type           _ZN5flash32flash_fwd_splitkv_combine_kernelI23Flash_fwd_kernel_traitsILi64ELi64ELi256ELi4ELb0ELb0EN7cutlass6half_tE19Flash_kernel_traitsILi64ELi64ELi256ELi4ES3_EELi8ELi4ELb0EEEvNS_16Flash_fwd_paramsE,@function
        .size           _ZN5flash32flash_fwd_splitkv_combine_kernelI23Flash_fwd_kernel_traitsILi64ELi64ELi256ELi4ELb0ELb0EN7cutlass6half_tE19Flash_kernel_traitsILi64ELi64ELi256ELi4ES3_EELi8ELi4ELb0EEEvNS_16Flash_fwd_paramsE,(.L_x_7699 - _ZN5flash32flash_fwd_splitkv_combine_kernelI23Flash_fwd_kernel_traitsILi64ELi64ELi256ELi4ELb0ELb0EN7cutlass6half_tE19Flash_kernel_traitsILi64ELi64ELi256ELi4ES3_EELi8ELi4ELb0EEEvNS_16Flash_fwd_paramsE)
        .other          _ZN5flash32flash_fwd_splitkv_combine_kernelI23Flash_fwd_kernel_traitsILi64ELi64ELi256ELi4ELb0ELb0EN7cutlass6half_tE19Flash_kernel_traitsILi64ELi64ELi256ELi4ES3_EELi8ELi4ELb0EEEvNS_16Flash_fwd_paramsE,@"STO_CUDA_ENTRY STV_DEFAULT"
_ZN5flash32flash_fwd_splitkv_combine_kernelI23Flash_fwd_kernel_traitsILi64ELi64ELi256ELi4ELb0ELb0EN7cutlass6half_tE19Flash_kernel_traitsILi64ELi64ELi256ELi4ES3_EELi8ELi4ELb0EEEvNS_16Flash_fwd_paramsE:
.text._ZN5flash32flash_fwd_splitkv_combine_kernelI23Flash_fwd_kernel_traitsILi64ELi64ELi256ELi4ELb0ELb0EN7cutlass6half_tE19Flash_kernel_traitsILi64ELi64ELi256ELi4ES3_EELi8ELi4ELb0EEEvNS_16Flash_fwd_paramsE:
        /* <DEDUP_REMOVED lines=23> */
[----:B------:R-:W-:Y:S05]  /*0170*/  CALL.REL.NOINC `($__internal_3_$__cuda_sm20_div_s64) ;  /* 0x0000419000007944 */ /* 0x000fea0003c00000 */
[----:B------:R-:W-:Y:S05]  /*0180*/  BRA `(.L_x_139) ;  /* 0x0000013000007947 */ /* 0x000fea0003800000 */
.L_x_138:
[----:B------:R-:W0:Y:S01]  /*0190*/  I2F.U32.RP R4, R30 ;  /* 0x0000001e00047306 */ /* 0x000e220000209000 */
[----:B------:R-:W-:Y:S01]  /*01a0*/  IMAD.MOV.U32 R8, RZ, RZ, RZ ;  /* 0x000000ffff087224 */ /* 0x000fe200078e00ff */
[----:B------:R-:W-:Y:S01]  /*01b0*/  ISETP.NE.U32.AND P0, PT, R30, RZ, PT ;  /* 0x000000ff1e00720c */ /* 0x000fe20003f05070 */
[----:B------:R-:W-:-:S05]  /*01c0*/  HFMA2.MMA R21, -RZ, RZ, 0, 0 ;  /* 0x00000000ff157435 */ /* 0x000fca00000001ff */
        /* <DEDUP_REMOVED lines=15> */
.L_x_139:
        /* <DEDUP_REMOVED lines=11> */
[----:B------:R-:W-:Y:S02]  /*0370*/  MOV R22, 0x390 ;  /* 0x0000039000167802 */ /* 0x000fe40000000f00 */
[----:B------:R-:W-:Y:S05]  /*0380*/  CALL.REL.NOINC `($__internal_3_$__cuda_sm20_div_s64) ;  /* 0x00003f8000007944 */ /* 0x000fea0003c00000 */
[----:B------:R-:W-:Y:S02]  /*0390*/  MOV R28, R20 ;  /* 0x00000014001c7202 */ /* 0x000fe40000000f00 */
[----:B------:R-:W-:Y:S01]  /*03a0*/  MOV R29, R21 ;  /* 0x00000015001d7202 */ /* 0x000fe20000000f00 */
[----:B------:R-:W-:Y:S05]  /*03b0*/  BRA `(.L_x_142) ;  /* 0x0000013000007947 */ /* 0x000fea0003800000 */
.L_x_141:
        /* <DEDUP_REMOVED lines=19> */
.L_x_142:
[----:B------:R-:W-:Y:S05]  /*04f0*/  BSYNC B0 ;  /* 0x0000000000007941 */ /* 0x000fea0003800000 */
.L_x_140:
        /* <DEDUP_REMOVED lines=13> */
[----:B------:R-:W-:-:S04]  /*05d0*/  IMAD.HI.U32 R11, R11, R6, R10 ;  /* 0x000000060b0b7227 */ /* 0x000fc800078e000a */
[----:B------:R-:W-:-:S04]  /*05e0*/  IMAD.MOV.U32 R6, RZ, RZ, R4 ;  /* 0x000000ffff067224 */ /* 0x000fc800078e0004 */
        /* <DEDUP_REMOVED lines=8> */
[----:B------:R-:W-:-:S04]  /*0670*/  LOP3.LUT R4, R2, R9, RZ, 0x3c, !PT ;  /* 0x0000000902047212 */ /* 0x000fc800078e3cff */
[----:B------:R-:W-:-:S07]  /*0680*/  ISETP.GE.AND P0, PT, R4, RZ, PT ;  /* 0x000000ff0400720c */ /* 0x000fce0003f06270 */
[----:B------:R-:W-:-:S06]  /*0690*/  @P2 IADD3 R8, R8, 0x1, RZ ;  /* 0x0000000108082810 */ /* 0x000fcc0007ffe0ff */
[----:B------:R-:W-:Y:S01]  /*06a0*/  @!P0 IMAD.MOV R8, RZ, RZ, -R8 ;  /* 0x000000ffff088224 */ /* 0x000fe200078e0a08 */
[----:B------:R-:W-:-:S04]  /*06b0*/  @!P1 LOP3.LUT R8, RZ, R9, RZ, 0x33, !PT ;  /* 0x00000009ff089212 */ /* 0x000fc800078e33ff */
[----:B------:R-:W-:Y:S02]  /*06c0*/  ISETP.LT.U32.AND P0, PT, R3, R8, PT ;  /* 0x000000080300720c */ /* 0x000fe40003f01070 */
[----:B------:R-:W-:-:S04]  /*06d0*/  SHF.R.S32.HI R4, RZ, 0x1f, R8 ;  /* 0x0000001fff047819 */ /* 0x000fc80000011408 */
[----:B------:R-:W-:-:S04]  /*06e0*/  ISETP.LT.AND.EX P0, PT, R23, R4, PT, P0 ;  /* 0x000000041700720c */ /* 0x000fc80003f01300 */
[----:B------:R-:W-:Y:S02]  /*06f0*/  SEL R15, R23, R4, P0 ;  /* 0x00000004170f7207 */ /* 0x000fe40000000000 */
        /* <DEDUP_REMOVED lines=11> */
.L_x_144:
        /* <DEDUP_REMOVED lines=19> */
.L_x_145:
[----:B------:R-:W-:Y:S05]  /*08e0*/  BSYNC B0 ;  /* 0x0000000000007941 */ /* 0x000fea0003800000 */
.L_x_143:
[----:B------:R-:W-:Y:S01]  /*08f0*/  IABS R6, c[0x0][0x214] ;  /* 0x0000850000067a13 */ /* 0x000fe20000000000 */
[----:B------:R-:W-:Y:S01]  /*0900*/  IMAD.MOV.U32 R8, RZ, RZ, RZ ;  /* 0x000000ffff087224 */ /* 0x000fe200078e00ff */
[----:B------:R-:W-:Y:S01]  /*0910*/  ULDC UR4, c[0x0][0x214] ;  /* 0x0000850000047ab9 */ /* 0x000fe20000000800 */
[----:B------:R-:W-:Y:S01]  /*0920*/  BSSY B0, `(.L_x_146) ;  /* 0x000005d000007945 */ /* 0x000fe20003800000 */
[----:B------:R-:W0:Y:S01]  /*0930*/  I2F.RP R11, R6 ;  /* 0x00000006000b7306 */ /* 0x000e220000209400 */
[----:B------:R-:W-:Y:S02]  /*0940*/  UISETP.LT.AND UP0, UPT, URZ, UR4, UPT ;  /* 0x000000043f00728c */ /* 0x000fe4000bf01270 */
[----:B------:R-:W-:Y:S02]  /*0950*/  USHF.R.S32.HI UR5, URZ, 0x1f, UR4 ;  /* 0x0000001f3f057899 */ /* 0x000fe40008011404 */
[----:B------:R-:W-:-:S07]  /*0960*/  ULEA.HI.SX32 UR4, UR4, 0x1, 0x1 ;  /* 0x0000000104047891 */ /* 0x000fce000f8f0a3f */
[----:B------:R-:W-:Y:S01]  /*0970*/  @!UP0 UIADD3 UR4, UR5, URZ, URZ ;  /* 0x0000003f05048290 */ /* 0x000fe2000fffe03f */
[----:B0-----:R-:W0:Y:S02]  /*0980*/  MUFU.RCP R10, R11 ;  /* 0x0000000b000a7308 */ /* 0x001e240000001000 */
[----:B0-----:R-:W-:-:S06]  /*0990*/  IADD3 R10, R10, 0xffffffe, RZ ;  /* 0x0ffffffe0a0a7810 */ /* 0x001fcc0007ffe0ff */
[----:B------:R-:W0:Y:S02]  /*09a0*/  F2I.FTZ.U32.TRUNC.NTZ R9, R10 ;  /* 0x0000000a00097305 */ /* 0x000e24000021f000 */
[----:B0-----:R-:W-:-:S04]  /*09b0*/  IMAD.MOV R3, RZ, RZ, -R9 ;  /* 0x000000ffff037224 */ /* 0x001fc800078e0a09 */
[----:B------:R-:W-:Y:S01]  /*09c0*/  IMAD R4, R3, R6, RZ ;  /* 0x0000000603047224 */ /* 0x000fe200078e02ff */
[----:B------:R-:W-:Y:S02]  /*09d0*/  IABS R3, R2 ;  /* 0x0000000200037213 */ /* 0x000fe40000000000 */
[----:B------:R-:W-:Y:S01]  /*09e0*/  LOP3.LUT R2, R2, c[0x0][0x214], RZ, 0x3c, !PT ;  /* 0x0000850002027a12 */ /* 0x000fe200078e3cff */
[----:B------:R-:W-:-:S03]  /*09f0*/  IMAD.HI.U32 R9, R9, R4, R8 ;  /* 0x0000000409097227 */ /* 0x000fc600078e0008 */
[----:B------:R-:W-:Y:S01]  /*0a00*/  ISETP.GE.AND P2, PT, R2, RZ, PT ;  /* 0x000000ff0200720c */ /* 0x000fe20003f46270 */
        /* <DEDUP_REMOVED lines=8> */
[----:B------:R-:W-:Y:S01]  /*0a90*/  ISETP.GE.U32.AND P0, PT, R3, R6, PT ;  /* 0x000000060300720c */ /* 0x000fe20003f06070 */
[----:B------:R-:W-:-:S05]  /*0aa0*/  IMAD.MOV.U32 R3, RZ, RZ, c[0x0][0x1c0] ;  /* 0x00007000ff037624 */ /* 0x000fca00078e00ff */
[C---:B------:R-:W-:Y:S01]  /*0ab0*/  IADD3 R6, R3.reuse, -0x1, RZ ;  /* 0xffffffff03067810 */ /* 0x040fe20007ffe0ff */
[----:B------:R-:W-:-:S06]  /*0ac0*/  IMAD R3, R3, c[0x0][0x214], RZ ;  /* 0x0000850003037a24 */ /* 0x000fcc00078e02ff */
        /* <DEDUP_REMOVED lines=8> */
[----:B------:R-:W-:-:S03]  /*0b50*/  IMAD.MOV R8, RZ, RZ, -R8 ;  /* 0x000000ffff087224 */ /* 0x000fc600078e0a08 */
[----:B------:R-:W-:Y:S02]  /*0b60*/  IABS R9, R4 ;  /* 0x0000000400097213 */ /* 0x000fe40000000000 */
        /* <DEDUP_REMOVED lines=8> */
[----:B------:R-:W-:-:S05]  /*0bf0*/  IMAD R8, R10, R8, R9 ;  /* 0x000000080a087224 */ /* 0x000fca00078e0209 */
[----:B------:R-:W-:-:S13]  /*0c00*/  ISETP.GT.U32.AND P1, PT, R11, R8, PT ;  /* 0x000000080b00720c */ /* 0x000fda0003f24070 */
[----:B------:R-:W-:Y:S01]  /*0c10*/  @!P1 IMAD.IADD R8, R8, 0x1, -R11 ;  /* 0x0000000108089824 */ /* 0x000fe200078e0a0b */
[----:B------:R-:W-:Y:S02]  /*0c20*/  @!P1 IADD3 R10, R10, 0x1, RZ ;  /* 0x000000010a0a9810 */ /* 0x000fe40007ffe0ff */
[----:B------:R-:W-:Y:S02]  /*0c30*/  ISETP.NE.AND P1, PT, R2, RZ, PT ;  /* 0x000000ff0200720c */ /* 0x000fe40003f25270 */
[-C--:B------:R-:W-:Y:S02]  /*0c40*/  ISETP.GE.U32.AND P2, PT, R8, R11.reuse, PT ;  /* 0x0000000b0800720c */ /* 0x080fe40003f46070 */
[----:B------:R-:W-:-:S04]  /*0c50*/  LOP3.LUT R8, R4, R11, RZ, 0x3c, !PT ;  /* 0x0000000b04087212 */ /* 0x000fc800078e3cff */
[----:B------:R-:W-:-:S07]  /*0c60*/  ISETP.GE.AND P0, PT, R8, RZ, PT ;  /* 0x000000ff0800720c */ /* 0x000fce0003f06270 */
[----:B------:R-:W-:-:S05]  /*0c70*/  @P2 IADD3 R10, R10, 0x1, RZ ;  /* 0x000000010a0a2810 */ /* 0x000fca0007ffe0ff */
[----:B------:R-:W-:-:S04]  /*0c80*/  IMAD.MOV.U32 R9, RZ, RZ, R10 ;  /* 0x000000ffff097224 */ /* 0x000fc800078e000a */
        /* <DEDUP_REMOVED lines=16> */
[----:B------:R-:W-:Y:S02]  /*0d90*/  MOV R32, R20 ;  /* 0x0000001400207202 */ /* 0x000fe40000000f00 */
[----:B------:R-:W-:Y:S01]  /*0da0*/  MOV R33, R21 ;  /* 0x0000001500217202 */ /* 0x000fe20000000f00 */
[----:B------:R-:W-:Y:S05]  /*0db0*/  BRA `(.L_x_148) ;  /* 0x0000013000007947 */ /* 0x000fea0003800000 */
.L_x_147:
        /* <DEDUP_REMOVED lines=19> */
.L_x_148:
[----:B------:R-:W-:Y:S05]  /*0ef0*/  BSYNC B0 ;  /* 0x0000000000007941 */ /* 0x000fea0003800000 */
.L_x_146:
[-C--:B------:R-:W-:Y:S01]  /*0f00*/  IABS R17, R3.reuse ;  /* 0x0000000300117213 */ /* 0x080fe20000000000 */
[----:B------:R-:W-:Y:S01]  /*0f10*/  BSSY B0, `(.L_x_149) ;  /* 0x000003c000007945 */ /* 0x000fe20003800000 */
[----:B------:R-:W-:Y:S02]  /*0f20*/  IABS R9, R3 ;  /* 0x0000000300097213 */ /* 0x000fe40000000000 */
[----:B------:R-:W0:Y:S01]  /*0f30*/  I2F.RP R12, R17 ;  /* 0x00000011000c7306 */ /* 0x000e220000209400 */
[----:B------:R-:W-:Y:S02]  /*0f40*/  IADD3 R8, R17, UR6, RZ ;  /* 0x0000000611087c10 */ /* 0x000fe4000fffe0ff */
        /* <DEDUP_REMOVED lines=37> */
.L_x_150:
        /* <DEDUP_REMOVED lines=19> */
.L_x_151:
[----:B------:R-:W-:Y:S05]  /*12d0*/  BSYNC B0 ;  /* 0x0000000000007941 */ /* 0x000fea0003800000 */
.L_x_149:
[----:B------:R-:W-:Y:S01]  /*12e0*/  IABS R17, c[0x0][0x214] ;  /* 0x0000850000117a13 */ /* 0x000fe20000000000 */
[----:B------:R-:W-:Y:S01]  /*12f0*/  IMAD.MOV.U32 R18, RZ, RZ, RZ ;  /* 0x000000ffff127224 */ /* 0x000fe200078e00ff */
[----:B------:R-:W-:Y:S01]  /*1300*/  ISETP.GT.AND P3, PT, R3, RZ, PT ;  /* 0x000000ff0300720c */ /* 0x000fe20003f64270 */
[----:B------:R-:W-:Y:S01]  /*1310*/  ULDC.U8 UR4, c[0x0][0x329] ;  /* 0x0000ca4000047ab9 */ /* 0x000fe20000000000 */
[----:B------:R-:W0:Y:S01]  /*1320*/  I2F.RP R22, R17 ;  /* 0x0000001100167306 */ /* 0x000e220000209400 */
[----:B------:R-:W-:Y:S01]  /*1330*/  IABS R24, R4 ;  /* 0x0000000400187213 */ /* 0x000fe20000000000 */
[----:B------:R-:W-:Y:S01]  /*1340*/  ULDC.64 UR10, c[0x0][0x118] ;  /* 0x00004600000a7ab9 */ /* 0x000fe20000000a00 */
[----:B------:R-:W-:Y:S01]  /*1350*/  LOP3.LUT R4, R4, c[0x0][0x1c0], RZ, 0x3c, !PT ;  /* 0x0000700004047a12 */ /* 0x000fe200078e3cff */
[----:B------:R-:W-:Y:S04]  /*1360*/  BSSY B0, `(.L_x_152) ;  /* 0x000007b000007945 */ /* 0x000fe80003800000 */
        /* <DEDUP_REMOVED lines=8> */
[----:B------:R-:W-:Y:S02]  /*13f0*/  ISETP.GE.AND P1, PT, R8, RZ, PT ;  /* 0x000000ff0800720c */ /* 0x000fe40003f26270 */
[----:B------:R-:W-:Y:S01]  /*1400*/  SHF.R.S32.HI R8, RZ, 0x1f, R3 ;  /* 0x0000001fff087819 */ /* 0x000fe20000011403 */
[----:B------:R-:W-:Y:S01]  /*1410*/  IMAD.HI.U32 R18, R10, R9, RZ ;  /* 0x000000090a127227 */ /* 0x000fe200078e00ff */
[----:B------:R-:W-:-:S03]  /*1420*/  LEA.HI.SX32 R3, R3, 0x1, 0x1 ;  /* 0x0000000103037811 */ /* 0x000fc600078f0aff */
[----:B------:R-:W-:Y:S02]  /*1430*/  IMAD.MOV R10, RZ, RZ, -R18 ;  /* 0x000000ffff0a7224 */ /* 0x000fe400078e0a12 */
[----:B------:R-:W-:Y:S01]  /*1440*/  @!P3 IMAD.MOV R3, RZ, RZ, R8 ;  /* 0x000000ffff03b224 */ /* 0x000fe200078e0208 */
[----:B------:R-:W-:Y:S01]  /*1450*/  IABS R8, c[0x0][0x1c0] ;  /* 0x0000700000087a13 */ /* 0x000fe20000000000 */
[----:B------:R-:W-:-:S05]  /*1460*/  IMAD R10, R17, R10, R9 ;  /* 0x0000000a110a7224 */ /* 0x000fca00078e0209 */
[----:B------:R-:W-:-:S13]  /*1470*/  ISETP.GT.U32.AND P0, PT, R17, R10, PT ;  /* 0x0000000a1100720c */ /* 0x000fda0003f04070 */
[----:B------:R-:W-:Y:S01]  /*1480*/  @!P0 IMAD.IADD R10, R10, 0x1, -R17 ;  /* 0x000000010a0a8824 */ /* 0x000fe200078e0a11 */
[----:B------:R-:W-:Y:S02]  /*1490*/  @!P0 IADD3 R18, R18, 0x1, RZ ;  /* 0x0000000112128810 */ /* 0x000fe40007ffe0ff */
[----:B------:R-:W-:Y:S02]  /*14a0*/  ISETP.NE.AND P0, PT, RZ, c[0x0][0x214], PT ;  /* 0x00008500ff007a0c */ /* 0x000fe40003f05270 */
[----:B------:R-:W-:Y:S02]  /*14b0*/  ISETP.GE.U32.AND P2, PT, R10, R17, PT ;  /* 0x000000110a00720c */ /* 0x000fe40003f46070 */
[----:B------:R-:W0:Y:S11]  /*14c0*/  I2F.U32.RP R17, R8 ;  /* 0x0000000800117306 */ /* 0x000e360000209000 */
[----:B------:R-:W-:-:S05]  /*14d0*/  @P2 IADD3 R18, R18, 0x1, RZ ;  /* 0x0000000112122810 */ /* 0x000fca0007ffe0ff */
[----:B------:R-:W-:Y:S01]  /*14e0*/  @!P1 IMAD.MOV R18, RZ, RZ, -R18 ;  /* 0x000000ffff129224 */ /* 0x000fe200078e0a12 */
[----:B------:R-:W-:Y:S01]  /*14f0*/  @!P0 LOP3.LUT R18, RZ, c[0x0][0x214], RZ, 0x33, !PT ;  /* 0x00008500ff128a12 */ /* 0x000fe200078e33ff */
[----:B0-----:R-:W0:Y:S04]  /*1500*/  MUFU.RCP R26, R17 ;  /* 0x00000011001a7308 */ /* 0x001e280000001000 */
[----:B------:R-:W-:-:S05]  /*1510*/  IMAD R3, R3, R18, RZ ;  /* 0x0000001203037224 */ /* 0x000fca00078e02ff */
[----:B------:R-:W-:-:S04]  /*1520*/  IABS R9, R3 ;  /* 0x0000000300097213 */ /* 0x000fc80000000000 */
[----:B------:R-:W1:Y:S01]  /*1530*/  I2F.RP R22, R9 ;  /* 0x0000000900167306 */ /* 0x000e620000209400 */
[----:B------:R-:W-:Y:S01]  /*1540*/  IMAD.IADD R6, R6, 0x1, R9 ;  /* 0x0000000106067824 */ /* 0x000fe200078e0209 */
[----:B0-----:R-:W-:-:S06]  /*1550*/  IADD3 R26, R26, 0xffffffe, RZ ;  /* 0x0ffffffe1a1a7810 */ /* 0x001fcc0007ffe0ff */
[----:B------:R-:W0:Y:S08]  /*1560*/  F2I.FTZ.U32.TRUNC.NTZ R27, R26 ;  /* 0x0000001a001b7305 */ /* 0x000e30000021f000 */
[----:B-1----:R-:W1:Y:S01]  /*1570*/  MUFU.RCP R10, R22 ;  /* 0x00000016000a7308 */ /* 0x002e620000001000 */
[----:B0-----:R-:W-:Y:S02]  /*1580*/  IMAD.MOV R25, RZ, RZ, -R27 ;  /* 0x000000ffff197224 */ /* 0x001fe400078e0a1b */
[----:B------:R-:W-:-:S02]  /*1590*/  IMAD.MOV.U32 R26, RZ, RZ, RZ ;  /* 0x000000ffff1a7224 */ /* 0x000fc400078e00ff */
[----:B------:R-:W-:Y:S01]  /*15a0*/  IMAD R25, R25, R8, RZ ;  /* 0x0000000819197224 */ /* 0x000fe200078e02ff */
[----:B-1----:R-:W-:-:S03]  /*15b0*/  IADD3 R18, R10, 0xffffffe, RZ ;  /* 0x0ffffffe0a127810 */ /* 0x002fc60007ffe0ff */
[----:B------:R-:W-:Y:S01]  /*15c0*/  IMAD.HI.U32 R25, R27, R25, R26 ;  /* 0x000000191b197227 */ /* 0x000fe200078e001a */
[----:B------:R-:W-:Y:S01]  /*15d0*/  IABS R22, R6 ;  /* 0x0000000600167213 */ /* 0x000fe20000000000 */
[----:B------:R-:W0:Y:S01]  /*15e0*/  F2I.FTZ.U32.TRUNC.NTZ R19, R18 ;  /* 0x0000001200137305 */ /* 0x000e22000021f000 */
[----:B------:R-:W-:Y:S01]  /*15f0*/  LEA.HI.SX32 R27, R2, 0x1, 0x1 ;  /* 0x00000001021b7811 */ /* 0x000fe200078f0aff */
[----:B0-----:R-:W-:Y:S02]  /*1600*/  IMAD.MOV R10, RZ, RZ, -R19 ;  /* 0x000000ffff0a7224 */ /* 0x001fe400078e0a13 */
[----:B------:R-:W-:Y:S02]  /*1610*/  IMAD.MOV.U32 R18, RZ, RZ, RZ ;  /* 0x000000ffff127224 */ /* 0x000fe400078e00ff */
[----:B------:R-:W-:Y:S02]  /*1620*/  IMAD R23, R10, R9, RZ ;  /* 0x000000090a177224 */ /* 0x000fe400078e02ff */
[----:B------:R-:W-:-:S04]  /*1630*/  IMAD.HI.U32 R10, R25, R24, RZ ;  /* 0x00000018190a7227 */ /* 0x000fc800078e00ff */
[----:B------:R-:W-:Y:S01]  /*1640*/  IMAD.HI.U32 R23, R19, R23, R18 ;  /* 0x0000001713177227 */ /* 0x000fe200078e0012 */
[----:B------:R-:W-:Y:S02]  /*1650*/  IABS R19, c[0x0][0x1c0] ;  /* 0x0000700000137a13 */ /* 0x000fe40000000000 */
[----:B------:R-:W-:Y:S01]  /*1660*/  IABS R18, R3 ;  /* 0x0000000300127213 */ /* 0x000fe20000000000 */
[----:B------:R-:W-:-:S04]  /*1670*/  IMAD.HI.U32 R25, R25, R22, RZ ;  /* 0x0000001619197227 */ /* 0x000fc800078e00ff */
[----:B------:R-:W-:Y:S02]  /*1680*/  IMAD.MOV R19, RZ, RZ, -R19 ;  /* 0x000000ffff137224 */ /* 0x000fe400078e0a13 */
[----:B------:R-:W-:Y:S02]  /*1690*/  IMAD.MOV R18, RZ, RZ, -R18 ;  /* 0x000000ffff127224 */ /* 0x000fe400078e0a12 */
[----:B------:R-:W-:Y:S02]  /*16a0*/  IMAD R17, R10, R19, R24 ;  /* 0x000000130a117224 */ /* 0x000fe400078e0218 */
[----:B------:R-:W-:-:S03]  /*16b0*/  IMAD.HI.U32 R23, R23, R22, RZ ;  /* 0x0000001617177227 */ /* 0x000fc600078e00ff */
[----:B------:R-:W-:Y:S01]  /*16c0*/  ISETP.GT.U32.AND P3, PT, R8, R17, PT ;  /* 0x000000110800720c */ /* 0x000fe20003f64070 */
[--C-:B------:R-:W-:Y:S02]  /*16d0*/  IMAD R18, R23, R18, R22.reuse ;  /* 0x0000001217127224 */ /* 0x100fe400078e0216 */
[----:B------:R-:W-:-:S03]  /*16e0*/  IMAD R19, R25, R19, R22 ;  /* 0x0000001319137224 */ /* 0x000fc600078e0216 */
[----:B------:R-:W-:Y:S02]  /*16f0*/  ISETP.GT.U32.AND P0, PT, R9, R18, PT ;  /* 0x000000120900720c */ /* 0x000fe40003f04070 */
[----:B------:R-:W-:-:S05]  /*1700*/  ISETP.GT.U32.AND P1, PT, R8, R19, PT ;  /* 0x000000130800720c */ /* 0x000fca0003f24070 */
[--C-:B------:R-:W-:Y:S01]  /*1710*/  @!P3 IMAD.IADD R17, R17, 0x1, -R8.reuse ;  /* 0x000000011111b824 */ /* 0x100fe200078e0a08 */
[----:B------:R-:W-:Y:S02]  /*1720*/  @!P3 IADD3 R10, R10, 0x1, RZ ;  /* 0x000000010a0ab810 */ /* 0x000fe40007ffe0ff */
[----:B------:R-:W-:Y:S02]  /*1730*/  ISETP.GT.AND P3, PT, R2, RZ, PT ;  /* 0x000000ff0200720c */ /* 0x000fe40003f64270 */
[----:B------:R-:W-:Y:S01]  /*1740*/  ISETP.GE.U32.AND P6, PT, R17, R8, PT ;  /* 0x000000081100720c */ /* 0x000fe20003fc6070 */
[----:B------:R-:W-:Y:S01]  /*1750*/  @!P0 IMAD.IADD R18, R18, 0x1, -R9 ;  /* 0x0000000112128824 */ /* 0x000fe200078e0a09 */
[----:B------:R-:W0:Y:S01]  /*1760*/  S2R R17, SR_TID.X ;  /* 0x0000000000117919 */ /* 0x000e220000002100 */
[----:B------:R-:W-:Y:S01]  /*1770*/  @!P0 IADD3 R23, R23, 0x1, RZ ;  /* 0x0000000117178810 */ /* 0x000fe20007ffe0ff */
[----:B------:R-:W-:Y:S01]  /*1780*/  @!P1 IMAD.IADD R19, R19, 0x1, -R8 ;  /* 0x0000000113139824 */ /* 0x000fe200078e0a08 */
[----:B------:R-:W-:-:S02]  /*1790*/  ISETP.GE.AND P0, PT, R4, RZ, PT ;  /* 0x000000ff0400720c */ /* 0x000fc40003f06270 */
[-C--:B------:R-:W-:Y:S02]  /*17a0*/  ISETP.GE.U32.AND P2, PT, R18, R9.reuse, PT ;  /* 0x000000091200720c */ /* 0x080fe40003f46070 */
[----:B------:R-:W-:Y:S02]  /*17b0*/  LOP3.LUT R18, R6, R9, RZ, 0x3c, !PT ;  /* 0x0000000906127212 */ /* 0x000fe400078e3cff */
[----:B------:R-:W-:Y:S01]  /*17c0*/  ISETP.GE.U32.AND P5, PT, R19, R8, PT ;  /* 0x000000081300720c */ /* 0x000fe20003fa6070 */
[----:B------:R-:W-:Y:S01]  /*17d0*/  IMAD.MOV.U32 R19, RZ, RZ, c[0x0][0x214] ;  /* 0x00008500ff137624 */ /* 0x000fe200078e00ff */
[----:B------:R-:W-:Y:S02]  /*17e0*/  ISETP.GE.AND P4, PT, R18, RZ, PT ;  /* 0x000000ff1200720c */ /* 0x000fe40003f86270 */
[----:B------:R-:W-:Y:S02]  /*17f0*/  @P6 IADD3 R10, R10, 0x1, RZ ;  /* 0x000000010a0a6810 */ /* 0x000fe40007ffe0ff */
[----:B------:R-:W-:-:S02]  /*1800*/  ISETP.NE.AND P6, PT, R3, RZ, PT ;  /* 0x000000ff0300720c */ /* 0x000fc40003fc5270 */
[----:B------:R-:W-:Y:S01]  /*1810*/  LOP3.LUT R6, R6, c[0x0][0x1c0], RZ, 0x3c, !PT ;  /* 0x0000700006067a12 */ /* 0x000fe200078e3cff */
[----:B------:R-:W-:Y:S01]  /*1820*/  @!P0 IMAD.MOV R10, RZ, RZ, -R10 ;  /* 0x000000ffff0a8224 */ /* 0x000fe200078e0a0a */
[----:B------:R-:W-:Y:S02]  /*1830*/  @P2 IADD3 R23, R23, 0x1, RZ ;  /* 0x0000000117172810 */ /* 0x000fe40007ffe0ff */
[----:B------:R-:W-:Y:S02]  /*1840*/  ISETP.GE.AND P2, PT, R6, RZ, PT ;  /* 0x000000ff0600720c */ /* 0x000fe40003f46270 */
[----:B------:R-:W-:Y:S01]  /*1850*/  LOP3.LUT R6, RZ, c[0x0][0x1c0], RZ, 0x33, !PT ;  /* 0x00007000ff067a12 */ /* 0x000fe200078e33ff */
[----:B------:R-:W-:Y:S01]  /*1860*/  @!P4 IMAD.MOV R23, RZ, RZ, -R23 ;  /* 0x000000ffff17c224 */ /* 0x000fe200078e0a17 */
[----:B------:R-:W-:Y:S02]  /*1870*/  ISETP.NE.AND P4, PT, RZ, c[0x0][0x1c0], PT ;  /* 0x00007000ff007a0c */ /* 0x000fe40003f85270 */
[----:B0-----:R-:W-:-:S02]  /*1880*/  SHF.R.S32.HI R4, RZ, 0x1f, R17 ;  /* 0x0000001fff047819 */ /* 0x001fc40000011411 */
[----:B------:R-:W-:Y:S02]  /*1890*/  @!P1 IADD3 R25, R25, 0x1, RZ ;  /* 0x0000000119199810 */ /* 0x000fe40007ffe0ff */
[----:B------:R-:W-:Y:S02]  /*18a0*/  SHF.R.S32.HI R18, RZ, 0x1f, R2 ;  /* 0x0000001fff127819 */ /* 0x000fe40000011402 */
[----:B------:R-:W-:Y:S02]  /*18b0*/  SEL R8, R6, R10, !P4 ;  /* 0x0000000a06087207 */ /* 0x000fe40006000000 */
[----:B------:R-:W-:Y:S01]  /*18c0*/  @!P6 LOP3.LUT R23, RZ, R9, RZ, 0x33, !PT ;  /* 0x00000009ff17e212 */ /* 0x000fe200078e33ff */
[----:B------:R-:W-:Y:S01]  /*18d0*/  @!P3 IMAD.MOV R27, RZ, RZ, R18 ;  /* 0x000000ffff1bb224 */ /* 0x000fe200078e0212 */
[----:B------:R-:W-:Y:S02]  /*18e0*/  LEA.HI R10, R4, R17, RZ, 0x3 ;  /* 0x00000011040a7211 */ /* 0x000fe400078f18ff */
[----:B------:R-:W-:-:S02]  /*18f0*/  @P5 IADD3 R25, R25, 0x1, RZ ;  /* 0x0000000119195810 */ /* 0x000fc40007ffe0ff */
[----:B------:R-:W-:Y:S02]  /*1900*/  ISETP.LT.U32.AND P0, PT, R20, R23, PT ;  /* 0x000000171400720c */ /* 0x000fe40003f01070 */
[----:B------:R-:W-:Y:S01]  /*1910*/  SHF.R.S32.HI R9, RZ, 0x1f, R23 ;  /* 0x0000001fff097819 */ /* 0x000fe20000011417 */
[----:B------:R-:W-:Y:S01]  /*1920*/  @!P2 IMAD.MOV R25, RZ, RZ, -R25 ;  /* 0x000000ffff19a224 */ /* 0x000fe200078e0a19 */
[----:B------:R-:W-:Y:S02]  /*1930*/  SHF.R.S32.HI R18, RZ, 0x3, R10 ;  /* 0x00000003ff127819 */ /* 0x000fe4000001140a */
[----:B------:R-:W-:Y:S02]  /*1940*/  ISETP.LT.AND.EX P2, PT, R21, R9, PT, P0 ;  /* 0x000000091500720c */ /* 0x000fe40003f41300 */
[----:B------:R-:W-:Y:S02]  /*1950*/  ISETP.GE.AND P0, PT, R18, c[0x0][0x314], PT ;  /* 0x0000c50012007a0c */ /* 0x000fe40003f06270 */
[----:B------:R-:W-:-:S02]  /*1960*/  ISETP.NE.AND P1, PT, RZ, UR4, PT ;  /* 0x00000004ff007c0c */ /* 0x000fc4000bf25270 */
[----:B------:R-:W-:Y:S02]  /*1970*/  LOP3.LUT R22, R10, 0xfffffff8, RZ, 0xc0, !PT ;  /* 0xfffffff80a167812 */ /* 0x000fe400078ec0ff */
[----:B------:R-:W-:Y:S02]  /*1980*/  SEL R19, R19, 0x1, !P1 ;  /* 0x0000000113137807 */ /* 0x000fe40004800000 */
[----:B------:R-:W-:Y:S01]  /*1990*/  SEL R10, R20, R23, P2 ;  /* 0x00000017140a7207 */ /* 0x000fe20001000000 */
[----:B------:R-:W-:Y:S01]  /*19a0*/  IMAD.MOV.U32 R20, RZ, RZ, -0x800000 ;  /* 0xff800000ff147424 */ /* 0x000fe200078e00ff */
[----:B------:R-:W-:Y:S01]  /*19b0*/  SEL R6, R6, R25, !P4 ;  /* 0x0000001906067207 */ /* 0x000fe20006000000 */
[----:B------:R-:W-:Y:S01]  /*19c0*/  IMAD R8, R8, R19, RZ ;  /* 0x0000001308087224 */ /* 0x000fe200078e02ff */
[----:B------:R-:W-:Y:S01]  /*19d0*/  SEL R9, R21, R9, P2 ;  /* 0x0000000915097207 */ /* 0x000fe20001000000 */
[----:B------:R-:W-:Y:S02]  /*19e0*/  IMAD.IADD R23, R17, 0x1, -R22 ;  /* 0x0000000111177824 */ /* 0x000fe400078e0a16 */
[----:B------:R-:W-:Y:S01]  /*19f0*/  IMAD R8, R27, R8, RZ ;  /* 0x000000081b087224 */ /* 0x000fe200078e02ff */
[----:B------:R-:W-:Y:S05]  /*1a00*/  @P0 BRA `(.L_x_153) ;  /* 0x0000010000000947 */ /* 0x000fea0003800000 */
[----:B------:R-:W-:Y:S02]  /*1a10*/  IADD3 R22, P2, R7, -UR8, RZ ;  /* 0x8000000807167c10 */ /* 0x000fe4000ff5e0ff */
[----:B------:R-:W-:-:S02]  /*1a20*/  SHF.R.S32.HI R21, RZ, 0x1f, R23 ;  /* 0x0000001fff157819 */ /* 0x000fc40000011417 */
[----:B------:R-:W-:Y:S02]  /*1a30*/  ISETP.GT.U32.AND P0, PT, R22, R23, PT ;  /* 0x000000171600720c */ /* 0x000fe40003f04070 */
[----:B------:R-:W-:-:S04]  /*1a40*/  IADD3.X R22, R5, ~UR7, RZ, P2, !PT ;  /* 0x8000000705167c10 */ /* 0x000fc800097fe4ff */
[----:B------:R-:W-:-:S13]  /*1a50*/  ISETP.GT.AND.EX P0, PT, R22, R21, PT, P0 ;  /* 0x000000151600720c */ /* 0x000fda0003f04300 */
[----:B------:R-:W-:Y:S05]  /*1a60*/  @!P0 BRA `(.L_x_153) ;  /* 0x000000a000008947 */ /* 0x000fea0003800000 */
[----:B------:R-:W-:Y:S01]  /*1a70*/  IADD3 R24, P0, R23, UR8, RZ ;  /* 0x0000000817187c10 */ /* 0x000fe2000ff1e0ff */
[----:B------:R-:W-:Y:S01]  /*1a80*/  IMAD R20, R5, R18, RZ ;  /* 0x0000001205147224 */ /* 0x000fe200078e02ff */
[----:B------:R-:W-:Y:S02]  /*1a90*/  SHF.R.S32.HI R22, RZ, 0x1f, R18 ;  /* 0x0000001fff167819 */ /* 0x000fe40000011412 */
[----:B------:R-:W-:-:S03]  /*1aa0*/  IADD3.X R25, R21, UR7, RZ, P0, !PT ;  /* 0x0000000715197c10 */ /* 0x000fc600087fe4ff */
[C---:B------:R-:W-:Y:S02]  /*1ab0*/  IMAD R20, R7.reuse, R22, R20 ;  /* 0x0000001607147224 */ /* 0x040fe400078e0214 */
[----:B------:R-:W-:-:S04]  /*1ac0*/  IMAD.WIDE.U32 R24, R7, R18, R24 ;  /* 0x0000001207187225 */ /* 0x000fc800078e0018 */
[----:B------:R-:W-:Y:S01]  /*1ad0*/  IMAD.IADD R20, R25, 0x1, R20 ;  /* 0x0000000119147824 */ /* 0x000fe200078e0214 */
[----:B------:R-:W-:-:S04]  /*1ae0*/  LEA R26, P0, R24, c[0x0][0x208], 0x2 ;  /* 0x00008200181a7a11 */ /* 0x000fc800078010ff */
[----:B------:R-:W-:-:S05]  /*1af0*/  LEA.HI.X R27, R24, c[0x0][0x20c], R20, 0x2, P0 ;  /* 0x00008300181b7a11 */ /* 0x000fca00000f1414 */
[----:B------:R0:W5:Y:S04]  /*1b00*/  LDG.E R20, [R26.64] ;  /* 0x0000000a1a147981 */ /* 0x000168000c1e1900 */
.L_x_153:
[----:B------:R-:W-:Y:S05]  /*1b10*/  BSYNC B0 ;  /* 0x0000000000007941 */ /* 0x000fea0003800000 */
.L_x_152:
[C---:B------:R-:W-:Y:S01]  /*1b20*/  ISETP.GT.AND P0, PT, R17.reuse, 0x7f, PT ;  /* 0x0000007f1100780c */ /* 0x040fe20003f04270 */
[----:B------:R-:W-:Y:S01]  /*1b30*/  IMAD.MOV.U32 R29, RZ, RZ, -0x800000 ;  /* 0xff800000ff1d7424 */ /* 0x000fe200078e00ff */
[----:B------:R-:W-:Y:S01]  /*1b40*/  LOP3.LUT P2, RZ, R17, 0xf, RZ, 0xc0, !PT ;  /* 0x0000000f11ff7812 */ /* 0x000fe2000784c0ff */
[----:B------:R-:W-:Y:S01]  /*1b50*/  IMAD R19, R6, R19, RZ ;  /* 0x0000001306137224 */ /* 0x000fe200078e02ff */
[----:B------:R-:W-:Y:S01]  /*1b60*/  ISETP.GT.AND P3, PT, R3, RZ, PT ;  /* 0x000000ff0300720c */ /* 0x000fe20003f64270 */
[----:B------:R-:W-:Y:S01]  /*1b70*/  BSSY B1, `(.L_x_154) ;  /* 0x00001f0000017945 */ /* 0x000fe20003800000 */
[----:B------:R-:W-:Y:S01]  /*1b80*/  ISETP.GT.OR P2, PT, R17, 0x7f, P2 ;  /* 0x0000007f1100780c */ /* 0x000fe20001744670 */
[----:B------:R-:W-:-:S06]  /*1b90*/  IMAD.MOV.U32 R28, RZ, RZ, 0x7f800000 ;  /* 0x7f800000ff1c7424 */ /* 0x000fcc00078e00ff */
[----:B------:R-:W-:Y:S01]  /*1ba0*/  @!P0 IMAD R23, R18, 0x9, R23 ;  /* 0x0000000912178824 */ /* 0x000fe200078e0217 */
[----:B------:R-:W-:-:S04]  /*1bb0*/  @!P0 LEA.HI R21, R4, R17, RZ, 0x4 ;  /* 0x0000001104158211 */ /* 0x000fc800078f20ff */
[----:B-----5:R-:W-:Y:S01]  /*1bc0*/  @!P0 STS [R23.X4], R20 ;  /* 0x0000001417008388 */ /* 0x020fe20000004800 */
[----:B------:R-:W-:Y:S02]  /*1bd0*/  @!P0 LOP3.LUT R22, R21, 0xfffffff0, RZ, 0xc0, !PT ;  /* 0xfffffff015168812 */ /* 0x000fe400078ec0ff */
[----:B------:R-:W-:-:S03]  /*1be0*/  @!P0 SHF.R.S32.HI R21, RZ, 0x4, R21 ;  /* 0x00000004ff158819 */ /* 0x000fc60000011415 */
[----:B------:R-:W-:-:S04]  /*1bf0*/  @!P0 IMAD.IADD R22, R17, 0x1, -R22 ;  /* 0x0000000111168824 */ /* 0x000fc800078e0a16 */
[----:B------:R-:W-:Y:S01]  /*1c00*/  @!P0 IMAD R21, R22, 0x9, R21 ;  /* 0x0000000916158824 */ /* 0x000fe200078e0215 */
[----:B------:R-:W-:Y:S06]  /*1c10*/  BAR.SYNC.DEFER_BLOCKING 0x0 ;  /* 0x0000000000007b1d */ /* 0x000fec0000010000 */
[----:B------:R-:W1:Y:S04]  /*1c20*/  @!P0 LDS R29, [R21.X4] ;  /* 0x00000000151d8984 */ /* 0x000e680000004800 */
[----:B-1----:R-:W1:Y:S02]  /*1c30*/  SHFL.BFLY PT, R18, R29, 0x8, 0x1f ;  /* 0x0d001f001d127f89 */ /* 0x002e6400000e0000 */
[----:B-1----:R-:W-:-:S05]  /*1c40*/  FMNMX.FTZ R25, R18, R29, !PT ;  /* 0x0000001d12197209 */ /* 0x002fca0007810000 */
[----:B------:R-:W1:Y:S02]  /*1c50*/  SHFL.BFLY PT, R24, R25, 0x4, 0x1f ;  /* 0x0c801f0019187f89 */ /* 0x000e6400000e0000 */
[----:B-1----:R-:W-:-:S05]  /*1c60*/  FMNMX.FTZ R24, R25, R24, !PT ;  /* 0x0000001819187209 */ /* 0x002fca0007810000 */
[----:B0-----:R-:W0:Y:S02]  /*1c70*/  SHFL.BFLY PT, R27, R24, 0x2, 0x1f ;  /* 0x0c401f00181b7f89 */ /* 0x001e2400000e0000 */
[----:B0-----:R-:W-:-:S05]  /*1c80*/  FMNMX.FTZ R27, R24, R27, !PT ;  /* 0x0000001b181b7209 */ /* 0x001fca0007810000 */
[----:B------:R-:W0:Y:S02]  /*1c90*/  SHFL.BFLY PT, R18, R27, 0x1, 0x1f ;  /* 0x0c201f001b127f89 */ /* 0x000e2400000e0000 */
[----:B0-----:R-:W-:-:S04]  /*1ca0*/  FMNMX.FTZ R18, R27, R18, !PT ;  /* 0x000000121b127209 */ /* 0x001fc80007810000 */
[----:B------:R-:W-:-:S04]  /*1cb0*/  FSETP.NEU.FTZ.AND P0, PT, R18, -INF , PT ;  /* 0xff8000001200780b */ /* 0x000fc80003f1d000 */
[----:B------:R-:W-:-:S05]  /*1cc0*/  FSEL R18, R18, RZ, P0 ;  /* 0x000000ff12127208 */ /* 0x000fca0000000000 */
[----:B------:R-:W-:-:S04]  /*1cd0*/  FADD.FTZ R22, -R18, R29 ;  /* 0x0000001d12167221 */ /* 0x000fc80000010100 */
[----:B------:R-:W-:-:S06]  /*1ce0*/  FMUL.FTZ R22, R22, 1.4426950216293334961 ;  /* 0x3fb8aa3b16167820 */ /* 0x000fcc0000410000 */
[----:B------:R-:W0:Y:S02]  /*1cf0*/  MUFU.EX2 R22, R22 ;  /* 0x0000001600167308 */ /* 0x000e240000000800 */
[----:B0-----:R-:W0:Y:S02]  /*1d00*/  SHFL.BFLY PT, R25, R22, 0x8, 0x1f ;  /* 0x0d001f0016197f89 */ /* 0x001e2400000e0000 */
[----:B0-----:R-:W-:Y:S01]  /*1d10*/  FADD.FTZ R25, R22, R25 ;  /* 0x0000001916197221 */ /* 0x001fe20000010000 */
[----:B------:R-:W-:-:S04]  /*1d20*/  SHF.R.S32.HI R22, RZ, 0x1f, R3 ;  /* 0x0000001fff167819 */ /* 0x000fc80000011403 */
[----:B------:R-:W0:Y:S02]  /*1d30*/  SHFL.BFLY PT, R24, R25, 0x4, 0x1f ;  /* 0x0c801f0019187f89 */ /* 0x000e2400000e0000 */
[----:B0-----:R-:W-:-:S05]  /*1d40*/  FADD.FTZ R24, R25, R24 ;  /* 0x0000001819187221 */ /* 0x001fca0000010000 */
[----:B------:R-:W0:Y:S02]  /*1d50*/  SHFL.BFLY PT, R23, R24, 0x2, 0x1f ;  /* 0x0c401f0018177f89 */ /* 0x000e2400000e0000 */
[----:B0-----:R-:W-:-:S05]  /*1d60*/  FADD.FTZ R23, R24, R23 ;  /* 0x0000001718177221 */ /* 0x001fca0000010000 */
[----:B------:R-:W0:Y:S02]  /*1d70*/  SHFL.BFLY PT, R20, R23, 0x1, 0x1f ;  /* 0x0c201f0017147f89 */ /* 0x000e2400000e0000 */
[----:B0-----:R-:W-:Y:S01]  /*1d80*/  FADD.FTZ R21, R23, R20 ;  /* 0x0000001417157221 */ /* 0x001fe20000010000 */
[----:B------:R-:W-:Y:S01]  /*1d90*/  LEA.HI.SX32 R20, R3, 0x1, 0x1 ;  /* 0x0000000103147811 */ /* 0x000fe200078f0aff */
[----:B------:R-:W-:-:S03]  /*1da0*/  @!P3 IMAD.MOV R20, RZ, RZ, R22 ;  /* 0x000000ffff14b224 */ /* 0x000fc600078e0216 */
[----:B------:R-:W-:Y:S01]  /*1db0*/  FSETP.NE.FTZ.AND P0, PT, R21, RZ, PT ;  /* 0x000000ff1500720b */ /* 0x000fe20003f15000 */
[----:B------:R-:W-:-:S12]  /*1dc0*/  IMAD R6, R19, R20, RZ ;  /* 0x0000001413067224 */ /* 0x000fd800078e02ff */
[----:B------:R-:W0:Y:S02]  /*1dd0*/  @P0 MUFU.LG2 R21, R21 ;  /* 0x0000001500150308 */ /* 0x000e240000000c00 */
[----:B0-----:R-:W-:Y:S01]  /*1de0*/  @P0 FFMA.FTZ R28, R21, 0.69314718246459960938, R18 ;  /* 0x3f317218151c0823 */ /* 0x001fe20000010012 */
[----:B------:R-:W-:Y:S05]  /*1df0*/  @P2 BRA `(.L_x_155) ;  /* 0x00001c7000002947 */ /* 0x000fea0003800000 */
[----:B------:R-:W-:Y:S01]  /*1e00*/  ULDC.U8 UR4, c[0x0][0x328] ;  /* 0x0000ca0000047ab9 */ /* 0x000fe20000000000 */
[----:B------:R-:W-:Y:S02]  /*1e10*/  LEA.HI R4, R4, R17, RZ, 0x4 ;  /* 0x0000001104047211 */ /* 0x000fe400078f20ff */
[----:B------:R-:W-:Y:S02]  /*1e20*/  ISETP.NE.AND P2, PT, RZ, UR4, PT ;  /* 0x00000004ff007c0c */ /* 0x000fe4000bf45270 */
[----:B------:R-:W-:-:S04]  /*1e30*/  SHF.R.S32.HI R4, RZ, 0x4, R4 ;  /* 0x00000004ff047819 */ /* 0x000fc80000011404 */
[----:B------:R-:W-:-:S04]  /*1e40*/  IADD3 R36, P0, R4, UR8, RZ ;  /* 0x0000000804247c10 */ /* 0x000fc8000ff1e0ff */
[----:B------:R-:W-:-:S03]  /*1e50*/  LEA.HI.X.SX32 R37, R4, UR7, 0x1, P0 ;  /* 0x0000000704257c11 */ /* 0x000fc600080f0eff */
        /* <DEDUP_REMOVED lines=43> */
.L_x_158:
        /* <DEDUP_REMOVED lines=22> */
.L_x_159:
[----:B------:R-:W-:Y:S05]  /*2270*/  BSYNC B0 ;  /* 0x0000000000007941 */ /* 0x000fea0003800000 */
.L_x_157:
[----:B------:R-:W-:Y:S01]  /*2280*/  LOP3.LUT R19, R17, R0, RZ, 0xfc, !PT ;  /* 0x0000000011137212 */ /* 0x000fe200078efcff */
[----:B------:R-:W-:Y:S03]  /*2290*/  BSSY B0, `(.L_x_160) ;  /* 0x0000028000007945 */ /* 0x000fe60003800000 */
[----:B------:R-:W-:-:S13]  /*22a0*/  ISETP.NE.U32.AND P0, PT, R19, RZ, PT ;  /* 0x000000ff1300720c */ /* 0x000fda0003f05070 */
[----:B------:R-:W-:Y:S05]  /*22b0*/  @!P0 BRA `(.L_x_161) ;  /* 0x000000f000008947 */ /* 0x000fea0003800000 */
[----:B------:R-:W-:Y:S01]  /*22c0*/  IMAD.MOV.U32 R24, RZ, RZ, R30 ;  /* 0x000000ffff187224 */ /* 0x000fe200078e001e */
[----:B------:R-:W-:Y:S02]  /*22d0*/  MOV R23, R0 ;  /* 0x0000000000177202 */ /* 0x000fe40000000f00 */
[----:B------:R-:W-:Y:S02]  /*22e0*/  MOV R22, 0x2300 ;  /* 0x0000230000167802 */ /* 0x000fe40000000f00 */
[----:B------:R-:W-:Y:S05]  /*22f0*/  CALL.REL.NOINC `($__internal_3_$__cuda_sm20_div_s64) ;  /* 0x0000201000007944 */ /* 0x000fea0003c00000 */
        /* <DEDUP_REMOVED lines=11> */
.L_x_161:
        /* <DEDUP_REMOVED lines=22> */
.L_x_162:
[----:B------:R-:W-:Y:S05]  /*2510*/  BSYNC B0 ;  /* 0x0000000000007941 */ /* 0x000fea0003800000 */
.L_x_160:
        /* <DEDUP_REMOVED lines=11> */
[----:B------:R-:W-:Y:S05]  /*25d0*/  CALL.REL.NOINC `($__internal_3_$__cuda_sm20_div_s64) ;  /* 0x00001d3000007944 */ /* 0x000fea0003c00000 */
[----:B------:R-:W-:-:S04]  /*25e0*/  IADD3 R17, P0, RZ, -R20, RZ ;  /* 0x80000014ff117210 */ /* 0x000fc80007f1e0ff */
[----:B------:R-:W-:Y:S01]  /*25f0*/  IADD3.X R18, RZ, ~R21, RZ, P0, !PT ;  /* 0x80000015ff127210 */ /* 0x000fe200007fe4ff */
[----:B------:R-:W-:-:S04]  /*2600*/  IMAD.WIDE.U32 R36, R5, R17, R36 ;  /* 0x0000001105247225 */ /* 0x000fc800078e0024 */
[----:B------:R-:W-:-:S04]  /*2610*/  IMAD R18, R18, R5, RZ ;  /* 0x0000000512127224 */ /* 0x000fc800078e02ff */
[----:B------:R-:W-:-:S05]  /*2620*/  IMAD R4, R4, R17, R18 ;  /* 0x0000001104047224 */ /* 0x000fca00078e0212 */
[----:B------:R-:W-:Y:S01]  /*2630*/  IADD3 R4, R37, R4, RZ ;  /* 0x0000000425047210 */ /* 0x000fe20007ffe0ff */
[----:B------:R-:W-:Y:S05]  /*2640*/  BRA `(.L_x_165) ;  /* 0x0000016000007947 */ /* 0x000fea0003800000 */
.L_x_164:
        /* <DEDUP_REMOVED lines=22> */
.L_x_165:
[----:B------:R-:W-:Y:S05]  /*27b0*/  BSYNC B0 ;  /* 0x0000000000007941 */ /* 0x000fea0003800000 */
.L_x_163:
        /* <DEDUP_REMOVED lines=16> */
[----:B------:R-:W-:Y:S02]  /*28c0*/  IMAD R18, R5, R14, RZ ;  /* 0x0000000e05127224 */ /* 0x000fe400078e02ff */
        /* <DEDUP_REMOVED lines=21> */
[----:B------:R-:W-:Y:S05]  /*2a20*/  CALL.REL.NOINC `($__internal_3_$__cuda_sm20_div_s64) ;  /* 0x000018e000007944 */ /* 0x000fea0003c00000 */
        /* <DEDUP_REMOVED lines=12> */
.L_x_167:
[----:B------:R-:W0:Y:S01]  /*2af0*/  I2F.U32.RP R20, R40 ;  /* 0x0000002800147306 */ /* 0x000e220000209000 */
[----:B------:R-:W-:Y:S01]  /*2b00*/  ISETP.NE.U32.AND P0, PT, R40, RZ, PT ;  /* 0x000000ff2800720c */ /* 0x000fe20003f05070 */
[----:B------:R-:W-:-:S06]  /*2b10*/  IMAD.MOV.U32 R41, RZ, RZ, RZ ;  /* 0x000000ffff297224 */ /* 0x000fcc00078e00ff */
        /* <DEDUP_REMOVED lines=20> */
.L_x_168:
[----:B------:R-:W-:Y:S05]  /*2c60*/  BSYNC B0 ;  /* 0x0000000000007941 */ /* 0x000fea0003800000 */
.L_x_166:
        /* <DEDUP_REMOVED lines=19> */
.L_x_170:
        /* <DEDUP_REMOVED lines=22> */
.L_x_171:
[----:B------:R-:W-:Y:S05]  /*2f00*/  BSYNC B0 ;  /* 0x0000000000007941 */ /* 0x000fea0003800000 */
.L_x_169:
        /* <DEDUP_REMOVED lines=10> */
[----:B------:R-:W-:Y:S02]  /*2fb0*/  IADD3 R18, P0, RZ, -R20, RZ ;  /* 0x80000014ff127210 */ /* 0x000fe40007f1e0ff */
[----:B------:R-:W-:Y:S02]  /*2fc0*/  MOV R22, R42 ;  /* 0x0000002a00167202 */ /* 0x000fe40000000f00 */
[----:B------:R-:W-:Y:S02]  /*2fd0*/  IADD3.X R17, RZ, ~R21, RZ, P0, !PT ;  /* 0x80000015ff117210 */ /* 0x000fe400007fe4ff */
[----:B------:R-:W-:-:S03]  /*2fe0*/  MOV R23, R43 ;  /* 0x0000002b00177202 */ /* 0x000fc60000000f00 */
[----:B------:R-:W-:Y:S02]  /*2ff0*/  IMAD R17, R17, R14, RZ ;  /* 0x0000000e11117224 */ /* 0x000fe400078e02ff */
[----:B------:R-:W-:-:S04]  /*3000*/  IMAD.WIDE.U32 R22, R14, R18, R22 ;  /* 0x000000120e167225 */ /* 0x000fc800078e0016 */
[----:B------:R-:W-:Y:S01]  /*3010*/  IMAD R13, R13, R18, R17 ;  /* 0x000000120d0d7224 */ /* 0x000fe200078e0211 */
[----:B------:R-:W-:-:S04]  /*3020*/  MOV R14, R22 ;  /* 0x00000016000e7202 */ /* 0x000fc80000000f00 */
[----:B------:R-:W-:Y:S01]  /*3030*/  IADD3 R13, R23, R13, RZ ;  /* 0x0000000d170d7210 */ /* 0x000fe20007ffe0ff */
[----:B------:R-:W-:Y:S05]  /*3040*/  BRA `(.L_x_174) ;  /* 0x0000017000007947 */ /* 0x000fea0003800000 */
.L_x_173:
        /* <DEDUP_REMOVED lines=23> */
.L_x_174:
[----:B------:R-:W-:Y:S05]  /*31c0*/  BSYNC B0 ;  /* 0x0000000000007941 */ /* 0x000fea0003800000 */
.L_x_172:
[----:B------:R-:W-:Y:S01]  /*31d0*/  SHF.R.S32.HI R18, RZ, 0x1f, R8 ;  /* 0x0000001fff127819 */ /* 0x000fe20000011408 */
[----:B------:R-:W-:Y:S01]  /*31e0*/  IMAD R17, R21, R8, RZ ;  /* 0x0000000815117224 */ /* 0x000fe200078e02ff */
[----:B------:R-:W-:Y:S01]  /*31f0*/  SHF.R.S32.HI R21, RZ, 0x1f, R2 ;  /* 0x0000001fff157819 */ /* 0x000fe20000011402 */
[----:B------:R-:W-:Y:S01]  /*3200*/  IMAD R44, R25, c[0x0][0x214], RZ ;  /* 0x00008500192c7a24 */ /* 0x000fe200078e02ff */
[----:B------:R-:W-:Y:S01]  /*3210*/  BSSY B0, `(.L_x_175) ;  /* 0x0000039000007945 */ /* 0x000fe20003800000 */
[----:B------:R-:W-:Y:S01]  /*3220*/  IMAD R17, R18, R20, R17 ;  /* 0x0000001412117224 */ /* 0x000fe200078e0211 */
[----:B------:R-:W-:Y:S01]  /*3230*/  LOP3.LUT R18, R41, R11, RZ, 0xfc, !PT ;  /* 0x0000000b29127212 */ /* 0x000fe200078efcff */
[----:B------:R-:W-:Y:S01]  /*3240*/  IMAD R13, R13, R2, RZ ;  /* 0x000000020d0d7224 */ /* 0x000fe200078e02ff */
[----:B------:R-:W-:Y:S01]  /*3250*/  SHF.R.S32.HI R19, RZ, 0x1f, R44 ;  /* 0x0000001fff137819 */ /* 0x000fe2000001142c */
[----:B------:R-:W-:Y:S01]  /*3260*/  IMAD.WIDE.U32 R42, R20, R8, RZ ;  /* 0x00000008142a7225 */ /* 0x000fe200078e00ff */
[----:B------:R-:W-:-:S03]  /*3270*/  ISETP.NE.U32.AND P0, PT, R18, RZ, PT ;  /* 0x000000ff1200720c */ /* 0x000fc60003f05070 */
[----:B------:R-:W-:Y:S02]  /*3280*/  IMAD R8, R15, R44, RZ ;  /* 0x0000002c0f087224 */ /* 0x000fe400078e02ff */
[----:B------:R-:W-:Y:S02]  /*3290*/  IMAD R13, R21, R14, R13 ;  /* 0x0000000e150d7224 */ /* 0x000fe400078e020d */
[----:B------:R-:W-:-:S04]  /*32a0*/  IMAD.WIDE.U32 R14, R14, R2, RZ ;  /* 0x000000020e0e7225 */ /* 0x000fc800078e00ff */
[----:B------:R-:W-:Y:S01]  /*32b0*/  IMAD R19, R19, R16, R8 ;  /* 0x0000001013137224 */ /* 0x000fe200078e0208 */
[----:B------:R-:W-:Y:S01]  /*32c0*/  IADD3 R8, R15, R13, RZ ;  /* 0x0000000d0f087210 */ /* 0x000fe20007ffe0ff */
        /* <DEDUP_REMOVED lines=9> */
[----:B------:R-:W-:Y:S05]  /*3360*/  CALL.REL.NOINC `($__internal_3_$__cuda_sm20_div_s64) ;  /* 0x00000fa000007944 */ /* 0x000fea0003c00000 */
        /* <DEDUP_REMOVED lines=12> */
.L_x_176:
        /* <DEDUP_REMOVED lines=23> */
.L_x_177:
[----:B------:R-:W-:Y:S05]  /*35a0*/  BSYNC B0 ;  /* 0x0000000000007941 */ /* 0x000fea0003800000 */
.L_x_175:
        /* <DEDUP_REMOVED lines=29> */
.L_x_179:
[----:B------:R-:W0:Y:S01]  /*3780*/  I2F.U32.RP R17, R10 ;  /* 0x0000000a00117306 */ /* 0x000e220000209000 */
[----:B------:R-:W-:Y:S01]  /*3790*/  IMAD.MOV.U32 R18, RZ, RZ, RZ ;  /* 0x000000ffff127224 */ /* 0x000fe200078e00ff */
[----:B------:R-:W-:Y:S01]  /*37a0*/  ISETP.NE.U32.AND P0, PT, R10, RZ, PT ;  /* 0x000000ff0a00720c */ /* 0x000fe20003f05070 */
[----:B------:R-:W-:-:S05]  /*37b0*/  IMAD.MOV.U32 R21, RZ, RZ, RZ ;  /* 0x000000ffff157224 */ /* 0x000fca00078e00ff */
        /* <DEDUP_REMOVED lines=19> */
.L_x_180:
[----:B------:R-:W-:Y:S05]  /*38f0*/  BSYNC B0 ;  /* 0x0000000000007941 */ /* 0x000fea0003800000 */
.L_x_178:
[----:B------:R-:W-:-:S04]  /*3900*/  IADD3 R31, P1, P0, R36, R32, R30 ;  /* 0x00000020241f7210 */ /* 0x000fc8000783e01e */
[----:B------:R-:W-:Y:S02]  /*3910*/  IADD3 R31, P3, P2, R42, R31, R44 ;  /* 0x0000001f2a1f7210 */ /* 0x000fe40007a7e02c */
[----:B------:R-:W-:Y:S01]  /*3920*/  IADD3.X R0, R4, R5, R0, P1, P0 ;  /* 0x0000000504007210 */ /* 0x000fe20000fe0400 */
[----:B------:R-:W-:Y:S01]  /*3930*/  IMAD R5, R21, R6, RZ ;  /* 0x0000000615057224 */ /* 0x000fe200078e02ff */
[----:B------:R-:W-:Y:S02]  /*3940*/  IADD3 R14, P1, P0, R46, R31, R14 ;  /* 0x0000001f2e0e7210 */ /* 0x000fe4000783e00e */
[----:B------:R-:W-:Y:S02]  /*3950*/  IADD3.X R0, R13, R0, R2, P3, P2 ;  /* 0x000000000d007210 */ /* 0x000fe40001fe4402 */
[----:B------:R-:W-:Y:S02]  /*3960*/  SHF.R.S32.HI R2, RZ, 0x1f, R6 ;  /* 0x0000001fff027819 */ /* 0x000fe40000011406 */
[----:B------:R-:W-:-:S02]  /*3970*/  IADD3.X R15, R11, R0, R8, P1, P0 ;  /* 0x000000000b0f7210 */ /* 0x000fc40000fe0408 */
[----:B------:R-:W-:Y:S01]  /*3980*/  SHF.R.S32.HI R0, RZ, 0x1f, R3 ;  /* 0x0000001fff007819 */ /* 0x000fe20000011403 */
[-C--:B------:R-:W-:Y:S02]  /*3990*/  IMAD R2, R2, R20.reuse, R5 ;  /* 0x0000001402027224 */ /* 0x080fe400078e0205 */
[----:B------:R-:W-:-:S04]  /*39a0*/  IMAD.WIDE.U32 R14, R6, R20, R14 ;  /* 0x00000014060e7225 */ /* 0x000fc800078e000e */
[----:B------:R-:W-:Y:S02]  /*39b0*/  IMAD R5, R12, R3, RZ ;  /* 0x000000030c057224 */ /* 0x000fe400078e02ff */
        /* <DEDUP_REMOVED lines=8> */
.L_x_156:
[----:B------:R-:W-:-:S04]  /*3a40*/  LEA R2, P0, R36, c[0x0][0x200], 0x2 ;  /* 0x0000800024027a11 */ /* 0x000fc800078010ff */
[----:B------:R-:W-:-:S05]  /*3a50*/  LEA.HI.X R3, R36, c[0x0][0x204], R37, 0x2, P0 ;  /* 0x0000810024037a11 */ /* 0x000fca00000f1425 */
[----:B------:R0:W-:Y:S04]  /*3a60*/  STG.E [R2.64], R28 ;  /* 0x0000001c02007986 */ /* 0x0001e8000c10190a */
.L_x_155:
[----:B------:R-:W-:Y:S05]  /*3a70*/  BSYNC B1 ;  /* 0x0000000000017941 */ /* 0x000fea0003800000 */
.L_x_154:
[----:B------:R-:W1:Y:S01]  /*3a80*/  S2R R0, SR_TID.X ;  /* 0x0000000000007919 */ /* 0x000e620000002100 */
[----:B------:R-:W-:Y:S01]  /*3a90*/  HFMA2.MMA R5, -RZ, RZ, 0, 0 ;  /* 0x00000000ff057435 */ /* 0x000fe200000001ff */
[----:B01----:R-:W-:-:S04]  /*3aa0*/  SHF.R.S32.HI R3, RZ, 0x1f, R0 ;  /* 0x0000001fff037819 */ /* 0x003fc80000011400 */
[----:B------:R-:W-:Y:S02]  /*3ab0*/  LEA.HI R12, R3, R0, RZ, 0x4 ;  /* 0x00000000030c7211 */ /* 0x000fe400078f20ff */
[----:B------:R-:W-:Y:S02]  /*3ac0*/  CS2R R2, SRZ ;  /* 0x0000000000027805 */ /* 0x000fe4000001ff00 */
[----:B------:R-:W-:Y:S02]  /*3ad0*/  LOP3.LUT R19, R12, 0xfffffff0, RZ, 0xc0, !PT ;  /* 0xfffffff00c137812 */ /* 0x000fe400078ec0ff */
[----:B------:R-:W-:-:S03]  /*3ae0*/  SHF.R.S32.HI R12, RZ, 0x4, R12 ;  /* 0x00000004ff0c7819 */ /* 0x000fc6000001140c */
[----:B------:R-:W-:-:S05]  /*3af0*/  IMAD.IADD R19, R0, 0x1, -R19 ;  /* 0x0000000100137824 */ /* 0x000fca00078e0a13 */
[C---:B------:R-:W-:Y:S02]  /*3b00*/  ISETP.GE.AND P0, PT, R19.reuse, c[0x0][0x314], PT ;  /* 0x0000c50013007a0c */ /* 0x040fe40003f06270 */
[----:B------:R-:W-:Y:S02]  /*3b10*/  SHF.L.U32 R18, R19, 0x2, RZ ;  /* 0x0000000213127819 */ /* 0x000fe400000006ff */
[----:B------:R-:W-:Y:S01]  /*3b20*/  ISETP.LT.AND P0, PT, R0, 0x80, !P0 ;  /* 0x000000800000780c */ /* 0x000fe20004701270 */
[----:B------:R-:W-:-:S12]  /*3b30*/  IMAD.MOV.U32 R0, RZ, RZ, c[0x0][0x314] ;  /* 0x0000c500ff007624 */ /* 0x000fd800078e00ff */
[----:B------:R-:W-:Y:S02]  /*3b40*/  @P0 FADD.FTZ R4, -R28, R29 ;  /* 0x0000001d1c040221 */ /* 0x000fe40000010100 */
[----:B------:R-:W-:Y:S02]  /*3b50*/  @P0 IMAD R9, R19, 0x9, R12 ;  /* 0x0000000913090824 */ /* 0x000fe400078e020c */
[----:B------:R-:W-:-:S06]  /*3b60*/  @P0 FMUL.FTZ R4, R4, 1.4426950216293334961 ;  /* 0x3fb8aa3b04040820 */ /* 0x000fcc0000410000 */
[----:B------:R-:W0:Y:S02]  /*3b70*/  @P0 MUFU.EX2 R4, R4 ;  /* 0x0000000400040308 */ /* 0x000e240000000800 */
[----:B0-----:R0:W-:Y:S04]  /*3b80*/  @P0 STS [R9.X4], R4 ;  /* 0x0000000409000388 */ /* 0x0011e80000004800 */
[----:B------:R-:W-:Y:S01]  /*3b90*/  BAR.SYNC.DEFER_BLOCKING 0x0 ;  /* 0x0000000000007b1d */ /* 0x000fe20000010000 */
[----:B------:R-:W-:Y:S01]  /*3ba0*/  ISETP.GE.AND P0, PT, R0, 0x1, PT ;  /* 0x000000010000780c */ /* 0x000fe20003f06270 */
[----:B------:R-:W-:-:S12]  /*3bb0*/  IMAD.MOV.U32 R0, RZ, RZ, RZ ;  /* 0x000000ffff007224 */ /* 0x000fd800078e00ff */
[----:B------:R-:W-:Y:S05]  /*3bc0*/  @!P0 BRA `(.L_x_181) ;  /* 0x0000024000008947 */ /* 0x000fea0003800000 */
[----:B------:R-:W-:Y:S01]  /*3bd0*/  ULDC UR5, c[0x0][0x22c] ;  /* 0x00008b0000057ab9 */ /* 0x000fe20000000800 */
[C---:B------:R-:W-:Y:S01]  /*3be0*/  IMAD R13, R12.reuse, 0x40, R18 ;  /* 0x000000400c0d7824 */ /* 0x040fe200078e0212 */
[----:B------:R-:W-:Y:S01]  /*3bf0*/  UIMAD UR5, UR8, UR5, URZ ;  /* 0x00000005080572a4 */ /* 0x000fe2000f8e023f */
[C---:B------:R-:W-:Y:S01]  /*3c00*/  IADD3 R5, R7.reuse, -UR8, RZ ;  /* 0x8000000807057c10 */ /* 0x040fe2000fffe0ff */
[----:B------:R-:W-:Y:S01]  /*3c10*/  IMAD R20, R7, c[0x0][0x22c], RZ ;  /* 0x00008b0007147a24 */ /* 0x000fe200078e02ff */
[----:B0-----:R-:W-:Y:S01]  /*3c20*/  CS2R R8, SRZ ;  /* 0x0000000000087805 */ /* 0x001fe2000001ff00 */
        /* <DEDUP_REMOVED lines=11> */
.L_x_184:
[----:B------:R-:W-:Y:S01]  /*3ce0*/  BSSY B0, `(.L_x_182) ;  /* 0x0000007000007945 */ /* 0x000fe20003800000 */
[----:B------:R-:W-:-:S05]  /*3cf0*/  @P2 BRA `(.L_x_183) ;  /* 0x0000005000002947 */ /* 0x000fca0003800000 */
[----:B------:R-:W-:Y:S01]  /*3d00*/  ISETP.GE.AND P0, PT, R18, c[0x0][0x220], PT ;  /* 0x0000880012007a0c */ /* 0x000fe20003f06270 */
[----:B------:R-:W-:Y:S01]  /*3d10*/  CS2R R8, SRZ ;  /* 0x0000000000087805 */ /* 0x000fe2000001ff00 */
[----:B------:R-:W-:Y:S11]  /*3d20*/  CS2R R10, SRZ ;  /* 0x00000000000a7805 */ /* 0x000ff6000001ff00 */
[----:B------:R-:W-:Y:S05]  /*3d30*/  @!P0 MOV R15, R13 ;  /* 0x0000000d000f8202 */ /* 0x000fea0000000f00 */
[----:B------:R0:W5:Y:S02]  /*3d40*/  @!P0 LDG.E.128 R8, [R14.64] ;  /* 0x0000000a0e088981 */ /* 0x000164000c1e1d00 */
.L_x_183:
[----:B------:R-:W-:Y:S05]  /*3d50*/  BSYNC B0 ;  /* 0x0000000000007941 */ /* 0x000fea0003800000 */
.L_x_182:
        /* <DEDUP_REMOVED lines=11> */
.L_x_181:
        /* <DEDUP_REMOVED lines=72> */
[----:B------:R-:W-:Y:S02]  /*4290*/  IMAD R0, R0, c[0x0][0x1e8], RZ ;  /* 0x00007a0000007a24 */ /* 0x000fe400078e02ff */
[----:B------:R-:W-:-:S04]  /*42a0*/  IMAD.WIDE.U32 R18, R7, c[0x0][0x1e8], R18 ;  /* 0x00007a0007127a25 */ /* 0x000fc800078e0012 */
[----:B------:R-:W-:Y:S01]  /*42b0*/  IMAD R0, R7, c[0x0][0x1ec], R0 ;  /* 0x00007b0007007a24 */ /* 0x000fe200078e0200 */
[----:B------:R-:W-:-:S04]  /*42c0*/  LEA R2, P0, R18, c[0x0][0x1d0], 0x1 ;  /* 0x0000740012027a11 */ /* 0x000fc800078008ff */
[----:B------:R-:W-:-:S04]  /*42d0*/  IADD3 R3, R19, R0, RZ ;  /* 0x0000000013037210 */ /* 0x000fc80007ffe0ff */
[----:B------:R-:W-:-:S05]  /*42e0*/  LEA.HI.X R3, R18, c[0x0][0x1d4], R3, 0x1, P0 ;  /* 0x0000750012037a11 */ /* 0x000fca00000f0c03 */
[----:B------:R-:W-:Y:S01]  /*42f0*/  STG.E.64 [R2.64], R4 ;  /* 0x0000000402007986 */ /* 0x000fe2000c101b0a */
[----:B------:R-:W-:Y:S05]  /*4300*/  EXIT ;  /* 0x000000000000794d */ /* 0x000fea0003800000 */
        .weak           $__internal_3_$__cuda_sm20_div_s64
        .type           $__internal_3_$__cuda_sm20_div_s64,@function
        .size           $__internal_3_$__cuda_sm20_div_s64,(.L_x_7699 - $__internal_3_$__cuda_sm20_div_s64)
$__internal_3_$__cuda_sm20_div_s64:
        /* <DEDUP_REMOVED lines=29> */
[----:B------:R-:W-:-:S04]  /*44e0*/  IMAD.X R26, RZ, RZ, ~R26, P0 ;  /* 0x000000ffff1a7224 */ /* 0x000fc800000e0e1a */
[----:B------:R-:W-:-:S04]  /*44f0*/  IMAD.WIDE.U32 R34, P5, R35, R26, R34 ;  /* 0x0000001a23227225 */ /* 0x000fc800078a0022 */
[C---:B------:R-:W-:Y:S02]  /*4500*/  IMAD R21, R27.reuse, R26, RZ ;  /* 0x0000001a1b157224 */ /* 0x040fe400078e02ff */
[----:B------:R-:W-:-:S04]  /*4510*/  IMAD.HI.U32 R20, P4, R27, R20, R34 ;  /* 0x000000141b147227 */ /* 0x000fc80007880022 */
[----:B------:R-:W-:Y:S01]  /*4520*/  IMAD.HI.U32 R19, R27, R26, RZ ;  /* 0x0000001a1b137227 */ /* 0x000fe200078e00ff */
[----:B------:R-:W-:Y:S02]  /*4530*/  IADD3 R21, P3, R21, R20, RZ ;  /* 0x0000001415157210 */ /* 0x000fe40007f7e0ff */
[-C--:B------:R-:W-:Y:S01]  /*4540*/  IADD3 R20, P0, RZ, -R18.reuse, RZ ;  /* 0x80000012ff147210 */ /* 0x080fe20007f1e0ff */
[----:B------:R-:W-:Y:S02]  /*4550*/  IMAD.X R27, R19, 0x1, R27, P5 ;  /* 0x00000001131b7824 */ /* 0x000fe400028e061b */
[----:B------:R-:W-:Y:S01]  /*4560*/  IMAD.MOV.U32 R35, RZ, RZ, RZ ;  /* 0x000000ffff237224 */ /* 0x000fe200078e00ff */
[----:B------:R-:W-:Y:S01]  /*4570*/  SEL R20, R20, R18, !P2 ;  /* 0x0000001214147207 */ /* 0x000fe20005000000 */
[----:B------:R-:W-:-:S04]  /*4580*/  IMAD.X R26, RZ, RZ, ~R17, P0 ;  /* 0x000000ffff1a7224 */ /* 0x000fc800000e0e11 */
[----:B------:R-:W-:Y:S01]  /*4590*/  IMAD.HI.U32 R34, R21, R20, RZ ;  /* 0x0000001415227227 */ /* 0x000fe200078e00ff */
[----:B------:R-:W-:Y:S02]  /*45a0*/  SEL R19, R26, R17, !P2 ;  /* 0x000000111a137207 */ /* 0x000fe40005000000 */
[----:B------:R-:W-:-:S03]  /*45b0*/  IADD3.X R26, RZ, RZ, R27, P3, P4 ;  /* 0x000000ffff1a7210 */ /* 0x000fc60001fe841b */
[----:B------:R-:W-:-:S04]  /*45c0*/  IMAD.WIDE.U32 R34, R21, R19, R34 ;  /* 0x0000001315227225 */ /* 0x000fc800078e0022 */
[C---:B------:R-:W-:Y:S02]  /*45d0*/  IMAD R27, R26.reuse, R19, RZ ;  /* 0x000000131a1b7224 */ /* 0x040fe400078e02ff */
[----:B------:R-:W-:-:S04]  /*45e0*/  IMAD.HI.U32 R34, P0, R26, R20, R34 ;  /* 0x000000141a227227 */ /* 0x000fc80007800022 */
[----:B------:R-:W-:Y:S01]  /*45f0*/  IMAD.HI.U32 R26, R26, R19, RZ ;  /* 0x000000131a1a7227 */ /* 0x000fe200078e00ff */
[----:B------:R-:W-:-:S04]  /*4600*/  IADD3 R27, P2, R27, R34, RZ ;  /* 0x000000221b1b7210 */ /* 0x000fc80007f5e0ff */
[----:B------:R-:W-:Y:S01]  /*4610*/  IADD3.X R26, R26, RZ, RZ, P0, !PT ;  /* 0x000000ff1a1a7210 */ /* 0x000fe200007fe4ff */
[----:B------:R-:W-:-:S04]  /*4620*/  IMAD.WIDE.U32 R34, R27, R38, RZ ;  /* 0x000000261b227225 */ /* 0x000fc800078e00ff */
[----:B------:R-:W-:Y:S01]  /*4630*/  IMAD R21, R27, R39, R35 ;  /* 0x000000271b157224 */ /* 0x000fe200078e0223 */
[----:B------:R-:W-:Y:S01]  /*4640*/  IADD3 R20, P0, -R34, R20, RZ ;  /* 0x0000001422147210 */ /* 0x000fe20007f1e1ff */
[----:B------:R-:W-:-:S03]  /*4650*/  IMAD.X R26, RZ, RZ, R26, P2 ;  /* 0x000000ffff1a7224 */ /* 0x000fc600010e061a */
        /* <DEDUP_REMOVED lines=8> */
[----:B------:R-:W-:Y:S02]  /*46e0*/  SEL R34, R34, R27, P4 ;  /* 0x0000001b22227207 */ /* 0x000fe40002000000 */
[----:B------:R-:W-:Y:S01]  /*46f0*/  ISETP.GE.U32.AND P0, PT, R21, R38, PT ;  /* 0x000000261500720c */ /* 0x000fe20003f06070 */
[----:B------:R-:W-:Y:S01]  /*4700*/  IMAD.X R21, RZ, RZ, R26, P2 ;  /* 0x000000ffff157224 */ /* 0x000fe200010e061a */
[----:B------:R-:W-:Y:S02]  /*4710*/  SEL R19, R20, R19, P4 ;  /* 0x0000001314137207 */ /* 0x000fe40002000000 */
[----:B------:R-:W-:Y:S02]  /*4720*/  IADD3 R27, P2, R34, 0x1, RZ ;  /* 0x00000001221b7810 */ /* 0x000fe40007f5e0ff */
[----:B------:R-:W-:Y:S01]  /*4730*/  SEL R21, R21, R26, P4 ;  /* 0x0000001a15157207 */ /* 0x000fe20002000000 */
[----:B------:R-:W-:Y:S01]  /*4740*/  IMAD.MOV.U32 R26, RZ, RZ, R22 ;  /* 0x000000ffff1a7224 */ /* 0x000fe200078e0016 */
[----:B------:R-:W-:-:S02]  /*4750*/  ISETP.GE.U32.AND.EX P0, PT, R19, R39, PT, P0 ;  /* 0x000000271300720c */ /* 0x000fc40003f06100 */
[----:B------:R-:W-:Y:S02]  /*4760*/  IADD3.X R20, RZ, R21, RZ, P2, !PT ;  /* 0x00000015ff147210 */ /* 0x000fe400017fe4ff */
[----:B------:R-:W-:Y:S02]  /*4770*/  SEL R27, R27, R34, P0 ;  /* 0x000000221b1b7207 */ /* 0x000fe40000000000 */
[----:B------:R-:W-:Y:S02]  /*4780*/  LOP3.LUT R19, R23, R17, RZ, 0x3c, !PT ;  /* 0x0000001117137212 */ /* 0x000fe400078e3cff */
[----:B------:R-:W-:Y:S02]  /*4790*/  SEL R21, R20, R21, P0 ;  /* 0x0000001514157207 */ /* 0x000fe40000000000 */
[----:B------:R-:W-:Y:S02]  /*47a0*/  IADD3 R20, P2, RZ, -R27, RZ ;  /* 0x8000001bff147210 */ /* 0x000fe40007f5e0ff */
[----:B------:R-:W-:-:S02]  /*47b0*/  ISETP.GE.AND P3, PT, R19, RZ, PT ;  /* 0x000000ff1300720c */ /* 0x000fc40003f66270 */
[----:B------:R-:W-:Y:S01]  /*47c0*/  ISETP.NE.U32.AND P0, PT, R24, RZ, PT ;  /* 0x000000ff1800720c */ /* 0x000fe20003f05070 */
[----:B------:R-:W-:Y:S01]  /*47d0*/  IMAD.X R24, RZ, RZ, ~R21, P2 ;  /* 0x000000ffff187224 */ /* 0x000fe200010e0e15 */
[----:B------:R-:W-:Y:S01]  /*47e0*/  SEL R20, R20, R27, !P3 ;  /* 0x0000001b14147207 */ /* 0x000fe20005800000 */
[----:B------:R-:W-:Y:S01]  /*47f0*/  IMAD.MOV.U32 R27, RZ, RZ, 0x0 ;  /* 0x00000000ff1b7424 */ /* 0x000fe200078e00ff */
[----:B------:R-:W-:Y:S02]  /*4800*/  ISETP.NE.AND.EX P0, PT, R23, RZ, PT, P0 ;  /* 0x000000ff1700720c */ /* 0x000fe40003f05300 */
[----:B------:R-:W-:Y:S02]  /*4810*/  SEL R24, R24, R21, !P3 ;  /* 0x0000001518187207 */ /* 0x000fe40005800000 */
[----:B------:R-:W-:Y:S02]  /*4820*/  SEL R20, R20, 0xffffffff, P0 ;  /* 0xffffffff14147807 */ /* 0x000fe40000000000 */
[----:B------:R-:W-:Y:S01]  /*4830*/  SEL R21, R24, 0xffffffff, P0 ;  /* 0xffffffff18157807 */ /* 0x000fe20000000000 */
[----:B------:R-:W-:Y:S06]  /*4840*/  RET.REL.NODEC R26 `(_ZN5flash32flash_fwd_splitkv_combine_kernelI23Flash_fwd_kernel_traitsILi64ELi64ELi256ELi4ELb0ELb0EN7cutlass6half_tE19Flash_kernel_traitsILi64ELi64ELi256ELi4ES3_EELi8ELi4ELb0EEEvNS_16Flash_fwd_paramsE) ;  /* 0xffffb7b01a007950 */ /* 0x000fec0003c3ffff */
.L_x_185:
        /* <DEDUP_REMOVED lines=11> */
.L_x_7699:


//--------------------- .text._ZN5flash32flash_fwd_splitkv_combine_kernelI23Flash_fwd_kernel_traitsILi64ELi64ELi256ELi4ELb0ELb0EN7cutlass6half_tE19Flash_kernel_traitsILi64ELi64ELi256ELi4ES3_EELi8ELi3ELb0EEEvNS_16Flash_fwd_paramsE --------------------------
	.section	.text._ZN5flash32flash_fwd_splitkv_combine_kernelI23Flash_fwd_kernel_traitsILi64ELi64ELi256ELi4ELb0ELb0EN7cutlass6half_tE19Flash_kernel_traitsILi64ELi64ELi256ELi4ES3_EELi8ELi3ELb0EEEvNS_16Flash_fwd_paramsE,"ax",@progbits
	.sectioninfo	@"SHI_REGISTERS=54"
	.align	128
        .global         _ZN5flash32flash_fwd_splitkv_combine_kernelI23Flash_fwd_kernel_traitsILi64ELi64ELi256ELi4ELb0ELb0EN7cutlass6half_tE19Flash_kernel_traitsILi64ELi64ELi256ELi4ES3_EELi8ELi3ELb0EEEvNS_16Flash_fwd_paramsE
        .type           _ZN5flash32flash_fwd_splitkv_combine_kernelI23Flash_fwd_kernel_traitsILi64ELi64ELi256ELi4ELb0ELb0EN7cutlass6half_tE19Flash_kernel_traitsILi64ELi64ELi256ELi4ES3_EELi8ELi3ELb0EEEvNS_16Flash_fwd_paramsE,@function
        .size           _ZN5flash32flash_fwd_splitkv_combine_kernelI23Flash_fwd_kernel_traitsILi64ELi64ELi256ELi4ELb0ELb0EN7cutlass6half_tE19Flash_kernel_traitsILi64ELi64ELi256ELi4ES3_EELi8ELi3ELb0EEEvNS_16Flash_fwd_paramsE,(.L_x_7700 - _ZN5flash32flash_fwd_splitkv_combine_kernelI23Flash_fwd_kernel_traitsILi64ELi64ELi256ELi4ELb0ELb0EN7cutlass6half_tE19Flash_kernel_traitsILi64ELi64ELi256ELi4ES3_EELi8ELi3ELb0EEEvNS_16Flash_fwd_paramsE)
        .other          _ZN5flash32flash_fwd_splitkv_combine_kernelI23Flash_fwd_kernel_traitsILi64ELi64ELi256ELi4ELb0ELb0EN7cutlass6half_tE19Flash_kernel_traitsILi64ELi64ELi256ELi4ES3_EELi8ELi3ELb0EEEvNS_16Flash_fwd_paramsE,@"STO_CUDA_ENTRY STV_DEFAULT"
_ZN5flash32flash_fwd_splitkv_combine_kernelI23Flash_fwd_kernel_traitsILi64ELi64ELi256ELi4ELb0ELb0EN7cutlass6half_tE19Flash_kernel_traitsILi64ELi64ELi256ELi4ES3_EELi8ELi3ELb0EEEvNS_16Flash_fwd_paramsE:
.text._ZN5flash32flash_fwd_splitkv_combine_kernelI23Flash_fwd_kernel_traitsILi64ELi64ELi256ELi4ELb0ELb0EN7cutlass6half_tE19Flash_kernel_traitsILi64ELi64ELi256ELi4ES3_EELi8ELi3ELb0EEEvNS_16Flash_fwd_paramsE:
        /* <DEDUP_REMOVED lines=23> */
[----:B------:R-:W-:Y:S05]  /*0170*/  CALL.REL.NOINC `($__internal_4_$__cuda_sm20_div_s64) ;  /* 0x000040e000007944 */ /* 0x000fea0003c00000 */
[----:B------:R-:W-:Y:S01]  /*0180*/  MOV R24, R0 ;  /* 0x0000000000187202 */ /* 0x000fe20000000f00 */
[----:B------:R-:W-:Y:S05]  /*0190*/  BRA `(.L_x_187) ;  /* 0x0000013000007947 */ /* 0x000fea0003800000 */
.L_x_186:
        /* <DEDUP_REMOVED lines=19> */
.L_x_187:
        /* <DEDUP_REMOVED lines=8> */
[----:B------:R-:W-:Y:S02]  /*0350*/  MOV R21, R25 ;  /* 0x0000001900157202 */ /* 0x000fe40000000f00 */
[----:B------:R-:W-:Y:S02]  /*0360*/  MOV R20, 0x380 ;  /* 0x0000038000147802 */ /* 0x000fe40000000f00 */
[----:B------:R-:W-:Y:S05]  /*0370*/  CALL.REL.NOINC `($__internal_4_$__cuda_sm20_div_s64) ;  /* 0x00003ee000007944 */ /* 0x000fea0003c00000 */
[----:B------:R-:W-:Y:S02]  /*0380*/  MOV R12, R0 ;  /* 0x00000000000c7202 */ /* 0x000fe40000000f00 */
[----:B------:R-:W-:Y:S01]  /*0390*/  MOV R13, R25 ;  /* 0x00000019000d7202 */ /* 0x000fe20000000f00 */
[----:B------:R-:W-:Y:S05]  /*03a0*/  BRA `(.L_x_190) ;  /* 0x0000013000007947 */ /* 0x000fea0003800000 */
.L_x_189:
        /* <DEDUP_REMOVED lines=19> */
.L_x_190:
[----:B------:R-:W-:Y:S05]  /*04e0*/  BSYNC B0 ;  /* 0x0000000000007941 */ /* 0x000fea0003800000 */
.L_x_188:
        /* <DEDUP_REMOVED lines=44> */
.L_x_192:
        /* <DEDUP_REMOVED lines=19> */
.L_x_193:
[----:B------:R-:W-:Y:S05]  /*08e0*/  BSYNC B0 ;  /* 0x0000000000007941 */ /* 0x000fea0003800000 */
.L_x_191:
        /* <DEDUP_REMOVED lines=70> */
[----:B------:R-:W-:Y:S02]  /*0d50*/  MOV R20, 0xd70 ;  /* 0x00000d7000147802 */ /* 0x000fe40000000f00 */
[----:B------:R-:W-:Y:S05]  /*0d60*/  CALL.REL.NOINC `($__internal_4_$__cuda_sm20_div_s64) ;  /* 0x000034f000007944 */ /* 0x000fea0003c00000 */
[----:B------:R-:W-:Y:S02]  /*0d70*/  MOV R32, R0 ;  /* 0x0000000000207202 */ /* 0x000fe40000000f00 */
[----:B------:R-:W-:Y:S01]  /*0d80*/  MOV R33, R25 ;  /* 0x0000001900217202 */ /* 0x000fe20000000f00 */
[----:B------:R-:W-:Y:S05]  /*0d90*/  BRA `(.L_x_196) ;  /* 0x0000013000007947 */ /* 0x000fea0003800000 */
.L_x_195:
        /* <DEDUP_REMOVED lines=19> */
.L_x_196:
[----:B------:R-:W-:Y:S05]  /*0ed0*/  BSYNC B0 ;  /* 0x0000000000007941 */ /* 0x000fea0003800000 */
.L_x_194:
        /* <DEDUP_REMOVED lines=42> */
.L_x_198:
        /* <DEDUP_REMOVED lines=19> */
.L_x_199:
[----:B------:R-:W-:Y:S05]  /*12b0*/  BSYNC B0 ;  /* 0x0000000000007941 */ /* 0x000fea0003800000 */
.L_x_197:
[----:B------:R-:W-:Y:S01]  /*12c0*/  IABS R6, c[0x0][0x214] ;  /* 0x0000850000067a13 */ /* 0x000fe20000000000 */
[----:B------:R-:W-:Y:S01]  /*12d0*/  ULDC.U8 UR4, c[0x0][0x329] ;  /* 0x0000ca4000047ab9 */ /* 0x000fe20000000000 */
[----:B------:R-:W-:Y:S01]  /*12e0*/  ISETP.GT.AND P3, PT, R5, RZ, PT ;  /* 0x000000ff0500720c */ /* 0x000fe20003f64270 */
[----:B------:R-:W-:Y:S01]  /*12f0*/  ULDC.64 UR10, c[0x0][0x118] ;  /* 0x00004600000a7ab9 */ /* 0x000fe20000000a00 */
[----:B------:R-:W0:Y:S01]  /*1300*/  I2F.RP R20, R6 ;  /* 0x0000000600147306 */ /* 0x000e220000209400 */
[----:B------:R-:W-:Y:S07]  /*1310*/  BSSY B0, `(.L_x_200) ;  /* 0x000007f000007945 */ /* 0x000fee0003800000 */
        /* <DEDUP_REMOVED lines=9> */
[----:B------:R-:W-:-:S03]  /*13b0*/  ISETP.GE.AND P1, PT, R11, RZ, PT ;  /* 0x000000ff0b00720c */ /* 0x000fc60003f26270 */
[----:B------:R-:W-:-:S04]  /*13c0*/  IMAD.HI.U32 R2, R2, R0, RZ ;  /* 0x0000000002027227 */ /* 0x000fc800078e00ff */
[----:B------:R-:W-:-:S04]  /*13d0*/  IMAD.MOV R13, RZ, RZ, -R2 ;  /* 0x000000ffff0d7224 */ /* 0x000fc800078e0a02 */
[C---:B------:R-:W-:Y:S01]  /*13e0*/  IMAD R13, R6.reuse, R13, R0 ;  /* 0x0000000d060d7224 */ /* 0x040fe200078e0200 */
[----:B------:R-:W-:Y:S02]  /*13f0*/  SHF.R.S32.HI R0, RZ, 0x1f, R5 ;  /* 0x0000001fff007819 */ /* 0x000fe40000011405 */
[----:B------:R-:W-:Y:S02]  /*1400*/  LEA.HI.SX32 R5, R5, 0x1, 0x1 ;  /* 0x0000000105057811 */ /* 0x000fe400078f0aff */
[----:B------:R-:W-:Y:S01]  /*1410*/  ISETP.GT.U32.AND P0, PT, R6, R13, PT ;  /* 0x0000000d0600720c */ /* 0x000fe20003f04070 */
[----:B------:R-:W-:-:S12]  /*1420*/  @!P3 IMAD.MOV R5, RZ, RZ, R0 ;  /* 0x000000ffff05b224 */ /* 0x000fd800078e0200 */
[----:B------:R-:W-:Y:S01]  /*1430*/  @!P0 IMAD.IADD R13, R13, 0x1, -R6 ;  /* 0x000000010d0d8824 */ /* 0x000fe200078e0a06 */
[----:B------:R-:W-:Y:S02]  /*1440*/  @!P0 IADD3 R2, R2, 0x1, RZ ;  /* 0x0000000102028810 */ /* 0x000fe40007ffe0ff */
[----:B------:R-:W-:Y:S02]  /*1450*/  ISETP.NE.AND P0, PT, RZ, c[0x0][0x214], PT ;  /* 0x00008500ff007a0c */ /* 0x000fe40003f05270 */
[----:B------:R-:W-:-:S13]  /*1460*/  ISETP.GE.U32.AND P2, PT, R13, R6, PT ;  /* 0x000000060d00720c */ /* 0x000fda0003f46070 */
[----:B------:R-:W-:-:S05]  /*1470*/  @P2 IADD3 R2, R2, 0x1, RZ ;  /* 0x0000000102022810 */ /* 0x000fca0007ffe0ff */
[----:B------:R-:W-:Y:S01]  /*1480*/  @!P1 IMAD.MOV R2, RZ, RZ, -R2 ;  /* 0x000000ffff029224 */ /* 0x000fe200078e0a02 */
[----:B------:R-:W-:-:S05]  /*1490*/  @!P0 LOP3.LUT R2, RZ, c[0x0][0x214], RZ, 0x33, !PT ;  /* 0x00008500ff028a12 */ /* 0x000fca00078e33ff */
[----:B------:R-:W-:Y:S01]  /*14a0*/  IMAD R5, R5, R2, RZ ;  /* 0x0000000205057224 */ /* 0x000fe200078e02ff */
[----:B------:R-:W-:-:S04]  /*14b0*/  IABS R2, c[0x0][0x1c0] ;  /* 0x0000700000027a13 */ /* 0x000fc80000000000 */
[----:B------:R-:W-:Y:S01]  /*14c0*/  IABS R11, R5 ;  /* 0x00000005000b7213 */ /* 0x000fe20000000000 */
[----:B------:R-:W0:Y:S04]  /*14d0*/  I2F.U32.RP R6, R2 ;  /* 0x0000000200067306 */ /* 0x000e280000209000 */
[----:B------:R-:W-:-:S04]  /*14e0*/  IMAD.IADD R10, R10, 0x1, R11 ;  /* 0x000000010a0a7824 */ /* 0x000fc800078e020b */
[----:B------:R-:W1:Y:S08]  /*14f0*/  I2F.RP R12, R11 ;  /* 0x0000000b000c7306 */ /* 0x000e700000209400 */
[----:B0-----:R-:W0:Y:S08]  /*1500*/  MUFU.RCP R22, R6 ;  /* 0x0000000600167308 */ /* 0x001e300000001000 */
[----:B-1----:R-:W1:Y:S01]  /*1510*/  MUFU.RCP R0, R12 ;  /* 0x0000000c00007308 */ /* 0x002e620000001000 */
[----:B0-----:R-:W-:-:S07]  /*1520*/  IADD3 R22, R22, 0xffffffe, RZ ;  /* 0x0ffffffe16167810 */ /* 0x001fce0007ffe0ff */
[----:B------:R-:W0:Y:S01]  /*1530*/  F2I.FTZ.U32.TRUNC.NTZ R23, R22 ;  /* 0x0000001600177305 */ /* 0x000e22000021f000 */
[----:B-1----:R-:W-:Y:S02]  /*1540*/  IADD3 R20, R0, 0xffffffe, RZ ;  /* 0x0ffffffe00147810 */ /* 0x002fe40007ffe0ff */
[----:B------:R-:W-:-:S05]  /*1550*/  IABS R12, R9 ;  /* 0x00000009000c7213 */ /* 0x000fca0000000000 */
[----:B------:R-:W1:Y:S01]  /*1560*/  F2I.FTZ.U32.TRUNC.NTZ R21, R20 ;  /* 0x0000001400157305 */ /* 0x000e62000021f000 */
[----:B------:R-:W-:Y:S01]  /*1570*/  LOP3.LUT R9, R9, c[0x0][0x1c0], RZ, 0x3c, !PT ;  /* 0x0000700009097a12 */ /* 0x000fe200078e3cff */
[----:B0-----:R-:W-:Y:S02]  /*1580*/  IMAD.MOV R27, RZ, RZ, -R23 ;  /* 0x000000ffff1b7224 */ /* 0x001fe400078e0a17 */
[----:B------:R-:W-:Y:S02]  /*1590*/  IMAD.MOV.U32 R22, RZ, RZ, RZ ;  /* 0x000000ffff167224 */ /* 0x000fe400078e00ff */
[----:B------:R-:W-:Y:S02]  /*15a0*/  IMAD R27, R27, R2, RZ ;  /* 0x000000021b1b7224 */ /* 0x000fe400078e02ff */
[----:B-1----:R-:W-:Y:S02]  /*15b0*/  IMAD.MOV R0, RZ, RZ, -R21 ;  /* 0x000000ffff007224 */ /* 0x002fe400078e0a15 */
[----:B------:R-:W-:-:S02]  /*15c0*/  IMAD.MOV.U32 R20, RZ, RZ, RZ ;  /* 0x000000ffff147224 */ /* 0x000fc400078e00ff */
[----:B------:R-:W-:Y:S01]  /*15d0*/  IMAD R13, R0, R11, RZ ;  /* 0x0000000b000d7224 */ /* 0x000fe200078e02ff */
[----:B------:R-:W-:Y:S01]  /*15e0*/  IABS R0, R10 ;  /* 0x0000000a00007213 */ /* 0x000fe20000000000 */
[----:B------:R-:W-:-:S04]  /*15f0*/  IMAD.HI.U32 R27, R23, R27, R22 ;  /* 0x0000001b171b7227 */ /* 0x000fc800078e0016 */
[----:B------:R-:W-:Y:S01]  /*1600*/  IMAD.HI.U32 R13, R21, R13, R20 ;  /* 0x0000000d150d7227 */ /* 0x000fe200078e0014 */
[----:B------:R-:W-:Y:S02]  /*1610*/  IABS R21, c[0x0][0x1c0] ;  /* 0x0000700000157a13 */ /* 0x000fe40000000000 */
[----:B------:R-:W-:Y:S01]  /*1620*/  IABS R20, R5 ;  /* 0x0000000500147213 */ /* 0x000fe20000000000 */
[----:B------:R-:W-:-:S04]  /*1630*/  IMAD.HI.U32 R6, R27, R12, RZ ;  /* 0x0000000c1b067227 */ /* 0x000fc800078e00ff */
[----:B------:R-:W-:Y:S02]  /*1640*/  IMAD.MOV R21, RZ, RZ, -R21 ;  /* 0x000000ffff157224 */ /* 0x000fe400078e0a15 */
[----:B------:R-:W-:Y:S02]  /*1650*/  IMAD.MOV R20, RZ, RZ, -R20 ;  /* 0x000000ffff147224 */ /* 0x000fe400078e0a14 */
[----:B------:R-:W-:-:S04]  /*1660*/  IMAD.HI.U32 R13, R13, R0, RZ ;  /* 0x000000000d0d7227 */ /* 0x000fc800078e00ff */
[----:B------:R-:W-:Y:S02]  /*1670*/  IMAD R23, R6, R21, R12 ;  /* 0x0000001506177224 */ /* 0x000fe400078e020c */
[--C-:B------:R-:W-:Y:S02]  /*1680*/  IMAD R20, R13, R20, R0.reuse ;  /* 0x000000140d147224 */ /* 0x100fe400078e0200 */
[----:B------:R-:W-:Y:S01]  /*1690*/  IMAD.HI.U32 R12, R27, R0, RZ ;  /* 0x000000001b0c7227 */ /* 0x000fe200078e00ff */
[----:B------:R-:W-:Y:S02]  /*16a0*/  ISETP.GT.U32.AND P3, PT, R2, R23, PT ;  /* 0x000000170200720c */ /* 0x000fe40003f64070 */
[----:B------:R-:W-:Y:S01]  /*16b0*/  ISETP.GT.U32.AND P0, PT, R11, R20, PT ;  /* 0x000000140b00720c */ /* 0x000fe20003f04070 */
[----:B------:R-:W-:Y:S01]  /*16c0*/  IMAD R21, R12, R21, R0 ;  /* 0x000000150c157224 */ /* 0x000fe200078e0200 */
[C---:B------:R-:W-:Y:S02]  /*16d0*/  LOP3.LUT R0, R10.reuse, R11, RZ, 0x3c, !PT ;  /* 0x0000000b0a007212 */ /* 0x040fe400078e3cff */
[----:B------:R-:W-:-:S02]  /*16e0*/  LOP3.LUT R10, R10, c[0x0][0x1c0], RZ, 0x3c, !PT ;  /* 0x000070000a0a7a12 */ /* 0x000fc400078e3cff */
[----:B------:R-:W-:Y:S02]  /*16f0*/  ISETP.GT.U32.AND P1, PT, R2, R21, PT ;  /* 0x000000150200720c */ /* 0x000fe40003f24070 */
[----:B------:R-:W-:Y:S02]  /*1700*/  ISETP.GE.AND P4, PT, R0, RZ, PT ;  /* 0x000000ff0000720c */ /* 0x000fe40003f86270 */
[----:B------:R-:W0:Y:S01]  /*1710*/  S2R R0, SR_TID.X ;  /* 0x0000000000007919 */ /* 0x000e220000002100 */
[----:B------:R-:W-:Y:S01]  /*1720*/  @!P3 IMAD.IADD R23, R23, 0x1, -R2 ;  /* 0x000000011717b824 */ /* 0x000fe200078e0a02 */
[----:B------:R-:W-:Y:S01]  /*1730*/  @!P3 IADD3 R6, R6, 0x1, RZ ;  /* 0x000000010606b810 */ /* 0x000fe20007ffe0ff */
[----:B------:R-:W-:Y:S01]  /*1740*/  @!P0 IMAD.IADD R20, R20, 0x1, -R11 ;  /* 0x0000000114148824 */ /* 0x000fe200078e0a0b */
[----:B------:R-:W-:Y:S02]  /*1750*/  @!P0 IADD3 R13, R13, 0x1, RZ ;  /* 0x000000010d0d8810 */ /* 0x000fe40007ffe0ff */
[----:B------:R-:W-:-:S02]  /*1760*/  ISETP.GE.U32.AND P6, PT, R23, R2, PT ;  /* 0x000000021700720c */ /* 0x000fc40003fc6070 */
[----:B------:R-:W-:Y:S01]  /*1770*/  ISETP.GE.U32.AND P2, PT, R20, R11, PT ;  /* 0x0000000b1400720c */ /* 0x000fe20003f46070 */
[----:B------:R-:W-:Y:S01]  /*1780*/  @!P1 IMAD.IADD R21, R21, 0x1, -R2 ;  /* 0x0000000115159824 */ /* 0x000fe200078e0a02 */
[----:B------:R-:W-:Y:S02]  /*1790*/  ISETP.GE.AND P0, PT, R9, RZ, PT ;  /* 0x000000ff0900720c */ /* 0x000fe40003f06270 */
[----:B------:R-:W-:Y:S02]  /*17a0*/  ISETP.GT.AND P3, PT, R4, RZ, PT ;  /* 0x000000ff0400720c */ /* 0x000fe40003f64270 */
[----:B------:R-:W-:Y:S02]  /*17b0*/  ISETP.GE.U32.AND P5, PT, R21, R2, PT ;  /* 0x000000021500720c */ /* 0x000fe40003fa6070 */
[----:B------:R-:W-:Y:S02]  /*17c0*/  @!P1 IADD3 R12, R12, 0x1, RZ ;  /* 0x000000010c0c9810 */ /* 0x000fe40007ffe0ff */
[----:B------:R-:W-:-:S02]  /*17d0*/  LOP3.LUT R9, RZ, c[0x0][0x1c0], RZ, 0x33, !PT ;  /* 0x00007000ff097a12 */ /* 0x000fc400078e33ff */
[----:B------:R-:W-:Y:S02]  /*17e0*/  @P6 IADD3 R6, R6, 0x1, RZ ;  /* 0x0000000106066810 */ /* 0x000fe40007ffe0ff */
[----:B------:R-:W-:Y:S02]  /*17f0*/  @P2 IADD3 R13, R13, 0x1, RZ ;  /* 0x000000010d0d2810 */ /* 0x000fe40007ffe0ff */
[----:B------:R-:W-:Y:S02]  /*1800*/  ISETP.NE.AND P6, PT, R5, RZ, PT ;  /* 0x000000ff0500720c */ /* 0x000fe40003fc5270 */
[----:B------:R-:W-:Y:S01]  /*1810*/  ISETP.GE.AND P2, PT, R10, RZ, PT ;  /* 0x000000ff0a00720c */ /* 0x000fe20003f46270 */
[----:B------:R-:W-:Y:S01]  /*1820*/  IMAD.MOV.U32 R10, RZ, RZ, R6 ;  /* 0x000000ffff0a7224 */ /* 0x000fe200078e0006 */
[----:B------:R-:W-:Y:S01]  /*1830*/  ISETP.NE.AND P1, PT, RZ, UR4, PT ;  /* 0x00000004ff007c0c */ /* 0x000fe2000bf25270 */
[----:B------:R-:W-:Y:S01]  /*1840*/  @!P4 IMAD.MOV R13, RZ, RZ, -R13 ;  /* 0x000000ffff0dc224 */ /* 0x000fe200078e0a0d */
[----:B------:R-:W-:Y:S01]  /*1850*/  ISETP.NE.AND P4, PT, RZ, c[0x0][0x1c0], PT ;  /* 0x00007000ff007a0c */ /* 0x000fe20003f85270 */
[----:B------:R-:W-:Y:S01]  /*1860*/  IMAD.MOV.U32 R6, RZ, RZ, c[0x0][0x214] ;  /* 0x00008500ff067624 */ /* 0x000fe200078e00ff */
[----:B0-----:R-:W-:Y:S01]  /*1870*/  SHF.R.S32.HI R23, RZ, 0x1f, R0 ;  /* 0x0000001fff177819 */ /* 0x001fe20000011400 */
[----:B------:R-:W-:Y:S01]  /*1880*/  @!P0 IMAD.MOV R10, RZ, RZ, -R10 ;  /* 0x000000ffff0a8224 */ /* 0x000fe200078e0a0a */
[----:B------:R-:W-:-:S02]  /*1890*/  SHF.R.S32.HI R2, RZ, 0x1f, R4 ;  /* 0x0000001fff027819 */ /* 0x000fc40000011404 */
[----:B------:R-:W-:Y:S02]  /*18a0*/  SEL R6, R6, 0x1, !P1 ;  /* 0x0000000106067807 */ /* 0x000fe40004800000 */
[----:B------:R-:W-:Y:S02]  /*18b0*/  SEL R21, R9, R10, !P4 ;  /* 0x0000000a09157207 */ /* 0x000fe40006000000 */
[----:B------:R-:W-:Y:S02]  /*18c0*/  @!P6 LOP3.LUT R13, RZ, R11, RZ, 0x33, !PT ;  /* 0x0000000bff0de212 */ /* 0x000fe400078e33ff */
[----:B------:R-:W-:Y:S01]  /*18d0*/  LEA.HI R10, R23, R0, RZ, 0x3 ;  /* 0x00000000170a7211 */ /* 0x000fe200078f18ff */
[----:B------:R-:W-:Y:S01]  /*18e0*/  IMAD R11, R21, R6, RZ ;  /* 0x00000006150b7224 */ /* 0x000fe200078e02ff */
[----:B------:R-:W-:Y:S02]  /*18f0*/  @P5 IADD3 R12, R12, 0x1, RZ ;  /* 0x000000010c0c5810 */ /* 0x000fe40007ffe0ff */
[----:B------:R-:W-:Y:S01]  /*1900*/  LEA.HI.SX32 R20, R4, 0x1, 0x1 ;  /* 0x0000000104147811 */ /* 0x000fe200078f0aff */
[----:B------:R-:W-:Y:S01]  /*1910*/  @!P3 IMAD.MOV R20, RZ, RZ, R2 ;  /* 0x000000ffff14b224 */ /* 0x000fe200078e0202 */
[----:B------:R-:W-:Y:S01]  /*1920*/  ISETP.LT.U32.AND P0, PT, R24, R13, PT ;  /* 0x0000000d1800720c */ /* 0x000fe20003f01070 */
[----:B------:R-:W-:Y:S01]  /*1930*/  @!P2 IMAD.MOV R12, RZ, RZ, -R12 ;  /* 0x000000ffff0ca224 */ /* 0x000fe200078e0a0c */
[----:B------:R-:W-:Y:S01]  /*1940*/  SHF.R.S32.HI R21, RZ, 0x1f, R13 ;  /* 0x0000001fff157819 */ /* 0x000fe2000001140d */
[----:B------:R-:W-:Y:S01]  /*1950*/  IMAD R11, R20, R11, RZ ;  /* 0x0000000b140b7224 */ /* 0x000fe200078e02ff */
[----:B------:R-:W-:-:S02]  /*1960*/  SHF.R.S32.HI R2, RZ, 0x3, R10 ;  /* 0x00000003ff027819 */ /* 0x000fc4000001140a */
[----:B------:R-:W-:Y:S02]  /*1970*/  ISETP.LT.AND.EX P2, PT, R25, R21, PT, P0 ;  /* 0x000000151900720c */ /* 0x000fe40003f41300 */
[----:B------:R-:W-:Y:S02]  /*1980*/  ISETP.GE.AND P0, PT, R2, c[0x0][0x314], PT ;  /* 0x0000c50002007a0c */ /* 0x000fe40003f06270 */
[----:B------:R-:W-:Y:S01]  /*1990*/  LOP3.LUT R23, R10, 0xfffffff8, RZ, 0xc0, !PT ;  /* 0xfffffff80a177812 */ /* 0x000fe200078ec0ff */
[----:B------:R-:W-:Y:S01]  /*19a0*/  IMAD.MOV.U32 R10, RZ, RZ, -0x800000 ;  /* 0xff800000ff0a7424 */ /* 0x000fe200078e00ff */
[----:B------:R-:W-:Y:S02]  /*19b0*/  SEL R9, R9, R12, !P4 ;  /* 0x0000000c09097207 */ /* 0x000fe40006000000 */
[----:B------:R-:W-:Y:S01]  /*19c0*/  SEL R13, R24, R13, P2 ;  /* 0x0000000d180d7207 */ /* 0x000fe20001000000 */
[----:B------:R-:W-:Y:S01]  /*19d0*/  IMAD.IADD R23, R0, 0x1, -R23 ;  /* 0x0000000100177824 */ /* 0x000fe200078e0a17 */
[----:B------:R-:W-:-:S05]  /*19e0*/  SEL R12, R25, R21, P2 ;  /* 0x00000015190c7207 */ /* 0x000fca0001000000 */
[----:B------:R-:W-:Y:S05]  /*19f0*/  @P0 BRA `(.L_x_201) ;  /* 0x0000010000000947 */ /* 0x000fea0003800000 */
[----:B------:R-:W-:Y:S02]  /*1a00*/  IADD3 R22, P2, R7, -UR8, RZ ;  /* 0x8000000807167c10 */ /* 0x000fe4000ff5e0ff */
[----:B------:R-:W-:Y:S02]  /*1a10*/  SHF.R.S32.HI R20, RZ, 0x1f, R23 ;  /* 0x0000001fff147819 */ /* 0x000fe40000011417 */
        /* <DEDUP_REMOVED lines=14> */
.L_x_201:
[----:B------:R-:W-:Y:S05]  /*1b00*/  BSYNC B0 ;  /* 0x0000000000007941 */ /* 0x000fea0003800000 */
.L_x_200:
[C---:B------:R-:W-:Y:S01]  /*1b10*/  ISETP.GT.AND P0, PT, R0.reuse, 0x3f, PT ;  /* 0x0000003f0000780c */ /* 0x040fe20003f04270 */
[----:B------:R-:W-:Y:S01]  /*1b20*/  IMAD.MOV.U32 R29, RZ, RZ, -0x800000 ;  /* 0xff800000ff1d7424 */ /* 0x000fe200078e00ff */
[C---:B------:R-:W-:Y:S01]  /*1b30*/  LOP3.LUT P2, RZ, R0.reuse, 0x7, RZ, 0xc0, !PT ;  /* 0x0000000700ff7812 */ /* 0x040fe2000784c0ff */
[----:B------:R-:W-:Y:S01]  /*1b40*/  IMAD R9, R9, R6, RZ ;  /* 0x0000000609097224 */ /* 0x000fe200078e02ff */
[----:B------:R-:W-:Y:S01]  /*1b50*/  ISETP.GT.AND P3, PT, R5, RZ, PT ;  /* 0x000000ff0500720c */ /* 0x000fe20003f64270 */
[----:B------:R-:W-:Y:S01]  /*1b60*/  BSSY B1, `(.L_x_202) ;  /* 0x00001e5000017945 */ /* 0x000fe20003800000 */
[----:B------:R-:W-:Y:S01]  /*1b70*/  ISETP.GT.OR P2, PT, R0, 0x3f, P2 ;  /* 0x0000003f0000780c */ /* 0x000fe20001744670 */
[----:B------:R-:W-:-:S06]  /*1b80*/  IMAD.MOV.U32 R28, RZ, RZ, 0x7f800000 ;  /* 0x7f800000ff1c7424 */ /* 0x000fcc00078e00ff */
[----:B0-----:R-:W-:Y:S02]  /*1b90*/  @!P0 IMAD R21, R2, 0x9, R23 ;  /* 0x0000000902158824 */ /* 0x001fe400078e0217 */
[----:B------:R-:W-:-:S03]  /*1ba0*/  IMAD R23, R23, 0x9, R2 ;  /* 0x0000000917177824 */ /* 0x000fc600078e0202 */
[----:B-----5:R-:W-:Y:S04]  /*1bb0*/  @!P0 STS [R21.X4], R10 ;  /* 0x0000000a15008388 */ /* 0x020fe80000004800 */
[----:B------:R-:W-:Y:S06]  /*1bc0*/  BAR.SYNC.DEFER_BLOCKING 0x0 ;  /* 0x0000000000007b1d */ /* 0x000fec0000010000 */
[----:B------:R-:W0:Y:S04]  /*1bd0*/  @!P0 LDS R29, [R23.X4] ;  /* 0x00000000171d8984 */ /* 0x000e280000004800 */
[----:B0-----:R-:W0:Y:S02]  /*1be0*/  SHFL.BFLY PT, R22, R29, 0x4, 0x1f ;  /* 0x0c801f001d167f89 */ /* 0x001e2400000e0000 */
[----:B0-----:R-:W-:-:S05]  /*1bf0*/  FMNMX.FTZ R22, R22, R29, !PT ;  /* 0x0000001d16167209 */ /* 0x001fca0007810000 */
[----:B------:R-:W0:Y:S02]  /*1c00*/  SHFL.BFLY PT, R31, R22, 0x2, 0x1f ;  /* 0x0c401f00161f7f89 */ /* 0x000e2400000e0000 */
[----:B0-----:R-:W-:Y:S02]  /*1c10*/  FMNMX.FTZ R31, R22, R31, !PT ;  /* 0x0000001f161f7209 */ /* 0x001fe40007810000 */
[----:B------:R-:W-:-:S03]  /*1c20*/  SHF.R.S32.HI R22, RZ, 0x1f, R5 ;  /* 0x0000001fff167819 */ /* 0x000fc60000011405 */
        /* <DEDUP_REMOVED lines=8> */
[----:B0-----:R-:W-:-:S05]  /*1cb0*/  FADD.FTZ R24, R27, R24 ;  /* 0x000000181b187221 */ /* 0x001fca0000010000 */
[----:B------:R-:W0:Y:S02]  /*1cc0*/  SHFL.BFLY PT, R25, R24, 0x2, 0x1f ;  /* 0x0c401f0018197f89 */ /* 0x000e2400000e0000 */
[----:B0-----:R-:W-:-:S05]  /*1cd0*/  FADD.FTZ R25, R24, R25 ;  /* 0x0000001918197221 */ /* 0x001fca0000010000 */
[----:B------:R-:W0:Y:S02]  /*1ce0*/  SHFL.BFLY PT, R10, R25, 0x1, 0x1f ;  /* 0x0c201f00190a7f89 */ /* 0x000e2400000e0000 */
[----:B0-----:R-:W-:Y:S01]  /*1cf0*/  FADD.FTZ R21, R25, R10 ;  /* 0x0000000a19157221 */ /* 0x001fe20000010000 */
[----:B------:R-:W-:Y:S02]  /*1d00*/  LEA.HI.SX32 R10, R5, 0x1, 0x1 ;  /* 0x00000001050a7811 */ /* 0x000fe400078f0aff */
[----:B------:R-:W-:Y:S02]  /*1d10*/  @!P3 IADD3 R10, R22, RZ, RZ ;  /* 0x000000ff160ab210 */ /* 0x000fe40007ffe0ff */
[----:B------:R-:W-:-:S03]  /*1d20*/  FSETP.NE.FTZ.AND P0, PT, R21, RZ, PT ;  /* 0x000000ff1500720b */ /* 0x000fc60003f15000 */
[----:B------:R-:W-:-:S10]  /*1d30*/  IMAD R10, R9, R10, RZ ;  /* 0x0000000a090a7224 */ /* 0x000fd400078e02ff */
[----:B------:R-:W0:Y:S02]  /*1d40*/  @P0 MUFU.LG2 R21, R21 ;  /* 0x0000001500150308 */ /* 0x000e240000000c00 */
[----:B0-----:R-:W-:Y:S01]  /*1d50*/  @P0 FFMA.FTZ R28, R21, 0.69314718246459960938, R20 ;  /* 0x3f317218151c0823 */ /* 0x001fe20000010014 */
        /* <DEDUP_REMOVED lines=38> */
[-C--:B------:R-:W-:Y:S02]  /*1fc0*/  IADD3 R27, P0, RZ, -R0.reuse, RZ ;  /* 0x80000000ff1b7210 */ /* 0x080fe40007f1e0ff */
[----:B------:R-:W-:Y:S02]  /*1fd0*/  MOV R40, R0 ;  /* 0x0000000000287202 */ /* 0x000fe40000000f00 */
[----:B------:R-:W-:Y:S01]  /*1fe0*/  IADD3.X R21, RZ, ~R25, RZ, P0, !PT ;  /* 0x80000019ff157210 */ /* 0x000fe200007fe4ff */
[----:B------:R-:W-:Y:S01]  /*1ff0*/  IMAD.WIDE.U32 R34, R36, R27, R34 ;  /* 0x0000001b24227225 */ /* 0x000fe200078e0022 */
[----:B------:R-:W-:-:S03]  /*2000*/  MOV R41, R25 ;  /* 0x0000001900297202 */ /* 0x000fc60000000f00 */
[----:B------:R-:W-:Y:S01]  /*2010*/  IMAD R21, R21, R36, RZ ;  /* 0x0000002415157224 */ /* 0x000fe200078e02ff */
[----:B------:R-:W-:-:S03]  /*2020*/  MOV R26, R34 ;  /* 0x00000022001a7202 */ /* 0x000fc60000000f00 */
[----:B------:R-:W-:-:S05]  /*2030*/  IMAD R21, R6, R27, R21 ;  /* 0x0000001b06157224 */ /* 0x000fca00078e0215 */
[----:B------:R-:W-:Y:S01]  /*2040*/  IADD3 R21, R35, R21, RZ ;  /* 0x0000001523157210 */ /* 0x000fe20007ffe0ff */
[----:B------:R-:W-:Y:S05]  /*2050*/  BRA `(.L_x_207) ;  /* 0x0000016000007947 */ /* 0x000fea0003800000 */
.L_x_206:
        /* <DEDUP_REMOVED lines=22> */
.L_x_207:
[----:B------:R-:W-:Y:S05]  /*21c0*/  BSYNC B0 ;  /* 0x0000000000007941 */ /* 0x000fea0003800000 */
.L_x_205:
        /* <DEDUP_REMOVED lines=8> */
[----:B------:R-:W-:Y:S05]  /*2250*/  CALL.REL.NOINC `($__internal_4_$__cuda_sm20_div_s64) ;  /* 0x0000200000007944 */ /* 0x000fea0003c00000 */
[----:B------:R-:W-:Y:S02]  /*2260*/  IADD3 R2, P0, RZ, -R0, RZ ;  /* 0x80000000ff027210 */ /* 0x000fe40007f1e0ff */
[----:B------:R-:W-:Y:S02]  /*2270*/  MOV R20, R26 ;  /* 0x0000001a00147202 */ /* 0x000fe40000000f00 */
[-C--:B------:R-:W-:Y:S02]  /*2280*/  IADD3.X R27, RZ, ~R25.reuse, RZ, P0, !PT ;  /* 0x80000019ff1b7210 */ /* 0x080fe400007fe4ff */
[----:B------:R-:W-:Y:S02]  /*2290*/  MOV R34, R0 ;  /* 0x0000000000227202 */ /* 0x000fe40000000f00 */
[----:B------:R-:W-:Y:S01]  /*22a0*/  MOV R35, R25 ;  /* 0x0000001900237202 */ /* 0x000fe20000000f00 */
[----:B------:R-:W-:-:S02]  /*22b0*/  IMAD R27, R27, R30, RZ ;  /* 0x0000001e1b1b7224 */ /* 0x000fc400078e02ff */
[----:B------:R-:W-:-:S04]  /*22c0*/  IMAD.WIDE.U32 R30, R30, R2, R20 ;  /* 0x000000021e1e7225 */ /* 0x000fc800078e0014 */
[----:B------:R-:W-:-:S05]  /*22d0*/  IMAD R3, R3, R2, R27 ;  /* 0x0000000203037224 */ /* 0x000fca00078e021b */
[----:B------:R-:W-:Y:S01]  /*22e0*/  IADD3 R3, R31, R3, RZ ;  /* 0x000000031f037210 */ /* 0x000fe20007ffe0ff */
[----:B------:R-:W-:Y:S05]  /*22f0*/  BRA `(.L_x_210) ;  /* 0x0000016000007947 */ /* 0x000fea0003800000 */
.L_x_209:
        /* <DEDUP_REMOVED lines=22> */
.L_x_210:
[----:B------:R-:W-:Y:S05]  /*2460*/  BSYNC B0 ;  /* 0x0000000000007941 */ /* 0x000fea0003800000 */
.L_x_208:
        /* <DEDUP_REMOVED lines=11> */
[----:B------:R-:W-:Y:S05]  /*2520*/  CALL.REL.NOINC `($__internal_4_$__cuda_sm20_div_s64) ;  /* 0x00001d3000007944 */ /* 0x000fea0003c00000 */
[-C--:B------:R-:W-:Y:S02]  /*2530*/  IADD3 R6, P0, RZ, -R0.reuse, RZ ;  /* 0x80000000ff067210 */ /* 0x080fe40007f1e0ff */
[----:B------:R-:W-:Y:S02]  /*2540*/  MOV R24, R0 ;  /* 0x0000000000187202 */ /* 0x000fe40000000f00 */
[----:B------:R-:W-:Y:S01]  /*2550*/  IADD3.X R2, RZ, ~R25, RZ, P0, !PT ;  /* 0x80000019ff027210 */ /* 0x000fe200007fe4ff */
[----:B------:R-:W-:-:S04]  /*2560*/  IMAD.WIDE.U32 R34, R9, R6, R34 ;  /* 0x0000000609227225 */ /* 0x000fc800078e0022 */
[----:B------:R-:W-:-:S04]  /*2570*/  IMAD R21, R2, R9, RZ ;  /* 0x0000000902157224 */ /* 0x000fc800078e02ff */
[----:B------:R-:W-:-:S05]  /*2580*/  IMAD R21, R8, R6, R21 ;  /* 0x0000000608157224 */ /* 0x000fca00078e0215 */
[----:B------:R-:W-:Y:S01]  /*2590*/  IADD3 R2, R35, R21, RZ ;  /* 0x0000001523027210 */ /* 0x000fe20007ffe0ff */
[----:B------:R-:W-:Y:S05]  /*25a0*/  BRA `(.L_x_213) ;  /* 0x0000016000007947 */ /* 0x000fea0003800000 */
.L_x_212:
[----:B------:R-:W0:Y:S01]  /*25b0*/  I2F.U32.RP R2, R9 ;  /* 0x0000000900027306 */ /* 0x000e220000209000 */
[----:B------:R-:W-:Y:S01]  /*25c0*/  ISETP.NE.U32.AND P0, PT, R9, RZ, PT ;  /* 0x000000ff0900720c */ /* 0x000fe20003f05070 */
[----:B------:R-:W-:-:S06]  /*25d0*/  IMAD.MOV.U32 R25, RZ, RZ, RZ ;  /* 0x000000ffff197224 */ /* 0x000fcc00078e00ff */
[----:B0-----:R-:W0:Y:S02]  /*25e0*/  MUFU.RCP R20, R2 ;  /* 0x0000000200147308 */ /* 0x001e240000001000 */
[----:B0-----:R-:W-:Y:S02]  /*25f0*/  IADD3 R20, R20, 0xffffffe, RZ ;  /* 0x0ffffffe14147810 */ /* 0x001fe40007ffe0ff */
[----:B------:R-:W-:-:S04]  /*2600*/  MOV R2, RZ ;  /* 0x000000ff00027202 */ /* 0x000fc80000000f00 */
        /* <DEDUP_REMOVED lines=16> */
.L_x_213:
[----:B------:R-:W-:Y:S05]  /*2710*/  BSYNC B0 ;  /* 0x0000000000007941 */ /* 0x000fea0003800000 */
.L_x_211:
        /* <DEDUP_REMOVED lines=8> */
[----:B------:R-:W-:Y:S01]  /*27a0*/  IMAD.WIDE.U32 R32, R20, R17, RZ ;  /* 0x0000001114207225 */ /* 0x000fe200078e00ff */
[----:B------:R-:W-:Y:S02]  /*27b0*/  USEL UR5, UR5, 0x1, !UP0 ;  /* 0x0000000105057887 */ /* 0x000fe4000c000000 */
[----:B------:R-:W-:Y:S01]  /*27c0*/  IADD3 R0, R21, R9, RZ ;  /* 0x0000000915007210 */ /* 0x000fe20007ffe0ff */
[----:B------:R-:W-:Y:S01]  /*27d0*/  IMAD R3, R3, R26, RZ ;  /* 0x0000001a03037224 */ /* 0x000fe200078e02ff */
[----:B------:R-:W-:Y:S01]  /*27e0*/  SHF.R.S32.HI R9, RZ, 0x1f, R26 ;  /* 0x0000001fff097819 */ /* 0x000fe2000001141a */
[----:B------:R-:W-:Y:S01]  /*27f0*/  USHF.R.S32.HI UR9, URZ, 0x1f, UR4 ;  /* 0x0000001f3f097899 */ /* 0x000fe20008011404 */
[----:B------:R-:W-:Y:S01]  /*2800*/  IMAD.WIDE.U32 R36, R34, UR4, RZ ;  /* 0x0000000422247c25 */ /* 0x000fe2000f8e00ff */
[----:B------:R-:W-:-:S03]  /*2810*/  USHF.R.S32.HI UR6, URZ, 0x1f, UR5 ;  /* 0x0000001f3f067899 */ /* 0x000fc60008011405 */
[----:B------:R-:W-:Y:S02]  /*2820*/  IMAD R21, R0, R17, RZ ;  /* 0x0000001100157224 */ /* 0x000fe400078e02ff */
[----:B------:R-:W-:Y:S02]  /*2830*/  IMAD R3, R9, R30, R3 ;  /* 0x0000001e09037224 */ /* 0x000fe400078e0203 */
[----:B------:R-:W-:Y:S02]  /*2840*/  IMAD R21, R16, R20, R21 ;  /* 0x0000001410157224 */ /* 0x000fe400078e0215 */
[----:B------:R-:W-:Y:S02]  /*2850*/  IMAD R9, R2, UR4, RZ ;  /* 0x0000000402097c24 */ /* 0x000fe4000f8e02ff */
[----:B------:R-:W-:Y:S01]  /*2860*/  IMAD.WIDE.U32 R30, R30, R26, RZ ;  /* 0x0000001a1e1e7225 */ /* 0x000fe200078e00ff */
[----:B------:R-:W-:-:S03]  /*2870*/  IADD3 R6, R33, R21, RZ ;  /* 0x0000001521067210 */ /* 0x000fc60007ffe0ff */
[----:B------:R-:W-:Y:S01]  /*2880*/  IMAD R21, R25, UR5, RZ ;  /* 0x0000000519157c24 */ /* 0x000fe2000f8e02ff */
[----:B------:R-:W-:Y:S01]  /*2890*/  LOP3.LUT R0, R41, R6, RZ, 0xfc, !PT ;  /* 0x0000000629007212 */ /* 0x000fe200078efcff */
[----:B------:R-:W-:Y:S01]  /*28a0*/  IMAD R9, R34, UR9, R9 ;  /* 0x0000000922097c24 */ /* 0x000fe2000f8e0209 */
[----:B------:R-:W-:Y:S01]  /*28b0*/  IADD3 R3, R31, R3, RZ ;  /* 0x000000031f037210 */ /* 0x000fe20007ffe0ff */
[----:B------:R-:W-:Y:S01]  /*28c0*/  IMAD R21, R24, UR6, R21 ;  /* 0x0000000618157c24 */ /* 0x000fe2000f8e0215 */
[----:B------:R-:W-:Y:S01]  /*28d0*/  ISETP.NE.U32.AND P0, PT, R0, RZ, PT ;  /* 0x000000ff0000720c */ /* 0x000fe20003f05070 */
[----:B------:R-:W-:Y:S01]  /*28e0*/  IMAD.WIDE.U32 R34, R24, UR5, RZ ;  /* 0x0000000518227c25 */ /* 0x000fe2000f8e00ff */
[----:B------:R-:W-:-:S03]  /*28f0*/  IADD3 R9, R37, R9, RZ ;  /* 0x0000000925097210 */ /* 0x000fc60007ffe0ff */
        /* <DEDUP_REMOVED lines=11> */
[----:B------:R-:W-:Y:S02]  /*29b0*/  IADD3.X R21, RZ, ~R25, RZ, P0, !PT ;  /* 0x80000019ff157210 */ /* 0x000fe400007fe4ff */
[----:B------:R-:W-:Y:S01]  /*29c0*/  MOV R39, R41 ;  /* 0x0000002900277202 */ /* 0x000fe20000000f00 */
[----:B------:R-:W-:Y:S01]  /*29d0*/  IMAD.MOV.U32 R41, RZ, RZ, R25 ;  /* 0x000000ffff297224 */ /* 0x000fe200078e0019 */
[----:B------:R-:W-:Y:S01]  /*29e0*/  MOV R40, R0 ;  /* 0x0000000000287202 */ /* 0x000fe20000000f00 */
[----:B------:R-:W-:-:S02]  /*29f0*/  IMAD R21, R21, R32, RZ ;  /* 0x0000002015157224 */ /* 0x000fc400078e02ff */
[----:B------:R-:W-:-:S04]  /*2a00*/  IMAD.WIDE.U32 R32, R27, R32, R38 ;  /* 0x000000201b207225 */ /* 0x000fc800078e0026 */
[----:B------:R-:W-:-:S04]  /*2a10*/  IMAD R21, R6, R27, R21 ;  /* 0x0000001b06157224 */ /* 0x000fc800078e0215 */
[----:B------:R-:W-:Y:S01]  /*2a20*/  IMAD.IADD R21, R33, 0x1, R21 ;  /* 0x0000000121157824 */ /* 0x000fe200078e0215 */
[----:B------:R-:W-:Y:S05]  /*2a30*/  BRA `(.L_x_216) ;  /* 0x0000017000007947 */ /* 0x000fea0003800000 */
.L_x_215:
        /* <DEDUP_REMOVED lines=23> */
.L_x_216:
[----:B------:R-:W-:Y:S05]  /*2bb0*/  BSYNC B0 ;  /* 0x0000000000007941 */ /* 0x000fea0003800000 */
.L_x_214:
        /* <DEDUP_REMOVED lines=19> */
.L_x_218:
[----:B------:R-:W0:Y:S01]  /*2cf0*/  I2F.U32.RP R6, R19 ;  /* 0x0000001300067306 */ /* 0x000e220000209000 */
[----:B------:R-:W-:Y:S01]  /*2d00*/  HFMA2.MMA R20, -RZ, RZ, 0, 0 ;  /* 0x00000000ff147435 */ /* 0x000fe200000001ff */
[----:B------:R-:W-:Y:S01]  /*2d10*/  ISETP.NE.U32.AND P0, PT, R19, RZ, PT ;  /* 0x000000ff1300720c */ /* 0x000fe20003f05070 */
[----:B------:R-:W-:Y:S01]  /*2d20*/  IMAD.MOV.U32 R45, RZ, RZ, RZ ;  /* 0x000000ffff2d7224 */ /* 0x000fe200078e00ff */
[----:B------:R-:W-:-:S04]  /*2d30*/  MOV R18, RZ ;  /* 0x000000ff00127202 */ /* 0x000fc80000000f00 */
        /* <DEDUP_REMOVED lines=17> */
.L_x_219:
[----:B------:R-:W-:Y:S05]  /*2e50*/  BSYNC B0 ;  /* 0x0000000000007941 */ /* 0x000fea0003800000 */
.L_x_217:
        /* <DEDUP_REMOVED lines=10> */
[----:B------:R-:W-:Y:S01]  /*2f00*/  IADD3 R6, P0, RZ, -R0, RZ ;  /* 0x80000000ff067210 */ /* 0x000fe20007f1e0ff */
[----:B------:R-:W-:Y:S01]  /*2f10*/  IMAD.MOV.U32 R24, RZ, RZ, R0 ;  /* 0x000000ffff187224 */ /* 0x000fe200078e0000 */
[----:B------:R-:W-:Y:S02]  /*2f20*/  MOV R20, R44 ;  /* 0x0000002c00147202 */ /* 0x000fe40000000f00 */
[----:B------:R-:W-:Y:S02]  /*2f30*/  IADD3.X R2, RZ, ~R25, RZ, P0, !PT ;  /* 0x80000019ff027210 */ /* 0x000fe400007fe4ff */
[----:B------:R-:W-:-:S03]  /*2f40*/  MOV R21, R45 ;  /* 0x0000002d00157202 */ /* 0x000fc60000000f00 */
[----:B------:R-:W-:Y:S02]  /*2f50*/  IMAD R19, R2, R17, RZ ;  /* 0x0000001102137224 */ /* 0x000fe400078e02ff */
[----:B------:R-:W-:-:S04]  /*2f60*/  IMAD.WIDE.U32 R20, R17, R6, R20 ;  /* 0x0000000611147225 */ /* 0x000fc800078e0014 */
[----:B------:R-:W-:Y:S02]  /*2f70*/  IMAD R19, R16, R6, R19 ;  /* 0x0000000610137224 */ /* 0x000fe400078e0213 */
[----:B------:R-:W-:-:S03]  /*2f80*/  IMAD.MOV.U32 R17, RZ, RZ, R20 ;  /* 0x000000ffff117224 */ /* 0x000fc600078e0014 */
[----:B------:R-:W-:Y:S01]  /*2f90*/  IADD3 R19, R21, R19, RZ ;  /* 0x0000001315137210 */ /* 0x000fe20007ffe0ff */
[----:B------:R-:W-:Y:S05]  /*2fa0*/  BRA `(.L_x_222) ;  /* 0x0000017000007947 */ /* 0x000fea0003800000 */
.L_x_221:
        /* <DEDUP_REMOVED lines=11> */
[----:B------:R-:W-:Y:S01]  /*3060*/  IMAD.MOV.U32 R19, RZ, RZ, RZ ;  /* 0x000000ffff137224 */ /* 0x000fe200078e00ff */
        /* <DEDUP_REMOVED lines=11> */
.L_x_222:
[----:B------:R-:W-:Y:S05]  /*3120*/  BSYNC B0 ;  /* 0x0000000000007941 */ /* 0x000fea0003800000 */
.L_x_220:
        /* <DEDUP_REMOVED lines=9> */
[----:B------:R-:W-:Y:S02]  /*31c0*/  IMAD R19, R19, R4, RZ ;  /* 0x0000000413137224 */ /* 0x000fe400078e02ff */
[----:B------:R-:W-:-:S02]  /*31d0*/  IMAD R11, R21, R24, R0 ;  /* 0x00000018150b7224 */ /* 0x000fc400078e0200 */
[----:B------:R-:W-:Y:S02]  /*31e0*/  IMAD R0, R18, R33, RZ ;  /* 0x0000002112007224 */ /* 0x000fe400078e02ff */
        /* <DEDUP_REMOVED lines=26> */
.L_x_224:
        /* <DEDUP_REMOVED lines=23> */
.L_x_225:
[----:B------:R-:W-:Y:S05]  /*3500*/  BSYNC B0 ;  /* 0x0000000000007941 */ /* 0x000fea0003800000 */
.L_x_223:
        /* <DEDUP_REMOVED lines=27> */
.L_x_227:
        /* <DEDUP_REMOVED lines=23> */
.L_x_228:
[----:B------:R-:W-:Y:S05]  /*3830*/  BSYNC B0 ;  /* 0x0000000000007941 */ /* 0x000fea0003800000 */
.L_x_226:
[----:B------:R-:W-:Y:S02]  /*3840*/  IADD3 R31, P1, P0, R36, R34, R30 ;  /* 0x00000022241f7210 */ /* 0x000fe4000783e01e */
[----:B------:R-:W-:Y:S02]  /*3850*/  SHF.R.S32.HI R0, RZ, 0x1f, R10 ;  /* 0x0000001fff007819 */ /* 0x000fe4000001140a */
[----:B------:R-:W-:Y:S02]  /*3860*/  IADD3 R31, P3, P2, R44, R31, R32 ;  /* 0x0000001f2c1f7210 */ /* 0x000fe40007a7e020 */
[----:B------:R-:W-:Y:S02]  /*3870*/  IADD3.X R3, R9, R8, R3, P1, P0 ;  /* 0x0000000809037210 */ /* 0x000fe40000fe0403 */
[----:B------:R-:W-:Y:S02]  /*3880*/  IADD3 R18, P1, P0, R46, R31, R18 ;  /* 0x0000001f2e127210 */ /* 0x000fe4000783e012 */
[----:B------:R-:W-:Y:S01]  /*3890*/  IADD3.X R4, R11, R3, R4, P3, P2 ;  /* 0x000000030b047210 */ /* 0x000fe20001fe4404 */
[----:B------:R-:W-:-:S03]  /*38a0*/  IMAD R3, R25, R10, RZ ;  /* 0x0000000a19037224 */ /* 0x000fc600078e02ff */
[----:B------:R-:W-:Y:S01]  /*38b0*/  IADD3.X R19, R15, R4, R16, P1, P0 ;  /* 0x000000040f137210 */ /* 0x000fe20000fe0410 */
[-C--:B------:R-:W-:Y:S02]  /*38c0*/  IMAD R0, R0, R24.reuse, R3 ;  /* 0x0000001800007224 */ /* 0x080fe400078e0203 */
[----:B------:R-:W-:Y:S01]  /*38d0*/  IMAD R3, R2, R5, RZ ;  /* 0x0000000502037224 */ /* 0x000fe200078e02ff */
[----:B------:R-:W-:Y:S01]  /*38e0*/  SHF.R.S32.HI R2, RZ, 0x1f, R5 ;  /* 0x0000001fff027819 */ /* 0x000fe20000011405 */
        /* <DEDUP_REMOVED lines=9> */
.L_x_204:
[----:B------:R-:W-:-:S04]  /*3980*/  LEA R2, P0, R34, c[0x0][0x200], 0x2 ;  /* 0x0000800022027a11 */ /* 0x000fc800078010ff */
[----:B------:R-:W-:-:S05]  /*3990*/  LEA.HI.X R3, R34, c[0x0][0x204], R35, 0x2, P0 ;  /* 0x0000810022037a11 */ /* 0x000fca00000f1423 */
[----:B------:R0:W-:Y:S04]  /*39a0*/  STG.E [R2.64], R28 ;  /* 0x0000001c02007986 */ /* 0x0001e8000c10190a */
.L_x_203:
[----:B------:R-:W-:Y:S05]  /*39b0*/  BSYNC B1 ;  /* 0x0000000000017941 */ /* 0x000fea0003800000 */
.L_x_202:
[----:B------:R-:W1:Y:S01]  /*39c0*/  S2R R16, SR_TID.X ;  /* 0x0000000000107919 */ /* 0x000e620000002100 */
[----:B------:R-:W-:Y:S01]  /*39d0*/  IMAD.MOV.U32 R5, RZ, RZ, RZ ;  /* 0x000000ffff057224 */ /* 0x000fe200078e00ff */
[----:B-1----:R-:W-:-:S04]  /*39e0*/  SHF.R.S32.HI R15, RZ, 0x1f, R16 ;  /* 0x0000001fff0f7819 */ /* 0x002fc80000011410 */
[CC--:B0-----:R-:W-:Y:S02]  /*39f0*/  LEA.HI R3, R15.reuse, R16.reuse, RZ, 0x3 ;  /* 0x000000100f037211 */ /* 0x0c1fe400078f18ff */
[----:B------:R-:W-:Y:S02]  /*3a00*/  LEA.HI R15, R15, R16, RZ, 0x4 ;  /* 0x000000100f0f7211 */ /* 0x000fe400078f20ff */
[----:B------:R-:W-:-:S05]  /*3a10*/  LOP3.LUT R3, R3, 0xfffffff8, RZ, 0xc0, !PT ;  /* 0xfffffff803037812 */ /* 0x000fca00078ec0ff */
[----:B------:R-:W-:Y:S01]  /*3a20*/  IMAD.IADD R0, R16, 0x1, -R3 ;  /* 0x0000000110007824 */ /* 0x000fe200078e0a03 */
[----:B------:R-:W-:Y:S02]  /*3a30*/  LOP3.LUT R3, R15, 0x3ffffff0, RZ, 0xc0, !PT ;  /* 0x3ffffff00f037812 */ /* 0x000fe400078ec0ff */
[----:B------:R-:W-:Y:S02]  /*3a40*/  SHF.R.S32.HI R15, RZ, 0x4, R15 ;  /* 0x00000004ff0f7819 */ /* 0x000fe4000001140f */
[----:B------:R-:W-:Y:S01]  /*3a50*/  ISETP.GE.AND P0, PT, R0, c[0x0][0x314], PT ;  /* 0x0000c50000007a0c */ /* 0x000fe20003f06270 */
[----:B------:R-:W-:-:S03]  /*3a60*/  IMAD.MOV.U32 R0, RZ, RZ, c[0x0][0x314] ;  /* 0x0000c500ff007624 */ /* 0x000fc600078e00ff */
[C---:B------:R-:W-:Y:S01]  /*3a70*/  ISETP.GT.OR P0, PT, R16.reuse, 0x3f, P0 ;  /* 0x0000003f1000780c */ /* 0x040fe20000704670 */
[----:B------:R-:W-:Y:S02]  /*3a80*/  IMAD.IADD R16, R16, 0x1, -R3 ;  /* 0x0000000110107824 */ /* 0x000fe400078e0a03 */
[----:B------:R-:W-:Y:S02]  /*3a90*/  CS2R R2, SRZ ;  /* 0x0000000000027805 */ /* 0x000fe4000001ff00 */
[----:B------:R-:W-:-:S08]  /*3aa0*/  IMAD.SHL.U32 R16, R16, 0x4, RZ ;  /* 0x0000000410107824 */ /* 0x000fd000078e00ff */
[----:B------:R-:W-:-:S04]  /*3ab0*/  @!P0 FADD.FTZ R4, -R28, R29 ;  /* 0x0000001d1c048221 */ /* 0x000fc80000010100 */
[----:B------:R-:W-:-:S06]  /*3ac0*/  @!P0 FMUL.FTZ R4, R4, 1.4426950216293334961 ;  /* 0x3fb8aa3b04048820 */ /* 0x000fcc0000410000 */
[----:B------:R-:W0:Y:S02]  /*3ad0*/  @!P0 MUFU.EX2 R4, R4 ;  /* 0x0000000400048308 */ /* 0x000e240000000800 */
[----:B0-----:R0:W-:Y:S04]  /*3ae0*/  @!P0 STS [R23.X4], R4 ;  /* 0x0000000417008388 */ /* 0x0011e80000004800 */
[----:B------:R-:W-:Y:S01]  /*3af0*/  BAR.SYNC.DEFER_BLOCKING 0x0 ;  /* 0x0000000000007b1d */ /* 0x000fe20000010000 */
[----:B------:R-:W-:Y:S01]  /*3b00*/  ISETP.GE.AND P0, PT, R0, 0x1, PT ;  /* 0x000000010000780c */ /* 0x000fe20003f06270 */
[----:B------:R-:W-:-:S12]  /*3b10*/  IMAD.MOV.U32 R0, RZ, RZ, RZ ;  /* 0x000000ffff007224 */ /* 0x000fd800078e00ff */
[----:B------:R-:W-:Y:S05]  /*3b20*/  @!P0 BRA `(.L_x_229) ;  /* 0x0000023000008947 */ /* 0x000fea0003800000 */
[----:B------:R-:W-:Y:S01]  /*3b30*/  ULDC UR5, c[0x0][0x22c] ;  /* 0x00008b0000057ab9 */ /* 0x000fe20000000800 */
[----:B------:R-:W-:Y:S01]  /*3b40*/  IMAD R13, R15, 0x40, R16 ;  /* 0x000000400f0d7824 */ /* 0x000fe200078e0210 */
[----:B------:R-:W-:Y:S01]  /*3b50*/  UIMAD UR5, UR8, UR5, URZ ;  /* 0x00000005080572a4 */ /* 0x000fe2000f8e023f */
[C---:B------:R-:W-:Y:S01]  /*3b60*/  IADD3 R6, R7.reuse, -UR8, RZ ;  /* 0x8000000807067c10 */ /* 0x040fe2000fffe0ff */
[----:B------:R-:W-:Y:S01]  /*3b70*/  IMAD R18, R7, c[0x0][0x22c], RZ ;  /* 0x00008b0007127a24 */ /* 0x000fe200078e02ff */
[----:B------:R-:W-:Y:S01]  /*3b80*/  CS2R R8, SRZ ;  /* 0x0000000000087805 */ /* 0x000fe2000001ff00 */
[----:B------:R-:W-:Y:S01]  /*3b90*/  USHF.R.S32.HI UR4, URZ, 0x1f, UR5 ;  /* 0x0000001f3f047899 */ /* 0x000fe20008011405 */
[C---:B------:R-:W-:Y:S01]  /*3ba0*/  ISETP.GE.AND P2, PT, R15.reuse, R6, PT ;  /* 0x000000060f00720c */ /* 0x040fe20003f46270 */
[----:B------:R-:W-:Y:S01]  /*3bb0*/  IMAD.SHL.U32 R6, R15, 0x4, RZ ;  /* 0x000000040f067824 */ /* 0x000fe200078e00ff */
[C---:B0-----:R-:W-:Y:S01]  /*3bc0*/  IADD3 R4, P0, R13.reuse, UR5, RZ ;  /* 0x000000050d047c10 */ /* 0x041fe2000ff1e0ff */
[----:B------:R-:W-:Y:S01]  /*3bd0*/  IMAD.MOV.U32 R14, RZ, RZ, RZ ;  /* 0x000000ffff0e7224 */ /* 0x000fe200078e00ff */
[----:B------:R-:W-:Y:S01]  /*3be0*/  CS2R R10, SRZ ;  /* 0x00000000000a7805 */ /* 0x000fe2000001ff00 */
[----:B------:R-:W-:Y:S01]  /*3bf0*/  IMAD.MOV.U32 R5, RZ, RZ, RZ ;  /* 0x000000ffff057224 */ /* 0x000fe200078e00ff */
[----:B------:R-:W-:Y:S01]  /*3c00*/  LEA.HI.X.SX32 R13, R13, UR4, 0x1, P0 ;  /* 0x000000040d0d7c11 */ /* 0x000fe200080f0eff */
[----:B------:R-:W-:Y:S01]  /*3c10*/  IMAD.WIDE R18, R18, 0x4, RZ ;  /* 0x0000000412127825 */ /* 0x000fe200078e02ff */
[----:B------:R-:W-:-:S04]  /*3c20*/  LEA R12, P0, R4, c[0x0][0x1d8], 0x2 ;  /* 0x00007600040c7a11 */ /* 0x000fc800078010ff */
[----:B------:R-:W-:-:S03]  /*3c30*/  LEA.HI.X R13, R4, c[0x0][0x1dc], R13, 0x2, P0 ;  /* 0x00007700040d7a11 */ /* 0x000fc600000f140d */
.L_x_232:
[----:B------:R-:W-:Y:S01]  /*3c40*/  BSSY B0, `(.L_x_230) ;  /* 0x0000006000007945 */ /* 0x000fe20003800000 */
[----:B------:R-:W-:-:S05]  /*3c50*/  @P2 BRA `(.L_x_231) ;  /* 0x0000004000002947 */ /* 0x000fca0003800000 */
[----:B------:R-:W-:Y:S01]  /*3c60*/  ISETP.GE.AND P0, PT, R16, c[0x0][0x220], PT ;  /* 0x0000880010007a0c */ /* 0x000fe20003f06270 */
[----:B------:R-:W-:Y:S01]  /*3c70*/  CS2R R8, SRZ ;  /* 0x0000000000087805 */ /* 0x000fe2000001ff00 */
[----:B------:R-:W-:Y:S11]  /*3c80*/  CS2R R10, SRZ ;  /* 0x00000000000a7805 */ /* 0x000ff6000001ff00 */
[----:B------:R0:W5:Y:S02]  /*3c90*/  @!P0 LDG.E.128 R8, [R12.64] ;  /* 0x0000000a0c088981 */ /* 0x000164000c1e1d00 */
.L_x_231:
[----:B------:R-:W-:Y:S05]  /*3ca0*/  BSYNC B0 ;  /* 0x0000000000007941 */ /* 0x000fea0003800000 */
.L_x_230:
        /* <DEDUP_REMOVED lines=11> */
.L_x_229:
        /* <DEDUP_REMOVED lines=80> */
        .weak           $__internal_4_$__cuda_sm20_div_s64
        .type           $__internal_4_$__cuda_sm20_div_s64,@function
        .size           $__internal_4_$__cuda_sm20_div_s64,(.L_x_7700 - $__internal_4_$__cuda_sm20_div_s64)
$__internal_4_$__cuda_sm20_div_s64:
        /* <DEDUP_REMOVED lines=30> */
[----:B------:R-:W-:-:S06]  /*4440*/  IMAD.WIDE.U32 R42, P0, R43, R0, R42 ;  /* 0x000000002b2a7225 */ /* 0x000fcc000780002a */
[----:B------:R-:W-:-:S04]  /*4450*/  IMAD.HI.U32 R25, P4, R27, R2, R42 ;  /* 0x000000021b197227 */ /* 0x000fc8000788002a */
[----:B------:R-:W-:-:S04]  /*4460*/  IMAD.HI.U32 R2, R27, R0, RZ ;  /* 0x000000001b027227 */ /* 0x000fc800078e00ff */
[----:B------:R-:W-:Y:S02]  /*4470*/  IMAD R0, R27, R0, RZ ;  /* 0x000000001b007224 */ /* 0x000fe400078e02ff */
[----:B------:R-:W-:Y:S01]  /*4480*/  IMAD.X R2, R2, 0x1, R27, P0 ;  /* 0x0000000102027824 */ /* 0x000fe200000e061b */
[-C--:B------:R-:W-:Y:S01]  /*4490*/  IADD3 R27, P0, RZ, -R24.reuse, RZ ;  /* 0x80000018ff1b7210 */ /* 0x080fe20007f1e0ff */
[----:B------:R-:W-:Y:S01]  /*44a0*/  IMAD.MOV.U32 R43, RZ, RZ, RZ ;  /* 0x000000ffff2b7224 */ /* 0x000fe200078e00ff */
[----:B------:R-:W-:Y:S02]  /*44b0*/  IADD3 R25, P3, R0, R25, RZ ;  /* 0x0000001900197210 */ /* 0x000fe40007f7e0ff */
[----:B------:R-:W-:Y:S01]  /*44c0*/  SEL R24, R27, R24, !P2 ;  /* 0x000000181b187207 */ /* 0x000fe20005000000 */
[----:B------:R-:W-:Y:S01]  /*44d0*/  IMAD.X R0, RZ, RZ, ~R21, P0 ;  /* 0x000000ffff007224 */ /* 0x000fe200000e0e15 */
[----:B------:R-:W-:-:S03]  /*44e0*/  IADD3.X R27, RZ, RZ, R2, P3, P4 ;  /* 0x000000ffff1b7210 */ /* 0x000fc60001fe8402 */
[----:B------:R-:W-:Y:S01]  /*44f0*/  IMAD.HI.U32 R42, R25, R24, RZ ;  /* 0x00000018192a7227 */ /* 0x000fe200078e00ff */
[----:B------:R-:W-:-:S05]  /*4500*/  SEL R0, R0, R21, !P2 ;  /* 0x0000001500007207 */ /* 0x000fca0005000000 */
[----:B------:R-:W-:-:S04]  /*4510*/  IMAD.WIDE.U32 R42, R25, R0, R42 ;  /* 0x00000000192a7225 */ /* 0x000fc800078e002a */
[C---:B------:R-:W-:Y:S02]  /*4520*/  IMAD R25, R27.reuse, R0, RZ ;  /* 0x000000001b197224 */ /* 0x040fe400078e02ff */
[----:B------:R-:W-:-:S05]  /*4530*/  IMAD.HI.U32 R2, P0, R27, R24, R42 ;  /* 0x000000181b027227 */ /* 0x000fca000780002a */
[----:B------:R-:W-:Y:S01]  /*4540*/  IADD3 R25, P2, R25, R2, RZ ;  /* 0x0000000219197210 */ /* 0x000fe20007f5e0ff */
[----:B------:R-:W-:-:S04]  /*4550*/  IMAD.HI.U32 R2, R27, R0, RZ ;  /* 0x000000001b027227 */ /* 0x000fc800078e00ff */
[----:B------:R-:W-:Y:S01]  /*4560*/  IMAD.WIDE.U32 R42, R25, R38, RZ ;  /* 0x00000026192a7225 */ /* 0x000fe200078e00ff */
[----:B------:R-:W-:-:S03]  /*4570*/  IADD3.X R2, R2, RZ, RZ, P0, !PT ;  /* 0x000000ff02027210 */ /* 0x000fc600007fe4ff */
[C---:B------:R-:W-:Y:S01]  /*4580*/  IMAD R43, R25.reuse, R39, R43 ;  /* 0x00000027192b7224 */ /* 0x040fe200078e022b */
[----:B------:R-:W-:Y:S01]  /*4590*/  IADD3 R27, P0, -R42, R24, RZ ;  /* 0x000000182a1b7210 */ /* 0x000fe20007f1e1ff */
[----:B------:R-:W-:Y:S01]  /*45a0*/  IMAD.X R2, RZ, RZ, R2, P2 ;  /* 0x000000ffff027224 */ /* 0x000fe200010e0602 */
[----:B------:R-:W-:Y:S02]  /*45b0*/  IADD3 R24, P2, R25, 0x1, RZ ;  /* 0x0000000119187810 */ /* 0x000fe40007f5e0ff */
[-C--:B------:R-:W-:Y:S01]  /*45c0*/  ISETP.GE.U32.AND P4, PT, R27, R38.reuse, PT ;  /* 0x000000261b00720c */ /* 0x080fe20003f86070 */
[----:B------:R-:W-:-:S04]  /*45d0*/  IMAD R43, R2, R38, R43 ;  /* 0x00000026022b7224 */ /* 0x000fc800078e022b */
[----:B------:R-:W-:Y:S01]  /*45e0*/  IMAD.X R43, R0, 0x1, ~R43, P0 ;  /* 0x00000001002b7824 */ /* 0x000fe200000e0e2b */
[----:B------:R-:W-:-:S04]  /*45f0*/  IADD3 R0, P3, R27, -R38, RZ ;  /* 0x800000261b007210 */ /* 0x000fc80007f7e0ff */
[----:B------:R-:W-:-:S04]  /*4600*/  ISETP.GE.U32.AND.EX P4, PT, R43, R39, PT, P4 ;  /* 0x000000272b00720c */ /* 0x000fc80003f86140 */
[----:B------:R-:W-:Y:S01]  /*4610*/  SEL R27, R0, R27, P4 ;  /* 0x0000001b001b7207 */ /* 0x000fe20002000000 */
[----:B------:R-:W-:Y:S01]  /*4620*/  IMAD.X R0, R43, 0x1, ~R39, P3 ;  /* 0x000000012b007824 */ /* 0x000fe200018e0e27 */
[----:B------:R-:W-:Y:S01]  /*4630*/  SEL R24, R24, R25, P4 ;  /* 0x0000001918187207 */ /* 0x000fe20002000000 */
[----:B------:R-:W-:Y:S01]  /*4640*/  IMAD.X R25, RZ, RZ, R2, P2 ;  /* 0x000000ffff197224 */ /* 0x000fe200010e0602 */
[----:B------:R-:W-:Y:S01]  /*4650*/  ISETP.GE.U32.AND P0, PT, R27, R38, PT ;  /* 0x000000261b00720c */ /* 0x000fe20003f06070 */
[----:B------:R-:W-:Y:S01]  /*4660*/  IMAD.MOV.U32 R38, RZ, RZ, R20 ;  /* 0x000000ffff267224 */ /* 0x000fe200078e0014 */
[----:B------:R-:W-:Y:S02]  /*4670*/  SEL R43, R0, R43, P4 ;  /* 0x0000002b002b7207 */ /* 0x000fe40002000000 */
        /* <DEDUP_REMOVED lines=17> */
[----:B------:R-:W-:Y:S06]  /*4790*/  RET.REL.NODEC R38 `(_ZN5flash32flash_fwd_splitkv_combine_kernelI23Flash_fwd_kernel_traitsILi64ELi64ELi256ELi4ELb0ELb0EN7cutlass6half_tE19Flash_kernel_traitsILi64ELi64ELi256ELi4ES3_EELi8ELi3ELb0EEEvNS_16Flash_fwd_paramsE) ;  /* 0xffffb86026007950 */ /* 0x000fec0003c3ffff */
.L_x_233:
        /* <DEDUP_REMOVED lines=14> */
.L_x_7700:


//--------------------- .text._ZN5flash32flash_fwd_splitkv_combine_kernelI23Flash_fwd_kernel_traitsILi64ELi64ELi256ELi4ELb0ELb0EN7cutlass6half_tE19Flash_kernel_traitsILi64ELi64ELi256ELi4ES3_EELi8ELi2ELb0EEEvNS_16Flash_fwd_paramsE --------------------------
	.section	.text._ZN5flash32flash_fwd_splitkv_combine_kernelI23Flash_fwd_kernel_traitsILi64ELi64ELi256ELi4ELb0ELb0EN7cutlass6half_tE19Flash_kernel_traitsILi64ELi64ELi256ELi4ES3_EELi8ELi2ELb0EEEvNS_16Flash_fwd_paramsE,"ax",@progbits
	.sectioninfo	@"SHI_REGISTERS=54"
	.align	128
        .global         _ZN5flash32flash_fwd_splitkv_combine_kernelI23Flash_fwd_kernel_traitsILi64ELi64ELi256ELi4ELb0ELb0EN7cutlass6half_tE19Flash_kernel_traitsILi64ELi64ELi256ELi4ES3_EELi8ELi2ELb0EEEvNS_16Flash_fwd_paramsE
        .type           _ZN5flash32flash_fwd_splitkv_combine_kernelI23Flash_fwd_kernel_traitsILi64ELi64ELi256ELi4ELb0ELb0EN7cutlass6half_tE19Flash_kernel_traitsILi64ELi64ELi256ELi4ES3_EELi8ELi2ELb0EEEvNS_16Flash_fwd_paramsE,@function
        .size           _ZN5flash32flash_fwd_splitkv_combine_kernelI23Flash_fwd_kernel_traitsILi64ELi64ELi256ELi4ELb0ELb0EN7cutlass6half_tE19Flash_kernel_traitsILi64ELi64ELi256ELi4ES3_EELi8ELi2ELb0EEEvNS_16Flash_fwd_paramsE,(.L_x_7701 - _ZN5flash32flash_fwd_splitkv_combine_kernelI23Flash_fwd_kernel_traitsILi64ELi64ELi256ELi4ELb0ELb0EN7cutlass6half_tE19Flash_kernel_traitsILi64ELi64ELi256ELi4ES3_EELi8ELi2ELb0EEEvNS_16Flash_fwd_paramsE)
        .other          _ZN5flash32flash_fwd_splitkv_combine_kernelI23Flash_fwd_kernel_traitsILi64ELi64ELi256ELi4ELb0ELb0EN7cutlass6half_tE19Flash_kernel_traitsILi64ELi64ELi256ELi4ES3_EELi8ELi2ELb0EEEvNS_16Flash_fwd_paramsE,@"STO_CUDA_ENTRY STV_DEFAULT"
_ZN5flash32flash_fwd_splitkv_combine_kernelI23Flash_fwd_kernel_traitsILi64ELi64ELi256ELi4ELb0ELb0EN7cutlass6half_tE19Flash_kernel_traitsILi64ELi64ELi256ELi4ES3_EELi8ELi2ELb0EEEvNS_16Flash_fwd_paramsE:
.text._ZN5flash32flash_fwd_splitkv_combine_kernelI23Flash_fwd_kernel_traitsILi64ELi64ELi256ELi4ELb0ELb0EN7cutlass6half_tE19Flash_kernel_traitsILi64ELi64ELi256ELi4ES3_EELi8ELi2ELb0EEEvNS_16Flash_fwd_paramsE:
        /* <DEDUP_REMOVED lines=23> */
[----:B------:R-:W-:Y:S05]  /*0170*/  CALL.REL.NOINC `($__internal_5_$__cuda_sm20_div_s64) ;  /* 0x0000412000007944 */ /* 0x000fea0003c00000 */
[----:B------:R-:W-:Y:S02]  /*0180*/  MOV R20, R0 ;  /* 0x0000000000147202 */ /* 0x000fe40000000f00 */
[----:B------:R-:W-:Y:S01]  /*0190*/  MOV R21, R23 ;  /* 0x0000001700157202 */ /* 0x000fe20000000f00 */
[----:B------:R-:W-:Y:S05]  /*01a0*/  BRA `(.L_x_235) ;  /* 0x0000013000007947 */ /* 0x000fea0003800000 */
.L_x_234:
        /* <DEDUP_REMOVED lines=19> */
.L_x_235:
        /* <DEDUP_REMOVED lines=10> */
[----:B------:R-:W-:Y:S05]  /*0380*/  CALL.REL.NOINC `($__internal_5_$__cuda_sm20_div_s64) ;  /* 0x00003f1000007944 */ /* 0x000fea0003c00000 */
[----:B------:R-:W-:Y:S02]  /*0390*/  MOV R30, R0 ;  /* 0x00000000001e7202 */ /* 0x000fe40000000f00 */
[----:B------:R-:W-:Y:S01]  /*03a0*/  MOV R31, R23 ;  /* 0x00000017001f7202 */ /* 0x000fe20000000f00 */
[----:B------:R-:W-:Y:S05]  /*03b0*/  BRA `(.L_x_238) ;  /* 0x0000013000007947 */ /* 0x000fea0003800000 */
.L_x_237:
        /* <DEDUP_REMOVED lines=19> */
.L_x_238:
[----:B------:R-:W-:Y:S05]  /*04f0*/  BSYNC B0 ;  /* 0x0000000000007941 */ /* 0x000fea0003800000 */
.L_x_236:
        /* <DEDUP_REMOVED lines=42> */
[----:B------:R-:W-:Y:S01]  /*07a0*/  MOV R22, R0 ;  /* 0x0000000000167202 */ /* 0x000fe20000000f00 */
[----:B------:R-:W-:Y:S05]  /*07b0*/  BRA `(.L_x_241) ;  /* 0x0000013000007947 */ /* 0x000fea0003800000 */
.L_x_240:
        /* <DEDUP_REMOVED lines=19> */
.L_x_241:
[----:B------:R-:W-:Y:S05]  /*08f0*/  BSYNC B0 ;  /* 0x0000000000007941 */ /* 0x000fea0003800000 */
.L_x_239:
        /* <DEDUP_REMOVED lines=76> */
.L_x_243:
        /* <DEDUP_REMOVED lines=19> */
.L_x_244:
[----:B------:R-:W-:Y:S05]  /*0ef0*/  BSYNC B0 ;  /* 0x0000000000007941 */ /* 0x000fea0003800000 */
.L_x_242:
        /* <DEDUP_REMOVED lines=44> */
.L_x_246:
        /* <DEDUP_REMOVED lines=19> */
.L_x_247:
[----:B------:R-:W-:Y:S05]  /*12f0*/  BSYNC B0 ;  /* 0x0000000000007941 */ /* 0x000fea0003800000 */
.L_x_245:
[----:B------:R-:W-:Y:S01]  /*1300*/  IABS R6, c[0x0][0x214] ;  /* 0x0000850000067a13 */ /* 0x000fe20000000000 */
[----:B------:R-:W-:Y:S01]  /*1310*/  IMAD.MOV.U32 R30, RZ, RZ, RZ ;  /* 0x000000ffff1e7224 */ /* 0x000fe200078e00ff */
[----:B------:R-:W-:Y:S01]  /*1320*/  ISETP.GT.AND P3, PT, R7, RZ, PT ;  /* 0x000000ff0700720c */ /* 0x000fe20003f64270 */
[----:B------:R-:W-:Y:S01]  /*1330*/  ULDC.U8 UR4, c[0x0][0x329] ;  /* 0x0000ca4000047ab9 */ /* 0x000fe20000000000 */
[----:B------:R-:W0:Y:S01]  /*1340*/  I2F.RP R13, R6 ;  /* 0x00000006000d7306 */ /* 0x000e220000209400 */
[----:B------:R-:W-:Y:S01]  /*1350*/  ULDC.64 UR8, c[0x0][0x118] ;  /* 0x0000460000087ab9 */ /* 0x000fe20000000a00 */
[----:B------:R-:W-:Y:S06]  /*1360*/  BSSY B0, `(.L_x_248) ;  /* 0x000007d000007945 */ /* 0x000fec0003800000 */
        /* <DEDUP_REMOVED lines=12> */
[----:B------:R-:W-:Y:S01]  /*1430*/  IMAD R13, R6, R13, R0 ;  /* 0x0000000d060d7224 */ /* 0x000fe200078e0200 */
[----:B------:R-:W-:-:S04]  /*1440*/  SHF.R.S32.HI R0, RZ, 0x1f, R7 ;  /* 0x0000001fff007819 */ /* 0x000fc80000011407 */
[----:B------:R-:W-:-:S13]  /*1450*/  ISETP.GT.U32.AND P0, PT, R6, R13, PT ;  /* 0x0000000d0600720c */ /* 0x000fda0003f04070 */
[----:B------:R-:W-:Y:S01]  /*1460*/  @!P0 IMAD.IADD R13, R13, 0x1, -R6 ;  /* 0x000000010d0d8824 */ /* 0x000fe200078e0a06 */
[----:B------:R-:W-:Y:S02]  /*1470*/  @!P0 IADD3 R2, R2, 0x1, RZ ;  /* 0x0000000102028810 */ /* 0x000fe40007ffe0ff */
[----:B------:R-:W-:Y:S02]  /*1480*/  ISETP.NE.AND P0, PT, RZ, c[0x0][0x214], PT ;  /* 0x00008500ff007a0c */ /* 0x000fe40003f05270 */
[----:B------:R-:W-:Y:S02]  /*1490*/  ISETP.GE.U32.AND P2, PT, R13, R6, PT ;  /* 0x000000060d00720c */ /* 0x000fe40003f46070 */
[----:B------:R-:W-:Y:S01]  /*14a0*/  LEA.HI.SX32 R13, R7, 0x1, 0x1 ;  /* 0x00000001070d7811 */ /* 0x000fe200078f0aff */
[----:B------:R-:W-:-:S10]  /*14b0*/  @!P3 IMAD.MOV R13, RZ, RZ, R0 ;  /* 0x000000ffff0db224 */ /* 0x000fd400078e0200 */
[----:B------:R-:W-:-:S05]  /*14c0*/  @P2 IADD3 R2, R2, 0x1, RZ ;  /* 0x0000000102022810 */ /* 0x000fca0007ffe0ff */
[----:B------:R-:W-:Y:S01]  /*14d0*/  @!P1 IMAD.MOV R2, RZ, RZ, -R2 ;  /* 0x000000ffff029224 */ /* 0x000fe200078e0a02 */
[----:B------:R-:W-:-:S05]  /*14e0*/  @!P0 LOP3.LUT R2, RZ, c[0x0][0x214], RZ, 0x33, !PT ;  /* 0x00008500ff028a12 */ /* 0x000fca00078e33ff */
[----:B------:R-:W-:Y:S01]  /*14f0*/  IMAD R8, R13, R2, RZ ;  /* 0x000000020d087224 */ /* 0x000fe200078e02ff */
[----:B------:R-:W-:-:S04]  /*1500*/  IABS R2, c[0x0][0x1c0] ;  /* 0x0000700000027a13 */ /* 0x000fc80000000000 */
[----:B------:R-:W0:Y:S01]  /*1510*/  I2F.U32.RP R13, R2 ;  /* 0x00000002000d7306 */ /* 0x000e220000209000 */
[----:B------:R-:W-:-:S05]  /*1520*/  IABS R6, R8 ;  /* 0x0000000800067213 */ /* 0x000fca0000000000 */
[----:B------:R-:W-:Y:S02]  /*1530*/  IMAD.IADD R21, R11, 0x1, R6 ;  /* 0x000000010b157824 */ /* 0x000fe400078e0206 */
        /* <DEDUP_REMOVED lines=8> */
[----:B0-----:R-:W-:Y:S02]  /*15c0*/  IMAD.MOV R29, RZ, RZ, -R23 ;  /* 0x000000ffff1d7224 */ /* 0x001fe400078e0a17 */
[----:B------:R-:W-:Y:S02]  /*15d0*/  IMAD.MOV.U32 R22, RZ, RZ, RZ ;  /* 0x000000ffff167224 */ /* 0x000fe400078e00ff */
[----:B------:R-:W-:Y:S02]  /*15e0*/  IMAD R29, R29, R2, RZ ;  /* 0x000000021d1d7224 */ /* 0x000fe400078e02ff */
[----:B-1----:R-:W-:Y:S01]  /*15f0*/  IMAD.MOV R27, RZ, RZ, -R31 ;  /* 0x000000ffff1b7224 */ /* 0x002fe200078e0a1f */
[----:B------:R-:W-:Y:S01]  /*1600*/  IABS R0, c[0x0][0x1c0] ;  /* 0x0000700000007a13 */ /* 0x000fe20000000000 */
[----:B------:R-:W-:Y:S01]  /*1610*/  IMAD.HI.U32 R29, R23, R29, R22 ;  /* 0x0000001d171d7227 */ /* 0x000fe200078e0016 */
[----:B------:R-:W-:-:S02]  /*1620*/  IABS R22, R10 ;  /* 0x0000000a00167213 */ /* 0x000fc40000000000 */
[----:B------:R-:W-:Y:S01]  /*1630*/  LOP3.LUT R10, R10, c[0x0][0x1c0], RZ, 0x3c, !PT ;  /* 0x000070000a0a7a12 */ /* 0x000fe200078e3cff */
[----:B------:R-:W-:Y:S02]  /*1640*/  IMAD R27, R27, R6, RZ ;  /* 0x000000061b1b7224 */ /* 0x000fe400078e02ff */
[----:B------:R-:W-:Y:S02]  /*1650*/  IMAD.MOV R0, RZ, RZ, -R0 ;  /* 0x000000ffff007224 */ /* 0x000fe400078e0a00 */
[----:B------:R-:W-:-:S04]  /*1660*/  IMAD.HI.U32 R11, R29, R22, RZ ;  /* 0x000000161d0b7227 */ /* 0x000fc800078e00ff */
[----:B------:R-:W-:Y:S01]  /*1670*/  IMAD.HI.U32 R27, R31, R27, R30 ;  /* 0x0000001b1f1b7227 */ /* 0x000fe200078e001e */
[----:B------:R-:W-:-:S03]  /*1680*/  IABS R31, R8 ;  /* 0x00000008001f7213 */ /* 0x000fc60000000000 */
[----:B------:R-:W-:Y:S02]  /*1690*/  IMAD R23, R11, R0, R22 ;  /* 0x000000000b177224 */ /* 0x000fe400078e0216 */
[----:B------:R-:W-:Y:S02]  /*16a0*/  IMAD.MOV R31, RZ, RZ, -R31 ;  /* 0x000000ffff1f7224 */ /* 0x000fe400078e0a1f */
[----:B------:R-:W-:Y:S01]  /*16b0*/  IMAD.HI.U32 R27, R27, R14, RZ ;  /* 0x0000000e1b1b7227 */ /* 0x000fe200078e00ff */
[----:B------:R-:W-:-:S03]  /*16c0*/  ISETP.GT.U32.AND P3, PT, R2, R23, PT ;  /* 0x000000170200720c */ /* 0x000fc60003f64070 */
[----:B------:R-:W-:Y:S02]  /*16d0*/  IMAD R31, R27, R31, R14 ;  /* 0x0000001f1b1f7224 */ /* 0x000fe400078e020e */
[----:B------:R-:W-:-:S03]  /*16e0*/  IMAD.HI.U32 R29, R29, R14, RZ ;  /* 0x0000000e1d1d7227 */ /* 0x000fc600078e00ff */
[----:B------:R-:W-:Y:S01]  /*16f0*/  ISETP.GT.U32.AND P0, PT, R6, R31, PT ;  /* 0x0000001f0600720c */ /* 0x000fe20003f04070 */
[----:B------:R-:W-:Y:S01]  /*1700*/  IMAD R13, R29, R0, R14 ;  /* 0x000000001d0d7224 */ /* 0x000fe200078e020e */
[C---:B------:R-:W-:Y:S02]  /*1710*/  LOP3.LUT R0, R21.reuse, R6, RZ, 0x3c, !PT ;  /* 0x0000000615007212 */ /* 0x040fe400078e3cff */
[----:B------:R-:W-:Y:S01]  /*1720*/  LOP3.LUT R21, R21, c[0x0][0x1c0], RZ, 0x3c, !PT ;  /* 0x0000700015157a12 */ /* 0x000fe200078e3cff */
[----:B------:R-:W-:Y:S01]  /*1730*/  @!P3 IMAD.IADD R23, R23, 0x1, -R2 ;  /* 0x000000011717b824 */ /* 0x000fe200078e0a02 */
[----:B------:R-:W-:Y:S02]  /*1740*/  ISETP.GT.U32.AND P1, PT, R2, R13, PT ;  /* 0x0000000d0200720c */ /* 0x000fe40003f24070 */
[----:B------:R-:W-:Y:S02]  /*1750*/  ISETP.GE.AND P4, PT, R0, RZ, PT ;  /* 0x000000ff0000720c */ /* 0x000fe40003f86270 */
[----:B------:R-:W-:Y:S01]  /*1760*/  ISETP.GE.U32.AND P6, PT, R23, R2, PT ;  /* 0x000000021700720c */ /* 0x000fe20003fc6070 */
[----:B------:R-:W0:Y:S01]  /*1770*/  S2R R0, SR_TID.X ;  /* 0x0000000000007919 */ /* 0x000e220000002100 */
[----:B------:R-:W-:Y:S01]  /*1780*/  @!P3 IADD3 R11, R11, 0x1, RZ ;  /* 0x000000010b0bb810 */ /* 0x000fe20007ffe0ff */
[----:B------:R-:W-:Y:S01]  /*1790*/  @!P0 IMAD.IADD R31, R31, 0x1, -R6 ;  /* 0x000000011f1f8824 */ /* 0x000fe200078e0a06 */
[----:B------:R-:W-:Y:S01]  /*17a0*/  ISETP.GT.AND P3, PT, R4, RZ, PT ;  /* 0x000000ff0400720c */ /* 0x000fe20003f64270 */
[----:B------:R-:W-:Y:S01]  /*17b0*/  IMAD.MOV.U32 R23, RZ, RZ, c[0x0][0x214] ;  /* 0x00008500ff177624 */ /* 0x000fe200078e00ff */
[----:B------:R-:W-:-:S02]  /*17c0*/  @!P0 IADD3 R27, R27, 0x1, RZ ;  /* 0x000000011b1b8810 */ /* 0x000fc40007ffe0ff */
[----:B------:R-:W-:Y:S01]  /*17d0*/  ISETP.GE.U32.AND P2, PT, R31, R6, PT ;  /* 0x000000061f00720c */ /* 0x000fe20003f46070 */
[----:B------:R-:W-:Y:S01]  /*17e0*/  @!P1 IMAD.IADD R13, R13, 0x1, -R2 ;  /* 0x000000010d0d9824 */ /* 0x000fe200078e0a02 */
[----:B------:R-:W-:Y:S02]  /*17f0*/  ISETP.GE.AND P0, PT, R10, RZ, PT ;  /* 0x000000ff0a00720c */ /* 0x000fe40003f06270 */
[----:B------:R-:W-:Y:S02]  /*1800*/  SHF.R.S32.HI R10, RZ, 0x1f, R4 ;  /* 0x0000001fff0a7819 */ /* 0x000fe40000011404 */
[----:B------:R-:W-:Y:S02]  /*1810*/  @P6 IADD3 R11, R11, 0x1, RZ ;  /* 0x000000010b0b6810 */ /* 0x000fe40007ffe0ff */
[----:B------:R-:W-:Y:S02]  /*1820*/  ISETP.NE.AND P6, PT, R8, RZ, PT ;  /* 0x000000ff0800720c */ /* 0x000fe40003fc5270 */
[----:B------:R-:W-:-:S02]  /*1830*/  ISETP.GE.U32.AND P5, PT, R13, R2, PT ;  /* 0x000000020d00720c */ /* 0x000fc40003fa6070 */
[----:B------:R-:W-:Y:S02]  /*1840*/  @!P1 IADD3 R29, R29, 0x1, RZ ;  /* 0x000000011d1d9810 */ /* 0x000fe40007ffe0ff */
[----:B------:R-:W-:Y:S01]  /*1850*/  @P2 IADD3 R27, R27, 0x1, RZ ;  /* 0x000000011b1b2810 */ /* 0x000fe20007ffe0ff */
[----:B------:R-:W-:Y:S01]  /*1860*/  @!P0 IMAD.MOV R11, RZ, RZ, -R11 ;  /* 0x000000ffff0b8224 */ /* 0x000fe200078e0a0b */
[----:B------:R-:W-:Y:S02]  /*1870*/  ISETP.GE.AND P2, PT, R21, RZ, PT ;  /* 0x000000ff1500720c */ /* 0x000fe40003f46270 */
[----:B0-----:R-:W-:Y:S01]  /*1880*/  SHF.R.S32.HI R21, RZ, 0x1f, R0 ;  /* 0x0000001fff157819 */ /* 0x001fe20000011400 */
[----:B------:R-:W-:Y:S01]  /*1890*/  @!P4 IMAD.MOV R27, RZ, RZ, -R27 ;  /* 0x000000ffff1bc224 */ /* 0x000fe200078e0a1b */
[----:B------:R-:W-:Y:S01]  /*18a0*/  LEA.HI.SX32 R14, R4, 0x1, 0x1 ;  /* 0x00000001040e7811 */ /* 0x000fe200078f0aff */
[----:B------:R-:W-:Y:S01]  /*18b0*/  @!P3 IMAD.MOV R14, RZ, RZ, R10 ;  /* 0x000000ffff0eb224 */ /* 0x000fe200078e020a */
[----:B------:R-:W-:-:S02]  /*18c0*/  @!P6 LOP3.LUT R27, RZ, R6, RZ, 0x33, !PT ;  /* 0x00000006ff1be212 */ /* 0x000fc400078e33ff */
[----:B------:R-:W-:Y:S02]  /*18d0*/  LEA.HI R10, R21, R0, RZ, 0x3 ;  /* 0x00000000150a7211 */ /* 0x000fe400078f18ff */
[----:B------:R-:W-:Y:S02]  /*18e0*/  @P5 IADD3 R29, R29, 0x1, RZ ;  /* 0x000000011d1d5810 */ /* 0x000fe40007ffe0ff */
[----:B------:R-:W-:Y:S02]  /*18f0*/  ISETP.LT.U32.AND P0, PT, R24, R27, PT ;  /* 0x0000001b1800720c */ /* 0x000fe40003f01070 */
[----:B------:R-:W-:Y:S01]  /*1900*/  SHF.R.S32.HI R13, RZ, 0x1f, R27 ;  /* 0x0000001fff0d7819 */ /* 0x000fe2000001141b */
[----:B------:R-:W-:Y:S01]  /*1910*/  @!P2 IMAD.MOV R29, RZ, RZ, -R29 ;  /* 0x000000ffff1da224 */ /* 0x000fe200078e0a1d */
[----:B------:R-:W-:Y:S02]  /*1920*/  SHF.R.S32.HI R6, RZ, 0x3, R10 ;  /* 0x00000003ff067819 */ /* 0x000fe4000001140a */
[----:B------:R-:W-:-:S02]  /*1930*/  ISETP.LT.AND.EX P2, PT, R25, R13, PT, P0 ;  /* 0x0000000d1900720c */ /* 0x000fc40003f41300 */
[----:B------:R-:W-:Y:S02]  /*1940*/  ISETP.GE.AND P0, PT, R6, c[0x0][0x314], PT ;  /* 0x0000c50006007a0c */ /* 0x000fe40003f06270 */
[----:B------:R-:W-:Y:S02]  /*1950*/  ISETP.NE.AND P4, PT, RZ, c[0x0][0x1c0], PT ;  /* 0x00007000ff007a0c */ /* 0x000fe40003f85270 */
[----:B------:R-:W-:Y:S02]  /*1960*/  LOP3.LUT R2, RZ, c[0x0][0x1c0], RZ, 0x33, !PT ;  /* 0x00007000ff027a12 */ /* 0x000fe400078e33ff */
[----:B------:R-:W-:Y:S02]  /*1970*/  ISETP.NE.AND P1, PT, RZ, UR4, PT ;  /* 0x00000004ff007c0c */ /* 0x000fe4000bf25270 */
[----:B------:R-:W-:Y:S02]  /*1980*/  SEL R22, R2, R11, !P4 ;  /* 0x0000000b02167207 */ /* 0x000fe40006000000 */
[----:B------:R-:W-:-:S02]  /*1990*/  SEL R23, R23, 0x1, !P1 ;  /* 0x0000000117177807 */ /* 0x000fc40004800000 */
[----:B------:R-:W-:Y:S02]  /*19a0*/  SEL R2, R2, R29, !P4 ;  /* 0x0000001d02027207 */ /* 0x000fe40006000000 */
[----:B------:R-:W-:Y:S01]  /*19b0*/  LOP3.LUT R29, R10, 0xfffffff8, RZ, 0xc0, !PT ;  /* 0xfffffff80a1d7812 */ /* 0x000fe200078ec0ff */
[----:B------:R-:W-:Y:S01]  /*19c0*/  IMAD R11, R22, R23, RZ ;  /* 0x00000017160b7224 */ /* 0x000fe200078e02ff */
[----:B------:R-:W-:Y:S01]  /*19d0*/  SEL R13, R25, R13, P2 ;  /* 0x0000000d190d7207 */ /* 0x000fe20001000000 */
[----:B------:R-:W-:Y:S02]  /*19e0*/  IMAD.MOV.U32 R10, RZ, RZ, -0x800000 ;  /* 0xff800000ff0a7424 */ /* 0x000fe400078e00ff */
[----:B------:R-:W-:Y:S01]  /*19f0*/  IMAD R11, R14, R11, RZ ;  /* 0x0000000b0e0b7224 */ /* 0x000fe200078e02ff */
[----:B------:R-:W-:Y:S01]  /*1a00*/  SEL R14, R24, R27, P2 ;  /* 0x0000001b180e7207 */ /* 0x000fe20001000000 */
[----:B------:R-:W-:Y:S01]  /*1a10*/  IMAD.IADD R29, R0, 0x1, -R29 ;  /* 0x00000001001d7824 */ /* 0x000fe200078e0a1d */
        /* <DEDUP_REMOVED lines=17> */
.L_x_249:
[----:B------:R-:W-:Y:S05]  /*1b30*/  BSYNC B0 ;  /* 0x0000000000007941 */ /* 0x000fea0003800000 */
.L_x_248:
[C---:B------:R-:W-:Y:S01]  /*1b40*/  ISETP.GT.AND P5, PT, R0.reuse, 0x1f, PT ;  /* 0x0000001f0000780c */ /* 0x040fe20003fa4270 */
[----:B------:R-:W-:Y:S01]  /*1b50*/  IMAD.MOV.U32 R30, RZ, RZ, -0x800000 ;  /* 0xff800000ff1e7424 */ /* 0x000fe200078e00ff */
[----:B------:R-:W-:Y:S01]  /*1b60*/  LOP3.LUT P2, RZ, R0, 0x3, RZ, 0xc0, !PT ;  /* 0x0000000300ff7812 */ /* 0x000fe2000784c0ff */
[----:B------:R-:W-:Y:S01]  /*1b70*/  IMAD R23, R2, R23, RZ ;  /* 0x0000001702177224 */ /* 0x000fe200078e02ff */
[----:B------:R-:W-:Y:S01]  /*1b80*/  ISETP.GT.AND P3, PT, R8, RZ, PT ;  /* 0x000000ff0800720c */ /* 0x000fe20003f64270 */
[----:B------:R-:W-:Y:S01]  /*1b90*/  BSSY B1, `(.L_x_250) ;  /* 0x00001e7000017945 */ /* 0x000fe20003800000 */
[----:B------:R-:W-:-:S07]  /*1ba0*/  ISETP.GT.OR P2, PT, R0, 0x1f, P2 ;  /* 0x0000001f0000780c */ /* 0x000fce0001744670 */
[----:B------:R-:W-:Y:S01]  /*1bb0*/  @!P5 IMAD R29, R6, 0x9, R29 ;  /* 0x00000009061dd824 */ /* 0x000fe200078e021d */
[----:B0-----:R-:W-:-:S04]  /*1bc0*/  @!P5 LEA.HI R25, R21, R0, RZ, 0x2 ;  /* 0x000000001519d211 */ /* 0x001fc800078f10ff */
[----:B-----5:R0:W-:Y:S01]  /*1bd0*/  @!P5 STS [R29.X4], R10 ;  /* 0x0000000a1d00d388 */ /* 0x0201e20000004800 */
[----:B------:R-:W-:-:S05]  /*1be0*/  @!P5 LOP3.LUT R25, R25, 0xfffffffc, RZ, 0xc0, !PT ;  /* 0xfffffffc1919d812 */ /* 0x000fca00078ec0ff */
[----:B------:R-:W-:-:S04]  /*1bf0*/  @!P5 IMAD.IADD R22, R0, 0x1, -R25 ;  /* 0x000000010016d824 */ /* 0x000fc800078e0a19 */
[----:B------:R-:W-:Y:S01]  /*1c00*/  @!P5 IMAD R22, R22, 0x24, R25 ;  /* 0x000000241616d824 */ /* 0x000fe200078e0219 */
[----:B------:R-:W-:Y:S01]  /*1c10*/  BAR.SYNC.DEFER_BLOCKING 0x0 ;  /* 0x0000000000007b1d */ /* 0x000fe20000010000 */
[----:B0-----:R-:W-:-:S05]  /*1c20*/  LEA.HI.SX32 R10, R8, 0x1, 0x1 ;  /* 0x00000001080a7811 */ /* 0x001fca00078f0aff */
[----:B------:R0:W1:Y:S02]  /*1c30*/  @!P5 LDS R30, [R22] ;  /* 0x00000000161ed984 */ /* 0x0000640000000800 */
[----:B0-----:R-:W-:-:S05]  /*1c40*/  SHF.R.S32.HI R22, RZ, 0x1f, R8 ;  /* 0x0000001fff167819 */ /* 0x001fca0000011408 */
[----:B------:R-:W-:-:S04]  /*1c50*/  @!P3 IMAD.MOV R10, RZ, RZ, R22 ;  /* 0x000000ffff0ab224 */ /* 0x000fc800078e0216 */
[----:B------:R-:W-:Y:S01]  /*1c60*/  IMAD R10, R23, R10, RZ ;  /* 0x0000000a170a7224 */ /* 0x000fe200078e02ff */
[----:B-1----:R-:W0:Y:S02]  /*1c70*/  SHFL.BFLY PT, R31, R30, 0x2, 0x1f ;  /* 0x0c401f001e1f7f89 */ /* 0x002e2400000e0000 */
        /* <DEDUP_REMOVED lines=11> */
[----:B0-----:R-:W-:Y:S02]  /*1d30*/  FADD.FTZ R6, R27, R6 ;  /* 0x000000061b067221 */ /* 0x001fe40000010000 */
[----:B------:R-:W-:-:S03]  /*1d40*/  IMAD.MOV.U32 R27, RZ, RZ, 0x7f800000 ;  /* 0x7f800000ff1b7424 */ /* 0x000fc600078e00ff */
[----:B------:R-:W-:-:S13]  /*1d50*/  FSETP.NE.FTZ.AND P0, PT, R6, RZ, PT ;  /* 0x000000ff0600720b */ /* 0x000fda0003f15000 */
        /* <DEDUP_REMOVED lines=41> */
[----:B------:R-:W-:Y:S05]  /*1ff0*/  CALL.REL.NOINC `($__internal_5_$__cuda_sm20_div_s64) ;  /* 0x000022a000007944 */ /* 0x000fea0003c00000 */
        /* <DEDUP_REMOVED lines=10> */
.L_x_254:
        /* <DEDUP_REMOVED lines=22> */
.L_x_255:
[----:B------:R-:W-:Y:S05]  /*2200*/  BSYNC B0 ;  /* 0x0000000000007941 */ /* 0x000fea0003800000 */
.L_x_253:
[----:B------:R-:W-:Y:S01]  /*2210*/  LOP3.LUT R0, R21, R5, RZ, 0xfc, !PT ;  /* 0x0000000515007212 */ /* 0x000fe200078efcff */
[----:B------:R-:W-:Y:S03]  /*2220*/  BSSY B0, `(.L_x_256) ;  /* 0x0000028000007945 */ /* 0x000fe60003800000 */
[----:B------:R-:W-:-:S13]  /*2230*/  ISETP.NE.U32.AND P0, PT, R0, RZ, PT ;  /* 0x000000ff0000720c */ /* 0x000fda0003f05070 */
[----:B------:R-:W-:Y:S05]  /*2240*/  @!P0 BRA `(.L_x_257) ;  /* 0x000000f000008947 */ /* 0x000fea0003800000 */
[----:B------:R-:W-:Y:S01]  /*2250*/  IMAD.MOV.U32 R24, RZ, RZ, R3 ;  /* 0x000000ffff187224 */ /* 0x000fe200078e0003 */
[----:B------:R-:W-:Y:S02]  /*2260*/  MOV R6, R5 ;  /* 0x0000000500067202 */ /* 0x000fe40000000f00 */
[----:B------:R-:W-:Y:S02]  /*2270*/  MOV R22, 0x2290 ;  /* 0x0000229000167802 */ /* 0x000fe40000000f00 */
[----:B------:R-:W-:Y:S05]  /*2280*/  CALL.REL.NOINC `($__internal_5_$__cuda_sm20_div_s64) ;  /* 0x0000201000007944 */ /* 0x000fea0003c00000 */
        /* <DEDUP_REMOVED lines=11> */
.L_x_257:
        /* <DEDUP_REMOVED lines=22> */
.L_x_258:
[----:B------:R-:W-:Y:S05]  /*24a0*/  BSYNC B0 ;  /* 0x0000000000007941 */ /* 0x000fea0003800000 */
.L_x_256:
[----:B------:R-:W-:Y:S01]  /*24b0*/  LOP3.LUT R0, R37, R9, RZ, 0xfc, !PT ;  /* 0x0000000925007212 */ /* 0x000fe200078efcff */
[----:B------:R-:W-:Y:S01]  /*24c0*/  IMAD.MOV.U32 R28, RZ, RZ, c[0x0][0x210] ;  /* 0x00008400ff1c7624 */ /* 0x000fe200078e00ff */
[----:B------:R-:W-:Y:S02]  /*24d0*/  BSSY B0, `(.L_x_259) ;  /* 0x0000029000007945 */ /* 0x000fe40003800000 */
[----:B------:R-:W-:Y:S01]  /*24e0*/  ISETP.NE.U32.AND P0, PT, R0, RZ, PT ;  /* 0x000000ff0000720c */ /* 0x000fe20003f05070 */
[C---:B------:R-:W-:Y:S01]  /*24f0*/  IMAD R3, R28.reuse, c[0x0][0x214], RZ ;  /* 0x000085001c037a24 */ /* 0x040fe200078e02ff */
[----:B------:R-:W-:-:S11]  /*2500*/  SEL R28, R28, 0x1, P1 ;  /* 0x000000011c1c7807 */ /* 0x000fd60000800000 */
[----:B------:R-:W-:Y:S05]  /*2510*/  @!P0 BRA `(.L_x_260) ;  /* 0x000000e000008947 */ /* 0x000fea0003800000 */
[----:B------:R-:W-:Y:S01]  /*2520*/  IMAD.MOV.U32 R26, RZ, RZ, R36 ;  /* 0x000000ffff1a7224 */ /* 0x000fe200078e0024 */
[----:B------:R-:W-:Y:S01]  /*2530*/  MOV R24, R31 ;  /* 0x0000001f00187202 */ /* 0x000fe20000000f00 */
[----:B------:R-:W-:Y:S01]  /*2540*/  IMAD.MOV.U32 R21, RZ, RZ, R37 ;  /* 0x000000ffff157224 */ /* 0x000fe200078e0025 */
[----:B------:R-:W-:Y:S02]  /*2550*/  MOV R6, R9 ;  /* 0x0000000900067202 */ /* 0x000fe40000000f00 */
[----:B------:R-:W-:Y:S02]  /*2560*/  MOV R22, 0x2580 ;  /* 0x0000258000167802 */ /* 0x000fe40000000f00 */
[----:B------:R-:W-:Y:S05]  /*2570*/  CALL.REL.NOINC `($__internal_5_$__cuda_sm20_div_s64) ;  /* 0x00001d2000007944 */ /* 0x000fea0003c00000 */
        /* <DEDUP_REMOVED lines=8> */
.L_x_260:
[----:B------:R-:W0:Y:S01]  /*2600*/  I2F.U32.RP R6, R31 ;  /* 0x0000001f00067306 */ /* 0x000e220000209000 */
[----:B------:R-:W-:Y:S01]  /*2610*/  HFMA2.MMA R22, -RZ, RZ, 0, 0 ;  /* 0x00000000ff167435 */ /* 0x000fe200000001ff */
[----:B------:R-:W-:-:S06]  /*2620*/  ISETP.NE.U32.AND P0, PT, R31, RZ, PT ;  /* 0x000000ff1f00720c */ /* 0x000fcc0003f05070 */
[----:B0-----:R-:W0:Y:S02]  /*2630*/  MUFU.RCP R2, R6 ;  /* 0x0000000600027308 */ /* 0x001e240000001000 */
[----:B0-----:R-:W-:-:S06]  /*2640*/  IADD3 R2, R2, 0xffffffe, RZ ;  /* 0x0ffffffe02027810 */ /* 0x001fcc0007ffe0ff */
[----:B------:R-:W0:Y:S02]  /*2650*/  F2I.FTZ.U32.TRUNC.NTZ R23, R2 ;  /* 0x0000000200177305 */ /* 0x000e24000021f000 */
[----:B0-----:R-:W-:Y:S01]  /*2660*/  IMAD.MOV R0, RZ, RZ, -R23 ;  /* 0x000000ffff007224 */ /* 0x001fe200078e0a17 */
[----:B------:R-:W-:-:S03]  /*2670*/  MOV R2, RZ ;  /* 0x000000ff00027202 */ /* 0x000fc60000000f00 */
[----:B------:R-:W-:-:S04]  /*2680*/  IMAD R0, R0, R31, RZ ;  /* 0x0000001f00007224 */ /* 0x000fc800078e02ff */
[----:B------:R-:W-:-:S06]  /*2690*/  IMAD.HI.U32 R23, R23, R0, R22 ;  /* 0x0000000017177227 */ /* 0x000fcc00078e0016 */
[----:B------:R-:W-:-:S04]  /*26a0*/  IMAD.HI.U32 R22, R23, R36, RZ ;  /* 0x0000002417167227 */ /* 0x000fc800078e00ff */
[----:B------:R-:W-:Y:S02]  /*26b0*/  IMAD.MOV R0, RZ, RZ, -R22 ;  /* 0x000000ffff007224 */ /* 0x000fe400078e0a16 */
[----:B------:R-:W-:Y:S02]  /*26c0*/  IMAD.MOV.U32 R23, RZ, RZ, RZ ;  /* 0x000000ffff177224 */ /* 0x000fe400078e00ff */
        /* <DEDUP_REMOVED lines=9> */
.L_x_261:
[----:B------:R-:W-:Y:S05]  /*2760*/  BSYNC B0 ;  /* 0x0000000000007941 */ /* 0x000fea0003800000 */
.L_x_259:
[-C--:B------:R-:W-:Y:S01]  /*2770*/  IMAD R0, R35, R20.reuse, RZ ;  /* 0x0000001423007224 */ /* 0x080fe200078e02ff */
[----:B------:R-:W-:Y:S01]  /*2780*/  ULDC.U8 UR5, c[0x0][0x329] ;  /* 0x0000ca4000057ab9 */ /* 0x000fe20000000000 */
[C---:B------:R-:W-:Y:S01]  /*2790*/  IMAD.WIDE.U32 R24, R34.reuse, R20, RZ ;  /* 0x0000001422187225 */ /* 0x040fe200078e00ff */
[----:B------:R-:W-:Y:S01]  /*27a0*/  UISETP.NE.AND UP0, UPT, UR5, URZ, UPT ;  /* 0x0000003f0500728c */ /* 0x000fe2000bf05270 */
[----:B------:R-:W-:Y:S01]  /*27b0*/  SHF.R.S32.HI R21, RZ, 0x1f, R28 ;  /* 0x0000001fff157819 */ /* 0x000fe2000001141c */
[----:B------:R-:W-:Y:S01]  /*27c0*/  ULDC UR4, c[0x0][0x214] ;  /* 0x0000850000047ab9 */ /* 0x000fe20000000800 */
[----:B------:R-:W-:Y:S01]  /*27d0*/  IMAD R35, R34, R19, R0 ;  /* 0x0000001322237224 */ /* 0x000fe200078e0200 */
[----:B------:R-:W-:Y:S01]  /*27e0*/  USEL UR4, UR4, 0x1, !UP0 ;  /* 0x0000000104047887 */ /* 0x000fe2000c000000 */
[----:B------:R-:W-:Y:S01]  /*27f0*/  IMAD R9, R2, R3, RZ ;  /* 0x0000000302097224 */ /* 0x000fe200078e02ff */
[----:B------:R-:W-:Y:S01]  /*2800*/  BSSY B0, `(.L_x_262) ;  /* 0x0000040000007945 */ /* 0x000fe20003800000 */
[----:B------:R-:W-:Y:S01]  /*2810*/  IMAD R5, R5, R28, RZ ;  /* 0x0000001c05057224 */ /* 0x000fe200078e02ff */
[----:B------:R-:W-:Y:S01]  /*2820*/  IADD3 R35, R25, R35, RZ ;  /* 0x0000002319237210 */ /* 0x000fe20007ffe0ff */
[----:B------:R-:W-:Y:S01]  /*2830*/  USHF.R.S32.HI UR5, URZ, 0x1f, UR4 ;  /* 0x0000001f3f057899 */ /* 0x000fe20008011404 */
[----:B------:R-:W-:-:S02]  /*2840*/  IMAD R23, R23, UR4, RZ ;  /* 0x0000000417177c24 */ /* 0x000fc4000f8e02ff */
[----:B------:R-:W-:Y:S02]  /*2850*/  IMAD R21, R21, R32, R5 ;  /* 0x0000002015157224 */ /* 0x000fe400078e0205 */
[-C--:B------:R-:W-:Y:S02]  /*2860*/  IMAD R0, R35, R18.reuse, RZ ;  /* 0x0000001223007224 */ /* 0x080fe400078e02ff */
[----:B------:R-:W-:-:S04]  /*2870*/  IMAD.WIDE.U32 R34, R24, R18, RZ ;  /* 0x0000001218227225 */ /* 0x000fc800078e00ff */
[----:B------:R-:W-:Y:S01]  /*2880*/  IMAD R25, R17, R24, R0 ;  /* 0x0000001811197224 */ /* 0x000fe200078e0200 */
[----:B------:R-:W-:Y:S01]  /*2890*/  SHF.R.S32.HI R0, RZ, 0x1f, R3 ;  /* 0x0000001fff007819 */ /* 0x000fe20000011403 */
[----:B------:R-:W-:-:S03]  /*28a0*/  IMAD.WIDE.U32 R38, R36, R3, RZ ;  /* 0x0000000324267225 */ /* 0x000fc600078e00ff */
[----:B------:R-:W-:Y:S01]  /*28b0*/  IADD3 R6, R35, R25, RZ ;  /* 0x0000001923067210 */ /* 0x000fe20007ffe0ff */
[----:B------:R-:W-:Y:S02]  /*28c0*/  IMAD R9, R0, R36, R9 ;  /* 0x0000002400097224 */ /* 0x000fe400078e0209 */
[----:B------:R-:W-:Y:S01]  /*28d0*/  IMAD.WIDE.U32 R32, R32, R28, RZ ;  /* 0x0000001c20207225 */ /* 0x000fe200078e00ff */
[----:B------:R-:W-:Y:S02]  /*28e0*/  LOP3.LUT R0, R43, R6, RZ, 0xfc, !PT ;  /* 0x000000062b007212 */ /* 0x000fe400078efcff */
[----:B------:R-:W-:Y:S01]  /*28f0*/  IADD3 R9, R39, R9, RZ ;  /* 0x0000000927097210 */ /* 0x000fe20007ffe0ff */
[----:B------:R-:W-:Y:S01]  /*2900*/  IMAD R23, R22, UR5, R23 ;  /* 0x0000000516177c24 */ /* 0x000fe2000f8e0217 */
[----:B------:R-:W-:Y:S01]  /*2910*/  ISETP.NE.U32.AND P0, PT, R0, RZ, PT ;  /* 0x000000ff0000720c */ /* 0x000fe20003f05070 */
[----:B------:R-:W-:-:S04]  /*2920*/  IMAD.WIDE.U32 R36, R22, UR4, RZ ;  /* 0x0000000416247c25 */ /* 0x000fc8000f8e00ff */
[----:B------:R-:W-:Y:S01]  /*2930*/  IMAD R5, R8, R3, RZ ;  /* 0x0000000308057224 */ /* 0x000fe200078e02ff */
[----:B------:R-:W-:Y:S01]  /*2940*/  IADD3 R8, R37, R23, RZ ;  /* 0x0000001725087210 */ /* 0x000fe20007ffe0ff */
[----:B------:R-:W-:Y:S01]  /*2950*/  IMAD R4, R4, R3, RZ ;  /* 0x0000000304047224 */ /* 0x000fe200078e02ff */
[----:B------:R-:W-:-:S05]  /*2960*/  IADD3 R3, R33, R21, RZ ;  /* 0x0000001521037210 */ /* 0x000fca0007ffe0ff */
[----:B------:R-:W-:Y:S05]  /*2970*/  @!P0 BRA `(.L_x_263) ;  /* 0x0000011000008947 */ /* 0x000fea0003800000 */
[----:B------:R-:W-:Y:S01]  /*2980*/  IMAD.MOV.U32 R26, RZ, RZ, R42 ;  /* 0x000000ffff1a7224 */ /* 0x000fe200078e002a */
[----:B------:R-:W-:Y:S01]  /*2990*/  MOV R21, R43 ;  /* 0x0000002b00157202 */ /* 0x000fe20000000f00 */
[----:B------:R-:W-:Y:S01]  /*29a0*/  IMAD.MOV.U32 R24, RZ, RZ, R34 ;  /* 0x000000ffff187224 */ /* 0x000fe200078e0022 */
[----:B------:R-:W-:Y:S02]  /*29b0*/  MOV R22, 0x29d0 ;  /* 0x000029d000167802 */ /* 0x000fe40000000f00 */
[----:B------:R-:W-:Y:S05]  /*29c0*/  CALL.REL.NOINC `($__internal_5_$__cuda_sm20_div_s64) ;  /* 0x000018d000007944 */ /* 0x000fea0003c00000 */
        /* <DEDUP_REMOVED lines=12> */
.L_x_263:
        /* <DEDUP_REMOVED lines=23> */
.L_x_264:
[----:B------:R-:W-:Y:S05]  /*2c00*/  BSYNC B0 ;  /* 0x0000000000007941 */ /* 0x000fea0003800000 */
.L_x_262:
        /* <DEDUP_REMOVED lines=19> */
.L_x_266:
        /* <DEDUP_REMOVED lines=22> */
.L_x_267:
[----:B------:R-:W-:Y:S05]  /*2ea0*/  BSYNC B0 ;  /* 0x0000000000007941 */ /* 0x000fea0003800000 */
.L_x_265:
        /* <DEDUP_REMOVED lines=21> */
.L_x_269:
        /* <DEDUP_REMOVED lines=23> */
.L_x_270:
[----:B------:R-:W-:Y:S05]  /*3170*/  BSYNC B0 ;  /* 0x0000000000007941 */ /* 0x000fea0003800000 */
.L_x_268:
[----:B------:R-:W-:Y:S01]  /*3180*/  LOP3.LUT R2, R35, R15, RZ, 0xfc, !PT ;  /* 0x0000000f23027212 */ /* 0x000fe200078efcff */
[-C--:B------:R-:W-:Y:S01]  /*3190*/  IMAD R0, R23, R11.reuse, RZ ;  /* 0x0000000b17007224 */ /* 0x080fe200078e02ff */
[----:B------:R-:W-:Y:S01]  /*31a0*/  SHF.R.S32.HI R21, RZ, 0x1f, R11 ;  /* 0x0000001fff157819 */ /* 0x000fe2000001140b */
[----:B------:R-:W-:Y:S01]  /*31b0*/  IMAD R44, R28, c[0x0][0x214], RZ ;  /* 0x000085001c2c7a24 */ /* 0x000fe200078e02ff */
[----:B------:R-:W-:Y:S01]  /*31c0*/  ISETP.NE.U32.AND P0, PT, R2, RZ, PT ;  /* 0x000000ff0200720c */ /* 0x000fe20003f05070 */
[----:B------:R-:W-:Y:S01]  /*31d0*/  IMAD.WIDE.U32 R42, R22, R11, RZ ;  /* 0x0000000b162a7225 */ /* 0x000fe200078e00ff */
[----:B------:R-:W-:Y:S01]  /*31e0*/  SHF.R.S32.HI R23, RZ, 0x1f, R4 ;  /* 0x0000001fff177819 */ /* 0x000fe20000011404 */
[----:B------:R-:W-:Y:S02]  /*31f0*/  BSSY B0, `(.L_x_271) ;  /* 0x0000036000007945 */ /* 0x000fe40003800000 */
[----:B------:R-:W-:Y:S01]  /*3200*/  IMAD R11, R21, R22, R0 ;  /* 0x00000016150b7224 */ /* 0x000fe200078e0200 */
[----:B------:R-:W-:Y:S01]  /*3210*/  SHF.R.S32.HI R21, RZ, 0x1f, R44 ;  /* 0x0000001fff157819 */ /* 0x000fe2000001142c */
[----:B------:R-:W-:-:S02]  /*3220*/  IMAD R17, R17, R4, RZ ;  /* 0x0000000411117224 */ /* 0x000fc400078e02ff */
[----:B------:R-:W-:Y:S01]  /*3230*/  IMAD R0, R19, R44, RZ ;  /* 0x0000002c13007224 */ /* 0x000fe200078e02ff */
[----:B------:R-:W-:Y:S01]  /*3240*/  IADD3 R11, R43, R11, RZ ;  /* 0x0000000b2b0b7210 */ /* 0x000fe20007ffe0ff */
[----:B------:R-:W-:Y:S02]  /*3250*/  IMAD R17, R23, R18, R17 ;  /* 0x0000001217117224 */ /* 0x000fe400078e0211 */
        /* <DEDUP_REMOVED lines=24> */
.L_x_272:
        /* <DEDUP_REMOVED lines=23> */
.L_x_273:
[----:B------:R-:W-:Y:S05]  /*3550*/  BSYNC B0 ;  /* 0x0000000000007941 */ /* 0x000fea0003800000 */
.L_x_271:
[----:B------:R-:W-:Y:S01]  /*3560*/  LOP3.LUT R0, R35, R13, RZ, 0xfc, !PT ;  /* 0x0000000d23007212 */ /* 0x000fe200078efcff */
[----:B------:R-:W-:Y:S01]  /*3570*/  IMAD R47, R7, R28, RZ ;  /* 0x0000001c072f7224 */ /* 0x000fe200078e02ff */
[----:B------:R-:W-:Y:S02]  /*3580*/  BSSY B0, `(.L_x_274) ;  /* 0x0000030000007945 */ /* 0x000fe40003800000 */
[----:B------:R-:W-:Y:S01]  /*3590*/  ISETP.NE.U32.AND P0, PT, R0, RZ, PT ;  /* 0x000000ff0000720c */ /* 0x000fe20003f05070 */
        /* <DEDUP_REMOVED lines=16> */
[----:B------:R-:W-:-:S03]  /*36a0*/  MOV R21, R35 ;  /* 0x0000002300157202 */ /* 0x000fc60000000f00 */
[----:B------:R-:W-:Y:S02]  /*36b0*/  IMAD R15, R15, R14, RZ ;  /* 0x0000000e0f0f7224 */ /* 0x000fe400078e02ff */
[----:B------:R-:W-:-:S04]  /*36c0*/  IMAD.WIDE.U32 R20, R14, R2, R20 ;  /* 0x000000020e147225 */ /* 0x000fc800078e0014 */
[----:B------:R-:W-:Y:S02]  /*36d0*/  IMAD R2, R13, R2, R15 ;  /* 0x000000020d027224 */ /* 0x000fe400078e020f */
[----:B------:R-:W-:-:S03]  /*36e0*/  IMAD.MOV.U32 R14, RZ, RZ, R20 ;  /* 0x000000ffff0e7224 */ /* 0x000fc600078e0014 */
[----:B------:R-:W-:Y:S01]  /*36f0*/  IADD3 R2, R21, R2, RZ ;  /* 0x0000000215027210 */ /* 0x000fe20007ffe0ff */
[----:B------:R-:W-:Y:S05]  /*3700*/  BRA `(.L_x_276) ;  /* 0x0000017000007947 */ /* 0x000fea0003800000 */
.L_x_275:
        /* <DEDUP_REMOVED lines=23> */
.L_x_276:
[----:B------:R-:W-:Y:S05]  /*3880*/  BSYNC B0 ;  /* 0x0000000000007941 */ /* 0x000fea0003800000 */
.L_x_274:
        /* <DEDUP_REMOVED lines=20> */
.L_x_252:
[----:B------:R-:W-:-:S04]  /*39d0*/  LEA R2, P0, R32, c[0x0][0x200], 0x2 ;  /* 0x0000800020027a11 */ /* 0x000fc800078010ff */
[----:B------:R-:W-:-:S05]  /*39e0*/  LEA.HI.X R3, R32, c[0x0][0x204], R33, 0x2, P0 ;  /* 0x0000810020037a11 */ /* 0x000fca00000f1421 */
[----:B------:R0:W-:Y:S04]  /*39f0*/  STG.E [R2.64], R27 ;  /* 0x0000001b02007986 */ /* 0x0001e8000c101908 */
.L_x_251:
[----:B------:R-:W-:Y:S05]  /*3a00*/  BSYNC B1 ;  /* 0x0000000000017941 */ /* 0x000fea0003800000 */
.L_x_250:
[----:B------:R-:W1:Y:S01]  /*3a10*/  S2R R18, SR_TID.X ;  /* 0x0000000000127919 */ /* 0x000e620000002100 */
[----:B------:R-:W-:Y:S01]  /*3a20*/  HFMA2.MMA R5, -RZ, RZ, 0, 0 ;  /* 0x00000000ff057435 */ /* 0x000fe200000001ff */
[----:B-1----:R-:W-:-:S04]  /*3a30*/  SHF.R.S32.HI R17, RZ, 0x1f, R18 ;  /* 0x0000001fff117819 */ /* 0x002fc80000011412 */
[CC--:B0-----:R-:W-:Y:S02]  /*3a40*/  LEA.HI R3, R17.reuse, R18.reuse, RZ, 0x2 ;  /* 0x0000001211037211 */ /* 0x0c1fe400078f10ff */
[----:B------:R-:W-:Y:S02]  /*3a50*/  LEA.HI R17, R17, R18, RZ, 0x4 ;  /* 0x0000001211117211 */ /* 0x000fe400078f20ff */
[----:B------:R-:W-:-:S05]  /*3a60*/  LOP3.LUT R3, R3, 0xfffffffc, RZ, 0xc0, !PT ;  /* 0xfffffffc03037812 */ /* 0x000fca00078ec0ff */
[----:B------:R-:W-:-:S05]  /*3a70*/  IMAD.IADD R0, R18, 0x1, -R3 ;  /* 0x0000000112007824 */ /* 0x000fca00078e0a03 */
[----:B------:R-:W-:-:S13]  /*3a80*/  ISETP.GE.OR P5, PT, R0, c[0x0][0x314], P5 ;  /* 0x0000c50000007a0c */ /* 0x000fda0002fa6670 */
[----:B------:R-:W-:Y:S02]  /*3a90*/  @!P5 FADD.FTZ R4, -R27, R30 ;  /* 0x0000001e1b04d221 */ /* 0x000fe40000010100 */
[----:B------:R-:W-:Y:S01]  /*3aa0*/  @!P5 IMAD R9, R0, 0x24, R3 ;  /* 0x000000240009d824 */ /* 0x000fe200078e0203 */
[----:B------:R-:W-:Y:S01]  /*3ab0*/  LOP3.LUT R3, R17, 0x3ffffff0, RZ, 0xc0, !PT ;  /* 0x3ffffff011037812 */ /* 0x000fe200078ec0ff */
[----:B------:R-:W-:Y:S01]  /*3ac0*/  @!P5 FMUL.FTZ R4, R4, 1.4426950216293334961 ;  /* 0x3fb8aa3b0404d820 */ /* 0x000fe20000410000 */
[----:B------:R-:W-:Y:S01]  /*3ad0*/  SHF.R.S32.HI R17, RZ, 0x4, R17 ;  /* 0x00000004ff117819 */ /* 0x000fe20000011411 */
[----:B------:R-:W-:Y:S02]  /*3ae0*/  IMAD.MOV.U32 R0, RZ, RZ, c[0x0][0x314] ;  /* 0x0000c500ff007624 */ /* 0x000fe400078e00ff */
[----:B------:R-:W-:Y:S02]  /*3af0*/  IMAD.IADD R18, R18, 0x1, -R3 ;  /* 0x0000000112127824 */ /* 0x000fe400078e0a03 */
[----:B------:R-:W0:Y:S01]  /*3b00*/  @!P5 MUFU.EX2 R4, R4 ;  /* 0x000000040004d308 */ /* 0x000e220000000800 */
[----:B------:R-:W-:Y:S01]  /*3b10*/  ISETP.GE.AND P0, PT, R0, 0x1, PT ;  /* 0x000000010000780c */ /* 0x000fe20003f06270 */
[----:B------:R-:W-:Y:S01]  /*3b20*/  CS2R R2, SRZ ;  /* 0x0000000000027805 */ /* 0x000fe2000001ff00 */
[----:B------:R-:W-:Y:S01]  /*3b30*/  IMAD.MOV.U32 R0, RZ, RZ, RZ ;  /* 0x000000ffff007224 */ /* 0x000fe200078e00ff */
[----:B------:R-:W-:Y:S01]  /*3b40*/  SHF.L.U32 R18, R18, 0x2, RZ ;  /* 0x0000000212127819 */ /* 0x000fe200000006ff */
[----:B0-----:R0:W-:Y:S04]  /*3b50*/  @!P5 STS [R9], R4 ;  /* 0x000000040900d388 */ /* 0x0011e80000000800 */
[----:B------:R-:W-:Y:S06]  /*3b60*/  BAR.SYNC.DEFER_BLOCKING 0x0 ;  /* 0x0000000000007b1d */ /* 0x000fec0000010000 */
        /* <DEDUP_REMOVED lines=18> */
.L_x_280:
[----:B------:R-:W-:Y:S01]  /*3c90*/  BSSY B0, `(.L_x_278) ;  /* 0x0000007000007945 */ /* 0x000fe20003800000 */
[----:B------:R-:W-:-:S05]  /*3ca0*/  @P2 BRA `(.L_x_279) ;  /* 0x0000005000002947 */ /* 0x000fca0003800000 */
[----:B------:R-:W-:Y:S01]  /*3cb0*/  ISETP.GE.AND P0, PT, R18, c[0x0][0x220], PT ;  /* 0x0000880012007a0c */ /* 0x000fe20003f06270 */
[----:B------:R-:W-:Y:S01]  /*3cc0*/  CS2R R8, SRZ ;  /* 0x0000000000087805 */ /* 0x000fe2000001ff00 */
[----:B------:R-:W-:Y:S11]  /*3cd0*/  CS2R R10, SRZ ;  /* 0x00000000000a7805 */ /* 0x000ff6000001ff00 */
[----:B------:R-:W-:Y:S05]  /*3ce0*/  @!P0 MOV R15, R13 ;  /* 0x0000000d000f8202 */ /* 0x000fea0000000f00 */
[----:B------:R0:W5:Y:S02]  /*3cf0*/  @!P0 LDG.E.128 R8, [R14.64] ;  /* 0x000000080e088981 */ /* 0x000164000c1e1d00 */
.L_x_279:
[----:B------:R-:W-:Y:S05]  /*3d00*/  BSYNC B0 ;  /* 0x0000000000007941 */ /* 0x000fea0003800000 */
.L_x_278:
        /* <DEDUP_REMOVED lines=11> */
.L_x_277:
[----:B------:R-:W-:Y:S02]  /*3dc0*/  IADD3 R17, R17, UR7, RZ ;  /* 0x0000000711117c10 */ /* 0x000fe4000fffe0ff */
[----:B0-----:R-:W-:-:S02]  /*3dd0*/  F2FP.PACK_AB R4, R3, R0 ;  /* 0x000000000304723e */ /* 0x001fc400000000ff */
[----:B------:R-:W-:Y:S02]  /*3de0*/  ISETP.GE.AND P0, PT, R17, R12, PT ;  /* 0x0000000c1100720c */ /* 0x000fe40003f06270 */
[----:B------:R-:W-:-:S11]  /*3df0*/  F2FP.PACK_AB R5, R5, R2 ;  /* 0x000000020505723e */ /* 0x000fd600000000ff */
[----:B------:R-:W-:Y:S05]  /*3e00*/  @P0 EXIT ;  /* 0x000000000000094d */ /* 0x000fea0003800000 */
[----:B------:R-:W-:-:S13]  /*3e10*/  ISETP.GE.AND P0, PT, R18, c[0x0][0x220], PT ;  /* 0x0000880012007a0c */ /* 0x000fda0003f06270 */
[----:B------:R-:W-:Y:S05]  /*3e20*/  @P0 EXIT ;  /* 0x000000000000094d */ /* 0x000fea0003800000 */
[----:B------:R-:W-:Y:S02]  /*3e30*/  IABS R6, R7 ;  /* 0x0000000700067213 */ /* 0x000fe40000000000 */
[----:B------:R-:W-:Y:S02]  /*3e40*/  IABS R8, R17 ;  /* 0x0000001100087213 */ /* 0x000fe40000000000 */
[----:B------:R-:W0:Y:S01]  /*3e50*/  I2F.RP R2, R6 ;  /* 0x0000000600027306 */ /* 0x000e220000209400 */
[----:B------:R-:W-:Y:S02]  /*3e60*/  IABS R9, R7 ;  /* 0x0000000700097213 */ /* 0x000fe40000000000 */
[----:B------:R-:W-:-:S03]  /*3e70*/  SHF.R.S32.HI R19, RZ, 0x1f, R18 ;  /* 0x0000001fff137819 */ /* 0x000fc60000011412 */
[----:B------:R-:W-:Y:S02]  /*3e80*/  IMAD.MOV R9, RZ, RZ, -R9 ;  /* 0x000000ffff097224 */ /* 0x000fe400078e0a09 */
[----:B0-----:R-:W0:Y:S02]  /*3e90*/  MUFU.RCP R10, R2 ;  /* 0x00000002000a7308 */ /* 0x001e240000001000 */
[----:B0-----:R-:W-:-:S06]  /*3ea0*/  IADD3 R10, R10, 0xffffffe, RZ ;  /* 0x0ffffffe0a0a7810 */ /* 0x001fcc0007ffe0ff */
[----:B------:R-:W0:Y:S02]  /*3eb0*/  F2I.FTZ.U32.TRUNC.NTZ R11, R10 ;  /* 0x0000000a000b7305 */ /* 0x000e24000021f000 */
[----:B0-----:R-:W-:Y:S02]  /*3ec0*/  IMAD.MOV R0, RZ, RZ, -R11 ;  /* 0x000000ffff007224 */ /* 0x001fe400078e0a0b */
[----:B------:R-:W-:Y:S02]  /*3ed0*/  IMAD.MOV.U32 R10, RZ, RZ, RZ ;  /* 0x000000ffff0a7224 */ /* 0x000fe400078e00ff */
[----:B------:R-:W-:Y:S01]  /*3ee0*/  IMAD R3, R0, R6, RZ ;  /* 0x0000000600037224 */ /* 0x000fe200078e02ff */
[----:B------:R-:W-:-:S03]  /*3ef0*/  IABS R0, c[0x0][0x214] ;  /* 0x0000850000007a13 */ /* 0x000fc60000000000 */
[----:B------:R-:W-:-:S06]  /*3f00*/  IMAD.HI.U32 R3, R11, R3, R10 ;  /* 0x000000030b037227 */ /* 0x000fcc00078e000a */
[----:B------:R-:W-:Y:S02]  /*3f10*/  IMAD.HI.U32 R2, R3, R8, RZ ;  /* 0x0000000803027227 */ /* 0x000fe400078e00ff */
[----:B------:R-:W0:Y:S02]  /*3f20*/  I2F.RP R3, R0 ;  /* 0x0000000000037306 */ /* 0x000e240000209400 */
[----:B------:R-:W-:-:S05]  /*3f30*/  IMAD R9, R2, R9, R8 ;  /* 0x0000000902097224 */ /* 0x000fca00078e0208 */
[----:B------:R-:W-:Y:S01]  /*3f40*/  ISETP.GT.U32.AND P1, PT, R6, R9, PT ;  /* 0x000000090600720c */ /* 0x000fe20003f24070 */
[----:B0-----:R-:W0:-:S12]  /*3f50*/  MUFU.RCP R3, R3 ;  /* 0x0000000300037308 */ /* 0x001e180000001000 */
[-C--:B------:R-:W-:Y:S02]  /*3f60*/  @!P1 IADD3 R9, R9, -R6.reuse, RZ ;  /* 0x8000000609099210 */ /* 0x080fe40007ffe0ff */
[----:B------:R-:W-:Y:S02]  /*3f70*/  @!P1 IADD3 R2, R2, 0x1, RZ ;  /* 0x0000000102029810 */ /* 0x000fe40007ffe0ff */
[----:B------:R-:W-:Y:S02]  /*3f80*/  ISETP.GE.U32.AND P2, PT, R9, R6, PT ;  /* 0x000000060900720c */ /* 0x000fe40003f46070 */
[----:B------:R-:W-:Y:S02]  /*3f90*/  LOP3.LUT R6, R17, R7, RZ, 0x3c, !PT ;  /* 0x0000000711067212 */ /* 0x000fe400078e3cff */
[----:B------:R-:W-:Y:S02]  /*3fa0*/  ISETP.NE.AND P1, PT, R7, RZ, PT ;  /* 0x000000ff0700720c */ /* 0x000fe40003f25270 */
[----:B------:R-:W-:-:S02]  /*3fb0*/  ISETP.GE.AND P0, PT, R6, RZ, PT ;  /* 0x000000ff0600720c */ /* 0x000fc40003f06270 */
[----:B0-----:R-:W-:-:S04]  /*3fc0*/  IADD3 R10, R3, 0xffffffe, RZ ;  /* 0x0ffffffe030a7810 */ /* 0x001fc80007ffe0ff */
[----:B------:R0:W1:Y:S01]  /*3fd0*/  F2I.FTZ.U32.TRUNC.NTZ R11, R10 ;  /* 0x0000000a000b7305 */ /* 0x000062000021f000 */
[----:B------:R-:W-:-:S06]  /*3fe0*/  @P2 IADD3 R2, R2, 0x1, RZ ;  /* 0x0000000102022810 */ /* 0x000fcc0007ffe0ff */
[----:B------:R-:W-:Y:S01]  /*3ff0*/  @!P0 IMAD.MOV R2, RZ, RZ, -R2 ;  /* 0x000000ffff028224 */ /* 0x000fe200078e0a02 */
[----:B------:R-:W-:-:S05]  /*4000*/  @!P1 LOP3.LUT R2, RZ, R7, RZ, 0x33, !PT ;  /* 0x00000007ff029212 */ /* 0x000fca00078e33ff */
[C---:B------:R-:W-:Y:S02]  /*4010*/  IMAD R8, R2.reuse, R7, RZ ;  /* 0x0000000702087224 */ /* 0x040fe400078e02ff */
[----:B------:R-:W-:Y:S01]  /*4020*/  IMAD.WIDE.U32 R18, R2, c[0x0][0x1e0], R18 ;  /* 0x0000780002127a25 */ /* 0x000fe200078e0012 */
[----:B0-----:R-:W-:-:S03]  /*4030*/  HFMA2.MMA R10, -RZ, RZ, 0, 0 ;  /* 0x00000000ff0a7435 */ /* 0x001fc600000001ff */
[----:B-1----:R-:W-:Y:S02]  /*4040*/  IMAD.MOV R3, RZ, RZ, -R11 ;  /* 0x000000ffff037224 */ /* 0x002fe400078e0a0b */
[----:B------:R-:W-:Y:S02]  /*4050*/  IMAD.IADD R7, R17, 0x1, -R8 ;  /* 0x0000000111077824 */ /* 0x000fe400078e0a08 */
[----:B------:R-:W-:-:S03]  /*4060*/  IMAD R6, R3, R0, RZ ;  /* 0x0000000003067224 */ /* 0x000fc600078e02ff */
[----:B------:R-:W-:Y:S01]  /*4070*/  IABS R3, R7 ;  /* 0x0000000700037213 */ /* 0x000fe20000000000 */
[----:B------:R-:W-:Y:S01]  /*4080*/  IMAD.HI.U32 R6, R11, R6, R10 ;  /* 0x000000060b067227 */ /* 0x000fe200078e000a */
[----:B------:R-:W-:-:S04]  /*4090*/  LOP3.LUT R7, R7, c[0x0][0x214], RZ, 0x3c, !PT ;  /* 0x0000850007077a12 */ /* 0x000fc800078e3cff */
[----:B------:R-:W-:Y:S01]  /*40a0*/  ISETP.GE.AND P1, PT, R7, RZ, PT ;  /* 0x000000ff0700720c */ /* 0x000fe20003f26270 */
        /* <DEDUP_REMOVED lines=11> */
[----:B------:R-:W-:Y:S02]  /*4160*/  @P2 IADD3 R9, R9, 0x1, RZ ;  /* 0x0000000109092810 */ /* 0x000fe40007ffe0ff */
[----:B------:R-:W-:Y:S02]  /*4170*/  IMAD.IADD R19, R19, 0x1, R3 ;  /* 0x0000000113137824 */ /* 0x000fe400078e0203 */
[----:B------:R-:W-:Y:S02]  /*4180*/  @!P1 IADD3 R9, -R9, RZ, RZ ;  /* 0x000000ff09099210 */ /* 0x000fe40007ffe1ff */
[----:B------:R-:W-:-:S04]  /*4190*/  @!P0 LOP3.LUT R9, RZ, c[0x0][0x214], RZ, 0x33, !PT ;  /* 0x00008500ff098a12 */ /* 0x000fc800078e33ff */
[----:B------:R-:W-:Y:S01]  /*41a0*/  SHF.R.S32.HI R0, RZ, 0x1f, R9 ;  /* 0x0000001fff007819 */ /* 0x000fe20000011409 */
[C---:B------:R-:W-:Y:S02]  /*41b0*/  IMAD R8, R9.reuse, c[0x0][0x214], R8 ;  /* 0x0000850009087a24 */ /* 0x040fe400078e0208 */
[----:B------:R-:W-:-:S04]  /*41c0*/  IMAD.WIDE.U32 R18, R9, c[0x0][0x1f0], R18 ;  /* 0x00007c0009127a25 */ /* 0x000fc800078e0012 */
[----:B------:R-:W-:Y:S02]  /*41d0*/  IMAD R0, R0, c[0x0][0x1f0], RZ ;  /* 0x00007c0000007a24 */ /* 0x000fe400078e02ff */
[----:B------:R-:W-:Y:S02]  /*41e0*/  IMAD.IADD R8, R17, 0x1, -R8 ;  /* 0x0000000111087824 */ /* 0x000fe400078e0a08 */
[----:B------:R-:W-:-:S03]  /*41f0*/  IMAD R9, R9, c[0x0][0x1f4], R0 ;  /* 0x00007d0009097a24 */ /* 0x000fc600078e0200 */
[----:B------:R-:W-:Y:S02]  /*4200*/  SHF.R.S32.HI R0, RZ, 0x1f, R8 ;  /* 0x0000001fff007819 */ /* 0x000fe40000011408 */
[----:B------:R-:W-:-:S03]  /*4210*/  IADD3 R19, R19, R9, RZ ;  /* 0x0000000913137210 */ /* 0x000fc60007ffe0ff */
[----:B------:R-:W-:-:S04]  /*4220*/  IMAD R3, R0, c[0x0][0x1e8], RZ ;  /* 0x00007a0000037a24 */ /* 0x000fc800078e02ff */
[C---:B------:R-:W-:Y:S02]  /*4230*/  IMAD R3, R8.reuse, c[0x0][0x1ec], R3 ;  /* 0x00007b0008037a24 */ /* 0x040fe400078e0203 */
[----:B------:R-:W-:-:S04]  /*4240*/  IMAD.WIDE.U32 R8, R8, c[0x0][0x1e8], R18 ;  /* 0x00007a0008087a25 */ /* 0x000fc800078e0012 */
[----:B------:R-:W-:Y:S01]  /*4250*/  IMAD.IADD R3, R9, 0x1, R3 ;  /* 0x0000000109037824 */ /* 0x000fe200078e0203 */
[----:B------:R-:W-:-:S04]  /*4260*/  LEA R2, P0, R8, c[0x0][0x1d0], 0x1 ;  /* 0x0000740008027a11 */ /* 0x000fc800078008ff */
[----:B------:R-:W-:-:S05]  /*4270*/  LEA.HI.X R3, R8, c[0x0][0x1d4], R3, 0x1, P0 ;  /* 0x0000750008037a11 */ /* 0x000fca00000f0c03 */
[----:B------:R-:W-:Y:S01]  /*4280*/  STG.E.64 [R2.64], R4 ;  /* 0x0000000402007986 */ /* 0x000fe2000c101b08 */
[----:B------:R-:W-:Y:S05]  /*4290*/  EXIT ;  /* 0x000000000000794d */ /* 0x000fea0003800000 */
        .weak           $__internal_5_$__cuda_sm20_div_s64
        .type           $__internal_5_$__cuda_sm20_div_s64,@function
        .size           $__internal_5_$__cuda_sm20_div_s64,(.L_x_7701 - $__internal_5_$__cuda_sm20_div_s64)
$__internal_5_$__cuda_sm20_div_s64:
        /* <DEDUP_REMOVED lines=61> */
[----:B------:R-:W-:Y:S02]  /*4670*/  IADD3 R40, P2, R25, 0x1, RZ ;  /* 0x0000000119287810 */ /* 0x000fe40007f5e0ff */
[----:B------:R-:W-:Y:S02]  /*4680*/  SEL R29, R0, R29, P4 ;  /* 0x0000001d001d7207 */ /* 0x000fe40002000000 */
[----:B------:R-:W-:Y:S01]  /*4690*/  SEL R40, R40, R25, P4 ;  /* 0x0000001928287207 */ /* 0x000fe20002000000 */
[----:B------:R-:W-:Y:S01]  /*46a0*/  IMAD.X R23, RZ, RZ, R2, P2 ;  /* 0x000000ffff177224 */ /* 0x000fe200010e0602 */
[----:B------:R-:W-:Y:S01]  /*46b0*/  ISETP.GE.U32.AND.EX P0, PT, R29, R41, PT, P0 ;  /* 0x000000291d00720c */ /* 0x000fe20003f06100 */
[----:B------:R-:W-:Y:S01]  /*46c0*/  IMAD.MOV.U32 R41, RZ, RZ, 0x0 ;  /* 0x00000000ff297424 */ /* 0x000fe200078e00ff */
[----:B------:R-:W-:-:S02]  /*46d0*/  IADD3 R25, P2, R40, 0x1, RZ ;  /* 0x0000000128197810 */ /* 0x000fc40007f5e0ff */
[----:B------:R-:W-:Y:S02]  /*46e0*/  SEL R23, R23, R2, P4 ;  /* 0x0000000217177207 */ /* 0x000fe40002000000 */
[----:B------:R-:W-:Y:S01]  /*46f0*/  SEL R25, R25, R40, P0 ;  /* 0x0000002819197207 */ /* 0x000fe20000000000 */
[----:B------:R-:W-:Y:S01]  /*4700*/  IMAD.MOV.U32 R40, RZ, RZ, R22 ;  /* 0x000000ffff287224 */ /* 0x000fe200078e0016 */
[----:B------:R-:W-:Y:S02]  /*4710*/  IADD3.X R0, RZ, R23, RZ, P2, !PT ;  /* 0x00000017ff007210 */ /* 0x000fe400017fe4ff */
[----:B------:R-:W-:Y:S02]  /*4720*/  LOP3.LUT R2, R6, R21, RZ, 0x3c, !PT ;  /* 0x0000001506027212 */ /* 0x000fe400078e3cff */
[----:B------:R-:W-:Y:S02]  /*4730*/  SEL R23, R0, R23, P0 ;  /* 0x0000001700177207 */ /* 0x000fe40000000000 */
        /* <DEDUP_REMOVED lines=9> */
[----:B------:R-:W-:Y:S06]  /*47d0*/  RET.REL.NODEC R40 `(_ZN5flash32flash_fwd_splitkv_combine_kernelI23Flash_fwd_kernel_traitsILi64ELi64ELi256ELi4ELb0ELb0EN7cutlass6half_tE19Flash_kernel_traitsILi64ELi64ELi256ELi4ES3_EELi8ELi2ELb0EEEvNS_16Flash_fwd_paramsE) ;  /* 0xffffb82028007950 */ /* 0x000fec0003c3ffff */
.L_x_281:
        /* <DEDUP_REMOVED lines=10> */
.L_x_7701:


//--------------------- .text._ZN5flash32flash_fwd_splitkv_combine_kernelI23Flash_fwd_kernel_traitsILi64ELi64ELi256ELi4ELb0ELb0EN7cutlass6half_tE19Flash_kernel_traitsILi64ELi64ELi256ELi4ES3_EELi8ELi1ELb0EEEvNS_16Flash_fwd_paramsE --------------------------
	.section	.text._ZN5flash32flash_fwd_splitkv_combine_kernelI23Flash_fwd_kernel_traitsILi64ELi64ELi256ELi4ELb0ELb0EN7cutlass6half_tE19Flash_kernel_traitsILi64ELi64ELi256ELi4ES3_EELi8ELi1ELb0EEEvNS_16Flash_fwd_paramsE,"ax",@progbits
	.sectioninfo	@"SHI_REGISTERS=54"
	.align	128
        .global         _ZN5flash32flash_fwd_splitkv_combine_kernelI23Flash_fwd_kernel_traitsILi64ELi64ELi256ELi4ELb0ELb0EN7cutlass6half_tE19Flash_kernel_traitsILi64ELi64ELi256ELi4ES3_EELi8ELi1ELb0EEEvNS_16Flash_fwd_paramsE
        .type           _ZN5flash32flash_fwd_splitkv_combine_kernelI23Flash_fwd_kernel_traitsILi64ELi64ELi256ELi4ELb0ELb0EN7cutlass6half_tE19Flash_kernel_traitsILi64ELi64ELi256ELi4ES3_EELi8ELi1ELb0EEEvNS_16Flash_fwd_paramsE,@function
        .size           _ZN5flash32flash_fwd_splitkv_combine_kernelI23Flash_fwd_kernel_traitsILi64ELi64ELi256ELi4ELb0ELb0EN7cutlass6half_tE19Flash_kernel_traitsILi64ELi64ELi256ELi4ES3_EELi8ELi1ELb0EEEvNS_16Flash_fwd_paramsE,(.L_x_7702 - _ZN5flash32flash_fwd_splitkv_combine_kernelI23Flash_fwd_kernel_traitsILi64ELi64ELi256ELi4ELb0ELb0EN7cutlass6half_tE19Flash_kernel_traitsILi64ELi64ELi256ELi4ES3_EELi8ELi1ELb0EEEvNS_16Flash_fwd_paramsE)
        .other          _ZN5flash32flash_fwd_splitkv_combine_kernelI23Flash_fwd_kernel_traitsILi64ELi64ELi256ELi4ELb0ELb0EN7cutlass6half_tE19Flash_kernel_traitsILi64ELi64ELi256ELi4ES3_EELi8ELi1ELb0EEEvNS_16Flash_fwd_paramsE,@"STO_CUDA_ENTRY STV_DEFAULT"
_ZN5flash32flash_fwd_splitkv_combine_kernelI23Flash_fwd_kernel_traitsILi64ELi64ELi256ELi4ELb0ELb0EN7cutlass6half_tE19Flash_kernel_traitsILi64ELi64ELi256ELi4ES3_EELi8ELi1ELb0EEEvNS_16Flash_fwd_paramsE:
.text._ZN5flash32flash_fwd_splitkv_combine_kernelI23Flash_fwd_kernel_traitsILi64ELi64ELi256ELi4ELb0ELb0EN7cutlass6half_tE19Flash_kernel_traitsILi64ELi64ELi256ELi4ES3_EELi8ELi1ELb0EEEvNS_16Flash_fwd_paramsE:
        /* <DEDUP_REMOVED lines=23> */
[----:B------:R-:W-:Y:S05]  /*0170*/  CALL.REL.NOINC `($__internal_6_$__cuda_sm20_div_s64) ;  /* 0x0000417000007944 */ /* 0x000fea0003c00000 */
[----:B------:R-:W-:Y:S02]  /*0180*/  MOV R8, R0 ;  /* 0x0000000000087202 */ /* 0x000fe40000000f00 */
[----:B------:R-:W-:Y:S01]  /*0190*/  MOV R9, R23 ;  /* 0x0000001700097202 */ /* 0x000fe20000000f00 */
[----:B------:R-:W-:Y:S05]  /*01a0*/  BRA `(.L_x_283) ;  /* 0x0000013000007947 */ /* 0x000fea0003800000 */
.L_x_282:
        /* <DEDUP_REMOVED lines=8> */
[----:B------:R-:W-:Y:S01]  /*0230*/  IMAD.HI.U32 R0, R9, R0, R8 ;  /* 0x0000000009007227 */ /* 0x000fe200078e0008 */
[----:B------:R-:W-:-:S05]  /*0240*/  HFMA2.MMA R9, -RZ, RZ, 0, 0 ;  /* 0x00000000ff097435 */ /* 0x000fca00000001ff */
        /* <DEDUP_REMOVED lines=9> */
.L_x_283:
        /* <DEDUP_REMOVED lines=17> */
.L_x_285:
        /* <DEDUP_REMOVED lines=19> */
.L_x_286:
[----:B------:R-:W-:Y:S05]  /*0520*/  BSYNC B0 ;  /* 0x0000000000007941 */ /* 0x000fea0003800000 */
.L_x_284:
        /* <DEDUP_REMOVED lines=45> */
.L_x_288:
        /* <DEDUP_REMOVED lines=19> */
.L_x_289:
[----:B------:R-:W-:Y:S05]  /*0930*/  BSYNC B0 ;  /* 0x0000000000007941 */ /* 0x000fea0003800000 */
.L_x_287:
        /* <DEDUP_REMOVED lines=26> */
[----:B------:R-:W-:-:S13]  /*0ae0*/  ISETP.GE.U32.AND P0, PT, R0, R8, PT ;  /* 0x000000080000720c */ /* 0x000fda0003f06070 */
[----:B------:R-:W-:-:S05]  /*0af0*/  @P0 IADD3 R7, R7, 0x1, RZ ;  /* 0x0000000107070810 */ /* 0x000fca0007ffe0ff */
[----:B------:R-:W-:Y:S02]  /*0b00*/  IMAD.MOV.U32 R3, RZ, RZ, R7 ;  /* 0x000000ffff037224 */ /* 0x000fe400078e0007 */
[----:B------:R-:W-:Y:S02]  /*0b10*/  IMAD.MOV.U32 R7, RZ, RZ, c[0x0][0x1c0] ;  /* 0x00007000ff077624 */ /* 0x000fe400078e00ff */
[----:B------:R-:W-:Y:S01]  /*0b20*/  @!P2 IMAD.MOV R3, RZ, RZ, -R3 ;  /* 0x000000ffff03a224 */ /* 0x000fe200078e0a03 */
[----:B------:R-:W-:Y:S02]  /*0b30*/  @!P1 LOP3.LUT R3, RZ, c[0x0][0x214], RZ, 0x33, !PT ;  /* 0x00008500ff039a12 */ /* 0x000fe400078e33ff */
[C---:B------:R-:W-:Y:S01]  /*0b40*/  IADD3 R9, R7.reuse, -0x1, RZ ;  /* 0xffffffff07097810 */ /* 0x040fe20007ffe0ff */
[----:B------:R-:W-:Y:S02]  /*0b50*/  IMAD R7, R7, c[0x0][0x214], RZ ;  /* 0x0000850007077a24 */ /* 0x000fe400078e02ff */
        /* <DEDUP_REMOVED lines=44> */
.L_x_291:
        /* <DEDUP_REMOVED lines=19> */
.L_x_292:
[----:B------:R-:W-:Y:S05]  /*0f50*/  BSYNC B0 ;  /* 0x0000000000007941 */ /* 0x000fea0003800000 */
.L_x_290:
        /* <DEDUP_REMOVED lines=43> */
.L_x_294:
        /* <DEDUP_REMOVED lines=19> */
.L_x_295:
[----:B------:R-:W-:Y:S05]  /*1340*/  BSYNC B0 ;  /* 0x0000000000007941 */ /* 0x000fea0003800000 */
.L_x_293:
[----:B------:R-:W-:Y:S01]  /*1350*/  IABS R10, c[0x0][0x214] ;  /* 0x00008500000a7a13 */ /* 0x000fe20000000000 */
[----:B------:R-:W-:Y:S01]  /*1360*/  IMAD.MOV.U32 R24, RZ, RZ, RZ ;  /* 0x000000ffff187224 */ /* 0x000fe200078e00ff */
[----:B------:R-:W-:Y:S01]  /*1370*/  ISETP.GT.AND P3, PT, R7, RZ, PT ;  /* 0x000000ff0700720c */ /* 0x000fe20003f64270 */
[----:B------:R-:W0:Y:S01]  /*1380*/  S2R R26, SR_TID.X ;  /* 0x00000000001a7919 */ /* 0x000e220000002100 */
[----:B------:R-:W1:Y:S01]  /*1390*/  I2F.RP R22, R10 ;  /* 0x0000000a00167306 */ /* 0x000e620000209400 */
[----:B------:R-:W-:Y:S01]  /*13a0*/  ULDC.U8 UR4, c[0x0][0x329] ;  /* 0x0000ca4000047ab9 */ /* 0x000fe20000000000 */
[----:B------:R-:W-:Y:S01]  /*13b0*/  IMAD.MOV.U32 R36, RZ, RZ, c[0x0][0x214] ;  /* 0x00008500ff247624 */ /* 0x000fe200078e00ff */
[----:B------:R-:W-:Y:S01]  /*13c0*/  ULDC.64 UR8, c[0x0][0x118] ;  /* 0x0000460000087ab9 */ /* 0x000fe20000000a00 */
[----:B------:R-:W-:Y:S04]  /*13d0*/  BSSY B0, `(.L_x_296) ;  /* 0x000007d000007945 */ /* 0x000fe80003800000 */
[----:B-1----:R-:W1:Y:S01]  /*13e0*/  MUFU.RCP R22, R22 ;  /* 0x0000001600167308 */ /* 0x002e620000001000 */
[----:B0-----:R-:W-:-:S02]  /*13f0*/  SHF.R.S32.HI R31, RZ, 0x1f, R26 ;  /* 0x0000001fff1f7819 */ /* 0x001fc4000001141a */
[----:B-1----:R-:W-:-:S05]  /*1400*/  IADD3 R22, R22, 0xffffffe, RZ ;  /* 0x0ffffffe16167810 */ /* 0x002fca0007ffe0ff */
[----:B------:R-:W0:Y:S02]  /*1410*/  F2I.FTZ.U32.TRUNC.NTZ R23, R22 ;  /* 0x0000001600177305 */ /* 0x000e24000021f000 */
[--C-:B0-----:R-:W-:Y:S02]  /*1420*/  IMAD.MOV R0, RZ, RZ, -R23.reuse ;  /* 0x000000ffff007224 */ /* 0x101fe400078e0a17 */
[----:B------:R-:W-:Y:S02]  /*1430*/  IMAD.MOV.U32 R22, RZ, RZ, RZ ;  /* 0x000000ffff167224 */ /* 0x000fe400078e00ff */
[----:B------:R-:W-:Y:S01]  /*1440*/  IMAD R5, R0, R10, RZ ;  /* 0x0000000a00057224 */ /* 0x000fe200078e02ff */
[----:B------:R-:W-:Y:S02]  /*1450*/  IABS R0, R4 ;  /* 0x0000000400007213 */ /* 0x000fe40000000000 */
[----:B------:R-:W-:Y:S01]  /*1460*/  LOP3.LUT R4, R4, c[0x0][0x214], RZ, 0x3c, !PT ;  /* 0x0000850004047a12 */ /* 0x000fe200078e3cff */
[----:B------:R-:W-:Y:S01]  /*1470*/  IMAD.HI.U32 R5, R23, R5, R22 ;  /* 0x0000000517057227 */ /* 0x000fe200078e0016 */
[----:B------:R-:W-:-:S02]  /*1480*/  IABS R23, R8 ;  /* 0x0000000800177213 */ /* 0x000fc40000000000 */
[----:B------:R-:W-:Y:S02]  /*1490*/  ISETP.GE.AND P1, PT, R4, RZ, PT ;  /* 0x000000ff0400720c */ /* 0x000fe40003f26270 */
[----:B------:R-:W-:Y:S01]  /*14a0*/  LOP3.LUT R8, R8, c[0x0][0x1c0], RZ, 0x3c, !PT ;  /* 0x0000700008087a12 */ /* 0x000fe200078e3cff */
        /* <DEDUP_REMOVED lines=12> */
[----:B------:R-:W-:-:S04]  /*1570*/  IMAD.MOV.U32 R4, RZ, RZ, R11 ;  /* 0x000000ffff047224 */ /* 0x000fc800078e000b */
        /* <DEDUP_REMOVED lines=10> */
[----:B0-----:R-:W-:-:S02]  /*1620*/  IADD3 R10, R10, 0xffffffe, RZ ;  /* 0x0ffffffe0a0a7810 */ /* 0x001fc40007ffe0ff */
[----:B-1----:R-:W-:-:S05]  /*1630*/  IADD3 R11, R11, 0xffffffe, RZ ;  /* 0x0ffffffe0b0b7810 */ /* 0x002fca0007ffe0ff */
[----:B------:R-:W0:Y:S08]  /*1640*/  F2I.FTZ.U32.TRUNC.NTZ R25, R11 ;  /* 0x0000000b00197305 */ /* 0x000e30000021f000 */
[----:B------:R-:W1:Y:S01]  /*1650*/  F2I.FTZ.U32.TRUNC.NTZ R11, R10 ;  /* 0x0000000a000b7305 */ /* 0x000e62000021f000 */
[----:B0-----:R-:W-:-:S04]  /*1660*/  IMAD.MOV R22, RZ, RZ, -R25 ;  /* 0x000000ffff167224 */ /* 0x001fc800078e0a19 */
[----:B------:R-:W-:Y:S02]  /*1670*/  IMAD R22, R22, R5, RZ ;  /* 0x0000000516167224 */ /* 0x000fe400078e02ff */
[----:B-1----:R-:W-:Y:S02]  /*1680*/  IMAD.MOV R10, RZ, RZ, -R11 ;  /* 0x000000ffff0a7224 */ /* 0x002fe400078e0a0b */
[----:B------:R-:W-:Y:S01]  /*1690*/  IMAD.HI.U32 R22, R25, R22, R24 ;  /* 0x0000001619167227 */ /* 0x000fe200078e0018 */
[----:B------:R-:W-:Y:S02]  /*16a0*/  IABS R24, R4 ;  /* 0x0000000400187213 */ /* 0x000fe40000000000 */
[----:B------:R-:W-:Y:S01]  /*16b0*/  IABS R25, R13 ;  /* 0x0000000d00197213 */ /* 0x000fe20000000000 */
[----:B------:R-:W-:Y:S02]  /*16c0*/  IMAD R9, R10, R0, RZ ;  /* 0x000000000a097224 */ /* 0x000fe400078e02ff */
[----:B------:R-:W-:-:S02]  /*16d0*/  IMAD.MOV.U32 R10, RZ, RZ, RZ ;  /* 0x000000ffff0a7224 */ /* 0x000fc400078e00ff */
[----:B------:R-:W-:Y:S02]  /*16e0*/  IMAD.MOV R24, RZ, RZ, -R24 ;  /* 0x000000ffff187224 */ /* 0x000fe400078e0a18 */
[----:B------:R-:W-:Y:S01]  /*16f0*/  IMAD.HI.U32 R9, R11, R9, R10 ;  /* 0x000000090b097227 */ /* 0x000fe200078e000a */
[----:B------:R-:W-:-:S03]  /*1700*/  IABS R11, c[0x0][0x1c0] ;  /* 0x00007000000b7a13 */ /* 0x000fc60000000000 */
[----:B------:R-:W-:-:S04]  /*1710*/  IMAD.HI.U32 R22, R22, R25, RZ ;  /* 0x0000001916167227 */ /* 0x000fc800078e00ff */
[----:B------:R-:W-:Y:S02]  /*1720*/  IMAD.MOV R11, RZ, RZ, -R11 ;  /* 0x000000ffff0b7224 */ /* 0x000fe400078e0a0b */
[----:B------:R-:W-:-:S04]  /*1730*/  IMAD.HI.U32 R10, R9, R23, RZ ;  /* 0x00000017090a7227 */ /* 0x000fc800078e00ff */
[----:B------:R-:W-:Y:S02]  /*1740*/  IMAD R23, R10, R11, R23 ;  /* 0x0000000b0a177224 */ /* 0x000fe400078e0217 */
[--C-:B------:R-:W-:Y:S02]  /*1750*/  IMAD R24, R22, R24, R25.reuse ;  /* 0x0000001816187224 */ /* 0x100fe400078e0219 */
[----:B------:R-:W-:Y:S01]  /*1760*/  IMAD.HI.U32 R9, R9, R25, RZ ;  /* 0x0000001909097227 */ /* 0x000fe200078e00ff */
[----:B------:R-:W-:Y:S02]  /*1770*/  ISETP.GT.U32.AND P3, PT, R0, R23, PT ;  /* 0x000000170000720c */ /* 0x000fe40003f64070 */
[----:B------:R-:W-:Y:S01]  /*1780*/  ISETP.GT.U32.AND P0, PT, R5, R24, PT ;  /* 0x000000180500720c */ /* 0x000fe20003f04070 */
[----:B------:R-:W-:-:S05]  /*1790*/  IMAD R11, R9, R11, R25 ;  /* 0x0000000b090b7224 */ /* 0x000fca00078e0219 */
[----:B------:R-:W-:-:S05]  /*17a0*/  ISETP.GT.U32.AND P1, PT, R0, R11, PT ;  /* 0x0000000b0000720c */ /* 0x000fca0003f24070 */
[--C-:B------:R-:W-:Y:S01]  /*17b0*/  @!P3 IMAD.IADD R23, R23, 0x1, -R0.reuse ;  /* 0x000000011717b824 */ /* 0x100fe200078e0a00 */
[----:B------:R-:W-:Y:S01]  /*17c0*/  @!P3 IADD3 R10, R10, 0x1, RZ ;  /* 0x000000010a0ab810 */ /* 0x000fe20007ffe0ff */
[----:B------:R-:W-:Y:S01]  /*17d0*/  @!P0 IMAD.IADD R24, R24, 0x1, -R5 ;  /* 0x0000000118188824 */ /* 0x000fe200078e0a05 */
[----:B------:R-:W-:Y:S02]  /*17e0*/  @!P0 IADD3 R22, R22, 0x1, RZ ;  /* 0x0000000116168810 */ /* 0x000fe40007ffe0ff */
[----:B------:R-:W-:Y:S02]  /*17f0*/  ISETP.GE.U32.AND P6, PT, R23, R0, PT ;  /* 0x000000001700720c */ /* 0x000fe40003fc6070 */
[-C--:B------:R-:W-:Y:S01]  /*1800*/  ISETP.GE.U32.AND P2, PT, R24, R5.reuse, PT ;  /* 0x000000051800720c */ /* 0x080fe20003f46070 */
[----:B------:R-:W-:Y:S01]  /*1810*/  @!P1 IMAD.IADD R11, R11, 0x1, -R0 ;  /* 0x000000010b0b9824 */ /* 0x000fe200078e0a00 */
[----:B------:R-:W-:Y:S02]  /*1820*/  LOP3.LUT R24, R13, R5, RZ, 0x3c, !PT ;  /* 0x000000050d187212 */ /* 0x000fe400078e3cff */
[----:B------:R-:W-:-:S02]  /*1830*/  ISETP.GT.AND P3, PT, R3, RZ, PT ;  /* 0x000000ff0300720c */ /* 0x000fc40003f64270 */
[----:B------:R-:W-:Y:S02]  /*1840*/  ISETP.GE.AND P4, PT, R24, RZ, PT ;  /* 0x000000ff1800720c */ /* 0x000fe40003f86270 */
[----:B------:R-:W-:Y:S02]  /*1850*/  ISETP.GE.U32.AND P5, PT, R11, R0, PT ;  /* 0x000000000b00720c */ /* 0x000fe40003fa6070 */
[----:B------:R-:W-:Y:S02]  /*1860*/  LOP3.LUT R13, R13, c[0x0][0x1c0], RZ, 0x3c, !PT ;  /* 0x000070000d0d7a12 */ /* 0x000fe400078e3cff */
[----:B------:R-:W-:Y:S02]  /*1870*/  @P6 IADD3 R10, R10, 0x1, RZ ;  /* 0x000000010a0a6810 */ /* 0x000fe40007ffe0ff */
[----:B------:R-:W-:Y:S02]  /*1880*/  ISETP.NE.AND P6, PT, R4, RZ, PT ;  /* 0x000000ff0400720c */ /* 0x000fe40003fc5270 */
[----:B------:R-:W-:-:S02]  /*1890*/  @P2 IADD3 R22, R22, 0x1, RZ ;  /* 0x0000000116162810 */ /* 0x000fc40007ffe0ff */
[----:B------:R-:W-:Y:S02]  /*18a0*/  ISETP.GE.AND P0, PT, R8, RZ, PT ;  /* 0x000000ff0800720c */ /* 0x000fe40003f06270 */
[----:B------:R-:W-:Y:S01]  /*18b0*/  ISETP.GE.AND P2, PT, R13, RZ, PT ;  /* 0x000000ff0d00720c */ /* 0x000fe20003f46270 */
[----:B------:R-:W-:Y:S01]  /*18c0*/  IMAD.MOV.U32 R13, RZ, RZ, R22 ;  /* 0x000000ffff0d7224 */ /* 0x000fe200078e0016 */
[----:B------:R-:W-:Y:S02]  /*18d0*/  SHF.R.S32.HI R8, RZ, 0x1f, R3 ;  /* 0x0000001fff087819 */ /* 0x000fe40000011403 */
[----:B------:R-:W-:Y:S01]  /*18e0*/  @!P1 IADD3 R9, R9, 0x1, RZ ;  /* 0x0000000109099810 */ /* 0x000fe20007ffe0ff */
[----:B------:R-:W-:Y:S01]  /*18f0*/  @!P4 IMAD.MOV R13, RZ, RZ, -R13 ;  /* 0x000000ffff0dc224 */ /* 0x000fe200078e0a0d */
[----:B------:R-:W-:Y:S01]  /*1900*/  LEA.HI.SX32 R22, R3, 0x1, 0x1 ;  /* 0x0000000103167811 */ /* 0x000fe200078f0aff */
[----:B------:R-:W-:Y:S01]  /*1910*/  @!P3 IMAD.MOV R22, RZ, RZ, R8 ;  /* 0x000000ffff16b224 */ /* 0x000fe200078e0208 */
[----:B------:R-:W-:-:S02]  /*1920*/  @!P6 LOP3.LUT R13, RZ, R5, RZ, 0x33, !PT ;  /* 0x00000005ff0de212 */ /* 0x000fc400078e33ff */
[----:B------:R-:W-:Y:S01]  /*1930*/  LEA.HI R8, R31, R26, RZ, 0x3 ;  /* 0x0000001a1f087211 */ /* 0x000fe200078f18ff */
[----:B------:R-:W-:Y:S01]  /*1940*/  @!P0 IMAD.MOV R10, RZ, RZ, -R10 ;  /* 0x000000ffff0a8224 */ /* 0x000fe200078e0a0a */
        /* <DEDUP_REMOVED lines=12> */
[----:B------:R-:W-:Y:S02]  /*1a10*/  LOP3.LUT R8, R8, 0xfffffff8, RZ, 0xc0, !PT ;  /* 0xfffffff808087812 */ /* 0x000fe400078ec0ff */
[----:B------:R-:W-:Y:S01]  /*1a20*/  SEL R0, R0, R9, !P4 ;  /* 0x0000000900007207 */ /* 0x000fe20006000000 */
[----:B------:R-:W-:Y:S01]  /*1a30*/  IMAD R10, R10, R36, RZ ;  /* 0x000000240a0a7224 */ /* 0x000fe200078e02ff */
[----:B------:R-:W-:Y:S01]  /*1a40*/  SEL R11, R21, R11, P2 ;  /* 0x0000000b150b7207 */ /* 0x000fe20001000000 */
[----:B------:R-:W-:Y:S01]  /*1a50*/  IMAD.MOV.U32 R9, RZ, RZ, -0x800000 ;  /* 0xff800000ff097424 */ /* 0x000fe200078e00ff */
[----:B------:R-:W-:Y:S01]  /*1a60*/  SEL R13, R20, R13, P2 ;  /* 0x0000000d140d7207 */ /* 0x000fe20001000000 */
[----:B------:R-:W-:Y:S02]  /*1a70*/  IMAD R10, R22, R10, RZ ;  /* 0x0000000a160a7224 */ /* 0x000fe400078e02ff */
        /* <DEDUP_REMOVED lines=16> */
[----:B------:R-:W-:-:S06]  /*1b80*/  LEA.HI.X R9, R22, c[0x0][0x20c], R9, 0x2, P0 ;  /* 0x0000830016097a11 */ /* 0x000fcc00000f1409 */
[----:B------:R0:W5:Y:S03]  /*1b90*/  LDG.E R9, [R8.64] ;  /* 0x0000000808097981 */ /* 0x000166000c1e1900 */
.L_x_297:
[----:B------:R-:W-:Y:S05]  /*1ba0*/  BSYNC B0 ;  /* 0x0000000000007941 */ /* 0x000fea0003800000 */
.L_x_296:
[----:B------:R-:W-:Y:S01]  /*1bb0*/  ISETP.GT.AND P5, PT, R26, 0xf, PT ;  /* 0x0000000f1a00780c */ /* 0x000fe20003fa4270 */
[----:B------:R-:W-:Y:S01]  /*1bc0*/  IMAD.MOV.U32 R30, RZ, RZ, -0x800000 ;  /* 0xff800000ff1e7424 */ /* 0x000fe200078e00ff */
[----:B------:R-:W-:Y:S01]  /*1bd0*/  ISETP.GT.AND P2, PT, R4, RZ, PT ;  /* 0x000000ff0400720c */ /* 0x000fe20003f44270 */
[----:B------:R-:W-:Y:S01]  /*1be0*/  IMAD R0, R0, R36, RZ ;  /* 0x0000002400007224 */ /* 0x000fe200078e02ff */
[----:B------:R-:W-:Y:S01]  /*1bf0*/  BSSY B1, `(.L_x_298) ;  /* 0x00001e7000017945 */ /* 0x000fe20003800000 */
[----:B------:R-:W-:-:S08]  /*1c00*/  IMAD.MOV.U32 R29, RZ, RZ, 0x7f800000 ;  /* 0x7f800000ff1d7424 */ /* 0x000fd000078e00ff */
[----:B------:R-:W-:Y:S01]  /*1c10*/  @!P5 IMAD R5, R5, 0x9, R21 ;  /* 0x000000090505d824 */ /* 0x000fe200078e0215 */
[----:B0-----:R-:W-:Y:S02]  /*1c20*/  @!P5 LEA.HI R8, R26, R26, RZ, 0x1 ;  /* 0x0000001a1a08d211 */ /* 0x001fe400078f08ff */
[----:B------:R-:W-:Y:S02]  /*1c30*/  SHF.R.S32.HI R21, RZ, 0x1f, R4 ;  /* 0x0000001fff157819 */ /* 0x000fe40000011404 */
[----:B-----5:R-:W-:Y:S01]  /*1c40*/  @!P5 STS [R5.X4], R9 ;  /* 0x000000090500d388 */ /* 0x020fe20000004800 */
[C---:B------:R-:W-:Y:S01]  /*1c50*/  @!P5 LOP3.LUT R20, R8.reuse, 0xfffffffe, RZ, 0xc0, !PT ;  /* 0xfffffffe0814d812 */ /* 0x040fe200078ec0ff */
[----:B------:R-:W-:-:S04]  /*1c60*/  @!P5 IMAD.SHL.U32 R8, R8, 0x2, RZ ;  /* 0x000000020808d824 */ /* 0x000fc800078e00ff */
[----:B------:R-:W-:Y:S01]  /*1c70*/  @!P5 IMAD.IADD R20, R26, 0x1, -R20 ;  /* 0x000000011a14d824 */ /* 0x000fe200078e0a14 */
[----:B------:R-:W-:-:S05]  /*1c80*/  @!P5 LOP3.LUT R8, R8, 0xfffffffc, RZ, 0xc0, !PT ;  /* 0xfffffffc0808d812 */ /* 0x000fca00078ec0ff */
[----:B------:R-:W-:Y:S01]  /*1c90*/  @!P5 IMAD R8, R20, 0x24, R8 ;  /* 0x000000241408d824 */ /* 0x000fe200078e0208 */
[----:B------:R-:W-:Y:S01]  /*1ca0*/  BAR.SYNC.DEFER_BLOCKING 0x0 ;  /* 0x0000000000007b1d */ /* 0x000fe20000010000 */
[----:B------:R-:W-:-:S05]  /*1cb0*/  LOP3.LUT R20, R26, 0x1, RZ, 0xc0, !PT ;  /* 0x000000011a147812 */ /* 0x000fca00078ec0ff */
[----:B------:R-:W0:Y:S04]  /*1cc0*/  @!P5 LDS R30, [R8] ;  /* 0x00000000081ed984 */ /* 0x000e280000000800 */
[----:B0-----:R-:W0:Y:S02]  /*1cd0*/  SHFL.BFLY PT, R5, R30, 0x1, 0x1f ;  /* 0x0c201f001e057f89 */ /* 0x001e2400000e0000 */
        /* <DEDUP_REMOVED lines=8> */
[----:B------:R-:W-:Y:S01]  /*1d60*/  LEA.HI.SX32 R9, R4, 0x1, 0x1 ;  /* 0x0000000104097811 */ /* 0x000fe200078f0aff */
[----:B------:R-:W-:Y:S01]  /*1d70*/  @!P2 IMAD.MOV R9, RZ, RZ, R21 ;  /* 0x000000ffff09a224 */ /* 0x000fe200078e0215 */
[----:B------:R-:W-:Y:S02]  /*1d80*/  ISETP.EQ.U32.OR P2, PT, R20, 0x1, P5 ;  /* 0x000000011400780c */ /* 0x000fe40002f42470 */
        /* <DEDUP_REMOVED lines=43> */
[----:B------:R-:W-:Y:S05]  /*2040*/  CALL.REL.NOINC `($__internal_6_$__cuda_sm20_div_s64) ;  /* 0x000022a000007944 */ /* 0x000fea0003c00000 */
[----:B------:R-:W-:Y:S02]  /*2050*/  IADD3 R20, P0, RZ, -R0, RZ ;  /* 0x80000000ff147210 */ /* 0x000fe40007f1e0ff */
[-C--:B------:R-:W-:Y:S02]  /*2060*/  MOV R43, R23.reuse ;  /* 0x00000017002b7202 */ /* 0x080fe40000000f00 */
[----:B------:R-:W-:Y:S01]  /*2070*/  IADD3.X R6, RZ, ~R23, RZ, P0, !PT ;  /* 0x80000017ff067210 */ /* 0x000fe200007fe4ff */
[----:B------:R-:W-:-:S04]  /*2080*/  IMAD.WIDE.U32 R38, R42, R20, R38 ;  /* 0x000000142a267225 */ /* 0x000fc800078e0026 */
[----:B------:R-:W-:Y:S01]  /*2090*/  IMAD R6, R6, R42, RZ ;  /* 0x0000002a06067224 */ /* 0x000fe200078e02ff */
[----:B------:R-:W-:Y:S02]  /*20a0*/  MOV R25, R38 ;  /* 0x0000002600197202 */ /* 0x000fe40000000f00 */
[----:B------:R-:W-:Y:S01]  /*20b0*/  MOV R42, R0 ;  /* 0x00000000002a7202 */ /* 0x000fe20000000f00 */
[----:B------:R-:W-:-:S05]  /*20c0*/  IMAD R6, R5, R20, R6 ;  /* 0x0000001405067224 */ /* 0x000fca00078e0206 */
[----:B------:R-:W-:Y:S01]  /*20d0*/  IADD3 R6, R39, R6, RZ ;  /* 0x0000000627067210 */ /* 0x000fe20007ffe0ff */
[----:B------:R-:W-:Y:S05]  /*20e0*/  BRA `(.L_x_303) ;  /* 0x0000017000007947 */ /* 0x000fea0003800000 */
.L_x_302:
        /* <DEDUP_REMOVED lines=23> */
.L_x_303:
[----:B------:R-:W-:Y:S05]  /*2260*/  BSYNC B0 ;  /* 0x0000000000007941 */ /* 0x000fea0003800000 */
.L_x_301:
        /* <DEDUP_REMOVED lines=10> */
[-C--:B------:R-:W-:Y:S02]  /*2310*/  IADD3 R20, P0, RZ, -R0.reuse, RZ ;  /* 0x80000000ff147210 */ /* 0x080fe40007f1e0ff */
[----:B------:R-:W-:Y:S01]  /*2320*/  MOV R24, R25 ;  /* 0x0000001900187202 */ /* 0x000fe20000000f00 */
[----:B------:R-:W-:Y:S01]  /*2330*/  IMAD.MOV.U32 R25, RZ, RZ, R6 ;  /* 0x000000ffff197224 */ /* 0x000fe200078e0006 */
[-C--:B------:R-:W-:Y:S02]  /*2340*/  IADD3.X R5, RZ, ~R23.reuse, RZ, P0, !PT ;  /* 0x80000017ff057210 */ /* 0x080fe400007fe4ff */
        /* <DEDUP_REMOVED lines=8> */
.L_x_305:
        /* <DEDUP_REMOVED lines=22> */
.L_x_306:
[----:B------:R-:W-:Y:S05]  /*2530*/  BSYNC B0 ;  /* 0x0000000000007941 */ /* 0x000fea0003800000 */
.L_x_304:
        /* <DEDUP_REMOVED lines=14> */
[----:B------:R-:W-:Y:S02]  /*2620*/  MOV R40, R0 ;  /* 0x0000000000287202 */ /* 0x000fe40000000f00 */
[-C--:B------:R-:W-:Y:S01]  /*2630*/  IADD3.X R5, RZ, ~R23.reuse, RZ, P0, !PT ;  /* 0x80000017ff057210 */ /* 0x080fe200007fe4ff */
[----:B------:R-:W-:Y:S01]  /*2640*/  IMAD.WIDE.U32 R38, R33, R20, R38 ;  /* 0x0000001421267225 */ /* 0x000fe200078e0026 */
[----:B------:R-:W-:-:S03]  /*2650*/  MOV R41, R23 ;  /* 0x0000001700297202 */ /* 0x000fc60000000f00 */
[----:B------:R-:W-:-:S04]  /*2660*/  IMAD R5, R5, R33, RZ ;  /* 0x0000002105057224 */ /* 0x000fc800078e02ff */
[----:B------:R-:W-:-:S05]  /*2670*/  IMAD R5, R8, R20, R5 ;  /* 0x0000001408057224 */ /* 0x000fca00078e0205 */
[----:B------:R-:W-:Y:S01]  /*2680*/  IADD3 R8, R39, R5, RZ ;  /* 0x0000000527087210 */ /* 0x000fe20007ffe0ff */
[----:B------:R-:W-:Y:S05]  /*2690*/  BRA `(.L_x_309) ;  /* 0x0000016000007947 */ /* 0x000fea0003800000 */
.L_x_308:
        /* <DEDUP_REMOVED lines=22> */
.L_x_309:
[----:B------:R-:W-:Y:S05]  /*2800*/  BSYNC B0 ;  /* 0x0000000000007941 */ /* 0x000fea0003800000 */
.L_x_307:
[-C--:B------:R-:W-:Y:S01]  /*2810*/  IMAD R0, R35, R19.reuse, RZ ;  /* 0x0000001323007224 */ /* 0x080fe200078e02ff */
[----:B------:R-:W-:Y:S01]  /*2820*/  SHF.R.S32.HI R22, RZ, 0x1f, R2 ;  /* 0x0000001fff167819 */ /* 0x000fe20000011402 */
[C---:B------:R-:W-:Y:S01]  /*2830*/  IMAD.WIDE.U32 R20, R34.reuse, R19, RZ ;  /* 0x0000001322147225 */ /* 0x040fe200078e00ff */
[----:B------:R-:W-:Y:S01]  /*2840*/  SHF.R.S32.HI R23, RZ, 0x1f, R36 ;  /* 0x0000001fff177819 */ /* 0x000fe20000011424 */
[----:B------:R-:W-:Y:S02]  /*2850*/  BSSY B0, `(.L_x_310) ;  /* 0x0000040000007945 */ /* 0x000fe40003800000 */
[----:B------:R-:W-:Y:S02]  /*2860*/  IMAD R0, R34, R18, R0 ;  /* 0x0000001222007224 */ /* 0x000fe400078e0200 */
[----:B------:R-:W-:-:S03]  /*2870*/  IMAD.WIDE.U32 R34, R20, R17, RZ ;  /* 0x0000001114227225 */ /* 0x000fc600078e00ff */
[----:B------:R-:W-:Y:S01]  /*2880*/  IADD3 R0, R21, R0, RZ ;  /* 0x0000000015007210 */ /* 0x000fe20007ffe0ff */
[-C--:B------:R-:W-:Y:S01]  /*2890*/  IMAD R8, R8, R2.reuse, RZ ;  /* 0x0000000208087224 */ /* 0x080fe200078e02ff */
[----:B------:R-:W-:Y:S01]  /*28a0*/  SHF.R.S32.HI R21, RZ, 0x1f, R25 ;  /* 0x0000001fff157819 */ /* 0x000fe20000011419 */
[----:B------:R-:W-:Y:S02]  /*28b0*/  IMAD R4, R4, R2, RZ ;  /* 0x0000000204047224 */ /* 0x000fe400078e02ff */
[----:B------:R-:W-:Y:S02]  /*28c0*/  IMAD R5, R0, R17, RZ ;  /* 0x0000001100057224 */ /* 0x000fe400078e02ff */
[----:B------:R-:W-:Y:S02]  /*28d0*/  IMAD R0, R6, R25, RZ ;  /* 0x0000001906007224 */ /* 0x000fe400078e02ff */
[----:B------:R-:W-:Y:S02]  /*28e0*/  IMAD R5, R16, R20, R5 ;  /* 0x0000001410057224 */ /* 0x000fe400078e0205 */
[----:B------:R-:W-:-:S02]  /*28f0*/  IMAD R6, R41, R36, RZ ;  /* 0x0000002429067224 */ /* 0x000fc400078e02ff */
[----:B------:R-:W-:Y:S01]  /*2900*/  IMAD R8, R22, R38, R8 ;  /* 0x0000002616087224 */ /* 0x000fe200078e0208 */
[----:B------:R-:W-:Y:S01]  /*2910*/  IADD3 R5, R35, R5, RZ ;  /* 0x0000000523057210 */ /* 0x000fe20007ffe0ff */
[----:B------:R-:W-:Y:S02]  /*2920*/  IMAD R0, R21, R32, R0 ;  /* 0x0000002015007224 */ /* 0x000fe400078e0200 */
[----:B------:R-:W-:Y:S01]  /*2930*/  IMAD.WIDE.U32 R36, R40, R36, RZ ;  /* 0x0000002428247225 */ /* 0x000fe200078e00ff */
[----:B------:R-:W-:-:S03]  /*2940*/  LOP3.LUT R20, R43, R5, RZ, 0xfc, !PT ;  /* 0x000000052b147212 */ /* 0x000fc600078efcff */
[----:B------:R-:W-:Y:S01]  /*2950*/  IMAD R6, R23, R40, R6 ;  /* 0x0000002817067224 */ /* 0x000fe200078e0206 */
[----:B------:R-:W-:Y:S01]  /*2960*/  ISETP.NE.U32.AND P0, PT, R20, RZ, PT ;  /* 0x000000ff1400720c */ /* 0x000fe20003f05070 */
[----:B------:R-:W-:-:S03]  /*2970*/  IMAD.WIDE.U32 R38, R38, R2, RZ ;  /* 0x0000000226267225 */ /* 0x000fc600078e00ff */
[----:B------:R-:W-:Y:S01]  /*2980*/  IADD3 R6, R37, R6, RZ ;  /* 0x0000000625067210 */ /* 0x000fe20007ffe0ff */
[----:B------:R-:W-:Y:S01]  /*2990*/  IMAD.WIDE.U32 R32, R32, R25, RZ ;  /* 0x0000001920207225 */ /* 0x000fe200078e00ff */
[----:B------:R-:W-:-:S03]  /*29a0*/  IADD3 R8, R39, R8, RZ ;  /* 0x0000000827087210 */ /* 0x000fc60007ffe0ff */
[----:B------:R-:W-:Y:S01]  /*29b0*/  IMAD R3, R3, R2, RZ ;  /* 0x0000000203037224 */ /* 0x000fe200078e02ff */
[----:B------:R-:W-:-:S03]  /*29c0*/  IADD3 R2, R33, R0, RZ ;  /* 0x0000000021027210 */ /* 0x000fc60007ffe0ff */
[----:B------:R-:W-:Y:S05]  /*29d0*/  @!P0 BRA `(.L_x_311) ;  /* 0x0000010000008947 */ /* 0x000fea0003800000 */
[----:B------:R-:W-:Y:S01]  /*29e0*/  IMAD.MOV.U32 R28, RZ, RZ, R42 ;  /* 0x000000ffff1c7224 */ /* 0x000fe200078e002a */
[----:B------:R-:W-:Y:S01]  /*29f0*/  MOV R24, R43 ;  /* 0x0000002b00187202 */ /* 0x000fe20000000f00 */
[----:B------:R-:W-:Y:S01]  /*2a00*/  IMAD.MOV.U32 R23, RZ, RZ, R34 ;  /* 0x000000ffff177224 */ /* 0x000fe200078e0022 */
[----:B------:R-:W-:Y:S02]  /*2a10*/  MOV R22, 0x2a30 ;  /* 0x00002a3000167802 */ /* 0x000fe40000000f00 */
[----:B------:R-:W-:Y:S05]  /*2a20*/  CALL.REL.NOINC `($__internal_6_$__cuda_sm20_div_s64) ;  /* 0x000018c000007944 */ /* 0x000fea0003c00000 */
        /* <DEDUP_REMOVED lines=11> */
.L_x_311:
        /* <DEDUP_REMOVED lines=23> */
.L_x_312:
[----:B------:R-:W-:Y:S05]  /*2c50*/  BSYNC B0 ;  /* 0x0000000000007941 */ /* 0x000fea0003800000 */
.L_x_310:
        /* <DEDUP_REMOVED lines=11> */
[----:B------:R-:W-:-:S03]  /*2d10*/  IADD3.X R5, RZ, ~R23, RZ, P0, !PT ;  /* 0x80000017ff057210 */ /* 0x000fc600007fe4ff */
[----:B------:R-:W-:-:S04]  /*2d20*/  IMAD.WIDE.U32 R34, R19, R20, R34 ;  /* 0x0000001413227225 */ /* 0x000fc800078e0022 */
[----:B------:R-:W-:Y:S01]  /*2d30*/  IMAD R5, R5, R19, RZ ;  /* 0x0000001305057224 */ /* 0x000fe200078e02ff */
[----:B------:R-:W-:Y:S02]  /*2d40*/  MOV R19, R34 ;  /* 0x0000002200137202 */ /* 0x000fe40000000f00 */
[----:B------:R-:W-:Y:S01]  /*2d50*/  MOV R34, R0 ;  /* 0x0000000000227202 */ /* 0x000fe20000000f00 */
[----:B------:R-:W-:-:S04]  /*2d60*/  IMAD R5, R18, R20, R5 ;  /* 0x0000001412057224 */ /* 0x000fc800078e0205 */
[----:B------:R-:W-:Y:S02]  /*2d70*/  IMAD.IADD R18, R35, 0x1, R5 ;  /* 0x0000000123127824 */ /* 0x000fe400078e0205 */
[----:B------:R-:W-:Y:S01]  /*2d80*/  IMAD.MOV.U32 R35, RZ, RZ, R23 ;  /* 0x000000ffff237224 */ /* 0x000fe200078e0017 */
[----:B------:R-:W-:Y:S05]  /*2d90*/  BRA `(.L_x_315) ;  /* 0x0000017000007947 */ /* 0x000fea0003800000 */
.L_x_314:
        /* <DEDUP_REMOVED lines=23> */
.L_x_315:
[----:B------:R-:W-:Y:S05]  /*2f10*/  BSYNC B0 ;  /* 0x0000000000007941 */ /* 0x000fea0003800000 */
.L_x_313:
        /* <DEDUP_REMOVED lines=12> */
[----:B------:R-:W-:Y:S01]  /*2fe0*/  IADD3.X R5, RZ, ~R23, RZ, P0, !PT ;  /* 0x80000017ff057210 */ /* 0x000fe200007fe4ff */
[----:B------:R-:W-:-:S04]  /*2ff0*/  IMAD.WIDE.U32 R34, R17, R20, R34 ;  /* 0x0000001411227225 */ /* 0x000fc800078e0022 */
[----:B------:R-:W-:Y:S01]  /*3000*/  IMAD R5, R5, R17, RZ ;  /* 0x0000001105057224 */ /* 0x000fe200078e02ff */
[----:B------:R-:W-:-:S03]  /*3010*/  MOV R17, R34 ;  /* 0x0000002200117202 */ /* 0x000fc60000000f00 */
[----:B------:R-:W-:-:S05]  /*3020*/  IMAD R5, R16, R20, R5 ;  /* 0x0000001410057224 */ /* 0x000fca00078e0205 */
[----:B------:R-:W-:Y:S01]  /*3030*/  IADD3 R5, R35, R5, RZ ;  /* 0x0000000523057210 */ /* 0x000fe20007ffe0ff */
[----:B------:R-:W-:Y:S05]  /*3040*/  BRA `(.L_x_318) ;  /* 0x0000017000007947 */ /* 0x000fea0003800000 */
.L_x_317:
        /* <DEDUP_REMOVED lines=23> */
.L_x_318:
[----:B------:R-:W-:Y:S05]  /*31c0*/  BSYNC B0 ;  /* 0x0000000000007941 */ /* 0x000fea0003800000 */
.L_x_316:
[----:B------:R-:W-:Y:S01]  /*31d0*/  SHF.R.S32.HI R20, RZ, 0x1f, R10 ;  /* 0x0000001fff147819 */ /* 0x000fe2000001140a */
[-C--:B------:R-:W-:Y:S01]  /*31e0*/  IMAD R16, R23, R10.reuse, RZ ;  /* 0x0000000a17107224 */ /* 0x080fe200078e02ff */
[----:B------:R-:W-:Y:S01]  /*31f0*/  BSSY B0, `(.L_x_319) ;  /* 0x000003b000007945 */ /* 0x000fe20003800000 */
[----:B------:R-:W-:-:S04]  /*3200*/  IMAD.WIDE.U32 R34, R22, R10, RZ ;  /* 0x0000000a16227225 */ /* 0x000fc800078e00ff */
[----:B------:R-:W-:Y:S01]  /*3210*/  IMAD R10, R20, R22, R16 ;  /* 0x00000016140a7224 */ /* 0x000fe200078e0210 */
[----:B------:R-:W-:Y:S01]  /*3220*/  LOP3.LUT R20, R43, R14, RZ, 0xfc, !PT ;  /* 0x0000000e2b147212 */ /* 0x000fe200078efcff */
[----:B------:R-:W-:Y:S01]  /*3230*/  IMAD R0, R25, c[0x0][0x214], RZ ;  /* 0x0000850019007a24 */ /* 0x000fe200078e02ff */
[----:B------:R-:W-:Y:S01]  /*3240*/  SHF.R.S32.HI R16, RZ, 0x1f, R3 ;  /* 0x0000001fff107819 */ /* 0x000fe20000011403 */
[-C--:B------:R-:W-:Y:S01]  /*3250*/  IMAD R21, R5, R3.reuse, RZ ;  /* 0x0000000305157224 */ /* 0x080fe200078e02ff */
[----:B------:R-:W-:Y:S01]  /*3260*/  ISETP.NE.U32.AND P0, PT, R20, RZ, PT ;  /* 0x000000ff1400720c */ /* 0x000fe20003f05070 */
[----:B------:R-:W-:Y:S01]  /*3270*/  IMAD R18, R18, R0, RZ ;  /* 0x0000000012127224 */ /* 0x000fe200078e02ff */
[----:B------:R-:W-:Y:S01]  /*3280*/  SHF.R.S32.HI R5, RZ, 0x1f, R0 ;  /* 0x0000001fff057819 */ /* 0x000fe20000011400 */
[----:B------:R-:W-:Y:S01]  /*3290*/  IMAD.WIDE.U32 R44, R17, R3, RZ ;  /* 0x00000003112c7225 */ /* 0x000fe200078e00ff */
[----:B------:R-:W-:-:S03]  /*32a0*/  IADD3 R10, R35, R10, RZ ;  /* 0x0000000a230a7210 */ /* 0x000fc60007ffe0ff */
[----:B------:R-:W-:Y:S02]  /*32b0*/  IMAD R3, R5, R19, R18 ;  /* 0x0000001305037224 */ /* 0x000fe400078e0212 */
[----:B------:R-:W-:Y:S02]  /*32c0*/  IMAD R16, R16, R17, R21 ;  /* 0x0000001110107224 */ /* 0x000fe400078e0215 */
[----:B------:R-:W-:-:S03]  /*32d0*/  IMAD.WIDE.U32 R18, R19, R0, RZ ;  /* 0x0000000013127225 */ /* 0x000fc600078e00ff */
[----:B------:R-:W-:Y:S02]  /*32e0*/  IADD3 R16, R45, R16, RZ ;  /* 0x000000102d107210 */ /* 0x000fe40007ffe0ff */
[----:B------:R-:W-:Y:S01]  /*32f0*/  IADD3 R3, R19, R3, RZ ;  /* 0x0000000313037210 */ /* 0x000fe20007ffe0ff */
[----:B------:R-:W-:Y:S05]  /*3300*/  @!P0 BRA `(.L_x_320) ;  /* 0x0000012000008947 */ /* 0x000fea0003800000 */
[----:B------:R-:W-:Y:S01]  /*3310*/  IMAD.MOV.U32 R28, RZ, RZ, R42 ;  /* 0x000000ffff1c7224 */ /* 0x000fe200078e002a */
[----:B------:R-:W-:Y:S01]  /*3320*/  MOV R23, R15 ;  /* 0x0000000f00177202 */ /* 0x000fe20000000f00 */
[----:B------:R-:W-:Y:S01]  /*3330*/  IMAD.MOV.U32 R24, RZ, RZ, R43 ;  /* 0x000000ffff187224 */ /* 0x000fe200078e002b */
[----:B------:R-:W-:Y:S02]  /*3340*/  MOV R5, R14 ;  /* 0x0000000e00057202 */ /* 0x000fe40000000f00 */
[----:B------:R-:W-:Y:S02]  /*3350*/  MOV R22, 0x3370 ;  /* 0x0000337000167802 */ /* 0x000fe40000000f00 */
[----:B------:R-:W-:Y:S05]  /*3360*/  CALL.REL.NOINC `($__internal_6_$__cuda_sm20_div_s64) ;  /* 0x00000f8000007944 */ /* 0x000fea0003c00000 */
[----:B------:R-:W-:Y:S01]  /*3370*/  IADD3 R17, P0, RZ, -R0, RZ ;  /* 0x80000000ff117210 */ /* 0x000fe20007f1e0ff */
[----:B------:R-:W-:Y:S01]  /*3380*/  IMAD.MOV.U32 R21, RZ, RZ, R43 ;  /* 0x000000ffff157224 */ /* 0x000fe200078e002b */
[----:B------:R-:W-:-:S02]  /*3390*/  MOV R20, R42 ;  /* 0x0000002a00147202 */ /* 0x000fc40000000f00 */
[----:B------:R-:W-:Y:S02]  /*33a0*/  IADD3.X R5, RZ, ~R23, RZ, P0, !PT ;  /* 0x80000017ff057210 */ /* 0x000fe400007fe4ff */
        /* <DEDUP_REMOVED lines=8> */
.L_x_320:
        /* <DEDUP_REMOVED lines=23> */
.L_x_321:
[----:B------:R-:W-:Y:S05]  /*35a0*/  BSYNC B0 ;  /* 0x0000000000007941 */ /* 0x000fea0003800000 */
.L_x_319:
        /* <DEDUP_REMOVED lines=28> */
.L_x_323:
        /* <DEDUP_REMOVED lines=23> */
.L_x_324:
[----:B------:R-:W-:Y:S05]  /*38e0*/  BSYNC B0 ;  /* 0x0000000000007941 */ /* 0x000fea0003800000 */
.L_x_322:
        /* <DEDUP_REMOVED lines=20> */
.L_x_300:
[----:B------:R-:W-:-:S04]  /*3a30*/  LEA R2, P0, R38, c[0x0][0x200], 0x2 ;  /* 0x0000800026027a11 */ /* 0x000fc800078010ff */
[----:B------:R-:W-:-:S05]  /*3a40*/  LEA.HI.X R3, R38, c[0x0][0x204], R39, 0x2, P0 ;  /* 0x0000810026037a11 */ /* 0x000fca00000f1427 */
[----:B------:R0:W-:Y:S04]  /*3a50*/  STG.E [R2.64], R29 ;  /* 0x0000001d02007986 */ /* 0x0001e8000c101908 */
.L_x_299:
[----:B------:R-:W-:Y:S05]  /*3a60*/  BSYNC B1 ;  /* 0x0000000000017941 */ /* 0x000fea0003800000 */
.L_x_298:
[-C--:B0-----:R-:W-:Y:S01]  /*3a70*/  LEA.HI R2, R26, R26.reuse, RZ, 0x1 ;  /* 0x0000001a1a027211 */ /* 0x081fe200078f08ff */
[----:B------:R-:W-:Y:S01]  /*3a80*/  IMAD.MOV.U32 R4, RZ, RZ, RZ ;  /* 0x000000ffff047224 */ /* 0x000fe200078e00ff */
[-C--:B------:R-:W-:Y:S02]  /*3a90*/  LEA.HI R17, R31, R26.reuse, RZ, 0x4 ;  /* 0x0000001a1f117211 */ /* 0x080fe400078f20ff */
[----:B------:R-:W-:Y:S02]  /*3aa0*/  LOP3.LUT R0, R2, 0xfffffffe, RZ, 0xc0, !PT ;  /* 0xfffffffe02007812 */ /* 0x000fe400078ec0ff */
[----:B------:R-:W-:Y:S02]  /*3ab0*/  LOP3.LUT R18, R17, 0x3ffffff0, RZ, 0xc0, !PT ;  /* 0x3ffffff011127812 */ /* 0x000fe400078ec0ff */
[----:B------:R-:W-:Y:S01]  /*3ac0*/  SHF.R.S32.HI R17, RZ, 0x4, R17 ;  /* 0x00000004ff117819 */ /* 0x000fe20000011411 */
[----:B------:R-:W-:Y:S01]  /*3ad0*/  IMAD.IADD R0, R26, 0x1, -R0 ;  /* 0x000000011a007824 */ /* 0x000fe200078e0a00 */
[----:B------:R-:W-:-:S04]  /*3ae0*/  IADD3 R18, -R18, R26, RZ ;  /* 0x0000001a12127210 */ /* 0x000fc80007ffe1ff */
[----:B------:R-:W-:Y:S02]  /*3af0*/  ISETP.GE.OR P5, PT, R0, c[0x0][0x314], P5 ;  /* 0x0000c50000007a0c */ /* 0x000fe40002fa6670 */
[----:B------:R-:W-:-:S11]  /*3b00*/  SHF.L.U32 R18, R18, 0x2, RZ ;  /* 0x0000000212127819 */ /* 0x000fd600000006ff */
[----:B------:R-:W-:Y:S02]  /*3b10*/  @!P5 IMAD.SHL.U32 R2, R2, 0x2, RZ ;  /* 0x000000020202d824 */ /* 0x000fe400078e00ff */
[----:B------:R-:W-:-:S03]  /*3b20*/  @!P5 FADD.FTZ R3, -R29, R30 ;  /* 0x0000001e1d03d221 */ /* 0x000fc60000010100 */
[----:B------:R-:W-:Y:S01]  /*3b30*/  @!P5 LOP3.LUT R2, R2, 0xfffffffc, RZ, 0xc0, !PT ;  /* 0xfffffffc0202d812 */ /* 0x000fe200078ec0ff */
[----:B------:R-:W-:-:S04]  /*3b40*/  @!P5 FMUL.FTZ R3, R3, 1.4426950216293334961 ;  /* 0x3fb8aa3b0303d820 */ /* 0x000fc80000410000 */
[----:B------:R-:W-:Y:S02]  /*3b50*/  @!P5 IMAD R2, R0, 0x24, R2 ;  /* 0x000000240002d824 */ /* 0x000fe400078e0202 */
[----:B------:R-:W0:Y:S01]  /*3b60*/  @!P5 MUFU.EX2 R3, R3 ;  /* 0x000000030003d308 */ /* 0x000e220000000800 */
[----:B------:R-:W-:-:S05]  /*3b70*/  IMAD.MOV.U32 R0, RZ, RZ, c[0x0][0x314] ;  /* 0x0000c500ff007624 */ /* 0x000fca00078e00ff */
[----:B------:R-:W-:Y:S01]  /*3b80*/  ISETP.GE.AND P0, PT, R0, 0x1, PT ;  /* 0x000000010000780c */ /* 0x000fe20003f06270 */
[----:B------:R-:W-:Y:S01]  /*3b90*/  IMAD.MOV.U32 R0, RZ, RZ, RZ ;  /* 0x000000ffff007224 */ /* 0x000fe200078e00ff */
[----:B0-----:R0:W-:Y:S02]  /*3ba0*/  @!P5 STS [R2], R3 ;  /* 0x000000030200d388 */ /* 0x0011e40000000800 */
[----:B0-----:R-:W-:Y:S02]  /*3bb0*/  CS2R R2, SRZ ;  /* 0x0000000000027805 */ /* 0x001fe4000001ff00 */
[----:B------:R-:W-:Y:S07]  /*3bc0*/  BAR.SYNC.DEFER_BLOCKING 0x0 ;  /* 0x0000000000007b1d */ /* 0x000fee0000010000 */
        /* <DEDUP_REMOVED lines=18> */
.L_x_328:
[----:B------:R-:W-:Y:S01]  /*3cf0*/  BSSY B0, `(.L_x_326) ;  /* 0x0000007000007945 */ /* 0x000fe20003800000 */
[----:B------:R-:W-:-:S05]  /*3d00*/  @P2 BRA `(.L_x_327) ;  /* 0x0000005000002947 */ /* 0x000fca0003800000 */
[----:B------:R-:W-:Y:S01]  /*3d10*/  ISETP.GE.AND P0, PT, R18, c[0x0][0x220], PT ;  /* 0x0000880012007a0c */ /* 0x000fe20003f06270 */
[----:B------:R-:W-:Y:S01]  /*3d20*/  CS2R R8, SRZ ;  /* 0x0000000000087805 */ /* 0x000fe2000001ff00 */
[----:B------:R-:W-:Y:S11]  /*3d30*/  CS2R R10, SRZ ;  /* 0x00000000000a7805 */ /* 0x000ff6000001ff00 */
[----:B------:R-:W-:Y:S05]  /*3d40*/  @!P0 MOV R15, R13 ;  /* 0x0000000d000f8202 */ /* 0x000fea0000000f00 */
[----:B------:R0:W5:Y:S02]  /*3d50*/  @!P0 LDG.E.128 R8, [R14.64] ;  /* 0x000000080e088981 */ /* 0x000164000c1e1d00 */
.L_x_327:
[----:B------:R-:W-:Y:S05]  /*3d60*/  BSYNC B0 ;  /* 0x0000000000007941 */ /* 0x000fea0003800000 */
.L_x_326:
        /* <DEDUP_REMOVED lines=11> */
.L_x_325:
[----:B------:R-:W-:Y:S02]  /*3e20*/  IADD3 R17, R17, UR6, RZ ;  /* 0x0000000611117c10 */ /* 0x000fe4000fffe0ff */
[----:B------:R-:W-:-:S02]  /*3e30*/  F2FP.PACK_AB R2, R2, R0 ;  /* 0x000000000202723e */ /* 0x000fc400000000ff */
        /* <DEDUP_REMOVED lines=18> */
[----:B------:R-:W-:Y:S01]  /*3f60*/  IMAD.HI.U32 R4, R11, R4, R10 ;  /* 0x000000040b047227 */ /* 0x000fe200078e000a */
[----:B------:R-:W0:Y:S05]  /*3f70*/  I2F.RP R5, R0 ;  /* 0x0000000000057306 */ /* 0x000e2a0000209400 */
[----:B------:R-:W-:-:S04]  /*3f80*/  IMAD.HI.U32 R4, R4, R9, RZ ;  /* 0x0000000904047227 */ /* 0x000fc800078e00ff */
[----:B------:R-:W-:-:S05]  /*3f90*/  IMAD R6, R4, R6, R9 ;  /* 0x0000000604067224 */ /* 0x000fca00078e0209 */
[----:B------:R-:W-:Y:S01]  /*3fa0*/  ISETP.GT.U32.AND P1, PT, R8, R6, PT ;  /* 0x000000060800720c */ /* 0x000fe20003f24070 */
[----:B0-----:R-:W0:-:S12]  /*3fb0*/  MUFU.RCP R5, R5 ;  /* 0x0000000500057308 */ /* 0x001e180000001000 */
[----:B------:R-:W-:Y:S01]  /*3fc0*/  @!P1 IMAD.IADD R6, R6, 0x1, -R8 ;  /* 0x0000000106069824 */ /* 0x000fe200078e0a08 */
[----:B------:R-:W-:Y:S02]  /*3fd0*/  @!P1 IADD3 R4, R4, 0x1, RZ ;  /* 0x0000000104049810 */ /* 0x000fe40007ffe0ff */
[----:B------:R-:W-:Y:S02]  /*3fe0*/  ISETP.NE.AND P1, PT, R7, RZ, PT ;  /* 0x000000ff0700720c */ /* 0x000fe40003f25270 */
[----:B------:R-:W-:Y:S02]  /*3ff0*/  ISETP.GE.U32.AND P2, PT, R6, R8, PT ;  /* 0x000000080600720c */ /* 0x000fe40003f46070 */
[----:B------:R-:W-:Y:S02]  /*4000*/  LOP3.LUT R6, R17, R7, RZ, 0x3c, !PT ;  /* 0x0000000711067212 */ /* 0x000fe400078e3cff */
[----:B0-----:R-:W-:Y:S02]  /*4010*/  IADD3 R5, R5, 0xffffffe, RZ ;  /* 0x0ffffffe05057810 */ /* 0x001fe40007ffe0ff */
[----:B------:R-:W-:-:S02]  /*4020*/  ISETP.GE.AND P0, PT, R6, RZ, PT ;  /* 0x000000ff0600720c */ /* 0x000fc40003f06270 */
[----:B------:R-:W0:Y:S05]  /*4030*/  F2I.FTZ.U32.TRUNC.NTZ R11, R5 ;  /* 0x00000005000b7305 */ /* 0x000e2a000021f000 */
[----:B------:R-:W-:-:S06]  /*4040*/  @P2 IADD3 R4, R4, 0x1, RZ ;  /* 0x0000000104042810 */ /* 0x000fcc0007ffe0ff */
[----:B------:R-:W-:Y:S02]  /*4050*/  @!P0 IADD3 R4, -R4, RZ, RZ ;  /* 0x000000ff04048210 */ /* 0x000fe40007ffe1ff */
[----:B------:R-:W-:Y:S01]  /*4060*/  @!P1 LOP3.LUT R4, RZ, R7, RZ, 0x33, !PT ;  /* 0x00000007ff049212 */ /* 0x000fe200078e33ff */
[----:B0-----:R-:W-:-:S04]  /*4070*/  IMAD.MOV R5, RZ, RZ, -R11 ;  /* 0x000000ffff057224 */ /* 0x001fc800078e0a0b */
        /* <DEDUP_REMOVED lines=8> */
[----:B------:R-:W-:-:S03]  /*4100*/  ISETP.GE.AND P1, PT, R8, RZ, PT ;  /* 0x000000ff0800720c */ /* 0x000fc60003f26270 */
[----:B------:R-:W-:-:S04]  /*4110*/  IMAD.MOV R6, RZ, RZ, -R9 ;  /* 0x000000ffff067224 */ /* 0x000fc800078e0a09 */
[----:B------:R-:W-:-:S05]  /*4120*/  IMAD R5, R0, R6, R5 ;  /* 0x0000000600057224 */ /* 0x000fca00078e0205 */
[----:B------:R-:W-:-:S13]  /*4130*/  ISETP.GT.U32.AND P0, PT, R0, R5, PT ;  /* 0x000000050000720c */ /* 0x000fda0003f04070 */
[-C--:B------:R-:W-:Y:S02]  /*4140*/  @!P0 IADD3 R5, R5, -R0.reuse, RZ ;  /* 0x8000000005058210 */ /* 0x080fe40007ffe0ff */
[----:B------:R-:W-:Y:S02]  /*4150*/  @!P0 IADD3 R9, R9, 0x1, RZ ;  /* 0x0000000109098810 */ /* 0x000fe40007ffe0ff */
[----:B------:R-:W-:Y:S02]  /*4160*/  ISETP.GE.U32.AND P2, PT, R5, R0, PT ;  /* 0x000000000500720c */ /* 0x000fe40003f46070 */
[----:B------:R-:W-:Y:S02]  /*4170*/  ISETP.NE.AND P0, PT, RZ, c[0x0][0x214], PT ;  /* 0x00008500ff007a0c */ /* 0x000fe40003f05270 */
[----:B------:R-:W-:-:S05]  /*4180*/  SHF.R.S32.HI R0, RZ, 0x1f, R4 ;  /* 0x0000001fff007819 */ /* 0x000fca0000011404 */
[----:B------:R-:W-:-:S04]  /*4190*/  IMAD R0, R0, c[0x0][0x1e0], RZ ;  /* 0x0000780000007a24 */ /* 0x000fc800078e02ff */
[----:B------:R-:W-:Y:S01]  /*41a0*/  @P2 IADD3 R9, R9, 0x1, RZ ;  /* 0x0000000109092810 */ /* 0x000fe20007ffe0ff */
[----:B------:R-:W-:-:S04]  /*41b0*/  IMAD R4, R4, c[0x0][0x1e4], R0 ;  /* 0x0000790004047a24 */ /* 0x000fc800078e0200 */
[----:B------:R-:W-:Y:S01]  /*41c0*/  @!P1 IMAD.MOV R9, RZ, RZ, -R9 ;  /* 0x000000ffff099224 */ /* 0x000fe200078e0a09 */
[----:B------:R-:W-:Y:S01]  /*41d0*/  @!P0 LOP3.LUT R9, RZ, c[0x0][0x214], RZ, 0x33, !PT ;  /* 0x00008500ff098a12 */ /* 0x000fe200078e33ff */
[----:B------:R-:W-:-:S03]  /*41e0*/  IMAD.IADD R19, R19, 0x1, R4 ;  /* 0x0000000113137824 */ /* 0x000fc600078e0204 */
        /* <DEDUP_REMOVED lines=8> */
[----:B------:R-:W-:Y:S02]  /*4270*/  IMAD R4, R4, c[0x0][0x1e8], RZ ;  /* 0x00007a0004047a24 */ /* 0x000fe400078e02ff */
[----:B------:R-:W-:-:S04]  /*4280*/  IMAD.WIDE.U32 R18, R7, c[0x0][0x1e8], R18 ;  /* 0x00007a0007127a25 */ /* 0x000fc800078e0012 */
[----:B------:R-:W-:Y:S01]  /*4290*/  IMAD R4, R7, c[0x0][0x1ec], R4 ;  /* 0x00007b0007047a24 */ /* 0x000fe200078e0204 */
[----:B------:R-:W-:-:S03]  /*42a0*/  LEA R6, P0, R18, c[0x0][0x1d0], 0x1 ;  /* 0x0000740012067a11 */ /* 0x000fc600078008ff */
[----:B------:R-:W-:-:S05]  /*42b0*/  IMAD.IADD R4, R19, 0x1, R4 ;  /* 0x0000000113047824 */ /* 0x000fca00078e0204 */
[----:B------:R-:W-:-:S05]  /*42c0*/  LEA.HI.X R7, R18, c[0x0][0x1d4], R4, 0x1, P0 ;  /* 0x0000750012077a11 */ /* 0x000fca00000f0c04 */
[----:B------:R-:W-:Y:S01]  /*42d0*/  STG.E.64 [R6.64], R2 ;  /* 0x0000000206007986 */ /* 0x000fe2000c101b08 */
[----:B------:R-:W-:Y:S05]  /*42e0*/  EXIT ;  /* 0x000000000000794d */ /* 0x000fea0003800000 */
        .weak           $__internal_6_$__cuda_sm20_div_s64
        .type           $__internal_6_$__cuda_sm20_div_s64,@function
        .size           $__internal_6_$__cuda_sm20_div_s64,(.L_x_7702 - $__internal_6_$__cuda_sm20_div_s64)
$__internal_6_$__cuda_sm20_div_s64:
        /* <DEDUP_REMOVED lines=33> */
[----:B------:R-:W-:Y:S02]  /*4500*/  IMAD.X R0, R0, 0x1, R27, P0 ;  /* 0x0000000100007824 */ /* 0x000fe400000e061b */
[----:B------:R-:W-:Y:S02]  /*4510*/  IMAD R27, R27, R20, RZ ;  /* 0x000000141b1b7224 */ /* 0x000fe400078e02ff */
[----:B------:R-:W-:-:S03]  /*4520*/  IMAD.MOV.U32 R49, RZ, RZ, RZ ;  /* 0x000000ffff317224 */ /* 0x000fc600078e00ff */
        /* <DEDUP_REMOVED lines=35> */
[----:B------:R-:W-:Y:S02]  /*4760*/  ISETP.NE.U32.AND P0, PT, R23, RZ, PT ;  /* 0x000000ff1700720c */ /* 0x000fe40003f05070 */
[----:B------:R-:W-:-:S02]  /*4770*/  SEL R20, R0, R20, P2 ;  /* 0x0000001400147207 */ /* 0x000fc40001000000 */
[-C--:B------:R-:W-:Y:S02]  /*4780*/  IADD3 R0, P2, RZ, -R21.reuse, RZ ;  /* 0x80000015ff007210 */ /* 0x080fe40007f5e0ff */
[----:B------:R-:W-:Y:S02]  /*4790*/  ISETP.GE.AND P3, PT, R27, RZ, PT ;  /* 0x000000ff1b00720c */ /* 0x000fe40003f66270 */
[----:B------:R-:W-:Y:S01]  /*47a0*/  ISETP.NE.AND.EX P0, PT, R5, RZ, PT, P0 ;  /* 0x000000ff0500720c */ /* 0x000fe20003f05300 */
[----:B------:R-:W-:Y:S01]  /*47b0*/  IMAD.X R23, RZ, RZ, ~R20, P2 ;  /* 0x000000ffff177224 */ /* 0x000fe200010e0e14 */
[----:B------:R-:W-:Y:S01]  /*47c0*/  SEL R0, R0, R21, !P3 ;  /* 0x0000001500007207 */ /* 0x000fe20005800000 */
[----:B------:R-:W-:-:S03]  /*47d0*/  IMAD.MOV.U32 R21, RZ, RZ, 0x0 ;  /* 0x00000000ff157424 */ /* 0x000fc600078e00ff */
[----:B------:R-:W-:Y:S01]  /*47e0*/  SEL R23, R23, R20, !P3 ;  /* 0x0000001417177207 */ /* 0x000fe20005800000 */
[----:B------:R-:W-:Y:S01]  /*47f0*/  IMAD.MOV.U32 R20, RZ, RZ, R22 ;  /* 0x000000ffff147224 */ /* 0x000fe200078e0016 */
[----:B------:R-:W-:Y:S02]  /*4800*/  SEL R0, R0, 0xffffffff, P0 ;  /* 0xffffffff00007807 */ /* 0x000fe40000000000 */
[----:B------:R-:W-:Y:S01]  /*4810*/  SEL R23, R23, 0xffffffff, P0 ;  /* 0xffffffff17177807 */ /* 0x000fe20000000000 */
[----:B------:R-:W-:Y:S06]  /*4820*/  RET.REL.NODEC R20 `(_ZN5flash32flash_fwd_splitkv_combine_kernelI23Flash_fwd_kernel_traitsILi64ELi64ELi256ELi4ELb0ELb0EN7cutlass6half_tE19Flash_kernel_traitsILi64ELi64ELi256ELi4ES3_EELi8ELi1ELb0EEEvNS_16Flash_fwd_paramsE) ;  /* 0xffffb7d014007950 */ /* 0x000fec0003c3ffff */
.L_x_329:
        /* <DEDUP_REMOVED lines=13> */
.L_x_7702:


//--------------------- .text._ZN5flash32flash_fwd_splitkv_combine_kernelI23Flash_fwd_kernel_traitsILi64ELi64ELi256ELi4ELb0ELb0EN7cutlass6half_tE19Flash_kernel_traitsILi64ELi64ELi256ELi4ES3_EELi8ELi7ELb1EEEvNS_16Flash_fwd_paramsE --------------------------
	.section	.text._ZN5flash32flash_fwd_splitkv_combine_kernelI23Flash_fwd_kernel_traitsILi64ELi64ELi256ELi4ELb0ELb0EN7cutlass6half_tE19Flash_kernel_traitsILi64ELi64ELi256ELi4ES3_EELi8ELi7ELb1EEEvNS_16Flash_fwd_paramsE,"ax",@progbits
	.sectioninfo	@"SHI_REGISTERS=62"
	.align	128
        .global         _ZN5flash32flash_fwd_splitkv_combine_kernelI23Flash_fwd_kernel_traitsILi64ELi64ELi256ELi4ELb0ELb0EN7cutlass6half_tE19Flash_kernel_traitsILi64ELi64ELi256ELi4ES3_EELi8ELi7ELb1EEEvNS_16Flash_fwd_paramsE
        .type           _ZN5flash32flash_fwd_splitkv_combine_kernelI23Flash_fwd_kernel_traitsILi64ELi64ELi256ELi4ELb0ELb0EN7cutlass6half_tE19Flash_kernel_traitsILi64ELi64ELi256ELi4ES3_EELi8ELi7ELb1EEEvNS_16Flash_fwd_paramsE,@function
        .size           _ZN5flash32flash_fwd_splitkv_combine_kernelI23Flash_fwd_kernel_traitsILi64ELi64ELi256ELi4ELb0ELb0EN7cutlass6half_tE19Flash_kernel_traitsILi64ELi64ELi256ELi4ES3_EELi8ELi7ELb1EEEvNS_16Flash_fwd_paramsE,(.L_x_7703 - _ZN5flash32flash_fwd_splitkv_combine_kernelI23Flash_fwd_kernel_traitsILi64ELi64ELi256ELi4ELb0ELb0EN7cutlass6half_tE19Flash_kernel_traitsILi64ELi64ELi256ELi4ES3_EELi8ELi7ELb1EEEvNS_16Flash_fwd_paramsE)
        .other          _ZN5flash32flash_fwd_splitkv_combine_kernelI23Flash_fwd_kernel_traitsILi64ELi64ELi256ELi4ELb0ELb0EN7cutlass6half_tE19Flash_kernel_traitsILi64ELi64ELi256ELi4ES3_EELi8ELi7ELb1EEEvNS_16Flash_fwd_paramsE,@"STO_CUDA_ENTRY STV_DEFAULT"
_ZN5flash32flash_fwd_splitkv_combine_kernelI23Flash_fwd_kernel_traitsILi64ELi64ELi256ELi4ELb0ELb0EN7cutlass6half_tE19Flash_kernel_traitsILi64ELi64ELi256ELi4ES3_EELi8ELi7ELb1EEEvNS_16Flash_fwd_paramsE:
.text._ZN5flash32flash_fwd_splitkv_combine_kernelI23Flash_fwd_kernel_traitsILi64ELi64ELi256ELi4ELb0ELb0EN7cutlass6half_tE19Flash_kernel_traitsILi64ELi64ELi256ELi4ES3_EELi8ELi7ELb1EEEvNS_16Flash_fwd_paramsE:
        /* <DEDUP_REMOVED lines=23> */
[----:B------:R-:W-:Y:S05]  /*0170*/  CALL.REL.NOINC `($__internal_7_$__cuda_sm20_div_s64) ;  /* 0x0000517000007944 */ /* 0x000fea0003c00000 */
[----:B------:R-:W-:Y:S02]  /*0180*/  MOV R8, R0 ;  /* 0x0000000000087202 */ /* 0x000fe40000000f00 */
[----:B------:R-:W-:Y:S01]  /*0190*/  MOV R9, R25 ;  /* 0x0000001900097202 */ /* 0x000fe20000000f00 */
[----:B------:R-:W-:Y:S05]  /*01a0*/  BRA `(.L_x_331) ;  /* 0x0000013000007947 */ /* 0x000fea0003800000 */
.L_x_330:
        /* <DEDUP_REMOVED lines=19> */
.L_x_331:
        /* <DEDUP_REMOVED lines=17> */
.L_x_333:
        /* <DEDUP_REMOVED lines=19> */
.L_x_334:
[----:B------:R-:W-:Y:S05]  /*0520*/  BSYNC B0 ;  /* 0x0000000000007941 */ /* 0x000fea0003800000 */
.L_x_332:
        /* <DEDUP_REMOVED lines=57> */
.L_x_336:
        /* <DEDUP_REMOVED lines=19> */
.L_x_337:
[----:B------:R-:W-:Y:S05]  /*09f0*/  BSYNC B0 ;  /* 0x0000000000007941 */ /* 0x000fea0003800000 */
.L_x_335:
        /* <DEDUP_REMOVED lines=106> */
.L_x_339:
        /* <DEDUP_REMOVED lines=19> */
.L_x_340:
[----:B------:R-:W-:Y:S05]  /*11d0*/  BSYNC B0 ;  /* 0x0000000000007941 */ /* 0x000fea0003800000 */
.L_x_338:
        /* <DEDUP_REMOVED lines=163> */
[----:B------:R-:W-:Y:S05]  /*1c10*/  CALL.REL.NOINC `($__internal_7_$__cuda_sm20_div_s64) ;  /* 0x000036d000007944 */ /* 0x000fea0003c00000 */
[----:B------:R-:W-:Y:S02]  /*1c20*/  MOV R42, R0 ;  /* 0x00000000002a7202 */ /* 0x000fe40000000f00 */
[----:B------:R-:W-:Y:S01]  /*1c30*/  MOV R43, R25 ;  /* 0x00000019002b7202 */ /* 0x000fe20000000f00 */
[----:B------:R-:W-:Y:S05]  /*1c40*/  BRA `(.L_x_343) ;  /* 0x0000013000007947 */ /* 0x000fea0003800000 */
.L_x_342:
        /* <DEDUP_REMOVED lines=19> */
.L_x_343:
[----:B------:R-:W-:Y:S05]  /*1d80*/  BSYNC B0 ;  /* 0x0000000000007941 */ /* 0x000fea0003800000 */
.L_x_341:
        /* <DEDUP_REMOVED lines=205> */
.L_x_348:
        /* <DEDUP_REMOVED lines=22> */
.L_x_349:
[----:B------:R-:W-:Y:S05]  /*2bc0*/  BSYNC B0 ;  /* 0x0000000000007941 */ /* 0x000fea0003800000 */
.L_x_347:
        /* <DEDUP_REMOVED lines=8> */
[----:B------:R-:W-:Y:S05]  /*2c50*/  CALL.REL.NOINC `($__internal_7_$__cuda_sm20_div_s64) ;  /* 0x0000269000007944 */ /* 0x000fea0003c00000 */
        /* <DEDUP_REMOVED lines=11> */
.L_x_351:
        /* <DEDUP_REMOVED lines=22> */
.L_x_352:
[----:B------:R-:W-:Y:S05]  /*2e70*/  BSYNC B0 ;  /* 0x0000000000007941 */ /* 0x000fea0003800000 */
.L_x_350:
        /* <DEDUP_REMOVED lines=11> */
[----:B------:R-:W-:Y:S05]  /*2f30*/  CALL.REL.NOINC `($__internal_7_$__cuda_sm20_div_s64) ;  /* 0x000023b000007944 */ /* 0x000fea0003c00000 */
        /* <DEDUP_REMOVED lines=12> */
.L_x_354:
        /* <DEDUP_REMOVED lines=22> */
.L_x_355:
[----:B------:R-:W-:Y:S05]  /*3160*/  BSYNC B0 ;  /* 0x0000000000007941 */ /* 0x000fea0003800000 */
.L_x_353:
        /* <DEDUP_REMOVED lines=52> */
.L_x_357:
        /* <DEDUP_REMOVED lines=23> */
.L_x_358:
[----:B------:R-:W-:Y:S05]  /*3620*/  BSYNC B0 ;  /* 0x0000000000007941 */ /* 0x000fea0003800000 */
.L_x_356:
        /* <DEDUP_REMOVED lines=20> */
.L_x_360:
        /* <DEDUP_REMOVED lines=22> */
.L_x_361:
[----:B------:R-:W-:Y:S05]  /*38d0*/  BSYNC B0 ;  /* 0x0000000000007941 */ /* 0x000fea0003800000 */
.L_x_359:
        /* <DEDUP_REMOVED lines=22> */
.L_x_363:
        /* <DEDUP_REMOVED lines=23> */
.L_x_364:
[----:B------:R-:W-:Y:S05]  /*3bb0*/  BSYNC B0 ;  /* 0x0000000000007941 */ /* 0x000fea0003800000 */
.L_x_362:
        /* <DEDUP_REMOVED lines=38> */
.L_x_366:
        /* <DEDUP_REMOVED lines=23> */
.L_x_367:
[----:B------:R-:W-:Y:S05]  /*3f90*/  BSYNC B0 ;  /* 0x0000000000007941 */ /* 0x000fea0003800000 */
.L_x_365:
        /* <DEDUP_REMOVED lines=31> */
.L_x_369:
        /* <DEDUP_REMOVED lines=23> */
.L_x_370:
[----:B------:R-:W-:Y:S05]  /*4300*/  BSYNC B0 ;  /* 0x0000000000007941 */ /* 0x000fea0003800000 */
.L_x_368:
        /* <DEDUP_REMOVED lines=20> */
.L_x_346:
[----:B------:R-:W-:-:S04]  /*4450*/  LEA R2, P0, R44, c[0x0][0x200], 0x2 ;  /* 0x000080002c027a11 */ /* 0x000fc800078010ff */
[----:B------:R-:W-:-:S05]  /*4460*/  LEA.HI.X R3, R44, c[0x0][0x204], R45, 0x2, P0 ;  /* 0x000081002c037a11 */ /* 0x000fca00000f142d */
[----:B------:R0:W-:Y:S04]  /*4470*/  STG.E [R2.64], R30 ;  /* 0x0000001e02007986 */ /* 0x0001e8000c101908 */
.L_x_345:
[----:B------:R-:W-:Y:S05]  /*4480*/  BSYNC B1 ;  /* 0x0000000000017941 */ /* 0x000fea0003800000 */
.L_x_344:
[C---:B------:R-:W-:Y:S01]  /*4490*/  IADD3 R0, R39.reuse, 0x10, RZ ;  /* 0x0000001027007810 */ /* 0x040fe20007ffe0ff */
[----:B------:R-:W-:Y:S01]  /*44a0*/  IMAD.MOV.U32 R13, RZ, RZ, c[0x0][0x314] ;  /* 0x0000c500ff0d7624 */ /* 0x000fe200078e00ff */
[C---:B------:R-:W-:Y:S01]  /*44b0*/  ISETP.GE.OR P5, PT, R39.reuse, c[0x0][0x314], P6 ;  /* 0x0000c50027007a0c */ /* 0x040fe200037a6670 */
[C---:B------:R-:W-:Y:S01]  /*44c0*/  IMAD.SHL.U32 R16, R39.reuse, 0x4, RZ ;  /* 0x0000000427107824 */ /* 0x040fe200078e00ff */
[----:B------:R-:W-:Y:S02]  /*44d0*/  ISETP.GE.OR P0, PT, R0, c[0x0][0x314], P6 ;  /* 0x0000c50000007a0c */ /* 0x000fe40003706670 */
[----:B------:R-:W-:Y:S02]  /*44e0*/  IADD3 R0, R39, 0x20, RZ ;  /* 0x0000002027007810 */ /* 0x000fe40007ffe0ff */
[----:B0-----:R-:W-:Y:S02]  /*44f0*/  MOV R4, RZ ;  /* 0x000000ff00047202 */ /* 0x001fe40000000f00 */
[----:B------:R-:W-:-:S02]  /*4500*/  ISETP.GE.OR P4, PT, R0, c[0x0][0x314], P6 ;  /* 0x0000c50000007a0c */ /* 0x000fc40003786670 */
        /* <DEDUP_REMOVED lines=41> */
[----:B0-----:R-:W-:Y:S01]  /*47a0*/  @!P0 STS [R26.X4+0xd80], R31 ;  /* 0x000d801f1a008388 */ /* 0x001fe20000004800 */
[----:B------:R-:W-:-:S03]  /*47b0*/  ISETP.GE.AND P0, PT, R13, 0x1, PT ;  /* 0x000000010d00780c */ /* 0x000fc60003f06270 */
[----:B-1----:R0:W-:Y:S02]  /*47c0*/  @!P6 STS [R26.X4+0xfc0], R0 ;  /* 0x000fc0001a00e388 */ /* 0x0021e40000004800 */
[----:B0-----:R-:W-:Y:S02]  /*47d0*/  HFMA2.MMA R0, -RZ, RZ, 0, 0 ;  /* 0x00000000ff007435 */ /* 0x001fe400000001ff */
[----:B------:R-:W-:Y:S06]  /*47e0*/  BAR.SYNC.DEFER_BLOCKING 0x0 ;  /* 0x0000000000007b1d */ /* 0x000fec0000010000 */
[----:B------:R-:W-:Y:S05]  /*47f0*/  @!P0 BRA `(.L_x_371) ;  /* 0x0000061000008947 */ /* 0x000fea0003800000 */
[----:B------:R-:W-:Y:S01]  /*4800*/  ULDC UR5, c[0x0][0x22c] ;  /* 0x00008b0000057ab9 */ /* 0x000fe20000000800 */
[----:B------:R-:W-:Y:S01]  /*4810*/  IMAD R21, R7, 0x40, R16 ;  /* 0x0000004007157824 */ /* 0x000fe200078e0210 */
[----:B------:R-:W-:Y:S01]  /*4820*/  UIMAD UR5, UR7, UR5, URZ ;  /* 0x00000005070572a4 */ /* 0x000fe2000f8e023f */
[----:B------:R-:W-:Y:S01]  /*4830*/  ISETP.GT.AND P1, PT, R13, 0x3, PT ;  /* 0x000000030d00780c */ /* 0x000fe20003f24270 */
[C---:B------:R-:W-:Y:S01]  /*4840*/  IMAD R18, R12.reuse, c[0x0][0x22c], RZ ;  /* 0x00008b000c127a24 */ /* 0x040fe200078e02ff */
[----:B------:R-:W-:Y:S01]  /*4850*/  PLOP3.LUT P4, PT, PT, PT, PT, 0x80, 0x0 ;  /* 0x000000000000781c */ /* 0x000fe20003f8f070 */
[----:B------:R-:W-:Y:S01]  /*4860*/  USHF.R.S32.HI UR4, URZ, 0x1f, UR5 ;  /* 0x0000001f3f047899 */ /* 0x000fe20008011405 */
[----:B------:R-:W-:Y:S01]  /*4870*/  IMAD.SHL.U32 R6, R7, 0x4, RZ ;  /* 0x0000000407067824 */ /* 0x000fe200078e00ff */
[C---:B------:R-:W-:Y:S01]  /*4880*/  IADD3 R0, P0, R21.reuse, UR5, RZ ;  /* 0x0000000515007c10 */ /* 0x040fe2000ff1e0ff */
[----:B------:R-:W-:Y:S01]  /*4890*/  IMAD.MOV.U32 R14, RZ, RZ, RZ ;  /* 0x000000ffff0e7224 */ /* 0x000fe200078e00ff */
[----:B------:R-:W-:Y:S01]  /*48a0*/  IADD3 R15, R12, -UR7, RZ ;  /* 0x800000070c0f7c10 */ /* 0x000fe2000fffe0ff */
[----:B------:R-:W-:Y:S01]  /*48b0*/  CS2R R8, SRZ ;  /* 0x0000000000087805 */ /* 0x000fe2000001ff00 */
[----:B------:R-:W-:Y:S01]  /*48c0*/  LEA.HI.X.SX32 R21, R21, UR4, 0x1, P0 ;  /* 0x0000000415157c11 */ /* 0x000fe200080f0eff */
[----:B------:R-:W-:Y:S01]  /*48d0*/  CS2R R10, SRZ ;  /* 0x00000000000a7805 */ /* 0x000fe2000001ff00 */
[----:B------:R-:W-:Y:S01]  /*48e0*/  LEA R20, P0, R0, c[0x0][0x1d8], 0x2 ;  /* 0x0000760000147a11 */ /* 0x000fe200078010ff */
[----:B------:R-:W-:-:S03]  /*48f0*/  IMAD.WIDE R18, R18, 0x4, RZ ;  /* 0x0000000412127825 */ /* 0x000fc600078e02ff */
[----:B------:R-:W-:Y:S01]  /*4900*/  LEA.HI.X R21, R0, c[0x0][0x1dc], R21, 0x2, P0 ;  /* 0x0000770000157a11 */ /* 0x000fe200000f1415 */
[----:B------:R-:W-:Y:S01]  /*4910*/  IMAD.MOV.U32 R0, RZ, RZ, RZ ;  /* 0x000000ffff007224 */ /* 0x000fe200078e00ff */
[----:B------:R-:W-:Y:S05]  /*4920*/  @!P1 BRA `(.L_x_372) ;  /* 0x0000029000009947 */ /* 0x000fea0003800000 */
[----:B------:R-:W-:Y:S02]  /*4930*/  PLOP3.LUT P4, PT, PT, PT, PT, 0x8, 0x0 ;  /* 0x000000000000781c */ /* 0x000fe40003f8e170 */
[CC--:B------:R-:W-:Y:S02]  /*4940*/  ISETP.GE.AND P3, PT, R7.reuse, R15.reuse, PT ;  /* 0x0000000f0700720c */ /* 0x0c0fe40003f66270 */
[----:B------:R-:W-:Y:S02]  /*4950*/  ISETP.GE.AND P0, PT, R7, R15, PT ;  /* 0x0000000f0700720c */ /* 0x000fe40003f06270 */
[----:B------:R-:W-:-:S09]  /*4960*/  IADD3 R13, R13, -0x3, RZ ;  /* 0xfffffffd0d0d7810 */ /* 0x000fd20007ffe0ff */
.L_x_373:
[----:B------:R0:W2:Y:S01]  /*4970*/  @!P3 LDG.E.128 R8, [R20.64] ;  /* 0x000000081408b981 */ /* 0x0000a2000c1e1d00 */
[----:B------:R-:W-:Y:S02]  /*4980*/  PLOP3.LUT P3, PT, P0, PT, PT, 0x80, 0x0 ;  /* 0x000000000000781c */ /* 0x000fe4000076f070 */
[----:B------:R-:W-:Y:S01]  /*4990*/  IADD3 R14, R14, 0x4, RZ ;  /* 0x000000040e0e7810 */ /* 0x000fe20007ffe0ff */
[----:B------:R-:W2:Y:S03]  /*49a0*/  LDS R5, [R6] ;  /* 0x0000000006057984 */ /* 0x000ea60000000800 */
[----:B------:R-:W-:Y:S02]  /*49b0*/  ISETP.GE.AND P2, PT, R14, R13, PT ;  /* 0x0000000d0e00720c */ /* 0x000fe40003f46270 */
[C---:B0-----:R-:W-:Y:S04]  /*49c0*/  IADD3 R20, P1, R18.reuse, R20, RZ ;  /* 0x0000001412147210 */ /* 0x041fe80007f3e0ff */
[----:B------:R-:W-:Y:S01]  /*49d0*/  IADD3.X R21, R19, R21, RZ, P1, !PT ;  /* 0x0000001513157210 */ /* 0x000fe20000ffe4ff */
[C---:B--2---:R-:W-:Y:S02]  /*49e0*/  FFMA.FTZ R4, R5.reuse, R8, R4 ;  /* 0x0000000805047223 */ /* 0x044fe40000010004 */
[C---:B------:R-:W-:Y:S02]  /*49f0*/  FFMA.FTZ R3, R5.reuse, R9, R3 ;  /* 0x0000000905037223 */ /* 0x040fe40000010003 */
[C---:B------:R-:W-:Y:S02]  /*4a00*/  FFMA.FTZ R2, R5.reuse, R10, R2 ;  /* 0x0000000a05027223 */ /* 0x040fe40000010002 */
[----:B------:R-:W-:Y:S02]  /*4a10*/  FFMA.FTZ R0, R5, R11, R0 ;  /* 0x0000000b05007223 */ /* 0x000fe40000010000 */
[----:B------:R0:W2:Y:S04]  /*4a20*/  @!P3 LDG.E.128 R8, [R20.64] ;  /* 0x000000081408b981 */ /* 0x0000a8000c1e1d00 */
[----:B------:R-:W2:Y:S01]  /*4a30*/  LDS R5, [R6+0x24] ;  /* 0x0000240006057984 */ /* 0x000ea20000000800 */
        /* <DEDUP_REMOVED lines=15> */
[----:B------:R1:W2:Y:S01]  /*4b30*/  LDS R5, [R6+0x6c] ;  /* 0x00006c0006057984 */ /* 0x0002a20000000800 */
[----:B0-----:R-:W-:Y:S02]  /*4b40*/  IADD3 R20, P1, R18, R20, RZ ;  /* 0x0000001412147210 */ /* 0x001fe40007f3e0ff */
[----:B-1----:R-:W-:Y:S02]  /*4b50*/  IADD3 R6, R6, 0x90, RZ ;  /* 0x0000009006067810 */ /* 0x002fe40007ffe0ff */
[----:B------:R-:W-:Y:S01]  /*4b60*/  IADD3.X R21, R19, R21, RZ, P1, !PT ;  /* 0x0000001513157210 */ /* 0x000fe20000ffe4ff */
[C---:B--2---:R-:W-:Y:S02]  /*4b70*/  FFMA.FTZ R4, R5.reuse, R8, R4 ;  /* 0x0000000805047223 */ /* 0x044fe40000010004 */
[C---:B------:R-:W-:Y:S02]  /*4b80*/  FFMA.FTZ R3, R5.reuse, R9, R3 ;  /* 0x0000000905037223 */ /* 0x040fe40000010003 */
[C---:B------:R-:W-:Y:S02]  /*4b90*/  FFMA.FTZ R2, R5.reuse, R10, R2 ;  /* 0x0000000a05027223 */ /* 0x040fe40000010002 */
[----:B------:R-:W-:Y:S01]  /*4ba0*/  FFMA.FTZ R0, R5, R11, R0 ;  /* 0x0000000b05007223 */ /* 0x000fe20000010000 */
[----:B------:R-:W-:-:S05]  /*4bb0*/  @!P2 BRA `(.L_x_373) ;  /* 0xfffffdb00000a947 */ /* 0x000fca000383ffff */
.L_x_372:
[----:B------:R-:W-:-:S04]  /*4bc0*/  IADD3 R5, -R14, c[0x0][0x314], RZ ;  /* 0x0000c5000e057a10 */ /* 0x000fc80007ffe1ff */
[----:B------:R-:W-:-:S13]  /*4bd0*/  ISETP.GT.AND P0, PT, R5, 0x1, PT ;  /* 0x000000010500780c */ /* 0x000fda0003f04270 */
[----:B------:R-:W-:Y:S05]  /*4be0*/  @!P0 BRA `(.L_x_374) ;  /* 0x0000016000008947 */ /* 0x000fea0003800000 */
[----:B------:R-:W-:Y:S01]  /*4bf0*/  ISETP.GE.AND P0, PT, R7, R15, PT ;  /* 0x0000000f0700720c */ /* 0x000fe20003f06270 */
[----:B------:R-:W0:-:S12]  /*4c00*/  LDS R5, [R6] ;  /* 0x0000000006057984 */ /* 0x000e180000000800 */
[----:B------:R1:W0:Y:S02]  /*4c10*/  @!P0 LDG.E.128 R8, [R20.64] ;  /* 0x0000000814088981 */ /* 0x000224000c1e1d00 */
[----:B-1----:R-:W-:-:S04]  /*4c20*/  IADD3 R20, P1, R18, R20, RZ ;  /* 0x0000001412147210 */ /* 0x002fc80007f3e0ff */
[----:B------:R-:W-:Y:S01]  /*4c30*/  IADD3.X R21, R19, R21, RZ, P1, !PT ;  /* 0x0000001513157210 */ /* 0x000fe20000ffe4ff */
[-C--:B0-----:R-:W-:Y:S02]  /*4c40*/  FFMA.FTZ R4, R8, R5.reuse, R4 ;  /* 0x0000000508047223 */ /* 0x081fe40000010004 */
[-C--:B------:R-:W-:Y:S02]  /*4c50*/  FFMA.FTZ R3, R9, R5.reuse, R3 ;  /* 0x0000000509037223 */ /* 0x080fe40000010003 */
[-C--:B------:R-:W-:Y:S02]  /*4c60*/  FFMA.FTZ R2, R10, R5.reuse, R2 ;  /* 0x000000050a027223 */ /* 0x080fe40000010002 */
[----:B------:R-:W-:Y:S02]  /*4c70*/  FFMA.FTZ R0, R11, R5, R0 ;  /* 0x000000050b007223 */ /* 0x000fe40000010000 */
[----:B------:R0:W2:Y:S01]  /*4c80*/  @!P0 LDG.E.128 R8, [R20.64] ;  /* 0x0000000814088981 */ /* 0x0000a2000c1e1d00 */
[----:B------:R-:W-:-:S02]  /*4c90*/  IADD3 R14, R14, 0x1, RZ ;  /* 0x000000010e0e7810 */ /* 0x000fc40007ffe0ff */
[----:B------:R-:W-:Y:S01]  /*4ca0*/  PLOP3.LUT P4, PT, PT, PT, PT, 0x8, 0x0 ;  /* 0x000000000000781c */ /* 0x000fe20003f8e170 */
[----:B------:R1:W2:Y:S01]  /*4cb0*/  LDS R5, [R6+0x24] ;  /* 0x0000240006057984 */ /* 0x0002a20000000800 */
[----:B------:R-:W-:Y:S02]  /*4cc0*/  IADD3 R14, R14, 0x1, RZ ;  /* 0x000000010e0e7810 */ /* 0x000fe40007ffe0ff */
[----:B0-----:R-:W-:Y:S02]  /*4cd0*/  IADD3 R20, P0, R18, R20, RZ ;  /* 0x0000001412147210 */ /* 0x001fe40007f1e0ff */
[----:B-1----:R-:W-:Y:S02]  /*4ce0*/  IADD3 R6, R6, 0x24, RZ ;  /* 0x0000002406067810 */ /* 0x002fe40007ffe0ff */
[----:B------:R-:W-:Y:S02]  /*4cf0*/  IADD3.X R21, R19, R21, RZ, P0, !PT ;  /* 0x0000001513157210 */ /* 0x000fe400007fe4ff */
[----:B------:R-:W-:Y:S01]  /*4d00*/  IADD3 R6, R6, 0x24, RZ ;  /* 0x0000002406067810 */ /* 0x000fe20007ffe0ff */
[----:B--2---:R-:W-:-:S02]  /*4d10*/  FFMA.FTZ R4, R8, R5, R4 ;  /* 0x0000000508047223 */ /* 0x004fc40000010004 */
[-C--:B------:R-:W-:Y:S02]  /*4d20*/  FFMA.FTZ R3, R9, R5.reuse, R3 ;  /* 0x0000000509037223 */ /* 0x080fe40000010003 */
[-C--:B------:R-:W-:Y:S02]  /*4d30*/  FFMA.FTZ R2, R10, R5.reuse, R2 ;  /* 0x000000050a027223 */ /* 0x080fe40000010002 */
[----:B------:R-:W-:Y:S02]  /*4d40*/  FFMA.FTZ R0, R11, R5, R0 ;  /* 0x000000050b007223 */ /* 0x000fe40000010000 */
.L_x_374:
[----:B------:R-:W-:-:S13]  /*4d50*/  ISETP.LT.OR P4, PT, R14, c[0x0][0x314], P4 ;  /* 0x0000c5000e007a0c */ /* 0x000fda0002781670 */
[----:B------:R-:W-:Y:S05]  /*4d60*/  @!P4 BRA `(.L_x_371) ;  /* 0x000000a00000c947 */ /* 0x000fea0003800000 */
[----:B------:R-:W-:Y:S01]  /*4d70*/  ISETP.GE.AND P0, PT, R7, R15, PT ;  /* 0x0000000f0700720c */ /* 0x000fe20003f06270 */
[----:B------:R-:W-:-:S12]  /*4d80*/  BSSY B0, `(.L_x_375) ;  /* 0x0000003000007945 */ /* 0x000fd80003800000 */
[----:B------:R-:W-:Y:S05]  /*4d90*/  @P0 BRA `(.L_x_376) ;  /* 0x0000001000000947 */ /* 0x000fea0003800000 */
[----:B------:R0:W5:Y:S02]  /*4da0*/  LDG.E.128 R8, [R20.64] ;  /* 0x0000000814087981 */ /* 0x000164000c1e1d00 */
.L_x_376:
[----:B------:R-:W-:Y:S05]  /*4db0*/  BSYNC B0 ;  /* 0x0000000000007941 */ /* 0x000fea0003800000 */
.L_x_375:
[----:B------:R-:W1:Y:S02]  /*4dc0*/  LDS R6, [R6] ;  /* 0x0000000006067984 */ /* 0x000e640000000800 */
[C---:B-1---5:R-:W-:Y:S02]  /*4dd0*/  FFMA.FTZ R4, R6.reuse, R8, R4 ;  /* 0x0000000806047223 */ /* 0x062fe40000010004 */
[C---:B------:R-:W-:Y:S02]  /*4de0*/  FFMA.FTZ R3, R6.reuse, R9, R3 ;  /* 0x0000000906037223 */ /* 0x040fe40000010003 */
[C---:B------:R-:W-:Y:S02]  /*4df0*/  FFMA.FTZ R2, R6.reuse, R10, R2 ;  /* 0x0000000a06027223 */ /* 0x040fe40000010002 */
[----:B------:R-:W-:Y:S02]  /*4e00*/  FFMA.FTZ R0, R6, R11, R0 ;  /* 0x0000000b06007223 */ /* 0x000fe40000010000 */
.L_x_371:
[----:B------:R-:W-:Y:S02]  /*4e10*/  IADD3 R7, R7, UR7, RZ ;  /* 0x0000000707077c10 */ /* 0x000fe4000fffe0ff */
[----:B------:R-:W-:-:S02]  /*4e20*/  F2FP.PACK_AB R4, R3, R4 ;  /* 0x000000040304723e */ /* 0x000fc400000000ff */
[----:B------:R-:W-:Y:S02]  /*4e30*/  ISETP.GE.AND P0, PT, R7, R12, PT ;  /* 0x0000000c0700720c */ /* 0x000fe40003f06270 */
[----:B------:R-:W-:-:S11]  /*4e40*/  F2FP.PACK_AB R5, R0, R2 ;  /* 0x000000020005723e */ /* 0x000fd600000000ff */
        /* <DEDUP_REMOVED lines=8> */
[----:B------:R-:W1:Y:S02]  /*4ed0*/  I2F.RP R12, R9 ;  /* 0x00000009000c7306 */ /* 0x000e640000209400 */
[----:B------:R-:W-:-:S06]  /*4ee0*/  IADD3 R2, RZ, -R2, RZ ;  /* 0x80000002ff027210 */ /* 0x000fcc0007ffe0ff */
[----:B-1----:R-:W1:Y:S02]  /*4ef0*/  MUFU.RCP R12, R12 ;  /* 0x0000000c000c7308 */ /* 0x002e640000001000 */
[----:B-1----:R-:W-:-:S06]  /*4f00*/  IADD3 R12, R12, 0xffffffe, RZ ;  /* 0x0ffffffe0c0c7810 */ /* 0x002fcc0007ffe0ff */
[----:B------:R-:W1:Y:S02]  /*4f10*/  F2I.FTZ.U32.TRUNC.NTZ R13, R12 ;  /* 0x0000000c000d7305 */ /* 0x000e64000021f000 */
[--C-:B-1----:R-:W-:Y:S02]  /*4f20*/  IMAD.MOV R0, RZ, RZ, -R13.reuse ;  /* 0x000000ffff007224 */ /* 0x102fe400078e0a0d */
[----:B------:R-:W-:Y:S02]  /*4f30*/  IMAD.MOV.U32 R12, RZ, RZ, RZ ;  /* 0x000000ffff0c7224 */ /* 0x000fe400078e00ff */
[----:B------:R-:W-:Y:S02]  /*4f40*/  IMAD R8, R0, R9, RZ ;  /* 0x0000000900087224 */ /* 0x000fe400078e02ff */
[----:B------:R-:W1:Y:S02]  /*4f50*/  I2F.RP R0, R3 ;  /* 0x0000000300007306 */ /* 0x000e640000209400 */
[----:B------:R-:W-:-:S06]  /*4f60*/  IMAD.HI.U32 R8, R13, R8, R12 ;  /* 0x000000080d087227 */ /* 0x000fcc00078e000c */
[----:B------:R-:W-:-:S04]  /*4f70*/  IMAD.HI.U32 R8, R8, R10, RZ ;  /* 0x0000000a08087227 */ /* 0x000fc800078e00ff */
[----:B------:R-:W-:Y:S02]  /*4f80*/  IMAD R2, R8, R2, R10 ;  /* 0x0000000208027224 */ /* 0x000fe400078e020a */
[----:B------:R-:W-:Y:S01]  /*4f90*/  IMAD.MOV.U32 R10, RZ, RZ, RZ ;  /* 0x000000ffff0a7224 */ /* 0x000fe200078e00ff */
[----:B-1----:R-:W1:Y:S02]  /*4fa0*/  MUFU.RCP R0, R0 ;  /* 0x0000000000007308 */ /* 0x002e640000001000 */
[----:B------:R-:W-:-:S13]  /*4fb0*/  ISETP.GT.U32.AND P1, PT, R9, R2, PT ;  /* 0x000000020900720c */ /* 0x000fda0003f24070 */
[----:B------:R-:W-:Y:S01]  /*4fc0*/  @!P1 IMAD.IADD R2, R2, 0x1, -R9 ;  /* 0x0000000102029824 */ /* 0x000fe200078e0a09 */
[----:B------:R-:W-:Y:S02]  /*4fd0*/  @!P1 IADD3 R8, R8, 0x1, RZ ;  /* 0x0000000108089810 */ /* 0x000fe40007ffe0ff */
[----:B-1----:R-:W-:Y:S02]  /*4fe0*/  IADD3 R0, R0, 0xffffffe, RZ ;  /* 0x0ffffffe00007810 */ /* 0x002fe40007ffe0ff */
[----:B------:R-:W-:Y:S02]  /*4ff0*/  ISETP.GE.U32.AND P2, PT, R2, R9, PT ;  /* 0x000000090200720c */ /* 0x000fe40003f46070 */
[----:B------:R-:W-:Y:S01]  /*5000*/  LOP3.LUT R2, R7, R6, RZ, 0x3c, !PT ;  /* 0x0000000607027212 */ /* 0x000fe200078e3cff */
[----:B------:R-:W1:Y:S01]  /*5010*/  F2I.FTZ.U32.TRUNC.NTZ R11, R0 ;  /* 0x00000000000b7305 */ /* 0x000e62000021f000 */
[----:B------:R-:W-:Y:S02]  /*5020*/  ISETP.NE.AND P1, PT, R6, RZ, PT ;  /* 0x000000ff0600720c */ /* 0x000fe40003f25270 */
[----:B------:R-:W-:-:S07]  /*5030*/  ISETP.GE.AND P0, PT, R2, RZ, PT ;  /* 0x000000ff0200720c */ /* 0x000fce0003f06270 */
[----:B------:R-:W-:-:S06]  /*5040*/  @P2 IADD3 R8, R8, 0x1, RZ ;  /* 0x0000000108082810 */ /* 0x000fcc0007ffe0ff */
[----:B------:R-:W-:Y:S01]  /*5050*/  @!P0 IMAD.MOV R8, RZ, RZ, -R8 ;  /* 0x000000ffff088224 */ /* 0x000fe200078e0a08 */
[----:B------:R-:W-:Y:S02]  /*5060*/  @!P1 LOP3.LUT R8, RZ, R6, RZ, 0x33, !PT ;  /* 0x00000006ff089212 */ /* 0x000fe400078e33ff */
        /* <DEDUP_REMOVED lines=40> */
        .weak           $__internal_7_$__cuda_sm20_div_s64
        .type           $__internal_7_$__cuda_sm20_div_s64,@function
        .size           $__internal_7_$__cuda_sm20_div_s64,(.L_x_7703 - $__internal_7_$__cuda_sm20_div_s64)
$__internal_7_$__cuda_sm20_div_s64:
        /* <DEDUP_REMOVED lines=83> */
[----:B------:R-:W-:Y:S06]  /*5820*/  RET.REL.NODEC R22 `(_ZN5flash32flash_fwd_splitkv_combine_kernelI23Flash_fwd_kernel_traitsILi64ELi64ELi256ELi4ELb0ELb0EN7cutlass6half_tE19Flash_kernel_traitsILi64ELi64ELi256ELi4ES3_EELi8ELi7ELb1EEEvNS_16Flash_fwd_paramsE) ;  /* 0xffffa7d016007950 */ /* 0x000fec0003c3ffff */
.L_x_377:
        /* <DEDUP_REMOVED lines=13> */
.L_x_7703:


//--------------------- .text._ZN5flash32flash_fwd_splitkv_combine_kernelI23Flash_fwd_kernel_traitsILi64ELi64ELi256ELi4ELb0ELb0EN7cutlass6half_tE19Flash_kernel_traitsILi64ELi64ELi256ELi4ES3_EELi8ELi6ELb1EEEvNS_16Flash_fwd_paramsE --------------------------
	.section	.text._ZN5flash32flash_fwd_splitkv_combine_kernelI23Flash_fwd_kernel_traitsILi64ELi64ELi256ELi4ELb0ELb0EN7cutlass6half_tE19Flash_kernel_traitsILi64ELi64ELi256ELi4ES3_EELi8ELi6ELb1EEEvNS_16Flash_fwd_paramsE,"ax",@progbits
	.sectioninfo	@"SHI_REGISTERS=62"
	.align	128
        .global         _ZN5flash32flash_fwd_splitkv_combine_kernelI23Flash_fwd_kernel_traitsILi64ELi64ELi256ELi4ELb0ELb0EN7cutlass6half_tE19Flash_kernel_traitsILi64ELi64ELi256ELi4ES3_EELi8ELi6ELb1EEEvNS_16Flash_fwd_paramsE
        .type           _ZN5flash32flash_fwd_splitkv_combine_kernelI23Flash_fwd_kernel_traitsILi64ELi64ELi256ELi4ELb0ELb0EN7cutlass6half_tE19Flash_kernel_traitsILi64ELi64ELi256ELi4ES3_EELi8ELi6ELb1EEEvNS_16Flash_fwd_paramsE,@function
        .size           _ZN5flash32flash_fwd_splitkv_combine_kernelI23Flash_fwd_kernel_traitsILi64ELi64ELi256ELi4ELb0ELb0EN7cutlass6half_tE19Flash_kernel_traitsILi64ELi64ELi256ELi4ES3_EELi8ELi6ELb1EEEvNS_16Flash_fwd_paramsE,(.L_x_7704 - _ZN5flash32flash_fwd_splitkv_combine_kernelI23Flash_fwd_kernel_traitsILi64ELi64ELi256ELi4ELb0ELb0EN7cutlass6half_tE19Flash_kernel_traitsILi64ELi64ELi256ELi4ES3_EELi8ELi6ELb1EEEvNS_16Flash_fwd_paramsE)
        .other          _ZN5flash32flash_fwd_splitkv_combine_kernelI23Flash_fwd_kernel_traitsILi64ELi64ELi256ELi4ELb0ELb0EN7cutlass6half_tE19Flash_kernel_traitsILi64ELi64ELi256ELi4ES3_EELi8ELi6ELb1EEEvNS_16Flash_fwd_paramsE,@"STO_CUDA_ENTRY STV_DEFAULT"
_ZN5flash32flash_fwd_splitkv_combine_kernelI23Flash_fwd_kernel_traitsILi64ELi64ELi256ELi4ELb0ELb0EN7cutlass6half_tE19Flash_kernel_traitsILi64ELi64ELi256ELi4ES3_EELi8ELi6ELb1EEEvNS_16Flash_fwd_paramsE:
.text._ZN5flash32flash_fwd_splitkv_combine_kernelI23Flash_fwd_kernel_traitsILi64ELi64ELi256ELi4ELb0ELb0EN7cutlass6half_tE19Flash_kernel_traitsILi64ELi64ELi256ELi4ES3_EELi8ELi6ELb1EEEvNS_16Flash_fwd_paramsE:
        /* <DEDUP_REMOVED lines=23> */
[----:B------:R-:W-:Y:S05]  /*0170*/  CALL.REL.NOINC `($__internal_8_$__cuda_sm20_div_s64) ;  /* 0x0000494000007944 */ /* 0x000fea0003c00000 */
[----:B------:R-:W-:Y:S05]  /*0180*/  BRA `(.L_x_379) ;  /* 0x0000013000007947 */ /* 0x000fea0003800000 */
.L_x_378:
        /* <DEDUP_REMOVED lines=19> */
.L_x_379:
        /* <DEDUP_REMOVED lines=11> */
[----:B------:R-:W-:Y:S05]  /*0370*/  CALL.REL.NOINC `($__internal_8_$__cuda_sm20_div_s64) ;  /* 0x0000474000007944 */ /* 0x000fea0003c00000 */
[----:B------:R-:W-:Y:S02]  /*0380*/  MOV R32, R20 ;  /* 0x0000001400207202 */ /* 0x000fe40000000f00 */
[----:B------:R-:W-:Y:S01]  /*0390*/  MOV R33, R21 ;  /* 0x0000001500217202 */ /* 0x000fe20000000f00 */
[----:B------:R-:W-:Y:S05]  /*03a0*/  BRA `(.L_x_382) ;  /* 0x0000013000007947 */ /* 0x000fea0003800000 */
.L_x_381:
        /* <DEDUP_REMOVED lines=19> */
.L_x_382:
[----:B------:R-:W-:Y:S05]  /*04e0*/  BSYNC B0 ;  /* 0x0000000000007941 */ /* 0x000fea0003800000 */
.L_x_380:
        /* <DEDUP_REMOVED lines=54> */
[----:B------:R-:W-:Y:S02]  /*0850*/  MOV R8, R20 ;  /* 0x0000001400087202 */ /* 0x000fe40000000f00 */
[----:B------:R-:W-:Y:S01]  /*0860*/  MOV R9, R21 ;  /* 0x0000001500097202 */ /* 0x000fe20000000f00 */
[----:B------:R-:W-:Y:S05]  /*0870*/  BRA `(.L_x_385) ;  /* 0x0000013000007947 */ /* 0x000fea0003800000 */
.L_x_384:
        /* <DEDUP_REMOVED lines=19> */
.L_x_385:
[----:B------:R-:W-:Y:S05]  /*09b0*/  BSYNC B0 ;  /* 0x0000000000007941 */ /* 0x000fea0003800000 */
.L_x_383:
        /* <DEDUP_REMOVED lines=100> */
[----:B------:R-:W-:Y:S05]  /*1000*/  CALL.REL.NOINC `($__internal_8_$__cuda_sm20_div_s64) ;  /* 0x00003ab000007944 */ /* 0x000fea0003c00000 */
[----:B------:R-:W-:Y:S02]  /*1010*/  MOV R40, R20 ;  /* 0x0000001400287202 */ /* 0x000fe40000000f00 */
[----:B------:R-:W-:Y:S01]  /*1020*/  MOV R41, R21 ;  /* 0x0000001500297202 */ /* 0x000fe20000000f00 */
[----:B------:R-:W-:Y:S05]  /*1030*/  BRA `(.L_x_388) ;  /* 0x0000013000007947 */ /* 0x000fea0003800000 */
.L_x_387:
        /* <DEDUP_REMOVED lines=19> */
.L_x_388:
[----:B------:R-:W-:Y:S05]  /*1170*/  BSYNC B0 ;  /* 0x0000000000007941 */ /* 0x000fea0003800000 */
.L_x_386:
        /* <DEDUP_REMOVED lines=103> */
[----:B------:R-:W-:Y:S05]  /*17f0*/  CALL.REL.NOINC `($__internal_8_$__cuda_sm20_div_s64) ;  /* 0x000032c000007944 */ /* 0x000fea0003c00000 */
[----:B------:R-:W-:Y:S02]  /*1800*/  MOV R42, R20 ;  /* 0x00000014002a7202 */ /* 0x000fe40000000f00 */
[----:B------:R-:W-:Y:S01]  /*1810*/  MOV R43, R21 ;  /* 0x00000015002b7202 */ /* 0x000fe20000000f00 */
[----:B------:R-:W-:Y:S05]  /*1820*/  BRA `(.L_x_391) ;  /* 0x0000013000007947 */ /* 0x000fea0003800000 */
.L_x_390:
        /* <DEDUP_REMOVED lines=19> */
.L_x_391:
[----:B------:R-:W-:Y:S05]  /*1960*/  BSYNC B0 ;  /* 0x0000000000007941 */ /* 0x000fea0003800000 */
.L_x_389:
        /* <DEDUP_REMOVED lines=165> */
[----:B------:R-:W-:Y:S05]  /*23c0*/  CALL.REL.NOINC `($__internal_8_$__cuda_sm20_div_s64) ;  /* 0x000026f000007944 */ /* 0x000fea0003c00000 */
        /* <DEDUP_REMOVED lines=9> */
.L_x_396:
        /* <DEDUP_REMOVED lines=22> */
.L_x_397:
[----:B------:R-:W-:Y:S05]  /*25c0*/  BSYNC B0 ;  /* 0x0000000000007941 */ /* 0x000fea0003800000 */
.L_x_395:
        /* <DEDUP_REMOVED lines=19> */
.L_x_399:
        /* <DEDUP_REMOVED lines=22> */
.L_x_400:
[----:B------:R-:W-:Y:S05]  /*2860*/  BSYNC B0 ;  /* 0x0000000000007941 */ /* 0x000fea0003800000 */
.L_x_398:
        /* <DEDUP_REMOVED lines=11> */
[----:B------:R-:W-:Y:S05]  /*2920*/  CALL.REL.NOINC `($__internal_8_$__cuda_sm20_div_s64) ;  /* 0x0000219000007944 */ /* 0x000fea0003c00000 */
[----:B------:R-:W-:-:S04]  /*2930*/  IADD3 R23, P0, RZ, -R20, RZ ;  /* 0x80000014ff177210 */ /* 0x000fc80007f1e0ff */
[----:B------:R-:W-:Y:S01]  /*2940*/  IADD3.X R19, RZ, ~R21, RZ, P0, !PT ;  /* 0x80000015ff137210 */ /* 0x000fe200007fe4ff */
[----:B------:R-:W-:-:S04]  /*2950*/  IMAD.WIDE.U32 R44, R4, R23, R44 ;  /* 0x00000017042c7225 */ /* 0x000fc800078e002c */
[----:B------:R-:W-:-:S04]  /*2960*/  IMAD R19, R19, R4, RZ ;  /* 0x0000000413137224 */ /* 0x000fc800078e02ff */
[----:B------:R-:W-:-:S05]  /*2970*/  IMAD R0, R0, R23, R19 ;  /* 0x0000001700007224 */ /* 0x000fca00078e0213 */
[----:B------:R-:W-:Y:S01]  /*2980*/  IADD3 R0, R45, R0, RZ ;  /* 0x000000002d007210 */ /* 0x000fe20007ffe0ff */
[----:B------:R-:W-:Y:S05]  /*2990*/  BRA `(.L_x_403) ;  /* 0x0000016000007947 */ /* 0x000fea0003800000 */
.L_x_402:
        /* <DEDUP_REMOVED lines=22> */
.L_x_403:
[----:B------:R-:W-:Y:S05]  /*2b00*/  BSYNC B0 ;  /* 0x0000000000007941 */ /* 0x000fea0003800000 */
.L_x_401:
        /* <DEDUP_REMOVED lines=38> */
[----:B------:R-:W-:Y:S05]  /*2d70*/  CALL.REL.NOINC `($__internal_8_$__cuda_sm20_div_s64) ;  /* 0x00001d4000007944 */ /* 0x000fea0003c00000 */
        /* <DEDUP_REMOVED lines=12> */
.L_x_405:
        /* <DEDUP_REMOVED lines=23> */
.L_x_406:
[----:B------:R-:W-:Y:S05]  /*2fb0*/  BSYNC B0 ;  /* 0x0000000000007941 */ /* 0x000fea0003800000 */
.L_x_404:
        /* <DEDUP_REMOVED lines=18> */
.L_x_408:
        /* <DEDUP_REMOVED lines=22> */
.L_x_409:
[----:B------:R-:W-:Y:S05]  /*3240*/  BSYNC B0 ;  /* 0x0000000000007941 */ /* 0x000fea0003800000 */
.L_x_407:
        /* <DEDUP_REMOVED lines=22> */
.L_x_411:
        /* <DEDUP_REMOVED lines=23> */
.L_x_412:
[----:B------:R-:W-:Y:S05]  /*3520*/  BSYNC B0 ;  /* 0x0000000000007941 */ /* 0x000fea0003800000 */
.L_x_410:
        /* <DEDUP_REMOVED lines=38> */
.L_x_414:
        /* <DEDUP_REMOVED lines=23> */
.L_x_415:
[----:B------:R-:W-:Y:S05]  /*3900*/  BSYNC B0 ;  /* 0x0000000000007941 */ /* 0x000fea0003800000 */
.L_x_413:
        /* <DEDUP_REMOVED lines=29> */
.L_x_417:
        /* <DEDUP_REMOVED lines=23> */
.L_x_418:
[----:B------:R-:W-:Y:S05]  /*3c50*/  BSYNC B0 ;  /* 0x0000000000007941 */ /* 0x000fea0003800000 */
.L_x_416:
        /* <DEDUP_REMOVED lines=20> */
.L_x_394:
[----:B------:R-:W-:-:S04]  /*3da0*/  LEA R2, P0, R40, c[0x0][0x200], 0x2 ;  /* 0x0000800028027a11 */ /* 0x000fc800078010ff */
[----:B------:R-:W-:-:S05]  /*3db0*/  LEA.HI.X R3, R40, c[0x0][0x204], R41, 0x2, P0 ;  /* 0x0000810028037a11 */ /* 0x000fca00000f1429 */
[----:B------:R0:W-:Y:S04]  /*3dc0*/  STG.E [R2.64], R31 ;  /* 0x0000001f02007986 */ /* 0x0001e8000c101908 */
.L_x_393:
[----:B------:R-:W-:Y:S05]  /*3dd0*/  BSYNC B1 ;  /* 0x0000000000017941 */ /* 0x000fea0003800000 */
.L_x_392:
[C---:B------:R-:W-:Y:S01]  /*3de0*/  IADD3 R0, R38.reuse, 0x10, RZ ;  /* 0x0000001026007810 */ /* 0x040fe20007ffe0ff */
[----:B------:R-:W-:Y:S01]  /*3df0*/  IMAD.MOV.U32 R13, RZ, RZ, c[0x0][0x314] ;  /* 0x0000c500ff0d7624 */ /* 0x000fe200078e00ff */
[----:B------:R-:W-:Y:S01]  /*3e00*/  ISETP.GE.OR P2, PT, R38, c[0x0][0x314], P6 ;  /* 0x0000c50026007a0c */ /* 0x000fe20003746670 */
[----:B0-----:R-:W-:Y:S01]  /*3e10*/  CS2R R2, SRZ ;  /* 0x0000000000027805 */ /* 0x001fe2000001ff00 */
[----:B------:R-:W-:Y:S02]  /*3e20*/  ISETP.GE.OR P1, PT, R0, c[0x0][0x314], P6 ;  /* 0x0000c50000007a0c */ /* 0x000fe40003726670 */
[----:B------:R-:W-:Y:S02]  /*3e30*/  IADD3 R0, R38, 0x20, RZ ;  /* 0x0000002026007810 */ /* 0x000fe40007ffe0ff */
[----:B------:R-:W-:Y:S02]  /*3e40*/  MOV R4, RZ ;  /* 0x000000ff00047202 */ /* 0x000fe40000000f00 */
[----:B------:R-:W-:-:S02]  /*3e50*/  ISETP.GE.OR P0, PT, R0, c[0x0][0x314], P6 ;  /* 0x0000c50000007a0c */ /* 0x000fc40003706670 */
[C---:B------:R-:W-:Y:S01]  /*3e60*/  IADD3 R0, R38.reuse, 0x30, RZ ;  /* 0x0000003026007810 */ /* 0x040fe20007ffe0ff */
[----:B------:R-:W-:Y:S02]  /*3e70*/  IMAD.SHL.U32 R38, R38, 0x4, RZ ;  /* 0x0000000426267824 */ /* 0x000fe400078e00ff */
[C---:B------:R-:W-:Y:S01]  /*3e80*/  @!P2 FADD.FTZ R36, -R31.reuse, R36 ;  /* 0x000000241f24a221 */ /* 0x040fe20000010100 */
[----:B------:R-:W-:Y:S01]  /*3e90*/  ISETP.GE.OR P6, PT, R0, c[0x0][0x314], P6 ;  /* 0x0000c50000007a0c */ /* 0x000fe200037c6670 */
[----:B------:R-:W-:Y:S01]  /*3ea0*/  @!P1 FADD.FTZ R33, -R31, R33 ;  /* 0x000000211f219221 */ /* 0x000fe20000010100 */
[----:B------:R-:W-:Y:S01]  /*3eb0*/  HFMA2.MMA R0, -RZ, RZ, 0, 0 ;  /* 0x00000000ff007435 */ /* 0x000fe200000001ff */
[----:B------:R-:W-:Y:S02]  /*3ec0*/  @!P2 FMUL.FTZ R36, R36, 1.4426950216293334961 ;  /* 0x3fb8aa3b2424a820 */ /* 0x000fe40000410000 */
[----:B------:R-:W-:Y:S02]  /*3ed0*/  @!P1 FMUL.FTZ R33, R33, 1.4426950216293334961 ;  /* 0x3fb8aa3b21219820 */ /* 0x000fe40000410000 */
[----:B------:R-:W-:-:S02]  /*3ee0*/  @!P0 FADD.FTZ R32, -R31, R32 ;  /* 0x000000201f208221 */ /* 0x000fc40000010100 */
[----:B------:R-:W0:Y:S02]  /*3ef0*/  @!P2 MUFU.EX2 R36, R36 ;  /* 0x000000240024a308 */ /* 0x000e240000000800 */
[----:B------:R-:W-:Y:S02]  /*3f00*/  @!P0 FMUL.FTZ R32, R32, 1.4426950216293334961 ;  /* 0x3fb8aa3b20208820 */ /* 0x000fe40000410000 */
[----:B------:R-:W-:-:S04]  /*3f10*/  @!P6 FADD.FTZ R31, -R31, R34 ;  /* 0x000000221f1fe221 */ /* 0x000fc80000010100 */
[----:B------:R-:W1:Y:S01]  /*3f20*/  @!P0 MUFU.EX2 R32, R32 ;  /* 0x0000002000208308 */ /* 0x000e620000000800 */
[----:B------:R-:W-:-:S07]  /*3f30*/  @!P6 FMUL.FTZ R8, R31, 1.4426950216293334961 ;  /* 0x3fb8aa3b1f08e820 */ /* 0x000fce0000410000 */
[----:B------:R-:W2:Y:S01]  /*3f40*/  @!P1 MUFU.EX2 R6, R33 ;  /* 0x0000002100069308 */ /* 0x000ea20000000800 */
[----:B0-----:R0:W-:Y:S07]  /*3f50*/  @!P2 STS [R27.X4], R36 ;  /* 0x000000241b00a388 */ /* 0x0011ee0000004800 */
[----:B------:R-:W3:Y:S01]  /*3f60*/  @!P6 MUFU.EX2 R8, R8 ;  /* 0x000000080008e308 */ /* 0x000ee20000000800 */
[----:B-1----:R0:W-:Y:S01]  /*3f70*/  @!P0 STS [R27.X4+0x480], R32 ;  /* 0x000480201b008388 */ /* 0x0021e20000004800 */
[----:B------:R-:W-:-:S03]  /*3f80*/  ISETP.GE.AND P0, PT, R13, 0x1, PT ;  /* 0x000000010d00780c */ /* 0x000fc60003f06270 */
[----:B--2---:R0:W-:Y:S04]  /*3f90*/  @!P1 STS [R27.X4+0x240], R6 ;  /* 0x000240061b009388 */ /* 0x0041e80000004800 */
[----:B---3--:R0:W-:Y:S04]  /*3fa0*/  @!P6 STS [R27.X4+0x6c0], R8 ;  /* 0x0006c0081b00e388 */ /* 0x0081e80000004800 */
        /* <DEDUP_REMOVED lines=9> */
[----:B0-----:R-:W-:Y:S01]  /*4040*/  IMAD.SHL.U32 R6, R7, 0x4, RZ ;  /* 0x0000000407067824 */ /* 0x001fe200078e00ff */
        /* <DEDUP_REMOVED lines=15> */
.L_x_421:
[----:B------:R0:W2:Y:S01]  /*4140*/  @!P3 LDG.E.128 R8, [R22.64] ;  /* 0x000000081608b981 */ /* 0x0000a2000c1e1d00 */
[----:B------:R-:W-:Y:S02]  /*4150*/  PLOP3.LUT P3, PT, P0, PT, PT, 0x80, 0x0 ;  /* 0x000000000000781c */ /* 0x000fe4000076f070 */
[----:B------:R-:W-:Y:S01]  /*4160*/  IADD3 R24, P1, R18, R22, RZ ;  /* 0x0000001612187210 */ /* 0x000fe20007f3e0ff */
[----:B------:R-:W2:Y:S01]  /*4170*/  LDS R5, [R6] ;  /* 0x0000000006057984 */ /* 0x000ea20000000800 */
[----:B------:R-:W-:Y:S02]  /*4180*/  IADD3 R14, R14, 0x4, RZ ;  /* 0x000000040e0e7810 */ /* 0x000fe40007ffe0ff */
[C---:B------:R-:W-:Y:S02]  /*4190*/  IADD3.X R25, R19.reuse, R23, RZ, P1, !PT ;  /* 0x0000001713197210 */ /* 0x040fe40000ffe4ff */
[----:B------:R-:W-:Y:S02]  /*41a0*/  ISETP.GE.AND P2, PT, R14, R13, PT ;  /* 0x0000000d0e00720c */ /* 0x000fe40003f46270 */
[C---:B0-----:R-:W-:Y:S04]  /*41b0*/  IADD3 R22, P1, R18.reuse, R24, RZ ;  /* 0x0000001812167210 */ /* 0x041fe80007f3e0ff */
[C---:B------:R-:W-:Y:S02]  /*41c0*/  IADD3.X R23, R19.reuse, R25, RZ, P1, !PT ;  /* 0x0000001913177210 */ /* 0x040fe40000ffe4ff */
[C---:B------:R-:W-:Y:S04]  /*41d0*/  IADD3 R20, P1, R18.reuse, R22, RZ ;  /* 0x0000001612147210 */ /* 0x040fe80007f3e0ff */
[----:B------:R-:W-:Y:S01]  /*41e0*/  IADD3.X R21, R19, R23, RZ, P1, !PT ;  /* 0x0000001713157210 */ /* 0x000fe20000ffe4ff */
[C---:B--2---:R-:W-:Y:S02]  /*41f0*/  FFMA.FTZ R4, R5.reuse, R8, R4 ;  /* 0x0000000805047223 */ /* 0x044fe40000010004 */
[C---:B------:R-:W-:Y:S02]  /*4200*/  FFMA.FTZ R3, R5.reuse, R9, R3 ;  /* 0x0000000905037223 */ /* 0x040fe40000010003 */
[C---:B------:R-:W-:Y:S02]  /*4210*/  FFMA.FTZ R2, R5.reuse, R10, R2 ;  /* 0x0000000a05027223 */ /* 0x040fe40000010002 */
[----:B------:R-:W-:Y:S02]  /*4220*/  FFMA.FTZ R0, R5, R11, R0 ;  /* 0x0000000b05007223 */ /* 0x000fe40000010000 */
[----:B------:R-:W2:Y:S04]  /*4230*/  @!P3 LDG.E.128 R8, [R24.64] ;  /* 0x000000081808b981 */ /* 0x000ea8000c1e1d00 */
[----:B------:R-:W2:Y:S02]  /*4240*/  LDS R5, [R6+0x24] ;  /* 0x0000240006057984 */ /* 0x000ea40000000800 */
[C---:B--2---:R-:W-:Y:S02]  /*4250*/  FFMA.FTZ R4, R5.reuse, R8, R4 ;  /* 0x0000000805047223 */ /* 0x044fe40000010004 */
[C---:B------:R-:W-:Y:S02]  /*4260*/  FFMA.FTZ R3, R5.reuse, R9, R3 ;  /* 0x0000000905037223 */ /* 0x040fe40000010003 */
[C---:B------:R-:W-:Y:S02]  /*4270*/  FFMA.FTZ R2, R5.reuse, R10, R2 ;  /* 0x0000000a05027223 */ /* 0x040fe40000010002 */
[----:B------:R-:W-:Y:S02]  /*4280*/  FFMA.FTZ R0, R5, R11, R0 ;  /* 0x0000000b05007223 */ /* 0x000fe40000010000 */
[----:B------:R0:W2:Y:S04]  /*4290*/  @!P3 LDG.E.128 R8, [R22.64] ;  /* 0x000000081608b981 */ /* 0x0000a8000c1e1d00 */
[----:B------:R-:W2:Y:S01]  /*42a0*/  LDS R5, [R6+0x48] ;  /* 0x0000480006057984 */ /* 0x000ea20000000800 */
[----:B0-----:R-:W-:Y:S04]  /*42b0*/  IADD3 R22, P1, R18, R20, RZ ;  /* 0x0000001412167210 */ /* 0x001fe80007f3e0ff */
[----:B------:R-:W-:Y:S01]  /*42c0*/  IADD3.X R23, R19, R21, RZ, P1, !PT ;  /* 0x0000001513177210 */ /* 0x000fe20000ffe4ff */
[C---:B--2---:R-:W-:Y:S02]  /*42d0*/  FFMA.FTZ R4, R5.reuse, R8, R4 ;  /* 0x0000000805047223 */ /* 0x044fe40000010004 */
[C---:B------:R-:W-:Y:S02]  /*42e0*/  FFMA.FTZ R3, R5.reuse, R9, R3 ;  /* 0x0000000905037223 */ /* 0x040fe40000010003 */
[C---:B------:R-:W-:Y:S02]  /*42f0*/  FFMA.FTZ R2, R5.reuse, R10, R2 ;  /* 0x0000000a05027223 */ /* 0x040fe40000010002 */
[----:B------:R-:W-:Y:S02]  /*4300*/  FFMA.FTZ R0, R5, R11, R0 ;  /* 0x0000000b05007223 */ /* 0x000fe40000010000 */
[----:B------:R-:W2:Y:S04]  /*4310*/  @!P3 LDG.E.128 R8, [R20.64] ;  /* 0x000000081408b981 */ /* 0x000ea8000c1e1d00 */
[----:B------:R0:W2:Y:S02]  /*4320*/  LDS R5, [R6+0x6c] ;  /* 0x00006c0006057984 */ /* 0x0000a40000000800 */
[----:B0-----:R-:W-:Y:S01]  /*4330*/  IADD3 R6, R6, 0x90, RZ ;  /* 0x0000009006067810 */ /* 0x001fe20007ffe0ff */
[C---:B--2---:R-:W-:Y:S02]  /*4340*/  FFMA.FTZ R4, R5.reuse, R8, R4 ;  /* 0x0000000805047223 */ /* 0x044fe40000010004 */
[C---:B------:R-:W-:Y:S02]  /*4350*/  FFMA.FTZ R3, R5.reuse, R9, R3 ;  /* 0x0000000905037223 */ /* 0x040fe40000010003 */
[C---:B------:R-:W-:Y:S02]  /*4360*/  FFMA.FTZ R2, R5.reuse, R10, R2 ;  /* 0x0000000a05027223 */ /* 0x040fe40000010002 */
[----:B------:R-:W-:Y:S01]  /*4370*/  FFMA.FTZ R0, R5, R11, R0 ;  /* 0x0000000b05007223 */ /* 0x000fe20000010000 */
[----:B------:R-:W-:-:S05]  /*4380*/  @!P2 BRA `(.L_x_421) ;  /* 0xfffffdb00000a947 */ /* 0x000fca000383ffff */
.L_x_420:
[----:B------:R-:W-:-:S04]  /*4390*/  IADD3 R5, -R14, c[0x0][0x314], RZ ;  /* 0x0000c5000e057a10 */ /* 0x000fc80007ffe1ff */
[----:B------:R-:W-:-:S13]  /*43a0*/  ISETP.GT.AND P0, PT, R5, 0x1, PT ;  /* 0x000000010500780c */ /* 0x000fda0003f04270 */
[----:B------:R-:W-:Y:S05]  /*43b0*/  @!P0 BRA `(.L_x_422) ;  /* 0x0000016000008947 */ /* 0x000fea0003800000 */
[----:B------:R-:W-:Y:S01]  /*43c0*/  ISETP.GE.AND P0, PT, R7, R16, PT ;  /* 0x000000100700720c */ /* 0x000fe20003f06270 */
[----:B------:R-:W0:-:S12]  /*43d0*/  LDS R15, [R6] ;  /* 0x00000000060f7984 */ /* 0x000e180000000800 */
[----:B------:R-:W0:Y:S01]  /*43e0*/  @!P0 LDG.E.128 R8, [R22.64] ;  /* 0x0000000816088981 */ /* 0x000e22000c1e1d00 */
[----:B------:R-:W-:-:S04]  /*43f0*/  IADD3 R24, P1, R18, R22, RZ ;  /* 0x0000001612187210 */ /* 0x000fc80007f3e0ff */
[----:B------:R-:W-:Y:S01]  /*4400*/  IADD3.X R25, R19, R23, RZ, P1, !PT ;  /* 0x0000001713197210 */ /* 0x000fe20000ffe4ff */
[-C--:B0-----:R-:W-:Y:S02]  /*4410*/  FFMA.FTZ R13, R8, R15.reuse, R4 ;  /* 0x0000000f080d7223 */ /* 0x081fe40000010004 */
[-C--:B------:R-:W-:Y:S02]  /*4420*/  FFMA.FTZ R20, R9, R15.reuse, R3 ;  /* 0x0000000f09147223 */ /* 0x080fe40000010003 */
[-C--:B------:R-:W-:Y:S02]  /*4430*/  FFMA.FTZ R5, R10, R15.reuse, R2 ;  /* 0x0000000f0a057223 */ /* 0x080fe40000010002 */
[----:B------:R-:W-:Y:S02]  /*4440*/  FFMA.FTZ R0, R11, R15, R0 ;  /* 0x0000000f0b007223 */ /* 0x000fe40000010000 */
[----:B------:R-:W2:Y:S01]  /*4450*/  @!P0 LDG.E.128 R8, [R24.64] ;  /* 0x0000000818088981 */ /* 0x000ea2000c1e1d00 */
[----:B------:R-:W-:-:S02]  /*4460*/  IADD3 R22, P0, R18, R24, RZ ;  /* 0x0000001812167210 */ /* 0x000fc40007f1e0ff */
[----:B------:R-:W-:Y:S01]  /*4470*/  IADD3 R14, R14, 0x1, RZ ;  /* 0x000000010e0e7810 */ /* 0x000fe20007ffe0ff */
[----:B------:R0:W2:Y:S01]  /*4480*/  LDS R15, [R6+0x24] ;  /* 0x00002400060f7984 */ /* 0x0000a20000000800 */
[----:B------:R-:W-:Y:S02]  /*4490*/  IADD3 R17, R6, 0x24, RZ ;  /* 0x0000002406117810 */ /* 0x000fe40007ffe0ff */
[----:B------:R-:W-:Y:S02]  /*44a0*/  IADD3.X R23, R19, R25, RZ, P0, !PT ;  /* 0x0000001913177210 */ /* 0x000fe400007fe4ff */
[----:B------:R-:W-:Y:S02]  /*44b0*/  PLOP3.LUT P4, PT, PT, PT, PT, 0x8, 0x0 ;  /* 0x000000000000781c */ /* 0x000fe40003f8e170 */
[----:B------:R-:W-:Y:S02]  /*44c0*/  IADD3 R14, R14, 0x1, RZ ;  /* 0x000000010e0e7810 */ /* 0x000fe40007ffe0ff */
[----:B0-----:R-:W-:Y:S01]  /*44d0*/  IADD3 R6, R17, 0x24, RZ ;  /* 0x0000002411067810 */ /* 0x001fe20007ffe0ff */
[----:B--2---:R-:W-:-:S02]  /*44e0*/  FFMA.FTZ R4, R8, R15, R13 ;  /* 0x0000000f08047223 */ /* 0x004fc4000001000d */
[-C--:B------:R-:W-:Y:S02]  /*44f0*/  FFMA.FTZ R3, R9, R15.reuse, R20 ;  /* 0x0000000f09037223 */ /* 0x080fe40000010014 */
[-C--:B------:R-:W-:Y:S02]  /*4500*/  FFMA.FTZ R2, R10, R15.reuse, R5 ;  /* 0x0000000f0a027223 */ /* 0x080fe40000010005 */
[----:B------:R-:W-:Y:S02]  /*4510*/  FFMA.FTZ R0, R11, R15, R0 ;  /* 0x0000000f0b007223 */ /* 0x000fe40000010000 */
.L_x_422:
[----:B------:R-:W-:-:S13]  /*4520*/  ISETP.LT.OR P4, PT, R14, c[0x0][0x314], P4 ;  /* 0x0000c5000e007a0c */ /* 0x000fda0002781670 */
[----:B------:R-:W-:Y:S05]  /*4530*/  @!P4 BRA `(.L_x_419) ;  /* 0x000000a00000c947 */ /* 0x000fea0003800000 */
[----:B------:R-:W-:Y:S01]  /*4540*/  ISETP.GE.AND P0, PT, R7, R16, PT ;  /* 0x000000100700720c */ /* 0x000fe20003f06270 */
[----:B------:R-:W-:-:S12]  /*4550*/  BSSY B0, `(.L_x_423) ;  /* 0x0000003000007945 */ /* 0x000fd80003800000 */
[----:B------:R-:W-:Y:S05]  /*4560*/  @P0 BRA `(.L_x_424) ;  /* 0x0000001000000947 */ /* 0x000fea0003800000 */
[----:B------:R0:W5:Y:S02]  /*4570*/  LDG.E.128 R8, [R22.64] ;  /* 0x0000000816087981 */ /* 0x000164000c1e1d00 */
.L_x_424:
[----:B------:R-:W-:Y:S05]  /*4580*/  BSYNC B0 ;  /* 0x0000000000007941 */ /* 0x000fea0003800000 */
.L_x_423:
[----:B------:R-:W1:Y:S02]  /*4590*/  LDS R5, [R6] ;  /* 0x0000000006057984 */ /* 0x000e640000000800 */
[C---:B-1---5:R-:W-:Y:S02]  /*45a0*/  FFMA.FTZ R4, R5.reuse, R8, R4 ;  /* 0x0000000805047223 */ /* 0x062fe40000010004 */
[C---:B------:R-:W-:Y:S02]  /*45b0*/  FFMA.FTZ R3, R5.reuse, R9, R3 ;  /* 0x0000000905037223 */ /* 0x040fe40000010003 */
[C---:B------:R-:W-:Y:S02]  /*45c0*/  FFMA.FTZ R2, R5.reuse, R10, R2 ;  /* 0x0000000a05027223 */ /* 0x040fe40000010002 */
[----:B------:R-:W-:Y:S02]  /*45d0*/  FFMA.FTZ R0, R5, R11, R0 ;  /* 0x0000000b05007223 */ /* 0x000fe40000010000 */
.L_x_419:
[----:B------:R-:W-:Y:S02]  /*45e0*/  IADD3 R7, R7, UR7, RZ ;  /* 0x0000000707077c10 */ /* 0x000fe4000fffe0ff */
[----:B------:R-:W-:-:S02]  /*45f0*/  F2FP.PACK_AB R4, R3, R4 ;  /* 0x000000040304723e */ /* 0x000fc400000000ff */
[----:B------:R-:W-:Y:S02]  /*4600*/  ISETP.GE.AND P0, PT, R7, R12, PT ;  /* 0x0000000c0700720c */ /* 0x000fe40003f06270 */
[----:B------:R-:W-:-:S11]  /*4610*/  F2FP.PACK_AB R5, R0, R2 ;  /* 0x000000020005723e */ /* 0x000fd600000000ff */
[----:B------:R-:W-:Y:S05]  /*4620*/  @P0 EXIT ;  /* 0x000000000000094d */ /* 0x000fea0003800000 */
[----:B0-----:R-:W-:Y:S01]  /*4630*/  IMAD.MOV.U32 R6, RZ, RZ, c[0x0][0x1c0] ;  /* 0x00007000ff067624 */ /* 0x001fe200078e00ff */
        /* <DEDUP_REMOVED lines=72> */
        .weak           $__internal_8_$__cuda_sm20_div_s64
        .type           $__internal_8_$__cuda_sm20_div_s64,@function
        .size           $__internal_8_$__cuda_sm20_div_s64,(.L_x_7704 - $__internal_8_$__cuda_sm20_div_s64)
$__internal_8_$__cuda_sm20_div_s64:
        /* <DEDUP_REMOVED lines=83> */
[----:B------:R-:W-:Y:S05]  /*4ff0*/  RET.REL.NODEC R22 `(_ZN5flash32flash_fwd_splitkv_combine_kernelI23Flash_fwd_kernel_traitsILi64ELi64ELi256ELi4ELb0ELb0EN7cutlass6half_tE19Flash_kernel_traitsILi64ELi64ELi256ELi4ES3_EELi8ELi6ELb1EEEvNS_16Flash_fwd_paramsE) ;  /* 0xffffb00016007950 */ /* 0x000fea0003c3ffff */
.L_x_425:
        /* <DEDUP_REMOVED lines=16> */
.L_x_7704:


//--------------------- .text._ZN5flash32flash_fwd_splitkv_combine_kernelI23Flash_fwd_kernel_traitsILi64ELi64ELi256ELi4ELb0ELb0EN7cutlass6half_tE19Flash_kernel_traitsILi64ELi64ELi256ELi4ES3_EELi8ELi5ELb1EEEvNS_16Flash_fwd_paramsE --------------------------
	.section	.text._ZN5flash32flash_fwd_splitkv_combine_kernelI23Flash_fwd_kernel_traitsILi64ELi64ELi256ELi4ELb0ELb0EN7cutlass6half_tE19Flash_kernel_traitsILi64ELi64ELi256ELi4ES3_EELi8ELi5ELb1EEEvNS_16Flash_fwd_paramsE,"ax",@progbits
	.sectioninfo	@"SHI_REGISTERS=58"
	.align	128
        .global         _ZN5flash32flash_fwd_splitkv_combine_kernelI23Flash_fwd_kernel_traitsILi64ELi64ELi256ELi4ELb0ELb0EN7cutlass6half_tE19Flash_kernel_traitsILi64ELi64ELi256ELi4ES3_EELi8ELi5ELb1EEEvNS_16Flash_fwd_paramsE
        .type           _ZN5flash32flash_fwd_splitkv_combine_kernelI23Flash_fwd_kernel_traitsILi64ELi64ELi256ELi4ELb0ELb0EN7cutlass6half_tE19Flash_kernel_traitsILi64ELi64ELi256ELi4ES3_EELi8ELi5ELb1EEEvNS_16Flash_fwd_paramsE,@function
        .size           _ZN5flash32flash_fwd_splitkv_combine_kernelI23Flash_fwd_kernel_traitsILi64ELi64ELi256ELi4ELb0ELb0EN7cutlass6half_tE19Flash_kernel_traitsILi64ELi64ELi256ELi4ES3_EELi8ELi5ELb1EEEvNS_16Flash_fwd_paramsE,(.L_x_7705 - _ZN5flash32flash_fwd_splitkv_combine_kernelI23Flash_fwd_kernel_traitsILi64ELi64ELi256ELi4ELb0ELb0EN7cutlass6half_tE19Flash_kernel_traitsILi64ELi64ELi256ELi4ES3_EELi8ELi5ELb1EEEvNS_16Flash_fwd_paramsE)
        .other          _ZN5flash32flash_fwd_splitkv_combine_kernelI23Flash_fwd_kernel_traitsILi64ELi64ELi256ELi4ELb0ELb0EN7cutlass6half_tE19Flash_kernel_traitsILi64ELi64ELi256ELi4ES3_EELi8ELi5ELb1EEEvNS_16Flash_fwd_paramsE,@"STO_CUDA_ENTRY STV_DEFAULT"
_ZN5flash32flash_fwd_splitkv_combine_kernelI23Flash_fwd_kernel_traitsILi64ELi64ELi256ELi4ELb0ELb0EN7cutlass6half_tE19Flash_kernel_traitsILi64ELi64ELi256ELi4ES3_EELi8ELi5ELb1EEEvNS_16Flash_fwd_paramsE:
.text._ZN5flash32flash_fwd_splitkv_combine_kernelI23Flash_fwd_kernel_traitsILi64ELi64ELi256ELi4ELb0ELb0EN7cutlass6half_tE19Flash_kernel_traitsILi64ELi64ELi256ELi4ES3_EELi8ELi5ELb1EEEvNS_16Flash_fwd_paramsE:
        /* <DEDUP_REMOVED lines=23> */
[----:B------:R-:W-:Y:S05]  /*0170*/  CALL.REL.NOINC `($__internal_9_$__cuda_sm20_div_s64) ;  /* 0x000045e000007944 */ /* 0x000fea0003c00000 */
[----:B------:R-:W-:Y:S05]  /*0180*/  BRA `(.L_x_427) ;  /* 0x0000013000007947 */ /* 0x000fea0003800000 */
.L_x_426:
        /* <DEDUP_REMOVED lines=19> */
.L_x_427:
        /* <DEDUP_REMOVED lines=11> */
[----:B------:R-:W-:Y:S05]  /*0370*/  CALL.REL.NOINC `($__internal_9_$__cuda_sm20_div_s64) ;  /* 0x000043e000007944 */ /* 0x000fea0003c00000 */
[----:B------:R-:W-:Y:S02]  /*0380*/  MOV R32, R20 ;  /* 0x0000001400207202 */ /* 0x000fe40000000f00 */
[----:B------:R-:W-:Y:S01]  /*0390*/  MOV R33, R21 ;  /* 0x0000001500217202 */ /* 0x000fe20000000f00 */
[----:B------:R-:W-:Y:S05]  /*03a0*/  BRA `(.L_x_430) ;  /* 0x0000013000007947 */ /* 0x000fea0003800000 */
.L_x_429:
        /* <DEDUP_REMOVED lines=19> */
.L_x_430:
[----:B------:R-:W-:Y:S05]  /*04e0*/  BSYNC B0 ;  /* 0x0000000000007941 */ /* 0x000fea0003800000 */
.L_x_428:
        /* <DEDUP_REMOVED lines=42> */
.L_x_432:
        /* <DEDUP_REMOVED lines=19> */
.L_x_433:
[----:B------:R-:W-:Y:S05]  /*08c0*/  BSYNC B0 ;  /* 0x0000000000007941 */ /* 0x000fea0003800000 */
.L_x_431:
        /* <DEDUP_REMOVED lines=73> */
[----:B------:R-:W-:Y:S02]  /*0d60*/  MOV R40, R20 ;  /* 0x0000001400287202 */ /* 0x000fe40000000f00 */
[----:B------:R-:W-:Y:S01]  /*0d70*/  MOV R41, R21 ;  /* 0x0000001500297202 */ /* 0x000fe20000000f00 */
[----:B------:R-:W-:Y:S05]  /*0d80*/  BRA `(.L_x_436) ;  /* 0x0000013000007947 */ /* 0x000fea0003800000 */
.L_x_435:
        /* <DEDUP_REMOVED lines=19> */
.L_x_436:
[----:B------:R-:W-:Y:S05]  /*0ec0*/  BSYNC B0 ;  /* 0x0000000000007941 */ /* 0x000fea0003800000 */
.L_x_434:
        /* <DEDUP_REMOVED lines=41> */
.L_x_438:
        /* <DEDUP_REMOVED lines=19> */
.L_x_439:
[----:B------:R-:W-:Y:S05]  /*1290*/  BSYNC B0 ;  /* 0x0000000000007941 */ /* 0x000fea0003800000 */
.L_x_437:
        /* <DEDUP_REMOVED lines=232> */
[----:B------:R-:W-:Y:S05]  /*2120*/  CALL.REL.NOINC `($__internal_9_$__cuda_sm20_div_s64) ;  /* 0x0000263000007944 */ /* 0x000fea0003c00000 */
        /* <DEDUP_REMOVED lines=9> */
.L_x_444:
        /* <DEDUP_REMOVED lines=22> */
.L_x_445:
[----:B------:R-:W-:Y:S05]  /*2320*/  BSYNC B0 ;  /* 0x0000000000007941 */ /* 0x000fea0003800000 */
.L_x_443:
        /* <DEDUP_REMOVED lines=19> */
.L_x_447:
        /* <DEDUP_REMOVED lines=22> */
.L_x_448:
[----:B------:R-:W-:Y:S05]  /*25c0*/  BSYNC B0 ;  /* 0x0000000000007941 */ /* 0x000fea0003800000 */
.L_x_446:
        /* <DEDUP_REMOVED lines=11> */
[----:B------:R-:W-:Y:S05]  /*2680*/  CALL.REL.NOINC `($__internal_9_$__cuda_sm20_div_s64) ;  /* 0x000020d000007944 */ /* 0x000fea0003c00000 */
[----:B------:R-:W-:-:S04]  /*2690*/  IADD3 R19, P0, RZ, -R20, RZ ;  /* 0x80000014ff137210 */ /* 0x000fc80007f1e0ff */
[----:B------:R-:W-:Y:S01]  /*26a0*/  IADD3.X R18, RZ, ~R21, RZ, P0, !PT ;  /* 0x80000015ff127210 */ /* 0x000fe200007fe4ff */
[----:B------:R-:W-:-:S04]  /*26b0*/  IMAD.WIDE.U32 R42, R5, R19, R42 ;  /* 0x00000013052a7225 */ /* 0x000fc800078e002a */
[----:B------:R-:W-:-:S04]  /*26c0*/  IMAD R18, R18, R5, RZ ;  /* 0x0000000512127224 */ /* 0x000fc800078e02ff */
[----:B------:R-:W-:-:S05]  /*26d0*/  IMAD R4, R4, R19, R18 ;  /* 0x0000001304047224 */ /* 0x000fca00078e0212 */
[----:B------:R-:W-:Y:S01]  /*26e0*/  IADD3 R4, R43, R4, RZ ;  /* 0x000000042b047210 */ /* 0x000fe20007ffe0ff */
[----:B------:R-:W-:Y:S05]  /*26f0*/  BRA `(.L_x_451) ;  /* 0x0000016000007947 */ /* 0x000fea0003800000 */
.L_x_450:
        /* <DEDUP_REMOVED lines=22> */
.L_x_451:
[----:B------:R-:W-:Y:S05]  /*2860*/  BSYNC B0 ;  /* 0x0000000000007941 */ /* 0x000fea0003800000 */
.L_x_449:
        /* <DEDUP_REMOVED lines=38> */
[----:B------:R-:W-:Y:S05]  /*2ad0*/  CALL.REL.NOINC `($__internal_9_$__cuda_sm20_div_s64) ;  /* 0x00001c8000007944 */ /* 0x000fea0003c00000 */
        /* <DEDUP_REMOVED lines=12> */
.L_x_453:
        /* <DEDUP_REMOVED lines=23> */
.L_x_454:
[----:B------:R-:W-:Y:S05]  /*2d10*/  BSYNC B0 ;  /* 0x0000000000007941 */ /* 0x000fea0003800000 */
.L_x_452:
        /* <DEDUP_REMOVED lines=18> */
.L_x_456:
        /* <DEDUP_REMOVED lines=22> */
.L_x_457:
[----:B------:R-:W-:Y:S05]  /*2fa0*/  BSYNC B0 ;  /* 0x0000000000007941 */ /* 0x000fea0003800000 */
.L_x_455:
        /* <DEDUP_REMOVED lines=22> */
.L_x_459:
        /* <DEDUP_REMOVED lines=23> */
.L_x_460:
[----:B------:R-:W-:Y:S05]  /*3280*/  BSYNC B0 ;  /* 0x0000000000007941 */ /* 0x000fea0003800000 */
.L_x_458:
        /* <DEDUP_REMOVED lines=38> */
.L_x_462:
        /* <DEDUP_REMOVED lines=23> */
.L_x_463:
[----:B------:R-:W-:Y:S05]  /*3660*/  BSYNC B0 ;  /* 0x0000000000007941 */ /* 0x000fea0003800000 */
.L_x_461:
        /* <DEDUP_REMOVED lines=29> */
.L_x_465:
        /* <DEDUP_REMOVED lines=23> */
.L_x_466:
[----:B------:R-:W-:Y:S05]  /*39b0*/  BSYNC B0 ;  /* 0x0000000000007941 */ /* 0x000fea0003800000 */
.L_x_464:
        /* <DEDUP_REMOVED lines=20> */
.L_x_442:
[----:B------:R-:W-:-:S04]  /*3b00*/  LEA R2, P0, R38, c[0x0][0x200], 0x2 ;  /* 0x0000800026027a11 */ /* 0x000fc800078010ff */
[----:B------:R-:W-:-:S05]  /*3b10*/  LEA.HI.X R3, R38, c[0x0][0x204], R39, 0x2, P0 ;  /* 0x0000810026037a11 */ /* 0x000fca00000f1427 */
[----:B------:R0:W-:Y:S04]  /*3b20*/  STG.E [R2.64], R32 ;  /* 0x0000002002007986 */ /* 0x0001e8000c10190a */
.L_x_441:
[----:B------:R-:W-:Y:S05]  /*3b30*/  BSYNC B1 ;  /* 0x0000000000017941 */ /* 0x000fea0003800000 */
.L_x_440:
[C---:B------:R-:W-:Y:S01]  /*3b40*/  ISETP.GE.OR P0, PT, R36.reuse, c[0x0][0x314], P2 ;  /* 0x0000c50024007a0c */ /* 0x040fe20001706670 */
[----:B------:R-:W-:Y:S01]  /*3b50*/  IMAD.MOV.U32 R13, RZ, RZ, c[0x0][0x314] ;  /* 0x0000c500ff0d7624 */ /* 0x000fe200078e00ff */
[C---:B------:R-:W-:Y:S01]  /*3b60*/  IADD3 R0, R36.reuse, 0x10, RZ ;  /* 0x0000001024007810 */ /* 0x040fe20007ffe0ff */
[----:B------:R-:W-:Y:S01]  /*3b70*/  IMAD.SHL.U32 R36, R36, 0x4, RZ ;  /* 0x0000000424247824 */ /* 0x000fe200078e00ff */
[----:B0-----:R-:W-:Y:S02]  /*3b80*/  MOV R4, RZ ;  /* 0x000000ff00047202 */ /* 0x001fe40000000f00 */
[----:B------:R-:W-:Y:S01]  /*3b90*/  ISETP.GE.OR P2, PT, R0, c[0x0][0x314], P2 ;  /* 0x0000c50000007a0c */ /* 0x000fe20001746670 */
[----:B------:R-:W-:-:S06]  /*3ba0*/  HFMA2.MMA R0, -RZ, RZ, 0, 0 ;  /* 0x00000000ff007435 */ /* 0x000fcc00000001ff */
[----:B------:R-:W-:-:S04]  /*3bb0*/  @!P0 FADD.FTZ R3, -R32, R33 ;  /* 0x0000002120038221 */ /* 0x000fc80000010100 */
[----:B------:R-:W-:Y:S02]  /*3bc0*/  @!P0 FMUL.FTZ R3, R3, 1.4426950216293334961 ;  /* 0x3fb8aa3b03038820 */ /* 0x000fe40000410000 */
[----:B------:R-:W-:Y:S02]  /*3bd0*/  @!P2 FADD.FTZ R32, -R32, R34 ;  /* 0x000000222020a221 */ /* 0x000fe40000010100 */
[----:B------:R-:W0:Y:S02]  /*3be0*/  @!P0 MUFU.EX2 R6, R3 ;  /* 0x0000000300068308 */ /* 0x000e240000000800 */
[----:B------:R-:W-:-:S06]  /*3bf0*/  @!P2 FMUL.FTZ R8, R32, 1.4426950216293334961 ;  /* 0x3fb8aa3b2008a820 */ /* 0x000fcc0000410000 */
[----:B------:R-:W1:Y:S01]  /*3c00*/  @!P2 MUFU.EX2 R8, R8 ;  /* 0x000000080008a308 */ /* 0x000e620000000800 */
[----:B0-----:R0:W-:Y:S01]  /*3c10*/  @!P0 STS [R27.X4], R6 ;  /* 0x000000061b008388 */ /* 0x0011e20000004800 */
[----:B------:R-:W-:Y:S01]  /*3c20*/  ISETP.GE.AND P0, PT, R13, 0x1, PT ;  /* 0x000000010d00780c */ /* 0x000fe20003f06270 */
[----:B------:R-:W-:Y:S02]  /*3c30*/  CS2R R2, SRZ ;  /* 0x0000000000027805 */ /* 0x000fe4000001ff00 */
[----:B-1----:R0:W-:Y:S04]  /*3c40*/  @!P2 STS [R27.X4+0x240], R8 ;  /* 0x000240081b00a388 */ /* 0x0021e80000004800 */
        /* <DEDUP_REMOVED lines=25> */
.L_x_469:
        /* <DEDUP_REMOVED lines=37> */
.L_x_468:
        /* <DEDUP_REMOVED lines=25> */
.L_x_470:
[----:B------:R-:W-:-:S13]  /*41c0*/  ISETP.LT.OR P4, PT, R14, c[0x0][0x314], P4 ;  /* 0x0000c5000e007a0c */ /* 0x000fda0002781670 */
[----:B------:R-:W-:Y:S05]  /*41d0*/  @!P4 BRA `(.L_x_467) ;  /* 0x000000a00000c947 */ /* 0x000fea0003800000 */
[----:B------:R-:W-:Y:S01]  /*41e0*/  ISETP.GE.AND P0, PT, R7, R16, PT ;  /* 0x000000100700720c */ /* 0x000fe20003f06270 */
[----:B------:R-:W-:-:S12]  /*41f0*/  BSSY B0, `(.L_x_471) ;  /* 0x0000003000007945 */ /* 0x000fd80003800000 */
[----:B------:R-:W-:Y:S05]  /*4200*/  @P0 BRA `(.L_x_472) ;  /* 0x0000001000000947 */ /* 0x000fea0003800000 */
[----:B------:R0:W5:Y:S02]  /*4210*/  LDG.E.128 R8, [R22.64] ;  /* 0x0000000a16087981 */ /* 0x000164000c1e1d00 */
.L_x_472:
[----:B------:R-:W-:Y:S05]  /*4220*/  BSYNC B0 ;  /* 0x0000000000007941 */ /* 0x000fea0003800000 */
.L_x_471:
[----:B------:R-:W1:Y:S02]  /*4230*/  LDS R5, [R6] ;  /* 0x0000000006057984 */ /* 0x000e640000000800 */
[C---:B-1---5:R-:W-:Y:S02]  /*4240*/  FFMA.FTZ R4, R5.reuse, R8, R4 ;  /* 0x0000000805047223 */ /* 0x062fe40000010004 */
[C---:B------:R-:W-:Y:S02]  /*4250*/  FFMA.FTZ R3, R5.reuse, R9, R3 ;  /* 0x0000000905037223 */ /* 0x040fe40000010003 */
[C---:B------:R-:W-:Y:S02]  /*4260*/  FFMA.FTZ R2, R5.reuse, R10, R2 ;  /* 0x0000000a05027223 */ /* 0x040fe40000010002 */
[----:B------:R-:W-:Y:S02]  /*4270*/  FFMA.FTZ R0, R5, R11, R0 ;  /* 0x0000000b05007223 */ /* 0x000fe40000010000 */
.L_x_467:
        /* <DEDUP_REMOVED lines=78> */
        .weak           $__internal_9_$__cuda_sm20_div_s64
        .type           $__internal_9_$__cuda_sm20_div_s64,@function
        .size           $__internal_9_$__cuda_sm20_div_s64,(.L_x_7705 - $__internal_9_$__cuda_sm20_div_s64)
$__internal_9_$__cuda_sm20_div_s64:
        /* <DEDUP_REMOVED lines=83> */
[----:B------:R-:W-:Y:S05]  /*4c90*/  RET.REL.NODEC R22 `(_ZN5flash32flash_fwd_splitkv_combine_kernelI23Flash_fwd_kernel_traitsILi64ELi64ELi256ELi4ELb0ELb0EN7cutlass6half_tE19Flash_kernel_traitsILi64ELi64ELi256ELi4ES3_EELi8ELi5ELb1EEEvNS_16Flash_fwd_paramsE) ;  /* 0xffffb36016007950 */ /* 0x000fea0003c3ffff */
.L_x_473:
        /* <DEDUP_REMOVED lines=14> */
.L_x_7705:


//--------------------- .text._ZN5flash32flash_fwd_splitkv_combine_kernelI23Flash_fwd_kernel_traitsILi64ELi64ELi256ELi4ELb0ELb0EN7cutlass6half_tE19Flash_kernel_traitsILi64ELi64ELi256ELi4ES3_EELi8ELi4ELb1EEEvNS_16Flash_fwd_paramsE --------------------------
	.section	.text._ZN5flash32flash_fwd_splitkv_combine_kernelI23Flash_fwd_kernel_traitsILi64ELi64ELi256ELi4ELb0ELb0EN7cutlass6half_tE19Flash_kernel_traitsILi64ELi64ELi256ELi4ES3_EELi8ELi4ELb1EEEvNS_16Flash_fwd_paramsE,"ax",@progbits
	.sectioninfo	@"SHI_REGISTERS=52"
	.align	128
        .global         _ZN5flash32flash_fwd_splitkv_combine_kernelI23Flash_fwd_kernel_traitsILi64ELi64ELi256ELi4ELb0ELb0EN7cutlass6half_tE19Flash_kernel_traitsILi64ELi64ELi256ELi4ES3_EELi8ELi4ELb1EEEvNS_16Flash_fwd_paramsE
        .type           _ZN5flash32flash_fwd_splitkv_combine_kernelI23Flash_fwd_kernel_traitsILi64ELi64ELi256ELi4ELb0ELb0EN7cutlass6half_tE19Flash_kernel_traitsILi64ELi64ELi256ELi4ES3_EELi8ELi4ELb1EEEvNS_16Flash_fwd_paramsE,@function
        .size           _ZN5flash32flash_fwd_splitkv_combine_kernelI23Flash_fwd_kernel_traitsILi64ELi64ELi256ELi4ELb0ELb0EN7cutlass6half_tE19Flash_kernel_traitsILi64ELi64ELi256ELi4ES3_EELi8ELi4ELb1EEEvNS_16Flash_fwd_paramsE,(.L_x_7706 - _ZN5flash32flash_fwd_splitkv_combine_kernelI23Flash_fwd_kernel_traitsILi64ELi64ELi256ELi4ELb0ELb0EN7cutlass6half_tE19Flash_kernel_traitsILi64ELi64ELi256ELi4ES3_EELi8ELi4ELb1EEEvNS_16Flash_fwd_paramsE)
        .other          _ZN5flash32flash_fwd_splitkv_combine_kernelI23Flash_fwd_kernel_traitsILi64ELi64ELi256ELi4ELb0ELb0EN7cutlass6half_tE19Flash_kernel_traitsILi64ELi64ELi256ELi4ES3_EELi8ELi4ELb1EEEvNS_16Flash_fwd_paramsE,@"STO_CUDA_ENTRY STV_DEFAULT"
_ZN5flash32flash_fwd_splitkv_combine_kernelI23Flash_fwd_kernel_traitsILi64ELi64ELi256ELi4ELb0ELb0EN7cutlass6half_tE19Flash_kernel_traitsILi64ELi64ELi256ELi4ES3_EELi8ELi4ELb1EEEvNS_16Flash_fwd_paramsE:
.text._ZN5flash32flash_fwd_splitkv_combine_kernelI23Flash_fwd_kernel_traitsILi64ELi64ELi256ELi4ELb0ELb0EN7cutlass6half_tE19Flash_kernel_traitsILi64ELi64ELi256ELi4ES3_EELi8ELi4ELb1EEEvNS_16Flash_fwd_paramsE:
        /* <DEDUP_REMOVED lines=23> */
[----:B------:R-:W-:Y:S05]  /*0170*/  CALL.REL.NOINC `($__internal_10_$__cuda_sm20_div_s64) ;  /* 0x0000454000007944 */ /* 0x000fea0003c00000 */
[----:B------:R-:W-:Y:S05]  /*0180*/  BRA `(.L_x_475) ;  /* 0x0000013000007947 */ /* 0x000fea0003800000 */
.L_x_474:
        /* <DEDUP_REMOVED lines=19> */
.L_x_475:
        /* <DEDUP_REMOVED lines=12> */
[----:B------:R-:W-:Y:S05]  /*0380*/  CALL.REL.NOINC `($__internal_10_$__cuda_sm20_div_s64) ;  /* 0x0000433000007944 */ /* 0x000fea0003c00000 */
[----:B------:R-:W-:Y:S02]  /*0390*/  MOV R28, R20 ;  /* 0x00000014001c7202 */ /* 0x000fe40000000f00 */
[----:B------:R-:W-:Y:S01]  /*03a0*/  MOV R29, R21 ;  /* 0x00000015001d7202 */ /* 0x000fe20000000f00 */
[----:B------:R-:W-:Y:S05]  /*03b0*/  BRA `(.L_x_478) ;  /* 0x0000013000007947 */ /* 0x000fea0003800000 */
.L_x_477:
        /* <DEDUP_REMOVED lines=19> */
.L_x_478:
[----:B------:R-:W-:Y:S05]  /*04f0*/  BSYNC B0 ;  /* 0x0000000000007941 */ /* 0x000fea0003800000 */
.L_x_476:
        /* <DEDUP_REMOVED lines=43> */
.L_x_480:
        /* <DEDUP_REMOVED lines=19> */
.L_x_481:
[----:B------:R-:W-:Y:S05]  /*08e0*/  BSYNC B0 ;  /* 0x0000000000007941 */ /* 0x000fea0003800000 */
.L_x_479:
        /* <DEDUP_REMOVED lines=74> */
[----:B------:R-:W-:Y:S02]  /*0d90*/  MOV R32, R20 ;  /* 0x0000001400207202 */ /* 0x000fe40000000f00 */
[----:B------:R-:W-:Y:S01]  /*0da0*/  MOV R33, R21 ;  /* 0x0000001500217202 */ /* 0x000fe20000000f00 */
[----:B------:R-:W-:Y:S05]  /*0db0*/  BRA `(.L_x_484) ;  /* 0x0000013000007947 */ /* 0x000fea0003800000 */
.L_x_483:
        /* <DEDUP_REMOVED lines=19> */
.L_x_484:
[----:B------:R-:W-:Y:S05]  /*0ef0*/  BSYNC B0 ;  /* 0x0000000000007941 */ /* 0x000fea0003800000 */
.L_x_482:
        /* <DEDUP_REMOVED lines=42> */
.L_x_486:
        /* <DEDUP_REMOVED lines=19> */
.L_x_487:
[----:B------:R-:W-:Y:S05]  /*12d0*/  BSYNC B0 ;  /* 0x0000000000007941 */ /* 0x000fea0003800000 */
.L_x_485:
        /* <DEDUP_REMOVED lines=131> */
.L_x_489:
[----:B------:R-:W-:Y:S05]  /*1b10*/  BSYNC B0 ;  /* 0x0000000000007941 */ /* 0x000fea0003800000 */
.L_x_488:
        /* <DEDUP_REMOVED lines=95> */
.L_x_494:
        /* <DEDUP_REMOVED lines=22> */
.L_x_495:
[----:B------:R-:W-:Y:S05]  /*2270*/  BSYNC B0 ;  /* 0x0000000000007941 */ /* 0x000fea0003800000 */
.L_x_493:
[----:B------:R-:W-:Y:S01]  /*2280*/  LOP3.LUT R19, R17, R0, RZ, 0xfc, !PT ;  /* 0x0000000011137212 */ /* 0x000fe200078efcff */
[----:B------:R-:W-:Y:S03]  /*2290*/  BSSY B0, `(.L_x_496) ;  /* 0x0000028000007945 */ /* 0x000fe60003800000 */
[----:B------:R-:W-:-:S13]  /*22a0*/  ISETP.NE.U32.AND P0, PT, R19, RZ, PT ;  /* 0x000000ff1300720c */ /* 0x000fda0003f05070 */
[----:B------:R-:W-:Y:S05]  /*22b0*/  @!P0 BRA `(.L_x_497) ;  /* 0x000000f000008947 */ /* 0x000fea0003800000 */
[----:B------:R-:W-:Y:S01]  /*22c0*/  IMAD.MOV.U32 R24, RZ, RZ, R30 ;  /* 0x000000ffff187224 */ /* 0x000fe200078e001e */
[----:B------:R-:W-:Y:S02]  /*22d0*/  MOV R23, R0 ;  /* 0x0000000000177202 */ /* 0x000fe40000000f00 */
[----:B------:R-:W-:Y:S02]  /*22e0*/  MOV R22, 0x2300 ;  /* 0x0000230000167802 */ /* 0x000fe40000000f00 */
[----:B------:R-:W-:Y:S05]  /*22f0*/  CALL.REL.NOINC `($__internal_10_$__cuda_sm20_div_s64) ;  /* 0x000023c000007944 */ /* 0x000fea0003c00000 */
        /* <DEDUP_REMOVED lines=11> */
.L_x_497:
        /* <DEDUP_REMOVED lines=22> */
.L_x_498:
[----:B------:R-:W-:Y:S05]  /*2510*/  BSYNC B0 ;  /* 0x0000000000007941 */ /* 0x000fea0003800000 */
.L_x_496:
        /* <DEDUP_REMOVED lines=11> */
[----:B------:R-:W-:Y:S05]  /*25d0*/  CALL.REL.NOINC `($__internal_10_$__cuda_sm20_div_s64) ;  /* 0x000020e000007944 */ /* 0x000fea0003c00000 */
[----:B------:R-:W-:-:S04]  /*25e0*/  IADD3 R17, P0, RZ, -R20, RZ ;  /* 0x80000014ff117210 */ /* 0x000fc80007f1e0ff */
[----:B------:R-:W-:Y:S01]  /*25f0*/  IADD3.X R18, RZ, ~R21, RZ, P0, !PT ;  /* 0x80000015ff127210 */ /* 0x000fe200007fe4ff */
[----:B------:R-:W-:-:S04]  /*2600*/  IMAD.WIDE.U32 R36, R5, R17, R36 ;  /* 0x0000001105247225 */ /* 0x000fc800078e0024 */
[----:B------:R-:W-:-:S04]  /*2610*/  IMAD R18, R18, R5, RZ ;  /* 0x0000000512127224 */ /* 0x000fc800078e02ff */
[----:B------:R-:W-:-:S05]  /*2620*/  IMAD R4, R4, R17, R18 ;  /* 0x0000001104047224 */ /* 0x000fca00078e0212 */
[----:B------:R-:W-:Y:S01]  /*2630*/  IADD3 R4, R37, R4, RZ ;  /* 0x0000000425047210 */ /* 0x000fe20007ffe0ff */
[----:B------:R-:W-:Y:S05]  /*2640*/  BRA `(.L_x_501) ;  /* 0x0000016000007947 */ /* 0x000fea0003800000 */
.L_x_500:
        /* <DEDUP_REMOVED lines=22> */
.L_x_501:
[----:B------:R-:W-:Y:S05]  /*27b0*/  BSYNC B0 ;  /* 0x0000000000007941 */ /* 0x000fea0003800000 */
.L_x_499:
        /* <DEDUP_REMOVED lines=38> */
[----:B------:R-:W-:Y:S05]  /*2a20*/  CALL.REL.NOINC `($__internal_10_$__cuda_sm20_div_s64) ;  /* 0x00001c9000007944 */ /* 0x000fea0003c00000 */
        /* <DEDUP_REMOVED lines=12> */
.L_x_503:
        /* <DEDUP_REMOVED lines=23> */
.L_x_504:
[----:B------:R-:W-:Y:S05]  /*2c60*/  BSYNC B0 ;  /* 0x0000000000007941 */ /* 0x000fea0003800000 */
.L_x_502:
        /* <DEDUP_REMOVED lines=19> */
.L_x_506:
        /* <DEDUP_REMOVED lines=22> */
.L_x_507:
[----:B------:R-:W-:Y:S05]  /*2f00*/  BSYNC B0 ;  /* 0x0000000000007941 */ /* 0x000fea0003800000 */
.L_x_505:
        /* <DEDUP_REMOVED lines=20> */
.L_x_509:
        /* <DEDUP_REMOVED lines=23> */
.L_x_510:
[----:B------:R-:W-:Y:S05]  /*31c0*/  BSYNC B0 ;  /* 0x0000000000007941 */ /* 0x000fea0003800000 */
.L_x_508:
        /* <DEDUP_REMOVED lines=25> */
[----:B------:R-:W-:Y:S05]  /*3360*/  CALL.REL.NOINC `($__internal_10_$__cuda_sm20_div_s64) ;  /* 0x0000135000007944 */ /* 0x000fea0003c00000 */
        /* <DEDUP_REMOVED lines=12> */
.L_x_512:
        /* <DEDUP_REMOVED lines=23> */
.L_x_513:
[----:B------:R-:W-:Y:S05]  /*35a0*/  BSYNC B0 ;  /* 0x0000000000007941 */ /* 0x000fea0003800000 */
.L_x_511:
        /* <DEDUP_REMOVED lines=29> */
.L_x_515:
        /* <DEDUP_REMOVED lines=23> */
.L_x_516:
[----:B------:R-:W-:Y:S05]  /*38f0*/  BSYNC B0 ;  /* 0x0000000000007941 */ /* 0x000fea0003800000 */
.L_x_514:
        /* <DEDUP_REMOVED lines=20> */
.L_x_492:
[----:B------:R-:W-:-:S04]  /*3a40*/  LEA R2, P0, R36, c[0x0][0x200], 0x2 ;  /* 0x0000800024027a11 */ /* 0x000fc800078010ff */
[----:B------:R-:W-:-:S05]  /*3a50*/  LEA.HI.X R3, R36, c[0x0][0x204], R37, 0x2, P0 ;  /* 0x0000810024037a11 */ /* 0x000fca00000f1425 */
[----:B------:R0:W-:Y:S04]  /*3a60*/  STG.E [R2.64], R28 ;  /* 0x0000001c02007986 */ /* 0x0001e8000c10190a */
.L_x_491:
[----:B------:R-:W-:Y:S05]  /*3a70*/  BSYNC B1 ;  /* 0x0000000000017941 */ /* 0x000fea0003800000 */
.L_x_490:
[----:B------:R-:W1:Y:S01]  /*3a80*/  S2R R0, SR_TID.X ;  /* 0x0000000000007919 */ /* 0x000e620000002100 */
[----:B------:R-:W-:Y:S02]  /*3a90*/  IMAD.MOV.U32 R13, RZ, RZ, c[0x0][0x314] ;  /* 0x0000c500ff0d7624 */ /* 0x000fe400078e00ff */
[----:B------:R-:W-:Y:S01]  /*3aa0*/  IMAD.MOV.U32 R4, RZ, RZ, RZ ;  /* 0x000000ffff047224 */ /* 0x000fe200078e00ff */
        /* <DEDUP_REMOVED lines=9> */
[----:B------:R-:W-:-:S12]  /*3b40*/  HFMA2.MMA R0, -RZ, RZ, 0, 0 ;  /* 0x00000000ff007435 */ /* 0x000fd800000001ff */
[----:B------:R-:W-:Y:S02]  /*3b50*/  @P0 FADD.FTZ R5, -R28, R29 ;  /* 0x0000001d1c050221 */ /* 0x000fe40000010100 */
[----:B------:R-:W-:Y:S02]  /*3b60*/  @P0 IMAD R6, R17, 0x9, R12 ;  /* 0x0000000911060824 */ /* 0x000fe400078e020c */
[----:B------:R-:W-:-:S06]  /*3b70*/  @P0 FMUL.FTZ R5, R5, 1.4426950216293334961 ;  /* 0x3fb8aa3b05050820 */ /* 0x000fcc0000410000 */
[----:B------:R-:W0:Y:S02]  /*3b80*/  @P0 MUFU.EX2 R5, R5 ;  /* 0x0000000500050308 */ /* 0x000e240000000800 */
[----:B0-----:R0:W-:Y:S04]  /*3b90*/  @P0 STS [R6.X4], R5 ;  /* 0x0000000506000388 */ /* 0x0011e80000004800 */
[----:B------:R-:W-:Y:S01]  /*3ba0*/  BAR.SYNC.DEFER_BLOCKING 0x0 ;  /* 0x0000000000007b1d */ /* 0x000fe20000010000 */
[----:B------:R-:W-:-:S13]  /*3bb0*/  ISETP.GE.AND P0, PT, R13, 0x1, PT ;  /* 0x000000010d00780c */ /* 0x000fda0003f06270 */
[----:B------:R-:W-:Y:S05]  /*3bc0*/  @!P0 BRA `(.L_x_517) ;  /* 0x0000061000008947 */ /* 0x000fea0003800000 */
[----:B------:R-:W-:Y:S01]  /*3bd0*/  ULDC UR5, c[0x0][0x22c] ;  /* 0x00008b0000057ab9 */ /* 0x000fe20000000800 */
[C---:B------:R-:W-:Y:S01]  /*3be0*/  IMAD R23, R12.reuse, 0x40, R16 ;  /* 0x000000400c177824 */ /* 0x040fe200078e0210 */
[----:B------:R-:W-:Y:S01]  /*3bf0*/  UIMAD UR5, UR8, UR5, URZ ;  /* 0x00000005080572a4 */ /* 0x000fe2000f8e023f */
[----:B------:R-:W-:Y:S01]  /*3c00*/  ISETP.GT.AND P1, PT, R13, 0x3, PT ;  /* 0x000000030d00780c */ /* 0x000fe20003f24270 */
[C---:B------:R-:W-:Y:S01]  /*3c10*/  IMAD R18, R7.reuse, c[0x0][0x22c], RZ ;  /* 0x00008b0007127a24 */ /* 0x040fe200078e02ff */
[----:B------:R-:W-:Y:S01]  /*3c20*/  PLOP3.LUT P4, PT, PT, PT, PT, 0x80, 0x0 ;  /* 0x000000000000781c */ /* 0x000fe20003f8f070 */
[----:B------:R-:W-:Y:S01]  /*3c30*/  USHF.R.S32.HI UR4, URZ, 0x1f, UR5 ;  /* 0x0000001f3f047899 */ /* 0x000fe20008011405 */
[----:B------:R-:W-:Y:S01]  /*3c40*/  IADD3 R15, R7, -UR8, RZ ;  /* 0x80000008070f7c10 */ /* 0x000fe2000fffe0ff */
[----:B0-----:R-:W-:Y:S01]  /*3c50*/  IMAD.SHL.U32 R6, R12, 0x4, RZ ;  /* 0x000000040c067824 */ /* 0x001fe200078e00ff */
[C---:B------:R-:W-:Y:S01]  /*3c60*/  IADD3 R0, P0, R23.reuse, UR5, RZ ;  /* 0x0000000517007c10 */ /* 0x040fe2000ff1e0ff */
[----:B------:R-:W-:Y:S01]  /*3c70*/  IMAD.MOV.U32 R14, RZ, RZ, RZ ;  /* 0x000000ffff0e7224 */ /* 0x000fe200078e00ff */
[----:B------:R-:W-:Y:S01]  /*3c80*/  CS2R R8, SRZ ;  /* 0x0000000000087805 */ /* 0x000fe2000001ff00 */
[----:B------:R-:W-:Y:S01]  /*3c90*/  CS2R R10, SRZ ;  /* 0x00000000000a7805 */ /* 0x000fe2000001ff00 */
[----:B------:R-:W-:Y:S01]  /*3ca0*/  LEA.HI.X.SX32 R23, R23, UR4, 0x1, P0 ;  /* 0x0000000417177c11 */ /* 0x000fe200080f0eff */
[----:B------:R-:W-:Y:S01]  /*3cb0*/  IMAD.WIDE R18, R18, 0x4, RZ ;  /* 0x0000000412127825 */ /* 0x000fe200078e02ff */
[----:B------:R-:W-:-:S04]  /*3cc0*/  LEA R22, P0, R0, c[0x0][0x1d8], 0x2 ;  /* 0x0000760000167a11 */ /* 0x000fc800078010ff */
[----:B------:R-:W-:Y:S01]  /*3cd0*/  LEA.HI.X R23, R0, c[0x0][0x1dc], R23, 0x2, P0 ;  /* 0x0000770000177a11 */ /* 0x000fe200000f1417 */
[----:B------:R-:W-:Y:S01]  /*3ce0*/  IMAD.MOV.U32 R0, RZ, RZ, RZ ;  /* 0x000000ffff007224 */ /* 0x000fe200078e00ff */
[----:B------:R-:W-:Y:S05]  /*3cf0*/  @!P1 BRA `(.L_x_518) ;  /* 0x0000029000009947 */ /* 0x000fea0003800000 */
[----:B------:R-:W-:Y:S02]  /*3d00*/  PLOP3.LUT P4, PT, PT, PT, PT, 0x8, 0x0 ;  /* 0x000000000000781c */ /* 0x000fe40003f8e170 */
[CC--:B------:R-:W-:Y:S02]  /*3d10*/  ISETP.GE.AND P3, PT, R12.reuse, R15.reuse, PT ;  /* 0x0000000f0c00720c */ /* 0x0c0fe40003f66270 */
[----:B------:R-:W-:Y:S02]  /*3d20*/  ISETP.GE.AND P0, PT, R12, R15, PT ;  /* 0x0000000f0c00720c */ /* 0x000fe40003f06270 */
[----:B------:R-:W-:-:S09]  /*3d30*/  IADD3 R13, R13, -0x3, RZ ;  /* 0xfffffffd0d0d7810 */ /* 0x000fd20007ffe0ff */
.L_x_519:
        /* <DEDUP_REMOVED lines=37> */
.L_x_518:
        /* <DEDUP_REMOVED lines=25> */
.L_x_520:
[----:B------:R-:W-:-:S13]  /*4120*/  ISETP.LT.OR P4, PT, R14, c[0x0][0x314], P4 ;  /* 0x0000c5000e007a0c */ /* 0x000fda0002781670 */
[----:B------:R-:W-:Y:S05]  /*4130*/  @!P4 BRA `(.L_x_517) ;  /* 0x000000a00000c947 */ /* 0x000fea0003800000 */
[----:B------:R-:W-:Y:S01]  /*4140*/  ISETP.GE.AND P0, PT, R12, R15, PT ;  /* 0x0000000f0c00720c */ /* 0x000fe20003f06270 */
[----:B------:R-:W-:-:S12]  /*4150*/  BSSY B0, `(.L_x_521) ;  /* 0x0000003000007945 */ /* 0x000fd80003800000 */
[----:B------:R-:W-:Y:S05]  /*4160*/  @P0 BRA `(.L_x_522) ;  /* 0x0000001000000947 */ /* 0x000fea0003800000 */
[----:B------:R0:W5:Y:S02]  /*4170*/  LDG.E.128 R8, [R22.64] ;  /* 0x0000000a16087981 */ /* 0x000164000c1e1d00 */
.L_x_522:
[----:B------:R-:W-:Y:S05]  /*4180*/  BSYNC B0 ;  /* 0x0000000000007941 */ /* 0x000fea0003800000 */
.L_x_521:
[----:B------:R-:W1:Y:S02]  /*4190*/  LDS R5, [R6] ;  /* 0x0000000006057984 */ /* 0x000e640000000800 */
[C---:B-1---5:R-:W-:Y:S02]  /*41a0*/  FFMA.FTZ R4, R5.reuse, R8, R4 ;  /* 0x0000000805047223 */ /* 0x062fe40000010004 */
[C---:B------:R-:W-:Y:S02]  /*41b0*/  FFMA.FTZ R3, R5.reuse, R9, R3 ;  /* 0x0000000905037223 */ /* 0x040fe40000010003 */
[C---:B------:R-:W-:Y:S02]  /*41c0*/  FFMA.FTZ R2, R5.reuse, R10, R2 ;  /* 0x0000000a05027223 */ /* 0x040fe40000010002 */
[----:B------:R-:W-:Y:S02]  /*41d0*/  FFMA.FTZ R0, R5, R11, R0 ;  /* 0x0000000b05007223 */ /* 0x000fe40000010000 */
.L_x_517:
[----:B------:R-:W-:Y:S02]  /*41e0*/  IADD3 R12, R12, UR8, RZ ;  /* 0x000000080c0c7c10 */ /* 0x000fe4000fffe0ff */
[----:B------:R-:W-:-:S02]  /*41f0*/  F2FP.PACK_AB R4, R3, R4 ;  /* 0x000000040304723e */ /* 0x000fc400000000ff */
[----:B------:R-:W-:Y:S02]  /*4200*/  ISETP.GE.AND P0, PT, R12, R7, PT ;  /* 0x000000070c00720c */ /* 0x000fe40003f06270 */
[----:B0-----:R-:W-:-:S11]  /*4210*/  F2FP.PACK_AB R5, R0, R2 ;  /* 0x000000020005723e */ /* 0x001fd600000000ff */
        /* <DEDUP_REMOVED lines=74> */
        .weak           $__internal_10_$__cuda_sm20_div_s64
        .type           $__internal_10_$__cuda_sm20_div_s64,@function
        .size           $__internal_10_$__cuda_sm20_div_s64,(.L_x_7706 - $__internal_10_$__cuda_sm20_div_s64)
$__internal_10_$__cuda_sm20_div_s64:
        /* <DEDUP_REMOVED lines=83> */
[----:B------:R-:W-:Y:S06]  /*4bf0*/  RET.REL.NODEC R26 `(_ZN5flash32flash_fwd_splitkv_combine_kernelI23Flash_fwd_kernel_traitsILi64ELi64ELi256ELi4ELb0ELb0EN7cutlass6half_tE19Flash_kernel_traitsILi64ELi64ELi256ELi4ES3_EELi8ELi4ELb1EEEvNS_16Flash_fwd_paramsE) ;  /* 0xffffb4001a007950 */ /* 0x000fec0003c3ffff */
.L_x_523:
        /* <DEDUP_REMOVED lines=16> */
.L_x_7706:


//--------------------- .text._ZN5flash32flash_fwd_splitkv_combine_kernelI23Flash_fwd_kernel_traitsILi64ELi64ELi256ELi4ELb0ELb0EN7cutlass6half_tE19Flash_kernel_traitsILi64ELi64ELi256ELi4ES3_EELi8ELi3ELb1EEEvNS_16Flash_fwd_paramsE --------------------------
	.section	.text._ZN5flash32flash_fwd_splitkv_combine_kernelI23Flash_fwd_kernel_traitsILi64ELi64ELi256ELi4ELb0ELb0EN7cutlass6half_tE19Flash_kernel_traitsILi64ELi64ELi256ELi4ES3_EELi8ELi3ELb1EEEvNS_16Flash_fwd_paramsE,"ax",@progbits
	.sectioninfo	@"SHI_REGISTERS=54"
	.align	128
        .global         _ZN5flash32flash_fwd_splitkv_combine_kernelI23Flash_fwd_kernel_traitsILi64ELi64ELi256ELi4ELb0ELb0EN7cutlass6half_tE19Flash_kernel_traitsILi64ELi64ELi256ELi4ES3_EELi8ELi3ELb1EEEvNS_16Flash_fwd_paramsE
        .type           _ZN5flash32flash_fwd_splitkv_combine_kernelI23Flash_fwd_kernel_traitsILi64ELi64ELi256ELi4ELb0ELb0EN7cutlass6half_tE19Flash_kernel_traitsILi64ELi64ELi256ELi4ES3_EELi8ELi3ELb1EEEvNS_16Flash_fwd_paramsE,@function
        .size           _ZN5flash32flash_fwd_splitkv_combine_kernelI23Flash_fwd_kernel_traitsILi64ELi64ELi256ELi4ELb0ELb0EN7cutlass6half_tE19Flash_kernel_traitsILi64ELi64ELi256ELi4ES3_EELi8ELi3ELb1EEEvNS_16Flash_fwd_paramsE,(.L_x_7707 - _ZN5flash32flash_fwd_splitkv_combine_kernelI23Flash_fwd_kernel_traitsILi64ELi64ELi256ELi4ELb0ELb0EN7cutlass6half_tE19Flash_kernel_traitsILi64ELi64ELi256ELi4ES3_EELi8ELi3ELb1EEEvNS_16Flash_fwd_paramsE)
        .other          _ZN5flash32flash_fwd_splitkv_combine_kernelI23Flash_fwd_kernel_traitsILi64ELi64ELi256ELi4ELb0ELb0EN7cutlass6half_tE19Flash_kernel_traitsILi64ELi64ELi256ELi4ES3_EELi8ELi3ELb1EEEvNS_16Flash_fwd_paramsE,@"STO_CUDA_ENTRY STV_DEFAULT"
_ZN5flash32flash_fwd_splitkv_combine_kernelI23Flash_fwd_kernel_traitsILi64ELi64ELi256ELi4ELb0ELb0EN7cutlass6half_tE19Flash_kernel_traitsILi64ELi64ELi256ELi4ES3_EELi8ELi3ELb1EEEvNS_16Flash_fwd_paramsE:
.text._ZN5flash32flash_fwd_splitkv_combine_kernelI23Flash_fwd_kernel_traitsILi64ELi64ELi256ELi4ELb0ELb0EN7cutlass6half_tE19Flash_kernel_traitsILi64ELi64ELi256ELi4ES3_EELi8ELi3ELb1EEEvNS_16Flash_fwd_paramsE:
        /* <DEDUP_REMOVED lines=23> */
[----:B------:R-:W-:Y:S05]  /*0170*/  CALL.REL.NOINC `($__internal_11_$__cuda_sm20_div_s64) ;  /* 0x000044a000007944 */ /* 0x000fea0003c00000 */
[----:B------:R-:W-:Y:S01]  /*0180*/  MOV R24, R0 ;  /* 0x0000000000187202 */ /* 0x000fe20000000f00 */
[----:B------:R-:W-:Y:S05]  /*0190*/  BRA `(.L_x_525) ;  /* 0x0000013000007947 */ /* 0x000fea0003800000 */
.L_x_524:
        /* <DEDUP_REMOVED lines=19> */
.L_x_525:
        /* <DEDUP_REMOVED lines=10> */
[----:B------:R-:W-:Y:S05]  /*0370*/  CALL.REL.NOINC `($__internal_11_$__cuda_sm20_div_s64) ;  /* 0x000042a000007944 */ /* 0x000fea0003c00000 */
[----:B------:R-:W-:Y:S02]  /*0380*/  MOV R12, R0 ;  /* 0x00000000000c7202 */ /* 0x000fe40000000f00 */
[----:B------:R-:W-:Y:S01]  /*0390*/  MOV R13, R25 ;  /* 0x00000019000d7202 */ /* 0x000fe20000000f00 */
[----:B------:R-:W-:Y:S05]  /*03a0*/  BRA `(.L_x_528) ;  /* 0x0000013000007947 */ /* 0x000fea0003800000 */
.L_x_527:
        /* <DEDUP_REMOVED lines=19> */
.L_x_528:
[----:B------:R-:W-:Y:S05]  /*04e0*/  BSYNC B0 ;  /* 0x0000000000007941 */ /* 0x000fea0003800000 */
.L_x_526:
        /* <DEDUP_REMOVED lines=44> */
.L_x_530:
        /* <DEDUP_REMOVED lines=19> */
.L_x_531:
[----:B------:R-:W-:Y:S05]  /*08e0*/  BSYNC B0 ;  /* 0x0000000000007941 */ /* 0x000fea0003800000 */
.L_x_529:
        /* <DEDUP_REMOVED lines=71> */
[----:B------:R-:W-:Y:S05]  /*0d60*/  CALL.REL.NOINC `($__internal_11_$__cuda_sm20_div_s64) ;  /* 0x000038b000007944 */ /* 0x000fea0003c00000 */
[----:B------:R-:W-:Y:S02]  /*0d70*/  MOV R32, R0 ;  /* 0x0000000000207202 */ /* 0x000fe40000000f00 */
[----:B------:R-:W-:Y:S01]  /*0d80*/  MOV R33, R25 ;  /* 0x0000001900217202 */ /* 0x000fe20000000f00 */
[----:B------:R-:W-:Y:S05]  /*0d90*/  BRA `(.L_x_534) ;  /* 0x0000013000007947 */ /* 0x000fea0003800000 */
.L_x_533:
        /* <DEDUP_REMOVED lines=19> */
.L_x_534:
[----:B------:R-:W-:Y:S05]  /*0ed0*/  BSYNC B0 ;  /* 0x0000000000007941 */ /* 0x000fea0003800000 */
.L_x_532:
        /* <DEDUP_REMOVED lines=42> */
.L_x_536:
        /* <DEDUP_REMOVED lines=19> */
.L_x_537:
[----:B------:R-:W-:Y:S05]  /*12b0*/  BSYNC B0 ;  /* 0x0000000000007941 */ /* 0x000fea0003800000 */
.L_x_535:
        /* <DEDUP_REMOVED lines=132> */
.L_x_539:
[----:B------:R-:W-:Y:S05]  /*1b00*/  BSYNC B0 ;  /* 0x0000000000007941 */ /* 0x000fea0003800000 */
.L_x_538:
        /* <DEDUP_REMOVED lines=85> */
.L_x_544:
        /* <DEDUP_REMOVED lines=22> */
.L_x_545:
[----:B------:R-:W-:Y:S05]  /*21c0*/  BSYNC B0 ;  /* 0x0000000000007941 */ /* 0x000fea0003800000 */
.L_x_543:
        /* <DEDUP_REMOVED lines=8> */
[----:B------:R-:W-:Y:S05]  /*2250*/  CALL.REL.NOINC `($__internal_11_$__cuda_sm20_div_s64) ;  /* 0x000023c000007944 */ /* 0x000fea0003c00000 */
        /* <DEDUP_REMOVED lines=10> */
.L_x_547:
        /* <DEDUP_REMOVED lines=22> */
.L_x_548:
[----:B------:R-:W-:Y:S05]  /*2460*/  BSYNC B0 ;  /* 0x0000000000007941 */ /* 0x000fea0003800000 */
.L_x_546:
        /* <DEDUP_REMOVED lines=11> */
[----:B------:R-:W-:Y:S05]  /*2520*/  CALL.REL.NOINC `($__internal_11_$__cuda_sm20_div_s64) ;  /* 0x000020f000007944 */ /* 0x000fea0003c00000 */
        /* <DEDUP_REMOVED lines=8> */
.L_x_550:
        /* <DEDUP_REMOVED lines=22> */
.L_x_551:
[----:B------:R-:W-:Y:S05]  /*2710*/  BSYNC B0 ;  /* 0x0000000000007941 */ /* 0x000fea0003800000 */
.L_x_549:
        /* <DEDUP_REMOVED lines=50> */
.L_x_553:
        /* <DEDUP_REMOVED lines=23> */
.L_x_554:
[----:B------:R-:W-:Y:S05]  /*2bb0*/  BSYNC B0 ;  /* 0x0000000000007941 */ /* 0x000fea0003800000 */
.L_x_552:
        /* <DEDUP_REMOVED lines=19> */
.L_x_556:
        /* <DEDUP_REMOVED lines=22> */
.L_x_557:
[----:B------:R-:W-:Y:S05]  /*2e50*/  BSYNC B0 ;  /* 0x0000000000007941 */ /* 0x000fea0003800000 */
.L_x_555:
        /* <DEDUP_REMOVED lines=21> */
.L_x_559:
        /* <DEDUP_REMOVED lines=23> */
.L_x_560:
[----:B------:R-:W-:Y:S05]  /*3120*/  BSYNC B0 ;  /* 0x0000000000007941 */ /* 0x000fea0003800000 */
.L_x_558:
        /* <DEDUP_REMOVED lines=38> */
.L_x_562:
        /* <DEDUP_REMOVED lines=23> */
.L_x_563:
[----:B------:R-:W-:Y:S05]  /*3500*/  BSYNC B0 ;  /* 0x0000000000007941 */ /* 0x000fea0003800000 */
.L_x_561:
        /* <DEDUP_REMOVED lines=27> */
.L_x_565:
        /* <DEDUP_REMOVED lines=23> */
.L_x_566:
[----:B------:R-:W-:Y:S05]  /*3830*/  BSYNC B0 ;  /* 0x0000000000007941 */ /* 0x000fea0003800000 */
.L_x_564:
        /* <DEDUP_REMOVED lines=20> */
.L_x_542:
[----:B------:R-:W-:-:S04]  /*3980*/  LEA R2, P0, R34, c[0x0][0x200], 0x2 ;  /* 0x0000800022027a11 */ /* 0x000fc800078010ff */
[----:B------:R-:W-:-:S05]  /*3990*/  LEA.HI.X R3, R34, c[0x0][0x204], R35, 0x2, P0 ;  /* 0x0000810022037a11 */ /* 0x000fca00000f1423 */
[----:B------:R0:W-:Y:S04]  /*39a0*/  STG.E [R2.64], R28 ;  /* 0x0000001c02007986 */ /* 0x0001e8000c10190a */
.L_x_541:
[----:B------:R-:W-:Y:S05]  /*39b0*/  BSYNC B1 ;  /* 0x0000000000017941 */ /* 0x000fea0003800000 */
.L_x_540:
[----:B------:R-:W1:Y:S01]  /*39c0*/  S2R R16, SR_TID.X ;  /* 0x0000000000107919 */ /* 0x000e620000002100 */
[----:B------:R-:W-:Y:S02]  /*39d0*/  IMAD.MOV.U32 R12, RZ, RZ, c[0x0][0x314] ;  /* 0x0000c500ff0c7624 */ /* 0x000fe400078e00ff */
        /* <DEDUP_REMOVED lines=9> */
[----:B------:R-:W-:-:S03]  /*3a70*/  IMAD.MOV.U32 R0, RZ, RZ, RZ ;  /* 0x000000ffff007224 */ /* 0x000fc600078e00ff */
        /* <DEDUP_REMOVED lines=9> */
[----:B------:R-:W-:-:S13]  /*3b10*/  ISETP.GE.AND P0, PT, R12, 0x1, PT ;  /* 0x000000010c00780c */ /* 0x000fda0003f06270 */
[----:B------:R-:W-:Y:S05]  /*3b20*/  @!P0 BRA `(.L_x_567) ;  /* 0x0000061000008947 */ /* 0x000fea0003800000 */
[----:B------:R-:W-:Y:S01]  /*3b30*/  ULDC UR5, c[0x0][0x22c] ;  /* 0x00008b0000057ab9 */ /* 0x000fe20000000800 */
[----:B0-----:R-:W-:Y:S01]  /*3b40*/  IMAD R23, R15, 0x40, R16 ;  /* 0x000000400f177824 */ /* 0x001fe200078e0210 */
[----:B------:R-:W-:Y:S01]  /*3b50*/  UIMAD UR5, UR8, UR5, URZ ;  /* 0x00000005080572a4 */ /* 0x000fe2000f8e023f */
[----:B------:R-:W-:Y:S01]  /*3b60*/  ISETP.GT.AND P1, PT, R12, 0x3, PT ;  /* 0x000000030c00780c */ /* 0x000fe20003f24270 */
[C---:B------:R-:W-:Y:S01]  /*3b70*/  IMAD R18, R7.reuse, c[0x0][0x22c], RZ ;  /* 0x00008b0007127a24 */ /* 0x040fe200078e02ff */
[----:B------:R-:W-:Y:S01]  /*3b80*/  PLOP3.LUT P4, PT, PT, PT, PT, 0x80, 0x0 ;  /* 0x000000000000781c */ /* 0x000fe20003f8f070 */
[----:B------:R-:W-:Y:S01]  /*3b90*/  USHF.R.S32.HI UR4, URZ, 0x1f, UR5 ;  /* 0x0000001f3f047899 */ /* 0x000fe20008011405 */
[----:B------:R-:W-:Y:S01]  /*3ba0*/  IADD3 R14, R7, -UR8, RZ ;  /* 0x80000008070e7c10 */ /* 0x000fe2000fffe0ff */
[----:B------:R-:W-:Y:S01]  /*3bb0*/  IMAD.SHL.U32 R6, R15, 0x4, RZ ;  /* 0x000000040f067824 */ /* 0x000fe200078e00ff */
        /* <DEDUP_REMOVED lines=14> */
.L_x_569:
[----:B------:R0:W2:Y:S01]  /*3ca0*/  @!P3 LDG.E.128 R8, [R22.64] ;  /* 0x0000000a1608b981 */ /* 0x0000a2000c1e1d00 */
[----:B------:R-:W-:Y:S02]  /*3cb0*/  PLOP3.LUT P3, PT, P0, PT, PT, 0x80, 0x0 ;  /* 0x000000000000781c */ /* 0x000fe4000076f070 */
[C---:B------:R-:W-:Y:S01]  /*3cc0*/  IADD3 R24, P1, R18.reuse, R22, RZ ;  /* 0x0000001612187210 */ /* 0x040fe20007f3e0ff */
[----:B------:R-:W2:Y:S01]  /*3cd0*/  LDS R5, [R6] ;  /* 0x0000000006057984 */ /* 0x000ea20000000800 */
[----:B------:R-:W-:Y:S02]  /*3ce0*/  IADD3 R13, R13, 0x4, RZ ;  /* 0x000000040d0d7810 */ /* 0x000fe40007ffe0ff */
[----:B------:R-:W-:Y:S02]  /*3cf0*/  IADD3.X R25, R19, R23, RZ, P1, !PT ;  /* 0x0000001713197210 */ /* 0x000fe40000ffe4ff */
        /* <DEDUP_REMOVED lines=31> */
.L_x_568:
[----:B------:R-:W-:-:S04]  /*3ef0*/  IADD3 R5, -R13, c[0x0][0x314], RZ ;  /* 0x0000c5000d057a10 */ /* 0x000fc80007ffe1ff */
[----:B------:R-:W-:-:S13]  /*3f00*/  ISETP.GT.AND P0, PT, R5, 0x1, PT ;  /* 0x000000010500780c */ /* 0x000fda0003f04270 */
[----:B------:R-:W-:Y:S05]  /*3f10*/  @!P0 BRA `(.L_x_570) ;  /* 0x0000016000008947 */ /* 0x000fea0003800000 */
[----:B------:R-:W-:Y:S01]  /*3f20*/  ISETP.GE.AND P0, PT, R15, R14, PT ;  /* 0x0000000e0f00720c */ /* 0x000fe20003f06270 */
[----:B------:R-:W0:Y:S01]  /*3f30*/  LDS R25, [R6] ;  /* 0x0000000006197984 */ /* 0x000e220000000800 */
[----:B------:R-:W-:-:S03]  /*3f40*/  IADD3 R26, P1, R18, R22, RZ ;  /* 0x00000016121a7210 */ /* 0x000fc60007f3e0ff */
[----:B------:R1:W2:Y:S08]  /*3f50*/  LDS R20, [R6+0x24] ;  /* 0x0000240006147984 */ /* 0x0002b00000000800 */
[----:B------:R-:W0:Y:S01]  /*3f60*/  @!P0 LDG.E.128 R8, [R22.64] ;  /* 0x0000000a16088981 */ /* 0x000e22000c1e1d00 */
[----:B------:R-:W-:Y:S02]  /*3f70*/  IADD3.X R27, R19, R23, RZ, P1, !PT ;  /* 0x00000017131b7210 */ /* 0x000fe40000ffe4ff */
[----:B------:R-:W-:Y:S01]  /*3f80*/  IADD3 R13, R13, 0x1, RZ ;  /* 0x000000010d0d7810 */ /* 0x000fe20007ffe0ff */
[----:B0-----:R-:W-:-:S02]  /*3f90*/  FFMA.FTZ R21, R8, R25, R4 ;  /* 0x0000001908157223 */ /* 0x001fc40000010004 */
[-C--:B------:R-:W-:Y:S02]  /*3fa0*/  FFMA.FTZ R12, R9, R25.reuse, R3 ;  /* 0x00000019090c7223 */ /* 0x080fe40000010003 */
[-C--:B------:R-:W-:Y:S02]  /*3fb0*/  FFMA.FTZ R5, R10, R25.reuse, R2 ;  /* 0x000000190a057223 */ /* 0x080fe40000010002 */
[----:B------:R-:W-:Y:S02]  /*3fc0*/  FFMA.FTZ R0, R11, R25, R0 ;  /* 0x000000190b007223 */ /* 0x000fe40000010000 */
[----:B------:R-:W2:Y:S01]  /*3fd0*/  @!P0 LDG.E.128 R8, [R26.64] ;  /* 0x0000000a1a088981 */ /* 0x000ea2000c1e1d00 */
[----:B------:R-:W-:Y:S02]  /*3fe0*/  IADD3 R22, P0, R18, R26, RZ ;  /* 0x0000001a12167210 */ /* 0x000fe40007f1e0ff */
[----:B------:R-:W-:Y:S02]  /*3ff0*/  IADD3 R18, R6, 0x24, RZ ;  /* 0x0000002406127810 */ /* 0x000fe40007ffe0ff */
[----:B------:R-:W-:-:S02]  /*4000*/  IADD3.X R23, R19, R27, RZ, P0, !PT ;  /* 0x0000001b13177210 */ /* 0x000fc400007fe4ff */
[----:B------:R-:W-:Y:S02]  /*4010*/  PLOP3.LUT P4, PT, PT, PT, PT, 0x8, 0x0 ;  /* 0x000000000000781c */ /* 0x000fe40003f8e170 */
[----:B------:R-:W-:Y:S02]  /*4020*/  IADD3 R13, R13, 0x1, RZ ;  /* 0x000000010d0d7810 */ /* 0x000fe40007ffe0ff */
[----:B-1----:R-:W-:Y:S01]  /*4030*/  IADD3 R6, R18, 0x24, RZ ;  /* 0x0000002412067810 */ /* 0x002fe20007ffe0ff */
[-C--:B--2---:R-:W-:Y:S02]  /*4040*/  FFMA.FTZ R4, R8, R20.reuse, R21 ;  /* 0x0000001408047223 */ /* 0x084fe40000010015 */
[-C--:B------:R-:W-:Y:S02]  /*4050*/  FFMA.FTZ R3, R9, R20.reuse, R12 ;  /* 0x0000001409037223 */ /* 0x080fe4000001000c */
[-C--:B------:R-:W-:Y:S02]  /*4060*/  FFMA.FTZ R2, R10, R20.reuse, R5 ;  /* 0x000000140a027223 */ /* 0x080fe40000010005 */
[----:B------:R-:W-:-:S02]  /*4070*/  FFMA.FTZ R0, R11, R20, R0 ;  /* 0x000000140b007223 */ /* 0x000fc40000010000 */
.L_x_570:
[----:B------:R-:W-:-:S13]  /*4080*/  ISETP.LT.OR P4, PT, R13, c[0x0][0x314], P4 ;  /* 0x0000c5000d007a0c */ /* 0x000fda0002781670 */
[----:B------:R-:W-:Y:S05]  /*4090*/  @!P4 BRA `(.L_x_567) ;  /* 0x000000a00000c947 */ /* 0x000fea0003800000 */
[----:B------:R-:W-:Y:S01]  /*40a0*/  ISETP.GE.AND P0, PT, R15, R14, PT ;  /* 0x0000000e0f00720c */ /* 0x000fe20003f06270 */
[----:B------:R-:W-:-:S12]  /*40b0*/  BSSY B0, `(.L_x_571) ;  /* 0x0000003000007945 */ /* 0x000fd80003800000 */
[----:B------:R-:W-:Y:S05]  /*40c0*/  @P0 BRA `(.L_x_572) ;  /* 0x0000001000000947 */ /* 0x000fea0003800000 */
[----:B------:R0:W5:Y:S02]  /*40d0*/  LDG.E.128 R8, [R22.64] ;  /* 0x0000000a16087981 */ /* 0x000164000c1e1d00 */
.L_x_572:
[----:B------:R-:W-:Y:S05]  /*40e0*/  BSYNC B0 ;  /* 0x0000000000007941 */ /* 0x000fea0003800000 */
.L_x_571:
[----:B------:R-:W1:Y:S02]  /*40f0*/  LDS R5, [R6] ;  /* 0x0000000006057984 */ /* 0x000e640000000800 */
[C---:B-1---5:R-:W-:Y:S02]  /*4100*/  FFMA.FTZ R4, R5.reuse, R8, R4 ;  /* 0x0000000805047223 */ /* 0x062fe40000010004 */
[C---:B------:R-:W-:Y:S02]  /*4110*/  FFMA.FTZ R3, R5.reuse, R9, R3 ;  /* 0x0000000905037223 */ /* 0x040fe40000010003 */
[C---:B------:R-:W-:Y:S02]  /*4120*/  FFMA.FTZ R2, R5.reuse, R10, R2 ;  /* 0x0000000a05027223 */ /* 0x040fe40000010002 */
[----:B------:R-:W-:Y:S02]  /*4130*/  FFMA.FTZ R0, R5, R11, R0 ;  /* 0x0000000b05007223 */ /* 0x000fe40000010000 */
.L_x_567:
[----:B0-----:R-:W-:Y:S02]  /*4140*/  IADD3 R6, R15, UR8, RZ ;  /* 0x000000080f067c10 */ /* 0x001fe4000fffe0ff */
        /* <DEDUP_REMOVED lines=77> */
        .weak           $__internal_11_$__cuda_sm20_div_s64
        .type           $__internal_11_$__cuda_sm20_div_s64,@function
        .size           $__internal_11_$__cuda_sm20_div_s64,(.L_x_7707 - $__internal_11_$__cuda_sm20_div_s64)
$__internal_11_$__cuda_sm20_div_s64:
        /* <DEDUP_REMOVED lines=83> */
[----:B------:R-:W-:Y:S06]  /*4b50*/  RET.REL.NODEC R38 `(_ZN5flash32flash_fwd_splitkv_combine_kernelI23Flash_fwd_kernel_traitsILi64ELi64ELi256ELi4ELb0ELb0EN7cutlass6half_tE19Flash_kernel_traitsILi64ELi64ELi256ELi4ES3_EELi8ELi3ELb1EEEvNS_16Flash_fwd_paramsE) ;  /* 0xffffb4a026007950 */ /* 0x000fec0003c3ffff */
.L_x_573:
        /* <DEDUP_REMOVED lines=10> */
.L_x_7707:


//--------------------- .text._ZN5flash32flash_fwd_splitkv_combine_kernelI23Flash_fwd_kernel_traitsILi64ELi64ELi256ELi4ELb0ELb0EN7cutlass6half_tE19Flash_kernel_traitsILi64ELi64ELi256ELi4ES3_EELi8ELi2ELb1EEEvNS_16Flash_fwd_paramsE --------------------------
	.section	.text._ZN5flash32flash_fwd_splitkv_combine_kernelI23Flash_fwd_kernel_traitsILi64ELi64ELi256ELi4ELb0ELb0EN7cutlass6half_tE19Flash_kernel_traitsILi64ELi64ELi256ELi4ES3_EELi8ELi2ELb1EEEvNS_16Flash_fwd_paramsE,"ax",@progbits
	.sectioninfo	@"SHI_REGISTERS=54"
	.align	128
        .global         _ZN5flash32flash_fwd_splitkv_combine_kernelI23Flash_fwd_kernel_traitsILi64ELi64ELi256ELi4ELb0ELb0EN7cutlass6half_tE19Flash_kernel_traitsILi64ELi64ELi256ELi4ES3_EELi8ELi2ELb1EEEvNS_16Flash_fwd_paramsE
        .type           _ZN5flash32flash_fwd_splitkv_combine_kernelI23Flash_fwd_kernel_traitsILi64ELi64ELi256ELi4ELb0ELb0EN7cutlass6half_tE19Flash_kernel_traitsILi64ELi64ELi256ELi4ES3_EELi8ELi2ELb1EEEvNS_16Flash_fwd_paramsE,@function
        .size           _ZN5flash32flash_fwd_splitkv_combine_kernelI23Flash_fwd_kernel_traitsILi64ELi64ELi256ELi4ELb0ELb0EN7cutlass6half_tE19Flash_kernel_traitsILi64ELi64ELi256ELi4ES3_EELi8ELi2ELb1EEEvNS_16Flash_fwd_paramsE,(.L_x_7708 - _ZN5flash32flash_fwd_splitkv_combine_kernelI23Flash_fwd_kernel_traitsILi64ELi64ELi256ELi4ELb0ELb0EN7cutlass6half_tE19Flash_kernel_traitsILi64ELi64ELi256ELi4ES3_EELi8ELi2ELb1EEEvNS_16Flash_fwd_paramsE)
        .other          _ZN5flash32flash_fwd_splitkv_combine_kernelI23Flash_fwd_kernel_traitsILi64ELi64ELi256ELi4ELb0ELb0EN7cutlass6half_tE19Flash_kernel_traitsILi64ELi64ELi256ELi4ES3_EELi8ELi2ELb1EEEvNS_16Flash_fwd_paramsE,@"STO_CUDA_ENTRY STV_DEFAULT"
_ZN5flash32flash_fwd_splitkv_combine_kernelI23Flash_fwd_kernel_traitsILi64ELi64ELi256ELi4ELb0ELb0EN7cutlass6half_tE19Flash_kernel_traitsILi64ELi64ELi256ELi4ES3_EELi8ELi2ELb1EEEvNS_16Flash_fwd_paramsE:
.text._ZN5flash32flash_fwd_splitkv_combine_kernelI23Flash_fwd_kernel_traitsILi64ELi64ELi256ELi4ELb0ELb0EN7cutlass6half_tE19Flash_kernel_traitsILi64ELi64ELi256ELi4ES3_EELi8ELi2ELb1EEEvNS_16Flash_fwd_paramsE:
        /* <DEDUP_REMOVED lines=23> */
[----:B------:R-:W-:Y:S05]  /*0170*/  CALL.REL.NOINC `($__internal_12_$__cuda_sm20_div_s64) ;  /* 0x0000448000007944 */ /* 0x000fea0003c00000 */
[----:B------:R-:W-:Y:S01]  /*0180*/  MOV R20, R0 ;  /* 0x0000000000147202 */ /* 0x000fe20000000f00 */
[----:B------:R-:W-:Y:S05]  /*0190*/  BRA `(.L_x_575) ;  /* 0x0000013000007947 */ /* 0x000fea0003800000 */
.L_x_574:
        /* <DEDUP_REMOVED lines=19> */
.L_x_575:
        /* <DEDUP_REMOVED lines=10> */
[----:B------:R-:W-:Y:S05]  /*0370*/  CALL.REL.NOINC `($__internal_12_$__cuda_sm20_div_s64) ;  /* 0x0000428000007944 */ /* 0x000fea0003c00000 */
[----:B------:R-:W-:Y:S02]  /*0380*/  MOV R10, R0 ;  /* 0x00000000000a7202 */ /* 0x000fe40000000f00 */
[----:B------:R-:W-:Y:S01]  /*0390*/  MOV R11, R21 ;  /* 0x00000015000b7202 */ /* 0x000fe20000000f00 */
[----:B------:R-:W-:Y:S05]  /*03a0*/  BRA `(.L_x_578) ;  /* 0x0000013000007947 */ /* 0x000fea0003800000 */
.L_x_577:
        /* <DEDUP_REMOVED lines=19> */
.L_x_578:
[----:B------:R-:W-:Y:S05]  /*04e0*/  BSYNC B0 ;  /* 0x0000000000007941 */ /* 0x000fea0003800000 */
.L_x_576:
        /* <DEDUP_REMOVED lines=43> */
.L_x_580:
        /* <DEDUP_REMOVED lines=19> */
.L_x_581:
[----:B------:R-:W-:Y:S05]  /*08d0*/  BSYNC B0 ;  /* 0x0000000000007941 */ /* 0x000fea0003800000 */
.L_x_579:
        /* <DEDUP_REMOVED lines=20> */
[----:B------:R-:W-:Y:S02]  /*0a20*/  IMAD.MOV R0, RZ, RZ, -R4 ;  /* 0x000000ffff007224 */ /* 0x000fe400078e0a04 */
[----:B------:R-:W-:Y:S02]  /*0a30*/  IMAD.MOV.U32 R7, RZ, RZ, c[0x0][0x1c0] ;  /* 0x00007000ff077624 */ /* 0x000fe400078e00ff */
[----:B------:R-:W-:-:S03]  /*0a40*/  IMAD R0, R5, R0, R6 ;  /* 0x0000000005007224 */ /* 0x000fc600078e0206 */
[C---:B------:R-:W-:Y:S01]  /*0a50*/  IADD3 R6, R7.reuse, -0x1, RZ ;  /* 0xffffffff07067810 */ /* 0x040fe20007ffe0ff */
[----:B------:R-:W-:Y:S01]  /*0a60*/  IMAD R7, R7, c[0x0][0x214], RZ ;  /* 0x0000850007077a24 */ /* 0x000fe200078e02ff */
[----:B------:R-:W-:-:S13]  /*0a70*/  ISETP.GT.U32.AND P1, PT, R5, R0, PT ;  /* 0x000000000500720c */ /* 0x000fda0003f24070 */
[----:B------:R-:W-:Y:S01]  /*0a80*/  @!P1 IMAD.IADD R0, R0, 0x1, -R5 ;  /* 0x0000000100009824 */ /* 0x000fe200078e0a05 */
[----:B------:R-:W-:Y:S02]  /*0a90*/  @!P1 IADD3 R4, R4, 0x1, RZ ;  /* 0x0000000104049810 */ /* 0x000fe40007ffe0ff */
[----:B------:R-:W-:Y:S02]  /*0aa0*/  ISETP.NE.AND P1, PT, RZ, c[0x0][0x214], PT ;  /* 0x00008500ff007a0c */ /* 0x000fe40003f25270 */
[----:B------:R-:W-:-:S13]  /*0ab0*/  ISETP.GE.U32.AND P0, PT, R0, R5, PT ;  /* 0x000000050000720c */ /* 0x000fda0003f06070 */
        /* <DEDUP_REMOVED lines=41> */
[----:B------:R-:W-:Y:S05]  /*0d50*/  CALL.REL.NOINC `($__internal_12_$__cuda_sm20_div_s64) ;  /* 0x000038a000007944 */ /* 0x000fea0003c00000 */
[----:B------:R-:W-:Y:S02]  /*0d60*/  MOV R38, R0 ;  /* 0x0000000000267202 */ /* 0x000fe40000000f00 */
[----:B------:R-:W-:Y:S01]  /*0d70*/  MOV R39, R21 ;  /* 0x0000001500277202 */ /* 0x000fe20000000f00 */
[----:B------:R-:W-:Y:S05]  /*0d80*/  BRA `(.L_x_584) ;  /* 0x0000013000007947 */ /* 0x000fea0003800000 */
.L_x_583:
        /* <DEDUP_REMOVED lines=19> */
.L_x_584:
[----:B------:R-:W-:Y:S05]  /*0ec0*/  BSYNC B0 ;  /* 0x0000000000007941 */ /* 0x000fea0003800000 */
.L_x_582:
        /* <DEDUP_REMOVED lines=10> */
[----:B0-----:R-:W-:-:S04]  /*0f70*/  IMAD.MOV R14, RZ, RZ, -R15 ;  /* 0x000000ffff0e7224 */ /* 0x001fc800078e0a0f */
[----:B------:R-:W-:Y:S02]  /*0f80*/  IMAD R9, R14, R13, RZ ;  /* 0x0000000d0e097224 */ /* 0x000fe400078e02ff */
[----:B------:R-:W-:-:S04]  /*0f90*/  IMAD.MOV.U32 R14, RZ, RZ, RZ ;  /* 0x000000ffff0e7224 */ /* 0x000fc800078e00ff */
        /* <DEDUP_REMOVED lines=27> */
[----:B------:R-:W-:Y:S02]  /*1150*/  MOV R22, R0 ;  /* 0x0000000000167202 */ /* 0x000fe40000000f00 */
[----:B------:R-:W-:Y:S01]  /*1160*/  MOV R23, R21 ;  /* 0x0000001500177202 */ /* 0x000fe20000000f00 */
[----:B------:R-:W-:Y:S05]  /*1170*/  BRA `(.L_x_587) ;  /* 0x0000013000007947 */ /* 0x000fea0003800000 */
.L_x_586:
        /* <DEDUP_REMOVED lines=19> */
.L_x_587:
[----:B------:R-:W-:Y:S05]  /*12b0*/  BSYNC B0 ;  /* 0x0000000000007941 */ /* 0x000fea0003800000 */
.L_x_585:
[----:B------:R-:W-:Y:S01]  /*12c0*/  IABS R9, c[0x0][0x214] ;  /* 0x0000850000097a13 */ /* 0x000fe20000000000 */
[----:B------:R-:W-:Y:S01]  /*12d0*/  IMAD.MOV.U32 R10, RZ, RZ, RZ ;  /* 0x000000ffff0a7224 */ /* 0x000fe200078e00ff */
[----:B------:R-:W-:Y:S01]  /*12e0*/  ISETP.GT.AND P3, PT, R7, RZ, PT ;  /* 0x000000ff0700720c */ /* 0x000fe20003f64270 */
[----:B------:R-:W-:Y:S01]  /*12f0*/  IMAD.MOV.U32 R20, RZ, RZ, RZ ;  /* 0x000000ffff147224 */ /* 0x000fe200078e00ff */
[----:B------:R-:W0:Y:S01]  /*1300*/  I2F.RP R13, R9 ;  /* 0x00000009000d7306 */ /* 0x000e220000209400 */
[----:B------:R-:W-:Y:S01]  /*1310*/  ULDC.U8 UR4, c[0x0][0x329] ;  /* 0x0000ca4000047ab9 */ /* 0x000fe20000000000 */
[----:B------:R-:W-:Y:S01]  /*1320*/  IMAD.MOV.U32 R36, RZ, RZ, c[0x0][0x214] ;  /* 0x00008500ff247624 */ /* 0x000fe200078e00ff */
[----:B------:R-:W-:Y:S01]  /*1330*/  ULDC.64 UR8, c[0x0][0x118] ;  /* 0x0000460000087ab9 */ /* 0x000fe20000000a00 */
        /* <DEDUP_REMOVED lines=9> */
[----:B------:R-:W-:-:S03]  /*13d0*/  ISETP.GE.AND P1, PT, R8, RZ, PT ;  /* 0x000000ff0800720c */ /* 0x000fc60003f26270 */
        /* <DEDUP_REMOVED lines=8> */
[----:B------:R-:W-:Y:S02]  /*1460*/  SHF.R.S32.HI R0, RZ, 0x1f, R7 ;  /* 0x0000001fff007819 */ /* 0x000fe40000011407 */
[----:B------:R-:W-:-:S03]  /*1470*/  LEA.HI.SX32 R9, R7, 0x1, 0x1 ;  /* 0x0000000107097811 */ /* 0x000fc600078f0aff */
[----:B------:R-:W-:Y:S01]  /*1480*/  @!P3 IMAD.MOV R9, RZ, RZ, R0 ;  /* 0x000000ffff09b224 */ /* 0x000fe200078e0200 */
[----:B------:R-:W-:-:S04]  /*1490*/  IABS R0, c[0x0][0x1c0] ;  /* 0x0000700000007a13 */ /* 0x000fc80000000000 */
[----:B------:R-:W0:Y:S01]  /*14a0*/  I2F.U32.RP R24, R0 ;  /* 0x0000000000187306 */ /* 0x000e220000209000 */
[----:B------:R-:W-:-:S05]  /*14b0*/  @P2 IADD3 R10, R10, 0x1, RZ ;  /* 0x000000010a0a2810 */ /* 0x000fca0007ffe0ff */
[----:B------:R-:W-:Y:S01]  /*14c0*/  @!P1 IMAD.MOV R10, RZ, RZ, -R10 ;  /* 0x000000ffff0a9224 */ /* 0x000fe200078e0a0a */
[----:B------:R-:W-:-:S05]  /*14d0*/  @!P0 LOP3.LUT R10, RZ, c[0x0][0x214], RZ, 0x33, !PT ;  /* 0x00008500ff0a8a12 */ /* 0x000fca00078e33ff */
[----:B------:R-:W-:Y:S01]  /*14e0*/  IMAD R9, R9, R10, RZ ;  /* 0x0000000a09097224 */ /* 0x000fe200078e02ff */
[----:B0-----:R-:W0:Y:S04]  /*14f0*/  MUFU.RCP R26, R24 ;  /* 0x00000018001a7308 */ /* 0x001e280000001000 */
[----:B------:R-:W-:-:S04]  /*1500*/  IABS R11, R9 ;  /* 0x00000009000b7213 */ /* 0x000fc80000000000 */
[----:B------:R-:W1:Y:S01]  /*1510*/  I2F.RP R10, R11 ;  /* 0x0000000b000a7306 */ /* 0x000e620000209400 */
[----:B0-----:R-:W-:-:S07]  /*1520*/  IADD3 R26, R26, 0xffffffe, RZ ;  /* 0x0ffffffe1a1a7810 */ /* 0x001fce0007ffe0ff */
[----:B------:R-:W0:Y:S08]  /*1530*/  F2I.FTZ.U32.TRUNC.NTZ R27, R26 ;  /* 0x0000001a001b7305 */ /* 0x000e30000021f000 */
[----:B-1----:R-:W1:Y:S01]  /*1540*/  MUFU.RCP R5, R10 ;  /* 0x0000000a00057308 */ /* 0x002e620000001000 */
[----:B0-----:R-:W-:Y:S02]  /*1550*/  IMAD.MOV R25, RZ, RZ, -R27 ;  /* 0x000000ffff197224 */ /* 0x001fe400078e0a1b */
[----:B------:R-:W-:-:S02]  /*1560*/  IMAD.MOV.U32 R26, RZ, RZ, RZ ;  /* 0x000000ffff1a7224 */ /* 0x000fc400078e00ff */
[----:B------:R-:W-:Y:S01]  /*1570*/  IMAD R25, R25, R0, RZ ;  /* 0x0000000019197224 */ /* 0x000fe200078e02ff */
[----:B-1----:R-:W-:Y:S01]  /*1580*/  IADD3 R5, R5, 0xffffffe, RZ ;  /* 0x0ffffffe05057810 */ /* 0x002fe20007ffe0ff */
[----:B------:R-:W-:Y:S01]  /*1590*/  IMAD.IADD R10, R6, 0x1, R11 ;  /* 0x00000001060a7824 */ /* 0x000fe200078e020b */
[----:B------:R-:W-:Y:S01]  /*15a0*/  IABS R6, R4 ;  /* 0x0000000400067213 */ /* 0x000fe20000000000 */
[----:B------:R-:W-:Y:S01]  /*15b0*/  IMAD.HI.U32 R25, R27, R25, R26 ;  /* 0x000000191b197227 */ /* 0x000fe200078e001a */
[----:B------:R-:W0:Y:S01]  /*15c0*/  F2I.FTZ.U32.TRUNC.NTZ R21, R5 ;  /* 0x0000000500157305 */ /* 0x000e22000021f000 */
[----:B------:R-:W-:Y:S02]  /*15d0*/  LOP3.LUT R4, R4, c[0x0][0x1c0], RZ, 0x3c, !PT ;  /* 0x0000700004047a12 */ /* 0x000fe400078e3cff */
[----:B------:R-:W-:Y:S01]  /*15e0*/  IABS R24, R10 ;  /* 0x0000000a00187213 */ /* 0x000fe20000000000 */
[----:B0-----:R-:W-:-:S04]  /*15f0*/  IMAD.MOV R8, RZ, RZ, -R21 ;  /* 0x000000ffff087224 */ /* 0x001fc800078e0a15 */
[----:B------:R-:W-:Y:S02]  /*1600*/  IMAD R13, R8, R11, RZ ;  /* 0x0000000b080d7224 */ /* 0x000fe400078e02ff */
[----:B------:R-:W-:-:S04]  /*1610*/  IMAD.HI.U32 R8, R25, R6, RZ ;  /* 0x0000000619087227 */ /* 0x000fc800078e00ff */
[----:B------:R-:W-:Y:S01]  /*1620*/  IMAD.HI.U32 R13, R21, R13, R20 ;  /* 0x0000000d150d7227 */ /* 0x000fe200078e0014 */
[----:B------:R-:W-:Y:S02]  /*1630*/  IABS R21, c[0x0][0x1c0] ;  /* 0x0000700000157a13 */ /* 0x000fe40000000000 */
[----:B------:R-:W-:-:S03]  /*1640*/  IABS R20, R9 ;  /* 0x0000000900147213 */ /* 0x000fc60000000000 */
[----:B------:R-:W-:Y:S02]  /*1650*/  IMAD.MOV R21, RZ, RZ, -R21 ;  /* 0x000000ffff157224 */ /* 0x000fe400078e0a15 */
[----:B------:R-:W-:Y:S02]  /*1660*/  IMAD.MOV R20, RZ, RZ, -R20 ;  /* 0x000000ffff147224 */ /* 0x000fe400078e0a14 */
[----:B------:R-:W-:Y:S02]  /*1670*/  IMAD R5, R8, R21, R6 ;  /* 0x0000001508057224 */ /* 0x000fe400078e0206 */
[----:B------:R-:W-:-:S03]  /*1680*/  IMAD.HI.U32 R13, R13, R24, RZ ;  /* 0x000000180d0d7227 */ /* 0x000fc600078e00ff */
[----:B------:R-:W-:Y:S01]  /*1690*/  ISETP.GT.U32.AND P3, PT, R0, R5, PT ;  /* 0x000000050000720c */ /* 0x000fe20003f64070 */
[--C-:B------:R-:W-:Y:S02]  /*16a0*/  IMAD R20, R13, R20, R24.reuse ;  /* 0x000000140d147224 */ /* 0x100fe400078e0218 */
[----:B------:R-:W-:Y:S01]  /*16b0*/  IMAD.HI.U32 R6, R25, R24, RZ ;  /* 0x0000001819067227 */ /* 0x000fe200078e00ff */
[----:B------:R-:W-:Y:S02]  /*16c0*/  LEA.HI.SX32 R25, R3, 0x1, 0x1 ;  /* 0x0000000103197811 */ /* 0x000fe400078f0aff */
[----:B------:R-:W-:Y:S01]  /*16d0*/  ISETP.GT.U32.AND P0, PT, R11, R20, PT ;  /* 0x000000140b00720c */ /* 0x000fe20003f04070 */
[----:B------:R-:W-:-:S05]  /*16e0*/  IMAD R21, R6, R21, R24 ;  /* 0x0000001506157224 */ /* 0x000fca00078e0218 */
[----:B------:R-:W-:Y:S01]  /*16f0*/  ISETP.GT.U32.AND P1, PT, R0, R21, PT ;  /* 0x000000150000720c */ /* 0x000fe20003f24070 */
[----:B------:R-:W-:Y:S01]  /*1700*/  @!P3 IMAD.IADD R5, R5, 0x1, -R0 ;  /* 0x000000010505b824 */ /* 0x000fe200078e0a00 */
[----:B------:R-:W-:Y:S02]  /*1710*/  @!P3 IADD3 R8, R8, 0x1, RZ ;  /* 0x000000010808b810 */ /* 0x000fe40007ffe0ff */
[----:B------:R-:W-:Y:S02]  /*1720*/  ISETP.GT.AND P3, PT, R3, RZ, PT ;  /* 0x000000ff0300720c */ /* 0x000fe40003f64270 */
[----:B------:R-:W-:Y:S01]  /*1730*/  ISETP.GE.U32.AND P6, PT, R5, R0, PT ;  /* 0x000000000500720c */ /* 0x000fe20003fc6070 */
[----:B------:R-:W-:Y:S01]  /*1740*/  @!P0 IMAD.IADD R20, R20, 0x1, -R11 ;  /* 0x0000000114148824 */ /* 0x000fe200078e0a0b */
[----:B------:R-:W0:Y:S01]  /*1750*/  S2R R5, SR_TID.X ;  /* 0x0000000000057919 */ /* 0x000e220000002100 */
[----:B------:R-:W-:Y:S02]  /*1760*/  @!P0 IADD3 R13, R13, 0x1, RZ ;  /* 0x000000010d0d8810 */ /* 0x000fe40007ffe0ff */
[----:B------:R-:W-:-:S02]  /*1770*/  ISETP.GE.AND P0, PT, R4, RZ, PT ;  /* 0x000000ff0400720c */ /* 0x000fc40003f06270 */
[-C--:B------:R-:W-:Y:S01]  /*1780*/  ISETP.GE.U32.AND P2, PT, R20, R11.reuse, PT ;  /* 0x0000000b1400720c */ /* 0x080fe20003f46070 */
[----:B------:R-:W-:Y:S01]  /*1790*/  @!P1 IMAD.IADD R21, R21, 0x1, -R0 ;  /* 0x0000000115159824 */ /* 0x000fe200078e0a00 */
[C---:B------:R-:W-:Y:S02]  /*17a0*/  LOP3.LUT R20, R10.reuse, R11, RZ, 0x3c, !PT ;  /* 0x0000000b0a147212 */ /* 0x040fe400078e3cff */
[----:B------:R-:W-:Y:S02]  /*17b0*/  LOP3.LUT R10, R10, c[0x0][0x1c0], RZ, 0x3c, !PT ;  /* 0x000070000a0a7a12 */ /* 0x000fe400078e3cff */
[----:B------:R-:W-:Y:S02]  /*17c0*/  ISETP.GE.AND P4, PT, R20, RZ, PT ;  /* 0x000000ff1400720c */ /* 0x000fe40003f86270 */
[----:B------:R-:W-:Y:S02]  /*17d0*/  @P6 IADD3 R8, R8, 0x1, RZ ;  /* 0x0000000108086810 */ /* 0x000fe40007ffe0ff */
[----:B------:R-:W-:-:S02]  /*17e0*/  ISETP.NE.AND P6, PT, R9, RZ, PT ;  /* 0x000000ff0900720c */ /* 0x000fc40003fc5270 */
[----:B------:R-:W-:Y:S01]  /*17f0*/  ISETP.GE.U32.AND P5, PT, R21, R0, PT ;  /* 0x000000001500720c */ /* 0x000fe20003fa6070 */
[----:B------:R-:W-:Y:S01]  /*1800*/  @!P0 IMAD.MOV R8, RZ, RZ, -R8 ;  /* 0x000000ffff088224 */ /* 0x000fe200078e0a08 */
[----:B------:R-:W-:Y:S02]  /*1810*/  @P2 IADD3 R13, R13, 0x1, RZ ;  /* 0x000000010d0d2810 */ /* 0x000fe40007ffe0ff */
[----:B------:R-:W-:Y:S02]  /*1820*/  ISETP.GE.AND P2, PT, R10, RZ, PT ;  /* 0x000000ff0a00720c */ /* 0x000fe40003f46270 */
[----:B------:R-:W-:Y:S01]  /*1830*/  @!P1 IADD3 R6, R6, 0x1, RZ ;  /* 0x0000000106069810 */ /* 0x000fe20007ffe0ff */
[----:B------:R-:W-:Y:S01]  /*1840*/  @!P4 IMAD.MOV R13, RZ, RZ, -R13 ;  /* 0x000000ffff0dc224 */ /* 0x000fe200078e0a0d */
[----:B0-----:R-:W-:Y:S02]  /*1850*/  SHF.R.S32.HI R30, RZ, 0x1f, R5 ;  /* 0x0000001fff1e7819 */ /* 0x001fe40000011405 */
[----:B------:R-:W-:-:S02]  /*1860*/  SHF.R.S32.HI R0, RZ, 0x1f, R3 ;  /* 0x0000001fff007819 */ /* 0x000fc40000011403 */
[----:B------:R-:W-:Y:S02]  /*1870*/  @!P6 LOP3.LUT R13, RZ, R11, RZ, 0x33, !PT ;  /* 0x0000000bff0de212 */ /* 0x000fe400078e33ff */
[----:B------:R-:W-:Y:S01]  /*1880*/  LEA.HI R4, R30, R5, RZ, 0x3 ;  /* 0x000000051e047211 */ /* 0x000fe200078f18ff */
[----:B------:R-:W-:Y:S01]  /*1890*/  @!P3 IMAD.MOV R25, RZ, RZ, R0 ;  /* 0x000000ffff19b224 */ /* 0x000fe200078e0200 */
[----:B------:R-:W-:Y:S02]  /*18a0*/  @P5 IADD3 R6, R6, 0x1, RZ ;  /* 0x0000000106065810 */ /* 0x000fe40007ffe0ff */
[----:B------:R-:W-:Y:S02]  /*18b0*/  ISETP.LT.U32.AND P0, PT, R22, R13, PT ;  /* 0x0000000d1600720c */ /* 0x000fe40003f01070 */
[----:B------:R-:W-:Y:S01]  /*18c0*/  SHF.R.S32.HI R11, RZ, 0x1f, R13 ;  /* 0x0000001fff0b7819 */ /* 0x000fe2000001140d */
[----:B------:R-:W-:Y:S01]  /*18d0*/  @!P2 IMAD.MOV R6, RZ, RZ, -R6 ;  /* 0x000000ffff06a224 */ /* 0x000fe200078e0a06 */
[----:B------:R-:W-:-:S02]  /*18e0*/  SHF.R.S32.HI R0, RZ, 0x3, R4 ;  /* 0x00000003ff007819 */ /* 0x000fc40000011404 */
[----:B------:R-:W-:Y:S02]  /*18f0*/  ISETP.LT.AND.EX P2, PT, R23, R11, PT, P0 ;  /* 0x0000000b1700720c */ /* 0x000fe40003f41300 */
[----:B------:R-:W-:Y:S02]  /*1900*/  ISETP.GE.AND P0, PT, R0, c[0x0][0x314], PT ;  /* 0x0000c50000007a0c */ /* 0x000fe40003f06270 */
[----:B------:R-:W-:Y:S02]  /*1910*/  ISETP.NE.AND P4, PT, RZ, c[0x0][0x1c0], PT ;  /* 0x00007000ff007a0c */ /* 0x000fe40003f85270 */
[----:B------:R-:W-:Y:S02]  /*1920*/  LOP3.LUT R21, RZ, c[0x0][0x1c0], RZ, 0x33, !PT ;  /* 0x00007000ff157a12 */ /* 0x000fe400078e33ff */
[----:B------:R-:W-:Y:S02]  /*1930*/  ISETP.NE.AND P1, PT, RZ, UR4, PT ;  /* 0x00000004ff007c0c */ /* 0x000fe4000bf25270 */
[----:B------:R-:W-:-:S02]  /*1940*/  SEL R27, R21, R8, !P4 ;  /* 0x00000008151b7207 */ /* 0x000fc40006000000 */
[----:B------:R-:W-:Y:S02]  /*1950*/  SEL R36, R36, 0x1, !P1 ;  /* 0x0000000124247807 */ /* 0x000fe40004800000 */
        /* <DEDUP_REMOVED lines=25> */
.L_x_589:
[----:B------:R-:W-:Y:S05]  /*1af0*/  BSYNC B0 ;  /* 0x0000000000007941 */ /* 0x000fea0003800000 */
.L_x_588:
        /* <DEDUP_REMOVED lines=11> */
[----:B------:R-:W-:-:S05]  /*1bb0*/  @!P5 LOP3.LUT R8, R8, 0xfffffffc, RZ, 0xc0, !PT ;  /* 0xfffffffc0808d812 */ /* 0x000fca00078ec0ff */
[----:B------:R-:W-:-:S04]  /*1bc0*/  @!P5 IMAD.IADD R4, R5, 0x1, -R8 ;  /* 0x000000010504d824 */ /* 0x000fc800078e0a08 */
[----:B------:R-:W-:Y:S01]  /*1bd0*/  @!P5 IMAD R4, R4, 0x24, R8 ;  /* 0x000000240404d824 */ /* 0x000fe200078e0208 */
[----:B------:R-:W-:Y:S01]  /*1be0*/  BAR.SYNC.DEFER_BLOCKING 0x0 ;  /* 0x0000000000007b1d */ /* 0x000fe20000010000 */
[----:B------:R-:W-:-:S05]  /*1bf0*/  LEA.HI.SX32 R8, R9, 0x1, 0x1 ;  /* 0x0000000109087811 */ /* 0x000fca00078f0aff */
[----:B------:R-:W1:Y:S04]  /*1c00*/  @!P5 LDS R29, [R4] ;  /* 0x00000000041dd984 */ /* 0x000e680000000800 */
[----:B-1----:R-:W1:Y:S02]  /*1c10*/  SHFL.BFLY PT, R0, R29, 0x2, 0x1f ;  /* 0x0c401f001d007f89 */ /* 0x002e6400000e0000 */
[----:B-1----:R-:W-:-:S05]  /*1c20*/  FMNMX.FTZ R27, R0, R29, !PT ;  /* 0x0000001d001b7209 */ /* 0x002fca0007810000 */
[----:B------:R-:W1:Y:S02]  /*1c30*/  SHFL.BFLY PT, R0, R27, 0x1, 0x1f ;  /* 0x0c201f001b007f89 */ /* 0x000e6400000e0000 */
[----:B-1----:R-:W-:-:S04]  /*1c40*/  FMNMX.FTZ R0, R27, R0, !PT ;  /* 0x000000001b007209 */ /* 0x002fc80007810000 */
[----:B------:R-:W-:-:S04]  /*1c50*/  FSETP.NEU.FTZ.AND P0, PT, R0, -INF , PT ;  /* 0xff8000000000780b */ /* 0x000fc80003f1d000 */
[----:B------:R-:W-:-:S05]  /*1c60*/  FSEL R0, R0, RZ, P0 ;  /* 0x000000ff00007208 */ /* 0x000fca0000000000 */
[----:B------:R-:W-:-:S04]  /*1c70*/  FADD.FTZ R20, -R0, R29 ;  /* 0x0000001d00147221 */ /* 0x000fc80000010100 */
[----:B------:R-:W-:-:S04]  /*1c80*/  FMUL.FTZ R20, R20, 1.4426950216293334961 ;  /* 0x3fb8aa3b14147820 */ /* 0x000fc80000410000 */
[----:B------:R-:W1:Y:S02]  /*1c90*/  MUFU.EX2 R6, R20 ;  /* 0x0000001400067308 */ /* 0x000e640000000800 */
[----:B01----:R-:W0:Y:S02]  /*1ca0*/  SHFL.BFLY PT, R25, R6, 0x2, 0x1f ;  /* 0x0c401f0006197f89 */ /* 0x003e2400000e0000 */
[----:B0-----:R-:W-:-:S05]  /*1cb0*/  FADD.FTZ R25, R6, R25 ;  /* 0x0000001906197221 */ /* 0x001fca0000010000 */
[----:B------:R-:W0:Y:S02]  /*1cc0*/  SHFL.BFLY PT, R4, R25, 0x1, 0x1f ;  /* 0x0c201f0019047f89 */ /* 0x000e2400000e0000 */
[----:B0-----:R-:W-:Y:S01]  /*1cd0*/  FADD.FTZ R23, R25, R4 ;  /* 0x0000000419177221 */ /* 0x001fe20000010000 */
[----:B------:R-:W-:-:S04]  /*1ce0*/  SHF.R.S32.HI R4, RZ, 0x1f, R9 ;  /* 0x0000001fff047819 */ /* 0x000fc80000011409 */
[----:B------:R-:W-:Y:S01]  /*1cf0*/  FSETP.NE.FTZ.AND P0, PT, R23, RZ, PT ;  /* 0x000000ff1700720b */ /* 0x000fe20003f15000 */
[----:B------:R-:W-:-:S04]  /*1d00*/  @!P3 IMAD.MOV R8, RZ, RZ, R4 ;  /* 0x000000ffff08b224 */ /* 0x000fc800078e0204 */
[----:B------:R-:W-:-:S08]  /*1d10*/  IMAD R8, R21, R8, RZ ;  /* 0x0000000815087224 */ /* 0x000fd000078e02ff */
        /* <DEDUP_REMOVED lines=42> */
[----:B------:R-:W-:Y:S02]  /*1fc0*/  IADD3 R25, P0, RZ, -R0, RZ ;  /* 0x80000000ff197210 */ /* 0x000fe40007f1e0ff */
[-C--:B------:R-:W-:Y:S02]  /*1fd0*/  MOV R43, R21.reuse ;  /* 0x00000015002b7202 */ /* 0x080fe40000000f00 */
[----:B------:R-:W-:Y:S01]  /*1fe0*/  IADD3.X R23, RZ, ~R21, RZ, P0, !PT ;  /* 0x80000015ff177210 */ /* 0x000fe200007fe4ff */
[----:B------:R-:W-:-:S04]  /*1ff0*/  IMAD.WIDE.U32 R32, R42, R25, R32 ;  /* 0x000000192a207225 */ /* 0x000fc800078e0020 */
[----:B------:R-:W-:Y:S01]  /*2000*/  IMAD R20, R23, R42, RZ ;  /* 0x0000002a17147224 */ /* 0x000fe200078e02ff */
[----:B------:R-:W-:-:S03]  /*2010*/  MOV R42, R0 ;  /* 0x00000000002a7202 */ /* 0x000fc60000000f00 */
[----:B------:R-:W-:-:S05]  /*2020*/  IMAD R5, R5, R25, R20 ;  /* 0x0000001905057224 */ /* 0x000fca00078e0214 */
[----:B------:R-:W-:Y:S01]  /*2030*/  IADD3 R23, R33, R5, RZ ;  /* 0x0000000521177210 */ /* 0x000fe20007ffe0ff */
[----:B------:R-:W-:Y:S05]  /*2040*/  BRA `(.L_x_595) ;  /* 0x0000017000007947 */ /* 0x000fea0003800000 */
.L_x_594:
[----:B------:R-:W0:Y:S01]  /*2050*/  I2F.U32.RP R22, R42 ;  /* 0x0000002a00167306 */ /* 0x000e220000209000 */
[----:B------:R-:W-:Y:S01]  /*2060*/  ISETP.NE.U32.AND P0, PT, R42, RZ, PT ;  /* 0x000000ff2a00720c */ /* 0x000fe20003f05070 */
[----:B------:R-:W-:Y:S02]  /*2070*/  IMAD.MOV.U32 R23, RZ, RZ, RZ ;  /* 0x000000ffff177224 */ /* 0x000fe400078e00ff */
[----:B------:R-:W-:-:S04]  /*2080*/  IMAD.MOV.U32 R43, RZ, RZ, RZ ;  /* 0x000000ffff2b7224 */ /* 0x000fc800078e00ff */
        /* <DEDUP_REMOVED lines=19> */
.L_x_595:
[----:B------:R-:W-:Y:S05]  /*21c0*/  BSYNC B0 ;  /* 0x0000000000007941 */ /* 0x000fea0003800000 */
.L_x_593:
        /* <DEDUP_REMOVED lines=8> */
[----:B------:R-:W-:Y:S05]  /*2250*/  CALL.REL.NOINC `($__internal_12_$__cuda_sm20_div_s64) ;  /* 0x000023a000007944 */ /* 0x000fea0003c00000 */
[-C--:B------:R-:W-:Y:S02]  /*2260*/  IADD3 R5, P0, RZ, -R0.reuse, RZ ;  /* 0x80000000ff057210 */ /* 0x080fe40007f1e0ff */
[----:B------:R-:W-:Y:S02]  /*2270*/  MOV R33, R23 ;  /* 0x0000001700217202 */ /* 0x000fe40000000f00 */
[----:B------:R-:W-:Y:S02]  /*2280*/  IADD3.X R20, RZ, ~R21, RZ, P0, !PT ;  /* 0x80000015ff147210 */ /* 0x000fe400007fe4ff */
[----:B------:R-:W-:Y:S01]  /*2290*/  MOV R34, R0 ;  /* 0x0000000000227202 */ /* 0x000fe20000000f00 */
[----:B------:R-:W-:-:S04]  /*22a0*/  IMAD.WIDE.U32 R32, R35, R5, R32 ;  /* 0x0000000523207225 */ /* 0x000fc800078e0020 */
[----:B------:R-:W-:Y:S01]  /*22b0*/  IMAD R20, R20, R35, RZ ;  /* 0x0000002314147224 */ /* 0x000fe200078e02ff */
[----:B------:R-:W-:-:S03]  /*22c0*/  MOV R35, R21 ;  /* 0x0000001500237202 */ /* 0x000fc60000000f00 */
[----:B------:R-:W-:-:S05]  /*22d0*/  IMAD R20, R2, R5, R20 ;  /* 0x0000000502147224 */ /* 0x000fca00078e0214 */
[----:B------:R-:W-:Y:S01]  /*22e0*/  IADD3 R33, R33, R20, RZ ;  /* 0x0000001421217210 */ /* 0x000fe20007ffe0ff */
[----:B------:R-:W-:Y:S05]  /*22f0*/  BRA `(.L_x_598) ;  /* 0x0000016000007947 */ /* 0x000fea0003800000 */
.L_x_597:
[----:B------:R-:W0:Y:S01]  /*2300*/  I2F.U32.RP R2, R35 ;  /* 0x0000002300027306 */ /* 0x000e220000209000 */
[----:B------:R-:W-:Y:S02]  /*2310*/  ISETP.NE.U32.AND P0, PT, R35, RZ, PT ;  /* 0x000000ff2300720c */ /* 0x000fe40003f05070 */
        /* <DEDUP_REMOVED lines=19> */
[----:B------:R-:W-:Y:S02]  /*2450*/  IMAD.MOV.U32 R35, RZ, RZ, RZ ;  /* 0x000000ffff237224 */ /* 0x000fe400078e00ff */
.L_x_598:
[----:B------:R-:W-:Y:S05]  /*2460*/  BSYNC B0 ;  /* 0x0000000000007941 */ /* 0x000fea0003800000 */
.L_x_596:
        /* <DEDUP_REMOVED lines=12> */
[----:B------:R-:W-:Y:S05]  /*2530*/  CALL.REL.NOINC `($__internal_12_$__cuda_sm20_div_s64) ;  /* 0x000020c000007944 */ /* 0x000fea0003c00000 */
        /* <DEDUP_REMOVED lines=12> */
.L_x_600:
        /* <DEDUP_REMOVED lines=22> */
.L_x_601:
[----:B------:R-:W-:Y:S05]  /*2760*/  BSYNC B0 ;  /* 0x0000000000007941 */ /* 0x000fea0003800000 */
.L_x_599:
        /* <DEDUP_REMOVED lines=8> */
[----:B------:R-:W-:Y:S02]  /*27f0*/  IMAD R21, R33, R26, RZ ;  /* 0x0000001a21157224 */ /* 0x000fe400078e02ff */
[----:B------:R-:W-:Y:S02]  /*2800*/  IMAD R23, R23, R2, RZ ;  /* 0x0000000217177224 */ /* 0x000fe400078e02ff */
[----:B------:R-:W-:Y:S02]  /*2810*/  IMAD R5, R0, R17, RZ ;  /* 0x0000001100057224 */ /* 0x000fe400078e02ff */
[----:B------:R-:W-:Y:S02]  /*2820*/  IMAD R25, R25, R36, RZ ;  /* 0x0000002419197224 */ /* 0x000fe400078e02ff */
[----:B------:R-:W-:Y:S01]  /*2830*/  IMAD R5, R16, R20, R5 ;  /* 0x0000001410057224 */ /* 0x000fe200078e0205 */
[----:B------:R-:W-:Y:S01]  /*2840*/  SHF.R.S32.HI R20, RZ, 0x1f, R2 ;  /* 0x0000001fff147819 */ /* 0x000fe20000011402 */
[----:B------:R-:W-:-:S02]  /*2850*/  IMAD R21, R4, R32, R21 ;  /* 0x0000002004157224 */ /* 0x000fc400078e0215 */
[----:B------:R-:W-:Y:S01]  /*2860*/  IMAD.WIDE.U32 R36, R24, R36, RZ ;  /* 0x0000002418247225 */ /* 0x000fe200078e00ff */
[----:B------:R-:W-:-:S03]  /*2870*/  IADD3 R5, R35, R5, RZ ;  /* 0x0000000523057210 */ /* 0x000fc60007ffe0ff */
[----:B------:R-:W-:Y:S01]  /*2880*/  IMAD R25, R22, R24, R25 ;  /* 0x0000001816197224 */ /* 0x000fe200078e0219 */
[----:B------:R-:W-:Y:S01]  /*2890*/  LOP3.LUT R0, R43, R5, RZ, 0xfc, !PT ;  /* 0x000000052b007212 */ /* 0x000fe200078efcff */
[----:B------:R-:W-:Y:S02]  /*28a0*/  IMAD R23, R20, R6, R23 ;  /* 0x0000000614177224 */ /* 0x000fe400078e0217 */
[----:B------:R-:W-:Y:S01]  /*28b0*/  IMAD.WIDE.U32 R38, R6, R2, RZ ;  /* 0x0000000206267225 */ /* 0x000fe200078e00ff */
[----:B------:R-:W-:-:S03]  /*28c0*/  ISETP.NE.U32.AND P0, PT, R0, RZ, PT ;  /* 0x000000ff0000720c */ /* 0x000fc60003f05070 */
[----:B------:R-:W-:Y:S01]  /*28d0*/  IMAD.WIDE.U32 R32, R32, R26, RZ ;  /* 0x0000001a20207225 */ /* 0x000fe200078e00ff */
[----:B------:R-:W-:-:S03]  /*28e0*/  IADD3 R6, R39, R23, RZ ;  /* 0x0000001727067210 */ /* 0x000fc60007ffe0ff */
[-C--:B------:R-:W-:Y:S01]  /*28f0*/  IMAD R4, R9, R2.reuse, RZ ;  /* 0x0000000209047224 */ /* 0x080fe200078e02ff */
[----:B------:R-:W-:Y:S01]  /*2900*/  IADD3 R9, R37, R25, RZ ;  /* 0x0000001925097210 */ /* 0x000fe20007ffe0ff */
[----:B------:R-:W-:Y:S01]  /*2910*/  IMAD R3, R3, R2, RZ ;  /* 0x0000000203037224 */ /* 0x000fe200078e02ff */
[----:B------:R-:W-:-:S03]  /*2920*/  IADD3 R2, R33, R21, RZ ;  /* 0x0000001521027210 */ /* 0x000fc60007ffe0ff */
[----:B------:R-:W-:Y:S05]  /*2930*/  @!P0 BRA `(.L_x_603) ;  /* 0x0000010000008947 */ /* 0x000fea0003800000 */
[----:B------:R-:W-:Y:S01]  /*2940*/  IMAD.MOV.U32 R20, RZ, RZ, R42 ;  /* 0x000000ffff147224 */ /* 0x000fe200078e002a */
[----:B------:R-:W-:Y:S01]  /*2950*/  MOV R23, R43 ;  /* 0x0000002b00177202 */ /* 0x000fe20000000f00 */
[----:B------:R-:W-:Y:S01]  /*2960*/  IMAD.MOV.U32 R24, RZ, RZ, R34 ;  /* 0x000000ffff187224 */ /* 0x000fe200078e0022 */
[----:B------:R-:W-:Y:S02]  /*2970*/  MOV R22, 0x2990 ;  /* 0x0000299000167802 */ /* 0x000fe40000000f00 */
[----:B------:R-:W-:Y:S05]  /*2980*/  CALL.REL.NOINC `($__internal_12_$__cuda_sm20_div_s64) ;  /* 0x00001c7000007944 */ /* 0x000fea0003c00000 */
        /* <DEDUP_REMOVED lines=11> */
.L_x_603:
        /* <DEDUP_REMOVED lines=23> */
.L_x_604:
[----:B------:R-:W-:Y:S05]  /*2bb0*/  BSYNC B0 ;  /* 0x0000000000007941 */ /* 0x000fea0003800000 */
.L_x_602:
        /* <DEDUP_REMOVED lines=13> */
[----:B------:R-:W-:Y:S01]  /*2c90*/  IMAD.WIDE.U32 R34, R19, R5, R34 ;  /* 0x0000000513227225 */ /* 0x000fe200078e0022 */
[----:B------:R-:W-:-:S03]  /*2ca0*/  MOV R47, R21 ;  /* 0x00000015002f7202 */ /* 0x000fc60000000f00 */
[----:B------:R-:W-:-:S04]  /*2cb0*/  IMAD R20, R20, R19, RZ ;  /* 0x0000001314147224 */ /* 0x000fc800078e02ff */
[----:B------:R-:W-:-:S05]  /*2cc0*/  IMAD R18, R18, R5, R20 ;  /* 0x0000000512127224 */ /* 0x000fca00078e0214 */
[----:B------:R-:W-:Y:S01]  /*2cd0*/  IADD3 R18, R35, R18, RZ ;  /* 0x0000001223127210 */ /* 0x000fe20007ffe0ff */
[----:B------:R-:W-:Y:S05]  /*2ce0*/  BRA `(.L_x_607) ;  /* 0x0000016000007947 */ /* 0x000fea0003800000 */
.L_x_606:
[----:B------:R-:W0:Y:S01]  /*2cf0*/  I2F.U32.RP R20, R19 ;  /* 0x0000001300147306 */ /* 0x000e220000209000 */
[----:B------:R-:W-:Y:S01]  /*2d00*/  HFMA2.MMA R22, -RZ, RZ, 0, 0 ;  /* 0x00000000ff167435 */ /* 0x000fe200000001ff */
[----:B------:R-:W-:Y:S01]  /*2d10*/  ISETP.NE.U32.AND P0, PT, R19, RZ, PT ;  /* 0x000000ff1300720c */ /* 0x000fe20003f05070 */
[----:B------:R-:W-:-:S05]  /*2d20*/  IMAD.MOV.U32 R47, RZ, RZ, RZ ;  /* 0x000000ffff2f7224 */ /* 0x000fca00078e00ff */
        /* <DEDUP_REMOVED lines=18> */
.L_x_607:
[----:B------:R-:W-:Y:S05]  /*2e50*/  BSYNC B0 ;  /* 0x0000000000007941 */ /* 0x000fea0003800000 */
.L_x_605:
        /* <DEDUP_REMOVED lines=22> */
.L_x_609:
        /* <DEDUP_REMOVED lines=23> */
.L_x_610:
[----:B------:R-:W-:Y:S05]  /*3130*/  BSYNC B0 ;  /* 0x0000000000007941 */ /* 0x000fea0003800000 */
.L_x_608:
[----:B------:R-:W-:Y:S01]  /*3140*/  SHF.R.S32.HI R0, RZ, 0x1f, R10 ;  /* 0x0000001fff007819 */ /* 0x000fe2000001140a */
[-C--:B------:R-:W-:Y:S01]  /*3150*/  IMAD R5, R23, R10.reuse, RZ ;  /* 0x0000000a17057224 */ /* 0x080fe200078e02ff */
[----:B------:R-:W-:Y:S01]  /*3160*/  SHF.R.S32.HI R17, RZ, 0x1f, R3 ;  /* 0x0000001fff117819 */ /* 0x000fe20000011403 */
[----:B------:R-:W-:Y:S01]  /*3170*/  IMAD.WIDE.U32 R46, R22, R10, RZ ;  /* 0x0000000a162e7225 */ /* 0x000fe200078e00ff */
[----:B------:R-:W-:Y:S01]  /*3180*/  LOP3.LUT R10, R43, R14, RZ, 0xfc, !PT ;  /* 0x0000000e2b0a7212 */ /* 0x000fe200078efcff */
[----:B------:R-:W-:Y:S02]  /*3190*/  BSSY B0, `(.L_x_611) ;  /* 0x0000038000007945 */ /* 0x000fe40003800000 */
[----:B------:R-:W-:Y:S01]  /*31a0*/  IMAD R35, R26, c[0x0][0x214], RZ ;  /* 0x000085001a237a24 */ /* 0x000fe200078e02ff */
[----:B------:R-:W-:Y:S01]  /*31b0*/  ISETP.NE.U32.AND P0, PT, R10, RZ, PT ;  /* 0x000000ff0a00720c */ /* 0x000fe20003f05070 */
[----:B------:R-:W-:Y:S02]  /*31c0*/  IMAD R5, R0, R22, R5 ;  /* 0x0000001600057224 */ /* 0x000fe400078e0205 */
[----:B------:R-:W-:Y:S01]  /*31d0*/  IMAD R0, R18, R35, RZ ;  /* 0x0000002312007224 */ /* 0x000fe200078e02ff */
[----:B------:R-:W-:Y:S01]  /*31e0*/  SHF.R.S32.HI R21, RZ, 0x1f, R35 ;  /* 0x0000001fff157819 */ /* 0x000fe20000011423 */
[----:B------:R-:W-:Y:S01]  /*31f0*/  IMAD R16, R16, R3, RZ ;  /* 0x0000000310107224 */ /* 0x000fe200078e02ff */
[----:B------:R-:W-:Y:S01]  /*3200*/  IADD3 R10, R47, R5, RZ ;  /* 0x000000052f0a7210 */ /* 0x000fe20007ffe0ff */
[----:B------:R-:W-:-:S04]  /*3210*/  IMAD.WIDE.U32 R18, R20, R3, RZ ;  /* 0x0000000314127225 */ /* 0x000fc800078e00ff */
        /* <DEDUP_REMOVED lines=14> */
[----:B------:R-:W-:-:S02]  /*3300*/  MOV R22, R42 ;  /* 0x0000002a00167202 */ /* 0x000fc40000000f00 */
[----:B------:R-:W-:Y:S02]  /*3310*/  IADD3.X R20, RZ, ~R21, RZ, P0, !PT ;  /* 0x80000015ff147210 */ /* 0x000fe400007fe4ff */
        /* <DEDUP_REMOVED lines=8> */
.L_x_612:
        /* <DEDUP_REMOVED lines=23> */
.L_x_613:
[----:B------:R-:W-:Y:S05]  /*3510*/  BSYNC B0 ;  /* 0x0000000000007941 */ /* 0x000fea0003800000 */
.L_x_611:
        /* <DEDUP_REMOVED lines=16> */
[----:B------:R-:W-:Y:S02]  /*3620*/  IADD3 R20, P0, RZ, -R0, RZ ;  /* 0x80000000ff147210 */ /* 0x000fe40007f1e0ff */
[----:B------:R-:W-:Y:S02]  /*3630*/  MOV R22, R42 ;  /* 0x0000002a00167202 */ /* 0x000fe40000000f00 */
[----:B------:R-:W-:-:S02]  /*3640*/  IADD3.X R14, RZ, ~R21, RZ, P0, !PT ;  /* 0x80000015ff0e7210 */ /* 0x000fc400007fe4ff */
[----:B------:R-:W-:-:S03]  /*3650*/  MOV R23, R43 ;  /* 0x0000002b00177202 */ /* 0x000fc60000000f00 */
[----:B------:R-:W-:Y:S02]  /*3660*/  IMAD R14, R14, R13, RZ ;  /* 0x0000000d0e0e7224 */ /* 0x000fe400078e02ff */
[----:B------:R-:W-:-:S04]  /*3670*/  IMAD.WIDE.U32 R22, R13, R20, R22 ;  /* 0x000000140d167225 */ /* 0x000fc800078e0016 */
[----:B------:R-:W-:Y:S02]  /*3680*/  IMAD R14, R11, R20, R14 ;  /* 0x000000140b0e7224 */ /* 0x000fe400078e020e */
[----:B------:R-:W-:Y:S02]  /*3690*/  IMAD.MOV.U32 R13, RZ, RZ, R22 ;  /* 0x000000ffff0d7224 */ /* 0x000fe400078e0016 */
[----:B------:R-:W-:Y:S01]  /*36a0*/  IMAD.MOV.U32 R20, RZ, RZ, R0 ;  /* 0x000000ffff147224 */ /* 0x000fe200078e0000 */
[----:B------:R-:W-:Y:S01]  /*36b0*/  IADD3 R5, R23, R14, RZ ;  /* 0x0000000e17057210 */ /* 0x000fe20007ffe0ff */
[----:B------:R-:W-:Y:S05]  /*36c0*/  BRA `(.L_x_616) ;  /* 0x0000017000007947 */ /* 0x000fea0003800000 */
.L_x_615:
        /* <DEDUP_REMOVED lines=23> */
.L_x_616:
[----:B------:R-:W-:Y:S05]  /*3840*/  BSYNC B0 ;  /* 0x0000000000007941 */ /* 0x000fea0003800000 */
.L_x_614:
        /* <DEDUP_REMOVED lines=8> */
[----:B------:R-:W-:Y:S01]  /*38d0*/  IMAD R0, R0, R20, R3 ;  /* 0x0000001400007224 */ /* 0x000fe200078e0203 */
[----:B------:R-:W-:Y:S01]  /*38e0*/  SHF.R.S32.HI R3, RZ, 0x1f, R4 ;  /* 0x0000001fff037819 */ /* 0x000fe20000011404 */
[----:B------:R-:W-:Y:S02]  /*38f0*/  IMAD R2, R5, R4, RZ ;  /* 0x0000000405027224 */ /* 0x000fe400078e02ff */
        /* <DEDUP_REMOVED lines=9> */
.L_x_592:
[----:B------:R-:W-:-:S04]  /*3990*/  LEA R2, P0, R32, c[0x0][0x200], 0x2 ;  /* 0x0000800020027a11 */ /* 0x000fc800078010ff */
[----:B------:R-:W-:-:S05]  /*39a0*/  LEA.HI.X R3, R32, c[0x0][0x204], R33, 0x2, P0 ;  /* 0x0000810020037a11 */ /* 0x000fca00000f1421 */
[----:B------:R0:W-:Y:S04]  /*39b0*/  STG.E [R2.64], R28 ;  /* 0x0000001c02007986 */ /* 0x0001e8000c101908 */
.L_x_591:
[----:B------:R-:W-:Y:S05]  /*39c0*/  BSYNC B1 ;  /* 0x0000000000017941 */ /* 0x000fea0003800000 */
.L_x_590:
[----:B0-----:R-:W0:Y:S01]  /*39d0*/  S2R R3, SR_TID.X ;  /* 0x0000000000037919 */ /* 0x001e220000002100 */
[----:B------:R-:W-:Y:S02]  /*39e0*/  IMAD.MOV.U32 R13, RZ, RZ, c[0x0][0x314] ;  /* 0x0000c500ff0d7624 */ /* 0x000fe400078e00ff */
[----:B------:R-:W-:-:S03]  /*39f0*/  IMAD.MOV.U32 R4, RZ, RZ, RZ ;  /* 0x000000ffff047224 */ /* 0x000fc600078e00ff */
[----:B------:R-:W-:Y:S02]  /*3a00*/  ISETP.GE.AND P0, PT, R13, 0x1, PT ;  /* 0x000000010d00780c */ /* 0x000fe40003f06270 */
[CC--:B0-----:R-:W-:Y:S02]  /*3a10*/  LEA.HI R2, R30.reuse, R3.reuse, RZ, 0x2 ;  /* 0x000000031e027211 */ /* 0x0c1fe400078f10ff */
[----:B------:R-:W-:Y:S02]  /*3a20*/  LEA.HI R16, R30, R3, RZ, 0x4 ;  /* 0x000000031e107211 */ /* 0x000fe400078f20ff */
[----:B------:R-:W-:Y:S02]  /*3a30*/  LOP3.LUT R2, R2, 0xfffffffc, RZ, 0xc0, !PT ;  /* 0xfffffffc02027812 */ /* 0x000fe400078ec0ff */
[----:B------:R-:W-:Y:S02]  /*3a40*/  LOP3.LUT R18, R16, 0x3ffffff0, RZ, 0xc0, !PT ;  /* 0x3ffffff010127812 */ /* 0x000fe400078ec0ff */
[----:B------:R-:W-:Y:S01]  /*3a50*/  SHF.R.S32.HI R16, RZ, 0x4, R16 ;  /* 0x00000004ff107819 */ /* 0x000fe20000011410 */
[----:B------:R-:W-:-:S02]  /*3a60*/  IMAD.IADD R0, R3, 0x1, -R2 ;  /* 0x0000000103007824 */ /* 0x000fc400078e0a02 */
[----:B------:R-:W-:-:S03]  /*3a70*/  IMAD.IADD R18, R3, 0x1, -R18 ;  /* 0x0000000103127824 */ /* 0x000fc600078e0a12 */
[----:B------:R-:W-:Y:S02]  /*3a80*/  ISETP.GE.OR P5, PT, R0, c[0x0][0x314], P5 ;  /* 0x0000c50000007a0c */ /* 0x000fe40002fa6670 */
[----:B------:R-:W-:-:S11]  /*3a90*/  SHF.L.U32 R18, R18, 0x2, RZ ;  /* 0x0000000212127819 */ /* 0x000fd600000006ff */
[----:B------:R-:W-:Y:S02]  /*3aa0*/  @!P5 FADD.FTZ R5, -R28, R29 ;  /* 0x0000001d1c05d221 */ /* 0x000fe40000010100 */
[----:B------:R-:W-:Y:S01]  /*3ab0*/  @!P5 IMAD R6, R0, 0x24, R2 ;  /* 0x000000240006d824 */ /* 0x000fe200078e0202 */
[----:B------:R-:W-:Y:S01]  /*3ac0*/  HFMA2.MMA R0, -RZ, RZ, 0, 0 ;  /* 0x00000000ff007435 */ /* 0x000fe200000001ff */
[----:B------:R-:W-:Y:S01]  /*3ad0*/  @!P5 FMUL.FTZ R5, R5, 1.4426950216293334961 ;  /* 0x3fb8aa3b0505d820 */ /* 0x000fe20000410000 */
[----:B------:R-:W-:-:S05]  /*3ae0*/  CS2R R2, SRZ ;  /* 0x0000000000027805 */ /* 0x000fca000001ff00 */
[----:B------:R-:W0:Y:S02]  /*3af0*/  @!P5 MUFU.EX2 R5, R5 ;  /* 0x000000050005d308 */ /* 0x000e240000000800 */
[----:B0-----:R0:W-:Y:S04]  /*3b00*/  @!P5 STS [R6], R5 ;  /* 0x000000050600d388 */ /* 0x0011e80000000800 */
        /* <DEDUP_REMOVED lines=25> */
.L_x_619:
        /* <DEDUP_REMOVED lines=37> */
.L_x_618:
        /* <DEDUP_REMOVED lines=25> */
.L_x_620:
[----:B------:R-:W-:-:S13]  /*4080*/  ISETP.LT.OR P4, PT, R14, c[0x0][0x314], P4 ;  /* 0x0000c5000e007a0c */ /* 0x000fda0002781670 */
[----:B------:R-:W-:Y:S05]  /*4090*/  @!P4 BRA `(.L_x_617) ;  /* 0x000000a00000c947 */ /* 0x000fea0003800000 */
[----:B------:R-:W-:Y:S01]  /*40a0*/  ISETP.GE.AND P0, PT, R16, R15, PT ;  /* 0x0000000f1000720c */ /* 0x000fe20003f06270 */
[----:B------:R-:W-:-:S12]  /*40b0*/  BSSY B0, `(.L_x_621) ;  /* 0x0000003000007945 */ /* 0x000fd80003800000 */
[----:B------:R-:W-:Y:S05]  /*40c0*/  @P0 BRA `(.L_x_622) ;  /* 0x0000001000000947 */ /* 0x000fea0003800000 */
[----:B------:R0:W5:Y:S02]  /*40d0*/  LDG.E.128 R8, [R24.64] ;  /* 0x0000000818087981 */ /* 0x000164000c1e1d00 */
.L_x_622:
[----:B------:R-:W-:Y:S05]  /*40e0*/  BSYNC B0 ;  /* 0x0000000000007941 */ /* 0x000fea0003800000 */
.L_x_621:
[----:B------:R-:W1:Y:S02]  /*40f0*/  LDS R5, [R6] ;  /* 0x0000000006057984 */ /* 0x000e640000000800 */
[C---:B-1---5:R-:W-:Y:S02]  /*4100*/  FFMA.FTZ R4, R5.reuse, R8, R4 ;  /* 0x0000000805047223 */ /* 0x062fe40000010004 */
[C---:B------:R-:W-:Y:S02]  /*4110*/  FFMA.FTZ R3, R5.reuse, R9, R3 ;  /* 0x0000000905037223 */ /* 0x040fe40000010003 */
[C---:B------:R-:W-:Y:S02]  /*4120*/  FFMA.FTZ R2, R5.reuse, R10, R2 ;  /* 0x0000000a05027223 */ /* 0x040fe40000010002 */
[----:B------:R-:W-:Y:S02]  /*4130*/  FFMA.FTZ R0, R5, R11, R0 ;  /* 0x0000000b05007223 */ /* 0x000fe40000010000 */
.L_x_617:
[----:B------:R-:W-:Y:S02]  /*4140*/  IADD3 R16, R16, UR6, RZ ;  /* 0x0000000610107c10 */ /* 0x000fe4000fffe0ff */
[----:B------:R-:W-:-:S02]  /*4150*/  F2FP.PACK_AB R4, R3, R4 ;  /* 0x000000040304723e */ /* 0x000fc400000000ff */
[----:B------:R-:W-:Y:S02]  /*4160*/  ISETP.GE.AND P0, PT, R16, R12, PT ;  /* 0x0000000c1000720c */ /* 0x000fe40003f06270 */
[----:B0-----:R-:W-:-:S11]  /*4170*/  F2FP.PACK_AB R5, R0, R2 ;  /* 0x000000020005723e */ /* 0x001fd600000000ff */
[----:B------:R-:W-:Y:S05]  /*4180*/  @P0 EXIT ;  /* 0x000000000000094d */ /* 0x000fea0003800000 */
[-C--:B------:R-:W-:Y:S02]  /*4190*/  IABS R6, R7.reuse ;  /* 0x0000000700067213 */ /* 0x080fe40000000000 */
        /* <DEDUP_REMOVED lines=70> */
        .weak           $__internal_12_$__cuda_sm20_div_s64
        .type           $__internal_12_$__cuda_sm20_div_s64,@function
        .size           $__internal_12_$__cuda_sm20_div_s64,(.L_x_7708 - $__internal_12_$__cuda_sm20_div_s64)
$__internal_12_$__cuda_sm20_div_s64:
        /* <DEDUP_REMOVED lines=26> */
[----:B------:R-:W-:Y:S01]  /*47a0*/  IADD3 R44, P0, RZ, -R44, RZ ;  /* 0x8000002cff2c7210 */ /* 0x000fe20007f1e0ff */
[----:B------:R-:W-:Y:S02]  /*47b0*/  IMAD.MOV.U32 R45, RZ, RZ, RZ ;  /* 0x000000ffff2d7224 */ /* 0x000fe400078e00ff */
[----:B------:R-:W-:Y:S02]  /*47c0*/  IMAD R0, R25, R40, R0 ;  /* 0x0000002819007224 */ /* 0x000fe400078e0200 */
[----:B------:R-:W-:-:S04]  /*47d0*/  IMAD.HI.U32 R50, R51, R44, RZ ;  /* 0x0000002c33327227 */ /* 0x000fc800078e00ff */
[----:B------:R-:W-:-:S04]  /*47e0*/  IMAD.X R0, RZ, RZ, ~R0, P0 ;  /* 0x000000ffff007224 */ /* 0x000fc800000e0e00 */
[----:B------:R-:W-:-:S04]  /*47f0*/  IMAD.WIDE.U32 R50, P0, R51, R0, R50 ;  /* 0x0000000033327225 */ /* 0x000fc80007800032 */
[----:B------:R-:W-:-:S04]  /*4800*/  IMAD.HI.U32 R31, R25, R0, RZ ;  /* 0x00000000191f7227 */ /* 0x000fc800078e00ff */
[----:B------:R-:W-:-:S04]  /*4810*/  IMAD.HI.U32 R21, P4, R25, R44, R50 ;  /* 0x0000002c19157227 */ /* 0x000fc80007880032 */
[----:B------:R-:W-:Y:S02]  /*4820*/  IMAD R0, R25, R0, RZ ;  /* 0x0000000019007224 */ /* 0x000fe400078e02ff */
[----:B------:R-:W-:Y:S01]  /*4830*/  IMAD.X R31, R31, 0x1, R25, P0 ;  /* 0x000000011f1f7824 */ /* 0x000fe200000e0619 */
[-C--:B------:R-:W-:Y:S02]  /*4840*/  IADD3 R25, P0, RZ, -R20.reuse, RZ ;  /* 0x80000014ff197210 */ /* 0x080fe40007f1e0ff */
        /* <DEDUP_REMOVED lines=9> */
[----:B------:R-:W-:-:S05]  /*48e0*/  IADD3 R27, P2, R27, R44, RZ ;  /* 0x0000002c1b1b7210 */ /* 0x000fca0007f5e0ff */
[----:B------:R-:W-:-:S04]  /*48f0*/  IMAD.WIDE.U32 R44, R27, R40, RZ ;  /* 0x000000281b2c7225 */ /* 0x000fc800078e00ff */
[----:B------:R-:W-:Y:S01]  /*4900*/  IMAD R25, R27, R41, R45 ;  /* 0x000000291b197224 */ /* 0x000fe200078e022d */
[----:B------:R-:W-:Y:S01]  /*4910*/  IADD3 R21, P0, -R44, R0, RZ ;  /* 0x000000002c157210 */ /* 0x000fe20007f1e1ff */
[----:B------:R-:W-:-:S05]  /*4920*/  IMAD.HI.U32 R0, R31, R20, RZ ;  /* 0x000000141f007227 */ /* 0x000fca00078e00ff */
[----:B------:R-:W-:Y:S02]  /*4930*/  IADD3.X R0, R0, RZ, RZ, P3, !PT ;  /* 0x000000ff00007210 */ /* 0x000fe40001ffe4ff */
[----:B------:R-:W-:-:S03]  /*4940*/  ISETP.GE.U32.AND P3, PT, R21, R40, PT ;  /* 0x000000281500720c */ /* 0x000fc60003f66070 */
[----:B------:R-:W-:-:S04]  /*4950*/  IMAD.X R0, RZ, RZ, R0, P2 ;  /* 0x000000ffff007224 */ /* 0x000fc800010e0600 */
        /* <DEDUP_REMOVED lines=29> */
[----:B------:R-:W-:Y:S06]  /*4b30*/  RET.REL.NODEC R40 `(_ZN5flash32flash_fwd_splitkv_combine_kernelI23Flash_fwd_kernel_traitsILi64ELi64ELi256ELi4ELb0ELb0EN7cutlass6half_tE19Flash_kernel_traitsILi64ELi64ELi256ELi4ES3_EELi8ELi2ELb1EEEvNS_16Flash_fwd_paramsE) ;  /* 0xffffb4c028007950 */ /* 0x000fec0003c3ffff */
.L_x_623:
        /* <DEDUP_REMOVED lines=12> */
.L_x_7708:


//--------------------- .text._ZN5flash32flash_fwd_splitkv_combine_kernelI23Flash_fwd_kernel_traitsILi64ELi64ELi256ELi4ELb0ELb0EN7cutlass6half_tE19Flash_kernel_traitsILi64ELi64ELi256ELi4ES3_EELi8ELi1ELb1EEEvNS_16Flash_fwd_paramsE --------------------------
	.section	.text._ZN5flash32flash_fwd_splitkv_combine_kernelI23Flash_fwd_kernel_traitsILi64ELi64ELi256ELi4ELb0ELb0EN7cutlass6half_tE19Flash_kernel_traitsILi64ELi64ELi256ELi4ES3_EELi8ELi1ELb1EEEvNS_16Flash_fwd_paramsE,"ax",@progbits
	.sectioninfo	@"SHI_REGISTERS=54"
	.align	128
        .global         _ZN5flash32flash_fwd_splitkv_combine_kernelI23Flash_fwd_kernel_traitsILi64ELi64ELi256ELi4ELb0ELb0EN7cutlass6half_tE19Flash_kernel_traitsILi64ELi64ELi256ELi4ES3_EELi8ELi1ELb1EEEvNS_16Flash_fwd_paramsE
        .type           _ZN5flash32flash_fwd_splitkv_combine_kernelI23Flash_fwd_kernel_traitsILi64ELi64ELi256ELi4ELb0ELb0EN7cutlass6half_tE19Flash_kernel_traitsILi64ELi64ELi256ELi4ES3_EELi8ELi1ELb1EEEvNS_16Flash_fwd_paramsE,@function
        .size           _ZN5flash32flash_fwd_splitkv_combine_kernelI23Flash_fwd_kernel_traitsILi64ELi64ELi256ELi4ELb0ELb0EN7cutlass6half_tE19Flash_kernel_traitsILi64ELi64ELi256ELi4ES3_EELi8ELi1ELb1EEEvNS_16Flash_fwd_paramsE,(.L_x_7709 - _ZN5flash32flash_fwd_splitkv_combine_kernelI23Flash_fwd_kernel_traitsILi64ELi64ELi256ELi4ELb0ELb0EN7cutlass6half_tE19Flash_kernel_traitsILi64ELi64ELi256ELi4ES3_EELi8ELi1ELb1EEEvNS_16Flash_fwd_paramsE)
        .other          _ZN5flash32flash_fwd_splitkv_combine_kernelI23Flash_fwd_kernel_traitsILi64ELi64ELi256ELi4ELb0ELb0EN7cutlass6half_tE19Flash_kernel_traitsILi64ELi64ELi256ELi4ES3_EELi8ELi1ELb1EEEvNS_16Flash_fwd_paramsE,@"STO_CUDA_ENTRY STV_DEFAULT"
_ZN5flash32flash_fwd_splitkv_combine_kernelI23Flash_fwd_kernel_traitsILi64ELi64ELi256ELi4ELb0ELb0EN7cutlass6half_tE19Flash_kernel_traitsILi64ELi64ELi256ELi4ES3_EELi8ELi1ELb1EEEvNS_16Flash_fwd_paramsE:
.text._ZN5flash32flash_fwd_splitkv_combine_kernelI23Flash_fwd_kernel_traitsILi64ELi64ELi256ELi4ELb0ELb0EN7cutlass6half_tE19Flash_kernel_traitsILi64ELi64ELi256ELi4ES3_EELi8ELi1ELb1EEEvNS_16Flash_fwd_paramsE:
        /* <DEDUP_REMOVED lines=23> */
[----:B------:R-:W-:Y:S05]  /*0170*/  CALL.REL.NOINC `($__internal_13_$__cuda_sm20_div_s64) ;  /* 0x0000458000007944 */ /* 0x000fea0003c00000 */
[----:B------:R-:W-:Y:S02]  /*0180*/  MOV R8, R0 ;  /* 0x0000000000087202 */ /* 0x000fe40000000f00 */
[----:B------:R-:W-:Y:S01]  /*0190*/  MOV R9, R23 ;  /* 0x0000001700097202 */ /* 0x000fe20000000f00 */
[----:B------:R-:W-:Y:S05]  /*01a0*/  BRA `(.L_x_625) ;  /* 0x0000013000007947 */ /* 0x000fea0003800000 */
.L_x_624:
        /* <DEDUP_REMOVED lines=19> */
.L_x_625:
        /* <DEDUP_REMOVED lines=17> */
.L_x_627:
        /* <DEDUP_REMOVED lines=19> */
.L_x_628:
[----:B------:R-:W-:Y:S05]  /*0520*/  BSYNC B0 ;  /* 0x0000000000007941 */ /* 0x000fea0003800000 */
.L_x_626:
        /* <DEDUP_REMOVED lines=45> */
.L_x_630:
        /* <DEDUP_REMOVED lines=19> */
.L_x_631:
[----:B------:R-:W-:Y:S05]  /*0930*/  BSYNC B0 ;  /* 0x0000000000007941 */ /* 0x000fea0003800000 */
.L_x_629:
        /* <DEDUP_REMOVED lines=78> */
.L_x_633:
        /* <DEDUP_REMOVED lines=19> */
.L_x_634:
[----:B------:R-:W-:Y:S05]  /*0f50*/  BSYNC B0 ;  /* 0x0000000000007941 */ /* 0x000fea0003800000 */
.L_x_632:
        /* <DEDUP_REMOVED lines=43> */
.L_x_636:
        /* <DEDUP_REMOVED lines=19> */
.L_x_637:
[----:B------:R-:W-:Y:S05]  /*1340*/  BSYNC B0 ;  /* 0x0000000000007941 */ /* 0x000fea0003800000 */
.L_x_635:
        /* <DEDUP_REMOVED lines=133> */
.L_x_639:
[----:B------:R-:W-:Y:S05]  /*1ba0*/  BSYNC B0 ;  /* 0x0000000000007941 */ /* 0x000fea0003800000 */
.L_x_638:
        /* <DEDUP_REMOVED lines=73> */
[----:B------:R-:W-:Y:S05]  /*2040*/  CALL.REL.NOINC `($__internal_13_$__cuda_sm20_div_s64) ;  /* 0x000026b000007944 */ /* 0x000fea0003c00000 */
        /* <DEDUP_REMOVED lines=10> */
.L_x_644:
        /* <DEDUP_REMOVED lines=23> */
.L_x_645:
[----:B------:R-:W-:Y:S05]  /*2260*/  BSYNC B0 ;  /* 0x0000000000007941 */ /* 0x000fea0003800000 */
.L_x_643:
        /* <DEDUP_REMOVED lines=22> */
.L_x_647:
        /* <DEDUP_REMOVED lines=22> */
.L_x_648:
[----:B------:R-:W-:Y:S05]  /*2530*/  BSYNC B0 ;  /* 0x0000000000007941 */ /* 0x000fea0003800000 */
.L_x_646:
        /* <DEDUP_REMOVED lines=22> */
.L_x_650:
        /* <DEDUP_REMOVED lines=22> */
.L_x_651:
[----:B------:R-:W-:Y:S05]  /*2800*/  BSYNC B0 ;  /* 0x0000000000007941 */ /* 0x000fea0003800000 */
.L_x_649:
        /* <DEDUP_REMOVED lines=33> */
[----:B------:R-:W-:Y:S05]  /*2a20*/  CALL.REL.NOINC `($__internal_13_$__cuda_sm20_div_s64) ;  /* 0x00001cd000007944 */ /* 0x000fea0003c00000 */
        /* <DEDUP_REMOVED lines=11> */
.L_x_653:
        /* <DEDUP_REMOVED lines=23> */
.L_x_654:
[----:B------:R-:W-:Y:S05]  /*2c50*/  BSYNC B0 ;  /* 0x0000000000007941 */ /* 0x000fea0003800000 */
.L_x_652:
        /* <DEDUP_REMOVED lines=20> */
.L_x_656:
        /* <DEDUP_REMOVED lines=23> */
.L_x_657:
[----:B------:R-:W-:Y:S05]  /*2f10*/  BSYNC B0 ;  /* 0x0000000000007941 */ /* 0x000fea0003800000 */
.L_x_655:
        /* <DEDUP_REMOVED lines=19> */
.L_x_659:
        /* <DEDUP_REMOVED lines=23> */
.L_x_660:
[----:B------:R-:W-:Y:S05]  /*31c0*/  BSYNC B0 ;  /* 0x0000000000007941 */ /* 0x000fea0003800000 */
.L_x_658:
        /* <DEDUP_REMOVED lines=25> */
[----:B------:R-:W-:Y:S05]  /*3360*/  CALL.REL.NOINC `($__internal_13_$__cuda_sm20_div_s64) ;  /* 0x0000139000007944 */ /* 0x000fea0003c00000 */
        /* <DEDUP_REMOVED lines=12> */
.L_x_662:
        /* <DEDUP_REMOVED lines=23> */
.L_x_663:
[----:B------:R-:W-:Y:S05]  /*35a0*/  BSYNC B0 ;  /* 0x0000000000007941 */ /* 0x000fea0003800000 */
.L_x_661:
        /* <DEDUP_REMOVED lines=28> */
.L_x_665:
        /* <DEDUP_REMOVED lines=23> */
.L_x_666:
[----:B------:R-:W-:Y:S05]  /*38e0*/  BSYNC B0 ;  /* 0x0000000000007941 */ /* 0x000fea0003800000 */
.L_x_664:
        /* <DEDUP_REMOVED lines=20> */
.L_x_642:
[----:B------:R-:W-:-:S04]  /*3a30*/  LEA R2, P0, R38, c[0x0][0x200], 0x2 ;  /* 0x0000800026027a11 */ /* 0x000fc800078010ff */
[----:B------:R-:W-:-:S05]  /*3a40*/  LEA.HI.X R3, R38, c[0x0][0x204], R39, 0x2, P0 ;  /* 0x0000810026037a11 */ /* 0x000fca00000f1427 */
[----:B------:R0:W-:Y:S04]  /*3a50*/  STG.E [R2.64], R29 ;  /* 0x0000001d02007986 */ /* 0x0001e8000c101908 */
.L_x_641:
[----:B------:R-:W-:Y:S05]  /*3a60*/  BSYNC B1 ;  /* 0x0000000000017941 */ /* 0x000fea0003800000 */
.L_x_640:
[-C--:B0-----:R-:W-:Y:S01]  /*3a70*/  LEA.HI R2, R26, R26.reuse, RZ, 0x1 ;  /* 0x0000001a1a027211 */ /* 0x081fe200078f08ff */
[----:B------:R-:W-:Y:S01]  /*3a80*/  IMAD.MOV.U32 R13, RZ, RZ, c[0x0][0x314] ;  /* 0x0000c500ff0d7624 */ /* 0x000fe200078e00ff */
[----:B------:R-:W-:Y:S01]  /*3a90*/  LEA.HI R16, R31, R26, RZ, 0x4 ;  /* 0x0000001a1f107211 */ /* 0x000fe200078f20ff */
[----:B------:R-:W-:Y:S01]  /*3aa0*/  IMAD.MOV.U32 R4, RZ, RZ, RZ ;  /* 0x000000ffff047224 */ /* 0x000fe200078e00ff */
[----:B------:R-:W-:Y:S02]  /*3ab0*/  LOP3.LUT R0, R2, 0xfffffffe, RZ, 0xc0, !PT ;  /* 0xfffffffe02007812 */ /* 0x000fe400078ec0ff */
[----:B------:R-:W-:Y:S02]  /*3ac0*/  ISETP.GE.AND P0, PT, R13, 0x1, PT ;  /* 0x000000010d00780c */ /* 0x000fe40003f06270 */
[----:B------:R-:W-:Y:S01]  /*3ad0*/  LOP3.LUT R18, R16, 0x3ffffff0, RZ, 0xc0, !PT ;  /* 0x3ffffff010127812 */ /* 0x000fe200078ec0ff */
[----:B------:R-:W-:Y:S01]  /*3ae0*/  IMAD.IADD R0, R26, 0x1, -R0 ;  /* 0x000000011a007824 */ /* 0x000fe200078e0a00 */
[----:B------:R-:W-:-:S02]  /*3af0*/  SHF.R.S32.HI R16, RZ, 0x4, R16 ;  /* 0x00000004ff107819 */ /* 0x000fc40000011410 */
[----:B------:R-:W-:Y:S02]  /*3b00*/  IADD3 R18, -R18, R26, RZ ;  /* 0x0000001a12127210 */ /* 0x000fe40007ffe1ff */
[----:B------:R-:W-:Y:S02]  /*3b10*/  ISETP.GE.OR P5, PT, R0, c[0x0][0x314], P5 ;  /* 0x0000c50000007a0c */ /* 0x000fe40002fa6670 */
[----:B------:R-:W-:-:S11]  /*3b20*/  SHF.L.U32 R18, R18, 0x2, RZ ;  /* 0x0000000212127819 */ /* 0x000fd600000006ff */
[----:B------:R-:W-:Y:S02]  /*3b30*/  @!P5 FADD.FTZ R3, -R29, R30 ;  /* 0x0000001e1d03d221 */ /* 0x000fe40000010100 */
[----:B------:R-:W-:Y:S02]  /*3b40*/  @!P5 IMAD.SHL.U32 R2, R2, 0x2, RZ ;  /* 0x000000020202d824 */ /* 0x000fe400078e00ff */
[----:B------:R-:W-:-:S03]  /*3b50*/  @!P5 FMUL.FTZ R3, R3, 1.4426950216293334961 ;  /* 0x3fb8aa3b0303d820 */ /* 0x000fc60000410000 */
[----:B------:R-:W-:-:S03]  /*3b60*/  @!P5 LOP3.LUT R2, R2, 0xfffffffc, RZ, 0xc0, !PT ;  /* 0xfffffffc0202d812 */ /* 0x000fc600078ec0ff */
[----:B------:R-:W0:Y:S02]  /*3b70*/  @!P5 MUFU.EX2 R3, R3 ;  /* 0x000000030003d308 */ /* 0x000e240000000800 */
[----:B------:R-:W-:Y:S02]  /*3b80*/  @!P5 IMAD R2, R0, 0x24, R2 ;  /* 0x000000240002d824 */ /* 0x000fe400078e0202 */
[----:B------:R-:W-:-:S03]  /*3b90*/  IMAD.MOV.U32 R0, RZ, RZ, RZ ;  /* 0x000000ffff007224 */ /* 0x000fc600078e00ff */
[----:B0-----:R0:W-:Y:S02]  /*3ba0*/  @!P5 STS [R2], R3 ;  /* 0x000000030200d388 */ /* 0x0011e40000000800 */
[----:B0-----:R-:W-:Y:S02]  /*3bb0*/  CS2R R2, SRZ ;  /* 0x0000000000027805 */ /* 0x001fe4000001ff00 */
        /* <DEDUP_REMOVED lines=25> */
.L_x_669:
[----:B------:R-:W-:Y:S01]  /*3d50*/  @!P3 MOV R24, R17 ;  /* 0x000000110018b202 */ /* 0x000fe20000000f00 */
[----:B------:R-:W0:Y:S01]  /*3d60*/  LDS R5, [R6] ;  /* 0x0000000006057984 */ /* 0x000e220000000800 */
[-C--:B------:R-:W-:Y:S02]  /*3d70*/  @!P3 MOV R25, R22.reuse ;  /* 0x000000160019b202 */ /* 0x080fe40000000f00 */
[----:B------:R-:W-:Y:S03]  /*3d80*/  IADD3 R14, R14, 0x4, RZ ;  /* 0x000000040e0e7810 */ /* 0x000fe60007ffe0ff */
[----:B------:R1:W0:Y:S01]  /*3d90*/  @!P3 LDG.E.128 R8, [R24.64] ;  /* 0x000000081808b981 */ /* 0x000222000c1e1d00 */
[----:B------:R-:W-:Y:S02]  /*3da0*/  PLOP3.LUT P3, PT, P0, PT, PT, 0x80, 0x0 ;  /* 0x000000000000781c */ /* 0x000fe4000076f070 */
[----:B------:R-:W-:Y:S02]  /*3db0*/  ISETP.GE.AND P2, PT, R14, R13, PT ;  /* 0x0000000d0e00720c */ /* 0x000fe40003f46270 */
[C---:B-1----:R-:W-:Y:S04]  /*3dc0*/  IADD3 R24, P1, R20.reuse, R17, RZ ;  /* 0x0000001114187210 */ /* 0x042fe80007f3e0ff */
[C---:B------:R-:W-:Y:S02]  /*3dd0*/  IADD3.X R25, R21.reuse, R22, RZ, P1, !PT ;  /* 0x0000001615197210 */ /* 0x040fe40000ffe4ff */
[C---:B------:R-:W-:Y:S04]  /*3de0*/  IADD3 R22, P1, R20.reuse, R24, RZ ;  /* 0x0000001814167210 */ /* 0x040fe80007f3e0ff */
[----:B------:R-:W-:Y:S01]  /*3df0*/  IADD3.X R23, R21, R25, RZ, P1, !PT ;  /* 0x0000001915177210 */ /* 0x000fe20000ffe4ff */
[C---:B0-----:R-:W-:Y:S02]  /*3e00*/  FFMA.FTZ R4, R5.reuse, R8, R4 ;  /* 0x0000000805047223 */ /* 0x041fe40000010004 */
[C---:B------:R-:W-:Y:S02]  /*3e10*/  FFMA.FTZ R3, R5.reuse, R9, R3 ;  /* 0x0000000905037223 */ /* 0x040fe40000010003 */
[C---:B------:R-:W-:Y:S02]  /*3e20*/  FFMA.FTZ R2, R5.reuse, R10, R2 ;  /* 0x0000000a05027223 */ /* 0x040fe40000010002 */
[----:B------:R-:W-:Y:S02]  /*3e30*/  FFMA.FTZ R0, R5, R11, R0 ;  /* 0x0000000b05007223 */ /* 0x000fe40000010000 */
[----:B------:R-:W0:Y:S04]  /*3e40*/  LDS R5, [R6+0x24] ;  /* 0x0000240006057984 */ /* 0x000e280000000800 */
[----:B------:R-:W0:Y:S02]  /*3e50*/  @!P3 LDG.E.128 R8, [R24.64] ;  /* 0x000000081808b981 */ /* 0x000e24000c1e1d00 */
[C---:B0-----:R-:W-:Y:S02]  /*3e60*/  FFMA.FTZ R4, R5.reuse, R8, R4 ;  /* 0x0000000805047223 */ /* 0x041fe40000010004 */
[C---:B------:R-:W-:Y:S02]  /*3e70*/  FFMA.FTZ R3, R5.reuse, R9, R3 ;  /* 0x0000000905037223 */ /* 0x040fe40000010003 */
[C---:B------:R-:W-:Y:S02]  /*3e80*/  FFMA.FTZ R2, R5.reuse, R10, R2 ;  /* 0x0000000a05027223 */ /* 0x040fe40000010002 */
[----:B------:R-:W-:Y:S02]  /*3e90*/  FFMA.FTZ R0, R5, R11, R0 ;  /* 0x0000000b05007223 */ /* 0x000fe40000010000 */
[----:B------:R-:W0:Y:S04]  /*3ea0*/  LDS R5, [R6+0x48] ;  /* 0x0000480006057984 */ /* 0x000e280000000800 */
[----:B------:R1:W0:Y:S02]  /*3eb0*/  @!P3 LDG.E.128 R8, [R22.64] ;  /* 0x000000081608b981 */ /* 0x000224000c1e1d00 */
[C---:B-1----:R-:W-:Y:S04]  /*3ec0*/  IADD3 R22, P1, R20.reuse, R22, RZ ;  /* 0x0000001614167210 */ /* 0x042fe80007f3e0ff */
[----:B------:R-:W-:Y:S02]  /*3ed0*/  IADD3.X R23, R21, R23, RZ, P1, !PT ;  /* 0x0000001715177210 */ /* 0x000fe40000ffe4ff */
[----:B------:R-:W-:Y:S01]  /*3ee0*/  IADD3 R17, P1, R20, R22, RZ ;  /* 0x0000001614117210 */ /* 0x000fe20007f3e0ff */
[C---:B0-----:R-:W-:Y:S02]  /*3ef0*/  FFMA.FTZ R4, R5.reuse, R8, R4 ;  /* 0x0000000805047223 */ /* 0x041fe40000010004 */
[C---:B------:R-:W-:Y:S02]  /*3f00*/  FFMA.FTZ R3, R5.reuse, R9, R3 ;  /* 0x0000000905037223 */ /* 0x040fe40000010003 */
[C---:B------:R-:W-:Y:S02]  /*3f10*/  FFMA.FTZ R2, R5.reuse, R10, R2 ;  /* 0x0000000a05027223 */ /* 0x040fe40000010002 */
[----:B------:R-:W-:Y:S02]  /*3f20*/  FFMA.FTZ R0, R5, R11, R0 ;  /* 0x0000000b05007223 */ /* 0x000fe40000010000 */
[----:B------:R0:W1:Y:S04]  /*3f30*/  LDS R5, [R6+0x6c] ;  /* 0x00006c0006057984 */ /* 0x0000680000000800 */
[----:B------:R2:W1:Y:S01]  /*3f40*/  @!P3 LDG.E.128 R8, [R22.64] ;  /* 0x000000081608b981 */ /* 0x000462000c1e1d00 */
[----:B0-----:R-:W-:Y:S02]  /*3f50*/  IADD3 R6, R6, 0x90, RZ ;  /* 0x0000009006067810 */ /* 0x001fe40007ffe0ff */
[----:B--2---:R-:W-:Y:S01]  /*3f60*/  IADD3.X R22, R21, R23, RZ, P1, !PT ;  /* 0x0000001715167210 */ /* 0x004fe20000ffe4ff */
[C---:B-1----:R-:W-:Y:S02]  /*3f70*/  FFMA.FTZ R4, R5.reuse, R8, R4 ;  /* 0x0000000805047223 */ /* 0x042fe40000010004 */
[C---:B------:R-:W-:Y:S02]  /*3f80*/  FFMA.FTZ R3, R5.reuse, R9, R3 ;  /* 0x0000000905037223 */ /* 0x040fe40000010003 */
[C---:B------:R-:W-:Y:S02]  /*3f90*/  FFMA.FTZ R2, R5.reuse, R10, R2 ;  /* 0x0000000a05027223 */ /* 0x040fe40000010002 */
[----:B------:R-:W-:Y:S01]  /*3fa0*/  FFMA.FTZ R0, R5, R11, R0 ;  /* 0x0000000b05007223 */ /* 0x000fe20000010000 */
[----:B------:R-:W-:-:S05]  /*3fb0*/  @!P2 BRA `(.L_x_669) ;  /* 0xfffffd900000a947 */ /* 0x000fca000383ffff */
.L_x_668:
[----:B------:R-:W-:-:S04]  /*3fc0*/  IADD3 R5, -R14, c[0x0][0x314], RZ ;  /* 0x0000c5000e057a10 */ /* 0x000fc80007ffe1ff */
[----:B------:R-:W-:-:S13]  /*3fd0*/  ISETP.GT.AND P0, PT, R5, 0x1, PT ;  /* 0x000000010500780c */ /* 0x000fda0003f04270 */
[----:B------:R-:W-:Y:S05]  /*3fe0*/  @!P0 BRA `(.L_x_670) ;  /* 0x0000018000008947 */ /* 0x000fea0003800000 */
[----:B------:R-:W-:Y:S01]  /*3ff0*/  ISETP.GE.AND P0, PT, R16, R15, PT ;  /* 0x0000000f1000720c */ /* 0x000fe20003f06270 */
[----:B------:R-:W0:-:S12]  /*4000*/  LDS R5, [R6] ;  /* 0x0000000006057984 */ /* 0x000e180000000800 */
[----:B------:R-:W-:Y:S02]  /*4010*/  @!P0 IMAD.MOV.U32 R24, RZ, RZ, R17 ;  /* 0x000000ffff188224 */ /* 0x000fe400078e0011 */
[----:B------:R-:W-:-:S05]  /*4020*/  @!P0 IMAD.MOV.U32 R25, RZ, RZ, R22 ;  /* 0x000000ffff198224 */ /* 0x000fca00078e0016 */
[----:B------:R1:W0:Y:S02]  /*4030*/  @!P0 LDG.E.128 R8, [R24.64] ;  /* 0x0000000818088981 */ /* 0x000224000c1e1d00 */
[----:B-1----:R-:W-:-:S04]  /*4040*/  IADD3 R24, P1, R20, R17, RZ ;  /* 0x0000001114187210 */ /* 0x002fc80007f3e0ff */
        /* <DEDUP_REMOVED lines=9> */
[----:B------:R-:W-:Y:S02]  /*40e0*/  IADD3.X R22, R21, R25, RZ, P0, !PT ;  /* 0x0000001915167210 */ /* 0x000fe400007fe4ff */
[----:B------:R-:W-:Y:S02]  /*40f0*/  PLOP3.LUT P4, PT, PT, PT, PT, 0x8, 0x0 ;  /* 0x000000000000781c */ /* 0x000fe40003f8e170 */
[----:B------:R-:W-:Y:S02]  /*4100*/  IADD3 R14, R14, 0x1, RZ ;  /* 0x000000010e0e7810 */ /* 0x000fe40007ffe0ff */
[----:B0-----:R-:W-:-:S04]  /*4110*/  IADD3 R6, R6, 0x24, RZ ;  /* 0x0000002406067810 */ /* 0x001fc80007ffe0ff */
[----:B------:R-:W-:Y:S01]  /*4120*/  IADD3 R6, R6, 0x24, RZ ;  /* 0x0000002406067810 */ /* 0x000fe20007ffe0ff */
[-C--:B--2---:R-:W-:Y:S02]  /*4130*/  FFMA.FTZ R4, R8, R5.reuse, R4 ;  /* 0x0000000508047223 */ /* 0x084fe40000010004 */
[-C--:B------:R-:W-:Y:S02]  /*4140*/  FFMA.FTZ R3, R9, R5.reuse, R3 ;  /* 0x0000000509037223 */ /* 0x080fe40000010003 */
[-C--:B------:R-:W-:Y:S02]  /*4150*/  FFMA.FTZ R2, R10, R5.reuse, R2 ;  /* 0x000000050a027223 */ /* 0x080fe40000010002 */
[----:B------:R-:W-:Y:S02]  /*4160*/  FFMA.FTZ R0, R11, R5, R0 ;  /* 0x000000050b007223 */ /* 0x000fe40000010000 */
.L_x_670:
[----:B------:R-:W-:Y:S01]  /*4170*/  ISETP.LT.OR P4, PT, R14, c[0x0][0x314], P4 ;  /* 0x0000c5000e007a0c */ /* 0x000fe20002781670 */
[----:B------:R-:W-:Y:S01]  /*4180*/  IMAD.MOV.U32 R23, RZ, RZ, R22 ;  /* 0x000000ffff177224 */ /* 0x000fe200078e0016 */
[----:B------:R-:W-:-:S11]  /*4190*/  MOV R22, R17 ;  /* 0x0000001100167202 */ /* 0x000fd60000000f00 */
[----:B------:R-:W-:Y:S05]  /*41a0*/  @!P4 BRA `(.L_x_667) ;  /* 0x000000a00000c947 */ /* 0x000fea0003800000 */
[----:B------:R-:W-:Y:S01]  /*41b0*/  ISETP.GE.AND P0, PT, R16, R15, PT ;  /* 0x0000000f1000720c */ /* 0x000fe20003f06270 */
[----:B------:R-:W-:-:S12]  /*41c0*/  BSSY B0, `(.L_x_671) ;  /* 0x0000003000007945 */ /* 0x000fd80003800000 */
[----:B------:R-:W-:Y:S05]  /*41d0*/  @P0 BRA `(.L_x_672) ;  /* 0x0000001000000947 */ /* 0x000fea0003800000 */
[----:B------:R0:W5:Y:S02]  /*41e0*/  LDG.E.128 R8, [R22.64] ;  /* 0x0000000816087981 */ /* 0x000164000c1e1d00 */
.L_x_672:
[----:B------:R-:W-:Y:S05]  /*41f0*/  BSYNC B0 ;  /* 0x0000000000007941 */ /* 0x000fea0003800000 */
.L_x_671:
[----:B------:R-:W1:Y:S02]  /*4200*/  LDS R6, [R6] ;  /* 0x0000000006067984 */ /* 0x000e640000000800 */
[C---:B-1---5:R-:W-:Y:S02]  /*4210*/  FFMA.FTZ R4, R6.reuse, R8, R4 ;  /* 0x0000000806047223 */ /* 0x062fe40000010004 */
[C---:B------:R-:W-:Y:S02]  /*4220*/  FFMA.FTZ R3, R6.reuse, R9, R3 ;  /* 0x0000000906037223 */ /* 0x040fe40000010003 */
[C---:B------:R-:W-:Y:S02]  /*4230*/  FFMA.FTZ R2, R6.reuse, R10, R2 ;  /* 0x0000000a06027223 */ /* 0x040fe40000010002 */
[----:B------:R-:W-:Y:S02]  /*4240*/  FFMA.FTZ R0, R6, R11, R0 ;  /* 0x0000000b06007223 */ /* 0x000fe40000010000 */
.L_x_667:
[----:B------:R-:W-:Y:S02]  /*4250*/  IADD3 R16, R16, UR6, RZ ;  /* 0x0000000610107c10 */ /* 0x000fe4000fffe0ff */
[----:B------:R-:W-:-:S02]  /*4260*/  F2FP.PACK_AB R4, R3, R4 ;  /* 0x000000040304723e */ /* 0x000fc400000000ff */
[----:B------:R-:W-:Y:S02]  /*4270*/  ISETP.GE.AND P0, PT, R16, R12, PT ;  /* 0x0000000c1000720c */ /* 0x000fe40003f06270 */
[----:B------:R-:W-:-:S11]  /*4280*/  F2FP.PACK_AB R5, R0, R2 ;  /* 0x000000020005723e */ /* 0x000fd600000000ff */
[----:B------:R-:W-:Y:S05]  /*4290*/  @P0 EXIT ;  /* 0x000000000000094d */ /* 0x000fea0003800000 */
[-C--:B------:R-:W-:Y:S02]  /*42a0*/  IABS R8, R7.reuse ;  /* 0x0000000700087213 */ /* 0x080fe40000000000 */
[----:B------:R-:W-:Y:S02]  /*42b0*/  IABS R9, R16 ;  /* 0x0000001000097213 */ /* 0x000fe40000000000 */
[----:B------:R-:W1:Y:S01]  /*42c0*/  I2F.RP R10, R8 ;  /* 0x00000008000a7306 */ /* 0x000e620000209400 */
[----:B------:R-:W-:Y:S02]  /*42d0*/  IABS R6, R7 ;  /* 0x0000000700067213 */ /* 0x000fe40000000000 */
[----:B------:R-:W-:-:S03]  /*42e0*/  SHF.R.S32.HI R19, RZ, 0x1f, R18 ;  /* 0x0000001fff137819 */ /* 0x000fc60000011412 */
[----:B------:R-:W-:Y:S02]  /*42f0*/  IMAD.MOV R6, RZ, RZ, -R6 ;  /* 0x000000ffff067224 */ /* 0x000fe400078e0a06 */
[----:B-1----:R-:W1:Y:S02]  /*4300*/  MUFU.RCP R10, R10 ;  /* 0x0000000a000a7308 */ /* 0x002e640000001000 */
[----:B-1----:R-:W-:-:S06]  /*4310*/  IADD3 R10, R10, 0xffffffe, RZ ;  /* 0x0ffffffe0a0a7810 */ /* 0x002fcc0007ffe0ff */
[----:B------:R-:W1:Y:S02]  /*4320*/  F2I.FTZ.U32.TRUNC.NTZ R11, R10 ;  /* 0x0000000a000b7305 */ /* 0x000e64000021f000 */
[----:B-1----:R-:W-:Y:S02]  /*4330*/  IMAD.MOV R0, RZ, RZ, -R11 ;  /* 0x000000ffff007224 */ /* 0x002fe400078e0a0b */
[----:B------:R-:W-:Y:S02]  /*4340*/  IMAD.MOV.U32 R10, RZ, RZ, RZ ;  /* 0x000000ffff0a7224 */ /* 0x000fe400078e00ff */
[----:B------:R-:W-:Y:S01]  /*4350*/  IMAD R2, R0, R8, RZ ;  /* 0x0000000800027224 */ /* 0x000fe200078e02ff */
[----:B------:R-:W-:-:S03]  /*4360*/  IABS R0, c[0x0][0x214] ;  /* 0x0000850000007a13 */ /* 0x000fc60000000000 */
[----:B------:R-:W-:Y:S01]  /*4370*/  IMAD.HI.U32 R2, R11, R2, R10 ;  /* 0x000000020b027227 */ /* 0x000fe200078e000a */
[----:B------:R-:W1:Y:S05]  /*4380*/  I2F.RP R3, R0 ;  /* 0x0000000000037306 */ /* 0x000e6a0000209400 */
[----:B------:R-:W-:-:S04]  /*4390*/  IMAD.HI.U32 R2, R2, R9, RZ ;  /* 0x0000000902027227 */ /* 0x000fc800078e00ff */
[----:B------:R-:W-:-:S05]  /*43a0*/  IMAD R6, R2, R6, R9 ;  /* 0x0000000602067224 */ /* 0x000fca00078e0209 */
[----:B------:R-:W-:Y:S01]  /*43b0*/  ISETP.GT.U32.AND P1, PT, R8, R6, PT ;  /* 0x000000060800720c */ /* 0x000fe20003f24070 */
[----:B-1----:R-:W1:-:S12]  /*43c0*/  MUFU.RCP R3, R3 ;  /* 0x0000000300037308 */ /* 0x002e580000001000 */
[----:B------:R-:W-:Y:S01]  /*43d0*/  @!P1 IMAD.IADD R6, R6, 0x1, -R8 ;  /* 0x0000000106069824 */ /* 0x000fe200078e0a08 */
[----:B------:R-:W-:Y:S02]  /*43e0*/  @!P1 IADD3 R2, R2, 0x1, RZ ;  /* 0x0000000102029810 */ /* 0x000fe40007ffe0ff */
[----:B------:R-:W-:Y:S02]  /*43f0*/  ISETP.NE.AND P1, PT, R7, RZ, PT ;  /* 0x000000ff0700720c */ /* 0x000fe40003f25270 */
[----:B------:R-:W-:Y:S02]  /*4400*/  ISETP.GE.U32.AND P2, PT, R6, R8, PT ;  /* 0x000000080600720c */ /* 0x000fe40003f46070 */
[----:B------:R-:W-:Y:S02]  /*4410*/  LOP3.LUT R6, R16, R7, RZ, 0x3c, !PT ;  /* 0x0000000710067212 */ /* 0x000fe400078e3cff */
[----:B-1----:R-:W-:Y:S02]  /*4420*/  IADD3 R3, R3, 0xffffffe, RZ ;  /* 0x0ffffffe03037810 */ /* 0x002fe40007ffe0ff */
[----:B------:R-:W-:-:S02]  /*4430*/  ISETP.GE.AND P0, PT, R6, RZ, PT ;  /* 0x000000ff0600720c */ /* 0x000fc40003f06270 */
[----:B------:R-:W1:Y:S05]  /*4440*/  F2I.FTZ.U32.TRUNC.NTZ R11, R3 ;  /* 0x00000003000b7305 */ /* 0x000e6a000021f000 */
[----:B------:R-:W-:-:S06]  /*4450*/  @P2 IADD3 R2, R2, 0x1, RZ ;  /* 0x0000000102022810 */ /* 0x000fcc0007ffe0ff */
[----:B------:R-:W-:Y:S02]  /*4460*/  @!P0 IADD3 R2, -R2, RZ, RZ ;  /* 0x000000ff02028210 */ /* 0x000fe40007ffe1ff */
[----:B------:R-:W-:Y:S01]  /*4470*/  @!P1 LOP3.LUT R2, RZ, R7, RZ, 0x33, !PT ;  /* 0x00000007ff029212 */ /* 0x000fe200078e33ff */
[----:B-1----:R-:W-:-:S04]  /*4480*/  IMAD.MOV R3, RZ, RZ, -R11 ;  /* 0x000000ffff037224 */ /* 0x002fc800078e0a0b */
        /* <DEDUP_REMOVED lines=39> */
        .weak           $__internal_13_$__cuda_sm20_div_s64
        .type           $__internal_13_$__cuda_sm20_div_s64,@function
        .size           $__internal_13_$__cuda_sm20_div_s64,(.L_x_7709 - $__internal_13_$__cuda_sm20_div_s64)
$__internal_13_$__cuda_sm20_div_s64:
        /* <DEDUP_REMOVED lines=83> */
[----:B------:R-:W-:Y:S06]  /*4c30*/  RET.REL.NODEC R20 `(_ZN5flash32flash_fwd_splitkv_combine_kernelI23Flash_fwd_kernel_traitsILi64ELi64ELi256ELi4ELb0ELb0EN7cutlass6half_tE19Flash_kernel_traitsILi64ELi64ELi256ELi4ES3_EELi8ELi1ELb1EEEvNS_16Flash_fwd_paramsE) ;  /* 0xffffb3c014007950 */ /* 0x000fec0003c3ffff */
.L_x_673:
        /* <DEDUP_REMOVED lines=12> */
.L_x_7709:


//--------------------- .text._ZN5flash24flash_fwd_splitkv_kernelI23Flash_fwd_kernel_traitsILi64ELi64ELi256ELi4ELb0ELb0EN7cutlass6half_tE19Flash_kernel_traitsILi64ELi64ELi256ELi4ES3_EELb1ELb0ELb0ELb0ELb0ELb0ELb0ELb0EEEvNS_16Flash_fwd_paramsE --------------------------
	.section	.text._ZN5flash24flash_fwd_splitkv_kernelI23Flash_fwd_kernel_traitsILi64ELi64ELi256ELi4ELb0ELb0EN7cutlass6half_tE19Flash_kernel_traitsILi64ELi64ELi256ELi4ES3_EELb1ELb0ELb0ELb0ELb0ELb0ELb0ELb0EEEvNS_16Flash_fwd_paramsE,"ax",@progbits
	.sectioninfo	@"SHI_REGISTERS=255"
	.align	128
        .global         _ZN5flash24flash_fwd_splitkv_kernelI23Flash_fwd_kernel_traitsILi64ELi64ELi256ELi4ELb0ELb0EN7cutlass6half_tE19Flash_kernel_traitsILi64ELi64ELi256ELi4ES3_EELb1ELb0ELb0ELb0ELb0ELb0ELb0ELb0EEEvNS_16Flash_fwd_paramsE
        .type           _ZN5flash24flash_fwd_splitkv_kernelI23Flash_fwd_kernel_traitsILi64ELi64ELi256ELi4ELb0ELb0EN7cutlass6half_tE19Flash_kernel_traitsILi64ELi64ELi256ELi4ES3_EELb1ELb0ELb0ELb0ELb0ELb0ELb0ELb0EEEvNS_16Flash_fwd_paramsE,@function
        .size           _ZN5flash24flash_fwd_splitkv_kernelI23Flash_fwd_kernel_traitsILi64ELi64ELi256ELi4ELb0ELb0EN7cutlass6half_tE19Flash_kernel_traitsILi64ELi64ELi256ELi4ES3_EELb1ELb0ELb0ELb0ELb0ELb0ELb0ELb0EEEvNS_16Flash_fwd_paramsE,(.L_x_7754 - _ZN5flash24flash_fwd_splitkv_kernelI23Flash_fwd_kernel_traitsILi64ELi64ELi256ELi4ELb0ELb0EN7cutlass6half_tE19Flash_kernel_traitsILi64ELi64ELi256ELi4ES3_EELb1ELb0ELb0ELb0ELb0ELb0ELb0ELb0EEEvNS_16Flash_fwd_paramsE)
        .other          _ZN5flash24flash_fwd_splitkv_kernelI23Flash_fwd_kernel_traitsILi64ELi64ELi256ELi4ELb0ELb0EN7cutlass6half_tE19Flash_kernel_traitsILi64ELi64ELi256ELi4ES3_EELb1ELb0ELb0ELb0ELb0ELb0ELb0ELb0EEEvNS_16Flash_fwd_paramsE,@"STO_CUDA_ENTRY STV_DEFAULT"
_ZN5flash24flash_fwd_splitkv_kernelI23Flash_fwd_kernel_traitsILi64ELi64ELi256ELi4ELb0ELb0EN7cutlass6half_tE19Flash_kernel_traitsILi64ELi64ELi256ELi4ES3_EELb1ELb0ELb0ELb0ELb0ELb0ELb0ELb0EEEvNS_16Flash_fwd_paramsE:
.text._ZN5flash24flash_fwd_splitkv_kernelI23Flash_fwd_kernel_traitsILi64ELi64ELi256ELi4ELb0ELb0EN7cutlass6half_tE19Flash_kernel_traitsILi64ELi64ELi256ELi4ES3_EELb1ELb0ELb0ELb0ELb0ELb0ELb0ELb0EEEvNS_16Flash_fwd_paramsE:
[----:B------:R-:W-:Y:S02]  /*0000*/  MOV R1, c[0x0][0x28] ;  /* 0x00000a0000017a02 */ /* 0x000fe40000000f00 */
[----:B------:R-:W1:Y:S01]  /*0010*/  S2UR UR12, SR_CTAID.Y ;  /* 0x00000000000c79c3 */ /* 0x000e620000002600 */
[----:B------:R-:W-:Y:S01]  /*0020*/  ULDC.64 UR4, c[0x0][0x240] ;  /* 0x0000900000047ab9 */ /* 0x000fe20000000a00 */
[----:B------:R-:W-:Y:S01]  /*0030*/  IADD3 R1, R1, -0x10, RZ ;  /* 0xfffffff001017810 */ /* 0x000fe20007ffe0ff */
[----:B------:R-:W-:Y:S02]  /*0040*/  UISETP.NE.U32.AND UP2, UPT, URZ, UR4, UPT ;  /* 0x000000043f00728c */ /* 0x000fe4000bf45070 */
[----:B------:R-:W-:Y:S02]  /*0050*/  UMOV UR8, 0x4 ;  /* 0x0000000400087882 */ /* 0x000fe40000000000 */
[----:B------:R-:W-:Y:S02]  /*0060*/  UISETP.NE.AND.EX UP2, UPT, URZ, UR5, UPT, UP2 ;  /* 0x000000053f00728c */ /* 0x000fe4000bf45320 */
[----:B------:R-:W-:Y:S02]  /*0070*/  ULDC.64 UR10, c[0x0][0x240] ;  /* 0x00009000000a7ab9 */ /* 0x000fe40000000a00 */
[----:B------:R-:W-:-:S02]  /*0080*/  ULDC.64 UR4, c[0x0][0x250] ;  /* 0x0000940000047ab9 */ /* 0x000fc40000000a00 */
[----:B------:R-:W-:Y:S01]  /*0090*/  PLOP3.LUT P2, PT, PT, PT, UP2, 0x80, 0x0 ;  /* 0x000000000000781c */ /* 0x000fe20003f4f028 */
[----:B------:R-:W-:Y:S02]  /*00a0*/  UISETP.NE.U32.AND UP0, UPT, URZ, UR4, UPT ;  /* 0x000000043f00728c */ /* 0x000fe4000bf05070 */
[----:B------:R-:W-:Y:S02]  /*00b0*/  ULDC.64 UR20, c[0x0][0x118] ;  /* 0x0000460000147ab9 */ /* 0x000fe40000000a00 */
[----:B------:R-:W-:Y:S02]  /*00c0*/  UISETP.NE.AND.EX UP0, UPT, URZ, UR5, UPT, UP0 ;  /* 0x000000053f00728c */ /* 0x000fe4000bf05300 */
[----:B------:R-:W-:Y:S02]  /*00d0*/  ULDC.U8 UR9, c[0x0][0x312] ;  /* 0x0000c48000097ab9 */ /* 0x000fe40000000000 */
[----:B------:R-:W-:Y:S02]  /*00e0*/  ULDC.64 UR6, c[0x0][0x248] ;  /* 0x0000920000067ab9 */ /* 0x000fe40000000a00 */
[----:B-1----:R-:W-:Y:S01]  /*00f0*/  UIMAD.WIDE UR10, UR12, UR8, UR10 ;  /* 0x000000080c0a72a5 */ /* 0x002fe2000f8e020a */
[----:B------:R-:W-:Y:S01]  /*0100*/  PLOP3.LUT P0, PT, PT, PT, UP0, 0x80, 0x0 ;  /* 0x000000000000781c */ /* 0x000fe20003f0f008 */
[----:B------:R-:W-:-:S02]  /*0110*/  ULDC.64 UR4, c[0x0][0x250] ;  /* 0x0000940000047ab9 */ /* 0x000fc40000000a00 */
[----:B------:R-:W-:Y:S02]  /*0120*/  UISETP.NE.AND UP3, UPT, UR9, URZ, UPT ;  /* 0x0000003f0900728c */ /* 0x000fe4000bf65270 */
[----:B------:R-:W-:Y:S01]  /*0130*/  IMAD.U32 R10, RZ, RZ, UR10 ;  /* 0x0000000aff0a7e24 */ /* 0x000fe2000f8e00ff */
[----:B------:R-:W-:Y:S01]  /*0140*/  UISETP.EQ.U32.AND UP1, UPT, URZ, UR6, UPT ;  /* 0x000000063f00728c */ /* 0x000fe2000bf22070 */
[----:B------:R-:W-:Y:S01]  /*0150*/  IMAD.U32 R11, RZ, RZ, UR11 ;  /* 0x0000000bff0b7e24 */ /* 0x000fe2000f8e00ff */
[----:B------:R-:W-:Y:S02]  /*0160*/  @UP0 UIMAD.WIDE UR4, UR12, UR8, UR4 ;  /* 0x000000080c0402a5 */ /* 0x000fe4000f8e0204 */
[----:B------:R-:W-:Y:S02]  /*0170*/  UISETP.EQ.OR.EX UP1, UPT, URZ, UR7, !UP3, UP1 ;  /* 0x000000073f00728c */ /* 0x000fe4000df22710 */
[----:B------:R-:W2:Y:S01]  /*0180*/  @P2 LDG.E R4, [R10.64] ;  /* 0x000000140a042981 */ /* 0x000ea2000c1e1900 */
[----:B------:R-:W-:-:S03]  /*0190*/  ULDC.64 UR6, c[0x0][0x248] ;  /* 0x0000920000067ab9 */ /* 0x000fc60000000a00 */
[----:B------:R-:W3:Y:S01]  /*01a0*/  @P2 LDG.E R0, [R10.64+0x4] ;  /* 0x000004140a002981 */ /* 0x000ee2000c1e1900 */
[----:B------:R-:W-:Y:S02]  /*01b0*/  IMAD.U32 R8, RZ, RZ, UR4 ;  /* 0x00000004ff087e24 */ /* 0x000fe4000f8e00ff */
[----:B------:R-:W-:Y:S01]  /*01c0*/  IMAD.U32 R9, RZ, RZ, UR5 ;  /* 0x00000005ff097e24 */ /* 0x000fe2000f8e00ff */
[----:B------:R-:W-:-:S04]  /*01d0*/  PLOP3.LUT P1, PT, PT, PT, UP1, 0x80, 0x0 ;  /* 0x000000000000781c */ /* 0x000fc80003f2f018 */
[----:B------:R-:W4:Y:S01]  /*01e0*/  @P0 LDG.E R2, [R8.64] ;  /* 0x0000001408020981 */ /* 0x000f22000c1e1900 */
[----:B------:R-:W-:-:S06]  /*01f0*/  UIMAD.WIDE UR6, UR12, UR8, UR6 ;  /* 0x000000080c0672a5 */ /* 0x000fcc000f8e0206 */
[----:B------:R-:W-:Y:S02]  /*0200*/  IMAD.U32 R6, RZ, RZ, UR6 ;  /* 0x00000006ff067e24 */ /* 0x000fe4000f8e00ff */
[----:B------:R-:W-:-:S05]  /*0210*/  IMAD.U32 R7, RZ, RZ, UR7 ;  /* 0x00000007ff077e24 */ /* 0x000fca000f8e00ff */
[----:B------:R-:W5:Y:S01]  /*0220*/  @!P1 LDG.E R3, [R6.64] ;  /* 0x0000001406039981 */ /* 0x000f62000c1e1900 */
[----:B------:R-:W-:Y:S02]  /*0230*/  UMOV UR11, 0xffffffff ;  /* 0xffffffff000b7882 */ /* 0x000fe40000000000 */
[----:B------:R-:W-:Y:S02]  /*0240*/  UMOV UR22, URZ ;  /* 0x0000003f00167c82 */ /* 0x000fe40008000000 */
[----:B------:R-:W-:Y:S01]  /*0250*/  UMOV UR23, 0xffffffff ;  /* 0xffffffff00177882 */ /* 0x000fe20000000000 */
[----:B------:R-:W1:Y:S08]  /*0260*/  S2UR UR14, SR_CTAID.X ;  /* 0x00000000000e79c3 */ /* 0x000e700000002500 */
[----:B------:R-:W1:Y:S08]  /*0270*/  S2UR UR13, SR_CTAID.Z ;  /* 0x00000000000d79c3 */ /* 0x000e700000002700 */
[----:B--2---:R-:W2:Y:S08]  /*0280*/  @P2 R2UR UR11, R4 ;  /* 0x00000000040b23c2 */ /* 0x004eb000000e0000 */
[----:B---3--:R-:W2:Y:S08]  /*0290*/  @P2 R2UR UR16, R0 ;  /* 0x00000000001023c2 */ /* 0x008eb000000e0000 */
[----:B----4-:R3:W4:Y:S01]  /*02a0*/  @P0 R2UR UR22, R2 ;  /* 0x00000000021603c2 */ /* 0x01072200000e0000 */
[----:B------:R-:W-:-:S04]  /*02b0*/  ISETP.NE.U32.AND P0, PT, RZ, c[0x0][0x248], PT ;  /* 0x00009200ff007a0c */ /* 0x000fc80003f05070 */
[----:B------:R-:W-:Y:S01]  /*02c0*/  ISETP.NE.AND.EX P0, PT, RZ, c[0x0][0x24c], PT, P0 ;  /* 0x00009300ff007a0c */ /* 0x000fe20003f05300 */
[----:B--2---:R-:W-:Y:S02]  /*02d0*/  @UP2 UIADD3 UR16, UR16, -UR11, URZ ;  /* 0x8000000b10102290 */ /* 0x004fe4000fffe03f */
[----:B-----5:R3:W2:Y:S05]  /*02e0*/  @!P1 R2UR UR23, R3 ;  /* 0x00000000031793c2 */ /* 0x0206aa00000e0000 */
[----:B------:R-:W-:-:S05]  /*02f0*/  @!UP2 ULDC UR16, c[0x0][0x214] ;  /* 0x000085000010aab9 */ /* 0x000fca0000000800 */
[----:B-1234-:R-:W-:Y:S05]  /*0300*/  @!P0 BRA `(.L_x_674) ;  /* 0x0000007000008947 */ /* 0x01efea0003800000 */
[----:B------:R-:W-:-:S13]  /*0310*/  PLOP3.LUT P0, PT, PT, PT, UP3, 0x80, 0x0 ;  /* 0x000000000000781c */ /* 0x000fda0003f0f038 */
[----:B------:R-:W2:Y:S04]  /*0320*/  @P0 LDG.E R0, [R6.64+0x4] ;  /* 0x0000041406000981 */ /* 0x000ea8000c1e1900 */
[----:B------:R-:W3:Y:S01]  /*0330*/  @!P0 LDG.E R2, [R6.64] ;  /* 0x0000001406028981 */ /* 0x000ee2000c1e1900 */
[----:B--2---:R-:W1:Y:S02]  /*0340*/  @P0 R2UR UR6, R0 ;  /* 0x00000000000603c2 */ /* 0x004e6400000e0000 */
[----:B-1----:R-:W-:-:S11]  /*0350*/  @UP3 UIADD3 UR6, UR6, -UR23, URZ ;  /* 0x8000001706063290 */ /* 0x002fd6000fffe03f */
[----:B---3--:R1:W2:Y:S02]  /*0360*/  @!P0 R2UR UR6, R2 ;  /* 0x00000000020683c2 */ /* 0x0082a400000e0000 */
[----:B-12---:R-:W-:Y:S05]  /*0370*/  BRA `(.L_x_675) ;  /* 0x0000001000007947 */ /* 0x006fea0003800000 */
.L_x_674:
[----:B------:R-:W-:Y:S02]  /*0380*/  ULDC UR6, c[0x0][0x218] ;  /* 0x0000860000067ab9 */ /* 0x000fe40000000800 */
.L_x_675:
[----:B------:R-:W-:Y:S02]  /*0390*/  ULDC.64 UR4, c[0x0][0x258] ;  /* 0x0000960000047ab9 */ /* 0x000fe40000000a00 */
[----:B------:R-:W-:-:S04]  /*03a0*/  UISETP.NE.U32.AND UP2, UPT, URZ, UR4, UPT ;  /* 0x000000043f00728c */ /* 0x000fc8000bf45070 */
[----:B------:R-:W-:-:S03]  /*03b0*/  UISETP.NE.AND.EX UP2, UPT, URZ, UR5, UPT, UP2 ;  /* 0x000000053f00728c */ /* 0x000fc6000bf45320 */
[----:B------:R-:W-:-:S03]  /*03c0*/  ULDC.64 UR4, c[0x0][0x258] ;  /* 0x0000960000047ab9 */ /* 0x000fc60000000a00 */
[----:B------:R-:W-:-:S05]  /*03d0*/  PLOP3.LUT P0, PT, PT, PT, UP2, 0x80, 0x0 ;  /* 0x000000000000781c */ /* 0x000fca0003f0f028 */
[----:B------:R-:W-:-:S06]  /*03e0*/  @UP2 UIMAD.WIDE UR4, UR12, UR8, UR4 ;  /* 0x000000080c0422a5 */ /* 0x000fcc000f8e0204 */
[----:B------:R-:W-:Y:S02]  /*03f0*/  IMAD.U32 R2, RZ, RZ, UR4 ;  /* 0x00000004ff027e24 */ /* 0x000fe4000f8e00ff */
[----:B------:R-:W-:Y:S01]  /*0400*/  IMAD.U32 R3, RZ, RZ, UR5 ;  /* 0x00000005ff037e24 */ /* 0x000fe2000f8e00ff */
[----:B------:R-:W-:Y:S02]  /*0410*/  USHF.L.U32 UR14, UR14, 0x6, URZ ;  /* 0x000000060e0e7899 */ /* 0x000fe4000800063f */
[----:B------:R-:W-:Y:S02]  /*0420*/  ULDC.64 UR4, c[0x0][0x268] ;  /* 0x00009a0000047ab9 */ /* 0x000fe40000000a00 */
[----:B------:R-:W2:Y:S01]  /*0430*/  @P0 LDG.E R0, [R2.64] ;  /* 0x0000001402000981 */ /* 0x000ea2000c1e1900 */
[----:B------:R-:W-:Y:S02]  /*0440*/  UISETP.GT.AND UP0, UPT, UR16, UR14, UPT ;  /* 0x0000000e1000728c */ /* 0x000fe4000bf04270 */
[----:B------:R-:W-:-:S03]  /*0450*/  @!UP2 UISETP.NE.U32.AND UP1, UPT, URZ, UR4, UPT ;  /* 0x000000043f00a28c */ /* 0x000fc6000bf25070 */
[----:B------:R-:W-:Y:S02]  /*0460*/  ULDC UR4, c[0x0][0x21c] ;  /* 0x0000870000047ab9 */ /* 0x000fe40000000800 */
[----:B------:R-:W-:-:S04]  /*0470*/  @!UP2 UISETP.NE.AND.EX UP1, UPT, URZ, UR5, UPT, UP1 ;  /* 0x000000053f00a28c */ /* 0x000fc8000bf25310 */
[----:B------:R-:W-:Y:S01]  /*0480*/  @!UP2 USEL UR4, URZ, UR4, !UP1 ;  /* 0x000000043f04a287 */ /* 0x000fe2000c800000 */
[----:B--2---:R-:W1:Y:S01]  /*0490*/  @P0 R2UR UR15, R0 ;  /* 0x00000000000f03c2 */ /* 0x004e6200000e0000 */
[----:B------:R-:W-:Y:S01]  /*04a0*/  PLOP3.LUT P0, PT, PT, PT, UP0, 0x80, 0x0 ;  /* 0x000000000000781c */ /* 0x000fe20003f0f008 */
[----:B-1----:R-:W-:Y:S02]  /*04b0*/  @UP2 UIADD3 UR15, UR15, -UR22, URZ ;  /* 0x800000160f0f2290 */ /* 0x002fe4000fffe03f */
[----:B------:R-:W-:-:S10]  /*04c0*/  @!UP2 UIADD3 UR15, UR4, UR6, -UR22 ;  /* 0x00000006040fa290 */ /* 0x000fd4000fffe816 */
[----:B------:R-:W-:Y:S05]  /*04d0*/  @!P0 EXIT ;  /* 0x000000000000894d */ /* 0x000fea0003800000 */
[----:B------:R-:W-:Y:S01]  /*04e0*/  ULDC UR10, c[0x0][0x218] ;  /* 0x00008600000a7ab9 */ /* 0x000fe20000000800 */
[----:B------:R-:W1:Y:S01]  /*04f0*/  S2R R2, SR_TID.X ;  /* 0x0000000000027919 */ /* 0x000e620000002100 */
[----:B------:R-:W-:Y:S02]  /*0500*/  UIADD3 UR7, UR15, 0xff, URZ ;  /* 0x000000ff0f077890 */ /* 0x000fe4000fffe03f */
[----:B------:R-:W-:Y:S02]  /*0510*/  UIADD3 UR10, UR10, 0xff, URZ ;  /* 0x000000ff0a0a7890 */ /* 0x000fe4000fffe03f */
[----:B------:R-:W-:Y:S02]  /*0520*/  UIADD3 UR5, -UR16, 0x13f, UR14 ;  /* 0x0000013f10057890 */ /* 0x000fe4000fffe10e */
[----:B------:R-:W-:Y:S02]  /*0530*/  USHF.R.S32.HI UR6, URZ, 0x1f, UR7 ;  /* 0x0000001f3f067899 */ /* 0x000fe40008011407 */
[----:B------:R-:W-:-:S02]  /*0540*/  USHF.R.S32.HI UR9, URZ, 0x1f, UR10 ;  /* 0x0000001f3f097899 */ /* 0x000fc4000801140a */
[----:B------:R-:W-:Y:S02]  /*0550*/  ULDC UR4, c[0x0][0x2e8] ;  /* 0x0000ba0000047ab9 */ /* 0x000fe40000000800 */
[----:B------:R-:W-:Y:S02]  /*0560*/  UIADD3 UR4, UR5, UR4, UR15 ;  /* 0x0000000405047290 */ /* 0x000fe4000fffe00f */
[----:B------:R-:W-:Y:S02]  /*0570*/  ULEA.HI UR6, UR6, UR7, URZ, 0x8 ;  /* 0x0000000706067291 */ /* 0x000fe4000f8f403f */
[----:B------:R-:W-:Y:S02]  /*0580*/  ULEA.HI UR9, UR9, UR10, URZ, 0x8 ;  /* 0x0000000a09097291 */ /* 0x000fe4000f8f403f */
[----:B------:R-:W-:Y:S02]  /*0590*/  USHF.R.S32.HI UR5, URZ, 0x1f, UR4 ;  /* 0x0000001f3f057899 */ /* 0x000fe40008011404 */
[----:B------:R-:W-:-:S02]  /*05a0*/  USHF.R.S32.HI UR6, URZ, 0x8, UR6 ;  /* 0x000000083f067899 */ /* 0x000fc40008011406 */
[----:B------:R-:W-:Y:S02]  /*05b0*/  USHF.R.S32.HI UR9, URZ, 0x8, UR9 ;  /* 0x000000083f097899 */ /* 0x000fe40008011409 */
[----:B------:R-:W-:Y:S02]  /*05c0*/  ULEA.HI UR4, UR5, UR4, URZ, 0x8 ;  /* 0x0000000405047291 */ /* 0x000fe4000f8f403f */
[----:B------:R-:W-:Y:S02]  /*05d0*/  UISETP.LT.AND UP0, UPT, UR9, UR6, UPT ;  /* 0x000000060900728c */ /* 0x000fe4000bf01270 */
[----:B------:R-:W-:Y:S02]  /*05e0*/  USHF.R.S32.HI UR4, URZ, 0x8, UR4 ;  /* 0x000000083f047899 */ /* 0x000fe40008011404 */
[----:B------:R-:W-:-:S04]  /*05f0*/  USEL UR6, UR9, UR6, UP0 ;  /* 0x0000000609067287 */ /* 0x000fc80008000000 */
[----:B------:R-:W-:-:S04]  /*0600*/  UISETP.LT.AND UP0, UPT, UR6, UR4, UPT ;  /* 0x000000040600728c */ /* 0x000fc8000bf01270 */
[----:B------:R-:W-:-:S06]  /*0610*/  USEL UR6, UR6, UR4, UP0 ;  /* 0x0000000406067287 */ /* 0x000fcc0008000000 */
[----:B------:R-:W-:-:S13]  /*0620*/  ISETP.LT.AND P0, PT, RZ, UR6, PT ;  /* 0x00000006ff007c0c */ /* 0x000fda000bf01270 */
[----:B------:R-:W-:Y:S05]  /*0630*/  @P0 BRA `(.L_x_676) ;  /* 0x000007b000000947 */ /* 0x000fea0003800000 */
[----:B-1----:R-:W-:Y:S01]  /*0640*/  SHF.R.S32.HI R3, RZ, 0x1f, R2 ;  /* 0x0000001fff037819 */ /* 0x002fe20000011402 */
[----:B------:R-:W-:Y:S01]  /*0650*/  UISETP.NE.AND UP0, UPT, UR11, -0x1, UPT ;  /* 0xffffffff0b00788c */ /* 0x000fe2000bf05270 */
[----:B------:R-:W1:Y:S01]  /*0660*/  S2R R6, SR_CTAID.Z ;  /* 0x0000000000067919 */ /* 0x000e620000002700 */
[----:B------:R-:W-:Y:S01]  /*0670*/  USHF.R.S32.HI UR10, URZ, 0x1f, UR14 ;  /* 0x0000001f3f0a7899 */ /* 0x000fe2000801140e */
[----:B------:R-:W-:Y:S01]  /*0680*/  LEA.HI R4, R3, R2, RZ, 0x3 ;  /* 0x0000000203047211 */ /* 0x000fe200078f18ff */
[----:B------:R-:W-:Y:S01]  /*0690*/  ULDC.64 UR6, c[0x0][0x1e8] ;  /* 0x00007a0000067ab9 */ /* 0x000fe20000000a00 */
[----:B------:R-:W-:Y:S01]  /*06a0*/  IMAD.U32 R3, RZ, RZ, UR14 ;  /* 0x0000000eff037e24 */ /* 0x000fe2000f8e00ff */
[----:B------:R-:W-:Y:S01]  /*06b0*/  ULDC.64 UR4, c[0x0][0x1e8] ;  /* 0x00007a0000047ab9 */ /* 0x000fe20000000a00 */
[----:B------:R-:W-:Y:S01]  /*06c0*/  LOP3.LUT R5, R4, 0xfffffff8, RZ, 0xc0, !PT ;  /* 0xfffffff804057812 */ /* 0x000fe200078ec0ff */
[----:B------:R-:W-:Y:S01]  /*06d0*/  UIMAD UR4, UR10, UR4, URZ ;  /* 0x000000040a0472a4 */ /* 0x000fe2000f8e023f */
[----:B------:R-:W-:Y:S01]  /*06e0*/  SHF.R.S32.HI R4, RZ, 0x3, R4 ;  /* 0x00000003ff047819 */ /* 0x000fe20000011404 */
[----:B------:R-:W-:Y:S01]  /*06f0*/  UIADD3 UR16, -UR14, UR16, URZ ;  /* 0x000000100e107290 */ /* 0x000fe2000fffe13f */
[----:B------:R-:W-:Y:S01]  /*0700*/  BSSY B0, `(.L_x_677) ;  /* 0x0000028000007945 */ /* 0x000fe20003800000 */
[----:B------:R-:W-:Y:S01]  /*0710*/  @UP0 UIMAD.WIDE.U32 UR8, UR11, UR6, URZ ;  /* 0x000000060b0802a5 */ /* 0x000fe2000f8e003f */
[----:B------:R-:W-:Y:S01]  /*0720*/  IMAD.IADD R5, R2, 0x1, -R5 ;  /* 0x0000000102057824 */ /* 0x000fe200078e0a05 */
[----:B------:R-:W-:-:S02]  /*0730*/  UIMAD UR6, UR14, UR5, UR4 ;  /* 0x000000050e0672a4 */ /* 0x000fc4000f8e0204 */
[----:B------:R-:W-:Y:S01]  /*0740*/  @UP0 UIMAD UR7, UR11, UR7, UR9 ;  /* 0x000000070b0702a4 */ /* 0x000fe2000f8e0209 */
[----:B------:R-:W-:Y:S01]  /*0750*/  IMAD.SHL.U32 R8, R5, 0x8, RZ ;  /* 0x0000000805087824 */ /* 0x000fe200078e00ff */
[----:B------:R-:W-:Y:S02]  /*0760*/  @!UP0 USHF.R.S32.HI UR9, URZ, 0x1f, UR12 ;  /* 0x0000001f3f098899 */ /* 0x000fe4000801140c */
[----:B------:R-:W-:Y:S01]  /*0770*/  ULDC.64 UR4, c[0x0][0x1e0] ;  /* 0x0000780000047ab9 */ /* 0x000fe20000000a00 */
[----:B------:R-:W-:Y:S01]  /*0780*/  IMAD.U32 R0, RZ, RZ, UR6 ;  /* 0x00000006ff007e24 */ /* 0x000fe2000f8e00ff */
[----:B------:R-:W-:Y:S01]  /*0790*/  @!UP0 UIMAD UR9, UR9, UR4, URZ ;  /* 0x00000004090982a4 */ /* 0x000fe2000f8e023f */
[----:B------:R-:W-:Y:S01]  /*07a0*/  SHF.R.S32.HI R9, RZ, 0x1f, R8 ;  /* 0x0000001fff097819 */ /* 0x000fe20000011408 */
[----:B------:R-:W-:Y:S01]  /*07b0*/  @!UP0 UIMAD.WIDE.U32 UR18, UR12, UR4, URZ ;  /* 0x000000040c1282a5 */ /* 0x000fe2000f8e003f */
[----:B------:R-:W-:Y:S01]  /*07c0*/  ISETP.GE.AND P1, PT, R8, c[0x0][0x220], PT ;  /* 0x0000880008007a0c */ /* 0x000fe20003f26270 */
[----:B------:R-:W-:-:S02]  /*07d0*/  @!UP0 UIMAD UR9, UR12, UR5, UR9 ;  /* 0x000000050c0982a4 */ /* 0x000fc4000f8e0209 */
[----:B------:R-:W-:Y:S01]  /*07e0*/  IMAD.WIDE.U32 R2, R3, c[0x0][0x1e8], R8 ;  /* 0x00007a0003027a25 */ /* 0x000fe200078e0008 */
[----:B------:R-:W-:Y:S02]  /*07f0*/  USHF.R.S32.HI UR10, URZ, 0x1f, UR13 ;  /* 0x0000001f3f0a7899 */ /* 0x000fe4000801140d */
[----:B------:R-:W-:Y:S02]  /*0800*/  @!UP0 UMOV UR8, UR18 ;  /* 0x0000001200088c82 */ /* 0x000fe40008000000 */
[----:B------:R-:W-:Y:S01]  /*0810*/  @!UP0 UIADD3 UR7, UR19, UR9, URZ ;  /* 0x0000000913078290 */ /* 0x000fe2000fffe03f */
[----:B------:R-:W-:Y:S01]  /*0820*/  IADD3 R2, P0, R2, UR8, RZ ;  /* 0x0000000802027c10 */ /* 0x000fe2000ff1e0ff */
[----:B------:R-:W-:Y:S02]  /*0830*/  ULDC.64 UR4, c[0x0][0x1f0] ;  /* 0x00007c0000047ab9 */ /* 0x000fe40000000a00 */
[----:B------:R-:W-:Y:S02]  /*0840*/  UIMAD UR4, UR10, UR4, URZ ;  /* 0x000000040a0472a4 */ /* 0x000fe4000f8e023f */
[----:B------:R-:W-:-:S02]  /*0850*/  IADD3.X R3, R3, UR7, R0, P0, !PT ;  /* 0x0000000703037c10 */ /* 0x000fc400087fe400 */
[----:B------:R-:W-:Y:S01]  /*0860*/  ISETP.GE.OR P0, PT, R4, UR16, P1 ;  /* 0x0000001004007c0c */ /* 0x000fe20008f06670 */
[----:B------:R-:W-:Y:S02]  /*0870*/  UIMAD UR5, UR13, UR5, UR4 ;  /* 0x000000050d0572a4 */ /* 0x000fe4000f8e0204 */
[----:B-1----:R-:W-:Y:S01]  /*0880*/  IMAD.WIDE.U32 R6, R6, c[0x0][0x1f0], R2 ;  /* 0x00007c0006067a25 */ /* 0x002fe200078e0002 */
[----:B------:R-:W-:Y:S01]  /*0890*/  ULDC UR4, c[0x0][0x1c0] ;  /* 0x0000700000047ab9 */ /* 0x000fe20000000800 */
[----:B------:R-:W-:Y:S01]  /*08a0*/  SHF.R.S32.HI R2, RZ, 0x1f, R4 ;  /* 0x0000001fff027819 */ /* 0x000fe20000011404 */
[----:B------:R-:W-:Y:S02]  /*08b0*/  UIMAD UR12, UR12, UR4, UR13 ;  /* 0x000000040c0c72a4 */ /* 0x000fe4000f8e020d */
[----:B------:R-:W-:Y:S01]  /*08c0*/  IADD3 R11, R7, UR5, RZ ;  /* 0x00000005070b7c10 */ /* 0x000fe2000fffe0ff */
[----:B------:R-:W-:Y:S02]  /*08d0*/  ULDC UR4, c[0x0][0x214] ;  /* 0x0000850000047ab9 */ /* 0x000fe40000000800 */
[----:B------:R-:W-:-:S02]  /*08e0*/  UIMAD UR4, UR12, UR4, UR14 ;  /* 0x000000040c0472a4 */ /* 0x000fc4000f8e020e */
[----:B------:R-:W-:Y:S05]  /*08f0*/  @P0 BRA `(.L_x_678) ;  /* 0x0000008000000947 */ /* 0x000fea0003800000 */
[----:B------:R-:W-:Y:S01]  /*0900*/  MOV R10, R6 ;  /* 0x00000006000a7202 */ /* 0x000fe20000000f00 */
[----:B------:R-:W-:-:S04]  /*0910*/  IMAD R3, R2, c[0x0][0x1e8], RZ ;  /* 0x00007a0002037a24 */ /* 0x000fc800078e02ff */
[----:B------:R-:W-:-:S04]  /*0920*/  IMAD.WIDE.U32 R8, R4, c[0x0][0x1e8], R10 ;  /* 0x00007a0004087a25 */ /* 0x000fc800078e000a */
[----:B------:R-:W-:Y:S01]  /*0930*/  IMAD R0, R4, c[0x0][0x1ec], R3 ;  /* 0x00007b0004007a24 */ /* 0x000fe200078e0203 */
[----:B------:R-:W-:-:S04]  /*0940*/  LEA R12, P0, R8, c[0x0][0x1d0], 0x1 ;  /* 0x00007400080c7a11 */ /* 0x000fc800078008ff */
[----:B------:R-:W-:-:S04]  /*0950*/  IADD3 R0, R9, R0, RZ ;  /* 0x0000000009007210 */ /* 0x000fc80007ffe0ff */
[----:B------:R-:W-:-:S05]  /*0960*/  LEA.HI.X R13, R8, c[0x0][0x1d4], R0, 0x1, P0 ;  /* 0x00007500080d7a11 */ /* 0x000fca00000f0c00 */
[----:B------:R1:W-:Y:S02]  /*0970*/  STG.E.128 [R12.64], RZ ;  /* 0x000000ff0c007986 */ /* 0x0003e4000c101d14 */
.L_x_678:
[----:B------:R-:W-:Y:S05]  /*0980*/  BSYNC B0 ;  /* 0x0000000000007941 */ /* 0x000fea0003800000 */
.L_x_677:
[----:B------:R-:W-:Y:S01]  /*0990*/  IADD3 R0, R4, 0x10, RZ ;  /* 0x0000001004007810 */ /* 0x000fe20007ffe0ff */
[----:B------:R-:W-:Y:S03]  /*09a0*/  BSSY B0, `(.L_x_679) ;  /* 0x000000f000007945 */ /* 0x000fe60003800000 */
[C---:B------:R-:W-:Y:S02]  /*09b0*/  ISETP.GE.OR P0, PT, R0.reuse, UR16, P1 ;  /* 0x0000001000007c0c */ /* 0x040fe40008f06670 */
[----:B------:R-:W-:-:S11]  /*09c0*/  ISETP.GE.AND P3, PT, R0, UR16, PT ;  /* 0x0000001000007c0c */ /* 0x000fd6000bf66270 */
[----:B------:R-:W-:Y:S05]  /*09d0*/  @P0 BRA `(.L_x_680) ;  /* 0x000000b000000947 */ /* 0x000fea0003800000 */
[----:B------:R-:W-:Y:S01]  /*09e0*/  IADD3 R3, P0, R4, 0x10, RZ ;  /* 0x0000001004037810 */ /* 0x000fe20007f1e0ff */
[----:B------:R-:W-:Y:S01]  /*09f0*/  IMAD.MOV.U32 R8, RZ, RZ, R6 ;  /* 0x000000ffff087224 */ /* 0x000fe200078e0006 */
[----:B------:R-:W-:-:S03]  /*0a00*/  MOV R9, R11 ;  /* 0x0000000b00097202 */ /* 0x000fc60000000f00 */
[----:B------:R-:W-:Y:S02]  /*0a10*/  IMAD.X R0, RZ, RZ, R2, P0 ;  /* 0x000000ffff007224 */ /* 0x000fe400000e0602 */
[----:B------:R-:W-:-:S04]  /*0a20*/  IMAD.WIDE.U32 R8, R3, c[0x0][0x1e8], R8 ;  /* 0x00007a0003087a25 */ /* 0x000fc800078e0008 */
[----:B------:R-:W-:Y:S01]  /*0a30*/  IMAD R0, R0, c[0x0][0x1e8], RZ ;  /* 0x00007a0000007a24 */ /* 0x000fe200078e02ff */
[----:B-1----:R-:W-:-:S03]  /*0a40*/  LEA R12, P0, R8, c[0x0][0x1d0], 0x1 ;  /* 0x00007400080c7a11 */ /* 0x002fc600078008ff */
[----:B------:R-:W-:-:S05]  /*0a50*/  IMAD R0, R3, c[0x0][0x1ec], R0 ;  /* 0x00007b0003007a24 */ /* 0x000fca00078e0200 */
[----:B------:R-:W-:-:S04]  /*0a60*/  IADD3 R3, R9, R0, RZ ;  /* 0x0000000009037210 */ /* 0x000fc80007ffe0ff */
[----:B------:R-:W-:-:S05]  /*0a70*/  LEA.HI.X R13, R8, c[0x0][0x1d4], R3, 0x1, P0 ;  /* 0x00007500080d7a11 */ /* 0x000fca00000f0c03 */
[----:B------:R1:W-:Y:S02]  /*0a80*/  STG.E.128 [R12.64], RZ ;  /* 0x000000ff0c007986 */ /* 0x0003e4000c101d14 */
.L_x_680:
[----:B------:R-:W-:Y:S05]  /*0a90*/  BSYNC B0 ;  /* 0x0000000000007941 */ /* 0x000fea0003800000 */
.L_x_679:
        /* <DEDUP_REMOVED lines=16> */
.L_x_682:
[----:B------:R-:W-:Y:S05]  /*0ba0*/  BSYNC B0 ;  /* 0x0000000000007941 */ /* 0x000fea0003800000 */
.L_x_681:
[----:B------:R-:W-:Y:S01]  /*0bb0*/  IADD3 R0, R4, 0x30, RZ ;  /* 0x0000003004007810 */ /* 0x000fe20007ffe0ff */
[----:B------:R-:W-:Y:S03]  /*0bc0*/  BSSY B0, `(.L_x_683) ;  /* 0x000000e000007945 */ /* 0x000fe60003800000 */
[C---:B------:R-:W-:Y:S02]  /*0bd0*/  ISETP.GE.OR P1, PT, R0.reuse, UR16, P1 ;  /* 0x0000001000007c0c */ /* 0x040fe40008f26670 */
[----:B------:R-:W-:-:S11]  /*0be0*/  ISETP.GE.AND P0, PT, R0, UR16, PT ;  /* 0x0000001000007c0c */ /* 0x000fd6000bf06270 */
[----:B------:R-:W-:Y:S05]  /*0bf0*/  @P1 BRA `(.L_x_684) ;  /* 0x000000a000001947 */ /* 0x000fea0003800000 */
[----:B------:R-:W-:Y:S02]  /*0c00*/  IADD3 R3, P1, R4, 0x30, RZ ;  /* 0x0000003004037810 */ /* 0x000fe40007f3e0ff */
[----:B------:R-:W-:Y:S02]  /*0c10*/  MOV R7, R11 ;  /* 0x0000000b00077202 */ /* 0x000fe40000000f00 */
[----:B------:R-:W-:-:S03]  /*0c20*/  IADD3.X R0, RZ, R2, RZ, P1, !PT ;  /* 0x00000002ff007210 */ /* 0x000fc60000ffe4ff */
[----:B------:R-:W-:-:S04]  /*0c30*/  IMAD.WIDE.U32 R6, R3, c[0x0][0x1e8], R6 ;  /* 0x00007a0003067a25 */ /* 0x000fc800078e0006 */
[----:B------:R-:W-:Y:S01]  /*0c40*/  IMAD R0, R0, c[0x0][0x1e8], RZ ;  /* 0x00007a0000007a24 */ /* 0x000fe200078e02ff */
[----:B------:R-:W-:-:S03]  /*0c50*/  LEA R8, P1, R6, c[0x0][0x1d0], 0x1 ;  /* 0x0000740006087a11 */ /* 0x000fc600078208ff */
[----:B------:R-:W-:-:S05]  /*0c60*/  IMAD R3, R3, c[0x0][0x1ec], R0 ;  /* 0x00007b0003037a24 */ /* 0x000fca00078e0200 */
[----:B------:R-:W-:-:S04]  /*0c70*/  IADD3 R3, R7, R3, RZ ;  /* 0x0000000307037210 */ /* 0x000fc80007ffe0ff */
[----:B------:R-:W-:-:S05]  /*0c80*/  LEA.HI.X R9, R6, c[0x0][0x1d4], R3, 0x1, P1 ;  /* 0x0000750006097a11 */ /* 0x000fca00008f0c03 */
[----:B------:R2:W-:Y:S02]  /*0c90*/  STG.E.128 [R8.64], RZ ;  /* 0x000000ff08007986 */ /* 0x0005e4000c101d14 */
.L_x_684:
[----:B------:R-:W-:Y:S05]  /*0ca0*/  BSYNC B0 ;  /* 0x0000000000007941 */ /* 0x000fea0003800000 */
.L_x_683:
[C---:B------:R-:W-:Y:S01]  /*0cb0*/  ISETP.NE.AND P4, PT, R5.reuse, RZ, PT ;  /* 0x000000ff0500720c */ /* 0x040fe20003f85270 */
[----:B------:R-:W-:Y:S01]  /*0cc0*/  IMAD.U32 R3, RZ, RZ, UR4 ;  /* 0x00000004ff037e24 */ /* 0x000fe2000f8e00ff */
[C---:B------:R-:W-:Y:S02]  /*0cd0*/  ISETP.NE.OR P3, PT, R5.reuse, RZ, P3 ;  /* 0x000000ff0500720c */ /* 0x040fe40001f65670 */
[C---:B------:R-:W-:Y:S02]  /*0ce0*/  ISETP.GE.OR P4, PT, R4.reuse, UR16, P4 ;  /* 0x0000001004007c0c */ /* 0x040fe4000a786670 */
[C---:B------:R-:W-:Y:S02]  /*0cf0*/  ISETP.NE.OR P2, PT, R5.reuse, RZ, P2 ;  /* 0x000000ff0500720c */ /* 0x040fe40001745670 */
[----:B------:R-:W-:Y:S02]  /*0d00*/  IADD3 R4, P1, R4, UR4, RZ ;  /* 0x0000000404047c10 */ /* 0x000fe4000ff3e0ff */
[----:B------:R-:W-:-:S02]  /*0d10*/  ISETP.NE.OR P0, PT, R5, RZ, P0 ;  /* 0x000000ff0500720c */ /* 0x000fc40000705670 */
[----:B------:R-:W-:Y:S02]  /*0d20*/  LEA.HI.X.SX32 R3, R3, R2, 0x1, P1 ;  /* 0x0000000203037211 */ /* 0x000fe400008f0eff */
[----:B------:R-:W-:Y:S01]  /*0d30*/  LEA R6, P1, R4, c[0x0][0x200], 0x2 ;  /* 0x0000800004067a11 */ /* 0x000fe200078210ff */
[----:B------:R-:W-:-:S03]  /*0d40*/  @!P3 IMAD.MOV.U32 R2, RZ, RZ, 0x7f800000 ;  /* 0x7f800000ff02b424 */ /* 0x000fc600078e00ff */
[----:B------:R-:W-:Y:S01]  /*0d50*/  LEA.HI.X R7, R4, c[0x0][0x204], R3, 0x2, P1 ;  /* 0x0000810004077a11 */ /* 0x000fe200008f1403 */
[----:B------:R-:W-:Y:S02]  /*0d60*/  @!P4 IMAD.MOV.U32 R3, RZ, RZ, 0x7f800000 ;  /* 0x7f800000ff03c424 */ /* 0x000fe400078e00ff */
[----:B------:R-:W-:Y:S02]  /*0d70*/  @!P2 IMAD.MOV.U32 R0, RZ, RZ, 0x7f800000 ;  /* 0x7f800000ff00a424 */ /* 0x000fe400078e00ff */
[----:B------:R3:W-:Y:S04]  /*0d80*/  @!P3 STG.E [R6.64+0x40], R2 ;  /* 0x000040020600b986 */ /* 0x0007e8000c101914 */
[----:B------:R3:W-:Y:S04]  /*0d90*/  @!P4 STG.E [R6.64], R3 ;  /* 0x000000030600c986 */ /* 0x0007e8000c101914 */
[----:B------:R3:W-:Y:S01]  /*0da0*/  @!P2 STG.E [R6.64+0x80], R0 ;  /* 0x000080000600a986 */ /* 0x0007e2000c101914 */
[----:B------:R-:W-:Y:S05]  /*0db0*/  @P0 EXIT ;  /* 0x000000000000094d */ /* 0x000fea0003800000 */
[----:B---3--:R-:W-:-:S05]  /*0dc0*/  MOV R3, 0x7f800000 ;  /* 0x7f80000000037802 */ /* 0x008fca0000000f00 */
[----:B------:R-:W-:Y:S01]  /*0dd0*/  STG.E [R6.64+0xc0], R3 ;  /* 0x0000c00306007986 */ /* 0x000fe2000c101914 */
[----:B------:R-:W-:Y:S05]  /*0de0*/  EXIT ;  /* 0x000000000000794d */ /* 0x000fea0003800000 */
.L_x_676:
[----:B-1----:R-:W-:Y:S02]  /*0df0*/  ULDC.64 UR4, c[0x0][0x2b8] ;  /* 0x0000ae0000047ab9 */ /* 0x002fe40000000a00 */
[----:B------:R-:W-:Y:S02]  /*0e00*/  UISETP.NE.U32.AND UP0, UPT, URZ, UR4, UPT ;  /* 0x000000043f00728c */ /* 0x000fe4000bf05070 */
[----:B------:R-:W-:Y:S02]  /*0e10*/  ULDC.64 UR18, c[0x0][0x2c0] ;  /* 0x0000b00000127ab9 */ /* 0x000fe40000000a00 */
[----:B------:R-:W-:-:S03]  /*0e20*/  UISETP.NE.AND.EX UP0, UPT, URZ, UR5, UPT, UP0 ;  /* 0x000000053f00728c */ /* 0x000fc6000bf05300 */
[----:B------:R-:W-:-:S03]  /*0e30*/  ULDC.64 UR4, c[0x0][0x2b8] ;  /* 0x0000ae0000047ab9 */ /* 0x000fc60000000a00 */
[----:B------:R-:W-:-:S05]  /*0e40*/  PLOP3.LUT P0, PT, PT, PT, UP0, 0x80, 0x0 ;  /* 0x000000000000781c */ /* 0x000fca0003f0f008 */
[----:B------:R-:W-:-:S06]  /*0e50*/  @UP0 UIMAD.WIDE UR4, UR12, UR8, UR4 ;  /* 0x000000080c0402a5 */ /* 0x000fcc000f8e0204 */
[----:B------:R-:W-:Y:S02]  /*0e60*/  IMAD.U32 R4, RZ, RZ, UR4 ;  /* 0x00000004ff047e24 */ /* 0x000fe4000f8e00ff */
[----:B------:R-:W-:Y:S01]  /*0e70*/  IMAD.U32 R5, RZ, RZ, UR5 ;  /* 0x00000005ff057e24 */ /* 0x000fe2000f8e00ff */
[----:B------:R-:W-:Y:S02]  /*0e80*/  UISETP.NE.U32.AND UP1, UPT, URZ, UR18, UPT ;  /* 0x000000123f00728c */ /* 0x000fe4000bf25070 */
[----:B------:R-:W-:Y:S02]  /*0e90*/  ULDC.64 UR4, c[0x0][0x2c8] ;  /* 0x0000b20000047ab9 */ /* 0x000fe40000000a00 */
[----:B------:R-:W2:Y:S01]  /*0ea0*/  @P0 LDG.E R3, [R4.64] ;  /* 0x0000001404030981 */ /* 0x000ea2000c1e1900 */
[----:B------:R-:W-:Y:S01]  /*0eb0*/  UISETP.NE.AND.EX UP1, UPT, URZ, UR19, UPT, UP1 ;  /* 0x000000133f00728c */ /* 0x000fe2000bf25310 */
[----:B------:R-:W-:Y:S01]  /*0ec0*/  IABS R0, c[0x0][0x2d0] ;  /* 0x0000b40000007a13 */ /* 0x000fe20000000000 */
[----:B------:R-:W-:-:S02]  /*0ed0*/  UPLOP3.LUT UP5, UPT, UPT, UPT, UPT, 0x40, 0x0 ;  /* 0x000000000000789c */ /* 0x000fc40003fae870 */
[----:B------:R-:W-:-:S07]  /*0ee0*/  UMOV UR17, UR12 ;  /* 0x0000000c00117c82 */ /* 0x000fce0008000000 */
[----:B------:R-:W-:Y:S02]  /*0ef0*/  @UP1 USHF.R.S32.HI UR7, URZ, 0x1f, UR12 ;  /* 0x0000001f3f071899 */ /* 0x000fe4000801140c */
[----:B------:R-:W-:Y:S02]  /*0f00*/  @UP1 UIMAD.WIDE.U32 UR24, UR12, UR4, URZ ;  /* 0x000000040c1812a5 */ /* 0x000fe4000f8e003f */
[----:B------:R-:W-:-:S03]  /*0f10*/  @UP1 UIMAD UR7, UR7, UR4, URZ ;  /* 0x00000004070712a4 */ /* 0x000fc6000f8e023f */
[----:B------:R-:W-:Y:S02]  /*0f20*/  UMOV UR4, URZ ;  /* 0x0000003f00047c82 */ /* 0x000fe40008000000 */
[----:B------:R-:W-:Y:S02]  /*0f30*/  @UP1 UIMAD UR5, UR12, UR5, UR7 ;  /* 0x000000050c0512a4 */ /* 0x000fe4000f8e0207 */
[----:B------:R-:W-:Y:S02]  /*0f40*/  @UP1 ULEA UR4, UP0, UR24, UR18, 0x2 ;  /* 0x0000001218041291 */ /* 0x000fe4000f80103f */
[----:B------:R-:W-:Y:S02]  /*0f50*/  @UP1 UIADD3 UR5, UR25, UR5, URZ ;  /* 0x0000000519051290 */ /* 0x000fe4000fffe03f */
[----:B------:R1:W3:Y:S02]  /*0f60*/  R2UR UR7, R0 ;  /* 0x00000000000773c2 */ /* 0x0002e400000e0000 */
[----:B------:R-:W-:-:S02]  /*0f70*/  @UP1 USHF.L.U64.HI UR24, UR24, 0x2, UR5 ;  /* 0x0000000218181899 */ /* 0x000fc40008010205 */
[----:B------:R-:W-:Y:S02]  /*0f80*/  UMOV UR18, UR4 ;  /* 0x0000000400127c82 */ /* 0x000fe40008000000 */
[----:B------:R-:W-:Y:S02]  /*0f90*/  UMOV UR5, URZ ;  /* 0x0000003f00057c82 */ /* 0x000fe40008000000 */
[----:B------:R-:W-:Y:S02]  /*0fa0*/  @UP1 UIADD3.X UR5, UR24, UR19, URZ, UP0, !UPT ;  /* 0x0000001318051290 */ /* 0x000fe400087fe43f */
[----:B------:R-:W-:-:S04]  /*0fb0*/  @UP1 UISETP.NE.U32.AND UP0, UPT, UR4, URZ, UPT ;  /* 0x0000003f0400128c */ /* 0x000fc8000bf05070 */
[----:B------:R-:W-:Y:S02]  /*0fc0*/  @UP1 UISETP.NE.AND.EX UP5, UPT, UR5, URZ, UPT, UP0 ;  /* 0x0000003f0500128c */ /* 0x000fe4000bfa5300 */
[----:B------:R-:W-:Y:S01]  /*0fd0*/  UMOV UR19, UR5 ;  /* 0x0000000500137c82 */ /* 0x000fe20008000000 */
[----:B--2---:R1:W2:Y:S08]  /*0fe0*/  @P0 R2UR UR17, R3 ;  /* 0x00000000031103c2 */ /* 0x0042b000000e0000 */
[----:B------:R-:W-:-:S13]  /*0ff0*/  PLOP3.LUT P0, PT, PT, PT, UP5, 0x80, 0x0 ;  /* 0x000000000000781c */ /* 0x000fda0003f0f058 */
[----:B-12---:R-:W-:Y:S05]  /*1000*/  @!P0 BRA `(.L_x_685) ;  /* 0x000005a000008947 */ /* 0x006fea0003800000 */
[----:B---3--:R-:W1:Y:S01]  /*1010*/  I2F.RP R4, UR7 ;  /* 0x0000000700047d06 */ /* 0x008e620008209400 */
[----:B------:R-:W-:Y:S02]  /*1020*/  ULEA UR9, UR6, 0xffffff00, 0x8 ;  /* 0xffffff0006097891 */ /* 0x000fe4000f8e403f */
[----:B------:R-:W-:Y:S02]  /*1030*/  UMOV UR22, URZ ;  /* 0x0000003f00167c82 */ /* 0x000fe40008000000 */
[----:B------:R-:W-:Y:S02]  /*1040*/  ULDC UR10, c[0x0][0x2d0] ;  /* 0x0000b400000a7ab9 */ /* 0x000fe40000000800 */
[----:B------:R-:W-:-:S05]  /*1050*/  IMAD.U32 R0, RZ, RZ, UR9 ;  /* 0x00000009ff007e24 */ /* 0x000fca000f8e00ff */
[----:B------:R-:W-:Y:S01]  /*1060*/  IABS R0, R0 ;  /* 0x0000000000007213 */ /* 0x000fe20000000000 */
[----:B-1----:R-:W1:Y:S03]  /*1070*/  MUFU.RCP R3, R4 ;  /* 0x0000000400037308 */ /* 0x002e660000001000 */
[----:B------:R-:W2:Y:S01]  /*1080*/  R2UR UR5, R0 ;  /* 0x00000000000573c2 */ /* 0x000ea200000e0000 */
[----:B-1----:R-:W-:-:S06]  /*1090*/  IADD3 R3, R3, 0xffffffe, RZ ;  /* 0x0ffffffe03037810 */ /* 0x002fcc0007ffe0ff */
[----:B------:R-:W1:Y:S02]  /*10a0*/  F2I.FTZ.U32.TRUNC.NTZ R3, R3 ;  /* 0x0000000300037305 */ /* 0x000e64000021f000 */
[----:B-1----:R-:W1:Y:S02]  /*10b0*/  R2UR UR23, R3 ;  /* 0x00000000031773c2 */ /* 0x002e6400000e0000 */
[----:B-1----:R-:W-:-:S04]  /*10c0*/  UIADD3 UR4, URZ, -UR23, URZ ;  /* 0x800000173f047290 */ /* 0x002fc8000fffe03f */
[----:B------:R-:W-:-:S04]  /*10d0*/  UIMAD UR4, UR4, UR7, URZ ;  /* 0x00000007040472a4 */ /* 0x000fc8000f8e023f */
[----:B------:R-:W-:-:S07]  /*10e0*/  UIMAD.WIDE.U32 UR22, UR23, UR4, UR22 ;  /* 0x00000004171672a5 */ /* 0x000fce000f8e0016 */
[----:B------:R-:W-:Y:S02]  /*10f0*/  UMOV UR17, UR23 ;  /* 0x0000001700117c82 */ /* 0x000fe40008000000 */
[----:B--2---:R-:W-:-:S07]  /*1100*/  UIMAD.WIDE.U32 UR24, UR17, UR5, URZ ;  /* 0x00000005111872a5 */ /* 0x004fce000f8e003f */
[----:B------:R-:W-:Y:S02]  /*1110*/  UMOV UR24, UR25 ;  /* 0x0000001900187c82 */ /* 0x000fe40008000000 */
[----:B------:R-:W-:-:S04]  /*1120*/  UIADD3 UR4, -UR24, URZ, URZ ;  /* 0x0000003f18047290 */ /* 0x000fc8000fffe13f */
[----:B------:R-:W-:-:S04]  /*1130*/  UIMAD UR4, UR7, UR4, UR5 ;  /* 0x00000004070472a4 */ /* 0x000fc8000f8e0205 */
[----:B------:R-:W-:-:S11]  /*1140*/  UISETP.GT.U32.AND UP0, UPT, UR7, UR4, UPT ;  /* 0x000000040700728c */ /* 0x000fd6000bf04070 */
[----:B------:R-:W-:Y:S02]  /*1150*/  @!UP0 UIADD3 UR4, UR4, -UR7, URZ ;  /* 0x8000000704048290 */ /* 0x000fe4000fffe03f */
[----:B------:R-:W-:Y:S02]  /*1160*/  @!UP0 UIADD3 UR24, UR24, 0x1, URZ ;  /* 0x0000000118188890 */ /* 0x000fe4000fffe03f */
[----:B------:R-:W-:Y:S02]  /*1170*/  UISETP.GE.U32.AND UP1, UPT, UR4, UR7, UPT ;  /* 0x000000070400728c */ /* 0x000fe4000bf26070 */
[----:B------:R-:W-:-:S04]  /*1180*/  ULOP3.LUT UR4, UR9, UR10, URZ, 0x3c, !UPT ;  /* 0x0000000a09047292 */ /* 0x000fc8000f8e3c3f */
[----:B------:R-:W-:-:S05]  /*1190*/  UISETP.GE.AND UP0, UPT, UR4, URZ, UPT ;  /* 0x0000003f0400728c */ /* 0x000fca000bf06270 */
[----:B------:R-:W-:Y:S02]  /*11a0*/  @UP1 UIADD3 UR24, UR24, 0x1, URZ ;  /* 0x0000000118181890 */ /* 0x000fe4000fffe03f */
[----:B------:R-:W-:-:S04]  /*11b0*/  UISETP.NE.AND UP1, UPT, URZ, UR10, UPT ;  /* 0x0000000a3f00728c */ /* 0x000fc8000bf25270 */
[----:B------:R-:W-:-:S07]  /*11c0*/  @!UP0 UIADD3 UR24, -UR24, URZ, URZ ;  /* 0x0000003f18188290 */ /* 0x000fce000fffe13f */
[----:B------:R-:W-:-:S04]  /*11d0*/  @!UP1 ULOP3.LUT UR24, URZ, UR10, URZ, 0x33, !UPT ;  /* 0x0000000a3f189292 */ /* 0x000fc8000f8e333f */
[----:B------:R-:W-:-:S06]  /*11e0*/  UIMAD.WIDE UR4, UR24, 0x4, UR18 ;  /* 0x00000004180478a5 */ /* 0x000fcc000f8e0212 */
[----:B------:R-:W-:Y:S01]  /*11f0*/  IMAD.U32 R10, RZ, RZ, UR4 ;  /* 0x00000004ff0a7e24 */ /* 0x000fe2000f8e00ff */
[----:B------:R-:W-:Y:S02]  /*1200*/  MOV R11, UR5 ;  /* 0x00000005000b7c02 */ /* 0x000fe40008000f00 */
[----:B------:R-:W-:Y:S01]  /*1210*/  IABS R5, c[0x0][0x1c8] ;  /* 0x0000720000057a13 */ /* 0x000fe20000000000 */
[----:B------:R-:W1:Y:S01]  /*1220*/  S2R R0, SR_CTAID.Z ;  /* 0x0000000000007919 */ /* 0x000e620000002700 */
[----:B------:R-:W-:Y:S02]  /*1230*/  ULDC UR25, c[0x0][0x1c8] ;  /* 0x0000720000197ab9 */ /* 0x000fe40000000800 */
[----:B------:R-:W-:Y:S01]  /*1240*/  UIADD3 UR24, -UR24, URZ, URZ ;  /* 0x0000003f18187290 */ /* 0x000fe2000fffe13f */
[----:B------:R-:W2:Y:S01]  /*1250*/  LDG.E R3, [R10.64] ;  /* 0x000000140a037981 */ /* 0x000ea2000c1e1900 */
[----:B------:R-:W3:Y:S01]  /*1260*/  I2F.RP R8, R5 ;  /* 0x0000000500087306 */ /* 0x000ee20000209400 */
[----:B------:R-:W-:-:S02]  /*1270*/  ULOP3.LUT UR25, UR13, UR25, URZ, 0x3c, !UPT ;  /* 0x000000190d197292 */ /* 0x000fc4000f8e3c3f */
[----:B------:R-:W-:Y:S02]  /*1280*/  ULDC.64 UR4, c[0x0][0x180] ;  /* 0x0000600000047ab9 */ /* 0x000fe40000000a00 */
[----:B------:R-:W-:Y:S02]  /*1290*/  UIMAD UR10, UR24, UR10, UR9 ;  /* 0x0000000a180a72a4 */ /* 0x000fe4000f8e0209 */
[----:B------:R-:W-:Y:S02]  /*12a0*/  ISETP.LE.AND P0, PT, RZ, UR25, PT ;  /* 0x00000019ff007c0c */ /* 0x000fe4000bf03270 */
[----:B------:R-:W-:Y:S01]  /*12b0*/  USHF.R.S32.HI UR9, URZ, 0x1f, UR10 ;  /* 0x0000001f3f097899 */ /* 0x000fe2000801140a */
[----:B---3--:R-:W3:Y:S01]  /*12c0*/  MUFU.RCP R6, R8 ;  /* 0x0000000800067308 */ /* 0x008ee20000001000 */
[----:B-1----:R-:W-:Y:S02]  /*12d0*/  IABS R0, R0 ;  /* 0x0000000000007213 */ /* 0x002fe40000000000 */
[----:B---3--:R-:W-:-:S05]  /*12e0*/  IADD3 R6, R6, 0xffffffe, RZ ;  /* 0x0ffffffe06067810 */ /* 0x008fca0007ffe0ff */
[----:B------:R-:W1:Y:S02]  /*12f0*/  F2I.FTZ.U32.TRUNC.NTZ R7, R6 ;  /* 0x0000000600077305 */ /* 0x000e64000021f000 */
[----:B-1----:R-:W-:Y:S02]  /*1300*/  IMAD.MOV R4, RZ, RZ, -R7 ;  /* 0x000000ffff047224 */ /* 0x002fe400078e0a07 */
[----:B------:R-:W-:Y:S02]  /*1310*/  IMAD.MOV.U32 R6, RZ, RZ, RZ ;  /* 0x000000ffff067224 */ /* 0x000fe400078e00ff */
[----:B------:R-:W-:-:S04]  /*1320*/  IMAD R4, R4, R5, RZ ;  /* 0x0000000504047224 */ /* 0x000fc800078e02ff */
[----:B------:R-:W-:Y:S01]  /*1330*/  IMAD.HI.U32 R7, R7, R4, R6 ;  /* 0x0000000407077227 */ /* 0x000fe200078e0006 */
[----:B------:R-:W-:-:S05]  /*1340*/  MOV R4, R0 ;  /* 0x0000000000047202 */ /* 0x000fca0000000f00 */
        /* <DEDUP_REMOVED lines=8> */
[----:B------:R-:W-:-:S04]  /*13d0*/  @P2 IADD3 R8, R8, 0x1, RZ ;  /* 0x0000000108082810 */ /* 0x000fc80007ffe0ff */
[----:B------:R-:W-:Y:S02]  /*13e0*/  @!P0 IADD3 R8, -R8, RZ, RZ ;  /* 0x000000ff08088210 */ /* 0x000fe40007ffe1ff */
[----:B------:R-:W-:-:S04]  /*13f0*/  @!P1 LOP3.LUT R8, RZ, c[0x0][0x1c8], RZ, 0x33, !PT ;  /* 0x00007200ff089a12 */ /* 0x000fc800078e33ff */
[----:B------:R-:W-:Y:S01]  /*1400*/  SHF.R.S32.HI R5, RZ, 0x1f, R8 ;  /* 0x0000001fff057819 */ /* 0x000fe20000011408 */
[----:B--2---:R1:W2:Y:S04]  /*1410*/  R2UR UR22, R3 ;  /* 0x00000000031673c2 */ /* 0x0042a800000e0000 */
[----:B-1----:R-:W-:Y:S01]  /*1420*/  IMAD R3, R5, c[0x0][0x1b0], RZ ;  /* 0x00006c0005037a24 */ /* 0x002fe200078e02ff */
[----:B--2---:R-:W-:Y:S02]  /*1430*/  USHF.R.S32.HI UR17, URZ, 0x1f, UR22 ;  /* 0x0000001f3f117899 */ /* 0x004fe40008011416 */
[----:B------:R-:W-:Y:S01]  /*1440*/  UIMAD.WIDE.U32 UR26, UR22, UR4, URZ ;  /* 0x00000004161a72a5 */ /* 0x000fe2000f8e003f */
[----:B------:R-:W-:Y:S01]  /*1450*/  IMAD R12, R8, c[0x0][0x1b4], R3 ;  /* 0x00006d00080c7a24 */ /* 0x000fe200078e0203 */
[----:B------:R-:W-:-:S04]  /*1460*/  UIMAD UR23, UR17, UR4, URZ ;  /* 0x00000004111772a4 */ /* 0x000fc8000f8e023f */
[----:B------:R-:W-:Y:S02]  /*1470*/  UIMAD UR23, UR22, UR5, UR23 ;  /* 0x00000005161772a4 */ /* 0x000fe4000f8e0217 */
[----:B------:R-:W-:Y:S02]  /*1480*/  UMOV UR24, UR26 ;  /* 0x0000001a00187c82 */ /* 0x000fe40008000000 */
[----:B------:R-:W-:Y:S02]  /*1490*/  ULDC.64 UR4, c[0x0][0x198] ;  /* 0x0000660000047ab9 */ /* 0x000fe40000000a00 */
[----:B------:R-:W-:Y:S02]  /*14a0*/  UIADD3 UR25, UR27, UR23, URZ ;  /* 0x000000171b197290 */ /* 0x000fe4000fffe03f */
[----:B------:R-:W-:Y:S02]  /*14b0*/  UIMAD UR23, UR9, UR4, URZ ;  /* 0x00000004091772a4 */ /* 0x000fe4000f8e023f */
[----:B------:R-:W-:-:S02]  /*14c0*/  UIMAD.WIDE.U32 UR24, UR10, UR4, UR24 ;  /* 0x000000040a1872a5 */ /* 0x000fc4000f8e0018 */
[----:B------:R-:W-:-:S04]  /*14d0*/  UIMAD UR5, UR10, UR5, UR23 ;  /* 0x000000050a0572a4 */ /* 0x000fc8000f8e0217 */
[----:B------:R-:W-:Y:S01]  /*14e0*/  UIADD3 UR23, UR25, UR5, URZ ;  /* 0x0000000519177290 */ /* 0x000fe2000fffe03f */
[----:B------:R-:W-:Y:S02]  /*14f0*/  IMAD.U32 R7, RZ, RZ, UR25 ;  /* 0x00000019ff077e24 */ /* 0x000fe4000f8e00ff */
[----:B------:R-:W-:Y:S01]  /*1500*/  IMAD.U32 R6, RZ, RZ, UR24 ;  /* 0x00000018ff067e24 */ /* 0x000fe2000f8e00ff */
[----:B------:R-:W-:Y:S02]  /*1510*/  ULDC.64 UR4, c[0x0][0x188] ;  /* 0x0000620000047ab9 */ /* 0x000fe40000000a00 */
[----:B------:R-:W-:Y:S01]  /*1520*/  MOV R7, UR23 ;  /* 0x0000001700077c02 */ /* 0x000fe20008000f00 */
[----:B------:R-:W-:Y:S02]  /*1530*/  UIMAD UR17, UR17, UR4, URZ ;  /* 0x00000004111172a4 */ /* 0x000fe4000f8e023f */
[----:B------:R-:W-:Y:S02]  /*1540*/  UIMAD.WIDE.U32 UR24, UR22, UR4, URZ ;  /* 0x00000004161872a5 */ /* 0x000fe4000f8e003f */
[----:B------:R-:W-:Y:S01]  /*1550*/  IMAD.WIDE.U32 R6, R8, c[0x0][0x1b0], R6 ;  /* 0x00006c0008067a25 */ /* 0x000fe200078e0006 */
[----:B------:R-:W-:-:S03]  /*1560*/  UIMAD UR5, UR22, UR5, UR17 ;  /* 0x00000005160572a4 */ /* 0x000fc6000f8e0211 */
[----:B------:R-:W-:Y:S01]  /*1570*/  IMAD.IADD R12, R7, 0x1, R12 ;  /* 0x00000001070c7824 */ /* 0x000fe200078e020c */
[----:B------:R-:W-:Y:S01]  /*1580*/  MOV R4, R6 ;  /* 0x0000000600047202 */ /* 0x000fe20000000f00 */
[----:B------:R-:W-:Y:S01]  /*1590*/  UIADD3 UR23, UR25, UR5, URZ ;  /* 0x0000000519177290 */ /* 0x000fe2000fffe03f */
[----:B------:R-:W-:Y:S05]  /*15a0*/  BRA `(.L_x_686) ;  /* 0x000004e000007947 */ /* 0x000fea0003800000 */
.L_x_685:
[----:B---3--:R-:W-:Y:S02]  /*15b0*/  UISETP.NE.AND UP0, UPT, UR23, -0x1, UPT ;  /* 0xffffffff1700788c */ /* 0x008fe4000bf05270 */
[----:B------:R-:W-:-:S04]  /*15c0*/  ULDC.64 UR4, c[0x0][0x198] ;  /* 0x0000660000047ab9 */ /* 0x000fc80000000a00 */
[----:B------:R-:W-:-:S05]  /*15d0*/  PLOP3.LUT P0, PT, PT, PT, UP0, 0x80, 0x0 ;  /* 0x000000000000781c */ /* 0x000fca0003f0f008 */
[----:B------:R-:W-:-:S04]  /*15e0*/  @UP0 UIADD3 UR25, UR22, UR23, URZ ;  /* 0x0000001716190290 */ /* 0x000fc8000fffe03f */
[----:B------:R-:W-:-:S04]  /*15f0*/  @UP0 UIMAD.WIDE.U32 UR26, UR25, UR4, URZ ;  /* 0x00000004191a02a5 */ /* 0x000fc8000f8e003f */
[----:B------:R-:W-:Y:S01]  /*1600*/  @UP0 UIMAD UR25, UR25, UR5, UR27 ;  /* 0x00000005191902a4 */ /* 0x000fe2000f8e021b */
[----:B------:R-:W-:Y:S05]  /*1610*/  @P0 BRA `(.L_x_687) ;  /* 0x000000c000000947 */ /* 0x000fea0003800000 */
[----:B------:R-:W-:Y:S02]  /*1620*/  USHF.R.S32.HI UR9, URZ, 0x1f, UR22 ;  /* 0x0000001f3f097899 */ /* 0x000fe40008011416 */
[----:B------:R-:W-:Y:S02]  /*1630*/  ULDC.64 UR4, c[0x0][0x198] ;  /* 0x0000660000047ab9 */ /* 0x000fe40000000a00 */
[----:B------:R-:W-:Y:S02]  /*1640*/  UIMAD UR9, UR9, UR4, URZ ;  /* 0x00000004090972a4 */ /* 0x000fe4000f8e023f */
[----:B------:R-:W-:Y:S02]  /*1650*/  UIMAD.WIDE.U32 UR24, UR22, UR4, URZ ;  /* 0x00000004161872a5 */ /* 0x000fe4000f8e003f */
[----:B------:R-:W-:Y:S02]  /*1660*/  UIMAD UR9, UR22, UR5, UR9 ;  /* 0x00000005160972a4 */ /* 0x000fe4000f8e0209 */
[----:B------:R-:W-:-:S02]  /*1670*/  USHF.R.S32.HI UR10, URZ, 0x1f, UR17 ;  /* 0x0000001f3f0a7899 */ /* 0x000fc40008011411 */
[----:B------:R-:W-:Y:S02]  /*1680*/  ULDC.64 UR4, c[0x0][0x180] ;  /* 0x0000600000047ab9 */ /* 0x000fe40000000a00 */
[----:B------:R-:W-:Y:S02]  /*1690*/  UIADD3 UR25, UR25, UR9, URZ ;  /* 0x0000000919197290 */ /* 0x000fe4000fffe03f */
[----:B------:R-:W-:Y:S02]  /*16a0*/  UIMAD UR10, UR10, UR4, URZ ;  /* 0x000000040a0a72a4 */ /* 0x000fe4000f8e023f */
[----:B------:R-:W-:Y:S02]  /*16b0*/  UIMAD.WIDE.U32 UR26, UR17, UR4, UR24 ;  /* 0x00000004111a72a5 */ /* 0x000fe4000f8e0018 */
[----:B------:R-:W-:-:S04]  /*16c0*/  UIMAD UR5, UR17, UR5, UR10 ;  /* 0x00000005110572a4 */ /* 0x000fc8000f8e020a */
[----:B------:R-:W-:Y:S02]  /*16d0*/  UIADD3 UR25, UR27, UR5, URZ ;  /* 0x000000051b197290 */ /* 0x000fe4000fffe03f */
.L_x_687:
[----:B------:R-:W-:Y:S01]  /*16e0*/  IABS R4, c[0x0][0x1c8] ;  /* 0x0000720000047a13 */ /* 0x000fe20000000000 */
[----:B------:R-:W1:Y:S01]  /*16f0*/  S2R R0, SR_CTAID.Z ;  /* 0x0000000000007919 */ /* 0x000e620000002700 */
[----:B------:R-:W-:Y:S02]  /*1700*/  ULDC UR4, c[0x0][0x1c8] ;  /* 0x0000720000047ab9 */ /* 0x000fe40000000800 */
[----:B------:R-:W2:Y:S01]  /*1710*/  I2F.RP R5, R4 ;  /* 0x0000000400057306 */ /* 0x000ea20000209400 */
[----:B------:R-:W-:Y:S02]  /*1720*/  ULOP3.LUT UR4, UR13, UR4, URZ, 0x3c, !UPT ;  /* 0x000000040d047292 */ /* 0x000fe4000f8e3c3f */
[----:B------:R-:W-:Y:S02]  /*1730*/  ULEA UR10, UR6, 0xffffff00, 0x8 ;  /* 0xffffff00060a7891 */ /* 0x000fe4000f8e403f */
[----:B------:R-:W-:Y:S02]  /*1740*/  UMOV UR27, UR25 ;  /* 0x00000019001b7c82 */ /* 0x000fe40008000000 */
[----:B------:R-:W-:Y:S01]  /*1750*/  ISETP.LE.AND P2, PT, RZ, UR4, PT ;  /* 0x00000004ff007c0c */ /* 0x000fe2000bf43270 */
[----:B------:R-:W-:-:S02]  /*1760*/  USHF.R.S32.HI UR9, URZ, 0x1f, UR10 ;  /* 0x0000001f3f097899 */ /* 0x000fc4000801140a */
[----:B------:R-:W-:Y:S02]  /*1770*/  ULDC.64 UR4, c[0x0][0x198] ;  /* 0x0000660000047ab9 */ /* 0x000fe40000000a00 */
[----:B------:R-:W-:Y:S02]  /*1780*/  UIMAD UR24, UR9, UR4, URZ ;  /* 0x00000004091872a4 */ /* 0x000fe4000f8e023f */
[----:B------:R-:W-:Y:S01]  /*1790*/  UIMAD.WIDE.U32 UR26, UR10, UR4, UR26 ;  /* 0x000000040a1a72a5 */ /* 0x000fe2000f8e001a */
[----:B--2---:R-:W2:Y:S01]  /*17a0*/  MUFU.RCP R6, R5 ;  /* 0x0000000500067308 */ /* 0x004ea20000001000 */
[----:B------:R-:W-:Y:S02]  /*17b0*/  UIMAD UR4, UR10, UR5, UR24 ;  /* 0x000000050a0472a4 */ /* 0x000fe4000f8e0218 */
[----:B------:R-:W-:Y:S01]  /*17c0*/  @UP0 UIADD3 UR23, UR22, UR23, URZ ;  /* 0x0000001716170290 */ /* 0x000fe2000fffe03f */
[----:B-1----:R-:W-:Y:S01]  /*17d0*/  IABS R0, R0 ;  /* 0x0000000000007213 */ /* 0x002fe20000000000 */
[----:B------:R-:W-:Y:S01]  /*17e0*/  UIADD3 UR4, UR27, UR4, URZ ;  /* 0x000000041b047290 */ /* 0x000fe2000fffe03f */
[----:B--2---:R-:W-:-:S04]  /*17f0*/  IADD3 R6, R6, 0xffffffe, RZ ;  /* 0x0ffffffe06067810 */ /* 0x004fc80007ffe0ff */
[----:B------:R-:W1:Y:S02]  /*1800*/  F2I.FTZ.U32.TRUNC.NTZ R7, R6 ;  /* 0x0000000600077305 */ /* 0x000e64000021f000 */
[----:B-1----:R-:W-:Y:S02]  /*1810*/  IMAD.MOV R3, RZ, RZ, -R7 ;  /* 0x000000ffff037224 */ /* 0x002fe400078e0a07 */
[----:B------:R-:W-:Y:S02]  /*1820*/  IMAD.MOV.U32 R6, RZ, RZ, RZ ;  /* 0x000000ffff067224 */ /* 0x000fe400078e00ff */
[----:B------:R-:W-:-:S04]  /*1830*/  IMAD R3, R3, R4, RZ ;  /* 0x0000000403037224 */ /* 0x000fc800078e02ff */
[----:B------:R-:W-:Y:S01]  /*1840*/  IMAD.HI.U32 R3, R7, R3, R6 ;  /* 0x0000000307037227 */ /* 0x000fe200078e0006 */
[----:B------:R-:W-:-:S03]  /*1850*/  MOV R6, UR26 ;  /* 0x0000001a00067c02 */ /* 0x000fc60008000f00 */
[----:B------:R-:W-:Y:S01]  /*1860*/  IMAD.U32 R7, RZ, RZ, UR27 ;  /* 0x0000001bff077e24 */ /* 0x000fe2000f8e00ff */
[----:B------:R-:W-:Y:S01]  /*1870*/  MOV R7, UR4 ;  /* 0x0000000400077c02 */ /* 0x000fe20008000f00 */
[----:B------:R-:W-:Y:S01]  /*1880*/  IMAD.HI.U32 R8, R3, R0, RZ ;  /* 0x0000000003087227 */ /* 0x000fe200078e00ff */
[----:B------:R-:W-:Y:S02]  /*1890*/  ULDC.64 UR4, c[0x0][0x1a0] ;  /* 0x0000680000047ab9 */ /* 0x000fe40000000a00 */
[----:B------:R-:W-:Y:S02]  /*18a0*/  @UP0 UIMAD.WIDE.U32 UR24, UR23, UR4, URZ ;  /* 0x00000004171802a5 */ /* 0x000fe4000f8e003f */
[----:B------:R-:W-:Y:S02]  /*18b0*/  IADD3 R3, -R8, RZ, RZ ;  /* 0x000000ff08037210 */ /* 0x000fe40007ffe1ff */
[----:B------:R-:W-:-:S03]  /*18c0*/  @UP0 UIMAD UR23, UR23, UR5, UR25 ;  /* 0x00000005171702a4 */ /* 0x000fc6000f8e0219 */
[----:B------:R-:W-:-:S05]  /*18d0*/  IMAD R3, R4, R3, R0 ;  /* 0x0000000304037224 */ /* 0x000fca00078e0200 */
[----:B------:R-:W-:-:S13]  /*18e0*/  ISETP.GT.U32.AND P1, PT, R4, R3, PT ;  /* 0x000000030400720c */ /* 0x000fda0003f24070 */
[----:B------:R-:W-:Y:S01]  /*18f0*/  @!P1 IMAD.IADD R3, R3, 0x1, -R4 ;  /* 0x0000000103039824 */ /* 0x000fe200078e0a04 */
[----:B------:R-:W-:Y:S02]  /*1900*/  @!P1 IADD3 R8, R8, 0x1, RZ ;  /* 0x0000000108089810 */ /* 0x000fe40007ffe0ff */
[----:B------:R-:W-:Y:S02]  /*1910*/  ISETP.NE.AND P1, PT, RZ, c[0x0][0x1c8], PT ;  /* 0x00007200ff007a0c */ /* 0x000fe40003f25270 */
[----:B------:R-:W-:-:S13]  /*1920*/  ISETP.GE.U32.AND P3, PT, R3, R4, PT ;  /* 0x000000040300720c */ /* 0x000fda0003f66070 */
[----:B------:R-:W-:-:S05]  /*1930*/  @P3 IADD3 R8, R8, 0x1, RZ ;  /* 0x0000000108083810 */ /* 0x000fca0007ffe0ff */
[----:B------:R-:W-:Y:S01]  /*1940*/  @!P2 IMAD.MOV R8, RZ, RZ, -R8 ;  /* 0x000000ffff08a224 */ /* 0x000fe200078e0a08 */
[----:B------:R-:W-:-:S04]  /*1950*/  @!P1 LOP3.LUT R8, RZ, c[0x0][0x1c8], RZ, 0x33, !PT ;  /* 0x00007200ff089a12 */ /* 0x000fc800078e33ff */
[----:B------:R-:W-:Y:S01]  /*1960*/  SHF.R.S32.HI R5, RZ, 0x1f, R8 ;  /* 0x0000001fff057819 */ /* 0x000fe20000011408 */
[----:B------:R-:W-:-:S04]  /*1970*/  IMAD.WIDE.U32 R6, R8, c[0x0][0x1b0], R6 ;  /* 0x00006c0008067a25 */ /* 0x000fc800078e0006 */
[----:B------:R-:W-:Y:S02]  /*1980*/  IMAD R3, R5, c[0x0][0x1b0], RZ ;  /* 0x00006c0005037a24 */ /* 0x000fe400078e02ff */
[----:B------:R-:W-:Y:S02]  /*1990*/  IMAD.MOV.U32 R4, RZ, RZ, R6 ;  /* 0x000000ffff047224 */ /* 0x000fe400078e0006 */
[----:B------:R-:W-:-:S05]  /*19a0*/  IMAD R12, R8, c[0x0][0x1b4], R3 ;  /* 0x00006d00080c7a24 */ /* 0x000fca00078e0203 */
[----:B------:R-:W-:Y:S01]  /*19b0*/  IADD3 R12, R7, R12, RZ ;  /* 0x0000000c070c7210 */ /* 0x000fe20007ffe0ff */
        /* <DEDUP_REMOVED lines=13> */
.L_x_686:
[----:B------:R-:W-:Y:S01]  /*1a90*/  SHF.R.S32.HI R3, RZ, 0x1f, R2 ;  /* 0x0000001fff037819 */ /* 0x000fe20000011402 */
[----:B------:R-:W-:Y:S01]  /*1aa0*/  UISETP.NE.AND UP0, UPT, UR11, -0x1, UPT ;  /* 0xffffffff0b00788c */ /* 0x000fe2000bf05270 */
[----:B------:R-:W1:Y:S01]  /*1ab0*/  S2R R10, SR_CTAID.Z ;  /* 0x00000000000a7919 */ /* 0x000e620000002700 */
[----:B------:R-:W-:Y:S01]  /*1ac0*/  ULDC.64 UR4, c[0x0][0x190] ;  /* 0x0000640000047ab9 */ /* 0x000fe20000000a00 */
[----:B------:R-:W-:Y:S01]  /*1ad0*/  LEA.HI R7, R3, R2, RZ, 0x3 ;  /* 0x0000000203077211 */ /* 0x000fe200078f18ff */
[----:B------:R-:W-:Y:S01]  /*1ae0*/  IMAD R5, R5, c[0x0][0x1b8], RZ ;  /* 0x00006e0005057a24 */ /* 0x000fe200078e02ff */
[----:B------:R-:W2:Y:S01]  /*1af0*/  S2R R15, SR_CTAID.X ;  /* 0x00000000000f7919 */ /* 0x000ea20000002500 */
[----:B------:R-:W-:Y:S01]  /*1b00*/  BSSY B0, `(.L_x_688) ;  /* 0x0000047000007945 */ /* 0x000fe20003800000 */
[----:B------:R-:W-:Y:S01]  /*1b10*/  SHF.R.S32.HI R30, RZ, 0x3, R7 ;  /* 0x00000003ff1e7819 */ /* 0x000fe20000011407 */
[----:B------:R-:W-:Y:S01]  /*1b20*/  IMAD R0, R8, c[0x0][0x1bc], R5 ;  /* 0x00006f0008007a24 */ /* 0x000fe200078e0205 */
[----:B------:R-:W-:-:S02]  /*1b30*/  LOP3.LUT R7, R7, 0xfffffff8, RZ, 0xc0, !PT ;  /* 0xfffffff807077812 */ /* 0x000fc400078ec0ff */
[----:B------:R-:W-:Y:S01]  /*1b40*/  @UP0 UIMAD.WIDE.U32 UR26, UR11, UR4, URZ ;  /* 0x000000040b1a02a5 */ /* 0x000fe2000f8e003f */
[----:B------:R-:W-:Y:S01]  /*1b50*/  IMAD.SHL.U32 R11, R30, 0x40, RZ ;  /* 0x000000401e0b7824 */ /* 0x000fe200078e00ff */
[----:B------:R-:W-:Y:S01]  /*1b60*/  @!UP0 USHF.R.S32.HI UR17, URZ, 0x1f, UR12 ;  /* 0x0000001f3f118899 */ /* 0x000fe2000801140c */
[----:B------:R-:W-:Y:S01]  /*1b70*/  IMAD.IADD R172, R2, 0x1, -R7 ;  /* 0x0000000102ac7824 */ /* 0x000fe200078e0a07 */
[----:B------:R-:W-:Y:S01]  /*1b80*/  @UP0 UIMAD UR22, UR11, UR5, UR27 ;  /* 0x000000050b1602a4 */ /* 0x000fe2000f8e021b */
[----:B------:R-:W-:Y:S01]  /*1b90*/  IADD3 R6, P1, R30, UR10, RZ ;  /* 0x0000000a1e067c10 */ /* 0x000fe2000ff3e0ff */
[----:B------:R-:W-:Y:S01]  /*1ba0*/  UIADD3 UR10, -UR14, UR16, URZ ;  /* 0x000000100e0a7290 */ /* 0x000fe2000fffe13f */
[----:B------:R-:W-:Y:S01]  /*1bb0*/  IMAD.SHL.U32 R246, R172, 0x8, RZ ;  /* 0x00000008acf67824 */ /* 0x000fe200078e00ff */
[----:B------:R-:W-:Y:S01]  /*1bc0*/  ULDC.64 UR4, c[0x0][0x178] ;  /* 0x00005e0000047ab9 */ /* 0x000fe20000000a00 */
[----:B------:R-:W-:Y:S01]  /*1bd0*/  LOP3.LUT R11, R11, 0x1c0, RZ, 0xc0, !PT ;  /* 0x000001c00b0b7812 */ /* 0x000fe200078ec0ff */
[----:B------:R-:W-:Y:S01]  /*1be0*/  @!UP0 UIMAD UR17, UR17, UR4, URZ ;  /* 0x00000004111182a4 */ /* 0x000fe2000f8e023f */
[----:B------:R-:W-:-:S02]  /*1bf0*/  SHF.R.S32.HI R31, RZ, 0x1f, R30 ;  /* 0x0000001fff1f7819 */ /* 0x000fc4000001141e */
[--C-:B------:R-:W-:Y:S01]  /*1c00*/  SHF.R.S32.HI R7, RZ, 0x1f, R246.reuse ;  /* 0x0000001fff077819 */ /* 0x100fe200000114f6 */
[----:B------:R-:W-:Y:S01]  /*1c10*/  @!UP0 UIMAD UR5, UR12, UR5, UR17 ;  /* 0x000000050c0582a4 */ /* 0x000fe2000f8e0211 */
[----:B------:R-:W-:Y:S01]  /*1c20*/  IADD3 R16, P0, R246, UR24, RZ ;  /* 0x00000018f6107c10 */ /* 0x000fe2000ff1e0ff */
[----:B------:R-:W-:Y:S01]  /*1c30*/  @!UP0 UIMAD.WIDE.U32 UR24, UR12, UR4, URZ ;  /* 0x000000040c1882a5 */ /* 0x000fe2000f8e003f */
[----:B------:R-:W-:Y:S01]  /*1c40*/  LOP3.LUT R9, R11, 0x38, R246, 0xf8, !PT ;  /* 0x000000380b097812 */ /* 0x000fe200078ef8f6 */
[----:B------:R-:W-:Y:S01]  /*1c50*/  USHF.R.S32.HI UR12, URZ, 0x1f, UR13 ;  /* 0x0000001f3f0c7899 */ /* 0x000fe2000801140d */
[----:B------:R-:W-:Y:S01]  /*1c60*/  SHF.R.U32.HI R244, RZ, 0x3, R11 ;  /* 0x00000003fff47819 */ /* 0x000fe2000001160b */
[----:B------:R-:W-:Y:S01]  /*1c70*/  @!UP0 UIADD3 UR22, UR25, UR5, URZ ;  /* 0x0000000519168290 */ /* 0x000fe2000fffe03f */
[----:B------:R-:W-:Y:S01]  /*1c80*/  IADD3.X R17, R7, UR23, RZ, P0, !PT ;  /* 0x0000001707117c10 */ /* 0x000fe200087fe4ff */
[----:B------:R-:W-:Y:S01]  /*1c90*/  IMAD R203, R31, c[0x0][0x198], RZ ;  /* 0x000066001fcb7a24 */ /* 0x000fe200078e02ff */
[----:B------:R-:W-:Y:S01]  /*1ca0*/  LOP3.LUT R244, R9, R244, RZ, 0x3c, !PT ;  /* 0x000000f409f47212 */ /* 0x000fe200078e3cff */
[----:B------:R-:W-:Y:S01]  /*1cb0*/  @!UP0 UMOV UR26, UR24 ;  /* 0x00000018001a8c82 */ /* 0x000fe20008000000 */
[----:B------:R-:W-:Y:S01]  /*1cc0*/  LEA.HI R11, R3, R2, RZ, 0x6 ;  /* 0x00000002030b7211 */ /* 0x000fe200078f30ff */
[----:B------:R-:W-:Y:S01]  /*1cd0*/  IMAD.WIDE.U32 R8, R8, c[0x0][0x1b8], R16 ;  /* 0x00006e0008087a25 */ /* 0x000fe200078e0010 */
[----:B------:R-:W-:Y:S01]  /*1ce0*/  IADD3 R16, P0, R246, UR26, RZ ;  /* 0x0000001af6107c10 */ /* 0x000fe2000ff1e0ff */
[----:B------:R-:W-:Y:S01]  /*1cf0*/  ULDC.64 UR4, c[0x0][0x1a8] ;  /* 0x00006a0000047ab9 */ /* 0x000fe20000000a00 */
[----:B------:R-:W-:Y:S01]  /*1d00*/  IADD3.X R195, R31, UR9, RZ, P1, !PT ;  /* 0x000000091fc37c10 */ /* 0x000fe20008ffe4ff */
[----:B------:R-:W-:Y:S01]  /*1d10*/  IMAD.SHL.U32 R11, R11, 0x8, RZ ;  /* 0x000000080b0b7824 */ /* 0x000fe200078e00ff */
[----:B------:R-:W-:Y:S01]  /*1d20*/  IADD3.X R17, R7, UR22, RZ, P0, !PT ;  /* 0x0000001607117c10 */ /* 0x000fe200087fe4ff */
[----:B------:R-:W-:Y:S01]  /*1d30*/  UIMAD UR4, UR12, UR4, URZ ;  /* 0x000000040c0472a4 */ /* 0x000fe2000f8e023f */
[----:B------:R-:W-:Y:S01]  /*1d40*/  ISETP.GE.AND P0, PT, R30, UR10, PT ;  /* 0x0000000a1e007c0c */ /* 0x000fe2000bf06270 */
[----:B------:R-:W-:Y:S01]  /*1d50*/  IMAD R195, R195, c[0x0][0x1a0], RZ ;  /* 0x00006800c3c37a24 */ /* 0x000fe200078e02ff */
[----:B------:R-:W-:Y:S01]  /*1d60*/  IADD3 R4, P2, R246, R4, RZ ;  /* 0x00000004f6047210 */ /* 0x000fe20007f5e0ff */
[----:B------:R-:W-:Y:S01]  /*1d70*/  UIMAD UR4, UR13, UR5, UR4 ;  /* 0x000000050d0472a4 */ /* 0x000fe2000f8e0204 */
[----:B------:R-:W-:Y:S01]  /*1d80*/  LOP3.LUT R244, R244, 0xfffffe00, R11, 0xf8, !PT ;  /* 0xfffffe00f4f47812 */ /* 0x000fe200078ef80b */
[----:B------:R-:W-:Y:S01]  /*1d90*/  IMAD.IADD R9, R9, 0x1, R0 ;  /* 0x0000000109097824 */ /* 0x000fe200078e0200 */
[----:B------:R-:W-:Y:S01]  /*1da0*/  LEA.HI R0, R3, R2, RZ, 0x5 ;  /* 0x0000000203007211 */ /* 0x000fe200078f28ff */
[----:B------:R-:W-:-:S02]  /*1db0*/  IMAD.X R5, R7, 0x1, R12, P2 ;  /* 0x0000000107057824 */ /* 0x000fc400010e060c */
[----:B-1----:R-:W-:Y:S01]  /*1dc0*/  IMAD.WIDE.U32 R10, R10, c[0x0][0x1a8], R16 ;  /* 0x00006a000a0a7a25 */ /* 0x002fe200078e0010 */
[----:B------:R-:W-:-:S03]  /*1dd0*/  SHF.R.S32.HI R25, RZ, 0x5, R0 ;  /* 0x00000005ff197819 */ /* 0x000fc60000011400 */
[----:B------:R-:W-:Y:S01]  /*1de0*/  IMAD R195, R6, c[0x0][0x1a4], R195 ;  /* 0x0000690006c37a24 */ /* 0x000fe200078e02c3 */
[----:B------:R-:W-:Y:S01]  /*1df0*/  IADD3 R13, R11, UR4, RZ ;  /* 0x000000040b0d7c10 */ /* 0x000fe2000fffe0ff */
[C---:B------:R-:W-:Y:S02]  /*1e00*/  IMAD R203, R30.reuse, c[0x0][0x19c], R203 ;  /* 0x000067001ecb7a24 */ /* 0x040fe400078e02cb */
[----:B------:R-:W-:-:S04]  /*1e10*/  IMAD.WIDE.U32 R4, R30, c[0x0][0x198], R4 ;  /* 0x000066001e047a25 */ /* 0x000fc800078e0004 */
[----:B------:R-:W-:-:S04]  /*1e20*/  IMAD.WIDE.U32 R6, R6, c[0x0][0x1a0], R8 ;  /* 0x0000680006067a25 */ /* 0x000fc800078e0008 */
[----:B--2---:R-:W-:-:S04]  /*1e30*/  IMAD.WIDE R14, R15, 0x40, R30 ;  /* 0x000000400f0e7825 */ /* 0x004fc800078e021e */
[----:B------:R-:W-:Y:S02]  /*1e40*/  IMAD.IADD R203, R5, 0x1, R203 ;  /* 0x0000000105cb7824 */ /* 0x000fe400078e02cb */
[----:B------:R-:W-:Y:S02]  /*1e50*/  IMAD.MOV.U32 R202, RZ, RZ, R4 ;  /* 0x000000ffffca7224 */ /* 0x000fe400078e0004 */
[----:B------:R-:W-:Y:S02]  /*1e60*/  IMAD.SHL.U32 R244, R244, 0x2, RZ ;  /* 0x00000002f4f47824 */ /* 0x000fe400078e00ff */
[----:B------:R-:W-:Y:S01]  /*1e70*/  IMAD.IADD R195, R7, 0x1, R195 ;  /* 0x0000000107c37824 */ /* 0x000fe200078e02c3 */
[----:B------:R-:W-:Y:S05]  /*1e80*/  @P0 BRA `(.L_x_689) ;  /* 0x000000e000000947 */ /* 0x000fea0003800000 */
[----:B------:R-:W-:-:S13]  /*1e90*/  ISETP.GE.AND P0, PT, R246, c[0x0][0x220], PT ;  /* 0x00008800f6007a0c */ /* 0x000fda0003f06270 */
[----:B------:R1:W-:Y:S01]  /*1ea0*/  @P0 STS.128 [R244], RZ ;  /* 0x000000fff4000388 */ /* 0x0003e20000000c00 */
        /* <DEDUP_REMOVED lines=8> */
[----:B------:R-:W-:Y:S01]  /*1f30*/  @!PT LDS RZ, [RZ] ;  /* 0x00000000fffff984 */ /* 0x000fe20000000800 */
[----:B------:R-:W-:Y:S01]  /*1f40*/  @!PT LDS RZ, [RZ] ;  /* 0x00000000fffff984 */ /* 0x000fe20000000800 */
[----:B------:R-:W-:Y:S01]  /*1f50*/  @!PT LDS RZ, [RZ] ;  /* 0x00000000fffff984 */ /* 0x000fe20000000800 */
[----:B------:R2:W-:Y:S02]  /*1f60*/  LDGSTS.E.BYPASS.LTC128B.128 [R244], [R16.64] ;  /* 0x0000000010f47fae */ /* 0x0005e4000b901d54 */
.L_x_689:
[----:B------:R-:W-:Y:S05]  /*1f70*/  BSYNC B0 ;  /* 0x0000000000007941 */ /* 0x000fea0003800000 */
.L_x_688:
[----:B------:R-:W-:Y:S01]  /*1f80*/  IADD3 R22, R30, 0x10, RZ ;  /* 0x000000101e167810 */ /* 0x000fe20007ffe0ff */
[----:B------:R-:W-:Y:S03]  /*1f90*/  BSSY B0, `(.L_x_690) ;  /* 0x0000014000007945 */ /* 0x000fe60003800000 */
[----:B------:R-:W-:-:S13]  /*1fa0*/  ISETP.GE.AND P0, PT, R22, UR10, PT ;  /* 0x0000000a16007c0c */ /* 0x000fda000bf06270 */
[----:B------:R-:W-:Y:S05]  /*1fb0*/  @P0 BRA `(.L_x_691) ;  /* 0x0000011000000947 */ /* 0x000fea0003800000 */
[----:B------:R-:W-:-:S13]  /*1fc0*/  ISETP.GE.AND P0, PT, R246, c[0x0][0x220], PT ;  /* 0x00008800f6007a0c */ /* 0x000fda0003f06270 */
[----:B------:R3:W-:Y:S01]  /*1fd0*/  @P0 STS.128 [R244+0x800], RZ ;  /* 0x000800fff4000388 */ /* 0x0007e20000000c00 */
[----:B------:R-:W-:Y:S05]  /*1fe0*/  @P0 BRA `(.L_x_691) ;  /* 0x000000e000000947 */ /* 0x000fea0003800000 */
[----:B------:R-:W-:Y:S01]  /*1ff0*/  IADD3 R5, P0, R14, 0x10, RZ ;  /* 0x000000100e057810 */ /* 0x000fe20007f1e0ff */
[----:B------:R-:W-:Y:S01]  /*2000*/  IMAD.MOV.U32 R8, RZ, RZ, R10 ;  /* 0x000000ffff087224 */ /* 0x000fe200078e000a */
[----:B------:R-:W-:-:S03]  /*2010*/  MOV R9, R13 ;  /* 0x0000000d00097202 */ /* 0x000fc60000000f00 */
[----:B------:R-:W-:Y:S02]  /*2020*/  IMAD.X R4, RZ, RZ, R15, P0 ;  /* 0x000000ffff047224 */ /* 0x000fe400000e060f */
[----:B------:R-:W-:-:S04]  /*2030*/  IMAD.WIDE.U32 R8, R5, c[0x0][0x190], R8 ;  /* 0x0000640005087a25 */ /* 0x000fc800078e0008 */
[----:B------:R-:W-:Y:S01]  /*2040*/  IMAD R4, R4, c[0x0][0x190], RZ ;  /* 0x0000640004047a24 */ /* 0x000fe200078e02ff */
[----:B--2---:R-:W-:-:S03]  /*2050*/  LEA R16, P0, R8, c[0x0][0x160], 0x1 ;  /* 0x0000580008107a11 */ /* 0x004fc600078008ff */
[----:B------:R-:W-:-:S05]  /*2060*/  IMAD R4, R5, c[0x0][0x194], R4 ;  /* 0x0000650005047a24 */ /* 0x000fca00078e0204 */
[----:B------:R-:W-:-:S04]  /*2070*/  IADD3 R4, R9, R4, RZ ;  /* 0x0000000409047210 */ /* 0x000fc80007ffe0ff */
[----:B------:R-:W-:-:S05]  /*2080*/  LEA.HI.X R17, R8, c[0x0][0x164], R4, 0x1, P0 ;  /* 0x0000590008117a11 */ /* 0x000fca00000f0c04 */
[----:B------:R-:W-:Y:S01]  /*2090*/  @!PT LDS RZ, [RZ] ;  /* 0x00000000fffff984 */ /* 0x000fe20000000800 */
[----:B------:R-:W-:Y:S01]  /*20a0*/  @!PT LDS RZ, [RZ] ;  /* 0x00000000fffff984 */ /* 0x000fe20000000800 */
[----:B------:R-:W-:Y:S01]  /*20b0*/  @!PT LDS RZ, [RZ] ;  /* 0x00000000fffff984 */ /* 0x000fe20000000800 */
[----:B------:R2:W-:Y:S02]  /*20c0*/  LDGSTS.E.BYPASS.LTC128B.128 [R244+0x800], [R16.64] ;  /* 0x0080000010f47fae */ /* 0x0005e4000b901d54 */
.L_x_691:
[----:B------:R-:W-:Y:S05]  /*20d0*/  BSYNC B0 ;  /* 0x0000000000007941 */ /* 0x000fea0003800000 */
.L_x_690:
        /* <DEDUP_REMOVED lines=8> */
[----:B--2---:R-:W-:Y:S01]  /*2160*/  IMAD.MOV.U32 R16, RZ, RZ, R10 ;  /* 0x000000ffff107224 */ /* 0x004fe200078e000a */
[----:B------:R-:W-:-:S03]  /*2170*/  MOV R17, R13 ;  /* 0x0000000d00117202 */ /* 0x000fc60000000f00 */
[----:B------:R-:W-:Y:S02]  /*2180*/  IMAD.X R4, RZ, RZ, R15, P0 ;  /* 0x000000ffff047224 */ /* 0x000fe400000e060f */
[----:B------:R-:W-:-:S04]  /*2190*/  IMAD.WIDE.U32 R16, R5, c[0x0][0x190], R16 ;  /* 0x0000640005107a25 */ /* 0x000fc800078e0010 */
[----:B------:R-:W-:Y:S01]  /*21a0*/  IMAD R4, R4, c[0x0][0x190], RZ ;  /* 0x0000640004047a24 */ /* 0x000fe200078e02ff */
[----:B------:R-:W-:-:S03]  /*21b0*/  LEA R18, P0, R16, c[0x0][0x160], 0x1 ;  /* 0x0000580010127a11 */ /* 0x000fc600078008ff */
[----:B------:R-:W-:-:S05]  /*21c0*/  IMAD R4, R5, c[0x0][0x194], R4 ;  /* 0x0000650005047a24 */ /* 0x000fca00078e0204 */
[----:B------:R-:W-:-:S04]  /*21d0*/  IADD3 R4, R17, R4, RZ ;  /* 0x0000000411047210 */ /* 0x000fc80007ffe0ff */
[----:B------:R-:W-:-:S05]  /*21e0*/  LEA.HI.X R19, R16, c[0x0][0x164], R4, 0x1, P0 ;  /* 0x0000590010137a11 */ /* 0x000fca00000f0c04 */
[----:B------:R-:W-:Y:S01]  /*21f0*/  @!PT LDS RZ, [RZ] ;  /* 0x00000000fffff984 */ /* 0x000fe20000000800 */
[----:B------:R-:W-:Y:S01]  /*2200*/  @!PT LDS RZ, [RZ] ;  /* 0x00000000fffff984 */ /* 0x000fe20000000800 */
[----:B------:R-:W-:Y:S01]  /*2210*/  @!PT LDS RZ, [RZ] ;  /* 0x00000000fffff984 */ /* 0x000fe20000000800 */
[----:B------:R2:W-:Y:S02]  /*2220*/  LDGSTS.E.BYPASS.LTC128B.128 [R244+0x1000], [R18.64] ;  /* 0x0100000012f47fae */ /* 0x0005e4000b901d54 */
.L_x_693:
[----:B------:R-:W-:Y:S05]  /*2230*/  BSYNC B0 ;  /* 0x0000000000007941 */ /* 0x000fea0003800000 */
.L_x_692:
[----:B------:R-:W-:Y:S01]  /*2240*/  IADD3 R8, R30, 0x30, RZ ;  /* 0x000000301e087810 */ /* 0x000fe20007ffe0ff */
[----:B------:R-:W-:Y:S03]  /*2250*/  BSSY B0, `(.L_x_694) ;  /* 0x0000013000007945 */ /* 0x000fe60003800000 */
[----:B------:R-:W-:-:S13]  /*2260*/  ISETP.GE.AND P0, PT, R8, UR10, PT ;  /* 0x0000000a08007c0c */ /* 0x000fda000bf06270 */
[----:B------:R-:W-:Y:S05]  /*2270*/  @P0 BRA `(.L_x_695) ;  /* 0x0000010000000947 */ /* 0x000fea0003800000 */
[----:B------:R-:W-:-:S13]  /*2280*/  ISETP.GE.AND P0, PT, R246, c[0x0][0x220], PT ;  /* 0x00008800f6007a0c */ /* 0x000fda0003f06270 */
[----:B------:R1:W-:Y:S01]  /*2290*/  @P0 STS.128 [R244+0x1800], RZ ;  /* 0x001800fff4000388 */ /* 0x0003e20000000c00 */
        /* <DEDUP_REMOVED lines=14> */
.L_x_695:
[----:B------:R-:W-:Y:S05]  /*2380*/  BSYNC B0 ;  /* 0x0000000000007941 */ /* 0x000fea0003800000 */
.L_x_694:
[----:B------:R-:W-:Y:S01]  /*2390*/  LEA.HI R28, R3, R2, RZ, 0x4 ;  /* 0x00000002031c7211 */ /* 0x000fe200078f20ff */
[----:B------:R-:W-:Y:S01]  /*23a0*/  UIADD3 UR17, UR6, -0x1, URZ ;  /* 0xffffffff06117890 */ /* 0x000fe2000fffe03f */
[----:B------:R-:W-:Y:S01]  /*23b0*/  LOP3.LUT R5, R0, 0xffffffe0, RZ, 0xc0, !PT ;  /* 0xffffffe000057812 */ /* 0x000fe200078ec0ff */
[----:B------:R-:W-:Y:S01]  /*23c0*/  IMAD.MOV.U32 R0, RZ, RZ, 0x10 ;  /* 0x00000010ff007424 */ /* 0x000fe200078e00ff */
[----:B------:R-:W-:Y:S01]  /*23d0*/  LOP3.LUT R3, R28, 0xfffffff0, RZ, 0xc0, !PT ;  /* 0xfffffff01c037812 */ /* 0x000fe200078ec0ff */
[----:B------:R-:W-:Y:S01]  /*23e0*/  USHF.L.U32 UR24, UR17, 0x8, URZ ;  /* 0x0000000811187899 */ /* 0x000fe2000800063f */
[----:B------:R-:W-:Y:S01]  /*23f0*/  BSSY B0, `(.L_x_696) ;  /* 0x0000019000007945 */ /* 0x000fe20003800000 */
[C---:B------:R-:W-:Y:S02]  /*2400*/  IMAD.IADD R24, R2.reuse, 0x1, -R5 ;  /* 0x0000000102187824 */ /* 0x040fe400078e0a05 */
[----:B------:R-:W-:Y:S01]  /*2410*/  IMAD.IADD R10, R2, 0x1, -R3 ;  /* 0x00000001020a7824 */ /* 0x000fe200078e0a03 */
[----:B------:R-:W-:-:S04]  /*2420*/  UIADD3 UR9, -UR24, UR15, URZ ;  /* 0x0000000f18097290 */ /* 0x000fc8000fffe13f */
[----:B------:R-:W-:Y:S02]  /*2430*/  SHF.R.S32.HI R3, RZ, 0x1f, R10 ;  /* 0x0000001fff037819 */ /* 0x000fe4000001140a */
[----:B------:R-:W-:Y:S02]  /*2440*/  ISETP.GE.AND P0, PT, R30, UR9, PT ;  /* 0x000000091e007c0c */ /* 0x000fe4000bf06270 */
[----:B------:R-:W-:Y:S01]  /*2450*/  LEA.HI R4, R3, R10, RZ, 0x3 ;  /* 0x0000000a03047211 */ /* 0x000fe200078f18ff */
[----:B------:R-:W-:-:S03]  /*2460*/  IMAD.MOV.U32 R3, RZ, RZ, 0x20 ;  /* 0x00000020ff037424 */ /* 0x000fc600078e00ff */
[C---:B------:R-:W-:Y:S01]  /*2470*/  LOP3.LUT R23, R4.reuse, 0xfffffff8, RZ, 0xc0, !PT ;  /* 0xfffffff804177812 */ /* 0x040fe200078ec0ff */
[----:B------:R-:W-:-:S04]  /*2480*/  IMAD.SHL.U32 R4, R4, 0x40, RZ ;  /* 0x0000004004047824 */ /* 0x000fc800078e00ff */
[----:B------:R-:W-:Y:S01]  /*2490*/  IMAD.IADD R23, R10, 0x1, -R23 ;  /* 0x000000010a177824 */ /* 0x000fe200078e0a17 */
[----:B------:R-:W-:-:S04]  /*24a0*/  LOP3.LUT R4, R4, 0xfffffe00, RZ, 0xc0, !PT ;  /* 0xfffffe0004047812 */ /* 0x000fc800078ec0ff */
[----:B------:R-:W-:-:S05]  /*24b0*/  R2P PR, R23, 0x6 ;  /* 0x0000000617007804 */ /* 0x000fca0000000000 */
[----:B------:R-:W-:Y:S02]  /*24c0*/  SEL R3, R3, 0xffffffe0, !P2 ;  /* 0xffffffe003037807 */ /* 0x000fe40005000000 */
[----:B------:R-:W-:Y:S01]  /*24d0*/  SEL R243, R0, 0xfffffff0, !P1 ;  /* 0xfffffff000f37807 */ /* 0x000fe20004800000 */
[----:B------:R-:W-:Y:S05]  /*24e0*/  @P0 BRA `(.L_x_697) ;  /* 0x0000009000000947 */ /* 0x000fea0003800000 */
[----:B------:R-:W-:-:S13]  /*24f0*/  ISETP.GE.AND P0, PT, R246, c[0x0][0x220], PT ;  /* 0x00008800f6007a0c */ /* 0x000fda0003f06270 */
[----:B------:R1:W-:Y:S01]  /*2500*/  @P0 STS.128 [R244+0x2000], RZ ;  /* 0x002000fff4000388 */ /* 0x0003e20000000c00 */
[----:B------:R-:W-:Y:S05]  /*2510*/  @P0 BRA `(.L_x_697) ;  /* 0x0000006000000947 */ /* 0x000fea0003800000 */
[----:B------:R-:W-:-:S04]  /*2520*/  LEA R10, P0, R202, c[0x0][0x168], 0x1 ;  /* 0x00005a00ca0a7a11 */ /* 0x000fc800078008ff */
[----:B------:R-:W-:-:S05]  /*2530*/  LEA.HI.X R11, R202, c[0x0][0x16c], R203, 0x1, P0 ;  /* 0x00005b00ca0b7a11 */ /* 0x000fca00000f0ccb */
[----:B------:R-:W-:Y:S01]  /*2540*/  @!PT LDS RZ, [RZ] ;  /* 0x00000000fffff984 */ /* 0x000fe20000000800 */
[----:B------:R-:W-:Y:S01]  /*2550*/  @!PT LDS RZ, [RZ] ;  /* 0x00000000fffff984 */ /* 0x000fe20000000800 */
[----:B------:R-:W-:Y:S01]  /*2560*/  @!PT LDS RZ, [RZ] ;  /* 0x00000000fffff984 */ /* 0x000fe20000000800 */
[----:B------:R1:W-:Y:S04]  /*2570*/  LDGSTS.E.BYPASS.LTC128B.128 [R244+0x2000], [R10.64] ;  /* 0x020000000af47fae */ /* 0x0003e8000b901d54 */
.L_x_697:
[----:B------:R-:W-:Y:S05]  /*2580*/  BSYNC B0 ;  /* 0x0000000000007941 */ /* 0x000fea0003800000 */
.L_x_696:
[----:B------:R-:W-:Y:S01]  /*2590*/  ISETP.GE.AND P0, PT, R22, UR9, PT ;  /* 0x0000000916007c0c */ /* 0x000fe2000bf06270 */
[----:B------:R-:W-:Y:S01]  /*25a0*/  ULDC.64 UR4, c[0x0][0x198] ;  /* 0x0000660000047ab9 */ /* 0x000fe20000000a00 */
[----:B------:R-:W-:Y:S01]  /*25b0*/  BSSY B0, `(.L_x_698) ;  /* 0x000000f000007945 */ /* 0x000fe20003800000 */
[----:B------:R-:W-:Y:S02]  /*25c0*/  USHF.L.U64.HI UR22, UR4, UR8, UR5 ;  /* 0x0000000804167299 */ /* 0x000fe40008010205 */
[----:B------:R-:W-:-:S08]  /*25d0*/  USHF.L.U32 UR23, UR4, 0x4, URZ ;  /* 0x0000000404177899 */ /* 0x000fd0000800063f */
[----:B------:R-:W-:Y:S05]  /*25e0*/  @P0 BRA `(.L_x_699) ;  /* 0x000000b000000947 */ /* 0x000fea0003800000 */
[----:B------:R-:W-:-:S13]  /*25f0*/  ISETP.GE.AND P0, PT, R246, c[0x0][0x220], PT ;  /* 0x00008800f6007a0c */ /* 0x000fda0003f06270 */
[----:B------:R1:W-:Y:S01]  /*2600*/  @P0 STS.128 [R244+0x2800], RZ ;  /* 0x002800fff4000388 */ /* 0x0003e20000000c00 */
[----:B------:R-:W-:Y:S05]  /*2610*/  @P0 BRA `(.L_x_699) ;  /* 0x0000008000000947 */ /* 0x000fea0003800000 */
[----:B-1----:R-:W-:-:S04]  /*2620*/  IADD3 R10, P0, R202, UR23, RZ ;  /* 0x00000017ca0a7c10 */ /* 0x002fc8000ff1e0ff */
[----:B------:R-:W-:Y:S02]  /*2630*/  IADD3.X R5, R203, UR22, RZ, P0, !PT ;  /* 0x00000016cb057c10 */ /* 0x000fe400087fe4ff */
[----:B------:R-:W-:-:S04]  /*2640*/  LEA R12, P0, R10, c[0x0][0x168], 0x1 ;  /* 0x00005a000a0c7a11 */ /* 0x000fc800078008ff */
[----:B------:R-:W-:-:S05]  /*2650*/  LEA.HI.X R13, R10, c[0x0][0x16c], R5, 0x1, P0 ;  /* 0x00005b000a0d7a11 */ /* 0x000fca00000f0c05 */
[----:B------:R-:W-:Y:S01]  /*2660*/  @!PT LDS RZ, [RZ] ;  /* 0x00000000fffff984 */ /* 0x000fe20000000800 */
[----:B------:R-:W-:Y:S01]  /*2670*/  @!PT LDS RZ, [RZ] ;  /* 0x00000000fffff984 */ /* 0x000fe20000000800 */
[----:B------:R-:W-:Y:S01]  /*2680*/  @!PT LDS RZ, [RZ] ;  /* 0x00000000fffff984 */ /* 0x000fe20000000800 */
[----:B------:R1:W-:Y:S04]  /*2690*/  LDGSTS.E.BYPASS.LTC128B.128 [R244+0x2800], [R12.64] ;  /* 0x028000000cf47fae */ /* 0x0003e8000b901d54 */
.L_x_699:
[----:B------:R-:W-:Y:S05]  /*26a0*/  BSYNC B0 ;  /* 0x0000000000007941 */ /* 0x000fea0003800000 */
.L_x_698:
[----:B------:R-:W-:Y:S01]  /*26b0*/  ISETP.GE.AND P0, PT, R9, UR9, PT ;  /* 0x0000000909007c0c */ /* 0x000fe2000bf06270 */
[----:B------:R-:W-:-:S12]  /*26c0*/  BSSY B0, `(.L_x_700) ;  /* 0x0000010000007945 */ /* 0x000fd80003800000 */
[----:B------:R-:W-:Y:S05]  /*26d0*/  @P0 BRA `(.L_x_701) ;  /* 0x000000e000000947 */ /* 0x000fea0003800000 */
[----:B------:R-:W-:-:S13]  /*26e0*/  ISETP.GE.AND P0, PT, R246, c[0x0][0x220], PT ;  /* 0x00008800f6007a0c */ /* 0x000fda0003f06270 */
[----:B------:R1:W-:Y:S01]  /*26f0*/  @P0 STS.128 [R244+0x3000], RZ ;  /* 0x003000fff4000388 */ /* 0x0003e20000000c00 */
[----:B------:R-:W-:Y:S05]  /*2700*/  @P0 BRA `(.L_x_701) ;  /* 0x000000b000000947 */ /* 0x000fea0003800000 */
[----:B------:R-:W-:Y:S02]  /*2710*/  IMAD.U32 R5, RZ, RZ, UR4 ;  /* 0x00000004ff057e24 */ /* 0x000fe4000f8e00ff */
[----:B-1----:R-:W-:Y:S02]  /*2720*/  IMAD.MOV.U32 R11, RZ, RZ, c[0x0][0x19c] ;  /* 0x00006700ff0b7624 */ /* 0x002fe400078e00ff */
[----:B------:R-:W-:Y:S01]  /*2730*/  IMAD.U32 R10, RZ, RZ, UR4 ;  /* 0x00000004ff0a7e24 */ /* 0x000fe2000f8e00ff */
[----:B------:R-:W-:-:S04]  /*2740*/  LEA R5, P0, R5, R202, 0x5 ;  /* 0x000000ca05057211 */ /* 0x000fc800078028ff */
[----:B------:R-:W-:Y:S02]  /*2750*/  LEA.HI.X R10, R10, R203, R11, 0x5, P0 ;  /* 0x000000cb0a0a7211 */ /* 0x000fe400000f2c0b */
[----:B------:R-:W-:-:S04]  /*2760*/  LEA R12, P0, R5, c[0x0][0x168], 0x1 ;  /* 0x00005a00050c7a11 */ /* 0x000fc800078008ff */
[----:B------:R-:W-:-:S05]  /*2770*/  LEA.HI.X R13, R5, c[0x0][0x16c], R10, 0x1, P0 ;  /* 0x00005b00050d7a11 */ /* 0x000fca00000f0c0a */
[----:B------:R-:W-:Y:S01]  /*2780*/  @!PT LDS RZ, [RZ] ;  /* 0x00000000fffff984 */ /* 0x000fe20000000800 */
[----:B------:R-:W-:Y:S01]  /*2790*/  @!PT LDS RZ, [RZ] ;  /* 0x00000000fffff984 */ /* 0x000fe20000000800 */
[----:B------:R-:W-:Y:S01]  /*27a0*/  @!PT LDS RZ, [RZ] ;  /* 0x00000000fffff984 */ /* 0x000fe20000000800 */
[----:B------:R1:W-:Y:S04]  /*27b0*/  LDGSTS.E.BYPASS.LTC128B.128 [R244+0x3000], [R12.64] ;  /* 0x030000000cf47fae */ /* 0x0003e8000b901d54 */
.L_x_701:
[----:B------:R-:W-:Y:S05]  /*27c0*/  BSYNC B0 ;  /* 0x0000000000007941 */ /* 0x000fea0003800000 */
.L_x_700:
[----:B------:R-:W-:Y:S01]  /*27d0*/  ISETP.GE.AND P0, PT, R8, UR9, PT ;  /* 0x0000000908007c0c */ /* 0x000fe2000bf06270 */
[----:B------:R-:W-:-:S12]  /*27e0*/  BSSY B0, `(.L_x_702) ;  /* 0x0000010000007945 */ /* 0x000fd80003800000 */
[----:B------:R-:W-:Y:S05]  /*27f0*/  @P0 BRA `(.L_x_703) ;  /* 0x000000e000000947 */ /* 0x000fea0003800000 */
[----:B------:R-:W-:-:S13]  /*2800*/  ISETP.GE.AND P0, PT, R246, c[0x0][0x220], PT ;  /* 0x00008800f6007a0c */ /* 0x000fda0003f06270 */
[----:B------:R1:W-:Y:S01]  /*2810*/  @P0 STS.128 [R244+0x3800], RZ ;  /* 0x003800fff4000388 */ /* 0x0003e20000000c00 */
[----:B------:R-:W-:Y:S05]  /*2820*/  @P0 BRA `(.L_x_703) ;  /* 0x000000b000000947 */ /* 0x000fea0003800000 */
[----:B------:R-:W-:Y:S01]  /*2830*/  IMAD.U32 R5, RZ, RZ, UR4 ;  /* 0x00000004ff057e24 */ /* 0x000fe2000f8e00ff */
[----:B------:R-:W-:Y:S02]  /*2840*/  ULDC UR5, c[0x0][0x19c] ;  /* 0x0000670000057ab9 */ /* 0x000fe40000000800 */
[----:B------:R-:W-:Y:S01]  /*2850*/  UIMAD UR5, UR5, 0x30, URZ ;  /* 0x00000030050578a4 */ /* 0x000fe2000f8e023f */
[----:B-1----:R-:W-:-:S05]  /*2860*/  IMAD.WIDE.U32 R12, R5, 0x30, R202 ;  /* 0x00000030050c7825 */ /* 0x002fca00078e00ca */
[----:B------:R-:W-:Y:S02]  /*2870*/  IADD3 R5, R13, UR5, RZ ;  /* 0x000000050d057c10 */ /* 0x000fe4000fffe0ff */
[----:B------:R-:W-:-:S04]  /*2880*/  LEA R10, P0, R12, c[0x0][0x168], 0x1 ;  /* 0x00005a000c0a7a11 */ /* 0x000fc800078008ff */
[----:B------:R-:W-:-:S05]  /*2890*/  LEA.HI.X R11, R12, c[0x0][0x16c], R5, 0x1, P0 ;  /* 0x00005b000c0b7a11 */ /* 0x000fca00000f0c05 */
[----:B------:R-:W-:Y:S01]  /*28a0*/  @!PT LDS RZ, [RZ] ;  /* 0x00000000fffff984 */ /* 0x000fe20000000800 */
[----:B------:R-:W-:Y:S01]  /*28b0*/  @!PT LDS RZ, [RZ] ;  /* 0x00000000fffff984 */ /* 0x000fe20000000800 */
[----:B------:R-:W-:Y:S01]  /*28c0*/  @!PT LDS RZ, [RZ] ;  /* 0x00000000fffff984 */ /* 0x000fe20000000800 */
[----:B------:R1:W-:Y:S04]  /*28d0*/  LDGSTS.E.BYPASS.LTC128B.128 [R244+0x3800], [R10.64] ;  /* 0x038000000af47fae */ /* 0x0003e8000b901d54 */
.L_x_703:
[----:B------:R-:W-:Y:S05]  /*28e0*/  BSYNC B0 ;  /* 0x0000000000007941 */ /* 0x000fea0003800000 */
.L_x_702:
[----:B------:R-:W-:Y:S01]  /*28f0*/  IADD3 R21, R30, 0x40, RZ ;  /* 0x000000401e157810 */ /* 0x000fe20007ffe0ff */
[----:B------:R-:W-:Y:S03]  /*2900*/  BSSY B0, `(.L_x_704) ;  /* 0x0000011000007945 */ /* 0x000fe60003800000 */
[----:B------:R-:W-:-:S13]  /*2910*/  ISETP.GE.AND P0, PT, R21, UR9, PT ;  /* 0x0000000915007c0c */ /* 0x000fda000bf06270 */
        /* <DEDUP_REMOVED lines=15> */
.L_x_705:
[----:B------:R-:W-:Y:S05]  /*2a10*/  BSYNC B0 ;  /* 0x0000000000007941 */ /* 0x000fea0003800000 */
.L_x_704:
[----:B------:R-:W-:Y:S01]  /*2a20*/  IADD3 R20, R30, 0x50, RZ ;  /* 0x000000501e147810 */ /* 0x000fe20007ffe0ff */
[----:B------:R-:W-:Y:S03]  /*2a30*/  BSSY B0, `(.L_x_706) ;  /* 0x0000011000007945 */ /* 0x000fe60003800000 */
[----:B------:R-:W-:-:S13]  /*2a40*/  ISETP.GE.AND P0, PT, R20, UR9, PT ;  /* 0x0000000914007c0c */ /* 0x000fda000bf06270 */
        /* <DEDUP_REMOVED lines=15> */
.L_x_707:
[----:B------:R-:W-:Y:S05]  /*2b40*/  BSYNC B0 ;  /* 0x0000000000007941 */ /* 0x000fea0003800000 */
.L_x_706:
[----:B--2---:R-:W-:Y:S01]  /*2b50*/  IADD3 R19, R30, 0x60, RZ ;  /* 0x000000601e137810 */ /* 0x004fe20007ffe0ff */
        /* <DEDUP_REMOVED lines=17> */
.L_x_709:
[----:B------:R-:W-:Y:S05]  /*2c70*/  BSYNC B0 ;  /* 0x0000000000007941 */ /* 0x000fea0003800000 */
.L_x_708:
        /* <DEDUP_REMOVED lines=18> */
.L_x_711:
[----:B------:R-:W-:Y:S05]  /*2da0*/  BSYNC B0 ;  /* 0x0000000000007941 */ /* 0x000fea0003800000 */
.L_x_710:
        /* <DEDUP_REMOVED lines=18> */
.L_x_713:
[----:B------:R-:W-:Y:S05]  /*2ed0*/  BSYNC B0 ;  /* 0x0000000000007941 */ /* 0x000fea0003800000 */
.L_x_712:
        /* <DEDUP_REMOVED lines=18> */
.L_x_715:
[----:B------:R-:W-:Y:S05]  /*3000*/  BSYNC B0 ;  /* 0x0000000000007941 */ /* 0x000fea0003800000 */
.L_x_714:
        /* <DEDUP_REMOVED lines=18> */
.L_x_717:
[----:B------:R-:W-:Y:S05]  /*3130*/  BSYNC B0 ;  /* 0x0000000000007941 */ /* 0x000fea0003800000 */
.L_x_716:
        /* <DEDUP_REMOVED lines=18> */
.L_x_719:
[----:B------:R-:W-:Y:S05]  /*3260*/  BSYNC B0 ;  /* 0x0000000000007941 */ /* 0x000fea0003800000 */
.L_x_718:
[----:B-1----:R-:W-:Y:S01]  /*3270*/  IADD3 R13, R30, 0xc0, RZ ;  /* 0x000000c01e0d7810 */ /* 0x002fe20007ffe0ff */
        /* <DEDUP_REMOVED lines=9> */
[----:B------:R-:W-:-:S05]  /*3310*/  IMAD.WIDE.U32 R26, R5, 0xc0, R202 ;  /* 0x000000c0051a7825 */ /* 0x000fca00078e00ca */
[----:B------:R-:W-:Y:S02]  /*3320*/  IADD3 R5, R27, UR5, RZ ;  /* 0x000000051b057c10 */ /* 0x000fe4000fffe0ff */
[----:B------:R-:W-:-:S04]  /*3330*/  LEA R10, P0, R26, c[0x0][0x168], 0x1 ;  /* 0x00005a001a0a7a11 */ /* 0x000fc800078008ff */
[----:B------:R-:W-:-:S05]  /*3340*/  LEA.HI.X R11, R26, c[0x0][0x16c], R5, 0x1, P0 ;  /* 0x00005b001a0b7a11 */ /* 0x000fca00000f0c05 */
[----:B------:R-:W-:Y:S01]  /*3350*/  @!PT LDS RZ, [RZ] ;  /* 0x00000000fffff984 */ /* 0x000fe20000000800 */
[----:B------:R-:W-:Y:S01]  /*3360*/  @!PT LDS RZ, [RZ] ;  /* 0x00000000fffff984 */ /* 0x000fe20000000800 */
[----:B------:R-:W-:Y:S01]  /*3370*/  @!PT LDS RZ, [RZ] ;  /* 0x00000000fffff984 */ /* 0x000fe20000000800 */
[----:B------:R1:W-:Y:S04]  /*3380*/  LDGSTS.E.BYPASS.LTC128B.128 [R244+0x8000], [R10.64] ;  /* 0x080000000af47fae */ /* 0x0003e8000b901d54 */
.L_x_721:
[----:B------:R-:W-:Y:S05]  /*3390*/  BSYNC B0 ;  /* 0x0000000000007941 */ /* 0x000fea0003800000 */
.L_x_720:
        /* <DEDUP_REMOVED lines=12> */
[----:B-1----:R-:W-:-:S04]  /*3460*/  LEA R10, P0, R26, c[0x0][0x168], 0x1 ;  /* 0x00005a001a0a7a11 */ /* 0x002fc800078008ff */
[----:B------:R-:W-:-:S05]  /*3470*/  LEA.HI.X R11, R26, c[0x0][0x16c], R5, 0x1, P0 ;  /* 0x00005b001a0b7a11 */ /* 0x000fca00000f0c05 */
[----:B------:R-:W-:Y:S01]  /*3480*/  @!PT LDS RZ, [RZ] ;  /* 0x00000000fffff984 */ /* 0x000fe20000000800 */
[----:B------:R-:W-:Y:S01]  /*3490*/  @!PT LDS RZ, [RZ] ;  /* 0x00000000fffff984 */ /* 0x000fe20000000800 */
[----:B------:R-:W-:Y:S01]  /*34a0*/  @!PT LDS RZ, [RZ] ;  /* 0x00000000fffff984 */ /* 0x000fe20000000800 */
[----:B------:R1:W-:Y:S04]  /*34b0*/  LDGSTS.E.BYPASS.LTC128B.128 [R244+0x8800], [R10.64] ;  /* 0x088000000af47fae */ /* 0x0003e8000b901d54 */
.L_x_723:
[----:B------:R-:W-:Y:S05]  /*34c0*/  BSYNC B0 ;  /* 0x0000000000007941 */ /* 0x000fea0003800000 */
.L_x_722:
        /* <DEDUP_REMOVED lines=18> */
.L_x_725:
[----:B------:R-:W-:Y:S05]  /*35f0*/  BSYNC B0 ;  /* 0x0000000000007941 */ /* 0x000fea0003800000 */
.L_x_724:
        /* <DEDUP_REMOVED lines=18> */
.L_x_727:
[----:B------:R-:W-:Y:S05]  /*3720*/  BSYNC B0 ;  /* 0x0000000000007941 */ /* 0x000fea0003800000 */
.L_x_726:
[----:B------:R-:W0:Y:S01]  /*3730*/  LDGDEPBAR ;  /* 0x00000000000079af */ /* 0x000e220000000000 */
[----:B-1----:R-:W-:Y:S01]  /*3740*/  SHF.R.S32.HI R27, RZ, 0x4, R28 ;  /* 0x00000004ff1b7819 */ /* 0x002fe2000001141c */
[----:B------:R-:W-:Y:S01]  /*3750*/  IMAD.SHL.U32 R241, R172, 0x40, RZ ;  /* 0x00000040acf17824 */ /* 0x000fe200078e00ff */
[----:B------:R-:W-:Y:S01]  /*3760*/  SHF.R.S32.HI R5, RZ, 0x1f, R24 ;  /* 0x0000001fff057819 */ /* 0x000fe20000011418 */
[----:B------:R-:W-:Y:S01]  /*3770*/  IMAD.SHL.U32 R23, R23, 0x40, RZ ;  /* 0x0000004017177824 */ /* 0x000fe200078e00ff */
[----:B------:R-:W-:Y:S01]  /*3780*/  ISETP.GE.AND P1, PT, R30, UR9, PT ;  /* 0x000000091e007c0c */ /* 0x000fe2000bf26270 */
[----:B------:R-:W-:Y:S01]  /*3790*/  IMAD R242, R25, 0x400, R4 ;  /* 0x0000040019f27824 */ /* 0x000fe200078e0204 */
[----:B------:R-:W-:Y:S01]  /*37a0*/  LEA.HI R28, R28, R27, RZ, 0x1 ;  /* 0x0000001b1c1c7211 */ /* 0x000fe200078f08ff */
[----:B------:R-:W-:Y:S01]  /*37b0*/  IMAD.SHL.U32 R2, R2, 0x2, RZ ;  /* 0x0000000202027824 */ /* 0x000fe200078e00ff */
[----:B------:R-:W-:Y:S01]  /*37c0*/  LEA.HI R5, R5, R24, RZ, 0x2 ;  /* 0x0000001805057211 */ /* 0x000fe200078f10ff */
[----:B------:R-:W-:Y:S01]  /*37d0*/  IMAD.SHL.U32 R24, R30, 0x8, RZ ;  /* 0x000000081e187824 */ /* 0x000fe200078e00ff */
[----:B------:R-:W-:Y:S01]  /*37e0*/  LOP3.LUT R241, R241, 0x1c0, RZ, 0xc0, !PT ;  /* 0x000001c0f1f17812 */ /* 0x000fe200078ec0ff */
[----:B------:R-:W-:Y:S01]  /*37f0*/  BSSY B0, `(.L_x_728) ;  /* 0x0000027000007945 */ /* 0x000fe20003800000 */
[----:B------:R-:W-:-:S02]  /*3800*/  LOP3.LUT R28, R28, 0xfffffffe, RZ, 0xc0, !PT ;  /* 0xfffffffe1c1c7812 */ /* 0x000fc400078ec0ff */
[----:B------:R-:W-:Y:S02]  /*3810*/  LOP3.LUT R24, R241, 0x8, R24, 0xf8, !PT ;  /* 0x00000008f1187812 */ /* 0x000fe400078ef818 */
[----:B------:R-:W-:Y:S01]  /*3820*/  SHF.R.U32.HI R241, RZ, 0x3, R241 ;  /* 0x00000003fff17819 */ /* 0x000fe200000116f1 */
[----:B------:R-:W-:Y:S01]  /*3830*/  IMAD.IADD R28, R27, 0x1, -R28 ;  /* 0x000000011b1c7824 */ /* 0x000fe200078e0a1c */
[----:B------:R-:W-:Y:S02]  /*3840*/  LOP3.LUT R23, R23, 0x1c0, RZ, 0xc0, !PT ;  /* 0x000001c017177812 */ /* 0x000fe400078ec0ff */
[----:B------:R-:W-:Y:S01]  /*3850*/  LOP3.LUT R241, R24, R241, RZ, 0x3c, !PT ;  /* 0x000000f118f17212 */ /* 0x000fe200078e3cff */
[----:B------:R-:W-:Y:S01]  /*3860*/  IMAD.SHL.U32 R24, R28, 0x8, RZ ;  /* 0x000000081c187824 */ /* 0x000fe200078e00ff */
[----:B------:R-:W-:Y:S01]  /*3870*/  LEA R26, R25, UR14, 0x4 ;  /* 0x0000000e191a7c11 */ /* 0x000fe2000f8e20ff */
[----:B------:R-:W-:-:S04]  /*3880*/  DEPBAR.LE SB0, 0x0 ;  /* 0x000080000000791a */ /* 0x000fc80000000000 */
[----:B------:R-:W-:Y:S01]  /*3890*/  BAR.SYNC.DEFER_BLOCKING 0x0 ;  /* 0x0000000000007b1d */ /* 0x000fe20000010000 */
[----:B------:R-:W-:Y:S01]  /*38a0*/  LOP3.LUT R24, R23, 0x8, R24, 0xf8, !PT ;  /* 0x0000000817187812 */ /* 0x000fe200078ef818 */
[----:B------:R-:W-:Y:S01]  /*38b0*/  IMAD R241, R28, 0x200, R241 ;  /* 0x000002001cf17824 */ /* 0x000fe200078e02f1 */
[----:B------:R-:W-:Y:S02]  /*38c0*/  SHF.R.U32.HI R23, RZ, 0x3, R23 ;  /* 0x00000003ff177819 */ /* 0x000fe40000011617 */
[----:B------:R-:W-:Y:S01]  /*38d0*/  LEA.HI.SX32 R5, R5, R26, 0x1e ;  /* 0x0000001a05057211 */ /* 0x000fe200078ff2ff */
[----:B------:R-:W-:Y:S01]  /*38e0*/  IMAD.U32 R26, RZ, RZ, UR16 ;  /* 0x00000010ff1a7e24 */ /* 0x000fe2000f8e00ff */
[----:B------:R-:W-:Y:S02]  /*38f0*/  LOP3.LUT R23, R24, R23, RZ, 0x3c, !PT ;  /* 0x0000001718177212 */ /* 0x000fe400078e3cff */
[----:B------:R-:W-:Y:S02]  /*3900*/  LOP3.LUT P2, RZ, R172, 0x2, RZ, 0xc0, !PT ;  /* 0x00000002acff7812 */ /* 0x000fe4000784c0ff */
[----:B------:R-:W-:Y:S01]  /*3910*/  IADD3 R26, -R26, 0x1, R5 ;  /* 0x000000011a1a7810 */ /* 0x000fe20007ffe105 */
[----:B------:R-:W-:Y:S01]  /*3920*/  IMAD.U32 R5, RZ, RZ, UR15 ;  /* 0x0000000fff057e24 */ /* 0x000fe2000f8e00ff */
[----:B------:R-:W-:Y:S01]  /*3930*/  LEA R200, P0, R6, c[0x0][0x170], 0x1 ;  /* 0x00005c0006c87a11 */ /* 0x000fe200078008ff */
[----:B------:R-:W-:Y:S01]  /*3940*/  IMAD.IADD R242, R23, 0x1, R242 ;  /* 0x0000000117f27824 */ /* 0x000fe200078e02f2 */
[----:B------:R-:W-:Y:S01]  /*3950*/  SEL R0, R0, 0xfffffff0, !P2 ;  /* 0xfffffff000007807 */ /* 0x000fe20005000000 */
[----:B------:R-:W-:Y:S01]  /*3960*/  IMAD.IADD R4, R4, 0x1, R23 ;  /* 0x0000000104047824 */ /* 0x000fe200078e0217 */
[----:B------:R-:W-:Y:S01]  /*3970*/  IADD3 R5, R26, c[0x0][0x2e8], R5 ;  /* 0x0000ba001a057a10 */ /* 0x000fe20007ffe005 */
[----:B------:R-:W-:Y:S01]  /*3980*/  IMAD.SHL.U32 R242, R242, 0x2, RZ ;  /* 0x00000002f2f27824 */ /* 0x000fe200078e00ff */
[----:B------:R-:W-:-:S02]  /*3990*/  LEA.HI.X R201, R6, c[0x0][0x174], R195, 0x1, P0 ;  /* 0x00005d0006c97a11 */ /* 0x000fc400000f0cc3 */
[----:B------:R-:W-:Y:S01]  /*39a0*/  LOP3.LUT R2, R2, 0x6, RZ, 0xc0, !PT ;  /* 0x0000000602027812 */ /* 0x000fe200078ec0ff */
[----:B------:R1:W-:Y:S01]  /*39b0*/  @P1 STS.128 [R244+0xa000], RZ ;  /* 0x00a000fff4001388 */ /* 0x0003e20000000c00 */
[----:B------:R-:W-:Y:S05]  /*39c0*/  @P1 BRA `(.L_x_729) ;  /* 0x0000009000001947 */ /* 0x000fea0003800000 */
[----:B------:R-:W-:-:S13]  /*39d0*/  ISETP.GE.AND P0, PT, R246, c[0x0][0x220], PT ;  /* 0x00008800f6007a0c */ /* 0x000fda0003f06270 */
[----:B------:R1:W-:Y:S01]  /*39e0*/  @P0 STS.128 [R244+0xa000], RZ ;  /* 0x00a000fff4000388 */ /* 0x0003e20000000c00 */
[----:B------:R-:W-:Y:S05]  /*39f0*/  @P0 BRA `(.L_x_729) ;  /* 0x0000006000000947 */ /* 0x000fea0003800000 */
[----:B------:R-:W-:Y:S02]  /*3a00*/  MOV R24, R200 ;  /* 0x000000c800187202 */ /* 0x000fe40000000f00 */
[----:B------:R-:W-:-:S05]  /*3a10*/  MOV R25, R201 ;  /* 0x000000c900197202 */ /* 0x000fca0000000f00 */
[----:B------:R-:W-:Y:S01]  /*3a20*/  @!PT LDS RZ, [RZ] ;  /* 0x00000000fffff984 */ /* 0x000fe20000000800 */
[----:B------:R-:W-:Y:S01]  /*3a30*/  @!PT LDS RZ, [RZ] ;  /* 0x00000000fffff984 */ /* 0x000fe20000000800 */
[----:B------:R-:W-:Y:S01]  /*3a40*/  @!PT LDS RZ, [RZ] ;  /* 0x00000000fffff984 */ /* 0x000fe20000000800 */
[----:B------:R1:W-:Y:S02]  /*3a50*/  LDGSTS.E.BYPASS.LTC128B.128 [R244+0xa000], [R24.64] ;  /* 0x0a00000018f47fae */ /* 0x0003e4000b901d54 */
.L_x_729:
[----:B------:R-:W-:Y:S05]  /*3a60*/  BSYNC B0 ;  /* 0x0000000000007941 */ /* 0x000fea0003800000 */
.L_x_728:
[----:B------:R-:W-:Y:S01]  /*3a70*/  ISETP.GE.AND P0, PT, R22, UR9, PT ;  /* 0x0000000916007c0c */ /* 0x000fe2000bf06270 */
[----:B------:R-:W-:Y:S01]  /*3a80*/  ULDC.64 UR12, c[0x0][0x1a0] ;  /* 0x00006800000c7ab9 */ /* 0x000fe20000000a00 */
[----:B------:R-:W-:Y:S01]  /*3a90*/  BSSY B0, `(.L_x_730) ;  /* 0x0000011000007945 */ /* 0x000fe20003800000 */
[----:B------:R-:W-:Y:S02]  /*3aa0*/  USHF.L.U64.HI UR13, UR12, UR8, UR13 ;  /* 0x000000080c0d7299 */ /* 0x000fe4000801020d */
[----:B------:R-:W-:-:S08]  /*3ab0*/  USHF.L.U32 UR14, UR12, 0x4, URZ ;  /* 0x000000040c0e7899 */ /* 0x000fd0000800063f */
[----:B------:R1:W-:Y:S01]  /*3ac0*/  @P0 STS.128 [R244+0xa800], RZ ;  /* 0x00a800fff4000388 */ /* 0x0003e20000000c00 */
[----:B------:R-:W-:Y:S05]  /*3ad0*/  @P0 BRA `(.L_x_731) ;  /* 0x000000c000000947 */ /* 0x000fea0003800000 */
[----:B------:R-:W-:-:S13]  /*3ae0*/  ISETP.GE.AND P0, PT, R246, c[0x0][0x220], PT ;  /* 0x00008800f6007a0c */ /* 0x000fda0003f06270 */
[----:B------:R1:W-:Y:S01]  /*3af0*/  @P0 STS.128 [R244+0xa800], RZ ;  /* 0x00a800fff4000388 */ /* 0x0003e20000000c00 */
[----:B------:R-:W-:Y:S05]  /*3b00*/  @P0 BRA `(.L_x_731) ;  /* 0x0000009000000947 */ /* 0x000fea0003800000 */
[----:B-1----:R-:W-:Y:S01]  /*3b10*/  IMAD.U32 R25, RZ, RZ, UR14 ;  /* 0x0000000eff197e24 */ /* 0x002fe2000f8e00ff */
[----:B------:R-:W-:Y:S01]  /*3b20*/  MOV R23, UR14 ;  /* 0x0000000e00177c02 */ /* 0x000fe20008000f00 */
[----:B------:R-:W-:-:S03]  /*3b30*/  IMAD.U32 R22, RZ, RZ, UR13 ;  /* 0x0000000dff167e24 */ /* 0x000fc6000f8e00ff */
[----:B------:R-:W-:-:S04]  /*3b40*/  LEA R24, P0, R25, R200, 0x1 ;  /* 0x000000c819187211 */ /* 0x000fc800078008ff */
[----:B------:R-:W-:-:S05]  /*3b50*/  LEA.HI.X R25, R23, R201, R22, 0x1, P0 ;  /* 0x000000c917197211 */ /* 0x000fca00000f0c16 */
[----:B------:R-:W-:Y:S01]  /*3b60*/  @!PT LDS RZ, [RZ] ;  /* 0x00000000fffff984 */ /* 0x000fe20000000800 */
[----:B------:R-:W-:Y:S01]  /*3b70*/  @!PT LDS RZ, [RZ] ;  /* 0x00000000fffff984 */ /* 0x000fe20000000800 */
[----:B------:R-:W-:Y:S01]  /*3b80*/  @!PT LDS RZ, [RZ] ;  /* 0x00000000fffff984 */ /* 0x000fe20000000800 */
[----:B------:R1:W-:Y:S04]  /*3b90*/  LDGSTS.E.BYPASS.LTC128B.128 [R244+0xa800], [R24.64] ;  /* 0x0a80000018f47fae */ /* 0x0003e8000b901d54 */
.L_x_731:
[----:B------:R-:W-:Y:S05]  /*3ba0*/  BSYNC B0 ;  /* 0x0000000000007941 */ /* 0x000fea0003800000 */
.L_x_730:
[----:B------:R-:W-:Y:S01]  /*3bb0*/  ISETP.GE.AND P0, PT, R9, UR9, PT ;  /* 0x0000000909007c0c */ /* 0x000fe2000bf06270 */
[----:B------:R-:W-:-:S12]  /*3bc0*/  BSSY B0, `(.L_x_732) ;  /* 0x000000f000007945 */ /* 0x000fd80003800000 */
[----:B------:R1:W-:Y:S01]  /*3bd0*/  @P0 STS.128 [R244+0xb000], RZ ;  /* 0x00b000fff4000388 */ /* 0x0003e20000000c00 */
[----:B------:R-:W-:Y:S05]  /*3be0*/  @P0 BRA `(.L_x_733) ;  /* 0x000000c000000947 */ /* 0x000fea0003800000 */
[----:B------:R-:W-:-:S13]  /*3bf0*/  ISETP.GE.AND P0, PT, R246, c[0x0][0x220], PT ;  /* 0x00008800f6007a0c */ /* 0x000fda0003f06270 */
[----:B------:R1:W-:Y:S01]  /*3c00*/  @P0 STS.128 [R244+0xb000], RZ ;  /* 0x00b000fff4000388 */ /* 0x0003e20000000c00 */
[----:B------:R-:W-:Y:S05]  /*3c10*/  @P0 BRA `(.L_x_733) ;  /* 0x0000009000000947 */ /* 0x000fea0003800000 */
[----:B------:R-:W-:Y:S01]  /*3c20*/  IMAD.U32 R9, RZ, RZ, UR12 ;  /* 0x0000000cff097e24 */ /* 0x000fe2000f8e00ff */
[----:B------:R-:W-:Y:S01]  /*3c30*/  MOV R23, c[0x0][0x1a4] ;  /* 0x0000690000177a02 */ /* 0x000fe20000000f00 */
[----:B------:R-:W-:-:S03]  /*3c40*/  IMAD.U32 R22, RZ, RZ, UR12 ;  /* 0x0000000cff167e24 */ /* 0x000fc6000f8e00ff */
[----:B-1----:R-:W-:-:S04]  /*3c50*/  LEA R24, P0, R9, R200, 0x6 ;  /* 0x000000c809187211 */ /* 0x002fc800078030ff */
[----:B------:R-:W-:-:S05]  /*3c60*/  LEA.HI.X R25, R22, R201, R23, 0x6, P0 ;  /* 0x000000c916197211 */ /* 0x000fca00000f3417 */
[----:B------:R-:W-:Y:S01]  /*3c70*/  @!PT LDS RZ, [RZ] ;  /* 0x00000000fffff984 */ /* 0x000fe20000000800 */
[----:B------:R-:W-:Y:S01]  /*3c80*/  @!PT LDS RZ, [RZ] ;  /* 0x00000000fffff984 */ /* 0x000fe20000000800 */
[----:B------:R-:W-:Y:S01]  /*3c90*/  @!PT LDS RZ, [RZ] ;  /* 0x00000000fffff984 */ /* 0x000fe20000000800 */
[----:B------:R1:W-:Y:S04]  /*3ca0*/  LDGSTS.E.BYPASS.LTC128B.128 [R244+0xb000], [R24.64] ;  /* 0x0b00000018f47fae */ /* 0x0003e8000b901d54 */
.L_x_733:
[----:B------:R-:W-:Y:S05]  /*3cb0*/  BSYNC B0 ;  /* 0x0000000000007941 */ /* 0x000fea0003800000 */
.L_x_732:
[----:B------:R-:W-:Y:S01]  /*3cc0*/  ISETP.GE.AND P0, PT, R8, UR9, PT ;  /* 0x0000000908007c0c */ /* 0x000fe2000bf06270 */
[----:B------:R-:W-:-:S12]  /*3cd0*/  BSSY B0, `(.L_x_734) ;  /* 0x0000011000007945 */ /* 0x000fd80003800000 */
[----:B------:R1:W-:Y:S01]  /*3ce0*/  @P0 STS.128 [R244+0xb800], RZ ;  /* 0x00b800fff4000388 */ /* 0x0003e20000000c00 */
[----:B------:R-:W-:Y:S05]  /*3cf0*/  @P0 BRA `(.L_x_735) ;  /* 0x000000e000000947 */ /* 0x000fea0003800000 */
[----:B------:R-:W-:-:S13]  /*3d00*/  ISETP.GE.AND P0, PT, R246, c[0x0][0x220], PT ;  /* 0x00008800f6007a0c */ /* 0x000fda0003f06270 */
[----:B------:R1:W-:Y:S01]  /*3d10*/  @P0 STS.128 [R244+0xb800], RZ ;  /* 0x00b800fff4000388 */ /* 0x0003e20000000c00 */
[----:B------:R-:W-:Y:S05]  /*3d20*/  @P0 BRA `(.L_x_735) ;  /* 0x000000b000000947 */ /* 0x000fea0003800000 */
[----:B------:R-:W-:Y:S01]  /*3d30*/  MOV R8, UR12 ;  /* 0x0000000c00087c02 */ /* 0x000fe20008000f00 */
[----:B------:R-:W-:Y:S01]  /*3d40*/  ULDC UR5, c[0x0][0x1a4] ;  /* 0x0000690000057ab9 */ /* 0x000fe20000000800 */
[----:B------:R-:W-:Y:S01]  /*3d50*/  MOV R22, R200 ;  /* 0x000000c800167202 */ /* 0x000fe20000000f00 */
[----:B------:R-:W-:Y:S01]  /*3d60*/  UIMAD UR5, UR5, 0x60, URZ ;  /* 0x00000060050578a4 */ /* 0x000fe2000f8e023f */
[----:B------:R-:W-:-:S05]  /*3d70*/  MOV R23, R201 ;  /* 0x000000c900177202 */ /* 0x000fca0000000f00 */
[----:B------:R-:W-:-:S05]  /*3d80*/  IMAD.WIDE.U32 R8, R8, 0x60, R22 ;  /* 0x0000006008087825 */ /* 0x000fca00078e0016 */
[----:B------:R-:W-:-:S05]  /*3d90*/  IADD3 R9, R9, UR5, RZ ;  /* 0x0000000509097c10 */ /* 0x000fca000fffe0ff */
[----:B------:R-:W-:Y:S01]  /*3da0*/  @!PT LDS RZ, [RZ] ;  /* 0x00000000fffff984 */ /* 0x000fe20000000800 */
[----:B------:R-:W-:Y:S01]  /*3db0*/  @!PT LDS RZ, [RZ] ;  /* 0x00000000fffff984 */ /* 0x000fe20000000800 */
[----:B------:R-:W-:Y:S01]  /*3dc0*/  @!PT LDS RZ, [RZ] ;  /* 0x00000000fffff984 */ /* 0x000fe20000000800 */
[----:B------:R1:W-:Y:S02]  /*3dd0*/  LDGSTS.E.BYPASS.LTC128B.128 [R244+0xb800], [R8.64] ;  /* 0x0b80000008f47fae */ /* 0x0003e4000b901d54 */
.L_x_735:
[----:B------:R-:W-:Y:S05]  /*3de0*/  BSYNC B0 ;  /* 0x0000000000007941 */ /* 0x000fea0003800000 */
.L_x_734:
[----:B------:R-:W-:Y:S01]  /*3df0*/  ISETP.GE.AND P0, PT, R21, UR9, PT ;  /* 0x0000000915007c0c */ /* 0x000fe2000bf06270 */
[----:B------:R-:W-:-:S12]  /*3e00*/  BSSY B0, `(.L_x_736) ;  /* 0x000000f000007945 */ /* 0x000fd80003800000 */
[----:B------:R1:W-:Y:S01]  /*3e10*/  @P0 STS.128 [R244+0xc000], RZ ;  /* 0x00c000fff4000388 */ /* 0x0003e20000000c00 */
[----:B------:R-:W-:Y:S05]  /*3e20*/  @P0 BRA `(.L_x_737) ;  /* 0x000000c000000947 */ /* 0x000fea0003800000 */
[----:B------:R-:W-:-:S13]  /*3e30*/  ISETP.GE.AND P0, PT, R246, c[0x0][0x220], PT ;  /* 0x00008800f6007a0c */ /* 0x000fda0003f06270 */
[----:B------:R1:W-:Y:S01]  /*3e40*/  @P0 STS.128 [R244+0xc000], RZ ;  /* 0x00c000fff4000388 */ /* 0x0003e20000000c00 */
[----:B------:R-:W-:Y:S05]  /*3e50*/  @P0 BRA `(.L_x_737) ;  /* 0x0000009000000947 */ /* 0x000fea0003800000 */
[----:B-1----:R-:W-:Y:S01]  /*3e60*/  IMAD.U32 R9, RZ, RZ, UR12 ;  /* 0x0000000cff097e24 */ /* 0x002fe2000f8e00ff */
[----:B------:R-:W-:Y:S01]  /*3e70*/  MOV R21, c[0x0][0x1a4] ;  /* 0x0000690000157a02 */ /* 0x000fe20000000f00 */
[----:B------:R-:W-:-:S03]  /*3e80*/  IMAD.U32 R8, RZ, RZ, UR12 ;  /* 0x0000000cff087e24 */ /* 0x000fc6000f8e00ff */
[----:B------:R-:W-:-:S04]  /*3e90*/  LEA R22, P0, R9, R200, 0x7 ;  /* 0x000000c809167211 */ /* 0x000fc800078038ff */
[----:B------:R-:W-:-:S05]  /*3ea0*/  LEA.HI.X R23, R8, R201, R21, 0x7, P0 ;  /* 0x000000c908177211 */ /* 0x000fca00000f3c15 */
[----:B------:R-:W-:Y:S01]  /*3eb0*/  @!PT LDS RZ, [RZ] ;  /* 0x00000000fffff984 */ /* 0x000fe20000000800 */
[----:B------:R-:W-:Y:S01]  /*3ec0*/  @!PT LDS RZ, [RZ] ;  /* 0x00000000fffff984 */ /* 0x000fe20000000800 */
[----:B------:R-:W-:Y:S01]  /*3ed0*/  @!PT LDS RZ, [RZ] ;  /* 0x00000000fffff984 */ /* 0x000fe20000000800 */
[----:B------:R1:W-:Y:S04]  /*3ee0*/  LDGSTS.E.BYPASS.LTC128B.128 [R244+0xc000], [R22.64] ;  /* 0x0c00000016f47fae */ /* 0x0003e8000b901d54 */
.L_x_737:
[----:B------:R-:W-:Y:S05]  /*3ef0*/  BSYNC B0 ;  /* 0x0000000000007941 */ /* 0x000fea0003800000 */
.L_x_736:
[----:B------:R-:W-:Y:S01]  /*3f00*/  ISETP.GE.AND P0, PT, R20, UR9, PT ;  /* 0x0000000914007c0c */ /* 0x000fe2000bf06270 */
[----:B------:R-:W-:-:S12]  /*3f10*/  BSSY B0, `(.L_x_738) ;  /* 0x0000011000007945 */ /* 0x000fd80003800000 */
[----:B------:R1:W-:Y:S01]  /*3f20*/  @P0 STS.128 [R244+0xc800], RZ ;  /* 0x00c800fff4000388 */ /* 0x0003e20000000c00 */
[----:B------:R-:W-:Y:S05]  /*3f30*/  @P0 BRA `(.L_x_739) ;  /* 0x000000e000000947 */ /* 0x000fea0003800000 */
[----:B------:R-:W-:-:S13]  /*3f40*/  ISETP.GE.AND P0, PT, R246, c[0x0][0x220], PT ;  /* 0x00008800f6007a0c */ /* 0x000fda0003f06270 */
[----:B------:R1:W-:Y:S01]  /*3f50*/  @P0 STS.128 [R244+0xc800], RZ ;  /* 0x00c800fff4000388 */ /* 0x0003e20000000c00 */
[----:B------:R-:W-:Y:S05]  /*3f60*/  @P0 BRA `(.L_x_739) ;  /* 0x000000b000000947 */ /* 0x000fea0003800000 */
[----:B-1----:R-:W-:Y:S01]  /*3f70*/  MOV R8, UR12 ;  /* 0x0000000c00087c02 */ /* 0x002fe20008000f00 */
        /* <DEDUP_REMOVED lines=10> */
.L_x_739:
[----:B------:R-:W-:Y:S05]  /*4020*/  BSYNC B0 ;  /* 0x0000000000007941 */ /* 0x000fea0003800000 */
.L_x_738:
        /* <DEDUP_REMOVED lines=18> */
.L_x_741:
[----:B------:R-:W-:Y:S05]  /*4150*/  BSYNC B0 ;  /* 0x0000000000007941 */ /* 0x000fea0003800000 */
.L_x_740:
        /* <DEDUP_REMOVED lines=18> */
.L_x_743:
[----:B------:R-:W-:Y:S05]  /*4280*/  BSYNC B0 ;  /* 0x0000000000007941 */ /* 0x000fea0003800000 */
.L_x_742:
        /* <DEDUP_REMOVED lines=16> */
.L_x_745:
[----:B------:R-:W-:Y:S05]  /*4390*/  BSYNC B0 ;  /* 0x0000000000007941 */ /* 0x000fea0003800000 */
.L_x_744:
        /* <DEDUP_REMOVED lines=18> */
.L_x_747:
[----:B------:R-:W-:Y:S05]  /*44c0*/  BSYNC B0 ;  /* 0x0000000000007941 */ /* 0x000fea0003800000 */
.L_x_746:
        /* <DEDUP_REMOVED lines=18> */
.L_x_749:
[----:B------:R-:W-:Y:S05]  /*45f0*/  BSYNC B0 ;  /* 0x0000000000007941 */ /* 0x000fea0003800000 */
.L_x_748:
        /* <DEDUP_REMOVED lines=18> */
.L_x_751:
[----:B------:R-:W-:Y:S05]  /*4720*/  BSYNC B0 ;  /* 0x0000000000007941 */ /* 0x000fea0003800000 */
.L_x_750:
        /* <DEDUP_REMOVED lines=18> */
.L_x_753:
[----:B------:R-:W-:Y:S05]  /*4850*/  BSYNC B0 ;  /* 0x0000000000007941 */ /* 0x000fea0003800000 */
.L_x_752:
        /* <DEDUP_REMOVED lines=18> */
.L_x_755:
[----:B------:R-:W-:Y:S05]  /*4980*/  BSYNC B0 ;  /* 0x0000000000007941 */ /* 0x000fea0003800000 */
.L_x_754:
        /* <DEDUP_REMOVED lines=18> */
.L_x_757:
[----:B------:R-:W-:Y:S05]  /*4ab0*/  BSYNC B0 ;  /* 0x0000000000007941 */ /* 0x000fea0003800000 */
.L_x_756:
        /* <DEDUP_REMOVED lines=18> */
.L_x_759:
[----:B------:R-:W-:Y:S05]  /*4be0*/  BSYNC B0 ;  /* 0x0000000000007941 */ /* 0x000fea0003800000 */
.L_x_758:
[----:B------:R-:W-:Y:S01]  /*4bf0*/  IMAD.SHL.U32 R241, R241, 0x2, RZ ;  /* 0x00000002f1f17824 */ /* 0x000fe200078e00ff */
[----:B------:R-:W-:Y:S01]  /*4c00*/  LDSM.16.M88.4 R56, [R242] ;  /* 0x00000000f238783b */ /* 0x000fe20000000200 */
[--C-:B------:R-:W-:Y:S01]  /*4c10*/  IMAD R192, R243, 0x2, R242.reuse ;  /* 0x00000002f3c07824 */ /* 0x100fe200078e02f2 */
[----:B------:R-:W-:Y:S01]  /*4c20*/  LOP3.LUT P0, RZ, R172, 0x4, RZ, 0xc0, !PT ;  /* 0x00000004acff7812 */ /* 0x000fe2000780c0ff */
[----:B------:R-:W-:Y:S01]  /*4c30*/  IMAD R236, R0, 0x2, R241 ;  /* 0x0000000200ec7824 */ /* 0x000fe200078e02f1 */
[----:B------:R-:W5:Y:S01]  /*4c40*/  LDSM.16.M88.4 R28, [R241+0x2800] ;  /* 0x00280000f11c783b */ /* 0x000f620000000200 */
[----:B------:R-:W-:Y:S01]  /*4c50*/  IADD3 R239, R241, 0x2040, RZ ;  /* 0x00002040f1ef7810 */ /* 0x000fe20007ffe0ff */
[----:B------:R-:W-:Y:S01]  /*4c60*/  IMAD R240, R3, 0x2, R242 ;  /* 0x0000000203f07824 */ /* 0x000fe200078e02f2 */
[----:B------:R-:W-:Y:S01]  /*4c70*/  UISETP.GE.AND UP0, UPT, UR6, 0x2, UPT ;  /* 0x000000020600788c */ /* 0x000fe2000bf06270 */
[----:B-1----:R-:W1:Y:S01]  /*4c80*/  LDSM.16.M88.4 R20, [R241+0x3000] ;  /* 0x00300000f114783b */ /* 0x002e620000000200 */
[----:B------:R-:W-:Y:S01]  /*4c90*/  IADD3 R208, R5, 0x8, RZ ;  /* 0x0000000805d07810 */ /* 0x000fe20007ffe0ff */
[----:B------:R-:W-:Y:S01]  /*4ca0*/  IMAD R238, R243, 0x2, R240 ;  /* 0x00000002f3ee7824 */ /* 0x000fe200078e02f0 */
[----:B------:R-:W-:Y:S01]  /*4cb0*/  IMNMX R209, R5, UR15, PT ;  /* 0x0000000f05d17c17 */ /* 0x000fe2000b800200 */
[----:B------:R-:W-:Y:S01]  /*4cc0*/  LDSM.16.M88.4 R152, [R192] ;  /* 0x00000000c098783b */ /* 0x000fe20000000200 */
[----:B------:R-:W-:-:S03]  /*4cd0*/  IMNMX R208, R208, UR15, PT ;  /* 0x0000000fd0d07c17 */ /* 0x000fc6000b800200 */
[----:B------:R-:W2:Y:S04]  /*4ce0*/  LDSM.16.M88.4 R140, [R236+0x2800] ;  /* 0x00280000ec8c783b */ /* 0x000ea80000000200 */
[----:B------:R-:W3:Y:S04]  /*4cf0*/  LDSM.16.M88.4 R136, [R236+0x3000] ;  /* 0x00300000ec88783b */ /* 0x000ee80000000200 */
[----:B------:R-:W4:Y:S04]  /*4d00*/  LDSM.16.M88.4 R12, [R241+0x3800] ;  /* 0x00380000f10c783b */ /* 0x000f280000000200 */
[----:B------:R-:W2:Y:S04]  /*4d10*/  LDSM.16.M88.4 R36, [R241+0x2000] ;  /* 0x00200000f124783b */ /* 0x000ea80000000200 */
[----:B------:R-:W2:Y:S04]  /*4d20*/  LDSM.16.M88.4 R104, [R241+0x6800] ;  /* 0x00680000f168783b */ /* 0x000ea80000000200 */
[----:B------:R-:W2:Y:S04]  /*4d30*/  LDSM.16.M88.4 R96, [R241+0x7000] ;  /* 0x00700000f160783b */ /* 0x000ea80000000200 */
[----:B------:R-:W3:Y:S01]  /*4d40*/  LDSM.16.M88.4 R144, [R236+0x3800] ;  /* 0x00380000ec90783b */ /* 0x000ee20000000200 */
[C---:B-----5:R-:W-:Y:S03]  /*4d50*/  HMMA.16816.F32 R32, R56.reuse, R28, RZ ;  /* 0x0000001c3820723c */ /* 0x060fe600000018ff */
[----:B------:R-:W5:Y:S04]  /*4d60*/  LDSM.16.M88.4 R52, [R241+0x4000] ;  /* 0x00400000f134783b */ /* 0x000f680000000200 */
[----:B------:R-:W3:Y:S01]  /*4d70*/  LDSM.16.M88.4 R44, [R241+0x4800] ;  /* 0x00480000f12c783b */ /* 0x000ee20000000200 */
[C---:B-1----:R-:W-:Y:S03]  /*4d80*/  HMMA.16816.F32 R24, R56.reuse, R20, RZ ;  /* 0x000000143818723c */ /* 0x042fe600000018ff */
[----:B------:R-:W1:Y:S04]  /*4d90*/  LDSM.16.M88.4 R128, [R241+0x5000] ;  /* 0x00500000f180783b */ /* 0x000e680000000200 */
[----:B------:R-:W1:Y:S01]  /*4da0*/  LDSM.16.M88.4 R120, [R241+0x5800] ;  /* 0x00580000f178783b */ /* 0x000e620000000200 */
[C---:B------:R-:W-:Y:S03]  /*4db0*/  HMMA.16816.F32 R28, R56.reuse, R30, RZ ;  /* 0x0000001e381c723c */ /* 0x040fe600000018ff */
[----:B------:R-:W1:Y:S04]  /*4dc0*/  LDSM.16.M88.4 R112, [R241+0x6000] ;  /* 0x00600000f170783b */ /* 0x000e680000000200 */
[----:B------:R-:W1:Y:S01]  /*4dd0*/  LDSM.16.M88.4 R88, [R241+0x7800] ;  /* 0x00780000f158783b */ /* 0x000e620000000200 */
[----:B------:R-:W-:Y:S03]  /*4de0*/  HMMA.16816.F32 R20, R56, R22, RZ ;  /* 0x000000163814723c */ /* 0x000fe600000018ff */
[----:B------:R-:W1:Y:S04]  /*4df0*/  LDSM.16.M88.4 R80, [R241+0x8000] ;  /* 0x00800000f150783b */ /* 0x000e680000000200 */
[----:B------:R-:W1:Y:S01]  /*4e00*/  LDSM.16.M88.4 R72, [R241+0x8800] ;  /* 0x00880000f148783b */ /* 0x000e620000000200 */
[C---:B--2---:R-:W-:Y:S03]  /*4e10*/  HMMA.16816.F32 R32, R152.reuse, R140, R32 ;  /* 0x0000008c9820723c */ /* 0x044fe60000001820 */
[----:B------:R-:W2:Y:S04]  /*4e20*/  LDSM.16.M88.4 R64, [R241+0x9000] ;  /* 0x00900000f140783b */ /* 0x000ea80000000200 */
[----:B------:R-:W1:Y:S01]  /*4e30*/  LDSM.16.M88.4 R156, [R241+0x9800] ;  /* 0x00980000f19c783b */ /* 0x000e620000000200 */
[C---:B------:R-:W-:Y:S03]  /*4e40*/  HMMA.16816.F32 R28, R152.reuse, R142, R28 ;  /* 0x0000008e981c723c */ /* 0x040fe6000000181c */
[----:B------:R-:W1:Y:S04]  /*4e50*/  LDSM.16.M88.4 R148, [R236+0x2000] ;  /* 0x00200000ec94783b */ /* 0x000e680000000200 */
[----:B------:R-:W1:Y:S01]  /*4e60*/  LDSM.16.M88.4 R140, [R236+0x6800] ;  /* 0x00680000ec8c783b */ /* 0x000e620000000200 */
[C---:B---3--:R-:W-:Y:S03]  /*4e70*/  HMMA.16816.F32 R24, R152.reuse, R136, R24 ;  /* 0x000000889818723c */ /* 0x048fe60000001818 */
[----:B------:R-:W-:Y:S04]  /*4e80*/  LDSM.16.M88.4 R160, [R236+0x5000] ;  /* 0x00500000eca0783b */ /* 0x000fe80000000200 */
[----:B------:R-:W-:Y:S01]  /*4e90*/  LDSM.16.M88.4 R168, [R236+0x4000] ;  /* 0x00400000eca8783b */ /* 0x000fe20000000200 */
[----:B------:R-:W-:Y:S03]  /*4ea0*/  HMMA.16816.F32 R20, R152, R138, R20 ;  /* 0x0000008a9814723c */ /* 0x000fe60000001814 */
[----:B------:R-:W3:Y:S04]  /*4eb0*/  LDSM.16.M88.4 R136, [R236+0x7000] ;  /* 0x00700000ec88783b */ /* 0x000ee80000000200 */
[----:B------:R-:W-:Y:S01]  /*4ec0*/  LDSM.16.M88.4 R164, [R236+0x4800] ;  /* 0x00480000eca4783b */ /* 0x000fe20000000200 */
[C---:B----4-:R-:W-:Y:S03]  /*4ed0*/  HMMA.16816.F32 R16, R56.reuse, R12, RZ ;  /* 0x0000000c3810723c */ /* 0x050fe600000018ff */
[----:B------:R-:W-:Y:S04]  /*4ee0*/  LDSM.16.M88.4 R180, [R238] ;  /* 0x00000000eeb4783b */ /* 0x000fe80000000200 */
[----:B------:R-:W0:Y:S01]  /*4ef0*/  LDGDEPBAR ;  /* 0x00000000000079af */ /* 0x000e220000000000 */
[C---:B------:R-:W-:Y:S08]  /*4f00*/  HMMA.16816.F32 R12, R56.reuse, R14, RZ ;  /* 0x0000000e380c723c */ /* 0x040ff000000018ff */
[C---:B------:R-:W-:Y:S08]  /*4f10*/  HMMA.16816.F32 R40, R56.reuse, R36, RZ ;  /* 0x000000243828723c */ /* 0x040ff000000018ff */
[C---:B------:R-:W-:Y:S08]  /*4f20*/  HMMA.16816.F32 R108, R56.reuse, R104, RZ ;  /* 0x00000068386c723c */ /* 0x040ff000000018ff */
[C---:B------:R-:W-:Y:S08]  /*4f30*/  HMMA.16816.F32 R100, R56.reuse, R96, RZ ;  /* 0x000000603864723c */ /* 0x040ff000000018ff */
[C---:B------:R-:W-:Y:S08]  /*4f40*/  HMMA.16816.F32 R36, R56.reuse, R38, RZ ;  /* 0x000000263824723c */ /* 0x040ff000000018ff */
[C---:B------:R-:W-:Y:S08]  /*4f50*/  HMMA.16816.F32 R104, R56.reuse, R106, RZ ;  /* 0x0000006a3868723c */ /* 0x040ff000000018ff */
[----:B------:R-:W-:Y:S08]  /*4f60*/  HMMA.16816.F32 R96, R56, R98, RZ ;  /* 0x000000623860723c */ /* 0x000ff000000018ff */
[C---:B------:R-:W-:Y:S08]  /*4f70*/  HMMA.16816.F32 R16, R152.reuse, R144, R16 ;  /* 0x000000909810723c */ /* 0x040ff00000001810 */
[----:B------:R-:W-:Y:S01]  /*4f80*/  HMMA.16816.F32 R12, R152, R146, R12 ;  /* 0x00000092980c723c */ /* 0x000fe2000000180c */
[----:B------:R-:W4:Y:S07]  /*4f90*/  LDSM.16.M88.4 R144, [R236+0x7800] ;  /* 0x00780000ec90783b */ /* 0x000f2e0000000200 */
[C---:B-----5:R-:W-:Y:S08]  /*4fa0*/  HMMA.16816.F32 R8, R56.reuse, R52, RZ ;  /* 0x000000343808723c */ /* 0x060ff000000018ff */
[C---:B------:R-:W-:Y:S08]  /*4fb0*/  HMMA.16816.F32 R48, R56.reuse, R44, RZ ;  /* 0x0000002c3830723c */ /* 0x040ff000000018ff */
[C---:B-1----:R-:W-:Y:S08]  /*4fc0*/  HMMA.16816.F32 R132, R56.reuse, R128, RZ ;  /* 0x000000803884723c */ /* 0x042ff000000018ff */
[C---:B------:R-:W-:Y:S08]  /*4fd0*/  HMMA.16816.F32 R124, R56.reuse, R120, RZ ;  /* 0x00000078387c723c */ /* 0x040ff000000018ff */
[C---:B------:R-:W-:Y:S08]  /*4fe0*/  HMMA.16816.F32 R116, R56.reuse, R112, RZ ;  /* 0x000000703874723c */ /* 0x040ff000000018ff */
[C---:B------:R-:W-:Y:S08]  /*4ff0*/  HMMA.16816.F32 R92, R56.reuse, R88, RZ ;  /* 0x00000058385c723c */ /* 0x040ff000000018ff */
[C---:B------:R-:W-:Y:S08]  /*5000*/  HMMA.16816.F32 R84, R56.reuse, R80, RZ ;  /* 0x000000503854723c */ /* 0x040ff000000018ff */
[C---:B------:R-:W-:Y:S08]  /*5010*/  HMMA.16816.F32 R76, R56.reuse, R72, RZ ;  /* 0x00000048384c723c */ /* 0x040ff000000018ff */
[C---:B--2---:R-:W-:Y:S08]  /*5020*/  HMMA.16816.F32 R68, R56.reuse, R64, RZ ;  /* 0x000000403844723c */ /* 0x044ff000000018ff */
[C---:B------:R-:W-:Y:S08]  /*5030*/  HMMA.16816.F32 R52, R56.reuse, R54, RZ ;  /* 0x000000363834723c */ /* 0x040ff000000018ff */
        /* <DEDUP_REMOVED lines=9> */
[----:B------:R-:W-:Y:S01]  /*50d0*/  HMMA.16816.F32 R56, R56, R158, RZ ;  /* 0x0000009e3838723c */ /* 0x000fe200000018ff */
[----:B------:R-:W1:Y:S07]  /*50e0*/  LDSM.16.M88.4 R156, [R236+0x5800] ;  /* 0x00580000ec9c783b */ /* 0x000e6e0000000200 */
[C---:B------:R-:W-:Y:S08]  /*50f0*/  HMMA.16816.F32 R40, R152.reuse, R148, R40 ;  /* 0x000000949828723c */ /* 0x040ff00000001828 */
[C---:B------:R-:W-:Y:S01]  /*5100*/  HMMA.16816.F32 R36, R152.reuse, R150, R36 ;  /* 0x000000969824723c */ /* 0x040fe20000001824 */
[----:B------:R-:W2:Y:S07]  /*5110*/  LDSM.16.M88.4 R148, [R236+0x6000] ;  /* 0x00600000ec94783b */ /* 0x000eae0000000200 */
[C---:B------:R-:W-:Y:S08]  /*5120*/  HMMA.16816.F32 R108, R152.reuse, R140, R108 ;  /* 0x0000008c986c723c */ /* 0x040ff0000000186c */
[C---:B------:R-:W-:Y:S01]  /*5130*/  HMMA.16816.F32 R104, R152.reuse, R142, R104 ;  /* 0x0000008e9868723c */ /* 0x040fe20000001868 */
[----:B------:R-:W5:Y:S07]  /*5140*/  LDSM.16.M88.4 R140, [R236+0x8800] ;  /* 0x00880000ec8c783b */ /* 0x000f6e0000000200 */
[C---:B---3--:R-:W-:Y:S08]  /*5150*/  HMMA.16816.F32 R100, R152.reuse, R136, R100 ;  /* 0x000000889864723c */ /* 0x048ff00000001864 */
[C---:B------:R-:W-:Y:S01]  /*5160*/  HMMA.16816.F32 R96, R152.reuse, R138, R96 ;  /* 0x0000008a9860723c */ /* 0x040fe20000001860 */
[----:B------:R-:W3:Y:S07]  /*5170*/  LDSM.16.M88.4 R136, [R236+0x9000] ;  /* 0x00900000ec88783b */ /* 0x000eee0000000200 */
[C---:B----4-:R-:W-:Y:S07]  /*5180*/  HMMA.16816.F32 R92, R152.reuse, R144, R92 ;  /* 0x00000090985c723c */ /* 0x050fee000000185c */
[----:B------:R-:W-:Y:S01]  /*5190*/  IADD3 R144, R241, 0x2000, RZ ;  /* 0x00002000f1907810 */ /* 0x000fe20007ffe0ff */
[----:B------:R-:W-:Y:S03]  /*51a0*/  HMMA.16816.F32 R132, R152, R160, R132 ;  /* 0x000000a09884723c */ /* 0x000fe60000001884 */
[----:B------:R-:W-:-:S02]  /*51b0*/  @P0 IADD3 R239, R144, -0x40, RZ ;  /* 0xffffffc090ef0810 */ /* 0x000fc40007ffe0ff */
[----:B------:R-:W-:Y:S02]  /*51c0*/  PLOP3.LUT P0, PT, PT, PT, UP0, 0x80, 0x0 ;  /* 0x000000000000781c */ /* 0x000fe40003f0f008 */
[C---:B------:R-:W-:Y:S01]  /*51d0*/  IADD3 R232, R239.reuse, 0x4000, RZ ;  /* 0x00004000efe87810 */ /* 0x040fe20007ffe0ff */
[C---:B------:R-:W-:Y:S01]  /*51e0*/  HMMA.16816.F32 R128, R152.reuse, R162, R128 ;  /* 0x000000a29880723c */ /* 0x040fe20000001880 */
[----:B------:R-:W-:Y:S01]  /*51f0*/  LDSM.16.M88.4 R160, [R236+0x9800] ;  /* 0x00980000eca0783b */ /* 0x000fe20000000200 */
[----:B------:R-:W-:Y:S01]  /*5200*/  IMAD R224, R0, 0x2, R239 ;  /* 0x0000000200e07824 */ /* 0x000fe200078e02ef */
[C---:B------:R-:W-:Y:S02]  /*5210*/  IADD3 R231, R239.reuse, 0x4800, RZ ;  /* 0x00004800efe77810 */ /* 0x040fe40007ffe0ff */
[----:B------:R-:W-:Y:S01]  /*5220*/  LDSM.16.M88.4 R184, [R239+0x3000] ;  /* 0x00300000efb8783b */ /* 0x000fe20000000200 */
[C---:B------:R-:W-:Y:S02]  /*5230*/  IADD3 R230, R239.reuse, 0x5000, RZ ;  /* 0x00005000efe67810 */ /* 0x040fe40007ffe0ff */
[----:B-1----:R-:W-:Y:S01]  /*5240*/  HMMA.16816.F32 R124, R152, R156, R124 ;  /* 0x0000009c987c723c */ /* 0x002fe2000000187c */
[----:B------:R-:W-:Y:S01]  /*5250*/  LDSM.16.M88.4 R176, [R239+0x3800] ;  /* 0x00380000efb0783b */ /* 0x000fe20000000200 */
[----:B------:R-:W-:-:S02]  /*5260*/  IADD3 R229, R239, 0x5800, RZ ;  /* 0x00005800efe57810 */ /* 0x000fc40007ffe0ff */
[C---:B------:R-:W-:Y:S01]  /*5270*/  IADD3 R228, R239.reuse, 0x6000, RZ ;  /* 0x00006000efe47810 */ /* 0x040fe20007ffe0ff */
[----:B------:R-:W-:Y:S01]  /*5280*/  LDSM.16.M88.4 R172, [R239+0x4000] ;  /* 0x00400000efac783b */ /* 0x000fe20000000200 */
[C---:B------:R-:W-:Y:S02]  /*5290*/  IADD3 R227, R239.reuse, 0x6800, RZ ;  /* 0x00006800efe37810 */ /* 0x040fe40007ffe0ff */
[C---:B------:R-:W-:Y:S01]  /*52a0*/  HMMA.16816.F32 R120, R152.reuse, R158, R120 ;  /* 0x0000009e9878723c */ /* 0x040fe20000001878 */
[----:B------:R-:W1:Y:S01]  /*52b0*/  LDSM.16.M88.4 R156, [R236+0x8000] ;  /* 0x00800000ec9c783b */ /* 0x000e620000000200 */
[C---:B------:R-:W-:Y:S02]  /*52c0*/  IADD3 R226, R239.reuse, 0x7000, RZ ;  /* 0x00007000efe27810 */ /* 0x040fe40007ffe0ff */
[----:B------:R-:W-:Y:S01]  /*52d0*/  IADD3 R225, R239, 0x7800, RZ ;  /* 0x00007800efe17810 */ /* 0x000fe20007ffe0ff */
[----:B------:R-:W-:Y:S03]  /*52e0*/  LDSM.16.M88.4 R188, [R224+0x1800] ;  /* 0x00180000e0bc783b */ /* 0x000fe60000000200 */
[C---:B--2---:R-:W-:Y:S08]  /*52f0*/  HMMA.16816.F32 R116, R152.reuse, R148, R116 ;  /* 0x000000949874723c */ /* 0x044ff00000001874 */
[C---:B------:R-:W-:Y:S01]  /*5300*/  HMMA.16816.F32 R112, R152.reuse, R150, R112 ;  /* 0x000000969870723c */ /* 0x040fe20000001870 */
[----:B------:R-:W-:Y:S07]  /*5310*/  LDSM.16.M88.4 R148, [R240] ;  /* 0x00000000f094783b */ /* 0x000fee0000000200 */
[C---:B------:R-:W-:Y:S01]  /*5320*/  HMMA.16816.F32 R88, R152.reuse, R146, R88 ;  /* 0x000000929858723c */ /* 0x040fe20000001858 */
[----:B------:R-:W2:Y:S07]  /*5330*/  LDSM.16.M88.4 R144, [R239] ;  /* 0x00000000ef90783b */ /* 0x000eae0000000200 */
[C---:B-----5:R-:W-:Y:S08]  /*5340*/  HMMA.16816.F32 R76, R152.reuse, R140, R76 ;  /* 0x0000008c984c723c */ /* 0x060ff0000000184c */
[C---:B------:R-:W-:Y:S01]  /*5350*/  HMMA.16816.F32 R72, R152.reuse, R142, R72 ;  /* 0x0000008e9848723c */ /* 0x040fe20000001848 */
[----:B------:R-:W4:Y:S07]  /*5360*/  LDSM.16.M88.4 R140, [R239+0x1000] ;  /* 0x00100000ef8c783b */ /* 0x000f2e0000000200 */
[C---:B---3--:R-:W-:Y:S08]  /*5370*/  HMMA.16816.F32 R68, R152.reuse, R136, R68 ;  /* 0x000000889844723c */ /* 0x048ff00000001844 */
[C---:B------:R-:W-:Y:S01]  /*5380*/  HMMA.16816.F32 R64, R152.reuse, R138, R64 ;  /* 0x0000008a9840723c */ /* 0x040fe20000001840 */
[----:B------:R-:W3:Y:S07]  /*5390*/  LDSM.16.M88.4 R136, [R239+0x1800] ;  /* 0x00180000ef88783b */ /* 0x000eee0000000200 */
[C---:B------:R-:W-:Y:S08]  /*53a0*/  HMMA.16816.F32 R8, R152.reuse, R168, R8 ;  /* 0x000000a89808723c */ /* 0x040ff00000001808 */
[C---:B------:R-:W-:Y:S01]  /*53b0*/  HMMA.16816.F32 R52, R152.reuse, R170, R52 ;  /* 0x000000aa9834723c */ /* 0x040fe20000001834 */
[----:B------:R-:W-:Y:S07]  /*53c0*/  LDSM.16.M88.4 R168, [R239+0x5800] ;  /* 0x00580000efa8783b */ /* 0x000fee0000000200 */
[C---:B------:R-:W-:Y:S08]  /*53d0*/  HMMA.16816.F32 R48, R152.reuse, R164, R48 ;  /* 0x000000a49830723c */ /* 0x040ff00000001830 */
[C---:B------:R-:W-:Y:S01]  /*53e0*/  HMMA.16816.F32 R44, R152.reuse, R166, R44 ;  /* 0x000000a6982c723c */ /* 0x040fe2000000182c */
[----:B------:R-:W-:Y:S07]  /*53f0*/  LDSM.16.M88.4 R164, [R239+0x6000] ;  /* 0x00600000efa4783b */ /* 0x000fee0000000200 */
[C---:B-1----:R-:W-:Y:S08]  /*5400*/  HMMA.16816.F32 R84, R152.reuse, R156, R84 ;  /* 0x0000009c9854723c */ /* 0x042ff00000001854 */
[C---:B------:R-:W-:Y:S01]  /*5410*/  HMMA.16816.F32 R80, R152.reuse, R158, R80 ;  /* 0x0000009e9850723c */ /* 0x040fe20000001850 */
[----:B------:R-:W1:Y:S07]  /*5420*/  LDSM.16.M88.4 R156, [R239+0x800] ;  /* 0x00080000ef9c783b */ /* 0x000e6e0000000200 */
[C---:B------:R-:W-:Y:S08]  /*5430*/  HMMA.16816.F32 R60, R152.reuse, R160, R60 ;  /* 0x000000a0983c723c */ /* 0x040ff0000000183c */
[----:B------:R-:W-:Y:S01]  /*5440*/  HMMA.16816.F32 R56, R152, R162, R56 ;  /* 0x000000a29838723c */ /* 0x000fe20000001838 */
[----:B------:R-:W5:Y:S04]  /*5450*/  LDSM.16.M88.4 R152, [R239+0x2000] ;  /* 0x00200000ef98783b */ /* 0x000f680000000200 */
[----:B------:R-:W-:Y:S03]  /*5460*/  LDSM.16.M88.4 R160, [R239+0x6800] ;  /* 0x00680000efa0783b */ /* 0x000fe60000000200 */
[C---:B--2---:R-:W-:Y:S08]  /*5470*/  HMMA.16816.F32 R40, R148.reuse, R144, R40 ;  /* 0x000000909428723c */ /* 0x044ff00000001828 */
[C---:B------:R-:W-:Y:S01]  /*5480*/  HMMA.16816.F32 R36, R148.reuse, R146, R36 ;  /* 0x000000929424723c */ /* 0x040fe20000001824 */
[----:B------:R-:W2:Y:S07]  /*5490*/  LDSM.16.M88.4 R144, [R239+0x2800] ;  /* 0x00280000ef90783b */ /* 0x000eae0000000200 */
[C---:B----4-:R-:W-:Y:S08]  /*54a0*/  HMMA.16816.F32 R24, R148.reuse, R140, R24 ;  /* 0x0000008c9418723c */ /* 0x050ff00000001818 */
[C---:B------:R-:W-:Y:S01]  /*54b0*/  HMMA.16816.F32 R20, R148.reuse, R142, R20 ;  /* 0x0000008e9414723c */ /* 0x040fe20000001814 */
[----:B------:R-:W4:Y:S07]  /*54c0*/  LDSM.16.M88.4 R140, [R239+0x4800] ;  /* 0x00480000ef8c783b */ /* 0x000f2e0000000200 */
[C---:B---3--:R-:W-:Y:S08]  /*54d0*/  HMMA.16816.F32 R16, R148.reuse, R136, R16 ;  /* 0x000000889410723c */ /* 0x048ff00000001810 */
[C---:B------:R-:W-:Y:S01]  /*54e0*/  HMMA.16816.F32 R12, R148.reuse, R138, R12 ;  /* 0x0000008a940c723c */ /* 0x040fe2000000180c */
[----:B------:R-:W3:Y:S07]  /*54f0*/  LDSM.16.M88.4 R136, [R239+0x5000] ;  /* 0x00500000ef88783b */ /* 0x000eee0000000200 */
[C---:B-1----:R-:W-:Y:S08]  /*5500*/  HMMA.16816.F32 R32, R148.reuse, R156, R32 ;  /* 0x0000009c9420723c */ /* 0x042ff00000001820 */
[C---:B------:R-:W-:Y:S01]  /*5510*/  HMMA.16816.F32 R28, R148.reuse, R158, R28 ;  /* 0x0000009e941c723c */ /* 0x040fe2000000181c */
[----:B------:R-:W1:Y:S07]  /*5520*/  LDSM.16.M88.4 R156, [R239+0x7000] ;  /* 0x00700000ef9c783b */ /* 0x000e6e0000000200 */
[C---:B-----5:R-:W-:Y:S08]  /*5530*/  HMMA.16816.F32 R8, R148.reuse, R152, R8 ;  /* 0x000000989408723c */ /* 0x060ff00000001808 */
[C---:B------:R-:W-:Y:S01]  /*5540*/  HMMA.16816.F32 R52, R148.reuse, R154, R52 ;  /* 0x0000009a9434723c */ /* 0x040fe20000001834 */
[----:B------:R-:W5:Y:S07]  /*5550*/  LDSM.16.M88.4 R152, [R239+0x7800] ;  /* 0x00780000ef98783b */ /* 0x000f6e0000000200 */
[C---:B--2---:R-:W-:Y:S08]  /*5560*/  HMMA.16816.F32 R48, R148.reuse, R144, R48 ;  /* 0x000000909430723c */ /* 0x044ff00000001830 */
[C---:B------:R-:W-:Y:S01]  /*5570*/  HMMA.16816.F32 R44, R148.reuse, R146, R44 ;  /* 0x00000092942c723c */ /* 0x040fe2000000182c */
[----:B------:R-:W2:Y:S07]  /*5580*/  LDSM.16.M88.4 R144, [R224] ;  /* 0x00000000e090783b */ /* 0x000eae0000000200 */
[C---:B----4-:R-:W-:Y:S08]  /*5590*/  HMMA.16816.F32 R108, R148.reuse, R140, R108 ;  /* 0x0000008c946c723c */ /* 0x050ff0000000186c */
[C---:B------:R-:W-:Y:S01]  /*55a0*/  HMMA.16816.F32 R104, R148.reuse, R142, R104 ;  /* 0x0000008e9468723c */ /* 0x040fe20000001868 */
[----:B------:R-:W4:Y:S07]  /*55b0*/  LDSM.16.M88.4 R140, [R224+0x800] ;  /* 0x00080000e08c783b */ /* 0x000f2e0000000200 */
[C---:B---3--:R-:W-:Y:S08]  /*55c0*/  HMMA.16816.F32 R100, R148.reuse, R136, R100 ;  /* 0x000000889464723c */ /* 0x048ff00000001864 */
[C---:B------:R-:W-:Y:S01]  /*55d0*/  HMMA.16816.F32 R96, R148.reuse, R138, R96 ;  /* 0x0000008a9460723c */ /* 0x040fe20000001860 */
[----:B------:R-:W3:Y:S07]  /*55e0*/  LDSM.16.M88.4 R136, [R224+0x1000] ;  /* 0x00100000e088783b */ /* 0x000eee0000000200 */
[C---:B------:R-:W-:Y:S08]  /*55f0*/  HMMA.16816.F32 R132, R148.reuse, R184, R132 ;  /* 0x000000b89484723c */ /* 0x040ff00000001884 */
[C---:B------:R-:W-:Y:S01]  /*5600*/  HMMA.16816.F32 R128, R148.reuse, R186, R128 ;  /* 0x000000ba9480723c */ /* 0x040fe20000001880 */
[----:B------:R-:W1:Y:S07]  /*5610*/  LDSM.16.M88.4 R184, [R224+0x2000] ;  /* 0x00200000e0b8783b */ /* 0x000e6e0000000200 */
        /* <DEDUP_REMOVED lines=8> */
[----:B------:R-:W2:Y:S07]  /*56a0*/  LDSM.16.M88.4 R168, [R224+0x3800] ;  /* 0x00380000e0a8783b */ /* 0x000eae0000000200 */
[C---:B------:R-:W-:Y:S08]  /*56b0*/  HMMA.16816.F32 R84, R148.reuse, R164, R84 ;  /* 0x000000a49454723c */ /* 0x040ff00000001854 */
[C---:B------:R-:W-:Y:S01]  /*56c0*/  HMMA.16816.F32 R80, R148.reuse, R166, R80 ;  /* 0x000000a69450723c */ /* 0x040fe20000001850 */
[----:B------:R-:W2:Y:S07]  /*56d0*/  LDSM.16.M88.4 R164, [R224+0x4000] ;  /* 0x00400000e0a4783b */ /* 0x000eae0000000200 */
[C---:B------:R-:W-:Y:S08]  /*56e0*/  HMMA.16816.F32 R76, R148.reuse, R160, R76 ;  /* 0x000000a0944c723c */ /* 0x040ff0000000184c */
[C---:B------:R-:W-:Y:S01]  /*56f0*/  HMMA.16816.F32 R72, R148.reuse, R162, R72 ;  /* 0x000000a29448723c */ /* 0x040fe20000001848 */
[----:B------:R-:W3:Y:S07]  /*5700*/  LDSM.16.M88.4 R160, [R224+0x4800] ;  /* 0x00480000e0a0783b */ /* 0x000eee0000000200 */
[C---:B-1----:R-:W-:Y:S08]  /*5710*/  HMMA.16816.F32 R68, R148.reuse, R156, R68 ;  /* 0x0000009c9444723c */ /* 0x042ff00000001844 */
[C---:B------:R-:W-:Y:S01]  /*5720*/  HMMA.16816.F32 R64, R148.reuse, R158, R64 ;  /* 0x0000009e9440723c */ /* 0x040fe20000001840 */
[----:B------:R-:W1:Y:S07]  /*5730*/  LDSM.16.M88.4 R156, [R224+0x5000] ;  /* 0x00500000e09c783b */ /* 0x000e6e0000000200 */
[C---:B-----5:R-:W-:Y:S08]  /*5740*/  HMMA.16816.F32 R60, R148.reuse, R152, R60 ;  /* 0x00000098943c723c */ /* 0x060ff0000000183c */
[----:B------:R-:W-:Y:S01]  /*5750*/  HMMA.16816.F32 R56, R148, R154, R56 ;  /* 0x0000009a9438723c */ /* 0x000fe20000001838 */
[----:B------:R-:W5:Y:S04]  /*5760*/  LDSM.16.M88.4 R152, [R224+0x5800] ;  /* 0x00580000e098783b */ /* 0x000f680000000200 */
[----:B------:R-:W1:Y:S03]  /*5770*/  LDSM.16.M88.4 R148, [R224+0x6000] ;  /* 0x00600000e094783b */ /* 0x000e660000000200 */
[C---:B--2---:R-:W-:Y:S08]  /*5780*/  HMMA.16816.F32 R40, R180.reuse, R144, R40 ;  /* 0x00000090b428723c */ /* 0x044ff00000001828 */
[C---:B------:R-:W-:Y:S01]  /*5790*/  HMMA.16816.F32 R36, R180.reuse, R146, R36 ;  /* 0x00000092b424723c */ /* 0x040fe20000001824 */
[----:B------:R-:W2:Y:S07]  /*57a0*/  LDSM.16.M88.4 R144, [R224+0x6800] ;  /* 0x00680000e090783b */ /* 0x000eae0000000200 */
[C---:B----4-:R-:W-:Y:S08]  /*57b0*/  HMMA.16816.F32 R32, R180.reuse, R140, R32 ;  /* 0x0000008cb420723c */ /* 0x050ff00000001820 */
[C---:B------:R-:W-:Y:S01]  /*57c0*/  HMMA.16816.F32 R28, R180.reuse, R142, R28 ;  /* 0x0000008eb41c723c */ /* 0x040fe2000000181c */
[----:B------:R-:W4:Y:S07]  /*57d0*/  LDSM.16.M88.4 R140, [R224+0x7000] ;  /* 0x00700000e08c783b */ /* 0x000f2e0000000200 */
[C---:B---3--:R-:W-:Y:S08]  /*57e0*/  HMMA.16816.F32 R24, R180.reuse, R136, R24 ;  /* 0x00000088b418723c */ /* 0x048ff00000001818 */
[----:B------:R-:W-:Y:S01]  /*57f0*/  HMMA.16816.F32 R20, R180, R138, R20 ;  /* 0x0000008ab414723c */ /* 0x000fe20000001814 */
[----:B------:R-:W3:Y:S01]  /*5800*/  LDSM.16.M88.4 R136, [R224+0x7800] ;  /* 0x00780000e088783b */ /* 0x000ee20000000200 */
[----:B------:R-:W-:-:S06]  /*5810*/  DEPBAR.LE SB0, 0x0 ;  /* 0x000080000000791a */ /* 0x000fcc0000000000 */
[C---:B------:R-:W-:Y:S08]  /*5820*/  HMMA.16816.F32 R16, R180.reuse, R188, R16 ;  /* 0x000000bcb410723c */ /* 0x040ff00000001810 */
        /* <DEDUP_REMOVED lines=13> */
[C---:B-1----:R-:W-:Y:S08]  /*5900*/  HMMA.16816.F32 R100, R180.reuse, R156, R100 ;  /* 0x0000009cb464723c */ /* 0x042ff00000001864 */
[C---:B------:R-:W-:Y:S08]  /*5910*/  HMMA.16816.F32 R96, R180.reuse, R158, R96 ;  /* 0x0000009eb460723c */ /* 0x040ff00000001860 */
[C---:B-----5:R-:W-:Y:S08]  /*5920*/  HMMA.16816.F32 R92, R180.reuse, R152, R92 ;  /* 0x00000098b45c723c */ /* 0x060ff0000000185c */
[C---:B------:R-:W-:Y:S08]  /*5930*/  HMMA.16816.F32 R88, R180.reuse, R154, R88 ;  /* 0x0000009ab458723c */ /* 0x040ff00000001858 */
[C---:B------:R-:W-:Y:S08]  /*5940*/  HMMA.16816.F32 R84, R180.reuse, R148, R84 ;  /* 0x00000094b454723c */ /* 0x040ff00000001854 */
[C---:B------:R-:W-:Y:S08]  /*5950*/  HMMA.16816.F32 R80, R180.reuse, R150, R80 ;  /* 0x00000096b450723c */ /* 0x040ff00000001850 */
[C---:B--2---:R-:W-:Y:S08]  /*5960*/  HMMA.16816.F32 R76, R180.reuse, R144, R76 ;  /* 0x00000090b44c723c */ /* 0x044ff0000000184c */
[C---:B------:R-:W-:Y:S08]  /*5970*/  HMMA.16816.F32 R72, R180.reuse, R146, R72 ;  /* 0x00000092b448723c */ /* 0x040ff00000001848 */
[C---:B----4-:R-:W-:Y:S08]  /*5980*/  HMMA.16816.F32 R68, R180.reuse, R140, R68 ;  /* 0x0000008cb444723c */ /* 0x050ff00000001844 */
[C---:B------:R-:W-:Y:S08]  /*5990*/  HMMA.16816.F32 R64, R180.reuse, R142, R64 ;  /* 0x0000008eb440723c */ /* 0x040ff00000001840 */
[C---:B---3--:R-:W-:Y:S08]  /*59a0*/  HMMA.16816.F32 R60, R180.reuse, R136, R60 ;  /* 0x00000088b43c723c */ /* 0x048ff0000000183c */
[----:B------:R-:W-:Y:S01]  /*59b0*/  HMMA.16816.F32 R56, R180, R138, R56 ;  /* 0x0000008ab438723c */ /* 0x000fe20000001838 */
[----:B------:R-:W-:Y:S06]  /*59c0*/  BAR.SYNC.DEFER_BLOCKING 0x0 ;  /* 0x0000000000007b1d */ /* 0x000fec0000010000 */
[----:B------:R-:W-:Y:S05]  /*59d0*/  @!P0 BRA `(.L_x_760) ;  /* 0x000011b000008947 */ /* 0x000fea0003800000 */
[----:B------:R-:W-:-:S13]  /*59e0*/  PLOP3.LUT P1, PT, PT, PT, UP5, 0x80, 0x0 ;  /* 0x000000000000781c */ /* 0x000fda0003f2f058 */
[----:B------:R-:W-:Y:S05]  /*59f0*/  @!P1 BRA `(.L_x_761) ;  /* 0x0000047000009947 */ /* 0x000fea0003800000 */
[----:B------:R-:W1:Y:S01]  /*5a00*/  I2F.RP R137, UR7 ;  /* 0x0000000700897d06 */ /* 0x000e620008209400 */
[----:B------:R-:W-:Y:S01]  /*5a10*/  UIADD3 UR26, UR24, -0x100, URZ ;  /* 0xffffff00181a7890 */ /* 0x000fe2000fffe03f */
[----:B------:R-:W-:Y:S01]  /*5a20*/  IABS R5, UR24 ;  /* 0x0000001800057c13 */ /* 0x000fe20008000000 */
[----:B------:R-:W-:-:S03]  /*5a30*/  UMOV UR28, URZ ;  /* 0x0000003f001c7c82 */ /* 0x000fc60008000000 */
[----:B------:R-:W2:Y:S01]  /*5a40*/  R2UR UR15, R5 ;  /* 0x00000000050f73c2 */ /* 0x000ea200000e0000 */
[----:B------:R-:W-:-:S05]  /*5a50*/  IMAD.U32 R0, RZ, RZ, UR26 ;  /* 0x0000001aff007e24 */ /* 0x000fca000f8e00ff */
[----:B------:R-:W-:Y:S01]  /*5a60*/  IABS R0, R0 ;  /* 0x0000000000007213 */ /* 0x000fe20000000000 */
[----:B-1----:R-:W1:Y:S03]  /*5a70*/  MUFU.RCP R136, R137 ;  /* 0x0000008900887308 */ /* 0x002e660000001000 */
[----:B------:R-:W3:Y:S01]  /*5a80*/  R2UR UR8, R0 ;  /* 0x00000000000873c2 */ /* 0x000ee200000e0000 */
[----:B-1----:R-:W-:-:S06]  /*5a90*/  IADD3 R136, R136, 0xffffffe, RZ ;  /* 0x0ffffffe88887810 */ /* 0x002fcc0007ffe0ff */
[----:B------:R-:W1:Y:S02]  /*5aa0*/  F2I.FTZ.U32.TRUNC.NTZ R136, R136 ;  /* 0x0000008800887305 */ /* 0x000e64000021f000 */
[----:B-1----:R-:W1:Y:S02]  /*5ab0*/  R2UR UR29, R136 ;  /* 0x00000000881d73c2 */ /* 0x002e6400000e0000 */
[----:B-1----:R-:W-:-:S04]  /*5ac0*/  UIADD3 UR5, URZ, -UR29, URZ ;  /* 0x8000001d3f057290 */ /* 0x002fc8000fffe03f */
[----:B------:R-:W-:-:S04]  /*5ad0*/  UIMAD UR5, UR5, UR7, URZ ;  /* 0x00000007050572a4 */ /* 0x000fc8000f8e023f */
[----:B------:R-:W-:-:S04]  /*5ae0*/  UIMAD.WIDE.U32 UR28, UR29, UR5, UR28 ;  /* 0x000000051d1c72a5 */ /* 0x000fc8000f8e001c */
[----:B--2---:R-:W-:Y:S02]  /*5af0*/  UIMAD.WIDE.U32 UR30, UR29, UR15, URZ ;  /* 0x0000000f1d1e72a5 */ /* 0x004fe4000f8e003f */
[----:B---3--:R-:W-:-:S05]  /*5b00*/  UIMAD.WIDE.U32 UR28, UR29, UR8, URZ ;  /* 0x000000081d1c72a5 */ /* 0x008fca000f8e003f */
[----:B------:R-:W-:Y:S02]  /*5b10*/  UMOV UR27, UR31 ;  /* 0x0000001f001b7c82 */ /* 0x000fe40008000000 */
[----:B------:R-:W-:Y:S02]  /*5b20*/  UMOV UR25, UR29 ;  /* 0x0000001d00197c82 */ /* 0x000fe40008000000 */
[----:B------:R-:W-:Y:S02]  /*5b30*/  UIADD3 UR5, -UR25, URZ, URZ ;  /* 0x0000003f19057290 */ /* 0x000fe4000fffe13f */
[----:B------:R-:W-:Y:S02]  /*5b40*/  UIADD3 UR9, -UR27, URZ, URZ ;  /* 0x0000003f1b097290 */ /* 0x000fe4000fffe13f */
[----:B------:R-:W-:Y:S02]  /*5b50*/  UIMAD UR8, UR7, UR5, UR8 ;  /* 0x00000005070872a4 */ /* 0x000fe4000f8e0208 */
[----:B------:R-:W-:-:S02]  /*5b60*/  UIMAD UR9, UR7, UR9, UR15 ;  /* 0x00000009070972a4 */ /* 0x000fc4000f8e020f */
[----:B------:R-:W-:Y:S02]  /*5b70*/  UISETP.GT.U32.AND UP0, UPT, UR7, UR8, UPT ;  /* 0x000000080700728c */ /* 0x000fe4000bf04070 */
[----:B------:R-:W-:Y:S02]  /*5b80*/  UISETP.GT.U32.AND UP2, UPT, UR7, UR9, UPT ;  /* 0x000000090700728c */ /* 0x000fe4000bf44070 */
[----:B------:R-:W-:Y:S02]  /*5b90*/  ULDC UR5, c[0x0][0x2d0] ;  /* 0x0000b40000057ab9 */ /* 0x000fe40000000800 */
[----:B------:R-:W-:-:S05]  /*5ba0*/  ULOP3.LUT UR26, UR26, UR5, URZ, 0x3c, !UPT ;  /* 0x000000051a1a7292 */ /* 0x000fca000f8e3c3f */
[----:B------:R-:W-:Y:S02]  /*5bb0*/  @!UP0 UIADD3 UR8, UR8, -UR7, URZ ;  /* 0x8000000708088290 */ /* 0x000fe4000fffe03f */
[----:B------:R-:W-:Y:S02]  /*5bc0*/  @!UP2 UIADD3 UR9, UR9, -UR7, URZ ;  /* 0x800000070909a290 */ /* 0x000fe4000fffe03f */
[----:B------:R-:W-:Y:S02]  /*5bd0*/  UISETP.GE.U32.AND UP3, UPT, UR8, UR7, UPT ;  /* 0x000000070800728c */ /* 0x000fe4000bf66070 */
[----:B------:R-:W-:Y:S02]  /*5be0*/  UISETP.GE.U32.AND UP4, UPT, UR9, UR7, UPT ;  /* 0x000000070900728c */ /* 0x000fe4000bf86070 */
[----:B------:R-:W-:Y:S02]  /*5bf0*/  ULOP3.LUT UR8, UR24, UR5, URZ, 0x3c, !UPT ;  /* 0x0000000518087292 */ /* 0x000fe4000f8e3c3f */
[----:B------:R-:W-:-:S02]  /*5c00*/  @!UP0 UIADD3 UR25, UR25, 0x1, URZ ;  /* 0x0000000119198890 */ /* 0x000fc4000fffe03f */
[----:B------:R-:W-:Y:S02]  /*5c10*/  UISETP.GE.AND UP1, UPT, UR8, URZ, UPT ;  /* 0x0000003f0800728c */ /* 0x000fe4000bf26270 */
[----:B------:R-:W-:Y:S02]  /*5c20*/  UISETP.GE.AND UP0, UPT, UR26, URZ, UPT ;  /* 0x0000003f1a00728c */ /* 0x000fe4000bf06270 */
[----:B------:R-:W-:Y:S02]  /*5c30*/  @!UP2 UIADD3 UR27, UR27, 0x1, URZ ;  /* 0x000000011b1ba890 */ /* 0x000fe4000fffe03f */
[----:B------:R-:W-:Y:S02]  /*5c40*/  @UP3 UIADD3 UR25, UR25, 0x1, URZ ;  /* 0x0000000119193890 */ /* 0x000fe4000fffe03f */
[----:B------:R-:W-:Y:S02]  /*5c50*/  @UP4 UIADD3 UR27, UR27, 0x1, URZ ;  /* 0x000000011b1b4890 */ /* 0x000fe4000fffe03f */
[----:B------:R-:W-:-:S02]  /*5c60*/  UISETP.NE.AND UP2, UPT, URZ, UR5, UPT ;  /* 0x000000053f00728c */ /* 0x000fc4000bf45270 */
[----:B------:R-:W-:Y:S02]  /*5c70*/  ULOP3.LUT UR8, URZ, UR5, URZ, 0x33, !UPT ;  /* 0x000000053f087292 */ /* 0x000fe4000f8e333f */
[----:B------:R-:W-:Y:S02]  /*5c80*/  @!UP1 UIADD3 UR27, -UR27, URZ, URZ ;  /* 0x0000003f1b1b9290 */ /* 0x000fe4000fffe13f */
[----:B------:R-:W-:Y:S02]  /*5c90*/  @!UP0 UIADD3 UR25, -UR25, URZ, URZ ;  /* 0x0000003f19198290 */ /* 0x000fe4000fffe13f */
[----:B------:R-:W-:Y:S02]  /*5ca0*/  USEL UR27, UR8, UR27, !UP2 ;  /* 0x0000001b081b7287 */ /* 0x000fe4000d000000 */
[----:B------:R-:W-:Y:S02]  /*5cb0*/  USEL UR8, UR8, UR25, !UP2 ;  /* 0x0000001908087287 */ /* 0x000fe4000d000000 */
[----:B------:R-:W-:-:S02]  /*5cc0*/  UIMAD.WIDE UR28, UR27, 0x4, UR18 ;  /* 0x000000041b1c78a5 */ /* 0x000fc4000f8e0212 */
[----:B------:R-:W-:-:S04]  /*5cd0*/  UIMAD.WIDE UR30, UR8, 0x4, UR18 ;  /* 0x00000004081e78a5 */ /* 0x000fc8000f8e0212 */
[----:B------:R-:W-:Y:S01]  /*5ce0*/  MOV R138, UR28 ;  /* 0x0000001c008a7c02 */ /* 0x000fe20008000f00 */
[----:B------:R-:W-:Y:S01]  /*5cf0*/  IMAD.U32 R139, RZ, RZ, UR29 ;  /* 0x0000001dff8b7e24 */ /* 0x000fe2000f8e00ff */
[----:B------:R-:W-:Y:S01]  /*5d00*/  MOV R136, UR30 ;  /* 0x0000001e00887c02 */ /* 0x000fe20008000f00 */
[----:B------:R-:W-:-:S03]  /*5d10*/  IMAD.U32 R137, RZ, RZ, UR31 ;  /* 0x0000001fff897e24 */ /* 0x000fc6000f8e00ff */
[----:B------:R-:W2:Y:S04]  /*5d20*/  LDG.E R5, [R138.64] ;  /* 0x000000148a057981 */ /* 0x000ea8000c1e1900 */
[----:B------:R1:W2:Y:S01]  /*5d30*/  LDG.E R0, [R136.64] ;  /* 0x0000001488007981 */ /* 0x0002a2000c1e1900 */
[----:B------:R-:W-:-:S03]  /*5d40*/  UIADD3 UR15, UR27, -UR8, URZ ;  /* 0x800000081b0f7290 */ /* 0x000fc6000fffe03f */
[----:B------:R-:W-:Y:S02]  /*5d50*/  ULDC.64 UR8, c[0x0][0x198] ;  /* 0x0000660000087ab9 */ /* 0x000fe40000000a00 */
[----:B------:R-:W-:-:S04]  /*5d60*/  UIMAD UR15, UR15, UR5, -0x100 ;  /* 0xffffff000f0f74a4 */ /* 0x000fc8000f8e0205 */
[----:B------:R-:W-:Y:S02]  /*5d70*/  USHF.R.S32.HI UR5, URZ, 0x1f, UR15 ;  /* 0x0000001f3f057899 */ /* 0x000fe4000801140f */
[----:B------:R-:W-:Y:S02]  /*5d80*/  UIMAD.WIDE.U32 UR26, UR15, UR8, URZ ;  /* 0x000000080f1a72a5 */ /* 0x000fe4000f8e003f */
[----:B------:R-:W-:-:S04]  /*5d90*/  UIMAD UR5, UR5, UR8, URZ ;  /* 0x00000008050572a4 */ /* 0x000fc8000f8e023f */
[----:B------:R-:W-:-:S04]  /*5da0*/  UIMAD UR5, UR15, UR9, UR5 ;  /* 0x000000090f0572a4 */ /* 0x000fc8000f8e0205 */
[----:B------:R-:W-:Y:S01]  /*5db0*/  UIADD3 UR5, UR27, UR5, URZ ;  /* 0x000000051b057290 */ /* 0x000fe2000fffe03f */
[----:B-1----:R-:W-:Y:S01]  /*5dc0*/  MOV R137, UR27 ;  /* 0x0000001b00897c02 */ /* 0x002fe20008000f00 */
[----:B------:R-:W-:-:S04]  /*5dd0*/  IMAD.U32 R136, RZ, RZ, UR26 ;  /* 0x0000001aff887e24 */ /* 0x000fc8000f8e00ff */
[----:B------:R-:W-:Y:S01]  /*5de0*/  IMAD.U32 R137, RZ, RZ, UR5 ;  /* 0x00000005ff897e24 */ /* 0x000fe2000f8e00ff */
[----:B--2---:R-:W-:-:S04]  /*5df0*/  IADD3 R0, -R5, R0, RZ ;  /* 0x0000000005007210 */ /* 0x004fc80007ffe1ff */
[----:B------:R-:W-:Y:S01]  /*5e00*/  SHF.R.S32.HI R5, RZ, 0x1f, R0 ;  /* 0x0000001fff057819 */ /* 0x000fe20000011400 */
[----:B------:R-:W-:-:S04]  /*5e10*/  IMAD.WIDE.U32 R136, R0, c[0x0][0x180], R136 ;  /* 0x0000600000887a25 */ /* 0x000fc800078e0088 */
[----:B------:R-:W-:Y:S02]  /*5e20*/  IMAD R5, R5, c[0x0][0x180], RZ ;  /* 0x0000600005057a24 */ /* 0x000fe400078e02ff */
[----:B------:R-:W-:Y:S02]  /*5e30*/  IMAD.MOV.U32 R143, RZ, RZ, R136 ;  /* 0x000000ffff8f7224 */ /* 0x000fe400078e0088 */
[----:B------:R-:W-:-:S05]  /*5e40*/  IMAD R144, R0, c[0x0][0x184], R5 ;  /* 0x0000610000907a24 */ /* 0x000fca00078e0205 */
[----:B------:R-:W-:Y:S01]  /*5e50*/  IADD3 R144, R137, R144, RZ ;  /* 0x0000009089907210 */ /* 0x000fe20007ffe0ff */
[----:B------:R-:W-:Y:S05]  /*5e60*/  BRA `(.L_x_762) ;  /* 0x0000004000007947 */ /* 0x000fea0003800000 */
.L_x_761:
[----:B------:R-:W-:-:S04]  /*5e70*/  ULEA UR5, -UR4, URZ, 0x8 ;  /* 0x0000003f04057291 */ /* 0x000fc8000f8e413f */
[----:B------:R-:W-:Y:S02]  /*5e80*/  USHF.R.S32.HI UR8, URZ, 0x1f, UR5 ;  /* 0x0000001f3f087899 */ /* 0x000fe40008011405 */
[----:B------:R-:W-:-:S04]  /*5e90*/  MOV R143, UR5 ;  /* 0x00000005008f7c02 */ /* 0x000fc80008000f00 */
[----:B------:R-:W-:Y:S02]  /*5ea0*/  MOV R144, UR8 ;  /* 0x0000000800907c02 */ /* 0x000fe40008000f00 */
.L_x_762:
[----:B------:R-:W-:Y:S01]  /*5eb0*/  ISETP.GE.AND P1, PT, R246, c[0x0][0x220], PT ;  /* 0x00008800f6007a0c */ /* 0x000fe20003f26270 */
[----:B------:R-:W-:Y:S01]  /*5ec0*/  IMAD.U32 R5, RZ, RZ, UR4 ;  /* 0x00000004ff057e24 */ /* 0x000fe2000f8e00ff */
[----:B------:R-:W-:Y:S01]  /*5ed0*/  BSSY B0, `(.L_x_763) ;  /* 0x00000c8000007945 */ /* 0x000fe20003800000 */
[----:B------:R-:W-:Y:S02]  /*5ee0*/  IMAD.U32 R0, RZ, RZ, UR4 ;  /* 0x00000004ff007e24 */ /* 0x000fe4000f8e00ff */
[----:B------:R-:W-:Y:S02]  /*5ef0*/  IMAD.U32 R152, RZ, RZ, UR4 ;  /* 0x00000004ff987e24 */ /* 0x000fe4000f8e00ff */
[----:B------:R-:W-:Y:S02]  /*5f00*/  IMAD.U32 R174, RZ, RZ, UR4 ;  /* 0x00000004ffae7e24 */ /* 0x000fe4000f8e00ff */
[----:B------:R-:W-:Y:S02]  /*5f10*/  IMAD.U32 R172, RZ, RZ, UR4 ;  /* 0x00000004ffac7e24 */ /* 0x000fe4000f8e00ff */
[----:B------:R-:W-:-:S02]  /*5f20*/  IMAD.U32 R176, RZ, RZ, UR4 ;  /* 0x00000004ffb07e24 */ /* 0x000fc4000f8e00ff */
[----:B------:R-:W-:Y:S01]  /*5f30*/  @!P1 IMAD.MOV.U32 R141, RZ, RZ, c[0x0][0x19c] ;  /* 0x00006700ff8d9624 */ /* 0x000fe200078e00ff */
[CC--:B------:R-:W-:Y:S01]  /*5f40*/  @!P1 LEA R142, P2, R5.reuse, R202.reuse, 0x5 ;  /* 0x000000ca058e9211 */ /* 0x0c0fe200078428ff */
[----:B------:R-:W-:Y:S01]  /*5f50*/  @!P1 IMAD.MOV.U32 R139, RZ, RZ, c[0x0][0x19c] ;  /* 0x00006700ff8b9624 */ /* 0x000fe200078e00ff */
[----:B------:R1:W-:Y:S01]  /*5f60*/  @P1 STS.128 [R244+0x2000], RZ ;  /* 0x002000fff4001388 */ /* 0x0003e20000000c00 */
[----:B------:R-:W-:Y:S01]  /*5f70*/  @!P1 IMAD.MOV.U32 R137, RZ, RZ, c[0x0][0x19c] ;  /* 0x00006700ff899624 */ /* 0x000fe200078e00ff */
[----:B------:R-:W-:Y:S01]  /*5f80*/  @!P1 LEA.HI.X R141, R0, R203, R141, 0x5, P2 ;  /* 0x000000cb008d9211 */ /* 0x000fe200010f2c8d */
[----:B------:R-:W-:Y:S01]  /*5f90*/  @!P1 IMAD.WIDE.U32 R152, R152, 0x30, R202 ;  /* 0x0000003098989825 */ /* 0x000fe200078e00ca */
[----:B------:R-:W-:-:S03]  /*5fa0*/  @!P1 LEA R140, P2, R5, R202, 0x6 ;  /* 0x000000ca058c9211 */ /* 0x000fc600078430ff */
[----:B------:R-:W-:Y:S01]  /*5fb0*/  @!P1 IMAD.MOV.U32 R145, RZ, RZ, c[0x0][0x19c] ;  /* 0x00006700ff919624 */ /* 0x000fe200078e00ff */
[-C--:B------:R-:W-:Y:S01]  /*5fc0*/  @!P1 LEA.HI.X R139, R0, R203.reuse, R139, 0x6, P2 ;  /* 0x000000cb008b9211 */ /* 0x080fe200010f348b */
[----:B------:R-:W-:Y:S01]  /*5fd0*/  @!P1 IMAD.WIDE.U32 R174, R174, 0x60, R202 ;  /* 0x00000060aeae9825 */ /* 0x000fe200078e00ca */
[-C--:B------:R-:W-:Y:S02]  /*5fe0*/  @!P1 LEA R138, P2, R5, R202.reuse, 0x7 ;  /* 0x000000ca058a9211 */ /* 0x080fe400078438ff */
[----:B------:R-:W-:Y:S01]  /*5ff0*/  @!P1 IADD3 R5, P4, R143, R202, RZ ;  /* 0x000000ca8f059210 */ /* 0x000fe20007f9e0ff */
[----:B------:R-:W-:Y:S01]  /*6000*/  @!P1 IMAD R145, R145, 0x30, RZ ;  /* 0x0000003091919824 */ /* 0x000fe200078e02ff */
[----:B------:R-:W-:Y:S01]  /*6010*/  @!P1 LEA.HI.X R137, R0, R203, R137, 0x7, P2 ;  /* 0x000000cb00899211 */ /* 0x000fe200010f3c89 */
[----:B------:R-:W-:Y:S01]  /*6020*/  @!P1 IMAD.WIDE.U32 R172, R172, 0x70, R202 ;  /* 0x00000070acac9825 */ /* 0x000fe200078e00ca */
[----:B------:R-:W-:-:S03]  /*6030*/  @!P1 IADD3 R147, P3, P2, R143, UR23, R202 ;  /* 0x000000178f939c10 */ /* 0x000fc6000fa7e0ca */
[----:B------:R-:W-:Y:S01]  /*6040*/  @!P1 IMAD.MOV.U32 R149, RZ, RZ, c[0x0][0x19c] ;  /* 0x00006700ff959624 */ /* 0x000fe200078e00ff */
[C-C-:B------:R-:W-:Y:S01]  /*6050*/  @!P1 IADD3.X R136, R144.reuse, UR22, R203.reuse, P3, P2 ;  /* 0x0000001690889c10 */ /* 0x140fe20009fe44cb */
[----:B------:R-:W-:Y:S01]  /*6060*/  @!P1 IMAD.MOV.U32 R151, RZ, RZ, c[0x0][0x19c] ;  /* 0x00006700ff979624 */ /* 0x000fe200078e00ff */
[----:B------:R-:W-:Y:S01]  /*6070*/  @!P1 LEA R166, P2, R147, c[0x0][0x168], 0x1 ;  /* 0x00005a0093a69a11 */ /* 0x000fe200078408ff */
[----:B------:R-:W-:Y:S01]  /*6080*/  IMAD.U32 R158, RZ, RZ, UR4 ;  /* 0x00000004ff9e7e24 */ /* 0x000fe2000f8e00ff */
[----:B------:R-:W-:Y:S01]  /*6090*/  @!P1 IADD3 R150, P3, R143, R174, RZ ;  /* 0x000000ae8f969210 */ /* 0x000fe20007f7e0ff */
[----:B------:R-:W-:Y:S01]  /*60a0*/  IMAD.U32 R156, RZ, RZ, UR4 ;  /* 0x00000004ff9c7e24 */ /* 0x000fe2000f8e00ff */
[----:B------:R-:W-:Y:S01]  /*60b0*/  @!P1 LEA.HI.X R167, R147, c[0x0][0x16c], R136, 0x1, P2 ;  /* 0x00005b0093a79a11 */ /* 0x000fe200010f0c88 */
[C---:B------:R-:W-:Y:S01]  /*60c0*/  @!P1 IMAD.X R0, R144.reuse, 0x1, R203, P4 ;  /* 0x0000000190009824 */ /* 0x040fe200020e06cb */
[----:B------:R-:W-:Y:S01]  /*60d0*/  @!P1 IADD3 R146, P2, R143, R152, RZ ;  /* 0x000000988f929210 */ /* 0x000fe20007f5e0ff */
[----:B------:R-:W-:Y:S01]  /*60e0*/  @!P1 IMAD R149, R149, 0x60, RZ ;  /* 0x0000006095959824 */ /* 0x000fe200078e02ff */
[----:B------:R-:W-:Y:S01]  /*60f0*/  @!P1 LEA R168, P4, R5, c[0x0][0x168], 0x1 ;  /* 0x00005a0005a89a11 */ /* 0x000fe200078808ff */
[----:B------:R-:W-:Y:S01]  /*6100*/  @!P1 IMAD R151, R151, 0x70, RZ ;  /* 0x0000007097979824 */ /* 0x000fe200078e02ff */
[----:B------:R-:W-:Y:S01]  /*6110*/  @!P1 IADD3.X R145, R144, R153, R145, P2, !PT ;  /* 0x0000009990919210 */ /* 0x000fe200017fe491 */
[----:B------:R-:W-:Y:S01]  /*6120*/  @!P1 IMAD.WIDE.U32 R176, R176, 0x50, R202 ;  /* 0x00000050b0b09825 */ /* 0x000fe200078e00ca */
[----:B------:R-:W-:-:S02]  /*6130*/  @!P1 IADD3 R152, P2, R143, R172, RZ ;  /* 0x000000ac8f989210 */ /* 0x000fc40007f5e0ff */
[----:B------:R-:W-:Y:S01]  /*6140*/  @!P1 LEA.HI.X R169, R5, c[0x0][0x16c], R0, 0x1, P4 ;  /* 0x00005b0005a99a11 */ /* 0x000fe200020f0c00 */
[----:B------:R-:W-:Y:S01]  /*6150*/  @!P1 IMAD.WIDE.U32 R158, R158, 0x90, R202 ;  /* 0x000000909e9e9825 */ /* 0x000fe200078e00ca */
[C---:B------:R-:W-:Y:S02]  /*6160*/  @!P1 IADD3.X R149, R144.reuse, R175, R149, P3, !PT ;  /* 0x000000af90959210 */ /* 0x040fe40001ffe495 */
[----:B------:R-:W-:Y:S01]  /*6170*/  @!P1 IADD3.X R151, R144, R173, R151, P2, !PT ;  /* 0x000000ad90979210 */ /* 0x000fe200017fe497 */
[----:B------:R-:W-:Y:S01]  /*6180*/  @!P1 IMAD.WIDE.U32 R156, R156, 0xa0, R202 ;  /* 0x000000a09c9c9825 */ /* 0x000fe200078e00ca */
[C---:B------:R-:W-:Y:S01]  /*6190*/  @!P1 IADD3 R148, P4, R143.reuse, R176, RZ ;  /* 0x000000b08f949210 */ /* 0x040fe20007f9e0ff */
[----:B------:R-:W-:Y:S01]  /*61a0*/  @!PT LDS RZ, [RZ] ;  /* 0x00000000fffff984 */ /* 0x000fe20000000800 */
[----:B------:R-:W-:Y:S01]  /*61b0*/  @!PT LDS RZ, [RZ] ;  /* 0x00000000fffff984 */ /* 0x000fe20000000800 */
[----:B------:R-:W-:Y:S01]  /*61c0*/  @!PT LDS RZ, [RZ] ;  /* 0x00000000fffff984 */ /* 0x000fe20000000800 */
[----:B------:R1:W-:Y:S01]  /*61d0*/  @!P1 LDGSTS.E.BYPASS.LTC128B.128 [R244+0x2000], [R168.64] ;  /* 0x02000000a8f49fae */ /* 0x0003e2000b901d54 */
[C---:B------:R-:W-:Y:S01]  /*61e0*/  @!P1 IADD3 R154, P3, R143.reuse, R158, RZ ;  /* 0x0000009e8f9a9210 */ /* 0x040fe20007f7e0ff */
[----:B------:R-:W-:Y:S01]  /*61f0*/  @!P1 IMAD.MOV.U32 R147, RZ, RZ, c[0x0][0x19c] ;  /* 0x00006700ff939624 */ /* 0x000fe200078e00ff */
[----:B------:R-:W-:Y:S01]  /*6200*/  @!P1 IADD3 R156, P2, R143, R156, RZ ;  /* 0x0000009c8f9c9210 */ /* 0x000fe20007f5e0ff */
[----:B------:R-:W-:Y:S01]  /*6210*/  @!P1 IMAD.MOV.U32 R153, RZ, RZ, c[0x0][0x19c] ;  /* 0x00006700ff999624 */ /* 0x000fe200078e00ff */
[----:B------:R1:W-:Y:S01]  /*6220*/  @P1 STS.128 [R244+0x2800], RZ ;  /* 0x002800fff4001388 */ /* 0x0003e20000000c00 */
[----:B------:R-:W-:-:S02]  /*6230*/  @!P1 IMAD.MOV.U32 R155, RZ, RZ, c[0x0][0x19c] ;  /* 0x00006700ff9b9624 */ /* 0x000fc400078e00ff */
[----:B------:R-:W-:Y:S01]  /*6240*/  IMAD.U32 R170, RZ, RZ, UR4 ;  /* 0x00000004ffaa7e24 */ /* 0x000fe2000f8e00ff */
[----:B------:R-:W-:Y:S01]  /*6250*/  @!PT LDS RZ, [RZ] ;  /* 0x00000000fffff984 */ /* 0x000fe20000000800 */
[----:B------:R-:W-:Y:S01]  /*6260*/  @!PT LDS RZ, [RZ] ;  /* 0x00000000fffff984 */ /* 0x000fe20000000800 */
[----:B------:R-:W-:Y:S01]  /*6270*/  @!PT LDS RZ, [RZ] ;  /* 0x00000000fffff984 */ /* 0x000fe20000000800 */
[----:B------:R1:W-:Y:S01]  /*6280*/  @!P1 LDGSTS.E.BYPASS.LTC128B.128 [R244+0x2800], [R166.64] ;  /* 0x02800000a6f49fae */ /* 0x0003e2000b901d54 */
[----:B------:R-:W-:Y:S02]  /*6290*/  IMAD.U32 R164, RZ, RZ, UR4 ;  /* 0x00000004ffa47e24 */ /* 0x000fe4000f8e00ff */
[----:B------:R-:W-:Y:S01]  /*62a0*/  IMAD.U32 R162, RZ, RZ, UR4 ;  /* 0x00000004ffa27e24 */ /* 0x000fe2000f8e00ff */
[----:B------:R1:W-:Y:S01]  /*62b0*/  @P1 STS.128 [R244+0x3000], RZ ;  /* 0x003000fff4001388 */ /* 0x0003e20000000c00 */
[----:B------:R-:W-:Y:S02]  /*62c0*/  @!P1 IMAD R147, R147, 0x50, RZ ;  /* 0x0000005093939824 */ /* 0x000fe400078e02ff */
[----:B------:R-:W-:Y:S02]  /*62d0*/  @!P1 IMAD R153, R153, 0x90, RZ ;  /* 0x0000009099999824 */ /* 0x000fe400078e02ff */
[----:B------:R-:W-:Y:S01]  /*62e0*/  @!P1 IMAD R155, R155, 0xa0, RZ ;  /* 0x000000a09b9b9824 */ /* 0x000fe200078e02ff */
[----:B------:R-:W-:Y:S01]  /*62f0*/  @!P1 IADD3.X R147, R144, R177, R147, P4, !PT ;  /* 0x000000b190939210 */ /* 0x000fe200027fe493 */
[----:B------:R-:W-:Y:S01]  /*6300*/  @!P1 IMAD.WIDE.U32 R170, R170, 0xb0, R202 ;  /* 0x000000b0aaaa9825 */ /* 0x000fe200078e00ca */
[----:B------:R-:W-:-:S02]  /*6310*/  @!P1 IADD3.X R153, R144, R159, R153, P3, !PT ;  /* 0x0000009f90999210 */ /* 0x000fc40001ffe499 */
[----:B------:R-:W-:Y:S01]  /*6320*/  @!P1 IADD3.X R155, R144, R157, R155, P2, !PT ;  /* 0x0000009d909b9210 */ /* 0x000fe200017fe49b */
[----:B------:R-:W-:Y:S01]  /*6330*/  @!P1 IMAD.WIDE.U32 R164, R164, 0xc0, R202 ;  /* 0x000000c0a4a49825 */ /* 0x000fe200078e00ca */
[----:B------:R-:W-:-:S03]  /*6340*/  @!P1 IADD3 R157, P4, R143, R170, RZ ;  /* 0x000000aa8f9d9210 */ /* 0x000fc60007f9e0ff */
[----:B------:R-:W-:Y:S01]  /*6350*/  @!P1 IMAD.WIDE.U32 R162, R162, 0xd0, R202 ;  /* 0x000000d0a2a29825 */ /* 0x000fe200078e00ca */
[----:B------:R-:W-:-:S03]  /*6360*/  @!P1 IADD3 R158, P3, R143, R164, RZ ;  /* 0x000000a48f9e9210 */ /* 0x000fc60007f7e0ff */
[----:B------:R-:W-:Y:S01]  /*6370*/  @!P1 IMAD.MOV.U32 R136, RZ, RZ, c[0x0][0x19c] ;  /* 0x00006700ff889624 */ /* 0x000fe200078e00ff */
[----:B------:R-:W-:Y:S01]  /*6380*/  @!P1 IADD3 R159, P2, R143, R162, RZ ;  /* 0x000000a28f9f9210 */ /* 0x000fe20007f5e0ff */
[----:B------:R-:W-:Y:S02]  /*6390*/  @!P1 IMAD.MOV.U32 R5, RZ, RZ, c[0x0][0x19c] ;  /* 0x00006700ff059624 */ /* 0x000fe400078e00ff */
[----:B------:R-:W-:Y:S02]  /*63a0*/  @!P1 IMAD.MOV.U32 R0, RZ, RZ, c[0x0][0x19c] ;  /* 0x00006700ff009624 */ /* 0x000fe400078e00ff */
[----:B------:R-:W-:Y:S02]  /*63b0*/  @!P1 IMAD R136, R136, 0xb0, RZ ;  /* 0x000000b088889824 */ /* 0x000fe400078e02ff */
[----:B------:R-:W-:Y:S02]  /*63c0*/  @!P1 IMAD R5, R5, 0xc0, RZ ;  /* 0x000000c005059824 */ /* 0x000fe400078e02ff */
[----:B------:R-:W-:Y:S01]  /*63d0*/  @!P1 IMAD R0, R0, 0xd0, RZ ;  /* 0x000000d000009824 */ /* 0x000fe200078e02ff */
[C---:B------:R-:W-:Y:S01]  /*63e0*/  @!P1 IADD3.X R136, R144.reuse, R171, R136, P4, !PT ;  /* 0x000000ab90889210 */ /* 0x040fe200027fe488 */
[----:B------:R-:W-:Y:S01]  /*63f0*/  IMAD.U32 R160, RZ, RZ, UR4 ;  /* 0x00000004ffa07e24 */ /* 0x000fe2000f8e00ff */
[C---:B------:R-:W-:Y:S01]  /*6400*/  @!P1 IADD3.X R165, R144.reuse, R165, R5, P3, !PT ;  /* 0x000000a590a59210 */ /* 0x040fe20001ffe405 */
[----:B------:R-:W-:Y:S01]  /*6410*/  @!P1 IMAD.MOV.U32 R5, RZ, RZ, c[0x0][0x19c] ;  /* 0x00006700ff059624 */ /* 0x000fe200078e00ff */
[----:B------:R-:W-:Y:S01]  /*6420*/  @!P1 IADD3.X R0, R144, R163, R0, P2, !PT ;  /* 0x000000a390009210 */ /* 0x000fe200017fe400 */
[----:B------:R-:W-:Y:S01]  /*6430*/  @!P1 IMAD.WIDE.U32 R160, R160, 0xe0, R202 ;  /* 0x000000e0a0a09825 */ /* 0x000fe200078e00ca */
[----:B------:R-:W-:-:S02]  /*6440*/  @!P1 IADD3 R142, P4, R143, R142, RZ ;  /* 0x0000008e8f8e9210 */ /* 0x000fc40007f9e0ff */
[----:B------:R-:W-:Y:S01]  /*6450*/  @!P1 IADD3 R140, P3, R143, R140, RZ ;  /* 0x0000008c8f8c9210 */ /* 0x000fe20007f7e0ff */
[----:B------:R-:W-:Y:S01]  /*6460*/  @!P1 IMAD R5, R5, 0xe0, RZ ;  /* 0x000000e005059824 */ /* 0x000fe200078e02ff */
[C---:B------:R-:W-:Y:S01]  /*6470*/  @!P1 IADD3 R138, P2, R143.reuse, R138, RZ ;  /* 0x0000008a8f8a9210 */ /* 0x040fe20007f5e0ff */
[----:B------:R-:W-:Y:S01]  /*6480*/  @!P1 IMAD.X R141, R144, 0x1, R141, P4 ;  /* 0x00000001908d9824 */ /* 0x000fe200020e068d */
[----:B------:R-:W-:Y:S01]  /*6490*/  @!P1 LEA R170, P4, R140, c[0x0][0x168], 0x1 ;  /* 0x00005a008caa9a11 */ /* 0x000fe200078808ff */
[----:B------:R-:W-:Y:S01]  /*64a0*/  @!P1 IMAD.X R139, R144, 0x1, R139, P3 ;  /* 0x00000001908b9824 */ /* 0x000fe200018e068b */
[----:B------:R-:W-:Y:S01]  /*64b0*/  @!P1 LEA R162, P3, R138, c[0x0][0x168], 0x1 ;  /* 0x00005a008aa29a11 */ /* 0x000fe200078608ff */
[----:B------:R-:W-:Y:S01]  /*64c0*/  @!P1 IMAD.X R137, R144, 0x1, R137, P2 ;  /* 0x0000000190899824 */ /* 0x000fe200010e0689 */
[----:B------:R-:W-:Y:S02]  /*64d0*/  @!P1 LEA R172, P5, R142, c[0x0][0x168], 0x1 ;  /* 0x00005a008eac9a11 */ /* 0x000fe400078a08ff */
[----:B------:R-:W-:-:S02]  /*64e0*/  @!P1 IADD3 R160, P2, R143, R160, RZ ;  /* 0x000000a08fa09210 */ /* 0x000fc40007f5e0ff */
[----:B------:R-:W-:Y:S02]  /*64f0*/  @!P1 LEA.HI.X R171, R140, c[0x0][0x16c], R139, 0x1, P4 ;  /* 0x00005b008cab9a11 */ /* 0x000fe400020f0c8b */
[----:B------:R-:W-:Y:S02]  /*6500*/  @!P1 LEA.HI.X R163, R138, c[0x0][0x16c], R137, 0x1, P3 ;  /* 0x00005b008aa39a11 */ /* 0x000fe400018f0c89 */
[----:B------:R-:W-:Y:S02]  /*6510*/  @!P1 LEA R140, P3, R146, c[0x0][0x168], 0x1 ;  /* 0x00005a00928c9a11 */ /* 0x000fe400078608ff */
[----:B------:R-:W-:Y:S02]  /*6520*/  @!P1 LEA.HI.X R173, R142, c[0x0][0x16c], R141, 0x1, P5 ;  /* 0x00005b008ead9a11 */ /* 0x000fe400028f0c8d */
[----:B------:R-:W-:Y:S02]  /*6530*/  @!P1 IADD3.X R5, R144, R161, R5, P2, !PT ;  /* 0x000000a190059210 */ /* 0x000fe400017fe405 */
[----:B------:R-:W-:Y:S01]  /*6540*/  @!P1 LEA R138, P2, R148, c[0x0][0x168], 0x1 ;  /* 0x00005a00948a9a11 */ /* 0x000fe200078408ff */
[----:B------:R-:W-:Y:S01]  /*6550*/  @!PT LDS RZ, [RZ] ;  /* 0x00000000fffff984 */ /* 0x000fe20000000800 */
[----:B------:R-:W-:Y:S01]  /*6560*/  @!PT LDS RZ, [RZ] ;  /* 0x00000000fffff984 */ /* 0x000fe20000000800 */
[----:B------:R-:W-:Y:S01]  /*6570*/  @!PT LDS RZ, [RZ] ;  /* 0x00000000fffff984 */ /* 0x000fe20000000800 */
[----:B------:R1:W-:Y:S01]  /*6580*/  @!P1 LDGSTS.E.BYPASS.LTC128B.128 [R244+0x3000], [R172.64] ;  /* 0x03000000acf49fae */ /* 0x0003e2000b901d54 */
[----:B------:R-:W-:-:S02]  /*6590*/  @!P1 LEA.HI.X R141, R146, c[0x0][0x16c], R145, 0x1, P3 ;  /* 0x00005b00928d9a11 */ /* 0x000fc400018f0c91 */
[----:B------:R-:W-:Y:S01]  /*65a0*/  @!P1 LEA R176, P5, R150, c[0x0][0x168], 0x1 ;  /* 0x00005a0096b09a11 */ /* 0x000fe200078a08ff */
[----:B------:R1:W-:Y:S01]  /*65b0*/  @P1 STS.128 [R244+0x3800], RZ ;  /* 0x003800fff4001388 */ /* 0x0003e20000000c00 */
[----:B------:R-:W-:Y:S02]  /*65c0*/  @!P1 LEA.HI.X R139, R148, c[0x0][0x16c], R147, 0x1, P2 ;  /* 0x00005b00948b9a11 */ /* 0x000fe400010f0c93 */
[----:B------:R-:W-:Y:S01]  /*65d0*/  @!P1 LEA R174, P4, R152, c[0x0][0x168], 0x1 ;  /* 0x00005a0098ae9a11 */ /* 0x000fe200078808ff */
[----:B------:R-:W-:Y:S01]  /*65e0*/  @!PT LDS RZ, [RZ] ;  /* 0x00000000fffff984 */ /* 0x000fe20000000800 */
[----:B------:R-:W-:Y:S01]  /*65f0*/  @!PT LDS RZ, [RZ] ;  /* 0x00000000fffff984 */ /* 0x000fe20000000800 */
[----:B------:R-:W-:Y:S01]  /*6600*/  @!PT LDS RZ, [RZ] ;  /* 0x00000000fffff984 */ /* 0x000fe20000000800 */
[----:B------:R1:W-:Y:S01]  /*6610*/  @!P1 LDGSTS.E.BYPASS.LTC128B.128 [R244+0x3800], [R140.64] ;  /* 0x038000008cf49fae */ /* 0x0003e2000b901d54 */
[----:B------:R-:W-:Y:S02]  /*6620*/  @!P1 LEA.HI.X R177, R150, c[0x0][0x16c], R149, 0x1, P5 ;  /* 0x00005b0096b19a11 */ /* 0x000fe400028f0c95 */
[----:B------:R-:W-:Y:S01]  /*6630*/  @!P1 LEA R146, P2, R156, c[0x0][0x168], 0x1 ;  /* 0x00005a009c929a11 */ /* 0x000fe200078408ff */
[----:B------:R1:W-:Y:S01]  /*6640*/  @P1 STS.128 [R244+0x4000], RZ ;  /* 0x004000fff4001388 */ /* 0x0003e20000000c00 */
[----:B------:R-:W-:-:S02]  /*6650*/  @!P1 LEA R148, P3, R154, c[0x0][0x168], 0x1 ;  /* 0x00005a009a949a11 */ /* 0x000fc400078608ff */
[----:B------:R-:W-:Y:S01]  /*6660*/  @!P1 LEA.HI.X R175, R152, c[0x0][0x16c], R151, 0x1, P4 ;  /* 0x00005b0098af9a11 */ /* 0x000fe200020f0c97 */
[----:B------:R-:W-:Y:S01]  /*6670*/  @!PT LDS RZ, [RZ] ;  /* 0x00000000fffff984 */ /* 0x000fe20000000800 */
[----:B------:R-:W-:Y:S01]  /*6680*/  @!PT LDS RZ, [RZ] ;  /* 0x00000000fffff984 */ /* 0x000fe20000000800 */
[----:B------:R-:W-:Y:S01]  /*6690*/  @!PT LDS RZ, [RZ] ;  /* 0x00000000fffff984 */ /* 0x000fe20000000800 */
[----:B------:R1:W-:Y:S01]  /*66a0*/  @!P1 LDGSTS.E.BYPASS.LTC128B.128 [R244+0x4000], [R170.64] ;  /* 0x04000000aaf49fae */ /* 0x0003e2000b901d54 */
[----:B------:R-:W-:Y:S02]  /*66b0*/  @!P1 LEA.HI.X R147, R156, c[0x0][0x16c], R155, 0x1, P2 ;  /* 0x00005b009c939a11 */ /* 0x000fe400010f0c9b */
[----:B------:R-:W-:Y:S01]  /*66c0*/  @!P1 LEA.HI.X R149, R154, c[0x0][0x16c], R153, 0x1, P3 ;  /* 0x00005b009a959a11 */ /* 0x000fe200018f0c99 */
[----:B------:R1:W-:Y:S01]  /*66d0*/  @P1 STS.128 [R244+0x4800], RZ ;  /* 0x004800fff4001388 */ /* 0x0003e20000000c00 */
[----:B------:R-:W-:Y:S02]  /*66e0*/  @!P1 LEA R156, P5, R157, c[0x0][0x168], 0x1 ;  /* 0x00005a009d9c9a11 */ /* 0x000fe400078a08ff */
[----:B------:R-:W-:Y:S01]  /*66f0*/  @!P1 LEA R154, P4, R158, c[0x0][0x168], 0x1 ;  /* 0x00005a009e9a9a11 */ /* 0x000fe200078808ff */
[----:B------:R-:W-:Y:S01]  /*6700*/  @!PT LDS RZ, [RZ] ;  /* 0x00000000fffff984 */ /* 0x000fe20000000800 */
[----:B------:R-:W-:Y:S01]  /*6710*/  @!PT LDS RZ, [RZ] ;  /* 0x00000000fffff984 */ /* 0x000fe20000000800 */
[----:B------:R-:W-:Y:S01]  /*6720*/  @!PT LDS RZ, [RZ] ;  /* 0x00000000fffff984 */ /* 0x000fe20000000800 */
[----:B------:R1:W-:Y:S01]  /*6730*/  @!P1 LDGSTS.E.BYPASS.LTC128B.128 [R244+0x4800], [R138.64] ;  /* 0x048000008af49fae */ /* 0x0003e2000b901d54 */
[----:B------:R-:W-:-:S02]  /*6740*/  @!P1 LEA R152, P3, R159, c[0x0][0x168], 0x1 ;  /* 0x00005a009f989a11 */ /* 0x000fc400078608ff */
[----:B------:R-:W-:Y:S01]  /*6750*/  @!P1 LEA.HI.X R157, R157, c[0x0][0x16c], R136, 0x1, P5 ;  /* 0x00005b009d9d9a11 */ /* 0x000fe200028f0c88 */
[----:B------:R1:W-:Y:S01]  /*6760*/  @P1 STS.128 [R244+0x5000], RZ ;  /* 0x005000fff4001388 */ /* 0x0003e20000000c00 */
[----:B------:R-:W-:Y:S02]  /*6770*/  @!P1 LEA R150, P2, R160, c[0x0][0x168], 0x1 ;  /* 0x00005a00a0969a11 */ /* 0x000fe400078408ff */
[----:B------:R-:W-:Y:S01]  /*6780*/  @!P1 LEA.HI.X R155, R158, c[0x0][0x16c], R165, 0x1, P4 ;  /* 0x00005b009e9b9a11 */ /* 0x000fe200020f0ca5 */
[----:B------:R-:W-:Y:S01]  /*6790*/  @!PT LDS RZ, [RZ] ;  /* 0x00000000fffff984 */ /* 0x000fe20000000800 */
[----:B------:R-:W-:Y:S01]  /*67a0*/  @!PT LDS RZ, [RZ] ;  /* 0x00000000fffff984 */ /* 0x000fe20000000800 */
[----:B------:R-:W-:Y:S01]  /*67b0*/  @!PT LDS RZ, [RZ] ;  /* 0x00000000fffff984 */ /* 0x000fe20000000800 */
[----:B------:R1:W-:Y:S01]  /*67c0*/  @!P1 LDGSTS.E.BYPASS.LTC128B.128 [R244+0x5000], [R176.64] ;  /* 0x05000000b0f49fae */ /* 0x0003e2000b901d54 */
[----:B------:R-:W-:Y:S02]  /*67d0*/  @!P1 LEA.HI.X R153, R159, c[0x0][0x16c], R0, 0x1, P3 ;  /* 0x00005b009f999a11 */ /* 0x000fe400018f0c00 */
[----:B------:R-:W-:Y:S01]  /*67e0*/  @!P1 LEA.HI.X R151, R160, c[0x0][0x16c], R5, 0x1, P2 ;  /* 0x00005b00a0979a11 */ /* 0x000fe200010f0c05 */
[----:B------:R1:W-:Y:S04]  /*67f0*/  @P1 STS.128 [R244+0x5800], RZ ;  /* 0x005800fff4001388 */ /* 0x0003e80000000c00 */
[----:B------:R-:W-:Y:S01]  /*6800*/  @!PT LDS RZ, [RZ] ;  /* 0x00000000fffff984 */ /* 0x000fe20000000800 */
[----:B------:R-:W-:Y:S01]  /*6810*/  @!PT LDS RZ, [RZ] ;  /* 0x00000000fffff984 */ /* 0x000fe20000000800 */
[----:B------:R-:W-:Y:S01]  /*6820*/  @!PT LDS RZ, [RZ] ;  /* 0x00000000fffff984 */ /* 0x000fe20000000800 */
[----:B------:R1:W-:Y:S04]  /*6830*/  @!P1 LDGSTS.E.BYPASS.LTC128B.128 [R244+0x5800], [R174.64] ;  /* 0x05800000aef49fae */ /* 0x0003e8000b901d54 */
        /* <DEDUP_REMOVED lines=35> */
[----:B------:R1:W-:Y:S01]  /*6a70*/  @P1 STS.128 [R244+0x9800], RZ ;  /* 0x009800fff4001388 */ /* 0x0003e20000000c00 */
[----:B------:R-:W-:Y:S05]  /*6a80*/  @P1 BRA `(.L_x_764) ;  /* 0x000000c000001947 */ /* 0x000fea0003800000 */
[----:B------:R-:W-:Y:S01]  /*6a90*/  IMAD.U32 R0, RZ, RZ, UR4 ;  /* 0x00000004ff007e24 */ /* 0x000fe2000f8e00ff */
[----:B------:R-:W-:-:S02]  /*6aa0*/  ULDC UR5, c[0x0][0x19c] ;  /* 0x0000670000057ab9 */ /* 0x000fc40000000800 */
[----:B------:R-:W-:Y:S01]  /*6ab0*/  UIMAD UR5, UR5, 0xf0, URZ ;  /* 0x000000f0050578a4 */ /* 0x000fe2000f8e023f */
[----:B------:R-:W-:-:S05]  /*6ac0*/  IMAD.WIDE.U32 R136, R0, 0xf0, R202 ;  /* 0x000000f000887825 */ /* 0x000fca00078e00ca */
[----:B------:R-:W-:-:S04]  /*6ad0*/  IADD3 R5, P1, R143, R136, RZ ;  /* 0x000000888f057210 */ /* 0x000fc80007f3e0ff */
[----:B------:R-:W-:Y:S02]  /*6ae0*/  IADD3.X R0, R144, UR5, R137, P1, !PT ;  /* 0x0000000590007c10 */ /* 0x000fe40008ffe489 */
[----:B------:R-:W-:-:S04]  /*6af0*/  LEA R136, P1, R5, c[0x0][0x168], 0x1 ;  /* 0x00005a0005887a11 */ /* 0x000fc800078208ff */
[----:B------:R-:W-:-:S05]  /*6b00*/  LEA.HI.X R137, R5, c[0x0][0x16c], R0, 0x1, P1 ;  /* 0x00005b0005897a11 */ /* 0x000fca00008f0c00 */
[----:B------:R-:W-:Y:S01]  /*6b10*/  @!PT LDS RZ, [RZ] ;  /* 0x00000000fffff984 */ /* 0x000fe20000000800 */
[----:B------:R-:W-:Y:S01]  /*6b20*/  @!PT LDS RZ, [RZ] ;  /* 0x00000000fffff984 */ /* 0x000fe20000000800 */
[----:B------:R-:W-:Y:S01]  /*6b30*/  @!PT LDS RZ, [RZ] ;  /* 0x00000000fffff984 */ /* 0x000fe20000000800 */
[----:B------:R2:W-:Y:S04]  /*6b40*/  LDGSTS.E.BYPASS.LTC128B.128 [R244+0x9800], [R136.64] ;  /* 0x0980000088f47fae */ /* 0x0005e8000b901d54 */
.L_x_764:
[----:B------:R-:W-:Y:S05]  /*6b50*/  BSYNC B0 ;  /* 0x0000000000007941 */ /* 0x000fea0003800000 */
.L_x_763:
[----:B------:R-:W0:Y:S01]  /*6b60*/  LDGDEPBAR ;  /* 0x00000000000079af */ /* 0x000e220000000000 */
[----:B------:R-:W-:-:S04]  /*6b70*/  IADD3 R202, P1, R143, R202, RZ ;  /* 0x000000ca8fca7210 */ /* 0x000fc80007f3e0ff */
[----:B------:R-:W-:Y:S02]  /*6b80*/  IADD3.X R203, R144, R203, RZ, P1, !PT ;  /* 0x000000cb90cb7210 */ /* 0x000fe40000ffe4ff */
.L_x_760:
[----:B------:R-:W-:-:S04]  /*6b90*/  IADD3 R0, R2, UR24, RZ ;  /* 0x0000001802007c10 */ /* 0x000fc8000fffe0ff */
[C---:B------:R-:W-:Y:S02]  /*6ba0*/  IADD3 R5, R0.reuse, 0x1, RZ ;  /* 0x0000000100057810 */ /* 0x040fe40007ffe0ff */
[C---:B------:R-:W-:Y:S02]  /*6bb0*/  IADD3 R2, R0.reuse, 0x8, RZ ;  /* 0x0000000800027810 */ /* 0x040fe40007ffe0ff */
[CC--:B------:R-:W-:Y:S02]  /*6bc0*/  ISETP.GE.AND P4, PT, R5.reuse, R209.reuse, PT ;  /* 0x000000d10500720c */ /* 0x0c0fe40003f86270 */
[-C--:B------:R-:W-:Y:S02]  /*6bd0*/  ISETP.GE.AND P6, PT, R5, R208.reuse, PT ;  /* 0x000000d00500720c */ /* 0x080fe40003fc6270 */
[----:B------:R-:W-:Y:S02]  /*6be0*/  ISETP.GE.AND P1, PT, R0, R208, PT ;  /* 0x000000d00000720c */ /* 0x000fe40003f26270 */
[----:B------:R-:W-:-:S02]  /*6bf0*/  ISETP.GE.AND P3, PT, R2, R209, PT ;  /* 0x000000d10200720c */ /* 0x000fc40003f66270 */
[C---:B--2---:R-:W-:Y:S02]  /*6c00*/  IADD3 R136, R0.reuse, 0x9, RZ ;  /* 0x0000000900887810 */ /* 0x044fe40007ffe0ff */
[----:B------:R-:W-:Y:S02]  /*6c10*/  IADD3 R5, R0, 0x10, RZ ;  /* 0x0000001000057810 */ /* 0x000fe40007ffe0ff */
[----:B------:R-:W-:Y:S02]  /*6c20*/  ISETP.GE.AND P2, PT, R2, R208, PT ;  /* 0x000000d00200720c */ /* 0x000fe40003f46270 */
[----:B------:R-:W-:Y:S02]  /*6c30*/  FSEL R2, R42, -INF , !P1 ;  /* 0xff8000002a027808 */ /* 0x000fe40004800000 */
[----:B------:R-:W-:Y:S02]  /*6c40*/  FSEL R235, R43, -INF , !P6 ;  /* 0xff8000002beb7808 */ /* 0x000fe40007000000 */
[----:B------:R-:W-:-:S02]  /*6c50*/  FSEL R233, R36, -INF , !P3 ;  /* 0xff80000024e97808 */ /* 0x000fc40005800000 */
[CC--:B------:R-:W-:Y:S02]  /*6c60*/  ISETP.GE.AND P1, PT, R136.reuse, R209.reuse, PT ;  /* 0x000000d18800720c */ /* 0x0c0fe40003f26270 */
[-C--:B------:R-:W-:Y:S02]  /*6c70*/  ISETP.GE.AND P5, PT, R136, R208.reuse, PT ;  /* 0x000000d08800720c */ /* 0x080fe40003fa6270 */
[C---:B------:R-:W-:Y:S02]  /*6c80*/  ISETP.GE.AND P6, PT, R5.reuse, R209, PT ;  /* 0x000000d10500720c */ /* 0x040fe40003fc6270 */
[----:B------:R-:W-:Y:S02]  /*6c90*/  ISETP.GE.AND P3, PT, R5, R208, PT ;  /* 0x000000d00500720c */ /* 0x000fe40003f66270 */
[C---:B------:R-:W-:Y:S02]  /*6ca0*/  IADD3 R42, R0.reuse, 0x11, RZ ;  /* 0x00000011002a7810 */ /* 0x040fe40007ffe0ff */
[----:B------:R-:W-:-:S02]  /*6cb0*/  IADD3 R5, R0, 0x18, RZ ;  /* 0x0000001800057810 */ /* 0x000fc40007ffe0ff */
[----:B------:R-:W-:Y:S02]  /*6cc0*/  FSEL R38, R38, -INF , !P2 ;  /* 0xff80000026267808 */ /* 0x000fe40005000000 */
[----:B------:R-:W-:Y:S02]  /*6cd0*/  FSEL R37, R37, -INF , !P1 ;  /* 0xff80000025257808 */ /* 0x000fe40004800000 */
[----:B------:R-:W-:Y:S02]  /*6ce0*/  FSEL R237, R39, -INF , !P5 ;  /* 0xff80000027ed7808 */ /* 0x000fe40006800000 */
[----:B------:R-:W-:Y:S02]  /*6cf0*/  FSEL R32, R32, -INF , !P6 ;  /* 0xff80000020207808 */ /* 0x000fe40007000000 */
[C---:B------:R-:W-:Y:S02]  /*6d00*/  ISETP.GE.AND P2, PT, R42.reuse, R209, PT ;  /* 0x000000d12a00720c */ /* 0x040fe40003f46270 */
[----:B------:R-:W-:-:S02]  /*6d10*/  ISETP.GE.AND P1, PT, R42, R208, PT ;  /* 0x000000d02a00720c */ /* 0x000fc40003f26270 */
[C---:B------:R-:W-:Y:S02]  /*6d20*/  ISETP.GE.AND P5, PT, R5.reuse, R209, PT ;  /* 0x000000d10500720c */ /* 0x040fe40003fa6270 */
[----:B------:R-:W-:Y:S02]  /*6d30*/  ISETP.GE.AND P6, PT, R5, R208, PT ;  /* 0x000000d00500720c */ /* 0x000fe40003fc6270 */
[C---:B------:R-:W-:Y:S02]  /*6d40*/  IADD3 R36, R0.reuse, 0x19, RZ ;  /* 0x0000001900247810 */ /* 0x040fe40007ffe0ff */
[----:B------:R-:W-:Y:S02]  /*6d50*/  IADD3 R5, R0, 0x20, RZ ;  /* 0x0000002000057810 */ /* 0x000fe40007ffe0ff */
[----:B------:R-:W-:Y:S02]  /*6d60*/  FSEL R39, R34, -INF , !P3 ;  /* 0xff80000022277808 */ /* 0x000fe40005800000 */
[----:B------:R-:W-:-:S02]  /*6d70*/  FSEL R42, R33, -INF , !P2 ;  /* 0xff800000212a7808 */ /* 0x000fc40005000000 */
[----:B------:R-:W-:Y:S02]  /*6d80*/  FSEL R35, R35, -INF , !P1 ;  /* 0xff80000023237808 */ /* 0x000fe40004800000 */
[----:B------:R-:W-:Y:S02]  /*6d90*/  FSEL R28, R28, -INF , !P5 ;  /* 0xff8000001c1c7808 */ /* 0x000fe40006800000 */
[CC--:B------:R-:W-:Y:S02]  /*6da0*/  ISETP.GE.AND P3, PT, R36.reuse, R209.reuse, PT ;  /* 0x000000d12400720c */ /* 0x0c0fe40003f66270 */
[-C--:B------:R-:W-:Y:S02]  /*6db0*/  ISETP.GE.AND P2, PT, R36, R208.reuse, PT ;  /* 0x000000d02400720c */ /* 0x080fe40003f46270 */
[C---:B------:R-:W-:Y:S02]  /*6dc0*/  ISETP.GE.AND P1, PT, R5.reuse, R209, PT ;  /* 0x000000d10500720c */ /* 0x040fe40003f26270 */
[----:B------:R-:W-:-:S02]  /*6dd0*/  ISETP.GE.AND P5, PT, R5, R208, PT ;  /* 0x000000d00500720c */ /* 0x000fc40003fa6270 */
[C---:B------:R-:W-:Y:S02]  /*6de0*/  IADD3 R34, R0.reuse, 0x21, RZ ;  /* 0x0000002100227810 */ /* 0x040fe40007ffe0ff */
[----:B------:R-:W-:Y:S02]  /*6df0*/  IADD3 R5, R0, 0x28, RZ ;  /* 0x0000002800057810 */ /* 0x000fe40007ffe0ff */
[----:B------:R-:W-:Y:S02]  /*6e00*/  FSEL R33, R30, -INF , !P6 ;  /* 0xff8000001e217808 */ /* 0x000fe40007000000 */
        /* <DEDUP_REMOVED lines=9> */
[----:B-1----:R-:W-:Y:S02]  /*6ea0*/  FSEL R168, R26, -INF , !P5 ;  /* 0xff8000001aa87808 */ /* 0x002fe40006800000 */
        /* <DEDUP_REMOVED lines=29> */
[----:B------:R-:W-:Y:S02]  /*7080*/  IADD3 R12, R0, 0x49, RZ ;  /* 0x00000049000c7810 */ /* 0x000fe40007ffe0ff */
[----:B------:R-:W-:Y:S02]  /*7090*/  FSEL R136, R14, -INF , !P3 ;  /* 0xff8000000e887808 */ /* 0x000fe40005800000 */
[----:B------:R-:W-:Y:S02]  /*70a0*/  FSEL R143, R13, -INF , !P2 ;  /* 0xff8000000d8f7808 */ /* 0x000fe40005000000 */
[----:B------:R-:W-:Y:S02]  /*70b0*/  FSEL R139, R15, -INF , !P1 ;  /* 0xff8000000f8b7808 */ /* 0x000fe40004800000 */
[----:B------:R-:W-:Y:S02]  /*70c0*/  FSEL R146, R8, -INF , !P5 ;  /* 0xff80000008927808 */ /* 0x000fe40006800000 */
[----:B------:R-:W-:-:S02]  /*70d0*/  FSEL R147, R10, -INF , !P6 ;  /* 0xff8000000a937808 */ /* 0x000fc40007000000 */
[CC--:B------:R-:W-:Y:S02]  /*70e0*/  ISETP.GE.AND P3, PT, R16.reuse, R209.reuse, PT ;  /* 0x000000d11000720c */ /* 0x0c0fe40003f66270 */
[-C--:B------:R-:W-:Y:S02]  /*70f0*/  ISETP.GE.AND P2, PT, R16, R208.reuse, PT ;  /* 0x000000d01000720c */ /* 0x080fe40003f46270 */
[CC--:B------:R-:W-:Y:S02]  /*7100*/  ISETP.GE.AND P1, PT, R5.reuse, R209.reuse, PT ;  /* 0x000000d10500720c */ /* 0x0c0fe40003f26270 */
[----:B------:R-:W-:Y:S02]  /*7110*/  ISETP.GE.AND P5, PT, R5, R208, PT ;  /* 0x000000d00500720c */ /* 0x000fe40003fa6270 */
[----:B------:R-:W-:Y:S02]  /*7120*/  ISETP.GE.AND P6, PT, R12, R209, PT ;  /* 0x000000d10c00720c */ /* 0x000fe40003fc6270 */
[----:B------:R-:W-:-:S02]  /*7130*/  IADD3 R5, R0, 0x50, RZ ;  /* 0x0000005000057810 */ /* 0x000fc40007ffe0ff */
[----:B------:R-:W-:Y:S02]  /*7140*/  IADD3 R8, R0, 0x51, RZ ;  /* 0x0000005100087810 */ /* 0x000fe40007ffe0ff */
[----:B------:R-:W-:Y:S02]  /*7150*/  FSEL R155, R9, -INF , !P3 ;  /* 0xff800000099b7808 */ /* 0x000fe40005800000 */
[----:B------:R-:W-:Y:S02]  /*7160*/  FSEL R142, R11, -INF , !P2 ;  /* 0xff8000000b8e7808 */ /* 0x000fe40005000000 */
[----:B------:R-:W-:Y:S02]  /*7170*/  FSEL R148, R52, -INF , !P1 ;  /* 0xff80000034947808 */ /* 0x000fe40004800000 */
[----:B------:R-:W-:Y:S02]  /*7180*/  FSEL R144, R54, -INF , !P5 ;  /* 0xff80000036907808 */ /* 0x000fe40006800000 */
[----:B------:R-:W-:-:S02]  /*7190*/  FSEL R157, R53, -INF , !P6 ;  /* 0xff800000359d7808 */ /* 0x000fc40007000000 */
[-C--:B------:R-:W-:Y:S02]  /*71a0*/  ISETP.GE.AND P3, PT, R12, R208.reuse, PT ;  /* 0x000000d00c00720c */ /* 0x080fe40003f66270 */
[CC--:B------:R-:W-:Y:S02]  /*71b0*/  ISETP.GE.AND P2, PT, R5.reuse, R209.reuse, PT ;  /* 0x000000d10500720c */ /* 0x0c0fe40003f46270 */
[-C--:B------:R-:W-:Y:S02]  /*71c0*/  ISETP.GE.AND P1, PT, R5, R208.reuse, PT ;  /* 0x000000d00500720c */ /* 0x080fe40003f26270 */
[C---:B------:R-:W-:Y:S02]  /*71d0*/  ISETP.GE.AND P5, PT, R8.reuse, R209, PT ;  /* 0x000000d10800720c */ /* 0x040fe40003fa6270 */
[----:B------:R-:W-:Y:S02]  /*71e0*/  ISETP.GE.AND P6, PT, R8, R208, PT ;  /* 0x000000d00800720c */ /* 0x000fe40003fc6270 */
[----:B------:R-:W-:-:S02]  /*71f0*/  IADD3 R5, R0, 0x58, RZ ;  /* 0x0000005800057810 */ /* 0x000fc40007ffe0ff */
[----:B------:R-:W-:Y:S02]  /*7200*/  IADD3 R8, R0, 0x59, RZ ;  /* 0x0000005900087810 */ /* 0x000fe40007ffe0ff */
[----:B------:R-:W-:Y:S02]  /*7210*/  FSEL R153, R55, -INF , !P3 ;  /* 0xff80000037997808 */ /* 0x000fe40005800000 */
[----:B------:R-:W-:Y:S02]  /*7220*/  FSEL R249, R48, -INF , !P2 ;  /* 0xff80000030f97808 */ /* 0x000fe40005000000 */
[----:B------:R-:W-:Y:S02]  /*7230*/  FSEL R159, R50, -INF , !P1 ;  /* 0xff800000329f7808 */ /* 0x000fe40004800000 */
[----:B------:R-:W-:Y:S02]  /*7240*/  FSEL R169, R49, -INF , !P5 ;  /* 0xff80000031a97808 */ /* 0x000fe40006800000 */
[----:B------:R-:W-:-:S02]  /*7250*/  ISETP.GE.AND P3, PT, R5, R209, PT ;  /* 0x000000d10500720c */ /* 0x000fc40003f66270 */
[-C--:B------:R-:W-:Y:S02]  /*7260*/  ISETP.GE.AND P2, PT, R5, R208.reuse, PT ;  /* 0x000000d00500720c */ /* 0x080fe40003f46270 */
[C---:B------:R-:W-:Y:S02]  /*7270*/  ISETP.GE.AND P1, PT, R8.reuse, R209, PT ;  /* 0x000000d10800720c */ /* 0x040fe40003f26270 */
[----:B------:R-:W-:Y:S02]  /*7280*/  ISETP.GE.AND P5, PT, R8, R208, PT ;  /* 0x000000d00800720c */ /* 0x000fe40003fa6270 */
[C---:B------:R-:W-:Y:S02]  /*7290*/  IADD3 R5, R0.reuse, 0x60, RZ ;  /* 0x0000006000057810 */ /* 0x040fe40007ffe0ff */
[----:B------:R-:W-:Y:S02]  /*72a0*/  IADD3 R8, R0, 0x61, RZ ;  /* 0x0000006100087810 */ /* 0x000fe40007ffe0ff */
[----:B------:R-:W-:-:S02]  /*72b0*/  FSEL R150, R51, -INF , !P6 ;  /* 0xff80000033967808 */ /* 0x000fc40007000000 */
[----:B------:R-:W-:Y:S02]  /*72c0*/  FSEL R245, R44, -INF , !P3 ;  /* 0xff8000002cf57808 */ /* 0x000fe40005800000 */
[----:B------:R-:W-:Y:S02]  /*72d0*/  FSEL R251, R46, -INF , !P2 ;  /* 0xff8000002efb7808 */ /* 0x000fe40005000000 */
[----:B------:R-:W-:Y:S02]  /*72e0*/  FSEL R175, R45, -INF , !P1 ;  /* 0xff8000002daf7808 */ /* 0x000fe40004800000 */
[CC--:B------:R-:W-:Y:S02]  /*72f0*/  ISETP.GE.AND P6, PT, R5.reuse, R209.reuse, PT ;  /* 0x000000d10500720c */ /* 0x0c0fe40003fc6270 */
[----:B------:R-:W-:Y:S02]  /*7300*/  ISETP.GE.AND P3, PT, R5, R208, PT ;  /* 0x000000d00500720c */ /* 0x000fe40003f66270 */
[----:B------:R-:W-:-:S02]  /*7310*/  ISETP.GE.AND P2, PT, R8, R209, PT ;  /* 0x000000d10800720c */ /* 0x000fc40003f46270 */
[----:B------:R-:W-:Y:S02]  /*7320*/  ISETP.GE.AND P1, PT, R8, R208, PT ;  /* 0x000000d00800720c */ /* 0x000fe40003f26270 */
[C---:B------:R-:W-:Y:S02]  /*7330*/  IADD3 R5, R0.reuse, 0x68, RZ ;  /* 0x0000006800057810 */ /* 0x040fe40007ffe0ff */
[----:B------:R-:W-:Y:S02]  /*7340*/  IADD3 R8, R0, 0x69, RZ ;  /* 0x0000006900087810 */ /* 0x000fe40007ffe0ff */
[----:B------:R-:W-:Y:S02]  /*7350*/  FSEL R163, R47, -INF , !P5 ;  /* 0xff8000002fa37808 */ /* 0x000fe40006800000 */
[----:B------:R-:W-:Y:S02]  /*7360*/  FSEL R219, R132, -INF , !P6 ;  /* 0xff80000084db7808 */ /* 0x000fe40007000000 */
[----:B------:R-:W-:-:S02]  /*7370*/  FSEL R181, R134, -INF , !P3 ;  /* 0xff80000086b57808 */ /* 0x000fc40005800000 */
[----:B------:R-:W-:Y:S02]  /*7380*/  FSEL R197, R133, -INF , !P2 ;  /* 0xff80000085c57808 */ /* 0x000fe40005000000 */
        /* <DEDUP_REMOVED lines=39> */
[----:B------:R-:W-:Y:S02]  /*7600*/  ISETP.GE.AND P3, PT, R5, R208, PT ;  /* 0x000000d00500720c */ /* 0x000fe40003f66270 */
[----:B------:R-:W-:-:S02]  /*7610*/  ISETP.GE.AND P2, PT, R8, R209, PT ;  /* 0x000000d10800720c */ /* 0x000fc40003f46270 */
[----:B------:R-:W-:Y:S02]  /*7620*/  ISETP.GE.AND P1, PT, R8, R208, PT ;  /* 0x000000d00800720c */ /* 0x000fe40003f26270 */
[----:B------:R-:W-:Y:S02]  /*7630*/  IADD3 R8, R0, 0x91, RZ ;  /* 0x0000009100087810 */ /* 0x000fe40007ffe0ff */
[----:B------:R-:W-:Y:S02]  /*7640*/  FSEL R207, R123, -INF , !P6 ;  /* 0xff8000007bcf7808 */ /* 0x000fe40007000000 */
[----:B------:R-:W-:Y:S02]  /*7650*/  FMNMX.FTZ R9, R2, R235, !PT ;  /* 0x000000eb02097209 */ /* 0x000fe40007810000 */
[----:B------:R-:W-:Y:S02]  /*7660*/  ISETP.GE.AND P6, PT, R5, R209, PT ;  /* 0x000000d10500720c */ /* 0x000fe40003fc6270 */
[----:B------:R-:W-:-:S02]  /*7670*/  IADD3 R5, R0, 0x90, RZ ;  /* 0x0000009000057810 */ /* 0x000fc40007ffe0ff */
[----:B------:R-:W-:Y:S02]  /*7680*/  FSEL R179, R114, -INF , !P3 ;  /* 0xff80000072b37808 */ /* 0x000fe40005800000 */
[----:B------:R-:W-:Y:S02]  /*7690*/  FSEL R165, R113, -INF , !P2 ;  /* 0xff80000071a57808 */ /* 0x000fe40005000000 */
[C---:B------:R-:W-:Y:S02]  /*76a0*/  ISETP.GE.AND P3, PT, R8.reuse, R209, PT ;  /* 0x000000d10800720c */ /* 0x040fe40003f66270 */
[----:B------:R-:W-:Y:S02]  /*76b0*/  ISETP.GE.AND P2, PT, R8, R208, PT ;  /* 0x000000d00800720c */ /* 0x000fe40003f46270 */
[----:B------:R-:W-:Y:S02]  /*76c0*/  FMNMX.FTZ R8, R38, R9, !PT ;  /* 0x0000000926087209 */ /* 0x000fe40007810000 */
[----:B------:R-:W-:-:S02]  /*76d0*/  FSEL R183, R119, -INF , !P5 ;  /* 0xff80000077b77808 */ /* 0x000fc40006800000 */
[-C--:B------:R-:W-:Y:S02]  /*76e0*/  ISETP.GE.AND P5, PT, R5, R209.reuse, PT ;  /* 0x000000d10500720c */ /* 0x080fe40003fa6270 */
[----:B------:R-:W-:Y:S02]  /*76f0*/  FMNMX.FTZ R8, R237, R8, !PT ;  /* 0x00000008ed087209 */ /* 0x000fe40007810000 */
[----:B------:R-:W-:Y:S02]  /*7700*/  FSEL R135, R108, -INF , !P5 ;  /* 0xff8000006c877808 */ /* 0x000fe40006800000 */
[----:B------:R-:W-:Y:S02]  /*7710*/  ISETP.GE.AND P5, PT, R0, R209, PT ;  /* 0x000000d10000720c */ /* 0x000fe40003fa6270 */
[----:B------:R-:W-:Y:S02]  /*7720*/  FMNMX.FTZ R8, R39, R8, !PT ;  /* 0x0000000827087209 */ /* 0x000fe40007810000 */
[----:B------:R-:W-:-:S02]  /*7730*/  FSEL R41, R41, -INF , !P4 ;  /* 0xff80000029297808 */ /* 0x000fc40006000000 */
[----:B------:R-:W-:Y:S02]  /*7740*/  FSEL R40, R40, -INF , !P5 ;  /* 0xff80000028287808 */ /* 0x000fe40006800000 */
[----:B------:R-:W-:Y:S02]  /*7750*/  FMNMX.FTZ R10, R35, R8, !PT ;  /* 0x00000008230a7209 */ /* 0x000fe40007810000 */
[----:B------:R-:W-:Y:S02]  /*7760*/  FMNMX.FTZ R8, R40, R41, !PT ;  /* 0x0000002928087209 */ /* 0x000fe40007810000 */
[----:B------:R-:W-:Y:S02]  /*7770*/  FMNMX.FTZ R10, R33, R10, !PT ;  /* 0x0000000a210a7209 */ /* 0x000fe40007810000 */
[----:B------:R-:W-:Y:S02]  /*7780*/  FSEL R171, R112, -INF , !P6 ;  /* 0xff80000070ab7808 */ /* 0x000fe40007000000 */
[----:B------:R-:W-:-:S02]  /*7790*/  FMNMX.FTZ R8, R233, R8, !PT ;  /* 0x00000008e9087209 */ /* 0x000fc40007810000 */
[----:B------:R-:W-:Y:S02]  /*77a0*/  ISETP.GE.AND P6, PT, R5, R208, PT ;  /* 0x000000d00500720c */ /* 0x000fe40003fc6270 */
[----:B------:R-:W-:Y:S02]  /*77b0*/  FMNMX.FTZ R9, R31, R10, !PT ;  /* 0x0000000a1f097209 */ /* 0x000fe40007810000 */
[----:B------:R-:W-:Y:S02]  /*77c0*/  IADD3 R5, R0, 0x98, RZ ;  /* 0x0000009800057810 */ /* 0x000fe40007ffe0ff */
[----:B------:R-:W-:Y:S02]  /*77d0*/  FMNMX.FTZ R11, R37, R8, !PT ;  /* 0x00000008250b7209 */ /* 0x000fe40007810000 */
[----:B------:R-:W-:Y:S02]  /*77e0*/  FSEL R177, R115, -INF , !P1 ;  /* 0xff80000073b17808 */ /* 0x000fe40004800000 */
[----:B------:R-:W-:-:S02]  /*77f0*/  FMNMX.FTZ R9, R168, R9, !PT ;  /* 0x00000009a8097209 */ /* 0x000fc40007810000 */
[C---:B------:R-:W-:Y:S02]  /*7800*/  ISETP.GE.AND P4, PT, R5.reuse, R209, PT ;  /* 0x000000d10500720c */ /* 0x040fe40003f86270 */
[----:B------:R-:W-:Y:S02]  /*7810*/  ISETP.GE.AND P1, PT, R5, R208, PT ;  /* 0x000000d00500720c */ /* 0x000fe40003f26270 */
[----:B------:R-:W-:Y:S02]  /*7820*/  IADD3 R5, R0, 0x99, RZ ;  /* 0x0000009900057810 */ /* 0x000fe40007ffe0ff */
[----:B------:R-:W-:Y:S02]  /*7830*/  FMNMX.FTZ R11, R32, R11, !PT ;  /* 0x0000000b200b7209 */ /* 0x000fe40007810000 */
[----:B------:R-:W-:Y:S02]  /*7840*/  FMNMX.FTZ R9, R166, R9, !PT ;  /* 0x00000009a6097209 */ /* 0x000fe40007810000 */
[----:B------:R-:W-:-:S02]  /*7850*/  FSEL R161, R110, -INF , !P6 ;  /* 0xff8000006ea17808 */ /* 0x000fc40007000000 */
[----:B------:R-:W-:Y:S02]  /*7860*/  FSEL R109, R109, -INF , !P3 ;  /* 0xff8000006d6d7808 */ /* 0x000fe40005800000 */
[C---:B------:R-:W-:Y:S02]  /*7870*/  ISETP.GE.AND P6, PT, R5.reuse, R209, PT ;  /* 0x000000d10500720c */ /* 0x040fe40003fc6270 */
[----:B------:R-:W-:Y:S02]  /*7880*/  ISETP.GE.AND P3, PT, R5, R208, PT ;  /* 0x000000d00500720c */ /* 0x000fe40003f66270 */
[----:B------:R-:W-:Y:S02]  /*7890*/  IADD3 R5, R0, 0xa0, RZ ;  /* 0x000000a000057810 */ /* 0x000fe40007ffe0ff */
[----:B------:R-:W-:Y:S02]  /*78a0*/  FMNMX.FTZ R11, R42, R11, !PT ;  /* 0x0000000b2a0b7209 */ /* 0x000fe40007810000 */
[----:B------:R-:W-:-:S02]  /*78b0*/  FMNMX.FTZ R9, R164, R9, !PT ;  /* 0x00000009a4097209 */ /* 0x000fc40007810000 */
[----:B------:R-:W-:Y:S02]  /*78c0*/  FSEL R151, R111, -INF , !P2 ;  /* 0xff8000006f977808 */ /* 0x000fe40005000000 */
[C---:B------:R-:W-:Y:S02]  /*78d0*/  ISETP.GE.AND P5, PT, R5.reuse, R209, PT ;  /* 0x000000d10500720c */ /* 0x040fe40003fa6270 */
[----:B------:R-:W-:Y:S02]  /*78e0*/  ISETP.GE.AND P2, PT, R5, R208, PT ;  /* 0x000000d00500720c */ /* 0x000fe40003f46270 */
[----:B------:R-:W-:Y:S02]  /*78f0*/  FMNMX.FTZ R12, R28, R11, !PT ;  /* 0x0000000b1c0c7209 */ /* 0x000fe40007810000 */
[----:B------:R-:W-:Y:S02]  /*7900*/  IADD3 R5, R0, 0xa1, RZ ;  /* 0x000000a100057810 */ /* 0x000fe40007ffe0ff */
[----:B------:R-:W-:-:S02]  /*7910*/  FMNMX.FTZ R10, R162, R9, !PT ;  /* 0x00000009a20a7209 */ /* 0x000fc40007810000 */
[----:B------:R-:W-:Y:S02]  /*7920*/  IADD3 R8, R0, 0xa8, RZ ;  /* 0x000000a800087810 */ /* 0x000fe40007ffe0ff */
[----:B------:R-:W-:Y:S02]  /*7930*/  FSEL R129, R104, -INF , !P4 ;  /* 0xff80000068817808 */ /* 0x000fe40006000000 */
[----:B------:R-:W-:Y:S02]  /*7940*/  FSEL R149, R106, -INF , !P1 ;  /* 0xff8000006a957808 */ /* 0x000fe40004800000 */
[----:B------:R-:W-:Y:S02]  /*7950*/  FMNMX.FTZ R9, R43, R12, !PT ;  /* 0x0000000c2b097209 */ /* 0x000fe40007810000 */
[C---:B------:R-:W-:Y:S02]  /*7960*/  ISETP.GE.AND P4, PT, R5.reuse, R209, PT ;  /* 0x000000d10500720c */ /* 0x040fe40003f86270 */
[----:B------:R-:W-:-:S02]  /*7970*/  ISETP.GE.AND P1, PT, R5, R208, PT ;  /* 0x000000d00500720c */ /* 0x000fc40003f26270 */
[----:B------:R-:W-:Y:S02]  /*7980*/  FMNMX.FTZ R11, R137, R10, !PT ;  /* 0x0000000a890b7209 */ /* 0x000fe40007810000 */
[----:B------:R-:W-:Y:S02]  /*7990*/  FSEL R5, R105, -INF , !P6 ;  /* 0xff80000069057808 */ /* 0x000fe40007000000 */
[----:B------:R-:W-:Y:S02]  /*79a0*/  FSEL R145, R107, -INF , !P3 ;  /* 0xff8000006b917808 */ /* 0x000fe40005800000 */
[C---:B------:R-:W-:Y:S02]  /*79b0*/  ISETP.GE.AND P6, PT, R8.reuse, R209, PT ;  /* 0x000000d10800720c */ /* 0x040fe40003fc6270 */
[----:B------:R-:W-:Y:S02]  /*79c0*/  ISETP.GE.AND P3, PT, R8, R208, PT ;  /* 0x000000d00800720c */ /* 0x000fe40003f66270 */
[----:B------:R-:W-:-:S02]  /*79d0*/  IADD3 R8, R0, 0xa9, RZ ;  /* 0x000000a900087810 */ /* 0x000fc40007ffe0ff */
[----:B------:R-:W-:Y:S02]  /*79e0*/  FMNMX.FTZ R9, R160, R9, !PT ;  /* 0x00000009a0097209 */ /* 0x000fe40007810000 */
[----:B------:R-:W-:Y:S02]  /*79f0*/  FMNMX.FTZ R11, R152, R11, !PT ;  /* 0x0000000b980b7209 */ /* 0x000fe40007810000 */
[----:B------:R-:W-:Y:S02]  /*7a00*/  FSEL R100, R100, -INF , !P5 ;  /* 0xff80000064647808 */ /* 0x000fe40006800000 */
[----:B------:R-:W-:Y:S02]  /*7a10*/  FSEL R102, R102, -INF , !P2 ;  /* 0xff80000066667808 */ /* 0x000fe40005000000 */
[C---:B------:R-:W-:Y:S02]  /*7a20*/  ISETP.GE.AND P5, PT, R8.reuse, R209, PT ;  /* 0x000000d10800720c */ /* 0x040fe40003fa6270 */
[----:B------:R-:W-:-:S02]  /*7a30*/  ISETP.GE.AND P2, PT, R8, R208, PT ;  /* 0x000000d00800720c */ /* 0x000fc40003f46270 */
[----:B------:R-:W-:Y:S02]  /*7a40*/  FMNMX.FTZ R9, R156, R9, !PT ;  /* 0x000000099c097209 */ /* 0x000fe40007810000 */
[----:B------:R-:W-:Y:S02]  /*7a50*/  FMNMX.FTZ R8, R136, R11, !PT ;  /* 0x0000000b88087209 */ /* 0x000fe40007810000 */
[----:B------:R-:W-:Y:S02]  /*7a60*/  FMNMX.FTZ R9, R158, R9, !PT ;  /* 0x000000099e097209 */ /* 0x000fe40007810000 */
[----:B------:R-:W-:Y:S02]  /*7a70*/  FMNMX.FTZ R8, R139, R8, !PT ;  /* 0x000000088b087209 */ /* 0x000fe40007810000 */
[----:B------:R-:W-:Y:S02]  /*7a80*/  FMNMX.FTZ R11, R154, R9, !PT ;  /* 0x000000099a0b7209 */ /* 0x000fe40007810000 */
[----:B------:R-:W-:-:S02]  /*7a90*/  FMNMX.FTZ R13, R147, R8, !PT ;  /* 0x00000008930d7209 */ /* 0x000fc40007810000 */
[----:B------:R-:W-:Y:S02]  /*7aa0*/  FMNMX.FTZ R8, R138, R11, !PT ;  /* 0x0000000b8a087209 */ /* 0x000fe40007810000 */
[----:B------:R-:W-:Y:S02]  /*7ab0*/  FMNMX.FTZ R13, R142, R13, !PT ;  /* 0x0000000d8e0d7209 */ /* 0x000fe40007810000 */
[----:B------:R-:W-:Y:S02]  /*7ac0*/  IADD3 R10, R0, 0xb0, RZ ;  /* 0x000000b0000a7810 */ /* 0x000fe40007ffe0ff */
[----:B------:R-:W-:Y:S02]  /*7ad0*/  FMNMX.FTZ R11, R141, R8, !PT ;  /* 0x000000088d0b7209 */ /* 0x000fe40007810000 */
[----:B------:R-:W-:Y:S02]  /*7ae0*/  FMNMX.FTZ R8, R144, R13, !PT ;  /* 0x0000000d90087209 */ /* 0x000fe40007810000 */
[----:B------:R-:W-:-:S02]  /*7af0*/  FSEL R101, R101, -INF , !P4 ;  /* 0xff80000065657808 */ /* 0x000fc40006000000 */
[----:B------:R-:W-:Y:S02]  /*7b00*/  FSEL R103, R103, -INF , !P1 ;  /* 0xff80000067677808 */ /* 0x000fe40004800000 */
[C---:B------:R-:W-:Y:S02]  /*7b10*/  ISETP.GE.AND P4, PT, R10.reuse, R209, PT ;  /* 0x000000d10a00720c */ /* 0x040fe40003f86270 */
[----:B------:R-:W-:Y:S02]  /*7b20*/  ISETP.GE.AND P1, PT, R10, R208, PT ;  /* 0x000000d00a00720c */ /* 0x000fe40003f26270 */
[----:B------:R-:W-:Y:S02]  /*7b30*/  FMNMX.FTZ R10, R140, R11, !PT ;  /* 0x0000000b8c0a7209 */ /* 0x000fe40007810000 */
[----:B------:R-:W-:Y:S02]  /*7b40*/  FMNMX.FTZ R8, R153, R8, !PT ;  /* 0x0000000899087209 */ /* 0x000fe40007810000 */
[----:B------:R-:W-:-:S02]  /*7b50*/  FMNMX.FTZ R13, R143, R10, !PT ;  /* 0x0000000a8f0d7209 */ /* 0x000fc40007810000 */
        /* <DEDUP_REMOVED lines=18> */
[----:B------:R-:W-:Y:S02]  /*7c80*/  IADD3 R9, R0, 0xb1, RZ ;  /* 0x000000b100097810 */ /* 0x000fe40007ffe0ff */
[----:B------:R-:W-:Y:S02]  /*7c90*/  FMNMX.FTZ R8, R215, R8, !PT ;  /* 0x00000008d7087209 */ /* 0x000fe40007810000 */
[----:B------:R-:W-:Y:S02]  /*7ca0*/  FSEL R96, R96, -INF , !P6 ;  /* 0xff80000060607808 */ /* 0x000fe40007000000 */
[----:B------:R-:W-:Y:S02]  /*7cb0*/  FSEL R98, R98, -INF , !P3 ;  /* 0xff80000062627808 */ /* 0x000fe40005800000 */
[----:B------:R-:W-:Y:S02]  /*7cc0*/  FMNMX.FTZ R10, R197, R10, !PT ;  /* 0x0000000ac50a7209 */ /* 0x000fe40007810000 */
[----:B------:R-:W-:-:S02]  /*7cd0*/  ISETP.GE.AND P6, PT, R9, R209, PT ;  /* 0x000000d10900720c */ /* 0x000fc40003fc6270 */
[----:B------:R-:W-:Y:S02]  /*7ce0*/  ISETP.GE.AND P3, PT, R9, R208, PT ;  /* 0x000000d00900720c */ /* 0x000fe40003f66270 */
[----:B------:R-:W-:Y:S02]  /*7cf0*/  FMNMX.FTZ R8, R211, R8, !PT ;  /* 0x00000008d3087209 */ /* 0x000fe40007810000 */
[----:B------:R-:W-:Y:S02]  /*7d00*/  IADD3 R9, R0, 0xb8, RZ ;  /* 0x000000b800097810 */ /* 0x000fe40007ffe0ff */
[----:B------:R-:W-:Y:S02]  /*7d10*/  FMNMX.FTZ R10, R217, R10, !PT ;  /* 0x0000000ad90a7209 */ /* 0x000fe40007810000 */
[----:B------:R-:W-:Y:S02]  /*7d20*/  FSEL R97, R97, -INF , !P5 ;  /* 0xff80000061617808 */ /* 0x000fe40006800000 */
[----:B------:R-:W-:-:S02]  /*7d30*/  FSEL R99, R99, -INF , !P2 ;  /* 0xff80000063637808 */ /* 0x000fc40005000000 */
[----:B------:R-:W-:Y:S02]  /*7d40*/  FMNMX.FTZ R8, R207, R8, !PT ;  /* 0x00000008cf087209 */ /* 0x000fe40007810000 */
[C---:B------:R-:W-:Y:S02]  /*7d50*/  ISETP.GE.AND P5, PT, R9.reuse, R209, PT ;  /* 0x000000d10900720c */ /* 0x040fe40003fa6270 */
[----:B------:R-:W-:Y:S02]  /*7d60*/  ISETP.GE.AND P2, PT, R9, R208, PT ;  /* 0x000000d00900720c */ /* 0x000fe40003f46270 */
[----:B------:R-:W-:Y:S02]  /*7d70*/  IADD3 R9, R0, 0xb9, RZ ;  /* 0x000000b900097810 */ /* 0x000fe40007ffe0ff */
[----:B------:R-:W-:Y:S02]  /*7d80*/  FMNMX.FTZ R10, R205, R10, !PT ;  /* 0x0000000acd0a7209 */ /* 0x000fe40007810000 */
[----:B------:R-:W-:-:S02]  /*7d90*/  FMNMX.FTZ R8, R187, R8, !PT ;  /* 0x00000008bb087209 */ /* 0x000fc40007810000 */
[----:B------:R-:W-:Y:S02]  /*7da0*/  FSEL R92, R92, -INF , !P4 ;  /* 0xff8000005c5c7808 */ /* 0x000fe40006000000 */
[----:B------:R-:W-:Y:S02]  /*7db0*/  FSEL R94, R94, -INF , !P1 ;  /* 0xff8000005e5e7808 */ /* 0x000fe40004800000 */
[C---:B------:R-:W-:Y:S02]  /*7dc0*/  ISETP.GE.AND P4, PT, R9.reuse, R209, PT ;  /* 0x000000d10900720c */ /* 0x040fe40003f86270 */
[----:B------:R-:W-:Y:S02]  /*7dd0*/  ISETP.GE.AND P1, PT, R9, R208, PT ;  /* 0x000000d00900720c */ /* 0x000fe40003f26270 */
[----:B------:R-:W-:Y:S02]  /*7de0*/  IADD3 R9, R0, 0xc0, RZ ;  /* 0x000000c000097810 */ /* 0x000fe40007ffe0ff */
[----:B------:R-:W-:-:S02]  /*7df0*/  FMNMX.FTZ R10, R199, R10, !PT ;  /* 0x0000000ac70a7209 */ /* 0x000fc40007810000 */
[----:B------:R-:W-:Y:S02]  /*7e00*/  FMNMX.FTZ R8, R183, R8, !PT ;  /* 0x00000008b7087209 */ /* 0x000fe40007810000 */
[----:B------:R-:W-:Y:S02]  /*7e10*/  FSEL R93, R93, -INF , !P6 ;  /* 0xff8000005d5d7808 */ /* 0x000fe40007000000 */
[----:B------:R-:W-:Y:S02]  /*7e20*/  FSEL R95, R95, -INF , !P3 ;  /* 0xff8000005f5f7808 */ /* 0x000fe40005800000 */
[C---:B------:R-:W-:Y:S02]  /*7e30*/  ISETP.GE.AND P6, PT, R9.reuse, R209, PT ;  /* 0x000000d10900720c */ /* 0x040fe40003fc6270 */
[----:B------:R-:W-:Y:S02]  /*7e40*/  ISETP.GE.AND P3, PT, R9, R208, PT ;  /* 0x000000d00900720c */ /* 0x000fe40003f66270 */
        /* <DEDUP_REMOVED lines=23> */
[C---:B------:R-:W-:Y:S02]  /*7fc0*/  IADD3 R8, R0.reuse, 0xd1, RZ ;  /* 0x000000d100087810 */ /* 0x040fe40007ffe0ff */
[----:B------:R-:W-:-:S02]  /*7fd0*/  IADD3 R9, R0, 0xd0, RZ ;  /* 0x000000d000097810 */ /* 0x000fc40007ffe0ff */
[----:B------:R-:W-:Y:S02]  /*7fe0*/  FMNMX.FTZ R14, R167, R14, !PT ;  /* 0x0000000ea70e7209 */ /* 0x000fe40007810000 */
[----:B------:R-:W-:Y:S02]  /*7ff0*/  FMNMX.FTZ R12, R149, R12, !PT ;  /* 0x0000000c950c7209 */ /* 0x000fe40007810000 */
        /* <DEDUP_REMOVED lines=40> */
[----:B------:R-:W-:Y:S02]  /*8280*/  FMNMX.FTZ R11, R91, R12, !PT ;  /* 0x0000000c5b0b7209 */ /* 0x000fe40007810000 */
[----:B------:R-:W-:Y:S02]  /*8290*/  IADD3 R8, R0, 0xe1, RZ ;  /* 0x000000e100087810 */ /* 0x000fe40007ffe0ff */
[----:B------:R-:W-:Y:S02]  /*82a0*/  FMNMX.FTZ R9, R97, R10, !PT ;  /* 0x0000000a61097209 */ /* 0x000fe40007810000 */
[----:B------:R-:W-:Y:S02]  /*82b0*/  FMNMX.FTZ R12, R86, R11, !PT ;  /* 0x0000000b560c7209 */ /* 0x000fe40007810000 */
[----:B------:R-:W-:Y:S02]  /*82c0*/  FSEL R72, R72, -INF , !P6 ;  /* 0xff80000048487808 */ /* 0x000fe40007000000 */
[----:B------:R-:W-:-:S02]  /*82d0*/  FSEL R74, R74, -INF , !P3 ;  /* 0xff8000004a4a7808 */ /* 0x000fc40005800000 */
[C---:B------:R-:W-:Y:S02]  /*82e0*/  ISETP.GE.AND P6, PT, R8.reuse, R209, PT ;  /* 0x000000d10800720c */ /* 0x040fe40003fc6270 */
[----:B------:R-:W-:Y:S02]  /*82f0*/  ISETP.GE.AND P3, PT, R8, R208, PT ;  /* 0x000000d00800720c */ /* 0x000fe40003f66270 */
        /* <DEDUP_REMOVED lines=11> */
[----:B------:R-:W-:Y:S02]  /*83b0*/  FMNMX.FTZ R9, R89, R10, !PT ;  /* 0x0000000a59097209 */ /* 0x000fe40007810000 */
[----:B------:R-:W-:Y:S02]  /*83c0*/  FMNMX.FTZ R12, R78, R11, !PT ;  /* 0x0000000b4e0c7209 */ /* 0x000fe40007810000 */
[----:B------:R-:W-:Y:S02]  /*83d0*/  IADD3 R8, R0, 0xe9, RZ ;  /* 0x000000e900087810 */ /* 0x000fe40007ffe0ff */
[----:B------:R-:W-:Y:S02]  /*83e0*/  FMNMX.FTZ R10, R84, R9, !PT ;  /* 0x00000009540a7209 */ /* 0x000fe40007810000 */
[----:B------:R-:W-:-:S02]  /*83f0*/  FMNMX.FTZ R11, R79, R12, !PT ;  /* 0x0000000c4f0b7209 */ /* 0x000fc40007810000 */
[----:B------:R-:W-:Y:S02]  /*8400*/  FSEL R68, R68, -INF , !P4 ;  /* 0xff80000044447808 */ /* 0x000fe40006000000 */
[----:B------:R-:W-:Y:S02]  /*8410*/  FSEL R70, R70, -INF , !P1 ;  /* 0xff80000046467808 */ /* 0x000fe40004800000 */
[C---:B------:R-:W-:Y:S02]  /*8420*/  ISETP.GE.AND P4, PT, R8.reuse, R209, PT ;  /* 0x000000d10800720c */ /* 0x040fe40003f86270 */
[----:B------:R-:W-:Y:S02]  /*8430*/  ISETP.GE.AND P1, PT, R8, R208, PT ;  /* 0x000000d00800720c */ /* 0x000fe40003f26270 */
[----:B------:R-:W-:Y:S02]  /*8440*/  FMNMX.FTZ R9, R85, R10, !PT ;  /* 0x0000000a55097209 */ /* 0x000fe40007810000 */
[----:B------:R-:W-:-:S02]  /*8450*/  FMNMX.FTZ R8, R74, R11, !PT ;  /* 0x0000000b4a087209 */ /* 0x000fc40007810000 */
[----:B------:R-:W-:Y:S02]  /*8460*/  FMNMX.FTZ R12, R80, R9, !PT ;  /* 0x00000009500c7209 */ /* 0x000fe40007810000 */
[----:B------:R-:W-:Y:S02]  /*8470*/  FMNMX.FTZ R13, R75, R8, !PT ;  /* 0x000000084b0d7209 */ /* 0x000fe40007810000 */
[----:B------:R-:W-:Y:S02]  /*8480*/  FMNMX.FTZ R11, R81, R12, !PT ;  /* 0x0000000c510b7209 */ /* 0x000fe40007810000 */
[----:B------:R-:W-:Y:S02]  /*8490*/  FSEL R71, R71, -INF , !P3 ;  /* 0xff80000047477808 */ /* 0x000fe40005800000 */
[----:B------:R-:W-:Y:S02]  /*84a0*/  FMNMX.FTZ R12, R70, R13, !PT ;  /* 0x0000000d460c7209 */ /* 0x000fe40007810000 */
[----:B------:R-:W-:-:S02]  /*84b0*/  FMNMX.FTZ R14, R76, R11, !PT ;  /* 0x0000000b4c0e7209 */ /* 0x000fc40007810000 */
[----:B------:R-:W-:Y:S02]  /*84c0*/  IADD3 R10, R0, 0xf0, RZ ;  /* 0x000000f0000a7810 */ /* 0x000fe40007ffe0ff */
[----:B------:R-:W-:Y:S02]  /*84d0*/  FSEL R66, R66, -INF , !P2 ;  /* 0xff80000042427808 */ /* 0x000fe40005000000 */
[----:B------:R-:W-:Y:S02]  /*84e0*/  FMNMX.FTZ R13, R71, R12, !PT ;  /* 0x0000000c470d7209 */ /* 0x000fe40007810000 */
[----:B------:R-:W-:Y:S02]  /*84f0*/  FMNMX.FTZ R11, R77, R14, !PT ;  /* 0x0000000e4d0b7209 */ /* 0x000fe40007810000 */
[----:B------:R-:W-:Y:S02]  /*8500*/  IADD3 R9, R0, 0xf1, RZ ;  /* 0x000000f100097810 */ /* 0x000fe40007ffe0ff */
[----:B------:R-:W-:-:S02]  /*8510*/  ISETP.GE.AND P2, PT, R10, R208, PT ;  /* 0x000000d00a00720c */ /* 0x000fc40003f46270 */
[----:B------:R-:W-:Y:S02]  /*8520*/  FSEL R67, R67, -INF , !P1 ;  /* 0xff80000043437808 */ /* 0x000fe40004800000 */
[----:B------:R-:W-:Y:S02]  /*8530*/  FMNMX.FTZ R14, R66, R13, !PT ;  /* 0x0000000d420e7209 */ /* 0x000fe40007810000 */
[----:B------:R-:W-:Y:S02]  /*8540*/  FMNMX.FTZ R12, R72, R11, !PT ;  /* 0x0000000b480c7209 */ /* 0x000fe40007810000 */
[----:B------:R-:W-:Y:S02]  /*8550*/  IADD3 R8, R0, 0xf8, RZ ;  /* 0x000000f800087810 */ /* 0x000fe40007ffe0ff */
[----:B------:R-:W-:Y:S02]  /*8560*/  ISETP.GE.AND P1, PT, R9, R208, PT ;  /* 0x000000d00900720c */ /* 0x000fe40003f26270 */
[----:B------:R-:W-:-:S02]  /*8570*/  FSEL R62, R62, -INF , !P2 ;  /* 0xff8000003e3e7808 */ /* 0x000fc40005000000 */
[----:B------:R-:W-:Y:S02]  /*8580*/  FMNMX.FTZ R13, R67, R14, !PT ;  /* 0x0000000e430d7209 */ /* 0x000fe40007810000 */
[----:B------:R-:W-:Y:S02]  /*8590*/  FMNMX.FTZ R11, R73, R12, !PT ;  /* 0x0000000c490b7209 */ /* 0x000fe40007810000 */
[----:B------:R-:W-:Y:S02]  /*85a0*/  IADD3 R0, R0, 0xf9, RZ ;  /* 0x000000f900007810 */ /* 0x000fe40007ffe0ff */
[----:B------:R-:W-:Y:S02]  /*85b0*/  ISETP.GE.AND P2, PT, R8, R208, PT ;  /* 0x000000d00800720c */ /* 0x000fe40003f46270 */
[----:B------:R-:W-:Y:S02]  /*85c0*/  FSEL R63, R63, -INF , !P1 ;  /* 0xff8000003f3f7808 */ /* 0x000fe40004800000 */
[----:B------:R-:W-:-:S02]  /*85d0*/  FMNMX.FTZ R14, R62, R13, !PT ;  /* 0x0000000d3e0e7209 */ /* 0x000fc40007810000 */
[----:B------:R-:W-:Y:S02]  /*85e0*/  FSEL R69, R69, -INF , !P6 ;  /* 0xff80000045457808 */ /* 0x000fe40007000000 */
[----:B------:R-:W-:Y:S02]  /*85f0*/  FMNMX.FTZ R12, R68, R11, !PT ;  /* 0x0000000b440c7209 */ /* 0x000fe40007810000 */
[----:B------:R-:W-:Y:S02]  /*8600*/  ISETP.GE.AND P1, PT, R0, R208, PT ;  /* 0x000000d00000720c */ /* 0x000fe40003f26270 */
[----:B------:R-:W-:Y:S02]  /*8610*/  FSEL R104, R58, -INF , !P2 ;  /* 0xff8000003a687808 */ /* 0x000fe40005000000 */
[----:B------:R-:W-:Y:S02]  /*8620*/  FMNMX.FTZ R11, R63, R14, !PT ;  /* 0x0000000e3f0b7209 */ /* 0x000fe40007810000 */
[----:B------:R-:W-:-:S02]  /*8630*/  FMNMX.FTZ R13, R69, R12, !PT ;  /* 0x0000000c450d7209 */ /* 0x000fc40007810000 */
[----:B------:R-:W-:Y:S02]  /*8640*/  FSEL R64, R64, -INF , !P5 ;  /* 0xff80000040407808 */ /* 0x000fe40006800000 */
[----:B------:R-:W-:Y:S02]  /*8650*/  FSEL R105, R59, -INF , !P1 ;  /* 0xff8000003b697808 */ /* 0x000fe40004800000 */
[----:B------:R-:W-:Y:S02]  /*8660*/  FMNMX.FTZ R12, R104, R11, !PT ;  /* 0x0000000b680c7209 */ /* 0x000fe40007810000 */
[----:B------:R-:W-:Y:S02]  /*8670*/  ISETP.GE.AND P1, PT, R10, R209, PT ;  /* 0x000000d10a00720c */ /* 0x000fe40003f26270 */
[----:B------:R-:W-:Y:S02]  /*8680*/  FSEL R65, R65, -INF , !P4 ;  /* 0xff80000041417808 */ /* 0x000fe40006000000 */
[----:B------:R-:W-:-:S02]  /*8690*/  FMNMX.FTZ R14, R64, R13, !PT ;  /* 0x0000000d400e7209 */ /* 0x000fc40007810000 */
[----:B------:R-:W-:Y:S02]  /*86a0*/  FMNMX.FTZ R10, R105, R12, !PT ;  /* 0x0000000c690a7209 */ /* 0x000fe40007810000 */
[-C--:B------:R-:W-:Y:S02]  /*86b0*/  ISETP.GE.AND P2, PT, R9, R209.reuse, PT ;  /* 0x000000d10900720c */ /* 0x080fe40003f46270 */
[----:B------:R-:W-:Y:S01]  /*86c0*/  FSEL R60, R60, -INF , !P1 ;  /* 0xff8000003c3c7808 */ /* 0x000fe20004800000 */
[----:B------:R-:W1:Y:S01]  /*86d0*/  SHFL.BFLY PT, R9, R10, 0x2, 0x1f ;  /* 0x0c401f000a097f89 */ /* 0x000e6200000e0000 */
[----:B------:R-:W-:Y:S02]  /*86e0*/  FMNMX.FTZ R11, R65, R14, !PT ;  /* 0x0000000e410b7209 */ /* 0x000fe40007810000 */
[----:B------:R-:W-:Y:S02]  /*86f0*/  ISETP.GE.AND P1, PT, R8, R209, PT ;  /* 0x000000d10800720c */ /* 0x000fe40003f26270 */
[----:B------:R-:W-:-:S02]  /*8700*/  FSEL R61, R61, -INF , !P2 ;  /* 0xff8000003d3d7808 */ /* 0x000fc40005000000 */
[----:B------:R-:W-:Y:S02]  /*8710*/  FMNMX.FTZ R8, R60, R11, !PT ;  /* 0x0000000b3c087209 */ /* 0x000fe40007810000 */
[----:B------:R-:W-:Y:S02]  /*8720*/  ISETP.GE.AND P2, PT, R0, R209, PT ;  /* 0x000000d10000720c */ /* 0x000fe40003f46270 */
[----:B------:R-:W-:Y:S02]  /*8730*/  FSEL R106, R56, -INF , !P1 ;  /* 0xff800000386a7808 */ /* 0x000fe40004800000 */
[----:B------:R-:W-:Y:S02]  /*8740*/  FMNMX.FTZ R11, R61, R8, !PT ;  /* 0x000000083d0b7209 */ /* 0x000fe40007810000 */
[----:B------:R-:W-:Y:S02]  /*8750*/  FSEL R113, R57, -INF , !P2 ;  /* 0xff80000039717808 */ /* 0x000fe40005000000 */
[----:B------:R-:W-:-:S04]  /*8760*/  FMNMX.FTZ R0, R106, R11, !PT ;  /* 0x0000000b6a007209 */ /* 0x000fc80007810000 */
[----:B------:R-:W-:Y:S02]  /*8770*/  FMNMX.FTZ R13, R113, R0, !PT ;  /* 0x00000000710d7209 */ /* 0x000fe40007810000 */
[----:B-1----:R-:W-:-:S03]  /*8780*/  FMNMX.FTZ R11, R10, R9, !PT ;  /* 0x000000090a0b7209 */ /* 0x002fc60007810000 */
[----:B------:R-:W1:Y:S04]  /*8790*/  SHFL.BFLY PT, R8, R13, 0x2, 0x1f ;  /* 0x0c401f000d087f89 */ /* 0x000e6800000e0000 */
[----:B------:R-:W2:Y:S01]  /*87a0*/  SHFL.BFLY PT, R0, R11, 0x1, 0x1f ;  /* 0x0c201f000b007f89 */ /* 0x000ea200000e0000 */
[----:B-1----:R-:W-:Y:S02]  /*87b0*/  FMNMX.FTZ R9, R13, R8, !PT ;  /* 0x000000080d097209 */ /* 0x002fe40007810000 */
[----:B--2---:R-:W-:-:S03]  /*87c0*/  FMNMX.FTZ R0, R11, R0, !PT ;  /* 0x000000000b007209 */ /* 0x004fc60007810000 */
[----:B------:R-:W1:Y:S01]  /*87d0*/  SHFL.BFLY PT, R8, R9, 0x1, 0x1f ;  /* 0x0c201f0009087f89 */ /* 0x000e6200000e0000 */
[C---:B------:R-:W-:Y:S01]  /*87e0*/  FSETP.NEU.FTZ.AND P1, PT, R0.reuse, -INF , PT ;  /* 0xff8000000000780b */ /* 0x040fe20003f3d000 */
[----:B------:R-:W-:-:S05]  /*87f0*/  FMUL.FTZ R112, R0, c[0x0][0x23c] ;  /* 0x00008f0000707a20 */ /* 0x000fca0000410000 */
[----:B------:R-:W-:-:S05]  /*8800*/  FSEL R112, R112, RZ, P1 ;  /* 0x000000ff70707208 */ /* 0x000fca0000800000 */
[--C-:B------:R-:W-:Y:S02]  /*8810*/  FFMA.FTZ R107, R237, c[0x0][0x23c], -R112.reuse ;  /* 0x00008f00ed6b7a23 */ /* 0x100fe40000010870 */
[----:B------:R-:W-:Y:S02]  /*8820*/  IMAD.SHL.U32 R237, R4, 0x2, RZ ;  /* 0x0000000204ed7824 */ /* 0x000fe400078e00ff */
[--C-:B------:R-:W-:Y:S02]  /*8830*/  FFMA.FTZ R111, R2, c[0x0][0x23c], -R112.reuse ;  /* 0x00008f00026f7a23 */ /* 0x100fe40000010870 */
[----:B------:R-:W-:Y:S01]  /*8840*/  FFMA.FTZ R110, R235, c[0x0][0x23c], -R112 ;  /* 0x00008f00eb6e7a23 */ /* 0x000fe20000010870 */
[----:B------:R-:W-:Y:S01]  /*8850*/  LDSM.16.MT88.4 R20, [R237+0xa000] ;  /* 0x00a00000ed14783b */ /* 0x000fe20000004200 */
[--C-:B------:R-:W-:Y:S01]  /*8860*/  IMAD R235, R243, 0x2, R237.reuse ;  /* 0x00000002f3eb7824 */ /* 0x100fe200078e02ed */
[----:B------:R-:W-:Y:S01]  /*8870*/  MUFU.EX2 R107, R107 ;  /* 0x0000006b006b7308 */ /* 0x000fe20000000800 */
[----:B-1----:R-:W-:Y:S01]  /*8880*/  FMNMX.FTZ R2, R9, R8, !PT ;  /* 0x0000000809027209 */ /* 0x002fe20007810000 */
[----:B------:R-:W-:-:S02]  /*8890*/  IMAD R234, R3, 0x2, R237 ;  /* 0x0000000203ea7824 */ /* 0x000fc400078e02ed */
[----:B------:R-:W1:Y:S01]  /*88a0*/  LDSM.16.MT88.4 R12, [R235+0xa000] ;  /* 0x00a00000eb0c783b */ /* 0x000e620000004200 */
[C---:B------:R-:W-:Y:S01]  /*88b0*/  FSETP.NEU.FTZ.AND P1, PT, R2.reuse, -INF , PT ;  /* 0xff8000000200780b */ /* 0x040fe20003f3d000 */
[----:B------:R-:W-:Y:S02]  /*88c0*/  FMUL.FTZ R114, R2, c[0x0][0x23c] ;  /* 0x00008f0002727a20 */ /* 0x000fe40000410000 */
[--C-:B------:R-:W-:Y:S01]  /*88d0*/  FFMA.FTZ R108, R38, c[0x0][0x23c], -R112.reuse ;  /* 0x00008f00266c7a23 */ /* 0x100fe20000010870 */
[----:B------:R-:W2:Y:S01]  /*88e0*/  LDSM.16.MT88.4 R44, [R234+0xa000] ;  /* 0x00a00000ea2c783b */ /* 0x000ea20000004200 */
[----:B------:R-:W-:Y:S01]  /*88f0*/  MUFU.EX2 R111, R111 ;  /* 0x0000006f006f7308 */ /* 0x000fe20000000800 */
[----:B------:R-:W-:Y:S01]  /*8900*/  FSEL R114, R114, RZ, P1 ;  /* 0x000000ff72727208 */ /* 0x000fe20000800000 */
[--C-:B------:R-:W-:Y:S01]  /*8910*/  FFMA.FTZ R119, R31, c[0x0][0x23c], -R112.reuse ;  /* 0x00008f001f777a23 */ /* 0x100fe20000010870 */
[----:B------:R-:W-:Y:S01]  /*8920*/  LDSM.16.MT88.4 R56, [R234+0xa800] ;  /* 0x00a80000ea38783b */ /* 0x000fe20000004200 */
[----:B------:R-:W-:Y:S01]  /*8930*/  FFMA.FTZ R122, R39, c[0x0][0x23c], -R112 ;  /* 0x00008f00277a7a23 */ /* 0x000fe20000010870 */
[----:B------:R-:W-:Y:S01]  /*8940*/  LEA R252, P1, R202, c[0x0][0x168], 0x1 ;  /* 0x00005a00cafc7a11 */ /* 0x000fe200078208ff */
[----:B------:R-:W-:-:S02]  /*8950*/  FFMA.FTZ R115, R233, c[0x0][0x23c], -R114 ;  /* 0x00008f00e9737a23 */ /* 0x000fc40000010872 */
[--C-:B------:R-:W-:Y:S01]  /*8960*/  FFMA.FTZ R117, R40, c[0x0][0x23c], -R114.reuse ;  /* 0x00008f0028757a23 */ /* 0x100fe20000010872 */
[----:B------:R-:W3:Y:S01]  /*8970*/  MUFU.EX2 R110, R110 ;  /* 0x0000006e006e7308 */ /* 0x000ee20000000800 */
[--C-:B------:R-:W-:Y:S02]  /*8980*/  FFMA.FTZ R116, R41, c[0x0][0x23c], -R114.reuse ;  /* 0x00008f0029747a23 */ /* 0x100fe40000010872 */
[----:B------:R-:W-:Y:S02]  /*8990*/  FFMA.FTZ R4, R37, c[0x0][0x23c], -R114 ;  /* 0x00008f0025047a23 */ /* 0x000fe40000010872 */
[----:B------:R-:W-:Y:S02]  /*89a0*/  IMAD R233, R243, 0x2, R234 ;  /* 0x00000002f3e97824 */ /* 0x000fe400078e02ea */
[----:B------:R-:W-:Y:S01]  /*89b0*/  FFMA.FTZ R124, R28, c[0x0][0x23c], -R114 ;  /* 0x00008f001c7c7a23 */ /* 0x000fe20000010872 */
[----:B------:R-:W4:Y:S01]  /*89c0*/  MUFU.EX2 R108, R108 ;  /* 0x0000006c006c7308 */ /* 0x000f220000000800 */
[----:B------:R-:W-:Y:S01]  /*89d0*/  LDSM.16.MT88.4 R28, [R235+0xa800] ;  /* 0x00a80000eb1c783b */ /* 0x000fe20000004200 */
[----:B------:R-:W-:-:S02]  /*89e0*/  FFMA.FTZ R121, R35, c[0x0][0x23c], -R112 ;  /* 0x00008f0023797a23 */ /* 0x000fc40000010870 */
[----:B------:R-:W-:Y:S01]  /*89f0*/  FFMA.FTZ R120, R33, c[0x0][0x23c], -R112 ;  /* 0x00008f0021787a23 */ /* 0x000fe20000010870 */
[----:B------:R-:W5:Y:S01]  /*8a00*/  LDSM.16.MT88.4 R48, [R233+0xa000] ;  /* 0x00a00000e930783b */ /* 0x000f620000004200 */
[--C-:B------:R-:W-:Y:S02]  /*8a10*/  FFMA.FTZ R126, R32, c[0x0][0x23c], -R114.reuse ;  /* 0x00008f00207e7a23 */ /* 0x100fe40000010872 */
[----:B------:R-:W-:Y:S01]  /*8a20*/  MUFU.EX2 R117, R117 ;  /* 0x0000007500757308 */ /* 0x000fe20000000800 */
[----:B---3--:R-:W-:Y:S01]  /*8a30*/  F2FP.PACK_AB R37, R110, R111 ;  /* 0x0000006f6e25723e */ /* 0x008fe200000000ff */
[--C-:B------:R-:W-:Y:S01]  /*8a40*/  FFMA.FTZ R125, R42, c[0x0][0x23c], -R114.reuse ;  /* 0x00008f002a7d7a23 */ /* 0x100fe20000010872 */
[----:B------:R-:W3:Y:S01]  /*8a50*/  LDSM.16.MT88.4 R32, [R237+0xa800] ;  /* 0x00a80000ed20783b */ /* 0x000ee20000004200 */
[----:B------:R-:W-:Y:S02]  /*8a60*/  FFMA.FTZ R123, R43, c[0x0][0x23c], -R114 ;  /* 0x00008f002b7b7a23 */ /* 0x000fe40000010872 */
[--C-:B------:R-:W-:Y:S01]  /*8a70*/  FFMA.FTZ R118, R168, c[0x0][0x23c], -R112.reuse ;  /* 0x00008f00a8767a23 */ /* 0x100fe20000010870 */
[----:B------:R-:W1:Y:S01]  /*8a80*/  LDSM.16.MT88.4 R52, [R233+0xa800] ;  /* 0x00a80000e934783b */ /* 0x000e620000004200 */
[----:B------:R-:W2:Y:S01]  /*8a90*/  MUFU.EX2 R116, R116 ;  /* 0x0000007400747308 */ /* 0x000ea20000000800 */
[----:B----4-:R-:W-:Y:S01]  /*8aa0*/  F2FP.PACK_AB R39, R107, R108 ;  /* 0x0000006c6b27723e */ /* 0x010fe200000000ff */
[----:B------:R-:W-:-:S02]  /*8ab0*/  FFMA.FTZ R3, R166, c[0x0][0x23c], -R112 ;  /* 0x00008f00a6037a23 */ /* 0x000fc40000010870 */
[--C-:B------:R-:W-:Y:S02]  /*8ac0*/  FFMA.FTZ R127, R164, c[0x0][0x23c], -R112.reuse ;  /* 0x00008f00a47f7a23 */ /* 0x100fe40000010870 */
[----:B------:R-:W-:Y:S02]  /*8ad0*/  FFMA.FTZ R128, R162, c[0x0][0x23c], -R112 ;  /* 0x00008f00a2807a23 */ /* 0x000fe40000010870 */
[----:B------:R-:W-:Y:S01]  /*8ae0*/  MUFU.EX2 R115, R115 ;  /* 0x0000007300737308 */ /* 0x000fe20000000800 */
[--C-:B------:R-:W-:Y:S02]  /*8af0*/  FFMA.FTZ R130, R160, c[0x0][0x23c], -R114.reuse ;  /* 0x00008f00a0827a23 */ /* 0x100fe40000010872 */
[--C-:B------:R-:W-:Y:S02]  /*8b00*/  FFMA.FTZ R131, R156, c[0x0][0x23c], -R114.reuse ;  /* 0x00008f009c837a23 */ /* 0x100fe40000010872 */
[--C-:B------:R-:W-:Y:S02]  /*8b10*/  FFMA.FTZ R132, R158, c[0x0][0x23c], -R114.reuse ;  /* 0x00008f009e847a23 */ /* 0x100fe40000010872 */
[----:B------:R-:W-:Y:S01]  /*8b20*/  FFMA.FTZ R133, R154, c[0x0][0x23c], -R114 ;  /* 0x00008f009a857a23 */ /* 0x000fe20000010872 */
[----:B------:R-:W4:Y:S01]  /*8b30*/  MUFU.EX2 R4, R4 ;  /* 0x0000000400047308 */ /* 0x000f220000000800 */
[----:B--2---:R-:W-:Y:S01]  /*8b40*/  F2FP.PACK_AB R36, R116, R117 ;  /* 0x000000757424723e */ /* 0x004fe200000000ff */
[----:B------:R-:W-:-:S02]  /*8b50*/  FFMA.FTZ R137, R137, c[0x0][0x23c], -R112 ;  /* 0x00008f0089897a23 */ /* 0x000fc40000010870 */
[--C-:B------:R-:W-:Y:S02]  /*8b60*/  FFMA.FTZ R134, R152, c[0x0][0x23c], -R112.reuse ;  /* 0x00008f0098867a23 */ /* 0x100fe40000010870 */
[--C-:B------:R-:W-:Y:S02]  /*8b70*/  FFMA.FTZ R136, R136, c[0x0][0x23c], -R112.reuse ;  /* 0x00008f0088887a23 */ /* 0x100fe40000010870 */
[----:B------:R-:W-:Y:S01]  /*8b80*/  MUFU.EX2 R122, R122 ;  /* 0x0000007a007a7308 */ /* 0x000fe20000000800 */
[----:B------:R-:W-:Y:S02]  /*8b90*/  FFMA.FTZ R139, R139, c[0x0][0x23c], -R112 ;  /* 0x00008f008b8b7a23 */ /* 0x000fe40000010870 */
[--C-:B------:R-:W-:Y:S02]  /*8ba0*/  FFMA.FTZ R138, R138, c[0x0][0x23c], -R114.reuse ;  /* 0x00008f008a8a7a23 */ /* 0x100fe40000010872 */
[--C-:B------:R-:W-:Y:S02]  /*8bb0*/  FFMA.FTZ R141, R141, c[0x0][0x23c], -R114.reuse ;  /* 0x00008f008d8d7a23 */ /* 0x100fe40000010872 */
[--C-:B------:R-:W-:Y:S01]  /*8bc0*/  FFMA.FTZ R140, R140, c[0x0][0x23c], -R114.reuse ;  /* 0x00008f008c8c7a23 */ /* 0x100fe20000010872 */
[----:B----4-:R-:W-:Y:S01]  /*8bd0*/  F2FP.PACK_AB R38, R4, R115 ;  /* 0x000000730426723e */ /* 0x010fe200000000ff */
[----:B------:R-:W2:Y:S01]  /*8be0*/  MUFU.EX2 R121, R121 ;  /* 0x0000007900797308 */ /* 0x000ea20000000800 */
[----:B------:R-:W-:-:S02]  /*8bf0*/  FFMA.FTZ R143, R143, c[0x0][0x23c], -R114 ;  /* 0x00008f008f8f7a23 */ /* 0x000fc40000010872 */
[--C-:B------:R-:W-:Y:S02]  /*8c00*/  FFMA.FTZ R147, R147, c[0x0][0x23c], -R112.reuse ;  /* 0x00008f0093937a23 */ /* 0x100fe40000010870 */
[--C-:B------:R-:W-:Y:S01]  /*8c10*/  FFMA.FTZ R142, R142, c[0x0][0x23c], -R112.reuse ;  /* 0x00008f008e8e7a23 */ /* 0x100fe20000010870 */
[C---:B-1----:R-:W-:Y:S01]  /*8c20*/  HMMA.16816.F32 R16, R36.reuse, R12, RZ ;  /* 0x0000000c2410723c */ /* 0x042fe200000018ff */
[--C-:B------:R-:W-:Y:S01]  /*8c30*/  FFMA.FTZ R144, R144, c[0x0][0x23c], -R112.reuse ;  /* 0x00008f0090907a23 */ /* 0x100fe20000010870 */
[----:B------:R-:W-:Y:S01]  /*8c40*/  MUFU.EX2 R120, R120 ;  /* 0x0000007800787308 */ /* 0x000fe20000000800 */
[----:B------:R-:W-:Y:S02]  /*8c50*/  FFMA.FTZ R153, R153, c[0x0][0x23c], -R112 ;  /* 0x00008f0099997a23 */ /* 0x000fe40000010870 */
[--C-:B------:R-:W-:Y:S02]  /*8c60*/  FFMA.FTZ R146, R146, c[0x0][0x23c], -R114.reuse ;  /* 0x00008f0092927a23 */ /* 0x100fe40000010872 */
[--C-:B------:R-:W-:Y:S01]  /*8c70*/  FFMA.FTZ R155, R155, c[0x0][0x23c], -R114.reuse ;  /* 0x00008f009b9b7a23 */ /* 0x100fe20000010872 */
[----:B------:R-:W-:Y:S01]  /*8c80*/  HMMA.16816.F32 R12, R36, R14, RZ ;  /* 0x0000000e240c723c */ /* 0x000fe200000018ff */
[--C-:B------:R-:W-:Y:S01]  /*8c90*/  FFMA.FTZ R148, R148, c[0x0][0x23c], -R114.reuse ;  /* 0x00008f0094947a23 */ /* 0x100fe20000010872 */
[----:B------:R-:W-:Y:S01]  /*8ca0*/  MUFU.EX2 R119, R119 ;  /* 0x0000007700777308 */ /* 0x000fe20000000800 */
[----:B------:R-:W-:-:S02]  /*8cb0*/  FFMA.FTZ R157, R157, c[0x0][0x23c], -R114 ;  /* 0x00008f009d9d7a23 */ /* 0x000fc40000010872 */
[--C-:B------:R-:W-:Y:S02]  /*8cc0*/  FFMA.FTZ R159, R159, c[0x0][0x23c], -R112.reuse ;  /* 0x00008f009f9f7a23 */ /* 0x100fe40000010870 */
[--C-:B------:R-:W-:Y:S01]  /*8cd0*/  FFMA.FTZ R150, R150, c[0x0][0x23c], -R112.reuse ;  /* 0x00008f0096967a23 */ /* 0x100fe20000010870 */
[C---:B------:R-:W-:Y:S01]  /*8ce0*/  HMMA.16816.F32 R24, R36.reuse, R20, RZ ;  /* 0x000000142418723c */ /* 0x040fe200000018ff */
[--C-:B------:R-:W-:Y:S01]  /*8cf0*/  FFMA.FTZ R152, R251, c[0x0][0x23c], -R112.reuse ;  /* 0x00008f00fb987a23 */ /* 0x100fe20000010870 */
[----:B------:R-:W-:Y:S01]  /*8d00*/  MUFU.EX2 R126, R126 ;  /* 0x0000007e007e7308 */ /* 0x000fe20000000800 */
[----:B------:R-:W-:Y:S01]  /*8d10*/  FFMA.FTZ R163, R163, c[0x0][0x23c], -R112 ;  /* 0x00008f00a3a37a23 */ /* 0x000fe20000010870 */
[----:B------:R-:W-:Y:S01]  /*8d20*/  LEA.HI.X R251, R202, c[0x0][0x16c], R203, 0x1, P1 ;  /* 0x00005b00cafb7a11 */ /* 0x000fe200008f0ccb */
[--C-:B------:R-:W-:Y:S02]  /*8d30*/  FFMA.FTZ R154, R249, c[0x0][0x23c], -R114.reuse ;  /* 0x00008f00f99a7a23 */ /* 0x100fe40000010872 */
[--C-:B------:R-:W-:Y:S01]  /*8d40*/  FFMA.FTZ R169, R169, c[0x0][0x23c], -R114.reuse ;  /* 0x00008f00a9a97a23 */ /* 0x100fe20000010872 */
[----:B------:R-:W-:Y:S01]  /*8d50*/  HMMA.16816.F32 R8, R36, R44, RZ ;  /* 0x0000002c2408723c */ /* 0x000fe200000018ff */
[--C-:B------:R-:W-:Y:S01]  /*8d60*/  FFMA.FTZ R156, R245, c[0x0][0x23c], -R114.reuse ;  /* 0x00008f00f59c7a23 */ /* 0x100fe20000010872 */
[----:B------:R-:W1:Y:S01]  /*8d70*/  MUFU.EX2 R125, R125 ;  /* 0x0000007d007d7308 */ /* 0x000e620000000800 */
[----:B------:R-:W-:-:S02]  /*8d80*/  FFMA.FTZ R175, R175, c[0x0][0x23c], -R114 ;  /* 0x00008f00afaf7a23 */ /* 0x000fc40000010872 */
[--C-:B------:R-:W-:Y:S02]  /*8d90*/  FFMA.FTZ R181, R181, c[0x0][0x23c], -R112.reuse ;  /* 0x00008f00b5b57a23 */ /* 0x100fe40000010870 */
[--C-:B------:R-:W-:Y:S01]  /*8da0*/  FFMA.FTZ R158, R223, c[0x0][0x23c], -R112.reuse ;  /* 0x00008f00df9e7a23 */ /* 0x100fe20000010870 */
[C---:B------:R-:W-:Y:S01]  /*8db0*/  HMMA.16816.F32 R20, R36.reuse, R22, RZ ;  /* 0x000000162414723c */ /* 0x040fe200000018ff */
[--C-:B------:R-:W-:Y:S01]  /*8dc0*/  FFMA.FTZ R160, R221, c[0x0][0x23c], -R112.reuse ;  /* 0x00008f00dda07a23 */ /* 0x100fe20000010870 */
[----:B------:R-:W-:Y:S01]  /*8dd0*/  MUFU.EX2 R124, R124 ;  /* 0x0000007c007c7308 */ /* 0x000fe20000000800 */
[----:B------:R-:W-:Y:S02]  /*8de0*/  FFMA.FTZ R185, R185, c[0x0][0x23c], -R112 ;  /* 0x00008f00b9b97a23 */ /* 0x000fe40000010870 */
[--C-:B------:R-:W-:Y:S02]  /*8df0*/  FFMA.FTZ R162, R219, c[0x0][0x23c], -R114.reuse ;  /* 0x00008f00dba27a23 */ /* 0x100fe40000010872 */
[--C-:B------:R-:W-:Y:S01]  /*8e00*/  FFMA.FTZ R197, R197, c[0x0][0x23c], -R114.reuse ;  /* 0x00008f00c5c57a23 */ /* 0x100fe20000010872 */
[----:B------:R-:W-:Y:S01]  /*8e10*/  HMMA.16816.F32 R44, R36, R46, RZ ;  /* 0x0000002e242c723c */ /* 0x000fe200000018ff */
[--C-:B------:R-:W-:Y:S01]  /*8e20*/  FFMA.FTZ R164, R217, c[0x0][0x23c], -R114.reuse ;  /* 0x00008f00d9a47a23 */ /* 0x100fe20000010872 */
[----:B------:R-:W4:Y:S01]  /*8e30*/  MUFU.EX2 R123, R123 ;  /* 0x0000007b007b7308 */ /* 0x000f220000000800 */
[----:B------:R-:W-:-:S02]  /*8e40*/  FFMA.FTZ R205, R205, c[0x0][0x23c], -R114 ;  /* 0x00008f00cdcd7a23 */ /* 0x000fc40000010872 */
[--C-:B------:R-:W-:Y:S02]  /*8e50*/  FFMA.FTZ R213, R213, c[0x0][0x23c], -R112.reuse ;  /* 0x00008f00d5d57a23 */ /* 0x100fe40000010870 */
[--C-:B------:R-:W-:Y:S01]  /*8e60*/  FFMA.FTZ R166, R215, c[0x0][0x23c], -R112.reuse ;  /* 0x00008f00d7a67a23 */ /* 0x100fe20000010870 */
[C---:B-----5:R-:W-:Y:S01]  /*8e70*/  HMMA.16816.F32 R40, R36.reuse, R48, RZ ;  /* 0x000000302428723c */ /* 0x060fe200000018ff */
[--C-:B------:R-:W-:Y:S01]  /*8e80*/  FFMA.FTZ R168, R211, c[0x0][0x23c], -R112.reuse ;  /* 0x00008f00d3a87a23 */ /* 0x100fe20000010870 */
[----:B------:R-:W-:Y:S01]  /*8e90*/  MUFU.EX2 R118, R118 ;  /* 0x0000007600767308 */ /* 0x000fe20000000800 */
[----:B------:R-:W-:Y:S02]  /*8ea0*/  FFMA.FTZ R207, R207, c[0x0][0x23c], -R112 ;  /* 0x00008f00cfcf7a23 */ /* 0x000fe40000010870 */
[--C-:B------:R-:W-:Y:S02]  /*8eb0*/  FFMA.FTZ R170, R199, c[0x0][0x23c], -R114.reuse ;  /* 0x00008f00c7aa7a23 */ /* 0x100fe40000010872 */
[----:B--2---:R-:W-:Y:S01]  /*8ec0*/  F2FP.PACK_AB R49, R121, R122 ;  /* 0x0000007a7931723e */ /* 0x004fe200000000ff */
[----:B------:R-:W-:Y:S01]  /*8ed0*/  HMMA.16816.F32 R36, R36, R50, RZ ;  /* 0x000000322424723c */ /* 0x000fe200000018ff */
[----:B-1----:R-:W-:Y:S01]  /*8ee0*/  F2FP.PACK_AB R48, R125, R126 ;  /* 0x0000007e7d30723e */ /* 0x002fe200000000ff */
[----:B------:R-:W1:Y:S01]  /*8ef0*/  MUFU.EX2 R3, R3 ;  /* 0x0000000300037308 */ /* 0x000e620000000800 */
[----:B------:R-:W-:-:S02]  /*8f00*/  FFMA.FTZ R191, R191, c[0x0][0x23c], -R114 ;  /* 0x00008f00bfbf7a23 */ /* 0x000fc40000010872 */
[--C-:B------:R-:W-:Y:S02]  /*8f10*/  FFMA.FTZ R172, R193, c[0x0][0x23c], -R114.reuse ;  /* 0x00008f00c1ac7a23 */ /* 0x100fe40000010872 */
[----:B------:R-:W-:Y:S01]  /*8f20*/  F2FP.PACK_AB R51, R119, R120 ;  /* 0x000000787733723e */ /* 0x000fe200000000ff */
[--C-:B------:R-:W-:Y:S01]  /*8f30*/  FFMA.FTZ R189, R189, c[0x0][0x23c], -R114.reuse ;  /* 0x00008f00bdbd7a23 */ /* 0x100fe20000010872 */
[----:B----4-:R-:W-:Y:S01]  /*8f40*/  F2FP.PACK_AB R50, R123, R124 ;  /* 0x0000007c7b32723e */ /* 0x010fe200000000ff */
[----:B------:R-:W-:Y:S01]  /*8f50*/  MUFU.EX2 R127, R127 ;  /* 0x0000007f007f7308 */ /* 0x000fe20000000800 */
[----:B------:R-:W-:Y:S02]  /*8f60*/  FFMA.FTZ R178, R167, c[0x0][0x23c], -R114 ;  /* 0x00008f00a7b27a23 */ /* 0x000fe40000010872 */
[--C-:B------:R-:W-:Y:S02]  /*8f70*/  FFMA.FTZ R174, R187, c[0x0][0x23c], -R112.reuse ;  /* 0x00008f00bbae7a23 */ /* 0x100fe40000010870 */
[--C-:B------:R-:W-:Y:S01]  /*8f80*/  FFMA.FTZ R183, R183, c[0x0][0x23c], -R112.reuse ;  /* 0x00008f00b7b77a23 */ /* 0x100fe20000010870 */
[----:B------:R-:W-:Y:S01]  /*8f90*/  HMMA.16816.F32 R16, R48, R28, R16 ;  /* 0x0000001c3010723c */ /* 0x000fe20000001810 */
[--C-:B------:R-:W-:Y:S01]  /*8fa0*/  FFMA.FTZ R176, R179, c[0x0][0x23c], -R112.reuse ;  /* 0x00008f00b3b07a23 */ /* 0x100fe20000010870 */
[----:B------:R-:W2:Y:S01]  /*8fb0*/  MUFU.EX2 R128, R128 ;  /* 0x0000008000807308 */ /* 0x000ea20000000800 */
[----:B------:R-:W-:-:S02]  /*8fc0*/  FFMA.FTZ R177, R177, c[0x0][0x23c], -R112 ;  /* 0x00008f00b1b17a23 */ /* 0x000fc40000010870 */
[--C-:B------:R-:W-:Y:S02]  /*8fd0*/  FFMA.FTZ R173, R173, c[0x0][0x23c], -R114.reuse ;  /* 0x00008f00adad7a23 */ /* 0x100fe40000010872 */
[--C-:B------:R-:W-:Y:S01]  /*8fe0*/  FFMA.FTZ R167, R171, c[0x0][0x23c], -R114.reuse ;  /* 0x00008f00aba77a23 */ /* 0x100fe20000010872 */
[C---:B------:R-:W-:Y:S01]  /*8ff0*/  HMMA.16816.F32 R12, R48.reuse, R30, R12 ;  /* 0x0000001e300c723c */ /* 0x040fe2000000180c */
[----:B------:R-:W4:Y:S01]  /*9000*/  LDSM.16.MT88.4 R28, [R235+0xb000] ;  /* 0x00b00000eb1c783b */ /* 0x000f220000004200 */
[----:B------:R-:W-:Y:S01]  /*9010*/  MUFU.EX2 R130, R130 ;  /* 0x0000008200827308 */ /* 0x000fe20000000800 */
[--C-:B------:R-:W-:Y:S02]  /*9020*/  FFMA.FTZ R180, R165, c[0x0][0x23c], -R114.reuse ;  /* 0x00008f00a5b47a23 */ /* 0x100fe40000010872 */
[----:B------:R-:W-:Y:S02]  /*9030*/  FFMA.FTZ R186, R109, c[0x0][0x23c], -R114 ;  /* 0x00008f006dba7a23 */ /* 0x000fe40000010872 */
[--C-:B------:R-:W-:Y:S01]  /*9040*/  FFMA.FTZ R161, R161, c[0x0][0x23c], -R112.reuse ;  /* 0x00008f00a1a17a23 */ /* 0x100fe20000010870 */
[----:B---3--:R-:W-:Y:S01]  /*9050*/  HMMA.16816.F32 R24, R48, R32, R24 ;  /* 0x000000203018723c */ /* 0x008fe20000001818 */
[--C-:B------:R-:W-:Y:S01]  /*9060*/  FFMA.FTZ R182, R151, c[0x0][0x23c], -R112.reuse ;  /* 0x00008f0097b67a23 */ /* 0x100fe20000010870 */
[----:B------:R-:W3:Y:S01]  /*9070*/  MUFU.EX2 R131, R131 ;  /* 0x0000008300837308 */ /* 0x000ee20000000800 */
[----:B------:R-:W-:-:S02]  /*9080*/  FFMA.FTZ R149, R149, c[0x0][0x23c], -R112 ;  /* 0x00008f0095957a23 */ /* 0x000fc40000010870 */
[----:B------:R-:W-:Y:S02]  /*9090*/  FFMA.FTZ R184, R145, c[0x0][0x23c], -R112 ;  /* 0x00008f0091b87a23 */ /* 0x000fe40000010870 */
[--C-:B------:R-:W-:Y:S01]  /*90a0*/  FFMA.FTZ R135, R135, c[0x0][0x23c], -R114.reuse ;  /* 0x00008f0087877a23 */ /* 0x100fe20000010872 */
[C---:B------:R-:W-:Y:S01]  /*90b0*/  HMMA.16816.F32 R20, R48.reuse, R34, R20 ;  /* 0x000000223014723c */ /* 0x040fe20000001814 */
[----:B------:R-:W5:Y:S01]  /*90c0*/  LDSM.16.MT88.4 R32, [R237+0xb000] ;  /* 0x00b00000ed20783b */ /* 0x000f620000004200 */
[----:B------:R-:W-:Y:S01]  /*90d0*/  MUFU.EX2 R132, R132 ;  /* 0x0000008400847308 */ /* 0x000fe20000000800 */
[--C-:B------:R-:W-:Y:S02]  /*90e0*/  FFMA.FTZ R109, R129, c[0x0][0x23c], -R114.reuse ;  /* 0x00008f00816d7a23 */ /* 0x100fe40000010872 */
[----:B------:R-:W-:Y:S02]  /*90f0*/  FFMA.FTZ R188, R5, c[0x0][0x23c], -R114 ;  /* 0x00008f0005bc7a23 */ /* 0x000fe40000010872 */
[--C-:B------:R-:W-:Y:S01]  /*9100*/  FFMA.FTZ R5, R102, c[0x0][0x23c], -R112.reuse ;  /* 0x00008f0066057a23 */ /* 0x100fe20000010870 */
[----:B------:R-:W-:Y:S01]  /*9110*/  HMMA.16816.F32 R8, R48, R56, R8 ;  /* 0x000000383008723c */ /* 0x000fe20000001808 */
[--C-:B------:R-:W-:Y:S01]  /*9120*/  FFMA.FTZ R102, R103, c[0x0][0x23c], -R112.reuse ;  /* 0x00008f0067667a23 */ /* 0x100fe20000010870 */
[----:B------:R-:W1:Y:S01]  /*9130*/  MUFU.EX2 R133, R133 ;  /* 0x0000008500857308 */ /* 0x000e620000000800 */
[----:B------:R-:W-:-:S02]  /*9140*/  FFMA.FTZ R98, R98, c[0x0][0x23c], -R112 ;  /* 0x00008f0062627a23 */ /* 0x000fc40000010870 */
[----:B------:R-:W-:Y:S02]  /*9150*/  FFMA.FTZ R99, R99, c[0x0][0x23c], -R112 ;  /* 0x00008f0063637a23 */ /* 0x000fe40000010870 */
[--C-:B------:R-:W-:Y:S01]  /*9160*/  FFMA.FTZ R100, R100, c[0x0][0x23c], -R114.reuse ;  /* 0x00008f0064647a23 */ /* 0x100fe20000010872 */
[C---:B------:R-:W-:Y:S01]  /*9170*/  HMMA.16816.F32 R44, R48.reuse, R58, R44 ;  /* 0x0000003a302c723c */ /* 0x040fe2000000182c */
[----:B------:R-:W5:Y:S01]  /*9180*/  LDSM.16.MT88.4 R56, [R234+0xb000] ;  /* 0x00b00000ea38783b */ /* 0x000f620000004200 */
[----:B------:R-:W-:Y:S01]  /*9190*/  MUFU.EX2 R137, R137 ;  /* 0x0000008900897308 */ /* 0x000fe20000000800 */
[--C-:B------:R-:W-:Y:S02]  /*91a0*/  FFMA.FTZ R101, R101, c[0x0][0x23c], -R114.reuse ;  /* 0x00008f0065657a23 */ /* 0x100fe40000010872 */
[--C-:B------:R-:W-:Y:S02]  /*91b0*/  FFMA.FTZ R96, R96, c[0x0][0x23c], -R114.reuse ;  /* 0x00008f0060607a23 */ /* 0x100fe40000010872 */
[----:B------:R-:W-:Y:S01]  /*91c0*/  FFMA.FTZ R97, R97, c[0x0][0x23c], -R114 ;  /* 0x00008f0061617a23 */ /* 0x000fe20000010872 */
[----:B------:R-:W-:Y:S01]  /*91d0*/  HMMA.16816.F32 R40, R48, R52, R40 ;  /* 0x000000343028723c */ /* 0x000fe20000001828 */
[--C-:B------:R-:W-:Y:S01]  /*91e0*/  FFMA.FTZ R94, R94, c[0x0][0x23c], -R112.reuse ;  /* 0x00008f005e5e7a23 */ /* 0x100fe20000010870 */
[----:B------:R-:W3:Y:S01]  /*91f0*/  MUFU.EX2 R134, R134 ;  /* 0x0000008600867308 */ /* 0x000ee20000000800 */
[----:B------:R-:W-:-:S02]  /*9200*/  FFMA.FTZ R95, R95, c[0x0][0x23c], -R112 ;  /* 0x00008f005f5f7a23 */ /* 0x000fc40000010870 */
[--C-:B------:R-:W-:Y:S02]  /*9210*/  FFMA.FTZ R90, R90, c[0x0][0x23c], -R112.reuse ;  /* 0x00008f005a5a7a23 */ /* 0x100fe40000010870 */
[----:B------:R-:W-:Y:S01]  /*9220*/  FFMA.FTZ R91, R91, c[0x0][0x23c], -R112 ;  /* 0x00008f005b5b7a23 */ /* 0x000fe20000010870 */
[----:B------:R-:W-:Y:S01]  /*9230*/  HMMA.16816.F32 R36, R48, R54, R36 ;  /* 0x000000363024723c */ /* 0x000fe20000001824 */
[----:B------:R-:W5:Y:S01]  /*9240*/  LDSM.16.MT88.4 R52, [R233+0xb000] ;  /* 0x00b00000e934783b */ /* 0x000f620000004200 */
[----:B------:R-:W-:Y:S01]  /*9250*/  MUFU.EX2 R136, R136 ;  /* 0x0000008800887308 */ /* 0x000fe20000000800 */
[--C-:B------:R-:W-:Y:S02]  /*9260*/  FFMA.FTZ R92, R92, c[0x0][0x23c], -R114.reuse ;  /* 0x00008f005c5c7a23 */ /* 0x100fe40000010872 */
[--C-:B------:R-:W-:Y:S02]  /*9270*/  FFMA.FTZ R93, R93, c[0x0][0x23c], -R114.reuse ;  /* 0x00008f005d5d7a23 */ /* 0x100fe40000010872 */
[----:B-1----:R-:W-:Y:S01]  /*9280*/  F2FP.PACK_AB R49, R3, R118 ;  /* 0x000000760331723e */ /* 0x002fe200000000ff */
[--C-:B------:R-:W-:Y:S01]  /*9290*/  FFMA.FTZ R88, R88, c[0x0][0x23c], -R114.reuse ;  /* 0x00008f0058587a23 */ /* 0x100fe20000010872 */
[----:B--2---:R-:W-:Y:S01]  /*92a0*/  F2FP.PACK_AB R51, R128, R127 ;  /* 0x0000007f8033723e */ /* 0x004fe200000000ff */
[----:B------:R-:W1:Y:S01]  /*92b0*/  MUFU.EX2 R139, R139 ;  /* 0x0000008b008b7308 */ /* 0x000e620000000800 */
[----:B---3--:R-:W-:Y:S01]  /*92c0*/  F2FP.PACK_AB R48, R131, R130 ;  /* 0x000000828330723e */ /* 0x008fe200000000ff */
[----:B------:R-:W-:Y:S01]  /*92d0*/  FFMA.FTZ R89, R89, c[0x0][0x23c], -R114 ;  /* 0x00008f0059597a23 */ /* 0x000fe20000010872 */
[----:B------:R-:W-:Y:S01]  /*92e0*/  F2FP.PACK_AB R50, R133, R132 ;  /* 0x000000848532723e */ /* 0x000fe200000000ff */
[----:B------:R-:W-:-:S02]  /*92f0*/  FFMA.FTZ R86, R86, c[0x0][0x23c], -R112 ;  /* 0x00008f0056567a23 */ /* 0x000fc40000010870 */
[--C-:B------:R-:W-:Y:S02]  /*9300*/  FFMA.FTZ R87, R87, c[0x0][0x23c], -R112.reuse ;  /* 0x00008f0057577a23 */ /* 0x100fe40000010870 */
[----:B------:R-:W-:Y:S01]  /*9310*/  MUFU.EX2 R138, R138 ;  /* 0x0000008a008a7308 */ /* 0x000fe20000000800 */
[--C-:B------:R-:W-:Y:S01]  /*9320*/  FFMA.FTZ R82, R82, c[0x0][0x23c], -R112.reuse ;  /* 0x00008f0052527a23 */ /* 0x100fe20000010870 */
[C---:B----4-:R-:W-:Y:S01]  /*9330*/  HMMA.16816.F32 R16, R48.reuse, R28, R16 ;  /* 0x0000001c3010723c */ /* 0x050fe20000001810 */
[----:B------:R-:W-:Y:S02]  /*9340*/  FFMA.FTZ R83, R83, c[0x0][0x23c], -R112 ;  /* 0x00008f0053537a23 */ /* 0x000fe40000010870 */
[--C-:B------:R-:W-:Y:S02]  /*9350*/  FFMA.FTZ R84, R84, c[0x0][0x23c], -R114.reuse ;  /* 0x00008f0054547a23 */ /* 0x100fe40000010872 */
[--C-:B------:R-:W-:Y:S01]  /*9360*/  FFMA.FTZ R85, R85, c[0x0][0x23c], -R114.reuse ;  /* 0x00008f0055557a23 */ /* 0x100fe20000010872 */
[----:B------:R-:W2:Y:S01]  /*9370*/  MUFU.EX2 R141, R141 ;  /* 0x0000008d008d7308 */ /* 0x000ea20000000800 */
[--C-:B------:R-:W-:Y:S01]  /*9380*/  FFMA.FTZ R80, R80, c[0x0][0x23c], -R114.reuse ;  /* 0x00008f0050507a23 */ /* 0x100fe20000010872 */
[----:B------:R-:W-:Y:S01]  /*9390*/  HMMA.16816.F32 R12, R48, R30, R12 ;  /* 0x0000001e300c723c */ /* 0x000fe2000000180c */
[----:B------:R-:W3:Y:S01]  /*93a0*/  LDSM.16.MT88.4 R28, [R235+0xb800] ;  /* 0x00b80000eb1c783b */ /* 0x000ee20000004200 */
[----:B------:R-:W-:-:S02]  /*93b0*/  FFMA.FTZ R81, R81, c[0x0][0x23c], -R114 ;  /* 0x00008f0051517a23 */ /* 0x000fc40000010872 */
[----:B------:R-:W-:Y:S02]  /*93c0*/  FADD.FTZ R111, R111, R110 ;  /* 0x0000006e6f6f7221 */ /* 0x000fe40000010000 */
[----:B------:R-:W-:Y:S01]  /*93d0*/  MUFU.EX2 R140, R140 ;  /* 0x0000008c008c7308 */ /* 0x000fe20000000800 */
[----:B------:R-:W-:Y:S01]  /*93e0*/  FADD.FTZ R116, R117, R116 ;  /* 0x0000007475747221 */ /* 0x000fe20000010000 */
[C---:B-----5:R-:W-:Y:S01]  /*93f0*/  HMMA.16816.F32 R24, R48.reuse, R32, R24 ;  /* 0x000000203018723c */ /* 0x060fe20000001818 */
[----:B------:R-:W-:Y:S02]  /*9400*/  FADD.FTZ R108, R108, R111 ;  /* 0x0000006f6c6c7221 */ /* 0x000fe40000010000 */
[----:B------:R-:W-:Y:S02]  /*9410*/  FADD.FTZ R115, R115, R116 ;  /* 0x0000007473737221 */ /* 0x000fe40000010000 */
[----:B------:R-:W-:Y:S01]  /*9420*/  FADD.FTZ R107, R107, R108 ;  /* 0x0000006c6b6b7221 */ /* 0x000fe20000010000 */
[----:B------:R-:W4:Y:S01]  /*9430*/  MUFU.EX2 R143, R143 ;  /* 0x0000008f008f7308 */ /* 0x000f220000000800 */
[----:B------:R-:W-:Y:S01]  /*9440*/  FADD.FTZ R115, R4, R115 ;  /* 0x0000007304737221 */ /* 0x000fe20000010000 */
[----:B------:R-:W-:Y:S01]  /*9450*/  HMMA.16816.F32 R20, R48, R34, R20 ;  /* 0x000000223014723c */ /* 0x000fe20000001814 */
[----:B------:R-:W5:Y:S01]  /*9460*/  LDSM.16.MT88.4 R32, [R237+0xb800] ;  /* 0x00b80000ed20783b */ /* 0x000f620000004200 */
[----:B------:R-:W-:-:S02]  /*9470*/  FADD.FTZ R122, R122, R107 ;  /* 0x0000006b7a7a7221 */ /* 0x000fc40000010000 */
[----:B------:R-:W-:Y:S02]  /*9480*/  FADD.FTZ R126, R126, R115 ;  /* 0x000000737e7e7221 */ /* 0x000fe40000010000 */
[----:B------:R-:W-:Y:S01]  /*9490*/  MUFU.EX2 R147, R147 ;  /* 0x0000009300937308 */ /* 0x000fe20000000800 */
[----:B------:R-:W-:Y:S01]  /*94a0*/  FADD.FTZ R121, R121, R122 ;  /* 0x0000007a79797221 */ /* 0x000fe20000010000 */
[C---:B------:R-:W-:Y:S01]  /*94b0*/  HMMA.16816.F32 R8, R48.reuse, R56, R8 ;  /* 0x000000383008723c */ /* 0x040fe20000001808 */
[----:B------:R-:W-:Y:S02]  /*94c0*/  FADD.FTZ R125, R125, R126 ;  /* 0x0000007e7d7d7221 */ /* 0x000fe40000010000 */
[----:B------:R-:W-:Y:S02]  /*94d0*/  FADD.FTZ R120, R120, R121 ;  /* 0x0000007978787221 */ /* 0x000fe40000010000 */
[--C-:B------:R-:W-:Y:S01]  /*94e0*/  FFMA.FTZ R4, R72, c[0x0][0x23c], -R114.reuse ;  /* 0x00008f0048047a23 */ /* 0x100fe20000010872 */
[----:B------:R-:W1:Y:S01]  /*94f0*/  MUFU.EX2 R142, R142 ;  /* 0x0000008e008e7308 */ /* 0x000e620000000800 */
[----:B------:R-:W-:Y:S01]  /*9500*/  FADD.FTZ R124, R124, R125 ;  /* 0x0000007d7c7c7221 */ /* 0x000fe20000010000 */
[----:B------:R-:W-:Y:S01]  /*9510*/  HMMA.16816.F32 R44, R48, R58, R44 ;  /* 0x0000003a302c723c */ /* 0x000fe2000000182c */
[----:B------:R-:W5:Y:S01]  /*9520*/  LDSM.16.MT88.4 R56, [R234+0xb800] ;  /* 0x00b80000ea38783b */ /* 0x000f620000004200 */
[----:B------:R-:W-:-:S02]  /*9530*/  FFMA.FTZ R73, R73, c[0x0][0x23c], -R114 ;  /* 0x00008f0049497a23 */ /* 0x000fc40000010872 */
[----:B------:R-:W-:Y:S02]  /*9540*/  FADD.FTZ R119, R119, R120 ;  /* 0x0000007877777221 */ /* 0x000fe40000010000 */
[----:B------:R-:W-:Y:S01]  /*9550*/  MUFU.EX2 R144, R144 ;  /* 0x0000009000907308 */ /* 0x000fe20000000800 */
[----:B------:R-:W-:Y:S01]  /*9560*/  FADD.FTZ R123, R123, R124 ;  /* 0x0000007c7b7b7221 */ /* 0x000fe20000010000 */
[C---:B------:R-:W-:Y:S01]  /*9570*/  HMMA.16816.F32 R40, R48.reuse, R52, R40 ;  /* 0x000000343028723c */ /* 0x040fe20000001828 */
[----:B------:R-:W-:Y:S02]  /*9580*/  FADD.FTZ R118, R118, R119 ;  /* 0x0000007776767221 */ /* 0x000fe40000010000 */
[----:B------:R-:W-:Y:S02]  /*9590*/  FADD.FTZ R130, R130, R123 ;  /* 0x0000007b82827221 */ /* 0x000fe40000010000 */
[----:B------:R-:W-:Y:S01]  /*95a0*/  FADD.FTZ R118, R3, R118 ;  /* 0x0000007603767221 */ /* 0x000fe20000010000 */
[----:B------:R-:W3:Y:S01]  /*95b0*/  MUFU.EX2 R153, R153 ;  /* 0x0000009900997308 */ /* 0x000ee20000000800 */
[----:B------:R-:W-:Y:S01]  /*95c0*/  FADD.FTZ R131, R131, R130 ;  /* 0x0000008283837221 */ /* 0x000fe20000010000 */
[----:B------:R-:W-:Y:S01]  /*95d0*/  HMMA.16816.F32 R36, R48, R54, R36 ;  /* 0x000000363024723c */ /* 0x000fe20000001824 */
[----:B------:R-:W5:Y:S01]  /*95e0*/  LDSM.16.MT88.4 R52, [R233+0xb800] ;  /* 0x00b80000e934783b */ /* 0x000f620000004200 */
[----:B------:R-:W-:-:S02]  /*95f0*/  FADD.FTZ R127, R127, R118 ;  /* 0x000000767f7f7221 */ /* 0x000fc40000010000 */
[----:B------:R-:W-:Y:S02]  /*9600*/  FADD.FTZ R132, R132, R131 ;  /* 0x0000008384847221 */ /* 0x000fe40000010000 */
[----:B------:R-:W-:Y:S01]  /*9610*/  MUFU.EX2 R146, R146 ;  /* 0x0000009200927308 */ /* 0x000fe20000000800 */
[----:B------:R-:W-:Y:S01]  /*9620*/  F2FP.PACK_AB R49, R134, R137 ;  /* 0x000000898631723e */ /* 0x000fe200000000ff */
[----:B------:R-:W-:Y:S01]  /*9630*/  FADD.FTZ R128, R128, R127 ;  /* 0x0000007f80807221 */ /* 0x000fe20000010000 */
[----:B-1----:R-:W-:Y:S01]  /*9640*/  F2FP.PACK_AB R51, R139, R136 ;  /* 0x000000888b33723e */ /* 0x002fe200000000ff */
[----:B------:R-:W-:Y:S01]  /*9650*/  FADD.FTZ R133, R133, R132 ;  /* 0x0000008485857221 */ /* 0x000fe20000010000 */
[----:B--2---:R-:W-:Y:S01]  /*9660*/  F2FP.PACK_AB R48, R141, R138 ;  /* 0x0000008a8d30723e */ /* 0x004fe200000000ff */
[----:B------:R-:W-:Y:S01]  /*9670*/  FADD.FTZ R137, R137, R128 ;  /* 0x0000008089897221 */ /* 0x000fe20000010000 */
[----:B----4-:R-:W-:Y:S01]  /*9680*/  F2FP.PACK_AB R50, R143, R140 ;  /* 0x0000008c8f32723e */ /* 0x010fe200000000ff */
[----:B------:R-:W1:Y:S01]  /*9690*/  MUFU.EX2 R155, R155 ;  /* 0x0000009b009b7308 */ /* 0x000e620000000800 */
[----:B------:R-:W-:-:S02]  /*96a0*/  FADD.FTZ R138, R138, R133 ;  /* 0x000000858a8a7221 */ /* 0x000fc40000010000 */
[----:B------:R-:W-:Y:S02]  /*96b0*/  FADD.FTZ R137, R134, R137 ;  /* 0x0000008986897221 */ /* 0x000fe40000010000 */
[----:B------:R-:W-:Y:S01]  /*96c0*/  FADD.FTZ R141, R141, R138 ;  /* 0x0000008a8d8d7221 */ /* 0x000fe20000010000 */
[C---:B---3--:R-:W-:Y:S01]  /*96d0*/  HMMA.16816.F32 R16, R48.reuse, R28, R16 ;  /* 0x0000001c3010723c */ /* 0x048fe20000001810 */
[----:B------:R-:W-:Y:S01]  /*96e0*/  FADD.FTZ R136, R136, R137 ;  /* 0x0000008988887221 */ /* 0x000fe20000010000 */
[----:B------:R-:W-:Y:S01]  /*96f0*/  MUFU.EX2 R148, R148 ;  /* 0x0000009400947308 */ /* 0x000fe20000000800 */
[----:B------:R-:W-:Y:S02]  /*9700*/  FADD.FTZ R140, R140, R141 ;  /* 0x0000008d8c8c7221 */ /* 0x000fe40000010000 */
[----:B------:R-:W-:Y:S02]  /*9710*/  FADD.FTZ R136, R139, R136 ;  /* 0x000000888b887221 */ /* 0x000fe40000010000 */
[----:B------:R-:W-:Y:S01]  /*9720*/  FADD.FTZ R143, R143, R140 ;  /* 0x0000008c8f8f7221 */ /* 0x000fe20000010000 */
[----:B------:R-:W-:Y:S01]  /*9730*/  HMMA.16816.F32 R12, R48, R30, R12 ;  /* 0x0000001e300c723c */ /* 0x000fe2000000180c */
[----:B------:R-:W2:Y:S01]  /*9740*/  LDSM.16.MT88.4 R28, [R235+0xc000] ;  /* 0x00c00000eb1c783b */ /* 0x000ea20000004200 */
[----:B------:R-:W3:Y:S01]  /*9750*/  MUFU.EX2 R157, R157 ;  /* 0x0000009d009d7308 */ /* 0x000ee20000000800 */
[----:B------:R-:W-:-:S02]  /*9760*/  FFMA.FTZ R3, R70, c[0x0][0x23c], -R112 ;  /* 0x00008f0046037a23 */ /* 0x000fc40000010870 */
[--C-:B------:R-:W-:Y:S02]  /*9770*/  FFMA.FTZ R70, R71, c[0x0][0x23c], -R112.reuse ;  /* 0x00008f0047467a23 */ /* 0x100fe40000010870 */
[--C-:B------:R-:W-:Y:S01]  /*9780*/  FFMA.FTZ R66, R66, c[0x0][0x23c], -R112.reuse ;  /* 0x00008f0042427a23 */ /* 0x100fe20000010870 */
[C---:B-----5:R-:W-:Y:S01]  /*9790*/  HMMA.16816.F32 R24, R48.reuse, R32, R24 ;  /* 0x000000203018723c */ /* 0x060fe20000001818 */
[----:B------:R-:W-:Y:S01]  /*97a0*/  FFMA.FTZ R67, R67, c[0x0][0x23c], -R112 ;  /* 0x00008f0043437a23 */ /* 0x000fe20000010870 */
[----:B------:R-:W-:Y:S01]  /*97b0*/  MUFU.EX2 R159, R159 ;  /* 0x0000009f009f7308 */ /* 0x000fe20000000800 */
[--C-:B------:R-:W-:Y:S02]  /*97c0*/  FFMA.FTZ R68, R68, c[0x0][0x23c], -R114.reuse ;  /* 0x00008f0044447a23 */ /* 0x100fe40000010872 */
[--C-:B------:R-:W-:Y:S02]  /*97d0*/  FFMA.FTZ R69, R69, c[0x0][0x23c], -R114.reuse ;  /* 0x00008f0045457a23 */ /* 0x100fe40000010872 */
[--C-:B------:R-:W-:Y:S01]  /*97e0*/  FFMA.FTZ R64, R64, c[0x0][0x23c], -R114.reuse ;  /* 0x00008f0040407a23 */ /* 0x100fe20000010872 */
[----:B------:R-:W-:Y:S01]  /*97f0*/  HMMA.16816.F32 R20, R48, R34, R20 ;  /* 0x000000223014723c */ /* 0x000fe20000001814 */
[----:B------:R-:W4:Y:S01]  /*9800*/  LDSM.16.MT88.4 R32, [R237+0xc000] ;  /* 0x00c00000ed20783b */ /* 0x000f220000004200 */
[----:B------:R-:W5:Y:S01]  /*9810*/  MUFU.EX2 R150, R150 ;  /* 0x0000009600967308 */ /* 0x000f620000000800 */
[----:B------:R-:W-:-:S02]  /*9820*/  FFMA.FTZ R65, R65, c[0x0][0x23c], -R114 ;  /* 0x00008f0041417a23 */ /* 0x000fc40000010872 */
[--C-:B------:R-:W-:Y:S02]  /*9830*/  FFMA.FTZ R62, R62, c[0x0][0x23c], -R112.reuse ;  /* 0x00008f003e3e7a23 */ /* 0x100fe40000010870 */
[--C-:B------:R-:W-:Y:S01]  /*9840*/  FFMA.FTZ R63, R63, c[0x0][0x23c], -R112.reuse ;  /* 0x00008f003f3f7a23 */ /* 0x100fe20000010870 */
[C---:B------:R-:W-:Y:S01]  /*9850*/  HMMA.16816.F32 R8, R48.reuse, R56, R8 ;  /* 0x000000383008723c */ /* 0x040fe20000001808 */
[----:B------:R-:W-:Y:S01]  /*9860*/  FFMA.FTZ R71, R104, c[0x0][0x23c], -R112 ;  /* 0x00008f0068477a23 */ /* 0x000fe20000010870 */
[----:B------:R-:W-:Y:S06]  /*9870*/  MUFU.EX2 R152, R152 ;  /* 0x0000009800987308 */ /* 0x000fec0000000800 */
[C---:B------:R-:W-:Y:S01]  /*9880*/  HMMA.16816.F32 R44, R48.reuse, R58, R44 ;  /* 0x0000003a302c723c */ /* 0x040fe2000000182c */
[----:B------:R-:W4:Y:S01]  /*9890*/  LDSM.16.MT88.4 R56, [R234+0xc000] ;  /* 0x00c00000ea38783b */ /* 0x000f220000004200 */
[----:B------:R-:W1:Y:S06]  /*98a0*/  MUFU.EX2 R163, R163 ;  /* 0x000000a300a37308 */ /* 0x000e6c0000000800 */
[C---:B------:R-:W-:Y:S02]  /*98b0*/  HMMA.16816.F32 R40, R48.reuse, R52, R40 ;  /* 0x000000343028723c */ /* 0x040fe40000001828 */
[----:B------:R-:W-:Y:S06]  /*98c0*/  MUFU.EX2 R154, R154 ;  /* 0x0000009a009a7308 */ /* 0x000fec0000000800 */
[----:B------:R-:W-:Y:S01]  /*98d0*/  HMMA.16816.F32 R36, R48, R54, R36 ;  /* 0x000000363024723c */ /* 0x000fe20000001824 */
[----:B------:R-:W5:Y:S01]  /*98e0*/  LDSM.16.MT88.4 R52, [R233+0xc000] ;  /* 0x00c00000e934783b */ /* 0x000f620000004200 */
[----:B------:R-:W2:Y:S05]  /*98f0*/  MUFU.EX2 R169, R169 ;  /* 0x000000a900a97308 */ /* 0x000eaa0000000800 */
[----:B------:R-:W-:-:S02]  /*9900*/  F2FP.PACK_AB R49, R142, R147 ;  /* 0x000000938e31723e */ /* 0x000fc400000000ff */
[----:B------:R-:W-:Y:S01]  /*9910*/  F2FP.PACK_AB R51, R153, R144 ;  /* 0x000000909933723e */ /* 0x000fe200000000ff */
[----:B------:R-:W-:Y:S01]  /*9920*/  MUFU.EX2 R156, R156 ;  /* 0x0000009c009c7308 */ /* 0x000fe20000000800 */
[----:B-1----:R-:W-:Y:S01]  /*9930*/  F2FP.PACK_AB R48, R155, R146 ;  /* 0x000000929b30723e */ /* 0x002fe200000000ff */
[----:B------:R-:W-:Y:S01]  /*9940*/  FADD.FTZ R146, R146, R143 ;  /* 0x0000008f92927221 */ /* 0x000fe20000010000 */
[----:B---3--:R-:W-:-:S03]  /*9950*/  F2FP.PACK_AB R50, R157, R148 ;  /* 0x000000949d32723e */ /* 0x008fc600000000ff */
[----:B------:R-:W-:Y:S02]  /*9960*/  FADD.FTZ R155, R155, R146 ;  /* 0x000000929b9b7221 */ /* 0x000fe40000010000 */
[----:B------:R-:W1:Y:S02]  /*9970*/  MUFU.EX2 R175, R175 ;  /* 0x000000af00af7308 */ /* 0x000e640000000800 */
[----:B--2---:R-:W-:Y:S01]  /*9980*/  HMMA.16816.F32 R16, R48, R28, R16 ;  /* 0x0000001c3010723c */ /* 0x004fe20000001810 */
[----:B------:R-:W-:-:S04]  /*9990*/  FADD.FTZ R148, R148, R155 ;  /* 0x0000009b94947221 */ /* 0x000fc80000010000 */
[----:B------:R-:W-:Y:S01]  /*99a0*/  FADD.FTZ R157, R157, R148 ;  /* 0x000000949d9d7221 */ /* 0x000fe20000010000 */
[----:B------:R-:W-:Y:S02]  /*99b0*/  MUFU.EX2 R181, R181 ;  /* 0x000000b500b57308 */ /* 0x000fe40000000800 */
[C---:B------:R-:W-:Y:S01]  /*99c0*/  HMMA.16816.F32 R12, R48.reuse, R30, R12 ;  /* 0x0000001e300c723c */ /* 0x040fe2000000180c */
[----:B------:R-:W2:Y:S05]  /*99d0*/  LDSM.16.MT88.4 R28, [R235+0xc800] ;  /* 0x00c80000eb1c783b */ /* 0x000eaa0000004200 */
[----:B------:R-:W3:Y:S02]  /*99e0*/  MUFU.EX2 R158, R158 ;  /* 0x0000009e009e7308 */ /* 0x000ee40000000800 */
[C---:B----4-:R-:W-:Y:S06]  /*99f0*/  HMMA.16816.F32 R24, R48.reuse, R32, R24 ;  /* 0x000000203018723c */ /* 0x050fec0000001818 */
[----:B------:R-:W-:Y:S02]  /*9a00*/  MUFU.EX2 R160, R160 ;  /* 0x000000a000a07308 */ /* 0x000fe40000000800 */
[C---:B------:R-:W-:Y:S01]  /*9a10*/  HMMA.16816.F32 R20, R48.reuse, R34, R20 ;  /* 0x000000223014723c */ /* 0x040fe20000001814 */
[----:B------:R-:W4:Y:S05]  /*9a20*/  LDSM.16.MT88.4 R32, [R237+0xc800] ;  /* 0x00c80000ed20783b */ /* 0x000f2a0000004200 */
[----:B------:R-:W1:Y:S02]  /*9a30*/  MUFU.EX2 R185, R185 ;  /* 0x000000b900b97308 */ /* 0x000e640000000800 */
[C---:B------:R-:W-:Y:S06]  /*9a40*/  HMMA.16816.F32 R8, R48.reuse, R56, R8 ;  /* 0x000000383008723c */ /* 0x040fec0000001808 */
[----:B------:R-:W-:Y:S02]  /*9a50*/  MUFU.EX2 R162, R162 ;  /* 0x000000a200a27308 */ /* 0x000fe40000000800 */
[C---:B------:R-:W-:Y:S01]  /*9a60*/  HMMA.16816.F32 R44, R48.reuse, R58, R44 ;  /* 0x0000003a302c723c */ /* 0x040fe2000000182c */
[----:B------:R-:W3:Y:S05]  /*9a70*/  LDSM.16.MT88.4 R56, [R234+0xc800] ;  /* 0x00c80000ea38783b */ /* 0x000eea0000004200 */
[----:B------:R-:W1:Y:S02]  /*9a80*/  MUFU.EX2 R197, R197 ;  /* 0x000000c500c57308 */ /* 0x000e640000000800 */
[C---:B-----5:R-:W-:Y:S06]  /*9a90*/  HMMA.16816.F32 R40, R48.reuse, R52, R40 ;  /* 0x000000343028723c */ /* 0x060fec0000001828 */
[----:B------:R-:W-:Y:S02]  /*9aa0*/  MUFU.EX2 R164, R164 ;  /* 0x000000a400a47308 */ /* 0x000fe40000000800 */
[----:B------:R-:W-:Y:S01]  /*9ab0*/  HMMA.16816.F32 R36, R48, R54, R36 ;  /* 0x000000363024723c */ /* 0x000fe20000001824 */
[----:B------:R-:W5:Y:S05]  /*9ac0*/  LDSM.16.MT88.4 R52, [R233+0xc800] ;  /* 0x00c80000e934783b */ /* 0x000f6a0000004200 */
[----:B------:R-:W3:Y:S01]  /*9ad0*/  MUFU.EX2 R205, R205 ;  /* 0x000000cd00cd7308 */ /* 0x000ee20000000800 */
[----:B------:R-:W-:-:S02]  /*9ae0*/  F2FP.PACK_AB R49, R150, R159 ;  /* 0x0000009f9631723e */ /* 0x000fc400000000ff */
[----:B------:R-:W-:Y:S02]  /*9af0*/  F2FP.PACK_AB R51, R163, R152 ;  /* 0x00000098a333723e */ /* 0x000fe400000000ff */
[----:B------:R-:W-:Y:S01]  /*9b00*/  F2FP.PACK_AB R48, R169, R154 ;  /* 0x0000009aa930723e */ /* 0x000fe200000000ff */
[----:B------:R-:W-:Y:S01]  /*9b10*/  FADD.FTZ R154, R154, R157 ;  /* 0x0000009d9a9a7221 */ /* 0x000fe20000010000 */
[----:B-1----:R-:W-:Y:S01]  /*9b20*/  F2FP.PACK_AB R50, R175, R156 ;  /* 0x0000009caf32723e */ /* 0x002fe200000000ff */
[----:B------:R-:W-:Y:S02]  /*9b30*/  MUFU.EX2 R213, R213 ;  /* 0x000000d500d57308 */ /* 0x000fe40000000800 */
[----:B------:R-:W-:-:S04]  /*9b40*/  FADD.FTZ R169, R169, R154 ;  /* 0x0000009aa9a97221 */ /* 0x000fc80000010000 */
[----:B--2---:R-:W-:Y:S01]  /*9b50*/  HMMA.16816.F32 R16, R48, R28, R16 ;  /* 0x0000001c3010723c */ /* 0x004fe20000001810 */
[----:B------:R-:W-:Y:S01]  /*9b60*/  FADD.FTZ R156, R156, R169 ;  /* 0x000000a99c9c7221 */ /* 0x000fe20000010000 */
[----:B------:R-:W1:Y:S03]  /*9b70*/  MUFU.EX2 R166, R166 ;  /* 0x000000a600a67308 */ /* 0x000e660000000800 */
[----:B------:R-:W-:-:S03]  /*9b80*/  FADD.FTZ R175, R175, R156 ;  /* 0x0000009cafaf7221 */ /* 0x000fc60000010000 */
[C---:B------:R-:W-:Y:S01]  /*9b90*/  HMMA.16816.F32 R12, R48.reuse, R30, R12 ;  /* 0x0000001e300c723c */ /* 0x040fe2000000180c */
[----:B------:R-:W2:Y:S01]  /*9ba0*/  LDSM.16.MT88.4 R28, [R235+0xd000] ;  /* 0x00d00000eb1c783b */ /* 0x000ea20000004200 */
[----:B------:R-:W-:Y:S06]  /*9bb0*/  MUFU.EX2 R168, R168 ;  /* 0x000000a800a87308 */ /* 0x000fec0000000800 */
[C---:B----4-:R-:W-:Y:S02]  /*9bc0*/  HMMA.16816.F32 R24, R48.reuse, R32, R24 ;  /* 0x000000203018723c */ /* 0x050fe40000001818 */
[----:B------:R-:W4:Y:S06]  /*9bd0*/  MUFU.EX2 R207, R207 ;  /* 0x000000cf00cf7308 */ /* 0x000f2c0000000800 */
[C---:B------:R-:W-:Y:S01]  /*9be0*/  HMMA.16816.F32 R20, R48.reuse, R34, R20 ;  /* 0x000000223014723c */ /* 0x040fe20000001814 */
[----:B------:R-:W1:Y:S01]  /*9bf0*/  LDSM.16.MT88.4 R32, [R237+0xd000] ;  /* 0x00d00000ed20783b */ /* 0x000e620000004200 */
[----:B------:R-:W-:Y:S06]  /*9c00*/  MUFU.EX2 R170, R170 ;  /* 0x000000aa00aa7308 */ /* 0x000fec0000000800 */
[C---:B---3--:R-:W-:Y:S02]  /*9c10*/  HMMA.16816.F32 R8, R48.reuse, R56, R8 ;  /* 0x000000383008723c */ /* 0x048fe40000001808 */
[----:B------:R-:W3:Y:S06]  /*9c20*/  MUFU.EX2 R191, R191 ;  /* 0x000000bf00bf7308 */ /* 0x000eec0000000800 */
[C---:B------:R-:W-:Y:S01]  /*9c30*/  HMMA.16816.F32 R44, R48.reuse, R58, R44 ;  /* 0x0000003a302c723c */ /* 0x040fe2000000182c */
[----:B------:R-:W1:Y:S01]  /*9c40*/  LDSM.16.MT88.4 R56, [R234+0xd000] ;  /* 0x00d00000ea38783b */ /* 0x000e620000004200 */
[----:B------:R-:W-:Y:S06]  /*9c50*/  MUFU.EX2 R172, R172 ;  /* 0x000000ac00ac7308 */ /* 0x000fec0000000800 */
[C---:B-----5:R-:W-:Y:S02]  /*9c60*/  HMMA.16816.F32 R40, R48.reuse, R52, R40 ;  /* 0x000000343028723c */ /* 0x060fe40000001828 */
[----:B------:R-:W5:Y:S06]  /*9c70*/  MUFU.EX2 R189, R189 ;  /* 0x000000bd00bd7308 */ /* 0x000f6c0000000800 */
[----:B------:R-:W-:Y:S01]  /*9c80*/  HMMA.16816.F32 R36, R48, R54, R36 ;  /* 0x000000363024723c */ /* 0x000fe20000001824 */
[----:B------:R-:W3:Y:S01]  /*9c90*/  LDSM.16.MT88.4 R52, [R233+0xd000] ;  /* 0x00d00000e934783b */ /* 0x000ee20000004200 */
[----:B------:R-:W-:Y:S05]  /*9ca0*/  MUFU.EX2 R174, R174 ;  /* 0x000000ae00ae7308 */ /* 0x000fea0000000800 */
[----:B------:R-:W-:-:S02]  /*9cb0*/  F2FP.PACK_AB R49, R158, R181 ;  /* 0x000000b59e31723e */ /* 0x000fc400000000ff */
[----:B------:R-:W-:Y:S01]  /*9cc0*/  F2FP.PACK_AB R51, R185, R160 ;  /* 0x000000a0b933723e */ /* 0x000fe200000000ff */
[----:B------:R-:W1:Y:S01]  /*9cd0*/  MUFU.EX2 R183, R183 ;  /* 0x000000b700b77308 */ /* 0x000e620000000800 */
[----:B------:R-:W-:Y:S01]  /*9ce0*/  F2FP.PACK_AB R48, R197, R162 ;  /* 0x000000a2c530723e */ /* 0x000fe200000000ff */
[----:B------:R-:W-:Y:S01]  /*9cf0*/  FADD.FTZ R162, R162, R175 ;  /* 0x000000afa2a27221 */ /* 0x000fe20000010000 */
[----:B------:R-:W-:-:S03]  /*9d00*/  F2FP.PACK_AB R50, R205, R164 ;  /* 0x000000a4cd32723e */ /* 0x000fc600000000ff */
[----:B------:R-:W-:Y:S02]  /*9d10*/  FADD.FTZ R197, R197, R162 ;  /* 0x000000a2c5c57221 */ /* 0x000fe40000010000 */
[----:B------:R-:W-:Y:S02]  /*9d20*/  MUFU.EX2 R176, R176 ;  /* 0x000000b000b07308 */ /* 0x000fe40000000800 */
[----:B--2---:R-:W-:Y:S01]  /*9d30*/  HMMA.16816.F32 R16, R48, R28, R16 ;  /* 0x0000001c3010723c */ /* 0x004fe20000001810 */
[----:B------:R-:W-:-:S04]  /*9d40*/  FADD.FTZ R164, R164, R197 ;  /* 0x000000c5a4a47221 */ /* 0x000fc80000010000 */
[----:B------:R-:W-:Y:S01]  /*9d50*/  FADD.FTZ R205, R205, R164 ;  /* 0x000000a4cdcd7221 */ /* 0x000fe20000010000 */
[----:B------:R-:W-:Y:S02]  /*9d60*/  MUFU.EX2 R177, R177 ;  /* 0x000000b100b17308 */ /* 0x000fe40000000800 */
[C---:B------:R-:W-:Y:S01]  /*9d70*/  HMMA.16816.F32 R12, R48.reuse, R30, R12 ;  /* 0x0000001e300c723c */ /* 0x040fe2000000180c */
[----:B------:R-:W2:Y:S05]  /*9d80*/  LDSM.16.MT88.4 R28, [R235+0xd800] ;  /* 0x00d80000eb1c783b */ /* 0x000eaa0000004200 */
[----:B------:R-:W-:Y:S02]  /*9d90*/  MUFU.EX2 R173, R173 ;  /* 0x000000ad00ad7308 */ /* 0x000fe40000000800 */
[C---:B-1----:R-:W-:Y:S06]  /*9da0*/  HMMA.16816.F32 R24, R48.reuse, R32, R24 ;  /* 0x000000203018723c */ /* 0x042fec0000001818 */
[----:B------:R-:W1:Y:S02]  /*9db0*/  MUFU.EX2 R178, R178 ;  /* 0x000000b200b27308 */ /* 0x000e640000000800 */
[C---:B------:R-:W-:Y:S01]  /*9dc0*/  HMMA.16816.F32 R20, R48.reuse, R34, R20 ;  /* 0x000000223014723c */ /* 0x040fe20000001814 */
[----:B------:R-:W1:Y:S05]  /*9dd0*/  LDSM.16.MT88.4 R32, [R237+0xd800] ;  /* 0x00d80000ed20783b */ /* 0x000e6a0000004200 */
[----:B------:R-:W-:Y:S02]  /*9de0*/  MUFU.EX2 R167, R167 ;  /* 0x000000a700a77308 */ /* 0x000fe40000000800 */
[C---:B------:R-:W-:Y:S06]  /*9df0*/  HMMA.16816.F32 R8, R48.reuse, R56, R8 ;  /* 0x000000383008723c */ /* 0x040fec0000001808 */
[----:B------:R-:W1:Y:S02]  /*9e00*/  MUFU.EX2 R180, R180 ;  /* 0x000000b400b47308 */ /* 0x000e640000000800 */
[C---:B------:R-:W-:Y:S01]  /*9e10*/  HMMA.16816.F32 R44, R48.reuse, R58, R44 ;  /* 0x0000003a302c723c */ /* 0x040fe2000000182c */
[----:B------:R-:W1:Y:S05]  /*9e20*/  LDSM.16.MT88.4 R56, [R234+0xd800] ;  /* 0x00d80000ea38783b */ /* 0x000e6a0000004200 */
[----:B------:R-:W-:Y:S02]  /*9e30*/  MUFU.EX2 R161, R161 ;  /* 0x000000a100a17308 */ /* 0x000fe40000000800 */
[C---:B---3--:R-:W-:Y:S06]  /*9e40*/  HMMA.16816.F32 R40, R48.reuse, R52, R40 ;  /* 0x000000343028723c */ /* 0x048fec0000001828 */
[----:B------:R-:W3:Y:S02]  /*9e50*/  MUFU.EX2 R182, R182 ;  /* 0x000000b600b67308 */ /* 0x000ee40000000800 */
[----:B------:R-:W-:Y:S01]  /*9e60*/  HMMA.16816.F32 R36, R48, R54, R36 ;  /* 0x000000363024723c */ /* 0x000fe20000001824 */
[----:B------:R-:W3:Y:S05]  /*9e70*/  LDSM.16.MT88.4 R52, [R233+0xd800] ;  /* 0x00d80000e934783b */ /* 0x000eea0000004200 */
[----:B------:R-:W-:Y:S01]  /*9e80*/  MUFU.EX2 R149, R149 ;  /* 0x0000009500957308 */ /* 0x000fe20000000800 */
[----:B------:R-:W-:-:S02]  /*9e90*/  F2FP.PACK_AB R49, R166, R213 ;  /* 0x000000d5a631723e */ /* 0x000fc400000000ff */
[----:B----4-:R-:W-:Y:S02]  /*9ea0*/  F2FP.PACK_AB R51, R207, R168 ;  /* 0x000000a8cf33723e */ /* 0x010fe400000000ff */
[----:B------:R-:W-:Y:S01]  /*9eb0*/  F2FP.PACK_AB R48, R191, R170 ;  /* 0x000000aabf30723e */ /* 0x000fe200000000ff */
[----:B------:R-:W-:Y:S01]  /*9ec0*/  FADD.FTZ R170, R170, R205 ;  /* 0x000000cdaaaa7221 */ /* 0x000fe20000010000 */
[----:B-----5:R-:W-:Y:S01]  /*9ed0*/  F2FP.PACK_AB R50, R189, R172 ;  /* 0x000000acbd32723e */ /* 0x020fe200000000ff */
[----:B------:R-:W4:Y:S02]  /*9ee0*/  MUFU.EX2 R184, R184 ;  /* 0x000000b800b87308 */ /* 0x000f240000000800 */
[----:B------:R-:W-:-:S04]  /*9ef0*/  FADD.FTZ R191, R191, R170 ;  /* 0x000000aabfbf7221 */ /* 0x000fc80000010000 */
[C---:B--2---:R-:W-:Y:S02]  /*9f00*/  HMMA.16816.F32 R16, R48.reuse, R28, R16 ;  /* 0x0000001c3010723c */ /* 0x044fe40000001810 */
[----:B------:R-:W-:Y:S06]  /*9f10*/  MUFU.EX2 R135, R135 ;  /* 0x0000008700877308 */ /* 0x000fec0000000800 */
[C---:B------:R-:W-:Y:S01]  /*9f20*/  HMMA.16816.F32 R12, R48.reuse, R30, R12 ;  /* 0x0000001e300c723c */ /* 0x040fe2000000180c */
[----:B------:R-:W2:Y:S01]  /*9f30*/  LDSM.16.MT88.4 R28, [R235+0xe000] ;  /* 0x00e00000eb1c783b */ /* 0x000ea20000004200 */
[----:B------:R-:W5:Y:S06]  /*9f40*/  MUFU.EX2 R186, R186 ;  /* 0x000000ba00ba7308 */ /* 0x000f6c0000000800 */
[C---:B-1----:R-:W-:Y:S02]  /*9f50*/  HMMA.16816.F32 R24, R48.reuse, R32, R24 ;  /* 0x000000203018723c */ /* 0x042fe40000001818 */
[----:B------:R-:W-:Y:S06]  /*9f60*/  MUFU.EX2 R109, R109 ;  /* 0x0000006d006d7308 */ /* 0x000fec0000000800 */
[C---:B------:R-:W-:Y:S01]  /*9f70*/  HMMA.16816.F32 R20, R48.reuse, R34, R20 ;  /* 0x000000223014723c */ /* 0x040fe20000001814 */
[----:B------:R-:W1:Y:S01]  /*9f80*/  LDSM.16.MT88.4 R32, [R237+0xe000] ;  /* 0x00e00000ed20783b */ /* 0x000e620000004200 */
[----:B------:R-:W1:Y:S06]  /*9f90*/  MUFU.EX2 R188, R188 ;  /* 0x000000bc00bc7308 */ /* 0x000e6c0000000800 */
[C---:B------:R-:W-:Y:S02]  /*9fa0*/  HMMA.16816.F32 R8, R48.reuse, R56, R8 ;  /* 0x000000383008723c */ /* 0x040fe40000001808 */
[----:B------:R-:W-:Y:S06]  /*9fb0*/  MUFU.EX2 R5, R5 ;  /* 0x0000000500057308 */ /* 0x000fec0000000800 */
[C---:B------:R-:W-:Y:S01]  /*9fc0*/  HMMA.16816.F32 R44, R48.reuse, R58, R44 ;  /* 0x0000003a302c723c */ /* 0x040fe2000000182c */
[----:B------:R-:W-:Y:S01]  /*9fd0*/  LDSM.16.MT88.4 R56, [R234+0xe000] ;  /* 0x00e00000ea38783b */ /* 0x000fe20000004200 */
[----:B------:R-:W1:Y:S06]  /*9fe0*/  MUFU.EX2 R102, R102 ;  /* 0x0000006600667308 */ /* 0x000e6c0000000800 */
[C---:B---3--:R-:W-:Y:S02]  /*9ff0*/  HMMA.16816.F32 R40, R48.reuse, R52, R40 ;  /* 0x000000343028723c */ /* 0x048fe40000001828 */
[----:B------:R-:W-:Y:S05]  /*a000*/  MUFU.EX2 R98, R98 ;  /* 0x0000006200627308 */ /* 0x000fea0000000800 */
[----:B------:R-:W-:Y:S01]  /*a010*/  F2FP.PACK_AB R53, R183, R174 ;  /* 0x000000aeb735723e */ /* 0x000fe200000000ff */
[----:B------:R-:W-:Y:S01]  /*a020*/  HMMA.16816.F32 R36, R48, R54, R36 ;  /* 0x000000363024723c */ /* 0x000fe20000001824 */
[----:B------:R-:W3:Y:S01]  /*a030*/  LDSM.16.MT88.4 R48, [R233+0xe000] ;  /* 0x00e00000e930783b */ /* 0x000ee20000004200 */
[----:B------:R-:W-:Y:S01]  /*a040*/  F2FP.PACK_AB R52, R178, R173 ;  /* 0x000000adb234723e */ /* 0x000fe200000000ff */
[----:B------:R-:W1:Y:S04]  /*a050*/  MUFU.EX2 R99, R99 ;  /* 0x0000006300637308 */ /* 0x000e680000000800 */
[----:B------:R-:W-:-:S02]  /*a060*/  F2FP.PACK_AB R55, R177, R176 ;  /* 0x000000b0b137723e */ /* 0x000fc400000000ff */
[----:B------:R-:W-:Y:S02]  /*a070*/  F2FP.PACK_AB R54, R180, R167 ;  /* 0x000000a7b436723e */ /* 0x000fe400000000ff */
[----:B------:R-:W-:Y:S05]  /*a080*/  MUFU.EX2 R100, R100 ;  /* 0x0000006400647308 */ /* 0x000fea0000000800 */
[C---:B--2---:R-:W-:Y:S03]  /*a090*/  HMMA.16816.F32 R16, R52.reuse, R28, R16 ;  /* 0x0000001c3410723c */ /* 0x044fe60000001810 */
[----:B------:R-:W2:Y:S05]  /*a0a0*/  MUFU.EX2 R101, R101 ;  /* 0x0000006500657308 */ /* 0x000eaa0000000800 */
[C---:B------:R-:W-:Y:S01]  /*a0b0*/  HMMA.16816.F32 R12, R52.reuse, R30, R12 ;  /* 0x0000001e340c723c */ /* 0x040fe2000000180c */
[----:B------:R-:W2:Y:S02]  /*a0c0*/  LDSM.16.MT88.4 R28, [R235+0xe800] ;  /* 0x00e80000eb1c783b */ /* 0x000ea40000004200 */
[----:B------:R-:W-:Y:S05]  /*a0d0*/  MUFU.EX2 R96, R96 ;  /* 0x0000006000607308 */ /* 0x000fea0000000800 */
[C---:B-1----:R-:W-:Y:S03]  /*a0e0*/  HMMA.16816.F32 R24, R52.reuse, R32, R24 ;  /* 0x000000203418723c */ /* 0x042fe60000001818 */
[----:B------:R-:W1:Y:S05]  /*a0f0*/  MUFU.EX2 R97, R97 ;  /* 0x0000006100617308 */ /* 0x000e6a0000000800 */
[C---:B------:R-:W-:Y:S01]  /*a100*/  HMMA.16816.F32 R20, R52.reuse, R34, R20 ;  /* 0x000000223414723c */ /* 0x040fe20000001814 */
[----:B------:R-:W1:Y:S02]  /*a110*/  LDSM.16.MT88.4 R32, [R237+0xe800] ;  /* 0x00e80000ed20783b */ /* 0x000e640000004200 */
[----:B------:R-:W-:Y:S05]  /*a120*/  MUFU.EX2 R94, R94 ;  /* 0x0000005e005e7308 */ /* 0x000fea0000000800 */
[C---:B---3--:R-:W-:Y:S03]  /*a130*/  HMMA.16816.F32 R40, R52.reuse, R48, R40 ;  /* 0x000000303428723c */ /* 0x048fe60000001828 */
[----:B------:R-:W3:Y:S05]  /*a140*/  MUFU.EX2 R95, R95 ;  /* 0x0000005f005f7308 */ /* 0x000eea0000000800 */
[C---:B------:R-:W-:Y:S01]  /*a150*/  HMMA.16816.F32 R36, R52.reuse, R50, R36 ;  /* 0x000000323424723c */ /* 0x040fe20000001824 */
[----:B------:R-:W1:Y:S02]  /*a160*/  LDSM.16.MT88.4 R48, [R234+0xe800] ;  /* 0x00e80000ea30783b */ /* 0x000e640000004200 */
[----:B------:R-:W-:Y:S05]  /*a170*/  MUFU.EX2 R90, R90 ;  /* 0x0000005a005a7308 */ /* 0x000fea0000000800 */
[C---:B------:R-:W-:Y:S03]  /*a180*/  HMMA.16816.F32 R8, R52.reuse, R56, R8 ;  /* 0x000000383408723c */ /* 0x040fe60000001808 */
[----:B------:R-:W1:Y:S05]  /*a190*/  MUFU.EX2 R91, R91 ;  /* 0x0000005b005b7308 */ /* 0x000e6a0000000800 */
[----:B------:R-:W-:Y:S01]  /*a1a0*/  HMMA.16816.F32 R44, R52, R58, R44 ;  /* 0x0000003a342c723c */ /* 0x000fe2000000182c */
[----:B------:R-:W3:Y:S02]  /*a1b0*/  LDSM.16.MT88.4 R56, [R233+0xe800] ;  /* 0x00e80000e938783b */ /* 0x000ee40000004200 */
[----:B------:R-:W-:Y:S04]  /*a1c0*/  MUFU.EX2 R92, R92 ;  /* 0x0000005c005c7308 */ /* 0x000fe80000000800 */
[----:B------:R-:W-:-:S02]  /*a1d0*/  F2FP.PACK_AB R53, R182, R161 ;  /* 0x000000a1b635723e */ /* 0x000fc400000000ff */
[----:B----4-:R-:W-:Y:S02]  /*a1e0*/  F2FP.PACK_AB R55, R184, R149 ;  /* 0x00000095b837723e */ /* 0x010fe400000000ff */
[----:B-----5:R-:W-:Y:S01]  /*a1f0*/  F2FP.PACK_AB R52, R186, R135 ;  /* 0x00000087ba34723e */ /* 0x020fe200000000ff */
[----:B------:R-:W4:Y:S01]  /*a200*/  MUFU.EX2 R93, R93 ;  /* 0x0000005d005d7308 */ /* 0x000f220000000800 */
[----:B------:R-:W-:-:S07]  /*a210*/  F2FP.PACK_AB R54, R188, R109 ;  /* 0x0000006dbc36723e */ /* 0x000fce00000000ff */
[C---:B--2---:R-:W-:Y:S01]  /*a220*/  HMMA.16816.F32 R16, R52.reuse, R28, R16 ;  /* 0x0000001c3410723c */ /* 0x044fe20000001810 */
[----:B------:R-:W-:Y:S07]  /*a230*/  MUFU.EX2 R88, R88 ;  /* 0x0000005800587308 */ /* 0x000fee0000000800 */
        /* <DEDUP_REMOVED lines=11> */
[----:B------:R-:W1:Y:S01]  /*a2f0*/  LDSM.16.MT88.4 R48, [R234+0xf000] ;  /* 0x00f00000ea30783b */ /* 0x000e620000004200 */
[----:B------:R-:W1:Y:S06]  /*a300*/  MUFU.EX2 R83, R83 ;  /* 0x0000005300537308 */ /* 0x000e6c0000000800 */
[C---:B---3--:R-:W-:Y:S02]  /*a310*/  HMMA.16816.F32 R40, R52.reuse, R56, R40 ;  /* 0x000000383428723c */ /* 0x048fe40000001828 */
[----:B------:R-:W-:Y:S06]  /*a320*/  MUFU.EX2 R84, R84 ;  /* 0x0000005400547308 */ /* 0x000fec0000000800 */
[----:B------:R-:W-:Y:S01]  /*a330*/  HMMA.16816.F32 R36, R52, R58, R36 ;  /* 0x0000003a3424723c */ /* 0x000fe20000001824 */
[----:B------:R-:W3:Y:S01]  /*a340*/  LDSM.16.MT88.4 R56, [R233+0xf000] ;  /* 0x00f00000e938783b */ /* 0x000ee20000004200 */
[----:B------:R-:W1:Y:S05]  /*a350*/  MUFU.EX2 R85, R85 ;  /* 0x0000005500557308 */ /* 0x000e6a0000000800 */
[----:B------:R-:W-:-:S02]  /*a360*/  F2FP.PACK_AB R53, R102, R5 ;  /* 0x000000056635723e */ /* 0x000fc400000000ff */
[----:B------:R-:W-:Y:S01]  /*a370*/  F2FP.PACK_AB R55, R99, R98 ;  /* 0x000000626337723e */ /* 0x000fe200000000ff */
[----:B------:R-:W-:Y:S01]  /*a380*/  MUFU.EX2 R80, R80 ;  /* 0x0000005000507308 */ /* 0x000fe20000000800 */
[----:B------:R-:W-:Y:S02]  /*a390*/  F2FP.PACK_AB R52, R101, R100 ;  /* 0x000000646534723e */ /* 0x000fe400000000ff */
[----:B------:R-:W-:-:S05]  /*a3a0*/  F2FP.PACK_AB R54, R97, R96 ;  /* 0x000000606136723e */ /* 0x000fca00000000ff */
[----:B------:R-:W1:Y:S02]  /*a3b0*/  MUFU.EX2 R81, R81 ;  /* 0x0000005100517308 */ /* 0x000e640000000800 */
[C---:B--2---:R-:W-:Y:S06]  /*a3c0*/  HMMA.16816.F32 R16, R52.reuse, R28, R16 ;  /* 0x0000001c3410723c */ /* 0x044fec0000001810 */
[----:B------:R-:W-:Y:S02]  /*a3d0*/  MUFU.EX2 R4, R4 ;  /* 0x0000000400047308 */ /* 0x000fe40000000800 */
[C---:B------:R-:W-:Y:S01]  /*a3e0*/  HMMA.16816.F32 R12, R52.reuse, R30, R12 ;  /* 0x0000001e340c723c */ /* 0x040fe2000000180c */
[----:B------:R-:W2:Y:S05]  /*a3f0*/  LDSM.16.MT88.4 R28, [R235+0xf800] ;  /* 0x00f80000eb1c783b */ /* 0x000eaa0000004200 */
[----:B------:R-:W-:Y:S02]  /*a400*/  MUFU.EX2 R73, R73 ;  /* 0x0000004900497308 */ /* 0x000fe40000000800 */
[C---:B-1----:R-:W-:Y:S06]  /*a410*/  HMMA.16816.F32 R24, R52.reuse, R32, R24 ;  /* 0x000000203418723c */ /* 0x042fec0000001818 */
[----:B------:R-:W-:Y:S02]  /*a420*/  MUFU.EX2 R3, R3 ;  /* 0x0000000300037308 */ /* 0x000fe40000000800 */
[C---:B------:R-:W-:Y:S01]  /*a430*/  HMMA.16816.F32 R20, R52.reuse, R34, R20 ;  /* 0x000000223414723c */ /* 0x040fe20000001814 */
[----:B------:R-:W1:Y:S05]  /*a440*/  LDSM.16.MT88.4 R32, [R237+0xf800] ;  /* 0x00f80000ed20783b */ /* 0x000e6a0000004200 */
[----:B------:R-:W-:Y:S02]  /*a450*/  MUFU.EX2 R70, R70 ;  /* 0x0000004600467308 */ /* 0x000fe40000000800 */
[C---:B------:R-:W-:Y:S06]  /*a460*/  HMMA.16816.F32 R8, R52.reuse, R48, R8 ;  /* 0x000000303408723c */ /* 0x040fec0000001808 */
[----:B------:R-:W-:Y:S02]  /*a470*/  MUFU.EX2 R66, R66 ;  /* 0x0000004200427308 */ /* 0x000fe40000000800 */
[C---:B------:R-:W-:Y:S01]  /*a480*/  HMMA.16816.F32 R44, R52.reuse, R50, R44 ;  /* 0x00000032342c723c */ /* 0x040fe2000000182c */
[----:B------:R-:W1:Y:S05]  /*a490*/  LDSM.16.MT88.4 R48, [R234+0xf800] ;  /* 0x00f80000ea30783b */ /* 0x000e6a0000004200 */
[----:B------:R-:W-:Y:S02]  /*a4a0*/  MUFU.EX2 R67, R67 ;  /* 0x0000004300437308 */ /* 0x000fe40000000800 */
[C---:B---3--:R-:W-:Y:S06]  /*a4b0*/  HMMA.16816.F32 R40, R52.reuse, R56, R40 ;  /* 0x000000383428723c */ /* 0x048fec0000001828 */
[----:B------:R-:W-:Y:S02]  /*a4c0*/  MUFU.EX2 R68, R68 ;  /* 0x0000004400447308 */ /* 0x000fe40000000800 */
[----:B------:R-:W-:Y:S01]  /*a4d0*/  HMMA.16816.F32 R36, R52, R58, R36 ;  /* 0x0000003a3424723c */ /* 0x000fe20000001824 */
[----:B------:R-:W3:Y:S05]  /*a4e0*/  LDSM.16.MT88.4 R56, [R233+0xf800] ;  /* 0x00f80000e938783b */ /* 0x000eea0000004200 */
[----:B------:R-:W-:Y:S01]  /*a4f0*/  MUFU.EX2 R69, R69 ;  /* 0x0000004500457308 */ /* 0x000fe20000000800 */
[----:B------:R-:W-:-:S02]  /*a500*/  F2FP.PACK_AB R53, R95, R94 ;  /* 0x0000005e5f35723e */ /* 0x000fc400000000ff */
[----:B------:R-:W-:Y:S02]  /*a510*/  F2FP.PACK_AB R55, R91, R90 ;  /* 0x0000005a5b37723e */ /* 0x000fe400000000ff */
[----:B----4-:R-:W-:Y:S02]  /*a520*/  F2FP.PACK_AB R52, R93, R92 ;  /* 0x0000005c5d34723e */ /* 0x010fe400000000ff */
[----:B-----5:R-:W-:Y:S01]  /*a530*/  F2FP.PACK_AB R54, R89, R88 ;  /* 0x000000585936723e */ /* 0x020fe200000000ff */
[----:B------:R-:W-:Y:S06]  /*a540*/  MUFU.EX2 R64, R64 ;  /* 0x0000004000407308 */ /* 0x000fec0000000800 */
[C---:B--2---:R-:W-:Y:S02]  /*a550*/  HMMA.16816.F32 R16, R52.reuse, R28, R16 ;  /* 0x0000001c3410723c */ /* 0x044fe40000001810 */
[----:B------:R-:W-:Y:S06]  /*a560*/  MUFU.EX2 R65, R65 ;  /* 0x0000004100417308 */ /* 0x000fec0000000800 */
[C---:B------:R-:W-:Y:S01]  /*a570*/  HMMA.16816.F32 R12, R52.reuse, R30, R12 ;  /* 0x0000001e340c723c */ /* 0x040fe2000000180c */
[----:B------:R-:W2:Y:S01]  /*a580*/  LDSM.16.MT88.4 R28, [R237+0x10000] ;  /* 0x01000000ed1c783b */ /* 0x000ea20000004200 */
[----:B------:R-:W-:Y:S06]  /*a590*/  MUFU.EX2 R62, R62 ;  /* 0x0000003e003e7308 */ /* 0x000fec0000000800 */
[C---:B-1----:R-:W-:Y:S02]  /*a5a0*/  HMMA.16816.F32 R24, R52.reuse, R32, R24 ;  /* 0x000000203418723c */ /* 0x042fe40000001818 */
[----:B------:R-:W-:Y:S06]  /*a5b0*/  MUFU.EX2 R63, R63 ;  /* 0x0000003f003f7308 */ /* 0x000fec0000000800 */
[C---:B------:R-:W-:Y:S01]  /*a5c0*/  HMMA.16816.F32 R20, R52.reuse, R34, R20 ;  /* 0x000000223414723c */ /* 0x040fe20000001814 */
[----:B------:R-:W1:Y:S01]  /*a5d0*/  LDSM.16.MT88.4 R32, [R235+0x10000] ;  /* 0x01000000eb20783b */ /* 0x000e620000004200 */
[----:B------:R-:W-:Y:S06]  /*a5e0*/  MUFU.EX2 R71, R71 ;  /* 0x0000004700477308 */ /* 0x000fec0000000800 */
[C---:B------:R-:W-:Y:S08]  /*a5f0*/  HMMA.16816.F32 R8, R52.reuse, R48, R8 ;  /* 0x000000303408723c */ /* 0x040ff00000001808 */
[C---:B------:R-:W-:Y:S01]  /*a600*/  HMMA.16816.F32 R44, R52.reuse, R50, R44 ;  /* 0x00000032342c723c */ /* 0x040fe2000000182c */
[----:B------:R-:W4:Y:S07]  /*a610*/  LDSM.16.MT88.4 R48, [R234+0x10000] ;  /* 0x01000000ea30783b */ /* 0x000f2e0000004200 */
[C---:B---3--:R-:W-:Y:S07]  /*a620*/  HMMA.16816.F32 R40, R52.reuse, R56, R40 ;  /* 0x000000383428723c */ /* 0x048fee0000001828 */
[--C-:B------:R-:W-:Y:S01]  /*a630*/  FFMA.FTZ R56, R78, c[0x0][0x23c], -R112.reuse ;  /* 0x00008f004e387a23 */ /* 0x100fe20000010870 */
[----:B------:R-:W-:Y:S01]  /*a640*/  HMMA.16816.F32 R36, R52, R58, R36 ;  /* 0x0000003a3424723c */ /* 0x000fe20000001824 */
[----:B------:R-:W-:-:S04]  /*a650*/  FFMA.FTZ R57, R79, c[0x0][0x23c], -R112 ;  /* 0x00008f004f397a23 */ /* 0x000fc80000010870 */
[----:B------:R-:W-:Y:S02]  /*a660*/  MUFU.EX2 R56, R56 ;  /* 0x0000003800387308 */ /* 0x000fe40000000800 */
[----:B------:R-:W-:Y:S01]  /*a670*/  F2FP.PACK_AB R53, R87, R86 ;  /* 0x000000565735723e */ /* 0x000fe200000000ff */
[--C-:B------:R-:W-:Y:S01]  /*a680*/  FFMA.FTZ R58, R74, c[0x0][0x23c], -R112.reuse ;  /* 0x00008f004a3a7a23 */ /* 0x100fe20000010870 */
[----:B------:R-:W-:Y:S01]  /*a690*/  F2FP.PACK_AB R55, R83, R82 ;  /* 0x000000525337723e */ /* 0x000fe200000000ff */
[----:B------:R-:W-:Y:S01]  /*a6a0*/  FFMA.FTZ R59, R75, c[0x0][0x23c], -R112 ;  /* 0x00008f004b3b7a23 */ /* 0x000fe20000010870 */
[----:B------:R-:W-:Y:S01]  /*a6b0*/  F2FP.PACK_AB R52, R85, R84 ;  /* 0x000000545534723e */ /* 0x000fe200000000ff */
[--C-:B------:R-:W-:Y:S01]  /*a6c0*/  FFMA.FTZ R74, R76, c[0x0][0x23c], -R114.reuse ;  /* 0x00008f004c4a7a23 */ /* 0x100fe20000010872 */
[----:B------:R-:W-:Y:S01]  /*a6d0*/  F2FP.PACK_AB R54, R81, R80 ;  /* 0x000000505136723e */ /* 0x000fe200000000ff */
[----:B------:R-:W-:Y:S01]  /*a6e0*/  FFMA.FTZ R75, R77, c[0x0][0x23c], -R114 ;  /* 0x00008f004d4b7a23 */ /* 0x000fe20000010872 */
[----:B------:R-:W3:Y:S05]  /*a6f0*/  MUFU.EX2 R57, R57 ;  /* 0x0000003900397308 */ /* 0x000eea0000000800 */
[C---:B--2---:R-:W-:Y:S03]  /*a700*/  HMMA.16816.F32 R24, R52.reuse, R28, R24 ;  /* 0x0000001c3418723c */ /* 0x044fe60000001818 */
[----:B------:R-:W-:Y:S05]  /*a710*/  MUFU.EX2 R58, R58 ;  /* 0x0000003a003a7308 */ /* 0x000fea0000000800 */
[C---:B------:R-:W-:Y:S01]  /*a720*/  HMMA.16816.F32 R20, R52.reuse, R30, R20 ;  /* 0x0000001e3414723c */ /* 0x040fe20000001814 */
[----:B------:R-:W2:Y:S02]  /*a730*/  LDSM.16.MT88.4 R28, [R233+0x10000] ;  /* 0x01000000e91c783b */ /* 0x000ea40000004200 */
[----:B------:R-:W5:Y:S05]  /*a740*/  MUFU.EX2 R59, R59 ;  /* 0x0000003b003b7308 */ /* 0x000f6a0000000800 */
[C---:B-1----:R-:W-:Y:S03]  /*a750*/  HMMA.16816.F32 R16, R52.reuse, R32, R16 ;  /* 0x000000203410723c */ /* 0x042fe60000001810 */
[----:B------:R-:W-:Y:S05]  /*a760*/  MUFU.EX2 R74, R74 ;  /* 0x0000004a004a7308 */ /* 0x000fea0000000800 */
[C---:B------:R-:W-:Y:S01]  /*a770*/  HMMA.16816.F32 R12, R52.reuse, R34, R12 ;  /* 0x00000022340c723c */ /* 0x040fe2000000180c */
[----:B------:R-:W1:Y:S02]  /*a780*/  LDSM.16.MT88.4 R32, [R237+0x10800] ;  /* 0x01080000ed20783b */ /* 0x000e640000004200 */
[----:B------:R-:W1:Y:S05]  /*a790*/  MUFU.EX2 R75, R75 ;  /* 0x0000004b004b7308 */ /* 0x000e6a0000000800 */
[C---:B----4-:R-:W-:Y:S08]  /*a7a0*/  HMMA.16816.F32 R8, R52.reuse, R48, R8 ;  /* 0x000000303408723c */ /* 0x050ff00000001808 */
[C---:B------:R-:W-:Y:S01]  /*a7b0*/  HMMA.16816.F32 R44, R52.reuse, R50, R44 ;  /* 0x00000032342c723c */ /* 0x040fe2000000182c */
[----:B------:R-:W4:Y:S07]  /*a7c0*/  LDSM.16.MT88.4 R48, [R235+0x10800] ;  /* 0x01080000eb30783b */ /* 0x000f2e0000004200 */
[C---:B--2---:R-:W-:Y:S08]  /*a7d0*/  HMMA.16816.F32 R40, R52.reuse, R28, R40 ;  /* 0x0000001c3428723c */ /* 0x044ff00000001828 */
[----:B------:R-:W-:Y:S01]  /*a7e0*/  HMMA.16816.F32 R36, R52, R30, R36 ;  /* 0x0000001e3424723c */ /* 0x000fe20000001824 */
[----:B------:R-:W2:Y:S06]  /*a7f0*/  LDSM.16.MT88.4 R28, [R234+0x10800] ;  /* 0x01080000ea1c783b */ /* 0x000eac0000004200 */
[----:B---3--:R-:W-:-:S02]  /*a800*/  F2FP.PACK_AB R53, R57, R56 ;  /* 0x000000383935723e */ /* 0x008fc400000000ff */
[----:B-----5:R-:W-:Y:S02]  /*a810*/  F2FP.PACK_AB R55, R59, R58 ;  /* 0x0000003a3b37723e */ /* 0x020fe400000000ff */
[----:B-1----:R-:W-:Y:S02]  /*a820*/  F2FP.PACK_AB R52, R75, R74 ;  /* 0x0000004a4b34723e */ /* 0x002fe400000000ff */
[----:B------:R-:W-:-:S07]  /*a830*/  F2FP.PACK_AB R54, R73, R4 ;  /* 0x000000044936723e */ /* 0x000fce00000000ff */
[C---:B------:R-:W-:Y:S08]  /*a840*/  HMMA.16816.F32 R24, R52.reuse, R32, R24 ;  /* 0x000000203418723c */ /* 0x040ff00000001818 */
[C---:B------:R-:W-:Y:S01]  /*a850*/  HMMA.16816.F32 R20, R52.reuse, R34, R20 ;  /* 0x000000223414723c */ /* 0x040fe20000001814 */
[----:B------:R-:W1:Y:S07]  /*a860*/  LDSM.16.MT88.4 R32, [R233+0x10800] ;  /* 0x01080000e920783b */ /* 0x000e6e0000004200 */
[C---:B----4-:R-:W-:Y:S07]  /*a870*/  HMMA.16816.F32 R16, R52.reuse, R48, R16 ;  /* 0x000000303410723c */ /* 0x050fee0000001810 */
[----:B------:R-:W-:Y:S01]  /*a880*/  FADD.FTZ R49, R147, R136 ;  /* 0x0000008893317221 */ /* 0x000fe20000010000 */
[----:B------:R-:W-:Y:S01]  /*a890*/  HMMA.16816.F32 R12, R52, R50, R12 ;  /* 0x00000032340c723c */ /* 0x000fe2000000180c */
[----:B------:R-:W-:Y:S02]  /*a8a0*/  LDSM.16.MT88.4 R136, [R235+0x11800] ;  /* 0x01180000eb88783b */ /* 0x000fe40000004200 */
[----:B------:R-:W-:-:S02]  /*a8b0*/  FADD.FTZ R49, R142, R49 ;  /* 0x000000318e317221 */ /* 0x000fc40000010000 */
[----:B------:R-:W-:Y:S02]  /*a8c0*/  LDSM.16.MT88.4 R140, [R234+0x11800] ;  /* 0x01180000ea8c783b */ /* 0x000fe40000004200 */
[----:B------:R-:W-:Y:S01]  /*a8d0*/  FADD.FTZ R72, R144, R49 ;  /* 0x0000003190487221 */ /* 0x000fe20000010000 */
[----:B--2---:R-:W-:Y:S01]  /*a8e0*/  HMMA.16816.F32 R8, R52, R28, R8 ;  /* 0x0000001c3408723c */ /* 0x004fe20000001808 */
[----:B------:R-:W2:Y:S02]  /*a8f0*/  LDSM.16.MT88.4 R48, [R237+0x11000] ;  /* 0x01100000ed30783b */ /* 0x000ea40000004200 */
[----:B------:R-:W-:-:S04]  /*a900*/  FADD.FTZ R72, R153, R72 ;  /* 0x0000004899487221 */ /* 0x000fc80000010000 */
[----:B------:R-:W-:Y:S01]  /*a910*/  FADD.FTZ R29, R159, R72 ;  /* 0x000000489f1d7221 */ /* 0x000fe20000010000 */
[----:B------:R-:W-:Y:S03]  /*a920*/  HMMA.16816.F32 R44, R52, R30, R44 ;  /* 0x0000001e342c723c */ /* 0x000fe6000000182c */
[----:B------:R-:W-:-:S04]  /*a930*/  FADD.FTZ R29, R150, R29 ;  /* 0x0000001d961d7221 */ /* 0x000fc80000010000 */
[----:B------:R-:W-:Y:S01]  /*a940*/  FADD.FTZ R72, R152, R29 ;  /* 0x0000001d98487221 */ /* 0x000fe20000010000 */
[----:B-1----:R-:W-:Y:S01]  /*a950*/  HMMA.16816.F32 R40, R52, R32, R40 ;  /* 0x000000203428723c */ /* 0x002fe20000001828 */
[----:B------:R-:W1:Y:S02]  /*a960*/  LDSM.16.MT88.4 R28, [R235+0x11000] ;  /* 0x01100000eb1c783b */ /* 0x000e640000004200 */
[----:B------:R-:W-:-:S04]  /*a970*/  FADD.FTZ R72, R163, R72 ;  /* 0x00000048a3487221 */ /* 0x000fc80000010000 */
[----:B------:R-:W-:Y:S01]  /*a980*/  FADD.FTZ R33, R181, R72 ;  /* 0x00000048b5217221 */ /* 0x000fe20000010000 */
[----:B------:R-:W-:Y:S03]  /*a990*/  HMMA.16816.F32 R36, R52, R34, R36 ;  /* 0x000000223424723c */ /* 0x000fe60000001824 */
[----:B------:R-:W-:Y:S02]  /*a9a0*/  FADD.FTZ R33, R158, R33 ;  /* 0x000000219e217221 */ /* 0x000fe40000010000 */
[----:B------:R-:W-:Y:S02]  /*a9b0*/  LDSM.16.MT88.4 R156, [R237+0x11800] ;  /* 0x01180000ed9c783b */ /* 0x000fe40000004200 */
[----:B------:R-:W-:Y:S01]  /*a9c0*/  FADD.FTZ R72, R160, R33 ;  /* 0x00000021a0487221 */ /* 0x000fe20000010000 */
[----:B------:R-:W-:Y:S01]  /*a9d0*/  F2FP.PACK_AB R53, R70, R3 ;  /* 0x000000034635723e */ /* 0x000fe200000000ff */
[----:B------:R-:W3:Y:S01]  /*a9e0*/  LDSM.16.MT88.4 R32, [R234+0x11000] ;  /* 0x01100000ea20783b */ /* 0x000ee20000004200 */
[----:B------:R-:W-:Y:S01]  /*a9f0*/  F2FP.PACK_AB R55, R67, R66 ;  /* 0x000000424337723e */ /* 0x000fe200000000ff */
[----:B------:R-:W-:Y:S01]  /*aa00*/  FADD.FTZ R72, R185, R72 ;  /* 0x00000048b9487221 */ /* 0x000fe20000010000 */
[----:B------:R-:W-:-:S02]  /*aa10*/  F2FP.PACK_AB R52, R69, R68 ;  /* 0x000000444534723e */ /* 0x000fc400000000ff */
[----:B------:R-:W-:-:S07]  /*aa20*/  F2FP.PACK_AB R54, R65, R64 ;  /* 0x000000404136723e */ /* 0x000fce00000000ff */
[C---:B--2---:R-:W-:Y:S07]  /*aa30*/  HMMA.16816.F32 R24, R52.reuse, R48, R24 ;  /* 0x000000303418723c */ /* 0x044fee0000001818 */
[----:B------:R-:W-:Y:S01]  /*aa40*/  FADD.FTZ R49, R213, R72 ;  /* 0x00000048d5317221 */ /* 0x000fe20000010000 */
[----:B------:R-:W-:Y:S01]  /*aa50*/  HMMA.16816.F32 R20, R52, R50, R20 ;  /* 0x000000323414723c */ /* 0x000fe20000001814 */
[----:B------:R-:W-:Y:S02]  /*aa60*/  FADD.FTZ R72, R172, R191 ;  /* 0x000000bfac487221 */ /* 0x000fe40000010000 */
[----:B------:R-:W-:-:S02]  /*aa70*/  FADD.FTZ R49, R166, R49 ;  /* 0x00000031a6317221 */ /* 0x000fc40000010000 */
[----:B------:R-:W-:Y:S02]  /*aa80*/  FADD.FTZ R72, R189, R72 ;  /* 0x00000048bd487221 */ /* 0x000fe40000010000 */
[----:B------:R-:W-:Y:S01]  /*aa90*/  FADD.FTZ R168, R168, R49 ;  /* 0x00000031a8a87221 */ /* 0x000fe20000010000 */
[C---:B-1----:R-:W-:Y:S01]  /*aaa0*/  HMMA.16816.F32 R16, R52.reuse, R28, R16 ;  /* 0x0000001c3410723c */ /* 0x042fe20000001810 */
[----:B------:R-:W-:Y:S01]  /*aab0*/  FADD.FTZ R173, R173, R72 ;  /* 0x00000048adad7221 */ /* 0x000fe20000010000 */
[----:B------:R-:W1:Y:S01]  /*aac0*/  LDSM.16.MT88.4 R48, [R233+0x11000] ;  /* 0x01100000e930783b */ /* 0x000e620000004200 */
[----:B------:R-:W-:Y:S02]  /*aad0*/  FADD.FTZ R207, R207, R168 ;  /* 0x000000a8cfcf7221 */ /* 0x000fe40000010000 */
[----:B------:R-:W-:Y:S02]  /*aae0*/  FADD.FTZ R178, R178, R173 ;  /* 0x000000adb2b27221 */ /* 0x000fe40000010000 */
[----:B------:R-:W-:Y:S01]  /*aaf0*/  FADD.FTZ R174, R174, R207 ;  /* 0x000000cfaeae7221 */ /* 0x000fe20000010000 */
[----:B------:R-:W-:Y:S01]  /*ab00*/  HMMA.16816.F32 R12, R52, R30, R12 ;  /* 0x0000001e340c723c */ /* 0x000fe2000000180c */
[----:B------:R-:W-:-:S02]  /*ab10*/  FADD.FTZ R167, R167, R178 ;  /* 0x000000b2a7a77221 */ /* 0x000fc40000010000 */
[----:B------:R-:W-:Y:S02]  /*ab20*/  FADD.FTZ R183, R183, R174 ;  /* 0x000000aeb7b77221 */ /* 0x000fe40000010000 */
[----:B------:R-:W-:Y:S02]  /*ab30*/  FADD.FTZ R180, R180, R167 ;  /* 0x000000a7b4b47221 */ /* 0x000fe40000010000 */
[----:B------:R-:W-:Y:S01]  /*ab40*/  FADD.FTZ R176, R176, R183 ;  /* 0x000000b7b0b07221 */ /* 0x000fe20000010000 */
[----:B---3--:R-:W-:Y:S01]  /*ab50*/  HMMA.16816.F32 R8, R52, R32, R8 ;  /* 0x000000203408723c */ /* 0x008fe20000001808 */
[----:B------:R-:W-:Y:S02]  /*ab60*/  FADD.FTZ R135, R135, R180 ;  /* 0x000000b487877221 */ /* 0x000fe40000010000 */
[----:B------:R-:W-:Y:S02]  /*ab70*/  FADD.FTZ R176, R177, R176 ;  /* 0x000000b0b1b07221 */ /* 0x000fe40000010000 */
[----:B------:R-:W-:-:S02]  /*ab80*/  FADD.FTZ R186, R186, R135 ;  /* 0x00000087baba7221 */ /* 0x000fc40000010000 */
[----:B------:R-:W-:Y:S01]  /*ab90*/  FADD.FTZ R161, R161, R176 ;  /* 0x000000b0a1a17221 */ /* 0x000fe20000010000 */
[----:B------:R-:W-:Y:S01]  /*aba0*/  HMMA.16816.F32 R44, R52, R34, R44 ;  /* 0x00000022342c723c */ /* 0x000fe2000000182c */
[----:B------:R-:W-:Y:S02]  /*abb0*/  FADD.FTZ R109, R109, R186 ;  /* 0x000000ba6d6d7221 */ /* 0x000fe40000010000 */
[----:B------:R-:W-:Y:S02]  /*abc0*/  FADD.FTZ R182, R182, R161 ;  /* 0x000000a1b6b67221 */ /* 0x000fe40000010000 */
[----:B------:R-:W-:Y:S02]  /*abd0*/  FADD.FTZ R109, R188, R109 ;  /* 0x0000006dbc6d7221 */ /* 0x000fe40000010000 */
[----:B------:R-:W-:Y:S02]  /*abe0*/  FADD.FTZ R149, R149, R182 ;  /* 0x000000b695957221 */ /* 0x000fe40000010000 */
[----:B------:R-:W-:-:S02]  /*abf0*/  FADD.FTZ R100, R100, R109 ;  /* 0x0000006d64647221 */ /* 0x000fc40000010000 */
[----:B------:R-:W-:Y:S01]  /*ac00*/  FADD.FTZ R184, R184, R149 ;  /* 0x00000095b8b87221 */ /* 0x000fe20000010000 */
[----:B------:R-:W-:Y:S01]  /*ac10*/  F2FP.PACK_AB R149, R63, R62 ;  /* 0x0000003e3f95723e */ /* 0x000fe200000000ff */
[----:B------:R-:W-:Y:S02]  /*ac20*/  FADD.FTZ R101, R101, R100 ;  /* 0x0000006465657221 */ /* 0x000fe40000010000 */
[----:B------:R-:W-:Y:S02]  /*ac30*/  FADD.FTZ R5, R5, R184 ;  /* 0x000000b805057221 */ /* 0x000fe40000010000 */
[----:B------:R-:W-:Y:S01]  /*ac40*/  FADD.FTZ R96, R96, R101 ;  /* 0x0000006560607221 */ /* 0x000fe20000010000 */
[----:B-1----:R-:W-:Y:S01]  /*ac50*/  HMMA.16816.F32 R40, R52, R48, R40 ;  /* 0x000000303428723c */ /* 0x002fe20000001828 */
[----:B------:R-:W-:Y:S02]  /*ac60*/  FADD.FTZ R5, R102, R5 ;  /* 0x0000000566057221 */ /* 0x000fe40000010000 */
[----:B------:R-:W-:-:S02]  /*ac70*/  FADD.FTZ R97, R97, R96 ;  /* 0x0000006061617221 */ /* 0x000fc40000010000 */
[----:B------:R-:W-:Y:S02]  /*ac80*/  FADD.FTZ R98, R98, R5 ;  /* 0x0000000562627221 */ /* 0x000fe40000010000 */
[----:B------:R-:W-:Y:S01]  /*ac90*/  FADD.FTZ R92, R92, R97 ;  /* 0x000000615c5c7221 */ /* 0x000fe20000010000 */
[----:B------:R-:W-:Y:S01]  /*aca0*/  HMMA.16816.F32 R36, R52, R50, R36 ;  /* 0x000000323424723c */ /* 0x000fe20000001824 */
[----:B------:R-:W-:Y:S02]  /*acb0*/  FADD.FTZ R99, R99, R98 ;  /* 0x0000006263637221 */ /* 0x000fe40000010000 */
[----:B------:R-:W-:Y:S02]  /*acc0*/  FADD.FTZ R93, R93, R92 ;  /* 0x0000005c5d5d7221 */ /* 0x000fe40000010000 */
[----:B------:R-:W-:Y:S02]  /*acd0*/  FADD.FTZ R94, R94, R99 ;  /* 0x000000635e5e7221 */ /* 0x000fe40000010000 */
[----:B------:R-:W-:-:S02]  /*ace0*/  FADD.FTZ R88, R88, R93 ;  /* 0x0000005d58587221 */ /* 0x000fc40000010000 */
[----:B------:R-:W-:Y:S02]  /*acf0*/  FADD.FTZ R95, R95, R94 ;  /* 0x0000005e5f5f7221 */ /* 0x000fe40000010000 */
[----:B------:R-:W-:Y:S02]  /*ad00*/  FFMA.FTZ R28, R105, c[0x0][0x23c], -R112 ;  /* 0x00008f00691c7a23 */ /* 0x000fe40000010870 */
[----:B------:R-:W-:Y:S02]  /*ad10*/  FADD.FTZ R90, R90, R95 ;  /* 0x0000005f5a5a7221 */ /* 0x000fe40000010000 */
[--C-:B------:R-:W-:Y:S02]  /*ad20*/  FFMA.FTZ R29, R60, c[0x0][0x23c], -R114.reuse ;  /* 0x00008f003c1d7a23 */ /* 0x100fe40000010872 */
[--C-:B------:R-:W-:Y:S01]  /*ad30*/  FFMA.FTZ R30, R61, c[0x0][0x23c], -R114.reuse ;  /* 0x00008f003d1e7a23 */ /* 0x100fe20000010872 */
[----:B------:R-:W1:Y:S01]  /*ad40*/  MUFU.EX2 R28, R28 ;  /* 0x0000001c001c7308 */ /* 0x000e620000000800 */
[----:B------:R-:W-:-:S02]  /*ad50*/  FFMA.FTZ R31, R106, c[0x0][0x23c], -R114 ;  /* 0x00008f006a1f7a23 */ /* 0x000fc40000010872 */
[----:B------:R-:W-:Y:S02]  /*ad60*/  FFMA.FTZ R32, R113, c[0x0][0x23c], -R114 ;  /* 0x00008f0071207a23 */ /* 0x000fe40000010872 */
[----:B------:R-:W-:Y:S02]  /*ad70*/  FADD.FTZ R91, R91, R90 ;  /* 0x0000005a5b5b7221 */ /* 0x000fe40000010000 */
[----:B------:R-:W-:Y:S01]  /*ad80*/  FADD.FTZ R89, R89, R88 ;  /* 0x0000005859597221 */ /* 0x000fe20000010000 */
[----:B------:R-:W-:Y:S01]  /*ad90*/  MUFU.EX2 R29, R29 ;  /* 0x0000001d001d7308 */ /* 0x000fe20000000800 */
[----:B------:R-:W-:Y:S02]  /*ada0*/  FADD.FTZ R86, R86, R91 ;  /* 0x0000005b56567221 */ /* 0x000fe40000010000 */
[----:B------:R-:W-:Y:S02]  /*adb0*/  FADD.FTZ R84, R84, R89 ;  /* 0x0000005954547221 */ /* 0x000fe40000010000 */
[----:B------:R-:W-:-:S02]  /*adc0*/  FADD.FTZ R87, R87, R86 ;  /* 0x0000005657577221 */ /* 0x000fc40000010000 */
[----:B------:R-:W-:Y:S01]  /*add0*/  FADD.FTZ R85, R85, R84 ;  /* 0x0000005455557221 */ /* 0x000fe20000010000 */
[----:B------:R-:W2:Y:S01]  /*ade0*/  MUFU.EX2 R30, R30 ;  /* 0x0000001e001e7308 */ /* 0x000ea20000000800 */
[----:B------:R-:W-:Y:S01]  /*adf0*/  FADD.FTZ R82, R82, R87 ;  /* 0x0000005752527221 */ /* 0x000fe20000010000 */
[----:B-1----:R-:W-:Y:S01]  /*ae00*/  F2FP.PACK_AB R151, R28, R71 ;  /* 0x000000471c97723e */ /* 0x002fe200000000ff */
[----:B------:R-:W-:Y:S02]  /*ae10*/  FADD.FTZ R80, R80, R85 ;  /* 0x0000005550507221 */ /* 0x000fe40000010000 */
[----:B------:R-:W-:Y:S02]  /*ae20*/  FADD.FTZ R83, R83, R82 ;  /* 0x0000005253537221 */ /* 0x000fe40000010000 */
[----:B------:R-:W-:Y:S01]  /*ae30*/  FADD.FTZ R81, R81, R80 ;  /* 0x0000005051517221 */ /* 0x000fe20000010000 */
[----:B------:R-:W-:Y:S01]  /*ae40*/  MUFU.EX2 R31, R31 ;  /* 0x0000001f001f7308 */ /* 0x000fe20000000800 */
[----:B------:R-:W-:-:S02]  /*ae50*/  FADD.FTZ R56, R56, R83 ;  /* 0x0000005338387221 */ /* 0x000fc40000010000 */
[----:B------:R-:W-:Y:S02]  /*ae60*/  FADD.FTZ R74, R74, R81 ;  /* 0x000000514a4a7221 */ /* 0x000fe40000010000 */
[----:B------:R-:W-:Y:S02]  /*ae70*/  FADD.FTZ R57, R57, R56 ;  /* 0x0000003839397221 */ /* 0x000fe40000010000 */
[----:B------:R-:W-:Y:S01]  /*ae80*/  FADD.FTZ R75, R75, R74 ;  /* 0x0000004a4b4b7221 */ /* 0x000fe20000010000 */
[----:B------:R-:W1:Y:S01]  /*ae90*/  MUFU.EX2 R32, R32 ;  /* 0x0000002000207308 */ /* 0x000e620000000800 */
[----:B--2---:R-:W-:Y:S01]  /*aea0*/  F2FP.PACK_AB R148, R30, R29 ;  /* 0x0000001d1e94723e */ /* 0x004fe200000000ff */
[----:B------:R-:W-:Y:S01]  /*aeb0*/  FADD.FTZ R58, R58, R57 ;  /* 0x000000393a3a7221 */ /* 0x000fe20000010000 */
[----:B-1----:R-:W-:-:S07]  /*aec0*/  F2FP.PACK_AB R150, R32, R31 ;  /* 0x0000001f2096723e */ /* 0x002fce00000000ff */
[C---:B------:R-:W-:Y:S07]  /*aed0*/  HMMA.16816.F32 R152, R148.reuse, R140, R8 ;  /* 0x0000008c9498723c */ /* 0x040fee0000001808 */
[----:B------:R-:W-:Y:S01]  /*aee0*/  FADD.FTZ R8, R4, R75 ;  /* 0x0000004b04087221 */ /* 0x000fe20000010000 */
[----:B------:R-:W-:Y:S01]  /*aef0*/  HMMA.16816.F32 R160, R148, R156, R24 ;  /* 0x0000009c94a0723c */ /* 0x000fe20000001818 */
[----:B------:R-:W-:Y:S02]  /*af00*/  FADD.FTZ R4, R59, R58 ;  /* 0x0000003a3b047221 */ /* 0x000fe40000010000 */
[----:B------:R-:W-:-:S02]  /*af10*/  FADD.FTZ R73, R73, R8 ;  /* 0x0000000849497221 */ /* 0x000fc40000010000 */
[----:B------:R-:W-:Y:S02]  /*af20*/  FADD.FTZ R3, R3, R4 ;  /* 0x0000000403037221 */ /* 0x000fe40000010000 */
[----:B------:R-:W-:Y:S01]  /*af30*/  FADD.FTZ R68, R68, R73 ;  /* 0x0000004944447221 */ /* 0x000fe20000010000 */
[C---:B------:R-:W-:Y:S01]  /*af40*/  HMMA.16816.F32 R156, R148.reuse, R158, R20 ;  /* 0x0000009e949c723c */ /* 0x040fe20000001814 */
        /* <DEDUP_REMOVED lines=10> */
[----:B------:R-:W-:Y:S01]  /*aff0*/  HMMA.16816.F32 R136, R148, R138, R12 ;  /* 0x0000008a9488723c */ /* 0x000fe2000000180c */
[----:B------:R-:W-:Y:S02]  /*b000*/  FADD.FTZ R62, R63, R62 ;  /* 0x0000003e3f3e7221 */ /* 0x000fe40000010000 */
[----:B------:R-:W-:Y:S02]  /*b010*/  FADD.FTZ R30, R30, R29 ;  /* 0x0000001d1e1e7221 */ /* 0x000fe40000010000 */
[----:B------:R-:W-:-:S02]  /*b020*/  FADD.FTZ R71, R71, R62 ;  /* 0x0000003e47477221 */ /* 0x000fc40000010000 */
[----:B------:R-:W-:Y:S01]  /*b030*/  FADD.FTZ R31, R31, R30 ;  /* 0x0000001e1f1f7221 */ /* 0x000fe20000010000 */
[----:B------:R-:W-:Y:S01]  /*b040*/  HMMA.16816.F32 R140, R148, R142, R44 ;  /* 0x0000008e948c723c */ /* 0x000fe2000000182c */
[----:B------:R-:W-:Y:S02]  /*b050*/  FADD.FTZ R4, R28, R71 ;  /* 0x000000471c047221 */ /* 0x000fe40000010000 */
[----:B------:R-:W-:-:S03]  /*b060*/  FADD.FTZ R3, R32, R31 ;  /* 0x0000001f20037221 */ /* 0x000fc60000010000 */
[----:B------:R2:W-:Y:S04]  /*b070*/  STL [R1], R4 ;  /* 0x0000000401007387 */ /* 0x0005e80000100800 */
[----:B------:R2:W-:Y:S01]  /*b080*/  STL [R1+0x4], R3 ;  /* 0x0000040301007387 */ /* 0x0005e20000100800 */
[C---:B-1----:R-:W-:Y:S08]  /*b090*/  HMMA.16816.F32 R144, R148.reuse, R20, R40 ;  /* 0x000000149490723c */ /* 0x042ff00000001828 */
[----:B------:R-:W-:Y:S01]  /*b0a0*/  HMMA.16816.F32 R148, R148, R22, R36 ;  /* 0x000000169494723c */ /* 0x000fe20000001824 */
[----:B------:R-:W-:Y:S07]  /*b0b0*/  @!P0 BRA `(.L_x_765) ;  /* 0x00007af000008947 */ /* 0x000fee0003800000 */
[----:B------:R-:W-:Y:S01]  /*b0c0*/  PLOP3.LUT P0, PT, PT, PT, UP5, 0x80, 0x0 ;  /* 0x000000000000781c */ /* 0x000fe20003f0f058 */
[----:B------:R-:W-:-:S04]  /*b0d0*/  DEPBAR.LE SB0, 0x0 ;  /* 0x000080000000791a */ /* 0x000fc80000000000 */
[----:B------:R-:W-:Y:S01]  /*b0e0*/  UIADD3 UR17, UR6, -0x2, URZ ;  /* 0xfffffffe06117890 */ /* 0x000fe2000fffe03f */
[----:B------:R-:W-:Y:S07]  /*b0f0*/  BAR.SYNC.DEFER_BLOCKING 0x0 ;  /* 0x0000000000007b1d */ /* 0x000fee0000010000 */
[----:B------:R-:W-:Y:S05]  /*b100*/  @!P0 BRA `(.L_x_766) ;  /* 0x0000047000008947 */ /* 0x000fea0003800000 */
[----:B------:R-:W1:Y:S01]  /*b110*/  I2F.RP R8, UR7 ;  /* 0x0000000700087d06 */ /* 0x000e620008209400 */
[----:B------:R-:W-:Y:S02]  /*b120*/  USHF.L.U32 UR4, UR17, 0x8, URZ ;  /* 0x0000000811047899 */ /* 0x000fe4000800063f */
[----:B------:R-:W-:-:S02]  /*b130*/  UMOV UR26, URZ ;  /* 0x0000003f001a7c82 */ /* 0x000fc40008000000 */
[----:B------:R-:W-:Y:S02]  /*b140*/  UIADD3 UR24, UR4, 0x100, URZ ;  /* 0x0000010004187890 */ /* 0x000fe4000fffe03f */
[----:B--2---:R-:W-:-:S04]  /*b150*/  MOV R3, UR4 ;  /* 0x0000000400037c02 */ /* 0x004fc80008000f00 */
[----:B------:R-:W-:Y:S01]  /*b160*/  IMAD.U32 R4, RZ, RZ, UR24 ;  /* 0x00000018ff047e24 */ /* 0x000fe2000f8e00ff */
[----:B------:R-:W-:Y:S01]  /*b170*/  IABS R3, R3 ;  /* 0x0000000300037213 */ /* 0x000fe20000000000 */
[----:B-1----:R-:W1:Y:S03]  /*b180*/  MUFU.RCP R5, R8 ;  /* 0x0000000800057308 */ /* 0x002e660000001000 */
[----:B------:R-:W-:Y:S01]  /*b190*/  IABS R4, R4 ;  /* 0x0000000400047213 */ /* 0x000fe20000000000 */
[----:B------:R-:W2:Y:S08]  /*b1a0*/  R2UR UR8, R3 ;  /* 0x00000000030873c2 */ /* 0x000eb000000e0000 */
[----:B------:R-:W3:Y:S01]  /*b1b0*/  R2UR UR15, R4 ;  /* 0x00000000040f73c2 */ /* 0x000ee200000e0000 */
[----:B-1----:R-:W-:-:S06]  /*b1c0*/  IADD3 R5, R5, 0xffffffe, RZ ;  /* 0x0ffffffe05057810 */ /* 0x002fcc0007ffe0ff */
[----:B------:R-:W1:Y:S02]  /*b1d0*/  F2I.FTZ.U32.TRUNC.NTZ R5, R5 ;  /* 0x0000000500057305 */ /* 0x000e64000021f000 */
[----:B-1----:R-:W1:Y:S02]  /*b1e0*/  R2UR UR27, R5 ;  /* 0x00000000051b73c2 */ /* 0x002e6400000e0000 */
[----:B-1----:R-:W-:-:S04]  /*b1f0*/  UIADD3 UR5, URZ, -UR27, URZ ;  /* 0x8000001b3f057290 */ /* 0x002fc8000fffe03f */
[----:B------:R-:W-:-:S04]  /*b200*/  UIMAD UR5, UR5, UR7, URZ ;  /* 0x00000007050572a4 */ /* 0x000fc8000f8e023f */
[----:B------:R-:W-:-:S04]  /*b210*/  UIMAD.WIDE.U32 UR28, UR27, UR5, UR26 ;  /* 0x000000051b1c72a5 */ /* 0x000fc8000f8e001a */
[----:B---3--:R-:W-:Y:S02]  /*b220*/  UIMAD.WIDE.U32 UR26, UR29, UR15, URZ ;  /* 0x0000000f1d1a72a5 */ /* 0x008fe4000f8e003f */
[----:B--2---:R-:W-:Y:S02]  /*b230*/  UIMAD.WIDE.U32 UR28, UR29, UR8, URZ ;  /* 0x000000081d1c72a5 */ /* 0x004fe4000f8e003f */
[----:B------:R-:W-:-:S04]  /*b240*/  UIADD3 UR9, -UR27, URZ, URZ ;  /* 0x0000003f1b097290 */ /* 0x000fc8000fffe13f */
[----:B------:R-:W-:Y:S02]  /*b250*/  UIMAD UR9, UR7, UR9, UR15 ;  /* 0x00000009070972a4 */ /* 0x000fe4000f8e020f */
[----:B------:R-:W-:Y:S02]  /*b260*/  UMOV UR25, UR29 ;  /* 0x0000001d00197c82 */ /* 0x000fe40008000000 */
[----:B------:R-:W-:Y:S02]  /*b270*/  UIADD3 UR5, -UR25, URZ, URZ ;  /* 0x0000003f19057290 */ /* 0x000fe4000fffe13f */
[----:B------:R-:W-:Y:S02]  /*b280*/  UISETP.GT.U32.AND UP2, UPT, UR7, UR9, UPT ;  /* 0x000000090700728c */ /* 0x000fe4000bf44070 */
[----:B------:R-:W-:-:S03]  /*b290*/  UIMAD UR8, UR7, UR5, UR8 ;  /* 0x00000005070872a4 */ /* 0x000fc6000f8e0208 */
[----:B------:R-:W-:Y:S02]  /*b2a0*/  ULDC UR5, c[0x0][0x2d0] ;  /* 0x0000b40000057ab9 */ /* 0x000fe40000000800 */
[----:B------:R-:W-:Y:S02]  /*b2b0*/  UISETP.GT.U32.AND UP1, UPT, UR7, UR8, UPT ;  /* 0x000000080700728c */ /* 0x000fe4000bf24070 */
[----:B------:R-:W-:Y:S02]  /*b2c0*/  ULOP3.LUT UR24, UR24, UR5, URZ, 0x3c, !UPT ;  /* 0x0000000518187292 */ /* 0x000fe4000f8e3c3f */
[----:B------:R-:W-:Y:S02]  /*b2d0*/  @!UP2 UIADD3 UR9, UR9, -UR7, URZ ;  /* 0x800000070909a290 */ /* 0x000fe4000fffe03f */
[----:B------:R-:W-:Y:S02]  /*b2e0*/  ULOP3.LUT UR4, UR4, UR5, URZ, 0x3c, !UPT ;  /* 0x0000000504047292 */ /* 0x000fe4000f8e3c3f */
[----:B------:R-:W-:-:S02]  /*b2f0*/  UISETP.GE.U32.AND UP4, UPT, UR9, UR7, UPT ;  /* 0x000000070900728c */ /* 0x000fc4000bf86070 */
[----:B------:R-:W-:Y:S02]  /*b300*/  UISETP.GE.AND UP0, UPT, UR4, URZ, UPT ;  /* 0x0000003f0400728c */ /* 0x000fe4000bf06270 */
[----:B------:R-:W-:Y:S02]  /*b310*/  @!UP1 UIADD3 UR8, UR8, -UR7, URZ ;  /* 0x8000000708089290 */ /* 0x000fe4000fffe03f */
[----:B------:R-:W-:Y:S02]  /*b320*/  @!UP1 UIADD3 UR25, UR25, 0x1, URZ ;  /* 0x0000000119199890 */ /* 0x000fe4000fffe03f */
[----:B------:R-:W-:Y:S02]  /*b330*/  UISETP.GE.U32.AND UP3, UPT, UR8, UR7, UPT ;  /* 0x000000070800728c */ /* 0x000fe4000bf66070 */
[----:B------:R-:W-:Y:S02]  /*b340*/  UISETP.GE.AND UP1, UPT, UR24, URZ, UPT ;  /* 0x0000003f1800728c */ /* 0x000fe4000bf26270 */
[----:B------:R-:W-:-:S02]  /*b350*/  @!UP2 UIADD3 UR27, UR27, 0x1, URZ ;  /* 0x000000011b1ba890 */ /* 0x000fc4000fffe03f */
[----:B------:R-:W-:Y:S02]  /*b360*/  UISETP.NE.AND UP2, UPT, URZ, UR5, UPT ;  /* 0x000000053f00728c */ /* 0x000fe4000bf45270 */
[----:B------:R-:W-:Y:S02]  /*b370*/  @UP4 UIADD3 UR27, UR27, 0x1, URZ ;  /* 0x000000011b1b4890 */ /* 0x000fe4000fffe03f */
[----:B------:R-:W-:Y:S02]  /*b380*/  ULOP3.LUT UR4, URZ, UR5, URZ, 0x33, !UPT ;  /* 0x000000053f047292 */ /* 0x000fe4000f8e333f */
[----:B------:R-:W-:Y:S02]  /*b390*/  @UP3 UIADD3 UR25, UR25, 0x1, URZ ;  /* 0x0000000119193890 */ /* 0x000fe4000fffe03f */
[----:B------:R-:W-:Y:S02]  /*b3a0*/  @!UP1 UIADD3 UR27, -UR27, URZ, URZ ;  /* 0x0000003f1b1b9290 */ /* 0x000fe4000fffe13f */
[----:B------:R-:W-:-:S02]  /*b3b0*/  @!UP0 UIADD3 UR25, -UR25, URZ, URZ ;  /* 0x0000003f19198290 */ /* 0x000fc4000fffe13f */
[----:B------:R-:W-:Y:S02]  /*b3c0*/  USEL UR27, UR4, UR27, !UP2 ;  /* 0x0000001b041b7287 */ /* 0x000fe4000d000000 */
[----:B------:R-:W-:Y:S02]  /*b3d0*/  USEL UR4, UR4, UR25, !UP2 ;  /* 0x0000001904047287 */ /* 0x000fe4000d000000 */
[----:B------:R-:W-:Y:S02]  /*b3e0*/  UIMAD.WIDE UR8, UR27, 0x4, UR18 ;  /* 0x000000041b0878a5 */ /* 0x000fe4000f8e0212 */
[----:B------:R-:W-:-:S04]  /*b3f0*/  UIMAD.WIDE UR24, UR4, 0x4, UR18 ;  /* 0x00000004041878a5 */ /* 0x000fc8000f8e0212 */
[----:B------:R-:W-:Y:S01]  /*b400*/  IMAD.U32 R10, RZ, RZ, UR8 ;  /* 0x00000008ff0a7e24 */ /* 0x000fe2000f8e00ff */
[----:B------:R-:W-:Y:S01]  /*b410*/  MOV R11, UR9 ;  /* 0x00000009000b7c02 */ /* 0x000fe20008000f00 */
[----:B------:R-:W-:Y:S01]  /*b420*/  IMAD.U32 R8, RZ, RZ, UR24 ;  /* 0x00000018ff087e24 */ /* 0x000fe2000f8e00ff */
[----:B------:R-:W-:-:S03]  /*b430*/  MOV R9, UR25 ;  /* 0x0000001900097c02 */ /* 0x000fc60008000f00 */
[----:B------:R-:W2:Y:S04]  /*b440*/  LDG.E R3, [R10.64] ;  /* 0x000000140a037981 */ /* 0x000ea8000c1e1900 */
[----:B------:R1:W2:Y:S01]  /*b450*/  LDG.E R4, [R8.64] ;  /* 0x0000001408047981 */ /* 0x0002a2000c1e1900 */
[----:B------:R-:W-:-:S04]  /*b460*/  UIADD3 UR8, UR27, -UR4, URZ ;  /* 0x800000041b087290 */ /* 0x000fc8000fffe03f */
[----:B------:R-:W-:-:S03]  /*b470*/  UIMAD UR8, UR8, UR5, -0x100 ;  /* 0xffffff00080874a4 */ /* 0x000fc6000f8e0205 */
[----:B------:R-:W-:Y:S02]  /*b480*/  ULDC.64 UR4, c[0x0][0x1a0] ;  /* 0x0000680000047ab9 */ /* 0x000fe40000000a00 */
[----:B------:R-:W-:Y:S02]  /*b490*/  USHF.R.S32.HI UR7, URZ, 0x1f, UR8 ;  /* 0x0000001f3f077899 */ /* 0x000fe40008011408 */
[----:B------:R-:W-:Y:S02]  /*b4a0*/  UIMAD.WIDE.U32 UR24, UR8, UR4, URZ ;  /* 0x00000004081872a5 */ /* 0x000fe4000f8e003f */
[----:B------:R-:W-:-:S04]  /*b4b0*/  UIMAD UR7, UR7, UR4, URZ ;  /* 0x00000004070772a4 */ /* 0x000fc8000f8e023f */
[----:B------:R-:W-:-:S04]  /*b4c0*/  UIMAD UR5, UR8, UR5, UR7 ;  /* 0x00000005080572a4 */ /* 0x000fc8000f8e0207 */
[----:B------:R-:W-:Y:S01]  /*b4d0*/  UIADD3 UR5, UR25, UR5, URZ ;  /* 0x0000000519057290 */ /* 0x000fe2000fffe03f */
[----:B-1----:R-:W-:Y:S01]  /*b4e0*/  IMAD.U32 R9, RZ, RZ, UR25 ;  /* 0x00000019ff097e24 */ /* 0x002fe2000f8e00ff */
[----:B------:R-:W-:-:S04]  /*b4f0*/  MOV R8, UR24 ;  /* 0x0000001800087c02 */ /* 0x000fc80008000f00 */
[----:B------:R-:W-:Y:S01]  /*b500*/  MOV R9, UR5 ;  /* 0x0000000500097c02 */ /* 0x000fe20008000f00 */
[----:B--2---:R-:W-:-:S05]  /*b510*/  IMAD.IADD R4, R4, 0x1, -R3 ;  /* 0x0000000104047824 */ /* 0x004fca00078e0a03 */
[----:B------:R-:W-:-:S05]  /*b520*/  SHF.R.S32.HI R3, RZ, 0x1f, R4 ;  /* 0x0000001fff037819 */ /* 0x000fca0000011404 */
[----:B------:R-:W-:-:S04]  /*b530*/  IMAD R3, R3, c[0x0][0x188], RZ ;  /* 0x0000620003037a24 */ /* 0x000fc800078e02ff */
[C---:B------:R-:W-:Y:S02]  /*b540*/  IMAD R3, R4.reuse, c[0x0][0x18c], R3 ;  /* 0x0000630004037a24 */ /* 0x040fe400078e0203 */
[----:B------:R-:W-:-:S04]  /*b550*/  IMAD.WIDE.U32 R4, R4, c[0x0][0x188], R8 ;  /* 0x0000620004047a25 */ /* 0x000fc800078e0008 */
[----:B------:R-:W-:Y:S01]  /*b560*/  IMAD.IADD R3, R5, 0x1, R3 ;  /* 0x0000000105037824 */ /* 0x000fe200078e0203 */
[----:B------:R-:W-:Y:S05]  /*b570*/  BRA `(.L_x_767) ;  /* 0x0000004000007947 */ /* 0x000fea0003800000 */
.L_x_766:
[----:B------:R-:W-:-:S04]  /*b580*/  ULEA UR4, -UR12, URZ, 0x8 ;  /* 0x0000003f0c047291 */ /* 0x000fc8000f8e413f */
[----:B------:R-:W-:Y:S02]  /*b590*/  USHF.R.S32.HI UR5, URZ, 0x1f, UR4 ;  /* 0x0000001f3f057899 */ /* 0x000fe40008011404 */
[----:B--2---:R-:W-:-:S04]  /*b5a0*/  MOV R4, UR4 ;  /* 0x0000000400047c02 */ /* 0x004fc80008000f00 */
[----:B------:R-:W-:Y:S02]  /*b5b0*/  MOV R3, UR5 ;  /* 0x0000000500037c02 */ /* 0x000fe40008000f00 */
.L_x_767:
[----:B------:R-:W-:Y:S01]  /*b5c0*/  ISETP.GE.AND P0, PT, R246, c[0x0][0x220], PT ;  /* 0x00008800f6007a0c */ /* 0x000fe20003f06270 */
[----:B------:R-:W-:Y:S01]  /*b5d0*/  IMAD.U32 R5, RZ, RZ, UR12 ;  /* 0x0000000cff057e24 */ /* 0x000fe2000f8e00ff */
[C---:B------:R-:W-:Y:S01]  /*b5e0*/  LEA R200, P3, R4.reuse, R200, 0x1 ;  /* 0x000000c804c87211 */ /* 0x040fe200078608ff */
[----:B------:R-:W-:Y:S01]  /*b5f0*/  IMAD.U32 R9, RZ, RZ, UR12 ;  /* 0x0000000cff097e24 */ /* 0x000fe2000f8e00ff */
[----:B------:R-:W-:Y:S01]  /*b600*/  IADD3 R196, R239, 0x1000, RZ ;  /* 0x00001000efc47810 */ /* 0x000fe20007ffe0ff */
[----:B------:R-:W-:Y:S01]  /*b610*/  IMAD.U32 R7, RZ, RZ, UR12 ;  /* 0x0000000cff077e24 */ /* 0x000fe2000f8e00ff */
[----:B------:R-:W-:Y:S01]  /*b620*/  LEA.HI.X R201, R4, R201, R3, 0x1, P3 ;  /* 0x000000c904c97211 */ /* 0x000fe200018f0c03 */
[----:B------:R-:W-:Y:S01]  /*b630*/  IMAD.U32 R23, RZ, RZ, UR12 ;  /* 0x0000000cff177e24 */ /* 0x000fe2000f8e00ff */
[----:B------:R-:W-:Y:S01]  /*b640*/  USHF.L.U32 UR4, UR17, 0x8, URZ ;  /* 0x0000000811047899 */ /* 0x000fe2000800063f */
[----:B------:R-:W-:Y:S01]  /*b650*/  IMAD.U32 R24, RZ, RZ, UR12 ;  /* 0x0000000cff187e24 */ /* 0x000fe2000f8e00ff */
[----:B------:R-:W-:Y:S01]  /*b660*/  UISETP.GE.AND UP0, UPT, UR6, 0x3, UPT ;  /* 0x000000030600788c */ /* 0x000fe2000bf06270 */
[----:B------:R-:W-:-:S02]  /*b670*/  IMAD.U32 R26, RZ, RZ, UR12 ;  /* 0x0000000cff1a7e24 */ /* 0x000fc4000f8e00ff */
[----:B------:R-:W-:Y:S01]  /*b680*/  @!P0 IMAD.MOV.U32 R194, RZ, RZ, c[0x0][0x1a4] ;  /* 0x00006900ffc28624 */ /* 0x000fe200078e00ff */
[-C--:B------:R-:W-:Y:S01]  /*b690*/  @!P0 LEA R5, P1, R5, R6.reuse, 0x5 ;  /* 0x0000000605058211 */ /* 0x080fe200078228ff */
[----:B------:R-:W-:Y:S01]  /*b6a0*/  @!P0 IMAD.MOV.U32 R10, RZ, RZ, c[0x0][0x1a4] ;  /* 0x00006900ff0a8624 */ /* 0x000fe200078e00ff */
[----:B------:R-:W-:Y:S01]  /*b6b0*/  @P0 STS.128 [R244+0xa000], RZ ;  /* 0x00a000fff4000388 */ /* 0x000fe20000000c00 */
[----:B------:R-:W-:Y:S01]  /*b6c0*/  @!P0 IMAD.MOV.U32 R12, RZ, RZ, R6 ;  /* 0x000000ffff0c8224 */ /* 0x000fe200078e0006 */
[-C--:B------:R-:W-:Y:S01]  /*b6d0*/  @!P0 LEA.HI.X R8, R9, R195.reuse, R194, 0x5, P1 ;  /* 0x000000c309088211 */ /* 0x080fe200008f2cc2 */
[----:B------:R-:W-:Y:S01]  /*b6e0*/  @!P0 IMAD.MOV.U32 R194, RZ, RZ, R6 ;  /* 0x000000ffffc28224 */ /* 0x000fe200078e0006 */
[----:B------:R-:W-:Y:S01]  /*b6f0*/  @!P0 LEA R7, P1, R7, R6, 0x6 ;  /* 0x0000000607078211 */ /* 0x000fe200078230ff */
[--C-:B------:R-:W-:Y:S01]  /*b700*/  @!P0 IMAD.MOV.U32 R13, RZ, RZ, R195.reuse ;  /* 0x000000ffff0d8224 */ /* 0x100fe200078e00c3 */
[----:B------:R-:W-:Y:S01]  /*b710*/  @!PT LDS RZ, [RZ] ;  /* 0x00000000fffff984 */ /* 0x000fe20000000800 */
[----:B------:R-:W-:Y:S01]  /*b720*/  @!PT LDS RZ, [RZ] ;  /* 0x00000000fffff984 */ /* 0x000fe20000000800 */
[----:B------:R-:W-:Y:S01]  /*b730*/  @!PT LDS RZ, [RZ] ;  /* 0x00000000fffff984 */ /* 0x000fe20000000800 */
[----:B------:R1:W-:Y:S01]  /*b740*/  @!P0 LDGSTS.E.BYPASS.LTC128B.128 [R244+0xa000], [R200.64] ;  /* 0x0a000000c8f48fae */ /* 0x0003e2000b901d54 */
[----:B------:R-:W-:Y:S01]  /*b750*/  @!P0 IMAD.WIDE.U32 R22, R23, 0x30, R194 ;  /* 0x0000003017168825 */ /* 0x000fe200078e00c2 */
[----:B------:R-:W-:-:S02]  /*b760*/  @!P0 LEA.HI.X R10, R9, R195, R10, 0x6, P1 ;  /* 0x000000c3090a8211 */ /* 0x000fc400008f340a */
[----:B------:R-:W-:Y:S01]  /*b770*/  @!P0 LEA R9, P1, R9, R6, 0x7 ;  /* 0x0000000609098211 */ /* 0x000fe200078238ff */
[----:B------:R-:W-:Y:S01]  /*b780*/  IMAD.U32 R28, RZ, RZ, UR12 ;  /* 0x0000000cff1c7e24 */ /* 0x000fe2000f8e00ff */
[----:B------:R-:W-:Y:S01]  /*b790*/  @P0 STS.128 [R244+0xa800], RZ ;  /* 0x00a800fff4000388 */ /* 0x000fe20000000c00 */
[----:B------:R-:W-:Y:S02]  /*b7a0*/  IMAD.U32 R11, RZ, RZ, UR12 ;  /* 0x0000000cff0b7e24 */ /* 0x000fe4000f8e00ff */
[----:B------:R-:W-:Y:S02]  /*b7b0*/  @!P0 IMAD.MOV.U32 R194, RZ, RZ, c[0x0][0x1a4] ;  /* 0x00006900ffc28624 */ /* 0x000fe400078e00ff */
[----:B------:R-:W-:Y:S02]  /*b7c0*/  IMAD.U32 R30, RZ, RZ, UR12 ;  /* 0x0000000cff1e7e24 */ /* 0x000fe4000f8e00ff */
[----:B------:R-:W-:Y:S02]  /*b7d0*/  IMAD.U32 R32, RZ, RZ, UR12 ;  /* 0x0000000cff207e24 */ /* 0x000fe4000f8e00ff */
[----:B------:R-:W-:-:S02]  /*b7e0*/  @!P0 IMAD.MOV.U32 R14, RZ, RZ, R6 ;  /* 0x000000ffff0e8224 */ /* 0x000fc400078e0006 */
[----:B------:R-:W-:Y:S02]  /*b7f0*/  @!P0 IMAD.MOV.U32 R15, RZ, RZ, R195 ;  /* 0x000000ffff0f8224 */ /* 0x000fe400078e00c3 */
[----:B------:R-:W-:Y:S02]  /*b800*/  IMAD.U32 R34, RZ, RZ, UR12 ;  /* 0x0000000cff227e24 */ /* 0x000fe4000f8e00ff */
[----:B------:R-:W-:Y:S02]  /*b810*/  IMAD.U32 R20, RZ, RZ, UR12 ;  /* 0x0000000cff147e24 */ /* 0x000fe4000f8e00ff */
[----:B------:R-:W-:-:S04]  /*b820*/  @!P0 IMAD.WIDE.U32 R24, R24, 0x50, R12 ;  /* 0x0000005018188825 */ /* 0x000fc800078e000c */
[----:B------:R-:W-:-:S04]  /*b830*/  @!P0 IMAD.WIDE.U32 R26, R26, 0x60, R12 ;  /* 0x000000601a1a8825 */ /* 0x000fc800078e000c */
[----:B------:R-:W-:Y:S01]  /*b840*/  @!P0 IMAD.WIDE.U32 R28, R28, 0x70, R12 ;  /* 0x000000701c1c8825 */ /* 0x000fe200078e000c */
[----:B------:R-:W-:Y:S02]  /*b850*/  @!P0 LEA.HI.X R12, R11, R195, R194, 0x7, P1 ;  /* 0x000000c30b0c8211 */ /* 0x000fe400008f3cc2 */
[----:B------:R-:W-:Y:S01]  /*b860*/  @!P0 IADD3 R11, P2, P1, R4, UR14, R6 ;  /* 0x0000000e040b8c10 */ /* 0x000fe2000f95e006 */
[----:B------:R-:W-:Y:S01]  /*b870*/  @!P0 IMAD.WIDE.U32 R30, R30, 0x90, R14 ;  /* 0x000000901e1e8825 */ /* 0x000fe200078e000e */
[----:B------:R-:W-:Y:S02]  /*b880*/  @!P0 IADD3 R26, P3, R4, R26, RZ ;  /* 0x0000001a041a8210 */ /* 0x000fe40007f7e0ff */
[----:B------:R-:W-:Y:S01]  /*b890*/  @!P0 IADD3.X R194, R3, UR13, R195, P2, P1 ;  /* 0x0000000d03c28c10 */ /* 0x000fe200097e24c3 */
[--C-:B------:R-:W-:Y:S01]  /*b8a0*/  @!P0 IMAD.WIDE.U32 R32, R32, 0xa0, R14.reuse ;  /* 0x000000a020208825 */ /* 0x100fe200078e000e */
[----:B------:R-:W-:Y:S02]  /*b8b0*/  @!P0 IADD3 R22, P1, R4, R22, RZ ;  /* 0x0000001604168210 */ /* 0x000fe40007f3e0ff */
[----:B------:R-:W-:Y:S01]  /*b8c0*/  @!P0 LEA R38, P2, R11, c[0x0][0x170], 0x1 ;  /* 0x00005c000b268a11 */ /* 0x000fe200078408ff */
[----:B------:R-:W-:-:S03]  /*b8d0*/  @!P0 IMAD.WIDE.U32 R34, R34, 0xb0, R14 ;  /* 0x000000b022228825 */ /* 0x000fc600078e000e */
[----:B------:R-:W-:Y:S01]  /*b8e0*/  @!P0 LEA.HI.X R39, R11, c[0x0][0x174], R194, 0x1, P2 ;  /* 0x00005d000b278a11 */ /* 0x000fe200010f0cc2 */
[----:B------:R-:W-:Y:S01]  /*b8f0*/  @!P0 IMAD.WIDE.U32 R20, R20, 0xc0, R14 ;  /* 0x000000c014148825 */ /* 0x000fe200078e000e */
[----:B------:R-:W-:-:S03]  /*b900*/  @!P0 IADD3 R28, P2, R4, R28, RZ ;  /* 0x0000001c041c8210 */ /* 0x000fc60007f5e0ff */
[----:B------:R-:W-:Y:S01]  /*b910*/  IMAD.U32 R16, RZ, RZ, UR12 ;  /* 0x0000000cff107e24 */ /* 0x000fe2000f8e00ff */
[----:B------:R-:W-:Y:S01]  /*b920*/  @!PT LDS RZ, [RZ] ;  /* 0x00000000fffff984 */ /* 0x000fe20000000800 */
[----:B------:R-:W-:Y:S01]  /*b930*/  @!PT LDS RZ, [RZ] ;  /* 0x00000000fffff984 */ /* 0x000fe20000000800 */
[----:B------:R-:W-:Y:S01]  /*b940*/  @!PT LDS RZ, [RZ] ;  /* 0x00000000fffff984 */ /* 0x000fe20000000800 */
[----:B------:R2:W-:Y:S01]  /*b950*/  @!P0 LDGSTS.E.BYPASS.LTC128B.128 [R244+0xa800], [R38.64] ;  /* 0x0a80000026f48fae */ /* 0x0005e2000b901d54 */
[----:B------:R-:W-:Y:S02]  /*b960*/  IMAD.U32 R14, RZ, RZ, UR12 ;  /* 0x0000000cff0e7e24 */ /* 0x000fe4000f8e00ff */
[----:B------:R-:W-:Y:S01]  /*b970*/  @!P0 IMAD.MOV.U32 R18, RZ, RZ, R6 ;  /* 0x000000ffff128224 */ /* 0x000fe200078e0006 */
[----:B------:R-:W-:Y:S01]  /*b980*/  @P0 STS.128 [R244+0xb000], RZ ;  /* 0x00b000fff4000388 */ /* 0x000fe20000000c00 */
[----:B------:R-:W-:Y:S02]  /*b990*/  @!P0 IMAD.MOV.U32 R19, RZ, RZ, R195 ;  /* 0x000000ffff138224 */ /* 0x000fe400078e00c3 */
[----:B------:R-:W-:Y:S02]  /*b9a0*/  IMAD.U32 R36, RZ, RZ, UR12 ;  /* 0x0000000cff247e24 */ /* 0x000fe4000f8e00ff */
[----:B------:R-:W-:-:S02]  /*b9b0*/  @!P0 IMAD.MOV.U32 R13, RZ, RZ, c[0x0][0x1a4] ;  /* 0x00006900ff0d8624 */ /* 0x000fc400078e00ff */
[----:B------:R-:W-:-:S04]  /*b9c0*/  @!P0 IMAD.WIDE.U32 R16, R16, 0xd0, R18 ;  /* 0x000000d010108825 */ /* 0x000fc800078e0012 */
[----:B------:R-:W-:-:S04]  /*b9d0*/  @!P0 IMAD.WIDE.U32 R14, R14, 0xe0, R18 ;  /* 0x000000e00e0e8825 */ /* 0x000fc800078e0012 */
[----:B------:R-:W-:-:S04]  /*b9e0*/  @!P0 IMAD.WIDE.U32 R36, R36, 0xf0, R18 ;  /* 0x000000f024248825 */ /* 0x000fc800078e0012 */
[----:B------:R-:W-:Y:S02]  /*b9f0*/  @!P0 IMAD R18, R13, 0x30, RZ ;  /* 0x000000300d128824 */ /* 0x000fe400078e02ff */
[----:B------:R-:W-:Y:S02]  /*ba00*/  @!P0 IMAD.MOV.U32 R6, RZ, RZ, c[0x0][0x1a4] ;  /* 0x00006900ff068624 */ /* 0x000fe400078e00ff */
[----:B------:R-:W-:Y:S01]  /*ba10*/  @!P0 IMAD.MOV.U32 R44, RZ, RZ, c[0x0][0x1a4] ;  /* 0x00006900ff2c8624 */ /* 0x000fe200078e00ff */
[C---:B------:R-:W-:Y:S01]  /*ba20*/  @!P0 IADD3.X R13, R3.reuse, R23, R18, P1, !PT ;  /* 0x00000017030d8210 */ /* 0x040fe20000ffe412 */
[----:B------:R-:W-:Y:S01]  /*ba30*/  @!P0 IMAD R6, R6, 0x50, RZ ;  /* 0x0000005006068824 */ /* 0x000fe200078e02ff */
[----:B------:R-:W-:Y:S01]  /*ba40*/  @!P0 IADD3 R24, P1, R4, R24, RZ ;  /* 0x0000001804188210 */ /* 0x000fe20007f3e0ff */
[----:B------:R-:W-:Y:S02]  /*ba50*/  @!P0 IMAD.MOV.U32 R18, RZ, RZ, c[0x0][0x1a4] ;  /* 0x00006900ff128624 */ /* 0x000fe400078e00ff */
[----:B------:R-:W-:Y:S01]  /*ba60*/  @!P0 IMAD R44, R44, 0x60, RZ ;  /* 0x000000602c2c8824 */ /* 0x000fe200078e02ff */
[C---:B------:R-:W-:Y:S01]  /*ba70*/  @!P0 IADD3.X R19, R3.reuse, R25, R6, P1, !PT ;  /* 0x0000001903138210 */ /* 0x040fe20000ffe406 */
[----:B------:R-:W-:Y:S01]  /*ba80*/  @!P0 IMAD R18, R18, 0x90, RZ ;  /* 0x0000009012128824 */ /* 0x000fe200078e02ff */
[----:B------:R-:W-:Y:S01]  /*ba90*/  @!P0 IADD3 R30, P1, R4, R30, RZ ;  /* 0x0000001e041e8210 */ /* 0x000fe20007f3e0ff */
[----:B------:R-:W-:Y:S01]  /*baa0*/  @!P0 IMAD.MOV.U32 R6, RZ, RZ, c[0x0][0x1a4] ;  /* 0x00006900ff068624 */ /* 0x000fe200078e00ff */
[C---:B------:R-:W-:Y:S01]  /*bab0*/  @!P0 IADD3.X R23, R3.reuse, R44, R27, P3, !PT ;  /* 0x0000002c03178210 */ /* 0x040fe20001ffe41b */
[----:B------:R-:W-:Y:S01]  /*bac0*/  @!P0 IMAD.MOV.U32 R42, RZ, RZ, c[0x0][0x1a4] ;  /* 0x00006900ff2a8624 */ /* 0x000fe200078e00ff */
[C---:B------:R-:W-:Y:S01]  /*bad0*/  @!P0 IADD3.X R27, R3.reuse, R31, R18, P1, !PT ;  /* 0x0000001f031b8210 */ /* 0x040fe20000ffe412 */
[----:B------:R-:W-:Y:S01]  /*bae0*/  @!P0 IMAD R6, R6, 0xb0, RZ ;  /* 0x000000b006068824 */ /* 0x000fe200078e02ff */
[----:B------:R-:W-:Y:S01]  /*baf0*/  @!P0 IADD3 R34, P1, R4, R34, RZ ;  /* 0x0000002204228210 */ /* 0x000fe20007f3e0ff */
[----:B------:R-:W-:Y:S01]  /*bb00*/  @!P0 IMAD R42, R42, 0x70, RZ ;  /* 0x000000702a2a8824 */ /* 0x000fe200078e02ff */
[----:B------:R-:W-:Y:S01]  /*bb10*/  @!P0 IADD3 R20, P3, R4, R20, RZ ;  /* 0x0000001404148210 */ /* 0x000fe20007f7e0ff */
[----:B------:R-:W-:Y:S01]  /*bb20*/  @!P0 IMAD.MOV.U32 R40, RZ, RZ, c[0x0][0x1a4] ;  /* 0x00006900ff288624 */ /* 0x000fe200078e00ff */
[C---:B------:R-:W-:Y:S01]  /*bb30*/  @!P0 IADD3.X R31, R3.reuse, R35, R6, P1, !PT ;  /* 0x00000023031f8210 */ /* 0x040fe20000ffe406 */
[----:B------:R-:W-:Y:S01]  /*bb40*/  @!P0 IMAD.MOV.U32 R6, RZ, RZ, c[0x0][0x1a4] ;  /* 0x00006900ff068624 */ /* 0x000fe200078e00ff */
[C---:B------:R-:W-:Y:S01]  /*bb50*/  @!P0 IADD3.X R25, R3.reuse, R29, R42, P2, !PT ;  /* 0x0000001d03198210 */ /* 0x040fe200017fe42a */
[----:B------:R-:W-:Y:S01]  /*bb60*/  @!P0 IMAD R40, R40, 0xa0, RZ ;  /* 0x000000a028288824 */ /* 0x000fe200078e02ff */
[C---:B------:R-:W-:Y:S01]  /*bb70*/  @!P0 IADD3 R32, P2, R4.reuse, R32, RZ ;  /* 0x0000002004208210 */ /* 0x040fe20007f5e0ff */
[----:B------:R-:W-:Y:S01]  /*bb80*/  @!P0 IMAD.MOV.U32 R18, RZ, RZ, c[0x0][0x1a4] ;  /* 0x00006900ff128624 */ /* 0x000fe200078e00ff */
[----:B------:R-:W-:Y:S01]  /*bb90*/  @!P0 IADD3 R14, P1, R4, R14, RZ ;  /* 0x0000000e040e8210 */ /* 0x000fe20007f3e0ff */
[----:B------:R-:W-:Y:S01]  /*bba0*/  @!P0 IMAD.MOV.U32 R11, RZ, RZ, c[0x0][0x1a4] ;  /* 0x00006900ff0b8624 */ /* 0x000fe200078e00ff */
[----:B------:R-:W-:Y:S01]  /*bbb0*/  @!P0 IADD3.X R29, R3, R40, R33, P2, !PT ;  /* 0x00000028031d8210 */ /* 0x000fe200017fe421 */
[----:B------:R-:W-:Y:S01]  /*bbc0*/  @!P0 IMAD R6, R6, 0xe0, RZ ;  /* 0x000000e006068824 */ /* 0x000fe200078e02ff */
[----:B------:R-:W-:Y:S01]  /*bbd0*/  @!P0 IADD3 R16, P2, R4, R16, RZ ;  /* 0x0000001004108210 */ /* 0x000fe20007f5e0ff */
[----:B------:R-:W-:-:S02]  /*bbe0*/  @!P0 IMAD R18, R18, 0xc0, RZ ;  /* 0x000000c012128824 */ /* 0x000fc400078e02ff */
[----:B------:R-:W-:Y:S01]  /*bbf0*/  @!P0 IMAD R11, R11, 0xd0, RZ ;  /* 0x000000d00b0b8824 */ /* 0x000fe200078e02ff */
[C---:B------:R-:W-:Y:S02]  /*bc00*/  @!P0 IADD3.X R15, R3.reuse, R6, R15, P1, !PT ;  /* 0x00000006030f8210 */ /* 0x040fe40000ffe40f */
[C---:B------:R-:W-:Y:S02]  /*bc10*/  @!P0 IADD3.X R21, R3.reuse, R18, R21, P3, !PT ;  /* 0x0000001203158210 */ /* 0x040fe40001ffe415 */
[----:B------:R-:W-:Y:S01]  /*bc20*/  @!P0 IADD3.X R17, R3, R17, R11, P2, !PT ;  /* 0x0000001103118210 */ /* 0x000fe200017fe40b */
[----:B------:R-:W-:Y:S01]  /*bc30*/  @!P0 IMAD.MOV.U32 R11, RZ, RZ, c[0x0][0x1a4] ;  /* 0x00006900ff0b8624 */ /* 0x000fe200078e00ff */
[C---:B------:R-:W-:Y:S02]  /*bc40*/  @!P0 IADD3 R9, P1, R4.reuse, R9, RZ ;  /* 0x0000000904098210 */ /* 0x040fe40007f3e0ff */
[C---:B------:R-:W-:Y:S01]  /*bc50*/  @!P0 IADD3 R5, P3, R4.reuse, R5, RZ ;  /* 0x0000000504058210 */ /* 0x040fe20007f7e0ff */
[----:B------:R-:W-:Y:S01]  /*bc60*/  @!P0 IMAD R11, R11, 0xf0, RZ ;  /* 0x000000f00b0b8824 */ /* 0x000fe200078e02ff */
[C---:B------:R-:W-:Y:S01]  /*bc70*/  @!P0 IADD3 R7, P2, R4.reuse, R7, RZ ;  /* 0x0000000704078210 */ /* 0x040fe20007f5e0ff */
[C---:B------:R-:W-:Y:S01]  /*bc80*/  @!P0 IMAD.X R12, R3.reuse, 0x1, R12, P1 ;  /* 0x00000001030c8824 */ /* 0x040fe200008e060c */
[----:B------:R-:W-:Y:S01]  /*bc90*/  @!P0 IADD3 R4, P1, R4, R36, RZ ;  /* 0x0000002404048210 */ /* 0x000fe20007f3e0ff */
[----:B------:R-:W-:Y:S01]  /*bca0*/  @!P0 IMAD.X R8, R3, 0x1, R8, P3 ;  /* 0x0000000103088824 */ /* 0x000fe200018e0608 */
[----:B------:R-:W-:Y:S01]  /*bcb0*/  @!P0 LEA R36, P3, R7, c[0x0][0x170], 0x1 ;  /* 0x00005c0007248a11 */ /* 0x000fe200078608ff */
[----:B------:R-:W-:Y:S01]  /*bcc0*/  @!P0 IMAD.X R10, R3, 0x1, R10, P2 ;  /* 0x00000001030a8824 */ /* 0x000fe200010e060a */
[----:B------:R-:W-:-:S02]  /*bcd0*/  @!P0 LEA R40, P4, R5, c[0x0][0x170], 0x1 ;  /* 0x00005c0005288a11 */ /* 0x000fc400078808ff */
[----:B------:R-:W-:Y:S02]  /*bce0*/  @!P0 IADD3.X R11, R3, R37, R11, P1, !PT ;  /* 0x00000025030b8210 */ /* 0x000fe40000ffe40b */
[----:B------:R-:W-:Y:S01]  /*bcf0*/  @!P0 LEA R6, P2, R9, c[0x0][0x170], 0x1 ;  /* 0x00005c0009068a11 */ /* 0x000fe200078408ff */
[----:B------:R-:W3:Y:S01]  /*bd00*/  S2R R3, SR_TID.X ;  /* 0x0000000000037919 */ /* 0x000ee20000002100 */
[----:B------:R-:W-:Y:S02]  /*bd10*/  @!P0 LEA.HI.X R37, R7, c[0x0][0x174], R10, 0x1, P3 ;  /* 0x00005d0007258a11 */ /* 0x000fe400018f0c0a */
[----:B------:R-:W-:Y:S02]  /*bd20*/  @!P0 LEA R42, P3, R22, c[0x0][0x170], 0x1 ;  /* 0x00005c00162a8a11 */ /* 0x000fe400078608ff */
[----:B------:R-:W-:Y:S02]  /*bd30*/  @!P0 LEA.HI.X R41, R5, c[0x0][0x174], R8, 0x1, P4 ;  /* 0x00005d0005298a11 */ /* 0x000fe400020f0c08 */
[----:B------:R-:W-:-:S02]  /*bd40*/  @!P0 LEA.HI.X R7, R9, c[0x0][0x174], R12, 0x1, P2 ;  /* 0x00005d0009078a11 */ /* 0x000fc400010f0c0c */
[----:B------:R-:W-:Y:S01]  /*bd50*/  @!P0 LEA R12, P2, R24, c[0x0][0x170], 0x1 ;  /* 0x00005c00180c8a11 */ /* 0x000fe200078408ff */
[----:B------:R-:W-:Y:S01]  /*bd60*/  @!PT LDS RZ, [RZ] ;  /* 0x00000000fffff984 */ /* 0x000fe20000000800 */
[----:B------:R-:W-:Y:S01]  /*bd70*/  @!PT LDS RZ, [RZ] ;  /* 0x00000000fffff984 */ /* 0x000fe20000000800 */
[----:B------:R-:W-:Y:S01]  /*bd80*/  @!PT LDS RZ, [RZ] ;  /* 0x00000000fffff984 */ /* 0x000fe20000000800 */
[----:B------:R4:W-:Y:S01]  /*bd90*/  @!P0 LDGSTS.E.BYPASS.LTC128B.128 [R244+0xb000], [R40.64] ;  /* 0x0b00000028f48fae */ /* 0x0009e2000b901d54 */
[----:B------:R-:W-:Y:S02]  /*bda0*/  @!P0 LEA.HI.X R43, R22, c[0x0][0x174], R13, 0x1, P3 ;  /* 0x00005d00162b8a11 */ /* 0x000fe400018f0c0d */
[----:B------:R-:W-:Y:S01]  /*bdb0*/  @!P0 LEA R8, P1, R26, c[0x0][0x170], 0x1 ;  /* 0x00005c001a088a11 */ /* 0x000fe200078208ff */
[----:B------:R-:W-:Y:S01]  /*bdc0*/  @P0 STS.128 [R244+0xb800], RZ ;  /* 0x00b800fff4000388 */ /* 0x000fe20000000c00 */
[----:B------:R-:W-:Y:S02]  /*bdd0*/  @!P0 LEA.HI.X R13, R24, c[0x0][0x174], R19, 0x1, P2 ;  /* 0x00005d00180d8a11 */ /* 0x000fe400010f0c13 */
[----:B------:R-:W-:Y:S01]  /*bde0*/  @!P0 LEA R44, P4, R28, c[0x0][0x170], 0x1 ;  /* 0x00005c001c2c8a11 */ /* 0x000fe200078808ff */
[----:B------:R-:W-:Y:S01]  /*bdf0*/  @!PT LDS RZ, [RZ] ;  /* 0x00000000fffff984 */ /* 0x000fe20000000800 */
[----:B------:R-:W-:Y:S01]  /*be00*/  @!PT LDS RZ, [RZ] ;  /* 0x00000000fffff984 */ /* 0x000fe20000000800 */
[----:B------:R-:W-:Y:S01]  /*be10*/  @!PT LDS RZ, [RZ] ;  /* 0x00000000fffff984 */ /* 0x000fe20000000800 */
[----:B------:R4:W-:Y:S01]  /*be20*/  @!P0 LDGSTS.E.BYPASS.LTC128B.128 [R244+0xb800], [R42.64] ;  /* 0x0b8000002af48fae */ /* 0x0009e2000b901d54 */
[----:B------:R-:W-:-:S02]  /*be30*/  @!P0 LEA.HI.X R9, R26, c[0x0][0x174], R23, 0x1, P1 ;  /* 0x00005d001a098a11 */ /* 0x000fc400008f0c17 */
[----:B------:R-:W-:Y:S01]  /*be40*/  @!P0 LEA R24, P3, R30, c[0x0][0x170], 0x1 ;  /* 0x00005c001e188a11 */ /* 0x000fe200078608ff */
[----:B------:R-:W-:Y:S01]  /*be50*/  @P0 STS.128 [R244+0xc000], RZ ;  /* 0x00c000fff4000388 */ /* 0x000fe20000000c00 */
[----:B------:R-:W-:Y:S01]  /*be60*/  @!P0 LEA.HI.X R45, R28, c[0x0][0x174], R25, 0x1, P4 ;  /* 0x00005d001c2d8a11 */ /* 0x000fe200020f0c19 */
[----:B---3--:R-:W-:Y:S01]  /*be70*/  IMAD.SHL.U32 R3, R3, 0x2, RZ ;  /* 0x0000000203037824 */ /* 0x008fe200078e00ff */
[----:B------:R-:W-:Y:S01]  /*be80*/  @!P0 LEA R22, P2, R32, c[0x0][0x170], 0x1 ;  /* 0x00005c0020168a11 */ /* 0x000fe200078408ff */
[----:B------:R-:W-:Y:S01]  /*be90*/  @!PT LDS RZ, [RZ] ;  /* 0x00000000fffff984 */ /* 0x000fe20000000800 */
[----:B------:R-:W-:Y:S01]  /*bea0*/  @!PT LDS RZ, [RZ] ;  /* 0x00000000fffff984 */ /* 0x000fe20000000800 */
[----:B------:R-:W-:Y:S01]  /*beb0*/  @!PT LDS RZ, [RZ] ;  /* 0x00000000fffff984 */ /* 0x000fe20000000800 */
[----:B------:R2:W-:Y:S01]  /*bec0*/  @!P0 LDGSTS.E.BYPASS.LTC128B.128 [R244+0xc000], [R36.64] ;  /* 0x0c00000024f48fae */ /* 0x0005e2000b901d54 */
[----:B------:R-:W-:Y:S02]  /*bed0*/  @!P0 LEA R18, P1, R34, c[0x0][0x170], 0x1 ;  /* 0x00005c0022128a11 */ /* 0x000fe400078208ff */
[----:B------:R-:W-:Y:S01]  /*bee0*/  @!P0 LEA.HI.X R25, R30, c[0x0][0x174], R27, 0x1, P3 ;  /* 0x00005d001e198a11 */ /* 0x000fe200018f0c1b */
[----:B------:R-:W-:Y:S01]  /*bef0*/  @P0 STS.128 [R244+0xc800], RZ ;  /* 0x00c800fff4000388 */ /* 0x000fe20000000c00 */
        /* <DEDUP_REMOVED lines=9> */
[----:B------:R-:W-:Y:S02]  /*bf90*/  @!P0 LEA R26, P2, R14, c[0x0][0x170], 0x1 ;  /* 0x00005c000e1a8a11 */ /* 0x000fe400078408ff */
[----:B------:R-:W-:Y:S01]  /*bfa0*/  @!P0 LEA.HI.X R31, R20, c[0x0][0x174], R21, 0x1, P4 ;  /* 0x00005d00141f8a11 */ /* 0x000fe200020f0c15 */
[----:B------:R-:W-:Y:S01]  /*bfb0*/  @!PT LDS RZ, [RZ] ;  /* 0x00000000fffff984 */ /* 0x000fe20000000800 */
[----:B------:R-:W-:Y:S01]  /*bfc0*/  @!PT LDS RZ, [RZ] ;  /* 0x00000000fffff984 */ /* 0x000fe20000000800 */
[----:B------:R-:W-:Y:S01]  /*bfd0*/  @!PT LDS RZ, [RZ] ;  /* 0x00000000fffff984 */ /* 0x000fe20000000800 */
[----:B------:R5:W-:Y:S01]  /*bfe0*/  @!P0 LDGSTS.E.BYPASS.LTC128B.128 [R244+0xd000], [R8.64] ;  /* 0x0d00000008f48fae */ /* 0x000be2000b901d54 */
[----:B------:R-:W-:-:S02]  /*bff0*/  @!P0 LEA R10, P1, R4, c[0x0][0x170], 0x1 ;  /* 0x00005c00040a8a11 */ /* 0x000fc400078208ff */
[----:B------:R-:W-:Y:S01]  /*c000*/  @!P0 LEA.HI.X R29, R16, c[0x0][0x174], R17, 0x1, P3 ;  /* 0x00005d00101d8a11 */ /* 0x000fe200018f0c11 */
[----:B------:R-:W-:Y:S01]  /*c010*/  @P0 STS.128 [R244+0xd800], RZ ;  /* 0x00d800fff4000388 */ /* 0x000fe20000000c00 */
[----:B------:R-:W-:Y:S02]  /*c020*/  @!P0 LEA.HI.X R27, R14, c[0x0][0x174], R15, 0x1, P2 ;  /* 0x00005d000e1b8a11 */ /* 0x000fe400010f0c0f */
[----:B------:R-:W-:Y:S01]  /*c030*/  @!P0 LEA.HI.X R11, R4, c[0x0][0x174], R11, 0x1, P1 ;  /* 0x00005d00040b8a11 */ /* 0x000fe200008f0c0b */
[----:B------:R-:W-:Y:S01]  /*c040*/  @!PT LDS RZ, [RZ] ;  /* 0x00000000fffff984 */ /* 0x000fe20000000800 */
[----:B------:R-:W-:Y:S01]  /*c050*/  @!PT LDS RZ, [RZ] ;  /* 0x00000000fffff984 */ /* 0x000fe20000000800 */
[----:B------:R-:W-:Y:S01]  /*c060*/  @!PT LDS RZ, [RZ] ;  /* 0x00000000fffff984 */ /* 0x000fe20000000800 */
[----:B------:R1:W-:Y:S04]  /*c070*/  @!P0 LDGSTS.E.BYPASS.LTC128B.128 [R244+0xd800], [R44.64] ;  /* 0x0d8000002cf48fae */ /* 0x0003e8000b901d54 */
[----:B------:R-:W-:Y:S04]  /*c080*/  @P0 STS.128 [R244+0xe000], RZ ;  /* 0x00e000fff4000388 */ /* 0x000fe80000000c00 */
        /* <DEDUP_REMOVED lines=39> */
[----:B------:R-:W-:Y:S04]  /*c300*/  LDSM.16.M88.4 R116, [R242] ;  /* 0x00000000f274783b */ /* 0x000fe80000000200 */
[----:B------:R-:W3:Y:S04]  /*c310*/  LDSM.16.M88.4 R84, [R241+0x2000] ;  /* 0x00200000f154783b */ /* 0x000ee80000000200 */
[----:B------:R-:W-:Y:S04]  /*c320*/  LDSM.16.M88.4 R100, [R192] ;  /* 0x00000000c064783b */ /* 0x000fe80000000200 */
[----:B------:R-:W-:Y:S04]  /*c330*/  LDSM.16.M88.4 R92, [R236+0x2000] ;  /* 0x00200000ec5c783b */ /* 0x000fe80000000200 */
[----:B------:R-:W4:Y:S04]  /*c340*/  LDSM.16.M88.4 R76, [R241+0x2800] ;  /* 0x00280000f14c783b */ /* 0x000f280000000200 */
[----:B-1----:R-:W1:Y:S04]  /*c350*/  LDSM.16.M88.4 R44, [R241+0x4800] ;  /* 0x00480000f12c783b */ /* 0x002e680000000200 */
[----:B------:R-:W1:Y:S04]  /*c360*/  LDSM.16.M88.4 R68, [R241+0x3000] ;  /* 0x00300000f144783b */ /* 0x000e680000000200 */
[----:B------:R-:W1:Y:S04]  /*c370*/  LDSM.16.M88.4 R60, [R241+0x3800] ;  /* 0x00380000f13c783b */ /* 0x000e680000000200 */
[----:B------:R-:W1:Y:S04]  /*c380*/  LDSM.16.M88.4 R52, [R241+0x4000] ;  /* 0x00400000f134783b */ /* 0x000e680000000200 */
[----:B--2---:R-:W2:Y:S04]  /*c390*/  LDSM.16.M88.4 R36, [R241+0x5000] ;  /* 0x00500000f124783b */ /* 0x004ea80000000200 */
[----:B------:R-:W1:Y:S01]  /*c3a0*/  LDSM.16.M88.4 R28, [R241+0x5800] ;  /* 0x00580000f11c783b */ /* 0x000e620000000200 */
[C---:B---3--:R-:W-:Y:S03]  /*c3b0*/  HMMA.16816.F32 R88, R116.reuse, R84, RZ ;  /* 0x000000547458723c */ /* 0x048fe600000018ff */
[----:B------:R-:W3:Y:S04]  /*c3c0*/  LDSM.16.M88.4 R20, [R241+0x6000] ;  /* 0x00600000f114783b */ /* 0x000ee80000000200 */
[----:B------:R-:W1:Y:S01]  /*c3d0*/  LDSM.16.M88.4 R12, [R241+0x6800] ;  /* 0x00680000f10c783b */ /* 0x000e620000000200 */
[C---:B------:R-:W-:Y:S03]  /*c3e0*/  HMMA.16816.F32 R84, R116.reuse, R86, RZ ;  /* 0x000000567454723c */ /* 0x040fe600000018ff */
[----:B------:R-:W5:Y:S04]  /*c3f0*/  LDSM.16.M88.4 R4, [R241+0x7000] ;  /* 0x00700000f104783b */ /* 0x000f680000000200 */
[----:B------:R-:W2:Y:S01]  /*c400*/  LDSM.16.M88.4 R180, [R241+0x7800] ;  /* 0x00780000f1b4783b */ /* 0x000ea20000000200 */
[----:B----4-:R-:W-:Y:S03]  /*c410*/  HMMA.16816.F32 R80, R116, R76, RZ ;  /* 0x0000004c7450723c */ /* 0x010fe600000018ff */
[----:B------:R-:W4:Y:S04]  /*c420*/  LDSM.16.M88.4 R172, [R241+0x8000] ;  /* 0x00800000f1ac783b */ /* 0x000f280000000200 */
[----:B------:R-:W2:Y:S01]  /*c430*/  LDSM.16.M88.4 R164, [R241+0x8800] ;  /* 0x00880000f1a4783b */ /* 0x000ea20000000200 */
[C---:B------:R-:W-:Y:S03]  /*c440*/  HMMA.16816.F32 R88, R100.reuse, R92, R88 ;  /* 0x0000005c6458723c */ /* 0x040fe60000001858 */
[----:B------:R-:W2:Y:S04]  /*c450*/  LDSM.16.M88.4 R124, [R241+0x9000] ;  /* 0x00900000f17c783b */ /* 0x000ea80000000200 */
[----:B------:R-:W2:Y:S01]  /*c460*/  LDSM.16.M88.4 R108, [R241+0x9800] ;  /* 0x00980000f16c783b */ /* 0x000ea20000000200 */
[----:B------:R-:W-:Y:S03]  /*c470*/  HMMA.16816.F32 R84, R100, R94, R84 ;  /* 0x0000005e6454723c */ /* 0x000fe60000001854 */
[----:B------:R-:W2:Y:S04]  /*c480*/  LDSM.16.M88.4 R104, [R236+0x2800] ;  /* 0x00280000ec68783b */ /* 0x000ea80000000200 */
[----:B------:R-:W2:Y:S01]  /*c490*/  LDSM.16.M88.4 R92, [R236+0x4800] ;  /* 0x00480000ec5c783b */ /* 0x000ea20000000200 */
[C---:B------:R-:W-:Y:S03]  /*c4a0*/  HMMA.16816.F32 R76, R116.reuse, R78, RZ ;  /* 0x0000004e744c723c */ /* 0x040fe600000018ff */
[----:B------:R-:W2:Y:S04]  /*c4b0*/  LDSM.16.M88.4 R96, [R236+0x3000] ;  /* 0x00300000ec60783b */ /* 0x000ea80000000200 */
[----:B------:R-:W2:Y:S01]  /*c4c0*/  LDSM.16.M88.4 R112, [R236+0x5000] ;  /* 0x00500000ec70783b */ /* 0x000ea20000000200 */
[C---:B-1----:R-:W-:Y:S03]  /*c4d0*/  HMMA.16816.F32 R48, R116.reuse, R44, RZ ;  /* 0x0000002c7430723c */ /* 0x042fe600000018ff */
[----:B------:R-:W-:Y:S04]  /*c4e0*/  LDSM.16.M88.4 R192, [R236+0x3800] ;  /* 0x00380000ecc0783b */ /* 0x000fe80000000200 */
[----:B------:R-:W-:Y:S01]  /*c4f0*/  LDSM.16.M88.4 R188, [R236+0x4000] ;  /* 0x00400000ecbc783b */ /* 0x000fe20000000200 */
[C---:B------:R-:W-:Y:S03]  /*c500*/  HMMA.16816.F32 R44, R116.reuse, R46, RZ ;  /* 0x0000002e742c723c */ /* 0x040fe600000018ff */
[----:B------:R-:W-:Y:S04]  /*c510*/  LDSM.16.M88.4 R204, [R240] ;  /* 0x00000000f0cc783b */ /* 0x000fe80000000200 */
[----:B------:R-:W-:Y:S01]  /*c520*/  LDSM.16.M88.4 R196, [R196] ;  /* 0x00000000c4c4783b */ /* 0x000fe20000000200 */
[C---:B------:R-:W-:Y:S03]  /*c530*/  HMMA.16816.F32 R72, R116.reuse, R68, RZ ;  /* 0x000000447448723c */ /* 0x040fe600000018ff */
[----:B------:R-:W0:Y:S05]  /*c540*/  LDGDEPBAR ;  /* 0x00000000000079af */ /* 0x000e2a0000000000 */
[C---:B------:R-:W-:Y:S08]  /*c550*/  HMMA.16816.F32 R68, R116.reuse, R70, RZ ;  /* 0x000000467444723c */ /* 0x040ff000000018ff */
[C---:B------:R-:W-:Y:S08]  /*c560*/  HMMA.16816.F32 R64, R116.reuse, R60, RZ ;  /* 0x0000003c7440723c */ /* 0x040ff000000018ff */
[C---:B------:R-:W-:Y:S08]  /*c570*/  HMMA.16816.F32 R56, R116.reuse, R52, RZ ;  /* 0x000000347438723c */ /* 0x040ff000000018ff */
[C---:B--2---:R-:W-:Y:S08]  /*c580*/  HMMA.16816.F32 R40, R116.reuse, R36, RZ ;  /* 0x000000247428723c */ /* 0x044ff000000018ff */
[C---:B------:R-:W-:Y:S08]  /*c590*/  HMMA.16816.F32 R32, R116.reuse, R28, RZ ;  /* 0x0000001c7420723c */ /* 0x040ff000000018ff */
[C---:B---3--:R-:W-:Y:S08]  /*c5a0*/  HMMA.16816.F32 R24, R116.reuse, R20, RZ ;  /* 0x000000147418723c */ /* 0x048ff000000018ff */
[C---:B------:R-:W-:Y:S08]  /*c5b0*/  HMMA.16816.F32 R16, R116.reuse, R12, RZ ;  /* 0x0000000c7410723c */ /* 0x040ff000000018ff */
[C---:B-----5:R-:W-:Y:S08]  /*c5c0*/  HMMA.16816.F32 R8, R116.reuse, R4, RZ ;  /* 0x000000047408723c */ /* 0x060ff000000018ff */
[C---:B------:R-:W-:Y:S08]  /*c5d0*/  HMMA.16816.F32 R184, R116.reuse, R180, RZ ;  /* 0x000000b474b8723c */ /* 0x040ff000000018ff */
[C---:B----4-:R-:W-:Y:S08]  /*c5e0*/  HMMA.16816.F32 R176, R116.reuse, R172, RZ ;  /* 0x000000ac74b0723c */ /* 0x050ff000000018ff */
        /* <DEDUP_REMOVED lines=21> */
[----:B------:R-:W3:Y:S07]  /*c740*/  LDSM.16.M88.4 R92, [R236+0x7800] ;  /* 0x00780000ec5c783b */ /* 0x000eee0000000200 */
[C---:B------:R-:W-:Y:S08]  /*c750*/  HMMA.16816.F32 R72, R100.reuse, R96, R72 ;  /* 0x000000606448723c */ /* 0x040ff00000001848 */
[C---:B------:R-:W-:Y:S01]  /*c760*/  HMMA.16816.F32 R68, R100.reuse, R98, R68 ;  /* 0x000000626444723c */ /* 0x040fe20000001844 */
[----:B------:R-:W4:Y:S07]  /*c770*/  LDSM.16.M88.4 R96, [R236+0x6800] ;  /* 0x00680000ec60783b */ /* 0x000f2e0000000200 */
[C---:B------:R-:W-:Y:S08]  /*c780*/  HMMA.16816.F32 R40, R100.reuse, R112, R40 ;  /* 0x000000706428723c */ /* 0x040ff00000001828 */
[C---:B------:R-:W-:Y:S01]  /*c790*/  HMMA.16816.F32 R36, R100.reuse, R114, R36 ;  /* 0x000000726424723c */ /* 0x040fe20000001824 */
[----:B------:R-:W5:Y:S07]  /*c7a0*/  LDSM.16.M88.4 R112, [R236+0x8800] ;  /* 0x00880000ec70783b */ /* 0x000f6e0000000200 */
[C---:B-1----:R-:W-:Y:S08]  /*c7b0*/  HMMA.16816.F32 R32, R100.reuse, R108, R32 ;  /* 0x0000006c6420723c */ /* 0x042ff00000001820 */
[C---:B------:R-:W-:Y:S01]  /*c7c0*/  HMMA.16816.F32 R28, R100.reuse, R110, R28 ;  /* 0x0000006e641c723c */ /* 0x040fe2000000181c */
[----:B------:R-:W1:Y:S07]  /*c7d0*/  LDSM.16.M88.4 R108, [R236+0x9000] ;  /* 0x00900000ec6c783b */ /* 0x000e6e0000000200 */
[C---:B--2---:R-:W-:Y:S08]  /*c7e0*/  HMMA.16816.F32 R24, R100.reuse, R104, R24 ;  /* 0x000000686418723c */ /* 0x044ff00000001818 */
[C---:B------:R-:W-:Y:S01]  /*c7f0*/  HMMA.16816.F32 R20, R100.reuse, R106, R20 ;  /* 0x0000006a6414723c */ /* 0x040fe20000001814 */
[----:B------:R-:W2:Y:S07]  /*c800*/  LDSM.16.M88.4 R104, [R236+0x9800] ;  /* 0x00980000ec68783b */ /* 0x000eae0000000200 */
[C---:B---3--:R-:W-:Y:S07]  /*c810*/  HMMA.16816.F32 R184, R100.reuse, R92, R184 ;  /* 0x0000005c64b8723c */ /* 0x048fee00000018b8 */
[C---:B------:R-:W-:Y:S01]  /*c820*/  IADD3 R92, R239.reuse, 0x800, RZ ;  /* 0x00000800ef5c7810 */ /* 0x040fe20007ffe0ff */
[C---:B------:R-:W-:Y:S08]  /*c830*/  HMMA.16816.F32 R64, R100.reuse, R192, R64 ;  /* 0x000000c06440723c */ /* 0x040ff00000001840 */
[C---:B------:R-:W-:Y:S01]  /*c840*/  HMMA.16816.F32 R60, R100.reuse, R194, R60 ;  /* 0x000000c2643c723c */ /* 0x040fe2000000183c */
[----:B------:R-:W3:Y:S07]  /*c850*/  LDSM.16.M88.4 R192, [R236+0x7000] ;  /* 0x00700000ecc0783b */ /* 0x000eee0000000200 */
[C---:B------:R-:W-:Y:S01]  /*c860*/  HMMA.16816.F32 R180, R100.reuse, R94, R180 ;  /* 0x0000005e64b4723c */ /* 0x040fe200000018b4 */
[----:B------:R-:W1:Y:S07]  /*c870*/  LDSM.16.M88.4 R92, [R92] ;  /* 0x000000005c5c783b */ /* 0x000e6e0000000200 */
[C---:B----4-:R-:W-:Y:S08]  /*c880*/  HMMA.16816.F32 R16, R100.reuse, R96, R16 ;  /* 0x000000606410723c */ /* 0x050ff00000001810 */
[C---:B------:R-:W-:Y:S01]  /*c890*/  HMMA.16816.F32 R12, R100.reuse, R98, R12 ;  /* 0x00000062640c723c */ /* 0x040fe2000000180c */
[----:B------:R-:W4:Y:S07]  /*c8a0*/  LDSM.16.M88.4 R96, [R239] ;  /* 0x00000000ef60783b */ /* 0x000f2e0000000200 */
[C---:B------:R-:W-:Y:S08]  /*c8b0*/  HMMA.16816.F32 R56, R100.reuse, R188, R56 ;  /* 0x000000bc6438723c */ /* 0x040ff00000001838 */
[C---:B------:R-:W-:Y:S01]  /*c8c0*/  HMMA.16816.F32 R52, R100.reuse, R190, R52 ;  /* 0x000000be6434723c */ /* 0x040fe20000001834 */
[----:B------:R-:W3:Y:S07]  /*c8d0*/  LDSM.16.M88.4 R188, [R236+0x8000] ;  /* 0x00800000ecbc783b */ /* 0x000eee0000000200 */
[C---:B-----5:R-:W-:Y:S07]  /*c8e0*/  HMMA.16816.F32 R168, R100.reuse, R112, R168 ;  /* 0x0000007064a8723c */ /* 0x060fee00000018a8 */
[C---:B------:R-:W-:Y:S01]  /*c8f0*/  IADD3 R112, R239.reuse, 0x2800, RZ ;  /* 0x00002800ef707810 */ /* 0x040fe20007ffe0ff */
[C---:B-1----:R-:W-:Y:S07]  /*c900*/  HMMA.16816.F32 R128, R100.reuse, R108, R128 ;  /* 0x0000006c6480723c */ /* 0x042fee0000001880 */
[C---:B------:R-:W-:Y:S01]  /*c910*/  IADD3 R108, R239.reuse, 0x3000, RZ ;  /* 0x00003000ef6c7810 */ /* 0x040fe20007ffe0ff */
[C---:B------:R-:W-:Y:S01]  /*c920*/  HMMA.16816.F32 R164, R100.reuse, R114, R164 ;  /* 0x0000007264a4723c */ /* 0x040fe200000018a4 */
[----:B------:R-:W1:Y:S07]  /*c930*/  LDSM.16.M88.4 R112, [R112] ;  /* 0x000000007070783b */ /* 0x000e6e0000000200 */
[C---:B------:R-:W-:Y:S01]  /*c940*/  HMMA.16816.F32 R124, R100.reuse, R110, R124 ;  /* 0x0000006e647c723c */ /* 0x040fe2000000187c */
[----:B------:R-:W5:Y:S07]  /*c950*/  LDSM.16.M88.4 R108, [R108] ;  /* 0x000000006c6c783b */ /* 0x000f6e0000000200 */
[C---:B--2---:R-:W-:Y:S07]  /*c960*/  HMMA.16816.F32 R120, R100.reuse, R104, R120 ;  /* 0x000000686478723c */ /* 0x044fee0000001878 */
[C---:B------:R-:W-:Y:S01]  /*c970*/  IADD3 R104, R239.reuse, 0x3800, RZ ;  /* 0x00003800ef687810 */ /* 0x040fe20007ffe0ff */
[C---:B---3--:R-:W-:Y:S07]  /*c980*/  HMMA.16816.F32 R8, R100.reuse, R192, R8 ;  /* 0x000000c06408723c */ /* 0x048fee0000001808 */
[C---:B------:R-:W-:Y:S01]  /*c990*/  IADD3 R192, R239.reuse, 0x1800, RZ ;  /* 0x00001800efc07810 */ /* 0x040fe20007ffe0ff */
[----:B------:R-:W-:Y:S01]  /*c9a0*/  HMMA.16816.F32 R116, R100, R106, R116 ;  /* 0x0000006a6474723c */ /* 0x000fe20000001874 */
[----:B------:R-:W2:Y:S07]  /*c9b0*/  LDSM.16.M88.4 R104, [R104] ;  /* 0x000000006868783b */ /* 0x000eae0000000200 */
[C---:B------:R-:W-:Y:S08]  /*c9c0*/  HMMA.16816.F32 R80, R204.reuse, R92, R80 ;  /* 0x0000005ccc50723c */ /* 0x040ff00000001850 */
[----:B------:R-:W-:Y:S01]  /*c9d0*/  HMMA.16816.F32 R76, R204, R94, R76 ;  /* 0x0000005ecc4c723c */ /* 0x000fe2000000184c */
[----:B------:R-:W3:Y:S07]  /*c9e0*/  LDSM.16.M88.4 R92, [R230] ;  /* 0x00000000e65c783b */ /* 0x000eee0000000200 */
[----:B------:R-:W-:Y:S01]  /*c9f0*/  HMMA.16816.F32 R4, R100, R194, R4 ;  /* 0x000000c26404723c */ /* 0x000fe20000001804 */
[----:B------:R-:W2:Y:S07]  /*ca00*/  LDSM.16.M88.4 R192, [R192] ;  /* 0x00000000c0c0783b */ /* 0x000eae0000000200 */
[C---:B----4-:R-:W-:Y:S08]  /*ca10*/  HMMA.16816.F32 R88, R204.reuse, R96, R88 ;  /* 0x00000060cc58723c */ /* 0x050ff00000001858 */
[----:B------:R-:W-:Y:S01]  /*ca20*/  HMMA.16816.F32 R84, R204, R98, R84 ;  /* 0x00000062cc54723c */ /* 0x000fe20000001854 */
[----:B------:R-:W4:Y:S07]  /*ca30*/  LDSM.16.M88.4 R96, [R231] ;  /* 0x00000000e760783b */ /* 0x000f2e0000000200 */
[C---:B------:R-:W-:Y:S07]  /*ca40*/  HMMA.16816.F32 R176, R100.reuse, R188, R176 ;  /* 0x000000bc64b0723c */ /* 0x040fee00000018b0 */
[----:B------:R-:W-:Y:S01]  /*ca50*/  IADD3 R188, R239, 0x2000, RZ ;  /* 0x00002000efbc7810 */ /* 0x000fe20007ffe0ff */
[----:B------:R-:W-:Y:S01]  /*ca60*/  HMMA.16816.F32 R172, R100, R190, R172 ;  /* 0x000000be64ac723c */ /* 0x000fe200000018ac */
[----:B------:R-:W-:Y:S04]  /*ca70*/  LDSM.16.M88.4 R100, [R232] ;  /* 0x00000000e864783b */ /* 0x000fe80000000200 */
[----:B------:R-:W3:Y:S03]  /*ca80*/  LDSM.16.M88.4 R188, [R188] ;  /* 0x00000000bcbc783b */ /* 0x000ee60000000200 */
[C---:B-1----:R-:W-:Y:S08]  /*ca90*/  HMMA.16816.F32 R48, R204.reuse, R112, R48 ;  /* 0x00000070cc30723c */ /* 0x042ff00000001830 */
[C---:B------:R-:W-:Y:S01]  /*caa0*/  HMMA.16816.F32 R44, R204.reuse, R114, R44 ;  /* 0x00000072cc2c723c */ /* 0x040fe2000000182c */
[----:B------:R-:W-:Y:S07]  /*cab0*/  LDSM.16.M88.4 R112, [R238] ;  /* 0x00000000ee70783b */ /* 0x000fee0000000200 */
[C---:B-----5:R-:W-:Y:S08]  /*cac0*/  HMMA.16816.F32 R40, R204.reuse, R108, R40 ;  /* 0x0000006ccc28723c */ /* 0x060ff00000001828 */
[C---:B------:R-:W-:Y:S01]  /*cad0*/  HMMA.16816.F32 R36, R204.reuse, R110, R36 ;  /* 0x0000006ecc24723c */ /* 0x040fe20000001824 */
[----:B------:R-:W1:Y:S07]  /*cae0*/  LDSM.16.M88.4 R108, [R224] ;  /* 0x00000000e06c783b */ /* 0x000e6e0000000200 */
[C---:B--2---:R-:W-:Y:S08]  /*caf0*/  HMMA.16816.F32 R32, R204.reuse, R104, R32 ;  /* 0x00000068cc20723c */ /* 0x044ff00000001820 */
[C---:B------:R-:W-:Y:S01]  /*cb00*/  HMMA.16816.F32 R28, R204.reuse, R106, R28 ;  /* 0x0000006acc1c723c */ /* 0x040fe2000000181c */
[----:B------:R-:W2:Y:S07]  /*cb10*/  LDSM.16.M88.4 R104, [R224+0x800] ;  /* 0x00080000e068783b */ /* 0x000eae0000000200 */
[C---:B---3--:R-:W-:Y:S08]  /*cb20*/  HMMA.16816.F32 R8, R204.reuse, R92, R8 ;  /* 0x0000005ccc08723c */ /* 0x048ff00000001808 */
[C---:B------:R-:W-:Y:S01]  /*cb30*/  HMMA.16816.F32 R4, R204.reuse, R94, R4 ;  /* 0x0000005ecc04723c */ /* 0x040fe20000001804 */
[----:B------:R-:W3:Y:S07]  /*cb40*/  LDSM.16.M88.4 R92, [R224+0x2000] ;  /* 0x00200000e05c783b */ /* 0x000eee0000000200 */
[C---:B------:R-:W-:Y:S08]  /*cb50*/  HMMA.16816.F32 R64, R204.reuse, R192, R64 ;  /* 0x000000c0cc40723c */ /* 0x040ff00000001840 */
[C---:B------:R-:W-:Y:S01]  /*cb60*/  HMMA.16816.F32 R60, R204.reuse, R194, R60 ;  /* 0x000000c2cc3c723c */ /* 0x040fe2000000183c */
[----:B------:R-:W5:Y:S07]  /*cb70*/  LDSM.16.M88.4 R192, [R228] ;  /* 0x00000000e4c0783b */ /* 0x000f6e0000000200 */
[C---:B----4-:R-:W-:Y:S08]  /*cb80*/  HMMA.16816.F32 R16, R204.reuse, R96, R16 ;  /* 0x00000060cc10723c */ /* 0x050ff00000001810 */
[C---:B------:R-:W-:Y:S01]  /*cb90*/  HMMA.16816.F32 R12, R204.reuse, R98, R12 ;  /* 0x00000062cc0c723c */ /* 0x040fe2000000180c */
[----:B------:R-:W4:Y:S07]  /*cba0*/  LDSM.16.M88.4 R96, [R224+0x1800] ;  /* 0x00180000e060783b */ /* 0x000f2e0000000200 */
[C---:B------:R-:W-:Y:S08]  /*cbb0*/  HMMA.16816.F32 R56, R204.reuse, R188, R56 ;  /* 0x000000bccc38723c */ /* 0x040ff00000001838 */
[C---:B------:R-:W-:Y:S08]  /*cbc0*/  HMMA.16816.F32 R24, R204.reuse, R100, R24 ;  /* 0x00000064cc18723c */ /* 0x040ff00000001818 */
[----:B------:R-:W-:Y:S01]  /*cbd0*/  HMMA.16816.F32 R20, R204, R102, R20 ;  /* 0x00000066cc14723c */ /* 0x000fe20000001814 */
[----:B------:R-:W4:Y:S07]  /*cbe0*/  LDSM.16.M88.4 R100, [R224+0x1000] ;  /* 0x00100000e064783b */ /* 0x000f2e0000000200 */
[----:B-1----:R-:W-:Y:S07]  /*cbf0*/  HMMA.16816.F32 R88, R112, R108, R88 ;  /* 0x0000006c7058723c */ /* 0x002fee0000001858 */
[----:B------:R-:W-:Y:S01]  /*cc00*/  IMAD.U32 R108, RZ, RZ, UR4 ;  /* 0x00000004ff6c7e24 */ /* 0x000fe2000f8e00ff */
[----:B------:R-:W-:Y:S01]  /*cc10*/  HMMA.16816.F32 R52, R204, R190, R52 ;  /* 0x000000becc34723c */ /* 0x000fe20000001834 */
[----:B------:R-:W-:Y:S07]  /*cc20*/  LDSM.16.M88.4 R188, [R227] ;  /* 0x00000000e3bc783b */ /* 0x000fee0000000200 */
[C---:B--2---:R-:W-:Y:S07]  /*cc30*/  HMMA.16816.F32 R80, R112.reuse, R104, R80 ;  /* 0x000000687050723c */ /* 0x044fee0000001850 */
[----:B------:R-:W-:Y:S01]  /*cc40*/  LOP3.LUT R105, R3, 0x6, RZ, 0xc0, !PT ;  /* 0x0000000603697812 */ /* 0x000fe200078ec0ff */
[----:B---3--:R-:W-:Y:S03]  /*cc50*/  HMMA.16816.F32 R56, R112, R92, R56 ;  /* 0x0000005c7038723c */ /* 0x008fe60000001838 */
[----:B------:R-:W-:-:S04]  /*cc60*/  LOP3.LUT R250, R105, UR4, RZ, 0xfc, !PT ;  /* 0x0000000469fa7c12 */ /* 0x000fc8000f8efcff */
[----:B------:R-:W-:Y:S01]  /*cc70*/  IMAD.U32 R92, RZ, RZ, UR4 ;  /* 0x00000004ff5c7e24 */ /* 0x000fe2000f8e00ff */
[----:B------:R-:W-:Y:S01]  /*cc80*/  HMMA.16816.F32 R72, R204, R196, R72 ;  /* 0x000000c4cc48723c */ /* 0x000fe20000001848 */
[----:B------:R-:W-:-:S03]  /*cc90*/  IADD3 R93, R250, 0x1, RZ ;  /* 0x00000001fa5d7810 */ /* 0x000fc60007ffe0ff */
[----:B------:R-:W-:Y:S02]  /*cca0*/  LOP3.LUT R3, R92, 0x8, R105, 0xfe, !PT ;  /* 0x000000085c037812 */ /* 0x000fe400078efe69 */
[----:B------:R-:W-:Y:S02]  /*ccb0*/  IADD3 R92, R250, 0x9, RZ ;  /* 0x00000009fa5c7810 */ /* 0x000fe40007ffe0ff */
[C---:B------:R-:W-:Y:S01]  /*ccc0*/  HMMA.16816.F32 R68, R204.reuse, R198, R68 ;  /* 0x000000c6cc44723c */ /* 0x040fe20000001844 */
[CC--:B------:R-:W-:Y:S01]  /*ccd0*/  ISETP.GE.AND P4, PT, R93.reuse, R209.reuse, PT ;  /* 0x000000d15d00720c */ /* 0x0c0fe20003f86270 */
[----:B------:R-:W-:Y:S01]  /*cce0*/  LDSM.16.M88.4 R196, [R229] ;  /* 0x00000000e5c4783b */ /* 0x000fe20000000200 */
[C---:B------:R-:W-:Y:S02]  /*ccf0*/  ISETP.GE.AND P6, PT, R92.reuse, R209, PT ;  /* 0x000000d15c00720c */ /* 0x040fe40003fc6270 */
[-C--:B------:R-:W-:Y:S02]  /*cd00*/  ISETP.GE.AND P2, PT, R92, R208.reuse, PT ;  /* 0x000000d05c00720c */ /* 0x080fe40003f46270 */
[----:B------:R-:W-:Y:S01]  /*cd10*/  ISETP.GE.AND P1, PT, R93, R208, PT ;  /* 0x000000d05d00720c */ /* 0x000fe20003f26270 */
[----:B-----5:R-:W-:Y:S01]  /*cd20*/  HMMA.16816.F32 R176, R204, R192, R176 ;  /* 0x000000c0ccb0723c */ /* 0x020fe200000018b0 */
[----:B------:R-:W-:-:S02]  /*cd30*/  IADD3 R92, R250, 0x11, RZ ;  /* 0x00000011fa5c7810 */ /* 0x000fc40007ffe0ff */
[----:B------:R-:W-:Y:S02]  /*cd40*/  FSEL R248, R89, -INF , !P4 ;  /* 0xff80000059f87808 */ /* 0x000fe40006000000 */
[----:B------:R-:W-:Y:S02]  /*cd50*/  FSEL R220, R91, -INF , !P1 ;  /* 0xff8000005bdc7808 */ /* 0x000fe40004800000 */
[CC--:B------:R-:W-:Y:S01]  /*cd60*/  ISETP.GE.AND P4, PT, R92.reuse, R209.reuse, PT ;  /* 0x000000d15c00720c */ /* 0x0c0fe20003f86270 */
[----:B------:R-:W-:Y:S01]  /*cd70*/  HMMA.16816.F32 R172, R204, R194, R172 ;  /* 0x000000c2ccac723c */ /* 0x000fe200000018ac */
[----:B------:R-:W1:Y:S01]  /*cd80*/  LDSM.16.M88.4 R192, [R224+0x2800] ;  /* 0x00280000e0c0783b */ /* 0x000e620000000200 */
[-C--:B------:R-:W-:Y:S02]  /*cd90*/  ISETP.GE.AND P1, PT, R92, R208.reuse, PT ;  /* 0x000000d05c00720c */ /* 0x080fe40003f26270 */
[C---:B------:R-:W-:Y:S02]  /*cda0*/  ISETP.GE.AND P3, PT, R3.reuse, R209, PT ;  /* 0x000000d10300720c */ /* 0x040fe40003f66270 */
[----:B------:R-:W-:-:S02]  /*cdb0*/  ISETP.GE.AND P5, PT, R3, R208, PT ;  /* 0x000000d00300720c */ /* 0x000fc40003fa6270 */
[----:B----4-:R-:W-:Y:S01]  /*cdc0*/  HMMA.16816.F32 R64, R112, R96, R64 ;  /* 0x000000607040723c */ /* 0x010fe20000001840 */
[C---:B------:R-:W-:Y:S02]  /*cdd0*/  IADD3 R3, R250.reuse, 0x19, RZ ;  /* 0x00000019fa037810 */ /* 0x040fe40007ffe0ff */
[----:B------:R-:W-:Y:S02]  /*cde0*/  FSEL R212, R81, -INF , !P4 ;  /* 0xff80000051d47808 */ /* 0x000fe40006000000 */
[----:B------:R-:W-:-:S03]  /*cdf0*/  IADD3 R81, R250, 0x31, RZ ;  /* 0x00000031fa517810 */ /* 0x000fc60007ffe0ff */
[C---:B------:R-:W-:Y:S01]  /*ce00*/  HMMA.16816.F32 R60, R112.reuse, R98, R60 ;  /* 0x00000062703c723c */ /* 0x040fe2000000183c */
[----:B------:R-:W2:Y:S07]  /*ce10*/  LDSM.16.M88.4 R96, [R224+0x3000] ;  /* 0x00300000e060783b */ /* 0x000eae0000000200 */
[C---:B------:R-:W-:Y:S01]  /*ce20*/  HMMA.16816.F32 R52, R112.reuse, R94, R52 ;  /* 0x0000005e7034723c */ /* 0x040fe20000001834 */
[----:B------:R-:W3:Y:S07]  /*ce30*/  LDSM.16.M88.4 R92, [R224+0x3800] ;  /* 0x00380000e05c783b */ /* 0x000eee0000000200 */
[C---:B------:R-:W-:Y:S07]  /*ce40*/  HMMA.16816.F32 R84, R112.reuse, R110, R84 ;  /* 0x0000006e7054723c */ /* 0x040fee0000001854 */
[----:B------:R-:W-:Y:S01]  /*ce50*/  IMAD.U32 R110, RZ, RZ, UR4 ;  /* 0x00000004ff6e7e24 */ /* 0x000fe2000f8e00ff */
[C---:B------:R-:W-:Y:S07]  /*ce60*/  HMMA.16816.F32 R76, R112.reuse, R106, R76 ;  /* 0x0000006a704c723c */ /* 0x040fee000000184c */
[----:B------:R-:W-:Y:S01]  /*ce70*/  IMAD.U32 R106, RZ, RZ, UR4 ;  /* 0x00000004ff6a7e24 */ /* 0x000fe2000f8e00ff */
[C---:B------:R-:W-:Y:S08]  /*ce80*/  HMMA.16816.F32 R72, R112.reuse, R100, R72 ;  /* 0x000000647048723c */ /* 0x040ff00000001848 */
[----:B------:R-:W-:Y:S01]  /*ce90*/  HMMA.16816.F32 R68, R112, R102, R68 ;  /* 0x000000667044723c */ /* 0x000fe20000001844 */
[----:B------:R-:W4:Y:S01]  /*cea0*/  LDSM.16.M88.4 R100, [R224+0x4000] ;  /* 0x00400000e064783b */ /* 0x000f220000000200 */
[----:B------:R-:W-:-:S02]  /*ceb0*/  FSEL R222, R85, -INF , !P6 ;  /* 0xff80000055de7808 */ /* 0x000fc40007000000 */
[----:B------:R-:W-:Y:S02]  /*cec0*/  FSEL R218, R87, -INF , !P2 ;  /* 0xff80000057da7808 */ /* 0x000fe40005000000 */
[CC--:B------:R-:W-:Y:S02]  /*ced0*/  ISETP.GE.AND P6, PT, R3.reuse, R209.reuse, PT ;  /* 0x000000d10300720c */ /* 0x0c0fe40003fc6270 */
[C---:B-1----:R-:W-:Y:S01]  /*cee0*/  HMMA.16816.F32 R48, R112.reuse, R192, R48 ;  /* 0x000000c07030723c */ /* 0x042fe20000001830 */
[----:B------:R-:W-:Y:S02]  /*cef0*/  ISETP.GE.AND P2, PT, R3, R208, PT ;  /* 0x000000d00300720c */ /* 0x000fe40003f46270 */
[C---:B------:R-:W-:Y:S02]  /*cf00*/  IADD3 R3, R250.reuse, 0x21, RZ ;  /* 0x00000021fa037810 */ /* 0x040fe40007ffe0ff */
[----:B------:R-:W-:Y:S02]  /*cf10*/  IADD3 R85, R250, 0x29, RZ ;  /* 0x00000029fa557810 */ /* 0x000fe40007ffe0ff */
[----:B------:R-:W-:Y:S01]  /*cf20*/  FSEL R192, R83, -INF , !P1 ;  /* 0xff80000053c07808 */ /* 0x000fe20004800000 */
[----:B------:R-:W-:Y:S01]  /*cf30*/  HMMA.16816.F32 R44, R112, R194, R44 ;  /* 0x000000c2702c723c */ /* 0x000fe2000000182c */
[----:B------:R-:W-:-:S02]  /*cf40*/  ISETP.GE.AND P4, PT, R3, R209, PT ;  /* 0x000000d10300720c */ /* 0x000fc40003f86270 */
[-C--:B------:R-:W-:Y:S02]  /*cf50*/  ISETP.GE.AND P1, PT, R3, R208.reuse, PT ;  /* 0x000000d00300720c */ /* 0x080fe40003f26270 */
[----:B------:R-:W-:Y:S02]  /*cf60*/  FSEL R77, R77, -INF , !P6 ;  /* 0xff8000004d4d7808 */ /* 0x000fe40007000000 */
[----:B------:R-:W-:Y:S01]  /*cf70*/  FSEL R79, R79, -INF , !P2 ;  /* 0xff8000004f4f7808 */ /* 0x000fe20005000000 */
[----:B--2---:R-:W-:Y:S01]  /*cf80*/  HMMA.16816.F32 R40, R112, R96, R40 ;  /* 0x000000607028723c */ /* 0x004fe20000001828 */
[C---:B------:R-:W-:Y:S02]  /*cf90*/  ISETP.GE.AND P6, PT, R85.reuse, R209, PT ;  /* 0x000000d15500720c */ /* 0x040fe40003fc6270 */
[----:B------:R-:W-:Y:S02]  /*cfa0*/  ISETP.GE.AND P2, PT, R85, R208, PT ;  /* 0x000000d05500720c */ /* 0x000fe40003f46270 */
[----:B------:R-:W-:-:S02]  /*cfb0*/  IADD3 R3, R250, 0x39, RZ ;  /* 0x00000039fa037810 */ /* 0x000fc40007ffe0ff */
[----:B------:R-:W-:Y:S01]  /*cfc0*/  FSEL R245, R73, -INF , !P4 ;  /* 0xff80000049f57808 */ /* 0x000fe20006000000 */
[----:B------:R-:W-:Y:S01]  /*cfd0*/  HMMA.16816.F32 R36, R112, R98, R36 ;  /* 0x000000627024723c */ /* 0x000fe20000001824 */
[----:B------:R-:W1:Y:S01]  /*cfe0*/  LDSM.16.M88.4 R96, [R224+0x4800] ;  /* 0x00480000e060783b */ /* 0x000e620000000200 */
[----:B------:R-:W-:Y:S02]  /*cff0*/  FSEL R217, R75, -INF , !P1 ;  /* 0xff8000004bd97808 */ /* 0x000fe40004800000 */
[C---:B------:R-:W-:Y:S02]  /*d000*/  ISETP.GE.AND P4, PT, R81.reuse, R209, PT ;  /* 0x000000d15100720c */ /* 0x040fe40003f86270 */
[----:B------:R-:W-:Y:S02]  /*d010*/  ISETP.GE.AND P1, PT, R81, R208, PT ;  /* 0x000000d05100720c */ /* 0x000fe40003f26270 */
[----:B------:R-:W-:Y:S01]  /*d020*/  FSEL R221, R69, -INF , !P6 ;  /* 0xff80000045dd7808 */ /* 0x000fe20007000000 */
[----:B------:R-:W-:Y:S01]  /*d030*/  HMMA.16816.F32 R184, R204, R196, R184 ;  /* 0x000000c4ccb8723c */ /* 0x000fe200000018b8 */
[----:B------:R-:W-:-:S02]  /*d040*/  FSEL R213, R71, -INF , !P2 ;  /* 0xff80000047d57808 */ /* 0x000fc40005000000 */
[C---:B------:R-:W-:Y:S02]  /*d050*/  ISETP.GE.AND P6, PT, R3.reuse, R209, PT ;  /* 0x000000d10300720c */ /* 0x040fe40003fc6270 */
[----:B------:R-:W-:Y:S02]  /*d060*/  ISETP.GE.AND P2, PT, R3, R208, PT ;  /* 0x000000d00300720c */ /* 0x000fe40003f46270 */
[C---:B------:R-:W-:Y:S01]  /*d070*/  IADD3 R69, R250.reuse, 0x41, RZ ;  /* 0x00000041fa457810 */ /* 0x040fe20007ffe0ff */
[----:B---3--:R-:W-:Y:S01]  /*d080*/  HMMA.16816.F32 R32, R112, R92, R32 ;  /* 0x0000005c7020723c */ /* 0x008fe20000001820 */
[----:B------:R-:W-:Y:S02]  /*d090*/  IADD3 R71, R250, 0x49, RZ ;  /* 0x00000049fa477810 */ /* 0x000fe40007ffe0ff */
[----:B------:R-:W-:Y:S02]  /*d0a0*/  FSEL R197, R65, -INF , !P4 ;  /* 0xff80000041c57808 */ /* 0x000fe40006000000 */
[----:B------:R-:W-:-:S02]  /*d0b0*/  FSEL R3, R67, -INF , !P1 ;  /* 0xff80000043037808 */ /* 0x000fc40004800000 */
[CC--:B------:R-:W-:Y:S01]  /*d0c0*/  ISETP.GE.AND P4, PT, R69.reuse, R209.reuse, PT ;  /* 0x000000d14500720c */ /* 0x0c0fe20003f86270 */
[C---:B------:R-:W-:Y:S01]  /*d0d0*/  HMMA.16816.F32 R28, R112.reuse, R94, R28 ;  /* 0x0000005e701c723c */ /* 0x040fe2000000181c */
[----:B------:R-:W-:Y:S01]  /*d0e0*/  ISETP.GE.AND P1, PT, R69, R208, PT ;  /* 0x000000d04500720c */ /* 0x000fe20003f26270 */
[----:B------:R-:W-:Y:S01]  /*d0f0*/  IMAD.U32 R92, RZ, RZ, UR4 ;  /* 0x00000004ff5c7e24 */ /* 0x000fe2000f8e00ff */
[----:B------:R-:W-:Y:S02]  /*d100*/  FSEL R193, R61, -INF , !P6 ;  /* 0xff8000003dc17808 */ /* 0x000fe40007000000 */
[----:B------:R-:W-:Y:S02]  /*d110*/  FSEL R65, R63, -INF , !P2 ;  /* 0xff8000003f417808 */ /* 0x000fe40005000000 */
[----:B------:R-:W-:Y:S01]  /*d120*/  ISETP.GE.AND P6, PT, R71, R209, PT ;  /* 0x000000d14700720c */ /* 0x000fe20003fc6270 */
[----:B----4-:R-:W-:Y:S01]  /*d130*/  HMMA.16816.F32 R24, R112, R100, R24 ;  /* 0x000000647018723c */ /* 0x010fe20000001818 */
[----:B------:R-:W-:-:S02]  /*d140*/  IADD3 R63, R250, 0x51, RZ ;  /* 0x00000051fa3f7810 */ /* 0x000fc40007ffe0ff */
[----:B------:R-:W-:Y:S02]  /*d150*/  IADD3 R61, R250, 0x59, RZ ;  /* 0x00000059fa3d7810 */ /* 0x000fe40007ffe0ff */
[----:B------:R-:W-:Y:S02]  /*d160*/  FSEL R67, R57, -INF , !P4 ;  /* 0xff80000039437808 */ /* 0x000fe40006000000 */
[----:B------:R-:W-:Y:S01]  /*d170*/  FSEL R69, R59, -INF , !P1 ;  /* 0xff8000003b457808 */ /* 0x000fe20004800000 */
[----:B------:R-:W-:Y:S01]  /*d180*/  HMMA.16816.F32 R20, R112, R102, R20 ;  /* 0x000000667014723c */ /* 0x000fe20000001814 */
[C---:B------:R-:W-:Y:S01]  /*d190*/  ISETP.GE.AND P4, PT, R63.reuse, R209, PT ;  /* 0x000000d13f00720c */ /* 0x040fe20003f86270 */
[----:B------:R-:W2:Y:S01]  /*d1a0*/  LDSM.16.M88.4 R100, [R224+0x5000] ;  /* 0x00500000e064783b */ /* 0x000ea20000000200 */
[----:B------:R-:W-:Y:S02]  /*d1b0*/  ISETP.GE.AND P1, PT, R63, R208, PT ;  /* 0x000000d03f00720c */ /* 0x000fe40003f26270 */
[----:B------:R-:W-:-:S02]  /*d1c0*/  FSEL R53, R53, -INF , !P6 ;  /* 0xff80000035357808 */ /* 0x000fc40007000000 */
[-C--:B------:R-:W-:Y:S01]  /*d1d0*/  ISETP.GE.AND P6, PT, R61, R209.reuse, PT ;  /* 0x000000d13d00720c */ /* 0x080fe20003fc6270 */
[C---:B-1----:R-:W-:Y:S01]  /*d1e0*/  HMMA.16816.F32 R16, R112.reuse, R96, R16 ;  /* 0x000000607010723c */ /* 0x042fe20000001810 */
[----:B------:R-:W-:Y:S02]  /*d1f0*/  IADD3 R57, R250, 0x61, RZ ;  /* 0x00000061fa397810 */ /* 0x000fe40007ffe0ff */
[----:B------:R-:W-:Y:S02]  /*d200*/  ISETP.GE.AND P2, PT, R71, R208, PT ;  /* 0x000000d04700720c */ /* 0x000fe40003f46270 */
[----:B------:R-:W-:Y:S02]  /*d210*/  FSEL R49, R49, -INF , !P4 ;  /* 0xff80000031317808 */ /* 0x000fe40006000000 */
[----:B------:R-:W-:Y:S01]  /*d220*/  FSEL R51, R51, -INF , !P1 ;  /* 0xff80000033337808 */ /* 0x000fe20004800000 */
[----:B------:R-:W-:Y:S01]  /*d230*/  HMMA.16816.F32 R12, R112, R98, R12 ;  /* 0x00000062700c723c */ /* 0x000fe2000000180c */
[----:B------:R-:W-:-:S02]  /*d240*/  ISETP.GE.AND P4, PT, R57, R209, PT ;  /* 0x000000d13900720c */ /* 0x000fc40003f86270 */
[----:B------:R-:W-:Y:S02]  /*d250*/  ISETP.GE.AND P1, PT, R57, R208, PT ;  /* 0x000000d03900720c */ /* 0x000fe40003f26270 */
[----:B------:R-:W-:Y:S02]  /*d260*/  FSEL R71, R45, -INF , !P6 ;  /* 0xff8000002d477808 */ /* 0x000fe40007000000 */
[----:B------:R-:W-:Y:S01]  /*d270*/  IADD3 R45, R250, 0x71, RZ ;  /* 0x00000071fa2d7810 */ /* 0x000fe20007ffe0ff */
[----:B------:R-:W-:Y:S01]  /*d280*/  IMAD.U32 R98, RZ, RZ, UR4 ;  /* 0x00000004ff627e24 */ /* 0x000fe2000f8e00ff */
[----:B------:R-:W-:Y:S01]  /*d290*/  FSEL R55, R55, -INF , !P2 ;  /* 0xff80000037377808 */ /* 0x000fe20005000000 */
[----:B------:R-:W-:Y:S01]  /*d2a0*/  HMMA.16816.F32 R180, R204, R198, R180 ;  /* 0x000000c6ccb4723c */ /* 0x000fe200000018b4 */
[----:B------:R-:W-:Y:S02]  /*d2b0*/  FSEL R41, R41, -INF , !P4 ;  /* 0xff80000029297808 */ /* 0x000fe40006000000 */
[----:B------:R-:W-:-:S02]  /*d2c0*/  FSEL R43, R43, -INF , !P1 ;  /* 0xff8000002b2b7808 */ /* 0x000fc40004800000 */
[-C--:B------:R-:W-:Y:S02]  /*d2d0*/  ISETP.GE.AND P2, PT, R61, R208.reuse, PT ;  /* 0x000000d03d00720c */ /* 0x080fe40003f46270 */
[----:B------:R-:W-:Y:S01]  /*d2e0*/  IADD3 R59, R250, 0x69, RZ ;  /* 0x00000069fa3b7810 */ /* 0x000fe20007ffe0ff */
[----:B------:R-:W-:Y:S01]  /*d2f0*/  HMMA.16816.F32 R164, R204, R190, R164 ;  /* 0x000000becca4723c */ /* 0x000fe200000018a4 */
[CC--:B------:R-:W-:Y:S02]  /*d300*/  ISETP.GE.AND P4, PT, R45.reuse, R209.reuse, PT ;  /* 0x000000d12d00720c */ /* 0x0c0fe40003f86270 */
[----:B------:R-:W-:Y:S02]  /*d310*/  ISETP.GE.AND P1, PT, R45, R208, PT ;  /* 0x000000d02d00720c */ /* 0x000fe40003f26270 */
[----:B------:R-:W-:Y:S02]  /*d320*/  LOP3.LUT R45, R92, 0x10, R105, 0xfe, !PT ;  /* 0x000000105c2d7812 */ /* 0x000fe400078efe69 */
[----:B------:R-:W1:Y:S01]  /*d330*/  LDSM.16.M88.4 R92, [R226] ;  /* 0x00000000e25c783b */ /* 0x000e620000000200 */
[----:B------:R-:W-:Y:S01]  /*d340*/  ISETP.GE.AND P6, PT, R59, R209, PT ;  /* 0x000000d13b00720c */ /* 0x000fe20003fc6270 */
[----:B--2---:R-:W-:Y:S01]  /*d350*/  HMMA.16816.F32 R8, R112, R100, R8 ;  /* 0x000000647008723c */ /* 0x004fe20000001808 */
[----:B------:R-:W-:-:S02]  /*d360*/  FSEL R73, R47, -INF , !P2 ;  /* 0xff8000002f497808 */ /* 0x000fc40005000000 */
[C---:B------:R-:W-:Y:S02]  /*d370*/  IADD3 R47, R250.reuse, 0x79, RZ ;  /* 0x00000079fa2f7810 */ /* 0x040fe40007ffe0ff */
[----:B------:R-:W-:Y:S02]  /*d380*/  ISETP.GE.AND P2, PT, R59, R208, PT ;  /* 0x000000d03b00720c */ /* 0x000fe40003f46270 */
[----:B------:R-:W-:Y:S01]  /*d390*/  FSEL R37, R37, -INF , !P6 ;  /* 0xff80000025257808 */ /* 0x000fe20007000000 */
[----:B------:R-:W-:Y:S01]  /*d3a0*/  HMMA.16816.F32 R4, R112, R102, R4 ;  /* 0x000000667004723c */ /* 0x000fe20000001804 */
[----:B------:R-:W-:Y:S01]  /*d3b0*/  ISETP.GE.AND P6, PT, R47, R209, PT ;  /* 0x000000d12f00720c */ /* 0x000fe20003fc6270 */
[----:B------:R-:W-:Y:S01]  /*d3c0*/  IMAD.U32 R100, RZ, RZ, UR4 ;  /* 0x00000004ff647e24 */ /* 0x000fe2000f8e00ff */
[----:B------:R-:W-:Y:S02]  /*d3d0*/  FSEL R75, R33, -INF , !P4 ;  /* 0xff800000214b7808 */ /* 0x000fe40006000000 */
[----:B------:R-:W-:-:S02]  /*d3e0*/  IADD3 R33, R250, 0x81, RZ ;  /* 0x00000081fa217810 */ /* 0x000fc40007ffe0ff */
[----:B------:R-:W-:Y:S01]  /*d3f0*/  FSEL R39, R39, -INF , !P2 ;  /* 0xff80000027277808 */ /* 0x000fe20005000000 */
[----:B------:R-:W-:Y:S01]  /*d400*/  HMMA.16816.F32 R168, R204, R188, R168 ;  /* 0x000000bccca8723c */ /* 0x000fe200000018a8 */
[-C--:B------:R-:W-:Y:S01]  /*d410*/  ISETP.GE.AND P2, PT, R47, R208.reuse, PT ;  /* 0x000000d02f00720c */ /* 0x080fe20003f46270 */
[----:B------:R-:W-:Y:S01]  /*d420*/  IMAD.U32 R47, RZ, RZ, UR4 ;  /* 0x00000004ff2f7e24 */ /* 0x000fe2000f8e00ff */
[----:B------:R-:W-:Y:S01]  /*d430*/  FSEL R91, R29, -INF , !P6 ;  /* 0xff8000001d5b7808 */ /* 0x000fe20007000000 */
[----:B------:R-:W-:Y:S01]  /*d440*/  IMAD.U32 R102, RZ, RZ, UR4 ;  /* 0x00000004ff667e24 */ /* 0x000fe2000f8e00ff */
[----:B------:R-:W-:Y:S02]  /*d450*/  ISETP.GE.AND P6, PT, R33, R209, PT ;  /* 0x000000d12100720c */ /* 0x000fe40003fc6270 */
[----:B------:R-:W-:Y:S02]  /*d460*/  FSEL R104, R31, -INF , !P2 ;  /* 0xff8000001f687808 */ /* 0x000fe40005000000 */
[----:B------:R-:W-:-:S02]  /*d470*/  ISETP.GE.AND P2, PT, R33, R208, PT ;  /* 0x000000d02100720c */ /* 0x000fc40003f46270 */
[----:B------:R-:W-:Y:S02]  /*d480*/  FSEL R96, R25, -INF , !P6 ;  /* 0xff80000019607808 */ /* 0x000fe40007000000 */
[CC--:B------:R-:W-:Y:S02]  /*d490*/  ISETP.GE.AND P6, PT, R250.reuse, R209.reuse, PT ;  /* 0x000000d1fa00720c */ /* 0x0c0fe40003fc6270 */
[----:B------:R-:W-:Y:S02]  /*d4a0*/  IADD3 R25, R250, 0x89, RZ ;  /* 0x00000089fa197810 */ /* 0x000fe40007ffe0ff */
[----:B------:R-:W-:Y:S02]  /*d4b0*/  FSEL R97, R27, -INF , !P2 ;  /* 0xff8000001b617808 */ /* 0x000fe40005000000 */
[----:B------:R-:W-:Y:S02]  /*d4c0*/  FSEL R27, R88, -INF , !P6 ;  /* 0xff800000581b7808 */ /* 0x000fe40007000000 */
[----:B------:R-:W-:Y:S01]  /*d4d0*/  ISETP.GE.AND P6, PT, R25, R209, PT ;  /* 0x000000d11900720c */ /* 0x000fe20003fc6270 */
[----:B-1----:R-:W-:Y:S01]  /*d4e0*/  HMMA.16816.F32 R128, R204, R92, R128 ;  /* 0x0000005ccc80723c */ /* 0x002fe20000001880 */
[----:B------:R-:W-:-:S02]  /*d4f0*/  ISETP.GE.AND P2, PT, R250, R208, PT ;  /* 0x000000d0fa00720c */ /* 0x000fc40003f46270 */
[----:B------:R-:W-:Y:S02]  /*d500*/  FSEL R88, R21, -INF , !P6 ;  /* 0xff80000015587808 */ /* 0x000fe40007000000 */
[----:B------:R-:W-:Y:S02]  /*d510*/  FSEL R21, R86, -INF , !P5 ;  /* 0xff80000056157808 */ /* 0x000fe40006800000 */
[----:B------:R-:W-:Y:S01]  /*d520*/  FSEL R29, R90, -INF , !P2 ;  /* 0xff8000005a1d7808 */ /* 0x000fe20005000000 */
[----:B------:R-:W-:Y:S01]  /*d530*/  IMAD.U32 R90, RZ, RZ, UR4 ;  /* 0x00000004ff5a7e24 */ /* 0x000fe2000f8e00ff */
[----:B------:R-:W-:Y:S01]  /*d540*/  LOP3.LUT R31, R106, 0x18, R105, 0xfe, !PT ;  /* 0x000000186a1f7812 */ /* 0x000fe200078efe69 */
[----:B------:R1:W-:Y:S01]  /*d550*/  STL [R1+0xc], R21 ;  /* 0x00000c1501007387 */ /* 0x0003e20000100800 */
[----:B------:R-:W-:Y:S01]  /*d560*/  ISETP.GE.AND P4, PT, R45, R209, PT ;  /* 0x000000d12d00720c */ /* 0x000fe20003f86270 */
[----:B------:R-:W-:Y:S01]  /*d570*/  HMMA.16816.F32 R124, R204, R94, R124 ;  /* 0x0000005ecc7c723c */ /* 0x000fe2000000187c */
[----:B------:R-:W-:-:S02]  /*d580*/  FSEL R89, R35, -INF , !P1 ;  /* 0xff80000023597808 */ /* 0x000fc40004800000 */
[----:B------:R-:W-:Y:S01]  /*d590*/  FSEL R35, R84, -INF , !P3 ;  /* 0xff80000054237808 */ /* 0x000fe20005800000 */
[----:B------:R-:W-:Y:S01]  /*d5a0*/  IMAD.U32 R84, RZ, RZ, UR4 ;  /* 0x00000004ff547e24 */ /* 0x000fe2000f8e00ff */
[C---:B------:R-:W-:Y:S02]  /*d5b0*/  ISETP.GE.AND P2, PT, R31.reuse, R209, PT ;  /* 0x000000d11f00720c */ /* 0x040fe40003f46270 */
[-C--:B------:R-:W-:Y:S01]  /*d5c0*/  ISETP.GE.AND P6, PT, R31, R208.reuse, PT ;  /* 0x000000d01f00720c */ /* 0x080fe20003fc6270 */
[----:B------:R-:W-:Y:S01]  /*d5d0*/  IMAD.U32 R94, RZ, RZ, UR4 ;  /* 0x00000004ff5e7e24 */ /* 0x000fe2000f8e00ff */
[----:B------:R-:W-:Y:S02]  /*d5e0*/  ISETP.GE.AND P3, PT, R25, R208, PT ;  /* 0x000000d01900720c */ /* 0x000fe40003f66270 */
[----:B------:R-:W-:Y:S02]  /*d5f0*/  LOP3.LUT R25, R90, 0x20, R105, 0xfe, !PT ;  /* 0x000000205a197812 */ /* 0x000fe400078efe69 */
[----:B------:R-:W-:-:S02]  /*d600*/  FSEL R31, R80, -INF , !P4 ;  /* 0xff800000501f7808 */ /* 0x000fc40006000000 */
[----:B------:R-:W-:Y:S02]  /*d610*/  FSEL R90, R23, -INF , !P3 ;  /* 0xff800000175a7808 */ /* 0x000fe40005800000 */
[CC--:B------:R-:W-:Y:S02]  /*d620*/  ISETP.GE.AND P5, PT, R25.reuse, R209.reuse, PT ;  /* 0x000000d11900720c */ /* 0x0c0fe40003fa6270 */
[-C--:B------:R-:W-:Y:S02]  /*d630*/  ISETP.GE.AND P3, PT, R25, R208.reuse, PT ;  /* 0x000000d01900720c */ /* 0x080fe40003f66270 */
[----:B------:R-:W-:Y:S02]  /*d640*/  FSEL R25, R76, -INF , !P2 ;  /* 0xff8000004c197808 */ /* 0x000fe40005000000 */
[----:B-1----:R-:W-:Y:S02]  /*d650*/  IADD3 R21, R250, 0x91, RZ ;  /* 0x00000091fa157810 */ /* 0x002fe40007ffe0ff */
[----:B------:R-:W-:Y:S01]  /*d660*/  ISETP.GE.AND P1, PT, R45, R208, PT ;  /* 0x000000d02d00720c */ /* 0x000fe20003f26270 */
[----:B------:R-:W-:Y:S01]  /*d670*/  IMAD.U32 R45, RZ, RZ, UR4 ;  /* 0x00000004ff2d7e24 */ /* 0x000fe2000f8e00ff */
[----:B------:R-:W-:-:S02]  /*d680*/  ISETP.GE.AND P4, PT, R21, R209, PT ;  /* 0x000000d11500720c */ /* 0x000fc40003f86270 */
[----:B------:R-:W-:Y:S02]  /*d690*/  ISETP.GE.AND P2, PT, R21, R208, PT ;  /* 0x000000d01500720c */ /* 0x000fe40003f46270 */
[----:B------:R-:W-:Y:S02]  /*d6a0*/  FSEL R92, R17, -INF , !P4 ;  /* 0xff800000115c7808 */ /* 0x000fe40006000000 */
[----:B------:R-:W-:Y:S02]  /*d6b0*/  IADD3 R17, R250, 0x99, RZ ;  /* 0x00000099fa117810 */ /* 0x000fe40007ffe0ff */
[----:B------:R-:W-:Y:S02]  /*d6c0*/  LOP3.LUT R23, R84, 0x28, R105, 0xfe, !PT ;  /* 0x0000002854177812 */ /* 0x000fe400078efe69 */
[----:B------:R-:W-:Y:S01]  /*d6d0*/  FSEL R76, R72, -INF , !P5 ;  /* 0xff800000484c7808 */ /* 0x000fe20006800000 */
[----:B------:R-:W1:Y:S01]  /*d6e0*/  LDSM.16.M88.4 R84, [R225] ;  /* 0x00000000e154783b */ /* 0x000e620000000200 */
[----:B------:R-:W-:-:S02]  /*d6f0*/  FSEL R33, R82, -INF , !P1 ;  /* 0xff80000052217808 */ /* 0x000fc40004800000 */
[----:B------:R-:W-:Y:S01]  /*d700*/  FSEL R93, R19, -INF , !P2 ;  /* 0xff800000135d7808 */ /* 0x000fe20005000000 */
[----:B------:R-:W2:Y:S01]  /*d710*/  LDSM.16.M88.4 R80, [R224+0x5800] ;  /* 0x00580000e050783b */ /* 0x000ea20000000200 */
[-C--:B------:R-:W-:Y:S02]  /*d720*/  ISETP.GE.AND P5, PT, R17, R209.reuse, PT ;  /* 0x000000d11100720c */ /* 0x080fe40003fa6270 */
[----:B------:R-:W-:Y:S02]  /*d730*/  ISETP.GE.AND P1, PT, R23, R209, PT ;  /* 0x000000d11700720c */ /* 0x000fe40003f26270 */
[C-C-:B------:R-:W-:Y:S02]  /*d740*/  LOP3.LUT R19, R98.reuse, 0x38, R105.reuse, 0xfe, !PT ;  /* 0x0000003862137812 */ /* 0x140fe400078efe69 */
[----:B------:R-:W-:Y:S02]  /*d750*/  LOP3.LUT R21, R98, 0x30, R105, 0xfe, !PT ;  /* 0x0000003062157812 */ /* 0x000fe400078efe69 */
[----:B------:R-:W-:Y:S01]  /*d760*/  FSEL R216, R74, -INF , !P3 ;  /* 0xff8000004ad87808 */ /* 0x000fe20005800000 */
[----:B------:R-:W-:Y:S01]  /*d770*/  IMAD.U32 R74, RZ, RZ, UR4 ;  /* 0x00000004ff4a7e24 */ /* 0x000fe2000f8e00ff */
[----:B------:R-:W-:-:S02]  /*d780*/  FSEL R72, R13, -INF , !P5 ;  /* 0xff8000000d487808 */ /* 0x000fc40006800000 */
[----:B------:R-:W-:Y:S02]  /*d790*/  ISETP.GE.AND P3, PT, R19, R209, PT ;  /* 0x000000d11300720c */ /* 0x000fe40003f66270 */
[----:B------:R-:W-:Y:S02]  /*d7a0*/  FSEL R13, R68, -INF , !P1 ;  /* 0xff800000440d7808 */ /* 0x000fe40004800000 */
[-C--:B------:R-:W-:Y:S02]  /*d7b0*/  ISETP.GE.AND P2, PT, R21, R208.reuse, PT ;  /* 0x000000d01500720c */ /* 0x080fe40003f46270 */
[----:B------:R-:W-:Y:S01]  /*d7c0*/  FSEL R198, R60, -INF , !P3 ;  /* 0xff8000003cc67808 */ /* 0x000fe20005800000 */
[----:B------:R3:W-:Y:S01]  /*d7d0*/  STL [R1+0x8], R13 ;  /* 0x0000080d01007387 */ /* 0x0007e20000100800 */
[----:B------:R-:W-:Y:S01]  /*d7e0*/  ISETP.GE.AND P4, PT, R23, R208, PT ;  /* 0x000000d01700720c */ /* 0x000fe20003f86270 */
[----:B------:R-:W-:Y:S01]  /*d7f0*/  IMAD.U32 R60, RZ, RZ, UR4 ;  /* 0x00000004ff3c7e24 */ /* 0x000fe2000f8e00ff */
[----:B------:R-:W-:Y:S01]  /*d800*/  FSEL R78, R78, -INF , !P6 ;  /* 0xff8000004e4e7808 */ /* 0x000fe20007000000 */
[----:B------:R-:W-:Y:S01]  /*d810*/  IMAD.U32 R23, RZ, RZ, UR4 ;  /* 0x00000004ff177e24 */ /* 0x000fe2000f8e00ff */
[----:B------:R-:W-:-:S02]  /*d820*/  LOP3.LUT R74, R74, 0x40, R105, 0xfe, !PT ;  /* 0x000000404a4a7812 */ /* 0x000fc400078efe69 */
[-C--:B------:R-:W-:Y:S01]  /*d830*/  ISETP.GE.AND P6, PT, R21, R209.reuse, PT ;  /* 0x000000d11500720c */ /* 0x080fe20003fc6270 */
[----:B------:R-:W-:Y:S01]  /*d840*/  IMAD.U32 R21, RZ, RZ, UR4 ;  /* 0x00000004ff157e24 */ /* 0x000fe2000f8e00ff */
[----:B------:R-:W-:Y:S01]  /*d850*/  FSEL R196, R66, -INF , !P2 ;  /* 0xff80000042c47808 */ /* 0x000fe20005000000 */
[----:B------:R-:W-:Y:S01]  /*d860*/  IMAD.U32 R66, RZ, RZ, UR4 ;  /* 0x00000004ff427e24 */ /* 0x000fe2000f8e00ff */
[----:B------:R-:W-:Y:S01]  /*d870*/  FSEL R214, R70, -INF , !P4 ;  /* 0xff80000046d67808 */ /* 0x000fe20006000000 */
[----:B------:R-:W-:Y:S01]  /*d880*/  IMAD.U32 R70, RZ, RZ, UR4 ;  /* 0x00000004ff467e24 */ /* 0x000fe2000f8e00ff */
[----:B------:R-:W-:Y:S02]  /*d890*/  ISETP.GE.AND P4, PT, R74, R209, PT ;  /* 0x000000d14a00720c */ /* 0x000fe40003f86270 */
[----:B------:R-:W-:Y:S01]  /*d8a0*/  LOP3.LUT R60, R60, 0x50, R105, 0xfe, !PT ;  /* 0x000000503c3c7812 */ /* 0x000fe200078efe69 */
[----:B-1----:R-:W-:Y:S01]  /*d8b0*/  HMMA.16816.F32 R120, R204, R84, R120 ;  /* 0x00000054cc78723c */ /* 0x002fe20000001878 */
[----:B------:R-:W-:-:S02]  /*d8c0*/  ISETP.GE.AND P5, PT, R19, R208, PT ;  /* 0x000000d01300720c */ /* 0x000fc40003fa6270 */
[----:B------:R-:W-:Y:S02]  /*d8d0*/  FSEL R210, R64, -INF , !P6 ;  /* 0xff80000040d27808 */ /* 0x000fe40007000000 */
[----:B------:R-:W-:Y:S01]  /*d8e0*/  FSEL R190, R56, -INF , !P4 ;  /* 0xff80000038be7808 */ /* 0x000fe20006000000 */
[----:B------:R-:W-:Y:S01]  /*d8f0*/  IMAD.U32 R56, RZ, RZ, UR4 ;  /* 0x00000004ff387e24 */ /* 0x000fe2000f8e00ff */
[----:B------:R-:W-:Y:S01]  /*d900*/  FSEL R194, R62, -INF , !P5 ;  /* 0xff8000003ec27808 */ /* 0x000fe20006800000 */
[----:B--2---:R-:W-:Y:S01]  /*d910*/  HMMA.16816.F32 R184, R112, R80, R184 ;  /* 0x0000005070b8723c */ /* 0x004fe200000018b8 */
[----:B---3--:R-:W-:Y:S01]  /*d920*/  IADD3 R13, R250, 0xa1, RZ ;  /* 0x000000a1fa0d7810 */ /* 0x008fe20007ffe0ff */
[----:B------:R-:W-:Y:S01]  /*d930*/  IMAD.U32 R85, RZ, RZ, UR4 ;  /* 0x00000004ff557e24 */ /* 0x000fe2000f8e00ff */
[-C--:B------:R-:W-:Y:S01]  /*d940*/  ISETP.GE.AND P4, PT, R60, R208.reuse, PT ;  /* 0x000000d03c00720c */ /* 0x080fe20003f86270 */
[----:B------:R-:W-:Y:S01]  /*d950*/  IMAD.U32 R84, RZ, RZ, UR4 ;  /* 0x00000004ff547e24 */ /* 0x000fe2000f8e00ff */
[----:B------:R-:W-:-:S02]  /*d960*/  ISETP.GE.AND P3, PT, R13, R208, PT ;  /* 0x000000d00d00720c */ /* 0x000fc40003f66270 */
[-C--:B------:R-:W-:Y:S01]  /*d970*/  ISETP.GE.AND P6, PT, R13, R209.reuse, PT ;  /* 0x000000d10d00720c */ /* 0x080fe20003fc6270 */
[----:B------:R-:W-:Y:S01]  /*d980*/  HMMA.16816.F32 R180, R112, R82, R180 ;  /* 0x0000005270b4723c */ /* 0x000fe200000018b4 */
[----:B------:R-:W-:Y:S01]  /*d990*/  LOP3.LUT R13, R66, 0x58, R105, 0xfe, !PT ;  /* 0x00000058420d7812 */ /* 0x000fe200078efe69 */
[----:B------:R-:W-:Y:S01]  /*d9a0*/  IMAD.U32 R80, RZ, RZ, UR4 ;  /* 0x00000004ff507e24 */ /* 0x000fe2000f8e00ff */
[----:B------:R-:W-:Y:S02]  /*d9b0*/  FSEL R66, R11, -INF , !P3 ;  /* 0xff8000000b427808 */ /* 0x000fe40005800000 */
[----:B------:R-:W-:Y:S02]  /*d9c0*/  ISETP.GE.AND P3, PT, R60, R209, PT ;  /* 0x000000d13c00720c */ /* 0x000fe40003f66270 */
[----:B------:R-:W1:Y:S01]  /*d9d0*/  LDSM.16.M88.4 R60, [R224+0x6000] ;  /* 0x00600000e03c783b */ /* 0x000e620000000200 */
[----:B------:R-:W-:Y:S01]  /*d9e0*/  ISETP.GE.AND P1, PT, R17, R208, PT ;  /* 0x000000d01100720c */ /* 0x000fe20003f26270 */
[----:B------:R-:W-:Y:S01]  /*d9f0*/  HMMA.16816.F32 R116, R204, R86, R116 ;  /* 0x00000056cc74723c */ /* 0x000fe20000001874 */
[----:B------:R-:W-:Y:S01]  /*da00*/  FSEL R64, R9, -INF , !P6 ;  /* 0xff80000009407808 */ /* 0x000fe20007000000 */
[----:B------:R-:W-:Y:S01]  /*da10*/  IMAD.U32 R82, RZ, RZ, UR4 ;  /* 0x00000004ff527e24 */ /* 0x000fe2000f8e00ff */
[----:B------:R-:W-:-:S02]  /*da20*/  FSEL R68, R15, -INF , !P1 ;  /* 0xff8000000f447808 */ /* 0x000fc40004800000 */
[----:B------:R-:W-:Y:S02]  /*da30*/  LOP3.LUT R15, R70, 0x48, R105, 0xfe, !PT ;  /* 0x00000048460f7812 */ /* 0x000fe400078efe69 */
[----:B------:R-:W-:Y:S02]  /*da40*/  IADD3 R9, R250, 0xa9, RZ ;  /* 0x000000a9fa097810 */ /* 0x000fe40007ffe0ff */
[-C--:B------:R-:W-:Y:S02]  /*da50*/  ISETP.GE.AND P2, PT, R15, R209.reuse, PT ;  /* 0x000000d10f00720c */ /* 0x080fe40003f46270 */
[----:B------:R-:W-:Y:S01]  /*da60*/  ISETP.GE.AND P1, PT, R74, R208, PT ;  /* 0x000000d04a00720c */ /* 0x000fe20003f26270 */
[----:B------:R-:W-:Y:S01]  /*da70*/  IMAD.U32 R74, RZ, RZ, UR4 ;  /* 0x00000004ff4a7e24 */ /* 0x000fe2000f8e00ff */
[----:B------:R-:W-:Y:S01]  /*da80*/  FSEL R188, R52, -INF , !P2 ;  /* 0xff80000034bc7808 */ /* 0x000fe20005000000 */
[----:B------:R-:W-:Y:S01]  /*da90*/  IMAD.U32 R52, RZ, RZ, UR4 ;  /* 0x00000004ff347e24 */ /* 0x000fe2000f8e00ff */
[----:B------:R-:W-:-:S02]  /*daa0*/  ISETP.GE.AND P5, PT, R9, R209, PT ;  /* 0x000000d10900720c */ /* 0x000fc40003fa6270 */
[-C--:B------:R-:W-:Y:S02]  /*dab0*/  ISETP.GE.AND P6, PT, R15, R208.reuse, PT ;  /* 0x000000d00f00720c */ /* 0x080fe40003fc6270 */
[----:B------:R-:W-:Y:S01]  /*dac0*/  FSEL R223, R58, -INF , !P1 ;  /* 0xff8000003adf7808 */ /* 0x000fe20004800000 */
[----:B------:R-:W-:Y:S01]  /*dad0*/  IMAD.U32 R58, RZ, RZ, UR4 ;  /* 0x00000004ff3a7e24 */ /* 0x000fe2000f8e00ff */
[----:B------:R-:W-:Y:S02]  /*dae0*/  ISETP.GE.AND P2, PT, R9, R208, PT ;  /* 0x000000d00900720c */ /* 0x000fe40003f46270 */
[--C-:B------:R-:W-:Y:S02]  /*daf0*/  LOP3.LUT R45, R45, 0x68, R105.reuse, 0xfe, !PT ;  /* 0x000000682d2d7812 */ /* 0x100fe400078efe69 */
[----:B------:R-:W-:Y:S02]  /*db00*/  FSEL R70, R5, -INF , !P5 ;  /* 0xff80000005467808 */ /* 0x000fe40006800000 */
[----:B------:R-:W-:-:S02]  /*db10*/  LOP3.LUT R15, R52, 0xd8, R105, 0xfe, !PT ;  /* 0x000000d8340f7812 */ /* 0x000fc400078efe69 */
[----:B------:R-:W-:Y:S02]  /*db20*/  LOP3.LUT R5, R52, 0xf8, R105, 0xfe, !PT ;  /* 0x000000f834057812 */ /* 0x000fe400078efe69 */
[----:B------:R-:W-:Y:S02]  /*db30*/  FSEL R249, R54, -INF , !P6 ;  /* 0xff80000036f97808 */ /* 0x000fe40007000000 */
[----:B------:R-:W-:Y:S02]  /*db40*/  FSEL R211, R50, -INF , !P4 ;  /* 0xff80000032d37808 */ /* 0x000fe40006000000 */
[----:B------:R-:W-:Y:S02]  /*db50*/  ISETP.GE.AND P5, PT, R13, R208, PT ;  /* 0x000000d00d00720c */ /* 0x000fe40003fa6270 */
[----:B------:R-:W-:Y:S01]  /*db60*/  FSEL R52, R7, -INF , !P2 ;  /* 0xff80000007347808 */ /* 0x000fe20005000000 */
[----:B-1----:R-:W-:Y:S01]  /*db70*/  HMMA.16816.F32 R176, R112, R60, R176 ;  /* 0x0000003c70b0723c */ /* 0x002fe200000018b0 */
[----:B------:R-:W-:-:S02]  /*db80*/  ISETP.GE.AND P4, PT, R45, R209, PT ;  /* 0x000000d12d00720c */ /* 0x000fc40003f86270 */
[-C--:B------:R-:W-:Y:S02]  /*db90*/  ISETP.GE.AND P1, PT, R13, R209.reuse, PT ;  /* 0x000000d10d00720c */ /* 0x080fe40003f26270 */
[--C-:B------:R-:W-:Y:S02]  /*dba0*/  LOP3.LUT R47, R47, 0x60, R105.reuse, 0xfe, !PT ;  /* 0x000000602f2f7812 */ /* 0x100fe400078efe69 */
[----:B------:R-:W-:Y:S01]  /*dbb0*/  IADD3 R60, R250, 0xb1, RZ ;  /* 0x000000b1fa3c7810 */ /* 0x000fe20007ffe0ff */
[----:B------:R-:W-:Y:S01]  /*dbc0*/  HMMA.16816.F32 R172, R112, R62, R172 ;  /* 0x0000003e70ac723c */ /* 0x000fe200000018ac */
[--C-:B------:R-:W-:Y:S02]  /*dbd0*/  LOP3.LUT R103, R58, 0xa0, R105.reuse, 0xfe, !PT ;  /* 0x000000a03a677812 */ /* 0x100fe400078efe69 */
[----:B------:R-:W-:Y:S02]  /*dbe0*/  ISETP.GE.AND P6, PT, R60, R209, PT ;  /* 0x000000d13c00720c */ /* 0x000fe40003fc6270 */
[----:B------:R-:W-:-:S02]  /*dbf0*/  LOP3.LUT R83, R56, 0xa8, R105, 0xfe, !PT ;  /* 0x000000a838537812 */ /* 0x000fc400078efe69 */
[----:B------:R-:W-:Y:S01]  /*dc00*/  IADD3 R7, R250, 0xb9, RZ ;  /* 0x000000b9fa077810 */ /* 0x000fe20007ffe0ff */
[----:B------:R-:W1:Y:S01]  /*dc10*/  LDSM.16.M88.4 R56, [R224+0x6800] ;  /* 0x00680000e038783b */ /* 0x000e620000000200 */
[----:B------:R-:W-:Y:S02]  /*dc20*/  FSEL R219, R48, -INF , !P3 ;  /* 0xff80000030db7808 */ /* 0x000fe40005800000 */
[----:B------:R-:W-:Y:S02]  /*dc30*/  FSEL R48, R185, -INF , !P6 ;  /* 0xff800000b9307808 */ /* 0x000fe40007000000 */
[----:B------:R-:W-:Y:S02]  /*dc40*/  FSEL R199, R46, -INF , !P5 ;  /* 0xff8000002ec77808 */ /* 0x000fe40006800000 */
[----:B------:R-:W-:Y:S02]  /*dc50*/  FSEL R191, R36, -INF , !P4 ;  /* 0xff80000024bf7808 */ /* 0x000fe40006000000 */
[----:B------:R-:W-:-:S02]  /*dc60*/  ISETP.GE.AND P2, PT, R47, R209, PT ;  /* 0x000000d12f00720c */ /* 0x000fc40003f46270 */
[-C--:B------:R-:W-:Y:S02]  /*dc70*/  ISETP.GE.AND P6, PT, R45, R208.reuse, PT ;  /* 0x000000d02d00720c */ /* 0x080fe40003fc6270 */
[----:B------:R-:W-:Y:S02]  /*dc80*/  FSEL R215, R44, -INF , !P1 ;  /* 0xff8000002cd77808 */ /* 0x000fe40004800000 */
[C---:B------:R-:W-:Y:S02]  /*dc90*/  ISETP.GE.AND P5, PT, R7.reuse, R209, PT ;  /* 0x000000d10700720c */ /* 0x040fe40003fa6270 */
[-C--:B------:R-:W-:Y:S02]  /*dca0*/  ISETP.GE.AND P4, PT, R7, R208.reuse, PT ;  /* 0x000000d00700720c */ /* 0x080fe40003f86270 */
[----:B------:R-:W-:Y:S02]  /*dcb0*/  LOP3.LUT R94, R94, 0x70, R105, 0xfe, !PT ;  /* 0x000000705e5e7812 */ /* 0x000fe400078efe69 */
[----:B------:R-:W-:-:S02]  /*dcc0*/  ISETP.GE.AND P1, PT, R60, R208, PT ;  /* 0x000000d03c00720c */ /* 0x000fc40003f26270 */
[----:B------:R-:W-:Y:S02]  /*dcd0*/  IADD3 R7, R250, 0xc1, RZ ;  /* 0x000000c1fa077810 */ /* 0x000fe40007ffe0ff */
[----:B------:R-:W-:Y:S02]  /*dce0*/  ISETP.GE.AND P3, PT, R47, R208, PT ;  /* 0x000000d02f00720c */ /* 0x000fe40003f66270 */
[----:B------:R-:W-:Y:S01]  /*dcf0*/  LOP3.LUT R85, R85, 0x78, R105, 0xfe, !PT ;  /* 0x0000007855557812 */ /* 0x000fe200078efe69 */
[----:B------:R-:W2:Y:S01]  /*dd00*/  LDSM.16.M88.4 R44, [R224+0x7000] ;  /* 0x00700000e02c783b */ /* 0x000ea20000000200 */
[----:B------:R-:W-:Y:S02]  /*dd10*/  FSEL R195, R40, -INF , !P2 ;  /* 0xff80000028c37808 */ /* 0x000fe40005000000 */
[----:B------:R-:W-:Y:S02]  /*dd20*/  FSEL R189, R38, -INF , !P6 ;  /* 0xff80000026bd7808 */ /* 0x000fe40007000000 */
[----:B------:R-:W-:-:S02]  /*dd30*/  FSEL R50, R187, -INF , !P1 ;  /* 0xff800000bb327808 */ /* 0x000fc40004800000 */
[----:B------:R-:W-:Y:S02]  /*dd40*/  ISETP.GE.AND P2, PT, R94, R208, PT ;  /* 0x000000d05e00720c */ /* 0x000fe40003f46270 */
[-C--:B------:R-:W-:Y:S02]  /*dd50*/  ISETP.GE.AND P6, PT, R7, R209.reuse, PT ;  /* 0x000000d10700720c */ /* 0x080fe40003fc6270 */
[----:B------:R-:W-:Y:S01]  /*dd60*/  LOP3.LUT R74, R74, 0x88, R105, 0xfe, !PT ;  /* 0x000000884a4a7812 */ /* 0x000fe200078efe69 */
[----:B-1----:R-:W-:Y:S01]  /*dd70*/  HMMA.16816.F32 R164, R112, R58, R164 ;  /* 0x0000003a70a4723c */ /* 0x002fe200000018a4 */
[----:B------:R-:W-:Y:S02]  /*dd80*/  FSEL R187, R42, -INF , !P3 ;  /* 0xff8000002abb7808 */ /* 0x000fe40005800000 */
[----:B------:R-:W-:Y:S02]  /*dd90*/  ISETP.GE.AND P3, PT, R85, R209, PT ;  /* 0x000000d15500720c */ /* 0x000fe40003f66270 */
[----:B------:R-:W-:-:S02]  /*dda0*/  FSEL R42, R34, -INF , !P2 ;  /* 0xff800000222a7808 */ /* 0x000fc40005000000 */
[----:B------:R-:W-:Y:S01]  /*ddb0*/  FSEL R54, R177, -INF , !P6 ;  /* 0xff800000b1367808 */ /* 0x000fe20007000000 */
[----:B------:R-:W-:Y:S01]  /*ddc0*/  HMMA.16816.F32 R168, R112, R56, R168 ;  /* 0x0000003870a8723c */ /* 0x000fe200000018a8 */
[-C--:B------:R-:W-:Y:S02]  /*ddd0*/  ISETP.GE.AND P1, PT, R94, R209.reuse, PT ;  /* 0x000000d15e00720c */ /* 0x080fe40003f26270 */
[C---:B------:R-:W-:Y:S02]  /*dde0*/  ISETP.GE.AND P2, PT, R74.reuse, R209, PT ;  /* 0x000000d14a00720c */ /* 0x040fe40003f46270 */
[----:B------:R-:W-:Y:S02]  /*ddf0*/  ISETP.GE.AND P6, PT, R74, R208, PT ;  /* 0x000000d04a00720c */ /* 0x000fe40003fc6270 */
[----:B------:R-:W-:Y:S02]  /*de00*/  LOP3.LUT R84, R84, 0x80, R105, 0xfe, !PT ;  /* 0x0000008054547812 */ /* 0x000fe400078efe69 */
[----:B------:R-:W-:-:S02]  /*de10*/  FSEL R40, R181, -INF , !P5 ;  /* 0xff800000b5287808 */ /* 0x000fc40006800000 */
[----:B------:R-:W-:Y:S02]  /*de20*/  FSEL R74, R28, -INF , !P3 ;  /* 0xff8000001c4a7808 */ /* 0x000fe40005800000 */
[-C--:B------:R-:W-:Y:S02]  /*de30*/  ISETP.GE.AND P5, PT, R85, R208.reuse, PT ;  /* 0x000000d05500720c */ /* 0x080fe40003fa6270 */
[----:B------:R-:W-:Y:S02]  /*de40*/  ISETP.GE.AND P3, PT, R7, R208, PT ;  /* 0x000000d00700720c */ /* 0x000fe40003f66270 */
[----:B------:R-:W-:Y:S02]  /*de50*/  IADD3 R7, R250, 0xc9, RZ ;  /* 0x000000c9fa077810 */ /* 0x000fe40007ffe0ff */
[----:B------:R-:W-:Y:S01]  /*de60*/  FSEL R36, R183, -INF , !P4 ;  /* 0xff800000b7247808 */ /* 0x000fe20006000000 */
[----:B--2---:R-:W-:Y:S01]  /*de70*/  HMMA.16816.F32 R128, R112, R44, R128 ;  /* 0x0000002c7080723c */ /* 0x004fe20000001880 */
[----:B------:R-:W-:-:S02]  /*de80*/  FSEL R38, R32, -INF , !P1 ;  /* 0xff80000020267808 */ /* 0x000fc40004800000 */
[CC--:B------:R-:W-:Y:S02]  /*de90*/  ISETP.GE.AND P4, PT, R84.reuse, R209.reuse, PT ;  /* 0x000000d15400720c */ /* 0x0c0fe40003f86270 */
[----:B------:R-:W-:Y:S02]  /*dea0*/  ISETP.GE.AND P1, PT, R84, R208, PT ;  /* 0x000000d05400720c */ /* 0x000fe40003f26270 */
[----:B------:R-:W-:Y:S01]  /*deb0*/  FSEL R84, R30, -INF , !P5 ;  /* 0xff8000001e547808 */ /* 0x000fe20006800000 */
[----:B------:R-:W-:Y:S01]  /*dec0*/  HMMA.16816.F32 R124, R112, R46, R124 ;  /* 0x0000002e707c723c */ /* 0x000fe2000000187c */
[--C-:B------:R-:W-:Y:S02]  /*ded0*/  LOP3.LUT R23, R23, 0x90, R105.reuse, 0xfe, !PT ;  /* 0x0000009017177812 */ /* 0x100fe400078efe69 */
[----:B------:R-:W-:Y:S02]  /*dee0*/  LOP3.LUT R21, R21, 0x98, R105, 0xfe, !PT ;  /* 0x0000009815157812 */ /* 0x000fe400078efe69 */
[----:B------:R-:W-:-:S02]  /*def0*/  ISETP.GE.AND P5, PT, R7, R209, PT ;  /* 0x000000d10700720c */ /* 0x000fc40003fa6270 */
[--C-:B------:R-:W-:Y:S02]  /*df00*/  LOP3.LUT R9, R98, 0xf0, R105.reuse, 0xfe, !PT ;  /* 0x000000f062097812 */ /* 0x100fe400078efe69 */
[----:B------:R-:W-:Y:S02]  /*df10*/  LOP3.LUT R11, R100, 0xe8, R105, 0xfe, !PT ;  /* 0x000000e8640b7812 */ /* 0x000fe400078efe69 */
        /* <DEDUP_REMOVED lines=8> */
[----:B------:R-:W-:Y:S02]  /*dfa0*/  FSEL R99, R20, -INF , !P2 ;  /* 0xff80000014637808 */ /* 0x000fe40005000000 */
[----:B------:R-:W-:-:S02]  /*dfb0*/  FSEL R100, R22, -INF , !P6 ;  /* 0xff80000016647808 */ /* 0x000fc40007000000 */
[----:B------:R-:W1:Y:S01]  /*dfc0*/  LDSM.16.M88.4 R20, [R224+0x7800] ;  /* 0x00780000e014783b */ /* 0x000e620000000200 */
[----:B------:R-:W-:Y:S01]  /*dfd0*/  ISETP.GE.AND P2, PT, R7, R208, PT ;  /* 0x000000d00700720c */ /* 0x000fe20003f46270 */
[----:B------:R-:W-:-:S04]  /*dfe0*/  DEPBAR.LE SB0, 0x0 ;  /* 0x000080000000791a */ /* 0x000fc80000000000 */
[----:B------:R-:W-:Y:S02]  /*dff0*/  IADD3 R7, R250, 0xd1, RZ ;  /* 0x000000d1fa077810 */ /* 0x000fe40007ffe0ff */
[----:B------:R-:W-:Y:S02]  /*e000*/  LOP3.LUT R17, R106, 0xd0, R105, 0xfe, !PT ;  /* 0x000000d06a117812 */ /* 0x000fe400078efe69 */
[----:B------:R-:W-:Y:S02]  /*e010*/  FSEL R106, R12, -INF , !P1 ;  /* 0xff8000000c6a7808 */ /* 0x000fe40004800000 */
[C---:B------:R-:W-:Y:S02]  /*e020*/  ISETP.GE.AND P6, PT, R7.reuse, R209, PT ;  /* 0x000000d10700720c */ /* 0x040fe40003fc6270 */
[----:B------:R-:W-:Y:S02]  /*e030*/  ISETP.GE.AND P1, PT, R7, R208, PT ;  /* 0x000000d00700720c */ /* 0x000fe40003f26270 */
[----:B------:R-:W-:-:S02]  /*e040*/  IADD3 R7, R250, 0xd9, RZ ;  /* 0x000000d9fa077810 */ /* 0x000fc40007ffe0ff */
[----:B------:R-:W-:Y:S02]  /*e050*/  LOP3.LUT R13, R102, 0xe0, R105, 0xfe, !PT ;  /* 0x000000e0660d7812 */ /* 0x000fe400078efe69 */
[----:B------:R-:W-:Y:S02]  /*e060*/  FSEL R101, R175, -INF , !P2 ;  /* 0xff800000af657808 */ /* 0x000fe40005000000 */
[----:B------:R-:W-:Y:S02]  /*e070*/  FSEL R102, R16, -INF , !P3 ;  /* 0xff80000010667808 */ /* 0x000fe40005800000 */
[C---:B------:R-:W-:Y:S02]  /*e080*/  ISETP.GE.AND P2, PT, R103.reuse, R209, PT ;  /* 0x000000d16700720c */ /* 0x040fe40003f46270 */
[----:B------:R-:W-:Y:S02]  /*e090*/  ISETP.GE.AND P3, PT, R103, R208, PT ;  /* 0x000000d06700720c */ /* 0x000fe40003f66270 */
[----:B------:R-:W-:-:S02]  /*e0a0*/  FSEL R107, R14, -INF , !P5 ;  /* 0xff8000000e6b7808 */ /* 0x000fc40006800000 */
[----:B------:R-:W-:Y:S02]  /*e0b0*/  FSEL R103, R18, -INF , !P4 ;  /* 0xff80000012677808 */ /* 0x000fe40006000000 */
[-C--:B------:R-:W-:Y:S02]  /*e0c0*/  ISETP.GE.AND P5, PT, R7, R209.reuse, PT ;  /* 0x000000d10700720c */ /* 0x080fe40003fa6270 */
[----:B------:R-:W-:Y:S02]  /*e0d0*/  ISETP.GE.AND P4, PT, R83, R209, PT ;  /* 0x000000d15300720c */ /* 0x000fe40003f86270 */
[----:B------:R-:W-:Y:S02]  /*e0e0*/  LOP3.LUT R81, R110, 0xb8, R105, 0xfe, !PT ;  /* 0x000000b86e517812 */ /* 0x000fe400078efe69 */
[----:B------:R-:W-:Y:S02]  /*e0f0*/  FSEL R111, R165, -INF , !P5 ;  /* 0xff800000a56f7808 */ /* 0x000fe40006800000 */
[----:B------:R-:W-:Y:S01]  /*e100*/  FSEL R110, R10, -INF , !P3 ;  /* 0xff8000000a6e7808 */ /* 0x000fe20005800000 */
[----:B-1----:R-:W-:Y:S01]  /*e110*/  HMMA.16816.F32 R120, R112, R20, R120 ;  /* 0x000000147078723c */ /* 0x002fe20000001878 */
[----:B------:R-:W-:-:S02]  /*e120*/  FSEL R165, R4, -INF , !P4 ;  /* 0xff80000004a57808 */ /* 0x000fc40006000000 */
[----:B------:R-:W-:Y:S02]  /*e130*/  ISETP.GE.AND P3, PT, R81, R209, PT ;  /* 0x000000d15100720c */ /* 0x000fe40003f66270 */
[----:B------:R-:W-:Y:S02]  /*e140*/  ISETP.GE.AND P4, PT, R7, R208, PT ;  /* 0x000000d00700720c */ /* 0x000fe40003f86270 */
[----:B------:R-:W-:Y:S01]  /*e150*/  IADD3 R4, R250, 0xe1, RZ ;  /* 0x000000e1fa047810 */ /* 0x000fe20007ffe0ff */
[----:B------:R-:W-:Y:S01]  /*e160*/  HMMA.16816.F32 R116, R112, R22, R116 ;  /* 0x000000167074723c */ /* 0x000fe20000001874 */
[----:B------:R-:W-:Y:S02]  /*e170*/  LOP3.LUT R19, R108, 0xc8, R105, 0xfe, !PT ;  /* 0x000000c86c137812 */ /* 0x000fe400078efe69 */
[----:B------:R-:W-:Y:S02]  /*e180*/  FSEL R108, R171, -INF , !P1 ;  /* 0xff800000ab6c7808 */ /* 0x000fe40004800000 */
[----:B------:R-:W-:-:S02]  /*e190*/  FSEL R87, R167, -INF , !P4 ;  /* 0xff800000a7577808 */ /* 0x000fc40006000000 */
[----:B------:R-:W-:Y:S01]  /*e1a0*/  FSEL R171, R180, -INF , !P3 ;  /* 0xff800000b4ab7808 */ /* 0x000fe20005800000 */
[----:B------:R-:W-:Y:S01]  /*e1b0*/  BAR.SYNC.DEFER_BLOCKING 0x0 ;  /* 0x0000000000007b1d */ /* 0x000fe20000010000 */
[CC--:B------:R-:W-:Y:S02]  /*e1c0*/  ISETP.GE.AND P4, PT, R4.reuse, R209.reuse, PT ;  /* 0x000000d10400720c */ /* 0x0c0fe40003f86270 */
[----:B------:R-:W-:Y:S02]  /*e1d0*/  ISETP.GE.AND P3, PT, R4, R208, PT ;  /* 0x000000d00400720c */ /* 0x000fe40003f66270 */
[----:B------:R-:W-:Y:S02]  /*e1e0*/  IADD3 R4, R250, 0xe9, RZ ;  /* 0x000000e9fa047810 */ /* 0x000fe40007ffe0ff */
[----:B------:R-:W-:Y:S02]  /*e1f0*/  FSEL R131, R131, -INF , !P3 ;  /* 0xff80000083837808 */ /* 0x000fe40005800000 */
[----:B------:R-:W-:-:S02]  /*e200*/  ISETP.GE.AND P3, PT, R4, R209, PT ;  /* 0x000000d10400720c */ /* 0x000fc40003f66270 */
[--C-:B------:R-:W-:Y:S02]  /*e210*/  LOP3.LUT R82, R82, 0xb0, R105.reuse, 0xfe, !PT ;  /* 0x000000b052527812 */ /* 0x100fe400078efe69 */
[----:B------:R-:W-:Y:S02]  /*e220*/  LOP3.LUT R80, R80, 0xc0, R105, 0xfe, !PT ;  /* 0x000000c050507812 */ /* 0x000fe400078efe69 */
[----:B------:R-:W-:Y:S02]  /*e230*/  FSEL R105, R169, -INF , !P6 ;  /* 0xff800000a9697808 */ /* 0x000fe40007000000 */
[----:B------:R-:W-:Y:S02]  /*e240*/  FSEL R125, R125, -INF , !P3 ;  /* 0xff8000007d7d7808 */ /* 0x000fe40005800000 */
[----:B------:R-:W-:Y:S02]  /*e250*/  ISETP.GE.AND P6, PT, R83, R208, PT ;  /* 0x000000d05300720c */ /* 0x000fe40003fc6270 */
[----:B------:R-:W-:-:S02]  /*e260*/  FSEL R109, R8, -INF , !P2 ;  /* 0xff800000086d7808 */ /* 0x000fc40005000000 */
[-C--:B------:R-:W-:Y:S02]  /*e270*/  ISETP.GE.AND P3, PT, R15, R208.reuse, PT ;  /* 0x000000d00f00720c */ /* 0x080fe40003f66270 */
[C---:B------:R-:W-:Y:S02]  /*e280*/  ISETP.GE.AND P1, PT, R82.reuse, R209, PT ;  /* 0x000000d15200720c */ /* 0x040fe40003f26270 */
[----:B------:R-:W-:Y:S02]  /*e290*/  ISETP.GE.AND P2, PT, R82, R208, PT ;  /* 0x000000d05200720c */ /* 0x000fe40003f46270 */
[----:B------:R-:W-:Y:S02]  /*e2a0*/  FSEL R86, R6, -INF , !P6 ;  /* 0xff80000006567808 */ /* 0x000fe40007000000 */
[----:B------:R-:W-:Y:S02]  /*e2b0*/  FSEL R129, R129, -INF , !P4 ;  /* 0xff80000081817808 */ /* 0x000fe40006000000 */
[----:B------:R-:W-:-:S02]  /*e2c0*/  FSEL R112, R166, -INF , !P3 ;  /* 0xff800000a6707808 */ /* 0x000fc40005800000 */
[-C--:B------:R-:W-:Y:S02]  /*e2d0*/  ISETP.GE.AND P6, PT, R80, R209.reuse, PT ;  /* 0x000000d15000720c */ /* 0x080fe40003fc6270 */
[----:B------:R-:W-:Y:S02]  /*e2e0*/  FSEL R167, R184, -INF , !P1 ;  /* 0xff800000b8a77808 */ /* 0x000fe40004800000 */
[----:B------:R-:W-:Y:S02]  /*e2f0*/  FSEL R169, R186, -INF , !P2 ;  /* 0xff800000baa97808 */ /* 0x000fe40005000000 */
[----:B------:R-:W-:Y:S02]  /*e300*/  ISETP.GE.AND P4, PT, R19, R209, PT ;  /* 0x000000d11300720c */ /* 0x000fe40003f86270 */
[-C--:B------:R-:W-:Y:S02]  /*e310*/  ISETP.GE.AND P3, PT, R9, R208.reuse, PT ;  /* 0x000000d00900720c */ /* 0x080fe40003f66270 */
[----:B------:R-:W-:-:S02]  /*e320*/  ISETP.GE.AND P5, PT, R81, R208, PT ;  /* 0x000000d05100720c */ /* 0x000fc40003fa6270 */
[-C--:B------:R-:W-:Y:S02]  /*e330*/  ISETP.GE.AND P1, PT, R80, R208.reuse, PT ;  /* 0x000000d05000720c */ /* 0x080fe40003f26270 */
[----:B------:R-:W-:Y:S02]  /*e340*/  ISETP.GE.AND P2, PT, R19, R208, PT ;  /* 0x000000d01300720c */ /* 0x000fe40003f46270 */
[----:B------:R-:W-:Y:S02]  /*e350*/  FSEL R175, R176, -INF , !P6 ;  /* 0xff800000b0af7808 */ /* 0x000fe40007000000 */
[----:B------:R-:W-:Y:S02]  /*e360*/  FSEL R172, R172, -INF , !P4 ;  /* 0xff800000acac7808 */ /* 0x000fe40006000000 */
[----:B------:R-:W-:Y:S02]  /*e370*/  FSEL R122, R122, -INF , !P3 ;  /* 0xff8000007a7a7808 */ /* 0x000fe40005800000 */
[----:B------:R-:W-:-:S02]  /*e380*/  FSEL R173, R182, -INF , !P5 ;  /* 0xff800000b6ad7808 */ /* 0x000fc40006800000 */
[CC--:B------:R-:W-:Y:S02]  /*e390*/  ISETP.GE.AND P6, PT, R17.reuse, R208.reuse, PT ;  /* 0x000000d01100720c */ /* 0x0c0fe40003fc6270 */
[----:B------:R-:W-:Y:S02]  /*e3a0*/  FSEL R178, R178, -INF , !P1 ;  /* 0xff800000b2b27808 */ /* 0x000fe40004800000 */
[----:B------:R-:W-:Y:S02]  /*e3b0*/  ISETP.GE.AND P4, PT, R4, R208, PT ;  /* 0x000000d00400720c */ /* 0x000fe40003f86270 */
[----:B------:R-:W-:Y:S02]  /*e3c0*/  FSEL R174, R174, -INF , !P2 ;  /* 0xff800000aeae7808 */ /* 0x000fe40005000000 */
[----:B------:R-:W-:Y:S02]  /*e3d0*/  PLOP3.LUT P3, PT, PT, PT, UP0, 0x80, 0x0 ;  /* 0x000000000000781c */ /* 0x000fe40003f6f008 */
[----:B------:R-:W-:-:S02]  /*e3e0*/  ISETP.GE.AND P5, PT, R17, R209, PT ;  /* 0x000000d11100720c */ /* 0x000fc40003fa6270 */
[-C--:B------:R-:W-:Y:S02]  /*e3f0*/  ISETP.GE.AND P1, PT, R15, R209.reuse, PT ;  /* 0x000000d10f00720c */ /* 0x080fe40003f26270 */
[----:B------:R-:W-:Y:S02]  /*e400*/  ISETP.GE.AND P2, PT, R13, R209, PT ;  /* 0x000000d10d00720c */ /* 0x000fe40003f46270 */
[----:B------:R-:W-:Y:S02]  /*e410*/  IADD3 R4, R250, 0xf1, RZ ;  /* 0x000000f1fa047810 */ /* 0x000fe40007ffe0ff */
[----:B------:R-:W-:Y:S02]  /*e420*/  FSEL R170, R170, -INF , !P6 ;  /* 0xff800000aaaa7808 */ /* 0x000fe40007000000 */
[----:B------:R-:W-:Y:S02]  /*e430*/  FSEL R168, R168, -INF , !P5 ;  /* 0xff800000a8a87808 */ /* 0x000fe40006800000 */
[----:B------:R-:W-:-:S02]  /*e440*/  FSEL R127, R127, -INF , !P4 ;  /* 0xff8000007f7f7808 */ /* 0x000fc40006000000 */
[-C--:B------:R-:W-:Y:S02]  /*e450*/  ISETP.GE.AND P6, PT, R4, R209.reuse, PT ;  /* 0x000000d10400720c */ /* 0x080fe40003fc6270 */
[----:B------:R-:W-:Y:S02]  /*e460*/  FSEL R164, R164, -INF , !P1 ;  /* 0xff800000a4a47808 */ /* 0x000fe40004800000 */
[----:B------:R-:W-:Y:S02]  /*e470*/  FSEL R114, R128, -INF , !P2 ;  /* 0xff80000080727808 */ /* 0x000fe40005000000 */
[-C--:B------:R-:W-:Y:S02]  /*e480*/  ISETP.GE.AND P5, PT, R13, R208.reuse, PT ;  /* 0x000000d00d00720c */ /* 0x080fe40003fa6270 */
[C---:B------:R-:W-:Y:S02]  /*e490*/  ISETP.GE.AND P4, PT, R11.reuse, R209, PT ;  /* 0x000000d10b00720c */ /* 0x040fe40003f86270 */
[----:B------:R-:W-:-:S02]  /*e4a0*/  ISETP.GE.AND P1, PT, R11, R208, PT ;  /* 0x000000d00b00720c */ /* 0x000fc40003f26270 */
[----:B------:R-:W-:Y:S02]  /*e4b0*/  ISETP.GE.AND P2, PT, R4, R208, PT ;  /* 0x000000d00400720c */ /* 0x000fe40003f46270 */
[----:B------:R-:W-:Y:S02]  /*e4c0*/  IADD3 R250, R250, 0xf9, RZ ;  /* 0x000000f9fafa7810 */ /* 0x000fe40007ffe0ff */
[----:B------:R-:W-:Y:S02]  /*e4d0*/  FSEL R113, R121, -INF , !P6 ;  /* 0xff80000079717808 */ /* 0x000fe40007000000 */
[----:B------:R-:W-:Y:S02]  /*e4e0*/  FSEL R115, R130, -INF , !P5 ;  /* 0xff80000082737808 */ /* 0x000fe40006800000 */
[----:B------:R-:W-:Y:S02]  /*e4f0*/  FSEL R123, R123, -INF , !P2 ;  /* 0xff8000007b7b7808 */ /* 0x000fe40005000000 */
[----:B------:R-:W-:-:S02]  /*e500*/  FSEL R121, R124, -INF , !P4 ;  /* 0xff8000007c797808 */ /* 0x000fc40006000000 */
[----:B------:R-:W-:Y:S02]  /*e510*/  FSEL R126, R126, -INF , !P1 ;  /* 0xff8000007e7e7808 */ /* 0x000fe40004800000 */
[-C--:B------:R-:W-:Y:S02]  /*e520*/  ISETP.GE.AND P6, PT, R9, R209.reuse, PT ;  /* 0x000000d10900720c */ /* 0x080fe40003fc6270 */
[CC--:B------:R-:W-:Y:S02]  /*e530*/  ISETP.GE.AND P5, PT, R5.reuse, R209.reuse, PT ;  /* 0x000000d10500720c */ /* 0x0c0fe40003fa6270 */
[-C--:B------:R-:W-:Y:S02]  /*e540*/  ISETP.GE.AND P2, PT, R5, R208.reuse, PT ;  /* 0x000000d00500720c */ /* 0x080fe40003f46270 */
[C---:B------:R-:W-:Y:S02]  /*e550*/  ISETP.GE.AND P4, PT, R250.reuse, R209, PT ;  /* 0x000000d1fa00720c */ /* 0x040fe40003f86270 */
[----:B------:R-:W-:-:S02]  /*e560*/  ISETP.GE.AND P1, PT, R250, R208, PT ;  /* 0x000000d0fa00720c */ /* 0x000fc40003f26270 */
[----:B------:R-:W-:Y:S02]  /*e570*/  FSEL R120, R120, -INF , !P6 ;  /* 0xff80000078787808 */ /* 0x000fe40007000000 */
[----:B------:R-:W-:Y:S02]  /*e580*/  FSEL R117, R117, -INF , !P4 ;  /* 0xff80000075757808 */ /* 0x000fe40006000000 */
[----:B------:R-:W-:Y:S02]  /*e590*/  FSEL R116, R116, -INF , !P5 ;  /* 0xff80000074747808 */ /* 0x000fe40006800000 */
[----:B------:R-:W-:Y:S02]  /*e5a0*/  FSEL R118, R118, -INF , !P2 ;  /* 0xff80000076767808 */ /* 0x000fe40005000000 */
[----:B------:R-:W-:Y:S01]  /*e5b0*/  FSEL R119, R119, -INF , !P1 ;  /* 0xff80000077777808 */ /* 0x000fe20004800000 */
[----:B------:R-:W-:Y:S05]  /*e5c0*/  @!P3 BRA `(.L_x_768) ;  /* 0x000011c00000b947 */ /* 0x000fea0003800000 */
[----:B------:R-:W-:Y:S02]  /*e5d0*/  PLOP3.LUT P1, PT, PT, PT, UP5, 0x80, 0x0 ;  /* 0x000000000000781c */ /* 0x000fe40003f2f058 */
[----:B------:R-:W-:-:S11]  /*e5e0*/  MOV R6, c[0x0][0x198] ;  /* 0x0000660000067a02 */ /* 0x000fd60000000f00 */
[----:B------:R-:W-:Y:S05]  /*e5f0*/  @!P1 BRA `(.L_x_769) ;  /* 0x0000049000009947 */ /* 0x000fea0003800000 */
[----:B------:R-:W-:Y:S01]  /*e600*/  IABS R4, c[0x0][0x2d0] ;  /* 0x0000b40000047a13 */ /* 0x000fe20000000000 */
[----:B------:R-:W-:Y:S01]  /*e610*/  UIADD3 UR12, UR4, -0x100, URZ ;  /* 0xffffff00040c7890 */ /* 0x000fe2000fffe03f */
[----:B------:R-:W-:Y:S01]  /*e620*/  IABS R5, UR4 ;  /* 0x0000000400057c13 */ /* 0x000fe20008000000 */
[----:B------:R-:W-:Y:S02]  /*e630*/  UMOV UR24, URZ ;  /* 0x0000003f00187c82 */ /* 0x000fe40008000000 */
[----:B------:R-:W-:Y:S01]  /*e640*/  IMAD.MOV.U32 R8, RZ, RZ, R4 ;  /* 0x000000ffff087224 */ /* 0x000fe200078e0004 */
[----:B------:R-:W1:Y:S01]  /*e650*/  R2UR UR9, R5 ;  /* 0x00000000050973c2 */ /* 0x000e6200000e0000 */
[----:B------:R-:W-:-:S05]  /*e660*/  IMAD.U32 R4, RZ, RZ, UR12 ;  /* 0x0000000cff047e24 */ /* 0x000fca000f8e00ff */
[----:B------:R-:W-:Y:S02]  /*e670*/  IABS R4, R4 ;  /* 0x0000000400047213 */ /* 0x000fe40000000000 */
[----:B------:R-:W2:Y:S08]  /*e680*/  R2UR UR5, R8 ;  /* 0x00000000080573c2 */ /* 0x000eb000000e0000 */
[----:B------:R-:W3:Y:S01]  /*e690*/  R2UR UR7, R4 ;  /* 0x00000000040773c2 */ /* 0x000ee200000e0000 */
[----:B--2---:R-:W2:Y:S08]  /*e6a0*/  I2F.RP R9, UR5 ;  /* 0x0000000500097d06 */ /* 0x004eb00008209400 */
[----:B--2---:R-:W2:Y:S02]  /*e6b0*/  MUFU.RCP R7, R9 ;  /* 0x0000000900077308 */ /* 0x004ea40000001000 */
[----:B--2---:R-:W-:-:S06]  /*e6c0*/  IADD3 R7, R7, 0xffffffe, RZ ;  /* 0x0ffffffe07077810 */ /* 0x004fcc0007ffe0ff */
[----:B------:R-:W2:Y:S02]  /*e6d0*/  F2I.FTZ.U32.TRUNC.NTZ R7, R7 ;  /* 0x0000000700077305 */ /* 0x000ea4000021f000 */
[----:B--2---:R-:W2:Y:S02]  /*e6e0*/  R2UR UR25, R7 ;  /* 0x00000000071973c2 */ /* 0x004ea400000e0000 */
[----:B--2---:R-:W-:-:S04]  /*e6f0*/  UIADD3 UR6, URZ, -UR25, URZ ;  /* 0x800000193f067290 */ /* 0x004fc8000fffe03f */
[----:B------:R-:W-:-:S04]  /*e700*/  UIMAD UR6, UR6, UR5, URZ ;  /* 0x00000005060672a4 */ /* 0x000fc8000f8e023f */
[----:B------:R-:W-:-:S04]  /*e710*/  UIMAD.WIDE.U32 UR26, UR25, UR6, UR24 ;  /* 0x00000006191a72a5 */ /* 0x000fc8000f8e0018 */
[----:B-1----:R-:W-:Y:S02]  /*e720*/  UIMAD.WIDE.U32 UR24, UR27, UR9, URZ ;  /* 0x000000091b1872a5 */ /* 0x002fe4000f8e003f */
[----:B---3--:R-:W-:Y:S02]  /*e730*/  UIMAD.WIDE.U32 UR26, UR27, UR7, URZ ;  /* 0x000000071b1a72a5 */ /* 0x008fe4000f8e003f */
        /* <DEDUP_REMOVED lines=48> */
[----:B------:R-:W-:-:S04]  /*ea40*/  IMAD R4, R4, c[0x0][0x180], RZ ;  /* 0x0000600004047a24 */ /* 0x000fc800078e02ff */
[----:B------:R-:W-:Y:S02]  /*ea50*/  IMAD R4, R5, c[0x0][0x184], R4 ;  /* 0x0000610005047a24 */ /* 0x000fe400078e0204 */
[----:B------:R-:W-:-:S03]  /*ea60*/  IMAD.MOV.U32 R5, RZ, RZ, R8 ;  /* 0x000000ffff057224 */ /* 0x000fc600078e0008 */
[----:B------:R-:W-:Y:S01]  /*ea70*/  IADD3 R4, R9, R4, RZ ;  /* 0x0000000409047210 */ /* 0x000fe20007ffe0ff */
[----:B------:R-:W-:Y:S05]  /*ea80*/  BRA `(.L_x_770) ;  /* 0x0000002000007947 */ /* 0x000fea0003800000 */
.L_x_769:
[----:B------:R-:W-:-:S04]  /*ea90*/  LEA R5, -R6, RZ, 0x8 ;  /* 0x000000ff06057211 */ /* 0x000fc800078e41ff */
[----:B------:R-:W-:Y:S02]  /*eaa0*/  SHF.R.S32.HI R4, RZ, 0x1f, R5 ;  /* 0x0000001fff047819 */ /* 0x000fe40000011405 */
.L_x_770:
[--C-:B------:R-:W-:Y:S01]  /*eab0*/  @!P0 IMAD.MOV.U32 R10, RZ, RZ, R202.reuse ;  /* 0x000000ffff0a8224 */ /* 0x100fe200078e00ca */
[C-C-:B------:R-:W-:Y:S01]  /*eac0*/  @!P0 IADD3 R8, P2, P1, R5.reuse, UR23, R202.reuse ;  /* 0x0000001705088c10 */ /* 0x140fe2000f95e0ca */
[--C-:B------:R-:W-:Y:S01]  /*ead0*/  @!P0 IMAD.MOV.U32 R11, RZ, RZ, R203.reuse ;  /* 0x000000ffff0b8224 */ /* 0x100fe200078e00cb */
[----:B------:R1:W-:Y:S01]  /*eae0*/  @P0 STS.128 [R244+0x2000], RZ ;  /* 0x002000fff4000388 */ /* 0x0003e20000000c00 */
[----:B------:R-:W-:Y:S01]  /*eaf0*/  @!P0 IMAD.MOV.U32 R13, RZ, RZ, c[0x0][0x19c] ;  /* 0x00006700ff0d8624 */ /* 0x000fe200078e00ff */
[--C-:B------:R-:W-:Y:S01]  /*eb00*/  @!P0 IADD3.X R7, R4, UR22, R203.reuse, P2, P1 ;  /* 0x0000001604078c10 */ /* 0x100fe200097e24cb */
[----:B------:R-:W-:Y:S01]  /*eb10*/  @!P0 IMAD.WIDE.U32 R14, R6, 0x50, R202 ;  /* 0x00000050060e8825 */ /* 0x000fe200078e00ca */
[----:B------:R-:W-:Y:S01]  /*eb20*/  @!P0 LEA R80, P3, R8, c[0x0][0x168], 0x1 ;  /* 0x00005a0008508a11 */ /* 0x000fe200078608ff */
[----:B------:R-:W-:Y:S02]  /*eb30*/  BSSY B0, `(.L_x_771) ;  /* 0x00000c2000007945 */ /* 0x000fe40003800000 */
[----:B------:R-:W-:Y:S01]  /*eb40*/  @!P0 IMAD.MOV.U32 R9, RZ, RZ, c[0x0][0x19c] ;  /* 0x00006700ff098624 */ /* 0x000fe200078e00ff */
[----:B------:R-:W-:Y:S01]  /*eb50*/  @!P0 IADD3 R14, P1, R5, R14, RZ ;  /* 0x0000000e050e8210 */ /* 0x000fe20007f3e0ff */
[----:B------:R-:W-:Y:S01]  /*eb60*/  @!P0 IMAD.WIDE.U32 R10, R6, 0x30, R10 ;  /* 0x00000030060a8825 */ /* 0x000fe200078e000a */
[----:B------:R-:W-:-:S03]  /*eb70*/  @!P0 LEA.HI.X R81, R8, c[0x0][0x16c], R7, 0x1, P3 ;  /* 0x00005b0008518a11 */ /* 0x000fc600018f0c07 */
[--C-:B------:R-:W-:Y:S01]  /*eb80*/  @!P0 IMAD.MOV.U32 R46, RZ, RZ, R202.reuse ;  /* 0x000000ffff2e8224 */ /* 0x100fe200078e00ca */
[----:B------:R-:W-:Y:S01]  /*eb90*/  @!P0 IADD3 R10, P2, R5, R10, RZ ;  /* 0x0000000a050a8210 */ /* 0x000fe20007f5e0ff */
[--C-:B------:R-:W-:Y:S02]  /*eba0*/  @!P0 IMAD.MOV.U32 R47, RZ, RZ, R203.reuse ;  /* 0x000000ffff2f8224 */ /* 0x100fe400078e00cb */
[----:B------:R-:W-:Y:S02]  /*ebb0*/  @!P0 IMAD.MOV.U32 R44, RZ, RZ, R202 ;  /* 0x000000ffff2c8224 */ /* 0x000fe400078e00ca */
[----:B------:R-:W-:Y:S02]  /*ebc0*/  @!P0 IMAD.MOV.U32 R45, RZ, RZ, R203 ;  /* 0x000000ffff2d8224 */ /* 0x000fe400078e00cb */
[----:B------:R-:W-:Y:S02]  /*ebd0*/  @!P0 IMAD R13, R13, 0x50, RZ ;  /* 0x000000500d0d8824 */ /* 0x000fe400078e02ff */
[----:B------:R-:W-:-:S02]  /*ebe0*/  @!P0 IMAD R9, R9, 0x30, RZ ;  /* 0x0000003009098824 */ /* 0x000fc400078e02ff */
[----:B------:R-:W-:Y:S01]  /*ebf0*/  @!P0 IMAD.WIDE.U32 R56, R6, 0x60, R46 ;  /* 0x0000006006388825 */ /* 0x000fe200078e002e */
[C---:B------:R-:W-:Y:S02]  /*ec00*/  @!P0 IADD3.X R13, R4.reuse, R13, R15, P1, !PT ;  /* 0x0000000d040d8210 */ /* 0x040fe40000ffe40f */
[----:B------:R-:W-:Y:S01]  /*ec10*/  @!P0 IADD3.X R9, R4, R9, R11, P2, !PT ;  /* 0x0000000904098210 */ /* 0x000fe200017fe40b */
[----:B------:R-:W-:Y:S01]  /*ec20*/  @!P0 IMAD.MOV.U32 R21, RZ, RZ, c[0x0][0x19c] ;  /* 0x00006700ff158624 */ /* 0x000fe200078e00ff */
[----:B------:R-:W-:Y:S01]  /*ec30*/  @!P0 IADD3 R16, P4, R5, R56, RZ ;  /* 0x0000003805108210 */ /* 0x000fe20007f9e0ff */
[----:B------:R-:W-:Y:S02]  /*ec40*/  @!P0 IMAD.MOV.U32 R18, RZ, RZ, R202 ;  /* 0x000000ffff128224 */ /* 0x000fe400078e00ca */
[----:B------:R-:W-:Y:S02]  /*ec50*/  @!P0 IMAD.MOV.U32 R19, RZ, RZ, R203 ;  /* 0x000000ffff138224 */ /* 0x000fe400078e00cb */
[----:B------:R-:W-:-:S04]  /*ec60*/  @!P0 IMAD.WIDE.U32 R46, R6, 0x90, R44 ;  /* 0x00000090062e8825 */ /* 0x000fc800078e002c */
[----:B------:R-:W-:Y:S01]  /*ec70*/  @!P0 IMAD.MOV.U32 R23, RZ, RZ, c[0x0][0x19c] ;  /* 0x00006700ff178624 */ /* 0x000fe200078e00ff */
[----:B------:R-:W-:Y:S01]  /*ec80*/  @!P0 IADD3 R22, P2, R5, R46, RZ ;  /* 0x0000002e05168210 */ /* 0x000fe20007f5e0ff */
[----:B------:R-:W-:-:S04]  /*ec90*/  @!P0 IMAD.WIDE.U32 R44, R6, 0xa0, R202 ;  /* 0x000000a0062c8825 */ /* 0x000fc800078e00ca */
[----:B------:R-:W-:Y:S01]  /*eca0*/  @!P0 IMAD.MOV.U32 R15, RZ, RZ, c[0x0][0x19c] ;  /* 0x00006700ff0f8624 */ /* 0x000fe200078e00ff */
[----:B------:R-:W-:Y:S01]  /*ecb0*/  @!P0 IADD3 R24, P1, R5, R44, RZ ;  /* 0x0000002c05188210 */ /* 0x000fe20007f3e0ff */
[----:B------:R-:W-:Y:S02]  /*ecc0*/  @!P0 IMAD.MOV.U32 R17, RZ, RZ, c[0x0][0x19c] ;  /* 0x00006700ff118624 */ /* 0x000fe400078e00ff */
[----:B------:R-:W-:-:S04]  /*ecd0*/  @!P0 IMAD.WIDE.U32 R18, R6, 0x70, R18 ;  /* 0x0000007006128825 */ /* 0x000fc800078e0012 */
[----:B------:R-:W-:Y:S01]  /*ece0*/  @!P0 IMAD R21, R21, 0x90, RZ ;  /* 0x0000009015158824 */ /* 0x000fe200078e02ff */
[----:B------:R-:W-:Y:S01]  /*ecf0*/  @!P0 IADD3 R18, P3, R5, R18, RZ ;  /* 0x0000001205128210 */ /* 0x000fe20007f7e0ff */
[----:B------:R-:W-:Y:S02]  /*ed00*/  @!P0 IMAD R23, R23, 0xa0, RZ ;  /* 0x000000a017178824 */ /* 0x000fe400078e02ff */
[----:B------:R-:W-:Y:S01]  /*ed10*/  @!P0 IMAD R15, R15, 0x60, RZ ;  /* 0x000000600f0f8824 */ /* 0x000fe200078e02ff */
[C---:B------:R-:W-:Y:S01]  /*ed20*/  @!P0 IADD3.X R21, R4.reuse, R21, R47, P2, !PT ;  /* 0x0000001504158210 */ /* 0x040fe200017fe42f */
[----:B------:R-:W-:Y:S01]  /*ed30*/  @!P0 IMAD R17, R17, 0x70, RZ ;  /* 0x0000007011118824 */ /* 0x000fe200078e02ff */
[C---:B------:R-:W-:Y:S01]  /*ed40*/  @!P0 IADD3.X R23, R4.reuse, R23, R45, P1, !PT ;  /* 0x0000001704178210 */ /* 0x040fe20000ffe42d */
[--C-:B------:R-:W-:Y:S01]  /*ed50*/  @!P0 IMAD.MOV.U32 R46, RZ, RZ, R202.reuse ;  /* 0x000000ffff2e8224 */ /* 0x100fe200078e00ca */
[C---:B------:R-:W-:Y:S01]  /*ed60*/  @!P0 IADD3.X R15, R4.reuse, R15, R57, P4, !PT ;  /* 0x0000000f040f8210 */ /* 0x040fe200027fe439 */
[----:B------:R-:W-:Y:S01]  /*ed70*/  @!P0 IMAD.MOV.U32 R47, RZ, RZ, R203 ;  /* 0x000000ffff2f8224 */ /* 0x000fe200078e00cb */
[----:B------:R-:W-:Y:S01]  /*ed80*/  @!P0 IADD3.X R17, R4, R17, R19, P3, !PT ;  /* 0x0000001104118210 */ /* 0x000fe20001ffe413 */
[----:B------:R-:W-:-:S02]  /*ed90*/  @!P0 IMAD.MOV.U32 R44, RZ, RZ, R202 ;  /* 0x000000ffff2c8224 */ /* 0x000fc400078e00ca */
[--C-:B------:R-:W-:Y:S02]  /*eda0*/  @!P0 IMAD.MOV.U32 R45, RZ, RZ, R203.reuse ;  /* 0x000000ffff2d8224 */ /* 0x100fe400078e00cb */
[----:B------:R-:W-:Y:S02]  /*edb0*/  @!P0 IMAD.MOV.U32 R19, RZ, RZ, c[0x0][0x19c] ;  /* 0x00006700ff138624 */ /* 0x000fe400078e00ff */
[----:B------:R-:W-:Y:S02]  /*edc0*/  @!P0 IMAD.MOV.U32 R56, RZ, RZ, R202 ;  /* 0x000000ffff388224 */ /* 0x000fe400078e00ca */
[----:B------:R-:W-:Y:S02]  /*edd0*/  @!P0 IMAD.MOV.U32 R57, RZ, RZ, R203 ;  /* 0x000000ffff398224 */ /* 0x000fe400078e00cb */
[----:B------:R-:W-:-:S04]  /*ede0*/  @!P0 IMAD.WIDE.U32 R176, R6, 0xc0, R46 ;  /* 0x000000c006b08825 */ /* 0x000fc800078e002e */
[----:B------:R-:W-:Y:S01]  /*edf0*/  @!P0 IMAD.MOV.U32 R11, RZ, RZ, c[0x0][0x19c] ;  /* 0x00006700ff0b8624 */ /* 0x000fe200078e00ff */
[----:B------:R-:W-:Y:S01]  /*ee00*/  @!P0 IADD3 R47, P3, R5, R176, RZ ;  /* 0x000000b0052f8210 */ /* 0x000fe20007f7e0ff */
[----:B------:R-:W-:-:S04]  /*ee10*/  @!P0 IMAD.WIDE.U32 R82, R6, 0xd0, R44 ;  /* 0x000000d006528825 */ /* 0x000fc800078e002c */
[----:B------:R-:W-:Y:S02]  /*ee20*/  @!P0 IMAD.MOV.U32 R7, RZ, RZ, c[0x0][0x19c] ;  /* 0x00006700ff078624 */ /* 0x000fe400078e00ff */
[----:B------:R-:W-:-:S04]  /*ee30*/  @!P0 IMAD.WIDE.U32 R62, R6, 0xe0, R202 ;  /* 0x000000e0063e8825 */ /* 0x000fc800078e00ca */
[----:B------:R-:W-:Y:S01]  /*ee40*/  @!P0 IMAD.MOV.U32 R61, RZ, RZ, c[0x0][0x19c] ;  /* 0x00006700ff3d8624 */ /* 0x000fe200078e00ff */
[C---:B------:R-:W-:Y:S01]  /*ee50*/  @!P0 IADD3 R59, P1, R5.reuse, R62, RZ ;  /* 0x0000003e053b8210 */ /* 0x040fe20007f3e0ff */
[----:B------:R-:W-:Y:S01]  /*ee60*/  @!P0 IMAD.WIDE.U32 R180, R6, 0xb0, R56 ;  /* 0x000000b006b48825 */ /* 0x000fe200078e0038 */
[----:B------:R-:W-:-:S03]  /*ee70*/  @!P0 IADD3 R57, P2, R5, R82, RZ ;  /* 0x0000005205398210 */ /* 0x000fc60007f5e0ff */
[----:B------:R-:W-:Y:S01]  /*ee80*/  @!P0 IMAD R19, R19, 0xc0, RZ ;  /* 0x000000c013138824 */ /* 0x000fe200078e02ff */
[----:B------:R-:W-:Y:S01]  /*ee90*/  @!P0 IADD3 R45, P4, R5, R180, RZ ;  /* 0x000000b4052d8210 */ /* 0x000fe20007f9e0ff */
[----:B------:R-:W-:Y:S02]  /*eea0*/  @!P0 IMAD R11, R11, 0xd0, RZ ;  /* 0x000000d00b0b8824 */ /* 0x000fe400078e02ff */
[----:B------:R-:W-:Y:S01]  /*eeb0*/  @!P0 IMAD R7, R7, 0xe0, RZ ;  /* 0x000000e007078824 */ /* 0x000fe200078e02ff */
[C---:B------:R-:W-:Y:S01]  /*eec0*/  @!P0 IADD3.X R28, R4.reuse, R19, R177, P3, !PT ;  /* 0x00000013041c8210 */ /* 0x040fe20001ffe4b1 */
[----:B------:R-:W-:Y:S01]  /*eed0*/  @!P0 IMAD R61, R61, 0xb0, RZ ;  /* 0x000000b03d3d8824 */ /* 0x000fe200078e02ff */
[----:B------:R-:W-:Y:S01]  /*eee0*/  @!P0 IADD3.X R30, R4, R11, R83, P2, !PT ;  /* 0x0000000b041e8210 */ /* 0x000fe200017fe453 */
[----:B------:R-:W-:Y:S01]  /*eef0*/  @!P0 IMAD.MOV.U32 R19, RZ, RZ, c[0x0][0x19c] ;  /* 0x00006700ff138624 */ /* 0x000fe200078e00ff */
[----:B------:R-:W-:Y:S01]  /*ef00*/  @!P0 LEA R20, P2, R6, R202, 0x7 ;  /* 0x000000ca06148211 */ /* 0x000fe200078438ff */
[----:B------:R-:W-:Y:S01]  /*ef10*/  @!P0 IMAD.MOV.U32 R11, RZ, RZ, c[0x0][0x19c] ;  /* 0x00006700ff0b8624 */ /* 0x000fe200078e00ff */
[C---:B------:R-:W-:Y:S01]  /*ef20*/  @!P0 IADD3.X R32, R4.reuse, R7, R63, P1, !PT ;  /* 0x0000000704208210 */ /* 0x040fe20000ffe43f */
[----:B------:R-:W-:Y:S01]  /*ef30*/  @!P0 IMAD.MOV.U32 R7, RZ, RZ, c[0x0][0x19c] ;  /* 0x00006700ff078624 */ /* 0x000fe200078e00ff */
[----:B------:R-:W-:-:S02]  /*ef40*/  @!P0 IADD3.X R26, R4, R61, R181, P4, !PT ;  /* 0x0000003d041a8210 */ /* 0x000fc400027fe4b5 */
[C---:B------:R-:W-:Y:S02]  /*ef50*/  @!P0 LEA R8, P4, R6.reuse, R202, 0x5 ;  /* 0x000000ca06088211 */ /* 0x040fe400078828ff */
[-C--:B------:R-:W-:Y:S02]  /*ef60*/  @!P0 LEA.HI.X R19, R6, R203.reuse, R19, 0x7, P2 ;  /* 0x000000cb06138211 */ /* 0x080fe400010f3c13 */
[----:B------:R-:W-:Y:S02]  /*ef70*/  LEA R252, P1, R202, c[0x0][0x168], 0x1 ;  /* 0x00005a00cafc7a11 */ /* 0x000fe400078208ff */
[C---:B------:R-:W-:Y:S02]  /*ef80*/  @!P0 IADD3 R20, P2, R5.reuse, R20, RZ ;  /* 0x0000001405148210 */ /* 0x040fe40007f5e0ff */
[C---:B------:R-:W-:Y:S02]  /*ef90*/  @!P0 LEA R12, P3, R6.reuse, R202, 0x6 ;  /* 0x000000ca060c8211 */ /* 0x040fe400078630ff */
[----:B------:R-:W-:Y:S01]  /*efa0*/  @!P0 LEA.HI.X R7, R6, R203, R7, 0x5, P4 ;  /* 0x000000cb06078211 */ /* 0x000fe200020f2c07 */
[----:B------:R-:W-:Y:S01]  /*efb0*/  @!P0 IMAD.X R19, R4, 0x1, R19, P2 ;  /* 0x0000000104138824 */ /* 0x000fe200010e0613 */
[----:B------:R-:W-:-:S02]  /*efc0*/  @!P0 IADD3 R8, P4, R5, R8, RZ ;  /* 0x0000000805088210 */ /* 0x000fc40007f9e0ff */
[----:B------:R-:W-:Y:S02]  /*efd0*/  LEA.HI.X R251, R202, c[0x0][0x16c], R203, 0x1, P1 ;  /* 0x00005b00cafb7a11 */ /* 0x000fe400008f0ccb */
[C---:B------:R-:W-:Y:S01]  /*efe0*/  @!P0 LEA R82, P1, R5.reuse, R252, 0x1 ;  /* 0x000000fc05528211 */ /* 0x040fe200078208ff */
[----:B------:R-:W-:Y:S01]  /*eff0*/  @!P0 IMAD.X R7, R4, 0x1, R7, P4 ;  /* 0x0000000104078824 */ /* 0x000fe200020e0607 */
[----:B------:R-:W-:Y:S02]  /*f000*/  @!P0 LEA.HI.X R11, R6, R203, R11, 0x6, P3 ;  /* 0x000000cb060b8211 */ /* 0x000fe400018f340b */
[----:B------:R-:W-:Y:S02]  /*f010*/  @!P0 LEA R176, P2, R20, c[0x0][0x168], 0x1 ;  /* 0x00005a0014b08a11 */ /* 0x000fe400078408ff */
[----:B------:R-:W-:Y:S02]  /*f020*/  @!P0 IADD3 R12, P3, R5, R12, RZ ;  /* 0x0000000c050c8210 */ /* 0x000fe40007f7e0ff */
[----:B------:R-:W-:-:S02]  /*f030*/  @!P0 LEA R62, P4, R8, c[0x0][0x168], 0x1 ;  /* 0x00005a00083e8a11 */ /* 0x000fc400078808ff */
[----:B------:R-:W-:Y:S01]  /*f040*/  @!P0 LEA.HI.X R83, R5, R251, R4, 0x1, P1 ;  /* 0x000000fb05538211 */ /* 0x000fe200008f0c04 */
[----:B------:R-:W-:Y:S01]  /*f050*/  @!P0 IMAD.X R11, R4, 0x1, R11, P3 ;  /* 0x00000001040b8824 */ /* 0x000fe200018e060b */
[----:B------:R-:W-:Y:S02]  /*f060*/  @!P0 LEA.HI.X R177, R20, c[0x0][0x16c], R19, 0x1, P2 ;  /* 0x00005b0014b18a11 */ /* 0x000fe400010f0c13 */
[----:B------:R-:W-:Y:S01]  /*f070*/  @!P0 LEA R180, P2, R10, c[0x0][0x168], 0x1 ;  /* 0x00005a000ab48a11 */ /* 0x000fe200078408ff */
[----:B------:R-:W-:Y:S01]  /*f080*/  @!PT LDS RZ, [RZ] ;  /* 0x00000000fffff984 */ /* 0x000fe20000000800 */
[----:B------:R-:W-:Y:S01]  /*f090*/  @!PT LDS RZ, [RZ] ;  /* 0x00000000fffff984 */ /* 0x000fe20000000800 */
[----:B------:R-:W-:Y:S01]  /*f0a0*/  @!PT LDS RZ, [RZ] ;  /* 0x00000000fffff984 */ /* 0x000fe20000000800 */
[----:B------:R1:W-:Y:S01]  /*f0b0*/  @!P0 LDGSTS.E.BYPASS.LTC128B.128 [R244+0x2000], [R82.64] ;  /* 0x0200000052f48fae */ /* 0x0003e2000b901d54 */
[----:B------:R-:W-:Y:S02]  /*f0c0*/  @!P0 LEA R60, P3, R12, c[0x0][0x168], 0x1 ;  /* 0x00005a000c3c8a11 */ /* 0x000fe400078608ff */
[----:B------:R-:W-:Y:S01]  /*f0d0*/  @!P0 LEA.HI.X R63, R8, c[0x0][0x16c], R7, 0x1, P4 ;  /* 0x00005b00083f8a11 */ /* 0x000fe200020f0c07 */
        /* <DEDUP_REMOVED lines=28> */
[----:B------:R-:W-:-:S02]  /*f2a0*/  @!P0 LEA.HI.X R11, R24, c[0x0][0x16c], R23, 0x1, P1 ;  /* 0x00005b00180b8a11 */ /* 0x000fc400008f0c17 */
        /* <DEDUP_REMOVED lines=14> */
[----:B------:R-:W-:-:S02]  /*f390*/  @!P0 LEA.HI.X R19, R57, c[0x0][0x16c], R30, 0x1, P2 ;  /* 0x00005b0039138a11 */ /* 0x000fc400010f0c1e */
        /* <DEDUP_REMOVED lines=48> */
[----:B------:R-:W-:Y:S01]  /*f6a0*/  IMAD.WIDE.U32 R202, R6, 0xf0, R202 ;  /* 0x000000f006ca7825 */ /* 0x000fe200078e00ca */
[----:B------:R-:W-:-:S02]  /*f6b0*/  ULDC UR4, c[0x0][0x19c] ;  /* 0x0000670000047ab9 */ /* 0x000fc40000000800 */
[----:B------:R-:W-:Y:S02]  /*f6c0*/  UIMAD UR4, UR4, 0xf0, URZ ;  /* 0x000000f0040478a4 */ /* 0x000fe4000f8e023f */
[----:B------:R-:W-:-:S04]  /*f6d0*/  IADD3 R7, P0, R5, R202, RZ ;  /* 0x000000ca05077210 */ /* 0x000fc80007f1e0ff */
[----:B------:R-:W-:Y:S02]  /*f6e0*/  IADD3.X R6, R4, UR4, R203, P0, !PT ;  /* 0x0000000404067c10 */ /* 0x000fe400087fe4cb */
[----:B-1----:R-:W-:-:S04]  /*f6f0*/  LEA R8, P0, R7, c[0x0][0x168], 0x1 ;  /* 0x00005a0007087a11 */ /* 0x002fc800078008ff */
[----:B------:R-:W-:-:S05]  /*f700*/  LEA.HI.X R9, R7, c[0x0][0x16c], R6, 0x1, P0 ;  /* 0x00005b0007097a11 */ /* 0x000fca00000f0c06 */
[----:B------:R-:W-:Y:S01]  /*f710*/  @!PT LDS RZ, [RZ] ;  /* 0x00000000fffff984 */ /* 0x000fe20000000800 */
[----:B------:R-:W-:Y:S01]  /*f720*/  @!PT LDS RZ, [RZ] ;  /* 0x00000000fffff984 */ /* 0x000fe20000000800 */
[----:B------:R-:W-:Y:S01]  /*f730*/  @!PT LDS RZ, [RZ] ;  /* 0x00000000fffff984 */ /* 0x000fe20000000800 */
[----:B------:R1:W-:Y:S04]  /*f740*/  LDGSTS.E.BYPASS.LTC128B.128 [R244+0x9800], [R8.64] ;  /* 0x0980000008f47fae */ /* 0x0003e8000b901d54 */
.L_x_772:
[----:B------:R-:W-:Y:S05]  /*f750*/  BSYNC B0 ;  /* 0x0000000000007941 */ /* 0x000fea0003800000 */
.L_x_771:
[----:B------:R-:W0:Y:S01]  /*f760*/  LDGDEPBAR ;  /* 0x00000000000079af */ /* 0x000e220000000000 */
[----:B------:R-:W-:-:S04]  /*f770*/  LEA R252, P0, R5, R252, 0x1 ;  /* 0x000000fc05fc7211 */ /* 0x000fc800078008ff */
[----:B------:R-:W-:Y:S02]  /*f780*/  LEA.HI.X R251, R5, R251, R4, 0x1, P0 ;  /* 0x000000fb05fb7211 */ /* 0x000fe400000f0c04 */
.L_x_768:
[----:B-1----:R-:W2:Y:S04]  /*f790*/  LDL.LU R10, [R1+0xc] ;  /* 0x00000c00010a7983 */ /* 0x002ea80000300800 */
[----:B------:R-:W3:Y:S01]  /*f7a0*/  LDL.LU R82, [R1+0x8] ;  /* 0x0000080001527983 */ /* 0x000ee20000300800 */
[----:B------:R-:W-:Y:S02]  /*f7b0*/  FMNMX.FTZ R5, R2, R27, !PT ;  /* 0x0000001b02057209 */ /* 0x000fe40007810000 */
[----:B------:R-:W-:Y:S01]  /*f7c0*/  FMNMX.FTZ R7, R0, R29, !PT ;  /* 0x0000001d00077209 */ /* 0x000fe20007810000 */
[----:B------:R-:W4:Y:S01]  /*f7d0*/  LDL.LU R8, [R1] ;  /* 0x0000000001087983 */ /* 0x000f220000300800 */
[----:B------:R-:W-:Y:S02]  /*f7e0*/  FMNMX.FTZ R4, R248, R5, !PT ;  /* 0x00000005f8047209 */ /* 0x000fe40007810000 */
[----:B------:R-:W-:Y:S01]  /*f7f0*/  FMNMX.FTZ R7, R220, R7, !PT ;  /* 0x00000007dc077209 */ /* 0x000fe20007810000 */
[----:B------:R-:W5:Y:S01]  /*f800*/  LDL.LU R9, [R1+0x4] ;  /* 0x0000040001097983 */ /* 0x000f620000300800 */
[----:B------:R-:W-:-:S03]  /*f810*/  FMNMX.FTZ R5, R35, R4, !PT ;  /* 0x0000000423057209 */ /* 0x000fc60007810000 */
[----:B------:R-:W-:Y:S01]  /*f820*/  LDSM.16.MT88.4 R16, [R237+0xa000] ;  /* 0x00a00000ed10783b */ /* 0x000fe20000004200 */
[----:B------:R-:W-:-:S03]  /*f830*/  FMNMX.FTZ R4, R222, R5, !PT ;  /* 0x00000005de047209 */ /* 0x000fc60007810000 */
[----:B------:R-:W-:Y:S01]  /*f840*/  LDSM.16.MT88.4 R20, [R234+0xa000] ;  /* 0x00a00000ea14783b */ /* 0x000fe20000004200 */
[----:B------:R-:W-:-:S03]  /*f850*/  FMNMX.FTZ R5, R31, R4, !PT ;  /* 0x000000041f057209 */ /* 0x000fc60007810000 */
[----:B------:R-:W-:Y:S01]  /*f860*/  LDSM.16.MT88.4 R44, [R237+0xa800] ;  /* 0x00a80000ed2c783b */ /* 0x000fe20000004200 */
[----:B------:R-:W-:-:S03]  /*f870*/  FMNMX.FTZ R4, R212, R5, !PT ;  /* 0x00000005d4047209 */ /* 0x000fc60007810000 */
[----:B------:R-:W-:Y:S01]  /*f880*/  LDSM.16.MT88.4 R56, [R235+0xa800] ;  /* 0x00a80000eb38783b */ /* 0x000fe20000004200 */
[----:B------:R-:W-:-:S04]  /*f890*/  FMNMX.FTZ R4, R25, R4, !PT ;  /* 0x0000000419047209 */ /* 0x000fc80007810000 */
[----:B------:R-:W-:-:S04]  /*f8a0*/  FMNMX.FTZ R5, R77, R4, !PT ;  /* 0x000000044d057209 */ /* 0x000fc80007810000 */
[----:B------:R-:W-:-:S04]  /*f8b0*/  FMNMX.FTZ R6, R76, R5, !PT ;  /* 0x000000054c067209 */ /* 0x000fc80007810000 */
[----:B------:R-:W-:Y:S02]  /*f8c0*/  FMNMX.FTZ R6, R245, R6, !PT ;  /* 0x00000006f5067209 */ /* 0x000fe40007810000 */
[----:B--2---:R-:W-:-:S04]  /*f8d0*/  FMNMX.FTZ R7, R10, R7, !PT ;  /* 0x000000070a077209 */ /* 0x004fc80007810000 */
[----:B------:R-:W-:Y:S02]  /*f8e0*/  FMNMX.FTZ R4, R218, R7, !PT ;  /* 0x00000007da047209 */ /* 0x000fe40007810000 */
[----:B---3--:R-:W-:Y:S02]  /*f8f0*/  FMNMX.FTZ R6, R82, R6, !PT ;  /* 0x0000000652067209 */ /* 0x008fe40007810000 */
        /* <DEDUP_REMOVED lines=45> */
[----:B-----5:R-:W-:-:S02]  /*fbd0*/  MOV R80, R9 ;  /* 0x0000000900507202 */ /* 0x020fc40000000f00 */
        /* <DEDUP_REMOVED lines=15> */
[----:B----4-:R-:W-:Y:S02]  /*fcd0*/  MOV R81, R8 ;  /* 0x0000000800517202 */ /* 0x010fe40000000f00 */
        /* <DEDUP_REMOVED lines=49> */
[----:B------:R-:W-:Y:S01]  /*fff0*/  MOV R208, R81 ;  /* 0x0000005100d07202 */ /* 0x000fe20000000f00 */
[----:B------:R-:W1:Y:S01]  /*10000*/  SHFL.BFLY PT, R4, R7, 0x2, 0x1f ;  /* 0x0c401f0007047f89 */ /* 0x000e6200000e0000 */
[----:B------:R-:W-:-:S02]  /*10010*/  FMNMX.FTZ R6, R122, R5, !PT ;  /* 0x000000057a067209 */ /* 0x000fc40007810000 */
[----:B------:R-:W-:Y:S02]  /*10020*/  MOV R209, R80 ;  /* 0x0000005000d17202 */ /* 0x000fe40000000f00 */
[----:B------:R-:W-:-:S04]  /*10030*/  FMNMX.FTZ R5, R123, R6, !PT ;  /* 0x000000067b057209 */ /* 0x000fc80007810000 */
[----:B------:R-:W-:-:S04]  /*10040*/  FMNMX.FTZ R6, R118, R5, !PT ;  /* 0x0000000576067209 */ /* 0x000fc80007810000 */
[----:B------:R-:W-:-:S05]  /*10050*/  FMNMX.FTZ R6, R119, R6, !PT ;  /* 0x0000000677067209 */ /* 0x000fca0007810000 */
[----:B------:R-:W2:Y:S01]  /*10060*/  SHFL.BFLY PT, R5, R6, 0x2, 0x1f ;  /* 0x0c401f0006057f89 */ /* 0x000ea200000e0000 */
[----:B-1----:R-:W-:-:S05]  /*10070*/  FMNMX.FTZ R4, R7, R4, !PT ;  /* 0x0000000407047209 */ /* 0x002fca0007810000 */
[----:B------:R-:W1:Y:S01]  /*10080*/  SHFL.BFLY PT, R183, R4, 0x1, 0x1f ;  /* 0x0c201f0004b77f89 */ /* 0x000e6200000e0000 */
[----:B--2---:R-:W-:-:S05]  /*10090*/  FMNMX.FTZ R5, R6, R5, !PT ;  /* 0x0000000506057209 */ /* 0x004fca0007810000 */
[----:B------:R-:W2:Y:S01]  /*100a0*/  SHFL.BFLY PT, R182, R5, 0x1, 0x1f ;  /* 0x0c201f0005b67f89 */ /* 0x000ea200000e0000 */
[----:B-1----:R-:W-:-:S04]  /*100b0*/  FMNMX.FTZ R183, R4, R183, !PT ;  /* 0x000000b704b77209 */ /* 0x002fc80007810000 */
[C---:B------:R-:W-:Y:S01]  /*100c0*/  FSETP.NEU.FTZ.AND P1, PT, R183.reuse, -INF , PT ;  /* 0xff800000b700780b */ /* 0x040fe20003f3d000 */
[----:B------:R-:W-:-:S05]  /*100d0*/  FMUL.FTZ R180, R183, c[0x0][0x23c] ;  /* 0x00008f00b7b47a20 */ /* 0x000fca0000410000 */
[----:B------:R-:W-:-:S05]  /*100e0*/  FSEL R180, R180, RZ, P1 ;  /* 0x000000ffb4b47208 */ /* 0x000fca0000800000 */
[--C-:B------:R-:W-:Y:S02]  /*100f0*/  FFMA.FTZ R181, R27, c[0x0][0x23c], -R180.reuse ;  /* 0x00008f001bb57a23 */ /* 0x100fe400000108b4 */
[--C-:B------:R-:W-:Y:S01]  /*10100*/  FFMA.FTZ R176, R248, c[0x0][0x23c], -R180.reuse ;  /* 0x00008f00f8b07a23 */ /* 0x100fe200000108b4 */
[----:B--2---:R-:W-:Y:S01]  /*10110*/  FMNMX.FTZ R182, R5, R182, !PT ;  /* 0x000000b605b67209 */ /* 0x004fe20007810000 */
[--C-:B------:R-:W-:Y:S01]  /*10120*/  FFMA.FTZ R179, R35, c[0x0][0x23c], -R180.reuse ;  /* 0x00008f0023b37a23 */ /* 0x100fe200000108b4 */
[----:B------:R-:W-:Y:S01]  /*10130*/  FSEL R5, R183, RZ, P1 ;  /* 0x000000ffb7057208 */ /* 0x000fe20000800000 */
[--C-:B------:R-:W-:Y:S01]  /*10140*/  FFMA.FTZ R166, R222, c[0x0][0x23c], -R180.reuse ;  /* 0x00008f00dea67a23 */ /* 0x100fe200000108b4 */
[C---:B------:R-:W-:Y:S01]  /*10150*/  FSETP.NEU.FTZ.AND P0, PT, R182.reuse, -INF , PT ;  /* 0xff800000b600780b */ /* 0x040fe20003f1d000 */
[----:B------:R-:W-:Y:S01]  /*10160*/  FMUL.FTZ R130, R182, c[0x0][0x23c] ;  /* 0x00008f00b6827a20 */ /* 0x000fe20000410000 */
[----:B------:R-:W-:Y:S01]  /*10170*/  MUFU.EX2 R181, R181 ;  /* 0x000000b500b57308 */ /* 0x000fe20000000800 */
[----:B------:R-:W-:Y:S01]  /*10180*/  FADD.FTZ R2, R2, -R5 ;  /* 0x8000000502027221 */ /* 0x000fe20000010000 */
[----:B------:R-:W-:Y:S01]  /*10190*/  FSEL R5, R182, RZ, P0 ;  /* 0x000000ffb6057208 */ /* 0x000fe20000000000 */
[----:B------:R-:W-:Y:S01]  /*101a0*/  FFMA.FTZ R28, R25, c[0x0][0x23c], -R180 ;  /* 0x00008f00191c7a23 */ /* 0x000fe200000108b4 */
[----:B------:R-:W-:Y:S01]  /*101b0*/  FSEL R130, R130, RZ, P0 ;  /* 0x000000ff82827208 */ /* 0x000fe20000000000 */
[----:B------:R-:W-:-:S02]  /*101c0*/  FMUL.FTZ R184, R2, c[0x0][0x23c] ;  /* 0x00008f0002b87a20 */ /* 0x000fc40000410000 */
[----:B------:R-:W-:Y:S01]  /*101d0*/  FADD.FTZ R5, R0, -R5 ;  /* 0x8000000500057221 */ /* 0x000fe20000010000 */
[----:B------:R-:W1:Y:S01]  /*101e0*/  MUFU.EX2 R176, R176 ;  /* 0x000000b000b07308 */ /* 0x000e620000000800 */
[--C-:B------:R-:W-:Y:S02]  /*101f0*/  FFMA.FTZ R177, R29, c[0x0][0x23c], -R130.reuse ;  /* 0x00008f001db17a23 */ /* 0x100fe40000010882 */
[--C-:B------:R-:W-:Y:S02]  /*10200*/  FFMA.FTZ R128, R220, c[0x0][0x23c], -R130.reuse ;  /* 0x00008f00dc807a23 */ /* 0x100fe40000010882 */
[--C-:B------:R-:W-:Y:S02]  /*10210*/  FFMA.FTZ R124, R10, c[0x0][0x23c], -R130.reuse ;  /* 0x00008f000a7c7a23 */ /* 0x100fe40000010882 */
[----:B------:R-:W-:Y:S01]  /*10220*/  FFMA.FTZ R185, R218, c[0x0][0x23c], -R130 ;  /* 0x00008f00dab97a23 */ /* 0x000fe20000010882 */
[----:B------:R-:W-:Y:S01]  /*10230*/  MUFU.EX2 R179, R179 ;  /* 0x000000b300b37308 */ /* 0x000fe20000000800 */
[----:B------:R-:W-:-:S02]  /*10240*/  FMUL.FTZ R2, R5, c[0x0][0x23c] ;  /* 0x00008f0005027a20 */ /* 0x000fc40000410000 */
[----:B------:R-:W2:Y:S01]  /*10250*/  LDSM.16.MT88.4 R4, [R235+0xa000] ;  /* 0x00a00000eb04783b */ /* 0x000ea20000004200 */
[----:B------:R-:W-:Y:S02]  /*10260*/  FFMA.FTZ R0, R31, c[0x0][0x23c], -R180 ;  /* 0x00008f001f007a23 */ /* 0x000fe400000108b4 */
[----:B------:R-:W-:Y:S02]  /*10270*/  FFMA.FTZ R3, R3, c[0x0][0x23c], -R130 ;  /* 0x00008f0003037a23 */ /* 0x000fe40000010882 */
[----:B------:R-:W3:Y:S01]  /*10280*/  MUFU.EX2 R166, R166 ;  /* 0x000000a600a67308 */ /* 0x000ee20000000800 */
[----:B-1----:R-:W-:Y:S01]  /*10290*/  F2FP.PACK_AB R8, R176, R181 ;  /* 0x000000b5b008723e */ /* 0x002fe200000000ff */
[--C-:B------:R-:W-:Y:S02]  /*102a0*/  FFMA.FTZ R53, R53, c[0x0][0x23c], -R180.reuse ;  /* 0x00008f0035357a23 */ /* 0x100fe400000108b4 */
[--C-:B------:R-:W-:Y:S02]  /*102b0*/  FFMA.FTZ R186, R71, c[0x0][0x23c], -R180.reuse ;  /* 0x00008f0047ba7a23 */ /* 0x100fe400000108b4 */
[----:B------:R-:W-:-:S02]  /*102c0*/  FFMA.FTZ R191, R191, c[0x0][0x23c], -R180 ;  /* 0x00008f00bfbf7a23 */ /* 0x000fc400000108b4 */
[----:B------:R-:W-:Y:S01]  /*102d0*/  MUFU.EX2 R177, R177 ;  /* 0x000000b100b17308 */ /* 0x000fe20000000800 */
[--C-:B------:R-:W-:Y:S02]  /*102e0*/  FFMA.FTZ R187, R187, c[0x0][0x23c], -R130.reuse ;  /* 0x00008f00bbbb7a23 */ /* 0x100fe40000010882 */
[----:B------:R-:W-:Y:S02]  /*102f0*/  FFMA.FTZ R189, R189, c[0x0][0x23c], -R130 ;  /* 0x00008f00bdbd7a23 */ /* 0x000fe40000010882 */
[----:B------:R-:W-:Y:S02]  /*10300*/  FFMA.FTZ R204, R91, c[0x0][0x23c], -R180 ;  /* 0x00008f005bcc7a23 */ /* 0x000fe400000108b4 */
[----:B------:R-:W-:Y:S01]  /*10310*/  FFMA.FTZ R206, R89, c[0x0][0x23c], -R130 ;  /* 0x00008f0059ce7a23 */ /* 0x000fe20000010882 */
[----:B------:R-:W1:Y:S01]  /*10320*/  MUFU.EX2 R128, R128 ;  /* 0x0000008000807308 */ /* 0x000e620000000800 */
[----:B---3--:R-:W-:Y:S01]  /*10330*/  F2FP.PACK_AB R10, R166, R179 ;  /* 0x000000b3a60a723e */ /* 0x008fe200000000ff */
[----:B------:R-:W-:-:S02]  /*10340*/  FFMA.FTZ R202, R75, c[0x0][0x23c], -R180 ;  /* 0x00008f004bca7a23 */ /* 0x000fc400000108b4 */
[--C-:B------:R-:W-:Y:S02]  /*10350*/  FFMA.FTZ R91, R42, c[0x0][0x23c], -R130.reuse ;  /* 0x00008f002a5b7a23 */ /* 0x100fe40000010882 */
[--C-:B------:R-:W-:Y:S02]  /*10360*/  FFMA.FTZ R84, R84, c[0x0][0x23c], -R130.reuse ;  /* 0x00008f0054547a23 */ /* 0x100fe40000010882 */
[----:B------:R-:W-:Y:S01]  /*10370*/  MUFU.EX2 R124, R124 ;  /* 0x0000007c007c7308 */ /* 0x000fe20000000800 */
[----:B------:R-:W-:Y:S02]  /*10380*/  FFMA.FTZ R89, R104, c[0x0][0x23c], -R130 ;  /* 0x00008f0068597a23 */ /* 0x000fe40000010882 */
[--C-:B------:R-:W-:Y:S02]  /*10390*/  FFMA.FTZ R203, R96, c[0x0][0x23c], -R180.reuse ;  /* 0x00008f0060cb7a23 */ /* 0x100fe400000108b4 */
[--C-:B------:R-:W-:Y:S02]  /*103a0*/  FFMA.FTZ R96, R99, c[0x0][0x23c], -R180.reuse ;  /* 0x00008f0063607a23 */ /* 0x100fe400000108b4 */
[----:B------:R-:W-:Y:S01]  /*103b0*/  FFMA.FTZ R99, R88, c[0x0][0x23c], -R180 ;  /* 0x00008f0058637a23 */ /* 0x000fe200000108b4 */
[----:B------:R-:W3:Y:S01]  /*103c0*/  MUFU.EX2 R185, R185 ;  /* 0x000000b900b97308 */ /* 0x000ee20000000800 */
[----:B-1----:R-:W-:Y:S01]  /*103d0*/  F2FP.PACK_AB R9, R128, R177 ;  /* 0x000000b18009723e */ /* 0x002fe200000000ff */
[----:B------:R-:W-:-:S02]  /*103e0*/  FFMA.FTZ R88, R95, c[0x0][0x23c], -R130 ;  /* 0x00008f005f587a23 */ /* 0x000fc40000010882 */
[----:B------:R-:W-:Y:S02]  /*103f0*/  FFMA.FTZ R95, R97, c[0x0][0x23c], -R130 ;  /* 0x00008f00615f7a23 */ /* 0x000fe40000010882 */
[----:B------:R-:W-:Y:S02]  /*10400*/  FFMA.FTZ R94, R94, c[0x0][0x23c], -R180 ;  /* 0x00008f005e5e7a23 */ /* 0x000fe400000108b4 */
[----:B------:R-:W1:Y:S01]  /*10410*/  MUFU.EX2 R184, R184 ;  /* 0x000000b800b87308 */ /* 0x000e620000000800 */
[--C-:B------:R-:W-:Y:S02]  /*10420*/  FFMA.FTZ R97, R100, c[0x0][0x23c], -R130.reuse ;  /* 0x00008f0064617a23 */ /* 0x100fe40000010882 */
[----:B------:R-:W-:Y:S02]  /*10430*/  FFMA.FTZ R90, R90, c[0x0][0x23c], -R130 ;  /* 0x00008f005a5a7a23 */ /* 0x000fe40000010882 */
[--C-:B------:R-:W-:Y:S02]  /*10440*/  FFMA.FTZ R100, R102, c[0x0][0x23c], -R180.reuse ;  /* 0x00008f0066647a23 */ /* 0x100fe400000108b4 */
[----:B------:R-:W-:Y:S01]  /*10450*/  FFMA.FTZ R205, R92, c[0x0][0x23c], -R180 ;  /* 0x00008f005ccd7a23 */ /* 0x000fe200000108b4 */
[----:B------:R-:W4:Y:S01]  /*10460*/  MUFU.EX2 R2, R2 ;  /* 0x0000000200027308 */ /* 0x000f220000000800 */
[----:B---3--:R-:W-:Y:S01]  /*10470*/  F2FP.PACK_AB R11, R185, R124 ;  /* 0x0000007cb90b723e */ /* 0x008fe200000000ff */
[----:B------:R-:W-:-:S02]  /*10480*/  FFMA.FTZ R102, R103, c[0x0][0x23c], -R130 ;  /* 0x00008f0067667a23 */ /* 0x000fc40000010882 */
[--C-:B------:R-:W-:Y:S02]  /*10490*/  FFMA.FTZ R92, R106, c[0x0][0x23c], -R180.reuse ;  /* 0x00008f006a5c7a23 */ /* 0x100fe400000108b4 */
[----:B------:R-:W-:Y:S02]  /*104a0*/  FFMA.FTZ R207, R72, c[0x0][0x23c], -R180 ;  /* 0x00008f0048cf7a23 */ /* 0x000fe400000108b4 */
[-C--:B-1----:R-:W-:Y:S01]  /*104b0*/  FMUL.FTZ R12, R160, R184.reuse ;  /* 0x000000b8a00c7220 */ /* 0x082fe20000410000 */
[----:B------:R-:W-:Y:S01]  /*104c0*/  MUFU.EX2 R0, R0 ;  /* 0x0000000000007308 */ /* 0x000fe20000000800 */
[-C--:B------:R-:W-:Y:S02]  /*104d0*/  FMUL.FTZ R13, R161, R184.reuse ;  /* 0x000000b8a10d7220 */ /* 0x080fe40000410000 */
[-C--:B------:R-:W-:Y:S02]  /*104e0*/  FMUL.FTZ R156, R156, R184.reuse ;  /* 0x000000b89c9c7220 */ /* 0x080fe40000410000 */
[----:B------:R-:W-:-:S02]  /*104f0*/  FMUL.FTZ R157, R157, R184 ;  /* 0x000000b89d9d7220 */ /* 0x000fc40000410000 */
[-C--:B----4-:R-:W-:Y:S01]  /*10500*/  FMUL.FTZ R14, R162, R2.reuse ;  /* 0x00000002a20e7220 */ /* 0x090fe20000410000 */
[----:B------:R-:W-:Y:S01]  /*10510*/  MUFU.EX2 R3, R3 ;  /* 0x0000000300037308 */ /* 0x000fe20000000800 */
[-C--:B------:R-:W-:Y:S02]  /*10520*/  FMUL.FTZ R15, R163, R2.reuse ;  /* 0x00000002a30f7220 */ /* 0x080fe40000410000 */
[-C--:B------:R-:W-:Y:S02]  /*10530*/  FMUL.FTZ R158, R158, R2.reuse ;  /* 0x000000029e9e7220 */ /* 0x080fe40000410000 */
[----:B------:R-:W-:Y:S02]  /*10540*/  FMUL.FTZ R159, R159, R2 ;  /* 0x000000029f9f7220 */ /* 0x000fe40000410000 */
[-C--:B------:R-:W-:Y:S01]  /*10550*/  FMUL.FTZ R24, R132, R184.reuse ;  /* 0x000000b884187220 */ /* 0x080fe20000410000 */
[----:B------:R-:W-:Y:S01]  /*10560*/  HMMA.16816.F32 R12, R8, R16, R12 ;  /* 0x00000010080c723c */ /* 0x000fe2000000180c */
[----:B------:R-:W-:Y:S01]  /*10570*/  FMUL.FTZ R25, R133, R184 ;  /* 0x000000b885197220 */ /* 0x000fe20000410000 */
[----:B------:R-:W-:Y:S01]  /*10580*/  MUFU.EX2 R53, R53 ;  /* 0x0000003500357308 */ /* 0x000fe20000000800 */
[----:B------:R-:W-:-:S02]  /*10590*/  FMUL.FTZ R26, R134, R2 ;  /* 0x00000002861a7220 */ /* 0x000fc40000410000 */
[----:B------:R-:W-:Y:S02]  /*105a0*/  FMUL.FTZ R27, R135, R2 ;  /* 0x00000002871b7220 */ /* 0x000fe40000410000 */
[-C--:B------:R-:W-:Y:S01]  /*105b0*/  FMUL.FTZ R136, R136, R184.reuse ;  /* 0x000000b888887220 */ /* 0x080fe20000410000 */
[C---:B------:R-:W-:Y:S01]  /*105c0*/  HMMA.16816.F32 R16, R8.reuse, R18, R156 ;  /* 0x000000120810723c */ /* 0x040fe2000000189c */
[----:B------:R-:W-:Y:S01]  /*105d0*/  FMUL.FTZ R137, R137, R184 ;  /* 0x000000b889897220 */ /* 0x000fe20000410000 */
[----:B------:R1:W-:Y:S01]  /*105e0*/  MUFU.EX2 R156, R28 ;  /* 0x0000001c009c7308 */ /* 0x0003e20000000800 */
[-C--:B------:R-:W-:Y:S02]  /*105f0*/  FMUL.FTZ R138, R138, R2.reuse ;  /* 0x000000028a8a7220 */ /* 0x080fe40000410000 */
[----:B------:R-:W-:Y:S02]  /*10600*/  FMUL.FTZ R139, R139, R2 ;  /* 0x000000028b8b7220 */ /* 0x000fe40000410000 */
[--C-:B------:R-:W-:Y:S01]  /*10610*/  FFMA.FTZ R161, R212, c[0x0][0x23c], -R180.reuse ;  /* 0x00008f00d4a17a23 */ /* 0x100fe200000108b4 */
[----:B--2---:R-:W-:Y:S01]  /*10620*/  HMMA.16816.F32 R24, R8, R4, R24 ;  /* 0x000000040818723c */ /* 0x004fe20000001818 */
[----:B------:R-:W-:Y:S01]  /*10630*/  FFMA.FTZ R133, R77, c[0x0][0x23c], -R180 ;  /* 0x00008f004d857a23 */ /* 0x000fe200000108b4 */
[----:B------:R-:W-:Y:S01]  /*10640*/  MUFU.EX2 R186, R186 ;  /* 0x000000ba00ba7308 */ /* 0x000fe20000000800 */
[----:B------:R-:W-:-:S02]  /*10650*/  FFMA.FTZ R132, R33, c[0x0][0x23c], -R130 ;  /* 0x00008f0021847a23 */ /* 0x000fc40000010882 */
[--C-:B------:R-:W-:Y:S02]  /*10660*/  FFMA.FTZ R135, R192, c[0x0][0x23c], -R130.reuse ;  /* 0x00008f00c0877a23 */ /* 0x100fe40000010882 */
[--C-:B------:R-:W-:Y:S01]  /*10670*/  FFMA.FTZ R134, R78, c[0x0][0x23c], -R130.reuse ;  /* 0x00008f004e867a23 */ /* 0x100fe20000010882 */
[----:B------:R-:W-:Y:S01]  /*10680*/  HMMA.16816.F32 R4, R8, R6, R136 ;  /* 0x000000060804723c */ /* 0x000fe20000001888 */
[-C--:B------:R-:W-:Y:S01]  /*10690*/  FMUL.FTZ R32, R152, R184.reuse ;  /* 0x000000b898207220 */ /* 0x080fe20000410000 */
[----:B-1----:R-:W1:Y:S01]  /*106a0*/  LDSM.16.MT88.4 R28, [R233+0xa000] ;  /* 0x00a00000e91c783b */ /* 0x002e620000004200 */
[----:B------:R-:W-:Y:S01]  /*106b0*/  FMUL.FTZ R33, R153, R184 ;  /* 0x000000b899217220 */ /* 0x000fe20000410000 */
[----:B------:R-:W-:Y:S01]  /*106c0*/  MUFU.EX2 R161, R161 ;  /* 0x000000a100a17308 */ /* 0x000fe20000000800 */
[----:B------:R-:W-:Y:S02]  /*106d0*/  FMUL.FTZ R34, R154, R2 ;  /* 0x000000029a227220 */ /* 0x000fe40000410000 */
[----:B------:R-:W-:-:S02]  /*106e0*/  FFMA.FTZ R137, R79, c[0x0][0x23c], -R130 ;  /* 0x00008f004f897a23 */ /* 0x000fc40000010882 */
[----:B------:R-:W-:Y:S02]  /*106f0*/  FMUL.FTZ R35, R155, R2 ;  /* 0x000000029b237220 */ /* 0x000fe40000410000 */
[-C--:B------:R-:W-:Y:S01]  /*10700*/  FMUL.FTZ R140, R140, R184.reuse ;  /* 0x000000b88c8c7220 */ /* 0x080fe20000410000 */
[----:B------:R-:W2:Y:S01]  /*10710*/  MUFU.EX2 R133, R133 ;  /* 0x0000008500857308 */ /* 0x000ea20000000800 */
[----:B------:R-:W-:Y:S02]  /*10720*/  FMUL.FTZ R141, R141, R184 ;  /* 0x000000b88d8d7220 */ /* 0x000fe40000410000 */
[-C--:B------:R-:W-:Y:S01]  /*10730*/  FMUL.FTZ R142, R142, R2.reuse ;  /* 0x000000028e8e7220 */ /* 0x080fe20000410000 */
[----:B------:R-:W-:Y:S01]  /*10740*/  HMMA.16816.F32 R32, R8, R20, R32 ;  /* 0x000000140820723c */ /* 0x000fe20000001820 */
[----:B------:R-:W-:Y:S02]  /*10750*/  FMUL.FTZ R143, R143, R2 ;  /* 0x000000028f8f7220 */ /* 0x000fe40000410000 */
[-C--:B------:R-:W-:Y:S01]  /*10760*/  FMUL.FTZ R60, R144, R184.reuse ;  /* 0x000000b8903c7220 */ /* 0x080fe20000410000 */
[----:B------:R-:W-:Y:S01]  /*10770*/  MUFU.EX2 R132, R132 ;  /* 0x0000008400847308 */ /* 0x000fe20000000800 */
[----:B------:R-:W-:-:S02]  /*10780*/  FMUL.FTZ R61, R145, R184 ;  /* 0x000000b8913d7220 */ /* 0x000fc40000410000 */
[-C--:B------:R-:W-:Y:S01]  /*10790*/  FMUL.FTZ R62, R146, R2.reuse ;  /* 0x00000002923e7220 */ /* 0x080fe20000410000 */
[----:B------:R-:W-:Y:S01]  /*107a0*/  HMMA.16816.F32 R20, R8, R22, R140 ;  /* 0x000000160814723c */ /* 0x000fe2000000188c */
[----:B------:R-:W-:Y:S02]  /*107b0*/  FMUL.FTZ R63, R147, R2 ;  /* 0x00000002933f7220 */ /* 0x000fe40000410000 */
[-C--:B------:R-:W-:Y:S01]  /*107c0*/  FMUL.FTZ R148, R148, R184.reuse ;  /* 0x000000b894947220 */ /* 0x080fe20000410000 */
[----:B------:R-:W3:Y:S01]  /*107d0*/  MUFU.EX2 R135, R135 ;  /* 0x0000008700877308 */ /* 0x000ee20000000800 */
[----:B------:R-:W-:Y:S01]  /*107e0*/  FMUL.FTZ R149, R149, R184 ;  /* 0x000000b895957220 */ /* 0x000fe20000410000 */
[----:B--2---:R-:W-:Y:S01]  /*107f0*/  F2FP.PACK_AB R78, R133, R156 ;  /* 0x0000009c854e723e */ /* 0x004fe200000000ff */
[-C--:B------:R-:W-:Y:S02]  /*10800*/  FMUL.FTZ R150, R150, R2.reuse ;  /* 0x0000000296967220 */ /* 0x080fe40000410000 */
[----:B------:R-:W-:-:S02]  /*10810*/  FMUL.FTZ R151, R151, R2 ;  /* 0x0000000297977220 */ /* 0x000fc40000410000 */
[--C-:B------:R-:W-:Y:S01]  /*10820*/  FFMA.FTZ R138, R82, c[0x0][0x23c], -R180.reuse ;  /* 0x00008f00528a7a23 */ /* 0x100fe200000108b4 */
[----:B------:R-:W-:Y:S01]  /*10830*/  MUFU.EX2 R134, R134 ;  /* 0x0000008600867308 */ /* 0x000fe20000000800 */
[--C-:B------:R-:W-:Y:S01]  /*10840*/  FFMA.FTZ R139, R76, c[0x0][0x23c], -R180.reuse ;  /* 0x00008f004c8b7a23 */ /* 0x100fe200000108b4 */
[----:B------:R-:W-:Y:S01]  /*10850*/  LDSM.16.MT88.4 R80, [R233+0xa800] ;  /* 0x00a80000e950783b */ /* 0x000fe20000004200 */
[----:B------:R-:W-:Y:S01]  /*10860*/  F2FP.PACK_AB R76, R161, R0 ;  /* 0x00000000a14c723e */ /* 0x000fe200000000ff */
[--C-:B------:R-:W-:Y:S01]  /*10870*/  FFMA.FTZ R136, R245, c[0x0][0x23c], -R180.reuse ;  /* 0x00008f00f5887a23 */ /* 0x100fe200000108b4 */
[----:B-1----:R-:W-:Y:S01]  /*10880*/  HMMA.16816.F32 R60, R8, R28, R60 ;  /* 0x0000001c083c723c */ /* 0x002fe2000000183c */
[----:B------:R-:W-:Y:S02]  /*10890*/  FFMA.FTZ R141, R221, c[0x0][0x23c], -R180 ;  /* 0x00008f00dd8d7a23 */ /* 0x000fe400000108b4 */
[----:B------:R-:W1:Y:S01]  /*108a0*/  MUFU.EX2 R137, R137 ;  /* 0x0000008900897308 */ /* 0x000e620000000800 */
[----:B---3--:R-:W-:Y:S01]  /*108b0*/  F2FP.PACK_AB R77, R135, R132 ;  /* 0x00000084874d723e */ /* 0x008fe200000000ff */
[----:B------:R-:W-:-:S02]  /*108c0*/  FFMA.FTZ R140, R216, c[0x0][0x23c], -R130 ;  /* 0x00008f00d88c7a23 */ /* 0x000fc40000010882 */
[--C-:B------:R-:W-:Y:S01]  /*108d0*/  FFMA.FTZ R143, R217, c[0x0][0x23c], -R130.reuse ;  /* 0x00008f00d98f7a23 */ /* 0x100fe20000010882 */
[----:B------:R-:W-:Y:S01]  /*108e0*/  HMMA.16816.F32 R8, R8, R30, R148 ;  /* 0x0000001e0808723c */ /* 0x000fe20000001894 */
[----:B------:R-:W2:Y:S01]  /*108f0*/  LDSM.16.MT88.4 R28, [R234+0xa800] ;  /* 0x00a80000ea1c783b */ /* 0x000ea20000004200 */
[--C-:B------:R-:W-:Y:S01]  /*10900*/  FFMA.FTZ R142, R214, c[0x0][0x23c], -R130.reuse ;  /* 0x00008f00d68e7a23 */ /* 0x100fe20000010882 */
[----:B------:R-:W-:Y:S01]  /*10910*/  MUFU.EX2 R139, R139 ;  /* 0x0000008b008b7308 */ /* 0x000fe20000000800 */
[----:B------:R-:W-:Y:S02]  /*10920*/  FFMA.FTZ R145, R213, c[0x0][0x23c], -R130 ;  /* 0x00008f00d5917a23 */ /* 0x000fe40000010882 */
[--C-:B------:R-:W-:Y:S02]  /*10930*/  FFMA.FTZ R147, R210, c[0x0][0x23c], -R180.reuse ;  /* 0x00008f00d2937a23 */ /* 0x100fe400000108b4 */
[----:B------:R-:W-:Y:S01]  /*10940*/  FFMA.FTZ R144, R197, c[0x0][0x23c], -R180 ;  /* 0x00008f00c5907a23 */ /* 0x000fe200000108b4 */
[----:B-1----:R-:W-:-:S02]  /*10950*/  F2FP.PACK_AB R79, R137, R134 ;  /* 0x00000086894f723e */ /* 0x002fc400000000ff */
[----:B------:R-:W1:Y:S01]  /*10960*/  MUFU.EX2 R136, R136 ;  /* 0x0000008800887308 */ /* 0x000e620000000800 */
[--C-:B------:R-:W-:Y:S02]  /*10970*/  FFMA.FTZ R146, R198, c[0x0][0x23c], -R180.reuse ;  /* 0x00008f00c6927a23 */ /* 0x100fe400000108b4 */
[----:B------:R-:W-:Y:S02]  /*10980*/  FFMA.FTZ R149, R193, c[0x0][0x23c], -R180 ;  /* 0x00008f00c1957a23 */ /* 0x000fe400000108b4 */
[--C-:B------:R-:W-:Y:S01]  /*10990*/  FFMA.FTZ R148, R196, c[0x0][0x23c], -R130.reuse ;  /* 0x00008f00c4947a23 */ /* 0x100fe20000010882 */
[----:B------:R-:W-:Y:S01]  /*109a0*/  HMMA.16816.F32 R12, R76, R44, R12 ;  /* 0x0000002c4c0c723c */ /* 0x000fe2000000180c */
[--C-:B------:R-:W-:Y:S01]  /*109b0*/  FFMA.FTZ R150, R194, c[0x0][0x23c], -R130.reuse ;  /* 0x00008f00c2967a23 */ /* 0x100fe20000010882 */
[----:B------:R-:W-:Y:S01]  /*109c0*/  MUFU.EX2 R138, R138 ;  /* 0x0000008a008a7308 */ /* 0x000fe20000000800 */
[----:B------:R-:W-:Y:S02]  /*109d0*/  FFMA.FTZ R151, R65, c[0x0][0x23c], -R130 ;  /* 0x00008f0041977a23 */ /* 0x000fe40000010882 */
[----:B------:R-:W-:-:S02]  /*109e0*/  FFMA.FTZ R152, R190, c[0x0][0x23c], -R180 ;  /* 0x00008f00be987a23 */ /* 0x000fc400000108b4 */
[--C-:B------:R-:W-:Y:S01]  /*109f0*/  FFMA.FTZ R153, R67, c[0x0][0x23c], -R180.reuse ;  /* 0x00008f0043997a23 */ /* 0x100fe200000108b4 */
[C---:B------:R-:W-:Y:S01]  /*10a00*/  HMMA.16816.F32 R16, R76.reuse, R46, R16 ;  /* 0x0000002e4c10723c */ /* 0x040fe20000001810 */
[----:B------:R-:W3:Y:S01]  /*10a10*/  LDSM.16.MT88.4 R44, [R237+0xb000] ;  /* 0x00b00000ed2c783b */ /* 0x000ee20000004200 */
[----:B------:R-:W-:Y:S01]  /*10a20*/  MUFU.EX2 R141, R141 ;  /* 0x0000008d008d7308 */ /* 0x000fe20000000800 */
[----:B------:R-:W-:Y:S02]  /*10a30*/  FFMA.FTZ R154, R188, c[0x0][0x23c], -R180 ;  /* 0x00008f00bc9a7a23 */ /* 0x000fe400000108b4 */
[--C-:B------:R-:W-:Y:S02]  /*10a40*/  FFMA.FTZ R155, R223, c[0x0][0x23c], -R130.reuse ;  /* 0x00008f00df9b7a23 */ /* 0x100fe40000010882 */
[--C-:B------:R-:W-:Y:S01]  /*10a50*/  FFMA.FTZ R158, R69, c[0x0][0x23c], -R130.reuse ;  /* 0x00008f00459e7a23 */ /* 0x100fe20000010882 */
[----:B------:R-:W-:Y:S01]  /*10a60*/  HMMA.16816.F32 R24, R76, R56, R24 ;  /* 0x000000384c18723c */ /* 0x000fe20000001818 */
[--C-:B------:R-:W-:Y:S01]  /*10a70*/  FFMA.FTZ R157, R249, c[0x0][0x23c], -R130.reuse ;  /* 0x00008f00f99d7a23 */ /* 0x100fe20000010882 */
[----:B------:R-:W-:Y:S01]  /*10a80*/  MUFU.EX2 R140, R140 ;  /* 0x0000008c008c7308 */ /* 0x000fe20000000800 */
[----:B------:R-:W-:-:S02]  /*10a90*/  FFMA.FTZ R160, R55, c[0x0][0x23c], -R130 ;  /* 0x00008f0037a07a23 */ /* 0x000fc40000010882 */
[--C-:B------:R-:W-:Y:S02]  /*10aa0*/  FFMA.FTZ R55, R219, c[0x0][0x23c], -R180.reuse ;  /* 0x00008f00db377a23 */ /* 0x100fe400000108b4 */
[--C-:B------:R-:W-:Y:S01]  /*10ab0*/  FFMA.FTZ R162, R49, c[0x0][0x23c], -R180.reuse ;  /* 0x00008f0031a27a23 */ /* 0x100fe200000108b4 */
[C---:B------:R-:W-:Y:S01]  /*10ac0*/  HMMA.16816.F32 R4, R76.reuse, R58, R4 ;  /* 0x0000003a4c04723c */ /* 0x040fe20000001804 */
[----:B------:R-:W4:Y:S01]  /*10ad0*/  LDSM.16.MT88.4 R56, [R235+0xb000] ;  /* 0x00b00000eb38783b */ /* 0x000f220000004200 */
[----:B------:R-:W5:Y:S01]  /*10ae0*/  MUFU.EX2 R143, R143 ;  /* 0x0000008f008f7308 */ /* 0x000f620000000800 */
[----:B------:R-:W-:Y:S02]  /*10af0*/  FFMA.FTZ R159, R215, c[0x0][0x23c], -R180 ;  /* 0x00008f00d79f7a23 */ /* 0x000fe400000108b4 */
[--C-:B------:R-:W-:Y:S02]  /*10b00*/  FFMA.FTZ R163, R211, c[0x0][0x23c], -R130.reuse ;  /* 0x00008f00d3a37a23 */ /* 0x100fe40000010882 */
[--C-:B------:R-:W-:Y:S01]  /*10b10*/  FFMA.FTZ R188, R51, c[0x0][0x23c], -R130.reuse ;  /* 0x00008f0033bc7a23 */ /* 0x100fe20000010882 */
[----:B--2---:R-:W-:Y:S01]  /*10b20*/  HMMA.16816.F32 R32, R76, R28, R32 ;  /* 0x0000001c4c20723c */ /* 0x004fe20000001820 */
[--C-:B------:R-:W-:Y:S01]  /*10b30*/  FFMA.FTZ R190, R199, c[0x0][0x23c], -R130.reuse ;  /* 0x00008f00c7be7a23 */ /* 0x100fe20000010882 */
[----:B------:R-:W-:Y:S01]  /*10b40*/  MUFU.EX2 R142, R142 ;  /* 0x0000008e008e7308 */ /* 0x000fe20000000800 */
[----:B------:R-:W-:-:S02]  /*10b50*/  FFMA.FTZ R193, R73, c[0x0][0x23c], -R130 ;  /* 0x00008f0049c17a23 */ /* 0x000fc40000010882 */
[--C-:B------:R-:W-:Y:S02]  /*10b60*/  FFMA.FTZ R192, R195, c[0x0][0x23c], -R180.reuse ;  /* 0x00008f00c3c07a23 */ /* 0x100fe400000108b4 */
[--C-:B------:R-:W-:Y:S01]  /*10b70*/  FFMA.FTZ R195, R41, c[0x0][0x23c], -R180.reuse ;  /* 0x00008f0029c37a23 */ /* 0x100fe200000108b4 */
[C---:B------:R-:W-:Y:S01]  /*10b80*/  HMMA.16816.F32 R20, R76.reuse, R30, R20 ;  /* 0x0000001e4c14723c */ /* 0x040fe20000001814 */
[----:B------:R-:W2:Y:S01]  /*10b90*/  LDSM.16.MT88.4 R28, [R234+0xb000] ;  /* 0x00b00000ea1c783b */ /* 0x000ea20000004200 */
[----:B------:R-:W1:Y:S01]  /*10ba0*/  MUFU.EX2 R145, R145 ;  /* 0x0000009100917308 */ /* 0x000e620000000800 */
[----:B------:R-:W-:Y:S02]  /*10bb0*/  FFMA.FTZ R194, R37, c[0x0][0x23c], -R180 ;  /* 0x00008f0025c27a23 */ /* 0x000fe400000108b4 */
[--C-:B------:R-:W-:Y:S02]  /*10bc0*/  FFMA.FTZ R196, R43, c[0x0][0x23c], -R130.reuse ;  /* 0x00008f002bc47a23 */ /* 0x100fe40000010882 */
[----:B------:R-:W-:Y:S01]  /*10bd0*/  FFMA.FTZ R198, R39, c[0x0][0x23c], -R130 ;  /* 0x00008f0027c67a23 */ /* 0x000fe20000010882 */
[----:B------:R-:W-:Y:S01]  /*10be0*/  HMMA.16816.F32 R60, R76, R80, R60 ;  /* 0x000000504c3c723c */ /* 0x000fe2000000183c */
[--C-:B------:R-:W-:Y:S01]  /*10bf0*/  FFMA.FTZ R197, R38, c[0x0][0x23c], -R180.reuse ;  /* 0x00008f0026c57a23 */ /* 0x100fe200000108b4 */
[----:B------:R-:W-:Y:S01]  /*10c00*/  MUFU.EX2 R147, R147 ;  /* 0x0000009300937308 */ /* 0x000fe20000000800 */
[----:B------:R-:W-:-:S02]  /*10c10*/  FFMA.FTZ R199, R74, c[0x0][0x23c], -R180 ;  /* 0x00008f004ac77a23 */ /* 0x000fc400000108b4 */
[--C-:B------:R-:W-:Y:S02]  /*10c20*/  FFMA.FTZ R93, R93, c[0x0][0x23c], -R130.reuse ;  /* 0x00008f005d5d7a23 */ /* 0x100fe40000010882 */
[--C-:B------:R-:W-:Y:S01]  /*10c30*/  FFMA.FTZ R103, R107, c[0x0][0x23c], -R130.reuse ;  /* 0x00008f006b677a23 */ /* 0x100fe20000010882 */
[----:B------:R-:W-:Y:S01]  /*10c40*/  HMMA.16816.F32 R8, R76, R82, R8 ;  /* 0x000000524c08723c */ /* 0x000fe20000001808 */
[----:B------:R-:W2:Y:S01]  /*10c50*/  LDSM.16.MT88.4 R80, [R233+0xb000] ;  /* 0x00b00000e950783b */ /* 0x000ea20000004200 */
[----:B------:R-:W2:Y:S01]  /*10c60*/  MUFU.EX2 R144, R144 ;  /* 0x0000009000907308 */ /* 0x000ea20000000800 */
[--C-:B------:R-:W-:Y:S02]  /*10c70*/  FFMA.FTZ R104, R68, c[0x0][0x23c], -R130.reuse ;  /* 0x00008f0044687a23 */ /* 0x100fe40000010882 */
[--C-:B------:R-:W-:Y:S02]  /*10c80*/  FFMA.FTZ R106, R110, c[0x0][0x23c], -R130.reuse ;  /* 0x00008f006e6a7a23 */ /* 0x100fe40000010882 */
[----:B-1----:R-:W-:Y:S01]  /*10c90*/  F2FP.PACK_AB R76, R136, R139 ;  /* 0x0000008b884c723e */ /* 0x002fe200000000ff */
[--C-:B------:R-:W-:Y:S01]  /*10ca0*/  FFMA.FTZ R107, R66, c[0x0][0x23c], -R130.reuse ;  /* 0x00008f00426b7a23 */ /* 0x100fe20000010882 */
[----:B-----5:R-:W-:Y:S01]  /*10cb0*/  F2FP.PACK_AB R77, R143, R140 ;  /* 0x0000008c8f4d723e */ /* 0x020fe200000000ff */
[----:B------:R-:W-:Y:S01]  /*10cc0*/  MUFU.EX2 R146, R146 ;  /* 0x0000009200927308 */ /* 0x000fe20000000800 */
[----:B------:R-:W-:Y:S01]  /*10cd0*/  F2FP.PACK_AB R78, R141, R138 ;  /* 0x0000008a8d4e723e */ /* 0x000fe200000000ff */
[----:B------:R-:W-:Y:S01]  /*10ce0*/  FFMA.FTZ R86, R86, c[0x0][0x23c], -R130 ;  /* 0x00008f0056567a23 */ /* 0x000fe20000010882 */
[----:B------:R-:W-:Y:S01]  /*10cf0*/  F2FP.PACK_AB R79, R145, R142 ;  /* 0x0000008e914f723e */ /* 0x000fe200000000ff */
[----:B------:R-:W-:-:S02]  /*10d00*/  FFMA.FTZ R175, R175, c[0x0][0x23c], -R180 ;  /* 0x00008f00afaf7a23 */ /* 0x000fc400000108b4 */
[----:B------:R-:W-:Y:S02]  /*10d10*/  FFMA.FTZ R181, R209, R184, R181 ;  /* 0x000000b8d1b57223 */ /* 0x000fe400000100b5 */
[----:B------:R-:W-:Y:S01]  /*10d20*/  MUFU.EX2 R149, R149 ;  /* 0x0000009500957308 */ /* 0x000fe20000000800 */
[----:B------:R-:W-:Y:S01]  /*10d30*/  FFMA.FTZ R177, R208, R2, R177 ;  /* 0x00000002d0b17223 */ /* 0x000fe200000100b1 */
[C---:B---3--:R-:W-:Y:S01]  /*10d40*/  HMMA.16816.F32 R12, R76.reuse, R44, R12 ;  /* 0x0000002c4c0c723c */ /* 0x048fe2000000180c */
[----:B------:R-:W-:Y:S02]  /*10d50*/  FADD.FTZ R176, R176, R181 ;  /* 0x000000b5b0b07221 */ /* 0x000fe40000010000 */
[----:B------:R-:W-:Y:S02]  /*10d60*/  FADD.FTZ R177, R128, R177 ;  /* 0x000000b180b17221 */ /* 0x000fe40000010000 */
[----:B------:R-:W-:Y:S01]  /*10d70*/  FADD.FTZ R179, R179, R176 ;  /* 0x000000b0b3b37221 */ /* 0x000fe20000010000 */
[----:B------:R-:W1:Y:S01]  /*10d80*/  MUFU.EX2 R148, R148 ;  /* 0x0000009400947308 */ /* 0x000e620000000800 */
[----:B------:R-:W-:Y:S01]  /*10d90*/  FADD.FTZ R124, R124, R177 ;  /* 0x000000b17c7c7221 */ /* 0x000fe20000010000 */
[----:B------:R-:W-:Y:S01]  /*10da0*/  HMMA.16816.F32 R16, R76, R46, R16 ;  /* 0x0000002e4c10723c */ /* 0x000fe20000001810 */
[----:B------:R-:W3:Y:S01]  /*10db0*/  LDSM.16.MT88.4 R44, [R237+0xb800] ;  /* 0x00b80000ed2c783b */ /* 0x000ee20000004200 */
[----:B------:R-:W-:-:S02]  /*10dc0*/  FADD.FTZ R179, R166, R179 ;  /* 0x000000b3a6b37221 */ /* 0x000fc40000010000 */
[----:B------:R-:W-:Y:S02]  /*10dd0*/  FADD.FTZ R185, R185, R124 ;  /* 0x0000007cb9b97221 */ /* 0x000fe40000010000 */
[----:B------:R-:W-:Y:S01]  /*10de0*/  MUFU.EX2 R150, R150 ;  /* 0x0000009600967308 */ /* 0x000fe20000000800 */
[----:B------:R-:W-:Y:S01]  /*10df0*/  FADD.FTZ R0, R0, R179 ;  /* 0x000000b300007221 */ /* 0x000fe20000010000 */
[C---:B----4-:R-:W-:Y:S01]  /*10e00*/  HMMA.16816.F32 R24, R76.reuse, R56, R24 ;  /* 0x000000384c18723c */ /* 0x050fe20000001818 */
[----:B------:R-:W-:Y:S02]  /*10e10*/  FADD.FTZ R132, R132, R185 ;  /* 0x000000b984847221 */ /* 0x000fe40000010000 */
[--C-:B------:R-:W-:Y:S02]  /*10e20*/  FFMA.FTZ R2, R170, c[0x0][0x23c], -R130.reuse ;  /* 0x00008f00aa027a23 */ /* 0x100fe40000010882 */
[----:B------:R-:W-:Y:S01]  /*10e30*/  FFMA.FTZ R112, R112, c[0x0][0x23c], -R130 ;  /* 0x00008f0070707a23 */ /* 0x000fe20000010882 */
        /* <DEDUP_REMOVED lines=8> */
[C---:B--2---:R-:W-:Y:S01]  /*10ec0*/  HMMA.16816.F32 R32, R76.reuse, R28, R32 ;  /* 0x0000001c4c20723c */ /* 0x044fe20000001820 */
[----:B------:R-:W-:Y:S02]  /*10ed0*/  FADD.FTZ R156, R133, R156 ;  /* 0x0000009c859c7221 */ /* 0x000fe40000010000 */
[----:B------:R-:W-:Y:S02]  /*10ee0*/  FADD.FTZ R137, R137, R134 ;  /* 0x0000008689897221 */ /* 0x000fe40000010000 */
[----:B------:R-:W-:Y:S01]  /*10ef0*/  FADD.FTZ R139, R139, R156 ;  /* 0x0000009c8b8b7221 */ /* 0x000fe20000010000 */
[----:B------:R-:W2:Y:S01]  /*10f00*/  MUFU.EX2 R153, R153 ;  /* 0x0000009900997308 */ /* 0x000ea20000000800 */
[----:B------:R-:W-:Y:S01]  /*10f10*/  FADD.FTZ R140, R140, R137 ;  /* 0x000000898c8c7221 */ /* 0x000fe20000010000 */
[----:B------:R-:W-:Y:S01]  /*10f20*/  HMMA.16816.F32 R20, R76, R30, R20 ;  /* 0x0000001e4c14723c */ /* 0x000fe20000001814 */
[----:B------:R-:W2:Y:S01]  /*10f30*/  LDSM.16.MT88.4 R28, [R234+0xb800] ;  /* 0x00b80000ea1c783b */ /* 0x000ea20000004200 */
[----:B------:R-:W-:-:S02]  /*10f40*/  FADD.FTZ R139, R136, R139 ;  /* 0x0000008b888b7221 */ /* 0x000fc40000010000 */
[----:B------:R-:W-:Y:S02]  /*10f50*/  FADD.FTZ R143, R143, R140 ;  /* 0x0000008c8f8f7221 */ /* 0x000fe40000010000 */
[----:B------:R-:W-:Y:S01]  /*10f60*/  MUFU.EX2 R154, R154 ;  /* 0x0000009a009a7308 */ /* 0x000fe20000000800 */
[----:B------:R-:W-:Y:S01]  /*10f70*/  FADD.FTZ R138, R138, R139 ;  /* 0x0000008b8a8a7221 */ /* 0x000fe20000010000 */
[C---:B------:R-:W-:Y:S01]  /*10f80*/  HMMA.16816.F32 R60, R76.reuse, R80, R60 ;  /* 0x000000504c3c723c */ /* 0x040fe2000000183c */
[----:B------:R-:W-:Y:S02]  /*10f90*/  FADD.FTZ R142, R142, R143 ;  /* 0x0000008f8e8e7221 */ /* 0x000fe40000010000 */
[----:B------:R-:W-:Y:S02]  /*10fa0*/  FADD.FTZ R138, R141, R138 ;  /* 0x0000008a8d8a7221 */ /* 0x000fe40000010000 */
[----:B------:R-:W-:Y:S01]  /*10fb0*/  FADD.FTZ R145, R145, R142 ;  /* 0x0000008e91917221 */ /* 0x000fe20000010000 */
[----:B------:R-:W-:Y:S01]  /*10fc0*/  MUFU.EX2 R155, R155 ;  /* 0x0000009b009b7308 */ /* 0x000fe20000000800 */
[----:B------:R-:W-:Y:S01]  /*10fd0*/  FFMA.FTZ R121, R121, c[0x0][0x23c], -R180 ;  /* 0x00008f0079797a23 */ /* 0x000fe200000108b4 */
[----:B------:R-:W-:Y:S01]  /*10fe0*/  HMMA.16816.F32 R8, R76, R82, R8 ;  /* 0x000000524c08723c */ /* 0x000fe20000001808 */
[----:B------:R-:W2:Y:S01]  /*10ff0*/  LDSM.16.MT88.4 R80, [R233+0xb800] ;  /* 0x00b80000e950783b */ /* 0x000ea20000004200 */
[----:B------:R-:W-:-:S02]  /*11000*/  FFMA.FTZ R131, R131, c[0x0][0x23c], -R130 ;  /* 0x00008f0083837a23 */ /* 0x000fc40000010882 */
[----:B------:R-:W-:Y:S01]  /*11010*/  FFMA.FTZ R126, R126, c[0x0][0x23c], -R130 ;  /* 0x00008f007e7e7a23 */ /* 0x000fe20000010882 */
[----:B------:R-:W-:Y:S01]  /*11020*/  LDSM.16.MT88.4 R140, [R234+0x11800] ;  /* 0x01180000ea8c783b */ /* 0x000fe20000004200 */
[----:B------:R-:W2:Y:S01]  /*11030*/  MUFU.EX2 R158, R158 ;  /* 0x0000009e009e7308 */ /* 0x000ea20000000800 */
[----:B------:R-:W-:Y:S01]  /*11040*/  F2FP.PACK_AB R76, R144, R147 ;  /* 0x00000093904c723e */ /* 0x000fe200000000ff */
[----:B------:R-:W-:Y:S01]  /*11050*/  FFMA.FTZ R116, R116, c[0x0][0x23c], -R180 ;  /* 0x00008f0074747a23 */ /* 0x000fe200000108b4 */
[----:B-1----:R-:W-:Y:S01]  /*11060*/  F2FP.PACK_AB R77, R3, R148 ;  /* 0x00000094034d723e */ /* 0x002fe200000000ff */
[----:B------:R-:W-:Y:S01]  /*11070*/  FADD.FTZ R148, R148, R145 ;  /* 0x0000009194947221 */ /* 0x000fe20000010000 */
[----:B------:R-:W-:Y:S01]  /*11080*/  F2FP.PACK_AB R78, R149, R146 ;  /* 0x00000092954e723e */ /* 0x000fe200000000ff */
[--C-:B------:R-:W-:Y:S01]  /*11090*/  FFMA.FTZ R122, R122, c[0x0][0x23c], -R130.reuse ;  /* 0x00008f007a7a7a23 */ /* 0x100fe20000010882 */
[----:B----4-:R-:W-:Y:S01]  /*110a0*/  F2FP.PACK_AB R79, R151, R150 ;  /* 0x00000096974f723e */ /* 0x010fe200000000ff */
[----:B------:R-:W-:Y:S01]  /*110b0*/  MUFU.EX2 R157, R157 ;  /* 0x0000009d009d7308 */ /* 0x000fe20000000800 */
[----:B------:R-:W-:-:S05]  /*110c0*/  FFMA.FTZ R123, R123, c[0x0][0x23c], -R130 ;  /* 0x00008f007b7b7a23 */ /* 0x000fca0000010882 */
[C---:B---3--:R-:W-:Y:S02]  /*110d0*/  HMMA.16816.F32 R12, R76.reuse, R44, R12 ;  /* 0x0000002c4c0c723c */ /* 0x048fe4000000180c */
[----:B------:R-:W1:Y:S06]  /*110e0*/  MUFU.EX2 R160, R160 ;  /* 0x000000a000a07308 */ /* 0x000e6c0000000800 */
[C---:B------:R-:W-:Y:S01]  /*110f0*/  HMMA.16816.F32 R16, R76.reuse, R46, R16 ;  /* 0x0000002e4c10723c */ /* 0x040fe20000001810 */
[----:B------:R-:W3:Y:S01]  /*11100*/  LDSM.16.MT88.4 R44, [R237+0xc000] ;  /* 0x00c00000ed2c783b */ /* 0x000ee20000004200 */
[----:B------:R-:W-:Y:S06]  /*11110*/  MUFU.EX2 R55, R55 ;  /* 0x0000003700377308 */ /* 0x000fec0000000800 */
[C---:B-----5:R-:W-:Y:S02]  /*11120*/  HMMA.16816.F32 R24, R76.reuse, R56, R24 ;  /* 0x000000384c18723c */ /* 0x060fe40000001818 */
[----:B------:R-:W4:Y:S06]  /*11130*/  MUFU.EX2 R162, R162 ;  /* 0x000000a200a27308 */ /* 0x000f2c0000000800 */
[C---:B------:R-:W-:Y:S01]  /*11140*/  HMMA.16816.F32 R4, R76.reuse, R58, R4 ;  /* 0x0000003a4c04723c */ /* 0x040fe20000001804 */
[----:B------:R-:W5:Y:S01]  /*11150*/  LDSM.16.MT88.4 R56, [R235+0xc000] ;  /* 0x00c00000eb38783b */ /* 0x000f620000004200 */
[----:B------:R-:W-:Y:S06]  /*11160*/  MUFU.EX2 R159, R159 ;  /* 0x0000009f009f7308 */ /* 0x000fec0000000800 */
[C---:B--2---:R-:W-:Y:S02]  /*11170*/  HMMA.16816.F32 R32, R76.reuse, R28, R32 ;  /* 0x0000001c4c20723c */ /* 0x044fe40000001820 */
[----:B------:R-:W-:Y:S06]  /*11180*/  MUFU.EX2 R163, R163 ;  /* 0x000000a300a37308 */ /* 0x000fec0000000800 */
[C---:B------:R-:W-:Y:S01]  /*11190*/  HMMA.16816.F32 R20, R76.reuse, R30, R20 ;  /* 0x0000001e4c14723c */ /* 0x040fe20000001814 */
[----:B------:R-:W2:Y:S01]  /*111a0*/  LDSM.16.MT88.4 R28, [R234+0xc000] ;  /* 0x00c00000ea1c783b */ /* 0x000ea20000004200 */
[----:B------:R-:W1:Y:S06]  /*111b0*/  MUFU.EX2 R188, R188 ;  /* 0x000000bc00bc7308 */ /* 0x000e6c0000000800 */
[C---:B------:R-:W-:Y:S02]  /*111c0*/  HMMA.16816.F32 R60, R76.reuse, R80, R60 ;  /* 0x000000504c3c723c */ /* 0x040fe4000000183c */
[----:B------:R-:W-:Y:S06]  /*111d0*/  MUFU.EX2 R190, R190 ;  /* 0x000000be00be7308 */ /* 0x000fec0000000800 */
[----:B------:R-:W-:Y:S01]  /*111e0*/  HMMA.16816.F32 R8, R76, R82, R8 ;  /* 0x000000524c08723c */ /* 0x000fe20000001808 */
[----:B------:R-:W2:Y:S01]  /*111f0*/  LDSM.16.MT88.4 R80, [R233+0xc000] ;  /* 0x00c00000e950783b */ /* 0x000ea20000004200 */
[----:B------:R-:W2:Y:S05]  /*11200*/  MUFU.EX2 R193, R193 ;  /* 0x000000c100c17308 */ /* 0x000eaa0000000800 */
[----:B------:R-:W-:-:S02]  /*11210*/  F2FP.PACK_AB R76, R153, R152 ;  /* 0x00000098994c723e */ /* 0x000fc400000000ff */
[----:B------:R-:W-:Y:S01]  /*11220*/  F2FP.PACK_AB R77, R158, R155 ;  /* 0x0000009b9e4d723e */ /* 0x000fe200000000ff */
[----:B------:R-:W-:Y:S01]  /*11230*/  MUFU.EX2 R192, R192 ;  /* 0x000000c000c07308 */ /* 0x000fe20000000800 */
[----:B------:R-:W-:Y:S02]  /*11240*/  F2FP.PACK_AB R78, R53, R154 ;  /* 0x0000009a354e723e */ /* 0x000fe400000000ff */
[----:B-1----:R-:W-:-:S05]  /*11250*/  F2FP.PACK_AB R79, R160, R157 ;  /* 0x0000009da04f723e */ /* 0x002fca00000000ff */
[----:B------:R-:W1:Y:S02]  /*11260*/  MUFU.EX2 R195, R195 ;  /* 0x000000c300c37308 */ /* 0x000e640000000800 */
[C---:B---3--:R-:W-:Y:S06]  /*11270*/  HMMA.16816.F32 R12, R76.reuse, R44, R12 ;  /* 0x0000002c4c0c723c */ /* 0x048fec000000180c */
[----:B------:R-:W-:Y:S02]  /*11280*/  MUFU.EX2 R191, R191 ;  /* 0x000000bf00bf7308 */ /* 0x000fe40000000800 */
[C---:B------:R-:W-:Y:S01]  /*11290*/  HMMA.16816.F32 R16, R76.reuse, R46, R16 ;  /* 0x0000002e4c10723c */ /* 0x040fe20000001810 */
[----:B------:R-:W3:Y:S05]  /*112a0*/  LDSM.16.MT88.4 R44, [R237+0xc800] ;  /* 0x00c80000ed2c783b */ /* 0x000eea0000004200 */
[----:B------:R-:W-:Y:S02]  /*112b0*/  MUFU.EX2 R194, R194 ;  /* 0x000000c200c27308 */ /* 0x000fe40000000800 */
[C---:B-----5:R-:W-:Y:S06]  /*112c0*/  HMMA.16816.F32 R24, R76.reuse, R56, R24 ;  /* 0x000000384c18723c */ /* 0x060fec0000001818 */
[----:B------:R-:W-:Y:S02]  /*112d0*/  MUFU.EX2 R187, R187 ;  /* 0x000000bb00bb7308 */ /* 0x000fe40000000800 */
[C---:B------:R-:W-:Y:S01]  /*112e0*/  HMMA.16816.F32 R4, R76.reuse, R58, R4 ;  /* 0x0000003a4c04723c */ /* 0x040fe20000001804 */
[----:B------:R-:W5:Y:S05]  /*112f0*/  LDSM.16.MT88.4 R56, [R235+0xc800] ;  /* 0x00c80000eb38783b */ /* 0x000f6a0000004200 */
[----:B------:R-:W1:Y:S02]  /*11300*/  MUFU.EX2 R196, R196 ;  /* 0x000000c400c47308 */ /* 0x000e640000000800 */
[C---:B--2---:R-:W-:Y:S06]  /*11310*/  HMMA.16816.F32 R32, R76.reuse, R28, R32 ;  /* 0x0000001c4c20723c */ /* 0x044fec0000001820 */
[----:B------:R-:W-:Y:S02]  /*11320*/  MUFU.EX2 R189, R189 ;  /* 0x000000bd00bd7308 */ /* 0x000fe40000000800 */
[C---:B------:R-:W-:Y:S01]  /*11330*/  HMMA.16816.F32 R20, R76.reuse, R30, R20 ;  /* 0x0000001e4c14723c */ /* 0x040fe20000001814 */
[----:B------:R-:W2:Y:S05]  /*11340*/  LDSM.16.MT88.4 R28, [R234+0xc800] ;  /* 0x00c80000ea1c783b */ /* 0x000eaa0000004200 */
[----:B------:R-:W1:Y:S02]  /*11350*/  MUFU.EX2 R198, R198 ;  /* 0x000000c600c67308 */ /* 0x000e640000000800 */
[C---:B------:R-:W-:Y:S06]  /*11360*/  HMMA.16816.F32 R60, R76.reuse, R80, R60 ;  /* 0x000000504c3c723c */ /* 0x040fec000000183c */
[----:B------:R-:W-:Y:S02]  /*11370*/  MUFU.EX2 R197, R197 ;  /* 0x000000c500c57308 */ /* 0x000fe40000000800 */
[----:B------:R-:W-:Y:S01]  /*11380*/  HMMA.16816.F32 R8, R76, R82, R8 ;  /* 0x000000524c08723c */ /* 0x000fe20000001808 */
[----:B------:R-:W1:Y:S05]  /*11390*/  LDSM.16.MT88.4 R80, [R233+0xc800] ;  /* 0x00c80000e950783b */ /* 0x000e6a0000004200 */
[----:B------:R-:W-:Y:S01]  /*113a0*/  MUFU.EX2 R202, R202 ;  /* 0x000000ca00ca7308 */ /* 0x000fe20000000800 */
[----:B----4-:R-:W-:-:S02]  /*113b0*/  F2FP.PACK_AB R76, R162, R55 ;  /* 0x00000037a24c723e */ /* 0x010fc400000000ff */
[----:B------:R-:W-:Y:S02]  /*113c0*/  F2FP.PACK_AB R77, R188, R163 ;  /* 0x000000a3bc4d723e */ /* 0x000fe400000000ff */
[----:B------:R-:W-:Y:S02]  /*113d0*/  F2FP.PACK_AB R78, R186, R159 ;  /* 0x0000009fba4e723e */ /* 0x000fe400000000ff */
[----:B------:R-:W-:Y:S01]  /*113e0*/  F2FP.PACK_AB R79, R193, R190 ;  /* 0x000000bec14f723e */ /* 0x000fe200000000ff */
[----:B------:R-:W-:Y:S06]  /*113f0*/  MUFU.EX2 R199, R199 ;  /* 0x000000c700c77308 */ /* 0x000fec0000000800 */
[C---:B---3--:R-:W-:Y:S02]  /*11400*/  HMMA.16816.F32 R12, R76.reuse, R44, R12 ;  /* 0x0000002c4c0c723c */ /* 0x048fe4000000180c */
[----:B------:R-:W-:Y:S06]  /*11410*/  MUFU.EX2 R204, R204 ;  /* 0x000000cc00cc7308 */ /* 0x000fec0000000800 */
[C---:B------:R-:W-:Y:S01]  /*11420*/  HMMA.16816.F32 R16, R76.reuse, R46, R16 ;  /* 0x0000002e4c10723c */ /* 0x040fe20000001810 */
[----:B------:R-:W3:Y:S01]  /*11430*/  LDSM.16.MT88.4 R44, [R237+0xd000] ;  /* 0x00d00000ed2c783b */ /* 0x000ee20000004200 */
[----:B------:R-:W-:Y:S06]  /*11440*/  MUFU.EX2 R91, R91 ;  /* 0x0000005b005b7308 */ /* 0x000fec0000000800 */
[C---:B-----5:R-:W-:Y:S02]  /*11450*/  HMMA.16816.F32 R24, R76.reuse, R56, R24 ;  /* 0x000000384c18723c */ /* 0x060fe40000001818 */
[----:B------:R-:W-:Y:S06]  /*11460*/  MUFU.EX2 R206, R206 ;  /* 0x000000ce00ce7308 */ /* 0x000fec0000000800 */
[C---:B------:R-:W-:Y:S01]  /*11470*/  HMMA.16816.F32 R4, R76.reuse, R58, R4 ;  /* 0x0000003a4c04723c */ /* 0x040fe20000001804 */
[----:B------:R-:W4:Y:S01]  /*11480*/  LDSM.16.MT88.4 R56, [R235+0xd000] ;  /* 0x00d00000eb38783b */ /* 0x000f220000004200 */
        /* <DEDUP_REMOVED lines=8> */
[----:B------:R-:W-:Y:S01]  /*11510*/  HMMA.16816.F32 R8, R76, R82, R8 ;  /* 0x000000524c08723c */ /* 0x000fe20000001808 */
[----:B------:R-:W1:Y:S01]  /*11520*/  LDSM.16.MT88.4 R80, [R233+0xd000] ;  /* 0x00d00000e950783b */ /* 0x000e620000004200 */
[----:B------:R-:W-:Y:S05]  /*11530*/  MUFU.EX2 R96, R96 ;  /* 0x0000006000607308 */ /* 0x000fea0000000800 */
[----:B------:R-:W-:-:S02]  /*11540*/  F2FP.PACK_AB R76, R195, R192 ;  /* 0x000000c0c34c723e */ /* 0x000fc400000000ff */
[----:B------:R-:W-:Y:S01]  /*11550*/  F2FP.PACK_AB R77, R196, R187 ;  /* 0x000000bbc44d723e */ /* 0x000fe200000000ff */
[----:B------:R-:W-:Y:S01]  /*11560*/  MUFU.EX2 R99, R99 ;  /* 0x0000006300637308 */ /* 0x000fe20000000800 */
[----:B------:R-:W-:Y:S02]  /*11570*/  F2FP.PACK_AB R78, R194, R191 ;  /* 0x000000bfc24e723e */ /* 0x000fe400000000ff */
[----:B------:R-:W-:-:S05]  /*11580*/  F2FP.PACK_AB R79, R198, R189 ;  /* 0x000000bdc64f723e */ /* 0x000fca00000000ff */
[----:B------:R-:W-:Y:S02]  /*11590*/  MUFU.EX2 R88, R88 ;  /* 0x0000005800587308 */ /* 0x000fe40000000800 */
[C---:B---3--:R-:W-:Y:S06]  /*115a0*/  HMMA.16816.F32 R12, R76.reuse, R44, R12 ;  /* 0x0000002c4c0c723c */ /* 0x048fec000000180c */
[----:B------:R-:W-:Y:S02]  /*115b0*/  MUFU.EX2 R95, R95 ;  /* 0x0000005f005f7308 */ /* 0x000fe40000000800 */
[C---:B------:R-:W-:Y:S01]  /*115c0*/  HMMA.16816.F32 R16, R76.reuse, R46, R16 ;  /* 0x0000002e4c10723c */ /* 0x040fe20000001810 */
[----:B------:R-:W3:Y:S05]  /*115d0*/  LDSM.16.MT88.4 R44, [R237+0xd800] ;  /* 0x00d80000ed2c783b */ /* 0x000eea0000004200 */
[----:B------:R-:W-:Y:S02]  /*115e0*/  MUFU.EX2 R97, R97 ;  /* 0x0000006100617308 */ /* 0x000fe40000000800 */
[C---:B----4-:R-:W-:Y:S06]  /*115f0*/  HMMA.16816.F32 R24, R76.reuse, R56, R24 ;  /* 0x000000384c18723c */ /* 0x050fec0000001818 */
[----:B------:R-:W-:Y:S02]  /*11600*/  MUFU.EX2 R90, R90 ;  /* 0x0000005a005a7308 */ /* 0x000fe40000000800 */
[C---:B------:R-:W-:Y:S01]  /*11610*/  HMMA.16816.F32 R4, R76.reuse, R58, R4 ;  /* 0x0000003a4c04723c */ /* 0x040fe20000001804 */
[----:B------:R-:W4:Y:S05]  /*11620*/  LDSM.16.MT88.4 R56, [R235+0xd800] ;  /* 0x00d80000eb38783b */ /* 0x000f2a0000004200 */
[----:B------:R-:W-:Y:S02]  /*11630*/  MUFU.EX2 R100, R100 ;  /* 0x0000006400647308 */ /* 0x000fe40000000800 */
[C---:B--2---:R-:W-:Y:S06]  /*11640*/  HMMA.16816.F32 R32, R76.reuse, R28, R32 ;  /* 0x0000001c4c20723c */ /* 0x044fec0000001820 */
[----:B------:R-:W2:Y:S02]  /*11650*/  MUFU.EX2 R205, R205 ;  /* 0x000000cd00cd7308 */ /* 0x000ea40000000800 */
[C---:B------:R-:W-:Y:S01]  /*11660*/  HMMA.16816.F32 R20, R76.reuse, R30, R20 ;  /* 0x0000001e4c14723c */ /* 0x040fe20000001814 */
[----:B------:R-:W5:Y:S05]  /*11670*/  LDSM.16.MT88.4 R28, [R234+0xd800] ;  /* 0x00d80000ea1c783b */ /* 0x000f6a0000004200 */
[----:B------:R-:W-:Y:S02]  /*11680*/  MUFU.EX2 R92, R92 ;  /* 0x0000005c005c7308 */ /* 0x000fe40000000800 */
[C---:B-1----:R-:W-:Y:S06]  /*11690*/  HMMA.16816.F32 R60, R76.reuse, R80, R60 ;  /* 0x000000504c3c723c */ /* 0x042fec000000183c */
[----:B------:R-:W1:Y:S01]  /*116a0*/  MUFU.EX2 R207, R207 ;  /* 0x000000cf00cf7308 */ /* 0x000e620000000800 */
[----:B--2---:R-:W-:Y:S01]  /*116b0*/  F2FP.PACK_AB R72, R205, R100 ;  /* 0x00000064cd48723e */ /* 0x004fe200000000ff */
[----:B------:R-:W-:Y:S01]  /*116c0*/  HMMA.16816.F32 R8, R76, R82, R8 ;  /* 0x000000524c08723c */ /* 0x000fe20000001808 */
[----:B------:R-:W2:Y:S05]  /*116d0*/  LDSM.16.MT88.4 R80, [R233+0xd800] ;  /* 0x00d80000e950783b */ /* 0x000eaa0000004200 */
[----:B------:R-:W-:Y:S01]  /*116e0*/  MUFU.EX2 R102, R102 ;  /* 0x0000006600667308 */ /* 0x000fe20000000800 */
[----:B------:R-:W-:-:S02]  /*116f0*/  F2FP.PACK_AB R76, R202, R197 ;  /* 0x000000c5ca4c723e */ /* 0x000fc400000000ff */
[----:B------:R-:W-:Y:S02]  /*11700*/  F2FP.PACK_AB R77, R206, R91 ;  /* 0x0000005bce4d723e */ /* 0x000fe400000000ff */
[----:B------:R-:W-:Y:S02]  /*11710*/  F2FP.PACK_AB R78, R204, R199 ;  /* 0x000000c7cc4e723e */ /* 0x000fe400000000ff */
[----:B------:R-:W-:Y:S01]  /*11720*/  F2FP.PACK_AB R79, R89, R84 ;  /* 0x00000054594f723e */ /* 0x000fe200000000ff */
[----:B------:R-:W4:Y:S01]  /*11730*/  MUFU.EX2 R93, R93 ;  /* 0x0000005d005d7308 */ /* 0x000f220000000800 */
[----:B-1----:R-:W-:-:S05]  /*11740*/  F2FP.PACK_AB R74, R207, R92 ;  /* 0x0000005ccf4a723e */ /* 0x002fca00000000ff */
[C---:B---3--:R-:W-:Y:S02]  /*11750*/  HMMA.16816.F32 R12, R76.reuse, R44, R12 ;  /* 0x0000002c4c0c723c */ /* 0x048fe4000000180c */
[----:B------:R-:W-:Y:S06]  /*11760*/  MUFU.EX2 R103, R103 ;  /* 0x0000006700677308 */ /* 0x000fec0000000800 */
[----:B------:R-:W-:Y:S01]  /*11770*/  HMMA.16816.F32 R16, R76, R46, R16 ;  /* 0x0000002e4c10723c */ /* 0x000fe20000001810 */
[----:B------:R-:W1:Y:S01]  /*11780*/  LDSM.16.MT88.4 R44, [R237+0xe000] ;  /* 0x00e00000ed2c783b */ /* 0x000e620000004200 */
[----:B------:R-:W3:Y:S01]  /*11790*/  MUFU.EX2 R104, R104 ;  /* 0x0000006800687308 */ /* 0x000ee20000000800 */
[----:B----4-:R-:W-:-:S05]  /*117a0*/  F2FP.PACK_AB R73, R93, R102 ;  /* 0x000000665d49723e */ /* 0x010fca00000000ff */
[C---:B------:R-:W-:Y:S02]  /*117b0*/  HMMA.16816.F32 R24, R76.reuse, R56, R24 ;  /* 0x000000384c18723c */ /* 0x040fe40000001818 */
[----:B------:R-:W-:Y:S06]  /*117c0*/  MUFU.EX2 R106, R106 ;  /* 0x0000006a006a7308 */ /* 0x000fec0000000800 */
[C---:B------:R-:W-:Y:S01]  /*117d0*/  HMMA.16816.F32 R4, R76.reuse, R58, R4 ;  /* 0x0000003a4c04723c */ /* 0x040fe20000001804 */
[----:B------:R-:W4:Y:S01]  /*117e0*/  LDSM.16.MT88.4 R56, [R235+0xe000] ;  /* 0x00e00000eb38783b */ /* 0x000f220000004200 */
[----:B---3--:R-:W-:Y:S01]  /*117f0*/  F2FP.PACK_AB R75, R104, R103 ;  /* 0x00000067684b723e */ /* 0x008fe200000000ff */
[----:B------:R-:W3:Y:S05]  /*11800*/  MUFU.EX2 R107, R107 ;  /* 0x0000006b006b7308 */ /* 0x000eea0000000800 */
[C---:B-----5:R-:W-:Y:S03]  /*11810*/  HMMA.16816.F32 R32, R76.reuse, R28, R32 ;  /* 0x0000001c4c20723c */ /* 0x060fe60000001820 */
[----:B------:R-:W-:Y:S05]  /*11820*/  MUFU.EX2 R86, R86 ;  /* 0x0000005600567308 */ /* 0x000fea0000000800 */
[C---:B------:R-:W-:Y:S01]  /*11830*/  HMMA.16816.F32 R20, R76.reuse, R30, R20 ;  /* 0x0000001e4c14723c */ /* 0x040fe20000001814 */
[----:B------:R-:W5:Y:S01]  /*11840*/  LDSM.16.MT88.4 R28, [R234+0xe000] ;  /* 0x00e00000ea1c783b */ /* 0x000f620000004200 */
[----:B---3--:R-:W-:Y:S01]  /*11850*/  F2FP.PACK_AB R65, R107, R106 ;  /* 0x0000006a6b41723e */ /* 0x008fe200000000ff */
[----:B------:R-:W-:Y:S05]  /*11860*/  MUFU.EX2 R2, R2 ;  /* 0x0000000200027308 */ /* 0x000fea0000000800 */
[C---:B--2---:R-:W-:Y:S03]  /*11870*/  HMMA.16816.F32 R60, R76.reuse, R80, R60 ;  /* 0x000000504c3c723c */ /* 0x044fe6000000183c */
[----:B------:R-:W-:Y:S05]  /*11880*/  MUFU.EX2 R0, R112 ;  /* 0x0000007000007308 */ /* 0x000fea0000000800 */
[----:B------:R-:W-:Y:S01]  /*11890*/  HMMA.16816.F32 R8, R76, R82, R8 ;  /* 0x000000524c08723c */ /* 0x000fe20000001808 */
[----:B------:R-:W2:Y:S06]  /*118a0*/  LDSM.16.MT88.4 R80, [R233+0xe000] ;  /* 0x00e00000e950783b */ /* 0x000eac0000004200 */
[----:B------:R-:W-:-:S02]  /*118b0*/  F2FP.PACK_AB R76, R203, R94 ;  /* 0x0000005ecb4c723e */ /* 0x000fc400000000ff */
[----:B------:R-:W-:Y:S02]  /*118c0*/  F2FP.PACK_AB R77, R95, R88 ;  /* 0x000000585f4d723e */ /* 0x000fe400000000ff */
[----:B------:R-:W-:Y:S02]  /*118d0*/  F2FP.PACK_AB R78, R99, R96 ;  /* 0x00000060634e723e */ /* 0x000fe400000000ff */
[----:B------:R-:W-:-:S07]  /*118e0*/  F2FP.PACK_AB R79, R90, R97 ;  /* 0x000000615a4f723e */ /* 0x000fce00000000ff */
[C---:B-1----:R-:W-:Y:S08]  /*118f0*/  HMMA.16816.F32 R12, R76.reuse, R44, R12 ;  /* 0x0000002c4c0c723c */ /* 0x042ff0000000180c */
[C---:B------:R-:W-:Y:S01]  /*11900*/  HMMA.16816.F32 R16, R76.reuse, R46, R16 ;  /* 0x0000002e4c10723c */ /* 0x040fe20000001810 */
[----:B------:R-:W1:Y:S07]  /*11910*/  LDSM.16.MT88.4 R44, [R237+0xe800] ;  /* 0x00e80000ed2c783b */ /* 0x000e6e0000004200 */
[C---:B----4-:R-:W-:Y:S08]  /*11920*/  HMMA.16816.F32 R24, R76.reuse, R56, R24 ;  /* 0x000000384c18723c */ /* 0x050ff00000001818 */
[C---:B------:R-:W-:Y:S01]  /*11930*/  HMMA.16816.F32 R4, R76.reuse, R58, R4 ;  /* 0x0000003a4c04723c */ /* 0x040fe20000001804 */
[----:B------:R-:W3:Y:S07]  /*11940*/  LDSM.16.MT88.4 R56, [R235+0xe800] ;  /* 0x00e80000eb38783b */ /* 0x000eee0000004200 */
[C---:B-----5:R-:W-:Y:S08]  /*11950*/  HMMA.16816.F32 R32, R76.reuse, R28, R32 ;  /* 0x0000001c4c20723c */ /* 0x060ff00000001820 */
[C---:B------:R-:W-:Y:S01]  /*11960*/  HMMA.16816.F32 R20, R76.reuse, R30, R20 ;  /* 0x0000001e4c14723c */ /* 0x040fe20000001814 */
[----:B------:R-:W4:Y:S07]  /*11970*/  LDSM.16.MT88.4 R28, [R234+0xe800] ;  /* 0x00e80000ea1c783b */ /* 0x000f2e0000004200 */
[C---:B--2---:R-:W-:Y:S07]  /*11980*/  HMMA.16816.F32 R60, R76.reuse, R80, R60 ;  /* 0x000000504c3c723c */ /* 0x044fee000000183c */
[--C-:B------:R-:W-:Y:S01]  /*11990*/  FFMA.FTZ R80, R109, c[0x0][0x23c], -R180.reuse ;  /* 0x00008f006d507a23 */ /* 0x100fe200000108b4 */
[----:B------:R-:W-:Y:S01]  /*119a0*/  HMMA.16816.F32 R8, R76, R82, R8 ;  /* 0x000000524c08723c */ /* 0x000fe20000001808 */
[----:B------:R-:W2:Y:S01]  /*119b0*/  LDSM.16.MT88.4 R76, [R233+0xe800] ;  /* 0x00e80000e94c783b */ /* 0x000ea20000004200 */
[----:B------:R-:W-:-:S02]  /*119c0*/  FFMA.FTZ R81, R64, c[0x0][0x23c], -R180 ;  /* 0x00008f0040517a23 */ /* 0x000fc400000108b4 */
[----:B------:R-:W-:Y:S01]  /*119d0*/  FFMA.FTZ R109, R52, c[0x0][0x23c], -R130 ;  /* 0x00008f00346d7a23 */ /* 0x000fe20000010882 */
[----:B------:R-:W-:Y:S01]  /*119e0*/  MUFU.EX2 R80, R80 ;  /* 0x0000005000507308 */ /* 0x000fe20000000800 */
[--C-:B------:R-:W-:Y:S02]  /*119f0*/  FFMA.FTZ R52, R167, c[0x0][0x23c], -R180.reuse ;  /* 0x00008f00a7347a23 */ /* 0x100fe400000108b4 */
[C---:B-1----:R-:W-:Y:S01]  /*11a00*/  HMMA.16816.F32 R12, R72.reuse, R44, R12 ;  /* 0x0000002c480c723c */ /* 0x042fe2000000180c */
[--C-:B------:R-:W-:Y:S02]  /*11a10*/  FFMA.FTZ R82, R165, c[0x0][0x23c], -R180.reuse ;  /* 0x00008f00a5527a23 */ /* 0x100fe400000108b4 */
[----:B------:R-:W-:Y:S02]  /*11a20*/  FFMA.FTZ R83, R70, c[0x0][0x23c], -R180 ;  /* 0x00008f0046537a23 */ /* 0x000fe400000108b4 */
[----:B------:R-:W1:Y:S01]  /*11a30*/  MUFU.EX2 R81, R81 ;  /* 0x0000005100517308 */ /* 0x000e620000000800 */
[----:B------:R-:W-:Y:S02]  /*11a40*/  LDSM.16.MT88.4 R68, [R233+0xf000] ;  /* 0x00f00000e944783b */ /* 0x000fe40000004200 */
[C---:B------:R-:W-:Y:S02]  /*11a50*/  HMMA.16816.F32 R16, R72.reuse, R46, R16 ;  /* 0x0000002e4810723c */ /* 0x040fe40000001810 */
[----:B------:R-:W5:Y:S03]  /*11a60*/  LDSM.16.MT88.4 R44, [R237+0xf000] ;  /* 0x00f00000ed2c783b */ /* 0x000f660000004200 */
[----:B------:R-:W-:Y:S03]  /*11a70*/  MUFU.EX2 R82, R82 ;  /* 0x0000005200527308 */ /* 0x000fe60000000800 */
[----:B---3--:R-:W-:Y:S05]  /*11a80*/  HMMA.16816.F32 R24, R72, R56, R24 ;  /* 0x000000384818723c */ /* 0x008fea0000001818 */
[----:B------:R-:W3:Y:S01]  /*11a90*/  MUFU.EX2 R83, R83 ;  /* 0x0000005300537308 */ /* 0x000ee20000000800 */
[----:B-1----:R-:W-:-:S02]  /*11aa0*/  F2FP.PACK_AB R64, R81, R80 ;  /* 0x000000505140723e */ /* 0x002fc400000000ff */
[C---:B------:R-:W-:Y:S01]  /*11ab0*/  HMMA.16816.F32 R4, R72.reuse, R58, R4 ;  /* 0x0000003a4804723c */ /* 0x040fe20000001804 */
[----:B------:R-:W1:Y:S04]  /*11ac0*/  LDSM.16.MT88.4 R56, [R235+0xf000] ;  /* 0x00f00000eb38783b */ /* 0x000e680000004200 */
[----:B------:R-:W2:Y:S03]  /*11ad0*/  MUFU.EX2 R109, R109 ;  /* 0x0000006d006d7308 */ /* 0x000ea60000000800 */
[----:B----4-:R-:W-:Y:S01]  /*11ae0*/  HMMA.16816.F32 R32, R72, R28, R32 ;  /* 0x0000001c4820723c */ /* 0x010fe20000001820 */
[----:B---3--:R-:W-:-:S04]  /*11af0*/  F2FP.PACK_AB R66, R83, R82 ;  /* 0x000000525342723e */ /* 0x008fc800000000ff */
[----:B------:R-:W-:Y:S03]  /*11b00*/  MUFU.EX2 R52, R52 ;  /* 0x0000003400347308 */ /* 0x000fe60000000800 */
[----:B------:R-:W-:Y:S01]  /*11b10*/  HMMA.16816.F32 R20, R72, R30, R20 ;  /* 0x0000001e4814723c */ /* 0x000fe20000001814 */
[----:B------:R-:W3:Y:S01]  /*11b20*/  LDSM.16.MT88.4 R28, [R234+0xf000] ;  /* 0x00f00000ea1c783b */ /* 0x000ee20000004200 */
[----:B--2---:R-:W-:-:S06]  /*11b30*/  F2FP.PACK_AB R67, R109, R86 ;  /* 0x000000566d43723e */ /* 0x004fcc00000000ff */
[C---:B------:R-:W-:Y:S07]  /*11b40*/  HMMA.16816.F32 R60, R72.reuse, R76, R60 ;  /* 0x0000004c483c723c */ /* 0x040fee000000183c */
[----:B------:R-:W-:Y:S01]  /*11b50*/  FFMA.FTZ R77, R108, c[0x0][0x23c], -R130 ;  /* 0x00008f006c4d7a23 */ /* 0x000fe20000010882 */
[----:B------:R-:W-:Y:S05]  /*11b60*/  HMMA.16816.F32 R8, R72, R78, R8 ;  /* 0x0000004e4808723c */ /* 0x000fea0000001808 */
[----:B------:R-:W-:Y:S02]  /*11b70*/  MUFU.EX2 R77, R77 ;  /* 0x0000004d004d7308 */ /* 0x000fe40000000800 */
[--C-:B------:R-:W-:Y:S01]  /*11b80*/  FFMA.FTZ R75, R40, c[0x0][0x23c], -R180.reuse ;  /* 0x00008f00284b7a23 */ /* 0x100fe200000108b4 */
[----:B-----5:R-:W-:Y:S01]  /*11b90*/  HMMA.16816.F32 R12, R64, R44, R12 ;  /* 0x0000002c400c723c */ /* 0x020fe2000000180c */
[----:B------:R-:W2:Y:S01]  /*11ba0*/  LDSM.16.MT88.4 R40, [R237+0xf800] ;  /* 0x00f80000ed28783b */ /* 0x000ea20000004200 */
[----:B------:R-:W-:-:S02]  /*11bb0*/  FFMA.FTZ R73, R48, c[0x0][0x23c], -R180 ;  /* 0x00008f0030497a23 */ /* 0x000fc400000108b4 */
[----:B------:R-:W-:Y:S01]  /*11bc0*/  FFMA.FTZ R72, R171, c[0x0][0x23c], -R180 ;  /* 0x00008f00ab487a23 */ /* 0x000fe200000108b4 */
[----:B------:R-:W-:Y:S01]  /*11bd0*/  MUFU.EX2 R75, R75 ;  /* 0x0000004b004b7308 */ /* 0x000fe20000000800 */
[----:B------:R-:W-:Y:S02]  /*11be0*/  FFMA.FTZ R79, R87, c[0x0][0x23c], -R130 ;  /* 0x00008f00574f7a23 */ /* 0x000fe40000010882 */
[----:B------:R-:W-:Y:S01]  /*11bf0*/  HMMA.16816.F32 R16, R64, R46, R16 ;  /* 0x0000002e4010723c */ /* 0x000fe20000001810 */
[----:B------:R-:W4:Y:S01]  /*11c00*/  LDSM.16.MT88.4 R44, [R235+0xf800] ;  /* 0x00f80000eb2c783b */ /* 0x000f220000004200 */
[----:B------:R-:W-:Y:S02]  /*11c10*/  FADD.FTZ R87, R3, R148 ;  /* 0x0000009403577221 */ /* 0x000fe40000010000 */
[----:B------:R-:W-:Y:S01]  /*11c20*/  FFMA.FTZ R74, R125, c[0x0][0x23c], -R180 ;  /* 0x00008f007d4a7a23 */ /* 0x000fe200000108b4 */
[----:B------:R-:W5:Y:S01]  /*11c30*/  MUFU.EX2 R73, R73 ;  /* 0x0000004900497308 */ /* 0x000f620000000800 */
[----:B------:R-:W-:-:S02]  /*11c40*/  FADD.FTZ R76, R150, R87 ;  /* 0x00000057964c7221 */ /* 0x000fc40000010000 */
[----:B-1----:R-:W-:Y:S02]  /*11c50*/  HMMA.16816.F32 R24, R64, R56, R24 ;  /* 0x000000384018723c */ /* 0x002fe40000001818 */
[----:B------:R-:W-:-:S03]  /*11c60*/  FADD.FTZ R76, R151, R76 ;  /* 0x0000004c974c7221 */ /* 0x000fc60000010000 */
[----:B------:R-:W1:Y:S01]  /*11c70*/  MUFU.EX2 R72, R72 ;  /* 0x0000004800487308 */ /* 0x000e620000000800 */
[----:B------:R-:W-:Y:S02]  /*11c80*/  FADD.FTZ R155, R155, R76 ;  /* 0x0000004c9b9b7221 */ /* 0x000fe40000010000 */
[C---:B------:R-:W-:Y:S01]  /*11c90*/  HMMA.16816.F32 R4, R64.reuse, R58, R4 ;  /* 0x0000003a4004723c */ /* 0x040fe20000001804 */
[--C-:B------:R-:W-:Y:S02]  /*11ca0*/  FFMA.FTZ R56, R169, c[0x0][0x23c], -R130.reuse ;  /* 0x00008f00a9387a23 */ /* 0x100fe40000010882 */
[--C-:B------:R-:W-:Y:S02]  /*11cb0*/  FFMA.FTZ R57, R50, c[0x0][0x23c], -R130.reuse ;  /* 0x00008f0032397a23 */ /* 0x100fe40000010882 */
[----:B------:R-:W-:Y:S01]  /*11cc0*/  LDSM.16.MT88.4 R48, [R233+0xf800] ;  /* 0x00f80000e930783b */ /* 0x000fe20000004200 */
[----:B------:R-:W-:Y:S01]  /*11cd0*/  MUFU.EX2 R79, R79 ;  /* 0x0000004f004f7308 */ /* 0x000fe20000000800 */
[--C-:B------:R-:W-:Y:S01]  /*11ce0*/  FFMA.FTZ R58, R173, c[0x0][0x23c], -R130.reuse ;  /* 0x00008f00ad3a7a23 */ /* 0x100fe20000010882 */
[----:B---3--:R-:W-:Y:S01]  /*11cf0*/  HMMA.16816.F32 R32, R64, R28, R32 ;  /* 0x0000001c4020723c */ /* 0x008fe20000001820 */
[----:B------:R-:W-:Y:S01]  /*11d00*/  FFMA.FTZ R59, R36, c[0x0][0x23c], -R130 ;  /* 0x00008f00243b7a23 */ /* 0x000fe20000010882 */
[----:B-----5:R-:W-:Y:S01]  /*11d10*/  F2FP.PACK_AB R36, R73, R52 ;  /* 0x000000344924723e */ /* 0x020fe200000000ff */
[----:B------:R-:W-:Y:S01]  /*11d20*/  FADD.FTZ R158, R158, R155 ;  /* 0x0000009b9e9e7221 */ /* 0x000fe20000010000 */
[----:B-1----:R-:W-:-:S02]  /*11d30*/  F2FP.PACK_AB R38, R75, R72 ;  /* 0x000000484b26723e */ /* 0x002fc400000000ff */
[----:B------:R-:W-:Y:S01]  /*11d40*/  MUFU.EX2 R56, R56 ;  /* 0x0000003800387308 */ /* 0x000fe20000000800 */
[----:B------:R-:W-:Y:S01]  /*11d50*/  FADD.FTZ R157, R157, R158 ;  /* 0x0000009e9d9d7221 */ /* 0x000fe20000010000 */
[C---:B------:R-:W-:Y:S01]  /*11d60*/  HMMA.16816.F32 R20, R64.reuse, R30, R20 ;  /* 0x0000001e4014723c */ /* 0x040fe20000001814 */
[----:B------:R-:W1:Y:S01]  /*11d70*/  LDSM.16.MT88.4 R28, [R234+0xf800] ;  /* 0x00f80000ea1c783b */ /* 0x000e620000004200 */
[--C-:B------:R-:W-:Y:S02]  /*11d80*/  FFMA.FTZ R76, R115, c[0x0][0x23c], -R130.reuse ;  /* 0x00008f00734c7a23 */ /* 0x100fe40000010882 */
[----:B------:R-:W-:Y:S02]  /*11d90*/  FADD.FTZ R160, R160, R157 ;  /* 0x0000009da0a07221 */ /* 0x000fe40000010000 */
[----:B------:R-:W3:Y:S02]  /*11da0*/  MUFU.EX2 R57, R57 ;  /* 0x0000003900397308 */ /* 0x000ee40000000800 */
[C---:B------:R-:W-:Y:S06]  /*11db0*/  HMMA.16816.F32 R60, R64.reuse, R68, R60 ;  /* 0x00000044403c723c */ /* 0x040fec000000183c */
[----:B------:R-:W-:Y:S01]  /*11dc0*/  MUFU.EX2 R58, R58 ;  /* 0x0000003a003a7308 */ /* 0x000fe20000000800 */
[--C-:B------:R-:W-:Y:S01]  /*11dd0*/  FFMA.FTZ R69, R85, c[0x0][0x23c], -R130.reuse ;  /* 0x00008f0055457a23 */ /* 0x100fe20000010882 */
[----:B------:R-:W-:Y:S01]  /*11de0*/  HMMA.16816.F32 R8, R64, R70, R8 ;  /* 0x000000464008723c */ /* 0x000fe20000001808 */
[----:B------:R-:W-:-:S02]  /*11df0*/  FFMA.FTZ R68, R174, c[0x0][0x23c], -R130 ;  /* 0x00008f00ae447a23 */ /* 0x000fc40000010882 */
[----:B------:R-:W-:-:S03]  /*11e00*/  FFMA.FTZ R85, R129, c[0x0][0x23c], -R180 ;  /* 0x00008f0081557a23 */ /* 0x000fc600000108b4 */
[----:B------:R-:W5:Y:S01]  /*11e10*/  MUFU.EX2 R59, R59 ;  /* 0x0000003b003b7308 */ /* 0x000f620000000800 */
[----:B---3--:R-:W-:Y:S01]  /*11e20*/  F2FP.PACK_AB R37, R57, R56 ;  /* 0x000000383925723e */ /* 0x008fe200000000ff */
[--C-:B------:R-:W-:Y:S02]  /*11e30*/  FFMA.FTZ R65, R54, c[0x0][0x23c], -R180.reuse ;  /* 0x00008f0036417a23 */ /* 0x100fe400000108b4 */
[--C-:B------:R-:W-:Y:S02]  /*11e40*/  FFMA.FTZ R54, R172, c[0x0][0x23c], -R180.reuse ;  /* 0x00008f00ac367a23 */ /* 0x100fe400000108b4 */
[----:B------:R-:W-:Y:S02]  /*11e50*/  FFMA.FTZ R67, R98, c[0x0][0x23c], -R180 ;  /* 0x00008f0062437a23 */ /* 0x000fe400000108b4 */
[--C-:B------:R-:W-:Y:S01]  /*11e60*/  FFMA.FTZ R66, R178, c[0x0][0x23c], -R130.reuse ;  /* 0x00008f00b2427a23 */ /* 0x100fe20000010882 */
[----:B------:R-:W-:Y:S01]  /*11e70*/  MUFU.EX2 R64, R175 ;  /* 0x000000af00407308 */ /* 0x000fe20000000800 */
[----:B------:R-:W-:-:S02]  /*11e80*/  FFMA.FTZ R71, R101, c[0x0][0x23c], -R130 ;  /* 0x00008f0065477a23 */ /* 0x000fc40000010882 */
[----:B------:R-:W-:Y:S01]  /*11e90*/  FFMA.FTZ R70, R114, c[0x0][0x23c], -R180 ;  /* 0x00008f0072467a23 */ /* 0x000fe200000108b4 */
[----:B-----5:R-:W-:-:S04]  /*11ea0*/  F2FP.PACK_AB R39, R59, R58 ;  /* 0x0000003a3b27723e */ /* 0x020fc800000000ff */
[----:B------:R-:W3:Y:S03]  /*11eb0*/  MUFU.EX2 R65, R65 ;  /* 0x0000004100417308 */ /* 0x000ee60000000800 */
[C---:B--2---:R-:W-:Y:S05]  /*11ec0*/  HMMA.16816.F32 R12, R36.reuse, R40, R12 ;  /* 0x00000028240c723c */ /* 0x044fea000000180c */
[----:B------:R-:W-:Y:S03]  /*11ed0*/  MUFU.EX2 R54, R54 ;  /* 0x0000003600367308 */ /* 0x000fe60000000800 */
[C---:B------:R-:W-:Y:S01]  /*11ee0*/  HMMA.16816.F32 R16, R36.reuse, R42, R16 ;  /* 0x0000002a2410723c */ /* 0x040fe20000001810 */
[----:B------:R-:W2:Y:S04]  /*11ef0*/  LDSM.16.MT88.4 R40, [R237+0x10000] ;  /* 0x01000000ed28783b */ /* 0x000ea80000004200 */
[----:B------:R-:W-:Y:S03]  /*11f00*/  MUFU.EX2 R67, R67 ;  /* 0x0000004300437308 */ /* 0x000fe60000000800 */
[C---:B----4-:R-:W-:Y:S05]  /*11f10*/  HMMA.16816.F32 R24, R36.reuse, R44, R24 ;  /* 0x0000002c2418723c */ /* 0x050fea0000001818 */
[----:B------:R-:W-:Y:S03]  /*11f20*/  MUFU.EX2 R66, R66 ;  /* 0x0000004200427308 */ /* 0x000fe60000000800 */
[C---:B------:R-:W-:Y:S01]  /*11f30*/  HMMA.16816.F32 R4, R36.reuse, R46, R4 ;  /* 0x0000002e2404723c */ /* 0x040fe20000001804 */
[----:B------:R-:W4:Y:S04]  /*11f40*/  LDSM.16.MT88.4 R44, [R235+0x10000] ;  /* 0x01000000eb2c783b */ /* 0x000f280000004200 */
[----:B------:R-:W5:Y:S03]  /*11f50*/  MUFU.EX2 R69, R69 ;  /* 0x0000004500457308 */ /* 0x000f660000000800 */
[C---:B-1----:R-:W-:Y:S05]  /*11f60*/  HMMA.16816.F32 R32, R36.reuse, R28, R32 ;  /* 0x0000001c2420723c */ /* 0x042fea0000001820 */
[----:B------:R-:W-:Y:S03]  /*11f70*/  MUFU.EX2 R68, R68 ;  /* 0x0000004400447308 */ /* 0x000fe60000000800 */
[C---:B------:R-:W-:Y:S01]  /*11f80*/  HMMA.16816.F32 R20, R36.reuse, R30, R20 ;  /* 0x0000001e2414723c */ /* 0x040fe20000001814 */
[----:B------:R-:W1:Y:S04]  /*11f90*/  LDSM.16.MT88.4 R28, [R234+0x10000] ;  /* 0x01000000ea1c783b */ /* 0x000e680000004200 */
[----:B------:R-:W2:Y:S03]  /*11fa0*/  MUFU.EX2 R71, R71 ;  /* 0x0000004700477308 */ /* 0x000ea60000000800 */
[C---:B------:R-:W-:Y:S05]  /*11fb0*/  HMMA.16816.F32 R60, R36.reuse, R48, R60 ;  /* 0x00000030243c723c */ /* 0x040fea000000183c */
[----:B------:R-:W-:Y:S02]  /*11fc0*/  MUFU.EX2 R70, R70 ;  /* 0x0000004600467308 */ /* 0x000fe40000000800 */
[--C-:B------:R-:W-:Y:S01]  /*11fd0*/  FFMA.FTZ R48, R168, c[0x0][0x23c], -R180.reuse ;  /* 0x00008f00a8307a23 */ /* 0x100fe200000108b4 */
[----:B------:R-:W-:Y:S01]  /*11fe0*/  HMMA.16816.F32 R8, R36, R50, R8 ;  /* 0x000000322408723c */ /* 0x000fe20000001808 */
[----:B------:R-:W-:-:S04]  /*11ff0*/  FFMA.FTZ R49, R105, c[0x0][0x23c], -R180 ;  /* 0x00008f0069317a23 */ /* 0x000fc800000108b4 */
[----:B------:R-:W-:Y:S02]  /*12000*/  MUFU.EX2 R85, R85 ;  /* 0x0000005500557308 */ /* 0x000fe40000000800 */
[----:B---3--:R-:W-:Y:S01]  /*12010*/  F2FP.PACK_AB R36, R65, R64 ;  /* 0x000000404124723e */ /* 0x008fe200000000ff */
[--C-:B------:R-:W-:Y:S01]  /*12020*/  FFMA.FTZ R50, R164, c[0x0][0x23c], -R180.reuse ;  /* 0x00008f00a4327a23 */ /* 0x100fe200000108b4 */
[----:B-----5:R-:W-:Y:S01]  /*12030*/  F2FP.PACK_AB R37, R69, R66 ;  /* 0x000000424525723e */ /* 0x020fe200000000ff */
[----:B------:R-:W-:Y:S01]  /*12040*/  FFMA.FTZ R51, R111, c[0x0][0x23c], -R180 ;  /* 0x00008f006f337a23 */ /* 0x000fe200000108b4 */
[----:B------:R-:W-:Y:S02]  /*12050*/  F2FP.PACK_AB R38, R67, R54 ;  /* 0x000000364326723e */ /* 0x000fe400000000ff */
[----:B------:R-:W-:Y:S01]  /*12060*/  MUFU.EX2 R48, R48 ;  /* 0x0000003000307308 */ /* 0x000fe20000000800 */
[----:B--2---:R-:W-:-:S07]  /*12070*/  F2FP.PACK_AB R39, R71, R68 ;  /* 0x000000444727723e */ /* 0x004fce00000000ff */
[C---:B------:R-:W-:Y:S01]  /*12080*/  HMMA.16816.F32 R12, R36.reuse, R40, R12 ;  /* 0x00000028240c723c */ /* 0x040fe2000000180c */
[----:B------:R-:W2:Y:S07]  /*12090*/  MUFU.EX2 R49, R49 ;  /* 0x0000003100317308 */ /* 0x000eae0000000800 */
[C---:B------:R-:W-:Y:S01]  /*120a0*/  HMMA.16816.F32 R16, R36.reuse, R42, R16 ;  /* 0x0000002a2410723c */ /* 0x040fe20000001810 */
[----:B------:R-:W3:Y:S01]  /*120b0*/  LDSM.16.MT88.4 R40, [R233+0x10000] ;  /* 0x01000000e928783b */ /* 0x000ee20000004200 */
[----:B------:R-:W-:Y:S06]  /*120c0*/  MUFU.EX2 R50, R50 ;  /* 0x0000003200327308 */ /* 0x000fec0000000800 */
[C---:B----4-:R-:W-:Y:S02]  /*120d0*/  HMMA.16816.F32 R24, R36.reuse, R44, R24 ;  /* 0x0000002c2418723c */ /* 0x050fe40000001818 */
[----:B------:R-:W4:Y:S06]  /*120e0*/  MUFU.EX2 R51, R51 ;  /* 0x0000003300337308 */ /* 0x000f2c0000000800 */
[C---:B------:R-:W-:Y:S01]  /*120f0*/  HMMA.16816.F32 R4, R36.reuse, R46, R4 ;  /* 0x0000002e2404723c */ /* 0x040fe20000001804 */
[----:B------:R-:W5:Y:S01]  /*12100*/  LDSM.16.MT88.4 R44, [R237+0x10800] ;  /* 0x01080000ed2c783b */ /* 0x000f620000004200 */
[----:B------:R-:W-:Y:S06]  /*12110*/  MUFU.EX2 R3, R121 ;  /* 0x0000007900037308 */ /* 0x000fec0000000800 */
[C---:B-1----:R-:W-:Y:S02]  /*12120*/  HMMA.16816.F32 R32, R36.reuse, R28, R32 ;  /* 0x0000001c2420723c */ /* 0x042fe40000001820 */
[----:B------:R-:W-:Y:S06]  /*12130*/  MUFU.EX2 R74, R74 ;  /* 0x0000004a004a7308 */ /* 0x000fec0000000800 */
[C---:B------:R-:W-:Y:S01]  /*12140*/  HMMA.16816.F32 R20, R36.reuse, R30, R20 ;  /* 0x0000001e2414723c */ /* 0x040fe20000001814 */
[----:B------:R-:W1:Y:S01]  /*12150*/  LDSM.16.MT88.4 R28, [R235+0x10800] ;  /* 0x01080000eb1c783b */ /* 0x000e620000004200 */
[----:B------:R-:W-:Y:S06]  /*12160*/  MUFU.EX2 R76, R76 ;  /* 0x0000004c004c7308 */ /* 0x000fec0000000800 */
[C---:B---3--:R-:W-:Y:S07]  /*12170*/  HMMA.16816.F32 R60, R36.reuse, R40, R60 ;  /* 0x00000028243c723c */ /* 0x048fee000000183c */
[----:B--2---:R-:W-:Y:S01]  /*12180*/  F2FP.PACK_AB R40, R49, R48 ;  /* 0x000000303128723e */ /* 0x004fe200000000ff */
[----:B------:R-:W-:Y:S01]  /*12190*/  HMMA.16816.F32 R8, R36, R42, R8 ;  /* 0x0000002a2408723c */ /* 0x000fe20000001808 */
[----:B------:R-:W-:Y:S01]  /*121a0*/  F2FP.PACK_AB R41, R77, R2 ;  /* 0x000000024d29723e */ /* 0x000fe200000000ff */
[----:B------:R-:W2:Y:S05]  /*121b0*/  LDSM.16.MT88.4 R36, [R234+0x10800] ;  /* 0x01080000ea24783b */ /* 0x000eaa0000004200 */
[----:B----4-:R-:W-:-:S02]  /*121c0*/  F2FP.PACK_AB R42, R51, R50 ;  /* 0x00000032332a723e */ /* 0x010fc400000000ff */
[----:B------:R-:W-:-:S07]  /*121d0*/  F2FP.PACK_AB R43, R79, R0 ;  /* 0x000000004f2b723e */ /* 0x000fce00000000ff */
[C---:B-----5:R-:W-:Y:S07]  /*121e0*/  HMMA.16816.F32 R12, R40.reuse, R44, R12 ;  /* 0x0000002c280c723c */ /* 0x060fee000000180c */
[----:B------:R-:W-:Y:S01]  /*121f0*/  FADD.FTZ R45, R147, R138 ;  /* 0x0000008a932d7221 */ /* 0x000fe20000010000 */
[----:B------:R-:W-:Y:S01]  /*12200*/  HMMA.16816.F32 R16, R40, R46, R16 ;  /* 0x0000002e2810723c */ /* 0x000fe20000001810 */
[----:B------:R-:W-:Y:S02]  /*12210*/  LDSM.16.MT88.4 R136, [R235+0x11800] ;  /* 0x01180000eb88783b */ /* 0x000fe40000004200 */
[----:B------:R-:W-:-:S04]  /*12220*/  FADD.FTZ R45, R144, R45 ;  /* 0x0000002d902d7221 */ /* 0x000fc80000010000 */
[----:B------:R-:W-:Y:S01]  /*12230*/  FADD.FTZ R146, R146, R45 ;  /* 0x0000002d92927221 */ /* 0x000fe20000010000 */
[----:B-1----:R-:W-:Y:S01]  /*12240*/  HMMA.16816.F32 R24, R40, R28, R24 ;  /* 0x0000001c2818723c */ /* 0x002fe20000001818 */
[----:B------:R-:W1:Y:S02]  /*12250*/  LDSM.16.MT88.4 R44, [R233+0x10800] ;  /* 0x01080000e92c783b */ /* 0x000e640000004200 */
[----:B------:R-:W-:-:S04]  /*12260*/  FADD.FTZ R149, R149, R146 ;  /* 0x0000009295957221 */ /* 0x000fc80000010000 */
[----:B------:R-:W-:Y:S01]  /*12270*/  FADD.FTZ R152, R152, R149 ;  /* 0x0000009598987221 */ /* 0x000fe20000010000 */
[----:B------:R-:W-:Y:S01]  /*12280*/  HMMA.16816.F32 R4, R40, R30, R4 ;  /* 0x0000001e2804723c */ /* 0x000fe20000001804 */
[----:B------:R-:W3:Y:S02]  /*12290*/  LDSM.16.MT88.4 R28, [R237+0x11000] ;  /* 0x01100000ed1c783b */ /* 0x000ee40000004200 */
[----:B------:R-:W-:-:S04]  /*122a0*/  FADD.FTZ R153, R153, R152 ;  /* 0x0000009899997221 */ /* 0x000fc80000010000 */
[----:B------:R-:W-:Y:S01]  /*122b0*/  FADD.FTZ R78, R154, R153 ;  /* 0x000000999a4e7221 */ /* 0x000fe20000010000 */
[C---:B--2---:R-:W-:Y:S03]  /*122c0*/  HMMA.16816.F32 R32, R40.reuse, R36, R32 ;  /* 0x000000242820723c */ /* 0x044fe60000001820 */
[----:B------:R-:W-:Y:S02]  /*122d0*/  FADD.FTZ R78, R53, R78 ;  /* 0x0000004e354e7221 */ /* 0x000fe40000010000 */
[----:B------:R-:W2:Y:S02]  /*122e0*/  MUFU.EX2 R53, R131 ;  /* 0x0000008300357308 */ /* 0x000ea40000000800 */
[----:B------:R-:W-:Y:S01]  /*122f0*/  FADD.FTZ R37, R163, R160 ;  /* 0x000000a0a3257221 */ /* 0x000fe20000010000 */
[----:B------:R-:W-:Y:S01]  /*12300*/  HMMA.16816.F32 R20, R40, R38, R20 ;  /* 0x000000262814723c */ /* 0x000fe20000001814 */
[----:B------:R-:W-:-:S02]  /*12310*/  FADD.FTZ R55, R55, R78 ;  /* 0x0000004e37377221 */ /* 0x000fc40000010000 */
[----:B------:R-:W-:Y:S02]  /*12320*/  FADD.FTZ R37, R188, R37 ;  /* 0x00000025bc257221 */ /* 0x000fe40000010000 */
[----:B------:R-:W-:Y:S02]  /*12330*/  FFMA.FTZ R78, R127, c[0x0][0x23c], -R130 ;  /* 0x00008f007f4e7a23 */ /* 0x000fe40000010882 */
[----:B------:R-:W-:Y:S02]  /*12340*/  FADD.FTZ R162, R162, R55 ;  /* 0x00000037a2a27221 */ /* 0x000fe40000010000 */
[----:B------:R-:W-:Y:S01]  /*12350*/  FADD.FTZ R98, R190, R37 ;  /* 0x00000025be627221 */ /* 0x000fe20000010000 */
[----:B------:R-:W-:Y:S01]  /*12360*/  MUFU.EX2 R55, R126 ;  /* 0x0000007e00377308 */ /* 0x000fe20000000800 */
[----:B------:R-:W-:Y:S01]  /*12370*/  FADD.FTZ R87, R159, R162 ;  /* 0x000000a29f577221 */ /* 0x000fe20000010000 */
[----:B------:R-:W4:Y:S01]  /*12380*/  LDSM.16.MT88.4 R36, [R235+0x11000] ;  /* 0x01100000eb24783b */ /* 0x000f220000004200 */
[----:B------:R-:W-:-:S02]  /*12390*/  FADD.FTZ R98, R193, R98 ;  /* 0x00000062c1627221 */ /* 0x000fc40000010000 */
[----:B------:R-:W-:Y:S01]  /*123a0*/  FADD.FTZ R87, R186, R87 ;  /* 0x00000057ba577221 */ /* 0x000fe20000010000 */
[----:B------:R-:W-:Y:S01]  /*123b0*/  LDSM.16.MT88.4 R156, [R237+0x11800] ;  /* 0x01180000ed9c783b */ /* 0x000fe20000004200 */
[C---:B-1----:R-:W-:Y:S01]  /*123c0*/  HMMA.16816.F32 R60, R40.reuse, R44, R60 ;  /* 0x0000002c283c723c */ /* 0x042fe2000000183c */
[----:B------:R-:W1:Y:S01]  /*123d0*/  MUFU.EX2 R78, R78 ;  /* 0x0000004e004e7308 */ /* 0x000e620000000800 */
[----:B------:R-:W-:Y:S02]  /*123e0*/  FADD.FTZ R187, R187, R98 ;  /* 0x00000062bbbb7221 */ /* 0x000fe40000010000 */
[----:B------:R-:W-:Y:S02]  /*123f0*/  FFMA.FTZ R98, R113, c[0x0][0x23c], -R180 ;  /* 0x00008f0071627a23 */ /* 0x000fe400000108b4 */
[----:B------:R-:W-:Y:S01]  /*12400*/  FADD.FTZ R196, R196, R187 ;  /* 0x000000bbc4c47221 */ /* 0x000fe20000010000 */
[----:B--2---:R-:W-:Y:S01]  /*12410*/  F2FP.PACK_AB R45, R53, R76 ;  /* 0x0000004c352d723e */ /* 0x004fe200000000ff */
[----:B------:R-:W-:Y:S01]  /*12420*/  FADD.FTZ R44, R192, R87 ;  /* 0x00000057c02c7221 */ /* 0x000fe20000010000 */
[----:B------:R-:W-:Y:S01]  /*12430*/  HMMA.16816.F32 R8, R40, R46, R8 ;  /* 0x0000002e2808723c */ /* 0x000fe20000001808 */
[----:B------:R-:W-:Y:S01]  /*12440*/  FADD.FTZ R189, R189, R196 ;  /* 0x000000c4bdbd7221 */ /* 0x000fe20000010000 */
[----:B------:R-:W2:Y:S01]  /*12450*/  LDSM.16.MT88.4 R40, [R234+0x11000] ;  /* 0x01100000ea28783b */ /* 0x000ea20000004200 */
[----:B------:R-:W-:Y:S01]  /*12460*/  FADD.FTZ R44, R195, R44 ;  /* 0x0000002cc32c7221 */ /* 0x000fe20000010000 */
[----:B------:R-:W-:Y:S01]  /*12470*/  MUFU.EX2 R98, R98 ;  /* 0x0000006200627308 */ /* 0x000fe20000000800 */
[----:B------:R-:W-:-:S02]  /*12480*/  FADD.FTZ R198, R198, R189 ;  /* 0x000000bdc6c67221 */ /* 0x000fc40000010000 */
[----:B------:R-:W-:Y:S01]  /*12490*/  FADD.FTZ R191, R191, R44 ;  /* 0x0000002cbfbf7221 */ /* 0x000fe20000010000 */
[----:B------:R-:W-:Y:S01]  /*124a0*/  F2FP.PACK_AB R44, R85, R70 ;  /* 0x00000046552c723e */ /* 0x000fe200000000ff */
[----:B------:R-:W-:Y:S01]  /*124b0*/  FFMA.FTZ R87, R120, c[0x0][0x23c], -R180 ;  /* 0x00008f0078577a23 */ /* 0x000fe200000108b4 */
[----:B------:R-:W-:Y:S01]  /*124c0*/  F2FP.PACK_AB R46, R74, R3 ;  /* 0x000000034a2e723e */ /* 0x000fe200000000ff */
[----:B------:R-:W-:Y:S01]  /*124d0*/  FADD.FTZ R194, R194, R191 ;  /* 0x000000bfc2c27221 */ /* 0x000fe20000010000 */
[----:B-1----:R-:W-:-:S03]  /*124e0*/  F2FP.PACK_AB R47, R78, R55 ;  /* 0x000000374e2f723e */ /* 0x002fc600000000ff */
[----:B------:R-:W-:Y:S01]  /*124f0*/  FADD.FTZ R197, R197, R194 ;  /* 0x000000c2c5c57221 */ /* 0x000fe20000010000 */
[----:B------:R-:W1:Y:S03]  /*12500*/  MUFU.EX2 R87, R87 ;  /* 0x0000005700577308 */ /* 0x000e660000000800 */
[----:B---3--:R-:W-:Y:S01]  /*12510*/  HMMA.16816.F32 R12, R44, R28, R12 ;  /* 0x0000001c2c0c723c */ /* 0x008fe2000000180c */
[----:B------:R-:W-:-:S06]  /*12520*/  FADD.FTZ R202, R202, R197 ;  /* 0x000000c5caca7221 */ /* 0x000fcc0000010000 */
[----:B------:R-:W-:Y:S01]  /*12530*/  FADD.FTZ R29, R91, R198 ;  /* 0x000000c65b1d7221 */ /* 0x000fe20000010000 */
[C---:B----4-:R-:W-:Y:S01]  /*12540*/  HMMA.16816.F32 R24, R44.reuse, R36, R24 ;  /* 0x000000242c18723c */ /* 0x050fe20000001818 */
[----:B------:R-:W-:Y:S02]  /*12550*/  FADD.FTZ R91, R199, R202 ;  /* 0x000000cac75b7221 */ /* 0x000fe40000010000 */
[----:B------:R-:W-:Y:S02]  /*12560*/  FADD.FTZ R29, R206, R29 ;  /* 0x0000001dce1d7221 */ /* 0x000fe40000010000 */
[----:B------:R-:W-:Y:S01]  /*12570*/  FADD.FTZ R91, R204, R91 ;  /* 0x0000005bcc5b7221 */ /* 0x000fe20000010000 */
[----:B-1----:R-:W-:Y:S01]  /*12580*/  F2FP.PACK_AB R148, R98, R87 ;  /* 0x000000576294723e */ /* 0x002fe200000000ff */
[----:B------:R-:W-:Y:S01]  /*12590*/  FADD.FTZ R84, R84, R29 ;  /* 0x0000001d54547221 */ /* 0x000fe20000010000 */
[----:B------:R-:W-:Y:S01]  /*125a0*/  HMMA.16816.F32 R4, R44, R38, R4 ;  /* 0x000000262c04723c */ /* 0x000fe20000001804 */
[----:B------:R-:W-:-:S02]  /*125b0*/  FADD.FTZ R94, R94, R91 ;  /* 0x0000005b5e5e7221 */ /* 0x000fc40000010000 */
[----:B------:R-:W-:Y:S02]  /*125c0*/  FADD.FTZ R89, R89, R84 ;  /* 0x0000005459597221 */ /* 0x000fe40000010000 */
[----:B------:R-:W-:Y:S01]  /*125d0*/  FADD.FTZ R203, R203, R94 ;  /* 0x0000005ecbcb7221 */ /* 0x000fe20000010000 */
[----:B------:R-:W-:Y:S01]  /*125e0*/  MUFU.EX2 R84, R116 ;  /* 0x0000007400547308 */ /* 0x000fe20000000800 */
[----:B------:R-:W-:Y:S01]  /*125f0*/  FADD.FTZ R36, R88, R89 ;  /* 0x0000005958247221 */ /* 0x000fe20000010000 */
[----:B--2---:R-:W-:Y:S01]  /*12600*/  HMMA.16816.F32 R32, R44, R40, R32 ;  /* 0x000000282c20723c */ /* 0x004fe20000001820 */
[----:B------:R-:W-:Y:S02]  /*12610*/  FADD.FTZ R96, R96, R203 ;  /* 0x000000cb60607221 */ /* 0x000fe40000010000 */
[----:B------:R-:W-:Y:S02]  /*12620*/  FADD.FTZ R36, R95, R36 ;  /* 0x000000245f247221 */ /* 0x000fe40000010000 */
[----:B------:R-:W-:-:S02]  /*12630*/  FADD.FTZ R99, R99, R96 ;  /* 0x0000006063637221 */ /* 0x000fc40000010000 */
[----:B------:R-:W-:Y:S01]  /*12640*/  FADD.FTZ R39, R97, R36 ;  /* 0x0000002461277221 */ /* 0x000fe20000010000 */
[C---:B------:R-:W-:Y:S01]  /*12650*/  HMMA.16816.F32 R16, R44.reuse, R30, R16 ;  /* 0x0000001e2c10723c */ /* 0x040fe20000001810 */
[----:B------:R-:W-:Y:S01]  /*12660*/  FADD.FTZ R100, R100, R99 ;  /* 0x0000006364647221 */ /* 0x000fe20000010000 */
[----:B------:R-:W1:Y:S01]  /*12670*/  LDSM.16.MT88.4 R28, [R233+0x11000] ;  /* 0x01100000e91c783b */ /* 0x000e620000004200 */
[----:B------:R-:W-:Y:S01]  /*12680*/  FADD.FTZ R39, R90, R39 ;  /* 0x000000275a277221 */ /* 0x000fe20000010000 */
[----:B------:R-:W-:Y:S01]  /*12690*/  MUFU.EX2 R36, R122 ;  /* 0x0000007a00247308 */ /* 0x000fe20000000800 */
[----:B------:R-:W-:Y:S02]  /*126a0*/  FADD.FTZ R205, R205, R100 ;  /* 0x00000064cdcd7221 */ /* 0x000fe40000010000 */
[----:B------:R-:W-:Y:S01]  /*126b0*/  FADD.FTZ R102, R102, R39 ;  /* 0x0000002766667221 */ /* 0x000fe20000010000 */
[----:B------:R-:W-:Y:S01]  /*126c0*/  HMMA.16816.F32 R20, R44, R42, R20 ;  /* 0x0000002a2c14723c */ /* 0x000fe20000001814 */
[----:B------:R-:W-:-:S02]  /*126d0*/  FADD.FTZ R92, R92, R205 ;  /* 0x000000cd5c5c7221 */ /* 0x000fc40000010000 */
[----:B------:R-:W-:Y:S01]  /*126e0*/  FADD.FTZ R102, R93, R102 ;  /* 0x000000665d667221 */ /* 0x000fe20000010000 */
[----:B------:R-:W2:Y:S01]  /*126f0*/  MUFU.EX2 R39, R123 ;  /* 0x0000007b00277308 */ /* 0x000ea20000000800 */
[----:B------:R-:W-:Y:S02]  /*12700*/  FADD.FTZ R207, R207, R92 ;  /* 0x0000005ccfcf7221 */ /* 0x000fe40000010000 */
[----:B------:R-:W-:Y:S02]  /*12710*/  FADD.FTZ R103, R103, R102 ;  /* 0x0000006667677221 */ /* 0x000fe40000010000 */
[----:B------:R-:W-:Y:S02]  /*12720*/  FADD.FTZ R80, R80, R207 ;  /* 0x000000cf50507221 */ /* 0x000fe40000010000 */
[----:B------:R-:W-:Y:S02]  /*12730*/  FADD.FTZ R103, R104, R103 ;  /* 0x0000006768677221 */ /* 0x000fe40000010000 */
[----:B------:R-:W-:-:S02]  /*12740*/  FADD.FTZ R81, R81, R80 ;  /* 0x0000005051517221 */ /* 0x000fc40000010000 */
[----:B------:R-:W-:Y:S02]  /*12750*/  FADD.FTZ R106, R106, R103 ;  /* 0x000000676a6a7221 */ /* 0x000fe40000010000 */
[----:B------:R-:W-:Y:S02]  /*12760*/  FADD.FTZ R82, R82, R81 ;  /* 0x0000005152527221 */ /* 0x000fe40000010000 */
[----:B------:R-:W-:Y:S01]  /*12770*/  FADD.FTZ R107, R107, R106 ;  /* 0x0000006a6b6b7221 */ /* 0x000fe20000010000 */
[----:B--2---:R-:W-:Y:S01]  /*12780*/  F2FP.PACK_AB R149, R39, R36 ;  /* 0x000000242795723e */ /* 0x004fe200000000ff */
[----:B------:R-:W-:Y:S02]  /*12790*/  FADD.FTZ R83, R83, R82 ;  /* 0x0000005253537221 */ /* 0x000fe40000010000 */
[----:B------:R-:W-:Y:S02]  /*127a0*/  FADD.FTZ R86, R86, R107 ;  /* 0x0000006b56567221 */ /* 0x000fe40000010000 */
[----:B------:R-:W-:-:S02]  /*127b0*/  FADD.FTZ R52, R52, R83 ;  /* 0x0000005334347221 */ /* 0x000fc40000010000 */
[----:B------:R-:W-:Y:S02]  /*127c0*/  FADD.FTZ R109, R109, R86 ;  /* 0x000000566d6d7221 */ /* 0x000fe40000010000 */
[----:B------:R-:W-:Y:S02]  /*127d0*/  FADD.FTZ R73, R73, R52 ;  /* 0x0000003449497221 */ /* 0x000fe40000010000 */
[----:B------:R-:W-:Y:S02]  /*127e0*/  FADD.FTZ R56, R56, R109 ;  /* 0x0000006d38387221 */ /* 0x000fe40000010000 */
[----:B------:R-:W-:Y:S01]  /*127f0*/  FADD.FTZ R72, R72, R73 ;  /* 0x0000004948487221 */ /* 0x000fe20000010000 */
[----:B-1----:R-:W-:Y:S01]  /*12800*/  HMMA.16816.F32 R60, R44, R28, R60 ;  /* 0x0000001c2c3c723c */ /* 0x002fe2000000183c */
[----:B------:R-:W-:Y:S02]  /*12810*/  FADD.FTZ R57, R57, R56 ;  /* 0x0000003839397221 */ /* 0x000fe40000010000 */
[----:B------:R-:W-:-:S02]  /*12820*/  FADD.FTZ R75, R75, R72 ;  /* 0x000000484b4b7221 */ /* 0x000fc40000010000 */
[----:B------:R-:W-:Y:S02]  /*12830*/  FADD.FTZ R58, R58, R57 ;  /* 0x000000393a3a7221 */ /* 0x000fe40000010000 */
[----:B------:R-:W-:Y:S01]  /*12840*/  FFMA.FTZ R37, R117, c[0x0][0x23c], -R180 ;  /* 0x00008f0075257a23 */ /* 0x000fe200000108b4 */
[----:B------:R-:W-:Y:S01]  /*12850*/  HMMA.16816.F32 R8, R44, R30, R8 ;  /* 0x0000001e2c08723c */ /* 0x000fe20000001808 */
[--C-:B------:R-:W-:Y:S02]  /*12860*/  FFMA.FTZ R38, R118, c[0x0][0x23c], -R130.reuse ;  /* 0x00008f0076267a23 */ /* 0x100fe40000010882 */
[----:B------:R-:W-:Y:S02]  /*12870*/  FFMA.FTZ R41, R119, c[0x0][0x23c], -R130 ;  /* 0x00008f0077297a23 */ /* 0x000fe40000010882 */
[----:B------:R-:W-:Y:S01]  /*12880*/  FADD.FTZ R59, R59, R58 ;  /* 0x0000003a3b3b7221 */ /* 0x000fe20000010000 */
[----:B------:R-:W1:Y:S01]  /*12890*/  MUFU.EX2 R37, R37 ;  /* 0x0000002500257308 */ /* 0x000e620000000800 */
[----:B------:R-:W-:-:S02]  /*128a0*/  FADD.FTZ R64, R64, R75 ;  /* 0x0000004b40407221 */ /* 0x000fc40000010000 */
[----:B------:R-:W-:Y:S02]  /*128b0*/  FADD.FTZ R66, R66, R59 ;  /* 0x0000003b42427221 */ /* 0x000fe40000010000 */
        /* <DEDUP_REMOVED lines=21> */
[C---:B------:R-:W-:Y:S01]  /*12a10*/  HMMA.16816.F32 R160, R148.reuse, R156, R12 ;  /* 0x0000009c94a0723c */ /* 0x040fe2000000180c */
[----:B------:R-:W1:Y:S01]  /*12a20*/  LDSM.16.MT88.4 R12, [R233+0x11800] ;  /* 0x01180000e90c783b */ /* 0x000e620000004200 */
[----:B------:R-:W-:Y:S02]  /*12a30*/  FADD.FTZ R2, R53, R2 ;  /* 0x0000000235027221 */ /* 0x000fe40000010000 */
[----:B------:R-:W-:Y:S01]  /*12a40*/  FADD.FTZ R3, R3, R0 ;  /* 0x0000000003037221 */ /* 0x000fe20000010000 */
[----:B------:R-:W-:Y:S01]  /*12a50*/  MOV R0, R182 ;  /* 0x000000b600007202 */ /* 0x000fe20000000f00 */
        /* <DEDUP_REMOVED lines=13> */
[----:B------:R-:W-:-:S03]  /*12b30*/  FADD.FTZ R3, R41, R38 ;  /* 0x0000002629037221 */ /* 0x000fc60000010000 */
[----:B------:R2:W-:Y:S04]  /*12b40*/  STL [R1+0x4], R2 ;  /* 0x0000040201007387 */ /* 0x0005e80000100800 */
[----:B------:R3:W-:Y:S01]  /*12b50*/  STL [R1], R3 ;  /* 0x0000000301007387 */ /* 0x0007e20000100800 */
[C---:B------:R-:W-:Y:S08]  /*12b60*/  HMMA.16816.F32 R136, R148.reuse, R138, R4 ;  /* 0x0000008a9488723c */ /* 0x040ff00000001804 */
[C---:B------:R-:W-:Y:S08]  /*12b70*/  HMMA.16816.F32 R140, R148.reuse, R142, R20 ;  /* 0x0000008e948c723c */ /* 0x040ff00000001814 */
[----:B-1----:R-:W-:Y:S01]  /*12b80*/  HMMA.16816.F32 R144, R148, R12, R60 ;  /* 0x0000000c9490723c */ /* 0x002fe2000000183c */
[----:B--2---:R-:W-:-:S07]  /*12b90*/  MOV R2, R183 ;  /* 0x000000b700027202 */ /* 0x004fce0000000f00 */
[----:B------:R-:W-:Y:S08]  /*12ba0*/  HMMA.16816.F32 R148, R148, R14, R8 ;  /* 0x0000000e9494723c */ /* 0x000ff00000001808 */
.L_x_765:
[----:B---3--:R-:W-:-:S06]  /*12bb0*/  UISETP.GE.AND UP0, UPT, UR17, 0x1, UPT ;  /* 0x000000011100788c */ /* 0x008fcc000bf06270 */
[----:B------:R-:W-:-:S13]  /*12bc0*/  PLOP3.LUT P0, PT, PT, PT, UP0, 0x80, 0x0 ;  /* 0x000000000000781c */ /* 0x000fda0003f0f008 */
[----:B------:R-:W-:Y:S05]  /*12bd0*/  @!P0 BRA `(.L_x_773) ;  /* 0x000062f000008947 */ /* 0x000fea0003800000 */
[----:B------:R-:W-:Y:S01]  /*12be0*/  IMAD.MOV.U32 R250, RZ, RZ, c[0x0][0x1a0] ;  /* 0x00006800fffa7624 */ /* 0x000fe200078e00ff */
[----:B--2---:R-:W-:Y:S01]  /*12bf0*/  MOV R3, R0 ;  /* 0x0000000000037202 */ /* 0x004fe20000000f00 */
[----:B------:R-:W-:Y:S01]  /*12c00*/  IMAD.MOV.U32 R165, RZ, RZ, R2 ;  /* 0x000000ffffa57224 */ /* 0x000fe200078e0002 */
[----:B------:R-:W-:Y:S01]  /*12c10*/  ULDC.64 UR6, c[0x0][0x198] ;  /* 0x0000660000067ab9 */ /* 0x000fe20000000a00 */
[----:B------:R-:W-:Y:S01]  /*12c20*/  IMAD.MOV.U32 R245, RZ, RZ, c[0x0][0x1a4] ;  /* 0x00006900fff57624 */ /* 0x000fe200078e00ff */
[----:B------:R-:W-:Y:S01]  /*12c30*/  LEA R249, -R250, RZ, 0x8 ;  /* 0x000000fffaf97211 */ /* 0x000fe200078e41ff */
[----:B------:R-:W-:Y:S02]  /*12c40*/  ULDC.64 UR8, c[0x0][0x1a0] ;  /* 0x0000680000087ab9 */ /* 0x000fe40000000a00 */
[----:B------:R-:W-:Y:S01]  /*12c50*/  ULDC.64 UR4, c[0x0][0x1a0] ;  /* 0x0000680000047ab9 */ /* 0x000fe20000000a00 */
[----:B------:R-:W-:Y:S02]  /*12c60*/  SHF.R.S32.HI R248, RZ, 0x1f, R249 ;  /* 0x0000001ffff87819 */ /* 0x000fe400000114f9 */
.L_x_777:
[----:B------:R-:W-:Y:S04]  /*12c70*/  DEPBAR.LE SB0, 0x0 ;  /* 0x000080000000791a */ /* 0x000fe80000000000 */
[----:B------:R-:W-:Y:S01]  /*12c80*/  BAR.SYNC.DEFER_BLOCKING 0x0 ;  /* 0x0000000000007b1d */ /* 0x000fe20000010000 */
[----:B------:R-:W-:Y:S01]  /*12c90*/  PLOP3.LUT P0, PT, PT, PT, UP5, 0x80, 0x0 ;  /* 0x000000000000781c */ /* 0x000fe20003f0f058 */
[----:B------:R-:W-:Y:S01]  /*12ca0*/  IMAD.MOV.U32 R56, RZ, RZ, R249 ;  /* 0x000000ffff387224 */ /* 0x000fe200078e00f9 */
[----:B------:R-:W-:Y:S03]  /*12cb0*/  MOV R57, R248 ;  /* 0x000000f800397202 */ /* 0x000fe60000000f00 */
[----:B------:R-:W-:Y:S02]  /*12cc0*/  UMOV UR15, UR4 ;  /* 0x00000004000f7c82 */ /* 0x000fe40008000000 */
[----:B------:R-:W-:Y:S06]  /*12cd0*/  UMOV UR12, UR5 ;  /* 0x00000005000c7c82 */ /* 0x000fec0008000000 */
[----:B------:R-:W-:-:S05]  /*12ce0*/  @!P0 BRA `(.L_x_774) ;  /* 0x0000054000008947 */ /* 0x000fca0003800000 */
[----:B------:R-:W-:Y:S01]  /*12cf0*/  USHF.L.U32 UR28, UR17, 0x8, URZ ;  /* 0x00000008111c7899 */ /* 0x000fe2000800063f */
[----:B------:R-:W-:Y:S01]  /*12d00*/  IABS R0, c[0x0][0x2d0] ;  /* 0x0000b40000007a13 */ /* 0x000fe20000000000 */
[----:B------:R-:W-:Y:S02]  /*12d10*/  UMOV UR30, URZ ;  /* 0x0000003f001e7c82 */ /* 0x000fe40008000000 */
[----:B------:R-:W-:Y:S01]  /*12d20*/  UIADD3 UR15, UR28, -0x100, URZ ;  /* 0xffffff001c0f7890 */ /* 0x000fe2000fffe03f */
[----:B------:R1:W2:Y:S01]  /*12d30*/  R2UR UR12, R0 ;  /* 0x00000000000c73c2 */ /* 0x0002a200000e0000 */
[----:B------:R-:W-:Y:S04]  /*12d40*/  IMAD.U32 R5, RZ, RZ, UR28 ;  /* 0x0000001cff057e24 */ /* 0x000fe8000f8e00ff */
[----:B------:R-:W-:Y:S05]  /*12d50*/  IMAD.U32 R4, RZ, RZ, UR15 ;  /* 0x0000000fff047e24 */ /* 0x000fea000f8e00ff */
[----:B-1----:R-:W-:Y:S01]  /*12d60*/  IABS R0, R4 ;  /* 0x0000000400007213 */ /* 0x002fe20000000000 */
[----:B--2---:R-:W1:Y:S03]  /*12d70*/  I2F.RP R8, UR12 ;  /* 0x0000000c00087d06 */ /* 0x004e660008209400 */
[----:B------:R-:W2:Y:S07]  /*12d80*/  R2UR UR25, R0 ;  /* 0x00000000001973c2 */ /* 0x000eae00000e0000 */
[----:B-1----:R-:W1:Y:S02]  /*12d90*/  MUFU.RCP R2, R8 ;  /* 0x0000000800027308 */ /* 0x002e640000001000 */
[----:B-1----:R-:W-:Y:S02]  /*12da0*/  IADD3 R7, R2, 0xffffffe, RZ ;  /* 0x0ffffffe02077810 */ /* 0x002fe40007ffe0ff */
[----:B------:R-:W-:Y:S06]  /*12db0*/  IABS R2, R5 ;  /* 0x0000000500027213 */ /* 0x000fec0000000000 */
[----:B------:R-:W1:Y:S01]  /*12dc0*/  F2I.FTZ.U32.TRUNC.NTZ R6, R7 ;  /* 0x0000000700067305 */ /* 0x000e62000021f000 */
[----:B------:R-:W3:Y:S08]  /*12dd0*/  R2UR UR27, R2 ;  /* 0x00000000021b73c2 */ /* 0x000ef000000e0000 */
[----:B-1----:R-:W1:Y:S02]  /*12de0*/  R2UR UR31, R6 ;  /* 0x00000000061f73c2 */ /* 0x002e6400000e0000 */
[----:B-1----:R-:W-:Y:S04]  /*12df0*/  UIADD3 UR24, URZ, -UR31, URZ ;  /* 0x8000001f3f187290 */ /* 0x002fe8000fffe03f */
[----:B------:R-:W-:Y:S04]  /*12e00*/  UIMAD UR24, UR24, UR12, URZ ;  /* 0x0000000c181872a4 */ /* 0x000fe8000f8e023f */
[----:B------:R-:W-:Y:S04]  /*12e10*/  UIMAD.WIDE.U32 UR30, UR31, UR24, UR30 ;  /* 0x000000181f1e72a5 */ /* 0x000fe8000f8e001e */
[----:B---3--:R-:W-:Y:S02]  /*12e20*/  UIMAD.WIDE.U32 UR34, UR31, UR27, URZ ;  /* 0x0000001b1f2272a5 */ /* 0x008fe4000f8e003f */
[----:B--2---:R-:W-:Y:S05]  /*12e30*/  UIMAD.WIDE.U32 UR32, UR31, UR25, URZ ;  /* 0x000000191f2072a5 */ /* 0x004fea000f8e003f */
[----:B------:R-:W-:Y:S02]  /*12e40*/  UMOV UR31, UR35 ;  /* 0x00000023001f7c82 */ /* 0x000fe40008000000 */
[----:B------:R-:W-:Y:S02]  /*12e50*/  UMOV UR29, UR33 ;  /* 0x00000021001d7c82 */ /* 0x000fe40008000000 */
[----:B------:R-:W-:Y:S02]  /*12e60*/  UIADD3 UR26, -UR31, URZ, URZ ;  /* 0x0000003f1f1a7290 */ /* 0x000fe4000fffe13f */
[----:B------:R-:W-:Y:S02]  /*12e70*/  UIADD3 UR24, -UR29, URZ, URZ ;  /* 0x0000003f1d187290 */ /* 0x000fe4000fffe13f */
[----:B------:R-:W-:Y:S02]  /*12e80*/  UIMAD UR27, UR12, UR26, UR27 ;  /* 0x0000001a0c1b72a4 */ /* 0x000fe4000f8e021b */
[----:B------:R-:W-:Y:S02]  /*12e90*/  UIMAD UR25, UR12, UR24, UR25 ;  /* 0x000000180c1972a4 */ /* 0x000fe4000f8e0219 */
[----:B------:R-:W-:Y:S02]  /*12ea0*/  UISETP.GT.U32.AND UP2, UPT, UR12, UR27, UPT ;  /* 0x0000001b0c00728c */ /* 0x000fe4000bf44070 */
[----:B------:R-:W-:Y:S02]  /*12eb0*/  UISETP.GT.U32.AND UP0, UPT, UR12, UR25, UPT ;  /* 0x000000190c00728c */ /* 0x000fe4000bf04070 */
[----:B------:R-:W-:Y:S02]  /*12ec0*/  ULDC UR24, c[0x0][0x2d0] ;  /* 0x0000b40000187ab9 */ /* 0x000fe40000000800 */
[----:B------:R-:W-:Y:S02]  /*12ed0*/  ULOP3.LUT UR28, UR28, UR24, URZ, 0x3c, !UPT ;  /* 0x000000181c1c7292 */ /* 0x000fe4000f8e3c3f */
[----:B------:R-:W-:Y:S02]  /*12ee0*/  ULOP3.LUT UR15, UR15, UR24, URZ, 0x3c, !UPT ;  /* 0x000000180f0f7292 */ /* 0x000fe4000f8e3c3f */
[----:B------:R-:W-:Y:S02]  /*12ef0*/  UISETP.GE.AND UP1, UPT, UR28, URZ, UPT ;  /* 0x0000003f1c00728c */ /* 0x000fe4000bf26270 */
[----:B------:R-:W-:Y:S02]  /*12f00*/  @!UP2 UIADD3 UR27, UR27, -UR12, URZ ;  /* 0x8000000c1b1ba290 */ /* 0x000fe4000fffe03f */
[----:B------:R-:W-:Y:S02]  /*12f10*/  @!UP0 UIADD3 UR25, UR25, -UR12, URZ ;  /* 0x8000000c19198290 */ /* 0x000fe4000fffe03f */
[----:B------:R-:W-:Y:S02]  /*12f20*/  UISETP.GE.U32.AND UP4, UPT, UR27, UR12, UPT ;  /* 0x0000000c1b00728c */ /* 0x000fe4000bf86070 */
[----:B------:R-:W-:Y:S02]  /*12f30*/  UISETP.GE.U32.AND UP3, UPT, UR25, UR12, UPT ;  /* 0x0000000c1900728c */ /* 0x000fe4000bf66070 */
[----:B------:R-:W-:Y:S02]  /*12f40*/  @!UP0 UIADD3 UR29, UR29, 0x1, URZ ;  /* 0x000000011d1d8890 */ /* 0x000fe4000fffe03f */
[----:B------:R-:W-:Y:S02]  /*12f50*/  UISETP.GE.AND UP0, UPT, UR15, URZ, UPT ;  /* 0x0000003f0f00728c */ /* 0x000fe4000bf06270 */
[----:B------:R-:W-:Y:S02]  /*12f60*/  @!UP2 UIADD3 UR31, UR31, 0x1, URZ ;  /* 0x000000011f1fa890 */ /* 0x000fe4000fffe03f */
[----:B------:R-:W-:Y:S02]  /*12f70*/  UISETP.NE.AND UP2, UPT, URZ, UR24, UPT ;  /* 0x000000183f00728c */ /* 0x000fe4000bf45270 */
[----:B------:R-:W-:Y:S02]  /*12f80*/  @UP4 UIADD3 UR31, UR31, 0x1, URZ ;  /* 0x000000011f1f4890 */ /* 0x000fe4000fffe03f */
[----:B------:R-:W-:Y:S02]  /*12f90*/  @UP3 UIADD3 UR29, UR29, 0x1, URZ ;  /* 0x000000011d1d3890 */ /* 0x000fe4000fffe03f */
[----:B------:R-:W-:Y:S02]  /*12fa0*/  ULOP3.LUT UR12, URZ, UR24, URZ, 0x33, !UPT ;  /* 0x000000183f0c7292 */ /* 0x000fe4000f8e333f */
[----:B------:R-:W-:Y:S02]  /*12fb0*/  @!UP1 UIADD3 UR31, -UR31, URZ, URZ ;  /* 0x0000003f1f1f9290 */ /* 0x000fe4000fffe13f */
[----:B------:R-:W-:Y:S02]  /*12fc0*/  @!UP0 UIADD3 UR29, -UR29, URZ, URZ ;  /* 0x0000003f1d1d8290 */ /* 0x000fe4000fffe13f */
[----:B------:R-:W-:Y:S02]  /*12fd0*/  USEL UR31, UR12, UR31, !UP2 ;  /* 0x0000001f0c1f7287 */ /* 0x000fe4000d000000 */
[----:B------:R-:W-:Y:S04]  /*12fe0*/  USEL UR12, UR12, UR29, !UP2 ;  /* 0x0000001d0c0c7287 */ /* 0x000fe8000d000000 */
[----:B------:R-:W-:Y:S01]  /*12ff0*/  MOV R2, UR31 ;  /* 0x0000001f00027c02 */ /* 0x000fe20008000f00 */
[----:B------:R-:W-:Y:S01]  /*13000*/  IMAD.U32 R0, RZ, RZ, UR31 ;  /* 0x0000001fff007e24 */ /* 0x000fe2000f8e00ff */
[----:B------:R-:W-:Y:S01]  /*13010*/  MOV R4, UR12 ;  /* 0x0000000c00047c02 */ /* 0x000fe20008000f00 */
[----:B------:R-:W-:Y:S01]  /*13020*/  IMAD.U32 R5, RZ, RZ, UR12 ;  /* 0x0000000cff057e24 */ /* 0x000fe2000f8e00ff */
[----:B------:R-:W-:Y:S01]  /*13030*/  LEA R6, P0, R2, UR18, 0x2 ;  /* 0x0000001202067c11 */ /* 0x000fe2000f8010ff */
[----:B------:R-:W-:Y:S03]  /*13040*/  UIADD3 UR12, UR31, -UR12, URZ ;  /* 0x8000000c1f0c7290 */ /* 0x000fe6000fffe03f */
[----:B------:R-:W1:Y:S01]  /*13050*/  R2UR UR26, R6 ;  /* 0x00000000061a73c2 */ /* 0x000e6200000e0000 */
[----:B------:R-:W-:Y:S01]  /*13060*/  LEA R8, P1, R5, UR18, 0x2 ;  /* 0x0000001205087c11 */ /* 0x000fe2000f8210ff */
[----:B------:R-:W-:Y:S01]  /*13070*/  UIMAD UR24, UR12, UR24, -0x100 ;  /* 0xffffff000c1874a4 */ /* 0x000fe2000f8e0218 */
[----:B------:R-:W-:Y:S02]  /*13080*/  LEA.HI.X.SX32 R7, R0, UR19, 0x2, P0 ;  /* 0x0000001300077c11 */ /* 0x000fe400080f16ff */
[----:B------:R-:W-:Y:S01]  /*13090*/  LEA.HI.X.SX32 R9, R4, UR19, 0x2, P1 ;  /* 0x0000001304097c11 */ /* 0x000fe200088f16ff */
[----:B------:R-:W-:Y:S02]  /*130a0*/  USHF.R.S32.HI UR15, URZ, 0x1f, UR24 ;  /* 0x0000001f3f0f7899 */ /* 0x000fe40008011418 */
[----:B------:R-:W2:Y:S01]  /*130b0*/  R2UR UR27, R7 ;  /* 0x00000000071b73c2 */ /* 0x000ea200000e0000 */
[----:B------:R-:W-:Y:S02]  /*130c0*/  UIMAD UR12, UR9, UR24, URZ ;  /* 0x00000018090c72a4 */ /* 0x000fe4000f8e023f */
[----:B------:R-:W-:Y:S02]  /*130d0*/  UIMAD.WIDE.U32 UR24, UR8, UR24, URZ ;  /* 0x00000018081872a5 */ /* 0x000fe4000f8e003f */
[----:B------:R-:W-:Y:S03]  /*130e0*/  UIMAD UR12, UR15, UR8, UR12 ;  /* 0x000000080f0c72a4 */ /* 0x000fe6000f8e020c */
[----:B------:R-:W3:Y:S01]  /*130f0*/  R2UR UR28, R8 ;  /* 0x00000000081c73c2 */ /* 0x000ee200000e0000 */
[----:B------:R-:W-:Y:S01]  /*13100*/  IMAD.U32 R56, RZ, RZ, UR24 ;  /* 0x00000018ff387e24 */ /* 0x000fe2000f8e00ff */
[----:B------:R-:W-:Y:S01]  /*13110*/  UIADD3 UR12, UR25, UR12, URZ ;  /* 0x0000000c190c7290 */ /* 0x000fe2000fffe03f */
[----:B------:R-:W-:Y:S01]  /*13120*/  MOV R57, UR25 ;  /* 0x0000001900397c02 */ /* 0x000fe20008000f00 */
[----:B------:R-:W-:Y:S01]  /*13130*/  UMOV UR15, UR8 ;  /* 0x00000008000f7c82 */ /* 0x000fe20008000000 */
[----:B-1----:R-:W-:Y:S03]  /*13140*/  IMAD.U32 R12, RZ, RZ, UR26 ;  /* 0x0000001aff0c7e24 */ /* 0x002fe6000f8e00ff */
[----:B------:R-:W1:Y:S01]  /*13150*/  R2UR UR29, R9 ;  /* 0x00000000091d73c2 */ /* 0x000e6200000e0000 */
[----:B------:R-:W-:Y:S01]  /*13160*/  IMAD.U32 R57, RZ, RZ, UR12 ;  /* 0x0000000cff397e24 */ /* 0x000fe2000f8e00ff */
[----:B------:R-:W-:Y:S01]  /*13170*/  UMOV UR12, UR9 ;  /* 0x00000009000c7c82 */ /* 0x000fe20008000000 */
[----:B--2---:R-:W-:Y:S05]  /*13180*/  IMAD.U32 R13, RZ, RZ, UR27 ;  /* 0x0000001bff0d7e24 */ /* 0x004fea000f8e00ff */
[----:B------:R-:W2:Y:S01]  /*13190*/  LDG.E R5, [R12.64] ;  /* 0x000000140c057981 */ /* 0x000ea2000c1e1900 */
[----:B---3--:R-:W-:Y:S01]  /*131a0*/  MOV R10, UR28 ;  /* 0x0000001c000a7c02 */ /* 0x008fe20008000f00 */
[----:B-1----:R-:W-:Y:S05]  /*131b0*/  IMAD.U32 R11, RZ, RZ, UR29 ;  /* 0x0000001dff0b7e24 */ /* 0x002fea000f8e00ff */
[----:B------:R-:W2:Y:S02]  /*131c0*/  LDG.E R0, [R10.64] ;  /* 0x000000140a007981 */ /* 0x000ea4000c1e1900 */
[----:B--2---:R-:W-:Y:S04]  /*131d0*/  IADD3 R0, -R5, R0, RZ ;  /* 0x0000000005007210 */ /* 0x004fe80007ffe1ff */
[----:B------:R-:W-:Y:S01]  /*131e0*/  SHF.R.S32.HI R5, RZ, 0x1f, R0 ;  /* 0x0000001fff057819 */ /* 0x000fe20000011400 */
[C---:B------:R-:W-:Y:S04]  /*131f0*/  IMAD.WIDE.U32 R56, R0.reuse, c[0x0][0x188], R56 ;  /* 0x0000620000387a25 */ /* 0x040fe800078e0038 */
[----:B------:R-:W-:Y:S04]  /*13200*/  IMAD R5, R5, c[0x0][0x188], RZ ;  /* 0x0000620005057a24 */ /* 0x000fe800078e02ff */
[----:B------:R-:W-:Y:S05]  /*13210*/  IMAD R5, R0, c[0x0][0x18c], R5 ;  /* 0x0000630000057a24 */ /* 0x000fea00078e0205 */
[----:B------:R-:W-:Y:S02]  /*13220*/  IADD3 R57, R57, R5, RZ ;  /* 0x0000000539397210 */ /* 0x000fe40007ffe0ff */
.L_x_774:
[----:B------:R-:W-:Y:S01]  /*13230*/  ISETP.GE.AND P0, PT, R246, c[0x0][0x220], PT ;  /* 0x00008800f6007a0c */ /* 0x000fe20003f06270 */
[----:B------:R-:W-:Y:S01]  /*13240*/  UISETP.GE.AND UP0, UPT, UR17, 0x2, UPT ;  /* 0x000000021100788c */ /* 0x000fe2000bf06270 */
[C---:B------:R-:W-:Y:S04]  /*13250*/  LEA R166, P2, R56.reuse, R200, 0x1 ;  /* 0x000000c838a67211 */ /* 0x040fe800078408ff */
[CCC-:B------:R-:W-:Y:S07]  /*13260*/  LEA.HI.X R167, R56.reuse, R201.reuse, R57.reuse, 0x1, P2 ;  /* 0x000000c938a77211 */ /* 0x1c0fee00010f0c39 */
[----:B------:R-:W-:Y:S01]  /*13270*/  @P0 STS.128 [R244+0xa000], RZ ;  /* 0x00a000fff4000388 */ /* 0x000fe20000000c00 */
[----:B------:R-:W-:Y:S01]  /*13280*/  @!P0 IADD3 R61, P1, R56, UR14, RZ ;  /* 0x0000000e383d8c10 */ /* 0x000fe2000ff3e0ff */
[C---:B------:R-:W-:Y:S01]  /*13290*/  @!P0 IMAD.WIDE.U32 R64, R250.reuse, 0x30, R56 ;  /* 0x00000030fa408825 */ /* 0x040fe200078e0038 */
[----:B------:R-:W-:Y:S02]  /*132a0*/  @!P0 LEA R59, P3, R250, R56, 0x5 ;  /* 0x00000038fa3b8211 */ /* 0x000fe400078628ff */
[----:B------:R-:W-:Y:S01]  /*132b0*/  @!PT LDS RZ, [RZ] ;  /* 0x00000000fffff984 */ /* 0x000fe20000000800 */
[----:B------:R-:W-:Y:S01]  /*132c0*/  @!PT LDS RZ, [RZ] ;  /* 0x00000000fffff984 */ /* 0x000fe20000000800 */
[----:B------:R-:W-:Y:S01]  /*132d0*/  @!PT LDS RZ, [RZ] ;  /* 0x00000000fffff984 */ /* 0x000fe20000000800 */
[----:B------:R1:W-:Y:S01]  /*132e0*/  @!P0 LDGSTS.E.BYPASS.LTC128B.128 [R244+0xa000], [R166.64] ;  /* 0x0a000000a6f48fae */ /* 0x0003e2000b901d54 */
[----:B------:R-:W-:Y:S01]  /*132f0*/  @!P0 IADD3.X R0, R57, UR13, RZ, P1, !PT ;  /* 0x0000000d39008c10 */ /* 0x000fe20008ffe4ff */
[----:B------:R-:W-:Y:S01]  /*13300*/  @!P0 IMAD R2, R245, 0x30, RZ ;  /* 0x00000030f5028824 */ /* 0x000fe200078e02ff */
[-C--:B------:R-:W-:Y:S01]  /*13310*/  @!P0 LEA R80, P1, R61, R200.reuse, 0x1 ;  /* 0x000000c83d508211 */ /* 0x080fe200078208ff */
[----:B------:R-:W-:Y:S01]  /*13320*/  @!P0 IMAD R62, R245, 0x50, RZ ;  /* 0x00000050f53e8824 */ /* 0x000fe200078e02ff */
[----:B------:R-:W-:Y:S01]  /*13330*/  @P0 STS.128 [R244+0xa800], RZ ;  /* 0x00a800fff4000388 */ /* 0x000fe20000000c00 */
[-C--:B------:R-:W-:Y:S01]  /*13340*/  @!P0 LEA R78, P4, R59, R200.reuse, 0x1 ;  /* 0x000000c83b4e8211 */ /* 0x080fe200078808ff */
[----:B------:R-:W-:Y:S01]  /*13350*/  @!P0 IMAD.IADD R2, R2, 0x1, R65 ;  /* 0x0000000102028824 */ /* 0x000fe200078e0241 */
[----:B------:R-:W-:Y:S01]  /*13360*/  @!P0 LEA.HI.X R81, R61, R201, R0, 0x1, P1 ;  /* 0x000000c93d518211 */ /* 0x000fe200008f0c00 */
[----:B------:R-:W-:Y:S01]  /*13370*/  @!P0 IMAD.MOV.U32 R88, RZ, RZ, R56 ;  /* 0x000000ffff588224 */ /* 0x000fe200078e0038 */
[----:B------:R-:W-:Y:S01]  /*13380*/  @!P0 LEA.HI.X R0, R250, R57, R245, 0x5, P3 ;  /* 0x00000039fa008211 */ /* 0x000fe200018f2cf5 */
[----:B------:R-:W-:Y:S01]  /*13390*/  @!P0 IMAD.MOV.U32 R89, RZ, RZ, R57 ;  /* 0x000000ffff598224 */ /* 0x000fe200078e0039 */
[----:B------:R-:W-:Y:S01]  /*133a0*/  @!P0 LEA R76, P3, R64, R200, 0x1 ;  /* 0x000000c8404c8211 */ /* 0x000fe200078608ff */
[----:B------:R-:W-:Y:S01]  /*133b0*/  @!PT LDS RZ, [RZ] ;  /* 0x00000000fffff984 */ /* 0x000fe20000000800 */
[----:B------:R-:W-:Y:S01]  /*133c0*/  @!PT LDS RZ, [RZ] ;  /* 0x00000000fffff984 */ /* 0x000fe20000000800 */
[----:B------:R-:W-:Y:S01]  /*133d0*/  @!PT LDS RZ, [RZ] ;  /* 0x00000000fffff984 */ /* 0x000fe20000000800 */
[----:B------:R2:W-:Y:S01]  /*133e0*/  @!P0 LDGSTS.E.BYPASS.LTC128B.128 [R244+0xa800], [R80.64] ;  /* 0x0a80000050f48fae */ /* 0x0005e2000b901d54 */
[-C--:B------:R-:W-:Y:S01]  /*133f0*/  @!P0 LEA.HI.X R79, R59, R201.reuse, R0, 0x1, P4 ;  /* 0x000000c93b4f8211 */ /* 0x080fe200020f0c00 */
[----:B------:R-:W-:Y:S01]  /*13400*/  @!P0 IMAD.WIDE.U32 R88, R250, 0x60, R88 ;  /* 0x00000060fa588825 */ /* 0x000fe200078e0058 */
[----:B------:R-:W-:Y:S02]  /*13410*/  @!P0 LEA.HI.X R77, R64, R201, R2, 0x1, P3 ;  /* 0x000000c9404d8211 */ /* 0x000fe400018f0c02 */
[----:B------:R-:W-:Y:S01]  /*13420*/  @P0 STS.128 [R244+0xb000], RZ ;  /* 0x00b000fff4000388 */ /* 0x000fe20000000c00 */
[CC--:B------:R-:W-:Y:S01]  /*13430*/  @!P0 LEA R61, P2, R250.reuse, R56.reuse, 0x6 ;  /* 0x00000038fa3d8211 */ /* 0x0c0fe200078430ff */
[C---:B------:R-:W-:Y:S01]  /*13440*/  @!P0 IMAD.WIDE.U32 R64, R250.reuse, 0x50, R56 ;  /* 0x00000050fa408825 */ /* 0x040fe200078e0038 */
[C---:B------:R-:W-:Y:S02]  /*13450*/  @!P0 LEA R63, P1, R250.reuse, R56, 0x7 ;  /* 0x00000038fa3f8211 */ /* 0x040fe400078238ff */
[----:B------:R-:W-:Y:S01]  /*13460*/  @!PT LDS RZ, [RZ] ;  /* 0x00000000fffff984 */ /* 0x000fe20000000800 */
[----:B------:R-:W-:Y:S01]  /*13470*/  @!PT LDS RZ, [RZ] ;  /* 0x00000000fffff984 */ /* 0x000fe20000000800 */
[----:B------:R-:W-:Y:S01]  /*13480*/  @!PT LDS RZ, [RZ] ;  /* 0x00000000fffff984 */ /* 0x000fe20000000800 */
[----:B------:R3:W-:Y:S01]  /*13490*/  @!P0 LDGSTS.E.BYPASS.LTC128B.128 [R244+0xb000], [R78.64] ;  /* 0x0b0000004ef48fae */ /* 0x0007e2000b901d54 */
[-C--:B------:R-:W-:Y:S01]  /*134a0*/  @!P0 LEA.HI.X R58, R250, R57.reuse, R245, 0x6, P2 ;  /* 0x00000039fa3a8211 */ /* 0x080fe200010f34f5 */
[----:B------:R-:W-:Y:S01]  /*134b0*/  @!P0 IMAD.IADD R62, R62, 0x1, R65 ;  /* 0x000000013e3e8824 */ /* 0x000fe200078e0241 */
[-C--:B------:R-:W-:Y:S01]  /*134c0*/  @!P0 LEA R74, P2, R61, R200.reuse, 0x1 ;  /* 0x000000c83d4a8211 */ /* 0x080fe200078408ff */
[----:B------:R-:W-:Y:S01]  /*134d0*/  @!P0 IMAD R0, R245, 0x60, RZ ;  /* 0x00000060f5008824 */ /* 0x000fe200078e02ff */
[----:B------:R-:W-:Y:S01]  /*134e0*/  @P0 STS.128 [R244+0xb800], RZ ;  /* 0x00b800fff4000388 */ /* 0x000fe20000000c00 */
[C---:B------:R-:W-:Y:S01]  /*134f0*/  @!P0 LEA.HI.X R60, R250.reuse, R57, R245, 0x7, P1 ;  /* 0x00000039fa3c8211 */ /* 0x040fe200008f3cf5 */
[----:B------:R-:W-:Y:S01]  /*13500*/  @!P0 IMAD.WIDE.U32 R86, R250, 0x70, R56 ;  /* 0x00000070fa568825 */ /* 0x000fe200078e0038 */
[-C--:B------:R-:W-:Y:S02]  /*13510*/  @!P0 LEA.HI.X R75, R61, R201.reuse, R58, 0x1, P2 ;  /* 0x000000c93d4b8211 */ /* 0x080fe400010f0c3a */
[----:B------:R-:W-:Y:S01]  /*13520*/  @!PT LDS RZ, [RZ] ;  /* 0x00000000fffff984 */ /* 0x000fe20000000800 */
[----:B------:R-:W-:Y:S01]  /*13530*/  @!PT LDS RZ, [RZ] ;  /* 0x00000000fffff984 */ /* 0x000fe20000000800 */
[----:B------:R-:W-:Y:S01]  /*13540*/  @!PT LDS RZ, [RZ] ;  /* 0x00000000fffff984 */ /* 0x000fe20000000800 */
[----:B------:R3:W-:Y:S01]  /*13550*/  @!P0 LDGSTS.E.BYPASS.LTC128B.128 [R244+0xb800], [R76.64] ;  /* 0x0b8000004cf48fae */ /* 0x0007e2000b901d54 */
[-C--:B------:R-:W-:Y:S01]  /*13560*/  @!P0 LEA R66, P1, R63, R200.reuse, 0x1 ;  /* 0x000000c83f428211 */ /* 0x080fe200078208ff */
[----:B------:R-:W-:Y:S01]  /*13570*/  @!P0 IMAD.IADD R0, R0, 0x1, R89 ;  /* 0x0000000100008824 */ /* 0x000fe200078e0259 */
[-C--:B------:R-:W-:Y:S01]  /*13580*/  @!P0 LEA R70, P4, R88, R200.reuse, 0x1 ;  /* 0x000000c858468211 */ /* 0x080fe200078808ff */
[----:B------:R-:W-:Y:S01]  /*13590*/  @!P0 IMAD R2, R245, 0x70, RZ ;  /* 0x00000070f5028824 */ /* 0x000fe200078e02ff */
[----:B------:R-:W-:Y:S01]  /*135a0*/  @P0 STS.128 [R244+0xc000], RZ ;  /* 0x00c000fff4000388 */ /* 0x000fe20000000c00 */
[-C--:B------:R-:W-:Y:S01]  /*135b0*/  @!P0 LEA.HI.X R67, R63, R201.reuse, R60, 0x1, P1 ;  /* 0x000000c93f438211 */ /* 0x080fe200008f0c3c */
[----:B------:R-:W-:Y:S01]  /*135c0*/  @!P0 IMAD.MOV.U32 R84, RZ, RZ, R56 ;  /* 0x000000ffff548224 */ /* 0x000fe200078e0038 */
[-C--:B------:R-:W-:Y:S01]  /*135d0*/  @!P0 LEA R72, P1, R64, R200.reuse, 0x1 ;  /* 0x000000c840488211 */ /* 0x080fe200078208ff */
[----:B------:R-:W-:Y:S01]  /*135e0*/  @!P0 IMAD.IADD R2, R2, 0x1, R87 ;  /* 0x0000000102028824 */ /* 0x000fe200078e0257 */
[----:B------:R-:W-:Y:S01]  /*135f0*/  @!PT LDS RZ, [RZ] ;  /* 0x00000000fffff984 */ /* 0x000fe20000000800 */
[----:B------:R-:W-:Y:S01]  /*13600*/  @!PT LDS RZ, [RZ] ;  /* 0x00000000fffff984 */ /* 0x000fe20000000800 */
[----:B------:R-:W-:Y:S01]  /*13610*/  @!PT LDS RZ, [RZ] ;  /* 0x00000000fffff984 */ /* 0x000fe20000000800 */
[----:B------:R4:W-:Y:S01]  /*13620*/  @!P0 LDGSTS.E.BYPASS.LTC128B.128 [R244+0xc000], [R74.64] ;  /* 0x0c0000004af48fae */ /* 0x0009e2000b901d54 */
[-C--:B------:R-:W-:Y:S01]  /*13630*/  @!P0 LEA.HI.X R71, R88, R201.reuse, R0, 0x1, P4 ;  /* 0x000000c958478211 */ /* 0x080fe200020f0c00 */
[----:B------:R-:W-:Y:S01]  /*13640*/  @!P0 IMAD.MOV.U32 R85, RZ, RZ, R57 ;  /* 0x000000ffff558224 */ /* 0x000fe200078e0039 */
[-C--:B------:R-:W-:Y:S01]  /*13650*/  @!P0 LEA.HI.X R73, R64, R201.reuse, R62, 0x1, P1 ;  /* 0x000000c940498211 */ /* 0x080fe200008f0c3e */
[C---:B------:R-:W-:Y:S01]  /*13660*/  @!P0 IMAD R58, R245.reuse, 0x90, RZ ;  /* 0x00000090f53a8824 */ /* 0x040fe200078e02ff */
[----:B------:R-:W-:Y:S01]  /*13670*/  @P0 STS.128 [R244+0xc800], RZ ;  /* 0x00c800fff4000388 */ /* 0x000fe20000000c00 */
[----:B------:R-:W-:Y:S01]  /*13680*/  @!P0 LEA R68, P3, R86, R200, 0x1 ;  /* 0x000000c856448211 */ /* 0x000fe200078608ff */
[----:B------:R-:W-:Y:S01]  /*13690*/  @!P0 IMAD.WIDE.U32 R84, R250, 0x90, R84 ;  /* 0x00000090fa548825 */ /* 0x000fe200078e0054 */
[----:B------:R-:W-:Y:S02]  /*136a0*/  @!P0 MOV R88, R56 ;  /* 0x0000003800588202 */ /* 0x000fe40000000f00 */
[----:B------:R-:W-:Y:S01]  /*136b0*/  @!PT LDS RZ, [RZ] ;  /* 0x00000000fffff984 */ /* 0x000fe20000000800 */
[----:B------:R-:W-:Y:S01]  /*136c0*/  @!PT LDS RZ, [RZ] ;  /* 0x00000000fffff984 */ /* 0x000fe20000000800 */
[----:B------:R-:W-:Y:S01]  /*136d0*/  @!PT LDS RZ, [RZ] ;  /* 0x00000000fffff984 */ /* 0x000fe20000000800 */
[----:B------:R4:W-:Y:S01]  /*136e0*/  @!P0 LDGSTS.E.BYPASS.LTC128B.128 [R244+0xc800], [R72.64] ;  /* 0x0c80000048f48fae */ /* 0x0009e2000b901d54 */
[-C--:B------:R-:W-:Y:S01]  /*136f0*/  @!P0 LEA.HI.X R69, R86, R201.reuse, R2, 0x1, P3 ;  /* 0x000000c956458211 */ /* 0x080fe200018f0c02 */
[----:B------:R-:W-:Y:S01]  /*13700*/  @!P0 IMAD.IADD R58, R58, 0x1, R85 ;  /* 0x000000013a3a8824 */ /* 0x000fe200078e0255 */
[CC--:B------:R-:W-:Y:S01]  /*13710*/  @!P0 LEA R64, P2, R84.reuse, R200.reuse, 0x1 ;  /* 0x000000c854408211 */ /* 0x0c0fe200078408ff */
[----:B------:R-:W-:Y:S01]  /*13720*/  @!P0 IMAD.MOV.U32 R82, RZ, RZ, R56 ;  /* 0x000000ffff528224 */ /* 0x000fe200078e0038 */
[----:B------:R-:W-:Y:S01]  /*13730*/  @P0 STS.128 [R244+0xd000], RZ ;  /* 0x00d000fff4000388 */ /* 0x000fe20000000c00 */
[----:B------:R-:W-:Y:S01]  /*13740*/  @!P0 IMAD.MOV.U32 R83, RZ, RZ, R57 ;  /* 0x000000ffff538224 */ /* 0x000fe200078e0039 */
[-C--:B------:R-:W-:Y:S01]  /*13750*/  @!P0 LEA.HI.X R65, R84, R201.reuse, R58, 0x1, P2 ;  /* 0x000000c954418211 */ /* 0x080fe200010f0c3a */
[C---:B------:R-:W-:Y:S02]  /*13760*/  @!P0 IMAD R60, R245.reuse, 0xa0, RZ ;  /* 0x000000a0f53c8824 */ /* 0x040fe400078e02ff */
[----:B------:R-:W-:Y:S01]  /*13770*/  @!PT LDS RZ, [RZ] ;  /* 0x00000000fffff984 */ /* 0x000fe20000000800 */
[----:B------:R-:W-:Y:S01]  /*13780*/  @!PT LDS RZ, [RZ] ;  /* 0x00000000fffff984 */ /* 0x000fe20000000800 */
[----:B------:R-:W-:Y:S01]  /*13790*/  @!PT LDS RZ, [RZ] ;  /* 0x00000000fffff984 */ /* 0x000fe20000000800 */
[----:B------:R5:W-:Y:S01]  /*137a0*/  @!P0 LDGSTS.E.BYPASS.LTC128B.128 [R244+0xd000], [R70.64] ;  /* 0x0d00000046f48fae */ /* 0x000be2000b901d54 */
[----:B------:R-:W-:Y:S04]  /*137b0*/  @!P0 IMAD.WIDE.U32 R82, R250, 0xa0, R82 ;  /* 0x000000a0fa528825 */ /* 0x000fe800078e0052 */
[----:B------:R-:W-:Y:S01]  /*137c0*/  @P0 STS.128 [R244+0xd800], RZ ;  /* 0x00d800fff4000388 */ /* 0x000fe20000000c00 */
[----:B------:R-:W-:Y:S01]  /*137d0*/  @!P0 IMAD.IADD R60, R60, 0x1, R83 ;  /* 0x000000013c3c8824 */ /* 0x000fe200078e0253 */
[CC--:B------:R-:W-:Y:S01]  /*137e0*/  @!P0 LEA R62, P1, R82.reuse, R200.reuse, 0x1 ;  /* 0x000000c8523e8211 */ /* 0x0c0fe200078208ff */
[--C-:B------:R-:W-:Y:S02]  /*137f0*/  @!P0 IMAD.MOV.U32 R89, RZ, RZ, R57.reuse ;  /* 0x000000ffff598224 */ /* 0x100fe400078e0039 */
[----:B------:R-:W-:Y:S01]  /*13800*/  @!PT LDS RZ, [RZ] ;  /* 0x00000000fffff984 */ /* 0x000fe20000000800 */
[----:B------:R-:W-:Y:S01]  /*13810*/  @!PT LDS RZ, [RZ] ;  /* 0x00000000fffff984 */ /* 0x000fe20000000800 */
[----:B------:R-:W-:Y:S01]  /*13820*/  @!PT LDS RZ, [RZ] ;  /* 0x00000000fffff984 */ /* 0x000fe20000000800 */
[----:B------:R5:W-:Y:S01]  /*13830*/  @!P0 LDGSTS.E.BYPASS.LTC128B.128 [R244+0xd800], [R68.64] ;  /* 0x0d80000044f48fae */ /* 0x000be2000b901d54 */
[-C--:B------:R-:W-:Y:S01]  /*13840*/  @!P0 LEA.HI.X R63, R82, R201.reuse, R60, 0x1, P1 ;  /* 0x000000c9523f8211 */ /* 0x080fe200008f0c3c */
[--C-:B------:R-:W-:Y:S02]  /*13850*/  @!P0 IMAD.MOV.U32 R82, RZ, RZ, R56.reuse ;  /* 0x000000ffff528224 */ /* 0x100fe400078e0038 */
[--C-:B------:R-:W-:Y:S01]  /*13860*/  @!P0 IMAD.MOV.U32 R83, RZ, RZ, R57.reuse ;  /* 0x000000ffff538224 */ /* 0x100fe200078e0039 */
[----:B------:R-:W-:Y:S01]  /*13870*/  @P0 STS.128 [R244+0xe000], RZ ;  /* 0x00e000fff4000388 */ /* 0x000fe20000000c00 */
[--C-:B------:R-:W-:Y:S02]  /*13880*/  @!P0 IMAD.MOV.U32 R86, RZ, RZ, R56.reuse ;  /* 0x000000ffff568224 */ /* 0x100fe400078e0038 */
[--C-:B------:R-:W-:Y:S02]  /*13890*/  @!P0 IMAD.MOV.U32 R87, RZ, RZ, R57.reuse ;  /* 0x000000ffff578224 */ /* 0x100fe400078e0039 */
[----:B------:R-:W-:Y:S01]  /*138a0*/  @!PT LDS RZ, [RZ] ;  /* 0x00000000fffff984 */ /* 0x000fe20000000800 */
[----:B------:R-:W-:Y:S01]  /*138b0*/  @!PT LDS RZ, [RZ] ;  /* 0x00000000fffff984 */ /* 0x000fe20000000800 */
[----:B------:R-:W-:Y:S01]  /*138c0*/  @!PT LDS RZ, [RZ] ;  /* 0x00000000fffff984 */ /* 0x000fe20000000800 */
[----:B------:R1:W-:Y:S01]  /*138d0*/  @!P0 LDGSTS.E.BYPASS.LTC128B.128 [R244+0xe000], [R66.64] ;  /* 0x0e00000042f48fae */ /* 0x0003e2000b901d54 */
[--C-:B------:R-:W-:Y:S02]  /*138e0*/  @!P0 IMAD.MOV.U32 R84, RZ, RZ, R56.reuse ;  /* 0x000000ffff548224 */ /* 0x100fe400078e0038 */
[--C-:B------:R-:W-:Y:S02]  /*138f0*/  @!P0 IMAD.MOV.U32 R85, RZ, RZ, R57.reuse ;  /* 0x000000ffff558224 */ /* 0x100fe400078e0039 */
[----:B------:R-:W-:Y:S01]  /*13900*/  @P0 STS.128 [R244+0xe800], RZ ;  /* 0x00e800fff4000388 */ /* 0x000fe20000000c00 */
[----:B------:R-:W-:Y:S04]  /*13910*/  @!P0 IMAD.WIDE.U32 R56, R250, 0xb0, R56 ;  /* 0x000000b0fa388825 */ /* 0x000fe800078e0038 */
[----:B------:R-:W-:Y:S01]  /*13920*/  @!PT LDS RZ, [RZ] ;  /* 0x00000000fffff984 */ /* 0x000fe20000000800 */
[----:B------:R-:W-:Y:S01]  /*13930*/  @!PT LDS RZ, [RZ] ;  /* 0x00000000fffff984 */ /* 0x000fe20000000800 */
[----:B------:R-:W-:Y:S01]  /*13940*/  @!PT LDS RZ, [RZ] ;  /* 0x00000000fffff984 */ /* 0x000fe20000000800 */
[----:B------:R1:W-:Y:S01]  /*13950*/  @!P0 LDGSTS.E.BYPASS.LTC128B.128 [R244+0xe800], [R64.64] ;  /* 0x0e80000040f48fae */ /* 0x0003e2000b901d54 */
[C---:B------:R-:W-:Y:S01]  /*13960*/  @!P0 IMAD R61, R245.reuse, 0xb0, RZ ;  /* 0x000000b0f53d8824 */ /* 0x040fe200078e02ff */
[-C--:B------:R-:W-:Y:S01]  /*13970*/  @!P0 LEA R60, P1, R56, R200.reuse, 0x1 ;  /* 0x000000c8383c8211 */ /* 0x080fe200078208ff */
[----:B------:R-:W-:Y:S02]  /*13980*/  @!P0 IMAD R59, R245, 0xc0, RZ ;  /* 0x000000c0f53b8824 */ /* 0x000fe400078e02ff */
[----:B------:R-:W-:Y:S01]  /*13990*/  @P0 STS.128 [R244+0xf000], RZ ;  /* 0x00f000fff4000388 */ /* 0x000fe20000000c00 */
[----:B------:R-:W-:Y:S02]  /*139a0*/  @!P0 IMAD.IADD R61, R61, 0x1, R57 ;  /* 0x000000013d3d8824 */ /* 0x000fe400078e0239 */
[----:B------:R-:W-:Y:S02]  /*139b0*/  @!P0 IMAD.WIDE.U32 R82, R250, 0xc0, R82 ;  /* 0x000000c0fa528825 */ /* 0x000fe400078e0052 */
[----:B------:R-:W-:Y:S01]  /*139c0*/  @!PT LDS RZ, [RZ] ;  /* 0x00000000fffff984 */ /* 0x000fe20000000800 */
[----:B------:R-:W-:Y:S01]  /*139d0*/  @!PT LDS RZ, [RZ] ;  /* 0x00000000fffff984 */ /* 0x000fe20000000800 */
[----:B------:R-:W-:Y:S01]  /*139e0*/  @!PT LDS RZ, [RZ] ;  /* 0x00000000fffff984 */ /* 0x000fe20000000800 */
[----:B------:R1:W-:Y:S01]  /*139f0*/  @!P0 LDGSTS.E.BYPASS.LTC128B.128 [R244+0xf000], [R62.64] ;  /* 0x0f0000003ef48fae */ /* 0x0003e2000b901d54 */
[-C--:B------:R-:W-:Y:S01]  /*13a00*/  @!P0 LEA.HI.X R61, R56, R201.reuse, R61, 0x1, P1 ;  /* 0x000000c9383d8211 */ /* 0x080fe200008f0c3d */
[----:B------:R-:W-:Y:S01]  /*13a10*/  @!P0 IMAD.IADD R56, R59, 0x1, R83 ;  /* 0x000000013b388824 */ /* 0x000fe200078e0253 */
[-C--:B------:R-:W-:Y:S01]  /*13a20*/  @!P0 LEA R94, P4, R82, R200.reuse, 0x1 ;  /* 0x000000c8525e8211 */ /* 0x080fe200078808ff */
[----:B------:R-:W-:Y:S01]  /*13a30*/  @!P0 IMAD.WIDE.U32 R88, R250, 0xd0, R88 ;  /* 0x000000d0fa588825 */ /* 0x000fe200078e0058 */
[----:B------:R-:W-:Y:S02]  /*13a40*/  @P0 STS.128 [R244+0xf800], RZ ;  /* 0x00f800fff4000388 */ /* 0x000fe40000000c00 */
[----:B------:R-:W-:Y:S01]  /*13a50*/  @!P0 LEA.HI.X R95, R82, R201, R56, 0x1, P4 ;  /* 0x000000c9525f8211 */ /* 0x000fe200020f0c38 */
[C---:B------:R-:W-:Y:S01]  /*13a60*/  @!P0 IMAD R58, R245.reuse, 0xd0, RZ ;  /* 0x000000d0f53a8824 */ /* 0x040fe200078e02ff */
[-C--:B------:R-:W-:Y:S01]  /*13a70*/  @!P0 LEA R92, P3, R88, R200.reuse, 0x1 ;  /* 0x000000c8585c8211 */ /* 0x080fe200078608ff */
[----:B------:R-:W-:Y:S01]  /*13a80*/  @!PT LDS RZ, [RZ] ;  /* 0x00000000fffff984 */ /* 0x000fe20000000800 */
[----:B------:R-:W-:Y:S01]  /*13a90*/  @!PT LDS RZ, [RZ] ;  /* 0x00000000fffff984 */ /* 0x000fe20000000800 */
[----:B------:R-:W-:Y:S01]  /*13aa0*/  @!PT LDS RZ, [RZ] ;  /* 0x00000000fffff984 */ /* 0x000fe20000000800 */
[----:B------:R1:W-:Y:S01]  /*13ab0*/  @!P0 LDGSTS.E.BYPASS.LTC128B.128 [R244+0xf800], [R60.64] ;  /* 0x0f8000003cf48fae */ /* 0x0003e2000b901d54 */
[----:B------:R-:W-:Y:S02]  /*13ac0*/  @!P0 IMAD.WIDE.U32 R86, R250, 0xe0, R86 ;  /* 0x000000e0fa568825 */ /* 0x000fe400078e0056 */
[----:B------:R-:W-:Y:S02]  /*13ad0*/  @!P0 IADD3 R58, R58, R89, RZ ;  /* 0x000000593a3a8210 */ /* 0x000fe40007ffe0ff */
[----:B------:R-:W-:Y:S01]  /*13ae0*/  @P0 STS.128 [R244+0x10000], RZ ;  /* 0x010000fff4000388 */ /* 0x000fe20000000c00 */
[C---:B------:R-:W-:Y:S01]  /*13af0*/  @!P0 IMAD R2, R245.reuse, 0xe0, RZ ;  /* 0x000000e0f5028824 */ /* 0x040fe200078e02ff */
[-C--:B------:R-:W-:Y:S01]  /*13b00*/  @!P0 LEA.HI.X R93, R88, R201.reuse, R58, 0x1, P3 ;  /* 0x000000c9585d8211 */ /* 0x080fe200018f0c3a */
[----:B------:R-:W-:Y:S01]  /*13b10*/  @!P0 IMAD.WIDE.U32 R84, R250, 0xf0, R84 ;  /* 0x000000f0fa548825 */ /* 0x000fe200078e0054 */
[-C--:B------:R-:W-:Y:S01]  /*13b20*/  @!P0 LEA R90, P2, R86, R200.reuse, 0x1 ;  /* 0x000000c8565a8211 */ /* 0x080fe200078408ff */
[----:B------:R-:W-:Y:S01]  /*13b30*/  @!PT LDS RZ, [RZ] ;  /* 0x00000000fffff984 */ /* 0x000fe20000000800 */
[----:B------:R-:W-:Y:S01]  /*13b40*/  @!PT LDS RZ, [RZ] ;  /* 0x00000000fffff984 */ /* 0x000fe20000000800 */
[----:B------:R-:W-:Y:S01]  /*13b50*/  @!PT LDS RZ, [RZ] ;  /* 0x00000000fffff984 */ /* 0x000fe20000000800 */
[----:B------:R1:W-:Y:S02]  /*13b60*/  @!P0 LDGSTS.E.BYPASS.LTC128B.128 [R244+0x10000], [R94.64] ;  /* 0x100000005ef48fae */ /* 0x0003e4000b901d54 */
[----:B------:R-:W-:Y:S01]  /*13b70*/  @!P0 IMAD.IADD R2, R2, 0x1, R87 ;  /* 0x0000000102028824 */ /* 0x000fe200078e0257 */
[----:B------:R-:W-:Y:S01]  /*13b80*/  @!P0 LEA R96, P1, R84, R200, 0x1 ;  /* 0x000000c854608211 */ /* 0x000fe200078208ff */
[----:B------:R-:W-:Y:S01]  /*13b90*/  @!P0 IMAD R0, R245, 0xf0, RZ ;  /* 0x000000f0f5008824 */ /* 0x000fe200078e02ff */
[----:B------:R-:W-:Y:S02]  /*13ba0*/  @P0 STS.128 [R244+0x10800], RZ ;  /* 0x010800fff4000388 */ /* 0x000fe40000000c00 */
[-C--:B------:R-:W-:Y:S01]  /*13bb0*/  @!P0 LEA.HI.X R91, R86, R201.reuse, R2, 0x1, P2 ;  /* 0x000000c9565b8211 */ /* 0x080fe200010f0c02 */
[----:B------:R-:W-:Y:S02]  /*13bc0*/  @!P0 IMAD.IADD R0, R0, 0x1, R85 ;  /* 0x0000000100008824 */ /* 0x000fe400078e0255 */
[----:B------:R-:W-:Y:S01]  /*13bd0*/  @!PT LDS RZ, [RZ] ;  /* 0x00000000fffff984 */ /* 0x000fe20000000800 */
[----:B------:R-:W-:Y:S01]  /*13be0*/  @!PT LDS RZ, [RZ] ;  /* 0x00000000fffff984 */ /* 0x000fe20000000800 */
[----:B------:R-:W-:Y:S01]  /*13bf0*/  @!PT LDS RZ, [RZ] ;  /* 0x00000000fffff984 */ /* 0x000fe20000000800 */
[----:B------:R1:W-:Y:S03]  /*13c00*/  @!P0 LDGSTS.E.BYPASS.LTC128B.128 [R244+0x10800], [R92.64] ;  /* 0x108000005cf48fae */ /* 0x0003e6000b901d54 */
[----:B------:R-:W-:Y:S02]  /*13c10*/  @!P0 LEA.HI.X R97, R84, R201, R0, 0x1, P1 ;  /* 0x000000c954618211 */ /* 0x000fe400008f0c00 */
[----:B------:R-:W-:Y:S01]  /*13c20*/  @P0 STS.128 [R244+0x11000], RZ ;  /* 0x011000fff4000388 */ /* 0x000fe20000000c00 */
[----:B------:R-:W-:Y:S02]  /*13c30*/  IADD3 R0, R239, 0x1800, RZ ;  /* 0x00001800ef007810 */ /* 0x000fe40007ffe0ff */
[----:B------:R-:W-:Y:S02]  /*13c40*/  PLOP3.LUT P1, PT, PT, PT, UP0, 0x80, 0x0 ;  /* 0x000000000000781c */ /* 0x000fe40003f2f008 */
[----:B------:R-:W-:Y:S01]  /*13c50*/  @!PT LDS RZ, [RZ] ;  /* 0x00000000fffff984 */ /* 0x000fe20000000800 */
[----:B------:R-:W-:Y:S01]  /*13c60*/  @!PT LDS RZ, [RZ] ;  /* 0x00000000fffff984 */ /* 0x000fe20000000800 */
[----:B------:R-:W-:Y:S01]  /*13c70*/  @!PT LDS RZ, [RZ] ;  /* 0x00000000fffff984 */ /* 0x000fe20000000800 */
[----:B------:R1:W-:Y:S05]  /*13c80*/  @!P0 LDGSTS.E.BYPASS.LTC128B.128 [R244+0x11000], [R90.64] ;  /* 0x110000005af48fae */ /* 0x0003ea000b901d54 */
[----:B------:R-:W-:Y:S05]  /*13c90*/  @P0 STS.128 [R244+0x11800], RZ ;  /* 0x011800fff4000388 */ /* 0x000fea0000000c00 */
[----:B------:R-:W-:Y:S01]  /*13ca0*/  @!PT LDS RZ, [RZ] ;  /* 0x00000000fffff984 */ /* 0x000fe20000000800 */
[----:B------:R-:W-:Y:S01]  /*13cb0*/  @!PT LDS RZ, [RZ] ;  /* 0x00000000fffff984 */ /* 0x000fe20000000800 */
[----:B------:R-:W-:Y:S01]  /*13cc0*/  @!PT LDS RZ, [RZ] ;  /* 0x00000000fffff984 */ /* 0x000fe20000000800 */
[----:B------:R1:W-:Y:S05]  /*13cd0*/  @!P0 LDGSTS.E.BYPASS.LTC128B.128 [R244+0x11800], [R96.64] ;  /* 0x1180000060f48fae */ /* 0x0003ea000b901d54 */
[----:B------:R-:W-:Y:S05]  /*13ce0*/  LDSM.16.M88.4 R168, [R242] ;  /* 0x00000000f2a8783b */ /* 0x000fea0000000200 */
[----:B------:R-:W1:Y:S05]  /*13cf0*/  LDSM.16.M88.4 R172, [R241+0x2000] ;  /* 0x00200000f1ac783b */ /* 0x000e6a0000000200 */
[----:B------:R-:W2:Y:S05]  /*13d00*/  LDSM.16.M88.4 R176, [R241+0x2800] ;  /* 0x00280000f1b0783b */ /* 0x000eaa0000000200 */
[----:B------:R-:W2:Y:S05]  /*13d10*/  LDSM.16.M88.4 R180, [R241+0x3000] ;  /* 0x00300000f1b4783b */ /* 0x000eaa0000000200 */
[----:B------:R-:W0:Y:S05]  /*13d20*/  LDGDEPBAR ;  /* 0x00000000000079af */ /* 0x000e2a0000000000 */
[----:B------:R-:W3:Y:S05]  /*13d30*/  LDSM.16.M88.4 R184, [R241+0x3800] ;  /* 0x00380000f1b8783b */ /* 0x000eea0000000200 */
[----:B------:R-:W3:Y:S05]  /*13d40*/  LDSM.16.M88.4 R188, [R241+0x4000] ;  /* 0x00400000f1bc783b */ /* 0x000eea0000000200 */
[----:B------:R-:W3:Y:S05]  /*13d50*/  LDSM.16.M88.4 R192, [R241+0x4800] ;  /* 0x00480000f1c0783b */ /* 0x000eea0000000200 */
[----:B------:R-:W3:Y:S01]  /*13d60*/  LDSM.16.M88.4 R196, [R241+0x5000] ;  /* 0x00500000f1c4783b */ /* 0x000ee20000000200 */
[C---:B-1----:R-:W-:Y:S04]  /*13d70*/  HMMA.16816.F32 R4, R168.reuse, R172, RZ ;  /* 0x000000aca804723c */ /* 0x042fe800000018ff */
[----:B------:R-:W-:Y:S05]  /*13d80*/  LDSM.16.M88.4 R88, [R241+0x7000] ;  /* 0x00700000f158783b */ /* 0x000fea0000000200 */
[----:B------:R-:W-:Y:S01]  /*13d90*/  LDSM.16.M88.4 R96, [R241+0x7800] ;  /* 0x00780000f160783b */ /* 0x000fe20000000200 */
[C---:B------:R-:W-:Y:S04]  /*13da0*/  HMMA.16816.F32 R8, R168.reuse, R174, RZ ;  /* 0x000000aea808723c */ /* 0x040fe800000018ff */
[----:B------:R-:W1:Y:S04]  /*13db0*/  LDSM.16.M88.4 R172, [R241+0x5800] ;  /* 0x00580000f1ac783b */ /* 0x000e680000000200 */
[C---:B--2---:R-:W-:Y:S01]  /*13dc0*/  HMMA.16816.F32 R12, R168.reuse, R176, RZ ;  /* 0x000000b0a80c723c */ /* 0x044fe200000018ff */
[----:B------:R-:W-:Y:S05]  /*13dd0*/  LDSM.16.M88.4 R104, [R241+0x8000] ;  /* 0x00800000f168783b */ /* 0x000fea0000000200 */
[----:B------:R-:W-:Y:S02]  /*13de0*/  LDSM.16.M88.4 R112, [R241+0x8800] ;  /* 0x00880000f170783b */ /* 0x000fe40000000200 */
[C---:B------:R-:W-:Y:S03]  /*13df0*/  HMMA.16816.F32 R16, R168.reuse, R178, RZ ;  /* 0x000000b2a810723c */ /* 0x040fe600000018ff */
[----:B------:R-:W5:Y:S05]  /*13e00*/  LDSM.16.M88.4 R176, [R241+0x6000] ;  /* 0x00600000f1b0783b */ /* 0x000f6a0000000200 */
[C---:B------:R-:W-:Y:S01]  /*13e10*/  HMMA.16816.F32 R20, R168.reuse, R180, RZ ;  /* 0x000000b4a814723c */ /* 0x040fe200000018ff */
[----:B------:R-:W-:Y:S05]  /*13e20*/  LDSM.16.M88.4 R120, [R241+0x9000] ;  /* 0x00900000f178783b */ /* 0x000fea0000000200 */
[----:B------:R-:W-:Y:S02]  /*13e30*/  LDSM.16.M88.4 R128, [R241+0x9800] ;  /* 0x00980000f180783b */ /* 0x000fe40000000200 */
[C---:B------:R-:W-:Y:S03]  /*13e40*/  HMMA.16816.F32 R24, R168.reuse, R182, RZ ;  /* 0x000000b6a818723c */ /* 0x040fe600000018ff */
[----:B------:R-:W2:Y:S05]  /*13e50*/  LDSM.16.M88.4 R180, [R241+0x6800] ;  /* 0x00680000f1b4783b */ /* 0x000eaa0000000200 */
[C---:B---3--:R-:W-:Y:S01]  /*13e60*/  HMMA.16816.F32 R28, R168.reuse, R184, RZ ;  /* 0x000000b8a81c723c */ /* 0x048fe200000018ff */
[----:B------:R-:W-:Y:S05]  /*13e70*/  LDSM.16.M88.4 R200, [R236+0x7800] ;  /* 0x00780000ecc8783b */ /* 0x000fea0000000200 */
[----:B------:R-:W-:Y:S02]  /*13e80*/  LDSM.16.M88.4 R204, [R236+0x9000] ;  /* 0x00900000eccc783b */ /* 0x000fe40000000200 */
[C---:B------:R-:W-:Y:S03]  /*13e90*/  HMMA.16816.F32 R32, R168.reuse, R186, RZ ;  /* 0x000000baa820723c */ /* 0x040fe600000018ff */
[----:B------:R-:W-:Y:S05]  /*13ea0*/  LDSM.16.M88.4 R184, [R236+0x3000] ;  /* 0x00300000ecb8783b */ /* 0x000fea0000000200 */
[C---:B------:R-:W-:Y:S01]  /*13eb0*/  HMMA.16816.F32 R36, R168.reuse, R188, RZ ;  /* 0x000000bca824723c */ /* 0x040fe200000018ff */
        /* <DEDUP_REMOVED lines=9> */
[C---:B------:R-:W-:Y:S08]  /*13f50*/  HMMA.16816.F32 R52, R168.reuse, R196, RZ ;  /* 0x000000c4a834723c */ /* 0x040ff000000018ff */
[C---:B------:R-:W-:Y:S01]  /*13f60*/  HMMA.16816.F32 R56, R168.reuse, R198, RZ ;  /* 0x000000c6a838723c */ /* 0x040fe200000018ff */
[----:B------:R-:W-:Y:S07]  /*13f70*/  LDSM.16.M88.4 R196, [R236+0x7000] ;  /* 0x00700000ecc4783b */ /* 0x000fee0000000200 */
[C---:B-1----:R-:W-:Y:S07]  /*13f80*/  HMMA.16816.F32 R60, R168.reuse, R172, RZ ;  /* 0x000000aca83c723c */ /* 0x042fee00000018ff */
[----:B------:R-:W-:Y:S01]  /*13f90*/  IMAD R172, R243, 0x2, R242 ;  /* 0x00000002f3ac7824 */ /* 0x000fe200078e02f2 */
[C---:B------:R-:W-:Y:S05]  /*13fa0*/  HMMA.16816.F32 R64, R168.reuse, R174, RZ ;  /* 0x000000aea840723c */ /* 0x040fea00000018ff */
[----:B------:R-:W-:Y:S03]  /*13fb0*/  LDSM.16.M88.4 R172, [R172] ;  /* 0x00000000acac783b */ /* 0x000fe60000000200 */
[C---:B-----5:R-:W-:Y:S08]  /*13fc0*/  HMMA.16816.F32 R68, R168.reuse, R176, RZ ;  /* 0x000000b0a844723c */ /* 0x060ff000000018ff */
[C---:B----4-:R-:W-:Y:S01]  /*13fd0*/  HMMA.16816.F32 R72, R168.reuse, R178, RZ ;  /* 0x000000b2a848723c */ /* 0x050fe200000018ff */
[----:B------:R-:W1:Y:S07]  /*13fe0*/  LDSM.16.M88.4 R176, [R236+0x2000] ;  /* 0x00200000ecb0783b */ /* 0x000e6e0000000200 */
[C---:B--2---:R-:W-:Y:S08]  /*13ff0*/  HMMA.16816.F32 R76, R168.reuse, R180, RZ ;  /* 0x000000b4a84c723c */ /* 0x044ff000000018ff */
[C---:B------:R-:W-:Y:S01]  /*14000*/  HMMA.16816.F32 R80, R168.reuse, R182, RZ ;  /* 0x000000b6a850723c */ /* 0x040fe200000018ff */
[----:B------:R-:W2:Y:S07]  /*14010*/  LDSM.16.M88.4 R180, [R236+0x2800] ;  /* 0x00280000ecb4783b */ /* 0x000eae0000000200 */
        /* <DEDUP_REMOVED lines=12> */
[----:B------:R-:W3:Y:S07]  /*140e0*/  LDSM.16.M88.4 R168, [R236+0x3800] ;  /* 0x00380000eca8783b */ /* 0x000eee0000000200 */
[C---:B-1----:R-:W-:Y:S08]  /*140f0*/  HMMA.16816.F32 R4, R172.reuse, R176, R4 ;  /* 0x000000b0ac04723c */ /* 0x042ff00000001804 */
[C---:B------:R-:W-:Y:S01]  /*14100*/  HMMA.16816.F32 R8, R172.reuse, R178, R8 ;  /* 0x000000b2ac08723c */ /* 0x040fe20000001808 */
[----:B------:R-:W1:Y:S07]  /*14110*/  LDSM.16.M88.4 R176, [R236+0x4800] ;  /* 0x00480000ecb0783b */ /* 0x000e6e0000000200 */
[C---:B--2---:R-:W-:Y:S08]  /*14120*/  HMMA.16816.F32 R12, R172.reuse, R180, R12 ;  /* 0x000000b4ac0c723c */ /* 0x044ff0000000180c */
[C---:B------:R-:W-:Y:S01]  /*14130*/  HMMA.16816.F32 R16, R172.reuse, R182, R16 ;  /* 0x000000b6ac10723c */ /* 0x040fe20000001810 */
[----:B------:R-:W2:Y:S07]  /*14140*/  LDSM.16.M88.4 R180, [R236+0x5000] ;  /* 0x00500000ecb4783b */ /* 0x000eae0000000200 */
[C---:B------:R-:W-:Y:S08]  /*14150*/  HMMA.16816.F32 R20, R172.reuse, R184, R20 ;  /* 0x000000b8ac14723c */ /* 0x040ff00000001814 */
        /* <DEDUP_REMOVED lines=8> */
[C---:B-1----:R-:W-:Y:S08]  /*141e0*/  HMMA.16816.F32 R44, R172.reuse, R176, R44 ;  /* 0x000000b0ac2c723c */ /* 0x042ff0000000182c */
[C---:B------:R-:W-:Y:S01]  /*141f0*/  HMMA.16816.F32 R48, R172.reuse, R178, R48 ;  /* 0x000000b2ac30723c */ /* 0x040fe20000001830 */
[----:B------:R-:W1:Y:S07]  /*14200*/  LDSM.16.M88.4 R176, [R236+0x8000] ;  /* 0x00800000ecb0783b */ /* 0x000e6e0000000200 */
[C---:B--2---:R-:W-:Y:S08]  /*14210*/  HMMA.16816.F32 R52, R172.reuse, R180, R52 ;  /* 0x000000b4ac34723c */ /* 0x044ff00000001834 */
[C---:B------:R-:W-:Y:S01]  /*14220*/  HMMA.16816.F32 R56, R172.reuse, R182, R56 ;  /* 0x000000b6ac38723c */ /* 0x040fe20000001838 */
[----:B------:R-:W2:Y:S07]  /*14230*/  LDSM.16.M88.4 R180, [R236+0x9800] ;  /* 0x00980000ecb4783b */ /* 0x000eae0000000200 */
[C---:B----4-:R-:W-:Y:S08]  /*14240*/  HMMA.16816.F32 R60, R172.reuse, R184, R60 ;  /* 0x000000b8ac3c723c */ /* 0x050ff0000000183c */
[C---:B------:R-:W-:Y:S01]  /*14250*/  HMMA.16816.F32 R64, R172.reuse, R186, R64 ;  /* 0x000000baac40723c */ /* 0x040fe20000001840 */
[----:B------:R-:W-:Y:S07]  /*14260*/  LDSM.16.M88.4 R184, [R239] ;  /* 0x00000000efb8783b */ /* 0x000fee0000000200 */
[C---:B---3--:R-:W-:Y:S08]  /*14270*/  HMMA.16816.F32 R68, R172.reuse, R168, R68 ;  /* 0x000000a8ac44723c */ /* 0x048ff00000001844 */
[C---:B------:R-:W-:Y:S01]  /*14280*/  HMMA.16816.F32 R72, R172.reuse, R170, R72 ;  /* 0x000000aaac48723c */ /* 0x040fe20000001848 */
[----:B------:R-:W3:Y:S07]  /*14290*/  LDSM.16.M88.4 R168, [R240] ;  /* 0x00000000f0a8783b */ /* 0x000eee0000000200 */
[C---:B------:R-:W-:Y:S07]  /*142a0*/  HMMA.16816.F32 R76, R172.reuse, R192, R76 ;  /* 0x000000c0ac4c723c */ /* 0x040fee000000184c */
[C---:B------:R-:W-:Y:S01]  /*142b0*/  IADD3 R192, R239.reuse, 0x2800, RZ ;  /* 0x00002800efc07810 */ /* 0x040fe20007ffe0ff */
[C---:B------:R-:W-:Y:S05]  /*142c0*/  HMMA.16816.F32 R80, R172.reuse, R194, R80 ;  /* 0x000000c2ac50723c */ /* 0x040fea0000001850 */
[----:B------:R-:W-:Y:S03]  /*142d0*/  LDSM.16.M88.4 R192, [R192] ;  /* 0x00000000c0c0783b */ /* 0x000fe60000000200 */
        /* <DEDUP_REMOVED lines=8> */
[C---:B-1----:R-:W-:Y:S07]  /*14360*/  HMMA.16816.F32 R100, R172.reuse, R176, R100 ;  /* 0x000000b0ac64723c */ /* 0x042fee0000001864 */
[C---:B------:R-:W-:Y:S01]  /*14370*/  IADD3 R176, R239.reuse, 0x800, RZ ;  /* 0x00000800efb07810 */ /* 0x040fe20007ffe0ff */
[C---:B------:R-:W-:Y:S05]  /*14380*/  HMMA.16816.F32 R104, R172.reuse, R178, R104 ;  /* 0x000000b2ac68723c */ /* 0x040fea0000001868 */
[----:B------:R-:W1:Y:S03]  /*14390*/  LDSM.16.M88.4 R176, [R176] ;  /* 0x00000000b0b0783b */ /* 0x000e660000000200 */
[C---:B------:R-:W-:Y:S07]  /*143a0*/  HMMA.16816.F32 R108, R172.reuse, R188, R108 ;  /* 0x000000bcac6c723c */ /* 0x040fee000000186c */
[C---:B------:R-:W-:Y:S01]  /*143b0*/  IADD3 R188, R239.reuse, 0x1000, RZ ;  /* 0x00001000efbc7810 */ /* 0x040fe20007ffe0ff */
[C---:B------:R-:W-:Y:S05]  /*143c0*/  HMMA.16816.F32 R112, R172.reuse, R190, R112 ;  /* 0x000000beac70723c */ /* 0x040fea0000001870 */
[----:B------:R-:W4:Y:S03]  /*143d0*/  LDSM.16.M88.4 R188, [R188] ;  /* 0x00000000bcbc783b */ /* 0x000f260000000200 */
[C---:B------:R-:W-:Y:S08]  /*143e0*/  HMMA.16816.F32 R116, R172.reuse, R204, R116 ;  /* 0x000000ccac74723c */ /* 0x040ff00000001874 */
[C---:B------:R-:W-:Y:S01]  /*143f0*/  HMMA.16816.F32 R120, R172.reuse, R206, R120 ;  /* 0x000000ceac78723c */ /* 0x040fe20000001878 */
[----:B------:R-:W-:Y:S07]  /*14400*/  LDSM.16.M88.4 R204, [R229] ;  /* 0x00000000e5cc783b */ /* 0x000fee0000000200 */
[C---:B--2---:R-:W-:Y:S07]  /*14410*/  HMMA.16816.F32 R124, R172.reuse, R180, R124 ;  /* 0x000000b4ac7c723c */ /* 0x044fee000000187c */
[----:B------:R-:W-:Y:S01]  /*14420*/  IADD3 R180, R239, 0x2000, RZ ;  /* 0x00002000efb47810 */ /* 0x000fe20007ffe0ff */
[----:B------:R-:W-:Y:S01]  /*14430*/  HMMA.16816.F32 R128, R172, R182, R128 ;  /* 0x000000b6ac80723c */ /* 0x000fe20000001880 */
[----:B------:R-:W2:Y:S05]  /*14440*/  LDSM.16.M88.4 R172, [R0] ;  /* 0x0000000000ac783b */ /* 0x000eaa0000000200 */
[----:B------:R-:W5:Y:S02]  /*14450*/  LDSM.16.M88.4 R180, [R180] ;  /* 0x00000000b4b4783b */ /* 0x000f640000000200 */
[C---:B---3--:R-:W-:Y:S08]  /*14460*/  HMMA.16816.F32 R4, R168.reuse, R184, R4 ;  /* 0x000000b8a804723c */ /* 0x048ff00000001804 */
[C---:B------:R-:W-:Y:S01]  /*14470*/  HMMA.16816.F32 R8, R168.reuse, R186, R8 ;  /* 0x000000baa808723c */ /* 0x040fe20000001808 */
[----:B------:R-:W3:Y:S07]  /*14480*/  LDSM.16.M88.4 R184, [R232] ;  /* 0x00000000e8b8783b */ /* 0x000eee0000000200 */
[C---:B-1----:R-:W-:Y:S08]  /*14490*/  HMMA.16816.F32 R12, R168.reuse, R176, R12 ;  /* 0x000000b0a80c723c */ /* 0x042ff0000000180c */
[C---:B------:R-:W-:Y:S01]  /*144a0*/  HMMA.16816.F32 R16, R168.reuse, R178, R16 ;  /* 0x000000b2a810723c */ /* 0x040fe20000001810 */
[----:B------:R-:W1:Y:S07]  /*144b0*/  LDSM.16.M88.4 R176, [R231] ;  /* 0x00000000e7b0783b */ /* 0x000e6e0000000200 */
[C---:B----4-:R-:W-:Y:S08]  /*144c0*/  HMMA.16816.F32 R20, R168.reuse, R188, R20 ;  /* 0x000000bca814723c */ /* 0x050ff00000001814 */
[C---:B------:R-:W-:Y:S01]  /*144d0*/  HMMA.16816.F32 R24, R168.reuse, R190, R24 ;  /* 0x000000bea818723c */ /* 0x040fe20000001818 */
[----:B------:R-:W4:Y:S07]  /*144e0*/  LDSM.16.M88.4 R188, [R230] ;  /* 0x00000000e6bc783b */ /* 0x000f2e0000000200 */
[C---:B--2---:R-:W-:Y:S08]  /*144f0*/  HMMA.16816.F32 R28, R168.reuse, R172, R28 ;  /* 0x000000aca81c723c */ /* 0x044ff0000000181c */
[C---:B------:R-:W-:Y:S01]  /*14500*/  HMMA.16816.F32 R32, R168.reuse, R174, R32 ;  /* 0x000000aea820723c */ /* 0x040fe20000001820 */
[----:B------:R-:W2:Y:S07]  /*14510*/  LDSM.16.M88.4 R172, [R228] ;  /* 0x00000000e4ac783b */ /* 0x000eae0000000200 */
[C---:B-----5:R-:W-:Y:S08]  /*14520*/  HMMA.16816.F32 R36, R168.reuse, R180, R36 ;  /* 0x000000b4a824723c */ /* 0x060ff00000001824 */
[C---:B------:R-:W-:Y:S01]  /*14530*/  HMMA.16816.F32 R40, R168.reuse, R182, R40 ;  /* 0x000000b6a828723c */ /* 0x040fe20000001828 */
[----:B------:R-:W-:Y:S07]  /*14540*/  LDSM.16.M88.4 R180, [R226] ;  /* 0x00000000e2b4783b */ /* 0x000fee0000000200 */
[C---:B------:R-:W-:Y:S08]  /*14550*/  HMMA.16816.F32 R44, R168.reuse, R192, R44 ;  /* 0x000000c0a82c723c */ /* 0x040ff0000000182c */
[C---:B------:R-:W-:Y:S01]  /*14560*/  HMMA.16816.F32 R48, R168.reuse, R194, R48 ;  /* 0x000000c2a830723c */ /* 0x040fe20000001830 */
[----:B------:R-:W-:Y:S07]  /*14570*/  LDSM.16.M88.4 R192, [R224] ;  /* 0x00000000e0c0783b */ /* 0x000fee0000000200 */
[C---:B------:R-:W-:Y:S08]  /*14580*/  HMMA.16816.F32 R52, R168.reuse, R196, R52 ;  /* 0x000000c4a834723c */ /* 0x040ff00000001834 */
[C---:B------:R-:W-:Y:S01]  /*14590*/  HMMA.16816.F32 R56, R168.reuse, R198, R56 ;  /* 0x000000c6a838723c */ /* 0x040fe20000001838 */
[----:B------:R-:W-:Y:S07]  /*145a0*/  LDSM.16.M88.4 R196, [R224+0x800] ;  /* 0x00080000e0c4783b */ /* 0x000fee0000000200 */
[C---:B------:R-:W-:Y:S08]  /*145b0*/  HMMA.16816.F32 R60, R168.reuse, R200, R60 ;  /* 0x000000c8a83c723c */ /* 0x040ff0000000183c */
[C---:B------:R-:W-:Y:S01]  /*145c0*/  HMMA.16816.F32 R64, R168.reuse, R202, R64 ;  /* 0x000000caa840723c */ /* 0x040fe20000001840 */
[----:B------:R-:W-:Y:S07]  /*145d0*/  LDSM.16.M88.4 R200, [R224+0x4000] ;  /* 0x00400000e0c8783b */ /* 0x000fee0000000200 */
[C---:B---3--:R-:W-:Y:S08]  /*145e0*/  HMMA.16816.F32 R68, R168.reuse, R184, R68 ;  /* 0x000000b8a844723c */ /* 0x048ff00000001844 */
[C---:B------:R-:W-:Y:S01]  /*145f0*/  HMMA.16816.F32 R72, R168.reuse, R186, R72 ;  /* 0x000000baa848723c */ /* 0x040fe20000001848 */
[----:B------:R-:W-:Y:S07]  /*14600*/  LDSM.16.M88.4 R184, [R225] ;  /* 0x00000000e1b8783b */ /* 0x000fee0000000200 */
[C---:B-1----:R-:W-:Y:S08]  /*14610*/  HMMA.16816.F32 R76, R168.reuse, R176, R76 ;  /* 0x000000b0a84c723c */ /* 0x042ff0000000184c */
[C---:B------:R-:W-:Y:S01]  /*14620*/  HMMA.16816.F32 R80, R168.reuse, R178, R80 ;  /* 0x000000b2a850723c */ /* 0x040fe20000001850 */
[----:B------:R-:W1:Y:S07]  /*14630*/  LDSM.16.M88.4 R176, [R227] ;  /* 0x00000000e3b0783b */ /* 0x000e6e0000000200 */
[C---:B----4-:R-:W-:Y:S08]  /*14640*/  HMMA.16816.F32 R84, R168.reuse, R188, R84 ;  /* 0x000000bca854723c */ /* 0x050ff00000001854 */
[C---:B------:R-:W-:Y:S01]  /*14650*/  HMMA.16816.F32 R88, R168.reuse, R190, R88 ;  /* 0x000000bea858723c */ /* 0x040fe20000001858 */
[----:B------:R-:W3:Y:S07]  /*14660*/  LDSM.16.M88.4 R188, [R238] ;  /* 0x00000000eebc783b */ /* 0x000eee0000000200 */
[C---:B------:R-:W-:Y:S08]  /*14670*/  HMMA.16816.F32 R92, R168.reuse, R204, R92 ;  /* 0x000000cca85c723c */ /* 0x040ff0000000185c */
[C---:B------:R-:W-:Y:S01]  /*14680*/  HMMA.16816.F32 R96, R168.reuse, R206, R96 ;  /* 0x000000cea860723c */ /* 0x040fe20000001860 */
[----:B------:R-:W-:Y:S07]  /*14690*/  LDSM.16.M88.4 R204, [R224+0x5000] ;  /* 0x00500000e0cc783b */ /* 0x000fee0000000200 */
[C---:B--2---:R-:W-:Y:S08]  /*146a0*/  HMMA.16816.F32 R100, R168.reuse, R172, R100 ;  /* 0x000000aca864723c */ /* 0x044ff00000001864 */
[C---:B------:R-:W-:Y:S01]  /*146b0*/  HMMA.16816.F32 R104, R168.reuse, R174, R104 ;  /* 0x000000aea868723c */ /* 0x040fe20000001868 */
[----:B------:R-:W2:Y:S07]  /*146c0*/  LDSM.16.M88.4 R172, [R224+0x1000] ;  /* 0x00100000e0ac783b */ /* 0x000eae0000000200 */
[C---:B-1----:R-:W-:Y:S08]  /*146d0*/  HMMA.16816.F32 R108, R168.reuse, R176, R108 ;  /* 0x000000b0a86c723c */ /* 0x042ff0000000186c */
[C---:B------:R-:W-:Y:S01]  /*146e0*/  HMMA.16816.F32 R112, R168.reuse, R178, R112 ;  /* 0x000000b2a870723c */ /* 0x040fe20000001870 */
[----:B------:R-:W1:Y:S07]  /*146f0*/  LDSM.16.M88.4 R176, [R224+0x1800] ;  /* 0x00180000e0b0783b */ /* 0x000e6e0000000200 */
[C---:B------:R-:W-:Y:S08]  /*14700*/  HMMA.16816.F32 R116, R168.reuse, R180, R116 ;  /* 0x000000b4a874723c */ /* 0x040ff00000001874 */
[C---:B------:R-:W-:Y:S01]  /*14710*/  HMMA.16816.F32 R120, R168.reuse, R182, R120 ;  /* 0x000000b6a878723c */ /* 0x040fe20000001878 */
[----:B------:R-:W-:Y:S07]  /*14720*/  LDSM.16.M88.4 R180, [R224+0x2800] ;  /* 0x00280000e0b4783b */ /* 0x000fee0000000200 */
[C---:B------:R-:W-:Y:S08]  /*14730*/  HMMA.16816.F32 R124, R168.reuse, R184, R124 ;  /* 0x000000b8a87c723c */ /* 0x040ff0000000187c */
[----:B------:R-:W-:Y:S01]  /*14740*/  HMMA.16816.F32 R128, R168, R186, R128 ;  /* 0x000000baa880723c */ /* 0x000fe20000001880 */
[----:B------:R-:W4:Y:S05]  /*14750*/  LDSM.16.M88.4 R168, [R224+0x2000] ;  /* 0x00200000e0a8783b */ /* 0x000f2a0000000200 */
[----:B------:R-:W5:Y:S02]  /*14760*/  LDSM.16.M88.4 R184, [R224+0x3000] ;  /* 0x00300000e0b8783b */ /* 0x000f640000000200 */
[C---:B---3--:R-:W-:Y:S08]  /*14770*/  HMMA.16816.F32 R4, R188.reuse, R192, R4 ;  /* 0x000000c0bc04723c */ /* 0x048ff00000001804 */
[C---:B------:R-:W-:Y:S01]  /*14780*/  HMMA.16816.F32 R8, R188.reuse, R194, R8 ;  /* 0x000000c2bc08723c */ /* 0x040fe20000001808 */
[----:B------:R-:W3:Y:S07]  /*14790*/  LDSM.16.M88.4 R192, [R224+0x3800] ;  /* 0x00380000e0c0783b */ /* 0x000eee0000000200 */
[C---:B------:R-:W-:Y:S08]  /*147a0*/  HMMA.16816.F32 R12, R188.reuse, R196, R12 ;  /* 0x000000c4bc0c723c */ /* 0x040ff0000000180c */
[C---:B------:R-:W-:Y:S01]  /*147b0*/  HMMA.16816.F32 R16, R188.reuse, R198, R16 ;  /* 0x000000c6bc10723c */ /* 0x040fe20000001810 */
[----:B------:R-:W3:Y:S07]  /*147c0*/  LDSM.16.M88.4 R196, [R224+0x4800] ;  /* 0x00480000e0c4783b */ /* 0x000eee0000000200 */
[C---:B--2---:R-:W-:Y:S08]  /*147d0*/  HMMA.16816.F32 R20, R188.reuse, R172, R20 ;  /* 0x000000acbc14723c */ /* 0x044ff00000001814 */
[C---:B------:R-:W-:Y:S01]  /*147e0*/  HMMA.16816.F32 R24, R188.reuse, R174, R24 ;  /* 0x000000aebc18723c */ /* 0x040fe20000001818 */
[----:B------:R-:W2:Y:S01]  /*147f0*/  LDSM.16.M88.4 R172, [R224+0x5800] ;  /* 0x00580000e0ac783b */ /* 0x000ea20000000200 */
[----:B------:R-:W-:Y:S04]  /*14800*/  DEPBAR.LE SB0, 0x0 ;  /* 0x000080000000791a */ /* 0x000fe80000000000 */
[----:B------:R-:W-:Y:S02]  /*14810*/  BAR.SYNC.DEFER_BLOCKING 0x0 ;  /* 0x0000000000007b1d */ /* 0x000fe40000010000 */
[C---:B-1----:R-:W-:Y:S08]  /*14820*/  HMMA.16816.F32 R28, R188.reuse, R176, R28 ;  /* 0x000000b0bc1c723c */ /* 0x042ff0000000181c */
[C---:B------:R-:W-:Y:S08]  /*14830*/  HMMA.16816.F32 R32, R188.reuse, R178, R32 ;  /* 0x000000b2bc20723c */ /* 0x040ff00000001820 */
[C---:B----4-:R-:W-:Y:S08]  /*14840*/  HMMA.16816.F32 R36, R188.reuse, R168, R36 ;  /* 0x000000a8bc24723c */ /* 0x050ff00000001824 */
[C---:B------:R-:W-:Y:S08]  /*14850*/  HMMA.16816.F32 R40, R188.reuse, R170, R40 ;  /* 0x000000aabc28723c */ /* 0x040ff00000001828 */
[C---:B------:R-:W-:Y:S08]  /*14860*/  HMMA.16816.F32 R44, R188.reuse, R180, R44 ;  /* 0x000000b4bc2c723c */ /* 0x040ff0000000182c */
[C---:B------:R-:W-:Y:S08]  /*14870*/  HMMA.16816.F32 R48, R188.reuse, R182, R48 ;  /* 0x000000b6bc30723c */ /* 0x040ff00000001830 */
[C---:B-----5:R-:W-:Y:S08]  /*14880*/  HMMA.16816.F32 R52, R188.reuse, R184, R52 ;  /* 0x000000b8bc34723c */ /* 0x060ff00000001834 */
[C---:B------:R-:W-:Y:S08]  /*14890*/  HMMA.16816.F32 R56, R188.reuse, R186, R56 ;  /* 0x000000babc38723c */ /* 0x040ff00000001838 */
[C---:B---3--:R-:W-:Y:S08]  /*148a0*/  HMMA.16816.F32 R60, R188.reuse, R192, R60 ;  /* 0x000000c0bc3c723c */ /* 0x048ff0000000183c */
[C---:B------:R-:W-:Y:S08]  /*148b0*/  HMMA.16816.F32 R64, R188.reuse, R194, R64 ;  /* 0x000000c2bc40723c */ /* 0x040ff00000001840 */
[C---:B------:R-:W-:Y:S07]  /*148c0*/  HMMA.16816.F32 R68, R188.reuse, R200, R68 ;  /* 0x000000c8bc44723c */ /* 0x040fee0000001844 */
[----:B------:R-:W-:Y:S01]  /*148d0*/  IMAD.MOV.U32 R200, RZ, RZ, R166 ;  /* 0x000000ffffc87224 */ /* 0x000fe200078e00a6 */
[C---:B------:R-:W-:Y:S04]  /*148e0*/  HMMA.16816.F32 R72, R188.reuse, R202, R72 ;  /* 0x000000cabc48723c */ /* 0x040fe80000001848 */
[----:B------:R-:W-:Y:S04]  /*148f0*/  IMAD.MOV.U32 R201, RZ, RZ, R167 ;  /* 0x000000ffffc97224 */ /* 0x000fe800078e00a7 */
[C---:B------:R-:W-:Y:S08]  /*14900*/  HMMA.16816.F32 R76, R188.reuse, R196, R76 ;  /* 0x000000c4bc4c723c */ /* 0x040ff0000000184c */
[C---:B------:R-:W-:Y:S08]  /*14910*/  HMMA.16816.F32 R80, R188.reuse, R198, R80 ;  /* 0x000000c6bc50723c */ /* 0x040ff00000001850 */
[C---:B------:R-:W-:Y:S08]  /*14920*/  HMMA.16816.F32 R84, R188.reuse, R204, R84 ;  /* 0x000000ccbc54723c */ /* 0x040ff00000001854 */
[C---:B------:R-:W-:Y:S08]  /*14930*/  HMMA.16816.F32 R88, R188.reuse, R206, R88 ;  /* 0x000000cebc58723c */ /* 0x040ff00000001858 */
[C---:B--2---:R-:W-:Y:S08]  /*14940*/  HMMA.16816.F32 R92, R188.reuse, R172, R92 ;  /* 0x000000acbc5c723c */ /* 0x044ff0000000185c */
        /* <DEDUP_REMOVED lines=8> */
[----:B------:R-:W-:Y:S01]  /*149d0*/  HMMA.16816.F32 R128, R188, R222, R128 ;  /* 0x000000debc80723c */ /* 0x000fe20000001880 */
[----:B------:R-:W-:-:S07]  /*149e0*/  @!P1 BRA `(.L_x_775) ;  /* 0x000010e000009947 */ /* 0x000fce0003800000 */
[----:B------:R-:W-:Y:S01]  /*149f0*/  ULDC.64 UR8, c[0x0][0x198] ;  /* 0x0000660000087ab9 */ /* 0x000fe20000000a00 */
[----:B------:R-:W-:Y:S01]  /*14a00*/  PLOP3.LUT P1, PT, PT, PT, UP5, 0x80, 0x0 ;  /* 0x000000000000781c */ /* 0x000fe20003f2f058 */
[----:B------:R-:W-:Y:S02]  /*14a10*/  IMAD.MOV.U32 R167, RZ, RZ, c[0x0][0x198] ;  /* 0x00006600ffa77624 */ /* 0x000fe400078e00ff */
[----:B------:R-:W-:Y:S03]  /*14a20*/  IMAD.MOV.U32 R0, RZ, RZ, c[0x0][0x19c] ;  /* 0x00006700ff007624 */ /* 0x000fe600078e00ff */
[----:B------:R-:W-:Y:S04]  /*14a30*/  LEA R168, -R167, RZ, 0x8 ;  /* 0x000000ffa7a87211 */ /* 0x000fe800078e41ff */
[----:B------:R-:W-:Y:S03]  /*14a40*/  SHF.R.S32.HI R169, RZ, 0x1f, R168 ;  /* 0x0000001fffa97819 */ /* 0x000fe600000114a8 */
[----:B------:R-:W-:-:S05]  /*14a50*/  @!P1 BRA `(.L_x_776) ;  /* 0x0000055000009947 */ /* 0x000fca0003800000 */
[----:B------:R-:W-:Y:S01]  /*14a60*/  USHF.L.U32 UR28, UR17, 0x8, URZ ;  /* 0x00000008111c7899 */ /* 0x000fe2000800063f */
[----:B------:R-:W-:Y:S01]  /*14a70*/  IABS R2, c[0x0][0x2d0] ;  /* 0x0000b40000027a13 */ /* 0x000fe20000000000 */
[----:B------:R-:W-:Y:S02]  /*14a80*/  UMOV UR32, URZ ;  /* 0x0000003f00207c82 */ /* 0x000fe40008000000 */
[----:B------:R-:W-:Y:S01]  /*14a90*/  UIADD3 UR30, UR28, -0x100, URZ ;  /* 0xffffff001c1e7890 */ /* 0x000fe2000fffe03f */
[----:B------:R1:W2:Y:S01]  /*14aa0*/  R2UR UR8, R2 ;  /* 0x00000000020873c2 */ /* 0x0002a200000e0000 */
[----:B------:R-:W-:Y:S04]  /*14ab0*/  UIADD3 UR28, UR28, -0x200, URZ ;  /* 0xfffffe001c1c7890 */ /* 0x000fe8000fffe03f */
[----:B------:R-:W-:Y:S02]  /*14ac0*/  IMAD.U32 R168, RZ, RZ, UR30 ;  /* 0x0000001effa87e24 */ /* 0x000fe4000f8e00ff */
        /* <DEDUP_REMOVED lines=46> */
[----:B------:R-:W-:Y:S04]  /*14db0*/  LEA R170, P1, R164, UR18, 0x2 ;  /* 0x00000012a4aa7c11 */ /* 0x000fe8000f8210ff */
[----:B------:R-:W1:Y:S01]  /*14dc0*/  R2UR UR24, R170 ;  /* 0x00000000aa1873c2 */ /* 0x000e6200000e0000 */
[----:B------:R-:W-:Y:S02]  /*14dd0*/  LEA R172, P2, R168, UR18, 0x2 ;  /* 0x00000012a8ac7c11 */ /* 0x000fe4000f8410ff */
[----:B------:R-:W-:Y:S02]  /*14de0*/  LEA.HI.X.SX32 R171, R2, UR19, 0x2, P1 ;  /* 0x0000001302ab7c11 */ /* 0x000fe400088f16ff */
[----:B------:R-:W-:Y:S03]  /*14df0*/  LEA.HI.X.SX32 R173, R166, UR19, 0x2, P2 ;  /* 0x00000013a6ad7c11 */ /* 0x000fe600090f16ff */
[----:B------:R-:W2:Y:S08]  /*14e00*/  R2UR UR25, R171 ;  /* 0x00000000ab1973c2 */ /* 0x000eb000000e0000 */
[----:B------:R-:W3:Y:S08]  /*14e10*/  R2UR UR26, R172 ;  /* 0x00000000ac1a73c2 */ /* 0x000ef000000e0000 */
[----:B------:R-:W4:Y:S01]  /*14e20*/  R2UR UR27, R173 ;  /* 0x00000000ad1b73c2 */ /* 0x000f2200000e0000 */
[----:B-1----:R-:W-:Y:S01]  /*14e30*/  IMAD.U32 R168, RZ, RZ, UR24 ;  /* 0x00000018ffa87e24 */ /* 0x002fe2000f8e00ff */
[----:B------:R-:W-:Y:S04]  /*14e40*/  UIADD3 UR24, UR29, -UR8, URZ ;  /* 0x800000081d187290 */ /* 0x000fe8000fffe03f */
[----:B------:R-:W-:Y:S01]  /*14e50*/  UIMAD UR24, UR24, UR9, -0x100 ;  /* 0xffffff00181874a4 */ /* 0x000fe2000f8e0209 */
[----:B--2---:R-:W-:Y:S03]  /*14e60*/  IMAD.U32 R169, RZ, RZ, UR25 ;  /* 0x00000019ffa97e24 */ /* 0x004fe6000f8e00ff */
[----:B------:R-:W-:Y:S02]  /*14e70*/  USHF.R.S32.HI UR9, URZ, 0x1f, UR24 ;  /* 0x0000001f3f097899 */ /* 0x000fe40008011418 */
[----:B------:R-:W-:Y:S01]  /*14e80*/  UIMAD UR8, UR7, UR24, URZ ;  /* 0x00000018070872a4 */ /* 0x000fe2000f8e023f */
[----:B------:R1:W2:Y:S01]  /*14e90*/  LDG.E R169, [R168.64] ;  /* 0x00000014a8a97981 */ /* 0x0002a2000c1e1900 */
[----:B------:R-:W-:Y:S01]  /*14ea0*/  UIMAD.WIDE.U32 UR24, UR6, UR24, URZ ;  /* 0x00000018061872a5 */ /* 0x000fe2000f8e003f */
[----:B---3--:R-:W-:Y:S01]  /*14eb0*/  MOV R174, UR26 ;  /* 0x0000001a00ae7c02 */ /* 0x008fe20008000f00 */
[----:B------:R-:W-:Y:S03]  /*14ec0*/  UIMAD UR8, UR9, UR6, UR8 ;  /* 0x00000006090872a4 */ /* 0x000fe6000f8e0208 */
[----:B------:R-:W-:Y:S02]  /*14ed0*/  UMOV UR9, UR7 ;  /* 0x0000000700097c82 */ /* 0x000fe40008000000 */
[----:B------:R-:W-:Y:S01]  /*14ee0*/  UIADD3 UR8, UR25, UR8, URZ ;  /* 0x0000000819087290 */ /* 0x000fe2000fffe03f */
[----:B----4-:R-:W-:Y:S05]  /*14ef0*/  IMAD.U32 R175, RZ, RZ, UR27 ;  /* 0x0000001bffaf7e24 */ /* 0x010fea000f8e00ff */
[----:B------:R-:W2:Y:S01]  /*14f00*/  LDG.E R2, [R174.64] ;  /* 0x00000014ae027981 */ /* 0x000ea2000c1e1900 */
[----:B-1----:R-:W-:Y:S01]  /*14f10*/  IMAD.U32 R168, RZ, RZ, UR24 ;  /* 0x00000018ffa87e24 */ /* 0x002fe2000f8e00ff */
[----:B--2---:R-:W-:Y:S02]  /*14f20*/  IADD3 R2, -R169, R2, RZ ;  /* 0x00000002a9027210 */ /* 0x004fe40007ffe1ff */
[----:B------:R-:W-:Y:S01]  /*14f30*/  MOV R169, UR25 ;  /* 0x0000001900a97c02 */ /* 0x000fe20008000f00 */
[----:B------:R-:W-:Y:S01]  /*14f40*/  IMAD.U32 R169, RZ, RZ, UR8 ;  /* 0x00000008ffa97e24 */ /* 0x000fe2000f8e00ff */
[----:B------:R-:W-:Y:S01]  /*14f50*/  SHF.R.S32.HI R171, RZ, 0x1f, R2 ;  /* 0x0000001fffab7819 */ /* 0x000fe20000011402 */
[----:B------:R-:W-:Y:S02]  /*14f60*/  UMOV UR8, UR6 ;  /* 0x0000000600087c82 */ /* 0x000fe40008000000 */
[C---:B------:R-:W-:Y:S04]  /*14f70*/  IMAD.WIDE.U32 R168, R2.reuse, c[0x0][0x180], R168 ;  /* 0x0000600002a87a25 */ /* 0x040fe800078e00a8 */
[----:B------:R-:W-:Y:S04]  /*14f80*/  IMAD R171, R171, c[0x0][0x180], RZ ;  /* 0x00006000abab7a24 */ /* 0x000fe800078e02ff */
[----:B------:R-:W-:Y:S05]  /*14f90*/  IMAD R171, R2, c[0x0][0x184], R171 ;  /* 0x0000610002ab7a24 */ /* 0x000fea00078e02ab */
[----:B------:R-:W-:Y:S02]  /*14fa0*/  IADD3 R169, R169, R171, RZ ;  /* 0x000000aba9a97210 */ /* 0x000fe40007ffe0ff */
.L_x_776:
[----:B------:R1:W-:Y:S01]  /*14fb0*/  @P0 STS.128 [R244+0x2000], RZ ;  /* 0x002000fff4000388 */ /* 0x0003e20000000c00 */
[C---:B------:R-:W-:Y:S01]  /*14fc0*/  LEA R194, P5, R168.reuse, R252, 0x1 ;  /* 0x000000fca8c27211 */ /* 0x040fe200078a08ff */
[--C-:B------:R-:W-:Y:S01]  /*14fd0*/  @!P0 IMAD.MOV.U32 R192, RZ, RZ, R168.reuse ;  /* 0x000000ffffc08224 */ /* 0x100fe200078e00a8 */
[-C--:B------:R-:W-:Y:S01]  /*14fe0*/  @!P0 MOV R191, R169.reuse ;  /* 0x000000a900bf8202 */ /* 0x080fe20000000f00 */
[--C-:B------:R-:W-:Y:S01]  /*14ff0*/  @!P0 IMAD.MOV.U32 R193, RZ, RZ, R169.reuse ;  /* 0x000000ffffc18224 */ /* 0x100fe200078e00a9 */
[-C--:B------:R-:W-:Y:S01]  /*15000*/  @!P0 MOV R187, R169.reuse ;  /* 0x000000a900bb8202 */ /* 0x080fe20000000f00 */
[--C-:B------:R-:W-:Y:S01]  /*15010*/  @!P0 IMAD.MOV.U32 R190, RZ, RZ, R168.reuse ;  /* 0x000000ffffbe8224 */ /* 0x100fe200078e00a8 */
[-C--:B------:R-:W-:Y:S01]  /*15020*/  @!P0 MOV R183, R169.reuse ;  /* 0x000000a900b78202 */ /* 0x080fe20000000f00 */
[--C-:B------:R-:W-:Y:S01]  /*15030*/  @!P0 IMAD.MOV.U32 R188, RZ, RZ, R168.reuse ;  /* 0x000000ffffbc8224 */ /* 0x100fe200078e00a8 */
[-C--:B------:R-:W-:Y:S01]  /*15040*/  @!P0 MOV R179, R169.reuse ;  /* 0x000000a900b38202 */ /* 0x080fe20000000f00 */
[--C-:B------:R-:W-:Y:S01]  /*15050*/  @!P0 IMAD.MOV.U32 R189, RZ, RZ, R169.reuse ;  /* 0x000000ffffbd8224 */ /* 0x100fe200078e00a9 */
[----:B------:R-:W-:Y:S01]  /*15060*/  @!P0 MOV R175, R169 ;  /* 0x000000a900af8202 */ /* 0x000fe20000000f00 */
[--C-:B------:R-:W-:Y:S01]  /*15070*/  @!P0 IMAD.MOV.U32 R186, RZ, RZ, R168.reuse ;  /* 0x000000ffffba8224 */ /* 0x100fe200078e00a8 */
[C-C-:B------:R-:W-:Y:S01]  /*15080*/  LEA.HI.X R195, R168.reuse, R251, R169.reuse, 0x1, P5 ;  /* 0x000000fba8c37211 */ /* 0x140fe200028f0ca9 */
[--C-:B------:R-:W-:Y:S01]  /*15090*/  @!P0 IMAD.MOV.U32 R184, RZ, RZ, R168.reuse ;  /* 0x000000ffffb88224 */ /* 0x100fe200078e00a8 */
[CC--:B------:R-:W-:Y:S01]  /*150a0*/  @!P0 LEA R171, P3, R167.reuse, R168.reuse, 0x5 ;  /* 0x000000a8a7ab8211 */ /* 0x0c0fe200078628ff */
[--C-:B------:R-:W-:Y:S01]  /*150b0*/  @!P0 IMAD.MOV.U32 R185, RZ, RZ, R169.reuse ;  /* 0x000000ffffb98224 */ /* 0x100fe200078e00a9 */
[CC--:B------:R-:W-:Y:S01]  /*150c0*/  @!P0 LEA R173, P2, R167.reuse, R168.reuse, 0x6 ;  /* 0x000000a8a7ad8211 */ /* 0x0c0fe200078430ff */
[----:B------:R-:W-:Y:S01]  /*150d0*/  @!PT LDS RZ, [RZ] ;  /* 0x00000000fffff984 */ /* 0x000fe20000000800 */
[----:B------:R-:W-:Y:S01]  /*150e0*/  @!PT LDS RZ, [RZ] ;  /* 0x00000000fffff984 */ /* 0x000fe20000000800 */
[----:B------:R-:W-:Y:S01]  /*150f0*/  @!PT LDS RZ, [RZ] ;  /* 0x00000000fffff984 */ /* 0x000fe20000000800 */
[----:B------:R1:W-:Y:S01]  /*15100*/  @!P0 LDGSTS.E.BYPASS.LTC128B.128 [R244+0x2000], [R194.64] ;  /* 0x02000000c2f48fae */ /* 0x0003e2000b901d54 */
[C---:B------:R-:W-:Y:S01]  /*15110*/  @!P0 LEA R170, P1, R167.reuse, R168, 0x7 ;  /* 0x000000a8a7aa8211 */ /* 0x040fe200078238ff */
[--C-:B------:R-:W-:Y:S01]  /*15120*/  @!P0 IMAD.MOV.U32 R182, RZ, RZ, R168.reuse ;  /* 0x000000ffffb68224 */ /* 0x100fe200078e00a8 */
[----:B------:R-:W-:Y:S01]  /*15130*/  @!P0 IADD3 R2, P4, R168, UR23, RZ ;  /* 0x00000017a8028c10 */ /* 0x000fe2000ff9e0ff */
[----:B------:R1:W-:Y:S01]  /*15140*/  @P0 STS.128 [R244+0x2800], RZ ;  /* 0x002800fff4000388 */ /* 0x0003e20000000c00 */
[----:B------:R-:W-:Y:S01]  /*15150*/  @!P0 IMAD.MOV.U32 R180, RZ, RZ, R168 ;  /* 0x000000ffffb48224 */ /* 0x000fe200078e00a8 */
[CC--:B------:R-:W-:Y:S01]  /*15160*/  @!P0 LEA.HI.X R164, R167.reuse, R169.reuse, R0, 0x5, P3 ;  /* 0x000000a9a7a48211 */ /* 0x0c0fe200018f2c00 */
[--C-:B------:R-:W-:Y:S01]  /*15170*/  @!P0 IMAD.MOV.U32 R181, RZ, RZ, R169.reuse ;  /* 0x000000ffffb58224 */ /* 0x100fe200078e00a9 */
[-C--:B------:R-:W-:Y:S01]  /*15180*/  @!P0 LEA R198, P3, R2, R252.reuse, 0x1 ;  /* 0x000000fc02c68211 */ /* 0x080fe200078608ff */
[----:B------:R-:W-:Y:S01]  /*15190*/  @!P0 IMAD.MOV.U32 R178, RZ, RZ, R168 ;  /* 0x000000ffffb28224 */ /* 0x000fe200078e00a8 */
[----:B------:R-:W-:Y:S01]  /*151a0*/  @!P0 LEA.HI.X R166, R167, R169, R0, 0x6, P2 ;  /* 0x000000a9a7a68211 */ /* 0x000fe200010f3400 */
[--C-:B------:R-:W-:Y:S01]  /*151b0*/  @!P0 IMAD.MOV.U32 R176, RZ, RZ, R168.reuse ;  /* 0x000000ffffb08224 */ /* 0x100fe200078e00a8 */
[CC--:B------:R-:W-:Y:S01]  /*151c0*/  @!P0 LEA R196, P2, R171.reuse, R252.reuse, 0x1 ;  /* 0x000000fcabc48211 */ /* 0x0c0fe200078408ff */
[--C-:B------:R-:W-:Y:S01]  /*151d0*/  @!P0 IMAD.MOV.U32 R177, RZ, RZ, R169.reuse ;  /* 0x000000ffffb18224 */ /* 0x100fe200078e00a9 */
[----:B------:R-:W-:Y:S01]  /*151e0*/  UMOV UR6, UR8 ;  /* 0x0000000800067c82 */ /* 0x000fe20008000000 */
[----:B------:R-:W-:Y:S01]  /*151f0*/  @!P0 IMAD.MOV.U32 R174, RZ, RZ, R168 ;  /* 0x000000ffffae8224 */ /* 0x000fe200078e00a8 */
[----:B------:R-:W-:Y:S01]  /*15200*/  @!P0 LEA.HI.X R197, R171, R251, R164, 0x1, P2 ;  /* 0x000000fbabc58211 */ /* 0x000fe200010f0ca4 */
[C---:B------:R-:W-:Y:S01]  /*15210*/  @!P0 IMAD.WIDE.U32 R206, R167.reuse, 0x30, R168 ;  /* 0x00000030a7ce8825 */ /* 0x040fe200078e00a8 */
[----:B------:R-:W-:Y:S03]  /*15220*/  UMOV UR7, UR9 ;  /* 0x0000000900077c82 */ /* 0x000fe60008000000 */
[C---:B------:R-:W-:Y:S01]  /*15230*/  @!P0 IMAD.WIDE.U32 R192, R167.reuse, 0x50, R192 ;  /* 0x00000050a7c08825 */ /* 0x040fe200078e00c0 */
[-C--:B------:R-:W-:Y:S03]  /*15240*/  @!P0 LEA R204, P2, R206, R252.reuse, 0x1 ;  /* 0x000000fccecc8211 */ /* 0x080fe600078408ff */
[C---:B------:R-:W-:Y:S04]  /*15250*/  @!P0 IMAD.WIDE.U32 R190, R167.reuse, 0x60, R190 ;  /* 0x00000060a7be8825 */ /* 0x040fe800078e00be */
[C---:B------:R-:W-:Y:S04]  /*15260*/  @!P0 IMAD.WIDE.U32 R188, R167.reuse, 0x70, R188 ;  /* 0x00000070a7bc8825 */ /* 0x040fe800078e00bc */
[C---:B------:R-:W-:Y:S04]  /*15270*/  @!P0 IMAD.WIDE.U32 R186, R167.reuse, 0x90, R186 ;  /* 0x00000090a7ba8825 */ /* 0x040fe800078e00ba */
[C---:B------:R-:W-:Y:S04]  /*15280*/  @!P0 IMAD.WIDE.U32 R184, R167.reuse, 0xa0, R184 ;  /* 0x000000a0a7b88825 */ /* 0x040fe800078e00b8 */
[C---:B------:R-:W-:Y:S04]  /*15290*/  @!P0 IMAD.WIDE.U32 R182, R167.reuse, 0xb0, R182 ;  /* 0x000000b0a7b68825 */ /* 0x040fe800078e00b6 */
[C---:B------:R-:W-:Y:S04]  /*152a0*/  @!P0 IMAD.WIDE.U32 R180, R167.reuse, 0xc0, R180 ;  /* 0x000000c0a7b48825 */ /* 0x040fe800078e00b4 */
[C---:B------:R-:W-:Y:S04]  /*152b0*/  @!P0 IMAD.WIDE.U32 R178, R167.reuse, 0xd0, R178 ;  /* 0x000000d0a7b28825 */ /* 0x040fe800078e00b2 */
[C---:B------:R-:W-:Y:S04]  /*152c0*/  @!P0 IMAD.WIDE.U32 R176, R167.reuse, 0xe0, R176 ;  /* 0x000000e0a7b08825 */ /* 0x040fe800078e00b0 */
[C---:B------:R-:W-:Y:S01]  /*152d0*/  @!P0 IMAD.WIDE.U32 R174, R167.reuse, 0xf0, R174 ;  /* 0x000000f0a7ae8825 */ /* 0x040fe200078e00ae */
[----:B------:R-:W-:Y:S02]  /*152e0*/  @!P0 LEA.HI.X R167, R167, R169, R0, 0x7, P1 ;  /* 0x000000a9a7a78211 */ /* 0x000fe400008f3c00 */
[----:B------:R-:W-:Y:S01]  /*152f0*/  @!P0 IADD3.X R169, R169, UR22, RZ, P4, !PT ;  /* 0x00000016a9a98c10 */ /* 0x000fe2000a7fe4ff */
[C---:B------:R-:W-:Y:S01]  /*15300*/  @!P0 IMAD R168, R0.reuse, 0x30, RZ ;  /* 0x0000003000a88824 */ /* 0x040fe200078e02ff */
[CC--:B------:R-:W-:Y:S01]  /*15310*/  @!P0 LEA R172, P1, R173.reuse, R252.reuse, 0x1 ;  /* 0x000000fcadac8211 */ /* 0x0c0fe200078208ff */
[----:B------:R-:W-:Y:S01]  /*15320*/  @!P0 IMAD R164, R0, 0x50, RZ ;  /* 0x0000005000a48824 */ /* 0x000fe200078e02ff */
[-C--:B------:R-:W-:Y:S01]  /*15330*/  @!P0 LEA.HI.X R199, R2, R251.reuse, R169, 0x1, P3 ;  /* 0x000000fb02c78211 */ /* 0x080fe200018f0ca9 */
[----:B------:R-:W-:Y:S01]  /*15340*/  @!P0 IMAD.IADD R168, R168, 0x1, R207 ;  /* 0x00000001a8a88824 */ /* 0x000fe200078e02cf */
[-C--:B------:R-:W-:Y:S01]  /*15350*/  @!P0 LEA.HI.X R173, R173, R251.reuse, R166, 0x1, P1 ;  /* 0x000000fbadad8211 */ /* 0x080fe200008f0ca6 */
[----:B------:R-:W-:Y:S01]  /*15360*/  @!P0 IMAD.IADD R164, R164, 0x1, R193 ;  /* 0x00000001a4a48824 */ /* 0x000fe200078e02c1 */
[-C--:B------:R-:W-:Y:S01]  /*15370*/  @!P0 LEA R202, P1, R170, R252.reuse, 0x1 ;  /* 0x000000fcaaca8211 */ /* 0x080fe200078208ff */
[----:B------:R-:W-:Y:S01]  /*15380*/  @!PT LDS RZ, [RZ] ;  /* 0x00000000fffff984 */ /* 0x000fe20000000800 */
[----:B------:R-:W-:Y:S01]  /*15390*/  @!PT LDS RZ, [RZ] ;  /* 0x00000000fffff984 */ /* 0x000fe20000000800 */
[----:B------:R-:W-:Y:S01]  /*153a0*/  @!PT LDS RZ, [RZ] ;  /* 0x00000000fffff984 */ /* 0x000fe20000000800 */
[----:B------:R1:W-:Y:S01]  /*153b0*/  @!P0 LDGSTS.E.BYPASS.LTC128B.128 [R244+0x2800], [R198.64] ;  /* 0x02800000c6f48fae */ /* 0x0003e2000b901d54 */
[-C--:B------:R-:W-:Y:S01]  /*153c0*/  @!P0 LEA.HI.X R205, R206, R251.reuse, R168, 0x1, P2 ;  /* 0x000000fbcecd8211 */ /* 0x080fe200010f0ca8 */
[----:B------:R-:W-:Y:S01]  /*153d0*/  @!P0 IMAD R2, R0, 0x60, RZ ;  /* 0x0000006000028824 */ /* 0x000fe200078e02ff */
[-C--:B------:R-:W-:Y:S01]  /*153e0*/  @!P0 LEA R208, P2, R192, R252.reuse, 0x1 ;  /* 0x000000fcc0d08211 */ /* 0x080fe200078408ff */
[----:B------:R1:W-:Y:S01]  /*153f0*/  @P0 STS.128 [R244+0x3000], RZ ;  /* 0x003000fff4000388 */ /* 0x0003e20000000c00 */
[-C--:B------:R-:W-:Y:S01]  /*15400*/  @!P0 LEA.HI.X R203, R170, R251.reuse, R167, 0x1, P1 ;  /* 0x000000fbaacb8211 */ /* 0x080fe200008f0ca7 */
[----:B------:R-:W-:Y:S01]  /*15410*/  @!P0 IMAD R167, R0, 0x70, RZ ;  /* 0x0000007000a78824 */ /* 0x000fe200078e02ff */
[-C--:B------:R-:W-:Y:S01]  /*15420*/  @!P0 LEA.HI.X R209, R192, R251.reuse, R164, 0x1, P2 ;  /* 0x000000fbc0d18211 */ /* 0x080fe200010f0ca4 */
[----:B------:R-:W-:Y:S01]  /*15430*/  @!PT LDS RZ, [RZ] ;  /* 0x00000000fffff984 */ /* 0x000fe20000000800 */
[----:B------:R-:W-:Y:S01]  /*15440*/  @!PT LDS RZ, [RZ] ;  /* 0x00000000fffff984 */ /* 0x000fe20000000800 */
[----:B------:R-:W-:Y:S01]  /*15450*/  @!PT LDS RZ, [RZ] ;  /* 0x00000000fffff984 */ /* 0x000fe20000000800 */
[----:B------:R1:W-:Y:S01]  /*15460*/  @!P0 LDGSTS.E.BYPASS.LTC128B.128 [R244+0x3000], [R196.64] ;  /* 0x03000000c4f48fae */ /* 0x0003e2000b901d54 */
[-C--:B------:R-:W-:Y:S01]  /*15470*/  @!P0 LEA R206, P1, R190, R252.reuse, 0x1 ;  /* 0x000000fcbece8211 */ /* 0x080fe200078208ff */
[----:B------:R-:W-:Y:S01]  /*15480*/  @!P0 IMAD.IADD R167, R167, 0x1, R189 ;  /* 0x00000001a7a78824 */ /* 0x000fe200078e02bd */
[-C--:B------:R-:W-:Y:S01]  /*15490*/  @!P0 LEA R210, P3, R188, R252.reuse, 0x1 ;  /* 0x000000fcbcd28211 */ /* 0x080fe200078608ff */
[----:B------:R1:W-:Y:S01]  /*154a0*/  @P0 STS.128 [R244+0x3800], RZ ;  /* 0x003800fff4000388 */ /* 0x0003e20000000c00 */
[-C--:B------:R-:W-:Y:S01]  /*154b0*/  @!P0 LEA R192, P2, R186, R252.reuse, 0x1 ;  /* 0x000000fcbac08211 */ /* 0x080fe200078408ff */
[----:B------:R-:W-:Y:S01]  /*154c0*/  @!P0 IMAD R171, R0, 0x90, RZ ;  /* 0x0000009000ab8824 */ /* 0x000fe200078e02ff */
[----:B------:R-:W-:Y:S01]  /*154d0*/  @!P0 LEA.HI.X R211, R188, R251, R167, 0x1, P3 ;  /* 0x000000fbbcd38211 */ /* 0x000fe200018f0ca7 */
[----:B------:R-:W-:Y:S01]  /*154e0*/  @!PT LDS RZ, [RZ] ;  /* 0x00000000fffff984 */ /* 0x000fe20000000800 */
[----:B------:R-:W-:Y:S01]  /*154f0*/  @!PT LDS RZ, [RZ] ;  /* 0x00000000fffff984 */ /* 0x000fe20000000800 */
[----:B------:R-:W-:Y:S01]  /*15500*/  @!PT LDS RZ, [RZ] ;  /* 0x00000000fffff984 */ /* 0x000fe20000000800 */
[----:B------:R1:W-:Y:S01]  /*15510*/  @!P0 LDGSTS.E.BYPASS.LTC128B.128 [R244+0x3800], [R204.64] ;  /* 0x03800000ccf48fae */ /* 0x0003e2000b901d54 */
[-C--:B------:R-:W-:Y:S01]  /*15520*/  @!P0 LEA R170, P3, R178, R252.reuse, 0x1 ;  /* 0x000000fcb2aa8211 */ /* 0x080fe200078608ff */
[----:B------:R-:W-:Y:S01]  /*15530*/  @!P0 IMAD.IADD R171, R171, 0x1, R187 ;  /* 0x00000001abab8824 */ /* 0x000fe200078e02bb */
[----:B------:R-:W-:Y:S01]  /*15540*/  @!P0 IADD3 R2, R2, R191, RZ ;  /* 0x000000bf02028210 */ /* 0x000fe20007ffe0ff */
[----:B------:R1:W-:Y:S01]  /*15550*/  @P0 STS.128 [R244+0x4000], RZ ;  /* 0x004000fff4000388 */ /* 0x0003e20000000c00 */
[----:B------:R-:W-:Y:S02]  /*15560*/  @!P0 IMAD R169, R0, 0xa0, RZ ;  /* 0x000000a000a98824 */ /* 0x000fe400078e02ff */
[-C--:B------:R-:W-:Y:S01]  /*15570*/  @!P0 LEA.HI.X R207, R190, R251.reuse, R2, 0x1, P1 ;  /* 0x000000fbbecf8211 */ /* 0x080fe200008f0c02 */
[----:B------:R-:W-:Y:S01]  /*15580*/  @!PT LDS RZ, [RZ] ;  /* 0x00000000fffff984 */ /* 0x000fe20000000800 */
[----:B------:R-:W-:Y:S01]  /*15590*/  @!PT LDS RZ, [RZ] ;  /* 0x00000000fffff984 */ /* 0x000fe20000000800 */
[----:B------:R-:W-:Y:S01]  /*155a0*/  @!PT LDS RZ, [RZ] ;  /* 0x00000000fffff984 */ /* 0x000fe20000000800 */
[----:B------:R1:W-:Y:S01]  /*155b0*/  @!P0 LDGSTS.E.BYPASS.LTC128B.128 [R244+0x4000], [R172.64] ;  /* 0x04000000acf48fae */ /* 0x0003e2000b901d54 */
[----:B------:R-:W-:Y:S01]  /*155c0*/  @!P0 LEA.HI.X R193, R186, R251, R171, 0x1, P2 ;  /* 0x000000fbbac18211 */ /* 0x000fe200010f0cab */
[----:B------:R-:W-:Y:S01]  /*155d0*/  @!P0 IMAD R167, R0, 0xc0, RZ ;  /* 0x000000c000a78824 */ /* 0x000fe200078e02ff */
[-C--:B------:R-:W-:Y:S01]  /*155e0*/  @!P0 LEA R190, P1, R184, R252.reuse, 0x1 ;  /* 0x000000fcb8be8211 */ /* 0x080fe200078208ff */
[----:B------:R1:W-:Y:S01]  /*155f0*/  @P0 STS.128 [R244+0x4800], RZ ;  /* 0x004800fff4000388 */ /* 0x0003e20000000c00 */
[-C--:B------:R-:W-:Y:S01]  /*15600*/  @!P0 LEA R186, P4, R180, R252.reuse, 0x1 ;  /* 0x000000fcb4ba8211 */ /* 0x080fe200078808ff */
[----:B------:R-:W-:Y:S01]  /*15610*/  @!P0 IMAD.IADD R167, R167, 0x1, R181 ;  /* 0x00000001a7a78824 */ /* 0x000fe200078e02b5 */
[-C--:B------:R-:W-:Y:S01]  /*15620*/  @!P0 LEA R166, P2, R176, R252.reuse, 0x1 ;  /* 0x000000fcb0a68211 */ /* 0x080fe200078408ff */
[----:B------:R-:W-:Y:S01]  /*15630*/  @!PT LDS RZ, [RZ] ;  /* 0x00000000fffff984 */ /* 0x000fe20000000800 */
[----:B------:R-:W-:Y:S01]  /*15640*/  @!PT LDS RZ, [RZ] ;  /* 0x00000000fffff984 */ /* 0x000fe20000000800 */
[----:B------:R-:W-:Y:S01]  /*15650*/  @!PT LDS RZ, [RZ] ;  /* 0x00000000fffff984 */ /* 0x000fe20000000800 */
[----:B------:R1:W-:Y:S01]  /*15660*/  @!P0 LDGSTS.E.BYPASS.LTC128B.128 [R244+0x4800], [R208.64] ;  /* 0x04800000d0f48fae */ /* 0x0003e2000b901d54 */
[----:B------:R-:W-:Y:S01]  /*15670*/  @!P0 IADD3 R2, R169, R185, RZ ;  /* 0x000000b9a9028210 */ /* 0x000fe20007ffe0ff */
[----:B------:R-:W-:Y:S01]  /*15680*/  @!P0 IMAD R169, R0, 0xb0, RZ ;  /* 0x000000b000a98824 */ /* 0x000fe200078e02ff */
[-C--:B------:R-:W-:Y:S01]  /*15690*/  @!P0 LEA.HI.X R187, R180, R251.reuse, R167, 0x1, P4 ;  /* 0x000000fbb4bb8211 */ /* 0x080fe200020f0ca7 */
[----:B------:R1:W-:Y:S01]  /*156a0*/  @P0 STS.128 [R244+0x5000], RZ ;  /* 0x005000fff4000388 */ /* 0x0003e20000000c00 */
[-C--:B------:R-:W-:Y:S01]  /*156b0*/  @!P0 LEA.HI.X R191, R184, R251.reuse, R2, 0x1, P1 ;  /* 0x000000fbb8bf8211 */ /* 0x080fe200008f0c02 */
[----:B------:R-:W-:Y:S01]  /*156c0*/  @!P0 IMAD.IADD R2, R169, 0x1, R183 ;  /* 0x00000001a9028824 */ /* 0x000fe200078e02b7 */
[-C--:B------:R-:W-:Y:S01]  /*156d0*/  @!P0 LEA R184, P1, R182, R252.reuse, 0x1 ;  /* 0x000000fcb6b88211 */ /* 0x080fe200078208ff */
[----:B------:R-:W-:Y:S01]  /*156e0*/  @!PT LDS RZ, [RZ] ;  /* 0x00000000fffff984 */ /* 0x000fe20000000800 */
[----:B------:R-:W-:Y:S01]  /*156f0*/  @!PT LDS RZ, [RZ] ;  /* 0x00000000fffff984 */ /* 0x000fe20000000800 */
[----:B------:R-:W-:Y:S01]  /*15700*/  @!PT LDS RZ, [RZ] ;  /* 0x00000000fffff984 */ /* 0x000fe20000000800 */
[----:B------:R1:W-:Y:S01]  /*15710*/  @!P0 LDGSTS.E.BYPASS.LTC128B.128 [R244+0x5000], [R206.64] ;  /* 0x05000000cef48fae */ /* 0x0003e2000b901d54 */
[----:B------:R-:W-:Y:S02]  /*15720*/  @!P0 IMAD R171, R0, 0xd0, RZ ;  /* 0x000000d000ab8824 */ /* 0x000fe400078e02ff */
[----:B------:R-:W-:Y:S01]  /*15730*/  @!P0 LEA.HI.X R185, R182, R251, R2, 0x1, P1 ;  /* 0x000000fbb6b98211 */ /* 0x000fe200008f0c02 */
[----:B------:R1:W-:Y:S01]  /*15740*/  @P0 STS.128 [R244+0x5800], RZ ;  /* 0x005800fff4000388 */ /* 0x0003e20000000c00 */
[----:B------:R-:W-:Y:S01]  /*15750*/  @!P0 LEA R168, P1, R174, R252, 0x1 ;  /* 0x000000fcaea88211 */ /* 0x000fe200078208ff */
[C---:B------:R-:W-:Y:S01]  /*15760*/  @!P0 IMAD R169, R0.reuse, 0xe0, RZ ;  /* 0x000000e000a98824 */ /* 0x040fe200078e02ff */
[----:B------:R-:W-:Y:S01]  /*15770*/  @!P0 IADD3 R171, R171, R179, RZ ;  /* 0x000000b3abab8210 */ /* 0x000fe20007ffe0ff */
[----:B------:R-:W-:Y:S01]  /*15780*/  @!PT LDS RZ, [RZ] ;  /* 0x00000000fffff984 */ /* 0x000fe20000000800 */
[----:B------:R-:W-:Y:S01]  /*15790*/  @!PT LDS RZ, [RZ] ;  /* 0x00000000fffff984 */ /* 0x000fe20000000800 */
[----:B------:R-:W-:Y:S01]  /*157a0*/  @!PT LDS RZ, [RZ] ;  /* 0x00000000fffff984 */ /* 0x000fe20000000800 */
[----:B------:R1:W-:Y:S01]  /*157b0*/  @!P0 LDGSTS.E.BYPASS.LTC128B.128 [R244+0x5800], [R210.64] ;  /* 0x05800000d2f48fae */ /* 0x0003e2000b901d54 */
[----:B------:R-:W-:Y:S01]  /*157c0*/  @!P0 IMAD R183, R0, 0xf0, RZ ;  /* 0x000000f000b78824 */ /* 0x000fe200078e02ff */
[----:B------:R-:W-:Y:S01]  /*157d0*/  MOV R252, R194 ;  /* 0x000000c200fc7202 */ /* 0x000fe20000000f00 */
[----:B------:R-:W-:Y:S01]  /*157e0*/  @!P0 IMAD.IADD R169, R169, 0x1, R177 ;  /* 0x00000001a9a98824 */ /* 0x000fe200078e02b1 */
[----:B------:R1:W-:Y:S01]  /*157f0*/  @P0 STS.128 [R244+0x6000], RZ ;  /* 0x006000fff4000388 */ /* 0x0003e20000000c00 */
[-C--:B------:R-:W-:Y:S01]  /*15800*/  @!P0 LEA.HI.X R171, R178, R251.reuse, R171, 0x1, P3 ;  /* 0x000000fbb2ab8211 */ /* 0x080fe200018f0cab */
[----:B------:R-:W-:Y:S02]  /*15810*/  @!P0 IMAD.IADD R183, R183, 0x1, R175 ;  /* 0x00000001b7b78824 */ /* 0x000fe400078e02af */
[----:B------:R-:W-:Y:S01]  /*15820*/  @!PT LDS RZ, [RZ] ;  /* 0x00000000fffff984 */ /* 0x000fe20000000800 */
[----:B------:R-:W-:Y:S01]  /*15830*/  @!PT LDS RZ, [RZ] ;  /* 0x00000000fffff984 */ /* 0x000fe20000000800 */
[----:B------:R-:W-:Y:S01]  /*15840*/  @!PT LDS RZ, [RZ] ;  /* 0x00000000fffff984 */ /* 0x000fe20000000800 */
[----:B------:R1:W-:Y:S01]  /*15850*/  @!P0 LDGSTS.E.BYPASS.LTC128B.128 [R244+0x6000], [R202.64] ;  /* 0x06000000caf48fae */ /* 0x0003e2000b901d54 */
[-C--:B------:R-:W-:Y:S02]  /*15860*/  @!P0 LEA.HI.X R167, R176, R251.reuse, R169, 0x1, P2 ;  /* 0x000000fbb0a78211 */ /* 0x080fe400010f0ca9 */
[----:B------:R-:W-:Y:S01]  /*15870*/  @!P0 LEA.HI.X R169, R174, R251, R183, 0x1, P1 ;  /* 0x000000fbaea98211 */ /* 0x000fe200008f0cb7 */
[----:B------:R1:W-:Y:S01]  /*15880*/  @P0 STS.128 [R244+0x6800], RZ ;  /* 0x006800fff4000388 */ /* 0x0003e20000000c00 */
[----:B------:R-:W-:Y:S03]  /*15890*/  IMAD.MOV.U32 R251, RZ, RZ, R195 ;  /* 0x000000fffffb7224 */ /* 0x000fe600078e00c3 */
        /* <DEDUP_REMOVED lines=34> */
[----:B------:R-:W0:Y:S02]  /*15ac0*/  LDGDEPBAR ;  /* 0x00000000000079af */ /* 0x000e240000000000 */
.L_x_775:
[----:B------:R-:W-:Y:S01]  /*15ad0*/  FMNMX.FTZ R0, R4, R165, !PT ;  /* 0x000000a504007209 */ /* 0x000fe20007810000 */
[----:B-1----:R-:W2:Y:S01]  /*15ae0*/  LDL.LU R196, [R1+0x4] ;  /* 0x0000040001c47983 */ /* 0x002ea20000300800 */
[----:B------:R-:W-:Y:S01]  /*15af0*/  FMNMX.FTZ R2, R6, R3, !PT ;  /* 0x0000000306027209 */ /* 0x000fe20007810000 */
[----:B------:R-:W-:Y:S01]  /*15b00*/  UISETP.GT.AND UP0, UPT, UR17, 0x1, UPT ;  /* 0x000000011100788c */ /* 0x000fe2000bf04270 */
[----:B------:R-:W-:Y:S01]  /*15b10*/  FMNMX.FTZ R167, R5, R0, !PT ;  /* 0x0000000005a77209 */ /* 0x000fe20007810000 */
[----:B------:R-:W3:Y:S01]  /*15b20*/  LDL.LU R194, [R1] ;  /* 0x0000000001c27983 */ /* 0x000ee20000300800 */
[----:B------:R-:W-:Y:S01]  /*15b30*/  FMNMX.FTZ R169, R7, R2, !PT ;  /* 0x0000000207a97209 */ /* 0x000fe20007810000 */
[----:B------:R-:W-:Y:S01]  /*15b40*/  UIADD3 UR17, UR17, -0x1, URZ ;  /* 0xffffffff11117890 */ /* 0x000fe2000fffe03f */
[----:B------:R-:W-:Y:S01]  /*15b50*/  FMNMX.FTZ R0, R8, R167, !PT ;  /* 0x000000a708007209 */ /* 0x000fe20007810000 */
[----:B------:R-:W-:Y:S01]  /*15b60*/  UMOV UR8, UR15 ;  /* 0x0000000f00087c82 */ /* 0x000fe20008000000 */
[----:B------:R-:W-:Y:S01]  /*15b70*/  FMNMX.FTZ R2, R10, R169, !PT ;  /* 0x000000a90a027209 */ /* 0x000fe20007810000 */
[----:B------:R-:W-:Y:S01]  /*15b80*/  UMOV UR9, UR12 ;  /* 0x0000000c00097c82 */ /* 0x000fe20008000000 */
[----:B------:R-:W-:Y:S02]  /*15b90*/  FMNMX.FTZ R167, R9, R0, !PT ;  /* 0x0000000009a77209 */ /* 0x000fe40007810000 */
        /* <DEDUP_REMOVED lines=117> */
[----:B------:R-:W-:Y:S04]  /*162f0*/  FMNMX.FTZ R0, R128, R167, !PT ;  /* 0x000000a780007209 */ /* 0x000fe80007810000 */
[----:B------:R-:W-:Y:S02]  /*16300*/  FMNMX.FTZ R168, R129, R0, !PT ;  /* 0x0000000081a87209 */ /* 0x000fe40007810000 */
[----:B------:R-:W-:Y:S03]  /*16310*/  FMNMX.FTZ R0, R130, R171, !PT ;  /* 0x000000ab82007209 */ /* 0x000fe60007810000 */
[----:B------:R-:W1:Y:S01]  /*16320*/  SHFL.BFLY PT, R171, R168, 0x2, 0x1f ;  /* 0x0c401f00a8ab7f89 */ /* 0x000e6200000e0000 */
[----:B------:R-:W-:Y:S07]  /*16330*/  FMNMX.FTZ R169, R131, R0, !PT ;  /* 0x0000000083a97209 */ /* 0x000fee0007810000 */
[----:B------:R-:W4:Y:S01]  /*16340*/  SHFL.BFLY PT, R0, R169, 0x2, 0x1f ;  /* 0x0c401f00a9007f89 */ /* 0x000f2200000e0000 */
[----:B-1----:R-:W-:Y:S07]  /*16350*/  FMNMX.FTZ R173, R168, R171, !PT ;  /* 0x000000aba8ad7209 */ /* 0x002fee0007810000 */
[----:B------:R-:W1:Y:S01]  /*16360*/  SHFL.BFLY PT, R2, R173, 0x1, 0x1f ;  /* 0x0c201f00ad027f89 */ /* 0x000e6200000e0000 */
[----:B----4-:R-:W-:Y:S07]  /*16370*/  FMNMX.FTZ R167, R169, R0, !PT ;  /* 0x00000000a9a77209 */ /* 0x010fee0007810000 */
[----:B------:R-:W4:Y:S01]  /*16380*/  SHFL.BFLY PT, R0, R167, 0x1, 0x1f ;  /* 0x0c201f00a7007f89 */ /* 0x000f2200000e0000 */
[----:B-1----:R-:W-:Y:S07]  /*16390*/  FMNMX.FTZ R2, R173, R2, !PT ;  /* 0x00000002ad027209 */ /* 0x002fee0007810000 */
[----:B------:R-:W-:Y:S01]  /*163a0*/  LDSM.16.MT88.4 R172, [R235+0xa000] ;  /* 0x00a00000ebac783b */ /* 0x000fe20000004200 */
[C---:B------:R-:W-:Y:S01]  /*163b0*/  FSETP.NEU.FTZ.AND P0, PT, R2.reuse, -INF , PT ;  /* 0xff8000000200780b */ /* 0x040fe20003f1d000 */
[C---:B------:R-:W-:Y:S02]  /*163c0*/  FMUL.FTZ R168, R2.reuse, c[0x0][0x23c] ;  /* 0x00008f0002a87a20 */ /* 0x040fe40000410000 */
[----:B------:R-:W-:Y:S01]  /*163d0*/  FADD.FTZ R164, -R2, R165 ;  /* 0x000000a502a47221 */ /* 0x000fe20000010100 */
[----:B----4-:R-:W-:Y:S02]  /*163e0*/  FMNMX.FTZ R0, R167, R0, !PT ;  /* 0x00000000a7007209 */ /* 0x010fe40007810000 */
[----:B------:R-:W-:Y:S01]  /*163f0*/  FSEL R167, R168, RZ, P0 ;  /* 0x000000ffa8a77208 */ /* 0x000fe20000000000 */
[----:B------:R-:W-:Y:S01]  /*16400*/  FMUL.FTZ R166, R164, c[0x0][0x23c] ;  /* 0x00008f00a4a67a20 */ /* 0x000fe20000410000 */
[C---:B------:R-:W-:Y:S01]  /*16410*/  FSETP.NEU.FTZ.AND P0, PT, R0.reuse, -INF , PT ;  /* 0xff8000000000780b */ /* 0x040fe20003f1d000 */
[----:B------:R-:W-:Y:S02]  /*16420*/  FMUL.FTZ R168, R0, c[0x0][0x23c] ;  /* 0x00008f0000a87a20 */ /* 0x000fe40000410000 */
[----:B------:R-:W1:Y:S01]  /*16430*/  MUFU.EX2 R164, R166 ;  /* 0x000000a600a47308 */ /* 0x000e620000000800 */
[--C-:B------:R-:W-:Y:S02]  /*16440*/  FFMA.FTZ R195, R29, c[0x0][0x23c], -R167.reuse ;  /* 0x00008f001dc37a23 */ /* 0x100fe400000108a7 */
[--C-:B------:R-:W-:Y:S01]  /*16450*/  FFMA.FTZ R180, R5, c[0x0][0x23c], -R167.reuse ;  /* 0x00008f0005b47a23 */ /* 0x100fe200000108a7 */
[----:B------:R-:W-:Y:S01]  /*16460*/  FSEL R5, R168, RZ, P0 ;  /* 0x000000ffa8057208 */ /* 0x000fe20000000000 */
[--C-:B------:R-:W-:Y:S01]  /*16470*/  FFMA.FTZ R177, R13, c[0x0][0x23c], -R167.reuse ;  /* 0x00008f000db17a23 */ /* 0x100fe200000108a7 */
[----:B------:R-:W4:Y:S01]  /*16480*/  LDSM.16.MT88.4 R168, [R237+0xa000] ;  /* 0x00a00000eda8783b */ /* 0x000f220000004200 */
[----:B------:R-:W-:Y:S01]  /*16490*/  FFMA.FTZ R184, R16, c[0x0][0x23c], -R167 ;  /* 0x00008f0010b87a23 */ /* 0x000fe200000108a7 */
[----:B------:R-:W-:Y:S01]  /*164a0*/  PLOP3.LUT P0, PT, PT, PT, UP0, 0x80, 0x0 ;  /* 0x000000000000781c */ /* 0x000fe20003f0f008 */
[--C-:B------:R-:W-:Y:S01]  /*164b0*/  FFMA.FTZ R178, R14, c[0x0][0x23c], -R5.reuse ;  /* 0x00008f000eb27a23 */ /* 0x100fe20000010805 */
[----:B------:R-:W-:Y:S01]  /*164c0*/  MUFU.EX2 R180, R180 ;  /* 0x000000b400b47308 */ /* 0x000fe20000000800 */
[----:B------:R-:W-:Y:S02]  /*164d0*/  FFMA.FTZ R183, R15, c[0x0][0x23c], -R5 ;  /* 0x00008f000fb77a23 */ /* 0x000fe40000010805 */
[----:B------:R-:W-:Y:S02]  /*164e0*/  FFMA.FTZ R187, R17, c[0x0][0x23c], -R167 ;  /* 0x00008f0011bb7a23 */ /* 0x000fe400000108a7 */
[--C-:B------:R-:W-:Y:S02]  /*164f0*/  FFMA.FTZ R186, R18, c[0x0][0x23c], -R5.reuse ;  /* 0x00008f0012ba7a23 */ /* 0x100fe40000010805 */
[--C-:B------:R-:W-:Y:S02]  /*16500*/  FFMA.FTZ R189, R19, c[0x0][0x23c], -R5.reuse ;  /* 0x00008f0013bd7a23 */ /* 0x100fe40000010805 */
[----:B------:R-:W-:Y:S01]  /*16510*/  FFMA.FTZ R192, R23, c[0x0][0x23c], -R5 ;  /* 0x00008f0017c07a23 */ /* 0x000fe20000010805 */
[----:B------:R-:W-:Y:S01]  /*16520*/  MUFU.EX2 R177, R177 ;  /* 0x000000b100b17308 */ /* 0x000fe20000000800 */
[----:B------:R-:W-:Y:S02]  /*16530*/  FFMA.FTZ R181, R4, c[0x0][0x23c], -R167 ;  /* 0x00008f0004b57a23 */ /* 0x000fe400000108a7 */
[----:B------:R-:W-:Y:S02]  /*16540*/  FFMA.FTZ R182, R6, c[0x0][0x23c], -R5 ;  /* 0x00008f0006b67a23 */ /* 0x000fe40000010805 */
[C---:B-1----:R-:W-:Y:S02]  /*16550*/  FMUL.FTZ R13, R164.reuse, R157 ;  /* 0x0000009da40d7220 */ /* 0x042fe40000410000 */
[C---:B------:R-:W-:Y:S02]  /*16560*/  FMUL.FTZ R16, R164.reuse, R152 ;  /* 0x00000098a4107220 */ /* 0x040fe40000410000 */
[----:B------:R-:W-:Y:S01]  /*16570*/  FMUL.FTZ R17, R164, R153 ;  /* 0x00000099a4117220 */ /* 0x000fe20000410000 */
[----:B------:R-:W1:Y:S01]  /*16580*/  MUFU.EX2 R181, R181 ;  /* 0x000000b500b57308 */ /* 0x000e620000000800 */
[----:B------:R-:W-:Y:S02]  /*16590*/  FFMA.FTZ R6, R12, c[0x0][0x23c], -R167 ;  /* 0x00008f000c067a23 */ /* 0x000fe400000108a7 */
[C---:B------:R-:W-:Y:S02]  /*165a0*/  FMUL.FTZ R12, R164.reuse, R156 ;  /* 0x0000009ca40c7220 */ /* 0x040fe40000410000 */
[C---:B------:R-:W-:Y:S02]  /*165b0*/  FMUL.FTZ R132, R164.reuse, R132 ;  /* 0x00000084a4847220 */ /* 0x040fe40000410000 */
[C---:B------:R-:W-:Y:S02]  /*165c0*/  FMUL.FTZ R133, R164.reuse, R133 ;  /* 0x00000085a4857220 */ /* 0x040fe40000410000 */
[C---:B------:R-:W-:Y:S01]  /*165d0*/  FMUL.FTZ R136, R164.reuse, R136 ;  /* 0x00000088a4887220 */ /* 0x040fe20000410000 */
[----:B------:R-:W-:Y:S01]  /*165e0*/  MUFU.EX2 R182, R182 ;  /* 0x000000b600b67308 */ /* 0x000fe20000000800 */
[C---:B------:R-:W-:Y:S02]  /*165f0*/  FMUL.FTZ R137, R164.reuse, R137 ;  /* 0x00000089a4897220 */ /* 0x040fe40000410000 */
[C---:B------:R-:W-:Y:S02]  /*16600*/  FMUL.FTZ R140, R164.reuse, R140 ;  /* 0x0000008ca48c7220 */ /* 0x040fe40000410000 */
[C---:B------:R-:W-:Y:S02]  /*16610*/  FMUL.FTZ R141, R164.reuse, R141 ;  /* 0x0000008da48d7220 */ /* 0x040fe40000410000 */
[C---:B------:R-:W-:Y:S02]  /*16620*/  FMUL.FTZ R144, R164.reuse, R144 ;  /* 0x00000090a4907220 */ /* 0x040fe40000410000 */
[----:B------:R-:W-:Y:S01]  /*16630*/  FMUL.FTZ R145, R164, R145 ;  /* 0x00000091a4917220 */ /* 0x000fe20000410000 */
[----:B------:R-:W5:Y:S01]  /*16640*/  MUFU.EX2 R6, R6 ;  /* 0x0000000600067308 */ /* 0x000f620000000800 */
[----:B------:R-:W-:Y:S02]  /*16650*/  FFMA.FTZ R185, R7, c[0x0][0x23c], -R5 ;  /* 0x00008f0007b97a23 */ /* 0x000fe40000010805 */
[--C-:B------:R-:W-:Y:S02]  /*16660*/  FFMA.FTZ R7, R8, c[0x0][0x23c], -R167.reuse ;  /* 0x00008f0008077a23 */ /* 0x100fe400000108a7 */
[----:B------:R-:W-:Y:S01]  /*16670*/  FMUL.FTZ R8, R164, R160 ;  /* 0x000000a0a4087220 */ /* 0x000fe20000410000 */
[----:B-1----:R-:W-:Y:S01]  /*16680*/  F2FP.PACK_AB R160, R180, R181 ;  /* 0x000000b5b4a0723e */ /* 0x002fe200000000ff */
[----:B------:R-:W-:Y:S02]  /*16690*/  FFMA.FTZ R166, R9, c[0x0][0x23c], -R167 ;  /* 0x00008f0009a67a23 */ /* 0x000fe400000108a7 */
[----:B------:R-:W-:Y:S01]  /*166a0*/  FMUL.FTZ R9, R164, R161 ;  /* 0x000000a1a4097220 */ /* 0x000fe20000410000 */
[----:B------:R-:W1:Y:S01]  /*166b0*/  MUFU.EX2 R185, R185 ;  /* 0x000000b900b97308 */ /* 0x000e620000000800 */
[--C-:B------:R-:W-:Y:S02]  /*166c0*/  FFMA.FTZ R176, R10, c[0x0][0x23c], -R5.reuse ;  /* 0x00008f000ab07a23 */ /* 0x100fe40000010805 */
[----:B------:R-:W-:Y:S02]  /*166d0*/  FFMA.FTZ R179, R11, c[0x0][0x23c], -R5 ;  /* 0x00008f000bb37a23 */ /* 0x000fe40000010805 */
[--C-:B------:R-:W-:Y:S02]  /*166e0*/  FFMA.FTZ R188, R20, c[0x0][0x23c], -R167.reuse ;  /* 0x00008f0014bc7a23 */ /* 0x100fe400000108a7 */
[C---:B------:R-:W-:Y:S02]  /*166f0*/  FMUL.FTZ R20, R164.reuse, R148 ;  /* 0x00000094a4147220 */ /* 0x040fe40000410000 */
[----:B------:R-:W-:Y:S01]  /*16700*/  FFMA.FTZ R191, R21, c[0x0][0x23c], -R167 ;  /* 0x00008f0015bf7a23 */ /* 0x000fe200000108a7 */
[----:B------:R-:W-:Y:S01]  /*16710*/  MUFU.EX2 R7, R7 ;  /* 0x0000000700077308 */ /* 0x000fe20000000800 */
[----:B------:R-:W-:Y:S02]  /*16720*/  FMUL.FTZ R21, R164, R149 ;  /* 0x00000095a4157220 */ /* 0x000fe40000410000 */
[--C-:B------:R-:W-:Y:S01]  /*16730*/  FFMA.FTZ R190, R22, c[0x0][0x23c], -R5.reuse ;  /* 0x00008f0016be7a23 */ /* 0x100fe20000010805 */
[----:B-----5:R-:W-:Y:S01]  /*16740*/  F2FP.PACK_AB R148, R177, R6 ;  /* 0x00000006b194723e */ /* 0x020fe200000000ff */
[----:B------:R-:W-:Y:S02]  /*16750*/  FFMA.FTZ R193, R27, c[0x0][0x23c], -R5 ;  /* 0x00008f001bc17a23 */ /* 0x000fe40000010805 */
[--C-:B------:R-:W-:Y:S02]  /*16760*/  FFMA.FTZ R24, R24, c[0x0][0x23c], -R167.reuse ;  /* 0x00008f0018187a23 */ /* 0x100fe400000108a7 */
[----:B------:R-:W-:Y:S01]  /*16770*/  FFMA.FTZ R44, R44, c[0x0][0x23c], -R167 ;  /* 0x00008f002c2c7a23 */ /* 0x000fe200000108a7 */
[----:B------:R-:W-:Y:S01]  /*16780*/  MUFU.EX2 R166, R166 ;  /* 0x000000a600a67308 */ /* 0x000fe20000000800 */
[----:B------:R-:W-:Y:S02]  /*16790*/  FADD.FTZ R165, -R0, R3 ;  /* 0x0000000300a57221 */ /* 0x000fe40000010100 */
[----:B------:R-:W-:Y:S01]  /*167a0*/  FFMA.FTZ R57, R57, c[0x0][0x23c], -R167 ;  /* 0x00008f0039397a23 */ /* 0x000fe200000108a7 */
[----:B-1----:R-:W-:Y:S01]  /*167b0*/  F2FP.PACK_AB R161, R185, R182 ;  /* 0x000000b6b9a1723e */ /* 0x002fe200000000ff */
[----:B------:R-:W-:Y:S01]  /*167c0*/  FMUL.FTZ R3, R165, c[0x0][0x23c] ;  /* 0x00008f00a5037a20 */ /* 0x000fe20000410000 */
[----:B------:R-:W-:Y:S01]  /*167d0*/  MOV R165, R2 ;  /* 0x0000000200a57202 */ /* 0x000fe20000000f00 */
[----:B------:R-:W-:Y:S02]  /*167e0*/  FFMA.FTZ R118, R118, c[0x0][0x23c], -R5 ;  /* 0x00008f0076767a23 */ /* 0x000fe40000010805 */
[----:B------:R-:W-:Y:S01]  /*167f0*/  FFMA.FTZ R45, R45, c[0x0][0x23c], -R167 ;  /* 0x00008f002d2d7a23 */ /* 0x000fe200000108a7 */
[----:B------:R-:W-:Y:S01]  /*16800*/  MUFU.EX2 R176, R176 ;  /* 0x000000b000b07308 */ /* 0x000fe20000000800 */
[--C-:B------:R-:W-:Y:S02]  /*16810*/  FFMA.FTZ R46, R46, c[0x0][0x23c], -R5.reuse ;  /* 0x00008f002e2e7a23 */ /* 0x100fe40000010805 */
[----:B------:R-:W-:Y:S02]  /*16820*/  FFMA.FTZ R47, R47, c[0x0][0x23c], -R5 ;  /* 0x00008f002f2f7a23 */ /* 0x000fe40000010805 */
[--C-:B------:R-:W-:Y:S02]  /*16830*/  FFMA.FTZ R48, R48, c[0x0][0x23c], -R167.reuse ;  /* 0x00008f0030307a23 */ /* 0x100fe400000108a7 */
[----:B------:R-:W-:Y:S02]  /*16840*/  FFMA.FTZ R49, R49, c[0x0][0x23c], -R167 ;  /* 0x00008f0031317a23 */ /* 0x000fe400000108a7 */
[--C-:B------:R-:W-:Y:S01]  /*16850*/  FFMA.FTZ R50, R50, c[0x0][0x23c], -R5.reuse ;  /* 0x00008f0032327a23 */ /* 0x100fe20000010805 */
[----:B------:R-:W1:Y:S01]  /*16860*/  MUFU.EX2 R3, R3 ;  /* 0x0000000300037308 */ /* 0x000e620000000800 */
[----:B------:R-:W-:Y:S02]  /*16870*/  FFMA.FTZ R51, R51, c[0x0][0x23c], -R5 ;  /* 0x00008f0033337a23 */ /* 0x000fe40000010805 */
[--C-:B------:R-:W-:Y:S02]  /*16880*/  FFMA.FTZ R52, R52, c[0x0][0x23c], -R167.reuse ;  /* 0x00008f0034347a23 */ /* 0x100fe400000108a7 */
[----:B------:R-:W-:Y:S02]  /*16890*/  FFMA.FTZ R53, R53, c[0x0][0x23c], -R167 ;  /* 0x00008f0035357a23 */ /* 0x000fe400000108a7 */
[--C-:B------:R-:W-:Y:S02]  /*168a0*/  FFMA.FTZ R54, R54, c[0x0][0x23c], -R5.reuse ;  /* 0x00008f0036367a23 */ /* 0x100fe40000010805 */
[----:B------:R-:W-:Y:S01]  /*168b0*/  FFMA.FTZ R55, R55, c[0x0][0x23c], -R5 ;  /* 0x00008f0037377a23 */ /* 0x000fe20000010805 */
[----:B------:R-:W5:Y:S01]  /*168c0*/  MUFU.EX2 R179, R179 ;  /* 0x000000b300b37308 */ /* 0x000f620000000800 */
[----:B------:R-:W-:Y:S02]  /*168d0*/  FFMA.FTZ R56, R56, c[0x0][0x23c], -R167 ;  /* 0x00008f0038387a23 */ /* 0x000fe400000108a7 */
[--C-:B------:R-:W-:Y:S02]  /*168e0*/  FFMA.FTZ R58, R58, c[0x0][0x23c], -R5.reuse ;  /* 0x00008f003a3a7a23 */ /* 0x100fe40000010805 */
[----:B------:R-:W-:Y:S02]  /*168f0*/  FFMA.FTZ R59, R59, c[0x0][0x23c], -R5 ;  /* 0x00008f003b3b7a23 */ /* 0x000fe40000010805 */
[----:B------:R-:W-:Y:S02]  /*16900*/  FFMA.FTZ R64, R64, c[0x0][0x23c], -R167 ;  /* 0x00008f0040407a23 */ /* 0x000fe400000108a7 */
[--C-:B------:R-:W-:Y:S01]  /*16910*/  FFMA.FTZ R66, R66, c[0x0][0x23c], -R5.reuse ;  /* 0x00008f0042427a23 */ /* 0x100fe20000010805 */
[----:B------:R-:W-:Y:S01]  /*16920*/  MUFU.EX2 R178, R178 ;  /* 0x000000b200b27308 */ /* 0x000fe20000000800 */
[----:B------:R-:W-:Y:S02]  /*16930*/  FFMA.FTZ R95, R95, c[0x0][0x23c], -R5 ;  /* 0x00008f005f5f7a23 */ /* 0x000fe40000010805 */
[----:B--2---:R-:W-:Y:S02]  /*16940*/  FFMA.FTZ R181, R164, R196, R181 ;  /* 0x000000c4a4b57223 */ /* 0x004fe400000100b5 */
[C---:B-1----:R-:W-:Y:S02]  /*16950*/  FMUL.FTZ R14, R3.reuse, R158 ;  /* 0x0000009e030e7220 */ /* 0x042fe40000410000 */
[C---:B------:R-:W-:Y:S02]  /*16960*/  FMUL.FTZ R15, R3.reuse, R159 ;  /* 0x0000009f030f7220 */ /* 0x040fe40000410000 */
[----:B------:R-:W1:Y:S01]  /*16970*/  LDSM.16.MT88.4 R156, [R234+0xa000] ;  /* 0x00a00000ea9c783b */ /* 0x000e620000004200 */
[----:B------:R-:W2:Y:S01]  /*16980*/  MUFU.EX2 R183, R183 ;  /* 0x000000b700b77308 */ /* 0x000ea20000000800 */
[C---:B------:R-:W-:Y:S01]  /*16990*/  FMUL.FTZ R10, R3.reuse, R162 ;  /* 0x000000a2030a7220 */ /* 0x040fe20000410000 */
[----:B------:R-:W-:Y:S01]  /*169a0*/  F2FP.PACK_AB R162, R166, R7 ;  /* 0x00000007a6a2723e */ /* 0x000fe200000000ff */
[----:B------:R-:W-:Y:S01]  /*169b0*/  FMUL.FTZ R11, R3, R163 ;  /* 0x000000a3030b7220 */ /* 0x000fe20000410000 */
[----:B-----5:R-:W-:Y:S01]  /*169c0*/  F2FP.PACK_AB R163, R179, R176 ;  /* 0x000000b0b3a3723e */ /* 0x020fe200000000ff */
[C---:B------:R-:W-:Y:S02]  /*169d0*/  FMUL.FTZ R18, R3.reuse, R154 ;  /* 0x0000009a03127220 */ /* 0x040fe40000410000 */
[C---:B------:R-:W-:Y:S02]  /*169e0*/  FMUL.FTZ R19, R3.reuse, R155 ;  /* 0x0000009b03137220 */ /* 0x040fe40000410000 */
[----:B------:R-:W-:Y:S01]  /*169f0*/  LDSM.16.MT88.4 R152, [R237+0xa800] ;  /* 0x00a80000ed98783b */ /* 0x000fe20000004200 */
[----:B------:R-:W-:Y:S01]  /*16a00*/  MUFU.EX2 R184, R184 ;  /* 0x000000b800b87308 */ /* 0x000fe20000000800 */
[C---:B----4-:R-:W-:Y:S05]  /*16a10*/  HMMA.16816.F32 R8, R160.reuse, R168, R8 ;  /* 0x000000a8a008723c */ /* 0x050fea0000001808 */
[C---:B------:R-:W-:Y:S02]  /*16a20*/  FMUL.FTZ R134, R3.reuse, R134 ;  /* 0x0000008603867220 */ /* 0x040fe40000410000 */
[C---:B------:R-:W-:Y:S01]  /*16a30*/  FMUL.FTZ R135, R3.reuse, R135 ;  /* 0x0000008703877220 */ /* 0x040fe20000410000 */
[C---:B------:R-:W-:Y:S01]  /*16a40*/  HMMA.16816.F32 R12, R160.reuse, R170, R12 ;  /* 0x000000aaa00c723c */ /* 0x040fe2000000180c */
[----:B------:R-:W4:Y:S01]  /*16a50*/  MUFU.EX2 R187, R187 ;  /* 0x000000bb00bb7308 */ /* 0x000f220000000800 */
[----:B------:R-:W5:Y:S02]  /*16a60*/  LDSM.16.MT88.4 R168, [R233+0xa000] ;  /* 0x00a00000e9a8783b */ /* 0x000f640000004200 */
[----:B------:R-:W-:Y:S01]  /*16a70*/  FMUL.FTZ R138, R3, R138 ;  /* 0x0000008a038a7220 */ /* 0x000fe20000410000 */
[----:B--2---:R-:W-:Y:S01]  /*16a80*/  F2FP.PACK_AB R149, R183, R178 ;  /* 0x000000b2b795723e */ /* 0x004fe200000000ff */
[C---:B------:R-:W-:Y:S02]  /*16a90*/  FMUL.FTZ R139, R3.reuse, R139 ;  /* 0x0000008b038b7220 */ /* 0x040fe40000410000 */
[C---:B------:R-:W-:Y:S03]  /*16aa0*/  HMMA.16816.F32 R132, R160.reuse, R172, R132 ;  /* 0x000000aca084723c */ /* 0x040fe60000001884 */
[----:B------:R-:W-:Y:S01]  /*16ab0*/  MUFU.EX2 R186, R186 ;  /* 0x000000ba00ba7308 */ /* 0x000fe20000000800 */
[C---:B------:R-:W-:Y:S02]  /*16ac0*/  FMUL.FTZ R142, R3.reuse, R142 ;  /* 0x0000008e038e7220 */ /* 0x040fe40000410000 */
[C---:B------:R-:W-:Y:S02]  /*16ad0*/  FMUL.FTZ R143, R3.reuse, R143 ;  /* 0x0000008f038f7220 */ /* 0x040fe40000410000 */
[C---:B------:R-:W-:Y:S01]  /*16ae0*/  HMMA.16816.F32 R136, R160.reuse, R174, R136 ;  /* 0x000000aea088723c */ /* 0x040fe20000001888 */
[----:B------:R-:W-:Y:S03]  /*16af0*/  LDSM.16.MT88.4 R172, [R234+0xa800] ;  /* 0x00a80000eaac783b */ /* 0x000fe60000004200 */
[C---:B------:R-:W-:Y:S01]  /*16b00*/  FMUL.FTZ R146, R3.reuse, R146 ;  /* 0x0000009203927220 */ /* 0x040fe20000410000 */
[----:B------:R-:W2:Y:S01]  /*16b10*/  MUFU.EX2 R189, R189 ;  /* 0x000000bd00bd7308 */ /* 0x000ea20000000800 */
[C---:B------:R-:W-:Y:S02]  /*16b20*/  FMUL.FTZ R147, R3.reuse, R147 ;  /* 0x0000009303937220 */ /* 0x040fe40000410000 */
[C---:B-1----:R-:W-:Y:S04]  /*16b30*/  HMMA.16816.F32 R16, R160.reuse, R156, R16 ;  /* 0x0000009ca010723c */ /* 0x042fe80000001810 */
[----:B------:R-:W-:Y:S01]  /*16b40*/  FMUL.FTZ R22, R3, R150 ;  /* 0x0000009603167220 */ /* 0x000fe20000410000 */
[----:B----4-:R-:W-:Y:S01]  /*16b50*/  F2FP.PACK_AB R150, R187, R184 ;  /* 0x000000b8bb96723e */ /* 0x010fe200000000ff */
[----:B------:R-:W-:Y:S01]  /*16b60*/  FMUL.FTZ R23, R3, R151 ;  /* 0x0000009703177220 */ /* 0x000fe20000410000 */
[----:B------:R-:W-:Y:S01]  /*16b70*/  MUFU.EX2 R188, R188 ;  /* 0x000000bc00bc7308 */ /* 0x000fe20000000800 */
[C---:B------:R-:W-:Y:S01]  /*16b80*/  HMMA.16816.F32 R140, R160.reuse, R158, R140 ;  /* 0x0000009ea08c723c */ /* 0x040fe2000000188c */
[----:B------:R-:W1:Y:S03]  /*16b90*/  LDSM.16.MT88.4 R156, [R235+0xa800] ;  /* 0x00a80000eb9c783b */ /* 0x000e660000004200 */
[----:B------:R-:W-:Y:S02]  /*16ba0*/  FADD.FTZ R180, R180, R181 ;  /* 0x000000b5b4b47221 */ /* 0x000fe40000010000 */
[--C-:B------:R-:W-:Y:S02]  /*16bb0*/  FFMA.FTZ R112, R112, c[0x0][0x23c], -R167.reuse ;  /* 0x00008f0070707a23 */ /* 0x100fe400000108a7 */
[----:B------:R-:W-:Y:S01]  /*16bc0*/  FFMA.FTZ R113, R113, c[0x0][0x23c], -R167 ;  /* 0x00008f0071717a23 */ /* 0x000fe200000108a7 */
[----:B------:R-:W-:Y:S01]  /*16bd0*/  MUFU.EX2 R191, R191 ;  /* 0x000000bf00bf7308 */ /* 0x000fe20000000800 */
[C---:B-----5:R-:W-:Y:S03]  /*16be0*/  HMMA.16816.F32 R144, R160.reuse, R168, R144 ;  /* 0x000000a8a090723c */ /* 0x060fe60000001890 */
[----:B--2---:R-:W-:Y:S01]  /*16bf0*/  F2FP.PACK_AB R151, R189, R186 ;  /* 0x000000babd97723e */ /* 0x004fe200000000ff */
[----:B---3--:R-:W-:Y:S02]  /*16c00*/  FFMA.FTZ R182, R3, R194, R182 ;  /* 0x000000c203b67223 */ /* 0x008fe400000100b6 */
[----:B------:R-:W-:Y:S02]  /*16c10*/  FFMA.FTZ R3, R111, c[0x0][0x23c], -R5 ;  /* 0x00008f006f037a23 */ /* 0x000fe40000010805 */
[----:B------:R-:W-:Y:S01]  /*16c20*/  HMMA.16816.F32 R20, R160, R170, R20 ;  /* 0x000000aaa014723c */ /* 0x000fe20000001814 */
[----:B------:R2:W-:Y:S01]  /*16c30*/  MUFU.EX2 R169, R192 ;  /* 0x000000c000a97308 */ /* 0x0005e20000000800 */
[----:B------:R-:W3:Y:S02]  /*16c40*/  LDSM.16.MT88.4 R160, [R233+0xa800] ;  /* 0x00a80000e9a0783b */ /* 0x000ee40000004200 */
[--C-:B------:R-:W-:Y:S02]  /*16c50*/  FFMA.FTZ R168, R25, c[0x0][0x23c], -R167.reuse ;  /* 0x00008f0019a87a23 */ /* 0x100fe400000108a7 */
[----:B------:R-:W-:Y:S02]  /*16c60*/  FFMA.FTZ R111, R116, c[0x0][0x23c], -R167 ;  /* 0x00008f00746f7a23 */ /* 0x000fe400000108a7 */
[C---:B------:R-:W-:Y:S03]  /*16c70*/  HMMA.16816.F32 R8, R148.reuse, R152, R8 ;  /* 0x000000989408723c */ /* 0x040fe60000001808 */
[----:B------:R-:W4:Y:S02]  /*16c80*/  MUFU.EX2 R190, R190 ;  /* 0x000000be00be7308 */ /* 0x000f240000000800 */
[----:B------:R-:W-:Y:S02]  /*16c90*/  FFMA.FTZ R170, R26, c[0x0][0x23c], -R5 ;  /* 0x00008f001aaa7a23 */ /* 0x000fe40000010805 */
[----:B------:R-:W-:Y:S01]  /*16ca0*/  FADD.FTZ R185, R185, R182 ;  /* 0x000000b6b9b97221 */ /* 0x000fe20000010000 */
[C---:B------:R-:W-:Y:S01]  /*16cb0*/  HMMA.16816.F32 R12, R148.reuse, R154, R12 ;  /* 0x0000009a940c723c */ /* 0x040fe2000000180c */
[----:B------:R-:W5:Y:S03]  /*16cc0*/  LDSM.16.MT88.4 R152, [R237+0xb000] ;  /* 0x00b00000ed98783b */ /* 0x000f660000004200 */
[----:B------:R-:W-:Y:S01]  /*16cd0*/  FADD.FTZ R176, R176, R185 ;  /* 0x000000b9b0b07221 */ /* 0x000fe20000010000 */
[----:B------:R3:W-:Y:S03]  /*16ce0*/  MUFU.EX2 R171, R24 ;  /* 0x0000001800ab7308 */ /* 0x0007e60000000800 */
[C---:B-1----:R-:W-:Y:S04]  /*16cf0*/  HMMA.16816.F32 R132, R148.reuse, R156, R132 ;  /* 0x0000009c9484723c */ /* 0x042fe80000001884 */
[----:B--2---:R-:W-:Y:S02]  /*16d00*/  FFMA.FTZ R192, R28, c[0x0][0x23c], -R167 ;  /* 0x00008f001cc07a23 */ /* 0x004fe400000108a7 */
[----:B------:R-:W-:Y:S01]  /*16d10*/  FADD.FTZ R179, R179, R176 ;  /* 0x000000b0b3b37221 */ /* 0x000fe20000010000 */
[----:B------:R-:W1:Y:S01]  /*16d20*/  MUFU.EX2 R168, R168 ;  /* 0x000000a800a87308 */ /* 0x000e620000000800 */
[C---:B------:R-:W-:Y:S01]  /*16d30*/  HMMA.16816.F32 R136, R148.reuse, R158, R136 ;  /* 0x0000009e9488723c */ /* 0x040fe20000001888 */
[----:B------:R-:W2:Y:S03]  /*16d40*/  LDSM.16.MT88.4 R156, [R235+0xb000] ;  /* 0x00b00000eb9c783b */ /* 0x000ea60000004200 */
[----:B----4-:R-:W-:Y:S01]  /*16d50*/  F2FP.PACK_AB R25, R169, R190 ;  /* 0x000000bea919723e */ /* 0x010fe200000000ff */
[----:B------:R-:W-:Y:S03]  /*16d60*/  FADD.FTZ R178, R178, R179 ;  /* 0x000000b3b2b27221 */ /* 0x000fe60000010000 */
[C---:B------:R-:W-:Y:S01]  /*16d70*/  HMMA.16816.F32 R16, R148.reuse, R172, R16 ;  /* 0x000000ac9410723c */ /* 0x040fe20000001810 */
[----:B------:R-:W-:Y:S03]  /*16d80*/  MUFU.EX2 R170, R170 ;  /* 0x000000aa00aa7308 */ /* 0x000fe60000000800 */
[----:B------:R-:W-:Y:S01]  /*16d90*/  FADD.FTZ R183, R183, R178 ;  /* 0x000000b2b7b77221 */ /* 0x000fe20000010000 */
[----:B---3--:R-:W-:Y:S02]  /*16da0*/  F2FP.PACK_AB R24, R191, R188 ;  /* 0x000000bcbf18723e */ /* 0x008fe400000000ff */
[--C-:B------:R-:W-:Y:S01]  /*16db0*/  FFMA.FTZ R172, R30, c[0x0][0x23c], -R5.reuse ;  /* 0x00008f001eac7a23 */ /* 0x100fe20000010805 */
[C---:B------:R-:W-:Y:S03]  /*16dc0*/  HMMA.16816.F32 R140, R148.reuse, R174, R140 ;  /* 0x000000ae948c723c */ /* 0x040fe6000000188c */
[----:B------:R-:W3:Y:S01]  /*16dd0*/  MUFU.EX2 R193, R193 ;  /* 0x000000c100c17308 */ /* 0x000ee20000000800 */
[----:B------:R-:W-:Y:S02]  /*16de0*/  FFMA.FTZ R173, R31, c[0x0][0x23c], -R5 ;  /* 0x00008f001fad7a23 */ /* 0x000fe40000010805 */
[----:B------:R-:W4:Y:S01]  /*16df0*/  LDSM.16.MT88.4 R28, [R234+0xb000] ;  /* 0x00b00000ea1c783b */ /* 0x000f220000004200 */
[----:B-1----:R-:W-:Y:S01]  /*16e00*/  F2FP.PACK_AB R26, R168, R171 ;  /* 0x000000aba81a723e */ /* 0x002fe200000000ff */
[C---:B------:R-:W-:Y:S04]  /*16e10*/  HMMA.16816.F32 R144, R148.reuse, R160, R144 ;  /* 0x000000a09490723c */ /* 0x040fe80000001890 */
[----:B------:R-:W-:Y:S01]  /*16e20*/  FADD.FTZ R186, R186, R183 ;  /* 0x000000b7baba7221 */ /* 0x000fe20000010000 */
[----:B------:R-:W-:Y:S02]  /*16e30*/  MUFU.EX2 R192, R192 ;  /* 0x000000c000c07308 */ /* 0x000fe40000000800 */
[--C-:B------:R-:W-:Y:S01]  /*16e40*/  FFMA.FTZ R160, R32, c[0x0][0x23c], -R167.reuse ;  /* 0x00008f0020a07a23 */ /* 0x100fe200000108a7 */
[----:B------:R-:W-:Y:S01]  /*16e50*/  HMMA.16816.F32 R20, R148, R162, R20 ;  /* 0x000000a29414723c */ /* 0x000fe20000001814 */
[----:B------:R-:W1:Y:S03]  /*16e60*/  LDSM.16.MT88.4 R148, [R233+0xb000] ;  /* 0x00b00000e994783b */ /* 0x000e660000004200 */
[----:B------:R-:W-:Y:S02]  /*16e70*/  FFMA.FTZ R161, R33, c[0x0][0x23c], -R167 ;  /* 0x00008f0021a17a23 */ /* 0x000fe400000108a7 */
[----:B------:R-:W-:Y:S01]  /*16e80*/  FADD.FTZ R189, R189, R186 ;  /* 0x000000babdbd7221 */ /* 0x000fe20000010000 */
[----:B------:R-:W1:Y:S01]  /*16e90*/  MUFU.EX2 R195, R195 ;  /* 0x000000c300c37308 */ /* 0x000e620000000800 */
[--C-:B------:R-:W-:Y:S01]  /*16ea0*/  FFMA.FTZ R162, R42, c[0x0][0x23c], -R5.reuse ;  /* 0x00008f002aa27a23 */ /* 0x100fe20000010805 */
[----:B---3--:R-:W-:Y:S03]  /*16eb0*/  F2FP.PACK_AB R27, R193, R170 ;  /* 0x000000aac11b723e */ /* 0x008fe600000000ff */
[----:B------:R-:W-:Y:S02]  /*16ec0*/  FFMA.FTZ R163, R43, c[0x0][0x23c], -R5 ;  /* 0x00008f002ba37a23 */ /* 0x000fe40000010805 */
[----:B------:R-:W-:Y:S03]  /*16ed0*/  FADD.FTZ R190, R190, R189 ;  /* 0x000000bdbebe7221 */ /* 0x000fe60000010000 */
[----:B------:R-:W-:Y:S01]  /*16ee0*/  MUFU.EX2 R172, R172 ;  /* 0x000000ac00ac7308 */ /* 0x000fe20000000800 */
[C---:B-----5:R-:W-:Y:S05]  /*16ef0*/  HMMA.16816.F32 R8, R24.reuse, R152, R8 ;  /* 0x000000981808723c */ /* 0x060fea0000001808 */
[----:B------:R-:W-:Y:S02]  /*16f00*/  FADD.FTZ R169, R169, R190 ;  /* 0x000000bea9a97221 */ /* 0x000fe40000010000 */
[--C-:B------:R-:W-:Y:S02]  /*16f10*/  FFMA.FTZ R152, R34, c[0x0][0x23c], -R5.reuse ;  /* 0x00008f0022987a23 */ /* 0x100fe40000010805 */
[----:B------:R-:W3:Y:S01]  /*16f20*/  MUFU.EX2 R173, R173 ;  /* 0x000000ad00ad7308 */ /* 0x000ee20000000800 */
[C---:B------:R-:W-:Y:S03]  /*16f30*/  HMMA.16816.F32 R12, R24.reuse, R154, R12 ;  /* 0x0000009a180c723c */ /* 0x040fe6000000180c */
[----:B------:R-:W-:Y:S02]  /*16f40*/  FFMA.FTZ R153, R35, c[0x0][0x23c], -R5 ;  /* 0x00008f0023997a23 */ /* 0x000fe40000010805 */
[----:B------:R-:W5:Y:S01]  /*16f50*/  LDSM.16.MT88.4 R32, [R237+0xb800] ;  /* 0x00b80000ed20783b */ /* 0x000f620000004200 */
[----:B------:R-:W-:Y:S02]  /*16f60*/  FADD.FTZ R170, R170, R169 ;  /* 0x000000a9aaaa7221 */ /* 0x000fe40000010000 */
[C---:B--2---:R-:W-:Y:S01]  /*16f70*/  HMMA.16816.F32 R132, R24.reuse, R156, R132 ;  /* 0x0000009c1884723c */ /* 0x044fe20000001884 */
[----:B------:R-:W-:Y:S03]  /*16f80*/  MUFU.EX2 R160, R160 ;  /* 0x000000a000a07308 */ /* 0x000fe60000000800 */
[--C-:B------:R-:W-:Y:S02]  /*16f90*/  FFMA.FTZ R155, R36, c[0x0][0x23c], -R167.reuse ;  /* 0x00008f00249b7a23 */ /* 0x100fe400000108a7 */
[----:B------:R-:W-:Y:S02]  /*16fa0*/  FFMA.FTZ R154, R37, c[0x0][0x23c], -R167 ;  /* 0x00008f00259a7a23 */ /* 0x000fe400000108a7 */
[C---:B------:R-:W-:Y:S03]  /*16fb0*/  HMMA.16816.F32 R136, R24.reuse, R158, R136 ;  /* 0x0000009e1888723c */ /* 0x040fe60000001888 */
[----:B------:R-:W2:Y:S01]  /*16fc0*/  MUFU.EX2 R161, R161 ;  /* 0x000000a100a17308 */ /* 0x000ea20000000800 */
[--C-:B------:R-:W-:Y:S02]  /*16fd0*/  FFMA.FTZ R156, R38, c[0x0][0x23c], -R5.reuse ;  /* 0x00008f00269c7a23 */ /* 0x100fe40000010805 */
[----:B------:R-:W-:Y:S02]  /*16fe0*/  FFMA.FTZ R157, R39, c[0x0][0x23c], -R5 ;  /* 0x00008f00279d7a23 */ /* 0x000fe40000010805 */
[C---:B----4-:R-:W-:Y:S01]  /*16ff0*/  HMMA.16816.F32 R16, R24.reuse, R28, R16 ;  /* 0x0000001c1810723c */ /* 0x050fe20000001810 */
[----:B------:R-:W-:Y:S03]  /*17000*/  LDSM.16.MT88.4 R36, [R234+0xb800] ;  /* 0x00b80000ea24783b */ /* 0x000fe60000004200 */
[--C-:B------:R-:W-:Y:S01]  /*17010*/  FFMA.FTZ R158, R40, c[0x0][0x23c], -R167.reuse ;  /* 0x00008f00289e7a23 */ /* 0x100fe200000108a7 */
[----:B------:R-:W-:Y:S01]  /*17020*/  MUFU.EX2 R152, R152 ;  /* 0x0000009800987308 */ /* 0x000fe20000000800 */
[----:B------:R-:W-:Y:S02]  /*17030*/  FFMA.FTZ R159, R41, c[0x0][0x23c], -R167 ;  /* 0x00008f00299f7a23 */ /* 0x000fe400000108a7 */
[C---:B------:R-:W-:Y:S01]  /*17040*/  HMMA.16816.F32 R140, R24.reuse, R30, R140 ;  /* 0x0000001e188c723c */ /* 0x040fe2000000188c */
[----:B------:R-:W4:Y:S03]  /*17050*/  LDSM.16.MT88.4 R28, [R235+0xb800] ;  /* 0x00b80000eb1c783b */ /* 0x000f260000004200 */
[----:B------:R-:W-:Y:S03]  /*17060*/  FADD.FTZ R193, R193, R170 ;  /* 0x000000aac1c17221 */ /* 0x000fe60000010000 */
[----:B------:R-:W5:Y:S01]  /*17070*/  MUFU.EX2 R153, R153 ;  /* 0x0000009900997308 */ /* 0x000f620000000800 */
[C---:B-1----:R-:W-:Y:S01]  /*17080*/  HMMA.16816.F32 R144, R24.reuse, R148, R144 ;  /* 0x000000941890723c */ /* 0x042fe20000001890 */
[----:B------:R-:W-:Y:S07]  /*17090*/  LDSM.16.MT88.4 R40, [R233+0xc000] ;  /* 0x00c00000e928783b */ /* 0x000fee0000004200 */
[----:B------:R-:W-:Y:S01]  /*170a0*/  HMMA.16816.F32 R20, R24, R150, R20 ;  /* 0x000000961814723c */ /* 0x000fe20000001814 */
[----:B------:R-:W-:Y:S01]  /*170b0*/  MUFU.EX2 R155, R155 ;  /* 0x0000009b009b7308 */ /* 0x000fe20000000800 */
[----:B------:R-:W1:Y:S05]  /*170c0*/  LDSM.16.MT88.4 R148, [R233+0xb800] ;  /* 0x00b80000e994783b */ /* 0x000e6a0000004200 */
[----:B------:R-:W-:Y:S02]  /*170d0*/  F2FP.PACK_AB R24, R195, R192 ;  /* 0x000000c0c318723e */ /* 0x000fe400000000ff */
[----:B---3--:R-:W-:Y:S02]  /*170e0*/  F2FP.PACK_AB R25, R173, R172 ;  /* 0x000000acad19723e */ /* 0x008fe400000000ff */
[----:B------:R-:W3:Y:S01]  /*170f0*/  MUFU.EX2 R154, R154 ;  /* 0x0000009a009a7308 */ /* 0x000ee20000000800 */
[----:B--2---:R-:W-:Y:S01]  /*17100*/  F2FP.PACK_AB R26, R161, R160 ;  /* 0x000000a0a11a723e */ /* 0x004fe200000000ff */
[----:B------:R-:W-:Y:S01]  /*17110*/  FADD.FTZ R172, R172, R193 ;  /* 0x000000c1acac7221 */ /* 0x000fe20000010000 */
[----:B-----5:R-:W-:Y:S03]  /*17120*/  F2FP.PACK_AB R27, R153, R152 ;  /* 0x00000098991b723e */ /* 0x020fe600000000ff */
[----:B------:R-:W-:Y:S04]  /*17130*/  FADD.FTZ R173, R173, R172 ;  /* 0x000000acadad7221 */ /* 0x000fe80000010000 */
[----:B------:R-:W-:Y:S01]  /*17140*/  MUFU.EX2 R156, R156 ;  /* 0x0000009c009c7308 */ /* 0x000fe20000000800 */
[C---:B------:R-:W-:Y:S03]  /*17150*/  HMMA.16816.F32 R8, R24.reuse, R32, R8 ;  /* 0x000000201808723c */ /* 0x040fe60000001808 */
[----:B------:R-:W-:Y:S04]  /*17160*/  FADD.FTZ R152, R152, R173 ;  /* 0x000000ad98987221 */ /* 0x000fe80000010000 */
[----:B------:R-:W-:Y:S01]  /*17170*/  FADD.FTZ R153, R153, R152 ;  /* 0x0000009899997221 */ /* 0x000fe20000010000 */
[C---:B------:R-:W-:Y:S01]  /*17180*/  HMMA.16816.F32 R12, R24.reuse, R34, R12 ;  /* 0x00000022180c723c */ /* 0x040fe2000000180c */
[----:B------:R-:W2:Y:S01]  /*17190*/  MUFU.EX2 R157, R157 ;  /* 0x0000009d009d7308 */ /* 0x000ea20000000800 */
[----:B------:R-:W5:Y:S06]  /*171a0*/  LDSM.16.MT88.4 R32, [R237+0xc000] ;  /* 0x00c00000ed20783b */ /* 0x000f6c0000004200 */
[C---:B----4-:R-:W-:Y:S03]  /*171b0*/  HMMA.16816.F32 R132, R24.reuse, R28, R132 ;  /* 0x0000001c1884723c */ /* 0x050fe60000001884 */
[----:B------:R-:W-:Y:S05]  /*171c0*/  MUFU.EX2 R158, R158 ;  /* 0x0000009e009e7308 */ /* 0x000fea0000000800 */
[C---:B------:R-:W-:Y:S01]  /*171d0*/  HMMA.16816.F32 R136, R24.reuse, R30, R136 ;  /* 0x0000001e1888723c */ /* 0x040fe20000001888 */
[----:B------:R-:W4:Y:S04]  /*171e0*/  LDSM.16.MT88.4 R28, [R235+0xc000] ;  /* 0x00c00000eb1c783b */ /* 0x000f280000004200 */
[----:B------:R-:W2:Y:S03]  /*171f0*/  MUFU.EX2 R159, R159 ;  /* 0x0000009f009f7308 */ /* 0x000ea60000000800 */
[C---:B------:R-:W-:Y:S07]  /*17200*/  HMMA.16816.F32 R16, R24.reuse, R36, R16 ;  /* 0x000000241810723c */ /* 0x040fee0000001810 */
[----:B------:R-:W-:Y:S01]  /*17210*/  MUFU.EX2 R162, R162 ;  /* 0x000000a200a27308 */ /* 0x000fe20000000800 */
[C---:B------:R-:W-:Y:S01]  /*17220*/  HMMA.16816.F32 R140, R24.reuse, R38, R140 ;  /* 0x00000026188c723c */ /* 0x040fe2000000188c */
[----:B------:R-:W4:Y:S07]  /*17230*/  LDSM.16.MT88.4 R36, [R234+0xc000] ;  /* 0x00c00000ea24783b */ /* 0x000f2e0000004200 */
[C---:B-1----:R-:W-:Y:S01]  /*17240*/  HMMA.16816.F32 R144, R24.reuse, R148, R144 ;  /* 0x000000941890723c */ /* 0x042fe20000001890 */
[----:B------:R-:W1:Y:S06]  /*17250*/  MUFU.EX2 R163, R163 ;  /* 0x000000a300a37308 */ /* 0x000e6c0000000800 */
[--C-:B------:R-:W-:Y:S01]  /*17260*/  FFMA.FTZ R149, R60, c[0x0][0x23c], -R167.reuse ;  /* 0x00008f003c957a23 */ /* 0x100fe200000108a7 */
[----:B------:R-:W-:Y:S03]  /*17270*/  HMMA.16816.F32 R20, R24, R150, R20 ;  /* 0x000000961814723c */ /* 0x000fe60000001814 */
[----:B------:R-:W-:Y:S01]  /*17280*/  MUFU.EX2 R44, R44 ;  /* 0x0000002c002c7308 */ /* 0x000fe20000000800 */
[----:B------:R-:W-:Y:S02]  /*17290*/  FFMA.FTZ R60, R61, c[0x0][0x23c], -R167 ;  /* 0x00008f003d3c7a23 */ /* 0x000fe400000108a7 */
[--C-:B------:R-:W-:Y:S01]  /*172a0*/  FFMA.FTZ R61, R62, c[0x0][0x23c], -R5.reuse ;  /* 0x00008f003e3d7a23 */ /* 0x100fe20000010805 */
[----:B---3--:R-:W-:Y:S01]  /*172b0*/  F2FP.PACK_AB R24, R154, R155 ;  /* 0x0000009b9a18723e */ /* 0x008fe200000000ff */
[----:B------:R-:W-:Y:S01]  /*172c0*/  FFMA.FTZ R62, R63, c[0x0][0x23c], -R5 ;  /* 0x00008f003f3e7a23 */ /* 0x000fe20000010805 */
[----:B--2---:R-:W-:Y:S03]  /*172d0*/  F2FP.PACK_AB R25, R157, R156 ;  /* 0x0000009c9d19723e */ /* 0x004fe600000000ff */
[----:B------:R-:W-:Y:S01]  /*172e0*/  F2FP.PACK_AB R26, R159, R158 ;  /* 0x0000009e9f1a723e */ /* 0x000fe200000000ff */
[----:B------:R-:W2:Y:S01]  /*172f0*/  MUFU.EX2 R45, R45 ;  /* 0x0000002d002d7308 */ /* 0x000ea20000000800 */
[----:B------:R-:W-:Y:S02]  /*17300*/  FADD.FTZ R156, R156, R153 ;  /* 0x000000999c9c7221 */ /* 0x000fe40000010000 */
[----:B------:R-:W-:Y:S01]  /*17310*/  FFMA.FTZ R63, R65, c[0x0][0x23c], -R167 ;  /* 0x00008f00413f7a23 */ /* 0x000fe200000108a7 */
[----:B-1----:R-:W-:Y:S01]  /*17320*/  F2FP.PACK_AB R27, R163, R162 ;  /* 0x000000a2a31b723e */ /* 0x002fe200000000ff */
[----:B------:R-:W-:Y:S02]  /*17330*/  FADD.FTZ R157, R157, R156 ;  /* 0x0000009c9d9d7221 */ /* 0x000fe40000010000 */
[----:B------:R-:W-:Y:S02]  /*17340*/  FFMA.FTZ R65, R67, c[0x0][0x23c], -R5 ;  /* 0x00008f0043417a23 */ /* 0x000fe40000010805 */
[----:B------:R-:W-:Y:S01]  /*17350*/  FADD.FTZ R162, R162, R157 ;  /* 0x0000009da2a27221 */ /* 0x000fe20000010000 */
[----:B------:R-:W-:Y:S01]  /*17360*/  MUFU.EX2 R46, R46 ;  /* 0x0000002e002e7308 */ /* 0x000fe20000000800 */
[C---:B-----5:R-:W-:Y:S03]  /*17370*/  HMMA.16816.F32 R8, R24.reuse, R32, R8 ;  /* 0x000000201808723c */ /* 0x060fe60000001808 */
[----:B------:R-:W-:Y:S02]  /*17380*/  FADD.FTZ R163, R163, R162 ;  /* 0x000000a2a3a37221 */ /* 0x000fe40000010000 */
[--C-:B------:R-:W-:Y:S02]  /*17390*/  FFMA.FTZ R67, R68, c[0x0][0x23c], -R167.reuse ;  /* 0x00008f0044437a23 */ /* 0x100fe400000108a7 */
[----:B------:R-:W-:Y:S01]  /*173a0*/  FFMA.FTZ R68, R69, c[0x0][0x23c], -R167 ;  /* 0x00008f0045447a23 */ /* 0x000fe200000108a7 */
[C---:B------:R-:W-:Y:S01]  /*173b0*/  HMMA.16816.F32 R12, R24.reuse, R34, R12 ;  /* 0x00000022180c723c */ /* 0x040fe2000000180c */
[----:B------:R-:W1:Y:S01]  /*173c0*/  MUFU.EX2 R47, R47 ;  /* 0x0000002f002f7308 */ /* 0x000e620000000800 */
[----:B------:R-:W-:Y:S02]  /*173d0*/  LDSM.16.MT88.4 R32, [R235+0xc800] ;  /* 0x00c80000eb20783b */ /* 0x000fe40000004200 */
[--C-:B------:R-:W-:Y:S02]  /*173e0*/  FFMA.FTZ R69, R70, c[0x0][0x23c], -R5.reuse ;  /* 0x00008f0046457a23 */ /* 0x100fe40000010805 */
[----:B------:R-:W-:Y:S02]  /*173f0*/  FFMA.FTZ R70, R71, c[0x0][0x23c], -R5 ;  /* 0x00008f0047467a23 */ /* 0x000fe40000010805 */
[C---:B----4-:R-:W-:Y:S03]  /*17400*/  HMMA.16816.F32 R132, R24.reuse, R28, R132 ;  /* 0x0000001c1884723c */ /* 0x050fe60000001884 */
[----:B------:R-:W-:Y:S01]  /*17410*/  MUFU.EX2 R48, R48 ;  /* 0x0000003000307308 */ /* 0x000fe20000000800 */
[--C-:B------:R-:W-:Y:S02]  /*17420*/  FFMA.FTZ R148, R72, c[0x0][0x23c], -R167.reuse ;  /* 0x00008f0048947a23 */ /* 0x100fe400000108a7 */
[----:B------:R-:W-:Y:S02]  /*17430*/  FFMA.FTZ R71, R73, c[0x0][0x23c], -R167 ;  /* 0x00008f0049477a23 */ /* 0x000fe400000108a7 */
[C---:B------:R-:W-:Y:S01]  /*17440*/  HMMA.16816.F32 R136, R24.reuse, R30, R136 ;  /* 0x0000001e1888723c */ /* 0x040fe20000001888 */
[----:B------:R-:W3:Y:S03]  /*17450*/  LDSM.16.MT88.4 R28, [R237+0xc800] ;  /* 0x00c80000ed1c783b */ /* 0x000ee60000004200 */
[--C-:B------:R-:W-:Y:S01]  /*17460*/  FFMA.FTZ R72, R74, c[0x0][0x23c], -R5.reuse ;  /* 0x00008f004a487a23 */ /* 0x100fe20000010805 */
[----:B------:R-:W4:Y:S01]  /*17470*/  MUFU.EX2 R49, R49 ;  /* 0x0000003100317308 */ /* 0x000f220000000800 */
[----:B------:R-:W-:Y:S02]  /*17480*/  FFMA.FTZ R73, R75, c[0x0][0x23c], -R5 ;  /* 0x00008f004b497a23 */ /* 0x000fe40000010805 */
[C---:B------:R-:W-:Y:S04]  /*17490*/  HMMA.16816.F32 R16, R24.reuse, R36, R16 ;  /* 0x000000241810723c */ /* 0x040fe80000001810 */
[--C-:B------:R-:W-:Y:S02]  /*174a0*/  FFMA.FTZ R74, R76, c[0x0][0x23c], -R167.reuse ;  /* 0x00008f004c4a7a23 */ /* 0x100fe400000108a7 */
[----:B------:R-:W-:Y:S01]  /*174b0*/  FFMA.FTZ R75, R77, c[0x0][0x23c], -R167 ;  /* 0x00008f004d4b7a23 */ /* 0x000fe200000108a7 */
[----:B------:R-:W-:Y:S01]  /*174c0*/  MUFU.EX2 R50, R50 ;  /* 0x0000003200327308 */ /* 0x000fe20000000800 */
[C---:B------:R-:W-:Y:S01]  /*174d0*/  HMMA.16816.F32 R140, R24.reuse, R38, R140 ;  /* 0x00000026188c723c */ /* 0x040fe2000000188c */
[----:B------:R-:W5:Y:S03]  /*174e0*/  LDSM.16.MT88.4 R36, [R234+0xc800] ;  /* 0x00c80000ea24783b */ /* 0x000f660000004200 */
[--C-:B------:R-:W-:Y:S02]  /*174f0*/  FFMA.FTZ R76, R78, c[0x0][0x23c], -R5.reuse ;  /* 0x00008f004e4c7a23 */ /* 0x100fe40000010805 */
[----:B------:R-:W-:Y:S02]  /*17500*/  FFMA.FTZ R77, R79, c[0x0][0x23c], -R5 ;  /* 0x00008f004f4d7a23 */ /* 0x000fe40000010805 */
[C---:B------:R-:W-:Y:S01]  /*17510*/  HMMA.16816.F32 R144, R24.reuse, R40, R144 ;  /* 0x000000281890723c */ /* 0x040fe20000001890 */
[----:B------:R-:W3:Y:S03]  /*17520*/  MUFU.EX2 R51, R51 ;  /* 0x0000003300337308 */ /* 0x000ee60000000800 */
[--C-:B------:R-:W-:Y:S02]  /*17530*/  FFMA.FTZ R78, R80, c[0x0][0x23c], -R167.reuse ;  /* 0x00008f00504e7a23 */ /* 0x100fe400000108a7 */
[----:B------:R-:W-:Y:S02]  /*17540*/  FFMA.FTZ R79, R81, c[0x0][0x23c], -R167 ;  /* 0x00008f00514f7a23 */ /* 0x000fe400000108a7 */
[----:B------:R-:W-:Y:S01]  /*17550*/  HMMA.16816.F32 R20, R24, R42, R20 ;  /* 0x0000002a1814723c */ /* 0x000fe20000001814 */
[----:B------:R-:W5:Y:S02]  /*17560*/  LDSM.16.MT88.4 R40, [R233+0xc800] ;  /* 0x00c80000e928783b */ /* 0x000f640000004200 */
[----:B------:R-:W-:Y:S01]  /*17570*/  MUFU.EX2 R52, R52 ;  /* 0x0000003400347308 */ /* 0x000fe20000000800 */
[--C-:B------:R-:W-:Y:S02]  /*17580*/  FFMA.FTZ R80, R82, c[0x0][0x23c], -R5.reuse ;  /* 0x00008f0052507a23 */ /* 0x100fe40000010805 */
[----:B------:R-:W-:Y:S01]  /*17590*/  FFMA.FTZ R81, R83, c[0x0][0x23c], -R5 ;  /* 0x00008f0053517a23 */ /* 0x000fe20000010805 */
[----:B--2---:R-:W-:Y:S01]  /*175a0*/  F2FP.PACK_AB R24, R45, R44 ;  /* 0x0000002c2d18723e */ /* 0x004fe200000000ff */
[----:B------:R-:W-:Y:S01]  /*175b0*/  FFMA.FTZ R83, R85, c[0x0][0x23c], -R167 ;  /* 0x00008f0055537a23 */ /* 0x000fe200000108a7 */
[----:B-1----:R-:W-:Y:S03]  /*175c0*/  F2FP.PACK_AB R25, R47, R46 ;  /* 0x0000002e2f19723e */ /* 0x002fe600000000ff */
[----:B----4-:R-:W-:Y:S01]  /*175d0*/  F2FP.PACK_AB R26, R49, R48 ;  /* 0x00000030311a723e */ /* 0x010fe200000000ff */
[----:B------:R-:W1:Y:S01]  /*175e0*/  MUFU.EX2 R53, R53 ;  /* 0x0000003500357308 */ /* 0x000e620000000800 */
[----:B------:R-:W-:Y:S02]  /*175f0*/  FADD.FTZ R46, R46, R163 ;  /* 0x000000a32e2e7221 */ /* 0x000fe40000010000 */
[----:B------:R-:W-:Y:S01]  /*17600*/  FFMA.FTZ R82, R84, c[0x0][0x23c], -R167 ;  /* 0x00008f0054527a23 */ /* 0x000fe200000108a7 */
[----:B---3--:R-:W-:Y:S01]  /*17610*/  F2FP.PACK_AB R27, R51, R50 ;  /* 0x00000032331b723e */ /* 0x008fe200000000ff */
[--C-:B------:R-:W-:Y:S02]  /*17620*/  FFMA.FTZ R84, R86, c[0x0][0x23c], -R5.reuse ;  /* 0x00008f0056547a23 */ /* 0x100fe40000010805 */
[----:B------:R-:W-:Y:S02]  /*17630*/  FFMA.FTZ R85, R87, c[0x0][0x23c], -R5 ;  /* 0x00008f0057557a23 */ /* 0x000fe40000010805 */
[--C-:B------:R-:W-:Y:S01]  /*17640*/  FFMA.FTZ R87, R88, c[0x0][0x23c], -R167.reuse ;  /* 0x00008f0058577a23 */ /* 0x100fe200000108a7 */
[----:B------:R-:W-:Y:S01]  /*17650*/  MUFU.EX2 R54, R54 ;  /* 0x0000003600367308 */ /* 0x000fe20000000800 */
[C---:B------:R-:W-:Y:S03]  /*17660*/  HMMA.16816.F32 R8, R24.reuse, R28, R8 ;  /* 0x0000001c1808723c */ /* 0x040fe60000001808 */
[----:B------:R-:W-:Y:S02]  /*17670*/  FFMA.FTZ R86, R89, c[0x0][0x23c], -R167 ;  /* 0x00008f0059567a23 */ /* 0x000fe400000108a7 */
[--C-:B------:R-:W-:Y:S02]  /*17680*/  FFMA.FTZ R88, R90, c[0x0][0x23c], -R5.reuse ;  /* 0x00008f005a587a23 */ /* 0x100fe40000010805 */
[----:B------:R-:W-:Y:S01]  /*17690*/  FFMA.FTZ R89, R91, c[0x0][0x23c], -R5 ;  /* 0x00008f005b597a23 */ /* 0x000fe20000010805 */
[C---:B------:R-:W-:Y:S01]  /*176a0*/  HMMA.16816.F32 R12, R24.reuse, R30, R12 ;  /* 0x0000001e180c723c */ /* 0x040fe2000000180c */
[----:B------:R-:W2:Y:S01]  /*176b0*/  MUFU.EX2 R55, R55 ;  /* 0x0000003700377308 */ /* 0x000ea20000000800 */
[----:B------:R-:W3:Y:S02]  /*176c0*/  LDSM.16.MT88.4 R28, [R237+0xd000] ;  /* 0x00d00000ed1c783b */ /* 0x000ee40000004200 */
[--C-:B------:R-:W-:Y:S02]  /*176d0*/  FFMA.FTZ R90, R92, c[0x0][0x23c], -R167.reuse ;  /* 0x00008f005c5a7a23 */ /* 0x100fe400000108a7 */
[----:B------:R-:W-:Y:S02]  /*176e0*/  FFMA.FTZ R91, R93, c[0x0][0x23c], -R167 ;  /* 0x00008f005d5b7a23 */ /* 0x000fe400000108a7 */
[C---:B------:R-:W-:Y:S03]  /*176f0*/  HMMA.16816.F32 R132, R24.reuse, R32, R132 ;  /* 0x000000201884723c */ /* 0x040fe60000001884 */
[----:B------:R-:W-:Y:S01]  /*17700*/  MUFU.EX2 R56, R56 ;  /* 0x0000003800387308 */ /* 0x000fe20000000800 */
[----:B------:R-:W-:Y:S02]  /*17710*/  FFMA.FTZ R92, R94, c[0x0][0x23c], -R5 ;  /* 0x00008f005e5c7a23 */ /* 0x000fe40000010805 */
[--C-:B------:R-:W-:Y:S02]  /*17720*/  FFMA.FTZ R93, R96, c[0x0][0x23c], -R167.reuse ;  /* 0x00008f00605d7a23 */ /* 0x100fe400000108a7 */
[C---:B------:R-:W-:Y:S01]  /*17730*/  HMMA.16816.F32 R136, R24.reuse, R34, R136 ;  /* 0x000000221888723c */ /* 0x040fe20000001888 */
[----:B------:R-:W4:Y:S03]  /*17740*/  LDSM.16.MT88.4 R32, [R235+0xd000] ;  /* 0x00d00000eb20783b */ /* 0x000f260000004200 */
[----:B------:R-:W-:Y:S01]  /*17750*/  FFMA.FTZ R94, R97, c[0x0][0x23c], -R167 ;  /* 0x00008f00615e7a23 */ /* 0x000fe200000108a7 */
[----:B------:R-:W1:Y:S01]  /*17760*/  MUFU.EX2 R57, R57 ;  /* 0x0000003900397308 */ /* 0x000e620000000800 */
[--C-:B------:R-:W-:Y:S02]  /*17770*/  FFMA.FTZ R96, R98, c[0x0][0x23c], -R5.reuse ;  /* 0x00008f0062607a23 */ /* 0x100fe40000010805 */
[C---:B-----5:R-:W-:Y:S04]  /*17780*/  HMMA.16816.F32 R16, R24.reuse, R36, R16 ;  /* 0x000000241810723c */ /* 0x060fe80000001810 */
[----:B------:R-:W-:Y:S02]  /*17790*/  FFMA.FTZ R97, R99, c[0x0][0x23c], -R5 ;  /* 0x00008f0063617a23 */ /* 0x000fe40000010805 */
[--C-:B------:R-:W-:Y:S01]  /*177a0*/  FFMA.FTZ R98, R100, c[0x0][0x23c], -R167.reuse ;  /* 0x00008f0064627a23 */ /* 0x100fe200000108a7 */
[----:B------:R-:W-:Y:S01]  /*177b0*/  MUFU.EX2 R58, R58 ;  /* 0x0000003a003a7308 */ /* 0x000fe20000000800 */
[C---:B------:R-:W-:Y:S01]  /*177c0*/  HMMA.16816.F32 R140, R24.reuse, R38, R140 ;  /* 0x00000026188c723c */ /* 0x040fe2000000188c */
[----:B------:R-:W5:Y:S03]  /*177d0*/  LDSM.16.MT88.4 R36, [R234+0xd000] ;  /* 0x00d00000ea24783b */ /* 0x000f660000004200 */
[----:B------:R-:W-:Y:S02]  /*177e0*/  FFMA.FTZ R99, R101, c[0x0][0x23c], -R167 ;  /* 0x00008f0065637a23 */ /* 0x000fe400000108a7 */
[--C-:B------:R-:W-:Y:S02]  /*177f0*/  FFMA.FTZ R100, R102, c[0x0][0x23c], -R5.reuse ;  /* 0x00008f0066647a23 */ /* 0x100fe40000010805 */
[C---:B------:R-:W-:Y:S01]  /*17800*/  HMMA.16816.F32 R144, R24.reuse, R40, R144 ;  /* 0x000000281890723c */ /* 0x040fe20000001890 */
[----:B------:R-:W3:Y:S03]  /*17810*/  MUFU.EX2 R59, R59 ;  /* 0x0000003b003b7308 */ /* 0x000ee60000000800 */
[----:B------:R-:W-:Y:S02]  /*17820*/  FFMA.FTZ R101, R103, c[0x0][0x23c], -R5 ;  /* 0x00008f0067657a23 */ /* 0x000fe40000010805 */
[--C-:B------:R-:W-:Y:S02]  /*17830*/  FFMA.FTZ R102, R104, c[0x0][0x23c], -R167.reuse ;  /* 0x00008f0068667a23 */ /* 0x100fe400000108a7 */
[----:B------:R-:W-:Y:S01]  /*17840*/  HMMA.16816.F32 R20, R24, R42, R20 ;  /* 0x0000002a1814723c */ /* 0x000fe20000001814 */
[----:B------:R-:W5:Y:S02]  /*17850*/  LDSM.16.MT88.4 R40, [R233+0xd000] ;  /* 0x00d00000e928783b */ /* 0x000f640000004200 */
[----:B------:R-:W-:Y:S01]  /*17860*/  MUFU.EX2 R149, R149 ;  /* 0x0000009500957308 */ /* 0x000fe20000000800 */
[----:B------:R-:W-:Y:S02]  /*17870*/  FFMA.FTZ R103, R105, c[0x0][0x23c], -R167 ;  /* 0x00008f0069677a23 */ /* 0x000fe400000108a7 */
[--C-:B------:R-:W-:Y:S01]  /*17880*/  FFMA.FTZ R104, R106, c[0x0][0x23c], -R5.reuse ;  /* 0x00008f006a687a23 */ /* 0x100fe20000010805 */
[----:B-1----:R-:W-:Y:S01]  /*17890*/  F2FP.PACK_AB R24, R53, R52 ;  /* 0x000000343518723e */ /* 0x002fe200000000ff */
[----:B------:R-:W-:Y:S01]  /*178a0*/  FFMA.FTZ R105, R107, c[0x0][0x23c], -R5 ;  /* 0x00008f006b697a23 */ /* 0x000fe20000010805 */
[----:B--2---:R-:W-:Y:S03]  /*178b0*/  F2FP.PACK_AB R25, R55, R54 ;  /* 0x000000363719723e */ /* 0x004fe600000000ff */
[----:B------:R-:W-:Y:S01]  /*178c0*/  F2FP.PACK_AB R26, R57, R56 ;  /* 0x00000038391a723e */ /* 0x000fe200000000ff */
[----:B------:R-:W1:Y:S01]  /*178d0*/  MUFU.EX2 R60, R60 ;  /* 0x0000003c003c7308 */ /* 0x000e620000000800 */
[----:B------:R-:W-:Y:S02]  /*178e0*/  FFMA.FTZ R107, R109, c[0x0][0x23c], -R167 ;  /* 0x00008f006d6b7a23 */ /* 0x000fe400000108a7 */
[----:B------:R-:W-:Y:S01]  /*178f0*/  FFMA.FTZ R109, R114, c[0x0][0x23c], -R5 ;  /* 0x00008f00726d7a23 */ /* 0x000fe20000010805 */
[----:B---3--:R-:W-:Y:S01]  /*17900*/  F2FP.PACK_AB R27, R59, R58 ;  /* 0x0000003a3b1b723e */ /* 0x008fe200000000ff */
[----:B------:R-:W-:Y:S02]  /*17910*/  FFMA.FTZ R106, R108, c[0x0][0x23c], -R167 ;  /* 0x00008f006c6a7a23 */ /* 0x000fe400000108a7 */
[--C-:B------:R-:W-:Y:S02]  /*17920*/  FFMA.FTZ R108, R110, c[0x0][0x23c], -R5.reuse ;  /* 0x00008f006e6c7a23 */ /* 0x100fe40000010805 */
[----:B------:R-:W-:Y:S01]  /*17930*/  FFMA.FTZ R110, R115, c[0x0][0x23c], -R5 ;  /* 0x00008f00736e7a23 */ /* 0x000fe20000010805 */
[----:B------:R-:W-:Y:S01]  /*17940*/  MUFU.EX2 R61, R61 ;  /* 0x0000003d003d7308 */ /* 0x000fe20000000800 */
[C---:B------:R-:W-:Y:S03]  /*17950*/  HMMA.16816.F32 R8, R24.reuse, R28, R8 ;  /* 0x0000001c1808723c */ /* 0x040fe60000001808 */
[----:B------:R-:W-:Y:S02]  /*17960*/  FADD.FTZ R47, R47, R46 ;  /* 0x0000002e2f2f7221 */ /* 0x000fe40000010000 */
[----:B------:R-:W-:Y:S02]  /*17970*/  FFMA.FTZ R46, R124, c[0x0][0x23c], -R167 ;  /* 0x00008f007c2e7a23 */ /* 0x000fe400000108a7 */
[----:B------:R-:W-:Y:S01]  /*17980*/  FADD.FTZ R50, R50, R47 ;  /* 0x0000002f32327221 */ /* 0x000fe20000010000 */
[C---:B------:R-:W-:Y:S01]  /*17990*/  HMMA.16816.F32 R12, R24.reuse, R30, R12 ;  /* 0x0000001e180c723c */ /* 0x040fe2000000180c */
[----:B------:R-:W2:Y:S01]  /*179a0*/  MUFU.EX2 R62, R62 ;  /* 0x0000003e003e7308 */ /* 0x000ea20000000800 */
[----:B------:R-:W3:Y:S02]  /*179b0*/  LDSM.16.MT88.4 R28, [R237+0xd800] ;  /* 0x00d80000ed1c783b */ /* 0x000ee40000004200 */
[--C-:B------:R-:W-:Y:S02]  /*179c0*/  FFMA.FTZ R47, R125, c[0x0][0x23c], -R167.reuse ;  /* 0x00008f007d2f7a23 */ /* 0x100fe400000108a7 */
[----:B------:R-:W-:Y:S02]  /*179d0*/  FADD.FTZ R51, R51, R50 ;  /* 0x0000003233337221 */ /* 0x000fe40000010000 */
[C---:B----4-:R-:W-:Y:S03]  /*179e0*/  HMMA.16816.F32 R132, R24.reuse, R32, R132 ;  /* 0x000000201884723c */ /* 0x050fe60000001884 */
[----:B------:R-:W-:Y:S01]  /*179f0*/  MUFU.EX2 R64, R64 ;  /* 0x0000004000407308 */ /* 0x000fe20000000800 */
[----:B------:R-:W-:Y:S02]  /*17a00*/  FFMA.FTZ R50, R128, c[0x0][0x23c], -R167 ;  /* 0x00008f0080327a23 */ /* 0x000fe400000108a7 */
[----:B------:R-:W-:Y:S02]  /*17a10*/  FADD.FTZ R54, R54, R51 ;  /* 0x0000003336367221 */ /* 0x000fe40000010000 */
[C---:B------:R-:W-:Y:S01]  /*17a20*/  HMMA.16816.F32 R136, R24.reuse, R34, R136 ;  /* 0x000000221888723c */ /* 0x040fe20000001888 */
[----:B------:R-:W4:Y:S03]  /*17a30*/  LDSM.16.MT88.4 R32, [R235+0xd800] ;  /* 0x00d80000eb20783b */ /* 0x000f260000004200 */
[----:B------:R-:W-:Y:S01]  /*17a40*/  FADD.FTZ R55, R55, R54 ;  /* 0x0000003637377221 */ /* 0x000fe20000010000 */
[----:B------:R-:W1:Y:S03]  /*17a50*/  MUFU.EX2 R63, R63 ;  /* 0x0000003f003f7308 */ /* 0x000e660000000800 */
[C---:B-----5:R-:W-:Y:S04]  /*17a60*/  HMMA.16816.F32 R16, R24.reuse, R36, R16 ;  /* 0x000000241810723c */ /* 0x060fe80000001810 */
[----:B------:R-:W-:Y:S03]  /*17a70*/  FADD.FTZ R58, R58, R55 ;  /* 0x000000373a3a7221 */ /* 0x000fe60000010000 */
[----:B------:R-:W-:Y:S01]  /*17a80*/  MUFU.EX2 R66, R66 ;  /* 0x0000004200427308 */ /* 0x000fe20000000800 */
[C---:B------:R-:W-:Y:S01]  /*17a90*/  HMMA.16816.F32 R140, R24.reuse, R38, R140 ;  /* 0x00000026188c723c */ /* 0x040fe2000000188c */
[----:B------:R-:W5:Y:S03]  /*17aa0*/  LDSM.16.MT88.4 R36, [R234+0xd800] ;  /* 0x00d80000ea24783b */ /* 0x000f660000004200 */
[----:B------:R-:W-:Y:S04]  /*17ab0*/  FADD.FTZ R58, R59, R58 ;  /* 0x0000003a3b3a7221 */ /* 0x000fe80000010000 */
[C---:B------:R-:W-:Y:S01]  /*17ac0*/  HMMA.16816.F32 R144, R24.reuse, R40, R144 ;  /* 0x000000281890723c */ /* 0x040fe20000001890 */
[----:B------:R-:W3:Y:S07]  /*17ad0*/  MUFU.EX2 R65, R65 ;  /* 0x0000004100417308 */ /* 0x000eee0000000800 */
[----:B------:R-:W-:Y:S01]  /*17ae0*/  HMMA.16816.F32 R20, R24, R42, R20 ;  /* 0x0000002a1814723c */ /* 0x000fe20000001814 */
[----:B------:R-:W5:Y:S02]  /*17af0*/  LDSM.16.MT88.4 R40, [R233+0xd800] ;  /* 0x00d80000e928783b */ /* 0x000f640000004200 */
[----:B------:R-:W-:Y:S04]  /*17b00*/  MUFU.EX2 R67, R67 ;  /* 0x0000004300437308 */ /* 0x000fe80000000800 */
[----:B-1----:R-:W-:Y:S02]  /*17b10*/  F2FP.PACK_AB R24, R60, R149 ;  /* 0x000000953c18723e */ /* 0x002fe400000000ff */
[C---:B--2---:R-:W-:Y:S03]  /*17b20*/  F2FP.PACK_AB R25, R62.reuse, R61 ;  /* 0x0000003d3e19723e */ /* 0x044fe600000000ff */
[----:B------:R-:W-:Y:S01]  /*17b30*/  F2FP.PACK_AB R26, R63, R64 ;  /* 0x000000403f1a723e */ /* 0x000fe200000000ff */
[----:B------:R-:W-:Y:S01]  /*17b40*/  MUFU.EX2 R68, R68 ;  /* 0x0000004400447308 */ /* 0x000fe20000000800 */
[----:B------:R-:W-:Y:S01]  /*17b50*/  FADD.FTZ R61, R61, R58 ;  /* 0x0000003a3d3d7221 */ /* 0x000fe20000010000 */
[C---:B---3--:R-:W-:Y:S03]  /*17b60*/  F2FP.PACK_AB R27, R65.reuse, R66 ;  /* 0x00000042411b723e */ /* 0x048fe600000000ff */
[----:B------:R-:W-:Y:S04]  /*17b70*/  FADD.FTZ R61, R62, R61 ;  /* 0x0000003d3e3d7221 */ /* 0x000fe80000010000 */
[----:B------:R-:W-:Y:S01]  /*17b80*/  FADD.FTZ R66, R66, R61 ;  /* 0x0000003d42427221 */ /* 0x000fe20000010000 */
[----:B------:R-:W1:Y:S01]  /*17b90*/  MUFU.EX2 R69, R69 ;  /* 0x0000004500457308 */ /* 0x000e620000000800 */
[C---:B------:R-:W-:Y:S03]  /*17ba0*/  HMMA.16816.F32 R8, R24.reuse, R28, R8 ;  /* 0x0000001c1808723c */ /* 0x040fe60000001808 */
[----:B------:R-:W-:Y:S05]  /*17bb0*/  FADD.FTZ R66, R65, R66 ;  /* 0x0000004241427221 */ /* 0x000fea0000010000 */
[C---:B------:R-:W-:Y:S01]  /*17bc0*/  HMMA.16816.F32 R12, R24.reuse, R30, R12 ;  /* 0x0000001e180c723c */ /* 0x040fe2000000180c */
[----:B------:R-:W2:Y:S01]  /*17bd0*/  MUFU.EX2 R70, R70 ;  /* 0x0000004600467308 */ /* 0x000ea20000000800 */
[----:B------:R-:W3:Y:S06]  /*17be0*/  LDSM.16.MT88.4 R28, [R237+0xe000] ;  /* 0x00e00000ed1c783b */ /* 0x000eec0000004200 */
[C---:B----4-:R-:W-:Y:S03]  /*17bf0*/  HMMA.16816.F32 R132, R24.reuse, R32, R132 ;  /* 0x000000201884723c */ /* 0x050fe60000001884 */
[----:B------:R-:W-:Y:S01]  /*17c00*/  MUFU.EX2 R148, R148 ;  /* 0x0000009400947308 */ /* 0x000fe20000000800 */
[----:B-1----:R-:W-:Y:S04]  /*17c10*/  FADD.FTZ R51, R69, R66 ;  /* 0x0000004245337221 */ /* 0x002fe80000010000 */
[C---:B------:R-:W-:Y:S01]  /*17c20*/  HMMA.16816.F32 R136, R24.reuse, R34, R136 ;  /* 0x000000221888723c */ /* 0x040fe20000001888 */
[----:B------:R-:W1:Y:S04]  /*17c30*/  LDSM.16.MT88.4 R32, [R235+0xe000] ;  /* 0x00e00000eb20783b */ /* 0x000e680000004200 */
[----:B------:R-:W4:Y:S03]  /*17c40*/  MUFU.EX2 R71, R71 ;  /* 0x0000004700477308 */ /* 0x000f260000000800 */
[C---:B-----5:R-:W-:Y:S04]  /*17c50*/  HMMA.16816.F32 R16, R24.reuse, R36, R16 ;  /* 0x000000241810723c */ /* 0x060fe80000001810 */
[----:B--2---:R-:W-:Y:S03]  /*17c60*/  FADD.FTZ R51, R70, R51 ;  /* 0x0000003346337221 */ /* 0x004fe60000010000 */
[----:B------:R-:W-:Y:S01]  /*17c70*/  MUFU.EX2 R72, R72 ;  /* 0x0000004800487308 */ /* 0x000fe20000000800 */
[C---:B------:R-:W-:Y:S01]  /*17c80*/  HMMA.16816.F32 R140, R24.reuse, R38, R140 ;  /* 0x00000026188c723c */ /* 0x040fe2000000188c */
[----:B------:R-:W2:Y:S07]  /*17c90*/  LDSM.16.MT88.4 R36, [R234+0xe000] ;  /* 0x00e00000ea24783b */ /* 0x000eae0000004200 */
[C---:B------:R-:W-:Y:S01]  /*17ca0*/  HMMA.16816.F32 R144, R24.reuse, R40, R144 ;  /* 0x000000281890723c */ /* 0x040fe20000001890 */
[----:B------:R-:W5:Y:S07]  /*17cb0*/  MUFU.EX2 R73, R73 ;  /* 0x0000004900497308 */ /* 0x000f6e0000000800 */
[----:B------:R-:W-:Y:S01]  /*17cc0*/  HMMA.16816.F32 R20, R24, R42, R20 ;  /* 0x0000002a1814723c */ /* 0x000fe20000001814 */
[----:B------:R-:W2:Y:S02]  /*17cd0*/  LDSM.16.MT88.4 R40, [R233+0xe000] ;  /* 0x00e00000e928783b */ /* 0x000ea40000004200 */
[----:B------:R-:W-:Y:S04]  /*17ce0*/  MUFU.EX2 R74, R74 ;  /* 0x0000004a004a7308 */ /* 0x000fe80000000800 */
[----:B------:R-:W-:Y:S02]  /*17cf0*/  F2FP.PACK_AB R24, R68, R67 ;  /* 0x000000434418723e */ /* 0x000fe400000000ff */
[----:B------:R-:W-:Y:S03]  /*17d00*/  F2FP.PACK_AB R25, R70, R69 ;  /* 0x000000454619723e */ /* 0x000fe600000000ff */
[----:B----4-:R-:W-:Y:S01]  /*17d10*/  F2FP.PACK_AB R26, R71, R148 ;  /* 0x00000094471a723e */ /* 0x010fe200000000ff */
[----:B------:R-:W4:Y:S01]  /*17d20*/  MUFU.EX2 R75, R75 ;  /* 0x0000004b004b7308 */ /* 0x000f220000000800 */
[C---:B-----5:R-:W-:Y:S01]  /*17d30*/  F2FP.PACK_AB R27, R73.reuse, R72 ;  /* 0x00000048491b723e */ /* 0x060fe200000000ff */
[----:B------:R-:W-:Y:S04]  /*17d40*/  FADD.FTZ R72, R72, R51 ;  /* 0x0000003348487221 */ /* 0x000fe80000010000 */
[----:B------:R-:W-:Y:S04]  /*17d50*/  FADD.FTZ R73, R73, R72 ;  /* 0x0000004849497221 */ /* 0x000fe80000010000 */
[----:B------:R-:W-:Y:S01]  /*17d60*/  MUFU.EX2 R76, R76 ;  /* 0x0000004c004c7308 */ /* 0x000fe20000000800 */
[C---:B---3--:R-:W-:Y:S08]  /*17d70*/  HMMA.16816.F32 R8, R24.reuse, R28, R8 ;  /* 0x0000001c1808723c */ /* 0x048ff00000001808 */
[C---:B------:R-:W-:Y:S01]  /*17d80*/  HMMA.16816.F32 R12, R24.reuse, R30, R12 ;  /* 0x0000001e180c723c */ /* 0x040fe2000000180c */
[----:B------:R-:W3:Y:S01]  /*17d90*/  MUFU.EX2 R77, R77 ;  /* 0x0000004d004d7308 */ /* 0x000ee20000000800 */
[----:B------:R-:W5:Y:S06]  /*17da0*/  LDSM.16.MT88.4 R28, [R237+0xe800] ;  /* 0x00e80000ed1c783b */ /* 0x000f6c0000004200 */
[C---:B-1----:R-:W-:Y:S03]  /*17db0*/  HMMA.16816.F32 R132, R24.reuse, R32, R132 ;  /* 0x000000201884723c */ /* 0x042fe60000001884 */
[----:B------:R-:W-:Y:S05]  /*17dc0*/  MUFU.EX2 R78, R78 ;  /* 0x0000004e004e7308 */ /* 0x000fea0000000800 */
[C---:B------:R-:W-:Y:S01]  /*17dd0*/  HMMA.16816.F32 R136, R24.reuse, R34, R136 ;  /* 0x000000221888723c */ /* 0x040fe20000001888 */
[----:B------:R-:W1:Y:S04]  /*17de0*/  LDSM.16.MT88.4 R32, [R235+0xe800] ;  /* 0x00e80000eb20783b */ /* 0x000e680000004200 */
[----:B------:R-:W1:Y:S03]  /*17df0*/  MUFU.EX2 R79, R79 ;  /* 0x0000004f004f7308 */ /* 0x000e660000000800 */
[C---:B--2---:R-:W-:Y:S07]  /*17e00*/  HMMA.16816.F32 R16, R24.reuse, R36, R16 ;  /* 0x000000241810723c */ /* 0x044fee0000001810 */
        /* <DEDUP_REMOVED lines=8> */
[----:B----4-:R-:W-:Y:S02]  /*17e90*/  F2FP.PACK_AB R24, R75, R74 ;  /* 0x0000004a4b18723e */ /* 0x010fe400000000ff */
[----:B---3--:R-:W-:Y:S03]  /*17ea0*/  F2FP.PACK_AB R25, R77, R76 ;  /* 0x0000004c4d19723e */ /* 0x008fe600000000ff */
[----:B-1----:R-:W-:Y:S01]  /*17eb0*/  F2FP.PACK_AB R26, R79, R78 ;  /* 0x0000004e4f1a723e */ /* 0x002fe200000000ff */
[----:B------:R-:W1:Y:S01]  /*17ec0*/  MUFU.EX2 R83, R83 ;  /* 0x0000005300537308 */ /* 0x000e620000000800 */
[----:B------:R-:W-:Y:S01]  /*17ed0*/  FADD.FTZ R76, R76, R73 ;  /* 0x000000494c4c7221 */ /* 0x000fe20000010000 */
[----:B-----5:R-:W-:Y:S03]  /*17ee0*/  F2FP.PACK_AB R27, R81, R80 ;  /* 0x00000050511b723e */ /* 0x020fe600000000ff */
[----:B------:R-:W-:Y:S04]  /*17ef0*/  FADD.FTZ R77, R77, R76 ;  /* 0x0000004c4d4d7221 */ /* 0x000fe80000010000 */
[----:B------:R-:W-:Y:S01]  /*17f00*/  FADD.FTZ R80, R80, R77 ;  /* 0x0000004d50507221 */ /* 0x000fe20000010000 */
[----:B------:R-:W-:Y:S01]  /*17f10*/  MUFU.EX2 R84, R84 ;  /* 0x0000005400547308 */ /* 0x000fe20000000800 */
[C---:B------:R-:W-:Y:S03]  /*17f20*/  HMMA.16816.F32 R8, R24.reuse, R28, R8 ;  /* 0x0000001c1808723c */ /* 0x040fe60000001808 */
[----:B------:R-:W-:Y:S05]  /*17f30*/  FADD.FTZ R81, R81, R80 ;  /* 0x0000005051517221 */ /* 0x000fea0000010000 */
[C---:B------:R-:W-:Y:S01]  /*17f40*/  HMMA.16816.F32 R12, R24.reuse, R30, R12 ;  /* 0x0000001e180c723c */ /* 0x040fe2000000180c */
[----:B------:R-:W3:Y:S01]  /*17f50*/  MUFU.EX2 R85, R85 ;  /* 0x0000005500557308 */ /* 0x000ee20000000800 */
[----:B------:R-:W4:Y:S06]  /*17f60*/  LDSM.16.MT88.4 R28, [R237+0xf000] ;  /* 0x00f00000ed1c783b */ /* 0x000f2c0000004200 */
[C---:B------:R-:W-:Y:S03]  /*17f70*/  HMMA.16816.F32 R132, R24.reuse, R32, R132 ;  /* 0x000000201884723c */ /* 0x040fe60000001884 */
[----:B------:R-:W-:Y:S05]  /*17f80*/  MUFU.EX2 R87, R87 ;  /* 0x0000005700577308 */ /* 0x000fea0000000800 */
[C---:B------:R-:W-:Y:S01]  /*17f90*/  HMMA.16816.F32 R136, R24.reuse, R34, R136 ;  /* 0x000000221888723c */ /* 0x040fe20000001888 */
[----:B------:R-:W5:Y:S04]  /*17fa0*/  LDSM.16.MT88.4 R32, [R235+0xf000] ;  /* 0x00f00000eb20783b */ /* 0x000f680000004200 */
[----:B------:R-:W1:Y:S03]  /*17fb0*/  MUFU.EX2 R86, R86 ;  /* 0x0000005600567308 */ /* 0x000e660000000800 */
[C---:B--2---:R-:W-:Y:S07]  /*17fc0*/  HMMA.16816.F32 R16, R24.reuse, R36, R16 ;  /* 0x000000241810723c */ /* 0x044fee0000001810 */
[----:B------:R-:W-:Y:S01]  /*17fd0*/  MUFU.EX2 R88, R88 ;  /* 0x0000005800587308 */ /* 0x000fe20000000800 */
[C---:B------:R-:W-:Y:S01]  /*17fe0*/  HMMA.16816.F32 R140, R24.reuse, R38, R140 ;  /* 0x00000026188c723c */ /* 0x040fe2000000188c */
[----:B------:R-:W2:Y:S07]  /*17ff0*/  LDSM.16.MT88.4 R36, [R234+0xf000] ;  /* 0x00f00000ea24783b */ /* 0x000eae0000004200 */
[C---:B------:R-:W-:Y:S01]  /*18000*/  HMMA.16816.F32 R144, R24.reuse, R40, R144 ;  /* 0x000000281890723c */ /* 0x040fe20000001890 */
[----:B------:R-:W4:Y:S07]  /*18010*/  MUFU.EX2 R89, R89 ;  /* 0x0000005900597308 */ /* 0x000f2e0000000800 */
[----:B------:R-:W-:Y:S01]  /*18020*/  HMMA.16816.F32 R20, R24, R42, R20 ;  /* 0x0000002a1814723c */ /* 0x000fe20000001814 */
[----:B------:R-:W2:Y:S02]  /*18030*/  LDSM.16.MT88.4 R40, [R233+0xf000] ;  /* 0x00f00000e928783b */ /* 0x000ea40000004200 */
[----:B------:R-:W-:Y:S04]  /*18040*/  MUFU.EX2 R90, R90 ;  /* 0x0000005a005a7308 */ /* 0x000fe80000000800 */
[----:B-1----:R-:W-:Y:S02]  /*18050*/  F2FP.PACK_AB R24, R83, R82 ;  /* 0x000000525318723e */ /* 0x002fe400000000ff */
[----:B---3--:R-:W-:Y:S03]  /*18060*/  F2FP.PACK_AB R25, R85, R84 ;  /* 0x000000545519723e */ /* 0x008fe600000000ff */
[----:B------:R-:W-:Y:S01]  /*18070*/  F2FP.PACK_AB R26, R86, R87 ;  /* 0x00000057561a723e */ /* 0x000fe200000000ff */
[----:B------:R-:W1:Y:S01]  /*18080*/  MUFU.EX2 R91, R91 ;  /* 0x0000005b005b7308 */ /* 0x000e620000000800 */
[----:B------:R-:W-:Y:S01]  /*18090*/  FADD.FTZ R84, R84, R81 ;  /* 0x0000005154547221 */ /* 0x000fe20000010000 */
[----:B----4-:R-:W-:Y:S03]  /*180a0*/  F2FP.PACK_AB R27, R89, R88 ;  /* 0x00000058591b723e */ /* 0x010fe600000000ff */
[----:B------:R-:W-:Y:S04]  /*180b0*/  FADD.FTZ R85, R85, R84 ;  /* 0x0000005455557221 */ /* 0x000fe80000010000 */
[----:B------:R-:W-:Y:S01]  /*180c0*/  FADD.FTZ R88, R88, R85 ;  /* 0x0000005558587221 */ /* 0x000fe20000010000 */
[----:B------:R-:W-:Y:S01]  /*180d0*/  MUFU.EX2 R111, R111 ;  /* 0x0000006f006f7308 */ /* 0x000fe20000000800 */
[C---:B------:R-:W-:Y:S03]  /*180e0*/  HMMA.16816.F32 R8, R24.reuse, R28, R8 ;  /* 0x0000001c1808723c */ /* 0x040fe60000001808 */
[----:B------:R-:W-:Y:S05]  /*180f0*/  FADD.FTZ R89, R89, R88 ;  /* 0x0000005859597221 */ /* 0x000fea0000010000 */
[C---:B------:R-:W-:Y:S01]  /*18100*/  HMMA.16816.F32 R12, R24.reuse, R30, R12 ;  /* 0x0000001e180c723c */ /* 0x040fe2000000180c */
[----:B------:R-:W-:Y:S01]  /*18110*/  MUFU.EX2 R92, R92 ;  /* 0x0000005c005c7308 */ /* 0x000fe20000000800 */
[----:B------:R-:W3:Y:S06]  /*18120*/  LDSM.16.MT88.4 R28, [R237+0xf800] ;  /* 0x00f80000ed1c783b */ /* 0x000eec0000004200 */
[C---:B-----5:R-:W-:Y:S03]  /*18130*/  HMMA.16816.F32 R132, R24.reuse, R32, R132 ;  /* 0x000000201884723c */ /* 0x060fe60000001884 */
[----:B------:R-:W4:Y:S05]  /*18140*/  MUFU.EX2 R95, R95 ;  /* 0x0000005f005f7308 */ /* 0x000f2a0000000800 */
[C---:B------:R-:W-:Y:S01]  /*18150*/  HMMA.16816.F32 R136, R24.reuse, R34, R136 ;  /* 0x000000221888723c */ /* 0x040fe20000001888 */
[----:B------:R-:W5:Y:S04]  /*18160*/  LDSM.16.MT88.4 R32, [R235+0xf800] ;  /* 0x00f80000eb20783b */ /* 0x000f680000004200 */
[----:B------:R-:W-:Y:S03]  /*18170*/  MUFU.EX2 R93, R93 ;  /* 0x0000005d005d7308 */ /* 0x000fe60000000800 */
[C---:B--2---:R-:W-:Y:S07]  /*18180*/  HMMA.16816.F32 R16, R24.reuse, R36, R16 ;  /* 0x000000241810723c */ /* 0x044fee0000001810 */
[----:B------:R-:W2:Y:S01]  /*18190*/  MUFU.EX2 R94, R94 ;  /* 0x0000005e005e7308 */ /* 0x000ea20000000800 */
[C---:B------:R-:W-:Y:S01]  /*181a0*/  HMMA.16816.F32 R140, R24.reuse, R38, R140 ;  /* 0x00000026188c723c */ /* 0x040fe2000000188c */
[----:B------:R-:W3:Y:S07]  /*181b0*/  LDSM.16.MT88.4 R36, [R234+0xf800] ;  /* 0x00f80000ea24783b */ /* 0x000eee0000004200 */
[C---:B------:R-:W-:Y:S01]  /*181c0*/  HMMA.16816.F32 R144, R24.reuse, R40, R144 ;  /* 0x000000281890723c */ /* 0x040fe20000001890 */
[----:B------:R-:W-:Y:S07]  /*181d0*/  MUFU.EX2 R96, R96 ;  /* 0x0000006000607308 */ /* 0x000fee0000000800 */
[----:B------:R-:W-:Y:S01]  /*181e0*/  HMMA.16816.F32 R20, R24, R42, R20 ;  /* 0x0000002a1814723c */ /* 0x000fe20000001814 */
[----:B------:R-:W5:Y:S02]  /*181f0*/  LDSM.16.MT88.4 R40, [R233+0xf800] ;  /* 0x00f80000e928783b */ /* 0x000f640000004200 */
[----:B------:R-:W3:Y:S04]  /*18200*/  MUFU.EX2 R97, R97 ;  /* 0x0000006100617308 */ /* 0x000ee80000000800 */
[----:B-1----:R-:W-:Y:S02]  /*18210*/  F2FP.PACK_AB R24, R91, R90 ;  /* 0x0000005a5b18723e */ /* 0x002fe400000000ff */
[C---:B----4-:R-:W-:Y:S03]  /*18220*/  F2FP.PACK_AB R25, R95.reuse, R92 ;  /* 0x0000005c5f19723e */ /* 0x050fe600000000ff */
[----:B--2---:R-:W-:Y:S01]  /*18230*/  F2FP.PACK_AB R26, R94, R93 ;  /* 0x0000005d5e1a723e */ /* 0x004fe200000000ff */
[----:B------:R-:W-:Y:S01]  /*18240*/  MUFU.EX2 R98, R98 ;  /* 0x0000006200627308 */ /* 0x000fe20000000800 */
[----:B------:R-:W-:Y:S04]  /*18250*/  FADD.FTZ R92, R92, R89 ;  /* 0x000000595c5c7221 */ /* 0x000fe80000010000 */
[----:B------:R-:W-:Y:S05]  /*18260*/  FADD.FTZ R95, R95, R92 ;  /* 0x0000005c5f5f7221 */ /* 0x000fea0000010000 */
[----:B------:R-:W1:Y:S01]  /*18270*/  MUFU.EX2 R99, R99 ;  /* 0x0000006300637308 */ /* 0x000e620000000800 */
[C---:B---3--:R-:W-:Y:S01]  /*18280*/  F2FP.PACK_AB R27, R97.reuse, R96 ;  /* 0x00000060611b723e */ /* 0x048fe200000000ff */
[----:B------:R-:W-:Y:S04]  /*18290*/  FADD.FTZ R96, R96, R95 ;  /* 0x0000005f60607221 */ /* 0x000fe80000010000 */
[----:B------:R-:W-:Y:S04]  /*182a0*/  FADD.FTZ R97, R97, R96 ;  /* 0x0000006061617221 */ /* 0x000fe80000010000 */
[----:B------:R-:W-:Y:S01]  /*182b0*/  MUFU.EX2 R100, R100 ;  /* 0x0000006400647308 */ /* 0x000fe20000000800 */
[C---:B------:R-:W-:Y:S08]  /*182c0*/  HMMA.16816.F32 R8, R24.reuse, R28, R8 ;  /* 0x0000001c1808723c */ /* 0x040ff00000001808 */
[C---:B------:R-:W-:Y:S01]  /*182d0*/  HMMA.16816.F32 R12, R24.reuse, R30, R12 ;  /* 0x0000001e180c723c */ /* 0x040fe2000000180c */
[----:B------:R-:W2:Y:S01]  /*182e0*/  LDSM.16.MT88.4 R28, [R237+0x10000] ;  /* 0x01000000ed1c783b */ /* 0x000ea20000004200 */
[----:B------:R-:W3:Y:S06]  /*182f0*/  MUFU.EX2 R101, R101 ;  /* 0x0000006500657308 */ /* 0x000eec0000000800 */
[C---:B-----5:R-:W-:Y:S04]  /*18300*/  HMMA.16816.F32 R132, R24.reuse, R32, R132 ;  /* 0x000000201884723c */ /* 0x060fe80000001884 */
[----:B------:R-:W-:Y:S04]  /*18310*/  MUFU.EX2 R102, R102 ;  /* 0x0000006600667308 */ /* 0x000fe80000000800 */
[C---:B------:R-:W-:Y:S01]  /*18320*/  HMMA.16816.F32 R136, R24.reuse, R34, R136 ;  /* 0x000000221888723c */ /* 0x040fe20000001888 */
[----:B------:R-:W4:Y:S05]  /*18330*/  LDSM.16.MT88.4 R32, [R235+0x10000] ;  /* 0x01000000eb20783b */ /* 0x000f2a0000004200 */
[----:B------:R-:W5:Y:S02]  /*18340*/  MUFU.EX2 R103, R103 ;  /* 0x0000006700677308 */ /* 0x000f640000000800 */
[C---:B------:R-:W-:Y:S08]  /*18350*/  HMMA.16816.F32 R16, R24.reuse, R36, R16 ;  /* 0x000000241810723c */ /* 0x040ff00000001810 */
[C---:B------:R-:W-:Y:S01]  /*18360*/  HMMA.16816.F32 R140, R24.reuse, R38, R140 ;  /* 0x00000026188c723c */ /* 0x040fe2000000188c */
[----:B------:R-:W-:Y:S01]  /*18370*/  MUFU.EX2 R104, R104 ;  /* 0x0000006800687308 */ /* 0x000fe20000000800 */
[----:B------:R-:W2:Y:S06]  /*18380*/  LDSM.16.MT88.4 R36, [R234+0x10000] ;  /* 0x01000000ea24783b */ /* 0x000eac0000004200 */
[C---:B------:R-:W-:Y:S03]  /*18390*/  HMMA.16816.F32 R144, R24.reuse, R40, R144 ;  /* 0x000000281890723c */ /* 0x040fe60000001890 */
[----:B------:R-:W4:Y:S04]  /*183a0*/  MUFU.EX2 R105, R105 ;  /* 0x0000006900697308 */ /* 0x000f280000000800 */
[----:B------:R-:W-:Y:S01]  /*183b0*/  FADD.FTZ R41, R7, R180 ;  /* 0x000000b407297221 */ /* 0x000fe20000010000 */
[----:B------:R-:W-:Y:S04]  /*183c0*/  HMMA.16816.F32 R20, R24, R42, R20 ;  /* 0x0000002a1814723c */ /* 0x000fe80000001814 */
[----:B------:R-:W-:Y:S01]  /*183d0*/  FADD.FTZ R41, R166, R41 ;  /* 0x00000029a6297221 */ /* 0x000fe20000010000 */
[----:B------:R-:W-:Y:S02]  /*183e0*/  MUFU.EX2 R106, R106 ;  /* 0x0000006a006a7308 */ /* 0x000fe40000000800 */
[----:B-1----:R-:W-:Y:S02]  /*183f0*/  F2FP.PACK_AB R24, R99, R98 ;  /* 0x000000626318723e */ /* 0x002fe400000000ff */
[----:B---3--:R-:W-:Y:S03]  /*18400*/  F2FP.PACK_AB R25, R101, R100 ;  /* 0x000000646519723e */ /* 0x008fe600000000ff */
[----:B-----5:R-:W-:Y:S01]  /*18410*/  F2FP.PACK_AB R26, R103, R102 ;  /* 0x00000066671a723e */ /* 0x020fe200000000ff */
[----:B------:R-:W-:Y:S02]  /*18420*/  FADD.FTZ R100, R100, R97 ;  /* 0x0000006164647221 */ /* 0x000fe40000010000 */
[----:B------:R-:W1:Y:S02]  /*18430*/  MUFU.EX2 R107, R107 ;  /* 0x0000006b006b7308 */ /* 0x000e640000000800 */
[----:B------:R-:W-:Y:S01]  /*18440*/  FADD.FTZ R101, R101, R100 ;  /* 0x0000006465657221 */ /* 0x000fe20000010000 */
[C---:B----4-:R-:W-:Y:S03]  /*18450*/  F2FP.PACK_AB R27, R105.reuse, R104 ;  /* 0x00000068691b723e */ /* 0x050fe600000000ff */
[----:B------:R-:W-:Y:S04]  /*18460*/  FADD.FTZ R104, R104, R101 ;  /* 0x0000006568687221 */ /* 0x000fe80000010000 */
[----:B------:R-:W-:Y:S01]  /*18470*/  MUFU.EX2 R108, R108 ;  /* 0x0000006c006c7308 */ /* 0x000fe20000000800 */
[C---:B--2---:R-:W-:Y:S03]  /*18480*/  HMMA.16816.F32 R8, R24.reuse, R28, R8 ;  /* 0x0000001c1808723c */ /* 0x044fe60000001808 */
[----:B------:R-:W-:Y:S04]  /*18490*/  FADD.FTZ R105, R105, R104 ;  /* 0x0000006869697221 */ /* 0x000fe80000010000 */
[----:B------:R-:W-:Y:S01]  /*184a0*/  FADD.FTZ R28, R6, R41 ;  /* 0x00000029061c7221 */ /* 0x000fe20000010000 */
[C---:B------:R-:W-:Y:S01]  /*184b0*/  HMMA.16816.F32 R12, R24.reuse, R30, R12 ;  /* 0x0000001e180c723c */ /* 0x040fe2000000180c */
[----:B------:R-:W2:Y:S01]  /*184c0*/  LDSM.16.MT88.4 R40, [R233+0x10000] ;  /* 0x01000000e928783b */ /* 0x000ea20000004200 */
[----:B------:R-:W3:Y:S02]  /*184d0*/  MUFU.EX2 R3, R3 ;  /* 0x0000000300037308 */ /* 0x000ee40000000800 */
[----:B------:R-:W-:Y:S04]  /*184e0*/  FADD.FTZ R177, R177, R28 ;  /* 0x0000001cb1b17221 */ /* 0x000fe80000010000 */
[C---:B------:R-:W-:Y:S04]  /*184f0*/  HMMA.16816.F32 R132, R24.reuse, R32, R132 ;  /* 0x000000201884723c */ /* 0x040fe80000001884 */
[----:B------:R-:W-:Y:S01]  /*18500*/  FADD.FTZ R184, R184, R177 ;  /* 0x000000b1b8b87221 */ /* 0x000fe20000010000 */
[----:B------:R4:W-:Y:S03]  /*18510*/  MUFU.EX2 R7, R112 ;  /* 0x0000007000077308 */ /* 0x0009e60000000800 */
[C---:B------:R-:W-:Y:S04]  /*18520*/  HMMA.16816.F32 R136, R24.reuse, R34, R136 ;  /* 0x000000221888723c */ /* 0x040fe80000001888 */
[----:B------:R-:W-:Y:S03]  /*18530*/  FADD.FTZ R187, R187, R184 ;  /* 0x000000b8bbbb7221 */ /* 0x000fe60000010000 */
[----:B------:R-:W5:Y:S01]  /*18540*/  MUFU.EX2 R6, R113 ;  /* 0x0000007100067308 */ /* 0x000f620000000800 */
[C---:B------:R-:W-:Y:S04]  /*18550*/  HMMA.16816.F32 R16, R24.reuse, R36, R16 ;  /* 0x000000241810723c */ /* 0x040fe80000001810 */
[----:B------:R-:W-:Y:S04]  /*18560*/  FADD.FTZ R28, R188, R187 ;  /* 0x000000bbbc1c7221 */ /* 0x000fe80000010000 */
[C---:B------:R-:W-:Y:S01]  /*18570*/  HMMA.16816.F32 R140, R24.reuse, R38, R140 ;  /* 0x00000026188c723c */ /* 0x040fe2000000188c */
[----:B------:R-:W-:Y:S01]  /*18580*/  MUFU.EX2 R109, R109 ;  /* 0x0000006d006d7308 */ /* 0x000fe20000000800 */
[----:B------:R-:W-:Y:S02]  /*18590*/  LDSM.16.MT88.4 R36, [R234+0x10800] ;  /* 0x01080000ea24783b */ /* 0x000fe40000004200 */
[----:B------:R-:W-:Y:S02]  /*185a0*/  FADD.FTZ R28, R191, R28 ;  /* 0x0000001cbf1c7221 */ /* 0x000fe40000010000 */
[----:B----4-:R-:W-:Y:S02]  /*185b0*/  FFMA.FTZ R112, R117, c[0x0][0x23c], -R167 ;  /* 0x00008f0075707a23 */ /* 0x010fe400000108a7 */
[----:B------:R-:W-:Y:S01]  /*185c0*/  FADD.FTZ R33, R171, R28 ;  /* 0x0000001cab217221 */ /* 0x000fe20000010000 */
[C---:B--2---:R-:W-:Y:S01]  /*185d0*/  HMMA.16816.F32 R144, R24.reuse, R40, R144 ;  /* 0x000000281890723c */ /* 0x044fe20000001890 */
[----:B------:R-:W2:Y:S01]  /*185e0*/  LDSM.16.MT88.4 R28, [R237+0x10800] ;  /* 0x01080000ed1c783b */ /* 0x000ea20000004200 */
[----:B------:R-:W4:Y:S01]  /*185f0*/  MUFU.EX2 R110, R110 ;  /* 0x0000006e006e7308 */ /* 0x000f220000000800 */
[----:B------:R-:W-:Y:S04]  /*18600*/  FADD.FTZ R33, R168, R33 ;  /* 0x00000021a8217221 */ /* 0x000fe80000010000 */
[----:B------:R-:W-:Y:S01]  /*18610*/  FADD.FTZ R192, R192, R33 ;  /* 0x00000021c0c07221 */ /* 0x000fe20000010000 */
[----:B------:R-:W-:Y:S01]  /*18620*/  HMMA.16816.F32 R20, R24, R42, R20 ;  /* 0x0000002a1814723c */ /* 0x000fe20000001814 */
[----:B------:R-:W2:Y:S03]  /*18630*/  LDSM.16.MT88.4 R32, [R235+0x10800] ;  /* 0x01080000eb20783b */ /* 0x000ea60000004200 */
[----:B------:R-:W-:Y:S01]  /*18640*/  FADD.FTZ R195, R195, R192 ;  /* 0x000000c0c3c37221 */ /* 0x000fe20000010000 */
[----:B------:R-:W2:Y:S01]  /*18650*/  MUFU.EX2 R112, R112 ;  /* 0x0000007000707308 */ /* 0x000ea20000000800 */
[----:B------:R-:W-:Y:S01]  /*18660*/  FFMA.FTZ R41, R119, c[0x0][0x23c], -R5 ;  /* 0x00008f0077297a23 */ /* 0x000fe20000010805 */
[----:B-1----:R-:W-:Y:S01]  /*18670*/  F2FP.PACK_AB R24, R107, R106 ;  /* 0x0000006a6b18723e */ /* 0x002fe200000000ff */
[----:B------:R-:W-:Y:S01]  /*18680*/  FADD.FTZ R160, R160, R195 ;  /* 0x000000c3a0a07221 */ /* 0x000fe20000010000 */
[----:B---3--:R-:W-:Y:S03]  /*18690*/  F2FP.PACK_AB R25, R3, R108 ;  /* 0x0000006c0319723e */ /* 0x008fe600000000ff */
[----:B-----5:R-:W-:Y:S01]  /*186a0*/  F2FP.PACK_AB R26, R6, R7 ;  /* 0x00000007061a723e */ /* 0x020fe200000000ff */
[----:B------:R-:W-:Y:S02]  /*186b0*/  FADD.FTZ R160, R161, R160 ;  /* 0x000000a0a1a07221 */ /* 0x000fe40000010000 */
[--C-:B------:R-:W-:Y:S01]  /*186c0*/  FFMA.FTZ R42, R120, c[0x0][0x23c], -R167.reuse ;  /* 0x00008f00782a7a23 */ /* 0x100fe200000108a7 */
[----:B------:R-:W-:Y:S01]  /*186d0*/  MUFU.EX2 R40, R118 ;  /* 0x0000007600287308 */ /* 0x000fe20000000800 */
[----:B------:R-:W-:Y:S01]  /*186e0*/  FADD.FTZ R155, R155, R160 ;  /* 0x000000a09b9b7221 */ /* 0x000fe20000010000 */
[----:B----4-:R-:W-:Y:S01]  /*186f0*/  F2FP.PACK_AB R27, R110, R109 ;  /* 0x0000006d6e1b723e */ /* 0x010fe200000000ff */
[----:B------:R-:W-:Y:S02]  /*18700*/  FFMA.FTZ R43, R121, c[0x0][0x23c], -R167 ;  /* 0x00008f00792b7a23 */ /* 0x000fe400000108a7 */
[----:B------:R-:W-:Y:S02]  /*18710*/  FADD.FTZ R155, R154, R155 ;  /* 0x0000009b9a9b7221 */ /* 0x000fe40000010000 */
[----:B------:R-:W-:Y:S02]  /*18720*/  FFMA.FTZ R167, R129, c[0x0][0x23c], -R167 ;  /* 0x00008f0081a77a23 */ /* 0x000fe400000108a7 */
[----:B------:R-:W-:Y:S01]  /*18730*/  FADD.FTZ R158, R158, R155 ;  /* 0x0000009b9e9e7221 */ /* 0x000fe20000010000 */
[----:B------:R-:W1:Y:S01]  /*18740*/  MUFU.EX2 R41, R41 ;  /* 0x0000002900297308 */ /* 0x000e620000000800 */
[----:B------:R-:W-:Y:S02]  /*18750*/  FADD.FTZ R108, R108, R105 ;  /* 0x000000696c6c7221 */ /* 0x000fe40000010000 */
[----:B------:R-:W-:Y:S02]  /*18760*/  FADD.FTZ R159, R159, R158 ;  /* 0x0000009e9f9f7221 */ /* 0x000fe40000010000 */
[----:B------:R-:W-:Y:S01]  /*18770*/  FADD.FTZ R108, R3, R108 ;  /* 0x0000006c036c7221 */ /* 0x000fe20000010000 */
[C---:B--2---:R-:W-:Y:S03]  /*18780*/  HMMA.16816.F32 R8, R24.reuse, R28, R8 ;  /* 0x0000001c1808723c */ /* 0x044fe60000001808 */
[----:B------:R-:W-:Y:S01]  /*18790*/  FADD.FTZ R114, R44, R159 ;  /* 0x0000009f2c727221 */ /* 0x000fe20000010000 */
[----:B------:R-:W-:Y:S01]  /*187a0*/  MUFU.EX2 R42, R42 ;  /* 0x0000002a002a7308 */ /* 0x000fe20000000800 */
[----:B------:R-:W-:Y:S01]  /*187b0*/  LDSM.16.MT88.4 R156, [R237+0x11800] ;  /* 0x01180000ed9c783b */ /* 0x000fe20000004200 */
[----:B------:R-:W-:Y:S02]  /*187c0*/  FFMA.FTZ R44, R122, c[0x0][0x23c], -R5 ;  /* 0x00008f007a2c7a23 */ /* 0x000fe40000010805 */
[C---:B------:R-:W-:Y:S04]  /*187d0*/  HMMA.16816.F32 R12, R24.reuse, R30, R12 ;  /* 0x0000001e180c723c */ /* 0x040fe8000000180c */
[----:B------:R-:W-:Y:S01]  /*187e0*/  FADD.FTZ R45, R45, R114 ;  /* 0x000000722d2d7221 */ /* 0x000fe20000010000 */
[----:B------:R-:W2:Y:S01]  /*187f0*/  LDSM.16.MT88.4 R28, [R233+0x10800] ;  /* 0x01080000e91c783b */ /* 0x000ea20000004200 */
[----:B------:R-:W3:Y:S01]  /*18800*/  MUFU.EX2 R43, R43 ;  /* 0x0000002b002b7308 */ /* 0x000ee20000000800 */
[----:B------:R-:W-:Y:S01]  /*18810*/  FADD.FTZ R109, R109, R108 ;  /* 0x0000006c6d6d7221 */ /* 0x000fe20000010000 */
[C---:B------:R-:W-:Y:S04]  /*18820*/  HMMA.16816.F32 R132, R24.reuse, R32, R132 ;  /* 0x000000201884723c */ /* 0x040fe80000001884 */
[----:B------:R-:W-:Y:S02]  /*18830*/  FADD.FTZ R48, R48, R45 ;  /* 0x0000002d30307221 */ /* 0x000fe40000010000 */
[--C-:B------:R-:W-:Y:S02]  /*18840*/  FFMA.FTZ R45, R123, c[0x0][0x23c], -R5.reuse ;  /* 0x00008f007b2d7a23 */ /* 0x100fe40000010805 */
[C---:B------:R-:W-:Y:S01]  /*18850*/  HMMA.16816.F32 R136, R24.reuse, R34, R136 ;  /* 0x000000221888723c */ /* 0x040fe20000001888 */
[----:B------:R-:W4:Y:S01]  /*18860*/  LDSM.16.MT88.4 R32, [R237+0x11000] ;  /* 0x01100000ed20783b */ /* 0x000f220000004200 */
[----:B------:R-:W-:Y:S02]  /*18870*/  MUFU.EX2 R44, R44 ;  /* 0x0000002c002c7308 */ /* 0x000fe40000000800 */
[----:B------:R-:W-:Y:S02]  /*18880*/  FADD.FTZ R49, R49, R48 ;  /* 0x0000003031317221 */ /* 0x000fe40000010000 */
[----:B------:R-:W-:Y:S02]  /*18890*/  FFMA.FTZ R48, R126, c[0x0][0x23c], -R5 ;  /* 0x00008f007e307a23 */ /* 0x000fe40000010805 */
[C---:B------:R-:W-:Y:S04]  /*188a0*/  HMMA.16816.F32 R16, R24.reuse, R36, R16 ;  /* 0x000000241810723c */ /* 0x040fe80000001810 */
[----:B------:R-:W-:Y:S01]  /*188b0*/  FADD.FTZ R52, R52, R49 ;  /* 0x0000003134347221 */ /* 0x000fe20000010000 */
[----:B------:R-:W5:Y:S01]  /*188c0*/  MUFU.EX2 R45, R45 ;  /* 0x0000002d002d7308 */ /* 0x000f620000000800 */
[----:B------:R-:W-:Y:S02]  /*188d0*/  FFMA.FTZ R49, R127, c[0x0][0x23c], -R5 ;  /* 0x00008f007f317a23 */ /* 0x000fe40000010805 */
[C---:B------:R-:W-:Y:S04]  /*188e0*/  HMMA.16816.F32 R140, R24.reuse, R38, R140 ;  /* 0x00000026188c723c */ /* 0x040fe8000000188c */
[----:B------:R-:W-:Y:S02]  /*188f0*/  FADD.FTZ R53, R53, R52 ;  /* 0x0000003435357221 */ /* 0x000fe40000010000 */
[----:B------:R-:W-:Y:S01]  /*18900*/  FADD.FTZ R109, R110, R109 ;  /* 0x0000006d6e6d7221 */ /* 0x000fe20000010000 */
[----:B------:R-:W-:Y:S01]  /*18910*/  MUFU.EX2 R167, R167 ;  /* 0x000000a700a77308 */ /* 0x000fe20000000800 */
[----:B------:R-:W-:Y:S04]  /*18920*/  FADD.FTZ R36, R56, R53 ;  /* 0x0000003538247221 */ /* 0x000fe80000010000 */
[----:B------:R-:W-:Y:S01]  /*18930*/  FADD.FTZ R36, R57, R36 ;  /* 0x0000002439247221 */ /* 0x000fe20000010000 */
[C---:B--2---:R-:W-:Y:S03]  /*18940*/  HMMA.16816.F32 R144, R24.reuse, R28, R144 ;  /* 0x0000001c1890723c */ /* 0x044fe60000001890 */
[----:B------:R-:W-:Y:S01]  /*18950*/  FADD.FTZ R149, R149, R36 ;  /* 0x0000002495957221 */ /* 0x000fe20000010000 */
[----:B------:R-:W-:Y:S01]  /*18960*/  MUFU.EX2 R46, R46 ;  /* 0x0000002e002e7308 */ /* 0x000fe20000000800 */
[----:B------:R-:W2:Y:S02]  /*18970*/  LDSM.16.MT88.4 R36, [R235+0x11000] ;  /* 0x01100000eb24783b */ /* 0x000ea40000004200 */
[----:B------:R-:W-:Y:S01]  /*18980*/  FADD.FTZ R149, R60, R149 ;  /* 0x000000953c957221 */ /* 0x000fe20000010000 */
[----:B------:R-:W-:Y:S04]  /*18990*/  HMMA.16816.F32 R20, R24, R30, R20 ;  /* 0x0000001e1814723c */ /* 0x000fe80000001814 */
[----:B------:R-:W-:Y:S01]  /*189a0*/  FADD.FTZ R64, R64, R149 ;  /* 0x0000009540407221 */ /* 0x000fe20000010000 */
[----:B------:R-:W2:Y:S01]  /*189b0*/  LDSM.16.MT88.4 R28, [R234+0x11000] ;  /* 0x01100000ea1c783b */ /* 0x000ea20000004200 */
[----:B------:R-:W2:Y:S01]  /*189c0*/  MUFU.EX2 R47, R47 ;  /* 0x0000002f002f7308 */ /* 0x000ea20000000800 */
[----:B------:R-:W-:Y:S01]  /*189d0*/  F2FP.PACK_AB R24, R112, R111 ;  /* 0x0000006f7018723e */ /* 0x000fe200000000ff */
[----:B------:R-:W-:Y:S01]  /*189e0*/  FADD.FTZ R64, R63, R64 ;  /* 0x000000403f407221 */ /* 0x000fe20000010000 */
[----:B-1----:R-:W-:Y:S03]  /*189f0*/  F2FP.PACK_AB R25, R41, R40 ;  /* 0x000000282919723e */ /* 0x002fe600000000ff */
[----:B---3--:R-:W-:Y:S01]  /*18a00*/  F2FP.PACK_AB R26, R43, R42 ;  /* 0x0000002a2b1a723e */ /* 0x008fe200000000ff */
[----:B------:R-:W-:Y:S01]  /*18a10*/  FADD.FTZ R67, R67, R64 ;  /* 0x0000004043437221 */ /* 0x000fe20000010000 */
[----:B-----5:R-:W-:Y:S01]  /*18a20*/  F2FP.PACK_AB R27, R45, R44 ;  /* 0x0000002c2d1b723e */ /* 0x020fe200000000ff */
[----:B------:R-:W-:Y:S01]  /*18a30*/  FADD.FTZ R40, R40, R109 ;  /* 0x0000006d28287221 */ /* 0x000fe20000010000 */
[----:B------:R-:W-:Y:S01]  /*18a40*/  MUFU.EX2 R48, R48 ;  /* 0x0000003000307308 */ /* 0x000fe20000000800 */
[----:B------:R-:W-:Y:S02]  /*18a50*/  FADD.FTZ R67, R68, R67 ;  /* 0x0000004344437221 */ /* 0x000fe40000010000 */
[----:B------:R-:W-:Y:S02]  /*18a60*/  FADD.FTZ R41, R41, R40 ;  /* 0x0000002829297221 */ /* 0x000fe40000010000 */
[C---:B----4-:R-:W-:Y:S03]  /*18a70*/  HMMA.16816.F32 R8, R24.reuse, R32, R8 ;  /* 0x000000201808723c */ /* 0x050fe60000001808 */
[----:B------:R-:W-:Y:S02]  /*18a80*/  FADD.FTZ R148, R148, R67 ;  /* 0x0000004394947221 */ /* 0x000fe40000010000 */
[----:B------:R-:W1:Y:S01]  /*18a90*/  MUFU.EX2 R49, R49 ;  /* 0x0000003100317308 */ /* 0x000e620000000800 */
[----:B------:R-:W-:Y:S02]  /*18aa0*/  FADD.FTZ R44, R44, R41 ;  /* 0x000000292c2c7221 */ /* 0x000fe40000010000 */
[C---:B------:R-:W-:Y:S01]  /*18ab0*/  HMMA.16816.F32 R12, R24.reuse, R34, R12 ;  /* 0x00000022180c723c */ /* 0x040fe2000000180c */
[----:B------:R-:W3:Y:S03]  /*18ac0*/  LDSM.16.MT88.4 R32, [R233+0x11000] ;  /* 0x01100000e920783b */ /* 0x000ee60000004200 */
[----:B------:R-:W-:Y:S01]  /*18ad0*/  FADD.FTZ R71, R71, R148 ;  /* 0x0000009447477221 */ /* 0x000fe20000010000 */
[----:B--2---:R-:W-:Y:S01]  /*18ae0*/  F2FP.PACK_AB R148, R47, R46 ;  /* 0x0000002e2f94723e */ /* 0x004fe200000000ff */
[----:B------:R-:W-:Y:S01]  /*18af0*/  FADD.FTZ R45, R45, R44 ;  /* 0x0000002c2d2d7221 */ /* 0x000fe20000010000 */
[----:B------:R-:W2:Y:S01]  /*18b00*/  MUFU.EX2 R50, R50 ;  /* 0x0000003200327308 */ /* 0x000ea20000000800 */
[C---:B------:R-:W-:Y:S04]  /*18b10*/  HMMA.16816.F32 R132, R24.reuse, R36, R132 ;  /* 0x000000241884723c */ /* 0x040fe80000001884 */
[----:B------:R-:W-:Y:S03]  /*18b20*/  FADD.FTZ R74, R74, R71 ;  /* 0x000000474a4a7221 */ /* 0x000fe60000010000 */
[--C-:B------:R-:W-:Y:S01]  /*18b30*/  FFMA.FTZ R36, R130, c[0x0][0x23c], -R5.reuse ;  /* 0x00008f0082247a23 */ /* 0x100fe20000010805 */
[C---:B------:R-:W-:Y:S04]  /*18b40*/  HMMA.16816.F32 R136, R24.reuse, R38, R136 ;  /* 0x000000261888723c */ /* 0x040fe80000001888 */
[----:B------:R-:W-:Y:S01]  /*18b50*/  FADD.FTZ R75, R75, R74 ;  /* 0x0000004a4b4b7221 */ /* 0x000fe20000010000 */
[----:B-1----:R-:W-:Y:S01]  /*18b60*/  F2FP.PACK_AB R149, R49, R48 ;  /* 0x000000303195723e */ /* 0x002fe200000000ff */
[----:B------:R-:W-:Y:S01]  /*18b70*/  FFMA.FTZ R5, R131, c[0x0][0x23c], -R5 ;  /* 0x00008f0083057a23 */ /* 0x000fe20000010805 */
[----:B------:R-:W-:Y:S01]  /*18b80*/  MUFU.EX2 R36, R36 ;  /* 0x0000002400247308 */ /* 0x000fe20000000800 */
[C---:B------:R-:W-:Y:S04]  /*18b90*/  HMMA.16816.F32 R16, R24.reuse, R28, R16 ;  /* 0x0000001c1810723c */ /* 0x040fe80000001810 */
[----:B------:R-:W-:Y:S02]  /*18ba0*/  FADD.FTZ R78, R78, R75 ;  /* 0x0000004b4e4e7221 */ /* 0x000fe40000010000 */
[----:B------:R-:W-:Y:S01]  /*18bb0*/  FADD.FTZ R48, R48, R45 ;  /* 0x0000002d30307221 */ /* 0x000fe20000010000 */
[----:B--2---:R-:W-:Y:S01]  /*18bc0*/  F2FP.PACK_AB R150, R167, R50 ;  /* 0x00000032a796723e */ /* 0x004fe200000000ff */
[C---:B------:R-:W-:Y:S01]  /*18bd0*/  HMMA.16816.F32 R140, R24.reuse, R30, R140 ;  /* 0x0000001e188c723c */ /* 0x040fe2000000188c */
[----:B------:R-:W1:Y:S03]  /*18be0*/  MUFU.EX2 R5, R5 ;  /* 0x0000000500057308 */ /* 0x000e660000000800 */
[----:B------:R-:W-:Y:S02]  /*18bf0*/  FADD.FTZ R79, R79, R78 ;  /* 0x0000004e4f4f7221 */ /* 0x000fe40000010000 */
[----:B------:R-:W-:Y:S02]  /*18c00*/  FADD.FTZ R49, R49, R48 ;  /* 0x0000003031317221 */ /* 0x000fe40000010000 */
[----:B------:R-:W-:Y:S01]  /*18c10*/  FADD.FTZ R28, R82, R79 ;  /* 0x0000004f521c7221 */ /* 0x000fe20000010000 */
[C---:B---3--:R-:W-:Y:S03]  /*18c20*/  HMMA.16816.F32 R144, R24.reuse, R32, R144 ;  /* 0x000000201890723c */ /* 0x048fe60000001890 */
[----:B------:R-:W-:Y:S04]  /*18c30*/  FADD.FTZ R28, R83, R28 ;  /* 0x0000001c531c7221 */ /* 0x000fe80000010000 */
[----:B------:R-:W-:Y:S01]  /*18c40*/  FADD.FTZ R37, R87, R28 ;  /* 0x0000001c57257221 */ /* 0x000fe20000010000 */
[----:B------:R-:W-:Y:S01]  /*18c50*/  HMMA.16816.F32 R20, R24, R34, R20 ;  /* 0x000000221814723c */ /* 0x000fe20000001814 */
[----:B------:R-:W2:Y:S03]  /*18c60*/  LDSM.16.MT88.4 R28, [R235+0x11800] ;  /* 0x01180000eb1c783b */ /* 0x000ea60000004200 */
[----:B------:R-:W-:Y:S04]  /*18c70*/  FADD.FTZ R37, R86, R37 ;  /* 0x0000002556257221 */ /* 0x000fe80000010000 */
[----:B------:R-:W-:Y:S01]  /*18c80*/  FADD.FTZ R32, R90, R37 ;  /* 0x000000255a207221 */ /* 0x000fe20000010000 */
[----:B-1----:R-:W-:Y:S01]  /*18c90*/  F2FP.PACK_AB R151, R5, R36 ;  /* 0x000000240597723e */ /* 0x002fe200000000ff */
[----:B------:R-:W1:Y:S02]  /*18ca0*/  LDSM.16.MT88.4 R24, [R234+0x11800] ;  /* 0x01180000ea18783b */ /* 0x000e640000004200 */
[----:B------:R-:W-:Y:S02]  /*18cb0*/  FADD.FTZ R32, R91, R32 ;  /* 0x000000205b207221 */ /* 0x000fe40000010000 */
[----:B------:R-:W-:Y:S02]  /*18cc0*/  FADD.FTZ R36, R36, R49 ;  /* 0x0000003124247221 */ /* 0x000fe40000010000 */
[C---:B------:R-:W-:Y:S02]  /*18cd0*/  HMMA.16816.F32 R160, R148.reuse, R156, R8 ;  /* 0x0000009c94a0723c */ /* 0x040fe40000001808 */
[----:B------:R-:W3:Y:S03]  /*18ce0*/  LDSM.16.MT88.4 R8, [R233+0x11800] ;  /* 0x01180000e908783b */ /* 0x000ee60000004200 */
[----:B------:R-:W-:Y:S03]  /*18cf0*/  FADD.FTZ R33, R93, R32 ;  /* 0x000000205d217221 */ /* 0x000fe60000010000 */
[C---:B------:R-:W-:Y:S04]  /*18d00*/  HMMA.16816.F32 R156, R148.reuse, R158, R12 ;  /* 0x0000009e949c723c */ /* 0x040fe8000000180c */
[----:B------:R-:W-:Y:S04]  /*18d10*/  FADD.FTZ R33, R94, R33 ;  /* 0x000000215e217221 */ /* 0x000fe80000010000 */
[----:B------:R-:W-:Y:S04]  /*18d20*/  FADD.FTZ R98, R98, R33 ;  /* 0x0000002162627221 */ /* 0x000fe80000010000 */
[----:B------:R-:W-:Y:S04]  /*18d30*/  FADD.FTZ R99, R99, R98 ;  /* 0x0000006263637221 */ /* 0x000fe80000010000 */
[----:B------:R-:W-:Y:S01]  /*18d40*/  FADD.FTZ R102, R102, R99 ;  /* 0x0000006366667221 */ /* 0x000fe20000010000 */
[C---:B--2---:R-:W-:Y:S03]  /*18d50*/  HMMA.16816.F32 R132, R148.reuse, R28, R132 ;  /* 0x0000001c9484723c */ /* 0x044fe60000001884 */
[----:B------:R-:W-:Y:S04]  /*18d60*/  FADD.FTZ R103, R103, R102 ;  /* 0x0000006667677221 */ /* 0x000fe80000010000 */
[----:B------:R-:W-:Y:S01]  /*18d70*/  FADD.FTZ R12, R106, R103 ;  /* 0x000000676a0c7221 */ /* 0x000fe20000010000 */
[C---:B------:R-:W-:Y:S04]  /*18d80*/  HMMA.16816.F32 R136, R148.reuse, R30, R136 ;  /* 0x0000001e9488723c */ /* 0x040fe80000001888 */
[----:B------:R-:W-:Y:S04]  /*18d90*/  FADD.FTZ R12, R107, R12 ;  /* 0x0000000c6b0c7221 */ /* 0x000fe80000010000 */
[C---:B-1----:R-:W-:Y:S04]  /*18da0*/  HMMA.16816.F32 R152, R148.reuse, R24, R16 ;  /* 0x000000189498723c */ /* 0x042fe80000001810 */
[----:B------:R-:W-:Y:S04]  /*18db0*/  FADD.FTZ R7, R7, R12 ;  /* 0x0000000c07077221 */ /* 0x000fe80000010000 */
[C---:B------:R-:W-:Y:S04]  /*18dc0*/  HMMA.16816.F32 R140, R148.reuse, R26, R140 ;  /* 0x0000001a948c723c */ /* 0x040fe8000000188c */
[----:B------:R-:W-:Y:S04]  /*18dd0*/  FADD.FTZ R6, R6, R7 ;  /* 0x0000000706067221 */ /* 0x000fe80000010000 */
[----:B------:R-:W-:Y:S01]  /*18de0*/  FADD.FTZ R3, R111, R6 ;  /* 0x000000066f037221 */ /* 0x000fe20000010000 */
[C---:B---3--:R-:W-:Y:S03]  /*18df0*/  HMMA.16816.F32 R144, R148.reuse, R8, R144 ;  /* 0x000000089490723c */ /* 0x048fe60000001890 */
[----:B------:R-:W-:Y:S04]  /*18e00*/  FADD.FTZ R3, R112, R3 ;  /* 0x0000000370037221 */ /* 0x000fe80000010000 */
[----:B------:R-:W-:Y:S01]  /*18e10*/  FADD.FTZ R42, R42, R3 ;  /* 0x000000032a2a7221 */ /* 0x000fe20000010000 */
[----:B------:R-:W-:Y:S04]  /*18e20*/  HMMA.16816.F32 R148, R148, R10, R20 ;  /* 0x0000000a9494723c */ /* 0x000fe80000001814 */
[----:B------:R-:W-:Y:S04]  /*18e30*/  FADD.FTZ R43, R43, R42 ;  /* 0x0000002a2b2b7221 */ /* 0x000fe80000010000 */
[----:B------:R-:W-:Y:S04]  /*18e40*/  FADD.FTZ R46, R46, R43 ;  /* 0x0000002b2e2e7221 */ /* 0x000fe80000010000 */
[----:B------:R-:W-:Y:S04]  /*18e50*/  FADD.FTZ R47, R47, R46 ;  /* 0x0000002e2f2f7221 */ /* 0x000fe80000010000 */
[----:B------:R-:W-:Y:S04]  /*18e60*/  FADD.FTZ R50, R50, R47 ;  /* 0x0000002f32327221 */ /* 0x000fe80000010000 */
[----:B------:R-:W-:Y:S05]  /*18e70*/  FADD.FTZ R3, R167, R50 ;  /* 0x00000032a7037221 */ /* 0x000fea0000010000 */
[----:B------:R1:W-:Y:S02]  /*18e80*/  STL [R1+0x4], R3 ;  /* 0x0000040301007387 */ /* 0x0003e40000100800 */
[----:B-1----:R-:W-:Y:S05]  /*18e90*/  FADD.FTZ R3, R5, R36 ;  /* 0x0000002405037221 */ /* 0x002fea0000010000 */
[----:B------:R1:W-:Y:S02]  /*18ea0*/  STL [R1], R3 ;  /* 0x0000000301007387 */ /* 0x0003e40000100800 */
[----:B-1----:R-:W-:Y:S01]  /*18eb0*/  MOV R3, R0 ;  /* 0x0000000000037202 */ /* 0x002fe20000000f00 */
[----:B------:R-:W-:-:S05]  /*18ec0*/  @P0 BRA `(.L_x_777) ;  /* 0xffff9da000000947 */ /* 0x000fca000383ffff */
.L_x_773:
[----:B------:R-:W3:Y:S01]  /*18ed0*/  LDL.LU R5, [R1+0x4] ;  /* 0x0000040001057983 */ /* 0x000ee20000300800 */
[----:B------:R-:W-:-:S02]  /*18ee0*/  IMAD.MOV.U32 R7, RZ, RZ, 0x3f800000 ;  /* 0x3f800000ff077424 */ /* 0x000fc400078e00ff */
[----:B------:R-:W-:Y:S01]  /*18ef0*/  IMAD.MOV.U32 R8, RZ, RZ, 0x3f800000 ;  /* 0x3f800000ff087424 */ /* 0x000fe200078e00ff */
[----:B--2---:R-:W2:Y:S01]  /*18f00*/  LDL.LU R4, [R1] ;  /* 0x0000000001047983 */ /* 0x004ea20000300800 */
[----:B------:R-:W1:Y:S01]  /*18f10*/  S2UR UR6, SR_CTAID.Y ;  /* 0x00000000000679c3 */ /* 0x000e620000002600 */
[----:B------:R-:W-:Y:S01]  /*18f20*/  UISETP.NE.AND UP1, UPT, UR11, -0x1, UPT ;  /* 0xffffffff0b00788c */ /* 0x000fe2000bf25270 */
[----:B------:R-:W-:Y:S01]  /*18f30*/  BSSY B0, `(.L_x_778) ;  /* 0x00000aa000007945 */ /* 0x000fe20003800000 */
[----:B------:R-:W-:Y:S02]  /*18f40*/  ULDC.64 UR4, c[0x0][0x1e8] ;  /* 0x00007a0000047ab9 */ /* 0x000fe40000000a00 */
[----:B------:R-:W-:-:S03]  /*18f50*/  ULDC UR9, c[0x0][0x214] ;  /* 0x0000850000097ab9 */ /* 0x000fc60000000800 */
[----:B------:R-:W4:Y:S04]  /*18f60*/  S2UR UR7, SR_CTAID.Z ;  /* 0x00000000000779c3 */ /* 0x000f280000002700 */
[----:B------:R-:W-:-:S04]  /*18f70*/  @UP1 UIMAD.WIDE.U32 UR12, UR11, UR4, URZ ;  /* 0x000000040b0c12a5 */ /* 0x000fc8000f8e003f */
[----:B------:R-:W-:-:S03]  /*18f80*/  @UP1 UIMAD UR8, UR11, UR5, UR13 ;  /* 0x000000050b0812a4 */ /* 0x000fc6000f8e020d */
[----:B------:R-:W-:Y:S02]  /*18f90*/  ULDC.64 UR4, c[0x0][0x1e0] ;  /* 0x0000780000047ab9 */ /* 0x000fe40000000a00 */
[----:B-1----:R-:W-:Y:S02]  /*18fa0*/  @!UP1 USHF.R.S32.HI UR14, URZ, 0x1f, UR6 ;  /* 0x0000001f3f0e9899 */ /* 0x002fe40008011406 */
[----:B------:R-:W-:Y:S02]  /*18fb0*/  @!UP1 UIMAD.WIDE.U32 UR18, UR6, UR4, URZ ;  /* 0x00000004061292a5 */ /* 0x000fe4000f8e003f */
[----:B------:R-:W-:-:S03]  /*18fc0*/  @!UP1 UIMAD UR14, UR14, UR4, URZ ;  /* 0x000000040e0e92a4 */ /* 0x000fc6000f8e023f */
[----:B------:R-:W-:Y:S02]  /*18fd0*/  ULDC.U8 UR4, c[0x0][0x328] ;  /* 0x0000ca0000047ab9 */ /* 0x000fe40000000000 */
[----:B------:R-:W-:Y:S02]  /*18fe0*/  UISETP.NE.AND UP2, UPT, UR4, URZ, UPT ;  /* 0x0000003f0400728c */ /* 0x000fe4000bf45270 */
[----:B------:R-:W-:Y:S02]  /*18ff0*/  @!UP1 UIMAD UR14, UR6, UR5, UR14 ;  /* 0x00000005060e92a4 */ /* 0x000fe4000f8e020e */
[----:B------:R-:W-:Y:S02]  /*19000*/  UISETP.NE.OR UP0, UPT, UR11, -0x1, !UP2 ;  /* 0xffffffff0b00788c */ /* 0x000fe4000d705670 */
[----:B------:R-:W-:Y:S02]  /*19010*/  ULDC UR5, c[0x0][0x234] ;  /* 0x00008d0000057ab9 */ /* 0x000fe40000000800 */
[----:B------:R-:W-:-:S02]  /*19020*/  ULDC UR4, c[0x0][0x1c0] ;  /* 0x0000700000047ab9 */ /* 0x000fc40000000800 */
[----:B------:R-:W-:Y:S02]  /*19030*/  @!UP1 UIADD3 UR8, UR19, UR14, URZ ;  /* 0x0000000e13089290 */ /* 0x000fe4000fffe03f */
[----:B----4-:R-:W-:Y:S02]  /*19040*/  @UP2 UMOV UR13, UR7 ;  /* 0x00000007000d2c82 */ /* 0x010fe40008000000 */
[----:B------:R-:W-:Y:S02]  /*19050*/  @!UP1 UMOV UR12, UR18 ;  /* 0x00000012000c9c82 */ /* 0x000fe40008000000 */
[----:B------:R-:W-:-:S04]  /*19060*/  @!UP0 UIMAD UR11, UR6, UR9, URZ ;  /* 0x00000009060b82a4 */ /* 0x000fc8000f8e023f */
[----:B------:R-:W-:-:S03]  /*19070*/  @UP2 UIMAD UR5, UR13, UR5, UR11 ;  /* 0x000000050d0522a4 */ /* 0x000fc6000f8e020b */
[----:B------:R-:W-:Y:S02]  /*19080*/  @!UP2 UMOV UR13, UR7 ;  /* 0x00000007000dac82 */ /* 0x000fe40008000000 */
[----:B------:R-:W-:-:S04]  /*19090*/  @!UP2 UIMAD UR4, UR6, UR4, UR13 ;  /* 0x000000040604a2a4 */ /* 0x000fc8000f8e020d */
[----:B------:R-:W-:Y:S01]  /*190a0*/  @!UP2 UIMAD UR5, UR4, UR9, URZ ;  /* 0x000000090405a2a4 */ /* 0x000fe2000f8e023f */
[----:B---3--:R-:W1:Y:S04]  /*190b0*/  SHFL.BFLY PT, R3, R5, 0x2, 0x1f ;  /* 0x0c401f0005037f89 */ /* 0x008e6800000e0000 */
[----:B--2---:R-:W2:Y:S01]  /*190c0*/  SHFL.BFLY PT, R10, R4, 0x2, 0x1f ;  /* 0x0c401f00040a7f89 */ /* 0x004ea200000e0000 */
[----:B-1----:R-:W-:Y:S02]  /*190d0*/  FADD.FTZ R3, R3, R5 ;  /* 0x0000000503037221 */ /* 0x002fe40000010000 */
[----:B--2---:R-:W-:-:S03]  /*190e0*/  FADD.FTZ R10, R10, R4 ;  /* 0x000000040a0a7221 */ /* 0x004fc60000010000 */
[----:B------:R-:W1:Y:S04]  /*190f0*/  SHFL.BFLY PT, R6, R3, 0x1, 0x1f ;  /* 0x0c201f0003067f89 */ /* 0x000e6800000e0000 */
[----:B------:R-:W2:Y:S04]  /*19100*/  S2R R4, SR_TID.X ;  /* 0x0000000000047919 */ /* 0x000ea80000002100 */
[----:B------:R-:W3:Y:S01]  /*19110*/  SHFL.BFLY PT, R5, R10, 0x1, 0x1f ;  /* 0x0c201f000a057f89 */ /* 0x000ee200000e0000 */
[----:B-1----:R-:W-:Y:S01]  /*19120*/  FADD.FTZ R6, R3, R6 ;  /* 0x0000000603067221 */ /* 0x002fe20000010000 */
[----:B--2---:R-:W-:-:S04]  /*19130*/  SHF.R.S32.HI R3, RZ, 0x1f, R4 ;  /* 0x0000001fff037819 */ /* 0x004fc80000011404 */
[----:B------:R-:W-:Y:S02]  /*19140*/  FSETP.NE.FTZ.AND P4, PT, R6, RZ, PT ;  /* 0x000000ff0600720b */ /* 0x000fe40003f95000 */
[----:B------:R-:W-:Y:S01]  /*19150*/  LEA.HI R9, R3, R4, RZ, 0x2 ;  /* 0x0000000403097211 */ /* 0x000fe200078f10ff */
[----:B---3--:R-:W-:-:S03]  /*19160*/  FADD.FTZ R5, R10, R5 ;  /* 0x000000050a057221 */ /* 0x008fc60000010000 */
[--C-:B------:R-:W-:Y:S02]  /*19170*/  SHF.R.S32.HI R11, RZ, 0x2, R9.reuse ;  /* 0x00000002ff0b7819 */ /* 0x100fe40000011409 */
[----:B------:R-:W-:Y:S02]  /*19180*/  SHF.R.S32.HI R10, RZ, 0x1f, R9 ;  /* 0x0000001fff0a7819 */ /* 0x000fe40000011409 */
[----:B------:R-:W-:Y:S02]  /*19190*/  FSETP.NE.FTZ.AND P3, PT, R5, RZ, PT ;  /* 0x000000ff0500720b */ /* 0x000fe40003f75000 */
[----:B------:R-:W-:Y:S01]  /*191a0*/  LEA.HI R10, R10, R11, RZ, 0x3 ;  /* 0x0000000b0a0a7211 */ /* 0x000fe200078f18ff */
[----:B------:R-:W1:Y:S01]  /*191b0*/  @P4 MUFU.RCP R7, R6 ;  /* 0x0000000600074308 */ /* 0x000e620000001000 */
[----:B------:R-:W-:Y:S02]  /*191c0*/  LOP3.LUT R9, R9, 0x3ffffffc, RZ, 0xc0, !PT ;  /* 0x3ffffffc09097812 */ /* 0x000fe400078ec0ff */
[----:B------:R-:W-:-:S02]  /*191d0*/  LOP3.LUT R10, R10, 0xfffffff8, RZ, 0xc0, !PT ;  /* 0xfffffff80a0a7812 */ /* 0x000fc400078ec0ff */
[----:B------:R-:W-:Y:S02]  /*191e0*/  IADD3 R14, -R9, R4, RZ ;  /* 0x00000004090e7210 */ /* 0x000fe40007ffe1ff */
[----:B------:R-:W-:Y:S01]  /*191f0*/  IADD3 R10, R11, -R10, RZ ;  /* 0x8000000a0b0a7210 */ /* 0x000fe20007ffe0ff */
[----:B------:R-:W-:Y:S01]  /*19200*/  @P4 MUFU.LG2 R6, R6 ;  /* 0x0000000600064308 */ /* 0x000fe20000000c00 */
[----:B------:R-:W-:-:S03]  /*19210*/  LEA.HI R11, R3, R4, RZ, 0x5 ;  /* 0x00000004030b7211 */ /* 0x000fc600078f28ff */
[----:B------:R-:W-:Y:S01]  /*19220*/  IMAD.SHL.U32 R12, R10, 0x40, RZ ;  /* 0x000000400a0c7824 */ /* 0x000fe200078e00ff */
[----:B------:R-:W-:-:S03]  /*19230*/  SHF.R.S32.HI R13, RZ, 0x5, R11 ;  /* 0x00000005ff0d7819 */ /* 0x000fc6000001140b */
[----:B------:R-:W2:Y:S01]  /*19240*/  @P3 MUFU.RCP R8, R5 ;  /* 0x0000000500083308 */ /* 0x000ea20000001000 */
[----:B------:R-:W-:Y:S01]  /*19250*/  LOP3.LUT R12, R12, 0x1c0, RZ, 0xc0, !PT ;  /* 0x000001c00c0c7812 */ /* 0x000fe200078ec0ff */
[----:B------:R-:W-:Y:S02]  /*19260*/  IMAD R14, R13, 0x200, R14 ;  /* 0x000002000d0e7824 */ /* 0x000fe400078e020e */
[C---:B-1----:R-:W-:Y:S01]  /*19270*/  FMUL.FTZ R160, R7.reuse, R160 ;  /* 0x000000a007a07220 */ /* 0x042fe20000410000 */
[----:B------:R-:W-:Y:S01]  /*19280*/  LEA.HI R9, R12, R12, RZ, 0x1d ;  /* 0x0000000c0c097211 */ /* 0x000fe200078fe8ff */
[C---:B------:R-:W-:Y:S01]  /*19290*/  FMUL.FTZ R161, R7.reuse, R161 ;  /* 0x000000a107a17220 */ /* 0x040fe20000410000 */
[----:B------:R-:W-:Y:S01]  /*192a0*/  LOP3.LUT R12, R10, 0x1, RZ, 0xc0, !PT ;  /* 0x000000010a0c7812 */ /* 0x000fe200078ec0ff */
[C---:B------:R-:W-:Y:S01]  /*192b0*/  FMUL.FTZ R156, R7.reuse, R156 ;  /* 0x0000009c079c7220 */ /* 0x040fe20000410000 */
[----:B------:R-:W-:Y:S01]  /*192c0*/  LEA R9, R14, R9, 0x1 ;  /* 0x000000090e097211 */ /* 0x000fe200078e08ff */
[----:B------:R-:W-:Y:S01]  /*192d0*/  FMUL.FTZ R157, R7, R157 ;  /* 0x0000009d079d7220 */ /* 0x000fe20000410000 */
[----:B------:R-:W-:Y:S01]  /*192e0*/  ISETP.NE.U32.AND P0, PT, R12, 0x1, PT ;  /* 0x000000010c00780c */ /* 0x000fe20003f05070 */
[----:B------:R-:W-:Y:S01]  /*192f0*/  IMAD.MOV.U32 R12, RZ, RZ, -0x10 ;  /* 0xfffffff0ff0c7424 */ /* 0x000fe200078e00ff */
[----:B------:R-:W-:Y:S01]  /*19300*/  SHF.L.U32 R9, R9, 0x1, RZ ;  /* 0x0000000109097819 */ /* 0x000fe200000006ff */
[----:B------:R-:W-:Y:S01]  /*19310*/  FMUL.FTZ R132, R7, R132 ;  /* 0x0000008407847220 */ /* 0x000fe20000410000 */
[----:B------:R-:W-:Y:S01]  /*19320*/  R2P PR, R10, 0x6 ;  /* 0x000000060a007804 */ /* 0x000fe20000000000 */
[----:B--2---:R-:W-:Y:S01]  /*19330*/  FMUL.FTZ R163, R8, R163 ;  /* 0x000000a308a37220 */ /* 0x004fe20000410000 */
[----:B------:R-:W-:Y:S01]  /*19340*/  SEL R12, R12, 0x10, !P0 ;  /* 0x000000100c0c7807 */ /* 0x000fe20004000000 */
[C---:B------:R-:W-:Y:S01]  /*19350*/  FMUL.FTZ R162, R8.reuse, R162 ;  /* 0x000000a208a27220 */ /* 0x040fe20000410000 */
[----:B------:R-:W-:Y:S01]  /*19360*/  F2FP.PACK_AB R160, R161, R160 ;  /* 0x000000a0a1a0723e */ /* 0x000fe200000000ff */
[----:B------:R-:W-:Y:S01]  /*19370*/  IMAD.MOV.U32 R10, RZ, RZ, 0x20 ;  /* 0x00000020ff0a7424 */ /* 0x000fe200078e00ff */
[----:B------:R-:W-:Y:S01]  /*19380*/  IADD3 R17, R9, 0x40, RZ ;  /* 0x0000004009117810 */ /* 0x000fe20007ffe0ff */
[C---:B------:R-:W-:Y:S01]  /*19390*/  FMUL.FTZ R159, R8.reuse, R159 ;  /* 0x0000009f089f7220 */ /* 0x040fe20000410000 */
[----:B------:R-:W-:Y:S01]  /*193a0*/  F2FP.PACK_AB R162, R163, R162 ;  /* 0x000000a2a3a2723e */ /* 0x000fe200000000ff */
[----:B------:R-:W-:Y:S01]  /*193b0*/  FMUL.FTZ R158, R8, R158 ;  /* 0x0000009e089e7220 */ /* 0x000fe20000410000 */
[----:B------:R-:W-:Y:S01]  /*193c0*/  SEL R10, R10, 0xffffffe0, !P1 ;  /* 0xffffffe00a0a7807 */ /* 0x000fe20004800000 */
[----:B------:R-:W-:Y:S01]  /*193d0*/  FMUL.FTZ R133, R7, R133 ;  /* 0x0000008507857220 */ /* 0x000fe20000410000 */
[C---:B------:R-:W-:Y:S01]  /*193e0*/  IADD3 R15, R9.reuse, R12, RZ ;  /* 0x0000000c090f7210 */ /* 0x040fe20007ffe0ff */
[C---:B------:R-:W-:Y:S01]  /*193f0*/  FMUL.FTZ R135, R8.reuse, R135 ;  /* 0x0000008708877220 */ /* 0x040fe20000410000 */
[----:B------:R-:W-:Y:S01]  /*19400*/  @P2 IADD3 R17, R9, -0x40, RZ ;  /* 0xffffffc009112810 */ /* 0x000fe20007ffe0ff */
[C---:B------:R-:W-:Y:S01]  /*19410*/  FMUL.FTZ R134, R8.reuse, R134 ;  /* 0x0000008608867220 */ /* 0x040fe20000410000 */
[----:B------:R-:W-:Y:S01]  /*19420*/  F2FP.PACK_AB R156, R157, R156 ;  /* 0x0000009c9d9c723e */ /* 0x000fe200000000ff */
[----:B------:R-:W-:Y:S01]  /*19430*/  FMUL.FTZ R136, R7, R136 ;  /* 0x0000008807887220 */ /* 0x000fe20000410000 */
[----:B------:R-:W-:Y:S01]  /*19440*/  F2FP.PACK_AB R158, R159, R158 ;  /* 0x0000009e9f9e723e */ /* 0x000fe200000000ff */
[----:B------:R-:W-:Y:S01]  /*19450*/  FMUL.FTZ R137, R7, R137 ;  /* 0x0000008907897220 */ /* 0x000fe20000410000 */
[----:B------:R-:W-:Y:S01]  /*19460*/  F2FP.PACK_AB R132, R133, R132 ;  /* 0x000000848584723e */ /* 0x000fe200000000ff */
[C---:B------:R-:W-:Y:S01]  /*19470*/  FMUL.FTZ R139, R8.reuse, R139 ;  /* 0x0000008b088b7220 */ /* 0x040fe20000410000 */
[----:B------:R-:W-:Y:S01]  /*19480*/  F2FP.PACK_AB R134, R135, R134 ;  /* 0x000000868786723e */ /* 0x000fe200000000ff */
[C---:B------:R-:W-:Y:S01]  /*19490*/  FMUL.FTZ R138, R8.reuse, R138 ;  /* 0x0000008a088a7220 */ /* 0x040fe20000410000 */
[----:B------:R-:W-:Y:S01]  /*194a0*/  STS [R9], R160 ;  /* 0x000000a009007388 */ /* 0x000fe20000000800 */
[----:B------:R-:W-:Y:S01]  /*194b0*/  FMUL.FTZ R152, R7, R152 ;  /* 0x0000009807987220 */ /* 0x000fe20000410000 */
[----:B------:R-:W-:Y:S01]  /*194c0*/  F2FP.PACK_AB R136, R137, R136 ;  /* 0x000000888988723e */ /* 0x000fe200000000ff */
[----:B------:R-:W-:Y:S01]  /*194d0*/  FMUL.FTZ R153, R7, R153 ;  /* 0x0000009907997220 */ /* 0x000fe20000410000 */
[----:B------:R1:W-:Y:S01]  /*194e0*/  STS [R9+0x400], R162 ;  /* 0x000400a209007388 */ /* 0x0003e20000000800 */
[C---:B------:R-:W-:Y:S01]  /*194f0*/  FMUL.FTZ R155, R8.reuse, R155 ;  /* 0x0000009b089b7220 */ /* 0x040fe20000410000 */
[----:B------:R-:W-:Y:S01]  /*19500*/  F2FP.PACK_AB R138, R139, R138 ;  /* 0x0000008a8b8a723e */ /* 0x000fe200000000ff */
[C---:B------:R-:W-:Y:S01]  /*19510*/  FMUL.FTZ R154, R8.reuse, R154 ;  /* 0x0000009a089a7220 */ /* 0x040fe20000410000 */
[----:B------:R-:W-:Y:S01]  /*19520*/  IADD3 R21, R15, R10, RZ ;  /* 0x0000000a0f157210 */ /* 0x000fe20007ffe0ff */
[----:B------:R-:W-:Y:S01]  /*19530*/  FMUL.FTZ R140, R7, R140 ;  /* 0x0000008c078c7220 */ /* 0x000fe20000410000 */
[----:B------:R-:W-:Y:S01]  /*19540*/  F2FP.PACK_AB R152, R153, R152 ;  /* 0x000000989998723e */ /* 0x000fe200000000ff */
[----:B------:R-:W-:Y:S01]  /*19550*/  FMUL.FTZ R141, R7, R141 ;  /* 0x0000008d078d7220 */ /* 0x000fe20000410000 */
[----:B------:R-:W-:Y:S01]  /*19560*/  F2FP.PACK_AB R154, R155, R154 ;  /* 0x0000009a9b9a723e */ /* 0x000fe200000000ff */
[C---:B------:R-:W-:Y:S01]  /*19570*/  FMUL.FTZ R143, R8.reuse, R143 ;  /* 0x0000008f088f7220 */ /* 0x040fe20000410000 */
[----:B------:R-:W-:Y:S01]  /*19580*/  STS [R15], R156 ;  /* 0x0000009c0f007388 */ /* 0x000fe20000000800 */
[C---:B------:R-:W-:Y:S01]  /*19590*/  FMUL.FTZ R142, R8.reuse, R142 ;  /* 0x0000008e088e7220 */ /* 0x040fe20000410000 */
[----:B------:R-:W-:Y:S01]  /*195a0*/  F2FP.PACK_AB R140, R141, R140 ;  /* 0x0000008c8d8c723e */ /* 0x000fe200000000ff */
[C---:B------:R-:W-:Y:S01]  /*195b0*/  FMUL.FTZ R144, R7.reuse, R144 ;  /* 0x0000009007907220 */ /* 0x040fe20000410000 */
[----:B------:R2:W-:Y:S01]  /*195c0*/  STS [R15+0x400], R158 ;  /* 0x0004009e0f007388 */ /* 0x0005e20000000800 */
[----:B------:R-:W-:Y:S01]  /*195d0*/  FMUL.FTZ R145, R7, R145 ;  /* 0x0000009107917220 */ /* 0x000fe20000410000 */
[----:B------:R-:W-:Y:S01]  /*195e0*/  F2FP.PACK_AB R142, R143, R142 ;  /* 0x0000008e8f8e723e */ /* 0x000fe200000000ff */
[----:B------:R-:W-:Y:S01]  /*195f0*/  FMUL.FTZ R148, R7, R148 ;  /* 0x0000009407947220 */ /* 0x000fe20000410000 */
[----:B------:R-:W3:Y:S01]  /*19600*/  @P3 MUFU.LG2 R5, R5 ;  /* 0x0000000500053308 */ /* 0x000ee20000000c00 */
[C---:B------:R-:W-:Y:S01]  /*19610*/  FMUL.FTZ R147, R8.reuse, R147 ;  /* 0x0000009308937220 */ /* 0x040fe20000410000 */
[----:B------:R-:W-:Y:S01]  /*19620*/  F2FP.PACK_AB R144, R145, R144 ;  /* 0x000000909190723e */ /* 0x000fe200000000ff */
[----:B------:R-:W-:-:S02]  /*19630*/  FMUL.FTZ R146, R8, R146 ;  /* 0x0000009208927220 */ /* 0x000fc40000410000 */
[C---:B------:R-:W-:Y:S02]  /*19640*/  FMUL.FTZ R151, R8.reuse, R151 ;  /* 0x0000009708977220 */ /* 0x040fe40000410000 */
[----:B------:R-:W-:Y:S01]  /*19650*/  FMUL.FTZ R7, R7, R149 ;  /* 0x0000009507077220 */ /* 0x000fe20000410000 */
[----:B------:R-:W-:Y:S01]  /*19660*/  F2FP.PACK_AB R146, R147, R146 ;  /* 0x000000929392723e */ /* 0x000fe200000000ff */
[----:B------:R-:W-:Y:S02]  /*19670*/  FMUL.FTZ R8, R8, R150 ;  /* 0x0000009608087220 */ /* 0x000fe40000410000 */
[----:B------:R-:W-:Y:S01]  /*19680*/  IMAD.IADD R19, R9, 0x1, R10 ;  /* 0x0000000109137824 */ /* 0x000fe200078e020a */
[----:B------:R-:W-:Y:S01]  /*19690*/  F2FP.PACK_AB R7, R7, R148 ;  /* 0x000000940707723e */ /* 0x000fe200000000ff */
[----:B-1----:R-:W-:Y:S01]  /*196a0*/  IMAD.IADD R9, R12, 0x1, R17 ;  /* 0x000000010c097824 */ /* 0x002fe200078e0211 */
[----:B------:R-:W-:Y:S02]  /*196b0*/  F2FP.PACK_AB R8, R151, R8 ;  /* 0x000000089708723e */ /* 0x000fe400000000ff */
[----:B------:R-:W-:Y:S01]  /*196c0*/  STS [R19], R132 ;  /* 0x0000008413007388 */ /* 0x000fe20000000800 */
[----:B---3--:R-:W-:-:S03]  /*196d0*/  @P3 FMUL.FTZ R5, R5, 0.69314718246459960938 ;  /* 0x3f31721805053820 */ /* 0x008fc60000410000 */
[----:B------:R-:W-:Y:S01]  /*196e0*/  STS [R19+0x400], R134 ;  /* 0x0004008613007388 */ /* 0x000fe20000000800 */
[C---:B--2---:R-:W-:Y:S01]  /*196f0*/  IADD3 R15, R10.reuse, R17, RZ ;  /* 0x000000110a0f7210 */ /* 0x044fe20007ffe0ff */
[----:B------:R-:W-:Y:S02]  /*19700*/  IMAD.IADD R10, R10, 0x1, R9 ;  /* 0x000000010a0a7824 */ /* 0x000fe400078e0209 */
[----:B------:R-:W-:Y:S04]  /*19710*/  STS [R21], R136 ;  /* 0x0000008815007388 */ /* 0x000fe80000000800 */
[----:B------:R-:W-:Y:S04]  /*19720*/  STS [R21+0x400], R138 ;  /* 0x0004008a15007388 */ /* 0x000fe80000000800 */
[----:B------:R-:W-:Y:S04]  /*19730*/  STS [R17], R152 ;  /* 0x0000009811007388 */ /* 0x000fe80000000800 */
[----:B------:R-:W-:Y:S04]  /*19740*/  STS [R17+0x400], R154 ;  /* 0x0004009a11007388 */ /* 0x000fe80000000800 */
[----:B------:R-:W-:Y:S04]  /*19750*/  STS [R9], R140 ;  /* 0x0000008c09007388 */ /* 0x000fe80000000800 */
[----:B------:R1:W-:Y:S04]  /*19760*/  STS [R9+0x400], R142 ;  /* 0x0004008e09007388 */ /* 0x0003e80000000800 */
[----:B------:R-:W-:Y:S04]  /*19770*/  STS [R15], R144 ;  /* 0x000000900f007388 */ /* 0x000fe80000000800 */
[----:B------:R-:W-:Y:S04]  /*19780*/  STS [R15+0x400], R146 ;  /* 0x000400920f007388 */ /* 0x000fe80000000800 */
[----:B------:R2:W-:Y:S04]  /*19790*/  STS [R10], R7 ;  /* 0x000000070a007388 */ /* 0x0005e80000000800 */
[----:B------:R3:W-:Y:S04]  /*197a0*/  STS [R10+0x400], R8 ;  /* 0x000400080a007388 */ /* 0x0007e80000000800 */
[----:B------:R-:W-:Y:S01]  /*197b0*/  BAR.SYNC.DEFER_BLOCKING 0x0 ;  /* 0x0000000000007b1d */ /* 0x000fe20000010000 */
[----:B-1----:R-:W-:-:S02]  /*197c0*/  IMAD.MOV.U32 R9, RZ, RZ, 0x7f800000 ;  /* 0x7f800000ff097424 */ /* 0x002fc400078e00ff */
[----:B------:R-:W-:Y:S01]  /*197d0*/  @P3 FFMA.FTZ R9, R0, c[0x0][0x238], R5 ;  /* 0x00008e0000093a23 */ /* 0x000fe20000010005 */
[----:B--2---:R-:W-:Y:S01]  /*197e0*/  LOP3.LUT R7, R11, 0xffffffe0, RZ, 0xc0, !PT ;  /* 0xffffffe00b077812 */ /* 0x004fe200078ec0ff */
[----:B------:R-:W-:-:S03]  /*197f0*/  @P4 FMUL.FTZ R11, R6, 0.69314718246459960938 ;  /* 0x3f317218060b4820 */ /* 0x000fc60000410000 */
[----:B------:R-:W-:Y:S02]  /*19800*/  IADD3 R7, -R7, R4, RZ ;  /* 0x0000000407077210 */ /* 0x000fe40007ffe1ff */
[----:B---3--:R-:W-:Y:S01]  /*19810*/  SHF.R.S32.HI R10, RZ, 0x1f, R13 ;  /* 0x0000001fff0a7819 */ /* 0x008fe2000001140d */
[----:B------:R1:W2:Y:S01]  /*19820*/  LDS.128 R24, [R244] ;  /* 0x00000000f4187984 */ /* 0x0002a20000000c00 */
[----:B------:R-:W-:Y:S02]  /*19830*/  LOP3.LUT P0, RZ, R7, 0x3, RZ, 0xc0, !PT ;  /* 0x0000000307ff7812 */ /* 0x000fe4000780c0ff */
[----:B------:R-:W-:Y:S01]  /*19840*/  LEA.HI R10, R10, R13, RZ, 0x2 ;  /* 0x0000000d0a0a7211 */ /* 0x000fe200078f10ff */
[----:B------:R1:W3:Y:S01]  /*19850*/  LDS.128 R20, [R244+0x800] ;  /* 0x00080000f4147984 */ /* 0x0002e20000000c00 */
[----:B------:R-:W-:Y:S02]  /*19860*/  SHF.R.S32.HI R8, RZ, 0x1f, R7 ;  /* 0x0000001fff087819 */ /* 0x000fe40000011407 */
[----:B------:R-:W-:Y:S01]  /*19870*/  LOP3.LUT R10, R10, 0xffffffc, RZ, 0xc0, !PT ;  /* 0x0ffffffc0a0a7812 */ /* 0x000fe200078ec0ff */
[----:B------:R1:W4:Y:S01]  /*19880*/  LDS.128 R16, [R244+0x1000] ;  /* 0x00100000f4107984 */ /* 0x0003220000000c00 */
[----:B------:R-:W-:-:S02]  /*19890*/  LEA.HI R8, R8, R7, RZ, 0x2 ;  /* 0x0000000708087211 */ /* 0x000fc400078f10ff */
[----:B------:R-:W-:Y:S01]  /*198a0*/  MOV R7, 0x7f800000 ;  /* 0x7f80000000077802 */ /* 0x000fe20000000f00 */
[----:B------:R1:W1:Y:S01]  /*198b0*/  LDS.128 R28, [R244+0x1800] ;  /* 0x00180000f41c7984 */ /* 0x0002620000000c00 */
[----:B------:R-:W-:Y:S01]  /*198c0*/  IMAD.IADD R10, R13, 0x1, -R10 ;  /* 0x000000010d0a7824 */ /* 0x000fe200078e0a0a */
[----:B------:R-:W-:Y:S01]  /*198d0*/  SHF.R.S32.HI R13, RZ, 0x2, R8 ;  /* 0x00000002ff0d7819 */ /* 0x000fe20000011408 */
[----:B------:R-:W-:-:S03]  /*198e0*/  @P4 FFMA.FTZ R7, R2, c[0x0][0x238], R11 ;  /* 0x00008e0002074a23 */ /* 0x000fc6000001000b */
[----:B------:R-:W-:Y:S01]  /*198f0*/  LEA R10, R10, R13, 0x4 ;  /* 0x0000000d0a0a7211 */ /* 0x000fe200078e20ff */
[----:B------:R-:W-:Y:S05]  /*19900*/  @P0 BRA `(.L_x_779) ;  /* 0x000000c000000947 */ /* 0x000fea0003800000 */
[----:B------:R-:W5:Y:S01]  /*19910*/  S2UR UR6, SR_CTAID.X ;  /* 0x00000000000679c3 */ /* 0x000f620000002500 */
[C---:B------:R-:W-:Y:S02]  /*19920*/  IADD3 R2, R10.reuse, 0x8, RZ ;  /* 0x000000080a027810 */ /* 0x040fe40007ffe0ff */
[----:B------:R-:W-:Y:S02]  /*19930*/  ISETP.GE.AND P2, PT, R10, UR10, PT ;  /* 0x0000000a0a007c0c */ /* 0x000fe4000bf46270 */
[----:B------:R-:W-:Y:S01]  /*19940*/  ISETP.GE.AND P1, PT, R2, UR10, PT ;  /* 0x0000000a02007c0c */ /* 0x000fe2000bf26270 */
[----:B-----5:R-:W-:-:S04]  /*19950*/  ULEA UR6, UR6, UR5, 0x6 ;  /* 0x0000000506067291 */ /* 0x020fc8000f8e303f */
[----:B------:R-:W-:Y:S02]  /*19960*/  USHF.R.S32.HI UR4, URZ, 0x1f, UR6 ;  /* 0x0000001f3f047899 */ /* 0x000fe40008011406 */
[----:B------:R-:W-:-:S04]  /*19970*/  IADD3 R0, P0, R10, UR6, RZ ;  /* 0x000000060a007c10 */ /* 0x000fc8000ff1e0ff */
[----:B------:R-:W-:Y:S02]  /*19980*/  LEA.HI.X.SX32 R5, R10, UR4, 0x1, P0 ;  /* 0x000000040a057c11 */ /* 0x000fe400080f0eff */
[----:B------:R-:W-:-:S04]  /*19990*/  LEA R10, P0, R0, c[0x0][0x200], 0x2 ;  /* 0x00008000000a7a11 */ /* 0x000fc800078010ff */
[----:B------:R-:W-:-:S05]  /*199a0*/  LEA.HI.X R11, R0, c[0x0][0x204], R5, 0x2, P0 ;  /* 0x00008100000b7a11 */ /* 0x000fca00000f1405 */
[----:B------:R4:W-:Y:S04]  /*199b0*/  @!P2 STG.E [R10.64], R7 ;  /* 0x000000070a00a986 */ /* 0x0009e8000c101914 */
[----:B------:R4:W-:Y:S02]  /*199c0*/  @!P1 STG.E [R10.64+0x20], R9 ;  /* 0x000020090a009986 */ /* 0x0009e4000c101914 */
.L_x_779:
[----:B------:R-:W-:Y:S05]  /*199d0*/  BSYNC B0 ;  /* 0x0000000000007941 */ /* 0x000fea0003800000 */
.L_x_778:
[----:B------:R-:W5:Y:S01]  /*199e0*/  S2R R5, SR_CTAID.X ;  /* 0x0000000000057919 */ /* 0x000f620000002500 */
[----:B------:R-:W-:Y:S01]  /*199f0*/  SHF.R.S32.HI R247, RZ, 0x1f, R246 ;  /* 0x0000001ffff77819 */ /* 0x000fe200000114f6 */
[----:B------:R-:W-:Y:S01]  /*19a00*/  USHF.R.S32.HI UR6, URZ, 0x1f, UR13 ;  /* 0x0000001f3f067899 */ /* 0x000fe2000801140d */
[----:B------:R-:W-:Y:S01]  /*19a10*/  LEA.HI R3, R3, R4, RZ, 0x3 ;  /* 0x0000000403037211 */ /* 0x000fe200078f18ff */
[----:B------:R-:W4:Y:S01]  /*19a20*/  S2R R0, SR_TID.X ;  /* 0x0000000000007919 */ /* 0x000f220000002100 */
[----:B------:R-:W-:Y:S01]  /*19a30*/  ISETP.GE.AND P1, PT, R246, c[0x0][0x220], PT ;  /* 0x00008800f6007a0c */ /* 0x000fe20003f26270 */
[----:B------:R-:W-:Y:S01]  /*19a40*/  ULDC.64 UR4, c[0x0][0x1f0] ;  /* 0x00007c0000047ab9 */ /* 0x000fe20000000a00 */
[----:B------:R-:W-:Y:S01]  /*19a50*/  SHF.R.S32.HI R3, RZ, 0x3, R3 ;  /* 0x00000003ff037819 */ /* 0x000fe20000011403 */
[----:B------:R-:W-:Y:S01]  /*19a60*/  UIMAD UR4, UR6, UR4, URZ ;  /* 0x00000004060472a4 */ /* 0x000fe2000f8e023f */
[----:B------:R-:W-:Y:S03]  /*19a70*/  BSSY B0, `(.L_x_780) ;  /* 0x000001b000007945 */ /* 0x000fe60003800000 */
[----:B------:R-:W-:Y:S01]  /*19a80*/  UIMAD UR4, UR13, UR5, UR4 ;  /* 0x000000050d0472a4 */ /* 0x000fe2000f8e0204 */
[----:B-----5:R-:W-:-:S04]  /*19a90*/  IMAD.SHL.U32 R5, R5, 0x40, RZ ;  /* 0x0000004005057824 */ /* 0x020fc800078e00ff */
[C---:B----4-:R-:W-:Y:S01]  /*19aa0*/  IMAD.WIDE.U32 R6, R5.reuse, c[0x0][0x1e8], R246 ;  /* 0x00007a0005067a25 */ /* 0x050fe200078e00f6 */
[----:B------:R-:W-:Y:S02]  /*19ab0*/  SHF.R.S32.HI R2, RZ, 0x1f, R5 ;  /* 0x0000001fff027819 */ /* 0x000fe40000011405 */
[----:B------:R-:W-:Y:S02]  /*19ac0*/  IADD3 R4, -R5, UR16, RZ ;  /* 0x0000001005047c10 */ /* 0x000fe4000fffe1ff */
[----:B------:R-:W-:Y:S01]  /*19ad0*/  IADD3 R8, P0, R6, UR12, RZ ;  /* 0x0000000c06087c10 */ /* 0x000fe2000ff1e0ff */
[----:B------:R-:W-:-:S04]  /*19ae0*/  IMAD R2, R2, c[0x0][0x1e8], RZ ;  /* 0x00007a0002027a24 */ /* 0x000fc800078e02ff */
[----:B------:R-:W-:-:S05]  /*19af0*/  IMAD R2, R5, c[0x0][0x1ec], R2 ;  /* 0x00007b0005027a24 */ /* 0x000fca00078e0202 */
[----:B------:R-:W-:Y:S01]  /*19b00*/  IADD3.X R9, R7, UR8, R2, P0, !PT ;  /* 0x0000000807097c10 */ /* 0x000fe200087fe402 */
[----:B------:R-:W-:Y:S01]  /*19b10*/  IMAD.U32 R2, RZ, RZ, UR13 ;  /* 0x0000000dff027e24 */ /* 0x000fe2000f8e00ff */
[----:B------:R-:W-:Y:S02]  /*19b20*/  ISETP.GE.OR P0, PT, R3, R4, P1 ;  /* 0x000000040300720c */ /* 0x000fe40000f06670 */
[----:B------:R-:W-:Y:S01]  /*19b30*/  SHF.R.S32.HI R7, RZ, 0x1f, R0 ;  /* 0x0000001fff077819 */ /* 0x000fe20000011400 */
[----:B------:R-:W-:-:S03]  /*19b40*/  IMAD.WIDE.U32 R8, R2, c[0x0][0x1f0], R8 ;  /* 0x00007c0002087a25 */ /* 0x000fc600078e0008 */
[----:B------:R-:W-:-:S04]  /*19b50*/  LEA.HI R7, R7, R0, RZ, 0x3 ;  /* 0x0000000007077211 */ /* 0x000fc800078f18ff */
[----:B------:R-:W-:Y:S02]  /*19b60*/  SHF.R.S32.HI R0, RZ, 0x3, R7 ;  /* 0x00000003ff007819 */ /* 0x000fe40000011407 */
[----:B------:R-:W-:Y:S02]  /*19b70*/  IADD3 R7, R9, UR4, RZ ;  /* 0x0000000409077c10 */ /* 0x000fe4000fffe0ff */
[----:B------:R-:W-:Y:S01]  /*19b80*/  SHF.R.S32.HI R0, RZ, 0x1f, R0 ;  /* 0x0000001fff007819 */ /* 0x000fe20000011400 */
        /* <DEDUP_REMOVED lines=8> */
[----:B--2---:R2:W-:Y:S02]  /*19c10*/  STG.E.128 [R10.64], R24 ;  /* 0x000000180a007986 */ /* 0x0045e4000c101d14 */
.L_x_781:
[----:B------:R-:W-:Y:S05]  /*19c20*/  BSYNC B0 ;  /* 0x0000000000007941 */ /* 0x000fea0003800000 */
.L_x_780:
[----:B------:R-:W-:Y:S01]  /*19c30*/  IADD3 R2, R3, 0x10, RZ ;  /* 0x0000001003027810 */ /* 0x000fe20007ffe0ff */
[----:B------:R-:W-:Y:S03]  /*19c40*/  BSSY B0, `(.L_x_782) ;  /* 0x000000e000007945 */ /* 0x000fe60003800000 */
[----:B------:R-:W-:-:S13]  /*19c50*/  ISETP.GE.OR P0, PT, R2, UR10, P1 ;  /* 0x0000000a02007c0c */ /* 0x000fda0008f06670 */
        /* <DEDUP_REMOVED lines=11> */
[----:B---3--:R2:W-:Y:S02]  /*19d10*/  STG.E.128 [R4.64], R20 ;  /* 0x0000001404007986 */ /* 0x0085e4000c101d14 */
.L_x_783:
[----:B------:R-:W-:Y:S05]  /*19d20*/  BSYNC B0 ;  /* 0x0000000000007941 */ /* 0x000fea0003800000 */
.L_x_782:
[----:B------:R-:W-:Y:S01]  /*19d30*/  IADD3 R2, R3, 0x20, RZ ;  /* 0x0000002003027810 */ /* 0x000fe20007ffe0ff */
[----:B------:R-:W-:Y:S03]  /*19d40*/  BSSY B0, `(.L_x_784) ;  /* 0x000000e000007945 */ /* 0x000fe60003800000 */
[----:B------:R-:W-:-:S13]  /*19d50*/  ISETP.GE.OR P0, PT, R2, UR10, P1 ;  /* 0x0000000a02007c0c */ /* 0x000fda0008f06670 */
[----:B------:R-:W-:Y:S05]  /*19d60*/  @P0 BRA `(.L_x_785) ;  /* 0x000000b000000947 */ /* 0x000fea0003800000 */
[----:B--2---:R-:W-:Y:S01]  /*19d70*/  IADD3 R5, P0, R3, 0x20, RZ ;  /* 0x0000002003057810 */ /* 0x004fe20007f1e0ff */
[----:B------:R-:W-:Y:S01]  /*19d80*/  IMAD.MOV.U32 R10, RZ, RZ, R8 ;  /* 0x000000ffff0a7224 */ /* 0x000fe200078e0008 */
        /* <DEDUP_REMOVED lines=8> */
[----:B------:R2:W-:Y:S02]  /*19e10*/  STG.E.128 [R4.64], R16 ;  /* 0x0000001004007986 */ /* 0x0005e4000c101d14 */
.L_x_785:
[----:B------:R-:W-:Y:S05]  /*19e20*/  BSYNC B0 ;  /* 0x0000000000007941 */ /* 0x000fea0003800000 */
.L_x_784:
[----:B------:R-:W-:-:S04]  /*19e30*/  IADD3 R2, R3, 0x30, RZ ;  /* 0x0000003003027810 */ /* 0x000fc80007ffe0ff */
[----:B------:R-:W-:-:S13]  /*19e40*/  ISETP.GE.OR P1, PT, R2, UR10, P1 ;  /* 0x0000000a02007c0c */ /* 0x000fda0008f26670 */
[----:B------:R-:W-:Y:S05]  /*19e50*/  @P1 EXIT ;  /* 0x000000000000194d */ /* 0x000fea0003800000 */
        /* <DEDUP_REMOVED lines=10> */
[----:B-1----:R-:W-:Y:S01]  /*19f00*/  STG.E.128 [R2.64], R28 ;  /* 0x0000001c02007986 */ /* 0x002fe2000c101d14 */
[----:B------:R-:W-:Y:S05]  /*19f10*/  EXIT ;  /* 0x000000000000794d */ /* 0x000fea0003800000 */
.L_x_786:
        /* <DEDUP_REMOVED lines=14> */
.L_x_7754:


//--------------------- .text._ZN5flash24flash_fwd_splitkv_kernelI23Flash_fwd_kernel_traitsILi64ELi64ELi256ELi4ELb0ELb0EN7cutlass6half_tE19Flash_kernel_traitsILi64ELi64ELi256ELi4ES3_EELb1ELb0ELb0ELb0ELb0ELb1ELb0ELb0EEEvNS_16Flash_fwd_paramsE --------------------------
	.section	.text._ZN5flash24flash_fwd_splitkv_kernelI23Flash_fwd_kernel_traitsILi64ELi64ELi256ELi4ELb0ELb0EN7cutlass6half_tE19Flash_kernel_traitsILi64ELi64ELi256ELi4ES3_EELb1ELb0ELb0ELb0ELb0ELb1ELb0ELb0EEEvNS_16Flash_fwd_paramsE,"ax",@progbits
	.sectioninfo	@"SHI_REGISTERS=255"
	.align	128
        .global         _ZN5flash24flash_fwd_splitkv_kernelI23Flash_fwd_kernel_traitsILi64ELi64ELi256ELi4ELb0ELb0EN7cutlass6half_tE19Flash_kernel_traitsILi64ELi64ELi256ELi4ES3_EELb1ELb0ELb0ELb0ELb0ELb1ELb0ELb0EEEvNS_16Flash_fwd_paramsE
        .type           _ZN5flash24flash_fwd_splitkv_kernelI23Flash_fwd_kernel_traitsILi64ELi64ELi256ELi4ELb0ELb0EN7cutlass6half_tE19Flash_kernel_traitsILi64ELi64ELi256ELi4ES3_EELb1ELb0ELb0ELb0ELb0ELb1ELb0ELb0EEEvNS_16Flash_fwd_paramsE,@function
        .size           _ZN5flash24flash_fwd_splitkv_kernelI23Flash_fwd_kernel_traitsILi64ELi64ELi256ELi4ELb0ELb0EN7cutlass6half_tE19Flash_kernel_traitsILi64ELi64ELi256ELi4ES3_EELb1ELb0ELb0ELb0ELb0ELb1ELb0ELb0EEEvNS_16Flash_fwd_paramsE,(.L_x_7755 - _ZN5flash24flash_fwd_splitkv_kernelI23Flash_fwd_kernel_traitsILi64ELi64ELi256ELi4ELb0ELb0EN7cutlass6half_tE19Flash_kernel_traitsILi64ELi64ELi256ELi4ES3_EELb1ELb0ELb0ELb0ELb0ELb1ELb0ELb0EEEvNS_16Flash_fwd_paramsE)
        .other          _ZN5flash24flash_fwd_splitkv_kernelI23Flash_fwd_kernel_traitsILi64ELi64ELi256ELi4ELb0ELb0EN7cutlass6half_tE19Flash_kernel_traitsILi64ELi64ELi256ELi4ES3_EELb1ELb0ELb0ELb0ELb0ELb1ELb0ELb0EEEvNS_16Flash_fwd_paramsE,@"STO_CUDA_ENTRY STV_DEFAULT"
_ZN5flash24flash_fwd_splitkv_kernelI23Flash_fwd_kernel_traitsILi64ELi64ELi256ELi4ELb0ELb0EN7cutlass6half_tE19Flash_kernel_traitsILi64ELi64ELi256ELi4ES3_EELb1ELb0ELb0ELb0ELb0ELb1ELb0ELb0EEEvNS_16Flash_fwd_paramsE:
.text._ZN5flash24flash_fwd_splitkv_kernelI23Flash_fwd_kernel_traitsILi64ELi64ELi256ELi4ELb0ELb0EN7cutlass6half_tE19Flash_kernel_traitsILi64ELi64ELi256ELi4ES3_EELb1ELb0ELb0ELb0ELb0ELb1ELb0ELb0EEEvNS_16Flash_fwd_paramsE:
        /* <DEDUP_REMOVED lines=24> */
[----:B------:R1:W2:Y:S01]  /*0180*/  @P2 LDG.E R7, [R2.64] ;  /* 0x0000001402072981 */ /* 0x0002a2000c1e1900 */
[----:B------:R-:W-:-:S03]  /*0190*/  ULDC.64 UR6, c[0x0][0x248] ;  /* 0x0000920000067ab9 */ /* 0x000fc60000000a00 */
[----:B------:R1:W3:Y:S01]  /*01a0*/  @P2 LDG.E R6, [R2.64+0x4] ;  /* 0x0000041402062981 */ /* 0x0002e2000c1e1900 */
[----:B------:R-:W-:Y:S02]  /*01b0*/  IMAD.U32 R4, RZ, RZ, UR4 ;  /* 0x00000004ff047e24 */ /* 0x000fe4000f8e00ff */
[----:B------:R-:W-:Y:S01]  /*01c0*/  IMAD.U32 R5, RZ, RZ, UR5 ;  /* 0x00000005ff057e24 */ /* 0x000fe2000f8e00ff */
[----:B------:R-:W-:-:S04]  /*01d0*/  PLOP3.LUT P1, PT, PT, PT, UP1, 0x80, 0x0 ;  /* 0x000000000000781c */ /* 0x000fc80003f2f018 */
[----:B------:R-:W4:Y:S01]  /*01e0*/  @P0 LDG.E R4, [R4.64] ;  /* 0x0000001404040981 */ /* 0x000f22000c1e1900 */
[----:B------:R-:W-:-:S06]  /*01f0*/  UIMAD.WIDE UR6, UR12, UR8, UR6 ;  /* 0x000000080c0672a5 */ /* 0x000fcc000f8e0206 */
[----:B-1----:R-:W-:Y:S02]  /*0200*/  IMAD.U32 R2, RZ, RZ, UR6 ;  /* 0x00000006ff027e24 */ /* 0x002fe4000f8e00ff */
        /* <DEDUP_REMOVED lines=23> */
.L_x_787:
[----:B------:R-:W-:Y:S02]  /*0380*/  ULDC UR6, c[0x0][0x218] ;  /* 0x0000860000067ab9 */ /* 0x000fe40000000800 */
.L_x_788:
        /* <DEDUP_REMOVED lines=45> */
[----:B------:R-:W-:Y:S01]  /*0660*/  IMAD.U32 R4, RZ, RZ, UR14 ;  /* 0x0000000eff047e24 */ /* 0x000fe2000f8e00ff */
[----:B------:R-:W-:Y:S01]  /*0670*/  USHF.R.S32.HI UR10, URZ, 0x1f, UR14 ;  /* 0x0000001f3f0a7899 */ /* 0x000fe2000801140e */
[----:B------:R-:W-:Y:S01]  /*0680*/  LEA.HI R6, R6, R31, RZ, 0x3 ;  /* 0x0000001f06067211 */ /* 0x000fe200078f18ff */
[----:B------:R-:W-:Y:S01]  /*0690*/  ULDC.64 UR6, c[0x0][0x1e8] ;  /* 0x00007a0000067ab9 */ /* 0x000fe20000000a00 */
[----:B------:R-:W1:Y:S01]  /*06a0*/  S2R R7, SR_CTAID.Z ;  /* 0x0000000000077919 */ /* 0x000e620000002700 */
[----:B------:R-:W-:Y:S01]  /*06b0*/  ULDC.64 UR4, c[0x0][0x1e8] ;  /* 0x00007a0000047ab9 */ /* 0x000fe20000000a00 */
[----:B------:R-:W-:Y:S01]  /*06c0*/  LOP3.LUT R0, R6, 0xfffffff8, RZ, 0xc0, !PT ;  /* 0xfffffff806007812 */ /* 0x000fe200078ec0ff */
[----:B------:R-:W-:Y:S01]  /*06d0*/  UIMAD UR4, UR10, UR4, URZ ;  /* 0x000000040a0472a4 */ /* 0x000fe2000f8e023f */
[----:B------:R-:W-:Y:S01]  /*06e0*/  BSSY B0, `(.L_x_790) ;  /* 0x000002a000007945 */ /* 0x000fe20003800000 */
[----:B------:R-:W-:-:S02]  /*06f0*/  UIADD3 UR16, -UR14, UR16, URZ ;  /* 0x000000100e107290 */ /* 0x000fc4000fffe13f */
[----:B------:R-:W-:Y:S01]  /*0700*/  @UP0 UIMAD.WIDE.U32 UR8, UR11, UR6, URZ ;  /* 0x000000060b0802a5 */ /* 0x000fe2000f8e003f */
[----:B------:R-:W-:Y:S01]  /*0710*/  IMAD.IADD R10, R31, 0x1, -R0 ;  /* 0x000000011f0a7824 */ /* 0x000fe200078e0a00 */
[----:B------:R-:W-:Y:S02]  /*0720*/  UIMAD UR6, UR14, UR5, UR4 ;  /* 0x000000050e0672a4 */ /* 0x000fe4000f8e0204 */
        /* <DEDUP_REMOVED lines=18> */
[----:B------:R-:W-:Y:S01]  /*0850*/  SHF.R.S32.HI R0, RZ, 0x3, R6 ;  /* 0x00000003ff007819 */ /* 0x000fe20000011406 */
[----:B------:R-:W-:Y:S02]  /*0860*/  UIMAD UR5, UR13, UR5, UR4 ;  /* 0x000000050d0572a4 */ /* 0x000fe4000f8e0204 */
[----:B-1----:R-:W-:Y:S01]  /*0870*/  IMAD.WIDE.U32 R4, R7, c[0x0][0x1f0], R4 ;  /* 0x00007c0007047a25 */ /* 0x002fe200078e0004 */
[----:B------:R-:W-:Y:S01]  /*0880*/  ISETP.GE.OR P0, PT, R0, UR16, P1 ;  /* 0x0000001000007c0c */ /* 0x000fe20008f06670 */
[----:B------:R-:W-:Y:S01]  /*0890*/  ULDC UR4, c[0x0][0x1c0] ;  /* 0x0000700000047ab9 */ /* 0x000fe20000000800 */
[----:B------:R-:W-:Y:S01]  /*08a0*/  SHF.R.S32.HI R11, RZ, 0x1f, R0 ;  /* 0x0000001fff0b7819 */ /* 0x000fe20000011400 */
[----:B------:R-:W-:Y:S01]  /*08b0*/  UIMAD UR12, UR12, UR4, UR13 ;  /* 0x000000040c0c72a4 */ /* 0x000fe2000f8e020d */
[----:B------:R-:W-:Y:S02]  /*08c0*/  IADD3 R3, R5, UR5, RZ ;  /* 0x0000000505037c10 */ /* 0x000fe4000fffe0ff */
[----:B------:R-:W-:-:S02]  /*08d0*/  ULDC UR4, c[0x0][0x214] ;  /* 0x0000850000047ab9 */ /* 0x000fc40000000800 */
[----:B------:R-:W-:-:S05]  /*08e0*/  UIMAD UR4, UR12, UR4, UR14 ;  /* 0x000000040c0472a4 */ /* 0x000fca000f8e020e */
[----:B------:R-:W-:Y:S05]  /*08f0*/  @P0 BRA `(.L_x_791) ;  /* 0x0000008000000947 */ /* 0x000fea0003800000 */
[----:B------:R-:W-:Y:S01]  /*0900*/  MOV R2, R4 ;  /* 0x0000000400027202 */ /* 0x000fe20000000f00 */
[----:B------:R-:W-:-:S04]  /*0910*/  IMAD R8, R11, c[0x0][0x1e8], RZ ;  /* 0x00007a000b087a24 */ /* 0x000fc800078e02ff */
[----:B------:R-:W-:-:S04]  /*0920*/  IMAD.WIDE.U32 R6, R0, c[0x0][0x1e8], R2 ;  /* 0x00007a0000067a25 */ /* 0x000fc800078e0002 */
[----:B------:R-:W-:-:S05]  /*0930*/  IMAD R8, R0, c[0x0][0x1ec], R8 ;  /* 0x00007b0000087a24 */ /* 0x000fca00078e0208 */
[----:B------:R-:W-:Y:S02]  /*0940*/  IADD3 R7, R7, R8, RZ ;  /* 0x0000000807077210 */ /* 0x000fe40007ffe0ff */
[----:B------:R-:W-:-:S04]  /*0950*/  LEA R8, P0, R6, c[0x0][0x1d0], 0x1 ;  /* 0x0000740006087a11 */ /* 0x000fc800078008ff */
[----:B------:R-:W-:-:S05]  /*0960*/  LEA.HI.X R9, R6, c[0x0][0x1d4], R7, 0x1, P0 ;  /* 0x0000750006097a11 */ /* 0x000fca00000f0c07 */
[----:B------:R1:W-:Y:S04]  /*0970*/  STG.E.128 [R8.64], RZ ;  /* 0x000000ff08007986 */ /* 0x0003e8000c101d14 */
.L_x_791:
[----:B------:R-:W-:Y:S05]  /*0980*/  BSYNC B0 ;  /* 0x0000000000007941 */ /* 0x000fea0003800000 */
.L_x_790:
[----:B------:R-:W-:Y:S01]  /*0990*/  IADD3 R6, R0, 0x10, RZ ;  /* 0x0000001000067810 */ /* 0x000fe20007ffe0ff */
[----:B------:R-:W-:Y:S03]  /*09a0*/  BSSY B0, `(.L_x_792) ;  /* 0x000000f000007945 */ /* 0x000fe60003800000 */
[C---:B------:R-:W-:Y:S02]  /*09b0*/  ISETP.GE.OR P0, PT, R6.reuse, UR16, P1 ;  /* 0x0000001006007c0c */ /* 0x040fe40008f06670 */
[----:B------:R-:W-:-:S11]  /*09c0*/  ISETP.GE.AND P3, PT, R6, UR16, PT ;  /* 0x0000001006007c0c */ /* 0x000fd6000bf66270 */
[----:B------:R-:W-:Y:S05]  /*09d0*/  @P0 BRA `(.L_x_793) ;  /* 0x000000b000000947 */ /* 0x000fea0003800000 */
[----:B-1----:R-:W-:Y:S02]  /*09e0*/  IADD3 R8, P0, R0, 0x10, RZ ;  /* 0x0000001000087810 */ /* 0x002fe40007f1e0ff */
[----:B------:R-:W-:-:S03]  /*09f0*/  MOV R7, R3 ;  /* 0x0000000300077202 */ /* 0x000fc60000000f00 */
[----:B------:R-:W-:-:S04]  /*0a00*/  IMAD.X R6, RZ, RZ, R11, P0 ;  /* 0x000000ffff067224 */ /* 0x000fc800000e060b */
[----:B------:R-:W-:Y:S02]  /*0a10*/  IMAD R9, R6, c[0x0][0x1e8], RZ ;  /* 0x00007a0006097a24 */ /* 0x000fe400078e02ff */
[----:B------:R-:W-:Y:S02]  /*0a20*/  IMAD.MOV.U32 R6, RZ, RZ, R4 ;  /* 0x000000ffff067224 */ /* 0x000fe400078e0004 */
[C---:B------:R-:W-:Y:S02]  /*0a30*/  IMAD R9, R8.reuse, c[0x0][0x1ec], R9 ;  /* 0x00007b0008097a24 */ /* 0x040fe400078e0209 */
[----:B------:R-:W-:-:S05]  /*0a40*/  IMAD.WIDE.U32 R6, R8, c[0x0][0x1e8], R6 ;  /* 0x00007a0008067a25 */ /* 0x000fca00078e0006 */
[----:B------:R-:W-:Y:S02]  /*0a50*/  LEA R8, P0, R6, c[0x0][0x1d0], 0x1 ;  /* 0x0000740006087a11 */ /* 0x000fe400078008ff */
[----:B------:R-:W-:-:S04]  /*0a60*/  IADD3 R9, R7, R9, RZ ;  /* 0x0000000907097210 */ /* 0x000fc80007ffe0ff */
[----:B------:R-:W-:-:S05]  /*0a70*/  LEA.HI.X R9, R6, c[0x0][0x1d4], R9, 0x1, P0 ;  /* 0x0000750006097a11 */ /* 0x000fca00000f0c09 */
[----:B------:R1:W-:Y:S02]  /*0a80*/  STG.E.128 [R8.64], RZ ;  /* 0x000000ff08007986 */ /* 0x0003e4000c101d14 */
.L_x_793:
[----:B------:R-:W-:Y:S05]  /*0a90*/  BSYNC B0 ;  /* 0x0000000000007941 */ /* 0x000fea0003800000 */
.L_x_792:
        /* <DEDUP_REMOVED lines=16> */
.L_x_795:
[----:B------:R-:W-:Y:S05]  /*0ba0*/  BSYNC B0 ;  /* 0x0000000000007941 */ /* 0x000fea0003800000 */
.L_x_794:
[----:B------:R-:W-:Y:S01]  /*0bb0*/  IADD3 R6, R0, 0x30, RZ ;  /* 0x0000003000067810 */ /* 0x000fe20007ffe0ff */
[----:B------:R-:W-:Y:S03]  /*0bc0*/  BSSY B0, `(.L_x_796) ;  /* 0x000000e000007945 */ /* 0x000fe60003800000 */
[C---:B------:R-:W-:Y:S02]  /*0bd0*/  ISETP.GE.OR P1, PT, R6.reuse, UR16, P1 ;  /* 0x0000001006007c0c */ /* 0x040fe40008f26670 */
[----:B------:R-:W-:-:S11]  /*0be0*/  ISETP.GE.AND P0, PT, R6, UR16, PT ;  /* 0x0000001006007c0c */ /* 0x000fd6000bf06270 */
[----:B------:R-:W-:Y:S05]  /*0bf0*/  @P1 BRA `(.L_x_797) ;  /* 0x000000a000001947 */ /* 0x000fea0003800000 */
[----:B------:R-:W-:-:S04]  /*0c00*/  IADD3 R5, P1, R0, 0x30, RZ ;  /* 0x0000003000057810 */ /* 0x000fc80007f3e0ff */
[----:B------:R-:W-:-:S05]  /*0c10*/  IADD3.X R2, RZ, R11, RZ, P1, !PT ;  /* 0x0000000bff027210 */ /* 0x000fca0000ffe4ff */
[----:B-1----:R-:W-:Y:S01]  /*0c20*/  IMAD R8, R2, c[0x0][0x1e8], RZ ;  /* 0x00007a0002087a24 */ /* 0x002fe200078e02ff */
[----:B------:R-:W-:-:S05]  /*0c30*/  MOV R2, R4 ;  /* 0x0000000400027202 */ /* 0x000fca0000000f00 */
[----:B------:R-:W-:-:S04]  /*0c40*/  IMAD.WIDE.U32 R6, R5, c[0x0][0x1e8], R2 ;  /* 0x00007a0005067a25 */ /* 0x000fc800078e0002 */
[----:B------:R-:W-:Y:S01]  /*0c50*/  IMAD R3, R5, c[0x0][0x1ec], R8 ;  /* 0x00007b0005037a24 */ /* 0x000fe200078e0208 */
[----:B------:R-:W-:-:S04]  /*0c60*/  LEA R2, P1, R6, c[0x0][0x1d0], 0x1 ;  /* 0x0000740006027a11 */ /* 0x000fc800078208ff */
[----:B------:R-:W-:-:S04]  /*0c70*/  IADD3 R3, R7, R3, RZ ;  /* 0x0000000307037210 */ /* 0x000fc80007ffe0ff */
[----:B------:R-:W-:-:S05]  /*0c80*/  LEA.HI.X R3, R6, c[0x0][0x1d4], R3, 0x1, P1 ;  /* 0x0000750006037a11 */ /* 0x000fca00008f0c03 */
[----:B------:R1:W-:Y:S02]  /*0c90*/  STG.E.128 [R2.64], RZ ;  /* 0x000000ff02007986 */ /* 0x0003e4000c101d14 */
.L_x_797:
[----:B------:R-:W-:Y:S05]  /*0ca0*/  BSYNC B0 ;  /* 0x0000000000007941 */ /* 0x000fea0003800000 */
.L_x_796:
[C---:B------:R-:W-:Y:S01]  /*0cb0*/  ISETP.NE.AND P4, PT, R10.reuse, RZ, PT ;  /* 0x000000ff0a00720c */ /* 0x040fe20003f85270 */
[----:B-1----:R-:W-:Y:S01]  /*0cc0*/  IMAD.U32 R2, RZ, RZ, UR4 ;  /* 0x00000004ff027e24 */ /* 0x002fe2000f8e00ff */
[----:B------:R-:W-:Y:S02]  /*0cd0*/  ISETP.NE.OR P3, PT, R10, RZ, P3 ;  /* 0x000000ff0a00720c */ /* 0x000fe40001f65670 */
[----:B------:R-:W-:Y:S02]  /*0ce0*/  ISETP.GE.OR P4, PT, R0, UR16, P4 ;  /* 0x0000001000007c0c */ /* 0x000fe4000a786670 */
[----:B------:R-:W-:Y:S02]  /*0cf0*/  ISETP.NE.OR P2, PT, R10, RZ, P2 ;  /* 0x000000ff0a00720c */ /* 0x000fe40001745670 */
        /* <DEDUP_REMOVED lines=12> */
[----:B-1----:R-:W-:-:S05]  /*0dc0*/  MOV R0, 0x7f800000 ;  /* 0x7f80000000007802 */ /* 0x002fca0000000f00 */
[----:B------:R-:W-:Y:S01]  /*0dd0*/  STG.E [R2.64+0xc0], R0 ;  /* 0x0000c00002007986 */ /* 0x000fe2000c101914 */
[----:B------:R-:W-:Y:S05]  /*0de0*/  EXIT ;  /* 0x000000000000794d */ /* 0x000fea0003800000 */
.L_x_789:
        /* <DEDUP_REMOVED lines=37> */
[----:B------:R-:W-:-:S03]  /*1040*/  ULDC UR10, c[0x0][0x2d0] ;  /* 0x0000b400000a7ab9 */ /* 0x000fc60000000800 */
[----:B-1----:R-:W1:Y:S02]  /*1050*/  MUFU.RCP R0, R0 ;  /* 0x0000000000007308 */ /* 0x002e640000001000 */
[----:B-1----:R-:W-:-:S06]  /*1060*/  IADD3 R0, R0, 0xffffffe, RZ ;  /* 0x0ffffffe00007810 */ /* 0x002fcc0007ffe0ff */
[----:B------:R-:W1:Y:S02]  /*1070*/  F2I.FTZ.U32.TRUNC.NTZ R0, R0 ;  /* 0x0000000000007305 */ /* 0x000e64000021f000 */
[----:B-1----:R1:W2:Y:S02]  /*1080*/  R2UR UR23, R0 ;  /* 0x00000000001773c2 */ /* 0x0022a400000e0000 */
[----:B-1----:R-:W-:Y:S01]  /*1090*/  IMAD.U32 R0, RZ, RZ, UR9 ;  /* 0x00000009ff007e24 */ /* 0x002fe2000f8e00ff */
[----:B--2---:R-:W-:-:S04]  /*10a0*/  UIADD3 UR4, URZ, -UR23, URZ ;  /* 0x800000173f047290 */ /* 0x004fc8000fffe03f */
[----:B------:R-:W-:Y:S01]  /*10b0*/  IABS R0, R0 ;  /* 0x0000000000007213 */ /* 0x000fe20000000000 */
[----:B------:R-:W-:-:S03]  /*10c0*/  UIMAD UR4, UR4, UR7, URZ ;  /* 0x00000007040472a4 */ /* 0x000fc6000f8e023f */
[----:B------:R-:W1:Y:S01]  /*10d0*/  R2UR UR5, R0 ;  /* 0x00000000000573c2 */ /* 0x000e6200000e0000 */
[----:B------:R-:W-:-:S07]  /*10e0*/  UIMAD.WIDE.U32 UR22, UR23, UR4, UR22 ;  /* 0x00000004171672a5 */ /* 0x000fce000f8e0016 */
[----:B------:R-:W-:Y:S02]  /*10f0*/  UMOV UR17, UR23 ;  /* 0x0000001700117c82 */ /* 0x000fe40008000000 */
[----:B-1----:R-:W-:-:S07]  /*1100*/  UIMAD.WIDE.U32 UR24, UR17, UR5, URZ ;  /* 0x00000005111872a5 */ /* 0x002fce000f8e003f */
        /* <DEDUP_REMOVED lines=20> */
[----:B------:R2:W3:Y:S01]  /*1250*/  LDG.E R4, [R2.64] ;  /* 0x0000001402047981 */ /* 0x0004e2000c1e1900 */
[----:B------:R-:W-:Y:S02]  /*1260*/  ULOP3.LUT UR25, UR13, UR25, URZ, 0x3c, !UPT ;  /* 0x000000190d197292 */ /* 0x000fe4000f8e3c3f */
[----:B------:R-:W-:-:S02]  /*1270*/  ULDC.64 UR4, c[0x0][0x180] ;  /* 0x0000600000047ab9 */ /* 0x000fc40000000a00 */
[----:B------:R-:W-:Y:S02]  /*1280*/  UIMAD UR10, UR24, UR10, UR9 ;  /* 0x0000000a180a72a4 */ /* 0x000fe4000f8e0209 */
[----:B------:R-:W-:Y:S02]  /*1290*/  ISETP.LE.AND P0, PT, RZ, UR25, PT ;  /* 0x00000019ff007c0c */ /* 0x000fe4000bf03270 */
[----:B------:R-:W-:Y:S01]  /*12a0*/  USHF.R.S32.HI UR9, URZ, 0x1f, UR10 ;  /* 0x0000001f3f097899 */ /* 0x000fe2000801140a */
[----:B-1----:R-:W-:Y:S01]  /*12b0*/  IABS R6, R6 ;  /* 0x0000000600067213 */ /* 0x002fe20000000000 */
[----:B--2---:R-:W1:Y:S08]  /*12c0*/  I2F.RP R2, R5 ;  /* 0x0000000500027306 */ /* 0x004e700000209400 */
[----:B-1----:R-:W1:Y:S02]  /*12d0*/  MUFU.RCP R2, R2 ;  /* 0x0000000200027308 */ /* 0x002e640000001000 */
[----:B-1----:R-:W-:-:S06]  /*12e0*/  IADD3 R2, R2, 0xffffffe, RZ ;  /* 0x0ffffffe02027810 */ /* 0x002fcc0007ffe0ff */
        /* <DEDUP_REMOVED lines=17> */
[----:B------:R-:W-:Y:S02]  /*1400*/  SHF.R.S32.HI R6, RZ, 0x1f, R0 ;  /* 0x0000001fff067819 */ /* 0x000fe40000011400 */
[----:B------:R-:W-:Y:S01]  /*1410*/  MOV R8, R0 ;  /* 0x0000000000087202 */ /* 0x000fe20000000f00 */
[----:B---3--:R1:W2:Y:S02]  /*1420*/  R2UR UR22, R4 ;  /* 0x00000000041673c2 */ /* 0x0082a400000e0000 */
        /* <DEDUP_REMOVED lines=13> */
[----:B------:R-:W-:Y:S01]  /*1500*/  MOV R3, UR25 ;  /* 0x0000001900037c02 */ /* 0x000fe20008000f00 */
[----:B------:R-:W-:Y:S01]  /*1510*/  IMAD.U32 R2, RZ, RZ, UR24 ;  /* 0x00000018ff027e24 */ /* 0x000fe2000f8e00ff */
[----:B------:R-:W-:Y:S02]  /*1520*/  ULDC.64 UR4, c[0x0][0x188] ;  /* 0x0000620000047ab9 */ /* 0x000fe40000000a00 */
[----:B------:R-:W-:Y:S01]  /*1530*/  UIMAD UR17, UR17, UR4, URZ ;  /* 0x00000004111172a4 */ /* 0x000fe2000f8e023f */
[----:B------:R-:W-:Y:S01]  /*1540*/  IMAD.U32 R3, RZ, RZ, UR23 ;  /* 0x00000017ff037e24 */ /* 0x000fe2000f8e00ff */
[----:B------:R-:W-:Y:S02]  /*1550*/  UIMAD.WIDE.U32 UR24, UR22, UR4, URZ ;  /* 0x00000004161872a5 */ /* 0x000fe4000f8e003f */
[----:B------:R-:W-:Y:S01]  /*1560*/  UIMAD UR5, UR22, UR5, UR17 ;  /* 0x00000005160572a4 */ /* 0x000fe2000f8e0211 */
[----:B------:R-:W-:-:S03]  /*1570*/  IMAD.WIDE.U32 R2, R0, c[0x0][0x1b0], R2 ;  /* 0x00006c0000027a25 */ /* 0x000fc600078e0002 */
[----:B------:R-:W-:Y:S01]  /*1580*/  UIADD3 UR23, UR25, UR5, URZ ;  /* 0x0000000519177290 */ /* 0x000fe2000fffe03f */
[----:B------:R-:W-:Y:S01]  /*1590*/  IMAD.MOV.U32 R11, RZ, RZ, R2 ;  /* 0x000000ffff0b7224 */ /* 0x000fe200078e0002 */
[----:B------:R-:W-:Y:S01]  /*15a0*/  IADD3 R16, R3, R4, RZ ;  /* 0x0000000403107210 */ /* 0x000fe20007ffe0ff */
[----:B------:R-:W-:Y:S05]  /*15b0*/  BRA `(.L_x_799) ;  /* 0x0000051000007947 */ /* 0x000fea0003800000 */
.L_x_798:
        /* <DEDUP_REMOVED lines=19> */
.L_x_800:
[----:B------:R-:W-:Y:S01]  /*16f0*/  IABS R0, c[0x0][0x1c8] ;  /* 0x0000720000007a13 */ /* 0x000fe20000000000 */
[----:B------:R-:W1:Y:S01]  /*1700*/  S2R R5, SR_CTAID.Z ;  /* 0x0000000000057919 */ /* 0x000e620000002700 */
[----:B------:R-:W-:Y:S02]  /*1710*/  ULDC UR4, c[0x0][0x1c8] ;  /* 0x0000720000047ab9 */ /* 0x000fe40000000800 */
[----:B------:R-:W-:Y:S01]  /*1720*/  ULOP3.LUT UR4, UR13, UR4, URZ, 0x3c, !UPT ;  /* 0x000000040d047292 */ /* 0x000fe2000f8e3c3f */
[----:B------:R-:W-:Y:S01]  /*1730*/  IMAD.MOV.U32 R4, RZ, RZ, R0 ;  /* 0x000000ffff047224 */ /* 0x000fe200078e0000 */
[----:B------:R-:W-:Y:S02]  /*1740*/  ULEA UR10, UR6, 0xffffff00, 0x8 ;  /* 0xffffff00060a7891 */ /* 0x000fe4000f8e403f */
[----:B------:R-:W-:Y:S01]  /*1750*/  UMOV UR27, UR25 ;  /* 0x00000019001b7c82 */ /* 0x000fe20008000000 */
[----:B------:R-:W2:Y:S01]  /*1760*/  I2F.RP R2, R4 ;  /* 0x0000000400027306 */ /* 0x000ea20000209400 */
[----:B------:R-:W-:Y:S01]  /*1770*/  ISETP.LE.AND P2, PT, RZ, UR4, PT ;  /* 0x00000004ff007c0c */ /* 0x000fe2000bf43270 */
[----:B------:R-:W-:-:S02]  /*1780*/  USHF.R.S32.HI UR9, URZ, 0x1f, UR10 ;  /* 0x0000001f3f097899 */ /* 0x000fc4000801140a */
[----:B------:R-:W-:Y:S02]  /*1790*/  ULDC.64 UR4, c[0x0][0x198] ;  /* 0x0000660000047ab9 */ /* 0x000fe40000000a00 */
[----:B------:R-:W-:Y:S02]  /*17a0*/  UIMAD UR24, UR9, UR4, URZ ;  /* 0x00000004091872a4 */ /* 0x000fe4000f8e023f */
[----:B------:R-:W-:Y:S02]  /*17b0*/  UIMAD.WIDE.U32 UR26, UR10, UR4, UR26 ;  /* 0x000000040a1a72a5 */ /* 0x000fe4000f8e001a */
[----:B------:R-:W-:Y:S02]  /*17c0*/  UIMAD UR4, UR10, UR5, UR24 ;  /* 0x000000050a0472a4 */ /* 0x000fe4000f8e0218 */
[----:B------:R-:W-:Y:S02]  /*17d0*/  @UP0 UIADD3 UR23, UR22, UR23, URZ ;  /* 0x0000001716170290 */ /* 0x000fe4000fffe03f */
[----:B------:R-:W-:Y:S01]  /*17e0*/  UIADD3 UR4, UR27, UR4, URZ ;  /* 0x000000041b047290 */ /* 0x000fe2000fffe03f */
[----:B--2---:R-:W2:Y:S01]  /*17f0*/  MUFU.RCP R2, R2 ;  /* 0x0000000200027308 */ /* 0x004ea20000001000 */
[----:B-1----:R-:W-:-:S02]  /*1800*/  IABS R5, R5 ;  /* 0x0000000500057213 */ /* 0x002fc40000000000 */
[----:B--2---:R-:W-:-:S05]  /*1810*/  IADD3 R2, R2, 0xffffffe, RZ ;  /* 0x0ffffffe02027810 */ /* 0x004fca0007ffe0ff */
[----:B------:R-:W1:Y:S02]  /*1820*/  F2I.FTZ.U32.TRUNC.NTZ R3, R2 ;  /* 0x0000000200037305 */ /* 0x000e64000021f000 */
[----:B-1----:R-:W-:Y:S01]  /*1830*/  IMAD.MOV R0, RZ, RZ, -R3 ;  /* 0x000000ffff007224 */ /* 0x002fe200078e0a03 */
[----:B------:R-:W-:-:S03]  /*1840*/  MOV R2, RZ ;  /* 0x000000ff00027202 */ /* 0x000fc60000000f00 */
[----:B------:R-:W-:-:S04]  /*1850*/  IMAD R0, R0, R4, RZ ;  /* 0x0000000400007224 */ /* 0x000fc800078e02ff */
[----:B------:R-:W-:-:S04]  /*1860*/  IMAD.HI.U32 R0, R3, R0, R2 ;  /* 0x0000000003007227 */ /* 0x000fc800078e0002 */
[----:B------:R-:W-:-:S04]  /*1870*/  IMAD.MOV.U32 R3, RZ, RZ, R5 ;  /* 0x000000ffff037224 */ /* 0x000fc800078e0005 */
[----:B------:R-:W-:-:S05]  /*1880*/  IMAD.HI.U32 R0, R0, R3, RZ ;  /* 0x0000000300007227 */ /* 0x000fca00078e00ff */
[----:B------:R-:W-:-:S05]  /*1890*/  IADD3 R2, -R0, RZ, RZ ;  /* 0x000000ff00027210 */ /* 0x000fca0007ffe1ff */
[C---:B------:R-:W-:Y:S01]  /*18a0*/  IMAD R2, R4.reuse, R2, R3 ;  /* 0x0000000204027224 */ /* 0x040fe200078e0203 */
[----:B------:R-:W-:Y:S01]  /*18b0*/  MOV R3, UR27 ;  /* 0x0000001b00037c02 */ /* 0x000fe20008000f00 */
[----:B------:R-:W-:Y:S01]  /*18c0*/  IMAD.U32 R3, RZ, RZ, UR4 ;  /* 0x00000004ff037e24 */ /* 0x000fe2000f8e00ff */
[----:B------:R-:W-:Y:S02]  /*18d0*/  ULDC.64 UR4, c[0x0][0x1a0] ;  /* 0x0000680000047ab9 */ /* 0x000fe40000000a00 */
[----:B------:R-:W-:Y:S01]  /*18e0*/  ISETP.GT.U32.AND P1, PT, R4, R2, PT ;  /* 0x000000020400720c */ /* 0x000fe20003f24070 */
[----:B------:R-:W-:-:S04]  /*18f0*/  @UP0 UIMAD.WIDE.U32 UR24, UR23, UR4, URZ ;  /* 0x00000004171802a5 */ /* 0x000fc8000f8e003f */
[----:B------:R-:W-:-:S08]  /*1900*/  @UP0 UIMAD UR23, UR23, UR5, UR25 ;  /* 0x00000005171702a4 */ /* 0x000fd0000f8e0219 */
[----:B------:R-:W-:Y:S01]  /*1910*/  @!P1 IMAD.IADD R2, R2, 0x1, -R4 ;  /* 0x0000000102029824 */ /* 0x000fe200078e0a04 */
[----:B------:R-:W-:Y:S02]  /*1920*/  @!P1 IADD3 R0, R0, 0x1, RZ ;  /* 0x0000000100009810 */ /* 0x000fe40007ffe0ff */
[----:B------:R-:W-:Y:S02]  /*1930*/  ISETP.NE.AND P1, PT, RZ, c[0x0][0x1c8], PT ;  /* 0x00007200ff007a0c */ /* 0x000fe40003f25270 */
[----:B------:R-:W-:Y:S01]  /*1940*/  ISETP.GE.U32.AND P3, PT, R2, R4, PT ;  /* 0x000000040200720c */ /* 0x000fe20003f66070 */
[----:B------:R-:W-:-:S12]  /*1950*/  IMAD.U32 R2, RZ, RZ, UR26 ;  /* 0x0000001aff027e24 */ /* 0x000fd8000f8e00ff */
[----:B------:R-:W-:-:S04]  /*1960*/  @P3 IADD3 R0, R0, 0x1, RZ ;  /* 0x0000000100003810 */ /* 0x000fc80007ffe0ff */
[----:B------:R-:W-:Y:S02]  /*1970*/  @!P2 IADD3 R0, -R0, RZ, RZ ;  /* 0x000000ff0000a210 */ /* 0x000fe40007ffe1ff */
[----:B------:R-:W-:-:S04]  /*1980*/  @!P1 LOP3.LUT R0, RZ, c[0x0][0x1c8], RZ, 0x33, !PT ;  /* 0x00007200ff009a12 */ /* 0x000fc800078e33ff */
[----:B------:R-:W-:Y:S01]  /*1990*/  SHF.R.S32.HI R6, RZ, 0x1f, R0 ;  /* 0x0000001fff067819 */ /* 0x000fe20000011400 */
[----:B------:R-:W-:Y:S01]  /*19a0*/  IMAD.WIDE.U32 R2, R0, c[0x0][0x1b0], R2 ;  /* 0x00006c0000027a25 */ /* 0x000fe200078e0002 */
[----:B------:R-:W-:-:S03]  /*19b0*/  MOV R8, R0 ;  /* 0x0000000000087202 */ /* 0x000fc60000000f00 */
[----:B------:R-:W-:Y:S01]  /*19c0*/  IMAD R4, R6, c[0x0][0x1b0], RZ ;  /* 0x00006c0006047a24 */ /* 0x000fe200078e02ff */
[----:B------:R-:W-:-:S03]  /*19d0*/  MOV R11, R2 ;  /* 0x00000002000b7202 */ /* 0x000fc60000000f00 */
[----:B------:R-:W-:-:S04]  /*19e0*/  IMAD R4, R0, c[0x0][0x1b4], R4 ;  /* 0x00006d0000047a24 */ /* 0x000fc800078e0204 */
[----:B------:R-:W-:Y:S01]  /*19f0*/  IMAD.IADD R16, R3, 0x1, R4 ;  /* 0x0000000103107824 */ /* 0x000fe200078e0204 */
        /* <DEDUP_REMOVED lines=13> */
.L_x_799:
[----:B------:R-:W-:Y:S01]  /*1ad0*/  SHF.R.S32.HI R30, RZ, 0x1f, R31 ;  /* 0x0000001fff1e7819 */ /* 0x000fe2000001141f */
[----:B------:R-:W-:Y:S01]  /*1ae0*/  UISETP.NE.AND UP0, UPT, UR11, -0x1, UPT ;  /* 0xffffffff0b00788c */ /* 0x000fe2000bf05270 */
[----:B------:R-:W1:Y:S01]  /*1af0*/  S2R R17, SR_CTAID.Z ;  /* 0x0000000000117919 */ /* 0x000e620000002700 */
[----:B------:R-:W-:Y:S01]  /*1b00*/  ULDC.64 UR4, c[0x0][0x190] ;  /* 0x0000640000047ab9 */ /* 0x000fe20000000a00 */
[-C--:B------:R-:W-:Y:S01]  /*1b10*/  LEA.HI R0, R30, R31.reuse, RZ, 0x3 ;  /* 0x0000001f1e007211 */ /* 0x080fe200078f18ff */
[----:B------:R-:W-:Y:S01]  /*1b20*/  IMAD R10, R6, c[0x0][0x1b8], RZ ;  /* 0x00006e00060a7a24 */ /* 0x000fe200078e02ff */
[----:B------:R-:W2:Y:S01]  /*1b30*/  S2R R2, SR_CTAID.X ;  /* 0x0000000000027919 */ /* 0x000ea20000002500 */
[----:B------:R-:W-:Y:S01]  /*1b40*/  LEA.HI R12, R30, R31, RZ, 0x6 ;  /* 0x0000001f1e0c7211 */ /* 0x000fe200078f30ff */
[----:B------:R-:W-:Y:S01]  /*1b50*/  BSSY B0, `(.L_x_801) ;  /* 0x0000047000007945 */ /* 0x000fe20003800000 */
[----:B------:R-:W-:Y:S01]  /*1b60*/  SHF.R.S32.HI R4, RZ, 0x3, R0 ;  /* 0x00000003ff047819 */ /* 0x000fe20000011400 */
[----:B------:R-:W-:Y:S01]  /*1b70*/  IMAD R14, R8, c[0x0][0x1bc], R10 ;  /* 0x00006f00080e7a24 */ /* 0x000fe200078e020a */
[----:B------:R-:W-:Y:S01]  /*1b80*/  LOP3.LUT R0, R0, 0xfffffff8, RZ, 0xc0, !PT ;  /* 0xfffffff800007812 */ /* 0x000fe200078ec0ff */
[----:B------:R-:W-:Y:S01]  /*1b90*/  @UP0 UIMAD.WIDE.U32 UR26, UR11, UR4, URZ ;  /* 0x000000040b1a02a5 */ /* 0x000fe2000f8e003f */
[----:B------:R-:W-:Y:S01]  /*1ba0*/  IMAD.SHL.U32 R12, R12, 0x8, RZ ;  /* 0x000000080c0c7824 */ /* 0x000fe200078e00ff */
[----:B------:R-:W-:Y:S01]  /*1bb0*/  @!UP0 USHF.R.S32.HI UR17, URZ, 0x1f, UR12 ;  /* 0x0000001f3f118899 */ /* 0x000fe2000801140c */
[----:B------:R-:W-:Y:S01]  /*1bc0*/  SHF.R.S32.HI R5, RZ, 0x1f, R4 ;  /* 0x0000001fff057819 */ /* 0x000fe20000011404 */
[----:B------:R-:W-:Y:S01]  /*1bd0*/  IMAD.IADD R28, R31, 0x1, -R0 ;  /* 0x000000011f1c7824 */ /* 0x000fe200078e0a00 */
[----:B------:R-:W-:Y:S01]  /*1be0*/  @UP0 UIMAD UR22, UR11, UR5, UR27 ;  /* 0x000000050b1602a4 */ /* 0x000fe2000f8e021b */
[----:B------:R-:W-:-:S02]  /*1bf0*/  IMAD.SHL.U32 R0, R4, 0x40, RZ ;  /* 0x0000004004007824 */ /* 0x000fc400078e00ff */
[----:B------:R-:W-:Y:S01]  /*1c00*/  IMAD.SHL.U32 R204, R28, 0x8, RZ ;  /* 0x000000081ccc7824 */ /* 0x000fe200078e00ff */
[----:B------:R-:W-:Y:S02]  /*1c10*/  ULDC.64 UR4, c[0x0][0x178] ;  /* 0x00005e0000047ab9 */ /* 0x000fe40000000a00 */
[----:B------:R-:W-:Y:S01]  /*1c20*/  LOP3.LUT R0, R0, 0x1c0, RZ, 0xc0, !PT ;  /* 0x000001c000007812 */ /* 0x000fe200078ec0ff */
[----:B------:R-:W-:Y:S01]  /*1c30*/  @!UP0 UIMAD UR17, UR17, UR4, URZ ;  /* 0x00000004111182a4 */ /* 0x000fe2000f8e023f */
[--C-:B------:R-:W-:Y:S01]  /*1c40*/  SHF.R.S32.HI R13, RZ, 0x1f, R204.reuse ;  /* 0x0000001fff0d7819 */ /* 0x100fe200000114cc */
[----:B------:R3:W-:Y:S01]  /*1c50*/  STL [R1+0x8], R204 ;  /* 0x000008cc01007387 */ /* 0x0007e20000100800 */
[----:B------:R-:W-:Y:S01]  /*1c60*/  IADD3 R6, P0, R204, UR24, RZ ;  /* 0x00000018cc067c10 */ /* 0x000fe2000ff1e0ff */
[----:B------:R-:W-:Y:S01]  /*1c70*/  @!UP0 UIMAD.WIDE.U32 UR24, UR12, UR4, URZ ;  /* 0x000000040c1882a5 */ /* 0x000fe2000f8e003f */
[----:B------:R-:W-:Y:S01]  /*1c80*/  LOP3.LUT R9, R0, 0x38, R204, 0xf8, !PT ;  /* 0x0000003800097812 */ /* 0x000fe200078ef8cc */
[----:B------:R-:W-:Y:S01]  /*1c90*/  @!UP0 UIMAD UR5, UR12, UR5, UR17 ;  /* 0x000000050c0582a4 */ /* 0x000fe2000f8e0211 */
[----:B------:R-:W-:Y:S01]  /*1ca0*/  SHF.R.U32.HI R0, RZ, 0x3, R0 ;  /* 0x00000003ff007819 */ /* 0x000fe20000011600 */
[----:B------:R-:W-:Y:S01]  /*1cb0*/  USHF.R.S32.HI UR12, URZ, 0x1f, UR13 ;  /* 0x0000001f3f0c7899 */ /* 0x000fe2000801140d */
[----:B------:R-:W-:Y:S01]  /*1cc0*/  IADD3.X R7, R13, UR23, RZ, P0, !PT ;  /* 0x000000170d077c10 */ /* 0x000fe200087fe4ff */
[----:B------:R-:W-:Y:S01]  /*1cd0*/  @!UP0 UIADD3 UR22, UR25, UR5, URZ ;  /* 0x0000000519168290 */ /* 0x000fe2000fffe03f */
[----:B------:R-:W-:Y:S01]  /*1ce0*/  LOP3.LUT R15, R9, R0, RZ, 0x3c, !PT ;  /* 0x00000000090f7212 */ /* 0x000fe200078e3cff */
[----:B------:R-:W-:Y:S01]  /*1cf0*/  @!UP0 UMOV UR26, UR24 ;  /* 0x00000018001a8c82 */ /* 0x000fe20008000000 */
[----:B------:R-:W-:Y:S01]  /*1d00*/  IADD3 R0, P1, R4, UR10, RZ ;  /* 0x0000000a04007c10 */ /* 0x000fe2000ff3e0ff */
[----:B------:R-:W-:Y:S01]  /*1d10*/  IMAD.WIDE.U32 R6, R8, c[0x0][0x1b8], R6 ;  /* 0x00006e0008067a25 */ /* 0x000fe200078e0006 */
[----:B------:R-:W-:Y:S01]  /*1d20*/  UIADD3 UR10, -UR14, UR16, URZ ;  /* 0x000000100e0a7290 */ /* 0x000fe2000fffe13f */
[C---:B------:R-:W-:Y:S01]  /*1d30*/  IADD3 R8, P0, R204.reuse, UR26, RZ ;  /* 0x0000001acc087c10 */ /* 0x040fe2000ff1e0ff */
[----:B------:R-:W-:Y:S01]  /*1d40*/  ULDC.64 UR4, c[0x0][0x1a8] ;  /* 0x00006a0000047ab9 */ /* 0x000fe20000000a00 */
[----:B------:R-:W-:Y:S01]  /*1d50*/  IADD3 R10, P2, R204, R11, RZ ;  /* 0x0000000bcc0a7210 */ /* 0x000fe20007f5e0ff */
[----:B------:R-:W-:Y:S01]  /*1d60*/  UIMAD UR4, UR12, UR4, URZ ;  /* 0x000000040c0472a4 */ /* 0x000fe2000f8e023f */
[----:B------:R-:W-:Y:S01]  /*1d70*/  IADD3.X R9, R13, UR22, RZ, P0, !PT ;  /* 0x000000160d097c10 */ /* 0x000fe200087fe4ff */
[----:B------:R-:W-:Y:S01]  /*1d80*/  IMAD.IADD R7, R7, 0x1, R14 ;  /* 0x0000000107077824 */ /* 0x000fe200078e020e */
[----:B------:R-:W-:Y:S01]  /*1d90*/  ISETP.GE.AND P0, PT, R4, UR10, PT ;  /* 0x0000000a04007c0c */ /* 0x000fe2000bf06270 */
[----:B------:R-:W-:Y:S01]  /*1da0*/  IMAD.X R11, R13, 0x1, R16, P2 ;  /* 0x000000010d0b7824 */ /* 0x000fe200010e0610 */
[----:B------:R-:W-:Y:S01]  /*1db0*/  LOP3.LUT R242, R15, 0xfffffe00, R12, 0xf8, !PT ;  /* 0xfffffe000ff27812 */ /* 0x000fe200078ef80c */
[----:B------:R-:W-:Y:S01]  /*1dc0*/  UIMAD UR4, UR13, UR5, UR4 ;  /* 0x000000050d0472a4 */ /* 0x000fe2000f8e0204 */
[----:B------:R-:W-:Y:S01]  /*1dd0*/  IADD3.X R15, R5, UR9, RZ, P1, !PT ;  /* 0x00000009050f7c10 */ /* 0x000fe20008ffe4ff */
[----:B-1----:R-:W-:Y:S01]  /*1de0*/  IMAD.WIDE.U32 R12, R17, c[0x0][0x1a8], R8 ;  /* 0x00006a00110c7a25 */ /* 0x002fe200078e0008 */
[----:B------:R-:W-:-:S03]  /*1df0*/  LEA.HI R16, R30, R31, RZ, 0x5 ;  /* 0x0000001f1e107211 */ /* 0x000fc600078f28ff */
[----:B------:R-:W-:Y:S01]  /*1e00*/  IMAD R14, R5, c[0x0][0x198], RZ ;  /* 0x00006600050e7a24 */ /* 0x000fe200078e02ff */
[----:B------:R-:W-:Y:S01]  /*1e10*/  SHF.R.S32.HI R29, RZ, 0x5, R16 ;  /* 0x00000005ff1d7819 */ /* 0x000fe20000011410 */
[----:B------:R-:W-:Y:S02]  /*1e20*/  IMAD R15, R15, c[0x0][0x1a0], RZ ;  /* 0x000068000f0f7a24 */ /* 0x000fe400078e02ff */
[----:B------:R-:W-:Y:S02]  /*1e30*/  IMAD R14, R4, c[0x0][0x19c], R14 ;  /* 0x00006700040e7a24 */ /* 0x000fe400078e020e */
[----:B------:R-:W-:Y:S02]  /*1e40*/  IMAD R15, R0, c[0x0][0x1a4], R15 ;  /* 0x00006900000f7a24 */ /* 0x000fe400078e020f */
[----:B------:R-:W-:-:S04]  /*1e50*/  IMAD.WIDE.U32 R8, R4, c[0x0][0x198], R10 ;  /* 0x0000660004087a25 */ /* 0x000fc800078e000a */
[----:B------:R-:W-:Y:S01]  /*1e60*/  IMAD.WIDE.U32 R96, R0, c[0x0][0x1a0], R6 ;  /* 0x0000680000607a25 */ /* 0x000fe200078e0006 */
[----:B------:R-:W-:-:S03]  /*1e70*/  IADD3 R7, R13, UR4, RZ ;  /* 0x000000040d077c10 */ /* 0x000fc6000fffe0ff */
[----:B--2---:R-:W-:-:S04]  /*1e80*/  IMAD.WIDE R2, R2, 0x40, R4 ;  /* 0x0000004002027825 */ /* 0x004fc800078e0204 */
[----:B------:R-:W-:Y:S02]  /*1e90*/  IMAD.IADD R63, R9, 0x1, R14 ;  /* 0x00000001093f7824 */ /* 0x000fe400078e020e */
[----:B------:R-:W-:Y:S02]  /*1ea0*/  IMAD.MOV.U32 R60, RZ, RZ, R8 ;  /* 0x000000ffff3c7224 */ /* 0x000fe400078e0008 */
[----:B------:R-:W-:Y:S02]  /*1eb0*/  IMAD.SHL.U32 R242, R242, 0x2, RZ ;  /* 0x00000002f2f27824 */ /* 0x000fe400078e00ff */
[----:B------:R-:W-:Y:S01]  /*1ec0*/  IMAD.IADD R95, R97, 0x1, R15 ;  /* 0x00000001615f7824 */ /* 0x000fe200078e020f */
[----:B------:R-:W-:Y:S05]  /*1ed0*/  @P0 BRA `(.L_x_802) ;  /* 0x000000e000000947 */ /* 0x000fea0003800000 */
[----:B---3--:R-:W-:-:S13]  /*1ee0*/  ISETP.GE.AND P0, PT, R204, c[0x0][0x220], PT ;  /* 0x00008800cc007a0c */ /* 0x008fda0003f06270 */
        /* <DEDUP_REMOVED lines=13> */
.L_x_802:
[----:B---3--:R-:W-:Y:S05]  /*1fc0*/  BSYNC B0 ;  /* 0x0000000000007941 */ /* 0x008fea0003800000 */
.L_x_801:
        /* <DEDUP_REMOVED lines=8> */
[----:B------:R-:W-:-:S03]  /*2050*/  MOV R9, R7 ;  /* 0x0000000700097202 */ /* 0x000fc60000000f00 */
[----:B------:R-:W-:-:S04]  /*2060*/  IMAD.X R8, RZ, RZ, R3, P0 ;  /* 0x000000ffff087224 */ /* 0x000fc800000e0603 */
[----:B--2---:R-:W-:Y:S02]  /*2070*/  IMAD R10, R8, c[0x0][0x190], RZ ;  /* 0x00006400080a7a24 */ /* 0x004fe400078e02ff */
[----:B------:R-:W-:-:S04]  /*2080*/  IMAD.MOV.U32 R8, RZ, RZ, R12 ;  /* 0x000000ffff087224 */ /* 0x000fc800078e000c */
        /* <DEDUP_REMOVED lines=8> */
[----:B------:R2:W-:Y:S02]  /*2110*/  LDGSTS.E.BYPASS.LTC128B.128 [R242+0x800], [R10.64] ;  /* 0x008000000af27fae */ /* 0x0005e4000b901d54 */
.L_x_804:
[----:B------:R-:W-:Y:S05]  /*2120*/  BSYNC B0 ;  /* 0x0000000000007941 */ /* 0x000fea0003800000 */
.L_x_803:
        /* <DEDUP_REMOVED lines=21> */
.L_x_806:
[----:B------:R-:W-:Y:S05]  /*2280*/  BSYNC B0 ;  /* 0x0000000000007941 */ /* 0x000fea0003800000 */
.L_x_805:
        /* <DEDUP_REMOVED lines=11> */
[----:B------:R-:W-:-:S04]  /*2340*/  IMAD R2, R2, c[0x0][0x190], RZ ;  /* 0x0000640002027a24 */ /* 0x000fc800078e02ff */
        /* <DEDUP_REMOVED lines=8> */
.L_x_808:
[----:B------:R-:W-:Y:S05]  /*23d0*/  BSYNC B0 ;  /* 0x0000000000007941 */ /* 0x000fea0003800000 */
.L_x_807:
[----:B------:R-:W-:Y:S01]  /*23e0*/  LEA.HI R30, R30, R31, RZ, 0x4 ;  /* 0x0000001f1e1e7211 */ /* 0x000fe200078f20ff */
[----:B------:R-:W-:Y:S01]  /*23f0*/  UIADD3 UR17, UR6, -0x1, URZ ;  /* 0xffffffff06117890 */ /* 0x000fe2000fffe03f */
[----:B------:R-:W-:Y:S01]  /*2400*/  IMAD.MOV.U32 R6, RZ, RZ, 0x20 ;  /* 0x00000020ff067424 */ /* 0x000fe200078e00ff */
[----:B------:R-:W-:Y:S01]  /*2410*/  BSSY B0, `(.L_x_809) ;  /* 0x000001c000007945 */ /* 0x000fe20003800000 */
[----:B------:R-:W-:Y:S01]  /*2420*/  LOP3.LUT R0, R30, 0xfffffff0, RZ, 0xc0, !PT ;  /* 0xfffffff01e007812 */ /* 0x000fe200078ec0ff */
[----:B------:R-:W-:-:S04]  /*2430*/  USHF.L.U32 UR24, UR17, 0x8, URZ ;  /* 0x0000000811187899 */ /* 0x000fc8000800063f */
[----:B------:R-:W-:Y:S01]  /*2440*/  IMAD.IADD R0, R31, 0x1, -R0 ;  /* 0x000000011f007824 */ /* 0x000fe200078e0a00 */
[----:B------:R-:W-:-:S04]  /*2450*/  UIADD3 UR9, -UR24, UR15, URZ ;  /* 0x0000000f18097290 */ /* 0x000fc8000fffe13f */
[----:B-1----:R-:W-:Y:S02]  /*2460*/  SHF.R.S32.HI R2, RZ, 0x1f, R0 ;  /* 0x0000001fff027819 */ /* 0x002fe40000011400 */
[----:B------:R-:W-:Y:S02]  /*2470*/  ISETP.GE.AND P0, PT, R4, UR9, PT ;  /* 0x0000000904007c0c */ /* 0x000fe4000bf06270 */
[----:B------:R-:W-:-:S04]  /*2480*/  LEA.HI R2, R2, R0, RZ, 0x3 ;  /* 0x0000000002027211 */ /* 0x000fc800078f18ff */
[C---:B------:R-:W-:Y:S01]  /*2490*/  LOP3.LUT R3, R2.reuse, 0xfffffff8, RZ, 0xc0, !PT ;  /* 0xfffffff802037812 */ /* 0x040fe200078ec0ff */
[----:B------:R-:W-:-:S04]  /*24a0*/  IMAD.SHL.U32 R2, R2, 0x40, RZ ;  /* 0x0000004002027824 */ /* 0x000fc800078e00ff */
[----:B------:R-:W-:Y:S01]  /*24b0*/  IMAD.IADD R17, R0, 0x1, -R3 ;  /* 0x0000000100117824 */ /* 0x000fe200078e0a03 */
[----:B------:R-:W-:Y:S01]  /*24c0*/  LOP3.LUT R3, R16, 0xffffffe0, RZ, 0xc0, !PT ;  /* 0xffffffe010037812 */ /* 0x000fe200078ec0ff */
[----:B------:R-:W-:Y:S01]  /*24d0*/  IMAD.MOV.U32 R0, RZ, RZ, 0x10 ;  /* 0x00000010ff007424 */ /* 0x000fe200078e00ff */
[----:B------:R-:W-:Y:S02]  /*24e0*/  LOP3.LUT R27, R2, 0xfffffe00, RZ, 0xc0, !PT ;  /* 0xfffffe00021b7812 */ /* 0x000fe400078ec0ff */
[----:B------:R-:W-:Y:S01]  /*24f0*/  R2P PR, R17, 0x6 ;  /* 0x0000000611007804 */ /* 0x000fe20000000000 */
[----:B--2---:R-:W-:-:S04]  /*2500*/  IMAD.IADD R10, R31, 0x1, -R3 ;  /* 0x000000011f0a7824 */ /* 0x004fc800078e0a03 */
        /* <DEDUP_REMOVED lines=12> */
.L_x_810:
[----:B------:R-:W-:Y:S05]  /*25d0*/  BSYNC B0 ;  /* 0x0000000000007941 */ /* 0x000fea0003800000 */
.L_x_809:
        /* <DEDUP_REMOVED lines=9> */
[----:B------:R-:W-:-:S04]  /*2670*/  IADD3 R3, P0, R60, UR23, RZ ;  /* 0x000000173c037c10 */ /* 0x000fc8000ff1e0ff */
[----:B--2---:R-:W-:Y:S02]  /*2680*/  IADD3.X R7, R63, UR22, RZ, P0, !PT ;  /* 0x000000163f077c10 */ /* 0x004fe400087fe4ff */
[----:B------:R-:W-:-:S04]  /*2690*/  LEA R6, P0, R3, c[0x0][0x168], 0x1 ;  /* 0x00005a0003067a11 */ /* 0x000fc800078008ff */
[----:B------:R-:W-:-:S05]  /*26a0*/  LEA.HI.X R7, R3, c[0x0][0x16c], R7, 0x1, P0 ;  /* 0x00005b0003077a11 */ /* 0x000fca00000f0c07 */
[----:B------:R-:W-:Y:S01]  /*26b0*/  @!PT LDS RZ, [RZ] ;  /* 0x00000000fffff984 */ /* 0x000fe20000000800 */
[----:B------:R-:W-:Y:S01]  /*26c0*/  @!PT LDS RZ, [RZ] ;  /* 0x00000000fffff984 */ /* 0x000fe20000000800 */
[----:B------:R-:W-:Y:S01]  /*26d0*/  @!PT LDS RZ, [RZ] ;  /* 0x00000000fffff984 */ /* 0x000fe20000000800 */
[----:B------:R2:W-:Y:S04]  /*26e0*/  LDGSTS.E.BYPASS.LTC128B.128 [R242+0x2800], [R6.64] ;  /* 0x0280000006f27fae */ /* 0x0005e8000b901d54 */
.L_x_812:
[----:B------:R-:W-:Y:S05]  /*26f0*/  BSYNC B0 ;  /* 0x0000000000007941 */ /* 0x000fea0003800000 */
.L_x_811:
[----:B------:R-:W-:Y:S01]  /*2700*/  ISETP.GE.AND P0, PT, R18, UR9, PT ;  /* 0x0000000912007c0c */ /* 0x000fe2000bf06270 */
[----:B------:R-:W-:-:S12]  /*2710*/  BSSY B0, `(.L_x_813) ;  /* 0x0000010000007945 */ /* 0x000fd80003800000 */
[----:B------:R-:W-:Y:S05]  /*2720*/  @P0 BRA `(.L_x_814) ;  /* 0x000000e000000947 */ /* 0x000fea0003800000 */
[----:B------:R-:W-:-:S13]  /*2730*/  ISETP.GE.AND P0, PT, R204, c[0x0][0x220], PT ;  /* 0x00008800cc007a0c */ /* 0x000fda0003f06270 */
[----:B------:R1:W-:Y:S01]  /*2740*/  @P0 STS.128 [R242+0x3000], RZ ;  /* 0x003000fff2000388 */ /* 0x0003e20000000c00 */
[----:B------:R-:W-:Y:S05]  /*2750*/  @P0 BRA `(.L_x_814) ;  /* 0x000000b000000947 */ /* 0x000fea0003800000 */
[----:B------:R-:W-:Y:S02]  /*2760*/  IMAD.U32 R3, RZ, RZ, UR4 ;  /* 0x00000004ff037e24 */ /* 0x000fe4000f8e00ff */
[----:B--2---:R-:W-:Y:S02]  /*2770*/  IMAD.MOV.U32 R6, RZ, RZ, c[0x0][0x19c] ;  /* 0x00006700ff067624 */ /* 0x004fe400078e00ff */
        /* <DEDUP_REMOVED lines=9> */
.L_x_814:
[----:B------:R-:W-:Y:S05]  /*2810*/  BSYNC B0 ;  /* 0x0000000000007941 */ /* 0x000fea0003800000 */
.L_x_813:
[----:B------:R-:W-:Y:S01]  /*2820*/  ISETP.GE.AND P0, PT, R14, UR9, PT ;  /* 0x000000090e007c0c */ /* 0x000fe2000bf06270 */
[----:B------:R-:W-:-:S12]  /*2830*/  BSSY B0, `(.L_x_815) ;  /* 0x0000012000007945 */ /* 0x000fd80003800000 */
[----:B------:R-:W-:Y:S05]  /*2840*/  @P0 BRA `(.L_x_816) ;  /* 0x0000010000000947 */ /* 0x000fea0003800000 */
[----:B------:R-:W-:-:S13]  /*2850*/  ISETP.GE.AND P0, PT, R204, c[0x0][0x220], PT ;  /* 0x00008800cc007a0c */ /* 0x000fda0003f06270 */
[----:B------:R1:W-:Y:S01]  /*2860*/  @P0 STS.128 [R242+0x3800], RZ ;  /* 0x003800fff2000388 */ /* 0x0003e20000000c00 */
[----:B------:R-:W-:Y:S05]  /*2870*/  @P0 BRA `(.L_x_816) ;  /* 0x000000d000000947 */ /* 0x000fea0003800000 */
[----:B--2---:R-:W-:Y:S01]  /*2880*/  MOV R6, R60 ;  /* 0x0000003c00067202 */ /* 0x004fe20000000f00 */
[----:B------:R-:W-:Y:S01]  /*2890*/  IMAD.U32 R3, RZ, RZ, UR4 ;  /* 0x00000004ff037e24 */ /* 0x000fe2000f8e00ff */
[----:B------:R-:W-:Y:S01]  /*28a0*/  ULDC UR5, c[0x0][0x19c] ;  /* 0x0000670000057ab9 */ /* 0x000fe20000000800 */
[----:B------:R-:W-:Y:S01]  /*28b0*/  IMAD.MOV.U32 R7, RZ, RZ, R63 ;  /* 0x000000ffff077224 */ /* 0x000fe200078e003f */
[----:B------:R-:W-:-:S03]  /*28c0*/  UIMAD UR5, UR5, 0x30, URZ ;  /* 0x00000030050578a4 */ /* 0x000fc6000f8e023f */
        /* <DEDUP_REMOVED lines=8> */
.L_x_816:
[----:B------:R-:W-:Y:S05]  /*2950*/  BSYNC B0 ;  /* 0x0000000000007941 */ /* 0x000fea0003800000 */
.L_x_815:
        /* <DEDUP_REMOVED lines=18> */
.L_x_818:
[----:B------:R-:W-:Y:S05]  /*2a80*/  BSYNC B0 ;  /* 0x0000000000007941 */ /* 0x000fea0003800000 */
.L_x_817:
[----:B------:R-:W-:Y:S01]  /*2a90*/  IADD3 R25, R4, 0x50, RZ ;  /* 0x0000005004197810 */ /* 0x000fe20007ffe0ff */
[----:B------:R-:W-:Y:S03]  /*2aa0*/  BSSY B0, `(.L_x_819) ;  /* 0x0000013000007945 */ /* 0x000fe60003800000 */
[----:B------:R-:W-:-:S13]  /*2ab0*/  ISETP.GE.AND P0, PT, R25, UR9, PT ;  /* 0x0000000919007c0c */ /* 0x000fda000bf06270 */
        /* <DEDUP_REMOVED lines=17> */
.L_x_820:
[----:B------:R-:W-:Y:S05]  /*2bd0*/  BSYNC B0 ;  /* 0x0000000000007941 */ /* 0x000fea0003800000 */
.L_x_819:
        /* <DEDUP_REMOVED lines=20> */
.L_x_822:
[----:B------:R-:W-:Y:S05]  /*2d20*/  BSYNC B0 ;  /* 0x0000000000007941 */ /* 0x000fea0003800000 */
.L_x_821:
        /* <DEDUP_REMOVED lines=20> */
.L_x_824:
[----:B------:R-:W-:Y:S05]  /*2e70*/  BSYNC B0 ;  /* 0x0000000000007941 */ /* 0x000fea0003800000 */
.L_x_823:
        /* <DEDUP_REMOVED lines=18> */
.L_x_826:
[----:B------:R-:W-:Y:S05]  /*2fa0*/  BSYNC B0 ;  /* 0x0000000000007941 */ /* 0x000fea0003800000 */
.L_x_825:
        /* <DEDUP_REMOVED lines=20> */
.L_x_828:
[----:B------:R-:W-:Y:S05]  /*30f0*/  BSYNC B0 ;  /* 0x0000000000007941 */ /* 0x000fea0003800000 */
.L_x_827:
        /* <DEDUP_REMOVED lines=20> */
.L_x_830:
[----:B------:R-:W-:Y:S05]  /*3240*/  BSYNC B0 ;  /* 0x0000000000007941 */ /* 0x000fea0003800000 */
.L_x_829:
        /* <DEDUP_REMOVED lines=20> */
.L_x_832:
[----:B------:R-:W-:Y:S05]  /*3390*/  BSYNC B0 ;  /* 0x0000000000007941 */ /* 0x000fea0003800000 */
.L_x_831:
        /* <DEDUP_REMOVED lines=20> */
.L_x_834:
[----:B------:R-:W-:Y:S05]  /*34e0*/  BSYNC B0 ;  /* 0x0000000000007941 */ /* 0x000fea0003800000 */
.L_x_833:
        /* <DEDUP_REMOVED lines=20> */
.L_x_836:
[----:B------:R-:W-:Y:S05]  /*3630*/  BSYNC B0 ;  /* 0x0000000000007941 */ /* 0x000fea0003800000 */
.L_x_835:
        /* <DEDUP_REMOVED lines=20> */
.L_x_838:
[----:B------:R-:W-:Y:S05]  /*3780*/  BSYNC B0 ;  /* 0x0000000000007941 */ /* 0x000fea0003800000 */
.L_x_837:
        /* <DEDUP_REMOVED lines=20> */
.L_x_840:
[----:B------:R-:W-:Y:S05]  /*38d0*/  BSYNC B0 ;  /* 0x0000000000007941 */ /* 0x000fea0003800000 */
.L_x_839:
[----:B------:R-:W0:Y:S01]  /*38e0*/  LDGDEPBAR ;  /* 0x00000000000079af */ /* 0x000e220000000000 */
[----:B--2---:R-:W-:Y:S01]  /*38f0*/  SHF.R.S32.HI R9, RZ, 0x4, R30 ;  /* 0x00000004ff097819 */ /* 0x004fe2000001141e */
[----:B------:R-:W-:Y:S01]  /*3900*/  IMAD.SHL.U32 R3, R28, 0x40, RZ ;  /* 0x000000401c037824 */ /* 0x000fe200078e00ff */
[----:B------:R-:W-:Y:S01]  /*3910*/  SHF.R.S32.HI R5, RZ, 0x1f, R10 ;  /* 0x0000001fff057819 */ /* 0x000fe2000001140a */
[C---:B------:R-:W-:Y:S01]  /*3920*/  IMAD.SHL.U32 R6, R4.reuse, 0x8, RZ ;  /* 0x0000000804067824 */ /* 0x040fe200078e00ff */
[----:B------:R-:W-:Y:S01]  /*3930*/  ISETP.GE.AND P1, PT, R4, UR9, PT ;  /* 0x0000000904007c0c */ /* 0x000fe2000bf26270 */
[----:B------:R-:W-:Y:S01]  /*3940*/  IMAD.SHL.U32 R31, R31, 0x2, RZ ;  /* 0x000000021f1f7824 */ /* 0x000fe200078e00ff */
[----:B------:R-:W-:Y:S01]  /*3950*/  LEA.HI R8, R30, R9, RZ, 0x1 ;  /* 0x000000091e087211 */ /* 0x000fe200078f08ff */
[----:B------:R-:W-:Y:S01]  /*3960*/  BSSY B0, `(.L_x_841) ;  /* 0x000002b000007945 */ /* 0x000fe20003800000 */
[----:B------:R-:W-:Y:S02]  /*3970*/  LEA.HI R5, R5, R10, RZ, 0x2 ;  /* 0x0000000a05057211 */ /* 0x000fe400078f10ff */
[----:B------:R-:W-:-:S02]  /*3980*/  LEA R7, R29, UR14, 0x4 ;  /* 0x0000000e1d077c11 */ /* 0x000fc4000f8e20ff */
[----:B------:R-:W-:Y:S02]  /*3990*/  LOP3.LUT R3, R3, 0x1c0, RZ, 0xc0, !PT ;  /* 0x000001c003037812 */ /* 0x000fe400078ec0ff */
[----:B------:R-:W-:Y:S02]  /*39a0*/  LOP3.LUT R4, R8, 0xfffffffe, RZ, 0xc0, !PT ;  /* 0xfffffffe08047812 */ /* 0x000fe400078ec0ff */
[----:B------:R-:W-:Y:S01]  /*39b0*/  LEA.HI.SX32 R7, R5, R7, 0x1e ;  /* 0x0000000705077211 */ /* 0x000fe200078ff2ff */
[----:B------:R-:W-:Y:S01]  /*39c0*/  IMAD.U32 R5, RZ, RZ, UR16 ;  /* 0x00000010ff057e24 */ /* 0x000fe2000f8e00ff */
[----:B------:R-:W-:Y:S01]  /*39d0*/  LOP3.LUT R8, R3, 0x8, R6, 0xf8, !PT ;  /* 0x0000000803087812 */ /* 0x000fe200078ef806 */
[----:B------:R-:W-:Y:S01]  /*39e0*/  IMAD.IADD R4, R9, 0x1, -R4 ;  /* 0x0000000109047824 */ /* 0x000fe200078e0a04 */
[----:B------:R-:W-:Y:S01]  /*39f0*/  SHF.R.U32.HI R6, RZ, 0x3, R3 ;  /* 0x00000003ff067819 */ /* 0x000fe20000011603 */
[----:B------:R-:W-:Y:S01]  /*3a00*/  IMAD.SHL.U32 R3, R17, 0x40, RZ ;  /* 0x0000004011037824 */ /* 0x000fe200078e00ff */
[----:B------:R-:W-:Y:S01]  /*3a10*/  LOP3.LUT P2, RZ, R28, 0x2, RZ, 0xc0, !PT ;  /* 0x000000021cff7812 */ /* 0x000fe2000784c0ff */
[----:B------:R-:W-:-:S04]  /*3a20*/  DEPBAR.LE SB0, 0x0 ;  /* 0x000080000000791a */ /* 0x000fc80000000000 */
[----:B------:R-:W-:Y:S01]  /*3a30*/  BAR.SYNC.DEFER_BLOCKING 0x0 ;  /* 0x0000000000007b1d */ /* 0x000fe20000010000 */
[----:B------:R-:W-:Y:S02]  /*3a40*/  LOP3.LUT R9, R8, R6, RZ, 0x3c, !PT ;  /* 0x0000000608097212 */ /* 0x000fe400078e3cff */
[----:B------:R-:W-:Y:S01]  /*3a50*/  IADD3 R8, -R5, 0x1, R7 ;  /* 0x0000000105087810 */ /* 0x000fe20007ffe107 */
[----:B------:R-:W-:Y:S01]  /*3a60*/  IMAD.SHL.U32 R5, R4, 0x8, RZ ;  /* 0x0000000804057824 */ /* 0x000fe200078e00ff */
[----:B------:R-:W-:Y:S01]  /*3a70*/  LOP3.LUT R3, R3, 0x1c0, RZ, 0xc0, !PT ;  /* 0x000001c003037812 */ /* 0x000fe200078ec0ff */
[----:B------:R-:W-:Y:S01]  /*3a80*/  IMAD.U32 R7, RZ, RZ, UR15 ;  /* 0x0000000fff077e24 */ /* 0x000fe2000f8e00ff */
[----:B------:R-:W-:Y:S02]  /*3a90*/  LEA R61, P0, R96, c[0x0][0x170], 0x1 ;  /* 0x00005c00603d7a11 */ /* 0x000fe400078008ff */
[----:B------:R-:W-:Y:S02]  /*3aa0*/  LOP3.LUT R6, R3, 0x8, R5, 0xf8, !PT ;  /* 0x0000000803067812 */ /* 0x000fe400078ef805 */
[----:B------:R-:W-:Y:S01]  /*3ab0*/  SHF.R.U32.HI R5, RZ, 0x3, R3 ;  /* 0x00000003ff057819 */ /* 0x000fe20000011603 */
[----:B------:R-:W-:Y:S01]  /*3ac0*/  IMAD R3, R4, 0x200, R9 ;  /* 0x0000020004037824 */ /* 0x000fe200078e0209 */
[----:B------:R-:W-:Y:S01]  /*3ad0*/  IADD3 R88, R8, c[0x0][0x2e8], R7 ;  /* 0x0000ba0008587a10 */ /* 0x000fe20007ffe007 */
[----:B------:R-:W-:Y:S01]  /*3ae0*/  IMAD R4, R29, 0x400, R27 ;  /* 0x000004001d047824 */ /* 0x000fe200078e021b */
[----:B------:R-:W-:-:S02]  /*3af0*/  LOP3.LUT R5, R6, R5, RZ, 0x3c, !PT ;  /* 0x0000000506057212 */ /* 0x000fc400078e3cff */
[----:B------:R-:W-:Y:S02]  /*3b00*/  LEA.HI.X R62, R96, c[0x0][0x174], R95, 0x1, P0 ;  /* 0x00005d00603e7a11 */ /* 0x000fe400000f0c5f */
[----:B------:R-:W-:Y:S01]  /*3b10*/  SEL R0, R0, 0xfffffff0, !P2 ;  /* 0xfffffff000007807 */ /* 0x000fe20005000000 */
[----:B------:R-:W-:Y:S01]  /*3b20*/  IMAD.IADD R4, R5, 0x1, R4 ;  /* 0x0000000105047824 */ /* 0x000fe200078e0204 */
[----:B------:R-:W-:Y:S01]  /*3b30*/  LOP3.LUT R203, R31, 0x6, RZ, 0xc0, !PT ;  /* 0x000000061fcb7812 */ /* 0x000fe200078ec0ff */
[----:B------:R-:W-:Y:S01]  /*3b40*/  IMAD.IADD R5, R27, 0x1, R5 ;  /* 0x000000011b057824 */ /* 0x000fe200078e0205 */
[----:B------:R2:W-:Y:S01]  /*3b50*/  @P1 STS.128 [R242+0xa000], RZ ;  /* 0x00a000fff2001388 */ /* 0x0005e20000000c00 */
[----:B------:R-:W-:Y:S01]  /*3b60*/  IMAD.SHL.U32 R230, R4, 0x2, RZ ;  /* 0x0000000204e67824 */ /* 0x000fe200078e00ff */
        /* <DEDUP_REMOVED lines=10> */
.L_x_842:
[----:B------:R-:W-:Y:S05]  /*3c10*/  BSYNC B0 ;  /* 0x0000000000007941 */ /* 0x000fea0003800000 */
.L_x_841:
        /* <DEDUP_REMOVED lines=19> */
.L_x_844:
[----:B------:R-:W-:Y:S05]  /*3d50*/  BSYNC B0 ;  /* 0x0000000000007941 */ /* 0x000fea0003800000 */
.L_x_843:
        /* <DEDUP_REMOVED lines=16> */
.L_x_846:
[----:B------:R-:W-:Y:S05]  /*3e60*/  BSYNC B0 ;  /* 0x0000000000007941 */ /* 0x000fea0003800000 */
.L_x_845:
        /* <DEDUP_REMOVED lines=9> */
[----:B-1----:R-:W-:Y:S01]  /*3f00*/  MOV R6, R61 ;  /* 0x0000003d00067202 */ /* 0x002fe20000000f00 */
        /* <DEDUP_REMOVED lines=8> */
.L_x_848:
[----:B------:R-:W-:Y:S05]  /*3f90*/  BSYNC B0 ;  /* 0x0000000000007941 */ /* 0x000fea0003800000 */
.L_x_847:
        /* <DEDUP_REMOVED lines=16> */
.L_x_850:
[----:B------:R-:W-:Y:S05]  /*40a0*/  BSYNC B0 ;  /* 0x0000000000007941 */ /* 0x000fea0003800000 */
.L_x_849:
        /* <DEDUP_REMOVED lines=18> */
.L_x_852:
[----:B------:R-:W-:Y:S05]  /*41d0*/  BSYNC B0 ;  /* 0x0000000000007941 */ /* 0x000fea0003800000 */
.L_x_851:
        /* <DEDUP_REMOVED lines=18> */
.L_x_854:
[----:B------:R-:W-:Y:S05]  /*4300*/  BSYNC B0 ;  /* 0x0000000000007941 */ /* 0x000fea0003800000 */
.L_x_853:
        /* <DEDUP_REMOVED lines=18> */
.L_x_856:
[----:B------:R-:W-:Y:S05]  /*4430*/  BSYNC B0 ;  /* 0x0000000000007941 */ /* 0x000fea0003800000 */
.L_x_855:
        /* <DEDUP_REMOVED lines=16> */
.L_x_858:
[----:B------:R-:W-:Y:S05]  /*4540*/  BSYNC B0 ;  /* 0x0000000000007941 */ /* 0x000fea0003800000 */
.L_x_857:
        /* <DEDUP_REMOVED lines=18> */
.L_x_860:
[----:B------:R-:W-:Y:S05]  /*4670*/  BSYNC B0 ;  /* 0x0000000000007941 */ /* 0x000fea0003800000 */
.L_x_859:
        /* <DEDUP_REMOVED lines=18> */
.L_x_862:
[----:B------:R-:W-:Y:S05]  /*47a0*/  BSYNC B0 ;  /* 0x0000000000007941 */ /* 0x000fea0003800000 */
.L_x_861:
        /* <DEDUP_REMOVED lines=18> */
.L_x_864:
[----:B------:R-:W-:Y:S05]  /*48d0*/  BSYNC B0 ;  /* 0x0000000000007941 */ /* 0x000fea0003800000 */
.L_x_863:
        /* <DEDUP_REMOVED lines=18> */
.L_x_866:
[----:B------:R-:W-:Y:S05]  /*4a00*/  BSYNC B0 ;  /* 0x0000000000007941 */ /* 0x000fea0003800000 */
.L_x_865:
        /* <DEDUP_REMOVED lines=18> */
.L_x_868:
[----:B------:R-:W-:Y:S05]  /*4b30*/  BSYNC B0 ;  /* 0x0000000000007941 */ /* 0x000fea0003800000 */
.L_x_867:
        /* <DEDUP_REMOVED lines=18> */
.L_x_870:
[----:B------:R-:W-:Y:S05]  /*4c60*/  BSYNC B0 ;  /* 0x0000000000007941 */ /* 0x000fea0003800000 */
.L_x_869:
        /* <DEDUP_REMOVED lines=18> */
.L_x_872:
[----:B------:R-:W-:Y:S05]  /*4d90*/  BSYNC B0 ;  /* 0x0000000000007941 */ /* 0x000fea0003800000 */
.L_x_871:
[----:B------:R-:W-:Y:S01]  /*4da0*/  SHF.L.U32 R134, R3, 0x1, RZ ;  /* 0x0000000103867819 */ /* 0x000fe200000006ff */
[----:B------:R-:W-:Y:S01]  /*4db0*/  LDSM.16.M88.4 R20, [R230] ;  /* 0x00000000e614783b */ /* 0x000fe20000000200 */
[----:B------:R-:W-:Y:S01]  /*4dc0*/  LEA R4, R231, R230, 0x1 ;  /* 0x000000e6e7047211 */ /* 0x000fe200078e08ff */
[----:B------:R-:W-:Y:S01]  /*4dd0*/  UISETP.GE.AND UP0, UPT, UR6, 0x2, UPT ;  /* 0x000000020600788c */ /* 0x000fe2000bf06270 */
[----:B------:R-:W-:Y:S01]  /*4de0*/  LEA R228, R0, R134, 0x1 ;  /* 0x0000008600e47211 */ /* 0x000fe200078e08ff */
[----:B------:R-:W5:Y:S01]  /*4df0*/  LDSM.16.M88.4 R8, [R134+0x2000] ;  /* 0x002000008608783b */ /* 0x000f620000000200 */
[----:B------:R-:W-:Y:S02]  /*4e00*/  LOP3.LUT P0, RZ, R28, 0x4, RZ, 0xc0, !PT ;  /* 0x000000041cff7812 */ /* 0x000fe4000780c0ff */
[C---:B------:R-:W-:Y:S01]  /*4e10*/  IADD3 R3, R134.reuse, 0x2000, RZ ;  /* 0x0000200086037810 */ /* 0x040fe20007ffe0ff */
[----:B------:R-:W-:Y:S01]  /*4e20*/  LDSM.16.M88.4 R16, [R4] ;  /* 0x000000000410783b */ /* 0x000fe20000000200 */
[----:B------:R-:W-:-:S02]  /*4e30*/  IADD3 R229, R134, 0x2040, RZ ;  /* 0x0000204086e57810 */ /* 0x000fc40007ffe0ff */
[----:B------:R-:W-:Y:S01]  /*4e40*/  LEA R232, R2, R230, 0x1 ;  /* 0x000000e602e87211 */ /* 0x000fe200078e08ff */
[----:B------:R-:W-:Y:S03]  /*4e50*/  LDSM.16.M88.4 R32, [R228+0x2000] ;  /* 0x00200000e420783b */ /* 0x000fe60000000200 */
[----:B------:R-:W-:Y:S01]  /*4e60*/  LEA R233, R231, R232, 0x1 ;  /* 0x000000e8e7e97211 */ /* 0x000fe200078e08ff */
[----:B------:R-:W1:Y:S02]  /*4e70*/  LDSM.16.M88.4 R40, [R134+0x2800] ;  /* 0x002800008628783b */ /* 0x000e640000000200 */
[----:B------:R-:W-:Y:S02]  /*4e80*/  @P0 IADD3 R229, R3, -0x40, RZ ;  /* 0xffffffc003e50810 */ /* 0x000fe40007ffe0ff */
[----:B------:R-:W-:Y:S01]  /*4e90*/  LDSM.16.M88.4 R12, [R232] ;  /* 0x00000000e80c783b */ /* 0x000fe20000000200 */
[----:B------:R-:W-:-:S02]  /*4ea0*/  PLOP3.LUT P0, PT, PT, PT, UP0, 0x80, 0x0 ;  /* 0x000000000000781c */ /* 0x000fc40003f0f008 */
[----:B------:R-:W-:Y:S01]  /*4eb0*/  LEA R227, R0, R229, 0x1 ;  /* 0x000000e500e37211 */ /* 0x000fe200078e08ff */
[----:B------:R-:W-:Y:S01]  /*4ec0*/  LDSM.16.M88.4 R44, [R229] ;  /* 0x00000000e52c783b */ /* 0x000fe20000000200 */
[C---:B------:R-:W-:Y:S02]  /*4ed0*/  IADD3 R241, R229.reuse, 0x4000, RZ ;  /* 0x00004000e5f17810 */ /* 0x040fe40007ffe0ff */
[C---:B------:R-:W-:Y:S01]  /*4ee0*/  IADD3 R240, R229.reuse, 0x4800, RZ ;  /* 0x00004800e5f07810 */ /* 0x040fe20007ffe0ff */
[----:B------:R-:W2:Y:S01]  /*4ef0*/  LDSM.16.M88.4 R56, [R228+0x2800] ;  /* 0x00280000e438783b */ /* 0x000ea20000000200 */
[C---:B------:R-:W-:Y:S02]  /*4f00*/  IADD3 R239, R229.reuse, 0x5000, RZ ;  /* 0x00005000e5ef7810 */ /* 0x040fe40007ffe0ff */
[C---:B------:R-:W-:Y:S01]  /*4f10*/  IADD3 R238, R229.reuse, 0x5800, RZ ;  /* 0x00005800e5ee7810 */ /* 0x040fe20007ffe0ff */
[----:B------:R-:W-:Y:S01]  /*4f20*/  LDSM.16.M88.4 R68, [R227] ;  /* 0x00000000e344783b */ /* 0x000fe20000000200 */
[----:B------:R-:W-:-:S02]  /*4f30*/  IADD3 R237, R229, 0x6000, RZ ;  /* 0x00006000e5ed7810 */ /* 0x000fc40007ffe0ff */
[C---:B------:R-:W-:Y:S01]  /*4f40*/  IADD3 R236, R229.reuse, 0x6800, RZ ;  /* 0x00006800e5ec7810 */ /* 0x040fe20007ffe0ff */
[----:B------:R-:W-:Y:S01]  /*4f50*/  LDSM.16.M88.4 R64, [R229+0x800] ;  /* 0x00080000e540783b */ /* 0x000fe20000000200 */
[C---:B------:R-:W-:Y:S02]  /*4f60*/  IADD3 R235, R229.reuse, 0x7000, RZ ;  /* 0x00007000e5eb7810 */ /* 0x040fe40007ffe0ff */
[----:B------:R-:W-:Y:S01]  /*4f70*/  IADD3 R234, R229, 0x7800, RZ ;  /* 0x00007800e5ea7810 */ /* 0x000fe20007ffe0ff */
[----:B------:R-:W-:Y:S01]  /*4f80*/  LDSM.16.M88.4 R52, [R228+0x3000] ;  /* 0x00300000e434783b */ /* 0x000fe20000000200 */
[C---:B-----5:R-:W-:Y:S03]  /*4f90*/  HMMA.16816.F32 R24, R20.reuse, R8, RZ ;  /* 0x000000081418723c */ /* 0x060fe600000018ff */
[----:B------:R-:W-:Y:S04]  /*4fa0*/  LDSM.16.M88.4 R76, [R227+0x800] ;  /* 0x00080000e34c783b */ /* 0x000fe80000000200 */
[----:B------:R-:W-:Y:S01]  /*4fb0*/  LDSM.16.M88.4 R72, [R134+0x3800] ;  /* 0x003800008648783b */ /* 0x000fe20000000200 */
[C---:B------:R-:W-:Y:S03]  /*4fc0*/  HMMA.16816.F32 R28, R20.reuse, R10, RZ ;  /* 0x0000000a141c723c */ /* 0x040fe600000018ff */
[----:B------:R-:W5:Y:S04]  /*4fd0*/  LDSM.16.M88.4 R8, [R233] ;  /* 0x00000000e908783b */ /* 0x000f680000000200 */
[----:B------:R-:W-:Y:S01]  /*4fe0*/  LDSM.16.M88.4 R80, [R229+0x1000] ;  /* 0x00100000e550783b */ /* 0x000fe20000000200 */
[----:B-1----:R-:W-:Y:S03]  /*4ff0*/  HMMA.16816.F32 R36, R20, R40, RZ ;  /* 0x000000281424723c */ /* 0x002fe600000018ff */
[----:B------:R-:W-:Y:S04]  /*5000*/  LDSM.16.M88.4 R84, [R229+0x2000] ;  /* 0x00200000e554783b */ /* 0x000fe80000000200 */
[----:B------:R-:W0:Y:S01]  /*5010*/  LDGDEPBAR ;  /* 0x00000000000079af */ /* 0x000e220000000000 */
[C---:B------:R-:W-:Y:S03]  /*5020*/  HMMA.16816.F32 R24, R16.reuse, R32, R24 ;  /* 0x000000201018723c */ /* 0x040fe60000001818 */
[----:B------:R1:W-:Y:S05]  /*5030*/  STL [R1], R4 ;  /* 0x0000000401007387 */ /* 0x0003ea0000100800 */
[C---:B------:R-:W-:Y:S01]  /*5040*/  HMMA.16816.F32 R28, R16.reuse, R34, R28 ;  /* 0x00000022101c723c */ /* 0x040fe2000000181c */
[----:B------:R-:W3:Y:S07]  /*5050*/  LDSM.16.M88.4 R32, [R134+0x3000] ;  /* 0x003000008620783b */ /* 0x000eee0000000200 */
[----:B--2---:R-:W-:Y:S08]  /*5060*/  HMMA.16816.F32 R48, R16, R56, R36 ;  /* 0x000000381030723c */ /* 0x004ff00000001824 */
[----:B------:R-:W-:Y:S01]  /*5070*/  HMMA.16816.F32 R24, R12, R44, R24 ;  /* 0x0000002c0c18723c */ /* 0x000fe20000001818 */
[----:B-1----:R-:W-:-:S07]  /*5080*/  IMNMX R4, R88, UR15, PT ;  /* 0x0000000f58047c17 */ /* 0x002fce000b800200 */
[----:B------:R-:W-:Y:S08]  /*5090*/  HMMA.16816.F32 R44, R12, R46, R28 ;  /* 0x0000002e0c2c723c */ /* 0x000ff0000000181c */
[----:B------:R-:W-:Y:S08]  /*50a0*/  HMMA.16816.F32 R28, R20, R42, RZ ;  /* 0x0000002a141c723c */ /* 0x000ff000000018ff */
[----:B-----5:R-:W-:Y:S08]  /*50b0*/  HMMA.16816.F32 R40, R8, R68, R24 ;  /* 0x000000440828723c */ /* 0x020ff00000001818 */
[C---:B---3--:R-:W-:Y:S08]  /*50c0*/  HMMA.16816.F32 R36, R20.reuse, R32, RZ ;  /* 0x000000201424723c */ /* 0x048ff000000018ff */
[----:B------:R-:W-:Y:S08]  /*50d0*/  HMMA.16816.F32 R32, R20, R34, RZ ;  /* 0x000000221420723c */ /* 0x000ff000000018ff */
[----:B------:R-:W-:Y:S01]  /*50e0*/  HMMA.16816.F32 R28, R16, R58, R28 ;  /* 0x0000003a101c723c */ /* 0x000fe2000000181c */
[----:B------:R-:W-:Y:S01]  /*50f0*/  LDSM.16.M88.4 R56, [R134+0x4000] ;  /* 0x004000008638783b */ /* 0x000fe20000000200 */
[----:B------:R-:W-:-:S02]  /*5100*/  FMUL.FTZ R0, R41, c[0x0][0x2ec] ;  /* 0x0000bb0029007a20 */ /* 0x000fc40000410000 */
[----:B------:R-:W-:Y:S02]  /*5110*/  FMUL.FTZ R40, R40, c[0x0][0x2ec] ;  /* 0x0000bb0028287a20 */ /* 0x000fe40000410000 */
[----:B------:R1:W2:Y:S02]  /*5120*/  MUFU.TANH R201, R0 ;  /* 0x0000000000c97308 */ /* 0x0002a40000002400 */
[----:B------:R-:W-:Y:S06]  /*5130*/  HMMA.16816.F32 R24, R12, R64, R48 ;  /* 0x000000400c18723c */ /* 0x000fec0000001830 */
[----:B------:R-:W3:Y:S02]  /*5140*/  MUFU.TANH R202, R40 ;  /* 0x0000002800ca7308 */ /* 0x000ee40000002400 */
[----:B------:R-:W-:Y:S01]  /*5150*/  HMMA.16816.F32 R48, R8, R70, R44 ;  /* 0x000000460830723c */ /* 0x000fe2000000182c */
[----:B-1----:R-:W-:-:S07]  /*5160*/  FMUL.FTZ R0, R42, c[0x0][0x2ec] ;  /* 0x0000bb002a007a20 */ /* 0x002fce0000410000 */
[C---:B------:R-:W-:Y:S01]  /*5170*/  HMMA.16816.F32 R44, R16.reuse, R52, R36 ;  /* 0x00000034102c723c */ /* 0x040fe20000001824 */
[----:B------:R1:W4:Y:S07]  /*5180*/  MUFU.TANH R200, R0 ;  /* 0x0000000000c87308 */ /* 0x00032e0000002400 */
[----:B------:R-:W-:Y:S01]  /*5190*/  HMMA.16816.F32 R68, R16, R54, R32 ;  /* 0x000000361044723c */ /* 0x000fe20000001820 */
[----:B------:R-:W5:Y:S07]  /*51a0*/  LDSM.16.M88.4 R52, [R228+0x3800] ;  /* 0x00380000e434783b */ /* 0x000f6e0000000200 */
[----:B------:R-:W-:Y:S01]  /*51b0*/  HMMA.16816.F32 R36, R12, R66, R28 ;  /* 0x000000420c24723c */ /* 0x000fe2000000181c */
[----:B------:R-:W-:Y:S01]  /*51c0*/  FMUL.FTZ R50, R50, c[0x0][0x2ec] ;  /* 0x0000bb0032327a20 */ /* 0x000fe20000410000 */
[----:B------:R-:W2:Y:S01]  /*51d0*/  LDSM.16.M88.4 R64, [R227+0x1000] ;  /* 0x00100000e340783b */ /* 0x000ea20000000200 */
[----:B-1----:R-:W-:-:S02]  /*51e0*/  FMUL.FTZ R0, R43, c[0x0][0x2ec] ;  /* 0x0000bb002b007a20 */ /* 0x002fc40000410000 */
[----:B------:R-:W-:Y:S01]  /*51f0*/  FMUL.FTZ R51, R51, c[0x0][0x2ec] ;  /* 0x0000bb0033337a20 */ /* 0x000fe20000410000 */
[----:B------:R-:W1:Y:S02]  /*5200*/  MUFU.TANH R192, R50 ;  /* 0x0000003200c07308 */ /* 0x000e640000002400 */
[----:B------:R-:W-:Y:S06]  /*5210*/  HMMA.16816.F32 R24, R8, R76, R24 ;  /* 0x0000004c0818723c */ /* 0x000fec0000001818 */
[----:B------:R1:W1:Y:S02]  /*5220*/  MUFU.TANH R199, R0 ;  /* 0x0000000000c77308 */ /* 0x0002640000002400 */
[C---:B------:R-:W-:Y:S06]  /*5230*/  HMMA.16816.F32 R32, R20.reuse, R72, RZ ;  /* 0x000000481420723c */ /* 0x040fec00000018ff */
[----:B------:R-:W2:Y:S02]  /*5240*/  MUFU.TANH R191, R51 ;  /* 0x0000003300bf7308 */ /* 0x000ea40000002400 */
[----:B------:R-:W-:Y:S01]  /*5250*/  HMMA.16816.F32 R28, R20, R74, RZ ;  /* 0x0000004a141c723c */ /* 0x000fe200000018ff */
[----:B-1----:R-:W-:-:S07]  /*5260*/  FMUL.FTZ R0, R48, c[0x0][0x2ec] ;  /* 0x0000bb0030007a20 */ /* 0x002fce0000410000 */
[----:B------:R-:W-:Y:S01]  /*5270*/  FMUL.FTZ R24, R24, c[0x0][0x2ec] ;  /* 0x0000bb0018187a20 */ /* 0x000fe20000410000 */
[----:B------:R-:W-:Y:S01]  /*5280*/  HMMA.16816.F32 R40, R12, R80, R44 ;  /* 0x000000500c28723c */ /* 0x000fe2000000182c */
[----:B------:R1:W1:Y:S01]  /*5290*/  MUFU.TANH R194, R0 ;  /* 0x0000000000c27308 */ /* 0x0002620000002400 */
[----:B------:R-:W-:-:S06]  /*52a0*/  FMUL.FTZ R26, R26, c[0x0][0x2ec] ;  /* 0x0000bb001a1a7a20 */ /* 0x000fcc0000410000 */
[C---:B-----5:R-:W-:Y:S01]  /*52b0*/  HMMA.16816.F32 R44, R16.reuse, R52, R32 ;  /* 0x00000034102c723c */ /* 0x060fe20000001820 */
[----:B------:R-:W2:Y:S07]  /*52c0*/  MUFU.TANH R190, R24 ;  /* 0x0000001800be7308 */ /* 0x000eae0000002400 */
[----:B------:R-:W-:Y:S01]  /*52d0*/  HMMA.16816.F32 R72, R16, R54, R28 ;  /* 0x000000361048723c */ /* 0x000fe2000000181c */
[----:B-1----:R-:W-:Y:S01]  /*52e0*/  FMUL.FTZ R0, R49, c[0x0][0x2ec] ;  /* 0x0000bb0031007a20 */ /* 0x002fe20000410000 */
[----:B------:R-:W1:Y:S06]  /*52f0*/  MUFU.TANH R188, R26 ;  /* 0x0000001a00bc7308 */ /* 0x000e6c0000002400 */
[----:B------:R-:W-:Y:S01]  /*5300*/  HMMA.16816.F32 R48, R8, R78, R36 ;  /* 0x0000004e0830723c */ /* 0x000fe20000001824 */
[----:B------:R-:W-:Y:S01]  /*5310*/  LDSM.16.M88.4 R36, [R228+0x4000] ;  /* 0x00400000e424783b */ /* 0x000fe20000000200 */
[----:B------:R5:W1:Y:S03]  /*5320*/  MUFU.TANH R193, R0 ;  /* 0x0000000000c17308 */ /* 0x000a660000002400 */
[----:B------:R-:W1:Y:S03]  /*5330*/  LDSM.16.M88.4 R76, [R229+0x1800] ;  /* 0x00180000e54c783b */ /* 0x000e660000000200 */
[----:B------:R-:W-:Y:S01]  /*5340*/  HMMA.16816.F32 R32, R12, R82, R68 ;  /* 0x000000520c20723c */ /* 0x000fe20000001844 */
[----:B------:R-:W-:Y:S04]  /*5350*/  LDSM.16.M88.4 R68, [R227+0x1800] ;  /* 0x00180000e344783b */ /* 0x000fe80000000200 */
[----:B------:R-:W-:Y:S03]  /*5360*/  LDSM.16.M88.4 R80, [R229+0x2800] ;  /* 0x00280000e550783b */ /* 0x000fe60000000200 */
[----:B------:R-:W-:Y:S01]  /*5370*/  HMMA.16816.F32 R28, R20, R56, RZ ;  /* 0x00000038141c723c */ /* 0x000fe200000018ff */
[----:B-----5:R-:W-:-:S04]  /*5380*/  FMUL.FTZ R0, R25, c[0x0][0x2ec] ;  /* 0x0000bb0019007a20 */ /* 0x020fc80000410000 */
[----:B------:R5:W1:Y:S03]  /*5390*/  MUFU.TANH R189, R0 ;  /* 0x0000000000bd7308 */ /* 0x000a660000002400 */
[----:B------:R-:W-:Y:S01]  /*53a0*/  FMUL.FTZ R49, R49, c[0x0][0x2ec] ;  /* 0x0000bb0031317a20 */ /* 0x000fe20000410000 */
[C---:B--2---:R-:W-:Y:S01]  /*53b0*/  HMMA.16816.F32 R40, R8.reuse, R64, R40 ;  /* 0x000000400828723c */ /* 0x044fe20000001828 */
[----:B------:R-:W-:Y:S02]  /*53c0*/  FMUL.FTZ R50, R50, c[0x0][0x2ec] ;  /* 0x0000bb0032327a20 */ /* 0x000fe40000410000 */
[----:B------:R-:W-:Y:S01]  /*53d0*/  FMUL.FTZ R51, R51, c[0x0][0x2ec] ;  /* 0x0000bb0033337a20 */ /* 0x000fe20000410000 */
[----:B------:R-:W2:Y:S04]  /*53e0*/  MUFU.TANH R178, R49 ;  /* 0x0000003100b27308 */ /* 0x000ea80000002400 */
[----:B------:R-:W-:Y:S01]  /*53f0*/  HMMA.16816.F32 R52, R8, R66, R32 ;  /* 0x000000420834723c */ /* 0x000fe20000001820 */
[----:B-----5:R-:W-:-:S03]  /*5400*/  FMUL.FTZ R0, R27, c[0x0][0x2ec] ;  /* 0x0000bb001b007a20 */ /* 0x020fc60000410000 */
[----:B------:R-:W2:Y:S04]  /*5410*/  MUFU.TANH R177, R50 ;  /* 0x0000003200b17308 */ /* 0x000ea80000002400 */
[----:B------:R-:W-:Y:S01]  /*5420*/  HMMA.16816.F32 R24, R20, R58, RZ ;  /* 0x0000003a1418723c */ /* 0x000fe200000018ff */
[----:B------:R-:W5:Y:S03]  /*5430*/  LDSM.16.M88.4 R56, [R134+0x4800] ;  /* 0x004800008638783b */ /* 0x000f660000000200 */
[----:B------:R2:W2:Y:S04]  /*5440*/  MUFU.TANH R187, R0 ;  /* 0x0000000000bb7308 */ /* 0x0004a80000002400 */
[----:B-1----:R-:W-:Y:S01]  /*5450*/  HMMA.16816.F32 R44, R12, R76, R44 ;  /* 0x0000004c0c2c723c */ /* 0x002fe2000000182c */
[----:B------:R-:W-:-:S03]  /*5460*/  FMUL.FTZ R40, R40, c[0x0][0x2ec] ;  /* 0x0000bb0028287a20 */ /* 0x000fc60000410000 */
[----:B------:R1:W1:Y:S04]  /*5470*/  MUFU.TANH R176, R51 ;  /* 0x0000003300b07308 */ /* 0x0002680000002400 */
[----:B------:R-:W-:Y:S02]  /*5480*/  FMUL.FTZ R54, R54, c[0x0][0x2ec] ;  /* 0x0000bb0036367a20 */ /* 0x000fe40000410000 */
[----:B------:R-:W-:Y:S02]  /*5490*/  FMUL.FTZ R55, R55, c[0x0][0x2ec] ;  /* 0x0000bb0037377a20 */ /* 0x000fe40000410000 */
[----:B--2---:R-:W-:Y:S01]  /*54a0*/  FMUL.FTZ R0, R48, c[0x0][0x2ec] ;  /* 0x0000bb0030007a20 */ /* 0x004fe20000410000 */
[----:B------:R-:W2:Y:S03]  /*54b0*/  MUFU.TANH R174, R40 ;  /* 0x0000002800ae7308 */ /* 0x000ea60000002400 */
[C---:B------:R-:W-:Y:S05]  /*54c0*/  HMMA.16816.F32 R64, R16.reuse, R38, R24 ;  /* 0x000000261040723c */ /* 0x040fea0000001818 */
[----:B------:R2:W2:Y:S03]  /*54d0*/  MUFU.TANH R180, R0 ;  /* 0x0000000000b47308 */ /* 0x0004a60000002400 */
[----:B-1----:R-:W-:Y:S01]  /*54e0*/  HMMA.16816.F32 R48, R16, R36, R28 ;  /* 0x000000241030723c */ /* 0x002fe2000000181c */
[----:B------:R-:W1:Y:S04]  /*54f0*/  LDSM.16.M88.4 R36, [R228+0x4800] ;  /* 0x00480000e424783b */ /* 0x000e680000000200 */
[----:B------:R-:W1:Y:S03]  /*5500*/  MUFU.TANH R165, R54 ;  /* 0x0000003600a57308 */ /* 0x000e660000002400 */
[----:B------:R-:W-:Y:S01]  /*5510*/  HMMA.16816.F32 R24, R12, R78, R72 ;  /* 0x0000004e0c18723c */ /* 0x000fe20000001848 */
[----:B------:R-:W-:Y:S01]  /*5520*/  LDSM.16.M88.4 R72, [R227+0x2000] ;  /* 0x00200000e348783b */ /* 0x000fe20000000200 */
[----:B--2---:R-:W-:-:S06]  /*5530*/  FMUL.FTZ R0, R41, c[0x0][0x2ec] ;  /* 0x0000bb0029007a20 */ /* 0x004fcc0000410000 */
[C---:B-----5:R-:W-:Y:S01]  /*5540*/  HMMA.16816.F32 R32, R20.reuse, R56, RZ ;  /* 0x000000381420723c */ /* 0x060fe200000018ff */
[----:B------:R-:W2:Y:S07]  /*5550*/  MUFU.TANH R163, R55 ;  /* 0x0000003700a37308 */ /* 0x000eae0000002400 */
[----:B------:R-:W-:Y:S01]  /*5560*/  HMMA.16816.F32 R28, R20, R58, RZ ;  /* 0x0000003a141c723c */ /* 0x000fe200000018ff */
[----:B------:R-:W5:Y:S01]  /*5570*/  LDSM.16.M88.4 R56, [R134+0x5000] ;  /* 0x005000008638783b */ /* 0x000f620000000200 */
[----:B------:R1:W1:Y:S02]  /*5580*/  MUFU.TANH R173, R0 ;  /* 0x0000000000ad7308 */ /* 0x0002640000002400 */
[----:B-1----:R-:W-:-:S06]  /*5590*/  FMUL.FTZ R0, R42, c[0x0][0x2ec] ;  /* 0x0000bb002a007a20 */ /* 0x002fcc0000410000 */
[----:B------:R1:W1:Y:S11]  /*55a0*/  MUFU.TANH R172, R0 ;  /* 0x0000000000ac7308 */ /* 0x0002760000002400 */
[----:B------:R-:W-:Y:S03]  /*55b0*/  @!UPT UIADD3 URZ, URZ, URZ, URZ ;  /* 0x0000003f3f3ff290 */ /* 0x000fe6000fffe03f */
[----:B------:R-:W-:Y:S01]  /*55c0*/  HMMA.16816.F32 R76, R16, R38, R28 ;  /* 0x00000026104c723c */ /* 0x000fe2000000181c */
[----:B-1----:R-:W-:-:S07]  /*55d0*/  FMUL.FTZ R0, R43, c[0x0][0x2ec] ;  /* 0x0000bb002b007a20 */ /* 0x002fce0000410000 */
[----:B------:R-:W-:Y:S01]  /*55e0*/  HMMA.16816.F32 R40, R8, R68, R44 ;  /* 0x000000440828723c */ /* 0x000fe2000000182c */
[----:B------:R1:W1:Y:S07]  /*55f0*/  MUFU.TANH R171, R0 ;  /* 0x0000000000ab7308 */ /* 0x00026e0000002400 */
[----:B------:R-:W-:Y:S08]  /*5600*/  HMMA.16816.F32 R44, R12, R84, R48 ;  /* 0x000000540c2c723c */ /* 0x000ff00000001830 */
[----:B------:R-:W-:Y:S01]  /*5610*/  HMMA.16816.F32 R48, R16, R36, R32 ;  /* 0x000000241030723c */ /* 0x000fe20000001820 */
[----:B------:R-:W2:Y:S01]  /*5620*/  LDSM.16.M88.4 R36, [R228+0x5000] ;  /* 0x00500000e424783b */ /* 0x000ea20000000200 */
[----:B-1----:R-:W-:-:S04]  /*5630*/  FMUL.FTZ R0, R52, c[0x0][0x2ec] ;  /* 0x0000bb0034007a20 */ /* 0x002fc80000410000 */
[----:B------:R1:W1:Y:S02]  /*5640*/  MUFU.TANH R167, R0 ;  /* 0x0000000000a77308 */ /* 0x0002640000002400 */
[----:B-----5:R-:W-:Y:S01]  /*5650*/  HMMA.16816.F32 R32, R20, R56, RZ ;  /* 0x000000381420723c */ /* 0x020fe200000018ff */
[----:B------:R-:W-:Y:S02]  /*5660*/  FMUL.FTZ R40, R40, c[0x0][0x2ec] ;  /* 0x0000bb0028287a20 */ /* 0x000fe40000410000 */
[----:B------:R-:W-:-:S03]  /*5670*/  FMUL.FTZ R42, R42, c[0x0][0x2ec] ;  /* 0x0000bb002a2a7a20 */ /* 0x000fc60000410000 */
[----:B------:R-:W2:Y:S02]  /*5680*/  MUFU.TANH R162, R40 ;  /* 0x0000002800a27308 */ /* 0x000ea40000002400 */
[----:B------:R-:W-:Y:S01]  /*5690*/  HMMA.16816.F32 R28, R20, R58, RZ ;  /* 0x0000003a141c723c */ /* 0x000fe200000018ff */
[----:B------:R-:W5:Y:S01]  /*56a0*/  LDSM.16.M88.4 R56, [R134+0x5800] ;  /* 0x005800008638783b */ /* 0x000f620000000200 */
[----:B-1----:R-:W-:-:S04]  /*56b0*/  FMUL.FTZ R0, R53, c[0x0][0x2ec] ;  /* 0x0000bb0035007a20 */ /* 0x002fc80000410000 */
[----:B------:R-:W1:Y:S02]  /*56c0*/  MUFU.TANH R90, R42 ;  /* 0x0000002a005a7308 */ /* 0x000e640000002400 */
[----:B------:R-:W-:Y:S01]  /*56d0*/  HMMA.16816.F32 R52, R8, R70, R24 ;  /* 0x000000460834723c */ /* 0x000fe20000001818 */
[----:B------:R-:W-:Y:S05]  /*56e0*/  LDSM.16.M88.4 R68, [R227+0x2800] ;  /* 0x00280000e344783b */ /* 0x000fea0000000200 */
[----:B------:R1:W1:Y:S02]  /*56f0*/  MUFU.TANH R166, R0 ;  /* 0x0000000000a67308 */ /* 0x0002640000002400 */
[----:B------:R-:W-:Y:S01]  /*5700*/  HMMA.16816.F32 R24, R12, R86, R64 ;  /* 0x000000560c18723c */ /* 0x000fe20000001840 */
[----:B------:R-:W-:Y:S07]  /*5710*/  LDSM.16.M88.4 R84, [R229+0x3000] ;  /* 0x00300000e554783b */ /* 0x000fee0000000200 */
[----:B--2---:R-:W-:Y:S01]  /*5720*/  HMMA.16816.F32 R64, R16, R38, R28 ;  /* 0x000000261040723c */ /* 0x004fe2000000181c */
[----:B-1----:R-:W-:-:S07]  /*5730*/  FMUL.FTZ R0, R41, c[0x0][0x2ec] ;  /* 0x0000bb0029007a20 */ /* 0x002fce0000410000 */
[----:B------:R-:W-:Y:S01]  /*5740*/  FMUL.FTZ R53, R53, c[0x0][0x2ec] ;  /* 0x0000bb0035357a20 */ /* 0x000fe20000410000 */
[----:B------:R1:W2:Y:S01]  /*5750*/  MUFU.TANH R161, R0 ;  /* 0x0000000000a17308 */ /* 0x0002a20000002400 */
[----:B------:R-:W-:Y:S02]  /*5760*/  FMUL.FTZ R54, R54, c[0x0][0x2ec] ;  /* 0x0000bb0036367a20 */ /* 0x000fe40000410000 */
[----:B------:R-:W-:Y:S01]  /*5770*/  FMUL.FTZ R55, R55, c[0x0][0x2ec] ;  /* 0x0000bb0037377a20 */ /* 0x000fe20000410000 */
[----:B-----5:R-:W-:Y:S04]  /*5780*/  HMMA.16816.F32 R28, R20, R58, RZ ;  /* 0x0000003a141c723c */ /* 0x020fe800000018ff */
[----:B------:R-:W2:Y:S01]  /*5790*/  MUFU.TANH R156, R53 ;  /* 0x00000035009c7308 */ /* 0x000ea20000002400 */
[----:B-1----:R-:W-:-:S07]  /*57a0*/  FMUL.FTZ R0, R43, c[0x0][0x2ec] ;  /* 0x0000bb002b007a20 */ /* 0x002fce0000410000 */
[----:B------:R-:W1:Y:S01]  /*57b0*/  MUFU.TANH R91, R54 ;  /* 0x00000036005b7308 */ /* 0x000e620000002400 */
[----:B------:R-:W-:Y:S07]  /*57c0*/  HMMA.16816.F32 R40, R8, R72, R44 ;  /* 0x000000480828723c */ /* 0x000fee000000182c */
[----:B------:R5:W1:Y:S01]  /*57d0*/  MUFU.TANH R159, R0 ;  /* 0x00000000009f7308 */ /* 0x000a620000002400 */
[----:B------:R-:W-:Y:S07]  /*57e0*/  HMMA.16816.F32 R44, R12, R80, R48 ;  /* 0x000000500c2c723c */ /* 0x000fee0000001830 */
[----:B------:R1:W1:Y:S01]  /*57f0*/  MUFU.TANH R155, R55 ;  /* 0x00000037009b7308 */ /* 0x0002620000002400 */
[----:B------:R-:W-:Y:S01]  /*5800*/  HMMA.16816.F32 R48, R16, R36, R32 ;  /* 0x000000241030723c */ /* 0x000fe20000001820 */
[----:B------:R-:W2:Y:S01]  /*5810*/  LDSM.16.M88.4 R36, [R228+0x5800] ;  /* 0x00580000e424783b */ /* 0x000ea20000000200 */
[----:B-----5:R-:W-:-:S06]  /*5820*/  FMUL.FTZ R0, R52, c[0x0][0x2ec] ;  /* 0x0000bb0034007a20 */ /* 0x020fcc0000410000 */
[----:B------:R-:W-:Y:S01]  /*5830*/  HMMA.16816.F32 R32, R20, R56, RZ ;  /* 0x000000381420723c */ /* 0x000fe200000018ff */
[----:B------:R-:W5:Y:S01]  /*5840*/  LDSM.16.M88.4 R56, [R134+0x6000] ;  /* 0x006000008638783b */ /* 0x000f620000000200 */
[----:B------:R-:W-:Y:S01]  /*5850*/  FMUL.FTZ R40, R40, c[0x0][0x2ec] ;  /* 0x0000bb0028287a20 */ /* 0x000fe20000410000 */
[----:B------:R3:W2:Y:S05]  /*5860*/  MUFU.TANH R89, R0 ;  /* 0x0000000000597308 */ /* 0x0006aa0000002400 */
[----:B-1----:R-:W-:Y:S01]  /*5870*/  HMMA.16816.F32 R52, R8, R74, R24 ;  /* 0x0000004a0834723c */ /* 0x002fe20000001818 */
[----:B------:R-:W-:Y:S02]  /*5880*/  LDSM.16.M88.4 R72, [R227+0x3000] ;  /* 0x00300000e348783b */ /* 0x000fe40000000200 */
[----:B------:R-:W1:Y:S05]  /*5890*/  MUFU.TANH R100, R40 ;  /* 0x0000002800647308 */ /* 0x000e6a0000002400 */
[----:B------:R-:W-:Y:S01]  /*58a0*/  HMMA.16816.F32 R24, R12, R82, R76 ;  /* 0x000000520c18723c */ /* 0x000fe2000000184c */
[----:B------:R-:W-:Y:S01]  /*58b0*/  LDSM.16.M88.4 R80, [R229+0x3800] ;  /* 0x00380000e550783b */ /* 0x000fe20000000200 */
[----:B---3--:R-:W-:-:S04]  /*58c0*/  FMUL.FTZ R0, R41, c[0x0][0x2ec] ;  /* 0x0000bb0029007a20 */ /* 0x008fc80000410000 */
[----:B------:R3:W1:Y:S10]  /*58d0*/  MUFU.TANH R102, R0 ;  /* 0x0000000000667308 */ /* 0x0006740000002400 */
[----:B------:R-:W-:Y:S01]  /*58e0*/  FMUL.FTZ R54, R54, c[0x0][0x2ec] ;  /* 0x0000bb0036367a20 */ /* 0x000fe20000410000 */
[----:B--2---:R-:W-:Y:S01]  /*58f0*/  HMMA.16816.F32 R76, R16, R38, R28 ;  /* 0x00000026104c723c */ /* 0x004fe2000000181c */
[----:B------:R-:W-:-:S02]  /*5900*/  FMUL.FTZ R55, R55, c[0x0][0x2ec] ;  /* 0x0000bb0037377a20 */ /* 0x000fc40000410000 */
[----:B------:R-:W2:Y:S01]  /*5910*/  MUFU.TANH R98, R54 ;  /* 0x0000003600627308 */ /* 0x000ea20000002400 */
[----:B---3--:R-:W-:-:S04]  /*5920*/  FMUL.FTZ R0, R42, c[0x0][0x2ec] ;  /* 0x0000bb002a007a20 */ /* 0x008fc80000410000 */
[----:B-----5:R-:W-:Y:S03]  /*5930*/  HMMA.16816.F32 R28, R20, R58, RZ ;  /* 0x0000003a141c723c */ /* 0x020fe600000018ff */
[----:B------:R3:W1:Y:S08]  /*5940*/  MUFU.TANH R92, R0 ;  /* 0x00000000005c7308 */ /* 0x0006700000002400 */
[----:B------:R-:W1:Y:S01]  /*5950*/  MUFU.TANH R99, R55 ;  /* 0x0000003700637308 */ /* 0x000e620000002400 */
[----:B---3--:R-:W-:-:S02]  /*5960*/  FMUL.FTZ R0, R43, c[0x0][0x2ec] ;  /* 0x0000bb002b007a20 */ /* 0x008fc40000410000 */
[----:B------:R-:W-:Y:S05]  /*5970*/  HMMA.16816.F32 R40, R8, R68, R44 ;  /* 0x000000440828723c */ /* 0x000fea000000182c */
[----:B------:R3:W1:Y:S03]  /*5980*/  MUFU.TANH R93, R0 ;  /* 0x00000000005d7308 */ /* 0x0006660000002400 */
[----:B------:R-:W-:Y:S08]  /*5990*/  HMMA.16816.F32 R44, R12, R84, R48 ;  /* 0x000000540c2c723c */ /* 0x000ff00000001830 */
[----:B------:R-:W-:Y:S01]  /*59a0*/  HMMA.16816.F32 R48, R16, R36, R32 ;  /* 0x000000241030723c */ /* 0x000fe20000001820 */
[----:B------:R-:W5:Y:S01]  /*59b0*/  LDSM.16.M88.4 R36, [R228+0x6000] ;  /* 0x00600000e424783b */ /* 0x000f620000000200 */
[----:B---3--:R-:W-:-:S04]  /*59c0*/  FMUL.FTZ R0, R52, c[0x0][0x2ec] ;  /* 0x0000bb0034007a20 */ /* 0x008fc80000410000 */
[----:B------:R3:W1:Y:S02]  /*59d0*/  MUFU.TANH R101, R0 ;  /* 0x0000000000657308 */ /* 0x0006640000002400 */
[----:B------:R-:W-:Y:S01]  /*59e0*/  HMMA.16816.F32 R32, R20, R56, RZ ;  /* 0x000000381420723c */ /* 0x000fe200000018ff */
[----:B------:R-:W1:Y:S01]  /*59f0*/  LDSM.16.M88.4 R56, [R134+0x6800] ;  /* 0x006800008638783b */ /* 0x000e620000000200 */
[----:B------:R-:W-:Y:S02]  /*5a00*/  FMUL.FTZ R40, R40, c[0x0][0x2ec] ;  /* 0x0000bb0028287a20 */ /* 0x000fe40000410000 */
[----:B------:R-:W-:Y:S02]  /*5a10*/  FMUL.FTZ R42, R42, c[0x0][0x2ec] ;  /* 0x0000bb002a2a7a20 */ /* 0x000fe40000410000 */
[----:B------:R-:W1:Y:S01]  /*5a20*/  MUFU.TANH R108, R40 ;  /* 0x00000028006c7308 */ /* 0x000e620000002400 */
[----:B---3--:R-:W-:-:S07]  /*5a30*/  FMUL.FTZ R0, R53, c[0x0][0x2ec] ;  /* 0x0000bb0035007a20 */ /* 0x008fce0000410000 */
[----:B------:R-:W3:Y:S01]  /*5a40*/  MUFU.TANH R104, R42 ;  /* 0x0000002a00687308 */ /* 0x000ee20000002400 */
[----:B------:R-:W-:Y:S01]  /*5a50*/  HMMA.16816.F32 R52, R8, R70, R24 ;  /* 0x000000460834723c */ /* 0x000fe20000001818 */
[----:B------:R-:W-:Y:S06]  /*5a60*/  LDSM.16.M88.4 R68, [R227+0x3800] ;  /* 0x00380000e344783b */ /* 0x000fec0000000200 */
[----:B------:R2:W1:Y:S01]  /*5a70*/  MUFU.TANH R103, R0 ;  /* 0x0000000000677308 */ /* 0x0004620000002400 */
[----:B------:R-:W-:Y:S01]  /*5a80*/  HMMA.16816.F32 R24, R12, R86, R64 ;  /* 0x000000560c18723c */ /* 0x000fe20000001840 */
[----:B------:R-:W-:Y:S07]  /*5a90*/  LDSM.16.M88.4 R84, [R229+0x4000] ;  /* 0x00400000e554783b */ /* 0x000fee0000000200 */
[----:B-----5:R-:W-:Y:S01]  /*5aa0*/  HMMA.16816.F32 R64, R16, R38, R28 ;  /* 0x000000261040723c */ /* 0x020fe2000000181c */
[----:B--2---:R-:W-:-:S07]  /*5ab0*/  FMUL.FTZ R0, R41, c[0x0][0x2ec] ;  /* 0x0000bb0029007a20 */ /* 0x004fce0000410000 */
[----:B-1----:R-:W-:Y:S01]  /*5ac0*/  HMMA.16816.F32 R28, R20, R58, RZ ;  /* 0x0000003a141c723c */ /* 0x002fe200000018ff */
[----:B------:R-:W-:Y:S01]  /*5ad0*/  FMUL.FTZ R53, R53, c[0x0][0x2ec] ;  /* 0x0000bb0035357a20 */ /* 0x000fe20000410000 */
[----:B------:R1:W2:Y:S01]  /*5ae0*/  MUFU.TANH R110, R0 ;  /* 0x00000000006e7308 */ /* 0x0002a20000002400 */
[----:B------:R-:W-:Y:S02]  /*5af0*/  FMUL.FTZ R54, R54, c[0x0][0x2ec] ;  /* 0x0000bb0036367a20 */ /* 0x000fe40000410000 */
[----:B------:R-:W-:-:S05]  /*5b00*/  FMUL.FTZ R55, R55, c[0x0][0x2ec] ;  /* 0x0000bb0037377a20 */ /* 0x000fca0000410000 */
        /* <DEDUP_REMOVED lines=44> */
[----:B------:R-:W-:Y:S07]  /*5dd0*/  HMMA.16816.F32 R52, R8, R70, R24 ;  /* 0x000000460834723c */ /* 0x000fee0000001818 */
[----:B------:R2:W1:Y:S01]  /*5de0*/  MUFU.TANH R119, R0 ;  /* 0x0000000000777308 */ /* 0x0004620000002400 */
[----:B------:R-:W-:Y:S01]  /*5df0*/  HMMA.16816.F32 R24, R12, R86, R64 ;  /* 0x000000560c18723c */ /* 0x000fe20000001840 */
[----:B------:R-:W3:Y:S04]  /*5e00*/  LDSM.16.M88.4 R64, [R227+0x4800] ;  /* 0x00480000e340783b */ /* 0x000ee80000000200 */
[----:B------:R-:W3:Y:S03]  /*5e10*/  LDSM.16.M88.4 R84, [R229+0x5000] ;  /* 0x00500000e554783b */ /* 0x000ee60000000200 */
[----:B-----5:R-:W-:Y:S01]  /*5e20*/  HMMA.16816.F32 R68, R16, R38, R28 ;  /* 0x000000261044723c */ /* 0x020fe2000000181c */
[----:B--2---:R-:W-:-:S07]  /*5e30*/  FMUL.FTZ R0, R41, c[0x0][0x2ec] ;  /* 0x0000bb0029007a20 */ /* 0x004fce0000410000 */
[----:B------:R-:W-:Y:S01]  /*5e40*/  FMUL.FTZ R53, R53, c[0x0][0x2ec] ;  /* 0x0000bb0035357a20 */ /* 0x000fe20000410000 */
[----:B-1----:R-:W-:Y:S01]  /*5e50*/  HMMA.16816.F32 R28, R20, R58, RZ ;  /* 0x0000003a141c723c */ /* 0x002fe200000018ff */
        /* <DEDUP_REMOVED lines=18> */
[----:B------:R-:W1:Y:S02]  /*5f80*/  LDSM.16.M88.4 R72, [R227+0x5000] ;  /* 0x00500000e348783b */ /* 0x000e640000000200 */
[----:B------:R-:W1:Y:S05]  /*5f90*/  MUFU.TANH R132, R40 ;  /* 0x0000002800847308 */ /* 0x000e6a0000002400 */
[----:B------:R-:W-:Y:S01]  /*5fa0*/  HMMA.16816.F32 R24, R12, R82, R76 ;  /* 0x000000520c18723c */ /* 0x000fe2000000184c */
[----:B------:R-:W1:Y:S01]  /*5fb0*/  LDSM.16.M88.4 R80, [R229+0x5800] ;  /* 0x00580000e550783b */ /* 0x000e620000000200 */
[----:B---3--:R-:W-:-:S04]  /*5fc0*/  FMUL.FTZ R0, R41, c[0x0][0x2ec] ;  /* 0x0000bb0029007a20 */ /* 0x008fc80000410000 */
[----:B------:R3:W1:Y:S10]  /*5fd0*/  MUFU.TANH R157, R0 ;  /* 0x00000000009d7308 */ /* 0x0006740000002400 */
[----:B------:R-:W-:-:S02]  /*5fe0*/  FMUL.FTZ R54, R54, c[0x0][0x2ec] ;  /* 0x0000bb0036367a20 */ /* 0x000fc40000410000 */
[----:B------:R-:W-:Y:S02]  /*5ff0*/  FMUL.FTZ R55, R55, c[0x0][0x2ec] ;  /* 0x0000bb0037377a20 */ /* 0x000fe40000410000 */
[----:B------:R-:W1:Y:S01]  /*6000*/  MUFU.TANH R130, R54 ;  /* 0x0000003600827308 */ /* 0x000e620000002400 */
[----:B---3--:R-:W-:-:S07]  /*6010*/  FMUL.FTZ R0, R42, c[0x0][0x2ec] ;  /* 0x0000bb002a007a20 */ /* 0x008fce0000410000 */
[----:B------:R3:W1:Y:S08]  /*6020*/  MUFU.TANH R128, R0 ;  /* 0x0000000000807308 */ /* 0x0006700000002400 */
[----:B------:R-:W1:Y:S01]  /*6030*/  MUFU.TANH R131, R55 ;  /* 0x0000003700837308 */ /* 0x000e620000002400 */
[----:B---3--:R-:W-:Y:S02]  /*6040*/  FMUL.FTZ R0, R43, c[0x0][0x2ec] ;  /* 0x0000bb002b007a20 */ /* 0x008fe40000410000 */
[----:B------:R-:W-:Y:S05]  /*6050*/  HMMA.16816.F32 R40, R8, R64, R44 ;  /* 0x000000400828723c */ /* 0x000fea000000182c */
[----:B------:R3:W1:Y:S03]  /*6060*/  MUFU.TANH R129, R0 ;  /* 0x0000000000817308 */ /* 0x0006660000002400 */
[----:B------:R-:W-:Y:S08]  /*6070*/  HMMA.16816.F32 R44, R12, R84, R48 ;  /* 0x000000540c2c723c */ /* 0x000ff00000001830 */
[----:B--2---:R-:W-:Y:S01]  /*6080*/  HMMA.16816.F32 R48, R16, R36, R32 ;  /* 0x000000241030723c */ /* 0x004fe20000001820 */
[----:B---3--:R-:W-:-:S04]  /*6090*/  FMUL.FTZ R0, R52, c[0x0][0x2ec] ;  /* 0x0000bb0034007a20 */ /* 0x008fc80000410000 */
[----:B------:R2:W3:Y:S03]  /*60a0*/  MUFU.TANH R158, R0 ;  /* 0x00000000009e7308 */ /* 0x0004e60000002400 */
[----:B-----5:R-:W-:Y:S01]  /*60b0*/  HMMA.16816.F32 R32, R20, R56, RZ ;  /* 0x000000381420723c */ /* 0x020fe200000018ff */
[----:B------:R-:W-:Y:S02]  /*60c0*/  FMUL.FTZ R40, R40, c[0x0][0x2ec] ;  /* 0x0000bb0028287a20 */ /* 0x000fe40000410000 */
[----:B------:R-:W-:Y:S02]  /*60d0*/  FMUL.FTZ R42, R42, c[0x0][0x2ec] ;  /* 0x0000bb002a2a7a20 */ /* 0x000fe40000410000 */
[----:B------:R-:W1:Y:S01]  /*60e0*/  MUFU.TANH R175, R40 ;  /* 0x0000002800af7308 */ /* 0x000e620000002400 */
[----:B--2---:R-:W-:-:S07]  /*60f0*/  FMUL.FTZ R0, R53, c[0x0][0x2ec] ;  /* 0x0000bb0035007a20 */ /* 0x004fce0000410000 */
[----:B------:R-:W2:Y:S01]  /*6100*/  MUFU.TANH R164, R42 ;  /* 0x0000002a00a47308 */ /* 0x000ea20000002400 */
[----:B------:R-:W-:Y:S07]  /*6110*/  HMMA.16816.F32 R52, R8, R66, R24 ;  /* 0x000000420834723c */ /* 0x000fee0000001818 */
[----:B------:R5:W1:Y:S01]  /*6120*/  MUFU.TANH R160, R0 ;  /* 0x0000000000a07308 */ /* 0x000a620000002400 */
[----:B------:R-:W-:Y:S01]  /*6130*/  HMMA.16816.F32 R64, R16, R38, R28 ;  /* 0x000000261040723c */ /* 0x000fe2000000181c */
[----:B------:R-:W2:Y:S07]  /*6140*/  LDSM.16.M88.4 R36, [R228+0x8000] ;  /* 0x00800000e424783b */ /* 0x000eae0000000200 */
[----:B------:R-:W-:Y:S01]  /*6150*/  HMMA.16816.F32 R24, R12, R86, R68 ;  /* 0x000000560c18723c */ /* 0x000fe20000001844 */
[----:B------:R-:W-:Y:S04]  /*6160*/  LDSM.16.M88.4 R68, [R227+0x5800] ;  /* 0x00580000e344783b */ /* 0x000fe80000000200 */
[----:B------:R-:W-:Y:S01]  /*6170*/  LDSM.16.M88.4 R84, [R229+0x6000] ;  /* 0x00600000e554783b */ /* 0x000fe20000000200 */
[----:B-----5:R-:W-:-:S02]  /*6180*/  FMUL.FTZ R0, R41, c[0x0][0x2ec] ;  /* 0x0000bb0029007a20 */ /* 0x020fc40000410000 */
[----:B------:R-:W-:Y:S01]  /*6190*/  HMMA.16816.F32 R28, R20, R58, RZ ;  /* 0x0000003a141c723c */ /* 0x000fe200000018ff */
[----:B------:R-:W5:Y:S01]  /*61a0*/  LDSM.16.M88.4 R56, [R134+0x8800] ;  /* 0x008800008638783b */ /* 0x000f620000000200 */
[----:B------:R-:W-:Y:S01]  /*61b0*/  FMUL.FTZ R53, R53, c[0x0][0x2ec] ;  /* 0x0000bb0035357a20 */ /* 0x000fe20000410000 */
[----:B------:R1:W1:Y:S01]  /*61c0*/  MUFU.TANH R182, R0 ;  /* 0x0000000000b67308 */ /* 0x0002620000002400 */
        /* <DEDUP_REMOVED lines=8> */
[----:B------:R3:W3:Y:S01]  /*6250*/  MUFU.TANH R170, R55 ;  /* 0x0000003700aa7308 */ /* 0x0006e20000002400 */
[----:B--2---:R-:W-:Y:S01]  /*6260*/  HMMA.16816.F32 R48, R16, R36, R32 ;  /* 0x000000241030723c */ /* 0x004fe20000001820 */
[----:B-1----:R-:W-:-:S07]  /*6270*/  FMUL.FTZ R0, R52, c[0x0][0x2ec] ;  /* 0x0000bb0034007a20 */ /* 0x002fce0000410000 */
[----:B------:R-:W-:Y:S01]  /*6280*/  HMMA.16816.F32 R76, R16, R38, R28 ;  /* 0x00000026104c723c */ /* 0x000fe2000000181c */
[----:B------:R-:W1:Y:S01]  /*6290*/  LDSM.16.M88.4 R36, [R228+0x8800] ;  /* 0x00880000e424783b */ /* 0x000e620000000200 */
[----:B------:R-:W-:Y:S01]  /*62a0*/  FMUL.FTZ R40, R40, c[0x0][0x2ec] ;  /* 0x0000bb0028287a20 */ /* 0x000fe20000410000 */
[----:B------:R2:W1:Y:S05]  /*62b0*/  MUFU.TANH R179, R0 ;  /* 0x0000000000b37308 */ /* 0x00046a0000002400 */
[----:B---3--:R-:W-:Y:S01]  /*62c0*/  HMMA.16816.F32 R52, R8, R74, R24 ;  /* 0x0000004a0834723c */ /* 0x008fe20000001818 */
[----:B------:R-:W-:Y:S02]  /*62d0*/  LDSM.16.M88.4 R72, [R229+0x6800] ;  /* 0x00680000e548783b */ /* 0x000fe40000000200 */
[----:B------:R-:W3:Y:S05]  /*62e0*/  MUFU.TANH R196, R40 ;  /* 0x0000002800c47308 */ /* 0x000eea0000002400 */
[----:B------:R-:W-:Y:S01]  /*62f0*/  HMMA.16816.F32 R24, R12, R82, R64 ;  /* 0x000000520c18723c */ /* 0x000fe20000001840 */
[----:B------:R-:W1:Y:S01]  /*6300*/  LDSM.16.M88.4 R64, [R134+0x9000] ;  /* 0x009000008640783b */ /* 0x000e620000000200 */
[----:B--2---:R-:W-:-:S03]  /*6310*/  FMUL.FTZ R0, R41, c[0x0][0x2ec] ;  /* 0x0000bb0029007a20 */ /* 0x004fc60000410000 */
[----:B------:R-:W2:Y:S01]  /*6320*/  LDSM.16.M88.4 R80, [R227+0x6000] ;  /* 0x00600000e350783b */ /* 0x000ea20000000200 */
[----:B------:R3:W1:Y:S02]  /*6330*/  MUFU.TANH R198, R0 ;  /* 0x0000000000c67308 */ /* 0x0006640000002400 */
[C---:B-----5:R-:W-:Y:S08]  /*6340*/  HMMA.16816.F32 R32, R20.reuse, R56, RZ ;  /* 0x000000381420723c */ /* 0x060ff000000018ff */
[----:B------:R-:W-:Y:S01]  /*6350*/  HMMA.16816.F32 R28, R20, R58, RZ ;  /* 0x0000003a141c723c */ /* 0x000fe200000018ff */
[----:B------:R-:W-:-:S02]  /*6360*/  FMUL.FTZ R54, R54, c[0x0][0x2ec] ;  /* 0x0000bb0036367a20 */ /* 0x000fc40000410000 */
[----:B------:R-:W-:Y:S02]  /*6370*/  FMUL.FTZ R55, R55, c[0x0][0x2ec] ;  /* 0x0000bb0037377a20 */ /* 0x000fe40000410000 */
[----:B------:R-:W1:Y:S01]  /*6380*/  MUFU.TANH R185, R54 ;  /* 0x0000003600b97308 */ /* 0x000e620000002400 */
[----:B---3--:R-:W-:Y:S02]  /*6390*/  FMUL.FTZ R0, R42, c[0x0][0x2ec] ;  /* 0x0000bb002a007a20 */ /* 0x008fe40000410000 */
[----:B------:R-:W-:Y:S05]  /*63a0*/  HMMA.16816.F32 R56, R8, R70, R24 ;  /* 0x000000460838723c */ /* 0x000fea0000001818 */
[----:B------:R3:W1:Y:S03]  /*63b0*/  MUFU.TANH R183, R0 ;  /* 0x0000000000b77308 */ /* 0x0006660000002400 */
[----:B------:R-:W-:Y:S01]  /*63c0*/  HMMA.16816.F32 R24, R12, R86, R76 ;  /* 0x000000560c18723c */ /* 0x000fe2000000184c */
[----:B------:R-:W-:Y:S04]  /*63d0*/  LDSM.16.M88.4 R76, [R134+0x9800] ;  /* 0x00980000864c783b */ /* 0x000fe80000000200 */
[----:B------:R-:W1:Y:S01]  /*63e0*/  MUFU.TANH R186, R55 ;  /* 0x0000003700ba7308 */ /* 0x000e620000002400 */
[----:B---3--:R-:W-:-:S02]  /*63f0*/  FMUL.FTZ R0, R43, c[0x0][0x2ec] ;  /* 0x0000bb002b007a20 */ /* 0x008fc40000410000 */
[----:B------:R-:W-:Y:S08]  /*6400*/  HMMA.16816.F32 R40, R8, R68, R44 ;  /* 0x000000440828723c */ /* 0x000ff0000000182c */
[----:B------:R-:W-:Y:S01]  /*6410*/  FMUL.FTZ R56, R56, c[0x0][0x2ec] ;  /* 0x0000bb0038387a20 */ /* 0x000fe20000410000 */
[----:B------:R3:W2:Y:S01]  /*6420*/  MUFU.TANH R184, R0 ;  /* 0x0000000000b87308 */ /* 0x0006a20000002400 */
[----:B------:R-:W-:-:S02]  /*6430*/  FMUL.FTZ R57, R57, c[0x0][0x2ec] ;  /* 0x0000bb0039397a20 */ /* 0x000fc40000410000 */
[----:B------:R-:W-:Y:S02]  /*6440*/  FMUL.FTZ R58, R58, c[0x0][0x2ec] ;  /* 0x0000bb003a3a7a20 */ /* 0x000fe40000410000 */
[----:B------:R-:W-:Y:S01]  /*6450*/  FMUL.FTZ R59, R59, c[0x0][0x2ec] ;  /* 0x0000bb003b3b7a20 */ /* 0x000fe20000410000 */
[----:B------:R-:W-:Y:S01]  /*6460*/  HMMA.16816.F32 R44, R12, R84, R48 ;  /* 0x000000540c2c723c */ /* 0x000fe20000001830 */
[----:B------:R-:W-:Y:S01]  /*6470*/  LDSM.16.M88.4 R84, [R227+0x6800] ;  /* 0x00680000e354783b */ /* 0x000fe20000000200 */
[----:B------:R-:W2:Y:S06]  /*6480*/  MUFU.TANH R149, R56 ;  /* 0x0000003800957308 */ /* 0x000eac0000002400 */
[----:B-1----:R-:W-:Y:S01]  /*6490*/  HMMA.16816.F32 R48, R16, R36, R32 ;  /* 0x000000241030723c */ /* 0x002fe20000001820 */
[----:B---3--:R-:W-:Y:S01]  /*64a0*/  FMUL.FTZ R0, R52, c[0x0][0x2ec] ;  /* 0x0000bb0034007a20 */ /* 0x008fe20000410000 */
[----:B------:R-:W1:Y:S06]  /*64b0*/  MUFU.TANH R150, R57 ;  /* 0x0000003900967308 */ /* 0x000e6c0000002400 */
[----:B------:R-:W-:Y:S01]  /*64c0*/  HMMA.16816.F32 R32, R20, R64, RZ ;  /* 0x000000401420723c */ /* 0x000fe200000018ff */
[----:B------:R-:W-:Y:S01]  /*64d0*/  FMUL.FTZ R40, R40, c[0x0][0x2ec] ;  /* 0x0000bb0028287a20 */ /* 0x000fe20000410000 */
[----:B------:R3:W1:Y:S01]  /*64e0*/  MUFU.TANH R195, R0 ;  /* 0x0000000000c37308 */ /* 0x0006620000002400 */
[----:B------:R-:W-:-:S02]  /*64f0*/  FMUL.FTZ R41, R41, c[0x0][0x2ec] ;  /* 0x0000bb0029297a20 */ /* 0x000fc40000410000 */
[----:B------:R-:W-:-:S03]  /*6500*/  FMUL.FTZ R42, R42, c[0x0][0x2ec] ;  /* 0x0000bb002a2a7a20 */ /* 0x000fc60000410000 */
[----:B------:R-:W-:Y:S01]  /*6510*/  HMMA.16816.F32 R68, R16, R38, R28 ;  /* 0x000000261044723c */ /* 0x000fe2000000181c */
[----:B------:R-:W-:Y:S01]  /*6520*/  FMUL.FTZ R43, R43, c[0x0][0x2ec] ;  /* 0x0000bb002b2b7a20 */ /* 0x000fe20000410000 */
[----:B------:R-:W1:Y:S06]  /*6530*/  MUFU.TANH R148, R58 ;  /* 0x0000003a00947308 */ /* 0x000e6c0000002400 */
[----:B------:R-:W-:Y:S01]  /*6540*/  HMMA.16816.F32 R28, R20, R66, RZ ;  /* 0x00000042141c723c */ /* 0x000fe200000018ff */
[----:B------:R-:W-:Y:S01]  /*6550*/  LDSM.16.M88.4 R64, [R228+0x9800] ;  /* 0x00980000e440783b */ /* 0x000fe20000000200 */
[----:B---3--:R-:W-:Y:S01]  /*6560*/  FMUL.FTZ R0, R53, c[0x0][0x2ec] ;  /* 0x0000bb0035007a20 */ /* 0x008fe20000410000 */
[----:B------:R3:W1:Y:S02]  /*6570*/  MUFU.TANH R147, R59 ;  /* 0x0000003b00937308 */ /* 0x0006640000002400 */
[----:B------:R-:W5:Y:S03]  /*6580*/  LDSM.16.M88.4 R52, [R228+0x9000] ;  /* 0x00900000e434783b */ /* 0x000f660000000200 */
[----:B--2---:R-:W-:Y:S03]  /*6590*/  HMMA.16816.F32 R36, R8, R80, R44 ;  /* 0x000000500824723c */ /* 0x004fe6000000182c */
[----:B------:R-:W2:Y:S05]  /*65a0*/  MUFU.TANH R154, R40 ;  /* 0x00000028009a7308 */ /* 0x000eaa0000002400 */
[----:B------:R-:W-:Y:S01]  /*65b0*/  HMMA.16816.F32 R44, R12, R72, R48 ;  /* 0x000000480c2c723c */ /* 0x000fe20000001830 */
[----:B---3--:R-:W3:Y:S02]  /*65c0*/  LDSM.16.M88.4 R56, [R229+0x7000] ;  /* 0x00700000e538783b */ /* 0x008ee40000000200 */
[----:B------:R-:W1:Y:S05]  /*65d0*/  MUFU.TANH R153, R41 ;  /* 0x0000002900997308 */ /* 0x000e6a0000002400 */
[----:B------:R-:W-:Y:S03]  /*65e0*/  HMMA.16816.F32 R48, R8, R82, R24 ;  /* 0x000000520830723c */ /* 0x000fe60000001818 */
[----:B------:R-:W1:Y:S05]  /*65f0*/  MUFU.TANH R152, R42 ;  /* 0x0000002a00987308 */ /* 0x000e6a0000002400 */
[----:B------:R-:W-:Y:S01]  /*6600*/  HMMA.16816.F32 R24, R12, R74, R68 ;  /* 0x0000004a0c18723c */ /* 0x000fe20000001844 */
[----:B------:R-:W-:Y:S01]  /*6610*/  LDSM.16.M88.4 R68, [R227+0x7000] ;  /* 0x00700000e344783b */ /* 0x000fe20000000200 */
[----:B------:R-:W-:-:S02]  /*6620*/  FMUL.FTZ R36, R36, c[0x0][0x2ec] ;  /* 0x0000bb0024247a20 */ /* 0x000fc40000410000 */
[----:B------:R-:W-:Y:S01]  /*6630*/  FMUL.FTZ R37, R37, c[0x0][0x2ec] ;  /* 0x0000bb0025257a20 */ /* 0x000fe20000410000 */
[----:B------:R5:W1:Y:S01]  /*6640*/  MUFU.TANH R151, R43 ;  /* 0x0000002b00977308 */ /* 0x000a620000002400 */
[----:B------:R-:W-:Y:S02]  /*6650*/  FMUL.FTZ R38, R38, c[0x0][0x2ec] ;  /* 0x0000bb0026267a20 */ /* 0x000fe40000410000 */
[----:B------:R-:W-:-:S05]  /*6660*/  FMUL.FTZ R39, R39, c[0x0][0x2ec] ;  /* 0x0000bb0027277a20 */ /* 0x000fca0000410000 */
[----:B------:R-:W1:Y:S03]  /*6670*/  MUFU.TANH R146, R36 ;  /* 0x0000002400927308 */ /* 0x000e660000002400 */
[----:B------:R-:W-:Y:S02]  /*6680*/  FMUL.FTZ R48, R48, c[0x0][0x2ec] ;  /* 0x0000bb0030307a20 */ /* 0x000fe40000410000 */
[----:B------:R-:W-:Y:S02]  /*6690*/  FMUL.FTZ R49, R49, c[0x0][0x2ec] ;  /* 0x0000bb0031317a20 */ /* 0x000fe40000410000 */
[----:B------:R-:W-:Y:S01]  /*66a0*/  FMUL.FTZ R50, R50, c[0x0][0x2ec] ;  /* 0x0000bb0032327a20 */ /* 0x000fe20000410000 */
[----:B-----5:R-:W-:Y:S01]  /*66b0*/  HMMA.16816.F32 R40, R16, R52, R32 ;  /* 0x000000341028723c */ /* 0x020fe20000001820 */
[----:B------:R-:W1:Y:S01]  /*66c0*/  MUFU.TANH R145, R37 ;  /* 0x0000002500917308 */ /* 0x000e620000002400 */
[----:B------:R-:W-:-:S06]  /*66d0*/  FMUL.FTZ R51, R51, c[0x0][0x2ec] ;  /* 0x0000bb0033337a20 */ /* 0x000fcc0000410000 */
[----:B------:R-:W-:Y:S01]  /*66e0*/  HMMA.16816.F32 R52, R16, R54, R28 ;  /* 0x000000361034723c */ /* 0x000fe2000000181c */
[----:B------:R-:W1:Y:S07]  /*66f0*/  MUFU.TANH R144, R38 ;  /* 0x0000002600907308 */ /* 0x000e6e0000002400 */
[C---:B------:R-:W-:Y:S01]  /*6700*/  HMMA.16816.F32 R28, R20.reuse, R76, RZ ;  /* 0x0000004c141c723c */ /* 0x040fe200000018ff */
[----:B------:R5:W1:Y:S07]  /*6710*/  MUFU.TANH R143, R39 ;  /* 0x00000027008f7308 */ /* 0x000a6e0000002400 */
[----:B------:R-:W-:Y:S01]  /*6720*/  HMMA.16816.F32 R20, R20, R78, RZ ;  /* 0x0000004e1414723c */ /* 0x000fe200000018ff */
[----:B------:R1:W1:Y:S07]  /*6730*/  MUFU.TANH R197, R0 ;  /* 0x0000000000c57308 */ /* 0x00026e0000002400 */
[----:B------:R-:W-:Y:S01]  /*6740*/  HMMA.16816.F32 R32, R8, R84, R44 ;  /* 0x000000540820723c */ /* 0x000fe2000000182c */
[----:B------:R-:W1:Y:S01]  /*6750*/  LDSM.16.M88.4 R44, [R229+0x7800] ;  /* 0x00780000e52c783b */ /* 0x000e620000000200 */
[----:B------:R-:W1:Y:S06]  /*6760*/  MUFU.TANH R141, R48 ;  /* 0x00000030008d7308 */ /* 0x000e6c0000002400 */
[----:B---3--:R-:W-:Y:S02]  /*6770*/  HMMA.16816.F32 R40, R12, R56, R40 ;  /* 0x000000380c28723c */ /* 0x008fe40000001828 */
[----:B------:R-:W3:Y:S06]  /*6780*/  MUFU.TANH R142, R49 ;  /* 0x00000031008e7308 */ /* 0x000eec0000002400 */
[----:B-----5:R-:W-:Y:S02]  /*6790*/  HMMA.16816.F32 R36, R8, R86, R24 ;  /* 0x000000560824723c */ /* 0x020fe40000001818 */
[----:B------:R-:W1:Y:S06]  /*67a0*/  MUFU.TANH R140, R50 ;  /* 0x00000032008c7308 */ /* 0x000e6c0000002400 */
[----:B------:R-:W-:Y:S01]  /*67b0*/  HMMA.16816.F32 R24, R16, R64, R28 ;  /* 0x000000401018723c */ /* 0x000fe2000000181c */
[----:B------:R-:W-:Y:S01]  /*67c0*/  FMUL.FTZ R32, R32, c[0x0][0x2ec] ;  /* 0x0000bb0020207a20 */ /* 0x000fe20000410000 */
[----:B------:R-:W2:Y:S01]  /*67d0*/  MUFU.TANH R139, R51 ;  /* 0x00000033008b7308 */ /* 0x000ea20000002400 */
[----:B------:R-:W-:-:S02]  /*67e0*/  FMUL.FTZ R33, R33, c[0x0][0x2ec] ;  /* 0x0000bb0021217a20 */ /* 0x000fc40000410000 */
[----:B------:R-:W-:Y:S02]  /*67f0*/  FMUL.FTZ R34, R34, c[0x0][0x2ec] ;  /* 0x0000bb0022227a20 */ /* 0x000fe40000410000 */
[----:B------:R-:W-:Y:S01]  /*6800*/  FMUL.FTZ R35, R35, c[0x0][0x2ec] ;  /* 0x0000bb0023237a20 */ /* 0x000fe20000410000 */
[----:B------:R-:W-:Y:S02]  /*6810*/  HMMA.16816.F32 R16, R16, R66, R20 ;  /* 0x000000421010723c */ /* 0x000fe40000001814 */
[----:B------:R-:W2:Y:S06]  /*6820*/  MUFU.TANH R138, R32 ;  /* 0x00000020008a7308 */ /* 0x000eac0000002400 */
[----:B------:R-:W-:Y:S01]  /*6830*/  HMMA.16816.F32 R28, R12, R58, R52 ;  /* 0x0000003a0c1c723c */ /* 0x000fe20000001834 */
[----:B-1----:R-:W-:Y:S01]  /*6840*/  FMUL.FTZ R0, R38, c[0x0][0x2ec] ;  /* 0x0000bb0026007a20 */ /* 0x002fe20000410000 */
[----:B------:R-:W1:Y:S01]  /*6850*/  MUFU.TANH R137, R33 ;  /* 0x0000002100897308 */ /* 0x000e620000002400 */
[----:B------:R-:W-:-:S02]  /*6860*/  FMUL.FTZ R36, R36, c[0x0][0x2ec] ;  /* 0x0000bb0024247a20 */ /* 0x000fc40000410000 */
[----:B------:R-:W-:Y:S02]  /*6870*/  FMUL.FTZ R37, R37, c[0x0][0x2ec] ;  /* 0x0000bb0025257a20 */ /* 0x000fe40000410000 */
[----:B------:R-:W-:Y:S01]  /*6880*/  FMUL.FTZ R39, R39, c[0x0][0x2ec] ;  /* 0x0000bb0027277a20 */ /* 0x000fe20000410000 */
[C---:B------:R-:W-:Y:S02]  /*6890*/  HMMA.16816.F32 R20, R12.reuse, R44, R24 ;  /* 0x0000002c0c14723c */ /* 0x040fe40000001818 */
[----:B------:R-:W1:Y:S06]  /*68a0*/  MUFU.TANH R136, R34 ;  /* 0x0000002200887308 */ /* 0x000e6c0000002400 */
[----:B------:R-:W-:Y:S02]  /*68b0*/  HMMA.16816.F32 R12, R12, R46, R16 ;  /* 0x0000002e0c0c723c */ /* 0x000fe40000001810 */
[----:B------:R5:W1:Y:S06]  /*68c0*/  MUFU.TANH R135, R35 ;  /* 0x0000002300877308 */ /* 0x000a6c0000002400 */
[C---:B------:R-:W-:Y:S02]  /*68d0*/  HMMA.16816.F32 R24, R8.reuse, R70, R28 ;  /* 0x000000460818723c */ /* 0x040fe4000000181c */
[----:B------:R1:W1:Y:S06]  /*68e0*/  MUFU.TANH R78, R0 ;  /* 0x00000000004e7308 */ /* 0x00026c0000002400 */
[----:B-----5:R-:W-:Y:S01]  /*68f0*/  HMMA.16816.F32 R32, R8, R68, R40 ;  /* 0x000000440820723c */ /* 0x020fe20000001828 */
[----:B------:R-:W5:Y:S01]  /*6900*/  LDSM.16.M88.4 R40, [R227+0x7800] ;  /* 0x00780000e328783b */ /* 0x000f620000000200 */
[----:B------:R-:W1:Y:S01]  /*6910*/  MUFU.TANH R79, R36 ;  /* 0x00000024004f7308 */ /* 0x000e620000002400 */
[----:B------:R-:W-:-:S07]  /*6920*/  DEPBAR.LE SB0, 0x0 ;  /* 0x000080000000791a */ /* 0x000fce0000000000 */
[----:B------:R-:W2:Y:S06]  /*6930*/  MUFU.TANH R133, R37 ;  /* 0x0000002500857308 */ /* 0x000eac0000002400 */
[----:B------:R-:W-:Y:S02]  /*6940*/  FMUL.FTZ R24, R24, c[0x0][0x2ec] ;  /* 0x0000bb0018187a20 */ /* 0x000fe40000410000 */
[----:B------:R-:W-:Y:S02]  /*6950*/  FMUL.FTZ R25, R25, c[0x0][0x2ec] ;  /* 0x0000bb0019197a20 */ /* 0x000fe40000410000 */
[----:B------:R-:W-:Y:S01]  /*6960*/  FMUL.FTZ R26, R26, c[0x0][0x2ec] ;  /* 0x0000bb001a1a7a20 */ /* 0x000fe20000410000 */
[----:B------:R-:W2:Y:S01]  /*6970*/  MUFU.TANH R77, R39 ;  /* 0x00000027004d7308 */ /* 0x000ea20000002400 */
[----:B------:R-:W-:-:S02]  /*6980*/  FMUL.FTZ R27, R27, c[0x0][0x2ec] ;  /* 0x0000bb001b1b7a20 */ /* 0x000fc40000410000 */
[----:B-1----:R-:W-:Y:S02]  /*6990*/  FMUL.FTZ R0, R33, c[0x0][0x2ec] ;  /* 0x0000bb0021007a20 */ /* 0x002fe40000410000 */
[----:B------:R-:W-:-:S03]  /*69a0*/  FMUL.FTZ R32, R32, c[0x0][0x2ec] ;  /* 0x0000bb0020207a20 */ /* 0x000fc60000410000 */
[----:B------:R-:W1:Y:S08]  /*69b0*/  MUFU.TANH R75, R24 ;  /* 0x00000018004b7308 */ /* 0x000e700000002400 */
[----:B------:R1:W1:Y:S01]  /*69c0*/  MUFU.TANH R83, R0 ;  /* 0x0000000000537308 */ /* 0x0002620000002400 */
[C---:B-----5:R-:W-:Y:S07]  /*69d0*/  HMMA.16816.F32 R16, R8.reuse, R40, R20 ;  /* 0x000000280810723c */ /* 0x060fee0000001814 */
[----:B------:R-:W2:Y:S01]  /*69e0*/  MUFU.TANH R76, R32 ;  /* 0x00000020004c7308 */ /* 0x000ea20000002400 */
[----:B------:R-:W-:Y:S01]  /*69f0*/  HMMA.16816.F32 R8, R8, R42, R12 ;  /* 0x0000002a0808723c */ /* 0x000fe2000000180c */
[----:B-1----:R-:W-:-:S06]  /*6a00*/  FMUL.FTZ R0, R34, c[0x0][0x2ec] ;  /* 0x0000bb0022007a20 */ /* 0x002fcc0000410000 */
[----:B------:R-:W1:Y:S08]  /*6a10*/  MUFU.TANH R71, R25 ;  /* 0x0000001900477308 */ /* 0x000e700000002400 */
[----:B------:R-:W1:Y:S01]  /*6a20*/  MUFU.TANH R67, R26 ;  /* 0x0000001a00437308 */ /* 0x000e620000002400 */
[----:B------:R-:W-:Y:S02]  /*6a30*/  FMUL.FTZ R16, R16, c[0x0][0x2ec] ;  /* 0x0000bb0010107a20 */ /* 0x000fe40000410000 */
[----:B------:R-:W-:-:S05]  /*6a40*/  FMUL.FTZ R17, R17, c[0x0][0x2ec] ;  /* 0x0000bb0011117a20 */ /* 0x000fca0000410000 */
[----:B------:R-:W1:Y:S01]  /*6a50*/  MUFU.TANH R66, R27 ;  /* 0x0000001b00427308 */ /* 0x000e620000002400 */
[----:B------:R-:W-:Y:S02]  /*6a60*/  FMUL.FTZ R18, R18, c[0x0][0x2ec] ;  /* 0x0000bb0012127a20 */ /* 0x000fe40000410000 */
[----:B------:R-:W-:Y:S02]  /*6a70*/  FMUL.FTZ R19, R19, c[0x0][0x2ec] ;  /* 0x0000bb0013137a20 */ /* 0x000fe40000410000 */
[----:B------:R-:W-:Y:S02]  /*6a80*/  FMUL.FTZ R8, R8, c[0x0][0x2ec] ;  /* 0x0000bb0008087a20 */ /* 0x000fe40000410000 */
[----:B------:R-:W-:Y:S01]  /*6a90*/  FMUL.FTZ R9, R9, c[0x0][0x2ec] ;  /* 0x0000bb0009097a20 */ /* 0x000fe20000410000 */
[----:B------:R-:W1:Y:S01]  /*6aa0*/  MUFU.TANH R65, R16 ;  /* 0x0000001000417308 */ /* 0x000e620000002400 */
[----:B------:R-:W-:Y:S02]  /*6ab0*/  FMUL.FTZ R10, R10, c[0x0][0x2ec] ;  /* 0x0000bb000a0a7a20 */ /* 0x000fe40000410000 */
[----:B------:R-:W-:-:S05]  /*6ac0*/  FMUL.FTZ R11, R11, c[0x0][0x2ec] ;  /* 0x0000bb000b0b7a20 */ /* 0x000fca0000410000 */
[----:B------:R-:W1:Y:S08]  /*6ad0*/  MUFU.TANH R64, R17 ;  /* 0x0000001100407308 */ /* 0x000e700000002400 */
[----:B------:R-:W1:Y:S08]  /*6ae0*/  MUFU.TANH R57, R18 ;  /* 0x0000001200397308 */ /* 0x000e700000002400 */
[----:B------:R-:W1:Y:S08]  /*6af0*/  MUFU.TANH R56, R19 ;  /* 0x0000001300387308 */ /* 0x000e700000002400 */
[----:B------:R-:W1:Y:S08]  /*6b00*/  MUFU.TANH R59, R8 ;  /* 0x00000008003b7308 */ /* 0x000e700000002400 */
[----:B------:R-:W1:Y:S08]  /*6b10*/  MUFU.TANH R58, R9 ;  /* 0x00000009003a7308 */ /* 0x000e700000002400 */
[----:B------:R-:W1:Y:S08]  /*6b20*/  MUFU.TANH R55, R10 ;  /* 0x0000000a00377308 */ /* 0x000e700000002400 */
[----:B------:R-:W1:Y:S08]  /*6b30*/  MUFU.TANH R54, R11 ;  /* 0x0000000b00367308 */ /* 0x000e700000002400 */
[----:B------:R5:W1:Y:S02]  /*6b40*/  MUFU.TANH R70, R0 ;  /* 0x0000000000467308 */ /* 0x000a640000002400 */
[----:B-----5:R-:W-:-:S06]  /*6b50*/  FMUL.FTZ R0, R35, c[0x0][0x2ec] ;  /* 0x0000bb0023007a20 */ /* 0x020fcc0000410000 */
[----:B------:R5:W1:Y:S02]  /*6b60*/  MUFU.TANH R69, R0 ;  /* 0x0000000000457308 */ /* 0x000a640000002400 */
[----:B-----5:R-:W-:-:S04]  /*6b70*/  IADD3 R0, R88, 0x8, RZ ;  /* 0x0000000858007810 */ /* 0x020fc80007ffe0ff */
[----:B------:R-:W-:Y:S01]  /*6b80*/  IMNMX R0, R0, UR15, PT ;  /* 0x0000000f00007c17 */ /* 0x000fe2000b800200 */
[----:B------:R-:W-:Y:S06]  /*6b90*/  BAR.SYNC.DEFER_BLOCKING 0x0 ;  /* 0x0000000000007b1d */ /* 0x000fec0000010000 */
[----:B------:R-:W-:Y:S05]  /*6ba0*/  @!P0 BRA `(.L_x_873) ;  /* 0x0000120000008947 */ /* 0x000fea0003800000 */
[----:B-1234-:R-:W-:-:S13]  /*6bb0*/  PLOP3.LUT P1, PT, PT, PT, UP5, 0x80, 0x0 ;  /* 0x000000000000781c */ /* 0x01efda0003f2f058 */
[----:B------:R-:W-:Y:S05]  /*6bc0*/  @!P1 BRA `(.L_x_874) ;  /* 0x0000046000009947 */ /* 0x000fea0003800000 */
[----:B------:R-:W1:Y:S01]  /*6bd0*/  I2F.RP R3, UR7 ;  /* 0x0000000700037d06 */ /* 0x000e620008209400 */
[----:B------:R-:W-:Y:S01]  /*6be0*/  UIADD3 UR26, UR24, -0x100, URZ ;  /* 0xffffff00181a7890 */ /* 0x000fe2000fffe03f */
[----:B------:R-:W-:Y:S01]  /*6bf0*/  IABS R6, UR24 ;  /* 0x0000001800067c13 */ /* 0x000fe20008000000 */
[----:B------:R-:W-:-:S03]  /*6c00*/  UMOV UR28, URZ ;  /* 0x0000003f001c7c82 */ /* 0x000fc60008000000 */
[----:B------:R-:W2:Y:S02]  /*6c10*/  R2UR UR15, R6 ;  /* 0x00000000060f73c2 */ /* 0x000ea400000e0000 */
[----:B-1----:R-:W1:Y:S02]  /*6c20*/  MUFU.RCP R3, R3 ;  /* 0x0000000300037308 */ /* 0x002e640000001000 */
[----:B-1----:R-:W-:-:S06]  /*6c30*/  IADD3 R3, R3, 0xffffffe, RZ ;  /* 0x0ffffffe03037810 */ /* 0x002fcc0007ffe0ff */
[----:B------:R-:W1:Y:S02]  /*6c40*/  F2I.FTZ.U32.TRUNC.NTZ R3, R3 ;  /* 0x0000000300037305 */ /* 0x000e64000021f000 */
[----:B-1----:R1:W3:Y:S02]  /*6c50*/  R2UR UR29, R3 ;  /* 0x00000000031d73c2 */ /* 0x0022e400000e0000 */
[----:B-1----:R-:W-:Y:S01]  /*6c60*/  IMAD.U32 R3, RZ, RZ, UR26 ;  /* 0x0000001aff037e24 */ /* 0x002fe2000f8e00ff */
[----:B---3--:R-:W-:-:S04]  /*6c70*/  UIADD3 UR5, URZ, -UR29, URZ ;  /* 0x8000001d3f057290 */ /* 0x008fc8000fffe03f */
[----:B------:R-:W-:Y:S01]  /*6c80*/  IABS R3, R3 ;  /* 0x0000000300037213 */ /* 0x000fe20000000000 */
[----:B------:R-:W-:-:S03]  /*6c90*/  UIMAD UR5, UR5, UR7, URZ ;  /* 0x00000007050572a4 */ /* 0x000fc6000f8e023f */
[----:B------:R-:W1:Y:S01]  /*6ca0*/  R2UR UR8, R3 ;  /* 0x00000000030873c2 */ /* 0x000e6200000e0000 */
[----:B------:R-:W-:-:S04]  /*6cb0*/  UIMAD.WIDE.U32 UR28, UR29, UR5, UR28 ;  /* 0x000000051d1c72a5 */ /* 0x000fc8000f8e001c */
[----:B--2---:R-:W-:-:S07]  /*6cc0*/  UIMAD.WIDE.U32 UR30, UR29, UR15, URZ ;  /* 0x0000000f1d1e72a5 */ /* 0x004fce000f8e003f */
[----:B------:R-:W-:Y:S02]  /*6cd0*/  UMOV UR27, UR31 ;  /* 0x0000001f001b7c82 */ /* 0x000fe40008000000 */
[----:B------:R-:W-:-:S04]  /*6ce0*/  UIADD3 UR9, -UR27, URZ, URZ ;  /* 0x0000003f1b097290 */ /* 0x000fc8000fffe13f */
[----:B------:R-:W-:-:S04]  /*6cf0*/  UIMAD UR9, UR7, UR9, UR15 ;  /* 0x00000009070972a4 */ /* 0x000fc8000f8e020f */
[----:B------:R-:W-:Y:S02]  /*6d00*/  UISETP.GT.U32.AND UP2, UPT, UR7, UR9, UPT ;  /* 0x000000090700728c */ /* 0x000fe4000bf44070 */
[----:B-1----:R-:W-:-:S07]  /*6d10*/  UIMAD.WIDE.U32 UR28, UR29, UR8, URZ ;  /* 0x000000081d1c72a5 */ /* 0x002fce000f8e003f */
[----:B------:R-:W-:Y:S02]  /*6d20*/  UMOV UR25, UR29 ;  /* 0x0000001d00197c82 */ /* 0x000fe40008000000 */
[----:B------:R-:W-:Y:S02]  /*6d30*/  UIADD3 UR5, -UR25, URZ, URZ ;  /* 0x0000003f19057290 */ /* 0x000fe4000fffe13f */
[----:B------:R-:W-:Y:S02]  /*6d40*/  @!UP2 UIADD3 UR9, UR9, -UR7, URZ ;  /* 0x800000070909a290 */ /* 0x000fe4000fffe03f */
[----:B------:R-:W-:Y:S02]  /*6d50*/  UIMAD UR8, UR7, UR5, UR8 ;  /* 0x00000005070872a4 */ /* 0x000fe4000f8e0208 */
[----:B------:R-:W-:Y:S02]  /*6d60*/  UISETP.GE.U32.AND UP4, UPT, UR9, UR7, UPT ;  /* 0x000000070900728c */ /* 0x000fe4000bf86070 */
[----:B------:R-:W-:-:S02]  /*6d70*/  UISETP.GT.U32.AND UP0, UPT, UR7, UR8, UPT ;  /* 0x000000080700728c */ /* 0x000fc4000bf04070 */
[----:B------:R-:W-:Y:S02]  /*6d80*/  ULDC UR5, c[0x0][0x2d0] ;  /* 0x0000b40000057ab9 */ /* 0x000fe40000000800 */
[----:B------:R-:W-:Y:S02]  /*6d90*/  ULOP3.LUT UR26, UR26, UR5, URZ, 0x3c, !UPT ;  /* 0x000000051a1a7292 */ /* 0x000fe4000f8e3c3f */
[----:B------:R-:W-:Y:S02]  /*6da0*/  @!UP2 UIADD3 UR27, UR27, 0x1, URZ ;  /* 0x000000011b1ba890 */ /* 0x000fe4000fffe03f */
[----:B------:R-:W-:Y:S02]  /*6db0*/  UISETP.NE.AND UP2, UPT, URZ, UR5, UPT ;  /* 0x000000053f00728c */ /* 0x000fe4000bf45270 */
[----:B------:R-:W-:Y:S02]  /*6dc0*/  @UP4 UIADD3 UR27, UR27, 0x1, URZ ;  /* 0x000000011b1b4890 */ /* 0x000fe4000fffe03f */
[----:B------:R-:W-:-:S02]  /*6dd0*/  @!UP0 UIADD3 UR8, UR8, -UR7, URZ ;  /* 0x8000000708088290 */ /* 0x000fc4000fffe03f */
[----:B------:R-:W-:Y:S02]  /*6de0*/  @!UP0 UIADD3 UR25, UR25, 0x1, URZ ;  /* 0x0000000119198890 */ /* 0x000fe4000fffe03f */
[----:B------:R-:W-:Y:S02]  /*6df0*/  UISETP.GE.U32.AND UP3, UPT, UR8, UR7, UPT ;  /* 0x000000070800728c */ /* 0x000fe4000bf66070 */
[----:B------:R-:W-:Y:S02]  /*6e00*/  ULOP3.LUT UR8, UR24, UR5, URZ, 0x3c, !UPT ;  /* 0x0000000518087292 */ /* 0x000fe4000f8e3c3f */
[----:B------:R-:W-:Y:S02]  /*6e10*/  UISETP.GE.AND UP0, UPT, UR26, URZ, UPT ;  /* 0x0000003f1a00728c */ /* 0x000fe4000bf06270 */
[----:B------:R-:W-:Y:S02]  /*6e20*/  UISETP.GE.AND UP1, UPT, UR8, URZ, UPT ;  /* 0x0000003f0800728c */ /* 0x000fe4000bf26270 */
[----:B------:R-:W-:-:S03]  /*6e30*/  ULOP3.LUT UR8, URZ, UR5, URZ, 0x33, !UPT ;  /* 0x000000053f087292 */ /* 0x000fc6000f8e333f */
[----:B------:R-:W-:-:S04]  /*6e40*/  @UP3 UIADD3 UR25, UR25, 0x1, URZ ;  /* 0x0000000119193890 */ /* 0x000fc8000fffe03f */
[----:B------:R-:W-:Y:S02]  /*6e50*/  @!UP0 UIADD3 UR25, -UR25, URZ, URZ ;  /* 0x0000003f19198290 */ /* 0x000fe4000fffe13f */
[----:B------:R-:W-:-:S04]  /*6e60*/  @!UP1 UIADD3 UR27, -UR27, URZ, URZ ;  /* 0x0000003f1b1b9290 */ /* 0x000fc8000fffe13f */
        /* <DEDUP_REMOVED lines=18> */
[----:B-1----:R-:W-:-:S05]  /*6f90*/  IMAD.U32 R7, RZ, RZ, UR27 ;  /* 0x0000001bff077e24 */ /* 0x002fca000f8e00ff */
[----:B------:R-:W-:Y:S01]  /*6fa0*/  MOV R7, UR5 ;  /* 0x0000000500077c02 */ /* 0x000fe20008000f00 */
[----:B--2---:R-:W-:Y:S01]  /*6fb0*/  IMAD.IADD R8, R6, 0x1, -R8 ;  /* 0x0000000106087824 */ /* 0x004fe200078e0a08 */
[----:B------:R-:W-:-:S04]  /*6fc0*/  MOV R6, UR26 ;  /* 0x0000001a00067c02 */ /* 0x000fc80008000f00 */
[----:B------:R-:W-:Y:S01]  /*6fd0*/  SHF.R.S32.HI R3, RZ, 0x1f, R8 ;  /* 0x0000001fff037819 */ /* 0x000fe20000011408 */
[----:B------:R-:W-:-:S04]  /*6fe0*/  IMAD.WIDE.U32 R6, R8, c[0x0][0x180], R6 ;  /* 0x0000600008067a25 */ /* 0x000fc800078e0006 */
[----:B------:R-:W-:-:S04]  /*6ff0*/  IMAD R3, R3, c[0x0][0x180], RZ ;  /* 0x0000600003037a24 */ /* 0x000fc800078e02ff */
[----:B------:R-:W-:-:S05]  /*7000*/  IMAD R3, R8, c[0x0][0x184], R3 ;  /* 0x0000610008037a24 */ /* 0x000fca00078e0203 */
[----:B------:R-:W-:Y:S01]  /*7010*/  IADD3 R3, R7, R3, RZ ;  /* 0x0000000307037210 */ /* 0x000fe20007ffe0ff */
[----:B------:R-:W-:Y:S05]  /*7020*/  BRA `(.L_x_875) ;  /* 0x0000004000007947 */ /* 0x000fea0003800000 */
.L_x_874:
[----:B------:R-:W-:-:S04]  /*7030*/  ULEA UR5, -UR4, URZ, 0x8 ;  /* 0x0000003f04057291 */ /* 0x000fc8000f8e413f */
[----:B------:R-:W-:Y:S02]  /*7040*/  USHF.R.S32.HI UR8, URZ, 0x1f, UR5 ;  /* 0x0000001f3f087899 */ /* 0x000fe40008011405 */
[----:B------:R-:W-:-:S04]  /*7050*/  MOV R6, UR5 ;  /* 0x0000000500067c02 */ /* 0x000fc80008000f00 */
[----:B------:R-:W-:Y:S02]  /*7060*/  MOV R3, UR8 ;  /* 0x0000000800037c02 */ /* 0x000fe40008000f00 */
.L_x_875:
        /* <DEDUP_REMOVED lines=8> */
[-C--:B------:R-:W-:Y:S01]  /*70f0*/  @!P1 LEA R52, P2, R7, R60.reuse, 0x5 ;  /* 0x0000003c07349211 */ /* 0x080fe200078428ff */
[----:B------:R-:W-:Y:S01]  /*7100*/  @!P1 IMAD.MOV.U32 R7, RZ, RZ, c[0x0][0x19c] ;  /* 0x00006700ff079624 */ /* 0x000fe200078e00ff */
[----:B------:R1:W-:Y:S01]  /*7110*/  @P1 STS.128 [R242+0x2000], RZ ;  /* 0x002000fff2001388 */ /* 0x0003e20000000c00 */
[----:B------:R-:W-:Y:S02]  /*7120*/  IMAD.U32 R20, RZ, RZ, UR4 ;  /* 0x00000004ff147e24 */ /* 0x000fe4000f8e00ff */
[----:B------:R-:W-:Y:S01]  /*7130*/  IMAD.U32 R18, RZ, RZ, UR4 ;  /* 0x00000004ff127e24 */ /* 0x000fe2000f8e00ff */
[-C--:B------:R-:W-:Y:S01]  /*7140*/  @!P1 LEA.HI.X R53, R9, R63.reuse, R7, 0x5, P2 ;  /* 0x0000003f09359211 */ /* 0x080fe200010f2c07 */
[----:B------:R-:W-:Y:S01]  /*7150*/  @!P1 IMAD.MOV.U32 R9, RZ, RZ, R63 ;  /* 0x000000ffff099224 */ /* 0x000fe200078e003f */
[----:B------:R-:W-:Y:S01]  /*7160*/  @!P1 LEA R51, P2, R8, R60, 0x6 ;  /* 0x0000003c08339211 */ /* 0x000fe200078430ff */
[----:B------:R-:W-:Y:S02]  /*7170*/  @!P1 IMAD.MOV.U32 R8, RZ, RZ, R60 ;  /* 0x000000ffff089224 */ /* 0x000fe400078e003c */
[----:B------:R-:W-:Y:S01]  /*7180*/  IMAD.U32 R16, RZ, RZ, UR4 ;  /* 0x00000004ff107e24 */ /* 0x000fe2000f8e00ff */
[----:B------:R-:W-:Y:S01]  /*7190*/  @!P1 LEA.HI.X R50, R10, R63, R7, 0x6, P2 ;  /* 0x0000003f0a329211 */ /* 0x000fe200010f3407 */
[----:B------:R-:W-:-:S02]  /*71a0*/  IMAD.U32 R7, RZ, RZ, UR4 ;  /* 0x00000004ff077e24 */ /* 0x000fc4000f8e00ff */
[----:B------:R-:W-:Y:S02]  /*71b0*/  IMAD.U32 R14, RZ, RZ, UR4 ;  /* 0x00000004ff0e7e24 */ /* 0x000fe4000f8e00ff */
[----:B------:R-:W-:Y:S01]  /*71c0*/  IMAD.U32 R12, RZ, RZ, UR4 ;  /* 0x00000004ff0c7e24 */ /* 0x000fe2000f8e00ff */
[----:B------:R-:W-:Y:S01]  /*71d0*/  @!P1 LEA R38, P2, R7, R60, 0x7 ;  /* 0x0000003c07269211 */ /* 0x000fe200078438ff */
[----:B------:R-:W-:Y:S02]  /*71e0*/  @!P1 IMAD.MOV.U32 R7, RZ, RZ, c[0x0][0x19c] ;  /* 0x00006700ff079624 */ /* 0x000fe400078e00ff */
[----:B------:R-:W-:-:S03]  /*71f0*/  @!P1 IMAD.WIDE.U32 R24, R24, 0x30, R8 ;  /* 0x0000003018189825 */ /* 0x000fc600078e0008 */
[----:B------:R-:W-:Y:S01]  /*7200*/  @!P1 LEA.HI.X R33, R10, R63, R7, 0x7, P2 ;  /* 0x0000003f0a219211 */ /* 0x000fe200010f3c07 */
[----:B------:R-:W-:Y:S01]  /*7210*/  IMAD.U32 R7, RZ, RZ, UR4 ;  /* 0x00000004ff077e24 */ /* 0x000fe2000f8e00ff */
[----:B------:R-:W-:Y:S01]  /*7220*/  @!P1 IADD3 R28, P3, P2, R6, UR23, R60 ;  /* 0x00000017061c9c10 */ /* 0x000fe2000fa7e03c */
[----:B------:R-:W-:-:S03]  /*7230*/  @!P1 IMAD.WIDE.U32 R22, R22, 0x50, R8 ;  /* 0x0000005016169825 */ /* 0x000fc600078e0008 */
[----:B------:R-:W-:Y:S01]  /*7240*/  @!P1 IADD3.X R30, R3, UR22, R63, P3, P2 ;  /* 0x00000016031e9c10 */ /* 0x000fe20009fe443f */
[----:B------:R-:W-:Y:S01]  /*7250*/  @!P1 IMAD.WIDE.U32 R20, R20, 0x60, R8 ;  /* 0x0000006014149825 */ /* 0x000fe200078e0008 */
[----:B------:R-:W-:-:S03]  /*7260*/  @!P1 LEA R36, P2, R28, c[0x0][0x168], 0x1 ;  /* 0x00005a001c249a11 */ /* 0x000fc600078408ff */
[----:B------:R-:W-:Y:S01]  /*7270*/  @!P1 IMAD.WIDE.U32 R18, R18, 0x70, R8 ;  /* 0x0000007012129825 */ /* 0x000fe200078e0008 */
[----:B------:R-:W-:Y:S02]  /*7280*/  @!P1 LEA.HI.X R37, R28, c[0x0][0x16c], R30, 0x1, P2 ;  /* 0x00005b001c259a11 */ /* 0x000fe400010f0c1e */
[----:B------:R-:W-:Y:S01]  /*7290*/  @!P1 IADD3 R39, P2, R6, R24, RZ ;  /* 0x0000001806279210 */ /* 0x000fe20007f5e0ff */
[----:B------:R-:W-:Y:S01]  /*72a0*/  @!P1 IMAD.WIDE.U32 R16, R16, 0x90, R8 ;  /* 0x0000009010109825 */ /* 0x000fe200078e0008 */
[----:B------:R-:W-:-:S03]  /*72b0*/  @!P1 IADD3 R42, P3, R6, R20, RZ ;  /* 0x00000014062a9210 */ /* 0x000fc60007f7e0ff */
[----:B------:R-:W-:-:S04]  /*72c0*/  @!P1 IMAD.WIDE.U32 R14, R14, 0xa0, R8 ;  /* 0x000000a00e0e9825 */ /* 0x000fc800078e0008 */
[----:B------:R-:W-:-:S04]  /*72d0*/  @!P1 IMAD.WIDE.U32 R12, R12, 0xb0, R8 ;  /* 0x000000b00c0c9825 */ /* 0x000fc800078e0008 */
[----:B------:R-:W-:-:S04]  /*72e0*/  @!P1 IMAD.WIDE.U32 R10, R10, 0xc0, R8 ;  /* 0x000000c00a0a9825 */ /* 0x000fc800078e0008 */
[----:B------:R-:W-:Y:S01]  /*72f0*/  @!P1 IMAD.WIDE.U32 R8, R7, 0xd0, R8 ;  /* 0x000000d007089825 */ /* 0x000fe200078e0008 */
[----:B------:R-:W-:-:S03]  /*7300*/  @!P1 IADD3 R7, P4, R6, R60, RZ ;  /* 0x0000003c06079210 */ /* 0x000fc60007f9e0ff */
[----:B------:R-:W-:Y:S02]  /*7310*/  @!P1 IMAD.MOV.U32 R31, RZ, RZ, c[0x0][0x19c] ;  /* 0x00006700ff1f9624 */ /* 0x000fe400078e00ff */
[----:B------:R-:W-:Y:S01]  /*7320*/  @!P1 IMAD.X R29, R3, 0x1, R63, P4 ;  /* 0x00000001031d9824 */ /* 0x000fe200020e063f */
[C---:B------:R-:W-:Y:S01]  /*7330*/  @!P1 LEA R34, P4, R7.reuse, c[0x0][0x168], 0x1 ;  /* 0x00005a0007229a11 */ /* 0x040fe200078808ff */
[----:B------:R-:W-:Y:S02]  /*7340*/  @!P1 IMAD.MOV.U32 R24, RZ, RZ, c[0x0][0x19c] ;  /* 0x00006700ff189624 */ /* 0x000fe400078e00ff */
[----:B------:R-:W-:Y:S01]  /*7350*/  @!P1 IMAD.MOV.U32 R28, RZ, RZ, c[0x0][0x19c] ;  /* 0x00006700ff1c9624 */ /* 0x000fe200078e00ff */
[----:B------:R-:W-:Y:S01]  /*7360*/  @!P1 LEA.HI.X R35, R7, c[0x0][0x16c], R29, 0x1, P4 ;  /* 0x00005b0007239a11 */ /* 0x000fe200020f0c1d */
[----:B------:R-:W-:Y:S01]  /*7370*/  @!P1 IMAD R7, R31, 0x30, RZ ;  /* 0x000000301f079824 */ /* 0x000fe200078e02ff */
[----:B------:R-:W-:Y:S01]  /*7380*/  @!P1 IADD3 R22, P4, R6, R22, RZ ;  /* 0x0000001606169210 */ /* 0x000fe20007f9e0ff */
[----:B------:R-:W-:-:S02]  /*7390*/  @!P1 IMAD.MOV.U32 R29, RZ, RZ, c[0x0][0x19c] ;  /* 0x00006700ff1d9624 */ /* 0x000fc400078e00ff */
[----:B------:R-:W-:Y:S01]  /*73a0*/  @!P1 IMAD.MOV.U32 R20, RZ, RZ, c[0x0][0x19c] ;  /* 0x00006700ff149624 */ /* 0x000fe200078e00ff */
[----:B------:R-:W-:Y:S01]  /*73b0*/  @!P1 IADD3.X R49, R3, R25, R7, P2, !PT ;  /* 0x0000001903319210 */ /* 0x000fe200017fe407 */
[----:B------:R-:W-:Y:S01]  /*73c0*/  @!P1 IMAD R25, R24, 0x50, RZ ;  /* 0x0000005018199824 */ /* 0x000fe200078e02ff */
[----:B------:R-:W-:Y:S01]  /*73d0*/  @!P1 IADD3 R43, P2, R6, R18, RZ ;  /* 0x00000012062b9210 */ /* 0x000fe20007f5e0ff */
[----:B------:R-:W-:Y:S01]  /*73e0*/  @!P1 IMAD R24, R28, 0x60, RZ ;  /* 0x000000601c189824 */ /* 0x000fe200078e02ff */
[----:B------:R-:W-:Y:S01]  /*73f0*/  @!PT LDS RZ, [RZ] ;  /* 0x00000000fffff984 */ /* 0x000fe20000000800 */
[----:B------:R-:W-:Y:S01]  /*7400*/  @!PT LDS RZ, [RZ] ;  /* 0x00000000fffff984 */ /* 0x000fe20000000800 */
[----:B------:R-:W-:Y:S01]  /*7410*/  @!PT LDS RZ, [RZ] ;  /* 0x00000000fffff984 */ /* 0x000fe20000000800 */
[----:B------:R1:W-:Y:S01]  /*7420*/  @!P1 LDGSTS.E.BYPASS.LTC128B.128 [R242+0x2000], [R34.64] ;  /* 0x0200000022f29fae */ /* 0x0003e2000b901d54 */
[----:B------:R-:W-:Y:S01]  /*7430*/  @!P1 IMAD R7, R29, 0x70, RZ ;  /* 0x000000701d079824 */ /* 0x000fe200078e02ff */
[C---:B------:R-:W-:Y:S01]  /*7440*/  @!P1 IADD3.X R25, R3.reuse, R23, R25, P4, !PT ;  /* 0x0000001703199210 */ /* 0x040fe200027fe419 */
[----:B------:R-:W-:Y:S01]  /*7450*/  @!P1 IMAD.MOV.U32 R30, RZ, RZ, c[0x0][0x19c] ;  /* 0x00006700ff1e9624 */ /* 0x000fe200078e00ff */
[C---:B------:R-:W-:Y:S01]  /*7460*/  @!P1 IADD3.X R23, R3.reuse, R21, R24, P3, !PT ;  /* 0x0000001503179210 */ /* 0x040fe20001ffe418 */
[----:B------:R-:W-:Y:S01]  /*7470*/  IMAD.U32 R32, RZ, RZ, UR4 ;  /* 0x00000004ff207e24 */ /* 0x000fe2000f8e00ff */
        /* <DEDUP_REMOVED lines=8> */
[----:B------:R-:W-:Y:S01]  /*7500*/  @!P1 IADD3.X R47, R3, R17, R18, P3, !PT ;  /* 0x00000011032f9210 */ /* 0x000fe20001ffe412 */
[----:B------:R-:W-:Y:S01]  /*7510*/  @!P1 IMAD R17, R16, 0xb0, RZ ;  /* 0x000000b010119824 */ /* 0x000fe200078e02ff */
[----:B------:R-:W-:Y:S01]  /*7520*/  @!P1 IADD3 R15, P4, R6, R12, RZ ;  /* 0x0000000c060f9210 */ /* 0x000fe20007f9e0ff */
[----:B------:R-:W-:Y:S01]  /*7530*/  @!P1 IMAD R16, R20, 0xc0, RZ ;  /* 0x000000c014109824 */ /* 0x000fe200078e02ff */
[C---:B------:R-:W-:Y:S01]  /*7540*/  @!P1 IADD3 R40, P3, R6.reuse, R10, RZ ;  /* 0x0000000a06289210 */ /* 0x040fe20007f7e0ff */
[----:B------:R-:W-:Y:S01]  /*7550*/  @!P1 IMAD R7, R7, 0xd0, RZ ;  /* 0x000000d007079824 */ /* 0x000fe200078e02ff */
[----:B------:R-:W-:Y:S01]  /*7560*/  @!P1 IADD3 R41, P2, R6, R8, RZ ;  /* 0x0000000806299210 */ /* 0x000fe20007f5e0ff */
[----:B------:R-:W-:Y:S01]  /*7570*/  @!P1 IMAD.MOV.U32 R26, RZ, RZ, R60 ;  /* 0x000000ffff1a9224 */ /* 0x000fe200078e003c */
[C---:B------:R-:W-:Y:S01]  /*7580*/  @!P1 IADD3.X R48, R3.reuse, R13, R17, P4, !PT ;  /* 0x0000000d03309210 */ /* 0x040fe200027fe411 */
[----:B------:R-:W-:Y:S01]  /*7590*/  @!P1 IMAD.MOV.U32 R27, RZ, RZ, R63 ;  /* 0x000000ffff1b9224 */ /* 0x000fe200078e003f */
[C---:B------:R-:W-:Y:S01]  /*75a0*/  @!P1 IADD3.X R13, R3.reuse, R11, R16, P3, !PT ;  /* 0x0000000b030d9210 */ /* 0x040fe20001ffe410 */
[----:B------:R-:W-:Y:S01]  /*75b0*/  @!P1 IMAD.MOV.U32 R44, RZ, RZ, c[0x0][0x19c] ;  /* 0x00006700ff2c9624 */ /* 0x000fe200078e00ff */
[C---:B------:R-:W-:Y:S01]  /*75c0*/  @!P1 IADD3.X R45, R3.reuse, R9, R7, P2, !PT ;  /* 0x00000009032d9210 */ /* 0x040fe200017fe407 */
[----:B------:R-:W-:Y:S01]  /*75d0*/  @!P1 IMAD.WIDE.U32 R26, R32, 0xe0, R26 ;  /* 0x000000e0201a9825 */ /* 0x000fe200078e001a */
[C---:B------:R-:W-:Y:S01]  /*75e0*/  @!P1 IADD3 R8, P3, R6.reuse, R51, RZ ;  /* 0x0000003306089210 */ /* 0x040fe20007f7e0ff */
[----:B------:R1:W-:Y:S01]  /*75f0*/  @P1 STS.128 [R242+0x2800], RZ ;  /* 0x002800fff2001388 */ /* 0x0003e20000000c00 */
[----:B------:R-:W-:Y:S01]  /*7600*/  @!P1 IADD3 R9, P2, R6, R38, RZ ;  /* 0x0000002606099210 */ /* 0x000fe20007f5e0ff */
[----:B------:R-:W-:Y:S01]  /*7610*/  @!P1 IMAD R44, R44, 0xe0, RZ ;  /* 0x000000e02c2c9824 */ /* 0x000fe200078e02ff */
[C---:B------:R-:W-:Y:S01]  /*7620*/  @!P1 IADD3 R7, P4, R6.reuse, R52, RZ ;  /* 0x0000003406079210 */ /* 0x040fe20007f9e0ff */
[----:B------:R-:W-:Y:S01]  /*7630*/  @!P1 IMAD.X R11, R3, 0x1, R50, P3 ;  /* 0x00000001030b9824 */ /* 0x000fe200018e0632 */
[----:B------:R-:W-:Y:S01]  /*7640*/  @!P1 LEA R28, P3, R9, c[0x0][0x168], 0x1 ;  /* 0x00005a00091c9a11 */ /* 0x000fe200078608ff */
[C---:B------:R-:W-:Y:S01]  /*7650*/  @!P1 IMAD.X R12, R3.reuse, 0x1, R33, P2 ;  /* 0x00000001030c9824 */ /* 0x040fe200010e0621 */
[----:B------:R-:W-:Y:S01]  /*7660*/  @!P1 IADD3 R38, P2, R6, R26, RZ ;  /* 0x0000001a06269210 */ /* 0x000fe20007f5e0ff */
[----:B------:R-:W-:Y:S01]  /*7670*/  @!P1 IMAD.X R10, R3, 0x1, R53, P4 ;  /* 0x00000001030a9824 */ /* 0x000fe200020e0635 */
[----:B------:R-:W-:Y:S01]  /*7680*/  @!P1 LEA R32, P5, R7, c[0x0][0x168], 0x1 ;  /* 0x00005a0007209a11 */ /* 0x000fe200078a08ff */
[----:B------:R-:W-:Y:S01]  /*7690*/  @!PT LDS RZ, [RZ] ;  /* 0x00000000fffff984 */ /* 0x000fe20000000800 */
[----:B------:R-:W-:Y:S01]  /*76a0*/  @!PT LDS RZ, [RZ] ;  /* 0x00000000fffff984 */ /* 0x000fe20000000800 */
[----:B------:R-:W-:Y:S01]  /*76b0*/  @!PT LDS RZ, [RZ] ;  /* 0x00000000fffff984 */ /* 0x000fe20000000800 */
[----:B------:R1:W-:Y:S01]  /*76c0*/  @!P1 LDGSTS.E.BYPASS.LTC128B.128 [R242+0x2800], [R36.64] ;  /* 0x0280000024f29fae */ /* 0x0003e2000b901d54 */
[----:B------:R-:W-:-:S02]  /*76d0*/  @!P1 LEA.HI.X R29, R9, c[0x0][0x16c], R12, 0x1, P3 ;  /* 0x00005b00091d9a11 */ /* 0x000fc400018f0c0c */
[----:B------:R-:W-:Y:S01]  /*76e0*/  @!P1 IADD3.X R44, R3, R27, R44, P2, !PT ;  /* 0x0000001b032c9210 */ /* 0x000fe200017fe42c */
[----:B------:R1:W-:Y:S01]  /*76f0*/  @P1 STS.128 [R242+0x3000], RZ ;  /* 0x003000fff2001388 */ /* 0x0003e20000000c00 */
[----:B------:R-:W-:Y:S02]  /*7700*/  @!P1 LEA R26, P3, R39, c[0x0][0x168], 0x1 ;  /* 0x00005a00271a9a11 */ /* 0x000fe400078608ff */
[----:B------:R-:W-:Y:S02]  /*7710*/  @!P1 LEA R24, P2, R22, c[0x0][0x168], 0x1 ;  /* 0x00005a0016189a11 */ /* 0x000fe400078408ff */
[----:B------:R-:W-:Y:S02]  /*7720*/  @!P1 LEA R30, P4, R8, c[0x0][0x168], 0x1 ;  /* 0x00005a00081e9a11 */ /* 0x000fe400078808ff */
[----:B------:R-:W-:Y:S02]  /*7730*/  @!P1 LEA.HI.X R33, R7, c[0x0][0x16c], R10, 0x1, P5 ;  /* 0x00005b0007219a11 */ /* 0x000fe400028f0c0a */
[----:B------:R-:W-:-:S02]  /*7740*/  @!P1 LEA.HI.X R27, R39, c[0x0][0x16c], R49, 0x1, P3 ;  /* 0x00005b00271b9a11 */ /* 0x000fc400018f0c31 */
[----:B------:R-:W-:Y:S01]  /*7750*/  @!P1 LEA.HI.X R25, R22, c[0x0][0x16c], R25, 0x1, P2 ;  /* 0x00005b0016199a11 */ /* 0x000fe200010f0c19 */
[----:B------:R-:W-:Y:S01]  /*7760*/  @!PT LDS RZ, [RZ] ;  /* 0x00000000fffff984 */ /* 0x000fe20000000800 */
[----:B------:R-:W-:Y:S01]  /*7770*/  @!PT LDS RZ, [RZ] ;  /* 0x00000000fffff984 */ /* 0x000fe20000000800 */
[----:B------:R-:W-:Y:S01]  /*7780*/  @!PT LDS RZ, [RZ] ;  /* 0x00000000fffff984 */ /* 0x000fe20000000800 */
[----:B------:R1:W-:Y:S01]  /*7790*/  @!P1 LDGSTS.E.BYPASS.LTC128B.128 [R242+0x3000], [R32.64] ;  /* 0x0300000020f29fae */ /* 0x0003e2000b901d54 */
[----:B------:R-:W-:Y:S02]  /*77a0*/  @!P1 LEA.HI.X R31, R8, c[0x0][0x16c], R11, 0x1, P4 ;  /* 0x00005b00081f9a11 */ /* 0x000fe400020f0c0b */
[C---:B------:R-:W-:Y:S01]  /*77b0*/  @!P1 LEA R22, P5, R42.reuse, c[0x0][0x168], 0x1 ;  /* 0x00005a002a169a11 */ /* 0x040fe200078a08ff */
[----:B------:R1:W-:Y:S01]  /*77c0*/  @P1 STS.128 [R242+0x3800], RZ ;  /* 0x003800fff2001388 */ /* 0x0003e20000000c00 */
[----:B------:R-:W-:Y:S02]  /*77d0*/  @!P1 LEA R20, P4, R43, c[0x0][0x168], 0x1 ;  /* 0x00005a002b149a11 */ /* 0x000fe400078808ff */
[----:B------:R-:W-:Y:S01]  /*77e0*/  @!P1 LEA.HI.X R23, R42, c[0x0][0x16c], R23, 0x1, P5 ;  /* 0x00005b002a179a11 */ /* 0x000fe200028f0c17 */
[----:B------:R-:W-:Y:S01]  /*77f0*/  @!PT LDS RZ, [RZ] ;  /* 0x00000000fffff984 */ /* 0x000fe20000000800 */
[----:B------:R-:W-:Y:S01]  /*7800*/  @!PT LDS RZ, [RZ] ;  /* 0x00000000fffff984 */ /* 0x000fe20000000800 */
[----:B------:R-:W-:Y:S01]  /*7810*/  @!PT LDS RZ, [RZ] ;  /* 0x00000000fffff984 */ /* 0x000fe20000000800 */
[----:B------:R1:W-:Y:S01]  /*7820*/  @!P1 LDGSTS.E.BYPASS.LTC128B.128 [R242+0x3800], [R26.64] ;  /* 0x038000001af29fae */ /* 0x0003e2000b901d54 */
[----:B------:R-:W-:-:S02]  /*7830*/  @!P1 LEA R16, P2, R14, c[0x0][0x168], 0x1 ;  /* 0x00005a000e109a11 */ /* 0x000fc400078408ff */
[----:B------:R-:W-:Y:S01]  /*7840*/  @!P1 LEA R18, P3, R19, c[0x0][0x168], 0x1 ;  /* 0x00005a0013129a11 */ /* 0x000fe200078608ff */
[----:B------:R1:W-:Y:S01]  /*7850*/  @P1 STS.128 [R242+0x4000], RZ ;  /* 0x004000fff2001388 */ /* 0x0003e20000000c00 */
[----:B------:R-:W-:Y:S02]  /*7860*/  @!P1 LEA.HI.X R21, R43, c[0x0][0x16c], R21, 0x1, P4 ;  /* 0x00005b002b159a11 */ /* 0x000fe400020f0c15 */
        /* <DEDUP_REMOVED lines=23> */
[----:B------:R-:W-:-:S03]  /*79e0*/  @!P1 LEA.HI.X R9, R38, c[0x0][0x16c], R44, 0x1, P2 ;  /* 0x00005b0026099a11 */ /* 0x000fc600010f0c2c */
        /* <DEDUP_REMOVED lines=43> */
[----:B------:R-:W-:Y:S01]  /*7ca0*/  ULDC UR5, c[0x0][0x19c] ;  /* 0x0000670000057ab9 */ /* 0x000fe20000000800 */
[----:B-1----:R-:W-:Y:S01]  /*7cb0*/  IMAD.MOV.U32 R8, RZ, RZ, R60 ;  /* 0x000000ffff087224 */ /* 0x002fe200078e003c */
[----:B------:R-:W-:Y:S01]  /*7cc0*/  UIMAD UR5, UR5, 0xf0, URZ ;  /* 0x000000f0050578a4 */ /* 0x000fe2000f8e023f */
[----:B------:R-:W-:-:S04]  /*7cd0*/  IMAD.MOV.U32 R9, RZ, RZ, R63 ;  /* 0x000000ffff097224 */ /* 0x000fc800078e003f */
        /* <DEDUP_REMOVED lines=9> */
.L_x_877:
[----:B------:R-:W-:Y:S05]  /*7d70*/  BSYNC B0 ;  /* 0x0000000000007941 */ /* 0x000fea0003800000 */
.L_x_876:
[----:B------:R-:W0:Y:S01]  /*7d80*/  LDGDEPBAR ;  /* 0x00000000000079af */ /* 0x000e220000000000 */
[----:B------:R-:W-:-:S04]  /*7d90*/  IADD3 R60, P1, R6, R60, RZ ;  /* 0x0000003c063c7210 */ /* 0x000fc80007f3e0ff */
[----:B------:R-:W-:Y:S02]  /*7da0*/  IADD3.X R63, R3, R63, RZ, P1, !PT ;  /* 0x0000003f033f7210 */ /* 0x000fe40000ffe4ff */
.L_x_873:
[----:B-1234-:R-:W-:-:S04]  /*7db0*/  IADD3 R3, R203, UR24, RZ ;  /* 0x00000018cb037c10 */ /* 0x01efc8000fffe0ff */
[C---:B------:R-:W-:Y:S02]  /*7dc0*/  IADD3 R6, R3.reuse, 0x1, RZ ;  /* 0x0000000103067810 */ /* 0x040fe40007ffe0ff */
[C---:B------:R-:W-:Y:S02]  /*7dd0*/  ISETP.GE.AND P5, PT, R3.reuse, R0, PT ;  /* 0x000000000300720c */ /* 0x040fe40003fa6270 */
[C---:B------:R-:W-:Y:S02]  /*7de0*/  ISETP.GE.AND P1, PT, R6.reuse, R4, PT ;  /* 0x000000040600720c */ /* 0x040fe40003f26270 */
[----:B------:R-:W-:Y:S02]  /*7df0*/  ISETP.GE.AND P3, PT, R6, R0, PT ;  /* 0x000000000600720c */ /* 0x000fe40003f66270 */
[C---:B------:R-:W-:Y:S02]  /*7e00*/  IADD3 R7, R3.reuse, 0x8, RZ ;  /* 0x0000000803077810 */ /* 0x040fe40007ffe0ff */
[----:B------:R-:W-:-:S02]  /*7e10*/  IADD3 R6, R3, 0x9, RZ ;  /* 0x0000000903067810 */ /* 0x000fc40007ffe0ff */
[----:B------:R-:W-:Y:S02]  /*7e20*/  FSEL R12, R200, -INF , !P5 ;  /* 0xff800000c80c7808 */ /* 0x000fe40006800000 */
[C---:B------:R-:W-:Y:S02]  /*7e30*/  ISETP.GE.AND P4, PT, R7.reuse, R4, PT ;  /* 0x000000040700720c */ /* 0x040fe40003f86270 */
[----:B------:R-:W-:Y:S02]  /*7e40*/  ISETP.GE.AND P2, PT, R7, R0, PT ;  /* 0x000000000700720c */ /* 0x000fe40003f46270 */
        /* <DEDUP_REMOVED lines=9> */
[----:B------:R-:W-:Y:S02]  /*7ee0*/  ISETP.GE.AND P3, PT, R7, R0, PT ;  /* 0x000000000700720c */ /* 0x000fe40003f66270 */
        /* <DEDUP_REMOVED lines=8> */
[C---:B------:R-:W-:Y:S02]  /*7f70*/  ISETP.GE.AND P5, PT, R7.reuse, R4, PT ;  /* 0x000000040700720c */ /* 0x040fe40003fa6270 */
        /* <DEDUP_REMOVED lines=143> */
[----:B------:R-:W-:Y:S02]  /*8870*/  IADD3 R6, R3, 0x91, RZ ;  /* 0x0000009103067810 */ /* 0x000fe40007ffe0ff */
[----:B------:R-:W-:Y:S02]  /*8880*/  FSEL R158, R158, -INF , !P1 ;  /* 0xff8000009e9e7808 */ /* 0x000fe40004800000 */
[----:B------:R-:W-:-:S02]  /*8890*/  FSEL R130, R130, -INF , !P3 ;  /* 0xff80000082827808 */ /* 0x000fc40005800000 */
[C---:B------:R-:W-:Y:S02]  /*88a0*/  ISETP.GE.AND P1, PT, R6.reuse, R4, PT ;  /* 0x000000040600720c */ /* 0x040fe40003f26270 */
[----:B------:R-:W-:Y:S02]  /*88b0*/  ISETP.GE.AND P3, PT, R6, R0, PT ;  /* 0x000000000600720c */ /* 0x000fe40003f66270 */
[----:B------:R-:W-:Y:S02]  /*88c0*/  FMNMX.FTZ R6, R12, R13, !PT ;  /* 0x0000000d0c067209 */ /* 0x000fe40007810000 */
[----:B------:R-:W-:Y:S02]  /*88d0*/  IADD3 R7, R3, 0x90, RZ ;  /* 0x0000009003077810 */ /* 0x000fe40007ffe0ff */
[----:B------:R-:W-:Y:S02]  /*88e0*/  FMNMX.FTZ R6, R14, R6, !PT ;  /* 0x000000060e067209 */ /* 0x000fe40007810000 */
[----:B------:R-:W-:-:S02]  /*88f0*/  FSEL R157, R157, -INF , !P5 ;  /* 0xff8000009d9d7808 */ /* 0x000fc40006800000 */
[----:B------:R-:W-:Y:S02]  /*8900*/  ISETP.GE.AND P5, PT, R7, R4, PT ;  /* 0x000000040700720c */ /* 0x000fe40003fa6270 */
[----:B------:R-:W-:Y:S02]  /*8910*/  FMNMX.FTZ R6, R15, R6, !PT ;  /* 0x000000060f067209 */ /* 0x000fe40007810000 */
[----:B------:R-:W-:Y:S02]  /*8920*/  FSEL R175, R175, -INF , !P5 ;  /* 0xff800000afaf7808 */ /* 0x000fe40006800000 */
[----:B------:R-:W-:Y:S02]  /*8930*/  ISETP.GE.AND P5, PT, R3, R4, PT ;  /* 0x000000040300720c */ /* 0x000fe40003fa6270 */
[----:B------:R-:W-:Y:S02]  /*8940*/  FMNMX.FTZ R6, R19, R6, !PT ;  /* 0x0000000613067209 */ /* 0x000fe40007810000 */
[----:B------:R-:W-:-:S02]  /*8950*/  FSEL R11, R202, -INF , !P5 ;  /* 0xff800000ca0b7808 */ /* 0x000fc40006800000 */
        /* <DEDUP_REMOVED lines=45> */
[----:B------:R-:W-:Y:S02]  /*8c30*/  FSEL R129, R129, -INF , !P6 ;  /* 0xff80000081817808 */ /* 0x000fe40007000000 */
[----:B------:R-:W-:Y:S02]  /*8c40*/  ISETP.GE.AND P6, PT, R7, R0, PT ;  /* 0x000000000700720c */ /* 0x000fe40003fc6270 */
[----:B------:R-:W-:-:S02]  /*8c50*/  FMNMX.FTZ R36, R111, R36, !PT ;  /* 0x000000246f247209 */ /* 0x000fc40007810000 */
[----:B------:R-:W-:Y:S02]  /*8c60*/  FMNMX.FTZ R6, R120, R6, !PT ;  /* 0x0000000678067209 */ /* 0x000fe40007810000 */
[----:B------:R-:W-:Y:S02]  /*8c70*/  IADD3 R7, R3, 0x98, RZ ;  /* 0x0000009803077810 */ /* 0x000fe40007ffe0ff */
[----:B------:R-:W-:Y:S02]  /*8c80*/  FSEL R160, R160, -INF , !P4 ;  /* 0xff800000a0a07808 */ /* 0x000fe40006000000 */
[----:B------:R-:W-:Y:S02]  /*8c90*/  FSEL R131, R131, -INF , !P2 ;  /* 0xff80000083837808 */ /* 0x000fe40005000000 */
[----:B------:R-:W-:Y:S02]  /*8ca0*/  FMNMX.FTZ R36, R116, R36, !PT ;  /* 0x0000002474247209 */ /* 0x000fe40007810000 */
        /* <DEDUP_REMOVED lines=25> */
[----:B------:R-:W-:Y:S02]  /*8e40*/  IADD3 R7, R3, 0xa8, RZ ;  /* 0x000000a803077810 */ /* 0x000fe40007ffe0ff */
[----:B------:R-:W-:Y:S02]  /*8e50*/  FSEL R181, R181, -INF , !P6 ;  /* 0xff800000b5b57808 */ /* 0x000fe40007000000 */
[----:B------:R-:W-:Y:S02]  /*8e60*/  FSEL R170, R170, -INF , !P1 ;  /* 0xff800000aaaa7808 */ /* 0x000fe40004800000 */
[----:B------:R-:W-:Y:S02]  /*8e70*/  FMNMX.FTZ R36, R125, R36, !PT ;  /* 0x000000247d247209 */ /* 0x000fe40007810000 */
[----:B------:R-:W-:Y:S02]  /*8e80*/  FMNMX.FTZ R6, R130, R6, !PT ;  /* 0x0000000682067209 */ /* 0x000fe40007810000 */
[----:B------:R-:W-:-:S02]  /*8e90*/  ISETP.GE.AND P6, PT, R7, R4, PT ;  /* 0x000000040700720c */ /* 0x000fc40003fc6270 */
[----:B------:R-:W-:Y:S02]  /*8ea0*/  ISETP.GE.AND P1, PT, R7, R0, PT ;  /* 0x000000000700720c */ /* 0x000fe40003f26270 */
[----:B------:R-:W-:Y:S02]  /*8eb0*/  IADD3 R7, R3, 0xa9, RZ ;  /* 0x000000a903077810 */ /* 0x000fe40007ffe0ff */
[----:B------:R-:W-:Y:S02]  /*8ec0*/  FMNMX.FTZ R36, R126, R36, !PT ;  /* 0x000000247e247209 */ /* 0x000fe40007810000 */
[----:B------:R-:W-:Y:S02]  /*8ed0*/  FMNMX.FTZ R6, R131, R6, !PT ;  /* 0x0000000683067209 */ /* 0x000fe40007810000 */
[----:B------:R-:W-:Y:S02]  /*8ee0*/  FSEL R196, R196, -INF , !P5 ;  /* 0xff800000c4c47808 */ /* 0x000fe40006800000 */
[----:B------:R-:W-:-:S02]  /*8ef0*/  FSEL R183, R183, -INF , !P3 ;  /* 0xff800000b7b77808 */ /* 0x000fc40005800000 */
        /* <DEDUP_REMOVED lines=96> */
[----:B------:R-:W-:Y:S01]  /*9500*/  FSEL R155, R135, -INF , !P2 ;  /* 0xff800000879b7808 */ /* 0x000fe20005000000 */
[----:B------:R-:W-:Y:S01]  /*9510*/  IMAD.SHL.U32 R135, R5, 0x2, RZ ;  /* 0x0000000205877824 */ /* 0x000fe200078e00ff */
[C---:B------:R-:W-:Y:S02]  /*9520*/  ISETP.GE.AND P4, PT, R7.reuse, R4, PT ;  /* 0x000000040700720c */ /* 0x040fe40003f86270 */
[----:B------:R-:W-:Y:S01]  /*9530*/  ISETP.GE.AND P2, PT, R7, R0, PT ;  /* 0x000000000700720c */ /* 0x000fe20003f46270 */
[--C-:B------:R-:W-:Y:S01]  /*9540*/  IMAD R226, R231, 0x2, R135.reuse ;  /* 0x00000002e7e27824 */ /* 0x100fe200078e0287 */
[----:B------:R-:W-:Y:S01]  /*9550*/  IADD3 R7, R3, 0xe1, RZ ;  /* 0x000000e103077810 */ /* 0x000fe20007ffe0ff */
[----:B------:R-:W-:Y:S01]  /*9560*/  IMAD R224, R2, 0x2, R135 ;  /* 0x0000000202e07824 */ /* 0x000fe200078e0287 */
[----:B------:R-:W-:Y:S01]  /*9570*/  FMNMX.FTZ R36, R244, R36, !PT ;  /* 0x00000024f4247209 */ /* 0x000fe20007810000 */
[----:B------:R-:W-:Y:S01]  /*9580*/  LDSM.16.MT88.4 R24, [R135+0xa000] ;  /* 0x00a000008718783b */ /* 0x000fe20000004200 */
[----:B------:R-:W-:Y:S01]  /*9590*/  FMNMX.FTZ R6, R251, R6, !PT ;  /* 0x00000006fb067209 */ /* 0x000fe20007810000 */
[----:B------:R-:W-:Y:S01]  /*95a0*/  IMAD R225, R231, 0x2, R224 ;  /* 0x00000002e7e17824 */ /* 0x000fe200078e02e0 */
[----:B------:R-:W-:Y:S01]  /*95b0*/  FSEL R173, R79, -INF , !P6 ;  /* 0xff8000004fad7808 */ /* 0x000fe20007000000 */
[----:B------:R-:W-:Y:S01]  /*95c0*/  LDSM.16.MT88.4 R20, [R226+0xa000] ;  /* 0x00a00000e214783b */ /* 0x000fe20000004200 */
[----:B------:R-:W-:-:S02]  /*95d0*/  FSEL R174, R78, -INF , !P1 ;  /* 0xff8000004eae7808 */ /* 0x000fc40004800000 */
[C---:B------:R-:W-:Y:S02]  /*95e0*/  ISETP.GE.AND P6, PT, R7.reuse, R4, PT ;  /* 0x000000040700720c */ /* 0x040fe40003fc6270 */
[----:B------:R-:W-:Y:S02]  /*95f0*/  ISETP.GE.AND P1, PT, R7, R0, PT ;  /* 0x000000000700720c */ /* 0x000fe40003f26270 */
[----:B------:R-:W-:Y:S02]  /*9600*/  FMNMX.FTZ R36, R146, R36, !PT ;  /* 0x0000002492247209 */ /* 0x000fe40007810000 */
[----:B------:R-:W-:Y:S02]  /*9610*/  FMNMX.FTZ R6, R155, R6, !PT ;  /* 0x000000069b067209 */ /* 0x000fe40007810000 */
[----:B------:R-:W-:Y:S02]  /*9620*/  IADD3 R7, R3, 0xe8, RZ ;  /* 0x000000e803077810 */ /* 0x000fe40007ffe0ff */
[----:B------:R-:W-:-:S02]  /*9630*/  FSEL R133, R133, -INF , !P5 ;  /* 0xff80000085857808 */ /* 0x000fc40006800000 */
[----:B------:R-:W-:Y:S02]  /*9640*/  FSEL R177, R77, -INF , !P3 ;  /* 0xff8000004db17808 */ /* 0x000fe40005800000 */
[----:B------:R-:W-:Y:S02]  /*9650*/  FMNMX.FTZ R36, R145, R36, !PT ;  /* 0x0000002491247209 */ /* 0x000fe40007810000 */
[----:B------:R-:W-:Y:S02]  /*9660*/  FMNMX.FTZ R6, R174, R6, !PT ;  /* 0x00000006ae067209 */ /* 0x000fe40007810000 */
[C---:B------:R-:W-:Y:S02]  /*9670*/  ISETP.GE.AND P5, PT, R7.reuse, R4, PT ;  /* 0x000000040700720c */ /* 0x040fe40003fa6270 */
[----:B------:R-:W-:Y:S02]  /*9680*/  ISETP.GE.AND P3, PT, R7, R0, PT ;  /* 0x000000000700720c */ /* 0x000fe40003f66270 */
[----:B------:R-:W-:-:S02]  /*9690*/  IADD3 R7, R3, 0xe9, RZ ;  /* 0x000000e903077810 */ /* 0x000fc40007ffe0ff */
[----:B------:R-:W-:Y:S02]  /*96a0*/  FSEL R151, R70, -INF , !P2 ;  /* 0xff80000046977808 */ /* 0x000fe40005000000 */
[----:B------:R-:W-:Y:S02]  /*96b0*/  FMNMX.FTZ R36, R252, R36, !PT ;  /* 0x00000024fc247209 */ /* 0x000fe40007810000 */
[----:B------:R-:W-:Y:S02]  /*96c0*/  FMNMX.FTZ R6, R177, R6, !PT ;  /* 0x00000006b1067209 */ /* 0x000fe40007810000 */
[----:B------:R-:W-:Y:S02]  /*96d0*/  FSEL R153, R76, -INF , !P4 ;  /* 0xff8000004c997808 */ /* 0x000fe40006000000 */
[C---:B------:R-:W-:Y:S02]  /*96e0*/  ISETP.GE.AND P4, PT, R7.reuse, R4, PT ;  /* 0x000000040700720c */ /* 0x040fe40003f86270 */
[----:B------:R-:W-:-:S02]  /*96f0*/  ISETP.GE.AND P2, PT, R7, R0, PT ;  /* 0x000000000700720c */ /* 0x000fc40003f46270 */
[C---:B------:R-:W-:Y:S02]  /*9700*/  IADD3 R9, R3.reuse, 0xf0, RZ ;  /* 0x000000f003097810 */ /* 0x040fe40007ffe0ff */
[C---:B------:R-:W-:Y:S02]  /*9710*/  IADD3 R8, R3.reuse, 0xf1, RZ ;  /* 0x000000f103087810 */ /* 0x040fe40007ffe0ff */
[C---:B------:R-:W-:Y:S02]  /*9720*/  IADD3 R10, R3.reuse, 0xf8, RZ ;  /* 0x000000f8030a7810 */ /* 0x040fe40007ffe0ff */
[----:B------:R-:W-:Y:S02]  /*9730*/  IADD3 R7, R3, 0xf9, RZ ;  /* 0x000000f903077810 */ /* 0x000fe40007ffe0ff */
[----:B------:R-:W-:Y:S02]  /*9740*/  FSEL R152, R69, -INF , !P1 ;  /* 0xff80000045987808 */ /* 0x000fe40004800000 */
[----:B------:R-:W-:-:S02]  /*9750*/  FMNMX.FTZ R36, R250, R36, !PT ;  /* 0x00000024fa247209 */ /* 0x000fc40007810000 */
[----:B------:R-:W-:Y:S02]  /*9760*/  FMNMX.FTZ R3, R151, R6, !PT ;  /* 0x0000000697037209 */ /* 0x000fe40007810000 */
[----:B------:R-:W-:Y:S02]  /*9770*/  FSEL R172, R67, -INF , !P3 ;  /* 0xff80000043ac7808 */ /* 0x000fe40005800000 */
[----:B------:R-:W-:Y:S02]  /*9780*/  FMNMX.FTZ R36, R32, R36, !PT ;  /* 0x0000002420247209 */ /* 0x000fe40007810000 */
[----:B------:R-:W-:Y:S02]  /*9790*/  FMNMX.FTZ R3, R152, R3, !PT ;  /* 0x0000000398037209 */ /* 0x000fe40007810000 */
[----:B------:R-:W-:Y:S02]  /*97a0*/  ISETP.GE.AND P1, PT, R9, R0, PT ;  /* 0x000000000900720c */ /* 0x000fe40003f26270 */
[----:B------:R-:W-:-:S02]  /*97b0*/  FSEL R161, R66, -INF , !P2 ;  /* 0xff80000042a17808 */ /* 0x000fc40005000000 */
[----:B------:R-:W-:Y:S02]  /*97c0*/  FMNMX.FTZ R36, R137, R36, !PT ;  /* 0x0000002489247209 */ /* 0x000fe40007810000 */
[----:B------:R-:W-:Y:S02]  /*97d0*/  FMNMX.FTZ R3, R172, R3, !PT ;  /* 0x00000003ac037209 */ /* 0x000fe40007810000 */
[----:B------:R-:W-:Y:S02]  /*97e0*/  ISETP.GE.AND P3, PT, R8, R0, PT ;  /* 0x000000000800720c */ /* 0x000fe40003f66270 */
[----:B------:R-:W-:Y:S02]  /*97f0*/  FSEL R189, R57, -INF , !P1 ;  /* 0xff80000039bd7808 */ /* 0x000fe40004800000 */
[----:B------:R-:W-:Y:S02]  /*9800*/  FMNMX.FTZ R36, R173, R36, !PT ;  /* 0x00000024ad247209 */ /* 0x000fe40007810000 */
[----:B------:R-:W-:-:S02]  /*9810*/  FMNMX.FTZ R3, R161, R3, !PT ;  /* 0x00000003a1037209 */ /* 0x000fc40007810000 */
[----:B------:R-:W-:Y:S02]  /*9820*/  ISETP.GE.AND P2, PT, R10, R0, PT ;  /* 0x000000000a00720c */ /* 0x000fe40003f46270 */
[----:B------:R-:W-:Y:S02]  /*9830*/  FSEL R167, R56, -INF , !P3 ;  /* 0xff80000038a77808 */ /* 0x000fe40005800000 */
[----:B------:R-:W-:Y:S02]  /*9840*/  FMNMX.FTZ R36, R133, R36, !PT ;  /* 0x0000002485247209 */ /* 0x000fe40007810000 */
[----:B------:R-:W-:Y:S02]  /*9850*/  FMNMX.FTZ R3, R189, R3, !PT ;  /* 0x00000003bd037209 */ /* 0x000fe40007810000 */
[----:B------:R-:W-:Y:S02]  /*9860*/  ISETP.GE.AND P1, PT, R7, R0, PT ;  /* 0x000000000700720c */ /* 0x000fe40003f26270 */
[----:B------:R-:W-:-:S02]  /*9870*/  FSEL R154, R83, -INF , !P6 ;  /* 0xff800000539a7808 */ /* 0x000fc40007000000 */
[----:B------:R-:W-:Y:S02]  /*9880*/  FSEL R162, R55, -INF , !P2 ;  /* 0xff80000037a27808 */ /* 0x000fe40005000000 */
[----:B------:R-:W-:Y:S02]  /*9890*/  FMNMX.FTZ R36, R153, R36, !PT ;  /* 0x0000002499247209 */ /* 0x000fe40007810000 */
[----:B------:R-:W-:Y:S02]  /*98a0*/  FMNMX.FTZ R3, R167, R3, !PT ;  /* 0x00000003a7037209 */ /* 0x000fe40007810000 */
[----:B------:R-:W-:Y:S02]  /*98b0*/  FSEL R159, R75, -INF , !P5 ;  /* 0xff8000004b9f7808 */ /* 0x000fe40006800000 */
[----:B------:R-:W-:Y:S02]  /*98c0*/  FSEL R166, R54, -INF , !P1 ;  /* 0xff80000036a67808 */ /* 0x000fe40004800000 */
[----:B------:R-:W-:-:S02]  /*98d0*/  FMNMX.FTZ R36, R154, R36, !PT ;  /* 0x000000249a247209 */ /* 0x000fc40007810000 */
[----:B------:R-:W-:Y:S02]  /*98e0*/  FMNMX.FTZ R3, R162, R3, !PT ;  /* 0x00000003a2037209 */ /* 0x000fe40007810000 */
[----:B------:R-:W-:Y:S02]  /*98f0*/  ISETP.GE.AND P1, PT, R9, R4, PT ;  /* 0x000000040900720c */ /* 0x000fe40003f26270 */
[----:B------:R-:W-:Y:S02]  /*9900*/  FSEL R171, R71, -INF , !P4 ;  /* 0xff80000047ab7808 */ /* 0x000fe40006000000 */
[----:B------:R-:W-:Y:S02]  /*9910*/  FMNMX.FTZ R36, R159, R36, !PT ;  /* 0x000000249f247209 */ /* 0x000fe40007810000 */
[----:B------:R-:W-:Y:S02]  /*9920*/  FMNMX.FTZ R3, R166, R3, !PT ;  /* 0x00000003a6037209 */ /* 0x000fe40007810000 */
[----:B------:R-:W-:-:S02]  /*9930*/  ISETP.GE.AND P2, PT, R8, R4, PT ;  /* 0x000000040800720c */ /* 0x000fc40003f46270 */
[----:B------:R-:W-:Y:S01]  /*9940*/  FSEL R176, R65, -INF , !P1 ;  /* 0xff80000041b07808 */ /* 0x000fe20004800000 */
[----:B------:R-:W1:Y:S01]  /*9950*/  SHFL.BFLY PT, R6, R3, 0x2, 0x1f ;  /* 0x0c401f0003067f89 */ /* 0x000e6200000e0000 */
[----:B------:R-:W-:Y:S02]  /*9960*/  FMNMX.FTZ R36, R171, R36, !PT ;  /* 0x00000024ab247209 */ /* 0x000fe40007810000 */
[----:B------:R-:W-:Y:S02]  /*9970*/  ISETP.GE.AND P1, PT, R10, R4, PT ;  /* 0x000000040a00720c */ /* 0x000fe40003f26270 */
[----:B------:R-:W-:Y:S02]  /*9980*/  FSEL R156, R64, -INF , !P2 ;  /* 0xff800000409c7808 */ /* 0x000fe40005000000 */
[----:B------:R-:W-:Y:S02]  /*9990*/  FMNMX.FTZ R36, R176, R36, !PT ;  /* 0x00000024b0247209 */ /* 0x000fe40007810000 */
[----:B------:R-:W-:-:S02]  /*99a0*/  ISETP.GE.AND P2, PT, R7, R4, PT ;  /* 0x000000040700720c */ /* 0x000fc40003f46270 */
        /* <DEDUP_REMOVED lines=15> */
[----:B------:R-:W-:Y:S02]  /*9aa0*/  FFMA.FTZ R2, R19, c[0x0][0x23c], -R6 ;  /* 0x00008f0013027a23 */ /* 0x000fe40000010806 */
[----:B------:R2:W-:Y:S01]  /*9ab0*/  MUFU.EX2 R219, R7 ;  /* 0x0000000700db7308 */ /* 0x0005e20000000800 */
[----:B-1----:R-:W-:-:S07]  /*9ac0*/  FMNMX.FTZ R36, R36, R8, !PT ;  /* 0x0000000824247209 */ /* 0x002fce0007810000 */
[----:B------:R1:W-:Y:S01]  /*9ad0*/  MUFU.EX2 R215, R2 ;  /* 0x0000000200d77308 */ /* 0x0003e20000000800 */
[C---:B------:R-:W-:Y:S01]  /*9ae0*/  FSETP.NEU.FTZ.AND P1, PT, R36.reuse, -INF , PT ;  /* 0xff8000002400780b */ /* 0x040fe20003f3d000 */
[----:B------:R-:W-:Y:S02]  /*9af0*/  FMUL.FTZ R8, R36, c[0x0][0x23c] ;  /* 0x00008f0024087a20 */ /* 0x000fe40000410000 */
[----:B--2---:R-:W-:-:S04]  /*9b00*/  FFMA.FTZ R7, R13, c[0x0][0x23c], -R6 ;  /* 0x00008f000d077a23 */ /* 0x004fc80000010806 */
[----:B------:R2:W3:Y:S01]  /*9b10*/  MUFU.EX2 R216, R7 ;  /* 0x0000000700d87308 */ /* 0x0004e20000000800 */
[----:B-1----:R-:W-:-:S07]  /*9b20*/  FFMA.FTZ R2, R28, c[0x0][0x23c], -R6 ;  /* 0x00008f001c027a23 */ /* 0x002fce0000010806 */
[----:B------:R1:W-:Y:S01]  /*9b30*/  MUFU.EX2 R220, R2 ;  /* 0x0000000200dc7308 */ /* 0x0003e20000000800 */
[----:B--2---:R-:W-:Y:S01]  /*9b40*/  FFMA.FTZ R7, R14, c[0x0][0x23c], -R6 ;  /* 0x00008f000e077a23 */ /* 0x004fe20000010806 */
[----:B---3--:R-:W-:-:S06]  /*9b50*/  F2FP.PACK_AB R9, R216, R219 ;  /* 0x000000dbd809723e */ /* 0x008fcc00000000ff */
[----:B------:R2:W-:Y:S01]  /*9b60*/  MUFU.EX2 R217, R7 ;  /* 0x0000000700d97308 */ /* 0x0005e20000000800 */
[----:B-1----:R-:W-:-:S07]  /*9b70*/  FFMA.FTZ R2, R29, c[0x0][0x23c], -R6 ;  /* 0x00008f001d027a23 */ /* 0x002fce0000010806 */
[----:B------:R1:W-:Y:S01]  /*9b80*/  MUFU.EX2 R218, R2 ;  /* 0x0000000200da7308 */ /* 0x0003e20000000800 */
[----:B--2---:R-:W-:Y:S01]  /*9b90*/  FSEL R7, R8, RZ, P1 ;  /* 0x000000ff08077208 */ /* 0x004fe20000800000 */
[--C-:B------:R-:W-:Y:S02]  /*9ba0*/  FFMA.FTZ R8, R15, c[0x0][0x23c], -R6.reuse ;  /* 0x00008f000f087a23 */ /* 0x100fe40000010806 */
[----:B------:R-:W-:Y:S02]  /*9bb0*/  LDSM.16.MT88.4 R12, [R225+0xa000] ;  /* 0x00a00000e10c783b */ /* 0x000fe40000004200 */
[----:B------:R-:W-:Y:S02]  /*9bc0*/  FFMA.FTZ R5, R16, c[0x0][0x23c], -R7 ;  /* 0x00008f0010057a23 */ /* 0x000fe40000010807 */
[----:B------:R2:W3:Y:S01]  /*9bd0*/  MUFU.EX2 R221, R8 ;  /* 0x0000000800dd7308 */ /* 0x0004e20000000800 */
[----:B-1----:R-:W-:-:S07]  /*9be0*/  FFMA.FTZ R2, R30, c[0x0][0x23c], -R6 ;  /* 0x00008f001e027a23 */ /* 0x002fce0000010806 */
[----:B------:R1:W-:Y:S01]  /*9bf0*/  MUFU.EX2 R208, R5 ;  /* 0x0000000500d07308 */ /* 0x0003e20000000800 */
[----:B--2---:R-:W-:-:S07]  /*9c00*/  FFMA.FTZ R8, R11, c[0x0][0x23c], -R7 ;  /* 0x00008f000b087a23 */ /* 0x004fce0000010807 */
[----:B------:R2:W-:Y:S01]  /*9c10*/  MUFU.EX2 R222, R2 ;  /* 0x0000000200de7308 */ /* 0x0005e20000000800 */
[----:B---3--:R-:W-:Y:S01]  /*9c20*/  F2FP.PACK_AB R11, R221, R217 ;  /* 0x000000d9dd0b723e */ /* 0x008fe200000000ff */
[----:B-1----:R-:W-:-:S06]  /*9c30*/  FFMA.FTZ R5, R17, c[0x0][0x23c], -R7 ;  /* 0x00008f0011057a23 */ /* 0x002fcc0000010807 */
[----:B------:R-:W1:Y:S08]  /*9c40*/  MUFU.EX2 R212, R8 ;  /* 0x0000000800d47308 */ /* 0x000e700000000800 */
[----:B------:R3:W-:Y:S01]  /*9c50*/  MUFU.EX2 R211, R5 ;  /* 0x0000000500d37308 */ /* 0x0007e20000000800 */
[----:B--2---:R-:W-:-:S07]  /*9c60*/  FFMA.FTZ R2, R31, c[0x0][0x23c], -R7 ;  /* 0x00008f001f027a23 */ /* 0x004fce0000010807 */
[----:B------:R2:W-:Y:S01]  /*9c70*/  MUFU.EX2 R201, R2 ;  /* 0x0000000200c97308 */ /* 0x0005e20000000800 */
[----:B-1----:R-:W-:Y:S01]  /*9c80*/  F2FP.PACK_AB R8, R208, R212 ;  /* 0x000000d4d008723e */ /* 0x002fe200000000ff */
[--C-:B---3--:R-:W-:Y:S02]  /*9c90*/  FFMA.FTZ R5, R18, c[0x0][0x23c], -R7.reuse ;  /* 0x00008f0012057a23 */ /* 0x108fe40000010807 */
[----:B------:R-:W1:Y:S04]  /*9ca0*/  LDSM.16.MT88.4 R16, [R224+0xa000] ;  /* 0x00a00000e010783b */ /* 0x000e680000004200 */
[----:B------:R-:W3:Y:S01]  /*9cb0*/  MUFU.EX2 R214, R5 ;  /* 0x0000000500d67308 */ /* 0x000ee20000000800 */
[----:B--2---:R-:W-:-:S07]  /*9cc0*/  FFMA.FTZ R2, R37, c[0x0][0x23c], -R7 ;  /* 0x00008f0025027a23 */ /* 0x004fce0000010807 */
[----:B------:R2:W4:Y:S01]  /*9cd0*/  MUFU.EX2 R207, R2 ;  /* 0x0000000200cf7308 */ /* 0x0005220000000800 */
[----:B---3--:R-:W-:Y:S01]  /*9ce0*/  F2FP.PACK_AB R10, R214, R211 ;  /* 0x000000d3d60a723e */ /* 0x008fe200000000ff */
[----:B------:R-:W-:-:S04]  /*9cf0*/  IMAD.MOV.U32 R5, RZ, RZ, R32 ;  /* 0x000000ffff057224 */ /* 0x000fc800078e0020 */
[--C-:B------:R-:W-:Y:S02]  /*9d00*/  FFMA.FTZ R5, R5, c[0x0][0x23c], -R7.reuse ;  /* 0x00008f0005057a23 */ /* 0x100fe40000010807 */
[----:B------:R-:W-:Y:S01]  /*9d10*/  HMMA.16816.F32 R32, R8, R24, RZ ;  /* 0x000000180820723c */ /* 0x000fe200000018ff */
[----:B--2---:R-:W-:-:S04]  /*9d20*/  FFMA.FTZ R2, R38, c[0x0][0x23c], -R7 ;  /* 0x00008f0026027a23 */ /* 0x004fc80000010807 */
[----:B------:R2:W-:Y:S03]  /*9d30*/  MUFU.EX2 R206, R2 ;  /* 0x0000000200ce7308 */ /* 0x0005e60000000800 */
[C---:B------:R-:W-:Y:S01]  /*9d40*/  HMMA.16816.F32 R48, R8.reuse, R26, RZ ;  /* 0x0000001a0830723c */ /* 0x040fe200000018ff */
[----:B------:R-:W3:Y:S07]  /*9d50*/  LDSM.16.MT88.4 R24, [R135+0xa800] ;  /* 0x00a800008718783b */ /* 0x000eee0000004200 */
[----:B------:R-:W-:Y:S01]  /*9d60*/  HMMA.16816.F32 R28, R8, R20, RZ ;  /* 0x00000014081c723c */ /* 0x000fe200000018ff */
[----:B--2---:R-:W-:-:S07]  /*9d70*/  FFMA.FTZ R2, R39, c[0x0][0x23c], -R7 ;  /* 0x00008f0027027a23 */ /* 0x004fce0000010807 */
[C---:B------:R-:W-:Y:S01]  /*9d80*/  HMMA.16816.F32 R44, R8.reuse, R22, RZ ;  /* 0x00000016082c723c */ /* 0x040fe200000018ff */
[----:B------:R2:W5:Y:S01]  /*9d90*/  MUFU.EX2 R210, R2 ;  /* 0x0000000200d27308 */ /* 0x0005620000000800 */
[----:B------:R-:W3:Y:S06]  /*9da0*/  LDSM.16.MT88.4 R20, [R226+0xa800] ;  /* 0x00a80000e214783b */ /* 0x000eec0000004200 */
[C---:B-1----:R-:W-:Y:S08]  /*9db0*/  HMMA.16816.F32 R40, R8.reuse, R16, RZ ;  /* 0x000000100828723c */ /* 0x042ff000000018ff */
[C---:B------:R-:W-:Y:S01]  /*9dc0*/  HMMA.16816.F32 R64, R8.reuse, R18, RZ ;  /* 0x000000120840723c */ /* 0x040fe200000018ff */
[--C-:B--2---:R-:W-:Y:S01]  /*9dd0*/  FFMA.FTZ R2, R52, c[0x0][0x23c], -R6.reuse ;  /* 0x00008f0034027a23 */ /* 0x104fe20000010806 */
[----:B------:R-:W1:Y:S03]  /*9de0*/  LDSM.16.MT88.4 R16, [R224+0xa800] ;  /* 0x00a80000e010783b */ /* 0x000e660000004200 */
[----:B------:R2:W-:Y:S03]  /*9df0*/  MUFU.EX2 R203, R2 ;  /* 0x0000000200cb7308 */ /* 0x0005e60000000800 */
[C---:B------:R-:W-:Y:S08]  /*9e00*/  HMMA.16816.F32 R56, R8.reuse, R12, RZ ;  /* 0x0000000c0838723c */ /* 0x040ff000000018ff */
[----:B------:R-:W-:Y:S01]  /*9e10*/  HMMA.16816.F32 R52, R8, R14, RZ ;  /* 0x0000000e0834723c */ /* 0x000fe200000018ff */
[----:B------:R-:W1:Y:S01]  /*9e20*/  LDSM.16.MT88.4 R12, [R225+0xa800] ;  /* 0x00a80000e10c783b */ /* 0x000e620000004200 */
[----:B--2---:R-:W-:-:S05]  /*9e30*/  FFMA.FTZ R2, R68, c[0x0][0x23c], -R6 ;  /* 0x00008f0044027a23 */ /* 0x004fca0000010806 */
[----:B------:R-:W-:Y:S01]  /*9e40*/  F2FP.PACK_AB R9, R220, R215 ;  /* 0x000000d7dc09723e */ /* 0x000fe200000000ff */
[----:B------:R2:W1:Y:S01]  /*9e50*/  MUFU.EX2 R209, R2 ;  /* 0x0000000200d17308 */ /* 0x0004620000000800 */
[----:B------:R-:W-:Y:S02]  /*9e60*/  F2FP.PACK_AB R11, R222, R218 ;  /* 0x000000dade0b723e */ /* 0x000fe400000000ff */
[----:B----4-:R-:W-:Y:S02]  /*9e70*/  F2FP.PACK_AB R8, R207, R201 ;  /* 0x000000c9cf08723e */ /* 0x010fe400000000ff */
[----:B-----5:R-:W-:-:S07]  /*9e80*/  F2FP.PACK_AB R10, R210, R206 ;  /* 0x000000ced20a723e */ /* 0x020fce00000000ff */
[----:B---3--:R-:W-:Y:S01]  /*9e90*/  HMMA.16816.F32 R76, R8, R26, R48 ;  /* 0x0000001a084c723c */ /* 0x008fe20000001830 */
[----:B--2---:R-:W-:-:S04]  /*9ea0*/  FFMA.FTZ R2, R72, c[0x0][0x23c], -R6 ;  /* 0x00008f0048027a23 */ /* 0x004fc80000010806 */
[----:B------:R2:W-:Y:S03]  /*9eb0*/  MUFU.EX2 R200, R2 ;  /* 0x0000000200c87308 */ /* 0x0005e60000000800 */
[C---:B------:R-:W-:Y:S01]  /*9ec0*/  HMMA.16816.F32 R48, R8.reuse, R20, R28 ;  /* 0x000000140830723c */ /* 0x040fe2000000181c */
[----:B------:R-:W3:Y:S07]  /*9ed0*/  LDSM.16.MT88.4 R28, [R135+0xb000] ;  /* 0x00b00000871c783b */ /* 0x000eee0000004200 */
[----:B-1----:R-:W-:Y:S01]  /*9ee0*/  HMMA.16816.F32 R40, R8, R16, R40 ;  /* 0x000000100828723c */ /* 0x002fe20000001828 */
[----:B--2---:R-:W-:-:S07]  /*9ef0*/  FFMA.FTZ R2, R73, c[0x0][0x23c], -R6 ;  /* 0x00008f0049027a23 */ /* 0x004fce0000010806 */
[C---:B------:R-:W-:Y:S01]  /*9f00*/  HMMA.16816.F32 R68, R8.reuse, R24, R32 ;  /* 0x000000180844723c */ /* 0x040fe20000001820 */
[----:B------:R-:W-:Y:S01]  /*9f10*/  LDSM.16.MT88.4 R24, [R226+0xb000] ;  /* 0x00b00000e218783b */ /* 0x000fe20000004200 */
[----:B------:R1:W2:Y:S06]  /*9f20*/  MUFU.EX2 R213, R2 ;  /* 0x0000000200d57308 */ /* 0x0002ac0000000800 */
[----:B------:R-:W-:Y:S07]  /*9f30*/  HMMA.16816.F32 R32, R8, R12, R56 ;  /* 0x0000000c0820723c */ /* 0x000fee0000001838 */
[----:B------:R-:W-:-:S02]  /*9f40*/  IMAD.MOV.U32 R56, RZ, RZ, R159 ;  /* 0x000000ffff387224 */ /* 0x000fc400078e009f */
[----:B------:R-:W-:Y:S02]  /*9f50*/  IMAD.MOV.U32 R57, RZ, RZ, R156 ;  /* 0x000000ffff397224 */ /* 0x000fe400078e009c */
[----:B-1----:R-:W-:Y:S02]  /*9f60*/  FFMA.FTZ R2, R74, c[0x0][0x23c], -R7 ;  /* 0x00008f004a027a23 */ /* 0x002fe40000010807 */
[----:B------:R-:W-:Y:S01]  /*9f70*/  HMMA.16816.F32 R72, R8, R22, R44 ;  /* 0x000000160848723c */ /* 0x000fe2000000182c */
[----:B------:R-:W-:Y:S01]  /*9f80*/  IMAD.MOV.U32 R58, RZ, RZ, R145 ;  /* 0x000000ffff3a7224 */ /* 0x000fe200078e0091 */
[----:B------:R1:W-:Y:S01]  /*9f90*/  MUFU.EX2 R193, R2 ;  /* 0x0000000200c17308 */ /* 0x0003e20000000800 */
[----:B------:R-:W-:-:S05]  /*9fa0*/  IMAD.MOV.U32 R59, RZ, RZ, R146 ;  /* 0x000000ffff3b7224 */ /* 0x000fca00078e0092 */
[----:B------:R-:W-:Y:S01]  /*9fb0*/  HMMA.16816.F32 R20, R8, R14, R52 ;  /* 0x0000000e0814723c */ /* 0x000fe20000001834 */
[----:B------:R-:W-:Y:S01]  /*9fc0*/  LDSM.16.MT88.4 R12, [R225+0xb000] ;  /* 0x00b00000e10c783b */ /* 0x000fe20000004200 */
[----:B-1----:R-:W-:-:S04]  /*9fd0*/  FFMA.FTZ R2, R81, c[0x0][0x23c], -R7 ;  /* 0x00008f0051027a23 */ /* 0x002fc80000010807 */
[----:B------:R1:W4:Y:S02]  /*9fe0*/  MUFU.EX2 R192, R2 ;  /* 0x0000000200c07308 */ /* 0x0003240000000800 */
[----:B-1----:R-:W-:-:S06]  /*9ff0*/  FFMA.FTZ R2, R80, c[0x0][0x23c], -R7 ;  /* 0x00008f0050027a23 */ /* 0x002fcc0000010807 */
[----:B------:R1:W-:Y:S02]  /*a000*/  MUFU.EX2 R191, R2 ;  /* 0x0000000200bf7308 */ /* 0x0003e40000000800 */
[----:B-1----:R-:W-:Y:S02]  /*a010*/  FFMA.FTZ R2, R82, c[0x0][0x23c], -R7 ;  /* 0x00008f0052027a23 */ /* 0x002fe40000010807 */
[----:B------:R-:W-:Y:S01]  /*a020*/  HMMA.16816.F32 R80, R8, R18, R64 ;  /* 0x000000120850723c */ /* 0x000fe20000001840 */
[----:B------:R-:W1:Y:S03]  /*a030*/  LDSM.16.MT88.4 R16, [R224+0xb000] ;  /* 0x00b00000e010783b */ /* 0x000e660000004200 */
[----:B------:R5:W3:Y:S03]  /*a040*/  MUFU.EX2 R194, R2 ;  /* 0x0000000200c27308 */ /* 0x000ae60000000800 */
[----:B------:R-:W-:-:S02]  /*a050*/  F2FP.PACK_AB R9, R209, R203 ;  /* 0x000000cbd109723e */ /* 0x000fc400000000ff */
[----:B--2---:R-:W-:Y:S02]  /*a060*/  F2FP.PACK_AB R11, R213, R200 ;  /* 0x000000c8d50b723e */ /* 0x004fe400000000ff */
[----:B----4-:R-:W-:Y:S01]  /*a070*/  F2FP.PACK_AB R8, R192, R193 ;  /* 0x000000c1c008723e */ /* 0x010fe200000000ff */
[----:B-----5:R-:W-:Y:S01]  /*a080*/  FFMA.FTZ R2, R84, c[0x0][0x23c], -R6 ;  /* 0x00008f0054027a23 */ /* 0x020fe20000010806 */
[----:B---3--:R-:W-:Y:S01]  /*a090*/  F2FP.PACK_AB R10, R194, R191 ;  /* 0x000000bfc20a723e */ /* 0x008fe200000000ff */
[----:B------:R-:W-:Y:S02]  /*a0a0*/  IMAD.MOV.U32 R84, RZ, RZ, R176 ;  /* 0x000000ffff547224 */ /* 0x000fe400078e00b0 */
[----:B------:R2:W-:Y:S04]  /*a0b0*/  MUFU.EX2 R188, R2 ;  /* 0x0000000200bc7308 */ /* 0x0005e80000000800 */
[C---:B------:R-:W-:Y:S08]  /*a0c0*/  HMMA.16816.F32 R64, R8.reuse, R30, R76 ;  /* 0x0000001e0840723c */ /* 0x040ff0000000184c */
[----:B------:R-:W-:Y:S01]  /*a0d0*/  HMMA.16816.F32 R44, R8, R28, R68 ;  /* 0x0000001c082c723c */ /* 0x000fe20000001844 */
[----:B------:R-:W-:Y:S01]  /*a0e0*/  LDSM.16.MT88.4 R28, [R135+0xb800] ;  /* 0x00b80000871c783b */ /* 0x000fe20000004200 */
[----:B--2---:R-:W-:-:S02]  /*a0f0*/  FFMA.FTZ R2, R85, c[0x0][0x23c], -R6 ;  /* 0x00008f0055027a23 */ /* 0x004fc40000010806 */
[----:B------:R-:W-:Y:S02]  /*a100*/  IMAD.MOV.U32 R85, RZ, RZ, R152 ;  /* 0x000000ffff557224 */ /* 0x000fe400078e0098 */
[----:B------:R2:W3:Y:S02]  /*a110*/  MUFU.EX2 R190, R2 ;  /* 0x0000000200be7308 */ /* 0x0004e40000000800 */
[C---:B-1----:R-:W-:Y:S07]  /*a120*/  HMMA.16816.F32 R76, R8.reuse, R18, R80 ;  /* 0x00000012084c723c */ /* 0x042fee0000001850 */
[----:B------:R-:W-:Y:S01]  /*a130*/  IMAD.MOV.U32 R82, RZ, RZ, R174 ;  /* 0x000000ffff527224 */ /* 0x000fe200078e00ae */
[----:B------:R-:W-:Y:S01]  /*a140*/  HMMA.16816.F32 R48, R8, R24, R48 ;  /* 0x000000180830723c */ /* 0x000fe20000001830 */
[----:B------:R-:W-:-:S02]  /*a150*/  IMAD.MOV.U32 R80, RZ, RZ, R171 ;  /* 0x000000ffff507224 */ /* 0x000fc400078e00ab */
[----:B------:R-:W-:Y:S02]  /*a160*/  IMAD.MOV.U32 R81, RZ, RZ, R167 ;  /* 0x000000ffff517224 */ /* 0x000fe400078e00a7 */
[----:B------:R-:W-:Y:S02]  /*a170*/  IMAD.MOV.U32 R83, RZ, RZ, R137 ;  /* 0x000000ffff537224 */ /* 0x000fe400078e0089 */
[----:B--2---:R-:W-:Y:S01]  /*a180*/  FFMA.FTZ R2, R86, c[0x0][0x23c], -R6 ;  /* 0x00008f0056027a23 */ /* 0x004fe20000010806 */
[C---:B------:R-:W-:Y:S01]  /*a190*/  HMMA.16816.F32 R68, R8.reuse, R26, R72 ;  /* 0x0000001a0844723c */ /* 0x040fe20000001848 */
[----:B------:R-:W-:Y:S01]  /*a1a0*/  IMAD.MOV.U32 R86, RZ, RZ, R189 ;  /* 0x000000ffff567224 */ /* 0x000fe200078e00bd */
[----:B------:R-:W1:Y:S01]  /*a1b0*/  LDSM.16.MT88.4 R24, [R226+0xb800] ;  /* 0x00b80000e218783b */ /* 0x000e620000004200 */
[----:B------:R2:W-:Y:S04]  /*a1c0*/  MUFU.EX2 R187, R2 ;  /* 0x0000000200bb7308 */ /* 0x0005e80000000800 */
[----:B------:R-:W-:Y:S01]  /*a1d0*/  IMAD.MOV.U32 R73, RZ, RZ, R166 ;  /* 0x000000ffff497224 */ /* 0x000fe200078e00a6 */
[----:B------:R-:W-:Y:S01]  /*a1e0*/  HMMA.16816.F32 R40, R8, R16, R40 ;  /* 0x000000100828723c */ /* 0x000fe20000001828 */
[----:B------:R-:W4:Y:S01]  /*a1f0*/  LDSM.16.MT88.4 R16, [R224+0xb800] ;  /* 0x00b80000e010783b */ /* 0x000f220000004200 */
[----:B------:R-:W-:-:S02]  /*a200*/  IMAD.MOV.U32 R72, RZ, RZ, R165 ;  /* 0x000000ffff487224 */ /* 0x000fc400078e00a5 */
[----:B------:R-:W-:Y:S02]  /*a210*/  IMAD.MOV.U32 R75, RZ, RZ, R162 ;  /* 0x000000ffff4b7224 */ /* 0x000fe400078e00a2 */
[----:B------:R-:W-:Y:S02]  /*a220*/  IMAD.MOV.U32 R74, RZ, RZ, R163 ;  /* 0x000000ffff4a7224 */ /* 0x000fe400078e00a3 */
[C---:B------:R-:W-:Y:S01]  /*a230*/  HMMA.16816.F32 R32, R8.reuse, R12, R32 ;  /* 0x0000000c0820723c */ /* 0x040fe20000001820 */
[----:B--2---:R-:W-:Y:S02]  /*a240*/  FFMA.FTZ R2, R87, c[0x0][0x23c], -R6 ;  /* 0x00008f0057027a23 */ /* 0x004fe40000010806 */
[----:B------:R-:W-:Y:S02]  /*a250*/  IMAD.MOV.U32 R87, RZ, RZ, R153 ;  /* 0x000000ffff577224 */ /* 0x000fe400078e0099 */
[----:B------:R2:W5:Y:S03]  /*a260*/  MUFU.EX2 R189, R2 ;  /* 0x0000000200bd7308 */ /* 0x0005660000000800 */
[----:B------:R-:W-:Y:S01]  /*a270*/  HMMA.16816.F32 R20, R8, R14, R20 ;  /* 0x0000000e0814723c */ /* 0x000fe20000001814 */
[----:B------:R-:W1:Y:S06]  /*a280*/  LDSM.16.MT88.4 R12, [R225+0xb800] ;  /* 0x00b80000e10c783b */ /* 0x000e6c0000004200 */
[----:B---3--:R-:W-:Y:S01]  /*a290*/  F2FP.PACK_AB R9, R190, R188 ;  /* 0x000000bcbe09723e */ /* 0x008fe200000000ff */
[----:B--2---:R-:W-:Y:S01]  /*a2a0*/  FFMA.FTZ R2, R88, c[0x0][0x23c], -R7 ;  /* 0x00008f0058027a23 */ /* 0x004fe20000010807 */
[----:B-----5:R-:W-:Y:S01]  /*a2b0*/  F2FP.PACK_AB R11, R189, R187 ;  /* 0x000000bbbd0b723e */ /* 0x020fe200000000ff */
[----:B------:R-:W-:-:S02]  /*a2c0*/  IMAD.MOV.U32 R88, RZ, RZ, R161 ;  /* 0x000000ffff587224 */ /* 0x000fc400078e00a1 */
[----:B------:R2:W-:Y:S02]  /*a2d0*/  MUFU.EX2 R180, R2 ;  /* 0x0000000200b47308 */ /* 0x0005e40000000800 */
[----:B--2---:R-:W-:Y:S02]  /*a2e0*/  FFMA.FTZ R2, R90, c[0x0][0x23c], -R7 ;  /* 0x00008f005a027a23 */ /* 0x004fe40000010807 */
[----:B------:R-:W-:-:S04]  /*a2f0*/  IMAD.MOV.U32 R90, RZ, RZ, R133 ;  /* 0x000000ffff5a7224 */ /* 0x000fc800078e0085 */
[----:B------:R2:W3:Y:S02]  /*a300*/  MUFU.EX2 R178, R2 ;  /* 0x0000000200b27308 */ /* 0x0004e40000000800 */
[----:B--2---:R-:W-:Y:S01]  /*a310*/  FFMA.FTZ R2, R89, c[0x0][0x23c], -R7 ;  /* 0x00008f0059027a23 */ /* 0x004fe20000010807 */
[----:B---3--:R-:W-:Y:S01]  /*a320*/  F2FP.PACK_AB R8, R178, R180 ;  /* 0x000000b4b208723e */ /* 0x008fe200000000ff */
[----:B------:R-:W-:-:S04]  /*a330*/  IMAD.MOV.U32 R89, RZ, RZ, R177 ;  /* 0x000000ffff597224 */ /* 0x000fc800078e00b1 */
        /* <DEDUP_REMOVED lines=8> */
[C---:B-1----:R-:W-:Y:S08]  /*a3c0*/  HMMA.16816.F32 R48, R8.reuse, R24, R48 ;  /* 0x000000180830723c */ /* 0x042ff00000001830 */
[----:B------:R-:W-:Y:S01]  /*a3d0*/  HMMA.16816.F32 R68, R8, R26, R68 ;  /* 0x0000001a0844723c */ /* 0x000fe20000001844 */
[----:B------:R-:W1:Y:S01]  /*a3e0*/  LDSM.16.MT88.4 R24, [R226+0xc000] ;  /* 0x00c00000e218783b */ /* 0x000e620000004200 */
[----:B--2---:R-:W-:-:S02]  /*a3f0*/  FFMA.FTZ R2, R93, c[0x0][0x23c], -R6 ;  /* 0x00008f005d027a23 */ /* 0x004fc40000010806 */
[----:B------:R-:W-:Y:S02]  /*a400*/  IMAD.MOV.U32 R93, RZ, RZ, R151 ;  /* 0x000000ffff5d7224 */ /* 0x000fe400078e0097 */
[----:B------:R2:W3:Y:S02]  /*a410*/  MUFU.EX2 R174, R2 ;  /* 0x0000000200ae7308 */ /* 0x0004e40000000800 */
[C---:B----4-:R-:W-:Y:S08]  /*a420*/  HMMA.16816.F32 R52, R8.reuse, R16, R40 ;  /* 0x000000100834723c */ /* 0x050ff00000001828 */
[----:B------:R-:W-:Y:S01]  /*a430*/  HMMA.16816.F32 R76, R8, R18, R76 ;  /* 0x00000012084c723c */ /* 0x000fe2000000184c */
[----:B------:R-:W4:Y:S01]  /*a440*/  LDSM.16.MT88.4 R16, [R224+0xc000] ;  /* 0x00c00000e010783b */ /* 0x000f220000004200 */
[----:B--2---:R-:W-:-:S06]  /*a450*/  FFMA.FTZ R2, R98, c[0x0][0x23c], -R6 ;  /* 0x00008f0062027a23 */ /* 0x004fcc0000010806 */
[C---:B------:R-:W-:Y:S01]  /*a460*/  HMMA.16816.F32 R32, R8.reuse, R12, R32 ;  /* 0x0000000c0820723c */ /* 0x040fe20000001820 */
[----:B------:R-:W-:Y:S02]  /*a470*/  IMAD.MOV.U32 R98, RZ, RZ, R172 ;  /* 0x000000ffff627224 */ /* 0x000fe400078e00ac */
[----:B------:R2:W-:Y:S05]  /*a480*/  MUFU.EX2 R172, R2 ;  /* 0x0000000200ac7308 */ /* 0x0005ea0000000800 */
[C---:B------:R-:W-:Y:S01]  /*a490*/  HMMA.16816.F32 R20, R8.reuse, R14, R20 ;  /* 0x0000000e0814723c */ /* 0x040fe20000001814 */
[----:B------:R-:W5:Y:S07]  /*a4a0*/  LDSM.16.MT88.4 R12, [R225+0xc000] ;  /* 0x00c00000e10c783b */ /* 0x000f6e0000004200 */
[----:B------:R-:W-:Y:S01]  /*a4b0*/  HMMA.16816.F32 R44, R8, R28, R44 ;  /* 0x0000001c082c723c */ /* 0x000fe2000000182c */
[----:B--2---:R-:W-:-:S02]  /*a4c0*/  FFMA.FTZ R2, R99, c[0x0][0x23c], -R6 ;  /* 0x00008f0063027a23 */ /* 0x004fc40000010806 */
[----:B------:R-:W-:Y:S02]  /*a4d0*/  IMAD.MOV.U32 R99, RZ, RZ, R154 ;  /* 0x000000ffff637224 */ /* 0x000fe400078e009a */
[----:B------:R2:W1:Y:S03]  /*a4e0*/  MUFU.EX2 R171, R2 ;  /* 0x0000000200ab7308 */ /* 0x0004660000000800 */
[----:B------:R-:W-:Y:S01]  /*a4f0*/  HMMA.16816.F32 R64, R8, R30, R64 ;  /* 0x0000001e0840723c */ /* 0x000fe20000001840 */
[----:B------:R-:W4:Y:S06]  /*a500*/  LDSM.16.MT88.4 R28, [R135+0xc000] ;  /* 0x00c00000871c783b */ /* 0x000f2c0000004200 */
[----:B---3--:R-:W-:Y:S01]  /*a510*/  F2FP.PACK_AB R9, R174, R173 ;  /* 0x000000adae09723e */ /* 0x008fe200000000ff */
[----:B--2---:R-:W-:Y:S01]  /*a520*/  FFMA.FTZ R2, R100, c[0x0][0x23c], -R7 ;  /* 0x00008f0064027a23 */ /* 0x004fe20000010807 */
[----:B-1----:R-:W-:Y:S01]  /*a530*/  F2FP.PACK_AB R11, R171, R172 ;  /* 0x000000acab0b723e */ /* 0x002fe200000000ff */
[----:B------:R-:W-:-:S02]  /*a540*/  IMAD.MOV.U32 R100, RZ, RZ, R59 ;  /* 0x000000ffff647224 */ /* 0x000fc400078e003b */
[----:B------:R1:W-:Y:S02]  /*a550*/  MUFU.EX2 R167, R2 ;  /* 0x0000000200a77308 */ /* 0x0003e40000000800 */
[----:B-1----:R-:W-:-:S06]  /*a560*/  FFMA.FTZ R2, R102, c[0x0][0x23c], -R7 ;  /* 0x00008f0066027a23 */ /* 0x002fcc0000010807 */
[----:B------:R1:W2:Y:S02]  /*a570*/  MUFU.EX2 R166, R2 ;  /* 0x0000000200a67308 */ /* 0x0002a40000000800 */
[----:B-1----:R-:W-:Y:S01]  /*a580*/  FFMA.FTZ R2, R101, c[0x0][0x23c], -R7 ;  /* 0x00008f0065027a23 */ /* 0x002fe20000010807 */
[----:B--2---:R-:W-:-:S05]  /*a590*/  F2FP.PACK_AB R8, R166, R167 ;  /* 0x000000a7a608723e */ /* 0x004fca00000000ff */
[----:B------:R1:W-:Y:S02]  /*a5a0*/  MUFU.EX2 R165, R2 ;  /* 0x0000000200a57308 */ /* 0x0003e40000000800 */
[----:B-1----:R-:W-:-:S06]  /*a5b0*/  FFMA.FTZ R2, R103, c[0x0][0x23c], -R7 ;  /* 0x00008f0067027a23 */ /* 0x002fcc0000010807 */
[----:B------:R1:W2:Y:S02]  /*a5c0*/  MUFU.EX2 R39, R2 ;  /* 0x0000000200277308 */ /* 0x0002a40000000800 */
[----:B-1----:R-:W-:Y:S01]  /*a5d0*/  FFMA.FTZ R2, R104, c[0x0][0x23c], -R6 ;  /* 0x00008f0068027a23 */ /* 0x002fe20000010806 */
[----:B--2---:R-:W-:-:S05]  /*a5e0*/  F2FP.PACK_AB R10, R39, R165 ;  /* 0x000000a5270a723e */ /* 0x004fca00000000ff */
[----:B------:R1:W-:Y:S02]  /*a5f0*/  MUFU.EX2 R162, R2 ;  /* 0x0000000200a27308 */ /* 0x0003e40000000800 */
[C---:B------:R-:W-:Y:S08]  /*a600*/  HMMA.16816.F32 R48, R8.reuse, R24, R48 ;  /* 0x000000180830723c */ /* 0x040ff00000001830 */
[----:B------:R-:W-:Y:S01]  /*a610*/  HMMA.16816.F32 R68, R8, R26, R68 ;  /* 0x0000001a0844723c */ /* 0x000fe20000001844 */
[----:B------:R-:W2:Y:S01]  /*a620*/  LDSM.16.MT88.4 R24, [R226+0xc800] ;  /* 0x00c80000e218783b */ /* 0x000ea20000004200 */
[----:B-1----:R-:W-:-:S04]  /*a630*/  FFMA.FTZ R2, R105, c[0x0][0x23c], -R6 ;  /* 0x00008f0069027a23 */ /* 0x002fc80000010806 */
[----:B------:R1:W3:Y:S02]  /*a640*/  MUFU.EX2 R163, R2 ;  /* 0x0000000200a37308 */ /* 0x0002e40000000800 */
[C---:B----4-:R-:W-:Y:S08]  /*a650*/  HMMA.16816.F32 R52, R8.reuse, R16, R52 ;  /* 0x000000100834723c */ /* 0x050ff00000001834 */
[----:B------:R-:W-:Y:S01]  /*a660*/  HMMA.16816.F32 R76, R8, R18, R76 ;  /* 0x00000012084c723c */ /* 0x000fe2000000184c */
[----:B------:R-:W4:Y:S01]  /*a670*/  LDSM.16.MT88.4 R16, [R224+0xc800] ;  /* 0x00c80000e010783b */ /* 0x000f220000004200 */
[----:B-1----:R-:W-:-:S06]  /*a680*/  FFMA.FTZ R2, R106, c[0x0][0x23c], -R6 ;  /* 0x00008f006a027a23 */ /* 0x002fcc0000010806 */
[C---:B-----5:R-:W-:Y:S01]  /*a690*/  HMMA.16816.F32 R40, R8.reuse, R12, R32 ;  /* 0x0000000c0828723c */ /* 0x060fe20000001820 */
[----:B------:R-:W-:Y:S01]  /*a6a0*/  LDSM.16.MT88.4 R32, [R135+0xe000] ;  /* 0x00e000008720783b */ /* 0x000fe20000004200 */
[----:B------:R1:W-:Y:S06]  /*a6b0*/  MUFU.EX2 R161, R2 ;  /* 0x0000000200a17308 */ /* 0x0003ec0000000800 */
[C---:B------:R-:W-:Y:S01]  /*a6c0*/  HMMA.16816.F32 R20, R8.reuse, R14, R20 ;  /* 0x0000000e0814723c */ /* 0x040fe20000001814 */
[----:B------:R-:W5:Y:S07]  /*a6d0*/  LDSM.16.MT88.4 R12, [R225+0xc800] ;  /* 0x00c80000e10c783b */ /* 0x000f6e0000004200 */
[----:B------:R-:W-:Y:S01]  /*a6e0*/  HMMA.16816.F32 R44, R8, R28, R44 ;  /* 0x0000001c082c723c */ /* 0x000fe2000000182c */
[----:B-1----:R-:W-:-:S04]  /*a6f0*/  FFMA.FTZ R2, R107, c[0x0][0x23c], -R6 ;  /* 0x00008f006b027a23 */ /* 0x002fc80000010806 */
[----:B------:R1:W1:Y:S03]  /*a700*/  MUFU.EX2 R159, R2 ;  /* 0x00000002009f7308 */ /* 0x0002660000000800 */
[----:B------:R-:W-:Y:S01]  /*a710*/  HMMA.16816.F32 R64, R8, R30, R64 ;  /* 0x0000001e0840723c */ /* 0x000fe20000001840 */
[----:B------:R-:W2:Y:S06]  /*a720*/  LDSM.16.MT88.4 R28, [R135+0xc800] ;  /* 0x00c80000871c783b */ /* 0x000eac0000004200 */
[----:B---3--:R-:W-:Y:S01]  /*a730*/  F2FP.PACK_AB R9, R163, R162 ;  /* 0x000000a2a309723e */ /* 0x008fe200000000ff */
[----:B-1----:R-:W-:Y:S01]  /*a740*/  FFMA.FTZ R2, R108, c[0x0][0x23c], -R7 ;  /* 0x00008f006c027a23 */ /* 0x002fe20000010807 */
[----:B------:R-:W-:-:S03]  /*a750*/  F2FP.PACK_AB R11, R159, R161 ;  /* 0x000000a19f0b723e */ /* 0x000fc600000000ff */
[----:B------:R1:W-:Y:S02]  /*a760*/  MUFU.EX2 R156, R2 ;  /* 0x00000002009c7308 */ /* 0x0003e40000000800 */
[----:B-1----:R-:W-:-:S06]  /*a770*/  FFMA.FTZ R2, R110, c[0x0][0x23c], -R7 ;  /* 0x00008f006e027a23 */ /* 0x002fcc0000010807 */
[----:B------:R1:W3:Y:S02]  /*a780*/  MUFU.EX2 R38, R2 ;  /* 0x0000000200267308 */ /* 0x0002e40000000800 */
[----:B-1----:R-:W-:Y:S01]  /*a790*/  FFMA.FTZ R2, R109, c[0x0][0x23c], -R7 ;  /* 0x00008f006d027a23 */ /* 0x002fe20000010807 */
[----:B---3--:R-:W-:-:S05]  /*a7a0*/  F2FP.PACK_AB R8, R38, R156 ;  /* 0x0000009c2608723e */ /* 0x008fca00000000ff */
[----:B------:R1:W-:Y:S02]  /*a7b0*/  MUFU.EX2 R155, R2 ;  /* 0x00000002009b7308 */ /* 0x0003e40000000800 */
[----:B-1----:R-:W-:-:S06]  /*a7c0*/  FFMA.FTZ R2, R111, c[0x0][0x23c], -R7 ;  /* 0x00008f006f027a23 */ /* 0x002fcc0000010807 */
[----:B------:R1:W3:Y:S02]  /*a7d0*/  MUFU.EX2 R37, R2 ;  /* 0x0000000200257308 */ /* 0x0002e40000000800 */
[----:B-1----:R-:W-:Y:S01]  /*a7e0*/  FFMA.FTZ R2, R112, c[0x0][0x23c], -R6 ;  /* 0x00008f0070027a23 */ /* 0x002fe20000010806 */
[----:B---3--:R-:W-:-:S05]  /*a7f0*/  F2FP.PACK_AB R10, R37, R155 ;  /* 0x0000009b250a723e */ /* 0x008fca00000000ff */
[----:B------:R1:W-:Y:S02]  /*a800*/  MUFU.EX2 R153, R2 ;  /* 0x0000000200997308 */ /* 0x0003e40000000800 */
[C---:B--2---:R-:W-:Y:S08]  /*a810*/  HMMA.16816.F32 R48, R8.reuse, R24, R48 ;  /* 0x000000180830723c */ /* 0x044ff00000001830 */
        /* <DEDUP_REMOVED lines=9> */
[----:B------:R1:W-:Y:S07]  /*a8b0*/  MUFU.EX2 R151, R2 ;  /* 0x0000000200977308 */ /* 0x0003ee0000000800 */
        /* <DEDUP_REMOVED lines=55> */
[----:B-1----:R-:W-:-:S04]  /*ac30*/  FFMA.FTZ R2, R129, c[0x0][0x23c], -R6 ;  /* 0x00008f0081027a23 */ /* 0x002fc80000010806 */
[----:B------:R1:W2:Y:S03]  /*ac40*/  MUFU.EX2 R138, R2 ;  /* 0x00000002008a7308 */ /* 0x0002a60000000800 */
[C---:B----4-:R-:W-:Y:S08]  /*ac50*/  HMMA.16816.F32 R52, R8.reuse, R16, R52 ;  /* 0x000000100834723c */ /* 0x050ff00000001834 */
[----:B------:R-:W-:Y:S01]  /*ac60*/  HMMA.16816.F32 R76, R8, R18, R76 ;  /* 0x00000012084c723c */ /* 0x000fe2000000184c */
[----:B------:R-:W3:Y:S01]  /*ac70*/  LDSM.16.MT88.4 R16, [R224+0xe000] ;  /* 0x00e00000e010783b */ /* 0x000ee20000004200 */
[----:B-1----:R-:W-:-:S06]  /*ac80*/  FFMA.FTZ R2, R130, c[0x0][0x23c], -R6 ;  /* 0x00008f0082027a23 */ /* 0x002fcc0000010806 */
[C---:B-----5:R-:W-:Y:S01]  /*ac90*/  HMMA.16816.F32 R24, R8.reuse, R12, R40 ;  /* 0x0000000c0818723c */ /* 0x060fe20000001828 */
[----:B------:R-:W-:Y:S01]  /*aca0*/  LDSM.16.MT88.4 R40, [R226+0xe800] ;  /* 0x00e80000e228783b */ /* 0x000fe20000004200 */
[----:B------:R1:W-:Y:S06]  /*acb0*/  MUFU.EX2 R137, R2 ;  /* 0x0000000200897308 */ /* 0x0003ec0000000800 */
[C---:B------:R-:W-:Y:S01]  /*acc0*/  HMMA.16816.F32 R20, R8.reuse, R14, R20 ;  /* 0x0000000e0814723c */ /* 0x040fe20000001814 */
[----:B------:R-:W4:Y:S07]  /*acd0*/  LDSM.16.MT88.4 R12, [R225+0xe000] ;  /* 0x00e00000e10c783b */ /* 0x000f2e0000004200 */
[----:B------:R-:W-:Y:S01]  /*ace0*/  HMMA.16816.F32 R44, R8, R28, R44 ;  /* 0x0000001c082c723c */ /* 0x000fe2000000182c */
[----:B-1----:R-:W-:-:S04]  /*acf0*/  FFMA.FTZ R2, R131, c[0x0][0x23c], -R6 ;  /* 0x00008f0083027a23 */ /* 0x002fc80000010806 */
[----:B------:R1:W5:Y:S03]  /*ad00*/  MUFU.EX2 R136, R2 ;  /* 0x0000000200887308 */ /* 0x0003660000000800 */
[----:B------:R-:W-:Y:S01]  /*ad10*/  HMMA.16816.F32 R64, R8, R30, R64 ;  /* 0x0000001e0840723c */ /* 0x000fe20000001840 */
[----:B------:R-:W3:Y:S06]  /*ad20*/  LDSM.16.MT88.4 R28, [R226+0xe000] ;  /* 0x00e00000e21c783b */ /* 0x000eec0000004200 */
[----:B--2---:R-:W-:Y:S01]  /*ad30*/  F2FP.PACK_AB R9, R138, R133 ;  /* 0x000000858a09723e */ /* 0x004fe200000000ff */
[----:B-1----:R-:W-:Y:S01]  /*ad40*/  FFMA.FTZ R2, R132, c[0x0][0x23c], -R7 ;  /* 0x00008f0084027a23 */ /* 0x002fe20000010807 */
[----:B-----5:R-:W-:-:S03]  /*ad50*/  F2FP.PACK_AB R11, R136, R137 ;  /* 0x00000089880b723e */ /* 0x020fc600000000ff */
[----:B------:R1:W-:Y:S02]  /*ad60*/  MUFU.EX2 R132, R2 ;  /* 0x0000000200847308 */ /* 0x0003e40000000800 */
[----:B-1----:R-:W-:Y:S02]  /*ad70*/  FFMA.FTZ R2, R157, c[0x0][0x23c], -R7 ;  /* 0x00008f009d027a23 */ /* 0x002fe40000010807 */
[----:B------:R-:W-:-:S04]  /*ad80*/  IMAD.MOV.U32 R157, RZ, RZ, R74 ;  /* 0x000000ffff9d7224 */ /* 0x000fc800078e004a */
[----:B------:R1:W2:Y:S02]  /*ad90*/  MUFU.EX2 R131, R2 ;  /* 0x0000000200837308 */ /* 0x0002a40000000800 */
[----:B-1----:R-:W-:Y:S01]  /*ada0*/  FFMA.FTZ R2, R158, c[0x0][0x23c], -R7 ;  /* 0x00008f009e027a23 */ /* 0x002fe20000010807 */
[----:B--2---:R-:W-:Y:S01]  /*adb0*/  F2FP.PACK_AB R8, R131, R132 ;  /* 0x000000848308723e */ /* 0x004fe200000000ff */
[----:B------:R-:W-:-:S04]  /*adc0*/  IMAD.MOV.U32 R158, RZ, RZ, R72 ;  /* 0x000000ffff9e7224 */ /* 0x000fc800078e0048 */
        /* <DEDUP_REMOVED lines=8> */
[C---:B------:R-:W-:Y:S08]  /*ae50*/  HMMA.16816.F32 R44, R8.reuse, R32, R44 ;  /* 0x00000020082c723c */ /* 0x040ff0000000182c */
[----:B------:R-:W-:Y:S01]  /*ae60*/  HMMA.16816.F32 R64, R8, R34, R64 ;  /* 0x000000220840723c */ /* 0x000fe20000001840 */
[----:B------:R-:W2:Y:S01]  /*ae70*/  LDSM.16.MT88.4 R32, [R135+0xe800] ;  /* 0x00e800008720783b */ /* 0x000ea20000004200 */
[----:B-1----:R-:W-:-:S02]  /*ae80*/  FFMA.FTZ R2, R168, c[0x0][0x23c], -R6 ;  /* 0x00008f00a8027a23 */ /* 0x002fc40000010806 */
[----:B------:R-:W-:Y:S02]  /*ae90*/  IMAD.MOV.U32 R168, RZ, RZ, R81 ;  /* 0x000000ffffa87224 */ /* 0x000fe400078e0051 */
[----:B------:R1:W5:Y:S01]  /*aea0*/  MUFU.EX2 R128, R2 ;  /* 0x0000000200807308 */ /* 0x0003620000000800 */
[----:B------:R-:W-:Y:S01]  /*aeb0*/  IMAD.MOV.U32 R81, RZ, RZ, R56 ;  /* 0x000000ffff517224 */ /* 0x000fe200078e0038 */
[C---:B---3--:R-:W-:Y:S08]  /*aec0*/  HMMA.16816.F32 R76, R8.reuse, R18, R76 ;  /* 0x00000012084c723c */ /* 0x048ff0000000184c */
[----:B----4-:R-:W-:Y:S01]  /*aed0*/  HMMA.16816.F32 R24, R8, R12, R24 ;  /* 0x0000000c0818723c */ /* 0x010fe20000001818 */
[----:B-1----:R-:W-:-:S02]  /*aee0*/  FFMA.FTZ R2, R169, c[0x0][0x23c], -R6 ;  /* 0x00008f00a9027a23 */ /* 0x002fc40000010806 */
[----:B------:R-:W-:-:S05]  /*aef0*/  IMAD.MOV.U32 R169, RZ, RZ, R80 ;  /* 0x000000ffffa97224 */ /* 0x000fca00078e0050 */
[----:B------:R-:W-:Y:S01]  /*af00*/  HMMA.16816.F32 R20, R8, R14, R20 ;  /* 0x0000000e0814723c */ /* 0x000fe20000001814 */
[----:B------:R1:W-:Y:S01]  /*af10*/  MUFU.EX2 R127, R2 ;  /* 0x00000002007f7308 */ /* 0x0003e20000000800 */
[----:B------:R-:W-:Y:S01]  /*af20*/  IMAD.MOV.U32 R80, RZ, RZ, R88 ;  /* 0x000000ffff507224 */ /* 0x000fe200078e0058 */
[----:B------:R-:W-:Y:S01]  /*af30*/  LDSM.16.MT88.4 R12, [R225+0xe800] ;  /* 0x00e80000e10c783b */ /* 0x000fe20000004200 */
[----:B------:R-:W-:-:S04]  /*af40*/  IMAD.MOV.U32 R88, RZ, RZ, R57 ;  /* 0x000000ffff587224 */ /* 0x000fc800078e0039 */
[C---:B------:R-:W-:Y:S08]  /*af50*/  HMMA.16816.F32 R48, R8.reuse, R28, R48 ;  /* 0x0000001c0830723c */ /* 0x040ff00000001830 */
[----:B------:R-:W-:Y:S01]  /*af60*/  HMMA.16816.F32 R68, R8, R30, R68 ;  /* 0x0000001e0844723c */ /* 0x000fe20000001844 */
[----:B-1----:R-:W-:Y:S02]  /*af70*/  FFMA.FTZ R2, R170, c[0x0][0x23c], -R6 ;  /* 0x00008f00aa027a23 */ /* 0x002fe40000010806 */
[----:B------:R-:W-:-:S02]  /*af80*/  IMAD.MOV.U32 R170, RZ, RZ, R58 ;  /* 0x000000ffffaa7224 */ /* 0x000fc400078e003a */
[----:B------:R1:W3:Y:S03]  /*af90*/  MUFU.EX2 R126, R2 ;  /* 0x00000002007e7308 */ /* 0x0002e60000000800 */
[----:B------:R-:W-:Y:S01]  /*afa0*/  HMMA.16816.F32 R56, R8, R16, R52 ;  /* 0x000000100838723c */ /* 0x000fe20000001834 */
[----:B------:R-:W4:Y:S06]  /*afb0*/  LDSM.16.MT88.4 R16, [R224+0xe800] ;  /* 0x00e80000e010783b */ /* 0x000f2c0000004200 */
[----:B-----5:R-:W-:Y:S01]  /*afc0*/  F2FP.PACK_AB R9, R128, R125 ;  /* 0x0000007d8009723e */ /* 0x020fe200000000ff */
[----:B-1----:R-:W-:Y:S01]  /*afd0*/  FFMA.FTZ R2, R175, c[0x0][0x23c], -R7 ;  /* 0x00008f00af027a23 */ /* 0x002fe20000010807 */
[----:B---3--:R-:W-:Y:S01]  /*afe0*/  F2FP.PACK_AB R11, R126, R127 ;  /* 0x0000007f7e0b723e */ /* 0x008fe200000000ff */
[----:B------:R-:W-:-:S02]  /*aff0*/  IMAD.MOV.U32 R175, RZ, RZ, R98 ;  /* 0x000000ffffaf7224 */ /* 0x000fc400078e0062 */
[----:B------:R1:W-:Y:S02]  /*b000*/  MUFU.EX2 R124, R2 ;  /* 0x00000002007c7308 */ /* 0x0003e40000000800 */
[----:B-1----:R-:W-:Y:S02]  /*b010*/  FFMA.FTZ R2, R182, c[0x0][0x23c], -R7 ;  /* 0x00008f00b6027a23 */ /* 0x002fe40000010807 */
[----:B------:R-:W-:-:S04]  /*b020*/  IMAD.MOV.U32 R182, RZ, RZ, R93 ;  /* 0x000000ffffb67224 */ /* 0x000fc800078e005d */
[----:B------:R1:W3:Y:S02]  /*b030*/  MUFU.EX2 R123, R2 ;  /* 0x00000002007b7308 */ /* 0x0002e40000000800 */
[----:B-1----:R-:W-:Y:S01]  /*b040*/  FFMA.FTZ R2, R179, c[0x0][0x23c], -R7 ;  /* 0x00008f00b3027a23 */ /* 0x002fe20000010807 */
[----:B---3--:R-:W-:Y:S01]  /*b050*/  F2FP.PACK_AB R8, R123, R124 ;  /* 0x0000007c7b08723e */ /* 0x008fe200000000ff */
[----:B------:R-:W-:-:S04]  /*b060*/  IMAD.MOV.U32 R179, RZ, RZ, R91 ;  /* 0x000000ffffb37224 */ /* 0x000fc800078e005b */
[----:B------:R1:W-:Y:S02]  /*b070*/  MUFU.EX2 R122, R2 ;  /* 0x00000002007a7308 */ /* 0x0003e40000000800 */
[----:B-1----:R-:W-:Y:S02]  /*b080*/  FFMA.FTZ R2, R181, c[0x0][0x23c], -R7 ;  /* 0x00008f00b5027a23 */ /* 0x002fe40000010807 */
[----:B------:R-:W-:-:S04]  /*b090*/  IMAD.MOV.U32 R181, RZ, RZ, R179 ;  /* 0x000000ffffb57224 */ /* 0x000fc800078e00b3 */
[----:B------:R1:W3:Y:S01]  /*b0a0*/  MUFU.EX2 R121, R2 ;  /* 0x0000000200797308 */ /* 0x0002e20000000800 */
[----:B------:R-:W-:Y:S02]  /*b0b0*/  IMAD.MOV.U32 R179, RZ, RZ, R182 ;  /* 0x000000ffffb37224 */ /* 0x000fe400078e00b6 */
[----:B------:R-:W-:Y:S02]  /*b0c0*/  IMAD.MOV.U32 R182, RZ, RZ, R175 ;  /* 0x000000ffffb67224 */ /* 0x000fe400078e00af */
[----:B-1----:R-:W-:Y:S01]  /*b0d0*/  FFMA.FTZ R2, R183, c[0x0][0x23c], -R6 ;  /* 0x00008f00b7027a23 */ /* 0x002fe20000010806 */
[----:B---3--:R-:W-:-:S03]  /*b0e0*/  F2FP.PACK_AB R10, R121, R122 ;  /* 0x0000007a790a723e */ /* 0x008fc600000000ff */
[----:B------:R1:W-:Y:S04]  /*b0f0*/  MUFU.EX2 R117, R2 ;  /* 0x0000000200757308 */ /* 0x0003e80000000800 */
[C---:B--2---:R-:W-:Y:S08]  /*b100*/  HMMA.16816.F32 R28, R8.reuse, R32, R44 ;  /* 0x00000020081c723c */ /* 0x044ff0000000182c */
[----:B------:R-:W-:Y:S01]  /*b110*/  HMMA.16816.F32 R44, R8, R40, R48 ;  /* 0x00000028082c723c */ /* 0x000fe20000001830 */
[----:B-1----:R-:W-:-:S02]  /*b120*/  FFMA.FTZ R2, R184, c[0x0][0x23c], -R6 ;  /* 0x00008f00b8027a23 */ /* 0x002fc40000010806 */
[----:B------:R-:W-:Y:S02]  /*b130*/  IMAD.MOV.U32 R184, RZ, RZ, R182 ;  /* 0x000000ffffb87224 */ /* 0x000fe400078e00b6 */
[----:B------:R1:W2:Y:S03]  /*b140*/  MUFU.EX2 R119, R2 ;  /* 0x0000000200777308 */ /* 0x0002a60000000800 */
[C---:B------:R-:W-:Y:S01]  /*b150*/  HMMA.16816.F32 R52, R8.reuse, R34, R64 ;  /* 0x000000220834723c */ /* 0x040fe20000001840 */
[----:B------:R-:W-:Y:S07]  /*b160*/  LDSM.16.MT88.4 R32, [R135+0xf000] ;  /* 0x00f000008720783b */ /* 0x000fee0000004200 */
[----:B------:R-:W-:Y:S01]  /*b170*/  HMMA.16816.F32 R48, R8, R42, R68 ;  /* 0x0000002a0830723c */ /* 0x000fe20000001844 */
[----:B------:R-:W3:Y:S01]  /*b180*/  LDSM.16.MT88.4 R40, [R226+0xf000] ;  /* 0x00f00000e228783b */ /* 0x000ee20000004200 */
[----:B-1----:R-:W-:-:S06]  /*b190*/  FFMA.FTZ R2, R185, c[0x0][0x23c], -R6 ;  /* 0x00008f00b9027a23 */ /* 0x002fcc0000010806 */
[C---:B----4-:R-:W-:Y:S01]  /*b1a0*/  HMMA.16816.F32 R64, R8.reuse, R16, R56 ;  /* 0x000000100840723c */ /* 0x050fe20000001838 */
[----:B------:R-:W-:Y:S01]  /*b1b0*/  IMAD.MOV.U32 R185, RZ, RZ, R179 ;  /* 0x000000ffffb97224 */ /* 0x000fe200078e00b3 */
[----:B------:R1:W-:Y:S06]  /*b1c0*/  MUFU.EX2 R120, R2 ;  /* 0x0000000200787308 */ /* 0x0003ec0000000800 */
[C---:B------:R-:W-:Y:S01]  /*b1d0*/  HMMA.16816.F32 R56, R8.reuse, R12, R24 ;  /* 0x0000000c0838723c */ /* 0x040fe20000001818 */
[----:B------:R-:W-:Y:S07]  /*b1e0*/  LDSM.16.MT88.4 R24, [R135+0xf800] ;  /* 0x00f800008718783b */ /* 0x000fee0000004200 */
[----:B------:R-:W-:Y:S01]  /*b1f0*/  HMMA.16816.F32 R20, R8, R14, R20 ;  /* 0x0000000e0814723c */ /* 0x000fe20000001814 */
[----:B------:R-:W4:Y:S01]  /*b200*/  LDSM.16.MT88.4 R12, [R225+0xf000] ;  /* 0x00f00000e10c783b */ /* 0x000f220000004200 */
[----:B-1----:R-:W-:-:S02]  /*b210*/  FFMA.FTZ R2, R186, c[0x0][0x23c], -R6 ;  /* 0x00008f00ba027a23 */ /* 0x002fc40000010806 */
[----:B------:R-:W-:Y:S02]  /*b220*/  IMAD.MOV.U32 R186, RZ, RZ, R85 ;  /* 0x000000ffffba7224 */ /* 0x000fe400078e0055 */
[----:B------:R1:W5:Y:S02]  /*b230*/  MUFU.EX2 R118, R2 ;  /* 0x0000000200767308 */ /* 0x0003640000000800 */
[----:B------:R-:W-:Y:S01]  /*b240*/  HMMA.16816.F32 R76, R8, R18, R76 ;  /* 0x00000012084c723c */ /* 0x000fe2000000184c */
[----:B------:R-:W3:Y:S06]  /*b250*/  LDSM.16.MT88.4 R16, [R224+0xf000] ;  /* 0x00f00000e010783b */ /* 0x000eec0000004200 */
[----:B--2---:R-:W-:Y:S01]  /*b260*/  F2FP.PACK_AB R9, R119, R117 ;  /* 0x000000757709723e */ /* 0x004fe200000000ff */
[----:B-1----:R-:W-:Y:S01]  /*b270*/  FFMA.FTZ R2, R196, c[0x0][0x23c], -R7 ;  /* 0x00008f00c4027a23 */ /* 0x002fe20000010807 */
[----:B-----5:R-:W-:-:S03]  /*b280*/  F2FP.PACK_AB R11, R118, R120 ;  /* 0x00000078760b723e */ /* 0x020fc600000000ff */
        /* <DEDUP_REMOVED lines=11> */
[C---:B---3--:R-:W-:Y:S08]  /*b340*/  HMMA.16816.F32 R44, R8.reuse, R40, R44 ;  /* 0x00000028082c723c */ /* 0x048ff0000000182c */
[----:B------:R-:W-:Y:S01]  /*b350*/  HMMA.16816.F32 R48, R8, R42, R48 ;  /* 0x0000002a0830723c */ /* 0x000fe20000001830 */
[----:B------:R-:W2:Y:S01]  /*b360*/  LDSM.16.MT88.4 R40, [R226+0xf800] ;  /* 0x00f80000e228783b */ /* 0x000ea20000004200 */
[----:B-1----:R-:W-:-:S04]  /*b370*/  FFMA.FTZ R2, R205, c[0x0][0x23c], -R6 ;  /* 0x00008f00cd027a23 */ /* 0x002fc80000010806 */
[----:B------:R1:W3:Y:S02]  /*b380*/  MUFU.EX2 R112, R2 ;  /* 0x0000000200707308 */ /* 0x0002e40000000800 */
[C---:B------:R-:W-:Y:S08]  /*b390*/  HMMA.16816.F32 R28, R8.reuse, R32, R28 ;  /* 0x00000020081c723c */ /* 0x040ff0000000181c */
[----:B------:R-:W-:Y:S01]  /*b3a0*/  HMMA.16816.F32 R32, R8, R34, R52 ;  /* 0x000000220820723c */ /* 0x000fe20000001834 */
[----:B-1----:R-:W-:-:S07]  /*b3b0*/  FFMA.FTZ R2, R202, c[0x0][0x23c], -R6 ;  /* 0x00008f00ca027a23 */ /* 0x002fce0000010806 */
[C---:B----4-:R-:W-:Y:S01]  /*b3c0*/  HMMA.16816.F32 R72, R8.reuse, R12, R56 ;  /* 0x0000000c0848723c */ /* 0x050fe20000001838 */
[----:B------:R-:W1:Y:S01]  /*b3d0*/  LDSM.16.MT88.4 R56, [R224+0xf800] ;  /* 0x00f80000e038783b */ /* 0x000e620000004200 */
[----:B------:R4:W-:Y:S06]  /*b3e0*/  MUFU.EX2 R111, R2 ;  /* 0x00000002006f7308 */ /* 0x0009ec0000000800 */
[C---:B------:R-:W-:Y:S01]  /*b3f0*/  HMMA.16816.F32 R52, R8.reuse, R14, R20 ;  /* 0x0000000e0834723c */ /* 0x040fe20000001814 */
[----:B------:R-:W5:Y:S04]  /*b400*/  LDSM.16.MT88.4 R12, [R225+0xf800] ;  /* 0x00f80000e10c783b */ /* 0x000f680000004200 */
[----:B------:R-:W-:Y:S03]  /*b410*/  LDSM.16.MT88.4 R20, [R226+0x10000] ;  /* 0x01000000e214783b */ /* 0x000fe60000004200 */
[----:B------:R-:W-:Y:S01]  /*b420*/  HMMA.16816.F32 R64, R8, R16, R64 ;  /* 0x000000100840723c */ /* 0x000fe20000001840 */
[----:B----4-:R-:W-:-:S04]  /*b430*/  FFMA.FTZ R2, R204, c[0x0][0x23c], -R6 ;  /* 0x00008f00cc027a23 */ /* 0x010fc80000010806 */
[----:B------:R4:W2:Y:S03]  /*b440*/  MUFU.EX2 R110, R2 ;  /* 0x00000002006e7308 */ /* 0x0008a60000000800 */
[----:B------:R-:W-:Y:S01]  /*b450*/  HMMA.16816.F32 R76, R8, R18, R76 ;  /* 0x00000012084c723c */ /* 0x000fe2000000184c */
[----:B------:R-:W1:Y:S06]  /*b460*/  LDSM.16.MT88.4 R16, [R135+0x10000] ;  /* 0x010000008710783b */ /* 0x000e6c0000004200 */
[----:B---3--:R-:W-:Y:S01]  /*b470*/  F2FP.PACK_AB R9, R112, R109 ;  /* 0x0000006d7009723e */ /* 0x008fe200000000ff */
[----:B----4-:R-:W-:Y:S01]  /*b480*/  FFMA.FTZ R2, R245, c[0x0][0x23c], -R7 ;  /* 0x00008f00f5027a23 */ /* 0x010fe20000010807 */
[----:B--2---:R-:W-:-:S03]  /*b490*/  F2FP.PACK_AB R11, R110, R111 ;  /* 0x0000006f6e0b723e */ /* 0x004fc600000000ff */
[----:B------:R2:W-:Y:S02]  /*b4a0*/  MUFU.EX2 R108, R2 ;  /* 0x00000002006c7308 */ /* 0x0005e40000000800 */
[----:B--2---:R-:W-:-:S06]  /*b4b0*/  FFMA.FTZ R2, R247, c[0x0][0x23c], -R7 ;  /* 0x00008f00f7027a23 */ /* 0x004fcc0000010807 */
[----:B------:R2:W3:Y:S02]  /*b4c0*/  MUFU.EX2 R107, R2 ;  /* 0x00000002006b7308 */ /* 0x0004e40000000800 */
[----:B--2---:R-:W-:Y:S01]  /*b4d0*/  FFMA.FTZ R2, R223, c[0x0][0x23c], -R7 ;  /* 0x00008f00df027a23 */ /* 0x004fe20000010807 */
[----:B---3--:R-:W-:-:S05]  /*b4e0*/  F2FP.PACK_AB R8, R107, R108 ;  /* 0x0000006c6b08723e */ /* 0x008fca00000000ff */
[----:B------:R2:W-:Y:S02]  /*b4f0*/  MUFU.EX2 R106, R2 ;  /* 0x00000002006a7308 */ /* 0x0005e40000000800 */
[----:B--2---:R-:W-:-:S06]  /*b500*/  FFMA.FTZ R2, R244, c[0x0][0x23c], -R7 ;  /* 0x00008f00f4027a23 */ /* 0x004fcc0000010807 */
[----:B------:R2:W3:Y:S02]  /*b510*/  MUFU.EX2 R105, R2 ;  /* 0x0000000200697308 */ /* 0x0004e40000000800 */
[----:B--2---:R-:W-:Y:S01]  /*b520*/  FFMA.FTZ R2, R243, c[0x0][0x23c], -R6 ;  /* 0x00008f00f3027a23 */ /* 0x004fe20000010806 */
[----:B---3--:R-:W-:-:S05]  /*b530*/  F2FP.PACK_AB R10, R105, R106 ;  /* 0x0000006a690a723e */ /* 0x008fca00000000ff */
[----:B------:R2:W-:Y:S02]  /*b540*/  MUFU.EX2 R103, R2 ;  /* 0x0000000200677308 */ /* 0x0005e40000000800 */
[C---:B------:R-:W-:Y:S08]  /*b550*/  HMMA.16816.F32 R68, R8.reuse, R24, R28 ;  /* 0x000000180844723c */ /* 0x040ff0000000181c */
[----:B------:R-:W-:Y:S01]  /*b560*/  HMMA.16816.F32 R28, R8, R26, R32 ;  /* 0x0000001a081c723c */ /* 0x000fe20000001820 */
[----:B------:R-:W3:Y:S01]  /*b570*/  LDSM.16.MT88.4 R32, [R224+0x10000] ;  /* 0x01000000e020783b */ /* 0x000ee20000004200 */
[----:B--2---:R-:W-:-:S04]  /*b580*/  FFMA.FTZ R2, R249, c[0x0][0x23c], -R6 ;  /* 0x00008f00f9027a23 */ /* 0x004fc80000010806 */
[----:B------:R2:W4:Y:S02]  /*b590*/  MUFU.EX2 R104, R2 ;  /* 0x0000000200687308 */ /* 0x0005240000000800 */
[C---:B------:R-:W-:Y:S08]  /*b5a0*/  HMMA.16816.F32 R24, R8.reuse, R40, R44 ;  /* 0x000000280818723c */ /* 0x040ff0000000182c */
[----:B------:R-:W-:Y:S01]  /*b5b0*/  HMMA.16816.F32 R40, R8, R42, R48 ;  /* 0x0000002a0828723c */ /* 0x000fe20000001830 */
[----:B--2---:R-:W-:-:S07]  /*b5c0*/  FFMA.FTZ R2, R246, c[0x0][0x23c], -R6 ;  /* 0x00008f00f6027a23 */ /* 0x004fce0000010806 */
[C---:B-1----:R-:W-:Y:S01]  /*b5d0*/  HMMA.16816.F32 R44, R8.reuse, R56, R64 ;  /* 0x00000038082c723c */ /* 0x042fe20000001840 */
[----:B------:R1:W-:Y:S07]  /*b5e0*/  MUFU.EX2 R102, R2 ;  /* 0x0000000200667308 */ /* 0x0003ee0000000800 */
[C---:B------:R-:W-:Y:S08]  /*b5f0*/  HMMA.16816.F32 R48, R8.reuse, R58, R76 ;  /* 0x0000003a0830723c */ /* 0x040ff0000000184c */
[----:B-----5:R-:W-:Y:S01]  /*b600*/  HMMA.16816.F32 R56, R8, R12, R72 ;  /* 0x0000000c0838723c */ /* 0x020fe20000001848 */
[----:B-1----:R-:W-:-:S04]  /*b610*/  FFMA.FTZ R2, R248, c[0x0][0x23c], -R6 ;  /* 0x00008f00f8027a23 */ /* 0x002fc80000010806 */
[----:B------:R1:W2:Y:S02]  /*b620*/  MUFU.EX2 R101, R2 ;  /* 0x0000000200657308 */ /* 0x0002a40000000800 */
[----:B------:R-:W-:Y:S01]  /*b630*/  FADD.FTZ R12, R212, R208 ;  /* 0x000000d0d40c7221 */ /* 0x000fe20000010000 */
[----:B------:R-:W-:Y:S07]  /*b640*/  HMMA.16816.F32 R52, R8, R14, R52 ;  /* 0x0000000e0834723c */ /* 0x000fee0000001834 */
[----:B----4-:R-:W-:Y:S01]  /*b650*/  F2FP.PACK_AB R9, R104, R103 ;  /* 0x000000676809723e */ /* 0x010fe200000000ff */
[----:B-1----:R-:W-:Y:S01]  /*b660*/  FFMA.FTZ R2, R100, c[0x0][0x23c], -R7 ;  /* 0x00008f0064027a23 */ /* 0x002fe20000010807 */
[----:B--2---:R-:W-:-:S03]  /*b670*/  F2FP.PACK_AB R11, R101, R102 ;  /* 0x00000066650b723e */ /* 0x004fc600000000ff */
[----:B------:R1:W-:Y:S02]  /*b680*/  MUFU.EX2 R100, R2 ;  /* 0x0000000200647308 */ /* 0x0003e40000000800 */
[----:B-1----:R-:W-:Y:S02]  /*b690*/  FFMA.FTZ R2, R170, c[0x0][0x23c], -R7 ;  /* 0x00008f00aa027a23 */ /* 0x002fe40000010807 */
[----:B------:R-:W-:-:S04]  /*b6a0*/  IMAD.MOV.U32 R170, RZ, RZ, R99 ;  /* 0x000000ffffaa7224 */ /* 0x000fc800078e0063 */
[----:B------:R1:W2:Y:S01]  /*b6b0*/  MUFU.EX2 R99, R2 ;  /* 0x0000000200637308 */ /* 0x0002a20000000800 */
[----:B------:R-:W-:Y:S02]  /*b6c0*/  IMAD.MOV.U32 R175, RZ, RZ, R170 ;  /* 0x000000ffffaf7224 */ /* 0x000fe400078e00aa */
[----:B------:R-:W-:Y:S02]  /*b6d0*/  IMAD.MOV.U32 R170, RZ, RZ, R169 ;  /* 0x000000ffffaa7224 */ /* 0x000fe400078e00a9 */
[----:B------:R-:W-:Y:S02]  /*b6e0*/  IMAD.MOV.U32 R169, RZ, RZ, R168 ;  /* 0x000000ffffa97224 */ /* 0x000fe400078e00a8 */
[----:B------:R-:W-:Y:S02]  /*b6f0*/  IMAD.MOV.U32 R168, RZ, RZ, R164 ;  /* 0x000000ffffa87224 */ /* 0x000fe400078e00a4 */
[----:B------:R-:W-:Y:S02]  /*b700*/  IMAD.MOV.U32 R164, RZ, RZ, R160 ;  /* 0x000000ffffa47224 */ /* 0x000fe400078e00a0 */
[----:B------:R-:W-:-:S02]  /*b710*/  IMAD.MOV.U32 R160, RZ, RZ, R80 ;  /* 0x000000ffffa07224 */ /* 0x000fc400078e0050 */
[----:B------:R-:W-:Y:S02]  /*b720*/  IMAD.MOV.U32 R80, RZ, RZ, R81 ;  /* 0x000000ffff507224 */ /* 0x000fe400078e0051 */
[----:B-1----:R-:W-:Y:S01]  /*b730*/  FFMA.FTZ R2, R252, c[0x0][0x23c], -R7 ;  /* 0x00008f00fc027a23 */ /* 0x002fe20000010807 */
[----:B--2---:R-:W-:Y:S01]  /*b740*/  F2FP.PACK_AB R8, R99, R100 ;  /* 0x000000646308723e */ /* 0x004fe200000000ff */
[----:B------:R-:W-:Y:S01]  /*b750*/  IMAD.MOV.U32 R81, RZ, RZ, R88 ;  /* 0x000000ffff517224 */ /* 0x000fe200078e0058 */
[C---:B------:R-:W-:Y:S01]  /*b760*/  LEA R252, P1, R60.reuse, c[0x0][0x168], 0x1 ;  /* 0x00005a003cfc7a11 */ /* 0x040fe200078208ff */
[----:B------:R1:W-:Y:S01]  /*b770*/  MUFU.EX2 R98, R2 ;  /* 0x0000000200627308 */ /* 0x0003e20000000800 */
[----:B------:R-:W-:Y:S02]  /*b780*/  IMAD.MOV.U32 R182, RZ, RZ, R170 ;  /* 0x000000ffffb67224 */ /* 0x000fe400078e00aa */
[----:B------:R-:W-:Y:S01]  /*b790*/  IMAD.MOV.U32 R170, RZ, RZ, R169 ;  /* 0x000000ffffaa7224 */ /* 0x000fe200078e00a9 */
[----:B------:R-:W-:Y:S01]  /*b7a0*/  LEA.HI.X R243, R60, c[0x0][0x16c], R63, 0x1, P1 ;  /* 0x00005b003cf37a11 */ /* 0x000fe200008f0c3f */
[----:B------:R-:W-:-:S02]  /*b7b0*/  IMAD.MOV.U32 R169, RZ, RZ, R164 ;  /* 0x000000ffffa97224 */ /* 0x000fc400078e00a4 */
[----:B------:R-:W-:Y:S01]  /*b7c0*/  IMAD.MOV.U32 R164, RZ, RZ, R86 ;  /* 0x000000ffffa47224 */ /* 0x000fe200078e0056 */
[----:B------:R2:W-:Y:S01]  /*b7d0*/  MUFU.EX2 R88, R5 ;  /* 0x0000000500587308 */ /* 0x0005e20000000800 */
[----:B------:R-:W-:Y:S02]  /*b7e0*/  IMAD.MOV.U32 R179, RZ, RZ, R160 ;  /* 0x000000ffffb37224 */ /* 0x000fe400078e00a0 */
[----:B------:R-:W-:Y:S02]  /*b7f0*/  IMAD.MOV.U32 R160, RZ, RZ, R81 ;  /* 0x000000ffffa07224 */ /* 0x000fe400078e0051 */
[----:B------:R-:W-:Y:S02]  /*b800*/  IMAD.MOV.U32 R244, RZ, RZ, R252 ;  /* 0x000000fffff47224 */ /* 0x000fe400078e00fc */
[----:B-1----:R-:W-:-:S04]  /*b810*/  FFMA.FTZ R2, R250, c[0x0][0x23c], -R7 ;  /* 0x00008f00fa027a23 */ /* 0x002fc80000010807 */
[----:B------:R1:W4:Y:S01]  /*b820*/  MUFU.EX2 R93, R2 ;  /* 0x00000002005d7308 */ /* 0x0003220000000800 */
[----:B--2---:R-:W-:-:S04]  /*b830*/  FADD.FTZ R5, R211, R12 ;  /* 0x0000000cd3057221 */ /* 0x004fc80000010000 */
[----:B------:R-:W-:-:S04]  /*b840*/  FADD.FTZ R5, R214, R5 ;  /* 0x00000005d6057221 */ /* 0x000fc80000010000 */
[----:B------:R-:W-:Y:S02]  /*b850*/  FADD.FTZ R5, R201, R5 ;  /* 0x00000005c9057221 */ /* 0x000fe40000010000 */
[----:B-1----:R-:W-:Y:S01]  /*b860*/  FFMA.FTZ R2, R251, c[0x0][0x23c], -R6 ;  /* 0x00008f00fb027a23 */ /* 0x002fe20000010806 */
[----:B----4-:R-:W-:Y:S01]  /*b870*/  F2FP.PACK_AB R10, R93, R98 ;  /* 0x000000625d0a723e */ /* 0x010fe200000000ff */
[----:B------:R-:W-:Y:S02]  /*b880*/  FADD.FTZ R5, R207, R5 ;  /* 0x00000005cf057221 */ /* 0x000fe40000010000 */
[----:B------:R1:W-:Y:S02]  /*b890*/  MUFU.EX2 R91, R2 ;  /* 0x00000002005b7308 */ /* 0x0003e40000000800 */
[----:B------:R-:W-:Y:S02]  /*b8a0*/  FADD.FTZ R5, R206, R5 ;  /* 0x00000005ce057221 */ /* 0x000fe40000010000 */
[----:B------:R-:W-:Y:S02]  /*b8b0*/  HMMA.16816.F32 R68, R8, R16, R68 ;  /* 0x000000100844723c */ /* 0x000fe40000001844 */
[----:B------:R-:W-:-:S04]  /*b8c0*/  FADD.FTZ R5, R210, R5 ;  /* 0x00000005d2057221 */ /* 0x000fc80000010000 */
[----:B------:R-:W-:Y:S02]  /*b8d0*/  FADD.FTZ R5, R193, R5 ;  /* 0x00000005c1057221 */ /* 0x000fe40000010000 */
[----:B------:R-:W-:Y:S01]  /*b8e0*/  HMMA.16816.F32 R28, R8, R18, R28 ;  /* 0x00000012081c723c */ /* 0x000fe2000000181c */
[----:B------:R-:W2:Y:S01]  /*b8f0*/  LDSM.16.MT88.4 R16, [R225+0x10000] ;  /* 0x01000000e110783b */ /* 0x000ea20000004200 */
[----:B-1----:R-:W-:-:S04]  /*b900*/  FFMA.FTZ R2, R92, c[0x0][0x23c], -R6 ;  /* 0x00008f005c027a23 */ /* 0x002fc80000010806 */
[----:B------:R1:W4:Y:S02]  /*b910*/  MUFU.EX2 R92, R2 ;  /* 0x00000002005c7308 */ /* 0x0003240000000800 */
[C---:B------:R-:W-:Y:S01]  /*b920*/  HMMA.16816.F32 R76, R8.reuse, R20, R24 ;  /* 0x00000014084c723c */ /* 0x040fe20000001818 */
[----:B------:R-:W5:Y:S07]  /*b930*/  LDSM.16.MT88.4 R24, [R135+0x10800] ;  /* 0x010800008718783b */ /* 0x000f6e0000004200 */
[----:B---3--:R-:W-:Y:S01]  /*b940*/  HMMA.16816.F32 R44, R8, R32, R44 ;  /* 0x00000020082c723c */ /* 0x008fe2000000182c */
[----:B-1----:R-:W-:-:S07]  /*b950*/  FFMA.FTZ R2, R82, c[0x0][0x23c], -R6 ;  /* 0x00008f0052027a23 */ /* 0x002fce0000010806 */
[C---:B------:R-:W-:Y:S01]  /*b960*/  HMMA.16816.F32 R64, R8.reuse, R34, R48 ;  /* 0x000000220840723c */ /* 0x040fe20000001830 */
[----:B------:R-:W-:Y:S02]  /*b970*/  IMAD.MOV.U32 R82, RZ, RZ, R83 ;  /* 0x000000ffff527224 */ /* 0x000fe400078e0053 */
[----:B------:R-:W-:Y:S02]  /*b980*/  IMAD.MOV.U32 R83, RZ, RZ, R90 ;  /* 0x000000ffff537224 */ /* 0x000fe400078e005a */
[----:B------:R1:W-:Y:S01]  /*b990*/  MUFU.EX2 R90, R2 ;  /* 0x00000002005a7308 */ /* 0x0003e20000000800 */
[----:B------:R-:W-:Y:S02]  /*b9a0*/  FFMA.FTZ R12, R82, c[0x0][0x23c], -R7 ;  /* 0x00008f00520c7a23 */ /* 0x000fe40000010807 */
[----:B------:R-:W-:Y:S01]  /*b9b0*/  IMAD.MOV.U32 R82, RZ, RZ, R83 ;  /* 0x000000ffff527224 */ /* 0x000fe200078e0053 */
[----:B------:R-:W-:Y:S01]  /*b9c0*/  HMMA.16816.F32 R72, R8, R22, R40 ;  /* 0x000000160848723c */ /* 0x000fe20000001828 */
[----:B------:R-:W-:Y:S01]  /*b9d0*/  IMAD.MOV.U32 R83, RZ, RZ, R87 ;  /* 0x000000ffff537224 */ /* 0x000fe200078e0057 */
[----:B------:R-:W3:Y:S02]  /*b9e0*/  LDSM.16.MT88.4 R20, [R226+0x10800] ;  /* 0x01080000e214783b */ /* 0x000ee40000004200 */
[----:B------:R4:W-:Y:S01]  /*b9f0*/  MUFU.EX2 R87, R12 ;  /* 0x0000000c00577308 */ /* 0x0009e20000000800 */
[----:B------:R-:W-:-:S03]  /*ba00*/  IMAD.MOV.U32 R183, RZ, RZ, R83 ;  /* 0x000000ffffb77224 */ /* 0x000fc600078e0053 */
[----:B--2---:R-:W-:Y:S01]  /*ba10*/  HMMA.16816.F32 R32, R8, R18, R52 ;  /* 0x000000120820723c */ /* 0x004fe20000001834 */
[----:B-1----:R-:W-:-:S04]  /*ba20*/  FFMA.FTZ R2, R89, c[0x0][0x23c], -R6 ;  /* 0x00008f0059027a23 */ /* 0x002fc80000010806 */
[----:B------:R1:W2:Y:S01]  /*ba30*/  MUFU.EX2 R89, R2 ;  /* 0x0000000200597308 */ /* 0x0002a20000000800 */
[----:B----4-:R-:W-:Y:S02]  /*ba40*/  FFMA.FTZ R12, R181, c[0x0][0x23c], -R7 ;  /* 0x00008f00b50c7a23 */ /* 0x010fe40000010807 */
[----:B------:R-:W-:-:S05]  /*ba50*/  IMAD.MOV.U32 R181, RZ, RZ, R175 ;  /* 0x000000ffffb57224 */ /* 0x000fca00078e00af */
[----:B------:R4:W-:Y:S01]  /*ba60*/  MUFU.EX2 R86, R12 ;  /* 0x0000000c00567308 */ /* 0x0009e20000000800 */
[----:B------:R-:W-:Y:S02]  /*ba70*/  IMAD.MOV.U32 R175, RZ, RZ, R80 ;  /* 0x000000ffffaf7224 */ /* 0x000fe400078e0050 */
[----:B-1----:R-:W-:-:S04]  /*ba80*/  FADD.FTZ R2, R219, R216 ;  /* 0x000000d8db027221 */ /* 0x002fc80000010000 */
[----:B------:R-:W-:-:S04]  /*ba90*/  FADD.FTZ R2, R217, R2 ;  /* 0x00000002d9027221 */ /* 0x000fc80000010000 */
[----:B------:R-:W-:Y:S02]  /*baa0*/  FADD.FTZ R2, R221, R2 ;  /* 0x00000002dd027221 */ /* 0x000fe40000010000 */
[----:B----4-:R-:W-:Y:S02]  /*bab0*/  FFMA.FTZ R12, R82, c[0x0][0x23c], -R7 ;  /* 0x00008f00520c7a23 */ /* 0x010fe40000010807 */
[----:B------:R-:W-:Y:S01]  /*bac0*/  FADD.FTZ R2, R215, R2 ;  /* 0x00000002d7027221 */ /* 0x000fe20000010000 */
[----:B------:R-:W-:Y:S01]  /*bad0*/  HMMA.16816.F32 R80, R8, R16, R56 ;  /* 0x000000100850723c */ /* 0x000fe20000001838 */
[----:B------:R-:W1:Y:S01]  /*bae0*/  MUFU.EX2 R85, R12 ;  /* 0x0000000c00557308 */ /* 0x000e620000000800 */
[----:B------:R-:W4:Y:S01]  /*baf0*/  LDSM.16.MT88.4 R16, [R224+0x10800] ;  /* 0x01080000e010783b */ /* 0x000f220000004200 */
[----:B------:R-:W-:-:S04]  /*bb00*/  FADD.FTZ R2, R220, R2 ;  /* 0x00000002dc027221 */ /* 0x000fc80000010000 */
[----:B------:R-:W-:Y:S01]  /*bb10*/  FADD.FTZ R2, R218, R2 ;  /* 0x00000002da027221 */ /* 0x000fe20000010000 */
[----:B------:R-:W-:Y:S02]  /*bb20*/  F2FP.PACK_AB R9, R92, R91 ;  /* 0x0000005b5c09723e */ /* 0x000fe400000000ff */
[----:B--2---:R-:W-:Y:S01]  /*bb30*/  F2FP.PACK_AB R11, R89, R90 ;  /* 0x0000005a590b723e */ /* 0x004fe200000000ff */
[----:B------:R-:W-:Y:S01]  /*bb40*/  FADD.FTZ R2, R222, R2 ;  /* 0x00000002de027221 */ /* 0x000fe20000010000 */
[----:B------:R-:W-:-:S03]  /*bb50*/  F2FP.PACK_AB R8, R87, R88 ;  /* 0x000000585708723e */ /* 0x000fc600000000ff */
[----:B------:R-:W-:Y:S01]  /*bb60*/  FADD.FTZ R2, R203, R2 ;  /* 0x00000002cb027221 */ /* 0x000fe20000010000 */
[----:B-1----:R-:W-:-:S03]  /*bb70*/  F2FP.PACK_AB R10, R85, R86 ;  /* 0x00000056550a723e */ /* 0x002fc600000000ff */
[----:B------:R-:W-:Y:S02]  /*bb80*/  FADD.FTZ R12, R209, R2 ;  /* 0x00000002d10c7221 */ /* 0x000fe40000010000 */
[----:B------:R-:W-:Y:S02]  /*bb90*/  FADD.FTZ R2, R192, R5 ;  /* 0x00000005c0027221 */ /* 0x000fe40000010000 */
[----:B------:R-:W-:Y:S01]  /*bba0*/  FFMA.FTZ R5, R185, c[0x0][0x23c], -R6 ;  /* 0x00008f00b9057a23 */ /* 0x000fe20000010806 */
[----:B-----5:R-:W-:Y:S01]  /*bbb0*/  HMMA.16816.F32 R48, R8, R24, R68 ;  /* 0x000000180830723c */ /* 0x020fe20000001844 */
[----:B------:R-:W-:Y:S02]  /*bbc0*/  IMAD.MOV.U32 R185, RZ, RZ, R184 ;  /* 0x000000ffffb97224 */ /* 0x000fe400078e00b8 */
[----:B------:R-:W-:Y:S02]  /*bbd0*/  IMAD.MOV.U32 R184, RZ, RZ, R179 ;  /* 0x000000ffffb87224 */ /* 0x000fe400078e00b3 */
[----:B------:R-:W-:-:S02]  /*bbe0*/  FADD.FTZ R12, R200, R12 ;  /* 0x0000000cc80c7221 */ /* 0x000fc40000010000 */
[----:B------:R-:W-:Y:S01]  /*bbf0*/  IMAD.MOV.U32 R179, RZ, RZ, R175 ;  /* 0x000000ffffb37224 */ /* 0x000fe200078e00af */
[C---:B------:R-:W-:Y:S01]  /*bc00*/  HMMA.16816.F32 R40, R8.reuse, R26, R28 ;  /* 0x0000001a0828723c */ /* 0x040fe2000000181c */
[----:B------:R-:W-:Y:S01]  /*bc10*/  FADD.FTZ R13, R191, R2 ;  /* 0x00000002bf0d7221 */ /* 0x000fe20000010000 */
[----:B------:R-:W1:Y:S01]  /*bc20*/  LDSM.16.MT88.4 R24, [R225+0x10800] ;  /* 0x01080000e118783b */ /* 0x000e620000004200 */
[----:B------:R-:W-:Y:S02]  /*bc30*/  IMAD.MOV.U32 R175, RZ, RZ, R164 ;  /* 0x000000ffffaf7224 */ /* 0x000fe400078e00a4 */
[----:B------:R-:W-:Y:S01]  /*bc40*/  IMAD.MOV.U32 R164, RZ, RZ, R84 ;  /* 0x000000ffffa47224 */ /* 0x000fe200078e0054 */
[----:B------:R-:W-:Y:S01]  /*bc50*/  LDSM.16.MT88.4 R28, [R135+0x11000] ;  /* 0x01100000871c783b */ /* 0x000fe20000004200 */
[----:B------:R2:W-:Y:S01]  /*bc60*/  MUFU.EX2 R84, R5 ;  /* 0x0000000500547308 */ /* 0x0005e20000000800 */
[----:B------:R-:W-:Y:S01]  /*bc70*/  FADD.FTZ R2, R213, R12 ;  /* 0x0000000cd5027221 */ /* 0x000fe20000010000 */
[----:B---3--:R-:W-:Y:S01]  /*bc80*/  HMMA.16816.F32 R56, R8, R20, R76 ;  /* 0x000000140838723c */ /* 0x008fe2000000184c */
[----:B------:R-:W-:-:S02]  /*bc90*/  FFMA.FTZ R12, R186, c[0x0][0x23c], -R6 ;  /* 0x00008f00ba0c7a23 */ /* 0x000fc40000010806 */
[----:B------:R-:W-:-:S03]  /*bca0*/  FADD.FTZ R2, R188, R2 ;  /* 0x00000002bc027221 */ /* 0x000fc60000010000 */
[----:B------:R-:W3:Y:S01]  /*bcb0*/  MUFU.EX2 R71, R12 ;  /* 0x0000000c00477308 */ /* 0x000ee20000000800 */
[----:B------:R-:W-:Y:S01]  /*bcc0*/  FADD.FTZ R2, R190, R2 ;  /* 0x00000002be027221 */ /* 0x000fe20000010000 */
[C---:B----4-:R-:W-:Y:S03]  /*bcd0*/  HMMA.16816.F32 R44, R8.reuse, R16, R44 ;  /* 0x00000010082c723c */ /* 0x050fe6000000182c */
[----:B------:R-:W-:Y:S02]  /*bce0*/  FADD.FTZ R2, R187, R2 ;  /* 0x00000002bb027221 */ /* 0x000fe40000010000 */
[----:B--2---:R-:W-:Y:S02]  /*bcf0*/  FADD.FTZ R5, R194, R13 ;  /* 0x0000000dc2057221 */ /* 0x004fe40000010000 */
[----:B------:R-:W-:Y:S01]  /*bd00*/  FADD.FTZ R2, R189, R2 ;  /* 0x00000002bd027221 */ /* 0x000fe20000010000 */
[----:B------:R-:W-:Y:S01]  /*bd10*/  HMMA.16816.F32 R64, R8, R18, R64 ;  /* 0x000000120840723c */ /* 0x000fe20000001840 */
[----:B------:R-:W-:Y:S01]  /*bd20*/  FADD.FTZ R5, R180, R5 ;  /* 0x00000005b4057221 */ /* 0x000fe20000010000 */
[----:B------:R-:W2:Y:S01]  /*bd30*/  LDSM.16.MT88.4 R16, [R226+0x11000] ;  /* 0x01100000e210783b */ /* 0x000ea20000004200 */
[----:B------:R-:W-:-:S02]  /*bd40*/  FADD.FTZ R2, R173, R2 ;  /* 0x00000002ad027221 */ /* 0x000fc40000010000 */
[----:B------:R-:W-:Y:S02]  /*bd50*/  FADD.FTZ R5, R178, R5 ;  /* 0x00000005b2057221 */ /* 0x000fe40000010000 */
[----:B------:R-:W-:Y:S01]  /*bd60*/  FADD.FTZ R2, R174, R2 ;  /* 0x00000002ae027221 */ /* 0x000fe20000010000 */
[C---:B------:R-:W-:Y:S01]  /*bd70*/  HMMA.16816.F32 R52, R8.reuse, R22, R72 ;  /* 0x000000160834723c */ /* 0x040fe20000001848 */
[----:B------:R-:W-:Y:S01]  /*bd80*/  FADD.FTZ R5, R177, R5 ;  /* 0x00000005b1057221 */ /* 0x000fe20000010000 */
[----:B------:R-:W4:Y:S01]  /*bd90*/  LDSM.16.MT88.4 R20, [R224+0x11000] ;  /* 0x01100000e014783b */ /* 0x000f220000004200 */
[----:B------:R-:W-:Y:S02]  /*bda0*/  FADD.FTZ R2, R172, R2 ;  /* 0x00000002ac027221 */ /* 0x000fe40000010000 */
[----:B------:R-:W-:Y:S02]  /*bdb0*/  FADD.FTZ R5, R176, R5 ;  /* 0x00000005b0057221 */ /* 0x000fe40000010000 */
[----:B------:R-:W-:Y:S01]  /*bdc0*/  FADD.FTZ R2, R171, R2 ;  /* 0x00000002ab027221 */ /* 0x000fe20000010000 */
[----:B-1----:R-:W-:Y:S01]  /*bdd0*/  HMMA.16816.F32 R32, R8, R26, R32 ;  /* 0x0000001a0820723c */ /* 0x002fe20000001820 */
        /* <DEDUP_REMOVED lines=9> */
[----:B---3--:R-:W-:Y:S01]  /*be70*/  F2FP.PACK_AB R9, R71, R84 ;  /* 0x000000544709723e */ /* 0x008fe200000000ff */
[----:B------:R-:W-:Y:S02]  /*be80*/  FADD.FTZ R5, R156, R5 ;  /* 0x000000059c057221 */ /* 0x000fe40000010000 */
[----:B------:R-:W-:Y:S02]  /*be90*/  FADD.FTZ R2, R153, R2 ;  /* 0x0000000299027221 */ /* 0x000fe40000010000 */
[----:B------:R-:W-:Y:S02]  /*bea0*/  FADD.FTZ R5, R38, R5 ;  /* 0x0000000526057221 */ /* 0x000fe40000010000 */
[----:B------:R-:W-:Y:S02]  /*beb0*/  FADD.FTZ R2, R152, R2 ;  /* 0x0000000298027221 */ /* 0x000fe40000010000 */
[----:B------:R-:W-:-:S02]  /*bec0*/  FADD.FTZ R5, R155, R5 ;  /* 0x000000059b057221 */ /* 0x000fc40000010000 */
[----:B------:R-:W-:Y:S02]  /*bed0*/  FADD.FTZ R2, R151, R2 ;  /* 0x0000000297027221 */ /* 0x000fe40000010000 */
        /* <DEDUP_REMOVED lines=9> */
[----:B------:R-:W-:Y:S01]  /*bf70*/  FADD.FTZ R2, R143, R2 ;  /* 0x000000028f027221 */ /* 0x000fe20000010000 */
[----:B------:R-:W-:Y:S01]  /*bf80*/  LDSM.16.MT88.4 R148, [R226+0x11800] ;  /* 0x01180000e294783b */ /* 0x000fe20000004200 */
        /* <DEDUP_REMOVED lines=12> */
[----:B------:R-:W-:Y:S02]  /*c050*/  FFMA.FTZ R12, R185, c[0x0][0x23c], -R6 ;  /* 0x00008f00b90c7a23 */ /* 0x000fe40000010806 */
[----:B------:R-:W-:-:S02]  /*c060*/  FADD.FTZ R5, R130, R5 ;  /* 0x0000000582057221 */ /* 0x000fc40000010000 */
[----:B------:R-:W-:Y:S01]  /*c070*/  FADD.FTZ R2, R128, R2 ;  /* 0x0000000280027221 */ /* 0x000fe20000010000 */
[----:B------:R1:W-:Y:S01]  /*c080*/  MUFU.EX2 R70, R12 ;  /* 0x0000000c00467308 */ /* 0x0003e20000000800 */
        /* <DEDUP_REMOVED lines=8> */
[----:B-1----:R-:W-:Y:S02]  /*c110*/  FFMA.FTZ R12, R184, c[0x0][0x23c], -R6 ;  /* 0x00008f00b80c7a23 */ /* 0x002fe40000010806 */
[----:B------:R-:W-:Y:S02]  /*c120*/  FADD.FTZ R5, R121, R5 ;  /* 0x0000000579057221 */ /* 0x000fe40000010000 */
[----:B------:R-:W1:Y:S01]  /*c130*/  MUFU.EX2 R69, R12 ;  /* 0x0000000c00457308 */ /* 0x000e620000000800 */
[----:B------:R-:W-:-:S02]  /*c140*/  FADD.FTZ R2, R120, R2 ;  /* 0x0000000278027221 */ /* 0x000fc40000010000 */
[----:B------:R-:W-:Y:S02]  /*c150*/  FADD.FTZ R5, R115, R5 ;  /* 0x0000000573057221 */ /* 0x000fe40000010000 */
[----:B------:R-:W-:Y:S02]  /*c160*/  FADD.FTZ R2, R118, R2 ;  /* 0x0000000276027221 */ /* 0x000fe40000010000 */
[----:B------:R-:W-:Y:S02]  /*c170*/  FADD.FTZ R5, R116, R5 ;  /* 0x0000000574057221 */ /* 0x000fe40000010000 */
[----:B------:R-:W-:Y:S02]  /*c180*/  FADD.FTZ R2, R109, R2 ;  /* 0x000000026d027221 */ /* 0x000fe40000010000 */
[----:B------:R-:W-:Y:S02]  /*c190*/  FADD.FTZ R5, R114, R5 ;  /* 0x0000000572057221 */ /* 0x000fe40000010000 */
[----:B------:R-:W-:-:S02]  /*c1a0*/  FADD.FTZ R2, R112, R2 ;  /* 0x0000000270027221 */ /* 0x000fc40000010000 */
[----:B------:R-:W-:Y:S01]  /*c1b0*/  FADD.FTZ R5, R113, R5 ;  /* 0x0000000571057221 */ /* 0x000fe20000010000 */
[----:B-1----:R-:W-:Y:S01]  /*c1c0*/  F2FP.PACK_AB R11, R69, R70 ;  /* 0x00000046450b723e */ /* 0x002fe200000000ff */
[----:B------:R-:W-:Y:S02]  /*c1d0*/  FFMA.FTZ R12, R183, c[0x0][0x23c], -R7 ;  /* 0x00008f00b70c7a23 */ /* 0x000fe40000010807 */
[----:B------:R-:W-:Y:S02]  /*c1e0*/  FADD.FTZ R5, R108, R5 ;  /* 0x000000056c057221 */ /* 0x000fe40000010000 */
[----:B------:R1:W-:Y:S01]  /*c1f0*/  MUFU.EX2 R68, R12 ;  /* 0x0000000c00447308 */ /* 0x0003e20000000800 */
        /* <DEDUP_REMOVED lines=8> */
[----:B-1----:R-:W-:-:S02]  /*c280*/  FFMA.FTZ R12, R181, c[0x0][0x23c], -R7 ;  /* 0x00008f00b50c7a23 */ /* 0x002fc40000010807 */
[----:B------:R-:W-:Y:S02]  /*c290*/  FADD.FTZ R5, R99, R5 ;  /* 0x0000000563057221 */ /* 0x000fe40000010000 */
[----:B------:R-:W1:Y:S01]  /*c2a0*/  MUFU.EX2 R39, R12 ;  /* 0x0000000c00277308 */ /* 0x000e620000000800 */
        /* <DEDUP_REMOVED lines=8> */
[----:B-1----:R-:W-:Y:S01]  /*c330*/  F2FP.PACK_AB R8, R39, R68 ;  /* 0x000000442708723e */ /* 0x002fe200000000ff */
[----:B------:R-:W-:Y:S02]  /*c340*/  FFMA.FTZ R12, R179, c[0x0][0x23c], -R7 ;  /* 0x00008f00b30c7a23 */ /* 0x000fe40000010807 */
[----:B------:R-:W-:Y:S02]  /*c350*/  FADD.FTZ R2, R90, R2 ;  /* 0x000000025a027221 */ /* 0x000fe40000010000 */
[----:B------:R1:W3:Y:S01]  /*c360*/  MUFU.EX2 R38, R12 ;  /* 0x0000000c00267308 */ /* 0x0002e20000000800 */
        /* <DEDUP_REMOVED lines=8> */
[----:B-1----:R-:W-:Y:S02]  /*c3f0*/  FFMA.FTZ R12, R182, c[0x0][0x23c], -R7 ;  /* 0x00008f00b60c7a23 */ /* 0x002fe40000010807 */
[----:B---3--:R-:W-:Y:S02]  /*c400*/  FADD.FTZ R5, R38, R5 ;  /* 0x0000000526057221 */ /* 0x008fe40000010000 */
[----:B------:R1:W3:Y:S01]  /*c410*/  MUFU.EX2 R37, R12 ;  /* 0x0000000c00257308 */ /* 0x0002e20000000800 */
[----:B------:R-:W-:Y:S02]  /*c420*/  FADD.FTZ R2, R69, R2 ;  /* 0x0000000245027221 */ /* 0x000fe40000010000 */
[----:B-1----:R-:W-:Y:S01]  /*c430*/  FFMA.FTZ R12, R175, c[0x0][0x23c], -R6 ;  /* 0x00008f00af0c7a23 */ /* 0x002fe20000010806 */
[C---:B---3--:R-:W-:Y:S01]  /*c440*/  F2FP.PACK_AB R10, R37.reuse, R38 ;  /* 0x00000026250a723e */ /* 0x048fe200000000ff */
[----:B------:R-:W-:-:S03]  /*c450*/  FADD.FTZ R5, R37, R5 ;  /* 0x0000000525057221 */ /* 0x000fc60000010000 */
[----:B------:R1:W3:Y:S03]  /*c460*/  MUFU.EX2 R27, R12 ;  /* 0x0000000c001b7308 */ /* 0x0002e60000000800 */
[C---:B--2---:R-:W-:Y:S08]  /*c470*/  HMMA.16816.F32 R56, R8.reuse, R16, R56 ;  /* 0x000000100838723c */ /* 0x044ff00000001838 */
[----:B----4-:R-:W-:Y:S01]  /*c480*/  HMMA.16816.F32 R44, R8, R20, R44 ;  /* 0x00000014082c723c */ /* 0x010fe2000000182c */
[----:B-1----:R-:W-:-:S02]  /*c490*/  FFMA.FTZ R12, R170, c[0x0][0x23c], -R6 ;  /* 0x00008f00aa0c7a23 */ /* 0x002fc40000010806 */
[----:B---3--:R-:W-:Y:S02]  /*c4a0*/  FADD.FTZ R2, R27, R2 ;  /* 0x000000021b027221 */ /* 0x008fe40000010000 */
[----:B------:R1:W2:Y:S03]  /*c4b0*/  MUFU.EX2 R26, R12 ;  /* 0x0000000c001a7308 */ /* 0x0002a60000000800 */
[C---:B------:R-:W-:Y:S08]  /*c4c0*/  HMMA.16816.F32 R48, R8.reuse, R28, R48 ;  /* 0x0000001c0830723c */ /* 0x040ff00000001830 */
[----:B------:R-:W-:Y:S01]  /*c4d0*/  HMMA.16816.F32 R40, R8, R30, R40 ;  /* 0x0000001e0828723c */ /* 0x000fe20000001828 */
[----:B-1----:R-:W-:-:S07]  /*c4e0*/  FFMA.FTZ R12, R169, c[0x0][0x23c], -R6 ;  /* 0x00008f00a90c7a23 */ /* 0x002fce0000010806 */
[----:B------:R-:W-:Y:S01]  /*c4f0*/  HMMA.16816.F32 R52, R8, R18, R52 ;  /* 0x000000120834723c */ /* 0x000fe20000001834 */
[----:B------:R-:W-:Y:S01]  /*c500*/  FFMA.FTZ R6, R168, c[0x0][0x23c], -R6 ;  /* 0x00008f00a8067a23 */ /* 0x000fe20000010806 */
[C---:B--2---:R-:W-:Y:S01]  /*c510*/  F2FP.PACK_AB R165, R26.reuse, R27 ;  /* 0x0000001b1aa5723e */ /* 0x044fe200000000ff */
[----:B------:R1:W2:Y:S01]  /*c520*/  MUFU.EX2 R25, R12 ;  /* 0x0000000c00197308 */ /* 0x0002a20000000800 */
[----:B------:R-:W-:-:S04]  /*c530*/  FADD.FTZ R2, R26, R2 ;  /* 0x000000021a027221 */ /* 0x000fc80000010000 */
[----:B------:R-:W-:Y:S03]  /*c540*/  HMMA.16816.F32 R20, R8, R22, R64 ;  /* 0x000000160814723c */ /* 0x000fe60000001840 */
[----:B------:R3:W4:Y:S01]  /*c550*/  MUFU.EX2 R24, R6 ;  /* 0x0000000600187308 */ /* 0x0007220000000800 */
[----:B-1----:R-:W1:Y:S01]  /*c560*/  LDSM.16.MT88.4 R12, [R225+0x11000] ;  /* 0x01100000e10c783b */ /* 0x002e620000004200 */
[----:B--2---:R-:W-:Y:S02]  /*c570*/  FADD.FTZ R2, R25, R2 ;  /* 0x0000000219027221 */ /* 0x004fe40000010000 */
[----:B---3--:R-:W-:Y:S01]  /*c580*/  FFMA.FTZ R6, R164, c[0x0][0x23c], -R7 ;  /* 0x00008f00a4067a23 */ /* 0x008fe20000010807 */
[----:B----4-:R-:W-:-:S03]  /*c590*/  F2FP.PACK_AB R167, R24, R25 ;  /* 0x0000001918a7723e */ /* 0x010fc600000000ff */
[----:B------:R2:W3:Y:S02]  /*c5a0*/  MUFU.EX2 R17, R6 ;  /* 0x0000000600117308 */ /* 0x0004e40000000800 */
[----:B--2---:R-:W-:Y:S02]  /*c5b0*/  FFMA.FTZ R6, R160, c[0x0][0x23c], -R7 ;  /* 0x00008f00a0067a23 */ /* 0x004fe40000010807 */
[----:B---3--:R-:W-:-:S04]  /*c5c0*/  FADD.FTZ R5, R17, R5 ;  /* 0x0000000511057221 */ /* 0x008fc80000010000 */
[----:B------:R2:W3:Y:S01]  /*c5d0*/  MUFU.EX2 R16, R6 ;  /* 0x0000000600107308 */ /* 0x0004e20000000800 */
[----:B-1----:R-:W-:Y:S01]  /*c5e0*/  HMMA.16816.F32 R160, R8, R12, R80 ;  /* 0x0000000c08a0723c */ /* 0x002fe20000001850 */
[----:B--2---:R-:W-:-:S07]  /*c5f0*/  FFMA.FTZ R6, R158, c[0x0][0x23c], -R7 ;  /* 0x00008f009e067a23 */ /* 0x004fce0000010807 */
[----:B------:R-:W-:Y:S01]  /*c600*/  HMMA.16816.F32 R12, R8, R14, R32 ;  /* 0x0000000e080c723c */ /* 0x000fe20000001820 */
[----:B------:R-:W-:Y:S01]  /*c610*/  FFMA.FTZ R7, R157, c[0x0][0x23c], -R7 ;  /* 0x00008f009d077a23 */ /* 0x000fe20000010807 */
[----:B------:R-:W-:Y:S01]  /*c620*/  LDSM.16.MT88.4 R8, [R225+0x11800] ;  /* 0x01180000e108783b */ /* 0x000fe20000004200 */
[C---:B---3--:R-:W-:Y:S01]  /*c630*/  FADD.FTZ R5, R16.reuse, R5 ;  /* 0x0000000510057221 */ /* 0x048fe20000010000 */
[----:B------:R-:W-:Y:S01]  /*c640*/  F2FP.PACK_AB R164, R16, R17 ;  /* 0x0000001110a4723e */ /* 0x000fe200000000ff */
[----:B------:R-:W1:Y:S01]  /*c650*/  MUFU.EX2 R6, R6 ;  /* 0x0000000600067308 */ /* 0x000e620000000800 */
[----:B------:R-:W2:Y:S07]  /*c660*/  LDSM.16.MT88.4 R156, [R224+0x11800] ;  /* 0x01180000e09c783b */ /* 0x000eae0000004200 */
[----:B------:R-:W3:Y:S01]  /*c670*/  MUFU.EX2 R7, R7 ;  /* 0x0000000700077308 */ /* 0x000ee20000000800 */
[----:B-1----:R-:W-:Y:S01]  /*c680*/  FADD.FTZ R5, R6, R5 ;  /* 0x0000000506057221 */ /* 0x002fe20000010000 */
[----:B---3--:R-:W-:Y:S01]  /*c690*/  F2FP.PACK_AB R166, R7, R6 ;  /* 0x0000000607a6723e */ /* 0x008fe200000000ff */
[----:B------:R-:W-:-:S02]  /*c6a0*/  FADD.FTZ R6, R24, R2 ;  /* 0x0000000218067221 */ /* 0x000fc40000010000 */
[----:B------:R-:W-:-:S03]  /*c6b0*/  FADD.FTZ R2, R7, R5 ;  /* 0x0000000507027221 */ /* 0x000fc60000010000 */
[----:B------:R1:W-:Y:S01]  /*c6c0*/  STL [R1+0x10], R6 ;  /* 0x0000100601007387 */ /* 0x0003e20000100800 */
[C---:B------:R-:W-:Y:S03]  /*c6d0*/  HMMA.16816.F32 R136, R164.reuse, R140, R48 ;  /* 0x0000008ca488723c */ /* 0x040fe60000001830 */
[----:B------:R1:W-:Y:S05]  /*c6e0*/  STL [R1+0x4], R2 ;  /* 0x0000040201007387 */ /* 0x0003ea0000100800 */
[C---:B------:R-:W-:Y:S08]  /*c6f0*/  HMMA.16816.F32 R144, R164.reuse, R148, R56 ;  /* 0x00000094a490723c */ /* 0x040ff00000001838 */
[C---:B--2---:R-:W-:Y:S08]  /*c700*/  HMMA.16816.F32 R152, R164.reuse, R156, R44 ;  /* 0x0000009ca498723c */ /* 0x044ff0000000182c */
[C---:B------:R-:W-:Y:S08]  /*c710*/  HMMA.16816.F32 R140, R164.reuse, R142, R40 ;  /* 0x0000008ea48c723c */ /* 0x040ff00000001828 */
[C---:B------:R-:W-:Y:S08]  /*c720*/  HMMA.16816.F32 R148, R164.reuse, R150, R52 ;  /* 0x00000096a494723c */ /* 0x040ff00000001834 */
[C---:B------:R-:W-:Y:S08]  /*c730*/  HMMA.16816.F32 R156, R164.reuse, R158, R20 ;  /* 0x0000009ea49c723c */ /* 0x040ff00000001814 */
[C---:B------:R-:W-:Y:S08]  /*c740*/  HMMA.16816.F32 R160, R164.reuse, R8, R160 ;  /* 0x00000008a4a0723c */ /* 0x040ff000000018a0 */
[----:B------:R-:W-:Y:S01]  /*c750*/  HMMA.16816.F32 R164, R164, R10, R12 ;  /* 0x0000000aa4a4723c */ /* 0x000fe2000000180c */
[----:B------:R-:W-:Y:S07]  /*c760*/  @!P0 BRA `(.L_x_878) ;  /* 0x000099b000008947 */ /* 0x000fee0003800000 */
[----:B-1----:R-:W-:Y:S01]  /*c770*/  PLOP3.LUT P0, PT, PT, PT, UP5, 0x80, 0x0 ;  /* 0x000000000000781c */ /* 0x002fe20003f0f058 */
        /* <DEDUP_REMOVED lines=8> */
[----:B------:R-:W-:-:S05]  /*c800*/  IMAD.U32 R5, RZ, RZ, UR4 ;  /* 0x00000004ff057e24 */ /* 0x000fca000f8e00ff */
[----:B------:R-:W-:Y:S01]  /*c810*/  IABS R5, R5 ;  /* 0x0000000500057213 */ /* 0x000fe20000000000 */
[----:B-1----:R-:W1:Y:S03]  /*c820*/  MUFU.RCP R2, R2 ;  /* 0x0000000200027308 */ /* 0x002e660000001000 */
[----:B------:R-:W2:Y:S01]  /*c830*/  R2UR UR8, R5 ;  /* 0x00000000050873c2 */ /* 0x000ea200000e0000 */
        /* <DEDUP_REMOVED lines=9> */
[----:B-1----:R-:W-:Y:S02]  /*c8d0*/  UIMAD.WIDE.U32 UR26, UR29, UR15, URZ ;  /* 0x0000000f1d1a72a5 */ /* 0x002fe4000f8e003f */
        /* <DEDUP_REMOVED lines=43> */
[----:B-1----:R-:W-:-:S05]  /*cb90*/  MOV R7, UR25 ;  /* 0x0000001900077c02 */ /* 0x002fca0008000f00 */
[----:B------:R-:W-:Y:S01]  /*cba0*/  IMAD.U32 R7, RZ, RZ, UR5 ;  /* 0x00000005ff077e24 */ /* 0x000fe2000f8e00ff */
[----:B--2---:R-:W-:Y:S01]  /*cbb0*/  IADD3 R8, -R8, R6, RZ ;  /* 0x0000000608087210 */ /* 0x004fe20007ffe1ff */
[----:B------:R-:W-:-:S03]  /*cbc0*/  IMAD.U32 R6, RZ, RZ, UR24 ;  /* 0x00000018ff067e24 */ /* 0x000fc6000f8e00ff */
[----:B------:R-:W-:Y:S01]  /*cbd0*/  SHF.R.S32.HI R5, RZ, 0x1f, R8 ;  /* 0x0000001fff057819 */ /* 0x000fe20000011408 */
[----:B------:R-:W-:-:S04]  /*cbe0*/  IMAD.WIDE.U32 R6, R8, c[0x0][0x188], R6 ;  /* 0x0000620008067a25 */ /* 0x000fc800078e0006 */
[----:B------:R-:W-:Y:S01]  /*cbf0*/  IMAD R5, R5, c[0x0][0x188], RZ ;  /* 0x0000620005057a24 */ /* 0x000fe200078e02ff */
[----:B------:R-:W-:-:S03]  /*cc00*/  MOV R2, R6 ;  /* 0x0000000600027202 */ /* 0x000fc60000000f00 */
[----:B------:R-:W-:-:S05]  /*cc10*/  IMAD R5, R8, c[0x0][0x18c], R5 ;  /* 0x0000630008057a24 */ /* 0x000fca00078e0205 */
[----:B------:R-:W-:Y:S01]  /*cc20*/  IADD3 R5, R7, R5, RZ ;  /* 0x0000000507057210 */ /* 0x000fe20007ffe0ff */
[----:B------:R-:W-:Y:S05]  /*cc30*/  BRA `(.L_x_880) ;  /* 0x0000004000007947 */ /* 0x000fea0003800000 */
.L_x_879:
[----:B------:R-:W-:-:S04]  /*cc40*/  ULEA UR4, -UR12, URZ, 0x8 ;  /* 0x0000003f0c047291 */ /* 0x000fc8000f8e413f */
[----:B------:R-:W-:Y:S02]  /*cc50*/  USHF.R.S32.HI UR5, URZ, 0x1f, UR4 ;  /* 0x0000001f3f057899 */ /* 0x000fe40008011404 */
[----:B------:R-:W-:-:S04]  /*cc60*/  MOV R2, UR4 ;  /* 0x0000000400027c02 */ /* 0x000fc80008000f00 */
[----:B------:R-:W-:Y:S02]  /*cc70*/  MOV R5, UR5 ;  /* 0x0000000500057c02 */ /* 0x000fe40008000f00 */
.L_x_880:
[----:B------:R-:W2:Y:S04]  /*cc80*/  LDL.LU R6, [R1] ;  /* 0x0000000001067983 */ /* 0x000ea80000300800 */
[----:B------:R-:W3:Y:S01]  /*cc90*/  LDL.64 R8, [R1+0x8] ;  /* 0x0000080001087983 */ /* 0x000ee20000100a00 */
[----:B------:R-:W-:Y:S01]  /*cca0*/  IMAD.U32 R7, RZ, RZ, UR12 ;  /* 0x0000000cff077e24 */ /* 0x000fe2000f8e00ff */
[C---:B------:R-:W-:Y:S01]  /*ccb0*/  LEA R61, P3, R2.reuse, R61, 0x1 ;  /* 0x0000003d023d7211 */ /* 0x040fe200078608ff */
[----:B------:R-:W-:Y:S01]  /*ccc0*/  IMAD.U32 R26, RZ, RZ, UR12 ;  /* 0x0000000cff1a7e24 */ /* 0x000fe2000f8e00ff */
[----:B------:R-:W-:Y:S01]  /*ccd0*/  STL [R1+0x20], R63 ;  /* 0x0000203f01007387 */ /* 0x000fe20000100800 */
[----:B------:R-:W-:Y:S01]  /*cce0*/  IMAD.U32 R29, RZ, RZ, UR12 ;  /* 0x0000000cff1d7e24 */ /* 0x000fe2000f8e00ff */
[----:B------:R-:W-:Y:S01]  /*ccf0*/  LEA.HI.X R62, R2, R62, R5, 0x1, P3 ;  /* 0x0000003e023e7211 */ /* 0x000fe200018f0c05 */
[----:B------:R-:W-:Y:S01]  /*cd00*/  IMAD.U32 R24, RZ, RZ, UR12 ;  /* 0x0000000cff187e24 */ /* 0x000fe2000f8e00ff */
[----:B------:R-:W-:Y:S04]  /*cd10*/  STL [R1+0x1c], R60 ;  /* 0x00001c3c01007387 */ /* 0x000fe80000100800 */
[----:B------:R-:W-:Y:S04]  /*cd20*/  STL [R1+0x18], R36 ;  /* 0x0000182401007387 */ /* 0x000fe80000100800 */
[----:B------:R-:W-:Y:S01]  /*cd30*/  STL [R1+0x14], R3 ;  /* 0x0000140301007387 */ /* 0x000fe20000100800 */
[----:B--2---:R-:W-:-:S02]  /*cd40*/  IMAD.MOV.U32 R58, RZ, RZ, R6 ;  /* 0x000000ffff3a7224 */ /* 0x004fc400078e0006 */
[----:B------:R-:W-:Y:S01]  /*cd50*/  IMAD.U32 R6, RZ, RZ, UR12 ;  /* 0x0000000cff067e24 */ /* 0x000fe2000f8e00ff */
[----:B---3--:R-:W-:Y:S01]  /*cd60*/  ISETP.GE.AND P1, PT, R8, c[0x0][0x220], PT ;  /* 0x0000880008007a0c */ /* 0x008fe20003f26270 */
[----:B------:R-:W-:Y:S02]  /*cd70*/  IMAD.U32 R8, RZ, RZ, UR12 ;  /* 0x0000000cff087e24 */ /* 0x000fe4000f8e00ff */
[----:B------:R-:W-:-:S10]  /*cd80*/  IMAD.U32 R9, RZ, RZ, UR12 ;  /* 0x0000000cff097e24 */ /* 0x000fd4000f8e00ff */
[-C--:B------:R-:W-:Y:S01]  /*cd90*/  @!P1 LEA R56, P0, R6, R96.reuse, 0x5 ;  /* 0x0000006006389211 */ /* 0x080fe200078028ff */
[----:B------:R-:W-:Y:S01]  /*cda0*/  @!P1 IMAD.MOV.U32 R6, RZ, RZ, c[0x0][0x1a4] ;  /* 0x00006900ff069624 */ /* 0x000fe200078e00ff */
[----:B------:R-:W-:Y:S01]  /*cdb0*/  @P1 STS.128 [R242+0xa000], RZ ;  /* 0x00a000fff2001388 */ /* 0x000fe20000000c00 */
[----:B------:R-:W-:Y:S02]  /*cdc0*/  @!P1 IMAD.MOV.U32 R20, RZ, RZ, R96 ;  /* 0x000000ffff149224 */ /* 0x000fe400078e0060 */
[--C-:B------:R-:W-:Y:S01]  /*cdd0*/  @!P1 IMAD.MOV.U32 R21, RZ, RZ, R95.reuse ;  /* 0x000000ffff159224 */ /* 0x100fe200078e005f */
[CC--:B------:R-:W-:Y:S01]  /*cde0*/  @!P1 LEA.HI.X R57, R8.reuse, R95.reuse, R6, 0x5, P0 ;  /* 0x0000005f08399211 */ /* 0x0c0fe200000f2c06 */
[----:B------:R-:W-:Y:S01]  /*cdf0*/  @!P1 IMAD.MOV.U32 R16, RZ, RZ, R96 ;  /* 0x000000ffff109224 */ /* 0x000fe200078e0060 */
[----:B------:R-:W-:Y:S01]  /*ce00*/  @!P1 LEA R54, P0, R7, R96, 0x6 ;  /* 0x0000006007369211 */ /* 0x000fe200078030ff */
[----:B------:R-:W-:Y:S02]  /*ce10*/  @!P1 IMAD.MOV.U32 R17, RZ, RZ, R95 ;  /* 0x000000ffff119224 */ /* 0x000fe400078e005f */
[C---:B------:R-:W-:Y:S01]  /*ce20*/  @!P1 IMAD.WIDE.U32 R20, R8.reuse, 0x60, R20 ;  /* 0x0000006008149825 */ /* 0x040fe200078e0014 */
[----:B------:R-:W-:-:S03]  /*ce30*/  @!P1 LEA.HI.X R55, R8, R95, R6, 0x6, P0 ;  /* 0x0000005f08379211 */ /* 0x000fc600000f3406 */
[----:B------:R-:W-:Y:S01]  /*ce40*/  IMAD.U32 R6, RZ, RZ, UR12 ;  /* 0x0000000cff067e24 */ /* 0x000fe2000f8e00ff */
[----:B------:R-:W-:Y:S01]  /*ce50*/  @!P1 IADD3 R20, P3, R2, R20, RZ ;  /* 0x0000001402149210 */ /* 0x000fe20007f7e0ff */
[----:B------:R-:W-:-:S03]  /*ce60*/  @!P1 IMAD.WIDE.U32 R16, R9, 0x90, R16 ;  /* 0x0000009009109825 */ /* 0x000fc600078e0010 */
[----:B------:R-:W-:Y:S01]  /*ce70*/  @!P1 LEA R53, P0, R6, R96, 0x7 ;  /* 0x0000006006359211 */ /* 0x000fe200078038ff */
[----:B------:R-:W-:Y:S02]  /*ce80*/  @!P1 IMAD.MOV.U32 R6, RZ, RZ, c[0x0][0x1a4] ;  /* 0x00006900ff069624 */ /* 0x000fe400078e00ff */
[----:B------:R-:W-:Y:S02]  /*ce90*/  @!P1 IMAD.MOV.U32 R22, RZ, RZ, R96 ;  /* 0x000000ffff169224 */ /* 0x000fe400078e0060 */
[--C-:B------:R-:W-:Y:S01]  /*cea0*/  @!P1 IMAD.MOV.U32 R23, RZ, RZ, R95.reuse ;  /* 0x000000ffff179224 */ /* 0x100fe200078e005f */
[----:B------:R-:W-:Y:S01]  /*ceb0*/  @!P1 LEA.HI.X R52, R8, R95, R6, 0x7, P0 ;  /* 0x0000005f08349211 */ /* 0x000fe200000f3c06 */
[--C-:B------:R-:W-:Y:S01]  /*cec0*/  @!P1 IMAD.MOV.U32 R18, RZ, RZ, R96.reuse ;  /* 0x000000ffff129224 */ /* 0x100fe200078e0060 */
[--C-:B------:R-:W-:Y:S01]  /*ced0*/  @!P1 IADD3 R28, P2, P0, R2, UR14, R96.reuse ;  /* 0x0000000e021c9c10 */ /* 0x100fe2000f85e060 */
[--C-:B------:R-:W-:Y:S02]  /*cee0*/  @!P1 IMAD.MOV.U32 R19, RZ, RZ, R95.reuse ;  /* 0x000000ffff139224 */ /* 0x100fe400078e005f */
[----:B------:R-:W-:Y:S01]  /*cef0*/  IMAD.U32 R6, RZ, RZ, UR12 ;  /* 0x0000000cff067e24 */ /* 0x000fe2000f8e00ff */
[--C-:B------:R-:W-:Y:S01]  /*cf00*/  @!P1 IADD3.X R33, R5, UR13, R95.reuse, P2, P0 ;  /* 0x0000000d05219c10 */ /* 0x100fe200097e045f */
[----:B------:R-:W-:Y:S01]  /*cf10*/  @!P1 IMAD.MOV.U32 R14, RZ, RZ, R96 ;  /* 0x000000ffff0e9224 */ /* 0x000fe200078e0060 */
[----:B------:R-:W-:Y:S01]  /*cf20*/  @!P1 LEA R34, P2, R28, c[0x0][0x170], 0x1 ;  /* 0x00005c001c229a11 */ /* 0x000fe200078408ff */
[----:B------:R-:W-:-:S02]  /*cf30*/  @!P1 IMAD.MOV.U32 R15, RZ, RZ, R95 ;  /* 0x000000ffff0f9224 */ /* 0x000fc400078e005f */
[--C-:B------:R-:W-:Y:S01]  /*cf40*/  @!P1 IMAD.MOV.U32 R12, RZ, RZ, R96.reuse ;  /* 0x000000ffff0c9224 */ /* 0x100fe200078e0060 */
[----:B------:R-:W-:Y:S01]  /*cf50*/  @!P1 LEA.HI.X R35, R28, c[0x0][0x174], R33, 0x1, P2 ;  /* 0x00005d001c239a11 */ /* 0x000fe200010f0c21 */
[--C-:B------:R-:W-:Y:S02]  /*cf60*/  @!P1 IMAD.MOV.U32 R13, RZ, RZ, R95.reuse ;  /* 0x000000ffff0d9224 */ /* 0x100fe400078e005f */
[--C-:B------:R-:W-:Y:S02]  /*cf70*/  @!P1 IMAD.MOV.U32 R10, RZ, RZ, R96.reuse ;  /* 0x000000ffff0a9224 */ /* 0x100fe400078e0060 */
[--C-:B------:R-:W-:Y:S02]  /*cf80*/  @!P1 IMAD.MOV.U32 R11, RZ, RZ, R95.reuse ;  /* 0x000000ffff0b9224 */ /* 0x100fe400078e005f */
[----:B------:R-:W-:Y:S02]  /*cf90*/  @!P1 IMAD.MOV.U32 R8, RZ, RZ, R96 ;  /* 0x000000ffff089224 */ /* 0x000fe400078e0060 */
[----:B------:R-:W-:-:S02]  /*cfa0*/  @!P1 IMAD.MOV.U32 R9, RZ, RZ, R95 ;  /* 0x000000ffff099224 */ /* 0x000fc400078e005f */
[----:B------:R-:W-:-:S04]  /*cfb0*/  @!P1 IMAD.WIDE.U32 R22, R7, 0x50, R22 ;  /* 0x0000005007169825 */ /* 0x000fc800078e0016 */
[----:B------:R-:W-:-:S04]  /*cfc0*/  @!P1 IMAD.WIDE.U32 R18, R7, 0x70, R18 ;  /* 0x0000007007129825 */ /* 0x000fc800078e0012 */
[----:B------:R-:W-:Y:S01]  /*cfd0*/  @!P1 IMAD.WIDE.U32 R14, R6, 0xa0, R14 ;  /* 0x000000a0060e9825 */ /* 0x000fe200078e000e */
[----:B------:R-:W-:-:S03]  /*cfe0*/  @!P1 IADD3 R39, P2, R2, R18, RZ ;  /* 0x0000001202279210 */ /* 0x000fc60007f5e0ff */
[----:B------:R-:W-:-:S04]  /*cff0*/  @!P1 IMAD.WIDE.U32 R12, R7, 0xb0, R12 ;  /* 0x000000b0070c9825 */ /* 0x000fc800078e000c */
[----:B------:R-:W-:-:S04]  /*d000*/  @!P1 IMAD.WIDE.U32 R10, R6, 0xc0, R10 ;  /* 0x000000c0060a9825 */ /* 0x000fc800078e000a */
[----:B------:R-:W-:-:S04]  /*d010*/  @!P1 IMAD.WIDE.U32 R8, R7, 0xd0, R8 ;  /* 0x000000d007089825 */ /* 0x000fc800078e0008 */
[----:B------:R-:W-:Y:S02]  /*d020*/  @!P1 IMAD.MOV.U32 R6, RZ, RZ, R96 ;  /* 0x000000ffff069224 */ /* 0x000fe400078e0060 */
[--C-:B------:R-:W-:Y:S02]  /*d030*/  @!P1 IMAD.MOV.U32 R7, RZ, RZ, R95.reuse ;  /* 0x000000ffff079224 */ /* 0x100fe400078e005f */
[----:B------:R-:W-:Y:S02]  /*d040*/  @!P1 IMAD.MOV.U32 R27, RZ, RZ, R95 ;  /* 0x000000ffff1b9224 */ /* 0x000fe400078e005f */
[----:B------:R-:W-:-:S04]  /*d050*/  @!P1 IMAD.WIDE.U32 R6, R26, 0xe0, R6 ;  /* 0x000000e01a069825 */ /* 0x000fc800078e0006 */
[--C-:B------:R-:W-:Y:S02]  /*d060*/  @!P1 IMAD.MOV.U32 R26, RZ, RZ, R96.reuse ;  /* 0x000000ffff1a9224 */ /* 0x100fe400078e0060 */
[----:B------:R-:W-:Y:S02]  /*d070*/  @!P1 IMAD.MOV.U32 R94, RZ, RZ, R96 ;  /* 0x000000ffff5e9224 */ /* 0x000fe400078e0060 */
[----:B------:R-:W-:-:S04]  /*d080*/  @!P1 IMAD.WIDE.U32 R26, R29, 0xf0, R26 ;  /* 0x000000f01d1a9825 */ /* 0x000fc800078e001a */
[----:B------:R-:W-:-:S04]  /*d090*/  @!P1 IMAD.WIDE.U32 R24, R24, 0x30, R94 ;  /* 0x0000003018189825 */ /* 0x000fc800078e005e */
[----:B------:R-:W-:Y:S01]  /*d0a0*/  @!P1 IMAD.MOV.U32 R29, RZ, RZ, c[0x0][0x1a4] ;  /* 0x00006900ff1d9624 */ /* 0x000fe200078e00ff */
[----:B------:R-:W-:Y:S01]  /*d0b0*/  @!P1 IADD3 R41, P0, R2, R24, RZ ;  /* 0x0000001802299210 */ /* 0x000fe20007f1e0ff */
[----:B------:R-:W-:Y:S02]  /*d0c0*/  @!P1 IMAD.MOV.U32 R32, RZ, RZ, c[0x0][0x1a4] ;  /* 0x00006900ff209624 */ /* 0x000fe400078e00ff */
[----:B------:R-:W-:Y:S02]  /*d0d0*/  @!P1 IMAD R29, R29, 0x30, RZ ;  /* 0x000000301d1d9824 */ /* 0x000fe400078e02ff */
[----:B------:R-:W-:Y:S02]  /*d0e0*/  @!P1 IMAD.MOV.U32 R24, RZ, RZ, c[0x0][0x1a4] ;  /* 0x00006900ff189624 */ /* 0x000fe400078e00ff */
[----:B------:R-:W-:Y:S01]  /*d0f0*/  @!P1 IMAD.MOV.U32 R28, RZ, RZ, c[0x0][0x1a4] ;  /* 0x00006900ff1c9624 */ /* 0x000fe200078e00ff */
[----:B------:R-:W-:Y:S01]  /*d100*/  @!P1 IADD3.X R51, R5, R25, R29, P0, !PT ;  /* 0x0000001905339210 */ /* 0x000fe200007fe41d */
[----:B------:R-:W-:Y:S01]  /*d110*/  @!P1 IMAD R29, R32, 0x50, RZ ;  /* 0x00000050201d9824 */ /* 0x000fe200078e02ff */
[----:B------:R-:W-:Y:S01]  /*d120*/  @!P1 IADD3 R25, P0, R2, R22, RZ ;  /* 0x0000001602199210 */ /* 0x000fe20007f1e0ff */
[----:B------:R-:W-:-:S02]  /*d130*/  @!P1 IMAD.MOV.U32 R22, RZ, RZ, c[0x0][0x1a4] ;  /* 0x00006900ff169624 */ /* 0x000fc400078e00ff */
[----:B------:R-:W-:Y:S01]  /*d140*/  @!P1 IMAD R24, R24, 0x70, RZ ;  /* 0x0000007018189824 */ /* 0x000fe200078e02ff */
[C---:B------:R-:W-:Y:S01]  /*d150*/  @!P1 IADD3.X R50, R5.reuse, R23, R29, P0, !PT ;  /* 0x0000001705329210 */ /* 0x040fe200007fe41d */
[----:B------:R-:W-:Y:S01]  /*d160*/  @!P1 IMAD R22, R22, 0x90, RZ ;  /* 0x0000009016169824 */ /* 0x000fe200078e02ff */
[----:B------:R-:W-:Y:S01]  /*d170*/  @!P1 IADD3 R40, P0, R2, R16, RZ ;  /* 0x0000001002289210 */ /* 0x000fe20007f1e0ff */
[----:B------:R-:W-:Y:S01]  /*d180*/  @!P1 IMAD.MOV.U32 R23, RZ, RZ, c[0x0][0x1a4] ;  /* 0x00006900ff179624 */ /* 0x000fe200078e00ff */
[C---:B------:R-:W-:Y:S01]  /*d190*/  @!P1 IADD3.X R49, R5.reuse, R19, R24, P2, !PT ;  /* 0x0000001305319210 */ /* 0x040fe200017fe418 */
[----:B------:R-:W-:Y:S01]  /*d1a0*/  @!P1 IMAD R28, R28, 0x60, RZ ;  /* 0x000000601c1c9824 */ /* 0x000fe200078e02ff */
[----:B------:R-:W-:Y:S01]  /*d1b0*/  @!P1 IADD3.X R48, R5, R17, R22, P0, !PT ;  /* 0x0000001105309210 */ /* 0x000fe200007fe416 */
[----:B------:R-:W-:Y:S01]  /*d1c0*/  @!P1 IMAD.MOV.U32 R18, RZ, RZ, c[0x0][0x1a4] ;  /* 0x00006900ff129624 */ /* 0x000fe200078e00ff */
[----:B------:R-:W-:Y:S01]  /*d1d0*/  @!P1 IADD3 R17, P2, R2, R14, RZ ;  /* 0x0000000e02119210 */ /* 0x000fe20007f5e0ff */
[----:B------:R-:W-:Y:S01]  /*d1e0*/  @!P1 IMAD R16, R23, 0xa0, RZ ;  /* 0x000000a017109824 */ /* 0x000fe200078e02ff */
[C---:B------:R-:W-:Y:S01]  /*d1f0*/  @!P1 IADD3.X R47, R5.reuse, R28, R21, P3, !PT ;  /* 0x0000001c052f9210 */ /* 0x040fe20001ffe415 */
[----:B------:R-:W-:Y:S01]  /*d200*/  @!P1 IMAD R18, R18, 0xb0, RZ ;  /* 0x000000b012129824 */ /* 0x000fe200078e02ff */
[C---:B------:R-:W-:Y:S01]  /*d210*/  @!P1 IADD3 R12, P0, R2.reuse, R12, RZ ;  /* 0x0000000c020c9210 */ /* 0x040fe20007f1e0ff */
[----:B------:R-:W-:Y:S01]  /*d220*/  @!P1 IMAD.MOV.U32 R19, RZ, RZ, c[0x0][0x1a4] ;  /* 0x00006900ff139624 */ /* 0x000fe200078e00ff */
[C---:B------:R-:W-:Y:S01]  /*d230*/  @!P1 IADD3.X R46, R5.reuse, R16, R15, P2, !PT ;  /* 0x00000010052e9210 */ /* 0x040fe200017fe40f */
[----:B------:R-:W-:Y:S01]  /*d240*/  @!P1 IMAD.MOV.U32 R21, RZ, RZ, c[0x0][0x1a4] ;  /* 0x00006900ff159624 */ /* 0x000fe200078e00ff */
[----:B------:R-:W-:Y:S01]  /*d250*/  @!P1 IADD3.X R44, R5, R13, R18, P0, !PT ;  /* 0x0000000d052c9210 */ /* 0x000fe200007fe412 */
[----:B------:R-:W-:Y:S01]  /*d260*/  @!P1 IMAD.MOV.U32 R14, RZ, RZ, c[0x0][0x1a4] ;  /* 0x00006900ff0e9624 */ /* 0x000fe200078e00ff */
[C---:B------:R-:W-:Y:S01]  /*d270*/  @!P1 IADD3 R13, P3, R2.reuse, R10, RZ ;  /* 0x0000000a020d9210 */ /* 0x040fe20007f7e0ff */
[----:B------:R-:W-:Y:S01]  /*d280*/  @!P1 IMAD R15, R19, 0xc0, RZ ;  /* 0x000000c0130f9824 */ /* 0x000fe200078e02ff */
[C---:B------:R-:W-:Y:S01]  /*d290*/  @!P1 IADD3 R37, P2, R2.reuse, R8, RZ ;  /* 0x0000000802259210 */ /* 0x040fe20007f5e0ff */
[----:B------:R-:W-:Y:S01]  /*d2a0*/  @!P1 IMAD R16, R21, 0xd0, RZ ;  /* 0x000000d015109824 */ /* 0x000fe200078e02ff */
[----:B------:R-:W-:Y:S01]  /*d2b0*/  @!P1 IADD3 R38, P0, R2, R6, RZ ;  /* 0x0000000602269210 */ /* 0x000fe20007f1e0ff */
[----:B------:R-:W-:Y:S01]  /*d2c0*/  @!P1 IMAD R14, R14, 0xe0, RZ ;  /* 0x000000e00e0e9824 */ /* 0x000fe200078e02ff */
[C---:B------:R-:W-:Y:S01]  /*d2d0*/  @!P1 IADD3.X R45, R5.reuse, R15, R11, P3, !PT ;  /* 0x0000000f052d9210 */ /* 0x040fe20001ffe40b */
[----:B------:R-:W-:Y:S01]  /*d2e0*/  @!P1 IMAD.MOV.U32 R30, RZ, RZ, R61 ;  /* 0x000000ffff1e9224 */ /* 0x000fe200078e003d */
[C---:B------:R-:W-:Y:S01]  /*d2f0*/  @!P1 IADD3.X R43, R5.reuse, R9, R16, P2, !PT ;  /* 0x00000009052b9210 */ /* 0x040fe200017fe410 */
[----:B------:R-:W-:Y:S01]  /*d300*/  @!P1 IMAD.MOV.U32 R31, RZ, RZ, R62 ;  /* 0x000000ffff1f9224 */ /* 0x000fe200078e003e */
[----:B------:R-:W-:Y:S01]  /*d310*/  @!P1 IADD3.X R42, R5, R14, R7, P0, !PT ;  /* 0x0000000e052a9210 */ /* 0x000fe200007fe407 */
[----:B------:R-:W-:Y:S01]  /*d320*/  @!P1 IMAD.MOV.U32 R9, RZ, RZ, c[0x0][0x1a4] ;  /* 0x00006900ff099624 */ /* 0x000fe200078e00ff */
[----:B------:R-:W-:-:S02]  /*d330*/  @!P1 IADD3 R6, P3, R2, R56, RZ ;  /* 0x0000003802069210 */ /* 0x000fc40007f7e0ff */
[C---:B------:R-:W-:Y:S01]  /*d340*/  @!P1 IADD3 R7, P2, R2.reuse, R54, RZ ;  /* 0x0000003602079210 */ /* 0x040fe20007f5e0ff */
[----:B------:R-:W-:Y:S01]  /*d350*/  @!PT LDS RZ, [RZ] ;  /* 0x00000000fffff984 */ /* 0x000fe20000000800 */
[----:B------:R-:W-:Y:S01]  /*d360*/  @!PT LDS RZ, [RZ] ;  /* 0x00000000fffff984 */ /* 0x000fe20000000800 */
[----:B------:R-:W-:Y:S01]  /*d370*/  @!PT LDS RZ, [RZ] ;  /* 0x00000000fffff984 */ /* 0x000fe20000000800 */
[----:B------:R1:W-:Y:S01]  /*d380*/  @!P1 LDGSTS.E.BYPASS.LTC128B.128 [R242+0xa000], [R30.64] ;  /* 0x0a0000001ef29fae */ /* 0x0003e2000b901d54 */
[----:B------:R-:W-:Y:S01]  /*d390*/  @!P1 IADD3 R8, P0, R2, R53, RZ ;  /* 0x0000003502089210 */ /* 0x000fe20007f1e0ff */
[C---:B------:R-:W-:Y:S01]  /*d3a0*/  @!P1 IMAD.X R10, R5.reuse, 0x1, R57, P3 ;  /* 0x00000001050a9824 */ /* 0x040fe200018e0639 */
[----:B------:R-:W-:Y:S01]  /*d3b0*/  @!P1 LEA R32, P4, R6, c[0x0][0x170], 0x1 ;  /* 0x00005c0006209a11 */ /* 0x000fe200078808ff */
[----:B------:R-:W-:Y:S01]  /*d3c0*/  @!P1 IMAD.X R11, R5, 0x1, R55, P2 ;  /* 0x00000001050b9824 */ /* 0x000fe200010e0637 */
[----:B------:R-:W-:Y:S01]  /*d3d0*/  @!P1 LEA R28, P2, R8, c[0x0][0x170], 0x1 ;  /* 0x00005c00081c9a11 */ /* 0x000fe200078408ff */
[----:B------:R-:W-:Y:S01]  /*d3e0*/  @!P1 IMAD R9, R9, 0xf0, RZ ;  /* 0x000000f009099824 */ /* 0x000fe200078e02ff */
[----:B------:R-:W-:Y:S01]  /*d3f0*/  @!P1 LEA.HI.X R33, R6, c[0x0][0x174], R10, 0x1, P4 ;  /* 0x00005d0006219a11 */ /* 0x000fe200020f0c0a */
[C---:B------:R-:W-:Y:S01]  /*d400*/  @!P1 IMAD.X R14, R5.reuse, 0x1, R52, P0 ;  /* 0x00000001050e9824 */ /* 0x040fe200000e0634 */
[----:B------:R-:W-:Y:S01]  /*d410*/  @!P1 IADD3 R2, P0, R2, R26, RZ ;  /* 0x0000001a02029210 */ /* 0x000fe20007f1e0ff */
[----:B------:R-:W-:Y:S03]  /*d420*/  @P1 STS.128 [R242+0xa800], RZ ;  /* 0x00a800fff2001388 */ /* 0x000fe60000000c00 */
[----:B------:R-:W-:Y:S01]  /*d430*/  @!P1 IADD3.X R5, R5, R27, R9, P0, !PT ;  /* 0x0000001b05059210 */ /* 0x000fe200007fe409 */
[----:B------:R-:W-:Y:S01]  /*d440*/  @!PT LDS RZ, [RZ] ;  /* 0x00000000fffff984 */ /* 0x000fe20000000800 */
[----:B------:R-:W-:Y:S01]  /*d450*/  @!PT LDS RZ, [RZ] ;  /* 0x00000000fffff984 */ /* 0x000fe20000000800 */
[----:B------:R-:W-:Y:S01]  /*d460*/  @!PT LDS RZ, [RZ] ;  /* 0x00000000fffff984 */ /* 0x000fe20000000800 */
[----:B------:R2:W-:Y:S01]  /*d470*/  @!P1 LDGSTS.E.BYPASS.LTC128B.128 [R242+0xa800], [R34.64] ;  /* 0x0a80000022f29fae */ /* 0x0005e2000b901d54 */
[----:B------:R-:W-:-:S02]  /*d480*/  @!P1 LEA.HI.X R29, R8, c[0x0][0x174], R14, 0x1, P2 ;  /* 0x00005d00081d9a11 */ /* 0x000fc400010f0c0e */
[C---:B------:R-:W-:Y:S01]  /*d490*/  @!P1 LEA R22, P0, R20.reuse, c[0x0][0x170], 0x1 ;  /* 0x00005c0014169a11 */ /* 0x040fe200078008ff */
[----:B------:R-:W-:Y:S01]  /*d4a0*/  @P1 STS.128 [R242+0xb000], RZ ;  /* 0x00b000fff2001388 */ /* 0x000fe20000000c00 */
[C---:B------:R-:W-:Y:S02]  /*d4b0*/  @!P1 LEA R24, P2, R25.reuse, c[0x0][0x170], 0x1 ;  /* 0x00005c0019189a11 */ /* 0x040fe400078408ff */
[----:B------:R-:W-:Y:S01]  /*d4c0*/  @!P1 LEA.HI.X R23, R20, c[0x0][0x174], R47, 0x1, P0 ;  /* 0x00005d0014179a11 */ /* 0x000fe200000f0c2f */
[----:B------:R-:W-:Y:S01]  /*d4d0*/  @!PT LDS RZ, [RZ] ;  /* 0x00000000fffff984 */ /* 0x000fe20000000800 */
[----:B------:R-:W-:Y:S01]  /*d4e0*/  @!PT LDS RZ, [RZ] ;  /* 0x00000000fffff984 */ /* 0x000fe20000000800 */
[----:B------:R-:W-:Y:S01]  /*d4f0*/  @!PT LDS RZ, [RZ] ;  /* 0x00000000fffff984 */ /* 0x000fe20000000800 */
[----:B------:R2:W-:Y:S01]  /*d500*/  @!P1 LDGSTS.E.BYPASS.LTC128B.128 [R242+0xb000], [R32.64] ;  /* 0x0b00000020f29fae */ /* 0x0005e2000b901d54 */
[----:B------:R-:W-:Y:S02]  /*d510*/  @!P1 LEA.HI.X R25, R25, c[0x0][0x174], R50, 0x1, P2 ;  /* 0x00005d0019199a11 */ /* 0x000fe400010f0c32 */
[----:B------:R-:W-:Y:S01]  /*d520*/  @!P1 LEA R20, P4, R39, c[0x0][0x170], 0x1 ;  /* 0x00005c0027149a11 */ /* 0x000fe200078808ff */
[----:B------:R-:W-:Y:S01]  /*d530*/  @P1 STS.128 [R242+0xb800], RZ ;  /* 0x00b800fff2001388 */ /* 0x000fe20000000c00 */
[----:B-1----:R-:W-:-:S02]  /*d540*/  @!P1 LEA R30, P3, R7, c[0x0][0x170], 0x1 ;  /* 0x00005c00071e9a11 */ /* 0x002fc400078608ff */
[----:B------:R-:W-:Y:S02]  /*d550*/  @!P1 LEA.HI.X R21, R39, c[0x0][0x174], R49, 0x1, P4 ;  /* 0x00005d0027159a11 */ /* 0x000fe400020f0c31 */
[----:B------:R-:W-:Y:S02]  /*d560*/  @!P1 LEA.HI.X R31, R7, c[0x0][0x174], R11, 0x1, P3 ;  /* 0x00005d00071f9a11 */ /* 0x000fe400018f0c0b */
[C---:B------:R-:W-:Y:S02]  /*d570*/  @!P1 LEA R26, P3, R41.reuse, c[0x0][0x170], 0x1 ;  /* 0x00005c00291a9a11 */ /* 0x040fe400078608ff */
[----:B------:R-:W-:Y:S02]  /*d580*/  @!P1 LEA R14, P0, R12, c[0x0][0x170], 0x1 ;  /* 0x00005c000c0e9a11 */ /* 0x000fe400078008ff */
[----:B------:R-:W-:Y:S02]  /*d590*/  @!P1 LEA.HI.X R27, R41, c[0x0][0x174], R51, 0x1, P3 ;  /* 0x00005d00291b9a11 */ /* 0x000fe400018f0c33 */
[----:B------:R-:W-:-:S02]  /*d5a0*/  @!P1 LEA R18, P3, R40, c[0x0][0x170], 0x1 ;  /* 0x00005c0028129a11 */ /* 0x000fc400078608ff */
[C---:B------:R-:W-:Y:S01]  /*d5b0*/  @!P1 LEA R16, P2, R17.reuse, c[0x0][0x170], 0x1 ;  /* 0x00005c0011109a11 */ /* 0x040fe200078408ff */
[----:B------:R-:W-:Y:S01]  /*d5c0*/  @!PT LDS RZ, [RZ] ;  /* 0x00000000fffff984 */ /* 0x000fe20000000800 */
[----:B------:R-:W-:Y:S01]  /*d5d0*/  @!PT LDS RZ, [RZ] ;  /* 0x00000000fffff984 */ /* 0x000fe20000000800 */
[----:B------:R-:W-:Y:S01]  /*d5e0*/  @!PT LDS RZ, [RZ] ;  /* 0x00000000fffff984 */ /* 0x000fe20000000800 */
[----:B------:R1:W-:Y:S01]  /*d5f0*/  @!P1 LDGSTS.E.BYPASS.LTC128B.128 [R242+0xb800], [R26.64] ;  /* 0x0b8000001af29fae */ /* 0x0003e2000b901d54 */
[----:B------:R-:W-:Y:S02]  /*d600*/  @!P1 LEA.HI.X R19, R40, c[0x0][0x174], R48, 0x1, P3 ;  /* 0x00005d0028139a11 */ /* 0x000fe400018f0c30 */
[----:B------:R-:W-:Y:S01]  /*d610*/  @!P1 LEA.HI.X R15, R12, c[0x0][0x174], R44, 0x1, P0 ;  /* 0x00005d000c0f9a11 */ /* 0x000fe200000f0c2c */
[----:B------:R-:W-:Y:S01]  /*d620*/  @P1 STS.128 [R242+0xc000], RZ ;  /* 0x00c000fff2001388 */ /* 0x000fe20000000c00 */
[----:B------:R-:W-:Y:S02]  /*d630*/  @!P1 LEA.HI.X R17, R17, c[0x0][0x174], R46, 0x1, P2 ;  /* 0x00005d0011119a11 */ /* 0x000fe400010f0c2e */
[----:B------:R-:W-:Y:S01]  /*d640*/  @!P1 LEA R12, P4, R13, c[0x0][0x170], 0x1 ;  /* 0x00005c000d0c9a11 */ /* 0x000fe200078808ff */
[----:B------:R-:W-:Y:S01]  /*d650*/  @!PT LDS RZ, [RZ] ;  /* 0x00000000fffff984 */ /* 0x000fe20000000800 */
[----:B------:R-:W-:Y:S01]  /*d660*/  @!PT LDS RZ, [RZ] ;  /* 0x00000000fffff984 */ /* 0x000fe20000000800 */
[----:B------:R-:W-:Y:S01]  /*d670*/  @!PT LDS RZ, [RZ] ;  /* 0x00000000fffff984 */ /* 0x000fe20000000800 */
[----:B------:R3:W-:Y:S01]  /*d680*/  @!P1 LDGSTS.E.BYPASS.LTC128B.128 [R242+0xc000], [R30.64] ;  /* 0x0c0000001ef29fae */ /* 0x0007e2000b901d54 */
[----:B------:R-:W-:-:S02]  /*d690*/  @!P1 LEA R10, P3, R37, c[0x0][0x170], 0x1 ;  /* 0x00005c00250a9a11 */ /* 0x000fc400078608ff */
        /* <DEDUP_REMOVED lines=8> */
[----:B------:R-:W-:Y:S02]  /*d720*/  @!P1 LEA.HI.X R11, R37, c[0x0][0x174], R43, 0x1, P3 ;  /* 0x00005d00250b9a11 */ /* 0x000fe400018f0c2b */
[----:B------:R-:W-:Y:S01]  /*d730*/  @!P1 LEA.HI.X R9, R38, c[0x0][0x174], R42, 0x1, P2 ;  /* 0x00005d0026099a11 */ /* 0x000fe200010f0c2a */
[----:B------:R-:W-:Y:S01]  /*d740*/  @P1 STS.128 [R242+0xd000], RZ ;  /* 0x00d000fff2001388 */ /* 0x000fe20000000c00 */
[----:B------:R-:W-:-:S02]  /*d750*/  @!P1 LEA.HI.X R7, R2, c[0x0][0x174], R5, 0x1, P0 ;  /* 0x00005d0002079a11 */ /* 0x000fc400000f0c05 */
[----:B------:R-:W-:Y:S01]  /*d760*/  IADD3 R2, R229, 0x800, RZ ;  /* 0x00000800e5027810 */ /* 0x000fe20007ffe0ff */
        /* <DEDUP_REMOVED lines=49> */
[----:B----4-:R-:W-:Y:S04]  /*da80*/  LDSM.16.M88.4 R20, [R230] ;  /* 0x00000000e614783b */ /* 0x010fe80000000200 */
[----:B-1----:R-:W-:Y:S04]  /*da90*/  LDSM.16.M88.4 R16, [R58] ;  /* 0x000000003a10783b */ /* 0x002fe80000000200 */
[----:B------:R-:W-:Y:S04]  /*daa0*/  LDSM.16.M88.4 R40, [R228+0x2000] ;  /* 0x00200000e428783b */ /* 0x000fe80000000200 */
[----:B---3--:R-:W1:Y:S04]  /*dab0*/  LDSM.16.M88.4 R28, [R134+0x4800] ;  /* 0x00480000861c783b */ /* 0x008e680000000200 */
[----:B--2---:R-:W2:Y:S04]  /*dac0*/  LDSM.16.M88.4 R8, [R134+0x2000] ;  /* 0x002000008608783b */ /* 0x004ea80000000200 */
[----:B------:R-:W3:Y:S04]  /*dad0*/  LDSM.16.M88.4 R56, [R134+0x2800] ;  /* 0x002800008638783b */ /* 0x000ee80000000200 */
[----:B------:R-:W4:Y:S04]  /*dae0*/  LDSM.16.M88.4 R52, [R134+0x3000] ;  /* 0x003000008634783b */ /* 0x000f280000000200 */
[----:B------:R-:W3:Y:S04]  /*daf0*/  LDSM.16.M88.4 R48, [R134+0x3800] ;  /* 0x003800008630783b */ /* 0x000ee80000000200 */
[----:B------:R-:W3:Y:S04]  /*db00*/  LDSM.16.M88.4 R32, [R134+0x4000] ;  /* 0x004000008620783b */ /* 0x000ee80000000200 */
[----:B------:R-:W-:Y:S04]  /*db10*/  LDSM.16.M88.4 R12, [R232] ;  /* 0x00000000e80c783b */ /* 0x000fe80000000200 */
[----:B------:R-:W-:Y:S04]  /*db20*/  LDSM.16.M88.4 R72, [R229] ;  /* 0x00000000e548783b */ /* 0x000fe80000000200 */
[----:B------:R-:W-:Y:S04]  /*db30*/  LDSM.16.M88.4 R68, [R134+0x5800] ;  /* 0x005800008644783b */ /* 0x000fe80000000200 */
[----:B------:R-:W-:Y:S01]  /*db40*/  LDSM.16.M88.4 R64, [R134+0x6000] ;  /* 0x006000008640783b */ /* 0x000fe20000000200 */
[----:B-1----:R-:W-:Y:S03]  /*db50*/  HMMA.16816.F32 R120, R20, R28, RZ ;  /* 0x0000001c1478723c */ /* 0x002fe600000018ff */
[----:B------:R-:W-:Y:S01]  /*db60*/  LDSM.16.M88.4 R80, [R228+0x3800] ;  /* 0x00380000e450783b */ /* 0x000fe20000000200 */
[----:B------:R-:W-:-:S03]  /*db70*/  USHF.L.U32 UR4, UR17, 0x8, URZ ;  /* 0x0000000811047899 */ /* 0x000fc6000800063f */
[----:B------:R-:W0:Y:S01]  /*db80*/  LDGDEPBAR ;  /* 0x00000000000079af */ /* 0x000e220000000000 */
[C---:B--2---:R-:W-:Y:S08]  /*db90*/  HMMA.16816.F32 R24, R20.reuse, R8, RZ ;  /* 0x000000081418723c */ /* 0x044ff000000018ff */
[C---:B------:R-:W-:Y:S08]  /*dba0*/  HMMA.16816.F32 R44, R20.reuse, R10, RZ ;  /* 0x0000000a142c723c */ /* 0x040ff000000018ff */
[----:B------:R-:W-:Y:S01]  /*dbb0*/  HMMA.16816.F32 R124, R20, R30, RZ ;  /* 0x0000001e147c723c */ /* 0x000fe200000018ff */
[----:B------:R-:W-:Y:S07]  /*dbc0*/  LDSM.16.M88.4 R28, [R134+0x9000] ;  /* 0x00900000861c783b */ /* 0x000fee0000000200 */
[C---:B------:R-:W-:Y:S01]  /*dbd0*/  HMMA.16816.F32 R8, R16.reuse, R40, R24 ;  /* 0x000000281008723c */ /* 0x040fe20000001818 */
[----:B------:R-:W1:Y:S07]  /*dbe0*/  LDSM.16.M88.4 R24, [R134+0x5000] ;  /* 0x005000008618783b */ /* 0x000e6e0000000200 */
[----:B------:R-:W-:Y:S01]  /*dbf0*/  HMMA.16816.F32 R84, R16, R42, R44 ;  /* 0x0000002a1054723c */ /* 0x000fe2000000182c */
[----:B------:R-:W-:Y:S04]  /*dc00*/  LDSM.16.M88.4 R40, [R134+0x8000] ;  /* 0x008000008628783b */ /* 0x000fe80000000200 */
[----:B------:R-:W-:Y:S03]  /*dc10*/  LDSM.16.M88.4 R44, [R228+0x2800] ;  /* 0x00280000e42c783b */ /* 0x000fe60000000200 */
[C---:B---3--:R-:W-:Y:S08]  /*dc20*/  HMMA.16816.F32 R76, R20.reuse, R56, RZ ;  /* 0x00000038144c723c */ /* 0x048ff000000018ff */
[C---:B------:R-:W-:Y:S01]  /*dc30*/  HMMA.16816.F32 R92, R20.reuse, R58, RZ ;  /* 0x0000003a145c723c */ /* 0x040fe200000018ff */
[----:B------:R-:W2:Y:S07]  /*dc40*/  LDSM.16.M88.4 R56, [R134+0x6800] ;  /* 0x006800008638783b */ /* 0x000eae0000000200 */
[C---:B----4-:R-:W-:Y:S08]  /*dc50*/  HMMA.16816.F32 R96, R20.reuse, R52, RZ ;  /* 0x000000341460723c */ /* 0x050ff000000018ff */
[C---:B------:R-:W-:Y:S01]  /*dc60*/  HMMA.16816.F32 R100, R20.reuse, R54, RZ ;  /* 0x000000361464723c */ /* 0x040fe200000018ff */
[----:B------:R-:W3:Y:S07]  /*dc70*/  LDSM.16.M88.4 R52, [R134+0x7000] ;  /* 0x007000008634783b */ /* 0x000eee0000000200 */
[C---:B------:R-:W-:Y:S08]  /*dc80*/  HMMA.16816.F32 R104, R20.reuse, R48, RZ ;  /* 0x000000301468723c */ /* 0x040ff000000018ff */
[C---:B------:R-:W-:Y:S01]  /*dc90*/  HMMA.16816.F32 R108, R20.reuse, R50, RZ ;  /* 0x00000032146c723c */ /* 0x040fe200000018ff */
[----:B------:R-:W4:Y:S07]  /*dca0*/  LDSM.16.M88.4 R48, [R134+0x7800] ;  /* 0x007800008630783b */ /* 0x000f2e0000000200 */
[C---:B------:R-:W-:Y:S08]  /*dcb0*/  HMMA.16816.F32 R112, R20.reuse, R32, RZ ;  /* 0x000000201470723c */ /* 0x040ff000000018ff */
[C---:B------:R-:W-:Y:S01]  /*dcc0*/  HMMA.16816.F32 R116, R20.reuse, R34, RZ ;  /* 0x000000221474723c */ /* 0x040fe200000018ff */
[----:B------:R-:W2:Y:S07]  /*dcd0*/  LDSM.16.M88.4 R32, [R134+0x8800] ;  /* 0x008800008620783b */ /* 0x000eae0000000200 */
[C---:B-1----:R-:W-:Y:S08]  /*dce0*/  HMMA.16816.F32 R128, R20.reuse, R24, RZ ;  /* 0x000000181480723c */ /* 0x042ff000000018ff */
[C---:B------:R-:W-:Y:S01]  /*dcf0*/  HMMA.16816.F32 R168, R20.reuse, R26, RZ ;  /* 0x0000001a14a8723c */ /* 0x040fe200000018ff */
[----:B------:R-:W1:Y:S07]  /*dd00*/  LDSM.16.M88.4 R24, [R134+0x9800] ;  /* 0x009800008618783b */ /* 0x000e6e0000000200 */
[C---:B------:R-:W-:Y:S08]  /*dd10*/  HMMA.16816.F32 R188, R20.reuse, R28, RZ ;  /* 0x0000001c14bc723c */ /* 0x040ff000000018ff */
[----:B------:R-:W-:Y:S08]  /*dd20*/  HMMA.16816.F32 R28, R20, R30, RZ ;  /* 0x0000001e141c723c */ /* 0x000ff000000018ff */
[----:B------:R-:W-:Y:S01]  /*dd30*/  HMMA.16816.F32 R88, R12, R72, R8 ;  /* 0x000000480c58723c */ /* 0x000fe20000001808 */
[----:B------:R-:W-:Y:S07]  /*dd40*/  LDSM.16.M88.4 R8, [R233] ;  /* 0x00000000e908783b */ /* 0x000fee0000000200 */
[----:B------:R-:W-:Y:S01]  /*dd50*/  HMMA.16816.F32 R172, R20, R68, RZ ;  /* 0x0000004414ac723c */ /* 0x000fe200000018ff */
[----:B------:R-:W-:-:S02]  /*dd60*/  IMAD.MOV.U32 R5, RZ, RZ, R190 ;  /* 0x000000ffff057224 */ /* 0x000fc400078e00be */
[----:B------:R-:W-:Y:S02]  /*dd70*/  IMAD.MOV.U32 R3, RZ, RZ, R189 ;  /* 0x000000ffff037224 */ /* 0x000fe400078e00bd */
[----:B------:R-:W-:Y:S02]  /*dd80*/  IMAD.MOV.U32 R38, RZ, RZ, R191 ;  /* 0x000000ffff267224 */ /* 0x000fe400078e00bf */
[----:B------:R-:W-:Y:S01]  /*dd90*/  IMAD.MOV.U32 R6, RZ, RZ, R188 ;  /* 0x000000ffff067224 */ /* 0x000fe200078e00bc */
[----:B------:R-:W-:Y:S01]  /*dda0*/  HMMA.16816.F32 R176, R20, R70, RZ ;  /* 0x0000004614b0723c */ /* 0x000fe200000018ff */
[----:B------:R-:W1:Y:S01]  /*ddb0*/  LDSM.16.M88.4 R68, [R227] ;  /* 0x00000000e344783b */ /* 0x000e620000000200 */
[----:B------:R-:W-:Y:S02]  /*ddc0*/  IMAD.MOV.U32 R190, RZ, RZ, R29 ;  /* 0x000000ffffbe7224 */ /* 0x000fe400078e001d */
[----:B------:R-:W-:Y:S02]  /*ddd0*/  IMAD.MOV.U32 R189, RZ, RZ, R30 ;  /* 0x000000ffffbd7224 */ /* 0x000fe400078e001e */
[----:B------:R-:W-:-:S02]  /*dde0*/  IMAD.MOV.U32 R132, RZ, RZ, R28 ;  /* 0x000000ffff847224 */ /* 0x000fc400078e001c */
[----:B------:R-:W-:Y:S01]  /*ddf0*/  IMAD.MOV.U32 R7, RZ, RZ, R31 ;  /* 0x000000ffff077224 */ /* 0x000fe200078e001f */
[C---:B------:R-:W-:Y:S08]  /*de00*/  HMMA.16816.F32 R184, R20.reuse, R64, RZ ;  /* 0x0000004014b8723c */ /* 0x040ff000000018ff */
[C---:B------:R-:W-:Y:S08]  /*de10*/  HMMA.16816.F32 R180, R20.reuse, R66, RZ ;  /* 0x0000004214b4723c */ /* 0x040ff000000018ff */
[C---:B--2---:R-:W-:Y:S08]  /*de20*/  HMMA.16816.F32 R192, R20.reuse, R56, RZ ;  /* 0x0000003814c0723c */ /* 0x044ff000000018ff */
[C---:B------:R-:W-:Y:S01]  /*de30*/  HMMA.16816.F32 R196, R20.reuse, R58, RZ ;  /* 0x0000003a14c4723c */ /* 0x040fe200000018ff */
[----:B------:R2:W-:Y:S07]  /*de40*/  LDSM.16.M88.4 R56, [R2] ;  /* 0x000000000238783b */ /* 0x0005ee0000000200 */
[C---:B---3--:R-:W-:Y:S08]  /*de50*/  HMMA.16816.F32 R200, R20.reuse, R52, RZ ;  /* 0x0000003414c8723c */ /* 0x048ff000000018ff */
[C---:B------:R-:W-:Y:S01]  /*de60*/  HMMA.16816.F32 R204, R20.reuse, R54, RZ ;  /* 0x0000003614cc723c */ /* 0x040fe200000018ff */
[----:B------:R-:W3:Y:S07]  /*de70*/  LDSM.16.M88.4 R52, [R228+0x3000] ;  /* 0x00300000e434783b */ /* 0x000eee0000000200 */
[C---:B----4-:R-:W-:Y:S08]  /*de80*/  HMMA.16816.F32 R208, R20.reuse, R48, RZ ;  /* 0x0000003014d0723c */ /* 0x050ff000000018ff */
[C---:B------:R-:W-:Y:S01]  /*de90*/  HMMA.16816.F32 R212, R20.reuse, R50, RZ ;  /* 0x0000003214d4723c */ /* 0x040fe200000018ff */
[----:B------:R-:W4:Y:S07]  /*dea0*/  LDSM.16.M88.4 R48, [R228+0x4000] ;  /* 0x00400000e430783b */ /* 0x000f2e0000000200 */
[C---:B------:R-:W-:Y:S08]  /*deb0*/  HMMA.16816.F32 R216, R20.reuse, R40, RZ ;  /* 0x0000002814d8723c */ /* 0x040ff000000018ff */
[C---:B------:R-:W-:Y:S08]  /*dec0*/  HMMA.16816.F32 R220, R20.reuse, R42, RZ ;  /* 0x0000002a14dc723c */ /* 0x040ff000000018ff */
[C---:B------:R-:W-:Y:S08]  /*ded0*/  HMMA.16816.F32 R244, R20.reuse, R32, RZ ;  /* 0x0000002014f4723c */ /* 0x040ff000000018ff */
[C---:B------:R-:W-:Y:S08]  /*dee0*/  HMMA.16816.F32 R248, R20.reuse, R34, RZ ;  /* 0x0000002214f8723c */ /* 0x040ff000000018ff */
[C---:B-1----:R-:W-:Y:S08]  /*def0*/  HMMA.16816.F32 R28, R20.reuse, R24, RZ ;  /* 0x00000018141c723c */ /* 0x042ff000000018ff */
[----:B------:R-:W-:Y:S08]  /*df00*/  HMMA.16816.F32 R20, R20, R26, RZ ;  /* 0x0000001a1414723c */ /* 0x000ff000000018ff */
[----:B------:R-:W-:Y:S01]  /*df10*/  HMMA.16816.F32 R24, R12, R74, R84 ;  /* 0x0000004a0c18723c */ /* 0x000fe20000001854 */
[----:B------:R-:W-:Y:S07]  /*df20*/  LDSM.16.M88.4 R72, [R228+0x4800] ;  /* 0x00480000e448783b */ /* 0x000fee0000000200 */
[----:B------:R-:W-:Y:S01]  /*df30*/  HMMA.16816.F32 R40, R8, R68, R88 ;  /* 0x000000440828723c */ /* 0x000fe20000001858 */
[----:B------:R-:W-:-:S02]  /*df40*/  IMAD.MOV.U32 R188, RZ, RZ, R28 ;  /* 0x000000ffffbc7224 */ /* 0x000fc400078e001c */
[----:B------:R-:W-:Y:S02]  /*df50*/  IMAD.MOV.U32 R133, RZ, RZ, R29 ;  /* 0x000000ffff857224 */ /* 0x000fe400078e001d */
[----:B------:R-:W-:Y:S02]  /*df60*/  IMAD.MOV.U32 R63, RZ, RZ, R30 ;  /* 0x000000ffff3f7224 */ /* 0x000fe400078e001e */
[----:B------:R-:W-:Y:S01]  /*df70*/  IMAD.MOV.U32 R60, RZ, RZ, R31 ;  /* 0x000000ffff3c7224 */ /* 0x000fe200078e001f */
[----:B------:R-:W-:Y:S01]  /*df80*/  HMMA.16816.F32 R32, R16, R46, R92 ;  /* 0x0000002e1020723c */ /* 0x000fe2000000185c */
[----:B--2---:R-:W-:Y:S02]  /*df90*/  IMAD.MOV.U32 R2, RZ, RZ, R23 ;  /* 0x000000ffff027224 */ /* 0x004fe400078e0017 */
[----:B------:R-:W-:Y:S02]  /*dfa0*/  IMAD.MOV.U32 R191, RZ, RZ, R20 ;  /* 0x000000ffffbf7224 */ /* 0x000fe400078e0014 */
[----:B------:R-:W-:-:S02]  /*dfb0*/  IMAD.MOV.U32 R39, RZ, RZ, R21 ;  /* 0x000000ffff277224 */ /* 0x000fc400078e0015 */
[----:B------:R-:W-:Y:S01]  /*dfc0*/  IMAD.MOV.U32 R36, RZ, RZ, R22 ;  /* 0x000000ffff247224 */ /* 0x000fe200078e0016 */
[----:B---3--:R-:W-:Y:S01]  /*dfd0*/  HMMA.16816.F32 R64, R16, R52, R96 ;  /* 0x000000341040723c */ /* 0x008fe20000001860 */
[----:B------:R-:W-:Y:S01]  /*dfe0*/  IMAD.MOV.U32 R69, RZ, RZ, R2 ;  /* 0x000000ffff457224 */ /* 0x000fe200078e0002 */
[----:B------:R-:W-:-:S06]  /*dff0*/  IADD3 R2, R229, 0x1000, RZ ;  /* 0x00001000e5027810 */ /* 0x000fcc0007ffe0ff */
[C---:B------:R-:W-:Y:S01]  /*e000*/  HMMA.16816.F32 R20, R16.reuse, R44, R76 ;  /* 0x0000002c1014723c */ /* 0x040fe2000000184c */
[----:B------:R-:W1:Y:S06]  /*e010*/  LDSM.16.M88.4 R76, [R227+0x800] ;  /* 0x00080000e34c783b */ /* 0x000e6c0000000200 */
[----:B------:R-:W-:Y:S01]  /*e020*/  IMAD.MOV.U32 R45, RZ, RZ, R5 ;  /* 0x000000ffff2d7224 */ /* 0x000fe200078e0005 */
[----:B------:R-:W-:Y:S01]  /*e030*/  HMMA.16816.F32 R84, R16, R54, R100 ;  /* 0x000000361054723c */ /* 0x000fe20000001864 */
[----:B------:R2:W3:Y:S01]  /*e040*/  LDSM.16.M88.4 R52, [R2] ;  /* 0x000000000234783b */ /* 0x0004e20000000200 */
[----:B------:R-:W-:-:S04]  /*e050*/  FMUL.FTZ R5, R40, c[0x0][0x2ec] ;  /* 0x0000bb0028057a20 */ /* 0x000fc80000410000 */
[----:B------:R1:W-:Y:S02]  /*e060*/  MUFU.TANH R37, R5 ;  /* 0x0000000500257308 */ /* 0x0003e40000002400 */
[----:B------:R-:W-:Y:S08]  /*e070*/  HMMA.16816.F32 R88, R16, R80, R104 ;  /* 0x000000501058723c */ /* 0x000ff00000001868 */
[----:B------:R-:W-:Y:S08]  /*e080*/  HMMA.16816.F32 R28, R12, R56, R20 ;  /* 0x000000380c1c723c */ /* 0x000ff00000001814 */
[----:B------:R-:W-:Y:S01]  /*e090*/  HMMA.16816.F32 R20, R8, R70, R24 ;  /* 0x000000460814723c */ /* 0x000fe20000001818 */
[----:B--2---:R-:W-:-:S07]  /*e0a0*/  FMUL.FTZ R2, R41, c[0x0][0x2ec] ;  /* 0x0000bb0029027a20 */ /* 0x004fce0000410000 */
[----:B------:R-:W-:Y:S07]  /*e0b0*/  HMMA.16816.F32 R80, R16, R82, R108 ;  /* 0x000000521050723c */ /* 0x000fee000000186c */
[----:B------:R-:W-:Y:S01]  /*e0c0*/  IMAD.MOV.U32 R108, RZ, RZ, R6 ;  /* 0x000000ffff6c7224 */ /* 0x000fe200078e0006 */
[----:B------:R-:W-:Y:S01]  /*e0d0*/  HMMA.16816.F32 R24, R12, R58, R32 ;  /* 0x0000003a0c18723c */ /* 0x000fe20000001820 */
[----:B------:R2:W-:Y:S01]  /*e0e0*/  MUFU.TANH R6, R2 ;  /* 0x0000000200067308 */ /* 0x0005e20000002400 */
[----:B------:R-:W3:Y:S06]  /*e0f0*/  LDSM.16.M88.4 R56, [R228+0x5000] ;  /* 0x00500000e438783b */ /* 0x000eec0000000200 */
[----:B----4-:R-:W-:Y:S01]  /*e100*/  HMMA.16816.F32 R92, R16, R48, R112 ;  /* 0x00000030105c723c */ /* 0x010fe20000001870 */
[----:B-1----:R-:W-:-:S06]  /*e110*/  FMUL.FTZ R5, R23, c[0x0][0x2ec] ;  /* 0x0000bb0017057a20 */ /* 0x002fcc0000410000 */
[----:B------:R-:W-:Y:S01]  /*e120*/  IMAD.MOV.U32 R115, RZ, RZ, R38 ;  /* 0x000000ffff737224 */ /* 0x000fe200078e0026 */
[----:B------:R-:W-:Y:S01]  /*e130*/  HMMA.16816.F32 R28, R8, R76, R28 ;  /* 0x0000004c081c723c */ /* 0x000fe2000000181c */
[----:B--2---:R-:W-:Y:S02]  /*e140*/  FMUL.FTZ R2, R42, c[0x0][0x2ec] ;  /* 0x0000bb002a027a20 */ /* 0x004fe40000410000 */
[----:B------:R-:W-:Y:S02]  /*e150*/  IMAD.MOV.U32 R113, RZ, RZ, R3 ;  /* 0x000000ffff717224 */ /* 0x000fe400078e0003 */
[----:B------:R1:W-:Y:S01]  /*e160*/  MUFU.TANH R112, R2 ;  /* 0x0000000200707308 */ /* 0x0003e20000002400 */
[----:B------:R-:W-:Y:S02]  /*e170*/  IMAD.MOV.U32 R114, RZ, RZ, R45 ;  /* 0x000000ffff727224 */ /* 0x000fe400078e002d */
[----:B------:R-:W-:Y:S01]  /*e180*/  LDSM.16.M88.4 R44, [R227+0x1000] ;  /* 0x00100000e32c783b */ /* 0x000fe20000000200 */
[----:B------:R-:W-:Y:S07]  /*e190*/  HMMA.16816.F32 R100, R16, R72, R120 ;  /* 0x000000481064723c */ /* 0x000fee0000001878 */
[----:B------:R-:W-:Y:S01]  /*e1a0*/  IMAD.MOV.U32 R121, RZ, RZ, R36 ;  /* 0x000000ffff797224 */ /* 0x000fe200078e0024 */
[----:B---3--:R-:W-:Y:S01]  /*e1b0*/  HMMA.16816.F32 R32, R12, R52, R64 ;  /* 0x000000340c20723c */ /* 0x008fe20000001840 */
[----:B------:R-:W-:Y:S01]  /*e1c0*/  IMAD.MOV.U32 R120, RZ, RZ, R39 ;  /* 0x000000ffff787224 */ /* 0x000fe200078e0027 */
[----:B------:R-:W2:Y:S01]  /*e1d0*/  LDSM.16.M88.4 R64, [R228+0x6000] ;  /* 0x00600000e440783b */ /* 0x000ea20000000200 */
[----:B------:R3:W-:Y:S01]  /*e1e0*/  MUFU.TANH R39, R5 ;  /* 0x0000000500277308 */ /* 0x0007e20000002400 */
[----:B-1----:R-:W-:-:S02]  /*e1f0*/  FMUL.FTZ R2, R43, c[0x0][0x2ec] ;  /* 0x0000bb002b027a20 */ /* 0x002fc40000410000 */
[----:B------:R-:W-:Y:S02]  /*e200*/  IMAD.MOV.U32 R122, RZ, RZ, R69 ;  /* 0x000000ffff7a7224 */ /* 0x000fe400078e0045 */
[C---:B------:R-:W-:Y:S01]  /*e210*/  HMMA.16816.F32 R96, R16.reuse, R50, R116 ;  /* 0x000000321060723c */ /* 0x040fe20000001874 */
[----:B------:R-:W1:Y:S01]  /*e220*/  LDSM.16.M88.4 R68, [R228+0x5800] ;  /* 0x00580000e444783b */ /* 0x000e620000000200 */
[----:B------:R-:W-:Y:S01]  /*e230*/  IMAD.MOV.U32 R123, RZ, RZ, R191 ;  /* 0x000000ffff7b7224 */ /* 0x000fe200078e00bf */
[----:B------:R4:W-:Y:S04]  /*e240*/  MUFU.TANH R38, R2 ;  /* 0x0000000200267308 */ /* 0x0009e80000002400 */
[----:B------:R-:W-:Y:S01]  /*e250*/  IMAD.MOV.U32 R119, RZ, RZ, R60 ;  /* 0x000000ffff777224 */ /* 0x000fe200078e003c */
[----:B------:R-:W-:Y:S01]  /*e260*/  HMMA.16816.F32 R104, R16, R56, R128 ;  /* 0x000000381068723c */ /* 0x000fe20000001880 */
[----:B------:R-:W-:-:S02]  /*e270*/  IMAD.MOV.U32 R118, RZ, RZ, R63 ;  /* 0x000000ffff767224 */ /* 0x000fc400078e003f */
[----:B---3--:R-:W-:Y:S02]  /*e280*/  FMUL.FTZ R5, R28, c[0x0][0x2ec] ;  /* 0x0000bb001c057a20 */ /* 0x008fe40000410000 */
[----:B------:R-:W-:Y:S02]  /*e290*/  IMAD.MOV.U32 R116, RZ, RZ, R188 ;  /* 0x000000ffff747224 */ /* 0x000fe400078e00bc */
[----:B------:R-:W-:Y:S01]  /*e2a0*/  MUFU.TANH R49, R5 ;  /* 0x0000000500317308 */ /* 0x000fe20000002400 */
[----:B------:R-:W-:Y:S02]  /*e2b0*/  IMAD.MOV.U32 R117, RZ, RZ, R133 ;  /* 0x000000ffff757224 */ /* 0x000fe400078e0085 */
[----:B----4-:R-:W-:-:S05]  /*e2c0*/  FMUL.FTZ R2, R20, c[0x0][0x2ec] ;  /* 0x0000bb0014027a20 */ /* 0x010fca0000410000 */
[----:B------:R3:W-:Y:S01]  /*e2d0*/  MUFU.TANH R3, R2 ;  /* 0x0000000200037308 */ /* 0x0007e20000002400 */
[----:B--2---:R-:W-:Y:S01]  /*e2e0*/  HMMA.16816.F32 R184, R16, R64, R184 ;  /* 0x0000004010b8723c */ /* 0x004fe200000018b8 */
[----:B---3--:R-:W-:-:S07]  /*e2f0*/  FMUL.FTZ R2, R21, c[0x0][0x2ec] ;  /* 0x0000bb0015027a20 */ /* 0x008fce0000410000 */
[----:B-1----:R-:W-:Y:S01]  /*e300*/  HMMA.16816.F32 R176, R16, R70, R176 ;  /* 0x0000004610b0723c */ /* 0x002fe200000018b0 */
[----:B------:R1:W2:Y:S06]  /*e310*/  MUFU.TANH R48, R2 ;  /* 0x0000000200307308 */ /* 0x0002ac0000002400 */
[----:B------:R-:W-:Y:S02]  /*e320*/  IMAD.MOV.U32 R70, RZ, RZ, R121 ;  /* 0x000000ffff467224 */ /* 0x000fe400078e0079 */
[----:B------:R-:W-:Y:S02]  /*e330*/  IMAD.MOV.U32 R71, RZ, RZ, R122 ;  /* 0x000000ffff477224 */ /* 0x000fe400078e007a */
[----:B-1----:R-:W-:-:S02]  /*e340*/  FMUL.FTZ R2, R22, c[0x0][0x2ec] ;  /* 0x0000bb0016027a20 */ /* 0x002fc40000410000 */
[----:B------:R-:W-:Y:S01]  /*e350*/  HMMA.16816.F32 R20, R8, R78, R24 ;  /* 0x0000004e0814723c */ /* 0x000fe20000001818 */
[----:B--2---:R-:W-:Y:S01]  /*e360*/  IMAD.MOV.U32 R130, RZ, RZ, R48 ;  /* 0x000000ffff827224 */ /* 0x004fe200078e0030 */
[----:B------:R1:W2:Y:S06]  /*e370*/  MUFU.TANH R36, R2 ;  /* 0x0000000200247308 */ /* 0x0002ac0000002400 */
[----:B------:R-:W-:Y:S01]  /*e380*/  HMMA.16816.F32 R24, R12, R54, R84 ;  /* 0x000000360c18723c */ /* 0x000fe20000001854 */
[----:B------:R-:W-:Y:S07]  /*e390*/  LDSM.16.M88.4 R52, [R228+0x7000] ;  /* 0x00700000e434783b */ /* 0x000fee0000000200 */
[----:B------:R-:W-:Y:S01]  /*e3a0*/  HMMA.16816.F32 R76, R16, R74, R124 ;  /* 0x0000004a104c723c */ /* 0x000fe2000000187c */
[----:B------:R-:W3:Y:S01]  /*e3b0*/  LDSM.16.M88.4 R72, [R228+0x6800] ;  /* 0x00680000e448783b */ /* 0x000ee20000000200 */
[----:B-1----:R-:W-:Y:S01]  /*e3c0*/  IADD3 R2, R229, 0x1800, RZ ;  /* 0x00001800e5027810 */ /* 0x002fe20007ffe0ff */
[----:B--2---:R-:W-:-:S04]  /*e3d0*/  IMAD.MOV.U32 R129, RZ, RZ, R36 ;  /* 0x000000ffff817224 */ /* 0x004fc800078e0024 */
[----:B------:R1:W2:Y:S01]  /*e3e0*/  LDSM.16.M88.4 R40, [R2] ;  /* 0x000000000228783b */ /* 0x0002a20000000200 */
[----:B------:R-:W-:Y:S01]  /*e3f0*/  IMAD.MOV.U32 R124, RZ, RZ, R37 ;  /* 0x000000ffff7c7224 */ /* 0x000fe200078e0025 */
[----:B------:R-:W-:Y:S01]  /*e400*/  HMMA.16816.F32 R84, R16, R58, R168 ;  /* 0x0000003a1054723c */ /* 0x000fe200000018a8 */
[----:B------:R-:W-:Y:S01]  /*e410*/  IMAD.MOV.U32 R125, RZ, RZ, R49 ;  /* 0x000000ffff7d7224 */ /* 0x000fe200078e0031 */
[----:B------:R-:W-:Y:S01]  /*e420*/  LDSM.16.M88.4 R56, [R227+0x2000] ;  /* 0x00200000e338783b */ /* 0x000fe20000000200 */
[----:B------:R-:W-:Y:S02]  /*e430*/  FMUL.FTZ R5, R23, c[0x0][0x2ec] ;  /* 0x0000bb0017057a20 */ /* 0x000fe40000410000 */
[----:B------:R-:W-:Y:S01]  /*e440*/  IMAD.MOV.U32 R126, RZ, RZ, R190 ;  /* 0x000000ffff7e7224 */ /* 0x000fe200078e00be */
[----:B------:R-:W4:Y:S01]  /*e450*/  LDSM.16.M88.4 R48, [R227+0x1800] ;  /* 0x00180000e330783b */ /* 0x000f220000000200 */
[----:B------:R-:W-:Y:S01]  /*e460*/  IMAD.MOV.U32 R171, RZ, RZ, R3 ;  /* 0x000000ffffab7224 */ /* 0x000fe200078e0003 */
[----:B------:R-:W-:Y:S01]  /*e470*/  MUFU.TANH R36, R5 ;  /* 0x0000000500247308 */ /* 0x000fe20000002400 */
[----:B------:R-:W-:-:S02]  /*e480*/  IMAD.MOV.U32 R127, RZ, RZ, R189 ;  /* 0x000000ffff7f7224 */ /* 0x000fc400078e00bd */
[C---:B------:R-:W-:Y:S07]  /*e490*/  HMMA.16816.F32 R188, R16.reuse, R68, R172 ;  /* 0x0000004410bc723c */ /* 0x040fee00000018ac */
[----:B------:R-:W-:Y:S01]  /*e4a0*/  IMAD.MOV.U32 R68, RZ, RZ, R39 ;  /* 0x000000ffff447224 */ /* 0x000fe200078e0027 */
[----:B------:R-:W-:Y:S01]  /*e4b0*/  HMMA.16816.F32 R172, R16, R66, R180 ;  /* 0x0000004210ac723c */ /* 0x000fe200000018b4 */
[----:B------:R-:W-:Y:S01]  /*e4c0*/  LDSM.16.M88.4 R64, [R228+0x7800] ;  /* 0x00780000e440783b */ /* 0x000fe20000000200 */
[----:B-1----:R-:W-:-:S04]  /*e4d0*/  FMUL.FTZ R2, R29, c[0x0][0x2ec] ;  /* 0x0000bb001d027a20 */ /* 0x002fc80000410000 */
[----:B------:R1:W-:Y:S02]  /*e4e0*/  MUFU.TANH R110, R2 ;  /* 0x00000002006e7308 */ /* 0x0003e40000002400 */
[----:B---3--:R-:W-:Y:S07]  /*e4f0*/  HMMA.16816.F32 R180, R16, R72, R192 ;  /* 0x0000004810b4723c */ /* 0x008fee00000018c0 */
[----:B------:R-:W-:Y:S02]  /*e500*/  IMAD.MOV.U32 R193, RZ, RZ, R171 ;  /* 0x000000ffffc17224 */ /* 0x000fe400078e00ab */
[----:B-1----:R-:W-:-:S02]  /*e510*/  FMUL.FTZ R2, R30, c[0x0][0x2ec] ;  /* 0x0000bb001e027a20 */ /* 0x002fc40000410000 */
[----:B------:R-:W-:Y:S02]  /*e520*/  IMAD.MOV.U32 R171, RZ, RZ, R130 ;  /* 0x000000ffffab7224 */ /* 0x000fe400078e0082 */
[----:B------:R1:W3:Y:S01]  /*e530*/  MUFU.TANH R131, R2 ;  /* 0x0000000200837308 */ /* 0x0002e20000002400 */
[----:B------:R-:W-:Y:S02]  /*e540*/  IMAD.MOV.U32 R73, RZ, RZ, R129 ;  /* 0x000000ffff497224 */ /* 0x000fe400078e0081 */
[----:B------:R-:W-:Y:S02]  /*e550*/  IMAD.MOV.U32 R195, RZ, RZ, R68 ;  /* 0x000000ffffc37224 */ /* 0x000fe400078e0044 */
[----:B-1----:R-:W-:Y:S02]  /*e560*/  FMUL.FTZ R2, R31, c[0x0][0x2ec] ;  /* 0x0000bb001f027a20 */ /* 0x002fe40000410000 */
[----:B------:R-:W-:Y:S02]  /*e570*/  HMMA.16816.F32 R28, R8, R44, R32 ;  /* 0x0000002c081c723c */ /* 0x000fe40000001820 */
[----:B------:R1:W-:Y:S06]  /*e580*/  MUFU.TANH R37, R2 ;  /* 0x0000000200257308 */ /* 0x0003ec0000002400 */
[----:B--2---:R-:W-:Y:S07]  /*e590*/  HMMA.16816.F32 R32, R12, R40, R88 ;  /* 0x000000280c20723c */ /* 0x004fee0000001858 */
[----:B------:R-:W-:-:S02]  /*e5a0*/  IMAD.MOV.U32 R91, RZ, RZ, R112 ;  /* 0x000000ffff5b7224 */ /* 0x000fc400078e0070 */
[----:B------:R-:W-:Y:S02]  /*e5b0*/  IMAD.MOV.U32 R112, RZ, RZ, R108 ;  /* 0x000000ffff707224 */ /* 0x000fe400078e006c */
[----:B-1----:R-:W-:Y:S02]  /*e5c0*/  FMUL.FTZ R2, R20, c[0x0][0x2ec] ;  /* 0x0000bb0014027a20 */ /* 0x002fe40000410000 */
[----:B---3--:R-:W-:Y:S02]  /*e5d0*/  IMAD.MOV.U32 R89, RZ, RZ, R131 ;  /* 0x000000ffff597224 */ /* 0x008fe400078e0083 */
[----:B------:R1:W-:Y:S01]  /*e5e0*/  MUFU.TANH R60, R2 ;  /* 0x00000002003c7308 */ /* 0x0003e20000002400 */
[----:B------:R-:W-:Y:S02]  /*e5f0*/  FMUL.FTZ R5, R28, c[0x0][0x2ec] ;  /* 0x0000bb001c057a20 */ /* 0x000fe40000410000 */
[----:B------:R-:W-:-:S05]  /*e600*/  IMAD.MOV.U32 R72, RZ, RZ, R91 ;  /* 0x000000ffff487224 */ /* 0x000fca00078e005b */
[----:B------:R-:W-:Y:S01]  /*e610*/  MUFU.TANH R109, R5 ;  /* 0x00000005006d7308 */ /* 0x000fe20000002400 */
[----:B-1----:R-:W-:-:S07]  /*e620*/  FMUL.FTZ R2, R21, c[0x0][0x2ec] ;  /* 0x0000bb0015027a20 */ /* 0x002fce0000410000 */
[----:B------:R1:W-:Y:S02]  /*e630*/  MUFU.TANH R63, R2 ;  /* 0x00000002003f7308 */ /* 0x0003e40000002400 */
[----:B-1----:R-:W-:Y:S02]  /*e640*/  FMUL.FTZ R2, R22, c[0x0][0x2ec] ;  /* 0x0000bb0016027a20 */ /* 0x002fe40000410000 */
[----:B------:R-:W-:Y:S04]  /*e650*/  HMMA.16816.F32 R20, R8, R46, R24 ;  /* 0x0000002e0814723c */ /* 0x000fe80000001818 */
[----:B------:R1:W-:Y:S04]  /*e660*/  MUFU.TANH R3, R2 ;  /* 0x0000000200037308 */ /* 0x0003e80000002400 */
[----:B------:R-:W-:Y:S07]  /*e670*/  HMMA.16816.F32 R24, R12, R42, R80 ;  /* 0x0000002a0c18723c */ /* 0x000fee0000001850 */
[----:B------:R-:W-:Y:S01]  /*e680*/  IMAD.MOV.U32 R83, RZ, RZ, R120 ;  /* 0x000000ffff537224 */ /* 0x000fe200078e0078 */
[----:B-1----:R-:W-:-:S05]  /*e690*/  IADD3 R2, R229, 0x2000, RZ ;  /* 0x00002000e5027810 */ /* 0x002fca0007ffe0ff */
[----:B------:R1:W2:Y:S03]  /*e6a0*/  LDSM.16.M88.4 R44, [R2] ;  /* 0x00000000022c783b */ /* 0x0002a60000000200 */
[----:B------:R-:W-:-:S04]  /*e6b0*/  FMUL.FTZ R5, R23, c[0x0][0x2ec] ;  /* 0x0000bb0017057a20 */ /* 0x000fc80000410000 */
[----:B------:R-:W-:Y:S01]  /*e6c0*/  MUFU.TANH R88, R5 ;  /* 0x0000000500587308 */ /* 0x000fe20000002400 */
[----:B-1----:R-:W-:-:S07]  /*e6d0*/  FMUL.FTZ R2, R29, c[0x0][0x2ec] ;  /* 0x0000bb001d027a20 */ /* 0x002fce0000410000 */
[----:B------:R1:W3:Y:S02]  /*e6e0*/  MUFU.TANH R128, R2 ;  /* 0x0000000200807308 */ /* 0x0002e40000002400 */
[----:B-1----:R-:W-:Y:S02]  /*e6f0*/  FMUL.FTZ R2, R30, c[0x0][0x2ec] ;  /* 0x0000bb001e027a20 */ /* 0x002fe40000410000 */
[----:B---3--:R-:W-:-:S04]  /*e700*/  IMAD.MOV.U32 R192, RZ, RZ, R128 ;  /* 0x000000ffffc07224 */ /* 0x008fc800078e0080 */
[----:B------:R1:W3:Y:S01]  /*e710*/  MUFU.TANH R90, R2 ;  /* 0x00000002005a7308 */ /* 0x0002e20000002400 */
[C---:B------:R-:W-:Y:S07]  /*e720*/  HMMA.16816.F32 R128, R16.reuse, R74, R196 ;  /* 0x0000004a1080723c */ /* 0x040fee00000018c4 */
[----:B------:R-:W-:Y:S02]  /*e730*/  IMAD.MOV.U32 R75, RZ, RZ, R171 ;  /* 0x000000ffff4b7224 */ /* 0x000fe400078e00ab */
[----:B------:R-:W-:Y:S01]  /*e740*/  HMMA.16816.F32 R168, R16, R52, R200 ;  /* 0x0000003410a8723c */ /* 0x000fe200000018c8 */
[----:B------:R-:W-:-:S02]  /*e750*/  IMAD.MOV.U32 R197, RZ, RZ, R127 ;  /* 0x000000ffffc57224 */ /* 0x000fc400078e007f */
[----:B------:R-:W-:Y:S02]  /*e760*/  IMAD.MOV.U32 R196, RZ, RZ, R126 ;  /* 0x000000ffffc47224 */ /* 0x000fe400078e007e */
[----:B-1----:R-:W-:-:S03]  /*e770*/  FMUL.FTZ R2, R31, c[0x0][0x2ec] ;  /* 0x0000bb001f027a20 */ /* 0x002fc60000410000 */
[----:B----4-:R-:W-:Y:S01]  /*e780*/  HMMA.16816.F32 R28, R8, R48, R32 ;  /* 0x00000030081c723c */ /* 0x010fe20000001820 */
[----:B---3--:R-:W-:Y:S01]  /*e790*/  IMAD.MOV.U32 R200, RZ, RZ, R90 ;  /* 0x000000ffffc87224 */ /* 0x008fe200078e005a */
[----:B------:R1:W-:Y:S01]  /*e7a0*/  MUFU.TANH R111, R2 ;  /* 0x00000002006f7308 */ /* 0x0003e20000002400 */
[----:B------:R-:W-:Y:S02]  /*e7b0*/  IMAD.MOV.U32 R90, RZ, RZ, R132 ;  /* 0x000000ffff5a7224 */ /* 0x000fe400078e0084 */
[----:B------:R-:W-:Y:S02]  /*e7c0*/  IMAD.MOV.U32 R202, RZ, RZ, R89 ;  /* 0x000000ffffca7224 */ /* 0x000fe400078e0059 */
[----:B------:R-:W-:Y:S01]  /*e7d0*/  IMAD.MOV.U32 R89, RZ, RZ, R123 ;  /* 0x000000ffff597224 */ /* 0x000fe200078e007b */
[----:B--2---:R-:W-:Y:S07]  /*e7e0*/  HMMA.16816.F32 R32, R12, R44, R92 ;  /* 0x0000002c0c20723c */ /* 0x004fee000000185c */
[----:B------:R-:W-:Y:S01]  /*e7f0*/  IMAD.MOV.U32 R94, RZ, RZ, R7 ;  /* 0x000000ffff5e7224 */ /* 0x000fe200078e0007 */
[----:B------:R-:W-:Y:S01]  /*e800*/  HMMA.16816.F32 R120, R16, R54, R204 ;  /* 0x000000361078723c */ /* 0x000fe200000018cc */
[----:B------:R-:W-:Y:S01]  /*e810*/  LDSM.16.M88.4 R52, [R227+0x2800] ;  /* 0x00280000e334783b */ /* 0x000fe20000000200 */
[----:B-1----:R-:W-:-:S02]  /*e820*/  FMUL.FTZ R2, R20, c[0x0][0x2ec] ;  /* 0x0000bb0014027a20 */ /* 0x002fc40000410000 */
[----:B------:R-:W-:Y:S02]  /*e830*/  IMAD.MOV.U32 R95, RZ, RZ, R90 ;  /* 0x000000ffff5f7224 */ /* 0x000fe400078e005a */
[----:B------:R1:W2:Y:S01]  /*e840*/  MUFU.TANH R69, R2 ;  /* 0x0000000200457308 */ /* 0x0002a20000002400 */
[----:B------:R-:W-:Y:S02]  /*e850*/  IMAD.MOV.U32 R207, RZ, RZ, R124 ;  /* 0x000000ffffcf7224 */ /* 0x000fe400078e007c */
[----:B------:R-:W-:Y:S02]  /*e860*/  FMUL.FTZ R5, R28, c[0x0][0x2ec] ;  /* 0x0000bb001c057a20 */ /* 0x000fe40000410000 */
[----:B------:R-:W-:Y:S02]  /*e870*/  IMAD.MOV.U32 R204, RZ, RZ, R125 ;  /* 0x000000ffffcc7224 */ /* 0x000fe400078e007d */
[----:B------:R-:W-:Y:S01]  /*e880*/  HMMA.16816.F32 R124, R16, R64, R208 ;  /* 0x00000040107c723c */ /* 0x000fe200000018d0 */
[----:B------:R-:W-:Y:S06]  /*e890*/  MUFU.TANH R39, R5 ;  /* 0x0000000500277308 */ /* 0x000fec0000002400 */
[----:B------:R-:W-:-:S02]  /*e8a0*/  IMAD.MOV.U32 R209, RZ, RZ, R195 ;  /* 0x000000ffffd17224 */ /* 0x000fc400078e00c3 */
[----:B-1----:R-:W-:Y:S02]  /*e8b0*/  FMUL.FTZ R2, R21, c[0x0][0x2ec] ;  /* 0x0000bb0015027a20 */ /* 0x002fe40000410000 */
[----:B--2---:R-:W-:Y:S02]  /*e8c0*/  IMAD.MOV.U32 R194, RZ, RZ, R69 ;  /* 0x000000ffffc27224 */ /* 0x004fe400078e0045 */
[----:B------:R1:W-:Y:S02]  /*e8d0*/  MUFU.TANH R133, R2 ;  /* 0x0000000200857308 */ /* 0x0003e40000002400 */
[----:B------:R-:W-:Y:S02]  /*e8e0*/  IMAD.MOV.U32 R211, RZ, RZ, R194 ;  /* 0x000000ffffd37224 */ /* 0x000fe400078e00c2 */
[----:B-1----:R-:W-:Y:S02]  /*e8f0*/  FMUL.FTZ R2, R22, c[0x0][0x2ec] ;  /* 0x0000bb0016027a20 */ /* 0x002fe40000410000 */
[----:B------:R-:W-:Y:S02]  /*e900*/  HMMA.16816.F32 R20, R8, R50, R24 ;  /* 0x000000320814723c */ /* 0x000fe40000001818 */
[----:B------:R1:W2:Y:S06]  /*e910*/  MUFU.TANH R108, R2 ;  /* 0x00000002006c7308 */ /* 0x0002ac0000002400 */
[----:B------:R-:W-:Y:S01]  /*e920*/  HMMA.16816.F32 R24, R12, R46, R96 ;  /* 0x0000002e0c18723c */ /* 0x000fe20000001860 */
[----:B------:R-:W-:Y:S01]  /*e930*/  LDSM.16.M88.4 R44, [R228+0x8000] ;  /* 0x00800000e42c783b */ /* 0x000fe20000000200 */
[----:B-1----:R-:W-:Y:S01]  /*e940*/  IADD3 R2, R229, 0x2800, RZ ;  /* 0x00002800e5027810 */ /* 0x002fe20007ffe0ff */
[----:B--2---:R-:W-:-:S04]  /*e950*/  IMAD.MOV.U32 R205, RZ, RZ, R108 ;  /* 0x000000ffffcd7224 */ /* 0x004fc800078e006c */
[----:B------:R1:W2:Y:S09]  /*e960*/  LDSM.16.M88.4 R40, [R2] ;  /* 0x000000000228783b */ /* 0x0002b20000000200 */
[----:B------:R-:W-:-:S04]  /*e970*/  FMUL.FTZ R5, R23, c[0x0][0x2ec] ;  /* 0x0000bb0017057a20 */ /* 0x000fc80000410000 */
[----:B------:R-:W-:Y:S01]  /*e980*/  MUFU.TANH R199, R5 ;  /* 0x0000000500c77308 */ /* 0x000fe20000002400 */
[----:B-1----:R-:W-:-:S07]  /*e990*/  FMUL.FTZ R2, R29, c[0x0][0x2ec] ;  /* 0x0000bb001d027a20 */ /* 0x002fce0000410000 */
[----:B------:R1:W-:Y:S02]  /*e9a0*/  MUFU.TANH R92, R2 ;  /* 0x00000002005c7308 */ /* 0x0003e40000002400 */
[----:B-1----:R-:W-:-:S06]  /*e9b0*/  FMUL.FTZ R2, R30, c[0x0][0x2ec] ;  /* 0x0000bb001e027a20 */ /* 0x002fcc0000410000 */
[----:B------:R1:W3:Y:S02]  /*e9c0*/  MUFU.TANH R93, R2 ;  /* 0x00000002005d7308 */ /* 0x0002e40000002400 */
[----:B-1----:R-:W-:Y:S02]  /*e9d0*/  FMUL.FTZ R2, R31, c[0x0][0x2ec] ;  /* 0x0000bb001f027a20 */ /* 0x002fe40000410000 */
[----:B------:R-:W-:Y:S01]  /*e9e0*/  HMMA.16816.F32 R28, R8, R56, R32 ;  /* 0x00000038081c723c */ /* 0x000fe20000001820 */
[----:B---3--:R-:W-:-:S03]  /*e9f0*/  IMAD.MOV.U32 R206, RZ, RZ, R93 ;  /* 0x000000ffffce7224 */ /* 0x008fc600078e005d */
[----:B------:R1:W-:Y:S04]  /*ea00*/  MUFU.TANH R203, R2 ;  /* 0x0000000200cb7308 */ /* 0x0003e80000002400 */
[----:B--2---:R-:W-:Y:S07]  /*ea10*/  HMMA.16816.F32 R32, R12, R40, R100 ;  /* 0x000000280c20723c */ /* 0x004fee0000001864 */
[----:B------:R-:W-:-:S02]  /*ea20*/  IMAD.MOV.U32 R101, RZ, RZ, R83 ;  /* 0x000000ffff657224 */ /* 0x000fc400078e0053 */
[C---:B------:R-:W-:Y:S01]  /*ea30*/  HMMA.16816.F32 R80, R16.reuse, R66, R212 ;  /* 0x000000421050723c */ /* 0x040fe200000018d4 */
[----:B-1----:R-:W-:Y:S01]  /*ea40*/  FMUL.FTZ R2, R20, c[0x0][0x2ec] ;  /* 0x0000bb0014027a20 */ /* 0x002fe20000410000 */
[----:B------:R-:W1:Y:S01]  /*ea50*/  LDSM.16.M88.4 R64, [R228+0x9000] ;  /* 0x00900000e440783b */ /* 0x000e620000000200 */
[----:B------:R-:W-:Y:S02]  /*ea60*/  IMAD.MOV.U32 R100, RZ, RZ, R89 ;  /* 0x000000ffff647224 */ /* 0x000fe400078e0059 */
[----:B------:R2:W-:Y:S01]  /*ea70*/  MUFU.TANH R132, R2 ;  /* 0x0000000200847308 */ /* 0x0005e20000002400 */
[----:B------:R-:W-:Y:S02]  /*ea80*/  IMAD.MOV.U32 R102, RZ, RZ, R70 ;  /* 0x000000ffff667224 */ /* 0x000fe400078e0046 */
[----:B------:R-:W-:Y:S02]  /*ea90*/  IMAD.MOV.U32 R212, RZ, RZ, R88 ;  /* 0x000000ffffd47224 */ /* 0x000fe400078e0058 */
[----:B------:R-:W-:Y:S01]  /*eaa0*/  HMMA.16816.F32 R88, R16, R44, R216 ;  /* 0x0000002c1058723c */ /* 0x000fe200000018d8 */
[----:B------:R-:W-:-:S02]  /*eab0*/  IMAD.MOV.U32 R103, RZ, RZ, R71 ;  /* 0x000000ffff677224 */ /* 0x000fc400078e0047 */
[----:B------:R-:W3:Y:S01]  /*eac0*/  LDSM.16.M88.4 R68, [R228+0x8800] ;  /* 0x00880000e444783b */ /* 0x000ee20000000200 */
[----:B------:R-:W-:Y:S02]  /*ead0*/  FMUL.FTZ R5, R28, c[0x0][0x2ec] ;  /* 0x0000bb001c057a20 */ /* 0x000fe40000410000 */
[----:B------:R-:W-:Y:S02]  /*eae0*/  IMAD.MOV.U32 R214, RZ, RZ, R109 ;  /* 0x000000ffffd67224 */ /* 0x000fe400078e006d */
[----:B------:R-:W-:Y:S01]  /*eaf0*/  IMAD.MOV.U32 R217, RZ, RZ, R197 ;  /* 0x000000ffffd97224 */ /* 0x000fe200078e00c5 */
[----:B------:R-:W-:Y:S01]  /*eb00*/  MUFU.TANH R74, R5 ;  /* 0x00000005004a7308 */ /* 0x000fe20000002400 */
[----:B------:R-:W-:Y:S02]  /*eb10*/  IMAD.MOV.U32 R216, RZ, RZ, R196 ;  /* 0x000000ffffd87224 */ /* 0x000fe400078e00c4 */
[----:B--2---:R-:W-:Y:S02]  /*eb20*/  FMUL.FTZ R2, R21, c[0x0][0x2ec] ;  /* 0x0000bb0015027a20 */ /* 0x004fe40000410000 */
[----:B------:R-:W-:-:S02]  /*eb30*/  IMAD.MOV.U32 R219, RZ, RZ, R94 ;  /* 0x000000ffffdb7224 */ /* 0x000fc400078e005e */
[----:B------:R-:W-:Y:S01]  /*eb40*/  IMAD.MOV.U32 R213, RZ, RZ, R110 ;  /* 0x000000ffffd57224 */ /* 0x000fe200078e006e */
[----:B------:R2:W-:Y:S01]  /*eb50*/  MUFU.TANH R201, R2 ;  /* 0x0000000200c97308 */ /* 0x0005e20000002400 */
[----:B-1----:R-:W-:Y:S01]  /*eb60*/  HMMA.16816.F32 R112, R16, R64, R112 ;  /* 0x000000401070723c */ /* 0x002fe20000001870 */
[----:B--2---:R-:W-:-:S06]  /*eb70*/  FMUL.FTZ R2, R22, c[0x0][0x2ec] ;  /* 0x0000bb0016027a20 */ /* 0x004fcc0000410000 */
[----:B------:R1:W-:Y:S01]  /*eb80*/  MUFU.TANH R7, R2 ;  /* 0x0000000200077308 */ /* 0x0003e20000002400 */
[----:B------:R-:W-:Y:S01]  /*eb90*/  HMMA.16816.F32 R20, R8, R58, R24 ;  /* 0x0000003a0814723c */ /* 0x000fe20000001818 */
[----:B------:R-:W2:Y:S07]  /*eba0*/  LDSM.16.M88.4 R56, [R228+0x9800] ;  /* 0x00980000e438783b */ /* 0x000eae0000000200 */
[----:B------:R-:W-:Y:S01]  /*ebb0*/  HMMA.16816.F32 R24, R12, R42, R76 ;  /* 0x0000002a0c18723c */ /* 0x000fe2000000184c */
[----:B------:R-:W-:Y:S01]  /*ebc0*/  LDSM.16.M88.4 R40, [R227+0x3000] ;  /* 0x00300000e328783b */ /* 0x000fe20000000200 */
[----:B-1----:R-:W-:-:S05]  /*ebd0*/  IADD3 R2, R229, 0x3000, RZ ;  /* 0x00003000e5027810 */ /* 0x002fca0007ffe0ff */
[----:B------:R-:W-:Y:S01]  /*ebe0*/  IMAD.MOV.U32 R79, RZ, RZ, R95 ;  /* 0x000000ffff4f7224 */ /* 0x000fe200078e005f */
[C---:B---3--:R-:W-:Y:S01]  /*ebf0*/  HMMA.16816.F32 R96, R16.reuse, R68, R244 ;  /* 0x000000441060723c */ /* 0x048fe200000018f4 */
[----:B------:R-:W-:Y:S01]  /*ec00*/  IMAD.MOV.U32 R77, RZ, RZ, R92 ;  /* 0x000000ffff4d7224 */ /* 0x000fe200078e005c */
[----:B------:R1:W3:Y:S01]  /*ec10*/  LDSM.16.M88.4 R48, [R2] ;  /* 0x000000000230783b */ /* 0x0002e20000000200 */
[----:B------:R-:W-:Y:S02]  /*ec20*/  IMAD.MOV.U32 R78, RZ, RZ, R111 ;  /* 0x000000ffff4e7224 */ /* 0x000fe400078e006f */
[----:B------:R-:W-:Y:S02]  /*ec30*/  IMAD.MOV.U32 R76, RZ, RZ, R77 ;  /* 0x000000ffff4c7224 */ /* 0x000fe400078e004d */
[----:B------:R-:W-:Y:S01]  /*ec40*/  IMAD.MOV.U32 R77, RZ, RZ, R78 ;  /* 0x000000ffff4d7224 */ /* 0x000fe200078e004e */
[----:B------:R-:W-:Y:S01]  /*ec50*/  HMMA.16816.F32 R92, R16, R46, R220 ;  /* 0x0000002e105c723c */ /* 0x000fe200000018dc */
[----:B------:R-:W-:-:S02]  /*ec60*/  FMUL.FTZ R5, R23, c[0x0][0x2ec] ;  /* 0x0000bb0017057a20 */ /* 0x000fc40000410000 */
[----:B------:R-:W-:Y:S02]  /*ec70*/  IMAD.MOV.U32 R78, RZ, RZ, R200 ;  /* 0x000000ffff4e7224 */ /* 0x000fe400078e00c8 */
[----:B------:R-:W-:Y:S01]  /*ec80*/  MUFU.TANH R195, R5 ;  /* 0x0000000500c37308 */ /* 0x000fe20000002400 */
[----:B------:R-:W-:Y:S02]  /*ec90*/  IMAD.MOV.U32 R200, RZ, RZ, R75 ;  /* 0x000000ffffc87224 */ /* 0x000fe400078e004b */
[----:B------:R-:W-:Y:S01]  /*eca0*/  HMMA.16816.F32 R24, R8, R54, R24 ;  /* 0x000000360818723c */ /* 0x000fe20000001818 */
[----:B------:R-:W-:Y:S02]  /*ecb0*/  IMAD.MOV.U32 R220, RZ, RZ, R79 ;  /* 0x000000ffffdc7224 */ /* 0x000fe400078e004f */
[----:B------:R-:W-:Y:S02]  /*ecc0*/  IMAD.MOV.U32 R221, RZ, RZ, R216 ;  /* 0x000000ffffdd7224 */ /* 0x000fe400078e00d8 */
[----:B------:R-:W-:-:S02]  /*ecd0*/  IMAD.MOV.U32 R222, RZ, RZ, R217 ;  /* 0x000000ffffde7224 */ /* 0x000fc400078e00d9 */
[----:B------:R-:W-:Y:S01]  /*ece0*/  IMAD.MOV.U32 R223, RZ, RZ, R219 ;  /* 0x000000ffffdf7224 */ /* 0x000fe200078e00db */
[C---:B------:R-:W-:Y:S01]  /*ecf0*/  HMMA.16816.F32 R108, R16.reuse, R70, R248 ;  /* 0x00000046106c723c */ /* 0x040fe200000018f8 */
[----:B-1----:R-:W-:Y:S01]  /*ed00*/  FMUL.FTZ R2, R29, c[0x0][0x2ec] ;  /* 0x0000bb001d027a20 */ /* 0x002fe20000410000 */
[----:B------:R-:W-:Y:S01]  /*ed10*/  LDSM.16.M88.4 R68, [R240] ;  /* 0x00000000f044783b */ /* 0x000fe20000000200 */
[----:B------:R-:W-:Y:S02]  /*ed20*/  IMAD.MOV.U32 R217, RZ, RZ, R193 ;  /* 0x000000ffffd97224 */ /* 0x000fe400078e00c1 */
[----:B------:R1:W-:Y:S01]  /*ed30*/  MUFU.TANH R198, R2 ;  /* 0x0000000200c67308 */ /* 0x0003e20000002400 */
[----:B------:R-:W-:Y:S02]  /*ed40*/  IMAD.MOV.U32 R216, RZ, RZ, R192 ;  /* 0x000000ffffd87224 */ /* 0x000fe400078e00c0 */
[----:B--2---:R-:W-:Y:S01]  /*ed50*/  HMMA.16816.F32 R116, R16, R56, R116 ;  /* 0x000000381074723c */ /* 0x004fe20000001874 */
[----:B------:R-:W-:-:S07]  /*ed60*/  IMAD.MOV.U32 R219, RZ, RZ, R63 ;  /* 0x000000ffffdb7224 */ /* 0x000fce00078e003f */
[----:B------:R-:W-:Y:S01]  /*ed70*/  HMMA.16816.F32 R100, R16, R58, R100 ;  /* 0x0000003a1064723c */ /* 0x000fe20000001864 */
[----:B------:R-:W-:Y:S01]  /*ed80*/  IMAD.MOV.U32 R75, RZ, RZ, R3 ;  /* 0x000000ffff4b7224 */ /* 0x000fe200078e0003 */
[----:B------:R2:W5:Y:S01]  /*ed90*/  LDL.LU R63, [R1+0x20] ;  /* 0x00002000013f7983 */ /* 0x0005620000300800 */
[----:B------:R-:W-:Y:S02]  /*eda0*/  IMAD.MOV.U32 R246, RZ, RZ, R72 ;  /* 0x000000fffff67224 */ /* 0x000fe400078e0048 */
[----:B-1----:R-:W-:Y:S02]  /*edb0*/  FMUL.FTZ R2, R30, c[0x0][0x2ec] ;  /* 0x0000bb001e027a20 */ /* 0x002fe40000410000 */
[----:B------:R-:W-:Y:S02]  /*edc0*/  IMAD.MOV.U32 R79, RZ, RZ, R212 ;  /* 0x000000ffff4f7224 */ /* 0x000fe400078e00d4 */
[----:B------:R1:W-:Y:S02]  /*edd0*/  MUFU.TANH R218, R2 ;  /* 0x0000000200da7308 */ /* 0x0003e40000002400 */
[----:B-1----:R-:W-:-:S02]  /*ede0*/  FMUL.FTZ R2, R31, c[0x0][0x2ec] ;  /* 0x0000bb001f027a20 */ /* 0x002fc40000410000 */
[----:B------:R-:W-:Y:S04]  /*edf0*/  HMMA.16816.F32 R28, R8, R52, R32 ;  /* 0x00000034081c723c */ /* 0x000fe80000001820 */
[----:B------:R1:W-:Y:S03]  /*ee00*/  MUFU.TANH R197, R2 ;  /* 0x0000000200c57308 */ /* 0x0003e60000002400 */
[----:B------:R-:W-:Y:S01]  /*ee10*/  IMAD.MOV.U32 R53, RZ, RZ, R73 ;  /* 0x000000ffff357224 */ /* 0x000fe200078e0049 */
[----:B---3--:R-:W-:Y:S01]  /*ee20*/  HMMA.16816.F32 R32, R12, R48, R104 ;  /* 0x000000300c20723c */ /* 0x008fe20000001868 */
[----:B-1----:R-:W-:-:S04]  /*ee30*/  FMUL.FTZ R2, R20, c[0x0][0x2ec] ;  /* 0x0000bb0014027a20 */ /* 0x002fc80000410000 */
[----:B------:R1:W-:Y:S11]  /*ee40*/  MUFU.TANH R210, R2 ;  /* 0x0000000200d27308 */ /* 0x0003f60000002400 */
[----:B------:R-:W-:Y:S01]  /*ee50*/  FMUL.FTZ R5, R28, c[0x0][0x2ec] ;  /* 0x0000bb001c057a20 */ /* 0x000fe20000410000 */
[----:B------:R-:W-:Y:S01]  /*ee60*/  HMMA.16816.F32 R104, R16, R66, R220 ;  /* 0x000000421068723c */ /* 0x000fe200000018dc */
[----:B------:R-:W-:Y:S01]  /*ee70*/  LDSM.16.M88.4 R64, [R227+0x3800] ;  /* 0x00380000e340783b */ /* 0x000fe20000000200 */
[----:B------:R-:W-:-:S02]  /*ee80*/  IMAD.MOV.U32 R73, RZ, RZ, R36 ;  /* 0x000000ffff497224 */ /* 0x000fc400078e0024 */
[----:B------:R-:W-:Y:S01]  /*ee90*/  IMAD.MOV.U32 R251, RZ, RZ, R214 ;  /* 0x000000fffffb7224 */ /* 0x000fe200078e00d6 */
[----:B------:R-:W-:Y:S01]  /*eea0*/  MUFU.TANH R208, R5 ;  /* 0x0000000500d07308 */ /* 0x000fe20000002400 */
[----:B-1----:R-:W-:-:S07]  /*eeb0*/  FMUL.FTZ R2, R21, c[0x0][0x2ec] ;  /* 0x0000bb0015027a20 */ /* 0x002fce0000410000 */
[----:B------:R1:W-:Y:S02]  /*eec0*/  MUFU.TANH R196, R2 ;  /* 0x0000000200c47308 */ /* 0x0003e40000002400 */
[----:B-1----:R-:W-:-:S06]  /*eed0*/  FMUL.FTZ R2, R22, c[0x0][0x2ec] ;  /* 0x0000bb0016027a20 */ /* 0x002fcc0000410000 */
[----:B------:R1:W3:Y:S02]  /*eee0*/  MUFU.TANH R215, R2 ;  /* 0x0000000200d77308 */ /* 0x0002e40000002400 */
[----:B-1----:R-:W-:-:S05]  /*eef0*/  IADD3 R2, R229, 0x3800, RZ ;  /* 0x00003800e5027810 */ /* 0x002fca0007ffe0ff */
[----:B------:R1:W4:Y:S01]  /*ef00*/  LDSM.16.M88.4 R44, [R2] ;  /* 0x00000000022c783b */ /* 0x0003220000000200 */
[----:B------:R-:W-:Y:S03]  /*ef10*/  HMMA.16816.F32 R20, R12, R50, R84 ;  /* 0x000000320c14723c */ /* 0x000fe60000001854 */
[----:B------:R-:W2:Y:S05]  /*ef20*/  LDSM.16.M88.4 R48, [R241] ;  /* 0x00000000f130783b */ /* 0x000eaa0000000200 */
[----:B------:R-:W-:Y:S01]  /*ef30*/  HMMA.16816.F32 R32, R8, R40, R32 ;  /* 0x000000280820723c */ /* 0x000fe20000001820 */
[----:B-1----:R-:W-:-:S04]  /*ef40*/  FMUL.FTZ R2, R29, c[0x0][0x2ec] ;  /* 0x0000bb001d027a20 */ /* 0x002fc80000410000 */
[----:B------:R1:W1:Y:S02]  /*ef50*/  MUFU.TANH R194, R2 ;  /* 0x0000000200c27308 */ /* 0x0002640000002400 */
[----:B-1----:R-:W-:-:S06]  /*ef60*/  FMUL.FTZ R2, R30, c[0x0][0x2ec] ;  /* 0x0000bb001e027a20 */ /* 0x002fcc0000410000 */
[----:B------:R1:W-:Y:S02]  /*ef70*/  MUFU.TANH R248, R2 ;  /* 0x0000000200f87308 */ /* 0x0003e40000002400 */
[----:B-1----:R-:W-:-:S06]  /*ef80*/  FMUL.FTZ R2, R31, c[0x0][0x2ec] ;  /* 0x0000bb001f027a20 */ /* 0x002fcc0000410000 */
[----:B------:R1:W1:Y:S01]  /*ef90*/  MUFU.TANH R193, R2 ;  /* 0x0000000200c17308 */ /* 0x0002620000002400 */
[----:B----4-:R-:W-:Y:S01]  /*efa0*/  HMMA.16816.F32 R28, R12, R44, R188 ;  /* 0x0000002c0c1c723c */ /* 0x010fe200000018bc */
[----:B-1----:R-:W-:-:S06]  /*efb0*/  FMUL.FTZ R2, R24, c[0x0][0x2ec] ;  /* 0x0000bb0018027a20 */ /* 0x002fcc0000410000 */
[----:B------:R1:W-:Y:S01]  /*efc0*/  MUFU.TANH R247, R2 ;  /* 0x0000000200f77308 */ /* 0x0003e20000002400 */
[----:B------:R-:W-:Y:S01]  /*efd0*/  HMMA.16816.F32 R40, R8, R42, R20 ;  /* 0x0000002a0828723c */ /* 0x000fe20000001814 */
[----:B-1----:R-:W-:-:S06]  /*efe0*/  FMUL.FTZ R2, R25, c[0x0][0x2ec] ;  /* 0x0000bb0019027a20 */ /* 0x002fcc0000410000 */
[----:B------:R1:W-:Y:S02]  /*eff0*/  MUFU.TANH R192, R2 ;  /* 0x0000000200c07308 */ /* 0x0003e40000002400 */
[----:B-1----:R-:W-:-:S06]  /*f000*/  FMUL.FTZ R2, R26, c[0x0][0x2ec] ;  /* 0x0000bb001a027a20 */ /* 0x002fcc0000410000 */
[----:B------:R1:W-:Y:S02]  /*f010*/  MUFU.TANH R245, R2 ;  /* 0x0000000200f57308 */ /* 0x0003e40000002400 */
[----:B-1----:R-:W-:Y:S01]  /*f020*/  FMUL.FTZ R2, R27, c[0x0][0x2ec] ;  /* 0x0000bb001b027a20 */ /* 0x002fe20000410000 */
[----:B------:R-:W-:Y:S01]  /*f030*/  HMMA.16816.F32 R20, R12, R46, R176 ;  /* 0x0000002e0c14723c */ /* 0x000fe200000018b0 */
[----:B------:R-:W1:Y:S04]  /*f040*/  LDSM.16.M88.4 R44, [R239] ;  /* 0x00000000ef2c783b */ /* 0x000e680000000200 */
[----:B------:R4:W-:Y:S01]  /*f050*/  MUFU.TANH R189, R2 ;  /* 0x0000000200bd7308 */ /* 0x0009e20000002400 */
[----:B------:R-:W-:Y:S01]  /*f060*/  LDSM.16.M88.4 R24, [R238] ;  /* 0x00000000ee18783b */ /* 0x000fe20000000200 */
[----:B----4-:R-:W-:-:S06]  /*f070*/  FMUL.FTZ R2, R32, c[0x0][0x2ec] ;  /* 0x0000bb0020027a20 */ /* 0x010fcc0000410000 */
[----:B------:R4:W-:Y:S01]  /*f080*/  MUFU.TANH R244, R2 ;  /* 0x0000000200f47308 */ /* 0x0009e20000002400 */
[----:B------:R-:W-:Y:S01]  /*f090*/  IMAD.MOV.U32 R177, RZ, RZ, R53 ;  /* 0x000000ffffb17224 */ /* 0x000fe200078e0035 */
[----:B------:R-:W-:Y:S01]  /*f0a0*/  HMMA.16816.F32 R16, R8, R64, R28 ;  /* 0x000000400810723c */ /* 0x000fe2000000181c */
[----:B----4-:R-:W-:-:S05]  /*f0b0*/  FMUL.FTZ R2, R33, c[0x0][0x2ec] ;  /* 0x0000bb0021027a20 */ /* 0x010fca0000410000 */
[----:B------:R4:W1:Y:S02]  /*f0c0*/  MUFU.TANH R188, R2 ;  /* 0x0000000200bc7308 */ /* 0x0008640000002400 */
[----:B--2---:R-:W-:Y:S07]  /*f0d0*/  HMMA.16816.F32 R52, R12, R48, R184 ;  /* 0x000000300c34723c */ /* 0x004fee00000018b8 */
[----:B------:R-:W-:Y:S02]  /*f0e0*/  IMAD.MOV.U32 R185, RZ, RZ, R133 ;  /* 0x000000ffffb97224 */ /* 0x000fe400078e0085 */
[----:B----4-:R-:W-:-:S04]  /*f0f0*/  FMUL.FTZ R2, R34, c[0x0][0x2ec] ;  /* 0x0000bb0022027a20 */ /* 0x010fc80000410000 */
[----:B------:R2:W-:Y:S01]  /*f100*/  MUFU.TANH R223, R2 ;  /* 0x0000000200df7308 */ /* 0x0005e20000002400 */
[----:B------:R-:W-:Y:S01]  /*f110*/  HMMA.16816.F32 R56, R12, R50, R172 ;  /* 0x000000320c38723c */ /* 0x000fe200000018ac */
[----:B---3--:R-:W-:Y:S01]  /*f120*/  IMAD.MOV.U32 R250, RZ, RZ, R215 ;  /* 0x000000fffffa7224 */ /* 0x008fe200078e00d7 */
[----:B------:R-:W-:Y:S01]  /*f130*/  LDSM.16.M88.4 R48, [R237] ;  /* 0x00000000ed30783b */ /* 0x000fe20000000200 */
[----:B--2---:R-:W-:-:S03]  /*f140*/  FMUL.FTZ R2, R35, c[0x0][0x2ec] ;  /* 0x0000bb0023027a20 */ /* 0x004fc60000410000 */
[----:B------:R-:W2:Y:S01]  /*f150*/  LDSM.16.M88.4 R32, [R227+0x4000] ;  /* 0x00400000e320783b */ /* 0x000ea20000000200 */
[----:B------:R3:W4:Y:S01]  /*f160*/  MUFU.TANH R133, R2 ;  /* 0x0000000200857308 */ /* 0x0007220000002400 */
[----:B------:R-:W-:Y:S02]  /*f170*/  IMAD.MOV.U32 R174, RZ, RZ, R219 ;  /* 0x000000ffffae7224 */ /* 0x000fe400078e00db */
[----:B---3--:R-:W-:-:S05]  /*f180*/  FMUL.FTZ R2, R40, c[0x0][0x2ec] ;  /* 0x0000bb0028027a20 */ /* 0x008fca0000410000 */
[----:B------:R3:W-:Y:S01]  /*f190*/  MUFU.TANH R220, R2 ;  /* 0x0000000200dc7308 */ /* 0x0007e20000002400 */
[----:B------:R-:W-:Y:S01]  /*f1a0*/  HMMA.16816.F32 R28, R8, R66, R20 ;  /* 0x00000042081c723c */ /* 0x000fe20000001814 */
[----:B------:R-:W-:Y:S01]  /*f1b0*/  IMAD.MOV.U32 R215, RZ, RZ, R132 ;  /* 0x000000ffffd77224 */ /* 0x000fe200078e0084 */
[----:B------:R-:W-:Y:S01]  /*f1c0*/  LDSM.16.M88.4 R20, [R235] ;  /* 0x00000000eb14783b */ /* 0x000fe20000000200 */
[----:B---3--:R-:W-:-:S04]  /*f1d0*/  FMUL.FTZ R2, R41, c[0x0][0x2ec] ;  /* 0x0000bb0029027a20 */ /* 0x008fc80000410000 */
[----:B------:R3:W-:Y:S01]  /*f1e0*/  MUFU.TANH R172, R2 ;  /* 0x0000000200ac7308 */ /* 0x0007e20000002400 */
[----:B------:R-:W-:Y:S02]  /*f1f0*/  IMAD.MOV.U32 R175, RZ, RZ, R216 ;  /* 0x000000ffffaf7224 */ /* 0x000fe400078e00d8 */
[----:B---3--:R-:W-:-:S05]  /*f200*/  FMUL.FTZ R2, R42, c[0x0][0x2ec] ;  /* 0x0000bb002a027a20 */ /* 0x008fca0000410000 */
[----:B------:R3:W-:Y:S01]  /*f210*/  MUFU.TANH R219, R2 ;  /* 0x0000000200db7308 */ /* 0x0007e20000002400 */
[----:B------:R-:W-:Y:S02]  /*f220*/  IMAD.MOV.U32 R222, RZ, RZ, R74 ;  /* 0x000000ffffde7224 */ /* 0x000fe400078e004a */
[----:B------:R-:W-:Y:S02]  /*f230*/  IMAD.MOV.U32 R221, RZ, RZ, R75 ;  /* 0x000000ffffdd7224 */ /* 0x000fe400078e004b */
[----:B------:R-:W-:Y:S02]  /*f240*/  IMAD.MOV.U32 R173, RZ, RZ, R73 ;  /* 0x000000ffffad7224 */ /* 0x000fe400078e0049 */
[----:B---3--:R-:W-:Y:S01]  /*f250*/  FMUL.FTZ R2, R43, c[0x0][0x2ec] ;  /* 0x0000bb002b027a20 */ /* 0x008fe20000410000 */
[C---:B------:R-:W-:Y:S01]  /*f260*/  HMMA.16816.F32 R72, R12.reuse, R68, R180 ;  /* 0x000000440c48723c */ /* 0x040fe200000018b4 */
[----:B------:R-:W-:Y:S01]  /*f270*/  IMAD.MOV.U32 R187, RZ, RZ, R76 ;  /* 0x000000ffffbb7224 */ /* 0x000fe200078e004c */
[----:B------:R-:W3:Y:S01]  /*f280*/  LDSM.16.M88.4 R40, [R236] ;  /* 0x00000000ec28783b */ /* 0x000ee20000000200 */
[----:B------:R1:W-:Y:S05]  /*f290*/  MUFU.TANH R132, R2 ;  /* 0x0000000200847308 */ /* 0x0003ea0000002400 */
[----:B------:R-:W-:Y:S01]  /*f2a0*/  HMMA.16816.F32 R68, R12, R70, R128 ;  /* 0x000000460c44723c */ /* 0x000fe20000001880 */
[----:B-1----:R-:W-:-:S04]  /*f2b0*/  FMUL.FTZ R2, R16, c[0x0][0x2ec] ;  /* 0x0000bb0010027a20 */ /* 0x002fc80000410000 */
[----:B------:R1:W-:Y:S01]  /*f2c0*/  MUFU.TANH R216, R2 ;  /* 0x0000000200d87308 */ /* 0x0003e20000002400 */
[----:B------:R-:W-:Y:S02]  /*f2d0*/  IMAD.MOV.U32 R184, RZ, RZ, R77 ;  /* 0x000000ffffb87224 */ /* 0x000fe400078e004d */
[----:B------:R-:W-:Y:S01]  /*f2e0*/  HMMA.16816.F32 R64, R12, R44, R168 ;  /* 0x0000002c0c40723c */ /* 0x000fe200000018a8 */
[----:B------:R-:W-:Y:S02]  /*f2f0*/  IMAD.MOV.U32 R190, RZ, RZ, R78 ;  /* 0x000000ffffbe7224 */ /* 0x000fe400078e004e */
[----:B------:R-:W-:Y:S02]  /*f300*/  IMAD.MOV.U32 R186, RZ, RZ, R79 ;  /* 0x000000ffffba7224 */ /* 0x000fe400078e004f */
[----:B-1----:R-:W-:-:S04]  /*f310*/  FMUL.FTZ R2, R17, c[0x0][0x2ec] ;  /* 0x0000bb0011027a20 */ /* 0x002fc80000410000 */
[----:B------:R1:W1:Y:S01]  /*f320*/  MUFU.TANH R128, R2 ;  /* 0x0000000200807308 */ /* 0x0002620000002400 */
[----:B------:R-:W-:Y:S01]  /*f330*/  HMMA.16816.F32 R76, R12, R46, R120 ;  /* 0x0000002e0c4c723c */ /* 0x000fe20000001878 */
[----:B------:R-:W3:Y:S01]  /*f340*/  LDSM.16.M88.4 R44, [R227+0x4800] ;  /* 0x00480000e32c783b */ /* 0x000ee20000000200 */
[----:B------:R-:W-:Y:S02]  /*f350*/  IMAD.MOV.U32 R212, RZ, RZ, R60 ;  /* 0x000000ffffd47224 */ /* 0x000fe400078e003c */
[----:B------:R-:W-:Y:S01]  /*f360*/  IMAD.MOV.U32 R176, RZ, RZ, R217 ;  /* 0x000000ffffb07224 */ /* 0x000fe200078e00d9 */
[----:B------:R2:W5:Y:S01]  /*f370*/  LDL.LU R60, [R1+0x1c] ;  /* 0x00001c00013c7983 */ /* 0x0005620000300800 */
[----:B-1----:R-:W-:-:S03]  /*f380*/  FMUL.FTZ R2, R18, c[0x0][0x2ec] ;  /* 0x0000bb0012027a20 */ /* 0x002fc60000410000 */
[----:B------:R1:W5:Y:S01]  /*f390*/  LDL.LU R36, [R1+0x18] ;  /* 0x0000180001247983 */ /* 0x0003620000300800 */
[----:B------:R2:W-:Y:S01]  /*f3a0*/  MUFU.TANH R214, R2 ;  /* 0x0000000200d67308 */ /* 0x0005e20000002400 */
[----:B------:R-:W-:Y:S02]  /*f3b0*/  IMAD.MOV.U32 R217, RZ, RZ, R212 ;  /* 0x000000ffffd97224 */ /* 0x000fe400078e00d4 */
[----:B------:R1:W5:Y:S01]  /*f3c0*/  LDL.LU R3, [R1+0x14] ;  /* 0x0000140001037983 */ /* 0x0003620000300800 */
[----:B------:R-:W-:Y:S02]  /*f3d0*/  IMAD.MOV.U32 R180, RZ, RZ, R6 ;  /* 0x000000ffffb47224 */ /* 0x000fe400078e0006 */
[----:B--2---:R-:W-:Y:S02]  /*f3e0*/  FMUL.FTZ R2, R19, c[0x0][0x2ec] ;  /* 0x0000bb0013027a20 */ /* 0x004fe40000410000 */
[----:B------:R-:W-:Y:S02]  /*f3f0*/  HMMA.16816.F32 R16, R8, R32, R52 ;  /* 0x000000200810723c */ /* 0x000fe40000001834 */
[----:B------:R2:W1:Y:S01]  /*f400*/  MUFU.TANH R123, R2 ;  /* 0x00000002007b7308 */ /* 0x0004620000002400 */
[----:B------:R-:W1:Y:S01]  /*f410*/  S2R R6, SR_TID.X ;  /* 0x0000000000067919 */ /* 0x000e620000002100 */
[----:B------:R-:W-:-:S02]  /*f420*/  IMAD.MOV.U32 R182, RZ, RZ, R209 ;  /* 0x000000ffffb67224 */ /* 0x000fc400078e00d1 */
[----:B--2---:R-:W-:-:S04]  /*f430*/  FMUL.FTZ R2, R28, c[0x0][0x2ec] ;  /* 0x0000bb001c027a20 */ /* 0x004fc80000410000 */
[----:B------:R2:W-:Y:S01]  /*f440*/  MUFU.TANH R212, R2 ;  /* 0x0000000200d47308 */ /* 0x0005e20000002400 */
[----:B------:R-:W-:Y:S01]  /*f450*/  HMMA.16816.F32 R84, R12, R24, R124 ;  /* 0x000000180c54723c */ /* 0x000fe2000000187c */
[----:B--2---:R-:W-:-:S06]  /*f460*/  FMUL.FTZ R2, R29, c[0x0][0x2ec] ;  /* 0x0000bb001d027a20 */ /* 0x004fcc0000410000 */
[----:B------:R2:W-:Y:S01]  /*f470*/  MUFU.TANH R122, R2 ;  /* 0x00000002007a7308 */ /* 0x0005e20000002400 */
[----:B------:R-:W-:Y:S01]  /*f480*/  HMMA.16816.F32 R80, R12, R26, R80 ;  /* 0x0000001a0c50723c */ /* 0x000fe20000001850 */
[----:B------:R-:W-:-:S07]  /*f490*/  IMAD.MOV.U32 R178, RZ, RZ, R211 ;  /* 0x000000ffffb27224 */ /* 0x000fce00078e00d3 */
[----:B------:R-:W-:Y:S01]  /*f4a0*/  HMMA.16816.F32 R24, R8, R34, R56 ;  /* 0x000000220818723c */ /* 0x000fe20000001838 */
[----:B--2---:R-:W-:Y:S01]  /*f4b0*/  FMUL.FTZ R2, R30, c[0x0][0x2ec] ;  /* 0x0000bb001e027a20 */ /* 0x004fe20000410000 */
[----:B------:R-:W2:Y:S03]  /*f4c0*/  LDSM.16.M88.4 R32, [R227+0x5000] ;  /* 0x00500000e320783b */ /* 0x000ea60000000200 */
[----:B------:R1:W-:Y:S01]  /*f4d0*/  MUFU.TANH R209, R2 ;  /* 0x0000000200d17308 */ /* 0x0003e20000002400 */
[----:B------:R-:W-:Y:S02]  /*f4e0*/  IMAD.MOV.U32 R211, RZ, RZ, R206 ;  /* 0x000000ffffd37224 */ /* 0x000fe400078e00ce */
[----:B-1----:R-:W-:Y:S02]  /*f4f0*/  FMUL.FTZ R2, R31, c[0x0][0x2ec] ;  /* 0x0000bb001f027a20 */ /* 0x002fe40000410000 */
[----:B------:R-:W-:Y:S01]  /*f500*/  FMUL.FTZ R5, R19, c[0x0][0x2ec] ;  /* 0x0000bb0013057a20 */ /* 0x000fe20000410000 */
[----:B------:R-:W1:Y:S02]  /*f510*/  LDSM.16.M88.4 R28, [R234] ;  /* 0x00000000ea1c783b */ /* 0x000e640000000200 */
[----:B------:R3:W-:Y:S01]  /*f520*/  MUFU.TANH R121, R2 ;  /* 0x0000000200797308 */ /* 0x0007e20000002400 */
[----:B------:R-:W-:Y:S01]  /*f530*/  IMAD.SHL.U32 R6, R6, 0x2, RZ ;  /* 0x0000000206067824 */ /* 0x000fe200078e00ff */
[----:B------:R-:W-:Y:S01]  /*f540*/  HMMA.16816.F32 R88, R12, R48, R88 ;  /* 0x000000300c58723c */ /* 0x000fe20000001858 */
[----:B------:R-:W-:-:S02]  /*f550*/  IMAD.MOV.U32 R249, RZ, RZ, R208 ;  /* 0x000000fffff97224 */ /* 0x000fc400078e00d0 */
[----:B---3--:R-:W-:-:S04]  /*f560*/  FMUL.FTZ R2, R16, c[0x0][0x2ec] ;  /* 0x0000bb0010027a20 */ /* 0x008fc80000410000 */
[----:B------:R3:W-:Y:S01]  /*f570*/  MUFU.TANH R206, R2 ;  /* 0x0000000200ce7308 */ /* 0x0007e20000002400 */
[----:B------:R-:W-:Y:S01]  /*f580*/  IMAD.MOV.U32 R208, RZ, RZ, R202 ;  /* 0x000000ffffd07224 */ /* 0x000fe200078e00ca */
[----:B------:R-:W-:Y:S01]  /*f590*/  HMMA.16816.F32 R48, R12, R50, R92 ;  /* 0x000000320c30723c */ /* 0x000fe2000000185c */
[----:B------:R-:W-:Y:S02]  /*f5a0*/  IMAD.MOV.U32 R183, RZ, RZ, R213 ;  /* 0x000000ffffb77224 */ /* 0x000fe400078e00d5 */
[----:B---3--:R-:W-:-:S04]  /*f5b0*/  FMUL.FTZ R2, R17, c[0x0][0x2ec] ;  /* 0x0000bb0011027a20 */ /* 0x008fc80000410000 */
[----:B------:R3:W1:Y:S01]  /*f5c0*/  MUFU.TANH R120, R2 ;  /* 0x0000000200787308 */ /* 0x0006620000002400 */
[----:B------:R-:W-:Y:S01]  /*f5d0*/  HMMA.16816.F32 R56, R12, R42, R108 ;  /* 0x0000002a0c38723c */ /* 0x000fe2000000186c */
[----:B------:R-:W-:-:S06]  /*f5e0*/  IMAD.MOV.U32 R213, RZ, RZ, R7 ;  /* 0x000000ffffd57224 */ /* 0x000fcc00078e0007 */
[----:B------:R1:W1:Y:S01]  /*f5f0*/  MUFU.TANH R108, R5 ;  /* 0x00000005006c7308 */ /* 0x0002620000002400 */
[----:B------:R-:W-:Y:S01]  /*f600*/  HMMA.16816.F32 R92, R12, R20, R112 ;  /* 0x000000140c5c723c */ /* 0x000fe20000001870 */
[----:B---3--:R-:W-:-:S07]  /*f610*/  FMUL.FTZ R2, R18, c[0x0][0x2ec] ;  /* 0x0000bb0012027a20 */ /* 0x008fce0000410000 */
[----:B------:R-:W-:Y:S01]  /*f620*/  HMMA.16816.F32 R104, R12, R22, R104 ;  /* 0x000000160c68723c */ /* 0x000fe20000001868 */
[----:B------:R3:W-:Y:S01]  /*f630*/  MUFU.TANH R202, R2 ;  /* 0x0000000200ca7308 */ /* 0x0007e20000002400 */
[----:B-1----:R-:W-:-:S06]  /*f640*/  LOP3.LUT R5, R6, 0x6, RZ, 0xc0, !PT ;  /* 0x0000000606057812 */ /* 0x002fcc00078ec0ff */
[----:B------:R-:W-:Y:S01]  /*f650*/  HMMA.16816.F32 R20, R8, R44, R72 ;  /* 0x0000002c0814723c */ /* 0x000fe20000001848 */
[----:B------:R-:W-:Y:S02]  /*f660*/  FMUL.FTZ R7, R24, c[0x0][0x2ec] ;  /* 0x0000bb0018077a20 */ /* 0x000fe40000410000 */
[----:B------:R-:W-:Y:S02]  /*f670*/  IMAD.MOV.U32 R181, RZ, RZ, R200 ;  /* 0x000000ffffb57224 */ /* 0x000fe400078e00c8 */
[----:B---3--:R-:W-:Y:S01]  /*f680*/  IMAD.U32 R2, RZ, RZ, UR4 ;  /* 0x00000004ff027e24 */ /* 0x008fe2000f8e00ff */
[----:B------:R1:W-:Y:S04]  /*f690*/  MUFU.TANH R200, R7 ;  /* 0x0000000700c87308 */ /* 0x0003e80000002400 */
[----:B------:R-:W-:-:S02]  /*f6a0*/  LOP3.LUT R6, R2, 0x8, R5, 0xfe, !PT ;  /* 0x0000000802067812 */ /* 0x000fc400078efe05 */
[----:B------:R-:W-:Y:S02]  /*f6b0*/  LOP3.LUT R2, R5, UR4, RZ, 0xfc, !PT ;  /* 0x0000000405027c12 */ /* 0x000fe4000f8efcff */
[C---:B------:R-:W-:Y:S02]  /*f6c0*/  ISETP.GE.AND P5, PT, R6.reuse, R4, PT ;  /* 0x000000040600720c */ /* 0x040fe40003fa6270 */
[----:B------:R-:W-:Y:S02]  /*f6d0*/  ISETP.GE.AND P3, PT, R6, R0, PT ;  /* 0x000000000600720c */ /* 0x000fe40003f66270 */
[C---:B-1----:R-:W-:Y:S02]  /*f6e0*/  IADD3 R7, R2.reuse, 0x1, RZ ;  /* 0x0000000102077810 */ /* 0x042fe40007ffe0ff */
[----:B------:R-:W-:Y:S02]  /*f6f0*/  IADD3 R6, R2, 0x9, RZ ;  /* 0x0000000902067810 */ /* 0x000fe40007ffe0ff */
[----:B------:R-:W-:-:S02]  /*f700*/  ISETP.GE.AND P6, PT, R7, R4, PT ;  /* 0x000000040700720c */ /* 0x000fc40003fc6270 */
[-C--:B------:R-:W-:Y:S01]  /*f710*/  ISETP.GE.AND P2, PT, R7, R0.reuse, PT ;  /* 0x000000000700720c */ /* 0x080fe20003f46270 */
[----:B------:R-:W-:Y:S01]  /*f720*/  FMUL.FTZ R7, R26, c[0x0][0x2ec] ;  /* 0x0000bb001a077a20 */ /* 0x000fe20000410000 */
[----:B------:R-:W-:-:S03]  /*f730*/  ISETP.GE.AND P4, PT, R6, R0, PT ;  /* 0x000000000600720c */ /* 0x000fc60003f86270 */
[----:B------:R1:W-:Y:S01]  /*f740*/  MUFU.TANH R191, R7 ;  /* 0x0000000700bf7308 */ /* 0x0003e20000002400 */
[----:B------:R-:W-:Y:S02]  /*f750*/  FSEL R112, R38, -INF , !P2 ;  /* 0xff80000026707808 */ /* 0x000fe40005000000 */
[----:B------:R-:W-:Y:S02]  /*f760*/  ISETP.GE.AND P0, PT, R6, R4, PT ;  /* 0x000000040600720c */ /* 0x000fe40003f06270 */
[----:B------:R-:W-:Y:S01]  /*f770*/  FSEL R111, R182, -INF , !P4 ;  /* 0xff800000b66f7808 */ /* 0x000fe20006000000 */
[----:B------:R-:W-:Y:S01]  /*f780*/  IMAD.MOV.U32 R182, RZ, RZ, R183 ;  /* 0x000000ffffb67224 */ /* 0x000fe200078e00b7 */
[----:B------:R-:W-:Y:S01]  /*f790*/  IADD3 R6, R2, 0x11, RZ ;  /* 0x0000001102067810 */ /* 0x000fe20007ffe0ff */
[----:B------:R-:W-:Y:S02]  /*f7a0*/  IMAD.MOV.U32 R183, RZ, RZ, R174 ;  /* 0x000000ffffb77224 */ /* 0x000fe400078e00ae */
[----:B-1----:R-:W-:-:S04]  /*f7b0*/  FMUL.FTZ R7, R27, c[0x0][0x2ec] ;  /* 0x0000bb001b077a20 */ /* 0x002fc80000410000 */
[----:B------:R1:W-:Y:S01]  /*f7c0*/  MUFU.TANH R38, R7 ;  /* 0x0000000700267308 */ /* 0x0003e20000002400 */
[----:B------:R-:W-:Y:S01]  /*f7d0*/  IMAD.MOV.U32 R174, RZ, RZ, R175 ;  /* 0x000000ffffae7224 */ /* 0x000fe200078e00af */
[----:B------:R-:W-:Y:S01]  /*f7e0*/  FSEL R110, R180, -INF , !P6 ;  /* 0xff800000b46e7808 */ /* 0x000fe20007000000 */
[----:B------:R-:W-:Y:S01]  /*f7f0*/  IMAD.MOV.U32 R175, RZ, RZ, R184 ;  /* 0x000000ffffaf7224 */ /* 0x000fe200078e00b8 */
[C---:B------:R-:W-:Y:S01]  /*f800*/  ISETP.GE.AND P6, PT, R6.reuse, R4, PT ;  /* 0x000000040600720c */ /* 0x040fe20003fc6270 */
[----:B------:R-:W-:Y:S01]  /*f810*/  FMUL.FTZ R21, R21, c[0x0][0x2ec] ;  /* 0x0000bb0015157a20 */ /* 0x000fe20000410000 */
[----:B------:R-:W-:Y:S01]  /*f820*/  ISETP.GE.AND P2, PT, R6, R0, PT ;  /* 0x000000000600720c */ /* 0x000fe20003f46270 */
[----:B------:R-:W-:Y:S01]  /*f830*/  FMUL.FTZ R23, R23, c[0x0][0x2ec] ;  /* 0x0000bb0017177a20 */ /* 0x000fe20000410000 */
[----:B------:R-:W-:Y:S01]  /*f840*/  FSEL R113, R182, -INF , !P6 ;  /* 0xff800000b6717808 */ /* 0x000fe20007000000 */
[----:B-1----:R-:W-:-:S04]  /*f850*/  FMUL.FTZ R7, R20, c[0x0][0x2ec] ;  /* 0x0000bb0014077a20 */ /* 0x002fc80000410000 */
[----:B------:R1:W-:Y:S01]  /*f860*/  MUFU.TANH R184, R7 ;  /* 0x0000000700b87308 */ /* 0x0003e20000002400 */
[----:B------:R-:W-:Y:S01]  /*f870*/  FSEL R115, R37, -INF , !P2 ;  /* 0xff80000025737808 */ /* 0x000fe20005000000 */
[----:B--2---:R-:W-:Y:S01]  /*f880*/  HMMA.16816.F32 R52, R8, R34, R76 ;  /* 0x000000220834723c */ /* 0x004fe2000000184c */
[----:B------:R-:W-:-:S05]  /*f890*/  FMUL.FTZ R16, R25, c[0x0][0x2ec] ;  /* 0x0000bb0019107a20 */ /* 0x000fca0000410000 */
[----:B------:R-:W2:Y:S01]  /*f8a0*/  MUFU.TANH R37, R21 ;  /* 0x0000001500257308 */ /* 0x000ea20000002400 */
[----:B-1----:R-:W-:-:S07]  /*f8b0*/  IADD3 R7, R2, 0x21, RZ ;  /* 0x0000002102077810 */ /* 0x002fce0007ffe0ff */
[----:B------:R1:W3:Y:S01]  /*f8c0*/  MUFU.TANH R34, R23 ;  /* 0x0000001700227308 */ /* 0x0002e20000002400 */
[C---:B------:R-:W-:Y:S02]  /*f8d0*/  ISETP.GE.AND P6, PT, R7.reuse, R4, PT ;  /* 0x000000040700720c */ /* 0x040fe40003fc6270 */
[----:B------:R-:W-:Y:S01]  /*f8e0*/  ISETP.GE.AND P2, PT, R7, R0, PT ;  /* 0x000000000700720c */ /* 0x000fe20003f46270 */
[----:B------:R-:W-:Y:S01]  /*f8f0*/  FMUL.FTZ R7, R22, c[0x0][0x2ec] ;  /* 0x0000bb0016077a20 */ /* 0x000fe20000410000 */
[C---:B------:R-:W-:Y:S01]  /*f900*/  HMMA.16816.F32 R96, R12.reuse, R40, R96 ;  /* 0x000000280c60723c */ /* 0x040fe20000001860 */
[----:B------:R-:W-:Y:S02]  /*f910*/  IMAD.MOV.U32 R179, RZ, RZ, R39 ;  /* 0x000000ffffb37224 */ /* 0x000fe400078e0027 */
[----:B------:R2:W-:Y:S05]  /*f920*/  MUFU.TANH R39, R16 ;  /* 0x0000001000277308 */ /* 0x0005ea0000002400 */
[C---:B------:R-:W-:Y:S01]  /*f930*/  HMMA.16816.F32 R116, R12.reuse, R28, R116 ;  /* 0x0000001c0c74723c */ /* 0x040fe20000001874 */
[----:B-1----:R-:W1:Y:S07]  /*f940*/  LDSM.16.M88.4 R20, [R227+0x6000] ;  /* 0x00600000e314783b */ /* 0x002e6e0000000200 */
[----:B------:R-:W-:Y:S01]  /*f950*/  HMMA.16816.F32 R100, R12, R30, R100 ;  /* 0x0000001e0c64723c */ /* 0x000fe20000001864 */
[----:B--2---:R-:W2:Y:S07]  /*f960*/  LDSM.16.M88.4 R16, [R227+0x5800] ;  /* 0x00580000e310783b */ /* 0x004eae0000000200 */
[C---:B------:R-:W-:Y:S08]  /*f970*/  HMMA.16816.F32 R12, R8.reuse, R46, R68 ;  /* 0x0000002e080c723c */ /* 0x040ff00000001844 */
[----:B------:R-:W-:Y:S01]  /*f980*/  HMMA.16816.F32 R24, R8, R32, R64 ;  /* 0x000000200818723c */ /* 0x000fe20000001840 */
[----:B------:R-:W-:-:S02]  /*f990*/  IADD3 R6, R2, 0x19, RZ ;  /* 0x0000001902067810 */ /* 0x000fc40007ffe0ff */
[----:B------:R-:W-:Y:S02]  /*f9a0*/  FSEL R109, R181, -INF , !P0 ;  /* 0xff800000b56d7808 */ /* 0x000fe40004000000 */
[C---:B------:R-:W-:Y:S02]  /*f9b0*/  ISETP.GE.AND P0, PT, R6.reuse, R4, PT ;  /* 0x000000040600720c */ /* 0x040fe40003f06270 */
[----:B------:R-:W-:Y:S02]  /*f9c0*/  ISETP.GE.AND P4, PT, R6, R0, PT ;  /* 0x000000000600720c */ /* 0x000fe40003f86270 */
[----:B------:R-:W-:Y:S02]  /*f9d0*/  IADD3 R6, R2, 0x29, RZ ;  /* 0x0000002902067810 */ /* 0x000fe40007ffe0ff */
[----:B------:R-:W-:Y:S02]  /*f9e0*/  FSEL R114, R183, -INF , !P0 ;  /* 0xff800000b7727808 */ /* 0x000fe40004000000 */
[----:B------:R-:W-:-:S02]  /*f9f0*/  FSEL R124, R173, -INF , !P4 ;  /* 0xff800000ad7c7808 */ /* 0x000fc40006000000 */
[----:B------:R-:W-:Y:S01]  /*fa00*/  ISETP.GE.AND P0, PT, R6, R4, PT ;  /* 0x000000040600720c */ /* 0x000fe20003f06270 */
[----:B------:R-:W-:Y:S01]  /*fa10*/  FMUL.FTZ R12, R12, c[0x0][0x2ec] ;  /* 0x0000bb000c0c7a20 */ /* 0x000fe20000410000 */
[----:B------:R-:W-:Y:S02]  /*fa20*/  ISETP.GE.AND P4, PT, R6, R0, PT ;  /* 0x000000000600720c */ /* 0x000fe40003f86270 */
[----:B------:R-:W-:Y:S01]  /*fa30*/  IADD3 R6, R2, 0x31, RZ ;  /* 0x0000003102067810 */ /* 0x000fe20007ffe0ff */
[----:B------:R1:W-:Y:S01]  /*fa40*/  MUFU.TANH R181, R12 ;  /* 0x0000000c00b57308 */ /* 0x0003e20000002400 */
[----:B------:R-:W-:Y:S02]  /*fa50*/  FSEL R125, R174, -INF , !P6 ;  /* 0xff800000ae7d7808 */ /* 0x000fe40007000000 */
[----:B------:R-:W-:Y:S02]  /*fa60*/  FSEL R127, R175, -INF , !P2 ;  /* 0xff800000af7f7808 */ /* 0x000fe40005000000 */
[----:B------:R-:W-:-:S02]  /*fa70*/  ISETP.GE.AND P6, PT, R6, R4, PT ;  /* 0x000000040600720c */ /* 0x000fc40003fc6270 */
[----:B------:R-:W-:Y:S02]  /*fa80*/  ISETP.GE.AND P2, PT, R6, R0, PT ;  /* 0x000000000600720c */ /* 0x000fe40003f46270 */
[----:B------:R-:W-:Y:S02]  /*fa90*/  IADD3 R6, R2, 0x41, RZ ;  /* 0x0000004102067810 */ /* 0x000fe40007ffe0ff */
[----:B------:R-:W-:Y:S01]  /*faa0*/  FSEL R130, R187, -INF , !P6 ;  /* 0xff800000bb827808 */ /* 0x000fe20007000000 */
[----:B-1----:R-:W-:Y:S01]  /*fab0*/  FMUL.FTZ R12, R24, c[0x0][0x2ec] ;  /* 0x0000bb00180c7a20 */ /* 0x002fe20000410000 */
[----:B------:R-:W-:Y:S01]  /*fac0*/  ISETP.GE.AND P6, PT, R6, R4, PT ;  /* 0x000000040600720c */ /* 0x000fe20003fc6270 */
[----:B------:R-:W-:Y:S02]  /*fad0*/  FMUL.FTZ R13, R13, c[0x0][0x2ec] ;  /* 0x0000bb000d0d7a20 */ /* 0x000fe40000410000 */
[----:B------:R1:W-:Y:S01]  /*fae0*/  MUFU.TANH R173, R12 ;  /* 0x0000000c00ad7308 */ /* 0x0003e20000002400 */
[----:B------:R-:W-:-:S02]  /*faf0*/  FMUL.FTZ R14, R14, c[0x0][0x2ec] ;  /* 0x0000bb000e0e7a20 */ /* 0x000fc40000410000 */
[----:B------:R-:W-:Y:S01]  /*fb00*/  FMUL.FTZ R15, R15, c[0x0][0x2ec] ;  /* 0x0000bb000f0f7a20 */ /* 0x000fe20000410000 */
[----:B------:R-:W-:Y:S01]  /*fb10*/  FSEL R170, R198, -INF , !P6 ;  /* 0xff800000c6aa7808 */ /* 0x000fe20007000000 */
[----:B------:R-:W-:Y:S01]  /*fb20*/  IMAD.MOV.U32 R198, RZ, RZ, R178 ;  /* 0x000000ffffc67224 */ /* 0x000fe200078e00b2 */
[----:B------:R-:W-:Y:S02]  /*fb30*/  HMMA.16816.F32 R64, R8, R20, R88 ;  /* 0x000000140840723c */ /* 0x000fe40000001858 */
[----:B------:R-:W-:Y:S01]  /*fb40*/  MUFU.TANH R33, R13 ;  /* 0x0000000d00217308 */ /* 0x000fe20000002400 */
[----:B-1----:R-:W-:-:S07]  /*fb50*/  FMUL.FTZ R12, R25, c[0x0][0x2ec] ;  /* 0x0000bb00190c7a20 */ /* 0x002fce0000410000 */
[----:B------:R-:W-:Y:S01]  /*fb60*/  MUFU.TANH R178, R14 ;  /* 0x0000000e00b27308 */ /* 0x000fe20000002400 */
[C---:B--2---:R-:W-:Y:S07]  /*fb70*/  HMMA.16816.F32 R72, R8.reuse, R16, R84 ;  /* 0x000000100848723c */ /* 0x044fee0000001854 */
[----:B------:R-:W-:Y:S01]  /*fb80*/  MUFU.TANH R32, R15 ;  /* 0x0000000f00207308 */ /* 0x000fe20000002400 */
[----:B------:R-:W-:Y:S01]  /*fb90*/  HMMA.16816.F32 R68, R8, R18, R80 ;  /* 0x000000120844723c */ /* 0x000fe20000001850 */
[----:B------:R-:W-:Y:S06]  /*fba0*/  LDSM.16.M88.4 R16, [R227+0x6800] ;  /* 0x00680000e310783b */ /* 0x000fec0000000200 */
[----:B------:R1:W2:Y:S01]  /*fbb0*/  MUFU.TANH R21, R12 ;  /* 0x0000000c00157308 */ /* 0x0002a20000002400 */
[----:B------:R-:W-:Y:S01]  /*fbc0*/  FSEL R169, R203, -INF , !P2 ;  /* 0xff800000cba97808 */ /* 0x000fe20005000000 */
[----:B-1----:R-:W1:Y:S06]  /*fbd0*/  LDSM.16.M88.4 R12, [R227+0x7000] ;  /* 0x00700000e30c783b */ /* 0x002e6c0000000200 */
[----:B------:R2:W-:Y:S01]  /*fbe0*/  MUFU.TANH R183, R7 ;  /* 0x0000000700b77308 */ /* 0x0005e20000002400 */
[----:B------:R-:W-:-:S02]  /*fbf0*/  FSEL R126, R185, -INF , !P0 ;  /* 0xff800000b97e7808 */ /* 0x000fc40004000000 */
[----:B------:R-:W-:Y:S02]  /*fc00*/  FSEL R129, R186, -INF , !P4 ;  /* 0xff800000ba817808 */ /* 0x000fe40006000000 */
[----:B------:R-:W-:Y:S02]  /*fc10*/  ISETP.GE.AND P2, PT, R6, R0, PT ;  /* 0x000000000600720c */ /* 0x000fe40003f46270 */
[C---:B------:R-:W-:Y:S02]  /*fc20*/  IADD3 R6, R2.reuse, 0x51, RZ ;  /* 0x0000005102067810 */ /* 0x040fe40007ffe0ff */
[----:B------:R-:W-:Y:S02]  /*fc30*/  FSEL R175, R197, -INF , !P2 ;  /* 0xff800000c5af7808 */ /* 0x000fe40005000000 */
[----:B--2---:R-:W-:-:S04]  /*fc40*/  IADD3 R7, R2, 0x39, RZ ;  /* 0x0000003902077810 */ /* 0x004fc80007ffe0ff */
[C---:B------:R-:W-:Y:S02]  /*fc50*/  ISETP.GE.AND P0, PT, R7.reuse, R4, PT ;  /* 0x000000040700720c */ /* 0x040fe40003f06270 */
[----:B------:R-:W-:Y:S02]  /*fc60*/  ISETP.GE.AND P4, PT, R7, R0, PT ;  /* 0x000000000700720c */ /* 0x000fe40003f86270 */
[----:B------:R-:W-:Y:S02]  /*fc70*/  IADD3 R7, R2, 0x49, RZ ;  /* 0x0000004902077810 */ /* 0x000fe40007ffe0ff */
[----:B------:R-:W-:Y:S02]  /*fc80*/  FSEL R131, R201, -INF , !P0 ;  /* 0xff800000c9837808 */ /* 0x000fe40004000000 */
[----:B------:R-:W-:Y:S02]  /*fc90*/  FSEL R168, R199, -INF , !P4 ;  /* 0xff800000c7a87808 */ /* 0x000fe40006000000 */
[----:B------:R-:W-:-:S02]  /*fca0*/  ISETP.GE.AND P6, PT, R6, R4, PT ;  /* 0x000000040600720c */ /* 0x000fc40003fc6270 */
[----:B------:R-:W-:Y:S02]  /*fcb0*/  ISETP.GE.AND P2, PT, R6, R0, PT ;  /* 0x000000000600720c */ /* 0x000fe40003f46270 */
[C---:B------:R-:W-:Y:S02]  /*fcc0*/  ISETP.GE.AND P0, PT, R7.reuse, R4, PT ;  /* 0x000000040700720c */ /* 0x040fe40003f06270 */
[----:B------:R-:W-:Y:S02]  /*fcd0*/  ISETP.GE.AND P4, PT, R7, R0, PT ;  /* 0x000000000700720c */ /* 0x000fe40003f86270 */
[C---:B------:R-:W-:Y:S01]  /*fce0*/  IADD3 R6, R2.reuse, 0x61, RZ ;  /* 0x0000006102067810 */ /* 0x040fe20007ffe0ff */
[----:B------:R-:W-:Y:S01]  /*fcf0*/  IMAD.MOV.U32 R203, RZ, RZ, R176 ;  /* 0x000000ffffcb7224 */ /* 0x000fe200078e00b0 */
[----:B------:R-:W-:Y:S01]  /*fd00*/  IADD3 R7, R2, 0x59, RZ ;  /* 0x0000005902077810 */ /* 0x000fe20007ffe0ff */
[----:B------:R-:W-:Y:S01]  /*fd10*/  IMAD.MOV.U32 R197, RZ, RZ, R179 ;  /* 0x000000ffffc57224 */ /* 0x000fe200078e00b3 */
[----:B------:R-:W-:-:S02]  /*fd20*/  FSEL R176, R194, -INF , !P6 ;  /* 0xff800000c2b07808 */ /* 0x000fc40007000000 */
[----:B------:R-:W-:Y:S02]  /*fd30*/  FSEL R179, R193, -INF , !P2 ;  /* 0xff800000c1b37808 */ /* 0x000fe40005000000 */
[----:B------:R-:W-:Y:S02]  /*fd40*/  FSEL R171, R196, -INF , !P0 ;  /* 0xff800000c4ab7808 */ /* 0x000fe40004000000 */
[----:B------:R-:W-:Y:S02]  /*fd50*/  FSEL R174, R195, -INF , !P4 ;  /* 0xff800000c3ae7808 */ /* 0x000fe40006000000 */
[C---:B------:R-:W-:Y:S02]  /*fd60*/  ISETP.GE.AND P6, PT, R6.reuse, R4, PT ;  /* 0x000000040600720c */ /* 0x040fe40003fc6270 */
[----:B------:R-:W-:Y:S01]  /*fd70*/  ISETP.GE.AND P2, PT, R6, R0, PT ;  /* 0x000000000600720c */ /* 0x000fe20003f46270 */
[----:B------:R-:W-:Y:S01]  /*fd80*/  FMUL.FTZ R20, R27, c[0x0][0x2ec] ;  /* 0x0000bb001b147a20 */ /* 0x000fe20000410000 */
[----:B------:R-:W-:-:S02]  /*fd90*/  ISETP.GE.AND P0, PT, R7, R4, PT ;  /* 0x000000040700720c */ /* 0x000fc40003f06270 */
[----:B------:R-:W-:Y:S02]  /*fda0*/  ISETP.GE.AND P4, PT, R7, R0, PT ;  /* 0x000000000700720c */ /* 0x000fe40003f86270 */
[C---:B------:R-:W-:Y:S02]  /*fdb0*/  IADD3 R6, R2.reuse, 0x71, RZ ;  /* 0x0000007102067810 */ /* 0x040fe40007ffe0ff */
[----:B------:R-:W-:Y:S01]  /*fdc0*/  IADD3 R7, R2, 0x69, RZ ;  /* 0x0000006902077810 */ /* 0x000fe20007ffe0ff */
[----:B------:R-:W-:Y:S01]  /*fdd0*/  IMAD.MOV.U32 R199, RZ, RZ, R177 ;  /* 0x000000ffffc77224 */ /* 0x000fe200078e00b1 */
[----:B------:R-:W-:Y:S02]  /*fde0*/  FSEL R188, R188, -INF , !P6 ;  /* 0xff800000bcbc7808 */ /* 0x000fe40007000000 */
[----:B----4-:R-:W-:Y:S02]  /*fdf0*/  FSEL R182, R133, -INF , !P2 ;  /* 0xff80000085b67808 */ /* 0x010fe40005000000 */
[----:B------:R-:W-:-:S02]  /*fe00*/  FSEL R177, R192, -INF , !P0 ;  /* 0xff800000c0b17808 */ /* 0x000fc40004000000 */
[----:B------:R-:W-:Y:S02]  /*fe10*/  FSEL R180, R189, -INF , !P4 ;  /* 0xff800000bdb47808 */ /* 0x000fe40006000000 */
[C---:B------:R-:W-:Y:S02]  /*fe20*/  ISETP.GE.AND P6, PT, R6.reuse, R4, PT ;  /* 0x000000040600720c */ /* 0x040fe40003fc6270 */
[----:B------:R-:W-:Y:S02]  /*fe30*/  ISETP.GE.AND P2, PT, R6, R0, PT ;  /* 0x000000000600720c */ /* 0x000fe40003f46270 */
[C---:B------:R-:W-:Y:S02]  /*fe40*/  ISETP.GE.AND P0, PT, R7.reuse, R4, PT ;  /* 0x000000040700720c */ /* 0x040fe40003f06270 */
[----:B------:R-:W-:Y:S01]  /*fe50*/  ISETP.GE.AND P4, PT, R7, R0, PT ;  /* 0x000000000700720c */ /* 0x000fe20003f86270 */
[----:B------:R-:W-:Y:S01]  /*fe60*/  FMUL.FTZ R7, R26, c[0x0][0x2ec] ;  /* 0x0000bb001a077a20 */ /* 0x000fe20000410000 */
[----:B------:R-:W-:Y:S01]  /*fe70*/  IADD3 R6, R2, 0x81, RZ ;  /* 0x0000008102067810 */ /* 0x000fe20007ffe0ff */
[----:B------:R-:W2:Y:S01]  /*fe80*/  MUFU.TANH R20, R20 ;  /* 0x0000001400147308 */ /* 0x000ea20000002400 */
[----:B------:R-:W-:-:S02]  /*fe90*/  FSEL R128, R128, -INF , !P6 ;  /* 0xff80000080807808 */ /* 0x000fc40007000000 */
[----:B------:R-:W-:Y:S02]  /*fea0*/  FSEL R123, R123, -INF , !P2 ;  /* 0xff8000007b7b7808 */ /* 0x000fe40005000000 */
[C---:B------:R-:W-:Y:S02]  /*feb0*/  ISETP.GE.AND P6, PT, R6.reuse, R4, PT ;  /* 0x000000040600720c */ /* 0x040fe40003fc6270 */
[----:B------:R-:W-:Y:S01]  /*fec0*/  ISETP.GE.AND P2, PT, R6, R0, PT ;  /* 0x000000000600720c */ /* 0x000fe20003f46270 */
[----:B------:R4:W-:Y:S01]  /*fed0*/  MUFU.TANH R133, R7 ;  /* 0x0000000700857308 */ /* 0x0009e20000002400 */
[----:B------:R-:W-:Y:S01]  /*fee0*/  IADD3 R6, R2, 0x91, RZ ;  /* 0x0000009102067810 */ /* 0x000fe20007ffe0ff */
[----:B-1----:R-:W-:Y:S01]  /*fef0*/  HMMA.16816.F32 R24, R8, R12, R92 ;  /* 0x0000000c0818723c */ /* 0x002fe2000000185c */
[----:B------:R-:W-:Y:S02]  /*ff00*/  FSEL R185, R120, -INF , !P6 ;  /* 0xff80000078b97808 */ /* 0x000fe40007000000 */
[----:B------:R-:W-:-:S02]  /*ff10*/  FSEL R189, R108, -INF , !P2 ;  /* 0xff8000006cbd7808 */ /* 0x000fc40005000000 */
[----:B------:R-:W-:Y:S02]  /*ff20*/  FSEL R172, R172, -INF , !P0 ;  /* 0xff800000acac7808 */ /* 0x000fe40004000000 */
[----:B------:R-:W-:Y:S01]  /*ff30*/  FSEL R132, R132, -INF , !P4 ;  /* 0xff80000084847808 */ /* 0x000fe20006000000 */
[----:B------:R-:W-:Y:S01]  /*ff40*/  FMUL.FTZ R12, R75, c[0x0][0x2ec] ;  /* 0x0000bb004b0c7a20 */ /* 0x000fe20000410000 */
[C---:B------:R-:W-:Y:S02]  /*ff50*/  ISETP.GE.AND P6, PT, R6.reuse, R4, PT ;  /* 0x000000040600720c */ /* 0x040fe40003fc6270 */
[----:B------:R-:W-:Y:S02]  /*ff60*/  ISETP.GE.AND P2, PT, R6, R0, PT ;  /* 0x000000000600720c */ /* 0x000fe40003f46270 */
[C---:B----4-:R-:W-:Y:S02]  /*ff70*/  IADD3 R7, R2.reuse, 0x79, RZ ;  /* 0x0000007902077810 */ /* 0x050fe40007ffe0ff */
[----:B------:R-:W-:-:S02]  /*ff80*/  IADD3 R6, R2, 0xa1, RZ ;  /* 0x000000a102067810 */ /* 0x000fc40007ffe0ff */
[C---:B------:R-:W-:Y:S02]  /*ff90*/  ISETP.GE.AND P0, PT, R7.reuse, R4, PT ;  /* 0x000000040700720c */ /* 0x040fe40003f06270 */
[----:B------:R-:W-:Y:S01]  /*ffa0*/  ISETP.GE.AND P4, PT, R7, R0, PT ;  /* 0x000000000700720c */ /* 0x000fe20003f86270 */
[----:B------:R-:W-:Y:S01]  /*ffb0*/  FMUL.FTZ R7, R52, c[0x0][0x2ec] ;  /* 0x0000bb0034077a20 */ /* 0x000fe20000410000 */
[----:B------:R-:W-:Y:S01]  /*ffc0*/  FSEL R192, R37, -INF , !P6 ;  /* 0xff80000025c07808 */ /* 0x000fe20007000000 */
[----:B------:R1:W-:Y:S01]  /*ffd0*/  MUFU.TANH R93, R12 ;  /* 0x0000000c005d7308 */ /* 0x0003e20000002400 */
[----:B---3--:R-:W-:Y:S01]  /*ffe0*/  FSEL R196, R34, -INF , !P2 ;  /* 0xff80000022c47808 */ /* 0x008fe20005000000 */
[----:B------:R-:W-:Y:S01]  /*fff0*/  HMMA.16816.F32 R40, R8, R16, R96 ;  /* 0x000000100828723c */ /* 0x000fe20000001860 */
[C---:B------:R-:W-:Y:S02]  /*10000*/  ISETP.GE.AND P6, PT, R6.reuse, R4, PT ;  /* 0x000000040600720c */ /* 0x040fe40003fc6270 */
[----:B------:R-:W-:Y:S01]  /*10010*/  ISETP.GE.AND P2, PT, R6, R0, PT ;  /* 0x000000000600720c */ /* 0x000fe20003f46270 */
[----:B------:R-:W-:-:S02]  /*10020*/  IMAD.MOV.U32 R194, RZ, RZ, R205 ;  /* 0x000000ffffc27224 */ /* 0x000fc400078e00cd */
[----:B------:R3:W-:Y:S01]  /*10030*/  MUFU.TANH R99, R7 ;  /* 0x0000000700637308 */ /* 0x0007e20000002400 */
[----:B------:R-:W-:Y:S01]  /*10040*/  FSEL R201, R21, -INF , !P6 ;  /* 0xff80000015c97808 */ /* 0x000fe20007000000 */
[----:B------:R-:W-:Y:S01]  /*10050*/  HMMA.16816.F32 R48, R8, R22, R48 ;  /* 0x000000160830723c */ /* 0x000fe20000001830 */
[----:B--2---:R-:W-:Y:S01]  /*10060*/  FSEL R205, R20, -INF , !P2 ;  /* 0xff80000014cd7808 */ /* 0x004fe20005000000 */
[----:B-1----:R-:W-:Y:S01]  /*10070*/  IMAD.U32 R12, RZ, RZ, UR4 ;  /* 0x00000004ff0c7e24 */ /* 0x002fe2000f8e00ff */
[----:B------:R-:W-:-:S05]  /*10080*/  FSEL R122, R122, -INF , !P0 ;  /* 0xff8000007a7a7808 */ /* 0x000fca0004000000 */
[----:B------:R-:W-:Y:S01]  /*10090*/  HMMA.16816.F32 R28, R8, R18, R56 ;  /* 0x00000012081c723c */ /* 0x000fe20000001838 */
[----:B------:R-:W-:Y:S02]  /*100a0*/  FSEL R121, R121, -INF , !P4 ;  /* 0xff80000079797808 */ /* 0x000fe40006000000 */
[----:B---3--:R-:W-:-:S05]  /*100b0*/  IADD3 R7, R2, 0x89, RZ ;  /* 0x0000008902077810 */ /* 0x008fca0007ffe0ff */
[----:B------:R-:W-:Y:S01]  /*100c0*/  HMMA.16816.F32 R20, R8, R14, R104 ;  /* 0x0000000e0814723c */ /* 0x000fe20000001868 */
[--C-:B------:R-:W-:Y:S02]  /*100d0*/  LOP3.LUT R56, R12, 0x18, R5.reuse, 0xfe, !PT ;  /* 0x000000180c387812 */ /* 0x100fe400078efe05 */
[C---:B------:R-:W-:Y:S01]  /*100e0*/  ISETP.GE.AND P0, PT, R7.reuse, R4, PT ;  /* 0x000000040700720c */ /* 0x040fe20003f06270 */
[----:B------:R-:W1:Y:S01]  /*100f0*/  LDSM.16.M88.4 R12, [R227+0x7800] ;  /* 0x00780000e30c783b */ /* 0x000e620000000200 */
[----:B------:R-:W-:Y:S02]  /*10100*/  ISETP.GE.AND P4, PT, R7, R0, PT ;  /* 0x000000000700720c */ /* 0x000fe40003f86270 */
[C---:B------:R-:W-:Y:S01]  /*10110*/  IADD3 R6, R2.reuse, 0xb1, RZ ;  /* 0x000000b102067810 */ /* 0x040fe20007ffe0ff */
[----:B------:R-:W-:Y:S01]  /*10120*/  FMUL.FTZ R16, R53, c[0x0][0x2ec] ;  /* 0x0000bb0035107a20 */ /* 0x000fe20000410000 */
[----:B------:R-:W-:Y:S01]  /*10130*/  IADD3 R7, R2, 0x99, RZ ;  /* 0x0000009902077810 */ /* 0x000fe20007ffe0ff */
[----:B------:R-:W-:Y:S01]  /*10140*/  IMAD.U32 R75, RZ, RZ, UR4 ;  /* 0x00000004ff4b7e24 */ /* 0x000fe2000f8e00ff */
[----:B------:R-:W-:Y:S01]  /*10150*/  FSEL R186, R39, -INF , !P0 ;  /* 0xff80000027ba7808 */ /* 0x000fe20004000000 */
[----:B------:R-:W-:Y:S01]  /*10160*/  IMAD.U32 R17, RZ, RZ, UR4 ;  /* 0x00000004ff117e24 */ /* 0x000fe2000f8e00ff */
[----:B------:R-:W-:Y:S01]  /*10170*/  FSEL R187, R38, -INF , !P4 ;  /* 0xff80000026bb7808 */ /* 0x000fe20006000000 */
[----:B------:R-:W-:Y:S01]  /*10180*/  IMAD.U32 R18, RZ, RZ, UR4 ;  /* 0x00000004ff127e24 */ /* 0x000fe2000f8e00ff */
[C---:B------:R-:W-:Y:S01]  /*10190*/  ISETP.GE.AND P0, PT, R7.reuse, R4, PT ;  /* 0x000000040700720c */ /* 0x040fe20003f06270 */
[----:B------:R-:W-:Y:S01]  /*101a0*/  IMAD.U32 R19, RZ, RZ, UR4 ;  /* 0x00000004ff137e24 */ /* 0x000fe2000f8e00ff */
[----:B------:R-:W-:Y:S01]  /*101b0*/  ISETP.GE.AND P4, PT, R7, R0, PT ;  /* 0x000000000700720c */ /* 0x000fe20003f86270 */
[----:B------:R-:W-:Y:S01]  /*101c0*/  IMAD.U32 R34, RZ, RZ, UR4 ;  /* 0x00000004ff227e24 */ /* 0x000fe2000f8e00ff */
        /* <DEDUP_REMOVED lines=9> */
[----:B------:R-:W-:Y:S01]  /*10260*/  FMUL.FTZ R7, R69, c[0x0][0x2ec] ;  /* 0x0000bb0045077a20 */ /* 0x000fe20000410000 */
[C---:B------:R-:W-:Y:S01]  /*10270*/  ISETP.GE.AND P6, PT, R6.reuse, R4, PT ;  /* 0x000000040600720c */ /* 0x040fe20003fc6270 */
[----:B------:R-:W-:Y:S01]  /*10280*/  IMAD.U32 R35, RZ, RZ, UR4 ;  /* 0x00000004ff237e24 */ /* 0x000fe2000f8e00ff */
[----:B------:R-:W-:Y:S01]  /*10290*/  ISETP.GE.AND P2, PT, R6, R0, PT ;  /* 0x000000000600720c */ /* 0x000fe20003f46270 */
[----:B------:R-:W-:Y:S01]  /*102a0*/  IMAD.U32 R6, RZ, RZ, UR4 ;  /* 0x00000004ff067e24 */ /* 0x000fe2000f8e00ff */
[----:B------:R2:W-:Y:S01]  /*102b0*/  MUFU.TANH R92, R7 ;  /* 0x00000007005c7308 */ /* 0x0005e20000002400 */
[----:B------:R-:W-:Y:S01]  /*102c0*/  IMAD.U32 R82, RZ, RZ, UR4 ;  /* 0x00000004ff527e24 */ /* 0x000fe2000f8e00ff */
[----:B------:R-:W-:Y:S01]  /*102d0*/  UISETP.GE.AND UP0, UPT, UR6, 0x3, UPT ;  /* 0x000000030600788c */ /* 0x000fe2000bf06270 */
[----:B------:R-:W-:Y:S01]  /*102e0*/  IMAD.U32 R59, RZ, RZ, UR4 ;  /* 0x00000004ff3b7e24 */ /* 0x000fe2000f8e00ff */
[----:B------:R-:W-:Y:S01]  /*102f0*/  LOP3.LUT R57, R6, 0x10, R5, 0xfe, !PT ;  /* 0x0000001006397812 */ /* 0x000fe200078efe05 */
[----:B------:R-:W-:Y:S01]  /*10300*/  FMUL.FTZ R6, R41, c[0x0][0x2ec] ;  /* 0x0000bb0029067a20 */ /* 0x000fe20000410000 */
[----:B------:R-:W-:-:S04]  /*10310*/  DEPBAR.LE SB0, 0x0 ;  /* 0x000080000000791a */ /* 0x000fc80000000000 */
[----:B------:R3:W-:Y:S01]  /*10320*/  MUFU.TANH R98, R16 ;  /* 0x0000001000627308 */ /* 0x0007e20000002400 */
[----:B--2---:R-:W-:-:S07]  /*10330*/  FMUL.FTZ R7, R71, c[0x0][0x2ec] ;  /* 0x0000bb0047077a20 */ /* 0x004fce0000410000 */
[----:B------:R2:W-:Y:S01]  /*10340*/  MUFU.TANH R91, R7 ;  /* 0x00000007005b7308 */ /* 0x0005e20000002400 */
[----:B---3--:R-:W-:-:S07]  /*10350*/  FMUL.FTZ R16, R55, c[0x0][0x2ec] ;  /* 0x0000bb0037107a20 */ /* 0x008fce0000410000 */
[----:B------:R3:W-:Y:S01]  /*10360*/  MUFU.TANH R86, R6 ;  /* 0x0000000600567308 */ /* 0x0007e20000002400 */
[----:B--2---:R-:W-:-:S07]  /*10370*/  FMUL.FTZ R7, R65, c[0x0][0x2ec] ;  /* 0x0000bb0041077a20 */ /* 0x004fce0000410000 */
[----:B------:R2:W4:Y:S01]  /*10380*/  MUFU.TANH R97, R16 ;  /* 0x0000001000617308 */ /* 0x0005220000002400 */
[----:B---3--:R-:W-:-:S07]  /*10390*/  FMUL.FTZ R6, R43, c[0x0][0x2ec] ;  /* 0x0000bb002b067a20 */ /* 0x008fce0000410000 */
[----:B------:R3:W-:Y:S01]  /*103a0*/  MUFU.TANH R90, R7 ;  /* 0x00000007005a7308 */ /* 0x0007e20000002400 */
[----:B--2---:R-:W-:-:S07]  /*103b0*/  FMUL.FTZ R16, R73, c[0x0][0x2ec] ;  /* 0x0000bb0049107a20 */ /* 0x004fce0000410000 */
[----:B------:R2:W-:Y:S01]  /*103c0*/  MUFU.TANH R85, R6 ;  /* 0x0000000600557308 */ /* 0x0005e20000002400 */
[----:B------:R-:W-:Y:S02]  /*103d0*/  IMAD.U32 R32, RZ, RZ, UR4 ;  /* 0x00000004ff207e24 */ /* 0x000fe4000f8e00ff */
[----:B---3--:R-:W-:-:S05]  /*103e0*/  FMUL.FTZ R7, R67, c[0x0][0x2ec] ;  /* 0x0000bb0043077a20 */ /* 0x008fca0000410000 */
[----:B------:R3:W1:Y:S01]  /*103f0*/  MUFU.TANH R96, R16 ;  /* 0x0000001000607308 */ /* 0x0006620000002400 */
[----:B------:R-:W-:-:S07]  /*10400*/  IMAD.U32 R73, RZ, RZ, UR4 ;  /* 0x00000004ff497e24 */ /* 0x000fce000f8e00ff */
[----:B------:R1:W-:Y:S01]  /*10410*/  MUFU.TANH R88, R7 ;  /* 0x0000000700587308 */ /* 0x0003e20000002400 */
[----:B--2---:R-:W-:Y:S02]  /*10420*/  FMUL.FTZ R6, R29, c[0x0][0x2ec] ;  /* 0x0000bb001d067a20 */ /* 0x004fe40000410000 */
[----:B---3--:R-:W-:-:S05]  /*10430*/  IMAD.U32 R16, RZ, RZ, UR4 ;  /* 0x00000004ff107e24 */ /* 0x008fca000f8e00ff */
[----:B------:R2:W-:Y:S01]  /*10440*/  MUFU.TANH R84, R6 ;  /* 0x0000000600547308 */ /* 0x0005e20000002400 */
[----:B------:R-:W-:Y:S01]  /*10450*/  LOP3.LUT R55, R16, 0x20, R5, 0xfe, !PT ;  /* 0x0000002010377812 */ /* 0x000fe200078efe05 */
[----:B-1----:R-:W-:Y:S02]  /*10460*/  FMUL.FTZ R7, R49, c[0x0][0x2ec] ;  /* 0x0000bb0031077a20 */ /* 0x002fe40000410000 */
[----:B------:R-:W-:-:S04]  /*10470*/  FMUL.FTZ R16, R25, c[0x0][0x2ec] ;  /* 0x0000bb0019107a20 */ /* 0x000fc80000410000 */
[----:B------:R1:W3:Y:S01]  /*10480*/  MUFU.TANH R89, R7 ;  /* 0x0000000700597308 */ /* 0x0002e20000002400 */
[--C-:B------:R-:W-:Y:S01]  /*10490*/  LOP3.LUT R29, R75, 0xb0, R5.reuse, 0xfe, !PT ;  /* 0x000000b04b1d7812 */ /* 0x100fe200078efe05 */
[----:B--2---:R-:W-:Y:S01]  /*104a0*/  FMUL.FTZ R6, R31, c[0x0][0x2ec] ;  /* 0x0000bb001f067a20 */ /* 0x004fe20000410000 */
[--C-:B------:R-:W-:Y:S01]  /*104b0*/  LOP3.LUT R53, R17, 0x28, R5.reuse, 0xfe, !PT ;  /* 0x0000002811357812 */ /* 0x100fe200078efe05 */
[----:B------:R-:W-:Y:S01]  /*104c0*/  IMAD.U32 R71, RZ, RZ, UR4 ;  /* 0x00000004ff477e24 */ /* 0x000fe2000f8e00ff */
[----:B------:R-:W-:-:S03]  /*104d0*/  LOP3.LUT R52, R18, 0x30, R5, 0xfe, !PT ;  /* 0x0000003012347812 */ /* 0x000fc600078efe05 */
[----:B------:R2:W-:Y:S01]  /*104e0*/  MUFU.TANH R75, R6 ;  /* 0x00000006004b7308 */ /* 0x0005e20000002400 */
[--C-:B------:R-:W-:Y:S01]  /*104f0*/  LOP3.LUT R49, R19, 0x40, R5.reuse, 0xfe, !PT ;  /* 0x0000004013317812 */ /* 0x100fe200078efe05 */
[----:B------:R-:W-:Y:S02]  /*10500*/  IMAD.U32 R39, RZ, RZ, UR4 ;  /* 0x00000004ff277e24 */ /* 0x000fe4000f8e00ff */
[----:B-1----:R-:W-:Y:S01]  /*10510*/  FMUL.FTZ R7, R51, c[0x0][0x2ec] ;  /* 0x0000bb0033077a20 */ /* 0x002fe20000410000 */
[--C-:B------:R-:W-:Y:S02]  /*10520*/  LOP3.LUT R51, R32, 0x38, R5.reuse, 0xfe, !PT ;  /* 0x0000003820337812 */ /* 0x100fe400078efe05 */
[----:B------:R-:W-:Y:S02]  /*10530*/  LOP3.LUT R32, R73, 0xa8, R5, 0xfe, !PT ;  /* 0x000000a849207812 */ /* 0x000fe400078efe05 */
[----:B------:R1:W-:Y:S01]  /*10540*/  MUFU.TANH R73, R16 ;  /* 0x0000001000497308 */ /* 0x0003e20000002400 */
[----:B------:R-:W-:-:S02]  /*10550*/  IMAD.U32 R65, RZ, RZ, UR4 ;  /* 0x00000004ff417e24 */ /* 0x000fc4000f8e00ff */
[----:B--2---:R-:W-:Y:S01]  /*10560*/  IMAD.U32 R6, RZ, RZ, UR4 ;  /* 0x00000004ff067e24 */ /* 0x004fe2000f8e00ff */
[--C-:B------:R-:W-:Y:S02]  /*10570*/  LOP3.LUT R46, R34, 0x50, R5.reuse, 0xfe, !PT ;  /* 0x00000050222e7812 */ /* 0x100fe400078efe05 */
[--C-:B------:R-:W-:Y:S02]  /*10580*/  LOP3.LUT R34, R71, 0x98, R5.reuse, 0xfe, !PT ;  /* 0x0000009847227812 */ /* 0x100fe400078efe05 */
[--C-:B------:R-:W-:Y:S02]  /*10590*/  LOP3.LUT R44, R37, 0x60, R5.reuse, 0xfe, !PT ;  /* 0x00000060252c7812 */ /* 0x100fe400078efe05 */
[--C-:B------:R-:W-:Y:S01]  /*105a0*/  LOP3.LUT R43, R39, 0x68, R5.reuse, 0xfe, !PT ;  /* 0x00000068272b7812 */ /* 0x100fe200078efe05 */
[----:B-1----:R-:W-:Y:S01]  /*105b0*/  HMMA.16816.F32 R16, R8, R12, R116 ;  /* 0x0000000c0810723c */ /* 0x002fe20000001874 */
[--C-:B------:R-:W-:Y:S02]  /*105c0*/  LOP3.LUT R71, R6, 0xf8, R5.reuse, 0xfe, !PT ;  /* 0x000000f806477812 */ /* 0x100fe400078efe05 */
[----:B------:R-:W-:-:S02]  /*105d0*/  LOP3.LUT R39, R58, 0x78, R5, 0xfe, !PT ;  /* 0x000000783a277812 */ /* 0x000fc400078efe05 */
[--C-:B------:R-:W-:Y:S02]  /*105e0*/  LOP3.LUT R37, R65, 0x88, R5.reuse, 0xfe, !PT ;  /* 0x0000008841257812 */ /* 0x100fe400078efe05 */
[----:B------:R-:W-:Y:S01]  /*105f0*/  IADD3 R6, R2, 0xb9, RZ ;  /* 0x000000b902067810 */ /* 0x000fe20007ffe0ff */
[----:B------:R-:W-:Y:S01]  /*10600*/  HMMA.16816.F32 R8, R8, R14, R100 ;  /* 0x0000000e0808723c */ /* 0x000fe20000001864 */
[--C-:B------:R-:W-:Y:S01]  /*10610*/  LOP3.LUT R58, R79, 0xc8, R5.reuse, 0xfe, !PT ;  /* 0x000000c84f3a7812 */ /* 0x100fe200078efe05 */
[----:B------:R-:W1:Y:S01]  /*10620*/  MUFU.TANH R87, R7 ;  /* 0x0000000700577308 */ /* 0x000e620000002400 */
[----:B------:R-:W-:Y:S01]  /*10630*/  LOP3.LUT R65, R80, 0xd8, R5, 0xfe, !PT ;  /* 0x000000d850417812 */ /* 0x000fe200078efe05 */
[----:B------:R-:W-:Y:S01]  /*10640*/  IMAD.MOV.U32 R80, RZ, RZ, R194 ;  /* 0x000000ffff507224 */ /* 0x000fe200078e00c2 */
[----:B----4-:R-:W-:Y:S01]  /*10650*/  FSEL R194, R97, -INF , !P4 ;  /* 0xff80000061c27808 */ /* 0x010fe20006000000 */
[----:B------:R-:W-:Y:S01]  /*10660*/  IMAD.MOV.U32 R79, RZ, RZ, R190 ;  /* 0x000000ffff4f7224 */ /* 0x000fe200078e00be */
[----:B------:R-:W-:-:S02]  /*10670*/  FSEL R190, R98, -INF , !P0 ;  /* 0xff80000062be7808 */ /* 0x000fc40004000000 */
[C---:B------:R-:W-:Y:S02]  /*10680*/  ISETP.GE.AND P0, PT, R6.reuse, R4, PT ;  /* 0x000000040600720c */ /* 0x040fe40003f06270 */
[----:B------:R-:W-:Y:S01]  /*10690*/  ISETP.GE.AND P4, PT, R6, R0, PT ;  /* 0x000000000600720c */ /* 0x000fe20003f86270 */
[----:B------:R-:W-:Y:S02]  /*106a0*/  FMUL.FTZ R6, R21, c[0x0][0x2ec] ;  /* 0x0000bb0015067a20 */ /* 0x000fe40000410000 */
[----:B------:R-:W-:Y:S02]  /*106b0*/  IMAD.U32 R33, RZ, RZ, UR4 ;  /* 0x00000004ff217e24 */ /* 0x000fe4000f8e00ff */
[----:B------:R-:W-:Y:S02]  /*106c0*/  IMAD.U32 R38, RZ, RZ, UR4 ;  /* 0x00000004ff267e24 */ /* 0x000fe4000f8e00ff */
[----:B------:R-:W-:Y:S02]  /*106d0*/  IMAD.U32 R67, RZ, RZ, UR4 ;  /* 0x00000004ff437e24 */ /* 0x000fe4000f8e00ff */
[----:B------:R-:W-:Y:S01]  /*106e0*/  IMAD.U32 R69, RZ, RZ, UR4 ;  /* 0x00000004ff457e24 */ /* 0x000fe2000f8e00ff */
[----:B------:R2:W4:Y:S01]  /*106f0*/  MUFU.TANH R13, R6 ;  /* 0x00000006000d7308 */ /* 0x0005220000002400 */
[----:B------:R-:W-:-:S02]  /*10700*/  IMAD.U32 R76, RZ, RZ, UR4 ;  /* 0x00000004ff4c7e24 */ /* 0x000fc4000f8e00ff */
[----:B------:R-:W-:Y:S02]  /*10710*/  IMAD.U32 R77, RZ, RZ, UR4 ;  /* 0x00000004ff4d7e24 */ /* 0x000fe4000f8e00ff */
[----:B------:R-:W-:Y:S02]  /*10720*/  IMAD.U32 R78, RZ, RZ, UR4 ;  /* 0x00000004ff4e7e24 */ /* 0x000fe4000f8e00ff */
[----:B------:R-:W-:Y:S02]  /*10730*/  IMAD.U32 R81, RZ, RZ, UR4 ;  /* 0x00000004ff517e24 */ /* 0x000fe4000f8e00ff */
[----:B------:R-:W-:Y:S01]  /*10740*/  IMAD.U32 R83, RZ, RZ, UR4 ;  /* 0x00000004ff537e24 */ /* 0x000fe2000f8e00ff */
[----:B------:R-:W-:Y:S01]  /*10750*/  LOP3.LUT R47, R33, 0x48, R5, 0xfe, !PT ;  /* 0x00000048212f7812 */ /* 0x000fe200078efe05 */
[----:B------:R-:W-:Y:S01]  /*10760*/  IMAD.MOV.U32 R117, RZ, RZ, R203 ;  /* 0x000000ffff757224 */ /* 0x000fe200078e00cb */
[--C-:B------:R-:W-:Y:S02]  /*10770*/  LOP3.LUT R45, R35, 0x58, R5.reuse, 0xfe, !PT ;  /* 0x00000058232d7812 */ /* 0x100fe400078efe05 */
[----:B------:R-:W-:-:S02]  /*10780*/  LOP3.LUT R41, R38, 0x70, R5, 0xfe, !PT ;  /* 0x0000007026297812 */ /* 0x000fc400078efe05 */
[----:B--2---:R-:W-:Y:S02]  /*10790*/  IADD3 R6, R2, 0xc9, RZ ;  /* 0x000000c902067810 */ /* 0x004fe40007ffe0ff */
[--C-:B------:R-:W-:Y:S01]  /*107a0*/  LOP3.LUT R25, R82, 0xe8, R5.reuse, 0xfe, !PT ;  /* 0x000000e852197812 */ /* 0x100fe200078efe05 */
[----:B------:R-:W-:Y:S01]  /*107b0*/  IMAD.MOV.U32 R82, RZ, RZ, R198 ;  /* 0x000000ffff527224 */ /* 0x000fe200078e00c6 */
[--C-:B------:R-:W-:Y:S01]  /*107c0*/  LOP3.LUT R38, R59, 0x80, R5.reuse, 0xfe, !PT ;  /* 0x000000803b267812 */ /* 0x100fe200078efe05 */
[----:B------:R-:W-:Y:S01]  /*107d0*/  FMUL.FTZ R23, R23, c[0x0][0x2ec] ;  /* 0x0000bb0017177a20 */ /* 0x000fe20000410000 */
[--C-:B------:R-:W-:Y:S02]  /*107e0*/  LOP3.LUT R35, R67, 0x90, R5.reuse, 0xfe, !PT ;  /* 0x0000009043237812 */ /* 0x100fe400078efe05 */
[--C-:B------:R-:W-:Y:S02]  /*107f0*/  LOP3.LUT R33, R69, 0xa0, R5.reuse, 0xfe, !PT ;  /* 0x000000a045217812 */ /* 0x100fe400078efe05 */
[----:B------:R-:W-:-:S02]  /*10800*/  LOP3.LUT R7, R76, 0xb8, R5, 0xfe, !PT ;  /* 0x000000b84c077812 */ /* 0x000fc400078efe05 */
[--C-:B------:R-:W-:Y:S02]  /*10810*/  LOP3.LUT R31, R77, 0xc0, R5.reuse, 0xfe, !PT ;  /* 0x000000c04d1f7812 */ /* 0x100fe400078efe05 */
[--C-:B------:R-:W-:Y:S02]  /*10820*/  LOP3.LUT R59, R78, 0xd0, R5.reuse, 0xfe, !PT ;  /* 0x000000d04e3b7812 */ /* 0x100fe400078efe05 */
[--C-:B------:R-:W-:Y:S02]  /*10830*/  LOP3.LUT R67, R81, 0xe0, R5.reuse, 0xfe, !PT ;  /* 0x000000e051437812 */ /* 0x100fe400078efe05 */
[----:B------:R-:W-:Y:S02]  /*10840*/  LOP3.LUT R69, R83, 0xf0, R5, 0xfe, !PT ;  /* 0x000000f053457812 */ /* 0x000fe400078efe05 */
[----:B------:R-:W-:Y:S02]  /*10850*/  FSEL R198, R92, -INF , !P0 ;  /* 0xff8000005cc67808 */ /* 0x000fe40004000000 */
[----:B------:R-:W-:-:S02]  /*10860*/  FSEL R203, R91, -INF , !P4 ;  /* 0xff8000005bcb7808 */ /* 0x000fc40006000000 */
[----:B------:R-:W-:Y:S02]  /*10870*/  IADD3 R5, R2, 0xc1, RZ ;  /* 0x000000c102057810 */ /* 0x000fe40007ffe0ff */
[C---:B------:R-:W-:Y:S02]  /*10880*/  ISETP.GE.AND P0, PT, R6.reuse, R4, PT ;  /* 0x000000040600720c */ /* 0x040fe40003f06270 */
[----:B------:R-:W-:Y:S01]  /*10890*/  ISETP.GE.AND P4, PT, R6, R0, PT ;  /* 0x000000000600720c */ /* 0x000fe20003f86270 */
[----:B------:R-:W-:Y:S01]  /*108a0*/  IMAD.MOV.U32 R118, RZ, RZ, R199 ;  /* 0x000000ffff767224 */ /* 0x000fe200078e00c7 */
[----:B------:R-:W-:Y:S01]  /*108b0*/  IADD3 R6, R2, 0xd9, RZ ;  /* 0x000000d902067810 */ /* 0x000fe20007ffe0ff */
[----:B------:R-:W-:Y:S01]  /*108c0*/  IMAD.MOV.U32 R83, RZ, RZ, R204 ;  /* 0x000000ffff537224 */ /* 0x000fe200078e00cc */
[----:B------:R-:W-:Y:S01]  /*108d0*/  FSEL R199, R96, -INF , !P6 ;  /* 0xff80000060c77808 */ /* 0x000fe20007000000 */
[----:B------:R-:W-:Y:S01]  /*108e0*/  FMUL.FTZ R12, R27, c[0x0][0x2ec] ;  /* 0x0000bb001b0c7a20 */ /* 0x000fe20000410000 */
[----:B------:R-:W-:Y:S01]  /*108f0*/  FSEL R204, R93, -INF , !P2 ;  /* 0xff8000005dcc7808 */ /* 0x000fe20005000000 */
[----:B------:R-:W-:Y:S01]  /*10900*/  IMAD.MOV.U32 R76, RZ, RZ, R208 ;  /* 0x000000ffff4c7224 */ /* 0x000fe200078e00d0 */
[C---:B------:R-:W-:Y:S01]  /*10910*/  ISETP.GE.AND P6, PT, R5.reuse, R4, PT ;  /* 0x000000040500720c */ /* 0x040fe20003fc6270 */
[----:B------:R-:W-:Y:S01]  /*10920*/  IMAD.MOV.U32 R104, RZ, RZ, R211 ;  /* 0x000000ffff687224 */ /* 0x000fe200078e00d3 */
[----:B------:R-:W-:Y:S01]  /*10930*/  ISETP.GE.AND P2, PT, R5, R0, PT ;  /* 0x000000000500720c */ /* 0x000fe20003f46270 */
[----:B------:R-:W-:Y:S01]  /*10940*/  FMUL.FTZ R17, R17, c[0x0][0x2ec] ;  /* 0x0000bb0011117a20 */ /* 0x000fe20000410000 */
[----:B---3--:R-:W-:Y:S01]  /*10950*/  FSEL R208, R89, -INF , !P0 ;  /* 0xff80000059d07808 */ /* 0x008fe20004000000 */
[----:B------:R-:W2:Y:S01]  /*10960*/  MUFU.TANH R23, R23 ;  /* 0x0000001700177308 */ /* 0x000ea20000002400 */
[----:B-1----:R-:W-:-:S02]  /*10970*/  FSEL R211, R87, -INF , !P4 ;  /* 0xff80000057d37808 */ /* 0x002fc40006000000 */
[----:B------:R-:W-:Y:S02]  /*10980*/  IADD3 R5, R2, 0xd1, RZ ;  /* 0x000000d102057810 */ /* 0x000fe40007ffe0ff */
[C---:B------:R-:W-:Y:S02]  /*10990*/  ISETP.GE.AND P0, PT, R6.reuse, R4, PT ;  /* 0x000000040600720c */ /* 0x040fe40003f06270 */
[----:B------:R-:W-:Y:S01]  /*109a0*/  ISETP.GE.AND P4, PT, R6, R0, PT ;  /* 0x000000000600720c */ /* 0x000fe20003f86270 */
[----:B------:R1:W3:Y:S01]  /*109b0*/  MUFU.TANH R27, R12 ;  /* 0x0000000c001b7308 */ /* 0x0002e20000002400 */
[----:B------:R-:W-:Y:S01]  /*109c0*/  IADD3 R6, R2, 0xe9, RZ ;  /* 0x000000e902067810 */ /* 0x000fe20007ffe0ff */
[----:B------:R-:W-:Y:S01]  /*109d0*/  IMAD.MOV.U32 R95, RZ, RZ, R210 ;  /* 0x000000ffff5f7224 */ /* 0x000fe200078e00d2 */
[----:B------:R-:W-:Y:S01]  /*109e0*/  FSEL R210, R88, -INF , !P2 ;  /* 0xff80000058d27808 */ /* 0x000fe20005000000 */
[----:B------:R-:W-:Y:S01]  /*109f0*/  IMAD.MOV.U32 R119, RZ, RZ, R207 ;  /* 0x000000ffff777224 */ /* 0x000fe200078e00cf */
[----:B------:R-:W-:Y:S01]  /*10a00*/  FSEL R207, R90, -INF , !P6 ;  /* 0xff8000005acf7808 */ /* 0x000fe20007000000 */
[----:B------:R-:W-:Y:S01]  /*10a10*/  IMAD.MOV.U32 R105, RZ, RZ, R215 ;  /* 0x000000ffff697224 */ /* 0x000fe200078e00d7 */
[----:B------:R-:W-:Y:S01]  /*10a20*/  ISETP.GE.AND P6, PT, R5, R4, PT ;  /* 0x000000040500720c */ /* 0x000fe20003fc6270 */
[----:B------:R-:W-:Y:S01]  /*10a30*/  FMUL.FTZ R9, R9, c[0x0][0x2ec] ;  /* 0x0000bb0009097a20 */ /* 0x000fe20000410000 */
[----:B------:R-:W-:Y:S01]  /*10a40*/  ISETP.GE.AND P2, PT, R5, R0, PT ;  /* 0x000000000500720c */ /* 0x000fe20003f46270 */
[----:B------:R-:W2:Y:S01]  /*10a50*/  MUFU.TANH R17, R17 ;  /* 0x0000001100117308 */ /* 0x000ea20000002400 */
[----:B------:R-:W-:-:S02]  /*10a60*/  FSEL R215, R84, -INF , !P0 ;  /* 0xff80000054d77808 */ /* 0x000fc40004000000 */
[----:B------:R-:W-:Y:S01]  /*10a70*/  IADD3 R5, R2, 0xe1, RZ ;  /* 0x000000e102057810 */ /* 0x000fe20007ffe0ff */
[----:B-1----:R-:W-:Y:S01]  /*10a80*/  FMUL.FTZ R12, R19, c[0x0][0x2ec] ;  /* 0x0000bb00130c7a20 */ /* 0x002fe20000410000 */
[-C--:B------:R-:W-:Y:S01]  /*10a90*/  ISETP.GE.AND P0, PT, R6, R4.reuse, PT ;  /* 0x000000040600720c */ /* 0x080fe20003f06270 */
[----:B------:R-:W-:Y:S01]  /*10aa0*/  IMAD.MOV.U32 R106, RZ, RZ, R213 ;  /* 0x000000ffff6a7224 */ /* 0x000fe200078e00d5 */
[----:B------:R-:W-:Y:S01]  /*10ab0*/  FSEL R213, R86, -INF , !P6 ;  /* 0xff80000056d57808 */ /* 0x000fe20007000000 */
[----:B------:R-:W-:Y:S01]  /*10ac0*/  IMAD.MOV.U32 R107, RZ, RZ, R222 ;  /* 0x000000ffff6b7224 */ /* 0x000fe200078e00de */
[-C--:B------:R-:W-:Y:S01]  /*10ad0*/  ISETP.GE.AND P6, PT, R5, R4.reuse, PT ;  /* 0x000000040500720c */ /* 0x080fe20003fc6270 */
[----:B------:R-:W1:Y:S01]  /*10ae0*/  MUFU.TANH R12, R12 ;  /* 0x0000000c000c7308 */ /* 0x000e620000002400 */
[----:B----4-:R-:W-:Y:S01]  /*10af0*/  FSEL R222, R13, -INF , !P0 ;  /* 0xff8000000dde7808 */ /* 0x010fe20004000000 */
[----:B------:R-:W-:Y:S01]  /*10b00*/  IMAD.MOV.U32 R77, RZ, RZ, R217 ;  /* 0x000000ffff4d7224 */ /* 0x000fe200078e00d9 */
[----:B------:R-:W-:Y:S01]  /*10b10*/  ISETP.GE.AND P0, PT, R2, R4, PT ;  /* 0x000000040200720c */ /* 0x000fe20003f06270 */
[----:B------:R-:W-:Y:S01]  /*10b20*/  IMAD.MOV.U32 R94, RZ, RZ, R218 ;  /* 0x000000ffff5e7224 */ /* 0x000fe200078e00da */
[----:B------:R-:W-:Y:S01]  /*10b30*/  FSEL R217, R85, -INF , !P2 ;  /* 0xff80000055d97808 */ /* 0x000fe20005000000 */
[----:B------:R-:W-:Y:S01]  /*10b40*/  IMAD.MOV.U32 R108, RZ, RZ, R250 ;  /* 0x000000ffff6c7224 */ /* 0x000fe200078e00fa */
[----:B------:R-:W-:Y:S01]  /*10b50*/  FSEL R218, R75, -INF , !P4 ;  /* 0xff8000004bda7808 */ /* 0x000fe20006000000 */
[----:B------:R-:W4:Y:S01]  /*10b60*/  MUFU.TANH R9, R9 ;  /* 0x0000000900097308 */ /* 0x000f220000002400 */
[----:B------:R-:W-:Y:S01]  /*10b70*/  IMAD.MOV.U32 R250, RZ, RZ, R221 ;  /* 0x000000fffffa7224 */ /* 0x000fe200078e00dd */
[----:B------:R-:W-:-:S02]  /*10b80*/  ISETP.GE.AND P2, PT, R5, R0, PT ;  /* 0x000000000500720c */ /* 0x000fc40003f46270 */
[-C--:B------:R-:W-:Y:S01]  /*10b90*/  ISETP.GE.AND P4, PT, R6, R0.reuse, PT ;  /* 0x000000000600720c */ /* 0x080fe20003f86270 */
[----:B------:R-:W-:Y:S01]  /*10ba0*/  IMAD.MOV.U32 R81, RZ, RZ, R197 ;  /* 0x000000ffff517224 */ /* 0x000fe200078e00c5 */
[----:B------:R-:W-:Y:S02]  /*10bb0*/  IADD3 R5, R2, 0xf1, RZ ;  /* 0x000000f102057810 */ /* 0x000fe40007ffe0ff */
[----:B------:R-:W-:Y:S01]  /*10bc0*/  FSEL R221, R73, -INF , !P6 ;  /* 0xff80000049dd7808 */ /* 0x000fe20007000000 */
[----:B------:R-:W-:Y:S01]  /*10bd0*/  IMAD.MOV.U32 R197, RZ, RZ, R248 ;  /* 0x000000ffffc57224 */ /* 0x000fe200078e00f8 */
[----:B------:R-:W-:Y:S02]  /*10be0*/  FSEL R73, R119, -INF , !P0 ;  /* 0xff80000077497808 */ /* 0x000fe40004000000 */
[----:B------:R-:W-:Y:S02]  /*10bf0*/  ISETP.GE.AND P0, PT, R57, R0, PT ;  /* 0x000000003900720c */ /* 0x000fe40003f06270 */
[----:B--2---:R-:W-:Y:S01]  /*10c00*/  FSEL R248, R23, -INF , !P4 ;  /* 0xff80000017f87808 */ /* 0x004fe20006000000 */
[----:B------:R-:W-:Y:S01]  /*10c10*/  IMAD.MOV.U32 R116, RZ, RZ, R246 ;  /* 0x000000ffff747224 */ /* 0x000fe200078e00f6 */
[----:B------:R-:W-:-:S02]  /*10c20*/  ISETP.GE.AND P6, PT, R5, R4, PT ;  /* 0x000000040500720c */ /* 0x000fc40003fc6270 */
[CC--:B------:R-:W-:Y:S02]  /*10c30*/  ISETP.GE.AND P4, PT, R2.reuse, R0.reuse, PT ;  /* 0x000000000200720c */ /* 0x0c0fe40003f86270 */
[----:B------:R-:W-:Y:S01]  /*10c40*/  IADD3 R2, R2, 0xf9, RZ ;  /* 0x000000f902027810 */ /* 0x000fe20007ffe0ff */
[----:B------:R-:W-:Y:S01]  /*10c50*/  IMAD.MOV.U32 R120, RZ, RZ, R249 ;  /* 0x000000ffff787224 */ /* 0x000fe200078e00f9 */
[----:B---3--:R-:W-:Y:S02]  /*10c60*/  FSEL R246, R27, -INF , !P2 ;  /* 0xff8000001bf67808 */ /* 0x008fe40005000000 */
[----:B------:R-:W-:Y:S02]  /*10c70*/  FSEL R76, R76, -INF , !P0 ;  /* 0xff8000004c4c7808 */ /* 0x000fe40004000000 */
[-C--:B------:R-:W-:Y:S02]  /*10c80*/  ISETP.GE.AND P2, PT, R5, R0.reuse, PT ;  /* 0x000000000500720c */ /* 0x080fe40003f46270 */
[----:B------:R-:W-:-:S02]  /*10c90*/  ISETP.GE.AND P0, PT, R53, R0, PT ;  /* 0x000000003500720c */ /* 0x000fc40003f06270 */
[----:B------:R-:W-:Y:S01]  /*10ca0*/  FSEL R249, R17, -INF , !P6 ;  /* 0xff80000011f97808 */ /* 0x000fe20007000000 */
[----:B------:R-:W-:Y:S01]  /*10cb0*/  IMAD.MOV.U32 R78, RZ, RZ, R251 ;  /* 0x000000ffff4e7224 */ /* 0x000fe200078e00fb */
[-C--:B------:R-:W-:Y:S01]  /*10cc0*/  ISETP.GE.AND P6, PT, R2, R4.reuse, PT ;  /* 0x000000040200720c */ /* 0x080fe20003fc6270 */
[----:B------:R-:W-:Y:S01]  /*10cd0*/  IMAD.MOV.U32 R119, RZ, RZ, R83 ;  /* 0x000000ffff777224 */ /* 0x000fe200078e0053 */
[----:B-1----:R-:W-:Y:S01]  /*10ce0*/  FSEL R251, R12, -INF , !P2 ;  /* 0xff8000000cfb7808 */ /* 0x002fe20005000000 */
[----:B------:R-:W-:Y:S01]  /*10cf0*/  IMAD.MOV.U32 R83, RZ, RZ, R77 ;  /* 0x000000ffff537224 */ /* 0x000fe200078e004d */
[----:B------:R-:W-:Y:S01]  /*10d00*/  FSEL R80, R80, -INF , !P0 ;  /* 0xff80000050507808 */ /* 0x000fe20004000000 */
[----:B------:R-:W-:Y:S01]  /*10d10*/  IMAD.MOV.U32 R77, RZ, RZ, R250 ;  /* 0x000000ffff4d7224 */ /* 0x000fe200078e00fa */
[----:B------:R-:W-:Y:S02]  /*10d20*/  ISETP.GE.AND P2, PT, R57, R4, PT ;  /* 0x000000043900720c */ /* 0x000fe40003f46270 */
[----:B------:R-:W-:-:S02]  /*10d30*/  ISETP.GE.AND P0, PT, R49, R0, PT ;  /* 0x000000003100720c */ /* 0x000fc40003f06270 */
[----:B----4-:R-:W-:Y:S02]  /*10d40*/  FSEL R250, R9, -INF , !P6 ;  /* 0xff80000009fa7808 */ /* 0x010fe40007000000 */
[----:B------:R-:W-:Y:S02]  /*10d50*/  FSEL R57, R116, -INF , !P4 ;  /* 0xff80000074397808 */ /* 0x000fe40006000000 */
[C---:B------:R-:W-:Y:S02]  /*10d60*/  ISETP.GE.AND P6, PT, R56.reuse, R4, PT ;  /* 0x000000043800720c */ /* 0x040fe40003fc6270 */
[----:B------:R-:W-:Y:S02]  /*10d70*/  ISETP.GE.AND P4, PT, R56, R0, PT ;  /* 0x000000003800720c */ /* 0x000fe40003f86270 */
[----:B------:R-:W-:Y:S02]  /*10d80*/  FSEL R56, R117, -INF , !P5 ;  /* 0xff80000075387808 */ /* 0x000fe40006800000 */
[----:B------:R-:W-:-:S02]  /*10d90*/  FSEL R75, R118, -INF , !P3 ;  /* 0xff800000764b7808 */ /* 0x000fc40005800000 */
[C---:B------:R-:W-:Y:S02]  /*10da0*/  ISETP.GE.AND P5, PT, R55.reuse, R4, PT ;  /* 0x000000043700720c */ /* 0x040fe40003fa6270 */
[-C--:B------:R-:W-:Y:S02]  /*10db0*/  ISETP.GE.AND P3, PT, R55, R0.reuse, PT ;  /* 0x000000003700720c */ /* 0x080fe40003f66270 */
[----:B------:R-:W-:Y:S02]  /*10dc0*/  FSEL R89, R94, -INF , !P0 ;  /* 0xff8000005e597808 */ /* 0x000fe40004000000 */
[----:B------:R-:W-:Y:S02]  /*10dd0*/  FSEL R55, R119, -INF , !P2 ;  /* 0xff80000077377808 */ /* 0x000fe40005000000 */
[----:B------:R-:W-:Y:S01]  /*10de0*/  ISETP.GE.AND P0, PT, R45, R0, PT ;  /* 0x000000002d00720c */ /* 0x000fe20003f06270 */
[----:B------:R-:W-:Y:S01]  /*10df0*/  FMUL.FTZ R70, R70, c[0x0][0x2ec] ;  /* 0x0000bb0046467a20 */ /* 0x000fe20000410000 */
[----:B------:R-:W-:-:S02]  /*10e00*/  ISETP.GE.AND P2, PT, R53, R4, PT ;  /* 0x000000043500720c */ /* 0x000fc40003f46270 */
[----:B------:R-:W-:Y:S02]  /*10e10*/  FSEL R78, R78, -INF , !P5 ;  /* 0xff8000004e4e7808 */ /* 0x000fe40006800000 */
[----:B------:R-:W-:Y:S02]  /*10e20*/  FSEL R79, R79, -INF , !P3 ;  /* 0xff8000004f4f7808 */ /* 0x000fe40005800000 */
[C---:B------:R-:W-:Y:S02]  /*10e30*/  ISETP.GE.AND P5, PT, R51.reuse, R4, PT ;  /* 0x000000043300720c */ /* 0x040fe40003fa6270 */
[----:B------:R-:W-:Y:S02]  /*10e40*/  ISETP.GE.AND P3, PT, R51, R0, PT ;  /* 0x000000003300720c */ /* 0x000fe40003f66270 */
[----:B------:R-:W-:Y:S02]  /*10e50*/  FSEL R94, R245, -INF , !P0 ;  /* 0xff800000f55e7808 */ /* 0x000fe40004000000 */
[----:B------:R-:W-:-:S02]  /*10e60*/  FSEL R53, R83, -INF , !P6 ;  /* 0xff80000053357808 */ /* 0x000fc40007000000 */
[----:B------:R-:W-:Y:S02]  /*10e70*/  FSEL R77, R77, -INF , !P4 ;  /* 0xff8000004d4d7808 */ /* 0x000fe40006000000 */
[----:B------:R-:W-:Y:S02]  /*10e80*/  FSEL R51, R82, -INF , !P2 ;  /* 0xff80000052337808 */ /* 0x000fe40005000000 */
[----:B------:R-:W-:Y:S01]  /*10e90*/  ISETP.GE.AND P0, PT, R41, R0, PT ;  /* 0x000000002900720c */ /* 0x000fe20003f06270 */
[----:B------:R-:W-:Y:S01]  /*10ea0*/  FMUL.FTZ R42, R42, c[0x0][0x2ec] ;  /* 0x0000bb002a2a7a20 */ /* 0x000fe20000410000 */
[C---:B------:R-:W-:Y:S02]  /*10eb0*/  ISETP.GE.AND P6, PT, R52.reuse, R4, PT ;  /* 0x000000043400720c */ /* 0x040fe40003fc6270 */
[----:B------:R-:W-:Y:S02]  /*10ec0*/  ISETP.GE.AND P4, PT, R52, R0, PT ;  /* 0x000000003400720c */ /* 0x000fe40003f86270 */
[----:B------:R-:W-:Y:S01]  /*10ed0*/  ISETP.GE.AND P2, PT, R49, R4, PT ;  /* 0x000000043100720c */ /* 0x000fe20003f46270 */
[----:B------:R-:W1:Y:S01]  /*10ee0*/  MUFU.TANH R70, R70 ;  /* 0x0000004600467308 */ /* 0x000e620000002400 */
[----:B------:R-:W-:-:S02]  /*10ef0*/  FSEL R84, R106, -INF , !P3 ;  /* 0xff8000006a547808 */ /* 0x000fc40005800000 */
[----:B------:R-:W-:Y:S02]  /*10f00*/  FSEL R102, R214, -INF , !P0 ;  /* 0xff800000d6667808 */ /* 0x000fe40004000000 */
[----:B------:R-:W-:Y:S02]  /*10f10*/  FSEL R81, R81, -INF , !P6 ;  /* 0xff80000051517808 */ /* 0x000fe40007000000 */
[----:B------:R-:W-:Y:S02]  /*10f20*/  FSEL R83, R104, -INF , !P4 ;  /* 0xff80000068537808 */ /* 0x000fe40006000000 */
[----:B------:R-:W-:Y:S02]  /*10f30*/  FSEL R82, R105, -INF , !P5 ;  /* 0xff80000069527808 */ /* 0x000fe40006800000 */
[----:B------:R-:W-:Y:S02]  /*10f40*/  ISETP.GE.AND P3, PT, R46, R0, PT ;  /* 0x000000002e00720c */ /* 0x000fe40003f66270 */
[----:B------:R-:W-:-:S02]  /*10f50*/  FSEL R85, R107, -INF , !P2 ;  /* 0xff8000006b557808 */ /* 0x000fc40005000000 */
[----:B------:R-:W-:Y:S01]  /*10f60*/  ISETP.GE.AND P0, PT, R37, R0, PT ;  /* 0x000000002500720c */ /* 0x000fe20003f06270 */
[----:B------:R-:W-:Y:S01]  /*10f70*/  FMUL.FTZ R74, R74, c[0x0][0x2ec] ;  /* 0x0000bb004a4a7a20 */ /* 0x000fe20000410000 */
[C---:B------:R-:W-:Y:S01]  /*10f80*/  ISETP.GE.AND P6, PT, R47.reuse, R4, PT ;  /* 0x000000042f00720c */ /* 0x040fe20003fc6270 */
[----:B------:R-:W-:Y:S01]  /*10f90*/  FMUL.FTZ R22, R22, c[0x0][0x2ec] ;  /* 0x0000bb0016167a20 */ /* 0x000fe20000410000 */
[----:B------:R-:W-:Y:S02]  /*10fa0*/  ISETP.GE.AND P4, PT, R47, R0, PT ;  /* 0x000000002f00720c */ /* 0x000fe40003f86270 */
[-C--:B------:R-:W-:Y:S02]  /*10fb0*/  ISETP.GE.AND P5, PT, R46, R4.reuse, PT ;  /* 0x000000042e00720c */ /* 0x080fe40003fa6270 */
[----:B------:R-:W-:Y:S01]  /*10fc0*/  ISETP.GE.AND P2, PT, R45, R4, PT ;  /* 0x000000042d00720c */ /* 0x000fe20003f46270 */
[----:B------:R-:W-:Y:S01]  /*10fd0*/  FMUL.FTZ R54, R54, c[0x0][0x2ec] ;  /* 0x0000bb0036367a20 */ /* 0x000fe20000410000 */
[----:B------:R-:W2:Y:S01]  /*10fe0*/  MUFU.TANH R42, R42 ;  /* 0x0000002a002a7308 */ /* 0x000ea20000002400 */
[----:B------:R-:W-:Y:S01]  /*10ff0*/  FMUL.FTZ R72, R72, c[0x0][0x2ec] ;  /* 0x0000bb0048487a20 */ /* 0x000fe20000410000 */
[----:B------:R-:W-:Y:S01]  /*11000*/  FSEL R93, R197, -INF , !P3 ;  /* 0xff800000c55d7808 */ /* 0x000fe20005800000 */
[----:B------:R-:W-:Y:S01]  /*11010*/  FMUL.FTZ R68, R68, c[0x0][0x2ec] ;  /* 0x0000bb0044447a20 */ /* 0x000fe20000410000 */
[----:B------:R-:W-:-:S02]  /*11020*/  FSEL R107, R191, -INF , !P0 ;  /* 0xff800000bf6b7808 */ /* 0x000fc40004000000 */
[----:B------:R-:W-:Y:S02]  /*11030*/  FSEL R86, R95, -INF , !P6 ;  /* 0xff8000005f567808 */ /* 0x000fe40007000000 */
[----:B------:R-:W-:Y:S02]  /*11040*/  FSEL R90, R108, -INF , !P4 ;  /* 0xff8000006c5a7808 */ /* 0x000fe40006000000 */
[----:B------:R-:W-:Y:S02]  /*11050*/  FSEL R91, R120, -INF , !P5 ;  /* 0xff800000785b7808 */ /* 0x000fe40006800000 */
[-C--:B------:R-:W-:Y:S02]  /*11060*/  ISETP.GE.AND P3, PT, R43, R0.reuse, PT ;  /* 0x000000002b00720c */ /* 0x080fe40003f66270 */
[----:B------:R-:W-:Y:S02]  /*11070*/  FSEL R92, R247, -INF , !P2 ;  /* 0xff800000f75c7808 */ /* 0x000fe40005000000 */
[----:B------:R-:W-:-:S02]  /*11080*/  ISETP.GE.AND P0, PT, R33, R0, PT ;  /* 0x000000002100720c */ /* 0x000fc40003f06270 */
[C---:B------:R-:W-:Y:S02]  /*11090*/  ISETP.GE.AND P6, PT, R44.reuse, R4, PT ;  /* 0x000000042c00720c */ /* 0x040fe40003fc6270 */
[----:B------:R-:W-:Y:S02]  /*110a0*/  ISETP.GE.AND P4, PT, R44, R0, PT ;  /* 0x000000002c00720c */ /* 0x000fe40003f86270 */
[-C--:B------:R-:W-:Y:S02]  /*110b0*/  ISETP.GE.AND P5, PT, R43, R4.reuse, PT ;  /* 0x000000042b00720c */ /* 0x080fe40003fa6270 */
[----:B------:R-:W-:Y:S01]  /*110c0*/  ISETP.GE.AND P2, PT, R41, R4, PT ;  /* 0x000000042900720c */ /* 0x000fe20003f46270 */
[----:B------:R-:W3:Y:S01]  /*110d0*/  MUFU.TANH R74, R74 ;  /* 0x0000004a004a7308 */ /* 0x000ee20000002400 */
[----:B------:R-:W-:Y:S01]  /*110e0*/  FMUL.FTZ R64, R64, c[0x0][0x2ec] ;  /* 0x0000bb0040407a20 */ /* 0x000fe20000410000 */
[----:B------:R-:W-:Y:S01]  /*110f0*/  FSEL R98, R219, -INF , !P3 ;  /* 0xff800000db627808 */ /* 0x000fe20005800000 */
[----:B------:R-:W-:Y:S01]  /*11100*/  FMUL.FTZ R66, R66, c[0x0][0x2ec] ;  /* 0x0000bb0042427a20 */ /* 0x000fe20000410000 */
[----:B------:R-:W-:Y:S01]  /*11110*/  FSEL R133, R133, -INF , !P0 ;  /* 0xff80000085857808 */ /* 0x000fe20004000000 */
[----:B------:R-:W-:-:S02]  /*11120*/  FMUL.FTZ R48, R48, c[0x0][0x2ec] ;  /* 0x0000bb0030307a20 */ /* 0x000fc40000410000 */
[----:B------:R-:W-:Y:S01]  /*11130*/  FMUL.FTZ R50, R50, c[0x0][0x2ec] ;  /* 0x0000bb0032327a20 */ /* 0x000fe20000410000 */
[----:B------:R-:W4:Y:S01]  /*11140*/  MUFU.TANH R22, R22 ;  /* 0x0000001600167308 */ /* 0x000f220000002400 */
[----:B------:R-:W-:Y:S01]  /*11150*/  FMUL.FTZ R40, R40, c[0x0][0x2ec] ;  /* 0x0000bb0028287a20 */ /* 0x000fe20000410000 */
[----:B------:R-:W-:Y:S02]  /*11160*/  FSEL R95, R244, -INF , !P6 ;  /* 0xff800000f45f7808 */ /* 0x000fe40007000000 */
[----:B------:R-:W-:Y:S02]  /*11170*/  FSEL R97, R223, -INF , !P4 ;  /* 0xff800000df617808 */ /* 0x000fe40006000000 */
[----:B------:R-:W-:Y:S02]  /*11180*/  FSEL R96, R220, -INF , !P5 ;  /* 0xff800000dc607808 */ /* 0x000fe40006800000 */
[----:B------:R-:W1:Y:S01]  /*11190*/  MUFU.TANH R54, R54 ;  /* 0x0000003600367308 */ /* 0x000e620000002400 */
[----:B------:R-:W-:-:S02]  /*111a0*/  ISETP.GE.AND P3, PT, R38, R0, PT ;  /* 0x000000002600720c */ /* 0x000fc40003f66270 */
[----:B------:R-:W-:Y:S02]  /*111b0*/  FSEL R100, R216, -INF , !P2 ;  /* 0xff800000d8647808 */ /* 0x000fe40005000000 */
[----:B------:R-:W-:-:S03]  /*111c0*/  ISETP.GE.AND P0, PT, R7, R0, PT ;  /* 0x000000000700720c */ /* 0x000fc60003f06270 */
[----:B------:R-:W2:Y:S01]  /*111d0*/  MUFU.TANH R72, R72 ;  /* 0x0000004800487308 */ /* 0x000ea20000002400 */
[C---:B------:R-:W-:Y:S02]  /*111e0*/  ISETP.GE.AND P6, PT, R39.reuse, R4, PT ;  /* 0x000000042700720c */ /* 0x040fe40003fc6270 */
[----:B------:R-:W-:Y:S02]  /*111f0*/  ISETP.GE.AND P4, PT, R39, R0, PT ;  /* 0x000000002700720c */ /* 0x000fe40003f86270 */
[----:B------:R-:W-:-:S03]  /*11200*/  ISETP.GE.AND P5, PT, R38, R4, PT ;  /* 0x000000042600720c */ /* 0x000fc60003fa6270 */
[----:B------:R-:W2:Y:S01]  /*11210*/  MUFU.TANH R68, R68 ;  /* 0x0000004400447308 */ /* 0x000ea20000002400 */
[----:B------:R-:W-:Y:S01]  /*11220*/  ISETP.GE.AND P2, PT, R37, R4, PT ;  /* 0x000000042500720c */ /* 0x000fe20003f46270 */
[----:B------:R-:W-:Y:S01]  /*11230*/  FMUL.FTZ R28, R28, c[0x0][0x2ec] ;  /* 0x0000bb001c1c7a20 */ /* 0x000fe20000410000 */
[----:B------:R-:W-:Y:S01]  /*11240*/  FSEL R106, R202, -INF , !P3 ;  /* 0xff800000ca6a7808 */ /* 0x000fe20005800000 */
[----:B------:R-:W-:Y:S01]  /*11250*/  FMUL.FTZ R30, R30, c[0x0][0x2ec] ;  /* 0x0000bb001e1e7a20 */ /* 0x000fe20000410000 */
[----:B-1----:R-:W-:Y:S01]  /*11260*/  FSEL R120, R70, -INF , !P0 ;  /* 0xff80000046787808 */ /* 0x002fe20004000000 */
[----:B------:R-:W-:Y:S02]  /*11270*/  FMUL.FTZ R24, R24, c[0x0][0x2ec] ;  /* 0x0000bb0018187a20 */ /* 0x000fe40000410000 */
[----:B------:R-:W-:Y:S01]  /*11280*/  FMUL.FTZ R26, R26, c[0x0][0x2ec] ;  /* 0x0000bb001a1a7a20 */ /* 0x000fe20000410000 */
[----:B------:R-:W1:Y:S01]  /*11290*/  MUFU.TANH R64, R64 ;  /* 0x0000004000407308 */ /* 0x000e620000002400 */
[----:B------:R-:W-:Y:S01]  /*112a0*/  FMUL.FTZ R20, R20, c[0x0][0x2ec] ;  /* 0x0000bb0014147a20 */ /* 0x000fe20000410000 */
[----:B------:R-:W-:-:S02]  /*112b0*/  FSEL R101, R212, -INF , !P6 ;  /* 0xff800000d4657808 */ /* 0x000fc40007000000 */
[----:B------:R-:W-:Y:S02]  /*112c0*/  FSEL R103, R209, -INF , !P4 ;  /* 0xff800000d1677808 */ /* 0x000fe40006000000 */
[----:B------:R-:W-:Y:S02]  /*112d0*/  FSEL R104, R206, -INF , !P5 ;  /* 0xff800000ce687808 */ /* 0x000fe40006800000 */
[----:B------:R-:W1:Y:S01]  /*112e0*/  MUFU.TANH R66, R66 ;  /* 0x0000004200427308 */ /* 0x000e620000002400 */
[-C--:B------:R-:W-:Y:S02]  /*112f0*/  ISETP.GE.AND P3, PT, R34, R0.reuse, PT ;  /* 0x000000002200720c */ /* 0x080fe40003f66270 */
[----:B------:R-:W-:Y:S02]  /*11300*/  FSEL R105, R200, -INF , !P2 ;  /* 0xff800000c8697808 */ /* 0x000fe40005000000 */
[----:B------:R-:W-:-:S03]  /*11310*/  ISETP.GE.AND P0, PT, R59, R0, PT ;  /* 0x000000003b00720c */ /* 0x000fc60003f06270 */
[----:B------:R-:W1:Y:S01]  /*11320*/  MUFU.TANH R48, R48 ;  /* 0x0000003000307308 */ /* 0x000e620000002400 */
[C---:B------:R-:W-:Y:S02]  /*11330*/  ISETP.GE.AND P6, PT, R35.reuse, R4, PT ;  /* 0x000000042300720c */ /* 0x040fe40003fc6270 */
[----:B------:R-:W-:Y:S02]  /*11340*/  ISETP.GE.AND P4, PT, R35, R0, PT ;  /* 0x000000002300720c */ /* 0x000fe40003f86270 */
[----:B------:R-:W-:-:S03]  /*11350*/  ISETP.GE.AND P5, PT, R34, R4, PT ;  /* 0x000000042200720c */ /* 0x000fc60003fa6270 */
[----:B------:R-:W1:Y:S01]  /*11360*/  MUFU.TANH R50, R50 ;  /* 0x0000003200327308 */ /* 0x000e620000002400 */
[----:B------:R-:W-:Y:S01]  /*11370*/  ISETP.GE.AND P2, PT, R33, R4, PT ;  /* 0x000000042100720c */ /* 0x000fe20003f46270 */
[----:B------:R-:W-:Y:S01]  /*11380*/  FMUL.FTZ R16, R16, c[0x0][0x2ec] ;  /* 0x0000bb0010107a20 */ /* 0x000fe20000410000 */
[----:B------:R-:W-:Y:S01]  /*11390*/  FSEL R178, R178, -INF , !P3 ;  /* 0xff800000b2b27808 */ /* 0x000fe20005800000 */
[----:B------:R-:W-:-:S04]  /*113a0*/  FMUL.FTZ R18, R18, c[0x0][0x2ec] ;  /* 0x0000bb0012127a20 */ /* 0x000fc80000410000 */
[----:B------:R-:W1:Y:S01]  /*113b0*/  MUFU.TANH R40, R40 ;  /* 0x0000002800287308 */ /* 0x000e620000002400 */
[----:B------:R-:W-:Y:S01]  /*113c0*/  FMUL.FTZ R8, R8, c[0x0][0x2ec] ;  /* 0x0000bb0008087a20 */ /* 0x000fe20000410000 */
[----:B--2---:R-:W-:Y:S01]  /*113d0*/  FSEL R202, R42, -INF , !P0 ;  /* 0xff8000002aca7808 */ /* 0x004fe20004000000 */
[----:B------:R-:W-:Y:S02]  /*113e0*/  FMUL.FTZ R10, R10, c[0x0][0x2ec] ;  /* 0x0000bb000a0a7a20 */ /* 0x000fe40000410000 */
[----:B------:R-:W-:Y:S01]  /*113f0*/  FMUL.FTZ R5, R11, c[0x0][0x2ec] ;  /* 0x0000bb000b057a20 */ /* 0x000fe20000410000 */
[----:B------:R-:W-:Y:S02]  /*11400*/  FSEL R108, R184, -INF , !P6 ;  /* 0xff800000b86c7808 */ /* 0x000fe40007000000 */
[----:B------:R-:W2:Y:S01]  /*11410*/  MUFU.TANH R28, R28 ;  /* 0x0000001c001c7308 */ /* 0x000ea20000002400 */
[----:B------:R-:W-:Y:S02]  /*11420*/  FSEL R117, R183, -INF , !P4 ;  /* 0xff800000b7757808 */ /* 0x000fe40006000000 */
[----:B------:R-:W-:-:S02]  /*11430*/  FSEL R116, R181, -INF , !P5 ;  /* 0xff800000b5747808 */ /* 0x000fc40006800000 */
[-C--:B------:R-:W-:Y:S02]  /*11440*/  ISETP.GE.AND P3, PT, R29, R0.reuse, PT ;  /* 0x000000001d00720c */ /* 0x080fe40003f66270 */
[----:B------:R-:W-:Y:S01]  /*11450*/  FSEL R173, R173, -INF , !P2 ;  /* 0xff800000adad7808 */ /* 0x000fe20005000000 */
[----:B------:R-:W1:Y:S01]  /*11460*/  MUFU.TANH R30, R30 ;  /* 0x0000001e001e7308 */ /* 0x000e620000002400 */
[----:B------:R-:W-:Y:S02]  /*11470*/  ISETP.GE.AND P0, PT, R25, R0, PT ;  /* 0x000000001900720c */ /* 0x000fe40003f06270 */
[C---:B------:R-:W-:Y:S02]  /*11480*/  ISETP.GE.AND P6, PT, R32.reuse, R4, PT ;  /* 0x000000042000720c */ /* 0x040fe40003fc6270 */
[----:B------:R-:W-:-:S03]  /*11490*/  ISETP.GE.AND P4, PT, R32, R0, PT ;  /* 0x000000002000720c */ /* 0x000fc60003f86270 */
[----:B------:R-:W1:Y:S01]  /*114a0*/  MUFU.TANH R24, R24 ;  /* 0x0000001800187308 */ /* 0x000e620000002400 */
[-C--:B------:R-:W-:Y:S02]  /*114b0*/  ISETP.GE.AND P5, PT, R29, R4.reuse, PT ;  /* 0x000000041d00720c */ /* 0x080fe40003fa6270 */
[----:B------:R-:W-:-:S05]  /*114c0*/  ISETP.GE.AND P2, PT, R7, R4, PT ;  /* 0x000000040700720c */ /* 0x000fca0003f46270 */
[----:B------:R-:W1:Y:S01]  /*114d0*/  MUFU.TANH R26, R26 ;  /* 0x0000001a001a7308 */ /* 0x000e620000002400 */
[----:B---3--:R-:W-:Y:S02]  /*114e0*/  FSEL R119, R74, -INF , !P3 ;  /* 0xff8000004a777808 */ /* 0x008fe40005800000 */
[----:B----4-:R-:W-:-:S05]  /*114f0*/  FSEL R216, R22, -INF , !P0 ;  /* 0xff80000016d87808 */ /* 0x010fca0004000000 */
[----:B------:R-:W3:Y:S01]  /*11500*/  MUFU.TANH R20, R20 ;  /* 0x0000001400147308 */ /* 0x000ee20000002400 */
[----:B------:R-:W-:Y:S02]  /*11510*/  FSEL R99, R99, -INF , !P6 ;  /* 0xff80000063637808 */ /* 0x000fe40007000000 */
[----:B------:R-:W-:Y:S02]  /*11520*/  FSEL R118, R54, -INF , !P4 ;  /* 0xff80000036767808 */ /* 0x000fe40006000000 */
[----:B------:R-:W-:Y:S02]  /*11530*/  FSEL R72, R72, -INF , !P5 ;  /* 0xff80000048487808 */ /* 0x000fe40006800000 */
[----:B------:R-:W-:Y:S01]  /*11540*/  FSEL R74, R68, -INF , !P2 ;  /* 0xff800000444a7808 */ /* 0x000fe20005000000 */
[----:B------:R-:W4:Y:S01]  /*11550*/  MUFU.TANH R16, R16 ;  /* 0x0000001000107308 */ /* 0x000f220000002400 */
[----:B------:R-:W-:Y:S02]  /*11560*/  PLOP3.LUT P0, PT, PT, PT, UP0, 0x80, 0x0 ;  /* 0x000000000000781c */ /* 0x000fe40003f0f008 */
[----:B------:R-:W-:-:S02]  /*11570*/  ISETP.GE.AND P6, PT, R31, R4, PT ;  /* 0x000000041f00720c */ /* 0x000fc40003fc6270 */
[----:B------:R-:W-:-:S03]  /*11580*/  ISETP.GE.AND P4, PT, R31, R0, PT ;  /* 0x000000001f00720c */ /* 0x000fc60003f86270 */
[----:B------:R-:W2:Y:S01]  /*11590*/  MUFU.TANH R18, R18 ;  /* 0x0000001200127308 */ /* 0x000ea20000002400 */
[C---:B------:R-:W-:Y:S02]  /*115a0*/  ISETP.GE.AND P5, PT, R58.reuse, R4, PT ;  /* 0x000000043a00720c */ /* 0x040fe40003fa6270 */
[----:B------:R-:W-:Y:S02]  /*115b0*/  ISETP.GE.AND P3, PT, R58, R0, PT ;  /* 0x000000003a00720c */ /* 0x000fe40003f66270 */
[----:B------:R-:W-:-:S03]  /*115c0*/  ISETP.GE.AND P2, PT, R59, R4, PT ;  /* 0x000000043b00720c */ /* 0x000fc60003f46270 */
[----:B------:R-:W2:Y:S01]  /*115d0*/  MUFU.TANH R8, R8 ;  /* 0x0000000800087308 */ /* 0x000ea20000002400 */
[----:B-1----:R-:W-:-:S07]  /*115e0*/  FSEL R181, R64, -INF , !P6 ;  /* 0xff80000040b57808 */ /* 0x002fce0007000000 */
[----:B------:R-:W1:Y:S01]  /*115f0*/  MUFU.TANH R10, R10 ;  /* 0x0000000a000a7308 */ /* 0x000e620000002400 */
[----:B------:R-:W-:-:S07]  /*11600*/  FSEL R184, R66, -INF , !P4 ;  /* 0xff80000042b87808 */ /* 0x000fce0006000000 */
[----:B------:R-:W1:Y:S01]  /*11610*/  MUFU.TANH R5, R5 ;  /* 0x0000000500057308 */ /* 0x000e620000002400 */
[----:B------:R-:W-:Y:S02]  /*11620*/  FSEL R183, R48, -INF , !P5 ;  /* 0xff80000030b77808 */ /* 0x000fe40006800000 */
[----:B------:R-:W-:Y:S02]  /*11630*/  FSEL R191, R50, -INF , !P3 ;  /* 0xff80000032bf7808 */ /* 0x000fe40005800000 */
[----:B------:R-:W-:Y:S01]  /*11640*/  FSEL R197, R40, -INF , !P2 ;  /* 0xff80000028c57808 */ /* 0x000fe20005000000 */
[----:B------:R-:W-:Y:S01]  /*11650*/  BAR.SYNC.DEFER_BLOCKING 0x0 ;  /* 0x0000000000007b1d */ /* 0x000fe20000010000 */
[C---:B------:R-:W-:Y:S02]  /*11660*/  ISETP.GE.AND P6, PT, R65.reuse, R4, PT ;  /* 0x000000044100720c */ /* 0x040fe40003fc6270 */
[----:B------:R-:W-:Y:S02]  /*11670*/  ISETP.GE.AND P4, PT, R65, R0, PT ;  /* 0x000000004100720c */ /* 0x000fe40003f86270 */
[----:B------:R-:W-:-:S02]  /*11680*/  ISETP.GE.AND P5, PT, R67, R4, PT ;  /* 0x000000044300720c */ /* 0x000fc40003fa6270 */
[----:B------:R-:W-:Y:S02]  /*11690*/  ISETP.GE.AND P3, PT, R67, R0, PT ;  /* 0x000000004300720c */ /* 0x000fe40003f66270 */
[----:B------:R-:W-:Y:S02]  /*116a0*/  ISETP.GE.AND P2, PT, R25, R4, PT ;  /* 0x000000041900720c */ /* 0x000fe40003f46270 */
[----:B--2---:R-:W-:Y:S02]  /*116b0*/  FSEL R200, R28, -INF , !P6 ;  /* 0xff8000001cc87808 */ /* 0x004fe40007000000 */
[----:B------:R-:W-:Y:S02]  /*116c0*/  FSEL R206, R30, -INF , !P4 ;  /* 0xff8000001ece7808 */ /* 0x000fe40006000000 */
[----:B------:R-:W-:Y:S02]  /*116d0*/  FSEL R209, R24, -INF , !P5 ;  /* 0xff80000018d17808 */ /* 0x000fe40006800000 */
[----:B------:R-:W-:-:S02]  /*116e0*/  FSEL R214, R26, -INF , !P3 ;  /* 0xff8000001ad67808 */ /* 0x000fc40005800000 */
[----:B---3--:R-:W-:Y:S02]  /*116f0*/  FSEL R212, R20, -INF , !P2 ;  /* 0xff80000014d47808 */ /* 0x008fe40005000000 */
[C---:B------:R-:W-:Y:S02]  /*11700*/  ISETP.GE.AND P6, PT, R69.reuse, R4, PT ;  /* 0x000000044500720c */ /* 0x040fe40003fc6270 */
[----:B------:R-:W-:Y:S02]  /*11710*/  ISETP.GE.AND P4, PT, R69, R0, PT ;  /* 0x000000004500720c */ /* 0x000fe40003f86270 */
[C---:B------:R-:W-:Y:S02]  /*11720*/  ISETP.GE.AND P5, PT, R71.reuse, R4, PT ;  /* 0x000000044700720c */ /* 0x040fe40003fa6270 */
[-C--:B------:R-:W-:Y:S02]  /*11730*/  ISETP.GE.AND P3, PT, R71, R0.reuse, PT ;  /* 0x000000004700720c */ /* 0x080fe40003f66270 */
[----:B------:R-:W-:Y:S01]  /*11740*/  ISETP.GE.AND P2, PT, R2, R0, PT ;  /* 0x000000000200720c */ /* 0x000fe20003f46270 */
[----:B------:R-:W-:Y:S01]  /*11750*/  IMAD.MOV.U32 R244, RZ, RZ, R252 ;  /* 0x000000fffff47224 */ /* 0x000fe200078e00fc */
[----:B----4-:R-:W-:-:S02]  /*11760*/  FSEL R219, R16, -INF , !P6 ;  /* 0xff80000010db7808 */ /* 0x010fc40007000000 */
[----:B------:R-:W-:Y:S02]  /*11770*/  FSEL R223, R18, -INF , !P4 ;  /* 0xff80000012df7808 */ /* 0x000fe40006000000 */
[----:B------:R-:W-:Y:S02]  /*11780*/  FSEL R220, R8, -INF , !P5 ;  /* 0xff80000008dc7808 */ /* 0x000fe40006800000 */
[----:B-1----:R-:W-:Y:S02]  /*11790*/  FSEL R245, R10, -INF , !P3 ;  /* 0xff8000000af57808 */ /* 0x002fe40005800000 */
        /* <DEDUP_REMOVED lines=8> */
[----:B------:R-:W-:Y:S01]  /*11820*/  UMOV UR24, URZ ;  /* 0x0000003f00187c82 */ /* 0x000fe20008000000 */
[----:B------:R-:W1:Y:S08]  /*11830*/  R2UR UR5, R0 ;  /* 0x00000000000573c2 */ /* 0x000e7000000e0000 */
[----:B------:R-:W2:Y:S01]  /*11840*/  R2UR UR9, R2 ;  /* 0x00000000020973c2 */ /* 0x000ea200000e0000 */
[----:B-1----:R-:W1:Y:S08]  /*11850*/  I2F.RP R0, UR5 ;  /* 0x0000000500007d06 */ /* 0x002e700008209400 */
        /* <DEDUP_REMOVED lines=10> */
[----:B--2---:R-:W-:-:S04]  /*11900*/  UIMAD.WIDE.U32 UR24, UR27, UR9, URZ ;  /* 0x000000091b1872a5 */ /* 0x004fc8000f8e003f */
[----:B------:R-:W-:-:S04]  /*11910*/  UIADD3 UR8, -UR25, URZ, URZ ;  /* 0x0000003f19087290 */ /* 0x000fc8000fffe13f */
[----:B------:R-:W-:-:S04]  /*11920*/  UIMAD UR8, UR5, UR8, UR9 ;  /* 0x00000008050872a4 */ /* 0x000fc8000f8e0209 */
[----:B------:R-:W-:Y:S02]  /*11930*/  UISETP.GT.U32.AND UP2, UPT, UR5, UR8, UPT ;  /* 0x000000080500728c */ /* 0x000fe4000bf44070 */
[----:B-1----:R-:W-:-:S09]  /*11940*/  UIMAD.WIDE.U32 UR26, UR27, UR7, URZ ;  /* 0x000000071b1a72a5 */ /* 0x002fd2000f8e003f */
[----:B------:R-:W-:Y:S02]  /*11950*/  @!UP2 UIADD3 UR8, UR8, -UR5, URZ ;  /* 0x800000050808a290 */ /* 0x000fe4000fffe03f */
[----:B------:R-:W-:Y:S02]  /*11960*/  @!UP2 UIADD3 UR25, UR25, 0x1, URZ ;  /* 0x000000011919a890 */ /* 0x000fe4000fffe03f */
[----:B------:R-:W-:Y:S02]  /*11970*/  UMOV UR15, UR27 ;  /* 0x0000001b000f7c82 */ /* 0x000fe40008000000 */
[----:B------:R-:W-:Y:S02]  /*11980*/  UIADD3 UR6, -UR15, URZ, URZ ;  /* 0x0000003f0f067290 */ /* 0x000fe4000fffe13f */
[----:B------:R-:W-:Y:S02]  /*11990*/  UISETP.GE.U32.AND UP4, UPT, UR8, UR5, UPT ;  /* 0x000000050800728c */ /* 0x000fe4000bf86070 */
[----:B------:R-:W-:-:S03]  /*119a0*/  UIMAD UR7, UR5, UR6, UR7 ;  /* 0x00000006050772a4 */ /* 0x000fc6000f8e0207 */
[----:B------:R-:W-:Y:S02]  /*119b0*/  ULDC UR6, c[0x0][0x2d0] ;  /* 0x0000b40000067ab9 */ /* 0x000fe40000000800 */
[----:B------:R-:W-:Y:S02]  /*119c0*/  UISETP.GT.U32.AND UP0, UPT, UR5, UR7, UPT ;  /* 0x000000070500728c */ /* 0x000fe4000bf04070 */
[----:B------:R-:W-:Y:S02]  /*119d0*/  ULOP3.LUT UR4, UR4, UR6, URZ, 0x3c, !UPT ;  /* 0x0000000604047292 */ /* 0x000fe4000f8e3c3f */
[----:B------:R-:W-:Y:S02]  /*119e0*/  ULOP3.LUT UR12, UR12, UR6, URZ, 0x3c, !UPT ;  /* 0x000000060c0c7292 */ /* 0x000fe4000f8e3c3f */
[----:B------:R-:W-:Y:S02]  /*119f0*/  UISETP.GE.AND UP1, UPT, UR4, URZ, UPT ;  /* 0x0000003f0400728c */ /* 0x000fe4000bf26270 */
[----:B------:R-:W-:-:S02]  /*11a00*/  @UP4 UIADD3 UR25, UR25, 0x1, URZ ;  /* 0x0000000119194890 */ /* 0x000fc4000fffe03f */
[----:B------:R-:W-:Y:S02]  /*11a10*/  UISETP.NE.AND UP2, UPT, URZ, UR6, UPT ;  /* 0x000000063f00728c */ /* 0x000fe4000bf45270 */
[----:B------:R-:W-:Y:S02]  /*11a20*/  @!UP0 UIADD3 UR7, UR7, -UR5, URZ ;  /* 0x8000000507078290 */ /* 0x000fe4000fffe03f */
[----:B------:R-:W-:Y:S02]  /*11a30*/  @!UP0 UIADD3 UR15, UR15, 0x1, URZ ;  /* 0x000000010f0f8890 */ /* 0x000fe4000fffe03f */
[----:B------:R-:W-:Y:S02]  /*11a40*/  UISETP.GE.U32.AND UP3, UPT, UR7, UR5, UPT ;  /* 0x000000050700728c */ /* 0x000fe4000bf66070 */
[----:B------:R-:W-:Y:S02]  /*11a50*/  UISETP.GE.AND UP0, UPT, UR12, URZ, UPT ;  /* 0x0000003f0c00728c */ /* 0x000fe4000bf06270 */
[----:B------:R-:W-:-:S02]  /*11a60*/  ULOP3.LUT UR4, URZ, UR6, URZ, 0x33, !UPT ;  /* 0x000000063f047292 */ /* 0x000fc4000f8e333f */
[----:B------:R-:W-:-:S04]  /*11a70*/  @!UP1 UIADD3 UR25, -UR25, URZ, URZ ;  /* 0x0000003f19199290 */ /* 0x000fc8000fffe13f */
[----:B------:R-:W-:Y:S02]  /*11a80*/  USEL UR25, UR4, UR25, !UP2 ;  /* 0x0000001904197287 */ /* 0x000fe4000d000000 */
[----:B------:R-:W-:Y:S02]  /*11a90*/  @UP3 UIADD3 UR15, UR15, 0x1, URZ ;  /* 0x000000010f0f3890 */ /* 0x000fe4000fffe03f */
[----:B------:R-:W-:Y:S02]  /*11aa0*/  UIMAD.WIDE UR8, UR25, 0x4, UR18 ;  /* 0x00000004190878a5 */ /* 0x000fe4000f8e0212 */
[----:B------:R-:W-:-:S04]  /*11ab0*/  @!UP0 UIADD3 UR15, -UR15, URZ, URZ ;  /* 0x0000003f0f0f8290 */ /* 0x000fc8000fffe13f */
[----:B------:R-:W-:Y:S01]  /*11ac0*/  USEL UR4, UR4, UR15, !UP2 ;  /* 0x0000000f04047287 */ /* 0x000fe2000d000000 */
[----:B------:R-:W-:Y:S01]  /*11ad0*/  MOV R6, UR8 ;  /* 0x0000000800067c02 */ /* 0x000fe20008000f00 */
[----:B------:R-:W-:Y:S02]  /*11ae0*/  IMAD.U32 R7, RZ, RZ, UR9 ;  /* 0x00000009ff077e24 */ /* 0x000fe4000f8e00ff */
[----:B------:R-:W-:-:S03]  /*11af0*/  UIMAD.WIDE UR26, UR4, 0x4, UR18 ;  /* 0x00000004041a78a5 */ /* 0x000fc6000f8e0212 */
[----:B------:R-:W2:Y:S03]  /*11b00*/  LDG.E R6, [R6.64] ;  /* 0x0000001406067981 */ /* 0x000ea6000c1e1900 */
[----:B------:R-:W-:Y:S01]  /*11b10*/  MOV R4, UR26 ;  /* 0x0000001a00047c02 */ /* 0x000fe20008000f00 */
[----:B------:R-:W-:-:S05]  /*11b20*/  IMAD.U32 R5, RZ, RZ, UR27 ;  /* 0x0000001bff057e24 */ /* 0x000fca000f8e00ff */
[----:B------:R1:W2:Y:S01]  /*11b30*/  LDG.E R4, [R4.64] ;  /* 0x0000001404047981 */ /* 0x0002a2000c1e1900 */
[----:B------:R-:W-:-:S03]  /*11b40*/  UIADD3 UR7, UR25, -UR4, URZ ;  /* 0x8000000419077290 */ /* 0x000fc6000fffe03f */
[----:B------:R-:W-:Y:S02]  /*11b50*/  ULDC.64 UR4, c[0x0][0x198] ;  /* 0x0000660000047ab9 */ /* 0x000fe40000000a00 */
[----:B------:R-:W-:-:S04]  /*11b60*/  UIMAD UR7, UR7, UR6, -0x100 ;  /* 0xffffff00070774a4 */ /* 0x000fc8000f8e0206 */
[----:B------:R-:W-:-:S04]  /*11b70*/  USHF.R.S32.HI UR6, URZ, 0x1f, UR7 ;  /* 0x0000001f3f067899 */ /* 0x000fc80008011407 */
[----:B------:R-:W-:Y:S02]  /*11b80*/  UIMAD UR6, UR6, UR4, URZ ;  /* 0x00000004060672a4 */ /* 0x000fe4000f8e023f */
[----:B------:R-:W-:Y:S02]  /*11b90*/  UIMAD.WIDE.U32 UR8, UR7, UR4, URZ ;  /* 0x00000004070872a5 */ /* 0x000fe4000f8e003f */
[----:B------:R-:W-:-:S04]  /*11ba0*/  UIMAD UR5, UR7, UR5, UR6 ;  /* 0x00000005070572a4 */ /* 0x000fc8000f8e0206 */
[----:B------:R-:W-:Y:S01]  /*11bb0*/  UIADD3 UR5, UR9, UR5, URZ ;  /* 0x0000000509057290 */ /* 0x000fe2000fffe03f */
[----:B-1----:R-:W-:-:S05]  /*11bc0*/  MOV R5, UR9 ;  /* 0x0000000900057c02 */ /* 0x002fca0008000f00 */
[----:B------:R-:W-:Y:S01]  /*11bd0*/  IMAD.U32 R5, RZ, RZ, UR5 ;  /* 0x00000005ff057e24 */ /* 0x000fe2000f8e00ff */
[----:B--2---:R-:W-:-:S04]  /*11be0*/  IADD3 R6, -R6, R4, RZ ;  /* 0x0000000406067210 */ /* 0x004fc80007ffe1ff */
[----:B------:R-:W-:Y:S01]  /*11bf0*/  SHF.R.S32.HI R2, RZ, 0x1f, R6 ;  /* 0x0000001fff027819 */ /* 0x000fe20000011406 */
[----:B------:R-:W-:-:S04]  /*11c00*/  IMAD.U32 R4, RZ, RZ, UR8 ;  /* 0x00000008ff047e24 */ /* 0x000fc8000f8e00ff */
[----:B------:R-:W-:Y:S02]  /*11c10*/  IMAD R2, R2, c[0x0][0x180], RZ ;  /* 0x0000600002027a24 */ /* 0x000fe400078e02ff */
[----:B------:R-:W-:-:S04]  /*11c20*/  IMAD.WIDE.U32 R4, R6, c[0x0][0x180], R4 ;  /* 0x0000600006047a25 */ /* 0x000fc800078e0004 */
[----:B------:R-:W-:Y:S02]  /*11c30*/  IMAD R2, R6, c[0x0][0x184], R2 ;  /* 0x0000610006027a24 */ /* 0x000fe400078e0202 */
[----:B------:R-:W-:-:S03]  /*11c40*/  IMAD.MOV.U32 R0, RZ, RZ, R4 ;  /* 0x000000ffff007224 */ /* 0x000fc600078e0004 */
[----:B------:R-:W-:Y:S01]  /*11c50*/  IADD3 R2, R5, R2, RZ ;  /* 0x0000000205027210 */ /* 0x000fe20007ffe0ff */
[----:B------:R-:W-:Y:S05]  /*11c60*/  BRA `(.L_x_883) ;  /* 0x0000002000007947 */ /* 0x000fea0003800000 */
.L_x_882:
[----:B------:R-:W-:-:S04]  /*11c70*/  LEA R0, -R52, RZ, 0x8 ;  /* 0x000000ff34007211 */ /* 0x000fc800078e41ff */
[----:B------:R-:W-:Y:S02]  /*11c80*/  SHF.R.S32.HI R2, RZ, 0x1f, R0 ;  /* 0x0000001fff027819 */ /* 0x000fe40000011400 */
.L_x_883:
[--C-:B-----5:R-:W-:Y:S01]  /*11c90*/  @!P1 IMAD.MOV.U32 R4, RZ, RZ, R60.reuse ;  /* 0x000000ffff049224 */ /* 0x120fe200078e003c */
[--C-:B------:R-:W-:Y:S01]  /*11ca0*/  @!P1 IADD3 R8, P2, P0, R0, UR23, R60.reuse ;  /* 0x0000001700089c10 */ /* 0x100fe2000f85e03c */
[--C-:B------:R-:W-:Y:S01]  /*11cb0*/  @!P1 IMAD.MOV.U32 R5, RZ, RZ, R63.reuse ;  /* 0x000000ffff059224 */ /* 0x100fe200078e003f */
[----:B------:R1:W-:Y:S01]  /*11cc0*/  @P1 STS.128 [R242+0x2000], RZ ;  /* 0x002000fff2001388 */ /* 0x0003e20000000c00 */
[----:B------:R-:W-:Y:S01]  /*11cd0*/  @!P1 IMAD.MOV.U32 R10, RZ, RZ, R60 ;  /* 0x000000ffff0a9224 */ /* 0x000fe200078e003c */
[----:B------:R-:W-:Y:S01]  /*11ce0*/  @!P1 LEA R34, P3, R8, c[0x0][0x168], 0x1 ;  /* 0x00005a0008229a11 */ /* 0x000fe200078608ff */
[----:B------:R-:W-:Y:S01]  /*11cf0*/  @!P1 IMAD.MOV.U32 R11, RZ, RZ, R63 ;  /* 0x000000ffff0b9224 */ /* 0x000fe200078e003f */
[----:B------:R-:W-:Y:S01]  /*11d00*/  BSSY B0, `(.L_x_884) ;  /* 0x00000c8000007945 */ /* 0x000fe20003800000 */
[----:B------:R-:W-:Y:S02]  /*11d10*/  @!P1 IMAD.MOV.U32 R9, RZ, RZ, c[0x0][0x19c] ;  /* 0x00006700ff099624 */ /* 0x000fe400078e00ff */
[----:B------:R-:W-:-:S04]  /*11d20*/  @!P1 IMAD.WIDE.U32 R6, R52, 0x30, R4 ;  /* 0x0000003034069825 */ /* 0x000fc800078e0004 */
[----:B------:R-:W-:Y:S02]  /*11d30*/  @!P1 IMAD.MOV.U32 R13, RZ, RZ, c[0x0][0x19c] ;  /* 0x00006700ff0d9624 */ /* 0x000fe400078e00ff */
[----:B------:R-:W-:Y:S01]  /*11d40*/  @!P1 IMAD.WIDE.U32 R4, R52, 0x50, R10 ;  /* 0x0000005034049825 */ /* 0x000fe200078e000a */
[----:B------:R-:W-:Y:S02]  /*11d50*/  @!P1 IADD3.X R10, R2, UR22, R63, P2, P0 ;  /* 0x00000016020a9c10 */ /* 0x000fe400097e043f */
[C---:B------:R-:W-:Y:S01]  /*11d60*/  @!P1 IADD3 R21, P2, R0.reuse, R6, RZ ;  /* 0x0000000600159210 */ /* 0x040fe20007f5e0ff */
[----:B------:R-:W-:Y:S01]  /*11d70*/  @!P1 IMAD R12, R9, 0x30, RZ ;  /* 0x00000030090c9824 */ /* 0x000fe200078e02ff */
[----:B------:R-:W-:Y:S01]  /*11d80*/  @!P1 IADD3 R41, P0, R0, R4, RZ ;  /* 0x0000000400299210 */ /* 0x000fe20007f1e0ff */
[----:B------:R-:W-:Y:S01]  /*11d90*/  @!P1 IMAD R9, R13, 0x50, RZ ;  /* 0x000000500d099824 */ /* 0x000fe200078e02ff */
[----:B------:R-:W-:Y:S01]  /*11da0*/  @!P1 LEA.HI.X R35, R8, c[0x0][0x16c], R10, 0x1, P3 ;  /* 0x00005b0008239a11 */ /* 0x000fe200018f0c0a */
[----:B------:R-:W-:Y:S01]  /*11db0*/  @!P1 IMAD.MOV.U32 R8, RZ, RZ, c[0x0][0x19c] ;  /* 0x00006700ff089624 */ /* 0x000fe200078e00ff */
[C---:B------:R-:W-:Y:S01]  /*11dc0*/  @!P1 IADD3.X R23, R2.reuse, R12, R7, P2, !PT ;  /* 0x0000000c02179210 */ /* 0x040fe200017fe407 */
[----:B------:R-:W-:Y:S01]  /*11dd0*/  @!P1 IMAD.MOV.U32 R4, RZ, RZ, R60 ;  /* 0x000000ffff049224 */ /* 0x000fe200078e003c */
[----:B------:R-:W-:Y:S01]  /*11de0*/  @!P1 IADD3.X R50, R2, R9, R5, P0, !PT ;  /* 0x0000000902329210 */ /* 0x000fe200007fe405 */
[----:B------:R-:W-:-:S02]  /*11df0*/  @!P1 IMAD.MOV.U32 R5, RZ, RZ, R63 ;  /* 0x000000ffff059224 */ /* 0x000fc400078e003f */
[--C-:B------:R-:W-:Y:S02]  /*11e00*/  @!P1 IMAD.MOV.U32 R6, RZ, RZ, R60.reuse ;  /* 0x000000ffff069224 */ /* 0x100fe400078e003c */
[--C-:B------:R-:W-:Y:S02]  /*11e10*/  @!P1 IMAD.MOV.U32 R7, RZ, RZ, R63.reuse ;  /* 0x000000ffff079224 */ /* 0x100fe400078e003f */
[--C-:B------:R-:W-:Y:S02]  /*11e20*/  @!P1 IMAD.MOV.U32 R14, RZ, RZ, R60.reuse ;  /* 0x000000ffff0e9224 */ /* 0x100fe400078e003c */
[--C-:B------:R-:W-:Y:S02]  /*11e30*/  @!P1 IMAD.MOV.U32 R15, RZ, RZ, R63.reuse ;  /* 0x000000ffff0f9224 */ /* 0x100fe400078e003f */
[----:B------:R-:W-:Y:S02]  /*11e40*/  @!P1 IMAD.MOV.U32 R12, RZ, RZ, R60 ;  /* 0x000000ffff0c9224 */ /* 0x000fe400078e003c */
[----:B------:R-:W-:-:S02]  /*11e50*/  @!P1 IMAD.MOV.U32 R13, RZ, RZ, R63 ;  /* 0x000000ffff0d9224 */ /* 0x000fc400078e003f */
[----:B------:R-:W-:-:S04]  /*11e60*/  @!P1 IMAD.WIDE.U32 R10, R52, 0x60, R4 ;  /* 0x00000060340a9825 */ /* 0x000fc800078e0004 */
[----:B------:R-:W-:Y:S01]  /*11e70*/  @!P1 IMAD R18, R8, 0x60, RZ ;  /* 0x0000006008129824 */ /* 0x000fe200078e02ff */
[----:B------:R-:W-:Y:S01]  /*11e80*/  @!P1 IADD3 R37, P4, R0, R10, RZ ;  /* 0x0000000a00259210 */ /* 0x000fe20007f9e0ff */
[----:B------:R-:W-:Y:S02]  /*11e90*/  @!P1 IMAD.MOV.U32 R19, RZ, RZ, c[0x0][0x19c] ;  /* 0x00006700ff139624 */ /* 0x000fe400078e00ff */
[----:B------:R-:W-:Y:S01]  /*11ea0*/  @!P1 IMAD.WIDE.U32 R8, R52, 0x70, R6 ;  /* 0x0000007034089825 */ /* 0x000fe200078e0006 */
[----:B------:R-:W-:-:S03]  /*11eb0*/  @!P1 IADD3.X R49, R2, R18, R11, P4, !PT ;  /* 0x0000001202319210 */ /* 0x000fc600027fe40b */
[----:B------:R-:W-:Y:S01]  /*11ec0*/  @!P1 IMAD.WIDE.U32 R4, R52, 0xa0, R14 ;  /* 0x000000a034049825 */ /* 0x000fe200078e000e */
[----:B------:R-:W-:-:S03]  /*11ed0*/  @!P1 IADD3 R38, P3, R0, R8, RZ ;  /* 0x0000000800269210 */ /* 0x000fc60007f7e0ff */
[----:B------:R-:W-:Y:S01]  /*11ee0*/  @!P1 IMAD.MOV.U32 R17, RZ, RZ, c[0x0][0x19c] ;  /* 0x00006700ff119624 */ /* 0x000fe200078e00ff */
[----:B------:R-:W-:Y:S01]  /*11ef0*/  @!P1 IADD3 R40, P0, R0, R4, RZ ;  /* 0x0000000400289210 */ /* 0x000fe20007f1e0ff */
[----:B------:R-:W-:-:S04]  /*11f00*/  @!P1 IMAD.WIDE.U32 R6, R52, 0x90, R12 ;  /* 0x0000009034069825 */ /* 0x000fc800078e000c */
[----:B------:R-:W-:Y:S01]  /*11f10*/  @!P1 IMAD R12, R19, 0xa0, RZ ;  /* 0x000000a0130c9824 */ /* 0x000fe200078e02ff */
[----:B------:R-:W-:Y:S01]  /*11f20*/  @!P1 IADD3 R39, P2, R0, R6, RZ ;  /* 0x0000000600279210 */ /* 0x000fe20007f5e0ff */
[----:B------:R-:W-:Y:S02]  /*11f30*/  @!P1 IMAD.MOV.U32 R16, RZ, RZ, c[0x0][0x19c] ;  /* 0x00006700ff109624 */ /* 0x000fe400078e00ff */
[----:B------:R-:W-:Y:S01]  /*11f40*/  @!P1 IMAD R13, R17, 0x90, RZ ;  /* 0x00000090110d9824 */ /* 0x000fe200078e02ff */
[----:B------:R-:W-:Y:S01]  /*11f50*/  @!P1 IADD3.X R46, R2, R12, R5, P0, !PT ;  /* 0x0000000c022e9210 */ /* 0x000fe200007fe405 */
[----:B------:R-:W-:Y:S02]  /*11f60*/  @!P1 IMAD R16, R16, 0x70, RZ ;  /* 0x0000007010109824 */ /* 0x000fe400078e02ff */
[----:B------:R-:W-:Y:S01]  /*11f70*/  @!P1 IMAD.MOV.U32 R8, RZ, RZ, c[0x0][0x19c] ;  /* 0x00006700ff089624 */ /* 0x000fe200078e00ff */
[C---:B------:R-:W-:Y:S01]  /*11f80*/  @!P1 IADD3.X R47, R2.reuse, R13, R7, P2, !PT ;  /* 0x0000000d022f9210 */ /* 0x040fe200017fe407 */
[----:B------:R-:W-:Y:S01]  /*11f90*/  @!P1 IMAD.MOV.U32 R4, RZ, RZ, R60 ;  /* 0x000000ffff049224 */ /* 0x000fe200078e003c */
[----:B------:R-:W-:Y:S01]  /*11fa0*/  @!P1 IADD3.X R48, R2, R16, R9, P3, !PT ;  /* 0x0000001002309210 */ /* 0x000fe20001ffe409 */
[----:B------:R-:W-:-:S02]  /*11fb0*/  @!P1 IMAD.MOV.U32 R5, RZ, RZ, R63 ;  /* 0x000000ffff059224 */ /* 0x000fc400078e003f */
[--C-:B------:R-:W-:Y:S02]  /*11fc0*/  @!P1 IMAD.MOV.U32 R6, RZ, RZ, R60.reuse ;  /* 0x000000ffff069224 */ /* 0x100fe400078e003c */
[--C-:B------:R-:W-:Y:S02]  /*11fd0*/  @!P1 IMAD.MOV.U32 R7, RZ, RZ, R63.reuse ;  /* 0x000000ffff079224 */ /* 0x100fe400078e003f */
[----:B------:R-:W-:Y:S02]  /*11fe0*/  @!P1 IMAD.MOV.U32 R12, RZ, RZ, R60 ;  /* 0x000000ffff0c9224 */ /* 0x000fe400078e003c */
[----:B------:R-:W-:Y:S02]  /*11ff0*/  @!P1 IMAD.MOV.U32 R13, RZ, RZ, R63 ;  /* 0x000000ffff0d9224 */ /* 0x000fe400078e003f */
        /* <DEDUP_REMOVED lines=13> */
[----:B------:R-:W-:Y:S02]  /*120d0*/  @!P1 IMAD R16, R16, 0xc0, RZ ;  /* 0x000000c010109824 */ /* 0x000fe400078e02ff */
[----:B------:R-:W-:Y:S01]  /*120e0*/  @!P1 IMAD R13, R17, 0xd0, RZ ;  /* 0x000000d0110d9824 */ /* 0x000fe200078e02ff */
[C---:B------:R-:W-:Y:S01]  /*120f0*/  @!P1 IADD3.X R42, R2.reuse, R12, R5, P0, !PT ;  /* 0x0000000c022a9210 */ /* 0x040fe200007fe405 */
[----:B------:R-:W-:Y:S01]  /*12100*/  @!P1 IMAD.MOV.U32 R4, RZ, RZ, c[0x0][0x19c] ;  /* 0x00006700ff049624 */ /* 0x000fe200078e00ff */
[C---:B------:R-:W-:Y:S01]  /*12110*/  @!P1 IADD3.X R44, R2.reuse, R16, R9, P3, !PT ;  /* 0x00000010022c9210 */ /* 0x040fe20001ffe409 */
[----:B------:R-:W-:Y:S01]  /*12120*/  @!P1 IMAD.MOV.U32 R6, RZ, RZ, c[0x0][0x19c] ;  /* 0x00006700ff069624 */ /* 0x000fe200078e00ff */
[----:B------:R-:W-:Y:S01]  /*12130*/  @!P1 IADD3.X R43, R2, R13, R7, P2, !PT ;  /* 0x0000000d022b9210 */ /* 0x000fe200017fe407 */
[----:B------:R-:W-:Y:S01]  /*12140*/  @!P1 IMAD.MOV.U32 R8, RZ, RZ, c[0x0][0x19c] ;  /* 0x00006700ff089624 */ /* 0x000fe200078e00ff */
[----:B------:R-:W-:-:S02]  /*12150*/  @!P1 LEA R5, P4, R52, R60, 0x5 ;  /* 0x0000003c34059211 */ /* 0x000fc400078828ff */
[CC--:B------:R-:W-:Y:S02]  /*12160*/  @!P1 LEA R7, P3, R52.reuse, R60.reuse, 0x6 ;  /* 0x0000003c34079211 */ /* 0x0c0fe400078630ff */
[C---:B------:R-:W-:Y:S02]  /*12170*/  @!P1 LEA R9, P2, R52.reuse, R60, 0x7 ;  /* 0x0000003c34099211 */ /* 0x040fe400078438ff */
[----:B------:R-:W-:Y:S02]  /*12180*/  @!P1 LEA.HI.X R11, R52, R63, R4, 0x5, P4 ;  /* 0x0000003f340b9211 */ /* 0x000fe400020f2c04 */
[----:B------:R-:W-:Y:S02]  /*12190*/  @!P1 IADD3 R5, P4, R0, R5, RZ ;  /* 0x0000000500059210 */ /* 0x000fe40007f9e0ff */
[----:B------:R-:W-:Y:S02]  /*121a0*/  @!P1 LEA.HI.X R10, R52, R63, R6, 0x6, P3 ;  /* 0x0000003f340a9211 */ /* 0x000fe400018f3406 */
[----:B------:R-:W-:Y:S01]  /*121b0*/  @!P1 IADD3 R6, P3, R0, R7, RZ ;  /* 0x0000000700069210 */ /* 0x000fe20007f7e0ff */
[----:B------:R-:W-:Y:S01]  /*121c0*/  @!P1 IMAD.X R11, R2, 0x1, R11, P4 ;  /* 0x00000001020b9824 */ /* 0x000fe200020e060b */
[----:B------:R-:W-:-:S02]  /*121d0*/  @!P1 LEA.HI.X R8, R52, R63, R8, 0x7, P2 ;  /* 0x0000003f34089211 */ /* 0x000fc400010f3c08 */
[----:B------:R-:W-:Y:S01]  /*121e0*/  LEA R244, P0, R60, c[0x0][0x168], 0x1 ;  /* 0x00005a003cf47a11 */ /* 0x000fe200078008ff */
[----:B------:R-:W-:Y:S01]  /*121f0*/  @!P1 IMAD.X R10, R2, 0x1, R10, P3 ;  /* 0x00000001020a9824 */ /* 0x000fe200018e060a */
[----:B------:R-:W-:Y:S02]  /*12200*/  @!P1 IADD3 R7, P2, R0, R9, RZ ;  /* 0x0000000900079210 */ /* 0x000fe40007f5e0ff */
[----:B------:R-:W-:Y:S02]  /*12210*/  LEA.HI.X R243, R60, c[0x0][0x16c], R63, 0x1, P0 ;  /* 0x00005b003cf37a11 */ /* 0x000fe400000f0c3f */
[----:B------:R-:W-:Y:S01]  /*12220*/  @!P1 LEA R28, P4, R5, c[0x0][0x168], 0x1 ;  /* 0x00005a00051c9a11 */ /* 0x000fe200078808ff */
[----:B------:R-:W-:Y:S01]  /*12230*/  @!P1 IMAD.X R8, R2, 0x1, R8, P2 ;  /* 0x0000000102089824 */ /* 0x000fe200010e0608 */
[----:B------:R-:W-:Y:S02]  /*12240*/  @!P1 LEA R4, P0, R0, R244, 0x1 ;  /* 0x000000f400049211 */ /* 0x000fe400078008ff */
[----:B------:R-:W-:-:S02]  /*12250*/  @!P1 LEA R24, P2, R7, c[0x0][0x168], 0x1 ;  /* 0x00005a0007189a11 */ /* 0x000fc400078408ff */
[----:B------:R-:W-:Y:S02]  /*12260*/  @!P1 LEA.HI.X R29, R5, c[0x0][0x16c], R11, 0x1, P4 ;  /* 0x00005b00051d9a11 */ /* 0x000fe400020f0c0b */
[----:B------:R-:W-:Y:S02]  /*12270*/  @!P1 LEA.HI.X R5, R0, R243, R2, 0x1, P0 ;  /* 0x000000f300059211 */ /* 0x000fe400000f0c02 */
[----:B------:R-:W-:Y:S02]  /*12280*/  @!P1 LEA.HI.X R25, R7, c[0x0][0x16c], R8, 0x1, P2 ;  /* 0x00005b0007199a11 */ /* 0x000fe400010f0c08 */
[----:B------:R-:W-:Y:S01]  /*12290*/  @!P1 LEA R22, P2, R21, c[0x0][0x168], 0x1 ;  /* 0x00005a0015169a11 */ /* 0x000fe200078408ff */
[----:B------:R-:W-:Y:S01]  /*122a0*/  @!PT LDS RZ, [RZ] ;  /* 0x00000000fffff984 */ /* 0x000fe20000000800 */
[----:B------:R-:W-:Y:S01]  /*122b0*/  @!PT LDS RZ, [RZ] ;  /* 0x00000000fffff984 */ /* 0x000fe20000000800 */
[----:B------:R-:W-:Y:S01]  /*122c0*/  @!PT LDS RZ, [RZ] ;  /* 0x00000000fffff984 */ /* 0x000fe20000000800 */
[----:B------:R2:W-:Y:S01]  /*122d0*/  @!P1 LDGSTS.E.BYPASS.LTC128B.128 [R242+0x2000], [R4.64] ;  /* 0x0200000004f29fae */ /* 0x0005e2000b901d54 */
[----:B------:R-:W-:Y:S02]  /*122e0*/  @!P1 LEA R26, P3, R6, c[0x0][0x168], 0x1 ;  /* 0x00005a00061a9a11 */ /* 0x000fe400078608ff */
[----:B------:R-:W-:Y:S01]  /*122f0*/  @!P1 LEA R20, P0, R41, c[0x0][0x168], 0x1 ;  /* 0x00005a0029149a11 */ /* 0x000fe200078008ff */
[----:B------:R1:W-:Y:S01]  /*12300*/  @P1 STS.128 [R242+0x2800], RZ ;  /* 0x002800fff2001388 */ /* 0x0003e20000000c00 */
[----:B------:R-:W-:-:S02]  /*12310*/  @!P1 LEA.HI.X R23, R21, c[0x0][0x16c], R23, 0x1, P2 ;  /* 0x00005b0015179a11 */ /* 0x000fc400010f0c17 */
[----:B------:R-:W-:Y:S01]  /*12320*/  @!P1 LEA.HI.X R27, R6, c[0x0][0x16c], R10, 0x1, P3 ;  /* 0x00005b00061b9a11 */ /* 0x000fe200018f0c0a */
        /* <DEDUP_REMOVED lines=32> */
[----:B--2---:R-:W-:Y:S01]  /*12530*/  @!P1 LEA R4, P0, R33, c[0x0][0x168], 0x1 ;  /* 0x00005a0021049a11 */ /* 0x004fe200078008ff */
        /* <DEDUP_REMOVED lines=55> */
[----:B-1----:R-:W-:Y:S01]  /*128b0*/  IMAD.MOV.U32 R4, RZ, RZ, R60 ;  /* 0x000000ffff047224 */ /* 0x002fe200078e003c */
[----:B------:R-:W-:Y:S01]  /*128c0*/  ULDC UR4, c[0x0][0x19c] ;  /* 0x0000670000047ab9 */ /* 0x000fe20000000800 */
[----:B------:R-:W-:Y:S01]  /*128d0*/  IMAD.MOV.U32 R5, RZ, RZ, R63 ;  /* 0x000000ffff057224 */ /* 0x000fe200078e003f */
[----:B------:R-:W-:-:S03]  /*128e0*/  UIMAD UR4, UR4, 0xf0, URZ ;  /* 0x000000f0040478a4 */ /* 0x000fc6000f8e023f */
        /* <DEDUP_REMOVED lines=9> */
.L_x_885:
[----:B------:R-:W-:Y:S05]  /*12980*/  BSYNC B0 ;  /* 0x0000000000007941 */ /* 0x000fea0003800000 */
.L_x_884:
[----:B------:R-:W0:Y:S01]  /*12990*/  LDGDEPBAR ;  /* 0x00000000000079af */ /* 0x000e220000000000 */
[----:B------:R-:W-:-:S04]  /*129a0*/  LEA R244, P0, R0, R244, 0x1 ;  /* 0x000000f400f47211 */ /* 0x000fc800078008ff */
[----:B------:R-:W-:Y:S02]  /*129b0*/  LEA.HI.X R243, R0, R243, R2, 0x1, P0 ;  /* 0x000000f300f37211 */ /* 0x000fe400000f0c02 */
.L_x_881:
[----:B-----5:R-:W-:Y:S01]  /*129c0*/  FMNMX.FTZ R0, R36, R73, !PT ;  /* 0x0000004924007209 */ /* 0x020fe20007810000 */
[----:B-1----:R-:W2:Y:S03]  /*129d0*/  LDL.LU R16, [R1+0x4] ;  /* 0x0000040001107983 */ /* 0x002ea60000300800 */
[----:B------:R-:W-:Y:S01]  /*129e0*/  FMNMX.FTZ R0, R110, R0, !PT ;  /* 0x000000006e007209 */ /* 0x000fe20007810000 */
[----:B------:R-:W3:Y:S03]  /*129f0*/  LDL.LU R17, [R1+0x10] ;  /* 0x0000100001117983 */ /* 0x000ee60000300800 */
[----:B------:R-:W-:Y:S01]  /*12a00*/  FMNMX.FTZ R0, R56, R0, !PT ;  /* 0x0000000038007209 */ /* 0x000fe20007810000 */
[----:B------:R-:W-:Y:S03]  /*12a10*/  LDSM.16.MT88.4 R20, [R226+0xa000] ;  /* 0x00a00000e214783b */ /* 0x000fe60000004200 */
[----:B------:R-:W-:Y:S01]  /*12a20*/  FMNMX.FTZ R0, R109, R0, !PT ;  /* 0x000000006d007209 */ /* 0x000fe20007810000 */
[----:B------:R-:W-:Y:S03]  /*12a30*/  LDSM.16.MT88.4 R8, [R135+0xa000] ;  /* 0x00a000008708783b */ /* 0x000fe60000004200 */
[----:B------:R-:W-:Y:S01]  /*12a40*/  FMNMX.FTZ R2, R55, R0, !PT ;  /* 0x0000000037027209 */ /* 0x000fe20007810000 */
[----:B------:R-:W-:Y:S01]  /*12a50*/  LDSM.16.MT88.4 R12, [R224+0xa000] ;  /* 0x00a00000e00c783b */ /* 0x000fe20000004200 */
[----:B------:R-:W-:-:S02]  /*12a60*/  FMNMX.FTZ R0, R3, R57, !PT ;  /* 0x0000003903007209 */ /* 0x000fc40007810000 */
[----:B------:R-:W-:Y:S01]  /*12a70*/  FMNMX.FTZ R2, R113, R2, !PT ;  /* 0x0000000271027209 */ /* 0x000fe20007810000 */
[----:B------:R-:W-:Y:S01]  /*12a80*/  LDSM.16.MT88.4 R28, [R226+0xa800] ;  /* 0x00a80000e21c783b */ /* 0x000fe20000004200 */
        /* <DEDUP_REMOVED lines=116> */
[----:B------:R-:W-:-:S03]  /*131d0*/  FMNMX.FTZ R4, R248, R4, !PT ;  /* 0x00000004f8047209 */ /* 0x000fc60007810000 */
[----:B------:R-:W1:Y:S01]  /*131e0*/  SHFL.BFLY PT, R5, R0, 0x2, 0x1f ;  /* 0x0c401f0000057f89 */ /* 0x000e6200000e0000 */
[----:B------:R-:W-:-:S04]  /*131f0*/  FMNMX.FTZ R4, R223, R4, !PT ;  /* 0x00000004df047209 */ /* 0x000fc80007810000 */
[----:B------:R-:W-:-:S04]  /*13200*/  FMNMX.FTZ R4, R251, R4, !PT ;  /* 0x00000004fb047209 */ /* 0x000fc80007810000 */
[----:B------:R-:W-:-:S04]  /*13210*/  FMNMX.FTZ R4, R245, R4, !PT ;  /* 0x00000004f5047209 */ /* 0x000fc80007810000 */
[----:B------:R-:W-:-:S05]  /*13220*/  FMNMX.FTZ R4, R247, R4, !PT ;  /* 0x00000004f7047209 */ /* 0x000fca0007810000 */
[----:B------:R-:W4:Y:S01]  /*13230*/  SHFL.BFLY PT, R2, R4, 0x2, 0x1f ;  /* 0x0c401f0004027f89 */ /* 0x000f2200000e0000 */
[----:B-1----:R-:W-:-:S05]  /*13240*/  FMNMX.FTZ R0, R0, R5, !PT ;  /* 0x0000000500007209 */ /* 0x002fca0007810000 */
[----:B------:R-:W1:Y:S01]  /*13250*/  SHFL.BFLY PT, R5, R0, 0x1, 0x1f ;  /* 0x0c201f0000057f89 */ /* 0x000e6200000e0000 */
[----:B----4-:R-:W-:Y:S02]  /*13260*/  FMNMX.FTZ R4, R4, R2, !PT ;  /* 0x0000000204047209 */ /* 0x010fe40007810000 */
[----:B--2---:R-:W-:-:S03]  /*13270*/  MOV R41, R16 ;  /* 0x0000001000297202 */ /* 0x004fc60000000f00 */
[----:B------:R-:W2:Y:S01]  /*13280*/  SHFL.BFLY PT, R6, R4, 0x1, 0x1f ;  /* 0x0c201f0004067f89 */ /* 0x000ea200000e0000 */
[----:B---3--:R-:W-:Y:S02]  /*13290*/  MOV R49, R17 ;  /* 0x0000001100317202 */ /* 0x008fe40000000f00 */
[----:B------:R-:W-:Y:S02]  /*132a0*/  MOV R65, R41 ;  /* 0x0000002900417202 */ /* 0x000fe40000000f00 */
[----:B-1----:R-:W-:-:S04]  /*132b0*/  FMNMX.FTZ R88, R0, R5, !PT ;  /* 0x0000000500587209 */ /* 0x002fc80007810000 */
[C---:B------:R-:W-:Y:S01]  /*132c0*/  FSETP.NEU.FTZ.AND P1, PT, R88.reuse, -INF , PT ;  /* 0xff8000005800780b */ /* 0x040fe20003f3d000 */
[----:B------:R-:W-:-:S05]  /*132d0*/  FMUL.FTZ R2, R88, c[0x0][0x23c] ;  /* 0x00008f0058027a20 */ /* 0x000fca0000410000 */
[----:B------:R-:W-:-:S05]  /*132e0*/  FSEL R2, R2, RZ, P1 ;  /* 0x000000ff02027208 */ /* 0x000fca0000800000 */
[----:B------:R-:W-:Y:S01]  /*132f0*/  FFMA.FTZ R0, R73, c[0x0][0x23c], -R2 ;  /* 0x00008f0049007a23 */ /* 0x000fe20000010802 */
[----:B--2---:R-:W-:-:S03]  /*13300*/  FMNMX.FTZ R87, R4, R6, !PT ;  /* 0x0000000604577209 */ /* 0x004fc60007810000 */
[----:B------:R1:W-:Y:S01]  /*13310*/  MUFU.EX2 R64, R0 ;  /* 0x0000000000407308 */ /* 0x0003e20000000800 */
[----:B------:R-:W-:Y:S01]  /*13320*/  FFMA.FTZ R4, R56, c[0x0][0x23c], -R2 ;  /* 0x00008f0038047a23 */ /* 0x000fe20000010802 */
[----:B------:R-:W-:Y:S02]  /*13330*/  FSEL R6, R88, RZ, P1 ;  /* 0x000000ff58067208 */ /* 0x000fe40000800000 */
[----:B------:R-:W-:-:S03]  /*13340*/  FSETP.NEU.FTZ.AND P0, PT, R87, -INF , PT ;  /* 0xff8000005700780b */ /* 0x000fc60003f1d000 */
[----:B------:R-:W-:Y:S01]  /*13350*/  FADD.FTZ R6, R36, -R6 ;  /* 0x8000000624067221 */ /* 0x000fe20000010000 */
[----:B------:R2:W-:Y:S01]  /*13360*/  MUFU.EX2 R42, R4 ;  /* 0x00000004002a7308 */ /* 0x0005e20000000800 */
[----:B------:R-:W-:Y:S02]  /*13370*/  FSEL R5, R87, RZ, P0 ;  /* 0x000000ff57057208 */ /* 0x000fe40000000000 */
[----:B------:R-:W-:-:S03]  /*13380*/  FMUL.FTZ R6, R6, c[0x0][0x23c] ;  /* 0x00008f0006067a20 */ /* 0x000fc60000410000 */
[----:B------:R-:W-:Y:S02]  /*13390*/  FADD.FTZ R3, R3, -R5 ;  /* 0x8000000503037221 */ /* 0x000fe40000010000 */
[--C-:B-1----:R-:W-:Y:S01]  /*133a0*/  FFMA.FTZ R0, R110, c[0x0][0x23c], -R2.reuse ;  /* 0x00008f006e007a23 */ /* 0x102fe20000010802 */
[----:B------:R-:W1:Y:S01]  /*133b0*/  MUFU.EX2 R63, R6 ;  /* 0x00000006003f7308 */ /* 0x000e620000000800 */
[----:B------:R-:W-:Y:S02]  /*133c0*/  FMUL.FTZ R3, R3, c[0x0][0x23c] ;  /* 0x00008f0003037a20 */ /* 0x000fe40000410000 */
[----:B--2---:R-:W-:-:S05]  /*133d0*/  FFMA.FTZ R4, R109, c[0x0][0x23c], -R2 ;  /* 0x00008f006d047a23 */ /* 0x004fca0000010802 */
[----:B------:R2:W-:Y:S08]  /*133e0*/  MUFU.EX2 R48, R0 ;  /* 0x0000000000307308 */ /* 0x0005f00000000800 */
[----:B------:R-:W3:Y:S01]  /*133f0*/  MUFU.EX2 R66, R4 ;  /* 0x0000000400427308 */ /* 0x000ee20000000800 */
[-C--:B-1----:R-:W-:Y:S02]  /*13400*/  FMUL.FTZ R144, R144, R63.reuse ;  /* 0x0000003f90907220 */ /* 0x082fe40000410000 */
[----:B------:R-:W-:-:S02]  /*13410*/  FMUL.FTZ R145, R145, R63 ;  /* 0x0000003f91917220 */ /* 0x000fc40000410000 */
[-C--:B------:R-:W-:Y:S02]  /*13420*/  FMUL.FTZ R140, R140, R63.reuse ;  /* 0x0000003f8c8c7220 */ /* 0x080fe40000410000 */
[-C--:B------:R-:W-:Y:S01]  /*13430*/  FMUL.FTZ R141, R141, R63.reuse ;  /* 0x0000003f8d8d7220 */ /* 0x080fe20000410000 */
[----:B------:R1:W4:Y:S01]  /*13440*/  MUFU.EX2 R60, R3 ;  /* 0x00000003003c7308 */ /* 0x0003220000000800 */
[----:B--2---:R-:W-:Y:S02]  /*13450*/  FMUL.FTZ R0, R87, c[0x0][0x23c] ;  /* 0x00008f0057007a20 */ /* 0x004fe40000410000 */
[-C--:B------:R-:W-:Y:S02]  /*13460*/  FMUL.FTZ R136, R136, R63.reuse ;  /* 0x0000003f88887220 */ /* 0x080fe40000410000 */
[-C--:B------:R-:W-:Y:S01]  /*13470*/  FMUL.FTZ R137, R137, R63.reuse ;  /* 0x0000003f89897220 */ /* 0x080fe20000410000 */
[----:B------:R-:W-:Y:S01]  /*13480*/  FSEL R0, R0, RZ, P0 ;  /* 0x000000ff00007208 */ /* 0x000fe20000000000 */
[-C--:B------:R-:W-:Y:S01]  /*13490*/  FMUL.FTZ R148, R148, R63.reuse ;  /* 0x0000003f94947220 */ /* 0x080fe20000410000 */
[----:B---3--:R-:W-:Y:S01]  /*134a0*/  F2FP.PACK_AB R6, R66, R42 ;  /* 0x0000002a4206723e */ /* 0x008fe200000000ff */
[----:B------:R-:W-:-:S02]  /*134b0*/  FMUL.FTZ R149, R149, R63 ;  /* 0x0000003f95957220 */ /* 0x000fc40000410000 */
[----:B------:R-:W-:Y:S02]  /*134c0*/  FFMA.FTZ R4, R57, c[0x0][0x23c], -R0 ;  /* 0x00008f0039047a23 */ /* 0x000fe40000010800 */
[----:B------:R-:W-:Y:S02]  /*134d0*/  FMUL.FTZ R152, R152, R63 ;  /* 0x0000003f98987220 */ /* 0x000fe40000410000 */
[----:B------:R2:W-:Y:S01]  /*134e0*/  MUFU.EX2 R73, R4 ;  /* 0x0000000400497308 */ /* 0x0005e20000000800 */
[----:B-1----:R-:W-:Y:S02]  /*134f0*/  FFMA.FTZ R3, R55, c[0x0][0x23c], -R2 ;  /* 0x00008f0037037a23 */ /* 0x002fe40000010802 */
[-C--:B----4-:R-:W-:Y:S02]  /*13500*/  FMUL.FTZ R146, R146, R60.reuse ;  /* 0x0000003c92927220 */ /* 0x090fe40000410000 */
[-C--:B------:R-:W-:Y:S02]  /*13510*/  FMUL.FTZ R147, R147, R60.reuse ;  /* 0x0000003c93937220 */ /* 0x080fe40000410000 */
[----:B------:R-:W-:-:S02]  /*13520*/  FMUL.FTZ R142, R142, R60 ;  /* 0x0000003c8e8e7220 */ /* 0x000fc40000410000 */
[-C--:B------:R-:W-:Y:S02]  /*13530*/  FMUL.FTZ R143, R143, R60.reuse ;  /* 0x0000003c8f8f7220 */ /* 0x080fe40000410000 */
[-C--:B------:R-:W-:Y:S02]  /*13540*/  FMUL.FTZ R138, R138, R60.reuse ;  /* 0x0000003c8a8a7220 */ /* 0x080fe40000410000 */
[-C--:B------:R-:W-:Y:S02]  /*13550*/  FMUL.FTZ R139, R139, R60.reuse ;  /* 0x0000003c8b8b7220 */ /* 0x080fe40000410000 */
[-C--:B------:R-:W-:Y:S02]  /*13560*/  FMUL.FTZ R150, R150, R60.reuse ;  /* 0x0000003c96967220 */ /* 0x080fe40000410000 */
[----:B--2---:R-:W-:Y:S02]  /*13570*/  FFMA.FTZ R4, R112, c[0x0][0x23c], -R0 ;  /* 0x00008f0070047a23 */ /* 0x004fe40000010800 */
[----:B------:R-:W-:-:S02]  /*13580*/  FMUL.FTZ R151, R151, R60 ;  /* 0x0000003c97977220 */ /* 0x000fc40000410000 */
[----:B------:R-:W1:Y:S01]  /*13590*/  MUFU.EX2 R43, R4 ;  /* 0x00000004002b7308 */ /* 0x000e620000000800 */
[-C--:B------:R-:W-:Y:S02]  /*135a0*/  FMUL.FTZ R153, R153, R63.reuse ;  /* 0x0000003f99997220 */ /* 0x080fe40000410000 */
[-C--:B------:R-:W-:Y:S02]  /*135b0*/  FMUL.FTZ R154, R154, R60.reuse ;  /* 0x0000003c9a9a7220 */ /* 0x080fe40000410000 */
[-C--:B------:R-:W-:Y:S02]  /*135c0*/  FMUL.FTZ R155, R155, R60.reuse ;  /* 0x0000003c9b9b7220 */ /* 0x080fe40000410000 */
[-C--:B------:R-:W-:Y:S02]  /*135d0*/  FMUL.FTZ R156, R156, R63.reuse ;  /* 0x0000003f9c9c7220 */ /* 0x080fe40000410000 */
[----:B------:R-:W-:Y:S02]  /*135e0*/  FMUL.FTZ R157, R157, R63 ;  /* 0x0000003f9d9d7220 */ /* 0x000fe40000410000 */
[----:B------:R-:W-:-:S02]  /*135f0*/  FMUL.FTZ R158, R158, R60 ;  /* 0x0000003c9e9e7220 */ /* 0x000fc40000410000 */
[-C--:B------:R-:W-:Y:S02]  /*13600*/  FMUL.FTZ R159, R159, R60.reuse ;  /* 0x0000003c9f9f7220 */ /* 0x080fe40000410000 */
[----:B------:R-:W-:Y:S01]  /*13610*/  FMUL.FTZ R160, R160, R63 ;  /* 0x0000003fa0a07220 */ /* 0x000fe20000410000 */
[----:B-1----:R-:W-:Y:S01]  /*13620*/  F2FP.PACK_AB R5, R43, R73 ;  /* 0x000000492b05723e */ /* 0x002fe200000000ff */
[----:B------:R-:W-:Y:S02]  /*13630*/  FFMA.FTZ R4, R75, c[0x0][0x23c], -R0 ;  /* 0x00008f004b047a23 */ /* 0x000fe40000010800 */
[----:B------:R1:W-:Y:S01]  /*13640*/  MUFU.EX2 R75, R3 ;  /* 0x00000003004b7308 */ /* 0x0003e20000000800 */
[----:B------:R-:W-:Y:S02]  /*13650*/  FMUL.FTZ R161, R161, R63 ;  /* 0x0000003fa1a17220 */ /* 0x000fe40000410000 */
[-C--:B------:R-:W-:Y:S02]  /*13660*/  FMUL.FTZ R162, R162, R60.reuse ;  /* 0x0000003ca2a27220 */ /* 0x080fe40000410000 */
[----:B------:R-:W-:-:S02]  /*13670*/  FMUL.FTZ R163, R163, R60 ;  /* 0x0000003ca3a37220 */ /* 0x000fc40000410000 */
[-C--:B------:R-:W-:Y:S01]  /*13680*/  FMUL.FTZ R164, R164, R63.reuse ;  /* 0x0000003fa4a47220 */ /* 0x080fe20000410000 */
[----:B------:R2:W-:Y:S01]  /*13690*/  MUFU.EX2 R40, R4 ;  /* 0x0000000400287308 */ /* 0x0005e20000000800 */
[----:B------:R-:W-:Y:S02]  /*136a0*/  FMUL.FTZ R165, R165, R63 ;  /* 0x0000003fa5a57220 */ /* 0x000fe40000410000 */
[-C--:B------:R-:W-:Y:S02]  /*136b0*/  FMUL.FTZ R166, R166, R60.reuse ;  /* 0x0000003ca6a67220 */ /* 0x080fe40000410000 */
[----:B------:R-:W-:Y:S02]  /*136c0*/  FMUL.FTZ R167, R167, R60 ;  /* 0x0000003ca7a77220 */ /* 0x000fe40000410000 */
[----:B-1----:R-:W-:Y:S01]  /*136d0*/  FFMA.FTZ R3, R113, c[0x0][0x23c], -R2 ;  /* 0x00008f0071037a23 */ /* 0x002fe20000010802 */
[----:B------:R-:W-:-:S03]  /*136e0*/  MOV R113, R43 ;  /* 0x0000002b00717202 */ /* 0x000fc60000000f00 */
[----:B------:R1:W-:Y:S01]  /*136f0*/  MUFU.EX2 R18, R3 ;  /* 0x0000000300127308 */ /* 0x0003e20000000800 */
[----:B--2---:R-:W-:-:S07]  /*13700*/  FFMA.FTZ R4, R111, c[0x0][0x23c], -R0 ;  /* 0x00008f006f047a23 */ /* 0x004fce0000010800 */
[----:B------:R2:W3:Y:S01]  /*13710*/  MUFU.EX2 R67, R4 ;  /* 0x0000000400437308 */ /* 0x0004e20000000800 */
[----:B-1----:R-:W-:-:S07]  /*13720*/  FFMA.FTZ R3, R53, c[0x0][0x23c], -R2 ;  /* 0x00008f0035037a23 */ /* 0x002fce0000010802 */
[----:B------:R1:W4:Y:S01]  /*13730*/  MUFU.EX2 R19, R3 ;  /* 0x0000000300137308 */ /* 0x0003220000000800 */
[----:B--2---:R-:W-:Y:S02]  /*13740*/  F2FP.PACK_AB R4, R48, R64 ;  /* 0x000000403004723e */ /* 0x004fe400000000ff */
[----:B---3--:R-:W-:-:S07]  /*13750*/  F2FP.PACK_AB R7, R67, R40 ;  /* 0x000000284307723e */ /* 0x008fce00000000ff */
[----:B------:R-:W-:Y:S01]  /*13760*/  HMMA.16816.F32 R32, R4, R20, R144 ;  /* 0x000000140420723c */ /* 0x000fe20000001890 */
[----:B-1----:R-:W-:Y:S01]  /*13770*/  FFMA.FTZ R3, R114, c[0x0][0x23c], -R2 ;  /* 0x00008f0072037a23 */ /* 0x002fe20000010802 */
[----:B----4-:R-:W-:-:S03]  /*13780*/  MOV R114, R19 ;  /* 0x0000001300727202 */ /* 0x010fc60000000f00 */
[----:B------:R1:W2:Y:S03]  /*13790*/  MUFU.EX2 R147, R3 ;  /* 0x0000000300937308 */ /* 0x0002a60000000800 */
[----:B------:R-:W-:Y:S01]  /*137a0*/  HMMA.16816.F32 R36, R4, R10, R140 ;  /* 0x0000000a0424723c */ /* 0x000fe2000000188c */
[----:B------:R-:W-:-:S04]  /*137b0*/  MOV R146, R49 ;  /* 0x0000003100927202 */ /* 0x000fc80000000f00 */
[----:B------:R-:W-:Y:S02]  /*137c0*/  MOV R144, R146 ;  /* 0x0000009200907202 */ /* 0x000fe40000000f00 */
[----:B------:R-:W-:Y:S01]  /*137d0*/  MOV R142, R18 ;  /* 0x00000012008e7202 */ /* 0x000fe20000000f00 */
[----:B------:R-:W-:Y:S01]  /*137e0*/  HMMA.16816.F32 R24, R4, R8, R136 ;  /* 0x000000080418723c */ /* 0x000fe20000001888 */
[----:B------:R-:W3:Y:S01]  /*137f0*/  LDSM.16.MT88.4 R16, [R225+0xa000] ;  /* 0x00a00000e110783b */ /* 0x000ee20000004200 */
[----:B------:R-:W-:Y:S02]  /*13800*/  MOV R141, R48 ;  /* 0x00000030008d7202 */ /* 0x000fe40000000f00 */
[----:B------:R-:W-:Y:S01]  /*13810*/  MOV R143, R42 ;  /* 0x0000002a008f7202 */ /* 0x000fe20000000f00 */
[----:B-1----:R-:W-:-:S03]  /*13820*/  FFMA.FTZ R3, R76, c[0x0][0x23c], -R0 ;  /* 0x00008f004c037a23 */ /* 0x002fc60000010800 */
[C---:B------:R-:W-:Y:S01]  /*13830*/  HMMA.16816.F32 R44, R4.reuse, R22, R148 ;  /* 0x00000016042c723c */ /* 0x040fe20000001894 */
[----:B------:R-:W1:Y:S01]  /*13840*/  LDSM.16.MT88.4 R20, [R135+0xa800] ;  /* 0x00a800008714783b */ /* 0x000e620000004200 */
[----:B------:R-:W-:Y:S01]  /*13850*/  MOV R139, R40 ;  /* 0x00000028008b7202 */ /* 0x000fe20000000f00 */
[----:B------:R4:W-:Y:S05]  /*13860*/  MUFU.EX2 R140, R3 ;  /* 0x00000003008c7308 */ /* 0x0009ea0000000800 */
[C---:B------:R-:W-:Y:S08]  /*13870*/  HMMA.16816.F32 R52, R4.reuse, R12, R152 ;  /* 0x0000000c0434723c */ /* 0x040ff00000001898 */
[----:B------:R-:W-:Y:S01]  /*13880*/  HMMA.16816.F32 R156, R4, R14, R156 ;  /* 0x0000000e049c723c */ /* 0x000fe2000000189c */
[----:B------:R-:W1:Y:S01]  /*13890*/  LDSM.16.MT88.4 R12, [R224+0xa800] ;  /* 0x00a80000e00c783b */ /* 0x000e620000004200 */
[----:B----4-:R-:W-:-:S04]  /*138a0*/  FFMA.FTZ R3, R115, c[0x0][0x23c], -R0 ;  /* 0x00008f0073037a23 */ /* 0x010fc80000010800 */
[----:B------:R4:W1:Y:S02]  /*138b0*/  MUFU.EX2 R8, R3 ;  /* 0x0000000300087308 */ /* 0x0008640000000800 */
[----:B---3--:R-:W-:Y:S01]  /*138c0*/  HMMA.16816.F32 R160, R4, R16, R160 ;  /* 0x0000001004a0723c */ /* 0x008fe200000018a0 */
[----:B----4-:R-:W-:-:S07]  /*138d0*/  FFMA.FTZ R3, R77, c[0x0][0x23c], -R0 ;  /* 0x00008f004d037a23 */ /* 0x010fce0000010800 */
[----:B------:R-:W-:Y:S01]  /*138e0*/  HMMA.16816.F32 R16, R4, R18, R164 ;  /* 0x000000120410723c */ /* 0x000fe200000018a4 */
[----:B------:R3:W-:Y:S06]  /*138f0*/  MUFU.EX2 R137, R3 ;  /* 0x0000000300897308 */ /* 0x0007ec0000000800 */
[----:B------:R-:W-:Y:S02]  /*13900*/  F2FP.PACK_AB R4, R142, R75 ;  /* 0x0000004b8e04723e */ /* 0x000fe400000000ff */
[----:B--2---:R-:W-:Y:S01]  /*13910*/  F2FP.PACK_AB R6, R147, R114 ;  /* 0x000000729306723e */ /* 0x004fe200000000ff */
[----:B---3--:R-:W-:-:S04]  /*13920*/  FFMA.FTZ R3, R124, c[0x0][0x23c], -R0 ;  /* 0x00008f007c037a23 */ /* 0x008fc80000010800 */
[----:B------:R2:W3:Y:S02]  /*13930*/  MUFU.EX2 R77, R3 ;  /* 0x00000003004d7308 */ /* 0x0004e40000000800 */
[----:B--2---:R-:W-:Y:S01]  /*13940*/  FFMA.FTZ R3, R78, c[0x0][0x23c], -R2 ;  /* 0x00008f004e037a23 */ /* 0x004fe20000010802 */
[----:B-1----:R-:W-:Y:S02]  /*13950*/  MOV R78, R8 ;  /* 0x00000008004e7202 */ /* 0x002fe40000000f00 */
[----:B------:R-:W1:Y:S03]  /*13960*/  LDSM.16.MT88.4 R8, [R225+0xa800] ;  /* 0x00a80000e108783b */ /* 0x000e660000004200 */
[----:B------:R2:W-:Y:S01]  /*13970*/  MUFU.EX2 R109, R3 ;  /* 0x00000003006d7308 */ /* 0x0005e20000000800 */
[----:B------:R-:W-:Y:S02]  /*13980*/  F2FP.PACK_AB R5, R78, R140 ;  /* 0x0000008c4e05723e */ /* 0x000fe400000000ff */
[----:B---3--:R-:W-:-:S07]  /*13990*/  F2FP.PACK_AB R7, R77, R137 ;  /* 0x000000894d07723e */ /* 0x008fce00000000ff */
[----:B------:R-:W-:Y:S01]  /*139a0*/  HMMA.16816.F32 R24, R4, R20, R24 ;  /* 0x000000140418723c */ /* 0x000fe20000001818 */
[----:B--2---:R-:W-:-:S07]  /*139b0*/  FFMA.FTZ R3, R125, c[0x0][0x23c], -R2 ;  /* 0x00008f007d037a23 */ /* 0x004fce0000010802 */
[C---:B------:R-:W-:Y:S01]  /*139c0*/  HMMA.16816.F32 R36, R4.reuse, R22, R36 ;  /* 0x000000160424723c */ /* 0x040fe20000001824 */
[----:B------:R-:W2:Y:S01]  /*139d0*/  LDSM.16.MT88.4 R20, [R135+0xb000] ;  /* 0x00b000008714783b */ /* 0x000ea20000004200 */
[----:B------:R3:W-:Y:S06]  /*139e0*/  MUFU.EX2 R50, R3 ;  /* 0x0000000300327308 */ /* 0x0007ec0000000800 */
[C---:B------:R-:W-:Y:S08]  /*139f0*/  HMMA.16816.F32 R32, R4.reuse, R28, R32 ;  /* 0x0000001c0420723c */ /* 0x040ff00000001820 */
[----:B------:R-:W-:Y:S01]  /*13a00*/  HMMA.16816.F32 R44, R4, R30, R44 ;  /* 0x0000001e042c723c */ /* 0x000fe2000000182c */
[----:B------:R-:W4:Y:S01]  /*13a10*/  LDSM.16.MT88.4 R28, [R226+0xb000] ;  /* 0x00b00000e21c783b */ /* 0x000f220000004200 */
[----:B---3--:R-:W-:-:S04]  /*13a20*/  FFMA.FTZ R3, R51, c[0x0][0x23c], -R2 ;  /* 0x00008f0033037a23 */ /* 0x008fc80000010802 */
[----:B------:R3:W-:Y:S02]  /*13a30*/  MUFU.EX2 R112, R3 ;  /* 0x0000000300707308 */ /* 0x0007e40000000800 */
[C---:B------:R-:W-:Y:S08]  /*13a40*/  HMMA.16816.F32 R52, R4.reuse, R12, R52 ;  /* 0x0000000c0434723c */ /* 0x040ff00000001834 */
[----:B------:R-:W-:Y:S01]  /*13a50*/  HMMA.16816.F32 R68, R4, R14, R156 ;  /* 0x0000000e0444723c */ /* 0x000fe2000000189c */
[----:B------:R-:W2:Y:S01]  /*13a60*/  LDSM.16.MT88.4 R12, [R224+0xb000] ;  /* 0x00b00000e00c783b */ /* 0x000ea20000004200 */
[----:B---3--:R-:W-:-:S06]  /*13a70*/  FFMA.FTZ R3, R126, c[0x0][0x23c], -R2 ;  /* 0x00008f007e037a23 */ /* 0x008fcc0000010802 */
[C---:B-1----:R-:W-:Y:S01]  /*13a80*/  HMMA.16816.F32 R160, R4.reuse, R8, R160 ;  /* 0x0000000804a0723c */ /* 0x042fe200000018a0 */
[----:B------:R1:W3:Y:S07]  /*13a90*/  MUFU.EX2 R138, R3 ;  /* 0x00000003008a7308 */ /* 0x0002ee0000000800 */
[----:B------:R-:W-:Y:S01]  /*13aa0*/  HMMA.16816.F32 R16, R4, R10, R16 ;  /* 0x0000000a0410723c */ /* 0x000fe20000001810 */
[----:B------:R-:W2:Y:S01]  /*13ab0*/  LDSM.16.MT88.4 R8, [R225+0xb000] ;  /* 0x00b00000e108783b */ /* 0x000ea20000004200 */
[----:B-1----:R-:W-:-:S05]  /*13ac0*/  FFMA.FTZ R3, R79, c[0x0][0x23c], -R0 ;  /* 0x00008f004f037a23 */ /* 0x002fca0000010800 */
[----:B---3--:R-:W-:Y:S01]  /*13ad0*/  F2FP.PACK_AB R6, R138, R112 ;  /* 0x000000708a06723e */ /* 0x008fe200000000ff */
        /* <DEDUP_REMOVED lines=9> */
[----:B------:R-:W-:Y:S02]  /*13b70*/  MOV R81, R50 ;  /* 0x0000003200517202 */ /* 0x000fe40000000f00 */
[----:B---3--:R-:W-:-:S03]  /*13b80*/  F2FP.PACK_AB R7, R136, R76 ;  /* 0x0000004c8807723e */ /* 0x008fc600000000ff */
[----:B------:R1:W-:Y:S01]  /*13b90*/  MUFU.EX2 R124, R3 ;  /* 0x00000003007c7308 */ /* 0x0003e20000000800 */
[----:B------:R-:W-:-:S07]  /*13ba0*/  F2FP.PACK_AB R4, R81, R109 ;  /* 0x0000006d5104723e */ /* 0x000fce00000000ff */
[----:B--2---:R-:W-:Y:S01]  /*13bb0*/  HMMA.16816.F32 R24, R4, R20, R24 ;  /* 0x000000140418723c */ /* 0x004fe20000001818 */
[----:B-1----:R-:W-:-:S07]  /*13bc0*/  FFMA.FTZ R3, R130, c[0x0][0x23c], -R2 ;  /* 0x00008f0082037a23 */ /* 0x002fce0000010802 */
[C---:B------:R-:W-:Y:S01]  /*13bd0*/  HMMA.16816.F32 R36, R4.reuse, R22, R36 ;  /* 0x000000160424723c */ /* 0x040fe20000001824 */
[----:B------:R-:W1:Y:S01]  /*13be0*/  LDSM.16.MT88.4 R20, [R135+0xb800] ;  /* 0x00b800008714783b */ /* 0x000e620000004200 */
[----:B------:R2:W3:Y:S06]  /*13bf0*/  MUFU.EX2 R125, R3 ;  /* 0x00000003007d7308 */ /* 0x0004ec0000000800 */
[C---:B----4-:R-:W-:Y:S08]  /*13c00*/  HMMA.16816.F32 R32, R4.reuse, R28, R32 ;  /* 0x0000001c0420723c */ /* 0x050ff00000001820 */
[----:B------:R-:W-:Y:S01]  /*13c10*/  HMMA.16816.F32 R44, R4, R30, R44 ;  /* 0x0000001e042c723c */ /* 0x000fe2000000182c */
[----:B------:R-:W4:Y:S01]  /*13c20*/  LDSM.16.MT88.4 R28, [R226+0xb800] ;  /* 0x00b80000e21c783b */ /* 0x000f220000004200 */
[----:B--2---:R-:W-:Y:S01]  /*13c30*/  FFMA.FTZ R3, R82, c[0x0][0x23c], -R2 ;  /* 0x00008f0052037a23 */ /* 0x004fe20000010802 */
[----:B------:R-:W-:-:S03]  /*13c40*/  MOV R82, R144 ;  /* 0x0000009000527202 */ /* 0x000fc60000000f00 */
[----:B------:R2:W-:Y:S02]  /*13c50*/  MUFU.EX2 R80, R3 ;  /* 0x0000000300507308 */ /* 0x0005e40000000800 */
[C---:B------:R-:W-:Y:S08]  /*13c60*/  HMMA.16816.F32 R52, R4.reuse, R12, R52 ;  /* 0x0000000c0434723c */ /* 0x040ff00000001834 */
[----:B------:R-:W-:Y:S01]  /*13c70*/  HMMA.16816.F32 R68, R4, R14, R68 ;  /* 0x0000000e0444723c */ /* 0x000fe20000001844 */
[----:B------:R-:W1:Y:S01]  /*13c80*/  LDSM.16.MT88.4 R12, [R224+0xb800] ;  /* 0x00b80000e00c783b */ /* 0x000e620000004200 */
[----:B--2---:R-:W-:-:S06]  /*13c90*/  FFMA.FTZ R3, R131, c[0x0][0x23c], -R2 ;  /* 0x00008f0083037a23 */ /* 0x004fcc0000010802 */
[C---:B------:R-:W-:Y:S01]  /*13ca0*/  HMMA.16816.F32 R160, R4.reuse, R8, R160 ;  /* 0x0000000804a0723c */ /* 0x040fe200000018a0 */
[----:B------:R2:W2:Y:S07]  /*13cb0*/  MUFU.EX2 R110, R3 ;  /* 0x00000003006e7308 */ /* 0x0004ae0000000800 */
[----:B------:R-:W-:Y:S01]  /*13cc0*/  HMMA.16816.F32 R16, R4, R10, R16 ;  /* 0x0000000a0410723c */ /* 0x000fe20000001810 */
[----:B------:R-:W1:Y:S06]  /*13cd0*/  LDSM.16.MT88.4 R8, [R225+0xb800] ;  /* 0x00b80000e108783b */ /* 0x000e6c0000004200 */
[----:B---3--:R-:W-:Y:S01]  /*13ce0*/  F2FP.PACK_AB R4, R125, R124 ;  /* 0x0000007c7d04723e */ /* 0x008fe200000000ff */
[----:B--2---:R-:W-:Y:S01]  /*13cf0*/  FFMA.FTZ R3, R83, c[0x0][0x23c], -R0 ;  /* 0x00008f0053037a23 */ /* 0x004fe20000010800 */
[----:B------:R-:W-:-:S02]  /*13d00*/  F2FP.PACK_AB R6, R110, R80 ;  /* 0x000000506e06723e */ /* 0x000fc400000000ff */
[----:B------:R-:W-:Y:S01]  /*13d10*/  MOV R83, R140 ;  /* 0x0000008c00537202 */ /* 0x000fe20000000f00 */
[----:B------:R2:W-:Y:S02]  /*13d20*/  MUFU.EX2 R115, R3 ;  /* 0x0000000300737308 */ /* 0x0005e40000000800 */
[----:B--2---:R-:W-:-:S06]  /*13d30*/  FFMA.FTZ R3, R169, c[0x0][0x23c], -R0 ;  /* 0x00008f00a9037a23 */ /* 0x004fcc0000010800 */
[----:B------:R2:W3:Y:S02]  /*13d40*/  MUFU.EX2 R126, R3 ;  /* 0x00000003007e7308 */ /* 0x0004e40000000800 */
[----:B--2---:R-:W-:Y:S01]  /*13d50*/  FFMA.FTZ R3, R84, c[0x0][0x23c], -R0 ;  /* 0x00008f0054037a23 */ /* 0x004fe20000010800 */
[----:B---3--:R-:W-:Y:S02]  /*13d60*/  F2FP.PACK_AB R5, R126, R115 ;  /* 0x000000737e05723e */ /* 0x008fe400000000ff */
[----:B------:R-:W-:-:S03]  /*13d70*/  MOV R84, R141 ;  /* 0x0000008d00547202 */ /* 0x000fc60000000f00 */
[----:B------:R2:W-:Y:S02]  /*13d80*/  MUFU.EX2 R40, R3 ;  /* 0x0000000300287308 */ /* 0x0005e40000000800 */
[----:B--2---:R-:W-:-:S06]  /*13d90*/  FFMA.FTZ R3, R168, c[0x0][0x23c], -R0 ;  /* 0x00008f00a8037a23 */ /* 0x004fcc0000010800 */
[----:B------:R2:W3:Y:S02]  /*13da0*/  MUFU.EX2 R252, R3 ;  /* 0x0000000300fc7308 */ /* 0x0004e40000000800 */
[----:B--2---:R-:W-:Y:S01]  /*13db0*/  FFMA.FTZ R3, R85, c[0x0][0x23c], -R2 ;  /* 0x00008f0055037a23 */ /* 0x004fe20000010802 */
[----:B---3--:R-:W-:Y:S02]  /*13dc0*/  F2FP.PACK_AB R7, R252, R40 ;  /* 0x00000028fc07723e */ /* 0x008fe400000000ff */
[----:B------:R-:W-:-:S03]  /*13dd0*/  MOV R85, R143 ;  /* 0x0000008f00557202 */ /* 0x000fc60000000f00 */
[----:B------:R2:W-:Y:S02]  /*13de0*/  MUFU.EX2 R168, R3 ;  /* 0x0000000300a87308 */ /* 0x0005e40000000800 */
[C---:B-1----:R-:W-:Y:S01]  /*13df0*/  HMMA.16816.F32 R48, R4.reuse, R20, R24 ;  /* 0x000000140430723c */ /* 0x042fe20000001818 */
[----:B------:R-:W1:Y:S07]  /*13e00*/  LDSM.16.MT88.4 R24, [R135+0xc000] ;  /* 0x00c000008718783b */ /* 0x000e6e0000004200 */
[----:B------:R-:W-:Y:S01]  /*13e10*/  HMMA.16816.F32 R56, R4, R22, R36 ;  /* 0x000000160438723c */ /* 0x000fe20000001824 */
[----:B------:R-:W3:Y:S01]  /*13e20*/  LDSM.16.MT88.4 R20, [R226+0xc000] ;  /* 0x00c00000e214783b */ /* 0x000ee20000004200 */
[----:B--2---:R-:W-:Y:S01]  /*13e30*/  FFMA.FTZ R3, R170, c[0x0][0x23c], -R2 ;  /* 0x00008f00aa037a23 */ /* 0x004fe20000010802 */
[----:B------:R-:W-:-:S03]  /*13e40*/  MOV R170, R138 ;  /* 0x0000008a00aa7202 */ /* 0x000fc60000000f00 */
[----:B------:R2:W1:Y:S02]  /*13e50*/  MUFU.EX2 R169, R3 ;  /* 0x0000000300a97308 */ /* 0x0004640000000800 */
[C---:B----4-:R-:W-:Y:S08]  /*13e60*/  HMMA.16816.F32 R36, R4.reuse, R30, R44 ;  /* 0x0000001e0424723c */ /* 0x050ff0000000182c */
[----:B------:R-:W-:Y:S01]  /*13e70*/  HMMA.16816.F32 R68, R4, R14, R68 ;  /* 0x0000000e0444723c */ /* 0x000fe20000001844 */
[----:B--2---:R-:W-:-:S07]  /*13e80*/  FFMA.FTZ R3, R86, c[0x0][0x23c], -R2 ;  /* 0x00008f0056037a23 */ /* 0x004fce0000010802 */
[----:B------:R-:W-:Y:S01]  /*13e90*/  HMMA.16816.F32 R16, R4, R10, R16 ;  /* 0x0000000a0410723c */ /* 0x000fe20000001810 */
[----:B------:R-:W-:Y:S01]  /*13ea0*/  MOV R86, R137 ;  /* 0x0000008900567202 */ /* 0x000fe20000000f00 */
[----:B------:R2:W-:Y:S02]  /*13eb0*/  MUFU.EX2 R167, R3 ;  /* 0x0000000300a77308 */ /* 0x0005e40000000800 */
[----:B--2---:R-:W-:Y:S01]  /*13ec0*/  FFMA.FTZ R3, R171, c[0x0][0x23c], -R2 ;  /* 0x00008f00ab037a23 */ /* 0x004fe20000010802 */
[----:B------:R-:W-:-:S03]  /*13ed0*/  MOV R171, R40 ;  /* 0x0000002800ab7202 */ /* 0x000fc60000000f00 */
[C---:B------:R-:W-:Y:S02]  /*13ee0*/  HMMA.16816.F32 R40, R4.reuse, R28, R32 ;  /* 0x0000001c0428723c */ /* 0x040fe40000001820 */
[----:B------:R2:W4:Y:S06]  /*13ef0*/  MUFU.EX2 R166, R3 ;  /* 0x0000000300a67308 */ /* 0x00052c0000000800 */
[C---:B------:R-:W-:Y:S01]  /*13f00*/  HMMA.16816.F32 R32, R4.reuse, R12, R52 ;  /* 0x0000000c0420723c */ /* 0x040fe20000001834 */
[----:B------:R-:W3:Y:S06]  /*13f10*/  LDSM.16.MT88.4 R12, [R224+0xc000] ;  /* 0x00c00000e00c783b */ /* 0x000eec0000004200 */
[----:B------:R-:W-:Y:S01]  /*13f20*/  MOV R53, R139 ;  /* 0x0000008b00357202 */ /* 0x000fe20000000f00 */
[----:B------:R-:W-:Y:S01]  /*13f30*/  HMMA.16816.F32 R28, R4, R8, R160 ;  /* 0x00000008041c723c */ /* 0x000fe200000018a0 */
[----:B--2---:R-:W-:Y:S01]  /*13f40*/  FFMA.FTZ R3, R89, c[0x0][0x23c], -R0 ;  /* 0x00008f0059037a23 */ /* 0x004fe20000010800 */
[----:B------:R-:W2:Y:S01]  /*13f50*/  LDSM.16.MT88.4 R8, [R225+0xc000] ;  /* 0x00c00000e108783b */ /* 0x000ea20000004200 */
[----:B------:R-:W-:-:S02]  /*13f60*/  MOV R89, R136 ;  /* 0x0000008800597202 */ /* 0x000fc40000000f00 */
[----:B------:R4:W-:Y:S01]  /*13f70*/  MUFU.EX2 R165, R3 ;  /* 0x0000000300a57308 */ /* 0x0009e20000000800 */
[----:B------:R-:W-:Y:S02]  /*13f80*/  MOV R55, R124 ;  /* 0x0000007c00377202 */ /* 0x000fe40000000f00 */
[----:B-1----:R-:W-:Y:S02]  /*13f90*/  F2FP.PACK_AB R4, R169, R168 ;  /* 0x000000a8a904723e */ /* 0x002fe400000000ff */
[----:B----4-:R-:W-:Y:S02]  /*13fa0*/  F2FP.PACK_AB R6, R166, R167 ;  /* 0x000000a7a606723e */ /* 0x010fe400000000ff */
[----:B------:R-:W-:Y:S02]  /*13fb0*/  MOV R54, R115 ;  /* 0x0000007300367202 */ /* 0x000fe40000000f00 */
[----:B------:R-:W-:Y:S02]  /*13fc0*/  MOV R161, R55 ;  /* 0x0000003700a17202 */ /* 0x000fe40000000f00 */
[----:B------:R-:W-:-:S02]  /*13fd0*/  MOV R162, R54 ;  /* 0x0000003600a27202 */ /* 0x000fc40000000f00 */
[----:B------:R-:W-:Y:S01]  /*13fe0*/  MOV R160, R89 ;  /* 0x0000005900a07202 */ /* 0x000fe20000000f00 */
[--C-:B------:R-:W-:Y:S01]  /*13ff0*/  FFMA.FTZ R3, R175, c[0x0][0x23c], -R0.reuse ;  /* 0x00008f00af037a23 */ /* 0x100fe20000010800 */
[----:B------:R-:W-:Y:S02]  /*14000*/  MOV R175, R80 ;  /* 0x0000005000af7202 */ /* 0x000fe40000000f00 */
[----:B------:R-:W-:Y:S01]  /*14010*/  MOV R80, R142 ;  /* 0x0000008e00507202 */ /* 0x000fe20000000f00 */
[----:B------:R1:W4:Y:S02]  /*14020*/  MUFU.EX2 R164, R3 ;  /* 0x0000000300a47308 */ /* 0x0003240000000800 */
[----:B-1----:R-:W-:Y:S01]  /*14030*/  FFMA.FTZ R3, R90, c[0x0][0x23c], -R0 ;  /* 0x00008f005a037a23 */ /* 0x002fe20000010800 */
[----:B----4-:R-:W-:Y:S02]  /*14040*/  F2FP.PACK_AB R5, R164, R165 ;  /* 0x000000a5a405723e */ /* 0x010fe400000000ff */
[----:B------:R-:W-:-:S03]  /*14050*/  MOV R90, R125 ;  /* 0x0000007d005a7202 */ /* 0x000fc60000000f00 */
[----:B------:R1:W-:Y:S01]  /*14060*/  MUFU.EX2 R159, R3 ;  /* 0x00000003009f7308 */ /* 0x0003e20000000800 */
[----:B------:R-:W-:Y:S01]  /*14070*/  MOV R163, R90 ;  /* 0x0000005a00a37202 */ /* 0x000fe20000000f00 */
[----:B-1----:R-:W-:Y:S01]  /*14080*/  FFMA.FTZ R3, R174, c[0x0][0x23c], -R0 ;  /* 0x00008f00ae037a23 */ /* 0x002fe20000010800 */
[----:B------:R-:W-:Y:S02]  /*14090*/  MOV R174, R126 ;  /* 0x0000007e00ae7202 */ /* 0x000fe40000000f00 */
[----:B------:R-:W-:-:S03]  /*140a0*/  MOV R126, R147 ;  /* 0x00000093007e7202 */ /* 0x000fc60000000f00 */
[----:B------:R1:W4:Y:S02]  /*140b0*/  MUFU.EX2 R158, R3 ;  /* 0x00000003009e7308 */ /* 0x0003240000000800 */
[----:B-1----:R-:W-:Y:S01]  /*140c0*/  FFMA.FTZ R3, R91, c[0x0][0x23c], -R2 ;  /* 0x00008f005b037a23 */ /* 0x002fe20000010802 */
[----:B----4-:R-:W-:-:S05]  /*140d0*/  F2FP.PACK_AB R7, R158, R159 ;  /* 0x0000009f9e07723e */ /* 0x010fca00000000ff */
[----:B------:R1:W-:Y:S02]  /*140e0*/  MUFU.EX2 R156, R3 ;  /* 0x00000003009c7308 */ /* 0x0003e40000000800 */
[C---:B------:R-:W-:Y:S08]  /*140f0*/  HMMA.16816.F32 R44, R4.reuse, R24, R48 ;  /* 0x00000018042c723c */ /* 0x040ff00000001830 */
[----:B---3--:R-:W-:Y:S01]  /*14100*/  HMMA.16816.F32 R40, R4, R20, R40 ;  /* 0x000000140428723c */ /* 0x008fe20000001828 */
[----:B-1----:R-:W-:Y:S01]  /*14110*/  FFMA.FTZ R3, R176, c[0x0][0x23c], -R2 ;  /* 0x00008f00b0037a23 */ /* 0x002fe20000010802 */
[----:B------:R-:W-:-:S02]  /*14120*/  MOV R176, R170 ;  /* 0x000000aa00b07202 */ /* 0x000fc40000000f00 */
[----:B------:R-:W-:Y:S01]  /*14130*/  MOV R170, R110 ;  /* 0x0000006e00aa7202 */ /* 0x000fe20000000f00 */
[----:B------:R1:W3:Y:S03]  /*14140*/  MUFU.EX2 R157, R3 ;  /* 0x00000003009d7308 */ /* 0x0002e60000000800 */
[C---:B------:R-:W-:Y:S01]  /*14150*/  HMMA.16816.F32 R48, R4.reuse, R22, R36 ;  /* 0x000000160430723c */ /* 0x040fe20000001824 */
[----:B------:R-:W4:Y:S07]  /*14160*/  LDSM.16.MT88.4 R20, [R226+0xc800] ;  /* 0x00c80000e214783b */ /* 0x000f2e0000004200 */
[----:B------:R-:W-:Y:S01]  /*14170*/  HMMA.16816.F32 R32, R4, R12, R32 ;  /* 0x0000000c0420723c */ /* 0x000fe20000001820 */
[----:B-1----:R-:W-:-:S07]  /*14180*/  FFMA.FTZ R3, R92, c[0x0][0x23c], -R2 ;  /* 0x00008f005c037a23 */ /* 0x002fce0000010802 */
[C---:B------:R-:W-:Y:S01]  /*14190*/  HMMA.16816.F32 R68, R4.reuse, R14, R68 ;  /* 0x0000000e0444723c */ /* 0x040fe20000001844 */
[----:B------:R-:W1:Y:S01]  /*141a0*/  LDSM.16.MT88.4 R12, [R224+0xc800] ;  /* 0x00c80000e00c783b */ /* 0x000e620000004200 */
[----:B------:R3:W-:Y:S06]  /*141b0*/  MUFU.EX2 R155, R3 ;  /* 0x00000003009b7308 */ /* 0x0007ec0000000800 */
[C---:B--2---:R-:W-:Y:S08]  /*141c0*/  HMMA.16816.F32 R28, R4.reuse, R8, R28 ;  /* 0x00000008041c723c */ /* 0x044ff0000000181c */
[----:B------:R-:W-:Y:S01]  /*141d0*/  HMMA.16816.F32 R16, R4, R10, R16 ;  /* 0x0000000a0410723c */ /* 0x000fe20000001810 */
[----:B------:R-:W2:Y:S01]  /*141e0*/  LDSM.16.MT88.4 R8, [R225+0xc800] ;  /* 0x00c80000e108783b */ /* 0x000ea20000004200 */
[----:B---3--:R-:W-:Y:S01]  /*141f0*/  FFMA.FTZ R3, R177, c[0x0][0x23c], -R2 ;  /* 0x00008f00b1037a23 */ /* 0x008fe20000010802 */
[----:B------:R-:W-:-:S03]  /*14200*/  MOV R177, R112 ;  /* 0x0000007000b17202 */ /* 0x000fc60000000f00 */
[----:B------:R3:W3:Y:S02]  /*14210*/  MUFU.EX2 R154, R3 ;  /* 0x00000003009a7308 */ /* 0x0006e40000000800 */
[----:B------:R-:W-:Y:S01]  /*14220*/  HMMA.16816.F32 R56, R4, R26, R56 ;  /* 0x0000001a0438723c */ /* 0x000fe20000001838 */
[----:B------:R-:W1:Y:S06]  /*14230*/  LDSM.16.MT88.4 R24, [R135+0xc800] ;  /* 0x00c800008718783b */ /* 0x000e6c0000004200 */
[----:B------:R-:W-:Y:S01]  /*14240*/  F2FP.PACK_AB R4, R157, R156 ;  /* 0x0000009c9d04723e */ /* 0x000fe200000000ff */
[----:B---3--:R-:W-:Y:S01]  /*14250*/  FFMA.FTZ R3, R93, c[0x0][0x23c], -R0 ;  /* 0x00008f005d037a23 */ /* 0x008fe20000010800 */
[----:B------:R-:W-:-:S03]  /*14260*/  F2FP.PACK_AB R6, R154, R155 ;  /* 0x0000009b9a06723e */ /* 0x000fc600000000ff */
[----:B------:R3:W-:Y:S02]  /*14270*/  MUFU.EX2 R153, R3 ;  /* 0x0000000300997308 */ /* 0x0007e40000000800 */
[----:B---3--:R-:W-:Y:S01]  /*14280*/  FFMA.FTZ R3, R179, c[0x0][0x23c], -R0 ;  /* 0x00008f00b3037a23 */ /* 0x008fe20000010800 */
[----:B------:R-:W-:-:S05]  /*14290*/  MOV R179, R81 ;  /* 0x0000005100b37202 */ /* 0x000fca0000000f00 */
[----:B------:R3:W1:Y:S02]  /*142a0*/  MUFU.EX2 R152, R3 ;  /* 0x0000000300987308 */ /* 0x0006640000000800 */
[----:B---3--:R-:W-:Y:S01]  /*142b0*/  FFMA.FTZ R3, R94, c[0x0][0x23c], -R0 ;  /* 0x00008f005e037a23 */ /* 0x008fe20000010800 */
[----:B-1----:R-:W-:-:S05]  /*142c0*/  F2FP.PACK_AB R5, R152, R153 ;  /* 0x000000999805723e */ /* 0x002fca00000000ff */
[----:B------:R1:W-:Y:S02]  /*142d0*/  MUFU.EX2 R151, R3 ;  /* 0x0000000300977308 */ /* 0x0003e40000000800 */
[----:B-1----:R-:W-:Y:S01]  /*142e0*/  FFMA.FTZ R3, R180, c[0x0][0x23c], -R0 ;  /* 0x00008f00b4037a23 */ /* 0x002fe20000010800 */
[----:B------:R-:W-:-:S05]  /*142f0*/  MOV R180, R111 ;  /* 0x0000006f00b47202 */ /* 0x000fca0000000f00 */
[----:B------:R1:W3:Y:S02]  /*14300*/  MUFU.EX2 R150, R3 ;  /* 0x0000000300967308 */ /* 0x0002e40000000800 */
[----:B-1----:R-:W-:Y:S01]  /*14310*/  FFMA.FTZ R3, R95, c[0x0][0x23c], -R2 ;  /* 0x00008f005f037a23 */ /* 0x002fe20000010802 */
[----:B---3--:R-:W-:-:S05]  /*14320*/  F2FP.PACK_AB R7, R150, R151 ;  /* 0x000000979607723e */ /* 0x008fca00000000ff */
[----:B------:R1:W-:Y:S02]  /*14330*/  MUFU.EX2 R148, R3 ;  /* 0x0000000300947308 */ /* 0x0003e40000000800 */
[C---:B----4-:R-:W-:Y:S08]  /*14340*/  HMMA.16816.F32 R40, R4.reuse, R20, R40 ;  /* 0x000000140428723c */ /* 0x050ff00000001828 */
[----:B------:R-:W-:Y:S01]  /*14350*/  HMMA.16816.F32 R48, R4, R22, R48 ;  /* 0x000000160430723c */ /* 0x000fe20000001830 */
[----:B------:R-:W3:Y:S01]  /*14360*/  LDSM.16.MT88.4 R20, [R226+0xd000] ;  /* 0x00d00000e214783b */ /* 0x000ee20000004200 */
[----:B-1----:R-:W-:Y:S01]  /*14370*/  FFMA.FTZ R3, R188, c[0x0][0x23c], -R2 ;  /* 0x00008f00bc037a23 */ /* 0x002fe20000010802 */
[----:B------:R-:W-:-:S03]  /*14380*/  MOV R188, R109 ;  /* 0x0000006d00bc7202 */ /* 0x000fc60000000f00 */
[----:B------:R1:W4:Y:S02]  /*14390*/  MUFU.EX2 R147, R3 ;  /* 0x0000000300937308 */ /* 0x0003240000000800 */
[C---:B------:R-:W-:Y:S08]  /*143a0*/  HMMA.16816.F32 R32, R4.reuse, R12, R32 ;  /* 0x0000000c0420723c */ /* 0x040ff00000001820 */
[----:B------:R-:W-:Y:S01]  /*143b0*/  HMMA.16816.F32 R68, R4, R14, R68 ;  /* 0x0000000e0444723c */ /* 0x000fe20000001844 */
[----:B------:R-:W3:Y:S01]  /*143c0*/  LDSM.16.MT88.4 R12, [R224+0xd000] ;  /* 0x00d00000e00c783b */ /* 0x000ee20000004200 */
[----:B-1----:R-:W-:-:S06]  /*143d0*/  FFMA.FTZ R3, R96, c[0x0][0x23c], -R2 ;  /* 0x00008f0060037a23 */ /* 0x002fcc0000010802 */
[C---:B--2---:R-:W-:Y:S01]  /*143e0*/  HMMA.16816.F32 R28, R4.reuse, R8, R28 ;  /* 0x00000008041c723c */ /* 0x044fe2000000181c */
[----:B------:R1:W-:Y:S07]  /*143f0*/  MUFU.EX2 R146, R3 ;  /* 0x0000000300927308 */ /* 0x0003ee0000000800 */
[C---:B------:R-:W-:Y:S01]  /*14400*/  HMMA.16816.F32 R16, R4.reuse, R10, R16 ;  /* 0x0000000a0410723c */ /* 0x040fe20000001810 */
[----:B------:R-:W2:Y:S07]  /*14410*/  LDSM.16.MT88.4 R8, [R225+0xd000] ;  /* 0x00d00000e108783b */ /* 0x000eae0000004200 */
[----:B------:R-:W-:Y:S01]  /*14420*/  HMMA.16816.F32 R36, R4, R24, R44 ;  /* 0x000000180424723c */ /* 0x000fe2000000182c */
[----:B-1----:R-:W-:Y:S01]  /*14430*/  FFMA.FTZ R3, R172, c[0x0][0x23c], -R2 ;  /* 0x00008f00ac037a23 */ /* 0x002fe20000010802 */
[----:B------:R-:W-:-:S03]  /*14440*/  MOV R172, R67 ;  /* 0x0000004300ac7202 */ /* 0x000fc60000000f00 */
[----:B------:R1:W1:Y:S03]  /*14450*/  MUFU.EX2 R149, R3 ;  /* 0x0000000300957308 */ /* 0x0002660000000800 */
[----:B------:R-:W-:Y:S01]  /*14460*/  HMMA.16816.F32 R56, R4, R26, R56 ;  /* 0x0000001a0438723c */ /* 0x000fe20000001838 */
[----:B------:R-:W2:Y:S06]  /*14470*/  LDSM.16.MT88.4 R24, [R135+0xd000] ;  /* 0x00d000008718783b */ /* 0x000eac0000004200 */
[----:B----4-:R-:W-:Y:S01]  /*14480*/  F2FP.PACK_AB R4, R147, R148 ;  /* 0x000000949304723e */ /* 0x010fe200000000ff */
[----:B-1----:R-:W-:Y:S01]  /*14490*/  FFMA.FTZ R3, R97, c[0x0][0x23c], -R0 ;  /* 0x00008f0061037a23 */ /* 0x002fe20000010800 */
[----:B------:R-:W-:-:S03]  /*144a0*/  F2FP.PACK_AB R6, R149, R146 ;  /* 0x000000929506723e */ /* 0x000fc600000000ff */
[----:B------:R1:W-:Y:S02]  /*144b0*/  MUFU.EX2 R145, R3 ;  /* 0x0000000300917308 */ /* 0x0003e40000000800 */
[----:B-1----:R-:W-:Y:S01]  /*144c0*/  FFMA.FTZ R3, R182, c[0x0][0x23c], -R0 ;  /* 0x00008f00b6037a23 */ /* 0x002fe20000010800 */
[----:B------:R-:W-:-:S05]  /*144d0*/  MOV R182, R126 ;  /* 0x0000007e00b67202 */ /* 0x000fca0000000f00 */
[----:B------:R1:W4:Y:S02]  /*144e0*/  MUFU.EX2 R143, R3 ;  /* 0x00000003008f7308 */ /* 0x0003240000000800 */
[----:B-1----:R-:W-:Y:S01]  /*144f0*/  FFMA.FTZ R3, R98, c[0x0][0x23c], -R0 ;  /* 0x00008f0062037a23 */ /* 0x002fe20000010800 */
[----:B----4-:R-:W-:-:S05]  /*14500*/  F2FP.PACK_AB R5, R143, R145 ;  /* 0x000000918f05723e */ /* 0x010fca00000000ff */
[----:B------:R1:W-:Y:S02]  /*14510*/  MUFU.EX2 R142, R3 ;  /* 0x00000003008e7308 */ /* 0x0003e40000000800 */
[----:B-1----:R-:W-:-:S06]  /*14520*/  FFMA.FTZ R3, R132, c[0x0][0x23c], -R0 ;  /* 0x00008f0084037a23 */ /* 0x002fcc0000010800 */
[----:B------:R1:W4:Y:S02]  /*14530*/  MUFU.EX2 R144, R3 ;  /* 0x0000000300907308 */ /* 0x0003240000000800 */
[----:B-1----:R-:W-:Y:S01]  /*14540*/  FFMA.FTZ R3, R100, c[0x0][0x23c], -R2 ;  /* 0x00008f0064037a23 */ /* 0x002fe20000010802 */
[----:B----4-:R-:W-:-:S05]  /*14550*/  F2FP.PACK_AB R7, R144, R142 ;  /* 0x0000008e9007723e */ /* 0x010fca00000000ff */
[----:B------:R1:W-:Y:S02]  /*14560*/  MUFU.EX2 R140, R3 ;  /* 0x00000003008c7308 */ /* 0x0003e40000000800 */
[C---:B---3--:R-:W-:Y:S08]  /*14570*/  HMMA.16816.F32 R40, R4.reuse, R20, R40 ;  /* 0x000000140428723c */ /* 0x048ff00000001828 */
[----:B------:R-:W-:Y:S01]  /*14580*/  HMMA.16816.F32 R48, R4, R22, R48 ;  /* 0x000000160430723c */ /* 0x000fe20000001830 */
[----:B------:R-:W3:Y:S01]  /*14590*/  LDSM.16.MT88.4 R20, [R226+0xd800] ;  /* 0x00d80000e214783b */ /* 0x000ee20000004200 */
[----:B-1----:R-:W-:-:S04]  /*145a0*/  FFMA.FTZ R3, R128, c[0x0][0x23c], -R2 ;  /* 0x00008f0080037a23 */ /* 0x002fc80000010802 */
[----:B------:R1:W4:Y:S02]  /*145b0*/  MUFU.EX2 R141, R3 ;  /* 0x00000003008d7308 */ /* 0x0003240000000800 */
[C---:B------:R-:W-:Y:S08]  /*145c0*/  HMMA.16816.F32 R44, R4.reuse, R12, R32 ;  /* 0x0000000c042c723c */ /* 0x040ff00000001820 */
[----:B--2---:R-:W-:Y:S01]  /*145d0*/  HMMA.16816.F32 R32, R4, R8, R28 ;  /* 0x000000080420723c */ /* 0x004fe2000000181c */
[----:B------:R-:W-:Y:S01]  /*145e0*/  LDSM.16.MT88.4 R28, [R135+0xe000] ;  /* 0x00e00000871c783b */ /* 0x000fe20000004200 */
[----:B-1----:R-:W-:-:S06]  /*145f0*/  FFMA.FTZ R3, R101, c[0x0][0x23c], -R2 ;  /* 0x00008f0065037a23 */ /* 0x002fcc0000010802 */
[C---:B------:R-:W-:Y:S01]  /*14600*/  HMMA.16816.F32 R16, R4.reuse, R10, R16 ;  /* 0x0000000a0410723c */ /* 0x040fe20000001810 */
[----:B------:R-:W1:Y:S01]  /*14610*/  LDSM.16.MT88.4 R8, [R225+0xd800] ;  /* 0x00d80000e108783b */ /* 0x000e620000004200 */
[----:B------:R2:W-:Y:S06]  /*14620*/  MUFU.EX2 R139, R3 ;  /* 0x00000003008b7308 */ /* 0x0005ec0000000800 */
[C---:B------:R-:W-:Y:S08]  /*14630*/  HMMA.16816.F32 R36, R4.reuse, R24, R36 ;  /* 0x000000180424723c */ /* 0x040ff00000001824 */
[----:B------:R-:W-:Y:S01]  /*14640*/  HMMA.16816.F32 R56, R4, R26, R56 ;  /* 0x0000001a0438723c */ /* 0x000fe20000001838 */
[----:B------:R-:W1:Y:S01]  /*14650*/  LDSM.16.MT88.4 R24, [R135+0xd800] ;  /* 0x00d800008718783b */ /* 0x000e620000004200 */
[----:B--2---:R-:W-:-:S04]  /*14660*/  FFMA.FTZ R3, R122, c[0x0][0x23c], -R2 ;  /* 0x00008f007a037a23 */ /* 0x004fc80000010802 */
[----:B------:R2:W2:Y:S02]  /*14670*/  MUFU.EX2 R138, R3 ;  /* 0x00000003008a7308 */ /* 0x0004a40000000800 */
[----:B------:R-:W-:Y:S01]  /*14680*/  HMMA.16816.F32 R68, R4, R14, R68 ;  /* 0x0000000e0444723c */ /* 0x000fe20000001844 */
[----:B------:R-:W1:Y:S06]  /*14690*/  LDSM.16.MT88.4 R12, [R224+0xd800] ;  /* 0x00d80000e00c783b */ /* 0x000e6c0000004200 */
[----:B----4-:R-:W-:Y:S01]  /*146a0*/  F2FP.PACK_AB R4, R141, R140 ;  /* 0x0000008c8d04723e */ /* 0x010fe200000000ff */
[----:B--2---:R-:W-:Y:S01]  /*146b0*/  FFMA.FTZ R3, R102, c[0x0][0x23c], -R0 ;  /* 0x00008f0066037a23 */ /* 0x004fe20000010800 */
[----:B------:R-:W-:-:S03]  /*146c0*/  F2FP.PACK_AB R6, R138, R139 ;  /* 0x0000008b8a06723e */ /* 0x000fc600000000ff */
[----:B------:R2:W-:Y:S02]  /*146d0*/  MUFU.EX2 R137, R3 ;  /* 0x0000000300897308 */ /* 0x0005e40000000800 */
[----:B--2---:R-:W-:-:S06]  /*146e0*/  FFMA.FTZ R3, R123, c[0x0][0x23c], -R0 ;  /* 0x00008f007b037a23 */ /* 0x004fcc0000010800 */
[----:B------:R2:W4:Y:S02]  /*146f0*/  MUFU.EX2 R136, R3 ;  /* 0x0000000300887308 */ /* 0x0005240000000800 */
[----:B--2---:R-:W-:Y:S01]  /*14700*/  FFMA.FTZ R3, R103, c[0x0][0x23c], -R0 ;  /* 0x00008f0067037a23 */ /* 0x004fe20000010800 */
[----:B----4-:R-:W-:-:S05]  /*14710*/  F2FP.PACK_AB R5, R136, R137 ;  /* 0x000000898805723e */ /* 0x010fca00000000ff */
[----:B------:R2:W-:Y:S02]  /*14720*/  MUFU.EX2 R132, R3 ;  /* 0x0000000300847308 */ /* 0x0005e40000000800 */
[----:B--2---:R-:W-:-:S06]  /*14730*/  FFMA.FTZ R3, R121, c[0x0][0x23c], -R0 ;  /* 0x00008f0079037a23 */ /* 0x004fcc0000010800 */
[----:B------:R2:W4:Y:S02]  /*14740*/  MUFU.EX2 R131, R3 ;  /* 0x0000000300837308 */ /* 0x0005240000000800 */
[----:B--2---:R-:W-:Y:S01]  /*14750*/  FFMA.FTZ R3, R104, c[0x0][0x23c], -R2 ;  /* 0x00008f0068037a23 */ /* 0x004fe20000010802 */
[----:B----4-:R-:W-:-:S05]  /*14760*/  F2FP.PACK_AB R7, R131, R132 ;  /* 0x000000848307723e */ /* 0x010fca00000000ff */
[----:B------:R2:W-:Y:S02]  /*14770*/  MUFU.EX2 R129, R3 ;  /* 0x0000000300817308 */ /* 0x0005e40000000800 */
[C---:B---3--:R-:W-:Y:S08]  /*14780*/  HMMA.16816.F32 R40, R4.reuse, R20, R40 ;  /* 0x000000140428723c */ /* 0x048ff00000001828 */
[----:B------:R-:W-:Y:S01]  /*14790*/  HMMA.16816.F32 R48, R4, R22, R48 ;  /* 0x000000160430723c */ /* 0x000fe20000001830 */
[----:B--2---:R-:W-:Y:S01]  /*147a0*/  FFMA.FTZ R3, R185, c[0x0][0x23c], -R2 ;  /* 0x00008f00b9037a23 */ /* 0x004fe20000010802 */
[----:B------:R-:W-:-:S03]  /*147b0*/  MOV R185, R86 ;  /* 0x0000005600b97202 */ /* 0x000fc60000000f00 */
[----:B------:R2:W3:Y:S03]  /*147c0*/  MUFU.EX2 R130, R3 ;  /* 0x0000000300827308 */ /* 0x0004e60000000800 */
[C---:B-1----:R-:W-:Y:S01]  /*147d0*/  HMMA.16816.F32 R20, R4.reuse, R8, R32 ;  /* 0x000000080414723c */ /* 0x042fe20000001820 */
[----:B------:R-:W-:Y:S07]  /*147e0*/  LDSM.16.MT88.4 R32, [R226+0xe800] ;  /* 0x00e80000e220783b */ /* 0x000fee0000004200 */
[----:B------:R-:W-:Y:S01]  /*147f0*/  HMMA.16816.F32 R16, R4, R10, R16 ;  /* 0x0000000a0410723c */ /* 0x000fe20000001810 */
[----:B------:R-:W1:Y:S01]  /*14800*/  LDSM.16.MT88.4 R8, [R225+0xe000] ;  /* 0x00e00000e108783b */ /* 0x000e620000004200 */
[----:B--2---:R-:W-:-:S06]  /*14810*/  FFMA.FTZ R3, R105, c[0x0][0x23c], -R2 ;  /* 0x00008f0069037a23 */ /* 0x004fcc0000010802 */
[C---:B------:R-:W-:Y:S01]  /*14820*/  HMMA.16816.F32 R36, R4.reuse, R24, R36 ;  /* 0x000000180424723c */ /* 0x040fe20000001824 */
[----:B------:R2:W-:Y:S07]  /*14830*/  MUFU.EX2 R128, R3 ;  /* 0x0000000300807308 */ /* 0x0005ee0000000800 */
[C---:B------:R-:W-:Y:S01]  /*14840*/  HMMA.16816.F32 R56, R4.reuse, R26, R56 ;  /* 0x0000001a0438723c */ /* 0x040fe20000001838 */
[----:B------:R-:W4:Y:S07]  /*14850*/  LDSM.16.MT88.4 R24, [R226+0xe000] ;  /* 0x00e00000e218783b */ /* 0x000f2e0000004200 */
[----:B------:R-:W-:Y:S01]  /*14860*/  HMMA.16816.F32 R44, R4, R12, R44 ;  /* 0x0000000c042c723c */ /* 0x000fe2000000182c */
[----:B--2---:R-:W-:Y:S01]  /*14870*/  FFMA.FTZ R3, R186, c[0x0][0x23c], -R2 ;  /* 0x00008f00ba037a23 */ /* 0x004fe20000010802 */
[----:B------:R-:W-:-:S03]  /*14880*/  MOV R186, R114 ;  /* 0x0000007200ba7202 */ /* 0x000fc60000000f00 */
[----:B------:R2:W1:Y:S03]  /*14890*/  MUFU.EX2 R127, R3 ;  /* 0x00000003007f7308 */ /* 0x0004660000000800 */
[----:B------:R-:W-:Y:S01]  /*148a0*/  HMMA.16816.F32 R68, R4, R14, R68 ;  /* 0x0000000e0444723c */ /* 0x000fe20000001844 */
[----:B------:R-:W4:Y:S06]  /*148b0*/  LDSM.16.MT88.4 R12, [R224+0xe000] ;  /* 0x00e00000e00c783b */ /* 0x000f2c0000004200 */
[----:B---3--:R-:W-:Y:S01]  /*148c0*/  F2FP.PACK_AB R4, R130, R129 ;  /* 0x000000818204723e */ /* 0x008fe200000000ff */
[----:B--2---:R-:W-:Y:S01]  /*148d0*/  FFMA.FTZ R3, R106, c[0x0][0x23c], -R0 ;  /* 0x00008f006a037a23 */ /* 0x004fe20000010800 */
[----:B-1----:R-:W-:-:S03]  /*148e0*/  F2FP.PACK_AB R6, R127, R128 ;  /* 0x000000807f06723e */ /* 0x002fc600000000ff */
[----:B------:R1:W-:Y:S02]  /*148f0*/  MUFU.EX2 R126, R3 ;  /* 0x00000003007e7308 */ /* 0x0003e40000000800 */
[----:B-1----:R-:W-:Y:S01]  /*14900*/  FFMA.FTZ R3, R189, c[0x0][0x23c], -R0 ;  /* 0x00008f00bd037a23 */ /* 0x002fe20000010800 */
[----:B------:R-:W-:-:S05]  /*14910*/  MOV R189, R113 ;  /* 0x0000007100bd7202 */ /* 0x000fca0000000f00 */
[----:B------:R1:W2:Y:S02]  /*14920*/  MUFU.EX2 R125, R3 ;  /* 0x00000003007d7308 */ /* 0x0002a40000000800 */
[----:B-1----:R-:W-:Y:S01]  /*14930*/  FFMA.FTZ R3, R107, c[0x0][0x23c], -R0 ;  /* 0x00008f006b037a23 */ /* 0x002fe20000010800 */
[----:B--2---:R-:W-:-:S05]  /*14940*/  F2FP.PACK_AB R5, R125, R126 ;  /* 0x0000007e7d05723e */ /* 0x004fca00000000ff */
[----:B------:R1:W-:Y:S02]  /*14950*/  MUFU.EX2 R124, R3 ;  /* 0x00000003007c7308 */ /* 0x0003e40000000800 */
[----:B-1----:R-:W-:Y:S01]  /*14960*/  FFMA.FTZ R3, R187, c[0x0][0x23c], -R0 ;  /* 0x00008f00bb037a23 */ /* 0x002fe20000010800 */
[----:B------:R-:W-:-:S05]  /*14970*/  MOV R187, R83 ;  /* 0x0000005300bb7202 */ /* 0x000fca0000000f00 */
[----:B------:R1:W2:Y:S02]  /*14980*/  MUFU.EX2 R123, R3 ;  /* 0x00000003007b7308 */ /* 0x0002a40000000800 */
[----:B-1----:R-:W-:Y:S01]  /*14990*/  FFMA.FTZ R3, R108, c[0x0][0x23c], -R2 ;  /* 0x00008f006c037a23 */ /* 0x002fe20000010802 */
[----:B--2---:R-:W-:-:S05]  /*149a0*/  F2FP.PACK_AB R7, R123, R124 ;  /* 0x0000007c7b07723e */ /* 0x004fca00000000ff */
[----:B------:R1:W-:Y:S02]  /*149b0*/  MUFU.EX2 R121, R3 ;  /* 0x0000000300797308 */ /* 0x0003e40000000800 */
[C---:B------:R-:W-:Y:S08]  /*149c0*/  HMMA.16816.F32 R36, R4.reuse, R28, R36 ;  /* 0x0000001c0424723c */ /* 0x040ff00000001824 */
[----:B------:R-:W-:Y:S01]  /*149d0*/  HMMA.16816.F32 R56, R4, R30, R56 ;  /* 0x0000001e0438723c */ /* 0x000fe20000001838 */
[----:B------:R-:W2:Y:S01]  /*149e0*/  LDSM.16.MT88.4 R28, [R135+0xe800] ;  /* 0x00e80000871c783b */ /* 0x000ea20000004200 */
[----:B-1----:R-:W-:Y:S01]  /*149f0*/  FFMA.FTZ R3, R192, c[0x0][0x23c], -R2 ;  /* 0x00008f00c0037a23 */ /* 0x002fe20000010802 */
[----:B------:R-:W-:-:S03]  /*14a00*/  MOV R192, R82 ;  /* 0x0000005200c07202 */ /* 0x000fc60000000f00 */
[----:B------:R1:W3:Y:S02]  /*14a10*/  MUFU.EX2 R122, R3 ;  /* 0x00000003007a7308 */ /* 0x0002e40000000800 */
[C---:B------:R-:W-:Y:S08]  /*14a20*/  HMMA.16816.F32 R20, R4.reuse, R8, R20 ;  /* 0x000000080414723c */ /* 0x040ff00000001814 */
[----:B------:R-:W-:Y:S01]  /*14a30*/  HMMA.16816.F32 R16, R4, R10, R16 ;  /* 0x0000000a0410723c */ /* 0x000fe20000001810 */
[----:B------:R-:W2:Y:S01]  /*14a40*/  LDSM.16.MT88.4 R8, [R225+0xe800] ;  /* 0x00e80000e108783b */ /* 0x000ea20000004200 */
[----:B-1----:R-:W-:-:S06]  /*14a50*/  FFMA.FTZ R3, R116, c[0x0][0x23c], -R2 ;  /* 0x00008f0074037a23 */ /* 0x002fcc0000010802 */
[C---:B----4-:R-:W-:Y:S01]  /*14a60*/  HMMA.16816.F32 R40, R4.reuse, R24, R40 ;  /* 0x000000180428723c */ /* 0x050fe20000001828 */
[----:B------:R1:W-:Y:S07]  /*14a70*/  MUFU.EX2 R116, R3 ;  /* 0x0000000300747308 */ /* 0x0003ee0000000800 */
[C---:B------:R-:W-:Y:S08]  /*14a80*/  HMMA.16816.F32 R48, R4.reuse, R26, R48 ;  /* 0x0000001a0430723c */ /* 0x040ff00000001830 */
[----:B------:R-:W-:Y:S01]  /*14a90*/  HMMA.16816.F32 R44, R4, R12, R44 ;  /* 0x0000000c042c723c */ /* 0x000fe2000000182c */
[----:B-1----:R-:W-:Y:S01]  /*14aa0*/  FFMA.FTZ R3, R193, c[0x0][0x23c], -R2 ;  /* 0x00008f00c1037a23 */ /* 0x002fe20000010802 */
[----:B------:R-:W-:-:S03]  /*14ab0*/  MOV R193, R66 ;  /* 0x0000004200c17202 */ /* 0x000fc60000000f00 */
[----:B------:R1:W4:Y:S03]  /*14ac0*/  MUFU.EX2 R115, R3 ;  /* 0x0000000300737308 */ /* 0x0003260000000800 */
[----:B------:R-:W-:Y:S01]  /*14ad0*/  HMMA.16816.F32 R68, R4, R14, R68 ;  /* 0x0000000e0444723c */ /* 0x000fe20000001844 */
[----:B------:R-:W2:Y:S06]  /*14ae0*/  LDSM.16.MT88.4 R12, [R224+0xe800] ;  /* 0x00e80000e00c783b */ /* 0x000eac0000004200 */
[----:B---3--:R-:W-:Y:S01]  /*14af0*/  F2FP.PACK_AB R4, R122, R121 ;  /* 0x000000797a04723e */ /* 0x008fe200000000ff */
[----:B-1----:R-:W-:Y:S01]  /*14b00*/  FFMA.FTZ R3, R117, c[0x0][0x23c], -R0 ;  /* 0x00008f0075037a23 */ /* 0x002fe20000010800 */
[----:B----4-:R-:W-:-:S02]  /*14b10*/  F2FP.PACK_AB R6, R115, R116 ;  /* 0x000000747306723e */ /* 0x010fc400000000ff */
[----:B------:R-:W-:Y:S01]  /*14b20*/  MOV R117, R53 ;  /* 0x0000003500757202 */ /* 0x000fe20000000f00 */
[----:B------:R1:W-:Y:S02]  /*14b30*/  MUFU.EX2 R114, R3 ;  /* 0x0000000300727308 */ /* 0x0003e40000000800 */
[----:B-1----:R-:W-:Y:S01]  /*14b40*/  FFMA.FTZ R3, R196, c[0x0][0x23c], -R0 ;  /* 0x00008f00c4037a23 */ /* 0x002fe20000010800 */
[----:B------:R-:W-:-:S05]  /*14b50*/  MOV R196, R85 ;  /* 0x0000005500c47202 */ /* 0x000fca0000000f00 */
[----:B------:R1:W3:Y:S02]  /*14b60*/  MUFU.EX2 R113, R3 ;  /* 0x0000000300717308 */ /* 0x0002e40000000800 */
[----:B-1----:R-:W-:Y:S01]  /*14b70*/  FFMA.FTZ R3, R178, c[0x0][0x23c], -R0 ;  /* 0x00008f00b2037a23 */ /* 0x002fe20000010800 */
[----:B---3--:R-:W-:Y:S02]  /*14b80*/  F2FP.PACK_AB R5, R113, R114 ;  /* 0x000000727105723e */ /* 0x008fe400000000ff */
[----:B------:R-:W-:-:S03]  /*14b90*/  MOV R178, R84 ;  /* 0x0000005400b27202 */ /* 0x000fc60000000f00 */
        /* <DEDUP_REMOVED lines=8> */
[C---:B--2---:R-:W-:Y:S08]  /*14c20*/  HMMA.16816.F32 R24, R4.reuse, R28, R36 ;  /* 0x0000001c0418723c */ /* 0x044ff00000001824 */
[----:B------:R-:W-:Y:S01]  /*14c30*/  HMMA.16816.F32 R36, R4, R32, R40 ;  /* 0x000000200424723c */ /* 0x000fe20000001828 */
[----:B-1----:R-:W-:-:S04]  /*14c40*/  FFMA.FTZ R3, R201, c[0x0][0x23c], -R2 ;  /* 0x00008f00c9037a23 */ /* 0x002fc80000010802 */
[----:B------:R1:W2:Y:S03]  /*14c50*/  MUFU.EX2 R109, R3 ;  /* 0x00000003006d7308 */ /* 0x0002a60000000800 */
[C---:B------:R-:W-:Y:S01]  /*14c60*/  HMMA.16816.F32 R52, R4.reuse, R34, R48 ;  /* 0x000000220434723c */ /* 0x040fe20000001830 */
[----:B------:R-:W3:Y:S07]  /*14c70*/  LDSM.16.MT88.4 R32, [R226+0xf000] ;  /* 0x00f00000e220783b */ /* 0x000eee0000004200 */
[----:B------:R-:W-:Y:S01]  /*14c80*/  HMMA.16816.F32 R40, R4, R8, R20 ;  /* 0x000000080428723c */ /* 0x000fe20000001814 */
[----:B------:R-:W-:Y:S01]  /*14c90*/  LDSM.16.MT88.4 R20, [R135+0xf800] ;  /* 0x00f800008714783b */ /* 0x000fe20000004200 */
[----:B-1----:R-:W-:-:S06]  /*14ca0*/  FFMA.FTZ R3, R99, c[0x0][0x23c], -R2 ;  /* 0x00008f0063037a23 */ /* 0x002fcc0000010802 */
[C---:B------:R-:W-:Y:S01]  /*14cb0*/  HMMA.16816.F32 R16, R4.reuse, R10, R16 ;  /* 0x0000000a0410723c */ /* 0x040fe20000001810 */
[----:B------:R-:W1:Y:S01]  /*14cc0*/  LDSM.16.MT88.4 R8, [R225+0xf000] ;  /* 0x00f00000e108783b */ /* 0x000e620000004200 */
[----:B------:R4:W-:Y:S06]  /*14cd0*/  MUFU.EX2 R110, R3 ;  /* 0x00000003006e7308 */ /* 0x0009ec0000000800 */
[C---:B------:R-:W-:Y:S01]  /*14ce0*/  HMMA.16816.F32 R56, R4.reuse, R30, R56 ;  /* 0x0000001e0438723c */ /* 0x040fe20000001838 */
[----:B------:R-:W1:Y:S07]  /*14cf0*/  LDSM.16.MT88.4 R28, [R135+0xf000] ;  /* 0x00f00000871c783b */ /* 0x000e6e0000004200 */
[----:B------:R-:W-:Y:S01]  /*14d00*/  HMMA.16816.F32 R48, R4, R12, R44 ;  /* 0x0000000c0430723c */ /* 0x000fe2000000182c */
[----:B----4-:R-:W-:-:S04]  /*14d10*/  FFMA.FTZ R3, R190, c[0x0][0x23c], -R2 ;  /* 0x00008f00be037a23 */ /* 0x010fc80000010802 */
[----:B------:R4:W3:Y:S03]  /*14d20*/  MUFU.EX2 R107, R3 ;  /* 0x00000003006b7308 */ /* 0x0008e60000000800 */
[----:B------:R-:W-:Y:S01]  /*14d30*/  HMMA.16816.F32 R68, R4, R14, R68 ;  /* 0x0000000e0444723c */ /* 0x000fe20000001844 */
[----:B------:R-:W1:Y:S06]  /*14d40*/  LDSM.16.MT88.4 R12, [R224+0xf000] ;  /* 0x00f00000e00c783b */ /* 0x000e6c0000004200 */
[----:B--2---:R-:W-:Y:S01]  /*14d50*/  F2FP.PACK_AB R4, R109, R108 ;  /* 0x0000006c6d04723e */ /* 0x004fe200000000ff */
[----:B----4-:R-:W-:Y:S01]  /*14d60*/  FFMA.FTZ R3, R133, c[0x0][0x23c], -R0 ;  /* 0x00008f0085037a23 */ /* 0x010fe20000010800 */
[----:B---3--:R-:W-:-:S03]  /*14d70*/  F2FP.PACK_AB R6, R107, R110 ;  /* 0x0000006e6b06723e */ /* 0x008fc600000000ff */
        /* <DEDUP_REMOVED lines=16> */
[C---:B-1----:R-:W-:Y:S08]  /*14e80*/  HMMA.16816.F32 R64, R4.reuse, R8, R40 ;  /* 0x000000080440723c */ /* 0x042ff00000001828 */
[----:B------:R-:W-:Y:S01]  /*14e90*/  HMMA.16816.F32 R40, R4, R10, R16 ;  /* 0x0000000a0428723c */ /* 0x000fe20000001810 */
[----:B------:R-:W1:Y:S01]  /*14ea0*/  LDSM.16.MT88.4 R8, [R225+0xf800] ;  /* 0x00f80000e108783b */ /* 0x000e620000004200 */
[----:B--2---:R-:W-:-:S06]  /*14eb0*/  FFMA.FTZ R3, R74, c[0x0][0x23c], -R2 ;  /* 0x00008f004a037a23 */ /* 0x004fcc0000010802 */
[C---:B------:R-:W-:Y:S01]  /*14ec0*/  HMMA.16816.F32 R24, R4.reuse, R28, R24 ;  /* 0x0000001c0418723c */ /* 0x040fe20000001818 */
[----:B------:R2:W-:Y:S07]  /*14ed0*/  MUFU.EX2 R101, R3 ;  /* 0x0000000300657308 */ /* 0x0005ee0000000800 */
        /* <DEDUP_REMOVED lines=21> */
[C---:B------:R-:W-:Y:S08]  /*15030*/  HMMA.16816.F32 R16, R4.reuse, R22, R28 ;  /* 0x000000160410723c */ /* 0x040ff0000000181c */
[----:B---3--:R-:W-:Y:S01]  /*15040*/  HMMA.16816.F32 R28, R4, R34, R44 ;  /* 0x00000022041c723c */ /* 0x008fe2000000182c */
[----:B--2---:R-:W-:-:S04]  /*15050*/  FFMA.FTZ R3, R207, c[0x0][0x23c], -R2 ;  /* 0x00008f00cf037a23 */ /* 0x004fc80000010802 */
[----:B------:R2:W3:Y:S03]  /*15060*/  MUFU.EX2 R94, R3 ;  /* 0x00000003005e7308 */ /* 0x0004e60000000800 */
[C---:B-1----:R-:W-:Y:S07]  /*15070*/  HMMA.16816.F32 R44, R4.reuse, R8, R64 ;  /* 0x00000008042c723c */ /* 0x042fee0000001840 */
[----:B------:R-:W-:Y:S01]  /*15080*/  FFMA.FTZ R8, R195, R63, R173 ;  /* 0x0000003fc3087223 */ /* 0x000fe200000100ad */
[----:B------:R-:W-:Y:S01]  /*15090*/  HMMA.16816.F32 R52, R4, R20, R24 ;  /* 0x000000140434723c */ /* 0x000fe20000001818 */
[----:B------:R-:W-:Y:S01]  /*150a0*/  FFMA.FTZ R9, R202, c[0x0][0x23c], -R0 ;  /* 0x00008f00ca097a23 */ /* 0x000fe20000010800 */
[----:B------:R-:W1:Y:S01]  /*150b0*/  LDSM.16.MT88.4 R20, [R226+0x10000] ;  /* 0x01000000e214783b */ /* 0x000e620000004200 */
[----:B------:R-:W-:-:S02]  /*150c0*/  FADD.FTZ R8, R178, R8 ;  /* 0x00000008b2087221 */ /* 0x000fc40000010000 */
[----:B--2---:R-:W-:-:S03]  /*150d0*/  FFMA.FTZ R3, R183, c[0x0][0x23c], -R2 ;  /* 0x00008f00b7037a23 */ /* 0x004fc60000010802 */
[----:B------:R-:W-:Y:S01]  /*150e0*/  HMMA.16816.F32 R24, R4, R32, R36 ;  /* 0x000000200418723c */ /* 0x000fe20000001824 */
[----:B------:R-:W-:Y:S01]  /*150f0*/  FADD.FTZ R8, R196, R8 ;  /* 0x00000008c4087221 */ /* 0x000fe20000010000 */
[----:B------:R-:W2:Y:S01]  /*15100*/  LDSM.16.MT88.4 R32, [R224+0x10000] ;  /* 0x01000000e020783b */ /* 0x000ea20000004200 */
[----:B------:R4:W-:Y:S02]  /*15110*/  MUFU.EX2 R92, R3 ;  /* 0x00000003005c7308 */ /* 0x0009e40000000800 */
[----:B------:R-:W-:-:S03]  /*15120*/  FADD.FTZ R8, R193, R8 ;  /* 0x00000008c1087221 */ /* 0x000fc60000010000 */
[C---:B------:R-:W-:Y:S08]  /*15130*/  HMMA.16816.F32 R36, R4.reuse, R48, R56 ;  /* 0x000000300424723c */ /* 0x040ff00000001838 */
[----:B------:R-:W-:Y:S01]  /*15140*/  HMMA.16816.F32 R48, R4, R50, R68 ;  /* 0x000000320430723c */ /* 0x000fe20000001844 */
[----:B----4-:R-:W-:-:S04]  /*15150*/  FFMA.FTZ R3, R208, c[0x0][0x23c], -R2 ;  /* 0x00008f00d0037a23 */ /* 0x010fc80000010802 */
[----:B------:R4:W1:Y:S03]  /*15160*/  MUFU.EX2 R91, R3 ;  /* 0x00000003005b7308 */ /* 0x0008660000000800 */
[----:B------:R-:W-:Y:S07]  /*15170*/  HMMA.16816.F32 R40, R4, R10, R40 ;  /* 0x0000000a0428723c */ /* 0x000fee0000001828 */
[----:B---3--:R-:W-:Y:S01]  /*15180*/  F2FP.PACK_AB R4, R94, R93 ;  /* 0x0000005d5e04723e */ /* 0x008fe200000000ff */
[----:B----4-:R-:W-:Y:S01]  /*15190*/  FFMA.FTZ R3, R184, c[0x0][0x23c], -R0 ;  /* 0x00008f00b8037a23 */ /* 0x010fe20000010800 */
[----:B-1----:R-:W-:-:S03]  /*151a0*/  F2FP.PACK_AB R6, R91, R92 ;  /* 0x0000005c5b06723e */ /* 0x002fc600000000ff */
        /* <DEDUP_REMOVED lines=11> */
[C---:B------:R-:W-:Y:S01]  /*15260*/  HMMA.16816.F32 R56, R4.reuse, R14, R16 ;  /* 0x0000000e0438723c */ /* 0x040fe20000001810 */
[----:B------:R-:W3:Y:S07]  /*15270*/  LDSM.16.MT88.4 R16, [R225+0x10000] ;  /* 0x01000000e110783b */ /* 0x000eee0000004200 */
[----:B------:R-:W-:Y:S01]  /*15280*/  HMMA.16816.F32 R52, R4, R12, R52 ;  /* 0x0000000c0434723c */ /* 0x000fe20000001834 */
[----:B------:R-:W4:Y:S01]  /*15290*/  LDSM.16.MT88.4 R12, [R135+0x10800] ;  /* 0x01080000870c783b */ /* 0x000f220000004200 */
[----:B-1----:R-:W-:-:S04]  /*152a0*/  FFMA.FTZ R3, R213, c[0x0][0x23c], -R2 ;  /* 0x00008f00d5037a23 */ /* 0x002fc80000010802 */
[----:B------:R1:W1:Y:S02]  /*152b0*/  MUFU.EX2 R84, R3 ;  /* 0x0000000300547308 */ /* 0x0002640000000800 */
[C---:B------:R-:W-:Y:S08]  /*152c0*/  HMMA.16816.F32 R28, R4.reuse, R22, R28 ;  /* 0x00000016041c723c */ /* 0x040ff0000000181c */
[----:B--2---:R-:W-:Y:S01]  /*152d0*/  HMMA.16816.F32 R64, R4, R34, R48 ;  /* 0x000000220440723c */ /* 0x004fe20000001830 */
[----:B-1----:R-:W-:-:S07]  /*152e0*/  FFMA.FTZ R3, R200, c[0x0][0x23c], -R2 ;  /* 0x00008f00c8037a23 */ /* 0x002fce0000010802 */
[C---:B------:R-:W-:Y:S01]  /*152f0*/  HMMA.16816.F32 R68, R4.reuse, R32, R36 ;  /* 0x000000200444723c */ /* 0x040fe20000001824 */
[----:B------:R1:W-:Y:S07]  /*15300*/  MUFU.EX2 R82, R3 ;  /* 0x0000000300527308 */ /* 0x0003ee0000000800 */
[----:B---3--:R-:W-:Y:S01]  /*15310*/  HMMA.16816.F32 R48, R4, R16, R44 ;  /* 0x000000100430723c */ /* 0x008fe2000000182c */
[----:B-1----:R-:W-:-:S04]  /*15320*/  FFMA.FTZ R3, R215, c[0x0][0x23c], -R2 ;  /* 0x00008f00d7037a23 */ /* 0x002fc80000010802 */
[----:B------:R1:W2:Y:S02]  /*15330*/  MUFU.EX2 R81, R3 ;  /* 0x0000000300517308 */ /* 0x0002a40000000800 */
[----:B-1----:R-:W-:Y:S01]  /*15340*/  FFMA.FTZ R3, R192, R60, R73 ;  /* 0x0000003cc0037223 */ /* 0x002fe20000010049 */
[----:B------:R-:W-:Y:S02]  /*15350*/  MOV R192, R75 ;  /* 0x0000004b00c07202 */ /* 0x000fe40000000f00 */
[C---:B------:R-:W-:Y:S01]  /*15360*/  HMMA.16816.F32 R72, R4.reuse, R20, R24 ;  /* 0x000000140448723c */ /* 0x040fe20000001818 */
[----:B------:R-:W-:Y:S01]  /*15370*/  FADD.FTZ R3, R189, R3 ;  /* 0x00000003bd037221 */ /* 0x000fe20000010000 */
[----:B------:R-:W-:Y:S01]  /*15380*/  MOV R189, R80 ;  /* 0x0000005000bd7202 */ /* 0x000fe20000000f00 */
[----:B------:R-:W1:Y:S01]  /*15390*/  LDSM.16.MT88.4 R20, [R226+0x10800] ;  /* 0x01080000e214783b */ /* 0x000e620000004200 */
[----:B------:R3:W-:Y:S04]  /*153a0*/  MUFU.EX2 R80, R9 ;  /* 0x0000000900507308 */ /* 0x0007e80000000800 */
[----:B------:R-:W-:Y:S01]  /*153b0*/  HMMA.16816.F32 R24, R4, R18, R40 ;  /* 0x000000120418723c */ /* 0x000fe20000001828 */
[----:B------:R-:W1:Y:S06]  /*153c0*/  LDSM.16.MT88.4 R16, [R224+0x10800] ;  /* 0x01080000e010783b */ /* 0x000e6c0000004200 */
[----:B------:R-:W-:-:S02]  /*153d0*/  F2FP.PACK_AB R4, R84, R83 ;  /* 0x000000535404723e */ /* 0x000fc400000000ff */
[----:B--2---:R-:W-:Y:S01]  /*153e0*/  F2FP.PACK_AB R6, R81, R82 ;  /* 0x000000525106723e */ /* 0x004fe200000000ff */
[----:B---3--:R-:W-:Y:S02]  /*153f0*/  FADD.FTZ R9, R117, R3 ;  /* 0x0000000375097221 */ /* 0x008fe40000010000 */
[----:B------:R-:W-:Y:S02]  /*15400*/  FFMA.FTZ R3, R217, c[0x0][0x23c], -R0 ;  /* 0x00008f00d9037a23 */ /* 0x000fe40000010800 */
[----:B------:R-:W-:Y:S01]  /*15410*/  FADD.FTZ R9, R172, R9 ;  /* 0x00000009ac097221 */ /* 0x000fe20000010000 */
[----:B------:R-:W-:Y:S02]  /*15420*/  MOV R172, R188 ;  /* 0x000000bc00ac7202 */ /* 0x000fe40000000f00 */
[----:B------:R-:W-:Y:S01]  /*15430*/  MOV R188, R180 ;  /* 0x000000b400bc7202 */ /* 0x000fe20000000f00 */
[----:B------:R-:W-:Y:S01]  /*15440*/  FADD.FTZ R9, R187, R9 ;  /* 0x00000009bb097221 */ /* 0x000fe20000010000 */
[----:B------:R-:W-:-:S02]  /*15450*/  MOV R180, R179 ;  /* 0x000000b300b47202 */ /* 0x000fc40000000f00 */
[----:B------:R-:W-:Y:S01]  /*15460*/  MOV R179, R79 ;  /* 0x0000004f00b37202 */ /* 0x000fe20000000f00 */
[----:B------:R-:W-:Y:S01]  /*15470*/  FADD.FTZ R9, R78, R9 ;  /* 0x000000094e097221 */ /* 0x000fe20000010000 */
[----:B------:R2:W3:Y:S02]  /*15480*/  MUFU.EX2 R79, R3 ;  /* 0x00000003004f7308 */ /* 0x0004e40000000800 */
[----:B--2---:R-:W-:Y:S01]  /*15490*/  FADD.FTZ R3, R192, R8 ;  /* 0x00000008c0037221 */ /* 0x004fe20000010000 */
[----:B---3--:R-:W-:Y:S01]  /*154a0*/  F2FP.PACK_AB R5, R79, R80 ;  /* 0x000000504f05723e */ /* 0x008fe200000000ff */
[----:B------:R-:W-:Y:S02]  /*154b0*/  FFMA.FTZ R8, R206, c[0x0][0x23c], -R0 ;  /* 0x00008f00ce087a23 */ /* 0x000fe40000010800 */
[----:B------:R-:W-:Y:S02]  /*154c0*/  FADD.FTZ R3, R189, R3 ;  /* 0x00000003bd037221 */ /* 0x000fe40000010000 */
[----:B------:R2:W-:Y:S02]  /*154d0*/  MUFU.EX2 R78, R8 ;  /* 0x00000008004e7308 */ /* 0x0005e40000000800 */
[----:B--2---:R-:W-:-:S02]  /*154e0*/  FADD.FTZ R8, R186, R3 ;  /* 0x00000003ba087221 */ /* 0x004fc40000010000 */
        /* <DEDUP_REMOVED lines=9> */
[----:B------:R-:W-:Y:S02]  /*15580*/  FFMA.FTZ R3, R209, c[0x0][0x23c], -R2 ;  /* 0x00008f00d1037a23 */ /* 0x000fe40000010802 */
[----:B------:R-:W-:Y:S02]  /*15590*/  FADD.FTZ R8, R176, R8 ;  /* 0x00000008b0087221 */ /* 0x000fe40000010000 */
[----:B------:R2:W-:Y:S01]  /*155a0*/  MUFU.EX2 R76, R3 ;  /* 0x00000003004c7308 */ /* 0x0005e20000000800 */
[----:B------:R-:W-:-:S02]  /*155b0*/  FFMA.FTZ R9, R218, c[0x0][0x23c], -R0 ;  /* 0x00008f00da097a23 */ /* 0x000fc40000010800 */
[----:B------:R-:W-:-:S04]  /*155c0*/  FADD.FTZ R8, R161, R8 ;  /* 0x00000008a1087221 */ /* 0x000fc80000010000 */
[----:B------:R-:W-:Y:S01]  /*155d0*/  FADD.FTZ R8, R163, R8 ;  /* 0x00000008a3087221 */ /* 0x000fe20000010000 */
[----:B------:R-:W3:Y:S03]  /*155e0*/  MUFU.EX2 R77, R9 ;  /* 0x00000009004d7308 */ /* 0x000ee60000000800 */
[----:B------:R-:W-:-:S04]  /*155f0*/  FADD.FTZ R8, R175, R8 ;  /* 0x00000008af087221 */ /* 0x000fc80000010000 */
[----:B------:R-:W-:Y:S02]  /*15600*/  FADD.FTZ R8, R170, R8 ;  /* 0x00000008aa087221 */ /* 0x000fe40000010000 */
[----:B--2---:R-:W-:Y:S02]  /*15610*/  FADD.FTZ R3, R160, R10 ;  /* 0x0000000aa0037221 */ /* 0x004fe40000010000 */
[----:B------:R-:W-:Y:S02]  /*15620*/  FADD.FTZ R8, R168, R8 ;  /* 0x00000008a8087221 */ /* 0x000fe40000010000 */
[----:B------:R-:W-:Y:S02]  /*15630*/  FADD.FTZ R3, R162, R3 ;  /* 0x00000003a2037221 */ /* 0x000fe40000010000 */
[----:B------:R-:W-:Y:S01]  /*15640*/  FADD.FTZ R8, R169, R8 ;  /* 0x00000008a9087221 */ /* 0x000fe20000010000 */
[----:B---3--:R-:W-:Y:S01]  /*15650*/  F2FP.PACK_AB R7, R77, R78 ;  /* 0x0000004e4d07723e */ /* 0x008fe200000000ff */
[----:B------:R-:W-:-:S02]  /*15660*/  FADD.FTZ R3, R174, R3 ;  /* 0x00000003ae037221 */ /* 0x000fc40000010000 */
[----:B------:R-:W-:Y:S02]  /*15670*/  FADD.FTZ R8, R167, R8 ;  /* 0x00000008a7087221 */ /* 0x000fe40000010000 */
[----:B------:R-:W-:Y:S02]  /*15680*/  FADD.FTZ R3, R171, R3 ;  /* 0x00000003ab037221 */ /* 0x000fe40000010000 */
[----:B------:R-:W-:Y:S01]  /*15690*/  FADD.FTZ R8, R166, R8 ;  /* 0x00000008a6087221 */ /* 0x000fe20000010000 */
[----:B----4-:R-:W-:Y:S01]  /*156a0*/  HMMA.16816.F32 R32, R4, R14, R56 ;  /* 0x0000000e0420723c */ /* 0x010fe20000001838 */
[----:B------:R-:W-:Y:S02]  /*156b0*/  FADD.FTZ R3, R252, R3 ;  /* 0x00000003fc037221 */ /* 0x000fe40000010000 */
[----:B------:R-:W-:Y:S02]  /*156c0*/  FFMA.FTZ R9, R221, c[0x0][0x23c], -R2 ;  /* 0x00008f00dd097a23 */ /* 0x000fe40000010802 */
[----:B------:R-:W-:-:S02]  /*156d0*/  FADD.FTZ R3, R165, R3 ;  /* 0x00000003a5037221 */ /* 0x000fc40000010000 */
[----:B------:R-:W-:Y:S01]  /*156e0*/  FADD.FTZ R8, R156, R8 ;  /* 0x000000089c087221 */ /* 0x000fe20000010000 */
[----:B------:R2:W3:Y:S01]  /*156f0*/  MUFU.EX2 R63, R9 ;  /* 0x00000009003f7308 */ /* 0x0004e20000000800 */
        /* <DEDUP_REMOVED lines=8> */
[----:B------:R-:W-:Y:S01]  /*15780*/  FADD.FTZ R8, R154, R8 ;  /* 0x000000089a087221 */ /* 0x000fe20000010000 */
[----:B------:R-:W-:Y:S01]  /*15790*/  LDSM.16.MT88.4 R156, [R224+0x11800] ;  /* 0x01180000e09c783b */ /* 0x000fe20000004200 */
[----:B------:R-:W-:-:S02]  /*157a0*/  FADD.FTZ R3, R153, R3 ;  /* 0x0000000399037221 */ /* 0x000fc40000010000 */
[----:B------:R-:W-:Y:S02]  /*157b0*/  FADD.FTZ R8, R148, R8 ;  /* 0x0000000894087221 */ /* 0x000fe40000010000 */
[----:B--2---:R-:W-:Y:S01]  /*157c0*/  FFMA.FTZ R9, R212, c[0x0][0x23c], -R2 ;  /* 0x00008f00d4097a23 */ /* 0x004fe20000010802 */
[C---:B------:R-:W-:Y:S01]  /*157d0*/  HMMA.16816.F32 R28, R4.reuse, R16, R68 ;  /* 0x00000010041c723c */ /* 0x040fe20000001844 */
[----:B------:R-:W-:Y:S02]  /*157e0*/  FADD.FTZ R3, R152, R3 ;  /* 0x0000000398037221 */ /* 0x000fe40000010000 */
[----:B------:R1:W-:Y:S01]  /*157f0*/  MUFU.EX2 R60, R9 ;  /* 0x00000009003c7308 */ /* 0x0003e20000000800 */
[----:B------:R-:W-:Y:S02]  /*15800*/  FADD.FTZ R8, R147, R8 ;  /* 0x0000000893087221 */ /* 0x000fe40000010000 */
[----:B------:R-:W-:Y:S02]  /*15810*/  FADD.FTZ R3, R151, R3 ;  /* 0x0000000397037221 */ /* 0x000fe40000010000 */
[----:B------:R-:W-:Y:S01]  /*15820*/  FADD.FTZ R8, R146, R8 ;  /* 0x0000000892087221 */ /* 0x000fe20000010000 */
[----:B------:R-:W-:Y:S01]  /*15830*/  HMMA.16816.F32 R64, R4, R18, R64 ;  /* 0x000000120440723c */ /* 0x000fe20000001840 */
[----:B------:R-:W-:Y:S01]  /*15840*/  FADD.FTZ R3, R150, R3 ;  /* 0x0000000396037221 */ /* 0x000fe20000010000 */
[----:B------:R-:W2:Y:S01]  /*15850*/  LDSM.16.MT88.4 R16, [R226+0x11000] ;  /* 0x01100000e210783b */ /* 0x000ea20000004200 */
[----:B------:R-:W-:-:S02]  /*15860*/  FADD.FTZ R8, R149, R8 ;  /* 0x0000000895087221 */ /* 0x000fc40000010000 */
[----:B------:R-:W-:Y:S01]  /*15870*/  FADD.FTZ R3, R145, R3 ;  /* 0x0000000391037221 */ /* 0x000fe20000010000 */
[----:B------:R-:W-:Y:S01]  /*15880*/  LDSM.16.MT88.4 R148, [R226+0x11800] ;  /* 0x01180000e294783b */ /* 0x000fe20000004200 */
[----:B------:R-:W-:Y:S01]  /*15890*/  FADD.FTZ R8, R140, R8 ;  /* 0x000000088c087221 */ /* 0x000fe20000010000 */
[C---:B------:R-:W-:Y:S01]  /*158a0*/  HMMA.16816.F32 R44, R4.reuse, R20, R72 ;  /* 0x00000014042c723c */ /* 0x040fe20000001848 */
[----:B------:R-:W-:Y:S01]  /*158b0*/  FADD.FTZ R3, R143, R3 ;  /* 0x000000038f037221 */ /* 0x000fe20000010000 */
[----:B------:R-:W2:Y:S01]  /*158c0*/  LDSM.16.MT88.4 R20, [R135+0x11000] ;  /* 0x011000008714783b */ /* 0x000ea20000004200 */
[----:B-1----:R-:W-:Y:S02]  /*158d0*/  FFMA.FTZ R9, R222, c[0x0][0x23c], -R2 ;  /* 0x00008f00de097a23 */ /* 0x002fe40000010802 */
[----:B------:R-:W-:Y:S02]  /*158e0*/  FADD.FTZ R3, R142, R3 ;  /* 0x000000038e037221 */ /* 0x000fe40000010000 */
[----:B------:R1:W1:Y:S01]  /*158f0*/  MUFU.EX2 R59, R9 ;  /* 0x00000009003b7308 */ /* 0x0002620000000800 */
[----:B------:R-:W-:Y:S01]  /*15900*/  FADD.FTZ R8, R141, R8 ;  /* 0x000000088d087221 */ /* 0x000fe20000010000 */
[----:B----4-:R-:W-:Y:S01]  /*15910*/  HMMA.16816.F32 R48, R4, R12, R48 ;  /* 0x0000000c0430723c */ /* 0x010fe20000001830 */
[----:B------:R-:W-:Y:S01]  /*15920*/  FADD.FTZ R3, R144, R3 ;  /* 0x0000000390037221 */ /* 0x000fe20000010000 */
[----:B------:R-:W-:Y:S01]  /*15930*/  LDSM.16.MT88.4 R140, [R135+0x11800] ;  /* 0x01180000878c783b */ /* 0x000fe20000004200 */
[----:B------:R-:W-:-:S02]  /*15940*/  FADD.FTZ R8, R139, R8 ;  /* 0x000000088b087221 */ /* 0x000fc40000010000 */
[----:B------:R-:W-:Y:S02]  /*15950*/  FADD.FTZ R3, R137, R3 ;  /* 0x0000000389037221 */ /* 0x000fe40000010000 */
[----:B------:R-:W-:Y:S01]  /*15960*/  FADD.FTZ R8, R138, R8 ;  /* 0x000000088a087221 */ /* 0x000fe20000010000 */
[----:B------:R-:W-:Y:S01]  /*15970*/  HMMA.16816.F32 R24, R4, R14, R24 ;  /* 0x0000000e0418723c */ /* 0x000fe20000001818 */
[----:B------:R-:W-:Y:S01]  /*15980*/  FADD.FTZ R3, R136, R3 ;  /* 0x0000000388037221 */ /* 0x000fe20000010000 */
[----:B------:R-:W4:Y:S01]  /*15990*/  LDSM.16.MT88.4 R12, [R224+0x11000] ;  /* 0x01100000e00c783b */ /* 0x000f220000004200 */
[----:B------:R-:W-:Y:S02]  /*159a0*/  FADD.FTZ R8, R129, R8 ;  /* 0x0000000881087221 */ /* 0x000fe40000010000 */
[----:B------:R-:W-:Y:S02]  /*159b0*/  FADD.FTZ R3, R132, R3 ;  /* 0x0000000384037221 */ /* 0x000fe40000010000 */
[--C-:B-1----:R-:W-:Y:S01]  /*159c0*/  FFMA.FTZ R9, R214, c[0x0][0x23c], -R0.reuse ;  /* 0x00008f00d6097a23 */ /* 0x102fe20000010800 */
[----:B---3--:R-:W-:Y:S01]  /*159d0*/  F2FP.PACK_AB R4, R63, R76 ;  /* 0x0000004c3f04723e */ /* 0x008fe200000000ff */
[----:B------:R-:W-:Y:S01]  /*159e0*/  FADD.FTZ R3, R131, R3 ;  /* 0x0000000383037221 */ /* 0x000fe20000010000 */
[----:B------:R-:W-:Y:S01]  /*159f0*/  F2FP.PACK_AB R6, R59, R60 ;  /* 0x0000003c3b06723e */ /* 0x000fe200000000ff */
        /* <DEDUP_REMOVED lines=15> */
[C---:B------:R-:W-:Y:S01]  /*15af0*/  HMMA.16816.F32 R32, R4.reuse, R22, R32 ;  /* 0x000000160420723c */ /* 0x040fe20000001820 */
[----:B------:R-:W3:Y:S07]  /*15b00*/  LDSM.16.MT88.4 R20, [R225+0x11000] ;  /* 0x01100000e114783b */ /* 0x000eee0000004200 */
[----:B----4-:R-:W-:Y:S01]  /*15b10*/  HMMA.16816.F32 R28, R4, R12, R28 ;  /* 0x0000000c041c723c */ /* 0x010fe2000000181c */
[----:B-1----:R-:W-:-:S07]  /*15b20*/  FFMA.FTZ R9, R220, c[0x0][0x23c], -R2 ;  /* 0x00008f00dc097a23 */ /* 0x002fce0000010802 */
[C---:B------:R-:W-:Y:S01]  /*15b30*/  HMMA.16816.F32 R36, R4.reuse, R18, R36 ;  /* 0x000000120424723c */ /* 0x040fe20000001824 */
[----:B--2---:R-:W-:Y:S01]  /*15b40*/  F2FP.PACK_AB R164, R53, R54 ;  /* 0x0000003635a4723e */ /* 0x004fe200000000ff */
[----:B------:R1:W-:Y:S06]  /*15b50*/  MUFU.EX2 R52, R9 ;  /* 0x0000000900347308 */ /* 0x0003ec0000000800 */
[----:B------:R-:W-:Y:S01]  /*15b60*/  HMMA.16816.F32 R12, R4, R14, R64 ;  /* 0x0000000e040c723c */ /* 0x000fe20000001840 */
[----:B-1----:R-:W-:Y:S02]  /*15b70*/  FFMA.FTZ R9, R250, c[0x0][0x23c], -R2 ;  /* 0x00008f00fa097a23 */ /* 0x002fe40000010802 */
[----:B------:R-:W-:-:S02]  /*15b80*/  FADD.FTZ R2, R126, R3 ;  /* 0x000000037e027221 */ /* 0x000fc40000010000 */
[----:B------:R-:W-:Y:S01]  /*15b90*/  FADD.FTZ R3, R130, R8 ;  /* 0x0000000882037221 */ /* 0x000fe20000010000 */
[----:B------:R-:W1:Y:S01]  /*15ba0*/  MUFU.EX2 R16, R9 ;  /* 0x0000000900107308 */ /* 0x000e620000000800 */
[----:B------:R-:W-:Y:S01]  /*15bb0*/  FADD.FTZ R2, R125, R2 ;  /* 0x000000027d027221 */ /* 0x000fe20000010000 */
[C---:B---3--:R-:W-:Y:S01]  /*15bc0*/  HMMA.16816.F32 R160, R4.reuse, R20, R48 ;  /* 0x0000001404a0723c */ /* 0x048fe20000001830 */
[----:B------:R-:W-:Y:S02]  /*15bd0*/  FADD.FTZ R3, R128, R3 ;  /* 0x0000000380037221 */ /* 0x000fe40000010000 */
[----:B------:R-:W-:Y:S02]  /*15be0*/  FADD.FTZ R2, R124, R2 ;  /* 0x000000027c027221 */ /* 0x000fe40000010000 */
[----:B------:R-:W-:Y:S02]  /*15bf0*/  FADD.FTZ R3, R127, R3 ;  /* 0x000000037f037221 */ /* 0x000fe40000010000 */
[----:B------:R-:W-:Y:S01]  /*15c00*/  FADD.FTZ R2, R123, R2 ;  /* 0x000000027b027221 */ /* 0x000fe20000010000 */
[----:B------:R-:W-:Y:S01]  /*15c10*/  HMMA.16816.F32 R20, R4, R22, R24 ;  /* 0x000000160414723c */ /* 0x000fe20000001818 */
[----:B------:R-:W-:Y:S01]  /*15c20*/  FADD.FTZ R3, R121, R3 ;  /* 0x0000000379037221 */ /* 0x000fe20000010000 */
[----:B------:R-:W2:Y:S01]  /*15c30*/  LDSM.16.MT88.4 R4, [R225+0x11800] ;  /* 0x01180000e104783b */ /* 0x000ea20000004200 */
[----:B------:R-:W-:-:S02]  /*15c40*/  FFMA.FTZ R8, R223, c[0x0][0x23c], -R0 ;  /* 0x00008f00df087a23 */ /* 0x000fc40000010800 */
[----:B------:R-:W-:Y:S01]  /*15c50*/  FADD.FTZ R2, R114, R2 ;  /* 0x0000000272027221 */ /* 0x000fe20000010000 */
[----:B-1----:R-:W-:Y:S01]  /*15c60*/  F2FP.PACK_AB R166, R16, R52 ;  /* 0x0000003410a6723e */ /* 0x002fe200000000ff */
[----:B------:R-:W-:Y:S01]  /*15c70*/  FADD.FTZ R3, R122, R3 ;  /* 0x000000037a037221 */ /* 0x000fe20000010000 */
[----:B------:R1:W-:Y:S01]  /*15c80*/  MUFU.EX2 R11, R8 ;  /* 0x00000008000b7308 */ /* 0x0003e20000000800 */
[----:B------:R-:W-:Y:S02]  /*15c90*/  FADD.FTZ R2, R113, R2 ;  /* 0x0000000271027221 */ /* 0x000fe40000010000 */
[----:B------:R-:W-:Y:S02]  /*15ca0*/  FADD.FTZ R3, R116, R3 ;  /* 0x0000000374037221 */ /* 0x000fe40000010000 */
[----:B------:R-:W-:Y:S02]  /*15cb0*/  FADD.FTZ R2, R112, R2 ;  /* 0x0000000270027221 */ /* 0x000fe40000010000 */
[----:B------:R-:W-:-:S02]  /*15cc0*/  FADD.FTZ R3, R115, R3 ;  /* 0x0000000373037221 */ /* 0x000fc40000010000 */
[----:B------:R-:W-:Y:S02]  /*15cd0*/  FADD.FTZ R2, R111, R2 ;  /* 0x000000026f027221 */ /* 0x000fe40000010000 */
[----:B------:R-:W-:Y:S02]  /*15ce0*/  FADD.FTZ R3, R108, R3 ;  /* 0x000000036c037221 */ /* 0x000fe40000010000 */
[----:B-1----:R-:W-:-:S04]  /*15cf0*/  FFMA.FTZ R8, R251, c[0x0][0x23c], -R0 ;  /* 0x00008f00fb087a23 */ /* 0x002fc80000010800 */
[----:B------:R1:W3:Y:S02]  /*15d00*/  MUFU.EX2 R10, R8 ;  /* 0x00000008000a7308 */ /* 0x0002e40000000800 */
[----:B-1----:R-:W-:Y:S01]  /*15d10*/  FFMA.FTZ R8, R245, c[0x0][0x23c], -R0 ;  /* 0x00008f00f5087a23 */ /* 0x002fe20000010800 */
[----:B---3--:R-:W-:-:S05]  /*15d20*/  F2FP.PACK_AB R165, R10, R11 ;  /* 0x0000000b0aa5723e */ /* 0x008fca00000000ff */
[----:B------:R1:W-:Y:S02]  /*15d30*/  MUFU.EX2 R9, R8 ;  /* 0x0000000800097308 */ /* 0x0003e40000000800 */
[----:B-1----:R-:W-:Y:S02]  /*15d40*/  FFMA.FTZ R8, R247, c[0x0][0x23c], -R0 ;  /* 0x00008f00f7087a23 */ /* 0x002fe40000010800 */
[----:B------:R-:W-:Y:S02]  /*15d50*/  FADD.FTZ R0, R105, R2 ;  /* 0x0000000269007221 */ /* 0x000fe40000010000 */
[----:B------:R-:W-:Y:S01]  /*15d60*/  FADD.FTZ R2, R109, R3 ;  /* 0x000000036d027221 */ /* 0x000fe20000010000 */
[----:B------:R-:W-:Y:S01]  /*15d70*/  MOV R3, R87 ;  /* 0x0000005700037202 */ /* 0x000fe20000000f00 */
[----:B------:R-:W-:Y:S01]  /*15d80*/  FADD.FTZ R0, R106, R0 ;  /* 0x000000006a007221 */ /* 0x000fe20000010000 */
        /* <DEDUP_REMOVED lines=10> */
[----:B------:R-:W-:Y:S02]  /*15e30*/  FADD.FTZ R2, R101, R2 ;  /* 0x0000000265027221 */ /* 0x000fe40000010000 */
        /* <DEDUP_REMOVED lines=13> */
[C---:B------:R-:W-:Y:S01]  /*15f10*/  HMMA.16816.F32 R152, R164.reuse, R156, R28 ;  /* 0x0000009ca498723c */ /* 0x040fe2000000181c */
        /* <DEDUP_REMOVED lines=15> */
[----:B------:R-:W-:Y:S01]  /*16010*/  FADD.FTZ R2, R60, R2 ;  /* 0x000000023c027221 */ /* 0x000fe20000010000 */
[----:B------:R-:W-:Y:S01]  /*16020*/  MOV R36, R88 ;  /* 0x0000005800247202 */ /* 0x000fe20000000f00 */
[----:B------:R-:W-:Y:S02]  /*16030*/  FADD.FTZ R0, R56, R0 ;  /* 0x0000000038007221 */ /* 0x000fe40000010000 */
[----:B------:R-:W-:Y:S02]  /*16040*/  FADD.FTZ R2, R59, R2 ;  /* 0x000000023b027221 */ /* 0x000fe40000010000 */
[----:B------:R-:W-:Y:S01]  /*16050*/  FADD.FTZ R0, R55, R0 ;  /* 0x0000000037007221 */ /* 0x000fe20000010000 */
[----:B--2---:R-:W-:Y:S01]  /*16060*/  HMMA.16816.F32 R160, R164, R4, R160 ;  /* 0x00000004a4a0723c */ /* 0x004fe200000018a0 */
        /* <DEDUP_REMOVED lines=8> */
[----:B------:R-:W-:-:S03]  /*160f0*/  FADD.FTZ R0, R8, R0 ;  /* 0x0000000008007221 */ /* 0x000fc60000010000 */
[----:B------:R1:W-:Y:S04]  /*16100*/  STL [R1+0x4], R2 ;  /* 0x0000040201007387 */ /* 0x0003e80000100800 */
[----:B------:R1:W-:Y:S04]  /*16110*/  STL [R1+0x10], R0 ;  /* 0x0000100001007387 */ /* 0x0003e80000100800 */
.L_x_878:
[----:B-1----:R-:W-:-:S06]  /*16120*/  UISETP.GE.AND UP0, UPT, UR17, 0x1, UPT ;  /* 0x000000011100788c */ /* 0x002fcc000bf06270 */
[----:B------:R-:W-:-:S13]  /*16130*/  PLOP3.LUT P0, PT, PT, PT, UP0, 0x80, 0x0 ;  /* 0x000000000000781c */ /* 0x000fda0003f0f008 */
[----:B------:R-:W-:Y:S05]  /*16140*/  @!P0 BRA `(.L_x_886) ;  /* 0x0000769000008947 */ /* 0x000fea0003800000 */
[----:B------:R-:W-:Y:S01]  /*16150*/  MOV R133, R3 ;  /* 0x0000000300857202 */ /* 0x000fe20000000f00 */
[----:B------:R-:W-:Y:S01]  /*16160*/  ULDC.64 UR6, c[0x0][0x198] ;  /* 0x0000660000067ab9 */ /* 0x000fe20000000a00 */
[----:B------:R-:W-:Y:S01]  /*16170*/  MOV R132, R36 ;  /* 0x0000002400847202 */ /* 0x000fe20000000f00 */
[----:B------:R-:W-:Y:S02]  /*16180*/  ULDC.64 UR8, c[0x0][0x1a0] ;  /* 0x0000680000087ab9 */ /* 0x000fe40000000a00 */
[----:B------:R-:W-:Y:S02]  /*16190*/  ULDC.64 UR4, c[0x0][0x1a0] ;  /* 0x0000680000047ab9 */ /* 0x000fe40000000a00 */
.L_x_890:
[----:B------:R-:W-:Y:S04]  /*161a0*/  DEPBAR.LE SB0, 0x0 ;  /* 0x000080000000791a */ /* 0x000fe80000000000 */
[----:B------:R-:W-:Y:S01]  /*161b0*/  BAR.SYNC.DEFER_BLOCKING 0x0 ;  /* 0x0000000000007b1d */ /* 0x000fe20000010000 */
[----:B------:R-:W-:Y:S01]  /*161c0*/  PLOP3.LUT P0, PT, PT, PT, UP5, 0x80, 0x0 ;  /* 0x000000000000781c */ /* 0x000fe20003f0f058 */
[----:B-1----:R-:W-:Y:S04]  /*161d0*/  IMAD.MOV.U32 R0, RZ, RZ, c[0x0][0x1a0] ;  /* 0x00006800ff007624 */ /* 0x002fe800078e00ff */
[----:B------:R-:W-:Y:S01]  /*161e0*/  UMOV UR15, UR4 ;  /* 0x00000004000f7c82 */ /* 0x000fe20008000000 */
[----:B------:R-:W-:Y:S01]  /*161f0*/  IMAD.U32 R0, R0, -0x100, RZ ;  /* 0xffffff0000007824 */ /* 0x000fe200078e00ff */
[----:B------:R-:W-:Y:S04]  /*16200*/  UMOV UR12, UR5 ;  /* 0x00000005000c7c82 */ /* 0x000fe80008000000 */
[----:B------:R-:W-:Y:S02]  /*16210*/  SHF.R.S32.HI R2, RZ, 0x1f, R0 ;  /* 0x0000001fff027819 */ /* 0x000fe40000011400 */
[----:B------:R-:W-:-:S05]  /*16220*/  @!P0 BRA `(.L_x_887) ;  /* 0x0000055000008947 */ /* 0x000fca0003800000 */
[----:B------:R-:W-:Y:S01]  /*16230*/  USHF.L.U32 UR28, UR17, 0x8, URZ ;  /* 0x00000008111c7899 */ /* 0x000fe2000800063f */
[----:B------:R-:W-:Y:S01]  /*16240*/  IABS R0, c[0x0][0x2d0] ;  /* 0x0000b40000007a13 */ /* 0x000fe20000000000 */
[----:B------:R-:W-:Y:S02]  /*16250*/  UMOV UR30, URZ ;  /* 0x0000003f001e7c82 */ /* 0x000fe40008000000 */
[----:B------:R-:W-:Y:S01]  /*16260*/  UIADD3 UR15, UR28, -0x100, URZ ;  /* 0xffffff001c0f7890 */ /* 0x000fe2000fffe03f */
[----:B------:R-:W1:Y:S01]  /*16270*/  R2UR UR12, R0 ;  /* 0x00000000000c73c2 */ /* 0x000e6200000e0000 */
[----:B------:R-:W-:Y:S05]  /*16280*/  IMAD.U32 R2, RZ, RZ, UR28 ;  /* 0x0000001cff027e24 */ /* 0x000fea000f8e00ff */
[----:B------:R-:W-:Y:S04]  /*16290*/  IABS R2, R2 ;  /* 0x0000000200027213 */ /* 0x000fe80000000000 */
[----:B------:R-:W2:Y:S01]  /*162a0*/  R2UR UR27, R2 ;  /* 0x00000000021b73c2 */ /* 0x000ea200000e0000 */
[----:B-1----:R-:W1:Y:S10]  /*162b0*/  I2F.RP R0, UR12 ;  /* 0x0000000c00007d06 */ /* 0x002e740008209400 */
[----:B-1----:R-:W1:Y:S02]  /*162c0*/  MUFU.RCP R0, R0 ;  /* 0x0000000000007308 */ /* 0x002e640000001000 */
[----:B-1----:R-:W-:Y:S08]  /*162d0*/  IADD3 R0, R0, 0xffffffe, RZ ;  /* 0x0ffffffe00007810 */ /* 0x002ff00007ffe0ff */
[----:B------:R-:W1:Y:S02]  /*162e0*/  F2I.FTZ.U32.TRUNC.NTZ R0, R0 ;  /* 0x0000000000007305 */ /* 0x000e64000021f000 */
[----:B-1----:R1:W3:Y:S02]  /*162f0*/  R2UR UR31, R0 ;  /* 0x00000000001f73c2 */ /* 0x0022e400000e0000 */
[----:B-1----:R-:W-:Y:S01]  /*16300*/  IMAD.U32 R0, RZ, RZ, UR15 ;  /* 0x0000000fff007e24 */ /* 0x002fe2000f8e00ff */
[----:B---3--:R-:W-:Y:S04]  /*16310*/  UIADD3 UR24, URZ, -UR31, URZ ;  /* 0x8000001f3f187290 */ /* 0x008fe8000fffe03f */
[----:B------:R-:W-:Y:S01]  /*16320*/  UIMAD UR24, UR24, UR12, URZ ;  /* 0x0000000c181872a4 */ /* 0x000fe2000f8e023f */
[----:B------:R-:W-:Y:S03]  /*16330*/  IABS R0, R0 ;  /* 0x0000000000007213 */ /* 0x000fe60000000000 */
[----:B------:R-:W-:Y:S01]  /*16340*/  UIMAD.WIDE.U32 UR30, UR31, UR24, UR30 ;  /* 0x000000181f1e72a5 */ /* 0x000fe2000f8e001e */
[----:B------:R-:W1:Y:S03]  /*16350*/  R2UR UR25, R0 ;  /* 0x00000000001973c2 */ /* 0x000e6600000e0000 */
[----:B--2---:R-:W-:Y:S02]  /*16360*/  UIMAD.WIDE.U32 UR34, UR31, UR27, URZ ;  /* 0x0000001b1f2272a5 */ /* 0x004fe4000f8e003f */
[----:B-1----:R-:W-:Y:S05]  /*16370*/  UIMAD.WIDE.U32 UR32, UR31, UR25, URZ ;  /* 0x000000191f2072a5 */ /* 0x002fea000f8e003f */
[----:B------:R-:W-:Y:S02]  /*16380*/  UMOV UR31, UR35 ;  /* 0x00000023001f7c82 */ /* 0x000fe40008000000 */
[----:B------:R-:W-:Y:S02]  /*16390*/  UIADD3 UR26, -UR31, URZ, URZ ;  /* 0x0000003f1f1a7290 */ /* 0x000fe4000fffe13f */
[----:B------:R-:W-:Y:S02]  /*163a0*/  UMOV UR29, UR33 ;  /* 0x00000021001d7c82 */ /* 0x000fe40008000000 */
        /* <DEDUP_REMOVED lines=41> */
[----:B------:R-:W-:Y:S02]  /*16640*/  UIADD3 UR12, UR25, UR12, URZ ;  /* 0x0000000c190c7290 */ /* 0x000fe4000fffe03f */
[----:B------:R-:W-:Y:S01]  /*16650*/  UMOV UR15, UR8 ;  /* 0x00000008000f7c82 */ /* 0x000fe20008000000 */
[----:B-1----:R-:W-:Y:S04]  /*16660*/  IMAD.U32 R2, RZ, RZ, UR26 ;  /* 0x0000001aff027e24 */ /* 0x002fe8000f8e00ff */
[----:B------:R-:W1:Y:S01]  /*16670*/  R2UR UR29, R5 ;  /* 0x00000000051d73c2 */ /* 0x000e6200000e0000 */
[----:B--2---:R-:W-:Y:S05]  /*16680*/  IMAD.U32 R3, RZ, RZ, UR27 ;  /* 0x0000001bff037e24 */ /* 0x004fea000f8e00ff */
[----:B------:R2:W4:Y:S01]  /*16690*/  LDG.E R2, [R2.64] ;  /* 0x0000001402027981 */ /* 0x000522000c1e1900 */
[----:B---3--:R-:W-:Y:S01]  /*166a0*/  MOV R4, UR28 ;  /* 0x0000001c00047c02 */ /* 0x008fe20008000f00 */
[----:B-1----:R-:W-:Y:S05]  /*166b0*/  IMAD.U32 R5, RZ, RZ, UR29 ;  /* 0x0000001dff057e24 */ /* 0x002fea000f8e00ff */
[----:B------:R-:W4:Y:S01]  /*166c0*/  LDG.E R0, [R4.64] ;  /* 0x0000001404007981 */ /* 0x000f22000c1e1900 */
[----:B--2---:R-:W-:Y:S01]  /*166d0*/  IMAD.U32 R3, RZ, RZ, UR25 ;  /* 0x00000019ff037e24 */ /* 0x004fe2000f8e00ff */
[----:B------:R-:W-:Y:S01]  /*166e0*/  MOV R3, UR12 ;  /* 0x0000000c00037c02 */ /* 0x000fe20008000f00 */
[----:B------:R-:W-:Y:S01]  /*166f0*/  UMOV UR12, UR9 ;  /* 0x00000009000c7c82 */ /* 0x000fe20008000000 */
[----:B----4-:R-:W-:Y:S01]  /*16700*/  IMAD.IADD R0, R0, 0x1, -R2 ;  /* 0x0000000100007824 */ /* 0x010fe200078e0a02 */
[----:B------:R-:W-:Y:S04]  /*16710*/  MOV R2, UR24 ;  /* 0x0000001800027c02 */ /* 0x000fe80008000f00 */
[----:B------:R-:W-:Y:S01]  /*16720*/  SHF.R.S32.HI R4, RZ, 0x1f, R0 ;  /* 0x0000001fff047819 */ /* 0x000fe20000011400 */
[----:B------:R-:W-:Y:S04]  /*16730*/  IMAD.WIDE.U32 R2, R0, c[0x0][0x188], R2 ;  /* 0x0000620000027a25 */ /* 0x000fe800078e0002 */
[----:B------:R-:W-:Y:S04]  /*16740*/  IMAD R4, R4, c[0x0][0x188], RZ ;  /* 0x0000620004047a24 */ /* 0x000fe800078e02ff */
[----:B------:R-:W-:Y:S02]  /*16750*/  IMAD R4, R0, c[0x0][0x18c], R4 ;  /* 0x0000630000047a24 */ /* 0x000fe400078e0204 */
[----:B------:R-:W-:Y:S03]  /*16760*/  IMAD.MOV.U32 R0, RZ, RZ, R2 ;  /* 0x000000ffff007224 */ /* 0x000fe600078e0002 */
[----:B------:R-:W-:Y:S02]  /*16770*/  IADD3 R2, R3, R4, RZ ;  /* 0x0000000403027210 */ /* 0x000fe40007ffe0ff */
.L_x_887:
[----:B------:R-:W2:Y:S01]  /*16780*/  LDL.64 R4, [R1+0x8] ;  /* 0x0000080001047983 */ /* 0x000ea20000100a00 */
[CC--:B------:R-:W-:Y:S01]  /*16790*/  LEA R246, P2, R0.reuse, R61.reuse, 0x1 ;  /* 0x0000003d00f67211 */ /* 0x0c0fe200078408ff */
[----:B------:R-:W-:Y:S01]  /*167a0*/  UISETP.GE.AND UP0, UPT, UR17, 0x2, UPT ;  /* 0x000000021100788c */ /* 0x000fe2000bf06270 */
[----:B------:R-:W-:Y:S02]  /*167b0*/  MOV R40, c[0x0][0x1a0] ;  /* 0x0000680000287a02 */ /* 0x000fe40000000f00 */
[----:B------:R-:W-:Y:S02]  /*167c0*/  LEA.HI.X R247, R0, R62, R2, 0x1, P2 ;  /* 0x0000003e00f77211 */ /* 0x000fe400010f0c02 */
[----:B------:R-:W-:Y:S02]  /*167d0*/  MOV R18, c[0x0][0x1a4] ;  /* 0x0000690000127a02 */ /* 0x000fe40000000f00 */
[----:B------:R-:W-:Y:S02]  /*167e0*/  LEA R172, R231, R230, 0x1 ;  /* 0x000000e6e7ac7211 */ /* 0x000fe400078e08ff */
[----:B--2---:R-:W-:Y:S11]  /*167f0*/  ISETP.GE.AND P0, PT, R4, c[0x0][0x220], PT ;  /* 0x0000880004007a0c */ /* 0x004ff60003f06270 */
[----:B------:R-:W-:Y:S02]  /*16800*/  @!UPT UIADD3 URZ, URZ, URZ, URZ ;  /* 0x0000003f3f3ff290 */ /* 0x000fe4000fffe03f */
[----:B------:R-:W-:Y:S01]  /*16810*/  @P0 STS.128 [R242+0xa000], RZ ;  /* 0x00a000fff2000388 */ /* 0x000fe20000000c00 */
[----:B------:R-:W-:Y:S01]  /*16820*/  @!P0 IADD3 R3, P1, R0, UR14, RZ ;  /* 0x0000000e00038c10 */ /* 0x000fe2000ff3e0ff */
[----:B------:R-:W-:Y:S01]  /*16830*/  @!P0 IMAD R8, R18, 0x30, RZ ;  /* 0x0000003012088824 */ /* 0x000fe200078e02ff */
[----:B------:R-:W-:Y:S01]  /*16840*/  @!P0 LEA R7, P3, R40, R0, 0x5 ;  /* 0x0000000028078211 */ /* 0x000fe200078628ff */
[----:B------:R-:W-:Y:S01]  /*16850*/  @!P0 IMAD R14, R18, 0x60, RZ ;  /* 0x00000060120e8824 */ /* 0x000fe200078e02ff */
[----:B------:R-:W-:Y:S01]  /*16860*/  @!P0 IADD3.X R4, R2, UR13, RZ, P1, !PT ;  /* 0x0000000d02048c10 */ /* 0x000fe20008ffe4ff */
[----:B------:R-:W-:Y:S01]  /*16870*/  @!P0 IMAD R15, R18, 0x70, RZ ;  /* 0x00000070120f8824 */ /* 0x000fe200078e02ff */
[CC--:B------:R-:W-:Y:S01]  /*16880*/  @!P0 LEA R38, P1, R3.reuse, R61.reuse, 0x1 ;  /* 0x0000003d03268211 */ /* 0x0c0fe200078208ff */
[----:B------:R-:W-:Y:S01]  /*16890*/  @!PT LDS RZ, [RZ] ;  /* 0x00000000fffff984 */ /* 0x000fe20000000800 */
[----:B------:R-:W-:Y:S01]  /*168a0*/  @!PT LDS RZ, [RZ] ;  /* 0x00000000fffff984 */ /* 0x000fe20000000800 */
[----:B------:R-:W-:Y:S01]  /*168b0*/  @!PT LDS RZ, [RZ] ;  /* 0x00000000fffff984 */ /* 0x000fe20000000800 */
[----:B------:R1:W-:Y:S01]  /*168c0*/  @!P0 LDGSTS.E.BYPASS.LTC128B.128 [R242+0xa000], [R246.64] ;  /* 0x0a000000f6f28fae */ /* 0x0003e2000b901d54 */
[----:B------:R-:W-:Y:S01]  /*168d0*/  @!P0 LEA.HI.X R9, R40, R2, R18, 0x5, P3 ;  /* 0x0000000228098211 */ /* 0x000fe200018f2c12 */
[C---:B------:R-:W-:Y:S01]  /*168e0*/  @!P0 IMAD R16, R18.reuse, 0x90, RZ ;  /* 0x0000009012108824 */ /* 0x040fe200078e02ff */
[----:B------:R-:W-:Y:S01]  /*168f0*/  @!P0 LEA.HI.X R39, R3, R62, R4, 0x1, P1 ;  /* 0x0000003e03278211 */ /* 0x000fe200008f0c04 */
[----:B------:R-:W-:Y:S01]  /*16900*/  @!P0 IMAD R17, R18, 0xa0, RZ ;  /* 0x000000a012118824 */ /* 0x000fe200078e02ff */
[CC--:B------:R-:W-:Y:S02]  /*16910*/  @!P0 LEA R36, P4, R7.reuse, R61.reuse, 0x1 ;  /* 0x0000003d07248211 */ /* 0x0c0fe400078808ff */
[----:B------:R-:W-:Y:S01]  /*16920*/  @!P0 MOV R4, R0 ;  /* 0x0000000000048202 */ /* 0x000fe20000000f00 */
[----:B------:R-:W-:Y:S01]  /*16930*/  @P0 STS.128 [R242+0xa800], RZ ;  /* 0x00a800fff2000388 */ /* 0x000fe20000000c00 */
[----:B------:R-:W-:Y:S02]  /*16940*/  @!P0 LEA.HI.X R37, R7, R62, R9, 0x1, P4 ;  /* 0x0000003e07258211 */ /* 0x000fe400020f0c09 */
[----:B------:R-:W-:Y:S02]  /*16950*/  @!P0 MOV R5, R2 ;  /* 0x0000000200058202 */ /* 0x000fe40000000f00 */
[CC--:B------:R-:W-:Y:S02]  /*16960*/  @!P0 LEA R3, P2, R40.reuse, R0.reuse, 0x6 ;  /* 0x0000000028038211 */ /* 0x0c0fe400078430ff */
[----:B------:R-:W-:Y:S01]  /*16970*/  @!P0 MOV R12, R0 ;  /* 0x00000000000c8202 */ /* 0x000fe20000000f00 */
[----:B------:R-:W-:Y:S01]  /*16980*/  @!PT LDS RZ, [RZ] ;  /* 0x00000000fffff984 */ /* 0x000fe20000000800 */
[----:B------:R-:W-:Y:S01]  /*16990*/  @!PT LDS RZ, [RZ] ;  /* 0x00000000fffff984 */ /* 0x000fe20000000800 */
[----:B------:R-:W-:Y:S01]  /*169a0*/  @!PT LDS RZ, [RZ] ;  /* 0x00000000fffff984 */ /* 0x000fe20000000800 */
[----:B------:R2:W-:Y:S01]  /*169b0*/  @!P0 LDGSTS.E.BYPASS.LTC128B.128 [R242+0xa800], [R38.64] ;  /* 0x0a80000026f28fae */ /* 0x0005e2000b901d54 */
[C---:B------:R-:W-:Y:S01]  /*169c0*/  @!P0 IMAD.WIDE.U32 R4, R40.reuse, 0x30, R4 ;  /* 0x0000003028048825 */ /* 0x040fe200078e0004 */
[----:B------:R-:W-:Y:S02]  /*169d0*/  @!P0 LEA.HI.X R10, R40, R2, R18, 0x6, P2 ;  /* 0x00000002280a8211 */ /* 0x000fe400010f3412 */
[CC--:B------:R-:W-:Y:S02]  /*169e0*/  @!P0 LEA R32, P2, R3.reuse, R61.reuse, 0x1 ;  /* 0x0000003d03208211 */ /* 0x0c0fe400078408ff */
[----:B------:R-:W-:Y:S02]  /*169f0*/  @!P0 LEA R34, P3, R4, R61, 0x1 ;  /* 0x0000003d04228211 */ /* 0x000fe400078608ff */
[----:B------:R-:W-:Y:S01]  /*16a00*/  @P0 STS.128 [R242+0xb000], RZ ;  /* 0x00b000fff2000388 */ /* 0x000fe20000000c00 */
[----:B------:R-:W-:Y:S02]  /*16a10*/  @!P0 IADD3 R8, R8, R5, RZ ;  /* 0x0000000508088210 */ /* 0x000fe40007ffe0ff */
[-C--:B------:R-:W-:Y:S01]  /*16a20*/  @!P0 LEA.HI.X R33, R3, R62.reuse, R10, 0x1, P2 ;  /* 0x0000003e03218211 */ /* 0x080fe200010f0c0a */
[----:B------:R-:W-:Y:S01]  /*16a30*/  @!P0 IMAD R3, R18, 0x50, RZ ;  /* 0x0000005012038824 */ /* 0x000fe200078e02ff */
[----:B------:R-:W-:Y:S02]  /*16a40*/  @!P0 LEA.HI.X R35, R4, R62, R8, 0x1, P3 ;  /* 0x0000003e04238211 */ /* 0x000fe400018f0c08 */
[----:B------:R-:W-:Y:S01]  /*16a50*/  @!P0 MOV R13, R2 ;  /* 0x00000002000d8202 */ /* 0x000fe20000000f00 */
[----:B------:R-:W-:Y:S01]  /*16a60*/  @!PT LDS RZ, [RZ] ;  /* 0x00000000fffff984 */ /* 0x000fe20000000800 */
[----:B------:R-:W-:Y:S01]  /*16a70*/  @!PT LDS RZ, [RZ] ;  /* 0x00000000fffff984 */ /* 0x000fe20000000800 */
[----:B------:R-:W-:Y:S01]  /*16a80*/  @!PT LDS RZ, [RZ] ;  /* 0x00000000fffff984 */ /* 0x000fe20000000800 */
[----:B------:R2:W-:Y:S01]  /*16a90*/  @!P0 LDGSTS.E.BYPASS.LTC128B.128 [R242+0xb000], [R36.64] ;  /* 0x0b00000024f28fae */ /* 0x0005e2000b901d54 */
[CC--:B------:R-:W-:Y:S02]  /*16aa0*/  @!P0 LEA R6, P1, R40.reuse, R0.reuse, 0x7 ;  /* 0x0000000028068211 */ /* 0x0c0fe400078238ff */
[----:B------:R-:W-:Y:S01]  /*16ab0*/  @!P0 MOV R10, R0 ;  /* 0x00000000000a8202 */ /* 0x000fe20000000f00 */
[C---:B------:R-:W-:Y:S01]  /*16ac0*/  @!P0 IMAD.WIDE.U32 R12, R40.reuse, 0x50, R12 ;  /* 0x00000050280c8825 */ /* 0x040fe200078e000c */
[----:B------:R-:W-:Y:S02]  /*16ad0*/  @!P0 LEA.HI.X R11, R40, R2, R18, 0x7, P1 ;  /* 0x00000002280b8211 */ /* 0x000fe400008f3c12 */
[C---:B------:R-:W-:Y:S01]  /*16ae0*/  @!P0 LEA R30, P1, R6.reuse, R61, 0x1 ;  /* 0x0000003d061e8211 */ /* 0x040fe200078208ff */
[----:B------:R-:W-:Y:S01]  /*16af0*/  @P0 STS.128 [R242+0xb800], RZ ;  /* 0x00b800fff2000388 */ /* 0x000fe20000000c00 */
[----:B------:R-:W-:Y:S02]  /*16b00*/  @!P0 IADD3 R3, R3, R13, RZ ;  /* 0x0000000d03038210 */ /* 0x000fe40007ffe0ff */
[----:B------:R-:W-:Y:S02]  /*16b10*/  @!P0 LEA.HI.X R31, R6, R62, R11, 0x1, P1 ;  /* 0x0000003e061f8211 */ /* 0x000fe400008f0c0b */
[CC--:B------:R-:W-:Y:S02]  /*16b20*/  @!P0 LEA R28, P1, R12.reuse, R61.reuse, 0x1 ;  /* 0x0000003d0c1c8211 */ /* 0x0c0fe400078208ff */
[----:B------:R-:W-:Y:S01]  /*16b30*/  @!P0 MOV R11, R2 ;  /* 0x00000002000b8202 */ /* 0x000fe20000000f00 */
[----:B------:R-:W-:Y:S01]  /*16b40*/  @!PT LDS RZ, [RZ] ;  /* 0x00000000fffff984 */ /* 0x000fe20000000800 */
[----:B------:R-:W-:Y:S01]  /*16b50*/  @!PT LDS RZ, [RZ] ;  /* 0x00000000fffff984 */ /* 0x000fe20000000800 */
[----:B------:R-:W-:Y:S01]  /*16b60*/  @!PT LDS RZ, [RZ] ;  /* 0x00000000fffff984 */ /* 0x000fe20000000800 */
[----:B------:R3:W-:Y:S01]  /*16b70*/  @!P0 LDGSTS.E.BYPASS.LTC128B.128 [R242+0xb800], [R34.64] ;  /* 0x0b80000022f28fae */ /* 0x0007e2000b901d54 */
[----:B------:R-:W-:Y:S02]  /*16b80*/  @!P0 LEA.HI.X R29, R12, R62, R3, 0x1, P1 ;  /* 0x0000003e0c1d8211 */ /* 0x000fe400008f0c03 */
[----:B------:R-:W-:Y:S01]  /*16b90*/  @!P0 MOV R8, R0 ;  /* 0x0000000000088202 */ /* 0x000fe20000000f00 */
[----:B------:R-:W-:Y:S01]  /*16ba0*/  @!P0 IMAD.WIDE.U32 R10, R40, 0x60, R10 ;  /* 0x00000060280a8825 */ /* 0x000fe200078e000a */
[----:B------:R-:W-:Y:S02]  /*16bb0*/  @!P0 MOV R9, R2 ;  /* 0x0000000200098202 */ /* 0x000fe40000000f00 */
[----:B------:R-:W-:Y:S01]  /*16bc0*/  @!P0 MOV R6, R0 ;  /* 0x0000000000068202 */ /* 0x000fe20000000f00 */
[----:B------:R-:W-:Y:S01]  /*16bd0*/  @P0 STS.128 [R242+0xc000], RZ ;  /* 0x00c000fff2000388 */ /* 0x000fe20000000c00 */
[----:B------:R-:W-:Y:S01]  /*16be0*/  @!P0 LEA R26, P4, R10, R61, 0x1 ;  /* 0x0000003d0a1a8211 */ /* 0x000fe200078808ff */
[----:B------:R-:W-:Y:S01]  /*16bf0*/  @!P0 IMAD.WIDE.U32 R8, R40, 0x70, R8 ;  /* 0x0000007028088825 */ /* 0x000fe200078e0008 */
[----:B------:R-:W-:Y:S02]  /*16c00*/  @!P0 IADD3 R3, R14, R11, RZ ;  /* 0x0000000b0e038210 */ /* 0x000fe40007ffe0ff */
[----:B------:R-:W-:Y:S02]  /*16c10*/  @!P0 MOV R7, R2 ;  /* 0x0000000200078202 */ /* 0x000fe40000000f00 */
[----:B------:R-:W-:Y:S01]  /*16c20*/  @!P0 LEA.HI.X R27, R10, R62, R3, 0x1, P4 ;  /* 0x0000003e0a1b8211 */ /* 0x000fe200020f0c03 */
[----:B------:R-:W-:Y:S01]  /*16c30*/  @!PT LDS RZ, [RZ] ;  /* 0x00000000fffff984 */ /* 0x000fe20000000800 */
[----:B------:R-:W-:Y:S01]  /*16c40*/  @!PT LDS RZ, [RZ] ;  /* 0x00000000fffff984 */ /* 0x000fe20000000800 */
[----:B------:R-:W-:Y:S01]  /*16c50*/  @!PT LDS RZ, [RZ] ;  /* 0x00000000fffff984 */ /* 0x000fe20000000800 */
[----:B------:R3:W-:Y:S01]  /*16c60*/  @!P0 LDGSTS.E.BYPASS.LTC128B.128 [R242+0xc000], [R32.64] ;  /* 0x0c00000020f28fae */ /* 0x0007e2000b901d54 */
[----:B------:R-:W-:Y:S01]  /*16c70*/  @!P0 LEA R24, P3, R8, R61, 0x1 ;  /* 0x0000003d08188211 */ /* 0x000fe200078608ff */
[----:B------:R-:W-:Y:S01]  /*16c80*/  @!P0 IMAD.WIDE.U32 R6, R40, 0x90, R6 ;  /* 0x0000009028068825 */ /* 0x000fe200078e0006 */
[----:B------:R-:W-:Y:S02]  /*16c90*/  @!P0 IADD3 R9, R15, R9, RZ ;  /* 0x000000090f098210 */ /* 0x000fe40007ffe0ff */
[----:B------:R-:W-:Y:S02]  /*16ca0*/  @!P0 MOV R4, R0 ;  /* 0x0000000000048202 */ /* 0x000fe40000000f00 */
[----:B------:R-:W-:Y:S01]  /*16cb0*/  @!P0 LEA.HI.X R25, R8, R62, R9, 0x1, P3 ;  /* 0x0000003e08198211 */ /* 0x000fe200018f0c09 */
[----:B------:R-:W-:Y:S01]  /*16cc0*/  @P0 STS.128 [R242+0xc800], RZ ;  /* 0x00c800fff2000388 */ /* 0x000fe20000000c00 */
[----:B------:R-:W-:Y:S02]  /*16cd0*/  @!P0 LEA R22, P2, R6, R61, 0x1 ;  /* 0x0000003d06168211 */ /* 0x000fe400078408ff */
[----:B------:R-:W-:Y:S02]  /*16ce0*/  @!P0 IADD3 R7, R16, R7, RZ ;  /* 0x0000000710078210 */ /* 0x000fe40007ffe0ff */
[----:B------:R-:W-:Y:S02]  /*16cf0*/  @!P0 MOV R5, R2 ;  /* 0x0000000200058202 */ /* 0x000fe40000000f00 */
[----:B------:R-:W-:Y:S01]  /*16d00*/  @!P0 LEA.HI.X R23, R6, R62, R7, 0x1, P2 ;  /* 0x0000003e06178211 */ /* 0x000fe200010f0c07 */
[----:B------:R-:W-:Y:S01]  /*16d10*/  @!PT LDS RZ, [RZ] ;  /* 0x00000000fffff984 */ /* 0x000fe20000000800 */
[----:B------:R-:W-:Y:S01]  /*16d20*/  @!PT LDS RZ, [RZ] ;  /* 0x00000000fffff984 */ /* 0x000fe20000000800 */
[----:B------:R-:W-:Y:S01]  /*16d30*/  @!PT LDS RZ, [RZ] ;  /* 0x00000000fffff984 */ /* 0x000fe20000000800 */
[----:B------:R4:W-:Y:S01]  /*16d40*/  @!P0 LDGSTS.E.BYPASS.LTC128B.128 [R242+0xc800], [R28.64] ;  /* 0x0c8000001cf28fae */ /* 0x0009e2000b901d54 */
[-C--:B------:R-:W-:Y:S01]  /*16d50*/  @!P0 MOV R16, R0.reuse ;  /* 0x0000000000108202 */ /* 0x080fe20000000f00 */
[----:B------:R-:W-:Y:S01]  /*16d60*/  @!P0 IMAD.WIDE.U32 R4, R40, 0xa0, R4 ;  /* 0x000000a028048825 */ /* 0x000fe200078e0004 */
[----:B------:R-:W-:Y:S02]  /*16d70*/  @!P0 MOV R14, R0 ;  /* 0x00000000000e8202 */ /* 0x000fe40000000f00 */
[-C--:B------:R-:W-:Y:S01]  /*16d80*/  @!P0 MOV R15, R2.reuse ;  /* 0x00000002000f8202 */ /* 0x080fe20000000f00 */
[----:B------:R-:W-:Y:S01]  /*16d90*/  @!P0 IMAD R6, R18, 0xc0, RZ ;  /* 0x000000c012068824 */ /* 0x000fe200078e02ff */
[----:B------:R-:W-:Y:S01]  /*16da0*/  @!P0 LEA R20, P1, R4, R61, 0x1 ;  /* 0x0000003d04148211 */ /* 0x000fe200078208ff */
[----:B------:R-:W-:Y:S01]  /*16db0*/  @P0 STS.128 [R242+0xd000], RZ ;  /* 0x00d000fff2000388 */ /* 0x000fe20000000c00 */
[----:B------:R-:W-:Y:S01]  /*16dc0*/  @!P0 IADD3 R5, R17, R5, RZ ;  /* 0x0000000511058210 */ /* 0x000fe20007ffe0ff */
[----:B------:R-:W-:Y:S01]  /*16dd0*/  @!P0 IMAD R7, R18, 0xf0, RZ ;  /* 0x000000f012078824 */ /* 0x000fe200078e02ff */
[----:B------:R-:W-:Y:S01]  /*16de0*/  @!P0 MOV R17, R2 ;  /* 0x0000000200118202 */ /* 0x000fe20000000f00 */
[----:B------:R-:W-:Y:S01]  /*16df0*/  @!P0 IMAD.WIDE.U32 R14, R40, 0xd0, R14 ;  /* 0x000000d0280e8825 */ /* 0x000fe200078e000e */
[----:B------:R-:W-:Y:S02]  /*16e00*/  @!P0 LEA.HI.X R21, R4, R62, R5, 0x1, P1 ;  /* 0x0000003e04158211 */ /* 0x000fe400008f0c05 */
[----:B------:R-:W-:Y:S01]  /*16e10*/  @!P0 MOV R4, R0 ;  /* 0x0000000000048202 */ /* 0x000fe20000000f00 */
[----:B------:R-:W-:Y:S01]  /*16e20*/  @!PT LDS RZ, [RZ] ;  /* 0x00000000fffff984 */ /* 0x000fe20000000800 */
[----:B------:R-:W-:Y:S01]  /*16e30*/  @!PT LDS RZ, [RZ] ;  /* 0x00000000fffff984 */ /* 0x000fe20000000800 */
[----:B------:R-:W-:Y:S01]  /*16e40*/  @!PT LDS RZ, [RZ] ;  /* 0x00000000fffff984 */ /* 0x000fe20000000800 */
[----:B------:R5:W-:Y:S01]  /*16e50*/  @!P0 LDGSTS.E.BYPASS.LTC128B.128 [R242+0xd000], [R26.64] ;  /* 0x0d0000001af28fae */ /* 0x000be2000b901d54 */
[----:B------:R-:W-:Y:S01]  /*16e60*/  @!P0 MOV R5, R2 ;  /* 0x0000000200058202 */ /* 0x000fe20000000f00 */
[----:B------:R-:W-:Y:S01]  /*16e70*/  @!P0 IMAD.WIDE.U32 R16, R40, 0xc0, R16 ;  /* 0x000000c028108825 */ /* 0x000fe200078e0010 */
[----:B------:R-:W-:Y:S02]  /*16e80*/  @!P0 MOV R12, R0 ;  /* 0x00000000000c8202 */ /* 0x000fe40000000f00 */
[----:B------:R-:W-:Y:S02]  /*16e90*/  @!P0 MOV R13, R2 ;  /* 0x00000002000d8202 */ /* 0x000fe40000000f00 */
[----:B------:R-:W-:Y:S01]  /*16ea0*/  @!P0 MOV R10, R0 ;  /* 0x00000000000a8202 */ /* 0x000fe20000000f00 */
[----:B------:R-:W-:Y:S01]  /*16eb0*/  @P0 STS.128 [R242+0xd800], RZ ;  /* 0x00d800fff2000388 */ /* 0x000fe20000000c00 */
[----:B------:R-:W-:Y:S01]  /*16ec0*/  @!P0 IMAD R0, R18, 0xb0, RZ ;  /* 0x000000b012008824 */ /* 0x000fe200078e02ff */
[----:B------:R-:W-:Y:S01]  /*16ed0*/  @!P0 MOV R11, R2 ;  /* 0x00000002000b8202 */ /* 0x000fe20000000f00 */
[----:B------:R-:W-:Y:S01]  /*16ee0*/  @!P0 IMAD.WIDE.U32 R2, R40, 0xb0, R4 ;  /* 0x000000b028028825 */ /* 0x000fe200078e0004 */
[-C--:B------:R-:W-:Y:S03]  /*16ef0*/  @!P0 LEA R8, P4, R16, R61.reuse, 0x1 ;  /* 0x0000003d10088211 */ /* 0x080fe600078808ff */
[C---:B------:R-:W-:Y:S01]  /*16f00*/  @!P0 IMAD R4, R18.reuse, 0xd0, RZ ;  /* 0x000000d012048824 */ /* 0x040fe200078e02ff */
[----:B------:R-:W-:Y:S01]  /*16f10*/  @!PT LDS RZ, [RZ] ;  /* 0x00000000fffff984 */ /* 0x000fe20000000800 */
[----:B------:R-:W-:Y:S01]  /*16f20*/  @!PT LDS RZ, [RZ] ;  /* 0x00000000fffff984 */ /* 0x000fe20000000800 */
[----:B------:R-:W-:Y:S01]  /*16f30*/  @!PT LDS RZ, [RZ] ;  /* 0x00000000fffff984 */ /* 0x000fe20000000800 */
[----:B------:R5:W-:Y:S01]  /*16f40*/  @!P0 LDGSTS.E.BYPASS.LTC128B.128 [R242+0xd800], [R24.64] ;  /* 0x0d80000018f28fae */ /* 0x000be2000b901d54 */
[----:B------:R-:W-:Y:S01]  /*16f50*/  @!P0 IMAD R5, R18, 0xe0, RZ ;  /* 0x000000e012058824 */ /* 0x000fe200078e02ff */
[----:B------:R-:W-:Y:S01]  /*16f60*/  @!P0 LEA R18, P1, R2, R61, 0x1 ;  /* 0x0000003d02128211 */ /* 0x000fe200078208ff */
[----:B------:R-:W-:Y:S01]  /*16f70*/  @!P0 IMAD.WIDE.U32 R10, R40, 0xf0, R10 ;  /* 0x000000f0280a8825 */ /* 0x000fe200078e000a */
[----:B------:R-:W-:Y:S02]  /*16f80*/  @!P0 IADD3 R0, R0, R3, RZ ;  /* 0x0000000300008210 */ /* 0x000fe40007ffe0ff */
[----:B------:R-:W-:Y:S01]  /*16f90*/  @!P0 IADD3 R3, R4, R15, RZ ;  /* 0x0000000f04038210 */ /* 0x000fe20007ffe0ff */
[----:B------:R-:W-:Y:S01]  /*16fa0*/  @!P0 IMAD.WIDE.U32 R12, R40, 0xe0, R12 ;  /* 0x000000e0280c8825 */ /* 0x000fe200078e000c */
[----:B------:R-:W-:Y:S01]  /*16fb0*/  @P0 STS.128 [R242+0xe000], RZ ;  /* 0x00e000fff2000388 */ /* 0x000fe20000000c00 */
[-C--:B------:R-:W-:Y:S02]  /*16fc0*/  @!P0 LEA.HI.X R19, R2, R62.reuse, R0, 0x1, P1 ;  /* 0x0000003e02138211 */ /* 0x080fe400008f0c00 */
[----:B------:R-:W-:Y:S02]  /*16fd0*/  @!P0 IADD3 R0, R6, R17, RZ ;  /* 0x0000001106008210 */ /* 0x000fe40007ffe0ff */
[----:B------:R-:W-:Y:S02]  /*16fe0*/  @!P0 LEA R6, P3, R14, R61, 0x1 ;  /* 0x0000003d0e068211 */ /* 0x000fe400078608ff */
[-C--:B------:R-:W-:Y:S01]  /*16ff0*/  @!P0 LEA.HI.X R9, R16, R62.reuse, R0, 0x1, P4 ;  /* 0x0000003e10098211 */ /* 0x080fe200020f0c00 */
[----:B------:R-:W-:Y:S01]  /*17000*/  @!PT LDS RZ, [RZ] ;  /* 0x00000000fffff984 */ /* 0x000fe20000000800 */
[----:B------:R-:W-:Y:S01]  /*17010*/  @!PT LDS RZ, [RZ] ;  /* 0x00000000fffff984 */ /* 0x000fe20000000800 */
[----:B------:R-:W-:Y:S01]  /*17020*/  @!PT LDS RZ, [RZ] ;  /* 0x00000000fffff984 */ /* 0x000fe20000000800 */
[----:B------:R4:W-:Y:S01]  /*17030*/  @!P0 LDGSTS.E.BYPASS.LTC128B.128 [R242+0xe000], [R30.64] ;  /* 0x0e0000001ef28fae */ /* 0x0009e2000b901d54 */
[----:B------:R-:W-:Y:S02]  /*17040*/  @!P0 IADD3 R11, R7, R11, RZ ;  /* 0x0000000b070b8210 */ /* 0x000fe40007ffe0ff */
[-C--:B------:R-:W-:Y:S02]  /*17050*/  @!P0 LEA.HI.X R7, R14, R62.reuse, R3, 0x1, P3 ;  /* 0x0000003e0e078211 */ /* 0x080fe400018f0c03 */
[----:B------:R-:W-:Y:S02]  /*17060*/  @!P0 LEA R4, P2, R12, R61, 0x1 ;  /* 0x0000003d0c048211 */ /* 0x000fe400078408ff */
[----:B------:R-:W-:Y:S01]  /*17070*/  @!P0 IADD3 R5, R5, R13, RZ ;  /* 0x0000000d05058210 */ /* 0x000fe20007ffe0ff */
[----:B------:R-:W-:Y:S01]  /*17080*/  @P0 STS.128 [R242+0xe800], RZ ;  /* 0x00e800fff2000388 */ /* 0x000fe20000000c00 */
[----:B------:R-:W-:Y:S02]  /*17090*/  @!P0 LEA R2, P1, R10, R61, 0x1 ;  /* 0x0000003d0a028211 */ /* 0x000fe400078208ff */
[-C--:B------:R-:W-:Y:S02]  /*170a0*/  @!P0 LEA.HI.X R5, R12, R62.reuse, R5, 0x1, P2 ;  /* 0x0000003e0c058211 */ /* 0x080fe400010f0c05 */
[----:B------:R-:W-:Y:S02]  /*170b0*/  @!P0 LEA.HI.X R3, R10, R62, R11, 0x1, P1 ;  /* 0x0000003e0a038211 */ /* 0x000fe400008f0c0b */
[----:B------:R-:W-:Y:S01]  /*170c0*/  PLOP3.LUT P1, PT, PT, PT, UP0, 0x80, 0x0 ;  /* 0x000000000000781c */ /* 0x000fe20003f2f008 */
[----:B------:R-:W-:Y:S01]  /*170d0*/  @!PT LDS RZ, [RZ] ;  /* 0x00000000fffff984 */ /* 0x000fe20000000800 */
[----:B------:R-:W-:Y:S01]  /*170e0*/  @!PT LDS RZ, [RZ] ;  /* 0x00000000fffff984 */ /* 0x000fe20000000800 */
[----:B------:R-:W-:Y:S01]  /*170f0*/  @!PT LDS RZ, [RZ] ;  /* 0x00000000fffff984 */ /* 0x000fe20000000800 */
[----:B------:R1:W-:Y:S08]  /*17100*/  @!P0 LDGSTS.E.BYPASS.LTC128B.128 [R242+0xe800], [R22.64] ;  /* 0x0e80000016f28fae */ /* 0x0003f0000b901d54 */
[----:B------:R-:W-:Y:S08]  /*17110*/  @P0 STS.128 [R242+0xf000], RZ ;  /* 0x00f000fff2000388 */ /* 0x000ff00000000c00 */
        /* <DEDUP_REMOVED lines=29> */
[----:B------:R-:W-:Y:S08]  /*172f0*/  LDSM.16.M88.4 R128, [R230] ;  /* 0x00000000e680783b */ /* 0x000ff00000000200 */
[----:B------:R-:W0:Y:S08]  /*17300*/  LDGDEPBAR ;  /* 0x00000000000079af */ /* 0x000e300000000000 */
[----:B-1----:R-:W1:Y:S08]  /*17310*/  LDSM.16.M88.4 R8, [R134+0x2000] ;  /* 0x002000008608783b */ /* 0x002e700000000200 */
[----:B------:R-:W2:Y:S08]  /*17320*/  LDSM.16.M88.4 R16, [R134+0x2800] ;  /* 0x002800008610783b */ /* 0x000eb00000000200 */
[----:B-----5:R-:W5:Y:S08]  /*17330*/  LDSM.16.M88.4 R24, [R134+0x3000] ;  /* 0x003000008618783b */ /* 0x020f700000000200 */
[----:B---3--:R-:W4:Y:S08]  /*17340*/  LDSM.16.M88.4 R32, [R134+0x3800] ;  /* 0x003800008620783b */ /* 0x008f300000000200 */
[----:B------:R-:W3:Y:S08]  /*17350*/  LDSM.16.M88.4 R40, [R134+0x4000] ;  /* 0x004000008628783b */ /* 0x000ef00000000200 */
[----:B------:R-:W3:Y:S01]  /*17360*/  LDSM.16.M88.4 R48, [R134+0x4800] ;  /* 0x004800008630783b */ /* 0x000ee20000000200 */
[C---:B-1----:R-:W-:Y:S07]  /*17370*/  HMMA.16816.F32 R4, R128.reuse, R8, RZ ;  /* 0x000000088004723c */ /* 0x042fee00000018ff */
[----:B------:R-:W1:Y:S01]  /*17380*/  LDSM.16.M88.4 R56, [R134+0x5000] ;  /* 0x005000008638783b */ /* 0x000e620000000200 */
[C---:B------:R-:W-:Y:S07]  /*17390*/  HMMA.16816.F32 R8, R128.reuse, R10, RZ ;  /* 0x0000000a8008723c */ /* 0x040fee00000018ff */
[----:B------:R-:W1:Y:S01]  /*173a0*/  LDSM.16.M88.4 R64, [R134+0x5800] ;  /* 0x005800008640783b */ /* 0x000e620000000200 */
[C---:B--2---:R-:W-:Y:S07]  /*173b0*/  HMMA.16816.F32 R12, R128.reuse, R16, RZ ;  /* 0x00000010800c723c */ /* 0x044fee00000018ff */
[----:B------:R-:W2:Y:S01]  /*173c0*/  LDSM.16.M88.4 R72, [R134+0x6000] ;  /* 0x006000008648783b */ /* 0x000ea20000000200 */
[C---:B------:R-:W-:Y:S07]  /*173d0*/  HMMA.16816.F32 R16, R128.reuse, R18, RZ ;  /* 0x000000128010723c */ /* 0x040fee00000018ff */
[----:B------:R-:W1:Y:S01]  /*173e0*/  LDSM.16.M88.4 R80, [R134+0x6800] ;  /* 0x006800008650783b */ /* 0x000e620000000200 */
[C---:B-----5:R-:W-:Y:S07]  /*173f0*/  HMMA.16816.F32 R20, R128.reuse, R24, RZ ;  /* 0x000000188014723c */ /* 0x060fee00000018ff */
[----:B------:R-:W5:Y:S01]  /*17400*/  LDSM.16.M88.4 R88, [R134+0x7000] ;  /* 0x007000008658783b */ /* 0x000f620000000200 */
[C---:B------:R-:W-:Y:S07]  /*17410*/  HMMA.16816.F32 R24, R128.reuse, R26, RZ ;  /* 0x0000001a8018723c */ /* 0x040fee00000018ff */
[----:B------:R-:W1:Y:S01]  /*17420*/  LDSM.16.M88.4 R96, [R134+0x7800] ;  /* 0x007800008660783b */ /* 0x000e620000000200 */
[C---:B----4-:R-:W-:Y:S07]  /*17430*/  HMMA.16816.F32 R28, R128.reuse, R32, RZ ;  /* 0x00000020801c723c */ /* 0x050fee00000018ff */
[----:B------:R-:W4:Y:S01]  /*17440*/  LDSM.16.M88.4 R104, [R134+0x8000] ;  /* 0x008000008668783b */ /* 0x000f220000000200 */
[C---:B------:R-:W-:Y:S07]  /*17450*/  HMMA.16816.F32 R32, R128.reuse, R34, RZ ;  /* 0x000000228020723c */ /* 0x040fee00000018ff */
[----:B------:R-:W2:Y:S01]  /*17460*/  LDSM.16.M88.4 R112, [R134+0x8800] ;  /* 0x008800008670783b */ /* 0x000ea20000000200 */
[C---:B---3--:R-:W-:Y:S07]  /*17470*/  HMMA.16816.F32 R36, R128.reuse, R40, RZ ;  /* 0x000000288024723c */ /* 0x048fee00000018ff */
[----:B------:R-:W3:Y:S01]  /*17480*/  LDSM.16.M88.4 R120, [R134+0x9000] ;  /* 0x009000008678783b */ /* 0x000ee20000000200 */
[C---:B------:R-:W-:Y:S07]  /*17490*/  HMMA.16816.F32 R40, R128.reuse, R42, RZ ;  /* 0x0000002a8028723c */ /* 0x040fee00000018ff */
[----:B------:R-:W2:Y:S01]  /*174a0*/  LDSM.16.M88.4 R168, [R134+0x9800] ;  /* 0x0098000086a8783b */ /* 0x000ea20000000200 */
[C---:B------:R-:W-:Y:S07]  /*174b0*/  HMMA.16816.F32 R44, R128.reuse, R48, RZ ;  /* 0x00000030802c723c */ /* 0x040fee00000018ff */
[----:B------:R-:W-:Y:S01]  /*174c0*/  LDSM.16.M88.4 R172, [R172] ;  /* 0x00000000acac783b */ /* 0x000fe20000000200 */
[C---:B------:R-:W-:Y:S07]  /*174d0*/  HMMA.16816.F32 R48, R128.reuse, R50, RZ ;  /* 0x000000328030723c */ /* 0x040fee00000018ff */
[----:B------:R-:W3:Y:S01]  /*174e0*/  LDSM.16.M88.4 R176, [R228+0x2000] ;  /* 0x00200000e4b0783b */ /* 0x000ee20000000200 */
[C---:B-1----:R-:W-:Y:S07]  /*174f0*/  HMMA.16816.F32 R52, R128.reuse, R56, RZ ;  /* 0x000000388034723c */ /* 0x042fee00000018ff */
[----:B------:R-:W1:Y:S01]  /*17500*/  LDSM.16.M88.4 R180, [R228+0x2800] ;  /* 0x00280000e4b4783b */ /* 0x000e620000000200 */
[C---:B------:R-:W-:Y:S07]  /*17510*/  HMMA.16816.F32 R56, R128.reuse, R58, RZ ;  /* 0x0000003a8038723c */ /* 0x040fee00000018ff */
[----:B------:R-:W1:Y:S01]  /*17520*/  LDSM.16.M88.4 R184, [R228+0x3000] ;  /* 0x00300000e4b8783b */ /* 0x000e620000000200 */
[C---:B------:R-:W-:Y:S07]  /*17530*/  HMMA.16816.F32 R60, R128.reuse, R64, RZ ;  /* 0x00000040803c723c */ /* 0x040fee00000018ff */
[----:B------:R-:W1:Y:S01]  /*17540*/  LDSM.16.M88.4 R188, [R228+0x3800] ;  /* 0x00380000e4bc783b */ /* 0x000e620000000200 */
[C---:B------:R-:W-:Y:S07]  /*17550*/  HMMA.16816.F32 R64, R128.reuse, R66, RZ ;  /* 0x000000428040723c */ /* 0x040fee00000018ff */
[----:B------:R-:W-:Y:S01]  /*17560*/  LDSM.16.M88.4 R192, [R228+0x5000] ;  /* 0x00500000e4c0783b */ /* 0x000fe20000000200 */
[C---:B--2---:R-:W-:Y:S07]  /*17570*/  HMMA.16816.F32 R68, R128.reuse, R72, RZ ;  /* 0x000000488044723c */ /* 0x044fee00000018ff */
[----:B------:R-:W-:Y:S01]  /*17580*/  LDSM.16.M88.4 R196, [R228+0x5800] ;  /* 0x00580000e4c4783b */ /* 0x000fe20000000200 */
[C---:B------:R-:W-:Y:S07]  /*17590*/  HMMA.16816.F32 R72, R128.reuse, R74, RZ ;  /* 0x0000004a8048723c */ /* 0x040fee00000018ff */
[----:B------:R-:W-:Y:S01]  /*175a0*/  LDSM.16.M88.4 R200, [R228+0x6000] ;  /* 0x00600000e4c8783b */ /* 0x000fe20000000200 */
[C---:B------:R-:W-:Y:S07]  /*175b0*/  HMMA.16816.F32 R76, R128.reuse, R80, RZ ;  /* 0x00000050804c723c */ /* 0x040fee00000018ff */
[----:B------:R-:W-:Y:S01]  /*175c0*/  LDSM.16.M88.4 R204, [R228+0x6800] ;  /* 0x00680000e4cc783b */ /* 0x000fe20000000200 */
[C---:B------:R-:W-:Y:S07]  /*175d0*/  HMMA.16816.F32 R80, R128.reuse, R82, RZ ;  /* 0x000000528050723c */ /* 0x040fee00000018ff */
[----:B------:R-:W-:Y:S01]  /*175e0*/  LDSM.16.M88.4 R208, [R235] ;  /* 0x00000000ebd0783b */ /* 0x000fe20000000200 */
[C---:B-----5:R-:W-:Y:S07]  /*175f0*/  HMMA.16816.F32 R84, R128.reuse, R88, RZ ;  /* 0x000000588054723c */ /* 0x060fee00000018ff */
[----:B------:R-:W-:Y:S01]  /*17600*/  LDSM.16.M88.4 R212, [R234] ;  /* 0x00000000ead4783b */ /* 0x000fe20000000200 */
[C---:B------:R-:W-:Y:S07]  /*17610*/  HMMA.16816.F32 R88, R128.reuse, R90, RZ ;  /* 0x0000005a8058723c */ /* 0x040fee00000018ff */
[----:B------:R-:W-:Y:S01]  /*17620*/  LDSM.16.M88.4 R216, [R233] ;  /* 0x00000000e9d8783b */ /* 0x000fe20000000200 */
[C---:B------:R-:W-:Y:S07]  /*17630*/  HMMA.16816.F32 R92, R128.reuse, R96, RZ ;  /* 0x00000060805c723c */ /* 0x040fee00000018ff */
[----:B------:R-:W-:Y:S01]  /*17640*/  LDSM.16.M88.4 R220, [R227] ;  /* 0x00000000e3dc783b */ /* 0x000fe20000000200 */
[C---:B------:R-:W-:Y:S08]  /*17650*/  HMMA.16816.F32 R96, R128.reuse, R98, RZ ;  /* 0x000000628060723c */ /* 0x040ff000000018ff */
[C---:B----4-:R-:W-:Y:S08]  /*17660*/  HMMA.16816.F32 R100, R128.reuse, R104, RZ ;  /* 0x000000688064723c */ /* 0x050ff000000018ff */
[C---:B------:R-:W-:Y:S08]  /*17670*/  HMMA.16816.F32 R104, R128.reuse, R106, RZ ;  /* 0x0000006a8068723c */ /* 0x040ff000000018ff */
[C---:B------:R-:W-:Y:S08]  /*17680*/  HMMA.16816.F32 R108, R128.reuse, R112, RZ ;  /* 0x00000070806c723c */ /* 0x040ff000000018ff */
[C---:B------:R-:W-:Y:S08]  /*17690*/  HMMA.16816.F32 R112, R128.reuse, R114, RZ ;  /* 0x000000728070723c */ /* 0x040ff000000018ff */
[C---:B---3--:R-:W-:Y:S08]  /*176a0*/  HMMA.16816.F32 R116, R128.reuse, R120, RZ ;  /* 0x000000788074723c */ /* 0x048ff000000018ff */
[C---:B------:R-:W-:Y:S08]  /*176b0*/  HMMA.16816.F32 R120, R128.reuse, R122, RZ ;  /* 0x0000007a8078723c */ /* 0x040ff000000018ff */
[C---:B------:R-:W-:Y:S08]  /*176c0*/  HMMA.16816.F32 R124, R128.reuse, R168, RZ ;  /* 0x000000a8807c723c */ /* 0x040ff000000018ff */
[----:B------:R-:W-:Y:S01]  /*176d0*/  HMMA.16816.F32 R128, R128, R170, RZ ;  /* 0x000000aa8080723c */ /* 0x000fe200000018ff */
[----:B------:R-:W2:Y:S07]  /*176e0*/  LDSM.16.M88.4 R168, [R228+0x4000] ;  /* 0x00400000e4a8783b */ /* 0x000eae0000000200 */
[C---:B------:R-:W-:Y:S08]  /*176f0*/  HMMA.16816.F32 R4, R172.reuse, R176, R4 ;  /* 0x000000b0ac04723c */ /* 0x040ff00000001804 */
[C---:B------:R-:W-:Y:S01]  /*17700*/  HMMA.16816.F32 R8, R172.reuse, R178, R8 ;  /* 0x000000b2ac08723c */ /* 0x040fe20000001808 */
[----:B------:R-:W3:Y:S07]  /*17710*/  LDSM.16.M88.4 R176, [R228+0x4800] ;  /* 0x00480000e4b0783b */ /* 0x000eee0000000200 */
[C---:B-1----:R-:W-:Y:S08]  /*17720*/  HMMA.16816.F32 R12, R172.reuse, R180, R12 ;  /* 0x000000b4ac0c723c */ /* 0x042ff0000000180c */
[C---:B------:R-:W-:Y:S01]  /*17730*/  HMMA.16816.F32 R16, R172.reuse, R182, R16 ;  /* 0x000000b6ac10723c */ /* 0x040fe20000001810 */
[----:B------:R-:W1:Y:S07]  /*17740*/  LDSM.16.M88.4 R180, [R228+0x7000] ;  /* 0x00700000e4b4783b */ /* 0x000e6e0000000200 */
[C---:B------:R-:W-:Y:S08]  /*17750*/  HMMA.16816.F32 R20, R172.reuse, R184, R20 ;  /* 0x000000b8ac14723c */ /* 0x040ff00000001814 */
[C---:B------:R-:W-:Y:S01]  /*17760*/  HMMA.16816.F32 R24, R172.reuse, R186, R24 ;  /* 0x000000baac18723c */ /* 0x040fe20000001818 */
[----:B------:R-:W4:Y:S07]  /*17770*/  LDSM.16.M88.4 R184, [R228+0x7800] ;  /* 0x00780000e4b8783b */ /* 0x000f2e0000000200 */
[C---:B------:R-:W-:Y:S08]  /*17780*/  HMMA.16816.F32 R28, R172.reuse, R188, R28 ;  /* 0x000000bcac1c723c */ /* 0x040ff0000000181c */
[C---:B------:R-:W-:Y:S01]  /*17790*/  HMMA.16816.F32 R32, R172.reuse, R190, R32 ;  /* 0x000000beac20723c */ /* 0x040fe20000001820 */
[----:B------:R-:W-:Y:S07]  /*177a0*/  LDSM.16.M88.4 R188, [R228+0x9000] ;  /* 0x00900000e4bc783b */ /* 0x000fee0000000200 */
        /* <DEDUP_REMOVED lines=8> */
[----:B------:R-:W-:Y:S07]  /*17830*/  LDSM.16.M88.4 R192, [R229] ;  /* 0x00000000e5c0783b */ /* 0x000fee0000000200 */
        /* <DEDUP_REMOVED lines=12> */
[C---:B-1----:R-:W-:Y:S08]  /*17900*/  HMMA.16816.F32 R84, R172.reuse, R180, R84 ;  /* 0x000000b4ac54723c */ /* 0x042ff00000001854 */
[C---:B------:R-:W-:Y:S01]  /*17910*/  HMMA.16816.F32 R88, R172.reuse, R182, R88 ;  /* 0x000000b6ac58723c */ /* 0x040fe20000001858 */
[----:B------:R-:W1:Y:S07]  /*17920*/  LDSM.16.M88.4 R180, [R228+0x9800] ;  /* 0x00980000e4b4783b */ /* 0x000e6e0000000200 */
[C---:B----4-:R-:W-:Y:S08]  /*17930*/  HMMA.16816.F32 R92, R172.reuse, R184, R92 ;  /* 0x000000b8ac5c723c */ /* 0x050ff0000000185c */
[C---:B------:R-:W-:Y:S01]  /*17940*/  HMMA.16816.F32 R96, R172.reuse, R186, R96 ;  /* 0x000000baac60723c */ /* 0x040fe20000001860 */
[----:B------:R-:W4:Y:S07]  /*17950*/  LDSM.16.M88.4 R184, [R232] ;  /* 0x00000000e8b8783b */ /* 0x000f2e0000000200 */
[C---:B--2---:R-:W-:Y:S07]  /*17960*/  HMMA.16816.F32 R100, R172.reuse, R168, R100 ;  /* 0x000000a8ac64723c */ /* 0x044fee0000001864 */
[C---:B------:R-:W-:Y:S01]  /*17970*/  IADD3 R168, R229.reuse, 0x2000, RZ ;  /* 0x00002000e5a87810 */ /* 0x040fe20007ffe0ff */
[C---:B------:R-:W-:Y:S05]  /*17980*/  HMMA.16816.F32 R104, R172.reuse, R170, R104 ;  /* 0x000000aaac68723c */ /* 0x040fea0000001868 */
[----:B------:R-:W2:Y:S03]  /*17990*/  LDSM.16.M88.4 R168, [R168] ;  /* 0x00000000a8a8783b */ /* 0x000ea60000000200 */
[C---:B---3--:R-:W-:Y:S07]  /*179a0*/  HMMA.16816.F32 R108, R172.reuse, R176, R108 ;  /* 0x000000b0ac6c723c */ /* 0x048fee000000186c */
[C---:B------:R-:W-:Y:S01]  /*179b0*/  IADD3 R176, R229.reuse, 0x2800, RZ ;  /* 0x00002800e5b07810 */ /* 0x040fe20007ffe0ff */
[C---:B------:R-:W-:Y:S05]  /*179c0*/  HMMA.16816.F32 R112, R172.reuse, R178, R112 ;  /* 0x000000b2ac70723c */ /* 0x040fea0000001870 */
[----:B------:R-:W3:Y:S03]  /*179d0*/  LDSM.16.M88.4 R176, [R176] ;  /* 0x00000000b0b0783b */ /* 0x000ee60000000200 */
[C---:B------:R-:W-:Y:S08]  /*179e0*/  HMMA.16816.F32 R116, R172.reuse, R188, R116 ;  /* 0x000000bcac74723c */ /* 0x040ff00000001874 */
[C---:B------:R-:W-:Y:S01]  /*179f0*/  HMMA.16816.F32 R120, R172.reuse, R190, R120 ;  /* 0x000000beac78723c */ /* 0x040fe20000001878 */
[----:B------:R-:W-:Y:S07]  /*17a00*/  LDSM.16.M88.4 R188, [R241] ;  /* 0x00000000f1bc783b */ /* 0x000fee0000000200 */
[C---:B-1----:R-:W-:Y:S07]  /*17a10*/  HMMA.16816.F32 R124, R172.reuse, R180, R124 ;  /* 0x000000b4ac7c723c */ /* 0x042fee000000187c */
[C---:B------:R-:W-:Y:S01]  /*17a20*/  IADD3 R180, R229.reuse, 0x3800, RZ ;  /* 0x00003800e5b47810 */ /* 0x040fe20007ffe0ff */
[----:B------:R-:W-:Y:S05]  /*17a30*/  HMMA.16816.F32 R128, R172, R182, R128 ;  /* 0x000000b6ac80723c */ /* 0x000fea0000001880 */
[----:B------:R-:W-:Y:S02]  /*17a40*/  LDSM.16.M88.4 R180, [R180] ;  /* 0x00000000b4b4783b */ /* 0x000fe40000000200 */
[----:B------:R-:W-:Y:S01]  /*17a50*/  IADD3 R172, R229, 0x3000, RZ ;  /* 0x00003000e5ac7810 */ /* 0x000fe20007ffe0ff */
[C---:B----4-:R-:W-:Y:S05]  /*17a60*/  HMMA.16816.F32 R4, R184.reuse, R192, R4 ;  /* 0x000000c0b804723c */ /* 0x050fea0000001804 */
[----:B------:R-:W1:Y:S03]  /*17a70*/  LDSM.16.M88.4 R172, [R172] ;  /* 0x00000000acac783b */ /* 0x000e660000000200 */
[C---:B------:R-:W-:Y:S05]  /*17a80*/  HMMA.16816.F32 R8, R184.reuse, R194, R8 ;  /* 0x000000c2b808723c */ /* 0x040fea0000001808 */
[----:B------:R-:W4:Y:S03]  /*17a90*/  LDSM.16.M88.4 R192, [R240] ;  /* 0x00000000f0c0783b */ /* 0x000f260000000200 */
[C---:B------:R-:W-:Y:S08]  /*17aa0*/  HMMA.16816.F32 R12, R184.reuse, R196, R12 ;  /* 0x000000c4b80c723c */ /* 0x040ff0000000180c */
[C---:B------:R-:W-:Y:S01]  /*17ab0*/  HMMA.16816.F32 R16, R184.reuse, R198, R16 ;  /* 0x000000c6b810723c */ /* 0x040fe20000001810 */
[----:B------:R-:W5:Y:S07]  /*17ac0*/  LDSM.16.M88.4 R196, [R239] ;  /* 0x00000000efc4783b */ /* 0x000f6e0000000200 */
[C---:B------:R-:W-:Y:S08]  /*17ad0*/  HMMA.16816.F32 R20, R184.reuse, R200, R20 ;  /* 0x000000c8b814723c */ /* 0x040ff00000001814 */
[C---:B------:R-:W-:Y:S01]  /*17ae0*/  HMMA.16816.F32 R24, R184.reuse, R202, R24 ;  /* 0x000000cab818723c */ /* 0x040fe20000001818 */
[----:B------:R-:W-:Y:S07]  /*17af0*/  LDSM.16.M88.4 R200, [R237] ;  /* 0x00000000edc8783b */ /* 0x000fee0000000200 */
[C---:B------:R-:W-:Y:S08]  /*17b00*/  HMMA.16816.F32 R28, R184.reuse, R204, R28 ;  /* 0x000000ccb81c723c */ /* 0x040ff0000000181c */
[C---:B------:R-:W-:Y:S01]  /*17b10*/  HMMA.16816.F32 R32, R184.reuse, R206, R32 ;  /* 0x000000ceb820723c */ /* 0x040fe20000001820 */
[----:B------:R-:W-:Y:S07]  /*17b20*/  LDSM.16.M88.4 R204, [R236] ;  /* 0x00000000eccc783b */ /* 0x000fee0000000200 */
[C---:B--2---:R-:W-:Y:S08]  /*17b30*/  HMMA.16816.F32 R36, R184.reuse, R168, R36 ;  /* 0x000000a8b824723c */ /* 0x044ff00000001824 */
[C---:B------:R-:W-:Y:S01]  /*17b40*/  HMMA.16816.F32 R40, R184.reuse, R170, R40 ;  /* 0x000000aab828723c */ /* 0x040fe20000001828 */
[----:B------:R-:W2:Y:S07]  /*17b50*/  LDSM.16.M88.4 R168, [R238] ;  /* 0x00000000eea8783b */ /* 0x000eae0000000200 */
[C---:B---3--:R-:W-:Y:S08]  /*17b60*/  HMMA.16816.F32 R44, R184.reuse, R176, R44 ;  /* 0x000000b0b82c723c */ /* 0x048ff0000000182c */
[C---:B------:R-:W-:Y:S08]  /*17b70*/  HMMA.16816.F32 R48, R184.reuse, R178, R48 ;  /* 0x000000b2b830723c */ /* 0x040ff00000001830 */
[C---:B-1----:R-:W-:Y:S08]  /*17b80*/  HMMA.16816.F32 R52, R184.reuse, R172, R52 ;  /* 0x000000acb834723c */ /* 0x042ff00000001834 */
[C---:B------:R-:W-:Y:S08]  /*17b90*/  HMMA.16816.F32 R56, R184.reuse, R174, R56 ;  /* 0x000000aeb838723c */ /* 0x040ff00000001838 */
[C---:B------:R-:W-:Y:S08]  /*17ba0*/  HMMA.16816.F32 R60, R184.reuse, R180, R60 ;  /* 0x000000b4b83c723c */ /* 0x040ff0000000183c */
[C---:B------:R-:W-:Y:S08]  /*17bb0*/  HMMA.16816.F32 R64, R184.reuse, R182, R64 ;  /* 0x000000b6b840723c */ /* 0x040ff00000001840 */
[C---:B------:R-:W-:Y:S08]  /*17bc0*/  HMMA.16816.F32 R68, R184.reuse, R188, R68 ;  /* 0x000000bcb844723c */ /* 0x040ff00000001844 */
[C---:B------:R-:W-:Y:S08]  /*17bd0*/  HMMA.16816.F32 R72, R184.reuse, R190, R72 ;  /* 0x000000beb848723c */ /* 0x040ff00000001848 */
[C---:B----4-:R-:W-:Y:S08]  /*17be0*/  HMMA.16816.F32 R76, R184.reuse, R192, R76 ;  /* 0x000000c0b84c723c */ /* 0x050ff0000000184c */
[C---:B------:R-:W-:Y:S08]  /*17bf0*/  HMMA.16816.F32 R80, R184.reuse, R194, R80 ;  /* 0x000000c2b850723c */ /* 0x040ff00000001850 */
[C---:B-----5:R-:W-:Y:S08]  /*17c00*/  HMMA.16816.F32 R84, R184.reuse, R196, R84 ;  /* 0x000000c4b854723c */ /* 0x060ff00000001854 */
[C---:B------:R-:W-:Y:S08]  /*17c10*/  HMMA.16816.F32 R88, R184.reuse, R198, R88 ;  /* 0x000000c6b858723c */ /* 0x040ff00000001858 */
[C---:B--2---:R-:W-:Y:S08]  /*17c20*/  HMMA.16816.F32 R92, R184.reuse, R168, R92 ;  /* 0x000000a8b85c723c */ /* 0x044ff0000000185c */
[C---:B------:R-:W-:Y:S01]  /*17c30*/  HMMA.16816.F32 R96, R184.reuse, R170, R96 ;  /* 0x000000aab860723c */ /* 0x040fe20000001860 */
[----:B------:R-:W1:Y:S07]  /*17c40*/  LDSM.16.M88.4 R168, [R227+0x800] ;  /* 0x00080000e3a8783b */ /* 0x000e6e0000000200 */
[C---:B------:R-:W-:Y:S08]  /*17c50*/  HMMA.16816.F32 R100, R184.reuse, R200, R100 ;  /* 0x000000c8b864723c */ /* 0x040ff00000001864 */
[C---:B------:R-:W-:Y:S08]  /*17c60*/  HMMA.16816.F32 R104, R184.reuse, R202, R104 ;  /* 0x000000cab868723c */ /* 0x040ff00000001868 */
[C---:B------:R-:W-:Y:S08]  /*17c70*/  HMMA.16816.F32 R108, R184.reuse, R204, R108 ;  /* 0x000000ccb86c723c */ /* 0x040ff0000000186c */
[C---:B------:R-:W-:Y:S08]  /*17c80*/  HMMA.16816.F32 R112, R184.reuse, R206, R112 ;  /* 0x000000ceb870723c */ /* 0x040ff00000001870 */
[C---:B------:R-:W-:Y:S08]  /*17c90*/  HMMA.16816.F32 R116, R184.reuse, R208, R116 ;  /* 0x000000d0b874723c */ /* 0x040ff00000001874 */
[C---:B------:R-:W-:Y:S08]  /*17ca0*/  HMMA.16816.F32 R120, R184.reuse, R210, R120 ;  /* 0x000000d2b878723c */ /* 0x040ff00000001878 */
[C---:B------:R-:W-:Y:S08]  /*17cb0*/  HMMA.16816.F32 R124, R184.reuse, R212, R124 ;  /* 0x000000d4b87c723c */ /* 0x040ff0000000187c */
[----:B------:R-:W-:Y:S08]  /*17cc0*/  HMMA.16816.F32 R128, R184, R214, R128 ;  /* 0x000000d6b880723c */ /* 0x000ff00000001880 */
[C---:B------:R-:W-:Y:S08]  /*17cd0*/  HMMA.16816.F32 R4, R216.reuse, R220, R4 ;  /* 0x000000dcd804723c */ /* 0x040ff00000001804 */
[C---:B------:R-:W-:Y:S08]  /*17ce0*/  HMMA.16816.F32 R8, R216.reuse, R222, R8 ;  /* 0x000000ded808723c */ /* 0x040ff00000001808 */
[C---:B-1----:R-:W-:Y:S08]  /*17cf0*/  HMMA.16816.F32 R12, R216.reuse, R168, R12 ;  /* 0x000000a8d80c723c */ /* 0x042ff0000000180c */
[----:B------:R-:W-:Y:S01]  /*17d00*/  FMUL.FTZ R4, R4, c[0x0][0x2ec] ;  /* 0x0000bb0004047a20 */ /* 0x000fe20000410000 */
[C---:B------:R-:W-:Y:S03]  /*17d10*/  HMMA.16816.F32 R16, R216.reuse, R170, R16 ;  /* 0x000000aad810723c */ /* 0x040fe60000001810 */
[----:B------:R-:W1:Y:S01]  /*17d20*/  MUFU.TANH R173, R4 ;  /* 0x0000000400ad7308 */ /* 0x000e620000002400 */
[----:B------:R-:W-:Y:S02]  /*17d30*/  FMUL.FTZ R5, R5, c[0x0][0x2ec] ;  /* 0x0000bb0005057a20 */ /* 0x000fe40000410000 */
[----:B------:R-:W-:Y:S02]  /*17d40*/  FMUL.FTZ R6, R6, c[0x0][0x2ec] ;  /* 0x0000bb0006067a20 */ /* 0x000fe40000410000 */
[----:B------:R-:W-:Y:S04]  /*17d50*/  FMUL.FTZ R7, R7, c[0x0][0x2ec] ;  /* 0x0000bb0007077a20 */ /* 0x000fe80000410000 */
[----:B------:R-:W-:Y:S01]  /*17d60*/  FMUL.FTZ R8, R8, c[0x0][0x2ec] ;  /* 0x0000bb0008087a20 */ /* 0x000fe20000410000 */
[----:B------:R-:W2:Y:S01]  /*17d70*/  MUFU.TANH R179, R5 ;  /* 0x0000000500b37308 */ /* 0x000ea20000002400 */
[----:B------:R-:W-:Y:S02]  /*17d80*/  FMUL.FTZ R9, R9, c[0x0][0x2ec] ;  /* 0x0000bb0009097a20 */ /* 0x000fe40000410000 */
[----:B------:R-:W-:Y:S02]  /*17d90*/  FMUL.FTZ R10, R10, c[0x0][0x2ec] ;  /* 0x0000bb000a0a7a20 */ /* 0x000fe40000410000 */
[----:B------:R-:W-:Y:S02]  /*17da0*/  FMUL.FTZ R11, R11, c[0x0][0x2ec] ;  /* 0x0000bb000b0b7a20 */ /* 0x000fe40000410000 */
[----:B------:R-:W-:Y:S02]  /*17db0*/  FMUL.FTZ R12, R12, c[0x0][0x2ec] ;  /* 0x0000bb000c0c7a20 */ /* 0x000fe40000410000 */
[----:B------:R-:W-:Y:S01]  /*17dc0*/  FMUL.FTZ R13, R13, c[0x0][0x2ec] ;  /* 0x0000bb000d0d7a20 */ /* 0x000fe20000410000 */
[----:B------:R-:W3:Y:S01]  /*17dd0*/  MUFU.TANH R172, R6 ;  /* 0x0000000600ac7308 */ /* 0x000ee20000002400 */
[----:B------:R-:W-:Y:S02]  /*17de0*/  FMUL.FTZ R14, R14, c[0x0][0x2ec] ;  /* 0x0000bb000e0e7a20 */ /* 0x000fe40000410000 */
[----:B------:R-:W-:Y:S02]  /*17df0*/  FMUL.FTZ R15, R15, c[0x0][0x2ec] ;  /* 0x0000bb000f0f7a20 */ /* 0x000fe40000410000 */
[----:B------:R-:W-:Y:S02]  /*17e00*/  FMUL.FTZ R16, R16, c[0x0][0x2ec] ;  /* 0x0000bb0010107a20 */ /* 0x000fe40000410000 */
[----:B------:R-:W-:Y:S02]  /*17e10*/  FMUL.FTZ R17, R17, c[0x0][0x2ec] ;  /* 0x0000bb0011117a20 */ /* 0x000fe40000410000 */
[----:B------:R-:W-:Y:S01]  /*17e20*/  FMUL.FTZ R18, R18, c[0x0][0x2ec] ;  /* 0x0000bb0012127a20 */ /* 0x000fe20000410000 */
[----:B------:R4:W1:Y:S01]  /*17e30*/  MUFU.TANH R178, R7 ;  /* 0x0000000700b27308 */ /* 0x0008620000002400 */
[----:B------:R-:W-:Y:S09]  /*17e40*/  FMUL.FTZ R19, R19, c[0x0][0x2ec] ;  /* 0x0000bb0013137a20 */ /* 0x000ff20000410000 */
[----:B------:R-:W1:Y:S10]  /*17e50*/  MUFU.TANH R177, R8 ;  /* 0x0000000800b17308 */ /* 0x000e740000002400 */
[----:B------:R-:W1:Y:S01]  /*17e60*/  MUFU.TANH R175, R9 ;  /* 0x0000000900af7308 */ /* 0x000e620000002400 */
[----:B----4-:R-:W4:Y:S09]  /*17e70*/  LDSM.16.M88.4 R4, [R227+0x1000] ;  /* 0x00100000e304783b */ /* 0x010f320000000200 */
[----:B------:R-:W1:Y:S10]  /*17e80*/  MUFU.TANH R174, R10 ;  /* 0x0000000a00ae7308 */ /* 0x000e740000002400 */
[----:B------:R5:W1:Y:S10]  /*17e90*/  MUFU.TANH R176, R11 ;  /* 0x0000000b00b07308 */ /* 0x000a740000002400 */
[----:B------:R-:W1:Y:S10]  /*17ea0*/  MUFU.TANH R168, R12 ;  /* 0x0000000c00a87308 */ /* 0x000e740000002400 */
[----:B------:R-:W1:Y:S01]  /*17eb0*/  MUFU.TANH R169, R13 ;  /* 0x0000000d00a97308 */ /* 0x000e620000002400 */
[----:B-----5:R-:W5:Y:S01]  /*17ec0*/  LDSM.16.M88.4 R8, [R227+0x1800] ;  /* 0x00180000e308783b */ /* 0x020f620000000200 */
[C---:B----4-:R-:W-:Y:S08]  /*17ed0*/  HMMA.16816.F32 R20, R216.reuse, R4, R20 ;  /* 0x00000004d814723c */ /* 0x050ff00000001814 */
[----:B------:R-:W4:Y:S01]  /*17ee0*/  MUFU.TANH R170, R14 ;  /* 0x0000000e00aa7308 */ /* 0x000f220000002400 */
[C---:B------:R-:W-:Y:S01]  /*17ef0*/  HMMA.16816.F32 R24, R216.reuse, R6, R24 ;  /* 0x00000006d818723c */ /* 0x040fe20000001818 */
[----:B------:R-:W1:Y:S08]  /*17f00*/  LDSM.16.M88.4 R4, [R227+0x2000] ;  /* 0x00200000e304783b */ /* 0x000e700000000200 */
[----:B------:R-:W1:Y:S06]  /*17f10*/  MUFU.TANH R171, R15 ;  /* 0x0000000f00ab7308 */ /* 0x000e6c0000002400 */
[----:B------:R-:W-:Y:S04]  /*17f20*/  FMUL.FTZ R20, R20, c[0x0][0x2ec] ;  /* 0x0000bb0014147a20 */ /* 0x000fe80000410000 */
[----:B------:R-:W1:Y:S01]  /*17f30*/  MUFU.TANH R180, R16 ;  /* 0x0000001000b47308 */ /* 0x000e620000002400 */
[----:B------:R-:W-:Y:S02]  /*17f40*/  FMUL.FTZ R21, R21, c[0x0][0x2ec] ;  /* 0x0000bb0015157a20 */ /* 0x000fe40000410000 */
[----:B------:R-:W-:Y:S02]  /*17f50*/  FMUL.FTZ R22, R22, c[0x0][0x2ec] ;  /* 0x0000bb0016167a20 */ /* 0x000fe40000410000 */
[----:B------:R-:W-:Y:S02]  /*17f60*/  FMUL.FTZ R23, R23, c[0x0][0x2ec] ;  /* 0x0000bb0017177a20 */ /* 0x000fe40000410000 */
[----:B------:R-:W-:Y:S02]  /*17f70*/  FMUL.FTZ R24, R24, c[0x0][0x2ec] ;  /* 0x0000bb0018187a20 */ /* 0x000fe40000410000 */
[----:B------:R-:W-:Y:S01]  /*17f80*/  FMUL.FTZ R25, R25, c[0x0][0x2ec] ;  /* 0x0000bb0019197a20 */ /* 0x000fe20000410000 */
[----:B------:R-:W2:Y:S01]  /*17f90*/  MUFU.TANH R181, R17 ;  /* 0x0000001100b57308 */ /* 0x000ea20000002400 */
[----:B------:R-:W-:Y:S02]  /*17fa0*/  FMUL.FTZ R26, R26, c[0x0][0x2ec] ;  /* 0x0000bb001a1a7a20 */ /* 0x000fe40000410000 */
[----:B------:R-:W-:Y:S01]  /*17fb0*/  FMUL.FTZ R27, R27, c[0x0][0x2ec] ;  /* 0x0000bb001b1b7a20 */ /* 0x000fe20000410000 */
[C---:B-----5:R-:W-:Y:S06]  /*17fc0*/  HMMA.16816.F32 R28, R216.reuse, R8, R28 ;  /* 0x00000008d81c723c */ /* 0x060fec000000181c */
[----:B------:R-:W2:Y:S02]  /*17fd0*/  MUFU.TANH R183, R18 ;  /* 0x0000001200b77308 */ /* 0x000ea40000002400 */
[C---:B------:R-:W-:Y:S01]  /*17fe0*/  HMMA.16816.F32 R32, R216.reuse, R10, R32 ;  /* 0x0000000ad820723c */ /* 0x040fe20000001820 */
[----:B------:R-:W5:Y:S07]  /*17ff0*/  LDSM.16.M88.4 R8, [R227+0x2800] ;  /* 0x00280000e308783b */ /* 0x000f6e0000000200 */
[----:B------:R-:W2:Y:S01]  /*18000*/  MUFU.TANH R184, R19 ;  /* 0x0000001300b87308 */ /* 0x000ea20000002400 */
[C---:B-1----:R-:W-:Y:S07]  /*18010*/  HMMA.16816.F32 R36, R216.reuse, R4, R36 ;  /* 0x00000004d824723c */ /* 0x042fee0000001824 */
[----:B------:R-:W-:Y:S01]  /*18020*/  FMUL.FTZ R28, R28, c[0x0][0x2ec] ;  /* 0x0000bb001c1c7a20 */ /* 0x000fe20000410000 */
[C---:B------:R-:W-:Y:S01]  /*18030*/  HMMA.16816.F32 R40, R216.reuse, R6, R40 ;  /* 0x00000006d828723c */ /* 0x040fe20000001828 */
[----:B------:R-:W1:Y:S01]  /*18040*/  MUFU.TANH R182, R20 ;  /* 0x0000001400b67308 */ /* 0x000e620000002400 */
[----:B------:R-:W1:Y:S02]  /*18050*/  LDSM.16.M88.4 R4, [R227+0x3000] ;  /* 0x00300000e304783b */ /* 0x000e640000000200 */
[----:B------:R-:W-:Y:S02]  /*18060*/  FMUL.FTZ R29, R29, c[0x0][0x2ec] ;  /* 0x0000bb001d1d7a20 */ /* 0x000fe40000410000 */
[----:B------:R-:W-:Y:S02]  /*18070*/  FMUL.FTZ R30, R30, c[0x0][0x2ec] ;  /* 0x0000bb001e1e7a20 */ /* 0x000fe40000410000 */
[----:B------:R-:W-:Y:S03]  /*18080*/  FMUL.FTZ R31, R31, c[0x0][0x2ec] ;  /* 0x0000bb001f1f7a20 */ /* 0x000fe60000410000 */
[----:B------:R-:W1:Y:S01]  /*18090*/  MUFU.TANH R185, R21 ;  /* 0x0000001500b97308 */ /* 0x000e620000002400 */
[----:B------:R-:W-:Y:S02]  /*180a0*/  FMUL.FTZ R32, R32, c[0x0][0x2ec] ;  /* 0x0000bb0020207a20 */ /* 0x000fe40000410000 */
[----:B------:R-:W-:Y:S02]  /*180b0*/  FMUL.FTZ R33, R33, c[0x0][0x2ec] ;  /* 0x0000bb0021217a20 */ /* 0x000fe40000410000 */
[----:B------:R-:W-:Y:S02]  /*180c0*/  FMUL.FTZ R37, R37, c[0x0][0x2ec] ;  /* 0x0000bb0025257a20 */ /* 0x000fe40000410000 */
[----:B------:R-:W-:Y:S02]  /*180d0*/  FMUL.FTZ R38, R38, c[0x0][0x2ec] ;  /* 0x0000bb0026267a20 */ /* 0x000fe40000410000 */
[----:B------:R-:W-:Y:S01]  /*180e0*/  FMUL.FTZ R39, R39, c[0x0][0x2ec] ;  /* 0x0000bb0027277a20 */ /* 0x000fe20000410000 */
[----:B------:R-:W2:Y:S01]  /*180f0*/  MUFU.TANH R201, R37 ;  /* 0x0000002500c97308 */ /* 0x000ea20000002400 */
[----:B------:R-:W-:Y:S01]  /*18100*/  FMUL.FTZ R34, R34, c[0x0][0x2ec] ;  /* 0x0000bb0022227a20 */ /* 0x000fe20000410000 */
[C---:B-----5:R-:W-:Y:S03]  /*18110*/  HMMA.16816.F32 R44, R216.reuse, R8, R44 ;  /* 0x00000008d82c723c */ /* 0x060fe6000000182c */
[----:B------:R-:W-:Y:S02]  /*18120*/  FMUL.FTZ R35, R35, c[0x0][0x2ec] ;  /* 0x0000bb0023237a20 */ /* 0x000fe40000410000 */
[----:B------:R-:W-:Y:S03]  /*18130*/  FMUL.FTZ R36, R36, c[0x0][0x2ec] ;  /* 0x0000bb0024247a20 */ /* 0x000fe60000410000 */
[----:B------:R-:W2:Y:S01]  /*18140*/  MUFU.TANH R186, R22 ;  /* 0x0000001600ba7308 */ /* 0x000ea20000002400 */
[C---:B------:R-:W-:Y:S01]  /*18150*/  HMMA.16816.F32 R48, R216.reuse, R10, R48 ;  /* 0x0000000ad830723c */ /* 0x040fe20000001830 */
[----:B------:R-:W5:Y:S02]  /*18160*/  LDSM.16.M88.4 R8, [R227+0x3800] ;  /* 0x00380000e308783b */ /* 0x000f640000000200 */
[----:B------:R-:W-:Y:S02]  /*18170*/  FMUL.FTZ R40, R40, c[0x0][0x2ec] ;  /* 0x0000bb0028287a20 */ /* 0x000fe40000410000 */
[----:B------:R-:W-:Y:S02]  /*18180*/  FMUL.FTZ R41, R41, c[0x0][0x2ec] ;  /* 0x0000bb0029297a20 */ /* 0x000fe40000410000 */
[----:B------:R-:W-:Y:S02]  /*18190*/  FMUL.FTZ R42, R42, c[0x0][0x2ec] ;  /* 0x0000bb002a2a7a20 */ /* 0x000fe40000410000 */
[----:B------:R-:W2:Y:S01]  /*181a0*/  MUFU.TANH R187, R23 ;  /* 0x0000001700bb7308 */ /* 0x000ea20000002400 */
[C---:B-1----:R-:W-:Y:S03]  /*181b0*/  HMMA.16816.F32 R52, R216.reuse, R4, R52 ;  /* 0x00000004d834723c */ /* 0x042fe60000001834 */
[----:B------:R-:W-:Y:S02]  /*181c0*/  FMUL.FTZ R43, R43, c[0x0][0x2ec] ;  /* 0x0000bb002b2b7a20 */ /* 0x000fe40000410000 */
[----:B------:R-:W-:Y:S03]  /*181d0*/  FMUL.FTZ R46, R46, c[0x0][0x2ec] ;  /* 0x0000bb002e2e7a20 */ /* 0x000fe60000410000 */
        /* <DEDUP_REMOVED lines=16> */
[----:B------:R-:W-:Y:S02]  /*182e0*/  FMUL.FTZ R55, R55, c[0x0][0x2ec] ;  /* 0x0000bb0037377a20 */ /* 0x000fe40000410000 */
[----:B------:R-:W-:Y:S01]  /*182f0*/  FMUL.FTZ R56, R56, c[0x0][0x2ec] ;  /* 0x0000bb0038387a20 */ /* 0x000fe20000410000 */
[----:B------:R-:W2:Y:S01]  /*18300*/  MUFU.TANH R190, R26 ;  /* 0x0000001a00be7308 */ /* 0x000ea20000002400 */
[C---:B------:R-:W-:Y:S01]  /*18310*/  HMMA.16816.F32 R64, R216.reuse, R10, R64 ;  /* 0x0000000ad840723c */ /* 0x040fe20000001840 */
[----:B------:R-:W5:Y:S02]  /*18320*/  LDSM.16.M88.4 R8, [R227+0x4800] ;  /* 0x00480000e308783b */ /* 0x000f640000000200 */
[----:B------:R-:W-:Y:S02]  /*18330*/  FMUL.FTZ R57, R57, c[0x0][0x2ec] ;  /* 0x0000bb0039397a20 */ /* 0x000fe40000410000 */
[----:B------:R-:W-:Y:S02]  /*18340*/  FMUL.FTZ R58, R58, c[0x0][0x2ec] ;  /* 0x0000bb003a3a7a20 */ /* 0x000fe40000410000 */
[----:B------:R-:W-:Y:S02]  /*18350*/  FMUL.FTZ R59, R59, c[0x0][0x2ec] ;  /* 0x0000bb003b3b7a20 */ /* 0x000fe40000410000 */
[----:B------:R-:W2:Y:S01]  /*18360*/  MUFU.TANH R191, R27 ;  /* 0x0000001b00bf7308 */ /* 0x000ea20000002400 */
[C---:B-1----:R-:W-:Y:S05]  /*18370*/  HMMA.16816.F32 R68, R216.reuse, R4, R68 ;  /* 0x00000004d844723c */ /* 0x042fea0000001844 */
[----:B------:R-:W-:Y:S02]  /*18380*/  FMUL.FTZ R61, R61, c[0x0][0x2ec] ;  /* 0x0000bb003d3d7a20 */ /* 0x000fe40000410000 */
[----:B------:R-:W-:Y:S01]  /*18390*/  FMUL.FTZ R62, R62, c[0x0][0x2ec] ;  /* 0x0000bb003e3e7a20 */ /* 0x000fe20000410000 */
[C---:B------:R-:W-:Y:S01]  /*183a0*/  HMMA.16816.F32 R72, R216.reuse, R6, R72 ;  /* 0x00000006d848723c */ /* 0x040fe20000001848 */
[----:B------:R1:W1:Y:S01]  /*183b0*/  MUFU.TANH R252, R61 ;  /* 0x0000003d00fc7308 */ /* 0x0002620000002400 */
[----:B------:R-:W2:Y:S02]  /*183c0*/  LDSM.16.M88.4 R4, [R227+0x5000] ;  /* 0x00500000e304783b */ /* 0x000ea40000000200 */
[----:B------:R-:W-:Y:S02]  /*183d0*/  FMUL.FTZ R63, R63, c[0x0][0x2ec] ;  /* 0x0000bb003f3f7a20 */ /* 0x000fe40000410000 */
[----:B------:R-:W-:Y:S02]  /*183e0*/  FMUL.FTZ R64, R64, c[0x0][0x2ec] ;  /* 0x0000bb0040407a20 */ /* 0x000fe40000410000 */
[----:B------:R-:W-:Y:S03]  /*183f0*/  FMUL.FTZ R65, R65, c[0x0][0x2ec] ;  /* 0x0000bb0041417a20 */ /* 0x000fe60000410000 */
[----:B------:R3:W2:Y:S01]  /*18400*/  MUFU.TANH R50, R62 ;  /* 0x0000003e00327308 */ /* 0x0006a20000002400 */
[----:B------:R-:W-:Y:S02]  /*18410*/  FMUL.FTZ R66, R66, c[0x0][0x2ec] ;  /* 0x0000bb0042427a20 */ /* 0x000fe40000410000 */
[----:B------:R-:W-:Y:S02]  /*18420*/  FMUL.FTZ R67, R67, c[0x0][0x2ec] ;  /* 0x0000bb0043437a20 */ /* 0x000fe40000410000 */
[----:B------:R-:W-:Y:S02]  /*18430*/  FMUL.FTZ R68, R68, c[0x0][0x2ec] ;  /* 0x0000bb0044447a20 */ /* 0x000fe40000410000 */
[----:B------:R-:W-:Y:S02]  /*18440*/  FMUL.FTZ R69, R69, c[0x0][0x2ec] ;  /* 0x0000bb0045457a20 */ /* 0x000fe40000410000 */
[----:B------:R-:W-:Y:S01]  /*18450*/  FMUL.FTZ R70, R70, c[0x0][0x2ec] ;  /* 0x0000bb0046467a20 */ /* 0x000fe20000410000 */
[----:B------:R4:W4:Y:S01]  /*18460*/  MUFU.TANH R192, R28 ;  /* 0x0000001c00c07308 */ /* 0x0009220000002400 */
[----:B------:R-:W-:Y:S01]  /*18470*/  FMUL.FTZ R71, R71, c[0x0][0x2ec] ;  /* 0x0000bb0047477a20 */ /* 0x000fe20000410000 */
[C---:B-----5:R-:W-:Y:S03]  /*18480*/  HMMA.16816.F32 R76, R216.reuse, R8, R76 ;  /* 0x00000008d84c723c */ /* 0x060fe6000000184c */
[----:B-1----:R-:W-:Y:S01]  /*18490*/  MOV R61, R246 ;  /* 0x000000f6003d7202 */ /* 0x002fe20000000f00 */
[----:B------:R-:W-:Y:S02]  /*184a0*/  FMUL.FTZ R72, R72, c[0x0][0x2ec] ;  /* 0x0000bb0048487a20 */ /* 0x000fe40000410000 */
[----:B------:R-:W-:Y:S02]  /*184b0*/  FMUL.FTZ R73, R73, c[0x0][0x2ec] ;  /* 0x0000bb0049497a20 */ /* 0x000fe40000410000 */
[----:B------:R1:W1:Y:S01]  /*184c0*/  MUFU.TANH R193, R29 ;  /* 0x0000001d00c17308 */ /* 0x0002620000002400 */
[C---:B------:R-:W-:Y:S01]  /*184d0*/  HMMA.16816.F32 R80, R216.reuse, R10, R80 ;  /* 0x0000000ad850723c */ /* 0x040fe20000001850 */
[----:B------:R-:W5:Y:S02]  /*184e0*/  LDSM.16.M88.4 R8, [R227+0x5800] ;  /* 0x00580000e308783b */ /* 0x000f640000000200 */
[----:B------:R-:W-:Y:S01]  /*184f0*/  FMUL.FTZ R74, R74, c[0x0][0x2ec] ;  /* 0x0000bb004a4a7a20 */ /* 0x000fe20000410000 */
[----:B---3--:R-:W-:Y:S01]  /*18500*/  MOV R62, R247 ;  /* 0x000000f7003e7202 */ /* 0x008fe20000000f00 */
[----:B------:R-:W-:Y:S02]  /*18510*/  FMUL.FTZ R75, R75, c[0x0][0x2ec] ;  /* 0x0000bb004b4b7a20 */ /* 0x000fe40000410000 */
[----:B------:R-:W-:Y:S02]  /*18520*/  FMUL.FTZ R60, R60, c[0x0][0x2ec] ;  /* 0x0000bb003c3c7a20 */ /* 0x000fe40000410000 */
[----:B------:R3:W1:Y:S01]  /*18530*/  MUFU.TANH R195, R30 ;  /* 0x0000001e00c37308 */ /* 0x0006620000002400 */
[C---:B--2---:R-:W-:Y:S05]  /*18540*/  HMMA.16816.F32 R84, R216.reuse, R4, R84 ;  /* 0x00000004d854723c */ /* 0x044fea0000001854 */
[----:B------:R-:W-:Y:S02]  /*18550*/  FMUL.FTZ R76, R76, c[0x0][0x2ec] ;  /* 0x0000bb004c4c7a20 */ /* 0x000fe40000410000 */
[----:B------:R-:W-:Y:S01]  /*18560*/  FMUL.FTZ R77, R77, c[0x0][0x2ec] ;  /* 0x0000bb004d4d7a20 */ /* 0x000fe20000410000 */
[C---:B------:R-:W-:Y:S01]  /*18570*/  HMMA.16816.F32 R88, R216.reuse, R6, R88 ;  /* 0x00000006d858723c */ /* 0x040fe20000001858 */
[----:B------:R3:W2:Y:S01]  /*18580*/  MUFU.TANH R194, R31 ;  /* 0x0000001f00c27308 */ /* 0x0006a20000002400 */
[----:B------:R-:W1:Y:S02]  /*18590*/  LDSM.16.M88.4 R4, [R227+0x6000] ;  /* 0x00600000e304783b */ /* 0x000e640000000200 */
[----:B------:R-:W-:Y:S02]  /*185a0*/  FMUL.FTZ R78, R78, c[0x0][0x2ec] ;  /* 0x0000bb004e4e7a20 */ /* 0x000fe40000410000 */
[----:B------:R-:W-:Y:S02]  /*185b0*/  FMUL.FTZ R79, R79, c[0x0][0x2ec] ;  /* 0x0000bb004f4f7a20 */ /* 0x000fe40000410000 */
[----:B------:R-:W-:Y:S03]  /*185c0*/  FMUL.FTZ R80, R80, c[0x0][0x2ec] ;  /* 0x0000bb0050507a20 */ /* 0x000fe60000410000 */
[----:B------:R3:W1:Y:S01]  /*185d0*/  MUFU.TANH R196, R32 ;  /* 0x0000002000c47308 */ /* 0x0006620000002400 */
[----:B------:R-:W-:Y:S02]  /*185e0*/  FMUL.FTZ R81, R81, c[0x0][0x2ec] ;  /* 0x0000bb0051517a20 */ /* 0x000fe40000410000 */
[----:B------:R-:W-:Y:S02]  /*185f0*/  FMUL.FTZ R82, R82, c[0x0][0x2ec] ;  /* 0x0000bb0052527a20 */ /* 0x000fe40000410000 */
[----:B------:R-:W-:Y:S02]  /*18600*/  FMUL.FTZ R83, R83, c[0x0][0x2ec] ;  /* 0x0000bb0053537a20 */ /* 0x000fe40000410000 */
[----:B------:R-:W-:Y:S02]  /*18610*/  FMUL.FTZ R84, R84, c[0x0][0x2ec] ;  /* 0x0000bb0054547a20 */ /* 0x000fe40000410000 */
[----:B------:R-:W-:Y:S01]  /*18620*/  FMUL.FTZ R85, R85, c[0x0][0x2ec] ;  /* 0x0000bb0055557a20 */ /* 0x000fe20000410000 */
[----:B------:R3:W2:Y:S01]  /*18630*/  MUFU.TANH R197, R33 ;  /* 0x0000002100c57308 */ /* 0x0006a20000002400 */
[----:B------:R-:W-:Y:S01]  /*18640*/  FMUL.FTZ R86, R86, c[0x0][0x2ec] ;  /* 0x0000bb0056567a20 */ /* 0x000fe20000410000 */
[C---:B-----5:R-:W-:Y:S03]  /*18650*/  HMMA.16816.F32 R92, R216.reuse, R8, R92 ;  /* 0x00000008d85c723c */ /* 0x060fe6000000185c */
[----:B------:R-:W-:Y:S02]  /*18660*/  FMUL.FTZ R87, R87, c[0x0][0x2ec] ;  /* 0x0000bb0057577a20 */ /* 0x000fe40000410000 */
[----:B------:R-:W-:Y:S02]  /*18670*/  FMUL.FTZ R88, R88, c[0x0][0x2ec] ;  /* 0x0000bb0058587a20 */ /* 0x000fe40000410000 */
[----:B------:R-:W-:Y:S01]  /*18680*/  FMUL.FTZ R89, R89, c[0x0][0x2ec] ;  /* 0x0000bb0059597a20 */ /* 0x000fe20000410000 */
[----:B------:R3:W2:Y:S01]  /*18690*/  MUFU.TANH R198, R34 ;  /* 0x0000002200c67308 */ /* 0x0006a20000002400 */
[C---:B------:R-:W-:Y:S01]  /*186a0*/  HMMA.16816.F32 R96, R216.reuse, R10, R96 ;  /* 0x0000000ad860723c */ /* 0x040fe20000001860 */
[----:B------:R-:W5:Y:S02]  /*186b0*/  LDSM.16.M88.4 R8, [R227+0x6800] ;  /* 0x00680000e308783b */ /* 0x000f640000000200 */
[----:B------:R-:W-:Y:S02]  /*186c0*/  FMUL.FTZ R90, R90, c[0x0][0x2ec] ;  /* 0x0000bb005a5a7a20 */ /* 0x000fe40000410000 */
[----:B------:R-:W-:Y:S04]  /*186d0*/  FMUL.FTZ R91, R91, c[0x0][0x2ec] ;  /* 0x0000bb005b5b7a20 */ /* 0x000fe80000410000 */
[----:B------:R3:W2:Y:S01]  /*186e0*/  MUFU.TANH R200, R35 ;  /* 0x0000002300c87308 */ /* 0x0006a20000002400 */
[C---:B-1----:R-:W-:Y:S05]  /*186f0*/  HMMA.16816.F32 R100, R216.reuse, R4, R100 ;  /* 0x00000004d864723c */ /* 0x042fea0000001864 */
[----:B------:R-:W-:Y:S02]  /*18700*/  FMUL.FTZ R92, R92, c[0x0][0x2ec] ;  /* 0x0000bb005c5c7a20 */ /* 0x000fe40000410000 */
[----:B------:R-:W-:Y:S01]  /*18710*/  FMUL.FTZ R93, R93, c[0x0][0x2ec] ;  /* 0x0000bb005d5d7a20 */ /* 0x000fe20000410000 */
[C---:B------:R-:W-:Y:S01]  /*18720*/  HMMA.16816.F32 R104, R216.reuse, R6, R104 ;  /* 0x00000006d868723c */ /* 0x040fe20000001868 */
[----:B------:R3:W1:Y:S01]  /*18730*/  MUFU.TANH R199, R36 ;  /* 0x0000002400c77308 */ /* 0x0006620000002400 */
        /* <DEDUP_REMOVED lines=18> */
[----:B------:R-:W5:Y:S01]  /*18860*/  LDSM.16.M88.4 R8, [R227+0x7800] ;  /* 0x00780000e308783b */ /* 0x000f620000000200 */
[----:B------:R-:W-:Y:S04]  /*18870*/  DEPBAR.LE SB0, 0x0 ;  /* 0x000080000000791a */ /* 0x000fe80000000000 */
[----:B------:R-:W-:Y:S02]  /*18880*/  FMUL.FTZ R105, R105, c[0x0][0x2ec] ;  /* 0x0000bb0069697a20 */ /* 0x000fe40000410000 */
[----:B------:R-:W-:Y:S01]  /*18890*/  FMUL.FTZ R107, R107, c[0x0][0x2ec] ;  /* 0x0000bb006b6b7a20 */ /* 0x000fe20000410000 */
[----:B------:R3:W2:Y:S01]  /*188a0*/  MUFU.TANH R205, R41 ;  /* 0x0000002900cd7308 */ /* 0x0006a20000002400 */
[----:B------:R-:W-:Y:S01]  /*188b0*/  BAR.SYNC.DEFER_BLOCKING 0x0 ;  /* 0x0000000000007b1d */ /* 0x000fe20000010000 */
[C---:B-1----:R-:W-:Y:S05]  /*188c0*/  HMMA.16816.F32 R116, R216.reuse, R4, R116 ;  /* 0x00000004d874723c */ /* 0x042fea0000001874 */
[----:B------:R-:W-:Y:S02]  /*188d0*/  FMUL.FTZ R108, R108, c[0x0][0x2ec] ;  /* 0x0000bb006c6c7a20 */ /* 0x000fe40000410000 */
[----:B------:R-:W-:Y:S01]  /*188e0*/  FMUL.FTZ R109, R109, c[0x0][0x2ec] ;  /* 0x0000bb006d6d7a20 */ /* 0x000fe20000410000 */
[----:B------:R3:W1:Y:S01]  /*188f0*/  MUFU.TANH R206, R42 ;  /* 0x0000002a00ce7308 */ /* 0x0006620000002400 */
[C---:B------:R-:W-:Y:S03]  /*18900*/  HMMA.16816.F32 R120, R216.reuse, R6, R120 ;  /* 0x00000006d878723c */ /* 0x040fe60000001878 */
[----:B------:R-:W-:Y:S02]  /*18910*/  FMUL.FTZ R110, R110, c[0x0][0x2ec] ;  /* 0x0000bb006e6e7a20 */ /* 0x000fe40000410000 */
[----:B------:R-:W-:Y:S02]  /*18920*/  FMUL.FTZ R111, R111, c[0x0][0x2ec] ;  /* 0x0000bb006f6f7a20 */ /* 0x000fe40000410000 */
[----:B------:R-:W-:Y:S02]  /*18930*/  FMUL.FTZ R112, R112, c[0x0][0x2ec] ;  /* 0x0000bb0070707a20 */ /* 0x000fe40000410000 */
[----:B------:R3:W1:Y:S03]  /*18940*/  MUFU.TANH R207, R43 ;  /* 0x0000002b00cf7308 */ /* 0x0006660000002400 */
[----:B------:R-:W-:Y:S02]  /*18950*/  FMUL.FTZ R113, R113, c[0x0][0x2ec] ;  /* 0x0000bb0071717a20 */ /* 0x000fe40000410000 */
[----:B------:R-:W-:Y:S02]  /*18960*/  FMUL.FTZ R114, R114, c[0x0][0x2ec] ;  /* 0x0000bb0072727a20 */ /* 0x000fe40000410000 */
[----:B------:R-:W-:Y:S02]  /*18970*/  FMUL.FTZ R117, R117, c[0x0][0x2ec] ;  /* 0x0000bb0075757a20 */ /* 0x000fe40000410000 */
[----:B------:R-:W-:Y:S01]  /*18980*/  FMUL.FTZ R119, R119, c[0x0][0x2ec] ;  /* 0x0000bb0077777a20 */ /* 0x000fe20000410000 */
[----:B------:R3:W1:Y:S01]  /*18990*/  MUFU.TANH R208, R44 ;  /* 0x0000002c00d07308 */ /* 0x0006620000002400 */
[----:B------:R-:W-:Y:S01]  /*189a0*/  FMUL.FTZ R115, R115, c[0x0][0x2ec] ;  /* 0x0000bb0073737a20 */ /* 0x000fe20000410000 */
[C---:B-----5:R-:W-:Y:S03]  /*189b0*/  HMMA.16816.F32 R124, R216.reuse, R8, R124 ;  /* 0x00000008d87c723c */ /* 0x060fe6000000187c */
[----:B------:R-:W-:Y:S02]  /*189c0*/  FMUL.FTZ R120, R120, c[0x0][0x2ec] ;  /* 0x0000bb0078787a20 */ /* 0x000fe40000410000 */
[----:B------:R-:W-:Y:S02]  /*189d0*/  FMUL.FTZ R122, R122, c[0x0][0x2ec] ;  /* 0x0000bb007a7a7a20 */ /* 0x000fe40000410000 */
[----:B------:R-:W-:Y:S01]  /*189e0*/  FMUL.FTZ R116, R116, c[0x0][0x2ec] ;  /* 0x0000bb0074747a20 */ /* 0x000fe20000410000 */
[----:B------:R3:W1:Y:S01]  /*189f0*/  MUFU.TANH R209, R45 ;  /* 0x0000002d00d17308 */ /* 0x0006620000002400 */
[----:B------:R-:W-:Y:S03]  /*18a00*/  HMMA.16816.F32 R128, R216, R10, R128 ;  /* 0x0000000ad880723c */ /* 0x000fe60000001880 */
[----:B------:R-:W-:Y:S02]  /*18a10*/  FMUL.FTZ R118, R118, c[0x0][0x2ec] ;  /* 0x0000bb0076767a20 */ /* 0x000fe40000410000 */
[----:B------:R-:W-:Y:S02]  /*18a20*/  FMUL.FTZ R121, R121, c[0x0][0x2ec] ;  /* 0x0000bb0079797a20 */ /* 0x000fe40000410000 */
[----:B------:R-:W-:Y:S02]  /*18a30*/  FMUL.FTZ R123, R123, c[0x0][0x2ec] ;  /* 0x0000bb007b7b7a20 */ /* 0x000fe40000410000 */
[----:B------:R3:W1:Y:S06]  /*18a40*/  MUFU.TANH R210, R46 ;  /* 0x0000002e00d27308 */ /* 0x00066c0000002400 */
[----:B------:R-:W-:Y:S02]  /*18a50*/  FMUL.FTZ R126, R126, c[0x0][0x2ec] ;  /* 0x0000bb007e7e7a20 */ /* 0x000fe40000410000 */
[----:B------:R-:W-:Y:S02]  /*18a60*/  FMUL.FTZ R127, R127, c[0x0][0x2ec] ;  /* 0x0000bb007f7f7a20 */ /* 0x000fe40000410000 */
[----:B------:R3:W1:Y:S01]  /*18a70*/  MUFU.TANH R211, R47 ;  /* 0x0000002f00d37308 */ /* 0x0006620000002400 */
[----:B------:R-:W-:Y:S02]  /*18a80*/  FMUL.FTZ R124, R124, c[0x0][0x2ec] ;  /* 0x0000bb007c7c7a20 */ /* 0x000fe40000410000 */
[----:B------:R-:W-:Y:S02]  /*18a90*/  FMUL.FTZ R125, R125, c[0x0][0x2ec] ;  /* 0x0000bb007d7d7a20 */ /* 0x000fe40000410000 */
[----:B------:R-:W-:Y:S02]  /*18aa0*/  FMUL.FTZ R37, R130, c[0x0][0x2ec] ;  /* 0x0000bb0082257a20 */ /* 0x000fe40000410000 */
[----:B------:R-:W-:Y:S02]  /*18ab0*/  FMUL.FTZ R128, R128, c[0x0][0x2ec] ;  /* 0x0000bb0080807a20 */ /* 0x000fe40000410000 */
[----:B------:R-:W-:Y:S01]  /*18ac0*/  FMUL.FTZ R129, R129, c[0x0][0x2ec] ;  /* 0x0000bb0081817a20 */ /* 0x000fe20000410000 */
[----:B------:R3:W1:Y:S01]  /*18ad0*/  MUFU.TANH R212, R48 ;  /* 0x0000003000d47308 */ /* 0x0006620000002400 */
[----:B------:R-:W-:Y:S09]  /*18ae0*/  FMUL.FTZ R0, R131, c[0x0][0x2ec] ;  /* 0x0000bb0083007a20 */ /* 0x000ff20000410000 */
[----:B------:R3:W1:Y:S10]  /*18af0*/  MUFU.TANH R213, R49 ;  /* 0x0000003100d57308 */ /* 0x0006740000002400 */
        /* <DEDUP_REMOVED lines=10> */
[----:B------:R-:W1:Y:S10]  /*18ba0*/  MUFU.TANH R63, R63 ;  /* 0x0000003f003f7308 */ /* 0x000e740000002400 */
        /* <DEDUP_REMOVED lines=40> */
[----:B------:R3:W1:Y:S10]  /*18e30*/  MUFU.TANH R46, R104 ;  /* 0x00000068002e7308 */ /* 0x0006740000002400 */
[----:B------:R3:W1:Y:S10]  /*18e40*/  MUFU.TANH R39, R105 ;  /* 0x0000006900277308 */ /* 0x0006740000002400 */
[----:B------:R-:W1:Y:S10]  /*18e50*/  MUFU.TANH R106, R106 ;  /* 0x0000006a006a7308 */ /* 0x000e740000002400 */
[----:B------:R3:W1:Y:S10]  /*18e60*/  MUFU.TANH R47, R107 ;  /* 0x0000006b002f7308 */ /* 0x0006740000002400 */
        /* <DEDUP_REMOVED lines=8> */
[----:B------:R3:W1:Y:S10]  /*18ef0*/  MUFU.TANH R51, R116 ;  /* 0x0000007400337308 */ /* 0x0006740000002400 */
[----:B------:R-:W1:Y:S10]  /*18f00*/  MUFU.TANH R117, R117 ;  /* 0x0000007500757308 */ /* 0x000e740000002400 */
[----:B------:R3:W1:Y:S10]  /*18f10*/  MUFU.TANH R48, R118 ;  /* 0x0000007600307308 */ /* 0x0006740000002400 */
[----:B------:R-:W1:Y:S10]  /*18f20*/  MUFU.TANH R119, R119 ;  /* 0x0000007700777308 */ /* 0x000e740000002400 */
[----:B------:R-:W1:Y:S10]  /*18f30*/  MUFU.TANH R120, R120 ;  /* 0x0000007800787308 */ /* 0x000e740000002400 */
[----:B------:R3:W1:Y:S10]  /*18f40*/  MUFU.TANH R52, R121 ;  /* 0x0000007900347308 */ /* 0x0006740000002400 */
[----:B------:R-:W1:Y:S10]  /*18f50*/  MUFU.TANH R122, R122 ;  /* 0x0000007a007a7308 */ /* 0x000e740000002400 */
[----:B------:R3:W1:Y:S10]  /*18f60*/  MUFU.TANH R114, R123 ;  /* 0x0000007b00727308 */ /* 0x0006740000002400 */
[----:B------:R3:W1:Y:S10]  /*18f70*/  MUFU.TANH R49, R124 ;  /* 0x0000007c00317308 */ /* 0x0006740000002400 */
[----:B------:R3:W1:Y:S10]  /*18f80*/  MUFU.TANH R216, R125 ;  /* 0x0000007d00d87308 */ /* 0x0006740000002400 */
[----:B------:R-:W1:Y:S10]  /*18f90*/  MUFU.TANH R126, R126 ;  /* 0x0000007e007e7308 */ /* 0x000e740000002400 */
[----:B------:R-:W1:Y:S10]  /*18fa0*/  MUFU.TANH R127, R127 ;  /* 0x0000007f007f7308 */ /* 0x000e740000002400 */
[----:B------:R3:W1:Y:S10]  /*18fb0*/  MUFU.TANH R217, R128 ;  /* 0x0000008000d97308 */ /* 0x0006740000002400 */
[----:B------:R3:W1:Y:S10]  /*18fc0*/  MUFU.TANH R218, R129 ;  /* 0x0000008100da7308 */ /* 0x0006740000002400 */
[----:B------:R-:W1:Y:S10]  /*18fd0*/  MUFU.TANH R37, R37 ;  /* 0x0000002500257308 */ /* 0x000e740000002400 */
[----:B------:R3:W1:Y:S01]  /*18fe0*/  MUFU.TANH R38, R0 ;  /* 0x0000000000267308 */ /* 0x0006620000002400 */
[----:B------:R-:W-:-:S05]  /*18ff0*/  @!P1 BRA `(.L_x_888) ;  /* 0x0000111000009947 */ /* 0x000fca0003800000 */
[----:B--2-4-:R-:W-:Y:S01]  /*19000*/  ULDC.64 UR8, c[0x0][0x198] ;  /* 0x0000660000087ab9 */ /* 0x014fe20000000a00 */
[----:B------:R-:W-:Y:S01]  /*19010*/  PLOP3.LUT P1, PT, PT, PT, UP5, 0x80, 0x0 ;  /* 0x000000000000781c */ /* 0x000fe20003f2f058 */
[----:B---3--:R-:W-:Y:S02]  /*19020*/  IMAD.MOV.U32 R33, RZ, RZ, c[0x0][0x198] ;  /* 0x00006600ff217624 */ /* 0x008fe400078e00ff */
        /* <DEDUP_REMOVED lines=8> */
[----:B------:R-:W2:Y:S01]  /*190b0*/  R2UR UR8, R0 ;  /* 0x00000000000873c2 */ /* 0x000ea200000e0000 */
[----:B------:R-:W-:Y:S06]  /*190c0*/  UIADD3 UR28, UR28, -0x200, URZ ;  /* 0xfffffe001c1c7890 */ /* 0x000fec000fffe03f */
[----:B------:R-:W-:Y:S01]  /*190d0*/  IMAD.U32 R3, RZ, RZ, UR28 ;  /* 0x0000001cff037e24 */ /* 0x000fe2000f8e00ff */
[----:B--2---:R-:W2:Y:S10]  /*190e0*/  I2F.RP R0, UR8 ;  /* 0x0000000800007d06 */ /* 0x004eb40008209400 */
[----:B--2---:R-:W2:Y:S02]  /*190f0*/  MUFU.RCP R0, R0 ;  /* 0x0000000000007308 */ /* 0x004ea40000001000 */
[----:B--2---:R-:W-:Y:S08]  /*19100*/  IADD3 R0, R0, 0xffffffe, RZ ;  /* 0x0ffffffe00007810 */ /* 0x004ff00007ffe0ff */
[----:B------:R-:W2:Y:S02]  /*19110*/  F2I.FTZ.U32.TRUNC.NTZ R0, R0 ;  /* 0x0000000000007305 */ /* 0x000ea4000021f000 */
[----:B--2---:R2:W3:Y:S02]  /*19120*/  R2UR UR33, R0 ;  /* 0x00000000002173c2 */ /* 0x0044e400000e0000 */
[----:B--2---:R-:W-:Y:S01]  /*19130*/  IMAD.U32 R0, RZ, RZ, UR30 ;  /* 0x0000001eff007e24 */ /* 0x004fe2000f8e00ff */
[----:B---3--:R-:W-:Y:S04]  /*19140*/  UIADD3 UR9, URZ, -UR33, URZ ;  /* 0x800000213f097290 */ /* 0x008fe8000fffe03f */
[----:B------:R-:W-:Y:S01]  /*19150*/  UIMAD UR9, UR9, UR8, URZ ;  /* 0x00000008090972a4 */ /* 0x000fe2000f8e023f */
[----:B------:R-:W-:Y:S02]  /*19160*/  IABS R2, R0 ;  /* 0x0000000000027213 */ /* 0x000fe40000000000 */
[----:B------:R-:W-:Y:S01]  /*19170*/  IABS R0, R3 ;  /* 0x0000000300007213 */ /* 0x000fe20000000000 */
[----:B------:R-:W-:Y:S01]  /*19180*/  UIMAD.WIDE.U32 UR32, UR33, UR9, UR32 ;  /* 0x00000009212072a5 */ /* 0x000fe2000f8e0020 */
[----:B------:R-:W2:Y:S08]  /*19190*/  R2UR UR26, R2 ;  /* 0x00000000021a73c2 */ /* 0x000eb000000e0000 */
[----:B------:R-:W3:Y:S01]  /*191a0*/  R2UR UR24, R0 ;  /* 0x00000000001873c2 */ /* 0x000ee200000e0000 */
[----:B--2---:R-:W-:Y:S07]  /*191b0*/  UIMAD.WIDE.U32 UR34, UR33, UR26, URZ ;  /* 0x0000001a212272a5 */ /* 0x004fee000f8e003f */
[----:B------:R-:W-:Y:S02]  /*191c0*/  UMOV UR29, UR35 ;  /* 0x00000023001d7c82 */ /* 0x000fe40008000000 */
[----:B---3--:R-:W-:Y:S02]  /*191d0*/  UIMAD.WIDE.U32 UR32, UR33, UR24, URZ ;  /* 0x00000018212072a5 */ /* 0x008fe4000f8e003f */
[----:B------:R-:W-:Y:S04]  /*191e0*/  UIADD3 UR25, -UR29, URZ, URZ ;  /* 0x0000003f1d197290 */ /* 0x000fe8000fffe13f */
[----:B------:R-:W-:Y:S02]  /*191f0*/  UIMAD UR26, UR8, UR25, UR26 ;  /* 0x00000019081a72a4 */ /* 0x000fe4000f8e021a */
[----:B------:R-:W-:Y:S02]  /*19200*/  UMOV UR27, UR33 ;  /* 0x00000021001b7c82 */ /* 0x000fe40008000000 */
[----:B------:R-:W-:Y:S02]  /*19210*/  UIADD3 UR9, -UR27, URZ, URZ ;  /* 0x0000003f1b097290 */ /* 0x000fe4000fffe13f */
[----:B------:R-:W-:Y:S02]  /*19220*/  UISETP.GT.U32.AND UP2, UPT, UR8, UR26, UPT ;  /* 0x0000001a0800728c */ /* 0x000fe4000bf44070 */
[----:B------:R-:W-:Y:S03]  /*19230*/  UIMAD UR24, UR8, UR9, UR24 ;  /* 0x00000009081872a4 */ /* 0x000fe6000f8e0218 */
[----:B------:R-:W-:Y:S02]  /*19240*/  ULDC UR9, c[0x0][0x2d0] ;  /* 0x0000b40000097ab9 */ /* 0x000fe40000000800 */
[----:B------:R-:W-:Y:S02]  /*19250*/  UISETP.GT.U32.AND UP0, UPT, UR8, UR24, UPT ;  /* 0x000000180800728c */ /* 0x000fe4000bf04070 */
[----:B------:R-:W-:Y:S02]  /*19260*/  ULOP3.LUT UR30, UR30, UR9, URZ, 0x3c, !UPT ;  /* 0x000000091e1e7292 */ /* 0x000fe4000f8e3c3f */
[----:B------:R-:W-:Y:S02]  /*19270*/  @!UP2 UIADD3 UR26, UR26, -UR8, URZ ;  /* 0x800000081a1aa290 */ /* 0x000fe4000fffe03f */
[----:B------:R-:W-:Y:S02]  /*19280*/  ULOP3.LUT UR28, UR28, UR9, URZ, 0x3c, !UPT ;  /* 0x000000091c1c7292 */ /* 0x000fe4000f8e3c3f */
[----:B------:R-:W-:Y:S02]  /*19290*/  UISETP.GE.U32.AND UP4, UPT, UR26, UR8, UPT ;  /* 0x000000081a00728c */ /* 0x000fe4000bf86070 */
[----:B------:R-:W-:Y:S02]  /*192a0*/  UISETP.GE.AND UP1, UPT, UR30, URZ, UPT ;  /* 0x0000003f1e00728c */ /* 0x000fe4000bf26270 */
[----:B------:R-:W-:Y:S02]  /*192b0*/  @!UP0 UIADD3 UR24, UR24, -UR8, URZ ;  /* 0x8000000818188290 */ /* 0x000fe4000fffe03f */
[----:B------:R-:W-:Y:S02]  /*192c0*/  @!UP0 UIADD3 UR27, UR27, 0x1, URZ ;  /* 0x000000011b1b8890 */ /* 0x000fe4000fffe03f */
[----:B------:R-:W-:Y:S02]  /*192d0*/  UISETP.GE.U32.AND UP3, UPT, UR24, UR8, UPT ;  /* 0x000000081800728c */ /* 0x000fe4000bf66070 */
[----:B------:R-:W-:Y:S02]  /*192e0*/  UISETP.GE.AND UP0, UPT, UR28, URZ, UPT ;  /* 0x0000003f1c00728c */ /* 0x000fe4000bf06270 */
[----:B------:R-:W-:Y:S02]  /*192f0*/  @!UP2 UIADD3 UR29, UR29, 0x1, URZ ;  /* 0x000000011d1da890 */ /* 0x000fe4000fffe03f */
[----:B------:R-:W-:Y:S02]  /*19300*/  UISETP.NE.AND UP2, UPT, URZ, UR9, UPT ;  /* 0x000000093f00728c */ /* 0x000fe4000bf45270 */
[----:B------:R-:W-:Y:S02]  /*19310*/  @UP4 UIADD3 UR29, UR29, 0x1, URZ ;  /* 0x000000011d1d4890 */ /* 0x000fe4000fffe03f */
[----:B------:R-:W-:Y:S02]  /*19320*/  ULOP3.LUT UR8, URZ, UR9, URZ, 0x33, !UPT ;  /* 0x000000093f087292 */ /* 0x000fe4000f8e333f */
[----:B------:R-:W-:Y:S02]  /*19330*/  @UP3 UIADD3 UR27, UR27, 0x1, URZ ;  /* 0x000000011b1b3890 */ /* 0x000fe4000fffe03f */
        /* <DEDUP_REMOVED lines=9> */
[----:B------:R-:W2:Y:S01]  /*193d0*/  R2UR UR24, R2 ;  /* 0x00000000021873c2 */ /* 0x000ea200000e0000 */
[----:B------:R-:W-:Y:S02]  /*193e0*/  LEA R4, P2, R4, UR18, 0x2 ;  /* 0x0000001204047c11 */ /* 0x000fe4000f8410ff */
[----:B------:R-:W-:Y:S02]  /*193f0*/  LEA.HI.X.SX32 R3, R0, UR19, 0x2, P1 ;  /* 0x0000001300037c11 */ /* 0x000fe400088f16ff */
[----:B------:R-:W-:Y:S03]  /*19400*/  LEA.HI.X.SX32 R5, R5, UR19, 0x2, P2 ;  /* 0x0000001305057c11 */ /* 0x000fe600090f16ff */
[----:B------:R-:W3:Y:S08]  /*19410*/  R2UR UR25, R3 ;  /* 0x00000000031973c2 */ /* 0x000ef000000e0000 */
[----:B------:R-:W4:Y:S01]  /*19420*/  R2UR UR26, R4 ;  /* 0x00000000041a73c2 */ /* 0x000f2200000e0000 */
[----:B--2---:R-:W-:Y:S01]  /*19430*/  IMAD.U32 R2, RZ, RZ, UR24 ;  /* 0x00000018ff027e24 */ /* 0x004fe2000f8e00ff */
[----:B------:R-:W-:Y:S06]  /*19440*/  UIADD3 UR24, UR29, -UR8, URZ ;  /* 0x800000081d187290 */ /* 0x000fec000fffe03f */
[----:B------:R-:W2:Y:S01]  /*19450*/  R2UR UR27, R5 ;  /* 0x00000000051b73c2 */ /* 0x000ea200000e0000 */
[----:B------:R-:W-:Y:S01]  /*19460*/  UIMAD UR24, UR24, UR9, -0x100 ;  /* 0xffffff00181874a4 */ /* 0x000fe2000f8e0209 */
[----:B---3--:R-:W-:Y:S03]  /*19470*/  IMAD.U32 R3, RZ, RZ, UR25 ;  /* 0x00000019ff037e24 */ /* 0x008fe6000f8e00ff */
[----:B------:R-:W-:Y:S02]  /*19480*/  USHF.R.S32.HI UR9, URZ, 0x1f, UR24 ;  /* 0x0000001f3f097899 */ /* 0x000fe40008011418 */
[----:B------:R-:W-:Y:S01]  /*19490*/  UIMAD UR8, UR7, UR24, URZ ;  /* 0x00000018070872a4 */ /* 0x000fe2000f8e023f */
[----:B------:R3:W5:Y:S01]  /*194a0*/  LDG.E R2, [R2.64] ;  /* 0x0000001402027981 */ /* 0x000762000c1e1900 */
[----:B------:R-:W-:Y:S01]  /*194b0*/  UIMAD.WIDE.U32 UR24, UR6, UR24, URZ ;  /* 0x00000018061872a5 */ /* 0x000fe2000f8e003f */
[----:B----4-:R-:W-:Y:S01]  /*194c0*/  MOV R4, UR26 ;  /* 0x0000001a00047c02 */ /* 0x010fe20008000f00 */
[----:B------:R-:W-:Y:S03]  /*194d0*/  UIMAD UR8, UR9, UR6, UR8 ;  /* 0x00000006090872a4 */ /* 0x000fe6000f8e0208 */
[----:B------:R-:W-:Y:S02]  /*194e0*/  UMOV UR9, UR7 ;  /* 0x0000000700097c82 */ /* 0x000fe40008000000 */
[----:B------:R-:W-:Y:S01]  /*194f0*/  UIADD3 UR8, UR25, UR8, URZ ;  /* 0x0000000819087290 */ /* 0x000fe2000fffe03f */
[----:B--2---:R-:W-:Y:S05]  /*19500*/  IMAD.U32 R5, RZ, RZ, UR27 ;  /* 0x0000001bff057e24 */ /* 0x004fea000f8e00ff */
[----:B------:R-:W5:Y:S01]  /*19510*/  LDG.E R0, [R4.64] ;  /* 0x0000001404007981 */ /* 0x000f62000c1e1900 */
[----:B---3--:R-:W-:Y:S01]  /*19520*/  IMAD.U32 R3, RZ, RZ, UR25 ;  /* 0x00000019ff037e24 */ /* 0x008fe2000f8e00ff */
[----:B------:R-:W-:Y:S01]  /*19530*/  MOV R3, UR8 ;  /* 0x0000000800037c02 */ /* 0x000fe20008000f00 */
[----:B------:R-:W-:Y:S01]  /*19540*/  UMOV UR8, UR6 ;  /* 0x0000000600087c82 */ /* 0x000fe20008000000 */
[----:B-----5:R-:W-:Y:S01]  /*19550*/  IMAD.IADD R0, R0, 0x1, -R2 ;  /* 0x0000000100007824 */ /* 0x020fe200078e0a02 */
[----:B------:R-:W-:Y:S04]  /*19560*/  MOV R2, UR24 ;  /* 0x0000001800027c02 */ /* 0x000fe80008000f00 */
[----:B------:R-:W-:Y:S01]  /*19570*/  SHF.R.S32.HI R4, RZ, 0x1f, R0 ;  /* 0x0000001fff047819 */ /* 0x000fe20000011400 */
[----:B------:R-:W-:Y:S04]  /*19580*/  IMAD.WIDE.U32 R2, R0, c[0x0][0x180], R2 ;  /* 0x0000600000027a25 */ /* 0x000fe800078e0002 */
[----:B------:R-:W-:Y:S04]  /*19590*/  IMAD R4, R4, c[0x0][0x180], RZ ;  /* 0x0000600004047a24 */ /* 0x000fe800078e02ff */
[----:B------:R-:W-:Y:S02]  /*195a0*/  IMAD R4, R0, c[0x0][0x184], R4 ;  /* 0x0000610000047a24 */ /* 0x000fe400078e0204 */
[----:B------:R-:W-:Y:S03]  /*195b0*/  IMAD.MOV.U32 R0, RZ, RZ, R2 ;  /* 0x000000ffff007224 */ /* 0x000fe600078e0002 */
[----:B------:R-:W-:Y:S02]  /*195c0*/  IADD3 R2, R3, R4, RZ ;  /* 0x0000000403027210 */ /* 0x000fe40007ffe0ff */
.L_x_889:
[----:B------:R2:W-:Y:S01]  /*195d0*/  @P0 STS.128 [R242+0x2000], RZ ;  /* 0x002000fff2000388 */ /* 0x0005e20000000c00 */
[C---:B------:R-:W-:Y:S01]  /*195e0*/  LEA R4, P5, R0.reuse, R244, 0x1 ;  /* 0x000000f400047211 */ /* 0x040fe200078a08ff */
[----:B------:R-:W-:Y:S01]  /*195f0*/  @!P0 IMAD.MOV.U32 R26, RZ, RZ, R0 ;  /* 0x000000ffff1a8224 */ /* 0x000fe200078e0000 */
[-C--:B------:R-:W-:Y:S01]  /*19600*/  @!P0 MOV R25, R2.reuse ;  /* 0x0000000200198202 */ /* 0x080fe20000000f00 */
[----:B------:R-:W-:Y:S01]  /*19610*/  @!P0 IMAD.MOV.U32 R27, RZ, RZ, R2 ;  /* 0x000000ffff1b8224 */ /* 0x000fe200078e0002 */
[-C--:B------:R-:W-:Y:S01]  /*19620*/  @!P0 MOV R21, R2.reuse ;  /* 0x0000000200158202 */ /* 0x080fe20000000f00 */
[--C-:B------:R-:W-:Y:S01]  /*19630*/  @!P0 IMAD.MOV.U32 R24, RZ, RZ, R0.reuse ;  /* 0x000000ffff188224 */ /* 0x100fe200078e0000 */
[-C--:B------:R-:W-:Y:S01]  /*19640*/  @!P0 MOV R17, R2.reuse ;  /* 0x0000000200118202 */ /* 0x080fe20000000f00 */
[----:B------:R-:W-:Y:S01]  /*19650*/  @!P0 IMAD.MOV.U32 R22, RZ, RZ, R0 ;  /* 0x000000ffff168224 */ /* 0x000fe200078e0000 */
[----:B------:R-:W-:Y:S01]  /*19660*/  @!P0 MOV R13, R2 ;  /* 0x00000002000d8202 */ /* 0x000fe20000000f00 */
[----:B------:R-:W-:Y:S01]  /*19670*/  @!P0 IMAD.MOV.U32 R23, RZ, RZ, R2 ;  /* 0x000000ffff178224 */ /* 0x000fe200078e0002 */
[----:B------:R-:W-:Y:S01]  /*19680*/  @!P0 MOV R8, R0 ;  /* 0x0000000000088202 */ /* 0x000fe20000000f00 */
[--C-:B------:R-:W-:Y:S01]  /*19690*/  @!P0 IMAD.MOV.U32 R20, RZ, RZ, R0.reuse ;  /* 0x000000ffff148224 */ /* 0x100fe200078e0000 */
[----:B------:R-:W-:Y:S01]  /*196a0*/  @!P0 MOV R7, R2 ;  /* 0x0000000200078202 */ /* 0x000fe20000000f00 */
[----:B------:R-:W-:Y:S01]  /*196b0*/  @!P0 IMAD.MOV.U32 R18, RZ, RZ, R0 ;  /* 0x000000ffff128224 */ /* 0x000fe200078e0000 */
[CCC-:B------:R-:W-:Y:S01]  /*196c0*/  LEA.HI.X R5, R0.reuse, R243.reuse, R2.reuse, 0x1, P5 ;  /* 0x000000f300057211 */ /* 0x1c0fe200028f0c02 */
[----:B------:R-:W-:Y:S01]  /*196d0*/  @!P0 IMAD.MOV.U32 R19, RZ, RZ, R2 ;  /* 0x000000ffff138224 */ /* 0x000fe200078e0002 */
        /* <DEDUP_REMOVED lines=8> */
[----:B------:R-:W-:Y:S01]  /*19760*/  @!P0 IMAD.MOV.U32 R14, RZ, RZ, R0 ;  /* 0x000000ffff0e8224 */ /* 0x000fe200078e0000 */
[----:B------:R-:W-:Y:S01]  /*19770*/  @!P0 IADD3 R3, P4, R0, UR23, RZ ;  /* 0x0000001700038c10 */ /* 0x000fe2000ff9e0ff */
[----:B------:R2:W-:Y:S01]  /*19780*/  @P0 STS.128 [R242+0x2800], RZ ;  /* 0x002800fff2000388 */ /* 0x0005e20000000c00 */
[----:B------:R-:W-:Y:S01]  /*19790*/  @!P0 IMAD.MOV.U32 R15, RZ, RZ, R2 ;  /* 0x000000ffff0f8224 */ /* 0x000fe200078e0002 */
[----:B------:R-:W-:Y:S01]  /*197a0*/  @!P0 LEA.HI.X R31, R33, R2, R36, 0x5, P3 ;  /* 0x00000002211f8211 */ /* 0x000fe200018f2c24 */
[--C-:B------:R-:W-:Y:S01]  /*197b0*/  @!P0 IMAD.MOV.U32 R12, RZ, RZ, R0.reuse ;  /* 0x000000ffff0c8224 */ /* 0x100fe200078e0000 */
[----:B------:R-:W-:Y:S01]  /*197c0*/  @!P0 LEA R44, P3, R3, R244, 0x1 ;  /* 0x000000f4032c8211 */ /* 0x000fe200078608ff */
[----:B------:R-:W-:Y:S01]  /*197d0*/  @!P0 IMAD.MOV.U32 R10, RZ, RZ, R0 ;  /* 0x000000ffff0a8224 */ /* 0x000fe200078e0000 */
[C---:B------:R-:W-:Y:S01]  /*197e0*/  @!P0 LEA.HI.X R32, R33.reuse, R2, R36, 0x6, P2 ;  /* 0x0000000221208211 */ /* 0x040fe200010f3424 */
[--C-:B------:R-:W-:Y:S01]  /*197f0*/  @!P0 IMAD.MOV.U32 R11, RZ, RZ, R2.reuse ;  /* 0x000000ffff0b8224 */ /* 0x100fe200078e0002 */
[CC--:B------:R-:W-:Y:S01]  /*19800*/  @!P0 LEA R42, P2, R28.reuse, R244.reuse, 0x1 ;  /* 0x000000f41c2a8211 */ /* 0x0c0fe200078408ff */
[----:B------:R-:W-:Y:S01]  /*19810*/  @!P0 IMAD.MOV.U32 R9, RZ, RZ, R2 ;  /* 0x000000ffff098224 */ /* 0x000fe200078e0002 */
[----:B------:R-:W-:Y:S01]  /*19820*/  UMOV UR6, UR8 ;  /* 0x0000000800067c82 */ /* 0x000fe20008000000 */
[----:B------:R-:W-:Y:S01]  /*19830*/  @!P0 IMAD.MOV.U32 R6, RZ, RZ, R0 ;  /* 0x000000ffff068224 */ /* 0x000fe200078e0000 */
[-C--:B------:R-:W-:Y:S01]  /*19840*/  @!P0 LEA.HI.X R43, R28, R243.reuse, R31, 0x1, P2 ;  /* 0x000000f31c2b8211 */ /* 0x080fe200010f0c1f */
[C---:B------:R-:W-:Y:S01]  /*19850*/  @!P0 IMAD.WIDE.U32 R26, R33.reuse, 0x30, R26 ;  /* 0x00000030211a8825 */ /* 0x040fe200078e001a */
[----:B------:R-:W-:Y:S03]  /*19860*/  UMOV UR7, UR9 ;  /* 0x0000000900077c82 */ /* 0x000fe60008000000 */
[C---:B------:R-:W-:Y:S01]  /*19870*/  @!P0 IMAD.WIDE.U32 R24, R33.reuse, 0x50, R24 ;  /* 0x0000005021188825 */ /* 0x040fe200078e0018 */
[----:B------:R-:W-:Y:S03]  /*19880*/  @!P0 LEA R40, P2, R26, R244, 0x1 ;  /* 0x000000f41a288211 */ /* 0x000fe600078408ff */
        /* <DEDUP_REMOVED lines=11> */
[----:B------:R-:W-:Y:S01]  /*19940*/  @!P0 IMAD R0, R36, 0x30, RZ ;  /* 0x0000003024008824 */ /* 0x000fe200078e02ff */
[-C--:B------:R-:W-:Y:S02]  /*19950*/  @!P0 LEA R34, P1, R29, R244.reuse, 0x1 ;  /* 0x000000f41d228211 */ /* 0x080fe400078208ff */
[-C--:B------:R-:W-:Y:S01]  /*19960*/  @!P0 LEA.HI.X R45, R3, R243.reuse, R2, 0x1, P3 ;  /* 0x000000f3032d8211 */ /* 0x080fe200018f0c02 */
[----:B------:R-:W-:Y:S01]  /*19970*/  @!P0 IMAD.IADD R3, R0, 0x1, R27 ;  /* 0x0000000100038824 */ /* 0x000fe200078e021b */
[-C--:B------:R-:W-:Y:S01]  /*19980*/  @!P0 LEA.HI.X R35, R29, R243.reuse, R32, 0x1, P1 ;  /* 0x000000f31d238211 */ /* 0x080fe200008f0c20 */
[----:B------:R-:W-:Y:S01]  /*19990*/  @!P0 IMAD R2, R36, 0x50, RZ ;  /* 0x0000005024028824 */ /* 0x000fe200078e02ff */
[-C--:B------:R-:W-:Y:S01]  /*199a0*/  @!P0 LEA R32, P1, R30, R244.reuse, 0x1 ;  /* 0x000000f41e208211 */ /* 0x080fe200078208ff */
[----:B------:R-:W-:Y:S01]  /*199b0*/  @!PT LDS RZ, [RZ] ;  /* 0x00000000fffff984 */ /* 0x000fe20000000800 */
[----:B------:R-:W-:Y:S01]  /*199c0*/  @!PT LDS RZ, [RZ] ;  /* 0x00000000fffff984 */ /* 0x000fe20000000800 */
[----:B------:R-:W-:Y:S01]  /*199d0*/  @!PT LDS RZ, [RZ] ;  /* 0x00000000fffff984 */ /* 0x000fe20000000800 */
[----:B------:R2:W-:Y:S01]  /*199e0*/  @!P0 LDGSTS.E.BYPASS.LTC128B.128 [R242+0x2800], [R44.64] ;  /* 0x028000002cf28fae */ /* 0x0005e2000b901d54 */
[-C--:B------:R-:W-:Y:S01]  /*199f0*/  @!P0 LEA.HI.X R41, R26, R243.reuse, R3, 0x1, P2 ;  /* 0x000000f31a298211 */ /* 0x080fe200010f0c03 */
[----:B------:R-:W-:Y:S01]  /*19a00*/  @!P0 IMAD.IADD R25, R2, 0x1, R25 ;  /* 0x0000000102198824 */ /* 0x000fe200078e0219 */
[-C--:B------:R-:W-:Y:S01]  /*19a10*/  @!P0 LEA.HI.X R33, R30, R243.reuse, R33, 0x1, P1 ;  /* 0x000000f31e218211 */ /* 0x080fe200008f0c21 */
[----:B------:R2:W-:Y:S01]  /*19a20*/  @P0 STS.128 [R242+0x3000], RZ ;  /* 0x003000fff2000388 */ /* 0x0005e20000000c00 */
[-C--:B------:R-:W-:Y:S01]  /*19a30*/  @!P0 LEA R30, P2, R24, R244.reuse, 0x1 ;  /* 0x000000f4181e8211 */ /* 0x080fe200078408ff */
        /* <DEDUP_REMOVED lines=17> */
[----:B------:R-:W-:Y:S02]  /*19b50*/  @!P0 IMAD R2, R36, 0x90, RZ ;  /* 0x0000009024028824 */ /* 0x000fe400078e02ff */
[----:B------:R-:W-:Y:S01]  /*19b60*/  @!P0 IADD3 R3, R0, R23, RZ ;  /* 0x0000001700038210 */ /* 0x000fe20007ffe0ff */
[----:B------:R2:W-:Y:S01]  /*19b70*/  @P0 STS.128 [R242+0x4000], RZ ;  /* 0x004000fff2000388 */ /* 0x0005e20000000c00 */
[----:B------:R-:W-:Y:S02]  /*19b80*/  @!P0 IMAD R0, R36, 0xa0, RZ ;  /* 0x000000a024008824 */ /* 0x000fe400078e02ff */
        /* <DEDUP_REMOVED lines=30> */
[----:B------:R-:W-:Y:S02]  /*19d70*/  @!P0 IMAD R2, R36, 0xe0, RZ ;  /* 0x000000e024028824 */ /* 0x000fe400078e02ff */
[----:B------:R-:W-:Y:S01]  /*19d80*/  @!P0 LEA.HI.X R19, R12, R243, R13, 0x1, P4 ;  /* 0x000000f30c138211 */ /* 0x000fe200020f0c0d */
[----:B------:R-:W-:Y:S01]  /*19d90*/  @!PT LDS RZ, [RZ] ;  /* 0x00000000fffff984 */ /* 0x000fe20000000800 */
[----:B------:R-:W-:Y:S01]  /*19da0*/  @!PT LDS RZ, [RZ] ;  /* 0x00000000fffff984 */ /* 0x000fe20000000800 */
[----:B------:R-:W-:Y:S01]  /*19db0*/  @!PT LDS RZ, [RZ] ;  /* 0x00000000fffff984 */ /* 0x000fe20000000800 */
[----:B------:R2:W-:Y:S01]  /*19dc0*/  @!P0 LDGSTS.E.BYPASS.LTC128B.128 [R242+0x5800], [R26.64] ;  /* 0x058000001af28fae */ /* 0x0005e2000b901d54 */
[C---:B------:R-:W-:Y:S02]  /*19dd0*/  @!P0 IMAD R3, R36.reuse, 0xd0, RZ ;  /* 0x000000d024038824 */ /* 0x040fe400078e02ff */
[----:B------:R-:W-:Y:S01]  /*19de0*/  @!P0 IMAD R0, R36, 0xf0, RZ ;  /* 0x000000f024008824 */ /* 0x000fe200078e02ff */
[----:B------:R2:W-:Y:S02]  /*19df0*/  @P0 STS.128 [R242+0x6000], RZ ;  /* 0x006000fff2000388 */ /* 0x0005e40000000c00 */
[----:B------:R-:W-:Y:S01]  /*19e00*/  @!P0 IADD3 R11, R3, R11, RZ ;  /* 0x0000000b030b8210 */ /* 0x000fe20007ffe0ff */
[----:B------:R-:W-:Y:S01]  /*19e10*/  @!P0 IMAD.IADD R3, R2, 0x1, R9 ;  /* 0x0000000102038824 */ /* 0x000fe200078e0209 */
[----:B------:R-:W-:Y:S01]  /*19e20*/  @!PT LDS RZ, [RZ] ;  /* 0x00000000fffff984 */ /* 0x000fe20000000800 */
[----:B------:R-:W-:Y:S01]  /*19e30*/  @!PT LDS RZ, [RZ] ;  /* 0x00000000fffff984 */ /* 0x000fe20000000800 */
[----:B------:R-:W-:Y:S01]  /*19e40*/  @!PT LDS RZ, [RZ] ;  /* 0x00000000fffff984 */ /* 0x000fe20000000800 */
[----:B------:R2:W-:Y:S01]  /*19e50*/  @!P0 LDGSTS.E.BYPASS.LTC128B.128 [R242+0x6000], [R32.64] ;  /* 0x0600000020f28fae */ /* 0x0005e2000b901d54 */
[----:B------:R-:W-:Y:S01]  /*19e60*/  @!P0 LEA R2, P1, R6, R244, 0x1 ;  /* 0x000000f406028211 */ /* 0x000fe200078208ff */
[----:B------:R-:W-:Y:S01]  /*19e70*/  @!P0 IMAD.IADD R0, R0, 0x1, R7 ;  /* 0x0000000100008824 */ /* 0x000fe200078e0207 */
[-C--:B------:R-:W-:Y:S01]  /*19e80*/  @!P0 LEA.HI.X R17, R10, R243.reuse, R11, 0x1, P3 ;  /* 0x000000f30a118211 */ /* 0x080fe200018f0c0b */
[----:B------:R2:W-:Y:S01]  /*19e90*/  @P0 STS.128 [R242+0x6800], RZ ;  /* 0x006800fff2000388 */ /* 0x0005e20000000c00 */
[-C--:B------:R-:W-:Y:S02]  /*19ea0*/  @!P0 LEA.HI.X R15, R8, R243.reuse, R3, 0x1, P2 ;  /* 0x000000f3080f8211 */ /* 0x080fe400010f0c03 */
[----:B------:R-:W-:Y:S01]  /*19eb0*/  @!P0 LEA.HI.X R3, R6, R243, R0, 0x1, P1 ;  /* 0x000000f306038211 */ /* 0x000fe200008f0c00 */
[----:B------:R-:W-:Y:S01]  /*19ec0*/  @!PT LDS RZ, [RZ] ;  /* 0x00000000fffff984 */ /* 0x000fe20000000800 */
[----:B------:R-:W-:Y:S01]  /*19ed0*/  @!PT LDS RZ, [RZ] ;  /* 0x00000000fffff984 */ /* 0x000fe20000000800 */
[----:B------:R-:W-:Y:S01]  /*19ee0*/  @!PT LDS RZ, [RZ] ;  /* 0x00000000fffff984 */ /* 0x000fe20000000800 */
[----:B------:R2:W-:Y:S01]  /*19ef0*/  @!P0 LDGSTS.E.BYPASS.LTC128B.128 [R242+0x6800], [R24.64] ;  /* 0x0680000018f28fae */ /* 0x0005e2000b901d54 */
[----:B------:R-:W-:Y:S01]  /*19f00*/  MOV R244, R4 ;  /* 0x0000000400f47202 */ /* 0x000fe20000000f00 */
[----:B------:R-:W-:Y:S02]  /*19f10*/  IMAD.MOV.U32 R243, RZ, RZ, R5 ;  /* 0x000000fffff37224 */ /* 0x000fe400078e0005 */
        /* <DEDUP_REMOVED lines=31> */
.L_x_888:
[----:B--234-:R-:W-:Y:S01]  /*1a110*/  FMNMX.FTZ R0, R173, R132, !PT ;  /* 0x00000084ad007209 */ /* 0x01cfe20007810000 */
[----:B------:R-:W-:Y:S01]  /*1a120*/  LDSM.16.MT88.4 R12, [R135+0xa000] ;  /* 0x00a00000870c783b */ /* 0x000fe20000004200 */
[----:B-1----:R-:W-:Y:S01]  /*1a130*/  MOV R131, R39 ;  /* 0x0000002700837202 */ /* 0x002fe20000000f00 */
[----:B------:R-:W-:Y:S01]  /*1a140*/  UISETP.GT.AND UP0, UPT, UR17, 0x1, UPT ;  /* 0x000000011100788c */ /* 0x000fe2000bf04270 */
[----:B------:R-:W-:Y:S01]  /*1a150*/  FMNMX.FTZ R2, R179, R0, !PT ;  /* 0x00000000b3027209 */ /* 0x000fe20007810000 */
[----:B------:R-:W-:Y:S01]  /*1a160*/  UIADD3 UR17, UR17, -0x1, URZ ;  /* 0xffffffff11117890 */ /* 0x000fe2000fffe03f */
[----:B------:R-:W-:Y:S01]  /*1a170*/  FMNMX.FTZ R0, R172, R133, !PT ;  /* 0x00000085ac007209 */ /* 0x000fe20007810000 */
[----:B------:R-:W-:Y:S01]  /*1a180*/  UMOV UR8, UR15 ;  /* 0x0000000f00087c82 */ /* 0x000fe20008000000 */
[----:B------:R-:W-:Y:S01]  /*1a190*/  FMNMX.FTZ R2, R177, R2, !PT ;  /* 0x00000002b1027209 */ /* 0x000fe20007810000 */
[----:B------:R-:W-:Y:S01]  /*1a1a0*/  LDSM.16.MT88.4 R20, [R226+0xa000] ;  /* 0x00a00000e214783b */ /* 0x000fe20000004200 */
[----:B------:R-:W-:Y:S01]  /*1a1b0*/  FMNMX.FTZ R0, R178, R0, !PT ;  /* 0x00000000b2007209 */ /* 0x000fe20007810000 */
[----:B------:R-:W-:Y:S01]  /*1a1c0*/  UMOV UR9, UR12 ;  /* 0x0000000c00097c82 */ /* 0x000fe20008000000 */
[----:B------:R-:W-:Y:S02]  /*1a1d0*/  FMNMX.FTZ R36, R175, R2, !PT ;  /* 0x00000002af247209 */ /* 0x000fe40007810000 */
[----:B------:R-:W-:Y:S02]  /*1a1e0*/  FMNMX.FTZ R0, R174, R0, !PT ;  /* 0x00000000ae007209 */ /* 0x000fe40007810000 */
[----:B------:R-:W-:Y:S01]  /*1a1f0*/  FMNMX.FTZ R36, R168, R36, !PT ;  /* 0x00000024a8247209 */ /* 0x000fe20007810000 */
[----:B------:R-:W-:Y:S01]  /*1a200*/  LDSM.16.MT88.4 R28, [R224+0xa000] ;  /* 0x00a00000e01c783b */ /* 0x000fe20000004200 */
[----:B------:R-:W-:Y:S02]  /*1a210*/  FMNMX.FTZ R0, R176, R0, !PT ;  /* 0x00000000b0007209 */ /* 0x000fe40007810000 */
[----:B------:R-:W-:Y:S02]  /*1a220*/  FMNMX.FTZ R36, R169, R36, !PT ;  /* 0x00000024a9247209 */ /* 0x000fe40007810000 */
[----:B------:R-:W-:Y:S02]  /*1a230*/  FMNMX.FTZ R0, R170, R0, !PT ;  /* 0x00000000aa007209 */ /* 0x000fe40007810000 */
[----:B------:R-:W-:Y:S01]  /*1a240*/  FMNMX.FTZ R36, R180, R36, !PT ;  /* 0x00000024b4247209 */ /* 0x000fe20007810000 */
[----:B------:R-:W-:Y:S01]  /*1a250*/  LDSM.16.MT88.4 R56, [R224+0xa800] ;  /* 0x00a80000e038783b */ /* 0x000fe20000004200 */
        /* <DEDUP_REMOVED lines=86> */
[----:B------:R-:W-:Y:S02]  /*1a7c0*/  MOV R128, R51 ;  /* 0x0000003300807202 */ /* 0x000fe40000000f00 */
        /* <DEDUP_REMOVED lines=28> */
[----:B------:R-:W-:Y:S03]  /*1a990*/  FMNMX.FTZ R0, R114, R0, !PT ;  /* 0x0000000072007209 */ /* 0x000fe60007810000 */
[----:B------:R-:W-:Y:S01]  /*1a9a0*/  SHFL.BFLY PT, R3, R36, 0x2, 0x1f ;  /* 0x0c401f0024037f89 */ /* 0x000fe200000e0000 */
[----:B------:R-:W-:Y:S04]  /*1a9b0*/  FMNMX.FTZ R0, R126, R0, !PT ;  /* 0x000000007e007209 */ /* 0x000fe80007810000 */
[----:B------:R-:W-:Y:S04]  /*1a9c0*/  FMNMX.FTZ R0, R127, R0, !PT ;  /* 0x000000007f007209 */ /* 0x000fe80007810000 */
[----:B------:R-:W-:Y:S04]  /*1a9d0*/  FMNMX.FTZ R0, R37, R0, !PT ;  /* 0x0000000025007209 */ /* 0x000fe80007810000 */
[----:B------:R-:W-:Y:S05]  /*1a9e0*/  FMNMX.FTZ R0, R38, R0, !PT ;  /* 0x0000000026007209 */ /* 0x000fea0007810000 */
[----:B------:R-:W1:Y:S02]  /*1a9f0*/  SHFL.BFLY PT, R2, R0, 0x2, 0x1f ;  /* 0x0c401f0000027f89 */ /* 0x000e6400000e0000 */
[----:B-1----:R-:W-:Y:S02]  /*1aa00*/  FMNMX.FTZ R0, R0, R2, !PT ;  /* 0x0000000200007209 */ /* 0x002fe40007810000 */
[----:B------:R-:W-:Y:S04]  /*1aa10*/  FMNMX.FTZ R36, R36, R3, !PT ;  /* 0x0000000324247209 */ /* 0x000fe80007810000 */
[----:B------:R-:W1:Y:S08]  /*1aa20*/  SHFL.BFLY PT, R3, R0, 0x1, 0x1f ;  /* 0x0c201f0000037f89 */ /* 0x000e7000000e0000 */
[----:B------:R-:W2:Y:S01]  /*1aa30*/  SHFL.BFLY PT, R4, R36, 0x1, 0x1f ;  /* 0x0c201f0024047f89 */ /* 0x000ea200000e0000 */
[----:B-1----:R-:W-:Y:S05]  /*1aa40*/  FMNMX.FTZ R3, R0, R3, !PT ;  /* 0x0000000300037209 */ /* 0x002fea0007810000 */
[----:B------:R-:W-:Y:S01]  /*1aa50*/  FMUL.FTZ R60, R3, c[0x0][0x23c] ;  /* 0x00008f00033c7a20 */ /* 0x000fe20000410000 */
[----:B--2---:R-:W-:Y:S04]  /*1aa60*/  FMNMX.FTZ R36, R36, R4, !PT ;  /* 0x0000000424247209 */ /* 0x004fe80007810000 */
[C---:B------:R-:W-:Y:S01]  /*1aa70*/  FSETP.NEU.FTZ.AND P0, PT, R36.reuse, -INF , PT ;  /* 0xff8000002400780b */ /* 0x040fe20003f1d000 */
[C---:B------:R-:W-:Y:S02]  /*1aa80*/  FMUL.FTZ R39, R36.reuse, c[0x0][0x23c] ;  /* 0x00008f0024277a20 */ /* 0x040fe40000410000 */
[----:B------:R-:W-:Y:S03]  /*1aa90*/  FADD.FTZ R2, -R36, R132 ;  /* 0x0000008424027221 */ /* 0x000fe60000010100 */
[----:B------:R-:W-:Y:S01]  /*1aaa0*/  FSEL R39, R39, RZ, P0 ;  /* 0x000000ff27277208 */ /* 0x000fe20000000000 */
[----:B------:R-:W-:Y:S01]  /*1aab0*/  FMUL.FTZ R0, R2, c[0x0][0x23c] ;  /* 0x00008f0002007a20 */ /* 0x000fe20000410000 */
[----:B------:R-:W-:Y:S03]  /*1aac0*/  FSETP.NEU.FTZ.AND P0, PT, R3, -INF , PT ;  /* 0xff8000000300780b */ /* 0x000fe60003f1d000 */
[----:B------:R1:W2:Y:S01]  /*1aad0*/  MUFU.EX2 R2, R0 ;  /* 0x0000000000027308 */ /* 0x0002a20000000800 */
[--C-:B------:R-:W-:Y:S01]  /*1aae0*/  FFMA.FTZ R4, R173, c[0x0][0x23c], -R39.reuse ;  /* 0x00008f00ad047a23 */ /* 0x100fe20000010827 */
[----:B------:R-:W-:Y:S01]  /*1aaf0*/  MOV R173, R50 ;  /* 0x0000003200ad7202 */ /* 0x000fe20000000f00 */
[--C-:B------:R-:W-:Y:S01]  /*1ab00*/  FFMA.FTZ R16, R180, c[0x0][0x23c], -R39.reuse ;  /* 0x00008f00b4107a23 */ /* 0x100fe20000010827 */
[----:B------:R-:W-:Y:S01]  /*1ab10*/  FSEL R60, R60, RZ, P0 ;  /* 0x000000ff3c3c7208 */ /* 0x000fe20000000000 */
[--C-:B------:R-:W-:Y:S01]  /*1ab20*/  FFMA.FTZ R26, R182, c[0x0][0x23c], -R39.reuse ;  /* 0x00008f00b61a7a23 */ /* 0x100fe20000010827 */
[----:B------:R-:W-:Y:S01]  /*1ab30*/  PLOP3.LUT P0, PT, PT, PT, UP0, 0x80, 0x0 ;  /* 0x000000000000781c */ /* 0x000fe20003f0f008 */
[----:B------:R-:W-:Y:S02]  /*1ab40*/  FFMA.FTZ R5, R179, c[0x0][0x23c], -R39 ;  /* 0x00008f00b3057a23 */ /* 0x000fe40000010827 */
[--C-:B------:R-:W-:Y:S01]  /*1ab50*/  FFMA.FTZ R8, R176, c[0x0][0x23c], -R60.reuse ;  /* 0x00008f00b0087a23 */ /* 0x100fe2000001083c */
[----:B------:R3:W-:Y:S01]  /*1ab60*/  MUFU.EX2 R132, R4 ;  /* 0x0000000400847308 */ /* 0x0007e20000000800 */
[--C-:B------:R-:W-:Y:S02]  /*1ab70*/  FFMA.FTZ R24, R184, c[0x0][0x23c], -R60.reuse ;  /* 0x00008f00b8187a23 */ /* 0x100fe4000001083c */
[--C-:B------:R-:W-:Y:S02]  /*1ab80*/  FFMA.FTZ R32, R186, c[0x0][0x23c], -R60.reuse ;  /* 0x00008f00ba207a23 */ /* 0x100fe4000001083c */
[--C-:B------:R-:W-:Y:S05]  /*1ab90*/  FFMA.FTZ R37, R37, c[0x0][0x23c], -R60.reuse ;  /* 0x00008f0025257a23 */ /* 0x100fea000001083c */
[----:B------:R4:W-:Y:S01]  /*1aba0*/  MUFU.EX2 R130, R8 ;  /* 0x0000000800827308 */ /* 0x0009e20000000800 */
[----:B-1----:R-:W-:Y:S01]  /*1abb0*/  FADD.FTZ R0, -R3, R133 ;  /* 0x0000008503007221 */ /* 0x002fe20000010100 */
[----:B------:R-:W-:Y:S01]  /*1abc0*/  MOV R133, R46 ;  /* 0x0000002e00857202 */ /* 0x000fe20000000f00 */
[----:B--2---:R-:W-:Y:S02]  /*1abd0*/  FMUL.FTZ R17, R2, R149 ;  /* 0x0000009502117220 */ /* 0x004fe40000410000 */
[----:B------:R-:W-:Y:S05]  /*1abe0*/  FMUL.FTZ R0, R0, c[0x0][0x23c] ;  /* 0x00008f0000007a20 */ /* 0x000fea0000410000 */
[----:B------:R-:W1:Y:S01]  /*1abf0*/  MUFU.EX2 R123, R5 ;  /* 0x00000005007b7308 */ /* 0x000e620000000800 */
[C---:B------:R-:W-:Y:S02]  /*1ac00*/  FMUL.FTZ R25, R2.reuse, R157 ;  /* 0x0000009d02197220 */ /* 0x040fe40000410000 */
[----:B------:R-:W-:Y:S02]  /*1ac10*/  FMUL.FTZ R33, R2, R165 ;  /* 0x000000a502217220 */ /* 0x000fe40000410000 */
[--C-:B---3--:R-:W-:Y:S01]  /*1ac20*/  FFMA.FTZ R4, R172, c[0x0][0x23c], -R60.reuse ;  /* 0x00008f00ac047a23 */ /* 0x108fe2000001083c */
[----:B------:R-:W-:Y:S04]  /*1ac30*/  MOV R172, R49 ;  /* 0x0000003100ac7202 */ /* 0x000fe80000000f00 */
[----:B------:R2:W-:Y:S01]  /*1ac40*/  MUFU.EX2 R179, R4 ;  /* 0x0000000400b37308 */ /* 0x0005e20000000800 */
[--C-:B----4-:R-:W-:Y:S09]  /*1ac50*/  FFMA.FTZ R8, R169, c[0x0][0x23c], -R39.reuse ;  /* 0x00008f00a9087a23 */ /* 0x110ff20000010827 */
[----:B------:R-:W3:Y:S01]  /*1ac60*/  MUFU.EX2 R0, R0 ;  /* 0x0000000000007308 */ /* 0x000ee20000000800 */
[----:B-1----:R-:W-:Y:S01]  /*1ac70*/  F2FP.PACK_AB R40, R123, R132 ;  /* 0x000000847b28723e */ /* 0x002fe200000000ff */
[----:B------:R-:W-:Y:S08]  /*1ac80*/  FMUL.FTZ R5, R2, R137 ;  /* 0x0000008902057220 */ /* 0x000ff00000410000 */
[----:B------:R1:W-:Y:S01]  /*1ac90*/  MUFU.EX2 R107, R8 ;  /* 0x00000008006b7308 */ /* 0x0003e20000000800 */
[--C-:B--2---:R-:W-:Y:S01]  /*1aca0*/  FFMA.FTZ R4, R178, c[0x0][0x23c], -R60.reuse ;  /* 0x00008f00b2047a23 */ /* 0x104fe2000001083c */
[----:B------:R-:W-:Y:S02]  /*1acb0*/  MOV R178, R48 ;  /* 0x0000003000b27202 */ /* 0x000fe40000000f00 */
[----:B------:R-:W-:Y:S06]  /*1acc0*/  LDSM.16.MT88.4 R48, [R135+0xa800] ;  /* 0x00a800008730783b */ /* 0x000fec0000004200 */
[----:B------:R2:W-:Y:S01]  /*1acd0*/  MUFU.EX2 R9, R4 ;  /* 0x0000000400097308 */ /* 0x0005e20000000800 */
[C---:B---3--:R-:W-:Y:S02]  /*1ace0*/  FMUL.FTZ R18, R0.reuse, R150 ;  /* 0x0000009600127220 */ /* 0x048fe40000410000 */
[C---:B------:R-:W-:Y:S02]  /*1acf0*/  FMUL.FTZ R19, R0.reuse, R151 ;  /* 0x0000009700137220 */ /* 0x040fe40000410000 */
[C---:B------:R-:W-:Y:S05]  /*1ad00*/  FMUL.FTZ R27, R0.reuse, R159 ;  /* 0x0000009f001b7220 */ /* 0x040fea0000410000 */
[----:B------:R3:W-:Y:S01]  /*1ad10*/  MUFU.EX2 R124, R16 ;  /* 0x00000010007c7308 */ /* 0x0007e20000000800 */
[C---:B------:R-:W-:Y:S01]  /*1ad20*/  FMUL.FTZ R10, R0.reuse, R142 ;  /* 0x0000008e000a7220 */ /* 0x040fe20000410000 */
[----:B------:R-:W-:Y:S01]  /*1ad30*/  MOV R142, R172 ;  /* 0x000000ac008e7202 */ /* 0x000fe20000000f00 */
[----:B------:R-:W-:Y:S02]  /*1ad40*/  FMUL.FTZ R11, R0, R143 ;  /* 0x0000008f000b7220 */ /* 0x000fe40000410000 */
[--C-:B-1----:R-:W-:Y:S02]  /*1ad50*/  FFMA.FTZ R8, R170, c[0x0][0x23c], -R60.reuse ;  /* 0x00008f00aa087a23 */ /* 0x102fe4000001083c */
[C---:B------:R-:W-:Y:S02]  /*1ad60*/  FMUL.FTZ R34, R0.reuse, R166 ;  /* 0x000000a600227220 */ /* 0x040fe40000410000 */
[----:B------:R-:W-:Y:S01]  /*1ad70*/  FMUL.FTZ R35, R0, R167 ;  /* 0x000000a700237220 */ /* 0x000fe20000410000 */
[----:B------:R1:W-:Y:S01]  /*1ad80*/  MUFU.EX2 R118, R8 ;  /* 0x0000000800767308 */ /* 0x0003e20000000800 */
[--C-:B--2---:R-:W-:Y:S01]  /*1ad90*/  FFMA.FTZ R4, R177, c[0x0][0x23c], -R39.reuse ;  /* 0x00008f00b1047a23 */ /* 0x104fe20000010827 */
[----:B------:R-:W-:Y:S02]  /*1ada0*/  MOV R177, R47 ;  /* 0x0000002f00b17202 */ /* 0x000fe40000000f00 */
[----:B------:R-:W2:Y:S06]  /*1adb0*/  LDSM.16.MT88.4 R44, [R225+0xa000] ;  /* 0x00a00000e12c783b */ /* 0x000eac0000004200 */
[----:B------:R4:W5:Y:S01]  /*1adc0*/  MUFU.EX2 R6, R4 ;  /* 0x0000000400067308 */ /* 0x0009620000000800 */
[--C-:B---3--:R-:W-:Y:S09]  /*1add0*/  FFMA.FTZ R16, R181, c[0x0][0x23c], -R39.reuse ;  /* 0x00008f00b5107a23 */ /* 0x108ff20000010827 */
[----:B------:R3:W-:Y:S01]  /*1ade0*/  MUFU.EX2 R115, R24 ;  /* 0x0000001800737308 */ /* 0x0007e20000000800 */
[----:B-1----:R-:W-:Y:S09]  /*1adf0*/  FMUL.FTZ R8, R2, R140 ;  /* 0x0000008c02087220 */ /* 0x002ff20000410000 */
[----:B------:R1:W-:Y:S01]  /*1ae00*/  MUFU.EX2 R140, R16 ;  /* 0x00000010008c7308 */ /* 0x0003e20000000800 */
[--C-:B----4-:R-:W-:Y:S01]  /*1ae10*/  FFMA.FTZ R4, R175, c[0x0][0x23c], -R39.reuse ;  /* 0x00008f00af047a23 */ /* 0x110fe20000010827 */
[----:B-----5:R-:W-:Y:S01]  /*1ae20*/  MOV R137, R6 ;  /* 0x0000000600897202 */ /* 0x020fe20000000f00 */
[----:B------:R-:W-:Y:S07]  /*1ae30*/  FMUL.FTZ R6, R0, R138 ;  /* 0x0000008a00067220 */ /* 0x000fee0000410000 */
[----:B------:R4:W5:Y:S01]  /*1ae40*/  MUFU.EX2 R129, R4 ;  /* 0x0000000400817308 */ /* 0x0009620000000800 */
[C---:B---3--:R-:W-:Y:S09]  /*1ae50*/  FMUL.FTZ R24, R2.reuse, R156 ;  /* 0x0000009c02187220 */ /* 0x048ff20000410000 */
[----:B------:R3:W-:Y:S01]  /*1ae60*/  MUFU.EX2 R138, R26 ;  /* 0x0000001a008a7308 */ /* 0x0007e20000000800 */
[----:B-1----:R-:W-:Y:S09]  /*1ae70*/  FMUL.FTZ R16, R2, R148 ;  /* 0x0000009402107220 */ /* 0x002ff20000410000 */
[----:B------:R1:W-:Y:S01]  /*1ae80*/  MUFU.EX2 R246, R32 ;  /* 0x0000002000f67308 */ /* 0x0003e20000000800 */
[--C-:B----4-:R-:W-:Y:S01]  /*1ae90*/  FFMA.FTZ R4, R174, c[0x0][0x23c], -R60.reuse ;  /* 0x00008f00ae047a23 */ /* 0x110fe2000001083c */
[----:B-----5:R-:W-:Y:S08]  /*1aea0*/  F2FP.PACK_AB R42, R129, R137 ;  /* 0x00000089812a723e */ /* 0x020ff000000000ff */
[----:B------:R4:W5:Y:S01]  /*1aeb0*/  MUFU.EX2 R7, R4 ;  /* 0x0000000400077308 */ /* 0x0009620000000800 */
[----:B---3--:R-:W-:Y:S02]  /*1aec0*/  FMUL.FTZ R26, R0, R158 ;  /* 0x0000009e001a7220 */ /* 0x008fe40000410000 */
[----:B-1----:R-:W-:Y:S02]  /*1aed0*/  FMUL.FTZ R32, R2, R164 ;  /* 0x000000a402207220 */ /* 0x002fe40000410000 */
[--C-:B----4-:R-:W-:Y:S05]  /*1aee0*/  FFMA.FTZ R4, R168, c[0x0][0x23c], -R39.reuse ;  /* 0x00008f00a8047a23 */ /* 0x110fea0000010827 */
[----:B------:R1:W3:Y:S02]  /*1aef0*/  MUFU.EX2 R121, R4 ;  /* 0x0000000400797308 */ /* 0x0002e40000000800 */
[----:B-1----:R-:W-:Y:S01]  /*1af00*/  FMUL.FTZ R4, R2, R136 ;  /* 0x0000008802047220 */ /* 0x002fe20000410000 */
[----:B-----5:R-:W-:Y:S01]  /*1af10*/  MOV R136, R7 ;  /* 0x0000000700887202 */ /* 0x020fe20000000f00 */
[----:B------:R-:W-:Y:S01]  /*1af20*/  FMUL.FTZ R7, R0, R139 ;  /* 0x0000008b00077220 */ /* 0x000fe20000410000 */
[----:B------:R-:W-:Y:S01]  /*1af30*/  MOV R139, R9 ;  /* 0x00000009008b7202 */ /* 0x000fe20000000f00 */
[----:B------:R-:W-:Y:S01]  /*1af40*/  FMUL.FTZ R9, R2, R141 ;  /* 0x0000008d02097220 */ /* 0x000fe20000410000 */
[----:B------:R-:W-:Y:S02]  /*1af50*/  F2FP.PACK_AB R43, R130, R136 ;  /* 0x00000088822b723e */ /* 0x000fe400000000ff */
[----:B------:R-:W-:Y:S02]  /*1af60*/  F2FP.PACK_AB R41, R139, R179 ;  /* 0x000000b38b29723e */ /* 0x000fe400000000ff */
[----:B------:R-:W-:Y:S05]  /*1af70*/  MOV R141, R178 ;  /* 0x000000b2008d7202 */ /* 0x000fea0000000f00 */
[C---:B------:R-:W-:Y:S07]  /*1af80*/  HMMA.16816.F32 R4, R40.reuse, R12, R4 ;  /* 0x0000000c2804723c */ /* 0x040fee0000001804 */
[--C-:B------:R-:W-:Y:S01]  /*1af90*/  FFMA.FTZ R12, R171, c[0x0][0x23c], -R60.reuse ;  /* 0x00008f00ab0c7a23 */ /* 0x100fe2000001083c */
[C---:B------:R-:W-:Y:S03]  /*1afa0*/  HMMA.16816.F32 R8, R40.reuse, R14, R8 ;  /* 0x0000000e2808723c */ /* 0x040fe60000001808 */
[----:B------:R1:W4:Y:S01]  /*1afb0*/  MUFU.EX2 R105, R12 ;  /* 0x0000000c00697308 */ /* 0x0003220000000800 */
[----:B------:R-:W-:Y:S01]  /*1afc0*/  FMUL.FTZ R13, R2, R145 ;  /* 0x00000091020d7220 */ /* 0x000fe20000410000 */
[----:B------:R-:W-:Y:S02]  /*1afd0*/  MOV R145, R173 ;  /* 0x000000ad00917202 */ /* 0x000fe40000000f00 */
[C---:B------:R-:W-:Y:S02]  /*1afe0*/  FMUL.FTZ R15, R0.reuse, R147 ;  /* 0x00000093000f7220 */ /* 0x040fe40000410000 */
[----:B------:R-:W-:Y:S03]  /*1aff0*/  FMUL.FTZ R14, R0, R146 ;  /* 0x00000092000e7220 */ /* 0x000fe60000410000 */
[C---:B-1----:R-:W-:Y:S01]  /*1b000*/  FMUL.FTZ R12, R2.reuse, R144 ;  /* 0x00000090020c7220 */ /* 0x042fe20000410000 */
[----:B------:R-:W-:Y:S06]  /*1b010*/  MOV R144, R179 ;  /* 0x000000b300907202 */ /* 0x000fec0000000f00 */
[C---:B------:R-:W-:Y:S07]  /*1b020*/  HMMA.16816.F32 R12, R40.reuse, R20, R12 ;  /* 0x00000014280c723c */ /* 0x040fee000000180c */
[--C-:B------:R-:W-:Y:S01]  /*1b030*/  FFMA.FTZ R20, R183, c[0x0][0x23c], -R60.reuse ;  /* 0x00008f00b7147a23 */ /* 0x100fe2000001083c */
[C---:B------:R-:W-:Y:S03]  /*1b040*/  HMMA.16816.F32 R16, R40.reuse, R22, R16 ;  /* 0x000000162810723c */ /* 0x040fe60000001810 */
[----:B------:R1:W5:Y:S01]  /*1b050*/  MUFU.EX2 R143, R20 ;  /* 0x00000014008f7308 */ /* 0x0003620000000800 */
[----:B------:R-:W-:Y:S03]  /*1b060*/  FMUL.FTZ R21, R2, R153 ;  /* 0x0000009902157220 */ /* 0x000fe60000410000 */
[C---:B------:R-:W-:Y:S02]  /*1b070*/  FMUL.FTZ R23, R0.reuse, R155 ;  /* 0x0000009b00177220 */ /* 0x040fe40000410000 */
[----:B------:R-:W-:Y:S03]  /*1b080*/  FMUL.FTZ R22, R0, R154 ;  /* 0x0000009a00167220 */ /* 0x000fe60000410000 */
[C---:B-1----:R-:W-:Y:S07]  /*1b090*/  FMUL.FTZ R20, R2.reuse, R152 ;  /* 0x0000009802147220 */ /* 0x042fee0000410000 */
[C---:B------:R-:W-:Y:S07]  /*1b0a0*/  HMMA.16816.F32 R20, R40.reuse, R28, R20 ;  /* 0x0000001c2814723c */ /* 0x040fee0000001814 */
[--C-:B------:R-:W-:Y:S01]  /*1b0b0*/  FFMA.FTZ R28, R185, c[0x0][0x23c], -R39.reuse ;  /* 0x00008f00b91c7a23 */ /* 0x100fe20000010827 */
[C---:B------:R-:W-:Y:S03]  /*1b0c0*/  HMMA.16816.F32 R24, R40.reuse, R30, R24 ;  /* 0x0000001e2818723c */ /* 0x040fe60000001818 */
[----:B------:R1:W1:Y:S01]  /*1b0d0*/  MUFU.EX2 R247, R28 ;  /* 0x0000001c00f77308 */ /* 0x0002620000000800 */
[----:B------:R-:W-:Y:S03]  /*1b0e0*/  FMUL.FTZ R29, R2, R161 ;  /* 0x000000a1021d7220 */ /* 0x000fe60000410000 */
[C---:B------:R-:W-:Y:S02]  /*1b0f0*/  FMUL.FTZ R30, R0.reuse, R162 ;  /* 0x000000a2001e7220 */ /* 0x040fe40000410000 */
[----:B------:R-:W-:Y:S03]  /*1b100*/  FMUL.FTZ R31, R0, R163 ;  /* 0x000000a3001f7220 */ /* 0x000fe60000410000 */
[----:B-1----:R-:W-:Y:S07]  /*1b110*/  FMUL.FTZ R28, R2, R160 ;  /* 0x000000a0021c7220 */ /* 0x002fee0000410000 */
[C---:B--2---:R-:W-:Y:S07]  /*1b120*/  HMMA.16816.F32 R28, R40.reuse, R44, R28 ;  /* 0x0000002c281c723c */ /* 0x044fee000000181c */
[--C-:B------:R-:W-:Y:S01]  /*1b130*/  FFMA.FTZ R44, R187, c[0x0][0x23c], -R60.reuse ;  /* 0x00008f00bb2c7a23 */ /* 0x100fe2000001083c */
[----:B------:R-:W-:Y:S03]  /*1b140*/  HMMA.16816.F32 R32, R40, R46, R32 ;  /* 0x0000002e2820723c */ /* 0x000fe60000001820 */
[----:B------:R1:W2:Y:S04]  /*1b150*/  MUFU.EX2 R219, R44 ;  /* 0x0000002c00db7308 */ /* 0x0002a80000000800 */
[----:B---3--:R-:W-:Y:S02]  /*1b160*/  F2FP.PACK_AB R40, R107, R121 ;  /* 0x000000796b28723e */ /* 0x008fe400000000ff */
[----:B----4-:R-:W-:Y:S03]  /*1b170*/  F2FP.PACK_AB R41, R105, R118 ;  /* 0x000000766929723e */ /* 0x010fe600000000ff */
[----:B------:R-:W-:Y:S02]  /*1b180*/  F2FP.PACK_AB R42, R140, R124 ;  /* 0x0000007c8c2a723e */ /* 0x000fe400000000ff */
[----:B-----5:R-:W-:Y:S07]  /*1b190*/  F2FP.PACK_AB R43, R115, R143 ;  /* 0x0000008f732b723e */ /* 0x020fee00000000ff */
[C---:B------:R-:W-:Y:S03]  /*1b1a0*/  HMMA.16816.F32 R4, R40.reuse, R48, R4 ;  /* 0x000000302804723c */ /* 0x040fe60000001804 */
[--C-:B-1----:R-:W-:Y:S01]  /*1b1b0*/  FFMA.FTZ R44, R188, c[0x0][0x23c], -R39.reuse ;  /* 0x00008f00bc2c7a23 */ /* 0x102fe20000010827 */
[----:B------:R-:W-:Y:S03]  /*1b1c0*/  MOV R188, R142 ;  /* 0x0000008e00bc7202 */ /* 0x000fe60000000f00 */
[--C-:B------:R-:W-:Y:S01]  /*1b1d0*/  FFMA.FTZ R48, R189, c[0x0][0x23c], -R39.reuse ;  /* 0x00008f00bd307a23 */ /* 0x100fe20000010827 */
[C---:B------:R-:W-:Y:S01]  /*1b1e0*/  HMMA.16816.F32 R8, R40.reuse, R50, R8 ;  /* 0x000000322808723c */ /* 0x040fe20000001808 */
[----:B------:R1:W-:Y:S03]  /*1b1f0*/  MUFU.EX2 R187, R44 ;  /* 0x0000002c00bb7308 */ /* 0x0003e60000000800 */
[----:B------:R-:W-:Y:S04]  /*1b200*/  MOV R189, R114 ;  /* 0x0000007200bd7202 */ /* 0x000fe80000000f00 */
[C---:B------:R-:W-:Y:S03]  /*1b210*/  HMMA.16816.F32 R12, R40.reuse, R52, R12 ;  /* 0x00000034280c723c */ /* 0x040fe6000000180c */
[----:B------:R3:W4:Y:S04]  /*1b220*/  MUFU.EX2 R186, R48 ;  /* 0x0000003000ba7308 */ /* 0x0007280000000800 */
[--C-:B------:R-:W-:Y:S01]  /*1b230*/  FFMA.FTZ R52, R192, c[0x0][0x23c], -R39.reuse ;  /* 0x00008f00c0347a23 */ /* 0x100fe20000010827 */
[C---:B------:R-:W-:Y:S04]  /*1b240*/  HMMA.16816.F32 R16, R40.reuse, R54, R16 ;  /* 0x000000362810723c */ /* 0x040fe80000001810 */
[----:B------:R-:W-:Y:S01]  /*1b250*/  MOV R192, R128 ;  /* 0x0000008000c07202 */ /* 0x000fe20000000f00 */
[----:B------:R5:W-:Y:S03]  /*1b260*/  MUFU.EX2 R183, R52 ;  /* 0x0000003400b77308 */ /* 0x000be60000000800 */
[C---:B------:R-:W-:Y:S01]  /*1b270*/  HMMA.16816.F32 R20, R40.reuse, R56, R20 ;  /* 0x000000382814723c */ /* 0x040fe20000001814 */
[----:B-1----:R-:W1:Y:S06]  /*1b280*/  LDSM.16.MT88.4 R44, [R225+0xa800] ;  /* 0x00a80000e12c783b */ /* 0x002e6c0000004200 */
[--C-:B------:R-:W-:Y:S01]  /*1b290*/  FFMA.FTZ R56, R194, c[0x0][0x23c], -R60.reuse ;  /* 0x00008f00c2387a23 */ /* 0x100fe2000001083c */
[C---:B------:R-:W-:Y:S03]  /*1b2a0*/  HMMA.16816.F32 R24, R40.reuse, R58, R24 ;  /* 0x0000003a2818723c */ /* 0x040fe60000001818 */
[----:B------:R2:W-:Y:S01]  /*1b2b0*/  MUFU.EX2 R179, R56 ;  /* 0x0000003800b37308 */ /* 0x0005e20000000800 */
[--C-:B---3--:R-:W-:Y:S01]  /*1b2c0*/  FFMA.FTZ R48, R190, c[0x0][0x23c], -R60.reuse ;  /* 0x00008f00be307a23 */ /* 0x108fe2000001083c */
[----:B------:R-:W-:Y:S02]  /*1b2d0*/  MOV R190, R125 ;  /* 0x0000007d00be7202 */ /* 0x000fe40000000f00 */
[----:B------:R-:W-:Y:S06]  /*1b2e0*/  MOV R194, R115 ;  /* 0x0000007300c27202 */ /* 0x000fec0000000f00 */
[----:B------:R3:W-:Y:S01]  /*1b2f0*/  MUFU.EX2 R185, R48 ;  /* 0x0000003000b97308 */ /* 0x0007e20000000800 */
[--C-:B-----5:R-:W-:Y:S01]  /*1b300*/  FFMA.FTZ R52, R193, c[0x0][0x23c], -R39.reuse ;  /* 0x00008f00c1347a23 */ /* 0x120fe20000010827 */
[----:B------:R-:W-:Y:S08]  /*1b310*/  MOV R193, R116 ;  /* 0x0000007400c17202 */ /* 0x000ff00000000f00 */
[----:B------:R5:W-:Y:S01]  /*1b320*/  MUFU.EX2 R182, R52 ;  /* 0x0000003400b67308 */ /* 0x000be20000000800 */
[--C-:B--2---:R-:W-:Y:S01]  /*1b330*/  FFMA.FTZ R56, R196, c[0x0][0x23c], -R39.reuse ;  /* 0x00008f00c4387a23 */ /* 0x104fe20000010827 */
[----:B------:R-:W-:Y:S08]  /*1b340*/  MOV R196, R140 ;  /* 0x0000008c00c47202 */ /* 0x000ff00000000f00 */
[----:B------:R2:W-:Y:S01]  /*1b350*/  MUFU.EX2 R180, R56 ;  /* 0x0000003800b47308 */ /* 0x0005e20000000800 */
[C---:B-1----:R-:W-:Y:S03]  /*1b360*/  HMMA.16816.F32 R28, R40.reuse, R44, R28 ;  /* 0x0000002c281c723c */ /* 0x042fe6000000181c */
[--C-:B---3--:R-:W-:Y:S01]  /*1b370*/  FFMA.FTZ R48, R191, c[0x0][0x23c], -R60.reuse ;  /* 0x00008f00bf307a23 */ /* 0x108fe2000001083c */
[----:B------:R-:W-:Y:S03]  /*1b380*/  MOV R191, R141 ;  /* 0x0000008d00bf7202 */ /* 0x000fe60000000f00 */
[--C-:B------:R-:W-:Y:S01]  /*1b390*/  FFMA.FTZ R44, R195, c[0x0][0x23c], -R60.reuse ;  /* 0x00008f00c32c7a23 */ /* 0x100fe2000001083c */
[----:B------:R-:W-:Y:S01]  /*1b3a0*/  HMMA.16816.F32 R32, R40, R46, R32 ;  /* 0x0000002e2820723c */ /* 0x000fe20000001820 */
[----:B------:R1:W3:Y:S03]  /*1b3b0*/  MUFU.EX2 R184, R48 ;  /* 0x0000003000b87308 */ /* 0x0002e60000000800 */
[----:B------:R-:W-:Y:S01]  /*1b3c0*/  MOV R195, R138 ;  /* 0x0000008a00c37202 */ /* 0x000fe20000000f00 */
[----:B-----5:R-:W-:Y:S01]  /*1b3d0*/  LDSM.16.MT88.4 R52, [R226+0xb000] ;  /* 0x00b00000e234783b */ /* 0x020fe20000004200 */
[----:B------:R-:W-:Y:S02]  /*1b3e0*/  MOV R138, R177 ;  /* 0x000000b1008a7202 */ /* 0x000fe40000000f00 */
[----:B------:R-:W-:Y:S03]  /*1b3f0*/  F2FP.PACK_AB R40, R247, R195 ;  /* 0x000000c3f728723e */ /* 0x000fe600000000ff */
[----:B------:R5:W5:Y:S01]  /*1b400*/  MUFU.EX2 R181, R44 ;  /* 0x0000002c00b57308 */ /* 0x000b620000000800 */
[----:B------:R-:W-:Y:S02]  /*1b410*/  F2FP.PACK_AB R41, R219, R246 ;  /* 0x000000f6db29723e */ /* 0x000fe400000000ff */
[----:B----4-:R-:W-:Y:S01]  /*1b420*/  F2FP.PACK_AB R42, R186, R187 ;  /* 0x000000bbba2a723e */ /* 0x010fe200000000ff */
[----:B--2---:R-:W-:Y:S08]  /*1b430*/  LDSM.16.MT88.4 R56, [R225+0xb000] ;  /* 0x00b00000e138783b */ /* 0x004ff00000004200 */
[----:B-1----:R-:W1:Y:S01]  /*1b440*/  LDSM.16.MT88.4 R48, [R135+0xb000] ;  /* 0x00b000008730783b */ /* 0x002e620000004200 */
[----:B---3--:R-:W-:Y:S07]  /*1b450*/  F2FP.PACK_AB R43, R184, R185 ;  /* 0x000000b9b82b723e */ /* 0x008fee00000000ff */
[----:B-----5:R-:W2:Y:S01]  /*1b460*/  LDSM.16.MT88.4 R44, [R224+0xb000] ;  /* 0x00b00000e02c783b */ /* 0x020ea20000004200 */
[C---:B-1----:R-:W-:Y:S07]  /*1b470*/  HMMA.16816.F32 R4, R40.reuse, R48, R4 ;  /* 0x000000302804723c */ /* 0x042fee0000001804 */
[--C-:B------:R-:W-:Y:S01]  /*1b480*/  FFMA.FTZ R48, R197, c[0x0][0x23c], -R39.reuse ;  /* 0x00008f00c5307a23 */ /* 0x100fe20000010827 */
[C---:B------:R-:W-:Y:S03]  /*1b490*/  HMMA.16816.F32 R8, R40.reuse, R50, R8 ;  /* 0x000000322808723c */ /* 0x040fe60000001808 */
[----:B------:R1:W3:Y:S01]  /*1b4a0*/  MUFU.EX2 R178, R48 ;  /* 0x0000003000b27308 */ /* 0x0002e20000000800 */
[----:B------:R-:W-:Y:S04]  /*1b4b0*/  MOV R197, R143 ;  /* 0x0000008f00c57202 */ /* 0x000fe80000000f00 */
[C---:B------:R-:W-:Y:S07]  /*1b4c0*/  HMMA.16816.F32 R12, R40.reuse, R52, R12 ;  /* 0x00000034280c723c */ /* 0x040fee000000180c */
[--C-:B------:R-:W-:Y:S01]  /*1b4d0*/  FFMA.FTZ R52, R200, c[0x0][0x23c], -R60.reuse ;  /* 0x00008f00c8347a23 */ /* 0x100fe2000001083c */
[C---:B------:R-:W-:Y:S03]  /*1b4e0*/  HMMA.16816.F32 R16, R40.reuse, R54, R16 ;  /* 0x000000362810723c */ /* 0x040fe60000001810 */
[----:B------:R4:W-:Y:S01]  /*1b4f0*/  MUFU.EX2 R174, R52 ;  /* 0x0000003400ae7308 */ /* 0x0009e20000000800 */
[----:B------:R-:W-:Y:S04]  /*1b500*/  MOV R200, R104 ;  /* 0x0000006800c87202 */ /* 0x000fe80000000f00 */
[C---:B--2---:R-:W-:Y:S04]  /*1b510*/  HMMA.16816.F32 R20, R40.reuse, R44, R20 ;  /* 0x0000002c2814723c */ /* 0x044fe80000001814 */
[--C-:B-1----:R-:W-:Y:S01]  /*1b520*/  FFMA.FTZ R48, R198, c[0x0][0x23c], -R60.reuse ;  /* 0x00008f00c6307a23 */ /* 0x102fe2000001083c */
[----:B------:R-:W-:Y:S02]  /*1b530*/  MOV R198, R124 ;  /* 0x0000007c00c67202 */ /* 0x000fe40000000f00 */
[--C-:B------:R-:W-:Y:S01]  /*1b540*/  FFMA.FTZ R44, R201, c[0x0][0x23c], -R39.reuse ;  /* 0x00008f00c92c7a23 */ /* 0x100fe20000010827 */
[----:B------:R1:W2:Y:S01]  /*1b550*/  MUFU.EX2 R176, R48 ;  /* 0x0000003000b07308 */ /* 0x0002a20000000800 */
[C---:B------:R-:W-:Y:S03]  /*1b560*/  HMMA.16816.F32 R24, R40.reuse, R46, R24 ;  /* 0x0000002e2818723c */ /* 0x040fe60000001818 */
[----:B------:R-:W-:Y:S05]  /*1b570*/  MOV R201, R107 ;  /* 0x0000006b00c97202 */ /* 0x000fea0000000f00 */
[C---:B------:R-:W-:Y:S01]  /*1b580*/  HMMA.16816.F32 R28, R40.reuse, R56, R28 ;  /* 0x00000038281c723c */ /* 0x040fe2000000181c */
[----:B------:R5:W-:Y:S03]  /*1b590*/  MUFU.EX2 R175, R44 ;  /* 0x0000002c00af7308 */ /* 0x000be60000000800 */
[--C-:B----4-:R-:W-:Y:S01]  /*1b5a0*/  FFMA.FTZ R52, R199, c[0x0][0x23c], -R39.reuse ;  /* 0x00008f00c7347a23 */ /* 0x110fe20000010827 */
[----:B------:R-:W-:Y:S02]  /*1b5b0*/  MOV R199, R105 ;  /* 0x0000006900c77202 */ /* 0x000fe40000000f00 */
[--C-:B------:R-:W-:Y:S01]  /*1b5c0*/  FFMA.FTZ R56, R203, c[0x0][0x23c], -R60.reuse ;  /* 0x00008f00cb387a23 */ /* 0x100fe2000001083c */
[----:B------:R-:W-:Y:S03]  /*1b5d0*/  HMMA.16816.F32 R32, R40, R58, R32 ;  /* 0x0000003a2820723c */ /* 0x000fe60000001820 */
[----:B------:R4:W4:Y:S01]  /*1b5e0*/  MUFU.EX2 R177, R52 ;  /* 0x0000003400b17308 */ /* 0x0009220000000800 */
[----:B------:R-:W-:Y:S01]  /*1b5f0*/  MOV R203, R121 ;  /* 0x0000007900cb7202 */ /* 0x000fe20000000f00 */
[----:B-1----:R-:W1:Y:S02]  /*1b600*/  LDSM.16.MT88.4 R48, [R135+0xb800] ;  /* 0x00b800008730783b */ /* 0x002e640000004200 */
[----:B------:R-:W-:Y:S02]  /*1b610*/  F2FP.PACK_AB R40, R182, R183 ;  /* 0x000000b7b628723e */ /* 0x000fe400000000ff */
[----:B------:R-:W-:Y:S04]  /*1b620*/  F2FP.PACK_AB R41, R179, R181 ;  /* 0x000000b5b329723e */ /* 0x000fe800000000ff */
[----:B------:R1:W-:Y:S01]  /*1b630*/  MUFU.EX2 R172, R56 ;  /* 0x0000003800ac7308 */ /* 0x0003e20000000800 */
[----:B---3--:R-:W-:Y:S02]  /*1b640*/  F2FP.PACK_AB R42, R178, R180 ;  /* 0x000000b4b22a723e */ /* 0x008fe400000000ff */
[----:B--2---:R-:W-:Y:S01]  /*1b650*/  F2FP.PACK_AB R43, R174, R176 ;  /* 0x000000b0ae2b723e */ /* 0x004fe200000000ff */
[--C-:B-----5:R-:W-:Y:S01]  /*1b660*/  FFMA.FTZ R44, R202, c[0x0][0x23c], -R60.reuse ;  /* 0x00008f00ca2c7a23 */ /* 0x120fe2000001083c */
[----:B------:R-:W-:Y:S05]  /*1b670*/  MOV R202, R118 ;  /* 0x0000007600ca7202 */ /* 0x000fea0000000f00 */
[----:B------:R2:W3:Y:S01]  /*1b680*/  MUFU.EX2 R173, R44 ;  /* 0x0000002c00ad7308 */ /* 0x0004e20000000800 */
[----:B----4-:R-:W4:Y:S01]  /*1b690*/  LDSM.16.MT88.4 R52, [R226+0xb800] ;  /* 0x00b80000e234783b */ /* 0x010f220000004200 */
[--C-:B-1----:R-:W-:Y:S01]  /*1b6a0*/  FFMA.FTZ R56, R204, c[0x0][0x23c], -R39.reuse ;  /* 0x00008f00cc387a23 */ /* 0x102fe20000010827 */
[----:B------:R-:W-:Y:S07]  /*1b6b0*/  MOV R204, R130 ;  /* 0x0000008200cc7202 */ /* 0x000fee0000000f00 */
[----:B------:R1:W-:Y:S01]  /*1b6c0*/  MUFU.EX2 R171, R56 ;  /* 0x0000003800ab7308 */ /* 0x0003e20000000800 */
[C---:B------:R-:W-:Y:S01]  /*1b6d0*/  HMMA.16816.F32 R4, R40.reuse, R48, R4 ;  /* 0x000000302804723c */ /* 0x040fe20000001804 */
[----:B--2---:R-:W2:Y:S06]  /*1b6e0*/  LDSM.16.MT88.4 R44, [R224+0xb800] ;  /* 0x00b80000e02c783b */ /* 0x004eac0000004200 */
[--C-:B------:R-:W-:Y:S01]  /*1b6f0*/  FFMA.FTZ R48, R205, c[0x0][0x23c], -R39.reuse ;  /* 0x00008f00cd307a23 */ /* 0x100fe20000010827 */
[C---:B------:R-:W-:Y:S03]  /*1b700*/  HMMA.16816.F32 R8, R40.reuse, R50, R8 ;  /* 0x000000322808723c */ /* 0x040fe60000001808 */
[----:B------:R5:W2:Y:S01]  /*1b710*/  MUFU.EX2 R170, R48 ;  /* 0x0000003000aa7308 */ /* 0x000aa20000000800 */
[----:B------:R-:W-:Y:S01]  /*1b720*/  MOV R205, R129 ;  /* 0x0000008100cd7202 */ /* 0x000fe20000000f00 */
[----:B-1----:R-:W1:Y:S03]  /*1b730*/  LDSM.16.MT88.4 R56, [R225+0xb800] ;  /* 0x00b80000e138783b */ /* 0x002e660000004200 */
[C---:B----4-:R-:W-:Y:S07]  /*1b740*/  HMMA.16816.F32 R12, R40.reuse, R52, R12 ;  /* 0x00000034280c723c */ /* 0x050fee000000180c */
[--C-:B------:R-:W-:Y:S01]  /*1b750*/  FFMA.FTZ R52, R208, c[0x0][0x23c], -R39.reuse ;  /* 0x00008f00d0347a23 */ /* 0x100fe20000010827 */
[C---:B------:R-:W-:Y:S03]  /*1b760*/  HMMA.16816.F32 R16, R40.reuse, R54, R16 ;  /* 0x000000362810723c */ /* 0x040fe60000001810 */
[----:B------:R4:W-:Y:S01]  /*1b770*/  MUFU.EX2 R167, R52 ;  /* 0x0000003400a77308 */ /* 0x0009e20000000800 */
[----:B------:R-:W-:Y:S01]  /*1b780*/  MOV R208, R139 ;  /* 0x0000008b00d07202 */ /* 0x000fe20000000f00 */
[--C-:B-----5:R-:W-:Y:S01]  /*1b790*/  FFMA.FTZ R48, R206, c[0x0][0x23c], -R60.reuse ;  /* 0x00008f00ce307a23 */ /* 0x120fe2000001083c */
[----:B------:R-:W-:Y:S07]  /*1b7a0*/  MOV R206, R136 ;  /* 0x0000008800ce7202 */ /* 0x000fee0000000f00 */
[----:B------:R5:W-:Y:S01]  /*1b7b0*/  MUFU.EX2 R168, R48 ;  /* 0x0000003000a87308 */ /* 0x000be20000000800 */
[C---:B--2---:R-:W-:Y:S07]  /*1b7c0*/  HMMA.16816.F32 R20, R40.reuse, R44, R20 ;  /* 0x0000002c2814723c */ /* 0x044fee0000001814 */
[--C-:B------:R-:W-:Y:S01]  /*1b7d0*/  FFMA.FTZ R44, R209, c[0x0][0x23c], -R39.reuse ;  /* 0x00008f00d12c7a23 */ /* 0x100fe20000010827 */
[C---:B------:R-:W-:Y:S03]  /*1b7e0*/  HMMA.16816.F32 R24, R40.reuse, R46, R24 ;  /* 0x0000002e2818723c */ /* 0x040fe60000001818 */
[----:B------:R2:W-:Y:S01]  /*1b7f0*/  MUFU.EX2 R166, R44 ;  /* 0x0000002c00a67308 */ /* 0x0005e20000000800 */
[----:B------:R-:W-:Y:S01]  /*1b800*/  MOV R209, R123 ;  /* 0x0000007b00d17202 */ /* 0x000fe20000000f00 */
[----:B----4-:R-:W-:Y:S03]  /*1b810*/  LDSM.16.MT88.4 R52, [R226+0xc000] ;  /* 0x00c00000e234783b */ /* 0x010fe60000004200 */
[C---:B-1----:R-:W-:Y:S04]  /*1b820*/  HMMA.16816.F32 R28, R40.reuse, R56, R28 ;  /* 0x00000038281c723c */ /* 0x042fe8000000181c */
[--C-:B-----5:R-:W-:Y:S04]  /*1b830*/  FFMA.FTZ R48, R207, c[0x0][0x23c], -R60.reuse ;  /* 0x00008f00cf307a23 */ /* 0x120fe8000001083c */
[----:B------:R-:W-:Y:S01]  /*1b840*/  HMMA.16816.F32 R32, R40, R58, R32 ;  /* 0x0000003a2820723c */ /* 0x000fe20000001820 */
[----:B------:R1:W4:Y:S03]  /*1b850*/  MUFU.EX2 R169, R48 ;  /* 0x0000003000a97308 */ /* 0x0003260000000800 */
[--C-:B------:R-:W-:Y:S01]  /*1b860*/  FFMA.FTZ R56, R212, c[0x0][0x23c], -R39.reuse ;  /* 0x00008f00d4387a23 */ /* 0x100fe20000010827 */
[----:B------:R-:W-:Y:S02]  /*1b870*/  MOV R212, R138 ;  /* 0x0000008a00d47202 */ /* 0x000fe40000000f00 */
[----:B------:R-:W-:Y:S02]  /*1b880*/  F2FP.PACK_AB R40, R175, R177 ;  /* 0x000000b1af28723e */ /* 0x000fe400000000ff */
[----:B---3--:R-:W-:Y:S03]  /*1b890*/  F2FP.PACK_AB R41, R172, R173 ;  /* 0x000000adac29723e */ /* 0x008fe600000000ff */
[--C-:B--2---:R-:W-:Y:S01]  /*1b8a0*/  FFMA.FTZ R44, R210, c[0x0][0x23c], -R60.reuse ;  /* 0x00008f00d22c7a23 */ /* 0x104fe2000001083c */
[----:B------:R2:W-:Y:S01]  /*1b8b0*/  MUFU.EX2 R163, R56 ;  /* 0x0000003800a37308 */ /* 0x0005e20000000800 */
[----:B------:R-:W-:Y:S02]  /*1b8c0*/  F2FP.PACK_AB R42, R170, R171 ;  /* 0x000000abaa2a723e */ /* 0x000fe400000000ff */
[----:B------:R-:W-:Y:S02]  /*1b8d0*/  MOV R210, R144 ;  /* 0x0000009000d27202 */ /* 0x000fe40000000f00 */
[----:B------:R-:W-:Y:S05]  /*1b8e0*/  MOV R207, R137 ;  /* 0x0000008900cf7202 */ /* 0x000fea0000000f00 */
[----:B------:R3:W-:Y:S01]  /*1b8f0*/  MUFU.EX2 R165, R44 ;  /* 0x0000002c00a57308 */ /* 0x0007e20000000800 */
[----:B-1----:R-:W1:Y:S01]  /*1b900*/  LDSM.16.MT88.4 R48, [R135+0xc000] ;  /* 0x00c000008730783b */ /* 0x002e620000004200 */
[----:B----4-:R-:W-:Y:S07]  /*1b910*/  F2FP.PACK_AB R43, R169, R168 ;  /* 0x000000a8a92b723e */ /* 0x010fee00000000ff */
[----:B--2---:R-:W-:Y:S01]  /*1b920*/  LDSM.16.MT88.4 R56, [R225+0xc000] ;  /* 0x00c00000e138783b */ /* 0x004fe20000004200 */
[--C-:B---3--:R-:W-:Y:S01]  /*1b930*/  FFMA.FTZ R44, R211, c[0x0][0x23c], -R60.reuse ;  /* 0x00008f00d32c7a23 */ /* 0x108fe2000001083c */
[----:B------:R-:W-:Y:S03]  /*1b940*/  MOV R211, R132 ;  /* 0x0000008400d37202 */ /* 0x000fe60000000f00 */
[----:B------:R2:W3:Y:S01]  /*1b950*/  MUFU.EX2 R164, R44 ;  /* 0x0000002c00a47308 */ /* 0x0004e20000000800 */
[C---:B-1----:R-:W-:Y:S07]  /*1b960*/  HMMA.16816.F32 R4, R40.reuse, R48, R4 ;  /* 0x000000302804723c */ /* 0x042fee0000001804 */
[--C-:B------:R-:W-:Y:S01]  /*1b970*/  FFMA.FTZ R48, R213, c[0x0][0x23c], -R39.reuse ;  /* 0x00008f00d5307a23 */ /* 0x100fe20000010827 */
[----:B--2---:R-:W1:Y:S01]  /*1b980*/  LDSM.16.MT88.4 R44, [R224+0xc000] ;  /* 0x00c00000e02c783b */ /* 0x004e620000004200 */
[C---:B------:R-:W-:Y:S02]  /*1b990*/  HMMA.16816.F32 R8, R40.reuse, R50, R8 ;  /* 0x000000322808723c */ /* 0x040fe40000001808 */
[----:B------:R2:W4:Y:S01]  /*1b9a0*/  MUFU.EX2 R162, R48 ;  /* 0x0000003000a27308 */ /* 0x0005220000000800 */
[----:B------:R-:W-:Y:S05]  /*1b9b0*/  MOV R213, R131 ;  /* 0x0000008300d57202 */ /* 0x000fea0000000f00 */
[C---:B------:R-:W-:Y:S07]  /*1b9c0*/  HMMA.16816.F32 R12, R40.reuse, R52, R12 ;  /* 0x00000034280c723c */ /* 0x040fee000000180c */
[--C-:B------:R-:W-:Y:S01]  /*1b9d0*/  FFMA.FTZ R52, R220, c[0x0][0x23c], -R39.reuse ;  /* 0x00008f00dc347a23 */ /* 0x100fe20000010827 */
[C---:B------:R-:W-:Y:S03]  /*1b9e0*/  HMMA.16816.F32 R16, R40.reuse, R54, R16 ;  /* 0x000000362810723c */ /* 0x040fe60000001810 */
[----:B------:R5:W-:Y:S01]  /*1b9f0*/  MUFU.EX2 R159, R52 ;  /* 0x00000034009f7308 */ /* 0x000be20000000800 */
[--C-:B--2---:R-:W-:Y:S01]  /*1ba00*/  FFMA.FTZ R48, R214, c[0x0][0x23c], -R60.reuse ;  /* 0x00008f00d6307a23 */ /* 0x104fe2000001083c */
[----:B------:R-:W-:Y:S08]  /*1ba10*/  MOV R214, R133 ;  /* 0x0000008500d67202 */ /* 0x000ff00000000f00 */
[----:B------:R2:W-:Y:S01]  /*1ba20*/  MUFU.EX2 R161, R48 ;  /* 0x0000003000a17308 */ /* 0x0005e20000000800 */
[C---:B-1----:R-:W-:Y:S03]  /*1ba30*/  HMMA.16816.F32 R20, R40.reuse, R44, R20 ;  /* 0x0000002c2814723c */ /* 0x042fe60000001814 */
[--C-:B-----5:R-:W-:Y:S04]  /*1ba40*/  FFMA.FTZ R52, R223, c[0x0][0x23c], -R60.reuse ;  /* 0x00008f00df347a23 */ /* 0x120fe8000001083c */
[--C-:B------:R-:W-:Y:S02]  /*1ba50*/  FFMA.FTZ R44, R221, c[0x0][0x23c], -R39.reuse ;  /* 0x00008f00dd2c7a23 */ /* 0x100fe40000010827 */
[----:B------:R1:W-:Y:S01]  /*1ba60*/  MUFU.EX2 R157, R52 ;  /* 0x00000034009d7308 */ /* 0x0003e20000000800 */
[C---:B------:R-:W-:Y:S03]  /*1ba70*/  HMMA.16816.F32 R24, R40.reuse, R46, R24 ;  /* 0x0000002e2818723c */ /* 0x040fe60000001818 */
[--C-:B--2---:R-:W-:Y:S06]  /*1ba80*/  FFMA.FTZ R48, R215, c[0x0][0x23c], -R60.reuse ;  /* 0x00008f00d7307a23 */ /* 0x104fec000001083c */
[----:B------:R2:W-:Y:S01]  /*1ba90*/  MUFU.EX2 R158, R44 ;  /* 0x0000002c009e7308 */ /* 0x0005e20000000800 */
[C---:B------:R-:W-:Y:S03]  /*1baa0*/  HMMA.16816.F32 R28, R40.reuse, R56, R28 ;  /* 0x00000038281c723c */ /* 0x040fe6000000181c */
[----:B------:R-:W-:Y:S04]  /*1bab0*/  MOV R215, R99 ;  /* 0x0000006300d77202 */ /* 0x000fe80000000f00 */
[--C-:B------:R-:W-:Y:S01]  /*1bac0*/  FFMA.FTZ R56, R222, c[0x0][0x23c], -R60.reuse ;  /* 0x00008f00de387a23 */ /* 0x100fe2000001083c */
[----:B------:R-:W-:Y:S01]  /*1bad0*/  HMMA.16816.F32 R32, R40, R58, R32 ;  /* 0x0000003a2820723c */ /* 0x000fe20000001820 */
[----:B------:R5:W5:Y:S01]  /*1bae0*/  MUFU.EX2 R160, R48 ;  /* 0x0000003000a07308 */ /* 0x000b620000000800 */
[----:B-1----:R-:W-:Y:S05]  /*1baf0*/  LDSM.16.MT88.4 R52, [R224+0xc800] ;  /* 0x00c80000e034783b */ /* 0x002fea0000004200 */
[----:B------:R-:W-:Y:S02]  /*1bb00*/  F2FP.PACK_AB R40, R166, R167 ;  /* 0x000000a7a628723e */ /* 0x000fe400000000ff */
[----:B---3--:R-:W-:Y:S02]  /*1bb10*/  F2FP.PACK_AB R41, R164, R165 ;  /* 0x000000a5a429723e */ /* 0x008fe400000000ff */
[----:B------:R1:W3:Y:S01]  /*1bb20*/  MUFU.EX2 R156, R56 ;  /* 0x00000038009c7308 */ /* 0x0002e20000000800 */
[----:B----4-:R-:W-:Y:S01]  /*1bb30*/  F2FP.PACK_AB R42, R162, R163 ;  /* 0x000000a3a22a723e */ /* 0x010fe200000000ff */
[----:B--2---:R-:W-:Y:S08]  /*1bb40*/  LDSM.16.MT88.4 R44, [R226+0xc800] ;  /* 0x00c80000e22c783b */ /* 0x004ff00000004200 */
[----:B-----5:R-:W2:Y:S01]  /*1bb50*/  LDSM.16.MT88.4 R48, [R135+0xc800] ;  /* 0x00c800008730783b */ /* 0x020ea20000004200 */
[----:B------:R-:W-:Y:S01]  /*1bb60*/  F2FP.PACK_AB R43, R160, R161 ;  /* 0x000000a1a02b723e */ /* 0x000fe200000000ff */
[--C-:B-1----:R-:W-:Y:S04]  /*1bb70*/  FFMA.FTZ R56, R245, c[0x0][0x23c], -R39.reuse ;  /* 0x00008f00f5387a23 */ /* 0x102fe80000010827 */
[----:B------:R1:W-:Y:S02]  /*1bb80*/  MUFU.EX2 R155, R56 ;  /* 0x00000038009b7308 */ /* 0x0003e40000000800 */
[----:B-1----:R-:W1:Y:S01]  /*1bb90*/  LDSM.16.MT88.4 R56, [R225+0xc800] ;  /* 0x00c80000e138783b */ /* 0x002e620000004200 */
[C---:B--2---:R-:W-:Y:S07]  /*1bba0*/  HMMA.16816.F32 R4, R40.reuse, R48, R4 ;  /* 0x000000302804723c */ /* 0x044fee0000001804 */
[--C-:B------:R-:W-:Y:S01]  /*1bbb0*/  FFMA.FTZ R48, R248, c[0x0][0x23c], -R39.reuse ;  /* 0x00008f00f8307a23 */ /* 0x100fe20000010827 */
[C---:B------:R-:W-:Y:S03]  /*1bbc0*/  HMMA.16816.F32 R8, R40.reuse, R50, R8 ;  /* 0x000000322808723c */ /* 0x040fe60000001808 */
[----:B------:R2:W4:Y:S05]  /*1bbd0*/  MUFU.EX2 R154, R48 ;  /* 0x00000030009a7308 */ /* 0x00052a0000000800 */
[C---:B------:R-:W-:Y:S07]  /*1bbe0*/  HMMA.16816.F32 R12, R40.reuse, R44, R12 ;  /* 0x0000002c280c723c */ /* 0x040fee000000180c */
[--C-:B------:R-:W-:Y:S01]  /*1bbf0*/  FFMA.FTZ R44, R251, c[0x0][0x23c], -R60.reuse ;  /* 0x00008f00fb2c7a23 */ /* 0x100fe2000001083c */
[C---:B------:R-:W-:Y:S03]  /*1bc00*/  HMMA.16816.F32 R16, R40.reuse, R46, R16 ;  /* 0x0000002e2810723c */ /* 0x040fe60000001810 */
[----:B------:R5:W-:Y:S05]  /*1bc10*/  MUFU.EX2 R152, R44 ;  /* 0x0000002c00987308 */ /* 0x000bea0000000800 */
[C---:B------:R-:W-:Y:S04]  /*1bc20*/  HMMA.16816.F32 R20, R40.reuse, R52, R20 ;  /* 0x000000342814723c */ /* 0x040fe80000001814 */
[--C-:B--2---:R-:W-:Y:S03]  /*1bc30*/  FFMA.FTZ R48, R249, c[0x0][0x23c], -R60.reuse ;  /* 0x00008f00f9307a23 */ /* 0x104fe6000001083c */
[--C-:B------:R-:W-:Y:S01]  /*1bc40*/  FFMA.FTZ R52, R252, c[0x0][0x23c], -R39.reuse ;  /* 0x00008f00fc347a23 */ /* 0x100fe20000010827 */
[----:B------:R2:W2:Y:S01]  /*1bc50*/  MUFU.EX2 R153, R48 ;  /* 0x0000003000997308 */ /* 0x0004a20000000800 */
[C---:B------:R-:W-:Y:S08]  /*1bc60*/  HMMA.16816.F32 R24, R40.reuse, R54, R24 ;  /* 0x000000362818723c */ /* 0x040ff00000001818 */
[C---:B-1----:R-:W-:Y:S01]  /*1bc70*/  HMMA.16816.F32 R28, R40.reuse, R56, R28 ;  /* 0x00000038281c723c */ /* 0x042fe2000000181c */
[----:B------:R1:W-:Y:S03]  /*1bc80*/  MUFU.EX2 R151, R52 ;  /* 0x0000003400977308 */ /* 0x0003e60000000800 */
[--C-:B-----5:R-:W-:Y:S03]  /*1bc90*/  FFMA.FTZ R44, R250, c[0x0][0x23c], -R39.reuse ;  /* 0x00008f00fa2c7a23 */ /* 0x120fe60000010827 */
[--C-:B------:R-:W-:Y:S01]  /*1bca0*/  FFMA.FTZ R56, R63, c[0x0][0x23c], -R60.reuse ;  /* 0x00008f003f387a23 */ /* 0x100fe2000001083c */
[----:B------:R-:W-:Y:S03]  /*1bcb0*/  HMMA.16816.F32 R32, R40, R58, R32 ;  /* 0x0000003a2820723c */ /* 0x000fe60000001820 */
[----:B------:R5:W5:Y:S01]  /*1bcc0*/  MUFU.EX2 R150, R44 ;  /* 0x0000002c00967308 */ /* 0x000b620000000800 */
[----:B--2---:R-:W2:Y:S03]  /*1bcd0*/  LDSM.16.MT88.4 R48, [R135+0xd000] ;  /* 0x00d000008730783b */ /* 0x004ea60000004200 */
[----:B------:R-:W-:Y:S02]  /*1bce0*/  F2FP.PACK_AB R40, R158, R159 ;  /* 0x0000009f9e28723e */ /* 0x000fe400000000ff */
[----:B---3--:R-:W-:Y:S04]  /*1bcf0*/  F2FP.PACK_AB R41, R156, R157 ;  /* 0x0000009d9c29723e */ /* 0x008fe800000000ff */
[----:B------:R3:W-:Y:S01]  /*1bd00*/  MUFU.EX2 R146, R56 ;  /* 0x0000003800927308 */ /* 0x0007e20000000800 */
[----:B----4-:R-:W-:Y:S02]  /*1bd10*/  F2FP.PACK_AB R42, R154, R155 ;  /* 0x0000009b9a2a723e */ /* 0x010fe400000000ff */
[----:B------:R-:W-:Y:S01]  /*1bd20*/  F2FP.PACK_AB R43, R152, R153 ;  /* 0x00000099982b723e */ /* 0x000fe200000000ff */
[--C-:B-1----:R-:W-:Y:S06]  /*1bd30*/  FFMA.FTZ R52, R145, c[0x0][0x23c], -R60.reuse ;  /* 0x00008f0091347a23 */ /* 0x102fec000001083c */
[----:B------:R1:W4:Y:S01]  /*1bd40*/  MUFU.EX2 R149, R52 ;  /* 0x0000003400957308 */ /* 0x0003220000000800 */
[----:B-----5:R-:W5:Y:S01]  /*1bd50*/  LDSM.16.MT88.4 R44, [R226+0xd000] ;  /* 0x00d00000e22c783b */ /* 0x020f620000004200 */
[--C-:B---3--:R-:W-:Y:S07]  /*1bd60*/  FFMA.FTZ R56, R64, c[0x0][0x23c], -R39.reuse ;  /* 0x00008f0040387a23 */ /* 0x108fee0000010827 */
[----:B------:R-:W3:Y:S01]  /*1bd70*/  LDL.LU R64, [R1+0x4] ;  /* 0x0000040001407983 */ /* 0x000ee20000300800 */
[----:B------:R4:W-:Y:S03]  /*1bd80*/  MUFU.EX2 R147, R56 ;  /* 0x0000003800937308 */ /* 0x0009e60000000800 */
[----:B------:R-:W3:Y:S01]  /*1bd90*/  LDL.LU R63, [R1+0x10] ;  /* 0x00001000013f7983 */ /* 0x000ee20000300800 */
[C---:B--2---:R-:W-:Y:S03]  /*1bda0*/  HMMA.16816.F32 R4, R40.reuse, R48, R4 ;  /* 0x000000302804723c */ /* 0x044fe60000001804 */
[----:B-1----:R-:W1:Y:S04]  /*1bdb0*/  LDSM.16.MT88.4 R52, [R224+0xd000] ;  /* 0x00d00000e034783b */ /* 0x002e680000004200 */
[--C-:B------:R-:W-:Y:S01]  /*1bdc0*/  FFMA.FTZ R48, R65, c[0x0][0x23c], -R39.reuse ;  /* 0x00008f0041307a23 */ /* 0x100fe20000010827 */
[C---:B------:R-:W-:Y:S03]  /*1bdd0*/  HMMA.16816.F32 R8, R40.reuse, R50, R8 ;  /* 0x000000322808723c */ /* 0x040fe60000001808 */
[----:B------:R2:W1:Y:S01]  /*1bde0*/  MUFU.EX2 R148, R48 ;  /* 0x0000003000947308 */ /* 0x0004620000000800 */
[----:B----4-:R-:W4:Y:S04]  /*1bdf0*/  LDSM.16.MT88.4 R56, [R225+0xd000] ;  /* 0x00d00000e138783b */ /* 0x010f280000004200 */
[C---:B-----5:R-:W-:Y:S07]  /*1be00*/  HMMA.16816.F32 R12, R40.reuse, R44, R12 ;  /* 0x0000002c280c723c */ /* 0x060fee000000180c */
[--C-:B------:R-:W-:Y:S01]  /*1be10*/  FFMA.FTZ R44, R67, c[0x0][0x23c], -R60.reuse ;  /* 0x00008f00432c7a23 */ /* 0x100fe2000001083c */
[C---:B------:R-:W-:Y:S03]  /*1be20*/  HMMA.16816.F32 R16, R40.reuse, R46, R16 ;  /* 0x0000002e2810723c */ /* 0x040fe60000001810 */
[----:B------:R5:W-:Y:S01]  /*1be30*/  MUFU.EX2 R145, R44 ;  /* 0x0000002c00917308 */ /* 0x000be20000000800 */
[--C-:B--2---:R-:W-:Y:S09]  /*1be40*/  FFMA.FTZ R48, R66, c[0x0][0x23c], -R60.reuse ;  /* 0x00008f0042307a23 */ /* 0x104ff2000001083c */
[----:B------:R2:W2:Y:S01]  /*1be50*/  MUFU.EX2 R142, R48 ;  /* 0x00000030008e7308 */ /* 0x0004a20000000800 */
[C---:B-1----:R-:W-:Y:S07]  /*1be60*/  HMMA.16816.F32 R20, R40.reuse, R52, R20 ;  /* 0x000000342814723c */ /* 0x042fee0000001814 */
[--C-:B------:R-:W-:Y:S01]  /*1be70*/  FFMA.FTZ R52, R70, c[0x0][0x23c], -R60.reuse ;  /* 0x00008f0046347a23 */ /* 0x100fe2000001083c */
[C---:B------:R-:W-:Y:S03]  /*1be80*/  HMMA.16816.F32 R24, R40.reuse, R54, R24 ;  /* 0x000000362818723c */ /* 0x040fe60000001818 */
[----:B------:R1:W-:Y:S01]  /*1be90*/  MUFU.EX2 R141, R52 ;  /* 0x00000034008d7308 */ /* 0x0003e20000000800 */
[----:B-----5:R-:W5:Y:S04]  /*1bea0*/  LDSM.16.MT88.4 R44, [R135+0xd800] ;  /* 0x00d80000872c783b */ /* 0x020f680000004200 */
[C---:B----4-:R-:W-:Y:S04]  /*1beb0*/  HMMA.16816.F32 R28, R40.reuse, R56, R28 ;  /* 0x00000038281c723c */ /* 0x050fe8000000181c */
[--C-:B--2---:R-:W-:Y:S04]  /*1bec0*/  FFMA.FTZ R48, R68, c[0x0][0x23c], -R39.reuse ;  /* 0x00008f0044307a23 */ /* 0x104fe80000010827 */
[----:B------:R-:W-:Y:S01]  /*1bed0*/  HMMA.16816.F32 R32, R40, R58, R32 ;  /* 0x0000003a2820723c */ /* 0x000fe20000001820 */
[----:B------:R2:W-:Y:S03]  /*1bee0*/  MUFU.EX2 R144, R48 ;  /* 0x0000003000907308 */ /* 0x0005e60000000800 */
[--C-:B------:R-:W-:Y:S03]  /*1bef0*/  FFMA.FTZ R56, R72, c[0x0][0x23c], -R39.reuse ;  /* 0x00008f0048387a23 */ /* 0x100fe60000010827 */
[----:B------:R-:W-:Y:S02]  /*1bf00*/  F2FP.PACK_AB R40, R151, R150 ;  /* 0x000000969728723e */ /* 0x000fe400000000ff */
[----:B------:R-:W-:Y:S03]  /*1bf10*/  F2FP.PACK_AB R41, R146, R149 ;  /* 0x000000959229723e */ /* 0x000fe600000000ff */
[----:B------:R-:W-:Y:S01]  /*1bf20*/  F2FP.PACK_AB R42, R148, R147 ;  /* 0x00000093942a723e */ /* 0x000fe200000000ff */
[----:B------:R4:W-:Y:S01]  /*1bf30*/  MUFU.EX2 R138, R56 ;  /* 0x00000038008a7308 */ /* 0x0009e20000000800 */
[----:B------:R-:W-:Y:S01]  /*1bf40*/  F2FP.PACK_AB R43, R145, R142 ;  /* 0x0000008e912b723e */ /* 0x000fe200000000ff */
[--C-:B-1----:R-:W-:Y:S08]  /*1bf50*/  FFMA.FTZ R52, R71, c[0x0][0x23c], -R60.reuse ;  /* 0x00008f0047347a23 */ /* 0x102ff0000001083c */
[----:B------:R1:W-:Y:S01]  /*1bf60*/  MUFU.EX2 R140, R52 ;  /* 0x00000034008c7308 */ /* 0x0003e20000000800 */
[--C-:B--2---:R-:W-:Y:S01]  /*1bf70*/  FFMA.FTZ R48, R69, c[0x0][0x23c], -R39.reuse ;  /* 0x00008f0045307a23 */ /* 0x104fe20000010827 */
[C---:B-----5:R-:W-:Y:S08]  /*1bf80*/  HMMA.16816.F32 R4, R40.reuse, R44, R4 ;  /* 0x0000002c2804723c */ /* 0x060ff00000001804 */
[----:B------:R2:W5:Y:S01]  /*1bf90*/  MUFU.EX2 R143, R48 ;  /* 0x00000030008f7308 */ /* 0x0005620000000800 */
[--C-:B------:R-:W-:Y:S01]  /*1bfa0*/  FFMA.FTZ R44, R73, c[0x0][0x23c], -R39.reuse ;  /* 0x00008f00492c7a23 */ /* 0x100fe20000010827 */
[----:B----4-:R-:W-:Y:S01]  /*1bfb0*/  LDSM.16.MT88.4 R56, [R225+0xd800] ;  /* 0x00d80000e138783b */ /* 0x010fe20000004200 */
[C---:B------:R-:W-:Y:S07]  /*1bfc0*/  HMMA.16816.F32 R8, R40.reuse, R46, R8 ;  /* 0x0000002e2808723c */ /* 0x040fee0000001808 */
[----:B------:R4:W4:Y:S01]  /*1bfd0*/  MUFU.EX2 R139, R44 ;  /* 0x0000002c008b7308 */ /* 0x0009220000000800 */
[----:B-1----:R-:W-:Y:S08]  /*1bfe0*/  LDSM.16.MT88.4 R52, [R224+0xd800] ;  /* 0x00d80000e034783b */ /* 0x002ff00000004200 */
[----:B--2---:R-:W1:Y:S01]  /*1bff0*/  LDSM.16.MT88.4 R48, [R226+0xd800] ;  /* 0x00d80000e230783b */ /* 0x004e620000004200 */
[--C-:B----4-:R-:W-:Y:S04]  /*1c000*/  FFMA.FTZ R44, R74, c[0x0][0x23c], -R60.reuse ;  /* 0x00008f004a2c7a23 */ /* 0x110fe8000001083c */
[----:B------:R2:W-:Y:S02]  /*1c010*/  MUFU.EX2 R137, R44 ;  /* 0x0000002c00897308 */ /* 0x0005e40000000800 */
[--C-:B--2---:R-:W-:Y:S01]  /*1c020*/  FFMA.FTZ R44, R75, c[0x0][0x23c], -R60.reuse ;  /* 0x00008f004b2c7a23 */ /* 0x104fe2000001083c */
[C---:B-1----:R-:W-:Y:S07]  /*1c030*/  HMMA.16816.F32 R12, R40.reuse, R48, R12 ;  /* 0x00000030280c723c */ /* 0x042fee000000180c */
[----:B------:R1:W2:Y:S01]  /*1c040*/  MUFU.EX2 R136, R44 ;  /* 0x0000002c00887308 */ /* 0x0002a20000000800 */
[--C-:B------:R-:W-:Y:S01]  /*1c050*/  FFMA.FTZ R48, R76, c[0x0][0x23c], -R39.reuse ;  /* 0x00008f004c307a23 */ /* 0x100fe20000010827 */
[C---:B------:R-:W-:Y:S08]  /*1c060*/  HMMA.16816.F32 R16, R40.reuse, R50, R16 ;  /* 0x000000322810723c */ /* 0x040ff00000001810 */
[----:B------:R4:W-:Y:S01]  /*1c070*/  MUFU.EX2 R133, R48 ;  /* 0x0000003000857308 */ /* 0x0009e20000000800 */
[C---:B------:R-:W-:Y:S07]  /*1c080*/  HMMA.16816.F32 R20, R40.reuse, R52, R20 ;  /* 0x000000342814723c */ /* 0x040fee0000001814 */
[--C-:B------:R-:W-:Y:S01]  /*1c090*/  FFMA.FTZ R52, R78, c[0x0][0x23c], -R60.reuse ;  /* 0x00008f004e347a23 */ /* 0x100fe2000001083c */
[C---:B------:R-:W-:Y:S01]  /*1c0a0*/  HMMA.16816.F32 R24, R40.reuse, R54, R24 ;  /* 0x000000362818723c */ /* 0x040fe20000001818 */
[----:B-1----:R-:W1:Y:S02]  /*1c0b0*/  LDSM.16.MT88.4 R44, [R135+0xe000] ;  /* 0x00e00000872c783b */ /* 0x002e640000004200 */
[----:B------:R2:W-:Y:S05]  /*1c0c0*/  MUFU.EX2 R131, R52 ;  /* 0x0000003400837308 */ /* 0x0005ea0000000800 */
[C---:B------:R-:W-:Y:S04]  /*1c0d0*/  HMMA.16816.F32 R28, R40.reuse, R56, R28 ;  /* 0x00000038281c723c */ /* 0x040fe8000000181c */
[--C-:B----4-:R-:W-:Y:S03]  /*1c0e0*/  FFMA.FTZ R48, R77, c[0x0][0x23c], -R39.reuse ;  /* 0x00008f004d307a23 */ /* 0x110fe60000010827 */
[--C-:B------:R-:W-:Y:S01]  /*1c0f0*/  FFMA.FTZ R56, R79, c[0x0][0x23c], -R60.reuse ;  /* 0x00008f004f387a23 */ /* 0x100fe2000001083c */
[----:B------:R4:W1:Y:S01]  /*1c100*/  MUFU.EX2 R132, R48 ;  /* 0x0000003000847308 */ /* 0x0008620000000800 */
[----:B------:R-:W-:Y:S07]  /*1c110*/  HMMA.16816.F32 R32, R40, R58, R32 ;  /* 0x0000003a2820723c */ /* 0x000fee0000001820 */
[----:B-----5:R-:W-:Y:S02]  /*1c120*/  F2FP.PACK_AB R40, R143, R144 ;  /* 0x000000908f28723e */ /* 0x020fe400000000ff */
[----:B------:R5:W3:Y:S01]  /*1c130*/  MUFU.EX2 R128, R56 ;  /* 0x0000003800807308 */ /* 0x000ae20000000800 */
[----:B--2---:R-:W-:Y:S02]  /*1c140*/  LDSM.16.MT88.4 R52, [R224+0xe000] ;  /* 0x00e00000e034783b */ /* 0x004fe40000004200 */
[----:B------:R-:W-:Y:S02]  /*1c150*/  F2FP.PACK_AB R41, R140, R141 ;  /* 0x0000008d8c29723e */ /* 0x000fe400000000ff */
[----:B------:R-:W-:Y:S02]  /*1c160*/  F2FP.PACK_AB R42, R139, R138 ;  /* 0x0000008a8b2a723e */ /* 0x000fe400000000ff */
[----:B------:R-:W-:Y:S02]  /*1c170*/  F2FP.PACK_AB R43, R136, R137 ;  /* 0x00000089882b723e */ /* 0x000fe400000000ff */
[----:B----4-:R-:W2:Y:S05]  /*1c180*/  LDSM.16.MT88.4 R48, [R226+0xe000] ;  /* 0x00e00000e230783b */ /* 0x010eaa0000004200 */
[C---:B-1----:R-:W-:Y:S07]  /*1c190*/  HMMA.16816.F32 R4, R40.reuse, R44, R4 ;  /* 0x0000002c2804723c */ /* 0x042fee0000001804 */
[--C-:B------:R-:W-:Y:S01]  /*1c1a0*/  FFMA.FTZ R44, R81, c[0x0][0x23c], -R39.reuse ;  /* 0x00008f00512c7a23 */ /* 0x100fe20000010827 */
[C---:B------:R-:W-:Y:S03]  /*1c1b0*/  HMMA.16816.F32 R8, R40.reuse, R46, R8 ;  /* 0x0000002e2808723c */ /* 0x040fe60000001808 */
[----:B------:R1:W-:Y:S01]  /*1c1c0*/  MUFU.EX2 R130, R44 ;  /* 0x0000002c00827308 */ /* 0x0003e20000000800 */
[--C-:B-----5:R-:W-:Y:S09]  /*1c1d0*/  FFMA.FTZ R56, R80, c[0x0][0x23c], -R39.reuse ;  /* 0x00008f0050387a23 */ /* 0x120ff20000010827 */
[----:B------:R4:W5:Y:S01]  /*1c1e0*/  MUFU.EX2 R129, R56 ;  /* 0x0000003800817308 */ /* 0x0009620000000800 */
[--C-:B-1----:R-:W-:Y:S01]  /*1c1f0*/  FFMA.FTZ R44, R82, c[0x0][0x23c], -R60.reuse ;  /* 0x00008f00522c7a23 */ /* 0x102fe2000001083c */
[C---:B--2---:R-:W-:Y:S08]  /*1c200*/  HMMA.16816.F32 R12, R40.reuse, R48, R12 ;  /* 0x00000030280c723c */ /* 0x044ff0000000180c */
[----:B------:R1:W-:Y:S01]  /*1c210*/  MUFU.EX2 R125, R44 ;  /* 0x0000002c007d7308 */ /* 0x0003e20000000800 */
[----:B----4-:R-:W2:Y:S01]  /*1c220*/  LDSM.16.MT88.4 R56, [R225+0xe000] ;  /* 0x00e00000e138783b */ /* 0x010ea20000004200 */
[C---:B------:R-:W-:Y:S03]  /*1c230*/  HMMA.16816.F32 R16, R40.reuse, R50, R16 ;  /* 0x000000322810723c */ /* 0x040fe60000001810 */
[--C-:B------:R-:W-:Y:S05]  /*1c240*/  FFMA.FTZ R48, R83, c[0x0][0x23c], -R60.reuse ;  /* 0x00008f0053307a23 */ /* 0x100fea000001083c */
[----:B------:R4:W2:Y:S01]  /*1c250*/  MUFU.EX2 R124, R48 ;  /* 0x00000030007c7308 */ /* 0x0008a20000000800 */
[C---:B------:R-:W-:Y:S07]  /*1c260*/  HMMA.16816.F32 R20, R40.reuse, R52, R20 ;  /* 0x000000342814723c */ /* 0x040fee0000001814 */
[----:B------:R-:W-:Y:S01]  /*1c270*/  FFMA.FTZ R52, R85, c[0x0][0x23c], -R39 ;  /* 0x00008f0055347a23 */ /* 0x000fe20000010827 */
[----:B-1----:R-:W1:Y:S01]  /*1c280*/  LDSM.16.MT88.4 R44, [R135+0xe800] ;  /* 0x00e80000872c783b */ /* 0x002e620000004200 */
[C---:B------:R-:W-:Y:S02]  /*1c290*/  HMMA.16816.F32 R24, R40.reuse, R54, R24 ;  /* 0x000000362818723c */ /* 0x040fe40000001818 */
[----:B------:R5:W-:Y:S01]  /*1c2a0*/  MUFU.EX2 R121, R52 ;  /* 0x0000003400797308 */ /* 0x000be20000000800 */
[----:B---3--:R-:W-:Y:S02]  /*1c2b0*/  FFMA.FTZ R2, R2, R64, R211 ;  /* 0x0000004002027223 */ /* 0x008fe400000100d3 */
[--C-:B----4-:R-:W-:Y:S07]  /*1c2c0*/  FFMA.FTZ R48, R84, c[0x0][0x23c], -R39.reuse ;  /* 0x00008f0054307a23 */ /* 0x110fee0000010827 */
[----:B------:R3:W4:Y:S01]  /*1c2d0*/  MUFU.EX2 R123, R48 ;  /* 0x00000030007b7308 */ /* 0x0007220000000800 */
[C---:B--2---:R-:W-:Y:S03]  /*1c2e0*/  HMMA.16816.F32 R28, R40.reuse, R56, R28 ;  /* 0x00000038281c723c */ /* 0x044fe6000000181c */
[--C-:B-----5:R-:W-:Y:S04]  /*1c2f0*/  FFMA.FTZ R52, R86, c[0x0][0x23c], -R60.reuse ;  /* 0x00008f0056347a23 */ /* 0x120fe8000001083c */
[--C-:B------:R-:W-:Y:S01]  /*1c300*/  FFMA.FTZ R56, R87, c[0x0][0x23c], -R60.reuse ;  /* 0x00008f0057387a23 */ /* 0x100fe2000001083c */
[----:B------:R-:W-:Y:S01]  /*1c310*/  HMMA.16816.F32 R32, R40, R58, R32 ;  /* 0x0000003a2820723c */ /* 0x000fe20000001820 */
[----:B------:R2:W-:Y:S06]  /*1c320*/  MUFU.EX2 R118, R52 ;  /* 0x0000003400767308 */ /* 0x0005ec0000000800 */
[----:B------:R-:W-:Y:S02]  /*1c330*/  F2FP.PACK_AB R40, R132, R133 ;  /* 0x000000858428723e */ /* 0x000fe400000000ff */
[----:B------:R-:W-:Y:S02]  /*1c340*/  F2FP.PACK_AB R41, R128, R131 ;  /* 0x000000838029723e */ /* 0x000fe400000000ff */
[----:B------:R5:W4:Y:S01]  /*1c350*/  MUFU.EX2 R114, R56 ;  /* 0x0000003800727308 */ /* 0x000b220000000800 */
[----:B------:R-:W-:Y:S01]  /*1c360*/  F2FP.PACK_AB R42, R130, R129 ;  /* 0x00000081822a723e */ /* 0x000fe200000000ff */
[----:B---3--:R-:W3:Y:S01]  /*1c370*/  LDSM.16.MT88.4 R48, [R226+0xe800] ;  /* 0x00e80000e230783b */ /* 0x008ee20000004200 */
[----:B------:R-:W-:Y:S07]  /*1c380*/  F2FP.PACK_AB R43, R124, R125 ;  /* 0x0000007d7c2b723e */ /* 0x000fee00000000ff */
[C---:B-1----:R-:W-:Y:S01]  /*1c390*/  HMMA.16816.F32 R4, R40.reuse, R44, R4 ;  /* 0x0000002c2804723c */ /* 0x042fe20000001804 */
[----:B--2---:R-:W1:Y:S06]  /*1c3a0*/  LDSM.16.MT88.4 R52, [R224+0xe800] ;  /* 0x00e80000e034783b */ /* 0x004e6c0000004200 */
[--C-:B------:R-:W-:Y:S01]  /*1c3b0*/  FFMA.FTZ R44, R89, c[0x0][0x23c], -R39.reuse ;  /* 0x00008f00592c7a23 */ /* 0x100fe20000010827 */
[C---:B------:R-:W-:Y:S03]  /*1c3c0*/  HMMA.16816.F32 R8, R40.reuse, R46, R8 ;  /* 0x0000002e2808723c */ /* 0x040fe60000001808 */
[----:B------:R2:W-:Y:S01]  /*1c3d0*/  MUFU.EX2 R115, R44 ;  /* 0x0000002c00737308 */ /* 0x0005e20000000800 */
[--C-:B-----5:R-:W-:Y:S09]  /*1c3e0*/  FFMA.FTZ R56, R88, c[0x0][0x23c], -R39.reuse ;  /* 0x00008f0058387a23 */ /* 0x120ff20000010827 */
[----:B------:R5:W1:Y:S01]  /*1c3f0*/  MUFU.EX2 R116, R56 ;  /* 0x0000003800747308 */ /* 0x000a620000000800 */
[C---:B---3--:R-:W-:Y:S03]  /*1c400*/  HMMA.16816.F32 R12, R40.reuse, R48, R12 ;  /* 0x00000030280c723c */ /* 0x048fe6000000180c */
[--C-:B--2---:R-:W-:Y:S06]  /*1c410*/  FFMA.FTZ R44, R90, c[0x0][0x23c], -R60.reuse ;  /* 0x00008f005a2c7a23 */ /* 0x104fec000001083c */
[----:B------:R2:W-:Y:S01]  /*1c420*/  MUFU.EX2 R107, R44 ;  /* 0x0000002c006b7308 */ /* 0x0005e20000000800 */
[C---:B------:R-:W-:Y:S03]  /*1c430*/  HMMA.16816.F32 R16, R40.reuse, R50, R16 ;  /* 0x000000322810723c */ /* 0x040fe60000001810 */
[--C-:B------:R-:W-:Y:S01]  /*1c440*/  FFMA.FTZ R48, R92, c[0x0][0x23c], -R39.reuse ;  /* 0x00008f005c307a23 */ /* 0x100fe20000010827 */
[----:B-----5:R-:W3:Y:S04]  /*1c450*/  LDSM.16.MT88.4 R56, [R225+0xe800] ;  /* 0x00e80000e138783b */ /* 0x020ee80000004200 */
[C---:B-1----:R-:W-:Y:S01]  /*1c460*/  HMMA.16816.F32 R20, R40.reuse, R52, R20 ;  /* 0x000000342814723c */ /* 0x042fe20000001814 */
[----:B------:R1:W-:Y:S06]  /*1c470*/  MUFU.EX2 R104, R48 ;  /* 0x0000003000687308 */ /* 0x0003ec0000000800 */
[--C-:B------:R-:W-:Y:S01]  /*1c480*/  FFMA.FTZ R52, R94, c[0x0][0x23c], -R60.reuse ;  /* 0x00008f005e347a23 */ /* 0x100fe2000001083c */
[C---:B------:R-:W-:Y:S04]  /*1c490*/  HMMA.16816.F32 R24, R40.reuse, R54, R24 ;  /* 0x000000362818723c */ /* 0x040fe80000001818 */
[--C-:B--2---:R-:W-:Y:S04]  /*1c4a0*/  FFMA.FTZ R44, R91, c[0x0][0x23c], -R60.reuse ;  /* 0x00008f005b2c7a23 */ /* 0x104fe8000001083c */
[----:B------:R2:W5:Y:S01]  /*1c4b0*/  MUFU.EX2 R105, R44 ;  /* 0x0000002c00697308 */ /* 0x0005620000000800 */
[--C-:B-1----:R-:W-:Y:S09]  /*1c4c0*/  FFMA.FTZ R48, R93, c[0x0][0x23c], -R39.reuse ;  /* 0x00008f005d307a23 */ /* 0x102ff20000010827 */
[----:B------:R1:W1:Y:S01]  /*1c4d0*/  MUFU.EX2 R99, R48 ;  /* 0x0000003000637308 */ /* 0x0002620000000800 */
[C---:B---3--:R-:W-:Y:S09]  /*1c4e0*/  HMMA.16816.F32 R28, R40.reuse, R56, R28 ;  /* 0x00000038281c723c */ /* 0x048ff2000000181c */
[----:B------:R3:W-:Y:S01]  /*1c4f0*/  MUFU.EX2 R93, R52 ;  /* 0x00000034005d7308 */ /* 0x0007e20000000800 */
[----:B--2---:R-:W2:Y:S02]  /*1c500*/  LDSM.16.MT88.4 R44, [R135+0xf000] ;  /* 0x00f00000872c783b */ /* 0x004ea40000004200 */
[--C-:B------:R-:W-:Y:S01]  /*1c510*/  FFMA.FTZ R56, R96, c[0x0][0x23c], -R39.reuse ;  /* 0x00008f0060387a23 */ /* 0x100fe20000010827 */
[----:B------:R-:W-:Y:S06]  /*1c520*/  HMMA.16816.F32 R32, R40, R58, R32 ;  /* 0x0000003a2820723c */ /* 0x000fec0000001820 */
[----:B------:R2:W-:Y:S01]  /*1c530*/  MUFU.EX2 R92, R56 ;  /* 0x00000038005c7308 */ /* 0x0005e20000000800 */
[----:B----4-:R-:W-:Y:S01]  /*1c540*/  F2FP.PACK_AB R40, R121, R123 ;  /* 0x0000007b7928723e */ /* 0x010fe200000000ff */
[----:B-1----:R-:W1:Y:S01]  /*1c550*/  LDSM.16.MT88.4 R48, [R226+0xf000] ;  /* 0x00f00000e230783b */ /* 0x002e620000004200 */
[----:B------:R-:W-:Y:S03]  /*1c560*/  F2FP.PACK_AB R41, R114, R118 ;  /* 0x000000767229723e */ /* 0x000fe600000000ff */
[----:B------:R-:W-:Y:S02]  /*1c570*/  F2FP.PACK_AB R42, R115, R116 ;  /* 0x00000074732a723e */ /* 0x000fe400000000ff */
[----:B-----5:R-:W-:Y:S01]  /*1c580*/  F2FP.PACK_AB R43, R105, R107 ;  /* 0x0000006b692b723e */ /* 0x020fe200000000ff */
[--C-:B---3--:R-:W-:Y:S04]  /*1c590*/  FFMA.FTZ R52, R95, c[0x0][0x23c], -R60.reuse ;  /* 0x00008f005f347a23 */ /* 0x108fe8000001083c */
[----:B------:R3:W4:Y:S01]  /*1c5a0*/  MUFU.EX2 R91, R52 ;  /* 0x00000034005b7308 */ /* 0x0007220000000800 */
[----:B--2---:R-:W-:Y:S01]  /*1c5b0*/  LDSM.16.MT88.4 R56, [R225+0xf000] ;  /* 0x00f00000e138783b */ /* 0x004fe20000004200 */
[C---:B------:R-:W-:Y:S07]  /*1c5c0*/  HMMA.16816.F32 R4, R40.reuse, R44, R4 ;  /* 0x0000002c2804723c */ /* 0x040fee0000001804 */
[--C-:B------:R-:W-:Y:S01]  /*1c5d0*/  FFMA.FTZ R44, R97, c[0x0][0x23c], -R39.reuse ;  /* 0x00008f00612c7a23 */ /* 0x100fe20000010827 */
[C---:B------:R-:W-:Y:S01]  /*1c5e0*/  HMMA.16816.F32 R8, R40.reuse, R46, R8 ;  /* 0x0000002e2808723c */ /* 0x040fe20000001808 */
[----:B---3--:R-:W2:Y:S02]  /*1c5f0*/  LDSM.16.MT88.4 R52, [R224+0xf000] ;  /* 0x00f00000e034783b */ /* 0x008ea40000004200 */
[----:B------:R3:W5:Y:S05]  /*1c600*/  MUFU.EX2 R90, R44 ;  /* 0x0000002c005a7308 */ /* 0x00076a0000000800 */
[C---:B-1----:R-:W-:Y:S07]  /*1c610*/  HMMA.16816.F32 R12, R40.reuse, R48, R12 ;  /* 0x00000030280c723c */ /* 0x042fee000000180c */
[--C-:B------:R-:W-:Y:S01]  /*1c620*/  FFMA.FTZ R48, R100, c[0x0][0x23c], -R39.reuse ;  /* 0x00008f0064307a23 */ /* 0x100fe20000010827 */
[C---:B------:R-:W-:Y:S03]  /*1c630*/  HMMA.16816.F32 R16, R40.reuse, R50, R16 ;  /* 0x000000322810723c */ /* 0x040fe60000001810 */
[----:B------:R1:W-:Y:S01]  /*1c640*/  MUFU.EX2 R87, R48 ;  /* 0x0000003000577308 */ /* 0x0003e20000000800 */
[--C-:B---3--:R-:W-:Y:S09]  /*1c650*/  FFMA.FTZ R44, R98, c[0x0][0x23c], -R60.reuse ;  /* 0x00008f00622c7a23 */ /* 0x108ff2000001083c */
[----:B------:R3:W-:Y:S01]  /*1c660*/  MUFU.EX2 R89, R44 ;  /* 0x0000002c00597308 */ /* 0x0007e20000000800 */
[C---:B--2---:R-:W-:Y:S03]  /*1c670*/  HMMA.16816.F32 R20, R40.reuse, R52, R20 ;  /* 0x000000342814723c */ /* 0x044fe60000001814 */
[--C-:B-1----:R-:W-:Y:S06]  /*1c680*/  FFMA.FTZ R48, R101, c[0x0][0x23c], -R39.reuse ;  /* 0x00008f0065307a23 */ /* 0x102fec0000010827 */
[----:B------:R1:W-:Y:S01]  /*1c690*/  MUFU.EX2 R86, R48 ;  /* 0x0000003000567308 */ /* 0x0003e20000000800 */
[C---:B------:R-:W-:Y:S03]  /*1c6a0*/  HMMA.16816.F32 R24, R40.reuse, R54, R24 ;  /* 0x000000362818723c */ /* 0x040fe60000001818 */
[--C-:B------:R-:W-:Y:S02]  /*1c6b0*/  FFMA.FTZ R52, R102, c[0x0][0x23c], -R60.reuse ;  /* 0x00008f0066347a23 */ /* 0x100fe4000001083c */
[--C-:B---3--:R-:W-:Y:S03]  /*1c6c0*/  FFMA.FTZ R44, R215, c[0x0][0x23c], -R60.reuse ;  /* 0x00008f00d72c7a23 */ /* 0x108fe6000001083c */
[C---:B------:R-:W-:Y:S01]  /*1c6d0*/  HMMA.16816.F32 R28, R40.reuse, R56, R28 ;  /* 0x00000038281c723c */ /* 0x040fe2000000181c */
[----:B------:R2:W-:Y:S06]  /*1c6e0*/  MUFU.EX2 R85, R52 ;  /* 0x0000003400557308 */ /* 0x0005ec0000000800 */
[--C-:B------:R-:W-:Y:S01]  /*1c6f0*/  FFMA.FTZ R56, R103, c[0x0][0x23c], -R60.reuse ;  /* 0x00008f0067387a23 */ /* 0x100fe2000001083c */
[----:B------:R-:W-:Y:S03]  /*1c700*/  HMMA.16816.F32 R32, R40, R58, R32 ;  /* 0x0000003a2820723c */ /* 0x000fe60000001820 */
[----:B------:R3:W3:Y:S04]  /*1c710*/  MUFU.EX2 R88, R44 ;  /* 0x0000002c00587308 */ /* 0x0006e80000000800 */
[----:B------:R-:W-:Y:S01]  /*1c720*/  F2FP.PACK_AB R40, R99, R104 ;  /* 0x000000686328723e */ /* 0x000fe200000000ff */
[----:B-1----:R-:W-:Y:S01]  /*1c730*/  LDSM.16.MT88.4 R48, [R226+0xf800] ;  /* 0x00f80000e230783b */ /* 0x002fe20000004200 */
[----:B----4-:R-:W-:Y:S03]  /*1c740*/  F2FP.PACK_AB R41, R91, R93 ;  /* 0x0000005d5b29723e */ /* 0x010fe600000000ff */
[----:B-----5:R-:W-:Y:S01]  /*1c750*/  F2FP.PACK_AB R42, R90, R92 ;  /* 0x0000005c5a2a723e */ /* 0x020fe200000000ff */
[----:B------:R1:W4:Y:S03]  /*1c760*/  MUFU.EX2 R83, R56 ;  /* 0x0000003800537308 */ /* 0x0003260000000800 */
[----:B--2---:R-:W-:Y:S08]  /*1c770*/  LDSM.16.MT88.4 R52, [R224+0xf800] ;  /* 0x00f80000e034783b */ /* 0x004ff00000004200 */
[----:B---3--:R-:W2:Y:S01]  /*1c780*/  LDSM.16.MT88.4 R44, [R135+0xf800] ;  /* 0x00f80000872c783b */ /* 0x008ea20000004200 */
[----:B------:R-:W-:Y:S01]  /*1c790*/  F2FP.PACK_AB R43, R88, R89 ;  /* 0x00000059582b723e */ /* 0x000fe200000000ff */
[--C-:B-1----:R-:W-:Y:S04]  /*1c7a0*/  FFMA.FTZ R56, R214, c[0x0][0x23c], -R39.reuse ;  /* 0x00008f00d6387a23 */ /* 0x102fe80000010827 */
[----:B------:R1:W-:Y:S02]  /*1c7b0*/  MUFU.EX2 R84, R56 ;  /* 0x0000003800547308 */ /* 0x0003e40000000800 */
[----:B-1----:R-:W1:Y:S01]  /*1c7c0*/  LDSM.16.MT88.4 R56, [R225+0xf800] ;  /* 0x00f80000e138783b */ /* 0x002e620000004200 */
[C---:B--2---:R-:W-:Y:S07]  /*1c7d0*/  HMMA.16816.F32 R4, R40.reuse, R44, R4 ;  /* 0x0000002c2804723c */ /* 0x044fee0000001804 */
[--C-:B------:R-:W-:Y:S01]  /*1c7e0*/  FFMA.FTZ R44, R213, c[0x0][0x23c], -R39.reuse ;  /* 0x00008f00d52c7a23 */ /* 0x100fe20000010827 */
[C---:B------:R-:W-:Y:S03]  /*1c7f0*/  HMMA.16816.F32 R8, R40.reuse, R46, R8 ;  /* 0x0000002e2808723c */ /* 0x040fe60000001808 */
[----:B------:R2:W3:Y:S05]  /*1c800*/  MUFU.EX2 R82, R44 ;  /* 0x0000002c00527308 */ /* 0x0004ea0000000800 */
[C---:B------:R-:W-:Y:S07]  /*1c810*/  HMMA.16816.F32 R12, R40.reuse, R48, R12 ;  /* 0x00000030280c723c */ /* 0x040fee000000180c */
[--C-:B------:R-:W-:Y:S01]  /*1c820*/  FFMA.FTZ R48, R108, c[0x0][0x23c], -R39.reuse ;  /* 0x00008f006c307a23 */ /* 0x100fe20000010827 */
[C---:B------:R-:W-:Y:S03]  /*1c830*/  HMMA.16816.F32 R16, R40.reuse, R50, R16 ;  /* 0x000000322810723c */ /* 0x040fe60000001810 */
[----:B------:R5:W-:Y:S05]  /*1c840*/  MUFU.EX2 R79, R48 ;  /* 0x00000030004f7308 */ /* 0x000bea0000000800 */
[C---:B------:R-:W-:Y:S04]  /*1c850*/  HMMA.16816.F32 R20, R40.reuse, R52, R20 ;  /* 0x000000342814723c */ /* 0x040fe80000001814 */
[--C-:B--2---:R-:W-:Y:S03]  /*1c860*/  FFMA.FTZ R44, R106, c[0x0][0x23c], -R60.reuse ;  /* 0x00008f006a2c7a23 */ /* 0x104fe6000001083c */
[----:B------:R-:W-:Y:S01]  /*1c870*/  FFMA.FTZ R52, R110, c[0x0][0x23c], -R60 ;  /* 0x00008f006e347a23 */ /* 0x000fe2000001083c */
[----:B------:R2:W-:Y:S01]  /*1c880*/  MUFU.EX2 R81, R44 ;  /* 0x0000002c00517308 */ /* 0x0005e20000000800 */
[C---:B------:R-:W-:Y:S08]  /*1c890*/  HMMA.16816.F32 R24, R40.reuse, R54, R24 ;  /* 0x000000362818723c */ /* 0x040ff00000001818 */
[C---:B-1----:R-:W-:Y:S01]  /*1c8a0*/  HMMA.16816.F32 R28, R40.reuse, R56, R28 ;  /* 0x00000038281c723c */ /* 0x042fe2000000181c */
[----:B------:R1:W-:Y:S03]  /*1c8b0*/  MUFU.EX2 R77, R52 ;  /* 0x00000034004d7308 */ /* 0x0003e60000000800 */
[--C-:B-----5:R-:W-:Y:S03]  /*1c8c0*/  FFMA.FTZ R48, R109, c[0x0][0x23c], -R39.reuse ;  /* 0x00008f006d307a23 */ /* 0x120fe60000010827 */
[----:B------:R-:W-:Y:S01]  /*1c8d0*/  FADD.FTZ R57, R209, R2 ;  /* 0x00000002d1397221 */ /* 0x000fe20000010000 */
[----:B------:R-:W-:Y:S03]  /*1c8e0*/  HMMA.16816.F32 R32, R40, R58, R32 ;  /* 0x0000003a2820723c */ /* 0x000fe60000001820 */
[----:B------:R5:W-:Y:S01]  /*1c8f0*/  MUFU.EX2 R78, R48 ;  /* 0x00000030004e7308 */ /* 0x000be20000000800 */
[--C-:B------:R-:W-:Y:S02]  /*1c900*/  FFMA.FTZ R2, R112, c[0x0][0x23c], -R39.reuse ;  /* 0x00008f0070027a23 */ /* 0x100fe40000010827 */
[----:B------:R-:W-:Y:S01]  /*1c910*/  FFMA.FTZ R56, R0, R63, R210 ;  /* 0x0000003f00387223 */ /* 0x000fe200000100d2 */
[----:B------:R-:W-:Y:S01]  /*1c920*/  F2FP.PACK_AB R40, R86, R87 ;  /* 0x000000575628723e */ /* 0x000fe200000000ff */
[--C-:B--2---:R-:W-:Y:S01]  /*1c930*/  FFMA.FTZ R44, R212, c[0x0][0x23c], -R60.reuse ;  /* 0x00008f00d42c7a23 */ /* 0x104fe2000001083c */
[----:B----4-:R-:W-:Y:S03]  /*1c940*/  F2FP.PACK_AB R41, R83, R85 ;  /* 0x000000555329723e */ /* 0x010fe600000000ff */
[----:B------:R-:W-:Y:S01]  /*1c950*/  FFMA.FTZ R0, R111, c[0x0][0x23c], -R60 ;  /* 0x00008f006f007a23 */ /* 0x000fe2000001083c */
[----:B------:R2:W4:Y:S01]  /*1c960*/  MUFU.EX2 R80, R44 ;  /* 0x0000002c00507308 */ /* 0x0005220000000800 */
[----:B---3--:R-:W-:Y:S01]  /*1c970*/  F2FP.PACK_AB R42, R82, R84 ;  /* 0x00000054522a723e */ /* 0x008fe200000000ff */
[----:B-1----:R-:W-:Y:S08]  /*1c980*/  LDSM.16.MT88.4 R52, [R224+0x10000] ;  /* 0x01000000e034783b */ /* 0x002ff00000004200 */
[----:B------:R1:W-:Y:S01]  /*1c990*/  MUFU.EX2 R75, R2 ;  /* 0x00000002004b7308 */ /* 0x0003e20000000800 */
[----:B-----5:R-:W-:Y:S09]  /*1c9a0*/  LDSM.16.MT88.4 R48, [R226+0x10000] ;  /* 0x01000000e230783b */ /* 0x020ff20000004200 */
[----:B------:R3:W5:Y:S01]  /*1c9b0*/  MUFU.EX2 R76, R0 ;  /* 0x00000000004c7308 */ /* 0x0007620000000800 */
[----:B--2---:R-:W2:Y:S01]  /*1c9c0*/  LDSM.16.MT88.4 R44, [R135+0x10000] ;  /* 0x01000000872c783b */ /* 0x004ea20000004200 */
[----:B----4-:R-:W-:Y:S01]  /*1c9d0*/  F2FP.PACK_AB R43, R80, R81 ;  /* 0x00000051502b723e */ /* 0x010fe200000000ff */
[----:B-1----:R-:W-:Y:S07]  /*1c9e0*/  FFMA.FTZ R2, R113, c[0x0][0x23c], -R39 ;  /* 0x00008f0071027a23 */ /* 0x002fee0000010827 */
[----:B------:R1:W4:Y:S01]  /*1c9f0*/  MUFU.EX2 R74, R2 ;  /* 0x00000002004a7308 */ /* 0x0003220000000800 */
[----:B---3--:R-:W-:Y:S02]  /*1ca00*/  FADD.FTZ R0, R208, R56 ;  /* 0x00000038d0007221 */ /* 0x008fe40000010000 */
[----:B------:R-:W-:Y:S02]  /*1ca10*/  FADD.FTZ R56, R207, R57 ;  /* 0x00000039cf387221 */ /* 0x000fe40000010000 */
[----:B------:R-:W-:Y:S02]  /*1ca20*/  FADD.FTZ R0, R206, R0 ;  /* 0x00000000ce007221 */ /* 0x000fe40000010000 */
[----:B------:R-:W-:Y:S02]  /*1ca30*/  FFMA.FTZ R57, R200, c[0x0][0x23c], -R60 ;  /* 0x00008f00c8397a23 */ /* 0x000fe4000001083c */
[----:B------:R-:W-:Y:S02]  /*1ca40*/  FADD.FTZ R0, R204, R0 ;  /* 0x00000000cc007221 */ /* 0x000fe40000010000 */
[----:B------:R-:W-:Y:S02]  /*1ca50*/  MUFU.EX2 R73, R57 ;  /* 0x0000003900497308 */ /* 0x000fe40000000800 */
[----:B------:R-:W-:Y:S04]  /*1ca60*/  FADD.FTZ R0, R202, R0 ;  /* 0x00000000ca007221 */ /* 0x000fe80000010000 */
[----:B------:R-:W-:Y:S01]  /*1ca70*/  FADD.FTZ R0, R199, R0 ;  /* 0x00000000c7007221 */ /* 0x000fe20000010000 */
[C---:B--2---:R-:W-:Y:S07]  /*1ca80*/  HMMA.16816.F32 R4, R40.reuse, R44, R4 ;  /* 0x0000002c2804723c */ /* 0x044fee0000001804 */
[----:B------:R-:W-:Y:S01]  /*1ca90*/  FADD.FTZ R44, R205, R56 ;  /* 0x00000038cd2c7221 */ /* 0x000fe20000010000 */
[C---:B------:R-:W-:Y:S04]  /*1caa0*/  HMMA.16816.F32 R8, R40.reuse, R46, R8 ;  /* 0x0000002e2808723c */ /* 0x040fe80000001808 */
[----:B------:R-:W-:Y:S02]  /*1cab0*/  FADD.FTZ R56, R203, R44 ;  /* 0x0000002ccb387221 */ /* 0x000fe40000010000 */
[----:B------:R-:W2:Y:S02]  /*1cac0*/  LDSM.16.MT88.4 R44, [R225+0x10000] ;  /* 0x01000000e12c783b */ /* 0x000ea40000004200 */
[----:B-1----:R-:W-:Y:S01]  /*1cad0*/  FADD.FTZ R2, R201, R56 ;  /* 0x00000038c9027221 */ /* 0x002fe20000010000 */
[C---:B------:R-:W-:Y:S03]  /*1cae0*/  HMMA.16816.F32 R12, R40.reuse, R48, R12 ;  /* 0x00000030280c723c */ /* 0x040fe6000000180c */
[----:B------:R-:W-:Y:S02]  /*1caf0*/  FADD.FTZ R56, R198, R2 ;  /* 0x00000002c6387221 */ /* 0x000fe40000010000 */
[----:B------:R-:W-:Y:S02]  /*1cb00*/  FADD.FTZ R2, R197, R0 ;  /* 0x00000000c5027221 */ /* 0x000fe40000010000 */
[----:B------:R-:W-:Y:S01]  /*1cb10*/  FFMA.FTZ R49, R193, c[0x0][0x23c], -R60 ;  /* 0x00008f00c1317a23 */ /* 0x000fe2000001083c */
[C---:B------:R-:W-:Y:S03]  /*1cb20*/  HMMA.16816.F32 R16, R40.reuse, R50, R16 ;  /* 0x000000322810723c */ /* 0x040fe60000001810 */
[----:B------:R1:W3:Y:S01]  /*1cb30*/  MUFU.EX2 R72, R49 ;  /* 0x0000003100487308 */ /* 0x0002e20000000800 */
[----:B------:R-:W-:Y:S02]  /*1cb40*/  FADD.FTZ R0, R196, R56 ;  /* 0x00000038c4007221 */ /* 0x000fe40000010000 */
[----:B------:R-:W-:Y:S02]  /*1cb50*/  FADD.FTZ R2, R194, R2 ;  /* 0x00000002c2027221 */ /* 0x000fe40000010000 */
[----:B------:R-:W-:Y:S01]  /*1cb60*/  FADD.FTZ R48, R195, R0 ;  /* 0x00000000c3307221 */ /* 0x000fe20000010000 */
[C---:B------:R-:W-:Y:S03]  /*1cb70*/  HMMA.16816.F32 R20, R40.reuse, R52, R20 ;  /* 0x000000342814723c */ /* 0x040fe60000001814 */
[----:B------:R-:W-:Y:S02]  /*1cb80*/  FADD.FTZ R0, R246, R2 ;  /* 0x00000002f6007221 */ /* 0x000fe40000010000 */
[----:B------:R-:W-:Y:S02]  /*1cb90*/  FADD.FTZ R2, R247, R48 ;  /* 0x00000030f7027221 */ /* 0x000fe40000010000 */
[--C-:B------:R-:W-:Y:S01]  /*1cba0*/  FFMA.FTZ R52, R192, c[0x0][0x23c], -R39.reuse ;  /* 0x00008f00c0347a23 */ /* 0x100fe20000010827 */
[C---:B------:R-:W-:Y:S03]  /*1cbb0*/  HMMA.16816.F32 R24, R40.reuse, R54, R24 ;  /* 0x000000362818723c */ /* 0x040fe60000001818 */
[----:B------:R3:W-:Y:S01]  /*1cbc0*/  MUFU.EX2 R71, R52 ;  /* 0x0000003400477308 */ /* 0x0007e20000000800 */
[----:B------:R-:W-:Y:S02]  /*1cbd0*/  FADD.FTZ R2, R187, R2 ;  /* 0x00000002bb027221 */ /* 0x000fe40000010000 */
[----:B------:R-:W-:Y:S02]  /*1cbe0*/  FADD.FTZ R0, R219, R0 ;  /* 0x00000000db007221 */ /* 0x000fe40000010000 */
[----:B------:R-:W-:Y:S01]  /*1cbf0*/  FADD.FTZ R2, R186, R2 ;  /* 0x00000002ba027221 */ /* 0x000fe20000010000 */
[----:B-1----:R-:W1:Y:S03]  /*1cc00*/  LDSM.16.MT88.4 R48, [R135+0x10800] ;  /* 0x010800008730783b */ /* 0x002e660000004200 */
[----:B------:R-:W-:Y:S01]  /*1cc10*/  FADD.FTZ R0, R185, R0 ;  /* 0x00000000b9007221 */ /* 0x000fe20000010000 */
[C---:B--2---:R-:W-:Y:S03]  /*1cc20*/  HMMA.16816.F32 R28, R40.reuse, R44, R28 ;  /* 0x0000002c281c723c */ /* 0x044fe6000000181c */
[----:B------:R-:W-:Y:S04]  /*1cc30*/  FADD.FTZ R0, R184, R0 ;  /* 0x00000000b8007221 */ /* 0x000fe80000010000 */
[----:B------:R-:W-:Y:S01]  /*1cc40*/  FFMA.FTZ R44, R191, c[0x0][0x23c], -R60 ;  /* 0x00008f00bf2c7a23 */ /* 0x000fe2000001083c */
[----:B------:R-:W-:Y:S03]  /*1cc50*/  HMMA.16816.F32 R32, R40, R46, R32 ;  /* 0x0000002e2820723c */ /* 0x000fe60000001820 */
[----:B------:R2:W-:Y:S01]  /*1cc60*/  MUFU.EX2 R69, R44 ;  /* 0x0000002c00457308 */ /* 0x0005e20000000800 */
[----:B------:R-:W-:Y:S02]  /*1cc70*/  FADD.FTZ R0, R181, R0 ;  /* 0x00000000b5007221 */ /* 0x000fe40000010000 */
[----:B---3--:R-:W-:Y:S01]  /*1cc80*/  FADD.FTZ R52, R183, R2 ;  /* 0x00000002b7347221 */ /* 0x008fe20000010000 */
[----:B------:R-:W-:Y:S01]  /*1cc90*/  F2FP.PACK_AB R40, R78, R79 ;  /* 0x0000004f4e28723e */ /* 0x000fe200000000ff */
[--C-:B------:R-:W-:Y:S01]  /*1cca0*/  FFMA.FTZ R2, R117, c[0x0][0x23c], -R39.reuse ;  /* 0x00008f0075027a23 */ /* 0x100fe20000010827 */
[----:B-----5:R-:W-:Y:S03]  /*1ccb0*/  F2FP.PACK_AB R41, R76, R77 ;  /* 0x0000004d4c29723e */ /* 0x020fe600000000ff */
[----:B------:R-:W-:Y:S01]  /*1ccc0*/  FADD.FTZ R56, R182, R52 ;  /* 0x00000034b6387221 */ /* 0x000fe20000010000 */
[----:B------:R3:W5:Y:S01]  /*1ccd0*/  MUFU.EX2 R70, R2 ;  /* 0x0000000200467308 */ /* 0x0007620000000800 */
[----:B------:R-:W-:Y:S01]  /*1cce0*/  FADD.FTZ R0, R179, R0 ;  /* 0x00000000b3007221 */ /* 0x000fe20000010000 */
[----:B------:R-:W5:Y:S01]  /*1ccf0*/  LDSM.16.MT88.4 R52, [R226+0x10800] ;  /* 0x01080000e234783b */ /* 0x000f620000004200 */
[----:B----4-:R-:W-:Y:S02]  /*1cd00*/  F2FP.PACK_AB R42, R74, R75 ;  /* 0x0000004b4a2a723e */ /* 0x010fe400000000ff */
[----:B------:R-:W-:Y:S01]  /*1cd10*/  FADD.FTZ R0, R176, R0 ;  /* 0x00000000b0007221 */ /* 0x000fe20000010000 */
[----:B------:R-:W-:Y:S04]  /*1cd20*/  F2FP.PACK_AB R43, R72, R73 ;  /* 0x00000049482b723e */ /* 0x000fe800000000ff */
[----:B--2---:R-:W2:Y:S03]  /*1cd30*/  LDSM.16.MT88.4 R44, [R224+0x10800] ;  /* 0x01080000e02c783b */ /* 0x004ea60000004200 */
[C---:B-1----:R-:W-:Y:S07]  /*1cd40*/  HMMA.16816.F32 R4, R40.reuse, R48, R4 ;  /* 0x000000302804723c */ /* 0x042fee0000001804 */
[----:B------:R-:W-:Y:S01]  /*1cd50*/  FFMA.FTZ R48, R120, c[0x0][0x23c], -R39 ;  /* 0x00008f0078307a23 */ /* 0x000fe20000010827 */
[C---:B------:R-:W-:Y:S03]  /*1cd60*/  HMMA.16816.F32 R8, R40.reuse, R50, R8 ;  /* 0x000000322808723c */ /* 0x040fe60000001808 */
[----:B------:R1:W-:Y:S01]  /*1cd70*/  MUFU.EX2 R67, R48 ;  /* 0x0000003000437308 */ /* 0x0003e20000000800 */
[----:B---3--:R-:W-:Y:S02]  /*1cd80*/  FADD.FTZ R2, R180, R56 ;  /* 0x00000038b4027221 */ /* 0x008fe40000010000 */
[----:B------:R-:W-:Y:S02]  /*1cd90*/  FADD.FTZ R56, R174, R0 ;  /* 0x00000000ae387221 */ /* 0x000fe40000010000 */
[----:B------:R-:W-:Y:S04]  /*1cda0*/  FADD.FTZ R57, R178, R2 ;  /* 0x00000002b2397221 */ /* 0x000fe80000010000 */
[--C-:B------:R-:W-:Y:S02]  /*1cdb0*/  FFMA.FTZ R2, R119, c[0x0][0x23c], -R60.reuse ;  /* 0x00008f0077027a23 */ /* 0x100fe4000001083c */
[----:B------:R-:W-:Y:S02]  /*1cdc0*/  FADD.FTZ R0, R177, R57 ;  /* 0x00000039b1007221 */ /* 0x000fe40000010000 */
[----:B------:R3:W4:Y:S01]  /*1cdd0*/  MUFU.EX2 R68, R2 ;  /* 0x0000000200447308 */ /* 0x0007220000000800 */
[C---:B-----5:R-:W-:Y:S07]  /*1cde0*/  HMMA.16816.F32 R12, R40.reuse, R52, R12 ;  /* 0x00000034280c723c */ /* 0x060fee000000180c */
[----:B------:R-:W-:Y:S01]  /*1cdf0*/  FFMA.FTZ R52, R122, c[0x0][0x23c], -R60 ;  /* 0x00008f007a347a23 */ /* 0x000fe2000001083c */
[C---:B------:R-:W-:Y:S01]  /*1ce00*/  HMMA.16816.F32 R16, R40.reuse, R54, R16 ;  /* 0x000000362810723c */ /* 0x040fe20000001810 */
[----:B-1----:R-:W1:Y:S02]  /*1ce10*/  LDSM.16.MT88.4 R48, [R225+0x10800] ;  /* 0x01080000e130783b */ /* 0x002e640000004200 */
[----:B------:R5:W-:Y:S05]  /*1ce20*/  MUFU.EX2 R65, R52 ;  /* 0x0000003400417308 */ /* 0x000bea0000000800 */
[C---:B--2---:R-:W-:Y:S04]  /*1ce30*/  HMMA.16816.F32 R20, R40.reuse, R44, R20 ;  /* 0x0000002c2814723c */ /* 0x044fe80000001814 */
[----:B---3--:R-:W-:Y:S02]  /*1ce40*/  FADD.FTZ R2, R173, R56 ;  /* 0x00000038ad027221 */ /* 0x008fe40000010000 */
[----:B------:R-:W-:Y:S02]  /*1ce50*/  FADD.FTZ R56, R175, R0 ;  /* 0x00000000af387221 */ /* 0x000fe40000010000 */
[C---:B------:R-:W-:Y:S04]  /*1ce60*/  HMMA.16816.F32 R24, R40.reuse, R46, R24 ;  /* 0x0000002e2818723c */ /* 0x040fe80000001818 */
[----:B------:R-:W-:Y:S02]  /*1ce70*/  FADD.FTZ R0, R172, R2 ;  /* 0x00000002ac007221 */ /* 0x000fe40000010000 */
[----:B------:R-:W-:Y:S02]  /*1ce80*/  FADD.FTZ R2, R171, R56 ;  /* 0x00000038ab027221 */ /* 0x000fe40000010000 */
[----:B------:R-:W-:Y:S04]  /*1ce90*/  FADD.FTZ R0, R168, R0 ;  /* 0x00000000a8007221 */ /* 0x000fe80000010000 */
[--C-:B------:R-:W-:Y:S02]  /*1cea0*/  FFMA.FTZ R56, R190, c[0x0][0x23c], -R39.reuse ;  /* 0x00008f00be387a23 */ /* 0x100fe40000010827 */
[----:B------:R-:W-:Y:S02]  /*1ceb0*/  FADD.FTZ R0, R169, R0 ;  /* 0x00000000a9007221 */ /* 0x000fe40000010000 */
[----:B------:R2:W3:Y:S01]  /*1cec0*/  MUFU.EX2 R66, R56 ;  /* 0x0000003800427308 */ /* 0x0004e20000000800 */
[----:B------:R-:W-:Y:S02]  /*1ced0*/  FADD.FTZ R2, R170, R2 ;  /* 0x00000002aa027221 */ /* 0x000fe40000010000 */
[----:B------:R-:W-:Y:S02]  /*1cee0*/  FADD.FTZ R0, R165, R0 ;  /* 0x00000000a5007221 */ /* 0x000fe40000010000 */
[----:B------:R-:W-:Y:S02]  /*1cef0*/  FADD.FTZ R2, R167, R2 ;  /* 0x00000002a7027221 */ /* 0x000fe40000010000 */
[----:B------:R-:W-:Y:S02]  /*1cf00*/  FADD.FTZ R0, R164, R0 ;  /* 0x00000000a4007221 */ /* 0x000fe40000010000 */
[--C-:B------:R-:W-:Y:S02]  /*1cf10*/  FFMA.FTZ R44, R188, c[0x0][0x23c], -R39.reuse ;  /* 0x00008f00bc2c7a23 */ /* 0x100fe40000010827 */
[----:B-----5:R-:W-:Y:S01]  /*1cf20*/  FADD.FTZ R52, R161, R0 ;  /* 0x00000000a1347221 */ /* 0x020fe20000010000 */
[C---:B-1----:R-:W-:Y:S01]  /*1cf30*/  HMMA.16816.F32 R28, R40.reuse, R48, R28 ;  /* 0x00000030281c723c */ /* 0x042fe2000000181c */
[----:B------:R-:W-:Y:S02]  /*1cf40*/  MUFU.EX2 R63, R44 ;  /* 0x0000002c003f7308 */ /* 0x000fe40000000800 */
[----:B------:R-:W-:Y:S02]  /*1cf50*/  FFMA.FTZ R0, R189, c[0x0][0x23c], -R60 ;  /* 0x00008f00bd007a23 */ /* 0x000fe4000001083c */
[----:B------:R-:W-:Y:S02]  /*1cf60*/  FADD.FTZ R2, R166, R2 ;  /* 0x00000002a6027221 */ /* 0x000fe40000010000 */
[----:B------:R-:W-:Y:S01]  /*1cf70*/  FFMA.FTZ R48, R126, c[0x0][0x23c], -R60 ;  /* 0x00008f007e307a23 */ /* 0x000fe2000001083c */
[----:B------:R-:W-:Y:S03]  /*1cf80*/  HMMA.16816.F32 R32, R40, R50, R32 ;  /* 0x000000322820723c */ /* 0x000fe60000001820 */
[----:B------:R1:W5:Y:S01]  /*1cf90*/  MUFU.EX2 R64, R0 ;  /* 0x0000000000407308 */ /* 0x0003620000000800 */
[----:B------:R-:W-:Y:S03]  /*1cfa0*/  FADD.FTZ R2, R163, R2 ;  /* 0x00000002a3027221 */ /* 0x000fe60000010000 */
[----:B------:R-:W-:Y:S01]  /*1cfb0*/  F2FP.PACK_AB R40, R70, R71 ;  /* 0x000000474628723e */ /* 0x000fe200000000ff */
[----:B--2---:R-:W-:Y:S01]  /*1cfc0*/  FADD.FTZ R56, R162, R2 ;  /* 0x00000002a2387221 */ /* 0x004fe20000010000 */
[----:B----4-:R-:W-:Y:S03]  /*1cfd0*/  F2FP.PACK_AB R41, R68, R69 ;  /* 0x000000454429723e */ /* 0x010fe600000000ff */
[----:B------:R-:W-:Y:S01]  /*1cfe0*/  FADD.FTZ R2, R160, R52 ;  /* 0x00000034a0027221 */ /* 0x000fe20000010000 */
[----:B------:R2:W-:Y:S01]  /*1cff0*/  MUFU.EX2 R58, R48 ;  /* 0x00000030003a7308 */ /* 0x0005e20000000800 */
[----:B------:R-:W-:Y:S01]  /*1d000*/  FADD.FTZ R56, R159, R56 ;  /* 0x000000389f387221 */ /* 0x000fe20000010000 */
[----:B------:R-:W4:Y:S01]  /*1d010*/  LDSM.16.MT88.4 R52, [R135+0x11000] ;  /* 0x011000008734783b */ /* 0x000f220000004200 */
[----:B---3--:R-:W-:Y:S01]  /*1d020*/  F2FP.PACK_AB R42, R66, R67 ;  /* 0x00000043422a723e */ /* 0x008fe200000000ff */
[----:B-1----:R-:W-:Y:S01]  /*1d030*/  FADD.FTZ R0, R157, R2 ;  /* 0x000000029d007221 */ /* 0x002fe20000010000 */
[----:B-----5:R-:W-:Y:S01]  /*1d040*/  F2FP.PACK_AB R43, R64, R65 ;  /* 0x00000041402b723e */ /* 0x020fe200000000ff */
[----:B------:R-:W-:Y:S02]  /*1d050*/  FADD.FTZ R2, R158, R56 ;  /* 0x000000389e027221 */ /* 0x000fe40000010000 */
[----:B------:R-:W-:Y:S02]  /*1d060*/  FADD.FTZ R0, R156, R0 ;  /* 0x000000009c007221 */ /* 0x000fe40000010000 */
[----:B------:R-:W-:Y:S01]  /*1d070*/  FADD.FTZ R2, R155, R2 ;  /* 0x000000029b027221 */ /* 0x000fe20000010000 */
[----:B------:R-:W-:Y:S01]  /*1d080*/  LDSM.16.MT88.4 R156, [R224+0x11800] ;  /* 0x01180000e09c783b */ /* 0x000fe20000004200 */
[----:B------:R-:W-:Y:S02]  /*1d090*/  FADD.FTZ R0, R153, R0 ;  /* 0x0000000099007221 */ /* 0x000fe40000010000 */
[----:B------:R-:W-:Y:S02]  /*1d0a0*/  FADD.FTZ R44, R154, R2 ;  /* 0x000000029a2c7221 */ /* 0x000fe40000010000 */
[--C-:B------:R-:W-:Y:S02]  /*1d0b0*/  FFMA.FTZ R2, R216, c[0x0][0x23c], -R39.reuse ;  /* 0x00008f00d8027a23 */ /* 0x100fe40000010827 */
[----:B------:R-:W-:Y:S01]  /*1d0c0*/  FADD.FTZ R0, R152, R0 ;  /* 0x0000000098007221 */ /* 0x000fe20000010000 */
[----:B--2---:R-:W-:Y:S01]  /*1d0d0*/  LDSM.16.MT88.4 R48, [R224+0x11000] ;  /* 0x01100000e030783b */ /* 0x004fe20000004200 */
[----:B------:R-:W-:Y:S01]  /*1d0e0*/  FADD.FTZ R56, R150, R44 ;  /* 0x0000002c96387221 */ /* 0x000fe20000010000 */
[----:B------:R-:W1:Y:S01]  /*1d0f0*/  MUFU.EX2 R59, R2 ;  /* 0x00000002003b7308 */ /* 0x000e620000000800 */
[----:B------:R-:W-:Y:S04]  /*1d100*/  FADD.FTZ R0, R149, R0 ;  /* 0x0000000095007221 */ /* 0x000fe80000010000 */
[----:B------:R-:W-:Y:S01]  /*1d110*/  FADD.FTZ R0, R146, R0 ;  /* 0x0000000092007221 */ /* 0x000fe20000010000 */
[----:B------:R-:W2:Y:S01]  /*1d120*/  LDSM.16.MT88.4 R44, [R226+0x11000] ;  /* 0x01100000e22c783b */ /* 0x000ea20000004200 */
[C---:B----4-:R-:W-:Y:S07]  /*1d130*/  HMMA.16816.F32 R4, R40.reuse, R52, R4 ;  /* 0x000000342804723c */ /* 0x050fee0000001804 */
[--C-:B------:R-:W-:Y:S01]  /*1d140*/  FFMA.FTZ R52, R217, c[0x0][0x23c], -R39.reuse ;  /* 0x00008f00d9347a23 */ /* 0x100fe20000010827 */
[C---:B------:R-:W-:Y:S04]  /*1d150*/  HMMA.16816.F32 R8, R40.reuse, R54, R8 ;  /* 0x000000362808723c */ /* 0x040fe80000001808 */
[----:B------:R-:W-:Y:S01]  /*1d160*/  FFMA.FTZ R39, R218, c[0x0][0x23c], -R39 ;  /* 0x00008f00da277a23 */ /* 0x000fe20000010827 */
[----:B-1----:R-:W-:Y:S01]  /*1d170*/  F2FP.PACK_AB R164, R59, R63 ;  /* 0x0000003f3ba4723e */ /* 0x002fe200000000ff */
[----:B------:R-:W-:Y:S02]  /*1d180*/  FADD.FTZ R2, R151, R56 ;  /* 0x0000003897027221 */ /* 0x000fe40000010000 */
[----:B------:R-:W-:Y:S04]  /*1d190*/  FADD.FTZ R56, R142, R0 ;  /* 0x000000008e387221 */ /* 0x000fe80000010000 */
[----:B------:R-:W-:Y:S02]  /*1d1a0*/  FADD.FTZ R57, R147, R2 ;  /* 0x0000000293397221 */ /* 0x000fe40000010000 */
[----:B------:R-:W-:Y:S02]  /*1d1b0*/  FFMA.FTZ R2, R127, c[0x0][0x23c], -R60 ;  /* 0x00008f007f027a23 */ /* 0x000fe4000001083c */
[----:B------:R-:W-:Y:S02]  /*1d1c0*/  FADD.FTZ R0, R148, R57 ;  /* 0x0000003994007221 */ /* 0x000fe40000010000 */
[----:B------:R-:W-:Y:S01]  /*1d1d0*/  FADD.FTZ R56, R145, R56 ;  /* 0x0000003891387221 */ /* 0x000fe20000010000 */
[----:B------:R1:W3:Y:S01]  /*1d1e0*/  MUFU.EX2 R57, R2 ;  /* 0x0000000200397308 */ /* 0x0002e20000000800 */
[----:B------:R-:W-:Y:S01]  /*1d1f0*/  FFMA.FTZ R60, R38, c[0x0][0x23c], -R60 ;  /* 0x00008f00263c7a23 */ /* 0x000fe2000001083c */
[----:B------:R-:W-:Y:S01]  /*1d200*/  LDSM.16.MT88.4 R148, [R226+0x11800] ;  /* 0x01180000e294783b */ /* 0x000fe20000004200 */
[C---:B--2---:R-:W-:Y:S07]  /*1d210*/  HMMA.16816.F32 R12, R40.reuse, R44, R12 ;  /* 0x0000002c280c723c */ /* 0x044fee000000180c */
[----:B------:R-:W-:Y:S01]  /*1d220*/  MUFU.EX2 R44, R39 ;  /* 0x00000027002c7308 */ /* 0x000fe20000000800 */
[C---:B------:R-:W-:Y:S09]  /*1d230*/  HMMA.16816.F32 R16, R40.reuse, R46, R16 ;  /* 0x0000002e2810723c */ /* 0x040ff20000001810 */
[----:B------:R-:W-:Y:S03]  /*1d240*/  MUFU.EX2 R60, R60 ;  /* 0x0000003c003c7308 */ /* 0x000fe60000000800 */
[----:B-1----:R-:W-:Y:S01]  /*1d250*/  FADD.FTZ R2, R144, R0 ;  /* 0x0000000090027221 */ /* 0x002fe20000010000 */
[----:B---3--:R-:W-:Y:S01]  /*1d260*/  F2FP.PACK_AB R165, R57, R58 ;  /* 0x0000003a39a5723e */ /* 0x008fe200000000ff */
[C---:B------:R-:W-:Y:S03]  /*1d270*/  HMMA.16816.F32 R20, R40.reuse, R48, R20 ;  /* 0x000000302814723c */ /* 0x040fe60000001814 */
[----:B------:R-:W-:Y:S02]  /*1d280*/  FADD.FTZ R0, R141, R56 ;  /* 0x000000388d007221 */ /* 0x000fe40000010000 */
[----:B------:R-:W1:Y:S01]  /*1d290*/  MUFU.EX2 R39, R37 ;  /* 0x0000002500277308 */ /* 0x000e620000000800 */
[----:B------:R-:W-:Y:S02]  /*1d2a0*/  FADD.FTZ R2, R143, R2 ;  /* 0x000000028f027221 */ /* 0x000fe40000010000 */
[----:B------:R-:W-:Y:S01]  /*1d2b0*/  FADD.FTZ R0, R140, R0 ;  /* 0x000000008c007221 */ /* 0x000fe20000010000 */
[C---:B------:R-:W-:Y:S01]  /*1d2c0*/  HMMA.16816.F32 R24, R40.reuse, R50, R24 ;  /* 0x000000322818723c */ /* 0x040fe20000001818 */
[----:B------:R-:W-:Y:S02]  /*1d2d0*/  LDSM.16.MT88.4 R140, [R135+0x11800] ;  /* 0x01180000878c783b */ /* 0x000fe40000004200 */
[----:B------:R-:W-:Y:S02]  /*1d2e0*/  FADD.FTZ R2, R138, R2 ;  /* 0x000000028a027221 */ /* 0x000fe40000010000 */
[----:B------:R-:W-:Y:S01]  /*1d2f0*/  FADD.FTZ R0, R137, R0 ;  /* 0x0000000089007221 */ /* 0x000fe20000010000 */
[----:B------:R2:W3:Y:S01]  /*1d300*/  MUFU.EX2 R56, R52 ;  /* 0x0000003400387308 */ /* 0x0004e20000000800 */
[----:B------:R-:W-:Y:S02]  /*1d310*/  FADD.FTZ R2, R139, R2 ;  /* 0x000000028b027221 */ /* 0x000fe40000010000 */
[----:B------:R-:W-:Y:S03]  /*1d320*/  FADD.FTZ R0, R136, R0 ;  /* 0x0000000088007221 */ /* 0x000fe60000010000 */
[----:B------:R-:W-:Y:S01]  /*1d330*/  FADD.FTZ R2, R133, R2 ;  /* 0x0000000285027221 */ /* 0x000fe20000010000 */
[----:B------:R-:W-:Y:S01]  /*1d340*/  MOV R133, R3 ;  /* 0x0000000300857202 */ /* 0x000fe20000000f00 */
[----:B------:R-:W-:Y:S02]  /*1d350*/  FADD.FTZ R0, R131, R0 ;  /* 0x0000000083007221 */ /* 0x000fe40000010000 */
[----:B------:R-:W-:Y:S01]  /*1d360*/  FADD.FTZ R2, R132, R2 ;  /* 0x0000000284027221 */ /* 0x000fe20000010000 */
[----:B------:R-:W-:Y:S01]  /*1d370*/  MOV R132, R36 ;  /* 0x0000002400847202 */ /* 0x000fe20000000f00 */
[----:B------:R-:W-:Y:S01]  /*1d380*/  FADD.FTZ R0, R128, R0 ;  /* 0x0000000080007221 */ /* 0x000fe20000010000 */
[----:B-1----:R-:W-:Y:S01]  /*1d390*/  F2FP.PACK_AB R167, R60, R39 ;  /* 0x000000273ca7723e */ /* 0x002fe200000000ff */
[----:B------:R-:W-:Y:S02]  /*1d3a0*/  FADD.FTZ R2, R129, R2 ;  /* 0x0000000281027221 */ /* 0x000fe40000010000 */
[----:B------:R-:W-:Y:S02]  /*1d3b0*/  FADD.FTZ R0, R125, R0 ;  /* 0x000000007d007221 */ /* 0x000fe40000010000 */
[----:B------:R-:W-:Y:S02]  /*1d3c0*/  FADD.FTZ R2, R130, R2 ;  /* 0x0000000282027221 */ /* 0x000fe40000010000 */
[----:B------:R-:W-:Y:S02]  /*1d3d0*/  FADD.FTZ R0, R124, R0 ;  /* 0x000000007c007221 */ /* 0x000fe40000010000 */
[----:B------:R-:W-:Y:S01]  /*1d3e0*/  FADD.FTZ R2, R123, R2 ;  /* 0x000000027b027221 */ /* 0x000fe20000010000 */
[----:B--2---:R-:W1:Y:S01]  /*1d3f0*/  LDSM.16.MT88.4 R52, [R225+0x11000] ;  /* 0x01100000e134783b */ /* 0x004e620000004200 */
[----:B------:R-:W-:Y:S01]  /*1d400*/  FADD.FTZ R0, R118, R0 ;  /* 0x0000000076007221 */ /* 0x000fe20000010000 */
[----:B---3--:R-:W-:Y:S01]  /*1d410*/  F2FP.PACK_AB R166, R44, R56 ;  /* 0x000000382ca6723e */ /* 0x008fe200000000ff */
[----:B------:R-:W-:Y:S02]  /*1d420*/  FADD.FTZ R2, R121, R2 ;  /* 0x0000000279027221 */ /* 0x000fe40000010000 */
        /* <DEDUP_REMOVED lines=17> */
[----:B------:R-:W-:Y:S01]  /*1d540*/  FADD.FTZ R2, R84, R2 ;  /* 0x0000000254027221 */ /* 0x000fe20000010000 */
[C---:B-1----:R-:W-:Y:S03]  /*1d550*/  HMMA.16816.F32 R28, R40.reuse, R52, R28 ;  /* 0x00000034281c723c */ /* 0x042fe6000000181c */
[----:B------:R-:W-:Y:S02]  /*1d560*/  FADD.FTZ R2, R82, R2 ;  /* 0x0000000252027221 */ /* 0x000fe40000010000 */
[----:B------:R-:W-:Y:S02]  /*1d570*/  FADD.FTZ R0, R81, R0 ;  /* 0x0000000051007221 */ /* 0x000fe40000010000 */
[----:B------:R-:W-:Y:S01]  /*1d580*/  FADD.FTZ R2, R79, R2 ;  /* 0x000000024f027221 */ /* 0x000fe20000010000 */
[----:B------:R-:W-:Y:S04]  /*1d590*/  HMMA.16816.F32 R32, R40, R54, R32 ;  /* 0x000000362820723c */ /* 0x000fe80000001820 */
[----:B------:R-:W-:Y:S02]  /*1d5a0*/  FADD.FTZ R2, R78, R2 ;  /* 0x000000024e027221 */ /* 0x000fe40000010000 */
[----:B------:R-:W-:Y:S02]  /*1d5b0*/  FADD.FTZ R0, R80, R0 ;  /* 0x0000000050007221 */ /* 0x000fe40000010000 */
[C---:B------:R-:W-:Y:S01]  /*1d5c0*/  HMMA.16816.F32 R136, R164.reuse, R140, R4 ;  /* 0x0000008ca488723c */ /* 0x040fe20000001804 */
[----:B------:R-:W1:Y:S04]  /*1d5d0*/  LDSM.16.MT88.4 R4, [R225+0x11800] ;  /* 0x01180000e104783b */ /* 0x000e680000004200 */
[----:B------:R-:W-:Y:S02]  /*1d5e0*/  FADD.FTZ R0, R77, R0 ;  /* 0x000000004d007221 */ /* 0x000fe40000010000 */
[----:B------:R-:W-:Y:S01]  /*1d5f0*/  FADD.FTZ R2, R75, R2 ;  /* 0x000000024b027221 */ /* 0x000fe20000010000 */
[C---:B------:R-:W-:Y:S04]  /*1d600*/  HMMA.16816.F32 R140, R164.reuse, R142, R8 ;  /* 0x0000008ea48c723c */ /* 0x040fe80000001808 */
[----:B------:R-:W-:Y:S02]  /*1d610*/  FADD.FTZ R0, R76, R0 ;  /* 0x000000004c007221 */ /* 0x000fe40000010000 */
[----:B------:R-:W-:Y:S02]  /*1d620*/  FADD.FTZ R2, R74, R2 ;  /* 0x000000024a027221 */ /* 0x000fe40000010000 */
        /* <DEDUP_REMOVED lines=20> */
[----:B------:R-:W-:Y:S04]  /*1d770*/  FADD.FTZ R2, R56, R2 ;  /* 0x0000000238027221 */ /* 0x000fe80000010000 */
[----:B------:R-:W-:Y:S02]  /*1d780*/  FADD.FTZ R2, R44, R2 ;  /* 0x000000022c027221 */ /* 0x000fe40000010000 */
[----:B------:R-:W-:Y:S03]  /*1d790*/  FADD.FTZ R0, R39, R0 ;  /* 0x0000000027007221 */ /* 0x000fe60000010000 */
[----:B------:R1:W-:Y:S01]  /*1d7a0*/  STL [R1+0x4], R2 ;  /* 0x0000040201007387 */ /* 0x0003e20000100800 */
[----:B------:R-:W-:Y:S05]  /*1d7b0*/  FADD.FTZ R0, R60, R0 ;  /* 0x000000003c007221 */ /* 0x000fea0000010000 */
[----:B------:R1:W-:Y:S01]  /*1d7c0*/  STL [R1+0x10], R0 ;  /* 0x0000100001007387 */ /* 0x0003e20000100800 */
[----:B------:R-:W-:-:S05]  /*1d7d0*/  @P0 BRA `(.L_x_890) ;  /* 0xffff89c000000947 */ /* 0x000fca000383ffff */
.L_x_886:
[----:B------:R-:W2:Y:S04]  /*1d7e0*/  LDL.LU R5, [R1+0x4] ;  /* 0x0000040001057983 */ /* 0x000ea80000300800 */
[----:B------:R-:W3:Y:S01]  /*1d7f0*/  S2R R32, SR_TID.X ;  /* 0x0000000000207919 */ /* 0x000ee20000002100 */
[----:B------:R-:W-:-:S02]  /*1d800*/  IMAD.MOV.U32 R6, RZ, RZ, -0x10 ;  /* 0xfffffff0ff067424 */ /* 0x000fc400078e00ff */
[----:B------:R-:W-:Y:S01]  /*1d810*/  IMAD.MOV.U32 R8, RZ, RZ, 0x20 ;  /* 0x00000020ff087424 */ /* 0x000fe200078e00ff */
[----:B------:R-:W4:Y:S01]  /*1d820*/  LDL.LU R4, [R1+0x10] ;  /* 0x0000100001047983 */ /* 0x000f220000300800 */
[----:B------:R-:W5:Y:S01]  /*1d830*/  S2UR UR6, SR_CTAID.Y ;  /* 0x00000000000679c3 */ /* 0x000f620000002600 */
[----:B------:R-:W-:Y:S01]  /*1d840*/  UISETP.NE.AND UP1, UPT, UR11, -0x1, UPT ;  /* 0xffffffff0b00788c */ /* 0x000fe2000bf25270 */
[----:B------:R-:W-:Y:S01]  /*1d850*/  BSSY B0, `(.L_x_891) ;  /* 0x00000a9000007945 */ /* 0x000fe20003800000 */
[----:B------:R-:W-:Y:S02]  /*1d860*/  ULDC.64 UR4, c[0x0][0x1e8] ;  /* 0x00007a0000047ab9 */ /* 0x000fe40000000a00 */
[----:B------:R-:W-:-:S03]  /*1d870*/  ULDC UR9, c[0x0][0x214] ;  /* 0x0000850000097ab9 */ /* 0x000fc60000000800 */
[----:B------:R-:W1:Y:S04]  /*1d880*/  S2UR UR7, SR_CTAID.Z ;  /* 0x00000000000779c3 */ /* 0x000e680000002700 */
[----:B------:R-:W-:-:S04]  /*1d890*/  @UP1 UIMAD.WIDE.U32 UR12, UR11, UR4, URZ ;  /* 0x000000040b0c12a5 */ /* 0x000fc8000f8e003f */
[----:B------:R-:W-:Y:S01]  /*1d8a0*/  @UP1 UIMAD UR8, UR11, UR5, UR13 ;  /* 0x000000050b0812a4 */ /* 0x000fe2000f8e020d */
[----:B---3--:R-:W-:Y:S02]  /*1d8b0*/  SHF.R.S32.HI R33, RZ, 0x1f, R32 ;  /* 0x0000001fff217819 */ /* 0x008fe40000011420 */
[----:B------:R-:W-:Y:S02]  /*1d8c0*/  ULDC.64 UR4, c[0x0][0x1e0] ;  /* 0x0000780000047ab9 */ /* 0x000fe40000000a00 */
[----:B------:R-:W-:Y:S01]  /*1d8d0*/  LEA.HI R23, R33, R32, RZ, 0x5 ;  /* 0x0000002021177211 */ /* 0x000fe200078f28ff */
[----:B-----5:R-:W-:Y:S02]  /*1d8e0*/  @!UP1 USHF.R.S32.HI UR14, URZ, 0x1f, UR6 ;  /* 0x0000001f3f0e9899 */ /* 0x020fe40008011406 */
[----:B------:R-:W-:Y:S01]  /*1d8f0*/  @!UP1 UIMAD.WIDE.U32 UR18, UR6, UR4, URZ ;  /* 0x00000004061292a5 */ /* 0x000fe2000f8e003f */
[----:B------:R-:W-:Y:S01]  /*1d900*/  SHF.R.S32.HI R14, RZ, 0x5, R23 ;  /* 0x00000005ff0e7819 */ /* 0x000fe20000011417 */
        /* <DEDUP_REMOVED lines=8> */
[----:B-1----:R-:W-:Y:S02]  /*1d990*/  @UP2 UMOV UR13, UR7 ;  /* 0x00000007000d2c82 */ /* 0x002fe40008000000 */
[----:B------:R-:W-:Y:S02]  /*1d9a0*/  @!UP1 UMOV UR12, UR18 ;  /* 0x00000012000c9c82 */ /* 0x000fe40008000000 */
[----:B------:R-:W-:-:S04]  /*1d9b0*/  @!UP0 UIMAD UR11, UR6, UR9, URZ ;  /* 0x00000009060b82a4 */ /* 0x000fc8000f8e023f */
[----:B------:R-:W-:-:S03]  /*1d9c0*/  @UP2 UIMAD UR5, UR13, UR5, UR11 ;  /* 0x000000050d0522a4 */ /* 0x000fc6000f8e020b */
[----:B------:R-:W-:Y:S02]  /*1d9d0*/  @!UP2 UMOV UR13, UR7 ;  /* 0x00000007000dac82 */ /* 0x000fe40008000000 */
[----:B------:R-:W-:-:S04]  /*1d9e0*/  @!UP2 UIMAD UR4, UR6, UR4, UR13 ;  /* 0x000000040604a2a4 */ /* 0x000fc8000f8e020d */
[----:B------:R-:W-:Y:S01]  /*1d9f0*/  @!UP2 UIMAD UR5, UR4, UR9, URZ ;  /* 0x000000090405a2a4 */ /* 0x000fe2000f8e023f */
[----:B--2---:R-:W1:Y:S04]  /*1da00*/  SHFL.BFLY PT, R0, R5, 0x2, 0x1f ;  /* 0x0c401f0005007f89 */ /* 0x004e6800000e0000 */
[----:B----4-:R-:W2:Y:S01]  /*1da10*/  SHFL.BFLY PT, R2, R4, 0x2, 0x1f ;  /* 0x0c401f0004027f89 */ /* 0x010ea200000e0000 */
[----:B-1----:R-:W-:-:S05]  /*1da20*/  FADD.FTZ R0, R0, R5 ;  /* 0x0000000500007221 */ /* 0x002fca0000010000 */
[----:B------:R-:W1:Y:S01]  /*1da30*/  SHFL.BFLY PT, R5, R0, 0x1, 0x1f ;  /* 0x0c201f0000057f89 */ /* 0x000e6200000e0000 */
[----:B--2---:R-:W-:-:S05]  /*1da40*/  FADD.FTZ R2, R2, R4 ;  /* 0x0000000402027221 */ /* 0x004fca0000010000 */
[----:B------:R-:W2:Y:S01]  /*1da50*/  SHFL.BFLY PT, R4, R2, 0x1, 0x1f ;  /* 0x0c201f0002047f89 */ /* 0x000ea200000e0000 */
[----:B-1----:R-:W-:Y:S02]  /*1da60*/  FADD.FTZ R21, R0, R5 ;  /* 0x0000000500157221 */ /* 0x002fe40000010000 */
[----:B------:R-:W-:-:S03]  /*1da70*/  IMAD.MOV.U32 R0, RZ, RZ, 0x3f800000 ;  /* 0x3f800000ff007424 */ /* 0x000fc600078e00ff */
[----:B------:R-:W-:Y:S01]  /*1da80*/  FSETP.NE.FTZ.AND P4, PT, R21, RZ, PT ;  /* 0x000000ff1500720b */ /* 0x000fe20003f95000 */
[----:B--2---:R-:W-:Y:S01]  /*1da90*/  FADD.FTZ R22, R2, R4 ;  /* 0x0000000402167221 */ /* 0x004fe20000010000 */
[----:B------:R-:W-:Y:S01]  /*1daa0*/  LEA.HI R4, R33, R32, RZ, 0x2 ;  /* 0x0000002021047211 */ /* 0x000fe200078f10ff */
[----:B------:R-:W-:-:S03]  /*1dab0*/  IMAD.MOV.U32 R2, RZ, RZ, 0x3f800000 ;  /* 0x3f800000ff027424 */ /* 0x000fc600078e00ff */
[----:B------:R-:W-:Y:S02]  /*1dac0*/  FSETP.NE.FTZ.AND P3, PT, R22, RZ, PT ;  /* 0x000000ff1600720b */ /* 0x000fe40003f75000 */
[----:B------:R-:W-:-:S05]  /*1dad0*/  SHF.R.S32.HI R5, RZ, 0x2, R4 ;  /* 0x00000002ff057819 */ /* 0x000fca0000011404 */
[----:B------:R-:W1:Y:S08]  /*1dae0*/  @P4 MUFU.RCP R0, R21 ;  /* 0x0000001500004308 */ /* 0x000e700000001000 */
[----:B------:R-:W2:Y:S01]  /*1daf0*/  @P3 MUFU.RCP R2, R22 ;  /* 0x0000001600023308 */ /* 0x000ea20000001000 */
[C---:B-1----:R-:W-:Y:S02]  /*1db00*/  FMUL.FTZ R136, R0.reuse, R136 ;  /* 0x0000008800887220 */ /* 0x042fe40000410000 */
[----:B------:R-:W-:-:S02]  /*1db10*/  FMUL.FTZ R7, R0, R137 ;  /* 0x0000008900077220 */ /* 0x000fc40000410000 */
[C---:B------:R-:W-:Y:S02]  /*1db20*/  FMUL.FTZ R140, R0.reuse, R140 ;  /* 0x0000008c008c7220 */ /* 0x040fe40000410000 */
[C---:B------:R-:W-:Y:S01]  /*1db30*/  FMUL.FTZ R20, R0.reuse, R141 ;  /* 0x0000008d00147220 */ /* 0x040fe20000410000 */
[----:B------:R-:W-:Y:S01]  /*1db40*/  F2FP.PACK_AB R7, R7, R136 ;  /* 0x000000880707723e */ /* 0x000fe200000000ff */
[C---:B------:R-:W-:Y:S02]  /*1db50*/  FMUL.FTZ R144, R0.reuse, R144 ;  /* 0x0000009000907220 */ /* 0x040fe40000410000 */
[----:B------:R-:W-:Y:S01]  /*1db60*/  FMUL.FTZ R19, R0, R145 ;  /* 0x0000009100137220 */ /* 0x000fe20000410000 */
[----:B------:R-:W-:Y:S01]  /*1db70*/  F2FP.PACK_AB R20, R20, R140 ;  /* 0x0000008c1414723e */ /* 0x000fe200000000ff */
[C---:B------:R-:W-:Y:S02]  /*1db80*/  FMUL.FTZ R148, R0.reuse, R148 ;  /* 0x0000009400947220 */ /* 0x040fe40000410000 */
[C---:B------:R-:W-:Y:S01]  /*1db90*/  FMUL.FTZ R18, R0.reuse, R149 ;  /* 0x0000009500127220 */ /* 0x040fe20000410000 */
[----:B------:R-:W-:Y:S01]  /*1dba0*/  F2FP.PACK_AB R19, R19, R144 ;  /* 0x000000901313723e */ /* 0x000fe200000000ff */
[----:B------:R-:W-:-:S02]  /*1dbb0*/  FMUL.FTZ R152, R0, R152 ;  /* 0x0000009800987220 */ /* 0x000fc40000410000 */
[----:B------:R-:W-:Y:S01]  /*1dbc0*/  FMUL.FTZ R17, R0, R153 ;  /* 0x0000009900117220 */ /* 0x000fe20000410000 */
[----:B------:R-:W-:Y:S01]  /*1dbd0*/  F2FP.PACK_AB R18, R18, R148 ;  /* 0x000000941212723e */ /* 0x000fe200000000ff */
[C---:B------:R-:W-:Y:S02]  /*1dbe0*/  FMUL.FTZ R156, R0.reuse, R156 ;  /* 0x0000009c009c7220 */ /* 0x040fe40000410000 */
[C---:B------:R-:W-:Y:S01]  /*1dbf0*/  FMUL.FTZ R16, R0.reuse, R157 ;  /* 0x0000009d00107220 */ /* 0x040fe20000410000 */
[----:B------:R-:W-:Y:S01]  /*1dc00*/  F2FP.PACK_AB R17, R17, R152 ;  /* 0x000000981111723e */ /* 0x000fe200000000ff */
[C---:B------:R-:W-:Y:S02]  /*1dc10*/  FMUL.FTZ R160, R0.reuse, R160 ;  /* 0x000000a000a07220 */ /* 0x040fe40000410000 */
[----:B------:R-:W-:Y:S01]  /*1dc20*/  FMUL.FTZ R13, R0, R161 ;  /* 0x000000a1000d7220 */ /* 0x000fe20000410000 */
[----:B------:R-:W-:Y:S01]  /*1dc30*/  F2FP.PACK_AB R16, R16, R156 ;  /* 0x0000009c1010723e */ /* 0x000fe200000000ff */
[----:B------:R-:W-:-:S02]  /*1dc40*/  FMUL.FTZ R164, R0, R164 ;  /* 0x000000a400a47220 */ /* 0x000fc40000410000 */
[----:B------:R-:W-:Y:S01]  /*1dc50*/  FMUL.FTZ R11, R0, R165 ;  /* 0x000000a5000b7220 */ /* 0x000fe20000410000 */
[----:B------:R-:W-:Y:S01]  /*1dc60*/  SHF.R.S32.HI R0, RZ, 0x1f, R4 ;  /* 0x0000001fff007819 */ /* 0x000fe20000011404 */
[C---:B--2---:R-:W-:Y:S01]  /*1dc70*/  FMUL.FTZ R139, R2.reuse, R139 ;  /* 0x0000008b028b7220 */ /* 0x044fe20000410000 */
[----:B------:R-:W-:Y:S01]  /*1dc80*/  F2FP.PACK_AB R13, R13, R160 ;  /* 0x000000a00d0d723e */ /* 0x000fe200000000ff */
[----:B------:R-:W-:Y:S01]  /*1dc90*/  FMUL.FTZ R10, R2, R138 ;  /* 0x0000008a020a7220 */ /* 0x000fe20000410000 */
[----:B------:R-:W-:Y:S01]  /*1dca0*/  LEA.HI R0, R0, R5, RZ, 0x3 ;  /* 0x0000000500007211 */ /* 0x000fe200078f18ff */
[C---:B------:R-:W-:Y:S01]  /*1dcb0*/  FMUL.FTZ R143, R2.reuse, R143 ;  /* 0x0000008f028f7220 */ /* 0x040fe20000410000 */
[----:B------:R-:W-:Y:S01]  /*1dcc0*/  F2FP.PACK_AB R11, R11, R164 ;  /* 0x000000a40b0b723e */ /* 0x000fe200000000ff */
[----:B------:R-:W-:Y:S01]  /*1dcd0*/  FMUL.FTZ R142, R2, R142 ;  /* 0x0000008e028e7220 */ /* 0x000fe20000410000 */
[----:B------:R-:W-:Y:S01]  /*1dce0*/  LOP3.LUT R0, R0, 0xfffffff8, RZ, 0xc0, !PT ;  /* 0xfffffff800007812 */ /* 0x000fe200078ec0ff */
[C---:B------:R-:W-:Y:S01]  /*1dcf0*/  FMUL.FTZ R147, R2.reuse, R147 ;  /* 0x0000009302937220 */ /* 0x040fe20000410000 */
[----:B------:R-:W-:Y:S01]  /*1dd00*/  F2FP.PACK_AB R10, R139, R10 ;  /* 0x0000000a8b0a723e */ /* 0x000fe200000000ff */
[C---:B------:R-:W-:Y:S01]  /*1dd10*/  FMUL.FTZ R146, R2.reuse, R146 ;  /* 0x0000009202927220 */ /* 0x040fe20000410000 */
[----:B------:R-:W-:Y:S01]  /*1dd20*/  F2FP.PACK_AB R142, R143, R142 ;  /* 0x0000008e8f8e723e */ /* 0x000fe200000000ff */
[----:B------:R-:W-:-:S02]  /*1dd30*/  FMUL.FTZ R151, R2, R151 ;  /* 0x0000009702977220 */ /* 0x000fc40000410000 */
[C---:B------:R-:W-:Y:S01]  /*1dd40*/  FMUL.FTZ R150, R2.reuse, R150 ;  /* 0x0000009602967220 */ /* 0x040fe20000410000 */
[----:B------:R-:W-:Y:S01]  /*1dd50*/  F2FP.PACK_AB R146, R147, R146 ;  /* 0x000000929392723e */ /* 0x000fe200000000ff */
[C---:B------:R-:W-:Y:S02]  /*1dd60*/  FMUL.FTZ R155, R2.reuse, R155 ;  /* 0x0000009b029b7220 */ /* 0x040fe40000410000 */
[C---:B------:R-:W-:Y:S01]  /*1dd70*/  FMUL.FTZ R154, R2.reuse, R154 ;  /* 0x0000009a029a7220 */ /* 0x040fe20000410000 */
[----:B------:R-:W-:Y:S01]  /*1dd80*/  F2FP.PACK_AB R150, R151, R150 ;  /* 0x000000969796723e */ /* 0x000fe200000000ff */
[C---:B------:R-:W-:Y:S02]  /*1dd90*/  FMUL.FTZ R159, R2.reuse, R159 ;  /* 0x0000009f029f7220 */ /* 0x040fe40000410000 */
[C---:B------:R-:W-:Y:S01]  /*1dda0*/  FMUL.FTZ R15, R2.reuse, R158 ;  /* 0x0000009e020f7220 */ /* 0x040fe20000410000 */
[----:B------:R-:W-:Y:S01]  /*1ddb0*/  F2FP.PACK_AB R154, R155, R154 ;  /* 0x0000009a9b9a723e */ /* 0x000fe200000000ff */
[----:B------:R-:W-:-:S02]  /*1ddc0*/  FMUL.FTZ R163, R2, R163 ;  /* 0x000000a302a37220 */ /* 0x000fc40000410000 */
[C---:B------:R-:W-:Y:S01]  /*1ddd0*/  FMUL.FTZ R12, R2.reuse, R162 ;  /* 0x000000a2020c7220 */ /* 0x040fe20000410000 */
[----:B------:R-:W-:Y:S01]  /*1dde0*/  F2FP.PACK_AB R15, R159, R15 ;  /* 0x0000000f9f0f723e */ /* 0x000fe200000000ff */
[C---:B------:R-:W-:Y:S02]  /*1ddf0*/  FMUL.FTZ R167, R2.reuse, R167 ;  /* 0x000000a702a77220 */ /* 0x040fe40000410000 */
[----:B------:R-:W-:Y:S01]  /*1de00*/  FMUL.FTZ R9, R2, R166 ;  /* 0x000000a602097220 */ /* 0x000fe20000410000 */
[----:B------:R-:W-:Y:S02]  /*1de10*/  IADD3 R2, R5, -R0, RZ ;  /* 0x8000000005027210 */ /* 0x000fe40007ffe0ff */
[----:B------:R-:W-:Y:S02]  /*1de20*/  LOP3.LUT R0, R4, 0x3ffffffc, RZ, 0xc0, !PT ;  /* 0x3ffffffc04007812 */ /* 0x000fe400078ec0ff */
[C---:B------:R-:W-:Y:S01]  /*1de30*/  LOP3.LUT R5, R2.reuse, 0x1, RZ, 0xc0, !PT ;  /* 0x0000000102057812 */ /* 0x040fe200078ec0ff */
[----:B------:R-:W-:Y:S01]  /*1de40*/  IMAD.SHL.U32 R4, R2, 0x40, RZ ;  /* 0x0000004002047824 */ /* 0x000fe200078e00ff */
[----:B------:R-:W-:-:S02]  /*1de50*/  IADD3 R0, -R0, R32, RZ ;  /* 0x0000002000007210 */ /* 0x000fc40007ffe1ff */
[----:B------:R-:W-:Y:S02]  /*1de60*/  ISETP.NE.U32.AND P0, PT, R5, 0x1, PT ;  /* 0x000000010500780c */ /* 0x000fe40003f05070 */
[----:B------:R-:W-:Y:S01]  /*1de70*/  LOP3.LUT R4, R4, 0x1c0, RZ, 0xc0, !PT ;  /* 0x000001c004047812 */ /* 0x000fe200078ec0ff */
[----:B------:R-:W-:Y:S01]  /*1de80*/  IMAD R0, R14, 0x200, R0 ;  /* 0x000002000e007824 */ /* 0x000fe200078e0200 */
[----:B------:R-:W-:Y:S02]  /*1de90*/  R2P PR, R2, 0x6 ;  /* 0x0000000602007804 */ /* 0x000fe40000000000 */
[----:B------:R-:W-:Y:S02]  /*1dea0*/  LEA.HI R4, R4, R4, RZ, 0x1d ;  /* 0x0000000404047211 */ /* 0x000fe400078fe8ff */
[----:B------:R-:W-:Y:S02]  /*1deb0*/  SEL R6, R6, 0x10, !P0 ;  /* 0x0000001006067807 */ /* 0x000fe40004000000 */
[----:B------:R-:W-:-:S02]  /*1dec0*/  LEA R0, R0, R4, 0x1 ;  /* 0x0000000400007211 */ /* 0x000fc400078e08ff */
[----:B------:R-:W-:Y:S02]  /*1ded0*/  SEL R8, R8, 0xffffffe0, !P1 ;  /* 0xffffffe008087807 */ /* 0x000fe40004800000 */
[----:B------:R-:W-:Y:S02]  /*1dee0*/  SHF.L.U32 R0, R0, 0x1, RZ ;  /* 0x0000000100007819 */ /* 0x000fe400000006ff */
[----:B------:R-:W-:Y:S02]  /*1def0*/  F2FP.PACK_AB R12, R163, R12 ;  /* 0x0000000ca30c723e */ /* 0x000fe400000000ff */
[C---:B------:R-:W-:Y:S01]  /*1df00*/  IADD3 R4, R0.reuse, R6, RZ ;  /* 0x0000000600047210 */ /* 0x040fe20007ffe0ff */
[----:B------:R1:W-:Y:S01]  /*1df10*/  STS [R0], R7 ;  /* 0x0000000700007388 */ /* 0x0003e20000000800 */
[C---:B------:R-:W-:Y:S01]  /*1df20*/  IADD3 R2, R0.reuse, 0x40, RZ ;  /* 0x0000004000027810 */ /* 0x040fe20007ffe0ff */
[C---:B------:R-:W-:Y:S01]  /*1df30*/  IMAD.IADD R5, R0.reuse, 0x1, R8 ;  /* 0x0000000100057824 */ /* 0x040fe200078e0208 */
[----:B------:R-:W-:Y:S01]  /*1df40*/  @P2 IADD3 R2, R0, -0x40, RZ ;  /* 0xffffffc000022810 */ /* 0x000fe20007ffe0ff */
[----:B------:R-:W-:Y:S01]  /*1df50*/  STS [R0+0x400], R10 ;  /* 0x0004000a00007388 */ /* 0x000fe20000000800 */
[----:B------:R-:W-:-:S03]  /*1df60*/  F2FP.PACK_AB R9, R167, R9 ;  /* 0x00000009a709723e */ /* 0x000fc600000000ff */
[----:B------:R-:W-:Y:S04]  /*1df70*/  STS [R4], R20 ;  /* 0x0000001404007388 */ /* 0x000fe80000000800 */
[----:B------:R2:W-:Y:S04]  /*1df80*/  STS [R4+0x400], R142 ;  /* 0x0004008e04007388 */ /* 0x0005e80000000800 */
[----:B------:R-:W-:Y:S04]  /*1df90*/  STS [R5], R19 ;  /* 0x0000001305007388 */ /* 0x000fe80000000800 */
[----:B------:R3:W-:Y:S01]  /*1dfa0*/  STS [R5+0x400], R146 ;  /* 0x0004009205007388 */ /* 0x0007e20000000800 */
[----:B-1----:R-:W-:-:S05]  /*1dfb0*/  IADD3 R7, R4, R8, RZ ;  /* 0x0000000804077210 */ /* 0x002fca0007ffe0ff */
[----:B------:R-:W-:Y:S04]  /*1dfc0*/  STS [R7], R18 ;  /* 0x0000001207007388 */ /* 0x000fe80000000800 */
[----:B------:R1:W-:Y:S01]  /*1dfd0*/  STS [R7+0x400], R150 ;  /* 0x0004009607007388 */ /* 0x0003e20000000800 */
[----:B--2---:R-:W-:-:S03]  /*1dfe0*/  IMAD.IADD R4, R6, 0x1, R2 ;  /* 0x0000000106047824 */ /* 0x004fc600078e0202 */
[----:B------:R-:W-:Y:S01]  /*1dff0*/  STS [R2], R17 ;  /* 0x0000001102007388 */ /* 0x000fe20000000800 */
[----:B------:R-:W-:-:S03]  /*1e000*/  IMAD.IADD R0, R8, 0x1, R4 ;  /* 0x0000000108007824 */ /* 0x000fc600078e0204 */
[----:B------:R2:W-:Y:S01]  /*1e010*/  STS [R2+0x400], R154 ;  /* 0x0004009a02007388 */ /* 0x0005e20000000800 */
[----:B---3--:R-:W3:Y:S03]  /*1e020*/  @P4 MUFU.LG2 R5, R21 ;  /* 0x0000001500054308 */ /* 0x008ee60000000c00 */
[----:B------:R-:W-:Y:S04]  /*1e030*/  STS [R4], R16 ;  /* 0x0000001004007388 */ /* 0x000fe80000000800 */
[----:B------:R4:W-:Y:S01]  /*1e040*/  STS [R4+0x400], R15 ;  /* 0x0004000f04007388 */ /* 0x0009e20000000800 */
[----:B-1----:R-:W-:Y:S02]  /*1e050*/  IMAD.MOV.U32 R7, RZ, RZ, 0x7f800000 ;  /* 0x7f800000ff077424 */ /* 0x002fe400078e00ff */
[----:B---3--:R-:W-:Y:S01]  /*1e060*/  @P4 FMUL.FTZ R5, R5, 0.69314718246459960938 ;  /* 0x3f31721805054820 */ /* 0x008fe20000410000 */
[----:B--2---:R-:W-:-:S05]  /*1e070*/  IADD3 R2, R8, R2, RZ ;  /* 0x0000000208027210 */ /* 0x004fca0007ffe0ff */
[----:B------:R-:W-:Y:S01]  /*1e080*/  STS [R2], R13 ;  /* 0x0000000d02007388 */ /* 0x000fe20000000800 */
[----:B----4-:R-:W1:Y:S03]  /*1e090*/  @P3 MUFU.LG2 R4, R22 ;  /* 0x0000001600043308 */ /* 0x010e660000000c00 */
[----:B------:R2:W-:Y:S04]  /*1e0a0*/  STS [R2+0x400], R12 ;  /* 0x0004000c02007388 */ /* 0x0005e80000000800 */
[----:B------:R-:W-:Y:S04]  /*1e0b0*/  STS [R0], R11 ;  /* 0x0000000b00007388 */ /* 0x000fe80000000800 */
[----:B------:R3:W-:Y:S04]  /*1e0c0*/  STS [R0+0x400], R9 ;  /* 0x0004000900007388 */ /* 0x0007e80000000800 */
[----:B------:R-:W-:Y:S01]  /*1e0d0*/  BAR.SYNC.DEFER_BLOCKING 0x0 ;  /* 0x0000000000007b1d */ /* 0x000fe20000010000 */
[----:B-1----:R-:W-:-:S04]  /*1e0e0*/  @P3 FMUL.FTZ R4, R4, 0.69314718246459960938 ;  /* 0x3f31721804043820 */ /* 0x002fc80000410000 */
[----:B------:R-:W-:Y:S01]  /*1e0f0*/  @P3 FFMA.FTZ R7, R3, c[0x0][0x238], R4 ;  /* 0x00008e0003073a23 */ /* 0x000fe20000010004 */
[----:B--2---:R-:W-:-:S04]  /*1e100*/  SHF.R.S32.HI R2, RZ, 0x1f, R14 ;  /* 0x0000001fff027819 */ /* 0x004fc8000001140e */
[----:B------:R-:W-:Y:S02]  /*1e110*/  LEA.HI R2, R2, R14, RZ, 0x2 ;  /* 0x0000000e02027211 */ /* 0x000fe400078f10ff */
[----:B---3--:R-:W-:Y:S02]  /*1e120*/  LOP3.LUT R0, R23, 0xffffffe0, RZ, 0xc0, !PT ;  /* 0xffffffe017007812 */ /* 0x008fe400078ec0ff */
[----:B------:R-:W-:Y:S01]  /*1e130*/  LOP3.LUT R2, R2, 0xffffffc, RZ, 0xc0, !PT ;  /* 0x0ffffffc02027812 */ /* 0x000fe200078ec0ff */
[----:B------:R1:W2:Y:S01]  /*1e140*/  LDS.128 R16, [R242] ;  /* 0x00000000f2107984 */ /* 0x0002a20000000c00 */
[----:B------:R-:W-:-:S03]  /*1e150*/  IADD3 R0, -R0, R32, RZ ;  /* 0x0000002000007210 */ /* 0x000fc60007ffe1ff */
[----:B------:R1:W3:Y:S01]  /*1e160*/  LDS.128 R24, [R242+0x800] ;  /* 0x00080000f2187984 */ /* 0x0002e20000000c00 */
[----:B------:R-:W-:Y:S01]  /*1e170*/  LOP3.LUT P0, RZ, R0, 0x3, RZ, 0xc0, !PT ;  /* 0x0000000300ff7812 */ /* 0x000fe2000780c0ff */
[----:B------:R-:W-:Y:S01]  /*1e180*/  IMAD.IADD R2, R14, 0x1, -R2 ;  /* 0x000000010e027824 */ /* 0x000fe200078e0a02 */
[----:B------:R-:W-:Y:S01]  /*1e190*/  SHF.R.S32.HI R6, RZ, 0x1f, R0 ;  /* 0x0000001fff067819 */ /* 0x000fe20000011400 */
[----:B------:R1:W4:Y:S03]  /*1e1a0*/  LDS.128 R28, [R242+0x1000] ;  /* 0x00100000f21c7984 */ /* 0x0003260000000c00 */
[----:B------:R-:W-:Y:S01]  /*1e1b0*/  LEA.HI R0, R6, R0, RZ, 0x2 ;  /* 0x0000000006007211 */ /* 0x000fe200078f10ff */
[----:B------:R-:W1:Y:S01]  /*1e1c0*/  LDS.128 R240, [R242+0x1800] ;  /* 0x00180000f2f07984 */ /* 0x000e620000000c00 */
[----:B------:R-:W-:Y:S01]  /*1e1d0*/  MOV R6, 0x7f800000 ;  /* 0x7f80000000067802 */ /* 0x000fe20000000f00 */
[----:B------:R-:W-:Y:S01]  /*1e1e0*/  @P4 FFMA.FTZ R6, R36, c[0x0][0x238], R5 ;  /* 0x00008e0024064a23 */ /* 0x000fe20000010005 */
[----:B------:R-:W-:-:S04]  /*1e1f0*/  SHF.R.S32.HI R0, RZ, 0x2, R0 ;  /* 0x00000002ff007819 */ /* 0x000fc80000011400 */
        /* <DEDUP_REMOVED lines=14> */
.L_x_892:
[----:B------:R-:W-:Y:S05]  /*1e2e0*/  BSYNC B0 ;  /* 0x0000000000007941 */ /* 0x000fea0003800000 */
.L_x_891:
[----:B----4-:R-:W4:Y:S01]  /*1e2f0*/  LDL.LU.64 R2, [R1+0x8] ;  /* 0x0000080001027983 */ /* 0x010f220000300a00 */
[----:B------:R-:W-:Y:S01]  /*1e300*/  LEA.HI R4, R33, R32, RZ, 0x3 ;  /* 0x0000002021047211 */ /* 0x000fe200078f18ff */
[----:B------:R-:W-:Y:S01]  /*1e310*/  USHF.R.S32.HI UR6, URZ, 0x1f, UR13 ;  /* 0x0000001f3f067899 */ /* 0x000fe2000801140d */
[----:B------:R-:W-:Y:S01]  /*1e320*/  BSSY B0, `(.L_x_893) ;  /* 0x0000026000007945 */ /* 0x000fe20003800000 */
[----:B------:R-:W5:Y:S01]  /*1e330*/  S2R R5, SR_CTAID.X ;  /* 0x0000000000057919 */ /* 0x000f620000002500 */
[----:B------:R-:W-:Y:S01]  /*1e340*/  SHF.R.S32.HI R10, RZ, 0x3, R4 ;  /* 0x00000003ff0a7819 */ /* 0x000fe20000011404 */
[----:B------:R-:W-:-:S02]  /*1e350*/  ULDC.64 UR4, c[0x0][0x1f0] ;  /* 0x00007c0000047ab9 */ /* 0x000fc40000000a00 */
[----:B------:R-:W3:Y:S01]  /*1e360*/  S2R R7, SR_TID.X ;  /* 0x0000000000077919 */ /* 0x000ee20000002100 */
[----:B------:R-:W-:-:S04]  /*1e370*/  UIMAD UR4, UR6, UR4, URZ ;  /* 0x00000004060472a4 */ /* 0x000fc8000f8e023f */
[----:B------:R-:W-:Y:S01]  /*1e380*/  UIMAD UR4, UR13, UR5, UR4 ;  /* 0x000000050d0472a4 */ /* 0x000fe2000f8e0204 */
[----:B-----5:R-:W-:Y:S01]  /*1e390*/  IMAD.SHL.U32 R5, R5, 0x40, RZ ;  /* 0x0000004005057824 */ /* 0x020fe200078e00ff */
[----:B---3--:R-:W-:-:S04]  /*1e3a0*/  SHF.R.S32.HI R6, RZ, 0x1f, R7 ;  /* 0x0000001fff067819 */ /* 0x008fc80000011407 */
[----:B------:R-:W-:Y:S02]  /*1e3b0*/  SHF.R.S32.HI R0, RZ, 0x1f, R5 ;  /* 0x0000001fff007819 */ /* 0x000fe40000011405 */
[----:B------:R-:W-:-:S03]  /*1e3c0*/  IADD3 R4, -R5, UR16, RZ ;  /* 0x0000001005047c10 */ /* 0x000fc6000fffe1ff */
[----:B------:R-:W-:-:S04]  /*1e3d0*/  IMAD R0, R0, c[0x0][0x1e8], RZ ;  /* 0x00007a0000007a24 */ /* 0x000fc800078e02ff */
[----:B------:R-:W-:Y:S02]  /*1e3e0*/  IMAD R0, R5, c[0x0][0x1ec], R0 ;  /* 0x00007b0005007a24 */ /* 0x000fe400078e0200 */
[--C-:B----4-:R-:W-:Y:S02]  /*1e3f0*/  IMAD.MOV.U32 R8, RZ, RZ, R2.reuse ;  /* 0x000000ffff087224 */ /* 0x110fe400078e0002 */
[----:B------:R-:W-:Y:S02]  /*1e400*/  IMAD.MOV.U32 R8, RZ, RZ, R2 ;  /* 0x000000ffff087224 */ /* 0x000fe400078e0002 */
[----:B------:R-:W-:-:S03]  /*1e410*/  IMAD.MOV.U32 R9, RZ, RZ, R3 ;  /* 0x000000ffff097224 */ /* 0x000fc600078e0003 */
[----:B------:R-:W-:Y:S02]  /*1e420*/  SHF.R.S32.HI R9, RZ, 0x1f, R8 ;  /* 0x0000001fff097819 */ /* 0x000fe40000011408 */
[----:B------:R-:W-:-:S03]  /*1e430*/  ISETP.GE.AND P1, PT, R8, c[0x0][0x220], PT ;  /* 0x0000880008007a0c */ /* 0x000fc60003f26270 */
[----:B------:R-:W-:Y:S01]  /*1e440*/  IMAD.WIDE.U32 R2, R5, c[0x0][0x1e8], R8 ;  /* 0x00007a0005027a25 */ /* 0x000fe200078e0008 */
[----:B------:R3:W-:Y:S01]  /*1e450*/  STL [R1+0xc], R9 ;  /* 0x00000c0901007387 */ /* 0x0007e20000100800 */
[----:B------:R-:W-:-:S03]  /*1e460*/  LEA.HI R5, R6, R7, RZ, 0x3 ;  /* 0x0000000706057211 */ /* 0x000fc600078f18ff */
[----:B------:R-:W-:-:S04]  /*1e470*/  IADD3 R2, P0, R2, UR12, RZ ;  /* 0x0000000c02027c10 */ /* 0x000fc8000ff1e0ff */
[----:B------:R-:W-:Y:S01]  /*1e480*/  IADD3.X R3, R3, UR8, R0, P0, !PT ;  /* 0x0000000803037c10 */ /* 0x000fe200087fe400 */
[----:B------:R-:W-:Y:S01]  /*1e490*/  IMAD.U32 R0, RZ, RZ, UR13 ;  /* 0x0000000dff007e24 */ /* 0x000fe2000f8e00ff */
[----:B------:R-:W-:-:S03]  /*1e4a0*/  ISETP.GE.OR P0, PT, R10, R4, P1 ;  /* 0x000000040a00720c */ /* 0x000fc60000f06670 */
[----:B---3--:R-:W-:Y:S01]  /*1e4b0*/  IMAD.WIDE.U32 R8, R0, c[0x0][0x1f0], R2 ;  /* 0x00007c0000087a25 */ /* 0x008fe200078e0002 */
[----:B------:R-:W-:-:S04]  /*1e4c0*/  SHF.R.S32.HI R0, RZ, 0x3, R5 ;  /* 0x00000003ff007819 */ /* 0x000fc80000011405 */
[----:B------:R-:W-:Y:S02]  /*1e4d0*/  IADD3 R7, R9, UR4, RZ ;  /* 0x0000000409077c10 */ /* 0x000fe4000fffe0ff */
[----:B------:R-:W-:-:S03]  /*1e4e0*/  SHF.R.S32.HI R11, RZ, 0x1f, R0 ;  /* 0x0000001fff0b7819 */ /* 0x000fc60000011400 */
        /* <DEDUP_REMOVED lines=9> */
.L_x_894:
[----:B------:R-:W-:Y:S05]  /*1e580*/  BSYNC B0 ;  /* 0x0000000000007941 */ /* 0x000fea0003800000 */
.L_x_893:
        /* <DEDUP_REMOVED lines=9> */
[----:B------:R-:W-:-:S04]  /*1e620*/  IMAD R0, R0, c[0x0][0x1e8], RZ ;  /* 0x00007a0000007a24 */ /* 0x000fc800078e02ff */
[----:B------:R-:W-:Y:S01]  /*1e630*/  IMAD R0, R4, c[0x0][0x1ec], R0 ;  /* 0x00007b0004007a24 */ /* 0x000fe200078e0200 */
[----:B------:R-:W-:-:S04]  /*1e640*/  LEA R4, P0, R2, c[0x0][0x1d0], 0x1 ;  /* 0x0000740002047a11 */ /* 0x000fc800078008ff */
[----:B------:R-:W-:-:S04]  /*1e650*/  IADD3 R0, R0, R3, RZ ;  /* 0x0000000300007210 */ /* 0x000fc80007ffe0ff */
[----:B------:R-:W-:-:S05]  /*1e660*/  LEA.HI.X R5, R2, c[0x0][0x1d4], R0, 0x1, P0 ;  /* 0x0000750002057a11 */ /* 0x000fca00000f0c00 */
[----:B------:R2:W-:Y:S02]  /*1e670*/  STG.E.128 [R4.64], R24 ;  /* 0x0000001804007986 */ /* 0x0005e4000c101d14 */
.L_x_896:
[----:B------:R-:W-:Y:S05]  /*1e680*/  BSYNC B0 ;  /* 0x0000000000007941 */ /* 0x000fea0003800000 */
.L_x_895:
        /* <DEDUP_REMOVED lines=15> */
.L_x_898:
[----:B------:R-:W-:Y:S05]  /*1e780*/  BSYNC B0 ;  /* 0x0000000000007941 */ /* 0x000fea0003800000 */
.L_x_897:
[----:B------:R-:W-:-:S04]  /*1e790*/  IADD3 R0, R10, 0x30, RZ ;  /* 0x000000300a007810 */ /* 0x000fc80007ffe0ff */
[----:B------:R-:W-:-:S13]  /*1e7a0*/  ISETP.GE.OR P1, PT, R0, UR10, P1 ;  /* 0x0000000a00007c0c */ /* 0x000fda0008f26670 */
[----:B------:R-:W-:Y:S05]  /*1e7b0*/  @P1 EXIT ;  /* 0x000000000000194d */ /* 0x000fea0003800000 */
[----:B------:R-:W-:Y:S01]  /*1e7c0*/  IADD3 R6, P0, R10, 0x30, RZ ;  /* 0x000000300a067810 */ /* 0x000fe20007f1e0ff */
[----:B------:R-:W-:Y:S01]  /*1e7d0*/  IMAD.MOV.U32 R2, RZ, RZ, R8 ;  /* 0x000000ffff027224 */ /* 0x000fe200078e0008 */
[----:B------:R-:W-:-:S03]  /*1e7e0*/  MOV R3, R7 ;  /* 0x0000000700037202 */ /* 0x000fc60000000f00 */
[----:B------:R-:W-:Y:S02]  /*1e7f0*/  IMAD.X R0, RZ, RZ, R11, P0 ;  /* 0x000000ffff007224 */ /* 0x000fe400000e060b */
[----:B--2---:R-:W-:-:S04]  /*1e800*/  IMAD.WIDE.U32 R4, R6, c[0x0][0x1e8], R2 ;  /* 0x00007a0006047a25 */ /* 0x004fc800078e0002 */
[----:B------:R-:W-:Y:S01]  /*1e810*/  IMAD R0, R0, c[0x0][0x1e8], RZ ;  /* 0x00007a0000007a24 */ /* 0x000fe200078e02ff */
[----:B------:R-:W-:-:S03]  /*1e820*/  LEA R2, P0, R4, c[0x0][0x1d0], 0x1 ;  /* 0x0000740004027a11 */ /* 0x000fc600078008ff */
[----:B------:R-:W-:-:S05]  /*1e830*/  IMAD R0, R6, c[0x0][0x1ec], R0 ;  /* 0x00007b0006007a24 */ /* 0x000fca00078e0200 */
[----:B------:R-:W-:-:S04]  /*1e840*/  IADD3 R0, R0, R5, RZ ;  /* 0x0000000500007210 */ /* 0x000fc80007ffe0ff */
[----:B------:R-:W-:-:S05]  /*1e850*/  LEA.HI.X R3, R4, c[0x0][0x1d4], R0, 0x1, P0 ;  /* 0x0000750004037a11 */ /* 0x000fca00000f0c00 */
[----:B-1----:R-:W-:Y:S01]  /*1e860*/  STG.E.128 [R2.64], R240 ;  /* 0x000000f002007986 */ /* 0x002fe2000c101d14 */
[----:B------:R-:W-:Y:S05]  /*1e870*/  EXIT ;  /* 0x000000000000794d */ /* 0x000fea0003800000 */
.L_x_899:
        /* <DEDUP_REMOVED lines=16> */
.L_x_7755:


//--------------------- .text._ZN5flash24flash_fwd_splitkv_kernelI23Flash_fwd_kernel_traitsILi64ELi64ELi256ELi4ELb0ELb0EN7cutlass6half_tE19Flash_kernel_traitsILi64ELi64ELi256ELi4ES3_EELb1ELb0ELb0ELb0ELb0ELb0ELb0ELb1EEEvNS_16Flash_fwd_paramsE --------------------------
	.section	.text._ZN5flash24flash_fwd_splitkv_kernelI23Flash_fwd_kernel_traitsILi64ELi64ELi256ELi4ELb0ELb0EN7cutlass6half_tE19Flash_kernel_traitsILi64ELi64ELi256ELi4ES3_EELb1ELb0ELb0ELb0ELb0ELb0ELb0ELb1EEEvNS_16Flash_fwd_paramsE,"ax",@progbits
	.sectioninfo	@"SHI_REGISTERS=255"
	.align	128
        .global         _ZN5flash24flash_fwd_splitkv_kernelI23Flash_fwd_kernel_traitsILi64ELi64ELi256ELi4ELb0ELb0EN7cutlass6half_tE19Flash_kernel_traitsILi64ELi64ELi256ELi4ES3_EELb1ELb0ELb0ELb0ELb0ELb0ELb0ELb1EEEvNS_16Flash_fwd_paramsE
        .type           _ZN5flash24flash_fwd_splitkv_kernelI23Flash_fwd_kernel_traitsILi64ELi64ELi256ELi4ELb0ELb0EN7cutlass6half_tE19Flash_kernel_traitsILi64ELi64ELi256ELi4ES3_EELb1ELb0ELb0ELb0ELb0ELb0ELb0ELb1EEEvNS_16Flash_fwd_paramsE,@function
        .size           _ZN5flash24flash_fwd_splitkv_kernelI23Flash_fwd_kernel_traitsILi64ELi64ELi256ELi4ELb0ELb0EN7cutlass6half_tE19Flash_kernel_traitsILi64ELi64ELi256ELi4ES3_EELb1ELb0ELb0ELb0ELb0ELb0ELb0ELb1EEEvNS_16Flash_fwd_paramsE,(.L_x_7711 - _ZN5flash24flash_fwd_splitkv_kernelI23Flash_fwd_kernel_traitsILi64ELi64ELi256ELi4ELb0ELb0EN7cutlass6half_tE19Flash_kernel_traitsILi64ELi64ELi256ELi4ES3_EELb1ELb0ELb0ELb0ELb0ELb0ELb0ELb1EEEvNS_16Flash_fwd_paramsE)
        .other          _ZN5flash24flash_fwd_splitkv_kernelI23Flash_fwd_kernel_traitsILi64ELi64ELi256ELi4ELb0ELb0EN7cutlass6half_tE19Flash_kernel_traitsILi64ELi64ELi256ELi4ES3_EELb1ELb0ELb0ELb0ELb0ELb0ELb0ELb1EEEvNS_16Flash_fwd_paramsE,@"STO_CUDA_ENTRY STV_DEFAULT"
_ZN5flash24flash_fwd_splitkv_kernelI23Flash_fwd_kernel_traitsILi64ELi64ELi256ELi4ELb0ELb0EN7cutlass6half_tE19Flash_kernel_traitsILi64ELi64ELi256ELi4ES3_EELb1ELb0ELb0ELb0ELb0ELb0ELb0ELb1EEEvNS_16Flash_fwd_paramsE:
.text._ZN5flash24flash_fwd_splitkv_kernelI23Flash_fwd_kernel_traitsILi64ELi64ELi256ELi4ELb0ELb0EN7cutlass6half_tE19Flash_kernel_traitsILi64ELi64ELi256ELi4ES3_EELb1ELb0ELb0ELb0ELb0ELb0ELb0ELb1EEEvNS_16Flash_fwd_paramsE:
[----:B------:R-:W-:Y:S02]  /*0000*/  MOV R1, c[0x0][0x28] ;  /* 0x00000a0000017a02 */ /* 0x000fe40000000f00 */
[----:B------:R-:W-:Y:S01]  /*0010*/  ULDC.64 UR4, c[0x0][0x40] ;  /* 0x0000100000047ab9 */ /* 0x000fe20000000a00 */
[----:B------:R-:W-:Y:S01]  /*0020*/  BSSY B3, `(.L_x_900) ;  /* 0x0000005000037945 */ /* 0x000fe20003800000 */
[----:B------:R-:W-:Y:S01]  /*0030*/  UIADD3 UR4, UP0, UR4, 0x160, URZ ;  /* 0x0000016004047890 */ /* 0x000fe2000ff1e03f */
[----:B------:R-:W-:-:S03]  /*0040*/  IADD3 R1, R1, -0x140, RZ ;  /* 0xfffffec001017810 */ /* 0x000fc60007ffe0ff */
[----:B------:R-:W-:-:S07]  /*0050*/  UIADD3.X UR5, URZ, UR5, URZ, UP0, !UPT ;  /* 0x000000053f057290 */ /* 0x000fce00087fe43f */
[----:B------:R-:W-:Y:S05]  /*0060*/  CALL.REL.NOINC `($_ZN5flash24flash_fwd_splitkv_kernelI23Flash_fwd_kernel_traitsILi64ELi64ELi256ELi4ELb0ELb0EN7cutlass6half_tE19Flash_kernel_traitsILi64ELi64ELi256ELi4ES3_EELb1ELb0ELb0ELb0ELb0ELb0ELb0ELb1EEEvNS_16Flash_fwd_paramsE$_ZN5flash30compute_attn_1rowblock_splitkvI23Flash_fwd_kernel_traitsILi64ELi64ELi256ELi4ELb0ELb0EN7cutlass6half_tE19Flash_kernel_traitsILi64ELi64ELi256ELi4ES3_EELb1ELb0ELb0ELb0ELb0ELb0ELb0ELb1ENS_16Flash_fwd_paramsEEEvRKT8_iiiii) ;  /* 0x0000002000007944 */ /* 0x000fea0003c00000 */
[----:B------:R-:W-:Y:S05]  /*0070*/  BSYNC B3 ;  /* 0x0000000000037941 */ /* 0x000fea0003800000 */
.L_x_900:
[----:B------:R-:W-:Y:S05]  /*0080*/  EXIT ;  /* 0x000000000000794d */ /* 0x000fea0003800000 */
        .type           $_ZN5flash24flash_fwd_splitkv_kernelI23Flash_fwd_kernel_traitsILi64ELi64ELi256ELi4ELb0ELb0EN7cutlass6half_tE19Flash_kernel_traitsILi64ELi64ELi256ELi4ES3_EELb1ELb0ELb0ELb0ELb0ELb0ELb0ELb1EEEvNS_16Flash_fwd_paramsE$_ZN5flash30compute_attn_1rowblock_splitkvI23Flash_fwd_kernel_traitsILi64ELi64ELi256ELi4ELb0ELb0EN7cutlass6half_tE19Flash_kernel_traitsILi64ELi64ELi256ELi4ES3_EELb1ELb0ELb0ELb0ELb0ELb0ELb0ELb1ENS_16Flash_fwd_paramsEEEvRKT8_iiiii,@function
        .size           $_ZN5flash24flash_fwd_splitkv_kernelI23Flash_fwd_kernel_traitsILi64ELi64ELi256ELi4ELb0ELb0EN7cutlass6half_tE19Flash_kernel_traitsILi64ELi64ELi256ELi4ES3_EELb1ELb0ELb0ELb0ELb0ELb0ELb0ELb1EEEvNS_16Flash_fwd_paramsE$_ZN5flash30compute_attn_1rowblock_splitkvI23Flash_fwd_kernel_traitsILi64ELi64ELi256ELi4ELb0ELb0EN7cutlass6half_tE19Flash_kernel_traitsILi64ELi64ELi256ELi4ES3_EELb1ELb0ELb0ELb0ELb0ELb0ELb0ELb1ENS_16Flash_fwd_paramsEEEvRKT8_iiiii,($__internal_14_$__cuda_sm70_shflsync_bfly_p - $_ZN5flash24flash_fwd_splitkv_kernelI23Flash_fwd_kernel_traitsILi64ELi64ELi256ELi4ELb0ELb0EN7cutlass6half_tE19Flash_kernel_traitsILi64ELi64ELi256ELi4ES3_EELb1ELb0ELb0ELb0ELb0ELb0ELb0ELb1EEEvNS_16Flash_fwd_paramsE$_ZN5flash30compute_attn_1rowblock_splitkvI23Flash_fwd_kernel_traitsILi64ELi64ELi256ELi4ELb0ELb0EN7cutlass6half_tE19Flash_kernel_traitsILi64ELi64ELi256ELi4ES3_EELb1ELb0ELb0ELb0ELb0ELb0ELb0ELb1ENS_16Flash_fwd_paramsEEEvRKT8_iiiii)
$_ZN5flash24flash_fwd_splitkv_kernelI23Flash_fwd_kernel_traitsILi64ELi64ELi256ELi4ELb0ELb0EN7cutlass6half_tE19Flash_kernel_traitsILi64ELi64ELi256ELi4ES3_EELb1ELb0ELb0ELb0ELb0ELb0ELb0ELb1EEEvNS_16Flash_fwd_paramsE$_ZN5flash30compute_attn_1rowblock_splitkvI23Flash_fwd_kernel_traitsILi64ELi64ELi256ELi4ELb0ELb0EN7cutlass6half_tE19Flash_kernel_traitsILi64ELi64ELi256ELi4ES3_EELb1ELb0ELb0ELb0ELb0ELb0ELb0ELb1ENS_16Flash_fwd_paramsEEEvRKT8_iiiii:
[----:B------:R-:W-:Y:S01]  /*0090*/  IMAD.U32 R16, RZ, RZ, UR4 ;  /* 0x00000004ff107e24 */ /* 0x000fe2000f8e00ff */
[----:B------:R-:W-:Y:S01]  /*00a0*/  ULDC.64 UR6, c[0x0][0x118] ;  /* 0x0000460000067ab9 */ /* 0x000fe20000000a00 */
[----:B------:R-:W-:-:S05]  /*00b0*/  IMAD.U32 R17, RZ, RZ, UR5 ;  /* 0x00000005ff117e24 */ /* 0x000fca000f8e00ff */
[----:B------:R-:W2:Y:S04]  /*00c0*/  LD.E.64 R4, [R16.64+0xe0] ;  /* 0x0000e00610047980 */ /* 0x000ea8000c101b00 */
[----:B------:R-:W1:Y:S01]  /*00d0*/  S2R R38, SR_CTAID.Y ;  /* 0x0000000000267919 */ /* 0x000e620000002600 */
[----:B------:R-:W-:-:S03]  /*00e0*/  MOV R42, 0xffffffff ;  /* 0xffffffff002a7802 */ /* 0x000fc60000000f00 */
[----:B------:R-:W3:Y:S01]  /*00f0*/  LD.E.64 R2, [R16.64+0xe8] ;  /* 0x0000e80610027980 */ /* 0x000ee2000c101b00 */
[----:B--2---:R-:W-:Y:S01]  /*0100*/  ISETP.NE.U32.AND P1, PT, R4, RZ, PT ;  /* 0x000000ff0400720c */ /* 0x004fe20003f25070 */
[----:B-1----:R-:W-:-:S03]  /*0110*/  IMAD.WIDE R6, R38, 0x4, R4 ;  /* 0x0000000426067825 */ /* 0x002fc600078e0204 */
[----:B------:R-:W-:-:S13]  /*0120*/  ISETP.NE.AND.EX P1, PT, R5, RZ, PT, P1 ;  /* 0x000000ff0500720c */ /* 0x000fda0003f25310 */
[----:B------:R-:W2:Y:S01]  /*0130*/  @P1 LD.E R42, [R6.64] ;  /* 0x00000006062a1980 */ /* 0x000ea2000c101900 */
[----:B---3--:R-:W-:Y:S01]  /*0140*/  ISETP.NE.U32.AND P0, PT, R2, RZ, PT ;  /* 0x000000ff0200720c */ /* 0x008fe20003f05070 */
[----:B------:R-:W-:Y:S01]  /*0150*/  BSSY B0, `(.L_x_901) ;  /* 0x000000a000007945 */ /* 0x000fe20003800000 */
[----:B------:R-:W-:Y:S02]  /*0160*/  IMAD.MOV.U32 R21, RZ, RZ, -0x1 ;  /* 0xffffffffff157424 */ /* 0x000fe400078e00ff */
[----:B------:R-:W-:Y:S01]  /*0170*/  ISETP.NE.AND.EX P0, PT, R3, RZ, PT, P0 ;  /* 0x000000ff0300720c */ /* 0x000fe20003f05300 */
[----:B------:R-:W-:Y:S01]  /*0180*/  IMAD.WIDE R4, R38, 0x4, R2 ;  /* 0x0000000426047825 */ /* 0x000fe200078e0202 */
[----:B--2---:R1:W-:Y:S11]  /*0190*/  STL [R1+0x138], R42 ;  /* 0x0001382a01007387 */ /* 0x0043f60000100800 */
[----:B------:R-:W-:Y:S05]  /*01a0*/  @!P0 BRA `(.L_x_902) ;  /* 0x0000004000008947 */ /* 0x000fea0003800000 */
[----:B------:R-:W2:Y:S02]  /*01b0*/  LD.E.U8 R0, [R16.64+0x1b2] ;  /* 0x0001b20610007980 */ /* 0x000ea4000c101100 */
[----:B--2---:R-:W-:-:S13]  /*01c0*/  ISETP.NE.AND P2, PT, R0, RZ, PT ;  /* 0x000000ff0000720c */ /* 0x004fda0003f45270 */
[----:B------:R-:W-:Y:S05]  /*01d0*/  @!P2 BRA `(.L_x_902) ;  /* 0x000000100000a947 */ /* 0x000fea0003800000 */
[----:B------:R2:W5:Y:S02]  /*01e0*/  LD.E R21, [R4.64] ;  /* 0x0000000604157980 */ /* 0x000564000c101900 */
.L_x_902:
[----:B------:R-:W-:Y:S05]  /*01f0*/  BSYNC B0 ;  /* 0x0000000000007941 */ /* 0x000fea0003800000 */
.L_x_901:
[----:B------:R-:W3:Y:S04]  /*0200*/  @P1 LD.E R6, [R6.64+0x4] ;  /* 0x0000040606061980 */ /* 0x000ee8000c101900 */
[----:B------:R-:W4:Y:S01]  /*0210*/  LD.E.64 R2, [R16.64+0xf0] ;  /* 0x0000f00610027980 */ /* 0x000f22000c101b00 */
[----:B------:R-:W-:Y:S01]  /*0220*/  IMAD.MOV.U32 R10, RZ, RZ, RZ ;  /* 0x000000ffff0a7224 */ /* 0x000fe200078e00ff */
[----:B---3--:R-:W-:-:S06]  /*0230*/  @P1 IADD3 R28, -R42, R6, RZ ;  /* 0x000000062a1c1210 */ /* 0x008fcc0007ffe1ff */
[----:B------:R-:W3:Y:S01]  /*0240*/  @!P1 LD.E R28, [R16.64+0xb4] ;  /* 0x0000b406101c9980 */ /* 0x000ee2000c101900 */
[----:B----4-:R-:W-:-:S04]  /*0250*/  ISETP.NE.U32.AND P4, PT, R2, RZ, PT ;  /* 0x000000ff0200720c */ /* 0x010fc80003f85070 */
[----:B------:R-:W-:Y:S01]  /*0260*/  ISETP.NE.AND.EX P4, PT, R3, RZ, PT, P4 ;  /* 0x000000ff0300720c */ /* 0x000fe20003f85340 */
[----:B------:R-:W-:-:S12]  /*0270*/  IMAD.WIDE R32, R38, 0x4, R2 ;  /* 0x0000000426207825 */ /* 0x000fd800078e0202 */
[----:B------:R4:W5:Y:S01]  /*0280*/  @P4 LD.E R10, [R32.64] ;  /* 0x00000006200a4980 */ /* 0x000962000c101900 */
[----:B------:R-:W-:Y:S03]  /*0290*/  BSSY B0, `(.L_x_903) ;  /* 0x000000a000007945 */ /* 0x000fe60003800000 */
[----:B---3--:R4:W-:Y:S01]  /*02a0*/  STL [R1+0x13c], R28 ;  /* 0x00013c1c01007387 */ /* 0x0089e20000100800 */
[----:B------:R-:W-:Y:S05]  /*02b0*/  @!P0 BRA `(.L_x_904) ;  /* 0x0000006000008947 */ /* 0x000fea0003800000 */
[----:B------:R-:W3:Y:S02]  /*02c0*/  LD.E.U8 R0, [R16.64+0x1b2] ;  /* 0x0001b20610007980 */ /* 0x000ee4000c101100 */
[----:B---3--:R-:W-:-:S13]  /*02d0*/  ISETP.NE.AND P0, PT, R0, RZ, PT ;  /* 0x000000ff0000720c */ /* 0x008fda0003f05270 */
[----:B------:R-:W3:Y:S02]  /*02e0*/  @P0 LD.E R0, [R4.64+0x4] ;  /* 0x0000040604000980 */ /* 0x000ee4000c101900 */
[----:B---3-5:R-:W-:-:S06]  /*02f0*/  @P0 IADD3 R0, R0, -R21, RZ ;  /* 0x8000001500000210 */ /* 0x028fcc0007ffe0ff */
[----:B------:R3:W5:Y:S01]  /*0300*/  @!P0 LD.E R0, [R4.64] ;  /* 0x0000000604008980 */ /* 0x000762000c101900 */
[----:B------:R-:W-:Y:S05]  /*0310*/  BRA `(.L_x_905) ;  /* 0x0000001000007947 */ /* 0x000fea0003800000 */
.L_x_904:
[----:B------:R3:W5:Y:S02]  /*0320*/  LD.E R0, [R16.64+0xb8] ;  /* 0x0000b80610007980 */ /* 0x000764000c101900 */
.L_x_905:
[----:B------:R-:W-:Y:S05]  /*0330*/  BSYNC B0 ;  /* 0x0000000000007941 */ /* 0x000fea0003800000 */
.L_x_903:
[----:B--2---:R-:W2:Y:S01]  /*0340*/  LD.E.64 R2, [R16.64+0xf8] ;  /* 0x0000f80610027980 */ /* 0x004ea2000c101b00 */
[----:B------:R-:W-:Y:S01]  /*0350*/  BSSY B1, `(.L_x_906) ;  /* 0x0000012000017945 */ /* 0x000fe20003800000 */
[----:B-----5:R-:W-:Y:S01]  /*0360*/  IMAD.IADD R135, R0, 0x1, -R10 ;  /* 0x0000000100877824 */ /* 0x020fe200078e0a0a */
[----:B--2---:R-:W-:-:S04]  /*0370*/  ISETP.NE.U32.AND P0, PT, R2, RZ, PT ;  /* 0x000000ff0200720c */ /* 0x004fc80003f05070 */
[----:B------:R-:W-:-:S13]  /*0380*/  ISETP.NE.AND.EX P0, PT, R3, RZ, PT, P0 ;  /* 0x000000ff0300720c */ /* 0x000fda0003f05300 */
[----:B------:R-:W-:Y:S05]  /*0390*/  @!P0 BRA `(.L_x_907) ;  /* 0x0000004000008947 */ /* 0x000fea0003800000 */
[----:B------:R-:W-:-:S05]  /*03a0*/  IMAD.WIDE R2, R38, 0x4, R2 ;  /* 0x0000000426027825 */ /* 0x000fca00078e0202 */
[----:B------:R-:W2:Y:S02]  /*03b0*/  LD.E R0, [R2.64] ;  /* 0x0000000602007980 */ /* 0x000ea4000c101900 */
[----:B--2---:R-:W-:Y:S01]  /*03c0*/  IADD3 R220, R0, -R10, RZ ;  /* 0x8000000a00dc7210 */ /* 0x004fe20007ffe0ff */
[----:B------:R-:W-:Y:S05]  /*03d0*/  BRA `(.L_x_908) ;  /* 0x0000009000007947 */ /* 0x000fea0003800000 */
.L_x_907:
[----:B------:R-:W2:Y:S01]  /*03e0*/  LD.E.64 R2, [R16.64+0x108] ;  /* 0x0001080610027980 */ /* 0x000ea2000c101b00 */
[----:B------:R-:W-:Y:S01]  /*03f0*/  BSSY B0, `(.L_x_909) ;  /* 0x0000006000007945 */ /* 0x000fe20003800000 */
[----:B------:R-:W-:Y:S01]  /*0400*/  IMAD.MOV.U32 R0, RZ, RZ, RZ ;  /* 0x000000ffff007224 */ /* 0x000fe200078e00ff */
[----:B--2---:R-:W-:-:S04]  /*0410*/  ISETP.NE.U32.AND P0, PT, R2, RZ, PT ;  /* 0x000000ff0200720c */ /* 0x004fc80003f05070 */
[----:B------:R-:W-:-:S13]  /*0420*/  ISETP.NE.AND.EX P0, PT, R3, RZ, PT, P0 ;  /* 0x000000ff0300720c */ /* 0x000fda0003f05300 */
[----:B------:R-:W-:Y:S05]  /*0430*/  @!P0 BRA `(.L_x_910) ;  /* 0x0000001000008947 */ /* 0x000fea0003800000 */
[----:B------:R2:W5:Y:S02]  /*0440*/  LD.E R0, [R16.64+0xbc] ;  /* 0x0000bc0610007980 */ /* 0x000564000c101900 */
.L_x_910:
[----:B------:R-:W-:Y:S05]  /*0450*/  BSYNC B0 ;  /* 0x0000000000007941 */ /* 0x000fea0003800000 */
.L_x_909:
[----:B-----5:R-:W-:Y:S02]  /*0460*/  IADD3 R220, R135, R0, RZ ;  /* 0x0000000087dc7210 */ /* 0x020fe40007ffe0ff */
.L_x_908:
[----:B------:R-:W-:Y:S05]  /*0470*/  BSYNC B1 ;  /* 0x0000000000017941 */ /* 0x000fea0003800000 */
.L_x_906:
[----:B------:R-:W5:Y:S01]  /*0480*/  S2R R40, SR_CTAID.X ;  /* 0x0000000000287919 */ /* 0x000f620000002500 */
[----:B------:R-:W-:Y:S01]  /*0490*/  MOV R25, 0x70 ;  /* 0x0000007000197802 */ /* 0x000fe20000000f00 */
[----:B------:R-:W-:-:S03]  /*04a0*/  IMAD.MOV.U32 R3, RZ, RZ, 0x0 ;  /* 0x00000000ff037424 */ /* 0x000fc600078e00ff */
[----:B------:R-:W-:Y:S01]  /*04b0*/  MOV R2, R25 ;  /* 0x0000001900027202 */ /* 0x000fe20000000f00 */
[----:B-----5:R-:W-:-:S05]  /*04c0*/  IMAD.SHL.U32 R26, R40, 0x40, RZ ;  /* 0x00000040281a7824 */ /* 0x020fca00078e00ff */
[----:B------:R-:W-:-:S13]  /*04d0*/  ISETP.GT.AND P0, PT, R28, R26, PT ;  /* 0x0000001a1c00720c */ /* 0x000fda0003f04270 */
[----:B------:R-:W-:Y:S05]  /*04e0*/  @!P0 RET.REL.NODEC R2 `(_ZN5flash24flash_fwd_splitkv_kernelI23Flash_fwd_kernel_traitsILi64ELi64ELi256ELi4ELb0ELb0EN7cutlass6half_tE19Flash_kernel_traitsILi64ELi64ELi256ELi4ES3_EELb1ELb0ELb0ELb0ELb0ELb0ELb0ELb1EEEvNS_16Flash_fwd_paramsE) ;  /* 0xfffffb1002008950 */ /* 0x000fea0003c3ffff */
[----:B------:R-:W5:Y:S04]  /*04f0*/  LD.E R0, [R16.64+0xb8] ;  /* 0x0000b80610007980 */ /* 0x000f68000c101900 */
[----:B--2---:R-:W2:Y:S01]  /*0500*/  LD.E R2, [R16.64+0x188] ;  /* 0x0001880610027980 */ /* 0x004ea2000c101900 */
[----:B---3--:R-:W-:Y:S02]  /*0510*/  IADD3 R4, -R28, 0x13f, R26 ;  /* 0x0000013f1c047810 */ /* 0x008fe40007ffe11a */
[----:B------:R-:W-:Y:S01]  /*0520*/  IADD3 R3, R220, 0xff, RZ ;  /* 0x000000ffdc037810 */ /* 0x000fe20007ffe0ff */
[----:B------:R-:W3:Y:S01]  /*0530*/  S2R R39, SR_TID.X ;  /* 0x0000000000277919 */ /* 0x000ee20000002100 */
[----:B-----5:R-:W-:Y:S02]  /*0540*/  IADD3 R0, R0, 0xff, RZ ;  /* 0x000000ff00007810 */ /* 0x020fe40007ffe0ff */
[----:B--2---:R-:W-:-:S02]  /*0550*/  IADD3 R2, R2, R4, R220 ;  /* 0x0000000402027210 */ /* 0x004fc40007ffe0dc */
[----:B------:R-:W-:Y:S02]  /*0560*/  SHF.R.S32.HI R4, RZ, 0x1f, R3 ;  /* 0x0000001fff047819 */ /* 0x000fe40000011403 */
[----:B------:R-:W-:Y:S02]  /*0570*/  SHF.R.S32.HI R6, RZ, 0x1f, R0 ;  /* 0x0000001fff067819 */ /* 0x000fe40000011400 */
[----:B------:R-:W-:Y:S02]  /*0580*/  SHF.R.S32.HI R5, RZ, 0x1f, R2 ;  /* 0x0000001fff057819 */ /* 0x000fe40000011402 */
[----:B------:R-:W-:Y:S02]  /*0590*/  LEA.HI R3, R4, R3, RZ, 0x8 ;  /* 0x0000000304037211 */ /* 0x000fe400078f40ff */
[----:B------:R-:W-:Y:S02]  /*05a0*/  LEA.HI R4, R6, R0, RZ, 0x8 ;  /* 0x0000000006047211 */ /* 0x000fe400078f40ff */
[----:B------:R-:W-:-:S02]  /*05b0*/  LEA.HI R0, R5, R2, RZ, 0x8 ;  /* 0x0000000205007211 */ /* 0x000fc400078f40ff */
[----:B------:R-:W-:Y:S02]  /*05c0*/  SHF.R.S32.HI R2, RZ, 0x8, R3 ;  /* 0x00000008ff027819 */ /* 0x000fe40000011403 */
[----:B------:R-:W-:Y:S02]  /*05d0*/  SHF.R.S32.HI R3, RZ, 0x8, R4 ;  /* 0x00000008ff037819 */ /* 0x000fe40000011404 */
[----:B------:R-:W-:Y:S02]  /*05e0*/  SHF.R.S32.HI R0, RZ, 0x8, R0 ;  /* 0x00000008ff007819 */ /* 0x000fe40000011400 */
[----:B------:R-:W-:-:S04]  /*05f0*/  IMNMX R2, R3, R2, PT ;  /* 0x0000000203027217 */ /* 0x000fc80003800200 */
[----:B------:R-:W-:-:S04]  /*0600*/  IMNMX R35, R2, R0, PT ;  /* 0x0000000002237217 */ /* 0x000fc80003800200 */
[----:B------:R-:W-:Y:S01]  /*0610*/  ISETP.GT.AND P0, PT, R35, RZ, PT ;  /* 0x000000ff2300720c */ /* 0x000fe20003f04270 */
[----:B------:R2:W-:-:S12]  /*0620*/  STL [R1+0x120], R35 ;  /* 0x0001202301007387 */ /* 0x0005d80000100800 */
[----:B------:R-:W-:Y:S05]  /*0630*/  @P0 BRA `(.L_x_911) ;  /* 0x0000080000000947 */ /* 0x000fea0003800000 */
[----:B---3--:R-:W-:Y:S01]  /*0640*/  ISETP.NE.AND P0, PT, R42, -0x1, PT ;  /* 0xffffffff2a00780c */ /* 0x008fe20003f05270 */
[----:B--2---:R3:W2:Y:S04]  /*0650*/  LD.E.64 R2, [R16.64+0x88] ;  /* 0x0000880610027980 */ /* 0x0046a8000c101b00 */
[----:B----4-:R3:W4:Y:S04]  /*0660*/  LD.E R18, [R16.64+0xc0] ;  /* 0x0000c00610127980 */ /* 0x010728000c101900 */
[----:B------:R3:W4:Y:S04]  /*0670*/  LD.E.64 R12, [R16.64+0x90] ;  /* 0x00009006100c7980 */ /* 0x000728000c101b00 */
[----:B------:R3:W4:Y:S04]  /*0680*/  @!P0 LD.E.64 R6, [R16.64+0x80] ;  /* 0x0000800610068980 */ /* 0x000728000c101b00 */
[----:B------:R3:W4:Y:S04]  /*0690*/  LD.E R19, [R16.64+0x60] ;  /* 0x0000600610137980 */ /* 0x000728000c101900 */
[----:B------:R3:W4:Y:S01]  /*06a0*/  LD.E R20, [R16.64+0xb4] ;  /* 0x0000b40610147980 */ /* 0x000722000c101900 */
[----:B------:R-:W-:-:S03]  /*06b0*/  SHF.R.S32.HI R21, RZ, 0x1f, R39 ;  /* 0x0000001fff157819 */ /* 0x000fc60000011427 */
[----:B------:R3:W5:Y:S01]  /*06c0*/  LD.E.64 R8, [R16.64+0x70] ;  /* 0x0000700610087980 */ /* 0x000762000c101b00 */
[----:B------:R-:W-:-:S03]  /*06d0*/  LEA.HI R21, R21, R39, RZ, 0x3 ;  /* 0x0000002715157211 */ /* 0x000fc600078f18ff */
[----:B------:R3:W5:Y:S01]  /*06e0*/  LD.E.64 R22, [R16.64+0xa0] ;  /* 0x0000a00610167980 */ /* 0x000762000c101b00 */
[----:B------:R-:W-:-:S03]  /*06f0*/  LOP3.LUT R0, R21, 0xfffffff8, RZ, 0xc0, !PT ;  /* 0xfffffff815007812 */ /* 0x000fc600078ec0ff */
[----:B------:R-:W1:Y:S01]  /*0700*/  S2R R27, SR_CTAID.Z ;  /* 0x00000000001b7919 */ /* 0x000e620000002700 */
[----:B------:R-:W-:Y:S01]  /*0710*/  SHF.R.S32.HI R24, RZ, 0x1f, R26 ;  /* 0x0000001fff187819 */ /* 0x000fe2000001141a */
[----:B---3--:R-:W-:Y:S01]  /*0720*/  IMAD.IADD R17, R39, 0x1, -R0 ;  /* 0x0000000127117824 */ /* 0x008fe200078e0a00 */
[----:B------:R-:W-:-:S03]  /*0730*/  @!P0 SHF.R.S32.HI R16, RZ, 0x1f, R38 ;  /* 0x0000001fff108819 */ /* 0x000fc60000011426 */
[----:B------:R-:W-:Y:S01]  /*0740*/  IMAD.SHL.U32 R4, R17, 0x8, RZ ;  /* 0x0000000811047824 */ /* 0x000fe200078e00ff */
[----:B------:R-:W-:Y:S01]  /*0750*/  BSSY B0, `(.L_x_912) ;  /* 0x0000025000007945 */ /* 0x000fe20003800000 */
[-C--:B--2---:R-:W-:Y:S02]  /*0760*/  @P0 IMAD R0, R3, R42.reuse, RZ ;  /* 0x0000002a03000224 */ /* 0x084fe400078e02ff */
[----:B------:R-:W-:-:S05]  /*0770*/  @P0 IMAD.WIDE.U32 R10, R2, R42, RZ ;  /* 0x0000002a020a0225 */ /* 0x000fca00078e00ff */
[----:B------:R-:W-:Y:S01]  /*0780*/  @P0 IADD3 R14, R11, R0, RZ ;  /* 0x000000000b0e0210 */ /* 0x000fe20007ffe0ff */
[----:B----4-:R-:W-:Y:S02]  /*0790*/  @!P0 IMAD R5, R7, R38, RZ ;  /* 0x0000002607058224 */ /* 0x010fe400078e02ff */
[----:B------:R-:W-:Y:S02]  /*07a0*/  @P0 IMAD.MOV.U32 R0, RZ, RZ, R10 ;  /* 0x000000ffff000224 */ /* 0x000fe400078e000a */
[C---:B------:R-:W-:Y:S01]  /*07b0*/  @!P0 IMAD R16, R6.reuse, R16, R5 ;  /* 0x0000001006108224 */ /* 0x040fe200078e0205 */
[----:B------:R-:W-:Y:S01]  /*07c0*/  SHF.R.S32.HI R5, RZ, 0x1f, R4 ;  /* 0x0000001fff057819 */ /* 0x000fe20000011404 */
[----:B------:R-:W-:-:S04]  /*07d0*/  @!P0 IMAD.WIDE.U32 R10, R6, R38, RZ ;  /* 0x00000026060a8225 */ /* 0x000fc800078e00ff */
[----:B------:R-:W-:Y:S01]  /*07e0*/  IMAD R15, R3, R26, RZ ;  /* 0x0000001a030f7224 */ /* 0x000fe200078e02ff */
[----:B------:R-:W-:Y:S01]  /*07f0*/  @!P0 MOV R0, R10 ;  /* 0x0000000a00008202 */ /* 0x000fe20000000f00 */
[----:B------:R-:W-:-:S04]  /*0800*/  IMAD.WIDE.U32 R6, R26, R2, R4 ;  /* 0x000000021a067225 */ /* 0x000fc800078e0004 */
[----:B------:R-:W-:Y:S02]  /*0810*/  IMAD R15, R2, R24, R15 ;  /* 0x00000018020f7224 */ /* 0x000fe400078e020f */
[----:B------:R-:W-:Y:S01]  /*0820*/  @!P0 IMAD.IADD R14, R11, 0x1, R16 ;  /* 0x000000010b0e8824 */ /* 0x000fe200078e0210 */
[----:B------:R-:W-:Y:S02]  /*0830*/  IADD3 R10, P0, R0, R6, RZ ;  /* 0x00000006000a7210 */ /* 0x000fe40007f1e0ff */
[----:B------:R-:W-:Y:S02]  /*0840*/  IADD3 R16, -R26, R28, RZ ;  /* 0x0000001c1a107210 */ /* 0x000fe40007ffe1ff */
[----:B------:R-:W-:Y:S02]  /*0850*/  IADD3.X R11, R14, R7, R15, P0, !PT ;  /* 0x000000070e0b7210 */ /* 0x000fe400007fe40f */
[----:B------:R-:W-:Y:S02]  /*0860*/  SHF.R.S32.HI R0, RZ, 0x3, R21 ;  /* 0x00000003ff007819 */ /* 0x000fe40000011415 */
[----:B------:R-:W-:-:S04]  /*0870*/  ISETP.GE.AND P0, PT, R4, R18, PT ;  /* 0x000000120400720c */ /* 0x000fc80003f06270 */
[----:B------:R-:W-:Y:S01]  /*0880*/  ISETP.GE.OR P0, PT, R0, R16, P0 ;  /* 0x000000100000720c */ /* 0x000fe20000706670 */
[----:B-1----:R-:W-:Y:S01]  /*0890*/  IMAD R6, R13, R27, RZ ;  /* 0x0000001b0d067224 */ /* 0x002fe200078e02ff */
[--C-:B------:R-:W-:Y:S01]  /*08a0*/  SHF.R.S32.HI R14, RZ, 0x1f, R27.reuse ;  /* 0x0000001fff0e7819 */ /* 0x100fe2000001141b */
[----:B------:R-:W-:Y:S02]  /*08b0*/  IMAD R7, R38, R19, R27 ;  /* 0x0000001326077224 */ /* 0x000fe400078e021b */
[----:B------:R-:W-:-:S04]  /*08c0*/  IMAD.WIDE.U32 R10, R27, R12, R10 ;  /* 0x0000000c1b0a7225 */ /* 0x000fc800078e000a */
[----:B------:R-:W-:Y:S01]  /*08d0*/  IMAD R6, R12, R14, R6 ;  /* 0x0000000e0c067224 */ /* 0x000fe200078e0206 */
[----:B------:R-:W-:Y:S01]  /*08e0*/  SHF.R.S32.HI R19, RZ, 0x1f, R0 ;  /* 0x0000001fff137819 */ /* 0x000fe20000011400 */
[----:B------:R-:W-:-:S03]  /*08f0*/  IMAD R20, R20, R7, R26 ;  /* 0x0000000714147224 */ /* 0x000fc600078e021a */
[----:B------:R-:W-:Y:S01]  /*0900*/  IADD3 R7, R11, R6, RZ ;  /* 0x000000060b077210 */ /* 0x000fe20007ffe0ff */
[----:B------:R-:W-:Y:S05]  /*0910*/  @P0 BRA `(.L_x_913) ;  /* 0x0000008000000947 */ /* 0x000fea0003800000 */
[----:B------:R-:W-:Y:S01]  /*0920*/  MOV R6, R10 ;  /* 0x0000000a00067202 */ /* 0x000fe20000000f00 */
[----:B------:R-:W-:-:S04]  /*0930*/  IMAD R14, R3, R0, RZ ;  /* 0x00000000030e7224 */ /* 0x000fc800078e02ff */
[----:B------:R-:W-:-:S04]  /*0940*/  IMAD.WIDE.U32 R12, R2, R0, R6 ;  /* 0x00000000020c7225 */ /* 0x000fc800078e0006 */
[----:B------:R-:W-:-:S05]  /*0950*/  IMAD R14, R2, R19, R14 ;  /* 0x00000013020e7224 */ /* 0x000fca00078e020e */
[----:B------:R-:W-:Y:S02]  /*0960*/  IADD3 R13, R13, R14, RZ ;  /* 0x0000000e0d0d7210 */ /* 0x000fe40007ffe0ff */
[----:B-----5:R-:W-:-:S04]  /*0970*/  LEA R14, P0, R12, R8, 0x1 ;  /* 0x000000080c0e7211 */ /* 0x020fc800078008ff */
[----:B------:R-:W-:-:S05]  /*0980*/  LEA.HI.X R15, R12, R9, R13, 0x1, P0 ;  /* 0x000000090c0f7211 */ /* 0x000fca00000f0c0d */
[----:B------:R1:W-:Y:S04]  /*0990*/  ST.E.128 [R14.64], RZ ;  /* 0x000000ff0e007985 */ /* 0x0003e8000c101d06 */
.L_x_913:
[----:B------:R-:W-:Y:S05]  /*09a0*/  BSYNC B0 ;  /* 0x0000000000007941 */ /* 0x000fea0003800000 */
.L_x_912:
[----:B------:R-:W-:Y:S01]  /*09b0*/  IADD3 R12, R0, 0x10, RZ ;  /* 0x00000010000c7810 */ /* 0x000fe20007ffe0ff */
[----:B------:R-:W-:Y:S03]  /*09c0*/  BSSY B0, `(.L_x_914) ;  /* 0x000000f000007945 */ /* 0x000fe60003800000 */
[----:B------:R-:W-:-:S04]  /*09d0*/  ISETP.GE.AND P3, PT, R12, R16, PT ;  /* 0x000000100c00720c */ /* 0x000fc80003f66270 */
[----:B------:R-:W-:-:S13]  /*09e0*/  ISETP.GE.OR P0, PT, R4, R18, P3 ;  /* 0x000000120400720c */ /* 0x000fda0001f06670 */
[----:B------:R-:W-:Y:S05]  /*09f0*/  @P0 BRA `(.L_x_915) ;  /* 0x000000b000000947 */ /* 0x000fea0003800000 */
[----:B-1----:R-:W-:Y:S02]  /*0a00*/  IADD3 R14, P0, R0, 0x10, RZ ;  /* 0x00000010000e7810 */ /* 0x002fe40007f1e0ff */
[----:B------:R-:W-:-:S03]  /*0a10*/  MOV R13, R7 ;  /* 0x00000007000d7202 */ /* 0x000fc60000000f00 */
[----:B------:R-:W-:-:S04]  /*0a20*/  IMAD.X R12, RZ, RZ, R19, P0 ;  /* 0x000000ffff0c7224 */ /* 0x000fc800000e0613 */
[----:B------:R-:W-:Y:S02]  /*0a30*/  IMAD R15, R12, R2, RZ ;  /* 0x000000020c0f7224 */ /* 0x000fe400078e02ff */
[----:B------:R-:W-:Y:S02]  /*0a40*/  IMAD.MOV.U32 R12, RZ, RZ, R10 ;  /* 0x000000ffff0c7224 */ /* 0x000fe400078e000a */
[-C--:B------:R-:W-:Y:S02]  /*0a50*/  IMAD R15, R3, R14.reuse, R15 ;  /* 0x0000000e030f7224 */ /* 0x080fe400078e020f */
[----:B------:R-:W-:-:S05]  /*0a60*/  IMAD.WIDE.U32 R12, R2, R14, R12 ;  /* 0x0000000e020c7225 */ /* 0x000fca00078e000c */
[----:B-----5:R-:W-:Y:S02]  /*0a70*/  LEA R14, P0, R12, R8, 0x1 ;  /* 0x000000080c0e7211 */ /* 0x020fe400078008ff */
[----:B------:R-:W-:-:S04]  /*0a80*/  IADD3 R15, R13, R15, RZ ;  /* 0x0000000f0d0f7210 */ /* 0x000fc80007ffe0ff */
[----:B------:R-:W-:-:S05]  /*0a90*/  LEA.HI.X R15, R12, R9, R15, 0x1, P0 ;  /* 0x000000090c0f7211 */ /* 0x000fca00000f0c0f */
[----:B------:R1:W-:Y:S02]  /*0aa0*/  ST.E.128 [R14.64], RZ ;  /* 0x000000ff0e007985 */ /* 0x0003e4000c101d06 */
.L_x_915:
[----:B------:R-:W-:Y:S05]  /*0ab0*/  BSYNC B0 ;  /* 0x0000000000007941 */ /* 0x000fea0003800000 */
.L_x_914:
        /* <DEDUP_REMOVED lines=16> */
.L_x_917:
[----:B------:R-:W-:Y:S05]  /*0bc0*/  BSYNC B0 ;  /* 0x0000000000007941 */ /* 0x000fea0003800000 */
.L_x_916:
[----:B------:R-:W-:Y:S01]  /*0bd0*/  IADD3 R5, R0, 0x30, RZ ;  /* 0x0000003000057810 */ /* 0x000fe20007ffe0ff */
[----:B------:R-:W-:Y:S03]  /*0be0*/  BSSY B0, `(.L_x_918) ;  /* 0x000000e000007945 */ /* 0x000fe60003800000 */
[----:B------:R-:W-:-:S04]  /*0bf0*/  ISETP.GE.AND P0, PT, R5, R16, PT ;  /* 0x000000100500720c */ /* 0x000fc80003f06270 */
[----:B------:R-:W-:-:S13]  /*0c00*/  ISETP.GE.OR P1, PT, R4, R18, P0 ;  /* 0x000000120400720c */ /* 0x000fda0000726670 */
[----:B------:R-:W-:Y:S05]  /*0c10*/  @P1 BRA `(.L_x_919) ;  /* 0x000000a000001947 */ /* 0x000fea0003800000 */
[----:B------:R-:W-:Y:S02]  /*0c20*/  IADD3 R4, P1, R0, 0x30, RZ ;  /* 0x0000003000047810 */ /* 0x000fe40007f3e0ff */
[----:B------:R-:W-:Y:S02]  /*0c30*/  MOV R6, R10 ;  /* 0x0000000a00067202 */ /* 0x000fe40000000f00 */
[----:B------:R-:W-:-:S03]  /*0c40*/  IADD3.X R5, RZ, R19, RZ, P1, !PT ;  /* 0x00000013ff057210 */ /* 0x000fc60000ffe4ff */
[----:B------:R-:W-:-:S04]  /*0c50*/  IMAD.WIDE.U32 R6, R2, R4, R6 ;  /* 0x0000000402067225 */ /* 0x000fc800078e0006 */
[----:B------:R-:W-:Y:S01]  /*0c60*/  IMAD R5, R5, R2, RZ ;  /* 0x0000000205057224 */ /* 0x000fe200078e02ff */
[----:B-----5:R-:W-:-:S03]  /*0c70*/  LEA R2, P1, R6, R8, 0x1 ;  /* 0x0000000806027211 */ /* 0x020fc600078208ff */
[----:B------:R-:W-:-:S05]  /*0c80*/  IMAD R3, R3, R4, R5 ;  /* 0x0000000403037224 */ /* 0x000fca00078e0205 */
[----:B------:R-:W-:-:S04]  /*0c90*/  IADD3 R3, R7, R3, RZ ;  /* 0x0000000307037210 */ /* 0x000fc80007ffe0ff */
[----:B------:R-:W-:-:S05]  /*0ca0*/  LEA.HI.X R3, R6, R9, R3, 0x1, P1 ;  /* 0x0000000906037211 */ /* 0x000fca00008f0c03 */
[----:B------:R2:W-:Y:S02]  /*0cb0*/  ST.E.128 [R2.64], RZ ;  /* 0x000000ff02007985 */ /* 0x0005e4000c101d06 */
.L_x_919:
[----:B------:R-:W-:Y:S05]  /*0cc0*/  BSYNC B0 ;  /* 0x0000000000007941 */ /* 0x000fea0003800000 */
.L_x_918:
[C---:B------:R-:W-:Y:S02]  /*0cd0*/  ISETP.NE.AND P4, PT, R17.reuse, RZ, PT ;  /* 0x000000ff1100720c */ /* 0x040fe40003f85270 */
[C---:B------:R-:W-:Y:S02]  /*0ce0*/  ISETP.NE.OR P3, PT, R17.reuse, RZ, P3 ;  /* 0x000000ff1100720c */ /* 0x040fe40001f65670 */
[----:B------:R-:W-:Y:S02]  /*0cf0*/  ISETP.GE.OR P4, PT, R0, R16, P4 ;  /* 0x000000100000720c */ /* 0x000fe40002786670 */
[C---:B------:R-:W-:Y:S02]  /*0d00*/  ISETP.NE.OR P2, PT, R17.reuse, RZ, P2 ;  /* 0x000000ff1100720c */ /* 0x040fe40001745670 */
[----:B------:R-:W-:Y:S02]  /*0d10*/  IADD3 R0, P1, R20, R0, RZ ;  /* 0x0000000014007210 */ /* 0x000fe40007f3e0ff */
[----:B------:R-:W-:-:S02]  /*0d20*/  ISETP.NE.OR P0, PT, R17, RZ, P0 ;  /* 0x000000ff1100720c */ /* 0x000fc40000705670 */
[----:B--2---:R-:W-:Y:S02]  /*0d30*/  LEA.HI.X.SX32 R3, R20, R19, 0x1, P1 ;  /* 0x0000001314037211 */ /* 0x004fe400008f0eff */
[C---:B-----5:R-:W-:Y:S01]  /*0d40*/  LEA R2, P1, R0.reuse, R22, 0x2 ;  /* 0x0000001600027211 */ /* 0x060fe200078210ff */
[----:B------:R-:W-:Y:S02]  /*0d50*/  @!P3 IMAD.MOV.U32 R4, RZ, RZ, 0x7f800000 ;  /* 0x7f800000ff04b424 */ /* 0x000fe400078e00ff */
[----:B------:R-:W-:Y:S01]  /*0d60*/  @!P4 IMAD.MOV.U32 R5, RZ, RZ, 0x7f800000 ;  /* 0x7f800000ff05c424 */ /* 0x000fe200078e00ff */
[----:B------:R-:W-:Y:S01]  /*0d70*/  LEA.HI.X R3, R0, R23, R3, 0x2, P1 ;  /* 0x0000001700037211 */ /* 0x000fe200008f1403 */
[----:B------:R-:W-:-:S04]  /*0d80*/  @!P2 IMAD.MOV.U32 R0, RZ, RZ, 0x7f800000 ;  /* 0x7f800000ff00a424 */ /* 0x000fc800078e00ff */
[----:B------:R2:W-:Y:S04]  /*0d90*/  @!P4 ST.E [R2.64], R5 ;  /* 0x000000050200c985 */ /* 0x0005e8000c101906 */
[----:B------:R3:W-:Y:S04]  /*0da0*/  @!P3 ST.E [R2.64+0x40], R4 ;  /* 0x000040040200b985 */ /* 0x0007e8000c101906 */
[----:B------:R4:W-:Y:S01]  /*0db0*/  @!P2 ST.E [R2.64+0x80], R0 ;  /* 0x000080000200a985 */ /* 0x0009e2000c101906 */
[----:B--2---:R-:W-:Y:S02]  /*0dc0*/  IMAD.MOV.U32 R5, RZ, RZ, 0x0 ;  /* 0x00000000ff057424 */ /* 0x004fe400078e00ff */
[----:B---3--:R-:W-:-:S04]  /*0dd0*/  IMAD.MOV.U32 R4, RZ, RZ, R25 ;  /* 0x000000ffff047224 */ /* 0x008fc800078e0019 */
[----:B----4-:R-:W-:Y:S05]  /*0de0*/  @P0 RET.REL.NODEC R4 `(_ZN5flash24flash_fwd_splitkv_kernelI23Flash_fwd_kernel_traitsILi64ELi64ELi256ELi4ELb0ELb0EN7cutlass6half_tE19Flash_kernel_traitsILi64ELi64ELi256ELi4ES3_EELb1ELb0ELb0ELb0ELb0ELb0ELb0ELb1EEEvNS_16Flash_fwd_paramsE) ;  /* 0xfffff21004000950 */ /* 0x010fea0003c3ffff */
[----:B------:R-:W-:-:S05]  /*0df0*/  MOV R0, 0x7f800000 ;  /* 0x7f80000000007802 */ /* 0x000fca0000000f00 */
[----:B------:R2:W-:Y:S02]  /*0e00*/  ST.E [R2.64+0xc0], R0 ;  /* 0x0000c00002007985 */ /* 0x0005e4000c101906 */
[----:B--2---:R-:W-:Y:S02]  /*0e10*/  MOV R2, R25 ;  /* 0x0000001900027202 */ /* 0x004fe40000000f00 */
[----:B------:R-:W-:-:S04]  /*0e20*/  MOV R3, 0x0 ;  /* 0x0000000000037802 */ /* 0x000fc80000000f00 */
[----:B------:R-:W-:Y:S05]  /*0e30*/  RET.REL.NODEC R2 `(_ZN5flash24flash_fwd_splitkv_kernelI23Flash_fwd_kernel_traitsILi64ELi64ELi256ELi4ELb0ELb0EN7cutlass6half_tE19Flash_kernel_traitsILi64ELi64ELi256ELi4ES3_EELb1ELb0ELb0ELb0ELb0ELb0ELb0ELb1EEEvNS_16Flash_fwd_paramsE) ;  /* 0xfffff1c002007950 */ /* 0x000fea0003c3ffff */
.L_x_911:
[----:B---3--:R-:W3:Y:S04]  /*0e40*/  LD.E.64 R4, [R16.64+0x160] ;  /* 0x0001600610047980 */ /* 0x008ee8000c101b00 */
[----:B--2---:R-:W2:Y:S01]  /*0e50*/  LD.E.64 R2, [R16.64+0x158] ;  /* 0x0001580610027980 */ /* 0x004ea2000c101b00 */
[----:B---3--:R-:W-:-:S04]  /*0e60*/  ISETP.NE.U32.AND P1, PT, R4, RZ, PT ;  /* 0x000000ff0400720c */ /* 0x008fc80003f25070 */
[----:B------:R-:W-:-:S13]  /*0e70*/  ISETP.NE.AND.EX P1, PT, R5, RZ, PT, P1 ;  /* 0x000000ff0500720c */ /* 0x000fda0003f25310 */
[----:B------:R-:W3:Y:S01]  /*0e80*/  @P1 LD.E.64 R6, [R16.64+0x168] ;  /* 0x0001680610061980 */ /* 0x000ee2000c101b00 */
[----:B--2---:R-:W-:Y:S01]  /*0e90*/  ISETP.NE.U32.AND P0, PT, R2, RZ, PT ;  /* 0x000000ff0200720c */ /* 0x004fe20003f05070 */
[----:B------:R-:W-:-:S03]  /*0ea0*/  IMAD.MOV.U32 R12, RZ, RZ, R38 ;  /* 0x000000ffff0c7224 */ /* 0x000fc600078e0026 */
[----:B------:R-:W-:Y:S02]  /*0eb0*/  ISETP.NE.AND.EX P0, PT, R3, RZ, PT, P0 ;  /* 0x000000ff0300720c */ /* 0x000fe40003f05300 */
[----:B------:R-:W-:-:S11]  /*0ec0*/  @P1 SHF.R.S32.HI R0, RZ, 0x1f, R38 ;  /* 0x0000001fff001819 */ /* 0x000fd60000011426 */
[----:B------:R-:W-:-:S05]  /*0ed0*/  @P0 IMAD.WIDE R2, R38, 0x4, R2 ;  /* 0x0000000426020825 */ /* 0x000fca00078e0202 */
[----:B------:R2:W5:Y:S01]  /*0ee0*/  @P0 LD.E R12, [R2.64] ;  /* 0x00000006020c0980 */ /* 0x000562000c101900 */
[----:B------:R-:W-:Y:S03]  /*0ef0*/  BSSY B0, `(.L_x_920) ;  /* 0x00000bf000007945 */ /* 0x000fe60003800000 */
[----:B------:R-:W1:Y:S01]  /*0f00*/  S2R R41, SR_CTAID.Z ;  /* 0x0000000000297919 */ /* 0x000e620000002700 */
[-C--:B---3--:R-:W-:Y:S02]  /*0f10*/  @P1 IMAD R7, R7, R38.reuse, RZ ;  /* 0x0000002607071224 */ /* 0x088fe400078e02ff */
[----:B--2---:R-:W-:-:S04]  /*0f20*/  @P1 IMAD.WIDE.U32 R2, R6, R38, RZ ;  /* 0x0000002606021225 */ /* 0x004fc800078e00ff */
[----:B------:R-:W-:Y:S02]  /*0f30*/  @P1 IMAD R7, R6, R0, R7 ;  /* 0x0000000006071224 */ /* 0x000fe400078e0207 */
[----:B------:R-:W-:Y:S01]  /*0f40*/  IMAD.MOV.U32 R6, RZ, RZ, RZ ;  /* 0x000000ffff067224 */ /* 0x000fe200078e00ff */
[----:B------:R-:W-:Y:S01]  /*0f50*/  @P1 LEA R6, P0, R2, R4, 0x2 ;  /* 0x0000000402061211 */ /* 0x000fe200078010ff */
[----:B------:R-:W-:Y:S01]  /*0f60*/  IMAD.MOV.U32 R0, RZ, RZ, RZ ;  /* 0x000000ffff007224 */ /* 0x000fe200078e00ff */
[----:B------:R-:W-:-:S03]  /*0f70*/  @P1 IADD3 R7, R3, R7, RZ ;  /* 0x0000000703071210 */ /* 0x000fc60007ffe0ff */
[----:B------:R-:W-:Y:S01]  /*0f80*/  IMAD.MOV.U32 R224, RZ, RZ, R6 ;  /* 0x000000ffffe07224 */ /* 0x000fe200078e0006 */
[----:B------:R-:W-:-:S04]  /*0f90*/  @P1 LEA.HI.X R0, R2, R5, R7, 0x2, P0 ;  /* 0x0000000502001211 */ /* 0x000fc800000f1407 */
[----:B------:R-:W-:Y:S02]  /*0fa0*/  MOV R225, R0 ;  /* 0x0000000000e17202 */ /* 0x000fe40000000f00 */
[----:B------:R-:W-:-:S04]  /*0fb0*/  ISETP.NE.U32.AND P0, PT, R224, RZ, PT ;  /* 0x000000ffe000720c */ /* 0x000fc80003f05070 */
[----:B------:R-:W-:-:S13]  /*0fc0*/  ISETP.NE.AND.EX P0, PT, R225, RZ, PT, P0 ;  /* 0x000000ffe100720c */ /* 0x000fda0003f05300 */
[----:B------:R-:W-:Y:S05]  /*0fd0*/  @!P0 BRA `(.L_x_921) ;  /* 0x000005b000008947 */ /* 0x000fea0003800000 */
[----:B-1----:R-:W2:Y:S04]  /*0fe0*/  LD.E R13, [R16.64+0x170] ;  /* 0x00017006100d7980 */ /* 0x002ea8000c101900 */
[----:B------:R-:W3:Y:S01]  /*0ff0*/  LD.E R14, [R16.64+0x68] ;  /* 0x00006806100e7980 */ /* 0x000ee2000c101900 */
[----:B------:R-:W-:-:S03]  /*1000*/  LEA R22, R35, 0xffffff00, 0x8 ;  /* 0xffffff0023167811 */ /* 0x000fc600078e40ff */
[----:B----4-:R-:W4:Y:S04]  /*1010*/  LD.E.64 R18, [R16.64+0x40] ;  /* 0x0000400610127980 */ /* 0x010f28000c101b00 */
[----:B------:R-:W3:Y:S04]  /*1020*/  LD.E.64 R190, [R16.64+0x38] ;  /* 0x0000380610be7980 */ /* 0x000ee8000c101b00 */
[----:B------:R-:W3:Y:S04]  /*1030*/  LD.E.64 R10, [R16.64+0x50] ;  /* 0x00005006100a7980 */ /* 0x000ee8000c101b00 */
[----:B------:R-:W3:Y:S04]  /*1040*/  LD.E.64 R8, [R16.64+0x28] ;  /* 0x0000280610087980 */ /* 0x000ee8000c101b00 */
[----:B------:R1:W5:Y:S01]  /*1050*/  LD.E.64 R28, [R16.64+0x58] ;  /* 0x00005806101c7980 */ /* 0x000362000c101b00 */
[----:B--2---:R-:W-:-:S04]  /*1060*/  IABS R4, R13 ;  /* 0x0000000d00047213 */ /* 0x004fc80000000000 */
[----:B------:R-:W2:Y:S08]  /*1070*/  I2F.RP R2, R4 ;  /* 0x0000000400027306 */ /* 0x000eb00000209400 */
[----:B--2---:R-:W2:Y:S02]  /*1080*/  MUFU.RCP R2, R2 ;  /* 0x0000000200027308 */ /* 0x004ea40000001000 */
[----:B--2---:R-:W-:-:S06]  /*1090*/  IADD3 R2, R2, 0xffffffe, RZ ;  /* 0x0ffffffe02027810 */ /* 0x004fcc0007ffe0ff */
[----:B------:R-:W2:Y:S01]  /*10a0*/  F2I.FTZ.U32.TRUNC.NTZ R3, R2 ;  /* 0x0000000200037305 */ /* 0x000ea2000021f000 */
[----:B------:R-:W-:Y:S01]  /*10b0*/  IABS R6, R13 ;  /* 0x0000000d00067213 */ /* 0x000fe20000000000 */
[----:B--2---:R-:W-:Y:S02]  /*10c0*/  IMAD.MOV R0, RZ, RZ, -R3 ;  /* 0x000000ffff007224 */ /* 0x004fe400078e0a03 */
[----:B------:R-:W-:Y:S02]  /*10d0*/  IMAD.MOV.U32 R2, RZ, RZ, RZ ;  /* 0x000000ffff027224 */ /* 0x000fe400078e00ff */
[----:B------:R-:W-:Y:S01]  /*10e0*/  IMAD R5, R0, R4, RZ ;  /* 0x0000000400057224 */ /* 0x000fe200078e02ff */
[----:B------:R-:W-:-:S03]  /*10f0*/  IABS R0, R22 ;  /* 0x0000001600007213 */ /* 0x000fc60000000000 */
[----:B------:R-:W-:Y:S01]  /*1100*/  IMAD.HI.U32 R5, R3, R5, R2 ;  /* 0x0000000503057227 */ /* 0x000fe200078e0002 */
[----:B------:R-:W-:-:S03]  /*1110*/  MOV R2, R0 ;  /* 0x0000000000027202 */ /* 0x000fc60000000f00 */
[----:B------:R-:W-:Y:S02]  /*1120*/  IMAD.MOV R0, RZ, RZ, -R6 ;  /* 0x000000ffff007224 */ /* 0x000fe400078e0a06 */
[----:B------:R-:W2:Y:S02]  /*1130*/  LD.E.64 R6, [R16.64+0x20] ;  /* 0x0000200610067980 */ /* 0x000ea4000c101b00 */
[----:B------:R-:W-:Y:S02]  /*1140*/  IMAD.MOV.U32 R3, RZ, RZ, R0 ;  /* 0x000000ffff037224 */ /* 0x000fe400078e0000 */
[----:B------:R-:W-:-:S04]  /*1150*/  IMAD.HI.U32 R0, R5, R2, RZ ;  /* 0x0000000205007227 */ /* 0x000fc800078e00ff */
[----:B------:R-:W-:-:S05]  /*1160*/  IMAD R2, R0, R3, R2 ;  /* 0x0000000300027224 */ /* 0x000fca00078e0202 */
[----:B------:R-:W-:-:S13]  /*1170*/  ISETP.GT.U32.AND P1, PT, R4, R2, PT ;  /* 0x000000020400720c */ /* 0x000fda0003f24070 */
[----:B------:R-:W-:-:S04]  /*1180*/  @!P1 IADD3 R2, R2, -R4, RZ ;  /* 0x8000000402029210 */ /* 0x000fc80007ffe0ff */
[----:B------:R-:W-:Y:S02]  /*1190*/  ISETP.GE.U32.AND P2, PT, R2, R4, PT ;  /* 0x000000040200720c */ /* 0x000fe40003f46070 */
[----:B------:R-:W-:Y:S02]  /*11a0*/  LOP3.LUT R2, R22, R13, RZ, 0x3c, !PT ;  /* 0x0000000d16027212 */ /* 0x000fe400078e3cff */
[----:B------:R-:W-:Y:S02]  /*11b0*/  @!P1 IADD3 R0, R0, 0x1, RZ ;  /* 0x0000000100009810 */ /* 0x000fe40007ffe0ff */
[----:B------:R-:W-:Y:S02]  /*11c0*/  ISETP.GE.AND P0, PT, R2, RZ, PT ;  /* 0x000000ff0200720c */ /* 0x000fe40003f06270 */
[----:B------:R-:W-:-:S05]  /*11d0*/  ISETP.NE.AND P1, PT, R13, RZ, PT ;  /* 0x000000ff0d00720c */ /* 0x000fca0003f25270 */
[----:B------:R-:W-:-:S05]  /*11e0*/  @P2 IADD3 R0, R0, 0x1, RZ ;  /* 0x0000000100002810 */ /* 0x000fca0007ffe0ff */
[----:B------:R-:W-:-:S04]  /*11f0*/  IMAD.MOV.U32 R5, RZ, RZ, R0 ;  /* 0x000000ffff057224 */ /* 0x000fc800078e0000 */
[----:B------:R-:W-:Y:S01]  /*1200*/  @!P0 IMAD.MOV R5, RZ, RZ, -R5 ;  /* 0x000000ffff058224 */ /* 0x000fe200078e0a05 */
[----:B------:R-:W-:-:S05]  /*1210*/  @!P1 LOP3.LUT R5, RZ, R13, RZ, 0x33, !PT ;  /* 0x0000000dff059212 */ /* 0x000fca00078e33ff */
[----:B------:R-:W-:-:S05]  /*1220*/  IMAD.WIDE R2, R5, 0x4, R224 ;  /* 0x0000000405027825 */ /* 0x000fca00078e02e0 */
[----:B-----5:R1:W2:Y:S01]  /*1230*/  LD.E R12, [R2.64] ;  /* 0x00000006020c7980 */ /* 0x0202a2000c101900 */
[----:B---3--:R-:W-:-:S04]  /*1240*/  IABS R4, R14 ;  /* 0x0000000e00047213 */ /* 0x008fc80000000000 */
[----:B-1----:R-:W1:Y:S08]  /*1250*/  I2F.RP R2, R4 ;  /* 0x0000000400027306 */ /* 0x002e700000209400 */
[----:B-1----:R-:W1:Y:S02]  /*1260*/  MUFU.RCP R2, R2 ;  /* 0x0000000200027308 */ /* 0x002e640000001000 */
[----:B-1----:R-:W-:-:S06]  /*1270*/  IADD3 R2, R2, 0xffffffe, RZ ;  /* 0x0ffffffe02027810 */ /* 0x002fcc0007ffe0ff */
[----:B------:R-:W1:Y:S01]  /*1280*/  F2I.FTZ.U32.TRUNC.NTZ R3, R2 ;  /* 0x0000000200037305 */ /* 0x000e62000021f000 */
[----:B----4-:R3:W-:Y:S01]  /*1290*/  STL.64 [R1], R18 ;  /* 0x0000001201007387 */ /* 0x0107e20000100a00 */
[----:B------:R-:W-:Y:S02]  /*12a0*/  IABS R15, R14 ;  /* 0x0000000e000f7213 */ /* 0x000fe40000000000 */
[----:B-1----:R-:W-:Y:S01]  /*12b0*/  IADD3 R0, RZ, -R3, RZ ;  /* 0x80000003ff007210 */ /* 0x002fe20007ffe0ff */
[----:B------:R-:W-:-:S04]  /*12c0*/  IMAD.MOV.U32 R2, RZ, RZ, RZ ;  /* 0x000000ffff027224 */ /* 0x000fc800078e00ff */
[----:B------:R-:W-:-:S04]  /*12d0*/  IMAD R0, R0, R4, RZ ;  /* 0x0000000400007224 */ /* 0x000fc800078e02ff */
[----:B------:R-:W-:Y:S01]  /*12e0*/  IMAD.HI.U32 R2, R3, R0, R2 ;  /* 0x0000000003027227 */ /* 0x000fe200078e0002 */
[----:B---3--:R-:W-:Y:S02]  /*12f0*/  IABS R18, R41 ;  /* 0x0000002900127213 */ /* 0x008fe40000000000 */
[----:B------:R-:W-:-:S03]  /*1300*/  IADD3 R0, RZ, -R15, RZ ;  /* 0x8000000fff007210 */ /* 0x000fc60007ffe0ff */
[----:B------:R-:W-:-:S04]  /*1310*/  IMAD.MOV.U32 R3, RZ, RZ, R18 ;  /* 0x000000ffff037224 */ /* 0x000fc800078e0012 */
[----:B------:R-:W-:-:S04]  /*1320*/  IMAD.HI.U32 R2, R2, R3, RZ ;  /* 0x0000000302027227 */ /* 0x000fc800078e00ff */
[----:B------:R-:W-:-:S05]  /*1330*/  IMAD R0, R2, R0, R3 ;  /* 0x0000000002007224 */ /* 0x000fca00078e0203 */
[----:B------:R-:W-:-:S13]  /*1340*/  ISETP.GT.U32.AND P1, PT, R4, R0, PT ;  /* 0x000000000400720c */ /* 0x000fda0003f24070 */
[----:B------:R-:W-:-:S05]  /*1350*/  @!P1 IMAD.IADD R0, R0, 0x1, -R4 ;  /* 0x0000000100009824 */ /* 0x000fca00078e0a04 */
[----:B------:R-:W-:Y:S02]  /*1360*/  ISETP.GE.U32.AND P2, PT, R0, R4, PT ;  /* 0x000000040000720c */ /* 0x000fe40003f46070 */
[----:B------:R-:W-:Y:S02]  /*1370*/  LOP3.LUT R0, R41, R14, RZ, 0x3c, !PT ;  /* 0x0000000e29007212 */ /* 0x000fe400078e3cff */
[----:B------:R-:W-:Y:S02]  /*1380*/  IADD3 R5, -R5, RZ, RZ ;  /* 0x000000ff05057210 */ /* 0x000fe40007ffe1ff */
[----:B------:R-:W-:Y:S02]  /*1390*/  ISETP.GE.AND P0, PT, R0, RZ, PT ;  /* 0x000000ff0000720c */ /* 0x000fe40003f06270 */
[----:B------:R-:W-:Y:S02]  /*13a0*/  @!P1 IADD3 R2, R2, 0x1, RZ ;  /* 0x0000000102029810 */ /* 0x000fe40007ffe0ff */
[----:B------:R-:W-:Y:S01]  /*13b0*/  ISETP.NE.AND P1, PT, R14, RZ, PT ;  /* 0x000000ff0e00720c */ /* 0x000fe20003f25270 */
[----:B------:R-:W-:-:S02]  /*13c0*/  IMAD R13, R13, R5, R22 ;  /* 0x000000050d0d7224 */ /* 0x000fc400078e0216 */
[----:B------:R-:W-:Y:S02]  /*13d0*/  @P2 IADD3 R2, R2, 0x1, RZ ;  /* 0x0000000102022810 */ /* 0x000fe40007ffe0ff */
[----:B------:R-:W-:Y:S01]  /*13e0*/  IMAD R4, R191, R13, RZ ;  /* 0x0000000dbf047224 */ /* 0x000fe200078e02ff */
[----:B------:R-:W-:Y:S02]  /*13f0*/  SHF.R.S32.HI R23, RZ, 0x1f, R13 ;  /* 0x0000001fff177819 */ /* 0x000fe4000001140d */
[----:B------:R-:W-:-:S03]  /*1400*/  MOV R0, R2 ;  /* 0x0000000200007202 */ /* 0x000fc60000000f00 */
[----:B------:R-:W-:Y:S01]  /*1410*/  IMAD R4, R190, R23, R4 ;  /* 0x00000017be047224 */ /* 0x000fe200078e0204 */
[----:B------:R-:W-:Y:S02]  /*1420*/  @!P0 IADD3 R0, -R0, RZ, RZ ;  /* 0x000000ff00008210 */ /* 0x000fe40007ffe1ff */
[----:B------:R-:W-:-:S04]  /*1430*/  @!P1 LOP3.LUT R0, RZ, R14, RZ, 0x33, !PT ;  /* 0x0000000eff009212 */ /* 0x000fc800078e33ff */
[----:B------:R-:W-:Y:S02]  /*1440*/  SHF.R.S32.HI R30, RZ, 0x1f, R0 ;  /* 0x0000001fff1e7819 */ /* 0x000fe40000011400 */
[----:B------:R-:W-:Y:S02]  /*1450*/  MOV R18, R0 ;  /* 0x0000000000127202 */ /* 0x000fe40000000f00 */
[----:B--2---:R-:W-:Y:S01]  /*1460*/  SHF.R.S32.HI R15, RZ, 0x1f, R12 ;  /* 0x0000001fff0f7819 */ /* 0x004fe2000001140c */
[----:B------:R-:W-:-:S04]  /*1470*/  IMAD R3, R7, R12, RZ ;  /* 0x0000000c07037224 */ /* 0x000fc800078e02ff */
[C---:B------:R-:W-:Y:S02]  /*1480*/  IMAD R3, R6.reuse, R15, R3 ;  /* 0x0000000f06037224 */ /* 0x040fe400078e0203 */
[----:B------:R-:W-:-:S04]  /*1490*/  IMAD.WIDE.U32 R6, R6, R12, RZ ;  /* 0x0000000c06067225 */ /* 0x000fc800078e00ff */
[----:B------:R-:W-:Y:S02]  /*14a0*/  IMAD.IADD R3, R7, 0x1, R3 ;  /* 0x0000000107037824 */ /* 0x000fe400078e0203 */
[----:B------:R-:W-:-:S04]  /*14b0*/  IMAD.MOV.U32 R2, RZ, RZ, R6 ;  /* 0x000000ffff027224 */ /* 0x000fc800078e0006 */
[----:B------:R-:W-:-:S04]  /*14c0*/  IMAD.WIDE.U32 R2, R13, R190, R2 ;  /* 0x000000be0d027225 */ /* 0x000fc800078e0002 */
[----:B------:R-:W-:Y:S02]  /*14d0*/  IMAD.IADD R3, R3, 0x1, R4 ;  /* 0x0000000103037824 */ /* 0x000fe400078e0204 */
[----:B------:R-:W-:Y:S02]  /*14e0*/  IMAD R4, R11, R0, RZ ;  /* 0x000000000b047224 */ /* 0x000fe400078e02ff */
[-C--:B------:R-:W-:Y:S02]  /*14f0*/  IMAD R9, R9, R12.reuse, RZ ;  /* 0x0000000c09097224 */ /* 0x080fe400078e02ff */
[----:B------:R-:W-:-:S04]  /*1500*/  IMAD.WIDE.U32 R6, R8, R12, RZ ;  /* 0x0000000c08067225 */ /* 0x000fc800078e00ff */
[----:B------:R-:W-:Y:S02]  /*1510*/  IMAD R4, R10, R30, R4 ;  /* 0x0000001e0a047224 */ /* 0x000fe400078e0204 */
[----:B------:R-:W-:-:S04]  /*1520*/  IMAD.WIDE.U32 R2, R0, R10, R2 ;  /* 0x0000000a00027225 */ /* 0x000fc800078e0002 */
[----:B------:R-:W-:Y:S01]  /*1530*/  IMAD R9, R8, R15, R9 ;  /* 0x0000000f08097224 */ /* 0x000fe200078e0209 */
[----:B------:R-:W-:Y:S01]  /*1540*/  MOV R8, R6 ;  /* 0x0000000600087202 */ /* 0x000fe20000000f00 */
[----:B------:R-:W-:Y:S01]  /*1550*/  IMAD.MOV.U32 R26, RZ, RZ, R2 ;  /* 0x000000ffff1a7224 */ /* 0x000fe200078e0002 */
[----:B------:R-:W-:Y:S01]  /*1560*/  IADD3 R27, R3, R4, RZ ;  /* 0x00000004031b7210 */ /* 0x000fe20007ffe0ff */
[----:B------:R-:W-:Y:S01]  /*1570*/  IMAD.IADD R9, R7, 0x1, R9 ;  /* 0x0000000107097824 */ /* 0x000fe200078e0209 */
[----:B------:R-:W-:Y:S05]  /*1580*/  BRA `(.L_x_922) ;  /* 0x0000055000007947 */ /* 0x000fea0003800000 */
.L_x_921:
[----:B-1----:R-:W2:Y:S01]  /*1590*/  LD.E R11, [R16.64+0x68] ;  /* 0x00006806100b7980 */ /* 0x002ea2000c101900 */
[----:B------:R-:W-:-:S03]  /*15a0*/  ISETP.NE.AND P3, PT, R21, -0x1, PT ;  /* 0xffffffff1500780c */ /* 0x000fc60003f65270 */
[----:B------:R-:W3:Y:S04]  /*15b0*/  LD.E.64 R2, [R16.64+0x40] ;  /* 0x0000400610027980 */ /* 0x000ee8000c101b00 */
[----:B----4-:R-:W4:Y:S04]  /*15c0*/  LD.E.64 R190, [R16.64+0x38] ;  /* 0x0000380610be7980 */ /* 0x010f28000c101b00 */
[----:B------:R-:W4:Y:S04]  /*15d0*/  LD.E.64 R18, [R16.64+0x50] ;  /* 0x0000500610127980 */ /* 0x000f28000c101b00 */
[----:B------:R-:W4:Y:S04]  /*15e0*/  @!P3 LD.E.64 R6, [R16.64+0x20] ;  /* 0x000020061006b980 */ /* 0x000f28000c101b00 */
[----:B------:R-:W4:Y:S04]  /*15f0*/  @!P3 LD.E.64 R14, [R16.64+0x28] ;  /* 0x00002806100eb980 */ /* 0x000f28000c101b00 */
[----:B------:R1:W5:Y:S01]  /*1600*/  LD.E.64 R28, [R16.64+0x58] ;  /* 0x00005806101c7980 */ /* 0x000362000c101b00 */
[----:B------:R-:W-:-:S02]  /*1610*/  IABS R5, R41 ;  /* 0x0000002900057213 */ /* 0x000fc40000000000 */
[----:B-----5:R-:W-:Y:S02]  /*1620*/  @!P3 SHF.R.S32.HI R13, RZ, 0x1f, R12 ;  /* 0x0000001fff0db819 */ /* 0x020fe4000001140c */
[----:B------:R-:W-:-:S04]  /*1630*/  LEA R22, R35, 0xffffff00, 0x8 ;  /* 0xffffff0023167811 */ /* 0x000fc800078e40ff */
[----:B------:R-:W-:Y:S02]  /*1640*/  SHF.R.S32.HI R23, RZ, 0x1f, R22 ;  /* 0x0000001fff177819 */ /* 0x000fe40000011416 */
[----:B--2---:R-:W-:Y:S01]  /*1650*/  IABS R8, R11 ;  /* 0x0000000b00087213 */ /* 0x004fe20000000000 */
[----:B---3--:R2:W-:Y:S01]  /*1660*/  STL.64 [R1], R2 ;  /* 0x0000000201007387 */ /* 0x0085e20000100a00 */
[----:B------:R-:W-:Y:S02]  /*1670*/  IMAD.MOV.U32 R24, RZ, RZ, R2 ;  /* 0x000000ffff187224 */ /* 0x000fe400078e0002 */
[----:B--2---:R-:W2:Y:S08]  /*1680*/  I2F.RP R2, R8 ;  /* 0x0000000800027306 */ /* 0x004eb00000209400 */
[----:B--2---:R-:W2:Y:S01]  /*1690*/  MUFU.RCP R2, R2 ;  /* 0x0000000200027308 */ /* 0x004ea20000001000 */
[----:B------:R-:W-:-:S02]  /*16a0*/  MOV R25, R3 ;  /* 0x0000000300197202 */ /* 0x000fc40000000f00 */
[----:B--2---:R-:W-:-:S05]  /*16b0*/  IADD3 R2, R2, 0xffffffe, RZ ;  /* 0x0ffffffe02027810 */ /* 0x004fca0007ffe0ff */
[----:B------:R-:W2:Y:S01]  /*16c0*/  F2I.FTZ.U32.TRUNC.NTZ R3, R2 ;  /* 0x0000000200037305 */ /* 0x000ea2000021f000 */
[----:B------:R-:W-:Y:S02]  /*16d0*/  IABS R4, R11 ;  /* 0x0000000b00047213 */ /* 0x000fe40000000000 */
[----:B--2---:R-:W-:Y:S01]  /*16e0*/  IADD3 R0, RZ, -R3, RZ ;  /* 0x80000003ff007210 */ /* 0x004fe20007ffe0ff */
[----:B------:R-:W-:-:S04]  /*16f0*/  IMAD.MOV.U32 R2, RZ, RZ, RZ ;  /* 0x000000ffff027224 */ /* 0x000fc800078e00ff */
[----:B------:R-:W-:-:S04]  /*1700*/  IMAD R0, R0, R8, RZ ;  /* 0x0000000800007224 */ /* 0x000fc800078e02ff */
[----:B------:R-:W-:Y:S01]  /*1710*/  IMAD.HI.U32 R2, R3, R0, R2 ;  /* 0x0000000003027227 */ /* 0x000fe200078e0002 */
[----:B------:R-:W-:-:S03]  /*1720*/  MOV R3, R5 ;  /* 0x0000000500037202 */ /* 0x000fc60000000f00 */
[----:B------:R-:W-:Y:S02]  /*1730*/  IMAD.MOV R0, RZ, RZ, -R4 ;  /* 0x000000ffff007224 */ /* 0x000fe400078e0a04 */
[----:B------:R-:W-:-:S04]  /*1740*/  IMAD.HI.U32 R9, R2, R3, RZ ;  /* 0x0000000302097227 */ /* 0x000fc800078e00ff */
[----:B------:R-:W-:Y:S01]  /*1750*/  IMAD R0, R9, R0, R3 ;  /* 0x0000000009007224 */ /* 0x000fe200078e0203 */
[----:B------:R-:W-:Y:S01]  /*1760*/  @!P3 SHF.R.S32.HI R5, RZ, 0x1f, R10 ;  /* 0x0000001fff05b819 */ /* 0x000fe2000001140a */
[----:B----4-:R-:W-:-:S03]  /*1770*/  @!P3 IMAD R2, R191, R10, RZ ;  /* 0x0000000abf02b224 */ /* 0x010fc600078e02ff */
[----:B------:R-:W-:Y:S01]  /*1780*/  ISETP.GT.U32.AND P0, PT, R8, R0, PT ;  /* 0x000000000800720c */ /* 0x000fe20003f04070 */
[----:B------:R-:W-:Y:S01]  /*1790*/  @!P3 IMAD R5, R5, R190, R2 ;  /* 0x000000be0505b224 */ /* 0x000fe200078e0202 */
[----:B------:R-:W-:Y:S01]  /*17a0*/  @P3 IADD3 R4, R10, R21, RZ ;  /* 0x000000150a043210 */ /* 0x000fe20007ffe0ff */
[----:B------:R-:W-:-:S04]  /*17b0*/  @!P3 IMAD.WIDE.U32 R2, R190, R10, RZ ;  /* 0x0000000abe02b225 */ /* 0x000fc800078e00ff */
[----:B------:R-:W-:Y:S02]  /*17c0*/  @!P3 IMAD.IADD R3, R3, 0x1, R5 ;  /* 0x000000010303b824 */ /* 0x000fe400078e0205 */
[----:B------:R-:W-:Y:S02]  /*17d0*/  @!P3 IMAD R7, R7, R12, RZ ;  /* 0x0000000c0707b224 */ /* 0x000fe400078e02ff */
[-C--:B------:R-:W-:Y:S02]  /*17e0*/  @P3 IMAD R20, R191, R4.reuse, RZ ;  /* 0x00000004bf143224 */ /* 0x080fe400078e02ff */
[----:B------:R-:W-:Y:S02]  /*17f0*/  @!P0 IMAD.IADD R0, R0, 0x1, -R8 ;  /* 0x0000000100008824 */ /* 0x000fe400078e0a08 */
[----:B------:R-:W-:-:S04]  /*1800*/  @P3 IMAD.WIDE.U32 R4, R190, R4, RZ ;  /* 0x00000004be043225 */ /* 0x000fc800078e00ff */
[C---:B------:R-:W-:Y:S02]  /*1810*/  @!P3 IMAD R7, R6.reuse, R13, R7 ;  /* 0x0000000d0607b224 */ /* 0x040fe400078e0207 */
[----:B------:R-:W-:Y:S01]  /*1820*/  @!P3 IMAD.WIDE.U32 R2, R6, R12, R2 ;  /* 0x0000000c0602b225 */ /* 0x000fe200078e0002 */
[----:B------:R-:W-:Y:S02]  /*1830*/  ISETP.GE.U32.AND P2, PT, R0, R8, PT ;  /* 0x000000080000720c */ /* 0x000fe40003f46070 */
[----:B------:R-:W-:Y:S01]  /*1840*/  @P3 IADD3 R5, R5, R20, RZ ;  /* 0x0000001405053210 */ /* 0x000fe20007ffe0ff */
[----:B------:R-:W-:Y:S01]  /*1850*/  @!P3 IMAD.MOV.U32 R4, RZ, RZ, R2 ;  /* 0x000000ffff04b224 */ /* 0x000fe200078e0002 */
[----:B------:R-:W-:Y:S01]  /*1860*/  @!P3 SHF.R.S32.HI R0, RZ, 0x1f, R10 ;  /* 0x0000001fff00b819 */ /* 0x000fe2000001140a */
[----:B------:R-:W-:Y:S01]  /*1870*/  @!P3 IMAD R2, R25, R10, RZ ;  /* 0x0000000a1902b224 */ /* 0x000fe200078e02ff */
[----:B------:R-:W-:Y:S01]  /*1880*/  @!P3 IADD3 R5, R3, R7, RZ ;  /* 0x000000070305b210 */ /* 0x000fe20007ffe0ff */
[----:B------:R-:W-:Y:S01]  /*1890*/  IMAD R3, R191, R22, RZ ;  /* 0x00000016bf037224 */ /* 0x000fe200078e02ff */
[----:B------:R-:W-:Y:S01]  /*18a0*/  LOP3.LUT R6, R41, R11, RZ, 0x3c, !PT ;  /* 0x0000000b29067212 */ /* 0x000fe200078e3cff */
[----:B------:R-:W-:Y:S01]  /*18b0*/  @!P3 IMAD R8, R0, R24, R2 ;  /* 0x000000180008b224 */ /* 0x000fe200078e0202 */
[----:B------:R-:W-:Y:S01]  /*18c0*/  MOV R2, R4 ;  /* 0x0000000400027202 */ /* 0x000fe20000000f00 */
[----:B------:R-:W-:Y:S01]  /*18d0*/  IMAD R0, R23, R190, R3 ;  /* 0x000000be17007224 */ /* 0x000fe200078e0203 */
[----:B------:R-:W-:Y:S01]  /*18e0*/  ISETP.GE.AND P1, PT, R6, RZ, PT ;  /* 0x000000ff0600720c */ /* 0x000fe20003f26270 */
[----:B------:R-:W-:Y:S01]  /*18f0*/  IMAD.MOV.U32 R3, RZ, RZ, R5 ;  /* 0x000000ffff037224 */ /* 0x000fe200078e0005 */
[----:B------:R-:W-:-:S02]  /*1900*/  @!P0 IADD3 R9, R9, 0x1, RZ ;  /* 0x0000000109098810 */ /* 0x000fc40007ffe0ff */
[----:B------:R-:W-:Y:S01]  /*1910*/  ISETP.NE.AND P0, PT, R11, RZ, PT ;  /* 0x000000ff0b00720c */ /* 0x000fe20003f05270 */
[----:B------:R-:W-:Y:S01]  /*1920*/  IMAD.WIDE.U32 R2, R190, R22, R2 ;  /* 0x00000016be027225 */ /* 0x000fe200078e0002 */
[----:B------:R-:W-:-:S03]  /*1930*/  @P2 IADD3 R9, R9, 0x1, RZ ;  /* 0x0000000109092810 */ /* 0x000fc60007ffe0ff */
[----:B------:R-:W-:Y:S01]  /*1940*/  @!P3 IMAD.WIDE.U32 R6, R24, R10, RZ ;  /* 0x0000000a1806b225 */ /* 0x000fe200078e00ff */
[----:B------:R-:W-:-:S03]  /*1950*/  IADD3 R5, R3, R0, RZ ;  /* 0x0000000003057210 */ /* 0x000fc60007ffe0ff */
[----:B------:R-:W-:Y:S01]  /*1960*/  IMAD.MOV.U32 R0, RZ, RZ, R9 ;  /* 0x000000ffff007224 */ /* 0x000fe200078e0009 */
[----:B------:R-:W-:Y:S02]  /*1970*/  @!P3 IADD3 R3, R7, R8, RZ ;  /* 0x000000080703b210 */ /* 0x000fe40007ffe0ff */
[----:B------:R-:W-:Y:S01]  /*1980*/  MOV R4, R2 ;  /* 0x0000000200047202 */ /* 0x000fe20000000f00 */
[----:B------:R-:W-:Y:S01]  /*1990*/  @!P1 IMAD.MOV R0, RZ, RZ, -R0 ;  /* 0x000000ffff009224 */ /* 0x000fe200078e0a00 */
[----:B------:R-:W-:Y:S02]  /*19a0*/  @P3 IADD3 R8, R10, R21, RZ ;  /* 0x000000150a083210 */ /* 0x000fe40007ffe0ff */
[----:B------:R-:W-:Y:S02]  /*19b0*/  @!P3 MOV R2, R6 ;  /* 0x000000060002b202 */ /* 0x000fe40000000f00 */
[----:B------:R-:W-:Y:S01]  /*19c0*/  @!P0 LOP3.LUT R0, RZ, R11, RZ, 0x33, !PT ;  /* 0x0000000bff008212 */ /* 0x000fe200078e33ff */
[----:B------:R-:W-:Y:S01]  /*19d0*/  @!P3 IMAD R7, R15, R12, RZ ;  /* 0x0000000c0f07b224 */ /* 0x000fe200078e02ff */
[----:B------:R-:W-:Y:S01]  /*19e0*/  @!P3 SHF.R.S32.HI R6, RZ, 0x1f, R12 ;  /* 0x0000001fff06b819 */ /* 0x000fe2000001140c */
[----:B------:R-:W-:Y:S01]  /*19f0*/  @P3 IMAD R11, R25, R8, RZ ;  /* 0x00000008190b3224 */ /* 0x000fe200078e02ff */
[----:B------:R-:W-:Y:S01]  /*1a00*/  SHF.R.S32.HI R30, RZ, 0x1f, R0 ;  /* 0x0000001fff1e7819 */ /* 0x000fe20000011400 */
[----:B------:R-:W-:-:S02]  /*1a10*/  IMAD R10, R19, R0, RZ ;  /* 0x00000000130a7224 */ /* 0x000fc400078e02ff */
[----:B------:R-:W-:-:S04]  /*1a20*/  @P3 IMAD.WIDE.U32 R8, R24, R8, RZ ;  /* 0x0000000818083225 */ /* 0x000fc800078e00ff */
[C---:B------:R-:W-:Y:S02]  /*1a30*/  @!P3 IMAD R13, R14.reuse, R6, R7 ;  /* 0x000000060e0db224 */ /* 0x040fe400078e0207 */
[----:B------:R-:W-:Y:S01]  /*1a40*/  @!P3 IMAD.WIDE.U32 R6, R14, R12, R2 ;  /* 0x0000000c0e06b225 */ /* 0x000fe200078e0002 */
[----:B------:R-:W-:-:S03]  /*1a50*/  @P3 IADD3 R9, R9, R11, RZ ;  /* 0x0000000b09093210 */ /* 0x000fc60007ffe0ff */
[----:B------:R-:W-:-:S04]  /*1a60*/  IMAD.WIDE.U32 R2, R18, R0, R4 ;  /* 0x0000000012027225 */ /* 0x000fc800078e0004 */
[----:B------:R-:W-:Y:S01]  /*1a70*/  IMAD R4, R18, R30, R10 ;  /* 0x0000001e12047224 */ /* 0x000fe200078e020a */
[----:B------:R-:W-:Y:S01]  /*1a80*/  @!P3 MOV R8, R6 ;  /* 0x000000060008b202 */ /* 0x000fe20000000f00 */
[----:B------:R-:W-:Y:S01]  /*1a90*/  @!P3 IMAD.IADD R9, R7, 0x1, R13 ;  /* 0x000000010709b824 */ /* 0x000fe200078e020d */
[----:B------:R-:W-:Y:S01]  /*1aa0*/  MOV R26, R2 ;  /* 0x00000002001a7202 */ /* 0x000fe20000000f00 */
[----:B------:R-:W-:Y:S01]  /*1ab0*/  IMAD.IADD R27, R3, 0x1, R4 ;  /* 0x00000001031b7824 */ /* 0x000fe200078e0204 */
[----:B------:R-:W-:Y:S02]  /*1ac0*/  MOV R13, R22 ;  /* 0x00000016000d7202 */ /* 0x000fe40000000f00 */
[----:B------:R-:W-:Y:S02]  /*1ad0*/  MOV R18, R0 ;  /* 0x0000000000127202 */ /* 0x000fe40000000f00 */
.L_x_922:
[----:B-1----:R-:W-:Y:S05]  /*1ae0*/  BSYNC B0 ;  /* 0x0000000000007941 */ /* 0x002fea0003800000 */
.L_x_920:
[----:B------:R-:W2:Y:S01]  /*1af0*/  LDL R34, [R1] ;  /* 0x0000000001227983 */ /* 0x000ea20000100800 */
[----:B------:R-:W-:-:S03]  /*1b00*/  ISETP.NE.AND P0, PT, R42, -0x1, PT ;  /* 0xffffffff2a00780c */ /* 0x000fc60003f05270 */
[----:B------:R-:W3:Y:S04]  /*1b10*/  LDL R36, [R1+0x4] ;  /* 0x0000040001247983 */ /* 0x000ee80000100800 */
[----:B------:R-:W4:Y:S04]  /*1b20*/  LD.E.64 R4, [R16.64+0x30] ;  /* 0x0000300610047980 */ /* 0x000f28000c101b00 */
[----:B------:R-:W4:Y:S04]  /*1b30*/  LD.E.64 R10, [R16.64+0x48] ;  /* 0x00004806100a7980 */ /* 0x000f28000c101b00 */
[----:B------:R-:W4:Y:S04]  /*1b40*/  @!P0 LD.E.64 R6, [R16.64+0x18] ;  /* 0x0000180610068980 */ /* 0x000f28000c101b00 */
[----:B------:R-:W4:Y:S04]  /*1b50*/  LD.E.64 R20, [R16.64+0x10] ;  /* 0x0000100610147980 */ /* 0x000f28000c101b00 */
[----:B------:R-:W4:Y:S04]  /*1b60*/  LD.E.64 R24, [R16.64+0x8] ;  /* 0x0000080610187980 */ /* 0x000f28000c101b00 */
[----:B------:R1:W5:Y:S04]  /*1b70*/  @P4 LD.E R31, [R32.64] ;  /* 0x00000006201f4980 */ /* 0x000368000c101900 */
[----:B------:R2:W5:Y:S04]  /*1b80*/  LD.E R247, [R16.64+0xc0] ;  /* 0x0000c00610f77980 */ /* 0x000568000c101900 */
[----:B------:R2:W5:Y:S01]  /*1b90*/  LD.E.64 R166, [R16.64] ;  /* 0x0000000610a67980 */ /* 0x000562000c101b00 */
[----:B-1----:R-:W-:-:S04]  /*1ba0*/  SHF.R.S32.HI R32, RZ, 0x1f, R39 ;  /* 0x0000001fff207819 */ /* 0x002fc80000011427 */
[----:B------:R-:W-:-:S04]  /*1bb0*/  LEA.HI R0, R32, R39, RZ, 0x3 ;  /* 0x0000002720007211 */ /* 0x000fc800078f18ff */
[----:B------:R-:W-:-:S05]  /*1bc0*/  LOP3.LUT R2, R0, 0xfffffff8, RZ, 0xc0, !PT ;  /* 0xfffffff800027812 */ /* 0x000fca00078ec0ff */
[----:B------:R-:W-:-:S04]  /*1bd0*/  IMAD.IADD R211, R39, 0x1, -R2 ;  /* 0x0000000127d37824 */ /* 0x000fc800078e0a02 */
[----:B------:R-:W-:Y:S01]  /*1be0*/  IMAD.SHL.U32 R132, R211, 0x8, RZ ;  /* 0x00000008d3847824 */ /* 0x000fe200078e00ff */
[----:B------:R-:W-:-:S04]  /*1bf0*/  SHF.R.S32.HI R78, RZ, 0x3, R0 ;  /* 0x00000003ff4e7819 */ /* 0x000fc80000011400 */
[----:B------:R-:W-:Y:S02]  /*1c00*/  IADD3 R2, P1, R132, R8, RZ ;  /* 0x0000000884027210 */ /* 0x000fe40007f3e0ff */
[----:B------:R-:W-:-:S04]  /*1c10*/  SHF.R.S32.HI R133, RZ, 0x1f, R132 ;  /* 0x0000001fff857819 */ /* 0x000fc80000011484 */
[----:B------:R-:W-:Y:S02]  /*1c20*/  IADD3.X R3, R133, R9, RZ, P1, !PT ;  /* 0x0000000985037210 */ /* 0x000fe40000ffe4ff */
[----:B------:R-:W-:Y:S01]  /*1c30*/  LEA.HI R228, R32, R39, RZ, 0x4 ;  /* 0x0000002720e47211 */ /* 0x000fe200078f20ff */
[----:B------:R-:W-:-:S03]  /*1c40*/  IMAD.SHL.U32 R8, R78, 0x40, RZ ;  /* 0x000000404e087824 */ /* 0x000fc600078e00ff */
[----:B------:R-:W-:Y:S02]  /*1c50*/  LOP3.LUT R12, R228, 0xfffffff0, RZ, 0xc0, !PT ;  /* 0xfffffff0e40c7812 */ /* 0x000fe400078ec0ff */
[----:B------:R-:W-:Y:S02]  /*1c60*/  LOP3.LUT R9, R8, 0x1c0, RZ, 0xc0, !PT ;  /* 0x000001c008097812 */ /* 0x000fe400078ec0ff */
[----:B------:R-:W-:Y:S02]  /*1c70*/  SHF.R.S32.HI R37, RZ, 0x1f, R38 ;  /* 0x0000001fff257819 */ /* 0x000fe40000011426 */
[----:B------:R-:W-:Y:S02]  /*1c80*/  LOP3.LUT R8, R9, 0x38, R132, 0xf8, !PT ;  /* 0x0000003809087812 */ /* 0x000fe400078ef884 */
[----:B------:R-:W-:Y:S02]  /*1c90*/  SHF.R.U32.HI R9, RZ, 0x3, R9 ;  /* 0x00000003ff097819 */ /* 0x000fe40000011609 */
[----:B------:R-:W-:Y:S01]  /*1ca0*/  SHF.R.S32.HI R79, RZ, 0x1f, R78 ;  /* 0x0000001fff4f7819 */ /* 0x000fe2000001144e */
[----:B------:R-:W-:Y:S01]  /*1cb0*/  IMAD.MOV.U32 R187, RZ, RZ, 0x20 ;  /* 0x00000020ffbb7424 */ /* 0x000fe200078e00ff */
[C---:B------:R-:W-:Y:S01]  /*1cc0*/  SHF.L.U64.HI R134, R190.reuse, 0x4, R191 ;  /* 0x00000004be867819 */ /* 0x040fe200000102bf */
[----:B------:R-:W-:-:S02]  /*1cd0*/  IMAD.SHL.U32 R113, R190, 0x10, RZ ;  /* 0x00000010be717824 */ /* 0x000fc400078e00ff */
[-C--:B--2---:R-:W-:Y:S02]  /*1ce0*/  IMAD R0, R23, R34.reuse, RZ ;  /* 0x0000002217007224 */ /* 0x084fe400078e02ff */
[----:B------:R-:W-:-:S04]  /*1cf0*/  IMAD.WIDE.U32 R2, R13, R34, R2 ;  /* 0x000000220d027225 */ /* 0x000fc800078e0002 */
[----:B---3--:R-:W-:-:S04]  /*1d00*/  IMAD R0, R13, R36, R0 ;  /* 0x000000240d007224 */ /* 0x008fc800078e0200 */
[----:B------:R-:W-:Y:S02]  /*1d10*/  IMAD.IADD R3, R3, 0x1, R0 ;  /* 0x0000000103037824 */ /* 0x000fe400078e0200 */
[----:B------:R-:W-:-:S04]  /*1d20*/  IMAD R0, R29, R18, RZ ;  /* 0x000000121d007224 */ /* 0x000fc800078e02ff */
[----:B------:R-:W-:Y:S02]  /*1d30*/  IMAD R19, R30, R28, R0 ;  /* 0x0000001c1e137224 */ /* 0x000fe400078e0200 */
[----:B------:R-:W-:Y:S02]  /*1d40*/  IMAD.IADD R0, R39, 0x1, -R12 ;  /* 0x0000000127007824 */ /* 0x000fe400078e0a0c */
[----:B----4-:R-:W-:-:S03]  /*1d50*/  @!P0 IMAD R15, R7, R38, RZ ;  /* 0x00000026070f8224 */ /* 0x010fc600078e02ff */
[----:B------:R-:W-:Y:S01]  /*1d60*/  SHF.R.S32.HI R7, RZ, 0x1f, R0 ;  /* 0x0000001fff077819 */ /* 0x000fe20000011400 */
[----:B------:R-:W-:Y:S01]  /*1d70*/  @!P0 IMAD R15, R6, R37, R15 ;  /* 0x00000025060f8224 */ /* 0x000fe200078e020f */
[----:B------:R-:W-:Y:S02]  /*1d80*/  LOP3.LUT R23, R8, R9, RZ, 0x3c, !PT ;  /* 0x0000000908177212 */ /* 0x000fe400078e3cff */
[----:B------:R-:W-:Y:S01]  /*1d90*/  LEA.HI R251, R7, R0, RZ, 0x3 ;  /* 0x0000000007fb7211 */ /* 0x000fe200078f18ff */
[----:B------:R-:W-:-:S04]  /*1da0*/  @!P0 IMAD.WIDE.U32 R6, R6, R38, RZ ;  /* 0x0000002606068225 */ /* 0x000fc800078e00ff */
[----:B------:R-:W-:-:S04]  /*1db0*/  IMAD.WIDE.U32 R8, R18, R28, R2 ;  /* 0x0000001c12087225 */ /* 0x000fc800078e0002 */
[----:B------:R-:W-:Y:S01]  /*1dc0*/  @P0 IMAD.WIDE.U32 R2, R4, R42, RZ ;  /* 0x0000002a04020225 */ /* 0x000fe200078e00ff */
[----:B------:R-:W-:-:S03]  /*1dd0*/  LOP3.LUT R12, R251, 0xfffffff8, RZ, 0xc0, !PT ;  /* 0xfffffff8fb0c7812 */ /* 0x000fc600078ec0ff */
[----:B------:R-:W-:Y:S02]  /*1de0*/  @P0 IMAD R14, R5, R42, RZ ;  /* 0x0000002a050e0224 */ /* 0x000fe400078e02ff */
[----:B------:R-:W-:-:S03]  /*1df0*/  @!P0 IMAD.MOV.U32 R2, RZ, RZ, R6 ;  /* 0x000000ffff028224 */ /* 0x000fc600078e0006 */
[----:B------:R-:W-:Y:S01]  /*1e00*/  @P0 IADD3 R3, R3, R14, RZ ;  /* 0x0000000e03030210 */ /* 0x000fe20007ffe0ff */
[----:B------:R-:W-:Y:S01]  /*1e10*/  @!P0 IMAD.IADD R3, R7, 0x1, R15 ;  /* 0x0000000107038824 */ /* 0x000fe200078e020f */
[----:B------:R-:W-:Y:S01]  /*1e20*/  IADD3 R2, P1, R132, R2, RZ ;  /* 0x0000000284027210 */ /* 0x000fe20007f3e0ff */
[----:B------:R-:W-:Y:S01]  /*1e30*/  IMAD.IADD R250, R0, 0x1, -R12 ;  /* 0x0000000100fa7824 */ /* 0x000fe200078e0a0c */
[----:B------:R-:W-:Y:S01]  /*1e40*/  SHF.R.S32.HI R6, RZ, 0x1f, R41 ;  /* 0x0000001fff067819 */ /* 0x000fe20000011429 */
[----:B------:R-:W-:Y:S02]  /*1e50*/  IMAD R0, R11, R41, RZ ;  /* 0x000000290b007224 */ /* 0x000fe400078e02ff */
[----:B------:R-:W-:Y:S02]  /*1e60*/  IMAD.X R3, R133, 0x1, R3, P1 ;  /* 0x0000000185037824 */ /* 0x000fe400008e0603 */
[----:B------:R-:W-:Y:S01]  /*1e70*/  @P0 IMAD.MOV.U32 R168, RZ, RZ, R4 ;  /* 0x000000ffffa80224 */ /* 0x000fe200078e0004 */
[----:B------:R-:W-:Y:S01]  /*1e80*/  @!P0 MOV R168, R4 ;  /* 0x0000000400a88202 */ /* 0x000fe20000000f00 */
[----:B------:R-:W-:Y:S01]  /*1e90*/  @P0 IMAD.MOV.U32 R169, RZ, RZ, R5 ;  /* 0x000000ffffa90224 */ /* 0x000fe200078e0005 */
[----:B------:R-:W-:Y:S01]  /*1ea0*/  LEA.HI R13, R32, R39, RZ, 0x6 ;  /* 0x00000027200d7211 */ /* 0x000fe200078f30ff */
[----:B------:R-:W-:-:S02]  /*1eb0*/  IMAD R4, R10, R6, R0 ;  /* 0x000000060a047224 */ /* 0x000fc400078e0200 */
[----:B------:R-:W-:Y:S02]  /*1ec0*/  @!P0 IMAD.MOV.U32 R169, RZ, RZ, R5 ;  /* 0x000000ffffa98224 */ /* 0x000fe400078e0005 */
[----:B------:R-:W-:Y:S01]  /*1ed0*/  IMAD.WIDE.U32 R6, R41, R10, R2 ;  /* 0x0000000a29067225 */ /* 0x000fe200078e0002 */
[----:B------:R-:W-:-:S03]  /*1ee0*/  IADD3 R2, P0, R132, R26, RZ ;  /* 0x0000001a84027210 */ /* 0x000fc60007f1e0ff */
[----:B------:R-:W-:Y:S01]  /*1ef0*/  IMAD.SHL.U32 R13, R13, 0x8, RZ ;  /* 0x000000080d0d7824 */ /* 0x000fe200078e00ff */
[----:B------:R-:W-:Y:S01]  /*1f00*/  IADD3 R9, R9, R19, RZ ;  /* 0x0000001309097210 */ /* 0x000fe20007ffe0ff */
[----:B------:R-:W-:Y:S02]  /*1f10*/  IMAD R0, R191, R78, RZ ;  /* 0x0000004ebf007224 */ /* 0x000fe400078e02ff */
[----:B------:R-:W-:Y:S01]  /*1f20*/  IMAD.WIDE R10, R40, 0x40, R78 ;  /* 0x00000040280a7825 */ /* 0x000fe200078e024e */
[----:B------:R-:W-:-:S03]  /*1f30*/  LOP3.LUT R214, R23, 0xfffffe00, R13, 0xf8, !PT ;  /* 0xfffffe0017d67812 */ /* 0x000fc600078ef80d */
[----:B------:R-:W-:Y:S02]  /*1f40*/  IMAD.X R3, R133, 0x1, R27, P0 ;  /* 0x0000000185037824 */ /* 0x000fe400000e061b */
[----:B------:R-:W-:Y:S01]  /*1f50*/  IMAD R12, R36, R78, RZ ;  /* 0x0000004e240c7224 */ /* 0x000fe200078e02ff */
[----:B------:R-:W-:Y:S01]  /*1f60*/  IADD3 R7, R7, R4, RZ ;  /* 0x0000000407077210 */ /* 0x000fe20007ffe0ff */
[----:B------:R-:W-:Y:S02]  /*1f70*/  IMAD R0, R79, R190, R0 ;  /* 0x000000be4f007224 */ /* 0x000fe400078e0200 */
[----:B------:R-:W-:Y:S02]  /*1f80*/  IMAD R13, R11, R168, RZ ;  /* 0x000000a80b0d7224 */ /* 0x000fe400078e02ff */
[----:B------:R-:W-:-:S04]  /*1f90*/  IMAD.WIDE.U32 R4, R78, R190, R2 ;  /* 0x000000be4e047225 */ /* 0x000fc800078e0002 */
[-C--:B------:R-:W-:Y:S02]  /*1fa0*/  IMAD R11, R79, R34.reuse, R12 ;  /* 0x000000224f0b7224 */ /* 0x080fe400078e020c */
[----:B------:R-:W-:-:S04]  /*1fb0*/  IMAD.WIDE.U32 R2, R78, R34, R8 ;  /* 0x000000224e027225 */ /* 0x000fc800078e0008 */
[----:B------:R-:W-:Y:S01]  /*1fc0*/  IMAD.IADD R0, R5, 0x1, R0 ;  /* 0x0000000105007824 */ /* 0x000fe200078e0200 */
[----:B------:R-:W-:Y:S01]  /*1fd0*/  LEA R222, P0, R2, R20, 0x1 ;  /* 0x0000001402de7211 */ /* 0x000fe200078008ff */
[----:B------:R-:W-:Y:S01]  /*1fe0*/  IMAD.IADD R5, R3, 0x1, R11 ;  /* 0x0000000103057824 */ /* 0x000fe200078e020b */
[----:B------:R-:W-:-:S04]  /*1ff0*/  SHF.R.S32.HI R3, RZ, 0x1f, R135 ;  /* 0x0000001fff037819 */ /* 0x000fc80000011487 */
[----:B------:R-:W-:Y:S02]  /*2000*/  LEA.HI.X R223, R2, R21, R5, 0x1, P0 ;  /* 0x0000001502df7211 */ /* 0x000fe400000f0c05 */
[----:B------:R-:W-:Y:S02]  /*2010*/  LEA.HI R2, R3, R135, RZ, 0x8 ;  /* 0x0000008703027211 */ /* 0x000fe400078f40ff */
[C---:B------:R-:W-:Y:S02]  /*2020*/  LEA R227, P1, R4.reuse, R24, 0x1 ;  /* 0x0000001804e37211 */ /* 0x040fe400078208ff */
[----:B------:R-:W-:Y:S02]  /*2030*/  SHF.R.S32.HI R2, RZ, 0x8, R2 ;  /* 0x00000008ff027819 */ /* 0x000fe40000011402 */
[----:B------:R-:W-:Y:S02]  /*2040*/  LEA.HI.X R226, R4, R25, R0, 0x1, P1 ;  /* 0x0000001904e27211 */ /* 0x000fe400008f0c00 */
[----:B------:R-:W-:-:S02]  /*2050*/  IMNMX R117, RZ, R2, !PT ;  /* 0x00000002ff757217 */ /* 0x000fc40007800200 */
[----:B------:R-:W-:Y:S02]  /*2060*/  R2P PR, R250, 0x6 ;  /* 0x00000006fa007804 */ /* 0x000fe40000000000 */
[----:B------:R-:W-:Y:S02]  /*2070*/  ISETP.GT.AND P0, PT, R35, R117, PT ;  /* 0x000000752300720c */ /* 0x000fe40003f04270 */
[----:B------:R-:W-:Y:S01]  /*2080*/  LEA.HI R3, R32, R39, RZ, 0x5 ;  /* 0x0000002720037211 */ /* 0x000fe200078f28ff */
[C---:B------:R-:W-:Y:S01]  /*2090*/  IMAD R13, R10.reuse, R169, R13 ;  /* 0x000000a90a0d7224 */ /* 0x040fe200078e020d */
[----:B------:R-:W-:Y:S01]  /*20a0*/  MOV R0, 0x10 ;  /* 0x0000001000007802 */ /* 0x000fe20000000f00 */
[----:B------:R-:W-:Y:S01]  /*20b0*/  IMAD.WIDE.U32 R212, R10, R168, R6 ;  /* 0x000000a80ad47225 */ /* 0x000fe200078e0006 */
[----:B------:R-:W-:Y:S02]  /*20c0*/  LOP3.LUT R2, R3, 0xffffffe0, RZ, 0xc0, !PT ;  /* 0xffffffe003027812 */ /* 0x000fe400078ec0ff */
[C---:B------:R-:W-:Y:S01]  /*20d0*/  SHF.L.U64.HI R221, R34.reuse, 0x4, R36 ;  /* 0x0000000422dd7819 */ /* 0x040fe20000010224 */
[----:B------:R-:W-:Y:S01]  /*20e0*/  @!P4 IMAD.MOV.U32 R31, RZ, RZ, RZ ;  /* 0x000000ffff1fc224 */ /* 0x000fe200078e00ff */
[----:B------:R-:W-:Y:S01]  /*20f0*/  SHF.L.U32 R188, R34, 0x4, RZ ;  /* 0x0000000422bc7819 */ /* 0x000fe200000006ff */
[----:B------:R-:W-:Y:S01]  /*2100*/  IMAD.IADD R249, R39, 0x1, -R2 ;  /* 0x0000000127f97824 */ /* 0x000fe200078e0a02 */
[----:B------:R-:W-:Y:S01]  /*2110*/  SHF.R.S32.HI R252, RZ, 0x5, R3 ;  /* 0x00000005fffc7819 */ /* 0x000fe20000011403 */
[----:B------:R-:W-:Y:S01]  /*2120*/  IMAD.IADD R215, R213, 0x1, R13 ;  /* 0x00000001d5d77824 */ /* 0x000fe200078e020d */
[----:B------:R-:W-:-:S02]  /*2130*/  SHF.L.U32 R28, R211, 0x2, RZ ;  /* 0x00000002d31c7819 */ /* 0x000fc400000006ff */
[----:B------:R-:W-:Y:S02]  /*2140*/  SEL R186, R0, 0xfffffff0, !P1 ;  /* 0xfffffff000ba7807 */ /* 0x000fe40004800000 */
[----:B------:R-:W-:Y:S01]  /*2150*/  SEL R187, R187, 0xffffffe0, !P2 ;  /* 0xffffffe0bbbb7807 */ /* 0x000fe20005000000 */
[----:B------:R-:W-:Y:S05]  /*2160*/  @!P0 BRA `(.L_x_923) ;  /* 0x0000e0d000008947 */ /* 0x000fea0003800000 */
[----:B------:R-:W2:Y:S04]  /*2170*/  LD.E.64 R4, [R16.64+0x120] ;  /* 0x0001200610047980 */ /* 0x000ea8000c101b00 */
[----:B------:R-:W3:Y:S04]  /*2180*/  LD.E.64 R6, [R16.64+0x118] ;  /* 0x0001180610067980 */ /* 0x000ee8000c101b00 */
[----:B------:R-:W4:Y:S04]  /*2190*/  LD.E.64 R2, [R16.64+0x130] ;  /* 0x0001300610027980 */ /* 0x000f28000c101b00 */
[----:B------:R-:W4:Y:S04]  /*21a0*/  LD.E.64 R64, [R16.64+0x128] ;  /* 0x0001280610407980 */ /* 0x000f28000c101b00 */
[----:B------:R-:W4:Y:S04]  /*21b0*/  LD.E.64 R8, [R16.64+0x140] ;  /* 0x0001400610087980 */ /* 0x000f28000c101b00 */
[----:B------:R-:W4:Y:S04]  /*21c0*/  LD.E.64 R12, [R16.64+0x138] ;  /* 0x00013806100c7980 */ /* 0x000f28000c101b00 */
[----:B------:R-:W4:Y:S04]  /*21d0*/  LD.E R23, [R16.64+0xd0] ;  /* 0x0000d00610177980 */ /* 0x000f28000c101900 */
[----:B------:R-:W4:Y:S04]  /*21e0*/  LD.E.64 R26, [R16.64+0x108] ;  /* 0x00010806101a7980 */ /* 0x000f28000c101b00 */
[----:B------:R-:W4:Y:S04]  /*21f0*/  LD.E.64 R24, [R16.64+0x110] ;  /* 0x0001100610187980 */ /* 0x000f28000c101b00 */
[----:B------:R-:W4:Y:S04]  /*2200*/  LD.E.64 R14, [R16.64+0x150] ;  /* 0x00015006100e7980 */ /* 0x000f28000c101b00 */
[----:B------:R-:W4:Y:S01]  /*2210*/  LD.E.64 R20, [R16.64+0x148] ;  /* 0x0001480610147980 */ /* 0x000f22000c101b00 */
[----:B------:R-:W-:-:S04]  /*2220*/  IMAD.WIDE.U32 R162, R34, 0xa0, RZ ;  /* 0x000000a022a27825 */ /* 0x000fc800078e00ff */
        /* <DEDUP_REMOVED lines=9> */
[----:B------:R-:W-:Y:S01]  /*22c0*/  IMAD.WIDE.U32 R144, R34, 0x1e0, RZ ;  /* 0x000001e022907825 */ /* 0x000fe200078e00ff */
[C---:B------:R-:W-:Y:S02]  /*22d0*/  IADD3 R82, R78.reuse, 0x10, RZ ;  /* 0x000000104e527810 */ /* 0x040fe40007ffe0ff */
[----:B------:R-:W-:Y:S01]  /*22e0*/  IADD3 R81, R78, 0x20, RZ ;  /* 0x000000204e517810 */ /* 0x000fe20007ffe0ff */
[----:B------:R-:W-:Y:S01]  /*22f0*/  IMAD.SHL.U32 R96, R190, 0x40, RZ ;  /* 0x00000040be607824 */ /* 0x000fe200078e00ff */
[C---:B------:R-:W-:Y:S01]  /*2300*/  IADD3 R80, R78.reuse, 0x30, RZ ;  /* 0x000000304e507810 */ /* 0x040fe20007ffe0ff */
[----:B------:R-:W-:Y:S01]  /*2310*/  IMAD.MOV.U32 R69, RZ, RZ, R226 ;  /* 0x000000ffff457224 */ /* 0x000fe200078e00e2 */
[C---:B------:R-:W-:Y:S01]  /*2320*/  IADD3 R93, R78.reuse, 0x40, RZ ;  /* 0x000000404e5d7810 */ /* 0x040fe20007ffe0ff */
[----:B------:R-:W-:Y:S01]  /*2330*/  IMAD.MOV.U32 R72, RZ, RZ, R223 ;  /* 0x000000ffff487224 */ /* 0x000fe200078e00df */
[C---:B------:R-:W-:Y:S02]  /*2340*/  IADD3 R92, R78.reuse, 0x50, RZ ;  /* 0x000000504e5c7810 */ /* 0x040fe40007ffe0ff */
[----:B------:R-:W-:-:S02]  /*2350*/  IADD3 R91, R78, 0x60, RZ ;  /* 0x000000604e5b7810 */ /* 0x000fc40007ffe0ff */
[C---:B------:R-:W-:Y:S02]  /*2360*/  IADD3 R90, R78.reuse, 0x70, RZ ;  /* 0x000000704e5a7810 */ /* 0x040fe40007ffe0ff */
[C---:B------:R-:W-:Y:S02]  /*2370*/  IADD3 R89, R78.reuse, 0x80, RZ ;  /* 0x000000804e597810 */ /* 0x040fe40007ffe0ff */
[C---:B------:R-:W-:Y:S02]  /*2380*/  IADD3 R88, R78.reuse, 0x90, RZ ;  /* 0x000000904e587810 */ /* 0x040fe40007ffe0ff */
[C---:B------:R-:W-:Y:S02]  /*2390*/  IADD3 R87, R78.reuse, 0xa0, RZ ;  /* 0x000000a04e577810 */ /* 0x040fe40007ffe0ff */
[C---:B------:R-:W-:Y:S02]  /*23a0*/  IADD3 R86, R78.reuse, 0xb0, RZ ;  /* 0x000000b04e567810 */ /* 0x040fe40007ffe0ff */
[----:B------:R-:W-:-:S02]  /*23b0*/  IADD3 R85, R78, 0xc0, RZ ;  /* 0x000000c04e557810 */ /* 0x000fc40007ffe0ff */
[C---:B------:R-:W-:Y:S02]  /*23c0*/  IADD3 R84, R78.reuse, 0xd0, RZ ;  /* 0x000000d04e547810 */ /* 0x040fe40007ffe0ff */
[C---:B------:R-:W-:Y:S02]  /*23d0*/  IADD3 R83, R78.reuse, 0xe0, RZ ;  /* 0x000000e04e537810 */ /* 0x040fe40007ffe0ff */
[----:B------:R-:W-:Y:S02]  /*23e0*/  IADD3 R94, R78, 0xf0, RZ ;  /* 0x000000f04e5e7810 */ /* 0x000fe40007ffe0ff */
[C-C-:B------:R-:W-:Y:S02]  /*23f0*/  SHF.L.U64.HI R116, R190.reuse, 0x5, R191.reuse ;  /* 0x00000005be747819 */ /* 0x140fe400000102bf */
[C---:B------:R-:W-:Y:S02]  /*2400*/  SHF.L.U32 R97, R190.reuse, 0x5, RZ ;  /* 0x00000005be617819 */ /* 0x040fe400000006ff */
[----:B------:R-:W-:-:S02]  /*2410*/  SHF.L.U64.HI R115, R190, 0x6, R191 ;  /* 0x00000006be737819 */ /* 0x000fc400000102bf */
[C---:B------:R-:W-:Y:S02]  /*2420*/  SHF.L.U64.HI R114, R190.reuse, 0x7, R191 ;  /* 0x00000007be727819 */ /* 0x040fe400000102bf */
[----:B------:R-:W-:Y:S02]  /*2430*/  SHF.L.U32 R95, R190, 0x7, RZ ;  /* 0x00000007be5f7819 */ /* 0x000fe400000006ff */
[----:B------:R-:W-:Y:S02]  /*2440*/  MOV R68, R227 ;  /* 0x000000e300447202 */ /* 0x000fe40000000f00 */
[----:B------:R-:W-:Y:S01]  /*2450*/  MOV R73, R222 ;  /* 0x000000de00497202 */ /* 0x000fe20000000f00 */
[----:B--2---:R-:W-:-:S04]  /*2460*/  IMAD R19, R5, R38, RZ ;  /* 0x0000002605137224 */ /* 0x004fc800078e02ff */
[----:B------:R-:W-:Y:S02]  /*2470*/  IMAD R19, R4, R37, R19 ;  /* 0x0000002504137224 */ /* 0x000fe400078e0213 */
[----:B------:R-:W-:-:S04]  /*2480*/  IMAD.WIDE.U32 R4, R38, R4, R132 ;  /* 0x0000000426047225 */ /* 0x000fc800078e0084 */
[----:B---3--:R-:W-:Y:S01]  /*2490*/  IMAD R0, R7, R38, RZ ;  /* 0x0000002607007224 */ /* 0x008fe200078e02ff */
[----:B------:R-:W-:Y:S01]  /*24a0*/  IADD3 R7, R5, R19, RZ ;  /* 0x0000001305077210 */ /* 0x000fe20007ffe0ff */
[----:B------:R-:W-:-:S04]  /*24b0*/  IMAD.WIDE.U32 R10, R38, R6, R132 ;  /* 0x00000006260a7225 */ /* 0x000fc800078e0084 */
[----:B------:R-:W-:Y:S01]  /*24c0*/  IMAD R5, R6, R37, R0 ;  /* 0x0000002506057224 */ /* 0x000fe200078e0200 */
[----:B------:R-:W-:Y:S01]  /*24d0*/  SHF.R.S32.HI R0, RZ, 0x1f, R22 ;  /* 0x0000001fff007819 */ /* 0x000fe20000011416 */
[-C--:B----4-:R-:W-:Y:S02]  /*24e0*/  IMAD R19, R3, R22.reuse, RZ ;  /* 0x0000001603137224 */ /* 0x090fe400078e02ff */
[----:B------:R-:W-:Y:S01]  /*24f0*/  IMAD.MOV.U32 R6, RZ, RZ, R4 ;  /* 0x000000ffff067224 */ /* 0x000fe200078e0004 */
[----:B------:R-:W-:Y:S01]  /*2500*/  IADD3 R5, R11, R5, RZ ;  /* 0x000000050b057210 */ /* 0x000fe20007ffe0ff */
[----:B------:R-:W-:Y:S02]  /*2510*/  IMAD R11, R65, R22, RZ ;  /* 0x00000016410b7224 */ /* 0x000fe400078e02ff */
[----:B------:R-:W-:Y:S02]  /*2520*/  IMAD.MOV.U32 R4, RZ, RZ, R10 ;  /* 0x000000ffff047224 */ /* 0x000fe400078e000a */
[----:B------:R-:W-:-:S02]  /*2530*/  IMAD R19, R2, R0, R19 ;  /* 0x0000000002137224 */ /* 0x000fc400078e0213 */
[----:B------:R-:W-:-:S04]  /*2540*/  IMAD.WIDE.U32 R6, R2, R22, R6 ;  /* 0x0000001602067225 */ /* 0x000fc800078e0006 */
[C---:B------:R-:W-:Y:S02]  /*2550*/  IMAD R0, R64.reuse, R0, R11 ;  /* 0x0000000040007224 */ /* 0x040fe400078e020b */
[----:B------:R-:W-:Y:S01]  /*2560*/  IMAD.WIDE.U32 R4, R64, R22, R4 ;  /* 0x0000001640047225 */ /* 0x000fe200078e0004 */
[----:B------:R-:W-:-:S03]  /*2570*/  IADD3 R7, R7, R19, RZ ;  /* 0x0000001307077210 */ /* 0x000fc60007ffe0ff */
[-C--:B------:R-:W-:Y:S02]  /*2580*/  IMAD R9, R9, R18.reuse, RZ ;  /* 0x0000001209097224 */ /* 0x080fe400078e02ff */
[----:B------:R-:W-:Y:S02]  /*2590*/  IMAD.IADD R5, R5, 0x1, R0 ;  /* 0x0000000105057824 */ /* 0x000fe400078e0200 */
[----:B------:R-:W-:Y:S02]  /*25a0*/  IMAD R0, R13, R18, RZ ;  /* 0x000000120d007224 */ /* 0x000fe400078e02ff */
[C---:B------:R-:W-:Y:S01]  /*25b0*/  IMAD R11, R8.reuse, R30, R9 ;  /* 0x0000001e080b7224 */ /* 0x040fe200078e0209 */
[----:B------:R-:W-:Y:S01]  /*25c0*/  SHF.R.S32.HI R9, RZ, 0x1f, R135 ;  /* 0x0000001fff097819 */ /* 0x000fe20000011487 */
[----:B------:R-:W-:Y:S01]  /*25d0*/  IMAD.WIDE.U32 R6, R8, R18, R6 ;  /* 0x0000001208067225 */ /* 0x000fe200078e0006 */
[----:B------:R-:W-:-:S03]  /*25e0*/  IADD3 R8, P0, -R135, R78, RZ ;  /* 0x0000004e87087210 */ /* 0x000fc60007f1e1ff */
[C---:B------:R-:W-:Y:S01]  /*25f0*/  IMAD R10, R12.reuse, R30, R0 ;  /* 0x0000001e0c0a7224 */ /* 0x040fe200078e0200 */
[----:B------:R-:W-:Y:S01]  /*2600*/  LEA.HI R0, R23, R23, RZ, 0x1 ;  /* 0x0000001717007211 */ /* 0x000fe200078f08ff */
[----:B------:R-:W-:Y:S01]  /*2610*/  IMAD.WIDE.U32 R4, R12, R18, R4 ;  /* 0x000000120c047225 */ /* 0x000fe200078e0004 */
[----:B------:R-:W-:Y:S02]  /*2620*/  IADD3.X R9, R79, ~R9, RZ, P0, !PT ;  /* 0x800000094f097210 */ /* 0x000fe400007fe4ff */
[----:B------:R-:W-:Y:S01]  /*2630*/  SHF.R.S32.HI R0, RZ, 0x1, R0 ;  /* 0x00000001ff007819 */ /* 0x000fe20000011400 */
[----:B------:R-:W-:Y:S01]  /*2640*/  IMAD.IADD R7, R7, 0x1, R11 ;  /* 0x0000000107077824 */ /* 0x000fe200078e020b */
[----:B------:R-:W-:Y:S01]  /*2650*/  IADD3 R5, R5, R10, RZ ;  /* 0x0000000a05057210 */ /* 0x000fe20007ffe0ff */
[----:B-----5:R-:W-:Y:S02]  /*2660*/  IMAD.IADD R22, R31, 0x1, R22 ;  /* 0x000000011f167824 */ /* 0x020fe400078e0216 */
[----:B------:R-:W-:-:S02]  /*2670*/  IMAD R11, R9, R2, RZ ;  /* 0x00000002090b7224 */ /* 0x000fc400078e02ff */
[----:B------:R-:W-:Y:S02]  /*2680*/  IMAD R10, R9, R64, RZ ;  /* 0x00000040090a7224 */ /* 0x000fe400078e02ff */
[----:B------:R-:W-:Y:S02]  /*2690*/  IMAD R9, R78, R0, R28 ;  /* 0x000000004e097224 */ /* 0x000fe400078e021c */
[----:B------:R-:W-:Y:S02]  /*26a0*/  IMAD R22, R0, R22, RZ ;  /* 0x0000001600167224 */ /* 0x000fe400078e02ff */
[-C--:B------:R-:W-:Y:S02]  /*26b0*/  IMAD R10, R65, R8.reuse, R10 ;  /* 0x00000008410a7224 */ /* 0x080fe400078e020a */
[----:B------:R-:W-:-:S04]  /*26c0*/  IMAD.WIDE.U32 R4, R64, R8, R4 ;  /* 0x0000000840047225 */ /* 0x000fc800078e0004 */
[-C--:B------:R-:W-:Y:S02]  /*26d0*/  IMAD R11, R3, R8.reuse, R11 ;  /* 0x00000008030b7224 */ /* 0x080fe400078e020b */
[----:B------:R-:W-:Y:S01]  /*26e0*/  IMAD.WIDE.U32 R6, R2, R8, R6 ;  /* 0x0000000802067225 */ /* 0x000fe200078e0006 */
[-C--:B------:R-:W-:Y:S02]  /*26f0*/  IADD3 R8, R28, R9.reuse, RZ ;  /* 0x000000091c087210 */ /* 0x080fe40007ffe0ff */
[----:B------:R-:W-:Y:S02]  /*2700*/  IADD3 R10, R5, R10, RZ ;  /* 0x0000000a050a7210 */ /* 0x000fe40007ffe0ff */
[----:B------:R-:W-:Y:S02]  /*2710*/  IADD3 R18, P3, R22, R9, RZ ;  /* 0x0000000916127210 */ /* 0x000fe40007f7e0ff */
[----:B------:R-:W-:Y:S02]  /*2720*/  LEA R71, P0, R4, R26, 0x1 ;  /* 0x0000001a04477211 */ /* 0x000fe400078008ff */
[----:B------:R-:W-:-:S02]  /*2730*/  IADD3 R5, P2, R22, R8, RZ ;  /* 0x0000000816057210 */ /* 0x000fc40007f5e0ff */
[----:B------:R-:W-:Y:S01]  /*2740*/  SHF.R.S32.HI R12, RZ, 0x1f, R22 ;  /* 0x0000001fff0c7819 */ /* 0x000fe20000011416 */
[----:B------:R-:W-:Y:S01]  /*2750*/  IMAD.IADD R49, R7, 0x1, R11 ;  /* 0x0000000107317824 */ /* 0x000fe200078e020b */
[----:B------:R-:W-:Y:S01]  /*2760*/  LEA R48, P1, R6, R24, 0x1 ;  /* 0x0000001806307211 */ /* 0x000fe200078208ff */
[----:B------:R-:W-:Y:S01]  /*2770*/  IMAD.SHL.U32 R19, R18, 0x2, RZ ;  /* 0x0000000212137824 */ /* 0x000fe200078e00ff */
[----:B------:R-:W-:Y:S02]  /*2780*/  LEA.HI.X R70, R4, R27, R10, 0x1, P0 ;  /* 0x0000001b04467211 */ /* 0x000fe400000f0c0a */
[----:B------:R-:W-:Y:S02]  /*2790*/  SHF.L.U32 R77, R5, 0x1, RZ ;  /* 0x00000001054d7819 */ /* 0x000fe400000006ff */
[-C--:B------:R-:W-:Y:S02]  /*27a0*/  LEA.HI.X.SX32 R9, R9, R12.reuse, 0x1, P3 ;  /* 0x0000000c09097211 */ /* 0x080fe400018f0eff */
[----:B------:R-:W-:-:S02]  /*27b0*/  LEA.HI.X.SX32 R4, R8, R12, 0x1, P2 ;  /* 0x0000000c08047211 */ /* 0x000fc400010f0eff */
[----:B------:R-:W-:Y:S02]  /*27c0*/  LEA.HI.X R49, R6, R25, R49, 0x1, P1 ;  /* 0x0000001906317211 */ /* 0x000fe400008f0c31 */
[----:B------:R-:W-:Y:S02]  /*27d0*/  IADD3 R76, P3, R14, R77, RZ ;  /* 0x0000004d0e4c7210 */ /* 0x000fe40007f7e0ff */
[----:B------:R-:W-:Y:S02]  /*27e0*/  SHF.L.U64.HI R18, R18, 0x1, R9 ;  /* 0x0000000112127819 */ /* 0x000fe40000010209 */
[----:B------:R-:W-:Y:S02]  /*27f0*/  SHF.L.U64.HI R4, R5, 0x1, R4 ;  /* 0x0000000105047819 */ /* 0x000fe40000010204 */
[----:B------:R-:W-:Y:S02]  /*2800*/  IADD3 R32, P1, R14, R19, RZ ;  /* 0x000000130e207210 */ /* 0x000fe40007f3e0ff */
[----:B------:R-:W-:Y:S01]  /*2810*/  IADD3 R77, P2, R20, R77, RZ ;  /* 0x0000004d144d7210 */ /* 0x000fe20007f5e0ff */
[----:B------:R-:W-:Y:S01]  /*2820*/  IMAD.SHL.U32 R6, R34, 0x80, RZ ;  /* 0x0000008022067824 */ /* 0x000fe200078e00ff */
[----:B------:R-:W-:Y:S01]  /*2830*/  IADD3 R19, P0, R20, R19, RZ ;  /* 0x0000001314137210 */ /* 0x000fe20007f1e0ff */
[C---:B------:R-:W-:Y:S01]  /*2840*/  IMAD.X R31, R15.reuse, 0x1, R18, P1 ;  /* 0x000000010f1f7824 */ /* 0x040fe200008e0612 */
[-C--:B------:R-:W-:Y:S01]  /*2850*/  IADD3.X R75, R15, R4.reuse, RZ, P3, !PT ;  /* 0x000000040f4b7210 */ /* 0x080fe20001ffe4ff */
[----:B------:R-:W-:Y:S01]  /*2860*/  IMAD R20, R36, 0xa0, RZ ;  /* 0x000000a024147824 */ /* 0x000fe200078e02ff */
[----:B------:R-:W-:Y:S01]  /*2870*/  IADD3.X R74, R21, R4, RZ, P2, !PT ;  /* 0x00000004154a7210 */ /* 0x000fe200017fe4ff */
[C---:B------:R-:W-:Y:S01]  /*2880*/  IMAD.SHL.U32 R4, R34.reuse, 0x20, RZ ;  /* 0x0000002022047824 */ /* 0x040fe200078e00ff */
[--C-:B------:R-:W-:Y:S01]  /*2890*/  SHF.L.U64.HI R23, R34, 0x5, R36.reuse ;  /* 0x0000000522177819 */ /* 0x100fe20000010224 */
[----:B------:R-:W-:Y:S01]  /*28a0*/  IMAD R14, R36, 0xe0, RZ ;  /* 0x000000e0240e7824 */ /* 0x000fe200078e02ff */
[--C-:B------:R-:W-:Y:S01]  /*28b0*/  SHF.L.U64.HI R24, R34, 0x6, R36.reuse ;  /* 0x0000000622187819 */ /* 0x100fe20000010224 */
[----:B------:R-:W-:Y:S01]  /*28c0*/  IMAD R12, R36, 0x140, RZ ;  /* 0x00000140240c7824 */ /* 0x000fe200078e02ff */
[----:B------:R-:W-:Y:S01]  /*28d0*/  SHF.L.U32 R5, R34, 0x6, RZ ;  /* 0x0000000622057819 */ /* 0x000fe200000006ff */
[----:B------:R-:W-:Y:S01]  /*28e0*/  IMAD R10, R36, 0x180, RZ ;  /* 0x00000180240a7824 */ /* 0x000fe200078e02ff */
[----:B------:R-:W-:Y:S01]  /*28f0*/  SHF.L.U64.HI R25, R34, 0x7, R36 ;  /* 0x0000000722197819 */ /* 0x000fe20000010224 */
[----:B------:R-:W-:-:S02]  /*2900*/  IMAD R8, R36, 0x1c0, RZ ;  /* 0x000001c024087824 */ /* 0x000fc400078e02ff */
[C---:B------:R-:W-:Y:S02]  /*2910*/  IMAD R22, R36.reuse, 0x60, RZ ;  /* 0x0000006024167824 */ /* 0x040fe400078e02ff */
[C---:B------:R-:W-:Y:S02]  /*2920*/  IMAD R15, R36.reuse, 0xc0, RZ ;  /* 0x000000c0240f7824 */ /* 0x040fe400078e02ff */
[C---:B------:R-:W-:Y:S02]  /*2930*/  IMAD R13, R36.reuse, 0x120, RZ ;  /* 0x00000120240d7824 */ /* 0x040fe400078e02ff */
[C---:B------:R-:W-:Y:S02]  /*2940*/  IMAD R11, R36.reuse, 0x160, RZ ;  /* 0x00000160240b7824 */ /* 0x040fe400078e02ff */
[C---:B------:R-:W-:Y:S02]  /*2950*/  IMAD R9, R36.reuse, 0x1a0, RZ ;  /* 0x000001a024097824 */ /* 0x040fe400078e02ff */
[----:B------:R-:W-:Y:S01]  /*2960*/  IMAD R7, R36, 0x1e0, RZ ;  /* 0x000001e024077824 */ /* 0x000fe200078e02ff */
[----:B------:R-:W-:Y:S01]  /*2970*/  SHF.L.U64.HI R210, R4, 0x1, R23 ;  /* 0x0000000104d27819 */ /* 0x000fe20000010217 */
[----:B------:R-:W-:Y:S01]  /*2980*/  IMAD.IADD R204, R165, 0x1, R22 ;  /* 0x00000001a5cc7824 */ /* 0x000fe200078e0216 */
[----:B------:R-:W-:Y:S01]  /*2990*/  SHF.L.U64.HI R208, R5, 0x1, R24 ;  /* 0x0000000105d07819 */ /* 0x000fe20000010218 */
[----:B------:R-:W-:Y:S01]  /*29a0*/  IMAD.IADD R202, R161, 0x1, R15 ;  /* 0x00000001a1ca7824 */ /* 0x000fe200078e020f */
[----:B------:R-:W-:Y:S01]  /*29b0*/  SHF.L.U64.HI R206, R6, 0x1, R25 ;  /* 0x0000000106ce7819 */ /* 0x000fe20000010219 */
[----:B------:R-:W-:Y:S01]  /*29c0*/  IMAD.IADD R200, R157, 0x1, R13 ;  /* 0x000000019dc87824 */ /* 0x000fe200078e020d */
[----:B------:R-:W-:Y:S01]  /*29d0*/  IADD3 R203, R163, R20, RZ ;  /* 0x00000014a3cb7210 */ /* 0x000fe20007ffe0ff */
[----:B------:R-:W-:Y:S01]  /*29e0*/  IMAD.IADD R198, R153, 0x1, R11 ;  /* 0x0000000199c67824 */ /* 0x000fe200078e020b */
[----:B------:R-:W-:Y:S01]  /*29f0*/  IADD3 R201, R159, R14, RZ ;  /* 0x0000000e9fc97210 */ /* 0x000fe20007ffe0ff */
[----:B------:R-:W-:Y:S01]  /*2a00*/  IMAD.IADD R196, R149, 0x1, R9 ;  /* 0x0000000195c47824 */ /* 0x000fe200078e0209 */
[----:B------:R-:W-:Y:S01]  /*2a10*/  IADD3 R199, R155, R12, RZ ;  /* 0x0000000c9bc77210 */ /* 0x000fe20007ffe0ff */
[----:B------:R-:W-:Y:S01]  /*2a20*/  IMAD R22, R3, 0x60, RZ ;  /* 0x0000006003167824 */ /* 0x000fe200078e02ff */
[----:B------:R-:W-:Y:S01]  /*2a30*/  IADD3 R197, R151, R10, RZ ;  /* 0x0000000a97c57210 */ /* 0x000fe20007ffe0ff */
[----:B------:R-:W-:Y:S01]  /*2a40*/  IMAD R20, R3, 0xa0, RZ ;  /* 0x000000a003147824 */ /* 0x000fe200078e02ff */
[----:B------:R-:W-:Y:S01]  /*2a50*/  IADD3 R195, R147, R8, RZ ;  /* 0x0000000893c37210 */ /* 0x000fe20007ffe0ff */
[C---:B------:R-:W-:Y:S01]  /*2a60*/  IMAD R15, R3.reuse, 0xc0, RZ ;  /* 0x000000c0030f7824 */ /* 0x040fe200078e02ff */
[----:B------:R-:W-:Y:S01]  /*2a70*/  SHF.L.U32 R209, R4, 0x1, RZ ;  /* 0x0000000104d17819 */ /* 0x000fe200000006ff */
[C---:B------:R-:W-:Y:S01]  /*2a80*/  IMAD R14, R3.reuse, 0xe0, RZ ;  /* 0x000000e0030e7824 */ /* 0x040fe200078e02ff */
[----:B------:R-:W-:Y:S01]  /*2a90*/  SHF.L.U32 R205, R6, 0x1, RZ ;  /* 0x0000000106cd7819 */ /* 0x000fe200000006ff */
[----:B------:R-:W-:Y:S01]  /*2aa0*/  IMAD R13, R3, 0x120, RZ ;  /* 0x00000120030d7824 */ /* 0x000fe200078e02ff */
[----:B------:R-:W-:Y:S01]  /*2ab0*/  IADD3 R194, R145, R7, RZ ;  /* 0x0000000791c27210 */ /* 0x000fe20007ffe0ff */
[C---:B------:R-:W-:Y:S01]  /*2ac0*/  IMAD R12, R3.reuse, 0x140, RZ ;  /* 0x00000140030c7824 */ /* 0x040fe200078e02ff */
[C-C-:B------:R-:W-:Y:S01]  /*2ad0*/  SHF.L.U64.HI R26, R2.reuse, 0x4, R3.reuse ;  /* 0x00000004021a7819 */ /* 0x140fe20000010203 */
[C---:B------:R-:W-:Y:S01]  /*2ae0*/  IMAD R11, R3.reuse, 0x160, RZ ;  /* 0x00000160030b7824 */ /* 0x040fe200078e02ff */
[C-C-:B------:R-:W-:Y:S01]  /*2af0*/  SHF.L.U64.HI R23, R2.reuse, 0x5, R3.reuse ;  /* 0x0000000502177819 */ /* 0x140fe20000010203 */
[C---:B------:R-:W-:Y:S01]  /*2b00*/  IMAD R10, R3.reuse, 0x180, RZ ;  /* 0x00000180030a7824 */ /* 0x040fe200078e02ff */
[C-C-:B------:R-:W-:Y:S01]  /*2b10*/  SHF.L.U64.HI R24, R2.reuse, 0x6, R3.reuse ;  /* 0x0000000602187819 */ /* 0x140fe20000010203 */
[C---:B------:R-:W-:Y:S01]  /*2b20*/  IMAD R9, R3.reuse, 0x1a0, RZ ;  /* 0x000001a003097824 */ /* 0x040fe200078e02ff */
[C---:B------:R-:W-:Y:S01]  /*2b30*/  SHF.L.U64.HI R25, R2.reuse, 0x7, R3 ;  /* 0x0000000702197819 */ /* 0x040fe20000010203 */
[----:B------:R-:W-:Y:S01]  /*2b40*/  IMAD R8, R3, 0x1c0, RZ ;  /* 0x000001c003087824 */ /* 0x000fe200078e02ff */
[C---:B------:R-:W-:Y:S01]  /*2b50*/  SHF.L.U32 R4, R2.reuse, 0x5, RZ ;  /* 0x0000000502047819 */ /* 0x040fe200000006ff */
[----:B------:R-:W-:Y:S01]  /*2b60*/  IMAD.SHL.U32 R207, R5, 0x2, RZ ;  /* 0x0000000205cf7824 */ /* 0x000fe200078e00ff */
[C---:B------:R-:W-:Y:S01]  /*2b70*/  SHF.L.U32 R5, R2.reuse, 0x6, RZ ;  /* 0x0000000602057819 */ /* 0x040fe200000006ff */
[----:B------:R-:W-:Y:S01]  /*2b80*/  IMAD.SHL.U32 R7, R2, 0x10, RZ ;  /* 0x0000001002077824 */ /* 0x000fe200078e00ff */
[----:B------:R-:W-:Y:S01]  /*2b90*/  SHF.L.U32 R112, R0, 0x4, RZ ;  /* 0x0000000400707819 */ /* 0x000fe200000006ff */
[----:B------:R-:W-:Y:S01]  /*2ba0*/  IMAD.SHL.U32 R6, R2, 0x80, RZ ;  /* 0x0000008002067824 */ /* 0x000fe200078e00ff */
[C---:B------:R-:W-:Y:S01]  /*2bb0*/  SHF.L.U32 R109, R0.reuse, 0x6, RZ ;  /* 0x00000006006d7819 */ /* 0x040fe200000006ff */
[----:B------:R-:W-:Y:S01]  /*2bc0*/  IMAD R3, R3, 0x1e0, RZ ;  /* 0x000001e003037824 */ /* 0x000fe200078e02ff */
[----:B------:R-:W-:Y:S01]  /*2bd0*/  SHF.L.U32 R105, R0, 0x7, RZ ;  /* 0x0000000700697819 */ /* 0x000fe200000006ff */
[----:B------:R-:W-:-:S04]  /*2be0*/  IMAD.WIDE.U32 R140, R2, 0xa0, RZ ;  /* 0x000000a0028c7825 */ /* 0x000fc800078e00ff */
[----:B------:R-:W-:-:S04]  /*2bf0*/  IMAD.WIDE.U32 R138, R2, 0xc0, RZ ;  /* 0x000000c0028a7825 */ /* 0x000fc800078e00ff */
[----:B------:R-:W-:-:S04]  /*2c00*/  IMAD.WIDE.U32 R130, R2, 0x120, RZ ;  /* 0x0000012002827825 */ /* 0x000fc800078e00ff */
[----:B------:R-:W-:-:S04]  /*2c10*/  IMAD.WIDE.U32 R128, R2, 0x140, RZ ;  /* 0x0000014002807825 */ /* 0x000fc800078e00ff */
[----:B------:R-:W-:-:S04]  /*2c20*/  IMAD.WIDE.U32 R124, R2, 0x180, RZ ;  /* 0x00000180027c7825 */ /* 0x000fc800078e00ff */
[----:B------:R-:W-:-:S04]  /*2c30*/  IMAD.WIDE.U32 R122, R2, 0x1a0, RZ ;  /* 0x000001a0027a7825 */ /* 0x000fc800078e00ff */
[----:B------:R-:W-:-:S04]  /*2c40*/  IMAD.WIDE.U32 R118, R2, 0x1e0, RZ ;  /* 0x000001e002767825 */ /* 0x000fc800078e00ff */
[C---:B------:R-:W-:Y:S02]  /*2c50*/  IMAD.SHL.U32 R111, R0.reuse, 0x20, RZ ;  /* 0x00000020006f7824 */ /* 0x040fe400078e00ff */
[C---:B------:R-:W-:Y:S02]  /*2c60*/  IMAD R110, R0.reuse, 0x30, RZ ;  /* 0x00000030006e7824 */ /* 0x040fe400078e02ff */
[C---:B------:R-:W-:Y:S02]  /*2c70*/  IMAD R108, R0.reuse, 0x50, RZ ;  /* 0x00000050006c7824 */ /* 0x040fe400078e02ff */
[C---:B------:R-:W-:Y:S02]  /*2c80*/  IMAD R107, R0.reuse, 0x60, RZ ;  /* 0x00000060006b7824 */ /* 0x040fe400078e02ff */
[C---:B------:R-:W-:Y:S02]  /*2c90*/  IMAD R106, R0.reuse, 0x70, RZ ;  /* 0x00000070006a7824 */ /* 0x040fe400078e02ff */
[----:B------:R-:W-:-:S02]  /*2ca0*/  IMAD R104, R0, 0x90, RZ ;  /* 0x0000009000687824 */ /* 0x000fc400078e02ff */
[C---:B------:R-:W-:Y:S02]  /*2cb0*/  IMAD R103, R0.reuse, 0xa0, RZ ;  /* 0x000000a000677824 */ /* 0x040fe400078e02ff */
[C---:B------:R-:W-:Y:S02]  /*2cc0*/  IMAD R102, R0.reuse, 0xb0, RZ ;  /* 0x000000b000667824 */ /* 0x040fe400078e02ff */
[C---:B------:R-:W-:Y:S02]  /*2cd0*/  IMAD R101, R0.reuse, 0xc0, RZ ;  /* 0x000000c000657824 */ /* 0x040fe400078e02ff */
[C---:B------:R-:W-:Y:S02]  /*2ce0*/  IMAD R100, R0.reuse, 0xd0, RZ ;  /* 0x000000d000647824 */ /* 0x040fe400078e02ff */
[C---:B------:R-:W-:Y:S02]  /*2cf0*/  IMAD R99, R0.reuse, 0xe0, RZ ;  /* 0x000000e000637824 */ /* 0x040fe400078e02ff */
[----:B------:R-:W-:-:S02]  /*2d00*/  IMAD R98, R0, 0xf0, RZ ;  /* 0x000000f000627824 */ /* 0x000fc400078e02ff */
[----:B------:R-:W-:-:S04]  /*2d10*/  IMAD.WIDE.U32 R142, R2, 0x60, RZ ;  /* 0x00000060028e7825 */ /* 0x000fc800078e00ff */
[----:B------:R-:W-:-:S04]  /*2d20*/  IMAD.WIDE.U32 R136, R2, 0xe0, RZ ;  /* 0x000000e002887825 */ /* 0x000fc800078e00ff */
[----:B------:R-:W-:-:S04]  /*2d30*/  IMAD.WIDE.U32 R126, R2, 0x160, RZ ;  /* 0x00000160027e7825 */ /* 0x000fc800078e00ff */
[----:B------:R-:W-:Y:S01]  /*2d40*/  IMAD.WIDE.U32 R120, R2, 0x1c0, RZ ;  /* 0x000001c002787825 */ /* 0x000fe200078e00ff */
[C-C-:B------:R-:W-:Y:S02]  /*2d50*/  SHF.L.U64.HI R244, R64.reuse, 0x5, R65.reuse ;  /* 0x0000000540f47819 */ /* 0x140fe40000010241 */
[C---:B------:R-:W-:Y:S01]  /*2d60*/  SHF.L.U32 R216, R64.reuse, 0x5, RZ ;  /* 0x0000000540d87819 */ /* 0x040fe200000006ff */
[----:B------:R-:W-:Y:S01]  /*2d70*/  IMAD.X R18, R21, 0x1, R18, P0 ;  /* 0x0000000115127824 */ /* 0x000fe200000e0612 */
[C---:B------:R-:W-:Y:S01]  /*2d80*/  SHF.L.U64.HI R245, R64.reuse, 0x6, R65 ;  /* 0x0000000640f57819 */ /* 0x040fe20000010241 */
[----:B------:R-:W-:Y:S01]  /*2d90*/  IMAD.MOV.U32 R21, RZ, RZ, R35 ;  /* 0x000000ffff157224 */ /* 0x000fe200078e0023 */
[C---:B------:R-:W-:Y:S01]  /*2da0*/  SHF.L.U32 R217, R64.reuse, 0x6, RZ ;  /* 0x0000000640d97819 */ /* 0x040fe200000006ff */
[C---:B------:R-:W-:Y:S01]  /*2db0*/  IMAD.SHL.U32 R218, R64.reuse, 0x80, RZ ;  /* 0x0000008040da7824 */ /* 0x040fe200078e00ff */
[--C-:B------:R-:W-:Y:S01]  /*2dc0*/  SHF.L.U64.HI R246, R64, 0x7, R65.reuse ;  /* 0x0000000740f67819 */ /* 0x100fe20000010241 */
[----:B------:R-:W-:Y:S01]  /*2dd0*/  IMAD.SHL.U32 R185, R4, 0x2, RZ ;  /* 0x0000000204b97824 */ /* 0x000fe200078e00ff */
[C---:B------:R-:W-:Y:S01]  /*2de0*/  SHF.L.U64.HI R248, R64.reuse, 0x4, R65 ;  /* 0x0000000440f87819 */ /* 0x040fe20000010241 */
[----:B------:R-:W-:Y:S01]  /*2df0*/  IMAD.IADD R180, R143, 0x1, R22 ;  /* 0x000000018fb47824 */ /* 0x000fe200078e0216 */
[----:B------:R-:W-:Y:S01]  /*2e00*/  SHF.L.U32 R219, R64, 0x4, RZ ;  /* 0x0000000440db7819 */ /* 0x000fe200000006ff */
[----:B------:R-:W-:Y:S01]  /*2e10*/  IMAD.IADD R177, R137, 0x1, R14 ;  /* 0x0000000189b17824 */ /* 0x000fe200078e020e */
[----:B------:R-:W-:Y:S01]  /*2e20*/  SHF.L.U64.HI R193, R7, 0x1, R26 ;  /* 0x0000000107c17819 */ /* 0x000fe2000001021a */
[----:B------:R-:W-:Y:S01]  /*2e30*/  IMAD.IADD R174, R127, 0x1, R11 ;  /* 0x000000017fae7824 */ /* 0x000fe200078e020b */
[----:B------:R-:W-:Y:S01]  /*2e40*/  SHF.L.U32 R192, R7, 0x1, RZ ;  /* 0x0000000107c07819 */ /* 0x000fe200000006ff */
[----:B------:R-:W-:Y:S01]  /*2e50*/  IMAD.IADD R171, R121, 0x1, R8 ;  /* 0x0000000179ab7824 */ /* 0x000fe200078e0208 */
[----:B------:R-:W-:-:S02]  /*2e60*/  SHF.L.U64.HI R189, R4, 0x1, R23 ;  /* 0x0000000104bd7819 */ /* 0x000fc40000010217 */
[C---:B------:R-:W-:Y:S02]  /*2e70*/  SHF.L.U64.HI R184, R5.reuse, 0x1, R24 ;  /* 0x0000000105b87819 */ /* 0x040fe40000010218 */
[----:B------:R-:W-:Y:S02]  /*2e80*/  SHF.L.U32 R183, R5, 0x1, RZ ;  /* 0x0000000105b77819 */ /* 0x000fe400000006ff */
[C---:B------:R-:W-:Y:S02]  /*2e90*/  SHF.L.U64.HI R182, R6.reuse, 0x1, R25 ;  /* 0x0000000106b67819 */ /* 0x040fe40000010219 */
[----:B------:R-:W-:Y:S02]  /*2ea0*/  SHF.L.U32 R181, R6, 0x1, RZ ;  /* 0x0000000106b57819 */ /* 0x000fe400000006ff */
[----:B------:R-:W-:Y:S02]  /*2eb0*/  IADD3 R179, R141, R20, RZ ;  /* 0x000000148db37210 */ /* 0x000fe40007ffe0ff */
[----:B------:R-:W-:-:S02]  /*2ec0*/  IADD3 R178, R139, R15, RZ ;  /* 0x0000000f8bb27210 */ /* 0x000fc40007ffe0ff */
[----:B------:R-:W-:Y:S02]  /*2ed0*/  IADD3 R176, R131, R13, RZ ;  /* 0x0000000d83b07210 */ /* 0x000fe40007ffe0ff */
[----:B------:R-:W-:Y:S02]  /*2ee0*/  IADD3 R175, R129, R12, RZ ;  /* 0x0000000c81af7210 */ /* 0x000fe40007ffe0ff */
[----:B------:R-:W-:Y:S02]  /*2ef0*/  IADD3 R173, R125, R10, RZ ;  /* 0x0000000a7dad7210 */ /* 0x000fe40007ffe0ff */
[----:B------:R-:W-:Y:S02]  /*2f00*/  IADD3 R172, R123, R9, RZ ;  /* 0x000000097bac7210 */ /* 0x000fe40007ffe0ff */
[----:B------:R-:W-:Y:S02]  /*2f10*/  IADD3 R170, R119, R3, RZ ;  /* 0x0000000377aa7210 */ /* 0x000fe40007ffe0ff */
[----:B------:R-:W-:-:S02]  /*2f20*/  SHF.R.S32.HI R243, RZ, 0x1f, R112 ;  /* 0x0000001ffff37819 */ /* 0x000fc40000011470 */
[----:B------:R-:W-:Y:S02]  /*2f30*/  SHF.R.S32.HI R242, RZ, 0x1f, R111 ;  /* 0x0000001ffff27819 */ /* 0x000fe4000001146f */
[----:B------:R-:W-:Y:S02]  /*2f40*/  SHF.R.S32.HI R241, RZ, 0x1f, R110 ;  /* 0x0000001ffff17819 */ /* 0x000fe4000001146e */
[----:B------:R-:W-:Y:S02]  /*2f50*/  SHF.R.S32.HI R240, RZ, 0x1f, R109 ;  /* 0x0000001ffff07819 */ /* 0x000fe4000001146d */
[----:B------:R-:W-:Y:S02]  /*2f60*/  SHF.R.S32.HI R239, RZ, 0x1f, R108 ;  /* 0x0000001fffef7819 */ /* 0x000fe4000001146c */
[----:B------:R-:W-:Y:S02]  /*2f70*/  SHF.R.S32.HI R238, RZ, 0x1f, R107 ;  /* 0x0000001fffee7819 */ /* 0x000fe4000001146b */
        /* <DEDUP_REMOVED lines=9> */
.L_x_1027:
[----:B------:R-:W-:Y:S01]  /*3010*/  ISETP.GE.AND P0, PT, R132, R247, PT ;  /* 0x000000f78400720c */ /* 0x000fe20003f06270 */
[----:B------:R-:W-:Y:S01]  /*3020*/  IMAD.SHL.U32 R22, R21, 0x100, RZ ;  /* 0x0000010015167824 */ /* 0x000fe200078e00ff */
[----:B------:R-:W-:Y:S01]  /*3030*/  LOP3.LUT R33, R33, 0xfffffeff, RZ, 0xc0, !PT ;  /* 0xfffffeff21217812 */ /* 0x000fe200078ec0ff */
[----:B------:R-:W-:Y:S03]  /*3040*/  BSSY B2, `(.L_x_924) ;  /* 0x0000cb2000027945 */ /* 0x000fe60003800000 */
[----:B------:R-:W-:Y:S05]  /*3050*/  IADD3 R20, R22, -0x100, RZ ;  /* 0xffffff0016147810 */ /* 0x000fea0007ffe0ff */
[--C-:B------:R-:W-:Y:S02]  /*3060*/  IMAD.IADD R66, R220, 0x1, -R20.reuse ;  /* 0x00000001dc427824 */ /* 0x100fe400078e0a14 */
[----:B------:R-:W-:Y:S03]  /*3070*/  IMAD.IADD R67, R135, 0x1, -R20 ;  /* 0x0000000187437824 */ /* 0x000fe600078e0a14 */
[CC--:B------:R-:W-:Y:S02]  /*3080*/  ISETP.GE.OR P1, PT, R82.reuse, R66.reuse, P0 ;  /* 0x000000425200720c */ /* 0x0c0fe40000726670 */
[-C--:B------:R-:W-:Y:S02]  /*3090*/  ISETP.GE.OR P3, PT, R93, R66.reuse, P0 ;  /* 0x000000425d00720c */ /* 0x080fe40000766670 */
[-C--:B------:R-:W-:Y:S02]  /*30a0*/  ISETP.LT.OR P6, PT, R82, R67.reuse, P1 ;  /* 0x000000435200720c */ /* 0x080fe40000fc1670 */
[-C--:B------:R-:W-:Y:S02]  /*30b0*/  ISETP.GE.OR P1, PT, R81, R66.reuse, P0 ;  /* 0x000000425100720c */ /* 0x080fe40000726670 */
[-C--:B------:R-:W-:Y:S02]  /*30c0*/  ISETP.LT.OR P3, PT, R93, R67.reuse, P3 ;  /* 0x000000435d00720c */ /* 0x080fe40001f61670 */
[-C--:B------:R-:W-:Y:S02]  /*30d0*/  ISETP.LT.OR P5, PT, R81, R67.reuse, P1 ;  /* 0x000000435100720c */ /* 0x080fe40000fa1670 */
[C---:B------:R-:W-:Y:S04]  /*30e0*/  ISETP.GE.OR P1, PT, R80.reuse, R66, P0 ;  /* 0x000000425000720c */ /* 0x040fe80000726670 */
[----:B------:R-:W-:Y:S02]  /*30f0*/  ISETP.LT.OR P4, PT, R80, R67, P1 ;  /* 0x000000435000720c */ /* 0x000fe40000f81670 */
[----:B------:R-:W-:Y:S02]  /*3100*/  @!P6 IADD3 R24, P2, R48, R192, RZ ;  /* 0x000000c03018e210 */ /* 0x000fe40007f5e0ff */
[----:B------:R-:W-:Y:S02]  /*3110*/  @!P6 LEA R14, P1, R188, R73, 0x1 ;  /* 0x00000049bc0ee211 */ /* 0x000fe400078208ff */
[----:B------:R-:W-:Y:S01]  /*3120*/  @P6 LOP3.LUT R33, R33, 0x100, RZ, 0xfc, !PT ;  /* 0x0000010021216812 */ /* 0x000fe200078efcff */
[----:B------:R-:W-:Y:S01]  /*3130*/  @!P6 IMAD.X R25, R49, 0x1, R193, P2 ;  /* 0x000000013119e824 */ /* 0x000fe200010e06c1 */
[----:B------:R-:W-:Y:S02]  /*3140*/  @!P5 IADD3 R12, P2, R48, R185, RZ ;  /* 0x000000b9300cd210 */ /* 0x000fe40007f5e0ff */
[----:B------:R-:W-:Y:S02]  /*3150*/  @!P6 LEA.HI.X R15, R188, R72, R221, 0x1, P1 ;  /* 0x00000048bc0fe211 */ /* 0x000fe400008f0cdd */
[----:B------:R-:W-:Y:S01]  /*3160*/  @!P5 IADD3 R10, P1, R73, R209, RZ ;  /* 0x000000d1490ad210 */ /* 0x000fe20007f3e0ff */
[----:B------:R-:W-:Y:S01]  /*3170*/  @!P5 IMAD.X R13, R49, 0x1, R189, P2 ;  /* 0x00000001310dd824 */ /* 0x000fe200010e06bd */
[----:B------:R-:W-:Y:S02]  /*3180*/  LOP3.LUT R33, R33, 0xffffff7f, RZ, 0xc0, !PT ;  /* 0xffffff7f21217812 */ /* 0x000fe400078ec0ff */
[----:B------:R-:W-:Y:S01]  /*3190*/  ISETP.GE.OR P2, PT, R92, R66, P0 ;  /* 0x000000425c00720c */ /* 0x000fe20000746670 */
[----:B------:R-:W-:Y:S01]  /*31a0*/  @!P5 IMAD.X R11, R72, 0x1, R210, P1 ;  /* 0x00000001480bd824 */ /* 0x000fe200008e06d2 */
[----:B------:R-:W-:Y:S02]  /*31b0*/  @P5 LOP3.LUT R33, R33, 0x80, RZ, 0xfc, !PT ;  /* 0x0000008021215812 */ /* 0x000fe400078efcff */
[----:B------:R-:W-:Y:S02]  /*31c0*/  @!P4 IADD3 R8, P1, R48, R142, RZ ;  /* 0x0000008e3008c210 */ /* 0x000fe40007f3e0ff */
[----:B------:R-:W-:Y:S02]  /*31d0*/  ISETP.LT.OR P2, PT, R92, R67, P2 ;  /* 0x000000435c00720c */ /* 0x000fe40001741670 */
[----:B------:R-:W-:Y:S01]  /*31e0*/  LOP3.LUT R33, R33, 0xffffffbf, RZ, 0xc0, !PT ;  /* 0xffffffbf21217812 */ /* 0x000fe200078ec0ff */
[----:B------:R-:W-:Y:S01]  /*31f0*/  @!P4 IMAD.X R9, R49, 0x1, R180, P1 ;  /* 0x000000013109c824 */ /* 0x000fe200008e06b4 */
[----:B------:R-:W-:Y:S02]  /*3200*/  @!P4 IADD3 R6, P1, R73, R164, RZ ;  /* 0x000000a44906c210 */ /* 0x000fe40007f3e0ff */
[----:B------:R-:W-:Y:S02]  /*3210*/  @P4 LOP3.LUT R33, R33, 0x40, RZ, 0xfc, !PT ;  /* 0x0000004021214812 */ /* 0x000fe400078efcff */
[----:B------:R-:W-:Y:S01]  /*3220*/  ISETP.GE.OR P6, PT, R87, R66, P0 ;  /* 0x000000425700720c */ /* 0x000fe200007c6670 */
[----:B------:R-:W-:Y:S01]  /*3230*/  @!P4 IMAD.X R7, R72, 0x1, R204, P1 ;  /* 0x000000014807c824 */ /* 0x000fe200008e06cc */
[C---:B------:R-:W-:Y:S02]  /*3240*/  @!P3 IADD3 R4, P1, R48.reuse, R183, RZ ;  /* 0x000000b73004b210 */ /* 0x040fe40007f3e0ff */
[----:B------:R-:W-:Y:S02]  /*3250*/  LOP3.LUT R33, R33, 0xffffffdf, RZ, 0xc0, !PT ;  /* 0xffffffdf21217812 */ /* 0x000fe400078ec0ff */
[-C--:B------:R-:W-:Y:S01]  /*3260*/  ISETP.LT.OR P6, PT, R87, R67.reuse, P6 ;  /* 0x000000435700720c */ /* 0x080fe200037c1670 */
[----:B------:R-:W-:Y:S01]  /*3270*/  @!P3 IMAD.X R5, R49, 0x1, R184, P1 ;  /* 0x000000013105b824 */ /* 0x000fe200008e06b8 */
[----:B------:R-:W-:Y:S02]  /*3280*/  @!P2 IADD3 R34, P1, R48, R140, RZ ;  /* 0x0000008c3022a210 */ /* 0x000fe40007f3e0ff */
[----:B------:R-:W-:Y:S02]  /*3290*/  @P3 LOP3.LUT R33, R33, 0x20, RZ, 0xfc, !PT ;  /* 0x0000002021213812 */ /* 0x000fe400078efcff */
[CC--:B------:R-:W-:Y:S01]  /*32a0*/  ISETP.GE.OR P5, PT, R86.reuse, R66.reuse, P0 ;  /* 0x000000425600720c */ /* 0x0c0fe200007a6670 */
[----:B------:R-:W-:Y:S01]  /*32b0*/  @!P2 IMAD.X R35, R49, 0x1, R179, P1 ;  /* 0x000000013123a824 */ /* 0x000fe200008e06b3 */
[----:B------:R-:W-:Y:S02]  /*32c0*/  LOP3.LUT R33, R33, 0xffffffef, RZ, 0xc0, !PT ;  /* 0xffffffef21217812 */ /* 0x000fe400078ec0ff */
[-C--:B------:R-:W-:Y:S02]  /*32d0*/  ISETP.GE.OR P1, PT, R91, R66.reuse, P0 ;  /* 0x000000425b00720c */ /* 0x080fe40000726670 */
[----:B------:R-:W-:Y:S02]  /*32e0*/  @P2 LOP3.LUT R33, R33, 0x10, RZ, 0xfc, !PT ;  /* 0x0000001021212812 */ /* 0x000fe400078efcff */
[-C--:B------:R-:W-:Y:S02]  /*32f0*/  ISETP.LT.OR P2, PT, R91, R67.reuse, P1 ;  /* 0x000000435b00720c */ /* 0x080fe40000f41670 */
[----:B------:R-:W-:Y:S02]  /*3300*/  LOP3.LUT R33, R33, 0xfffffff7, RZ, 0xc0, !PT ;  /* 0xfffffff721217812 */ /* 0x000fe400078ec0ff */
[-C--:B------:R-:W-:Y:S02]  /*3310*/  ISETP.LT.OR P5, PT, R86, R67.reuse, P5 ;  /* 0x000000435600720c */ /* 0x080fe40002fa1670 */
[CC--:B------:R-:W-:Y:S02]  /*3320*/  ISETP.GE.OR P4, PT, R85.reuse, R66.reuse, P0 ;  /* 0x000000425500720c */ /* 0x0c0fe40000786670 */
[C---:B------:R-:W-:Y:S02]  /*3330*/  ISETP.GE.OR P3, PT, R84.reuse, R66, P0 ;  /* 0x000000425400720c */ /* 0x040fe40000766670 */
[-C--:B------:R-:W-:Y:S02]  /*3340*/  ISETP.LT.OR P4, PT, R85, R67.reuse, P4 ;  /* 0x000000435500720c */ /* 0x080fe40002781670 */
[-C--:B------:R-:W-:Y:S02]  /*3350*/  ISETP.LT.OR P3, PT, R84, R67.reuse, P3 ;  /* 0x000000435400720c */ /* 0x080fe40001f61670 */
[----:B------:R-:W-:Y:S02]  /*3360*/  @!P2 IADD3 R42, P1, R48, R138, RZ ;  /* 0x0000008a302aa210 */ /* 0x000fe40007f3e0ff */
[----:B------:R-:W-:Y:S03]  /*3370*/  @P2 LOP3.LUT R33, R33, 0x8, RZ, 0xfc, !PT ;  /* 0x0000000821212812 */ /* 0x000fe600078efcff */
[----:B------:R-:W-:Y:S01]  /*3380*/  @!P2 IMAD.X R43, R49, 0x1, R178, P1 ;  /* 0x00000001312ba824 */ /* 0x000fe200008e06b2 */
[C---:B------:R-:W-:Y:S02]  /*3390*/  ISETP.GE.OR P1, PT, R90.reuse, R66, P0 ;  /* 0x000000425a00720c */ /* 0x040fe40000726670 */
[----:B------:R-:W-:Y:S02]  /*33a0*/  LOP3.LUT R33, R33, 0xfffffffb, RZ, 0xc0, !PT ;  /* 0xfffffffb21217812 */ /* 0x000fe400078ec0ff */
[-C--:B------:R-:W-:Y:S11]  /*33b0*/  ISETP.LT.OR P2, PT, R90, R67.reuse, P1 ;  /* 0x000000435a00720c */ /* 0x080ff60000f41670 */
[----:B------:R-:W-:Y:S02]  /*33c0*/  @!UPT UIADD3 URZ, URZ, URZ, URZ ;  /* 0x0000003f3f3ff290 */ /* 0x000fe4000fffe03f */
[C---:B------:R-:W-:Y:S02]  /*33d0*/  @!P2 IADD3 R44, P1, R48.reuse, R136, RZ ;  /* 0x00000088302ca210 */ /* 0x040fe40007f3e0ff */
[----:B------:R-:W-:Y:S03]  /*33e0*/  @P2 LOP3.LUT R33, R33, 0x4, RZ, 0xfc, !PT ;  /* 0x0000000421212812 */ /* 0x000fe600078efcff */
[----:B------:R-:W-:Y:S01]  /*33f0*/  @!P2 IMAD.X R45, R49, 0x1, R177, P1 ;  /* 0x00000001312da824 */ /* 0x000fe200008e06b1 */
[-C--:B------:R-:W-:Y:S02]  /*3400*/  ISETP.GE.OR P1, PT, R89, R66.reuse, P0 ;  /* 0x000000425900720c */ /* 0x080fe40000726670 */
[----:B------:R-:W-:Y:S02]  /*3410*/  LOP3.LUT R33, R33, 0xfffffffd, RZ, 0xc0, !PT ;  /* 0xfffffffd21217812 */ /* 0x000fe400078ec0ff */
[----:B------:R-:W-:Y:S11]  /*3420*/  ISETP.LT.OR P2, PT, R89, R67, P1 ;  /* 0x000000435900720c */ /* 0x000ff60000f41670 */
[----:B------:R-:W-:Y:S02]  /*3430*/  @!UPT UIADD3 URZ, URZ, URZ, URZ ;  /* 0x0000003f3f3ff290 */ /* 0x000fe4000fffe03f */
        /* <DEDUP_REMOVED lines=10> */
[C---:B------:R-:W-:Y:S02]  /*34e0*/  @!P6 IADD3 R52, P1, R48.reuse, R128, RZ ;  /* 0x000000803034e210 */ /* 0x040fe40007f3e0ff */
[----:B------:R-:W-:Y:S02]  /*34f0*/  ISETP.GE.OR P2, PT, R83, R66, P0 ;  /* 0x000000425300720c */ /* 0x000fe40000746670 */
[----:B------:R-:W-:Y:S01]  /*3500*/  LOP3.LUT R33, R33, 0xffffdfff, RZ, 0xc0, !PT ;  /* 0xffffdfff21217812 */ /* 0x000fe200078ec0ff */
[----:B------:R-:W-:Y:S01]  /*3510*/  @!P6 IMAD.X R53, R49, 0x1, R175, P1 ;  /* 0x000000013135e824 */ /* 0x000fe200008e06af */
[C---:B------:R-:W-:Y:S02]  /*3520*/  @!P5 IADD3 R54, P1, R48.reuse, R126, RZ ;  /* 0x0000007e3036d210 */ /* 0x040fe40007f3e0ff */
[-C--:B------:R-:W-:Y:S02]  /*3530*/  ISETP.LT.OR P2, PT, R83, R67.reuse, P2 ;  /* 0x000000435300720c */ /* 0x080fe40001741670 */
[----:B------:R-:W-:Y:S01]  /*3540*/  @P6 LOP3.LUT R33, R33, 0x2000, RZ, 0xfc, !PT ;  /* 0x0000200021216812 */ /* 0x000fe200078efcff */
[----:B------:R-:W-:Y:S01]  /*3550*/  @!P5 IMAD.X R55, R49, 0x1, R174, P1 ;  /* 0x000000013137d824 */ /* 0x000fe200008e06ae */
[C---:B------:R-:W-:Y:S02]  /*3560*/  @!P4 IADD3 R56, P1, R48.reuse, R124, RZ ;  /* 0x0000007c3038c210 */ /* 0x040fe40007f3e0ff */
[C---:B------:R-:W-:Y:S02]  /*3570*/  LOP3.LUT P6, RZ, R33.reuse, 0x1, RZ, 0xc0, !PT ;  /* 0x0000000121ff7812 */ /* 0x040fe400078cc0ff */
[----:B------:R-:W-:Y:S01]  /*3580*/  LOP3.LUT R33, R33, 0xffffbfff, RZ, 0xc0, !PT ;  /* 0xffffbfff21217812 */ /* 0x000fe200078ec0ff */
[C---:B------:R-:W-:Y:S01]  /*3590*/  @!P4 IMAD.X R57, R49.reuse, 0x1, R173, P1 ;  /* 0x000000013139c824 */ /* 0x040fe200008e06ad */
[C---:B------:R-:W-:Y:S05]  /*35a0*/  @!P3 IADD3 R58, P1, R48.reuse, R122, RZ ;  /* 0x0000007a303ab210 */ /* 0x040fea0007f3e0ff */
[----:B------:R-:W-:Y:S01]  /*35b0*/  @!P3 IMAD.X R59, R49, 0x1, R172, P1 ;  /* 0x00000001313bb824 */ /* 0x000fe200008e06ac */
[----:B------:R-:W-:Y:S03]  /*35c0*/  @!P2 IADD3 R60, P1, R48, R120, RZ ;  /* 0x00000078303ca210 */ /* 0x000fe60007f3e0ff */
[----:B------:R-:W-:Y:S02]  /*35d0*/  @P6 LOP3.LUT R33, R33, 0x4000, RZ, 0xfc, !PT ;  /* 0x0000400021216812 */ /* 0x000fe400078efcff */
[----:B------:R-:W-:Y:S01]  /*35e0*/  @!P2 IMAD.X R61, R49, 0x1, R171, P1 ;  /* 0x00000001313da824 */ /* 0x000fe200008e06ab */
[-C--:B------:R-:W-:Y:S02]  /*35f0*/  ISETP.GE.OR P1, PT, R94, R66.reuse, P0 ;  /* 0x000000425e00720c */ /* 0x080fe40000726670 */
[C---:B------:R-:W-:Y:S02]  /*3600*/  ISETP.GE.OR P0, PT, R78.reuse, R66, P0 ;  /* 0x000000424e00720c */ /* 0x040fe40000706670 */
[C---:B------:R-:W-:Y:S02]  /*3610*/  LOP3.LUT P6, RZ, R33.reuse, 0x2, RZ, 0xc0, !PT ;  /* 0x0000000221ff7812 */ /* 0x040fe400078cc0ff */
[-C--:B------:R-:W-:Y:S02]  /*3620*/  ISETP.LT.OR P0, PT, R78, R67.reuse, P0 ;  /* 0x000000434e00720c */ /* 0x080fe40000701670 */
[----:B------:R-:W-:Y:S02]  /*3630*/  ISETP.LT.OR P1, PT, R94, R67, P1 ;  /* 0x000000435e00720c */ /* 0x000fe40000f21670 */
[----:B------:R-:W-:Y:S07]  /*3640*/  LOP3.LUT R33, R33, 0xffff7fff, RZ, 0xc0, !PT ;  /* 0xffff7fff21217812 */ /* 0x000fee00078ec0ff */
[----:B------:R-:W-:Y:S02]  /*3650*/  @P6 LOP3.LUT R33, R33, 0x8000, RZ, 0xfc, !PT ;  /* 0x0000800021216812 */ /* 0x000fe400078efcff */
[----:B------:R-:W2:Y:S01]  /*3660*/  @!P0 LD.E.128 R36, [R48.64] ;  /* 0x0000000630248980 */ /* 0x000ea2000c101d00 */
[----:B------:R-:W-:Y:S01]  /*3670*/  @!P0 IMAD.MOV.U32 R2, RZ, RZ, R73 ;  /* 0x000000ffff028224 */ /* 0x000fe200078e0049 */
[C---:B------:R-:W-:Y:S01]  /*3680*/  LOP3.LUT P6, RZ, R33.reuse, 0x4, RZ, 0xc0, !PT ;  /* 0x0000000421ff7812 */ /* 0x040fe200078cc0ff */
[----:B------:R-:W-:Y:S01]  /*3690*/  @!P0 IMAD.MOV.U32 R3, RZ, RZ, R72 ;  /* 0x000000ffff038224 */ /* 0x000fe200078e0048 */
[----:B------:R-:W-:Y:S11]  /*36a0*/  LOP3.LUT R33, R33, 0xfffeffff, RZ, 0xc0, !PT ;  /* 0xfffeffff21217812 */ /* 0x000ff600078ec0ff */
[----:B------:R-:W-:Y:S04]  /*36b0*/  @P6 LOP3.LUT R33, R33, 0x10000, RZ, 0xfc, !PT ;  /* 0x0001000021216812 */ /* 0x000fe800078efcff */
[C---:B------:R-:W-:Y:S02]  /*36c0*/  LOP3.LUT P6, RZ, R33.reuse, 0x8, RZ, 0xc0, !PT ;  /* 0x0000000821ff7812 */ /* 0x040fe400078cc0ff */
[----:B------:R-:W-:Y:S11]  /*36d0*/  LOP3.LUT R33, R33, 0xfffdffff, RZ, 0xc0, !PT ;  /* 0xfffdffff21217812 */ /* 0x000ff600078ec0ff */
[----:B------:R-:W-:Y:S04]  /*36e0*/  @P6 LOP3.LUT R33, R33, 0x20000, RZ, 0xfc, !PT ;  /* 0x0002000021216812 */ /* 0x000fe800078efcff */
[C---:B------:R-:W-:Y:S02]  /*36f0*/  LOP3.LUT P6, RZ, R33.reuse, 0x10, RZ, 0xc0, !PT ;  /* 0x0000001021ff7812 */ /* 0x040fe400078cc0ff */
[----:B------:R-:W-:Y:S11]  /*3700*/  LOP3.LUT R33, R33, 0xfffbffff, RZ, 0xc0, !PT ;  /* 0xfffbffff21217812 */ /* 0x000ff600078ec0ff */
[----:B------:R-:W-:Y:S04]  /*3710*/  @P6 LOP3.LUT R33, R33, 0x40000, RZ, 0xfc, !PT ;  /* 0x0004000021216812 */ /* 0x000fe800078efcff */
[C---:B------:R-:W-:Y:S02]  /*3720*/  LOP3.LUT P6, RZ, R33.reuse, 0x20, RZ, 0xc0, !PT ;  /* 0x0000002021ff7812 */ /* 0x040fe400078cc0ff */
[----:B------:R-:W-:Y:S02]  /*3730*/  LOP3.LUT R33, R33, 0xfffffdff, RZ, 0xc0, !PT ;  /* 0xfffffdff21217812 */ /* 0x000fe400078ec0ff */
[----:B------:R-:W-:Y:S02]  /*3740*/  P2R R0, PR, RZ, 0x40 ;  /* 0x00000040ff007803 */ /* 0x000fe40000000000 */
[----:B------:R-:W-:Y:S02]  /*3750*/  @!P1 IADD3 R62, P6, R48, R118, RZ ;  /* 0x00000076303e9210 */ /* 0x000fe40007fde0ff */
[----:B------:R-:W-:Y:S03]  /*3760*/  @P0 LOP3.LUT R33, R33, 0x200, RZ, 0xfc, !PT ;  /* 0x0000020021210812 */ /* 0x000fe600078efcff */
[----:B------:R-:W-:Y:S01]  /*3770*/  @!P1 IMAD.X R63, R49, 0x1, R170, P6 ;  /* 0x00000001313f9824 */ /* 0x000fe200030e06aa */
[----:B------:R-:W-:Y:S01]  /*3780*/  ISETP.NE.AND P6, PT, R0, RZ, PT ;  /* 0x000000ff0000720c */ /* 0x000fe20003fc5270 */
[----:B--2---:R1:W-:Y:S11]  /*3790*/  @!P0 ST.E.128 [R2.64], R36 ;  /* 0x0000002402008985 */ /* 0x0043f6000c101d06 */
[----:B------:R-:W-:Y:S01]  /*37a0*/  @!UPT UIADD3 URZ, URZ, URZ, URZ ;  /* 0x0000003f3f3ff290 */ /* 0x000fe2000fffe03f */
[----:B-1----:R-:W-:Y:S05]  /*37b0*/  @!P6 IADD3 R2, P0, R73, R207, RZ ;  /* 0x000000cf4902e210 */ /* 0x002fea0007f1e0ff */
[C---:B------:R-:W-:Y:S01]  /*37c0*/  @!P6 IMAD.X R3, R72.reuse, 0x1, R208, P0 ;  /* 0x000000014803e824 */ /* 0x040fe200000e06d0 */
[----:B------:R-:W-:Y:S11]  /*37d0*/  LOP3.LUT P6, RZ, R33, 0x40000, RZ, 0xc0, !PT ;  /* 0x0004000021ff7812 */ /* 0x000ff600078cc0ff */
[----:B------:R-:W-:Y:S02]  /*37e0*/  @!UPT UIADD3 URZ, URZ, URZ, URZ ;  /* 0x0000003f3f3ff290 */ /* 0x000fe4000fffe03f */
[----:B------:R-:W-:Y:S05]  /*37f0*/  @!P6 IADD3 R28, P0, R73, R162, RZ ;  /* 0x000000a2491ce210 */ /* 0x000fea0007f1e0ff */
[C---:B------:R-:W-:Y:S01]  /*3800*/  @!P6 IMAD.X R29, R72.reuse, 0x1, R203, P0 ;  /* 0x00000001481de824 */ /* 0x040fe200000e06cb */
[C---:B------:R-:W-:Y:S02]  /*3810*/  LOP3.LUT P0, RZ, R33.reuse, 0x100, RZ, 0xc0, !PT ;  /* 0x0000010021ff7812 */ /* 0x040fe4000780c0ff */
[----:B------:R-:W-:Y:S11]  /*3820*/  LOP3.LUT P6, RZ, R33, 0x20000, RZ, 0xc0, !PT ;  /* 0x0002000021ff7812 */ /* 0x000ff600078cc0ff */
[----:B------:R-:W2:Y:S04]  /*3830*/  @!P0 LD.E.128 R24, [R24.64] ;  /* 0x0000000618188980 */ /* 0x000ea8000c101d00 */
[----:B--2---:R1:W-:Y:S02]  /*3840*/  @!P0 ST.E.128 [R14.64], R24 ;  /* 0x000000180e008985 */ /* 0x0043e4000c101d06 */
        /* <DEDUP_REMOVED lines=17> */
[C---:B------:R-:W-:Y:S02]  /*3960*/  LOP3.LUT P6, RZ, R33.reuse, 0x2000, RZ, 0xc0, !PT ;  /* 0x0000200021ff7812 */ /* 0x040fe400078cc0ff */
[----:B------:R-:W-:Y:S09]  /*3970*/  LOP3.LUT R33, R33, 0xfffffbff, RZ, 0xc0, !PT ;  /* 0xfffffbff21217812 */ /* 0x000ff200078ec0ff */
[----:B------:R-:W2:Y:S02]  /*3980*/  @!P0 LD.E.128 R8, [R8.64] ;  /* 0x0000000608088980 */ /* 0x000ea4000c101d00 */
[----:B------:R-:W-:Y:S02]  /*3990*/  @P6 LOP3.LUT R33, R33, 0x400, RZ, 0xfc, !PT ;  /* 0x0000040021216812 */ /* 0x000fe400078efcff */
[----:B--2---:R1:W-:Y:S01]  /*39a0*/  @!P0 ST.E.128 [R6.64], R8 ;  /* 0x0000000806008985 */ /* 0x0043e2000c101d06 */
[----:B------:R-:W-:Y:S05]  /*39b0*/  @!P6 IADD3 R12, P0, R73, R154, RZ ;  /* 0x0000009a490ce210 */ /* 0x000fea0007f1e0ff */
[C---:B------:R-:W-:Y:S01]  /*39c0*/  @!P6 IMAD.X R13, R72.reuse, 0x1, R199, P0 ;  /* 0x00000001480de824 */ /* 0x040fe200000e06c7 */
[C---:B------:R-:W-:Y:S02]  /*39d0*/  LOP3.LUT P6, RZ, R33.reuse, 0x2, RZ, 0xc0, !PT ;  /* 0x0000000221ff7812 */ /* 0x040fe400078cc0ff */
[----:B------:R-:W-:Y:S02]  /*39e0*/  LOP3.LUT R33, R33, 0xfffff7ff, RZ, 0xc0, !PT ;  /* 0xfffff7ff21217812 */ /* 0x000fe400078ec0ff */
[----:B------:R-:W-:Y:S05]  /*39f0*/  @!P5 IADD3 R38, P0, R73, R152, RZ ;  /* 0x000000984926d210 */ /* 0x000fea0007f1e0ff */
[C---:B------:R-:W-:Y:S04]  /*3a00*/  @!P5 IMAD.X R39, R72.reuse, 0x1, R198, P0 ;  /* 0x000000014827d824 */ /* 0x040fe800000e06c6 */
[----:B------:R-:W-:Y:S04]  /*3a10*/  @P6 LOP3.LUT R33, R33, 0x800, RZ, 0xfc, !PT ;  /* 0x0000080021216812 */ /* 0x000fe800078efcff */
[C---:B------:R-:W-:Y:S02]  /*3a20*/  LOP3.LUT P6, RZ, R33.reuse, 0x4, RZ, 0xc0, !PT ;  /* 0x0000000421ff7812 */ /* 0x040fe400078cc0ff */
[----:B------:R-:W-:Y:S11]  /*3a30*/  LOP3.LUT R33, R33, 0xffffefff, RZ, 0xc0, !PT ;  /* 0xffffefff21217812 */ /* 0x000ff600078ec0ff */
[----:B------:R-:W-:Y:S04]  /*3a40*/  @P6 LOP3.LUT R33, R33, 0x1000, RZ, 0xfc, !PT ;  /* 0x0000100021216812 */ /* 0x000fe800078efcff */
[C---:B------:R-:W-:Y:S02]  /*3a50*/  LOP3.LUT P0, RZ, R33.reuse, 0x20, RZ, 0xc0, !PT ;  /* 0x0000002021ff7812 */ /* 0x040fe4000780c0ff */
[----:B------:R-:W-:Y:S11]  /*3a60*/  LOP3.LUT P6, RZ, R33, 0x8, RZ, 0xc0, !PT ;  /* 0x0000000821ff7812 */ /* 0x000ff600078cc0ff */
[----:B-1----:R-:W2:Y:S04]  /*3a70*/  @!P0 LD.E.128 R4, [R4.64] ;  /* 0x0000000604048980 */ /* 0x002ea8000c101d00 */
[----:B--2---:R1:W-:Y:S02]  /*3a80*/  @!P0 ST.E.128 [R2.64], R4 ;  /* 0x0000000402008985 */ /* 0x0043e4000c101d06 */
[C---:B-1----:R-:W-:Y:S05]  /*3a90*/  @!P4 IADD3 R2, P0, R73.reuse, R150, RZ ;  /* 0x000000964902c210 */ /* 0x042fea0007f1e0ff */
[C---:B------:R-:W-:Y:S01]  /*3aa0*/  @!P4 IMAD.X R3, R72.reuse, 0x1, R197, P0 ;  /* 0x000000014803c824 */ /* 0x040fe200000e06c5 */
[----:B------:R-:W-:Y:S05]  /*3ab0*/  @!P3 IADD3 R36, P0, R73, R148, RZ ;  /* 0x000000944924b210 */ /* 0x000fea0007f1e0ff */
[C---:B------:R-:W-:Y:S01]  /*3ac0*/  @!P3 IMAD.X R37, R72.reuse, 0x1, R196, P0 ;  /* 0x000000014825b824 */ /* 0x040fe200000e06c4 */
[----:B------:R-:W-:Y:S11]  /*3ad0*/  LOP3.LUT P0, RZ, R33, 0x10, RZ, 0xc0, !PT ;  /* 0x0000001021ff7812 */ /* 0x000ff6000780c0ff */
[----:B------:R-:W-:Y:S02]  /*3ae0*/  @!UPT UIADD3 URZ, URZ, URZ, URZ ;  /* 0x0000003f3f3ff290 */ /* 0x000fe4000fffe03f */
[----:B------:R-:W2:Y:S04]  /*3af0*/  @!P0 LD.E.128 R4, [R34.64] ;  /* 0x0000000622048980 */ /* 0x000ea8000c101d00 */
[----:B--2---:R1:W-:Y:S04]  /*3b00*/  @!P0 ST.E.128 [R28.64], R4 ;  /* 0x000000041c008985 */ /* 0x0043e8000c101d06 */
[----:B------:R-:W2:Y:S01]  /*3b10*/  @!P6 LD.E.128 R8, [R42.64] ;  /* 0x000000062a08e980 */ /* 0x000ea2000c101d00 */
[C---:B-1----:R-:W-:Y:S05]  /*3b20*/  @!P2 IADD3 R28, P0, R73.reuse, R146, RZ ;  /* 0x00000092491ca210 */ /* 0x042fea0007f1e0ff */
[C---:B------:R-:W-:Y:S01]  /*3b30*/  @!P2 IMAD.X R29, R72.reuse, 0x1, R195, P0 ;  /* 0x00000001481da824 */ /* 0x040fe200000e06c3 */
[----:B------:R-:W-:Y:S05]  /*3b40*/  @!P1 IADD3 R34, P0, R73, R144, RZ ;  /* 0x0000009049229210 */ /* 0x000fea0007f1e0ff */
[----:B------:R-:W-:Y:S01]  /*3b50*/  @!P1 IMAD.X R35, R72, 0x1, R194, P0 ;  /* 0x0000000148239824 */ /* 0x000fe200000e06c2 */
[C---:B------:R-:W-:Y:S01]  /*3b60*/  LOP3.LUT P0, RZ, R33.reuse, 0x1, RZ, 0xc0, !PT ;  /* 0x0000000121ff7812 */ /* 0x040fe2000780c0ff */
[----:B--2---:R-:W-:Y:S01]  /*3b70*/  @!P6 ST.E.128 [R24.64], R8 ;  /* 0x000000081800e985 */ /* 0x004fe2000c101d06 */
[C---:B------:R-:W-:Y:S11]  /*3b80*/  LOP3.LUT P6, RZ, R33.reuse, 0x1000, RZ, 0xc0, !PT ;  /* 0x0000100021ff7812 */ /* 0x040ff600078cc0ff */
[----:B------:R-:W-:Y:S02]  /*3b90*/  @!UPT UIADD3 URZ, URZ, URZ, URZ ;  /* 0x0000003f3f3ff290 */ /* 0x000fe4000fffe03f */
[----:B------:R-:W2:Y:S04]  /*3ba0*/  @!P6 LD.E.128 R4, [R44.64] ;  /* 0x000000062c04e980 */ /* 0x000ea8000c101d00 */
[----:B--2---:R1:W-:Y:S01]  /*3bb0*/  @!P6 ST.E.128 [R40.64], R4 ;  /* 0x000000042800e985 */ /* 0x0043e2000c101d06 */
[C---:B------:R-:W-:Y:S11]  /*3bc0*/  LOP3.LUT P6, RZ, R33.reuse, 0x800, RZ, 0xc0, !PT ;  /* 0x0000080021ff7812 */ /* 0x040ff600078cc0ff */
[----:B------:R-:W-:Y:S02]  /*3bd0*/  @!UPT UIADD3 URZ, URZ, URZ, URZ ;  /* 0x0000003f3f3ff290 */ /* 0x000fe4000fffe03f */
[----:B-1----:R-:W2:Y:S04]  /*3be0*/  @!P6 LD.E.128 R4, [R46.64] ;  /* 0x000000062e04e980 */ /* 0x002ea8000c101d00 */
[----:B--2---:R1:W-:Y:S01]  /*3bf0*/  @!P6 ST.E.128 [R14.64], R4 ;  /* 0x000000040e00e985 */ /* 0x0043e2000c101d06 */
[----:B------:R-:W-:Y:S03]  /*3c00*/  LOP3.LUT P6, RZ, R33, 0x400, RZ, 0xc0, !PT ;  /* 0x0000040021ff7812 */ /* 0x000fe600078cc0ff */
[----:B-1----:R-:W2:Y:S04]  /*3c10*/  @!P0 LD.E.128 R4, [R50.64] ;  /* 0x0000000632048980 */ /* 0x002ea8000c101d00 */
[----:B--2---:R1:W-:Y:S06]  /*3c20*/  @!P0 ST.E.128 [R26.64], R4 ;  /* 0x000000041a008985 */ /* 0x0043ec000c101d06 */
[----:B-1----:R-:W2:Y:S04]  /*3c30*/  @!P6 LD.E.128 R24, [R52.64] ;  /* 0x000000063418e980 */ /* 0x002ea8000c101d00 */
[----:B--2---:R1:W-:Y:S04]  /*3c40*/  @!P6 ST.E.128 [R12.64], R24 ;  /* 0x000000180c00e985 */ /* 0x0043e8000c101d06 */
[----:B-1----:R-:W2:Y:S04]  /*3c50*/  @!P5 LD.E.128 R12, [R54.64] ;  /* 0x00000006360cd980 */ /* 0x002ea8000c101d00 */
[----:B--2---:R-:W-:Y:S04]  /*3c60*/  @!P5 ST.E.128 [R38.64], R12 ;  /* 0x0000000c2600d985 */ /* 0x004fe8000c101d06 */
[----:B------:R-:W2:Y:S04]  /*3c70*/  @!P4 LD.E.128 R8, [R56.64] ;  /* 0x000000063808c980 */ /* 0x000ea8000c101d00 */
[----:B--2---:R-:W-:Y:S04]  /*3c80*/  @!P4 ST.E.128 [R2.64], R8 ;  /* 0x000000080200c985 */ /* 0x004fe8000c101d06 */
[----:B------:R-:W2:Y:S04]  /*3c90*/  @!P3 LD.E.128 R4, [R58.64] ;  /* 0x000000063a04b980 */ /* 0x000ea8000c101d00 */
[----:B--2---:R1:W-:Y:S04]  /*3ca0*/  @!P3 ST.E.128 [R36.64], R4 ;  /* 0x000000042400b985 */ /* 0x0043e8000c101d06 */
[----:B-1----:R-:W2:Y:S04]  /*3cb0*/  @!P2 LD.E.128 R4, [R60.64] ;  /* 0x000000063c04a980 */ /* 0x002ea8000c101d00 */
[----:B--2---:R1:W-:Y:S04]  /*3cc0*/  @!P2 ST.E.128 [R28.64], R4 ;  /* 0x000000041c00a985 */ /* 0x0043e8000c101d06 */
[----:B-1----:R-:W2:Y:S04]  /*3cd0*/  @!P1 LD.E.128 R4, [R62.64] ;  /* 0x000000063e049980 */ /* 0x002ea8000c101d00 */
[----:B--2---:R1:W-:Y:S04]  /*3ce0*/  @!P1 ST.E.128 [R34.64], R4 ;  /* 0x0000000422009985 */ /* 0x0043e8000c101d06 */
[----:B------:R-:W2:Y:S04]  /*3cf0*/  LD.E R0, [R16.64+0x130] ;  /* 0x0001300610007980 */ /* 0x000ea8000c101900 */
[----:B------:R-:W3:Y:S01]  /*3d00*/  LD.E R14, [R16.64+0xd0] ;  /* 0x0000d006100e7980 */ /* 0x000ee2000c101900 */
[----:B--2---:R-:W-:Y:S05]  /*3d10*/  IMAD.U32 R0, R0, -0x100, RZ ;  /* 0xffffff0000007824 */ /* 0x004fea00078e00ff */
[C---:B------:R-:W-:Y:S04]  /*3d20*/  LEA R48, P0, R0.reuse, R48, 0x1 ;  /* 0x0000003000307211 */ /* 0x040fe800078008ff */
[----:B------:R-:W-:Y:S02]  /*3d30*/  LEA.HI.X.SX32 R49, R0, R49, 0x1, P0 ;  /* 0x0000003100317211 */ /* 0x000fe400000f0eff */
[----:B---3--:R-:W-:Y:S11]  /*3d40*/  ISETP.NE.AND P0, PT, R14, RZ, PT ;  /* 0x000000ff0e00720c */ /* 0x008ff60003f05270 */
[----:B------:R-:W-:Y:S02]  /*3d50*/  @!UPT UIADD3 URZ, URZ, URZ, URZ ;  /* 0x0000003f3f3ff290 */ /* 0x000fe4000fffe03f */
[----:B------:R-:W-:-:S05]  /*3d60*/  @!P0 BRA `(.L_x_925) ;  /* 0x0000b27000008947 */ /* 0x000fca0003800000 */
[----:B-1----:R-:W2:Y:S01]  /*3d70*/  LD.E.U8 R0, [R16.64+0x1b3] ;  /* 0x0001b30610007980 */ /* 0x002ea2000c101100 */
[----:B------:R-:W-:Y:S03]  /*3d80*/  ISETP.GE.AND P0, PT, R78, R66, PT ;  /* 0x000000424e00720c */ /* 0x000fe60003f06270 */
[----:B------:R1:W5:Y:S01]  /*3d90*/  LD.E R40, [R16.64+0xc0] ;  /* 0x0000c00610287980 */ /* 0x000362000c101900 */
[----:B--2---:R-:W-:Y:S11]  /*3da0*/  ISETP.NE.AND P1, PT, R0, RZ, PT ;  /* 0x000000ff0000720c */ /* 0x004ff60003f25270 */
[----:B------:R-:W-:Y:S02]  /*3db0*/  @!UPT UIADD3 URZ, URZ, URZ, URZ ;  /* 0x0000003f3f3ff290 */ /* 0x000fe4000fffe03f */
[----:B------:R-:W-:-:S05]  /*3dc0*/  @!P1 BRA `(.L_x_926) ;  /* 0x0000474000009947 */ /* 0x000fca0003800000 */
[----:B-1---5:R-:W-:Y:S01]  /*3dd0*/  ISETP.GE.OR P0, PT, R132, R40, P0 ;  /* 0x000000288400720c */ /* 0x022fe20000706670 */
[----:B------:R-:W-:Y:S03]  /*3de0*/  BSSY B0, `(.L_x_927) ;  /* 0x000003d000007945 */ /* 0x000fe60003800000 */
[----:B------:R-:W-:Y:S11]  /*3df0*/  ISETP.LT.OR P0, PT, R78, R67, P0 ;  /* 0x000000434e00720c */ /* 0x000ff60000701670 */
[----:B------:R-:W-:Y:S02]  /*3e00*/  @!UPT UIADD3 URZ, URZ, URZ, URZ ;  /* 0x0000003f3f3ff290 */ /* 0x000fe4000fffe03f */
[----:B------:R-:W-:-:S05]  /*3e10*/  @P0 BRA `(.L_x_928) ;  /* 0x0000039000000947 */ /* 0x000fca0003800000 */
[----:B------:R-:W-:Y:S02]  /*3e20*/  MOV R2, R71 ;  /* 0x0000004700027202 */ /* 0x000fe40000000f00 */
[----:B------:R-:W-:Y:S02]  /*3e30*/  MOV R3, R70 ;  /* 0x0000004600037202 */ /* 0x000fe40000000f00 */
[----:B------:R-:W-:Y:S03]  /*3e40*/  ISETP.GE.AND P0, PT, R132, R14, PT ;  /* 0x0000000e8400720c */ /* 0x000fe60003f06270 */
[----:B------:R1:W2:Y:S10]  /*3e50*/  LD.E.128 R8, [R2.64] ;  /* 0x0000000602087980 */ /* 0x0002b4000c101d00 */
[----:B------:R-:W-:Y:S02]  /*3e60*/  @!P0 MOV R4, R32 ;  /* 0x0000002000048202 */ /* 0x000fe40000000f00 */
[----:B------:R-:W-:Y:S05]  /*3e70*/  @!P0 MOV R5, R31 ;  /* 0x0000001f00058202 */ /* 0x000fea0000000f00 */
[----:B------:R3:W4:Y:S01]  /*3e80*/  @!P0 LD.E.64 R6, [R4.64] ;  /* 0x0000000604068980 */ /* 0x000722000c101b00 */
[----:B-1----:R-:W-:Y:S02]  /*3e90*/  @!P0 MOV R2, R19 ;  /* 0x0000001300028202 */ /* 0x002fe40000000f00 */
[----:B------:R-:W-:Y:S06]  /*3ea0*/  @!P0 MOV R3, R18 ;  /* 0x0000001200038202 */ /* 0x000fec0000000f00 */
[----:B------:R-:W3:Y:S02]  /*3eb0*/  @!P0 LD.E.64 R2, [R2.64] ;  /* 0x0000000602028980 */ /* 0x000ee4000c101b00 */
[----:B---3--:R-:W-:Y:S01]  /*3ec0*/  @!P0 HADD2.F32 R5, -RZ, R2.H0_H0 ;  /* 0x20000002ff058230 */ /* 0x008fe20000004100 */
[----:B--2---:R-:W-:Y:S01]  /*3ed0*/  @!P0 MOV R4, R8 ;  /* 0x0000000800048202 */ /* 0x004fe20000000f00 */
[----:B----4-:R-:W-:Y:S02]  /*3ee0*/  @!P0 HADD2.F32 R23, -RZ, R6.H0_H0 ;  /* 0x20000006ff178230 */ /* 0x010fe40000004100 */
[----:B------:R-:W-:Y:S01]  /*3ef0*/  @!P0 HADD2.F32 R12, -RZ, R2.H1_H1 ;  /* 0x30000002ff0c8230 */ /* 0x000fe20000004100 */
[----:B------:R-:W-:Y:S01]  /*3f00*/  @!P0 IMAD.MOV.U32 R2, RZ, RZ, R9 ;  /* 0x000000ffff028224 */ /* 0x000fe200078e0009 */
[--C-:B------:R-:W-:Y:S02]  /*3f10*/  @!P0 HADD2.F32 R0, -RZ, R4.reuse.H1_H1 ;  /* 0x30000004ff008230 */ /* 0x100fe40000004100 */
[--C-:B------:R-:W-:Y:S02]  /*3f20*/  @!P0 HADD2.F32 R13, -RZ, R3.reuse.H1_H1 ;  /* 0x30000003ff0d8230 */ /* 0x100fe40000004100 */
[----:B------:R-:W-:Y:S02]  /*3f30*/  @!P0 HADD2.F32 R15, -RZ, R3.H0_H0 ;  /* 0x20000003ff0f8230 */ /* 0x000fe40000004100 */
[----:B------:R-:W-:Y:S01]  /*3f40*/  @!P0 HADD2.F32 R3, -RZ, R4.H0_H0 ;  /* 0x20000004ff038230 */ /* 0x000fe20000004100 */
[C---:B------:R-:W-:Y:S01]  /*3f50*/  @!P0 FMUL.FTZ R4, R0.reuse, R23 ;  /* 0x0000001700048220 */ /* 0x040fe20000410000 */
[--C-:B------:R-:W-:Y:S01]  /*3f60*/  @!P0 HADD2.F32 R25, -RZ, R7.reuse.H0_H0 ;  /* 0x20000007ff198230 */ /* 0x100fe20000004100 */
[-C--:B------:R-:W-:Y:S01]  /*3f70*/  @!P0 FMUL.FTZ R0, R0, R5.reuse ;  /* 0x0000000500008220 */ /* 0x080fe20000410000 */
[----:B------:R-:W-:Y:S01]  /*3f80*/  @!P0 HADD2.F32 R26, -RZ, R7.H1_H1 ;  /* 0x30000007ff1a8230 */ /* 0x000fe20000004100 */
[----:B------:R-:W-:Y:S01]  /*3f90*/  @!P0 FFMA.FTZ R28, R3, R5, -R4 ;  /* 0x00000005031c8223 */ /* 0x000fe20000010804 */
[----:B------:R-:W-:Y:S01]  /*3fa0*/  @!P0 MOV R7, R10 ;  /* 0x0000000a00078202 */ /* 0x000fe20000000f00 */
[----:B------:R-:W-:Y:S01]  /*3fb0*/  @!P0 FFMA.FTZ R0, R23, R3, R0 ;  /* 0x0000000317008223 */ /* 0x000fe20000010000 */
[----:B------:R-:W-:Y:S01]  /*3fc0*/  @!P0 HADD2.F32 R24, -RZ, R6.H1_H1 ;  /* 0x30000006ff188230 */ /* 0x000fe20000004100 */
[----:B------:R-:W-:Y:S01]  /*3fd0*/  @!P0 MOV R6, R11 ;  /* 0x0000000b00068202 */ /* 0x000fe20000000f00 */
[--C-:B------:R-:W-:Y:S02]  /*3fe0*/  @!P0 HADD2.F32 R5, -RZ, R2.reuse.H1_H1 ;  /* 0x30000002ff058230 */ /* 0x100fe40000004100 */
[----:B------:R-:W-:Y:S01]  /*3ff0*/  @!P0 HADD2.F32 R23, -RZ, R2.H0_H0 ;  /* 0x20000002ff178230 */ /* 0x000fe20000004100 */
[----:B------:R-:W-:Y:S01]  /*4000*/  @!P0 F2FP.PACK_AB R0, R0, R28 ;  /* 0x0000001c0000823e */ /* 0x000fe200000000ff */
[--C-:B------:R-:W-:Y:S01]  /*4010*/  @!P0 HADD2.F32 R3, -RZ, R7.reuse.H1_H1 ;  /* 0x30000007ff038230 */ /* 0x100fe20000004100 */
[C---:B------:R-:W-:Y:S01]  /*4020*/  @!P0 FMUL.FTZ R27, R5.reuse, R24 ;  /* 0x00000018051b8220 */ /* 0x040fe20000410000 */
[--C-:B------:R-:W-:Y:S01]  /*4030*/  @!P0 HADD2.F32 R4, -RZ, R6.reuse.H1_H1 ;  /* 0x30000006ff048230 */ /* 0x100fe20000004100 */
[-C--:B------:R-:W-:Y:S01]  /*4040*/  @!P0 FMUL.FTZ R2, R5, R12.reuse ;  /* 0x0000000c05028220 */ /* 0x080fe20000410000 */
[----:B------:R-:W-:Y:S01]  /*4050*/  @!P0 HADD2.F32 R5, -RZ, R7.H0_H0 ;  /* 0x20000007ff058230 */ /* 0x000fe20000004100 */
[----:B------:R-:W-:Y:S01]  /*4060*/  @!P0 FFMA.FTZ R27, R23, R12, -R27 ;  /* 0x0000000c171b8223 */ /* 0x000fe2000001081b */
[----:B------:R-:W-:Y:S01]  /*4070*/  @!P0 MOV R8, R0 ;  /* 0x0000000000088202 */ /* 0x000fe20000000f00 */
[C---:B------:R-:W-:Y:S01]  /*4080*/  @!P0 FMUL.FTZ R12, R3.reuse, R25 ;  /* 0x00000019030c8220 */ /* 0x040fe20000410000 */
[----:B------:R-:W-:Y:S01]  /*4090*/  @!P0 HADD2.F32 R6, -RZ, R6.H0_H0 ;  /* 0x20000006ff068230 */ /* 0x000fe20000004100 */
[----:B------:R-:W-:Y:S02]  /*40a0*/  @!P0 FMUL.FTZ R3, R3, R15 ;  /* 0x0000000f03038220 */ /* 0x000fe40000410000 */
[C---:B------:R-:W-:Y:S02]  /*40b0*/  @!P0 FMUL.FTZ R7, R4.reuse, R26 ;  /* 0x0000001a04078220 */ /* 0x040fe40000410000 */
[----:B------:R-:W-:Y:S02]  /*40c0*/  @!P0 FMUL.FTZ R4, R4, R13 ;  /* 0x0000000d04048220 */ /* 0x000fe40000410000 */
[----:B------:R-:W-:Y:S02]  /*40d0*/  @!P0 FFMA.FTZ R2, R24, R23, R2 ;  /* 0x0000001718028223 */ /* 0x000fe40000010002 */
[----:B------:R-:W-:Y:S02]  /*40e0*/  @!P0 FFMA.FTZ R3, R25, R5, R3 ;  /* 0x0000000519038223 */ /* 0x000fe40000010003 */
[----:B------:R-:W-:Y:S01]  /*40f0*/  @!P0 FFMA.FTZ R7, R6, R13, -R7 ;  /* 0x0000000d06078223 */ /* 0x000fe20000010807 */
[----:B------:R-:W-:Y:S01]  /*4100*/  @!P0 F2FP.PACK_AB R2, R2, R27 ;  /* 0x0000001b0202823e */ /* 0x000fe200000000ff */
[----:B------:R-:W-:Y:S01]  /*4110*/  @!P0 FFMA.FTZ R4, R26, R6, R4 ;  /* 0x000000061a048223 */ /* 0x000fe20000010004 */
[----:B------:R-:W-:Y:S01]  /*4120*/  MOV R6, R68 ;  /* 0x0000004400067202 */ /* 0x000fe20000000f00 */
[----:B------:R-:W-:Y:S02]  /*4130*/  @!P0 FFMA.FTZ R12, R5, R15, -R12 ;  /* 0x0000000f050c8223 */ /* 0x000fe4000001080c */
[----:B------:R-:W-:Y:S01]  /*4140*/  @!P0 IMAD.MOV.U32 R9, RZ, RZ, R2 ;  /* 0x000000ffff098224 */ /* 0x000fe200078e0002 */
[----:B------:R-:W-:Y:S02]  /*4150*/  @!P0 F2FP.PACK_AB R4, R4, R7 ;  /* 0x000000070404823e */ /* 0x000fe400000000ff */
[----:B------:R-:W-:Y:S02]  /*4160*/  @!P0 F2FP.PACK_AB R3, R3, R12 ;  /* 0x0000000c0303823e */ /* 0x000fe400000000ff */
[----:B------:R-:W-:Y:S02]  /*4170*/  MOV R7, R69 ;  /* 0x0000004500077202 */ /* 0x000fe40000000f00 */
[----:B------:R-:W-:Y:S02]  /*4180*/  @!P0 MOV R10, R3 ;  /* 0x00000003000a8202 */ /* 0x000fe40000000f00 */
[----:B------:R-:W-:Y:S05]  /*4190*/  @!P0 MOV R11, R4 ;  /* 0x00000004000b8202 */ /* 0x000fea0000000f00 */
[----:B------:R1:W-:Y:S02]  /*41a0*/  ST.E.128 [R6.64], R8 ;  /* 0x0000000806007985 */ /* 0x0003e4000c101d06 */
.L_x_928:
[----:B------:R-:W-:Y:S05]  /*41b0*/  BSYNC B0 ;  /* 0x0000000000007941 */ /* 0x000fea0003800000 */
.L_x_927:
[----:B------:R-:W-:Y:S01]  /*41c0*/  ISETP.GE.AND P0, PT, R82, R66, PT ;  /* 0x000000425200720c */ /* 0x000fe20003f06270 */
[----:B------:R-:W-:Y:S03]  /*41d0*/  BSSY B0, `(.L_x_929) ;  /* 0x0000040000007945 */ /* 0x000fe60003800000 */
[----:B------:R-:W-:Y:S04]  /*41e0*/  ISETP.GE.OR P0, PT, R132, R40, P0 ;  /* 0x000000288400720c */ /* 0x000fe80000706670 */
[----:B------:R-:W-:Y:S11]  /*41f0*/  ISETP.LT.OR P0, PT, R82, R67, P0 ;  /* 0x000000435200720c */ /* 0x000ff60000701670 */
[----:B------:R-:W-:Y:S02]  /*4200*/  @!UPT UIADD3 URZ, URZ, URZ, URZ ;  /* 0x0000003f3f3ff290 */ /* 0x000fe4000fffe03f */
[----:B------:R-:W-:-:S05]  /*4210*/  @P0 BRA `(.L_x_930) ;  /* 0x000003b000000947 */ /* 0x000fca0003800000 */
[----:B------:R-:W-:Y:S02]  /*4220*/  ISETP.GE.AND P0, PT, R132, R14, PT ;  /* 0x0000000e8400720c */ /* 0x000fe40003f06270 */
[C---:B-1----:R-:W-:Y:S04]  /*4230*/  LEA R8, P1, R219.reuse, R71, 0x1 ;  /* 0x00000047db087211 */ /* 0x042fe800078208ff */
[----:B------:R-:W-:Y:S06]  /*4240*/  LEA.HI.X R9, R219, R70, R248, 0x1, P1 ;  /* 0x00000046db097211 */ /* 0x000fec00008f0cf8 */
[----:B------:R-:W2:Y:S01]  /*4250*/  LD.E.128 R8, [R8.64] ;  /* 0x0000000608087980 */ /* 0x000ea2000c101d00 */
[C---:B------:R-:W-:Y:S02]  /*4260*/  @!P0 SHF.L.U32 R4, R112.reuse, 0x1, RZ ;  /* 0x0000000170048819 */ /* 0x040fe400000006ff */
[----:B------:R-:W-:Y:S02]  /*4270*/  @!P0 SHF.L.U64.HI R0, R112, 0x1, R243 ;  /* 0x0000000170008819 */ /* 0x000fe400000102f3 */
[C---:B------:R-:W-:Y:S02]  /*4280*/  @!P0 IADD3 R2, P2, R4.reuse, R19, RZ ;  /* 0x0000001304028210 */ /* 0x040fe40007f5e0ff */
[----:B------:R-:W-:Y:S02]  /*4290*/  @!P0 IADD3 R4, P1, R4, R32, RZ ;  /* 0x0000002004048210 */ /* 0x000fe40007f3e0ff */
[C---:B------:R-:W-:Y:S03]  /*42a0*/  @!P0 IADD3.X R3, R0.reuse, R18, RZ, P2, !PT ;  /* 0x0000001200038210 */ /* 0x040fe600017fe4ff */
[----:B------:R-:W-:Y:S03]  /*42b0*/  @!P0 IMAD.X R5, R0, 0x1, R31, P1 ;  /* 0x0000000100058824 */ /* 0x000fe600008e061f */
[----:B------:R-:W3:Y:S06]  /*42c0*/  @!P0 LD.E.64 R2, [R2.64] ;  /* 0x0000000602028980 */ /* 0x000eec000c101b00 */
[----:B------:R-:W4:Y:S02]  /*42d0*/  @!P0 LD.E.64 R6, [R4.64] ;  /* 0x0000000604068980 */ /* 0x000f24000c101b00 */
[----:B----4-:R-:W-:Y:S01]  /*42e0*/  @!P0 HADD2.F32 R23, -RZ, R6.H0_H0 ;  /* 0x20000006ff178230 */ /* 0x010fe20000004100 */
[----:B--2---:R-:W-:Y:S01]  /*42f0*/  @!P0 MOV R4, R8 ;  /* 0x0000000800048202 */ /* 0x004fe20000000f00 */
[--C-:B---3--:R-:W-:Y:S02]  /*4300*/  @!P0 HADD2.F32 R5, -RZ, R2.reuse.H0_H0 ;  /* 0x20000002ff058230 */ /* 0x108fe40000004100 */
[----:B------:R-:W-:Y:S01]  /*4310*/  @!P0 HADD2.F32 R12, -RZ, R2.H1_H1 ;  /* 0x30000002ff0c8230 */ /* 0x000fe20000004100 */
[----:B------:R-:W-:Y:S01]  /*4320*/  @!P0 MOV R2, R9 ;  /* 0x0000000900028202 */ /* 0x000fe20000000f00 */
        /* <DEDUP_REMOVED lines=8> */
[----:B------:R-:W-:Y:S01]  /*43b0*/  @!P0 IMAD.MOV.U32 R7, RZ, RZ, R10 ;  /* 0x000000ffff078224 */ /* 0x000fe200078e000a */
[----:B------:R-:W-:Y:S01]  /*43c0*/  @!P0 HADD2.F32 R24, -RZ, R6.H1_H1 ;  /* 0x30000006ff188230 */ /* 0x000fe20000004100 */
[----:B------:R-:W-:Y:S01]  /*43d0*/  @!P0 FFMA.FTZ R28, R3, R5, -R4 ;  /* 0x00000005031c8223 */ /* 0x000fe20000010804 */
[--C-:B------:R-:W-:Y:S01]  /*43e0*/  @!P0 HADD2.F32 R5, -RZ, R2.reuse.H1_H1 ;  /* 0x30000002ff058230 */ /* 0x100fe20000004100 */
[----:B------:R-:W-:Y:S01]  /*43f0*/  @!P0 FFMA.FTZ R0, R23, R3, R0 ;  /* 0x0000000317008223 */ /* 0x000fe20000010000 */
[----:B------:R-:W-:Y:S01]  /*4400*/  @!P0 MOV R6, R11 ;  /* 0x0000000b00068202 */ /* 0x000fe20000000f00 */
[--C-:B------:R-:W-:Y:S02]  /*4410*/  @!P0 HADD2.F32 R3, -RZ, R7.reuse.H1_H1 ;  /* 0x30000007ff038230 */ /* 0x100fe40000004100 */
[C---:B------:R-:W-:Y:S01]  /*4420*/  @!P0 FMUL.FTZ R27, R5.reuse, R24 ;  /* 0x00000018051b8220 */ /* 0x040fe20000410000 */
[----:B------:R-:W-:Y:S01]  /*4430*/  @!P0 HADD2.F32 R23, -RZ, R2.H0_H0 ;  /* 0x20000002ff178230 */ /* 0x000fe20000004100 */
[----:B------:R-:W-:Y:S01]  /*4440*/  @!P0 FMUL.FTZ R2, R5, R12 ;  /* 0x0000000c05028220 */ /* 0x000fe20000410000 */
[--C-:B------:R-:W-:Y:S01]  /*4450*/  @!P0 HADD2.F32 R4, -RZ, R6.reuse.H1_H1 ;  /* 0x30000006ff048230 */ /* 0x100fe20000004100 */
[----:B------:R-:W-:Y:S01]  /*4460*/  @!P0 F2FP.PACK_AB R0, R0, R28 ;  /* 0x0000001c0000823e */ /* 0x000fe200000000ff */
[----:B------:R-:W-:Y:S01]  /*4470*/  @!P0 HADD2.F32 R5, -RZ, R7.H0_H0 ;  /* 0x20000007ff058230 */ /* 0x000fe20000004100 */
[----:B------:R-:W-:Y:S01]  /*4480*/  @!P0 FFMA.FTZ R27, R23, R12, -R27 ;  /* 0x0000000c171b8223 */ /* 0x000fe2000001081b */
[----:B------:R-:W-:Y:S01]  /*4490*/  @!P0 HADD2.F32 R6, -RZ, R6.H0_H0 ;  /* 0x20000006ff068230 */ /* 0x000fe20000004100 */
[C---:B------:R-:W-:Y:S01]  /*44a0*/  @!P0 FMUL.FTZ R12, R3.reuse, R25 ;  /* 0x00000019030c8220 */ /* 0x040fe20000410000 */
[----:B------:R-:W-:Y:S01]  /*44b0*/  @!P0 MOV R8, R0 ;  /* 0x0000000000088202 */ /* 0x000fe20000000f00 */
        /* <DEDUP_REMOVED lines=8> */
[----:B------:R-:W-:Y:S01]  /*4540*/  LEA R6, P1, R113, R68, 0x1 ;  /* 0x0000004471067211 */ /* 0x000fe200078208ff */
[----:B------:R-:W-:Y:S02]  /*4550*/  @!P0 FFMA.FTZ R12, R5, R15, -R12 ;  /* 0x0000000f050c8223 */ /* 0x000fe4000001080c */
[----:B------:R-:W-:Y:S01]  /*4560*/  @!P0 IMAD.MOV.U32 R9, RZ, RZ, R2 ;  /* 0x000000ffff098224 */ /* 0x000fe200078e0002 */
[----:B------:R-:W-:Y:S02]  /*4570*/  @!P0 F2FP.PACK_AB R4, R4, R13 ;  /* 0x0000000d0404823e */ /* 0x000fe400000000ff */
[----:B------:R-:W-:Y:S02]  /*4580*/  @!P0 F2FP.PACK_AB R3, R3, R12 ;  /* 0x0000000c0303823e */ /* 0x000fe400000000ff */
[----:B------:R-:W-:Y:S02]  /*4590*/  LEA.HI.X R7, R113, R69, R134, 0x1, P1 ;  /* 0x0000004571077211 */ /* 0x000fe400008f0c86 */
[----:B------:R-:W-:Y:S02]  /*45a0*/  @!P0 MOV R10, R3 ;  /* 0x00000003000a8202 */ /* 0x000fe40000000f00 */
[----:B------:R-:W-:Y:S05]  /*45b0*/  @!P0 MOV R11, R4 ;  /* 0x00000004000b8202 */ /* 0x000fea0000000f00 */
[----:B------:R1:W-:Y:S02]  /*45c0*/  ST.E.128 [R6.64], R8 ;  /* 0x0000000806007985 */ /* 0x0003e4000c101d06 */
.L_x_930:
[----:B------:R-:W-:Y:S05]  /*45d0*/  BSYNC B0 ;  /* 0x0000000000007941 */ /* 0x000fea0003800000 */
.L_x_929:
[C---:B------:R-:W-:Y:S01]  /*45e0*/  ISETP.GE.AND P0, PT, R81.reuse, R66, PT ;  /* 0x000000425100720c */ /* 0x040fe20003f06270 */
        /* <DEDUP_REMOVED lines=64> */
.L_x_932:
[----:B------:R-:W-:Y:S05]  /*49f0*/  BSYNC B0 ;  /* 0x0000000000007941 */ /* 0x000fea0003800000 */
.L_x_931:
[----:B------:R-:W-:Y:S01]  /*4a00*/  ISETP.GE.AND P0, PT, R80, R66, PT ;  /* 0x000000425000720c */ /* 0x000fe20003f06270 */
[----:B------:R-:W-:Y:S03]  /*4a10*/  BSSY B0, `(.L_x_933) ;  /* 0x0000047000007945 */ /* 0x000fe60003800000 */
[----:B------:R-:W-:Y:S04]  /*4a20*/  ISETP.GE.OR P0, PT, R132, R40, P0 ;  /* 0x000000288400720c */ /* 0x000fe80000706670 */
[----:B------:R-:W-:Y:S11]  /*4a30*/  ISETP.LT.OR P0, PT, R80, R67, P0 ;  /* 0x000000435000720c */ /* 0x000ff60000701670 */
[----:B------:R-:W-:Y:S02]  /*4a40*/  @!UPT UIADD3 URZ, URZ, URZ, URZ ;  /* 0x0000003f3f3ff290 */ /* 0x000fe4000fffe03f */
[----:B------:R-:W-:-:S05]  /*4a50*/  @P0 BRA `(.L_x_934) ;  /* 0x0000042000000947 */ /* 0x000fca0003800000 */
[----:B------:R-:W-:Y:S01]  /*4a60*/  IMAD R3, R65, 0x60, RZ ;  /* 0x0000006041037824 */ /* 0x000fe200078e02ff */
[----:B------:R-:W-:Y:S02]  /*4a70*/  ISETP.GE.AND P0, PT, R132, R14, PT ;  /* 0x0000000e8400720c */ /* 0x000fe40003f06270 */
[----:B-1----:R-:W-:Y:S02]  /*4a80*/  MOV R8, R71 ;  /* 0x0000004700087202 */ /* 0x002fe40000000f00 */
[----:B------:R-:W-:Y:S05]  /*4a90*/  MOV R9, R70 ;  /* 0x0000004600097202 */ /* 0x000fea0000000f00 */
[----:B------:R-:W-:Y:S04]  /*4aa0*/  IMAD.WIDE.U32 R8, R64, 0x60, R8 ;  /* 0x0000006040087825 */ /* 0x000fe800078e0008 */
[----:B------:R-:W-:Y:S02]  /*4ab0*/  @!P0 SHF.L.U32 R4, R110, 0x1, RZ ;  /* 0x000000016e048819 */ /* 0x000fe400000006ff */
[----:B------:R-:W-:Y:S02]  /*4ac0*/  IADD3 R9, R9, R3, RZ ;  /* 0x0000000309097210 */ /* 0x000fe40007ffe0ff */
[C---:B------:R-:W-:Y:S02]  /*4ad0*/  @!P0 IADD3 R2, P2, R4.reuse, R19, RZ ;  /* 0x0000001304028210 */ /* 0x040fe40007f5e0ff */
[----:B------:R-:W-:Y:S02]  /*4ae0*/  @!P0 IADD3 R4, P1, R4, R32, RZ ;  /* 0x0000002004048210 */ /* 0x000fe40007f3e0ff */
[----:B------:R-:W-:Y:S01]  /*4af0*/  @!P0 SHF.L.U64.HI R0, R110, 0x1, R241 ;  /* 0x000000016e008819 */ /* 0x000fe200000102f1 */
[----:B------:R-:W2:Y:S03]  /*4b00*/  LD.E.128 R8, [R8.64] ;  /* 0x0000000608087980 */ /* 0x000ea6000c101d00 */
[C---:B------:R-:W-:Y:S01]  /*4b10*/  @!P0 IADD3.X R3, R0.reuse, R18, RZ, P2, !PT ;  /* 0x0000001200038210 */ /* 0x040fe200017fe4ff */
[----:B------:R-:W-:Y:S05]  /*4b20*/  @!P0 IMAD.X R5, R0, 0x1, R31, P1 ;  /* 0x0000000100058824 */ /* 0x000fea00008e061f */
[----:B------:R1:W3:Y:S06]  /*4b30*/  @!P0 LD.E.64 R6, [R4.64] ;  /* 0x0000000604068980 */ /* 0x0002ec000c101b00 */
[----:B------:R-:W1:Y:S02]  /*4b40*/  @!P0 LD.E.64 R2, [R2.64] ;  /* 0x0000000602028980 */ /* 0x000e64000c101b00 */
[----:B-1----:R-:W-:Y:S01]  /*4b50*/  @!P0 HADD2.F32 R5, -RZ, R2.H0_H0 ;  /* 0x20000002ff058230 */ /* 0x002fe20000004100 */
[----:B--2---:R-:W-:Y:S01]  /*4b60*/  @!P0 MOV R4, R8 ;  /* 0x0000000800048202 */ /* 0x004fe20000000f00 */
[----:B---3--:R-:W-:Y:S02]  /*4b70*/  @!P0 HADD2.F32 R23, -RZ, R6.H0_H0 ;  /* 0x20000006ff178230 */ /* 0x008fe40000004100 */
[----:B------:R-:W-:Y:S01]  /*4b80*/  @!P0 HADD2.F32 R12, -RZ, R2.H1_H1 ;  /* 0x30000002ff0c8230 */ /* 0x000fe20000004100 */
[----:B------:R-:W-:Y:S01]  /*4b90*/  @!P0 MOV R2, R9 ;  /* 0x0000000900028202 */ /* 0x000fe20000000f00 */
[--C-:B------:R-:W-:Y:S02]  /*4ba0*/  @!P0 HADD2.F32 R0, -RZ, R4.reuse.H1_H1 ;  /* 0x30000004ff008230 */ /* 0x100fe40000004100 */
[--C-:B------:R-:W-:Y:S02]  /*4bb0*/  @!P0 HADD2.F32 R15, -RZ, R3.reuse.H0_H0 ;  /* 0x20000003ff0f8230 */ /* 0x100fe40000004100 */
[----:B------:R-:W-:Y:S02]  /*4bc0*/  @!P0 HADD2.F32 R13, -RZ, R3.H1_H1 ;  /* 0x30000003ff0d8230 */ /* 0x000fe40000004100 */
        /* <DEDUP_REMOVED lines=9> */
[----:B------:R-:W-:Y:S01]  /*4c60*/  @!P0 IMAD.MOV.U32 R6, RZ, RZ, R11 ;  /* 0x000000ffff068224 */ /* 0x000fe200078e000b */
[--C-:B------:R-:W-:Y:S02]  /*4c70*/  @!P0 HADD2.F32 R5, -RZ, R2.reuse.H1_H1 ;  /* 0x30000002ff058230 */ /* 0x100fe40000004100 */
[----:B------:R-:W-:Y:S02]  /*4c80*/  @!P0 HADD2.F32 R23, -RZ, R2.H0_H0 ;  /* 0x20000002ff178230 */ /* 0x000fe40000004100 */
[--C-:B------:R-:W-:Y:S01]  /*4c90*/  @!P0 HADD2.F32 R3, -RZ, R7.reuse.H1_H1 ;  /* 0x30000007ff038230 */ /* 0x100fe20000004100 */
[C---:B------:R-:W-:Y:S01]  /*4ca0*/  @!P0 FMUL.FTZ R27, R5.reuse, R24 ;  /* 0x00000018051b8220 */ /* 0x040fe20000410000 */
[--C-:B------:R-:W-:Y:S01]  /*4cb0*/  @!P0 HADD2.F32 R4, -RZ, R6.reuse.H1_H1 ;  /* 0x30000006ff048230 */ /* 0x100fe20000004100 */
[-C--:B------:R-:W-:Y:S01]  /*4cc0*/  @!P0 FMUL.FTZ R2, R5, R12.reuse ;  /* 0x0000000c05028220 */ /* 0x080fe20000410000 */
[----:B------:R-:W-:Y:S01]  /*4cd0*/  @!P0 HADD2.F32 R5, -RZ, R7.H0_H0 ;  /* 0x20000007ff058230 */ /* 0x000fe20000004100 */
[----:B------:R-:W-:Y:S01]  /*4ce0*/  @!P0 FFMA.FTZ R27, R23, R12, -R27 ;  /* 0x0000000c171b8223 */ /* 0x000fe2000001081b */
[----:B------:R-:W-:Y:S01]  /*4cf0*/  @!P0 HADD2.F32 R6, -RZ, R6.H0_H0 ;  /* 0x20000006ff068230 */ /* 0x000fe20000004100 */
[C---:B------:R-:W-:Y:S02]  /*4d00*/  @!P0 FMUL.FTZ R12, R3.reuse, R25 ;  /* 0x00000019030c8220 */ /* 0x040fe40000410000 */
[----:B------:R-:W-:Y:S02]  /*4d10*/  @!P0 FMUL.FTZ R3, R3, R15 ;  /* 0x0000000f03038220 */ /* 0x000fe40000410000 */
[C---:B------:R-:W-:Y:S02]  /*4d20*/  @!P0 FMUL.FTZ R7, R4.reuse, R26 ;  /* 0x0000001a04078220 */ /* 0x040fe40000410000 */
[----:B------:R-:W-:Y:S02]  /*4d30*/  @!P0 FMUL.FTZ R4, R4, R13 ;  /* 0x0000000d04048220 */ /* 0x000fe40000410000 */
[----:B------:R-:W-:Y:S02]  /*4d40*/  @!P0 FFMA.FTZ R2, R24, R23, R2 ;  /* 0x0000001718028223 */ /* 0x000fe40000010002 */
[----:B------:R-:W-:Y:S02]  /*4d50*/  @!P0 FFMA.FTZ R3, R25, R5, R3 ;  /* 0x0000000519038223 */ /* 0x000fe40000010003 */
[----:B------:R-:W-:Y:S01]  /*4d60*/  @!P0 FFMA.FTZ R28, R5, R15, -R12 ;  /* 0x0000000f051c8223 */ /* 0x000fe2000001080c */
[----:B------:R-:W-:Y:S01]  /*4d70*/  MOV R12, R68 ;  /* 0x00000044000c7202 */ /* 0x000fe20000000f00 */
[----:B------:R-:W-:Y:S01]  /*4d80*/  @!P0 FFMA.FTZ R7, R6, R13, -R7 ;  /* 0x0000000d06078223 */ /* 0x000fe20000010807 */
[----:B------:R-:W-:Y:S01]  /*4d90*/  MOV R13, R69 ;  /* 0x00000045000d7202 */ /* 0x000fe20000000f00 */
[----:B------:R-:W-:Y:S01]  /*4da0*/  @!P0 FFMA.FTZ R4, R26, R6, R4 ;  /* 0x000000061a048223 */ /* 0x000fe20000010004 */
[----:B------:R-:W-:Y:S01]  /*4db0*/  @!P0 F2FP.PACK_AB R6, R0, R29 ;  /* 0x0000001d0006823e */ /* 0x000fe200000000ff */
[----:B------:R-:W-:Y:S01]  /*4dc0*/  IMAD R15, R191, 0x60, RZ ;  /* 0x00000060bf0f7824 */ /* 0x000fe200078e02ff */
[----:B------:R-:W-:Y:S01]  /*4dd0*/  @!P0 F2FP.PACK_AB R2, R2, R27 ;  /* 0x0000001b0202823e */ /* 0x000fe200000000ff */
[----:B------:R-:W-:Y:S01]  /*4de0*/  IMAD.WIDE.U32 R12, R190, 0x60, R12 ;  /* 0x00000060be0c7825 */ /* 0x000fe200078e000c */
[----:B------:R-:W-:Y:S02]  /*4df0*/  @!P0 F2FP.PACK_AB R3, R3, R28 ;  /* 0x0000001c0303823e */ /* 0x000fe400000000ff */
[----:B------:R-:W-:Y:S01]  /*4e00*/  @!P0 F2FP.PACK_AB R0, R4, R7 ;  /* 0x000000070400823e */ /* 0x000fe200000000ff */
[----:B------:R-:W-:Y:S01]  /*4e10*/  IMAD.MOV.U32 R4, RZ, RZ, R12 ;  /* 0x000000ffff047224 */ /* 0x000fe200078e000c */
[----:B------:R-:W-:Y:S02]  /*4e20*/  IADD3 R5, R13, R15, RZ ;  /* 0x0000000f0d057210 */ /* 0x000fe40007ffe0ff */
[----:B------:R-:W-:Y:S02]  /*4e30*/  @!P0 MOV R8, R6 ;  /* 0x0000000600088202 */ /* 0x000fe40000000f00 */
[----:B------:R-:W-:Y:S02]  /*4e40*/  @!P0 MOV R9, R2 ;  /* 0x0000000200098202 */ /* 0x000fe40000000f00 */
[----:B------:R-:W-:Y:S02]  /*4e50*/  @!P0 MOV R10, R3 ;  /* 0x00000003000a8202 */ /* 0x000fe40000000f00 */
[----:B------:R-:W-:Y:S05]  /*4e60*/  @!P0 MOV R11, R0 ;  /* 0x00000000000b8202 */ /* 0x000fea0000000f00 */
[----:B------:R1:W-:Y:S02]  /*4e70*/  ST.E.128 [R4.64], R8 ;  /* 0x0000000804007985 */ /* 0x0003e4000c101d06 */
.L_x_934:
[----:B------:R-:W-:Y:S05]  /*4e80*/  BSYNC B0 ;  /* 0x0000000000007941 */ /* 0x000fea0003800000 */
.L_x_933:
        /* <DEDUP_REMOVED lines=65> */
.L_x_936:
[----:B------:R-:W-:Y:S05]  /*52a0*/  BSYNC B0 ;  /* 0x0000000000007941 */ /* 0x000fea0003800000 */
.L_x_935:
        /* <DEDUP_REMOVED lines=72> */
.L_x_938:
[----:B------:R-:W-:Y:S05]  /*5730*/  BSYNC B0 ;  /* 0x0000000000007941 */ /* 0x000fea0003800000 */
.L_x_937:
[C---:B------:R-:W-:Y:S01]  /*5740*/  ISETP.GE.AND P0, PT, R91.reuse, R66, PT ;  /* 0x000000425b00720c */ /* 0x040fe20003f06270 */
        /* <DEDUP_REMOVED lines=71> */
.L_x_940:
[----:B------:R-:W-:Y:S05]  /*5bc0*/  BSYNC B0 ;  /* 0x0000000000007941 */ /* 0x000fea0003800000 */
.L_x_939:
        /* <DEDUP_REMOVED lines=72> */
.L_x_942:
[----:B------:R-:W-:Y:S05]  /*6050*/  BSYNC B0 ;  /* 0x0000000000007941 */ /* 0x000fea0003800000 */
.L_x_941:
        /* <DEDUP_REMOVED lines=65> */
.L_x_944:
[----:B------:R-:W-:Y:S05]  /*6470*/  BSYNC B0 ;  /* 0x0000000000007941 */ /* 0x000fea0003800000 */
.L_x_943:
        /* <DEDUP_REMOVED lines=72> */
.L_x_946:
[----:B------:R-:W-:Y:S05]  /*6900*/  BSYNC B0 ;  /* 0x0000000000007941 */ /* 0x000fea0003800000 */
.L_x_945:
        /* <DEDUP_REMOVED lines=72> */
.L_x_948:
[----:B------:R-:W-:Y:S05]  /*6d90*/  BSYNC B0 ;  /* 0x0000000000007941 */ /* 0x000fea0003800000 */
.L_x_947:
        /* <DEDUP_REMOVED lines=72> */
.L_x_950:
[----:B------:R-:W-:Y:S05]  /*7220*/  BSYNC B0 ;  /* 0x0000000000007941 */ /* 0x000fea0003800000 */
.L_x_949:
        /* <DEDUP_REMOVED lines=72> */
.L_x_952:
[----:B------:R-:W-:Y:S05]  /*76b0*/  BSYNC B0 ;  /* 0x0000000000007941 */ /* 0x000fea0003800000 */
.L_x_951:
        /* <DEDUP_REMOVED lines=72> */
.L_x_954:
[----:B------:R-:W-:Y:S05]  /*7b40*/  BSYNC B0 ;  /* 0x0000000000007941 */ /* 0x000fea0003800000 */
.L_x_953:
        /* <DEDUP_REMOVED lines=72> */
.L_x_956:
[----:B------:R-:W-:Y:S05]  /*7fd0*/  BSYNC B0 ;  /* 0x0000000000007941 */ /* 0x000fea0003800000 */
.L_x_955:
        /* <DEDUP_REMOVED lines=20> */
[----:B------:R-:W4:Y:S01]  /*8120*/  @!P0 LD.E.64 R2, [R2.64] ;  /* 0x0000000602028980 */ /* 0x000f22000c101b00 */
[----:B--2---:R-:W-:Y:S01]  /*8130*/  @!P0 IMAD.MOV.U32 R6, RZ, RZ, R11 ;  /* 0x000000ffff068224 */ /* 0x004fe200078e000b */
[----:B-1----:R-:W-:Y:S02]  /*8140*/  @!P0 MOV R4, R8 ;  /* 0x0000000800048202 */ /* 0x002fe40000000f00 */
[----:B------:R-:W-:Y:S03]  /*8150*/  @!P0 MOV R7, R10 ;  /* 0x0000000a00078202 */ /* 0x000fe60000000f00 */
[----:B------:R-:W-:Y:S02]  /*8160*/  @!P0 HADD2.F32 R0, -RZ, R4.H1_H1 ;  /* 0x30000004ff008230 */ /* 0x000fe40000004100 */
[--C-:B---3--:R-:W-:Y:S02]  /*8170*/  @!P0 HADD2.F32 R15, -RZ, R24.reuse.H0_H0 ;  /* 0x20000018ff0f8230 */ /* 0x108fe40000004100 */
[----:B------:R-:W-:Y:S02]  /*8180*/  @!P0 HADD2.F32 R23, -RZ, R24.H1_H1 ;  /* 0x30000018ff178230 */ /* 0x000fe40000004100 */
[----:B------:R-:W-:Y:S02]  /*8190*/  @!P0 HADD2.F32 R24, -RZ, R25.H0_H0 ;  /* 0x20000019ff188230 */ /* 0x000fe40000004100 */
[--C-:B----4-:R-:W-:Y:S02]  /*81a0*/  @!P0 HADD2.F32 R5, -RZ, R2.reuse.H0_H0 ;  /* 0x20000002ff058230 */ /* 0x110fe40000004100 */
[----:B------:R-:W-:Y:S01]  /*81b0*/  @!P0 HADD2.F32 R12, -RZ, R2.H1_H1 ;  /* 0x30000002ff0c8230 */ /* 0x000fe20000004100 */
[----:B------:R-:W-:Y:S01]  /*81c0*/  @!P0 MOV R2, R9 ;  /* 0x0000000900028202 */ /* 0x000fe20000000f00 */
[--C-:B------:R-:W-:Y:S02]  /*81d0*/  @!P0 HADD2.F32 R14, -RZ, R3.reuse.H0_H0 ;  /* 0x20000003ff0e8230 */ /* 0x100fe40000004100 */
[----:B------:R-:W-:Y:S02]  /*81e0*/  @!P0 HADD2.F32 R13, -RZ, R3.H1_H1 ;  /* 0x30000003ff0d8230 */ /* 0x000fe40000004100 */
[----:B------:R-:W-:Y:S01]  /*81f0*/  @!P0 HADD2.F32 R3, -RZ, R4.H0_H0 ;  /* 0x20000004ff038230 */ /* 0x000fe20000004100 */
[C---:B------:R-:W-:Y:S01]  /*8200*/  @!P0 FMUL.FTZ R4, R0.reuse, R15 ;  /* 0x0000000f00048220 */ /* 0x040fe20000410000 */
[----:B------:R-:W-:Y:S01]  /*8210*/  @!P0 HADD2.F32 R25, -RZ, R25.H1_H1 ;  /* 0x30000019ff198230 */ /* 0x000fe20000004100 */
[-C--:B------:R-:W-:Y:S02]  /*8220*/  @!P0 FMUL.FTZ R0, R0, R5.reuse ;  /* 0x0000000500008220 */ /* 0x080fe40000410000 */
[----:B------:R-:W-:Y:S01]  /*8230*/  @!P0 FFMA.FTZ R28, R3, R5, -R4 ;  /* 0x00000005031c8223 */ /* 0x000fe20000010804 */
[--C-:B------:R-:W-:Y:S01]  /*8240*/  @!P0 HADD2.F32 R5, -RZ, R2.reuse.H1_H1 ;  /* 0x30000002ff058230 */ /* 0x100fe20000004100 */
[----:B------:R-:W-:Y:S01]  /*8250*/  @!P0 FFMA.FTZ R0, R15, R3, R0 ;  /* 0x000000030f008223 */ /* 0x000fe20000010000 */
        /* <DEDUP_REMOVED lines=9> */
[-C--:B------:R-:W-:Y:S02]  /*82f0*/  @!P0 FMUL.FTZ R3, R3, R14.reuse ;  /* 0x0000000e03038220 */ /* 0x080fe40000410000 */
        /* <DEDUP_REMOVED lines=22> */
.L_x_958:
[----:B------:R-:W-:Y:S05]  /*8460*/  BSYNC B0 ;  /* 0x0000000000007941 */ /* 0x000fea0003800000 */
.L_x_957:
[----:B------:R-:W2:Y:S01]  /*8470*/  LD.E R0, [R16.64+0xd0] ;  /* 0x0000d00610007980 */ /* 0x000ea2000c101900 */
[----:B------:R-:W-:Y:S02]  /*8480*/  IMAD.MOV.U32 R2, RZ, RZ, R19 ;  /* 0x000000ffff027224 */ /* 0x000fe400078e0013 */
[----:B------:R-:W-:Y:S02]  /*8490*/  IMAD.MOV.U32 R30, RZ, RZ, R32 ;  /* 0x000000ffff1e7224 */ /* 0x000fe400078e0020 */
[----:B------:R-:W-:Y:S02]  /*84a0*/  IMAD.MOV.U32 R3, RZ, RZ, R18 ;  /* 0x000000ffff037224 */ /* 0x000fe400078e0012 */
[----:B--2---:R-:W-:Y:S05]  /*84b0*/  IMAD.U32 R0, R0, -0x80, RZ ;  /* 0xffffff8000007824 */ /* 0x004fea00078e00ff */
[C---:B------:R-:W-:Y:S02]  /*84c0*/  LEA R19, P1, R0.reuse, R2, 0x1 ;  /* 0x0000000200137211 */ /* 0x040fe400078208ff */
[C---:B------:R-:W-:Y:S02]  /*84d0*/  LEA R32, P0, R0.reuse, R30, 0x1 ;  /* 0x0000001e00207211 */ /* 0x040fe400078008ff */
[C---:B------:R-:W-:Y:S02]  /*84e0*/  LEA.HI.X.SX32 R18, R0.reuse, R3, 0x1, P1 ;  /* 0x0000000300127211 */ /* 0x040fe400008f0eff */
[----:B------:R-:W-:Y:S01]  /*84f0*/  LEA.HI.X.SX32 R31, R0, R31, 0x1, P0 ;  /* 0x0000001f001f7211 */ /* 0x000fe200000f0eff */
[----:B------:R-:W-:-:S05]  /*8500*/  BRA `(.L_x_959) ;  /* 0x0000765000007947 */ /* 0x000fca0003800000 */
.L_x_926:
[----:B-1---5:R-:W-:Y:S01]  /*8510*/  ISETP.GE.OR P0, PT, R132, R40, P0 ;  /* 0x000000288400720c */ /* 0x022fe20000706670 */
[----:B------:R-:W-:Y:S01]  /*8520*/  BSSY B1, `(.L_x_960) ;  /* 0x0000065000017945 */ /* 0x000fe20003800000 */
[----:B------:R-:W-:Y:S02]  /*8530*/  LEA.HI R0, R14, R14, RZ, 0x1 ;  /* 0x0000000e0e007211 */ /* 0x000fe400078f08ff */
[----:B------:R-:W-:Y:S02]  /*8540*/  ISETP.LT.OR P0, PT, R78, R67, P0 ;  /* 0x000000434e00720c */ /* 0x000fe40000701670 */
[----:B------:R-:W-:Y:S05]  /*8550*/  SHF.R.S32.HI R34, RZ, 0x1, R0 ;  /* 0x00000001ff227819 */ /* 0x000fea0000011400 */
[----:B------:R-:W-:Y:S06]  /*8560*/  IMAD.MOV.U32 R35, RZ, RZ, R34 ;  /* 0x000000ffff237224 */ /* 0x000fec00078e0022 */
[----:B------:R-:W-:-:S05]  /*8570*/  @P0 BRA `(.L_x_961) ;  /* 0x000005f000000947 */ /* 0x000fca0003800000 */
[----:B------:R-:W-:Y:S01]  /*8580*/  IMAD.MOV.U32 R2, RZ, RZ, R71 ;  /* 0x000000ffff027224 */ /* 0x000fe200078e0047 */
[----:B------:R-:W-:Y:S01]  /*8590*/  MOV R3, R70 ;  /* 0x0000004600037202 */ /* 0x000fe20000000f00 */
[----:B------:R-:W-:Y:S01]  /*85a0*/  BSSY B0, `(.L_x_962) ;  /* 0x0000059000007945 */ /* 0x000fe20003800000 */
[----:B------:R-:W-:Y:S03]  /*85b0*/  ISETP.GE.AND P0, PT, R132, R14, PT ;  /* 0x0000000e8400720c */ /* 0x000fe60003f06270 */
[----:B------:R1:W5:Y:S10]  /*85c0*/  LD.E.128 R8, [R2.64] ;  /* 0x0000000602087980 */ /* 0x000374000c101d00 */
[----:B------:R-:W-:-:S05]  /*85d0*/  @P0 BRA `(.L_x_963) ;  /* 0x0000055000000947 */ /* 0x000fca0003800000 */
[-C--:B------:R-:W-:Y:S02]  /*85e0*/  ISETP.GE.AND P2, PT, R132, R35.reuse, PT ;  /* 0x000000238400720c */ /* 0x080fe40003f46270 */
[----:B------:R-:W-:Y:S02]  /*85f0*/  MOV R6, R35 ;  /* 0x0000002300067202 */ /* 0x000fe40000000f00 */
[----:B------:R-:W-:Y:S02]  /*8600*/  MOV R0, RZ ;  /* 0x000000ff00007202 */ /* 0x000fe40000000f00 */
[----:B------:R-:W-:Y:S02]  /*8610*/  MOV R4, R76 ;  /* 0x0000004c00047202 */ /* 0x000fe40000000f00 */
[----:B------:R-:W-:Y:S02]  /*8620*/  MOV R5, R75 ;  /* 0x0000004b00057202 */ /* 0x000fe40000000f00 */
[----:B-----5:R-:W-:Y:S02]  /*8630*/  MOV R23, R8 ;  /* 0x0000000800177202 */ /* 0x020fe40000000f00 */
[----:B------:R-:W-:Y:S02]  /*8640*/  MOV R28, R9 ;  /* 0x00000009001c7202 */ /* 0x000fe40000000f00 */
[C---:B------:R-:W-:Y:S02]  /*8650*/  @P2 IADD3 R6, -R34.reuse, RZ, RZ ;  /* 0x000000ff22062210 */ /* 0x040fe40007ffe1ff */
[----:B------:R-:W-:Y:S02]  /*8660*/  @P2 IADD3 R0, -R34, RZ, RZ ;  /* 0x000000ff22002210 */ /* 0x000fe40007ffe1ff */
[----:B-1----:R-:W-:Y:S02]  /*8670*/  LEA R2, P1, R6, R2, 0x1 ;  /* 0x0000000206027211 */ /* 0x002fe400078208ff */
[----:B------:R-:W-:Y:S02]  /*8680*/  LEA R12, P0, R0, R4, 0x1 ;  /* 0x00000004000c7211 */ /* 0x000fe400078008ff */
[----:B------:R-:W-:Y:S02]  /*8690*/  LEA.HI.X.SX32 R3, R6, R3, 0x1, P1 ;  /* 0x0000000306037211 */ /* 0x000fe400008f0eff */
[----:B------:R-:W-:Y:S02]  /*86a0*/  LEA.HI.X.SX32 R13, R0, R5, 0x1, P0 ;  /* 0x00000005000d7211 */ /* 0x000fe400000f0eff */
[----:B------:R-:W-:Y:S01]  /*86b0*/  MOV R0, RZ ;  /* 0x000000ff00007202 */ /* 0x000fe20000000f00 */
[----:B------:R1:W2:Y:S01]  /*86c0*/  LD.E.128 R4, [R2.64] ;  /* 0x0000000602047980 */ /* 0x0002a2000c101d00 */
[----:B------:R-:W-:Y:S02]  /*86d0*/  @P2 IADD3 R0, -R34, RZ, RZ ;  /* 0x000000ff22002210 */ /* 0x000fe40007ffe1ff */
[----:B------:R-:W-:Y:S02]  /*86e0*/  MOV R30, R10 ;  /* 0x0000000a001e7202 */ /* 0x000fe40000000f00 */
[----:B------:R-:W-:Y:S03]  /*86f0*/  MOV R29, R11 ;  /* 0x0000000b001d7202 */ /* 0x000fe60000000f00 */
[----:B------:R2:W3:Y:S01]  /*8700*/  LD.E.128 R36, [R12.64] ;  /* 0x000000060c247980 */ /* 0x0004e2000c101d00 */
[----:B-1----:R-:W-:Y:S02]  /*8710*/  MOV R2, R77 ;  /* 0x0000004d00027202 */ /* 0x002fe40000000f00 */
[----:B------:R-:W-:Y:S02]  /*8720*/  MOV R3, R74 ;  /* 0x0000004a00037202 */ /* 0x000fe40000000f00 */
[C---:B------:R-:W-:Y:S04]  /*8730*/  LEA R2, P0, R0.reuse, R2, 0x1 ;  /* 0x0000000200027211 */ /* 0x040fe800078008ff */
[----:B------:R-:W-:Y:S05]  /*8740*/  LEA.HI.X.SX32 R3, R0, R3, 0x1, P0 ;  /* 0x0000000300037211 */ /* 0x000fea00000f0eff */
[----:B------:R3:W4:Y:S01]  /*8750*/  LD.E.128 R24, [R2.64] ;  /* 0x0000000602187980 */ /* 0x000722000c101d00 */
[--C-:B--2---:R-:W-:Y:S02]  /*8760*/  HADD2.F32 R13, -RZ, R4.reuse.H0_H0 ;  /* 0x20000004ff0d7230 */ /* 0x104fe40000004100 */
[----:B------:R-:W-:Y:S02]  /*8770*/  HADD2.F32 R4, -RZ, R4.H1_H1 ;  /* 0x30000004ff047230 */ /* 0x000fe40000004100 */
[--C-:B------:R-:W-:Y:S02]  /*8780*/  HADD2.F32 R15, -RZ, R5.reuse.H0_H0 ;  /* 0x20000005ff0f7230 */ /* 0x100fe40000004100 */
[----:B------:R-:W-:Y:S02]  /*8790*/  HADD2.F32 R5, -RZ, R5.H1_H1 ;  /* 0x30000005ff057230 */ /* 0x000fe40000004100 */
[--C-:B---3--:R-:W-:Y:S02]  /*87a0*/  HADD2.F32 R2, -RZ, R36.reuse.H1_H1 ;  /* 0x30000024ff027230 */ /* 0x108fe40000004100 */
[----:B------:R-:W-:Y:S02]  /*87b0*/  HADD2.F32 R8, -RZ, R37.H1_H1 ;  /* 0x30000025ff087230 */ /* 0x000fe40000004100 */
[----:B------:R-:W-:Y:S01]  /*87c0*/  HADD2.F32 R0, -RZ, R36.H0_H0 ;  /* 0x20000024ff007230 */ /* 0x000fe20000004100 */
[----:B------:R-:W-:Y:S01]  /*87d0*/  @!P2 FADD.FTZ R2, -R2, -RZ ;  /* 0x800000ff0202a221 */ /* 0x000fe20000010100 */
[--C-:B------:R-:W-:Y:S01]  /*87e0*/  HADD2.F32 R9, -RZ, R38.reuse.H0_H0 ;  /* 0x20000026ff097230 */ /* 0x100fe20000004100 */
[----:B------:R-:W-:Y:S01]  /*87f0*/  @!P2 FADD.FTZ R8, -R8, -RZ ;  /* 0x800000ff0808a221 */ /* 0x000fe20000010100 */
[----:B------:R-:W-:Y:S01]  /*8800*/  HADD2.F32 R10, -RZ, R38.H1_H1 ;  /* 0x30000026ff0a7230 */ /* 0x000fe20000004100 */
[----:B------:R-:W-:Y:S01]  /*8810*/  @!P2 FADD.FTZ R0, -R0, -RZ ;  /* 0x800000ff0000a221 */ /* 0x000fe20000010100 */
[--C-:B------:R-:W-:Y:S01]  /*8820*/  HADD2.F32 R11, -RZ, R39.reuse.H0_H0 ;  /* 0x20000027ff0b7230 */ /* 0x100fe20000004100 */
[----:B------:R-:W-:Y:S01]  /*8830*/  FMUL.FTZ R2, R4, R2 ;  /* 0x0000000204027220 */ /* 0x000fe20000410000 */
[----:B------:R-:W-:Y:S01]  /*8840*/  HADD2.F32 R12, -RZ, R39.H1_H1 ;  /* 0x30000027ff0c7230 */ /* 0x000fe20000004100 */
[----:B------:R-:W-:Y:S01]  /*8850*/  FMUL.FTZ R4, R5, R8 ;  /* 0x0000000805047220 */ /* 0x000fe20000410000 */
[----:B------:R-:W-:Y:S01]  /*8860*/  HADD2.F32 R3, -RZ, R37.H0_H0 ;  /* 0x20000025ff037230 */ /* 0x000fe20000004100 */
[----:B------:R-:W-:Y:S01]  /*8870*/  @!P2 FADD.FTZ R9, -R9, -RZ ;  /* 0x800000ff0909a221 */ /* 0x000fe20000010100 */
[--C-:B------:R-:W-:Y:S01]  /*8880*/  HADD2.F32 R5, -RZ, R6.reuse.H0_H0 ;  /* 0x20000006ff057230 */ /* 0x100fe20000004100 */
[----:B------:R-:W-:Y:S01]  /*8890*/  @!P2 FADD.FTZ R10, -R10, -RZ ;  /* 0x800000ff0a0aa221 */ /* 0x000fe20000010100 */
[----:B------:R-:W-:Y:S01]  /*88a0*/  HADD2.F32 R6, -RZ, R6.H1_H1 ;  /* 0x30000006ff067230 */ /* 0x000fe20000004100 */
[----:B------:R-:W-:Y:S01]  /*88b0*/  FMUL.FTZ R0, R13, R0 ;  /* 0x000000000d007220 */ /* 0x000fe20000410000 */
[--C-:B------:R-:W-:Y:S01]  /*88c0*/  HADD2.F32 R8, -RZ, R7.reuse.H0_H0 ;  /* 0x20000007ff087230 */ /* 0x100fe20000004100 */
[----:B------:R-:W-:Y:S01]  /*88d0*/  @!P2 FADD.FTZ R11, -R11, -RZ ;  /* 0x800000ff0b0ba221 */ /* 0x000fe20000010100 */
[----:B------:R-:W-:Y:S01]  /*88e0*/  HADD2.F32 R13, -RZ, R7.H1_H1 ;  /* 0x30000007ff0d7230 */ /* 0x000fe20000004100 */
[----:B------:R-:W-:Y:S02]  /*88f0*/  @!P2 FADD.FTZ R12, -R12, -RZ ;  /* 0x800000ff0c0ca221 */ /* 0x000fe40000010100 */
[----:B------:R-:W-:Y:S02]  /*8900*/  @!P2 FADD.FTZ R3, -R3, -RZ ;  /* 0x800000ff0303a221 */ /* 0x000fe40000010100 */
[----:B------:R-:W-:Y:S01]  /*8910*/  FMUL.FTZ R5, R5, R9 ;  /* 0x0000000905057220 */ /* 0x000fe20000410000 */
[--C-:B------:R-:W-:Y:S01]  /*8920*/  HADD2.F32 R9, -RZ, R23.reuse.H0_H0 ;  /* 0x20000017ff097230 */ /* 0x100fe20000004100 */
[----:B------:R-:W-:Y:S01]  /*8930*/  FMUL.FTZ R6, R6, R10 ;  /* 0x0000000a06067220 */ /* 0x000fe20000410000 */
[--C-:B----4-:R-:W-:Y:S01]  /*8940*/  HADD2.F32 R10, -RZ, R24.reuse.H0_H0 ;  /* 0x20000018ff0a7230 */ /* 0x110fe20000004100 */
[----:B------:R-:W-:Y:S01]  /*8950*/  FMUL.FTZ R7, R8, R11 ;  /* 0x0000000b08077220 */ /* 0x000fe20000410000 */
[----:B------:R-:W-:Y:S01]  /*8960*/  HADD2.F32 R11, -RZ, R23.H1_H1 ;  /* 0x30000017ff0b7230 */ /* 0x000fe20000004100 */
[----:B------:R-:W-:Y:S01]  /*8970*/  FMUL.FTZ R8, R13, R12 ;  /* 0x0000000c0d087220 */ /* 0x000fe20000410000 */
[----:B------:R-:W-:Y:S01]  /*8980*/  HADD2.F32 R12, -RZ, R24.H1_H1 ;  /* 0x30000018ff0c7230 */ /* 0x000fe20000004100 */
[----:B------:R-:W-:Y:S01]  /*8990*/  FMUL.FTZ R3, R15, R3 ;  /* 0x000000030f037220 */ /* 0x000fe20000410000 */
[--C-:B------:R-:W-:Y:S01]  /*89a0*/  HADD2.F32 R13, -RZ, R28.reuse.H0_H0 ;  /* 0x2000001cff0d7230 */ /* 0x100fe20000004100 */
[----:B------:R-:W-:Y:S01]  /*89b0*/  FFMA.FTZ R0, R9, R10, R0 ;  /* 0x0000000a09007223 */ /* 0x000fe20000010000 */
[--C-:B------:R-:W-:Y:S01]  /*89c0*/  HADD2.F32 R15, -RZ, R25.reuse.H0_H0 ;  /* 0x20000019ff0f7230 */ /* 0x100fe20000004100 */
[----:B------:R-:W-:Y:S01]  /*89d0*/  FFMA.FTZ R2, R11, R12, R2 ;  /* 0x0000000c0b027223 */ /* 0x000fe20000010002 */
[----:B------:R-:W-:Y:S02]  /*89e0*/  HADD2.F32 R23, -RZ, R25.H1_H1 ;  /* 0x30000019ff177230 */ /* 0x000fe40000004100 */
[----:B------:R-:W-:Y:S01]  /*89f0*/  HADD2.F32 R9, -RZ, R28.H1_H1 ;  /* 0x3000001cff097230 */ /* 0x000fe20000004100 */
[----:B------:R-:W-:Y:S01]  /*8a00*/  FFMA.FTZ R3, R13, R15, R3 ;  /* 0x0000000f0d037223 */ /* 0x000fe20000010003 */
[----:B------:R-:W-:Y:S01]  /*8a10*/  HADD2.F32 R24, -RZ, R26.H0_H0 ;  /* 0x2000001aff187230 */ /* 0x000fe20000004100 */
[----:B------:R-:W-:Y:S01]  /*8a20*/  F2FP.PACK_AB R0, R2, R0 ;  /* 0x000000000200723e */ /* 0x000fe200000000ff */
[----:B------:R-:W-:Y:S01]  /*8a30*/  HADD2.F32 R10, -RZ, R30.H0_H0 ;  /* 0x2000001eff0a7230 */ /* 0x000fe20000004100 */
        /* <DEDUP_REMOVED lines=11> */
[----:B------:R-:W-:Y:S03]  /*8af0*/  F2FP.PACK_AB R10, R6, R5 ;  /* 0x00000005060a723e */ /* 0x000fe600000000ff */
[----:B------:R-:W-:Y:S05]  /*8b00*/  FFMA.FTZ R8, R13, R27, R8 ;  /* 0x0000001b0d087223 */ /* 0x000fea0000010008 */
[----:B------:R-:W-:Y:S02]  /*8b10*/  F2FP.PACK_AB R11, R8, R7 ;  /* 0x00000007080b723e */ /* 0x000fe400000000ff */
[----:B------:R-:W-:Y:S02]  /*8b20*/  MOV R8, R0 ;  /* 0x0000000000087202 */ /* 0x000fe40000000f00 */
.L_x_963:
[----:B------:R-:W-:Y:S05]  /*8b30*/  BSYNC B0 ;  /* 0x0000000000007941 */ /* 0x000fea0003800000 */
.L_x_962:
[----:B-1----:R-:W-:Y:S02]  /*8b40*/  MOV R2, R68 ;  /* 0x0000004400027202 */ /* 0x002fe40000000f00 */
[----:B------:R-:W-:Y:S05]  /*8b50*/  MOV R3, R69 ;  /* 0x0000004500037202 */ /* 0x000fea0000000f00 */
[----:B-----5:R1:W-:Y:S02]  /*8b60*/  ST.E.128 [R2.64], R8 ;  /* 0x0000000802007985 */ /* 0x0203e4000c101d06 */
.L_x_961:
[----:B------:R-:W-:Y:S05]  /*8b70*/  BSYNC B1 ;  /* 0x0000000000017941 */ /* 0x000fea0003800000 */
.L_x_960:
[----:B------:R-:W-:Y:S01]  /*8b80*/  ISETP.GE.AND P0, PT, R82, R66, PT ;  /* 0x000000425200720c */ /* 0x000fe20003f06270 */
[----:B------:R-:W-:Y:S03]  /*8b90*/  BSSY B1, `(.L_x_964) ;  /* 0x0000064000017945 */ /* 0x000fe60003800000 */
[----:B------:R-:W-:Y:S04]  /*8ba0*/  ISETP.GE.OR P0, PT, R132, R40, P0 ;  /* 0x000000288400720c */ /* 0x000fe80000706670 */
[----:B------:R-:W-:Y:S11]  /*8bb0*/  ISETP.LT.OR P0, PT, R82, R67, P0 ;  /* 0x000000435200720c */ /* 0x000ff60000701670 */
[----:B------:R-:W-:Y:S02]  /*8bc0*/  @!UPT UIADD3 URZ, URZ, URZ, URZ ;  /* 0x0000003f3f3ff290 */ /* 0x000fe4000fffe03f */
[----:B------:R-:W-:-:S05]  /*8bd0*/  @P0 BRA `(.L_x_965) ;  /* 0x000005f000000947 */ /* 0x000fca0003800000 */
[C---:B-1----:R-:W-:Y:S01]  /*8be0*/  LEA R2, P0, R219.reuse, R71, 0x1 ;  /* 0x00000047db027211 */ /* 0x042fe200078008ff */
[----:B------:R-:W-:Y:S03]  /*8bf0*/  BSSY B0, `(.L_x_966) ;  /* 0x000005a000007945 */ /* 0x000fe60003800000 */
[----:B------:R-:W-:Y:S02]  /*8c00*/  LEA.HI.X R3, R219, R70, R248, 0x1, P0 ;  /* 0x00000046db037211 */ /* 0x000fe400000f0cf8 */
[----:B------:R-:W-:Y:S03]  /*8c10*/  ISETP.GE.AND P0, PT, R132, R14, PT ;  /* 0x0000000e8400720c */ /* 0x000fe60003f06270 */
[----:B------:R1:W5:Y:S10]  /*8c20*/  LD.E.128 R8, [R2.64] ;  /* 0x0000000602087980 */ /* 0x000374000c101d00 */
[----:B------:R-:W-:-:S05]  /*8c30*/  @P0 BRA `(.L_x_967) ;  /* 0x0000055000000947 */ /* 0x000fca0003800000 */
[-C--:B------:R-:W-:Y:S02]  /*8c40*/  ISETP.GE.AND P1, PT, R132, R35.reuse, PT ;  /* 0x000000238400720c */ /* 0x080fe40003f26270 */
[----:B------:R-:W-:Y:S02]  /*8c50*/  MOV R4, R35 ;  /* 0x0000002300047202 */ /* 0x000fe40000000f00 */
[----:B------:R-:W-:Y:S02]  /*8c60*/  MOV R0, RZ ;  /* 0x000000ff00007202 */ /* 0x000fe40000000f00 */
[----:B-----5:R-:W-:Y:S02]  /*8c70*/  MOV R23, R8 ;  /* 0x0000000800177202 */ /* 0x020fe40000000f00 */
[----:B------:R-:W-:Y:S02]  /*8c80*/  MOV R28, R9 ;  /* 0x00000009001c7202 */ /* 0x000fe40000000f00 */
[----:B------:R-:W-:Y:S02]  /*8c90*/  MOV R30, R10 ;  /* 0x0000000a001e7202 */ /* 0x000fe40000000f00 */
[----:B------:R-:W-:Y:S02]  /*8ca0*/  MOV R29, R11 ;  /* 0x0000000b001d7202 */ /* 0x000fe40000000f00 */
[C---:B------:R-:W-:Y:S02]  /*8cb0*/  @P1 IADD3 R4, -R34.reuse, RZ, RZ ;  /* 0x000000ff22041210 */ /* 0x040fe40007ffe1ff */
[----:B------:R-:W-:Y:S02]  /*8cc0*/  @P1 IADD3 R0, -R34, RZ, RZ ;  /* 0x000000ff22001210 */ /* 0x000fe40007ffe1ff */
[----:B-1----:R-:W-:Y:S02]  /*8cd0*/  LEA R2, P0, R4, R2, 0x1 ;  /* 0x0000000204027211 */ /* 0x002fe400078008ff */
[----:B------:R-:W-:Y:S02]  /*8ce0*/  IADD3 R5, P2, R112, R0, RZ ;  /* 0x0000000070057210 */ /* 0x000fe40007f5e0ff */
[----:B------:R-:W-:Y:S02]  /*8cf0*/  LEA.HI.X.SX32 R3, R4, R3, 0x1, P0 ;  /* 0x0000000304037211 */ /* 0x000fe400000f0eff */
[C---:B------:R-:W-:Y:S02]  /*8d00*/  LEA R12, P0, R5.reuse, R76, 0x1 ;  /* 0x0000004c050c7211 */ /* 0x040fe400078008ff */
[----:B------:R-:W-:Y:S04]  /*8d10*/  LEA.HI.X.SX32 R0, R0, R243, 0x1, P2 ;  /* 0x000000f300007211 */ /* 0x000fe800010f0eff */
[----:B------:R-:W-:Y:S02]  /*8d20*/  LEA.HI.X R13, R5, R75, R0, 0x1, P0 ;  /* 0x0000004b050d7211 */ /* 0x000fe400000f0c00 */
[----:B------:R1:W2:Y:S01]  /*8d30*/  LD.E.128 R4, [R2.64] ;  /* 0x0000000602047980 */ /* 0x0002a2000c101d00 */
[----:B------:R-:W-:Y:S02]  /*8d40*/  MOV R0, RZ ;  /* 0x000000ff00007202 */ /* 0x000fe40000000f00 */
[----:B------:R-:W-:Y:S05]  /*8d50*/  @P1 IADD3 R0, -R34, RZ, RZ ;  /* 0x000000ff22001210 */ /* 0x000fea0007ffe1ff */
[----:B------:R2:W3:Y:S01]  /*8d60*/  LD.E.128 R36, [R12.64] ;  /* 0x000000060c247980 */ /* 0x0004e2000c101d00 */
[----:B-1----:R-:W-:Y:S04]  /*8d70*/  IADD3 R3, P0, R112, R0, RZ ;  /* 0x0000000070037210 */ /* 0x002fe80007f1e0ff */
[----:B------:R-:W-:Y:S02]  /*8d80*/  LEA.HI.X.SX32 R0, R0, R243, 0x1, P0 ;  /* 0x000000f300007211 */ /* 0x000fe400000f0eff */
[C---:B------:R-:W-:Y:S04]  /*8d90*/  LEA R2, P0, R3.reuse, R77, 0x1 ;  /* 0x0000004d03027211 */ /* 0x040fe800078008ff */
[----:B------:R-:W-:Y:S05]  /*8da0*/  LEA.HI.X R3, R3, R74, R0, 0x1, P0 ;  /* 0x0000004a03037211 */ /* 0x000fea00000f0c00 */
        /* <DEDUP_REMOVED lines=30> */
[----:B------:R-:W-:Y:S02]  /*8f90*/  FMUL.FTZ R6, R6, R10 ;  /* 0x0000000a06067220 */ /* 0x000fe40000410000 */
[----:B------:R-:W-:Y:S01]  /*8fa0*/  FMUL.FTZ R7, R8, R11 ;  /* 0x0000000b08077220 */ /* 0x000fe20000410000 */
[--C-:B----4-:R-:W-:Y:S01]  /*8fb0*/  HADD2.F32 R10, -RZ, R24.reuse.H0_H0 ;  /* 0x20000018ff0a7230 */ /* 0x110fe20000004100 */
[----:B------:R-:W-:Y:S01]  /*8fc0*/  FMUL.FTZ R8, R13, R12 ;  /* 0x0000000c0d087220 */ /* 0x000fe20000410000 */
[----:B------:R-:W-:Y:S01]  /*8fd0*/  HADD2.F32 R11, -RZ, R23.H1_H1 ;  /* 0x30000017ff0b7230 */ /* 0x000fe20000004100 */
[----:B------:R-:W-:Y:S01]  /*8fe0*/  FMUL.FTZ R3, R15, R3 ;  /* 0x000000030f037220 */ /* 0x000fe20000410000 */
[----:B------:R-:W-:Y:S01]  /*8ff0*/  HADD2.F32 R12, -RZ, R24.H1_H1 ;  /* 0x30000018ff0c7230 */ /* 0x000fe20000004100 */
[----:B------:R-:W-:Y:S01]  /*9000*/  FFMA.FTZ R0, R9, R10, R0 ;  /* 0x0000000a09007223 */ /* 0x000fe20000010000 */
[--C-:B------:R-:W-:Y:S02]  /*9010*/  HADD2.F32 R13, -RZ, R28.reuse.H0_H0 ;  /* 0x2000001cff0d7230 */ /* 0x100fe40000004100 */
        /* <DEDUP_REMOVED lines=23> */
.L_x_967:
[----:B------:R-:W-:Y:S05]  /*9190*/  BSYNC B0 ;  /* 0x0000000000007941 */ /* 0x000fea0003800000 */
.L_x_966:
[C---:B-1----:R-:W-:Y:S04]  /*91a0*/  LEA R2, P0, R113.reuse, R68, 0x1 ;  /* 0x0000004471027211 */ /* 0x042fe800078008ff */
[----:B------:R-:W-:Y:S05]  /*91b0*/  LEA.HI.X R3, R113, R69, R134, 0x1, P0 ;  /* 0x0000004571037211 */ /* 0x000fea00000f0c86 */
[----:B-----5:R1:W-:Y:S04]  /*91c0*/  ST.E.128 [R2.64], R8 ;  /* 0x0000000802007985 */ /* 0x0203e8000c101d06 */
.L_x_965:
[----:B------:R-:W-:Y:S05]  /*91d0*/  BSYNC B1 ;  /* 0x0000000000017941 */ /* 0x000fea0003800000 */
.L_x_964:
[C---:B------:R-:W-:Y:S01]  /*91e0*/  ISETP.GE.AND P0, PT, R81.reuse, R66, PT ;  /* 0x000000425100720c */ /* 0x040fe20003f06270 */
        /* <DEDUP_REMOVED lines=20> */
[C---:B-1----:R-:W-:Y:S02]  /*9330*/  LEA R2, P0, R4.reuse, R2, 0x1 ;  /* 0x0000000204027211 */ /* 0x042fe400078008ff */
        /* <DEDUP_REMOVED lines=75> */
.L_x_971:
[----:B------:R-:W-:Y:S05]  /*97f0*/  BSYNC B0 ;  /* 0x0000000000007941 */ /* 0x000fea0003800000 */
.L_x_970:
[C---:B-1----:R-:W-:Y:S04]  /*9800*/  LEA R2, P0, R97.reuse, R68, 0x1 ;  /* 0x0000004461027211 */ /* 0x042fe800078008ff */
[----:B------:R-:W-:Y:S05]  /*9810*/  LEA.HI.X R3, R97, R69, R116, 0x1, P0 ;  /* 0x0000004561037211 */ /* 0x000fea00000f0c74 */
[----:B-----5:R1:W-:Y:S04]  /*9820*/  ST.E.128 [R2.64], R8 ;  /* 0x0000000802007985 */ /* 0x0203e8000c101d06 */
.L_x_969:
[----:B------:R-:W-:Y:S05]  /*9830*/  BSYNC B1 ;  /* 0x0000000000017941 */ /* 0x000fea0003800000 */
.L_x_968:
[----:B------:R-:W-:Y:S01]  /*9840*/  ISETP.GE.AND P0, PT, R80, R66, PT ;  /* 0x000000425000720c */ /* 0x000fe20003f06270 */
[----:B------:R-:W-:Y:S03]  /*9850*/  BSSY B1, `(.L_x_972) ;  /* 0x000006a000017945 */ /* 0x000fe60003800000 */
[----:B------:R-:W-:Y:S04]  /*9860*/  ISETP.GE.OR P0, PT, R132, R40, P0 ;  /* 0x000000288400720c */ /* 0x000fe80000706670 */
[----:B------:R-:W-:Y:S11]  /*9870*/  ISETP.LT.OR P0, PT, R80, R67, P0 ;  /* 0x000000435000720c */ /* 0x000ff60000701670 */
[----:B------:R-:W-:Y:S02]  /*9880*/  @!UPT UIADD3 URZ, URZ, URZ, URZ ;  /* 0x0000003f3f3ff290 */ /* 0x000fe4000fffe03f */
[----:B------:R-:W-:-:S05]  /*9890*/  @P0 BRA `(.L_x_973) ;  /* 0x0000065000000947 */ /* 0x000fca0003800000 */
[----:B-1----:R-:W-:Y:S01]  /*98a0*/  MOV R2, R71 ;  /* 0x0000004700027202 */ /* 0x002fe20000000f00 */
[----:B------:R-:W-:Y:S01]  /*98b0*/  IMAD R0, R65, 0x60, RZ ;  /* 0x0000006041007824 */ /* 0x000fe200078e02ff */
[----:B------:R-:W-:Y:S01]  /*98c0*/  MOV R3, R70 ;  /* 0x0000004600037202 */ /* 0x000fe20000000f00 */
[----:B------:R-:W-:Y:S01]  /*98d0*/  BSSY B0, `(.L_x_974) ;  /* 0x000005b000007945 */ /* 0x000fe20003800000 */
[----:B------:R-:W-:Y:S03]  /*98e0*/  ISETP.GE.AND P0, PT, R132, R14, PT ;  /* 0x0000000e8400720c */ /* 0x000fe60003f06270 */
[----:B------:R-:W-:Y:S05]  /*98f0*/  IMAD.WIDE.U32 R2, R64, 0x60, R2 ;  /* 0x0000006040027825 */ /* 0x000fea00078e0002 */
[----:B------:R-:W-:Y:S05]  /*9900*/  IADD3 R3, R3, R0, RZ ;  /* 0x0000000003037210 */ /* 0x000fea0007ffe0ff */
[----:B------:R1:W5:Y:S01]  /*9910*/  LD.E.128 R8, [R2.64] ;  /* 0x0000000602087980 */ /* 0x000362000c101d00 */
        /* <DEDUP_REMOVED lines=86> */
.L_x_975:
[----:B------:R-:W-:Y:S05]  /*9e80*/  BSYNC B0 ;  /* 0x0000000000007941 */ /* 0x000fea0003800000 */
.L_x_974:
[----:B-1----:R-:W-:Y:S01]  /*9e90*/  MOV R2, R68 ;  /* 0x0000004400027202 */ /* 0x002fe20000000f00 */
[----:B------:R-:W-:Y:S01]  /*9ea0*/  IMAD R0, R191, 0x60, RZ ;  /* 0x00000060bf007824 */ /* 0x000fe200078e02ff */
[----:B------:R-:W-:Y:S05]  /*9eb0*/  MOV R3, R69 ;  /* 0x0000004500037202 */ /* 0x000fea0000000f00 */
[----:B------:R-:W-:Y:S05]  /*9ec0*/  IMAD.WIDE.U32 R2, R190, 0x60, R2 ;  /* 0x00000060be027825 */ /* 0x000fea00078e0002 */
[----:B------:R-:W-:Y:S05]  /*9ed0*/  IADD3 R3, R3, R0, RZ ;  /* 0x0000000003037210 */ /* 0x000fea0007ffe0ff */
[----:B-----5:R1:W-:Y:S02]  /*9ee0*/  ST.E.128 [R2.64], R8 ;  /* 0x0000000802007985 */ /* 0x0203e4000c101d06 */
.L_x_973:
[----:B------:R-:W-:Y:S05]  /*9ef0*/  BSYNC B1 ;  /* 0x0000000000017941 */ /* 0x000fea0003800000 */
.L_x_972:
        /* <DEDUP_REMOVED lines=97> */
.L_x_979:
[----:B------:R-:W-:Y:S05]  /*a510*/  BSYNC B0 ;  /* 0x0000000000007941 */ /* 0x000fea0003800000 */
.L_x_978:
[C---:B-1----:R-:W-:Y:S04]  /*a520*/  LEA R2, P0, R96.reuse, R68, 0x1 ;  /* 0x0000004460027211 */ /* 0x042fe800078008ff */
[----:B------:R-:W-:Y:S05]  /*a530*/  LEA.HI.X R3, R96, R69, R115, 0x1, P0 ;  /* 0x0000004560037211 */ /* 0x000fea00000f0c73 */
[----:B-----5:R1:W-:Y:S04]  /*a540*/  ST.E.128 [R2.64], R8 ;  /* 0x0000000802007985 */ /* 0x0203e8000c101d06 */
.L_x_977:
[----:B------:R-:W-:Y:S05]  /*a550*/  BSYNC B1 ;  /* 0x0000000000017941 */ /* 0x000fea0003800000 */
.L_x_976:
        /* <DEDUP_REMOVED lines=100> */
.L_x_983:
[----:B------:R-:W-:Y:S05]  /*aba0*/  BSYNC B0 ;  /* 0x0000000000007941 */ /* 0x000fea0003800000 */
.L_x_982:
[----:B-1----:R-:W-:Y:S01]  /*abb0*/  MOV R2, R68 ;  /* 0x0000004400027202 */ /* 0x002fe20000000f00 */
[----:B------:R-:W-:Y:S01]  /*abc0*/  IMAD R0, R191, 0xa0, RZ ;  /* 0x000000a0bf007824 */ /* 0x000fe200078e02ff */
[----:B------:R-:W-:Y:S05]  /*abd0*/  MOV R3, R69 ;  /* 0x0000004500037202 */ /* 0x000fea0000000f00 */
[----:B------:R-:W-:Y:S05]  /*abe0*/  IMAD.WIDE.U32 R2, R190, 0xa0, R2 ;  /* 0x000000a0be027825 */ /* 0x000fea00078e0002 */
[----:B------:R-:W-:Y:S05]  /*abf0*/  IADD3 R3, R3, R0, RZ ;  /* 0x0000000003037210 */ /* 0x000fea0007ffe0ff */
[----:B-----5:R1:W-:Y:S02]  /*ac00*/  ST.E.128 [R2.64], R8 ;  /* 0x0000000802007985 */ /* 0x0203e4000c101d06 */
.L_x_981:
[----:B------:R-:W-:Y:S05]  /*ac10*/  BSYNC B1 ;  /* 0x0000000000017941 */ /* 0x000fea0003800000 */
.L_x_980:
[C---:B------:R-:W-:Y:S01]  /*ac20*/  ISETP.GE.AND P0, PT, R91.reuse, R66, PT ;  /* 0x000000425b00720c */ /* 0x040fe20003f06270 */
        /* <DEDUP_REMOVED lines=99> */
.L_x_987:
[----:B------:R-:W-:Y:S05]  /*b260*/  BSYNC B0 ;  /* 0x0000000000007941 */ /* 0x000fea0003800000 */
.L_x_986:
[----:B-1----:R-:W-:Y:S01]  /*b270*/  MOV R2, R68 ;  /* 0x0000004400027202 */ /* 0x002fe20000000f00 */
[----:B------:R-:W-:Y:S01]  /*b280*/  IMAD R0, R191, 0xc0, RZ ;  /* 0x000000c0bf007824 */ /* 0x000fe200078e02ff */
[----:B------:R-:W-:Y:S05]  /*b290*/  MOV R3, R69 ;  /* 0x0000004500037202 */ /* 0x000fea0000000f00 */
[----:B------:R-:W-:Y:S05]  /*b2a0*/  IMAD.WIDE.U32 R2, R190, 0xc0, R2 ;  /* 0x000000c0be027825 */ /* 0x000fea00078e0002 */
[----:B------:R-:W-:Y:S05]  /*b2b0*/  IADD3 R3, R3, R0, RZ ;  /* 0x0000000003037210 */ /* 0x000fea0007ffe0ff */
[----:B-----5:R1:W-:Y:S02]  /*b2c0*/  ST.E.128 [R2.64], R8 ;  /* 0x0000000802007985 */ /* 0x0203e4000c101d06 */
.L_x_985:
[----:B------:R-:W-:Y:S05]  /*b2d0*/  BSYNC B1 ;  /* 0x0000000000017941 */ /* 0x000fea0003800000 */
.L_x_984:
        /* <DEDUP_REMOVED lines=100> */
.L_x_991:
[----:B------:R-:W-:Y:S05]  /*b920*/  BSYNC B0 ;  /* 0x0000000000007941 */ /* 0x000fea0003800000 */
.L_x_990:
[----:B-1----:R-:W-:Y:S01]  /*b930*/  MOV R2, R68 ;  /* 0x0000004400027202 */ /* 0x002fe20000000f00 */
[----:B------:R-:W-:Y:S01]  /*b940*/  IMAD R0, R191, 0xe0, RZ ;  /* 0x000000e0bf007824 */ /* 0x000fe200078e02ff */
[----:B------:R-:W-:Y:S05]  /*b950*/  MOV R3, R69 ;  /* 0x0000004500037202 */ /* 0x000fea0000000f00 */
[----:B------:R-:W-:Y:S05]  /*b960*/  IMAD.WIDE.U32 R2, R190, 0xe0, R2 ;  /* 0x000000e0be027825 */ /* 0x000fea00078e0002 */
[----:B------:R-:W-:Y:S05]  /*b970*/  IADD3 R3, R3, R0, RZ ;  /* 0x0000000003037210 */ /* 0x000fea0007ffe0ff */
[----:B-----5:R1:W-:Y:S02]  /*b980*/  ST.E.128 [R2.64], R8 ;  /* 0x0000000802007985 */ /* 0x0203e4000c101d06 */
.L_x_989:
[----:B------:R-:W-:Y:S05]  /*b990*/  BSYNC B1 ;  /* 0x0000000000017941 */ /* 0x000fea0003800000 */
.L_x_988:
        /* <DEDUP_REMOVED lines=97> */
.L_x_995:
[----:B------:R-:W-:Y:S05]  /*bfb0*/  BSYNC B0 ;  /* 0x0000000000007941 */ /* 0x000fea0003800000 */
.L_x_994:
[C---:B-1----:R-:W-:Y:S04]  /*bfc0*/  LEA R2, P0, R95.reuse, R68, 0x1 ;  /* 0x000000445f027211 */ /* 0x042fe800078008ff */
[----:B------:R-:W-:Y:S05]  /*bfd0*/  LEA.HI.X R3, R95, R69, R114, 0x1, P0 ;  /* 0x000000455f037211 */ /* 0x000fea00000f0c72 */
[----:B-----5:R1:W-:Y:S04]  /*bfe0*/  ST.E.128 [R2.64], R8 ;  /* 0x0000000802007985 */ /* 0x0203e8000c101d06 */
.L_x_993:
[----:B------:R-:W-:Y:S05]  /*bff0*/  BSYNC B1 ;  /* 0x0000000000017941 */ /* 0x000fea0003800000 */
.L_x_992:
        /* <DEDUP_REMOVED lines=100> */
.L_x_999:
[----:B------:R-:W-:Y:S05]  /*c640*/  BSYNC B0 ;  /* 0x0000000000007941 */ /* 0x000fea0003800000 */
.L_x_998:
[----:B-1----:R-:W-:Y:S01]  /*c650*/  MOV R2, R68 ;  /* 0x0000004400027202 */ /* 0x002fe20000000f00 */
[----:B------:R-:W-:Y:S01]  /*c660*/  IMAD R0, R191, 0x120, RZ ;  /* 0x00000120bf007824 */ /* 0x000fe200078e02ff */
[----:B------:R-:W-:Y:S05]  /*c670*/  MOV R3, R69 ;  /* 0x0000004500037202 */ /* 0x000fea0000000f00 */
[----:B------:R-:W-:Y:S05]  /*c680*/  IMAD.WIDE.U32 R2, R190, 0x120, R2 ;  /* 0x00000120be027825 */ /* 0x000fea00078e0002 */
[----:B------:R-:W-:Y:S05]  /*c690*/  IADD3 R3, R3, R0, RZ ;  /* 0x0000000003037210 */ /* 0x000fea0007ffe0ff */
[----:B-----5:R1:W-:Y:S02]  /*c6a0*/  ST.E.128 [R2.64], R8 ;  /* 0x0000000802007985 */ /* 0x0203e4000c101d06 */
.L_x_997:
[----:B------:R-:W-:Y:S05]  /*c6b0*/  BSYNC B1 ;  /* 0x0000000000017941 */ /* 0x000fea0003800000 */
.L_x_996:
        /* <DEDUP_REMOVED lines=100> */
.L_x_1003:
[----:B------:R-:W-:Y:S05]  /*cd00*/  BSYNC B0 ;  /* 0x0000000000007941 */ /* 0x000fea0003800000 */
.L_x_1002:
[----:B-1----:R-:W-:Y:S01]  /*cd10*/  MOV R2, R68 ;  /* 0x0000004400027202 */ /* 0x002fe20000000f00 */
[----:B------:R-:W-:Y:S01]  /*cd20*/  IMAD R0, R191, 0x140, RZ ;  /* 0x00000140bf007824 */ /* 0x000fe200078e02ff */
[----:B------:R-:W-:Y:S05]  /*cd30*/  MOV R3, R69 ;  /* 0x0000004500037202 */ /* 0x000fea0000000f00 */
[----:B------:R-:W-:Y:S05]  /*cd40*/  IMAD.WIDE.U32 R2, R190, 0x140, R2 ;  /* 0x00000140be027825 */ /* 0x000fea00078e0002 */
[----:B------:R-:W-:Y:S05]  /*cd50*/  IADD3 R3, R3, R0, RZ ;  /* 0x0000000003037210 */ /* 0x000fea0007ffe0ff */
[----:B-----5:R1:W-:Y:S02]  /*cd60*/  ST.E.128 [R2.64], R8 ;  /* 0x0000000802007985 */ /* 0x0203e4000c101d06 */
.L_x_1001:
[----:B------:R-:W-:Y:S05]  /*cd70*/  BSYNC B1 ;  /* 0x0000000000017941 */ /* 0x000fea0003800000 */
.L_x_1000:
        /* <DEDUP_REMOVED lines=100> */
.L_x_1007:
[----:B------:R-:W-:Y:S05]  /*d3c0*/  BSYNC B0 ;  /* 0x0000000000007941 */ /* 0x000fea0003800000 */
.L_x_1006:
[----:B-1----:R-:W-:Y:S01]  /*d3d0*/  MOV R2, R68 ;  /* 0x0000004400027202 */ /* 0x002fe20000000f00 */
[----:B------:R-:W-:Y:S01]  /*d3e0*/  IMAD R0, R191, 0x160, RZ ;  /* 0x00000160bf007824 */ /* 0x000fe200078e02ff */
[----:B------:R-:W-:Y:S05]  /*d3f0*/  MOV R3, R69 ;  /* 0x0000004500037202 */ /* 0x000fea0000000f00 */
[----:B------:R-:W-:Y:S05]  /*d400*/  IMAD.WIDE.U32 R2, R190, 0x160, R2 ;  /* 0x00000160be027825 */ /* 0x000fea00078e0002 */
[----:B------:R-:W-:Y:S05]  /*d410*/  IADD3 R3, R3, R0, RZ ;  /* 0x0000000003037210 */ /* 0x000fea0007ffe0ff */
[----:B-----5:R1:W-:Y:S02]  /*d420*/  ST.E.128 [R2.64], R8 ;  /* 0x0000000802007985 */ /* 0x0203e4000c101d06 */
.L_x_1005:
[----:B------:R-:W-:Y:S05]  /*d430*/  BSYNC B1 ;  /* 0x0000000000017941 */ /* 0x000fea0003800000 */
.L_x_1004:
        /* <DEDUP_REMOVED lines=100> */
.L_x_1011:
[----:B------:R-:W-:Y:S05]  /*da80*/  BSYNC B0 ;  /* 0x0000000000007941 */ /* 0x000fea0003800000 */
.L_x_1010:
[----:B-1----:R-:W-:Y:S01]  /*da90*/  MOV R2, R68 ;  /* 0x0000004400027202 */ /* 0x002fe20000000f00 */
[----:B------:R-:W-:Y:S01]  /*daa0*/  IMAD R0, R191, 0x180, RZ ;  /* 0x00000180bf007824 */ /* 0x000fe200078e02ff */
[----:B------:R-:W-:Y:S05]  /*dab0*/  MOV R3, R69 ;  /* 0x0000004500037202 */ /* 0x000fea0000000f00 */
[----:B------:R-:W-:Y:S05]  /*dac0*/  IMAD.WIDE.U32 R2, R190, 0x180, R2 ;  /* 0x00000180be027825 */ /* 0x000fea00078e0002 */
[----:B------:R-:W-:Y:S05]  /*dad0*/  IADD3 R3, R3, R0, RZ ;  /* 0x0000000003037210 */ /* 0x000fea0007ffe0ff */
[----:B-----5:R1:W-:Y:S02]  /*dae0*/  ST.E.128 [R2.64], R8 ;  /* 0x0000000802007985 */ /* 0x0203e4000c101d06 */
.L_x_1009:
[----:B------:R-:W-:Y:S05]  /*daf0*/  BSYNC B1 ;  /* 0x0000000000017941 */ /* 0x000fea0003800000 */
.L_x_1008:
        /* <DEDUP_REMOVED lines=100> */
.L_x_1015:
[----:B------:R-:W-:Y:S05]  /*e140*/  BSYNC B0 ;  /* 0x0000000000007941 */ /* 0x000fea0003800000 */
.L_x_1014:
[----:B-1----:R-:W-:Y:S01]  /*e150*/  MOV R2, R68 ;  /* 0x0000004400027202 */ /* 0x002fe20000000f00 */
[----:B------:R-:W-:Y:S01]  /*e160*/  IMAD R0, R191, 0x1a0, RZ ;  /* 0x000001a0bf007824 */ /* 0x000fe200078e02ff */
[----:B------:R-:W-:Y:S05]  /*e170*/  MOV R3, R69 ;  /* 0x0000004500037202 */ /* 0x000fea0000000f00 */
[----:B------:R-:W-:Y:S05]  /*e180*/  IMAD.WIDE.U32 R2, R190, 0x1a0, R2 ;  /* 0x000001a0be027825 */ /* 0x000fea00078e0002 */
[----:B------:R-:W-:Y:S05]  /*e190*/  IADD3 R3, R3, R0, RZ ;  /* 0x0000000003037210 */ /* 0x000fea0007ffe0ff */
[----:B-----5:R1:W-:Y:S02]  /*e1a0*/  ST.E.128 [R2.64], R8 ;  /* 0x0000000802007985 */ /* 0x0203e4000c101d06 */
.L_x_1013:
[----:B------:R-:W-:Y:S05]  /*e1b0*/  BSYNC B1 ;  /* 0x0000000000017941 */ /* 0x000fea0003800000 */
.L_x_1012:
        /* <DEDUP_REMOVED lines=100> */
.L_x_1019:
[----:B------:R-:W-:Y:S05]  /*e800*/  BSYNC B0 ;  /* 0x0000000000007941 */ /* 0x000fea0003800000 */
.L_x_1018:
[----:B-1----:R-:W-:Y:S01]  /*e810*/  MOV R2, R68 ;  /* 0x0000004400027202 */ /* 0x002fe20000000f00 */
[----:B------:R-:W-:Y:S01]  /*e820*/  IMAD R0, R191, 0x1c0, RZ ;  /* 0x000001c0bf007824 */ /* 0x000fe200078e02ff */
[----:B------:R-:W-:Y:S05]  /*e830*/  MOV R3, R69 ;  /* 0x0000004500037202 */ /* 0x000fea0000000f00 */
[----:B------:R-:W-:Y:S05]  /*e840*/  IMAD.WIDE.U32 R2, R190, 0x1c0, R2 ;  /* 0x000001c0be027825 */ /* 0x000fea00078e0002 */
[----:B------:R-:W-:Y:S05]  /*e850*/  IADD3 R3, R3, R0, RZ ;  /* 0x0000000003037210 */ /* 0x000fea0007ffe0ff */
[----:B-----5:R1:W-:Y:S02]  /*e860*/  ST.E.128 [R2.64], R8 ;  /* 0x0000000802007985 */ /* 0x0203e4000c101d06 */
.L_x_1017:
[----:B------:R-:W-:Y:S05]  /*e870*/  BSYNC B1 ;  /* 0x0000000000017941 */ /* 0x000fea0003800000 */
.L_x_1016:
        /* <DEDUP_REMOVED lines=15> */
[----:B------:R-:W-:Y:S02]  /*e970*/  ISETP.GE.AND P1, PT, R132, R35, PT ;  /* 0x000000238400720c */ /* 0x000fe40003f26270 */
[----:B------:R-:W-:Y:S02]  /*e980*/  MOV R0, RZ ;  /* 0x000000ff00007202 */ /* 0x000fe40000000f00 */
[----:B-----5:R-:W-:Y:S02]  /*e990*/  MOV R15, R8 ;  /* 0x00000008000f7202 */ /* 0x020fe40000000f00 */
[----:B------:R-:W-:Y:S02]  /*e9a0*/  MOV R28, R9 ;  /* 0x00000009001c7202 */ /* 0x000fe40000000f00 */
[----:B------:R-:W-:Y:S02]  /*e9b0*/  MOV R30, R10 ;  /* 0x0000000a001e7202 */ /* 0x000fe40000000f00 */
[----:B------:R-:W-:Y:S03]  /*e9c0*/  MOV R29, R11 ;  /* 0x0000000b001d7202 */ /* 0x000fe60000000f00 */
[C---:B------:R-:W-:Y:S02]  /*e9d0*/  @P1 IADD3 R35, -R34.reuse, RZ, RZ ;  /* 0x000000ff22231210 */ /* 0x040fe40007ffe1ff */
[----:B------:R-:W-:Y:S02]  /*e9e0*/  @P1 IADD3 R0, -R34, RZ, RZ ;  /* 0x000000ff22001210 */ /* 0x000fe40007ffe1ff */
[C---:B-1----:R-:W-:Y:S02]  /*e9f0*/  LEA R2, P0, R35.reuse, R2, 0x1 ;  /* 0x0000000223027211 */ /* 0x042fe400078008ff */
[----:B------:R-:W-:Y:S02]  /*ea00*/  IADD3 R4, P2, R98, R0, RZ ;  /* 0x0000000062047210 */ /* 0x000fe40007f5e0ff */
[----:B------:R-:W-:Y:S02]  /*ea10*/  LEA.HI.X.SX32 R3, R35, R3, 0x1, P0 ;  /* 0x0000000323037211 */ /* 0x000fe400000f0eff */
[----:B------:R-:W-:Y:S02]  /*ea20*/  LEA R12, P0, R4, R76, 0x1 ;  /* 0x0000004c040c7211 */ /* 0x000fe400078008ff */
        /* <DEDUP_REMOVED lines=72> */
.L_x_1023:
[----:B------:R-:W-:Y:S05]  /*eeb0*/  BSYNC B0 ;  /* 0x0000000000007941 */ /* 0x000fea0003800000 */
.L_x_1022:
[----:B-1----:R-:W-:Y:S01]  /*eec0*/  MOV R2, R68 ;  /* 0x0000004400027202 */ /* 0x002fe20000000f00 */
[----:B------:R-:W-:Y:S01]  /*eed0*/  IMAD R0, R191, 0x1e0, RZ ;  /* 0x000001e0bf007824 */ /* 0x000fe200078e02ff */
[----:B------:R-:W-:Y:S05]  /*eee0*/  MOV R3, R69 ;  /* 0x0000004500037202 */ /* 0x000fea0000000f00 */
[----:B------:R-:W-:Y:S05]  /*eef0*/  IMAD.WIDE.U32 R2, R190, 0x1e0, R2 ;  /* 0x000001e0be027825 */ /* 0x000fea00078e0002 */
[----:B------:R-:W-:Y:S05]  /*ef00*/  IADD3 R3, R3, R0, RZ ;  /* 0x0000000003037210 */ /* 0x000fea0007ffe0ff */
[----:B-----5:R1:W-:Y:S02]  /*ef10*/  ST.E.128 [R2.64], R8 ;  /* 0x0000000802007985 */ /* 0x0203e4000c101d06 */
.L_x_1021:
[----:B------:R-:W-:Y:S05]  /*ef20*/  BSYNC B1 ;  /* 0x0000000000017941 */ /* 0x000fea0003800000 */
.L_x_1020:
[----:B------:R-:W-:Y:S01]  /*ef30*/  MOV R5, R74 ;  /* 0x0000004a00057202 */ /* 0x000fe20000000f00 */
[----:B------:R-:W2:Y:S01]  /*ef40*/  LD.E R0, [R16.64+0xd0] ;  /* 0x0000d00610007980 */ /* 0x000ea2000c101900 */
[----:B-1----:R-:W-:Y:S01]  /*ef50*/  MOV R3, R75 ;  /* 0x0000004b00037202 */ /* 0x002fe20000000f00 */
        /* <DEDUP_REMOVED lines=8> */
.L_x_925:
[----:B-1----:R-:W-:Y:S02]  /*efe0*/  P2R R24, PR, RZ, 0x10 ;  /* 0x00000010ff187803 */ /* 0x002fe40000000000 */
[C---:B------:R-:W-:Y:S02]  /*eff0*/  LOP3.LUT P4, RZ, R33.reuse, 0x200, RZ, 0xc0, !PT ;  /* 0x0000020021ff7812 */ /* 0x040fe4000788c0ff */
[----:B------:R-:W-:Y:S02]  /*f000*/  P2R R0, PR, RZ, 0x40 ;  /* 0x00000040ff007803 */ /* 0x000fe40000000000 */
[C---:B------:R-:W-:Y:S02]  /*f010*/  LOP3.LUT P6, RZ, R33.reuse, 0x100, RZ, 0xc0, !PT ;  /* 0x0000010021ff7812 */ /* 0x040fe400078cc0ff */
[----:B------:R-:W-:Y:S02]  /*f020*/  P2R R25, PR, RZ, 0x8 ;  /* 0x00000008ff197803 */ /* 0x000fe40000000000 */
[C---:B------:R-:W-:Y:S02]  /*f030*/  LOP3.LUT P3, RZ, R33.reuse, 0x80, RZ, 0xc0, !PT ;  /* 0x0000008021ff7812 */ /* 0x040fe4000786c0ff */
[----:B------:R-:W-:Y:S02]  /*f040*/  P2R R26, PR, RZ, 0x4 ;  /* 0x00000004ff1a7803 */ /* 0x000fe40000000000 */
[----:B------:R-:W-:Y:S01]  /*f050*/  LOP3.LUT P2, RZ, R33, 0x40, RZ, 0xc0, !PT ;  /* 0x0000004021ff7812 */ /* 0x000fe2000784c0ff */
[----:B------:R-:W-:Y:S01]  /*f060*/  @!P4 IMAD.MOV.U32 R3, RZ, RZ, R70 ;  /* 0x000000ffff03c224 */ /* 0x000fe200078e0046 */
[-C--:B------:R-:W-:Y:S02]  /*f070*/  @!P4 MOV R2, R71.reuse ;  /* 0x000000470002c202 */ /* 0x080fe40000000f00 */
[----:B------:R-:W-:Y:S02]  /*f080*/  P2R R23, PR, RZ, 0x20 ;  /* 0x00000020ff177803 */ /* 0x000fe40000000000 */
[----:B------:R-:W-:Y:S01]  /*f090*/  @!P6 LEA R8, P0, R219, R71, 0x1 ;  /* 0x00000047db08e211 */ /* 0x000fe200078008ff */
[----:B------:R1:W2:Y:S01]  /*f0a0*/  @!P4 LD.E.128 R12, [R2.64] ;  /* 0x00000006020cc980 */ /* 0x0002a2000c101d00 */
[----:B------:R-:W-:Y:S02]  /*f0b0*/  LOP3.LUT P5, RZ, R33, 0x20, RZ, 0xc0, !PT ;  /* 0x0000002021ff7812 */ /* 0x000fe400078ac0ff */
[----:B------:R-:W-:Y:S02]  /*f0c0*/  @!P6 LEA.HI.X R9, R219, R70, R248, 0x1, P0 ;  /* 0x00000046db09e211 */ /* 0x000fe400000f0cf8 */
[C---:B------:R-:W-:Y:S02]  /*f0d0*/  @!P6 LEA R6, P0, R113.reuse, R68, 0x1 ;  /* 0x000000447106e211 */ /* 0x040fe400078008ff */
[----:B------:R-:W-:Y:S02]  /*f0e0*/  P2R R27, PR, RZ, 0x2 ;  /* 0x00000002ff1b7803 */ /* 0x000fe40000000000 */
[----:B------:R-:W-:Y:S02]  /*f0f0*/  @!P6 LEA.HI.X R7, R113, R69, R134, 0x1, P0 ;  /* 0x000000457107e211 */ /* 0x000fe400000f0c86 */
[C---:B------:R-:W-:Y:S02]  /*f100*/  @!P3 LEA R4, P0, R216.reuse, R71, 0x1 ;  /* 0x00000047d804b211 */ /* 0x040fe400078008ff */
[C---:B------:R-:W-:Y:S02]  /*f110*/  LOP3.LUT P1, RZ, R33.reuse, 0x2, RZ, 0xc0, !PT ;  /* 0x0000000221ff7812 */ /* 0x040fe4000782c0ff */
[----:B------:R-:W-:Y:S01]  /*f120*/  @!P3 LEA.HI.X R5, R216, R70, R244, 0x1, P0 ;  /* 0x00000046d805b211 */ /* 0x000fe200000f0cf4 */
[----:B-1----:R-:W-:Y:S01]  /*f130*/  @!P4 IMAD.MOV.U32 R3, RZ, RZ, R69 ;  /* 0x000000ffff03c224 */ /* 0x002fe200078e0045 */
[-C--:B------:R-:W-:Y:S05]  /*f140*/  @!P4 MOV R2, R68.reuse ;  /* 0x000000440002c202 */ /* 0x080fea0000000f00 */
[----:B--2---:R1:W-:Y:S01]  /*f150*/  @!P4 ST.E.128 [R2.64], R12 ;  /* 0x0000000c0200c985 */ /* 0x0043e2000c101d06 */
[----:B------:R-:W-:Y:S03]  /*f160*/  LOP3.LUT P4, RZ, R33, 0x10, RZ, 0xc0, !PT ;  /* 0x0000001021ff7812 */ /* 0x000fe6000788c0ff */
[----:B------:R-:W2:Y:S01]  /*f170*/  @!P6 LD.E.128 R8, [R8.64] ;  /* 0x000000060808e980 */ /* 0x000ea2000c101d00 */
[C---:B-1----:R-:W-:Y:S04]  /*f180*/  @!P3 LEA R2, P0, R97.reuse, R68, 0x1 ;  /* 0x000000446102b211 */ /* 0x042fe800078008ff */
[----:B------:R-:W-:Y:S01]  /*f190*/  @!P3 LEA.HI.X R3, R97, R69, R116, 0x1, P0 ;  /* 0x000000456103b211 */ /* 0x000fe200000f0c74 */
[----:B--2---:R1:W-:Y:S01]  /*f1a0*/  @!P6 ST.E.128 [R6.64], R8 ;  /* 0x000000080600e985 */ /* 0x0043e2000c101d06 */
[----:B------:R-:W-:Y:S01]  /*f1b0*/  ISETP.NE.AND P6, PT, R0, RZ, PT ;  /* 0x000000ff0000720c */ /* 0x000fe20003fc5270 */
[----:B------:R-:W-:Y:S02]  /*f1c0*/  @!P2 IMAD R0, R65, 0x60, RZ ;  /* 0x000000604100a824 */ /* 0x000fe400078e02ff */
[----:B-1----:R-:W2:Y:S01]  /*f1d0*/  @!P3 LD.E.128 R8, [R4.64] ;  /* 0x000000060408b980 */ /* 0x002ea2000c101d00 */
[C---:B------:R-:W-:Y:S04]  /*f1e0*/  @!P5 LEA R6, P0, R217.reuse, R71, 0x1 ;  /* 0x00000047d906d211 */ /* 0x040fe800078008ff */
[----:B------:R-:W-:Y:S02]  /*f1f0*/  @!P5 LEA.HI.X R7, R217, R70, R245, 0x1, P0 ;  /* 0x00000046d907d211 */ /* 0x000fe400000f0cf5 */
[C---:B------:R-:W-:Y:S04]  /*f200*/  @!P5 LEA R12, P0, R96.reuse, R68, 0x1 ;  /* 0x00000044600cd211 */ /* 0x040fe800078008ff */
[----:B------:R-:W-:Y:S01]  /*f210*/  @!P5 LEA.HI.X R13, R96, R69, R115, 0x1, P0 ;  /* 0x00000045600dd211 */ /* 0x000fe200000f0c73 */
[----:B--2---:R1:W-:Y:S01]  /*f220*/  @!P3 ST.E.128 [R2.64], R8 ;  /* 0x000000080200b985 */ /* 0x0043e2000c101d06 */
[----:B------:R-:W-:Y:S01]  /*f230*/  LOP3.LUT P3, RZ, R33, 0x8, RZ, 0xc0, !PT ;  /* 0x0000000821ff7812 */ /* 0x000fe2000786c0ff */
[----:B-1----:R-:W-:Y:S01]  /*f240*/  @!P2 IMAD.MOV.U32 R3, RZ, RZ, R70 ;  /* 0x000000ffff03a224 */ /* 0x002fe200078e0046 */
[----:B------:R-:W-:Y:S05]  /*f250*/  @!P2 MOV R2, R71 ;  /* 0x000000470002a202 */ /* 0x000fea0000000f00 */
[----:B------:R-:W-:Y:S05]  /*f260*/  @!P2 IMAD.WIDE.U32 R2, R64, 0x60, R2 ;  /* 0x000000604002a825 */ /* 0x000fea00078e0002 */
[----:B------:R-:W-:Y:S01]  /*f270*/  @!P2 IADD3 R3, R3, R0, RZ ;  /* 0x000000000303a210 */ /* 0x000fe20007ffe0ff */
[----:B------:R-:W-:Y:S04]  /*f280*/  @!P2 IMAD R0, R191, 0x60, RZ ;  /* 0x00000060bf00a824 */ /* 0x000fe800078e02ff */
[----:B------:R1:W2:Y:S02]  /*f290*/  @!P2 LD.E.128 R8, [R2.64] ;  /* 0x000000060208a980 */ /* 0x0002a4000c101d00 */
[----:B-1----:R-:W-:Y:S01]  /*f2a0*/  @!P2 IMAD.MOV.U32 R2, RZ, RZ, R68 ;  /* 0x000000ffff02a224 */ /* 0x002fe200078e0044 */
[----:B------:R-:W-:Y:S05]  /*f2b0*/  @!P2 MOV R3, R69 ;  /* 0x000000450003a202 */ /* 0x000fea0000000f00 */
[----:B------:R-:W-:Y:S04]  /*f2c0*/  @!P2 IMAD.WIDE.U32 R2, R190, 0x60, R2 ;  /* 0x00000060be02a825 */ /* 0x000fe800078e0002 */
[----:B------:R-:W-:Y:S02]  /*f2d0*/  @!P2 IMAD.IADD R3, R3, 0x1, R0 ;  /* 0x000000010303a824 */ /* 0x000fe400078e0200 */
[----:B------:R-:W-:Y:S03]  /*f2e0*/  @!P4 IMAD R0, R65, 0xa0, RZ ;  /* 0x000000a04100c824 */ /* 0x000fe600078e02ff */
[----:B--2---:R1:W-:Y:S01]  /*f2f0*/  @!P2 ST.E.128 [R2.64], R8 ;  /* 0x000000080200a985 */ /* 0x0043e2000c101d06 */
[----:B------:R-:W-:Y:S03]  /*f300*/  LOP3.LUT P2, RZ, R33, 0x4, RZ, 0xc0, !PT ;  /* 0x0000000421ff7812 */ /* 0x000fe6000784c0ff */
[----:B------:R-:W2:Y:S01]  /*f310*/  @!P5 LD.E.128 R4, [R6.64] ;  /* 0x000000060604d980 */ /* 0x000ea2000c101d00 */
[----:B-1----:R-:W-:Y:S01]  /*f320*/  @!P4 IMAD.MOV.U32 R3, RZ, RZ, R70 ;  /* 0x000000ffff03c224 */ /* 0x002fe200078e0046 */
[-C--:B------:R-:W-:Y:S02]  /*f330*/  @!P4 MOV R2, R71.reuse ;  /* 0x000000470002c202 */ /* 0x080fe40000000f00 */
[----:B------:R-:W-:Y:S03]  /*f340*/  @!P1 LEA R8, P0, R218, R71, 0x1 ;  /* 0x00000047da089211 */ /* 0x000fe600078008ff */
[----:B------:R-:W-:Y:S01]  /*f350*/  @!P4 IMAD.WIDE.U32 R2, R64, 0xa0, R2 ;  /* 0x000000a04002c825 */ /* 0x000fe200078e0002 */
[----:B------:R-:W-:Y:S02]  /*f360*/  @!P1 LEA.HI.X R9, R218, R70, R246, 0x1, P0 ;  /* 0x00000046da099211 */ /* 0x000fe400000f0cf6 */
[----:B------:R-:W-:Y:S02]  /*f370*/  @!P1 LEA R10, P0, R95, R68, 0x1 ;  /* 0x000000445f0a9211 */ /* 0x000fe400078008ff */
[----:B------:R-:W-:Y:S01]  /*f380*/  @!P4 IADD3 R3, R3, R0, RZ ;  /* 0x000000000303c210 */ /* 0x000fe20007ffe0ff */
[----:B------:R-:W-:Y:S01]  /*f390*/  @!P4 IMAD R0, R191, 0xa0, RZ ;  /* 0x000000a0bf00c824 */ /* 0x000fe200078e02ff */
[-C--:B------:R-:W-:Y:S02]  /*f3a0*/  @!P1 LEA.HI.X R11, R95, R69.reuse, R114, 0x1, P0 ;  /* 0x000000455f0b9211 */ /* 0x080fe400000f0c72 */
[----:B------:R-:W-:Y:S01]  /*f3b0*/  LOP3.LUT P0, RZ, R33, 0x1, RZ, 0xc0, !PT ;  /* 0x0000000121ff7812 */ /* 0x000fe2000780c0ff */
[----:B--2---:R1:W-:Y:S01]  /*f3c0*/  @!P5 ST.E.128 [R12.64], R4 ;  /* 0x000000040c00d985 */ /* 0x0043e2000c101d06 */
[----:B------:R-:W-:Y:S03]  /*f3d0*/  ISETP.NE.AND P5, PT, R23, RZ, PT ;  /* 0x000000ff1700720c */ /* 0x000fe60003fa5270 */
[----:B-1----:R1:W2:Y:S02]  /*f3e0*/  @!P4 LD.E.128 R4, [R2.64] ;  /* 0x000000060204c980 */ /* 0x0022a4000c101d00 */
[----:B-1----:R-:W-:Y:S01]  /*f3f0*/  @!P4 IMAD.MOV.U32 R2, RZ, RZ, R68 ;  /* 0x000000ffff02c224 */ /* 0x002fe200078e0044 */
[----:B------:R-:W-:Y:S05]  /*f400*/  @!P4 MOV R3, R69 ;  /* 0x000000450003c202 */ /* 0x000fea0000000f00 */
[----:B------:R-:W-:Y:S04]  /*f410*/  @!P4 IMAD.WIDE.U32 R2, R190, 0xa0, R2 ;  /* 0x000000a0be02c825 */ /* 0x000fe800078e0002 */
[----:B------:R-:W-:Y:S02]  /*f420*/  @!P4 IMAD.IADD R3, R3, 0x1, R0 ;  /* 0x000000010303c824 */ /* 0x000fe400078e0200 */
[----:B------:R-:W-:Y:S03]  /*f430*/  @!P3 IMAD R0, R65, 0xc0, RZ ;  /* 0x000000c04100b824 */ /* 0x000fe600078e02ff */
[----:B--2---:R1:W-:Y:S01]  /*f440*/  @!P4 ST.E.128 [R2.64], R4 ;  /* 0x000000040200c985 */ /* 0x0043e2000c101d06 */
[----:B------:R-:W-:Y:S01]  /*f450*/  ISETP.NE.AND P4, PT, R24, RZ, PT ;  /* 0x000000ff1800720c */ /* 0x000fe20003f85270 */
        /* <DEDUP_REMOVED lines=26> */
[----:B-1----:R-:W-:Y:S02]  /*f600*/  @!P0 IMAD.MOV.U32 R3, RZ, RZ, R70 ;  /* 0x000000ffff038224 */ /* 0x002fe400078e0046 */
[----:B------:R-:W2:Y:S01]  /*f610*/  @!P1 LD.E.128 R4, [R8.64] ;  /* 0x0000000608049980 */ /* 0x000ea2000c101d00 */
[----:B------:R-:W-:Y:S05]  /*f620*/  @!P0 MOV R2, R71 ;  /* 0x0000004700028202 */ /* 0x000fea0000000f00 */
[----:B------:R-:W-:Y:S05]  /*f630*/  @!P0 IMAD.WIDE.U32 R2, R64, 0x120, R2 ;  /* 0x0000012040028825 */ /* 0x000fea00078e0002 */
[----:B------:R-:W-:Y:S01]  /*f640*/  @!P0 IADD3 R3, R3, R0, RZ ;  /* 0x0000000003038210 */ /* 0x000fe20007ffe0ff */
[----:B------:R-:W-:Y:S01]  /*f650*/  @!P0 IMAD R0, R191, 0x120, RZ ;  /* 0x00000120bf008824 */ /* 0x000fe200078e02ff */
[----:B--2---:R1:W-:Y:S01]  /*f660*/  @!P1 ST.E.128 [R10.64], R4 ;  /* 0x000000040a009985 */ /* 0x0043e2000c101d06 */
[----:B------:R-:W-:Y:S01]  /*f670*/  ISETP.NE.AND P1, PT, R27, RZ, PT ;  /* 0x000000ff1b00720c */ /* 0x000fe20003f25270 */
[----:B-1----:R-:W-:Y:S02]  /*f680*/  @!P0 IMAD.MOV.U32 R4, RZ, RZ, R68 ;  /* 0x000000ffff048224 */ /* 0x002fe400078e0044 */
[----:B------:R1:W2:Y:S01]  /*f690*/  @!P0 LD.E.128 R8, [R2.64] ;  /* 0x0000000602088980 */ /* 0x0002a2000c101d00 */
[----:B------:R-:W-:Y:S01]  /*f6a0*/  @!P6 IMAD R6, R65, 0x140, RZ ;  /* 0x000001404106e824 */ /* 0x000fe200078e02ff */
[-C--:B------:R-:W-:Y:S05]  /*f6b0*/  @!P0 MOV R5, R69.reuse ;  /* 0x0000004500058202 */ /* 0x080fea0000000f00 */
[----:B------:R-:W-:Y:S04]  /*f6c0*/  @!P0 IMAD.WIDE.U32 R4, R190, 0x120, R4 ;  /* 0x00000120be048825 */ /* 0x000fe800078e0004 */
[----:B------:R-:W-:Y:S02]  /*f6d0*/  @!P0 IMAD.IADD R5, R5, 0x1, R0 ;  /* 0x0000000105058824 */ /* 0x000fe400078e0200 */
[----:B------:R-:W-:Y:S02]  /*f6e0*/  @!P6 IMAD R0, R191, 0x140, RZ ;  /* 0x00000140bf00e824 */ /* 0x000fe400078e02ff */
[----:B-1----:R-:W-:Y:S01]  /*f6f0*/  @!P6 IMAD.MOV.U32 R2, RZ, RZ, R71 ;  /* 0x000000ffff02e224 */ /* 0x002fe200078e0047 */
[----:B------:R-:W-:Y:S05]  /*f700*/  @!P6 MOV R3, R70 ;  /* 0x000000460003e202 */ /* 0x000fea0000000f00 */
[----:B------:R-:W-:Y:S05]  /*f710*/  @!P6 IMAD.WIDE.U32 R2, R64, 0x140, R2 ;  /* 0x000001404002e825 */ /* 0x000fea00078e0002 */
[----:B------:R-:W-:Y:S01]  /*f720*/  @!P6 IADD3 R3, R3, R6, RZ ;  /* 0x000000060303e210 */ /* 0x000fe20007ffe0ff */
[----:B------:R-:W-:Y:S01]  /*f730*/  @!P5 IMAD R6, R65, 0x160, RZ ;  /* 0x000001604106d824 */ /* 0x000fe200078e02ff */
[----:B--2---:R1:W-:Y:S02]  /*f740*/  @!P0 ST.E.128 [R4.64], R8 ;  /* 0x0000000804008985 */ /* 0x0043e4000c101d06 */
[----:B-1----:R-:W-:Y:S02]  /*f750*/  @!P6 IMAD.MOV.U32 R4, RZ, RZ, R68 ;  /* 0x000000ffff04e224 */ /* 0x002fe400078e0044 */
[----:B------:R1:W2:Y:S01]  /*f760*/  @!P6 LD.E.128 R8, [R2.64] ;  /* 0x000000060208e980 */ /* 0x0002a2000c101d00 */
        /* <DEDUP_REMOVED lines=36> */
[----:B------:R-:W-:Y:S05]  /*f9b0*/  @!P3 MOV R5, R69 ;  /* 0x000000450005b202 */ /* 0x000fea0000000f00 */
[----:B------:R-:W-:Y:S05]  /*f9c0*/  @!P3 IMAD.WIDE.U32 R4, R190, 0x1a0, R4 ;  /* 0x000001a0be04b825 */ /* 0x000fea00078e0004 */
[----:B------:R-:W-:Y:S01]  /*f9d0*/  @!P3 IADD3 R5, R5, R0, RZ ;  /* 0x000000000505b210 */ /* 0x000fe20007ffe0ff */
        /* <DEDUP_REMOVED lines=12> */
[----:B------:R-:W-:Y:S01]  /*faa0*/  @!P1 IMAD R0, R191, 0x1e0, RZ ;  /* 0x000001e0bf009824 */ /* 0x000fe200078e02ff */
[----:B-1----:R-:W-:Y:S01]  /*fab0*/  @!P1 MOV R2, R71 ;  /* 0x0000004700029202 */ /* 0x002fe20000000f00 */
[----:B------:R-:W-:Y:S04]  /*fac0*/  @!P1 IMAD.MOV.U32 R3, RZ, RZ, R70 ;  /* 0x000000ffff039224 */ /* 0x000fe800078e0046 */
[----:B------:R-:W-:Y:S05]  /*fad0*/  @!P1 IMAD.WIDE.U32 R2, R64, 0x1e0, R2 ;  /* 0x000001e040029825 */ /* 0x000fea00078e0002 */
[----:B------:R-:W-:Y:S01]  /*fae0*/  @!P1 IADD3 R3, R3, R6, RZ ;  /* 0x0000000603039210 */ /* 0x000fe20007ffe0ff */
[----:B--2---:R1:W-:Y:S04]  /*faf0*/  @!P2 ST.E.128 [R4.64], R8 ;  /* 0x000000080400a985 */ /* 0x0043e8000c101d06 */
[----:B-1----:R1:W2:Y:S02]  /*fb00*/  @!P1 LD.E.128 R4, [R2.64] ;  /* 0x0000000602049980 */ /* 0x0022a4000c101d00 */
[----:B-1----:R-:W-:Y:S01]  /*fb10*/  @!P1 IMAD.MOV.U32 R2, RZ, RZ, R68 ;  /* 0x000000ffff029224 */ /* 0x002fe200078e0044 */
[----:B------:R-:W-:Y:S05]  /*fb20*/  @!P1 MOV R3, R69 ;  /* 0x0000004500039202 */ /* 0x000fea0000000f00 */
[----:B------:R-:W-:Y:S05]  /*fb30*/  @!P1 IMAD.WIDE.U32 R2, R190, 0x1e0, R2 ;  /* 0x000001e0be029825 */ /* 0x000fea00078e0002 */
[----:B------:R-:W-:Y:S05]  /*fb40*/  @!P1 IADD3 R3, R3, R0, RZ ;  /* 0x0000000003039210 */ /* 0x000fea0007ffe0ff */
[----:B--2---:R1:W-:Y:S02]  /*fb50*/  @!P1 ST.E.128 [R2.64], R4 ;  /* 0x0000000402009985 */ /* 0x0043e4000c101d06 */
.L_x_959:
[----:B------:R-:W-:Y:S05]  /*fb60*/  BSYNC B2 ;  /* 0x0000000000027941 */ /* 0x000fea0003800000 */
.L_x_924:
[----:B------:R-:W-:Y:S01]  /*fb70*/  ISETP.NE.U32.AND P1, PT, R224, RZ, PT ;  /* 0x000000ffe000720c */ /* 0x000fe20003f25070 */
[----:B------:R-:W2:Y:S01]  /*fb80*/  LD.E R0, [R16.64+0x128] ;  /* 0x0001280610007980 */ /* 0x000ea2000c101900 */
[----:B-1----:R-:W-:Y:S01]  /*fb90*/  IMAD.MOV.U32 R2, RZ, RZ, R71 ;  /* 0x000000ffff027224 */ /* 0x002fe200078e0047 */
[----:B------:R-:W-:Y:S01]  /*fba0*/  BSSY B0, `(.L_x_1024) ;  /* 0x0000065000007945 */ /* 0x000fe20003800000 */
[----:B------:R-:W-:Y:S01]  /*fbb0*/  ISETP.NE.AND.EX P1, PT, R225, RZ, PT, P1 ;  /* 0x000000ffe100720c */ /* 0x000fe20003f25310 */
[----:B------:R-:W-:Y:S02]  /*fbc0*/  IMAD.MOV.U32 R3, RZ, RZ, R70 ;  /* 0x000000ffff037224 */ /* 0x000fe400078e0046 */
[----:B--2---:R-:W-:Y:S05]  /*fbd0*/  IMAD.U32 R0, R0, -0x100, RZ ;  /* 0xffffff0000007824 */ /* 0x004fea00078e00ff */
[C---:B------:R-:W-:Y:S04]  /*fbe0*/  LEA R71, P0, R0.reuse, R2, 0x1 ;  /* 0x0000000200477211 */ /* 0x040fe800078008ff */
[----:B------:R-:W-:Y:S01]  /*fbf0*/  LEA.HI.X.SX32 R70, R0, R3, 0x1, P0 ;  /* 0x0000000300467211 */ /* 0x000fe200000f0eff */
[----:B------:R-:W-:-:S05]  /*fc00*/  @!P1 BRA `(.L_x_1025) ;  /* 0x0000052000009947 */ /* 0x000fca0003800000 */
[----:B------:R-:W-:Y:S04]  /*fc10*/  IADD3 R0, R21, -0x1, RZ ;  /* 0xffffffff15007810 */ /* 0x000fe80007ffe0ff */
[----:B------:R-:W-:Y:S11]  /*fc20*/  ISETP.GT.AND P0, PT, R0, R117, PT ;  /* 0x000000750000720c */ /* 0x000ff60003f04270 */
[----:B------:R-:W-:Y:S02]  /*fc30*/  @!UPT UIADD3 URZ, URZ, URZ, URZ ;  /* 0x0000003f3f3ff290 */ /* 0x000fe4000fffe03f */
[----:B------:R-:W-:-:S05]  /*fc40*/  @!P0 BRA `(.L_x_1026) ;  /* 0x000005a000008947 */ /* 0x000fca0003800000 */
[----:B------:R-:W2:Y:S01]  /*fc50*/  LD.E R3, [R16.64+0x170] ;  /* 0x0001700610037980 */ /* 0x000ea2000c101900 */
[----:B------:R-:W-:Y:S03]  /*fc60*/  IABS R9, R20 ;  /* 0x0000001400097213 */ /* 0x000fe60000000000 */
[----:B------:R-:W3:Y:S01]  /*fc70*/  LD.E.64 R12, [R16.64+0x28] ;  /* 0x00002806100c7980 */ /* 0x000ee2000c101b00 */
[-C--:B--2---:R-:W-:Y:S02]  /*fc80*/  IABS R5, R3.reuse ;  /* 0x0000000300057213 */ /* 0x084fe40000000000 */
[----:B------:R-:W-:Y:S02]  /*fc90*/  IABS R8, R3 ;  /* 0x0000000300087213 */ /* 0x000fe40000000000 */
[----:B------:R-:W1:Y:S03]  /*fca0*/  I2F.RP R6, R5 ;  /* 0x0000000500067306 */ /* 0x000e660000209400 */
[----:B------:R-:W-:Y:S07]  /*fcb0*/  IMAD.MOV R8, RZ, RZ, -R8 ;  /* 0x000000ffff087224 */ /* 0x000fee00078e0a08 */
[----:B-1----:R-:W1:Y:S02]  /*fcc0*/  MUFU.RCP R6, R6 ;  /* 0x0000000600067308 */ /* 0x002e640000001000 */
[----:B-1----:R-:W-:Y:S08]  /*fcd0*/  IADD3 R6, R6, 0xffffffe, RZ ;  /* 0x0ffffffe06067810 */ /* 0x002ff00007ffe0ff */
[----:B------:R-:W1:Y:S02]  /*fce0*/  F2I.FTZ.U32.TRUNC.NTZ R7, R6 ;  /* 0x0000000600077305 */ /* 0x000e64000021f000 */
[--C-:B-1----:R-:W-:Y:S02]  /*fcf0*/  IMAD.MOV R0, RZ, RZ, -R7.reuse ;  /* 0x000000ffff007224 */ /* 0x102fe400078e0a07 */
[----:B------:R-:W-:Y:S02]  /*fd00*/  IMAD.MOV.U32 R6, RZ, RZ, RZ ;  /* 0x000000ffff067224 */ /* 0x000fe400078e00ff */
[----:B------:R-:W-:Y:S01]  /*fd10*/  IMAD.MOV.U32 R2, RZ, RZ, R0 ;  /* 0x000000ffff027224 */ /* 0x000fe200078e0000 */
[----:B------:R-:W-:Y:S03]  /*fd20*/  IADD3 R0, R22, -0x200, RZ ;  /* 0xfffffe0016007810 */ /* 0x000fe60007ffe0ff */
[----:B------:R-:W-:Y:S01]  /*fd30*/  IMAD R2, R2, R5, RZ ;  /* 0x0000000502027224 */ /* 0x000fe200078e02ff */
[----:B------:R-:W-:Y:S03]  /*fd40*/  IABS R4, R0 ;  /* 0x0000000000047213 */ /* 0x000fe60000000000 */
[----:B------:R-:W-:Y:S04]  /*fd50*/  IMAD.HI.U32 R7, R7, R2, R6 ;  /* 0x0000000207077227 */ /* 0x000fe800078e0006 */
[----:B------:R-:W-:Y:S02]  /*fd60*/  IMAD.MOV.U32 R6, RZ, RZ, R4 ;  /* 0x000000ffff067224 */ /* 0x000fe400078e0004 */
[C---:B------:R-:W-:Y:S04]  /*fd70*/  IMAD.HI.U32 R4, R7.reuse, R9, RZ ;  /* 0x0000000907047227 */ /* 0x040fe800078e00ff */
[----:B------:R-:W-:Y:S04]  /*fd80*/  IMAD.HI.U32 R2, R7, R6, RZ ;  /* 0x0000000607027227 */ /* 0x000fe800078e00ff */
[-C--:B------:R-:W-:Y:S02]  /*fd90*/  IMAD R7, R4, R8.reuse, R9 ;  /* 0x0000000804077224 */ /* 0x080fe400078e0209 */
[----:B------:R-:W-:Y:S03]  /*fda0*/  IMAD R6, R2, R8, R6 ;  /* 0x0000000802067224 */ /* 0x000fe600078e0206 */
[C---:B------:R-:W-:Y:S02]  /*fdb0*/  ISETP.GT.U32.AND P3, PT, R5.reuse, R7, PT ;  /* 0x000000070500720c */ /* 0x040fe40003f64070 */
[----:B------:R-:W-:Y:S11]  /*fdc0*/  ISETP.GT.U32.AND P0, PT, R5, R6, PT ;  /* 0x000000060500720c */ /* 0x000ff60003f04070 */
[----:B------:R-:W-:Y:S01]  /*fdd0*/  @!P3 IADD3 R4, R4, 0x1, RZ ;  /* 0x000000010404b810 */ /* 0x000fe20007ffe0ff */
[----:B------:R-:W-:Y:S01]  /*fde0*/  @!P3 IMAD.IADD R7, R7, 0x1, -R5 ;  /* 0x000000010707b824 */ /* 0x000fe200078e0a05 */
[-C--:B------:R-:W-:Y:S02]  /*fdf0*/  @!P0 IADD3 R6, R6, -R5.reuse, RZ ;  /* 0x8000000506068210 */ /* 0x080fe40007ffe0ff */
[----:B------:R-:W-:Y:S02]  /*fe00*/  @!P0 IADD3 R2, R2, 0x1, RZ ;  /* 0x0000000102028810 */ /* 0x000fe40007ffe0ff */
[-C--:B------:R-:W-:Y:S02]  /*fe10*/  ISETP.GE.U32.AND P4, PT, R6, R5.reuse, PT ;  /* 0x000000050600720c */ /* 0x080fe40003f86070 */
[----:B------:R-:W-:Y:S02]  /*fe20*/  ISETP.GE.U32.AND P5, PT, R7, R5, PT ;  /* 0x000000050700720c */ /* 0x000fe40003fa6070 */
[-C--:B------:R-:W-:Y:S02]  /*fe30*/  LOP3.LUT R6, R0, R3.reuse, RZ, 0x3c, !PT ;  /* 0x0000000300067212 */ /* 0x080fe400078e3cff */
[-C--:B------:R-:W-:Y:S02]  /*fe40*/  LOP3.LUT R5, R20, R3.reuse, RZ, 0x3c, !PT ;  /* 0x0000000314057212 */ /* 0x080fe400078e3cff */
[----:B------:R-:W-:Y:S02]  /*fe50*/  ISETP.GE.AND P1, PT, R6, RZ, PT ;  /* 0x000000ff0600720c */ /* 0x000fe40003f26270 */
[----:B------:R-:W-:Y:S02]  /*fe60*/  ISETP.GE.AND P2, PT, R5, RZ, PT ;  /* 0x000000ff0500720c */ /* 0x000fe40003f46270 */
[----:B------:R-:W-:Y:S02]  /*fe70*/  LOP3.LUT R6, RZ, R3, RZ, 0x33, !PT ;  /* 0x00000003ff067212 */ /* 0x000fe400078e33ff */
[----:B------:R-:W-:Y:S02]  /*fe80*/  @P4 IADD3 R2, R2, 0x1, RZ ;  /* 0x0000000102024810 */ /* 0x000fe40007ffe0ff */
[----:B------:R-:W-:Y:S02]  /*fe90*/  @P5 IADD3 R4, R4, 0x1, RZ ;  /* 0x0000000104045810 */ /* 0x000fe40007ffe0ff */
[----:B------:R-:W-:Y:S02]  /*fea0*/  ISETP.NE.AND P0, PT, R3, RZ, PT ;  /* 0x000000ff0300720c */ /* 0x000fe40003f05270 */
[----:B------:R-:W-:Y:S01]  /*feb0*/  IADD3 R0, -R20, R0, RZ ;  /* 0x0000000014007210 */ /* 0x000fe20007ffe1ff */
[----:B------:R-:W-:Y:S02]  /*fec0*/  @!P1 IMAD.MOV R2, RZ, RZ, -R2 ;  /* 0x000000ffff029224 */ /* 0x000fe400078e0a02 */
[----:B------:R-:W-:Y:S03]  /*fed0*/  @!P2 IMAD.MOV R4, RZ, RZ, -R4 ;  /* 0x000000ffff04a224 */ /* 0x000fe600078e0a04 */
[C---:B------:R-:W-:Y:S02]  /*fee0*/  SEL R5, R6.reuse, R2, !P0 ;  /* 0x0000000206057207 */ /* 0x040fe40004000000 */
[----:B------:R-:W-:Y:S02]  /*fef0*/  SEL R2, R6, R4, !P0 ;  /* 0x0000000406027207 */ /* 0x000fe40004000000 */
[CC--:B------:R-:W-:Y:S01]  /*ff00*/  LEA R10, P1, R5.reuse, R224.reuse, 0x2 ;  /* 0x000000e0050a7211 */ /* 0x0c0fe200078210ff */
[----:B------:R-:W2:Y:S01]  /*ff10*/  LD.E.64 R6, [R16.64+0x40] ;  /* 0x0000400610067980 */ /* 0x000ea2000c101b00 */
[C---:B------:R-:W-:Y:S02]  /*ff20*/  LEA R8, P0, R2.reuse, R224, 0x2 ;  /* 0x000000e002087211 */ /* 0x040fe400078010ff */
[-C--:B------:R-:W-:Y:S02]  /*ff30*/  LEA.HI.X.SX32 R11, R5, R225.reuse, 0x2, P1 ;  /* 0x000000e1050b7211 */ /* 0x080fe400008f16ff */
[C---:B------:R-:W-:Y:S01]  /*ff40*/  LEA.HI.X.SX32 R9, R2.reuse, R225, 0x2, P0 ;  /* 0x000000e102097211 */ /* 0x040fe200000f16ff */
[----:B------:R-:W-:Y:S02]  /*ff50*/  IMAD.IADD R2, R2, 0x1, -R5 ;  /* 0x0000000102027824 */ /* 0x000fe400078e0a05 */
[----:B------:R1:W4:Y:S02]  /*ff60*/  LD.E R15, [R10.64] ;  /* 0x000000060a0f7980 */ /* 0x000324000c101900 */
[----:B------:R-:W-:Y:S02]  /*ff70*/  IMAD R0, R2, R3, R0 ;  /* 0x0000000302007224 */ /* 0x000fe400078e0200 */
[----:B------:R5:W4:Y:S03]  /*ff80*/  LD.E R4, [R8.64] ;  /* 0x0000000608047980 */ /* 0x000b26000c101900 */
[----:B------:R-:W-:Y:S01]  /*ff90*/  SHF.R.S32.HI R14, RZ, 0x1f, R0 ;  /* 0x0000001fff0e7819 */ /* 0x000fe20000011400 */
[----:B-1----:R-:W3:Y:S06]  /*ffa0*/  LD.E.64 R10, [R16.64+0x38] ;  /* 0x00003806100a7980 */ /* 0x002eec000c101b00 */
[----:B-----5:R-:W5:Y:S01]  /*ffb0*/  LD.E.64 R8, [R16.64+0x20] ;  /* 0x0000200610087980 */ /* 0x020f62000c101b00 */
[----:B--2---:R-:W-:Y:S04]  /*ffc0*/  IMAD R2, R7, R0, RZ ;  /* 0x0000000007027224 */ /* 0x004fe800078e02ff */
[C---:B------:R-:W-:Y:S02]  /*ffd0*/  IMAD R7, R6.reuse, R14, R2 ;  /* 0x0000000e06077224 */ /* 0x040fe400078e0202 */
[----:B----4-:R-:W-:Y:S02]  /*ffe0*/  IMAD.IADD R15, R15, 0x1, -R4 ;  /* 0x000000010f0f7824 */ /* 0x010fe400078e0a04 */
[----:B------:R-:W-:Y:S03]  /*fff0*/  IMAD.WIDE.U32 R4, R6, R0, RZ ;  /* 0x0000000006047225 */ /* 0x000fe600078e00ff */
[----:B------:R-:W-:Y:S01]  /*10000*/  SHF.R.S32.HI R20, RZ, 0x1f, R15 ;  /* 0x0000001fff147819 */ /* 0x000fe2000001140f */
[----:B------:R-:W-:Y:S04]  /*10010*/  IMAD.IADD R5, R5, 0x1, R7 ;  /* 0x0000000105057824 */ /* 0x000fe800078e0207 */
[----:B---3--:R-:W-:Y:S05]  /*10020*/  IMAD.WIDE.U32 R4, R15, R12, R4 ;  /* 0x0000000c0f047225 */ /* 0x008fea00078e0004 */
[----:B------:R-:W-:Y:S01]  /*10030*/  LEA R73, P1, R4, R73, 0x1 ;  /* 0x0000004904497211 */ /* 0x000fe200078208ff */
[-C--:B-----5:R-:W-:Y:S04]  /*10040*/  IMAD R2, R9, R15.reuse, RZ ;  /* 0x0000000f09027224 */ /* 0x0a0fe800078e02ff */
[C---:B------:R-:W-:Y:S02]  /*10050*/  IMAD R6, R8.reuse, R20, R2 ;  /* 0x0000001408067224 */ /* 0x040fe400078e0202 */
[-C--:B------:R-:W-:Y:S04]  /*10060*/  IMAD.WIDE.U32 R2, R8, R15.reuse, RZ ;  /* 0x0000000f08027225 */ /* 0x080fe800078e00ff */
[----:B------:R-:W-:Y:S01]  /*10070*/  IMAD R15, R13, R15, RZ ;  /* 0x0000000f0d0f7224 */ /* 0x000fe200078e02ff */
[----:B------:R-:W-:Y:S01]  /*10080*/  IADD3 R3, R3, R6, RZ ;  /* 0x0000000603037210 */ /* 0x000fe20007ffe0ff */
[----:B------:R-:W-:Y:S04]  /*10090*/  IMAD R6, R11, R0, RZ ;  /* 0x000000000b067224 */ /* 0x000fe800078e02ff */
[----:B------:R-:W-:Y:S04]  /*100a0*/  IMAD.WIDE.U32 R2, R0, R10, R2 ;  /* 0x0000000a00027225 */ /* 0x000fe800078e0002 */
[----:B------:R-:W-:Y:S01]  /*100b0*/  IMAD R0, R12, R20, R15 ;  /* 0x000000140c007224 */ /* 0x000fe200078e020f */
[----:B------:R-:W-:Y:S01]  /*100c0*/  LEA R68, P0, R2, R68, 0x1 ;  /* 0x0000004402447211 */ /* 0x000fe200078008ff */
[----:B------:R-:W-:Y:S02]  /*100d0*/  IMAD R10, R10, R14, R6 ;  /* 0x0000000e0a0a7224 */ /* 0x000fe400078e0206 */
[----:B------:R-:W-:Y:S02]  /*100e0*/  IMAD.IADD R0, R5, 0x1, R0 ;  /* 0x0000000105007824 */ /* 0x000fe400078e0200 */
[----:B------:R-:W-:Y:S03]  /*100f0*/  IMAD.IADD R10, R3, 0x1, R10 ;  /* 0x00000001030a7824 */ /* 0x000fe600078e020a */
[----:B------:R-:W-:Y:S02]  /*10100*/  LEA.HI.X R72, R4, R72, R0, 0x1, P1 ;  /* 0x0000004804487211 */ /* 0x000fe400008f0c00 */
[----:B------:R-:W-:Y:S01]  /*10110*/  LEA.HI.X R69, R2, R69, R10, 0x1, P0 ;  /* 0x0000004502457211 */ /* 0x000fe200000f0c0a */
[----:B------:R-:W-:-:S05]  /*10120*/  BRA `(.L_x_1026) ;  /* 0x000000c000007947 */ /* 0x000fca0003800000 */
.L_x_1025:
[----:B------:R-:W-:Y:S01]  /*10130*/  MOV R5, R72 ;  /* 0x0000004800057202 */ /* 0x000fe20000000f00 */
[----:B------:R-:W2:Y:S01]  /*10140*/  LD.E R6, [R16.64+0x40] ;  /* 0x0000400610067980 */ /* 0x000ea2000c101900 */
[----:B------:R-:W-:Y:S01]  /*10150*/  MOV R3, R69 ;  /* 0x0000004500037202 */ /* 0x000fe20000000f00 */
[----:B------:R-:W-:Y:S02]  /*10160*/  IMAD.MOV.U32 R4, RZ, RZ, R73 ;  /* 0x000000ffff047224 */ /* 0x000fe400078e0049 */
[----:B------:R-:W3:Y:S01]  /*10170*/  LD.E R0, [R16.64+0x38] ;  /* 0x0000380610007980 */ /* 0x000ee2000c101900 */
[----:B------:R-:W-:Y:S02]  /*10180*/  IMAD.MOV.U32 R2, RZ, RZ, R68 ;  /* 0x000000ffff027224 */ /* 0x000fe400078e0044 */
[----:B---3--:R-:W-:Y:S02]  /*10190*/  IMAD.U32 R0, R0, -0x100, RZ ;  /* 0xffffff0000007824 */ /* 0x008fe400078e00ff */
[----:B--2---:R-:W-:Y:S03]  /*101a0*/  IMAD.U32 R6, R6, -0x100, RZ ;  /* 0xffffff0006067824 */ /* 0x004fe600078e00ff */
[----:B------:R-:W-:Y:S02]  /*101b0*/  LEA R68, P0, R0, R2, 0x1 ;  /* 0x0000000200447211 */ /* 0x000fe400078008ff */
[----:B------:R-:W-:Y:S02]  /*101c0*/  LEA R73, P1, R6, R4, 0x1 ;  /* 0x0000000406497211 */ /* 0x000fe400078208ff */
[----:B------:R-:W-:Y:S02]  /*101d0*/  LEA.HI.X.SX32 R69, R0, R3, 0x1, P0 ;  /* 0x0000000300457211 */ /* 0x000fe400000f0eff */
[----:B------:R-:W-:Y:S04]  /*101e0*/  LEA.HI.X.SX32 R72, R6, R5, 0x1, P1 ;  /* 0x0000000506487211 */ /* 0x000fe800008f0eff */
.L_x_1026:
[----:B------:R-:W-:Y:S05]  /*101f0*/  BSYNC B0 ;  /* 0x0000000000007941 */ /* 0x000fea0003800000 */
.L_x_1024:
[----:B------:R-:W-:Y:S04]  /*10200*/  IADD3 R21, R21, -0x1, RZ ;  /* 0xffffffff15157810 */ /* 0x000fe80007ffe0ff */
[----:B------:R-:W-:Y:S11]  /*10210*/  ISETP.GT.AND P0, PT, R21, R117, PT ;  /* 0x000000751500720c */ /* 0x000ff60003f04270 */
[----:B------:R-:W-:Y:S02]  /*10220*/  @!UPT UIADD3 URZ, URZ, URZ, URZ ;  /* 0x0000003f3f3ff290 */ /* 0x000fe4000fffe03f */
[----:B------:R-:W-:-:S05]  /*10230*/  @P0 BRA `(.L_x_1027) ;  /* 0xffff2dd000000947 */ /* 0x000fca000383ffff */
.L_x_923:
[----:B------:R-:W-:Y:S01]  /*10240*/  WARPSYNC 0xffffffff ;  /* 0xffffffff00007948 */ /* 0x000fe20003800000 */
[----:B------:R-:W-:Y:S06]  /*10250*/  BAR.SYNC.DEFER_BLOCKING 0x0 ;  /* 0x0000000000007b1d */ /* 0x000fec0000010000 */
[----:B------:R-:W2:Y:S01]  /*10260*/  LD.E R35, [R16.64+0xd0] ;  /* 0x0000d00610237980 */ /* 0x000ea2000c101900 */
[----:B------:R-:W-:Y:S01]  /*10270*/  BSSY B2, `(.L_x_1028) ;  /* 0x0000319000027945 */ /* 0x000fe20003800000 */
[----:B------:R-:W-:Y:S01]  /*10280*/  IMAD.SHL.U32 R189, R214, 0x2, RZ ;  /* 0x00000002d6bd7824 */ /* 0x000fe200078e00ff */
[C---:B------:R-:W-:Y:S01]  /*10290*/  SHF.L.U64.HI R6, R168.reuse, 0x4, R169 ;  /* 0x00000004a8067819 */ /* 0x040fe200000102a9 */
[----:B------:R-:W1:Y:S01]  /*102a0*/  S2R R0, SR_CTAID.X ;  /* 0x0000000000007919 */ /* 0x000e620000002500 */
[----:B------:R-:W-:Y:S01]  /*102b0*/  IMAD.SHL.U32 R4, R168, 0x10, RZ ;  /* 0x00000010a8047824 */ /* 0x000fe200078e00ff */
[----:B-1----:R-:W-:-:S02]  /*102c0*/  SHF.L.U32 R180, R0, 0x6, RZ ;  /* 0x0000000600b47819 */ /* 0x002fc400000006ff */
[----:B--2---:R-:W-:-:S13]  /*102d0*/  ISETP.NE.AND P0, PT, R35, RZ, PT ;  /* 0x000000ff2300720c */ /* 0x004fda0003f05270 */
[----:B------:R-:W-:Y:S05]  /*102e0*/  @!P0 BRA `(.L_x_1029) ;  /* 0x00002d1000008947 */ /* 0x000fea0003800000 */
[----:B------:R-:W2:Y:S04]  /*102f0*/  LD.E.64 R2, [R16.64+0xf0] ;  /* 0x0000f00610027980 */ /* 0x000ea8000c101b00 */
[----:B------:R-:W1:Y:S04]  /*10300*/  S2R R5, SR_CTAID.Y ;  /* 0x0000000000057919 */ /* 0x000e680000002600 */
[----:B------:R-:W3:Y:S04]  /*10310*/  S2R R0, SR_CTAID.Y ;  /* 0x0000000000007919 */ /* 0x000ee80000002600 */
[----:B------:R-:W4:Y:S04]  /*10320*/  LD.E.U8 R12, [R16.64+0x1b3] ;  /* 0x0001b306100c7980 */ /* 0x000f28000c101100 */
[----:B------:R-:W3:Y:S04]  /*10330*/  LDL R13, [R1+0x13c] ;  /* 0x00013c00010d7983 */ /* 0x000ee80000100800 */
[----:B------:R2:W5:Y:S04]  /*10340*/  LD.E R39, [R16.64+0xc0] ;  /* 0x0000c00610277980 */ /* 0x000568000c101900 */
[----:B-----5:R2:W5:Y:S01]  /*10350*/  LD.E.64 R30, [R16.64+0x148] ;  /* 0x00014806101e7980 */ /* 0x020562000c101b00 */
[----:B-1----:R-:W-:-:S03]  /*10360*/  SHF.R.S32.HI R5, RZ, 0x1f, R5 ;  /* 0x0000001fff057819 */ /* 0x002fc60000011405 */
[----:B------:R1:W5:Y:S01]  /*10370*/  LD.E.64 R28, [R16.64+0x150] ;  /* 0x00015006101c7980 */ /* 0x000362000c101b00 */
[----:B--2---:R-:W-:-:S04]  /*10380*/  ISETP.NE.U32.AND P1, PT, R2, RZ, PT ;  /* 0x000000ff0200720c */ /* 0x004fc80003f25070 */
[----:B------:R-:W-:-:S13]  /*10390*/  ISETP.NE.AND.EX P1, PT, R3, RZ, PT, P1 ;  /* 0x000000ff0300720c */ /* 0x000fda0003f25310 */
[----:B---3--:R-:W-:-:S04]  /*103a0*/  @P1 LEA R2, P0, R0, R2, 0x2 ;  /* 0x0000000200021211 */ /* 0x008fc800078010ff */
[----:B------:R-:W-:Y:S01]  /*103b0*/  @P1 LEA.HI.X R3, R0, R3, R5, 0x2, P0 ;  /* 0x0000000300031211 */ /* 0x000fe200000f1405 */
[----:B------:R-:W-:-:S06]  /*103c0*/  IMAD.MOV.U32 R0, RZ, RZ, RZ ;  /* 0x000000ffff007224 */ /* 0x000fcc00078e00ff */
[----:B------:R2:W3:Y:S01]  /*103d0*/  @P1 LD.E R0, [R2.64] ;  /* 0x0000000602001980 */ /* 0x0004e2000c101900 */
[----:B------:R-:W-:Y:S01]  /*103e0*/  LEA R5, P0, R168, R212, 0x5 ;  /* 0x000000d4a8057211 */ /* 0x000fe200078028ff */
[----:B------:R-:W-:-:S03]  /*103f0*/  IMAD.MOV.U32 R214, RZ, RZ, R212 ;  /* 0x000000ffffd67224 */ /* 0x000fc600078e00d4 */
[----:B------:R-:W-:Y:S01]  /*10400*/  LEA.HI.X R7, R168, R215, R169, 0x5, P0 ;  /* 0x000000d7a8077211 */ /* 0x000fe200000f2ca9 */
[----:B------:R-:W-:Y:S01]  /*10410*/  IMAD R10, R169, 0x30, RZ ;  /* 0x00000030a90a7824 */ /* 0x000fe200078e02ff */
[----:B------:R-:W-:Y:S02]  /*10420*/  LEA R42, P0, R5, R166, 0x1 ;  /* 0x000000a6052a7211 */ /* 0x000fe400078008ff */
[----:B------:R-:W-:Y:S02]  /*10430*/  LEA.HI R19, R35, R35, RZ, 0x1 ;  /* 0x0000002323137211 */ /* 0x000fe400078f08ff */
[----:B------:R-:W-:Y:S02]  /*10440*/  LEA.HI.X R43, R5, R167, R7, 0x1, P0 ;  /* 0x000000a7052b7211 */ /* 0x000fe400000f0c07 */
[----:B------:R-:W-:Y:S01]  /*10450*/  IADD3 R4, P1, R4, R212, RZ ;  /* 0x000000d404047210 */ /* 0x000fe20007f3e0ff */
[----:B------:R-:W-:Y:S01]  /*10460*/  IMAD.SHL.U32 R14, R211, 0x4, RZ ;  /* 0x00000004d30e7824 */ /* 0x000fe200078e00ff */
[----:B------:R-:W-:Y:S01]  /*10470*/  SHF.R.S32.HI R19, RZ, 0x1, R19 ;  /* 0x00000001ff137819 */ /* 0x000fe20000011413 */
[----:B--2---:R-:W-:-:S04]  /*10480*/  IMAD.WIDE.U32 R2, R168, 0x30, R214 ;  /* 0x00000030a8027825 */ /* 0x004fc800078e00d6 */
[----:B------:R-:W-:Y:S01]  /*10490*/  IMAD.IADD R5, R3, 0x1, R10 ;  /* 0x0000000103057824 */ /* 0x000fe200078e020a */
[-C--:B------:R-:W-:Y:S01]  /*104a0*/  LEA R44, P0, R2, R166.reuse, 0x1 ;  /* 0x000000a6022c7211 */ /* 0x080fe200078008ff */
[----:B------:R-:W-:Y:S01]  /*104b0*/  IMAD.X R6, R6, 0x1, R215, P1 ;  /* 0x0000000106067824 */ /* 0x000fe200008e06d7 */
[-C--:B------:R-:W-:Y:S02]  /*104c0*/  LEA R32, P1, R4, R166.reuse, 0x1 ;  /* 0x000000a604207211 */ /* 0x080fe400078208ff */
[-C--:B------:R-:W-:Y:S02]  /*104d0*/  LEA.HI.X R45, R2, R167.reuse, R5, 0x1, P0 ;  /* 0x000000a7022d7211 */ /* 0x080fe400000f0c05 */
[----:B----4-:R-:W-:Y:S02]  /*104e0*/  ISETP.NE.AND P0, PT, R12, RZ, PT ;  /* 0x000000ff0c00720c */ /* 0x010fe40003f05270 */
[----:B------:R-:W-:Y:S02]  /*104f0*/  LEA.HI.X R33, R4, R167, R6, 0x1, P1 ;  /* 0x000000a704217211 */ /* 0x000fe400008f0c06 */
[----:B------:R-:W-:-:S04]  /*10500*/  LEA R8, P2, R212, R166, 0x1 ;  /* 0x000000a6d4087211 */ /* 0x000fc800078408ff */
[----:B------:R-:W-:Y:S01]  /*10510*/  LEA.HI.X R9, R212, R167, R215, 0x1, P2 ;  /* 0x000000a7d4097211 */ /* 0x000fe200010f0cd7 */
[--C-:B------:R-:W-:Y:S02]  /*10520*/  IMAD.IADD R38, R13, 0x1, -R180.reuse ;  /* 0x000000010d267824 */ /* 0x100fe400078e0ab4 */
[----:B------:R-:W-:Y:S01]  /*10530*/  IMAD.SHL.U32 R46, R19, 0x10, RZ ;  /* 0x00000010132e7824 */ /* 0x000fe200078e00ff */
[----:B---3--:R-:W-:Y:S01]  /*10540*/  IADD3 R11, R0, R135, R180 ;  /* 0x00000087000b7210 */ /* 0x008fe20007ffe0b4 */
[----:B------:R-:W-:-:S04]  /*10550*/  IMAD R0, R78, R19, R14 ;  /* 0x000000134e007224 */ /* 0x000fc800078e020e */
[----:B------:R-:W-:Y:S02]  /*10560*/  IMAD R4, R11, R19, RZ ;  /* 0x000000130b047224 */ /* 0x000fe400078e02ff */
[----:B------:R-:W-:-:S03]  /*10570*/  IMAD.IADD R3, R14, 0x1, R0 ;  /* 0x000000010e037824 */ /* 0x000fc600078e0200 */
[----:B------:R-:W-:Y:S02]  /*10580*/  SHF.R.S32.HI R6, RZ, 0x1f, R4 ;  /* 0x0000001fff067819 */ /* 0x000fe40000011404 */
[C---:B------:R-:W-:Y:S02]  /*10590*/  IADD3 R18, P2, R4.reuse, R0, RZ ;  /* 0x0000000004127210 */ /* 0x040fe40007f5e0ff */
[----:B------:R-:W-:Y:S02]  /*105a0*/  IADD3 R41, P1, R4, R3, RZ ;  /* 0x0000000304297210 */ /* 0x000fe40007f3e0ff */
[-C--:B------:R-:W-:Y:S02]  /*105b0*/  LEA.HI.X.SX32 R21, R0, R6.reuse, 0x1, P2 ;  /* 0x0000000600157211 */ /* 0x080fe400010f0eff */
[----:B------:R-:W-:Y:S01]  /*105c0*/  LEA.HI.X.SX32 R40, R3, R6, 0x1, P1 ;  /* 0x0000000603287211 */ /* 0x000fe200008f0eff */
[----:B------:R-:W-:Y:S05]  /*105d0*/  @!P0 BRA `(.L_x_1030) ;  /* 0x0000103000008947 */ /* 0x000fea0003800000 */
[----:B-1----:R-:W1:Y:S01]  /*105e0*/  S2R R22, SR_TID.X ;  /* 0x0000000000167919 */ /* 0x002e620000002100 */
[----:B------:R-:W-:Y:S01]  /*105f0*/  ISETP.GE.AND P0, PT, R78, R38, PT ;  /* 0x000000264e00720c */ /* 0x000fe20003f06270 */
[----:B------:R-:W-:Y:S03]  /*10600*/  BSSY B1, `(.L_x_1031) ;  /* 0x000003c000017945 */ /* 0x000fe60003800000 */
[----:B-1----:R-:W-:-:S13]  /*10610*/  ISETP.LT.OR P0, PT, R22, -0x7, P0 ;  /* 0xfffffff91600780c */ /* 0x002fda0000701670 */
[----:B------:R-:W-:Y:S05]  /*10620*/  @P0 BRA `(.L_x_1032) ;  /* 0x0000039000000947 */ /* 0x000fea0003800000 */
[----:B------:R-:W-:-:S13]  /*10630*/  ISETP.GE.AND P0, PT, R132, R39, PT ;  /* 0x000000278400720c */ /* 0x000fda0003f06270 */
[----:B------:R1:W-:Y:S01]  /*10640*/  @P0 STS.128 [R189], RZ ;  /* 0x000000ffbd000388 */ /* 0x0003e20000000c00 */
[----:B------:R-:W-:Y:S05]  /*10650*/  @P0 BRA `(.L_x_1032) ;  /* 0x0000036000000947 */ /* 0x000fea0003800000 */
[----:B------:R2:W5:Y:S01]  /*10660*/  LD.E.128 R4, [R8.64] ;  /* 0x0000000608047980 */ /* 0x000562000c101d00 */
[----:B------:R-:W-:Y:S01]  /*10670*/  ISETP.GE.AND P0, PT, R132, R35, PT ;  /* 0x000000238400720c */ /* 0x000fe20003f06270 */
[----:B------:R-:W-:-:S12]  /*10680*/  BSSY B0, `(.L_x_1033) ;  /* 0x0000032000007945 */ /* 0x000fd80003800000 */
[----:B------:R-:W-:Y:S05]  /*10690*/  @P0 BRA `(.L_x_1034) ;  /* 0x0000030000000947 */ /* 0x000fea0003800000 */
[C---:B------:R-:W-:Y:S02]  /*106a0*/  SHF.L.U32 R2, R18.reuse, 0x1, RZ ;  /* 0x0000000112027819 */ /* 0x040fe400000006ff */
[----:B------:R-:W-:Y:S02]  /*106b0*/  SHF.L.U64.HI R0, R18, 0x1, R21 ;  /* 0x0000000112007819 */ /* 0x000fe40000010215 */
[-C--:B--2--5:R-:W-:Y:S02]  /*106c0*/  IADD3 R8, P1, R30, R2.reuse, RZ ;  /* 0x000000021e087210 */ /* 0x0a4fe40007f3e0ff */
[----:B------:R-:W-:Y:S02]  /*106d0*/  IADD3 R2, P0, R28, R2, RZ ;  /* 0x000000021c027210 */ /* 0x000fe40007f1e0ff */
[-C--:B------:R-:W-:Y:S02]  /*106e0*/  IADD3.X R9, R31, R0.reuse, RZ, P1, !PT ;  /* 0x000000001f097210 */ /* 0x080fe40000ffe4ff */
[----:B------:R-:W-:-:S04]  /*106f0*/  IADD3.X R3, R29, R0, RZ, P0, !PT ;  /* 0x000000001d037210 */ /* 0x000fc800007fe4ff */
[----:B------:R-:W2:Y:S04]  /*10700*/  LD.E.64 R8, [R8.64] ;  /* 0x0000000608087980 */ /* 0x000ea8000c101b00 */
[----:B------:R3:W4:Y:S02]  /*10710*/  LD.E.64 R10, [R2.64] ;  /* 0x00000006020a7980 */ /* 0x000724000c101b00 */
[----:B---3--:R-:W-:Y:S02]  /*10720*/  MOV R3, R5 ;  /* 0x0000000500037202 */ /* 0x008fe40000000f00 */
[----:B------:R-:W-:Y:S02]  /*10730*/  MOV R2, R7 ;  /* 0x0000000700027202 */ /* 0x000fe40000000f00 */
[----:B------:R-:W-:Y:S01]  /*10740*/  MOV R7, R4 ;  /* 0x0000000400077202 */ /* 0x000fe20000000f00 */
[----:B------:R-:W-:-:S02]  /*10750*/  HADD2.F32 R4, -RZ, R3.H0_H0 ;  /* 0x20000003ff047230 */ /* 0x000fc40000004100 */
[----:B------:R-:W-:Y:S02]  /*10760*/  HADD2.F32 R3, -RZ, R3.H1_H1 ;  /* 0x30000003ff037230 */ /* 0x000fe40000004100 */
[--C-:B------:R-:W-:Y:S01]  /*10770*/  HADD2.F32 R0, -RZ, R2.reuse.H1_H1 ;  /* 0x30000002ff007230 */ /* 0x100fe20000004100 */
[----:B------:R-:W-:Y:S01]  /*10780*/  MOV R5, R6 ;  /* 0x0000000600057202 */ /* 0x000fe20000000f00 */
[----:B------:R-:W-:Y:S02]  /*10790*/  HADD2.F32 R2, -RZ, R2.H0_H0 ;  /* 0x20000002ff027230 */ /* 0x000fe40000004100 */
[----:B--2---:R-:W-:Y:S02]  /*107a0*/  HADD2.F32 R15, -RZ, R8.H1_H1 ;  /* 0x30000008ff0f7230 */ /* 0x004fe40000004100 */
[----:B------:R-:W-:Y:S02]  /*107b0*/  HADD2.F32 R13, -RZ, R9.H1_H1 ;  /* 0x30000009ff0d7230 */ /* 0x000fe40000004100 */
[----:B----4-:R-:W-:-:S02]  /*107c0*/  HADD2.F32 R14, -RZ, R10.H1_H1 ;  /* 0x3000000aff0e7230 */ /* 0x010fc40000004100 */
[----:B------:R-:W-:Y:S01]  /*107d0*/  HADD2.F32 R20, -RZ, R11.H1_H1 ;  /* 0x3000000bff147230 */ /* 0x000fe20000004100 */
[C---:B------:R-:W-:Y:S02]  /*107e0*/  FMUL.FTZ R6, R3.reuse, R15 ;  /* 0x0000000f03067220 */ /* 0x040fe40000410000 */
[----:B------:R-:W-:Y:S02]  /*107f0*/  FMUL.FTZ R12, R3, R14 ;  /* 0x0000000e030c7220 */ /* 0x000fe40000410000 */
[CC--:B------:R-:W-:Y:S02]  /*10800*/  FMUL.FTZ R3, R0.reuse, R20.reuse ;  /* 0x0000001400037220 */ /* 0x0c0fe40000410000 */
[----:B------:R-:W-:Y:S01]  /*10810*/  FMUL.FTZ R0, R0, R13 ;  /* 0x0000000d00007220 */ /* 0x000fe20000410000 */
[----:B------:R-:W-:Y:S01]  /*10820*/  HADD2.F32 R8, -RZ, R8.H0_H0 ;  /* 0x20000008ff087230 */ /* 0x000fe20000004100 */
[----:B------:R-:W-:Y:S01]  /*10830*/  FFMA.FTZ R15, R4, R15, -R12 ;  /* 0x0000000f040f7223 */ /* 0x000fe2000001080c */
[----:B------:R-:W-:Y:S01]  /*10840*/  HADD2.F32 R10, -RZ, R10.H0_H0 ;  /* 0x2000000aff0a7230 */ /* 0x000fe20000004100 */
[C---:B------:R-:W-:Y:S01]  /*10850*/  FFMA.FTZ R13, R2.reuse, R13, -R3 ;  /* 0x0000000d020d7223 */ /* 0x040fe20000010803 */
[----:B------:R-:W-:Y:S01]  /*10860*/  HADD2.F32 R3, -RZ, R7.H1_H1 ;  /* 0x30000007ff037230 */ /* 0x000fe20000004100 */
[----:B------:R-:W-:Y:S01]  /*10870*/  FFMA.FTZ R12, R2, R20, R0 ;  /* 0x00000014020c7223 */ /* 0x000fe20000010000 */
[----:B------:R-:W-:-:S02]  /*10880*/  HADD2.F32 R11, -RZ, R11.H0_H0 ;  /* 0x2000000bff0b7230 */ /* 0x000fc40000004100 */
[----:B------:R-:W-:Y:S01]  /*10890*/  HADD2.F32 R0, -RZ, R5.H1_H1 ;  /* 0x30000005ff007230 */ /* 0x000fe20000004100 */
[----:B------:R-:W-:Y:S01]  /*108a0*/  FFMA.FTZ R14, R4, R14, R6 ;  /* 0x0000000e040e7223 */ /* 0x000fe20000010006 */
[----:B------:R-:W-:Y:S01]  /*108b0*/  HADD2.F32 R9, -RZ, R9.H0_H0 ;  /* 0x20000009ff097230 */ /* 0x000fe20000004100 */
[C---:B------:R-:W-:Y:S01]  /*108c0*/  FMUL.FTZ R6, R3.reuse, R10 ;  /* 0x0000000a03067220 */ /* 0x040fe20000410000 */
[----:B------:R-:W-:Y:S02]  /*108d0*/  HADD2.F32 R4, -RZ, R7.H0_H0 ;  /* 0x20000007ff047230 */ /* 0x000fe40000004100 */
[----:B------:R-:W-:Y:S01]  /*108e0*/  HADD2.F32 R2, -RZ, R5.H0_H0 ;  /* 0x20000005ff027230 */ /* 0x000fe20000004100 */
[----:B------:R-:W-:Y:S02]  /*108f0*/  FMUL.FTZ R5, R3, R8 ;  /* 0x0000000803057220 */ /* 0x000fe40000410000 */
[C---:B------:R-:W-:Y:S02]  /*10900*/  FMUL.FTZ R3, R0.reuse, R11 ;  /* 0x0000000b00037220 */ /* 0x040fe40000410000 */
[----:B------:R-:W-:-:S02]  /*10910*/  FMUL.FTZ R0, R0, R9 ;  /* 0x0000000900007220 */ /* 0x000fc40000410000 */
[C---:B------:R-:W-:Y:S02]  /*10920*/  FFMA.FTZ R6, R4.reuse, R8, -R6 ;  /* 0x0000000804067223 */ /* 0x040fe40000010806 */
[----:B------:R-:W-:Y:S02]  /*10930*/  FFMA.FTZ R4, R4, R10, R5 ;  /* 0x0000000a04047223 */ /* 0x000fe40000010005 */
[C---:B------:R-:W-:Y:S02]  /*10940*/  FFMA.FTZ R3, R2.reuse, R9, -R3 ;  /* 0x0000000902037223 */ /* 0x040fe40000010803 */
[----:B------:R-:W-:Y:S01]  /*10950*/  FFMA.FTZ R0, R2, R11, R0 ;  /* 0x0000000b02007223 */ /* 0x000fe20000010000 */
[----:B------:R-:W-:Y:S02]  /*10960*/  F2FP.PACK_AB R4, R4, R6 ;  /* 0x000000060404723e */ /* 0x000fe400000000ff */
[----:B------:R-:W-:Y:S02]  /*10970*/  F2FP.PACK_AB R5, R14, R15 ;  /* 0x0000000f0e05723e */ /* 0x000fe400000000ff */
[----:B------:R-:W-:-:S02]  /*10980*/  F2FP.PACK_AB R7, R12, R13 ;  /* 0x0000000d0c07723e */ /* 0x000fc400000000ff */
[----:B------:R-:W-:Y:S02]  /*10990*/  F2FP.PACK_AB R6, R0, R3 ;  /* 0x000000030006723e */ /* 0x000fe400000000ff */
.L_x_1034:
[----:B------:R-:W-:Y:S05]  /*109a0*/  BSYNC B0 ;  /* 0x0000000000007941 */ /* 0x000fea0003800000 */
.L_x_1033:
[----:B-----5:R3:W-:Y:S02]  /*109b0*/  STS.128 [R189], R4 ;  /* 0x00000004bd007388 */ /* 0x0207e40000000c00 */
.L_x_1032:
[----:B------:R-:W-:Y:S05]  /*109c0*/  BSYNC B1 ;  /* 0x0000000000017941 */ /* 0x000fea0003800000 */
.L_x_1031:
[----:B------:R-:W-:Y:S01]  /*109d0*/  IADD3 R37, R78, 0x10, RZ ;  /* 0x000000104e257810 */ /* 0x000fe20007ffe0ff */
[----:B------:R-:W-:Y:S03]  /*109e0*/  BSSY B1, `(.L_x_1035) ;  /* 0x000003f000017945 */ /* 0x000fe60003800000 */
[----:B------:R-:W-:-:S04]  /*109f0*/  ISETP.GE.AND P0, PT, R37, R38, PT ;  /* 0x000000262500720c */ /* 0x000fc80003f06270 */
[----:B------:R-:W-:-:S13]  /*10a00*/  ISETP.LT.OR P0, PT, R22, -0x87, P0 ;  /* 0xffffff791600780c */ /* 0x000fda0000701670 */
[----:B------:R-:W-:Y:S05]  /*10a10*/  @P0 BRA `(.L_x_1036) ;  /* 0x000003b000000947 */ /* 0x000fea0003800000 */
[----:B------:R-:W-:-:S13]  /*10a20*/  ISETP.GE.AND P0, PT, R132, R39, PT ;  /* 0x000000278400720c */ /* 0x000fda0003f06270 */
[----:B------:R4:W-:Y:S01]  /*10a30*/  @P0 STS.128 [R189+0x800], RZ ;  /* 0x000800ffbd000388 */ /* 0x0009e20000000c00 */
[----:B------:R-:W-:Y:S05]  /*10a40*/  @P0 BRA `(.L_x_1036) ;  /* 0x0000038000000947 */ /* 0x000fea0003800000 */
[----:B---3--:R3:W5:Y:S01]  /*10a50*/  LD.E.128 R4, [R32.64] ;  /* 0x0000000620047980 */ /* 0x008762000c101d00 */
[----:B------:R-:W-:Y:S01]  /*10a60*/  ISETP.GE.AND P0, PT, R132, R35, PT ;  /* 0x000000238400720c */ /* 0x000fe20003f06270 */
[----:B------:R-:W-:-:S12]  /*10a70*/  BSSY B0, `(.L_x_1037) ;  /* 0x0000034000007945 */ /* 0x000fd80003800000 */
[----:B------:R-:W-:Y:S05]  /*10a80*/  @P0 BRA `(.L_x_1038) ;  /* 0x0000032000000947 */ /* 0x000fea0003800000 */
[----:B------:R-:W-:-:S04]  /*10a90*/  IADD3 R0, P0, R46, R18, RZ ;  /* 0x000000122e007210 */ /* 0x000fc80007f1e0ff */
[----:B------:R-:W-:Y:S02]  /*10aa0*/  LEA.HI.X.SX32 R2, R46, R21, 0x1, P0 ;  /* 0x000000152e027211 */ /* 0x000fe400000f0eff */
[C---:B------:R-:W-:Y:S02]  /*10ab0*/  SHF.L.U32 R3, R0.reuse, 0x1, RZ ;  /* 0x0000000100037819 */ /* 0x040fe400000006ff */
[----:B------:R-:W-:Y:S02]  /*10ac0*/  SHF.L.U64.HI R0, R0, 0x1, R2 ;  /* 0x0000000100007819 */ /* 0x000fe40000010202 */
[-C--:B--2--5:R-:W-:Y:S02]  /*10ad0*/  IADD3 R8, P1, R30, R3.reuse, RZ ;  /* 0x000000031e087210 */ /* 0x0a4fe40007f3e0ff */
[----:B------:R-:W-:Y:S02]  /*10ae0*/  IADD3 R2, P0, R28, R3, RZ ;  /* 0x000000031c027210 */ /* 0x000fe40007f1e0ff */
[----:B------:R-:W-:-:S02]  /*10af0*/  IADD3.X R9, R31, R0, RZ, P1, !PT ;  /* 0x000000001f097210 */ /* 0x000fc40000ffe4ff */
[----:B------:R-:W-:-:S04]  /*10b00*/  IADD3.X R3, R29, R0, RZ, P0, !PT ;  /* 0x000000001d037210 */ /* 0x000fc800007fe4ff */
[----:B------:R-:W2:Y:S04]  /*10b10*/  LD.E.64 R8, [R8.64] ;  /* 0x0000000608087980 */ /* 0x000ea8000c101b00 */
[----:B---3--:R1:W3:Y:S02]  /*10b20*/  LD.E.64 R10, [R2.64] ;  /* 0x00000006020a7980 */ /* 0x0082e4000c101b00 */
[----:B-1----:R-:W-:Y:S02]  /*10b30*/  MOV R3, R5 ;  /* 0x0000000500037202 */ /* 0x002fe40000000f00 */
        /* <DEDUP_REMOVED lines=9> */
[----:B---3--:R-:W-:-:S02]  /*10bd0*/  HADD2.F32 R14, -RZ, R10.H1_H1 ;  /* 0x3000000aff0e7230 */ /* 0x008fc40000004100 */
        /* <DEDUP_REMOVED lines=29> */
.L_x_1038:
[----:B------:R-:W-:Y:S05]  /*10db0*/  BSYNC B0 ;  /* 0x0000000000007941 */ /* 0x000fea0003800000 */
.L_x_1037:
[----:B-----5:R1:W-:Y:S02]  /*10dc0*/  STS.128 [R189+0x800], R4 ;  /* 0x00080004bd007388 */ /* 0x0203e40000000c00 */
.L_x_1036:
[----:B------:R-:W-:Y:S05]  /*10dd0*/  BSYNC B1 ;  /* 0x0000000000017941 */ /* 0x000fea0003800000 */
.L_x_1035:
        /* <DEDUP_REMOVED lines=8> */
[----:B-1-3--:R1:W5:Y:S01]  /*10e60*/  LD.E.128 R4, [R42.64] ;  /* 0x000000062a047980 */ /* 0x00a362000c101d00 */
[----:B------:R-:W-:Y:S01]  /*10e70*/  ISETP.GE.AND P0, PT, R132, R35, PT ;  /* 0x000000238400720c */ /* 0x000fe20003f06270 */
[----:B------:R-:W-:-:S12]  /*10e80*/  BSSY B0, `(.L_x_1041) ;  /* 0x0000035000007945 */ /* 0x000fd80003800000 */
[----:B------:R-:W-:Y:S05]  /*10e90*/  @P0 BRA `(.L_x_1042) ;  /* 0x0000033000000947 */ /* 0x000fea0003800000 */
[----:B------:R-:W-:-:S04]  /*10ea0*/  SHF.L.U32 R2, R19, 0x5, RZ ;  /* 0x0000000513027819 */ /* 0x000fc800000006ff */
        /* <DEDUP_REMOVED lines=9> */
[----:B----4-:R3:W4:Y:S02]  /*10f40*/  LD.E.64 R10, [R2.64] ;  /* 0x00000006020a7980 */ /* 0x010724000c101b00 */
        /* <DEDUP_REMOVED lines=40> */
.L_x_1042:
[----:B------:R-:W-:Y:S05]  /*111d0*/  BSYNC B0 ;  /* 0x0000000000007941 */ /* 0x000fea0003800000 */
.L_x_1041:
[----:B-----5:R3:W-:Y:S02]  /*111e0*/  STS.128 [R189+0x1000], R4 ;  /* 0x00100004bd007388 */ /* 0x0207e40000000c00 */
.L_x_1040:
[----:B------:R-:W-:Y:S05]  /*111f0*/  BSYNC B1 ;  /* 0x0000000000017941 */ /* 0x000fea0003800000 */
.L_x_1039:
[----:B---3--:R-:W-:-:S04]  /*11200*/  IADD3 R32, R78, 0x30, RZ ;  /* 0x000000304e207810 */ /* 0x008fc80007ffe0ff */
[----:B------:R-:W-:-:S04]  /*11210*/  ISETP.GE.AND P0, PT, R32, R38, PT ;  /* 0x000000262000720c */ /* 0x000fc80003f06270 */
[----:B------:R-:W-:-:S13]  /*11220*/  ISETP.LT.OR P0, PT, R22, -0x187, P0 ;  /* 0xfffffe791600780c */ /* 0x000fda0000701670 */
[----:B------:R-:W-:Y:S05]  /*11230*/  @P0 BRA `(.L_x_1043) ;  /* 0x000021c000000947 */ /* 0x000fea0003800000 */
[----:B------:R-:W-:-:S13]  /*11240*/  ISETP.GE.AND P0, PT, R132, R39, PT ;  /* 0x000000278400720c */ /* 0x000fda0003f06270 */
[----:B------:R3:W-:Y:S01]  /*11250*/  @P0 STS.128 [R189+0x1800], RZ ;  /* 0x001800ffbd000388 */ /* 0x0007e20000000c00 */
[----:B------:R-:W-:Y:S05]  /*11260*/  @P0 BRA `(.L_x_1043) ;  /* 0x0000219000000947 */ /* 0x000fea0003800000 */
[----:B-1----:R1:W5:Y:S01]  /*11270*/  LD.E.128 R4, [R44.64] ;  /* 0x000000062c047980 */ /* 0x002362000c101d00 */
[----:B------:R-:W-:Y:S01]  /*11280*/  ISETP.GE.AND P0, PT, R132, R35, PT ;  /* 0x000000238400720c */ /* 0x000fe20003f06270 */
[----:B------:R-:W-:-:S12]  /*11290*/  BSSY B0, `(.L_x_1044) ;  /* 0x0000035000007945 */ /* 0x000fd80003800000 */
[----:B------:R-:W-:Y:S05]  /*112a0*/  @P0 BRA `(.L_x_1045) ;  /* 0x0000033000000947 */ /* 0x000fea0003800000 */
[----:B------:R-:W-:-:S05]  /*112b0*/  IMAD R2, R19, 0x30, RZ ;  /* 0x0000003013027824 */ /* 0x000fca00078e02ff */
        /* <DEDUP_REMOVED lines=24> */
[C---:B------:R-:W-:Y:S02]  /*11440*/  FMUL.FTZ R3, R0.reuse, R18 ;  /* 0x0000001200037220 */ /* 0x040fe40000410000 */
[-C--:B------:R-:W-:Y:S01]  /*11450*/  FMUL.FTZ R0, R0, R14.reuse ;  /* 0x0000000e00007220 */ /* 0x080fe20000410000 */
[----:B------:R-:W-:Y:S01]  /*11460*/  HADD2.F32 R10, -RZ, R10.H0_H0 ;  /* 0x2000000aff0a7230 */ /* 0x000fe20000004100 */
[----:B------:R-:W-:Y:S02]  /*11470*/  FFMA.FTZ R15, R4, R15, -R12 ;  /* 0x0000000f040f7223 */ /* 0x000fe4000001080c */
[C---:B------:R-:W-:Y:S01]  /*11480*/  FFMA.FTZ R14, R2.reuse, R14, -R3 ;  /* 0x0000000e020e7223 */ /* 0x040fe20000010803 */
[----:B------:R-:W-:Y:S01]  /*11490*/  HADD2.F32 R3, -RZ, R7.H1_H1 ;  /* 0x30000007ff037230 */ /* 0x000fe20000004100 */
[----:B------:R-:W-:Y:S01]  /*114a0*/  FFMA.FTZ R12, R2, R18, R0 ;  /* 0x00000012020c7223 */ /* 0x000fe20000010000 */
[----:B------:R-:W-:-:S02]  /*114b0*/  HADD2.F32 R8, -RZ, R8.H0_H0 ;  /* 0x20000008ff087230 */ /* 0x000fc40000004100 */
[----:B------:R-:W-:Y:S02]  /*114c0*/  HADD2.F32 R11, -RZ, R11.H0_H0 ;  /* 0x2000000bff0b7230 */ /* 0x000fe40000004100 */
[----:B------:R-:W-:Y:S01]  /*114d0*/  HADD2.F32 R0, -RZ, R5.H1_H1 ;  /* 0x30000005ff007230 */ /* 0x000fe20000004100 */
[----:B------:R-:W-:Y:S01]  /*114e0*/  FFMA.FTZ R13, R4, R13, R6 ;  /* 0x0000000d040d7223 */ /* 0x000fe20000010006 */
[----:B------:R-:W-:Y:S01]  /*114f0*/  HADD2.F32 R9, -RZ, R9.H0_H0 ;  /* 0x20000009ff097230 */ /* 0x000fe20000004100 */
[C---:B------:R-:W-:Y:S01]  /*11500*/  FMUL.FTZ R6, R3.reuse, R10 ;  /* 0x0000000a03067220 */ /* 0x040fe20000410000 */
[----:B------:R-:W-:Y:S01]  /*11510*/  HADD2.F32 R4, -RZ, R7.H0_H0 ;  /* 0x20000007ff047230 */ /* 0x000fe20000004100 */
[----:B------:R-:W-:Y:S01]  /*11520*/  FMUL.FTZ R3, R3, R8 ;  /* 0x0000000803037220 */ /* 0x000fe20000410000 */
[----:B------:R-:W-:Y:S01]  /*11530*/  HADD2.F32 R2, -RZ, R5.H0_H0 ;  /* 0x20000005ff027230 */ /* 0x000fe20000004100 */
        /* <DEDUP_REMOVED lines=10> */
.L_x_1045:
[----:B------:R-:W-:Y:S05]  /*115e0*/  BSYNC B0 ;  /* 0x0000000000007941 */ /* 0x000fea0003800000 */
.L_x_1044:
[----:B-----5:R1:W-:Y:S01]  /*115f0*/  STS.128 [R189+0x1800], R4 ;  /* 0x00180004bd007388 */ /* 0x0203e20000000c00 */
[----:B------:R-:W-:Y:S05]  /*11600*/  BRA `(.L_x_1043) ;  /* 0x00001df000007947 */ /* 0x000fea0003800000 */
.L_x_1030:
        /* <DEDUP_REMOVED lines=12> */
[-C--:B------:R-:W-:Y:S02]  /*116d0*/  ISETP.GE.AND P1, PT, R132, R19.reuse, PT ;  /* 0x000000138400720c */ /* 0x080fe40003f26270 */
[----:B------:R-:W-:Y:S02]  /*116e0*/  MOV R0, RZ ;  /* 0x000000ff00007202 */ /* 0x000fe40000000f00 */
[----:B------:R-:W-:-:S09]  /*116f0*/  MOV R3, R19 ;  /* 0x0000001300037202 */ /* 0x000fd20000000f00 */
[C---:B------:R-:W-:Y:S02]  /*11700*/  @P1 IADD3 R0, -R19.reuse, RZ, RZ ;  /* 0x000000ff13001210 */ /* 0x040fe40007ffe1ff */
[----:B------:R-:W-:Y:S02]  /*11710*/  @P1 IADD3 R3, -R19, RZ, RZ ;  /* 0x000000ff13031210 */ /* 0x000fe40007ffe1ff */
[----:B------:R-:W-:-:S03]  /*11720*/  IADD3 R10, P0, R0, R41, RZ ;  /* 0x00000029000a7210 */ /* 0x000fc60007f1e0ff */
[----:B--2---:R-:W-:Y:S01]  /*11730*/  IMAD.WIDE R8, R3, 0x2, R8 ;  /* 0x0000000203087825 */ /* 0x004fe200078e0208 */
[----:B------:R-:W-:Y:S02]  /*11740*/  LEA.HI.X.SX32 R0, R0, R40, 0x1, P0 ;  /* 0x0000002800007211 */ /* 0x000fe400000f0eff */
[----:B-----5:R-:W-:-:S04]  /*11750*/  LEA R2, P0, R10, R28, 0x1 ;  /* 0x0000001c0a027211 */ /* 0x020fc800078008ff */
[----:B------:R-:W-:Y:S02]  /*11760*/  LEA.HI.X R3, R10, R29, R0, 0x1, P0 ;  /* 0x0000001d0a037211 */ /* 0x000fe400000f0c00 */
[----:B------:R-:W-:Y:S01]  /*11770*/  MOV R0, RZ ;  /* 0x000000ff00007202 */ /* 0x000fe20000000f00 */
[----:B------:R-:W2:Y:S01]  /*11780*/  LD.E.128 R8, [R8.64] ;  /* 0x0000000608087980 */ /* 0x000ea2000c101d00 */
[----:B------:R-:W-:-:S03]  /*11790*/  @P1 IADD3 R0, -R19, RZ, RZ ;  /* 0x000000ff13001210 */ /* 0x000fc60007ffe1ff */
[----:B------:R3:W4:Y:S02]  /*117a0*/  LD.E.128 R12, [R2.64] ;  /* 0x00000006020c7980 */ /* 0x000724000c101d00 */
[----:B---3--:R-:W-:-:S04]  /*117b0*/  IADD3 R3, P0, R0, R41, RZ ;  /* 0x0000002900037210 */ /* 0x008fc80007f1e0ff */
[----:B------:R-:W-:Y:S02]  /*117c0*/  LEA.HI.X.SX32 R0, R0, R40, 0x1, P0 ;  /* 0x0000002800007211 */ /* 0x000fe400000f0eff */
[----:B------:R-:W-:-:S04]  /*117d0*/  LEA R2, P0, R3, R30, 0x1 ;  /* 0x0000001e03027211 */ /* 0x000fc800078008ff */
[----:B------:R-:W-:-:S05]  /*117e0*/  LEA.HI.X R3, R3, R31, R0, 0x1, P0 ;  /* 0x0000001f03037211 */ /* 0x000fca00000f0c00 */
[----:B------:R3:W3:Y:S01]  /*117f0*/  LD.E.128 R20, [R2.64] ;  /* 0x0000000602147980 */ /* 0x0006e2000c101d00 */
[----:B------:R-:W-:Y:S02]  /*11800*/  MOV R25, R5 ;  /* 0x0000000500197202 */ /* 0x000fe40000000f00 */
[----:B------:R-:W-:Y:S02]  /*11810*/  MOV R26, R7 ;  /* 0x00000007001a7202 */ /* 0x000fe40000000f00 */
[----:B------:R-:W-:Y:S02]  /*11820*/  MOV R24, R6 ;  /* 0x0000000600187202 */ /* 0x000fe40000000f00 */
[----:B------:R-:W-:Y:S02]  /*11830*/  MOV R18, R4 ;  /* 0x0000000400127202 */ /* 0x000fe40000000f00 */
[----:B--2---:R-:W-:Y:S02]  /*11840*/  MOV R27, R9 ;  /* 0x00000009001b7202 */ /* 0x004fe40000000f00 */
[----:B------:R-:W-:Y:S01]  /*11850*/  MOV R34, R8 ;  /* 0x0000000800227202 */ /* 0x000fe20000000f00 */
[--C-:B----4-:R-:W-:Y:S01]  /*11860*/  HADD2.F32 R5, -RZ, R13.reuse.H1_H1 ;  /* 0x3000000dff057230 */ /* 0x110fe20000004100 */
[----:B------:R-:W-:Y:S01]  /*11870*/  MOV R37, R10 ;  /* 0x0000000a00257202 */ /* 0x000fe20000000f00 */
[--C-:B------:R-:W-:Y:S01]  /*11880*/  HADD2.F32 R7, -RZ, R12.reuse.H1_H1 ;  /* 0x3000000cff077230 */ /* 0x100fe20000004100 */
[----:B------:R-:W-:Y:S01]  /*11890*/  MOV R36, R11 ;  /* 0x0000000b00247202 */ /* 0x000fe20000000f00 */
[----:B------:R-:W-:Y:S01]  /*118a0*/  HADD2.F32 R6, -RZ, R13.H0_H0 ;  /* 0x2000000dff067230 */ /* 0x000fe20000004100 */
[----:B------:R-:W-:Y:S01]  /*118b0*/  @!P1 FADD.FTZ R5, -R5, -RZ ;  /* 0x800000ff05059221 */ /* 0x000fe20000010100 */
[----:B------:R-:W-:Y:S01]  /*118c0*/  HADD2.F32 R8, -RZ, R12.H0_H0 ;  /* 0x2000000cff087230 */ /* 0x000fe20000004100 */
[----:B------:R-:W-:Y:S01]  /*118d0*/  @!P1 FADD.FTZ R7, -R7, -RZ ;  /* 0x800000ff07079221 */ /* 0x000fe20000010100 */
[--C-:B------:R-:W-:Y:S01]  /*118e0*/  HADD2.F32 R12, -RZ, R27.reuse.H1_H1 ;  /* 0x3000001bff0c7230 */ /* 0x100fe20000004100 */
[----:B------:R-:W-:Y:S01]  /*118f0*/  @!P1 FADD.FTZ R6, -R6, -RZ ;  /* 0x800000ff06069221 */ /* 0x000fe20000010100 */
[----:B------:R-:W-:Y:S01]  /*11900*/  HADD2.F32 R10, -RZ, R34.H1_H1 ;  /* 0x30000022ff0a7230 */ /* 0x000fe20000004100 */
[----:B------:R-:W-:Y:S01]  /*11910*/  @!P1 FADD.FTZ R8, -R8, -RZ ;  /* 0x800000ff08089221 */ /* 0x000fe20000010100 */
[----:B------:R-:W-:Y:S01]  /*11920*/  HADD2.F32 R11, -RZ, R27.H0_H0 ;  /* 0x2000001bff0b7230 */ /* 0x000fe20000004100 */
[----:B------:R-:W-:Y:S01]  /*11930*/  FMUL.FTZ R5, R12, R5 ;  /* 0x000000050c057220 */ /* 0x000fe20000410000 */
[--C-:B------:R-:W-:Y:S01]  /*11940*/  HADD2.F32 R4, -RZ, R14.reuse.H0_H0 ;  /* 0x2000000eff047230 */ /* 0x100fe20000004100 */
[----:B------:R-:W-:Y:S01]  /*11950*/  FMUL.FTZ R7, R10, R7 ;  /* 0x000000070a077220 */ /* 0x000fe20000410000 */
[----:B---3--:R-:W-:Y:S01]  /*11960*/  HADD2.F32 R3, -RZ, R14.H1_H1 ;  /* 0x3000000eff037230 */ /* 0x008fe20000004100 */
[----:B------:R-:W-:Y:S01]  /*11970*/  FMUL.FTZ R6, R11, R6 ;  /* 0x000000060b067220 */ /* 0x000fe20000410000 */
[--C-:B------:R-:W-:Y:S01]  /*11980*/  HADD2.F32 R2, -RZ, R15.reuse.H0_H0 ;  /* 0x2000000fff027230 */ /* 0x100fe20000004100 */
[----:B------:R-:W-:Y:S01]  /*11990*/  @!P1 FADD.FTZ R4, -R4, -RZ ;  /* 0x800000ff04049221 */ /* 0x000fe20000010100 */
[----:B------:R-:W-:Y:S01]  /*119a0*/  HADD2.F32 R0, -RZ, R15.H1_H1 ;  /* 0x3000000fff007230 */ /* 0x000fe20000004100 */
[----:B------:R-:W-:Y:S01]  /*119b0*/  @!P1 FADD.FTZ R3, -R3, -RZ ;  /* 0x800000ff03039221 */ /* 0x000fe20000010100 */
[--C-:B------:R-:W-:Y:S01]  /*119c0*/  HADD2.F32 R13, -RZ, R37.reuse.H0_H0 ;  /* 0x20000025ff0d7230 */ /* 0x100fe20000004100 */
[----:B------:R-:W-:Y:S01]  /*119d0*/  @!P1 FADD.FTZ R2, -R2, -RZ ;  /* 0x800000ff02029221 */ /* 0x000fe20000010100 */
[----:B------:R-:W-:Y:S01]  /*119e0*/  HADD2.F32 R12, -RZ, R37.H1_H1 ;  /* 0x30000025ff0c7230 */ /* 0x000fe20000004100 */
[----:B------:R-:W-:Y:S01]  /*119f0*/  @!P1 FADD.FTZ R0, -R0, -RZ ;  /* 0x800000ff00009221 */ /* 0x000fe20000010100 */
[----:B------:R-:W-:Y:S01]  /*11a00*/  HADD2.F32 R9, -RZ, R34.H0_H0 ;  /* 0x20000022ff097230 */ /* 0x000fe20000004100 */
[----:B------:R-:W-:Y:S01]  /*11a10*/  FMUL.FTZ R13, R13, R4 ;  /* 0x000000040d0d7220 */ /* 0x000fe20000410000 */
[--C-:B------:R-:W-:Y:S01]  /*11a20*/  HADD2.F32 R11, -RZ, R36.reuse.H0_H0 ;  /* 0x20000024ff0b7230 */ /* 0x100fe20000004100 */
[----:B------:R-:W-:Y:S01]  /*11a30*/  FMUL.FTZ R12, R12, R3 ;  /* 0x000000030c0c7220 */ /* 0x000fe20000410000 */
[----:B------:R-:W-:Y:S01]  /*11a40*/  HADD2.F32 R10, -RZ, R36.H1_H1 ;  /* 0x30000024ff0a7230 */ /* 0x000fe20000004100 */
[----:B------:R-:W-:Y:S01]  /*11a50*/  FMUL.FTZ R9, R9, R8 ;  /* 0x0000000809097220 */ /* 0x000fe20000410000 */
[--C-:B------:R-:W-:Y:S01]  /*11a60*/  HADD2.F32 R3, -RZ, R18.reuse.H0_H0 ;  /* 0x20000012ff037230 */ /* 0x100fe20000004100 */
[----:B------:R-:W-:Y:S01]  /*11a70*/  FMUL.FTZ R11, R11, R2 ;  /* 0x000000020b0b7220 */ /* 0x000fe20000410000 */
[----:B------:R-:W-:Y:S01]  /*11a80*/  HADD2.F32 R2, -RZ, R18.H1_H1 ;  /* 0x30000012ff027230 */ /* 0x000fe20000004100 */
[----:B------:R-:W-:Y:S01]  /*11a90*/  FMUL.FTZ R10, R10, R0 ;  /* 0x000000000a0a7220 */ /* 0x000fe20000410000 */
[----:B------:R-:W-:-:S02]  /*11aa0*/  HADD2.F32 R0, -RZ, R25.H0_H0 ;  /* 0x20000019ff007230 */ /* 0x000fc40000004100 */
[--C-:B------:R-:W-:Y:S02]  /*11ab0*/  HADD2.F32 R4, -RZ, R20.reuse.H0_H0 ;  /* 0x20000014ff047230 */ /* 0x100fe40000004100 */
[----:B------:R-:W-:Y:S02]  /*11ac0*/  HADD2.F32 R8, -RZ, R20.H1_H1 ;  /* 0x30000014ff087230 */ /* 0x000fe40000004100 */
[--C-:B------:R-:W-:Y:S01]  /*11ad0*/  HADD2.F32 R14, -RZ, R21.reuse.H0_H0 ;  /* 0x20000015ff0e7230 */ /* 0x100fe20000004100 */
[----:B------:R-:W-:Y:S01]  /*11ae0*/  FFMA.FTZ R9, R3, R4, R9 ;  /* 0x0000000403097223 */ /* 0x000fe20000010009 */
[----:B------:R-:W-:Y:S01]  /*11af0*/  HADD2.F32 R21, -RZ, R21.H1_H1 ;  /* 0x30000015ff157230 */ /* 0x000fe20000004100 */
[----:B------:R-:W-:Y:S01]  /*11b00*/  FFMA.FTZ R8, R2, R8, R7 ;  /* 0x0000000802087223 */ /* 0x000fe20000010007 */
[----:B------:R-:W-:Y:S01]  /*11b10*/  HADD2.F32 R15, -RZ, R22.H0_H0 ;  /* 0x20000016ff0f7230 */ /* 0x000fe20000004100 */
[----:B------:R-:W-:Y:S01]  /*11b20*/  FFMA.FTZ R6, R0, R14, R6 ;  /* 0x0000000e00067223 */ /* 0x000fe20000010006 */
[----:B------:R-:W-:-:S02]  /*11b30*/  HADD2.F32 R18, -RZ, R23.H0_H0 ;  /* 0x20000017ff127230 */ /* 0x000fc40000004100 */
[----:B------:R-:W-:Y:S02]  /*11b40*/  HADD2.F32 R4, -RZ, R25.H1_H1 ;  /* 0x30000019ff047230 */ /* 0x000fe40000004100 */
[----:B------:R-:W-:Y:S02]  /*11b50*/  HADD2.F32 R22, -RZ, R22.H1_H1 ;  /* 0x30000016ff167230 */ /* 0x000fe40000004100 */
[----:B------:R-:W-:Y:S01]  /*11b60*/  HADD2.F32 R23, -RZ, R23.H1_H1 ;  /* 0x30000017ff177230 */ /* 0x000fe20000004100 */
[----:B------:R-:W-:Y:S01]  /*11b70*/  FFMA.FTZ R5, R4, R21, R5 ;  /* 0x0000001504057223 */ /* 0x000fe20000010005 */
[--C-:B------:R-:W-:Y:S01]  /*11b80*/  HADD2.F32 R3, -RZ, R24.reuse.H0_H0 ;  /* 0x20000018ff037230 */ /* 0x100fe20000004100 */
[----:B------:R-:W-:Y:S01]  /*11b90*/  F2FP.PACK_AB R4, R8, R9 ;  /* 0x000000090804723e */ /* 0x000fe200000000ff */
[----:B------:R-:W-:Y:S02]  /*11ba0*/  HADD2.F32 R2, -RZ, R24.H1_H1 ;  /* 0x30000018ff027230 */ /* 0x000fe40000004100 */
[--C-:B------:R-:W-:Y:S01]  /*11bb0*/  HADD2.F32 R0, -RZ, R26.reuse.H0_H0 ;  /* 0x2000001aff007230 */ /* 0x100fe20000004100 */
[----:B------:R-:W-:Y:S01]  /*11bc0*/  FFMA.FTZ R3, R3, R15, R13 ;  /* 0x0000000f03037223 */ /* 0x000fe2000001000d */
[----:B------:R-:W-:Y:S01]  /*11bd0*/  HADD2.F32 R7, -RZ, R26.H1_H1 ;  /* 0x3000001aff077230 */ /* 0x000fe20000004100 */
[----:B------:R-:W-:Y:S01]  /*11be0*/  FFMA.FTZ R2, R2, R22, R12 ;  /* 0x0000001602027223 */ /* 0x000fe2000001000c */
[----:B------:R-:W-:Y:S01]  /*11bf0*/  F2FP.PACK_AB R5, R5, R6 ;  /* 0x000000060505723e */ /* 0x000fe200000000ff */
[----:B------:R-:W-:-:S02]  /*11c00*/  FFMA.FTZ R0, R0, R18, R11 ;  /* 0x0000001200007223 */ /* 0x000fc4000001000b */
[----:B------:R-:W-:Y:S01]  /*11c10*/  FFMA.FTZ R7, R7, R23, R10 ;  /* 0x0000001707077223 */ /* 0x000fe2000001000a */
[----:B------:R-:W-:-:S04]  /*11c20*/  F2FP.PACK_AB R6, R2, R3 ;  /* 0x000000030206723e */ /* 0x000fc800000000ff */
[----:B------:R-:W-:Y:S02]  /*11c30*/  F2FP.PACK_AB R7, R7, R0 ;  /* 0x000000000707723e */ /* 0x000fe400000000ff */
.L_x_1049:
[----:B------:R-:W-:Y:S05]  /*11c40*/  BSYNC B0 ;  /* 0x0000000000007941 */ /* 0x000fea0003800000 */
.L_x_1048:
[----:B-----5:R3:W-:Y:S02]  /*11c50*/  STS.128 [R189], R4 ;  /* 0x00000004bd007388 */ /* 0x0207e40000000c00 */
.L_x_1047:
[----:B------:R-:W-:Y:S05]  /*11c60*/  BSYNC B1 ;  /* 0x0000000000017941 */ /* 0x000fea0003800000 */
.L_x_1046:
        /* <DEDUP_REMOVED lines=12> */
[----:B------:R-:W-:Y:S02]  /*11d30*/  ISETP.GE.AND P0, PT, R132, R19, PT ;  /* 0x000000138400720c */ /* 0x000fe40003f06270 */
[----:B------:R-:W-:Y:S02]  /*11d40*/  MOV R0, RZ ;  /* 0x000000ff00007202 */ /* 0x000fe40000000f00 */
[C---:B------:R-:W-:Y:S02]  /*11d50*/  IADD3 R12, P1, R46.reuse, R41, RZ ;  /* 0x000000292e0c7210 */ /* 0x040fe40007f3e0ff */
[----:B------:R-:W-:Y:S02]  /*11d60*/  MOV R3, R19 ;  /* 0x0000001300037202 */ /* 0x000fe40000000f00 */
[----:B------:R-:W-:-:S05]  /*11d70*/  LEA.HI.X.SX32 R13, R46, R40, 0x1, P1 ;  /* 0x000000282e0d7211 */ /* 0x000fca00008f0eff */
        /* <DEDUP_REMOVED lines=10> */
[----:B---3--:R1:W3:Y:S02]  /*11e20*/  LD.E.128 R20, [R2.64] ;  /* 0x0000000602147980 */ /* 0x0082e4000c101d00 */
[----:B-1----:R-:W-:-:S04]  /*11e30*/  IADD3 R3, P1, R0, R12, RZ ;  /* 0x0000000c00037210 */ /* 0x002fc80007f3e0ff */
[----:B------:R-:W-:Y:S02]  /*11e40*/  LEA.HI.X.SX32 R0, R0, R13, 0x1, P1 ;  /* 0x0000000d00007211 */ /* 0x000fe400008f0eff */
[----:B------:R-:W-:-:S04]  /*11e50*/  LEA R2, P1, R3, R30, 0x1 ;  /* 0x0000001e03027211 */ /* 0x000fc800078208ff */
[----:B------:R-:W-:-:S05]  /*11e60*/  LEA.HI.X R3, R3, R31, R0, 0x1, P1 ;  /* 0x0000001f03037211 */ /* 0x000fca00008f0c00 */
[----:B----4-:R1:W4:Y:S01]  /*11e70*/  LD.E.128 R24, [R2.64] ;  /* 0x0000000602187980 */ /* 0x010322000c101d00 */
[----:B------:R-:W-:Y:S01]  /*11e80*/  IMAD.MOV.U32 R14, RZ, RZ, R5 ;  /* 0x000000ffff0e7224 */ /* 0x000fe200078e0005 */
[----:B------:R-:W-:Y:S02]  /*11e90*/  MOV R13, R6 ;  /* 0x00000006000d7202 */ /* 0x000fe40000000f00 */
[----:B------:R-:W-:Y:S02]  /*11ea0*/  MOV R15, R7 ;  /* 0x00000007000f7202 */ /* 0x000fe40000000f00 */
[----:B------:R-:W-:Y:S02]  /*11eb0*/  MOV R12, R4 ;  /* 0x00000004000c7202 */ /* 0x000fe40000000f00 */
[----:B--2---:R-:W-:Y:S01]  /*11ec0*/  MOV R18, R9 ;  /* 0x0000000900127202 */ /* 0x004fe20000000f00 */
[----:B------:R-:W-:Y:S01]  /*11ed0*/  IMAD.MOV.U32 R32, RZ, RZ, R8 ;  /* 0x000000ffff207224 */ /* 0x000fe200078e0008 */
[----:B------:R-:W-:Y:S01]  /*11ee0*/  MOV R33, R11 ;  /* 0x0000000b00217202 */ /* 0x000fe20000000f00 */
[--C-:B---3--:R-:W-:Y:S01]  /*11ef0*/  HADD2.F32 R6, -RZ, R21.reuse.H0_H0 ;  /* 0x20000015ff067230 */ /* 0x108fe20000004100 */
[----:B------:R-:W-:Y:S01]  /*11f00*/  MOV R34, R10 ;  /* 0x0000000a00227202 */ /* 0x000fe20000000f00 */
[----:B------:R-:W-:-:S02]  /*11f10*/  HADD2.F32 R5, -RZ, R21.H1_H1 ;  /* 0x30000015ff057230 */ /* 0x000fc40000004100 */
[----:B------:R-:W-:Y:S01]  /*11f20*/  HADD2.F32 R7, -RZ, R20.H1_H1 ;  /* 0x30000014ff077230 */ /* 0x000fe20000004100 */
[----:B------:R-:W-:Y:S01]  /*11f30*/  @!P0 FADD.FTZ R6, -R6, -RZ ;  /* 0x800000ff06068221 */ /* 0x000fe20000010100 */
[--C-:B------:R-:W-:Y:S01]  /*11f40*/  HADD2.F32 R11, -RZ, R18.reuse.H0_H0 ;  /* 0x20000012ff0b7230 */ /* 0x100fe20000004100 */
[----:B------:R-:W-:Y:S01]  /*11f50*/  @!P0 FADD.FTZ R5, -R5, -RZ ;  /* 0x800000ff05058221 */ /* 0x000fe20000010100 */
[----:B------:R-:W-:Y:S01]  /*11f60*/  HADD2.F32 R18, -RZ, R18.H1_H1 ;  /* 0x30000012ff127230 */ /* 0x000fe20000004100 */
[----:B------:R-:W-:Y:S01]  /*11f70*/  @!P0 FADD.FTZ R7, -R7, -RZ ;  /* 0x800000ff07078221 */ /* 0x000fe20000010100 */
[----:B------:R-:W-:Y:S01]  /*11f80*/  HADD2.F32 R10, -RZ, R32.H1_H1 ;  /* 0x30000020ff0a7230 */ /* 0x000fe20000004100 */
[----:B------:R-:W-:Y:S01]  /*11f90*/  FMUL.FTZ R6, R11, R6 ;  /* 0x000000060b067220 */ /* 0x000fe20000410000 */
[--C-:B------:R-:W-:Y:S01]  /*11fa0*/  HADD2.F32 R4, -RZ, R22.reuse.H0_H0 ;  /* 0x20000016ff047230 */ /* 0x100fe20000004100 */
[----:B------:R-:W-:Y:S01]  /*11fb0*/  FMUL.FTZ R5, R18, R5 ;  /* 0x0000000512057220 */ /* 0x000fe20000410000 */
[----:B-1----:R-:W-:Y:S01]  /*11fc0*/  HADD2.F32 R3, -RZ, R22.H1_H1 ;  /* 0x30000016ff037230 */ /* 0x002fe20000004100 */
[----:B------:R-:W-:Y:S01]  /*11fd0*/  FMUL.FTZ R7, R10, R7 ;  /* 0x000000070a077220 */ /* 0x000fe20000410000 */
[--C-:B------:R-:W-:Y:S01]  /*11fe0*/  HADD2.F32 R2, -RZ, R23.reuse.H0_H0 ;  /* 0x20000017ff027230 */ /* 0x100fe20000004100 */
[----:B------:R-:W-:Y:S01]  /*11ff0*/  @!P0 FADD.FTZ R4, -R4, -RZ ;  /* 0x800000ff04048221 */ /* 0x000fe20000010100 */
[----:B------:R-:W-:Y:S01]  /*12000*/  HADD2.F32 R8, -RZ, R20.H0_H0 ;  /* 0x20000014ff087230 */ /* 0x000fe20000004100 */
[----:B------:R-:W-:Y:S01]  /*12010*/  @!P0 FADD.FTZ R3, -R3, -RZ ;  /* 0x800000ff03038221 */ /* 0x000fe20000010100 */
[----:B------:R-:W-:Y:S01]  /*12020*/  HADD2.F32 R0, -RZ, R23.H1_H1 ;  /* 0x30000017ff007230 */ /* 0x000fe20000004100 */
[----:B------:R-:W-:Y:S01]  /*12030*/  @!P0 FADD.FTZ R2, -R2, -RZ ;  /* 0x800000ff02028221 */ /* 0x000fe20000010100 */
[--C-:B------:R-:W-:Y:S01]  /*12040*/  HADD2.F32 R20, -RZ, R34.reuse.H0_H0 ;  /* 0x20000022ff147230 */ /* 0x100fe20000004100 */
[----:B------:R-:W-:Y:S01]  /*12050*/  @!P0 FADD.FTZ R8, -R8, -RZ ;  /* 0x800000ff08088221 */ /* 0x000fe20000010100 */
[----:B------:R-:W-:Y:S01]  /*12060*/  HADD2.F32 R18, -RZ, R34.H1_H1 ;  /* 0x30000022ff127230 */ /* 0x000fe20000004100 */
[----:B------:R-:W-:Y:S01]  /*12070*/  @!P0 FADD.FTZ R0, -R0, -RZ ;  /* 0x800000ff00008221 */ /* 0x000fe20000010100 */
[--C-:B------:R-:W-:Y:S01]  /*12080*/  HADD2.F32 R11, -RZ, R33.reuse.H0_H0 ;  /* 0x20000021ff0b7230 */ /* 0x100fe20000004100 */
[----:B------:R-:W-:Y:S01]  /*12090*/  FMUL.FTZ R20, R20, R4 ;  /* 0x0000000414147220 */ /* 0x000fe20000410000 */
[----:B------:R-:W-:Y:S01]  /*120a0*/  HADD2.F32 R9, -RZ, R32.H0_H0 ;  /* 0x20000020ff097230 */ /* 0x000fe20000004100 */
        /* <DEDUP_REMOVED lines=8> */
[--C-:B----4-:R-:W-:Y:S02]  /*12130*/  HADD2.F32 R4, -RZ, R24.reuse.H0_H0 ;  /* 0x20000018ff047230 */ /* 0x110fe40000004100 */
        /* <DEDUP_REMOVED lines=24> */
.L_x_1053:
[----:B------:R-:W-:Y:S05]  /*122c0*/  BSYNC B0 ;  /* 0x0000000000007941 */ /* 0x000fea0003800000 */
.L_x_1052:
[----:B-----5:R1:W-:Y:S02]  /*122d0*/  STS.128 [R189+0x800], R4 ;  /* 0x00080004bd007388 */ /* 0x0203e40000000c00 */
.L_x_1051:
[----:B------:R-:W-:Y:S05]  /*122e0*/  BSYNC B1 ;  /* 0x0000000000017941 */ /* 0x000fea0003800000 */
.L_x_1050:
        /* <DEDUP_REMOVED lines=12> */
[----:B------:R-:W-:Y:S02]  /*123b0*/  ISETP.GE.AND P0, PT, R132, R19, PT ;  /* 0x000000138400720c */ /* 0x000fe40003f06270 */
[----:B------:R-:W-:Y:S02]  /*123c0*/  SHF.L.U32 R13, R19, 0x5, RZ ;  /* 0x00000005130d7819 */ /* 0x000fe400000006ff */
[----:B------:R-:W-:Y:S02]  /*123d0*/  MOV R0, RZ ;  /* 0x000000ff00007202 */ /* 0x000fe40000000f00 */
[C---:B------:R-:W-:Y:S02]  /*123e0*/  IADD3 R12, P1, R13.reuse, R41, RZ ;  /* 0x000000290d0c7210 */ /* 0x040fe40007f3e0ff */
[----:B------:R-:W-:Y:S02]  /*123f0*/  MOV R3, R19 ;  /* 0x0000001300037202 */ /* 0x000fe40000000f00 */
[----:B------:R-:W-:-:S03]  /*12400*/  LEA.HI.X.SX32 R13, R13, R40, 0x1, P1 ;  /* 0x000000280d0d7211 */ /* 0x000fc600008f0eff */
        /* <DEDUP_REMOVED lines=8> */
[----:B------:R-:W-:Y:S01]  /*12490*/  @P0 IMAD.MOV R0, RZ, RZ, -R19 ;  /* 0x000000ffff000224 */ /* 0x000fe200078e0a13 */
[----:B------:R-:W2:Y:S04]  /*124a0*/  LD.E.128 R8, [R8.64] ;  /* 0x0000000608087980 */ /* 0x000ea8000c101d00 */
[----:B----4-:R3:W4:Y:S02]  /*124b0*/  LD.E.128 R20, [R2.64] ;  /* 0x0000000602147980 */ /* 0x010724000c101d00 */
[----:B---3--:R-:W-:-:S04]  /*124c0*/  IADD3 R3, P1, R0, R12, RZ ;  /* 0x0000000c00037210 */ /* 0x008fc80007f3e0ff */
[----:B------:R-:W-:Y:S02]  /*124d0*/  LEA.HI.X.SX32 R0, R0, R13, 0x1, P1 ;  /* 0x0000000d00007211 */ /* 0x000fe400008f0eff */
[----:B------:R-:W-:-:S04]  /*124e0*/  LEA R2, P1, R3, R30, 0x1 ;  /* 0x0000001e03027211 */ /* 0x000fc800078208ff */
[----:B------:R-:W-:-:S05]  /*124f0*/  LEA.HI.X R3, R3, R31, R0, 0x1, P1 ;  /* 0x0000001f03037211 */ /* 0x000fca00008f0c00 */
[----:B------:R3:W3:Y:S01]  /*12500*/  LD.E.128 R24, [R2.64] ;  /* 0x0000000602187980 */ /* 0x0006e2000c101d00 */
[----:B------:R-:W-:Y:S01]  /*12510*/  MOV R14, R5 ;  /* 0x00000005000e7202 */ /* 0x000fe20000000f00 */
[----:B------:R-:W-:Y:S01]  /*12520*/  IMAD.MOV.U32 R13, RZ, RZ, R6 ;  /* 0x000000ffff0d7224 */ /* 0x000fe200078e0006 */
[----:B------:R-:W-:Y:S02]  /*12530*/  MOV R15, R7 ;  /* 0x00000007000f7202 */ /* 0x000fe40000000f00 */
[----:B------:R-:W-:Y:S02]  /*12540*/  MOV R12, R4 ;  /* 0x00000004000c7202 */ /* 0x000fe40000000f00 */
[----:B--2---:R-:W-:Y:S02]  /*12550*/  MOV R18, R9 ;  /* 0x0000000900127202 */ /* 0x004fe40000000f00 */
[----:B------:R-:W-:Y:S01]  /*12560*/  MOV R32, R8 ;  /* 0x0000000800207202 */ /* 0x000fe20000000f00 */
[--C-:B----4-:R-:W-:Y:S01]  /*12570*/  HADD2.F32 R6, -RZ, R21.reuse.H0_H0 ;  /* 0x20000015ff067230 */ /* 0x110fe20000004100 */
[----:B------:R-:W-:Y:S01]  /*12580*/  MOV R33, R11 ;  /* 0x0000000b00217202 */ /* 0x000fe20000000f00 */
[----:B------:R-:W-:Y:S01]  /*12590*/  HADD2.F32 R5, -RZ, R21.H1_H1 ;  /* 0x30000015ff057230 */ /* 0x000fe20000004100 */
[----:B------:R-:W-:Y:S01]  /*125a0*/  MOV R34, R10 ;  /* 0x0000000a00227202 */ /* 0x000fe20000000f00 */
        /* <DEDUP_REMOVED lines=10> */
[----:B---3--:R-:W-:Y:S01]  /*12650*/  HADD2.F32 R3, -RZ, R22.H1_H1 ;  /* 0x30000016ff037230 */ /* 0x008fe20000004100 */
        /* <DEDUP_REMOVED lines=47> */
.L_x_1057:
[----:B------:R-:W-:Y:S05]  /*12950*/  BSYNC B0 ;  /* 0x0000000000007941 */ /* 0x000fea0003800000 */
.L_x_1056:
[----:B-----5:R3:W-:Y:S02]  /*12960*/  STS.128 [R189+0x1000], R4 ;  /* 0x00100004bd007388 */ /* 0x0207e40000000c00 */
.L_x_1055:
[----:B------:R-:W-:Y:S05]  /*12970*/  BSYNC B1 ;  /* 0x0000000000017941 */ /* 0x000fea0003800000 */
.L_x_1054:
        /* <DEDUP_REMOVED lines=11> */
[-C--:B------:R-:W-:Y:S01]  /*12a30*/  ISETP.GE.AND P0, PT, R132, R19.reuse, PT ;  /* 0x000000138400720c */ /* 0x080fe20003f06270 */
[----:B------:R-:W-:Y:S01]  /*12a40*/  IMAD R13, R19, 0x30, RZ ;  /* 0x00000030130d7824 */ /* 0x000fe200078e02ff */
[----:B------:R-:W-:Y:S02]  /*12a50*/  MOV R0, RZ ;  /* 0x000000ff00007202 */ /* 0x000fe40000000f00 */
[----:B------:R-:W-:Y:S02]  /*12a60*/  MOV R3, R19 ;  /* 0x0000001300037202 */ /* 0x000fe40000000f00 */
[----:B------:R-:W-:-:S04]  /*12a70*/  IADD3 R12, P1, R13, R41, RZ ;  /* 0x000000290d0c7210 */ /* 0x000fc80007f3e0ff */
        /* <DEDUP_REMOVED lines=17> */
[----:B------:R-:W-:Y:S02]  /*12b90*/  MOV R15, R7 ;  /* 0x00000007000f7202 */ /* 0x000fe40000000f00 */
[----:B------:R-:W-:Y:S02]  /*12ba0*/  MOV R13, R6 ;  /* 0x00000006000d7202 */ /* 0x000fe40000000f00 */
[----:B------:R-:W-:Y:S02]  /*12bb0*/  MOV R14, R5 ;  /* 0x00000005000e7202 */ /* 0x000fe40000000f00 */
[----:B------:R-:W-:Y:S02]  /*12bc0*/  MOV R12, R4 ;  /* 0x00000004000c7202 */ /* 0x000fe40000000f00 */
[----:B--2---:R-:W-:Y:S02]  /*12bd0*/  MOV R19, R8 ;  /* 0x0000000800137202 */ /* 0x004fe40000000f00 */
[----:B------:R-:W-:Y:S01]  /*12be0*/  MOV R18, R9 ;  /* 0x0000000900127202 */ /* 0x000fe20000000f00 */
[--C-:B---3--:R-:W-:Y:S01]  /*12bf0*/  HADD2.F32 R7, -RZ, R20.reuse.H1_H1 ;  /* 0x30000014ff077230 */ /* 0x108fe20000004100 */
[----:B------:R-:W-:Y:S01]  /*12c00*/  MOV R29, R10 ;  /* 0x0000000a001d7202 */ /* 0x000fe20000000f00 */
[----:B------:R-:W-:Y:S01]  /*12c10*/  HADD2.F32 R8, -RZ, R20.H0_H0 ;  /* 0x20000014ff087230 */ /* 0x000fe20000004100 */
[----:B------:R-:W-:Y:S01]  /*12c20*/  MOV R28, R11 ;  /* 0x0000000b001c7202 */ /* 0x000fe20000000f00 */
[----:B------:R-:W-:Y:S01]  /*12c30*/  HADD2.F32 R6, -RZ, R21.H0_H0 ;  /* 0x20000015ff067230 */ /* 0x000fe20000004100 */
[----:B------:R-:W-:Y:S01]  /*12c40*/  @!P0 FADD.FTZ R7, -R7, -RZ ;  /* 0x800000ff07078221 */ /* 0x000fe20000010100 */
[--C-:B------:R-:W-:Y:S01]  /*12c50*/  HADD2.F32 R10, -RZ, R19.reuse.H1_H1 ;  /* 0x30000013ff0a7230 */ /* 0x100fe20000004100 */
[----:B------:R-:W-:Y:S01]  /*12c60*/  @!P0 FADD.FTZ R8, -R8, -RZ ;  /* 0x800000ff08088221 */ /* 0x000fe20000010100 */
[----:B------:R-:W-:Y:S01]  /*12c70*/  HADD2.F32 R9, -RZ, R19.H0_H0 ;  /* 0x20000013ff097230 */ /* 0x000fe20000004100 */
[----:B------:R-:W-:Y:S01]  /*12c80*/  @!P0 FADD.FTZ R6, -R6, -RZ ;  /* 0x800000ff06068221 */ /* 0x000fe20000010100 */
[----:B------:R-:W-:Y:S01]  /*12c90*/  HADD2.F32 R11, -RZ, R18.H0_H0 ;  /* 0x20000012ff0b7230 */ /* 0x000fe20000004100 */
[----:B------:R-:W-:Y:S01]  /*12ca0*/  FMUL.FTZ R7, R10, R7 ;  /* 0x000000070a077220 */ /* 0x000fe20000410000 */
[----:B------:R-:W-:Y:S01]  /*12cb0*/  HADD2.F32 R5, -RZ, R21.H1_H1 ;  /* 0x30000015ff057230 */ /* 0x000fe20000004100 */
[----:B------:R-:W-:Y:S01]  /*12cc0*/  FMUL.FTZ R8, R9, R8 ;  /* 0x0000000809087220 */ /* 0x000fe20000410000 */
[--C-:B-1----:R-:W-:Y:S01]  /*12cd0*/  HADD2.F32 R3, -RZ, R22.reuse.H1_H1 ;  /* 0x30000016ff037230 */ /* 0x102fe20000004100 */
[----:B------:R-:W-:Y:S01]  /*12ce0*/  FMUL.FTZ R6, R11, R6 ;  /* 0x000000060b067220 */ /* 0x000fe20000410000 */
[--C-:B------:R-:W-:Y:S01]  /*12cf0*/  HADD2.F32 R2, -RZ, R23.reuse.H0_H0 ;  /* 0x20000017ff027230 */ /* 0x100fe20000004100 */
[----:B------:R-:W-:Y:S01]  /*12d00*/  @!P0 FADD.FTZ R5, -R5, -RZ ;  /* 0x800000ff05058221 */ /* 0x000fe20000010100 */
[----:B------:R-:W-:Y:S01]  /*12d10*/  HADD2.F32 R4, -RZ, R22.H0_H0 ;  /* 0x20000016ff047230 */ /* 0x000fe20000004100 */
[----:B------:R-:W-:Y:S01]  /*12d20*/  @!P0 FADD.FTZ R3, -R3, -RZ ;  /* 0x800000ff03038221 */ /* 0x000fe20000010100 */
[----:B------:R-:W-:Y:S01]  /*12d30*/  HADD2.F32 R0, -RZ, R23.H1_H1 ;  /* 0x30000017ff007230 */ /* 0x000fe20000004100 */
[----:B------:R-:W-:Y:S01]  /*12d40*/  @!P0 FADD.FTZ R2, -R2, -RZ ;  /* 0x800000ff02028221 */ /* 0x000fe20000010100 */
[----:B------:R-:W-:Y:S01]  /*12d50*/  HADD2.F32 R18, -RZ, R18.H1_H1 ;  /* 0x30000012ff127230 */ /* 0x000fe20000004100 */
[----:B------:R-:W-:Y:S01]  /*12d60*/  @!P0 FADD.FTZ R4, -R4, -RZ ;  /* 0x800000ff04048221 */ /* 0x000fe20000010100 */
[--C-:B------:R-:W-:Y:S01]  /*12d70*/  HADD2.F32 R19, -RZ, R29.reuse.H1_H1 ;  /* 0x3000001dff137230 */ /* 0x100fe20000004100 */
        /* <DEDUP_REMOVED lines=14> */
[----:B------:R-:W-:Y:S01]  /*12e60*/  HADD2.F32 R12, -RZ, R25.H0_H0 ;  /* 0x20000019ff0c7230 */ /* 0x000fe20000004100 */
[----:B------:R-:W-:Y:S01]  /*12e70*/  FFMA.FTZ R8, R3, R5, R8 ;  /* 0x0000000503087223 */ /* 0x000fe20000010008 */
[----:B------:R-:W-:Y:S01]  /*12e80*/  HADD2.F32 R21, -RZ, R26.H0_H0 ;  /* 0x2000001aff157230 */ /* 0x000fe20000004100 */
[----:B------:R-:W-:Y:S01]  /*12e90*/  FFMA.FTZ R4, R2, R4, R7 ;  /* 0x0000000402047223 */ /* 0x000fe20000010007 */
[----:B------:R-:W-:Y:S01]  /*12ea0*/  HADD2.F32 R20, -RZ, R27.H0_H0 ;  /* 0x2000001bff147230 */ /* 0x000fe20000004100 */
[----:B------:R-:W-:Y:S01]  /*12eb0*/  FFMA.FTZ R5, R0, R12, R6 ;  /* 0x0000000c00057223 */ /* 0x000fe20000010006 */
[----:B------:R-:W-:-:S02]  /*12ec0*/  HADD2.F32 R25, -RZ, R25.H1_H1 ;  /* 0x30000019ff197230 */ /* 0x000fc40000004100 */
[----:B------:R-:W-:Y:S01]  /*12ed0*/  HADD2.F32 R26, -RZ, R26.H1_H1 ;  /* 0x3000001aff1a7230 */ /* 0x000fe20000004100 */
[----:B------:R-:W-:Y:S01]  /*12ee0*/  F2FP.PACK_AB R4, R4, R8 ;  /* 0x000000080404723e */ /* 0x000fe200000000ff */
[----:B------:R-:W-:Y:S02]  /*12ef0*/  HADD2.F32 R27, -RZ, R27.H1_H1 ;  /* 0x3000001bff1b7230 */ /* 0x000fe40000004100 */
[----:B------:R-:W-:Y:S02]  /*12f00*/  HADD2.F32 R3, -RZ, R14.H1_H1 ;  /* 0x3000000eff037230 */ /* 0x000fe40000004100 */
[----:B------:R-:W-:Y:S02]  /*12f10*/  HADD2.F32 R2, -RZ, R13.H0_H0 ;  /* 0x2000000dff027230 */ /* 0x000fe40000004100 */
[--C-:B------:R-:W-:Y:S01]  /*12f20*/  HADD2.F32 R0, -RZ, R15.reuse.H0_H0 ;  /* 0x2000000fff007230 */ /* 0x100fe20000004100 */
[----:B------:R-:W-:Y:S01]  /*12f30*/  FFMA.FTZ R3, R3, R25, R18 ;  /* 0x0000001903037223 */ /* 0x000fe20000010012 */
[----:B------:R-:W-:Y:S01]  /*12f40*/  HADD2.F32 R7, -RZ, R15.H1_H1 ;  /* 0x3000000fff077230 */ /* 0x000fe20000004100 */
[----:B------:R-:W-:Y:S01]  /*12f50*/  FFMA.FTZ R2, R2, R21, R11 ;  /* 0x0000001502027223 */ /* 0x000fe2000001000b */
[----:B------:R-:W-:Y:S01]  /*12f60*/  HADD2.F32 R6, -RZ, R13.H1_H1 ;  /* 0x3000000dff067230 */ /* 0x000fe20000004100 */
[----:B------:R-:W-:Y:S01]  /*12f70*/  FFMA.FTZ R0, R0, R20, R10 ;  /* 0x0000001400007223 */ /* 0x000fe2000001000a */
[----:B------:R-:W-:Y:S01]  /*12f80*/  F2FP.PACK_AB R5, R3, R5 ;  /* 0x000000050305723e */ /* 0x000fe200000000ff */
[----:B------:R-:W-:-:S02]  /*12f90*/  FFMA.FTZ R7, R7, R27, R9 ;  /* 0x0000001b07077223 */ /* 0x000fc40000010009 */
[----:B------:R-:W-:-:S03]  /*12fa0*/  FFMA.FTZ R6, R6, R26, R19 ;  /* 0x0000001a06067223 */ /* 0x000fc60000010013 */
[----:B------:R-:W-:Y:S02]  /*12fb0*/  F2FP.PACK_AB R7, R7, R0 ;  /* 0x000000000707723e */ /* 0x000fe400000000ff */
[----:B------:R-:W-:Y:S02]  /*12fc0*/  F2FP.PACK_AB R6, R6, R2 ;  /* 0x000000020606723e */ /* 0x000fe400000000ff */
.L_x_1059:
[----:B------:R-:W-:Y:S05]  /*12fd0*/  BSYNC B0 ;  /* 0x0000000000007941 */ /* 0x000fea0003800000 */
.L_x_1058:
[----:B-----5:R1:W-:Y:S01]  /*12fe0*/  STS.128 [R189+0x1800], R4 ;  /* 0x00180004bd007388 */ /* 0x0203e20000000c00 */
[----:B------:R-:W-:Y:S05]  /*12ff0*/  BRA `(.L_x_1043) ;  /* 0x0000040000007947 */ /* 0x000fea0003800000 */
.L_x_1029:
[----:B------:R-:W2:Y:S01]  /*13000*/  LDL R0, [R1+0x13c] ;  /* 0x00013c0001007983 */ /* 0x000ea20000100800 */
[----:B------:R-:W-:Y:S01]  /*13010*/  BSSY B0, `(.L_x_1060) ;  /* 0x000000d000007945 */ /* 0x000fe20003800000 */
[----:B--2---:R-:W-:-:S04]  /*13020*/  IADD3 R0, -R180, R0, RZ ;  /* 0x00000000b4007210 */ /* 0x004fc80007ffe1ff */
[----:B------:R-:W-:-:S13]  /*13030*/  ISETP.GE.AND P0, PT, R78, R0, PT ;  /* 0x000000004e00720c */ /* 0x000fda0003f06270 */
[----:B------:R-:W-:Y:S05]  /*13040*/  @P0 BRA `(.L_x_1061) ;  /* 0x0000009000000947 */ /* 0x000fea0003800000 */
[----:B-----5:R-:W-:-:S13]  /*13050*/  ISETP.GE.AND P0, PT, R132, R247, PT ;  /* 0x000000f78400720c */ /* 0x020fda0003f06270 */
[----:B------:R1:W-:Y:S01]  /*13060*/  @P0 STS.128 [R189], RZ ;  /* 0x000000ffbd000388 */ /* 0x0003e20000000c00 */
[----:B------:R-:W-:Y:S05]  /*13070*/  @P0 BRA `(.L_x_1061) ;  /* 0x0000006000000947 */ /* 0x000fea0003800000 */
[----:B------:R-:W-:-:S04]  /*13080*/  LEA R2, P0, R212, R166, 0x1 ;  /* 0x000000a6d4027211 */ /* 0x000fc800078008ff */
[----:B------:R-:W-:-:S05]  /*13090*/  LEA.HI.X R3, R212, R167, R215, 0x1, P0 ;  /* 0x000000a7d4037211 */ /* 0x000fca00000f0cd7 */
[----:B------:R-:W-:Y:S01]  /*130a0*/  @!PT LDS RZ, [RZ] ;  /* 0x00000000fffff984 */ /* 0x000fe20000000800 */
[----:B------:R-:W-:Y:S01]  /*130b0*/  @!PT LDS RZ, [RZ] ;  /* 0x00000000fffff984 */ /* 0x000fe20000000800 */
[----:B------:R-:W-:Y:S01]  /*130c0*/  @!PT LDS RZ, [RZ] ;  /* 0x00000000fffff984 */ /* 0x000fe20000000800 */
[----:B------:R2:W-:Y:S04]  /*130d0*/  LDGSTS.E.BYPASS.LTC128B.128 [R189], [R2.64] ;  /* 0x0000000002bd7fae */ /* 0x0005e8000b901d46 */
.L_x_1061:
[----:B------:R-:W-:Y:S05]  /*130e0*/  BSYNC B0 ;  /* 0x0000000000007941 */ /* 0x000fea0003800000 */
.L_x_1060:
[----:B------:R-:W-:Y:S01]  /*130f0*/  IADD3 R37, R78, 0x10, RZ ;  /* 0x000000104e257810 */ /* 0x000fe20007ffe0ff */
[----:B------:R-:W-:Y:S03]  /*13100*/  BSSY B0, `(.L_x_1062) ;  /* 0x000000e000007945 */ /* 0x000fe60003800000 */
[----:B------:R-:W-:-:S13]  /*13110*/  ISETP.GE.AND P0, PT, R37, R0, PT ;  /* 0x000000002500720c */ /* 0x000fda0003f06270 */
[----:B------:R-:W-:Y:S05]  /*13120*/  @P0 BRA `(.L_x_1063) ;  /* 0x000000b000000947 */ /* 0x000fea0003800000 */
[----:B-----5:R-:W-:-:S13]  /*13130*/  ISETP.GE.AND P0, PT, R132, R247, PT ;  /* 0x000000f78400720c */ /* 0x020fda0003f06270 */
[----:B------:R3:W-:Y:S01]  /*13140*/  @P0 STS.128 [R189+0x800], RZ ;  /* 0x000800ffbd000388 */ /* 0x0007e20000000c00 */
[----:B------:R-:W-:Y:S05]  /*13150*/  @P0 BRA `(.L_x_1063) ;  /* 0x0000008000000947 */ /* 0x000fea0003800000 */
[----:B--2---:R-:W-:-:S05]  /*13160*/  IADD3 R3, P0, R4, R212, RZ ;  /* 0x000000d404037210 */ /* 0x004fca0007f1e0ff */
[----:B------:R-:W-:Y:S01]  /*13170*/  IMAD.X R4, R6, 0x1, R215, P0 ;  /* 0x0000000106047824 */ /* 0x000fe200000e06d7 */
[----:B------:R-:W-:-:S04]  /*13180*/  LEA R2, P0, R3, R166, 0x1 ;  /* 0x000000a603027211 */ /* 0x000fc800078008ff */
[----:B------:R-:W-:-:S05]  /*13190*/  LEA.HI.X R3, R3, R167, R4, 0x1, P0 ;  /* 0x000000a703037211 */ /* 0x000fca00000f0c04 */
[----:B------:R-:W-:Y:S01]  /*131a0*/  @!PT LDS RZ, [RZ] ;  /* 0x00000000fffff984 */ /* 0x000fe20000000800 */
[----:B------:R-:W-:Y:S01]  /*131b0*/  @!PT LDS RZ, [RZ] ;  /* 0x00000000fffff984 */ /* 0x000fe20000000800 */
[----:B------:R-:W-:Y:S01]  /*131c0*/  @!PT LDS RZ, [RZ] ;  /* 0x00000000fffff984 */ /* 0x000fe20000000800 */
[----:B------:R2:W-:Y:S04]  /*131d0*/  LDGSTS.E.BYPASS.LTC128B.128 [R189+0x800], [R2.64] ;  /* 0x0080000002bd7fae */ /* 0x0005e8000b901d46 */
.L_x_1063:
[----:B------:R-:W-:Y:S05]  /*131e0*/  BSYNC B0 ;  /* 0x0000000000007941 */ /* 0x000fea0003800000 */
.L_x_1062:
[----:B------:R-:W-:Y:S01]  /*131f0*/  IADD3 R36, R78, 0x20, RZ ;  /* 0x000000204e247810 */ /* 0x000fe20007ffe0ff */
[----:B------:R-:W-:Y:S03]  /*13200*/  BSSY B0, `(.L_x_1064) ;  /* 0x000000e000007945 */ /* 0x000fe60003800000 */
[----:B------:R-:W-:-:S13]  /*13210*/  ISETP.GE.AND P0, PT, R36, R0, PT ;  /* 0x000000002400720c */ /* 0x000fda0003f06270 */
[----:B------:R-:W-:Y:S05]  /*13220*/  @P0 BRA `(.L_x_1065) ;  /* 0x000000b000000947 */ /* 0x000fea0003800000 */
[----:B-----5:R-:W-:-:S13]  /*13230*/  ISETP.GE.AND P0, PT, R132, R247, PT ;  /* 0x000000f78400720c */ /* 0x020fda0003f06270 */
[----:B------:R4:W-:Y:S01]  /*13240*/  @P0 STS.128 [R189+0x1000], RZ ;  /* 0x001000ffbd000388 */ /* 0x0009e20000000c00 */
[----:B------:R-:W-:Y:S05]  /*13250*/  @P0 BRA `(.L_x_1065) ;  /* 0x0000008000000947 */ /* 0x000fea0003800000 */
[----:B--2---:R-:W-:-:S04]  /*13260*/  LEA R3, P0, R168, R212, 0x5 ;  /* 0x000000d4a8037211 */ /* 0x004fc800078028ff */
[----:B------:R-:W-:Y:S02]  /*13270*/  LEA.HI.X R4, R168, R215, R169, 0x5, P0 ;  /* 0x000000d7a8047211 */ /* 0x000fe400000f2ca9 */
[----:B------:R-:W-:-:S04]  /*13280*/  LEA R2, P0, R3, R166, 0x1 ;  /* 0x000000a603027211 */ /* 0x000fc800078008ff */
[----:B------:R-:W-:-:S05]  /*13290*/  LEA.HI.X R3, R3, R167, R4, 0x1, P0 ;  /* 0x000000a703037211 */ /* 0x000fca00000f0c04 */
[----:B------:R-:W-:Y:S01]  /*132a0*/  @!PT LDS RZ, [RZ] ;  /* 0x00000000fffff984 */ /* 0x000fe20000000800 */
[----:B------:R-:W-:Y:S01]  /*132b0*/  @!PT LDS RZ, [RZ] ;  /* 0x00000000fffff984 */ /* 0x000fe20000000800 */
[----:B------:R-:W-:Y:S01]  /*132c0*/  @!PT LDS RZ, [RZ] ;  /* 0x00000000fffff984 */ /* 0x000fe20000000800 */
[----:B------:R2:W-:Y:S04]  /*132d0*/  LDGSTS.E.BYPASS.LTC128B.128 [R189+0x1000], [R2.64] ;  /* 0x0100000002bd7fae */ /* 0x0005e8000b901d46 */
.L_x_1065:
[----:B------:R-:W-:Y:S05]  /*132e0*/  BSYNC B0 ;  /* 0x0000000000007941 */ /* 0x000fea0003800000 */
.L_x_1064:
[----:B------:R-:W-:-:S04]  /*132f0*/  IADD3 R32, R78, 0x30, RZ ;  /* 0x000000304e207810 */ /* 0x000fc80007ffe0ff */
[----:B------:R-:W-:-:S13]  /*13300*/  ISETP.GE.AND P0, PT, R32, R0, PT ;  /* 0x000000002000720c */ /* 0x000fda0003f06270 */
[----:B------:R-:W-:Y:S05]  /*13310*/  @P0 BRA `(.L_x_1043) ;  /* 0x000000e000000947 */ /* 0x000fea0003800000 */
[----:B-----5:R-:W-:-:S13]  /*13320*/  ISETP.GE.AND P0, PT, R132, R247, PT ;  /* 0x000000f78400720c */ /* 0x020fda0003f06270 */
[----:B------:R1:W-:Y:S01]  /*13330*/  @P0 STS.128 [R189+0x1800], RZ ;  /* 0x001800ffbd000388 */ /* 0x0003e20000000c00 */
[----:B------:R-:W-:Y:S05]  /*13340*/  @P0 BRA `(.L_x_1043) ;  /* 0x000000b000000947 */ /* 0x000fea0003800000 */
[----:B------:R-:W-:Y:S01]  /*13350*/  MOV R4, R212 ;  /* 0x000000d400047202 */ /* 0x000fe20000000f00 */
[----:B------:R-:W-:Y:S01]  /*13360*/  IMAD R0, R169, 0x30, RZ ;  /* 0x00000030a9007824 */ /* 0x000fe200078e02ff */
[----:B------:R-:W-:-:S05]  /*13370*/  MOV R5, R215 ;  /* 0x000000d700057202 */ /* 0x000fca0000000f00 */
[----:B------:R-:W-:-:S05]  /*13380*/  IMAD.WIDE.U32 R4, R168, 0x30, R4 ;  /* 0x00000030a8047825 */ /* 0x000fca00078e0004 */
[----:B------:R-:W-:Y:S02]  /*13390*/  IADD3 R0, R5, R0, RZ ;  /* 0x0000000005007210 */ /* 0x000fe40007ffe0ff */
[----:B--2---:R-:W-:-:S04]  /*133a0*/  LEA R2, P0, R4, R166, 0x1 ;  /* 0x000000a604027211 */ /* 0x004fc800078008ff */
[----:B------:R-:W-:-:S05]  /*133b0*/  LEA.HI.X R3, R4, R167, R0, 0x1, P0 ;  /* 0x000000a704037211 */ /* 0x000fca00000f0c00 */
[----:B------:R-:W-:Y:S01]  /*133c0*/  @!PT LDS RZ, [RZ] ;  /* 0x00000000fffff984 */ /* 0x000fe20000000800 */
[----:B------:R-:W-:Y:S01]  /*133d0*/  @!PT LDS RZ, [RZ] ;  /* 0x00000000fffff984 */ /* 0x000fe20000000800 */
[----:B------:R-:W-:Y:S01]  /*133e0*/  @!PT LDS RZ, [RZ] ;  /* 0x00000000fffff984 */ /* 0x000fe20000000800 */
[----:B------:R2:W-:Y:S04]  /*133f0*/  LDGSTS.E.BYPASS.LTC128B.128 [R189+0x1800], [R2.64] ;  /* 0x0180000002bd7fae */ /* 0x0005e8000b901d46 */
.L_x_1043:
[----:B------:R-:W-:Y:S05]  /*13400*/  BSYNC B2 ;  /* 0x0000000000027941 */ /* 0x000fea0003800000 */
.L_x_1028:
[----:B--2---:R-:W2:Y:S01]  /*13410*/  LDL R179, [R1+0x120] ;  /* 0x0001200001b37983 */ /* 0x004ea20000100800 */
[----:B------:R-:W-:Y:S01]  /*13420*/  BSSY B0, `(.L_x_1066) ;  /* 0x000000f000007945 */ /* 0x000fe20003800000 */
[----:B--2---:R-:W-:-:S05]  /*13430*/  IADD3 R248, R179, -0x1, RZ ;  /* 0xffffffffb3f87810 */ /* 0x004fca0007ffe0ff */
[----:B------:R-:W-:-:S04]  /*13440*/  IMAD.SHL.U32 R19, R248, 0x100, RZ ;  /* 0x00000100f8137824 */ /* 0x000fc800078e00ff */
[----:B-1----:R-:W-:-:S05]  /*13450*/  IMAD.IADD R4, R220, 0x1, -R19 ;  /* 0x00000001dc047824 */ /* 0x002fca00078e0a13 */
[----:B------:R-:W-:-:S13]  /*13460*/  ISETP.GE.AND P0, PT, R78, R4, PT ;  /* 0x000000044e00720c */ /* 0x000fda0003f06270 */
[----:B------:R-:W-:Y:S05]  /*13470*/  @P0 BRA `(.L_x_1067) ;  /* 0x0000009000000947 */ /* 0x000fea0003800000 */
[----:B-----5:R-:W-:-:S13]  /*13480*/  ISETP.GE.AND P0, PT, R132, R247, PT ;  /* 0x000000f78400720c */ /* 0x020fda0003f06270 */
        /* <DEDUP_REMOVED lines=8> */
.L_x_1067:
[----:B------:R-:W-:Y:S05]  /*13510*/  BSYNC B0 ;  /* 0x0000000000007941 */ /* 0x000fea0003800000 */
.L_x_1066:
[----:B------:R-:W-:Y:S01]  /*13520*/  ISETP.GE.AND P0, PT, R37, R4, PT ;  /* 0x000000042500720c */ /* 0x000fe20003f06270 */
[----:B------:R-:W-:-:S12]  /*13530*/  BSSY B0, `(.L_x_1068) ;  /* 0x000000b000007945 */ /* 0x000fd80003800000 */
[----:B------:R-:W-:Y:S05]  /*13540*/  @P0 BRA `(.L_x_1069) ;  /* 0x0000009000000947 */ /* 0x000fea0003800000 */
[----:B-----5:R-:W-:-:S13]  /*13550*/  ISETP.GE.AND P0, PT, R132, R247, PT ;  /* 0x000000f78400720c */ /* 0x020fda0003f06270 */
[----:B------:R1:W-:Y:S01]  /*13560*/  @P0 STS.128 [R189+0x2800], RZ ;  /* 0x002800ffbd000388 */ /* 0x0003e20000000c00 */
[----:B------:R-:W-:Y:S05]  /*13570*/  @P0 BRA `(.L_x_1069) ;  /* 0x0000006000000947 */ /* 0x000fea0003800000 */
[----:B--2---:R-:W-:-:S04]  /*13580*/  LEA R2, P0, R113, R227, 0x1 ;  /* 0x000000e371027211 */ /* 0x004fc800078008ff */
[----:B------:R-:W-:-:S05]  /*13590*/  LEA.HI.X R3, R113, R226, R134, 0x1, P0 ;  /* 0x000000e271037211 */ /* 0x000fca00000f0c86 */
[----:B------:R-:W-:Y:S01]  /*135a0*/  @!PT LDS RZ, [RZ] ;  /* 0x00000000fffff984 */ /* 0x000fe20000000800 */
[----:B------:R-:W-:Y:S01]  /*135b0*/  @!PT LDS RZ, [RZ] ;  /* 0x00000000fffff984 */ /* 0x000fe20000000800 */
[----:B------:R-:W-:Y:S01]  /*135c0*/  @!PT LDS RZ, [RZ] ;  /* 0x00000000fffff984 */ /* 0x000fe20000000800 */
[----:B------:R2:W-:Y:S04]  /*135d0*/  LDGSTS.E.BYPASS.LTC128B.128 [R189+0x2800], [R2.64] ;  /* 0x0280000002bd7fae */ /* 0x0005e8000b901d46 */
.L_x_1069:
[----:B------:R-:W-:Y:S05]  /*135e0*/  BSYNC B0 ;  /* 0x0000000000007941 */ /* 0x000fea0003800000 */
.L_x_1068:
        /* <DEDUP_REMOVED lines=12> */
.L_x_1071:
[----:B------:R-:W-:Y:S05]  /*136b0*/  BSYNC B0 ;  /* 0x0000000000007941 */ /* 0x000fea0003800000 */
.L_x_1070:
[----:B------:R-:W-:Y:S01]  /*136c0*/  ISETP.GE.AND P0, PT, R32, R4, PT ;  /* 0x000000042000720c */ /* 0x000fe20003f06270 */
[----:B------:R-:W-:-:S12]  /*136d0*/  BSSY B0, `(.L_x_1072) ;  /* 0x000000e000007945 */ /* 0x000fd80003800000 */
[----:B------:R-:W-:Y:S05]  /*136e0*/  @P0 BRA `(.L_x_1073) ;  /* 0x000000c000000947 */ /* 0x000fea0003800000 */
[----:B-----5:R-:W-:-:S13]  /*136f0*/  ISETP.GE.AND P0, PT, R132, R247, PT ;  /* 0x000000f78400720c */ /* 0x020fda0003f06270 */
[----:B------:R1:W-:Y:S01]  /*13700*/  @P0 STS.128 [R189+0x3800], RZ ;  /* 0x003800ffbd000388 */ /* 0x0003e20000000c00 */
[----:B------:R-:W-:Y:S05]  /*13710*/  @P0 BRA `(.L_x_1073) ;  /* 0x0000009000000947 */ /* 0x000fea0003800000 */
[----:B--2---:R-:W-:Y:S01]  /*13720*/  MOV R2, R227 ;  /* 0x000000e300027202 */ /* 0x004fe20000000f00 */
[----:B------:R-:W-:Y:S01]  /*13730*/  IMAD R0, R191, 0x60, RZ ;  /* 0x00000060bf007824 */ /* 0x000fe200078e02ff */
[----:B------:R-:W-:-:S05]  /*13740*/  MOV R3, R226 ;  /* 0x000000e200037202 */ /* 0x000fca0000000f00 */
[----:B------:R-:W-:-:S05]  /*13750*/  IMAD.WIDE.U32 R2, R190, 0x60, R2 ;  /* 0x00000060be027825 */ /* 0x000fca00078e0002 */
[----:B------:R-:W-:-:S05]  /*13760*/  IADD3 R3, R0, R3, RZ ;  /* 0x0000000300037210 */ /* 0x000fca0007ffe0ff */
[----:B------:R-:W-:Y:S01]  /*13770*/  @!PT LDS RZ, [RZ] ;  /* 0x00000000fffff984 */ /* 0x000fe20000000800 */
[----:B------:R-:W-:Y:S01]  /*13780*/  @!PT LDS RZ, [RZ] ;  /* 0x00000000fffff984 */ /* 0x000fe20000000800 */
[----:B------:R-:W-:Y:S01]  /*13790*/  @!PT LDS RZ, [RZ] ;  /* 0x00000000fffff984 */ /* 0x000fe20000000800 */
[----:B------:R2:W-:Y:S02]  /*137a0*/  LDGSTS.E.BYPASS.LTC128B.128 [R189+0x3800], [R2.64] ;  /* 0x0380000002bd7fae */ /* 0x0005e4000b901d46 */
.L_x_1073:
[----:B------:R-:W-:Y:S05]  /*137b0*/  BSYNC B0 ;  /* 0x0000000000007941 */ /* 0x000fea0003800000 */
.L_x_1072:
        /* <DEDUP_REMOVED lines=13> */
.L_x_1075:
[----:B------:R-:W-:Y:S05]  /*13890*/  BSYNC B0 ;  /* 0x0000000000007941 */ /* 0x000fea0003800000 */
.L_x_1074:
[----:B------:R-:W-:Y:S01]  /*138a0*/  IADD3 R15, R78, 0x50, RZ ;  /* 0x000000504e0f7810 */ /* 0x000fe20007ffe0ff */
[----:B------:R-:W-:Y:S03]  /*138b0*/  BSSY B0, `(.L_x_1076) ;  /* 0x000000f000007945 */ /* 0x000fe60003800000 */
[----:B------:R-:W-:-:S13]  /*138c0*/  ISETP.GE.AND P0, PT, R15, R4, PT ;  /* 0x000000040f00720c */ /* 0x000fda0003f06270 */
        /* <DEDUP_REMOVED lines=13> */
.L_x_1077:
[----:B------:R-:W-:Y:S05]  /*139a0*/  BSYNC B0 ;  /* 0x0000000000007941 */ /* 0x000fea0003800000 */
.L_x_1076:
        /* <DEDUP_REMOVED lines=16> */
.L_x_1079:
[----:B------:R-:W-:Y:S05]  /*13ab0*/  BSYNC B0 ;  /* 0x0000000000007941 */ /* 0x000fea0003800000 */
.L_x_1078:
        /* <DEDUP_REMOVED lines=16> */
.L_x_1081:
[----:B------:R-:W-:Y:S05]  /*13bc0*/  BSYNC B0 ;  /* 0x0000000000007941 */ /* 0x000fea0003800000 */
.L_x_1080:
        /* <DEDUP_REMOVED lines=13> */
.L_x_1083:
[----:B------:R-:W-:Y:S05]  /*13ca0*/  BSYNC B0 ;  /* 0x0000000000007941 */ /* 0x000fea0003800000 */
.L_x_1082:
        /* <DEDUP_REMOVED lines=16> */
.L_x_1085:
[----:B------:R-:W-:Y:S05]  /*13db0*/  BSYNC B0 ;  /* 0x0000000000007941 */ /* 0x000fea0003800000 */
.L_x_1084:
        /* <DEDUP_REMOVED lines=16> */
.L_x_1087:
[----:B------:R-:W-:Y:S05]  /*13ec0*/  BSYNC B0 ;  /* 0x0000000000007941 */ /* 0x000fea0003800000 */
.L_x_1086:
        /* <DEDUP_REMOVED lines=16> */
.L_x_1089:
[----:B------:R-:W-:Y:S05]  /*13fd0*/  BSYNC B0 ;  /* 0x0000000000007941 */ /* 0x000fea0003800000 */
.L_x_1088:
        /* <DEDUP_REMOVED lines=16> */
.L_x_1091:
[----:B------:R-:W-:Y:S05]  /*140e0*/  BSYNC B0 ;  /* 0x0000000000007941 */ /* 0x000fea0003800000 */
.L_x_1090:
        /* <DEDUP_REMOVED lines=16> */
.L_x_1093:
[----:B------:R-:W-:Y:S05]  /*141f0*/  BSYNC B0 ;  /* 0x0000000000007941 */ /* 0x000fea0003800000 */
.L_x_1092:
        /* <DEDUP_REMOVED lines=16> */
.L_x_1095:
[----:B------:R-:W-:Y:S05]  /*14300*/  BSYNC B0 ;  /* 0x0000000000007941 */ /* 0x000fea0003800000 */
.L_x_1094:
        /* <DEDUP_REMOVED lines=16> */
.L_x_1097:
[----:B------:R-:W-:Y:S05]  /*14410*/  BSYNC B0 ;  /* 0x0000000000007941 */ /* 0x000fea0003800000 */
.L_x_1096:
[----:B------:R-:W0:Y:S04]  /*14420*/  LDGDEPBAR ;  /* 0x00000000000079af */ /* 0x000e280000000000 */
[----:B------:R1:W5:Y:S01]  /*14430*/  LD.E R74, [R16.64+0x188] ;  /* 0x00018806104a7980 */ /* 0x000362000c101900 */
[----:B------:R-:W-:Y:S01]  /*14440*/  ISETP.GE.AND P0, PT, R78, R4, PT ;  /* 0x000000044e00720c */ /* 0x000fe20003f06270 */
[----:B------:R-:W-:Y:S01]  /*14450*/  BSSY B0, `(.L_x_1098) ;  /* 0x0000014000007945 */ /* 0x000fe20003800000 */
[----:B------:R-:W-:Y:S01]  /*14460*/  SHF.R.S32.HI R0, RZ, 0x1f, R249 ;  /* 0x0000001fff007819 */ /* 0x000fe200000114f9 */
[----:B--2---:R-:W2:Y:S03]  /*14470*/  S2R R2, SR_TID.X ;  /* 0x0000000000027919 */ /* 0x004ea60000002100 */
[----:B------:R-:W-:-:S04]  /*14480*/  LEA.HI R0, R0, R249, RZ, 0x2 ;  /* 0x000000f900007211 */ /* 0x000fc800078f10ff */
[----:B------:R-:W-:Y:S01]  /*14490*/  SHF.R.S32.HI R73, RZ, 0x2, R0 ;  /* 0x00000002ff497819 */ /* 0x000fe20000011400 */
[----:B------:R-:W-:-:S04]  /*144a0*/  DEPBAR.LE SB0, 0x0 ;  /* 0x000080000000791a */ /* 0x000fc80000000000 */
[----:B------:R-:W-:Y:S01]  /*144b0*/  BAR.SYNC.DEFER_BLOCKING 0x0 ;  /* 0x0000000000007b1d */ /* 0x000fe20000010000 */
[----:B--2---:R-:W-:-:S05]  /*144c0*/  IMAD.SHL.U32 R2, R2, 0x2, RZ ;  /* 0x0000000202027824 */ /* 0x004fca00078e00ff */
[----:B------:R-:W-:Y:S01]  /*144d0*/  LOP3.LUT R75, R2, 0x6, RZ, 0xc0, !PT ;  /* 0x00000006024b7812 */ /* 0x000fe200078ec0ff */
[----:B------:R1:W-:Y:S01]  /*144e0*/  @P0 STS.128 [R189+0xa000], RZ ;  /* 0x00a000ffbd000388 */ /* 0x0003e20000000c00 */
        /* <DEDUP_REMOVED lines=10> */
.L_x_1099:
[----:B------:R-:W-:Y:S05]  /*14590*/  BSYNC B0 ;  /* 0x0000000000007941 */ /* 0x000fea0003800000 */
.L_x_1098:
[----:B------:R-:W-:Y:S01]  /*145a0*/  ISETP.GE.AND P0, PT, R37, R4, PT ;  /* 0x000000042500720c */ /* 0x000fe20003f06270 */
[----:B------:R-:W-:-:S12]  /*145b0*/  BSSY B0, `(.L_x_1100) ;  /* 0x000000c000007945 */ /* 0x000fd80003800000 */
[----:B------:R1:W-:Y:S01]  /*145c0*/  @P0 STS.128 [R189+0xa800], RZ ;  /* 0x00a800ffbd000388 */ /* 0x0003e20000000c00 */
[----:B------:R-:W-:Y:S05]  /*145d0*/  @P0 BRA `(.L_x_1101) ;  /* 0x0000009000000947 */ /* 0x000fea0003800000 */
[----:B-----5:R-:W-:-:S13]  /*145e0*/  ISETP.GE.AND P0, PT, R132, R247, PT ;  /* 0x000000f78400720c */ /* 0x020fda0003f06270 */
[----:B------:R1:W-:Y:S01]  /*145f0*/  @P0 STS.128 [R189+0xa800], RZ ;  /* 0x00a800ffbd000388 */ /* 0x0003e20000000c00 */
[----:B------:R-:W-:Y:S05]  /*14600*/  @P0 BRA `(.L_x_1101) ;  /* 0x0000006000000947 */ /* 0x000fea0003800000 */
[----:B-1----:R-:W-:-:S04]  /*14610*/  LEA R2, P0, R188, R222, 0x1 ;  /* 0x000000debc027211 */ /* 0x002fc800078008ff */
[----:B------:R-:W-:-:S05]  /*14620*/  LEA.HI.X R3, R188, R223, R221, 0x1, P0 ;  /* 0x000000dfbc037211 */ /* 0x000fca00000f0cdd */
[----:B------:R-:W-:Y:S01]  /*14630*/  @!PT LDS RZ, [RZ] ;  /* 0x00000000fffff984 */ /* 0x000fe20000000800 */
[----:B------:R-:W-:Y:S01]  /*14640*/  @!PT LDS RZ, [RZ] ;  /* 0x00000000fffff984 */ /* 0x000fe20000000800 */
[----:B------:R-:W-:Y:S01]  /*14650*/  @!PT LDS RZ, [RZ] ;  /* 0x00000000fffff984 */ /* 0x000fe20000000800 */
[----:B------:R1:W-:Y:S04]  /*14660*/  LDGSTS.E.BYPASS.LTC128B.128 [R189+0xa800], [R2.64] ;  /* 0x0a80000002bd7fae */ /* 0x0003e8000b901d46 */
.L_x_1101:
[----:B------:R-:W-:Y:S05]  /*14670*/  BSYNC B0 ;  /* 0x0000000000007941 */ /* 0x000fea0003800000 */
.L_x_1100:
[----:B------:R-:W-:Y:S01]  /*14680*/  ISETP.GE.AND P0, PT, R36, R4, PT ;  /* 0x000000042400720c */ /* 0x000fe20003f06270 */
[----:B------:R-:W-:-:S12]  /*14690*/  BSSY B0, `(.L_x_1102) ;  /* 0x000000e000007945 */ /* 0x000fd80003800000 */
[----:B------:R1:W-:Y:S01]  /*146a0*/  @P0 STS.128 [R189+0xb000], RZ ;  /* 0x00b000ffbd000388 */ /* 0x0003e20000000c00 */
[----:B------:R-:W-:Y:S05]  /*146b0*/  @P0 BRA `(.L_x_1103) ;  /* 0x000000b000000947 */ /* 0x000fea0003800000 */
[----:B-----5:R-:W-:-:S13]  /*146c0*/  ISETP.GE.AND P0, PT, R132, R247, PT ;  /* 0x000000f78400720c */ /* 0x020fda0003f06270 */
[----:B------:R1:W-:Y:S01]  /*146d0*/  @P0 STS.128 [R189+0xb000], RZ ;  /* 0x00b000ffbd000388 */ /* 0x0003e20000000c00 */
[----:B------:R-:W-:Y:S05]  /*146e0*/  @P0 BRA `(.L_x_1103) ;  /* 0x0000008000000947 */ /* 0x000fea0003800000 */
[----:B------:R-:W5:Y:S04]  /*146f0*/  LDL R0, [R1] ;  /* 0x0000000001007983 */ /* 0x000f680000100800 */
[----:B--2---:R-:W2:Y:S01]  /*14700*/  LDL R20, [R1+0x4] ;  /* 0x0000040001147983 */ /* 0x004ea20000100800 */
[----:B-1---5:R-:W-:-:S04]  /*14710*/  LEA R2, P0, R0, R222, 0x6 ;  /* 0x000000de00027211 */ /* 0x022fc800078030ff */
[----:B--2---:R-:W-:-:S05]  /*14720*/  LEA.HI.X R3, R0, R223, R20, 0x6, P0 ;  /* 0x000000df00037211 */ /* 0x004fca00000f3414 */
[----:B------:R-:W-:Y:S01]  /*14730*/  @!PT LDS RZ, [RZ] ;  /* 0x00000000fffff984 */ /* 0x000fe20000000800 */
[----:B------:R-:W-:Y:S01]  /*14740*/  @!PT LDS RZ, [RZ] ;  /* 0x00000000fffff984 */ /* 0x000fe20000000800 */
[----:B------:R-:W-:Y:S01]  /*14750*/  @!PT LDS RZ, [RZ] ;  /* 0x00000000fffff984 */ /* 0x000fe20000000800 */
[----:B------:R1:W-:Y:S04]  /*14760*/  LDGSTS.E.BYPASS.LTC128B.128 [R189+0xb000], [R2.64] ;  /* 0x0b00000002bd7fae */ /* 0x0003e8000b901d46 */
.L_x_1103:
[----:B------:R-:W-:Y:S05]  /*14770*/  BSYNC B0 ;  /* 0x0000000000007941 */ /* 0x000fea0003800000 */
.L_x_1102:
[----:B------:R-:W-:Y:S01]  /*14780*/  ISETP.GE.AND P0, PT, R32, R4, PT ;  /* 0x000000042000720c */ /* 0x000fe20003f06270 */
[----:B------:R-:W-:-:S12]  /*14790*/  BSSY B0, `(.L_x_1104) ;  /* 0x0000012000007945 */ /* 0x000fd80003800000 */
[----:B------:R1:W-:Y:S01]  /*147a0*/  @P0 STS.128 [R189+0xb800], RZ ;  /* 0x00b800ffbd000388 */ /* 0x0003e20000000c00 */
[----:B------:R-:W-:Y:S05]  /*147b0*/  @P0 BRA `(.L_x_1105) ;  /* 0x000000f000000947 */ /* 0x000fea0003800000 */
[----:B-----5:R-:W-:-:S13]  /*147c0*/  ISETP.GE.AND P0, PT, R132, R247, PT ;  /* 0x000000f78400720c */ /* 0x020fda0003f06270 */
[----:B------:R1:W-:Y:S01]  /*147d0*/  @P0 STS.128 [R189+0xb800], RZ ;  /* 0x00b800ffbd000388 */ /* 0x0003e20000000c00 */
[----:B------:R-:W-:Y:S05]  /*147e0*/  @P0 BRA `(.L_x_1105) ;  /* 0x000000c000000947 */ /* 0x000fea0003800000 */
[----:B-1----:R-:W5:Y:S04]  /*147f0*/  LDL R2, [R1] ;  /* 0x0000000001027983 */ /* 0x002f680000100800 */
[----:B--2---:R-:W2:Y:S01]  /*14800*/  LDL R0, [R1+0x4] ;  /* 0x0000040001007983 */ /* 0x004ea20000100800 */
[----:B------:R-:W-:Y:S02]  /*14810*/  MOV R3, R223 ;  /* 0x000000df00037202 */ /* 0x000fe40000000f00 */
[----:B-----5:R-:W-:Y:S02]  /*14820*/  MOV R20, R2 ;  /* 0x0000000200147202 */ /* 0x020fe40000000f00 */
[----:B------:R-:W-:Y:S01]  /*14830*/  MOV R2, R222 ;  /* 0x000000de00027202 */ /* 0x000fe20000000f00 */
[----:B--2---:R-:W-:-:S04]  /*14840*/  IMAD R0, R0, 0x60, RZ ;  /* 0x0000006000007824 */ /* 0x004fc800078e02ff */
[----:B------:R-:W-:-:S05]  /*14850*/  IMAD.WIDE.U32 R2, R20, 0x60, R2 ;  /* 0x0000006014027825 */ /* 0x000fca00078e0002 */
[----:B------:R-:W-:-:S05]  /*14860*/  IADD3 R3, R0, R3, RZ ;  /* 0x0000000300037210 */ /* 0x000fca0007ffe0ff */
[----:B------:R-:W-:Y:S01]  /*14870*/  @!PT LDS RZ, [RZ] ;  /* 0x00000000fffff984 */ /* 0x000fe20000000800 */
[----:B------:R-:W-:Y:S01]  /*14880*/  @!PT LDS RZ, [RZ] ;  /* 0x00000000fffff984 */ /* 0x000fe20000000800 */
[----:B------:R-:W-:Y:S01]  /*14890*/  @!PT LDS RZ, [RZ] ;  /* 0x00000000fffff984 */ /* 0x000fe20000000800 */
[----:B------:R1:W-:Y:S02]  /*148a0*/  LDGSTS.E.BYPASS.LTC128B.128 [R189+0xb800], [R2.64] ;  /* 0x0b80000002bd7fae */ /* 0x0003e4000b901d46 */
.L_x_1105:
[----:B------:R-:W-:Y:S05]  /*148b0*/  BSYNC B0 ;  /* 0x0000000000007941 */ /* 0x000fea0003800000 */
.L_x_1104:
        /* <DEDUP_REMOVED lines=15> */
.L_x_1107:
[----:B------:R-:W-:Y:S05]  /*149b0*/  BSYNC B0 ;  /* 0x0000000000007941 */ /* 0x000fea0003800000 */
.L_x_1106:
        /* <DEDUP_REMOVED lines=19> */
.L_x_1109:
[----:B------:R-:W-:Y:S05]  /*14af0*/  BSYNC B0 ;  /* 0x0000000000007941 */ /* 0x000fea0003800000 */
.L_x_1108:
        /* <DEDUP_REMOVED lines=19> */
.L_x_1111:
[----:B------:R-:W-:Y:S05]  /*14c30*/  BSYNC B0 ;  /* 0x0000000000007941 */ /* 0x000fea0003800000 */
.L_x_1110:
        /* <DEDUP_REMOVED lines=19> */
.L_x_1113:
[----:B------:R-:W-:Y:S05]  /*14d70*/  BSYNC B0 ;  /* 0x0000000000007941 */ /* 0x000fea0003800000 */
.L_x_1112:
        /* <DEDUP_REMOVED lines=15> */
.L_x_1115:
[----:B------:R-:W-:Y:S05]  /*14e70*/  BSYNC B0 ;  /* 0x0000000000007941 */ /* 0x000fea0003800000 */
.L_x_1114:
        /* <DEDUP_REMOVED lines=19> */
.L_x_1117:
[----:B------:R-:W-:Y:S05]  /*14fb0*/  BSYNC B0 ;  /* 0x0000000000007941 */ /* 0x000fea0003800000 */
.L_x_1116:
        /* <DEDUP_REMOVED lines=19> */
.L_x_1119:
[----:B------:R-:W-:Y:S05]  /*150f0*/  BSYNC B0 ;  /* 0x0000000000007941 */ /* 0x000fea0003800000 */
.L_x_1118:
        /* <DEDUP_REMOVED lines=19> */
.L_x_1121:
[----:B------:R-:W-:Y:S05]  /*15230*/  BSYNC B0 ;  /* 0x0000000000007941 */ /* 0x000fea0003800000 */
.L_x_1120:
        /* <DEDUP_REMOVED lines=19> */
.L_x_1123:
[----:B------:R-:W-:Y:S05]  /*15370*/  BSYNC B0 ;  /* 0x0000000000007941 */ /* 0x000fea0003800000 */
.L_x_1122:
        /* <DEDUP_REMOVED lines=19> */
.L_x_1125:
[----:B------:R-:W-:Y:S05]  /*154b0*/  BSYNC B0 ;  /* 0x0000000000007941 */ /* 0x000fea0003800000 */
.L_x_1124:
        /* <DEDUP_REMOVED lines=19> */
.L_x_1127:
[----:B------:R-:W-:Y:S05]  /*155f0*/  BSYNC B0 ;  /* 0x0000000000007941 */ /* 0x000fea0003800000 */
.L_x_1126:
        /* <DEDUP_REMOVED lines=19> */
.L_x_1129:
[----:B------:R-:W-:Y:S05]  /*15730*/  BSYNC B0 ;  /* 0x0000000000007941 */ /* 0x000fea0003800000 */
.L_x_1128:
[----:B------:R-:W-:Y:S01]  /*15740*/  SHF.R.S32.HI R0, RZ, 0x4, R228 ;  /* 0x00000004ff007819 */ /* 0x000fe200000114e4 */
[----:B------:R-:W-:Y:S01]  /*15750*/  IMAD.SHL.U32 R5, R211, 0x40, RZ ;  /* 0x00000040d3057824 */ /* 0x000fe200078e00ff */
[----:B--2---:R-:W2:Y:S01]  /*15760*/  LDL R112, [R1+0x13c] ;  /* 0x00013c0001707983 */ /* 0x004ea20000100800 */
[----:B-1----:R-:W-:Y:S01]  /*15770*/  IMAD.SHL.U32 R2, R250, 0x40, RZ ;  /* 0x00000040fa027824 */ /* 0x002fe200078e00ff */
[----:B------:R-:W-:Y:S01]  /*15780*/  LEA.HI R3, R228, R0, RZ, 0x1 ;  /* 0x00000000e4037211 */ /* 0x000fe200078f08ff */
[----:B------:R-:W-:Y:S01]  /*15790*/  IMAD.SHL.U32 R6, R251, 0x40, RZ ;  /* 0x00000040fb067824 */ /* 0x000fe200078e00ff */
[----:B------:R-:W-:Y:S01]  /*157a0*/  R2P PR, R211, 0x6 ;  /* 0x00000006d3007804 */ /* 0x000fe20000000000 */
[----:B------:R-:W-:Y:S01]  /*157b0*/  IMAD.SHL.U32 R4, R78, 0x8, RZ ;  /* 0x000000084e047824 */ /* 0x000fe200078e00ff */
[----:B------:R-:W-:Y:S01]  /*157c0*/  LOP3.LUT R3, R3, 0xfffffffe, RZ, 0xc0, !PT ;  /* 0xfffffffe03037812 */ /* 0x000fe200078ec0ff */
[----:B------:R-:W0:Y:S01]  /*157d0*/  LDGDEPBAR ;  /* 0x00000000000079af */ /* 0x000e220000000000 */
[----:B------:R-:W-:Y:S01]  /*157e0*/  LOP3.LUT R2, R2, 0x1c0, RZ, 0xc0, !PT ;  /* 0x000001c002027812 */ /* 0x000fe200078ec0ff */
[----:B------:R-:W-:Y:S01]  /*157f0*/  BSSY B1, `(.L_x_1130) ;  /* 0x00003a5000017945 */ /* 0x000fe20003800000 */
[----:B------:R-:W-:Y:S01]  /*15800*/  LOP3.LUT R178, R6, 0xfffffe00, RZ, 0xc0, !PT ;  /* 0xfffffe0006b27812 */ /* 0x000fe200078ec0ff */
[----:B------:R-:W-:Y:S01]  /*15810*/  IMAD.IADD R3, R0, 0x1, -R3 ;  /* 0x0000000100037824 */ /* 0x000fe200078e0a03 */
[----:B------:R-:W-:-:S03]  /*15820*/  LOP3.LUT R0, R5, 0x1c0, RZ, 0xc0, !PT ;  /* 0x000001c005007812 */ /* 0x000fc600078ec0ff */
[----:B------:R-:W-:Y:S01]  /*15830*/  IMAD.SHL.U32 R5, R3, 0x8, RZ ;  /* 0x0000000803057824 */ /* 0x000fe200078e00ff */
[----:B------:R-:W-:Y:S02]  /*15840*/  LOP3.LUT R6, R0, 0x8, R4, 0xf8, !PT ;  /* 0x0000000800067812 */ /* 0x000fe400078ef804 */
[----:B------:R-:W-:Y:S02]  /*15850*/  SHF.R.U32.HI R0, RZ, 0x3, R0 ;  /* 0x00000003ff007819 */ /* 0x000fe40000011600 */
[----:B------:R-:W-:Y:S02]  /*15860*/  LOP3.LUT R5, R2, 0x8, R5, 0xf8, !PT ;  /* 0x0000000802057812 */ /* 0x000fe400078ef805 */
[----:B------:R-:W-:Y:S01]  /*15870*/  SHF.R.U32.HI R4, RZ, 0x3, R2 ;  /* 0x00000003ff047819 */ /* 0x000fe20000011602 */
[----:B------:R-:W-:Y:S01]  /*15880*/  IMAD R2, R252, 0x400, R178 ;  /* 0x00000400fc027824 */ /* 0x000fe200078e02b2 */
[----:B------:R-:W-:Y:S02]  /*15890*/  LOP3.LUT R0, R6, R0, RZ, 0x3c, !PT ;  /* 0x0000000006007212 */ /* 0x000fe400078e3cff */
[----:B------:R-:W-:-:S03]  /*158a0*/  LOP3.LUT R18, R5, R4, RZ, 0x3c, !PT ;  /* 0x0000000405127212 */ /* 0x000fc600078e3cff */
[----:B------:R-:W-:Y:S02]  /*158b0*/  IMAD R0, R3, 0x200, R0 ;  /* 0x0000020003007824 */ /* 0x000fe400078e0200 */
[----:B------:R-:W-:Y:S02]  /*158c0*/  IMAD.IADD R2, R18, 0x1, R2 ;  /* 0x0000000112027824 */ /* 0x000fe400078e0202 */
[----:B------:R-:W-:Y:S02]  /*158d0*/  IMAD.SHL.U32 R176, R0, 0x2, RZ ;  /* 0x0000000200b07824 */ /* 0x000fe400078e00ff */
[----:B------:R-:W-:Y:S02]  /*158e0*/  IMAD.SHL.U32 R183, R2, 0x2, RZ ;  /* 0x0000000202b77824 */ /* 0x000fe400078e00ff */
[----:B------:R-:W-:Y:S01]  /*158f0*/  IMAD.MOV.U32 R0, RZ, RZ, 0x20 ;  /* 0x00000020ff007424 */ /* 0x000fe200078e00ff */
[----:B------:R-:W-:Y:S01]  /*15900*/  LDSM.16.M88.4 R8, [R176+0x2800] ;  /* 0x00280000b008783b */ /* 0x000fe20000000200 */
[----:B------:R-:W-:Y:S01]  /*15910*/  IMAD R114, R186, 0x2, R183 ;  /* 0x00000002ba727824 */ /* 0x000fe200078e02b7 */
[----:B------:R-:W-:-:S02]  /*15920*/  IADD3 R177, R176, 0x2040, RZ ;  /* 0x00002040b0b17810 */ /* 0x000fc40007ffe0ff */
[----:B------:R-:W1:Y:S01]  /*15930*/  LDSM.16.M88.4 R4, [R183] ;  /* 0x00000000b704783b */ /* 0x000e620000000200 */
[----:B------:R-:W-:-:S03]  /*15940*/  SEL R184, R0, 0xffffffe0, !P1 ;  /* 0xffffffe000b87807 */ /* 0x000fc60004800000 */
[----:B-----5:R-:W3:Y:S02]  /*15950*/  LDSM.16.M88.4 R28, [R176+0x5000] ;  /* 0x00500000b01c783b */ /* 0x020ee40000000200 */
[----:B------:R-:W-:Y:S02]  /*15960*/  IMAD.IADD R72, R176, 0x1, R184 ;  /* 0x00000001b0487824 */ /* 0x000fe400078e02b8 */
[----:B------:R-:W4:Y:S04]  /*15970*/  LDSM.16.M88.4 R24, [R176+0x3000] ;  /* 0x00300000b018783b */ /* 0x000f280000000200 */
[----:B------:R-:W3:Y:S04]  /*15980*/  LDSM.16.M88.4 R12, [R176+0x2000] ;  /* 0x00200000b00c783b */ /* 0x000ee80000000200 */
[----:B------:R-:W3:Y:S04]  /*15990*/  LDSM.16.M88.4 R20, [R176+0x5800] ;  /* 0x00580000b014783b */ /* 0x000ee80000000200 */
[----:B------:R-:W4:Y:S04]  /*159a0*/  LDSM.16.M88.4 R36, [R176+0x4000] ;  /* 0x00400000b024783b */ /* 0x000f280000000200 */
[----:B------:R-:W-:Y:S04]  /*159b0*/  LDSM.16.M88.4 R32, [R176+0x4800] ;  /* 0x00480000b020783b */ /* 0x000fe80000000200 */
[----:B------:R-:W-:Y:S04]  /*159c0*/  LDSM.16.M88.4 R44, [R176+0x7000] ;  /* 0x00700000b02c783b */ /* 0x000fe80000000200 */
[----:B------:R-:W-:Y:S04]  /*159d0*/  LDSM.16.M88.4 R40, [R176+0x3800] ;  /* 0x00380000b028783b */ /* 0x000fe80000000200 */
[----:B------:R-:W-:Y:S01]  /*159e0*/  LDSM.16.M88.4 R48, [R72+0x2000] ;  /* 0x002000004830783b */ /* 0x000fe20000000200 */
[C---:B-1----:R-:W-:Y:S03]  /*159f0*/  HMMA.16816.F32 R120, R4.reuse, R8, RZ ;  /* 0x000000080478723c */ /* 0x042fe600000018ff */
[----:B------:R-:W-:Y:S05]  /*15a00*/  STL [R1+0xc0], R114 ;  /* 0x0000c07201007387 */ /* 0x000fea0000100800 */
[C---:B------:R-:W-:Y:S01]  /*15a10*/  HMMA.16816.F32 R128, R4.reuse, R10, RZ ;  /* 0x0000000a0480723c */ /* 0x040fe200000018ff */
[----:B------:R-:W1:Y:S07]  /*15a20*/  LDSM.16.M88.4 R8, [R176+0x6800] ;  /* 0x00680000b008783b */ /* 0x000e6e0000000200 */
[C---:B---3--:R-:W-:Y:S08]  /*15a30*/  HMMA.16816.F32 R64, R4.reuse, R28, RZ ;  /* 0x0000001c0440723c */ /* 0x048ff000000018ff */
[C---:B------:R-:W-:Y:S01]  /*15a40*/  HMMA.16816.F32 R52, R4.reuse, R30, RZ ;  /* 0x0000001e0434723c */ /* 0x040fe200000018ff */
[----:B------:R-:W3:Y:S07]  /*15a50*/  LDSM.16.M88.4 R28, [R176+0x7800] ;  /* 0x00780000b01c783b */ /* 0x000eee0000000200 */
[C---:B----4-:R-:W-:Y:S08]  /*15a60*/  HMMA.16816.F32 R116, R4.reuse, R24, RZ ;  /* 0x000000180474723c */ /* 0x050ff000000018ff */
[C---:B------:R-:W-:Y:S01]  /*15a70*/  HMMA.16816.F32 R108, R4.reuse, R26, RZ ;  /* 0x0000001a046c723c */ /* 0x040fe200000018ff */
[----:B------:R-:W4:Y:S07]  /*15a80*/  LDSM.16.M88.4 R24, [R176+0x8000] ;  /* 0x00800000b018783b */ /* 0x000f2e0000000200 */
[C---:B------:R-:W-:Y:S08]  /*15a90*/  HMMA.16816.F32 R124, R4.reuse, R12, RZ ;  /* 0x0000000c047c723c */ /* 0x040ff000000018ff */
[C---:B------:R-:W-:Y:S01]  /*15aa0*/  HMMA.16816.F32 R136, R4.reuse, R14, RZ ;  /* 0x0000000e0488723c */ /* 0x040fe200000018ff */
[----:B------:R-:W3:Y:S07]  /*15ab0*/  LDSM.16.M88.4 R12, [R176+0x6000] ;  /* 0x00600000b00c783b */ /* 0x000eee0000000200 */
[C---:B------:R-:W-:Y:S08]  /*15ac0*/  HMMA.16816.F32 R60, R4.reuse, R20, RZ ;  /* 0x00000014043c723c */ /* 0x040ff000000018ff */
[C---:B------:R-:W-:Y:S01]  /*15ad0*/  HMMA.16816.F32 R80, R4.reuse, R22, RZ ;  /* 0x000000160450723c */ /* 0x040fe200000018ff */
[----:B------:R-:W4:Y:S07]  /*15ae0*/  LDSM.16.M88.4 R20, [R176+0x8800] ;  /* 0x00880000b014783b */ /* 0x000f2e0000000200 */
[C---:B------:R-:W-:Y:S08]  /*15af0*/  HMMA.16816.F32 R96, R4.reuse, R36, RZ ;  /* 0x000000240460723c */ /* 0x040ff000000018ff */
[C---:B------:R-:W-:Y:S01]  /*15b00*/  HMMA.16816.F32 R92, R4.reuse, R38, RZ ;  /* 0x00000026045c723c */ /* 0x040fe200000018ff */
[----:B------:R-:W-:Y:S07]  /*15b10*/  LDSM.16.M88.4 R36, [R72+0x3000] ;  /* 0x003000004824783b */ /* 0x000fee0000000200 */
[C---:B-1----:R-:W-:Y:S08]  /*15b20*/  HMMA.16816.F32 R68, R4.reuse, R8, RZ ;  /* 0x000000080444723c */ /* 0x042ff000000018ff */
[C---:B------:R-:W-:Y:S01]  /*15b30*/  HMMA.16816.F32 R144, R4.reuse, R10, RZ ;  /* 0x0000000a0490723c */ /* 0x040fe200000018ff */
[----:B------:R-:W1:Y:S07]  /*15b40*/  LDSM.16.M88.4 R8, [R114] ;  /* 0x000000007208783b */ /* 0x000e6e0000000200 */
        /* <DEDUP_REMOVED lines=8> */
[----:B------:R-:W2:Y:S07]  /*15bd0*/  LDSM.16.M88.4 R12, [R176+0x9000] ;  /* 0x00900000b00c783b */ /* 0x000eae0000000200 */
[C---:B------:R-:W-:Y:S08]  /*15be0*/  HMMA.16816.F32 R88, R4.reuse, R32, RZ ;  /* 0x000000200458723c */ /* 0x040ff000000018ff */
[C---:B------:R-:W-:Y:S01]  /*15bf0*/  HMMA.16816.F32 R84, R4.reuse, R34, RZ ;  /* 0x000000220454723c */ /* 0x040fe200000018ff */
[----:B------:R-:W-:Y:S07]  /*15c00*/  LDSM.16.M88.4 R32, [R72+0x3800] ;  /* 0x003800004820783b */ /* 0x000fee0000000200 */
[C---:B------:R-:W-:Y:S08]  /*15c10*/  HMMA.16816.F32 R192, R4.reuse, R20, RZ ;  /* 0x0000001404c0723c */ /* 0x040ff000000018ff */
[----:B------:R-:W-:Y:S01]  /*15c20*/  HMMA.16816.F32 R204, R4, R22, RZ ;  /* 0x0000001604cc723c */ /* 0x000fe200000018ff */
[----:B------:R-:W2:Y:S07]  /*15c30*/  LDSM.16.M88.4 R20, [R72+0x5000] ;  /* 0x005000004814783b */ /* 0x000eae0000000200 */
[C---:B-1----:R-:W-:Y:S08]  /*15c40*/  HMMA.16816.F32 R168, R8.reuse, R36, R116 ;  /* 0x0000002408a8723c */ /* 0x042ff00000001874 */
[----:B------:R-:W-:Y:S08]  /*15c50*/  HMMA.16816.F32 R196, R8, R38, R108 ;  /* 0x0000002608c4723c */ /* 0x000ff0000000186c */
[C---:B------:R-:W-:Y:S08]  /*15c60*/  HMMA.16816.F32 R140, R4.reuse, R44, RZ ;  /* 0x0000002c048c723c */ /* 0x040ff000000018ff */
[----:B------:R-:W-:Y:S01]  /*15c70*/  HMMA.16816.F32 R148, R4, R46, RZ ;  /* 0x0000002e0494723c */ /* 0x000fe200000018ff */
[----:B------:R-:W1:Y:S07]  /*15c80*/  LDSM.16.M88.4 R44, [R176+0x9800] ;  /* 0x00980000b02c783b */ /* 0x000e6e0000000200 */
[C---:B---3--:R-:W-:Y:S08]  /*15c90*/  HMMA.16816.F32 R236, R8.reuse, R28, R96 ;  /* 0x0000001c08ec723c */ /* 0x048ff00000001860 */
[C---:B------:R-:W-:Y:S08]  /*15ca0*/  HMMA.16816.F32 R36, R8.reuse, R30, R92 ;  /* 0x0000001e0824723c */ /* 0x040ff0000000185c */
[C---:B----4-:R-:W-:Y:S08]  /*15cb0*/  HMMA.16816.F32 R28, R8.reuse, R24, R88 ;  /* 0x00000018081c723c */ /* 0x050ff00000001858 */
[----:B------:R-:W-:Y:S08]  /*15cc0*/  HMMA.16816.F32 R24, R8, R26, R84 ;  /* 0x0000001a0818723c */ /* 0x000ff00000001854 */
[----:B--2---:R-:W-:Y:S01]  /*15cd0*/  HMMA.16816.F32 R212, R4, R12, RZ ;  /* 0x0000000c04d4723c */ /* 0x004fe200000018ff */
[----:B------:R-:W-:-:S02]  /*15ce0*/  IMAD.MOV.U32 R244, RZ, RZ, R36 ;  /* 0x000000fffff47224 */ /* 0x000fc400078e0024 */
[----:B------:R-:W-:Y:S02]  /*15cf0*/  IMAD.MOV.U32 R185, RZ, RZ, R37 ;  /* 0x000000ffffb97224 */ /* 0x000fe400078e0025 */
[----:B------:R-:W-:Y:S02]  /*15d00*/  IMAD.MOV.U32 R182, RZ, RZ, R38 ;  /* 0x000000ffffb67224 */ /* 0x000fe400078e0026 */
[----:B------:R-:W-:Y:S01]  /*15d10*/  IMAD.MOV.U32 R181, RZ, RZ, R39 ;  /* 0x000000ffffb57224 */ /* 0x000fe200078e0027 */
[----:B------:R-:W-:Y:S01]  /*15d20*/  HMMA.16816.F32 R228, R4, R14, RZ ;  /* 0x0000000e04e4723c */ /* 0x000fe200000018ff */
[----:B------:R-:W2:Y:S01]  /*15d30*/  LDSM.16.M88.4 R12, [R72+0x5800] ;  /* 0x00580000480c783b */ /* 0x000ea20000000200 */
[----:B------:R-:W-:Y:S02]  /*15d40*/  IMAD.MOV.U32 R135, RZ, RZ, R28 ;  /* 0x000000ffff877224 */ /* 0x000fe400078e001c */
[----:B------:R-:W-:Y:S01]  /*15d50*/  IMAD.MOV.U32 R115, RZ, RZ, R29 ;  /* 0x000000ffff737224 */ /* 0x000fe200078e001d */
[----:B------:R-:W-:Y:S01]  /*15d60*/  LDSM.16.M88.4 R36, [R72+0x8000] ;  /* 0x008000004824783b */ /* 0x000fe20000000200 */
[----:B------:R-:W-:-:S02]  /*15d70*/  IMAD.MOV.U32 R114, RZ, RZ, R30 ;  /* 0x000000ffff727224 */ /* 0x000fc400078e001e */
[----:B------:R-:W-:Y:S01]  /*15d80*/  IMAD.MOV.U32 R91, RZ, RZ, R24 ;  /* 0x000000ffff5b7224 */ /* 0x000fe200078e0018 */
[----:B------:R-:W-:Y:S01]  /*15d90*/  HMMA.16816.F32 R104, R4, R40, RZ ;  /* 0x000000280468723c */ /* 0x000fe200000018ff */
[----:B------:R-:W-:Y:S02]  /*15da0*/  IMAD.MOV.U32 R90, RZ, RZ, R25 ;  /* 0x000000ffff5a7224 */ /* 0x000fe400078e0019 */
[----:B------:R-:W-:Y:S02]  /*15db0*/  IMAD.MOV.U32 R89, RZ, RZ, R26 ;  /* 0x000000ffff597224 */ /* 0x000fe400078e001a */
[----:B------:R-:W-:Y:S02]  /*15dc0*/  IMAD.MOV.U32 R88, RZ, RZ, R27 ;  /* 0x000000ffff587224 */ /* 0x000fe400078e001b */
[----:B------:R-:W-:Y:S01]  /*15dd0*/  IMAD.MOV.U32 R3, RZ, RZ, R31 ;  /* 0x000000ffff037224 */ /* 0x000fe200078e001f */
[----:B------:R-:W-:Y:S01]  /*15de0*/  HMMA.16816.F32 R24, R8, R20, R64 ;  /* 0x000000140818723c */ /* 0x000fe20000001840 */
[----:B------:R-:W-:Y:S07]  /*15df0*/  LDSM.16.M88.4 R28, [R72+0x9000] ;  /* 0x00900000481c783b */ /* 0x000fee0000000200 */
[C---:B------:R-:W-:Y:S01]  /*15e00*/  HMMA.16816.F32 R100, R4.reuse, R42, RZ ;  /* 0x0000002a0464723c */ /* 0x040fe200000018ff */
[----:B------:R-:W3:Y:S07]  /*15e10*/  LDSM.16.M88.4 R40, [R72+0x2800] ;  /* 0x002800004828783b */ /* 0x000eee0000000200 */
[C---:B-1----:R-:W-:Y:S08]  /*15e20*/  HMMA.16816.F32 R232, R4.reuse, R44, RZ ;  /* 0x0000002c04e8723c */ /* 0x042ff000000018ff */
[----:B------:R-:W-:Y:S01]  /*15e30*/  HMMA.16816.F32 R216, R4, R46, RZ ;  /* 0x0000002e04d8723c */ /* 0x000fe200000018ff */
[----:B------:R-:W1:Y:S01]  /*15e40*/  LDSM.16.M88.4 R4, [R72+0x6000] ;  /* 0x006000004804783b */ /* 0x000e620000000200 */
[----:B------:R-:W-:-:S02]  /*15e50*/  IMAD.MOV.U32 R20, RZ, RZ, R25 ;  /* 0x000000ffff147224 */ /* 0x000fc400078e0019 */
[----:B------:R-:W-:Y:S01]  /*15e60*/  IMAD.MOV.U32 R2, RZ, RZ, R26 ;  /* 0x000000ffff027224 */ /* 0x000fe200078e001a */
[----:B------:R-:W-:Y:S01]  /*15e70*/  LDSM.16.M88.4 R44, [R72+0x6800] ;  /* 0x00680000482c783b */ /* 0x000fe20000000200 */
[----:B------:R-:W-:Y:S02]  /*15e80*/  IMAD.MOV.U32 R0, RZ, RZ, R24 ;  /* 0x000000ffff007224 */ /* 0x000fe400078e0018 */
[----:B------:R-:W-:Y:S01]  /*15e90*/  IMAD.MOV.U32 R64, RZ, RZ, R27 ;  /* 0x000000ffff407224 */ /* 0x000fe200078e001b */
[C---:B------:R-:W-:Y:S08]  /*15ea0*/  HMMA.16816.F32 R100, R8.reuse, R34, R100 ;  /* 0x000000220864723c */ /* 0x040ff00000001864 */
[C---:B------:R-:W-:Y:S07]  /*15eb0*/  HMMA.16816.F32 R24, R8.reuse, R22, R52 ;  /* 0x000000160818723c */ /* 0x040fee0000001834 */
[----:B------:R-:W-:Y:S01]  /*15ec0*/  IMAD.MOV.U32 R54, RZ, RZ, R20 ;  /* 0x000000ffff367224 */ /* 0x000fe200078e0014 */
[----:B------:R-:W-:Y:S01]  /*15ed0*/  HMMA.16816.F32 R240, R8, R32, R104 ;  /* 0x0000002008f0723c */ /* 0x000fe20000001868 */
[----:B------:R-:W-:-:S02]  /*15ee0*/  IMAD.MOV.U32 R55, RZ, RZ, R2 ;  /* 0x000000ffff377224 */ /* 0x000fc400078e0002 */
[----:B------:R-:W-:Y:S01]  /*15ef0*/  IMAD.MOV.U32 R53, RZ, RZ, R0 ;  /* 0x000000ffff357224 */ /* 0x000fe200078e0000 */
[----:B------:R-:W-:-:S04]  /*15f00*/  IADD3 R0, R176, 0x2000, RZ ;  /* 0x00002000b0007810 */ /* 0x000fc80007ffe0ff */
[C---:B--2---:R-:W-:Y:S01]  /*15f10*/  HMMA.16816.F32 R20, R8.reuse, R12, R60 ;  /* 0x0000000c0814723c */ /* 0x044fe2000000183c */
[----:B------:R-:W-:Y:S01]  /*15f20*/  IMAD.MOV.U32 R34, RZ, RZ, R101 ;  /* 0x000000ffff227224 */ /* 0x000fe200078e0065 */
[----:B------:R-:W-:Y:S01]  /*15f30*/  @P2 IADD3 R177, R0, -0x40, RZ ;  /* 0xffffffc000b12810 */ /* 0x000fe20007ffe0ff */
[----:B------:R-:W-:Y:S02]  /*15f40*/  IMAD.MOV.U32 R33, RZ, RZ, R102 ;  /* 0x000000ffff217224 */ /* 0x000fe400078e0066 */
[----:B------:R-:W-:Y:S02]  /*15f50*/  IMAD.MOV.U32 R32, RZ, RZ, R100 ;  /* 0x000000ffff207224 */ /* 0x000fe400078e0064 */
[----:B------:R-:W-:Y:S01]  /*15f60*/  IMAD.MOV.U32 R66, RZ, RZ, R34 ;  /* 0x000000ffff427224 */ /* 0x000fe200078e0022 */
[----:B------:R-:W-:Y:S01]  /*15f70*/  HMMA.16816.F32 R12, R8, R14, R80 ;  /* 0x0000000e080c723c */ /* 0x000fe20000001850 */
[----:B------:R-:W-:Y:S02]  /*15f80*/  IMAD.MOV.U32 R250, RZ, RZ, R24 ;  /* 0x000000fffffa7224 */ /* 0x000fe400078e0018 */
[----:B------:R-:W-:-:S02]  /*15f90*/  IMAD.MOV.U32 R249, RZ, RZ, R25 ;  /* 0x000000fffff97224 */ /* 0x000fc400078e0019 */
[----:B------:R-:W-:Y:S02]  /*15fa0*/  IMAD.MOV.U32 R246, RZ, RZ, R26 ;  /* 0x000000fffff67224 */ /* 0x000fe400078e001a */
[----:B------:R-:W-:Y:S01]  /*15fb0*/  IMAD.MOV.U32 R245, RZ, RZ, R27 ;  /* 0x000000fffff57224 */ /* 0x000fe200078e001b */
[C---:B------:R-:W-:Y:S01]  /*15fc0*/  HMMA.16816.F32 R208, R8.reuse, R48, R124 ;  /* 0x0000003008d0723c */ /* 0x040fe2000000187c */
[----:B------:R-:W-:Y:S01]  /*15fd0*/  IMAD.MOV.U32 R67, RZ, RZ, R33 ;  /* 0x000000ffff437224 */ /* 0x000fe200078e0021 */
[----:B------:R-:W-:Y:S01]  /*15fe0*/  LDSM.16.M88.4 R24, [R72+0x9800] ;  /* 0x009800004818783b */ /* 0x000fe20000000200 */
[----:B------:R-:W-:Y:S02]  /*15ff0*/  IMAD.MOV.U32 R65, RZ, RZ, R32 ;  /* 0x000000ffff417224 */ /* 0x000fe400078e0020 */
[----:B------:R-:W-:Y:S01]  /*16000*/  IMAD.MOV.U32 R251, RZ, RZ, R103 ;  /* 0x000000fffffb7224 */ /* 0x000fe200078e0067 */
[----:B------:R-:W2:Y:S02]  /*16010*/  LDSM.16.M88.4 R32, [R72+0x8800] ;  /* 0x008800004820783b */ /* 0x000ea40000000200 */
[----:B------:R-:W-:Y:S01]  /*16020*/  HMMA.16816.F32 R200, R8, R50, R136 ;  /* 0x0000003208c8723c */ /* 0x000fe20000001888 */
[----:B------:R-:W-:Y:S01]  /*16030*/  IMAD.MOV.U32 R62, RZ, RZ, R20 ;  /* 0x000000ffff3e7224 */ /* 0x000fe200078e0014 */
[----:B------:R-:W4:Y:S01]  /*16040*/  LDSM.16.M88.4 R48, [R72+0x7000] ;  /* 0x007000004830783b */ /* 0x000f220000000200 */
[----:B------:R-:W-:-:S02]  /*16050*/  IMAD.MOV.U32 R61, RZ, RZ, R21 ;  /* 0x000000ffff3d7224 */ /* 0x000fc400078e0015 */
[----:B------:R-:W-:Y:S02]  /*16060*/  IMAD.MOV.U32 R60, RZ, RZ, R22 ;  /* 0x000000ffff3c7224 */ /* 0x000fe400078e0016 */
[----:B------:R-:W-:Y:S01]  /*16070*/  IMAD.MOV.U32 R52, RZ, RZ, R23 ;  /* 0x000000ffff347224 */ /* 0x000fe200078e0017 */
[C---:B---3--:R-:W-:Y:S01]  /*16080*/  HMMA.16816.F32 R172, R8.reuse, R40, R120 ;  /* 0x0000002808ac723c */ /* 0x048fe20000001878 */
[----:B------:R-:W-:Y:S01]  /*16090*/  IMAD.MOV.U32 R98, RZ, RZ, R12 ;  /* 0x000000ffff627224 */ /* 0x000fe200078e000c */
[----:B------:R-:W-:Y:S01]  /*160a0*/  LDSM.16.M88.4 R20, [R177] ;  /* 0x00000000b114783b */ /* 0x000fe20000000200 */
[----:B------:R-:W-:Y:S02]  /*160b0*/  IMAD.MOV.U32 R97, RZ, RZ, R13 ;  /* 0x000000ffff617224 */ /* 0x000fe400078e000d */
[----:B------:R-:W-:Y:S02]  /*160c0*/  IMAD.MOV.U32 R96, RZ, RZ, R14 ;  /* 0x000000ffff607224 */ /* 0x000fe400078e000e */
[----:B------:R-:W-:Y:S01]  /*160d0*/  IMAD.MOV.U32 R63, RZ, RZ, R15 ;  /* 0x000000ffff3f7224 */ /* 0x000fe200078e000f */
[C---:B------:R-:W-:Y:S01]  /*160e0*/  HMMA.16816.F32 R124, R8.reuse, R42, R128 ;  /* 0x0000002a087c723c */ /* 0x040fe20000001880 */
[----:B------:R-:W3:Y:S07]  /*160f0*/  LDSM.16.M88.4 R40, [R72+0x7800] ;  /* 0x007800004828783b */ /* 0x000eee0000000200 */
[C---:B-1----:R-:W-:Y:S08]  /*16100*/  HMMA.16816.F32 R12, R8.reuse, R4, R56 ;  /* 0x00000004080c723c */ /* 0x042ff00000001838 */
[C---:B------:R-:W-:Y:S08]  /*16110*/  HMMA.16816.F32 R84, R8.reuse, R28, R212 ;  /* 0x0000001c0854723c */ /* 0x040ff000000018d4 */
[C---:B--2---:R-:W-:Y:S07]  /*16120*/  HMMA.16816.F32 R92, R8.reuse, R34, R204 ;  /* 0x00000022085c723c */ /* 0x044fee00000018cc */
[----:B------:R-:W-:Y:S01]  /*16130*/  IMAD.MOV.U32 R204, RZ, RZ, R98 ;  /* 0x000000ffffcc7224 */ /* 0x000fe200078e0062 */
[----:B----4-:R-:W-:Y:S01]  /*16140*/  HMMA.16816.F32 R136, R8, R48, R140 ;  /* 0x000000300888723c */ /* 0x010fe2000000188c */
[----:B------:R-:W-:-:S02]  /*16150*/  IMAD.MOV.U32 R5, RZ, RZ, R14 ;  /* 0x000000ffff057224 */ /* 0x000fc400078e000e */
[----:B------:R-:W-:Y:S02]  /*16160*/  IMAD.MOV.U32 R4, RZ, RZ, R13 ;  /* 0x000000ffff047224 */ /* 0x000fe400078e000d */
[----:B------:R-:W-:Y:S02]  /*16170*/  IMAD.MOV.U32 R2, RZ, RZ, R12 ;  /* 0x000000ffff027224 */ /* 0x000fe400078e000c */
[----:B------:R-:W-:Y:S01]  /*16180*/  IMAD.MOV.U32 R99, RZ, RZ, R15 ;  /* 0x000000ffff637224 */ /* 0x000fe200078e000f */
[----:B------:R-:W-:Y:S01]  /*16190*/  HMMA.16816.F32 R100, R8, R32, R192 ;  /* 0x000000200864723c */ /* 0x000fe200000018c0 */
[----:B------:R-:W-:Y:S01]  /*161a0*/  IMAD.MOV.U32 R0, RZ, RZ, R5 ;  /* 0x000000ffff007224 */ /* 0x000fe200078e0005 */
[----:B------:R-:W-:Y:S01]  /*161b0*/  LDSM.16.M88.4 R32, [R177+0x3800] ;  /* 0x00380000b120783b */ /* 0x000fe20000000200 */
[----:B------:R-:W-:Y:S02]  /*161c0*/  IMAD.MOV.U32 R205, RZ, RZ, R97 ;  /* 0x000000ffffcd7224 */ /* 0x000fe400078e0061 */
[----:B------:R-:W-:-:S02]  /*161d0*/  IMAD.MOV.U32 R206, RZ, RZ, R96 ;  /* 0x000000ffffce7224 */ /* 0x000fc400078e0060 */
[----:B------:R-:W-:Y:S01]  /*161e0*/  IMAD.MOV.U32 R192, RZ, RZ, R53 ;  /* 0x000000ffffc07224 */ /* 0x000fe200078e0035 */
[C---:B------:R-:W-:Y:S01]  /*161f0*/  HMMA.16816.F32 R12, R8.reuse, R6, R76 ;  /* 0x00000006080c723c */ /* 0x040fe2000000184c */
[----:B------:R-:W-:Y:S02]  /*16200*/  IMAD.MOV.U32 R193, RZ, RZ, R54 ;  /* 0x000000ffffc17224 */ /* 0x000fe400078e0036 */
[----:B------:R-:W-:Y:S02]  /*16210*/  IMAD.MOV.U32 R195, RZ, RZ, R64 ;  /* 0x000000ffffc37224 */ /* 0x000fe400078e0040 */
[----:B------:R-:W-:Y:S02]  /*16220*/  IMAD.MOV.U32 R53, RZ, RZ, R66 ;  /* 0x000000ffff357224 */ /* 0x000fe400078e0042 */
[----:B------:R-:W-:Y:S01]  /*16230*/  IMAD.MOV.U32 R54, RZ, RZ, R67 ;  /* 0x000000ffff367224 */ /* 0x000fe200078e0043 */
[----:B------:R-:W-:Y:S01]  /*16240*/  HMMA.16816.F32 R80, R8, R30, R228 ;  /* 0x0000001e0850723c */ /* 0x000fe200000018e4 */
[----:B------:R-:W-:Y:S01]  /*16250*/  LDSM.16.M88.4 R28, [R177+0x4000] ;  /* 0x00400000b11c783b */ /* 0x000fe20000000200 */
[----:B------:R-:W-:-:S02]  /*16260*/  IMAD.MOV.U32 R194, RZ, RZ, R55 ;  /* 0x000000ffffc27224 */ /* 0x000fc400078e0037 */
[----:B------:R-:W-:Y:S02]  /*16270*/  IMAD.MOV.U32 R55, RZ, RZ, R251 ;  /* 0x000000ffff377224 */ /* 0x000fe400078e00fb */
[----:B------:R-:W-:Y:S02]  /*16280*/  IMAD.MOV.U32 R207, RZ, RZ, R63 ;  /* 0x000000ffffcf7224 */ /* 0x000fe400078e003f */
[C---:B------:R-:W-:Y:S08]  /*16290*/  HMMA.16816.F32 R144, R8.reuse, R46, R144 ;  /* 0x0000002e0890723c */ /* 0x040ff00000001890 */
[----:B------:R-:W-:Y:S01]  /*162a0*/  IMAD.MOV.U32 R79, RZ, RZ, R12 ;  /* 0x000000ffff4f7224 */ /* 0x000fe200078e000c */
[----:B------:R-:W-:Y:S01]  /*162b0*/  HMMA.16816.F32 R128, R8, R50, R148 ;  /* 0x000000320880723c */ /* 0x000fe20000001894 */
[----:B------:R-:W-:Y:S01]  /*162c0*/  IMAD.MOV.U32 R78, RZ, RZ, R13 ;  /* 0x000000ffff4e7224 */ /* 0x000fe200078e000d */
[----:B------:R-:W-:Y:S01]  /*162d0*/  LDSM.16.M88.4 R48, [R177+0x1800] ;  /* 0x00180000b130783b */ /* 0x000fe20000000200 */
[----:B------:R-:W-:-:S02]  /*162e0*/  IMAD.MOV.U32 R77, RZ, RZ, R14 ;  /* 0x000000ffff4d7224 */ /* 0x000fc400078e000e */
[----:B------:R-:W-:Y:S02]  /*162f0*/  IMAD.MOV.U32 R76, RZ, RZ, R15 ;  /* 0x000000ffff4c7224 */ /* 0x000fe400078e000f */
[----:B------:R-:W-:Y:S01]  /*16300*/  IMAD.MOV.U32 R212, RZ, RZ, R79 ;  /* 0x000000ffffd47224 */ /* 0x000fe200078e004f */
[C---:B------:R-:W-:Y:S01]  /*16310*/  HMMA.16816.F32 R12, R8.reuse, R44, R68 ;  /* 0x0000002c080c723c */ /* 0x040fe20000001844 */
[----:B------:R-:W-:Y:S01]  /*16320*/  IMAD.MOV.U32 R213, RZ, RZ, R78 ;  /* 0x000000ffffd57224 */ /* 0x000fe200078e004e */
[----:B------:R-:W-:Y:S01]  /*16330*/  LDSM.16.M88.4 R44, [R177+0x1000] ;  /* 0x00100000b12c783b */ /* 0x000fe20000000200 */
[----:B------:R-:W-:Y:S02]  /*16340*/  IMAD.MOV.U32 R214, RZ, RZ, R77 ;  /* 0x000000ffffd67224 */ /* 0x000fe400078e004d */
[----:B------:R-:W-:Y:S02]  /*16350*/  IMAD.MOV.U32 R215, RZ, RZ, R76 ;  /* 0x000000ffffd77224 */ /* 0x000fe400078e004c */
[----:B------:R-:W-:Y:S01]  /*16360*/  IMAD.MOV.U32 R70, RZ, RZ, R2 ;  /* 0x000000ffff467224 */ /* 0x000fe200078e0002 */
[----:B------:R-:W-:Y:S01]  /*16370*/  HMMA.16816.F32 R76, R8, R24, R232 ;  /* 0x00000018084c723c */ /* 0x000fe200000018e8 */
[----:B------:R-:W-:-:S02]  /*16380*/  IMAD R2, R187, 0x2, R183 ;  /* 0x00000002bb027824 */ /* 0x000fc400078e02b7 */
[----:B------:R-:W-:-:S03]  /*16390*/  IMAD.MOV.U32 R71, RZ, RZ, R4 ;  /* 0x000000ffff477224 */ /* 0x000fc600078e0004 */
[----:B------:R-:W1:Y:S01]  /*163a0*/  LDSM.16.M88.4 R4, [R2] ;  /* 0x000000000204783b */ /* 0x000e620000000200 */
[----:B------:R-:W-:Y:S01]  /*163b0*/  IMAD.MOV.U32 R235, RZ, RZ, R99 ;  /* 0x000000ffffeb7224 */ /* 0x000fe200078e0063 */
[C---:B------:R-:W-:Y:S01]  /*163c0*/  HMMA.16816.F32 R116, R8.reuse, R36, R160 ;  /* 0x000000240874723c */ /* 0x040fe200000018a0 */
[----:B------:R-:W-:Y:S02]  /*163d0*/  IMAD.MOV.U32 R232, RZ, RZ, R70 ;  /* 0x000000ffffe87224 */ /* 0x000fe400078e0046 */
[----:B------:R-:W-:Y:S02]  /*163e0*/  IMAD.MOV.U32 R233, RZ, RZ, R71 ;  /* 0x000000ffffe97224 */ /* 0x000fe400078e0047 */
[----:B------:R-:W-:Y:S02]  /*163f0*/  IMAD.MOV.U32 R234, RZ, RZ, R0 ;  /* 0x000000ffffea7224 */ /* 0x000fe400078e0000 */
[----:B------:R-:W-:Y:S01]  /*16400*/  IMAD R0, R252, 0x10, R73 ;  /* 0x00000010fc007824 */ /* 0x000fe200078e0249 */
[----:B------:R-:W-:Y:S01]  /*16410*/  HMMA.16816.F32 R96, R8, R26, R216 ;  /* 0x0000001a0860723c */ /* 0x000fe200000018d8 */
[----:B------:R-:W-:Y:S01]  /*16420*/  IMAD.MOV.U32 R57, RZ, RZ, R12 ;  /* 0x000000ffff397224 */ /* 0x000fe200078e000c */
[----:B------:R-:W-:Y:S01]  /*16430*/  LDSM.16.M88.4 R24, [R177+0x4800] ;  /* 0x00480000b118783b */ /* 0x000fe20000000200 */
[----:B------:R-:W-:Y:S01]  /*16440*/  IMAD.MOV.U32 R56, RZ, RZ, R13 ;  /* 0x000000ffff387224 */ /* 0x000fe200078e000d */
[----:B------:R-:W-:Y:S01]  /*16450*/  IADD3 R0, R0, 0x1, R180 ;  /* 0x0000000100007810 */ /* 0x000fe20007ffe0b4 */
[----:B------:R-:W-:-:S02]  /*16460*/  IMAD.MOV.U32 R69, RZ, RZ, R14 ;  /* 0x000000ffff457224 */ /* 0x000fc400078e000e */
[----:B------:R-:W-:Y:S01]  /*16470*/  IMAD.MOV.U32 R68, RZ, RZ, R15 ;  /* 0x000000ffff447224 */ /* 0x000fe200078e000f */
[C---:B------:R-:W-:Y:S01]  /*16480*/  HMMA.16816.F32 R104, R8.reuse, R38, R164 ;  /* 0x000000260868723c */ /* 0x040fe200000018a4 */
[----:B------:R-:W-:Y:S01]  /*16490*/  IMAD.MOV.U32 R142, RZ, RZ, R57 ;  /* 0x000000ffff8e7224 */ /* 0x000fe200078e0039 */
[----:B------:R-:W2:Y:S01]  /*164a0*/  LDSM.16.M88.4 R12, [R177+0x800] ;  /* 0x00080000b10c783b */ /* 0x000ea20000000200 */
[----:B------:R-:W-:Y:S01]  /*164b0*/  IMAD.MOV.U32 R143, RZ, RZ, R56 ;  /* 0x000000ffff8f7224 */ /* 0x000fe200078e0038 */
[----:B------:R-:W-:Y:S01]  /*164c0*/  IADD3 R0, R220, R0, -R112 ;  /* 0x00000000dc007210 */ /* 0x000fe20007ffe870 */
[----:B------:R-:W-:Y:S01]  /*164d0*/  IMAD.MOV.U32 R219, RZ, RZ, R52 ;  /* 0x000000ffffdb7224 */ /* 0x000fe200078e0034 */
[----:B------:R-:W4:Y:S01]  /*164e0*/  LDSM.16.M88.4 R56, [R177+0x2000] ;  /* 0x00200000b138783b */ /* 0x000f220000000200 */
[----:B------:R-:W-:Y:S01]  /*164f0*/  IMAD.MOV.U32 R230, RZ, RZ, R69 ;  /* 0x000000ffffe67224 */ /* 0x000fe200078e0045 */
[----:B---3--:R-:W-:Y:S01]  /*16500*/  HMMA.16816.F32 R120, R8, R40, R152 ;  /* 0x000000280878723c */ /* 0x008fe20000001898 */
[----:B------:R-:W-:Y:S01]  /*16510*/  IMAD.MOV.U32 R231, RZ, RZ, R68 ;  /* 0x000000ffffe77224 */ /* 0x000fe200078e0044 */
[----:B------:R-:W-:Y:S01]  /*16520*/  LDSM.16.M88.4 R36, [R177+0x3000] ;  /* 0x00300000b124783b */ /* 0x000fe20000000200 */
[----:B------:R-:W-:-:S02]  /*16530*/  IMAD.MOV.U32 R52, RZ, RZ, R65 ;  /* 0x000000ffff347224 */ /* 0x000fc400078e0041 */
[----:B------:R-:W-:Y:S02]  /*16540*/  IMAD.MOV.U32 R164, RZ, RZ, R244 ;  /* 0x000000ffffa47224 */ /* 0x000fe400078e00f4 */
[----:B------:R-:W-:Y:S01]  /*16550*/  IMAD.MOV.U32 R165, RZ, RZ, R185 ;  /* 0x000000ffffa57224 */ /* 0x000fe200078e00b9 */
[----:B------:R-:W-:Y:S01]  /*16560*/  HMMA.16816.F32 R108, R8, R42, R156 ;  /* 0x0000002a086c723c */ /* 0x000fe2000000189c */
[----:B------:R-:W-:Y:S01]  /*16570*/  IMAD.MOV.U32 R166, RZ, RZ, R182 ;  /* 0x000000ffffa67224 */ /* 0x000fe200078e00b6 */
[----:B------:R-:W-:Y:S01]  /*16580*/  LDSM.16.M88.4 R40, [R177+0x2800] ;  /* 0x00280000b128783b */ /* 0x000fe20000000200 */
[----:B------:R-:W-:Y:S02]  /*16590*/  IMAD.MOV.U32 R167, RZ, RZ, R181 ;  /* 0x000000ffffa77224 */ /* 0x000fe400078e00b5 */
[----:B------:R-:W-:Y:S01]  /*165a0*/  IMAD.IADD R182, R184, 0x1, R177 ;  /* 0x00000001b8b67824 */ /* 0x000fe200078e02b1 */
[----:B------:R-:W-:Y:S01]  /*165b0*/  LDSM.16.M88.4 R8, [R177+0x5800] ;  /* 0x00580000b108783b */ /* 0x000fe20000000200 */
[----:B------:R-:W-:Y:S01]  /*165c0*/  IMAD R185, R186, 0x2, R2 ;  /* 0x00000002bab97824 */ /* 0x000fe200078e0202 */
[----:B-1----:R-:W-:Y:S01]  /*165d0*/  HMMA.16816.F32 R64, R4, R20, R208 ;  /* 0x000000140440723c */ /* 0x002fe200000018d0 */
[----:B------:R-:W-:-:S02]  /*165e0*/  IMAD.MOV.U32 R228, RZ, RZ, R142 ;  /* 0x000000ffffe47224 */ /* 0x000fc400078e008e */
[----:B------:R-:W-:Y:S02]  /*165f0*/  IMAD.MOV.U32 R229, RZ, RZ, R143 ;  /* 0x000000ffffe57224 */ /* 0x000fe400078e008f */
[----:B------:R-:W-:Y:S02]  /*16600*/  IMAD.MOV.U32 R216, RZ, RZ, R62 ;  /* 0x000000ffffd87224 */ /* 0x000fe400078e003e */
[----:B------:R-:W-:Y:S01]  /*16610*/  IMAD.MOV.U32 R217, RZ, RZ, R61 ;  /* 0x000000ffffd97224 */ /* 0x000fe200078e003d */
[----:B------:R-:W-:Y:S01]  /*16620*/  HMMA.16816.F32 R68, R4, R22, R200 ;  /* 0x000000160444723c */ /* 0x000fe200000018c8 */
[----:B------:R-:W1:Y:S01]  /*16630*/  LDSM.16.M88.4 R20, [R177+0x5000] ;  /* 0x00500000b114783b */ /* 0x000e620000000200 */
[----:B------:R-:W-:Y:S02]  /*16640*/  IMAD.MOV.U32 R218, RZ, RZ, R60 ;  /* 0x000000ffffda7224 */ /* 0x000fe400078e003c */
[----:B------:R-:W-:Y:S01]  /*16650*/  IMAD.MOV.U32 R208, RZ, RZ, R250 ;  /* 0x000000ffffd07224 */ /* 0x000fe200078e00fa */
[----:B------:R-:W-:Y:S01]  /*16660*/  LDSM.16.M88.4 R60, [R177+0x7800] ;  /* 0x00780000b13c783b */ /* 0x000fe20000000200 */
[----:B------:R-:W-:-:S02]  /*16670*/  IMAD.MOV.U32 R209, RZ, RZ, R249 ;  /* 0x000000ffffd17224 */ /* 0x000fc400078e00f9 */
[----:B------:R-:W-:Y:S01]  /*16680*/  IMAD.MOV.U32 R200, RZ, RZ, R91 ;  /* 0x000000ffffc87224 */ /* 0x000fe200078e005b */
[C---:B------:R-:W-:Y:S01]  /*16690*/  HMMA.16816.F32 R140, R4.reuse, R44, R168 ;  /* 0x0000002c048c723c */ /* 0x040fe200000018a8 */
[----:B------:R-:W-:Y:S02]  /*166a0*/  IMAD.MOV.U32 R201, RZ, RZ, R90 ;  /* 0x000000ffffc97224 */ /* 0x000fe400078e005a */
[----:B------:R-:W-:Y:S02]  /*166b0*/  IMAD.MOV.U32 R202, RZ, RZ, R89 ;  /* 0x000000ffffca7224 */ /* 0x000fe400078e0059 */
[----:B------:R-:W-:Y:S02]  /*166c0*/  IMAD.MOV.U32 R203, RZ, RZ, R88 ;  /* 0x000000ffffcb7224 */ /* 0x000fe400078e0058 */
[----:B------:R-:W-:Y:S01]  /*166d0*/  IMAD.MOV.U32 R210, RZ, RZ, R246 ;  /* 0x000000ffffd27224 */ /* 0x000fe200078e00f6 */
[----:B--2---:R-:W-:Y:S01]  /*166e0*/  HMMA.16816.F32 R88, R4, R12, R172 ;  /* 0x0000000c0458723c */ /* 0x004fe200000018ac */
[----:B------:R-:W-:-:S06]  /*166f0*/  IMAD.MOV.U32 R211, RZ, RZ, R245 ;  /* 0x000000ffffd37224 */ /* 0x000fcc00078e00f5 */
[----:B------:R-:W-:Y:S01]  /*16700*/  IMAD.MOV.U32 R172, RZ, RZ, R135 ;  /* 0x000000ffffac7224 */ /* 0x000fe200078e0087 */
[C---:B------:R-:W-:Y:S01]  /*16710*/  HMMA.16816.F32 R124, R4.reuse, R14, R124 ;  /* 0x0000000e047c723c */ /* 0x040fe2000000187c */
[----:B------:R-:W-:Y:S01]  /*16720*/  LDSM.16.M88.4 R12, [R185] ;  /* 0x00000000b90c783b */ /* 0x000fe20000000200 */
[----:B------:R-:W-:Y:S02]  /*16730*/  IMAD.MOV.U32 R173, RZ, RZ, R115 ;  /* 0x000000ffffad7224 */ /* 0x000fe400078e0073 */
[----:B------:R-:W-:Y:S02]  /*16740*/  IMAD.MOV.U32 R174, RZ, RZ, R114 ;  /* 0x000000ffffae7224 */ /* 0x000fe400078e0072 */
[----:B------:R-:W-:Y:S02]  /*16750*/  IMAD.MOV.U32 R175, RZ, RZ, R3 ;  /* 0x000000ffffaf7224 */ /* 0x000fe400078e0003 */
[C---:B----4-:R-:W-:Y:S08]  /*16760*/  HMMA.16816.F32 R160, R4.reuse, R56, R236 ;  /* 0x0000003804a0723c */ /* 0x050ff000000018ec */
[C---:B------:R-:W-:Y:S01]  /*16770*/  HMMA.16816.F32 R164, R4.reuse, R58, R164 ;  /* 0x0000003a04a4723c */ /* 0x040fe200000018a4 */
[----:B------:R-:W2:Y:S07]  /*16780*/  LDSM.16.M88.4 R56, [R182] ;  /* 0x00000000b638783b */ /* 0x000eae0000000200 */
[C---:B-1----:R-:W-:Y:S08]  /*16790*/  HMMA.16816.F32 R136, R4.reuse, R20, R136 ;  /* 0x000000140488723c */ /* 0x042ff00000001888 */
[C---:B------:R-:W-:Y:S01]  /*167a0*/  HMMA.16816.F32 R128, R4.reuse, R22, R128 ;  /* 0x000000160480723c */ /* 0x040fe20000001880 */
[----:B------:R-:W1:Y:S07]  /*167b0*/  LDSM.16.M88.4 R20, [R182+0x800] ;  /* 0x00080000b614783b */ /* 0x000e6e0000000200 */
[C---:B------:R-:W-:Y:S01]  /*167c0*/  HMMA.16816.F32 R148, R4.reuse, R46, R196 ;  /* 0x0000002e0494723c */ /* 0x040fe200000018c4 */
[----:B------:R-:W3:Y:S07]  /*167d0*/  LDSM.16.M88.4 R44, [R177+0x7000] ;  /* 0x00700000b12c783b */ /* 0x000eee0000000200 */
[C---:B------:R-:W-:Y:S08]  /*167e0*/  HMMA.16816.F32 R152, R4.reuse, R48, R240 ;  /* 0x000000300498723c */ /* 0x040ff000000018f0 */
[C---:B------:R-:W-:Y:S01]  /*167f0*/  HMMA.16816.F32 R156, R4.reuse, R50, R52 ;  /* 0x00000032049c723c */ /* 0x040fe20000001834 */
[----:B------:R-:W4:Y:S04]  /*16800*/  LDSM.16.M88.4 R52, [R177+0x6000] ;  /* 0x00600000b134783b */ /* 0x000f280000000200 */
[----:B------:R-:W1:Y:S03]  /*16810*/  LDSM.16.M88.4 R48, [R177+0x6800] ;  /* 0x00680000b130783b */ /* 0x000e660000000200 */
[C---:B------:R-:W-:Y:S08]  /*16820*/  HMMA.16816.F32 R192, R4.reuse, R36, R192 ;  /* 0x0000002404c0723c */ /* 0x040ff000000018c0 */
[C---:B------:R-:W-:Y:S01]  /*16830*/  HMMA.16816.F32 R196, R4.reuse, R38, R208 ;  /* 0x0000002604c4723c */ /* 0x040fe200000018d0 */
[----:B------:R-:W1:Y:S07]  /*16840*/  LDSM.16.M88.4 R36, [R182+0x1000] ;  /* 0x00100000b624783b */ /* 0x000e6e0000000200 */
[C---:B------:R-:W-:Y:S08]  /*16850*/  HMMA.16816.F32 R168, R4.reuse, R40, R172 ;  /* 0x0000002804a8723c */ /* 0x040ff000000018ac */
[C---:B------:R-:W-:Y:S01]  /*16860*/  HMMA.16816.F32 R172, R4.reuse, R42, R200 ;  /* 0x0000002a04ac723c */ /* 0x040fe200000018c8 */
[----:B------:R-:W1:Y:S07]  /*16870*/  LDSM.16.M88.4 R40, [R182+0x1800] ;  /* 0x00180000b628783b */ /* 0x000e6e0000000200 */
[C---:B------:R-:W-:Y:S08]  /*16880*/  HMMA.16816.F32 R208, R4.reuse, R28, R232 ;  /* 0x0000001c04d0723c */ /* 0x040ff000000018e8 */
[----:B------:R-:W-:Y:S08]  /*16890*/  HMMA.16816.F32 R212, R4, R30, R212 ;  /* 0x0000001e04d4723c */ /* 0x000ff000000018d4 */
[----:B--2---:R-:W-:Y:S08]  /*168a0*/  HMMA.16816.F32 R28, R12, R58, R68 ;  /* 0x0000003a0c1c723c */ /* 0x004ff00000001844 */
[----:B------:R-:W-:Y:S07]  /*168b0*/  HMMA.16816.F32 R120, R4, R8, R120 ;  /* 0x000000080478723c */ /* 0x000fee0000001878 */
[----:B------:R-:W-:Y:S01]  /*168c0*/  IMAD.IADD R8, R74, 0x1, R0 ;  /* 0x000000014a087824 */ /* 0x000fe200078e0200 */
[----:B------:R-:W-:Y:S01]  /*168d0*/  HMMA.16816.F32 R64, R12, R56, R64 ;  /* 0x000000380c40723c */ /* 0x000fe20000001840 */
[----:B------:R-:W-:-:S03]  /*168e0*/  IMAD.IADD R0, R19, 0x1, R75 ;  /* 0x0000000113007824 */ /* 0x000fc600078e024b */
[----:B------:R-:W-:Y:S02]  /*168f0*/  IADD3 R9, R8, 0x8, RZ ;  /* 0x0000000808097810 */ /* 0x000fe40007ffe0ff */
[----:B------:R-:W-:Y:S02]  /*16900*/  IADD3 R3, R0, 0x1, RZ ;  /* 0x0000000100037810 */ /* 0x000fe40007ffe0ff */
[----:B------:R-:W-:Y:S01]  /*16910*/  HMMA.16816.F32 R200, R4, R32, R216 ;  /* 0x0000002004c8723c */ /* 0x000fe200000018d8 */
[----:B------:R-:W-:-:S04]  /*16920*/  IMNMX R8, R8, R220, PT ;  /* 0x000000dc08087217 */ /* 0x000fc80003800200 */
[----:B------:R-:W-:-:S03]  /*16930*/  ISETP.GE.AND P6, PT, R3, R8, PT ;  /* 0x000000080300720c */ /* 0x000fc60003fc6270 */
[C---:B------:R-:W-:Y:S08]  /*16940*/  HMMA.16816.F32 R216, R4.reuse, R24, R228 ;  /* 0x0000001804d8723c */ /* 0x040ff000000018e4 */
[----:B------:R-:W-:Y:S08]  /*16950*/  HMMA.16816.F32 R144, R4, R26, R144 ;  /* 0x0000001a0490723c */ /* 0x000ff00000001890 */
[----:B-1----:R-:W-:Y:S08]  /*16960*/  HMMA.16816.F32 R24, R12, R20, R88 ;  /* 0x000000140c18723c */ /* 0x002ff00000001858 */
[C---:B---3--:R-:W-:Y:S08]  /*16970*/  HMMA.16816.F32 R84, R4.reuse, R44, R84 ;  /* 0x0000002c0454723c */ /* 0x048ff00000001854 */
[C---:B------:R-:W-:Y:S01]  /*16980*/  HMMA.16816.F32 R80, R4.reuse, R46, R80 ;  /* 0x0000002e0450723c */ /* 0x040fe20000001850 */
[----:B------:R-:W1:Y:S07]  /*16990*/  LDSM.16.M88.4 R44, [R182+0x2000] ;  /* 0x00200000b62c783b */ /* 0x000e6e0000000200 */
[C---:B------:R-:W-:Y:S08]  /*169a0*/  HMMA.16816.F32 R204, R4.reuse, R34, R204 ;  /* 0x0000002204cc723c */ /* 0x040ff000000018cc */
[C---:B------:R-:W-:Y:S08]  /*169b0*/  HMMA.16816.F32 R108, R4.reuse, R10, R108 ;  /* 0x0000000a046c723c */ /* 0x040ff0000000186c */
[C---:B----4-:R-:W-:Y:S08]  /*169c0*/  HMMA.16816.F32 R116, R4.reuse, R52, R116 ;  /* 0x000000340474723c */ /* 0x050ff00000001874 */
[C---:B------:R-:W-:Y:S08]  /*169d0*/  HMMA.16816.F32 R104, R4.reuse, R54, R104 ;  /* 0x000000360468723c */ /* 0x040ff00000001868 */
[C---:B------:R-:W-:Y:S08]  /*169e0*/  HMMA.16816.F32 R100, R4.reuse, R48, R100 ;  /* 0x000000300464723c */ /* 0x040ff00000001864 */
[C---:B------:R-:W-:Y:S07]  /*169f0*/  HMMA.16816.F32 R92, R4.reuse, R50, R92 ;  /* 0x00000032045c723c */ /* 0x040fee000000185c */
[----:B------:R-:W-:Y:S01]  /*16a00*/  FSEL R50, R65, -INF , !P6 ;  /* 0xff80000041327808 */ /* 0x000fe20007000000 */
[----:B------:R-:W-:Y:S01]  /*16a10*/  HMMA.16816.F32 R76, R4, R60, R76 ;  /* 0x0000003c044c723c */ /* 0x000fe2000000184c */
[----:B------:R-:W-:-:S04]  /*16a20*/  ISETP.GE.AND P6, PT, R0, R8, PT ;  /* 0x000000080000720c */ /* 0x000fc80003fc6270 */
[----:B------:R-:W-:-:S03]  /*16a30*/  FSEL R49, R64, -INF , !P6 ;  /* 0xff80000040317808 */ /* 0x000fc60007000000 */
[----:B------:R-:W-:Y:S07]  /*16a40*/  HMMA.16816.F32 R96, R4, R62, R96 ;  /* 0x0000003e0460723c */ /* 0x000fee0000001860 */
[----:B------:R-:W-:Y:S01]  /*16a50*/  IMNMX R6, R9, R220, PT ;  /* 0x000000dc09067217 */ /* 0x000fe20003800200 */
[----:B------:R-:W-:Y:S01]  /*16a60*/  HMMA.16816.F32 R20, R12, R22, R124 ;  /* 0x000000160c14723c */ /* 0x000fe2000000187c */
[----:B------:R-:W-:Y:S02]  /*16a70*/  IADD3 R4, R0, 0x8, RZ ;  /* 0x0000000800047810 */ /* 0x000fe40007ffe0ff */
[----:B------:R-:W-:-:S02]  /*16a80*/  ISETP.GE.AND P1, PT, R3, R6, PT ;  /* 0x000000060300720c */ /* 0x000fc40003f26270 */
[----:B------:R-:W-:Y:S02]  /*16a90*/  IADD3 R3, R0, 0x9, RZ ;  /* 0x0000000900037810 */ /* 0x000fe40007ffe0ff */
[C---:B------:R-:W-:Y:S01]  /*16aa0*/  ISETP.GE.AND P4, PT, R4.reuse, R8, PT ;  /* 0x000000080400720c */ /* 0x040fe20003f86270 */
[----:B------:R-:W-:Y:S01]  /*16ab0*/  HMMA.16816.F32 R32, R12, R36, R140 ;  /* 0x000000240c20723c */ /* 0x000fe2000000188c */
[----:B------:R-:W-:Y:S02]  /*16ac0*/  ISETP.GE.AND P3, PT, R4, R6, PT ;  /* 0x000000060400720c */ /* 0x000fe40003f66270 */
[C---:B------:R-:W-:Y:S02]  /*16ad0*/  ISETP.GE.AND P0, PT, R3.reuse, R8, PT ;  /* 0x000000080300720c */ /* 0x040fe40003f06270 */
[-C--:B------:R-:W-:Y:S02]  /*16ae0*/  ISETP.GE.AND P5, PT, R3, R6.reuse, PT ;  /* 0x000000060300720c */ /* 0x080fe40003fa6270 */
[----:B------:R-:W-:-:S02]  /*16af0*/  ISETP.GE.AND P2, PT, R0, R6, PT ;  /* 0x000000060000720c */ /* 0x000fc40003f46270 */
[C---:B------:R-:W-:Y:S02]  /*16b00*/  IADD3 R4, R0.reuse, 0x10, RZ ;  /* 0x0000001000047810 */ /* 0x040fe40007ffe0ff */
[----:B------:R-:W-:Y:S02]  /*16b10*/  IADD3 R3, R0, 0x11, RZ ;  /* 0x0000001100037810 */ /* 0x000fe40007ffe0ff */
[----:B------:R-:W-:Y:S02]  /*16b20*/  FSEL R54, R28, -INF , !P4 ;  /* 0xff8000001c367808 */ /* 0x000fe40006000000 */
[----:B------:R-:W-:Y:S02]  /*16b30*/  FSEL R52, R30, -INF , !P3 ;  /* 0xff8000001e347808 */ /* 0x000fe40005800000 */
[----:B------:R-:W-:Y:S02]  /*16b40*/  FSEL R53, R29, -INF , !P0 ;  /* 0xff8000001d357808 */ /* 0x000fe40004000000 */
[----:B------:R-:W-:-:S02]  /*16b50*/  FSEL R51, R31, -INF , !P5 ;  /* 0xff8000001f337808 */ /* 0x000fc40006800000 */
[----:B------:R-:W-:Y:S01]  /*16b60*/  FSEL R66, R66, -INF , !P2 ;  /* 0xff80000042427808 */ /* 0x000fe20005000000 */
[----:B------:R-:W-:Y:S01]  /*16b70*/  HMMA.16816.F32 R28, R12, R38, R148 ;  /* 0x000000260c1c723c */ /* 0x000fe20000001894 */
[C---:B------:R-:W-:Y:S01]  /*16b80*/  ISETP.GE.AND P2, PT, R4.reuse, R8, PT ;  /* 0x000000080400720c */ /* 0x040fe20003f46270 */
[----:B------:R-:W2:Y:S01]  /*16b90*/  LDSM.16.M88.4 R36, [R182+0x2800] ;  /* 0x00280000b624783b */ /* 0x000ea20000000200 */
        /* <DEDUP_REMOVED lines=8> */
[C---:B------:R-:W-:Y:S02]  /*16c20*/  ISETP.GE.AND P5, PT, R4.reuse, R8, PT ;  /* 0x000000080400720c */ /* 0x040fe40003fa6270 */
[----:B------:R-:W-:-:S02]  /*16c30*/  ISETP.GE.AND P2, PT, R4, R6, PT ;  /* 0x000000060400720c */ /* 0x000fc40003f46270 */
[C---:B------:R-:W-:Y:S02]  /*16c40*/  ISETP.GE.AND P4, PT, R3.reuse, R8, PT ;  /* 0x000000080300720c */ /* 0x040fe40003f86270 */
[----:B------:R-:W-:Y:S02]  /*16c50*/  ISETP.GE.AND P3, PT, R3, R6, PT ;  /* 0x000000060300720c */ /* 0x000fe40003f66270 */
[----:B------:R-:W-:Y:S02]  /*16c60*/  FSEL R73, R27, -INF , !P0 ;  /* 0xff8000001b497808 */ /* 0x000fe40004000000 */
[----:B------:R-:W-:Y:S01]  /*16c70*/  FSEL R75, R20, -INF , !P5 ;  /* 0xff800000144b7808 */ /* 0x000fe20006800000 */
[----:B------:R-:W-:Y:S01]  /*16c80*/  HMMA.16816.F32 R24, R12, R40, R152 ;  /* 0x000000280c18723c */ /* 0x000fe20000001898 */
[----:B------:R-:W-:Y:S02]  /*16c90*/  FSEL R74, R22, -INF , !P2 ;  /* 0xff800000164a7808 */ /* 0x000fe40005000000 */
[----:B------:R-:W-:-:S02]  /*16ca0*/  FSEL R91, R21, -INF , !P4 ;  /* 0xff800000155b7808 */ /* 0x000fc40006000000 */
[----:B------:R-:W-:Y:S02]  /*16cb0*/  FSEL R89, R23, -INF , !P3 ;  /* 0xff80000017597808 */ /* 0x000fe40005800000 */
[C---:B------:R-:W-:Y:S01]  /*16cc0*/  IADD3 R4, R0.reuse, 0x20, RZ ;  /* 0x0000002000047810 */ /* 0x040fe20007ffe0ff */
[----:B------:R-:W-:Y:S01]  /*16cd0*/  HMMA.16816.F32 R20, R12, R42, R156 ;  /* 0x0000002a0c14723c */ /* 0x000fe2000000189c */
[----:B------:R-:W3:Y:S01]  /*16ce0*/  LDSM.16.M88.4 R40, [R182+0x3000] ;  /* 0x00300000b628783b */ /* 0x000ee20000000200 */
[----:B------:R-:W-:Y:S02]  /*16cf0*/  IADD3 R3, R0, 0x21, RZ ;  /* 0x0000002100037810 */ /* 0x000fe40007ffe0ff */
        /* <DEDUP_REMOVED lines=10> */
[C---:B------:R-:W-:Y:S01]  /*16da0*/  ISETP.GE.AND P3, PT, R4.reuse, R8, PT ;  /* 0x000000080400720c */ /* 0x040fe20003f66270 */
[----:B-1----:R-:W-:Y:S01]  /*16db0*/  HMMA.16816.F32 R32, R12, R44, R160 ;  /* 0x0000002c0c20723c */ /* 0x002fe200000018a0 */
        /* <DEDUP_REMOVED lines=9> */
[----:B------:R-:W-:Y:S01]  /*16e50*/  HMMA.16816.F32 R28, R12, R46, R164 ;  /* 0x0000002e0c1c723c */ /* 0x000fe200000018a4 */
[----:B------:R-:W1:Y:S01]  /*16e60*/  LDSM.16.M88.4 R44, [R182+0x3800] ;  /* 0x00380000b62c783b */ /* 0x000e620000000200 */
        /* <DEDUP_REMOVED lines=9> */
[C---:B------:R-:W-:Y:S02]  /*16f00*/  ISETP.GE.AND P2, PT, R4.reuse, R8, PT ;  /* 0x000000080400720c */ /* 0x040fe40003f46270 */
[----:B------:R-:W-:Y:S02]  /*16f10*/  ISETP.GE.AND P4, PT, R4, R6, PT ;  /* 0x000000060400720c */ /* 0x000fe40003f86270 */
[C---:B------:R-:W-:Y:S02]  /*16f20*/  ISETP.GE.AND P3, PT, R3.reuse, R8, PT ;  /* 0x000000080300720c */ /* 0x040fe40003f66270 */
[----:B------:R-:W-:-:S02]  /*16f30*/  ISETP.GE.AND P0, PT, R3, R6, PT ;  /* 0x000000060300720c */ /* 0x000fc40003f06270 */
[C---:B------:R-:W-:Y:S02]  /*16f40*/  IADD3 R4, R0.reuse, 0x40, RZ ;  /* 0x0000004000047810 */ /* 0x040fe40007ffe0ff */
[----:B------:R-:W-:Y:S02]  /*16f50*/  FSEL R141, R27, -INF , !P5 ;  /* 0xff8000001b8d7808 */ /* 0x000fe40006800000 */
[----:B------:R-:W-:Y:S01]  /*16f60*/  IADD3 R3, R0, 0x41, RZ ;  /* 0x0000004100037810 */ /* 0x000fe20007ffe0ff */
[----:B--2---:R-:W-:Y:S01]  /*16f70*/  HMMA.16816.F32 R24, R12, R36, R168 ;  /* 0x000000240c18723c */ /* 0x004fe200000018a8 */
[----:B------:R-:W-:Y:S02]  /*16f80*/  FSEL R149, R20, -INF , !P2 ;  /* 0xff80000014957808 */ /* 0x000fe40005000000 */
[----:B------:R-:W-:Y:S02]  /*16f90*/  FSEL R140, R22, -INF , !P4 ;  /* 0xff800000168c7808 */ /* 0x000fe40006000000 */
[----:B------:R-:W-:-:S02]  /*16fa0*/  FSEL R148, R21, -INF , !P3 ;  /* 0xff80000015947808 */ /* 0x000fc40005800000 */
[----:B------:R-:W-:Y:S02]  /*16fb0*/  FSEL R142, R23, -INF , !P0 ;  /* 0xff800000178e7808 */ /* 0x000fe40004000000 */
[----:B------:R-:W-:Y:S01]  /*16fc0*/  HMMA.16816.F32 R20, R12, R38, R172 ;  /* 0x000000260c14723c */ /* 0x000fe200000018ac */
[----:B------:R-:W2:Y:S01]  /*16fd0*/  LDSM.16.M88.4 R36, [R182+0x4000] ;  /* 0x00400000b624783b */ /* 0x000ea20000000200 */
[C---:B------:R-:W-:Y:S02]  /*16fe0*/  ISETP.GE.AND P5, PT, R4.reuse, R8, PT ;  /* 0x000000080400720c */ /* 0x040fe40003fa6270 */
[----:B------:R-:W-:Y:S02]  /*16ff0*/  ISETP.GE.AND P2, PT, R4, R6, PT ;  /* 0x000000060400720c */ /* 0x000fe40003f46270 */
[C---:B------:R-:W-:Y:S02]  /*17000*/  ISETP.GE.AND P4, PT, R3.reuse, R8, PT ;  /* 0x000000080300720c */ /* 0x040fe40003f86270 */
[----:B------:R-:W-:-:S02]  /*17010*/  ISETP.GE.AND P3, PT, R3, R6, PT ;  /* 0x000000060300720c */ /* 0x000fc40003f66270 */
[C---:B------:R-:W-:Y:S02]  /*17020*/  IADD3 R4, R0.reuse, 0x48, RZ ;  /* 0x0000004800047810 */ /* 0x040fe40007ffe0ff */
[----:B------:R-:W-:Y:S02]  /*17030*/  IADD3 R3, R0, 0x49, RZ ;  /* 0x0000004900037810 */ /* 0x000fe40007ffe0ff */
[----:B------:R-:W-:Y:S02]  /*17040*/  FSEL R156, R32, -INF , !P5 ;  /* 0xff800000209c7808 */ /* 0x000fe40006800000 */
[----:B------:R-:W-:Y:S02]  /*17050*/  FSEL R154, R34, -INF , !P2 ;  /* 0xff800000229a7808 */ /* 0x000fe40005000000 */
[----:B------:R-:W-:Y:S02]  /*17060*/  FSEL R158, R33, -INF , !P4 ;  /* 0xff800000219e7808 */ /* 0x000fe40006000000 */
[----:B------:R-:W-:-:S02]  /*17070*/  ISETP.GE.AND P0, PT, R4, R8, PT ;  /* 0x000000080400720c */ /* 0x000fc40003f06270 */
[----:B------:R-:W-:Y:S02]  /*17080*/  ISETP.GE.AND P5, PT, R4, R6, PT ;  /* 0x000000060400720c */ /* 0x000fe40003fa6270 */
[C---:B------:R-:W-:Y:S02]  /*17090*/  ISETP.GE.AND P2, PT, R3.reuse, R8, PT ;  /* 0x000000080300720c */ /* 0x040fe40003f46270 */
[----:B------:R-:W-:Y:S02]  /*170a0*/  ISETP.GE.AND P4, PT, R3, R6, PT ;  /* 0x000000060300720c */ /* 0x000fe40003f86270 */
[----:B------:R-:W-:Y:S02]  /*170b0*/  FSEL R153, R35, -INF , !P3 ;  /* 0xff80000023997808 */ /* 0x000fe40005800000 */
[----:B---3--:R-:W-:Y:S01]  /*170c0*/  HMMA.16816.F32 R32, R12, R40, R192 ;  /* 0x000000280c20723c */ /* 0x008fe200000018c0 */
[----:B------:R-:W-:Y:S02]  /*170d0*/  FSEL R155, R28, -INF , !P0 ;  /* 0xff8000001c9b7808 */ /* 0x000fe40004000000 */
[----:B------:R-:W-:-:S02]  /*170e0*/  FSEL R152, R30, -INF , !P5 ;  /* 0xff8000001e987808 */ /* 0x000fc40006800000 */
[----:B------:R-:W-:Y:S02]  /*170f0*/  FSEL R159, R29, -INF , !P2 ;  /* 0xff8000001d9f7808 */ /* 0x000fe40005000000 */
[----:B------:R-:W-:Y:S02]  /*17100*/  FSEL R157, R31, -INF , !P4 ;  /* 0xff8000001f9d7808 */ /* 0x000fe40006000000 */
[----:B------:R-:W-:Y:S01]  /*17110*/  HMMA.16816.F32 R28, R12, R42, R196 ;  /* 0x0000002a0c1c723c */ /* 0x000fe200000018c4 */
[----:B------:R-:W3:Y:S01]  /*17120*/  LDSM.16.M88.4 R40, [R182+0x4800] ;  /* 0x00480000b628783b */ /* 0x000ee20000000200 */
[C---:B------:R-:W-:Y:S02]  /*17130*/  IADD3 R4, R0.reuse, 0x50, RZ ;  /* 0x0000005000047810 */ /* 0x040fe40007ffe0ff */
[----:B------:R-:W-:Y:S02]  /*17140*/  IADD3 R3, R0, 0x51, RZ ;  /* 0x0000005100037810 */ /* 0x000fe40007ffe0ff */
        /* <DEDUP_REMOVED lines=14> */
[----:B------:R-:W-:Y:S02]  /*17230*/  IADD3 R3, R0, 0x61, RZ ;  /* 0x0000006100037810 */ /* 0x000fe40007ffe0ff */
[----:B------:R-:W-:Y:S02]  /*17240*/  FSEL R160, R27, -INF , !P2 ;  /* 0xff8000001ba07808 */ /* 0x000fe40005000000 */
[----:B-1----:R-:W-:Y:S01]  /*17250*/  HMMA.16816.F32 R24, R12, R44, R200 ;  /* 0x0000002c0c18723c */ /* 0x002fe200000018c8 */
[----:B------:R-:W-:Y:S02]  /*17260*/  FSEL R167, R20, -INF , !P4 ;  /* 0xff80000014a77808 */ /* 0x000fe40006000000 */
[----:B------:R-:W-:Y:S02]  /*17270*/  FSEL R161, R22, -INF , !P3 ;  /* 0xff80000016a17808 */ /* 0x000fe40005800000 */
[----:B------:R-:W-:-:S02]  /*17280*/  FSEL R165, R21, -INF , !P0 ;  /* 0xff80000015a57808 */ /* 0x000fc40004000000 */
[----:B------:R-:W-:Y:S02]  /*17290*/  FSEL R163, R23, -INF , !P5 ;  /* 0xff80000017a37808 */ /* 0x000fe40006800000 */
[C---:B------:R-:W-:Y:S01]  /*172a0*/  ISETP.GE.AND P2, PT, R4.reuse, R8, PT ;  /* 0x000000080400720c */ /* 0x040fe20003f46270 */
[----:B------:R-:W-:Y:S01]  /*172b0*/  HMMA.16816.F32 R20, R12, R46, R204 ;  /* 0x0000002e0c14723c */ /* 0x000fe200000018cc */
[----:B------:R-:W-:Y:S01]  /*172c0*/  ISETP.GE.AND P4, PT, R4, R6, PT ;  /* 0x000000060400720c */ /* 0x000fe20003f86270 */
[----:B------:R-:W1:Y:S01]  /*172d0*/  LDSM.16.M88.4 R44, [R182+0x5000] ;  /* 0x00500000b62c783b */ /* 0x000e620000000200 */
        /* <DEDUP_REMOVED lines=13> */
[----:B--2---:R-:W-:Y:S01]  /*173b0*/  HMMA.16816.F32 R32, R12, R36, R208 ;  /* 0x000000240c20723c */ /* 0x004fe200000018d0 */
[----:B------:R-:W-:Y:S02]  /*173c0*/  FSEL R168, R30, -INF , !P2 ;  /* 0xff8000001ea87808 */ /* 0x000fe40005000000 */
[----:B------:R-:W-:-:S02]  /*173d0*/  FSEL R172, R29, -INF , !P4 ;  /* 0xff8000001dac7808 */ /* 0x000fc40006000000 */
[----:B------:R-:W-:Y:S02]  /*173e0*/  FSEL R170, R31, -INF , !P3 ;  /* 0xff8000001faa7808 */ /* 0x000fe40005800000 */
[C---:B------:R-:W-:Y:S01]  /*173f0*/  IADD3 R4, R0.reuse, 0x70, RZ ;  /* 0x0000007000047810 */ /* 0x040fe20007ffe0ff */
[----:B------:R-:W-:Y:S01]  /*17400*/  HMMA.16816.F32 R28, R12, R38, R212 ;  /* 0x000000260c1c723c */ /* 0x000fe200000018d4 */
[----:B------:R-:W2:Y:S01]  /*17410*/  LDSM.16.M88.4 R36, [R182+0x5800] ;  /* 0x00580000b624783b */ /* 0x000ea20000000200 */
        /* <DEDUP_REMOVED lines=12> */
[----:B---3--:R-:W-:Y:S01]  /*174e0*/  HMMA.16816.F32 R24, R12, R40, R216 ;  /* 0x000000280c18723c */ /* 0x008fe200000018d8 */
[----:B------:R-:W-:Y:S02]  /*174f0*/  ISETP.GE.AND P0, PT, R4, R6, PT ;  /* 0x000000060400720c */ /* 0x000fe40003f06270 */
[C---:B------:R-:W-:Y:S02]  /*17500*/  ISETP.GE.AND P5, PT, R3.reuse, R8, PT ;  /* 0x000000080300720c */ /* 0x040fe40003fa6270 */
[----:B------:R-:W-:Y:S02]  /*17510*/  ISETP.GE.AND P2, PT, R3, R6, PT ;  /* 0x000000060300720c */ /* 0x000fe40003f46270 */
[----:B------:R-:W-:-:S02]  /*17520*/  FSEL R195, R20, -INF , !P3 ;  /* 0xff80000014c37808 */ /* 0x000fc40005800000 */
[----:B------:R-:W-:Y:S02]  /*17530*/  FSEL R192, R22, -INF , !P0 ;  /* 0xff80000016c07808 */ /* 0x000fe40004000000 */
[----:B------:R-:W-:Y:S02]  /*17540*/  FSEL R199, R21, -INF , !P5 ;  /* 0xff80000015c77808 */ /* 0x000fe40006800000 */
[----:B------:R-:W-:Y:S02]  /*17550*/  FSEL R197, R23, -INF , !P2 ;  /* 0xff80000017c57808 */ /* 0x000fe40005000000 */
[----:B------:R-:W-:Y:S01]  /*17560*/  HMMA.16816.F32 R20, R12, R42, R144 ;  /* 0x0000002a0c14723c */ /* 0x000fe20000001890 */
[C---:B------:R-:W-:Y:S01]  /*17570*/  IADD3 R4, R0.reuse, 0x80, RZ ;  /* 0x0000008000047810 */ /* 0x040fe20007ffe0ff */
[----:B------:R-:W3:Y:S01]  /*17580*/  LDSM.16.M88.4 R40, [R182+0x6000] ;  /* 0x00600000b628783b */ /* 0x000ee20000000200 */
        /* <DEDUP_REMOVED lines=38> */
[----:B--2---:R-:W-:Y:S01]  /*177f0*/  HMMA.16816.F32 R24, R12, R36, R120 ;  /* 0x000000240c18723c */ /* 0x004fe20000001878 */
[----:B------:R-:W-:Y:S02]  /*17800*/  FSEL R131, R20, -INF , !P0 ;  /* 0xff80000014837808 */ /* 0x000fe40004000000 */
[----:B------:R-:W-:Y:S02]  /*17810*/  FSEL R128, R22, -INF , !P5 ;  /* 0xff80000016807808 */ /* 0x000fe40006800000 */
[----:B------:R-:W-:-:S02]  /*17820*/  FSEL R130, R21, -INF , !P2 ;  /* 0xff80000015827808 */ /* 0x000fc40005000000 */
[----:B------:R-:W-:Y:S02]  /*17830*/  FSEL R120, R23, -INF , !P4 ;  /* 0xff80000017787808 */ /* 0x000fe40006000000 */
[----:B------:R-:W-:Y:S01]  /*17840*/  HMMA.16816.F32 R20, R12, R38, R108 ;  /* 0x000000260c14723c */ /* 0x000fe2000000186c */
[----:B------:R-:W2:Y:S01]  /*17850*/  LDSM.16.M88.4 R36, [R182+0x7000] ;  /* 0x00700000b624783b */ /* 0x000ea20000000200 */
[C---:B------:R-:W-:Y:S02]  /*17860*/  IADD3 R4, R0.reuse, 0xa0, RZ ;  /* 0x000000a000047810 */ /* 0x040fe40007ffe0ff */
[----:B------:R-:W-:Y:S02]  /*17870*/  IADD3 R3, R0, 0xa1, RZ ;  /* 0x000000a100037810 */ /* 0x000fe40007ffe0ff */
        /* <DEDUP_REMOVED lines=10> */
[C---:B------:R-:W-:Y:S01]  /*17920*/  ISETP.GE.AND P4, PT, R4.reuse, R8, PT ;  /* 0x000000080400720c */ /* 0x040fe20003f86270 */
[----:B---3--:R-:W-:Y:S01]  /*17930*/  HMMA.16816.F32 R32, R12, R40, R116 ;  /* 0x000000280c20723c */ /* 0x008fe20000001874 */
[----:B------:R-:W-:Y:S02]  /*17940*/  ISETP.GE.AND P3, PT, R4, R6, PT ;  /* 0x000000060400720c */ /* 0x000fe40003f66270 */
[C---:B------:R-:W-:Y:S02]  /*17950*/  ISETP.GE.AND P0, PT, R3.reuse, R8, PT ;  /* 0x000000080300720c */ /* 0x040fe40003f06270 */
[----:B------:R-:W-:-:S02]  /*17960*/  ISETP.GE.AND P5, PT, R3, R6, PT ;  /* 0x000000060300720c */ /* 0x000fc40003fa6270 */
[----:B------:R-:W-:Y:S02]  /*17970*/  FSEL R111, R28, -INF , !P4 ;  /* 0xff8000001c6f7808 */ /* 0x000fe40006000000 */
[----:B------:R-:W-:Y:S02]  /*17980*/  FSEL R108, R30, -INF , !P3 ;  /* 0xff8000001e6c7808 */ /* 0x000fe40005800000 */
[----:B------:R-:W-:Y:S02]  /*17990*/  FSEL R203, R29, -INF , !P0 ;  /* 0xff8000001dcb7808 */ /* 0x000fe40004000000 */
[----:B------:R-:W-:Y:S02]  /*179a0*/  FSEL R110, R31, -INF , !P5 ;  /* 0xff8000001f6e7808 */ /* 0x000fe40006800000 */
[----:B------:R-:W-:Y:S01]  /*179b0*/  HMMA.16816.F32 R28, R12, R42, R104 ;  /* 0x0000002a0c1c723c */ /* 0x000fe20000001868 */
[C---:B------:R-:W-:Y:S01]  /*179c0*/  IADD3 R4, R0.reuse, 0xb0, RZ ;  /* 0x000000b000047810 */ /* 0x040fe20007ffe0ff */
[----:B------:R-:W3:Y:S01]  /*179d0*/  LDSM.16.M88.4 R40, [R182+0x7800] ;  /* 0x00780000b628783b */ /* 0x000ee20000000200 */
[----:B------:R-:W-:Y:S01]  /*179e0*/  IADD3 R3, R0, 0xb1, RZ ;  /* 0x000000b100037810 */ /* 0x000fe20007ffe0ff */
[----:B------:R-:W-:-:S04]  /*179f0*/  DEPBAR.LE SB0, 0x0 ;  /* 0x000080000000791a */ /* 0x000fc80000000000 */
[----:B------:R-:W-:Y:S01]  /*17a00*/  BAR.SYNC.DEFER_BLOCKING 0x0 ;  /* 0x0000000000007b1d */ /* 0x000fe20000010000 */
[C---:B------:R-:W-:Y:S02]  /*17a10*/  ISETP.GE.AND P2, PT, R4.reuse, R8, PT ;  /* 0x000000080400720c */ /* 0x040fe40003f46270 */
[----:B------:R-:W-:Y:S02]  /*17a20*/  ISETP.GE.AND P4, PT, R4, R6, PT ;  /* 0x000000060400720c */ /* 0x000fe40003f86270 */
        /* <DEDUP_REMOVED lines=8> */
[C---:B------:R-:W-:Y:S01]  /*17ab0*/  ISETP.GE.AND P5, PT, R4.reuse, R8, PT ;  /* 0x000000080400720c */ /* 0x040fe20003fa6270 */
[----:B-1----:R-:W-:Y:S01]  /*17ac0*/  HMMA.16816.F32 R24, R12, R44, R100 ;  /* 0x0000002c0c18723c */ /* 0x002fe20000001864 */
        /* <DEDUP_REMOVED lines=10> */
[----:B------:R-:W-:Y:S01]  /*17b70*/  HMMA.16816.F32 R20, R12, R46, R92 ;  /* 0x0000002e0c14723c */ /* 0x000fe2000000185c */
        /* <DEDUP_REMOVED lines=9> */
[C---:B------:R-:W-:Y:S01]  /*17c10*/  ISETP.GE.AND P3, PT, R4.reuse, R8, PT ;  /* 0x000000080400720c */ /* 0x040fe20003f66270 */
[----:B--2---:R-:W-:Y:S01]  /*17c20*/  HMMA.16816.F32 R32, R12, R36, R84 ;  /* 0x000000240c20723c */ /* 0x004fe20000001854 */
[----:B------:R-:W-:Y:S02]  /*17c30*/  ISETP.GE.AND P0, PT, R4, R6, PT ;  /* 0x000000060400720c */ /* 0x000fe40003f06270 */
[C---:B------:R-:W-:Y:S02]  /*17c40*/  ISETP.GE.AND P5, PT, R3.reuse, R8, PT ;  /* 0x000000080300720c */ /* 0x040fe40003fa6270 */
[----:B------:R-:W-:Y:S02]  /*17c50*/  ISETP.GE.AND P2, PT, R3, R6, PT ;  /* 0x000000060300720c */ /* 0x000fe40003f46270 */
[----:B------:R-:W-:Y:S02]  /*17c60*/  FSEL R94, R28, -INF , !P3 ;  /* 0xff8000001c5e7808 */ /* 0x000fe40005800000 */
[----:B------:R-:W-:-:S02]  /*17c70*/  FSEL R93, R30, -INF , !P0 ;  /* 0xff8000001e5d7808 */ /* 0x000fc40004000000 */
[----:B------:R-:W-:Y:S02]  /*17c80*/  FSEL R208, R29, -INF , !P5 ;  /* 0xff8000001dd07808 */ /* 0x000fe40006800000 */
[----:B------:R-:W-:Y:S02]  /*17c90*/  FSEL R209, R31, -INF , !P2 ;  /* 0xff8000001fd17808 */ /* 0x000fe40005000000 */
[----:B------:R-:W-:Y:S01]  /*17ca0*/  HMMA.16816.F32 R28, R12, R38, R80 ;  /* 0x000000260c1c723c */ /* 0x000fe20000001850 */
        /* <DEDUP_REMOVED lines=18> */
[----:B------:R-:W-:Y:S01]  /*17dd0*/  FSEL R216, R20, -INF , !P2 ;  /* 0xff80000014d87808 */ /* 0x000fe20005000000 */
[----:B---3--:R-:W-:Y:S01]  /*17de0*/  HMMA.16816.F32 R24, R12, R40, R76 ;  /* 0x000000280c18723c */ /* 0x008fe2000000184c */
[----:B------:R-:W-:Y:S02]  /*17df0*/  FSEL R212, R22, -INF , !P4 ;  /* 0xff80000016d47808 */ /* 0x000fe40006000000 */
[----:B------:R-:W-:Y:S02]  /*17e00*/  FSEL R217, R21, -INF , !P3 ;  /* 0xff80000015d97808 */ /* 0x000fe40005800000 */
[----:B------:R-:W-:-:S02]  /*17e10*/  ISETP.GE.AND P5, PT, R4, R8, PT ;  /* 0x000000080400720c */ /* 0x000fc40003fa6270 */
[----:B------:R-:W-:Y:S01]  /*17e20*/  ISETP.GE.AND P2, PT, R4, R6, PT ;  /* 0x000000060400720c */ /* 0x000fe20003f46270 */
[----:B------:R-:W-:Y:S01]  /*17e30*/  HMMA.16816.F32 R12, R12, R42, R96 ;  /* 0x0000002a0c0c723c */ /* 0x000fe20000001860 */
[C---:B------:R-:W-:Y:S02]  /*17e40*/  ISETP.GE.AND P4, PT, R3.reuse, R8, PT ;  /* 0x000000080300720c */ /* 0x040fe40003f86270 */
[----:B------:R-:W-:Y:S02]  /*17e50*/  ISETP.GE.AND P3, PT, R3, R6, PT ;  /* 0x000000060300720c */ /* 0x000fe40003f66270 */
[C---:B------:R-:W-:Y:S02]  /*17e60*/  IADD3 R4, R0.reuse, 0xe8, RZ ;  /* 0x000000e800047810 */ /* 0x040fe40007ffe0ff */
[----:B------:R-:W-:Y:S02]  /*17e70*/  IADD3 R3, R0, 0xe9, RZ ;  /* 0x000000e900037810 */ /* 0x000fe40007ffe0ff */
[----:B------:R-:W-:-:S02]  /*17e80*/  FSEL R228, R32, -INF , !P5 ;  /* 0xff80000020e47808 */ /* 0x000fc40006800000 */
[----:B------:R-:W-:Y:S02]  /*17e90*/  FSEL R220, R34, -INF , !P2 ;  /* 0xff80000022dc7808 */ /* 0x000fe40005000000 */
[----:B------:R-:W-:Y:S02]  /*17ea0*/  FSEL R230, R33, -INF , !P4 ;  /* 0xff80000021e67808 */ /* 0x000fe40006000000 */
[----:B------:R-:W-:Y:S02]  /*17eb0*/  ISETP.GE.AND P5, PT, R4, R6, PT ;  /* 0x000000060400720c */ /* 0x000fe40003fa6270 */
[C---:B------:R-:W-:Y:S02]  /*17ec0*/  ISETP.GE.AND P2, PT, R3.reuse, R8, PT ;  /* 0x000000080300720c */ /* 0x040fe40003f46270 */
[----:B------:R-:W-:Y:S02]  /*17ed0*/  ISETP.GE.AND P4, PT, R3, R6, PT ;  /* 0x000000060300720c */ /* 0x000fe40003f86270 */
[----:B------:R-:W-:-:S02]  /*17ee0*/  IADD3 R3, R0, 0xf1, RZ ;  /* 0x000000f100037810 */ /* 0x000fc40007ffe0ff */
[----:B------:R-:W-:Y:S02]  /*17ef0*/  FSEL R214, R23, -INF , !P0 ;  /* 0xff80000017d67808 */ /* 0x000fe40004000000 */
[-C--:B------:R-:W-:Y:S02]  /*17f00*/  ISETP.GE.AND P0, PT, R4, R8.reuse, PT ;  /* 0x000000080400720c */ /* 0x080fe40003f06270 */
[----:B------:R-:W-:Y:S02]  /*17f10*/  FSEL R218, R30, -INF , !P5 ;  /* 0xff8000001eda7808 */ /* 0x000fe40006800000 */
[----:B------:R-:W-:Y:S02]  /*17f20*/  FSEL R231, R29, -INF , !P2 ;  /* 0xff8000001de77808 */ /* 0x000fe40005000000 */
[----:B------:R-:W-:Y:S02]  /*17f30*/  IADD3 R4, R0, 0xf0, RZ ;  /* 0x000000f000047810 */ /* 0x000fe40007ffe0ff */
[----:B------:R-:W-:-:S02]  /*17f40*/  ISETP.GE.AND P5, PT, R3, R8, PT ;  /* 0x000000080300720c */ /* 0x000fc40003fa6270 */
[----:B------:R-:W-:Y:S02]  /*17f50*/  ISETP.GE.AND P2, PT, R3, R6, PT ;  /* 0x000000060300720c */ /* 0x000fe40003f46270 */
[----:B------:R-:W-:Y:S02]  /*17f60*/  IADD3 R3, R0, 0xf8, RZ ;  /* 0x000000f800037810 */ /* 0x000fe40007ffe0ff */
[----:B------:R-:W-:Y:S02]  /*17f70*/  FSEL R219, R35, -INF , !P3 ;  /* 0xff80000023db7808 */ /* 0x000fe40005800000 */
[----:B------:R-:W-:Y:S02]  /*17f80*/  FSEL R229, R28, -INF , !P0 ;  /* 0xff8000001ce57808 */ /* 0x000fe40004000000 */
[C---:B------:R-:W-:Y:S02]  /*17f90*/  ISETP.GE.AND P3, PT, R4.reuse, R8, PT ;  /* 0x000000080400720c */ /* 0x040fe40003f66270 */
[----:B------:R-:W-:-:S02]  /*17fa0*/  ISETP.GE.AND P0, PT, R4, R6, PT ;  /* 0x000000060400720c */ /* 0x000fc40003f06270 */
[----:B------:R-:W-:Y:S02]  /*17fb0*/  FSEL R232, R31, -INF , !P4 ;  /* 0xff8000001fe87808 */ /* 0x000fe40006000000 */
[----:B------:R-:W-:Y:S02]  /*17fc0*/  FSEL R48, R67, -INF , !P1 ;  /* 0xff80000043307808 */ /* 0x000fe40004800000 */
[----:B------:R-:W-:Y:S02]  /*17fd0*/  IADD3 R5, R177, 0x800, RZ ;  /* 0x00000800b1057810 */ /* 0x000fe40007ffe0ff */
[C---:B------:R-:W-:Y:S02]  /*17fe0*/  ISETP.GE.AND P4, PT, R3.reuse, R8, PT ;  /* 0x000000080300720c */ /* 0x040fe40003f86270 */
[----:B------:R-:W-:Y:S01]  /*17ff0*/  ISETP.GE.AND P1, PT, R3, R6, PT ;  /* 0x000000060300720c */ /* 0x000fe20003f26270 */
[----:B------:R1:W-:Y:S01]  /*18000*/  STL [R1+0x80], R5 ;  /* 0x0000800501007387 */ /* 0x0003e20000100800 */
[----:B------:R-:W-:-:S02]  /*18010*/  IADD3 R4, R177, 0x1000, RZ ;  /* 0x00001000b1047810 */ /* 0x000fc40007ffe0ff */
[----:B------:R-:W-:Y:S02]  /*18020*/  IADD3 R3, R177, 0x1800, RZ ;  /* 0x00001800b1037810 */ /* 0x000fe40007ffe0ff */
[----:B------:R-:W-:Y:S01]  /*18030*/  FSEL R234, R27, -INF , !P2 ;  /* 0xff8000001bea7808 */ /* 0x000fe20005000000 */
[----:B------:R2:W-:Y:S01]  /*18040*/  STL [R1+0x84], R4 ;  /* 0x0000840401007387 */ /* 0x0005e20000100800 */
[----:B------:R-:W-:Y:S02]  /*18050*/  ISETP.GE.AND P2, PT, R179, 0x2, PT ;  /* 0x00000002b300780c */ /* 0x000fe40003f46270 */
[----:B------:R-:W-:Y:S01]  /*18060*/  IADD3 R0, R0, 0xf9, RZ ;  /* 0x000000f900007810 */ /* 0x000fe20007ffe0ff */
[----:B------:R3:W-:Y:S01]  /*18070*/  STL [R1+0x88], R3 ;  /* 0x0000880301007387 */ /* 0x0007e20000100800 */
[----:B------:R-:W-:Y:S02]  /*18080*/  FSEL R233, R26, -INF , !P0 ;  /* 0xff8000001ae97808 */ /* 0x000fe40004000000 */
[----:B------:R-:W-:-:S02]  /*18090*/  ISETP.GE.AND P0, PT, R0, R6, PT ;  /* 0x000000060000720c */ /* 0x000fc40003f06270 */
[----:B------:R-:W-:Y:S02]  /*180a0*/  FSEL R236, R24, -INF , !P3 ;  /* 0xff80000018ec7808 */ /* 0x000fe40005800000 */
[----:B------:R-:W-:Y:S02]  /*180b0*/  FSEL R240, R15, -INF , !P0 ;  /* 0xff8000000ff07808 */ /* 0x000fe40004000000 */
[----:B------:R-:W-:Y:S02]  /*180c0*/  ISETP.GE.AND P3, PT, R0, R8, PT ;  /* 0x000000080000720c */ /* 0x000fe40003f66270 */
[----:B------:R-:W-:Y:S02]  /*180d0*/  ISETP.NE.U32.AND P0, PT, R224, RZ, PT ;  /* 0x000000ffe000720c */ /* 0x000fe40003f05070 */
[----:B------:R-:W-:Y:S02]  /*180e0*/  LOP3.LUT R0, R18, R178, RZ, 0xfc, !PT ;  /* 0x000000b212007212 */ /* 0x000fe400078efcff */
[----:B-1----:R-:W-:-:S02]  /*180f0*/  IADD3 R5, R177, 0x2000, RZ ;  /* 0x00002000b1057810 */ /* 0x002fc40007ffe0ff */
[----:B------:R-:W-:Y:S02]  /*18100*/  FSEL R237, R25, -INF , !P5 ;  /* 0xff80000019ed7808 */ /* 0x000fe40006800000 */
[----:B------:R-:W-:Y:S01]  /*18110*/  FSEL R238, R12, -INF , !P4 ;  /* 0xff8000000cee7808 */ /* 0x000fe20006000000 */
[----:B------:R1:W-:Y:S01]  /*18120*/  STL [R1+0x8c], R5 ;  /* 0x00008c0501007387 */ /* 0x0003e20000100800 */
[C---:B--2---:R-:W-:Y:S02]  /*18130*/  IADD3 R4, R177.reuse, 0x2800, RZ ;  /* 0x00002800b1047810 */ /* 0x044fe40007ffe0ff */
[----:B------:R-:W-:Y:S02]  /*18140*/  FSEL R235, R14, -INF , !P1 ;  /* 0xff8000000eeb7808 */ /* 0x000fe40004800000 */
[----:B---3--:R-:W-:Y:S01]  /*18150*/  IADD3 R3, R177, 0x3000, RZ ;  /* 0x00003000b1037810 */ /* 0x008fe20007ffe0ff */
[----:B------:R2:W-:Y:S01]  /*18160*/  STL [R1+0x90], R4 ;  /* 0x0000900401007387 */ /* 0x0005e20000100800 */
[----:B------:R-:W-:-:S02]  /*18170*/  FSEL R239, R13, -INF , !P3 ;  /* 0xff8000000def7808 */ /* 0x000fc40005800000 */
[----:B------:R-:W-:Y:S01]  /*18180*/  ISETP.NE.AND.EX P0, PT, R225, RZ, PT, P0 ;  /* 0x000000ffe100720c */ /* 0x000fe20003f05300 */
[----:B------:R3:W-:Y:S01]  /*18190*/  STL [R1+0x94], R3 ;  /* 0x0000940301007387 */ /* 0x0007e20000100800 */
[----:B-1----:R-:W-:-:S05]  /*181a0*/  IADD3 R5, R177, 0x3800, RZ ;  /* 0x00003800b1057810 */ /* 0x002fca0007ffe0ff */
[----:B------:R1:W-:Y:S01]  /*181b0*/  STL [R1+0x98], R5 ;  /* 0x0000980501007387 */ /* 0x0003e20000100800 */
[C---:B--2---:R-:W-:Y:S02]  /*181c0*/  IADD3 R4, R177.reuse, 0x4000, RZ ;  /* 0x00004000b1047810 */ /* 0x044fe40007ffe0ff */
[----:B---3--:R-:W-:-:S03]  /*181d0*/  IADD3 R3, R177, 0x4800, RZ ;  /* 0x00004800b1037810 */ /* 0x008fc60007ffe0ff */
[----:B------:R2:W-:Y:S04]  /*181e0*/  STL [R1+0x9c], R4 ;  /* 0x00009c0401007387 */ /* 0x0005e80000100800 */
        /* <DEDUP_REMOVED lines=10> */
[----:B---3--:R-:W-:-:S05]  /*18290*/  IADD3 R3, R177, 0x7800, RZ ;  /* 0x00007800b1037810 */ /* 0x008fca0007ffe0ff */
[----:B------:R1:W-:Y:S04]  /*182a0*/  STL [R1+0xdc], R3 ;  /* 0x0000dc0301007387 */ /* 0x0003e80000100800 */
[----:B------:R1:W-:Y:S01]  /*182b0*/  STL [R1+0xd8], R4 ;  /* 0x0000d80401007387 */ /* 0x0003e20000100800 */
[----:B------:R-:W-:Y:S05]  /*182c0*/  @!P2 BRA `(.L_x_1131) ;  /* 0x00000f700000a947 */ /* 0x000fea0003800000 */
[----:B------:R-:W-:Y:S01]  /*182d0*/  BSSY B0, `(.L_x_1132) ;  /* 0x0000042000007945 */ /* 0x000fe20003800000 */
[----:B------:R-:W-:Y:S05]  /*182e0*/  @!P0 BRA `(.L_x_1133) ;  /* 0x000003d000008947 */ /* 0x000fea0003800000 */
[----:B-1----:R-:W2:Y:S01]  /*182f0*/  LD.E R4, [R16.64+0x170] ;  /* 0x0001700610047980 */ /* 0x002ea2000c101900 */
[----:B------:R-:W-:Y:S02]  /*18300*/  IABS R7, R19 ;  /* 0x0000001300077213 */ /* 0x000fe40000000000 */
[----:B------:R-:W-:-:S04]  /*18310*/  IADD3 R12, R19, -0x100, RZ ;  /* 0xffffff00130c7810 */ /* 0x000fc80007ffe0ff */
[----:B------:R-:W-:Y:S02]  /*18320*/  IABS R9, R12 ;  /* 0x0000000c00097213 */ /* 0x000fe40000000000 */
[-C--:B--2---:R-:W-:Y:S02]  /*18330*/  IABS R3, R4.reuse ;  /* 0x0000000400037213 */ /* 0x084fe40000000000 */
[-C--:B------:R-:W-:Y:S02]  /*18340*/  IABS R13, R4.reuse ;  /* 0x00000004000d7213 */ /* 0x080fe40000000000 */
[----:B------:R-:W1:Y:S01]  /*18350*/  I2F.RP R10, R3 ;  /* 0x00000003000a7306 */ /* 0x000e620000209400 */
[----:B------:R-:W-:-:S07]  /*18360*/  LOP3.LUT R12, R12, R4, RZ, 0x3c, !PT ;  /* 0x000000040c0c7212 */ /* 0x000fce00078e3cff */
[----:B-1----:R-:W1:Y:S02]  /*18370*/  MUFU.RCP R10, R10 ;  /* 0x0000000a000a7308 */ /* 0x002e640000001000 */
[----:B-1----:R-:W-:-:S06]  /*18380*/  IADD3 R10, R10, 0xffffffe, RZ ;  /* 0x0ffffffe0a0a7810 */ /* 0x002fcc0007ffe0ff */
[----:B------:R-:W1:Y:S02]  /*18390*/  F2I.FTZ.U32.TRUNC.NTZ R11, R10 ;  /* 0x0000000a000b7305 */ /* 0x000e64000021f000 */
[----:B-1----:R-:W-:Y:S02]  /*183a0*/  IMAD.MOV R5, RZ, RZ, -R11 ;  /* 0x000000ffff057224 */ /* 0x002fe400078e0a0b */
[----:B------:R-:W-:Y:S02]  /*183b0*/  IMAD.MOV.U32 R10, RZ, RZ, RZ ;  /* 0x000000ffff0a7224 */ /* 0x000fe400078e00ff */
[----:B------:R-:W-:-:S04]  /*183c0*/  IMAD R5, R5, R3, RZ ;  /* 0x0000000305057224 */ /* 0x000fc800078e02ff */
[----:B------:R-:W-:-:S04]  /*183d0*/  IMAD.HI.U32 R5, R11, R5, R10 ;  /* 0x000000050b057227 */ /* 0x000fc800078e000a */
[----:B------:R-:W-:Y:S02]  /*183e0*/  IMAD.MOV.U32 R10, RZ, RZ, R7 ;  /* 0x000000ffff0a7224 */ /* 0x000fe400078e0007 */
[----:B------:R-:W-:Y:S02]  /*183f0*/  IMAD.MOV R11, RZ, RZ, -R13 ;  /* 0x000000ffff0b7224 */ /* 0x000fe400078e0a0d */
[----:B------:R-:W-:-:S04]  /*18400*/  IMAD.HI.U32 R7, R5, R10, RZ ;  /* 0x0000000a05077227 */ /* 0x000fc800078e00ff */
[----:B------:R-:W-:-:S04]  /*18410*/  IMAD.HI.U32 R5, R5, R9, RZ ;  /* 0x0000000905057227 */ /* 0x000fc800078e00ff */
[-C--:B------:R-:W-:Y:S02]  /*18420*/  IMAD R9, R5, R11.reuse, R9 ;  /* 0x0000000b05097224 */ /* 0x080fe400078e0209 */
[----:B------:R-:W-:-:S03]  /*18430*/  IMAD R10, R7, R11, R10 ;  /* 0x0000000b070a7224 */ /* 0x000fc600078e020a */
[C---:B------:R-:W-:Y:S02]  /*18440*/  ISETP.GT.U32.AND P3, PT, R3.reuse, R9, PT ;  /* 0x000000090300720c */ /* 0x040fe40003f64070 */
[----:B------:R-:W-:-:S11]  /*18450*/  ISETP.GT.U32.AND P1, PT, R3, R10, PT ;  /* 0x0000000a0300720c */ /* 0x000fd60003f24070 */
[----:B------:R-:W-:Y:S01]  /*18460*/  @!P3 IMAD.IADD R9, R9, 0x1, -R3 ;  /* 0x000000010909b824 */ /* 0x000fe200078e0a03 */
[----:B------:R-:W-:Y:S02]  /*18470*/  @!P3 IADD3 R5, R5, 0x1, RZ ;  /* 0x000000010505b810 */ /* 0x000fe40007ffe0ff */
[-C--:B------:R-:W-:Y:S02]  /*18480*/  @!P1 IADD3 R10, R10, -R3.reuse, RZ ;  /* 0x800000030a0a9210 */ /* 0x080fe40007ffe0ff */
[-C--:B------:R-:W-:Y:S02]  /*18490*/  ISETP.GE.U32.AND P5, PT, R9, R3.reuse, PT ;  /* 0x000000030900720c */ /* 0x080fe40003fa6070 */
[----:B------:R-:W-:Y:S02]  /*184a0*/  ISETP.GE.U32.AND P6, PT, R10, R3, PT ;  /* 0x000000030a00720c */ /* 0x000fe40003fc6070 */
[----:B------:R-:W-:Y:S01]  /*184b0*/  LOP3.LUT R3, R19, R4, RZ, 0x3c, !PT ;  /* 0x0000000413037212 */ /* 0x000fe200078e3cff */
[----:B------:R-:W2:Y:S01]  /*184c0*/  LD.E.64 R10, [R16.64+0x38] ;  /* 0x00003806100a7980 */ /* 0x000ea2000c101b00 */
[----:B------:R-:W-:-:S02]  /*184d0*/  @!P1 IADD3 R7, R7, 0x1, RZ ;  /* 0x0000000107079810 */ /* 0x000fc40007ffe0ff */
[----:B------:R-:W-:Y:S02]  /*184e0*/  ISETP.GE.AND P1, PT, R12, RZ, PT ;  /* 0x000000ff0c00720c */ /* 0x000fe40003f26270 */
[----:B------:R-:W-:Y:S02]  /*184f0*/  ISETP.GE.AND P4, PT, R3, RZ, PT ;  /* 0x000000ff0300720c */ /* 0x000fe40003f86270 */
[----:B------:R-:W-:Y:S02]  /*18500*/  ISETP.NE.AND P3, PT, R4, RZ, PT ;  /* 0x000000ff0400720c */ /* 0x000fe40003f65270 */
[----:B------:R-:W-:Y:S02]  /*18510*/  @P5 IADD3 R5, R5, 0x1, RZ ;  /* 0x0000000105055810 */ /* 0x000fe40007ffe0ff */
[----:B------:R-:W-:Y:S02]  /*18520*/  @P6 IADD3 R7, R7, 0x1, RZ ;  /* 0x0000000107076810 */ /* 0x000fe40007ffe0ff */
[----:B------:R-:W-:-:S03]  /*18530*/  LOP3.LUT R3, RZ, R4, RZ, 0x33, !PT ;  /* 0x00000004ff037212 */ /* 0x000fc600078e33ff */
[----:B------:R-:W-:Y:S02]  /*18540*/  @!P1 IMAD.MOV R5, RZ, RZ, -R5 ;  /* 0x000000ffff059224 */ /* 0x000fe400078e0a05 */
[----:B------:R-:W-:-:S03]  /*18550*/  @!P4 IMAD.MOV R7, RZ, RZ, -R7 ;  /* 0x000000ffff07c224 */ /* 0x000fc600078e0a07 */
[C---:B------:R-:W-:Y:S02]  /*18560*/  SEL R5, R3.reuse, R5, !P3 ;  /* 0x0000000503057207 */ /* 0x040fe40005800000 */
[----:B------:R-:W-:-:S03]  /*18570*/  SEL R7, R3, R7, !P3 ;  /* 0x0000000703077207 */ /* 0x000fc60005800000 */
[----:B------:R-:W-:-:S04]  /*18580*/  IMAD.WIDE R14, R5, 0x4, R224 ;  /* 0x00000004050e7825 */ /* 0x000fc800078e02e0 */
[C---:B------:R-:W-:Y:S02]  /*18590*/  IMAD.WIDE R12, R7.reuse, 0x4, R224 ;  /* 0x00000004070c7825 */ /* 0x040fe400078e02e0 */
[----:B------:R-:W3:Y:S04]  /*185a0*/  LD.E R14, [R14.64] ;  /* 0x000000060e0e7980 */ /* 0x000ee8000c101900 */
[----:B------:R1:W3:Y:S04]  /*185b0*/  LD.E R9, [R12.64] ;  /* 0x000000060c097980 */ /* 0x0002e8000c101900 */
[----:B-1----:R-:W4:Y:S01]  /*185c0*/  LD.E.64 R12, [R16.64+0x20] ;  /* 0x00002006100c7980 */ /* 0x002f22000c101b00 */
[----:B------:R-:W-:-:S05]  /*185d0*/  IADD3 R5, R7, -R5, RZ ;  /* 0x8000000507057210 */ /* 0x000fca0007ffe0ff */
[----:B------:R-:W-:-:S05]  /*185e0*/  IMAD R4, R4, R5, -0x100 ;  /* 0xffffff0004047424 */ /* 0x000fca00078e0205 */
[----:B------:R-:W-:Y:S01]  /*185f0*/  SHF.R.S32.HI R7, RZ, 0x1f, R4 ;  /* 0x0000001fff077819 */ /* 0x000fe20000011404 */
[-C--:B--2---:R-:W-:Y:S02]  /*18600*/  IMAD R3, R11, R4.reuse, RZ ;  /* 0x000000040b037224 */ /* 0x084fe400078e02ff */
[----:B------:R-:W-:-:S04]  /*18610*/  IMAD.WIDE.U32 R4, R10, R4, RZ ;  /* 0x000000040a047225 */ /* 0x000fc800078e00ff */
[----:B------:R-:W-:-:S04]  /*18620*/  IMAD R10, R10, R7, R3 ;  /* 0x000000070a0a7224 */ /* 0x000fc800078e0203 */
[----:B------:R-:W-:Y:S02]  /*18630*/  IMAD.IADD R5, R5, 0x1, R10 ;  /* 0x0000000105057824 */ /* 0x000fe400078e020a */
[----:B---3--:R-:W-:-:S05]  /*18640*/  IMAD.IADD R9, R14, 0x1, -R9 ;  /* 0x000000010e097824 */ /* 0x008fca00078e0a09 */
[----:B------:R-:W-:Y:S01]  /*18650*/  SHF.R.S32.HI R7, RZ, 0x1f, R9 ;  /* 0x0000001fff077819 */ /* 0x000fe20000011409 */
[----:B----4-:R-:W-:-:S04]  /*18660*/  IMAD R3, R13, R9, RZ ;  /* 0x000000090d037224 */ /* 0x010fc800078e02ff */
[----:B------:R-:W-:Y:S02]  /*18670*/  IMAD R3, R12, R7, R3 ;  /* 0x000000070c037224 */ /* 0x000fe400078e0203 */
[----:B------:R-:W-:-:S05]  /*18680*/  IMAD.WIDE.U32 R12, R9, R12, R4 ;  /* 0x0000000c090c7225 */ /* 0x000fca00078e0004 */
[----:B------:R-:W-:Y:S01]  /*18690*/  IADD3 R4, R13, R3, RZ ;  /* 0x000000030d047210 */ /* 0x000fe20007ffe0ff */
[----:B------:R-:W-:Y:S01]  /*186a0*/  IMAD.MOV.U32 R3, RZ, RZ, R12 ;  /* 0x000000ffff037224 */ /* 0x000fe200078e000c */
[----:B------:R-:W-:Y:S05]  /*186b0*/  BRA `(.L_x_1134) ;  /* 0x0000003000007947 */ /* 0x000fea0003800000 */
.L_x_1133:
[----:B-1----:R-:W2:Y:S02]  /*186c0*/  LD.E R3, [R16.64+0x38] ;  /* 0x0000380610037980 */ /* 0x002ea4000c101900 */
[----:B--2---:R-:W-:-:S04]  /*186d0*/  LEA R3, -R3, RZ, 0x8 ;  /* 0x000000ff03037211 */ /* 0x004fc800078e41ff */
[----:B------:R-:W-:Y:S02]  /*186e0*/  SHF.R.S32.HI R4, RZ, 0x1f, R3 ;  /* 0x0000001fff047819 */ /* 0x000fe40000011403 */
.L_x_1134:
[----:B------:R-:W-:Y:S05]  /*186f0*/  BSYNC B0 ;  /* 0x0000000000007941 */ /* 0x000fea0003800000 */
.L_x_1132:
[----:B------:R-:W-:Y:S01]  /*18700*/  ISETP.GE.AND P1, PT, R132, R247, PT ;  /* 0x000000f78400720c */ /* 0x000fe20003f26270 */
[----:B------:R-:W-:-:S12]  /*18710*/  BSSY B0, `(.L_x_1135) ;  /* 0x00000af000007945 */ /* 0x000fd80003800000 */
[----:B------:R-:W-:Y:S01]  /*18720*/  @!P1 IADD3 R5, P4, R3, R113, RZ ;  /* 0x0000007103059210 */ /* 0x000fe20007f9e0ff */
[----:B------:R-:W-:Y:S01]  /*18730*/  @!P1 IMAD.MOV.U32 R11, RZ, RZ, R4 ;  /* 0x000000ffff0b9224 */ /* 0x000fe200078e0004 */
[----:B------:R-:W-:Y:S01]  /*18740*/  @!P1 LEA R7, P3, R190, R3, 0x5 ;  /* 0x00000003be079211 */ /* 0x000fe200078628ff */
[----:B------:R-:W-:Y:S01]  /*18750*/  @!P1 IMAD.MOV.U32 R14, RZ, RZ, R3 ;  /* 0x000000ffff0e9224 */ /* 0x000fe200078e0003 */
[-C--:B------:R-:W-:Y:S01]  /*18760*/  @!P1 MOV R15, R4.reuse ;  /* 0x00000004000f9202 */ /* 0x080fe20000000f00 */
[----:B------:R-:W-:Y:S01]  /*18770*/  @!P1 IMAD.X R9, R4, 0x1, R134, P4 ;  /* 0x0000000104099824 */ /* 0x000fe200020e0686 */
[-C--:B------:R-:W-:Y:S01]  /*18780*/  @!P1 LEA R46, P4, R5, R227.reuse, 0x1 ;  /* 0x000000e3052e9211 */ /* 0x080fe200078808ff */
[C---:B------:R-:W-:Y:S01]  /*18790*/  @!P1 IMAD R18, R191.reuse, 0x50, RZ ;  /* 0x00000050bf129824 */ /* 0x040fe200078e02ff */
[C---:B------:R-:W-:Y:S01]  /*187a0*/  @!P1 LEA.HI.X R10, R190.reuse, R4, R191, 0x5, P3 ;  /* 0x00000004be0a9211 */ /* 0x040fe200018f2cbf */
[----:B------:R-:W-:Y:S01]  /*187b0*/  @!P1 IMAD R19, R191, 0x30, RZ ;  /* 0x00000030bf139824 */ /* 0x000fe200078e02ff */
[----:B------:R-:W-:Y:S01]  /*187c0*/  @!P1 LEA R44, P3, R7, R227, 0x1 ;  /* 0x000000e3072c9211 */ /* 0x000fe200078608ff */
[----:B------:R-:W-:Y:S01]  /*187d0*/  @!P1 IMAD.MOV.U32 R20, RZ, RZ, R3 ;  /* 0x000000ffff149224 */ /* 0x000fe200078e0003 */
[-C--:B------:R-:W-:Y:S01]  /*187e0*/  @!P1 LEA.HI.X R47, R5, R226.reuse, R9, 0x1, P4 ;  /* 0x000000e2052f9211 */ /* 0x080fe200020f0c09 */
[----:B------:R1:W-:Y:S01]  /*187f0*/  @P1 STS.128 [R189+0x2000], RZ ;  /* 0x002000ffbd001388 */ /* 0x0003e20000000c00 */
[----:B------:R-:W-:Y:S01]  /*18800*/  @!P1 LEA.HI.X R45, R7, R226, R10, 0x1, P3 ;  /* 0x000000e2072d9211 */ /* 0x000fe200018f0c0a */
[----:B------:R-:W-:Y:S01]  /*18810*/  @!P1 IMAD.MOV.U32 R10, RZ, RZ, R3 ;  /* 0x000000ffff0a9224 */ /* 0x000fe200078e0003 */
[CC--:B------:R-:W-:Y:S01]  /*18820*/  @!P1 LEA R5, P4, R190.reuse, R3.reuse, 0x6 ;  /* 0x00000003be059211 */ /* 0x0c0fe200078830ff */
[----:B------:R-:W-:Y:S01]  /*18830*/  @!P1 IMAD.MOV.U32 R23, RZ, RZ, R4 ;  /* 0x000000ffff179224 */ /* 0x000fe200078e0004 */
[C---:B------:R-:W-:Y:S01]  /*18840*/  @!P1 LEA R7, P3, R190.reuse, R3, 0x7 ;  /* 0x00000003be079211 */ /* 0x040fe200078638ff */
[C---:B------:R-:W-:Y:S01]  /*18850*/  @!P1 IMAD.WIDE.U32 R12, R190.reuse, 0x30, R10 ;  /* 0x00000030be0c9825 */ /* 0x040fe200078e000a */
[----:B------:R-:W-:-:S02]  /*18860*/  @!P1 LEA.HI.X R9, R190, R4, R191, 0x6, P4 ;  /* 0x00000004be099211 */ /* 0x000fc400020f34bf */
[CC--:B------:R-:W-:Y:S01]  /*18870*/  @!P1 LEA R42, P4, R5.reuse, R227.reuse, 0x1 ;  /* 0x000000e3052a9211 */ /* 0x0c0fe200078808ff */
[----:B------:R-:W-:Y:S01]  /*18880*/  @!P1 IMAD.WIDE.U32 R10, R190, 0x50, R14 ;  /* 0x00000050be0a9825 */ /* 0x000fe200078e000e */
[-C--:B------:R-:W-:Y:S02]  /*18890*/  @!P1 LEA R40, P5, R12, R227.reuse, 0x1 ;  /* 0x000000e30c289211 */ /* 0x080fe400078a08ff */
[----:B------:R-:W-:Y:S01]  /*188a0*/  @!P1 LEA.HI.X R43, R5, R226, R9, 0x1, P4 ;  /* 0x000000e2052b9211 */ /* 0x000fe200020f0c09 */
[----:B------:R-:W-:Y:S01]  /*188b0*/  @!P1 IMAD.IADD R9, R11, 0x1, R18 ;  /* 0x000000010b099824 */ /* 0x000fe200078e0212 */
[-C--:B------:R-:W-:Y:S01]  /*188c0*/  @!P1 LEA R38, P4, R10, R227.reuse, 0x1 ;  /* 0x000000e30a269211 */ /* 0x080fe200078808ff */
[----:B------:R-:W-:Y:S01]  /*188d0*/  @!P1 IMAD.IADD R5, R13, 0x1, R19 ;  /* 0x000000010d059824 */ /* 0x000fe200078e0213 */
[----:B------:R-:W-:Y:S01]  /*188e0*/  @!P1 LEA.HI.X R14, R190, R4, R191, 0x7, P3 ;  /* 0x00000004be0e9211 */ /* 0x000fe200018f3cbf */
[----:B------:R-:W-:Y:S01]  /*188f0*/  @!P1 IMAD.MOV.U32 R13, RZ, RZ, R4 ;  /* 0x000000ffff0d9224 */ /* 0x000fe200078e0004 */
[-C--:B------:R-:W-:Y:S01]  /*18900*/  @!P1 LEA R36, P3, R7, R227.reuse, 0x1 ;  /* 0x000000e307249211 */ /* 0x080fe200078608ff */
[C---:B------:R-:W-:Y:S01]  /*18910*/  @!P1 IMAD R26, R191.reuse, 0xd0, RZ ;  /* 0x000000d0bf1a9824 */ /* 0x040fe200078e02ff */
[----:B------:R-:W-:Y:S01]  /*18920*/  @!P1 LEA.HI.X R39, R10, R226, R9, 0x1, P4 ;  /* 0x000000e20a279211 */ /* 0x000fe200020f0c09 */
[----:B------:R-:W-:Y:S01]  /*18930*/  @!P1 IMAD.MOV.U32 R10, RZ, RZ, R3 ;  /* 0x000000ffff0a9224 */ /* 0x000fe200078e0003 */
[----:B------:R-:W-:Y:S01]  /*18940*/  @!P1 MOV R11, R4 ;  /* 0x00000004000b9202 */ /* 0x000fe20000000f00 */
[C---:B------:R-:W-:Y:S01]  /*18950*/  @!P1 IMAD R9, R191.reuse, 0x90, RZ ;  /* 0x00000090bf099824 */ /* 0x040fe200078e02ff */
[----:B------:R-:W-:Y:S01]  /*18960*/  @!P1 LEA.HI.X R41, R12, R226, R5, 0x1, P5 ;  /* 0x000000e20c299211 */ /* 0x000fe200028f0c05 */
[----:B------:R-:W-:Y:S01]  /*18970*/  @!P1 IMAD.MOV.U32 R12, RZ, RZ, R3 ;  /* 0x000000ffff0c9224 */ /* 0x000fe200078e0003 */
[----:B------:R-:W-:Y:S01]  /*18980*/  @!P1 MOV R21, R4 ;  /* 0x0000000400159202 */ /* 0x000fe20000000f00 */
[----:B------:R-:W-:Y:S01]  /*18990*/  @!P1 IMAD R5, R191, 0x60, RZ ;  /* 0x00000060bf059824 */ /* 0x000fe200078e02ff */
[----:B------:R-:W-:Y:S01]  /*189a0*/  @!P1 LEA.HI.X R37, R7, R226, R14, 0x1, P3 ;  /* 0x000000e207259211 */ /* 0x000fe200018f0c0e */
[----:B------:R-:W-:Y:S01]  /*189b0*/  @!P1 IMAD.WIDE.U32 R14, R190, 0x60, R10 ;  /* 0x00000060be0e9825 */ /* 0x000fe200078e000a */
[----:B------:R-:W-:-:S02]  /*189c0*/  @!P1 LEA R18, P3, R3, R227, 0x1 ;  /* 0x000000e303129211 */ /* 0x000fc400078608ff */
[----:B------:R-:W-:Y:S01]  /*189d0*/  @!P1 MOV R22, R3 ;  /* 0x0000000300169202 */ /* 0x000fe20000000f00 */
[----:B------:R-:W-:Y:S01]  /*189e0*/  @!P1 IMAD R7, R191, 0x70, RZ ;  /* 0x00000070bf079824 */ /* 0x000fe200078e02ff */
[----:B------:R-:W-:Y:S01]  /*189f0*/  @!P1 LEA.HI.X R19, R3, R226, R4, 0x1, P3 ;  /* 0x000000e203139211 */ /* 0x000fe200018f0c04 */
[----:B------:R-:W-:Y:S01]  /*18a00*/  @!P1 IMAD.WIDE.U32 R12, R190, 0x70, R12 ;  /* 0x00000070be0c9825 */ /* 0x000fe200078e000c */
[----:B------:R-:W-:-:S03]  /*18a10*/  @!P1 LEA R34, P5, R14, R227, 0x1 ;  /* 0x000000e30e229211 */ /* 0x000fc600078a08ff */
        /* <DEDUP_REMOVED lines=8> */
[----:B------:R-:W-:Y:S01]  /*18aa0*/  @!P1 IMAD.IADD R5, R13, 0x1, R7 ;  /* 0x000000010d059824 */ /* 0x000fe200078e0207 */
[----:B------:R1:W-:Y:S01]  /*18ab0*/  @P1 STS.128 [R189+0x2800], RZ ;  /* 0x002800ffbd001388 */ /* 0x0003e20000000c00 */
[----:B------:R-:W-:Y:S01]  /*18ac0*/  @!P1 IMAD.IADD R7, R11, 0x1, R9 ;  /* 0x000000010b079824 */ /* 0x000fe200078e0209 */
[-C--:B------:R-:W-:Y:S01]  /*18ad0*/  @!P1 LEA.HI.X R35, R14, R226.reuse, R15, 0x1, P5 ;  /* 0x000000e20e239211 */ /* 0x080fe200028f0c0f */
[--C-:B------:R-:W-:Y:S01]  /*18ae0*/  @!P1 IMAD.MOV.U32 R11, RZ, RZ, R4.reuse ;  /* 0x000000ffff0b9224 */ /* 0x100fe200078e0004 */
[-C--:B------:R-:W-:Y:S01]  /*18af0*/  @!P1 LEA.HI.X R33, R12, R226.reuse, R5, 0x1, P4 ;  /* 0x000000e20c219211 */ /* 0x080fe200020f0c05 */
[C---:B------:R-:W-:Y:S01]  /*18b00*/  @!P1 IMAD R5, R191.reuse, 0xa0, RZ ;  /* 0x000000a0bf059824 */ /* 0x040fe200078e02ff */
[----:B------:R-:W-:Y:S01]  /*18b10*/  @!P1 LEA.HI.X R31, R10, R226, R7, 0x1, P3 ;  /* 0x000000e20a1f9211 */ /* 0x000fe200018f0c07 */
[----:B------:R-:W-:Y:S01]  /*18b20*/  @!P1 IMAD.MOV.U32 R12, RZ, RZ, R3 ;  /* 0x000000ffff0c9224 */ /* 0x000fe200078e0003 */
[----:B------:R-:W-:Y:S01]  /*18b30*/  @!P1 MOV R10, R3 ;  /* 0x00000003000a9202 */ /* 0x000fe20000000f00 */
[----:B------:R-:W-:Y:S01]  /*18b40*/  @!P1 IMAD.MOV.U32 R13, RZ, RZ, R4 ;  /* 0x000000ffff0d9224 */ /* 0x000fe200078e0004 */
[----:B------:R-:W-:Y:S01]  /*18b50*/  @!PT LDS RZ, [RZ] ;  /* 0x00000000fffff984 */ /* 0x000fe20000000800 */
[----:B------:R-:W-:Y:S01]  /*18b60*/  @!PT LDS RZ, [RZ] ;  /* 0x00000000fffff984 */ /* 0x000fe20000000800 */
[----:B------:R-:W-:Y:S01]  /*18b70*/  @!PT LDS RZ, [RZ] ;  /* 0x00000000fffff984 */ /* 0x000fe20000000800 */
[----:B------:R1:W-:Y:S01]  /*18b80*/  @!P1 LDGSTS.E.BYPASS.LTC128B.128 [R189+0x2800], [R46.64] ;  /* 0x028000002ebd9fae */ /* 0x0003e2000b901d46 */
[----:B------:R-:W-:-:S02]  /*18b90*/  @!P1 IMAD R7, R191, 0xb0, RZ ;  /* 0x000000b0bf079824 */ /* 0x000fc400078e02ff */
[C-C-:B------:R-:W-:Y:S01]  /*18ba0*/  @!P1 IMAD.WIDE.U32 R20, R190.reuse, 0xa0, R10.reuse ;  /* 0x000000a0be149825 */ /* 0x140fe200078e000a */
[----:B------:R1:W-:Y:S03]  /*18bb0*/  @P1 STS.128 [R189+0x3000], RZ ;  /* 0x003000ffbd001388 */ /* 0x0003e60000000c00 */
[----:B------:R-:W-:Y:S01]  /*18bc0*/  @!P1 IMAD R9, R191, 0xc0, RZ ;  /* 0x000000c0bf099824 */ /* 0x000fe200078e02ff */
[----:B------:R-:W-:Y:S01]  /*18bd0*/  @!PT LDS RZ, [RZ] ;  /* 0x00000000fffff984 */ /* 0x000fe20000000800 */
[----:B------:R-:W-:Y:S01]  /*18be0*/  @!PT LDS RZ, [RZ] ;  /* 0x00000000fffff984 */ /* 0x000fe20000000800 */
[----:B------:R-:W-:Y:S01]  /*18bf0*/  @!PT LDS RZ, [RZ] ;  /* 0x00000000fffff984 */ /* 0x000fe20000000800 */
[----:B------:R1:W-:Y:S01]  /*18c00*/  @!P1 LDGSTS.E.BYPASS.LTC128B.128 [R189+0x3000], [R44.64] ;  /* 0x030000002cbd9fae */ /* 0x0003e2000b901d46 */
[----:B------:R-:W-:Y:S01]  /*18c10*/  @!P1 IADD3 R5, R5, R21, RZ ;  /* 0x0000001505059210 */ /* 0x000fe20007ffe0ff */
[----:B------:R-:W-:Y:S01]  /*18c20*/  @!P1 IMAD.WIDE.U32 R14, R190, 0xc0, R10 ;  /* 0x000000c0be0e9825 */ /* 0x000fe200078e000a */
[----:B------:R-:W-:Y:S01]  /*18c30*/  @!P1 LEA R28, P3, R20, R227, 0x1 ;  /* 0x000000e3141c9211 */ /* 0x000fe200078608ff */
[----:B------:R1:W-:Y:S02]  /*18c40*/  @P1 STS.128 [R189+0x3800], RZ ;  /* 0x003800ffbd001388 */ /* 0x0003e40000000c00 */
[----:B--2---:R-:W-:Y:S01]  /*18c50*/  @!P1 IMAD.WIDE.U32 R18, R190, 0xb0, R12 ;  /* 0x000000b0be129825 */ /* 0x004fe200078e000c */
[----:B------:R-:W-:Y:S01]  /*18c60*/  @!P1 LEA.HI.X R29, R20, R226, R5, 0x1, P3 ;  /* 0x000000e2141d9211 */ /* 0x000fe200018f0c05 */
[----:B------:R-:W-:Y:S01]  /*18c70*/  @!PT LDS RZ, [RZ] ;  /* 0x00000000fffff984 */ /* 0x000fe20000000800 */
[----:B------:R-:W-:Y:S01]  /*18c80*/  @!PT LDS RZ, [RZ] ;  /* 0x00000000fffff984 */ /* 0x000fe20000000800 */
[----:B------:R-:W-:Y:S01]  /*18c90*/  @!PT LDS RZ, [RZ] ;  /* 0x00000000fffff984 */ /* 0x000fe20000000800 */
[----:B------:R1:W-:Y:S02]  /*18ca0*/  @!P1 LDGSTS.E.BYPASS.LTC128B.128 [R189+0x3800], [R40.64] ;  /* 0x0380000028bd9fae */ /* 0x0003e4000b901d46 */
[----:B------:R-:W-:-:S02]  /*18cb0*/  @!P1 IMAD.WIDE.U32 R12, R190, 0xd0, R22 ;  /* 0x000000d0be0c9825 */ /* 0x000fc400078e0016 */
[----:B------:R1:W-:Y:S02]  /*18cc0*/  @P1 STS.128 [R189+0x4000], RZ ;  /* 0x004000ffbd001388 */ /* 0x0003e40000000c00 */
[----:B------:R-:W-:Y:S01]  /*18cd0*/  @!P1 IMAD.MOV.U32 R24, RZ, RZ, R3 ;  /* 0x000000ffff189224 */ /* 0x000fe200078e0003 */
[-C--:B------:R-:W-:Y:S01]  /*18ce0*/  @!P1 LEA R22, P4, R12, R227.reuse, 0x1 ;  /* 0x000000e30c169211 */ /* 0x080fe200078808ff */
[----:B------:R-:W-:Y:S01]  /*18cf0*/  @!P1 IMAD.MOV.U32 R25, RZ, RZ, R4 ;  /* 0x000000ffff199224 */ /* 0x000fe200078e0004 */
[----:B------:R-:W-:Y:S01]  /*18d00*/  @!PT LDS RZ, [RZ] ;  /* 0x00000000fffff984 */ /* 0x000fe20000000800 */
[----:B------:R-:W-:Y:S01]  /*18d10*/  @!PT LDS RZ, [RZ] ;  /* 0x00000000fffff984 */ /* 0x000fe20000000800 */
[----:B------:R-:W-:Y:S01]  /*18d20*/  @!PT LDS RZ, [RZ] ;  /* 0x00000000fffff984 */ /* 0x000fe20000000800 */
[----:B------:R1:W-:Y:S01]  /*18d30*/  @!P1 LDGSTS.E.BYPASS.LTC128B.128 [R189+0x4000], [R42.64] ;  /* 0x040000002abd9fae */ /* 0x0003e2000b901d46 */
[----:B------:R-:W-:Y:S02]  /*18d40*/  @!P1 IMAD.IADD R5, R19, 0x1, R7 ;  /* 0x0000000113059824 */ /* 0x000fe400078e0207 */
[----:B------:R-:W-:Y:S01]  /*18d50*/  @!P1 IMAD.IADD R7, R9, 0x1, R15 ;  /* 0x0000000109079824 */ /* 0x000fe200078e020f */
[----:B------:R1:W-:Y:S01]  /*18d60*/  @P1 STS.128 [R189+0x4800], RZ ;  /* 0x004800ffbd001388 */ /* 0x0003e20000000c00 */
[----:B------:R-:W-:Y:S01]  /*18d70*/  @!P1 IMAD R27, R191, 0xe0, RZ ;  /* 0x000000e0bf1b9824 */ /* 0x000fe200078e02ff */
[----:B------:R-:W-:Y:S01]  /*18d80*/  @!P1 IADD3 R9, R13, R26, RZ ;  /* 0x0000001a0d099210 */ /* 0x000fe20007ffe0ff */
[----:B------:R-:W-:Y:S01]  /*18d90*/  @!P1 IMAD.WIDE.U32 R10, R190, 0xe0, R24 ;  /* 0x000000e0be0a9825 */ /* 0x000fe200078e0018 */
[----:B------:R-:W-:Y:S01]  /*18da0*/  @!PT LDS RZ, [RZ] ;  /* 0x00000000fffff984 */ /* 0x000fe20000000800 */
[----:B------:R-:W-:Y:S01]  /*18db0*/  @!PT LDS RZ, [RZ] ;  /* 0x00000000fffff984 */ /* 0x000fe20000000800 */
[----:B------:R-:W-:Y:S01]  /*18dc0*/  @!PT LDS RZ, [RZ] ;  /* 0x00000000fffff984 */ /* 0x000fe20000000800 */
[----:B------:R1:W-:Y:S01]  /*18dd0*/  @!P1 LDGSTS.E.BYPASS.LTC128B.128 [R189+0x4800], [R38.64] ;  /* 0x0480000026bd9fae */ /* 0x0003e2000b901d46 */
[----:B------:R-:W-:-:S02]  /*18de0*/  @!P1 LEA R26, P6, R18, R227, 0x1 ;  /* 0x000000e3121a9211 */ /* 0x000fc400078c08ff */
[-C--:B------:R-:W-:Y:S01]  /*18df0*/  @!P1 LEA R24, P5, R14, R227.reuse, 0x1 ;  /* 0x000000e30e189211 */ /* 0x080fe200078a08ff */
[----:B------:R1:W-:Y:S01]  /*18e00*/  @P1 STS.128 [R189+0x5000], RZ ;  /* 0x005000ffbd001388 */ /* 0x0003e20000000c00 */
[----:B------:R-:W-:Y:S01]  /*18e10*/  @!P1 IMAD.IADD R11, R27, 0x1, R11 ;  /* 0x000000011b0b9824 */ /* 0x000fe200078e020b */
[-C--:B------:R-:W-:Y:S02]  /*18e20*/  @!P1 LEA.HI.X R27, R18, R226.reuse, R5, 0x1, P6 ;  /* 0x000000e2121b9211 */ /* 0x080fe400030f0c05 */
[----:B------:R-:W-:Y:S01]  /*18e30*/  @!PT LDS RZ, [RZ] ;  /* 0x00000000fffff984 */ /* 0x000fe20000000800 */
[----:B------:R-:W-:Y:S01]  /*18e40*/  @!PT LDS RZ, [RZ] ;  /* 0x00000000fffff984 */ /* 0x000fe20000000800 */
[----:B------:R-:W-:Y:S01]  /*18e50*/  @!PT LDS RZ, [RZ] ;  /* 0x00000000fffff984 */ /* 0x000fe20000000800 */
[----:B------:R1:W-:Y:S01]  /*18e60*/  @!P1 LDGSTS.E.BYPASS.LTC128B.128 [R189+0x5000], [R34.64] ;  /* 0x0500000022bd9fae */ /* 0x0003e2000b901d46 */
[----:B------:R-:W-:Y:S02]  /*18e70*/  @!P1 LEA R20, P3, R10, R227, 0x1 ;  /* 0x000000e30a149211 */ /* 0x000fe400078608ff */
[-C--:B------:R-:W-:Y:S01]  /*18e80*/  @!P1 LEA.HI.X R25, R14, R226.reuse, R7, 0x1, P5 ;  /* 0x000000e20e199211 */ /* 0x080fe200028f0c07 */
[----:B------:R1:W-:Y:S01]  /*18e90*/  @P1 STS.128 [R189+0x5800], RZ ;  /* 0x005800ffbd001388 */ /* 0x0003e20000000c00 */
[----:B------:R-:W-:-:S02]  /*18ea0*/  @!P1 LEA.HI.X R23, R12, R226, R9, 0x1, P4 ;  /* 0x000000e20c179211 */ /* 0x000fc400020f0c09 */
[----:B------:R-:W-:Y:S01]  /*18eb0*/  @!P1 LEA.HI.X R21, R10, R226, R11, 0x1, P3 ;  /* 0x000000e20a159211 */ /* 0x000fe200018f0c0b */
        /* <DEDUP_REMOVED lines=41> */
[----:B------:R-:W-:Y:S01]  /*19150*/  MOV R10, R3 ;  /* 0x00000003000a7202 */ /* 0x000fe20000000f00 */
[----:B------:R-:W-:Y:S01]  /*19160*/  IMAD R5, R191, 0xf0, RZ ;  /* 0x000000f0bf057824 */ /* 0x000fe200078e02ff */
[----:B------:R-:W-:-:S05]  /*19170*/  MOV R11, R4 ;  /* 0x00000004000b7202 */ /* 0x000fca0000000f00 */
[----:B------:R-:W-:-:S05]  /*19180*/  IMAD.WIDE.U32 R10, R190, 0xf0, R10 ;  /* 0x000000f0be0a7825 */ /* 0x000fca00078e000a */
[----:B------:R-:W-:Y:S02]  /*19190*/  IADD3 R5, R11, R5, RZ ;  /* 0x000000050b057210 */ /* 0x000fe40007ffe0ff */
[----:B------:R-:W-:-:S04]  /*191a0*/  LEA R12, P1, R10, R227, 0x1 ;  /* 0x000000e30a0c7211 */ /* 0x000fc800078208ff */
[----:B------:R-:W-:-:S05]  /*191b0*/  LEA.HI.X R13, R10, R226, R5, 0x1, P1 ;  /* 0x000000e20a0d7211 */ /* 0x000fca00008f0c05 */
[----:B------:R-:W-:Y:S01]  /*191c0*/  @!PT LDS RZ, [RZ] ;  /* 0x00000000fffff984 */ /* 0x000fe20000000800 */
[----:B------:R-:W-:Y:S01]  /*191d0*/  @!PT LDS RZ, [RZ] ;  /* 0x00000000fffff984 */ /* 0x000fe20000000800 */
[----:B------:R-:W-:Y:S01]  /*191e0*/  @!PT LDS RZ, [RZ] ;  /* 0x00000000fffff984 */ /* 0x000fe20000000800 */
[----:B------:R2:W-:Y:S04]  /*191f0*/  LDGSTS.E.BYPASS.LTC128B.128 [R189+0x9800], [R12.64] ;  /* 0x098000000cbd7fae */ /* 0x0005e8000b901d46 */
.L_x_1136:
[----:B------:R-:W-:Y:S05]  /*19200*/  BSYNC B0 ;  /* 0x0000000000007941 */ /* 0x000fea0003800000 */
.L_x_1135:
[----:B------:R-:W0:Y:S01]  /*19210*/  LDGDEPBAR ;  /* 0x00000000000079af */ /* 0x000e220000000000 */
[----:B------:R-:W-:-:S04]  /*19220*/  LEA R227, P1, R3, R227, 0x1 ;  /* 0x000000e303e37211 */ /* 0x000fc800078208ff */
[----:B------:R-:W-:-:S04]  /*19230*/  LEA.HI.X R226, R3, R226, R4, 0x1, P1 ;  /* 0x000000e203e27211 */ /* 0x000fc800008f0c04 */
.L_x_1131:
[----:B------:R-:W-:Y:S05]  /*19240*/  BSYNC B1 ;  /* 0x0000000000017941 */ /* 0x000fea0003800000 */
.L_x_1130:
[----:B-1----:R-:W-:Y:S01]  /*19250*/  FMNMX.FTZ R3, R66, R48, !PT ;  /* 0x0000003042037209 */ /* 0x002fe20007810000 */
[----:B------:R-:W3:Y:S03]  /*19260*/  LD.E R4, [R16.64+0xdc] ;  /* 0x0000dc0610047980 */ /* 0x000ee6000c101900 */
[----:B------:R-:W-:-:S04]  /*19270*/  FMNMX.FTZ R3, R52, R3, !PT ;  /* 0x0000000334037209 */ /* 0x000fc80007810000 */
[----:B------:R-:W-:-:S04]  /*19280*/  FMNMX.FTZ R3, R51, R3, !PT ;  /* 0x0000000333037209 */ /* 0x000fc80007810000 */
[----:B------:R-:W-:-:S04]  /*19290*/  FMNMX.FTZ R3, R55, R3, !PT ;  /* 0x0000000337037209 */ /* 0x000fc80007810000 */
[----:B------:R-:W-:-:S04]  /*192a0*/  FMNMX.FTZ R3, R73, R3, !PT ;  /* 0x0000000349037209 */ /* 0x000fc80007810000 */
        /* <DEDUP_REMOVED lines=115> */
[----:B------:R-:W-:-:S03]  /*199e0*/  FMNMX.FTZ R38, R229, R38, !PT ;  /* 0x00000026e5267209 */ /* 0x000fc60007810000 */
[----:B------:R-:W1:Y:S01]  /*199f0*/  SHFL.BFLY PT, R5, R3, 0x2, 0x1f ;  /* 0x0c401f0003057f89 */ /* 0x000e6200000e0000 */
[----:B------:R-:W-:-:S04]  /*19a00*/  FMNMX.FTZ R38, R231, R38, !PT ;  /* 0x00000026e7267209 */ /* 0x000fc80007810000 */
[----:B------:R-:W-:-:S04]  /*19a10*/  FMNMX.FTZ R38, R236, R38, !PT ;  /* 0x00000026ec267209 */ /* 0x000fc80007810000 */
[----:B------:R-:W-:-:S04]  /*19a20*/  FMNMX.FTZ R38, R237, R38, !PT ;  /* 0x00000026ed267209 */ /* 0x000fc80007810000 */
[----:B------:R-:W-:-:S04]  /*19a30*/  FMNMX.FTZ R38, R238, R38, !PT ;  /* 0x00000026ee267209 */ /* 0x000fc80007810000 */
[----:B------:R-:W-:Y:S02]  /*19a40*/  FMNMX.FTZ R38, R239, R38, !PT ;  /* 0x00000026ef267209 */ /* 0x000fe40007810000 */
[----:B-1----:R-:W-:-:S03]  /*19a50*/  FMNMX.FTZ R3, R3, R5, !PT ;  /* 0x0000000503037209 */ /* 0x002fc60007810000 */
[----:B------:R-:W1:Y:S04]  /*19a60*/  SHFL.BFLY PT, R5, R38, 0x2, 0x1f ;  /* 0x0c401f0026057f89 */ /* 0x000e6800000e0000 */
[----:B------:R-:W4:Y:S01]  /*19a70*/  SHFL.BFLY PT, R7, R3, 0x1, 0x1f ;  /* 0x0c201f0003077f89 */ /* 0x000f2200000e0000 */
[----:B-1----:R-:W-:Y:S02]  /*19a80*/  FMNMX.FTZ R38, R38, R5, !PT ;  /* 0x0000000526267209 */ /* 0x002fe40007810000 */
[----:B----4-:R-:W-:-:S03]  /*19a90*/  FMNMX.FTZ R3, R3, R7, !PT ;  /* 0x0000000703037209 */ /* 0x010fc60007810000 */
[----:B------:R-:W1:Y:S01]  /*19aa0*/  SHFL.BFLY PT, R9, R38, 0x1, 0x1f ;  /* 0x0c201f0026097f89 */ /* 0x000e6200000e0000 */
[----:B------:R-:W-:Y:S01]  /*19ab0*/  FSETP.NEU.FTZ.AND P1, PT, R3, -INF , PT ;  /* 0xff8000000300780b */ /* 0x000fe20003f3d000 */
[----:B---3--:R-:W-:-:S05]  /*19ac0*/  FMUL.FTZ R5, R4, R3 ;  /* 0x0000000304057220 */ /* 0x008fca0000410000 */
[----:B------:R-:W-:-:S05]  /*19ad0*/  FSEL R5, R5, RZ, P1 ;  /* 0x000000ff05057208 */ /* 0x000fca0000800000 */
[----:B------:R-:W-:-:S04]  /*19ae0*/  FFMA.FTZ R7, R66, R4, -R5 ;  /* 0x0000000442077223 */ /* 0x000fc80000010805 */
[----:B------:R3:W-:Y:S01]  /*19af0*/  MUFU.EX2 R101, R7 ;  /* 0x0000000700657308 */ /* 0x0007e20000000800 */
[----:B-1----:R-:W-:Y:S01]  /*19b00*/  FMNMX.FTZ R38, R38, R9, !PT ;  /* 0x0000000926267209 */ /* 0x002fe20007810000 */
[----:B---3--:R-:W-:-:S06]  /*19b10*/  FFMA.FTZ R7, R48, R4, -R5 ;  /* 0x0000000430077223 */ /* 0x008fcc0000010805 */
[----:B------:R1:W3:Y:S01]  /*19b20*/  MUFU.EX2 R10, R7 ;  /* 0x00000007000a7308 */ /* 0x0002e20000000800 */
[----:B------:R-:W-:Y:S02]  /*19b30*/  FSETP.NEU.FTZ.AND P1, PT, R38, -INF , PT ;  /* 0xff8000002600780b */ /* 0x000fe40003f3d000 */
[----:B------:R-:W-:Y:S01]  /*19b40*/  SHF.L.U32 R178, R0, 0x1, RZ ;  /* 0x0000000100b27819 */ /* 0x000fe200000006ff */
[----:B-1----:R-:W-:-:S03]  /*19b50*/  FFMA.FTZ R7, R52, R4, -R5 ;  /* 0x0000000434077223 */ /* 0x002fc60000010805 */
[-C--:B------:R-:W-:Y:S01]  /*19b60*/  LEA R179, R187, R178.reuse, 0x1 ;  /* 0x000000b2bbb37211 */ /* 0x080fe200078e08ff */
[----:B------:R-:W-:Y:S01]  /*19b70*/  LDSM.16.MT88.4 R20, [R178+0xa000] ;  /* 0x00a00000b214783b */ /* 0x000fe20000004200 */
[----:B------:R1:W-:Y:S01]  /*19b80*/  MUFU.EX2 R97, R7 ;  /* 0x0000000700617308 */ /* 0x0003e20000000800 */
[----:B------:R-:W-:Y:S02]  /*19b90*/  LEA R181, R186, R178, 0x1 ;  /* 0x000000b2bab57211 */ /* 0x000fe400078e08ff */
[----:B------:R-:W-:Y:S04]  /*19ba0*/  LDSM.16.MT88.4 R24, [R179+0xa000] ;  /* 0x00a00000b318783b */ /* 0x000fe80000004200 */
[----:B------:R-:W4:Y:S01]  /*19bb0*/  LDSM.16.MT88.4 R28, [R181+0xa000] ;  /* 0x00a00000b51c783b */ /* 0x000f220000004200 */
[----:B-1----:R-:W-:-:S05]  /*19bc0*/  FMUL.FTZ R7, R4, R38 ;  /* 0x0000002604077220 */ /* 0x002fca0000410000 */
[----:B------:R-:W-:-:S05]  /*19bd0*/  FSEL R7, R7, RZ, P1 ;  /* 0x000000ff07077208 */ /* 0x000fca0000800000 */
[----:B------:R-:W-:-:S04]  /*19be0*/  FFMA.FTZ R0, R49, R4, -R7 ;  /* 0x0000000431007223 */ /* 0x000fc80000010807 */
[----:B------:R1:W-:Y:S01]  /*19bf0*/  MUFU.EX2 R95, R0 ;  /* 0x00000000005f7308 */ /* 0x0003e20000000800 */
[-C--:B------:R-:W-:Y:S02]  /*19c00*/  FFMA.FTZ R9, R51, R4.reuse, -R5 ;  /* 0x0000000433097223 */ /* 0x080fe40000010805 */
[----:B-1----:R-:W-:-:S05]  /*19c10*/  FFMA.FTZ R0, R50, R4, -R7 ;  /* 0x0000000432007223 */ /* 0x002fca0000010807 */
[----:B------:R1:W-:Y:S02]  /*19c20*/  MUFU.EX2 R11, R0 ;  /* 0x00000000000b7308 */ /* 0x0003e40000000800 */
[----:B-1----:R-:W-:-:S06]  /*19c30*/  FFMA.FTZ R0, R54, R4, -R7 ;  /* 0x0000000436007223 */ /* 0x002fcc0000010807 */
[----:B------:R1:W-:Y:S08]  /*19c40*/  MUFU.EX2 R99, R0 ;  /* 0x0000000000637308 */ /* 0x0003f00000000800 */
[----:B------:R-:W5:Y:S01]  /*19c50*/  MUFU.EX2 R18, R9 ;  /* 0x0000000900127308 */ /* 0x000f620000000800 */
[----:B-1----:R-:W-:-:S07]  /*19c60*/  FFMA.FTZ R0, R53, R4, -R7 ;  /* 0x0000000435007223 */ /* 0x002fce0000010807 */
[----:B------:R1:W2:Y:S01]  /*19c70*/  MUFU.EX2 R98, R0 ;  /* 0x0000000000627308 */ /* 0x0002a20000000800 */
[----:B------:R-:W-:Y:S02]  /*19c80*/  LEA R180, R186, R179, 0x1 ;  /* 0x000000b3bab47211 */ /* 0x000fe400078e08ff */
[----:B--23--:R-:W-:Y:S02]  /*19c90*/  F2FP.PACK_AB R13, R10, R101 ;  /* 0x000000650a0d723e */ /* 0x00cfe400000000ff */
[----:B-----5:R-:W-:Y:S01]  /*19ca0*/  F2FP.PACK_AB R15, R18, R97 ;  /* 0x00000061120f723e */ /* 0x020fe200000000ff */
[----:B------:R-:W2:Y:S01]  /*19cb0*/  LDSM.16.MT88.4 R32, [R180+0xa000] ;  /* 0x00a00000b420783b */ /* 0x000ea20000004200 */
[----:B------:R-:W-:Y:S01]  /*19cc0*/  F2FP.PACK_AB R12, R11, R95 ;  /* 0x0000005f0b0c723e */ /* 0x000fe200000000ff */
[----:B-1----:R-:W-:-:S04]  /*19cd0*/  FFMA.FTZ R0, R55, R4, -R5 ;  /* 0x0000000437007223 */ /* 0x002fc80000010805 */
[----:B------:R1:W-:Y:S01]  /*19ce0*/  MUFU.EX2 R96, R0 ;  /* 0x0000000000607308 */ /* 0x0003e20000000800 */
[----:B------:R-:W-:Y:S01]  /*19cf0*/  F2FP.PACK_AB R14, R98, R99 ;  /* 0x00000063620e723e */ /* 0x000fe200000000ff */
[----:B-1----:R-:W-:-:S06]  /*19d00*/  FFMA.FTZ R0, R73, R4, -R5 ;  /* 0x0000000449007223 */ /* 0x002fcc0000010805 */
[----:B------:R1:W-:Y:S01]  /*19d10*/  MUFU.EX2 R19, R0 ;  /* 0x0000000000137308 */ /* 0x0003e20000000800 */
[C---:B----4-:R-:W-:Y:S08]  /*19d20*/  HMMA.16816.F32 R56, R12.reuse, R28, RZ ;  /* 0x0000001c0c38723c */ /* 0x050ff000000018ff */
[----:B------:R-:W-:Y:S01]  /*19d30*/  HMMA.16816.F32 R52, R12, R30, RZ ;  /* 0x0000001e0c34723c */ /* 0x000fe200000018ff */
[----:B------:R-:W3:Y:S01]  /*19d40*/  LDSM.16.MT88.4 R28, [R178+0xa800] ;  /* 0x00a80000b21c783b */ /* 0x000ee20000004200 */
[----:B-1----:R-:W-:-:S04]  /*19d50*/  FFMA.FTZ R0, R74, R4, -R5 ;  /* 0x000000044a007223 */ /* 0x002fc80000010805 */
[----:B------:R1:W-:Y:S02]  /*19d60*/  MUFU.EX2 R37, R0 ;  /* 0x0000000000257308 */ /* 0x0003e40000000800 */
[C---:B------:R-:W-:Y:S08]  /*19d70*/  HMMA.16816.F32 R48, R12.reuse, R24, RZ ;  /* 0x000000180c30723c */ /* 0x040ff000000018ff */
[----:B------:R-:W-:Y:S01]  /*19d80*/  HMMA.16816.F32 R44, R12, R26, RZ ;  /* 0x0000001a0c2c723c */ /* 0x000fe200000018ff */
[----:B------:R-:W4:Y:S01]  /*19d90*/  LDSM.16.MT88.4 R24, [R181+0xa800] ;  /* 0x00a80000b518783b */ /* 0x000f220000004200 */
[----:B-1----:R-:W-:-:S06]  /*19da0*/  FFMA.FTZ R0, R88, R4, -R7 ;  /* 0x0000000458007223 */ /* 0x002fcc0000010807 */
[C---:B------:R-:W-:Y:S01]  /*19db0*/  HMMA.16816.F32 R68, R12.reuse, R20, RZ ;  /* 0x000000140c44723c */ /* 0x040fe200000018ff */
[----:B------:R1:W-:Y:S07]  /*19dc0*/  MUFU.EX2 R88, R0 ;  /* 0x0000000000587308 */ /* 0x0003ee0000000800 */
[----:B------:R-:W-:Y:S01]  /*19dd0*/  HMMA.16816.F32 R60, R12, R22, RZ ;  /* 0x000000160c3c723c */ /* 0x000fe200000018ff */
[----:B------:R-:W5:Y:S01]  /*19de0*/  LDSM.16.MT88.4 R20, [R179+0xa800] ;  /* 0x00a80000b314783b */ /* 0x000f620000004200 */
[----:B-1----:R-:W-:-:S04]  /*19df0*/  FFMA.FTZ R0, R90, R4, -R7 ;  /* 0x000000045a007223 */ /* 0x002fc80000010807 */
[----:B------:R1:W1:Y:S01]  /*19e00*/  MUFU.EX2 R36, R0 ;  /* 0x0000000000247308 */ /* 0x0002620000000800 */
[-CC-:B------:R-:W-:Y:S02]  /*19e10*/  FFMA.FTZ R9, R75, R4.reuse, -R7.reuse ;  /* 0x000000044b097223 */ /* 0x180fe40000010807 */
[----:B-1----:R-:W-:-:S05]  /*19e20*/  FFMA.FTZ R0, R91, R4, -R7 ;  /* 0x000000045b007223 */ /* 0x002fca0000010807 */
[----:B------:R1:W-:Y:S08]  /*19e30*/  MUFU.EX2 R90, R0 ;  /* 0x00000000005a7308 */ /* 0x0003f00000000800 */
[----:B------:R-:W3:Y:S01]  /*19e40*/  MUFU.EX2 R75, R9 ;  /* 0x00000009004b7308 */ /* 0x000ee20000000800 */
[----:B-1----:R-:W-:-:S07]  /*19e50*/  FFMA.FTZ R0, R89, R4, -R5 ;  /* 0x0000000459007223 */ /* 0x002fce0000010805 */
[----:B------:R1:W1:Y:S01]  /*19e60*/  MUFU.EX2 R89, R0 ;  /* 0x0000000000597308 */ /* 0x0002620000000800 */
[----:B--2---:R-:W-:Y:S01]  /*19e70*/  HMMA.16816.F32 R64, R12, R32, RZ ;  /* 0x000000200c40723c */ /* 0x004fe200000018ff */
[----:B-1----:R-:W-:-:S06]  /*19e80*/  FFMA.FTZ R0, R115, R4, -R5 ;  /* 0x0000000473007223 */ /* 0x002fcc0000010805 */
[----:B------:R1:W-:Y:S01]  /*19e90*/  MUFU.EX2 R73, R0 ;  /* 0x0000000000497308 */ /* 0x0003e20000000800 */
[----:B------:R-:W-:Y:S01]  /*19ea0*/  HMMA.16816.F32 R40, R12, R34, RZ ;  /* 0x000000220c28723c */ /* 0x000fe200000018ff */
[----:B------:R-:W2:Y:S06]  /*19eb0*/  LDSM.16.MT88.4 R32, [R180+0xa800] ;  /* 0x00a80000b420783b */ /* 0x000eac0000004200 */
[----:B------:R-:W-:Y:S02]  /*19ec0*/  F2FP.PACK_AB R12, R36, R88 ;  /* 0x00000058240c723e */ /* 0x000fe400000000ff */
[----:B------:R-:W-:Y:S01]  /*19ed0*/  F2FP.PACK_AB R13, R19, R96 ;  /* 0x00000060130d723e */ /* 0x000fe200000000ff */
[----:B-1----:R-:W-:Y:S01]  /*19ee0*/  FFMA.FTZ R0, R112, R4, -R5 ;  /* 0x0000000470007223 */ /* 0x002fe20000010805 */
[----:B---3--:R-:W-:-:S02]  /*19ef0*/  F2FP.PACK_AB R14, R90, R75 ;  /* 0x0000004b5a0e723e */ /* 0x008fc400000000ff */
[----:B------:R-:W-:Y:S01]  /*19f00*/  F2FP.PACK_AB R15, R89, R37 ;  /* 0x00000025590f723e */ /* 0x000fe200000000ff */
[----:B------:R1:W-:Y:S06]  /*19f10*/  MUFU.EX2 R81, R0 ;  /* 0x0000000000517308 */ /* 0x0003ec0000000800 */
[----:B------:R-:W-:Y:S01]  /*19f20*/  HMMA.16816.F32 R76, R12, R28, R68 ;  /* 0x0000001c0c4c723c */ /* 0x000fe20000001844 */
[----:B-1----:R-:W-:-:S04]  /*19f30*/  FFMA.FTZ R0, R114, R4, -R5 ;  /* 0x0000000472007223 */ /* 0x002fc80000010805 */
[----:B------:R1:W-:Y:S03]  /*19f40*/  MUFU.EX2 R86, R0 ;  /* 0x0000000000567308 */ /* 0x0003e60000000800 */
[C---:B------:R-:W-:Y:S01]  /*19f50*/  HMMA.16816.F32 R68, R12.reuse, R30, R60 ;  /* 0x0000001e0c44723c */ /* 0x040fe2000000183c */
[----:B------:R-:W-:Y:S07]  /*19f60*/  LDSM.16.MT88.4 R28, [R179+0xb000] ;  /* 0x00b00000b31c783b */ /* 0x000fee0000004200 */
[----:B----4-:R-:W-:Y:S01]  /*19f70*/  HMMA.16816.F32 R60, R12, R24, R56 ;  /* 0x000000180c3c723c */ /* 0x010fe20000001838 */
[----:B-1----:R-:W-:-:S07]  /*19f80*/  FFMA.FTZ R0, R127, R4, -R7 ;  /* 0x000000047f007223 */ /* 0x002fce0000010807 */
[C---:B------:R-:W-:Y:S01]  /*19f90*/  HMMA.16816.F32 R56, R12.reuse, R26, R52 ;  /* 0x0000001a0c38723c */ /* 0x040fe20000001834 */
[----:B------:R-:W-:Y:S01]  /*19fa0*/  LDSM.16.MT88.4 R24, [R178+0xb000] ;  /* 0x00b00000b218783b */ /* 0x000fe20000004200 */
[----:B------:R1:W-:Y:S06]  /*19fb0*/  MUFU.EX2 R91, R0 ;  /* 0x00000000005b7308 */ /* 0x0003ec0000000800 */
[C---:B-----5:R-:W-:Y:S08]  /*19fc0*/  HMMA.16816.F32 R52, R12.reuse, R20, R48 ;  /* 0x000000140c34723c */ /* 0x060ff00000001830 */
[----:B------:R-:W-:Y:S01]  /*19fd0*/  HMMA.16816.F32 R44, R12, R22, R44 ;  /* 0x000000160c2c723c */ /* 0x000fe2000000182c */
[----:B------:R-:W3:Y:S01]  /*19fe0*/  LDSM.16.MT88.4 R20, [R181+0xb000] ;  /* 0x00b00000b514783b */ /* 0x000ee20000004200 */
[----:B-1----:R-:W-:-:S04]  /*19ff0*/  FFMA.FTZ R0, R125, R4, -R7 ;  /* 0x000000047d007223 */ /* 0x002fc80000010807 */
[----:B------:R1:W4:Y:S02]  /*1a000*/  MUFU.EX2 R85, R0 ;  /* 0x0000000000557308 */ /* 0x0003240000000800 */
[----:B-1----:R-:W-:-:S06]  /*1a010*/  FFMA.FTZ R0, R135, R4, -R7 ;  /* 0x0000000487007223 */ /* 0x002fcc0000010807 */
[----:B------:R1:W-:Y:S02]  /*1a020*/  MUFU.EX2 R103, R0 ;  /* 0x0000000000677308 */ /* 0x0003e40000000800 */
[----:B-1----:R-:W-:-:S06]  /*1a030*/  FFMA.FTZ R0, R126, R4, -R7 ;  /* 0x000000047e007223 */ /* 0x002fcc0000010807 */
[----:B------:R1:W5:Y:S02]  /*1a040*/  MUFU.EX2 R107, R0 ;  /* 0x00000000006b7308 */ /* 0x0003640000000800 */
[----:B-1----:R-:W-:-:S06]  /*1a050*/  FFMA.FTZ R0, R124, R4, -R5 ;  /* 0x000000047c007223 */ /* 0x002fcc0000010805 */
[----:B------:R-:W1:Y:S01]  /*1a060*/  MUFU.EX2 R105, R0 ;  /* 0x0000000000697308 */ /* 0x000e620000000800 */
[C---:B--2---:R-:W-:Y:S08]  /*1a070*/  HMMA.16816.F32 R48, R12.reuse, R32, R64 ;  /* 0x000000200c30723c */ /* 0x044ff00000001840 */
[----:B------:R-:W-:Y:S07]  /*1a080*/  HMMA.16816.F32 R32, R12, R34, R40 ;  /* 0x000000220c20723c */ /* 0x000fee0000001828 */
[----:B----4-:R-:W-:-:S02]  /*1a090*/  F2FP.PACK_AB R12, R85, R91 ;  /* 0x0000005b550c723e */ /* 0x010fc400000000ff */
[----:B------:R-:W-:Y:S02]  /*1a0a0*/  F2FP.PACK_AB R13, R81, R73 ;  /* 0x00000049510d723e */ /* 0x000fe400000000ff */
[----:B-----5:R-:W-:Y:S02]  /*1a0b0*/  F2FP.PACK_AB R14, R107, R103 ;  /* 0x000000676b0e723e */ /* 0x020fe400000000ff */
[----:B-1----:R-:W-:-:S07]  /*1a0c0*/  F2FP.PACK_AB R15, R105, R86 ;  /* 0x00000056690f723e */ /* 0x002fce00000000ff */
[C---:B---3--:R-:W-:Y:S08]  /*1a0d0*/  HMMA.16816.F32 R60, R12.reuse, R20, R60 ;  /* 0x000000140c3c723c */ /* 0x048ff0000000183c */
[----:B------:R-:W-:Y:S01]  /*1a0e0*/  HMMA.16816.F32 R56, R12, R22, R56 ;  /* 0x000000160c38723c */ /* 0x000fe20000001838 */
[----:B------:R-:W1:Y:S01]  /*1a0f0*/  LDSM.16.MT88.4 R20, [R180+0xb000] ;  /* 0x00b00000b414783b */ /* 0x000e620000004200 */
[----:B------:R-:W-:-:S04]  /*1a100*/  FFMA.FTZ R0, R143, R4, -R5 ;  /* 0x000000048f007223 */ /* 0x000fc80000010805 */
[----:B------:R2:W-:Y:S01]  /*1a110*/  MUFU.EX2 R74, R0 ;  /* 0x00000000004a7308 */ /* 0x0005e20000000800 */
[----:B------:R-:W-:Y:S01]  /*1a120*/  MOV R127, R19 ;  /* 0x00000013007f7202 */ /* 0x000fe20000000f00 */
[----:B--2---:R-:W-:-:S06]  /*1a130*/  FFMA.FTZ R0, R141, R4, -R5 ;  /* 0x000000048d007223 */ /* 0x004fcc0000010805 */
[----:B------:R2:W-:Y:S01]  /*1a140*/  MUFU.EX2 R19, R0 ;  /* 0x0000000000137308 */ /* 0x0005e20000000800 */
[----:B------:R-:W-:Y:S01]  /*1a150*/  HMMA.16816.F32 R52, R12, R28, R52 ;  /* 0x0000001c0c34723c */ /* 0x000fe20000001834 */
[----:B--2---:R-:W-:-:S06]  /*1a160*/  FFMA.FTZ R0, R140, R4, -R5 ;  /* 0x000000048c007223 */ /* 0x004fcc0000010805 */
[----:B------:R2:W-:Y:S01]  /*1a170*/  MUFU.EX2 R84, R0 ;  /* 0x0000000000547308 */ /* 0x0005e20000000800 */
[----:B------:R-:W-:Y:S01]  /*1a180*/  HMMA.16816.F32 R44, R12, R30, R44 ;  /* 0x0000001e0c2c723c */ /* 0x000fe2000000182c */
[----:B------:R-:W3:Y:S01]  /*1a190*/  LDSM.16.MT88.4 R28, [R178+0xb800] ;  /* 0x00b80000b21c783b */ /* 0x000ee20000004200 */
[----:B--2---:R-:W-:-:S05]  /*1a1a0*/  FFMA.FTZ R0, R151, R4, -R7 ;  /* 0x0000000497007223 */ /* 0x004fca0000010807 */
[----:B------:R2:W-:Y:S01]  /*1a1b0*/  MUFU.EX2 R80, R0 ;  /* 0x0000000000507308 */ /* 0x0005e20000000800 */
[----:B-1----:R-:W-:Y:S01]  /*1a1c0*/  HMMA.16816.F32 R40, R12, R20, R48 ;  /* 0x000000140c28723c */ /* 0x002fe20000001830 */
[----:B--2---:R-:W-:-:S06]  /*1a1d0*/  FFMA.FTZ R0, R150, R4, -R7 ;  /* 0x0000000496007223 */ /* 0x004fcc0000010807 */
[----:B------:R1:W2:Y:S01]  /*1a1e0*/  MUFU.EX2 R82, R0 ;  /* 0x0000000000527308 */ /* 0x0002a20000000800 */
[----:B------:R-:W-:Y:S01]  /*1a1f0*/  HMMA.16816.F32 R32, R12, R22, R32 ;  /* 0x000000160c20723c */ /* 0x000fe20000001820 */
[----:B------:R-:W4:Y:S01]  /*1a200*/  LDSM.16.MT88.4 R20, [R181+0xb800] ;  /* 0x00b80000b514783b */ /* 0x000f220000004200 */
[----:B-1----:R-:W-:-:S05]  /*1a210*/  FFMA.FTZ R0, R149, R4, -R7 ;  /* 0x0000000495007223 */ /* 0x002fca0000010807 */
[----:B------:R1:W-:Y:S01]  /*1a220*/  MUFU.EX2 R83, R0 ;  /* 0x0000000000537308 */ /* 0x0003e20000000800 */
[----:B------:R-:W-:Y:S01]  /*1a230*/  HMMA.16816.F32 R76, R12, R24, R76 ;  /* 0x000000180c4c723c */ /* 0x000fe2000000184c */
[----:B-1----:R-:W-:-:S06]  /*1a240*/  FFMA.FTZ R0, R148, R4, -R7 ;  /* 0x0000000494007223 */ /* 0x002fcc0000010807 */
[----:B------:R1:W5:Y:S01]  /*1a250*/  MUFU.EX2 R102, R0 ;  /* 0x0000000000667308 */ /* 0x0003620000000800 */
[----:B------:R-:W-:Y:S01]  /*1a260*/  HMMA.16816.F32 R64, R12, R26, R68 ;  /* 0x0000001a0c40723c */ /* 0x000fe20000001844 */
[----:B------:R-:W3:Y:S01]  /*1a270*/  LDSM.16.MT88.4 R24, [R179+0xb800] ;  /* 0x00b80000b318783b */ /* 0x000ee20000004200 */
[----:B-1----:R-:W-:-:S05]  /*1a280*/  FFMA.FTZ R0, R142, R4, -R5 ;  /* 0x000000048e007223 */ /* 0x002fca0000010805 */
[----:B------:R-:W1:Y:S01]  /*1a290*/  MUFU.EX2 R87, R0 ;  /* 0x0000000000577308 */ /* 0x000e620000000800 */
[----:B--2---:R-:W-:Y:S02]  /*1a2a0*/  F2FP.PACK_AB R12, R82, R80 ;  /* 0x00000050520c723e */ /* 0x004fe400000000ff */
[----:B------:R-:W-:Y:S02]  /*1a2b0*/  F2FP.PACK_AB R13, R19, R74 ;  /* 0x0000004a130d723e */ /* 0x000fe400000000ff */
[----:B-----5:R-:W-:Y:S02]  /*1a2c0*/  F2FP.PACK_AB R14, R102, R83 ;  /* 0x00000053660e723e */ /* 0x020fe400000000ff */
[----:B-1----:R-:W-:Y:S01]  /*1a2d0*/  F2FP.PACK_AB R15, R87, R84 ;  /* 0x00000054570f723e */ /* 0x002fe200000000ff */
[----:B------:R-:W-:-:S04]  /*1a2e0*/  FFMA.FTZ R0, R154, R4, -R5 ;  /* 0x000000049a007223 */ /* 0x000fc80000010805 */
[----:B------:R1:W-:Y:S02]  /*1a2f0*/  MUFU.EX2 R252, R0 ;  /* 0x0000000000fc7308 */ /* 0x0003e40000000800 */
[C---:B---3--:R-:W-:Y:S08]  /*1a300*/  HMMA.16816.F32 R68, R12.reuse, R28, R76 ;  /* 0x0000001c0c44723c */ /* 0x048ff0000000184c */
[----:B------:R-:W-:Y:S01]  /*1a310*/  HMMA.16816.F32 R64, R12, R30, R64 ;  /* 0x0000001e0c40723c */ /* 0x000fe20000001840 */
[----:B------:R-:W2:Y:S01]  /*1a320*/  LDSM.16.MT88.4 R28, [R180+0xb800] ;  /* 0x00b80000b41c783b */ /* 0x000ea20000004200 */
[----:B-1----:R-:W-:-:S04]  /*1a330*/  FFMA.FTZ R0, R153, R4, -R5 ;  /* 0x0000000499007223 */ /* 0x002fc80000010805 */
[----:B------:R1:W-:Y:S02]  /*1a340*/  MUFU.EX2 R115, R0 ;  /* 0x0000000000737308 */ /* 0x0003e40000000800 */
[C---:B----4-:R-:W-:Y:S08]  /*1a350*/  HMMA.16816.F32 R60, R12.reuse, R20, R60 ;  /* 0x000000140c3c723c */ /* 0x050ff0000000183c */
[----:B------:R-:W-:Y:S01]  /*1a360*/  HMMA.16816.F32 R56, R12, R22, R56 ;  /* 0x000000160c38723c */ /* 0x000fe20000001838 */
[----:B------:R-:W3:Y:S01]  /*1a370*/  LDSM.16.MT88.4 R20, [R179+0xc000] ;  /* 0x00c00000b314783b */ /* 0x000ee20000004200 */
[----:B-1----:R-:W-:-:S04]  /*1a380*/  FFMA.FTZ R0, R152, R4, -R5 ;  /* 0x0000000498007223 */ /* 0x002fc80000010805 */
[----:B------:R1:W-:Y:S01]  /*1a390*/  MUFU.EX2 R251, R0 ;  /* 0x0000000000fb7308 */ /* 0x0003e20000000800 */
[-CC-:B------:R-:W-:Y:S02]  /*1a3a0*/  FFMA.FTZ R9, R155, R4.reuse, -R7.reuse ;  /* 0x000000049b097223 */ /* 0x180fe40000010807 */
[----:B-1----:R-:W-:-:S05]  /*1a3b0*/  FFMA.FTZ R0, R156, R4, -R7 ;  /* 0x000000049c007223 */ /* 0x002fca0000010807 */
[----:B------:R1:W-:Y:S01]  /*1a3c0*/  MUFU.EX2 R250, R0 ;  /* 0x0000000000fa7308 */ /* 0x0003e20000000800 */
[----:B------:R-:W-:Y:S01]  /*1a3d0*/  HMMA.16816.F32 R52, R12, R24, R52 ;  /* 0x000000180c34723c */ /* 0x000fe20000001834 */
[----:B-1----:R-:W-:-:S06]  /*1a3e0*/  FFMA.FTZ R0, R158, R4, -R7 ;  /* 0x000000049e007223 */ /* 0x002fcc0000010807 */
[----:B------:R1:W4:Y:S01]  /*1a3f0*/  MUFU.EX2 R249, R0 ;  /* 0x0000000000f97308 */ /* 0x0003220000000800 */
[----:B------:R-:W-:Y:S01]  /*1a400*/  HMMA.16816.F32 R48, R12, R26, R44 ;  /* 0x0000001a0c30723c */ /* 0x000fe2000000182c */
[----:B------:R-:W5:Y:S01]  /*1a410*/  LDSM.16.MT88.4 R24, [R181+0xc000] ;  /* 0x00c00000b518783b */ /* 0x000f620000004200 */
[----:B-1----:R-:W-:-:S05]  /*1a420*/  FFMA.FTZ R0, R159, R4, -R7 ;  /* 0x000000049f007223 */ /* 0x002fca0000010807 */
[----:B------:R1:W-:Y:S08]  /*1a430*/  MUFU.EX2 R246, R0 ;  /* 0x0000000000f67308 */ /* 0x0003f00000000800 */
[----:B------:R-:W3:Y:S01]  /*1a440*/  MUFU.EX2 R244, R9 ;  /* 0x0000000900f47308 */ /* 0x000ee20000000800 */
[----:B-1----:R-:W-:-:S07]  /*1a450*/  FFMA.FTZ R0, R157, R4, -R5 ;  /* 0x000000049d007223 */ /* 0x002fce0000010805 */
[----:B------:R1:W1:Y:S01]  /*1a460*/  MUFU.EX2 R245, R0 ;  /* 0x0000000000f57308 */ /* 0x0002620000000800 */
[----:B--2---:R-:W-:Y:S01]  /*1a470*/  HMMA.16816.F32 R44, R12, R28, R40 ;  /* 0x0000001c0c2c723c */ /* 0x004fe20000001828 */
[----:B-1----:R-:W-:-:S06]  /*1a480*/  FFMA.FTZ R0, R162, R4, -R5 ;  /* 0x00000004a2007223 */ /* 0x002fcc0000010805 */
[----:B------:R1:W-:Y:S01]  /*1a490*/  MUFU.EX2 R243, R0 ;  /* 0x0000000000f37308 */ /* 0x0003e20000000800 */
[----:B------:R-:W-:Y:S01]  /*1a4a0*/  HMMA.16816.F32 R40, R12, R30, R32 ;  /* 0x0000001e0c28723c */ /* 0x000fe20000001820 */
[----:B------:R-:W2:Y:S04]  /*1a4b0*/  LDSM.16.MT88.4 R28, [R178+0xc000] ;  /* 0x00c00000b21c783b */ /* 0x000ea80000004200 */
[----:B------:R-:W2:Y:S01]  /*1a4c0*/  LDSM.16.MT88.4 R32, [R180+0xc000] ;  /* 0x00c00000b420783b */ /* 0x000ea20000004200 */
[----:B-1----:R-:W-:-:S04]  /*1a4d0*/  FFMA.FTZ R0, R160, R4, -R5 ;  /* 0x00000004a0007223 */ /* 0x002fc80000010805 */
[----:B------:R1:W-:Y:S01]  /*1a4e0*/  MUFU.EX2 R241, R0 ;  /* 0x0000000000f17308 */ /* 0x0003e20000000800 */
[----:B----4-:R-:W-:Y:S02]  /*1a4f0*/  F2FP.PACK_AB R12, R249, R250 ;  /* 0x000000faf90c723e */ /* 0x010fe400000000ff */
[----:B------:R-:W-:Y:S02]  /*1a500*/  F2FP.PACK_AB R13, R115, R252 ;  /* 0x000000fc730d723e */ /* 0x000fe400000000ff */
[----:B---3--:R-:W-:Y:S02]  /*1a510*/  F2FP.PACK_AB R14, R246, R244 ;  /* 0x000000f4f60e723e */ /* 0x008fe400000000ff */
[----:B------:R-:W-:Y:S01]  /*1a520*/  F2FP.PACK_AB R15, R245, R251 ;  /* 0x000000fbf50f723e */ /* 0x000fe200000000ff */
[----:B-1----:R-:W-:-:S04]  /*1a530*/  FFMA.FTZ R0, R161, R4, -R5 ;  /* 0x00000004a1007223 */ /* 0x002fc80000010805 */
[----:B------:R1:W-:Y:S02]  /*1a540*/  MUFU.EX2 R242, R0 ;  /* 0x0000000000f27308 */ /* 0x0003e40000000800 */
[----:B------:R-:W-:Y:S01]  /*1a550*/  HMMA.16816.F32 R52, R12, R20, R52 ;  /* 0x000000140c34723c */ /* 0x000fe20000001834 */
[----:B------:R-:W-:-:S07]  /*1a560*/  MOV R112, R37 ;  /* 0x0000002500707202 */ /* 0x000fce0000000f00 */
[----:B------:R-:W-:Y:S01]  /*1a570*/  HMMA.16816.F32 R48, R12, R22, R48 ;  /* 0x000000160c30723c */ /* 0x000fe20000001830 */
[----:B------:R-:W3:Y:S01]  /*1a580*/  LDSM.16.MT88.4 R20, [R181+0xc800] ;  /* 0x00c80000b514783b */ /* 0x000ee20000004200 */
[----:B-1----:R-:W-:-:S04]  /*1a590*/  FFMA.FTZ R0, R166, R4, -R7 ;  /* 0x00000004a6007223 */ /* 0x002fc80000010807 */
[----:B------:R1:W-:Y:S02]  /*1a5a0*/  MUFU.EX2 R39, R0 ;  /* 0x0000000000277308 */ /* 0x0003e40000000800 */
[----:B-1----:R-:W-:-:S06]  /*1a5b0*/  FFMA.FTZ R0, R164, R4, -R7 ;  /* 0x00000004a4007223 */ /* 0x002fcc0000010807 */
[----:B------:R1:W4:Y:S01]  /*1a5c0*/  MUFU.EX2 R37, R0 ;  /* 0x0000000000257308 */ /* 0x0003220000000800 */
[----:B-----5:R-:W-:Y:S01]  /*1a5d0*/  HMMA.16816.F32 R60, R12, R24, R60 ;  /* 0x000000180c3c723c */ /* 0x020fe2000000183c */
[----:B-1----:R-:W-:-:S06]  /*1a5e0*/  FFMA.FTZ R0, R167, R4, -R7 ;  /* 0x00000004a7007223 */ /* 0x002fcc0000010807 */
[----:B------:R1:W-:Y:S01]  /*1a5f0*/  MUFU.EX2 R164, R0 ;  /* 0x0000000000a47308 */ /* 0x0003e20000000800 */
[----:B------:R-:W-:Y:S01]  /*1a600*/  HMMA.16816.F32 R56, R12, R26, R56 ;  /* 0x0000001a0c38723c */ /* 0x000fe20000001838 */
[----:B------:R-:W-:Y:S01]  /*1a610*/  LDSM.16.MT88.4 R24, [R178+0xc800] ;  /* 0x00c80000b218783b */ /* 0x000fe20000004200 */
[----:B-1----:R-:W-:-:S05]  /*1a620*/  FFMA.FTZ R0, R165, R4, -R7 ;  /* 0x00000004a5007223 */ /* 0x002fca0000010807 */
[----:B------:R1:W5:Y:S02]  /*1a630*/  MUFU.EX2 R165, R0 ;  /* 0x0000000000a57308 */ /* 0x0003640000000800 */
[----:B-1----:R-:W-:-:S06]  /*1a640*/  FFMA.FTZ R0, R163, R4, -R5 ;  /* 0x00000004a3007223 */ /* 0x002fcc0000010805 */
[----:B------:R-:W1:Y:S01]  /*1a650*/  MUFU.EX2 R163, R0 ;  /* 0x0000000000a37308 */ /* 0x000e620000000800 */
[C---:B--2---:R-:W-:Y:S08]  /*1a660*/  HMMA.16816.F32 R68, R12.reuse, R28, R68 ;  /* 0x0000001c0c44723c */ /* 0x044ff00000001844 */
[C---:B------:R-:W-:Y:S01]  /*1a670*/  HMMA.16816.F32 R64, R12.reuse, R30, R64 ;  /* 0x0000001e0c40723c */ /* 0x040fe20000001840 */
[----:B------:R-:W2:Y:S07]  /*1a680*/  LDSM.16.MT88.4 R28, [R179+0xc800] ;  /* 0x00c80000b31c783b */ /* 0x000eae0000004200 */
[C---:B------:R-:W-:Y:S08]  /*1a690*/  HMMA.16816.F32 R44, R12.reuse, R32, R44 ;  /* 0x000000200c2c723c */ /* 0x040ff0000000182c */
        /* <DEDUP_REMOVED lines=9> */
[----:B------:R3:W-:Y:S02]  /*1a730*/  MUFU.EX2 R159, R0 ;  /* 0x00000000009f7308 */ /* 0x0007e40000000800 */
[----:B---3--:R-:W-:-:S06]  /*1a740*/  FFMA.FTZ R0, R169, R4, -R5 ;  /* 0x00000004a9007223 */ /* 0x008fcc0000010805 */
[----:B------:R3:W-:Y:S01]  /*1a750*/  MUFU.EX2 R161, R0 ;  /* 0x0000000000a17308 */ /* 0x0007e20000000800 */
[----:B--2---:R-:W-:Y:S01]  /*1a760*/  HMMA.16816.F32 R52, R12, R28, R52 ;  /* 0x0000001c0c34723c */ /* 0x004fe20000001834 */
[----:B------:R-:W-:Y:S01]  /*1a770*/  MOV R114, R36 ;  /* 0x0000002400727202 */ /* 0x000fe20000000f00 */
[----:B---3--:R-:W-:-:S05]  /*1a780*/  FFMA.FTZ R0, R168, R4, -R5 ;  /* 0x00000004a8007223 */ /* 0x008fca0000010805 */
        /* <DEDUP_REMOVED lines=44> */
[----:B------:R1:W-:Y:S01]  /*1aa50*/  MUFU.EX2 R151, R0 ;  /* 0x0000000000977308 */ /* 0x0003e20000000800 */
[----:B------:R-:W-:-:S07]  /*1aa60*/  MOV R174, R19 ;  /* 0x0000001300ae7202 */ /* 0x000fce0000000f00 */
        /* <DEDUP_REMOVED lines=51> */
[----:B---3--:R-:W-:-:S06]  /*1ada0*/  FFMA.FTZ R0, R128, R4, -R5 ;  /* 0x0000000480007223 */ /* 0x008fcc0000010805 */
[----:B------:R2:W-:Y:S01]  /*1adb0*/  MUFU.EX2 R137, R0 ;  /* 0x0000000000897308 */ /* 0x0005e20000000800 */
[----:B------:R-:W-:Y:S01]  /*1adc0*/  HMMA.16816.F32 R56, R12, R30, R48 ;  /* 0x0000001e0c38723c */ /* 0x000fe20000001830 */
[----:B------:R-:W3:Y:S01]  /*1add0*/  LDSM.16.MT88.4 R28, [R178+0xe800] ;  /* 0x00e80000b21c783b */ /* 0x000ee20000004200 */
[----:B------:R-:W-:Y:S01]  /*1ade0*/  MOV R199, R127 ;  /* 0x0000007f00c77202 */ /* 0x000fe20000000f00 */
[----:B--2---:R-:W-:-:S04]  /*1adf0*/  FFMA.FTZ R0, R139, R4, -R7 ;  /* 0x000000048b007223 */ /* 0x004fc80000010807 */
[----:B------:R2:W-:Y:S01]  /*1ae00*/  MUFU.EX2 R128, R0 ;  /* 0x0000000000807308 */ /* 0x0005e20000000800 */
[----:B------:R-:W-:Y:S01]  /*1ae10*/  HMMA.16816.F32 R76, R12, R24, R76 ;  /* 0x000000180c4c723c */ /* 0x000fe2000000184c */
[----:B--2---:R-:W-:-:S06]  /*1ae20*/  FFMA.FTZ R0, R138, R4, -R7 ;  /* 0x000000048a007223 */ /* 0x004fcc0000010807 */
[----:B------:R2:W4:Y:S01]  /*1ae30*/  MUFU.EX2 R125, R0 ;  /* 0x00000000007d7308 */ /* 0x0005220000000800 */
[C---:B------:R-:W-:Y:S01]  /*1ae40*/  HMMA.16816.F32 R68, R12.reuse, R26, R68 ;  /* 0x0000001a0c44723c */ /* 0x040fe20000001844 */
[----:B------:R-:W5:Y:S07]  /*1ae50*/  LDSM.16.MT88.4 R24, [R179+0xe800] ;  /* 0x00e80000b318783b */ /* 0x000f6e0000004200 */
[----:B-1----:R-:W-:Y:S01]  /*1ae60*/  HMMA.16816.F32 R52, R12, R20, R44 ;  /* 0x000000140c34723c */ /* 0x002fe2000000182c */
[----:B--2---:R-:W-:-:S07]  /*1ae70*/  FFMA.FTZ R0, R131, R4, -R7 ;  /* 0x0000000483007223 */ /* 0x004fce0000010807 */
[----:B------:R-:W-:Y:S01]  /*1ae80*/  HMMA.16816.F32 R32, R12, R22, R32 ;  /* 0x000000160c20723c */ /* 0x000fe20000001820 */
[----:B------:R-:W1:Y:S01]  /*1ae90*/  LDSM.16.MT88.4 R20, [R181+0xe800] ;  /* 0x00e80000b514783b */ /* 0x000e620000004200 */
[----:B------:R2:W-:Y:S02]  /*1aea0*/  MUFU.EX2 R127, R0 ;  /* 0x00000000007f7308 */ /* 0x0005e40000000800 */
[----:B--2---:R-:W-:-:S06]  /*1aeb0*/  FFMA.FTZ R0, R130, R4, -R7 ;  /* 0x0000000482007223 */ /* 0x004fcc0000010807 */
[----:B------:R2:W1:Y:S02]  /*1aec0*/  MUFU.EX2 R129, R0 ;  /* 0x0000000000817308 */ /* 0x0004640000000800 */
[----:B--2---:R-:W-:-:S06]  /*1aed0*/  FFMA.FTZ R0, R120, R4, -R5 ;  /* 0x0000000478007223 */ /* 0x004fcc0000010805 */
[----:B------:R2:W2:Y:S01]  /*1aee0*/  MUFU.EX2 R126, R0 ;  /* 0x00000000007e7308 */ /* 0x0004a20000000800 */
[----:B----4-:R-:W-:Y:S02]  /*1aef0*/  F2FP.PACK_AB R12, R125, R128 ;  /* 0x000000807d0c723e */ /* 0x010fe400000000ff */
[----:B------:R-:W-:Y:S02]  /*1af00*/  F2FP.PACK_AB R13, R136, R135 ;  /* 0x00000087880d723e */ /* 0x000fe400000000ff */
[----:B-1----:R-:W-:Y:S01]  /*1af10*/  F2FP.PACK_AB R14, R129, R127 ;  /* 0x0000007f810e723e */ /* 0x002fe200000000ff */
[----:B--2---:R-:W-:Y:S01]  /*1af20*/  FFMA.FTZ R0, R121, R4, -R5 ;  /* 0x0000000479007223 */ /* 0x004fe20000010805 */
[----:B------:R-:W-:-:S03]  /*1af30*/  F2FP.PACK_AB R15, R126, R137 ;  /* 0x000000897e0f723e */ /* 0x000fc600000000ff */
[----:B------:R1:W-:Y:S04]  /*1af40*/  MUFU.EX2 R120, R0 ;  /* 0x0000000000787308 */ /* 0x0003e80000000800 */
[----:B---3--:R-:W-:Y:S01]  /*1af50*/  HMMA.16816.F32 R76, R12, R28, R76 ;  /* 0x0000001c0c4c723c */ /* 0x008fe2000000184c */
[----:B-1----:R-:W-:-:S04]  /*1af60*/  FFMA.FTZ R0, R109, R4, -R5 ;  /* 0x000000046d007223 */ /* 0x002fc80000010805 */
[----:B------:R1:W-:Y:S03]  /*1af70*/  MUFU.EX2 R124, R0 ;  /* 0x00000000007c7308 */ /* 0x0003e60000000800 */
[----:B------:R-:W-:Y:S01]  /*1af80*/  HMMA.16816.F32 R68, R12, R30, R68 ;  /* 0x0000001e0c44723c */ /* 0x000fe20000001844 */
[----:B------:R-:W2:Y:S01]  /*1af90*/  LDSM.16.MT88.4 R28, [R180+0xe800] ;  /* 0x00e80000b41c783b */ /* 0x000ea20000004200 */
[----:B------:R-:W-:Y:S01]  /*1afa0*/  MOV R166, R115 ;  /* 0x0000007300a67202 */ /* 0x000fe20000000f00 */
[----:B-1----:R-:W-:-:S04]  /*1afb0*/  FFMA.FTZ R0, R108, R4, -R5 ;  /* 0x000000046c007223 */ /* 0x002fc80000010805 */
[----:B------:R1:W-:Y:S01]  /*1afc0*/  MUFU.EX2 R121, R0 ;  /* 0x0000000000797308 */ /* 0x0003e20000000800 */
[----:B-----5:R-:W-:Y:S01]  /*1afd0*/  HMMA.16816.F32 R40, R12, R24, R40 ;  /* 0x000000180c28723c */ /* 0x020fe20000001828 */
[----:B------:R-:W-:-:S07]  /*1afe0*/  MOV R198, R112 ;  /* 0x0000007000c67202 */ /* 0x000fce0000000f00 */
[----:B------:R-:W-:Y:S01]  /*1aff0*/  HMMA.16816.F32 R56, R12, R26, R56 ;  /* 0x0000001a0c38723c */ /* 0x000fe20000001838 */
[----:B------:R-:W3:Y:S01]  /*1b000*/  LDSM.16.MT88.4 R24, [R178+0xf000] ;  /* 0x00f00000b218783b */ /* 0x000ee20000004200 */
[----:B-1----:R-:W-:-:S06]  /*1b010*/  FFMA.FTZ R0, R122, R4, -R7 ;  /* 0x000000047a007223 */ /* 0x002fcc0000010807 */
[C---:B------:R-:W-:Y:S01]  /*1b020*/  HMMA.16816.F32 R48, R12.reuse, R20, R60 ;  /* 0x000000140c30723c */ /* 0x040fe2000000183c */
[----:B------:R1:W-:Y:S07]  /*1b030*/  MUFU.EX2 R115, R0 ;  /* 0x0000000000737308 */ /* 0x0003ee0000000800 */
[----:B------:R-:W-:Y:S01]  /*1b040*/  HMMA.16816.F32 R44, R12, R22, R64 ;  /* 0x000000160c2c723c */ /* 0x000fe20000001840 */
[----:B------:R-:W4:Y:S01]  /*1b050*/  LDSM.16.MT88.4 R20, [R181+0xf000] ;  /* 0x00f00000b514783b */ /* 0x000f220000004200 */
[----:B-1----:R-:W-:-:S04]  /*1b060*/  FFMA.FTZ R0, R123, R4, -R7 ;  /* 0x000000047b007223 */ /* 0x002fc80000010807 */
[----:B------:R1:W5:Y:S01]  /*1b070*/  MUFU.EX2 R112, R0 ;  /* 0x0000000000707308 */ /* 0x0003620000000800 */
[----:B------:R-:W-:Y:S01]  /*1b080*/  MOV R195, R114 ;  /* 0x0000007200c37202 */ /* 0x000fe20000000f00 */
[----:B-1----:R-:W-:-:S06]  /*1b090*/  FFMA.FTZ R0, R111, R4, -R7 ;  /* 0x000000046f007223 */ /* 0x002fcc0000010807 */
[----:B------:R1:W-:Y:S02]  /*1b0a0*/  MUFU.EX2 R111, R0 ;  /* 0x00000000006f7308 */ /* 0x0003e40000000800 */
[----:B-1----:R-:W-:-:S06]  /*1b0b0*/  FFMA.FTZ R0, R203, R4, -R7 ;  /* 0x00000004cb007223 */ /* 0x002fcc0000010807 */
[----:B------:R1:W1:Y:S01]  /*1b0c0*/  MUFU.EX2 R114, R0 ;  /* 0x0000000000727308 */ /* 0x0002620000000800 */
[----:B------:R-:W-:Y:S01]  /*1b0d0*/  MOV R172, R107 ;  /* 0x0000006b00ac7202 */ /* 0x000fe20000000f00 */
[----:B-1----:R-:W-:-:S06]  /*1b0e0*/  FFMA.FTZ R0, R110, R4, -R5 ;  /* 0x000000046e007223 */ /* 0x002fcc0000010805 */
[----:B------:R1:W1:Y:S01]  /*1b0f0*/  MUFU.EX2 R109, R0 ;  /* 0x00000000006d7308 */ /* 0x0002620000000800 */
[----:B------:R-:W-:Y:S01]  /*1b100*/  MOV R170, R105 ;  /* 0x0000006900aa7202 */ /* 0x000fe20000000f00 */
[----:B--2---:R-:W-:Y:S01]  /*1b110*/  HMMA.16816.F32 R64, R12, R28, R52 ;  /* 0x0000001c0c40723c */ /* 0x004fe20000001834 */
[----:B-1----:R-:W-:-:S05]  /*1b120*/  FFMA.FTZ R0, R116, R4, -R5 ;  /* 0x0000000474007223 */ /* 0x002fca0000010805 */
[----:B------:R1:W-:Y:S02]  /*1b130*/  MUFU.EX2 R107, R0 ;  /* 0x00000000006b7308 */ /* 0x0003e40000000800 */
[----:B------:R-:W-:Y:S01]  /*1b140*/  HMMA.16816.F32 R60, R12, R30, R32 ;  /* 0x0000001e0c3c723c */ /* 0x000fe20000001820 */
[----:B------:R-:W-:Y:S01]  /*1b150*/  MOV R171, R87 ;  /* 0x0000005700ab7202 */ /* 0x000fe20000000f00 */
[----:B------:R-:W2:Y:S05]  /*1b160*/  LDSM.16.MT88.4 R28, [R179+0xf000] ;  /* 0x00f00000b31c783b */ /* 0x000eaa0000004200 */
[----:B-----5:R-:W-:Y:S02]  /*1b170*/  F2FP.PACK_AB R12, R112, R115 ;  /* 0x00000073700c723e */ /* 0x020fe400000000ff */
[----:B------:R-:W-:-:S02]  /*1b180*/  F2FP.PACK_AB R13, R124, R120 ;  /* 0x000000787c0d723e */ /* 0x000fc400000000ff */
[----:B------:R-:W-:Y:S01]  /*1b190*/  F2FP.PACK_AB R14, R114, R111 ;  /* 0x0000006f720e723e */ /* 0x000fe200000000ff */
[----:B-1----:R-:W-:Y:S01]  /*1b1a0*/  FFMA.FTZ R0, R104, R4, -R5 ;  /* 0x0000000468007223 */ /* 0x002fe20000010805 */
[----:B------:R-:W-:-:S03]  /*1b1b0*/  F2FP.PACK_AB R15, R109, R121 ;  /* 0x000000796d0f723e */ /* 0x000fc600000000ff */
[----:B------:R1:W-:Y:S01]  /*1b1c0*/  MUFU.EX2 R105, R0 ;  /* 0x0000000000697308 */ /* 0x0003e20000000800 */
[----:B------:R-:W-:Y:S02]  /*1b1d0*/  MOV R193, R86 ;  /* 0x0000005600c17202 */ /* 0x000fe40000000f00 */
[----:B------:R-:W-:Y:S02]  /*1b1e0*/  MOV R192, R85 ;  /* 0x0000005500c07202 */ /* 0x000fe40000000f00 */
[----:B------:R-:W-:Y:S02]  /*1b1f0*/  MOV R168, R84 ;  /* 0x0000005400a87202 */ /* 0x000fe40000000f00 */
[----:B------:R-:W-:Y:S01]  /*1b200*/  MOV R169, R83 ;  /* 0x0000005300a97202 */ /* 0x000fe20000000f00 */
[----:B---3--:R-:W-:Y:S01]  /*1b210*/  HMMA.16816.F32 R84, R12, R24, R76 ;  /* 0x000000180c54723c */ /* 0x008fe2000000184c */
[----:B------:R-:W-:Y:S02]  /*1b220*/  MOV R175, R82 ;  /* 0x0000005200af7202 */ /* 0x000fe40000000f00 */
[----:B------:R-:W-:Y:S01]  /*1b230*/  MOV R196, R81 ;  /* 0x0000005100c47202 */ /* 0x000fe20000000f00 */
[----:B-1----:R-:W-:Y:S01]  /*1b240*/  FFMA.FTZ R0, R106, R4, -R5 ;  /* 0x000000046a007223 */ /* 0x002fe20000010805 */
[----:B------:R-:W-:-:S03]  /*1b250*/  MOV R173, R80 ;  /* 0x0000005000ad7202 */ /* 0x000fc60000000f00 */
[----:B------:R1:W-:Y:S01]  /*1b260*/  MUFU.EX2 R106, R0 ;  /* 0x00000000006a7308 */ /* 0x0003e20000000800 */
[C---:B------:R-:W-:Y:S01]  /*1b270*/  HMMA.16816.F32 R80, R12.reuse, R26, R68 ;  /* 0x0000001a0c50723c */ /* 0x040fe20000001844 */
[----:B------:R-:W-:Y:S01]  /*1b280*/  MOV R194, R103 ;  /* 0x0000006700c27202 */ /* 0x000fe20000000f00 */
[----:B------:R-:W-:Y:S06]  /*1b290*/  LDSM.16.MT88.4 R24, [R178+0xf800] ;  /* 0x00f80000b218783b */ /* 0x000fec0000004200 */
[----:B----4-:R-:W-:Y:S01]  /*1b2a0*/  HMMA.16816.F32 R76, R12, R20, R48 ;  /* 0x000000140c4c723c */ /* 0x010fe20000001830 */
[----:B-1----:R-:W-:-:S07]  /*1b2b0*/  FFMA.FTZ R0, R204, R4, -R7 ;  /* 0x00000004cc007223 */ /* 0x002fce0000010807 */
[----:B------:R-:W-:Y:S01]  /*1b2c0*/  HMMA.16816.F32 R68, R12, R22, R44 ;  /* 0x000000160c44723c */ /* 0x000fe2000000182c */
[----:B------:R-:W1:Y:S01]  /*1b2d0*/  LDSM.16.MT88.4 R20, [R180+0xf000] ;  /* 0x00f00000b414783b */ /* 0x000e620000004200 */
[----:B------:R3:W-:Y:S01]  /*1b2e0*/  MUFU.EX2 R103, R0 ;  /* 0x0000000000677308 */ /* 0x0007e20000000800 */
[----:B------:R-:W-:Y:S01]  /*1b2f0*/  MOV R167, R102 ;  /* 0x0000006600a77202 */ /* 0x000fe20000000f00 */
[----:B------:R-:W-:Y:S02]  /*1b300*/  FADD.FTZ R10, R101, R10 ;  /* 0x0000000a650a7221 */ /* 0x000fe40000010000 */
[----:B---3--:R-:W-:-:S04]  /*1b310*/  FFMA.FTZ R0, R119, R4, -R7 ;  /* 0x0000000477007223 */ /* 0x008fc80000010807 */
[----:B------:R3:W4:Y:S01]  /*1b320*/  MUFU.EX2 R104, R0 ;  /* 0x0000000000687308 */ /* 0x0007220000000800 */
[----:B------:R-:W-:Y:S02]  /*1b330*/  FADD.FTZ R10, R97, R10 ;  /* 0x0000000a610a7221 */ /* 0x000fe40000010000 */
[----:B---3--:R-:W-:-:S05]  /*1b340*/  FFMA.FTZ R0, R117, R4, -R7 ;  /* 0x0000000475007223 */ /* 0x008fca0000010807 */
[----:B------:R3:W-:Y:S01]  /*1b350*/  MUFU.EX2 R102, R0 ;  /* 0x0000000000667308 */ /* 0x0007e20000000800 */
[----:B------:R-:W-:Y:S02]  /*1b360*/  FADD.FTZ R9, R95, R11 ;  /* 0x0000000b5f097221 */ /* 0x000fe40000010000 */
[----:B---3--:R-:W-:-:S05]  /*1b370*/  FFMA.FTZ R0, R118, R4, -R7 ;  /* 0x0000000476007223 */ /* 0x008fca0000010807 */
[----:B------:R3:W5:Y:S02]  /*1b380*/  MUFU.EX2 R108, R0 ;  /* 0x00000000006c7308 */ /* 0x0007640000000800 */
[----:B---3--:R-:W-:-:S06]  /*1b390*/  FFMA.FTZ R0, R100, R4, -R5 ;  /* 0x0000000464007223 */ /* 0x008fcc0000010805 */
[----:B------:R3:W1:Y:S01]  /*1b3a0*/  MUFU.EX2 R101, R0 ;  /* 0x0000000000657308 */ /* 0x0006620000000800 */
[----:B------:R-:W-:Y:S02]  /*1b3b0*/  FADD.FTZ R9, R99, R9 ;  /* 0x0000000963097221 */ /* 0x000fe40000010000 */
[----:B---3--:R-:W-:-:S04]  /*1b3c0*/  FADD.FTZ R0, R197, R10 ;  /* 0x0000000ac5007221 */ /* 0x008fc80000010000 */
[----:B------:R-:W-:Y:S02]  /*1b3d0*/  FADD.FTZ R11, R96, R0 ;  /* 0x00000000600b7221 */ /* 0x000fe40000010000 */
[----:B------:R-:W-:-:S04]  /*1b3e0*/  FFMA.FTZ R0, R205, R4, -R5 ;  /* 0x00000004cd007223 */ /* 0x000fc80000010805 */
[----:B------:R3:W-:Y:S01]  /*1b3f0*/  MUFU.EX2 R100, R0 ;  /* 0x0000000000647308 */ /* 0x0007e20000000800 */
[----:B--2---:R-:W-:Y:S01]  /*1b400*/  HMMA.16816.F32 R52, R12, R28, R40 ;  /* 0x0000001c0c34723c */ /* 0x004fe20000001828 */
[----:B------:R-:W-:Y:S01]  /*1b410*/  FADD.FTZ R9, R98, R9 ;  /* 0x0000000962097221 */ /* 0x000fe20000010000 */
[----:B------:R-:W-:Y:S01]  /*1b420*/  LDSM.16.MT88.4 R40, [R178+0x10000] ;  /* 0x01000000b228783b */ /* 0x000fe20000004200 */
[----:B---3--:R-:W-:-:S04]  /*1b430*/  FFMA.FTZ R0, R92, R4, -R5 ;  /* 0x000000045c007223 */ /* 0x008fc80000010805 */
[----:B------:R2:W-:Y:S01]  /*1b440*/  MUFU.EX2 R99, R0 ;  /* 0x0000000000637308 */ /* 0x0005e20000000800 */
[C---:B------:R-:W-:Y:S01]  /*1b450*/  HMMA.16816.F32 R32, R12.reuse, R30, R56 ;  /* 0x0000001e0c20723c */ /* 0x040fe20000001838 */
[----:B------:R-:W-:Y:S07]  /*1b460*/  LDSM.16.MT88.4 R28, [R181+0xf800] ;  /* 0x00f80000b51c783b */ /* 0x000fee0000004200 */
[----:B-1----:R-:W-:Y:S01]  /*1b470*/  HMMA.16816.F32 R48, R12, R20, R64 ;  /* 0x000000140c30723c */ /* 0x002fe20000001840 */
[----:B--2---:R-:W-:-:S07]  /*1b480*/  FFMA.FTZ R0, R93, R4, -R5 ;  /* 0x000000045d007223 */ /* 0x004fce0000010805 */
[----:B------:R-:W-:Y:S01]  /*1b490*/  HMMA.16816.F32 R44, R12, R22, R60 ;  /* 0x000000160c2c723c */ /* 0x000fe2000000183c */
[----:B------:R-:W1:Y:S01]  /*1b4a0*/  LDSM.16.MT88.4 R20, [R179+0xf800] ;  /* 0x00f80000b314783b */ /* 0x000e620000004200 */
[----:B------:R2:W-:Y:S05]  /*1b4b0*/  MUFU.EX2 R98, R0 ;  /* 0x0000000000627308 */ /* 0x0005ea0000000800 */
[----:B----4-:R-:W-:Y:S02]  /*1b4c0*/  F2FP.PACK_AB R12, R104, R103 ;  /* 0x00000067680c723e */ /* 0x010fe400000000ff */
[----:B------:R-:W-:Y:S02]  /*1b4d0*/  F2FP.PACK_AB R13, R105, R107 ;  /* 0x0000006b690d723e */ /* 0x000fe400000000ff */
[----:B-----5:R-:W-:-:S02]  /*1b4e0*/  F2FP.PACK_AB R14, R108, R102 ;  /* 0x000000666c0e723e */ /* 0x020fc400000000ff */
[----:B------:R-:W-:Y:S01]  /*1b4f0*/  F2FP.PACK_AB R15, R101, R106 ;  /* 0x0000006a650f723e */ /* 0x000fe200000000ff */
[----:B--2---:R-:W-:-:S06]  /*1b500*/  FFMA.FTZ R0, R206, R4, -R7 ;  /* 0x00000004ce007223 */ /* 0x004fcc0000010807 */
[C---:B------:R-:W-:Y:S01]  /*1b510*/  HMMA.16816.F32 R84, R12.reuse, R24, R84 ;  /* 0x000000180c54723c */ /* 0x040fe20000001854 */
[----:B------:R2:W-:Y:S07]  /*1b520*/  MUFU.EX2 R97, R0 ;  /* 0x0000000000617308 */ /* 0x0005ee0000000800 */
[----:B------:R-:W-:Y:S01]  /*1b530*/  HMMA.16816.F32 R80, R12, R26, R80 ;  /* 0x0000001a0c50723c */ /* 0x000fe20000001850 */
[----:B------:R-:W3:Y:S01]  /*1b540*/  LDSM.16.MT88.4 R24, [R180+0xf800] ;  /* 0x00f80000b418783b */ /* 0x000ee20000004200 */
[----:B--2---:R-:W-:-:S04]  /*1b550*/  FFMA.FTZ R0, R207, R4, -R7 ;  /* 0x00000004cf007223 */ /* 0x004fc80000010807 */
[----:B------:R2:W4:Y:S02]  /*1b560*/  MUFU.EX2 R96, R0 ;  /* 0x0000000000607308 */ /* 0x0005240000000800 */
[----:B--2---:R-:W-:-:S06]  /*1b570*/  FFMA.FTZ R0, R94, R4, -R7 ;  /* 0x000000045e007223 */ /* 0x004fcc0000010807 */
[----:B------:R2:W-:Y:S01]  /*1b580*/  MUFU.EX2 R95, R0 ;  /* 0x00000000005f7308 */ /* 0x0005e20000000800 */
[----:B------:R-:W-:Y:S02]  /*1b590*/  FADD.FTZ R10, R88, R9 ;  /* 0x00000009580a7221 */ /* 0x000fe40000010000 */
[----:B--2---:R-:W-:-:S05]  /*1b5a0*/  FFMA.FTZ R0, R208, R4, -R7 ;  /* 0x00000004d0007223 */ /* 0x004fca0000010807 */
[----:B------:R2:W5:Y:S01]  /*1b5b0*/  MUFU.EX2 R94, R0 ;  /* 0x00000000005e7308 */ /* 0x0005620000000800 */
[----:B------:R-:W-:Y:S02]  /*1b5c0*/  FFMA.FTZ R9, R209, R4, -R5 ;  /* 0x00000004d1097223 */ /* 0x000fe40000010805 */
[----:B------:R-:W-:Y:S02]  /*1b5d0*/  FADD.FTZ R10, R195, R10 ;  /* 0x0000000ac30a7221 */ /* 0x000fe40000010000 */
[----:B--2---:R-:W-:-:S04]  /*1b5e0*/  FADD.FTZ R0, R199, R11 ;  /* 0x0000000bc7007221 */ /* 0x004fc80000010000 */
[----:B------:R-:W-:-:S04]  /*1b5f0*/  FADD.FTZ R0, R198, R0 ;  /* 0x00000000c6007221 */ /* 0x000fc80000010000 */
[----:B------:R-:W-:Y:S01]  /*1b600*/  FADD.FTZ R0, R89, R0 ;  /* 0x0000000059007221 */ /* 0x000fe20000010000 */
[----:B------:R2:W2:Y:S03]  /*1b610*/  MUFU.EX2 R93, R9 ;  /* 0x00000009005d7308 */ /* 0x0004a60000000800 */
[----:B------:R-:W-:Y:S02]  /*1b620*/  FADD.FTZ R11, R73, R0 ;  /* 0x00000000490b7221 */ /* 0x000fe40000010000 */
[----:B------:R-:W-:Y:S01]  /*1b630*/  FFMA.FTZ R0, R211, R4, -R5 ;  /* 0x00000004d3007223 */ /* 0x000fe20000010805 */
[----:B-1----:R-:W-:Y:S03]  /*1b640*/  HMMA.16816.F32 R64, R12, R20, R52 ;  /* 0x000000140c40723c */ /* 0x002fe60000001834 */
[----:B------:R1:W-:Y:S01]  /*1b650*/  MUFU.EX2 R92, R0 ;  /* 0x00000000005c7308 */ /* 0x0003e20000000800 */
[----:B--2---:R-:W-:-:S04]  /*1b660*/  FADD.FTZ R9, R75, R10 ;  /* 0x0000000a4b097221 */ /* 0x004fc80000010000 */
[----:B------:R-:W-:Y:S01]  /*1b670*/  HMMA.16816.F32 R52, R12, R22, R32 ;  /* 0x000000160c34723c */ /* 0x000fe20000001820 */
[----:B------:R-:W2:Y:S01]  /*1b680*/  LDSM.16.MT88.4 R32, [R181+0x10000] ;  /* 0x01000000b520783b */ /* 0x000ea20000004200 */
[----:B------:R-:W-:Y:S02]  /*1b690*/  FADD.FTZ R10, R90, R9 ;  /* 0x000000095a0a7221 */ /* 0x000fe40000010000 */
[----:B-1----:R-:W-:-:S04]  /*1b6a0*/  FFMA.FTZ R0, R212, R4, -R5 ;  /* 0x00000004d4007223 */ /* 0x002fc80000010805 */
[C---:B------:R-:W-:Y:S08]  /*1b6b0*/  HMMA.16816.F32 R56, R12.reuse, R28, R76 ;  /* 0x0000001c0c38723c */ /* 0x040ff0000000184c */
[C---:B------:R-:W-:Y:S01]  /*1b6c0*/  HMMA.16816.F32 R60, R12.reuse, R30, R68 ;  /* 0x0000001e0c3c723c */ /* 0x040fe20000001844 */
[----:B------:R1:W-:Y:S01]  /*1b6d0*/  MUFU.EX2 R90, R0 ;  /* 0x00000000005a7308 */ /* 0x0003e20000000800 */
[----:B------:R-:W2:Y:S06]  /*1b6e0*/  LDSM.16.MT88.4 R28, [R179+0x10000] ;  /* 0x01000000b31c783b */ /* 0x000eac0000004200 */
[----:B---3--:R-:W-:Y:S01]  /*1b6f0*/  HMMA.16816.F32 R48, R12, R24, R48 ;  /* 0x000000180c30723c */ /* 0x008fe20000001830 */
[----:B------:R-:W-:Y:S01]  /*1b700*/  MOV R198, R91 ;  /* 0x0000005b00c67202 */ /* 0x000fe20000000f00 */
[----:B------:R-:W3:Y:S01]  /*1b710*/  LDSM.16.MT88.4 R20, [R180+0x10000] ;  /* 0x01000000b414783b */ /* 0x000ee20000004200 */
[----:B-1----:R-:W-:-:S05]  /*1b720*/  FFMA.FTZ R0, R213, R4, -R7 ;  /* 0x00000004d5007223 */ /* 0x002fca0000010807 */
[----:B------:R-:W-:Y:S01]  /*1b730*/  HMMA.16816.F32 R24, R12, R26, R44 ;  /* 0x0000001a0c18723c */ /* 0x000fe2000000182c */
[----:B------:R1:W-:Y:S06]  /*1b740*/  MUFU.EX2 R89, R0 ;  /* 0x0000000000597308 */ /* 0x0003ec0000000800 */
[----:B----4-:R-:W-:Y:S02]  /*1b750*/  F2FP.PACK_AB R12, R96, R97 ;  /* 0x00000061600c723e */ /* 0x010fe400000000ff */
[----:B------:R-:W-:Y:S02]  /*1b760*/  F2FP.PACK_AB R13, R99, R100 ;  /* 0x00000064630d723e */ /* 0x000fe400000000ff */
[----:B-----5:R-:W-:-:S02]  /*1b770*/  F2FP.PACK_AB R14, R94, R95 ;  /* 0x0000005f5e0e723e */ /* 0x020fc400000000ff */
[----:B------:R-:W-:Y:S01]  /*1b780*/  F2FP.PACK_AB R15, R93, R98 ;  /* 0x000000625d0f723e */ /* 0x000fe200000000ff */
[----:B-1----:R-:W-:-:S04]  /*1b790*/  FFMA.FTZ R0, R215, R4, -R7 ;  /* 0x00000004d7007223 */ /* 0x002fc80000010807 */
[----:B------:R1:W4:Y:S02]  /*1b7a0*/  MUFU.EX2 R88, R0 ;  /* 0x0000000000587308 */ /* 0x0003240000000800 */
[----:B------:R-:W-:Y:S01]  /*1b7b0*/  HMMA.16816.F32 R44, R12, R40, R84 ;  /* 0x000000280c2c723c */ /* 0x000fe20000001854 */
[----:B------:R-:W-:-:S05]  /*1b7c0*/  FFMA.FTZ R9, R210, R4, -R5 ;  /* 0x00000004d2097223 */ /* 0x000fca0000010805 */
[----:B------:R5:W2:Y:S01]  /*1b7d0*/  MUFU.EX2 R91, R9 ;  /* 0x00000009005b7308 */ /* 0x000aa20000000800 */
[----:B-1----:R-:W-:-:S07]  /*1b7e0*/  FFMA.FTZ R0, R216, R4, -R7 ;  /* 0x00000004d8007223 */ /* 0x002fce0000010807 */
[----:B------:R1:W-:Y:S01]  /*1b7f0*/  MUFU.EX2 R87, R0 ;  /* 0x0000000000577308 */ /* 0x0003e20000000800 */
[----:B-----5:R-:W-:-:S07]  /*1b800*/  FFMA.FTZ R9, R214, R4, -R5 ;  /* 0x00000004d6097223 */ /* 0x020fce0000010805 */
[----:B------:R-:W-:Y:S01]  /*1b810*/  MUFU.EX2 R85, R9 ;  /* 0x0000000900557308 */ /* 0x000fe20000000800 */
[----:B-1----:R-:W-:-:S07]  /*1b820*/  FFMA.FTZ R0, R217, R4, -R7 ;  /* 0x00000004d9007223 */ /* 0x002fce0000010807 */
[----:B------:R1:W5:Y:S02]  /*1b830*/  MUFU.EX2 R86, R0 ;  /* 0x0000000000567308 */ /* 0x0003640000000800 */
[----:B-1----:R-:W-:Y:S02]  /*1b840*/  FADD.FTZ R0, R198, R10 ;  /* 0x0000000ac6007221 */ /* 0x002fe40000010000 */
[----:B------:R-:W-:Y:S02]  /*1b850*/  FADD.FTZ R10, R196, R11 ;  /* 0x0000000bc40a7221 */ /* 0x000fe40000010000 */
[----:B------:R-:W-:Y:S02]  /*1b860*/  FADD.FTZ R9, R192, R0 ;  /* 0x00000000c0097221 */ /* 0x000fe40000010000 */
[----:B------:R-:W-:-:S04]  /*1b870*/  FADD.FTZ R0, R193, R10 ;  /* 0x0000000ac1007221 */ /* 0x000fc80000010000 */
[----:B------:R-:W-:-:S04]  /*1b880*/  FADD.FTZ R0, R170, R0 ;  /* 0x00000000aa007221 */ /* 0x000fc80000010000 */
[----:B------:R-:W-:Y:S02]  /*1b890*/  FADD.FTZ R10, R74, R0 ;  /* 0x000000004a0a7221 */ /* 0x000fe40000010000 */
[----:B------:R-:W-:Y:S02]  /*1b8a0*/  FFMA.FTZ R0, R220, R4, -R5 ;  /* 0x00000004dc007223 */ /* 0x000fe40000010805 */
[----:B------:R-:W-:Y:S01]  /*1b8b0*/  FADD.FTZ R9, R194, R9 ;  /* 0x00000009c2097221 */ /* 0x000fe20000010000 */
[----:B--2---:R-:W-:Y:S01]  /*1b8c0*/  HMMA.16816.F32 R56, R12, R32, R56 ;  /* 0x000000200c38723c */ /* 0x004fe20000001838 */
[----:B------:R1:W-:Y:S02]  /*1b8d0*/  MUFU.EX2 R84, R0 ;  /* 0x0000000000547308 */ /* 0x0003e40000000800 */
[----:B------:R-:W-:-:S05]  /*1b8e0*/  FADD.FTZ R11, R172, R9 ;  /* 0x00000009ac0b7221 */ /* 0x000fca0000010000 */
[----:B------:R-:W-:Y:S01]  /*1b8f0*/  HMMA.16816.F32 R60, R12, R34, R60 ;  /* 0x000000220c3c723c */ /* 0x000fe2000000183c */
[----:B------:R-:W2:Y:S01]  /*1b900*/  LDSM.16.MT88.4 R32, [R178+0x10800] ;  /* 0x01080000b220783b */ /* 0x000ea20000004200 */
[-CC-:B------:R-:W-:Y:S02]  /*1b910*/  FFMA.FTZ R9, R218, R4.reuse, -R5.reuse ;  /* 0x00000004da097223 */ /* 0x180fe40000010805 */
[----:B-1----:R-:W-:-:S04]  /*1b920*/  FFMA.FTZ R0, R219, R4, -R5 ;  /* 0x00000004db007223 */ /* 0x002fc80000010805 */
[C---:B------:R-:W-:Y:S01]  /*1b930*/  HMMA.16816.F32 R68, R12.reuse, R28, R64 ;  /* 0x0000001c0c44723c */ /* 0x040fe20000001840 */
[----:B------:R1:W-:Y:S07]  /*1b940*/  MUFU.EX2 R75, R0 ;  /* 0x00000000004b7308 */ /* 0x0003ee0000000800 */
[----:B------:R-:W-:Y:S01]  /*1b950*/  HMMA.16816.F32 R52, R12, R30, R52 ;  /* 0x0000001e0c34723c */ /* 0x000fe20000001834 */
[----:B------:R-:W2:Y:S01]  /*1b960*/  LDSM.16.MT88.4 R28, [R181+0x10800] ;  /* 0x01080000b51c783b */ /* 0x000ea20000004200 */
[----:B------:R-:W-:Y:S01]  /*1b970*/  FADD.FTZ R10, R174, R10 ;  /* 0x0000000aae0a7221 */ /* 0x000fe20000010000 */
[----:B------:R3:W-:Y:S01]  /*1b980*/  MUFU.EX2 R74, R9 ;  /* 0x00000009004a7308 */ /* 0x0007e20000000800 */
[----:B-1----:R-:W-:-:S04]  /*1b990*/  FADD.FTZ R0, R173, R11 ;  /* 0x0000000bad007221 */ /* 0x002fc80000010000 */
[----:B---3--:R-:W-:Y:S02]  /*1b9a0*/  FADD.FTZ R9, R175, R0 ;  /* 0x00000000af097221 */ /* 0x008fe40000010000 */
[----:B------:R-:W-:Y:S02]  /*1b9b0*/  FADD.FTZ R0, R168, R10 ;  /* 0x0000000aa8007221 */ /* 0x000fe40000010000 */
[----:B------:R-:W-:Y:S01]  /*1b9c0*/  FADD.FTZ R9, R169, R9 ;  /* 0x00000009a9097221 */ /* 0x000fe20000010000 */
[----:B------:R-:W-:Y:S01]  /*1b9d0*/  HMMA.16816.F32 R40, R12, R42, R80 ;  /* 0x0000002a0c28723c */ /* 0x000fe20000001850 */
        /* <DEDUP_REMOVED lines=8> */
[----:B------:R-:W-:Y:S01]  /*1ba60*/  HMMA.16816.F32 R80, R12, R20, R48 ;  /* 0x000000140c50723c */ /* 0x000fe20000001830 */
[----:B------:R-:W-:-:S02]  /*1ba70*/  FADD.FTZ R0, R245, R0 ;  /* 0x00000000f5007221 */ /* 0x000fc40000010000 */
[----:B------:R-:W-:Y:S02]  /*1ba80*/  FADD.FTZ R9, R246, R9 ;  /* 0x00000009f6097221 */ /* 0x000fe40000010000 */
[----:B------:R-:W-:-:S03]  /*1ba90*/  FADD.FTZ R0, R243, R0 ;  /* 0x00000000f3007221 */ /* 0x000fc60000010000 */
[----:B------:R-:W-:Y:S01]  /*1baa0*/  HMMA.16816.F32 R48, R12, R22, R24 ;  /* 0x000000160c30723c */ /* 0x000fe20000001818 */
[----:B------:R-:W1:Y:S01]  /*1bab0*/  LDSM.16.MT88.4 R20, [R179+0x10800] ;  /* 0x01080000b314783b */ /* 0x000e620000004200 */
[----:B------:R-:W-:-:S03]  /*1bac0*/  FADD.FTZ R9, R39, R9 ;  /* 0x0000000927097221 */ /* 0x000fc60000010000 */
[----:B------:R-:W3:Y:S02]  /*1bad0*/  LDSM.16.MT88.4 R24, [R180+0x10800] ;  /* 0x01080000b418783b */ /* 0x000ee40000004200 */
[----:B----4-:R-:W-:Y:S02]  /*1bae0*/  F2FP.PACK_AB R12, R88, R89 ;  /* 0x00000059580c723e */ /* 0x010fe400000000ff */
[----:B------:R-:W-:Y:S02]  /*1baf0*/  F2FP.PACK_AB R13, R92, R91 ;  /* 0x0000005b5c0d723e */ /* 0x000fe400000000ff */
[----:B-----5:R-:W-:Y:S02]  /*1bb00*/  F2FP.PACK_AB R14, R86, R87 ;  /* 0x00000057560e723e */ /* 0x020fe400000000ff */
[----:B------:R-:W-:Y:S01]  /*1bb10*/  F2FP.PACK_AB R15, R85, R90 ;  /* 0x0000005a550f723e */ /* 0x000fe200000000ff */
[----:B------:R-:W-:Y:S02]  /*1bb20*/  FFMA.FTZ R10, R230, R4, -R7 ;  /* 0x00000004e60a7223 */ /* 0x000fe40000010807 */
[----:B------:R-:W-:-:S02]  /*1bb30*/  FADD.FTZ R0, R241, R0 ;  /* 0x00000000f1007221 */ /* 0x000fc40000010000 */
[----:B------:R-:W-:Y:S02]  /*1bb40*/  FADD.FTZ R9, R37, R9 ;  /* 0x0000000925097221 */ /* 0x000fe40000010000 */
[----:B--2---:R-:W-:Y:S01]  /*1bb50*/  HMMA.16816.F32 R76, R12, R32, R44 ;  /* 0x000000200c4c723c */ /* 0x004fe2000000182c */
[----:B------:R-:W-:Y:S02]  /*1bb60*/  FADD.FTZ R0, R242, R0 ;  /* 0x00000000f2007221 */ /* 0x000fe40000010000 */
[----:B------:R-:W-:-:S05]  /*1bb70*/  FADD.FTZ R9, R164, R9 ;  /* 0x00000009a4097221 */ /* 0x000fca0000010000 */
[----:B------:R-:W-:Y:S01]  /*1bb80*/  HMMA.16816.F32 R64, R12, R34, R40 ;  /* 0x000000220c40723c */ /* 0x000fe20000001828 */
[----:B------:R-:W2:Y:S01]  /*1bb90*/  LDSM.16.MT88.4 R32, [R178+0x11000] ;  /* 0x01100000b220783b */ /* 0x000ea20000004200 */
[----:B------:R-:W-:-:S06]  /*1bba0*/  FADD.FTZ R0, R163, R0 ;  /* 0x00000000a3007221 */ /* 0x000fcc0000010000 */
[----:B------:R-:W-:Y:S01]  /*1bbb0*/  HMMA.16816.F32 R44, R12, R30, R60 ;  /* 0x0000001e0c2c723c */ /* 0x000fe2000000183c */
[----:B------:R4:W-:Y:S01]  /*1bbc0*/  MUFU.EX2 R61, R10 ;  /* 0x0000000a003d7308 */ /* 0x0009e20000000800 */
[----:B------:R-:W-:Y:S02]  /*1bbd0*/  FADD.FTZ R9, R165, R9 ;  /* 0x00000009a5097221 */ /* 0x000fe40000010000 */
[----:B------:R-:W-:Y:S02]  /*1bbe0*/  FADD.FTZ R0, R159, R0 ;  /* 0x000000009f007221 */ /* 0x000fe40000010000 */
[----:B------:R-:W-:Y:S02]  /*1bbf0*/  FADD.FTZ R9, R156, R9 ;  /* 0x000000099c097221 */ /* 0x000fe40000010000 */
[----:B----4-:R-:W-:-:S04]  /*1bc00*/  FFMA.FTZ R10, R229, R4, -R7 ;  /* 0x00000004e50a7223 */ /* 0x010fc80000010807 */
[----:B------:R4:W-:Y:S01]  /*1bc10*/  MUFU.EX2 R60, R10 ;  /* 0x0000000a003c7308 */ /* 0x0009e20000000800 */
[-C--:B------:R-:W-:Y:S02]  /*1bc20*/  FFMA.FTZ R11, R228, R4.reuse, -R7 ;  /* 0x00000004e40b7223 */ /* 0x080fe40000010807 */
[----:B------:R-:W-:Y:S02]  /*1bc30*/  FADD.FTZ R0, R161, R0 ;  /* 0x00000000a1007221 */ /* 0x000fe40000010000 */
[----:B------:R-:W-:Y:S02]  /*1bc40*/  FADD.FTZ R9, R36, R9 ;  /* 0x0000000924097221 */ /* 0x000fe40000010000 */
[----:B----4-:R-:W-:-:S04]  /*1bc50*/  FFMA.FTZ R10, R231, R4, -R7 ;  /* 0x00000004e70a7223 */ /* 0x010fc80000010807 */
[----:B------:R4:W-:Y:S01]  /*1bc60*/  MUFU.EX2 R39, R10 ;  /* 0x0000000a00277308 */ /* 0x0009e20000000800 */
[----:B------:R-:W-:Y:S02]  /*1bc70*/  FADD.FTZ R0, R162, R0 ;  /* 0x00000000a2007221 */ /* 0x000fe40000010000 */
[----:B------:R-:W-:-:S05]  /*1bc80*/  FADD.FTZ R9, R157, R9 ;  /* 0x000000099d097221 */ /* 0x000fca0000010000 */
[----:B------:R-:W5:Y:S01]  /*1bc90*/  MUFU.EX2 R73, R11 ;  /* 0x0000000b00497308 */ /* 0x000f620000000800 */
[----:B----4-:R-:W-:-:S07]  /*1bca0*/  FFMA.FTZ R10, R232, R4, -R5 ;  /* 0x00000004e80a7223 */ /* 0x010fce0000010805 */
[----:B------:R4:W2:Y:S01]  /*1bcb0*/  MUFU.EX2 R37, R10 ;  /* 0x0000000a00257308 */ /* 0x0008a20000000800 */
[----:B------:R-:W-:Y:S02]  /*1bcc0*/  FADD.FTZ R0, R158, R0 ;  /* 0x000000009e007221 */ /* 0x000fe40000010000 */
[----:B------:R-:W-:Y:S02]  /*1bcd0*/  FADD.FTZ R9, R160, R9 ;  /* 0x00000009a0097221 */ /* 0x000fe40000010000 */
[----:B------:R-:W-:Y:S01]  /*1bce0*/  FADD.FTZ R0, R154, R0 ;  /* 0x000000009a007221 */ /* 0x000fe20000010000 */
[C---:B------:R-:W-:Y:S01]  /*1bcf0*/  HMMA.16816.F32 R56, R12.reuse, R28, R56 ;  /* 0x0000001c0c38723c */ /* 0x040fe20000001838 */
[----:B------:R-:W-:Y:S01]  /*1bd00*/  FADD.FTZ R9, R152, R9 ;  /* 0x0000000998097221 */ /* 0x000fe20000010000 */
[----:B------:R-:W2:Y:S01]  /*1bd10*/  LDSM.16.MT88.4 R28, [R181+0x11000] ;  /* 0x01100000b51c783b */ /* 0x000ea20000004200 */
[----:B------:R-:W-:Y:S02]  /*1bd20*/  FADD.FTZ R0, R155, R0 ;  /* 0x000000009b007221 */ /* 0x000fe40000010000 */
[----:B------:R-:W-:Y:S01]  /*1bd30*/  FADD.FTZ R9, R150, R9 ;  /* 0x0000000996097221 */ /* 0x000fe20000010000 */
[----:B------:R-:W-:Y:S02]  /*1bd40*/  LDSM.16.MT88.4 R160, [R178+0x11800] ;  /* 0x01180000b2a0783b */ /* 0x000fe40000004200 */
[----:B-1----:R-:W-:Y:S01]  /*1bd50*/  HMMA.16816.F32 R40, R12, R20, R68 ;  /* 0x000000140c28723c */ /* 0x002fe20000001844 */
[----:B----4-:R-:W-:-:S02]  /*1bd60*/  FFMA.FTZ R10, R233, R4, -R5 ;  /* 0x00000004e90a7223 */ /* 0x010fc40000010805 */
[----:B------:R-:W-:-:S05]  /*1bd70*/  FADD.FTZ R0, R153, R0 ;  /* 0x0000000099007221 */ /* 0x000fca0000010000 */
[C---:B------:R-:W-:Y:S01]  /*1bd80*/  HMMA.16816.F32 R52, R12.reuse, R22, R52 ;  /* 0x000000160c34723c */ /* 0x040fe20000001834 */
[----:B------:R-:W-:Y:S01]  /*1bd90*/  FADD.FTZ R9, R148, R9 ;  /* 0x0000000994097221 */ /* 0x000fe20000010000 */
[----:B------:R1:W-:Y:S06]  /*1bda0*/  MUFU.EX2 R36, R10 ;  /* 0x0000000a00247308 */ /* 0x0003ec0000000800 */
[C---:B---3--:R-:W-:Y:S01]  /*1bdb0*/  HMMA.16816.F32 R80, R12.reuse, R24, R80 ;  /* 0x000000180c50723c */ /* 0x048fe20000001850 */
[----:B------:R-:W-:Y:S01]  /*1bdc0*/  FADD.FTZ R0, R149, R0 ;  /* 0x0000000095007221 */ /* 0x000fe20000010000 */
[----:B------:R-:W3:Y:S06]  /*1bdd0*/  LDSM.16.MT88.4 R20, [R179+0x11000] ;  /* 0x01100000b314783b */ /* 0x000eec0000004200 */
[----:B------:R-:W-:Y:S01]  /*1bde0*/  HMMA.16816.F32 R48, R12, R26, R48 ;  /* 0x0000001a0c30723c */ /* 0x000fe20000001830 */
[----:B------:R-:W-:Y:S01]  /*1bdf0*/  LDSM.16.MT88.4 R152, [R181+0x11800] ;  /* 0x01180000b598783b */ /* 0x000fe20000004200 */
[----:B-1----:R-:W-:-:S02]  /*1be00*/  FFMA.FTZ R10, R234, R4, -R5 ;  /* 0x00000004ea0a7223 */ /* 0x002fc40000010805 */
[----:B------:R-:W-:Y:S01]  /*1be10*/  FADD.FTZ R9, R151, R9 ;  /* 0x0000000997097221 */ /* 0x000fe20000010000 */
[----:B------:R-:W1:Y:S02]  /*1be20*/  LDSM.16.MT88.4 R24, [R180+0x11000] ;  /* 0x01100000b418783b */ /* 0x000e640000004200 */
[----:B-----5:R-:W-:Y:S02]  /*1be30*/  F2FP.PACK_AB R12, R61, R73 ;  /* 0x000000493d0c723e */ /* 0x020fe400000000ff */
[----:B------:R-:W-:Y:S02]  /*1be40*/  F2FP.PACK_AB R13, R75, R84 ;  /* 0x000000544b0d723e */ /* 0x000fe400000000ff */
[----:B------:R-:W-:Y:S02]  /*1be50*/  F2FP.PACK_AB R14, R39, R60 ;  /* 0x0000003c270e723e */ /* 0x000fe400000000ff */
[----:B--2---:R-:W-:Y:S01]  /*1be60*/  F2FP.PACK_AB R15, R37, R74 ;  /* 0x0000004a250f723e */ /* 0x004fe200000000ff */
[----:B------:R-:W-:-:S02]  /*1be70*/  FADD.FTZ R0, R19, R0 ;  /* 0x0000000013007221 */ /* 0x000fc40000010000 */
[----:B------:R-:W-:-:S04]  /*1be80*/  FADD.FTZ R9, R142, R9 ;  /* 0x000000098e097221 */ /* 0x000fc80000010000 */
[C---:B------:R-:W-:Y:S01]  /*1be90*/  HMMA.16816.F32 R76, R12.reuse, R32, R76 ;  /* 0x000000200c4c723c */ /* 0x040fe2000000184c */
[----:B------:R2:W-:Y:S01]  /*1bea0*/  MUFU.EX2 R33, R10 ;  /* 0x0000000a00217308 */ /* 0x0005e20000000800 */
[----:B------:R-:W-:Y:S02]  /*1beb0*/  FADD.FTZ R0, R144, R0 ;  /* 0x0000000090007221 */ /* 0x000fe40000010000 */
[----:B------:R-:W-:Y:S02]  /*1bec0*/  FADD.FTZ R9, R18, R9 ;  /* 0x0000000912097221 */ /* 0x000fe40000010000 */
[----:B------:R-:W-:Y:S02]  /*1bed0*/  FADD.FTZ R0, R145, R0 ;  /* 0x0000000091007221 */ /* 0x000fe40000010000 */
[----:B------:R-:W-:Y:S01]  /*1bee0*/  FADD.FTZ R9, R141, R9 ;  /* 0x000000098d097221 */ /* 0x000fe20000010000 */
[----:B------:R-:W-:Y:S01]  /*1bef0*/  HMMA.16816.F32 R64, R12, R34, R64 ;  /* 0x000000220c40723c */ /* 0x000fe20000001840 */
[----:B--2---:R-:W-:-:S07]  /*1bf00*/  FFMA.FTZ R10, R235, R4, -R5 ;  /* 0x00000004eb0a7223 */ /* 0x004fce0000010805 */
[----:B------:R-:W-:Y:S01]  /*1bf10*/  HMMA.16816.F32 R56, R12, R28, R56 ;  /* 0x0000001c0c38723c */ /* 0x000fe20000001838 */
[----:B------:R-:W2:Y:S01]  /*1bf20*/  LDSM.16.MT88.4 R144, [R179+0x11800] ;  /* 0x01180000b390783b */ /* 0x000ea20000004200 */
[----:B------:R4:W-:Y:S01]  /*1bf30*/  MUFU.EX2 R32, R10 ;  /* 0x0000000a00207308 */ /* 0x0009e20000000800 */
[----:B------:R-:W-:Y:S02]  /*1bf40*/  FADD.FTZ R0, R140, R0 ;  /* 0x000000008c007221 */ /* 0x000fe40000010000 */
[----:B------:R-:W-:Y:S02]  /*1bf50*/  FADD.FTZ R9, R143, R9 ;  /* 0x000000098f097221 */ /* 0x000fe40000010000 */
[----:B------:R-:W-:Y:S02]  /*1bf60*/  FADD.FTZ R0, R135, R0 ;  /* 0x0000000087007221 */ /* 0x000fe40000010000 */
[----:B----4-:R-:W-:-:S04]  /*1bf70*/  FFMA.FTZ R10, R236, R4, -R7 ;  /* 0x00000004ec0a7223 */ /* 0x010fc80000010807 */
[----:B------:R4:W-:Y:S01]  /*1bf80*/  MUFU.EX2 R19, R10 ;  /* 0x0000000a00137308 */ /* 0x0009e20000000800 */
[----:B------:R-:W-:Y:S02]  /*1bf90*/  FADD.FTZ R9, R128, R9 ;  /* 0x0000000980097221 */ /* 0x000fe40000010000 */
[----:B------:R-:W-:Y:S02]  /*1bfa0*/  FADD.FTZ R0, R136, R0 ;  /* 0x0000000088007221 */ /* 0x000fe40000010000 */
[----:B----4-:R-:W-:-:S04]  /*1bfb0*/  FFMA.FTZ R10, R237, R4, -R7 ;  /* 0x00000004ed0a7223 */ /* 0x010fc80000010807 */
[----:B------:R4:W5:Y:S01]  /*1bfc0*/  MUFU.EX2 R18, R10 ;  /* 0x0000000a00127308 */ /* 0x0009620000000800 */
[----:B------:R-:W-:Y:S02]  /*1bfd0*/  FADD.FTZ R0, R137, R0 ;  /* 0x0000000089007221 */ /* 0x000fe40000010000 */
[----:B----4-:R-:W-:-:S05]  /*1bfe0*/  FFMA.FTZ R10, R238, R4, -R7 ;  /* 0x00000004ee0a7223 */ /* 0x010fca0000010807 */
[----:B------:R4:W-:Y:S02]  /*1bff0*/  MUFU.EX2 R11, R10 ;  /* 0x0000000a000b7308 */ /* 0x0009e40000000800 */
[----:B----4-:R-:W-:Y:S02]  /*1c000*/  FFMA.FTZ R10, R239, R4, -R7 ;  /* 0x00000004ef0a7223 */ /* 0x010fe40000010807 */
[----:B------:R-:W-:-:S04]  /*1c010*/  FADD.FTZ R7, R125, R9 ;  /* 0x000000097d077221 */ /* 0x000fc80000010000 */
[----:B------:R-:W-:Y:S02]  /*1c020*/  FADD.FTZ R9, R127, R7 ;  /* 0x000000077f097221 */ /* 0x000fe40000010000 */
[----:B------:R-:W-:Y:S02]  /*1c030*/  FADD.FTZ R7, R126, R0 ;  /* 0x000000007e077221 */ /* 0x000fe40000010000 */
[----:B------:R-:W-:Y:S02]  /*1c040*/  FFMA.FTZ R4, R240, R4, -R5 ;  /* 0x00000004f0047223 */ /* 0x000fe40000010805 */
[----:B------:R-:W-:Y:S02]  /*1c050*/  FADD.FTZ R0, R129, R9 ;  /* 0x0000000981007221 */ /* 0x000fe40000010000 */
[----:B------:R4:W-:Y:S01]  /*1c060*/  MUFU.EX2 R249, R4 ;  /* 0x0000000400f97308 */ /* 0x0009e20000000800 */
[----:B------:R-:W-:Y:S02]  /*1c070*/  FADD.FTZ R5, R120, R7 ;  /* 0x0000000778057221 */ /* 0x000fe40000010000 */
[----:B----4-:R-:W-:-:S02]  /*1c080*/  FADD.FTZ R4, R115, R0 ;  /* 0x0000000073047221 */ /* 0x010fc40000010000 */
        /* <DEDUP_REMOVED lines=21> */
[----:B------:R-:W-:Y:S01]  /*1c1e0*/  FADD.FTZ R4, R94, R4 ;  /* 0x000000045e047221 */ /* 0x000fe20000010000 */
[----:B------:R-:W-:Y:S01]  /*1c1f0*/  HMMA.16816.F32 R44, R12, R30, R44 ;  /* 0x0000001e0c2c723c */ /* 0x000fe2000000182c */
[----:B------:R-:W-:Y:S02]  /*1c200*/  FADD.FTZ R0, R91, R0 ;  /* 0x000000005b007221 */ /* 0x000fe40000010000 */
[----:B------:R-:W-:-:S05]  /*1c210*/  FADD.FTZ R4, R89, R4 ;  /* 0x0000000459047221 */ /* 0x000fca0000010000 */
[----:B---3--:R-:W-:Y:S01]  /*1c220*/  HMMA.16816.F32 R40, R12, R20, R40 ;  /* 0x000000140c28723c */ /* 0x008fe20000001828 */
[----:B------:R-:W-:Y:S02]  /*1c230*/  FADD.FTZ R0, R92, R0 ;  /* 0x000000005c007221 */ /* 0x000fe40000010000 */
[----:B------:R-:W-:-:S05]  /*1c240*/  FADD.FTZ R4, R88, R4 ;  /* 0x0000000458047221 */ /* 0x000fca0000010000 */
[C---:B------:R-:W-:Y:S08]  /*1c250*/  HMMA.16816.F32 R52, R12.reuse, R22, R52 ;  /* 0x000000160c34723c */ /* 0x040ff00000001834 */
[C---:B-1----:R-:W-:Y:S08]  /*1c260*/  HMMA.16816.F32 R140, R12.reuse, R24, R80 ;  /* 0x000000180c8c723c */ /* 0x042ff00000001850 */
[----:B------:R-:W-:Y:S01]  /*1c270*/  HMMA.16816.F32 R48, R12, R26, R48 ;  /* 0x0000001a0c30723c */ /* 0x000fe20000001830 */
[----:B------:R-:W1:Y:S01]  /*1c280*/  LDSM.16.MT88.4 R12, [R180+0x11800] ;  /* 0x01180000b40c783b */ /* 0x000e620000004200 */
[----:B------:R-:W-:-:S02]  /*1c290*/  FADD.FTZ R0, R90, R0 ;  /* 0x000000005a007221 */ /* 0x000fc40000010000 */
[----:B------:R-:W-:Y:S02]  /*1c2a0*/  FADD.FTZ R4, R87, R4 ;  /* 0x0000000457047221 */ /* 0x000fe40000010000 */
[----:B------:R-:W-:Y:S02]  /*1c2b0*/  FADD.FTZ R0, R85, R0 ;  /* 0x0000000055007221 */ /* 0x000fe40000010000 */
[----:B------:R-:W-:Y:S01]  /*1c2c0*/  FADD.FTZ R4, R86, R4 ;  /* 0x0000000456047221 */ /* 0x000fe20000010000 */
[----:B------:R-:W3:Y:S01]  /*1c2d0*/  MUFU.EX2 R10, R10 ;  /* 0x0000000a000a7308 */ /* 0x000ee20000000800 */
        /* <DEDUP_REMOVED lines=8> */
[----:B-----5:R-:W-:Y:S01]  /*1c360*/  F2FP.PACK_AB R136, R18, R19 ;  /* 0x000000131288723e */ /* 0x020fe200000000ff */
[----:B------:R-:W-:Y:S01]  /*1c370*/  FADD.FTZ R0, R36, R0 ;  /* 0x0000000024007221 */ /* 0x000fe20000010000 */
[----:B------:R-:W-:Y:S01]  /*1c380*/  F2FP.PACK_AB R137, R33, R36 ;  /* 0x000000242189723e */ /* 0x000fe200000000ff */
[----:B------:R-:W-:Y:S01]  /*1c390*/  FADD.FTZ R4, R19, R4 ;  /* 0x0000000413047221 */ /* 0x000fe20000010000 */
[----:B---3--:R-:W-:-:S02]  /*1c3a0*/  F2FP.PACK_AB R138, R10, R11 ;  /* 0x0000000b0a8a723e */ /* 0x008fc400000000ff */
[----:B------:R-:W-:Y:S01]  /*1c3b0*/  F2FP.PACK_AB R139, R249, R32 ;  /* 0x00000020f98b723e */ /* 0x000fe200000000ff */
[----:B------:R-:W-:Y:S02]  /*1c3c0*/  FADD.FTZ R0, R33, R0 ;  /* 0x0000000021007221 */ /* 0x000fe40000010000 */
[----:B------:R-:W-:Y:S02]  /*1c3d0*/  FADD.FTZ R4, R18, R4 ;  /* 0x0000000412047221 */ /* 0x000fe40000010000 */
[----:B------:R-:W-:Y:S02]  /*1c3e0*/  FADD.FTZ R0, R32, R0 ;  /* 0x0000000020007221 */ /* 0x000fe40000010000 */
[----:B------:R-:W-:Y:S01]  /*1c3f0*/  HMMA.16816.F32 R164, R136, R160, R76 ;  /* 0x000000a088a4723c */ /* 0x000fe2000000184c */
[----:B------:R-:W-:Y:S02]  /*1c400*/  FADD.FTZ R4, R11, R4 ;  /* 0x000000040b047221 */ /* 0x000fe40000010000 */
[----:B------:R-:W-:-:S05]  /*1c410*/  FADD.FTZ R249, R249, R0 ;  /* 0x00000000f9f97221 */ /* 0x000fca0000010000 */
[----:B------:R-:W-:Y:S01]  /*1c420*/  HMMA.16816.F32 R156, R136, R152, R56 ;  /* 0x00000098889c723c */ /* 0x000fe20000001838 */
[----:B------:R-:W-:-:S07]  /*1c430*/  FADD.FTZ R250, R10, R4 ;  /* 0x000000040afa7221 */ /* 0x000fce0000010000 */
[C---:B--2---:R-:W-:Y:S08]  /*1c440*/  HMMA.16816.F32 R148, R136.reuse, R144, R40 ;  /* 0x000000908894723c */ /* 0x044ff00000001828 */
[C---:B------:R-:W-:Y:S08]  /*1c450*/  HMMA.16816.F32 R160, R136.reuse, R162, R64 ;  /* 0x000000a288a0723c */ /* 0x040ff00000001840 */
[C---:B------:R-:W-:Y:S08]  /*1c460*/  HMMA.16816.F32 R152, R136.reuse, R154, R44 ;  /* 0x0000009a8898723c */ /* 0x040ff0000000182c */
[C---:B------:R-:W-:Y:S08]  /*1c470*/  HMMA.16816.F32 R144, R136.reuse, R146, R52 ;  /* 0x000000928890723c */ /* 0x040ff00000001834 */
[C---:B-1----:R-:W-:Y:S08]  /*1c480*/  HMMA.16816.F32 R140, R136.reuse, R12, R140 ;  /* 0x0000000c888c723c */ /* 0x042ff0000000188c */
[----:B------:R-:W-:Y:S01]  /*1c490*/  HMMA.16816.F32 R136, R136, R14, R48 ;  /* 0x0000000e8888723c */ /* 0x000fe20000001830 */
[----:B------:R-:W-:Y:S07]  /*1c4a0*/  @!P2 BRA `(.L_x_1137) ;  /* 0x00008a800000a947 */ /* 0x000fee0003800000 */
[----:B------:R-:W2:Y:S01]  /*1c4b0*/  LDL R252, [R1+0x120] ;  /* 0x0001200001fc7983 */ /* 0x000ea20000100800 */
[----:B------:R-:W-:-:S04]  /*1c4c0*/  DEPBAR.LE SB0, 0x0 ;  /* 0x000080000000791a */ /* 0x000fc80000000000 */
[----:B------:R-:W-:Y:S01]  /*1c4d0*/  WARPSYNC 0xffffffff ;  /* 0xffffffff00007948 */ /* 0x000fe20003800000 */
[----:B------:R-:W-:Y:S01]  /*1c4e0*/  BSSY B0, `(.L_x_1138) ;  /* 0x0000045000007945 */ /* 0x000fe20003800000 */
[----:B------:R-:W-:Y:S01]  /*1c4f0*/  BAR.SYNC.DEFER_BLOCKING 0x0 ;  /* 0x0000000000007b1d */ /* 0x000fe20000010000 */
[----:B--2---:R-:W-:-:S05]  /*1c500*/  IADD3 R248, R252, -0x2, RZ ;  /* 0xfffffffefcf87810 */ /* 0x004fca0007ffe0ff */
[----:B------:R-:W-:Y:S05]  /*1c510*/  @!P0 BRA `(.L_x_1139) ;  /* 0x000003e000008947 */ /* 0x000fea0003800000 */
[----:B------:R-:W2:Y:S01]  /*1c520*/  LD.E R4, [R16.64+0x170] ;  /* 0x0001700610047980 */ /* 0x000ea2000c101900 */
[----:B------:R-:W-:-:S05]  /*1c530*/  IMAD.SHL.U32 R12, R248, 0x100, RZ ;  /* 0x00000100f80c7824 */ /* 0x000fca00078e00ff */
[C---:B------:R-:W-:Y:S02]  /*1c540*/  IADD3 R13, R12.reuse, 0x100, RZ ;  /* 0x000001000c0d7810 */ /* 0x040fe40007ffe0ff */
[----:B------:R-:W-:Y:S02]  /*1c550*/  IABS R9, R12 ;  /* 0x0000000c00097213 */ /* 0x000fe40000000000 */
[-C--:B--2---:R-:W-:Y:S02]  /*1c560*/  IABS R0, R4.reuse ;  /* 0x0000000400007213 */ /* 0x084fe40000000000 */
[-C--:B------:R-:W-:Y:S02]  /*1c570*/  IABS R14, R4.reuse ;  /* 0x00000004000e7213 */ /* 0x080fe40000000000 */
[----:B------:R-:W1:Y:S01]  /*1c580*/  I2F.RP R10, R0 ;  /* 0x00000000000a7306 */ /* 0x000e620000209400 */
[----:B------:R-:W-:-:S04]  /*1c590*/  LOP3.LUT R12, R12, R4, RZ, 0x3c, !PT ;  /* 0x000000040c0c7212 */ /* 0x000fc800078e3cff */
[----:B------:R-:W-:-:S03]  /*1c5a0*/  ISETP.GE.AND P1, PT, R12, RZ, PT ;  /* 0x000000ff0c00720c */ /* 0x000fc60003f26270 */
[----:B-1----:R-:W1:Y:S02]  /*1c5b0*/  MUFU.RCP R10, R10 ;  /* 0x0000000a000a7308 */ /* 0x002e640000001000 */
[----:B-1----:R-:W-:-:S06]  /*1c5c0*/  IADD3 R10, R10, 0xffffffe, RZ ;  /* 0x0ffffffe0a0a7810 */ /* 0x002fcc0007ffe0ff */
[----:B------:R-:W1:Y:S02]  /*1c5d0*/  F2I.FTZ.U32.TRUNC.NTZ R11, R10 ;  /* 0x0000000a000b7305 */ /* 0x000e64000021f000 */
[--C-:B-1----:R-:W-:Y:S02]  /*1c5e0*/  IMAD.MOV R5, RZ, RZ, -R11.reuse ;  /* 0x000000ffff057224 */ /* 0x102fe400078e0a0b */
[----:B------:R-:W-:Y:S02]  /*1c5f0*/  IMAD.MOV.U32 R10, RZ, RZ, RZ ;  /* 0x000000ffff0a7224 */ /* 0x000fe400078e00ff */
[----:B------:R-:W-:Y:S01]  /*1c600*/  IMAD R7, R5, R0, RZ ;  /* 0x0000000005077224 */ /* 0x000fe200078e02ff */
[----:B------:R-:W-:Y:S02]  /*1c610*/  IABS R5, R13 ;  /* 0x0000000d00057213 */ /* 0x000fe40000000000 */
[----:B------:R-:W-:Y:S01]  /*1c620*/  LOP3.LUT R13, R13, R4, RZ, 0x3c, !PT ;  /* 0x000000040d0d7212 */ /* 0x000fe200078e3cff */
[----:B------:R-:W-:Y:S01]  /*1c630*/  IMAD.HI.U32 R7, R11, R7, R10 ;  /* 0x000000070b077227 */ /* 0x000fe200078e000a */
[----:B------:R-:W-:-:S02]  /*1c640*/  IADD3 R10, RZ, -R14, RZ ;  /* 0x8000000eff0a7210 */ /* 0x000fc40007ffe0ff */
[----:B------:R-:W-:Y:S01]  /*1c650*/  ISETP.GE.AND P3, PT, R13, RZ, PT ;  /* 0x000000ff0d00720c */ /* 0x000fe20003f66270 */
[----:B------:R-:W-:Y:S02]  /*1c660*/  IMAD.MOV.U32 R11, RZ, RZ, R5 ;  /* 0x000000ffff0b7224 */ /* 0x000fe400078e0005 */
        /* <DEDUP_REMOVED lines=11> */
[----:B------:R-:W-:Y:S01]  /*1c720*/  @!P4 IADD3 R7, R7, 0x1, RZ ;  /* 0x000000010707c810 */ /* 0x000fe20007ffe0ff */
[----:B------:R-:W2:Y:S01]  /*1c730*/  LD.E.64 R10, [R16.64+0x40] ;  /* 0x00004006100a7980 */ /* 0x000ea2000c101b00 */
[----:B------:R-:W-:-:S02]  /*1c740*/  ISETP.NE.AND P2, PT, R4, RZ, PT ;  /* 0x000000ff0400720c */ /* 0x000fc40003f45270 */
[----:B------:R-:W-:-:S05]  /*1c750*/  LOP3.LUT R0, RZ, R4, RZ, 0x33, !PT ;  /* 0x00000004ff007212 */ /* 0x000fca00078e33ff */
[----:B------:R-:W-:Y:S02]  /*1c760*/  @P5 IADD3 R5, R5, 0x1, RZ ;  /* 0x0000000105055810 */ /* 0x000fe40007ffe0ff */
[----:B------:R-:W-:-:S03]  /*1c770*/  @P6 IADD3 R7, R7, 0x1, RZ ;  /* 0x0000000107076810 */ /* 0x000fc60007ffe0ff */
        /* <DEDUP_REMOVED lines=24> */
.L_x_1139:
[----:B------:R-:W2:Y:S02]  /*1c900*/  LD.E R0, [R16.64+0x40] ;  /* 0x0000400610007980 */ /* 0x000ea4000c101900 */
[----:B--2---:R-:W-:-:S04]  /*1c910*/  LEA R0, -R0, RZ, 0x8 ;  /* 0x000000ff00007211 */ /* 0x004fc800078e41ff */
[----:B------:R-:W-:Y:S02]  /*1c920*/  SHF.R.S32.HI R4, RZ, 0x1f, R0 ;  /* 0x0000001fff047819 */ /* 0x000fe40000011400 */
.L_x_1140:
[----:B------:R-:W-:Y:S05]  /*1c930*/  BSYNC B0 ;  /* 0x0000000000007941 */ /* 0x000fea0003800000 */
.L_x_1138:
[----:B------:R-:W2:Y:S04]  /*1c940*/  LDL R60, [R1+0x4] ;  /* 0x00000400013c7983 */ /* 0x000ea80000100800 */
[----:B------:R-:W3:Y:S04]  /*1c950*/  LDL R59, [R1] ;  /* 0x00000000013b7983 */ /* 0x000ee80000100800 */
[----:B------:R-:W4:Y:S04]  /*1c960*/  LDL.LU R50, [R1+0xc0] ;  /* 0x0000c00001327983 */ /* 0x000f280000300800 */
[----:B------:R-:W5:Y:S04]  /*1c970*/  LDL.LU R51, [R1+0x9c] ;  /* 0x00009c0001337983 */ /* 0x000f680000300800 */
[----:B------:R-:W4:Y:S04]  /*1c980*/  LDL.LU R52, [R1+0x98] ;  /* 0x0000980001347983 */ /* 0x000f280000300800 */
[----:B------:R-:W4:Y:S04]  /*1c990*/  LDL.LU R53, [R1+0x94] ;  /* 0x0000940001357983 */ /* 0x000f280000300800 */
[----:B------:R-:W4:Y:S04]  /*1c9a0*/  LDL.LU R39, [R1+0x90] ;  /* 0x0000900001277983 */ /* 0x000f280000300800 */
[----:B------:R-:W4:Y:S04]  /*1c9b0*/  LDL.LU R54, [R1+0xc8] ;  /* 0x0000c80001367983 */ /* 0x000f280000300800 */
[----:B------:R-:W4:Y:S04]  /*1c9c0*/  LDL.LU R55, [R1+0xcc] ;  /* 0x0000cc0001377983 */ /* 0x000f280000300800 */
[----:B------:R-:W4:Y:S04]  /*1c9d0*/  LDL.LU R56, [R1+0xdc] ;  /* 0x0000dc0001387983 */ /* 0x000f280000300800 */
[----:B------:R-:W4:Y:S04]  /*1c9e0*/  LDL.LU R57, [R1+0xd8] ;  /* 0x0000d80001397983 */ /* 0x000f280000300800 */
[----:B------:R-:W4:Y:S01]  /*1c9f0*/  LDL.LU R58, [R1+0xd0] ;  /* 0x0000d000013a7983 */ /* 0x000f220000300800 */
[----:B------:R-:W-:-:S02]  /*1ca00*/  ISETP.GE.AND P1, PT, R132, R247, PT ;  /* 0x000000f78400720c */ /* 0x000fc40003f26270 */
[----:B------:R-:W-:-:S04]  /*1ca10*/  LEA R114, P3, R0, R222, 0x1 ;  /* 0x000000de00727211 */ /* 0x000fc800078608ff */
[----:B------:R-:W-:-:S07]  /*1ca20*/  LEA.HI.X R115, R0, R223, R4, 0x1, P3 ;  /* 0x000000df00737211 */ /* 0x000fce00018f0c04 */
[----:B------:R-:W-:Y:S01]  /*1ca30*/  @!P1 IADD3 R5, P2, R0, R188, RZ ;  /* 0x000000bc00059210 */ /* 0x000fe20007f5e0ff */
[----:B------:R-:W-:Y:S01]  /*1ca40*/  @!P1 IMAD.MOV.U32 R10, RZ, RZ, R0 ;  /* 0x000000ffff0a9224 */ /* 0x000fe200078e0000 */
[----:B------:R-:W-:Y:S01]  /*1ca50*/  @P1 STS.128 [R189+0xa000], RZ ;  /* 0x00a000ffbd001388 */ /* 0x000fe20000000c00 */
[----:B------:R-:W-:Y:S02]  /*1ca60*/  @!P1 IMAD.MOV.U32 R11, RZ, RZ, R4 ;  /* 0x000000ffff0b9224 */ /* 0x000fe400078e0004 */
[----:B------:R-:W-:Y:S01]  /*1ca70*/  @!P1 IMAD.X R7, R4, 0x1, R221, P2 ;  /* 0x0000000104079824 */ /* 0x000fe200010e06dd */
[C---:B------:R-:W-:Y:S01]  /*1ca80*/  @!P1 LEA R48, P2, R5.reuse, R222, 0x1 ;  /* 0x000000de05309211 */ /* 0x040fe200078408ff */
[----:B------:R-:W-:Y:S01]  /*1ca90*/  @!P1 IMAD.MOV.U32 R24, RZ, RZ, R0 ;  /* 0x000000ffff189224 */ /* 0x000fe200078e0000 */
[----:B------:R-:W-:Y:S01]  /*1caa0*/  @!PT LDS RZ, [RZ] ;  /* 0x00000000fffff984 */ /* 0x000fe20000000800 */
[----:B------:R-:W-:Y:S01]  /*1cab0*/  @!PT LDS RZ, [RZ] ;  /* 0x00000000fffff984 */ /* 0x000fe20000000800 */
[----:B------:R-:W-:Y:S01]  /*1cac0*/  @!PT LDS RZ, [RZ] ;  /* 0x00000000fffff984 */ /* 0x000fe20000000800 */
[----:B------:R1:W-:Y:S01]  /*1cad0*/  @!P1 LDGSTS.E.BYPASS.LTC128B.128 [R189+0xa000], [R114.64] ;  /* 0x0a00000072bd9fae */ /* 0x0003e2000b901d46 */
[----:B------:R-:W-:Y:S01]  /*1cae0*/  @!P1 IMAD.MOV.U32 R25, RZ, RZ, R4 ;  /* 0x000000ffff199224 */ /* 0x000fe200078e0004 */
[----:B------:R-:W-:Y:S01]  /*1caf0*/  @!P1 LEA.HI.X R49, R5, R223, R7, 0x1, P2 ;  /* 0x000000df05319211 */ /* 0x000fe200010f0c07 */
[----:B------:R-:W-:Y:S01]  /*1cb00*/  @!P1 IMAD.MOV.U32 R22, RZ, RZ, R0 ;  /* 0x000000ffff169224 */ /* 0x000fe200078e0000 */
[----:B------:R-:W-:Y:S01]  /*1cb10*/  @P1 STS.128 [R189+0xa800], RZ ;  /* 0x00a800ffbd001388 */ /* 0x000fe20000000c00 */
[----:B------:R-:W-:-:S03]  /*1cb20*/  @!P1 IMAD.MOV.U32 R23, RZ, RZ, R4 ;  /* 0x000000ffff179224 */ /* 0x000fc600078e0004 */
[----:B------:R-:W-:Y:S01]  /*1cb30*/  @!PT LDS RZ, [RZ] ;  /* 0x00000000fffff984 */ /* 0x000fe20000000800 */
[----:B------:R-:W-:Y:S01]  /*1cb40*/  @!PT LDS RZ, [RZ] ;  /* 0x00000000fffff984 */ /* 0x000fe20000000800 */
[----:B------:R-:W-:Y:S01]  /*1cb50*/  @!PT LDS RZ, [RZ] ;  /* 0x00000000fffff984 */ /* 0x000fe20000000800 */
[----:B------:R1:W-:Y:S04]  /*1cb60*/  @!P1 LDGSTS.E.BYPASS.LTC128B.128 [R189+0xa800], [R48.64] ;  /* 0x0a80000030bd9fae */ /* 0x0003e8000b901d46 */
[----:B------:R-:W-:Y:S01]  /*1cb70*/  @P1 STS.128 [R189+0xb000], RZ ;  /* 0x00b000ffbd001388 */ /* 0x000fe20000000c00 */
[C---:B--2---:R-:W-:Y:S02]  /*1cb80*/  @!P1 IMAD R12, R60.reuse, 0x30, RZ ;  /* 0x000000303c0c9824 */ /* 0x044fe400078e02ff */
[----:B------:R-:W-:Y:S01]  /*1cb90*/  @!P1 IMAD R27, R60, 0xa0, RZ ;  /* 0x000000a03c1b9824 */ /* 0x000fe200078e02ff */
[CC--:B---3--:R-:W-:Y:S01]  /*1cba0*/  @!P1 LEA R9, P4, R59.reuse, R0.reuse, 0x5 ;  /* 0x000000003b099211 */ /* 0x0c8fe200078828ff */
[C---:B------:R-:W-:Y:S01]  /*1cbb0*/  @!P1 IMAD.WIDE.U32 R10, R59.reuse, 0x30, R10 ;  /* 0x000000303b0a9825 */ /* 0x040fe200078e000a */
[----:B------:R-:W-:-:S02]  /*1cbc0*/  @!P1 LEA R5, P3, R59, R0, 0x6 ;  /* 0x000000003b059211 */ /* 0x000fc400078630ff */
[----:B------:R-:W-:Y:S01]  /*1cbd0*/  @!P1 LEA.HI.X R13, R59, R4, R60, 0x5, P4 ;  /* 0x000000043b0d9211 */ /* 0x000fe200020f2c3c */
[----:B------:R-:W-:Y:S01]  /*1cbe0*/  @!P1 IMAD.IADD R12, R11, 0x1, R12 ;  /* 0x000000010b0c9824 */ /* 0x000fe200078e020c */
[----:B------:R-:W-:Y:S01]  /*1cbf0*/  @!P1 LEA R44, P4, R10, R222, 0x1 ;  /* 0x000000de0a2c9211 */ /* 0x000fe200078808ff */
[----:B------:R-:W-:Y:S01]  /*1cc00*/  @!P1 IMAD.MOV.U32 R11, RZ, RZ, R4 ;  /* 0x000000ffff0b9224 */ /* 0x000fe200078e0004 */
[C---:B------:R-:W-:Y:S01]  /*1cc10*/  @!P1 LEA.HI.X R14, R59.reuse, R4, R60, 0x6, P3 ;  /* 0x000000043b0e9211 */ /* 0x040fe200018f343c */
[----:B------:R-:W-:Y:S01]  /*1cc20*/  @!P1 IMAD R26, R60, 0x90, RZ ;  /* 0x000000903c1a9824 */ /* 0x000fe200078e02ff */
[----:B------:R-:W-:Y:S01]  /*1cc30*/  @!P1 LEA R7, P2, R59, R0, 0x7 ;  /* 0x000000003b079211 */ /* 0x000fe200078438ff */
[----:B-----5:R-:W-:Y:S01]  /*1cc40*/  IMAD.MOV.U32 R71, RZ, RZ, R51 ;  /* 0x000000ffff477224 */ /* 0x020fe200078e0033 */
[-C--:B------:R-:W-:Y:S01]  /*1cc50*/  @!P1 LEA R42, P3, R5, R222.reuse, 0x1 ;  /* 0x000000de052a9211 */ /* 0x080fe200078608ff */
[----:B----4-:R-:W-:Y:S01]  /*1cc60*/  IMAD.MOV.U32 R70, RZ, RZ, R52 ;  /* 0x000000ffff467224 */ /* 0x010fe200078e0034 */
[-C--:B------:R-:W-:Y:S01]  /*1cc70*/  @!P1 LEA.HI.X R45, R10, R223.reuse, R12, 0x1, P4 ;  /* 0x000000df0a2d9211 */ /* 0x080fe200020f0c0c */
[--C-:B------:R-:W-:Y:S01]  /*1cc80*/  @!P1 IMAD.MOV.U32 R10, RZ, RZ, R0.reuse ;  /* 0x000000ffff0a9224 */ /* 0x100fe200078e0000 */
[----:B------:R-:W-:Y:S01]  /*1cc90*/  @!P1 LEA R46, P5, R9, R222, 0x1 ;  /* 0x000000de092e9211 */ /* 0x000fe200078a08ff */
[----:B------:R-:W-:Y:S01]  /*1cca0*/  @!P1 IMAD.MOV.U32 R12, RZ, RZ, R0 ;  /* 0x000000ffff0c9224 */ /* 0x000fe200078e0000 */
[C---:B------:R-:W-:Y:S01]  /*1ccb0*/  @!P1 LEA.HI.X R15, R59.reuse, R4, R60, 0x7, P2 ;  /* 0x000000043b0f9211 */ /* 0x040fe200010f3c3c */
[----:B------:R-:W-:Y:S01]  /*1ccc0*/  @!P1 IMAD.WIDE.U32 R20, R59, 0x50, R10 ;  /* 0x000000503b149825 */ /* 0x000fe200078e000a */
[----:B------:R-:W-:-:S02]  /*1ccd0*/  @!P1 LEA.HI.X R43, R5, R223, R14, 0x1, P3 ;  /* 0x000000df052b9211 */ /* 0x000fc400018f0c0e */
[-C--:B------:R-:W-:Y:S01]  /*1cce0*/  @!P1 LEA R40, P2, R7, R222.reuse, 0x1 ;  /* 0x000000de07289211 */ /* 0x080fe200078408ff */
[----:B------:R-:W-:Y:S01]  /*1ccf0*/  @!P1 IMAD R5, R60, 0x50, RZ ;  /* 0x000000503c059824 */ /* 0x000fe200078e02ff */
[-C--:B------:R-:W-:Y:S01]  /*1cd00*/  @!P1 LEA.HI.X R47, R9, R223.reuse, R13, 0x1, P5 ;  /* 0x000000df092f9211 */ /* 0x080fe200028f0c0d */
[----:B------:R-:W-:Y:S01]  /*1cd10*/  @!P1 IMAD.MOV.U32 R13, RZ, RZ, R4 ;  /* 0x000000ffff0d9224 */ /* 0x000fe200078e0004 */
[-C--:B------:R-:W-:Y:S01]  /*1cd20*/  @!P1 LEA.HI.X R41, R7, R223.reuse, R15, 0x1, P2 ;  /* 0x000000df07299211 */ /* 0x080fe200010f0c0f */
[----:B------:R-:W-:Y:S01]  /*1cd30*/  @!P1 IMAD.IADD R5, R21, 0x1, R5 ;  /* 0x0000000115059824 */ /* 0x000fe200078e0205 */
[----:B------:R-:W-:Y:S01]  /*1cd40*/  @!P1 LEA R36, P2, R20, R222, 0x1 ;  /* 0x000000de14249211 */ /* 0x000fe200078408ff */
[----:B------:R-:W-:Y:S01]  /*1cd50*/  @!P1 IMAD R7, R60, 0x60, RZ ;  /* 0x000000603c079824 */ /* 0x000fe200078e02ff */
[----:B------:R-:W-:Y:S01]  /*1cd60*/  @!PT LDS RZ, [RZ] ;  /* 0x00000000fffff984 */ /* 0x000fe20000000800 */
[----:B------:R-:W-:Y:S01]  /*1cd70*/  @!PT LDS RZ, [RZ] ;  /* 0x00000000fffff984 */ /* 0x000fe20000000800 */
[----:B------:R-:W-:Y:S01]  /*1cd80*/  @!PT LDS RZ, [RZ] ;  /* 0x00000000fffff984 */ /* 0x000fe20000000800 */
[----:B------:R2:W-:Y:S01]  /*1cd90*/  @!P1 LDGSTS.E.BYPASS.LTC128B.128 [R189+0xb000], [R46.64] ;  /* 0x0b0000002ebd9fae */ /* 0x0005e2000b901d46 */
[----:B------:R-:W-:Y:S01]  /*1cda0*/  @!P1 IMAD.WIDE.U32 R18, R59, 0x60, R12 ;  /* 0x000000603b129825 */ /* 0x000fe200078e000c */
[----:B------:R-:W-:-:S02]  /*1cdb0*/  @!P1 LEA.HI.X R37, R20, R223, R5, 0x1, P2 ;  /* 0x000000df14259211 */ /* 0x000fc400010f0c05 */
[----:B------:R-:W-:Y:S01]  /*1cdc0*/  @P1 STS.128 [R189+0xb800], RZ ;  /* 0x00b800ffbd001388 */ /* 0x000fe20000000c00 */
[C---:B------:R-:W-:Y:S01]  /*1cdd0*/  @!P1 IMAD.WIDE.U32 R14, R59.reuse, 0x70, R10 ;  /* 0x000000703b0e9825 */ /* 0x040fe200078e000a */
[-C--:B------:R-:W-:Y:S02]  /*1cde0*/  @!P1 LEA R34, P5, R18, R222.reuse, 0x1 ;  /* 0x000000de12229211 */ /* 0x080fe400078a08ff */
[----:B------:R-:W-:Y:S01]  /*1cdf0*/  @!PT LDS RZ, [RZ] ;  /* 0x00000000fffff984 */ /* 0x000fe20000000800 */
[----:B------:R-:W-:Y:S01]  /*1ce00*/  @!PT LDS RZ, [RZ] ;  /* 0x00000000fffff984 */ /* 0x000fe20000000800 */
[----:B------:R-:W-:Y:S01]  /*1ce10*/  @!PT LDS RZ, [RZ] ;  /* 0x00000000fffff984 */ /* 0x000fe20000000800 */
[----:B------:R2:W-:Y:S01]  /*1ce20*/  @!P1 LDGSTS.E.BYPASS.LTC128B.128 [R189+0xb800], [R44.64] ;  /* 0x0b8000002cbd9fae */ /* 0x0005e2000b901d46 */
[----:B------:R-:W-:Y:S01]  /*1ce30*/  @!P1 IMAD R9, R60, 0x70, RZ ;  /* 0x000000703c099824 */ /* 0x000fe200078e02ff */
[-C--:B------:R-:W-:Y:S01]  /*1ce40*/  @!P1 LEA R32, P4, R14, R222.reuse, 0x1 ;  /* 0x000000de0e209211 */ /* 0x080fe200078808ff */
[C---:B------:R-:W-:Y:S01]  /*1ce50*/  @!P1 IMAD.WIDE.U32 R10, R59.reuse, 0xa0, R24 ;  /* 0x000000a03b0a9825 */ /* 0x040fe200078e0018 */
[----:B------:R-:W-:Y:S03]  /*1ce60*/  @P1 STS.128 [R189+0xc000], RZ ;  /* 0x00c000ffbd001388 */ /* 0x000fe60000000c00 */
        /* <DEDUP_REMOVED lines=9> */
[----:B------:R-:W-:Y:S01]  /*1cf00*/  @P1 STS.128 [R189+0xc800], RZ ;  /* 0x00c800ffbd001388 */ /* 0x000fe20000000c00 */
[----:B------:R-:W-:Y:S01]  /*1cf10*/  @!P1 IMAD.IADD R11, R27, 0x1, R11 ;  /* 0x000000011b0b9824 */ /* 0x000fe200078e020b */
[-C--:B------:R-:W-:Y:S01]  /*1cf20*/  @!P1 LEA.HI.X R35, R18, R223.reuse, R5, 0x1, P5 ;  /* 0x000000df12239211 */ /* 0x080fe200028f0c05 */
[----:B------:R-:W-:Y:S01]  /*1cf30*/  @!P1 IMAD.IADD R9, R13, 0x1, R26 ;  /* 0x000000010d099824 */ /* 0x000fe200078e021a */
[-C--:B------:R-:W-:Y:S01]  /*1cf40*/  @!P1 LEA.HI.X R33, R14, R223.reuse, R7, 0x1, P4 ;  /* 0x000000df0e219211 */ /* 0x080fe200020f0c07 */
[----:B------:R-:W-:Y:S01]  /*1cf50*/  @!P1 IMAD.MOV.U32 R18, RZ, RZ, R0 ;  /* 0x000000ffff129224 */ /* 0x000fe200078e0000 */
[-C--:B------:R-:W-:Y:S01]  /*1cf60*/  @!P1 LEA.HI.X R29, R10, R223.reuse, R11, 0x1, P2 ;  /* 0x000000df0a1d9211 */ /* 0x080fe200010f0c0b */
[--C-:B------:R-:W-:Y:S01]  /*1cf70*/  @!P1 IMAD.MOV.U32 R19, RZ, RZ, R4.reuse ;  /* 0x000000ffff139224 */ /* 0x100fe200078e0004 */
[----:B------:R-:W-:Y:S01]  /*1cf80*/  @!P1 LEA.HI.X R31, R12, R223, R9, 0x1, P3 ;  /* 0x000000df0c1f9211 */ /* 0x000fe200018f0c09 */
[--C-:B------:R-:W-:Y:S01]  /*1cf90*/  @!P1 IMAD.MOV.U32 R15, RZ, RZ, R4.reuse ;  /* 0x000000ffff0f9224 */ /* 0x100fe200078e0004 */
[----:B------:R-:W-:Y:S01]  /*1cfa0*/  @!P1 MOV R11, R4 ;  /* 0x00000004000b9202 */ /* 0x000fe20000000f00 */
[--C-:B------:R-:W-:Y:S01]  /*1cfb0*/  @!P1 IMAD.MOV.U32 R13, RZ, RZ, R4.reuse ;  /* 0x000000ffff0d9224 */ /* 0x100fe200078e0004 */
[----:B------:R-:W-:Y:S01]  /*1cfc0*/  @!PT LDS RZ, [RZ] ;  /* 0x00000000fffff984 */ /* 0x000fe20000000800 */
[----:B------:R-:W-:Y:S01]  /*1cfd0*/  @!PT LDS RZ, [RZ] ;  /* 0x00000000fffff984 */ /* 0x000fe20000000800 */
[----:B------:R-:W-:Y:S01]  /*1cfe0*/  @!PT LDS RZ, [RZ] ;  /* 0x00000000fffff984 */ /* 0x000fe20000000800 */
[----:B------:R4:W-:Y:S01]  /*1cff0*/  @!P1 LDGSTS.E.BYPASS.LTC128B.128 [R189+0xc800], [R36.64] ;  /* 0x0c80000024bd9fae */ /* 0x0009e2000b901d46 */
[----:B------:R-:W-:-:S02]  /*1d000*/  @!P1 IMAD.MOV.U32 R5, RZ, RZ, R4 ;  /* 0x000000ffff059224 */ /* 0x000fc400078e0004 */
[--C-:B------:R-:W-:Y:S01]  /*1d010*/  @!P1 IMAD.MOV.U32 R14, RZ, RZ, R0.reuse ;  /* 0x000000ffff0e9224 */ /* 0x100fe200078e0000 */
[----:B------:R-:W-:Y:S01]  /*1d020*/  @P1 STS.128 [R189+0xd000], RZ ;  /* 0x00d000ffbd001388 */ /* 0x000fe20000000c00 */
[--C-:B------:R-:W-:Y:S02]  /*1d030*/  @!P1 IMAD.MOV.U32 R12, RZ, RZ, R0.reuse ;  /* 0x000000ffff0c9224 */ /* 0x100fe400078e0000 */
[--C-:B------:R-:W-:Y:S01]  /*1d040*/  @!P1 IMAD.MOV.U32 R10, RZ, RZ, R0.reuse ;  /* 0x000000ffff0a9224 */ /* 0x100fe200078e0000 */
[----:B------:R-:W-:Y:S01]  /*1d050*/  @!PT LDS RZ, [RZ] ;  /* 0x00000000fffff984 */ /* 0x000fe20000000800 */
[----:B------:R-:W-:Y:S01]  /*1d060*/  @!PT LDS RZ, [RZ] ;  /* 0x00000000fffff984 */ /* 0x000fe20000000800 */
[----:B------:R-:W-:Y:S01]  /*1d070*/  @!PT LDS RZ, [RZ] ;  /* 0x00000000fffff984 */ /* 0x000fe20000000800 */
[----:B------:R5:W-:Y:S01]  /*1d080*/  @!P1 LDGSTS.E.BYPASS.LTC128B.128 [R189+0xd000], [R34.64] ;  /* 0x0d00000022bd9fae */ /* 0x000be2000b901d46 */
[----:B------:R-:W-:Y:S02]  /*1d090*/  @!P1 IMAD.MOV.U32 R4, RZ, RZ, R0 ;  /* 0x000000ffff049224 */ /* 0x000fe400078e0000 */
[----:B------:R-:W-:Y:S01]  /*1d0a0*/  @!P1 IMAD R0, R60, 0xb0, RZ ;  /* 0x000000b03c009824 */ /* 0x000fe200078e02ff */
[----:B------:R-:W-:Y:S01]  /*1d0b0*/  @P1 STS.128 [R189+0xd800], RZ ;  /* 0x00d800ffbd001388 */ /* 0x000fe20000000c00 */
[----:B------:R-:W-:-:S03]  /*1d0c0*/  @!P1 IMAD.WIDE.U32 R18, R59, 0xb0, R18 ;  /* 0x000000b03b129825 */ /* 0x000fc600078e0012 */
[----:B------:R-:W-:Y:S01]  /*1d0d0*/  @!PT LDS RZ, [RZ] ;  /* 0x00000000fffff984 */ /* 0x000fe20000000800 */
[----:B------:R-:W-:Y:S01]  /*1d0e0*/  @!PT LDS RZ, [RZ] ;  /* 0x00000000fffff984 */ /* 0x000fe20000000800 */
[----:B------:R-:W-:Y:S01]  /*1d0f0*/  @!PT LDS RZ, [RZ] ;  /* 0x00000000fffff984 */ /* 0x000fe20000000800 */
[----:B------:R5:W-:Y:S01]  /*1d100*/  @!P1 LDGSTS.E.BYPASS.LTC128B.128 [R189+0xd800], [R32.64] ;  /* 0x0d80000020bd9fae */ /* 0x000be2000b901d46 */
[----:B------:R-:W-:Y:S01]  /*1d110*/  @!P1 IMAD.IADD R0, R19, 0x1, R0 ;  /* 0x0000000113009824 */ /* 0x000fe200078e0200 */
[-C--:B------:R-:W-:Y:S01]  /*1d120*/  @!P1 LEA R26, P2, R18, R222.reuse, 0x1 ;  /* 0x000000de121a9211 */ /* 0x080fe200078408ff */
[----:B------:R-:W-:Y:S01]  /*1d130*/  @!P1 IMAD R20, R60, 0xc0, RZ ;  /* 0x000000c03c149824 */ /* 0x000fe200078e02ff */
[----:B------:R-:W-:Y:S01]  /*1d140*/  @P1 STS.128 [R189+0xe000], RZ ;  /* 0x00e000ffbd001388 */ /* 0x000fe20000000c00 */
[C---:B------:R-:W-:Y:S01]  /*1d150*/  @!P1 IMAD.WIDE.U32 R14, R59.reuse, 0xc0, R14 ;  /* 0x000000c03b0e9825 */ /* 0x040fe200078e000e */
[-C--:B------:R-:W-:Y:S02]  /*1d160*/  @!P1 LEA.HI.X R27, R18, R223.reuse, R0, 0x1, P2 ;  /* 0x000000df121b9211 */ /* 0x080fe400010f0c00 */
        /* <DEDUP_REMOVED lines=8> */
[----:B------:R-:W-:Y:S01]  /*1d1f0*/  @!P1 IMAD R9, R60, 0xe0, RZ ;  /* 0x000000e03c099824 */ /* 0x000fe200078e02ff */
[-C--:B------:R-:W-:Y:S01]  /*1d200*/  @!P1 LEA R22, P4, R12, R222.reuse, 0x1 ;  /* 0x000000de0c169211 */ /* 0x080fe200078808ff */
[C---:B------:R-:W-:Y:S01]  /*1d210*/  @!P1 IMAD.WIDE.U32 R10, R59.reuse, 0xe0, R10 ;  /* 0x000000e03b0a9825 */ /* 0x040fe200078e000a */
[----:B------:R-:W-:Y:S01]  /*1d220*/  @!PT LDS RZ, [RZ] ;  /* 0x00000000fffff984 */ /* 0x000fe20000000800 */
[----:B------:R-:W-:Y:S01]  /*1d230*/  @!PT LDS RZ, [RZ] ;  /* 0x00000000fffff984 */ /* 0x000fe20000000800 */
[----:B------:R-:W-:Y:S01]  /*1d240*/  @!PT LDS RZ, [RZ] ;  /* 0x00000000fffff984 */ /* 0x000fe20000000800 */
[----:B------:R1:W-:Y:S03]  /*1d250*/  @!P1 LDGSTS.E.BYPASS.LTC128B.128 [R189+0xe800], [R30.64] ;  /* 0x0e8000001ebd9fae */ /* 0x0003e6000b901d46 */
[----:B------:R-:W-:Y:S01]  /*1d260*/  @!P1 IMAD.IADD R0, R20, 0x1, R15 ;  /* 0x0000000114009824 */ /* 0x000fe200078e020f */
[----:B------:R-:W-:Y:S01]  /*1d270*/  @!P1 LEA R20, P3, R10, R222, 0x1 ;  /* 0x000000de0a149211 */ /* 0x000fe200078608ff */
[----:B------:R-:W-:Y:S01]  /*1d280*/  @!P1 IMAD R21, R60, 0xf0, RZ ;  /* 0x000000f03c159824 */ /* 0x000fe200078e02ff */
[----:B------:R-:W-:Y:S01]  /*1d290*/  @P1 STS.128 [R189+0xf000], RZ ;  /* 0x00f000ffbd001388 */ /* 0x000fe20000000c00 */
[----:B------:R-:W-:Y:S01]  /*1d2a0*/  @!P1 IMAD.WIDE.U32 R4, R59, 0xf0, R4 ;  /* 0x000000f03b049825 */ /* 0x000fe200078e0004 */
[----:B------:R-:W-:-:S02]  /*1d2b0*/  @!P1 LEA.HI.X R25, R14, R223, R0, 0x1, P5 ;  /* 0x000000df0e199211 */ /* 0x000fc400028f0c00 */
[----:B------:R-:W-:Y:S01]  /*1d2c0*/  @!PT LDS RZ, [RZ] ;  /* 0x00000000fffff984 */ /* 0x000fe20000000800 */
[----:B------:R-:W-:Y:S01]  /*1d2d0*/  @!PT LDS RZ, [RZ] ;  /* 0x00000000fffff984 */ /* 0x000fe20000000800 */
[----:B------:R-:W-:Y:S01]  /*1d2e0*/  @!PT LDS RZ, [RZ] ;  /* 0x00000000fffff984 */ /* 0x000fe20000000800 */
[----:B------:R1:W-:Y:S01]  /*1d2f0*/  @!P1 LDGSTS.E.BYPASS.LTC128B.128 [R189+0xf000], [R28.64] ;  /* 0x0f0000001cbd9fae */ /* 0x0003e2000b901d46 */
[----:B------:R-:W-:Y:S01]  /*1d300*/  @!P1 IMAD.IADD R7, R13, 0x1, R7 ;  /* 0x000000010d079824 */ /* 0x000fe200078e0207 */
[----:B------:R-:W-:Y:S01]  /*1d310*/  @!P1 LEA R18, P2, R4, R222, 0x1 ;  /* 0x000000de04129211 */ /* 0x000fe200078408ff */
[----:B------:R-:W-:Y:S01]  /*1d320*/  @!P1 IMAD.IADD R9, R9, 0x1, R11 ;  /* 0x0000000109099824 */ /* 0x000fe200078e020b */
[----:B------:R-:W-:Y:S01]  /*1d330*/  @P1 STS.128 [R189+0xf800], RZ ;  /* 0x00f800ffbd001388 */ /* 0x000fe20000000c00 */
[----:B------:R-:W-:Y:S01]  /*1d340*/  @!P1 IMAD.IADD R5, R5, 0x1, R21 ;  /* 0x0000000105059824 */ /* 0x000fe200078e0215 */
[-C--:B------:R-:W-:Y:S01]  /*1d350*/  @!P1 LEA.HI.X R23, R12, R223.reuse, R7, 0x1, P4 ;  /* 0x000000df0c179211 */ /* 0x080fe200020f0c07 */
[----:B------:R-:W-:Y:S01]  /*1d360*/  IMAD.MOV.U32 R67, RZ, RZ, R55 ;  /* 0x000000ffff437224 */ /* 0x000fe200078e0037 */
[----:B------:R-:W-:Y:S01]  /*1d370*/  @!PT LDS RZ, [RZ] ;  /* 0x00000000fffff984 */ /* 0x000fe20000000800 */
[----:B------:R-:W-:Y:S01]  /*1d380*/  @!PT LDS RZ, [RZ] ;  /* 0x00000000fffff984 */ /* 0x000fe20000000800 */
[----:B------:R-:W-:Y:S01]  /*1d390*/  @!PT LDS RZ, [RZ] ;  /* 0x00000000fffff984 */ /* 0x000fe20000000800 */
[----:B------:R1:W-:Y:S01]  /*1d3a0*/  @!P1 LDGSTS.E.BYPASS.LTC128B.128 [R189+0xf800], [R26.64] ;  /* 0x0f8000001abd9fae */ /* 0x0003e2000b901d46 */
[-C--:B------:R-:W-:Y:S01]  /*1d3b0*/  @!P1 LEA.HI.X R21, R10, R223.reuse, R9, 0x1, P3 ;  /* 0x000000df0a159211 */ /* 0x080fe200018f0c09 */
[----:B------:R-:W-:Y:S01]  /*1d3c0*/  IMAD.MOV.U32 R68, RZ, RZ, R54 ;  /* 0x000000ffff447224 */ /* 0x000fe200078e0036 */
[----:B------:R-:W-:Y:S01]  /*1d3d0*/  @!P1 LEA.HI.X R19, R4, R223, R5, 0x1, P2 ;  /* 0x000000df04139211 */ /* 0x000fe200010f0c05 */
[----:B------:R-:W-:Y:S01]  /*1d3e0*/  @P1 STS.128 [R189+0x10000], RZ ;  /* 0x010000ffbd001388 */ /* 0x000fe20000000c00 */
[----:B------:R-:W-:-:S02]  /*1d3f0*/  IMAD.MOV.U32 R69, RZ, RZ, R53 ;  /* 0x000000ffff457224 */ /* 0x000fc400078e0035 */
[----:B------:R-:W-:Y:S01]  /*1d400*/  IMAD.MOV.U32 R64, RZ, RZ, R58 ;  /* 0x000000ffff407224 */ /* 0x000fe200078e003a */
[----:B------:R-:W-:Y:S01]  /*1d410*/  @!PT LDS RZ, [RZ] ;  /* 0x00000000fffff984 */ /* 0x000fe20000000800 */
[----:B------:R-:W-:Y:S01]  /*1d420*/  @!PT LDS RZ, [RZ] ;  /* 0x00000000fffff984 */ /* 0x000fe20000000800 */
[----:B------:R-:W-:Y:S01]  /*1d430*/  @!PT LDS RZ, [RZ] ;  /* 0x00000000fffff984 */ /* 0x000fe20000000800 */
[----:B------:R1:W-:Y:S01]  /*1d440*/  @!P1 LDGSTS.E.BYPASS.LTC128B.128 [R189+0x10000], [R24.64] ;  /* 0x1000000018bd9fae */ /* 0x0003e2000b901d46 */
[----:B------:R-:W-:Y:S02]  /*1d450*/  IMAD.MOV.U32 R65, RZ, RZ, R57 ;  /* 0x000000ffff417224 */ /* 0x000fe400078e0039 */
[----:B------:R-:W-:Y:S01]  /*1d460*/  IMAD.MOV.U32 R66, RZ, RZ, R56 ;  /* 0x000000ffff427224 */ /* 0x000fe200078e0038 */
[----:B------:R-:W-:Y:S01]  /*1d470*/  @P1 STS.128 [R189+0x10800], RZ ;  /* 0x010800ffbd001388 */ /* 0x000fe20000000c00 */
[----:B------:R-:W-:Y:S02]  /*1d480*/  IMAD.MOV.U32 R112, RZ, RZ, R71 ;  /* 0x000000ffff707224 */ /* 0x000fe400078e0047 */
[----:B------:R-:W-:Y:S01]  /*1d490*/  IMAD.MOV.U32 R10, RZ, RZ, R70 ;  /* 0x000000ffff0a7224 */ /* 0x000fe200078e0046 */
[----:B------:R-:W-:Y:S01]  /*1d4a0*/  @!PT LDS RZ, [RZ] ;  /* 0x00000000fffff984 */ /* 0x000fe20000000800 */
[----:B------:R-:W-:Y:S01]  /*1d4b0*/  @!PT LDS RZ, [RZ] ;  /* 0x00000000fffff984 */ /* 0x000fe20000000800 */
[----:B------:R-:W-:Y:S01]  /*1d4c0*/  @!PT LDS RZ, [RZ] ;  /* 0x00000000fffff984 */ /* 0x000fe20000000800 */
[----:B------:R2:W-:Y:S01]  /*1d4d0*/  @!P1 LDGSTS.E.BYPASS.LTC128B.128 [R189+0x10800], [R22.64] ;  /* 0x1080000016bd9fae */ /* 0x0005e2000b901d46 */
[----:B------:R-:W-:-:S02]  /*1d4e0*/  IMAD.MOV.U32 R5, RZ, RZ, R69 ;  /* 0x000000ffff057224 */ /* 0x000fc400078e0045 */
        /* <DEDUP_REMOVED lines=19> */
[----:B------:R-:W-:Y:S01]  /*1d620*/  LDSM.16.M88.4 R12, [R183] ;  /* 0x00000000b70c783b */ /* 0x000fe20000000200 */
[----:B------:R-:W-:Y:S02]  /*1d630*/  IMAD.MOV.U32 R228, RZ, RZ, R91 ;  /* 0x000000ffffe47224 */ /* 0x000fe400078e005b */
[----:B------:R-:W-:Y:S01]  /*1d640*/  IMAD.MOV.U32 R229, RZ, RZ, R90 ;  /* 0x000000ffffe57224 */ /* 0x000fe200078e005a */
[----:B-1----:R-:W3:Y:S01]  /*1d650*/  LDSM.16.M88.4 R28, [R176+0x2000] ;  /* 0x00200000b01c783b */ /* 0x002ee20000000200 */
[----:B------:R-:W-:-:S02]  /*1d660*/  IMAD.MOV.U32 R230, RZ, RZ, R89 ;  /* 0x000000ffffe67224 */ /* 0x000fc400078e0059 */
[----:B------:R-:W-:Y:S01]  /*1d670*/  IMAD.MOV.U32 R231, RZ, RZ, R88 ;  /* 0x000000ffffe77224 */ /* 0x000fe200078e0058 */
[----:B------:R-:W-:Y:S01]  /*1d680*/  LDSM.16.M88.4 R24, [R50] ;  /* 0x000000003218783b */ /* 0x000fe20000000200 */
[----:B------:R-:W-:-:S03]  /*1d690*/  IMAD.MOV.U32 R220, RZ, RZ, R92 ;  /* 0x000000ffffdc7224 */ /* 0x000fc600078e005c */
[----:B--2---:R-:W1:Y:S04]  /*1d6a0*/  LDSM.16.M88.4 R44, [R72+0x2000] ;  /* 0x00200000482c783b */ /* 0x004e680000000200 */
[----:B-----5:R-:W-:Y:S04]  /*1d6b0*/  LDSM.16.M88.4 R32, [R176+0x2800] ;  /* 0x00280000b020783b */ /* 0x020fe80000000200 */
[----:B------:R-:W-:Y:S04]  /*1d6c0*/  LDSM.16.M88.4 R60, [R72+0x2800] ;  /* 0x00280000483c783b */ /* 0x000fe80000000200 */
[----:B------:R-:W2:Y:S04]  /*1d6d0*/  LDSM.16.M88.4 R52, [R176+0x3000] ;  /* 0x00300000b034783b */ /* 0x000ea80000000200 */
[----:B------:R-:W-:Y:S04]  /*1d6e0*/  LDSM.16.M88.4 R56, [R72+0x3000] ;  /* 0x003000004838783b */ /* 0x000fe80000000200 */
[----:B------:R-:W-:Y:S04]  /*1d6f0*/  LDSM.16.M88.4 R48, [R176+0x3800] ;  /* 0x00380000b030783b */ /* 0x000fe80000000200 */
[----:B------:R-:W5:Y:S04]  /*1d700*/  LDSM.16.M88.4 R76, [R176+0x4000] ;  /* 0x00400000b04c783b */ /* 0x000f680000000200 */
[----:B------:R-:W-:Y:S01]  /*1d710*/  LDSM.16.M88.4 R64, [R72+0x3800] ;  /* 0x003800004840783b */ /* 0x000fe20000000200 */
[----:B---3--:R-:W-:Y:S03]  /*1d720*/  HMMA.16816.F32 R20, R12, R28, RZ ;  /* 0x0000001c0c14723c */ /* 0x008fe600000018ff */
[----:B------:R-:W-:Y:S04]  /*1d730*/  LDSM.16.M88.4 R96, [R72+0x4000] ;  /* 0x004000004860783b */ /* 0x000fe80000000200 */
[----:B------:R-:W3:Y:S04]  /*1d740*/  LDSM.16.M88.4 R68, [R176+0x6800] ;  /* 0x00680000b044783b */ /* 0x000ee80000000200 */
[----:B------:R-:W-:Y:S04]  /*1d750*/  LDSM.16.M88.4 R128, [R72+0x5000] ;  /* 0x005000004880783b */ /* 0x000fe80000000200 */
[----:B------:R-:W-:Y:S04]  /*1d760*/  LDSM.16.M88.4 R168, [R72+0x4800] ;  /* 0x0048000048a8783b */ /* 0x000fe80000000200 */
[----:B------:R-:W3:Y:S04]  /*1d770*/  LDSM.16.M88.4 R200, [R72+0x6800] ;  /* 0x0068000048c8783b */ /* 0x000ee80000000200 */
[----:B------:R-:W3:Y:S01]  /*1d780*/  LDSM.16.M88.4 R84, [R176+0x7000] ;  /* 0x00700000b054783b */ /* 0x000ee20000000200 */
[----:B-1----:R-:W-:Y:S03]  /*1d790*/  HMMA.16816.F32 R40, R24, R44, R20 ;  /* 0x0000002c1828723c */ /* 0x002fe60000001814 */
[----:B------:R-:W-:Y:S04]  /*1d7a0*/  LDSM.16.M88.4 R172, [R176+0x9000] ;  /* 0x00900000b0ac783b */ /* 0x000fe80000000200 */
[----:B------:R-:W-:Y:S01]  /*1d7b0*/  LDSM.16.M88.4 R80, [R176+0x7800] ;  /* 0x00780000b050783b */ /* 0x000fe20000000200 */
[C---:B------:R-:W-:Y:S03]  /*1d7c0*/  HMMA.16816.F32 R20, R12.reuse, R30, RZ ;  /* 0x0000001e0c14723c */ /* 0x040fe600000018ff */
[----:B------:R-:W-:Y:S04]  /*1d7d0*/  LDSM.16.M88.4 R196, [R176+0x9800] ;  /* 0x00980000b0c4783b */ /* 0x000fe80000000200 */
[----:B------:R-:W-:Y:S01]  /*1d7e0*/  LDSM.16.M88.4 R124, [R72+0x5800] ;  /* 0x00580000487c783b */ /* 0x000fe20000000200 */
[C---:B--2---:R-:W-:Y:S03]  /*1d7f0*/  HMMA.16816.F32 R28, R12.reuse, R52, RZ ;  /* 0x000000340c1c723c */ /* 0x044fe600000018ff */
[----:B------:R-:W-:Y:S04]  /*1d800*/  LDSM.16.M88.4 R120, [R72+0x6000] ;  /* 0x006000004878783b */ /* 0x000fe80000000200 */
[----:B------:R-:W0:Y:S01]  /*1d810*/  LDGDEPBAR ;  /* 0x00000000000079af */ /* 0x000e220000000000 */
[----:B------:R-:W-:Y:S01]  /*1d820*/  IMAD.MOV.U32 R0, RZ, RZ, R40 ;  /* 0x000000ffff007224 */ /* 0x000fe200078e0028 */
[----:B-----5:R-:W-:Y:S01]  /*1d830*/  HMMA.16816.F32 R108, R12, R78, RZ ;  /* 0x0000004e0c6c723c */ /* 0x020fe200000018ff */
[----:B------:R-:W-:-:S02]  /*1d840*/  IMAD.MOV.U32 R251, RZ, RZ, R41 ;  /* 0x000000fffffb7224 */ /* 0x000fc400078e0029 */
[----:B------:R-:W-:Y:S02]  /*1d850*/  IMAD.MOV.U32 R246, RZ, RZ, R42 ;  /* 0x000000fffff67224 */ /* 0x000fe400078e002a */
[----:B------:R-:W-:-:S03]  /*1d860*/  IMAD.MOV.U32 R245, RZ, RZ, R43 ;  /* 0x000000fffff57224 */ /* 0x000fc600078e002b */
[----:B------:R-:W-:Y:S08]  /*1d870*/  HMMA.16816.F32 R40, R12, R32, RZ ;  /* 0x000000200c28723c */ /* 0x000ff000000018ff */
[----:B------:R-:W-:Y:S08]  /*1d880*/  HMMA.16816.F32 R44, R24, R46, R20 ;  /* 0x0000002e182c723c */ /* 0x000ff00000001814 */
[----:B------:R-:W-:Y:S08]  /*1d890*/  HMMA.16816.F32 R32, R12, R34, RZ ;  /* 0x000000220c20723c */ /* 0x000ff000000018ff */
[C---:B------:R-:W-:Y:S08]  /*1d8a0*/  HMMA.16816.F32 R20, R24.reuse, R60, R40 ;  /* 0x0000003c1814723c */ /* 0x040ff00000001828 */
[----:B------:R-:W-:Y:S01]  /*1d8b0*/  HMMA.16816.F32 R28, R24, R56, R28 ;  /* 0x00000038181c723c */ /* 0x000fe2000000181c */
[----:B------:R-:W-:Y:S01]  /*1d8c0*/  IMAD.MOV.U32 R244, RZ, RZ, R44 ;  /* 0x000000fffff47224 */ /* 0x000fe200078e002c */
[----:B------:R-:W-:Y:S01]  /*1d8d0*/  MOV R11, R47 ;  /* 0x0000002f000b7202 */ /* 0x000fe20000000f00 */
[----:B------:R-:W-:-:S02]  /*1d8e0*/  IMAD.MOV.U32 R188, RZ, RZ, R45 ;  /* 0x000000ffffbc7224 */ /* 0x000fc400078e002d */
[----:B------:R-:W-:Y:S02]  /*1d8f0*/  IMAD.MOV.U32 R135, RZ, RZ, R46 ;  /* 0x000000ffff877224 */ /* 0x000fe400078e002e */
[----:B------:R-:W-:Y:S01]  /*1d900*/  LDSM.16.M88.4 R44, [R176+0x5800] ;  /* 0x00580000b02c783b */ /* 0x000fe20000000200 */
[C---:B------:R-:W-:Y:S08]  /*1d910*/  HMMA.16816.F32 R40, R12.reuse, R50, RZ ;  /* 0x000000320c28723c */ /* 0x040ff000000018ff */
[----:B------:R-:W-:Y:S01]  /*1d920*/  IMAD.MOV.U32 R222, RZ, RZ, R21 ;  /* 0x000000ffffde7224 */ /* 0x000fe200078e0015 */
[----:B---3--:R-:W-:Y:S01]  /*1d930*/  HMMA.16816.F32 R192, R12, R70, RZ ;  /* 0x000000460cc0723c */ /* 0x008fe200000018ff */
[----:B------:R-:W-:-:S02]  /*1d940*/  IMAD.MOV.U32 R221, RZ, RZ, R22 ;  /* 0x000000ffffdd7224 */ /* 0x000fc400078e0016 */
[----:B----4-:R-:W-:Y:S02]  /*1d950*/  IMAD.MOV.U32 R37, RZ, RZ, R20 ;  /* 0x000000ffff257224 */ /* 0x010fe400078e0014 */
[----:B------:R-:W-:Y:S02]  /*1d960*/  IMAD.MOV.U32 R75, RZ, RZ, R23 ;  /* 0x000000ffff4b7224 */ /* 0x000fe400078e0017 */
[----:B------:R-:W-:Y:S01]  /*1d970*/  IMAD.MOV.U32 R36, RZ, RZ, R31 ;  /* 0x000000ffff247224 */ /* 0x000fe200078e001f */
[C---:B------:R-:W-:Y:S01]  /*1d980*/  HMMA.16816.F32 R20, R24.reuse, R62, R32 ;  /* 0x0000003e1814723c */ /* 0x040fe20000001820 */
[----:B------:R-:W-:Y:S01]  /*1d990*/  IMAD.MOV.U32 R19, RZ, RZ, R29 ;  /* 0x000000ffff137224 */ /* 0x000fe200078e001d */
[----:B------:R-:W-:Y:S01]  /*1d9a0*/  LDSM.16.M88.4 R32, [R176+0x4800] ;  /* 0x00480000b020783b */ /* 0x000fe20000000200 */
[----:B------:R-:W-:Y:S02]  /*1d9b0*/  IMAD.MOV.U32 R9, RZ, RZ, R30 ;  /* 0x000000ffff097224 */ /* 0x000fe400078e001e */
[----:B------:R-:W-:Y:S01]  /*1d9c0*/  IMAD.MOV.U32 R4, RZ, RZ, R28 ;  /* 0x000000ffff047224 */ /* 0x000fe200078e001c */
[----:B------:R-:W-:Y:S02]  /*1d9d0*/  LDSM.16.M88.4 R60, [R176+0x8000] ;  /* 0x00800000b03c783b */ /* 0x000fe40000000200 */
[C---:B------:R-:W-:Y:S02]  /*1d9e0*/  HMMA.16816.F32 R40, R24.reuse, R66, R40 ;  /* 0x000000421828723c */ /* 0x040fe40000001828 */
[----:B------:R-:W1:Y:S06]  /*1d9f0*/  LDSM.16.M88.4 R28, [R176+0x5000] ;  /* 0x00500000b01c783b */ /* 0x000e6c0000000200 */
[C---:B------:R-:W-:Y:S07]  /*1da00*/  HMMA.16816.F32 R240, R24.reuse, R98, R108 ;  /* 0x0000006218f0723c */ /* 0x040fee000000186c */
[----:B------:R-:W-:Y:S01]  /*1da10*/  IMAD.MOV.U32 R109, RZ, RZ, R37 ;  /* 0x000000ffff6d7224 */ /* 0x000fe200078e0025 */
[----:B------:R-:W-:Y:S01]  /*1da20*/  HMMA.16816.F32 R192, R24, R202, R192 ;  /* 0x000000ca18c0723c */ /* 0x000fe200000018c0 */
[----:B------:R-:W-:Y:S01]  /*1da30*/  IMAD.MOV.U32 R74, RZ, RZ, R20 ;  /* 0x000000ffff4a7224 */ /* 0x000fe200078e0014 */
[----:B------:R-:W-:Y:S01]  /*1da40*/  MOV R110, R222 ;  /* 0x000000de006e7202 */ /* 0x000fe20000000f00 */
[----:B------:R-:W-:-:S02]  /*1da50*/  IMAD.MOV.U32 R73, RZ, RZ, R21 ;  /* 0x000000ffff497224 */ /* 0x000fc400078e0015 */
[----:B------:R-:W-:Y:S02]  /*1da60*/  IMAD.MOV.U32 R18, RZ, RZ, R22 ;  /* 0x000000ffff127224 */ /* 0x000fe400078e0016 */
[----:B------:R-:W-:Y:S01]  /*1da70*/  IMAD.MOV.U32 R7, RZ, RZ, R23 ;  /* 0x000000ffff077224 */ /* 0x000fe200078e0017 */
[C---:B------:R-:W-:Y:S01]  /*1da80*/  HMMA.16816.F32 R116, R12.reuse, R84, RZ ;  /* 0x000000540c74723c */ /* 0x040fe200000018ff */
[----:B------:R-:W-:Y:S02]  /*1da90*/  IMAD.MOV.U32 R215, RZ, RZ, R43 ;  /* 0x000000ffffd77224 */ /* 0x000fe400078e002b */
[----:B------:R-:W-:Y:S02]  /*1daa0*/  IMAD.MOV.U32 R213, RZ, RZ, R40 ;  /* 0x000000ffffd57224 */ /* 0x000fe400078e0028 */
[----:B------:R-:W-:Y:S02]  /*1dab0*/  IMAD.MOV.U32 R212, RZ, RZ, R41 ;  /* 0x000000ffffd47224 */ /* 0x000fe400078e0029 */
[----:B------:R-:W-:Y:S01]  /*1dac0*/  IMAD.MOV.U32 R211, RZ, RZ, R42 ;  /* 0x000000ffffd37224 */ /* 0x000fe200078e002a */
[----:B------:R-:W-:Y:S01]  /*1dad0*/  HMMA.16816.F32 R20, R12, R54, RZ ;  /* 0x000000360c14723c */ /* 0x000fe200000018ff */
[----:B------:R-:W-:-:S02]  /*1dae0*/  IMAD.MOV.U32 R108, RZ, RZ, R36 ;  /* 0x000000ffff6c7224 */ /* 0x000fc400078e0024 */
[----:B------:R-:W-:Y:S02]  /*1daf0*/  IMAD.MOV.U32 R36, RZ, RZ, R231 ;  /* 0x000000ffff247224 */ /* 0x000fe400078e00e7 */
[----:B------:R-:W-:Y:S02]  /*1db00*/  IMAD.MOV.U32 R37, RZ, RZ, R229 ;  /* 0x000000ffff257224 */ /* 0x000fe400078e00e5 */
[----:B------:R-:W-:Y:S01]  /*1db10*/  IMAD.MOV.U32 R111, RZ, RZ, R221 ;  /* 0x000000ffff6f7224 */ /* 0x000fe200078e00dd */
[C---:B------:R-:W-:Y:S08]  /*1db20*/  HMMA.16816.F32 R52, R12.reuse, R48, RZ ;  /* 0x000000300c34723c */ /* 0x040ff000000018ff */
[----:B-1----:R-:W-:Y:S08]  /*1db30*/  HMMA.16816.F32 R88, R12, R28, RZ ;  /* 0x0000001c0c58723c */ /* 0x002ff000000018ff */
[C---:B------:R-:W-:Y:S01]  /*1db40*/  HMMA.16816.F32 R20, R24.reuse, R58, R20 ;  /* 0x0000003a1814723c */ /* 0x040fe20000001814 */
[----:B------:R-:W-:Y:S07]  /*1db50*/  LDSM.16.M88.4 R56, [R176+0x8800] ;  /* 0x00880000b038783b */ /* 0x000fee0000000200 */
[----:B------:R-:W-:Y:S01]  /*1db60*/  HMMA.16816.F32 R48, R24, R64, R52 ;  /* 0x000000401830723c */ /* 0x000fe20000001834 */
[----:B------:R-:W1:Y:S07]  /*1db70*/  LDSM.16.M88.4 R52, [R176+0x6000] ;  /* 0x00600000b034783b */ /* 0x000e6e0000000200 */
[C---:B------:R-:W-:Y:S08]  /*1db80*/  HMMA.16816.F32 R100, R12.reuse, R32, RZ ;  /* 0x000000200c64723c */ /* 0x040ff000000018ff */
[----:B------:R-:W-:Y:S01]  /*1db90*/  IMAD.MOV.U32 R214, RZ, RZ, R23 ;  /* 0x000000ffffd67224 */ /* 0x000fe200078e0017 */
[----:B------:R-:W-:Y:S01]  /*1dba0*/  MOV R205, R22 ;  /* 0x0000001600cd7202 */ /* 0x000fe20000000f00 */
[----:B------:R-:W-:Y:S01]  /*1dbb0*/  IMAD.MOV.U32 R207, RZ, RZ, R20 ;  /* 0x000000ffffcf7224 */ /* 0x000fe200078e0014 */
[----:B------:R-:W-:Y:S01]  /*1dbc0*/  HMMA.16816.F32 R92, R12, R34, RZ ;  /* 0x000000220c5c723c */ /* 0x000fe200000018ff */
[----:B------:R-:W-:-:S04]  /*1dbd0*/  IMAD.MOV.U32 R206, RZ, RZ, R21 ;  /* 0x000000ffffce7224 */ /* 0x000fc800078e0015 */
[----:B------:R-:W-:Y:S02]  /*1dbe0*/  IMAD.MOV.U32 R219, RZ, RZ, R49 ;  /* 0x000000ffffdb7224 */ /* 0x000fe400078e0031 */
[----:B------:R-:W-:Y:S01]  /*1dbf0*/  IMAD.MOV.U32 R218, RZ, RZ, R50 ;  /* 0x000000ffffda7224 */ /* 0x000fe200078e0032 */
[C---:B------:R-:W-:Y:S01]  /*1dc00*/  HMMA.16816.F32 R20, R12.reuse, R76, RZ ;  /* 0x0000004c0c14723c */ /* 0x040fe200000018ff */
[----:B------:R-:W-:Y:S02]  /*1dc10*/  IMAD.MOV.U32 R217, RZ, RZ, R51 ;  /* 0x000000ffffd97224 */ /* 0x000fe400078e0033 */
[----:B------:R-:W-:Y:S02]  /*1dc20*/  IMAD.MOV.U32 R216, RZ, RZ, R48 ;  /* 0x000000ffffd87224 */ /* 0x000fe400078e0030 */
[----:B------:R-:W-:Y:S02]  /*1dc30*/  IMAD.MOV.U32 R98, RZ, RZ, R218 ;  /* 0x000000ffff627224 */ /* 0x000fe400078e00da */
[----:B------:R-:W-:Y:S01]  /*1dc40*/  IMAD.MOV.U32 R99, RZ, RZ, R217 ;  /* 0x000000ffff637224 */ /* 0x000fe200078e00d9 */
[C---:B------:R-:W-:Y:S08]  /*1dc50*/  HMMA.16816.F32 R48, R12.reuse, R30, RZ ;  /* 0x0000001e0c30723c */ /* 0x040ff000000018ff */
[----:B------:R-:W-:Y:S08]  /*1dc60*/  HMMA.16816.F32 R40, R12, R44, RZ ;  /* 0x0000002c0c28723c */ /* 0x000ff000000018ff */
[----:B------:R-:W-:Y:S07]  /*1dc70*/  HMMA.16816.F32 R20, R24, R96, R20 ;  /* 0x000000601814723c */ /* 0x000fee0000001814 */
[----:B------:R-:W-:Y:S01]  /*1dc80*/  IMAD.MOV.U32 R97, RZ, RZ, R219 ;  /* 0x000000ffff617224 */ /* 0x000fe200078e00db */
[----:B------:R-:W-:Y:S01]  /*1dc90*/  HMMA.16816.F32 R32, R12, R46, RZ ;  /* 0x0000002e0c20723c */ /* 0x000fe200000018ff */
[----:B------:R-:W-:-:S07]  /*1dca0*/  IMAD.MOV.U32 R96, RZ, RZ, R216 ;  /* 0x000000ffff607224 */ /* 0x000fce00078e00d8 */
[C---:B-1----:R-:W-:Y:S08]  /*1dcb0*/  HMMA.16816.F32 R28, R12.reuse, R52, RZ ;  /* 0x000000340c1c723c */ /* 0x042ff000000018ff */
[----:B------:R-:W-:Y:S01]  /*1dcc0*/  IMAD.MOV.U32 R210, RZ, RZ, R21 ;  /* 0x000000ffffd27224 */ /* 0x000fe200078e0015 */
[----:B------:R-:W-:Y:S01]  /*1dcd0*/  HMMA.16816.F32 R44, R12, R68, RZ ;  /* 0x000000440c2c723c */ /* 0x000fe200000018ff */
[----:B------:R-:W-:-:S02]  /*1dce0*/  IMAD.MOV.U32 R209, RZ, RZ, R22 ;  /* 0x000000ffffd17224 */ /* 0x000fc400078e0016 */
[----:B------:R-:W-:Y:S02]  /*1dcf0*/  IMAD.MOV.U32 R208, RZ, RZ, R23 ;  /* 0x000000ffffd07224 */ /* 0x000fe400078e0017 */
[----:B------:R-:W-:-:S03]  /*1dd00*/  IMAD.MOV.U32 R204, RZ, RZ, R20 ;  /* 0x000000ffffcc7224 */ /* 0x000fc600078e0014 */
[----:B------:R-:W-:Y:S08]  /*1dd10*/  HMMA.16816.F32 R20, R12, R54, RZ ;  /* 0x000000360c14723c */ /* 0x000ff000000018ff */
[C---:B------:R-:W-:Y:S07]  /*1dd20*/  HMMA.16816.F32 R232, R24.reuse, R128, R88 ;  /* 0x0000008018e8723c */ /* 0x040fee0000001858 */
[----:B------:R-:W-:Y:S01]  /*1dd30*/  MOV R88, R208 ;  /* 0x000000d000587202 */ /* 0x000fe20000000f00 */
[----:B------:R-:W-:Y:S01]  /*1dd40*/  HMMA.16816.F32 R236, R24, R168, R100 ;  /* 0x000000a818ec723c */ /* 0x000fe20000001864 */
[----:B------:R-:W-:-:S02]  /*1dd50*/  IMAD.MOV.U32 R89, RZ, RZ, R207 ;  /* 0x000000ffff597224 */ /* 0x000fc400078e00cf */
[----:B------:R-:W-:Y:S02]  /*1dd60*/  IMAD.MOV.U32 R90, RZ, RZ, R206 ;  /* 0x000000ffff5a7224 */ /* 0x000fe400078e00ce */
[----:B------:R-:W-:Y:S02]  /*1dd70*/  IMAD.MOV.U32 R91, RZ, RZ, R205 ;  /* 0x000000ffff5b7224 */ /* 0x000fe400078e00cd */
[----:B------:R-:W-:Y:S01]  /*1dd80*/  IMAD.MOV.U32 R102, RZ, RZ, R19 ;  /* 0x000000ffff667224 */ /* 0x000fe200078e0013 */
[----:B------:R-:W-:Y:S01]  /*1dd90*/  HMMA.16816.F32 R76, R12, R60, RZ ;  /* 0x0000003c0c4c723c */ /* 0x000fe200000018ff */
[----:B------:R-:W-:Y:S02]  /*1dda0*/  IMAD.MOV.U32 R101, RZ, RZ, R4 ;  /* 0x000000ffff657224 */ /* 0x000fe400078e0004 */
[----:B------:R-:W-:Y:S02]  /*1ddb0*/  IMAD.MOV.U32 R19, RZ, RZ, R230 ;  /* 0x000000ffff137224 */ /* 0x000fe400078e00e6 */
[----:B------:R-:W-:-:S02]  /*1ddc0*/  IMAD.MOV.U32 R4, RZ, RZ, R228 ;  /* 0x000000ffff047224 */ /* 0x000fc400078e00e4 */
[----:B------:R-:W-:Y:S01]  /*1ddd0*/  IMAD.MOV.U32 R203, RZ, RZ, R88 ;  /* 0x000000ffffcb7224 */ /* 0x000fe200078e0058 */
[----:B------:R-:W-:Y:S01]  /*1dde0*/  HMMA.16816.F32 R228, R24, R170, R92 ;  /* 0x000000aa18e4723c */ /* 0x000fe2000000185c */
        /* <DEDUP_REMOVED lines=29> */
[C---:B------:R-:W-:Y:S01]  /*1dfc0*/  HMMA.16816.F32 R56, R12.reuse, R172, RZ ;  /* 0x000000ac0c38723c */ /* 0x040fe200000018ff */
[----:B------:R-:W-:Y:S01]  /*1dfd0*/  MOV R110, R111 ;  /* 0x0000006f006e7202 */ /* 0x000fe20000000f00 */
[----:B------:R-:W-:Y:S02]  /*1dfe0*/  IMAD.MOV.U32 R111, RZ, RZ, R75 ;  /* 0x000000ffff6f7224 */ /* 0x000fe400078e004b */
[----:B------:R-:W-:Y:S02]  /*1dff0*/  IMAD.MOV.U32 R75, RZ, RZ, R7 ;  /* 0x000000ffff4b7224 */ /* 0x000fe400078e0007 */
[----:B------:R-:W-:Y:S02]  /*1e000*/  IMAD.MOV.U32 R202, RZ, RZ, R129 ;  /* 0x000000ffffca7224 */ /* 0x000fe400078e0081 */
[C---:B------:R-:W-:Y:S08]  /*1e010*/  HMMA.16816.F32 R52, R12.reuse, R174, RZ ;  /* 0x000000ae0c34723c */ /* 0x040ff000000018ff */
[C---:B------:R-:W-:Y:S08]  /*1e020*/  HMMA.16816.F32 R84, R12.reuse, R80, RZ ;  /* 0x000000500c54723c */ /* 0x040ff000000018ff */
[C---:B------:R-:W-:Y:S08]  /*1e030*/  HMMA.16816.F32 R172, R12.reuse, R196, RZ ;  /* 0x000000c40cac723c */ /* 0x040ff000000018ff */
[C---:B------:R-:W-:Y:S08]  /*1e040*/  HMMA.16816.F32 R80, R12.reuse, R82, RZ ;  /* 0x000000520c50723c */ /* 0x040ff000000018ff */
[----:B------:R-:W-:Y:S01]  /*1e050*/  HMMA.16816.F32 R196, R12, R198, RZ ;  /* 0x000000c60cc4723c */ /* 0x000fe200000018ff */
[----:B------:R-:W-:Y:S07]  /*1e060*/  LDSM.16.M88.4 R12, [R72+0x9000] ;  /* 0x00900000480c783b */ /* 0x000fee0000000200 */
[C---:B------:R-:W-:Y:S01]  /*1e070*/  HMMA.16816.F32 R216, R24.reuse, R124, R40 ;  /* 0x0000007c18d8723c */ /* 0x040fe20000001828 */
[----:B------:R-:W1:Y:S07]  /*1e080*/  LDSM.16.M88.4 R40, [R72+0x7000] ;  /* 0x007000004828783b */ /* 0x000e6e0000000200 */
[C---:B------:R-:W-:Y:S01]  /*1e090*/  HMMA.16816.F32 R212, R24.reuse, R126, R32 ;  /* 0x0000007e18d4723c */ /* 0x040fe20000001820 */
[----:B------:R-:W2:Y:S07]  /*1e0a0*/  LDSM.16.M88.4 R32, [R72+0x7800] ;  /* 0x007800004820783b */ /* 0x000eae0000000200 */
[C---:B------:R-:W-:Y:S01]  /*1e0b0*/  HMMA.16816.F32 R208, R24.reuse, R120, R28 ;  /* 0x0000007818d0723c */ /* 0x040fe2000000181c */
[----:B------:R-:W3:Y:S07]  /*1e0c0*/  LDSM.16.M88.4 R28, [R72+0x8000] ;  /* 0x00800000481c783b */ /* 0x000eee0000000200 */
[C---:B------:R-:W-:Y:S01]  /*1e0d0*/  HMMA.16816.F32 R204, R24.reuse, R122, R20 ;  /* 0x0000007a18cc723c */ /* 0x040fe20000001814 */
[----:B------:R-:W2:Y:S07]  /*1e0e0*/  LDSM.16.M88.4 R20, [R72+0x8800] ;  /* 0x008800004814783b */ /* 0x000eae0000000200 */
[----:B------:R-:W-:Y:S01]  /*1e0f0*/  HMMA.16816.F32 R168, R24, R200, R44 ;  /* 0x000000c818a8723c */ /* 0x000fe2000000182c */
[----:B------:R5:W2:Y:S06]  /*1e100*/  LDSM.16.M88.4 R44, [R72+0x9800] ;  /* 0x00980000482c783b */ /* 0x000aac0000000200 */
[----:B------:R-:W-:-:S02]  /*1e110*/  IMAD.MOV.U32 R200, RZ, RZ, R51 ;  /* 0x000000ffffc87224 */ /* 0x000fc400078e0033 */
[----:B------:R-:W4:Y:S01]  /*1e120*/  LDL.LU R51, [R1+0x8c] ;  /* 0x00008c0001337983 */ /* 0x000f220000300800 */
[----:B-1----:R-:W-:Y:S01]  /*1e130*/  HMMA.16816.F32 R124, R24, R42, R104 ;  /* 0x0000002a187c723c */ /* 0x002fe20000001868 */
[----:B------:R-:W-:Y:S02]  /*1e140*/  IMAD.MOV.U32 R201, RZ, RZ, R128 ;  /* 0x000000ffffc97224 */ /* 0x000fe400078e0080 */
[----:B------:R-:W4:Y:S04]  /*1e150*/  LDL.LU R50, [R1+0x88] ;  /* 0x0000880001327983 */ /* 0x000f280000300800 */
[----:B------:R-:W4:Y:S01]  /*1e160*/  LDL.LU R48, [R1+0x80] ;  /* 0x0000800001307983 */ /* 0x000f220000300800 */
[----:B-----5:R-:W-:Y:S02]  /*1e170*/  IMAD.MOV.U32 R72, RZ, RZ, R74 ;  /* 0x000000ffff487224 */ /* 0x020fe400078e004a */
[----:B------:R-:W-:-:S02]  /*1e180*/  IMAD.MOV.U32 R74, RZ, RZ, R18 ;  /* 0x000000ffff4a7224 */ /* 0x000fc400078e0012 */
[----:B------:R-:W-:Y:S02]  /*1e190*/  IMAD.MOV.U32 R18, RZ, RZ, R39 ;  /* 0x000000ffff127224 */ /* 0x000fe400078e0027 */
[----:B------:R-:W5:Y:S04]  /*1e1a0*/  LDL.LU R39, [R1+0xd4] ;  /* 0x0000d40001277983 */ /* 0x000f680000300800 */
[----:B------:R-:W5:Y:S04]  /*1e1b0*/  LDL.LU R7, [R1+0xc4] ;  /* 0x0000c40001077983 */ /* 0x000f680000300800 */
[----:B------:R-:W5:Y:S01]  /*1e1c0*/  LDL.LU R49, [R1+0x84] ;  /* 0x0000840001317983 */ /* 0x000f620000300800 */
[----:B------:R-:W-:Y:S01]  /*1e1d0*/  IMAD.MOV.U32 R104, RZ, RZ, R92 ;  /* 0x000000ffff687224 */ /* 0x000fe200078e005c */
[----:B------:R-:W-:Y:S01]  /*1e1e0*/  HMMA.16816.F32 R128, R24, R40, R116 ;  /* 0x000000281880723c */ /* 0x000fe20000001874 */
[----:B------:R-:W-:-:S02]  /*1e1f0*/  IMAD.MOV.U32 R105, RZ, RZ, R93 ;  /* 0x000000ffff697224 */ /* 0x000fc400078e005d */
[----:B------:R-:W-:Y:S02]  /*1e200*/  IMAD.MOV.U32 R106, RZ, RZ, R94 ;  /* 0x000000ffff6a7224 */ /* 0x000fe400078e005e */
[----:B------:R-:W-:Y:S02]  /*1e210*/  IMAD.MOV.U32 R107, RZ, RZ, R95 ;  /* 0x000000ffff6b7224 */ /* 0x000fe400078e005f */
[----:B------:R-:W-:Y:S01]  /*1e220*/  IMAD.MOV.U32 R40, RZ, RZ, R88 ;  /* 0x000000ffff287224 */ /* 0x000fe200078e0058 */
[----:B--2---:R-:W-:Y:S01]  /*1e230*/  HMMA.16816.F32 R92, R24, R34, R80 ;  /* 0x00000022185c723c */ /* 0x004fe20000001850 */
[----:B------:R-:W-:Y:S02]  /*1e240*/  IMAD.MOV.U32 R41, RZ, RZ, R89 ;  /* 0x000000ffff297224 */ /* 0x000fe400078e0059 */
[----:B------:R-:W-:Y:S02]  /*1e250*/  IMAD.MOV.U32 R42, RZ, RZ, R90 ;  /* 0x000000ffff2a7224 */ /* 0x000fe400078e005a */
[----:B------:R-:W-:-:S02]  /*1e260*/  IMAD.MOV.U32 R43, RZ, RZ, R91 ;  /* 0x000000ffff2b7224 */ /* 0x000fc400078e005b */
[----:B------:R-:W-:Y:S01]  /*1e270*/  IMAD.MOV.U32 R80, RZ, RZ, R100 ;  /* 0x000000ffff507224 */ /* 0x000fe200078e0064 */
[C---:B---3--:R-:W-:Y:S01]  /*1e280*/  HMMA.16816.F32 R120, R24.reuse, R30, R68 ;  /* 0x0000001e1878723c */ /* 0x048fe20000001844 */
[----:B------:R-:W-:Y:S02]  /*1e290*/  IMAD.MOV.U32 R81, RZ, RZ, R101 ;  /* 0x000000ffff517224 */ /* 0x000fe400078e0065 */
[----:B------:R-:W-:Y:S02]  /*1e2a0*/  IMAD.MOV.U32 R82, RZ, RZ, R102 ;  /* 0x000000ffff527224 */ /* 0x000fe400078e0066 */
[----:B------:R-:W-:Y:S02]  /*1e2b0*/  IMAD.MOV.U32 R83, RZ, RZ, R103 ;  /* 0x000000ffff537224 */ /* 0x000fe400078e0067 */
[----:B------:R-:W-:Y:S01]  /*1e2c0*/  IMAD.MOV.U32 R68, RZ, RZ, R108 ;  /* 0x000000ffff447224 */ /* 0x000fe200078e006c */
[----:B------:R-:W-:Y:S01]  /*1e2d0*/  HMMA.16816.F32 R116, R24, R32, R84 ;  /* 0x000000201874723c */ /* 0x000fe20000001854 */
[----:B------:R-:W-:-:S02]  /*1e2e0*/  IMAD.MOV.U32 R69, RZ, RZ, R109 ;  /* 0x000000ffff457224 */ /* 0x000fc400078e006d */
[----:B------:R-:W-:Y:S02]  /*1e2f0*/  IMAD.MOV.U32 R70, RZ, RZ, R110 ;  /* 0x000000ffff467224 */ /* 0x000fe400078e006e */
[----:B------:R-:W-:-:S03]  /*1e300*/  IMAD.MOV.U32 R71, RZ, RZ, R111 ;  /* 0x000000ffff477224 */ /* 0x000fc600078e006f */
[C---:B------:R-:W-:Y:S08]  /*1e310*/  HMMA.16816.F32 R100, R24.reuse, R28, R76 ;  /* 0x0000001c1864723c */ /* 0x040ff0000000184c */
[C---:B------:R-:W-:Y:S08]  /*1e320*/  HMMA.16816.F32 R108, R24.reuse, R20, R64 ;  /* 0x00000014186c723c */ /* 0x040ff00000001840 */
[C---:B------:R-:W-:Y:S01]  /*1e330*/  HMMA.16816.F32 R88, R24.reuse, R22, R60 ;  /* 0x000000161858723c */ /* 0x040fe2000000183c */
[----:B------:R-:W-:Y:S07]  /*1e340*/  LDSM.16.M88.4 R20, [R2] ;  /* 0x000000000214783b */ /* 0x000fee0000000200 */
[C---:B------:R-:W-:Y:S08]  /*1e350*/  HMMA.16816.F32 R84, R24.reuse, R12, R56 ;  /* 0x0000000c1854723c */ /* 0x040ff00000001838 */
[C---:B------:R-:W-:Y:S08]  /*1e360*/  HMMA.16816.F32 R52, R24.reuse, R14, R52 ;  /* 0x0000000e1834723c */ /* 0x040ff00000001834 */
[C---:B------:R-:W-:Y:S08]  /*1e370*/  HMMA.16816.F32 R76, R24.reuse, R44, R172 ;  /* 0x0000002c184c723c */ /* 0x040ff000000018ac */
[----:B------:R-:W-:Y:S01]  /*1e380*/  HMMA.16816.F32 R64, R24, R46, R196 ;  /* 0x0000002e1840723c */ /* 0x000fe200000018c4 */
[----:B------:R1:W-:Y:S04]  /*1e390*/  LDSM.16.M88.4 R24, [R18] ;  /* 0x000000001218783b */ /* 0x0003e80000000200 */
[----:B------:R-:W-:Y:S01]  /*1e3a0*/  LDSM.16.M88.4 R44, [R5] ;  /* 0x00000000052c783b */ /* 0x000fe20000000200 */
[----:B-1----:R-:W-:Y:S01]  /*1e3b0*/  IMAD.MOV.U32 R18, RZ, RZ, R19 ;  /* 0x000000ffff127224 */ /* 0x002fe200078e0013 */
[----:B------:R-:W-:Y:S01]  /*1e3c0*/  MOV R19, R36 ;  /* 0x0000002400137202 */ /* 0x000fe20000000f00 */
[----:B------:R-:W-:Y:S01]  /*1e3d0*/  IMAD.MOV.U32 R36, RZ, RZ, R4 ;  /* 0x000000ffff247224 */ /* 0x000fe200078e0004 */
[----:B----4-:R-:W1:Y:S04]  /*1e3e0*/  LDSM.16.M88.4 R12, [R50] ;  /* 0x00000000320c783b */ /* 0x010e680000000200 */
[----:B------:R-:W-:Y:S04]  /*1e3f0*/  LDSM.16.M88.4 R32, [R48] ;  /* 0x000000003020783b */ /* 0x000fe80000000200 */
[----:B-----5:R-:W-:Y:S04]  /*1e400*/  LDSM.16.M88.4 R28, [R49] ;  /* 0x00000000311c783b */ /* 0x020fe80000000200 */
[----:B------:R-:W2:Y:S01]  /*1e410*/  LDSM.16.M88.4 R48, [R51] ;  /* 0x000000003330783b */ /* 0x000ea20000000200 */
[C---:B-1----:R-:W-:Y:S08]  /*1e420*/  HMMA.16816.F32 R96, R20.reuse, R12, R96 ;  /* 0x0000000c1460723c */ /* 0x042ff00000001860 */
[C---:B------:R-:W-:Y:S08]  /*1e430*/  HMMA.16816.F32 R104, R20.reuse, R14, R104 ;  /* 0x0000000e1468723c */ /* 0x040ff00000001868 */
[C---:B--2---:R-:W-:Y:S11]  /*1e440*/  HMMA.16816.F32 R12, R20.reuse, R48, R200 ;  /* 0x00000030140c723c */ /* 0x044ff600000018c8 */
[----:B------:R-:W-:Y:S11]  /*1e450*/  @!UPT UIADD3 URZ, URZ, URZ, URZ ;  /* 0x0000003f3f3ff290 */ /* 0x000ff6000fffe03f */
[----:B------:R-:W-:Y:S02]  /*1e460*/  @!UPT UIADD3 URZ, URZ, URZ, URZ ;  /* 0x0000003f3f3ff290 */ /* 0x000fe4000fffe03f */
[----:B------:R-:W-:Y:S02]  /*1e470*/  IMAD.MOV.U32 R200, RZ, RZ, R12 ;  /* 0x000000ffffc87224 */ /* 0x000fe400078e000c */
[----:B------:R-:W-:Y:S02]  /*1e480*/  IMAD.MOV.U32 R199, RZ, RZ, R13 ;  /* 0x000000ffffc77224 */ /* 0x000fe400078e000d */
[----:B------:R-:W-:Y:S02]  /*1e490*/  IMAD.MOV.U32 R198, RZ, RZ, R14 ;  /* 0x000000ffffc67224 */ /* 0x000fe400078e000e */
[----:B------:R-:W-:Y:S02]  /*1e4a0*/  IMAD.MOV.U32 R197, RZ, RZ, R15 ;  /* 0x000000ffffc57224 */ /* 0x000fe400078e000f */
[C---:B------:R-:W-:Y:S01]  /*1e4b0*/  HMMA.16816.F32 R12, R20.reuse, R50, R240 ;  /* 0x00000032140c723c */ /* 0x040fe200000018f0 */
[----:B------:R-:W-:Y:S07]  /*1e4c0*/  LDSM.16.M88.4 R48, [R37] ;  /* 0x000000002530783b */ /* 0x000fee0000000200 */
[C---:B------:R-:W-:Y:S08]  /*1e4d0*/  HMMA.16816.F32 R60, R20.reuse, R32, R68 ;  /* 0x00000020143c723c */ /* 0x040ff00000001844 */
[----:B------:R-:W-:Y:S01]  /*1e4e0*/  HMMA.16816.F32 R72, R20, R34, R72 ;  /* 0x000000221448723c */ /* 0x000fe20000001848 */
[----:B------:R1:W-:Y:S07]  /*1e4f0*/  LDSM.16.M88.4 R32, [R112] ;  /* 0x000000007020783b */ /* 0x0003ee0000000200 */
[----:B------:R-:W-:-:S02]  /*1e500*/  IMAD.MOV.U32 R59, RZ, RZ, R12 ;  /* 0x000000ffff3b7224 */ /* 0x000fc400078e000c */
[----:B------:R-:W-:Y:S02]  /*1e510*/  IMAD.MOV.U32 R203, RZ, RZ, R14 ;  /* 0x000000ffffcb7224 */ /* 0x000fe400078e000e */
[----:B------:R-:W-:Y:S02]  /*1e520*/  IMAD.MOV.U32 R202, RZ, RZ, R15 ;  /* 0x000000ffffca7224 */ /* 0x000fe400078e000f */
[----:B-1----:R-:W-:Y:S02]  /*1e530*/  IMAD.MOV.U32 R112, RZ, RZ, R13 ;  /* 0x000000ffff707224 */ /* 0x002fe400078e000d */
[C---:B------:R-:W-:Y:S08]  /*1e540*/  HMMA.16816.F32 R12, R20.reuse, R24, R236 ;  /* 0x00000018140c723c */ /* 0x040ff000000018ec */
[C---:B------:R-:W-:Y:S08]  /*1e550*/  HMMA.16816.F32 R68, R20.reuse, R28, R80 ;  /* 0x0000001c1444723c */ /* 0x040ff00000001850 */
[----:B------:R-:W-:Y:S01]  /*1e560*/  HMMA.16816.F32 R80, R20, R30, R40 ;  /* 0x0000001e1450723c */ /* 0x000fe20000001828 */
[----:B------:R-:W1:Y:S04]  /*1e570*/  LDSM.16.M88.4 R40, [R10] ;  /* 0x000000000a28783b */ /* 0x000e680000000200 */
[----:B------:R-:W2:Y:S03]  /*1e580*/  LDSM.16.M88.4 R28, [R7] ;  /* 0x00000000071c783b */ /* 0x000ea60000000200 */
[----:B------:R-:W-:-:S02]  /*1e590*/  IMAD.MOV.U32 R175, RZ, RZ, R12 ;  /* 0x000000ffffaf7224 */ /* 0x000fc400078e000c */
[----:B------:R-:W-:Y:S02]  /*1e5a0*/  IMAD.MOV.U32 R174, RZ, RZ, R13 ;  /* 0x000000ffffae7224 */ /* 0x000fe400078e000d */
[----:B------:R-:W-:Y:S02]  /*1e5b0*/  IMAD.MOV.U32 R173, RZ, RZ, R14 ;  /* 0x000000ffffad7224 */ /* 0x000fe400078e000e */
[----:B------:R-:W-:Y:S02]  /*1e5c0*/  IMAD.MOV.U32 R172, RZ, RZ, R15 ;  /* 0x000000ffffac7224 */ /* 0x000fe400078e000f */
[C---:B------:R-:W-:Y:S01]  /*1e5d0*/  HMMA.16816.F32 R12, R20.reuse, R26, R228 ;  /* 0x0000001a140c723c */ /* 0x040fe200000018e4 */
[----:B------:R-:W3:Y:S07]  /*1e5e0*/  LDSM.16.M88.4 R24, [R18] ;  /* 0x000000001218783b */ /* 0x000eee0000000200 */
[C---:B------:R-:W-:Y:S08]  /*1e5f0*/  HMMA.16816.F32 R228, R20.reuse, R44, R232 ;  /* 0x0000002c14e4723c */ /* 0x040ff000000018e8 */
[C---:B-1----:R-:W-:Y:S11]  /*1e600*/  HMMA.16816.F32 R236, R20.reuse, R40, R216 ;  /* 0x0000002814ec723c */ /* 0x042ff600000018d8 */
[----:B------:R-:W-:Y:S05]  /*1e610*/  @!UPT UIADD3 URZ, URZ, URZ, URZ ;  /* 0x0000003f3f3ff290 */ /* 0x000fea000fffe03f */
[----:B------:R-:W-:Y:S01]  /*1e620*/  IMAD.MOV.U32 R58, RZ, RZ, R229 ;  /* 0x000000ffff3a7224 */ /* 0x000fe200078e00e5 */
[----:B------:R-:W-:Y:S01]  /*1e630*/  HMMA.16816.F32 R216, R20, R32, R208 ;  /* 0x0000002014d8723c */ /* 0x000fe200000018d0 */
[----:B------:R-:W-:Y:S02]  /*1e640*/  IMAD.MOV.U32 R57, RZ, RZ, R230 ;  /* 0x000000ffff397224 */ /* 0x000fe400078e00e6 */
[----:B------:R-:W-:Y:S02]  /*1e650*/  IMAD.MOV.U32 R56, RZ, RZ, R231 ;  /* 0x000000ffff387224 */ /* 0x000fe400078e00e7 */
[----:B------:R-:W-:-:S03]  /*1e660*/  IMAD.MOV.U32 R37, RZ, RZ, R228 ;  /* 0x000000ffff257224 */ /* 0x000fc600078e00e4 */
[C---:B--2---:R-:W-:Y:S08]  /*1e670*/  HMMA.16816.F32 R208, R20.reuse, R28, R168 ;  /* 0x0000001c14d0723c */ /* 0x044ff000000018a8 */
[C---:B------:R-:W-:Y:S08]  /*1e680*/  HMMA.16816.F32 R228, R20.reuse, R30, R192 ;  /* 0x0000001e14e4723c */ /* 0x040ff000000018c0 */
[----:B---3--:R-:W-:Y:S01]  /*1e690*/  HMMA.16816.F32 R28, R20, R26, R124 ;  /* 0x0000001a141c723c */ /* 0x008fe2000000187c */
[----:B------:R-:W-:-:S02]  /*1e6a0*/  IMAD.MOV.U32 R10, RZ, RZ, R13 ;  /* 0x000000ffff0a7224 */ /* 0x000fc400078e000d */
[----:B------:R-:W-:Y:S02]  /*1e6b0*/  IMAD.MOV.U32 R7, RZ, RZ, R14 ;  /* 0x000000ffff077224 */ /* 0x000fe400078e000e */
[----:B------:R-:W-:Y:S02]  /*1e6c0*/  IMAD.MOV.U32 R5, RZ, RZ, R15 ;  /* 0x000000ffff057224 */ /* 0x000fe400078e000f */
[----:B------:R-:W-:Y:S02]  /*1e6d0*/  IMAD.MOV.U32 R4, RZ, RZ, R12 ;  /* 0x000000ffff047224 */ /* 0x000fe400078e000c */
[----:B------:R-:W1:Y:S01]  /*1e6e0*/  LDSM.16.M88.4 R12, [R19] ;  /* 0x00000000130c783b */ /* 0x000e620000000200 */
[----:B------:R-:W-:Y:S01]  /*1e6f0*/  IMAD.MOV.U32 R44, RZ, RZ, R36 ;  /* 0x000000ffff2c7224 */ /* 0x000fe200078e0024 */
[----:B------:R-:W-:Y:S01]  /*1e700*/  HMMA.16816.F32 R232, R20, R42, R212 ;  /* 0x0000002a14e8723c */ /* 0x000fe200000018d4 */
[----:B------:R-:W-:Y:S01]  /*1e710*/  MOV R45, R9 ;  /* 0x00000009002d7202 */ /* 0x000fe20000000f00 */
[----:B------:R2:W3:Y:S01]  /*1e720*/  LDSM.16.M88.4 R40, [R39] ;  /* 0x000000002728783b */ /* 0x0004e20000000200 */
[----:B------:R-:W-:-:S05]  /*1e730*/  IMAD.MOV.U32 R201, RZ, RZ, R0 ;  /* 0x000000ffffc97224 */ /* 0x000fca00078e0000 */
[----:B------:R-:W-:Y:S05]  /*1e740*/  HMMA.16816.F32 R220, R20, R46, R220 ;  /* 0x0000002e14dc723c */ /* 0x000fea00000018dc */
[----:B------:R-:W-:Y:S02]  /*1e750*/  IMAD.MOV.U32 R9, RZ, RZ, R28 ;  /* 0x000000ffff097224 */ /* 0x000fe400078e001c */
[----:B------:R-:W-:Y:S02]  /*1e760*/  IMAD.MOV.U32 R2, RZ, RZ, R30 ;  /* 0x000000ffff027224 */ /* 0x000fe400078e001e */
[----:B------:R-:W-:Y:S02]  /*1e770*/  IMAD.MOV.U32 R0, RZ, RZ, R31 ;  /* 0x000000ffff007224 */ /* 0x000fe400078e001f */
[----:B--2---:R-:W-:-:S02]  /*1e780*/  IMAD.MOV.U32 R39, RZ, RZ, R29 ;  /* 0x000000ffff277224 */ /* 0x004fc400078e001d */
[----:B------:R-:W2:Y:S01]  /*1e790*/  LDSM.16.M88.4 R28, [R44] ;  /* 0x000000002c1c783b */ /* 0x000ea20000000200 */
[----:B------:R-:W-:Y:S03]  /*1e7a0*/  HMMA.16816.F32 R212, R20, R34, R204 ;  /* 0x0000002214d4723c */ /* 0x000fe600000018cc */
[----:B------:R-:W4:Y:S07]  /*1e7b0*/  LDSM.16.M88.4 R32, [R177] ;  /* 0x00000000b120783b */ /* 0x000f2e0000000200 */
[----:B------:R-:W-:-:S02]  /*1e7c0*/  IMAD.MOV.U32 R196, RZ, RZ, R220 ;  /* 0x000000ffffc47224 */ /* 0x000fc400078e00dc */
[----:B------:R-:W-:Y:S02]  /*1e7d0*/  IMAD.MOV.U32 R36, RZ, RZ, R221 ;  /* 0x000000ffff247224 */ /* 0x000fe400078e00dd */
[----:B------:R-:W-:Y:S02]  /*1e7e0*/  IMAD.MOV.U32 R19, RZ, RZ, R222 ;  /* 0x000000ffff137224 */ /* 0x000fe400078e00de */
[----:B------:R-:W-:Y:S02]  /*1e7f0*/  IMAD.MOV.U32 R18, RZ, RZ, R223 ;  /* 0x000000ffff127224 */ /* 0x000fe400078e00df */
[C---:B------:R-:W-:Y:S08]  /*1e800*/  HMMA.16816.F32 R220, R20.reuse, R24, R128 ;  /* 0x0000001814dc723c */ /* 0x040ff00000001880 */
[C---:B-1----:R-:W-:Y:S08]  /*1e810*/  HMMA.16816.F32 R24, R20.reuse, R14, R92 ;  /* 0x0000000e1418723c */ /* 0x042ff0000000185c */
[C---:B------:R-:W-:Y:S08]  /*1e820*/  HMMA.16816.F32 R240, R20.reuse, R12, R116 ;  /* 0x0000000c14f0723c */ /* 0x040ff00000001874 */
[C---:B------:R-:W-:Y:S08]  /*1e830*/  HMMA.16816.F32 R12, R20.reuse, R48, R100 ;  /* 0x00000030140c723c */ /* 0x040ff00000001864 */
[C---:B---3--:R-:W-:Y:S08]  /*1e840*/  HMMA.16816.F32 R100, R20.reuse, R40, R108 ;  /* 0x000000281464723c */ /* 0x048ff0000000186c */
[C---:B--2---:R-:W-:Y:S08]  /*1e850*/  HMMA.16816.F32 R84, R20.reuse, R28, R84 ;  /* 0x0000001c1454723c */ /* 0x044ff00000001854 */
[----:B------:R-:W-:Y:S01]  /*1e860*/  HMMA.16816.F32 R28, R20, R30, R52 ;  /* 0x0000001e141c723c */ /* 0x000fe20000001834 */
[----:B------:R-:W-:-:S02]  /*1e870*/  IMAD.MOV.U32 R130, RZ, RZ, R25 ;  /* 0x000000ffff827224 */ /* 0x000fc400078e0019 */
[----:B------:R-:W-:Y:S02]  /*1e880*/  IMAD.MOV.U32 R129, RZ, RZ, R26 ;  /* 0x000000ffff817224 */ /* 0x000fe400078e001a */
[----:B------:R-:W-:Y:S02]  /*1e890*/  IMAD.MOV.U32 R128, RZ, RZ, R27 ;  /* 0x000000ffff807224 */ /* 0x000fe400078e001b */
[----:B------:R-:W-:Y:S02]  /*1e8a0*/  IMAD.MOV.U32 R127, RZ, RZ, R24 ;  /* 0x000000ffff7f7224 */ /* 0x000fe400078e0018 */
[----:B------:R-:W1:Y:S01]  /*1e8b0*/  LDSM.16.M88.4 R24, [R45] ;  /* 0x000000002d18783b */ /* 0x000e620000000200 */
[----:B------:R-:W-:Y:S02]  /*1e8c0*/  IMAD.MOV.U32 R108, RZ, RZ, R201 ;  /* 0x000000ffff6c7224 */ /* 0x000fe400078e00c9 */
[----:B------:R-:W-:Y:S01]  /*1e8d0*/  IMAD.MOV.U32 R109, RZ, RZ, R251 ;  /* 0x000000ffff6d7224 */ /* 0x000fe200078e00fb */
[----:B------:R-:W-:Y:S01]  /*1e8e0*/  HMMA.16816.F32 R48, R20, R50, R120 ;  /* 0x000000321430723c */ /* 0x000fe20000001878 */
[----:B------:R-:W-:Y:S01]  /*1e8f0*/  IMAD.MOV.U32 R110, RZ, RZ, R246 ;  /* 0x000000ffff6e7224 */ /* 0x000fe200078e00f6 */
[----:B------:R-:W-:Y:S01]  /*1e900*/  LDSM.16.M88.4 R44, [R182+0x800] ;  /* 0x00080000b62c783b */ /* 0x000fe20000000200 */
[----:B------:R-:W-:-:S04]  /*1e910*/  IMAD.MOV.U32 R111, RZ, RZ, R245 ;  /* 0x000000ffff6f7224 */ /* 0x000fc800078e00f5 */
[----:B------:R-:W-:Y:S02]  /*1e920*/  IMAD.MOV.U32 R121, RZ, RZ, R100 ;  /* 0x000000ffff797224 */ /* 0x000fe400078e0064 */
[----:B------:R-:W-:Y:S02]  /*1e930*/  IMAD.MOV.U32 R100, RZ, RZ, R244 ;  /* 0x000000ffff647224 */ /* 0x000fe400078e00f4 */
[----:B------:R-:W-:Y:S02]  /*1e940*/  IMAD.MOV.U32 R251, RZ, RZ, R28 ;  /* 0x000000fffffb7224 */ /* 0x000fe400078e001c */
[----:B------:R-:W-:Y:S02]  /*1e950*/  IMAD.MOV.U32 R246, RZ, RZ, R29 ;  /* 0x000000fffff67224 */ /* 0x000fe400078e001d */
[----:B------:R-:W-:Y:S02]  /*1e960*/  IMAD.MOV.U32 R245, RZ, RZ, R30 ;  /* 0x000000fffff57224 */ /* 0x000fe400078e001e */
[----:B------:R-:W-:-:S02]  /*1e970*/  IMAD.MOV.U32 R244, RZ, RZ, R31 ;  /* 0x000000fffff47224 */ /* 0x000fc400078e001f */
[C---:B----4-:R-:W-:Y:S01]  /*1e980*/  HMMA.16816.F32 R28, R20.reuse, R32, R108 ;  /* 0x00000020141c723c */ /* 0x050fe2000000186c */
[----:B------:R-:W-:Y:S01]  /*1e990*/  IMAD.MOV.U32 R123, RZ, RZ, R102 ;  /* 0x000000ffff7b7224 */ /* 0x000fe200078e0066 */
[----:B------:R-:W-:Y:S01]  /*1e9a0*/  MOV R122, R103 ;  /* 0x00000067007a7202 */ /* 0x000fe20000000f00 */
        /* <DEDUP_REMOVED lines=8> */
[----:B------:R-:W-:Y:S02]  /*1ea30*/  IMAD.MOV.U32 R116, RZ, RZ, R12 ;  /* 0x000000ffff747224 */ /* 0x000fe400078e000c */
[----:B------:R-:W2:Y:S01]  /*1ea40*/  LDSM.16.M88.4 R12, [R185] ;  /* 0x00000000b90c783b */ /* 0x000ea20000000200 */
[----:B------:R-:W-:Y:S01]  /*1ea50*/  IMAD.MOV.U32 R171, RZ, RZ, R10 ;  /* 0x000000ffffab7224 */ /* 0x000fe200078e000a */
[----:B------:R-:W-:Y:S01]  /*1ea60*/  MOV R204, R7 ;  /* 0x0000000700cc7202 */ /* 0x000fe20000000f00 */
[----:B------:R-:W-:Y:S02]  /*1ea70*/  IMAD.MOV.U32 R205, RZ, RZ, R5 ;  /* 0x000000ffffcd7224 */ /* 0x000fe400078e0005 */
[----:B------:R-:W-:Y:S01]  /*1ea80*/  IMAD.MOV.U32 R170, RZ, RZ, R4 ;  /* 0x000000ffffaa7224 */ /* 0x000fe200078e0004 */
[----:B------:R-:W-:Y:S01]  /*1ea90*/  HMMA.16816.F32 R52, R20, R34, R100 ;  /* 0x000000221434723c */ /* 0x000fe20000001864 */
[----:B------:R-:W-:Y:S01]  /*1eaa0*/  IMAD.MOV.U32 R10, RZ, RZ, R28 ;  /* 0x000000ffff0a7224 */ /* 0x000fe200078e001c */
[----:B------:R-:W-:Y:S01]  /*1eab0*/  LDSM.16.M88.4 R32, [R182+0x2800] ;  /* 0x00280000b620783b */ /* 0x000fe20000000200 */
[----:B------:R-:W-:-:S02]  /*1eac0*/  IMAD.MOV.U32 R7, RZ, RZ, R29 ;  /* 0x000000ffff077224 */ /* 0x000fc400078e001d */
[----:B------:R-:W-:Y:S02]  /*1ead0*/  IMAD.MOV.U32 R5, RZ, RZ, R30 ;  /* 0x000000ffff057224 */ /* 0x000fe400078e001e */
[----:B------:R-:W-:Y:S02]  /*1eae0*/  IMAD.MOV.U32 R4, RZ, RZ, R31 ;  /* 0x000000ffff047224 */ /* 0x000fe400078e001f */
[C---:B-1----:R-:W-:Y:S08]  /*1eaf0*/  HMMA.16816.F32 R28, R20.reuse, R24, R76 ;  /* 0x00000018141c723c */ /* 0x042ff0000000184c */
[----:B------:R-:W-:Y:S01]  /*1eb00*/  HMMA.16816.F32 R20, R20, R26, R64 ;  /* 0x0000001a1414723c */ /* 0x000fe20000001840 */
[----:B------:R-:W-:Y:S01]  /*1eb10*/  IMAD.MOV.U32 R94, RZ, RZ, R51 ;  /* 0x000000ffff5e7224 */ /* 0x000fe200078e0033 */
[----:B------:R-:W-:Y:S01]  /*1eb20*/  LDSM.16.M88.4 R64, [R182] ;  /* 0x00000000b640783b */ /* 0x000fe20000000200 */
[----:B------:R-:W-:-:S02]  /*1eb30*/  IMAD.MOV.U32 R93, RZ, RZ, R48 ;  /* 0x000000ffff5d7224 */ /* 0x000fc400078e0030 */
[----:B------:R-:W-:Y:S01]  /*1eb40*/  IMAD.MOV.U32 R92, RZ, RZ, R50 ;  /* 0x000000ffff5c7224 */ /* 0x000fe200078e0032 */
[----:B------:R-:W-:Y:S01]  /*1eb50*/  LDSM.16.M88.4 R24, [R182+0x3800] ;  /* 0x00380000b618783b */ /* 0x000fe20000000200 */
[----:B------:R-:W-:-:S03]  /*1eb60*/  IMAD.MOV.U32 R131, RZ, RZ, R49 ;  /* 0x000000ffff837224 */ /* 0x000fc600078e0031 */
[----:B------:R-:W1:Y:S01]  /*1eb70*/  LDSM.16.M88.4 R48, [R182+0x1000] ;  /* 0x00100000b630783b */ /* 0x000e620000000200 */
[----:B------:R-:W-:Y:S02]  /*1eb80*/  IMAD.MOV.U32 R11, RZ, RZ, R89 ;  /* 0x000000ffff0b7224 */ /* 0x000fe400078e0059 */
[----:B------:R-:W-:Y:S02]  /*1eb90*/  IMAD.MOV.U32 R109, RZ, RZ, R36 ;  /* 0x000000ffff6d7224 */ /* 0x000fe400078e0024 */
[----:B------:R-:W-:Y:S02]  /*1eba0*/  IMAD.MOV.U32 R110, RZ, RZ, R19 ;  /* 0x000000ffff6e7224 */ /* 0x000fe400078e0013 */
[----:B------:R-:W-:Y:S02]  /*1ebb0*/  IMAD.MOV.U32 R111, RZ, RZ, R18 ;  /* 0x000000ffff6f7224 */ /* 0x000fe400078e0012 */
[----:B------:R-:W-:-:S05]  /*1ebc0*/  IMAD.MOV.U32 R76, RZ, RZ, R11 ;  /* 0x000000ffff4c7224 */ /* 0x000fca00078e000b */
[----:B------:R-:W-:Y:S01]  /*1ebd0*/  IMAD.MOV.U32 R36, RZ, RZ, R20 ;  /* 0x000000ffff247224 */ /* 0x000fe200078e0014 */
[----:B------:R-:W-:Y:S01]  /*1ebe0*/  MOV R11, R23 ;  /* 0x00000017000b7202 */ /* 0x000fe20000000f00 */
[----:B------:R-:W-:Y:S02]  /*1ebf0*/  IMAD.MOV.U32 R19, RZ, RZ, R21 ;  /* 0x000000ffff137224 */ /* 0x000fe400078e0015 */
[----:B------:R-:W-:Y:S02]  /*1ec00*/  IMAD.MOV.U32 R18, RZ, RZ, R22 ;  /* 0x000000ffff127224 */ /* 0x000fe400078e0016 */
[----:B------:R-:W3:Y:S01]  /*1ec10*/  LDSM.16.M88.4 R20, [R182+0x4000] ;  /* 0x00400000b614783b */ /* 0x000ee20000000200 */
[----:B------:R-:W-:Y:S02]  /*1ec20*/  IMAD.MOV.U32 R207, RZ, RZ, R112 ;  /* 0x000000ffffcf7224 */ /* 0x000fe400078e0070 */
[----:B------:R-:W-:Y:S02]  /*1ec30*/  IMAD.MOV.U32 R206, RZ, RZ, R59 ;  /* 0x000000ffffce7224 */ /* 0x000fe400078e003b */
[----:B------:R-:W-:-:S02]  /*1ec40*/  IMAD.MOV.U32 R42, RZ, RZ, R90 ;  /* 0x000000ffff2a7224 */ /* 0x000fc400078e005a */
[----:B------:R-:W-:Y:S02]  /*1ec50*/  IMAD.MOV.U32 R41, RZ, RZ, R91 ;  /* 0x000000ffff297224 */ /* 0x000fe400078e005b */
[----:B------:R-:W-:Y:S02]  /*1ec60*/  IMAD.MOV.U32 R40, RZ, RZ, R88 ;  /* 0x000000ffff287224 */ /* 0x000fe400078e0058 */
[----:B------:R-:W-:Y:S02]  /*1ec70*/  IMAD.MOV.U32 R195, RZ, RZ, R58 ;  /* 0x000000ffffc37224 */ /* 0x000fe400078e003a */
[----:B------:R-:W-:Y:S02]  /*1ec80*/  IMAD.MOV.U32 R168, RZ, RZ, R57 ;  /* 0x000000ffffa87224 */ /* 0x000fe400078e0039 */
[----:B------:R-:W-:Y:S02]  /*1ec90*/  IMAD.MOV.U32 R169, RZ, RZ, R56 ;  /* 0x000000ffffa97224 */ /* 0x000fe400078e0038 */
[----:B------:R-:W4:Y:S01]  /*1eca0*/  LDSM.16.M88.4 R56, [R182+0x1800] ;  /* 0x00180000b638783b */ /* 0x000f220000000200 */
[----:B------:R-:W-:-:S02]  /*1ecb0*/  IMAD.MOV.U32 R79, RZ, RZ, R93 ;  /* 0x000000ffff4f7224 */ /* 0x000fc400078e005d */
[----:B------:R-:W-:Y:S02]  /*1ecc0*/  IMAD.MOV.U32 R77, RZ, RZ, R92 ;  /* 0x000000ffff4d7224 */ /* 0x000fe400078e005c */
[----:B------:R-:W-:Y:S02]  /*1ecd0*/  IMAD.MOV.U32 R90, RZ, RZ, R204 ;  /* 0x000000ffff5a7224 */ /* 0x000fe400078e00cc */
[----:B------:R-:W-:Y:S02]  /*1ece0*/  IMAD.MOV.U32 R91, RZ, RZ, R205 ;  /* 0x000000ffff5b7224 */ /* 0x000fe400078e00cd */
[----:B------:R-:W-:Y:S02]  /*1ecf0*/  IMAD.MOV.U32 R92, RZ, RZ, R206 ;  /* 0x000000ffff5c7224 */ /* 0x000fe400078e00ce */
[----:B------:R-:W-:Y:S02]  /*1ed00*/  IMAD.MOV.U32 R93, RZ, RZ, R207 ;  /* 0x000000ffff5d7224 */ /* 0x000fe400078e00cf */
[----:B--2---:R-:W-:Y:S07]  /*1ed10*/  HMMA.16816.F32 R204, R12, R44, R60 ;  /* 0x0000002c0ccc723c */ /* 0x004fee000000183c */
[----:B------:R-:W-:-:S02]  /*1ed20*/  IMAD.MOV.U32 R61, RZ, RZ, R42 ;  /* 0x000000ffff3d7224 */ /* 0x000fc400078e002a */
[----:B------:R-:W-:Y:S02]  /*1ed30*/  IMAD.MOV.U32 R62, RZ, RZ, R41 ;  /* 0x000000ffff3e7224 */ /* 0x000fe400078e0029 */
[----:B------:R-:W-:Y:S02]  /*1ed40*/  IMAD.MOV.U32 R63, RZ, RZ, R40 ;  /* 0x000000ffff3f7224 */ /* 0x000fe400078e0028 */
[----:B------:R-:W2:Y:S01]  /*1ed50*/  LDSM.16.M88.4 R40, [R182+0x2000] ;  /* 0x00200000b628783b */ /* 0x000ea20000000200 */
[----:B------:R-:W-:Y:S02]  /*1ed60*/  IMAD.MOV.U32 R194, RZ, RZ, R37 ;  /* 0x000000ffffc27224 */ /* 0x000fe400078e0025 */
[----:B------:R-:W-:Y:S02]  /*1ed70*/  IMAD.MOV.U32 R188, RZ, RZ, R28 ;  /* 0x000000ffffbc7224 */ /* 0x000fe400078e001c */
[----:B------:R-:W-:Y:S02]  /*1ed80*/  IMAD.MOV.U32 R135, RZ, RZ, R29 ;  /* 0x000000ffff877224 */ /* 0x000fe400078e001d */
[----:B------:R-:W-:-:S02]  /*1ed90*/  IMAD.MOV.U32 R112, RZ, RZ, R30 ;  /* 0x000000ffff707224 */ /* 0x000fc400078e001e */
[----:B------:R-:W-:Y:S02]  /*1eda0*/  IMAD.MOV.U32 R37, RZ, RZ, R31 ;  /* 0x000000ffff257224 */ /* 0x000fe400078e001f */
[----:B------:R-:W5:Y:S01]  /*1edb0*/  LDSM.16.M88.4 R28, [R182+0x3000] ;  /* 0x00300000b61c783b */ /* 0x000f620000000200 */
[----:B------:R-:W-:Y:S01]  /*1edc0*/  IMAD.MOV.U32 R78, RZ, RZ, R94 ;  /* 0x000000ffff4e7224 */ /* 0x000fe200078e005e */
[----:B------:R-:W-:Y:S01]  /*1edd0*/  MOV R101, R195 ;  /* 0x000000c300657202 */ /* 0x000fe20000000f00 */
[----:B------:R-:W-:Y:S02]  /*1ede0*/  IMAD.MOV.U32 R201, RZ, RZ, R252 ;  /* 0x000000ffffc97224 */ /* 0x000fe400078e00fc */
[----:B------:R-:W-:Y:S02]  /*1edf0*/  IMAD.MOV.U32 R100, RZ, RZ, R194 ;  /* 0x000000ffff647224 */ /* 0x000fe400078e00c2 */
[----:B-1----:R-:W-:Y:S01]  /*1ee00*/  HMMA.16816.F32 R192, R12, R50, R80 ;  /* 0x000000320cc0723c */ /* 0x002fe20000001850 */
[----:B------:R-:W-:-:S02]  /*1ee10*/  IMAD.MOV.U32 R126, RZ, RZ, R84 ;  /* 0x000000ffff7e7224 */ /* 0x000fc400078e0054 */
[----:B------:R-:W-:Y:S02]  /*1ee20*/  IMAD.MOV.U32 R94, RZ, RZ, R203 ;  /* 0x000000ffff5e7224 */ /* 0x000fe400078e00cb */
[----:B------:R-:W-:Y:S02]  /*1ee30*/  IMAD.MOV.U32 R95, RZ, RZ, R202 ;  /* 0x000000ffff5f7224 */ /* 0x000fe400078e00ca */
[----:B------:R-:W-:Y:S02]  /*1ee40*/  IMAD.MOV.U32 R51, RZ, RZ, R78 ;  /* 0x000000ffff337224 */ /* 0x000fe400078e004e */
[----:B------:R-:W-:Y:S02]  /*1ee50*/  IMAD.MOV.U32 R84, RZ, RZ, R200 ;  /* 0x000000ffff547224 */ /* 0x000fe400078e00c8 */
[----:B------:R-:W-:Y:S02]  /*1ee60*/  IMAD.MOV.U32 R60, RZ, RZ, R201 ;  /* 0x000000ffff3c7224 */ /* 0x000fe400078e00c9 */
[----:B------:R-:W-:Y:S01]  /*1ee70*/  IMAD.MOV.U32 R78, RZ, RZ, R119 ;  /* 0x000000ffff4e7224 */ /* 0x000fe200078e0077 */
[----:B------:R-:W-:Y:S01]  /*1ee80*/  HMMA.16816.F32 R200, R12, R46, R72 ;  /* 0x0000002e0cc8723c */ /* 0x000fe20000001848 */
[----:B------:R-:W-:Y:S01]  /*1ee90*/  IMAD.MOV.U32 R119, RZ, RZ, R39 ;  /* 0x000000ffff777224 */ /* 0x000fe200078e0027 */
[----:B------:R-:W-:Y:S04]  /*1eea0*/  LDSM.16.M88.4 R44, [R182+0x4800] ;  /* 0x00480000b62c783b */ /* 0x000fe80000000200 */
[----:B------:R-:W1:Y:S01]  /*1eeb0*/  S2R R39, SR_TID.X ;  /* 0x0000000000277919 */ /* 0x000e620000002100 */
[----:B------:R-:W-:-:S02]  /*1eec0*/  IMAD.MOV.U32 R72, RZ, RZ, R175 ;  /* 0x000000ffff487224 */ /* 0x000fc400078e00af */
[----:B------:R-:W-:Y:S02]  /*1eed0*/  IMAD.MOV.U32 R73, RZ, RZ, R174 ;  /* 0x000000ffff497224 */ /* 0x000fe400078e00ae */
[----:B------:R-:W-:Y:S02]  /*1eee0*/  IMAD.MOV.U32 R74, RZ, RZ, R173 ;  /* 0x000000ffff4a7224 */ /* 0x000fe400078e00ad */
[----:B------:R-:W-:Y:S02]  /*1eef0*/  IMAD.MOV.U32 R75, RZ, RZ, R172 ;  /* 0x000000ffff4b7224 */ /* 0x000fe400078e00ac */
[----:B------:R-:W-:Y:S02]  /*1ef00*/  IMAD.MOV.U32 R125, RZ, RZ, R85 ;  /* 0x000000ffff7d7224 */ /* 0x000fe400078e0055 */
[----:B------:R-:W-:Y:S02]  /*1ef10*/  IMAD.MOV.U32 R124, RZ, RZ, R86 ;  /* 0x000000ffff7c7224 */ /* 0x000fe400078e0056 */
[----:B------:R-:W-:-:S02]  /*1ef20*/  IMAD.MOV.U32 R252, RZ, RZ, R87 ;  /* 0x000000fffffc7224 */ /* 0x000fc400078e0057 */
[----:B------:R-:W-:Y:S02]  /*1ef30*/  IMAD.MOV.U32 R85, RZ, RZ, R199 ;  /* 0x000000ffff557224 */ /* 0x000fe400078e00c7 */
[----:B------:R-:W-:Y:S02]  /*1ef40*/  IMAD.MOV.U32 R86, RZ, RZ, R198 ;  /* 0x000000ffff567224 */ /* 0x000fe400078e00c6 */
[----:B------:R-:W-:Y:S02]  /*1ef50*/  IMAD.MOV.U32 R87, RZ, RZ, R197 ;  /* 0x000000ffff577224 */ /* 0x000fe400078e00c5 */
[----:B------:R-:W-:Y:S01]  /*1ef60*/  IMAD.MOV.U32 R108, RZ, RZ, R196 ;  /* 0x000000ffff6c7224 */ /* 0x000fe200078e00c4 */
[----:B------:R-:W-:Y:S01]  /*1ef70*/  HMMA.16816.F32 R80, R12, R32, R72 ;  /* 0x000000200c50723c */ /* 0x000fe20000001848 */
[----:B------:R-:W-:Y:S02]  /*1ef80*/  IMAD.MOV.U32 R50, RZ, RZ, R77 ;  /* 0x000000ffff327224 */ /* 0x000fe400078e004d */
[----:B------:R-:W-:-:S05]  /*1ef90*/  IMAD.MOV.U32 R77, RZ, RZ, R120 ;  /* 0x000000ffff4d7224 */ /* 0x000fca00078e0078 */
[----:B------:R-:W-:Y:S01]  /*1efa0*/  HMMA.16816.F32 R196, R12, R48, R68 ;  /* 0x000000300cc4723c */ /* 0x000fe20000001844 */
[----:B------:R-:W-:Y:S02]  /*1efb0*/  IMAD.MOV.U32 R74, RZ, RZ, R123 ;  /* 0x000000ffff4a7224 */ /* 0x000fe400078e007b */
[----:B------:R-:W-:-:S04]  /*1efc0*/  IMAD.MOV.U32 R75, RZ, RZ, R122 ;  /* 0x000000ffff4b7224 */ /* 0x000fc800078e007a */
        /* <DEDUP_REMOVED lines=8> */
[----:B------:R-:W-:Y:S01]  /*1f050*/  IMAD.MOV.U32 R76, RZ, RZ, R121 ;  /* 0x000000ffff4c7224 */ /* 0x000fe200078e0079 */
[----:B---3--:R-:W-:Y:S01]  /*1f060*/  HMMA.16816.F32 R128, R12, R22, R212 ;  /* 0x000000160c80723c */ /* 0x008fe200000018d4 */
[----:B------:R-:W-:-:S07]  /*1f070*/  IMAD.MOV.U32 R102, RZ, RZ, R168 ;  /* 0x000000ffff667224 */ /* 0x000fce00078e00a8 */
[C---:B------:R-:W-:Y:S01]  /*1f080*/  HMMA.16816.F32 R120, R12.reuse, R20, R216 ;  /* 0x000000140c78723c */ /* 0x040fe200000018d8 */
[----:B------:R-:W3:Y:S01]  /*1f090*/  LDSM.16.M88.4 R20, [R182+0x5800] ;  /* 0x00580000b614783b */ /* 0x000ee20000000200 */
[----:B------:R-:W-:Y:S02]  /*1f0a0*/  IMAD.MOV.U32 R103, RZ, RZ, R169 ;  /* 0x000000ffff677224 */ /* 0x000fe400078e00a9 */
[----:B------:R-:W-:Y:S02]  /*1f0b0*/  IMAD.MOV.U32 R88, RZ, RZ, R170 ;  /* 0x000000ffff587224 */ /* 0x000fe400078e00aa */
[----:B------:R-:W-:Y:S02]  /*1f0c0*/  IMAD.MOV.U32 R89, RZ, RZ, R171 ;  /* 0x000000ffff597224 */ /* 0x000fe400078e00ab */
[C---:B----4-:R-:W-:Y:S08]  /*1f0d0*/  HMMA.16816.F32 R172, R12.reuse, R56, R96 ;  /* 0x000000380cac723c */ /* 0x050ff00000001860 */
[----:B------:R-:W-:Y:S01]  /*1f0e0*/  HMMA.16816.F32 R168, R12, R58, R104 ;  /* 0x0000003a0ca8723c */ /* 0x000fe20000001868 */
[----:B-1----:R-:W-:-:S07]  /*1f0f0*/  IMAD.SHL.U32 R39, R39, 0x2, RZ ;  /* 0x0000000227277824 */ /* 0x002fce00078e00ff */
[----:B------:R-:W-:Y:S01]  /*1f100*/  HMMA.16816.F32 R56, R12, R66, R52 ;  /* 0x000000420c38723c */ /* 0x000fe20000001834 */
[----:B------:R-:W-:Y:S02]  /*1f110*/  IMAD.MOV.U32 R48, RZ, RZ, R79 ;  /* 0x000000ffff307224 */ /* 0x000fe400078e004f */
[----:B------:R-:W-:-:S05]  /*1f120*/  IMAD.MOV.U32 R79, RZ, RZ, R118 ;  /* 0x000000ffff4f7224 */ /* 0x000fca00078e0076 */
[----:B--2---:R-:W-:Y:S01]  /*1f130*/  HMMA.16816.F32 R84, R12, R40, R84 ;  /* 0x000000280c54723c */ /* 0x004fe20000001854 */
[----:B------:R-:W-:-:S07]  /*1f140*/  IMAD.MOV.U32 R118, RZ, RZ, R9 ;  /* 0x000000ffff767224 */ /* 0x000fce00078e0009 */
[C---:B------:R-:W-:Y:S01]  /*1f150*/  HMMA.16816.F32 R92, R12.reuse, R42, R92 ;  /* 0x0000002a0c5c723c */ /* 0x040fe2000000185c */
[----:B------:R-:W-:Y:S01]  /*1f160*/  LDSM.16.M88.4 R40, [R182+0x5000] ;  /* 0x00500000b628783b */ /* 0x000fe20000000200 */
[----:B------:R-:W-:Y:S01]  /*1f170*/  IMAD.MOV.U32 R107, RZ, RZ, R126 ;  /* 0x000000ffff6b7224 */ /* 0x000fe200078e007e */
[----:B------:R-:W-:Y:S01]  /*1f180*/  LOP3.LUT R39, R39, 0x6, RZ, 0xc0, !PT ;  /* 0x0000000627277812 */ /* 0x000fe200078ec0ff */
[----:B------:R-:W-:Y:S02]  /*1f190*/  IMAD.SHL.U32 R9, R248, 0x100, RZ ;  /* 0x00000100f8097824 */ /* 0x000fe400078e00ff */
[----:B------:R-:W-:Y:S02]  /*1f1a0*/  IMAD.MOV.U32 R33, RZ, RZ, R107 ;  /* 0x000000ffff217224 */ /* 0x000fe400078e006b */
[----:B------:R-:W-:Y:S01]  /*1f1b0*/  HMMA.16816.F32 R88, R12, R34, R88 ;  /* 0x000000220c58723c */ /* 0x000fe20000001858 */
[----:B------:R-:W-:Y:S01]  /*1f1c0*/  IMAD.MOV.U32 R32, RZ, RZ, R76 ;  /* 0x000000ffff207224 */ /* 0x000fe200078e004c */
[----:B------:R-:W-:Y:S01]  /*1f1d0*/  MOV R72, R125 ;  /* 0x0000007d00487202 */ /* 0x000fe20000000f00 */
[----:B------:R-:W-:-:S04]  /*1f1e0*/  IMAD.MOV.U32 R106, RZ, RZ, R60 ;  /* 0x000000ffff6a7224 */ /* 0x000fc800078e003c */
[----:B------:R-:W-:Y:S01]  /*1f1f0*/  IMAD.MOV.U32 R34, RZ, RZ, R74 ;  /* 0x000000ffff227224 */ /* 0x000fe200078e004a */
[C---:B-----5:R-:W-:Y:S01]  /*1f200*/  HMMA.16816.F32 R100, R12.reuse, R28, R100 ;  /* 0x0000001c0c64723c */ /* 0x060fe20000001864 */
[----:B------:R-:W-:Y:S02]  /*1f210*/  IMAD.MOV.U32 R35, RZ, RZ, R75 ;  /* 0x000000ffff237224 */ /* 0x000fe400078e004b */
[----:B------:R-:W-:Y:S01]  /*1f220*/  IMAD.MOV.U32 R74, RZ, RZ, R2 ;  /* 0x000000ffff4a7224 */ /* 0x000fe200078e0002 */
[C-C-:B------:R-:W-:Y:S01]  /*1f230*/  LOP3.LUT R2, R9.reuse, 0x8, R39.reuse, 0xfe, !PT ;  /* 0x0000000809027812 */ /* 0x140fe200078efe27 */
[----:B------:R-:W-:Y:S01]  /*1f240*/  IMAD.MOV.U32 R75, RZ, RZ, R0 ;  /* 0x000000ffff4b7224 */ /* 0x000fe200078e0000 */
[----:B------:R-:W-:Y:S02]  /*1f250*/  LOP3.LUT R0, R9, 0x10, R39, 0xfe, !PT ;  /* 0x0000001009007812 */ /* 0x000fe400078efe27 */
[----:B------:R-:W-:Y:S01]  /*1f260*/  HMMA.16816.F32 R108, R12, R30, R108 ;  /* 0x0000001e0c6c723c */ /* 0x000fe2000000186c */
[----:B------:R-:W1:Y:S01]  /*1f270*/  LDSM.16.M88.4 R28, [R182+0x6000] ;  /* 0x00600000b61c783b */ /* 0x000e620000000200 */
[----:B------:R-:W-:-:S02]  /*1f280*/  IMAD.MOV.U32 R60, RZ, RZ, R127 ;  /* 0x000000ffff3c7224 */ /* 0x000fc400078e007f */
[----:B------:R-:W-:-:S04]  /*1f290*/  IMAD.MOV.U32 R73, RZ, RZ, R124 ;  /* 0x000000ffff497224 */ /* 0x000fc800078e007c */
[----:B------:R-:W-:Y:S01]  /*1f2a0*/  HMMA.16816.F32 R96, R12, R24, R236 ;  /* 0x000000180c60723c */ /* 0x000fe200000018ec */
[----:B------:R-:W-:-:S06]  /*1f2b0*/  ISETP.GE.AND P3, PT, R2, R8, PT ;  /* 0x000000080200720c */ /* 0x000fcc0003f66270 */
[----:B------:R-:W-:Y:S01]  /*1f2c0*/  IMAD.MOV.U32 R239, RZ, RZ, R77 ;  /* 0x000000ffffef7224 */ /* 0x000fe200078e004d */
[----:B------:R-:W-:Y:S01]  /*1f2d0*/  HMMA.16816.F32 R124, R12, R26, R232 ;  /* 0x0000001a0c7c723c */ /* 0x000fe200000018e8 */
[----:B------:R-:W-:Y:S01]  /*1f2e0*/  ISETP.GE.AND P4, PT, R2, R6, PT ;  /* 0x000000060200720c */ /* 0x000fe20003f86270 */
[----:B------:R-:W-:Y:S01]  /*1f2f0*/  IMAD.MOV.U32 R24, RZ, RZ, R34 ;  /* 0x000000ffff187224 */ /* 0x000fe200078e0022 */
[C---:B------:R-:W-:Y:S01]  /*1f300*/  ISETP.GE.AND P5, PT, R0.reuse, R8, PT ;  /* 0x000000080000720c */ /* 0x040fe20003fa6270 */
[----:B------:R-:W-:Y:S01]  /*1f310*/  IMAD.MOV.U32 R25, RZ, RZ, R35 ;  /* 0x000000ffff197224 */ /* 0x000fe200078e0023 */
[----:B------:R-:W-:Y:S02]  /*1f320*/  ISETP.GE.AND P6, PT, R0, R6, PT ;  /* 0x000000060000720c */ /* 0x000fe40003fc6270 */
[----:B------:R-:W-:Y:S01]  /*1f330*/  IMAD.MOV.U32 R235, RZ, RZ, R239 ;  /* 0x000000ffffeb7224 */ /* 0x000fe200078e00ef */
[C-C-:B------:R-:W-:Y:S01]  /*1f340*/  LOP3.LUT R2, R9.reuse, 0x18, R39.reuse, 0xfe, !PT ;  /* 0x0000001809027812 */ /* 0x140fe200078efe27 */
[----:B------:R-:W-:Y:S01]  /*1f350*/  IMAD.MOV.U32 R234, RZ, RZ, R32 ;  /* 0x000000ffffea7224 */ /* 0x000fe200078e0020 */
[----:B------:R-:W-:Y:S01]  /*1f360*/  LOP3.LUT R0, R9, 0x20, R39, 0xfe, !PT ;  /* 0x0000002009007812 */ /* 0x000fe200078efe27 */
[----:B------:R-:W-:-:S02]  /*1f370*/  IMAD.MOV.U32 R239, RZ, RZ, R33 ;  /* 0x000000ffffef7224 */ /* 0x000fc400078e0021 */
[----:B------:R-:W2:Y:S01]  /*1f380*/  LDSM.16.M88.4 R32, [R182+0x6800] ;  /* 0x00680000b620783b */ /* 0x000ea20000000200 */
[----:B------:R-:W-:Y:S01]  /*1f390*/  IMAD.MOV.U32 R233, RZ, RZ, R71 ;  /* 0x000000ffffe97224 */ /* 0x000fe200078e0047 */
[----:B------:R-:W-:Y:S02]  /*1f3a0*/  FSEL R56, R56, -INF , !P3 ;  /* 0xff80000038387808 */ /* 0x000fe40005800000 */
[----:B------:R-:W-:Y:S02]  /*1f3b0*/  FSEL R58, R58, -INF , !P4 ;  /* 0xff8000003a3a7808 */ /* 0x000fe40006000000 */
[----:B------:R-:W-:Y:S02]  /*1f3c0*/  FSEL R204, R204, -INF , !P5 ;  /* 0xff800000cccc7808 */ /* 0x000fe40006800000 */
[----:B------:R-:W-:Y:S01]  /*1f3d0*/  FSEL R206, R206, -INF , !P6 ;  /* 0xff800000cece7808 */ /* 0x000fe20007000000 */
[----:B------:R-:W-:Y:S01]  /*1f3e0*/  IMAD.MOV.U32 R219, RZ, RZ, R233 ;  /* 0x000000ffffdb7224 */ /* 0x000fe200078e00e9 */
[----:B------:R-:W-:-:S02]  /*1f3f0*/  ISETP.GE.AND P3, PT, R2, R8, PT ;  /* 0x000000080200720c */ /* 0x000fc40003f66270 */
[----:B------:R-:W-:Y:S02]  /*1f400*/  ISETP.GE.AND P4, PT, R2, R6, PT ;  /* 0x000000060200720c */ /* 0x000fe40003f86270 */
[C---:B------:R-:W-:Y:S02]  /*1f410*/  ISETP.GE.AND P5, PT, R0.reuse, R8, PT ;  /* 0x000000080000720c */ /* 0x040fe40003fa6270 */
[----:B------:R-:W-:Y:S01]  /*1f420*/  ISETP.GE.AND P6, PT, R0, R6, PT ;  /* 0x000000060000720c */ /* 0x000fe20003fc6270 */
[----:B------:R-:W-:Y:S01]  /*1f430*/  IMAD.MOV.U32 R232, RZ, RZ, R234 ;  /* 0x000000ffffe87224 */ /* 0x000fe200078e00ea */
[C---:B------:R-:W-:Y:S01]  /*1f440*/  LOP3.LUT R2, R9.reuse, 0x28, R39, 0xfe, !PT ;  /* 0x0000002809027812 */ /* 0x040fe200078efe27 */
[----:B------:R-:W-:Y:S01]  /*1f450*/  IMAD.MOV.U32 R233, RZ, RZ, R235 ;  /* 0x000000ffffe97224 */ /* 0x000fe200078e00eb */
[----:B------:R-:W-:Y:S01]  /*1f460*/  LOP3.LUT R0, R9, 0x30, R39, 0xfe, !PT ;  /* 0x0000003009007812 */ /* 0x000fe200078efe27 */
[----:B------:R-:W-:Y:S01]  /*1f470*/  IMAD.MOV.U32 R234, RZ, RZ, R24 ;  /* 0x000000ffffea7224 */ /* 0x000fe200078e0018 */
[----:B------:R-:W-:Y:S01]  /*1f480*/  FSEL R200, R200, -INF , !P3 ;  /* 0xff800000c8c87808 */ /* 0x000fe20005800000 */
[----:B------:R-:W-:Y:S01]  /*1f490*/  IMAD.MOV.U32 R235, RZ, RZ, R25 ;  /* 0x000000ffffeb7224 */ /* 0x000fe200078e0019 */
[----:B------:R-:W-:Y:S01]  /*1f4a0*/  FSEL R202, R202, -INF , !P4 ;  /* 0xff800000caca7808 */ /* 0x000fe20006000000 */
[----:B------:R-:W4:Y:S01]  /*1f4b0*/  LDSM.16.M88.4 R24, [R182+0x7000] ;  /* 0x00700000b618783b */ /* 0x000f220000000200 */
[----:B------:R-:W-:-:S02]  /*1f4c0*/  FSEL R196, R196, -INF , !P5 ;  /* 0xff800000c4c47808 */ /* 0x000fc40006800000 */
[----:B------:R-:W-:Y:S02]  /*1f4d0*/  FSEL R198, R198, -INF , !P6 ;  /* 0xff800000c6c67808 */ /* 0x000fe40007000000 */
[C---:B------:R-:W-:Y:S02]  /*1f4e0*/  ISETP.GE.AND P3, PT, R2.reuse, R8, PT ;  /* 0x000000080200720c */ /* 0x040fe40003f66270 */
        /* <DEDUP_REMOVED lines=8> */
[----:B---3--:R-:W-:Y:S01]  /*1f570*/  HMMA.16816.F32 R60, R12, R22, R60 ;  /* 0x000000160c3c723c */ /* 0x008fe2000000183c */
[----:B------:R-:W-:-:S02]  /*1f580*/  FSEL R192, R192, -INF , !P3 ;  /* 0xff800000c0c07808 */ /* 0x000fc40005800000 */
[----:B------:R-:W-:Y:S02]  /*1f590*/  FSEL R194, R194, -INF , !P4 ;  /* 0xff800000c2c27808 */ /* 0x000fe40006000000 */
[----:B------:R-:W-:Y:S02]  /*1f5a0*/  FSEL R172, R172, -INF , !P5 ;  /* 0xff800000acac7808 */ /* 0x000fe40006800000 */
[----:B------:R-:W-:Y:S01]  /*1f5b0*/  FSEL R174, R174, -INF , !P6 ;  /* 0xff800000aeae7808 */ /* 0x000fe20007000000 */
[C---:B------:R-:W-:Y:S01]  /*1f5c0*/  HMMA.16816.F32 R68, R12.reuse, R20, R240 ;  /* 0x000000140c44723c */ /* 0x040fe200000018f0 */
[----:B------:R-:W3:Y:S01]  /*1f5d0*/  LDSM.16.M88.4 R20, [R182+0x7800] ;  /* 0x00780000b614783b */ /* 0x000ee20000000200 */
[C---:B------:R-:W-:Y:S01]  /*1f5e0*/  ISETP.GE.AND P3, PT, R2.reuse, R8, PT ;  /* 0x000000080200720c */ /* 0x040fe20003f66270 */
[----:B------:R-:W-:Y:S01]  /*1f5f0*/  IMAD.MOV.U32 R66, RZ, RZ, R72 ;  /* 0x000000ffff427224 */ /* 0x000fe200078e0048 */
[----:B------:R-:W-:Y:S01]  /*1f600*/  ISETP.GE.AND P4, PT, R2, R6, PT ;  /* 0x000000060200720c */ /* 0x000fe20003f86270 */
[----:B------:R-:W-:Y:S01]  /*1f610*/  IMAD.MOV.U32 R67, RZ, RZ, R73 ;  /* 0x000000ffff437224 */ /* 0x000fe200078e0049 */
[C---:B------:R-:W-:Y:S01]  /*1f620*/  ISETP.GE.AND P5, PT, R0.reuse, R8, PT ;  /* 0x000000080000720c */ /* 0x040fe20003fa6270 */
[----:B------:R-:W-:Y:S01]  /*1f630*/  IMAD.MOV.U32 R55, RZ, RZ, R117 ;  /* 0x000000ffff377224 */ /* 0x000fe200078e0075 */
[----:B------:R-:W-:Y:S01]  /*1f640*/  ISETP.GE.AND P6, PT, R0, R6, PT ;  /* 0x000000060000720c */ /* 0x000fe20003fc6270 */
[----:B------:R-:W-:Y:S01]  /*1f650*/  IMAD.MOV.U32 R52, RZ, RZ, R116 ;  /* 0x000000ffff347224 */ /* 0x000fe200078e0074 */
[C-C-:B------:R-:W-:Y:S01]  /*1f660*/  LOP3.LUT R2, R9.reuse, 0x48, R39.reuse, 0xfe, !PT ;  /* 0x0000004809027812 */ /* 0x140fe200078efe27 */
[----:B------:R-:W-:Y:S01]  /*1f670*/  IMAD.MOV.U32 R53, RZ, RZ, R78 ;  /* 0x000000ffff357224 */ /* 0x000fe200078e004e */
[----:B------:R-:W-:Y:S01]  /*1f680*/  LOP3.LUT R0, R9, 0x50, R39, 0xfe, !PT ;  /* 0x0000005009007812 */ /* 0x000fe200078efe27 */
[----:B------:R-:W-:Y:S01]  /*1f690*/  IMAD.MOV.U32 R73, RZ, RZ, R119 ;  /* 0x000000ffff497224 */ /* 0x000fe200078e0077 */
[----:B------:R-:W-:Y:S01]  /*1f6a0*/  MOV R72, R118 ;  /* 0x0000007600487202 */ /* 0x000fe20000000f00 */
[----:B------:R-:W-:Y:S01]  /*1f6b0*/  IMAD.MOV.U32 R54, RZ, RZ, R79 ;  /* 0x000000ffff367224 */ /* 0x000fe200078e004f */
[----:B------:R-:W-:Y:S01]  /*1f6c0*/  FSEL R168, R168, -INF , !P3 ;  /* 0xff800000a8a87808 */ /* 0x000fe20005800000 */
[----:B------:R-:W-:Y:S01]  /*1f6d0*/  HMMA.16816.F32 R116, R12, R44, R208 ;  /* 0x0000002c0c74723c */ /* 0x000fe200000018d0 */
[----:B------:R-:W-:-:S02]  /*1f6e0*/  FSEL R170, R170, -INF , !P4 ;  /* 0xff800000aaaa7808 */ /* 0x000fc40006000000 */
[----:B------:R-:W-:Y:S01]  /*1f6f0*/  ISETP.GE.AND P2, PT, R106, 0x3, PT ;  /* 0x000000036a00780c */ /* 0x000fe20003f46270 */
[----:B------:R-:W-:Y:S01]  /*1f700*/  IMAD.MOV.U32 R216, RZ, RZ, R219 ;  /* 0x000000ffffd87224 */ /* 0x000fe200078e00db */
[----:B------:R-:W-:Y:S01]  /*1f710*/  FSEL R84, R84, -INF , !P5 ;  /* 0xff80000054547808 */ /* 0x000fe20006800000 */
[----:B------:R-:W-:Y:S01]  /*1f720*/  IMAD.MOV.U32 R217, RZ, RZ, R236 ;  /* 0x000000ffffd97224 */ /* 0x000fe200078e00ec */
[----:B------:R-:W-:Y:S01]  /*1f730*/  FSEL R86, R86, -INF , !P6 ;  /* 0xff80000056567808 */ /* 0x000fe20007000000 */
[----:B------:R-:W-:Y:S01]  /*1f740*/  IMAD.MOV.U32 R218, RZ, RZ, R237 ;  /* 0x000000ffffda7224 */ /* 0x000fe200078e00ed */
[C---:B------:R-:W-:Y:S01]  /*1f750*/  ISETP.GE.AND P3, PT, R2.reuse, R8, PT ;  /* 0x000000080200720c */ /* 0x040fe20003f66270 */
[----:B-1----:R-:W-:Y:S01]  /*1f760*/  HMMA.16816.F32 R48, R12, R30, R48 ;  /* 0x0000001e0c30723c */ /* 0x002fe20000001830 */
[----:B------:R-:W-:Y:S01]  /*1f770*/  ISETP.GE.AND P4, PT, R2, R6, PT ;  /* 0x000000060200720c */ /* 0x000fe20003f86270 */
[----:B------:R-:W-:-:S04]  /*1f780*/  DEPBAR.LE SB0, 0x0 ;  /* 0x000080000000791a */ /* 0x000fc80000000000 */
[C---:B------:R-:W-:Y:S02]  /*1f790*/  ISETP.GE.AND P5, PT, R0.reuse, R8, PT ;  /* 0x000000080000720c */ /* 0x040fe40003fa6270 */
[----:B------:R-:W-:Y:S02]  /*1f7a0*/  ISETP.GE.AND P6, PT, R0, R6, PT ;  /* 0x000000060000720c */ /* 0x000fe40003fc6270 */
[C-C-:B------:R-:W-:Y:S02]  /*1f7b0*/  LOP3.LUT R2, R9.reuse, 0x58, R39.reuse, 0xfe, !PT ;  /* 0x0000005809027812 */ /* 0x140fe400078efe27 */
[----:B------:R-:W-:Y:S01]  /*1f7c0*/  LOP3.LUT R0, R9, 0x60, R39, 0xfe, !PT ;  /* 0x0000006009007812 */ /* 0x000fe200078efe27 */
[----:B------:R-:W-:Y:S01]  /*1f7d0*/  HMMA.16816.F32 R104, R12, R46, R228 ;  /* 0x0000002e0c68723c */ /* 0x000fe200000018e4 */
[----:B------:R-:W-:Y:S02]  /*1f7e0*/  FSEL R92, R92, -INF , !P3 ;  /* 0xff8000005c5c7808 */ /* 0x000fe40005800000 */
[----:B------:R-:W-:-:S02]  /*1f7f0*/  FSEL R94, R94, -INF , !P4 ;  /* 0xff8000005e5e7808 */ /* 0x000fc40006000000 */
[----:B------:R-:W-:Y:S02]  /*1f800*/  FSEL R80, R80, -INF , !P5 ;  /* 0xff80000050507808 */ /* 0x000fe40006800000 */
[----:B------:R-:W-:Y:S01]  /*1f810*/  FSEL R82, R82, -INF , !P6 ;  /* 0xff80000052527808 */ /* 0x000fe20007000000 */
[----:B------:R-:W-:Y:S01]  /*1f820*/  HMMA.16816.F32 R76, R12, R40, R220 ;  /* 0x000000280c4c723c */ /* 0x000fe200000018dc */
[C---:B------:R-:W-:Y:S02]  /*1f830*/  ISETP.GE.AND P3, PT, R2.reuse, R8, PT ;  /* 0x000000080200720c */ /* 0x040fe40003f66270 */
[----:B------:R-:W-:Y:S02]  /*1f840*/  ISETP.GE.AND P4, PT, R2, R6, PT ;  /* 0x000000060200720c */ /* 0x000fe40003f86270 */
[C---:B------:R-:W-:Y:S02]  /*1f850*/  ISETP.GE.AND P5, PT, R0.reuse, R8, PT ;  /* 0x000000080000720c */ /* 0x040fe40003fa6270 */
[----:B------:R-:W-:-:S02]  /*1f860*/  ISETP.GE.AND P6, PT, R0, R6, PT ;  /* 0x000000060000720c */ /* 0x000fc40003fc6270 */
[C-C-:B------:R-:W-:Y:S02]  /*1f870*/  LOP3.LUT R0, R9.reuse, 0x68, R39.reuse, 0xfe, !PT ;  /* 0x0000006809007812 */ /* 0x140fe400078efe27 */
[----:B------:R-:W-:Y:S01]  /*1f880*/  LOP3.LUT R2, R9, 0x70, R39, 0xfe, !PT ;  /* 0x0000007009027812 */ /* 0x000fe200078efe27 */
[----:B------:R-:W-:Y:S01]  /*1f890*/  HMMA.16816.F32 R72, R12, R42, R72 ;  /* 0x0000002a0c48723c */ /* 0x000fe20000001848 */
[----:B------:R-:W-:Y:S02]  /*1f8a0*/  FSEL R88, R88, -INF , !P3 ;  /* 0xff80000058587808 */ /* 0x000fe40005800000 */
[----:B------:R-:W-:Y:S02]  /*1f8b0*/  FSEL R90, R90, -INF , !P4 ;  /* 0xff8000005a5a7808 */ /* 0x000fe40006000000 */
[----:B------:R-:W-:Y:S02]  /*1f8c0*/  FSEL R100, R100, -INF , !P5 ;  /* 0xff80000064647808 */ /* 0x000fe40006800000 */
[----:B------:R-:W-:-:S02]  /*1f8d0*/  FSEL R102, R102, -INF , !P6 ;  /* 0xff80000066667808 */ /* 0x000fc40007000000 */
[C---:B------:R-:W-:Y:S02]  /*1f8e0*/  ISETP.GE.AND P3, PT, R0.reuse, R8, PT ;  /* 0x000000080000720c */ /* 0x040fe40003f66270 */
[----:B------:R-:W-:Y:S02]  /*1f8f0*/  ISETP.GE.AND P4, PT, R0, R6, PT ;  /* 0x000000060000720c */ /* 0x000fe40003f86270 */
[C---:B------:R-:W-:Y:S02]  /*1f900*/  ISETP.GE.AND P5, PT, R2.reuse, R8, PT ;  /* 0x000000080200720c */ /* 0x040fe40003fa6270 */
[----:B------:R-:W-:Y:S02]  /*1f910*/  ISETP.GE.AND P6, PT, R2, R6, PT ;  /* 0x000000060200720c */ /* 0x000fe40003fc6270 */
[C-C-:B------:R-:W-:Y:S02]  /*1f920*/  LOP3.LUT R2, R9.reuse, 0x78, R39.reuse, 0xfe, !PT ;  /* 0x0000007809027812 */ /* 0x140fe400078efe27 */
[----:B------:R-:W-:Y:S01]  /*1f930*/  LOP3.LUT R0, R9, 0x80, R39, 0xfe, !PT ;  /* 0x0000008009007812 */ /* 0x000fe200078efe27 */
[----:B------:R-:W-:Y:S01]  /*1f940*/  HMMA.16816.F32 R52, R12, R28, R52 ;  /* 0x0000001c0c34723c */ /* 0x000fe20000001834 */
        /* <DEDUP_REMOVED lines=8> */
[C-C-:B------:R-:W-:Y:S02]  /*1f9d0*/  LOP3.LUT R2, R9.reuse, 0x88, R39.reuse, 0xfe, !PT ;  /* 0x0000008809027812 */ /* 0x140fe400078efe27 */
[----:B------:R-:W-:Y:S01]  /*1f9e0*/  LOP3.LUT R0, R9, 0x90, R39, 0xfe, !PT ;  /* 0x0000009009007812 */ /* 0x000fe200078efe27 */
[----:B------:R-:W-:Y:S01]  /*1f9f0*/  IMAD.MOV.U32 R219, RZ, RZ, R238 ;  /* 0x000000ffffdb7224 */ /* 0x000fe200078e00ee */
[----:B------:R-:W-:Y:S02]  /*1fa00*/  FSEL R124, R124, -INF , !P3 ;  /* 0xff8000007c7c7808 */ /* 0x000fe40005800000 */
[----:B------:R-:W-:Y:S02]  /*1fa10*/  FSEL R126, R126, -INF , !P4 ;  /* 0xff8000007e7e7808 */ /* 0x000fe40006000000 */
[----:B------:R-:W-:-:S02]  /*1fa20*/  FSEL R120, R120, -INF , !P5 ;  /* 0xff80000078787808 */ /* 0x000fc40006800000 */
[----:B------:R-:W-:Y:S01]  /*1fa30*/  FSEL R122, R122, -INF , !P6 ;  /* 0xff8000007a7a7808 */ /* 0x000fe20007000000 */
[C---:B--2---:R-:W-:Y:S01]  /*1fa40*/  HMMA.16816.F32 R44, R12.reuse, R32, R232 ;  /* 0x000000200c2c723c */ /* 0x044fe200000018e8 */
        /* <DEDUP_REMOVED lines=9> */
[----:B------:R-:W-:Y:S01]  /*1fae0*/  MOV R233, R66 ;  /* 0x0000004200e97202 */ /* 0x000fe20000000f00 */
[----:B------:R-:W-:Y:S01]  /*1faf0*/  IMAD.MOV.U32 R236, RZ, RZ, R251 ;  /* 0x000000ffffec7224 */ /* 0x000fe200078e00fb */
[----:B------:R-:W-:Y:S01]  /*1fb00*/  FSEL R128, R128, -INF , !P3 ;  /* 0xff80000080807808 */ /* 0x000fe20005800000 */
[----:B------:R-:W-:Y:S01]  /*1fb10*/  IMAD.MOV.U32 R237, RZ, RZ, R246 ;  /* 0x000000ffffed7224 */ /* 0x000fe200078e00f6 */
[----:B------:R-:W-:Y:S01]  /*1fb20*/  FSEL R130, R130, -INF , !P4 ;  /* 0xff80000082827808 */ /* 0x000fe20006000000 */
[----:B------:R-:W-:Y:S01]  /*1fb30*/  IMAD.MOV.U32 R238, RZ, RZ, R245 ;  /* 0x000000ffffee7224 */ /* 0x000fe200078e00f5 */
[----:B------:R-:W-:Y:S01]  /*1fb40*/  FSEL R116, R116, -INF , !P5 ;  /* 0xff80000074747808 */ /* 0x000fe20006800000 */
[----:B------:R-:W-:Y:S01]  /*1fb50*/  IMAD.MOV.U32 R239, RZ, RZ, R244 ;  /* 0x000000ffffef7224 */ /* 0x000fe200078e00f4 */
[----:B------:R-:W-:Y:S01]  /*1fb60*/  FSEL R118, R118, -INF , !P6 ;  /* 0xff80000076767808 */ /* 0x000fe20007000000 */
[----:B------:R-:W-:Y:S01]  /*1fb70*/  HMMA.16816.F32 R40, R12, R34, R216 ;  /* 0x000000220c28723c */ /* 0x000fe200000018d8 */
        /* <DEDUP_REMOVED lines=8> */
[----:B------:R-:W-:Y:S02]  /*1fc00*/  IMAD.MOV.U32 R218, RZ, RZ, R112 ;  /* 0x000000ffffda7224 */ /* 0x000fe400078e0070 */
[----:B------:R-:W-:Y:S01]  /*1fc10*/  IMAD.MOV.U32 R219, RZ, RZ, R37 ;  /* 0x000000ffffdb7224 */ /* 0x000fe200078e0025 */
[----:B----4-:R-:W-:Y:S01]  /*1fc20*/  HMMA.16816.F32 R32, R12, R24, R232 ;  /* 0x000000180c20723c */ /* 0x010fe200000018e8 */
[----:B------:R-:W-:-:S02]  /*1fc30*/  FSEL R104, R104, -INF , !P3 ;  /* 0xff80000068687808 */ /* 0x000fc40005800000 */
[----:B------:R-:W-:Y:S02]  /*1fc40*/  FSEL R106, R106, -INF , !P4 ;  /* 0xff8000006a6a7808 */ /* 0x000fe40006000000 */
[----:B------:R-:W-:Y:S02]  /*1fc50*/  FSEL R135, R76, -INF , !P5 ;  /* 0xff8000004c877808 */ /* 0x000fe40006800000 */
[----:B------:R-:W-:Y:S01]  /*1fc60*/  FSEL R78, R78, -INF , !P6 ;  /* 0xff8000004e4e7808 */ /* 0x000fe20007000000 */
[----:B------:R-:W-:Y:S01]  /*1fc70*/  IMAD.MOV.U32 R232, RZ, RZ, R36 ;  /* 0x000000ffffe87224 */ /* 0x000fe200078e0024 */
[C---:B------:R-:W-:Y:S01]  /*1fc80*/  ISETP.GE.AND P3, PT, R2.reuse, R8, PT ;  /* 0x000000080200720c */ /* 0x040fe20003f66270 */
[----:B------:R-:W-:Y:S01]  /*1fc90*/  IMAD.MOV.U32 R233, RZ, RZ, R19 ;  /* 0x000000ffffe97224 */ /* 0x000fe200078e0013 */
[----:B------:R-:W-:Y:S01]  /*1fca0*/  ISETP.GE.AND P4, PT, R2, R6, PT ;  /* 0x000000060200720c */ /* 0x000fe20003f86270 */
[----:B------:R-:W-:Y:S01]  /*1fcb0*/  IMAD.MOV.U32 R234, RZ, RZ, R18 ;  /* 0x000000ffffea7224 */ /* 0x000fe200078e0012 */
[C---:B------:R-:W-:Y:S01]  /*1fcc0*/  ISETP.GE.AND P5, PT, R0.reuse, R8, PT ;  /* 0x000000080000720c */ /* 0x040fe20003fa6270 */
[----:B------:R-:W-:Y:S01]  /*1fcd0*/  IMAD.MOV.U32 R235, RZ, RZ, R11 ;  /* 0x000000ffffeb7224 */ /* 0x000fe200078e000b */
[----:B------:R-:W-:Y:S01]  /*1fce0*/  ISETP.GE.AND P6, PT, R0, R6, PT ;  /* 0x000000060000720c */ /* 0x000fe20003fc6270 */
[----:B------:R-:W-:Y:S01]  /*1fcf0*/  HMMA.16816.F32 R28, R12, R26, R236 ;  /* 0x0000001a0c1c723c */ /* 0x000fe200000018ec */
[----:B------:R-:W-:-:S02]  /*1fd00*/  LOP3.LUT R2, R9, 0xb8, R39, 0xfe, !PT ;  /* 0x000000b809027812 */ /* 0x000fc400078efe27 */
[----:B------:R-:W-:Y:S02]  /*1fd10*/  LOP3.LUT R0, R9, 0xc0, R39, 0xfe, !PT ;  /* 0x000000c009007812 */ /* 0x000fe400078efe27 */
[----:B------:R-:W-:Y:S02]  /*1fd20*/  FSEL R208, R72, -INF , !P3 ;  /* 0xff80000048d07808 */ /* 0x000fe40005800000 */
[----:B------:R-:W-:Y:S02]  /*1fd30*/  IMAD.MOV.U32 R236, RZ, RZ, R10 ;  /* 0x000000ffffec7224 */ /* 0x000fe400078e000a */
[----:B------:R-:W-:Y:S02]  /*1fd40*/  IMAD.MOV.U32 R237, RZ, RZ, R7 ;  /* 0x000000ffffed7224 */ /* 0x000fe400078e0007 */
[----:B------:R-:W-:Y:S02]  /*1fd50*/  IMAD.MOV.U32 R238, RZ, RZ, R5 ;  /* 0x000000ffffee7224 */ /* 0x000fe400078e0005 */
[----:B------:R-:W-:Y:S01]  /*1fd60*/  IMAD.MOV.U32 R239, RZ, RZ, R4 ;  /* 0x000000ffffef7224 */ /* 0x000fe200078e0004 */
[----:B------:R-:W-:Y:S01]  /*1fd70*/  FSEL R112, R74, -INF , !P4 ;  /* 0xff8000004a707808 */ /* 0x000fe20006000000 */
[----:B---3--:R-:W-:Y:S01]  /*1fd80*/  HMMA.16816.F32 R24, R12, R20, R216 ;  /* 0x000000140c18723c */ /* 0x008fe200000018d8 */
[----:B------:R-:W-:-:S02]  /*1fd90*/  FSEL R214, R68, -INF , !P5 ;  /* 0xff80000044d67808 */ /* 0x000fc40006800000 */
[----:B------:R-:W-:Y:S02]  /*1fda0*/  FSEL R211, R70, -INF , !P6 ;  /* 0xff80000046d37808 */ /* 0x000fe40007000000 */
[C---:B------:R-:W-:Y:S02]  /*1fdb0*/  ISETP.GE.AND P3, PT, R2.reuse, R8, PT ;  /* 0x000000080200720c */ /* 0x040fe40003f66270 */
[----:B------:R-:W-:Y:S02]  /*1fdc0*/  ISETP.GE.AND P4, PT, R2, R6, PT ;  /* 0x000000060200720c */ /* 0x000fe40003f86270 */
[C---:B------:R-:W-:Y:S02]  /*1fdd0*/  ISETP.GE.AND P5, PT, R0.reuse, R8, PT ;  /* 0x000000080000720c */ /* 0x040fe40003fa6270 */
[----:B------:R-:W-:Y:S02]  /*1fde0*/  ISETP.GE.AND P6, PT, R0, R6, PT ;  /* 0x000000060000720c */ /* 0x000fe40003fc6270 */
[----:B------:R-:W-:-:S02]  /*1fdf0*/  LOP3.LUT R2, R9, 0xc8, R39, 0xfe, !PT ;  /* 0x000000c809027812 */ /* 0x000fc400078efe27 */
[----:B------:R-:W-:Y:S01]  /*1fe00*/  LOP3.LUT R0, R9, 0xd0, R39, 0xfe, !PT ;  /* 0x000000d009007812 */ /* 0x000fe200078efe27 */
[C---:B------:R-:W-:Y:S01]  /*1fe10*/  HMMA.16816.F32 R20, R12.reuse, R22, R232 ;  /* 0x000000160c14723c */ /* 0x040fe200000018e8 */
[----:B------:R-:W-:Y:S02]  /*1fe20*/  FSEL R215, R60, -INF , !P3 ;  /* 0xff8000003cd77808 */ /* 0x000fe40005800000 */
[----:B------:R-:W-:Y:S02]  /*1fe30*/  FSEL R212, R62, -INF , !P4 ;  /* 0xff8000003ed47808 */ /* 0x000fe40006000000 */
[----:B------:R-:W-:Y:S02]  /*1fe40*/  FSEL R221, R52, -INF , !P5 ;  /* 0xff80000034dd7808 */ /* 0x000fe40006800000 */
[----:B------:R-:W-:Y:S01]  /*1fe50*/  FSEL R217, R54, -INF , !P6 ;  /* 0xff80000036d97808 */ /* 0x000fe20007000000 */
[----:B------:R-:W-:Y:S01]  /*1fe60*/  HMMA.16816.F32 R12, R12, R64, R236 ;  /* 0x000000400c0c723c */ /* 0x000fe200000018ec */
[----:B------:R-:W-:-:S02]  /*1fe70*/  ISETP.GE.AND P3, PT, R2, R8, PT ;  /* 0x000000080200720c */ /* 0x000fc40003f66270 */
[----:B------:R-:W-:Y:S02]  /*1fe80*/  ISETP.GE.AND P4, PT, R2, R6, PT ;  /* 0x000000060200720c */ /* 0x000fe40003f86270 */
[C---:B------:R-:W-:Y:S02]  /*1fe90*/  ISETP.GE.AND P5, PT, R0.reuse, R8, PT ;  /* 0x000000080000720c */ /* 0x040fe40003fa6270 */
[----:B------:R-:W-:Y:S02]  /*1fea0*/  ISETP.GE.AND P6, PT, R0, R6, PT ;  /* 0x000000060000720c */ /* 0x000fe40003fc6270 */
[----:B------:R-:W-:Y:S02]  /*1feb0*/  LOP3.LUT R0, R9, 0xd8, R39, 0xfe, !PT ;  /* 0x000000d809007812 */ /* 0x000fe400078efe27 */
[----:B------:R-:W-:Y:S02]  /*1fec0*/  FSEL R228, R48, -INF , !P3 ;  /* 0xff80000030e47808 */ /* 0x000fe40005800000 */
[----:B------:R-:W-:-:S02]  /*1fed0*/  FSEL R218, R50, -INF , !P4 ;  /* 0xff80000032da7808 */ /* 0x000fc40006000000 */
[C-C-:B------:R-:W-:Y:S02]  /*1fee0*/  LOP3.LUT R2, R9.reuse, 0xe0, R39.reuse, 0xfe, !PT ;  /* 0x000000e009027812 */ /* 0x140fe400078efe27 */
[C---:B------:R-:W-:Y:S02]  /*1fef0*/  ISETP.GE.AND P3, PT, R0.reuse, R8, PT ;  /* 0x000000080000720c */ /* 0x040fe40003f66270 */
[----:B------:R-:W-:Y:S02]  /*1ff00*/  ISETP.GE.AND P4, PT, R0, R6, PT ;  /* 0x000000060000720c */ /* 0x000fe40003f86270 */
[----:B------:R-:W-:Y:S02]  /*1ff10*/  LOP3.LUT R0, R9, 0xe8, R39, 0xfe, !PT ;  /* 0x000000e809007812 */ /* 0x000fe400078efe27 */
[----:B------:R-:W-:Y:S02]  /*1ff20*/  FSEL R233, R44, -INF , !P5 ;  /* 0xff8000002ce97808 */ /* 0x000fe40006800000 */
[----:B------:R-:W-:-:S02]  /*1ff30*/  FSEL R230, R46, -INF , !P6 ;  /* 0xff8000002ee67808 */ /* 0x000fc40007000000 */
[C---:B------:R-:W-:Y:S02]  /*1ff40*/  ISETP.GE.AND P5, PT, R2.reuse, R8, PT ;  /* 0x000000080200720c */ /* 0x040fe40003fa6270 */
[----:B------:R-:W-:Y:S02]  /*1ff50*/  ISETP.GE.AND P6, PT, R2, R6, PT ;  /* 0x000000060200720c */ /* 0x000fe40003fc6270 */
[----:B------:R-:W-:Y:S02]  /*1ff60*/  FSEL R234, R40, -INF , !P3 ;  /* 0xff80000028ea7808 */ /* 0x000fe40005800000 */
[----:B------:R-:W-:Y:S02]  /*1ff70*/  FSEL R231, R42, -INF , !P4 ;  /* 0xff8000002ae77808 */ /* 0x000fe40006000000 */
[C---:B------:R-:W-:Y:S02]  /*1ff80*/  ISETP.GE.AND P3, PT, R0.reuse, R8, PT ;  /* 0x000000080000720c */ /* 0x040fe40003f66270 */
[----:B------:R-:W-:-:S02]  /*1ff90*/  ISETP.GE.AND P4, PT, R0, R6, PT ;  /* 0x000000060000720c */ /* 0x000fc40003f86270 */
[C---:B------:R-:W-:Y:S02]  /*1ffa0*/  LOP3.LUT R2, R9.reuse, 0xf0, R39, 0xfe, !PT ;  /* 0x000000f009027812 */ /* 0x040fe400078efe27 */
[----:B------:R-:W-:Y:S02]  /*1ffb0*/  LOP3.LUT R0, R9, R39, RZ, 0xfc, !PT ;  /* 0x0000002709007212 */ /* 0x000fe400078efcff */
[----:B------:R-:W-:Y:S02]  /*1ffc0*/  FSEL R241, R32, -INF , !P5 ;  /* 0xff80000020f17808 */ /* 0x000fe40006800000 */
[----:B------:R-:W-:Y:S02]  /*1ffd0*/  FSEL R237, R34, -INF , !P6 ;  /* 0xff80000022ed7808 */ /* 0x000fe40007000000 */
[C---:B------:R-:W-:Y:S02]  /*1ffe0*/  ISETP.GE.AND P5, PT, R2.reuse, R8, PT ;  /* 0x000000080200720c */ /* 0x040fe40003fa6270 */
[----:B------:R-:W-:-:S02]  /*1fff0*/  ISETP.GE.AND P6, PT, R2, R6, PT ;  /* 0x000000060200720c */ /* 0x000fc40003fc6270 */
[----:B------:R-:W-:Y:S02]  /*20000*/  LOP3.LUT R4, R9, 0xf8, R39, 0xfe, !PT ;  /* 0x000000f809047812 */ /* 0x000fe400078efe27 */
[----:B------:R-:W-:Y:S02]  /*20010*/  IADD3 R2, R0, 0x1, RZ ;  /* 0x0000000100027810 */ /* 0x000fe40007ffe0ff */
[----:B------:R-:W-:Y:S02]  /*20020*/  FSEL R243, R28, -INF , !P3 ;  /* 0xff8000001cf37808 */ /* 0x000fe40005800000 */
[----:B------:R-:W-:Y:S02]  /*20030*/  FSEL R239, R30, -INF , !P4 ;  /* 0xff8000001eef7808 */ /* 0x000fe40006000000 */
[----:B------:R-:W-:Y:S02]  /*20040*/  FSEL R251, R24, -INF , !P5 ;  /* 0xff80000018fb7808 */ /* 0x000fe40006800000 */
[----:B------:R-:W-:-:S02]  /*20050*/  ISETP.GE.AND P3, PT, R4, R8, PT ;  /* 0x000000080400720c */ /* 0x000fc40003f66270 */
[----:B------:R-:W-:Y:S02]  /*20060*/  ISETP.GE.AND P4, PT, R4, R6, PT ;  /* 0x000000060400720c */ /* 0x000fe40003f86270 */
[----:B------:R-:W-:Y:S02]  /*20070*/  ISETP.GE.AND P5, PT, R2, R8, PT ;  /* 0x000000080200720c */ /* 0x000fe40003fa6270 */
[----:B------:R-:W-:Y:S02]  /*20080*/  IADD3 R4, R0, 0x9, RZ ;  /* 0x0000000900047810 */ /* 0x000fe40007ffe0ff */
[----:B------:R-:W-:Y:S02]  /*20090*/  FSEL R246, R26, -INF , !P6 ;  /* 0xff8000001af67808 */ /* 0x000fe40007000000 */
[----:B------:R-:W-:Y:S02]  /*200a0*/  FSEL R252, R20, -INF , !P3 ;  /* 0xff80000014fc7808 */ /* 0x000fe40005800000 */
[----:B------:R-:W-:-:S02]  /*200b0*/  FSEL R46, R13, -INF , !P5 ;  /* 0xff8000000d2e7808 */ /* 0x000fc40006800000 */
        /* <DEDUP_REMOVED lines=10> */
[----:B------:R-:W-:Y:S02]  /*20160*/  ISETP.GE.AND P5, PT, R4, R8, PT ;  /* 0x000000080400720c */ /* 0x000fe40003fa6270 */
[----:B------:R-:W-:-:S02]  /*20170*/  IADD3 R2, R0, 0x21, RZ ;  /* 0x0000002100027810 */ /* 0x000fc40007ffe0ff */
[----:B------:R-:W-:Y:S02]  /*20180*/  FSEL R205, R205, -INF , !P6 ;  /* 0xff800000cdcd7808 */ /* 0x000fe40007000000 */
[----:B------:R-:W-:Y:S02]  /*20190*/  FSEL R207, R207, -INF , !P3 ;  /* 0xff800000cfcf7808 */ /* 0x000fe40005800000 */
[----:B------:R-:W-:Y:S02]  /*201a0*/  FSEL R201, R201, -INF , !P5 ;  /* 0xff800000c9c97808 */ /* 0x000fe40006800000 */
        /* <DEDUP_REMOVED lines=104> */
[----:B------:R-:W-:Y:S01]  /*20830*/  FSEL R188, R53, -INF , !P5 ;  /* 0xff80000035bc7808 */ /* 0x000fe20006800000 */
[----:B------:R-:W-:Y:S01]  /*20840*/  BAR.SYNC.DEFER_BLOCKING 0x0 ;  /* 0x0000000000007b1d */ /* 0x000fe20000010000 */
[----:B------:R-:W-:-:S02]  /*20850*/  ISETP.GE.AND P6, PT, R4, R6, PT ;  /* 0x000000060400720c */ /* 0x000fc40003fc6270 */
[C---:B------:R-:W-:Y:S02]  /*20860*/  ISETP.GE.AND P3, PT, R2.reuse, R8, PT ;  /* 0x000000080200720c */ /* 0x040fe40003f66270 */
[----:B------:R-:W-:Y:S02]  /*20870*/  ISETP.GE.AND P5, PT, R2, R6, PT ;  /* 0x000000060200720c */ /* 0x000fe40003fa6270 */
[----:B------:R-:W-:Y:S02]  /*20880*/  IADD3 R2, R0, 0xd1, RZ ;  /* 0x000000d100027810 */ /* 0x000fe40007ffe0ff */
[----:B------:R-:W-:Y:S02]  /*20890*/  FSEL R74, R55, -INF , !P6 ;  /* 0xff800000374a7808 */ /* 0x000fe40007000000 */
[----:B------:R-:W-:Y:S02]  /*208a0*/  FSEL R210, R49, -INF , !P3 ;  /* 0xff80000031d27808 */ /* 0x000fe40005800000 */
[----:B------:R-:W-:-:S02]  /*208b0*/  ISETP.GE.AND P6, PT, R2, R8, PT ;  /* 0x000000080200720c */ /* 0x000fc40003fc6270 */
[----:B------:R-:W-:Y:S02]  /*208c0*/  ISETP.GE.AND P3, PT, R2, R6, PT ;  /* 0x000000060200720c */ /* 0x000fe40003f66270 */
[C---:B------:R-:W-:Y:S02]  /*208d0*/  IADD3 R4, R0.reuse, 0xd9, RZ ;  /* 0x000000d900047810 */ /* 0x040fe40007ffe0ff */
[----:B------:R-:W-:Y:S02]  /*208e0*/  IADD3 R2, R0, 0xe1, RZ ;  /* 0x000000e100027810 */ /* 0x000fe40007ffe0ff */
[----:B------:R-:W-:Y:S02]  /*208f0*/  FSEL R209, R51, -INF , !P5 ;  /* 0xff80000033d17808 */ /* 0x000fe40006800000 */
[----:B------:R-:W-:Y:S02]  /*20900*/  FSEL R216, R45, -INF , !P6 ;  /* 0xff8000002dd87808 */ /* 0x000fe40007000000 */
[----:B------:R-:W-:-:S02]  /*20910*/  FSEL R213, R47, -INF , !P3 ;  /* 0xff8000002fd57808 */ /* 0x000fc40005800000 */
[C---:B------:R-:W-:Y:S02]  /*20920*/  ISETP.GE.AND P5, PT, R4.reuse, R8, PT ;  /* 0x000000080400720c */ /* 0x040fe40003fa6270 */
[----:B------:R-:W-:Y:S02]  /*20930*/  ISETP.GE.AND P6, PT, R4, R6, PT ;  /* 0x000000060400720c */ /* 0x000fe40003fc6270 */
[----:B------:R-:W-:Y:S02]  /*20940*/  ISETP.GE.AND P3, PT, R2, R8, PT ;  /* 0x000000080200720c */ /* 0x000fe40003f66270 */
[----:B------:R-:W-:Y:S02]  /*20950*/  IADD3 R4, R0, 0xe9, RZ ;  /* 0x000000e900047810 */ /* 0x000fe40007ffe0ff */
[----:B------:R-:W-:Y:S02]  /*20960*/  FSEL R219, R41, -INF , !P5 ;  /* 0xff80000029db7808 */ /* 0x000fe40006800000 */
[----:B------:R-:W-:-:S02]  /*20970*/  FSEL R220, R43, -INF , !P6 ;  /* 0xff8000002bdc7808 */ /* 0x000fc40007000000 */
[----:B------:R-:W-:Y:S02]  /*20980*/  FSEL R232, R33, -INF , !P3 ;  /* 0xff80000021e87808 */ /* 0x000fe40005800000 */
[----:B------:R-:W-:Y:S02]  /*20990*/  ISETP.GE.AND P5, PT, R2, R6, PT ;  /* 0x000000060200720c */ /* 0x000fe40003fa6270 */
[C---:B------:R-:W-:Y:S02]  /*209a0*/  ISETP.GE.AND P6, PT, R4.reuse, R8, PT ;  /* 0x000000080400720c */ /* 0x040fe40003fc6270 */
[----:B------:R-:W-:Y:S02]  /*209b0*/  ISETP.GE.AND P3, PT, R4, R6, PT ;  /* 0x000000060400720c */ /* 0x000fe40003f66270 */
[----:B------:R-:W-:Y:S02]  /*209c0*/  IADD3 R2, R0, 0xf1, RZ ;  /* 0x000000f100027810 */ /* 0x000fe40007ffe0ff */
[----:B------:R-:W-:-:S02]  /*209d0*/  FSEL R229, R35, -INF , !P5 ;  /* 0xff80000023e57808 */ /* 0x000fc40006800000 */
[----:B------:R-:W-:Y:S02]  /*209e0*/  FSEL R235, R29, -INF , !P6 ;  /* 0xff8000001deb7808 */ /* 0x000fe40007000000 */
[----:B------:R-:W-:Y:S02]  /*209f0*/  FSEL R236, R31, -INF , !P3 ;  /* 0xff8000001fec7808 */ /* 0x000fe40005800000 */
[C---:B------:R-:W-:Y:S02]  /*20a00*/  ISETP.GE.AND P5, PT, R2.reuse, R8, PT ;  /* 0x000000080200720c */ /* 0x040fe40003fa6270 */
[----:B------:R-:W-:Y:S02]  /*20a10*/  ISETP.GE.AND P6, PT, R2, R6, PT ;  /* 0x000000060200720c */ /* 0x000fe40003fc6270 */
[C---:B------:R-:W-:Y:S02]  /*20a20*/  ISETP.GE.AND P3, PT, R0.reuse, R8, PT ;  /* 0x000000080000720c */ /* 0x040fe40003f66270 */
[----:B------:R-:W-:-:S02]  /*20a30*/  IADD3 R2, R0, 0xf9, RZ ;  /* 0x000000f900027810 */ /* 0x000fc40007ffe0ff */
[----:B------:R-:W-:Y:S02]  /*20a40*/  FSEL R242, R25, -INF , !P5 ;  /* 0xff80000019f27808 */ /* 0x000fe40006800000 */
[----:B------:R-:W-:Y:S02]  /*20a50*/  FSEL R238, R27, -INF , !P6 ;  /* 0xff8000001bee7808 */ /* 0x000fe40007000000 */
[----:B------:R-:W-:Y:S01]  /*20a60*/  FSEL R42, R12, -INF , !P3 ;  /* 0xff8000000c2a7808 */ /* 0x000fe20005800000 */
[----:B------:R-:W-:Y:S01]  /*20a70*/  BSSY B1, `(.L_x_1141) ;  /* 0x0000101000017945 */ /* 0x000fe20003800000 */
[----:B------:R-:W-:Y:S02]  /*20a80*/  ISETP.GE.AND P5, PT, R0, R6, PT ;  /* 0x000000060000720c */ /* 0x000fe40003fa6270 */
[C---:B------:R-:W-:Y:S02]  /*20a90*/  ISETP.GE.AND P6, PT, R2.reuse, R8, PT ;  /* 0x000000080200720c */ /* 0x040fe40003fc6270 */
[----:B------:R-:W-:Y:S01]  /*20aa0*/  ISETP.GE.AND P3, PT, R2, R6, PT ;  /* 0x000000060200720c */ /* 0x000fe20003f66270 */
[----:B------:R-:W-:Y:S01]  /*20ab0*/  IMAD.MOV.U32 R222, RZ, RZ, R114 ;  /* 0x000000ffffde7224 */ /* 0x000fe200078e0072 */
[----:B------:R-:W-:Y:S01]  /*20ac0*/  FSEL R39, R14, -INF , !P5 ;  /* 0xff8000000e277808 */ /* 0x000fe20006800000 */
[----:B------:R-:W-:Y:S01]  /*20ad0*/  IMAD.MOV.U32 R223, RZ, RZ, R115 ;  /* 0x000000ffffdf7224 */ /* 0x000fe200078e0073 */
[----:B------:R-:W-:-:S02]  /*20ae0*/  FSEL R240, R22, -INF , !P4 ;  /* 0xff80000016f07808 */ /* 0x000fc40006000000 */
[----:B------:R-:W-:Y:S02]  /*20af0*/  FSEL R244, R21, -INF , !P6 ;  /* 0xff80000015f47808 */ /* 0x000fe40007000000 */
[----:B------:R-:W-:Y:S01]  /*20b00*/  FSEL R245, R23, -INF , !P3 ;  /* 0xff80000017f57808 */ /* 0x000fe20005800000 */
[----:B------:R-:W-:Y:S05]  /*20b10*/  @!P2 BRA `(.L_x_1142) ;  /* 0x00000f600000a947 */ /* 0x000fea0003800000 */
[----:B------:R-:W-:Y:S01]  /*20b20*/  BSSY B0, `(.L_x_1143) ;  /* 0x0000042000007945 */ /* 0x000fe20003800000 */
[----:B------:R-:W-:Y:S05]  /*20b30*/  @!P0 BRA `(.L_x_1144) ;  /* 0x000003d000008947 */ /* 0x000fea0003800000 */
[----:B------:R-:W2:Y:S01]  /*20b40*/  LD.E R2, [R16.64+0x170] ;  /* 0x0001700610027980 */ /* 0x000ea2000c101900 */
[----:B------:R-:W-:Y:S02]  /*20b50*/  IADD3 R10, R9, -0x100, RZ ;  /* 0xffffff00090a7810 */ /* 0x000fe40007ffe0ff */
[----:B------:R-:W-:Y:S02]  /*20b60*/  IABS R7, R9 ;  /* 0x0000000900077213 */ /* 0x000fe40000000000 */
[----:B------:R-:W-:Y:S02]  /*20b70*/  IABS R8, R10 ;  /* 0x0000000a00087213 */ /* 0x000fe40000000000 */
[----:B--2---:R-:W-:-:S02]  /*20b80*/  IABS R0, R2 ;  /* 0x0000000200007213 */ /* 0x004fc40000000000 */
[-C--:B------:R-:W-:Y:S02]  /*20b90*/  IABS R11, R2.reuse ;  /* 0x00000002000b7213 */ /* 0x080fe40000000000 */
[----:B------:R-:W1:Y:S01]  /*20ba0*/  I2F.RP R4, R0 ;  /* 0x0000000000047306 */ /* 0x000e620000209400 */
[----:B------:R-:W-:-:S04]  /*20bb0*/  LOP3.LUT R9, R9, R2, RZ, 0x3c, !PT ;  /* 0x0000000209097212 */ /* 0x000fc800078e3cff */
[----:B------:R-:W-:-:S03]  /*20bc0*/  ISETP.GE.AND P3, PT, R9, RZ, PT ;  /* 0x000000ff0900720c */ /* 0x000fc60003f66270 */
[----:B-1----:R-:W1:Y:S02]  /*20bd0*/  MUFU.RCP R4, R4 ;  /* 0x0000000400047308 */ /* 0x002e640000001000 */
[----:B-1----:R-:W-:-:S06]  /*20be0*/  IADD3 R4, R4, 0xffffffe, RZ ;  /* 0x0ffffffe04047810 */ /* 0x002fcc0007ffe0ff */
[----:B------:R-:W1:Y:S02]  /*20bf0*/  F2I.FTZ.U32.TRUNC.NTZ R5, R4 ;  /* 0x0000000400057305 */ /* 0x000e64000021f000 */
[----:B-1----:R-:W-:-:S04]  /*20c00*/  IMAD.MOV R4, RZ, RZ, -R5 ;  /* 0x000000ffff047224 */ /* 0x002fc800078e0a05 */
[----:B------:R-:W-:Y:S02]  /*20c10*/  IMAD R6, R4, R0, RZ ;  /* 0x0000000004067224 */ /* 0x000fe400078e02ff */
[----:B------:R-:W-:-:S04]  /*20c20*/  IMAD.MOV.U32 R4, RZ, RZ, RZ ;  /* 0x000000ffff047224 */ /* 0x000fc800078e00ff */
[----:B------:R-:W-:-:S04]  /*20c30*/  IMAD.HI.U32 R4, R5, R6, R4 ;  /* 0x0000000605047227 */ /* 0x000fc800078e0004 */
        /* <DEDUP_REMOVED lines=12> */
[----:B------:R-:W-:Y:S02]  /*20d00*/  LOP3.LUT R0, R10, R2, RZ, 0x3c, !PT ;  /* 0x000000020a007212 */ /* 0x000fe400078e3cff */
[----:B------:R-:W-:-:S02]  /*20d10*/  @!P2 IADD3 R4, R4, 0x1, RZ ;  /* 0x000000010404a810 */ /* 0x000fc40007ffe0ff */
[----:B------:R-:W-:Y:S02]  /*20d20*/  ISETP.GE.AND P0, PT, R0, RZ, PT ;  /* 0x000000ff0000720c */ /* 0x000fe40003f06270 */
[----:B------:R-:W-:Y:S02]  /*20d30*/  ISETP.NE.AND P2, PT, R2, RZ, PT ;  /* 0x000000ff0200720c */ /* 0x000fe40003f45270 */
[----:B------:R-:W-:Y:S02]  /*20d40*/  LOP3.LUT R0, RZ, R2, RZ, 0x33, !PT ;  /* 0x00000002ff007212 */ /* 0x000fe400078e33ff */
[----:B------:R-:W-:Y:S02]  /*20d50*/  @P6 IADD3 R5, R5, 0x1, RZ ;  /* 0x0000000105056810 */ /* 0x000fe40007ffe0ff */
[----:B------:R-:W-:-:S03]  /*20d60*/  @P5 IADD3 R4, R4, 0x1, RZ ;  /* 0x0000000104045810 */ /* 0x000fc60007ffe0ff */
[----:B------:R-:W-:Y:S02]  /*20d70*/  @!P3 IMAD.MOV R5, RZ, RZ, -R5 ;  /* 0x000000ffff05b224 */ /* 0x000fe400078e0a05 */
[----:B------:R-:W-:-:S03]  /*20d80*/  @!P0 IMAD.MOV R4, RZ, RZ, -R4 ;  /* 0x000000ffff048224 */ /* 0x000fc600078e0a04 */
[C---:B------:R-:W-:Y:S02]  /*20d90*/  SEL R8, R0.reuse, R5, !P2 ;  /* 0x0000000500087207 */ /* 0x040fe40005000000 */
[----:B------:R-:W-:Y:S02]  /*20da0*/  SEL R0, R0, R4, !P2 ;  /* 0x0000000400007207 */ /* 0x000fe40005000000 */
[----:B------:R-:W2:Y:S01]  /*20db0*/  LD.E.64 R4, [R16.64+0x38] ;  /* 0x0000380610047980 */ /* 0x000ea2000c101b00 */
[----:B------:R-:W-:-:S04]  /*20dc0*/  IMAD.WIDE R6, R8, 0x4, R224 ;  /* 0x0000000408067825 */ /* 0x000fc800078e02e0 */
[----:B------:R-:W-:Y:S01]  /*20dd0*/  IMAD.WIDE R10, R0, 0x4, R224 ;  /* 0x00000004000a7825 */ /* 0x000fe200078e02e0 */
[----:B------:R1:W3:Y:S05]  /*20de0*/  LD.E R9, [R6.64] ;  /* 0x0000000606097980 */ /* 0x0002ea000c101900 */
[----:B------:R4:W3:Y:S04]  /*20df0*/  LD.E R11, [R10.64] ;  /* 0x000000060a0b7980 */ /* 0x0008e8000c101900 */
[----:B-1----:R-:W5:Y:S01]  /*20e00*/  LD.E.64 R6, [R16.64+0x20] ;  /* 0x0000200610067980 */ /* 0x002f62000c101b00 */
[----:B------:R-:W-:-:S04]  /*20e10*/  IMAD.IADD R0, R8, 0x1, -R0 ;  /* 0x0000000108007824 */ /* 0x000fc800078e0a00 */
[----:B------:R-:W-:-:S05]  /*20e20*/  IMAD R2, R2, R0, -0x100 ;  /* 0xffffff0002027424 */ /* 0x000fca00078e0200 */
[----:B----4-:R-:W-:Y:S01]  /*20e30*/  SHF.R.S32.HI R10, RZ, 0x1f, R2 ;  /* 0x0000001fff0a7819 */ /* 0x010fe20000011402 */
[-C--:B--2---:R-:W-:Y:S01]  /*20e40*/  IMAD R0, R5, R2.reuse, RZ ;  /* 0x0000000205007224 */ /* 0x084fe200078e02ff */
[----:B---3--:R-:W-:Y:S01]  /*20e50*/  IADD3 R11, -R9, R11, RZ ;  /* 0x0000000b090b7210 */ /* 0x008fe20007ffe1ff */
[----:B------:R-:W-:-:S04]  /*20e60*/  IMAD.WIDE.U32 R8, R4, R2, RZ ;  /* 0x0000000204087225 */ /* 0x000fc800078e00ff */
[----:B------:R-:W-:Y:S01]  /*20e70*/  IMAD R4, R4, R10, R0 ;  /* 0x0000000a04047224 */ /* 0x000fe200078e0200 */
[----:B------:R-:W-:-:S03]  /*20e80*/  SHF.R.S32.HI R0, RZ, 0x1f, R11 ;  /* 0x0000001fff007819 */ /* 0x000fc6000001140b */
[----:B------:R-:W-:Y:S02]  /*20e90*/  IMAD.IADD R5, R9, 0x1, R4 ;  /* 0x0000000109057824 */ /* 0x000fe400078e0204 */
[----:B------:R-:W-:Y:S02]  /*20ea0*/  IMAD.MOV.U32 R4, RZ, RZ, R8 ;  /* 0x000000ffff047224 */ /* 0x000fe400078e0008 */
[----:B-----5:R-:W-:Y:S02]  /*20eb0*/  IMAD R2, R7, R11, RZ ;  /* 0x0000000b07027224 */ /* 0x020fe400078e02ff */
[----:B------:R-:W-:-:S04]  /*20ec0*/  IMAD.WIDE.U32 R4, R11, R6, R4 ;  /* 0x000000060b047225 */ /* 0x000fc800078e0004 */
[----:B------:R-:W-:Y:S02]  /*20ed0*/  IMAD R2, R6, R0, R2 ;  /* 0x0000000006027224 */ /* 0x000fe400078e0202 */
[----:B------:R-:W-:-:S03]  /*20ee0*/  IMAD.MOV.U32 R0, RZ, RZ, R4 ;  /* 0x000000ffff007224 */ /* 0x000fc600078e0004 */
[----:B------:R-:W-:Y:S01]  /*20ef0*/  IADD3 R2, R5, R2, RZ ;  /* 0x0000000205027210 */ /* 0x000fe20007ffe0ff */
[----:B------:R-:W-:Y:S05]  /*20f00*/  BRA `(.L_x_1145) ;  /* 0x0000003000007947 */ /* 0x000fea0003800000 */
.L_x_1144:
[----:B------:R-:W2:Y:S02]  /*20f10*/  LD.E R0, [R16.64+0x38] ;  /* 0x0000380610007980 */ /* 0x000ea4000c101900 */
[----:B--2---:R-:W-:-:S04]  /*20f20*/  LEA R0, -R0, RZ, 0x8 ;  /* 0x000000ff00007211 */ /* 0x004fc800078e41ff */
[----:B------:R-:W-:Y:S02]  /*20f30*/  SHF.R.S32.HI R2, RZ, 0x1f, R0 ;  /* 0x0000001fff027819 */ /* 0x000fe40000011400 */
.L_x_1145:
[----:B------:R-:W-:Y:S05]  /*20f40*/  BSYNC B0 ;  /* 0x0000000000007941 */ /* 0x000fea0003800000 */
.L_x_1143:
[----:B------:R-:W-:Y:S01]  /*20f50*/  @!P1 IADD3 R4, P2, R0, R113, RZ ;  /* 0x0000007100049210 */ /* 0x000fe20007f5e0ff */
[----:B------:R-:W-:Y:S01]  /*20f60*/  @!P1 IMAD.MOV.U32 R10, RZ, RZ, R0 ;  /* 0x000000ffff0a9224 */ /* 0x000fe200078e0000 */
[----:B------:R-:W-:Y:S01]  /*20f70*/  @!P1 LEA R5, P0, R190, R0, 0x5 ;  /* 0x00000000be059211 */ /* 0x000fe200078028ff */
[C---:B------:R-:W-:Y:S01]  /*20f80*/  @!P1 IMAD R14, R191.reuse, 0x50, RZ ;  /* 0x00000050bf0e9824 */ /* 0x040fe200078e02ff */
[-C--:B------:R-:W-:Y:S01]  /*20f90*/  @!P1 MOV R11, R2.reuse ;  /* 0x00000002000b9202 */ /* 0x080fe20000000f00 */
[----:B------:R-:W-:Y:S01]  /*20fa0*/  @!P1 IMAD.X R6, R2, 0x1, R134, P2 ;  /* 0x0000000102069824 */ /* 0x000fe200010e0686 */
[----:B------:R-:W-:Y:S01]  /*20fb0*/  @!P1 LEA.HI.X R7, R190, R2, R191, 0x5, P0 ;  /* 0x00000002be079211 */ /* 0x000fe200000f2cbf */
[----:B------:R-:W-:Y:S01]  /*20fc0*/  @!P1 IMAD R12, R191, 0x30, RZ ;  /* 0x00000030bf0c9824 */ /* 0x000fe200078e02ff */
[CC--:B------:R-:W-:Y:S01]  /*20fd0*/  @!P1 LEA R40, P2, R4.reuse, R227.reuse, 0x1 ;  /* 0x000000e304289211 */ /* 0x0c0fe200078408ff */
[----:B------:R1:W-:Y:S01]  /*20fe0*/  @P1 STS.128 [R189+0x2000], RZ ;  /* 0x002000ffbd001388 */ /* 0x0003e20000000c00 */
[CC--:B------:R-:W-:Y:S01]  /*20ff0*/  @!P1 LEA R36, P0, R5.reuse, R227.reuse, 0x1 ;  /* 0x000000e305249211 */ /* 0x0c0fe200078008ff */
[----:B------:R-:W-:Y:S01]  /*21000*/  @!P1 IMAD.MOV.U32 R18, RZ, RZ, R0 ;  /* 0x000000ffff129224 */ /* 0x000fe200078e0000 */
[-C--:B------:R-:W-:Y:S01]  /*21010*/  @!P1 LEA.HI.X R41, R4, R226.reuse, R6, 0x1, P2 ;  /* 0x000000e204299211 */ /* 0x080fe200010f0c06 */
[----:B------:R-:W-:Y:S01]  /*21020*/  @!P1 IMAD.MOV.U32 R4, RZ, RZ, R0 ;  /* 0x000000ffff049224 */ /* 0x000fe200078e0000 */
[----:B------:R-:W-:Y:S01]  /*21030*/  @!P1 LEA.HI.X R37, R5, R226, R7, 0x1, P0 ;  /* 0x000000e205259211 */ /* 0x000fe200000f0c07 */
[--C-:B------:R-:W-:Y:S01]  /*21040*/  @!P1 IMAD.MOV.U32 R5, RZ, RZ, R2.reuse ;  /* 0x000000ffff059224 */ /* 0x100fe200078e0002 */
[----:B------:R-:W-:Y:S01]  /*21050*/  @!P1 LEA R9, P0, R190, R0, 0x6 ;  /* 0x00000000be099211 */ /* 0x000fe200078030ff */
[----:B------:R-:W-:Y:S01]  /*21060*/  @!P1 IMAD.MOV.U32 R19, RZ, RZ, R2 ;  /* 0x000000ffff139224 */ /* 0x000fe200078e0002 */
[-C--:B------:R-:W-:Y:S01]  /*21070*/  @!P1 LEA R8, P2, R0, R227.reuse, 0x1 ;  /* 0x000000e300089211 */ /* 0x080fe200078408ff */
[C---:B------:R-:W-:Y:S01]  /*21080*/  @!P1 IMAD.WIDE.U32 R6, R190.reuse, 0x30, R4 ;  /* 0x00000030be069825 */ /* 0x040fe200078e0004 */
[CC--:B------:R-:W-:Y:S01]  /*21090*/  @!P1 LEA.HI.X R13, R190.reuse, R2.reuse, R191, 0x6, P0 ;  /* 0x00000002be0d9211 */ /* 0x0c0fe200000f34bf */
[----:B------:R-:W-:Y:S01]  /*210a0*/  BSSY B0, `(.L_x_1146) ;  /* 0x000009a000007945 */ /* 0x000fe20003800000 */
[----:B------:R-:W-:Y:S01]  /*210b0*/  @!P1 LEA R34, P0, R9, R227, 0x1 ;  /* 0x000000e309229211 */ /* 0x000fe200078008ff */
[----:B------:R-:W-:Y:S01]  /*210c0*/  @!P1 IMAD.WIDE.U32 R4, R190, 0x50, R10 ;  /* 0x00000050be049825 */ /* 0x000fe200078e000a */
[----:B------:R-:W-:-:S02]  /*210d0*/  @!P1 MOV R15, R2 ;  /* 0x00000002000f9202 */ /* 0x000fc40000000f00 */
[-C--:B------:R-:W-:Y:S01]  /*210e0*/  @!P1 LEA.HI.X R35, R9, R226.reuse, R13, 0x1, P0 ;  /* 0x000000e209239211 */ /* 0x080fe200000f0c0d */
[----:B------:R-:W-:Y:S01]  /*210f0*/  @!P1 IMAD.IADD R5, R14, 0x1, R5 ;  /* 0x000000010e059824 */ /* 0x000fe200078e0205 */
[-C--:B------:R-:W-:Y:S01]  /*21100*/  @!P1 LEA R30, P0, R4, R227.reuse, 0x1 ;  /* 0x000000e3041e9211 */ /* 0x080fe200078008ff */
[----:B------:R-:W-:Y:S01]  /*21110*/  @!P1 IMAD.IADD R7, R12, 0x1, R7 ;  /* 0x000000010c079824 */ /* 0x000fe200078e0207 */
[-C--:B------:R-:W-:Y:S01]  /*21120*/  @!P1 LEA.HI.X R9, R0, R226.reuse, R2, 0x1, P2 ;  /* 0x000000e200099211 */ /* 0x080fe200010f0c02 */
[C---:B------:R-:W-:Y:S01]  /*21130*/  @!P1 IMAD R20, R191.reuse, 0x70, RZ ;  /* 0x00000070bf149824 */ /* 0x040fe200078e02ff */
[----:B------:R-:W-:Y:S01]  /*21140*/  @!P1 LEA.HI.X R31, R4, R226, R5, 0x1, P0 ;  /* 0x000000e2041f9211 */ /* 0x000fe200000f0c05 */
[----:B------:R-:W-:Y:S01]  /*21150*/  @!P1 IMAD.MOV.U32 R4, RZ, RZ, R0 ;  /* 0x000000ffff049224 */ /* 0x000fe200078e0000 */
[----:B------:R-:W-:Y:S01]  /*21160*/  @!P1 MOV R5, R2 ;  /* 0x0000000200059202 */ /* 0x000fe20000000f00 */
[----:B------:R-:W-:Y:S01]  /*21170*/  @!PT LDS RZ, [RZ] ;  /* 0x00000000fffff984 */ /* 0x000fe20000000800 */
[----:B------:R-:W-:Y:S01]  /*21180*/  @!PT LDS RZ, [RZ] ;  /* 0x00000000fffff984 */ /* 0x000fe20000000800 */
[----:B------:R-:W-:Y:S01]  /*21190*/  @!PT LDS RZ, [RZ] ;  /* 0x00000000fffff984 */ /* 0x000fe20000000800 */
[----:B------:R2:W-:Y:S01]  /*211a0*/  @!P1 LDGSTS.E.BYPASS.LTC128B.128 [R189+0x2000], [R8.64] ;  /* 0x0200000008bd9fae */ /* 0x0005e2000b901d46 */
[----:B------:R-:W-:Y:S01]  /*211b0*/  @!P1 LEA R32, P2, R6, R227, 0x1 ;  /* 0x000000e306209211 */ /* 0x000fe200078408ff */
[----:B------:R-:W-:-:S02]  /*211c0*/  @!P1 IMAD R23, R191, 0xb0, RZ ;  /* 0x000000b0bf179824 */ /* 0x000fc400078e02ff */
[----:B------:R-:W-:Y:S01]  /*211d0*/  @!P1 IMAD.WIDE.U32 R12, R190, 0x60, R4 ;  /* 0x00000060be0c9825 */ /* 0x000fe200078e0004 */
[-C--:B------:R-:W-:Y:S01]  /*211e0*/  @!P1 LEA.HI.X R33, R6, R226.reuse, R7, 0x1, P2 ;  /* 0x000000e206219211 */ /* 0x080fe200010f0c07 */
[----:B------:R1:W-:Y:S02]  /*211f0*/  @P1 STS.128 [R189+0x2800], RZ ;  /* 0x002800ffbd001388 */ /* 0x0003e40000000c00 */
[----:B------:R-:W-:Y:S01]  /*21200*/  @!P1 IMAD.MOV.U32 R6, RZ, RZ, R0 ;  /* 0x000000ffff069224 */ /* 0x000fe200078e0000 */
[----:B------:R-:W-:Y:S01]  /*21210*/  @!P1 LEA R28, P0, R12, R227, 0x1 ;  /* 0x000000e30c1c9211 */ /* 0x000fe200078008ff */
[----:B------:R-:W-:Y:S01]  /*21220*/  @!P1 IMAD.MOV.U32 R7, RZ, RZ, R2 ;  /* 0x000000ffff079224 */ /* 0x000fe200078e0002 */
[----:B------:R-:W-:Y:S01]  /*21230*/  @!PT LDS RZ, [RZ] ;  /* 0x00000000fffff984 */ /* 0x000fe20000000800 */
[----:B------:R-:W-:Y:S01]  /*21240*/  @!PT LDS RZ, [RZ] ;  /* 0x00000000fffff984 */ /* 0x000fe20000000800 */
[----:B------:R-:W-:Y:S01]  /*21250*/  @!PT LDS RZ, [RZ] ;  /* 0x00000000fffff984 */ /* 0x000fe20000000800 */
[----:B------:R1:W-:Y:S01]  /*21260*/  @!P1 LDGSTS.E.BYPASS.LTC128B.128 [R189+0x2800], [R40.64] ;  /* 0x0280000028bd9fae */ /* 0x0003e2000b901d46 */
[C---:B------:R-:W-:Y:S02]  /*21270*/  @!P1 IMAD R21, R191.reuse, 0x90, RZ ;  /* 0x00000090bf159824 */ /* 0x040fe400078e02ff */
[----:B------:R-:W-:Y:S01]  /*21280*/  @!P1 IMAD.WIDE.U32 R10, R190, 0x70, R6 ;  /* 0x00000070be0a9825 */ /* 0x000fe200078e0006 */
[----:B------:R1:W-:Y:S03]  /*21290*/  @P1 STS.128 [R189+0x3000], RZ ;  /* 0x003000ffbd001388 */ /* 0x0003e60000000c00 */
[----:B------:R-:W-:Y:S01]  /*212a0*/  @!P1 IMAD.MOV.U32 R14, RZ, RZ, R0 ;  /* 0x000000ffff0e9224 */ /* 0x000fe200078e0000 */
[----:B------:R-:W-:Y:S01]  /*212b0*/  @!P1 IADD3 R11, R20, R11, RZ ;  /* 0x0000000b140b9210 */ /* 0x000fe20007ffe0ff */
[C---:B------:R-:W-:Y:S01]  /*212c0*/  @!P1 IMAD R22, R191.reuse, 0xa0, RZ ;  /* 0x000000a0bf169824 */ /* 0x040fe200078e02ff */
[-C--:B------:R-:W-:Y:S01]  /*212d0*/  @!P1 LEA R26, P4, R10, R227.reuse, 0x1 ;  /* 0x000000e30a1a9211 */ /* 0x080fe200078808ff */
[----:B------:R-:W-:Y:S01]  /*212e0*/  @!P1 IMAD.WIDE.U32 R6, R190, 0xa0, R14 ;  /* 0x000000a0be069825 */ /* 0x000fe200078e000e */
[----:B------:R-:W-:Y:S01]  /*212f0*/  @!PT LDS RZ, [RZ] ;  /* 0x00000000fffff984 */ /* 0x000fe20000000800 */
[----:B------:R-:W-:Y:S01]  /*21300*/  @!PT LDS RZ, [RZ] ;  /* 0x00000000fffff984 */ /* 0x000fe20000000800 */
[----:B------:R-:W-:Y:S01]  /*21310*/  @!PT LDS RZ, [RZ] ;  /* 0x00000000fffff984 */ /* 0x000fe20000000800 */
[----:B------:R1:W-:Y:S02]  /*21320*/  @!P1 LDGSTS.E.BYPASS.LTC128B.128 [R189+0x3000], [R36.64] ;  /* 0x0300000024bd9fae */ /* 0x0003e4000b901d46 */
[----:B------:R-:W-:Y:S01]  /*21330*/  @!P1 LEA.HI.X R27, R10, R226, R11, 0x1, P4 ;  /* 0x000000e20a1b9211 */ /* 0x000fe200020f0c0b */
[----:B------:R-:W-:Y:S01]  /*21340*/  @!P1 IMAD.IADD R7, R22, 0x1, R7 ;  /* 0x0000000116079824 */ /* 0x000fe200078e0207 */
[----:B------:R-:W-:Y:S01]  /*21350*/  @!P1 LEA R22, P2, R6, R227, 0x1 ;  /* 0x000000e306169211 */ /* 0x000fe200078408ff */
[C---:B--2---:R-:W-:Y:S01]  /*21360*/  @!P1 IMAD R8, R191.reuse, 0x60, RZ ;  /* 0x00000060bf089824 */ /* 0x044fe200078e02ff */
[----:B------:R1:W-:Y:S01]  /*21370*/  @P1 STS.128 [R189+0x3800], RZ ;  /* 0x003800ffbd001388 */ /* 0x0003e20000000c00 */
[----:B------:R-:W-:-:S02]  /*21380*/  @!P1 IMAD R14, R191, 0xc0, RZ ;  /* 0x000000c0bf0e9824 */ /* 0x000fc400078e02ff */
[----:B------:R-:W-:Y:S01]  /*21390*/  @!P1 IMAD.IADD R13, R8, 0x1, R13 ;  /* 0x00000001080d9824 */ /* 0x000fe200078e020d */
[----:B------:R-:W-:Y:S01]  /*213a0*/  @!PT LDS RZ, [RZ] ;  /* 0x00000000fffff984 */ /* 0x000fe20000000800 */
[----:B------:R-:W-:Y:S01]  /*213b0*/  @!PT LDS RZ, [RZ] ;  /* 0x00000000fffff984 */ /* 0x000fe20000000800 */
[----:B------:R-:W-:Y:S01]  /*213c0*/  @!PT LDS RZ, [RZ] ;  /* 0x00000000fffff984 */ /* 0x000fe20000000800 */
[----:B------:R1:W-:Y:S01]  /*213d0*/  @!P1 LDGSTS.E.BYPASS.LTC128B.128 [R189+0x3800], [R32.64] ;  /* 0x0380000020bd9fae */ /* 0x0003e2000b901d46 */
[----:B------:R-:W-:-:S03]  /*213e0*/  @!P1 IMAD.WIDE.U32 R8, R190, 0x90, R4 ;  /* 0x00000090be089825 */ /* 0x000fc600078e0004 */
[----:B------:R-:W-:Y:S01]  /*213f0*/  @!P1 LEA.HI.X R29, R12, R226, R13, 0x1, P0 ;  /* 0x000000e20c1d9211 */ /* 0x000fe200000f0c0d */
[----:B------:R-:W-:Y:S01]  /*21400*/  @!P1 IMAD.WIDE.U32 R4, R190, 0xb0, R18 ;  /* 0x000000b0be049825 */ /* 0x000fe200078e0012 */
[-C--:B------:R-:W-:Y:S01]  /*21410*/  @!P1 LEA R24, P3, R8, R227.reuse, 0x1 ;  /* 0x000000e308189211 */ /* 0x080fe200078608ff */
[----:B------:R1:W-:Y:S01]  /*21420*/  @P1 STS.128 [R189+0x4000], RZ ;  /* 0x004000ffbd001388 */ /* 0x0003e20000000c00 */
[----:B------:R-:W-:Y:S01]  /*21430*/  @!P1 MOV R12, R0 ;  /* 0x00000000000c9202 */ /* 0x000fe20000000f00 */
[----:B------:R-:W-:Y:S01]  /*21440*/  @!P1 IMAD.IADD R5, R23, 0x1, R5 ;  /* 0x0000000117059824 */ /* 0x000fe200078e0205 */
[-C--:B------:R-:W-:Y:S01]  /*21450*/  @!P1 LEA R20, P0, R4, R227.reuse, 0x1 ;  /* 0x000000e304149211 */ /* 0x080fe200078008ff */
[----:B------:R-:W-:Y:S01]  /*21460*/  @!P1 IMAD.IADD R9, R21, 0x1, R9 ;  /* 0x0000000115099824 */ /* 0x000fe200078e0209 */
[-C--:B------:R-:W-:Y:S01]  /*21470*/  @!P1 LEA.HI.X R23, R6, R226.reuse, R7, 0x1, P2 ;  /* 0x000000e206179211 */ /* 0x080fe200010f0c07 */
[--C-:B------:R-:W-:Y:S01]  /*21480*/  @!P1 IMAD.MOV.U32 R13, RZ, RZ, R2.reuse ;  /* 0x000000ffff0d9224 */ /* 0x100fe200078e0002 */
[----:B------:R-:W-:Y:S01]  /*21490*/  @!P1 LEA.HI.X R21, R4, R226, R5, 0x1, P0 ;  /* 0x000000e204159211 */ /* 0x000fe200000f0c05 */
[----:B------:R-:W-:Y:S01]  /*214a0*/  @!P1 IMAD.MOV.U32 R5, RZ, RZ, R2 ;  /* 0x000000ffff059224 */ /* 0x000fe200078e0002 */
[-C--:B------:R-:W-:Y:S01]  /*214b0*/  @!P1 MOV R4, R0.reuse ;  /* 0x0000000000049202 */ /* 0x080fe20000000f00 */
[----:B------:R-:W-:Y:S01]  /*214c0*/  @!P1 IMAD.MOV.U32 R6, RZ, RZ, R0 ;  /* 0x000000ffff069224 */ /* 0x000fe200078e0000 */
[----:B------:R-:W-:Y:S01]  /*214d0*/  @!P1 LEA R11, P0, R190, R0, 0x7 ;  /* 0x00000000be0b9211 */ /* 0x000fe200078038ff */
[----:B------:R-:W-:Y:S01]  /*214e0*/  @!P1 IMAD.MOV.U32 R7, RZ, RZ, R2 ;  /* 0x000000ffff079224 */ /* 0x000fe200078e0002 */
[----:B------:R-:W-:Y:S01]  /*214f0*/  @!P1 LEA.HI.X R25, R8, R226, R9, 0x1, P3 ;  /* 0x000000e208199211 */ /* 0x000fe200018f0c09 */
[C---:B------:R-:W-:Y:S01]  /*21500*/  @!P1 IMAD.WIDE.U32 R8, R190.reuse, 0xc0, R4 ;  /* 0x000000c0be089825 */ /* 0x040fe200078e0004 */
[----:B------:R-:W-:Y:S01]  /*21510*/  @!P1 LEA R18, P4, R11, R227, 0x1 ;  /* 0x000000e30b129211 */ /* 0x000fe200078808ff */
[----:B------:R-:W-:Y:S01]  /*21520*/  @!PT LDS RZ, [RZ] ;  /* 0x00000000fffff984 */ /* 0x000fe20000000800 */
[----:B------:R-:W-:Y:S01]  /*21530*/  @!PT LDS RZ, [RZ] ;  /* 0x00000000fffff984 */ /* 0x000fe20000000800 */
[----:B------:R-:W-:Y:S01]  /*21540*/  @!PT LDS RZ, [RZ] ;  /* 0x00000000fffff984 */ /* 0x000fe20000000800 */
[----:B------:R1:W-:Y:S02]  /*21550*/  @!P1 LDGSTS.E.BYPASS.LTC128B.128 [R189+0x4000], [R34.64] ;  /* 0x0400000022bd9fae */ /* 0x0003e4000b901d46 */
[C---:B------:R-:W-:Y:S01]  /*21560*/  @!P1 IMAD.WIDE.U32 R4, R190.reuse, 0xe0, R12 ;  /* 0x000000e0be049825 */ /* 0x040fe200078e000c */
[C---:B------:R-:W-:Y:S01]  /*21570*/  @!P1 LEA.HI.X R13, R190.reuse, R2, R191, 0x7, P0 ;  /* 0x00000002be0d9211 */ /* 0x040fe200000f3cbf */
[----:B------:R1:W-:Y:S02]  /*21580*/  @P1 STS.128 [R189+0x4800], RZ ;  /* 0x004800ffbd001388 */ /* 0x0003e40000000c00 */
[----:B------:R-:W-:Y:S01]  /*21590*/  @!P1 IMAD R10, R191, 0xd0, RZ ;  /* 0x000000d0bf0a9824 */ /* 0x000fe200078e02ff */
[----:B------:R-:W-:Y:S01]  /*215a0*/  @!P1 LEA.HI.X R19, R11, R226, R13, 0x1, P4 ;  /* 0x000000e20b139211 */ /* 0x000fe200020f0c0d */
[----:B------:R-:W-:Y:S01]  /*215b0*/  @!PT LDS RZ, [RZ] ;  /* 0x00000000fffff984 */ /* 0x000fe20000000800 */
[----:B------:R-:W-:Y:S01]  /*215c0*/  @!PT LDS RZ, [RZ] ;  /* 0x00000000fffff984 */ /* 0x000fe20000000800 */
[----:B------:R-:W-:Y:S01]  /*215d0*/  @!PT LDS RZ, [RZ] ;  /* 0x00000000fffff984 */ /* 0x000fe20000000800 */
[----:B------:R1:W-:Y:S01]  /*215e0*/  @!P1 LDGSTS.E.BYPASS.LTC128B.128 [R189+0x4800], [R30.64] ;  /* 0x048000001ebd9fae */ /* 0x0003e2000b901d46 */
[----:B------:R-:W-:-:S03]  /*215f0*/  @!P1 IMAD.WIDE.U32 R6, R190, 0xd0, R6 ;  /* 0x000000d0be069825 */ /* 0x000fc600078e0006 */
[----:B------:R1:W-:Y:S01]  /*21600*/  @P1 STS.128 [R189+0x5000], RZ ;  /* 0x005000ffbd001388 */ /* 0x0003e20000000c00 */
[----:B------:R-:W-:Y:S01]  /*21610*/  @!P1 IMAD R15, R191, 0xe0, RZ ;  /* 0x000000e0bf0f9824 */ /* 0x000fe200078e02ff */
[----:B------:R-:W-:Y:S01]  /*21620*/  @!P1 IADD3 R7, R10, R7, RZ ;  /* 0x000000070a079210 */ /* 0x000fe20007ffe0ff */
[----:B------:R-:W-:Y:S01]  /*21630*/  @!P1 IMAD.IADD R9, R14, 0x1, R9 ;  /* 0x000000010e099824 */ /* 0x000fe200078e0209 */
        /* <DEDUP_REMOVED lines=8> */
[----:B------:R-:W-:Y:S02]  /*216c0*/  @!P1 LEA R10, P0, R4, R227, 0x1 ;  /* 0x000000e3040a9211 */ /* 0x000fe400078008ff */
[-C--:B------:R-:W-:Y:S01]  /*216d0*/  @!P1 LEA.HI.X R15, R8, R226.reuse, R9, 0x1, P3 ;  /* 0x000000e2080f9211 */ /* 0x080fe200018f0c09 */
[----:B------:R-:W-:Y:S01]  /*216e0*/  @!PT LDS RZ, [RZ] ;  /* 0x00000000fffff984 */ /* 0x000fe20000000800 */
[----:B------:R-:W-:Y:S01]  /*216f0*/  @!PT LDS RZ, [RZ] ;  /* 0x00000000fffff984 */ /* 0x000fe20000000800 */
[----:B------:R-:W-:Y:S01]  /*21700*/  @!PT LDS RZ, [RZ] ;  /* 0x00000000fffff984 */ /* 0x000fe20000000800 */
[----:B------:R1:W-:Y:S01]  /*21710*/  @!P1 LDGSTS.E.BYPASS.LTC128B.128 [R189+0x5800], [R26.64] ;  /* 0x058000001abd9fae */ /* 0x0003e2000b901d46 */
[----:B------:R-:W-:-:S02]  /*21720*/  @!P1 LEA.HI.X R13, R6, R226, R7, 0x1, P2 ;  /* 0x000000e2060d9211 */ /* 0x000fc400010f0c07 */
[----:B------:R-:W-:Y:S01]  /*21730*/  @!P1 LEA.HI.X R11, R4, R226, R5, 0x1, P0 ;  /* 0x000000e2040b9211 */ /* 0x000fe200000f0c05 */
        /* <DEDUP_REMOVED lines=48> */
.L_x_1147:
[----:B------:R-:W-:Y:S05]  /*21a40*/  BSYNC B0 ;  /* 0x0000000000007941 */ /* 0x000fea0003800000 */
.L_x_1146:
[----:B------:R-:W0:Y:S01]  /*21a50*/  LDGDEPBAR ;  /* 0x00000000000079af */ /* 0x000e220000000000 */
[----:B------:R-:W-:-:S04]  /*21a60*/  LEA R227, P0, R0, R227, 0x1 ;  /* 0x000000e300e37211 */ /* 0x000fc800078008ff */
[----:B------:R-:W-:-:S04]  /*21a70*/  LEA.HI.X R226, R0, R226, R2, 0x1, P0 ;  /* 0x000000e200e27211 */ /* 0x000fc800000f0c02 */
.L_x_1142:
[----:B------:R-:W-:Y:S05]  /*21a80*/  BSYNC B1 ;  /* 0x0000000000017941 */ /* 0x000fea0003800000 */
.L_x_1141:
[----:B------:R-:W-:Y:S01]  /*21a90*/  FMNMX.FTZ R0, R3, R39, !PT ;  /* 0x0000002703007209 */ /* 0x000fe20007810000 */
[----:B-1----:R-:W-:Y:S03]  /*21aa0*/  LDSM.16.MT88.4 R24, [R181+0xa000] ;  /* 0x00a00000b518783b */ /* 0x002fe60000004200 */
[----:B------:R-:W-:Y:S01]  /*21ab0*/  FMNMX.FTZ R0, R44, R0, !PT ;  /* 0x000000002c007209 */ /* 0x000fe20007810000 */
[----:B------:R-:W-:Y:S03]  /*21ac0*/  LDSM.16.MT88.4 R12, [R178+0xa000] ;  /* 0x00a00000b20c783b */ /* 0x000fe60000004200 */
[----:B------:R-:W-:Y:S01]  /*21ad0*/  FMNMX.FTZ R0, R58, R0, !PT ;  /* 0x000000003a007209 */ /* 0x000fe20007810000 */
[----:B------:R-:W-:Y:S03]  /*21ae0*/  LDSM.16.MT88.4 R20, [R180+0xa000] ;  /* 0x00a00000b414783b */ /* 0x000fe60000004200 */
[----:B------:R-:W-:Y:S01]  /*21af0*/  FMNMX.FTZ R2, R59, R0, !PT ;  /* 0x000000003b027209 */ /* 0x000fe20007810000 */
[----:B------:R-:W-:Y:S03]  /*21b00*/  LDSM.16.MT88.4 R32, [R181+0xa800] ;  /* 0x00a80000b520783b */ /* 0x000fe60000004200 */
[----:B------:R-:W-:Y:S01]  /*21b10*/  FMNMX.FTZ R2, R206, R2, !PT ;  /* 0x00000002ce027209 */ /* 0x000fe20007810000 */
[----:B------:R1:W3:Y:S01]  /*21b20*/  LD.E R0, [R16.64+0xdc] ;  /* 0x0000dc0610007980 */ /* 0x0002e2000c101900 */
        /* <DEDUP_REMOVED lines=12> */
[----:B------:R-:W-:Y:S01]  /*21bf0*/  FMNMX.FTZ R4, R200, R4, !PT ;  /* 0x00000004c8047209 */ /* 0x000fe20007810000 */
[----:B-1----:R-:W-:Y:S01]  /*21c00*/  LDSM.16.MT88.4 R16, [R179+0xa000] ;  /* 0x00a00000b310783b */ /* 0x002fe20000004200 */
        /* <DEDUP_REMOVED lines=111> */
[----:B--2---:R-:W2:Y:S01]  /*22300*/  SHFL.BFLY PT, R6, R4, 0x2, 0x1f ;  /* 0x0c401f0004067f89 */ /* 0x004ea200000e0000 */
[----:B-1----:R-:W-:-:S05]  /*22310*/  FMNMX.FTZ R2, R2, R5, !PT ;  /* 0x0000000502027209 */ /* 0x002fca0007810000 */
[----:B------:R-:W1:Y:S01]  /*22320*/  SHFL.BFLY PT, R5, R2, 0x1, 0x1f ;  /* 0x0c201f0002057f89 */ /* 0x000e6200000e0000 */
[----:B--2---:R-:W-:-:S05]  /*22330*/  FMNMX.FTZ R4, R4, R6, !PT ;  /* 0x0000000604047209 */ /* 0x004fca0007810000 */
[----:B------:R-:W2:Y:S01]  /*22340*/  SHFL.BFLY PT, R6, R4, 0x1, 0x1f ;  /* 0x0c201f0004067f89 */ /* 0x000ea200000e0000 */
[----:B-1----:R-:W-:-:S04]  /*22350*/  FMNMX.FTZ R77, R2, R5, !PT ;  /* 0x00000005024d7209 */ /* 0x002fc80007810000 */
[----:B------:R-:W-:Y:S01]  /*22360*/  FSETP.NEU.FTZ.AND P0, PT, R77, -INF , PT ;  /* 0xff8000004d00780b */ /* 0x000fe20003f1d000 */
[----:B---3--:R-:W-:-:S05]  /*22370*/  FMUL.FTZ R5, R0, R77 ;  /* 0x0000004d00057220 */ /* 0x008fca0000410000 */
[----:B------:R-:W-:-:S05]  /*22380*/  FSEL R5, R5, RZ, P0 ;  /* 0x000000ff05057208 */ /* 0x000fca0000000000 */
[----:B------:R-:W-:Y:S01]  /*22390*/  FFMA.FTZ R2, R39, R0, -R5 ;  /* 0x0000000027027223 */ /* 0x000fe20000010805 */
[----:B--2---:R-:W-:Y:S02]  /*223a0*/  FMNMX.FTZ R76, R4, R6, !PT ;  /* 0x00000006044c7209 */ /* 0x004fe40007810000 */
[----:B------:R-:W-:Y:S01]  /*223b0*/  FSEL R4, R77, RZ, P0 ;  /* 0x000000ff4d047208 */ /* 0x000fe20000000000 */
[----:B------:R1:W-:Y:S01]  /*223c0*/  MUFU.EX2 R113, R2 ;  /* 0x0000000200717308 */ /* 0x0003e20000000800 */
[----:B------:R-:W-:Y:S01]  /*223d0*/  FSETP.NEU.FTZ.AND P1, PT, R76, -INF , PT ;  /* 0xff8000004c00780b */ /* 0x000fe20003f3d000 */
[----:B------:R-:W-:Y:S02]  /*223e0*/  FMUL.FTZ R7, R0, R76 ;  /* 0x0000004c00077220 */ /* 0x000fe40000410000 */
[----:B------:R-:W-:Y:S01]  /*223f0*/  FADD.FTZ R3, R3, -R4 ;  /* 0x8000000403037221 */ /* 0x000fe20000010000 */
[----:B------:R-:W-:Y:S02]  /*22400*/  FSEL R4, R76, RZ, P1 ;  /* 0x000000ff4c047208 */ /* 0x000fe40000800000 */
[----:B------:R-:W-:Y:S01]  /*22410*/  FSEL R7, R7, RZ, P1 ;  /* 0x000000ff07077208 */ /* 0x000fe20000800000 */
[----:B------:R-:W-:-:S06]  /*22420*/  FMUL.FTZ R3, R0, R3 ;  /* 0x0000000300037220 */ /* 0x000fcc0000410000 */
[----:B------:R-:W2:Y:S01]  /*22430*/  MUFU.EX2 R3, R3 ;  /* 0x0000000300037308 */ /* 0x000ea20000000800 */
[----:B-1----:R-:W-:-:S07]  /*22440*/  FFMA.FTZ R2, R44, R0, -R5 ;  /* 0x000000002c027223 */ /* 0x002fce0000010805 */
[----:B------:R1:W3:Y:S01]  /*22450*/  MUFU.EX2 R53, R2 ;  /* 0x0000000200357308 */ /* 0x0002e20000000800 */
[-C--:B--2---:R-:W-:Y:S02]  /*22460*/  FMUL.FTZ R158, R158, R3.reuse ;  /* 0x000000039e9e7220 */ /* 0x084fe40000410000 */
[-C--:B------:R-:W-:Y:S02]  /*22470*/  FMUL.FTZ R159, R159, R3.reuse ;  /* 0x000000039f9f7220 */ /* 0x080fe40000410000 */
[-C--:B------:R-:W-:Y:S02]  /*22480*/  FMUL.FTZ R154, R154, R3.reuse ;  /* 0x000000039a9a7220 */ /* 0x080fe40000410000 */
[----:B------:R-:W-:Y:S02]  /*22490*/  FMUL.FTZ R155, R155, R3 ;  /* 0x000000039b9b7220 */ /* 0x000fe40000410000 */
[----:B-1----:R-:W-:Y:S01]  /*224a0*/  FFMA.FTZ R2, R58, R0, -R5 ;  /* 0x000000003a027223 */ /* 0x002fe20000010805 */
[----:B---3--:R-:W-:Y:S01]  /*224b0*/  F2FP.PACK_AB R9, R53, R113 ;  /* 0x000000713509723e */ /* 0x008fe200000000ff */
[----:B------:R-:W-:-:S02]  /*224c0*/  FMUL.FTZ R150, R150, R3 ;  /* 0x0000000396967220 */ /* 0x000fc40000410000 */
[----:B------:R1:W-:Y:S01]  /*224d0*/  MUFU.EX2 R47, R2 ;  /* 0x00000002002f7308 */ /* 0x0003e20000000800 */
[-C--:B------:R-:W-:Y:S02]  /*224e0*/  FMUL.FTZ R151, R151, R3.reuse ;  /* 0x0000000397977220 */ /* 0x080fe40000410000 */
[-C--:B------:R-:W-:Y:S02]  /*224f0*/  FMUL.FTZ R146, R146, R3.reuse ;  /* 0x0000000392927220 */ /* 0x080fe40000410000 */
[-C--:B------:R-:W-:Y:S02]  /*22500*/  FMUL.FTZ R147, R147, R3.reuse ;  /* 0x0000000393937220 */ /* 0x080fe40000410000 */
[-C--:B------:R-:W-:Y:S02]  /*22510*/  FMUL.FTZ R166, R166, R3.reuse ;  /* 0x00000003a6a67220 */ /* 0x080fe40000410000 */
[-C--:B------:R-:W-:Y:S02]  /*22520*/  FMUL.FTZ R167, R167, R3.reuse ;  /* 0x00000003a7a77220 */ /* 0x080fe40000410000 */
[----:B------:R-:W-:-:S02]  /*22530*/  FMUL.FTZ R162, R162, R3 ;  /* 0x00000003a2a27220 */ /* 0x000fc40000410000 */
[-C--:B------:R-:W-:Y:S02]  /*22540*/  FMUL.FTZ R163, R163, R3.reuse ;  /* 0x00000003a3a37220 */ /* 0x080fe40000410000 */
[-C--:B------:R-:W-:Y:S02]  /*22550*/  FMUL.FTZ R142, R142, R3.reuse ;  /* 0x000000038e8e7220 */ /* 0x080fe40000410000 */
[----:B-1----:R-:W-:Y:S02]  /*22560*/  FFMA.FTZ R2, R59, R0, -R5 ;  /* 0x000000003b027223 */ /* 0x002fe40000010805 */
[-C--:B------:R-:W-:Y:S02]  /*22570*/  FMUL.FTZ R143, R143, R3.reuse ;  /* 0x000000038f8f7220 */ /* 0x080fe40000410000 */
[----:B------:R1:W2:Y:S01]  /*22580*/  MUFU.EX2 R115, R2 ;  /* 0x0000000200737308 */ /* 0x0002a20000000800 */
[-C--:B------:R-:W-:Y:S02]  /*22590*/  FMUL.FTZ R138, R138, R3.reuse ;  /* 0x000000038a8a7220 */ /* 0x080fe40000410000 */
[----:B------:R-:W-:-:S02]  /*225a0*/  FMUL.FTZ R139, R139, R3 ;  /* 0x000000038b8b7220 */ /* 0x000fc40000410000 */
[----:B-1----:R-:W-:Y:S01]  /*225b0*/  FFMA.FTZ R2, R42, R0, -R7 ;  /* 0x000000002a027223 */ /* 0x002fe20000010807 */
[----:B--2---:R-:W-:-:S03]  /*225c0*/  F2FP.PACK_AB R11, R115, R47 ;  /* 0x0000002f730b723e */ /* 0x004fc600000000ff */
[----:B------:R1:W-:Y:S02]  /*225d0*/  MUFU.EX2 R6, R2 ;  /* 0x0000000200067308 */ /* 0x0003e40000000800 */
[----:B-1----:R-:W-:-:S06]  /*225e0*/  FFMA.FTZ R2, R46, R0, -R7 ;  /* 0x000000002e027223 */ /* 0x002fcc0000010807 */
[----:B------:R1:W2:Y:S02]  /*225f0*/  MUFU.EX2 R52, R2 ;  /* 0x0000000200347308 */ /* 0x0002a40000000800 */
[----:B-1----:R-:W-:Y:S01]  /*22600*/  FFMA.FTZ R2, R56, R0, -R7 ;  /* 0x0000000038027223 */ /* 0x002fe20000010807 */
[----:B--2---:R-:W-:-:S05]  /*22610*/  F2FP.PACK_AB R8, R52, R6 ;  /* 0x000000063408723e */ /* 0x004fca00000000ff */
[----:B------:R1:W-:Y:S02]  /*22620*/  MUFU.EX2 R45, R2 ;  /* 0x00000002002d7308 */ /* 0x0003e40000000800 */
[----:B-1----:R-:W-:-:S06]  /*22630*/  FFMA.FTZ R2, R57, R0, -R7 ;  /* 0x0000000039027223 */ /* 0x002fcc0000010807 */
[----:B------:R1:W2:Y:S02]  /*22640*/  MUFU.EX2 R114, R2 ;  /* 0x0000000200727308 */ /* 0x0002a40000000800 */
[----:B-1----:R-:W-:Y:S01]  /*22650*/  FADD.FTZ R2, R38, -R4 ;  /* 0x8000000426027221 */ /* 0x002fe20000010000 */
[----:B--2---:R-:W-:-:S03]  /*22660*/  F2FP.PACK_AB R10, R114, R45 ;  /* 0x0000002d720a723e */ /* 0x004fc600000000ff */
[----:B------:R-:W-:-:S04]  /*22670*/  FMUL.FTZ R2, R0, R2 ;  /* 0x0000000200027220 */ /* 0x000fc80000410000 */
[----:B------:R1:W2:Y:S02]  /*22680*/  MUFU.EX2 R4, R2 ;  /* 0x0000000200047308 */ /* 0x0002a40000000800 */
[----:B-1----:R-:W-:Y:S02]  /*22690*/  FFMA.FTZ R2, R206, R0, -R5 ;  /* 0x00000000ce027223 */ /* 0x002fe40000010805 */
[----:B--2---:R-:W-:-:S04]  /*226a0*/  FMUL.FTZ R156, R156, R4 ;  /* 0x000000049c9c7220 */ /* 0x004fc80000410000 */
[----:B------:R1:W-:Y:S01]  /*226b0*/  MUFU.EX2 R55, R2 ;  /* 0x0000000200377308 */ /* 0x0003e20000000800 */
[-C--:B------:R-:W-:Y:S02]  /*226c0*/  FMUL.FTZ R157, R157, R4.reuse ;  /* 0x000000049d9d7220 */ /* 0x080fe40000410000 */
[-C--:B------:R-:W-:Y:S02]  /*226d0*/  FMUL.FTZ R152, R152, R4.reuse ;  /* 0x0000000498987220 */ /* 0x080fe40000410000 */
[-C--:B------:R-:W-:Y:S02]  /*226e0*/  FMUL.FTZ R153, R153, R4.reuse ;  /* 0x0000000499997220 */ /* 0x080fe40000410000 */
[-C--:B------:R-:W-:Y:S01]  /*226f0*/  FMUL.FTZ R148, R148, R4.reuse ;  /* 0x0000000494947220 */ /* 0x080fe20000410000 */
[----:B------:R-:W-:Y:S01]  /*22700*/  HMMA.16816.F32 R36, R8, R24, R156 ;  /* 0x000000180824723c */ /* 0x000fe2000000189c */
[-C--:B------:R-:W-:Y:S02]  /*22710*/  FMUL.FTZ R149, R149, R4.reuse ;  /* 0x0000000495957220 */ /* 0x080fe40000410000 */
[----:B------:R-:W-:-:S02]  /*22720*/  FMUL.FTZ R144, R144, R4 ;  /* 0x0000000490907220 */ /* 0x000fc40000410000 */
[-C--:B------:R-:W-:Y:S02]  /*22730*/  FMUL.FTZ R145, R145, R4.reuse ;  /* 0x0000000491917220 */ /* 0x080fe40000410000 */
[----:B------:R-:W-:Y:S01]  /*22740*/  FMUL.FTZ R164, R164, R4 ;  /* 0x00000004a4a47220 */ /* 0x000fe20000410000 */
[C---:B------:R-:W-:Y:S01]  /*22750*/  HMMA.16816.F32 R48, R8.reuse, R26, R152 ;  /* 0x0000001a0830723c */ /* 0x040fe20000001898 */
[----:B-1----:R-:W-:Y:S01]  /*22760*/  FFMA.FTZ R2, R207, R0, -R5 ;  /* 0x00000000cf027223 */ /* 0x002fe20000010805 */
[----:B------:R-:W1:Y:S01]  /*22770*/  LDSM.16.MT88.4 R24, [R178+0xa800] ;  /* 0x00a80000b218783b */ /* 0x000e620000004200 */
[-C--:B------:R-:W-:Y:S02]  /*22780*/  FMUL.FTZ R165, R165, R4.reuse ;  /* 0x00000004a5a57220 */ /* 0x080fe40000410000 */
[----:B------:R2:W3:Y:S01]  /*22790*/  MUFU.EX2 R54, R2 ;  /* 0x0000000200367308 */ /* 0x0004e20000000800 */
[-C--:B------:R-:W-:Y:S02]  /*227a0*/  FMUL.FTZ R160, R160, R4.reuse ;  /* 0x00000004a0a07220 */ /* 0x080fe40000410000 */
[-C--:B------:R-:W-:Y:S01]  /*227b0*/  FMUL.FTZ R161, R161, R4.reuse ;  /* 0x00000004a1a17220 */ /* 0x080fe20000410000 */
[----:B------:R-:W-:Y:S01]  /*227c0*/  HMMA.16816.F32 R56, R8, R16, R148 ;  /* 0x000000100838723c */ /* 0x000fe20000001894 */
[----:B------:R-:W-:-:S02]  /*227d0*/  FMUL.FTZ R140, R140, R4 ;  /* 0x000000048c8c7220 */ /* 0x000fc40000410000 */
[-C--:B------:R-:W-:Y:S02]  /*227e0*/  FMUL.FTZ R141, R141, R4.reuse ;  /* 0x000000048d8d7220 */ /* 0x080fe40000410000 */
[-C--:B------:R-:W-:Y:S02]  /*227f0*/  FMUL.FTZ R136, R136, R4.reuse ;  /* 0x0000000488887220 */ /* 0x080fe40000410000 */
[----:B------:R-:W-:Y:S01]  /*22800*/  FMUL.FTZ R137, R137, R4 ;  /* 0x0000000489897220 */ /* 0x000fe20000410000 */
[----:B------:R-:W-:Y:S01]  /*22810*/  HMMA.16816.F32 R144, R8, R18, R144 ;  /* 0x000000120890723c */ /* 0x000fe20000001890 */
[----:B------:R-:W4:Y:S01]  /*22820*/  LDSM.16.MT88.4 R16, [R179+0xa800] ;  /* 0x00a80000b310783b */ /* 0x000f220000004200 */
[----:B--2---:R-:W-:-:S04]  /*22830*/  FFMA.FTZ R2, R202, R0, -R5 ;  /* 0x00000000ca027223 */ /* 0x004fc80000010805 */
[----:B------:R2:W-:Y:S02]  /*22840*/  MUFU.EX2 R60, R2 ;  /* 0x00000002003c7308 */ /* 0x0005e40000000800 */
[C---:B------:R-:W-:Y:S08]  /*22850*/  HMMA.16816.F32 R28, R8.reuse, R12, R164 ;  /* 0x0000000c081c723c */ /* 0x040ff000000018a4 */
[----:B------:R-:W-:Y:S01]  /*22860*/  HMMA.16816.F32 R40, R8, R14, R160 ;  /* 0x0000000e0828723c */ /* 0x000fe200000018a0 */
[----:B------:R-:W5:Y:S01]  /*22870*/  LDSM.16.MT88.4 R12, [R180+0xa800] ;  /* 0x00a80000b40c783b */ /* 0x000f620000004200 */
[----:B--2---:R-:W-:-:S06]  /*22880*/  FFMA.FTZ R2, R203, R0, -R5 ;  /* 0x00000000cb027223 */ /* 0x004fcc0000010805 */
[C---:B------:R-:W-:Y:S01]  /*22890*/  HMMA.16816.F32 R140, R8.reuse, R20, R140 ;  /* 0x00000014088c723c */ /* 0x040fe2000000188c */
[----:B------:R2:W1:Y:S07]  /*228a0*/  MUFU.EX2 R207, R2 ;  /* 0x0000000200cf7308 */ /* 0x00046e0000000800 */
[----:B------:R-:W-:Y:S07]  /*228b0*/  HMMA.16816.F32 R20, R8, R22, R136 ;  /* 0x000000160814723c */ /* 0x000fee0000001888 */
[----:B---3--:R-:W-:Y:S01]  /*228c0*/  F2FP.PACK_AB R9, R54, R55 ;  /* 0x000000373609723e */ /* 0x008fe200000000ff */
[----:B--2---:R-:W-:Y:S01]  /*228d0*/  FFMA.FTZ R2, R204, R0, -R7 ;  /* 0x00000000cc027223 */ /* 0x004fe20000010807 */
[----:B-1----:R-:W-:-:S03]  /*228e0*/  F2FP.PACK_AB R11, R207, R60 ;  /* 0x0000003ccf0b723e */ /* 0x002fc600000000ff */
        /* <DEDUP_REMOVED lines=8> */
[----:B-1----:R-:W-:Y:S01]  /*22970*/  FFMA.FTZ R2, R198, R0, -R5 ;  /* 0x00000000c6027223 */ /* 0x002fe20000010805 */
[----:B--2---:R-:W-:-:S05]  /*22980*/  F2FP.PACK_AB R10, R203, R204 ;  /* 0x000000cccb0a723e */ /* 0x004fca00000000ff */
[----:B------:R1:W-:Y:S02]  /*22990*/  MUFU.EX2 R201, R2 ;  /* 0x0000000200c97308 */ /* 0x0003e40000000800 */
[C---:B------:R-:W-:Y:S08]  /*229a0*/  HMMA.16816.F32 R28, R8.reuse, R24, R28 ;  /* 0x00000018081c723c */ /* 0x040ff0000000181c */
[----:B------:R-:W-:Y:S01]  /*229b0*/  HMMA.16816.F32 R40, R8, R26, R40 ;  /* 0x0000001a0828723c */ /* 0x000fe20000001828 */
[----:B------:R-:W2:Y:S01]  /*229c0*/  LDSM.16.MT88.4 R24, [R178+0xb000] ;  /* 0x00b00000b218783b */ /* 0x000ea20000004200 */
[----:B-1----:R-:W-:-:S04]  /*229d0*/  FFMA.FTZ R2, R199, R0, -R5 ;  /* 0x00000000c7027223 */ /* 0x002fc80000010805 */
[----:B------:R1:W3:Y:S02]  /*229e0*/  MUFU.EX2 R202, R2 ;  /* 0x0000000200ca7308 */ /* 0x0002e40000000800 */
[C---:B------:R-:W-:Y:S08]  /*229f0*/  HMMA.16816.F32 R36, R8.reuse, R32, R36 ;  /* 0x000000200824723c */ /* 0x040ff00000001824 */
[----:B------:R-:W-:Y:S01]  /*22a00*/  HMMA.16816.F32 R48, R8, R34, R48 ;  /* 0x000000220830723c */ /* 0x000fe20000001830 */
[----:B------:R-:W2:Y:S01]  /*22a10*/  LDSM.16.MT88.4 R32, [R181+0xb000] ;  /* 0x00b00000b520783b */ /* 0x000ea20000004200 */
[----:B-1----:R-:W-:-:S06]  /*22a20*/  FFMA.FTZ R2, R194, R0, -R5 ;  /* 0x00000000c2027223 */ /* 0x002fcc0000010805 */
[C---:B----4-:R-:W-:Y:S01]  /*22a30*/  HMMA.16816.F32 R56, R8.reuse, R16, R56 ;  /* 0x000000100838723c */ /* 0x050fe20000001838 */
[----:B------:R1:W-:Y:S07]  /*22a40*/  MUFU.EX2 R200, R2 ;  /* 0x0000000200c87308 */ /* 0x0003ee0000000800 */
[C---:B------:R-:W-:Y:S01]  /*22a50*/  HMMA.16816.F32 R68, R8.reuse, R18, R144 ;  /* 0x000000120844723c */ /* 0x040fe20000001890 */
[----:B------:R-:W4:Y:S07]  /*22a60*/  LDSM.16.MT88.4 R16, [R179+0xb000] ;  /* 0x00b00000b310783b */ /* 0x000f2e0000004200 */
[----:B-----5:R-:W-:Y:S01]  /*22a70*/  HMMA.16816.F32 R140, R8, R12, R140 ;  /* 0x0000000c088c723c */ /* 0x020fe2000000188c */
[----:B-1----:R-:W-:-:S04]  /*22a80*/  FFMA.FTZ R2, R196, R0, -R7 ;  /* 0x00000000c4027223 */ /* 0x002fc80000010807 */
[----:B------:R1:W-:Y:S03]  /*22a90*/  MUFU.EX2 R198, R2 ;  /* 0x0000000200c67308 */ /* 0x0003e60000000800 */
[----:B------:R-:W-:Y:S01]  /*22aa0*/  HMMA.16816.F32 R20, R8, R14, R20 ;  /* 0x0000000e0814723c */ /* 0x000fe20000001814 */
[----:B------:R-:W5:Y:S06]  /*22ab0*/  LDSM.16.MT88.4 R12, [R180+0xb000] ;  /* 0x00b00000b40c783b */ /* 0x000f6c0000004200 */
[----:B---3--:R-:W-:Y:S01]  /*22ac0*/  F2FP.PACK_AB R9, R202, R201 ;  /* 0x000000c9ca09723e */ /* 0x008fe200000000ff */
[----:B-1----:R-:W-:-:S04]  /*22ad0*/  FFMA.FTZ R2, R197, R0, -R7 ;  /* 0x00000000c5027223 */ /* 0x002fc80000010807 */
[----:B------:R1:W3:Y:S02]  /*22ae0*/  MUFU.EX2 R197, R2 ;  /* 0x0000000200c57308 */ /* 0x0002e40000000800 */
[----:B-1----:R-:W-:Y:S01]  /*22af0*/  FFMA.FTZ R2, R192, R0, -R7 ;  /* 0x00000000c0027223 */ /* 0x002fe20000010807 */
[----:B---3--:R-:W-:-:S05]  /*22b00*/  F2FP.PACK_AB R8, R197, R198 ;  /* 0x000000c6c508723e */ /* 0x008fca00000000ff */
[----:B------:R1:W-:Y:S02]  /*22b10*/  MUFU.EX2 R196, R2 ;  /* 0x0000000200c47308 */ /* 0x0003e40000000800 */
[----:B-1----:R-:W-:-:S06]  /*22b20*/  FFMA.FTZ R2, R193, R0, -R7 ;  /* 0x00000000c1027223 */ /* 0x002fcc0000010807 */
[----:B------:R1:W3:Y:S02]  /*22b30*/  MUFU.EX2 R199, R2 ;  /* 0x0000000200c77308 */ /* 0x0002e40000000800 */
[----:B-1----:R-:W-:Y:S01]  /*22b40*/  FFMA.FTZ R2, R195, R0, -R5 ;  /* 0x00000000c3027223 */ /* 0x002fe20000010805 */
[----:B---3--:R-:W-:Y:S02]  /*22b50*/  F2FP.PACK_AB R10, R199, R196 ;  /* 0x000000c4c70a723e */ /* 0x008fe400000000ff */
[----:B------:R-:W-:-:S03]  /*22b60*/  MOV R195, R60 ;  /* 0x0000003c00c37202 */ /* 0x000fc60000000f00 */
[----:B------:R1:W3:Y:S02]  /*22b70*/  MUFU.EX2 R194, R2 ;  /* 0x0000000200c27308 */ /* 0x0002e40000000800 */
[----:B-1----:R-:W-:Y:S01]  /*22b80*/  FFMA.FTZ R2, R174, R0, -R5 ;  /* 0x00000000ae027223 */ /* 0x002fe20000010805 */
[----:B---3--:R-:W-:-:S05]  /*22b90*/  F2FP.PACK_AB R11, R194, R200 ;  /* 0x000000c8c20b723e */ /* 0x008fca00000000ff */
[----:B------:R1:W-:Y:S02]  /*22ba0*/  MUFU.EX2 R192, R2 ;  /* 0x0000000200c07308 */ /* 0x0003e40000000800 */
[C---:B--2---:R-:W-:Y:S08]  /*22bb0*/  HMMA.16816.F32 R28, R8.reuse, R24, R28 ;  /* 0x00000018081c723c */ /* 0x044ff0000000181c */
        /* <DEDUP_REMOVED lines=18> */
[----:B-1----:R-:W-:Y:S01]  /*22ce0*/  FFMA.FTZ R2, R173, R0, -R7 ;  /* 0x00000000ad027223 */ /* 0x002fe20000010807 */
[----:B------:R-:W-:-:S03]  /*22cf0*/  MOV R173, R54 ;  /* 0x0000003600ad7202 */ /* 0x000fc60000000f00 */
        /* <DEDUP_REMOVED lines=11> */
[----:B---3--:R-:W-:Y:S02]  /*22db0*/  F2FP.PACK_AB R11, R168, R175 ;  /* 0x000000afa80b723e */ /* 0x008fe400000000ff */
[----:B------:R-:W-:-:S03]  /*22dc0*/  MOV R86, R53 ;  /* 0x0000003500567202 */ /* 0x000fc60000000f00 */
[----:B------:R1:W-:Y:S02]  /*22dd0*/  MUFU.EX2 R166, R2 ;  /* 0x0000000200a67308 */ /* 0x0003e40000000800 */
[C---:B--2---:R-:W-:Y:S08]  /*22de0*/  HMMA.16816.F32 R60, R8.reuse, R26, R40 ;  /* 0x0000001a083c723c */ /* 0x044ff00000001828 */
[----:B------:R-:W-:Y:S01]  /*22df0*/  HMMA.16816.F32 R40, R8, R34, R48 ;  /* 0x000000220828723c */ /* 0x000fe20000001830 */
[----:B-1----:R-:W-:Y:S01]  /*22e00*/  FFMA.FTZ R2, R87, R0, -R5 ;  /* 0x0000000057027223 */ /* 0x002fe20000010805 */
[----:B------:R-:W-:-:S03]  /*22e10*/  MOV R87, R52 ;  /* 0x0000003400577202 */ /* 0x000fc60000000f00 */
[----:B------:R1:W2:Y:S03]  /*22e20*/  MUFU.EX2 R167, R2 ;  /* 0x0000000200a77308 */ /* 0x0002a60000000800 */
[C---:B------:R-:W-:Y:S01]  /*22e30*/  HMMA.16816.F32 R52, R8.reuse, R24, R28 ;  /* 0x000000180834723c */ /* 0x040fe2000000181c */
[----:B------:R-:W3:Y:S04]  /*22e40*/  LDSM.16.MT88.4 R28, [R178+0xc000] ;  /* 0x00c00000b21c783b */ /* 0x000ee80000004200 */
[----:B------:R-:W2:Y:S03]  /*22e50*/  LDSM.16.MT88.4 R24, [R181+0xc000] ;  /* 0x00c00000b518783b */ /* 0x000ea60000004200 */
[----:B----4-:R-:W-:Y:S01]  /*22e60*/  HMMA.16816.F32 R68, R8, R18, R68 ;  /* 0x000000120844723c */ /* 0x010fe20000001844 */
[----:B-1----:R-:W-:Y:S01]  /*22e70*/  FFMA.FTZ R2, R94, R0, -R5 ;  /* 0x000000005e027223 */ /* 0x002fe20000010805 */
[----:B------:R-:W-:-:S06]  /*22e80*/  MOV R94, R47 ;  /* 0x0000002f005e7202 */ /* 0x000fcc0000000f00 */
[----:B-----5:R-:W-:Y:S01]  /*22e90*/  HMMA.16816.F32 R20, R8, R14, R20 ;  /* 0x0000000e0814723c */ /* 0x020fe20000001814 */
[----:B------:R1:W-:Y:S02]  /*22ea0*/  MUFU.EX2 R165, R2 ;  /* 0x0000000200a57308 */ /* 0x0003e40000000800 */
[----:B-1----:R-:W-:Y:S01]  /*22eb0*/  FFMA.FTZ R2, R84, R0, -R7 ;  /* 0x0000000054027223 */ /* 0x002fe20000010807 */
[----:B------:R-:W-:-:S04]  /*22ec0*/  MOV R84, R45 ;  /* 0x0000002d00547202 */ /* 0x000fc80000000f00 */
[C---:B------:R-:W-:Y:S01]  /*22ed0*/  HMMA.16816.F32 R44, R8.reuse, R32, R36 ;  /* 0x00000020082c723c */ /* 0x040fe20000001824 */
[----:B------:R1:W-:Y:S07]  /*22ee0*/  MUFU.EX2 R164, R2 ;  /* 0x0000000200a47308 */ /* 0x0003ee0000000800 */
[C---:B------:R-:W-:Y:S01]  /*22ef0*/  HMMA.16816.F32 R36, R8.reuse, R16, R56 ;  /* 0x000000100824723c */ /* 0x040fe20000001838 */
[----:B------:R-:W4:Y:S07]  /*22f00*/  LDSM.16.MT88.4 R16, [R179+0xc000] ;  /* 0x00c00000b310783b */ /* 0x000f2e0000004200 */
[----:B------:R-:W-:Y:S01]  /*22f10*/  HMMA.16816.F32 R32, R8, R12, R140 ;  /* 0x0000000c0820723c */ /* 0x000fe2000000188c */
[----:B-1----:R-:W-:Y:S01]  /*22f20*/  FFMA.FTZ R2, R85, R0, -R7 ;  /* 0x0000000055027223 */ /* 0x002fe20000010807 */
[----:B------:R-:W1:Y:S01]  /*22f30*/  LDSM.16.MT88.4 R12, [R180+0xc000] ;  /* 0x00c00000b40c783b */ /* 0x000e620000004200 */
[----:B------:R-:W-:-:S02]  /*22f40*/  MOV R85, R114 ;  /* 0x0000007200557202 */ /* 0x000fc40000000f00 */
[----:B------:R5:W3:Y:S02]  /*22f50*/  MUFU.EX2 R163, R2 ;  /* 0x0000000200a37308 */ /* 0x000ae40000000800 */
[----:B--2---:R-:W-:Y:S01]  /*22f60*/  F2FP.PACK_AB R9, R167, R166 ;  /* 0x000000a6a709723e */ /* 0x004fe200000000ff */
[----:B-----5:R-:W-:Y:S01]  /*22f70*/  FFMA.FTZ R2, R92, R0, -R7 ;  /* 0x000000005c027223 */ /* 0x020fe20000010807 */
[----:B---3--:R-:W-:-:S04]  /*22f80*/  F2FP.PACK_AB R8, R163, R164 ;  /* 0x000000a4a308723e */ /* 0x008fc800000000ff */
[----:B------:R2:W-:Y:S02]  /*22f90*/  MUFU.EX2 R162, R2 ;  /* 0x0000000200a27308 */ /* 0x0005e40000000800 */
[----:B--2---:R-:W-:-:S06]  /*22fa0*/  FFMA.FTZ R2, R93, R0, -R7 ;  /* 0x000000005d027223 */ /* 0x004fcc0000010807 */
[----:B------:R2:W3:Y:S02]  /*22fb0*/  MUFU.EX2 R161, R2 ;  /* 0x0000000200a17308 */ /* 0x0004e40000000800 */
[----:B--2---:R-:W-:Y:S01]  /*22fc0*/  FFMA.FTZ R2, R95, R0, -R5 ;  /* 0x000000005f027223 */ /* 0x004fe20000010805 */
[----:B---3--:R-:W-:-:S05]  /*22fd0*/  F2FP.PACK_AB R10, R161, R162 ;  /* 0x000000a2a10a723e */ /* 0x008fca00000000ff */
[----:B------:R2:W3:Y:S02]  /*22fe0*/  MUFU.EX2 R160, R2 ;  /* 0x0000000200a07308 */ /* 0x0004e40000000800 */
[----:B--2---:R-:W-:Y:S01]  /*22ff0*/  FFMA.FTZ R2, R82, R0, -R5 ;  /* 0x0000000052027223 */ /* 0x004fe20000010805 */
[----:B---3--:R-:W-:Y:S02]  /*23000*/  F2FP.PACK_AB R11, R160, R165 ;  /* 0x000000a5a00b723e */ /* 0x008fe400000000ff */
[----:B------:R-:W-:-:S03]  /*23010*/  MOV R82, R87 ;  /* 0x0000005700527202 */ /* 0x000fc60000000f00 */
[----:B------:R2:W-:Y:S02]  /*23020*/  MUFU.EX2 R158, R2 ;  /* 0x00000002009e7308 */ /* 0x0005e40000000800 */
[C---:B------:R-:W-:Y:S08]  /*23030*/  HMMA.16816.F32 R48, R8.reuse, R28, R52 ;  /* 0x0000001c0830723c */ /* 0x040ff00000001834 */
[----:B------:R-:W-:Y:S01]  /*23040*/  HMMA.16816.F32 R44, R8, R24, R44 ;  /* 0x00000018082c723c */ /* 0x000fe2000000182c */
[----:B--2---:R-:W-:Y:S01]  /*23050*/  FFMA.FTZ R2, R83, R0, -R5 ;  /* 0x0000000053027223 */ /* 0x004fe20000010805 */
[----:B------:R-:W-:-:S03]  /*23060*/  MOV R83, R113 ;  /* 0x0000007100537202 */ /* 0x000fc60000000f00 */
[----:B------:R2:W3:Y:S03]  /*23070*/  MUFU.EX2 R159, R2 ;  /* 0x00000002009f7308 */ /* 0x0004e60000000800 */
[----:B------:R-:W-:Y:S01]  /*23080*/  HMMA.16816.F32 R52, R8, R26, R40 ;  /* 0x0000001a0834723c */ /* 0x000fe20000001828 */
[----:B------:R-:W5:Y:S01]  /*23090*/  LDSM.16.MT88.4 R24, [R181+0xc800] ;  /* 0x00c80000b518783b */ /* 0x000f620000004200 */
[----:B------:R-:W-:-:S06]  /*230a0*/  FFMA.FTZ R3, R249, R3, R83 ;  /* 0x00000003f9037223 */ /* 0x000fcc0000010053 */
[----:B----4-:R-:W-:Y:S01]  /*230b0*/  HMMA.16816.F32 R36, R8, R16, R36 ;  /* 0x000000100824723c */ /* 0x010fe20000001824 */
[----:B--2---:R-:W-:-:S07]  /*230c0*/  FFMA.FTZ R2, R90, R0, -R5 ;  /* 0x000000005a027223 */ /* 0x004fce0000010805 */
[C---:B------:R-:W-:Y:S01]  /*230d0*/  HMMA.16816.F32 R68, R8.reuse, R18, R68 ;  /* 0x000000120844723c */ /* 0x040fe20000001844 */
[----:B------:R-:W2:Y:S01]  /*230e0*/  LDSM.16.MT88.4 R16, [R179+0xc800] ;  /* 0x00c80000b310783b */ /* 0x000ea20000004200 */
[----:B------:R4:W-:Y:S06]  /*230f0*/  MUFU.EX2 R157, R2 ;  /* 0x00000002009d7308 */ /* 0x0009ec0000000800 */
[C---:B-1----:R-:W-:Y:S08]  /*23100*/  HMMA.16816.F32 R32, R8.reuse, R12, R32 ;  /* 0x0000000c0820723c */ /* 0x042ff00000001820 */
[----:B------:R-:W-:Y:S01]  /*23110*/  HMMA.16816.F32 R20, R8, R14, R20 ;  /* 0x0000000e0814723c */ /* 0x000fe20000001814 */
[----:B------:R-:W1:Y:S01]  /*23120*/  LDSM.16.MT88.4 R12, [R180+0xc800] ;  /* 0x00c80000b40c783b */ /* 0x000e620000004200 */
[----:B----4-:R-:W-:Y:S01]  /*23130*/  FFMA.FTZ R2, R80, R0, -R7 ;  /* 0x0000000050027223 */ /* 0x010fe20000010807 */
[----:B------:R-:W-:-:S03]  /*23140*/  MOV R80, R85 ;  /* 0x0000005500507202 */ /* 0x000fc60000000f00 */
[----:B------:R4:W-:Y:S02]  /*23150*/  MUFU.EX2 R156, R2 ;  /* 0x00000002009c7308 */ /* 0x0009e40000000800 */
[----:B------:R-:W-:Y:S01]  /*23160*/  HMMA.16816.F32 R60, R8, R30, R60 ;  /* 0x0000001e083c723c */ /* 0x000fe2000000183c */
[----:B------:R-:W1:Y:S06]  /*23170*/  LDSM.16.MT88.4 R28, [R178+0xc800] ;  /* 0x00c80000b21c783b */ /* 0x000e6c0000004200 */
[----:B---3--:R-:W-:Y:S01]  /*23180*/  F2FP.PACK_AB R9, R159, R158 ;  /* 0x0000009e9f09723e */ /* 0x008fe200000000ff */
[----:B----4-:R-:W-:-:S04]  /*23190*/  FFMA.FTZ R2, R81, R0, -R7 ;  /* 0x0000000051027223 */ /* 0x010fc80000010807 */
[----:B------:R3:W4:Y:S02]  /*231a0*/  MUFU.EX2 R155, R2 ;  /* 0x00000002009b7308 */ /* 0x0007240000000800 */
[----:B---3--:R-:W-:Y:S01]  /*231b0*/  FFMA.FTZ R2, R88, R0, -R7 ;  /* 0x0000000058027223 */ /* 0x008fe20000010807 */
[----:B----4-:R-:W-:-:S05]  /*231c0*/  F2FP.PACK_AB R8, R155, R156 ;  /* 0x0000009c9b08723e */ /* 0x010fca00000000ff */
[----:B------:R3:W-:Y:S02]  /*231d0*/  MUFU.EX2 R154, R2 ;  /* 0x00000002009a7308 */ /* 0x0007e40000000800 */
[----:B---3--:R-:W-:-:S06]  /*231e0*/  FFMA.FTZ R2, R89, R0, -R7 ;  /* 0x0000000059027223 */ /* 0x008fcc0000010807 */
[----:B------:R3:W4:Y:S02]  /*231f0*/  MUFU.EX2 R153, R2 ;  /* 0x0000000200997308 */ /* 0x0007240000000800 */
[----:B---3--:R-:W-:Y:S01]  /*23200*/  FFMA.FTZ R2, R91, R0, -R5 ;  /* 0x000000005b027223 */ /* 0x008fe20000010805 */
[----:B----4-:R-:W-:-:S05]  /*23210*/  F2FP.PACK_AB R10, R153, R154 ;  /* 0x0000009a990a723e */ /* 0x010fca00000000ff */
[----:B------:R3:W4:Y:S02]  /*23220*/  MUFU.EX2 R152, R2 ;  /* 0x0000000200987308 */ /* 0x0007240000000800 */
[----:B---3--:R-:W-:Y:S01]  /*23230*/  FFMA.FTZ R2, R102, R0, -R5 ;  /* 0x0000000066027223 */ /* 0x008fe20000010805 */
[----:B----4-:R-:W-:-:S05]  /*23240*/  F2FP.PACK_AB R11, R152, R157 ;  /* 0x0000009d980b723e */ /* 0x010fca00000000ff */
[----:B------:R3:W-:Y:S02]  /*23250*/  MUFU.EX2 R151, R2 ;  /* 0x0000000200977308 */ /* 0x0007e40000000800 */
[C---:B-----5:R-:W-:Y:S08]  /*23260*/  HMMA.16816.F32 R44, R8.reuse, R24, R44 ;  /* 0x00000018082c723c */ /* 0x060ff0000000182c */
[----:B------:R-:W-:Y:S01]  /*23270*/  HMMA.16816.F32 R52, R8, R26, R52 ;  /* 0x0000001a0834723c */ /* 0x000fe20000001834 */
[----:B------:R-:W4:Y:S01]  /*23280*/  LDSM.16.MT88.4 R24, [R181+0xd000] ;  /* 0x00d00000b518783b */ /* 0x000f220000004200 */
[----:B---3--:R-:W-:-:S04]  /*23290*/  FFMA.FTZ R2, R103, R0, -R5 ;  /* 0x0000000067027223 */ /* 0x008fc80000010805 */
[----:B------:R3:W5:Y:S02]  /*232a0*/  MUFU.EX2 R150, R2 ;  /* 0x0000000200967308 */ /* 0x0007640000000800 */
[C---:B--2---:R-:W-:Y:S08]  /*232b0*/  HMMA.16816.F32 R36, R8.reuse, R16, R36 ;  /* 0x000000100824723c */ /* 0x044ff00000001824 */
[----:B------:R-:W-:Y:S01]  /*232c0*/  HMMA.16816.F32 R68, R8, R18, R68 ;  /* 0x000000120844723c */ /* 0x000fe20000001844 */
[----:B------:R-:W2:Y:S01]  /*232d0*/  LDSM.16.MT88.4 R16, [R179+0xd000] ;  /* 0x00d00000b310783b */ /* 0x000ea20000004200 */
[----:B---3--:R-:W-:-:S06]  /*232e0*/  FFMA.FTZ R2, R110, R0, -R5 ;  /* 0x000000006e027223 */ /* 0x008fcc0000010805 */
[C---:B-1----:R-:W-:Y:S01]  /*232f0*/  HMMA.16816.F32 R32, R8.reuse, R12, R32 ;  /* 0x0000000c0820723c */ /* 0x042fe20000001820 */
[----:B------:R1:W-:Y:S07]  /*23300*/  MUFU.EX2 R149, R2 ;  /* 0x0000000200957308 */ /* 0x0003ee0000000800 */
[C---:B------:R-:W-:Y:S01]  /*23310*/  HMMA.16816.F32 R20, R8.reuse, R14, R20 ;  /* 0x0000000e0814723c */ /* 0x040fe20000001814 */
[----:B------:R-:W3:Y:S07]  /*23320*/  LDSM.16.MT88.4 R12, [R180+0xd000] ;  /* 0x00d00000b40c783b */ /* 0x000eee0000004200 */
[----:B------:R-:W-:Y:S01]  /*23330*/  HMMA.16816.F32 R40, R8, R28, R48 ;  /* 0x0000001c0828723c */ /* 0x000fe20000001830 */
[----:B-1----:R-:W-:-:S04]  /*23340*/  FFMA.FTZ R2, R100, R0, -R7 ;  /* 0x0000000064027223 */ /* 0x002fc80000010807 */
[----:B------:R1:W-:Y:S03]  /*23350*/  MUFU.EX2 R148, R2 ;  /* 0x0000000200947308 */ /* 0x0003e60000000800 */
[----:B------:R-:W-:Y:S01]  /*23360*/  HMMA.16816.F32 R60, R8, R30, R60 ;  /* 0x0000001e083c723c */ /* 0x000fe2000000183c */
[----:B------:R-:W2:Y:S06]  /*23370*/  LDSM.16.MT88.4 R28, [R178+0xd000] ;  /* 0x00d00000b21c783b */ /* 0x000eac0000004200 */
[----:B-----5:R-:W-:Y:S01]  /*23380*/  F2FP.PACK_AB R9, R150, R151 ;  /* 0x000000979609723e */ /* 0x020fe200000000ff */
[----:B-1----:R-:W-:-:S04]  /*23390*/  FFMA.FTZ R2, R101, R0, -R7 ;  /* 0x0000000065027223 */ /* 0x002fc80000010807 */
[----:B------:R1:W5:Y:S02]  /*233a0*/  MUFU.EX2 R146, R2 ;  /* 0x0000000200927308 */ /* 0x0003640000000800 */
[----:B-1----:R-:W-:Y:S01]  /*233b0*/  FFMA.FTZ R2, R108, R0, -R7 ;  /* 0x000000006c027223 */ /* 0x002fe20000010807 */
[----:B-----5:R-:W-:-:S05]  /*233c0*/  F2FP.PACK_AB R8, R146, R148 ;  /* 0x000000949208723e */ /* 0x020fca00000000ff */
[----:B------:R1:W-:Y:S02]  /*233d0*/  MUFU.EX2 R145, R2 ;  /* 0x0000000200917308 */ /* 0x0003e40000000800 */
[----:B-1----:R-:W-:-:S06]  /*233e0*/  FFMA.FTZ R2, R109, R0, -R7 ;  /* 0x000000006d027223 */ /* 0x002fcc0000010807 */
[----:B------:R1:W5:Y:S02]  /*233f0*/  MUFU.EX2 R147, R2 ;  /* 0x0000000200937308 */ /* 0x0003640000000800 */
[----:B-1----:R-:W-:Y:S01]  /*23400*/  FFMA.FTZ R2, R111, R0, -R5 ;  /* 0x000000006f027223 */ /* 0x002fe20000010805 */
[----:B-----5:R-:W-:-:S05]  /*23410*/  F2FP.PACK_AB R10, R147, R145 ;  /* 0x00000091930a723e */ /* 0x020fca00000000ff */
[----:B------:R1:W5:Y:S02]  /*23420*/  MUFU.EX2 R144, R2 ;  /* 0x0000000200907308 */ /* 0x0003640000000800 */
[----:B-1----:R-:W-:Y:S01]  /*23430*/  FFMA.FTZ R2, R98, R0, -R5 ;  /* 0x0000000062027223 */ /* 0x002fe20000010805 */
[----:B-----5:R-:W-:-:S05]  /*23440*/  F2FP.PACK_AB R11, R144, R149 ;  /* 0x00000095900b723e */ /* 0x020fca00000000ff */
[----:B------:R1:W-:Y:S02]  /*23450*/  MUFU.EX2 R142, R2 ;  /* 0x00000002008e7308 */ /* 0x0003e40000000800 */
[C---:B----4-:R-:W-:Y:S08]  /*23460*/  HMMA.16816.F32 R44, R8.reuse, R24, R44 ;  /* 0x00000018082c723c */ /* 0x050ff0000000182c */
[----:B------:R-:W-:Y:S01]  /*23470*/  HMMA.16816.F32 R52, R8, R26, R52 ;  /* 0x0000001a0834723c */ /* 0x000fe20000001834 */
[----:B------:R-:W4:Y:S01]  /*23480*/  LDSM.16.MT88.4 R24, [R181+0xd800] ;  /* 0x00d80000b518783b */ /* 0x000f220000004200 */
[----:B-1----:R-:W-:-:S04]  /*23490*/  FFMA.FTZ R2, R99, R0, -R5 ;  /* 0x0000000063027223 */ /* 0x002fc80000010805 */
[----:B------:R1:W5:Y:S02]  /*234a0*/  MUFU.EX2 R143, R2 ;  /* 0x00000002008f7308 */ /* 0x0003640000000800 */
[C---:B--2---:R-:W-:Y:S08]  /*234b0*/  HMMA.16816.F32 R48, R8.reuse, R16, R36 ;  /* 0x000000100830723c */ /* 0x044ff00000001824 */
[----:B------:R-:W-:Y:S01]  /*234c0*/  HMMA.16816.F32 R68, R8, R18, R68 ;  /* 0x000000120844723c */ /* 0x000fe20000001844 */
[----:B------:R-:W2:Y:S01]  /*234d0*/  LDSM.16.MT88.4 R16, [R179+0xd800] ;  /* 0x00d80000b310783b */ /* 0x000ea20000004200 */
[----:B-1----:R-:W-:-:S06]  /*234e0*/  FFMA.FTZ R2, R126, R0, -R5 ;  /* 0x000000007e027223 */ /* 0x002fcc0000010805 */
[C---:B---3--:R-:W-:Y:S01]  /*234f0*/  HMMA.16816.F32 R36, R8.reuse, R12, R32 ;  /* 0x0000000c0824723c */ /* 0x048fe20000001820 */
[----:B------:R-:W-:Y:S01]  /*23500*/  LDSM.16.MT88.4 R32, [R178+0xe000] ;  /* 0x00e00000b220783b */ /* 0x000fe20000004200 */
[----:B------:R1:W-:Y:S06]  /*23510*/  MUFU.EX2 R141, R2 ;  /* 0x00000002008d7308 */ /* 0x0003ec0000000800 */
        /* <DEDUP_REMOVED lines=23> */
[----:B-1----:R-:W-:-:S04]  /*23690*/  FFMA.FTZ R2, R123, R0, -R5 ;  /* 0x000000007b027223 */ /* 0x002fc80000010805 */
[----:B------:R1:W4:Y:S03]  /*236a0*/  MUFU.EX2 R134, R2 ;  /* 0x0000000200867308 */ /* 0x0003260000000800 */
[C---:B--2---:R-:W-:Y:S08]  /*236b0*/  HMMA.16816.F32 R48, R8.reuse, R16, R48 ;  /* 0x000000100830723c */ /* 0x044ff00000001830 */
[----:B------:R-:W-:Y:S01]  /*236c0*/  HMMA.16816.F32 R68, R8, R18, R68 ;  /* 0x000000120844723c */ /* 0x000fe20000001844 */
[----:B------:R-:W2:Y:S01]  /*236d0*/  LDSM.16.MT88.4 R16, [R179+0xe000] ;  /* 0x00e00000b310783b */ /* 0x000ea20000004200 */
[----:B-1----:R-:W-:Y:S01]  /*236e0*/  FFMA.FTZ R2, R130, R0, -R5 ;  /* 0x0000000082027223 */ /* 0x002fe20000010805 */
[----:B------:R-:W-:-:S05]  /*236f0*/  MOV R130, R84 ;  /* 0x0000005400827202 */ /* 0x000fca0000000f00 */
[----:B---3--:R-:W-:Y:S01]  /*23700*/  HMMA.16816.F32 R24, R8, R12, R36 ;  /* 0x0000000c0818723c */ /* 0x008fe20000001824 */
[----:B------:R-:W-:Y:S01]  /*23710*/  MOV R84, R115 ;  /* 0x0000007300547202 */ /* 0x000fe20000000f00 */
[----:B------:R1:W-:Y:S01]  /*23720*/  MUFU.EX2 R126, R2 ;  /* 0x00000002007e7308 */ /* 0x0003e20000000800 */
[----:B------:R-:W-:Y:S02]  /*23730*/  LDSM.16.MT88.4 R36, [R181+0xe800] ;  /* 0x00e80000b524783b */ /* 0x000fe40000004200 */
[----:B------:R-:W-:-:S03]  /*23740*/  MOV R81, R84 ;  /* 0x0000005400517202 */ /* 0x000fc60000000f00 */
[C---:B------:R-:W-:Y:S01]  /*23750*/  HMMA.16816.F32 R20, R8.reuse, R14, R20 ;  /* 0x0000000e0814723c */ /* 0x040fe20000001814 */
[----:B------:R-:W3:Y:S07]  /*23760*/  LDSM.16.MT88.4 R12, [R180+0xe000] ;  /* 0x00e00000b40c783b */ /* 0x000eee0000004200 */
[----:B------:R-:W-:Y:S01]  /*23770*/  HMMA.16816.F32 R40, R8, R28, R40 ;  /* 0x0000001c0828723c */ /* 0x000fe20000001828 */
[----:B-1----:R-:W-:-:S04]  /*23780*/  FFMA.FTZ R2, R120, R0, -R7 ;  /* 0x0000000078027223 */ /* 0x002fc80000010807 */
[----:B------:R1:W-:Y:S03]  /*23790*/  MUFU.EX2 R125, R2 ;  /* 0x00000002007d7308 */ /* 0x0003e60000000800 */
[----:B------:R-:W-:Y:S01]  /*237a0*/  HMMA.16816.F32 R60, R8, R30, R60 ;  /* 0x0000001e083c723c */ /* 0x000fe2000000183c */
[----:B------:R-:W5:Y:S06]  /*237b0*/  LDSM.16.MT88.4 R28, [R181+0xe000] ;  /* 0x00e00000b51c783b */ /* 0x000f6c0000004200 */
[----:B----4-:R-:W-:Y:S01]  /*237c0*/  F2FP.PACK_AB R9, R134, R127 ;  /* 0x0000007f8609723e */ /* 0x010fe200000000ff */
[----:B-1----:R-:W-:-:S04]  /*237d0*/  FFMA.FTZ R2, R121, R0, -R7 ;  /* 0x0000000079027223 */ /* 0x002fc80000010807 */
[----:B------:R1:W4:Y:S02]  /*237e0*/  MUFU.EX2 R124, R2 ;  /* 0x00000002007c7308 */ /* 0x0003240000000800 */
[----:B-1----:R-:W-:Y:S01]  /*237f0*/  FFMA.FTZ R2, R128, R0, -R7 ;  /* 0x0000000080027223 */ /* 0x002fe20000010807 */
[----:B----4-:R-:W-:Y:S02]  /*23800*/  F2FP.PACK_AB R8, R124, R125 ;  /* 0x0000007d7c08723e */ /* 0x010fe400000000ff */
[----:B------:R-:W-:-:S03]  /*23810*/  MOV R128, R94 ;  /* 0x0000005e00807202 */ /* 0x000fc60000000f00 */
[----:B------:R1:W-:Y:S02]  /*23820*/  MUFU.EX2 R123, R2 ;  /* 0x00000002007b7308 */ /* 0x0003e40000000800 */
[----:B-1----:R-:W-:Y:S01]  /*23830*/  FFMA.FTZ R2, R129, R0, -R7 ;  /* 0x0000000081027223 */ /* 0x002fe20000010807 */
[----:B------:R-:W-:Y:S02]  /*23840*/  MOV R129, R86 ;  /* 0x0000005600817202 */ /* 0x000fe40000000f00 */
[----:B------:R-:W-:-:S03]  /*23850*/  MOV R86, R6 ;  /* 0x0000000600567202 */ /* 0x000fc60000000f00 */
[----:B------:R1:W4:Y:S01]  /*23860*/  MUFU.EX2 R122, R2 ;  /* 0x00000002007a7308 */ /* 0x0003220000000800 */
[----:B------:R-:W-:Y:S02]  /*23870*/  FADD.FTZ R3, R129, R3 ;  /* 0x0000000381037221 */ /* 0x000fe40000010000 */
[----:B------:R-:W-:Y:S02]  /*23880*/  FFMA.FTZ R4, R250, R4, R86 ;  /* 0x00000004fa047223 */ /* 0x000fe40000010056 */
[----:B------:R-:W-:Y:S02]  /*23890*/  FADD.FTZ R3, R128, R3 ;  /* 0x0000000380037221 */ /* 0x000fe40000010000 */
[----:B------:R-:W-:Y:S02]  /*238a0*/  FADD.FTZ R4, R82, R4 ;  /* 0x0000000452047221 */ /* 0x000fe40000010000 */
[----:B------:R-:W-:Y:S02]  /*238b0*/  FADD.FTZ R3, R81, R3 ;  /* 0x0000000351037221 */ /* 0x000fe40000010000 */
[----:B------:R-:W-:-:S02]  /*238c0*/  FADD.FTZ R4, R130, R4 ;  /* 0x0000000482047221 */ /* 0x000fc40000010000 */
[-CC-:B-1----:R-:W-:Y:S01]  /*238d0*/  FFMA.FTZ R2, R131, R0.reuse, -R5.reuse ;  /* 0x0000000083027223 */ /* 0x182fe20000010805 */
[----:B----4-:R-:W-:Y:S01]  /*238e0*/  F2FP.PACK_AB R10, R122, R123 ;  /* 0x0000007b7a0a723e */ /* 0x010fe200000000ff */
[----:B------:R-:W-:Y:S02]  /*238f0*/  FADD.FTZ R4, R80, R4 ;  /* 0x0000000450047221 */ /* 0x000fe40000010000 */
[----:B------:R1:W4:Y:S02]  /*23900*/  MUFU.EX2 R121, R2 ;  /* 0x0000000200797308 */ /* 0x0003240000000800 */
[----:B-1----:R-:W-:Y:S01]  /*23910*/  FFMA.FTZ R2, R118, R0, -R5 ;  /* 0x0000000076027223 */ /* 0x002fe20000010805 */
[----:B----4-:R-:W-:-:S05]  /*23920*/  F2FP.PACK_AB R11, R121, R126 ;  /* 0x0000007e790b723e */ /* 0x010fca00000000ff */
[----:B------:R1:W-:Y:S02]  /*23930*/  MUFU.EX2 R118, R2 ;  /* 0x0000000200767308 */ /* 0x0003e40000000800 */
[C---:B------:R-:W-:Y:S08]  /*23940*/  HMMA.16816.F32 R40, R8.reuse, R32, R40 ;  /* 0x000000200828723c */ /* 0x040ff00000001828 */
[----:B------:R-:W-:Y:S01]  /*23950*/  HMMA.16816.F32 R60, R8, R34, R60 ;  /* 0x00000022083c723c */ /* 0x000fe2000000183c */
[----:B------:R-:W4:Y:S01]  /*23960*/  LDSM.16.MT88.4 R32, [R178+0xe800] ;  /* 0x00e80000b220783b */ /* 0x000f220000004200 */
[----:B-1----:R-:W-:-:S04]  /*23970*/  FFMA.FTZ R2, R119, R0, -R5 ;  /* 0x0000000077027223 */ /* 0x002fc80000010805 */
[----:B------:R1:W1:Y:S02]  /*23980*/  MUFU.EX2 R120, R2 ;  /* 0x0000000200787308 */ /* 0x0002640000000800 */
[C---:B--2---:R-:W-:Y:S08]  /*23990*/  HMMA.16816.F32 R48, R8.reuse, R16, R48 ;  /* 0x000000100830723c */ /* 0x044ff00000001830 */
[----:B------:R-:W-:Y:S01]  /*239a0*/  HMMA.16816.F32 R68, R8, R18, R68 ;  /* 0x000000120844723c */ /* 0x000fe20000001844 */
[----:B------:R-:W2:Y:S01]  /*239b0*/  LDSM.16.MT88.4 R16, [R179+0xe800] ;  /* 0x00e80000b310783b */ /* 0x000ea20000004200 */
[----:B-1----:R-:W-:-:S06]  /*239c0*/  FFMA.FTZ R2, R106, R0, -R5 ;  /* 0x000000006a027223 */ /* 0x002fcc0000010805 */
[C---:B---3--:R-:W-:Y:S01]  /*239d0*/  HMMA.16816.F32 R24, R8.reuse, R12, R24 ;  /* 0x0000000c0818723c */ /* 0x048fe20000001818 */
[----:B------:R1:W-:Y:S07]  /*239e0*/  MUFU.EX2 R119, R2 ;  /* 0x0000000200777308 */ /* 0x0003ee0000000800 */
[C---:B------:R-:W-:Y:S01]  /*239f0*/  HMMA.16816.F32 R20, R8.reuse, R14, R20 ;  /* 0x0000000e0814723c */ /* 0x040fe20000001814 */
[----:B------:R-:W3:Y:S07]  /*23a00*/  LDSM.16.MT88.4 R12, [R180+0xe800] ;  /* 0x00e80000b40c783b */ /* 0x000eee0000004200 */
[----:B-----5:R-:W-:Y:S01]  /*23a10*/  HMMA.16816.F32 R44, R8, R28, R44 ;  /* 0x0000001c082c723c */ /* 0x020fe2000000182c */
[----:B-1----:R-:W-:-:S04]  /*23a20*/  FFMA.FTZ R2, R116, R0, -R7 ;  /* 0x0000000074027223 */ /* 0x002fc80000010807 */
[----:B------:R1:W-:Y:S03]  /*23a30*/  MUFU.EX2 R115, R2 ;  /* 0x0000000200737308 */ /* 0x0003e60000000800 */
[----:B------:R-:W-:Y:S07]  /*23a40*/  HMMA.16816.F32 R52, R8, R30, R52 ;  /* 0x0000001e0834723c */ /* 0x000fee0000001834 */
[----:B------:R-:W-:Y:S01]  /*23a50*/  F2FP.PACK_AB R9, R120, R118 ;  /* 0x000000767809723e */ /* 0x000fe200000000ff */
        /* <DEDUP_REMOVED lines=18> */
[C---:B------:R-:W-:Y:S08]  /*23b80*/  HMMA.16816.F32 R40, R8.reuse, R36, R44 ;  /* 0x000000240828723c */ /* 0x040ff0000000182c */
[----:B------:R-:W-:Y:S01]  /*23b90*/  HMMA.16816.F32 R44, R8, R38, R52 ;  /* 0x00000026082c723c */ /* 0x000fe20000001834 */
[----:B------:R-:W4:Y:S04]  /*23ba0*/  LDSM.16.MT88.4 R36, [R181+0xf000] ;  /* 0x00f00000b524783b */ /* 0x000f280000004200 */
[----:B------:R-:W-:Y:S01]  /*23bb0*/  LDSM.16.MT88.4 R52, [R179+0xf800] ;  /* 0x00f80000b334783b */ /* 0x000fe20000004200 */
[----:B-1----:R-:W-:-:S02]  /*23bc0*/  FFMA.FTZ R2, R112, R0, -R5 ;  /* 0x0000000070027223 */ /* 0x002fc40000010805 */
[C---:B--2---:R-:W-:Y:S02]  /*23bd0*/  HMMA.16816.F32 R56, R8.reuse, R16, R48 ;  /* 0x000000100838723c */ /* 0x044fe40000001830 */
[----:B------:R1:W-:Y:S06]  /*23be0*/  MUFU.EX2 R109, R2 ;  /* 0x00000002006d7308 */ /* 0x0003ec0000000800 */
[C---:B---3--:R-:W-:Y:S01]  /*23bf0*/  HMMA.16816.F32 R48, R8.reuse, R12, R24 ;  /* 0x0000000c0830723c */ /* 0x048fe20000001818 */
[----:B------:R-:W-:Y:S07]  /*23c00*/  LDSM.16.MT88.4 R24, [R178+0xf800] ;  /* 0x00f80000b218783b */ /* 0x000fee0000004200 */
[----:B------:R-:W-:Y:S01]  /*23c10*/  HMMA.16816.F32 R20, R8, R14, R20 ;  /* 0x0000000e0814723c */ /* 0x000fe20000001814 */
[----:B------:R-:W2:Y:S01]  /*23c20*/  LDSM.16.MT88.4 R12, [R180+0xf000] ;  /* 0x00f00000b40c783b */ /* 0x000ea20000004200 */
[----:B-1----:R-:W-:-:S04]  /*23c30*/  FFMA.FTZ R2, R135, R0, -R7 ;  /* 0x0000000087027223 */ /* 0x002fc80000010807 */
[----:B------:R1:W-:Y:S02]  /*23c40*/  MUFU.EX2 R105, R2 ;  /* 0x0000000200697308 */ /* 0x0003e40000000800 */
[----:B------:R-:W-:Y:S01]  /*23c50*/  HMMA.16816.F32 R68, R8, R18, R68 ;  /* 0x000000120844723c */ /* 0x000fe20000001844 */
[----:B------:R-:W3:Y:S06]  /*23c60*/  LDSM.16.MT88.4 R16, [R179+0xf000] ;  /* 0x00f00000b310783b */ /* 0x000eec0000004200 */
        /* <DEDUP_REMOVED lines=18> */
[C---:B------:R-:W-:Y:S08]  /*23d90*/  HMMA.16816.F32 R40, R8.reuse, R36, R40 ;  /* 0x000000240828723c */ /* 0x040ff00000001828 */
[----:B------:R-:W-:Y:S01]  /*23da0*/  HMMA.16816.F32 R44, R8, R38, R44 ;  /* 0x00000026082c723c */ /* 0x000fe2000000182c */
[----:B------:R-:W5:Y:S01]  /*23db0*/  LDSM.16.MT88.4 R36, [R181+0xf800] ;  /* 0x00f80000b524783b */ /* 0x000f620000004200 */
[----:B-1----:R-:W-:-:S06]  /*23dc0*/  FFMA.FTZ R2, R212, R0, -R5 ;  /* 0x00000000d4027223 */ /* 0x002fcc0000010805 */
[C---:B--2---:R-:W-:Y:S01]  /*23dd0*/  HMMA.16816.F32 R60, R8.reuse, R12, R48 ;  /* 0x0000000c083c723c */ /* 0x044fe20000001830 */
[----:B------:R1:W-:Y:S07]  /*23de0*/  MUFU.EX2 R100, R2 ;  /* 0x0000000200647308 */ /* 0x0003ee0000000800 */
[C---:B------:R-:W-:Y:S01]  /*23df0*/  HMMA.16816.F32 R48, R8.reuse, R14, R20 ;  /* 0x0000000e0830723c */ /* 0x040fe20000001814 */
[----:B------:R-:W2:Y:S04]  /*23e00*/  LDSM.16.MT88.4 R12, [R180+0xf800] ;  /* 0x00f80000b40c783b */ /* 0x000ea80000004200 */
[----:B------:R-:W-:Y:S03]  /*23e10*/  LDSM.16.MT88.4 R20, [R181+0x10000] ;  /* 0x01000000b514783b */ /* 0x000fe60000004200 */
[----:B---3--:R-:W-:Y:S01]  /*23e20*/  HMMA.16816.F32 R56, R8, R16, R56 ;  /* 0x000000100838723c */ /* 0x008fe20000001838 */
[----:B-1----:R-:W-:-:S04]  /*23e30*/  FFMA.FTZ R2, R214, R0, -R7 ;  /* 0x00000000d6027223 */ /* 0x002fc80000010807 */
[----:B------:R1:W-:Y:S03]  /*23e40*/  MUFU.EX2 R98, R2 ;  /* 0x0000000200627308 */ /* 0x0003e60000000800 */
[----:B------:R-:W-:Y:S01]  /*23e50*/  HMMA.16816.F32 R68, R8, R18, R68 ;  /* 0x000000120844723c */ /* 0x000fe20000001844 */
[----:B------:R-:W3:Y:S06]  /*23e60*/  LDSM.16.MT88.4 R16, [R178+0x10000] ;  /* 0x01000000b210783b */ /* 0x000eec0000004200 */
[----:B----4-:R-:W-:Y:S01]  /*23e70*/  F2FP.PACK_AB R9, R101, R99 ;  /* 0x000000636509723e */ /* 0x010fe200000000ff */
[----:B-1----:R-:W-:-:S04]  /*23e80*/  FFMA.FTZ R2, R66, R0, -R7 ;  /* 0x0000000042027223 */ /* 0x002fc80000010807 */
[----:B------:R1:W4:Y:S02]  /*23e90*/  MUFU.EX2 R97, R2 ;  /* 0x0000000200617308 */ /* 0x0003240000000800 */
[----:B-1----:R-:W-:Y:S01]  /*23ea0*/  FFMA.FTZ R2, R215, R0, -R7 ;  /* 0x00000000d7027223 */ /* 0x002fe20000010807 */
[----:B----4-:R-:W-:-:S05]  /*23eb0*/  F2FP.PACK_AB R8, R97, R98 ;  /* 0x000000626108723e */ /* 0x010fca00000000ff */
[----:B------:R1:W-:Y:S02]  /*23ec0*/  MUFU.EX2 R96, R2 ;  /* 0x0000000200607308 */ /* 0x0003e40000000800 */
[----:B-1----:R-:W-:-:S06]  /*23ed0*/  FFMA.FTZ R2, R67, R0, -R7 ;  /* 0x0000000043027223 */ /* 0x002fcc0000010807 */
[----:B------:R1:W4:Y:S02]  /*23ee0*/  MUFU.EX2 R95, R2 ;  /* 0x00000002005f7308 */ /* 0x0003240000000800 */
[----:B-1----:R-:W-:Y:S01]  /*23ef0*/  FFMA.FTZ R2, R72, R0, -R5 ;  /* 0x0000000048027223 */ /* 0x002fe20000010805 */
[----:B----4-:R-:W-:-:S05]  /*23f00*/  F2FP.PACK_AB R10, R95, R96 ;  /* 0x000000605f0a723e */ /* 0x010fca00000000ff */
[----:B------:R1:W4:Y:S02]  /*23f10*/  MUFU.EX2 R6, R2 ;  /* 0x0000000200067308 */ /* 0x0003240000000800 */
[----:B-1----:R-:W-:Y:S01]  /*23f20*/  FFMA.FTZ R2, R217, R0, -R5 ;  /* 0x00000000d9027223 */ /* 0x002fe20000010805 */
[----:B----4-:R-:W-:-:S05]  /*23f30*/  F2FP.PACK_AB R11, R6, R100 ;  /* 0x00000064060b723e */ /* 0x010fca00000000ff */
[----:B------:R1:W-:Y:S02]  /*23f40*/  MUFU.EX2 R93, R2 ;  /* 0x00000002005d7308 */ /* 0x0003e40000000800 */
[C---:B------:R-:W-:Y:S08]  /*23f50*/  HMMA.16816.F32 R64, R8.reuse, R24, R28 ;  /* 0x000000180840723c */ /* 0x040ff0000000181c */
[----:B------:R-:W-:Y:S01]  /*23f60*/  HMMA.16816.F32 R28, R8, R26, R32 ;  /* 0x0000001a081c723c */ /* 0x000fe20000001820 */
[----:B-1----:R-:W-:-:S04]  /*23f70*/  FFMA.FTZ R2, R74, R0, -R5 ;  /* 0x000000004a027223 */ /* 0x002fc80000010805 */
[----:B------:R1:W4:Y:S03]  /*23f80*/  MUFU.EX2 R94, R2 ;  /* 0x00000002005e7308 */ /* 0x0003260000000800 */
[C---:B-----5:R-:W-:Y:S08]  /*23f90*/  HMMA.16816.F32 R24, R8.reuse, R36, R40 ;  /* 0x000000240818723c */ /* 0x060ff00000001828 */
[----:B------:R-:W-:Y:S01]  /*23fa0*/  HMMA.16816.F32 R32, R8, R38, R44 ;  /* 0x000000260820723c */ /* 0x000fe2000000182c */
[----:B------:R-:W5:Y:S01]  /*23fb0*/  LDSM.16.MT88.4 R36, [R179+0x10000] ;  /* 0x01000000b324783b */ /* 0x000f620000004200 */
[----:B-1----:R-:W-:-:S06]  /*23fc0*/  FFMA.FTZ R2, R218, R0, -R5 ;  /* 0x00000000da027223 */ /* 0x002fcc0000010805 */
[C---:B------:R-:W-:Y:S01]  /*23fd0*/  HMMA.16816.F32 R40, R8.reuse, R52, R56 ;  /* 0x000000340828723c */ /* 0x040fe20000001838 */
[----:B------:R1:W-:Y:S07]  /*23fe0*/  MUFU.EX2 R92, R2 ;  /* 0x00000002005c7308 */ /* 0x0003ee0000000800 */
[C---:B------:R-:W-:Y:S08]  /*23ff0*/  HMMA.16816.F32 R52, R8.reuse, R54, R68 ;  /* 0x000000360834723c */ /* 0x040ff00000001844 */
[----:B--2---:R-:W-:Y:S01]  /*24000*/  HMMA.16816.F32 R44, R8, R12, R60 ;  /* 0x0000000c082c723c */ /* 0x004fe2000000183c */
[----:B-1----:R-:W-:-:S04]  /*24010*/  FFMA.FTZ R2, R221, R0, -R7 ;  /* 0x00000000dd027223 */ /* 0x002fc80000010807 */
[----:B------:R1:W-:Y:S03]  /*24020*/  MUFU.EX2 R91, R2 ;  /* 0x00000002005b7308 */ /* 0x0003e60000000800 */
[----:B------:R-:W-:Y:S01]  /*24030*/  HMMA.16816.F32 R48, R8, R14, R48 ;  /* 0x0000000e0830723c */ /* 0x000fe20000001830 */
[----:B------:R-:W-:Y:S06]  /*24040*/  LDSM.16.MT88.4 R12, [R178+0x10800] ;  /* 0x01080000b20c783b */ /* 0x000fec0000004200 */
[----:B----4-:R-:W-:Y:S01]  /*24050*/  F2FP.PACK_AB R9, R94, R93 ;  /* 0x0000005d5e09723e */ /* 0x010fe200000000ff */
[----:B-1----:R-:W-:-:S04]  /*24060*/  FFMA.FTZ R2, R188, R0, -R7 ;  /* 0x00000000bc027223 */ /* 0x002fc80000010807 */
        /* <DEDUP_REMOVED lines=8> */
[----:B------:R1:W2:Y:S02]  /*240f0*/  MUFU.EX2 R87, R2 ;  /* 0x0000000200577308 */ /* 0x0002a40000000800 */
[----:B-1----:R-:W-:Y:S01]  /*24100*/  FFMA.FTZ R2, R230, R0, -R5 ;  /* 0x00000000e6027223 */ /* 0x002fe20000010805 */
[----:B--2---:R-:W-:-:S05]  /*24110*/  F2FP.PACK_AB R11, R87, R92 ;  /* 0x0000005c570b723e */ /* 0x004fca00000000ff */
[----:B------:R1:W-:Y:S02]  /*24120*/  MUFU.EX2 R85, R2 ;  /* 0x0000000200557308 */ /* 0x0003e40000000800 */
[C---:B---3--:R-:W-:Y:S08]  /*24130*/  HMMA.16816.F32 R64, R8.reuse, R16, R64 ;  /* 0x000000100840723c */ /* 0x048ff00000001840 */
[----:B------:R-:W-:Y:S01]  /*24140*/  HMMA.16816.F32 R28, R8, R18, R28 ;  /* 0x00000012081c723c */ /* 0x000fe2000000181c */
[----:B------:R-:W2:Y:S01]  /*24150*/  LDSM.16.MT88.4 R16, [R180+0x10000] ;  /* 0x01000000b410783b */ /* 0x000ea20000004200 */
[----:B-1----:R-:W-:-:S04]  /*24160*/  FFMA.FTZ R2, R213, R0, -R5 ;  /* 0x00000000d5027223 */ /* 0x002fc80000010805 */
[----:B------:R1:W3:Y:S02]  /*24170*/  MUFU.EX2 R86, R2 ;  /* 0x0000000200567308 */ /* 0x0002e40000000800 */
[C---:B------:R-:W-:Y:S08]  /*24180*/  HMMA.16816.F32 R72, R8.reuse, R20, R24 ;  /* 0x000000140848723c */ /* 0x040ff00000001818 */
[----:B-----5:R-:W-:Y:S01]  /*24190*/  HMMA.16816.F32 R56, R8, R38, R52 ;  /* 0x000000260838723c */ /* 0x020fe20000001834 */
[----:B-1----:R-:W-:-:S07]  /*241a0*/  FFMA.FTZ R2, R231, R0, -R5 ;  /* 0x00000000e7027223 */ /* 0x002fce0000010805 */
[C---:B------:R-:W-:Y:S01]  /*241b0*/  HMMA.16816.F32 R60, R8.reuse, R22, R32 ;  /* 0x00000016083c723c */ /* 0x040fe20000001820 */
[----:B------:R-:W-:Y:S01]  /*241c0*/  LDSM.16.MT88.4 R20, [R181+0x10800] ;  /* 0x01080000b514783b */ /* 0x000fe20000004200 */
[----:B------:R1:W-:Y:S06]  /*241d0*/  MUFU.EX2 R84, R2 ;  /* 0x0000000200547308 */ /* 0x0003ec0000000800 */
[C---:B------:R-:W-:Y:S08]  /*241e0*/  HMMA.16816.F32 R68, R8.reuse, R36, R40 ;  /* 0x000000240844723c */ /* 0x040ff00000001828 */
[----:B--2---:R-:W-:Y:S01]  /*241f0*/  HMMA.16816.F32 R52, R8, R16, R44 ;  /* 0x000000100834723c */ /* 0x004fe2000000182c */
[----:B-1----:R-:W-:-:S04]  /*24200*/  FFMA.FTZ R2, R233, R0, -R7 ;  /* 0x00000000e9027223 */ /* 0x002fc80000010807 */
[----:B------:R1:W-:Y:S03]  /*24210*/  MUFU.EX2 R83, R2 ;  /* 0x0000000200537308 */ /* 0x0003e60000000800 */
[----:B------:R-:W-:Y:S01]  /*24220*/  HMMA.16816.F32 R24, R8, R18, R48 ;  /* 0x000000120818723c */ /* 0x000fe20000001830 */
[----:B------:R-:W2:Y:S06]  /*24230*/  LDSM.16.MT88.4 R16, [R179+0x10800] ;  /* 0x01080000b310783b */ /* 0x000eac0000004200 */
[----:B---3--:R-:W-:Y:S01]  /*24240*/  F2FP.PACK_AB R9, R86, R85 ;  /* 0x000000555609723e */ /* 0x008fe200000000ff */
[----:B-1----:R-:W-:-:S04]  /*24250*/  FFMA.FTZ R2, R216, R0, -R7 ;  /* 0x00000000d8027223 */ /* 0x002fc80000010807 */
[----:B------:R1:W3:Y:S02]  /*24260*/  MUFU.EX2 R82, R2 ;  /* 0x0000000200527308 */ /* 0x0002e40000000800 */
[----:B-1----:R-:W-:Y:S01]  /*24270*/  FFMA.FTZ R2, R234, R0, -R7 ;  /* 0x00000000ea027223 */ /* 0x002fe20000010807 */
[----:B---3--:R-:W-:-:S05]  /*24280*/  F2FP.PACK_AB R8, R82, R83 ;  /* 0x000000535208723e */ /* 0x008fca00000000ff */
[----:B------:R1:W-:Y:S02]  /*24290*/  MUFU.EX2 R81, R2 ;  /* 0x0000000200517308 */ /* 0x0003e40000000800 */
[----:B-1----:R-:W-:Y:S02]  /*242a0*/  FADD.FTZ R2, R171, R3 ;  /* 0x00000003ab027221 */ /* 0x002fe40000010000 */
[----:B------:R-:W-:Y:S02]  /*242b0*/  FADD.FTZ R3, R206, R4 ;  /* 0x00000004ce037221 */ /* 0x000fe40000010000 */
[----:B------:R-:W-:Y:S02]  /*242c0*/  FADD.FTZ R2, R173, R2 ;  /* 0x00000002ad027221 */ /* 0x000fe40000010000 */
[----:B------:R-:W-:Y:S02]  /*242d0*/  FADD.FTZ R3, R205, R3 ;  /* 0x00000003cd037221 */ /* 0x000fe40000010000 */
[----:B------:R-:W-:-:S02]  /*242e0*/  FADD.FTZ R2, R195, R2 ;  /* 0x00000002c3027221 */ /* 0x000fc40000010000 */
[----:B------:R-:W-:Y:S02]  /*242f0*/  FADD.FTZ R3, R204, R3 ;  /* 0x00000003cc037221 */ /* 0x000fe40000010000 */
[----:B------:R-:W-:Y:S02]  /*24300*/  FADD.FTZ R2, R207, R2 ;  /* 0x00000002cf027221 */ /* 0x000fe40000010000 */
[----:B------:R-:W-:Y:S02]  /*24310*/  FFMA.FTZ R4, R219, R0, -R7 ;  /* 0x00000000db047223 */ /* 0x000fe40000010807 */
[----:B------:R-:W-:Y:S02]  /*24320*/  FADD.FTZ R3, R203, R3 ;  /* 0x00000003cb037221 */ /* 0x000fe40000010000 */
[----:B------:R-:W-:Y:S01]  /*24330*/  FADD.FTZ R2, R201, R2 ;  /* 0x00000002c9027221 */ /* 0x000fe20000010000 */
[----:B------:R1:W3:Y:S01]  /*24340*/  MUFU.EX2 R80, R4 ;  /* 0x0000000400507308 */ /* 0x0002e20000000800 */
[----:B------:R-:W-:-:S02]  /*24350*/  FADD.FTZ R3, R198, R3 ;  /* 0x00000003c6037221 */ /* 0x000fc40000010000 */
[----:B------:R-:W-:Y:S02]  /*24360*/  FADD.FTZ R2, R202, R2 ;  /* 0x00000002ca027221 */ /* 0x000fe40000010000 */
[----:B------:R-:W-:-:S04]  /*24370*/  FADD.FTZ R3, R197, R3 ;  /* 0x00000003c5037221 */ /* 0x000fc80000010000 */
[----:B------:R-:W-:-:S04]  /*24380*/  FADD.FTZ R3, R196, R3 ;  /* 0x00000003c4037221 */ /* 0x000fc80000010000 */
[----:B------:R-:W-:Y:S02]  /*24390*/  FADD.FTZ R3, R199, R3 ;  /* 0x00000003c7037221 */ /* 0x000fe40000010000 */
[----:B-1----:R-:W-:Y:S01]  /*243a0*/  FFMA.FTZ R4, R220, R0, -R5 ;  /* 0x00000000dc047223 */ /* 0x002fe20000010805 */
[----:B---3--:R-:W-:Y:S01]  /*243b0*/  F2FP.PACK_AB R10, R80, R81 ;  /* 0x00000051500a723e */ /* 0x008fe200000000ff */
[----:B------:R-:W-:Y:S02]  /*243c0*/  FADD.FTZ R3, R174, R3 ;  /* 0x00000003ae037221 */ /* 0x000fe40000010000 */
[----:B------:R1:W3:Y:S02]  /*243d0*/  MUFU.EX2 R79, R4 ;  /* 0x00000004004f7308 */ /* 0x0002e40000000800 */
[----:B------:R-:W-:-:S04]  /*243e0*/  FADD.FTZ R3, R172, R3 ;  /* 0x00000003ac037221 */ /* 0x000fc80000010000 */
[----:B------:R-:W-:-:S04]  /*243f0*/  FADD.FTZ R3, R170, R3 ;  /* 0x00000003aa037221 */ /* 0x000fc80000010000 */
[----:B------:R-:W-:-:S04]  /*24400*/  FADD.FTZ R3, R169, R3 ;  /* 0x00000003a9037221 */ /* 0x000fc80000010000 */
[----:B------:R-:W-:Y:S02]  /*24410*/  FADD.FTZ R3, R164, R3 ;  /* 0x00000003a4037221 */ /* 0x000fe40000010000 */
[----:B-1----:R-:W-:Y:S01]  /*24420*/  FADD.FTZ R4, R200, R2 ;  /* 0x00000002c8047221 */ /* 0x002fe20000010000 */
[----:B---3--:R-:W-:Y:S01]  /*24430*/  F2FP.PACK_AB R11, R79, R84 ;  /* 0x000000544f0b723e */ /* 0x008fe200000000ff */
[----:B------:R-:W-:Y:S02]  /*24440*/  FFMA.FTZ R2, R237, R0, -R5 ;  /* 0x00000000ed027223 */ /* 0x000fe40000010805 */
[----:B------:R-:W-:Y:S02]  /*24450*/  FADD.FTZ R3, R163, R3 ;  /* 0x00000003a3037221 */ /* 0x000fe40000010000 */
[----:B------:R1:W-:Y:S02]  /*24460*/  MUFU.EX2 R78, R2 ;  /* 0x00000002004e7308 */ /* 0x0003e40000000800 */
[----:B------:R-:W-:Y:S01]  /*24470*/  FADD.FTZ R3, R162, R3 ;  /* 0x00000003a2037221 */ /* 0x000fe20000010000 */
[----:B------:R-:W-:Y:S03]  /*24480*/  HMMA.16816.F32 R40, R8, R12, R64 ;  /* 0x0000000c0828723c */ /* 0x000fe60000001840 */
[----:B------:R-:W-:-:S04]  /*24490*/  FADD.FTZ R3, R161, R3 ;  /* 0x00000003a1037221 */ /* 0x000fc80000010000 */
[----:B------:R-:W-:Y:S01]  /*244a0*/  FADD.FTZ R3, R156, R3 ;  /* 0x000000039c037221 */ /* 0x000fe20000010000 */
[C---:B------:R-:W-:Y:S01]  /*244b0*/  HMMA.16816.F32 R32, R8.reuse, R14, R28 ;  /* 0x0000000e0820723c */ /* 0x040fe2000000181c */
[----:B------:R-:W3:Y:S02]  /*244c0*/  LDSM.16.MT88.4 R12, [R180+0x10800] ;  /* 0x01080000b40c783b */ /* 0x000ee40000004200 */
[----:B------:R-:W-:Y:S02]  /*244d0*/  FADD.FTZ R3, R155, R3 ;  /* 0x000000039b037221 */ /* 0x000fe40000010000 */
[----:B-1----:R-:W-:Y:S02]  /*244e0*/  FADD.FTZ R2, R194, R4 ;  /* 0x00000004c2027221 */ /* 0x002fe40000010000 */
[----:B------:R-:W-:Y:S01]  /*244f0*/  FADD.FTZ R3, R154, R3 ;  /* 0x000000039a037221 */ /* 0x000fe20000010000 */
[----:B--2---:R-:W-:Y:S01]  /*24500*/  HMMA.16816.F32 R28, R8, R16, R68 ;  /* 0x00000010081c723c */ /* 0x004fe20000001844 */
[----:B------:R-:W-:-:S02]  /*24510*/  FADD.FTZ R2, R192, R2 ;  /* 0x00000002c0027221 */ /* 0x000fc40000010000 */
[----:B------:R-:W-:Y:S02]  /*24520*/  FFMA.FTZ R4, R229, R0, -R5 ;  /* 0x00000000e5047223 */ /* 0x000fe40000010805 */
[----:B------:R-:W-:Y:S02]  /*24530*/  FADD.FTZ R2, R193, R2 ;  /* 0x00000002c1027221 */ /* 0x000fe40000010000 */
[----:B------:R-:W-:Y:S01]  /*24540*/  FADD.FTZ R3, R153, R3 ;  /* 0x0000000399037221 */ /* 0x000fe20000010000 */
[----:B------:R1:W2:Y:S01]  /*24550*/  MUFU.EX2 R66, R4 ;  /* 0x0000000400427308 */ /* 0x0002a20000000800 */
[----:B------:R-:W-:Y:S01]  /*24560*/  FADD.FTZ R2, R175, R2 ;  /* 0x00000002af027221 */ /* 0x000fe20000010000 */
[----:B------:R-:W-:Y:S01]  /*24570*/  HMMA.16816.F32 R56, R8, R18, R56 ;  /* 0x000000120838723c */ /* 0x000fe20000001838 */
[----:B------:R-:W-:Y:S01]  /*24580*/  FADD.FTZ R3, R148, R3 ;  /* 0x0000000394037221 */ /* 0x000fe20000010000 */
[----:B------:R-:W4:Y:S01]  /*24590*/  LDSM.16.MT88.4 R16, [R181+0x11000] ;  /* 0x01100000b510783b */ /* 0x000f220000004200 */
[----:B------:R-:W-:-:S02]  /*245a0*/  FADD.FTZ R2, R168, R2 ;  /* 0x00000002a8027221 */ /* 0x000fc40000010000 */
[----:B------:R-:W-:Y:S02]  /*245b0*/  FADD.FTZ R3, R146, R3 ;  /* 0x0000000392037221 */ /* 0x000fe40000010000 */
[----:B------:R-:W-:Y:S01]  /*245c0*/  FADD.FTZ R2, R166, R2 ;  /* 0x00000002a6027221 */ /* 0x000fe20000010000 */
[C---:B------:R-:W-:Y:S01]  /*245d0*/  HMMA.16816.F32 R36, R8.reuse, R22, R60 ;  /* 0x000000160824723c */ /* 0x040fe2000000183c */
[----:B------:R-:W-:Y:S02]  /*245e0*/  FADD.FTZ R3, R145, R3 ;  /* 0x0000000391037221 */ /* 0x000fe40000010000 */
[----:B------:R-:W-:Y:S02]  /*245f0*/  FADD.FTZ R2, R167, R2 ;  /* 0x00000002a7027221 */ /* 0x000fe40000010000 */
[----:B------:R-:W-:Y:S02]  /*24600*/  FADD.FTZ R3, R147, R3 ;  /* 0x0000000393037221 */ /* 0x000fe40000010000 */
[----:B------:R-:W-:Y:S01]  /*24610*/  FADD.FTZ R2, R165, R2 ;  /* 0x00000002a5027221 */ /* 0x000fe20000010000 */
[----:B------:R-:W-:Y:S01]  /*24620*/  HMMA.16816.F32 R44, R8, R20, R72 ;  /* 0x00000014082c723c */ /* 0x000fe20000001848 */
[----:B-1----:R-:W-:Y:S01]  /*24630*/  FFMA.FTZ R4, R239, R0, -R5 ;  /* 0x00000000ef047223 */ /* 0x002fe20000010805 */
[----:B------:R-:W1:Y:S01]  /*24640*/  LDSM.16.MT88.4 R20, [R178+0x11000] ;  /* 0x01100000b214783b */ /* 0x000e620000004200 */
[----:B------:R-:W-:-:S02]  /*24650*/  FADD.FTZ R2, R160, R2 ;  /* 0x00000002a0027221 */ /* 0x000fc40000010000 */
[----:B------:R5:W-:Y:S01]  /*24660*/  MUFU.EX2 R65, R4 ;  /* 0x0000000400417308 */ /* 0x000be20000000800 */
[----:B------:R-:W-:Y:S01]  /*24670*/  FADD.FTZ R3, R140, R3 ;  /* 0x000000038c037221 */ /* 0x000fe20000010000 */
[----:B------:R-:W-:Y:S01]  /*24680*/  LDSM.16.MT88.4 R160, [R178+0x11800] ;  /* 0x01180000b2a0783b */ /* 0x000fe20000004200 */
        /* <DEDUP_REMOVED lines=8> */
[----:B------:R-:W3:Y:S01]  /*24710*/  LDSM.16.MT88.4 R12, [R179+0x11000] ;  /* 0x01100000b30c783b */ /* 0x000ee20000004200 */
[----:B------:R-:W-:-:S02]  /*24720*/  FADD.FTZ R2, R152, R2 ;  /* 0x0000000298027221 */ /* 0x000fc40000010000 */
[----:B-----5:R-:W-:Y:S01]  /*24730*/  FFMA.FTZ R4, R241, R0, -R7 ;  /* 0x00000000f1047223 */ /* 0x020fe20000010807 */
[----:B------:R-:W-:Y:S01]  /*24740*/  LDSM.16.MT88.4 R152, [R181+0x11800] ;  /* 0x01180000b598783b */ /* 0x000fe20000004200 */
[----:B------:R-:W-:Y:S01]  /*24750*/  FADD.FTZ R2, R151, R2 ;  /* 0x0000000297027221 */ /* 0x000fe20000010000 */
[----:B--2---:R-:W-:Y:S01]  /*24760*/  F2FP.PACK_AB R9, R66, R78 ;  /* 0x0000004e4209723e */ /* 0x004fe200000000ff */
[----:B------:R2:W-:Y:S01]  /*24770*/  MUFU.EX2 R64, R4 ;  /* 0x0000000400407308 */ /* 0x0005e20000000800 */
[----:B------:R-:W-:Y:S02]  /*24780*/  FADD.FTZ R3, R125, R3 ;  /* 0x000000037d037221 */ /* 0x000fe40000010000 */
[----:B------:R-:W-:Y:S02]  /*24790*/  FADD.FTZ R2, R150, R2 ;  /* 0x0000000296027221 */ /* 0x000fe40000010000 */
[----:B------:R-:W-:Y:S02]  /*247a0*/  FADD.FTZ R3, R124, R3 ;  /* 0x000000037c037221 */ /* 0x000fe40000010000 */
[----:B------:R-:W-:-:S02]  /*247b0*/  FADD.FTZ R2, R149, R2 ;  /* 0x0000000295027221 */ /* 0x000fc40000010000 */
[----:B------:R-:W-:Y:S02]  /*247c0*/  FADD.FTZ R3, R123, R3 ;  /* 0x000000037b037221 */ /* 0x000fe40000010000 */
[----:B------:R-:W-:Y:S02]  /*247d0*/  FADD.FTZ R2, R144, R2 ;  /* 0x0000000290027221 */ /* 0x000fe40000010000 */
[----:B------:R-:W-:Y:S01]  /*247e0*/  FADD.FTZ R3, R122, R3 ;  /* 0x000000037a037221 */ /* 0x000fe20000010000 */
[----:B------:R-:W-:Y:S01]  /*247f0*/  LDSM.16.MT88.4 R144, [R179+0x11800] ;  /* 0x01180000b390783b */ /* 0x000fe20000004200 */
[----:B------:R-:W-:Y:S02]  /*24800*/  FADD.FTZ R2, R142, R2 ;  /* 0x000000028e027221 */ /* 0x000fe40000010000 */
[----:B--2---:R-:W-:Y:S02]  /*24810*/  FFMA.FTZ R4, R232, R0, -R7 ;  /* 0x00000000e8047223 */ /* 0x004fe40000010807 */
[----:B------:R-:W-:-:S02]  /*24820*/  FADD.FTZ R2, R143, R2 ;  /* 0x000000028f027221 */ /* 0x000fc40000010000 */
[----:B------:R-:W2:Y:S01]  /*24830*/  MUFU.EX2 R62, R4 ;  /* 0x00000004003e7308 */ /* 0x000ea20000000800 */
[----:B------:R-:W-:Y:S02]  /*24840*/  FADD.FTZ R3, R115, R3 ;  /* 0x0000000373037221 */ /* 0x000fe40000010000 */
[----:B------:R-:W-:Y:S02]  /*24850*/  FADD.FTZ R2, R141, R2 ;  /* 0x000000028d027221 */ /* 0x000fe40000010000 */
[----:B------:R-:W-:Y:S02]  /*24860*/  FADD.FTZ R3, R114, R3 ;  /* 0x0000000372037221 */ /* 0x000fe40000010000 */
[----:B------:R-:W-:Y:S02]  /*24870*/  FADD.FTZ R2, R136, R2 ;  /* 0x0000000288027221 */ /* 0x000fe40000010000 */
[----:B------:R-:W-:Y:S02]  /*24880*/  FADD.FTZ R3, R113, R3 ;  /* 0x0000000371037221 */ /* 0x000fe40000010000 */
[----:B------:R-:W-:-:S04]  /*24890*/  FADD.FTZ R2, R127, R2 ;  /* 0x000000027f027221 */ /* 0x000fc80000010000 */
[----:B------:R-:W-:Y:S01]  /*248a0*/  FADD.FTZ R2, R134, R2 ;  /* 0x0000000286027221 */ /* 0x000fe20000010000 */
[----:B--2---:R-:W-:Y:S01]  /*248b0*/  F2FP.PACK_AB R8, R62, R64 ;  /* 0x000000403e08723e */ /* 0x004fe200000000ff */
[----:B------:R-:W-:Y:S02]  /*248c0*/  FFMA.FTZ R4, R243, R0, -R7 ;  /* 0x00000000f3047223 */ /* 0x000fe40000010807 */
[----:B------:R-:W-:Y:S02]  /*248d0*/  FADD.FTZ R2, R126, R2 ;  /* 0x000000027e027221 */ /* 0x000fe40000010000 */
[----:B------:R2:W-:Y:S02]  /*248e0*/  MUFU.EX2 R63, R4 ;  /* 0x00000004003f7308 */ /* 0x0005e40000000800 */
[----:B------:R-:W-:-:S04]  /*248f0*/  FADD.FTZ R2, R121, R2 ;  /* 0x0000000279027221 */ /* 0x000fc80000010000 */
[----:B------:R-:W-:-:S04]  /*24900*/  FADD.FTZ R2, R118, R2 ;  /* 0x0000000276027221 */ /* 0x000fc80000010000 */
[----:B------:R-:W-:-:S04]  /*24910*/  FADD.FTZ R2, R120, R2 ;  /* 0x0000000278027221 */ /* 0x000fc80000010000 */
[----:B------:R-:W-:Y:S02]  /*24920*/  FADD.FTZ R2, R119, R2 ;  /* 0x0000000277027221 */ /* 0x000fe40000010000 */
[-C--:B--2---:R-:W-:Y:S02]  /*24930*/  FFMA.FTZ R4, R235, R0.reuse, -R7 ;  /* 0x00000000eb047223 */ /* 0x084fe40000010807 */
[----:B------:R-:W-:Y:S02]  /*24940*/  FADD.FTZ R2, R110, R2 ;  /* 0x000000026e027221 */ /* 0x000fe40000010000 */
[----:B------:R2:W5:Y:S02]  /*24950*/  MUFU.EX2 R61, R4 ;  /* 0x00000004003d7308 */ /* 0x0005640000000800 */
[----:B--2---:R-:W-:Y:S01]  /*24960*/  FFMA.FTZ R4, R236, R0, -R5 ;  /* 0x00000000ec047223 */ /* 0x004fe20000010805 */
[----:B-----5:R-:W-:-:S05]  /*24970*/  F2FP.PACK_AB R10, R61, R63 ;  /* 0x0000003f3d0a723e */ /* 0x020fca00000000ff */
[----:B------:R2:W5:Y:S02]  /*24980*/  MUFU.EX2 R60, R4 ;  /* 0x00000004003c7308 */ /* 0x0005640000000800 */
[----:B--2---:R-:W-:Y:S01]  /*24990*/  FFMA.FTZ R4, R246, R0, -R5 ;  /* 0x00000000f6047223 */ /* 0x004fe20000010805 */
[----:B-----5:R-:W-:-:S05]  /*249a0*/  F2FP.PACK_AB R11, R60, R65 ;  /* 0x000000413c0b723e */ /* 0x020fca00000000ff */
[----:B------:R2:W-:Y:S02]  /*249b0*/  MUFU.EX2 R51, R4 ;  /* 0x0000000400337308 */ /* 0x0005e40000000800 */
[C---:B----4-:R-:W-:Y:S08]  /*249c0*/  HMMA.16816.F32 R44, R8.reuse, R16, R44 ;  /* 0x00000010082c723c */ /* 0x050ff0000000182c */
[----:B-1----:R-:W-:Y:S01]  /*249d0*/  HMMA.16816.F32 R40, R8, R20, R40 ;  /* 0x000000140828723c */ /* 0x002fe20000001828 */
[----:B--2---:R-:W-:-:S04]  /*249e0*/  FFMA.FTZ R4, R238, R0, -R5 ;  /* 0x00000000ee047223 */ /* 0x004fc80000010805 */
[----:B------:R1:W2:Y:S03]  /*249f0*/  MUFU.EX2 R50, R4 ;  /* 0x0000000400327308 */ /* 0x0002a60000000800 */
[C---:B------:R-:W-:Y:S01]  /*24a00*/  HMMA.16816.F32 R32, R8.reuse, R22, R32 ;  /* 0x000000160820723c */ /* 0x040fe20000001820 */
[----:B------:R-:W4:Y:S07]  /*24a10*/  LDSM.16.MT88.4 R20, [R180+0x11000] ;  /* 0x01100000b414783b */ /* 0x000f2e0000004200 */
[----:B---3--:R-:W-:Y:S01]  /*24a20*/  HMMA.16816.F32 R28, R8, R12, R28 ;  /* 0x0000000c081c723c */ /* 0x008fe2000000181c */
[----:B-1----:R-:W-:-:S07]  /*24a30*/  FFMA.FTZ R4, R240, R0, -R5 ;  /* 0x00000000f0047223 */ /* 0x002fce0000010805 */
[C---:B------:R-:W-:Y:S01]  /*24a40*/  HMMA.16816.F32 R36, R8.reuse, R18, R36 ;  /* 0x000000120824723c */ /* 0x040fe20000001824 */
[----:B--2---:R-:W-:Y:S01]  /*24a50*/  F2FP.PACK_AB R137, R50, R51 ;  /* 0x000000333289723e */ /* 0x004fe200000000ff */
[----:B------:R1:W-:Y:S06]  /*24a60*/  MUFU.EX2 R49, R4 ;  /* 0x0000000400317308 */ /* 0x0003ec0000000800 */
[----:B------:R-:W-:Y:S01]  /*24a70*/  HMMA.16816.F32 R12, R8, R14, R56 ;  /* 0x0000000e080c723c */ /* 0x000fe20000001838 */
[----:B-1----:R-:W-:-:S04]  /*24a80*/  FFMA.FTZ R4, R251, R0, -R7 ;  /* 0x00000000fb047223 */ /* 0x002fc80000010807 */
[----:B------:R1:W-:Y:S03]  /*24a90*/  MUFU.EX2 R48, R4 ;  /* 0x0000000400307308 */ /* 0x0003e60000000800 */
[C---:B----4-:R-:W-:Y:S08]  /*24aa0*/  HMMA.16816.F32 R140, R8.reuse, R20, R52 ;  /* 0x00000014088c723c */ /* 0x050ff00000001834 */
[----:B------:R-:W-:Y:S01]  /*24ab0*/  HMMA.16816.F32 R8, R8, R22, R24 ;  /* 0x000000160808723c */ /* 0x000fe20000001818 */
[----:B-1----:R-:W-:-:S04]  /*24ac0*/  FFMA.FTZ R4, R242, R0, -R7 ;  /* 0x00000000f2047223 */ /* 0x002fc80000010807 */
[----:B------:R1:W2:Y:S02]  /*24ad0*/  MUFU.EX2 R17, R4 ;  /* 0x0000000400117308 */ /* 0x0002a40000000800 */
[--C-:B-1----:R-:W-:Y:S01]  /*24ae0*/  FFMA.FTZ R4, R252, R0, -R7.reuse ;  /* 0x00000000fc047223 */ /* 0x102fe20000010807 */
[----:B--2---:R-:W-:Y:S01]  /*24af0*/  F2FP.PACK_AB R136, R17, R48 ;  /* 0x000000301188723e */ /* 0x004fe200000000ff */
[----:B------:R-:W-:-:S04]  /*24b00*/  FFMA.FTZ R7, R244, R0, -R7 ;  /* 0x00000000f4077223 */ /* 0x000fc80000010807 */
[----:B------:R1:W-:Y:S08]  /*24b10*/  MUFU.EX2 R16, R4 ;  /* 0x0000000400107308 */ /* 0x0003f00000000800 */
[----:B------:R-:W2:Y:S01]  /*24b20*/  MUFU.EX2 R250, R7 ;  /* 0x0000000700fa7308 */ /* 0x000ea20000000800 */
[----:B-1----:R-:W-:Y:S02]  /*24b30*/  FADD.FTZ R4, R111, R3 ;  /* 0x000000036f047221 */ /* 0x002fe40000010000 */
[----:B------:R-:W-:-:S02]  /*24b40*/  FADD.FTZ R3, R107, R2 ;  /* 0x000000026b037221 */ /* 0x000fc40000010000 */
[----:B------:R-:W-:Y:S02]  /*24b50*/  FFMA.FTZ R2, R245, R0, -R5 ;  /* 0x00000000f5027223 */ /* 0x000fe40000010805 */
[----:B------:R-:W-:Y:S02]  /*24b60*/  FADD.FTZ R0, R105, R4 ;  /* 0x0000000469007221 */ /* 0x000fe40000010000 */
[----:B------:R1:W3:Y:S01]  /*24b70*/  MUFU.EX2 R249, R2 ;  /* 0x0000000200f97308 */ /* 0x0002e20000000800 */
[----:B------:R-:W-:Y:S01]  /*24b80*/  FADD.FTZ R3, R108, R3 ;  /* 0x000000036c037221 */ /* 0x000fe20000010000 */
[----:B--2---:R-:W-:Y:S01]  /*24b90*/  F2FP.PACK_AB R138, R250, R16 ;  /* 0x00000010fa8a723e */ /* 0x004fe200000000ff */
[----:B-1----:R-:W-:Y:S01]  /*24ba0*/  FADD.FTZ R2, R106, R0 ;  /* 0x000000006a027221 */ /* 0x002fe20000010000 */
[----:B---3--:R-:W-:Y:S01]  /*24bb0*/  F2FP.PACK_AB R139, R249, R49 ;  /* 0x00000031f98b723e */ /* 0x008fe200000000ff */
[----:B------:R-:W-:Y:S01]  /*24bc0*/  FADD.FTZ R0, R109, R3 ;  /* 0x000000036d007221 */ /* 0x000fe20000010000 */
[----:B------:R-:W-:Y:S01]  /*24bd0*/  MOV R3, R77 ;  /* 0x0000004d00037202 */ /* 0x000fe20000000f00 */
        /* <DEDUP_REMOVED lines=13> */
[----:B------:R-:W1:Y:S01]  /*24cb0*/  LDSM.16.MT88.4 R4, [R180+0x11800] ;  /* 0x01180000b404783b */ /* 0x000e620000004200 */
[----:B------:R-:W-:Y:S01]  /*24cc0*/  FADD.FTZ R0, R93, R0 ;  /* 0x000000005d007221 */ /* 0x000fe20000010000 */
[----:B------:R-:W-:Y:S01]  /*24cd0*/  HMMA.16816.F32 R148, R136, R144, R28 ;  /* 0x000000908894723c */ /* 0x000fe2000000181c */
[----:B------:R-:W-:Y:S02]  /*24ce0*/  FADD.FTZ R2, R91, R2 ;  /* 0x000000025b027221 */ /* 0x000fe40000010000 */
        /* <DEDUP_REMOVED lines=14> */
[----:B------:R-:W-:Y:S01]  /*24dd0*/  FADD.FTZ R2, R81, R2 ;  /* 0x0000000251027221 */ /* 0x000fe20000010000 */
[----:B------:R-:W-:Y:S01]  /*24de0*/  MOV R38, R76 ;  /* 0x0000004c00267202 */ /* 0x000fe20000000f00 */
        /* <DEDUP_REMOVED lines=20> */
.L_x_1137:
[----:B------:R-:W-:-:S13]  /*24f30*/  ISETP.GE.AND P0, PT, R248, 0x1, PT ;  /* 0x00000001f800780c */ /* 0x000fda0003f06270 */
[----:B------:R-:W-:Y:S05]  /*24f40*/  @!P0 BRA `(.L_x_1148) ;  /* 0x00006a2000008947 */ /* 0x000fea0003800000 */
[----:B------:R-:W2:Y:S04]  /*24f50*/  LDL R24, [R1+0x4] ;  /* 0x0000040001187983 */ /* 0x000ea80000100800 */
[----:B------:R-:W3:Y:S01]  /*24f60*/  LDL R23, [R1] ;  /* 0x0000000001177983 */ /* 0x000ee20000100800 */
[C---:B------:R-:W-:Y:S01]  /*24f70*/  IMAD.WIDE.U32 R44, R190.reuse, 0x30, RZ ;  /* 0x00000030be2c7825 */ /* 0x040fe200078e00ff */
[----:B------:R-:W-:Y:S02]  /*24f80*/  MOV R135, R38 ;  /* 0x0000002600877202 */ /* 0x000fe40000000f00 */
[----:B------:R-:W-:Y:S01]  /*24f90*/  MOV R134, R3 ;  /* 0x0000000300867202 */ /* 0x000fe20000000f00 */
        /* <DEDUP_REMOVED lines=8> */
[C---:B------:R-:W-:Y:S02]  /*25020*/  IMAD R11, R191.reuse, 0x30, RZ ;  /* 0x00000030bf0b7824 */ /* 0x040fe400078e02ff */
[C---:B------:R-:W-:Y:S02]  /*25030*/  IMAD R10, R191.reuse, 0x50, RZ ;  /* 0x00000050bf0a7824 */ /* 0x040fe400078e02ff */
[----:B------:R-:W-:Y:S01]  /*25040*/  IMAD R9, R191, 0x60, RZ ;  /* 0x00000060bf097824 */ /* 0x000fe200078e02ff */
[----:B------:R-:W-:Y:S01]  /*25050*/  IADD3 R11, R11, R45, RZ ;  /* 0x0000002d0b0b7210 */ /* 0x000fe20007ffe0ff */
[C---:B------:R-:W-:Y:S01]  /*25060*/  IMAD R8, R191.reuse, 0x70, RZ ;  /* 0x00000070bf087824 */ /* 0x040fe200078e02ff */
[----:B------:R-:W-:Y:S01]  /*25070*/  IADD3 R10, R10, R43, RZ ;  /* 0x0000002b0a0a7210 */ /* 0x000fe20007ffe0ff */
        /* <DEDUP_REMOVED lines=14> */
[----:B--2---:R-:W-:-:S02]  /*25160*/  IMAD R22, R24, 0x30, RZ ;  /* 0x0000003018167824 */ /* 0x004fc400078e02ff */
[C---:B------:R-:W-:Y:S01]  /*25170*/  IMAD R21, R24.reuse, 0x50, RZ ;  /* 0x0000005018157824 */ /* 0x040fe200078e02ff */
[C-C-:B---3--:R-:W-:Y:S01]  /*25180*/  SHF.L.U64.HI R26, R23.reuse, 0x5, R24.reuse ;  /* 0x00000005171a7819 */ /* 0x148fe20000010218 */
[C---:B------:R-:W-:Y:S01]  /*25190*/  IMAD R20, R24.reuse, 0x60, RZ ;  /* 0x0000006018147824 */ /* 0x040fe200078e02ff */
[C---:B------:R-:W-:Y:S01]  /*251a0*/  SHF.L.U32 R25, R23.reuse, 0x5, RZ ;  /* 0x0000000517197819 */ /* 0x040fe200000006ff */
[C---:B------:R-:W-:Y:S01]  /*251b0*/  IMAD R19, R24.reuse, 0x70, RZ ;  /* 0x0000007018137824 */ /* 0x040fe200078e02ff */
[----:B------:R-:W-:Y:S01]  /*251c0*/  SHF.L.U64.HI R27, R23, 0x6, R24 ;  /* 0x00000006171b7819 */ /* 0x000fe20000010218 */
[----:B------:R1:W-:Y:S01]  /*251d0*/  STL [R1+0x134], R26 ;  /* 0x0001341a01007387 */ /* 0x0003e20000100800 */
[C---:B------:R-:W-:Y:S02]  /*251e0*/  IMAD R18, R24.reuse, 0x90, RZ ;  /* 0x0000009018127824 */ /* 0x040fe400078e02ff */
[C---:B------:R-:W-:Y:S01]  /*251f0*/  IMAD R17, R24.reuse, 0xa0, RZ ;  /* 0x000000a018117824 */ /* 0x040fe200078e02ff */
[----:B------:R2:W-:Y:S01]  /*25200*/  STL [R1+0x130], R25 ;  /* 0x0001301901007387 */ /* 0x0005e20000100800 */
[----:B------:R-:W-:-:S02]  /*25210*/  IMAD R16, R24, 0xb0, RZ ;  /* 0x000000b018107824 */ /* 0x000fc400078e02ff */
[C---:B------:R-:W-:Y:S01]  /*25220*/  IMAD R15, R24.reuse, 0xc0, RZ ;  /* 0x000000c0180f7824 */ /* 0x040fe200078e02ff */
[----:B------:R-:W-:Y:S01]  /*25230*/  STL [R1+0x12c], R27 ;  /* 0x00012c1b01007387 */ /* 0x000fe20000100800 */
[C---:B------:R-:W-:Y:S02]  /*25240*/  IMAD R14, R24.reuse, 0xd0, RZ ;  /* 0x000000d0180e7824 */ /* 0x040fe400078e02ff */
[C---:B------:R-:W-:Y:S02]  /*25250*/  IMAD R13, R24.reuse, 0xe0, RZ ;  /* 0x000000e0180d7824 */ /* 0x040fe400078e02ff */
[----:B------:R-:W-:Y:S02]  /*25260*/  IMAD R12, R24, 0xf0, RZ ;  /* 0x000000f0180c7824 */ /* 0x000fe400078e02ff */
[----:B------:R-:W-:-:S04]  /*25270*/  IMAD.WIDE.U32 R66, R23, 0x30, RZ ;  /* 0x0000003017427825 */ /* 0x000fc800078e00ff */
[----:B------:R-:W-:Y:S01]  /*25280*/  IMAD.WIDE.U32 R64, R23, 0x50, RZ ;  /* 0x0000005017407825 */ /* 0x000fe200078e00ff */
[----:B------:R-:W-:-:S03]  /*25290*/  IADD3 R22, R22, R67, RZ ;  /* 0x0000004316167210 */ /* 0x000fc60007ffe0ff */
[----:B------:R-:W-:Y:S01]  /*252a0*/  IMAD.WIDE.U32 R62, R23, 0x60, RZ ;  /* 0x00000060173e7825 */ /* 0x000fe200078e00ff */
[----:B------:R-:W-:Y:S02]  /*252b0*/  IADD3 R21, R21, R65, RZ ;  /* 0x0000004115157210 */ /* 0x000fe40007ffe0ff */
[C---:B-1----:R-:W-:Y:S01]  /*252c0*/  SHF.L.U32 R26, R23.reuse, 0x6, RZ ;  /* 0x00000006171a7819 */ /* 0x042fe200000006ff */
[C---:B------:R-:W-:Y:S01]  /*252d0*/  IMAD.WIDE.U32 R60, R23.reuse, 0x70, RZ ;  /* 0x00000070173c7825 */ /* 0x040fe200078e00ff */
[----:B------:R-:W-:Y:S02]  /*252e0*/  IADD3 R20, R20, R63, RZ ;  /* 0x0000003f14147210 */ /* 0x000fe40007ffe0ff */
[C---:B--2---:R-:W-:Y:S01]  /*252f0*/  SHF.L.U64.HI R25, R23.reuse, 0x7, R24 ;  /* 0x0000000717197819 */ /* 0x044fe20000010218 */
[----:B------:R1:W-:Y:S01]  /*25300*/  STL [R1+0x128], R26 ;  /* 0x0001281a01007387 */ /* 0x0003e20000100800 */
[C---:B------:R-:W-:Y:S01]  /*25310*/  SHF.L.U32 R24, R23.reuse, 0x7, RZ ;  /* 0x0000000717187819 */ /* 0x040fe200000006ff */
[----:B------:R-:W-:Y:S01]  /*25320*/  IMAD.WIDE.U32 R58, R23, 0x90, RZ ;  /* 0x00000090173a7825 */ /* 0x000fe200078e00ff */
[----:B------:R-:W-:Y:S01]  /*25330*/  IADD3 R19, R19, R61, RZ ;  /* 0x0000003d13137210 */ /* 0x000fe20007ffe0ff */
[----:B------:R2:W-:Y:S02]  /*25340*/  STL [R1+0x124], R25 ;  /* 0x0001241901007387 */ /* 0x0005e40000100800 */
[C---:B------:R-:W-:Y:S01]  /*25350*/  IMAD.WIDE.U32 R56, R23.reuse, 0xa0, RZ ;  /* 0x000000a017387825 */ /* 0x040fe200078e00ff */
[----:B------:R-:W-:Y:S01]  /*25360*/  IADD3 R18, R18, R59, RZ ;  /* 0x0000003b12127210 */ /* 0x000fe20007ffe0ff */
[----:B------:R3:W-:Y:S02]  /*25370*/  STL [R1+0x120], R24 ;  /* 0x0001201801007387 */ /* 0x0007e40000100800 */
[----:B------:R-:W-:Y:S01]  /*25380*/  IMAD.WIDE.U32 R54, R23, 0xb0, RZ ;  /* 0x000000b017367825 */ /* 0x000fe200078e00ff */
[----:B------:R-:W-:-:S03]  /*25390*/  IADD3 R17, R17, R57, RZ ;  /* 0x0000003911117210 */ /* 0x000fc60007ffe0ff */
[----:B------:R-:W-:Y:S01]  /*253a0*/  IMAD.WIDE.U32 R52, R23, 0xc0, RZ ;  /* 0x000000c017347825 */ /* 0x000fe200078e00ff */
[----:B------:R-:W-:-:S03]  /*253b0*/  IADD3 R16, R16, R55, RZ ;  /* 0x0000003710107210 */ /* 0x000fc60007ffe0ff */
[----:B------:R-:W-:Y:S01]  /*253c0*/  IMAD.WIDE.U32 R50, R23, 0xd0, RZ ;  /* 0x000000d017327825 */ /* 0x000fe200078e00ff */
[----:B------:R-:W-:-:S03]  /*253d0*/  IADD3 R15, R15, R53, RZ ;  /* 0x000000350f0f7210 */ /* 0x000fc60007ffe0ff */
[C---:B------:R-:W-:Y:S01]  /*253e0*/  IMAD.WIDE.U32 R48, R23.reuse, 0xe0, RZ ;  /* 0x000000e017307825 */ /* 0x040fe200078e00ff */
[----:B------:R-:W-:Y:S02]  /*253f0*/  IADD3 R14, R14, R51, RZ ;  /* 0x000000330e0e7210 */ /* 0x000fe40007ffe0ff */
[C-C-:B-1----:R-:W-:Y:S01]  /*25400*/  SHF.L.U64.HI R26, R190.reuse, 0x5, R191.reuse ;  /* 0x00000005be1a7819 */ /* 0x142fe200000102bf */
[----:B------:R-:W-:Y:S01]  /*25410*/  IMAD.WIDE.U32 R46, R23, 0xf0, RZ ;  /* 0x000000f0172e7825 */ /* 0x000fe200078e00ff */
[----:B------:R-:W-:Y:S02]  /*25420*/  IADD3 R13, R13, R49, RZ ;  /* 0x000000310d0d7210 */ /* 0x000fe40007ffe0ff */
[----:B--2---:R-:W-:Y:S01]  /*25430*/  SHF.L.U32 R25, R190, 0x5, RZ ;  /* 0x00000005be197819 */ /* 0x004fe200000006ff */
[----:B------:R1:W-:Y:S01]  /*25440*/  STL [R1+0x11c], R26 ;  /* 0x00011c1a01007387 */ /* 0x0003e20000100800 */
[----:B------:R-:W-:Y:S02]  /*25450*/  IADD3 R12, R12, R47, RZ ;  /* 0x0000002f0c0c7210 */ /* 0x000fe40007ffe0ff */
[C---:B---3--:R-:W-:Y:S01]  /*25460*/  SHF.L.U64.HI R24, R190.reuse, 0x6, R191 ;  /* 0x00000006be187819 */ /* 0x048fe200000102bf */
[----:B------:R2:W-:Y:S04]  /*25470*/  STL [R1+0x118], R25 ;  /* 0x0001181901007387 */ /* 0x0005e80000100800 */
[----:B------:R3:W-:Y:S01]  /*25480*/  STL [R1+0x114], R24 ;  /* 0x0001141801007387 */ /* 0x0007e20000100800 */
[----:B-1----:R-:W-:-:S02]  /*25490*/  SHF.L.U32 R26, R190, 0x6, RZ ;  /* 0x00000006be1a7819 */ /* 0x002fc400000006ff */
[----:B--2---:R-:W-:-:S03]  /*254a0*/  SHF.L.U64.HI R25, R190, 0x7, R191 ;  /* 0x00000007be197819 */ /* 0x004fc600000102bf */
[----:B------:R1:W-:Y:S01]  /*254b0*/  STL [R1+0x110], R26 ;  /* 0x0001101a01007387 */ /* 0x0003e20000100800 */
[----:B---3--:R-:W-:-:S03]  /*254c0*/  SHF.L.U32 R24, R190, 0x7, RZ ;  /* 0x00000007be187819 */ /* 0x008fc600000006ff */
[----:B------:R-:W-:Y:S04]  /*254d0*/  STL [R1+0x10c], R25 ;  /* 0x00010c1901007387 */ /* 0x000fe80000100800 */
[----:B------:R2:W-:Y:S04]  /*254e0*/  STL [R1+0x108], R24 ;  /* 0x0001081801007387 */ /* 0x0005e80000100800 */
[----:B------:R3:W-:Y:S04]  /*254f0*/  STL.64 [R1+0xb0], R66 ;  /* 0x0000b04201007387 */ /* 0x0007e80000100a00 */
[----:B------:R3:W-:Y:S04]  /*25500*/  STL.64 [R1+0xa8], R64 ;  /* 0x0000a84001007387 */ /* 0x0007e80000100a00 */
[----:B------:R3:W-:Y:S04]  /*25510*/  STL.64 [R1+0x20], R62 ;  /* 0x0000203e01007387 */ /* 0x0007e80000100a00 */
[----:B------:R3:W-:Y:S01]  /*25520*/  STL.64 [R1+0xa0], R60 ;  /* 0x0000a03c01007387 */ /* 0x0007e20000100a00 */
[----:B-1----:R-:W-:-:S03]  /*25530*/  IMAD.WIDE.U32 R26, R190, 0xe0, RZ ;  /* 0x000000e0be1a7825 */ /* 0x002fc600078e00ff */
[----:B------:R3:W-:Y:S02]  /*25540*/  STL.64 [R1+0x98], R58 ;  /* 0x0000983a01007387 */ /* 0x0007e40000100a00 */
[----:B------:R-:W-:Y:S02]  /*25550*/  IADD3 R252, R2, R27, RZ ;  /* 0x0000001b02fc7210 */ /* 0x000fe40007ffe0ff */
[----:B------:R3:W-:Y:S01]  /*25560*/  STL.64 [R1+0x18], R56 ;  /* 0x0000183801007387 */ /* 0x0007e20000100a00 */
[----:B--2---:R-:W-:-:S03]  /*25570*/  IMAD.WIDE.U32 R24, R190, 0xf0, RZ ;  /* 0x000000f0be187825 */ /* 0x004fc600078e00ff */
[----:B------:R3:W-:Y:S02]  /*25580*/  STL.64 [R1+0x90], R54 ;  /* 0x0000903601007387 */ /* 0x0007e40000100a00 */
[----:B------:R-:W-:Y:S02]  /*25590*/  IADD3 R251, R0, R25, RZ ;  /* 0x0000001900fb7210 */ /* 0x000fe40007ffe0ff */
[----:B------:R3:W-:Y:S04]  /*255a0*/  STL.64 [R1+0x10], R52 ;  /* 0x0000103401007387 */ /* 0x0007e80000100a00 */
        /* <DEDUP_REMOVED lines=12> */
[----:B------:R3:W-:Y:S04]  /*25670*/  STL [R1+0x104], R22 ;  /* 0x0001041601007387 */ /* 0x0007e80000100800 */
[----:B------:R3:W-:Y:S04]  /*25680*/  STL.64 [R1+0x30], R26 ;  /* 0x0000301a01007387 */ /* 0x0007e80000100a00 */
[----:B------:R3:W-:Y:S04]  /*25690*/  STL [R1+0x100], R21 ;  /* 0x0001001501007387 */ /* 0x0007e80000100800 */
[----:B------:R3:W-:Y:S04]  /*256a0*/  STL.64 [R1+0x28], R24 ;  /* 0x0000281801007387 */ /* 0x0007e80000100a00 */
[----:B------:R3:W-:Y:S04]  /*256b0*/  STL [R1+0xfc], R20 ;  /* 0x0000fc1401007387 */ /* 0x0007e80000100800 */
        /* <DEDUP_REMOVED lines=16> */
[----:B------:R3:W-:Y:S02]  /*257c0*/  STL [R1+0xb8], R3 ;  /* 0x0000b80301007387 */ /* 0x0007e40000100800 */
.L_x_1157:
[----:B------:R-:W-:Y:S01]  /*257d0*/  ULDC.64 UR4, c[0x0][0x40] ;  /* 0x0000100000047ab9 */ /* 0x000fe20000000a00 */
[----:B------:R-:W-:Y:S04]  /*257e0*/  DEPBAR.LE SB0, 0x0 ;  /* 0x000080000000791a */ /* 0x000fe80000000000 */
[----:B------:R-:W-:Y:S01]  /*257f0*/  ISETP.NE.U32.AND P0, PT, R224, RZ, PT ;  /* 0x000000ffe000720c */ /* 0x000fe20003f05070 */
[----:B------:R-:W-:Y:S03]  /*25800*/  UIADD3 UR4, UP0, UR4, 0x160, URZ ;  /* 0x0000016004047890 */ /* 0x000fe6000ff1e03f */
[----:B------:R-:W-:Y:S01]  /*25810*/  ISETP.NE.AND.EX P0, PT, R225, RZ, PT, P0 ;  /* 0x000000ffe100720c */ /* 0x000fe20003f05300 */
[----:B------:R-:W-:Y:S02]  /*25820*/  UIADD3.X UR5, URZ, UR5, URZ, UP0, !UPT ;  /* 0x000000053f057290 */ /* 0x000fe400087fe43f */
[----:B---3--:R-:W-:Y:S04]  /*25830*/  IMAD.U32 R6, RZ, RZ, UR4 ;  /* 0x00000004ff067e24 */ /* 0x008fe8000f8e00ff */
[----:B------:R-:W-:Y:S01]  /*25840*/  IMAD.U32 R7, RZ, RZ, UR5 ;  /* 0x00000005ff077e24 */ /* 0x000fe2000f8e00ff */
[----:B------:R-:W-:Y:S01]  /*25850*/  WARPSYNC 0xffffffff ;  /* 0xffffffff00007948 */ /* 0x000fe20003800000 */
[----:B------:R-:W-:Y:S06]  /*25860*/  BAR.SYNC.DEFER_BLOCKING 0x0 ;  /* 0x0000000000007b1d */ /* 0x000fec0000010000 */
[----:B------:R-:W-:Y:S01]  /*25870*/  BSSY B0, `(.L_x_1149) ;  /* 0x0000046000007945 */ /* 0x000fe20003800000 */
[----:B------:R-:W-:-:S05]  /*25880*/  @!P0 BRA `(.L_x_1150) ;  /* 0x0000040000008947 */ /* 0x000fca0003800000 */
[----:B------:R-:W-:Y:S01]  /*25890*/  IMAD.SHL.U32 R11, R248, 0x100, RZ ;  /* 0x00000100f80b7824 */ /* 0x000fe200078e00ff */
[----:B------:R-:W-:Y:S02]  /*258a0*/  ULDC.64 UR4, c[0x0][0x118] ;  /* 0x0000460000047ab9 */ /* 0x000fe40000000a00 */
[----:B------:R-:W2:Y:S02]  /*258b0*/  LD.E R2, [R6.64+0x170] ;  /* 0x0001700406027980 */ /* 0x000ea4000c101900 */
[C---:B------:R-:W-:Y:S02]  /*258c0*/  IADD3 R12, R11.reuse, -0x100, RZ ;  /* 0xffffff000b0c7810 */ /* 0x040fe40007ffe0ff */
[----:B------:R-:W-:Y:S02]  /*258d0*/  IABS R8, R11 ;  /* 0x0000000b00087213 */ /* 0x000fe40000000000 */
[----:B------:R-:W-:Y:S02]  /*258e0*/  IABS R10, R12 ;  /* 0x0000000c000a7213 */ /* 0x000fe40000000000 */
[-C--:B--2---:R-:W-:Y:S02]  /*258f0*/  IABS R0, R2.reuse ;  /* 0x0000000200007213 */ /* 0x084fe40000000000 */
[-C--:B------:R-:W-:Y:S02]  /*25900*/  IABS R9, R2.reuse ;  /* 0x0000000200097213 */ /* 0x080fe40000000000 */
[----:B------:R-:W1:Y:S01]  /*25910*/  I2F.RP R4, R0 ;  /* 0x0000000000047306 */ /* 0x000e620000209400 */
[-C--:B------:R-:W-:Y:S02]  /*25920*/  LOP3.LUT R11, R11, R2.reuse, RZ, 0x3c, !PT ;  /* 0x000000020b0b7212 */ /* 0x080fe400078e3cff */
[----:B------:R-:W-:Y:S01]  /*25930*/  IMAD.MOV R9, RZ, RZ, -R9 ;  /* 0x000000ffff097224 */ /* 0x000fe200078e0a09 */
[----:B------:R-:W-:Y:S02]  /*25940*/  LOP3.LUT R12, R12, R2, RZ, 0x3c, !PT ;  /* 0x000000020c0c7212 */ /* 0x000fe400078e3cff */
[----:B------:R-:W-:Y:S02]  /*25950*/  ISETP.GE.AND P2, PT, R11, RZ, PT ;  /* 0x000000ff0b00720c */ /* 0x000fe40003f46270 */
[----:B------:R-:W-:Y:S02]  /*25960*/  ISETP.GE.AND P0, PT, R12, RZ, PT ;  /* 0x000000ff0c00720c */ /* 0x000fe40003f06270 */
[----:B-1----:R-:W1:Y:S02]  /*25970*/  MUFU.RCP R4, R4 ;  /* 0x0000000400047308 */ /* 0x002e640000001000 */
[----:B-1----:R-:W-:Y:S08]  /*25980*/  IADD3 R4, R4, 0xffffffe, RZ ;  /* 0x0ffffffe04047810 */ /* 0x002ff00007ffe0ff */
[----:B------:R-:W1:Y:S02]  /*25990*/  F2I.FTZ.U32.TRUNC.NTZ R5, R4 ;  /* 0x0000000400057305 */ /* 0x000e64000021f000 */
[--C-:B-1----:R-:W-:Y:S02]  /*259a0*/  IMAD.MOV R3, RZ, RZ, -R5.reuse ;  /* 0x000000ffff037224 */ /* 0x102fe400078e0a05 */
[----:B------:R-:W-:Y:S02]  /*259b0*/  IMAD.MOV.U32 R4, RZ, RZ, RZ ;  /* 0x000000ffff047224 */ /* 0x000fe400078e00ff */
[----:B------:R-:W-:Y:S04]  /*259c0*/  IMAD R3, R3, R0, RZ ;  /* 0x0000000003037224 */ /* 0x000fe800078e02ff */
[----:B------:R-:W-:Y:S06]  /*259d0*/  IMAD.HI.U32 R5, R5, R3, R4 ;  /* 0x0000000305057227 */ /* 0x000fec00078e0004 */
[C---:B------:R-:W-:Y:S04]  /*259e0*/  IMAD.HI.U32 R3, R5.reuse, R10, RZ ;  /* 0x0000000a05037227 */ /* 0x040fe800078e00ff */
[----:B------:R-:W-:Y:S04]  /*259f0*/  IMAD.HI.U32 R4, R5, R8, RZ ;  /* 0x0000000805047227 */ /* 0x000fe800078e00ff */
[-C--:B------:R-:W-:Y:S02]  /*25a00*/  IMAD R5, R3, R9.reuse, R10 ;  /* 0x0000000903057224 */ /* 0x080fe400078e020a */
[----:B------:R-:W-:Y:S03]  /*25a10*/  IMAD R8, R4, R9, R8 ;  /* 0x0000000904087224 */ /* 0x000fe600078e0208 */
[C---:B------:R-:W-:Y:S02]  /*25a20*/  ISETP.GT.U32.AND P1, PT, R0.reuse, R5, PT ;  /* 0x000000050000720c */ /* 0x040fe40003f24070 */
[----:B------:R-:W-:Y:S11]  /*25a30*/  ISETP.GT.U32.AND P3, PT, R0, R8, PT ;  /* 0x000000080000720c */ /* 0x000ff60003f64070 */
[--C-:B------:R-:W-:Y:S01]  /*25a40*/  @!P1 IMAD.IADD R5, R5, 0x1, -R0.reuse ;  /* 0x0000000105059824 */ /* 0x100fe200078e0a00 */
[----:B------:R-:W-:Y:S01]  /*25a50*/  @!P1 IADD3 R3, R3, 0x1, RZ ;  /* 0x0000000103039810 */ /* 0x000fe20007ffe0ff */
[----:B------:R-:W-:Y:S01]  /*25a60*/  @!P3 IMAD.IADD R8, R8, 0x1, -R0 ;  /* 0x000000010808b824 */ /* 0x000fe200078e0a00 */
[----:B------:R-:W-:Y:S02]  /*25a70*/  @!P3 IADD3 R4, R4, 0x1, RZ ;  /* 0x000000010404b810 */ /* 0x000fe40007ffe0ff */
[-C--:B------:R-:W-:Y:S02]  /*25a80*/  ISETP.GE.U32.AND P4, PT, R5, R0.reuse, PT ;  /* 0x000000000500720c */ /* 0x080fe40003f86070 */
[----:B------:R-:W-:Y:S02]  /*25a90*/  ISETP.GE.U32.AND P5, PT, R8, R0, PT ;  /* 0x000000000800720c */ /* 0x000fe40003fa6070 */
[----:B------:R-:W-:Y:S02]  /*25aa0*/  ISETP.NE.AND P1, PT, R2, RZ, PT ;  /* 0x000000ff0200720c */ /* 0x000fe40003f25270 */
[----:B------:R-:W-:Y:S07]  /*25ab0*/  LOP3.LUT R0, RZ, R2, RZ, 0x33, !PT ;  /* 0x00000002ff007212 */ /* 0x000fee00078e33ff */
[----:B------:R-:W-:Y:S02]  /*25ac0*/  @P4 IADD3 R3, R3, 0x1, RZ ;  /* 0x0000000103034810 */ /* 0x000fe40007ffe0ff */
[----:B------:R-:W-:Y:S03]  /*25ad0*/  @P5 IADD3 R4, R4, 0x1, RZ ;  /* 0x0000000104045810 */ /* 0x000fe60007ffe0ff */
[----:B------:R-:W-:Y:S02]  /*25ae0*/  @!P0 IMAD.MOV R3, RZ, RZ, -R3 ;  /* 0x000000ffff038224 */ /* 0x000fe400078e0a03 */
[----:B------:R-:W-:Y:S03]  /*25af0*/  @!P2 IMAD.MOV R4, RZ, RZ, -R4 ;  /* 0x000000ffff04a224 */ /* 0x000fe600078e0a04 */
[C---:B------:R-:W-:Y:S02]  /*25b00*/  SEL R3, R0.reuse, R3, !P1 ;  /* 0x0000000300037207 */ /* 0x040fe40004800000 */
[----:B------:R-:W-:Y:S02]  /*25b10*/  SEL R0, R0, R4, !P1 ;  /* 0x0000000400007207 */ /* 0x000fe40004800000 */
[----:B------:R1:W2:Y:S01]  /*25b20*/  LD.E.64 R4, [R6.64+0x40] ;  /* 0x0000400406047980 */ /* 0x0002a2000c101b00 */
[CC--:B------:R-:W-:Y:S02]  /*25b30*/  LEA R10, P1, R3.reuse, R224.reuse, 0x2 ;  /* 0x000000e0030a7211 */ /* 0x0c0fe400078210ff */
[C---:B------:R-:W-:Y:S02]  /*25b40*/  LEA R8, P0, R0.reuse, R224, 0x2 ;  /* 0x000000e000087211 */ /* 0x040fe400078010ff */
[-C--:B------:R-:W-:Y:S02]  /*25b50*/  LEA.HI.X.SX32 R11, R3, R225.reuse, 0x2, P1 ;  /* 0x000000e1030b7211 */ /* 0x080fe400008f16ff */
[C---:B------:R-:W-:Y:S01]  /*25b60*/  LEA.HI.X.SX32 R9, R0.reuse, R225, 0x2, P0 ;  /* 0x000000e100097211 */ /* 0x040fe200000f16ff */
[----:B------:R-:W-:Y:S02]  /*25b70*/  IMAD.IADD R0, R0, 0x1, -R3 ;  /* 0x0000000100007824 */ /* 0x000fe400078e0a03 */
[----:B------:R-:W3:Y:S02]  /*25b80*/  LD.E R10, [R10.64] ;  /* 0x000000040a0a7980 */ /* 0x000ee4000c101900 */
[----:B------:R-:W-:Y:S02]  /*25b90*/  IMAD R2, R2, R0, -0x100 ;  /* 0xffffff0002027424 */ /* 0x000fe400078e0200 */
[----:B------:R4:W3:Y:S04]  /*25ba0*/  LD.E R9, [R8.64] ;  /* 0x0000000408097980 */ /* 0x0008e8000c101900 */
[----:B-1----:R-:W5:Y:S01]  /*25bb0*/  LD.E.64 R6, [R6.64+0x28] ;  /* 0x0000280406067980 */ /* 0x002f62000c101b00 */
[----:B----4-:R-:W-:Y:S01]  /*25bc0*/  SHF.R.S32.HI R8, RZ, 0x1f, R2 ;  /* 0x0000001fff087819 */ /* 0x010fe20000011402 */
[-C--:B--2---:R-:W-:Y:S02]  /*25bd0*/  IMAD R0, R5, R2.reuse, RZ ;  /* 0x0000000205007224 */ /* 0x084fe400078e02ff */
[C---:B------:R-:W-:Y:S04]  /*25be0*/  IMAD.WIDE.U32 R2, R4.reuse, R2, RZ ;  /* 0x0000000204027225 */ /* 0x040fe800078e00ff */
[----:B------:R-:W-:Y:S04]  /*25bf0*/  IMAD R4, R4, R8, R0 ;  /* 0x0000000804047224 */ /* 0x000fe800078e0200 */
[----:B------:R-:W-:Y:S02]  /*25c00*/  IMAD.IADD R3, R3, 0x1, R4 ;  /* 0x0000000103037824 */ /* 0x000fe400078e0204 */
[----:B---3--:R-:W-:Y:S05]  /*25c10*/  IMAD.IADD R9, R10, 0x1, -R9 ;  /* 0x000000010a097824 */ /* 0x008fea00078e0a09 */
[----:B------:R-:W-:Y:S01]  /*25c20*/  SHF.R.S32.HI R4, RZ, 0x1f, R9 ;  /* 0x0000001fff047819 */ /* 0x000fe20000011409 */
[----:B-----5:R-:W-:Y:S04]  /*25c30*/  IMAD R0, R7, R9, RZ ;  /* 0x0000000907007224 */ /* 0x020fe800078e02ff */
[----:B------:R-:W-:Y:S02]  /*25c40*/  IMAD R0, R6, R4, R0 ;  /* 0x0000000406007224 */ /* 0x000fe400078e0200 */
[----:B------:R-:W-:Y:S04]  /*25c50*/  IMAD.WIDE.U32 R6, R9, R6, R2 ;  /* 0x0000000609067225 */ /* 0x000fe800078e0002 */
[----:B------:R-:W-:Y:S02]  /*25c60*/  IMAD.IADD R2, R7, 0x1, R0 ;  /* 0x0000000107027824 */ /* 0x000fe400078e0200 */
[----:B------:R-:W-:Y:S01]  /*25c70*/  IMAD.MOV.U32 R0, RZ, RZ, R6 ;  /* 0x000000ffff007224 */ /* 0x000fe200078e0006 */
[----:B------:R-:W-:-:S05]  /*25c80*/  BRA `(.L_x_1151) ;  /* 0x0000004000007947 */ /* 0x000fca0003800000 */
.L_x_1150:
[----:B------:R-:W-:Y:S02]  /*25c90*/  ULDC.64 UR4, c[0x0][0x118] ;  /* 0x0000460000047ab9 */ /* 0x000fe40000000a00 */
[----:B------:R-:W2:Y:S02]  /*25ca0*/  LD.E R0, [R6.64+0x40] ;  /* 0x0000400406007980 */ /* 0x000ea4000c101900 */
[----:B--2---:R-:W-:Y:S04]  /*25cb0*/  LEA R0, -R0, RZ, 0x8 ;  /* 0x000000ff00007211 */ /* 0x004fe800078e41ff */
[----:B------:R-:W-:Y:S02]  /*25cc0*/  SHF.R.S32.HI R2, RZ, 0x1f, R0 ;  /* 0x0000001fff027819 */ /* 0x000fe40000011400 */
.L_x_1151:
[----:B------:R-:W-:Y:S05]  /*25cd0*/  BSYNC B0 ;  /* 0x0000000000007941 */ /* 0x000fea0003800000 */
.L_x_1149:
[----:B------:R-:W2:Y:S01]  /*25ce0*/  LDL.64 R14, [R1+0xb0] ;  /* 0x0000b000010e7983 */ /* 0x000ea20000100a00 */
[----:B------:R-:W-:Y:S01]  /*25cf0*/  ISETP.GE.AND P0, PT, R132, R247, PT ;  /* 0x000000f78400720c */ /* 0x000fe20003f06270 */
[----:B------:R-:W-:Y:S01]  /*25d00*/  ULDC.64 UR8, c[0x0][0x118] ;  /* 0x0000460000087ab9 */ /* 0x000fe20000000a00 */
[C---:B------:R-:W-:Y:S01]  /*25d10*/  LEA R192, P5, R0.reuse, R222, 0x1 ;  /* 0x000000de00c07211 */ /* 0x040fe200078a08ff */
[----:B------:R-:W3:Y:S01]  /*25d20*/  LDL R6, [R1+0x4] ;  /* 0x0000040001067983 */ /* 0x000ee20000100800 */
[----:B------:R-:W-:Y:S01]  /*25d30*/  ULDC.64 UR4, c[0x0][0x118] ;  /* 0x0000460000047ab9 */ /* 0x000fe20000000a00 */
[----:B------:R-:W-:Y:S01]  /*25d40*/  BSSY B1, `(.L_x_1152) ;  /* 0x0000287000017945 */ /* 0x000fe20003800000 */
[C---:B------:R-:W-:Y:S01]  /*25d50*/  LEA.HI.X R193, R0.reuse, R223, R2, 0x1, P5 ;  /* 0x000000df00c17211 */ /* 0x040fe200028f0c02 */
[----:B------:R-:W4:Y:S04]  /*25d60*/  LDL R5, [R1] ;  /* 0x0000000001057983 */ /* 0x000f280000100800 */
[----:B------:R-:W5:Y:S04]  /*25d70*/  LDL R4, [R1+0x130] ;  /* 0x0001300001047983 */ /* 0x000f680000100800 */
[----:B------:R-:W5:Y:S04]  /*25d80*/  LDL.64 R12, [R1+0xa8] ;  /* 0x0000a800010c7983 */ /* 0x000f680000100a00 */
[----:B------:R-:W5:Y:S04]  /*25d90*/  LDL R7, [R1+0x134] ;  /* 0x0001340001077983 */ /* 0x000f680000100800 */
[----:B------:R-:W5:Y:S04]  /*25da0*/  LDL R11, [R1+0x128] ;  /* 0x00012800010b7983 */ /* 0x000f680000100800 */
[----:B------:R-:W5:Y:S04]  /*25db0*/  LDL R8, [R1+0x104] ;  /* 0x0001040001087983 */ /* 0x000f680000100800 */
[----:B------:R-:W5:Y:S04]  /*25dc0*/  LDL R19, [R1+0x12c] ;  /* 0x00012c0001137983 */ /* 0x000f680000100800 */
[----:B------:R-:W5:Y:S04]  /*25dd0*/  LDL R18, [R1+0x100] ;  /* 0x0001000001127983 */ /* 0x000f680000100800 */
[----:B------:R-:W5:Y:S04]  /*25de0*/  LDL.64 R22, [R1+0x20] ;  /* 0x0000200001167983 */ /* 0x000f680000100a00 */
[----:B------:R-:W5:Y:S04]  /*25df0*/  LDL R9, [R1+0xfc] ;  /* 0x0000fc0001097983 */ /* 0x000f680000100800 */
[----:B------:R-:W5:Y:S04]  /*25e00*/  LDL.64 R20, [R1+0xa0] ;  /* 0x0000a00001147983 */ /* 0x000f680000100a00 */
[----:B------:R-:W5:Y:S04]  /*25e10*/  LDL R10, [R1+0xf8] ;  /* 0x0000f800010a7983 */ /* 0x000f680000100800 */
[----:B------:R-:W5:Y:S04]  /*25e20*/  LDL.64 R16, [R1+0x90] ;  /* 0x0000900001107983 */ /* 0x000f680000100a00 */
[----:B------:R-:W5:Y:S04]  /*25e30*/  LDL.64 R46, [R1+0x98] ;  /* 0x00009800012e7983 */ /* 0x000f680000100a00 */
[----:B------:R-:W5:Y:S04]  /*25e40*/  LDL.64 R44, [R1+0x18] ;  /* 0x00001800012c7983 */ /* 0x000f680000100a00 */
[----:B------:R-:W5:Y:S04]  /*25e50*/  LDL.64 R42, [R1+0x10] ;  /* 0x00001000012a7983 */ /* 0x000f680000100a00 */
[----:B------:R-:W5:Y:S04]  /*25e60*/  LDL R37, [R1+0xe8] ;  /* 0x0000e80001257983 */ /* 0x000f680000100800 */
[----:B------:R-:W5:Y:S04]  /*25e70*/  LDL.64 R40, [R1+0x88] ;  /* 0x0000880001287983 */ /* 0x000f680000100a00 */
[----:B------:R-:W5:Y:S04]  /*25e80*/  LDL R34, [R1+0xe4] ;  /* 0x0000e40001227983 */ /* 0x000f680000100800 */
[----:B------:R-:W5:Y:S04]  /*25e90*/  LDL.64 R32, [R1+0x8] ;  /* 0x0000080001207983 */ /* 0x000f680000100a00 */
[----:B------:R-:W5:Y:S04]  /*25ea0*/  LDL R35, [R1+0xe0] ;  /* 0x0000e00001237983 */ /* 0x000f680000100800 */
[----:B------:R-:W5:Y:S04]  /*25eb0*/  LDL.64 R38, [R1+0x80] ;  /* 0x0000800001267983 */ /* 0x000f680000100a00 */
[----:B------:R-:W5:Y:S04]  /*25ec0*/  LDL R36, [R1+0xdc] ;  /* 0x0000dc0001247983 */ /* 0x000f680000100800 */
[----:B------:R-:W-:Y:S04]  /*25ed0*/  @P0 STS.128 [R189+0xa000], RZ ;  /* 0x00a000ffbd000388 */ /* 0x000fe80000000c00 */
[----:B------:R-:W-:Y:S01]  /*25ee0*/  @!PT LDS RZ, [RZ] ;  /* 0x00000000fffff984 */ /* 0x000fe20000000800 */
[----:B------:R-:W-:Y:S01]  /*25ef0*/  @!PT LDS RZ, [RZ] ;  /* 0x00000000fffff984 */ /* 0x000fe20000000800 */
[----:B------:R-:W-:Y:S01]  /*25f00*/  @!PT LDS RZ, [RZ] ;  /* 0x00000000fffff984 */ /* 0x000fe20000000800 */
[----:B------:R1:W-:Y:S04]  /*25f10*/  @!P0 LDGSTS.E.BYPASS.LTC128B.128 [R189+0xa000], [R192.64] ;  /* 0x0a000000c0bd8fae */ /* 0x0003e8000b901d48 */
[----:B------:R-:W-:Y:S04]  /*25f20*/  @P0 STS.128 [R189+0xa800], RZ ;  /* 0x00a800ffbd000388 */ /* 0x000fe80000000c00 */
[----:B--2---:R-:W2:Y:S01]  /*25f30*/  LDL R15, [R1+0x120] ;  /* 0x00012000010f7983 */ /* 0x004ea20000100800 */
[C---:B----4-:R-:W-:Y:S01]  /*25f40*/  IMAD.SHL.U32 R3, R5.reuse, 0x10, RZ ;  /* 0x0000001005037824 */ /* 0x050fe200078e00ff */
[----:B---3--:R-:W-:Y:S02]  /*25f50*/  SHF.L.U64.HI R6, R5, 0x4, R6 ;  /* 0x0000000405067819 */ /* 0x008fe40000010206 */
[C---:B------:R-:W-:Y:S02]  /*25f60*/  @!P0 IADD3 R5, P1, R0.reuse, R14, RZ ;  /* 0x0000000e00058210 */ /* 0x040fe40007f3e0ff */
[----:B------:R-:W3:Y:S01]  /*25f70*/  LDL R14, [R1+0x124] ;  /* 0x00012400010e7983 */ /* 0x000ee20000100800 */
[C---:B------:R-:W-:Y:S02]  /*25f80*/  @!P0 IADD3 R3, P3, R0.reuse, R3, RZ ;  /* 0x0000000300038210 */ /* 0x040fe40007f7e0ff */
[----:B-----5:R-:W-:Y:S01]  /*25f90*/  @!P0 IADD3 R4, P2, R0, R4, RZ ;  /* 0x0000000400048210 */ /* 0x020fe20007f5e0ff */
[----:B------:R-:W4:Y:S02]  /*25fa0*/  LDL R13, [R1+0xf4] ;  /* 0x0000f400010d7983 */ /* 0x000f240000100800 */
[C---:B------:R-:W-:Y:S01]  /*25fb0*/  @!P0 IMAD.X R6, R2.reuse, 0x1, R6, P3 ;  /* 0x0000000102068824 */ /* 0x040fe200018e0606 */
[CC--:B------:R-:W-:Y:S01]  /*25fc0*/  @!P0 LEA R30, P3, R3.reuse, R222.reuse, 0x1 ;  /* 0x000000de031e8211 */ /* 0x0c0fe200078608ff */
[----:B------:R-:W-:Y:S01]  /*25fd0*/  @!P0 IMAD.X R7, R2, 0x1, R7, P2 ;  /* 0x0000000102078824 */ /* 0x000fe200010e0607 */
[C---:B------:R-:W-:Y:S02]  /*25fe0*/  @!P0 LEA R28, P2, R4.reuse, R222, 0x1 ;  /* 0x000000de041c8211 */ /* 0x040fe400078408ff */
[-C--:B------:R-:W-:Y:S02]  /*25ff0*/  @!P0 LEA.HI.X R31, R3, R223.reuse, R6, 0x1, P3 ;  /* 0x000000df031f8211 */ /* 0x080fe400018f0c06 */
[----:B------:R-:W-:Y:S02]  /*26000*/  @!P0 LEA.HI.X R29, R4, R223, R7, 0x1, P2 ;  /* 0x000000df041d8211 */ /* 0x000fe400010f0c07 */
[C---:B------:R-:W-:Y:S01]  /*26010*/  @!P0 IADD3 R4, P3, R0.reuse, R12, RZ ;  /* 0x0000000c00048210 */ /* 0x040fe20007f7e0ff */
[----:B------:R-:W-:Y:S01]  /*26020*/  @!PT LDS RZ, [RZ] ;  /* 0x00000000fffff984 */ /* 0x000fe20000000800 */
[----:B------:R-:W-:Y:S01]  /*26030*/  @!PT LDS RZ, [RZ] ;  /* 0x00000000fffff984 */ /* 0x000fe20000000800 */
[----:B------:R-:W-:Y:S01]  /*26040*/  @!PT LDS RZ, [RZ] ;  /* 0x00000000fffff984 */ /* 0x000fe20000000800 */
[----:B------:R5:W-:Y:S01]  /*26050*/  @!P0 LDGSTS.E.BYPASS.LTC128B.128 [R189+0xa800], [R30.64] ;  /* 0x0a8000001ebd8fae */ /* 0x000be2000b901d48 */
[----:B------:R-:W-:Y:S01]  /*26060*/  @!P0 IADD3 R3, P4, R0, R11, RZ ;  /* 0x0000000b00038210 */ /* 0x000fe20007f9e0ff */
[C---:B------:R-:W-:Y:S01]  /*26070*/  @!P0 IMAD.X R8, R2.reuse, 0x1, R8, P1 ;  /* 0x0000000102088824 */ /* 0x040fe200008e0608 */
[CC--:B------:R-:W-:Y:S01]  /*26080*/  @!P0 LEA R26, P1, R5.reuse, R222.reuse, 0x1 ;  /* 0x000000de051a8211 */ /* 0x0c0fe200078208ff */
[----:B------:R-:W5:Y:S02]  /*26090*/  LDL R12, [R1+0xf0] ;  /* 0x0000f000010c7983 */ /* 0x000f640000100800 */
[C---:B------:R-:W-:Y:S01]  /*260a0*/  @!P0 IMAD.X R7, R2.reuse, 0x1, R19, P4 ;  /* 0x0000000102078824 */ /* 0x040fe200020e0613 */
[-C--:B------:R-:W-:Y:S01]  /*260b0*/  @!P0 LEA.HI.X R27, R5, R223.reuse, R8, 0x1, P1 ;  /* 0x000000df051b8211 */ /* 0x080fe200008f0c08 */
[----:B------:R-:W5:Y:S01]  /*260c0*/  LDL R11, [R1+0xec] ;  /* 0x0000ec00010b7983 */ /* 0x000f620000100800 */
[C---:B------:R-:W-:Y:S01]  /*260d0*/  @!P0 LEA R24, P4, R3.reuse, R222, 0x1 ;  /* 0x000000de03188211 */ /* 0x040fe200078808ff */
[----:B------:R-:W-:Y:S01]  /*260e0*/  @!P0 IMAD.X R8, R2, 0x1, R18, P3 ;  /* 0x0000000102088824 */ /* 0x000fe200018e0612 */
[----:B------:R-:W-:Y:S01]  /*260f0*/  @!P0 IADD3 R5, P2, R0, R22, RZ ;  /* 0x0000001600058210 */ /* 0x000fe20007f5e0ff */
[----:B------:R-:W-:Y:S01]  /*26100*/  @P0 STS.128 [R189+0xb000], RZ ;  /* 0x00b000ffbd000388 */ /* 0x000fe20000000c00 */
[-C--:B------:R-:W-:Y:S02]  /*26110*/  @!P0 LEA.HI.X R25, R3, R223.reuse, R7, 0x1, P4 ;  /* 0x000000df03198211 */ /* 0x080fe400020f0c07 */
[----:B------:R-:W-:Y:S01]  /*26120*/  @!P0 LEA R22, P3, R4, R222, 0x1 ;  /* 0x000000de04168211 */ /* 0x000fe200078608ff */
[----:B------:R-:W-:Y:S01]  /*26130*/  @!PT LDS RZ, [RZ] ;  /* 0x00000000fffff984 */ /* 0x000fe20000000800 */
[----:B------:R-:W-:Y:S01]  /*26140*/  @!PT LDS RZ, [RZ] ;  /* 0x00000000fffff984 */ /* 0x000fe20000000800 */
[----:B------:R-:W-:Y:S01]  /*26150*/  @!PT LDS RZ, [RZ] ;  /* 0x00000000fffff984 */ /* 0x000fe20000000800 */
[----:B------:R1:W-:Y:S01]  /*26160*/  @!P0 LDGSTS.E.BYPASS.LTC128B.128 [R189+0xb000], [R28.64] ;  /* 0x0b0000001cbd8fae */ /* 0x0003e2000b901d48 */
[----:B------:R-:W-:Y:S02]  /*26170*/  @!P0 IMAD.X R9, R2, 0x1, R9, P2 ;  /* 0x0000000102098824 */ /* 0x000fe400010e0609 */
[-C--:B------:R-:W-:Y:S01]  /*26180*/  @!P0 LEA.HI.X R23, R4, R223.reuse, R8, 0x1, P3 ;  /* 0x000000df04178211 */ /* 0x080fe200018f0c08 */
[----:B------:R-:W-:Y:S01]  /*26190*/  @P0 STS.128 [R189+0xb800], RZ ;  /* 0x00b800ffbd000388 */ /* 0x000fe20000000c00 */
[----:B------:R-:W-:Y:S02]  /*261a0*/  @!P0 IADD3 R6, P1, R0, R20, RZ ;  /* 0x0000001400068210 */ /* 0x000fe40007f3e0ff */
[CC--:B------:R-:W-:Y:S01]  /*261b0*/  @!P0 LEA R20, P2, R5.reuse, R222.reuse, 0x1 ;  /* 0x000000de05148211 */ /* 0x0c0fe200078408ff */
[----:B------:R-:W-:Y:S01]  /*261c0*/  @!PT LDS RZ, [RZ] ;  /* 0x00000000fffff984 */ /* 0x000fe20000000800 */
[----:B------:R-:W-:Y:S01]  /*261d0*/  @!PT LDS RZ, [RZ] ;  /* 0x00000000fffff984 */ /* 0x000fe20000000800 */
[----:B------:R-:W-:Y:S01]  /*261e0*/  @!PT LDS RZ, [RZ] ;  /* 0x00000000fffff984 */ /* 0x000fe20000000800 */
[----:B------:R1:W-:Y:S02]  /*261f0*/  @!P0 LDGSTS.E.BYPASS.LTC128B.128 [R189+0xb800], [R26.64] ;  /* 0x0b8000001abd8fae */ /* 0x0003e4000b901d48 */
[----:B------:R-:W-:Y:S01]  /*26200*/  @!P0 IMAD.X R10, R2, 0x1, R10, P1 ;  /* 0x00000001020a8824 */ /* 0x000fe200008e060a */
[-C--:B------:R-:W-:Y:S01]  /*26210*/  @!P0 LEA.HI.X R21, R5, R223.reuse, R9, 0x1, P2 ;  /* 0x000000df05158211 */ /* 0x080fe200010f0c09 */
[----:B------:R-:W-:Y:S01]  /*26220*/  @P0 STS.128 [R189+0xc000], RZ ;  /* 0x00c000ffbd000388 */ /* 0x000fe20000000c00 */
[----:B------:R-:W-:Y:S02]  /*26230*/  @!P0 LEA R18, P1, R6, R222, 0x1 ;  /* 0x000000de06128211 */ /* 0x000fe400078208ff */
[----:B------:R-:W-:Y:S01]  /*26240*/  @!P0 IADD3 R4, P3, R0, R46, RZ ;  /* 0x0000002e00048210 */ /* 0x000fe20007f7e0ff */
[----:B------:R-:W-:Y:S01]  /*26250*/  @!PT LDS RZ, [RZ] ;  /* 0x00000000fffff984 */ /* 0x000fe20000000800 */
[----:B------:R-:W-:Y:S01]  /*26260*/  @!PT LDS RZ, [RZ] ;  /* 0x00000000fffff984 */ /* 0x000fe20000000800 */
[----:B------:R-:W-:Y:S01]  /*26270*/  @!PT LDS RZ, [RZ] ;  /* 0x00000000fffff984 */ /* 0x000fe20000000800 */
[----:B------:R1:W-:Y:S01]  /*26280*/  @!P0 LDGSTS.E.BYPASS.LTC128B.128 [R189+0xc000], [R24.64] ;  /* 0x0c00000018bd8fae */ /* 0x0003e2000b901d48 */
[----:B------:R-:W-:Y:S02]  /*26290*/  @!P0 LEA.HI.X R19, R6, R223, R10, 0x1, P1 ;  /* 0x000000df06138211 */ /* 0x000fe400008f0c0a */
[C---:B------:R-:W-:Y:S01]  /*262a0*/  @!P0 IADD3 R6, P1, R0.reuse, R16, RZ ;  /* 0x0000001000068210 */ /* 0x040fe20007f3e0ff */
[----:B------:R-:W-:Y:S01]  /*262b0*/  @P0 STS.128 [R189+0xc800], RZ ;  /* 0x00c800ffbd000388 */ /* 0x000fe20000000c00 */
[C---:B------:R-:W-:Y:S03]  /*262c0*/  @!P0 IADD3 R5, P2, R0.reuse, R44, RZ ;  /* 0x0000002c00058210 */ /* 0x040fe60007f5e0ff */
        /* <DEDUP_REMOVED lines=14> */
[----:B------:R-:W-:Y:S01]  /*263b0*/  @P0 STS.128 [R189+0xe000], RZ ;  /* 0x00e000ffbd000388 */ /* 0x000fe20000000c00 */
[----:B--2---:R-:W-:Y:S05]  /*263c0*/  @!P0 IADD3 R3, P4, R0, R15, RZ ;  /* 0x0000000f00038210 */ /* 0x004fea0007f9e0ff */
[C---:B---3--:R-:W-:Y:S01]  /*263d0*/  @!P0 IMAD.X R7, R2.reuse, 0x1, R14, P4 ;  /* 0x0000000102078824 */ /* 0x048fe200020e060e */
[CC--:B------:R-:W-:Y:S01]  /*263e0*/  @!P0 LEA R16, P4, R3.reuse, R222.reuse, 0x1 ;  /* 0x000000de03108211 */ /* 0x0c0fe200078808ff */
[----:B----4-:R-:W-:Y:S03]  /*263f0*/  @!P0 IMAD.X R8, R2, 0x1, R13, P3 ;  /* 0x0000000102088824 */ /* 0x010fe600018e060d */
[-C--:B------:R-:W-:Y:S02]  /*26400*/  @!P0 LEA.HI.X R17, R3, R223.reuse, R7, 0x1, P4 ;  /* 0x000000df03118211 */ /* 0x080fe400020f0c07 */
[----:B------:R-:W-:Y:S02]  /*26410*/  @!P0 LEA R14, P3, R4, R222, 0x1 ;  /* 0x000000de040e8211 */ /* 0x000fe400078608ff */
[----:B------:R-:W-:Y:S01]  /*26420*/  @!P0 IADD3 R3, P4, R0, R42, RZ ;  /* 0x0000002a00038210 */ /* 0x000fe20007f9e0ff */
[----:B------:R-:W-:Y:S01]  /*26430*/  @!PT LDS RZ, [RZ] ;  /* 0x00000000fffff984 */ /* 0x000fe20000000800 */
[----:B------:R-:W-:Y:S01]  /*26440*/  @!PT LDS RZ, [RZ] ;  /* 0x00000000fffff984 */ /* 0x000fe20000000800 */
[----:B------:R-:W-:Y:S01]  /*26450*/  @!PT LDS RZ, [RZ] ;  /* 0x00000000fffff984 */ /* 0x000fe20000000800 */
[----:B------:R1:W-:Y:S01]  /*26460*/  @!P0 LDGSTS.E.BYPASS.LTC128B.128 [R189+0xe000], [R16.64] ;  /* 0x0e00000010bd8fae */ /* 0x0003e2000b901d48 */
[-C--:B------:R-:W-:Y:S03]  /*26470*/  @!P0 LEA.HI.X R15, R4, R223.reuse, R8, 0x1, P3 ;  /* 0x000000df040f8211 */ /* 0x080fe600018f0c08 */
[----:B------:R-:W-:Y:S01]  /*26480*/  @P0 STS.128 [R189+0xe800], RZ ;  /* 0x00e800ffbd000388 */ /* 0x000fe20000000c00 */
[C---:B------:R-:W-:Y:S01]  /*26490*/  @!P0 IMAD.X R7, R2.reuse, 0x1, R37, P4 ;  /* 0x0000000102078824 */ /* 0x040fe200020e0625 */
[-C--:B------:R-:W-:Y:S02]  /*264a0*/  @!P0 LEA R8, P4, R3, R222.reuse, 0x1 ;  /* 0x000000de03088211 */ /* 0x080fe400078808ff */
[----:B------:R-:W-:Y:S01]  /*264b0*/  @!PT LDS RZ, [RZ] ;  /* 0x00000000fffff984 */ /* 0x000fe20000000800 */
[----:B------:R-:W-:Y:S01]  /*264c0*/  @!PT LDS RZ, [RZ] ;  /* 0x00000000fffff984 */ /* 0x000fe20000000800 */
[----:B------:R-:W-:Y:S01]  /*264d0*/  @!PT LDS RZ, [RZ] ;  /* 0x00000000fffff984 */ /* 0x000fe20000000800 */
[----:B------:R2:W-:Y:S01]  /*264e0*/  @!P0 LDGSTS.E.BYPASS.LTC128B.128 [R189+0xe800], [R14.64] ;  /* 0x0e8000000ebd8fae */ /* 0x0005e2000b901d48 */
[C---:B-----5:R-:W-:Y:S01]  /*264f0*/  @!P0 IMAD.X R9, R2.reuse, 0x1, R12, P2 ;  /* 0x0000000102098824 */ /* 0x060fe200010e060c */
[CC--:B------:R-:W-:Y:S02]  /*26500*/  @!P0 LEA R12, P2, R5.reuse, R222.reuse, 0x1 ;  /* 0x000000de050c8211 */ /* 0x0c0fe400078408ff */
[----:B------:R-:W-:Y:S01]  /*26510*/  @P0 STS.128 [R189+0xf000], RZ ;  /* 0x00f000ffbd000388 */ /* 0x000fe20000000c00 */
[----:B------:R-:W-:Y:S01]  /*26520*/  @!P0 IMAD.X R11, R2, 0x1, R11, P1 ;  /* 0x00000001020b8824 */ /* 0x000fe200008e060b */
[-C--:B------:R-:W-:Y:S02]  /*26530*/  @!P0 LEA.HI.X R13, R5, R223.reuse, R9, 0x1, P2 ;  /* 0x000000df050d8211 */ /* 0x080fe400010f0c09 */
[----:B------:R-:W-:Y:S02]  /*26540*/  @!P0 LEA R10, P1, R6, R222, 0x1 ;  /* 0x000000de060a8211 */ /* 0x000fe400078208ff */
[----:B------:R-:W-:Y:S01]  /*26550*/  @!P0 IADD3 R5, P3, R0, R40, RZ ;  /* 0x0000002800058210 */ /* 0x000fe20007f7e0ff */
[----:B------:R-:W-:Y:S01]  /*26560*/  @!PT LDS RZ, [RZ] ;  /* 0x00000000fffff984 */ /* 0x000fe20000000800 */
[----:B------:R-:W-:Y:S01]  /*26570*/  @!PT LDS RZ, [RZ] ;  /* 0x00000000fffff984 */ /* 0x000fe20000000800 */
[----:B------:R-:W-:Y:S01]  /*26580*/  @!PT LDS RZ, [RZ] ;  /* 0x00000000fffff984 */ /* 0x000fe20000000800 */
[----:B------:R2:W-:Y:S01]  /*26590*/  @!P0 LDGSTS.E.BYPASS.LTC128B.128 [R189+0xf000], [R12.64] ;  /* 0x0f0000000cbd8fae */ /* 0x0005e2000b901d48 */
[-C--:B------:R-:W-:Y:S02]  /*265a0*/  @!P0 LEA.HI.X R11, R6, R223.reuse, R11, 0x1, P1 ;  /* 0x000000df060b8211 */ /* 0x080fe400008f0c0b */
[-C--:B------:R-:W-:Y:S01]  /*265b0*/  @!P0 LEA.HI.X R9, R3, R223.reuse, R7, 0x1, P4 ;  /* 0x000000df03098211 */ /* 0x080fe200020f0c07 */
[----:B------:R-:W-:Y:S01]  /*265c0*/  @P0 STS.128 [R189+0xf800], RZ ;  /* 0x00f800ffbd000388 */ /* 0x000fe20000000c00 */
[----:B------:R-:W-:Y:S01]  /*265d0*/  @!P0 IMAD.X R34, R2, 0x1, R34, P3 ;  /* 0x0000000102228824 */ /* 0x000fe200018e0622 */
[C---:B------:R-:W-:Y:S02]  /*265e0*/  @!P0 LEA R6, P3, R5.reuse, R222, 0x1 ;  /* 0x000000de05068211 */ /* 0x040fe400078608ff */
[----:B------:R-:W-:Y:S01]  /*265f0*/  @!PT LDS RZ, [RZ] ;  /* 0x00000000fffff984 */ /* 0x000fe20000000800 */
[----:B------:R-:W-:Y:S01]  /*26600*/  @!PT LDS RZ, [RZ] ;  /* 0x00000000fffff984 */ /* 0x000fe20000000800 */
[----:B------:R-:W-:Y:S01]  /*26610*/  @!PT LDS RZ, [RZ] ;  /* 0x00000000fffff984 */ /* 0x000fe20000000800 */
[----:B------:R3:W-:Y:S01]  /*26620*/  @!P0 LDGSTS.E.BYPASS.LTC128B.128 [R189+0xf800], [R10.64] ;  /* 0x0f8000000abd8fae */ /* 0x0007e2000b901d48 */
[C---:B------:R-:W-:Y:S02]  /*26630*/  @!P0 IADD3 R32, P2, R0.reuse, R32, RZ ;  /* 0x0000002000208210 */ /* 0x040fe40007f5e0ff */
[-C--:B------:R-:W-:Y:S01]  /*26640*/  @!P0 LEA.HI.X R7, R5, R223.reuse, R34, 0x1, P3 ;  /* 0x000000df05078211 */ /* 0x080fe200018f0c22 */
[----:B------:R-:W-:Y:S01]  /*26650*/  @P0 STS.128 [R189+0x10000], RZ ;  /* 0x010000ffbd000388 */ /* 0x000fe20000000c00 */
[----:B------:R-:W-:Y:S01]  /*26660*/  @!P0 IADD3 R33, P1, R0, R38, RZ ;  /* 0x0000002600218210 */ /* 0x000fe20007f3e0ff */
[----:B------:R-:W-:Y:S01]  /*26670*/  @!P0 IMAD.X R35, R2, 0x1, R35, P2 ;  /* 0x0000000102238824 */ /* 0x000fe200010e0623 */
[-C--:B------:R-:W-:Y:S01]  /*26680*/  @!P0 LEA R4, P2, R32, R222.reuse, 0x1 ;  /* 0x000000de20048211 */ /* 0x080fe200078408ff */
[----:B------:R-:W-:Y:S01]  /*26690*/  @!PT LDS RZ, [RZ] ;  /* 0x00000000fffff984 */ /* 0x000fe20000000800 */
[----:B------:R-:W-:Y:S01]  /*266a0*/  @!PT LDS RZ, [RZ] ;  /* 0x00000000fffff984 */ /* 0x000fe20000000800 */
[----:B------:R-:W-:Y:S01]  /*266b0*/  @!PT LDS RZ, [RZ] ;  /* 0x00000000fffff984 */ /* 0x000fe20000000800 */
[----:B------:R3:W-:Y:S02]  /*266c0*/  @!P0 LDGSTS.E.BYPASS.LTC128B.128 [R189+0x10000], [R8.64] ;  /* 0x1000000008bd8fae */ /* 0x0007e4000b901d48 */
[----:B------:R-:W-:Y:S01]  /*266d0*/  @!P0 IMAD.X R0, R2, 0x1, R36, P1 ;  /* 0x0000000102008824 */ /* 0x000fe200008e0624 */
[-C--:B------:R-:W-:Y:S01]  /*266e0*/  @!P0 LEA.HI.X R5, R32, R223.reuse, R35, 0x1, P2 ;  /* 0x000000df20058211 */ /* 0x080fe200010f0c23 */
[----:B------:R-:W-:Y:S01]  /*266f0*/  @P0 STS.128 [R189+0x10800], RZ ;  /* 0x010800ffbd000388 */ /* 0x000fe20000000c00 */
[C---:B------:R-:W-:Y:S01]  /*26700*/  @!P0 LEA R2, P1, R33.reuse, R222, 0x1 ;  /* 0x000000de21028211 */ /* 0x040fe200078208ff */
[----:B------:R-:W-:Y:S02]  /*26710*/  IMAD.MOV.U32 R222, RZ, RZ, R192 ;  /* 0x000000ffffde7224 */ /* 0x000fe400078e00c0 */
[----:B------:R-:W-:Y:S01]  /*26720*/  @!PT LDS RZ, [RZ] ;  /* 0x00000000fffff984 */ /* 0x000fe20000000800 */
[----:B------:R-:W-:Y:S01]  /*26730*/  @!PT LDS RZ, [RZ] ;  /* 0x00000000fffff984 */ /* 0x000fe20000000800 */
[----:B------:R-:W-:Y:S01]  /*26740*/  @!PT LDS RZ, [RZ] ;  /* 0x00000000fffff984 */ /* 0x000fe20000000800 */
[----:B------:R4:W-:Y:S01]  /*26750*/  @!P0 LDGSTS.E.BYPASS.LTC128B.128 [R189+0x10800], [R6.64] ;  /* 0x1080000006bd8fae */ /* 0x0009e2000b901d48 */
[----:B------:R-:W-:Y:S01]  /*26760*/  @!P0 LEA.HI.X R3, R33, R223, R0, 0x1, P1 ;  /* 0x000000df21038211 */ /* 0x000fe200008f0c00 */
[----:B------:R-:W-:Y:S02]  /*26770*/  IMAD.IADD R0, R176, 0x1, R184 ;  /* 0x00000001b0007824 */ /* 0x000fe400078e02b8 */
[----:B------:R-:W-:Y:S01]  /*26780*/  @P0 STS.128 [R189+0x11000], RZ ;  /* 0x011000ffbd000388 */ /* 0x000fe20000000c00 */
[----:B------:R-:W-:Y:S03]  /*26790*/  IMAD.MOV.U32 R223, RZ, RZ, R193 ;  /* 0x000000ffffdf7224 */ /* 0x000fe600078e00c1 */
        /* <DEDUP_REMOVED lines=8> */
[----:B------:R5:W-:Y:S01]  /*26820*/  @!P0 LDGSTS.E.BYPASS.LTC128B.128 [R189+0x11800], [R2.64] ;  /* 0x1180000002bd8fae */ /* 0x000be2000b901d48 */
[----:B------:R-:W-:Y:S01]  /*26830*/  ULDC.64 UR8, c[0x0][0x40] ;  /* 0x0000100000087ab9 */ /* 0x000fe20000000a00 */
[----:B------:R-:W-:Y:S01]  /*26840*/  ISETP.GE.AND P0, PT, R248, 0x2, PT ;  /* 0x00000002f800780c */ /* 0x000fe20003f06270 */
[----:B------:R-:W-:Y:S01]  /*26850*/  UIADD3 UR8, UP0, UR8, 0x160, URZ ;  /* 0x0000016008087890 */ /* 0x000fe2000ff1e03f */
[----:B------:R-:W-:Y:S03]  /*26860*/  LDSM.16.M88.4 R128, [R183] ;  /* 0x00000000b780783b */ /* 0x000fe60000000200 */
[----:B------:R-:W-:Y:S01]  /*26870*/  UIADD3.X UR9, URZ, UR9, URZ, UP0, !UPT ;  /* 0x000000093f097290 */ /* 0x000fe200087fe43f */
[----:B---3--:R-:W4:Y:S04]  /*26880*/  LDSM.16.M88.4 R8, [R176+0x2000] ;  /* 0x00200000b008783b */ /* 0x008f280000000200 */
[----:B-1----:R-:W2:Y:S04]  /*26890*/  LDSM.16.M88.4 R16, [R176+0x2800] ;  /* 0x00280000b010783b */ /* 0x002ea80000000200 */
[----:B------:R-:W1:Y:S04]  /*268a0*/  LDSM.16.M88.4 R24, [R176+0x3000] ;  /* 0x00300000b018783b */ /* 0x000e680000000200 */
[----:B------:R-:W0:Y:S04]  /*268b0*/  LDGDEPBAR ;  /* 0x00000000000079af */ /* 0x000e280000000000 */
[----:B------:R-:W3:Y:S01]  /*268c0*/  LDSM.16.M88.4 R32, [R176+0x3800] ;  /* 0x00380000b020783b */ /* 0x000ee20000000200 */
[----:B-----5:R-:W-:Y:S03]  /*268d0*/  IMAD.U32 R2, RZ, RZ, UR8 ;  /* 0x00000008ff027e24 */ /* 0x020fe6000f8e00ff */
[----:B------:R-:W5:Y:S01]  /*268e0*/  LDSM.16.M88.4 R40, [R176+0x4000] ;  /* 0x00400000b028783b */ /* 0x000f620000000200 */
[----:B------:R-:W-:Y:S03]  /*268f0*/  IMAD.U32 R3, RZ, RZ, UR9 ;  /* 0x00000009ff037e24 */ /* 0x000fe6000f8e00ff */
[----:B------:R-:W1:Y:S04]  /*26900*/  LDSM.16.M88.4 R48, [R176+0x4800] ;  /* 0x00480000b030783b */ /* 0x000e680000000200 */
[----:B------:R-:W1:Y:S04]  /*26910*/  LDSM.16.M88.4 R56, [R176+0x5000] ;  /* 0x00500000b038783b */ /* 0x000e680000000200 */
[----:B------:R-:W1:Y:S04]  /*26920*/  LDSM.16.M88.4 R64, [R176+0x5800] ;  /* 0x00580000b040783b */ /* 0x000e680000000200 */
[----:B------:R-:W3:Y:S01]  /*26930*/  LDSM.16.M88.4 R72, [R176+0x6000] ;  /* 0x00600000b048783b */ /* 0x000ee20000000200 */
[C---:B----4-:R-:W-:Y:S03]  /*26940*/  HMMA.16816.F32 R4, R128.reuse, R8, RZ ;  /* 0x000000088004723c */ /* 0x050fe600000018ff */
[----:B------:R-:W4:Y:S04]  /*26950*/  LDSM.16.M88.4 R80, [R176+0x6800] ;  /* 0x00680000b050783b */ /* 0x000f280000000200 */
[----:B------:R-:W3:Y:S01]  /*26960*/  LDSM.16.M88.4 R88, [R176+0x7000] ;  /* 0x00700000b058783b */ /* 0x000ee20000000200 */
[C---:B------:R-:W-:Y:S03]  /*26970*/  HMMA.16816.F32 R8, R128.reuse, R10, RZ ;  /* 0x0000000a8008723c */ /* 0x040fe600000018ff */
[----:B------:R-:W4:Y:S04]  /*26980*/  LDSM.16.M88.4 R96, [R176+0x7800] ;  /* 0x00780000b060783b */ /* 0x000f280000000200 */
[----:B------:R-:W4:Y:S01]  /*26990*/  LDSM.16.M88.4 R104, [R176+0x8000] ;  /* 0x00800000b068783b */ /* 0x000f220000000200 */
[C---:B--2---:R-:W-:Y:S03]  /*269a0*/  HMMA.16816.F32 R12, R128.reuse, R16, RZ ;  /* 0x00000010800c723c */ /* 0x044fe600000018ff */
[----:B------:R-:W2:Y:S04]  /*269b0*/  LDSM.16.M88.4 R112, [R176+0x8800] ;  /* 0x00880000b070783b */ /* 0x000ea80000000200 */
[----:B------:R-:W2:Y:S01]  /*269c0*/  LDSM.16.M88.4 R120, [R176+0x9000] ;  /* 0x00900000b078783b */ /* 0x000ea20000000200 */
[C---:B------:R-:W-:Y:S03]  /*269d0*/  HMMA.16816.F32 R16, R128.reuse, R18, RZ ;  /* 0x000000128010723c */ /* 0x040fe600000018ff */
[----:B------:R-:W2:Y:S04]  /*269e0*/  LDSM.16.M88.4 R168, [R176+0x9800] ;  /* 0x00980000b0a8783b */ /* 0x000ea80000000200 */
[----:B------:R-:W-:Y:S01]  /*269f0*/  LDSM.16.M88.4 R172, [R0+0x2000] ;  /* 0x0020000000ac783b */ /* 0x000fe20000000200 */
[C---:B-1----:R-:W-:Y:S08]  /*26a00*/  HMMA.16816.F32 R20, R128.reuse, R24, RZ ;  /* 0x000000188014723c */ /* 0x042ff000000018ff */
[C---:B------:R-:W-:Y:S08]  /*26a10*/  HMMA.16816.F32 R24, R128.reuse, R26, RZ ;  /* 0x0000001a8018723c */ /* 0x040ff000000018ff */
[C---:B---3--:R-:W-:Y:S08]  /*26a20*/  HMMA.16816.F32 R28, R128.reuse, R32, RZ ;  /* 0x00000020801c723c */ /* 0x048ff000000018ff */
[C---:B------:R-:W-:Y:S08]  /*26a30*/  HMMA.16816.F32 R32, R128.reuse, R34, RZ ;  /* 0x000000228020723c */ /* 0x040ff000000018ff */
[C---:B-----5:R-:W-:Y:S08]  /*26a40*/  HMMA.16816.F32 R36, R128.reuse, R40, RZ ;  /* 0x000000288024723c */ /* 0x060ff000000018ff */
        /* <DEDUP_REMOVED lines=21> */
[C---:B------:R-:W-:Y:S07]  /*26ba0*/  HMMA.16816.F32 R124, R128.reuse, R168, RZ ;  /* 0x000000a8807c723c */ /* 0x040fee00000018ff */
[--C-:B------:R-:W-:Y:S01]  /*26bb0*/  IMAD R168, R186, 0x2, R183.reuse ;  /* 0x00000002baa87824 */ /* 0x100fe200078e02b7 */
[----:B------:R-:W-:Y:S05]  /*26bc0*/  HMMA.16816.F32 R128, R128, R170, RZ ;  /* 0x000000aa8080723c */ /* 0x000fea00000018ff */
[----:B------:R-:W1:Y:S03]  /*26bd0*/  LDSM.16.M88.4 R168, [R168] ;  /* 0x00000000a8a8783b */ /* 0x000e660000000200 */
[C---:B-1----:R-:W-:Y:S08]  /*26be0*/  HMMA.16816.F32 R4, R168.reuse, R172, R4 ;  /* 0x000000aca804723c */ /* 0x042ff00000001804 */
[C---:B------:R-:W-:Y:S01]  /*26bf0*/  HMMA.16816.F32 R8, R168.reuse, R174, R8 ;  /* 0x000000aea808723c */ /* 0x040fe20000001808 */
[----:B------:R-:W1:Y:S07]  /*26c00*/  LDSM.16.M88.4 R172, [R0+0x2800] ;  /* 0x0028000000ac783b */ /* 0x000e6e0000000200 */
        /* <DEDUP_REMOVED lines=41> */
[----:B------:R1:W2:Y:S03]  /*26ea0*/  LDSM.16.M88.4 R172, [R0+0x9800] ;  /* 0x0098000000ac783b */ /* 0x0002a60000000200 */
[----:B-1----:R-:W-:Y:S04]  /*26eb0*/  IADD3 R0, R177, 0x5800, RZ ;  /* 0x00005800b1007810 */ /* 0x002fe80007ffe0ff */
[C---:B--2---:R-:W-:Y:S08]  /*26ec0*/  HMMA.16816.F32 R124, R168.reuse, R172, R124 ;  /* 0x000000aca87c723c */ /* 0x044ff0000000187c */
[----:B------:R-:W-:Y:S01]  /*26ed0*/  HMMA.16816.F32 R128, R168, R174, R128 ;  /* 0x000000aea880723c */ /* 0x000fe20000001880 */
[----:B------:R-:W-:Y:S06]  /*26ee0*/  LDSM.16.M88.4 R172, [R177] ;  /* 0x00000000b1ac783b */ /* 0x000fec0000000200 */
[----:B------:R-:W-:Y:S06]  /*26ef0*/  IMAD R168, R187, 0x2, R183 ;  /* 0x00000002bba87824 */ /* 0x000fec00078e02b7 */
[----:B------:R-:W1:Y:S02]  /*26f00*/  LDSM.16.M88.4 R168, [R168] ;  /* 0x00000000a8a8783b */ /* 0x000e640000000200 */
[C---:B-1----:R-:W-:Y:S07]  /*26f10*/  HMMA.16816.F32 R4, R168.reuse, R172, R4 ;  /* 0x000000aca804723c */ /* 0x042fee0000001804 */
[C---:B------:R-:W-:Y:S01]  /*26f20*/  IADD3 R172, R177.reuse, 0x800, RZ ;  /* 0x00000800b1ac7810 */ /* 0x040fe20007ffe0ff */
[C---:B------:R-:W-:Y:S05]  /*26f30*/  HMMA.16816.F32 R8, R168.reuse, R174, R8 ;  /* 0x000000aea808723c */ /* 0x040fea0000001808 */
[----:B------:R-:W1:Y:S03]  /*26f40*/  LDSM.16.M88.4 R172, [R172] ;  /* 0x00000000acac783b */ /* 0x000e660000000200 */
        /* <DEDUP_REMOVED lines=36> */
[C---:B-1----:R-:W-:Y:S08]  /*27190*/  HMMA.16816.F32 R84, R168.reuse, R172, R84 ;  /* 0x000000aca854723c */ /* 0x042ff00000001854 */
[C---:B------:R-:W-:Y:S01]  /*271a0*/  HMMA.16816.F32 R88, R168.reuse, R174, R88 ;  /* 0x000000aea858723c */ /* 0x040fe20000001858 */
[----:B------:R-:W1:Y:S07]  /*271b0*/  LDSM.16.M88.4 R172, [R0] ;  /* 0x0000000000ac783b */ /* 0x000e6e0000000200 */
        /* <DEDUP_REMOVED lines=13> */
[----:B------:R-:W-:Y:S01]  /*27290*/  IADD3 R172, R177, 0x7800, RZ ;  /* 0x00007800b1ac7810 */ /* 0x000fe20007ffe0ff */
[C---:B------:R-:W-:Y:S05]  /*272a0*/  HMMA.16816.F32 R120, R168.reuse, R174, R120 ;  /* 0x000000aea878723c */ /* 0x040fea0000001878 */
[----:B------:R-:W1:Y:S03]  /*272b0*/  LDSM.16.M88.4 R172, [R172] ;  /* 0x00000000acac783b */ /* 0x000e660000000200 */
[C---:B-1----:R-:W-:Y:S08]  /*272c0*/  HMMA.16816.F32 R124, R168.reuse, R172, R124 ;  /* 0x000000aca87c723c */ /* 0x042ff0000000187c */
[----:B------:R-:W-:Y:S01]  /*272d0*/  HMMA.16816.F32 R128, R168, R174, R128 ;  /* 0x000000aea880723c */ /* 0x000fe20000001880 */
[----:B------:R-:W-:Y:S04]  /*272e0*/  LDSM.16.M88.4 R168, [R185] ;  /* 0x00000000b9a8783b */ /* 0x000fe80000000200 */
        /* <DEDUP_REMOVED lines=45> */
[----:B------:R-:W1:Y:S01]  /*275c0*/  LDSM.16.M88.4 R172, [R182+0x7800] ;  /* 0x00780000b6ac783b */ /* 0x000e620000000200 */
[----:B------:R-:W-:Y:S04]  /*275d0*/  DEPBAR.LE SB0, 0x0 ;  /* 0x000080000000791a */ /* 0x000fe80000000000 */
[----:B------:R-:W-:Y:S02]  /*275e0*/  BAR.SYNC.DEFER_BLOCKING 0x0 ;  /* 0x0000000000007b1d */ /* 0x000fe40000010000 */
[C---:B-1----:R-:W-:Y:S08]  /*275f0*/  HMMA.16816.F32 R124, R168.reuse, R172, R124 ;  /* 0x000000aca87c723c */ /* 0x042ff0000000187c */
[----:B------:R-:W-:Y:S01]  /*27600*/  HMMA.16816.F32 R128, R168, R174, R128 ;  /* 0x000000aea880723c */ /* 0x000fe20000001880 */
[----:B------:R-:W-:Y:S07]  /*27610*/  @!UPT UIADD3 URZ, URZ, URZ, URZ ;  /* 0x0000003f3f3ff290 */ /* 0x000fee000fffe03f */
[----:B------:R-:W-:-:S11]  /*27620*/  @!P0 BRA `(.L_x_1153) ;  /* 0x00000f8000008947 */ /* 0x000fd60003800000 */
[----:B------:R-:W-:Y:S01]  /*27630*/  ISETP.NE.U32.AND P0, PT, R224, RZ, PT ;  /* 0x000000ffe000720c */ /* 0x000fe20003f05070 */
[----:B------:R-:W-:Y:S03]  /*27640*/  BSSY B0, `(.L_x_1154) ;  /* 0x0000048000007945 */ /* 0x000fe60003800000 */
[----:B------:R-:W-:Y:S11]  /*27650*/  ISETP.NE.AND.EX P0, PT, R225, RZ, PT, P0 ;  /* 0x000000ffe100720c */ /* 0x000ff60003f05300 */
[----:B------:R-:W-:Y:S02]  /*27660*/  @!UPT UIADD3 URZ, URZ, URZ, URZ ;  /* 0x0000003f3f3ff290 */ /* 0x000fe4000fffe03f */
[----:B------:R-:W-:-:S05]  /*27670*/  @!P0 BRA `(.L_x_1155) ;  /* 0x0000041000008947 */ /* 0x000fca0003800000 */
[----:B------:R-:W2:Y:S02]  /*27680*/  LD.E R168, [R2.64+0x170] ;  /* 0x0001700402a87980 */ /* 0x000ea4000c101900 */
[-C--:B--2---:R-:W-:Y:S02]  /*27690*/  IABS R0, R168.reuse ;  /* 0x000000a800007213 */ /* 0x084fe40000000000 */
[----:B------:R-:W-:Y:S02]  /*276a0*/  IABS R174, R168 ;  /* 0x000000a800ae7213 */ /* 0x000fe40000000000 */
[----:B------:R-:W1:Y:S03]  /*276b0*/  I2F.RP R170, R0 ;  /* 0x0000000000aa7306 */ /* 0x000e660000209400 */
[----:B------:R-:W-:Y:S07]  /*276c0*/  IMAD.MOV R174, RZ, RZ, -R174 ;  /* 0x000000ffffae7224 */ /* 0x000fee00078e0aae */
[----:B-1----:R-:W1:Y:S02]  /*276d0*/  MUFU.RCP R170, R170 ;  /* 0x000000aa00aa7308 */ /* 0x002e640000001000 */
[----:B-1----:R-:W-:Y:S08]  /*276e0*/  IADD3 R170, R170, 0xffffffe, RZ ;  /* 0x0ffffffeaaaa7810 */ /* 0x002ff00007ffe0ff */
[----:B------:R-:W1:Y:S02]  /*276f0*/  F2I.FTZ.U32.TRUNC.NTZ R171, R170 ;  /* 0x000000aa00ab7305 */ /* 0x000e64000021f000 */
[----:B-1----:R-:W-:Y:S02]  /*27700*/  IMAD.MOV R169, RZ, RZ, -R171 ;  /* 0x000000ffffa97224 */ /* 0x002fe400078e0aab */
[----:B------:R-:W-:Y:S02]  /*27710*/  IMAD.MOV.U32 R170, RZ, RZ, RZ ;  /* 0x000000ffffaa7224 */ /* 0x000fe400078e00ff */
[----:B------:R-:W-:Y:S02]  /*27720*/  IMAD.MOV.U32 R172, RZ, RZ, R169 ;  /* 0x000000ffffac7224 */ /* 0x000fe400078e00a9 */
[----:B------:R-:W-:Y:S02]  /*27730*/  IMAD.SHL.U32 R169, R248, 0x100, RZ ;  /* 0x00000100f8a97824 */ /* 0x000fe400078e00ff */
[----:B------:R-:W-:Y:S03]  /*27740*/  IMAD R172, R172, R0, RZ ;  /* 0x00000000acac7224 */ /* 0x000fe600078e02ff */
[----:B------:R-:W-:Y:S01]  /*27750*/  IADD3 R188, R169, -0x200, RZ ;  /* 0xfffffe00a9bc7810 */ /* 0x000fe20007ffe0ff */
[----:B------:R-:W-:Y:S01]  /*27760*/  IMAD.HI.U32 R171, R171, R172, R170 ;  /* 0x000000acabab7227 */ /* 0x000fe200078e00aa */
[----:B------:R-:W-:Y:S02]  /*27770*/  IADD3 R175, R169, -0x100, RZ ;  /* 0xffffff00a9af7810 */ /* 0x000fe40007ffe0ff */
[----:B------:R-:W-:Y:S02]  /*27780*/  IABS R173, R188 ;  /* 0x000000bc00ad7213 */ /* 0x000fe40000000000 */
[----:B------:R-:W-:Y:S02]  /*27790*/  IABS R172, R175 ;  /* 0x000000af00ac7213 */ /* 0x000fe40000000000 */
[-C--:B------:R-:W-:Y:S01]  /*277a0*/  LOP3.LUT R175, R175, R168.reuse, RZ, 0x3c, !PT ;  /* 0x000000a8afaf7212 */ /* 0x080fe200078e3cff */
[----:B------:R-:W-:Y:S01]  /*277b0*/  IMAD.HI.U32 R169, R171, R173, RZ ;  /* 0x000000adaba97227 */ /* 0x000fe200078e00ff */
[----:B------:R-:W-:Y:S02]  /*277c0*/  LOP3.LUT R188, R188, R168, RZ, 0x3c, !PT ;  /* 0x000000a8bcbc7212 */ /* 0x000fe400078e3cff */
[----:B------:R-:W-:Y:S01]  /*277d0*/  ISETP.GE.AND P2, PT, R175, RZ, PT ;  /* 0x000000ffaf00720c */ /* 0x000fe20003f46270 */
[----:B------:R-:W-:Y:S01]  /*277e0*/  IMAD.HI.U32 R170, R171, R172, RZ ;  /* 0x000000acabaa7227 */ /* 0x000fe200078e00ff */
[----:B------:R-:W-:Y:S03]  /*277f0*/  ISETP.GE.AND P0, PT, R188, RZ, PT ;  /* 0x000000ffbc00720c */ /* 0x000fe60003f06270 */
        /* <DEDUP_REMOVED lines=23> */
[----:B------:R-:W-:Y:S03]  /*27970*/  IMAD.IADD R0, R0, 0x1, -R169 ;  /* 0x0000000100007824 */ /* 0x000fe600078e0aa9 */
[----:B------:R1:W3:Y:S01]  /*27980*/  LD.E R175, [R174.64] ;  /* 0x00000004aeaf7980 */ /* 0x0002e2000c101900 */
[----:B------:R-:W-:Y:S05]  /*27990*/  IMAD R168, R168, R0, -0x100 ;  /* 0xffffff00a8a87424 */ /* 0x000fea00078e0200 */
[----:B------:R-:W-:Y:S01]  /*279a0*/  SHF.R.S32.HI R169, RZ, 0x1f, R168 ;  /* 0x0000001fffa97819 */ /* 0x000fe200000114a8 */
[----:B-1----:R1:W3:Y:S04]  /*279b0*/  LD.E R174, [R172.64] ;  /* 0x00000004acae7980 */ /* 0x0022e8000c101900 */
[----:B-1----:R-:W4:Y:S01]  /*279c0*/  LD.E.64 R172, [R2.64+0x20] ;  /* 0x0000200402ac7980 */ /* 0x002f22000c101b00 */
[-C--:B--2---:R-:W-:Y:S04]  /*279d0*/  IMAD R0, R171, R168.reuse, RZ ;  /* 0x000000a8ab007224 */ /* 0x084fe800078e02ff */
[C---:B------:R-:W-:Y:S02]  /*279e0*/  IMAD R0, R170.reuse, R169, R0 ;  /* 0x000000a9aa007224 */ /* 0x040fe400078e0200 */
[----:B------:R-:W-:Y:S04]  /*279f0*/  IMAD.WIDE.U32 R168, R170, R168, RZ ;  /* 0x000000a8aaa87225 */ /* 0x000fe800078e00ff */
[----:B------:R-:W-:Y:S02]  /*27a00*/  IMAD.IADD R169, R169, 0x1, R0 ;  /* 0x00000001a9a97824 */ /* 0x000fe400078e0200 */
[----:B---3--:R-:W-:Y:S05]  /*27a10*/  IMAD.IADD R174, R175, 0x1, -R174 ;  /* 0x00000001afae7824 */ /* 0x008fea00078e0aae */
[----:B------:R-:W-:Y:S01]  /*27a20*/  SHF.R.S32.HI R175, RZ, 0x1f, R174 ;  /* 0x0000001fffaf7819 */ /* 0x000fe200000114ae */
[----:B----4-:R-:W-:Y:S02]  /*27a30*/  IMAD R0, R173, R174, RZ ;  /* 0x000000aead007224 */ /* 0x010fe400078e02ff */
[----:B------:R-:W-:Y:S04]  /*27a40*/  IMAD.WIDE.U32 R170, R174, R172, R168 ;  /* 0x000000acaeaa7225 */ /* 0x000fe800078e00a8 */
[----:B------:R-:W-:Y:S02]  /*27a50*/  IMAD R168, R172, R175, R0 ;  /* 0x000000afaca87224 */ /* 0x000fe400078e0200 */
[----:B------:R-:W-:Y:S02]  /*27a60*/  IMAD.MOV.U32 R0, RZ, RZ, R170 ;  /* 0x000000ffff007224 */ /* 0x000fe400078e00aa */
[----:B------:R-:W-:Y:S01]  /*27a70*/  IMAD.IADD R168, R171, 0x1, R168 ;  /* 0x00000001aba87824 */ /* 0x000fe200078e02a8 */
[----:B------:R-:W-:-:S05]  /*27a80*/  BRA `(.L_x_1156) ;  /* 0x0000003000007947 */ /* 0x000fca0003800000 */
.L_x_1155:
[----:B------:R-:W2:Y:S02]  /*27a90*/  LD.E R0, [R2.64+0x38] ;  /* 0x0000380402007980 */ /* 0x000ea4000c101900 */
[----:B--2---:R-:W-:Y:S04]  /*27aa0*/  LEA R0, -R0, RZ, 0x8 ;  /* 0x000000ff00007211 */ /* 0x004fe800078e41ff */
[----:B------:R-:W-:Y:S02]  /*27ab0*/  SHF.R.S32.HI R168, RZ, 0x1f, R0 ;  /* 0x0000001fffa87819 */ /* 0x000fe40000011400 */
.L_x_1156:
[----:B------:R-:W-:Y:S05]  /*27ac0*/  BSYNC B0 ;  /* 0x0000000000007941 */ /* 0x000fea0003800000 */
.L_x_1154:
[----:B------:R-:W2:Y:S01]  /*27ad0*/  LDL R195, [R1+0x118] ;  /* 0x0001180001c37983 */ /* 0x000ea20000100800 */
[----:B------:R-:W-:Y:S01]  /*27ae0*/  ISETP.GE.AND P0, PT, R132, R247, PT ;  /* 0x000000f78400720c */ /* 0x000fe20003f06270 */
[C---:B------:R-:W-:Y:S01]  /*27af0*/  IMAD.SHL.U32 R169, R190.reuse, 0x10, RZ ;  /* 0x00000010bea97824 */ /* 0x040fe200078e00ff */
[----:B------:R-:W-:Y:S01]  /*27b00*/  SHF.L.U64.HI R170, R190, 0x4, R191 ;  /* 0x00000004beaa7819 */ /* 0x000fe200000102bf */
[----:B------:R-:W3:Y:S04]  /*27b10*/  LDL R200, [R1+0x11c] ;  /* 0x00011c0001c87983 */ /* 0x000ee80000100800 */
[----:B------:R-:W4:Y:S04]  /*27b20*/  LDL.64 R196, [R1+0x78] ;  /* 0x0000780001c47983 */ /* 0x000f280000100a00 */
[----:B------:R-:W5:Y:S02]  /*27b30*/  LDL R194, [R1+0xd8] ;  /* 0x0000d80001c27983 */ /* 0x000f640000100800 */
[----:B------:R-:W-:Y:S02]  /*27b40*/  @!P0 IADD3 R169, P1, R0, R169, RZ ;  /* 0x000000a900a98210 */ /* 0x000fe40007f3e0ff */
[----:B------:R-:W5:Y:S03]  /*27b50*/  LDL R188, [R1+0x110] ;  /* 0x0001100001bc7983 */ /* 0x000f660000100800 */
[----:B------:R-:W-:Y:S01]  /*27b60*/  @!P0 IMAD.X R170, R168, 0x1, R170, P1 ;  /* 0x00000001a8aa8824 */ /* 0x000fe200008e06aa */
[----:B------:R-:W5:Y:S01]  /*27b70*/  LDL R175, [R1+0x114] ;  /* 0x0001140001af7983 */ /* 0x000f620000100800 */
[CC--:B------:R-:W-:Y:S03]  /*27b80*/  @!P0 LEA R172, P1, R169.reuse, R227.reuse, 0x1 ;  /* 0x000000e3a9ac8211 */ /* 0x0c0fe600078208ff */
[----:B------:R-:W5:Y:S01]  /*27b90*/  LDL.64 R192, [R1+0x70] ;  /* 0x0000700001c07983 */ /* 0x000f620000100a00 */
[-C--:B------:R-:W-:Y:S02]  /*27ba0*/  @!P0 LEA.HI.X R173, R169, R226.reuse, R170, 0x1, P1 ;  /* 0x000000e2a9ad8211 */ /* 0x080fe400008f0caa */
[C---:B------:R-:W-:Y:S01]  /*27bb0*/  LEA R170, P1, R0.reuse, R227, 0x1 ;  /* 0x000000e300aa7211 */ /* 0x040fe200078208ff */
[----:B------:R-:W5:Y:S03]  /*27bc0*/  LDL R174, [R1+0xd4] ;  /* 0x0000d40001ae7983 */ /* 0x000f660000100800 */
[CC--:B------:R-:W-:Y:S01]  /*27bd0*/  LEA.HI.X R171, R0.reuse, R226.reuse, R168, 0x1, P1 ;  /* 0x000000e200ab7211 */ /* 0x0c0fe200008f0ca8 */
[----:B------:R-:W5:Y:S04]  /*27be0*/  LDL.64 R198, [R1+0x68] ;  /* 0x0000680001c67983 */ /* 0x000f680000100a00 */
[----:B------:R-:W5:Y:S04]  /*27bf0*/  LDL.64 R204, [R1+0x50] ;  /* 0x0000500001cc7983 */ /* 0x000f680000100a00 */
[----:B------:R-:W5:Y:S04]  /*27c00*/  LDL R202, [R1+0xc4] ;  /* 0x0000c40001ca7983 */ /* 0x000f680000100800 */
        /* <DEDUP_REMOVED lines=11> */
[----:B--2---:R-:W-:Y:S03]  /*27cc0*/  @!P0 IADD3 R169, P1, R0, R195, RZ ;  /* 0x000000c300a98210 */ /* 0x004fe60007f3e0ff */
[----:B------:R-:W2:Y:S02]  /*27cd0*/  LDL R195, [R1+0xd0] ;  /* 0x0000d00001c37983 */ /* 0x000ea40000100800 */
[----:B---3--:R-:W-:Y:S01]  /*27ce0*/  @!P0 IMAD.X R173, R168, 0x1, R200, P1 ;  /* 0x00000001a8ad8824 */ /* 0x008fe200008e06c8 */
[CC--:B------:R-:W-:Y:S01]  /*27cf0*/  @!P0 LEA R172, P1, R169.reuse, R227.reuse, 0x1 ;  /* 0x000000e3a9ac8211 */ /* 0x0c0fe200078208ff */
[----:B------:R-:W3:Y:S03]  /*27d00*/  LDL.64 R200, [R1+0x48] ;  /* 0x0000480001c87983 */ /* 0x000ee60000100a00 */
[----:B------:R-:W-:Y:S02]  /*27d10*/  @!P0 LEA.HI.X R173, R169, R226, R173, 0x1, P1 ;  /* 0x000000e2a9ad8211 */ /* 0x000fe400008f0cad */
[----:B----4-:R-:W-:Y:S02]  /*27d20*/  @!P0 IADD3 R169, P1, R0, R196, RZ ;  /* 0x000000c400a98210 */ /* 0x010fe40007f3e0ff */
[----:B------:R-:W4:Y:S04]  /*27d30*/  LDL.64 R196, [R1+0x60] ;  /* 0x0000600001c47983 */ /* 0x000f280000100a00 */
[----:B------:R-:W-:Y:S01]  /*27d40*/  @!PT LDS RZ, [RZ] ;  /* 0x00000000fffff984 */ /* 0x000fe20000000800 */
[----:B------:R-:W-:Y:S01]  /*27d50*/  @!PT LDS RZ, [RZ] ;  /* 0x00000000fffff984 */ /* 0x000fe20000000800 */
[----:B------:R-:W-:Y:S01]  /*27d60*/  @!PT LDS RZ, [RZ] ;  /* 0x00000000fffff984 */ /* 0x000fe20000000800 */
[----:B------:R5:W-:Y:S04]  /*27d70*/  @!P0 LDGSTS.E.BYPASS.LTC128B.128 [R189+0x3000], [R172.64] ;  /* 0x03000000acbd8fae */ /* 0x000be8000b901d44 */
[----:B------:R1:W-:Y:S01]  /*27d80*/  @P0 STS.128 [R189+0x3800], RZ ;  /* 0x003800ffbd000388 */ /* 0x0003e20000000c00 */
[----:B-----5:R-:W-:Y:S01]  /*27d90*/  @!P0 IMAD.X R173, R168, 0x1, R194, P1 ;  /* 0x00000001a8ad8824 */ /* 0x020fe200008e06c2 */
[CC--:B------:R-:W-:Y:S02]  /*27da0*/  @!P0 LEA R172, P1, R169.reuse, R227.reuse, 0x1 ;  /* 0x000000e3a9ac8211 */ /* 0x0c0fe400078208ff */
[----:B------:R-:W5:Y:S02]  /*27db0*/  LDL R194, [R1+0xcc] ;  /* 0x0000cc0001c27983 */ /* 0x000f640000100800 */
[----:B------:R-:W-:Y:S02]  /*27dc0*/  @!P0 LEA.HI.X R173, R169, R226, R173, 0x1, P1 ;  /* 0x000000e2a9ad8211 */ /* 0x000fe400008f0cad */
[----:B------:R-:W-:Y:S02]  /*27dd0*/  @!P0 IADD3 R169, P1, R0, R188, RZ ;  /* 0x000000bc00a98210 */ /* 0x000fe40007f3e0ff */
[----:B------:R-:W3:Y:S04]  /*27de0*/  LDL R188, [R1+0x108] ;  /* 0x0001080001bc7983 */ /* 0x000ee80000100800 */
[----:B------:R-:W-:Y:S01]  /*27df0*/  @!PT LDS RZ, [RZ] ;  /* 0x00000000fffff984 */ /* 0x000fe20000000800 */
[----:B------:R-:W-:Y:S01]  /*27e00*/  @!PT LDS RZ, [RZ] ;  /* 0x00000000fffff984 */ /* 0x000fe20000000800 */
[----:B------:R-:W-:Y:S01]  /*27e10*/  @!PT LDS RZ, [RZ] ;  /* 0x00000000fffff984 */ /* 0x000fe20000000800 */
[----:B------:R1:W-:Y:S04]  /*27e20*/  @!P0 LDGSTS.E.BYPASS.LTC128B.128 [R189+0x3800], [R172.64] ;  /* 0x03800000acbd8fae */ /* 0x0003e8000b901d44 */
[----:B------:R1:W-:Y:S02]  /*27e30*/  @P0 STS.128 [R189+0x4000], RZ ;  /* 0x004000ffbd000388 */ /* 0x0003e40000000c00 */
[----:B-1----:R-:W-:Y:S01]  /*27e40*/  @!P0 IMAD.X R173, R168, 0x1, R175, P1 ;  /* 0x00000001a8ad8824 */ /* 0x002fe200008e06af */
[CC--:B------:R-:W-:Y:S01]  /*27e50*/  @!P0 LEA R172, P1, R169.reuse, R227.reuse, 0x1 ;  /* 0x000000e3a9ac8211 */ /* 0x0c0fe200078208ff */
[----:B------:R-:W3:Y:S03]  /*27e60*/  LDL R175, [R1+0x10c] ;  /* 0x00010c0001af7983 */ /* 0x000ee60000100800 */
[----:B------:R-:W-:Y:S02]  /*27e70*/  @!P0 LEA.HI.X R173, R169, R226, R173, 0x1, P1 ;  /* 0x000000e2a9ad8211 */ /* 0x000fe400008f0cad */
[----:B------:R-:W-:Y:S02]  /*27e80*/  @!P0 IADD3 R169, P1, R0, R192, RZ ;  /* 0x000000c000a98210 */ /* 0x000fe40007f3e0ff */
[----:B------:R-:W3:Y:S04]  /*27e90*/  LDL.64 R192, [R1+0x58] ;  /* 0x0000580001c07983 */ /* 0x000ee80000100a00 */
        /* <DEDUP_REMOVED lines=15> */
[----:B------:R1:W-:Y:S01]  /*27f90*/  @P0 STS.128 [R189+0x5000], RZ ;  /* 0x005000ffbd000388 */ /* 0x0003e20000000c00 */
[----:B--2---:R-:W-:Y:S01]  /*27fa0*/  @!P0 IMAD.X R173, R168, 0x1, R195, P1 ;  /* 0x00000001a8ad8824 */ /* 0x004fe200008e06c3 */
[CC--:B------:R-:W-:Y:S04]  /*27fb0*/  @!P0 LEA R172, P1, R169.reuse, R227.reuse, 0x1 ;  /* 0x000000e3a9ac8211 */ /* 0x0c0fe800078208ff */
[----:B------:R-:W-:Y:S05]  /*27fc0*/  @!P0 LEA.HI.X R173, R169, R226, R173, 0x1, P1 ;  /* 0x000000e2a9ad8211 */ /* 0x000fea00008f0cad */
[----:B------:R-:W-:Y:S01]  /*27fd0*/  @!PT LDS RZ, [RZ] ;  /* 0x00000000fffff984 */ /* 0x000fe20000000800 */
[----:B------:R-:W-:Y:S01]  /*27fe0*/  @!PT LDS RZ, [RZ] ;  /* 0x00000000fffff984 */ /* 0x000fe20000000800 */
[----:B------:R-:W-:Y:S01]  /*27ff0*/  @!PT LDS RZ, [RZ] ;  /* 0x00000000fffff984 */ /* 0x000fe20000000800 */
[----:B------:R5:W-:Y:S01]  /*28000*/  @!P0 LDGSTS.E.BYPASS.LTC128B.128 [R189+0x5000], [R172.64] ;  /* 0x05000000acbd8fae */ /* 0x000be2000b901d44 */
[----:B----4-:R-:W-:Y:S03]  /*28010*/  @!P0 IADD3 R169, P1, R0, R196, RZ ;  /* 0x000000c400a98210 */ /* 0x010fe60007f3e0ff */
[----:B------:R-:W2:Y:S04]  /*28020*/  LDL R197, [R1+0xc0] ;  /* 0x0000c00001c57983 */ /* 0x000ea80000100800 */
[----:B------:R-:W4:Y:S04]  /*28030*/  LDL R196, [R1+0xbc] ;  /* 0x0000bc0001c47983 */ /* 0x000f280000100800 */
[----:B------:R1:W-:Y:S01]  /*28040*/  @P0 STS.128 [R189+0x5800], RZ ;  /* 0x005800ffbd000388 */ /* 0x0003e20000000c00 */
[----:B-----5:R-:W-:Y:S01]  /*28050*/  @!P0 IMAD.X R173, R168, 0x1, R194, P1 ;  /* 0x00000001a8ad8824 */ /* 0x020fe200008e06c2 */
[CC--:B------:R-:W-:Y:S02]  /*28060*/  @!P0 LEA R172, P1, R169.reuse, R227.reuse, 0x1 ;  /* 0x000000e3a9ac8211 */ /* 0x0c0fe400078208ff */
[----:B------:R-:W5:Y:S02]  /*28070*/  LDL.64 R194, [R1+0x38] ;  /* 0x0000380001c27983 */ /* 0x000f640000100a00 */
[----:B------:R-:W-:Y:S02]  /*28080*/  @!P0 LEA.HI.X R173, R169, R226, R173, 0x1, P1 ;  /* 0x000000e2a9ad8211 */ /* 0x000fe400008f0cad */
[----:B---3--:R-:W-:Y:S02]  /*28090*/  @!P0 IADD3 R169, P1, R0, R188, RZ ;  /* 0x000000bc00a98210 */ /* 0x008fe40007f3e0ff */
[----:B------:R-:W3:Y:S04]  /*280a0*/  LDL R188, [R1+0xb8] ;  /* 0x0000b80001bc7983 */ /* 0x000ee80000100800 */
[----:B------:R-:W-:Y:S01]  /*280b0*/  @!PT LDS RZ, [RZ] ;  /* 0x00000000fffff984 */ /* 0x000fe20000000800 */
[----:B------:R-:W-:Y:S01]  /*280c0*/  @!PT LDS RZ, [RZ] ;  /* 0x00000000fffff984 */ /* 0x000fe20000000800 */
[----:B------:R-:W-:Y:S01]  /*280d0*/  @!PT LDS RZ, [RZ] ;  /* 0x00000000fffff984 */ /* 0x000fe20000000800 */
[----:B------:R1:W-:Y:S04]  /*280e0*/  @!P0 LDGSTS.E.BYPASS.LTC128B.128 [R189+0x5800], [R172.64] ;  /* 0x05800000acbd8fae */ /* 0x0003e8000b901d44 */
[----:B------:R1:W-:Y:S02]  /*280f0*/  @P0 STS.128 [R189+0x6000], RZ ;  /* 0x006000ffbd000388 */ /* 0x0003e40000000c00 */
[----:B-1----:R-:W-:Y:S01]  /*28100*/  @!P0 IMAD.X R173, R168, 0x1, R175, P1 ;  /* 0x00000001a8ad8824 */ /* 0x002fe200008e06af */
[CC--:B------:R-:W-:Y:S04]  /*28110*/  @!P0 LEA R172, P1, R169.reuse, R227.reuse, 0x1 ;  /* 0x000000e3a9ac8211 */ /* 0x0c0fe800078208ff */
        /* <DEDUP_REMOVED lines=10> */
[----:B------:R-:W3:Y:S03]  /*281c0*/  LDL.64 R174, [R1+0x28] ;  /* 0x0000280001ae7983 */ /* 0x000ee60000100a00 */
[----:B------:R-:W-:Y:S02]  /*281d0*/  @!P0 LEA.HI.X R173, R169, R226, R173, 0x1, P1 ;  /* 0x000000e2a9ad8211 */ /* 0x000fe400008f0cad */
[----:B------:R-:W-:Y:S03]  /*281e0*/  @!P0 IADD3 R169, P1, R0, R204, RZ ;  /* 0x000000cc00a98210 */ /* 0x000fe60007f3e0ff */
        /* <DEDUP_REMOVED lines=8> */
[----:B------:R-:W-:Y:S03]  /*28270*/  @!P0 IADD3 R169, P1, R0, R200, RZ ;  /* 0x000000c800a98210 */ /* 0x000fe60007f3e0ff */
[----:B------:R-:W-:Y:S01]  /*28280*/  @!PT LDS RZ, [RZ] ;  /* 0x00000000fffff984 */ /* 0x000fe20000000800 */
[----:B------:R-:W-:Y:S01]  /*28290*/  @!PT LDS RZ, [RZ] ;  /* 0x00000000fffff984 */ /* 0x000fe20000000800 */
[----:B------:R-:W-:Y:S01]  /*282a0*/  @!PT LDS RZ, [RZ] ;  /* 0x00000000fffff984 */ /* 0x000fe20000000800 */
[----:B------:R2:W-:Y:S04]  /*282b0*/  @!P0 LDGSTS.E.BYPASS.LTC128B.128 [R189+0x7000], [R172.64] ;  /* 0x07000000acbd8fae */ /* 0x0005e8000b901d44 */
[----:B------:R1:W-:Y:S01]  /*282c0*/  @P0 STS.128 [R189+0x7800], RZ ;  /* 0x007800ffbd000388 */ /* 0x0003e20000000c00 */
[----:B--2---:R-:W-:Y:S01]  /*282d0*/  @!P0 IMAD.X R173, R168, 0x1, R197, P1 ;  /* 0x00000001a8ad8824 */ /* 0x004fe200008e06c5 */
        /* <DEDUP_REMOVED lines=8> */
[----:B----4-:R-:W-:Y:S01]  /*28360*/  @!P0 IMAD.X R173, R168, 0x1, R196, P1 ;  /* 0x00000001a8ad8824 */ /* 0x010fe200008e06c4 */
[CC--:B------:R-:W-:Y:S04]  /*28370*/  @!P0 LEA R172, P1, R169.reuse, R227.reuse, 0x1 ;  /* 0x000000e3a9ac8211 */ /* 0x0c0fe800078208ff */
[----:B------:R-:W-:Y:S02]  /*28380*/  @!P0 LEA.HI.X R173, R169, R226, R173, 0x1, P1 ;  /* 0x000000e2a9ad8211 */ /* 0x000fe400008f0cad */
[----:B-----5:R-:W-:Y:S03]  /*28390*/  @!P0 IADD3 R169, P1, R0, R194, RZ ;  /* 0x000000c200a98210 */ /* 0x020fe60007f3e0ff */
[----:B------:R-:W-:Y:S01]  /*283a0*/  @!PT LDS RZ, [RZ] ;  /* 0x00000000fffff984 */ /* 0x000fe20000000800 */
[----:B------:R-:W-:Y:S01]  /*283b0*/  @!PT LDS RZ, [RZ] ;  /* 0x00000000fffff984 */ /* 0x000fe20000000800 */
[----:B------:R-:W-:Y:S01]  /*283c0*/  @!PT LDS RZ, [RZ] ;  /* 0x00000000fffff984 */ /* 0x000fe20000000800 */
[----:B------:R3:W-:Y:S04]  /*283d0*/  @!P0 LDGSTS.E.BYPASS.LTC128B.128 [R189+0x8000], [R172.64] ;  /* 0x08000000acbd8fae */ /* 0x0007e8000b901d44 */
[----:B------:R1:W-:Y:S01]  /*283e0*/  @P0 STS.128 [R189+0x8800], RZ ;  /* 0x008800ffbd000388 */ /* 0x0003e20000000c00 */
[----:B---3--:R-:W-:Y:S01]  /*283f0*/  @!P0 IMAD.X R173, R168, 0x1, R188, P1 ;  /* 0x00000001a8ad8824 */ /* 0x008fe200008e06bc */
        /* <DEDUP_REMOVED lines=15> */
[----:B------:R1:W-:Y:S02]  /*284f0*/  @!P0 LDGSTS.E.BYPASS.LTC128B.128 [R189+0x9000], [R172.64] ;  /* 0x09000000acbd8fae */ /* 0x0003e4000b901d44 */
[----:B------:R-:W-:Y:S01]  /*28500*/  @!P0 IMAD.X R169, R168, 0x1, R251, P1 ;  /* 0x00000001a8a98824 */ /* 0x000fe200008e06fb */
[C---:B------:R-:W-:Y:S01]  /*28510*/  @!P0 LEA R168, P1, R0.reuse, R227, 0x1 ;  /* 0x000000e300a88211 */ /* 0x040fe200078208ff */
[----:B------:R1:W-:Y:S01]  /*28520*/  @P0 STS.128 [R189+0x9800], RZ ;  /* 0x009800ffbd000388 */ /* 0x0003e20000000c00 */
[----:B------:R-:W-:Y:S02]  /*28530*/  IMAD.MOV.U32 R227, RZ, RZ, R170 ;  /* 0x000000ffffe37224 */ /* 0x000fe400078e00aa */
[----:B------:R-:W-:Y:S01]  /*28540*/  @!P0 LEA.HI.X R169, R0, R226, R169, 0x1, P1 ;  /* 0x000000e200a98211 */ /* 0x000fe200008f0ca9 */
[----:B------:R-:W-:Y:S04]  /*28550*/  IMAD.MOV.U32 R226, RZ, RZ, R171 ;  /* 0x000000ffffe27224 */ /* 0x000fe800078e00ab */
[----:B------:R-:W-:Y:S01]  /*28560*/  @!PT LDS RZ, [RZ] ;  /* 0x00000000fffff984 */ /* 0x000fe20000000800 */
[----:B------:R-:W-:Y:S01]  /*28570*/  @!PT LDS RZ, [RZ] ;  /* 0x00000000fffff984 */ /* 0x000fe20000000800 */
[----:B------:R-:W-:Y:S01]  /*28580*/  @!PT LDS RZ, [RZ] ;  /* 0x00000000fffff984 */ /* 0x000fe20000000800 */
[----:B------:R1:W-:Y:S04]  /*28590*/  @!P0 LDGSTS.E.BYPASS.LTC128B.128 [R189+0x9800], [R168.64] ;  /* 0x09800000a8bd8fae */ /* 0x0003e8000b901d44 */
[----:B------:R-:W0:Y:S02]  /*285a0*/  LDGDEPBAR ;  /* 0x00000000000079af */ /* 0x000e240000000000 */
.L_x_1153:
[----:B------:R-:W-:Y:S05]  /*285b0*/  BSYNC B1 ;  /* 0x0000000000017941 */ /* 0x000fea0003800000 */
.L_x_1152:
[----:B------:R2:W3:Y:S02]  /*285c0*/  LD.E R0, [R2.64+0xdc] ;  /* 0x0000dc0402007980 */ /* 0x0004e4000c101900 */
[----:B--2---:R-:W-:Y:S04]  /*285d0*/  FMNMX.FTZ R2, R6, R134, !PT ;  /* 0x0000008606027209 */ /* 0x004fe80007810000 */
[----:B------:R-:W-:Y:S04]  /*285e0*/  FMNMX.FTZ R2, R7, R2, !PT ;  /* 0x0000000207027209 */ /* 0x000fe80007810000 */
        /* <DEDUP_REMOVED lines=61> */
[----:B------:R-:W-:Y:S05]  /*289c0*/  FMNMX.FTZ R2, R131, R2, !PT ;  /* 0x0000000283027209 */ /* 0x000fea0007810000 */
[----:B------:R-:W2:Y:S02]  /*289d0*/  SHFL.BFLY PT, R3, R2, 0x2, 0x1f ;  /* 0x0c401f0002037f89 */ /* 0x000ea400000e0000 */
[----:B--2---:R-:W-:Y:S06]  /*289e0*/  FMNMX.FTZ R2, R2, R3, !PT ;  /* 0x0000000302027209 */ /* 0x004fec0007810000 */
[----:B------:R-:W2:Y:S02]  /*289f0*/  SHFL.BFLY PT, R3, R2, 0x1, 0x1f ;  /* 0x0c201f0002037f89 */ /* 0x000ea400000e0000 */
[----:B--2---:R-:W-:Y:S04]  /*28a00*/  FMNMX.FTZ R3, R2, R3, !PT ;  /* 0x0000000302037209 */ /* 0x004fe80007810000 */
[C---:B------:R-:W-:Y:S01]  /*28a10*/  FSETP.NEU.FTZ.AND P0, PT, R3.reuse, -INF , PT ;  /* 0xff8000000300780b */ /* 0x040fe20003f1d000 */
[C---:B-1-3--:R-:W-:Y:S02]  /*28a20*/  FMUL.FTZ R169, R0.reuse, R3 ;  /* 0x0000000300a97220 */ /* 0x04afe40000410000 */
[----:B------:R-:W-:Y:S03]  /*28a30*/  FADD.FTZ R2, -R3, R134 ;  /* 0x0000008603027221 */ /* 0x000fe60000010100 */
[----:B------:R-:W-:Y:S01]  /*28a40*/  FSEL R169, R169, RZ, P0 ;  /* 0x000000ffa9a97208 */ /* 0x000fe20000000000 */
[----:B------:R-:W-:Y:S04]  /*28a50*/  FMUL.FTZ R2, R0, R2 ;  /* 0x0000000200027220 */ /* 0x000fe80000410000 */
[-CC-:B------:R-:W-:Y:S01]  /*28a60*/  FFMA.FTZ R201, R38, R0.reuse, -R169.reuse ;  /* 0x0000000026c97223 */ /* 0x180fe200000108a9 */
[----:B------:R-:W-:Y:S01]  /*28a70*/  FMNMX.FTZ R38, R4, R135, !PT ;  /* 0x0000008704267209 */ /* 0x000fe20007810000 */
[----:B------:R-:W1:Y:S01]  /*28a80*/  MUFU.EX2 R2, R2 ;  /* 0x0000000200027308 */ /* 0x000e620000000800 */
[--C-:B------:R-:W-:Y:S02]  /*28a90*/  FFMA.FTZ R6, R6, R0, -R169.reuse ;  /* 0x0000000006067223 */ /* 0x100fe400000108a9 */
[----:B------:R-:W-:Y:S01]  /*28aa0*/  FMNMX.FTZ R38, R5, R38, !PT ;  /* 0x0000002605267209 */ /* 0x000fe20007810000 */
[-CC-:B------:R-:W-:Y:S02]  /*28ab0*/  FFMA.FTZ R204, R47, R0.reuse, -R169.reuse ;  /* 0x000000002fcc7223 */ /* 0x180fe400000108a9 */
[--C-:B------:R-:W-:Y:S01]  /*28ac0*/  FFMA.FTZ R168, R7, R0, -R169.reuse ;  /* 0x0000000007a87223 */ /* 0x100fe200000108a9 */
[----:B------:R-:W-:Y:S01]  /*28ad0*/  FMNMX.FTZ R38, R8, R38, !PT ;  /* 0x0000002608267209 */ /* 0x000fe20007810000 */
[--C-:B------:R-:W-:Y:S02]  /*28ae0*/  FFMA.FTZ R134, R10, R0, -R169.reuse ;  /* 0x000000000a867223 */ /* 0x100fe400000108a9 */
[----:B------:R-:W2:Y:S01]  /*28af0*/  MUFU.EX2 R47, R6 ;  /* 0x00000006002f7308 */ /* 0x000ea20000000800 */
[----:B------:R-:W-:Y:S01]  /*28b00*/  FMNMX.FTZ R38, R9, R38, !PT ;  /* 0x0000002609267209 */ /* 0x000fe20007810000 */
[-CC-:B------:R-:W-:Y:S02]  /*28b10*/  FFMA.FTZ R170, R11, R0.reuse, -R169.reuse ;  /* 0x000000000baa7223 */ /* 0x180fe400000108a9 */
[--C-:B------:R-:W-:Y:S01]  /*28b20*/  FFMA.FTZ R174, R14, R0, -R169.reuse ;  /* 0x000000000eae7223 */ /* 0x100fe200000108a9 */
[----:B------:R-:W-:Y:S01]  /*28b30*/  FMNMX.FTZ R38, R12, R38, !PT ;  /* 0x000000260c267209 */ /* 0x000fe20007810000 */
[-CC-:B------:R-:W-:Y:S02]  /*28b40*/  FFMA.FTZ R173, R15, R0.reuse, -R169.reuse ;  /* 0x000000000fad7223 */ /* 0x180fe400000108a9 */
[--C-:B------:R-:W-:Y:S01]  /*28b50*/  FFMA.FTZ R172, R18, R0, -R169.reuse ;  /* 0x0000000012ac7223 */ /* 0x100fe200000108a9 */
[----:B------:R-:W-:Y:S01]  /*28b60*/  FMNMX.FTZ R38, R13, R38, !PT ;  /* 0x000000260d267209 */ /* 0x000fe20007810000 */
[-CC-:B------:R-:W-:Y:S02]  /*28b70*/  FFMA.FTZ R171, R19, R0.reuse, -R169.reuse ;  /* 0x0000000013ab7223 */ /* 0x180fe400000108a9 */
[--C-:B------:R-:W-:Y:S01]  /*28b80*/  FFMA.FTZ R193, R22, R0, -R169.reuse ;  /* 0x0000000016c17223 */ /* 0x100fe200000108a9 */
[----:B------:R-:W-:Y:S01]  /*28b90*/  FMNMX.FTZ R38, R16, R38, !PT ;  /* 0x0000002610267209 */ /* 0x000fe20007810000 */
[C---:B-1----:R-:W-:Y:S02]  /*28ba0*/  FMUL.FTZ R10, R2.reuse, R162 ;  /* 0x000000a2020a7220 */ /* 0x042fe40000410000 */
[C---:B------:R-:W-:Y:S01]  /*28bb0*/  FMUL.FTZ R11, R2.reuse, R163 ;  /* 0x000000a3020b7220 */ /* 0x040fe20000410000 */
[----:B------:R-:W-:Y:S01]  /*28bc0*/  FMNMX.FTZ R38, R17, R38, !PT ;  /* 0x0000002611267209 */ /* 0x000fe20007810000 */
[----:B------:R-:W-:Y:S02]  /*28bd0*/  FMUL.FTZ R19, R2, R155 ;  /* 0x0000009b02137220 */ /* 0x000fe40000410000 */
        /* <DEDUP_REMOVED lines=11> */
[----:B------:R-:W-:Y:S02]  /*28c90*/  FFMA.FTZ R205, R46, R0, -R169 ;  /* 0x000000002ecd7223 */ /* 0x000fe400000108a9 */
[----:B--2---:R-:W-:Y:S01]  /*28ca0*/  FFMA.FTZ R46, R2, R249, R47 ;  /* 0x000000f9022e7223 */ /* 0x004fe2000001002f */
[----:B------:R-:W-:Y:S01]  /*28cb0*/  FMNMX.FTZ R38, R28, R38, !PT ;  /* 0x000000261c267209 */ /* 0x000fe20007810000 */
[C---:B------:R-:W-:Y:S02]  /*28cc0*/  FMUL.FTZ R6, R2.reuse, R166 ;  /* 0x000000a602067220 */ /* 0x040fe40000410000 */
[C---:B------:R-:W-:Y:S01]  /*28cd0*/  FMUL.FTZ R7, R2.reuse, R167 ;  /* 0x000000a702077220 */ /* 0x040fe20000410000 */
[----:B------:R-:W-:Y:S01]  /*28ce0*/  FMNMX.FTZ R38, R29, R38, !PT ;  /* 0x000000261d267209 */ /* 0x000fe20007810000 */
[C---:B------:R-:W-:Y:S02]  /*28cf0*/  FMUL.FTZ R14, R2.reuse, R158 ;  /* 0x0000009e020e7220 */ /* 0x040fe40000410000 */
[----:B------:R-:W-:Y:S01]  /*28d00*/  FMUL.FTZ R15, R2, R159 ;  /* 0x0000009f020f7220 */ /* 0x000fe20000410000 */
        /* <DEDUP_REMOVED lines=13> */
[----:B------:R-:W-:Y:S02]  /*28de0*/  FMUL.FTZ R35, R2, R139 ;  /* 0x0000008b02237220 */ /* 0x000fe40000410000 */
[--C-:B------:R-:W-:Y:S01]  /*28df0*/  FFMA.FTZ R200, R39, R0, -R169.reuse ;  /* 0x0000000027c87223 */ /* 0x100fe200000108a9 */
[----:B------:R-:W-:Y:S01]  /*28e00*/  FMNMX.FTZ R38, R41, R38, !PT ;  /* 0x0000002629267209 */ /* 0x000fe20007810000 */
[-CC-:B------:R-:W-:Y:S02]  /*28e10*/  FFMA.FTZ R220, R82, R0.reuse, -R169.reuse ;  /* 0x0000000052dc7223 */ /* 0x180fe400000108a9 */
[--C-:B------:R-:W-:Y:S01]  /*28e20*/  FFMA.FTZ R199, R42, R0, -R169.reuse ;  /* 0x000000002ac77223 */ /* 0x100fe200000108a9 */
[----:B------:R-:W-:Y:S01]  /*28e30*/  FMNMX.FTZ R38, R44, R38, !PT ;  /* 0x000000262c267209 */ /* 0x000fe20007810000 */
[--C-:B------:R-:W-:Y:S02]  /*28e40*/  FFMA.FTZ R198, R43, R0, -R169.reuse ;  /* 0x000000002bc67223 */ /* 0x100fe400000108a9 */
[----:B------:R-:W-:Y:S01]  /*28e50*/  MUFU.EX2 R43, R170 ;  /* 0x000000aa002b7308 */ /* 0x000fe20000000800 */
        /* <DEDUP_REMOVED lines=61> */
[----:B------:R-:W-:Y:S03]  /*29230*/  FFMA.FTZ R169, R131, R0, -R169 ;  /* 0x0000000083a97223 */ /* 0x000fe600000108a9 */
        /* <DEDUP_REMOVED lines=22> */
[----:B------:R-:W1:Y:S02]  /*293a0*/  SHFL.BFLY PT, R2, R38, 0x2, 0x1f ;  /* 0x0c401f0026027f89 */ /* 0x000e6400000e0000 */
[----:B-1----:R-:W-:Y:S06]  /*293b0*/  FMNMX.FTZ R38, R38, R2, !PT ;  /* 0x0000000226267209 */ /* 0x002fec0007810000 */
[----:B------:R-:W1:Y:S02]  /*293c0*/  SHFL.BFLY PT, R2, R38, 0x1, 0x1f ;  /* 0x0c201f0026027f89 */ /* 0x000e6400000e0000 */
[----:B-1----:R-:W-:Y:S04]  /*293d0*/  FMNMX.FTZ R38, R38, R2, !PT ;  /* 0x0000000226267209 */ /* 0x002fe80007810000 */
[----:B------:R-:W-:Y:S01]  /*293e0*/  FSETP.NEU.FTZ.AND P0, PT, R38, -INF , PT ;  /* 0xff8000002600780b */ /* 0x000fe20003f1d000 */
[----:B------:R-:W-:Y:S02]  /*293f0*/  FMUL.FTZ R39, R0, R38 ;  /* 0x0000002600277220 */ /* 0x000fe40000410000 */
[----:B------:R-:W-:Y:S03]  /*29400*/  FADD.FTZ R2, -R38, R135 ;  /* 0x0000008726027221 */ /* 0x000fe60000010100 */
[----:B------:R-:W-:Y:S01]  /*29410*/  FSEL R39, R39, RZ, P0 ;  /* 0x000000ff27277208 */ /* 0x000fe20000000000 */
[----:B------:R-:W-:Y:S01]  /*29420*/  FMUL.FTZ R2, R0, R2 ;  /* 0x0000000200027220 */ /* 0x000fe20000410000 */
[----:B------:R-:W-:Y:S03]  /*29430*/  ISETP.GT.AND P0, PT, R248, 0x1, PT ;  /* 0x00000001f800780c */ /* 0x000fe60003f04270 */
[-CC-:B------:R-:W-:Y:S02]  /*29440*/  FFMA.FTZ R50, R9, R0.reuse, -R39.reuse ;  /* 0x0000000009327223 */ /* 0x180fe40000010827 */
[----:B------:R-:W-:Y:S01]  /*29450*/  MUFU.EX2 R2, R2 ;  /* 0x0000000200027308 */ /* 0x000fe20000000800 */
[-CC-:B------:R-:W-:Y:S02]  /*29460*/  FFMA.FTZ R82, R41, R0.reuse, -R39.reuse ;  /* 0x0000000029527223 */ /* 0x180fe40000010827 */
[-CC-:B------:R-:W-:Y:S02]  /*29470*/  FFMA.FTZ R54, R12, R0.reuse, -R39.reuse ;  /* 0x000000000c367223 */ /* 0x180fe40000010827 */
[-CC-:B------:R-:W-:Y:S02]  /*29480*/  FFMA.FTZ R51, R13, R0.reuse, -R39.reuse ;  /* 0x000000000d337223 */ /* 0x180fe40000010827 */
[-CC-:B------:R-:W-:Y:S02]  /*29490*/  FFMA.FTZ R55, R16, R0.reuse, -R39.reuse ;  /* 0x0000000010377223 */ /* 0x180fe40000010827 */
[-CC-:B------:R-:W-:Y:S01]  /*294a0*/  FFMA.FTZ R58, R17, R0.reuse, -R39.reuse ;  /* 0x00000000113a7223 */ /* 0x180fe20000010827 */
[----:B------:R-:W1:Y:S01]  /*294b0*/  MUFU.EX2 R41, R168 ;  /* 0x000000a800297308 */ /* 0x000e620000000800 */
[-CC-:B------:R-:W-:Y:S02]  /*294c0*/  FFMA.FTZ R62, R20, R0.reuse, -R39.reuse ;  /* 0x00000000143e7223 */ /* 0x180fe40000010827 */
[-CC-:B------:R-:W-:Y:S02]  /*294d0*/  FFMA.FTZ R59, R21, R0.reuse, -R39.reuse ;  /* 0x00000000153b7223 */ /* 0x180fe40000010827 */
[-CC-:B------:R-:W-:Y:S02]  /*294e0*/  FFMA.FTZ R63, R24, R0.reuse, -R39.reuse ;  /* 0x00000000183f7223 */ /* 0x180fe40000010827 */
[-CC-:B------:R-:W-:Y:S02]  /*294f0*/  FFMA.FTZ R83, R44, R0.reuse, -R39.reuse ;  /* 0x000000002c537223 */ /* 0x180fe40000010827 */
[-CC-:B------:R-:W-:Y:S01]  /*29500*/  FFMA.FTZ R86, R45, R0.reuse, -R39.reuse ;  /* 0x000000002d567223 */ /* 0x180fe20000010827 */
[----:B------:R-:W-:Y:S01]  /*29510*/  MUFU.EX2 R150, R51 ;  /* 0x0000003300967308 */ /* 0x000fe20000000800 */
        /* <DEDUP_REMOVED lines=11> */
[----:B------:R-:W2:Y:S01]  /*295d0*/  MUFU.EX2 R8, R134 ;  /* 0x0000008600087308 */ /* 0x000ea20000000800 */
        /* <DEDUP_REMOVED lines=11> */
[----:B------:R3:W4:Y:S01]  /*29690*/  MUFU.EX2 R40, R4 ;  /* 0x0000000400287308 */ /* 0x0007220000000800 */
        /* <DEDUP_REMOVED lines=38> */
[----:B------:R-:W-:Y:S02]  /*29900*/  FFMA.FTZ R39, R129, R0, -R39 ;  /* 0x0000000081277223 */ /* 0x000fe40000010827 */
[C---:B-1----:R-:W-:Y:S01]  /*29910*/  FADD.FTZ R0, R41.reuse, R46 ;  /* 0x0000002e29007221 */ /* 0x042fe20000010000 */
[----:B------:R-:W-:Y:S01]  /*29920*/  F2FP.PACK_AB R41, R41, R47 ;  /* 0x0000002f2929723e */ /* 0x000fe200000000ff */
[C---:B------:R-:W-:Y:S01]  /*29930*/  FMUL.FTZ R16, R2.reuse, R152 ;  /* 0x0000009802107220 */ /* 0x040fe20000410000 */
[----:B------:R-:W-:Y:S01]  /*29940*/  MUFU.EX2 R143, R63 ;  /* 0x0000003f008f7308 */ /* 0x000fe20000000800 */
[----:B------:R-:W1:Y:S01]  /*29950*/  LDSM.16.MT88.4 R44, [R178+0xa000] ;  /* 0x00a00000b22c783b */ /* 0x000e620000004200 */
[C---:B------:R-:W-:Y:S02]  /*29960*/  FMUL.FTZ R9, R2.reuse, R161 ;  /* 0x000000a102097220 */ /* 0x040fe40000410000 */
[----:B------:R-:W-:Y:S02]  /*29970*/  FMUL.FTZ R17, R2, R153 ;  /* 0x0000009902117220 */ /* 0x000fe40000410000 */
[----:B--2---:R-:W-:Y:S02]  /*29980*/  FADD.FTZ R0, R8, R0 ;  /* 0x0000000008007221 */ /* 0x004fe40000010000 */
[C---:B---3--:R-:W-:Y:S02]  /*29990*/  FMUL.FTZ R4, R2.reuse, R164 ;  /* 0x000000a402047220 */ /* 0x048fe40000410000 */
[----:B------:R-:W2:Y:S01]  /*299a0*/  MUFU.EX2 R152, R50 ;  /* 0x0000003200987308 */ /* 0x000ea20000000800 */
[C---:B------:R-:W-:Y:S02]  /*299b0*/  FMUL.FTZ R5, R2.reuse, R165 ;  /* 0x000000a502057220 */ /* 0x040fe40000410000 */
[----:B----4-:R-:W-:Y:S01]  /*299c0*/  FFMA.FTZ R108, R2, R250, R40 ;  /* 0x000000fa026c7223 */ /* 0x010fe20000010028 */
[----:B------:R-:W-:Y:S01]  /*299d0*/  F2FP.PACK_AB R40, R154, R40 ;  /* 0x000000289a28723e */ /* 0x000fe200000000ff */
[C---:B------:R-:W-:Y:S01]  /*299e0*/  FADD.FTZ R0, R43.reuse, R0 ;  /* 0x000000002b007221 */ /* 0x040fe20000010000 */
[----:B------:R-:W-:Y:S01]  /*299f0*/  F2FP.PACK_AB R43, R43, R8 ;  /* 0x000000082b2b723e */ /* 0x000fe200000000ff */
[C---:B------:R-:W-:Y:S02]  /*29a00*/  FMUL.FTZ R8, R2.reuse, R160 ;  /* 0x000000a002087220 */ /* 0x040fe40000410000 */
[C---:B------:R-:W-:Y:S01]  /*29a10*/  FMUL.FTZ R12, R2.reuse, R156 ;  /* 0x0000009c020c7220 */ /* 0x040fe20000410000 */
[----:B------:R-:W-:Y:S01]  /*29a20*/  MUFU.EX2 R60, R195 ;  /* 0x000000c3003c7308 */ /* 0x000fe20000000800 */
[C---:B------:R-:W-:Y:S01]  /*29a30*/  FMUL.FTZ R13, R2.reuse, R157 ;  /* 0x0000009d020d7220 */ /* 0x040fe20000410000 */
[----:B------:R-:W-:Y:S01]  /*29a40*/  LDSM.16.MT88.4 R160, [R178+0x11800] ;  /* 0x01180000b2a0783b */ /* 0x000fe20000004200 */
[C---:B------:R-:W-:Y:S02]  /*29a50*/  FMUL.FTZ R20, R2.reuse, R148 ;  /* 0x0000009402147220 */ /* 0x040fe40000410000 */
[C---:B------:R-:W-:Y:S02]  /*29a60*/  FMUL.FTZ R21, R2.reuse, R149 ;  /* 0x0000009502157220 */ /* 0x040fe40000410000 */
[C---:B------:R-:W-:Y:S02]  /*29a70*/  FMUL.FTZ R24, R2.reuse, R144 ;  /* 0x0000009002187220 */ /* 0x040fe40000410000 */
[C---:B------:R-:W-:Y:S01]  /*29a80*/  FMUL.FTZ R25, R2.reuse, R145 ;  /* 0x0000009102197220 */ /* 0x040fe20000410000 */
[----:B------:R-:W-:Y:S01]  /*29a90*/  MUFU.EX2 R149, R54 ;  /* 0x0000003600957308 */ /* 0x000fe20000000800 */
[C---:B------:R-:W-:Y:S02]  /*29aa0*/  FMUL.FTZ R28, R2.reuse, R140 ;  /* 0x0000008c021c7220 */ /* 0x040fe40000410000 */
[----:B------:R-:W-:Y:S01]  /*29ab0*/  FMUL.FTZ R29, R2, R141 ;  /* 0x0000008d021d7220 */ /* 0x000fe20000410000 */
[----:B--2---:R-:W-:Y:S01]  /*29ac0*/  F2FP.PACK_AB R42, R152, R151 ;  /* 0x00000097982a723e */ /* 0x004fe200000000ff */
[C---:B------:R-:W-:Y:S02]  /*29ad0*/  FMUL.FTZ R32, R2.reuse, R136 ;  /* 0x0000008802207220 */ /* 0x040fe40000410000 */
[----:B------:R-:W-:Y:S02]  /*29ae0*/  FMUL.FTZ R33, R2, R137 ;  /* 0x0000008902217220 */ /* 0x000fe40000410000 */
[----:B------:R-:W-:Y:S01]  /*29af0*/  FADD.FTZ R0, R36, R0 ;  /* 0x0000000024007221 */ /* 0x000fe20000010000 */
[----:B------:R-:W2:Y:S01]  /*29b00*/  MUFU.EX2 R2, R173 ;  /* 0x000000ad00027308 */ /* 0x000ea20000000800 */
[C---:B-1----:R-:W-:Y:S08]  /*29b10*/  HMMA.16816.F32 R4, R40.reuse, R44, R4 ;  /* 0x0000002c2804723c */ /* 0x042ff00000001804 */
[C---:B------:R-:W-:Y:S01]  /*29b20*/  HMMA.16816.F32 R8, R40.reuse, R46, R8 ;  /* 0x0000002e2808723c */ /* 0x040fe20000001808 */
[----:B------:R1:W3:Y:S01]  /*29b30*/  MUFU.EX2 R148, R58 ;  /* 0x0000003a00947308 */ /* 0x0002e20000000800 */
[----:B------:R-:W4:Y:S09]  /*29b40*/  LDSM.16.MT88.4 R44, [R181+0xa000] ;  /* 0x00a00000b52c783b */ /* 0x000f320000004200 */
[----:B------:R-:W-:Y:S01]  /*29b50*/  MUFU.EX2 R144, R62 ;  /* 0x0000003e00907308 */ /* 0x000fe20000000800 */
[----:B--2---:R-:W-:Y:S04]  /*29b60*/  FADD.FTZ R0, R2, R0 ;  /* 0x0000000002007221 */ /* 0x004fe80000010000 */
[----:B------:R-:W-:Y:S05]  /*29b70*/  FADD.FTZ R0, R48, R0 ;  /* 0x0000000030007221 */ /* 0x000fea0000010000 */
[----:B------:R-:W-:Y:S01]  /*29b80*/  MUFU.EX2 R145, R66 ;  /* 0x0000004200917308 */ /* 0x000fe20000000800 */
[C---:B------:R-:W-:Y:S01]  /*29b90*/  FADD.FTZ R0, R37.reuse, R0 ;  /* 0x0000000025007221 */ /* 0x040fe20000010000 */
[----:B-1----:R-:W-:Y:S08]  /*29ba0*/  LDSM.16.MT88.4 R56, [R178+0xb800] ;  /* 0x00b80000b238783b */ /* 0x002ff00000004200 */
[----:B------:R-:W-:Y:S10]  /*29bb0*/  MUFU.EX2 R136, R70 ;  /* 0x0000004600887308 */ /* 0x000ff40000000800 */
[----:B------:R-:W-:Y:S01]  /*29bc0*/  MUFU.EX2 R141, R67 ;  /* 0x00000043008d7308 */ /* 0x000fe20000000800 */
[C---:B----4-:R-:W-:Y:S08]  /*29bd0*/  HMMA.16816.F32 R12, R40.reuse, R44, R12 ;  /* 0x0000002c280c723c */ /* 0x050ff0000000180c */
[C---:B------:R-:W-:Y:S01]  /*29be0*/  HMMA.16816.F32 R16, R40.reuse, R46, R16 ;  /* 0x0000002e2810723c */ /* 0x040fe20000001810 */
[----:B------:R-:W-:Y:S01]  /*29bf0*/  MUFU.EX2 R135, R71 ;  /* 0x0000004700877308 */ /* 0x000fe20000000800 */
[----:B------:R-:W1:Y:S09]  /*29c00*/  LDSM.16.MT88.4 R44, [R179+0xa000] ;  /* 0x00a00000b32c783b */ /* 0x000e720000004200 */
[----:B------:R-:W-:Y:S10]  /*29c10*/  MUFU.EX2 R138, R74 ;  /* 0x0000004a008a7308 */ /* 0x000ff40000000800 */
[----:B------:R-:W-:Y:S10]  /*29c20*/  MUFU.EX2 R131, R90 ;  /* 0x0000005a00837308 */ /* 0x000ff40000000800 */
[----:B------:R-:W-:Y:S10]  /*29c30*/  MUFU.EX2 R90, R87 ;  /* 0x00000057005a7308 */ /* 0x000ff40000000800 */
[----:B------:R-:W-:Y:S01]  /*29c40*/  MUFU.EX2 R87, R61 ;  /* 0x0000003d00577308 */ /* 0x000fe20000000800 */
[C---:B-1----:R-:W-:Y:S08]  /*29c50*/  HMMA.16816.F32 R20, R40.reuse, R44, R20 ;  /* 0x0000002c2814723c */ /* 0x042ff00000001814 */
        /* <DEDUP_REMOVED lines=8> */
[----:B------:R-:W-:Y:S01]  /*29ce0*/  HMMA.16816.F32 R32, R40, R46, R32 ;  /* 0x0000002e2820723c */ /* 0x000fe20000001820 */
[----:B------:R-:W1:Y:S01]  /*29cf0*/  LDSM.16.MT88.4 R44, [R178+0xa800] ;  /* 0x00a80000b22c783b */ /* 0x000e620000004200 */
[----:B------:R-:W-:Y:S05]  /*29d00*/  MUFU.EX2 R68, R204 ;  /* 0x000000cc00447308 */ /* 0x000fea0000000800 */
[----:B------:R-:W-:Y:S02]  /*29d10*/  F2FP.PACK_AB R43, R37, R48 ;  /* 0x00000030252b723e */ /* 0x000fe400000000ff */
[----:B------:R-:W2:Y:S03]  /*29d20*/  LDSM.16.MT88.4 R48, [R181+0xa800] ;  /* 0x00a80000b530783b */ /* 0x000ea60000004200 */
[----:B---3--:R-:W-:Y:S01]  /*29d30*/  F2FP.PACK_AB R42, R148, R147 ;  /* 0x00000093942a723e */ /* 0x008fe200000000ff */
[----:B------:R-:W-:Y:S01]  /*29d40*/  MUFU.EX2 R37, R175 ;  /* 0x000000af00257308 */ /* 0x000fe20000000800 */
[----:B------:R-:W-:Y:S02]  /*29d50*/  F2FP.PACK_AB R41, R2, R36 ;  /* 0x000000240229723e */ /* 0x000fe400000000ff */
[----:B------:R-:W-:Y:S07]  /*29d60*/  F2FP.PACK_AB R40, R150, R149 ;  /* 0x000000959628723e */ /* 0x000fee00000000ff */
[----:B------:R-:W3:Y:S10]  /*29d70*/  MUFU.EX2 R36, R193 ;  /* 0x000000c100247308 */ /* 0x000ef40000000800 */
[----:B------:R-:W4:Y:S01]  /*29d80*/  MUFU.EX2 R2, R192 ;  /* 0x000000c000027308 */ /* 0x000f220000000800 */
[C---:B-1----:R-:W-:Y:S09]  /*29d90*/  HMMA.16816.F32 R4, R40.reuse, R44, R4 ;  /* 0x0000002c2804723c */ /* 0x042ff20000001804 */
[----:B------:R-:W-:Y:S03]  /*29da0*/  MUFU.EX2 R71, R203 ;  /* 0x000000cb00477308 */ /* 0x000fe60000000800 */
[----:B---3--:R-:W-:Y:S01]  /*29db0*/  FADD.FTZ R0, R36, R0 ;  /* 0x0000000024007221 */ /* 0x008fe20000010000 */
[C---:B------:R-:W-:Y:S01]  /*29dc0*/  HMMA.16816.F32 R8, R40.reuse, R46, R8 ;  /* 0x0000002e2808723c */ /* 0x040fe20000001808 */
[----:B------:R-:W1:Y:S05]  /*29dd0*/  LDSM.16.MT88.4 R44, [R179+0xa800] ;  /* 0x00a80000b32c783b */ /* 0x000e6a0000004200 */
[----:B------:R-:W-:Y:S02]  /*29de0*/  MUFU.EX2 R70, R202 ;  /* 0x000000ca00467308 */ /* 0x000fe40000000800 */
[C---:B--2---:R-:W-:Y:S04]  /*29df0*/  HMMA.16816.F32 R12, R40.reuse, R48, R12 ;  /* 0x00000030280c723c */ /* 0x044fe8000000180c */
[----:B----4-:R-:W-:Y:S04]  /*29e00*/  FADD.FTZ R0, R2, R0 ;  /* 0x0000000002007221 */ /* 0x010fe80000010000 */
[----:B------:R-:W-:Y:S01]  /*29e10*/  MUFU.EX2 R134, R83 ;  /* 0x0000005300867308 */ /* 0x000fe20000000800 */
[C---:B------:R-:W-:Y:S01]  /*29e20*/  HMMA.16816.F32 R16, R40.reuse, R50, R16 ;  /* 0x000000322810723c */ /* 0x040fe20000001810 */
[----:B------:R-:W2:Y:S02]  /*29e30*/  LDSM.16.MT88.4 R48, [R180+0xa800] ;  /* 0x00a80000b430783b */ /* 0x000ea40000004200 */
[----:B------:R-:W-:Y:S06]  /*29e40*/  FADD.FTZ R0, R52, R0 ;  /* 0x0000000034007221 */ /* 0x000fec0000010000 */
[----:B------:R-:W-:Y:S03]  /*29e50*/  MUFU.EX2 R129, R86 ;  /* 0x0000005600817308 */ /* 0x000fe60000000800 */
[C---:B------:R-:W-:Y:S07]  /*29e60*/  FADD.FTZ R0, R37.reuse, R0 ;  /* 0x0000000025007221 */ /* 0x040fee0000010000 */
[----:B------:R-:W-:Y:S01]  /*29e70*/  MUFU.EX2 R91, R91 ;  /* 0x0000005b005b7308 */ /* 0x000fe20000000800 */
[C---:B-1----:R-:W-:Y:S09]  /*29e80*/  HMMA.16816.F32 R20, R40.reuse, R44, R20 ;  /* 0x0000002c2814723c */ /* 0x042ff20000001814 */
[----:B------:R-:W-:Y:S01]  /*29e90*/  MUFU.EX2 R98, R98 ;  /* 0x0000006200627308 */ /* 0x000fe20000000800 */
[C---:B------:R-:W-:Y:S01]  /*29ea0*/  HMMA.16816.F32 R24, R40.reuse, R46, R24 ;  /* 0x0000002e2818723c */ /* 0x040fe20000001818 */
[----:B------:R-:W1:Y:S08]  /*29eb0*/  LDSM.16.MT88.4 R44, [R178+0xb000] ;  /* 0x00b00000b22c783b */ /* 0x000e700000004200 */
[----:B------:R-:W-:Y:S01]  /*29ec0*/  MUFU.EX2 R92, R92 ;  /* 0x0000005c005c7308 */ /* 0x000fe20000000800 */
[C---:B--2---:R-:W-:Y:S09]  /*29ed0*/  HMMA.16816.F32 R28, R40.reuse, R48, R28 ;  /* 0x00000030281c723c */ /* 0x044ff2000000181c */
[----:B------:R-:W-:Y:S01]  /*29ee0*/  MUFU.EX2 R93, R93 ;  /* 0x0000005d005d7308 */ /* 0x000fe20000000800 */
[----:B------:R-:W-:Y:S01]  /*29ef0*/  HMMA.16816.F32 R32, R40, R50, R32 ;  /* 0x000000322820723c */ /* 0x000fe20000001820 */
[----:B------:R-:W2:Y:S06]  /*29f00*/  LDSM.16.MT88.4 R48, [R181+0xb000] ;  /* 0x00b00000b530783b */ /* 0x000eac0000004200 */
[----:B------:R-:W-:Y:S02]  /*29f10*/  F2FP.PACK_AB R43, R37, R52 ;  /* 0x00000034252b723e */ /* 0x000fe400000000ff */
[----:B------:R-:W3:Y:S01]  /*29f20*/  LDSM.16.MT88.4 R52, [R179+0xb000] ;  /* 0x00b00000b334783b */ /* 0x000ee20000004200 */
[----:B------:R-:W-:Y:S02]  /*29f30*/  MUFU.EX2 R37, R194 ;  /* 0x000000c200257308 */ /* 0x000fe40000000800 */
[----:B------:R-:W-:Y:S02]  /*29f40*/  F2FP.PACK_AB R41, R2, R36 ;  /* 0x000000240229723e */ /* 0x000fe400000000ff */
[----:B------:R-:W-:Y:S02]  /*29f50*/  F2FP.PACK_AB R40, R146, R144 ;  /* 0x000000909228723e */ /* 0x000fe400000000ff */
[----:B------:R-:W-:Y:S04]  /*29f60*/  F2FP.PACK_AB R42, R145, R143 ;  /* 0x0000008f912a723e */ /* 0x000fe800000000ff */
[----:B------:R-:W4:Y:S03]  /*29f70*/  MUFU.EX2 R36, R197 ;  /* 0x000000c500247308 */ /* 0x000f260000000800 */
[C---:B-1----:R-:W-:Y:S07]  /*29f80*/  HMMA.16816.F32 R4, R40.reuse, R44, R4 ;  /* 0x0000002c2804723c */ /* 0x042fee0000001804 */
[----:B------:R-:W1:Y:S01]  /*29f90*/  MUFU.EX2 R2, R196 ;  /* 0x000000c400027308 */ /* 0x000e620000000800 */
[C---:B------:R-:W-:Y:S01]  /*29fa0*/  HMMA.16816.F32 R8, R40.reuse, R46, R8 ;  /* 0x0000002e2808723c */ /* 0x040fe20000001808 */
[----:B------:R-:W5:Y:S08]  /*29fb0*/  LDSM.16.MT88.4 R44, [R180+0xb000] ;  /* 0x00b00000b42c783b */ /* 0x000f700000004200 */
[----:B------:R-:W-:Y:S01]  /*29fc0*/  MUFU.EX2 R137, R78 ;  /* 0x0000004e00897308 */ /* 0x000fe20000000800 */
[C---:B--2---:R-:W-:Y:S03]  /*29fd0*/  HMMA.16816.F32 R12, R40.reuse, R48, R12 ;  /* 0x00000030280c723c */ /* 0x044fe6000000180c */
[----:B----4-:R-:W-:Y:S04]  /*29fe0*/  FADD.FTZ R0, R36, R0 ;  /* 0x0000000024007221 */ /* 0x010fe80000010000 */
[----:B------:R-:W-:Y:S01]  /*29ff0*/  F2FP.PACK_AB R48, R141, R136 ;  /* 0x000000888d30723e */ /* 0x000fe200000000ff */
[C---:B------:R-:W-:Y:S01]  /*2a000*/  HMMA.16816.F32 R16, R40.reuse, R50, R16 ;  /* 0x000000322810723c */ /* 0x040fe20000001810 */
[----:B------:R-:W-:Y:S03]  /*2a010*/  MUFU.EX2 R142, R75 ;  /* 0x0000004b008e7308 */ /* 0x000fe60000000800 */
[C---:B-1----:R-:W-:Y:S01]  /*2a020*/  F2FP.PACK_AB R49, R2.reuse, R36 ;  /* 0x000000240231723e */ /* 0x042fe200000000ff */
[----:B------:R-:W-:Y:S02]  /*2a030*/  FADD.FTZ R0, R2, R0 ;  /* 0x0000000002007221 */ /* 0x000fe40000010000 */
[C---:B------:R-:W-:Y:S01]  /*2a040*/  F2FP.PACK_AB R51, R37.reuse, R60 ;  /* 0x0000003c2533723e */ /* 0x040fe200000000ff */
[C---:B---3--:R-:W-:Y:S03]  /*2a050*/  HMMA.16816.F32 R20, R40.reuse, R52, R20 ;  /* 0x000000342814723c */ /* 0x048fe60000001814 */
[----:B------:R-:W-:Y:S01]  /*2a060*/  MUFU.EX2 R139, R79 ;  /* 0x0000004f008b7308 */ /* 0x000fe20000000800 */
[----:B------:R-:W-:Y:S01]  /*2a070*/  FADD.FTZ R0, R60, R0 ;  /* 0x000000003c007221 */ /* 0x000fe20000010000 */
[----:B------:R-:W-:Y:S01]  /*2a080*/  F2FP.PACK_AB R50, R138, R135 ;  /* 0x000000878a32723e */ /* 0x000fe200000000ff */
[----:B------:R-:W-:Y:S02]  /*2a090*/  LDSM.16.MT88.4 R60, [R179+0xc000] ;  /* 0x00c00000b33c783b */ /* 0x000fe40000004200 */
[C---:B------:R-:W-:Y:S04]  /*2a0a0*/  HMMA.16816.F32 R24, R40.reuse, R54, R24 ;  /* 0x000000362818723c */ /* 0x040fe80000001818 */
[----:B------:R-:W-:Y:S01]  /*2a0b0*/  FADD.FTZ R0, R37, R0 ;  /* 0x0000000025007221 */ /* 0x000fe20000010000 */
[----:B------:R-:W-:Y:S01]  /*2a0c0*/  MUFU.EX2 R140, R82 ;  /* 0x00000052008c7308 */ /* 0x000fe20000000800 */
[----:B------:R-:W1:Y:S02]  /*2a0d0*/  LDSM.16.MT88.4 R52, [R181+0xb800] ;  /* 0x00b80000b534783b */ /* 0x000e640000004200 */
[----:B------:R-:W-:Y:S01]  /*2a0e0*/  FADD.FTZ R0, R65, R0 ;  /* 0x0000000041007221 */ /* 0x000fe20000010000 */
[C---:B-----5:R-:W-:Y:S03]  /*2a0f0*/  HMMA.16816.F32 R28, R40.reuse, R44, R28 ;  /* 0x0000002c281c723c */ /* 0x060fe6000000181c */
[----:B------:R-:W-:Y:S03]  /*2a100*/  FADD.FTZ R0, R64, R0 ;  /* 0x0000000040007221 */ /* 0x000fe60000010000 */
[----:B------:R-:W2:Y:S01]  /*2a110*/  MUFU.EX2 R36, R213 ;  /* 0x000000d500247308 */ /* 0x000ea20000000800 */
[----:B------:R-:W-:Y:S01]  /*2a120*/  FADD.FTZ R0, R67, R0 ;  /* 0x0000000043007221 */ /* 0x000fe20000010000 */
[----:B------:R-:W-:Y:S01]  /*2a130*/  HMMA.16816.F32 R32, R40, R46, R32 ;  /* 0x0000002e2820723c */ /* 0x000fe20000001820 */
[----:B------:R-:W3:Y:S03]  /*2a140*/  LDSM.16.MT88.4 R40, [R179+0xb800] ;  /* 0x00b80000b328783b */ /* 0x000ee60000004200 */
[----:B------:R-:W-:Y:S04]  /*2a150*/  FADD.FTZ R0, R66, R0 ;  /* 0x0000000042007221 */ /* 0x000fe80000010000 */
[C---:B------:R-:W-:Y:S01]  /*2a160*/  HMMA.16816.F32 R4, R48.reuse, R56, R4 ;  /* 0x000000383004723c */ /* 0x040fe20000001804 */
[----:B------:R-:W4:Y:S01]  /*2a170*/  LDSM.16.MT88.4 R44, [R180+0xb800] ;  /* 0x00b80000b42c783b */ /* 0x000f220000004200 */
[----:B------:R-:W5:Y:S03]  /*2a180*/  MUFU.EX2 R2, R212 ;  /* 0x000000d400027308 */ /* 0x000f660000000800 */
[----:B------:R-:W-:Y:S03]  /*2a190*/  FADD.FTZ R0, R69, R0 ;  /* 0x0000000045007221 */ /* 0x000fe60000010000 */
[C---:B------:R-:W-:Y:S01]  /*2a1a0*/  HMMA.16816.F32 R8, R48.reuse, R58, R8 ;  /* 0x0000003a3008723c */ /* 0x040fe20000001808 */
[----:B------:R-:W-:Y:S03]  /*2a1b0*/  LDSM.16.MT88.4 R56, [R181+0xc000] ;  /* 0x00c00000b538783b */ /* 0x000fe60000004200 */
[----:B------:R-:W3:Y:S01]  /*2a1c0*/  MUFU.EX2 R72, R211 ;  /* 0x000000d300487308 */ /* 0x000ee20000000800 */
[----:B------:R-:W-:Y:S04]  /*2a1d0*/  FADD.FTZ R0, R68, R0 ;  /* 0x0000000044007221 */ /* 0x000fe80000010000 */
[----:B------:R-:W-:Y:S01]  /*2a1e0*/  FADD.FTZ R0, R71, R0 ;  /* 0x0000000047007221 */ /* 0x000fe20000010000 */
[C---:B-1----:R-:W-:Y:S04]  /*2a1f0*/  HMMA.16816.F32 R12, R48.reuse, R52, R12 ;  /* 0x00000034300c723c */ /* 0x042fe8000000180c */
[----:B------:R-:W1:Y:S01]  /*2a200*/  MUFU.EX2 R37, R210 ;  /* 0x000000d200257308 */ /* 0x000e620000000800 */
[----:B------:R-:W-:Y:S04]  /*2a210*/  FADD.FTZ R0, R70, R0 ;  /* 0x0000000046007221 */ /* 0x000fe80000010000 */
[----:B--2---:R-:W-:Y:S01]  /*2a220*/  FADD.FTZ R0, R36, R0 ;  /* 0x0000000024007221 */ /* 0x004fe20000010000 */
[C---:B------:R-:W-:Y:S01]  /*2a230*/  HMMA.16816.F32 R16, R48.reuse, R54, R16 ;  /* 0x000000363010723c */ /* 0x040fe20000001810 */
[----:B------:R-:W2:Y:S03]  /*2a240*/  LDSM.16.MT88.4 R52, [R178+0xc000] ;  /* 0x00c00000b234783b */ /* 0x000ea60000004200 */
[----:B------:R-:W-:Y:S01]  /*2a250*/  MUFU.EX2 R95, R95 ;  /* 0x0000005f005f7308 */ /* 0x000fe20000000800 */
[----:B-----5:R-:W-:Y:S03]  /*2a260*/  FADD.FTZ R0, R2, R0 ;  /* 0x0000000002007221 */ /* 0x020fe60000010000 */
[C---:B---3--:R-:W-:Y:S04]  /*2a270*/  HMMA.16816.F32 R20, R48.reuse, R40, R20 ;  /* 0x000000283014723c */ /* 0x048fe80000001814 */
[----:B------:R-:W-:Y:S02]  /*2a280*/  FADD.FTZ R0, R72, R0 ;  /* 0x0000000048007221 */ /* 0x000fe40000010000 */
[----:B------:R-:W-:Y:S01]  /*2a290*/  MUFU.EX2 R94, R94 ;  /* 0x0000005e005e7308 */ /* 0x000fe20000000800 */
[----:B------:R-:W-:Y:S01]  /*2a2a0*/  F2FP.PACK_AB R41, R64, R65 ;  /* 0x000000414029723e */ /* 0x000fe200000000ff */
[C---:B------:R-:W-:Y:S04]  /*2a2b0*/  HMMA.16816.F32 R24, R48.reuse, R42, R24 ;  /* 0x0000002a3018723c */ /* 0x040fe80000001818 */
[----:B------:R-:W-:Y:S01]  /*2a2c0*/  F2FP.PACK_AB R40, R142, R137 ;  /* 0x000000898e28723e */ /* 0x000fe200000000ff */
[----:B-1----:R-:W-:Y:S02]  /*2a2d0*/  FADD.FTZ R0, R37, R0 ;  /* 0x0000000025007221 */ /* 0x002fe40000010000 */
[----:B------:R-:W-:Y:S01]  /*2a2e0*/  F2FP.PACK_AB R43, R66, R67 ;  /* 0x00000043422b723e */ /* 0x000fe200000000ff */
[C---:B----4-:R-:W-:Y:S01]  /*2a2f0*/  HMMA.16816.F32 R28, R48.reuse, R44, R28 ;  /* 0x0000002c301c723c */ /* 0x050fe2000000181c */
[----:B------:R-:W-:Y:S01]  /*2a300*/  LDSM.16.MT88.4 R64, [R181+0xc800] ;  /* 0x00c80000b540783b */ /* 0x000fe20000004200 */
[----:B------:R-:W1:Y:S02]  /*2a310*/  MUFU.EX2 R81, R209 ;  /* 0x000000d100517308 */ /* 0x000e640000000800 */
[----:B------:R-:W-:Y:S04]  /*2a320*/  F2FP.PACK_AB R42, R140, R139 ;  /* 0x0000008b8c2a723e */ /* 0x000fe800000000ff */
[----:B------:R-:W-:Y:S01]  /*2a330*/  HMMA.16816.F32 R32, R48, R46, R32 ;  /* 0x0000002e3020723c */ /* 0x000fe20000001820 */
[----:B------:R-:W3:Y:S03]  /*2a340*/  LDSM.16.MT88.4 R44, [R180+0xc000] ;  /* 0x00c00000b42c783b */ /* 0x000ee60000004200 */
[----:B------:R-:W4:Y:S03]  /*2a350*/  MUFU.EX2 R80, R208 ;  /* 0x000000d000507308 */ /* 0x000f260000000800 */
[----:B------:R-:W-:Y:S01]  /*2a360*/  F2FP.PACK_AB R49, R68, R69 ;  /* 0x000000454431723e */ /* 0x000fe200000000ff */
[C---:B--2---:R-:W-:Y:S05]  /*2a370*/  HMMA.16816.F32 R4, R40.reuse, R52, R4 ;  /* 0x000000342804723c */ /* 0x044fea0000001804 */
[----:B------:R-:W-:Y:S01]  /*2a380*/  F2FP.PACK_AB R51, R70, R71 ;  /* 0x000000474633723e */ /* 0x000fe200000000ff */
[----:B------:R-:W-:Y:S01]  /*2a390*/  MUFU.EX2 R68, R234 ;  /* 0x000000ea00447308 */ /* 0x000fe20000000800 */
[----:B------:R-:W-:Y:S01]  /*2a3a0*/  F2FP.PACK_AB R48, R129, R134 ;  /* 0x000000868130723e */ /* 0x000fe200000000ff */
[C---:B------:R-:W-:Y:S01]  /*2a3b0*/  HMMA.16816.F32 R8, R40.reuse, R54, R8 ;  /* 0x000000362808723c */ /* 0x040fe20000001808 */
[----:B------:R-:W2:Y:S03]  /*2a3c0*/  LDSM.16.MT88.4 R52, [R178+0xc800] ;  /* 0x00c80000b234783b */ /* 0x000ea60000004200 */
[----:B------:R-:W-:Y:S01]  /*2a3d0*/  F2FP.PACK_AB R50, R98, R91 ;  /* 0x0000005b6232723e */ /* 0x000fe200000000ff */
[----:B-1----:R-:W-:Y:S03]  /*2a3e0*/  FADD.FTZ R0, R81, R0 ;  /* 0x0000000051007221 */ /* 0x002fe60000010000 */
[C---:B------:R-:W-:Y:S01]  /*2a3f0*/  HMMA.16816.F32 R12, R40.reuse, R56, R12 ;  /* 0x00000038280c723c */ /* 0x040fe2000000180c */
[----:B------:R-:W-:Y:S03]  /*2a400*/  MUFU.EX2 R71, R232 ;  /* 0x000000e800477308 */ /* 0x000fe60000000800 */
[----:B----4-:R-:W-:Y:S04]  /*2a410*/  FADD.FTZ R0, R80, R0 ;  /* 0x0000000050007221 */ /* 0x010fe80000010000 */
[C---:B------:R-:W-:Y:S01]  /*2a420*/  HMMA.16816.F32 R16, R40.reuse, R58, R16 ;  /* 0x0000003a2810723c */ /* 0x040fe20000001810 */
[----:B------:R-:W1:Y:S02]  /*2a430*/  LDSM.16.MT88.4 R56, [R179+0xc800] ;  /* 0x00c80000b338783b */ /* 0x000e640000004200 */
[----:B------:R-:W-:Y:S05]  /*2a440*/  MUFU.EX2 R70, R233 ;  /* 0x000000e900467308 */ /* 0x000fea0000000800 */
[C---:B------:R-:W-:Y:S05]  /*2a450*/  HMMA.16816.F32 R20, R40.reuse, R60, R20 ;  /* 0x0000003c2814723c */ /* 0x040fea0000001814 */
[----:B------:R-:W4:Y:S03]  /*2a460*/  MUFU.EX2 R84, R207 ;  /* 0x000000cf00547308 */ /* 0x000f260000000800 */
[C---:B------:R-:W-:Y:S01]  /*2a470*/  HMMA.16816.F32 R24, R40.reuse, R62, R24 ;  /* 0x0000003e2818723c */ /* 0x040fe20000001818 */
[----:B------:R-:W5:Y:S06]  /*2a480*/  LDSM.16.MT88.4 R60, [R180+0xc800] ;  /* 0x00c80000b43c783b */ /* 0x000f6c0000004200 */
[----:B------:R-:W1:Y:S01]  /*2a490*/  MUFU.EX2 R83, R206 ;  /* 0x000000ce00537308 */ /* 0x000e620000000800 */
[C---:B---3--:R-:W-:Y:S08]  /*2a4a0*/  HMMA.16816.F32 R28, R40.reuse, R44, R28 ;  /* 0x0000002c281c723c */ /* 0x048ff0000000181c */
[----:B------:R-:W-:Y:S01]  /*2a4b0*/  HMMA.16816.F32 R32, R40, R46, R32 ;  /* 0x0000002e2820723c */ /* 0x000fe20000001820 */
[----:B------:R-:W3:Y:S01]  /*2a4c0*/  LDSM.16.MT88.4 R44, [R178+0xd000] ;  /* 0x00d00000b22c783b */ /* 0x000ee20000004200 */
[----:B------:R-:W-:Y:S02]  /*2a4d0*/  MUFU.EX2 R99, R99 ;  /* 0x0000006300637308 */ /* 0x000fe40000000800 */
[----:B----4-:R-:W-:Y:S03]  /*2a4e0*/  FADD.FTZ R0, R84, R0 ;  /* 0x0000000054007221 */ /* 0x010fe60000010000 */
[----:B------:R-:W-:Y:S01]  /*2a4f0*/  F2FP.PACK_AB R41, R2, R36 ;  /* 0x000000240229723e */ /* 0x000fe200000000ff */
[C---:B--2---:R-:W-:Y:S04]  /*2a500*/  HMMA.16816.F32 R4, R48.reuse, R52, R4 ;  /* 0x000000343004723c */ /* 0x044fe80000001804 */
[----:B------:R-:W-:Y:S01]  /*2a510*/  MUFU.EX2 R102, R102 ;  /* 0x0000006600667308 */ /* 0x000fe20000000800 */
[----:B------:R-:W-:Y:S02]  /*2a520*/  F2FP.PACK_AB R43, R37, R72 ;  /* 0x00000048252b723e */ /* 0x000fe400000000ff */
[----:B------:R-:W-:Y:S01]  /*2a530*/  F2FP.PACK_AB R40, R94, R95 ;  /* 0x0000005f5e28723e */ /* 0x000fe200000000ff */
[C---:B------:R-:W-:Y:S01]  /*2a540*/  HMMA.16816.F32 R8, R48.reuse, R54, R8 ;  /* 0x000000363008723c */ /* 0x040fe20000001808 */
[----:B------:R-:W2:Y:S03]  /*2a550*/  LDSM.16.MT88.4 R52, [R181+0xd000] ;  /* 0x00d00000b534783b */ /* 0x000ea60000004200 */
[----:B------:R-:W-:Y:S01]  /*2a560*/  F2FP.PACK_AB R42, R90, R131 ;  /* 0x000000835a2a723e */ /* 0x000fe200000000ff */
[----:B-1----:R-:W-:Y:S01]  /*2a570*/  FADD.FTZ R0, R83, R0 ;  /* 0x0000000053007221 */ /* 0x002fe20000010000 */
[----:B------:R-:W-:Y:S02]  /*2a580*/  MUFU.EX2 R37, R235 ;  /* 0x000000eb00257308 */ /* 0x000fe40000000800 */
[C---:B------:R-:W-:Y:S08]  /*2a590*/  HMMA.16816.F32 R12, R48.reuse, R64, R12 ;  /* 0x00000040300c723c */ /* 0x040ff0000000180c */
[C---:B------:R-:W-:Y:S01]  /*2a5a0*/  HMMA.16816.F32 R16, R48.reuse, R66, R16 ;  /* 0x000000423010723c */ /* 0x040fe20000001810 */
[----:B------:R-:W-:Y:S01]  /*2a5b0*/  LDSM.16.MT88.4 R64, [R180+0xd000] ;  /* 0x00d00000b440783b */ /* 0x000fe20000004200 */
[----:B------:R-:W-:Y:S06]  /*2a5c0*/  MUFU.EX2 R103, R103 ;  /* 0x0000006700677308 */ /* 0x000fec0000000800 */
[C---:B------:R-:W-:Y:S04]  /*2a5d0*/  HMMA.16816.F32 R20, R48.reuse, R56, R20 ;  /* 0x000000383014723c */ /* 0x040fe80000001814 */
[----:B------:R-:W1:Y:S04]  /*2a5e0*/  MUFU.EX2 R82, R214 ;  /* 0x000000d600527308 */ /* 0x000e680000000800 */
[C---:B------:R-:W-:Y:S01]  /*2a5f0*/  HMMA.16816.F32 R24, R48.reuse, R58, R24 ;  /* 0x0000003a3018723c */ /* 0x040fe20000001818 */
[----:B------:R-:W4:Y:S05]  /*2a600*/  LDSM.16.MT88.4 R56, [R179+0xd000] ;  /* 0x00d00000b338783b */ /* 0x000f2a0000004200 */
[----:B------:R-:W2:Y:S02]  /*2a610*/  MUFU.EX2 R79, R215 ;  /* 0x000000d7004f7308 */ /* 0x000ea40000000800 */
[C---:B-----5:R-:W-:Y:S08]  /*2a620*/  HMMA.16816.F32 R28, R48.reuse, R60, R28 ;  /* 0x0000003c301c723c */ /* 0x060ff0000000181c */
[----:B------:R-:W-:Y:S01]  /*2a630*/  HMMA.16816.F32 R32, R48, R62, R32 ;  /* 0x0000003e3020723c */ /* 0x000fe20000001820 */
[----:B------:R-:W5:Y:S01]  /*2a640*/  LDSM.16.MT88.4 R48, [R178+0xd800] ;  /* 0x00d80000b230783b */ /* 0x000f620000004200 */
[----:B------:R-:W4:Y:S02]  /*2a650*/  MUFU.EX2 R78, R216 ;  /* 0x000000d8004e7308 */ /* 0x000f240000000800 */
[----:B-1----:R-:W-:Y:S04]  /*2a660*/  FADD.FTZ R0, R82, R0 ;  /* 0x0000000052007221 */ /* 0x002fe80000010000 */
[C---:B---3--:R-:W-:Y:S01]  /*2a670*/  HMMA.16816.F32 R4, R40.reuse, R44, R4 ;  /* 0x0000002c2804723c */ /* 0x048fe20000001804 */
[----:B------:R-:W1:Y:S03]  /*2a680*/  LDSM.16.MT88.4 R60, [R181+0xd800] ;  /* 0x00d80000b53c783b */ /* 0x000e660000004200 */
[----:B------:R-:W3:Y:S01]  /*2a690*/  MUFU.EX2 R77, R217 ;  /* 0x000000d9004d7308 */ /* 0x000ee20000000800 */
[----:B--2---:R-:W-:Y:S02]  /*2a6a0*/  FADD.FTZ R0, R79, R0 ;  /* 0x000000004f007221 */ /* 0x004fe40000010000 */
[----:B------:R-:W-:Y:S01]  /*2a6b0*/  F2FP.PACK_AB R45, R80, R81 ;  /* 0x00000051502d723e */ /* 0x000fe200000000ff */
[C---:B------:R-:W-:Y:S04]  /*2a6c0*/  HMMA.16816.F32 R8, R40.reuse, R46, R8 ;  /* 0x0000002e2808723c */ /* 0x040fe80000001808 */
[----:B------:R-:W-:Y:S02]  /*2a6d0*/  F2FP.PACK_AB R44, R87, R99 ;  /* 0x00000063572c723e */ /* 0x000fe400000000ff */
[----:B------:R-:W-:Y:S01]  /*2a6e0*/  MUFU.EX2 R80, R96 ;  /* 0x0000006000507308 */ /* 0x000fe20000000800 */
[----:B------:R-:W-:Y:S01]  /*2a6f0*/  F2FP.PACK_AB R47, R83, R84 ;  /* 0x00000054532f723e */ /* 0x000fe200000000ff */
[C---:B------:R-:W-:Y:S04]  /*2a700*/  HMMA.16816.F32 R12, R40.reuse, R52, R12 ;  /* 0x00000034280c723c */ /* 0x040fe8000000180c */
[----:B------:R-:W-:Y:S01]  /*2a710*/  F2FP.PACK_AB R46, R103, R102 ;  /* 0x00000066672e723e */ /* 0x000fe200000000ff */
[----:B----4-:R-:W-:Y:S03]  /*2a720*/  FADD.FTZ R0, R78, R0 ;  /* 0x000000004e007221 */ /* 0x010fe60000010000 */
[C---:B------:R-:W-:Y:S01]  /*2a730*/  HMMA.16816.F32 R16, R40.reuse, R54, R16 ;  /* 0x000000362810723c */ /* 0x040fe20000001810 */
[----:B------:R-:W2:Y:S01]  /*2a740*/  LDSM.16.MT88.4 R52, [R179+0xd800] ;  /* 0x00d80000b334783b */ /* 0x000ea20000004200 */
[----:B------:R-:W-:Y:S02]  /*2a750*/  MUFU.EX2 R106, R106 ;  /* 0x0000006a006a7308 */ /* 0x000fe40000000800 */
[----:B---3--:R-:W-:Y:S04]  /*2a760*/  FADD.FTZ R0, R77, R0 ;  /* 0x000000004d007221 */ /* 0x008fe80000010000 */
[C---:B------:R-:W-:Y:S04]  /*2a770*/  HMMA.16816.F32 R20, R40.reuse, R56, R20 ;  /* 0x000000382814723c */ /* 0x040fe80000001814 */
[----:B------:R-:W3:Y:S04]  /*2a780*/  MUFU.EX2 R107, R107 ;  /* 0x0000006b006b7308 */ /* 0x000ee80000000800 */
[C---:B------:R-:W-:Y:S01]  /*2a790*/  HMMA.16816.F32 R24, R40.reuse, R58, R24 ;  /* 0x0000003a2818723c */ /* 0x040fe20000001818 */
[----:B------:R-:W4:Y:S05]  /*2a7a0*/  LDSM.16.MT88.4 R56, [R180+0xd800] ;  /* 0x00d80000b438783b */ /* 0x000f2a0000004200 */
[----:B------:R-:W-:Y:S02]  /*2a7b0*/  MUFU.EX2 R110, R110 ;  /* 0x0000006e006e7308 */ /* 0x000fe40000000800 */
[C---:B------:R-:W-:Y:S08]  /*2a7c0*/  HMMA.16816.F32 R28, R40.reuse, R64, R28 ;  /* 0x00000040281c723c */ /* 0x040ff0000000181c */
[----:B------:R-:W-:Y:S01]  /*2a7d0*/  HMMA.16816.F32 R32, R40, R66, R32 ;  /* 0x000000422820723c */ /* 0x000fe20000001820 */
[----:B------:R-:W-:Y:S01]  /*2a7e0*/  LDSM.16.MT88.4 R64, [R180+0xe000] ;  /* 0x00e00000b440783b */ /* 0x000fe20000004200 */
[----:B------:R-:W2:Y:S05]  /*2a7f0*/  MUFU.EX2 R86, R73 ;  /* 0x0000004900567308 */ /* 0x000eaa0000000800 */
[----:B------:R-:W-:Y:S01]  /*2a800*/  F2FP.PACK_AB R41, R79, R82 ;  /* 0x000000524f29723e */ /* 0x000fe200000000ff */
[C---:B-----5:R-:W-:Y:S04]  /*2a810*/  HMMA.16816.F32 R4, R44.reuse, R48, R4 ;  /* 0x000000302c04723c */ /* 0x060fe80000001804 */
[----:B------:R-:W-:Y:S01]  /*2a820*/  MUFU.EX2 R79, R97 ;  /* 0x00000061004f7308 */ /* 0x000fe20000000800 */
[----:B------:R-:W-:Y:S02]  /*2a830*/  F2FP.PACK_AB R43, R77, R78 ;  /* 0x0000004e4d2b723e */ /* 0x000fe400000000ff */
[----:B---3--:R-:W-:Y:S01]  /*2a840*/  F2FP.PACK_AB R40, R107, R106 ;  /* 0x0000006a6b28723e */ /* 0x008fe200000000ff */
[C---:B------:R-:W-:Y:S01]  /*2a850*/  HMMA.16816.F32 R8, R44.reuse, R50, R8 ;  /* 0x000000322c08723c */ /* 0x040fe20000001808 */
[----:B------:R-:W3:Y:S05]  /*2a860*/  LDSM.16.MT88.4 R48, [R178+0xe000] ;  /* 0x00e00000b230783b */ /* 0x000eea0000004200 */
[----:B------:R-:W-:Y:S02]  /*2a870*/  MUFU.EX2 R78, R100 ;  /* 0x00000064004e7308 */ /* 0x000fe40000000800 */
[C---:B-1----:R-:W-:Y:S04]  /*2a880*/  HMMA.16816.F32 R12, R44.reuse, R60, R12 ;  /* 0x0000003c2c0c723c */ /* 0x042fe8000000180c */
[----:B--2---:R-:W-:Y:S04]  /*2a890*/  F2FP.PACK_AB R42, R86, R110 ;  /* 0x0000006e562a723e */ /* 0x004fe800000000ff */
[C---:B------:R-:W-:Y:S01]  /*2a8a0*/  HMMA.16816.F32 R16, R44.reuse, R62, R16 ;  /* 0x0000003e2c10723c */ /* 0x040fe20000001810 */
[----:B------:R-:W1:Y:S01]  /*2a8b0*/  LDSM.16.MT88.4 R60, [R181+0xe000] ;  /* 0x00e00000b53c783b */ /* 0x000e620000004200 */
[----:B------:R-:W-:Y:S06]  /*2a8c0*/  MUFU.EX2 R77, R101 ;  /* 0x00000065004d7308 */ /* 0x000fec0000000800 */
[C---:B------:R-:W-:Y:S04]  /*2a8d0*/  HMMA.16816.F32 R20, R44.reuse, R52, R20 ;  /* 0x000000342c14723c */ /* 0x040fe80000001814 */
[----:B------:R-:W2:Y:S04]  /*2a8e0*/  MUFU.EX2 R76, R218 ;  /* 0x000000da004c7308 */ /* 0x000ea80000000800 */
[C---:B------:R-:W-:Y:S01]  /*2a8f0*/  HMMA.16816.F32 R24, R44.reuse, R54, R24 ;  /* 0x000000362c18723c */ /* 0x040fe20000001818 */
[----:B------:R-:W5:Y:S05]  /*2a900*/  LDSM.16.MT88.4 R52, [R179+0xe000] ;  /* 0x00e00000b334783b */ /* 0x000f6a0000004200 */
[----:B------:R-:W1:Y:S02]  /*2a910*/  MUFU.EX2 R75, R219 ;  /* 0x000000db004b7308 */ /* 0x000e640000000800 */
[C---:B----4-:R-:W-:Y:S08]  /*2a920*/  HMMA.16816.F32 R28, R44.reuse, R56, R28 ;  /* 0x000000382c1c723c */ /* 0x050ff0000000181c */
[----:B------:R-:W-:Y:S01]  /*2a930*/  HMMA.16816.F32 R32, R44, R58, R32 ;  /* 0x0000003a2c20723c */ /* 0x000fe20000001820 */
[----:B------:R-:W-:Y:S01]  /*2a940*/  LDSM.16.MT88.4 R56, [R181+0xe800] ;  /* 0x00e80000b538783b */ /* 0x000fe20000004200 */
[----:B------:R-:W4:Y:S02]  /*2a950*/  MUFU.EX2 R74, R220 ;  /* 0x000000dc004a7308 */ /* 0x000f240000000800 */
[----:B--2---:R-:W-:Y:S04]  /*2a960*/  FADD.FTZ R0, R76, R0 ;  /* 0x000000004c007221 */ /* 0x004fe80000010000 */
[C---:B---3--:R-:W-:Y:S04]  /*2a970*/  HMMA.16816.F32 R4, R40.reuse, R48, R4 ;  /* 0x000000302804723c */ /* 0x048fe80000001804 */
[----:B------:R-:W2:Y:S01]  /*2a980*/  MUFU.EX2 R72, R221 ;  /* 0x000000dd00487308 */ /* 0x000ea20000000800 */
[C---:B-1----:R-:W-:Y:S01]  /*2a990*/  F2FP.PACK_AB R45, R75.reuse, R76 ;  /* 0x0000004c4b2d723e */ /* 0x042fe200000000ff */
[----:B------:R-:W-:Y:S02]  /*2a9a0*/  FADD.FTZ R0, R75, R0 ;  /* 0x000000004b007221 */ /* 0x000fe40000010000 */
[C---:B------:R-:W-:Y:S01]  /*2a9b0*/  HMMA.16816.F32 R8, R40.reuse, R50, R8 ;  /* 0x000000322808723c */ /* 0x040fe20000001808 */
[----:B------:R-:W1:Y:S05]  /*2a9c0*/  LDSM.16.MT88.4 R48, [R178+0xe800] ;  /* 0x00e80000b230783b */ /* 0x000e6a0000004200 */
[----:B------:R-:W-:Y:S02]  /*2a9d0*/  MUFU.EX2 R76, R104 ;  /* 0x00000068004c7308 */ /* 0x000fe40000000800 */
[C---:B------:R-:W-:Y:S04]  /*2a9e0*/  HMMA.16816.F32 R12, R40.reuse, R60, R12 ;  /* 0x0000003c280c723c */ /* 0x040fe8000000180c */
[----:B----4-:R-:W-:Y:S04]  /*2a9f0*/  FADD.FTZ R0, R74, R0 ;  /* 0x000000004a007221 */ /* 0x010fe80000010000 */
[C---:B------:R-:W-:Y:S01]  /*2aa00*/  HMMA.16816.F32 R16, R40.reuse, R62, R16 ;  /* 0x0000003e2810723c */ /* 0x040fe20000001810 */
[----:B------:R-:W-:Y:S01]  /*2aa10*/  LDSM.16.MT88.4 R60, [R180+0xe800] ;  /* 0x00e80000b43c783b */ /* 0x000fe20000004200 */
[----:B------:R-:W-:Y:S02]  /*2aa20*/  MUFU.EX2 R75, R105 ;  /* 0x00000069004b7308 */ /* 0x000fe40000000800 */
[C---:B--2---:R-:W-:Y:S01]  /*2aa30*/  F2FP.PACK_AB R47, R72.reuse, R74 ;  /* 0x0000004a482f723e */ /* 0x044fe200000000ff */
[----:B------:R-:W-:Y:S03]  /*2aa40*/  FADD.FTZ R0, R72, R0 ;  /* 0x0000000048007221 */ /* 0x000fe60000010000 */
[C---:B-----5:R-:W-:Y:S04]  /*2aa50*/  HMMA.16816.F32 R20, R40.reuse, R52, R20 ;  /* 0x000000342814723c */ /* 0x060fe80000001814 */
[----:B------:R-:W-:Y:S04]  /*2aa60*/  MUFU.EX2 R111, R111 ;  /* 0x0000006f006f7308 */ /* 0x000fe80000000800 */
[C---:B------:R-:W-:Y:S01]  /*2aa70*/  HMMA.16816.F32 R24, R40.reuse, R54, R24 ;  /* 0x000000362818723c */ /* 0x040fe20000001818 */
[----:B------:R-:W2:Y:S05]  /*2aa80*/  LDSM.16.MT88.4 R52, [R179+0xe800] ;  /* 0x00e80000b334783b */ /* 0x000eaa0000004200 */
[----:B------:R-:W3:Y:S02]  /*2aa90*/  MUFU.EX2 R114, R114 ;  /* 0x0000007200727308 */ /* 0x000ee40000000800 */
[C---:B------:R-:W-:Y:S08]  /*2aaa0*/  HMMA.16816.F32 R28, R40.reuse, R64, R28 ;  /* 0x00000040281c723c */ /* 0x040ff0000000181c */
[----:B------:R-:W-:Y:S01]  /*2aab0*/  HMMA.16816.F32 R32, R40, R66, R32 ;  /* 0x000000422820723c */ /* 0x000fe20000001820 */
[----:B------:R-:W-:Y:S01]  /*2aac0*/  MUFU.EX2 R115, R115 ;  /* 0x0000007300737308 */ /* 0x000fe20000000800 */
[----:B------:R-:W-:Y:S09]  /*2aad0*/  LDSM.16.MT88.4 R64, [R179+0xf000] ;  /* 0x00f00000b340783b */ /* 0x000ff20000004200 */
[----:B------:R-:W4:Y:S01]  /*2aae0*/  MUFU.EX2 R118, R118 ;  /* 0x0000007600767308 */ /* 0x000f220000000800 */
[----:B---3--:R-:W-:Y:S09]  /*2aaf0*/  F2FP.PACK_AB R44, R114, R111 ;  /* 0x0000006f722c723e */ /* 0x008ff200000000ff */
[----:B------:R-:W-:Y:S10]  /*2ab00*/  MUFU.EX2 R72, R236 ;  /* 0x000000ec00487308 */ /* 0x000ff40000000800 */
[----:B------:R-:W-:Y:S01]  /*2ab10*/  MUFU.EX2 R74, R122 ;  /* 0x0000007a004a7308 */ /* 0x000fe20000000800 */
[----:B----4-:R-:W-:Y:S09]  /*2ab20*/  F2FP.PACK_AB R46, R118, R115 ;  /* 0x00000073762e723e */ /* 0x010ff200000000ff */
[----:B------:R-:W3:Y:S01]  /*2ab30*/  MUFU.EX2 R73, R228 ;  /* 0x000000e400497308 */ /* 0x000ee20000000800 */
[C---:B-1----:R-:W-:Y:S08]  /*2ab40*/  HMMA.16816.F32 R4, R44.reuse, R48, R4 ;  /* 0x000000302c04723c */ /* 0x042ff00000001804 */
[C---:B------:R-:W-:Y:S01]  /*2ab50*/  HMMA.16816.F32 R8, R44.reuse, R50, R8 ;  /* 0x000000322c08723c */ /* 0x040fe20000001808 */
[----:B------:R-:W1:Y:S01]  /*2ab60*/  LDSM.16.MT88.4 R48, [R178+0xf000] ;  /* 0x00f00000b230783b */ /* 0x000e620000004200 */
[----:B------:R-:W4:Y:S06]  /*2ab70*/  MUFU.EX2 R69, R229 ;  /* 0x000000e500457308 */ /* 0x000f2c0000000800 */
[C---:B------:R-:W-:Y:S04]  /*2ab80*/  HMMA.16816.F32 R12, R44.reuse, R56, R12 ;  /* 0x000000382c0c723c */ /* 0x040fe8000000180c */
[----:B------:R-:W5:Y:S01]  /*2ab90*/  MUFU.EX2 R36, R230 ;  /* 0x000000e600247308 */ /* 0x000f620000000800 */
[----:B---3--:R-:W-:Y:S03]  /*2aba0*/  FADD.FTZ R0, R73, R0 ;  /* 0x0000000049007221 */ /* 0x008fe60000010000 */
[C---:B------:R-:W-:Y:S01]  /*2abb0*/  HMMA.16816.F32 R16, R44.reuse, R58, R16 ;  /* 0x0000003a2c10723c */ /* 0x040fe20000001810 */
[----:B------:R-:W3:Y:S05]  /*2abc0*/  LDSM.16.MT88.4 R56, [R181+0xf000] ;  /* 0x00f00000b538783b */ /* 0x000eea0000004200 */
[----:B------:R-:W1:Y:S02]  /*2abd0*/  MUFU.EX2 R2, R231 ;  /* 0x000000e700027308 */ /* 0x000e640000000800 */
[C---:B--2---:R-:W-:Y:S04]  /*2abe0*/  HMMA.16816.F32 R20, R44.reuse, R52, R20 ;  /* 0x000000342c14723c */ /* 0x044fe80000001814 */
[C---:B----4-:R-:W-:Y:S01]  /*2abf0*/  F2FP.PACK_AB R41, R69.reuse, R73 ;  /* 0x000000494529723e */ /* 0x050fe200000000ff */
[----:B------:R-:W-:Y:S03]  /*2ac00*/  FADD.FTZ R0, R69, R0 ;  /* 0x0000000045007221 */ /* 0x000fe60000010000 */
[C---:B------:R-:W-:Y:S01]  /*2ac10*/  HMMA.16816.F32 R24, R44.reuse, R54, R24 ;  /* 0x000000362c18723c */ /* 0x040fe20000001818 */
[----:B------:R-:W-:Y:S01]  /*2ac20*/  MUFU.EX2 R119, R119 ;  /* 0x0000007700777308 */ /* 0x000fe20000000800 */
[----:B------:R-:W2:Y:S02]  /*2ac30*/  LDSM.16.MT88.4 R52, [R180+0xf000] ;  /* 0x00f00000b434783b */ /* 0x000ea40000004200 */
[----:B-----5:R-:W-:Y:S04]  /*2ac40*/  FADD.FTZ R0, R36, R0 ;  /* 0x0000000024007221 */ /* 0x020fe80000010000 */
[C---:B------:R-:W-:Y:S03]  /*2ac50*/  HMMA.16816.F32 R28, R44.reuse, R60, R28 ;  /* 0x0000003c2c1c723c */ /* 0x040fe6000000181c */
[----:B------:R-:W4:Y:S01]  /*2ac60*/  MUFU.EX2 R85, R85 ;  /* 0x0000005500557308 */ /* 0x000f220000000800 */
[C---:B-1----:R-:W-:Y:S01]  /*2ac70*/  F2FP.PACK_AB R43, R2.reuse, R36 ;  /* 0x00000024022b723e */ /* 0x042fe200000000ff */
[----:B------:R-:W-:Y:S03]  /*2ac80*/  FADD.FTZ R0, R2, R0 ;  /* 0x0000000002007221 */ /* 0x000fe60000010000 */
[----:B------:R-:W-:Y:S01]  /*2ac90*/  HMMA.16816.F32 R32, R44, R62, R32 ;  /* 0x0000003e2c20723c */ /* 0x000fe20000001820 */
[----:B------:R-:W-:Y:S03]  /*2aca0*/  LDSM.16.MT88.4 R60, [R179+0xf800] ;  /* 0x00f80000b33c783b */ /* 0x000fe60000004200 */
[----:B------:R-:W-:Y:S01]  /*2acb0*/  FADD.FTZ R0, R71, R0 ;  /* 0x0000000047007221 */ /* 0x000fe20000010000 */
[----:B------:R-:W-:Y:S02]  /*2acc0*/  MUFU.EX2 R88, R88 ;  /* 0x0000005800587308 */ /* 0x000fe40000000800 */
[C---:B------:R-:W-:Y:S01]  /*2acd0*/  F2FP.PACK_AB R45, R70.reuse, R71 ;  /* 0x00000047462d723e */ /* 0x040fe200000000ff */
[----:B------:R-:W-:Y:S01]  /*2ace0*/  FADD.FTZ R0, R70, R0 ;  /* 0x0000000046007221 */ /* 0x000fe20000010000 */
[----:B------:R-:W-:Y:S03]  /*2acf0*/  F2FP.PACK_AB R47, R37, R68 ;  /* 0x00000044252f723e */ /* 0x000fe600000000ff */
[----:B------:R-:W-:Y:S01]  /*2ad00*/  F2FP.PACK_AB R44, R93, R92 ;  /* 0x0000005c5d2c723e */ /* 0x000fe200000000ff */
[----:B------:R-:W-:Y:S01]  /*2ad10*/  FADD.FTZ R0, R68, R0 ;  /* 0x0000000044007221 */ /* 0x000fe20000010000 */
[----:B------:R-:W-:Y:S01]  /*2ad20*/  F2FP.PACK_AB R46, R79, R80 ;  /* 0x000000504f2e723e */ /* 0x000fe200000000ff */
[----:B------:R-:W1:Y:S02]  /*2ad30*/  MUFU.EX2 R89, R89 ;  /* 0x0000005900597308 */ /* 0x000e640000000800 */
[----:B------:R-:W-:Y:S01]  /*2ad40*/  FADD.FTZ R0, R37, R0 ;  /* 0x0000000025007221 */ /* 0x000fe20000010000 */
[----:B----4-:R-:W-:Y:S03]  /*2ad50*/  F2FP.PACK_AB R40, R85, R119 ;  /* 0x000000775528723e */ /* 0x010fe600000000ff */
[----:B------:R-:W-:Y:S04]  /*2ad60*/  FADD.FTZ R0, R72, R0 ;  /* 0x0000000048007221 */ /* 0x000fe80000010000 */
[----:B------:R-:W4:Y:S10]  /*2ad70*/  MUFU.EX2 R36, R237 ;  /* 0x000000ed00247308 */ /* 0x000f340000000800 */
[----:B------:R-:W5:Y:S01]  /*2ad80*/  MUFU.EX2 R69, R238 ;  /* 0x000000ee00457308 */ /* 0x000f620000000800 */
[----:B-1----:R-:W-:Y:S09]  /*2ad90*/  F2FP.PACK_AB R42, R89, R88 ;  /* 0x00000058592a723e */ /* 0x002ff200000000ff */
[----:B------:R-:W1:Y:S01]  /*2ada0*/  MUFU.EX2 R2, R239 ;  /* 0x000000ef00027308 */ /* 0x000e620000000800 */
[C---:B------:R-:W-:Y:S05]  /*2adb0*/  HMMA.16816.F32 R4, R40.reuse, R48, R4 ;  /* 0x000000302804723c */ /* 0x040fea0000001804 */
[C---:B----4-:R-:W-:Y:S03]  /*2adc0*/  FADD.FTZ R0, R36.reuse, R0 ;  /* 0x0000000024007221 */ /* 0x050fe60000010000 */
[C---:B------:R-:W-:Y:S01]  /*2add0*/  HMMA.16816.F32 R8, R40.reuse, R50, R8 ;  /* 0x000000322808723c */ /* 0x040fe20000001808 */
[----:B------:R-:W4:Y:S01]  /*2ade0*/  LDSM.16.MT88.4 R48, [R178+0xf800] ;  /* 0x00f80000b230783b */ /* 0x000f220000004200 */
[----:B------:R-:W1:Y:S02]  /*2adf0*/  MUFU.EX2 R71, R240 ;  /* 0x000000f000477308 */ /* 0x000e640000000800 */
[----:B-----5:R-:W-:Y:S04]  /*2ae00*/  FADD.FTZ R0, R69, R0 ;  /* 0x0000000045007221 */ /* 0x020fe80000010000 */
[C---:B---3--:R-:W-:Y:S04]  /*2ae10*/  HMMA.16816.F32 R12, R40.reuse, R56, R12 ;  /* 0x00000038280c723c */ /* 0x048fe8000000180c */
[----:B------:R-:W3:Y:S04]  /*2ae20*/  MUFU.EX2 R70, R241 ;  /* 0x000000f100467308 */ /* 0x000ee80000000800 */
[C---:B------:R-:W-:Y:S01]  /*2ae30*/  HMMA.16816.F32 R16, R40.reuse, R58, R16 ;  /* 0x0000003a2810723c */ /* 0x040fe20000001810 */
[----:B------:R-:W5:Y:S05]  /*2ae40*/  LDSM.16.MT88.4 R56, [R181+0xf800] ;  /* 0x00f80000b538783b */ /* 0x000f6a0000004200 */
[----:B------:R-:W-:Y:S02]  /*2ae50*/  MUFU.EX2 R68, R242 ;  /* 0x000000f200447308 */ /* 0x000fe40000000800 */
[C---:B------:R-:W-:Y:S08]  /*2ae60*/  HMMA.16816.F32 R20, R40.reuse, R64, R20 ;  /* 0x000000402814723c */ /* 0x040ff00000001814 */
[C---:B------:R-:W-:Y:S01]  /*2ae70*/  HMMA.16816.F32 R24, R40.reuse, R66, R24 ;  /* 0x000000422818723c */ /* 0x040fe20000001818 */
[----:B------:R-:W3:Y:S01]  /*2ae80*/  LDSM.16.MT88.4 R64, [R180+0xf800] ;  /* 0x00f80000b440783b */ /* 0x000ee20000004200 */
[----:B------:R-:W-:Y:S06]  /*2ae90*/  MUFU.EX2 R37, R243 ;  /* 0x000000f300257308 */ /* 0x000fec0000000800 */
[C---:B--2---:R-:W-:Y:S04]  /*2aea0*/  HMMA.16816.F32 R28, R40.reuse, R52, R28 ;  /* 0x00000034281c723c */ /* 0x044fe8000000181c */
[----:B------:R-:W2:Y:S04]  /*2aeb0*/  MUFU.EX2 R73, R109 ;  /* 0x0000006d00497308 */ /* 0x000ea80000000800 */
[----:B------:R-:W-:Y:S01]  /*2aec0*/  HMMA.16816.F32 R32, R40, R54, R32 ;  /* 0x000000362820723c */ /* 0x000fe20000001820 */
[----:B------:R-:W2:Y:S05]  /*2aed0*/  LDSM.16.MT88.4 R52, [R178+0x10000] ;  /* 0x01000000b234783b */ /* 0x000eaa0000004200 */
[----:B------:R-:W-:Y:S01]  /*2aee0*/  MUFU.EX2 R39, R39 ;  /* 0x0000002700277308 */ /* 0x000fe20000000800 */
[----:B------:R-:W-:Y:S01]  /*2aef0*/  F2FP.PACK_AB R41, R36, R72 ;  /* 0x000000482429723e */ /* 0x000fe200000000ff */
[C---:B----4-:R-:W-:Y:S05]  /*2af00*/  HMMA.16816.F32 R4, R44.reuse, R48, R4 ;  /* 0x000000302c04723c */ /* 0x050fea0000001804 */
[C---:B-1----:R-:W-:Y:S01]  /*2af10*/  F2FP.PACK_AB R43, R2.reuse, R69 ;  /* 0x00000045022b723e */ /* 0x042fe200000000ff */
[----:B------:R-:W-:Y:S01]  /*2af20*/  FADD.FTZ R36, R2, R0 ;  /* 0x0000000002247221 */ /* 0x000fe20000010000 */
[----:B------:R-:W-:Y:S01]  /*2af30*/  F2FP.PACK_AB R40, R77, R78 ;  /* 0x0000004e4d28723e */ /* 0x000fe200000000ff */
[C---:B------:R-:W-:Y:S01]  /*2af40*/  HMMA.16816.F32 R8, R44.reuse, R50, R8 ;  /* 0x000000322c08723c */ /* 0x040fe20000001808 */
[----:B------:R-:W1:Y:S01]  /*2af50*/  LDSM.16.MT88.4 R48, [R181+0x10000] ;  /* 0x01000000b530783b */ /* 0x000e620000004200 */
[----:B------:R-:W-:Y:S02]  /*2af60*/  MUFU.EX2 R72, R112 ;  /* 0x0000007000487308 */ /* 0x000fe40000000800 */
[----:B------:R-:W-:Y:S01]  /*2af70*/  F2FP.PACK_AB R42, R75, R76 ;  /* 0x0000004c4b2a723e */ /* 0x000fe200000000ff */
[----:B------:R-:W-:Y:S03]  /*2af80*/  FADD.FTZ R0, R154, R108 ;  /* 0x0000006c9a007221 */ /* 0x000fe60000010000 */
[C---:B-----5:R-:W-:Y:S04]  /*2af90*/  HMMA.16816.F32 R12, R44.reuse, R56, R12 ;  /* 0x000000382c0c723c */ /* 0x060fe8000000180c */
[----:B------:R-:W-:Y:S01]  /*2afa0*/  FADD.FTZ R0, R151, R0 ;  /* 0x0000000097007221 */ /* 0x000fe20000010000 */
[----:B------:R-:W4:Y:S03]  /*2afb0*/  MUFU.EX2 R69, R113 ;  /* 0x0000007100457308 */ /* 0x000f260000000800 */
[C---:B------:R-:W-:Y:S01]  /*2afc0*/  HMMA.16816.F32 R16, R44.reuse, R58, R16 ;  /* 0x0000003a2c10723c */ /* 0x040fe20000001810 */
[----:B------:R-:W-:Y:S03]  /*2afd0*/  LDSM.16.MT88.4 R56, [R181+0x10800] ;  /* 0x01080000b538783b */ /* 0x000fe60000004200 */
[----:B------:R-:W-:Y:S04]  /*2afe0*/  FADD.FTZ R0, R152, R0 ;  /* 0x0000000098007221 */ /* 0x000fe80000010000 */
[C---:B------:R-:W-:Y:S01]  /*2aff0*/  HMMA.16816.F32 R20, R44.reuse, R60, R20 ;  /* 0x0000003c2c14723c */ /* 0x040fe20000001814 */
[----:B------:R-:W-:Y:S01]  /*2b000*/  LDSM.16.MT88.4 R152, [R181+0x11800] ;  /* 0x01180000b598783b */ /* 0x000fe20000004200 */
[----:B------:R-:W-:Y:S02]  /*2b010*/  MUFU.EX2 R61, R246 ;  /* 0x000000f6003d7308 */ /* 0x000fe40000000800 */
[----:B------:R-:W-:Y:S04]  /*2b020*/  FADD.FTZ R0, R149, R0 ;  /* 0x0000000095007221 */ /* 0x000fe80000010000 */
[C---:B------:R-:W-:Y:S04]  /*2b030*/  HMMA.16816.F32 R24, R44.reuse, R62, R24 ;  /* 0x0000003e2c18723c */ /* 0x040fe80000001818 */
[----:B------:R-:W-:Y:S01]  /*2b040*/  MUFU.EX2 R63, R244 ;  /* 0x000000f4003f7308 */ /* 0x000fe20000000800 */
[----:B------:R-:W-:Y:S03]  /*2b050*/  FADD.FTZ R0, R150, R0 ;  /* 0x0000000096007221 */ /* 0x000fe60000010000 */
[C---:B---3--:R-:W-:Y:S04]  /*2b060*/  HMMA.16816.F32 R28, R44.reuse, R64, R28 ;  /* 0x000000402c1c723c */ /* 0x048fe8000000181c */
[----:B------:R-:W-:Y:S02]  /*2b070*/  FADD.FTZ R0, R147, R0 ;  /* 0x0000000093007221 */ /* 0x000fe40000010000 */
[----:B------:R-:W3:Y:S02]  /*2b080*/  MUFU.EX2 R62, R245 ;  /* 0x000000f5003e7308 */ /* 0x000ee40000000800 */
[----:B------:R-:W-:Y:S01]  /*2b090*/  HMMA.16816.F32 R32, R44, R66, R32 ;  /* 0x000000422c20723c */ /* 0x000fe20000001820 */
[----:B------:R-:W5:Y:S03]  /*2b0a0*/  LDSM.16.MT88.4 R44, [R179+0x10000] ;  /* 0x01000000b32c783b */ /* 0x000f660000004200 */
[----:B------:R-:W-:Y:S04]  /*2b0b0*/  FADD.FTZ R0, R148, R0 ;  /* 0x0000000094007221 */ /* 0x000fe80000010000 */
[C---:B--2---:R-:W-:Y:S01]  /*2b0c0*/  HMMA.16816.F32 R4, R40.reuse, R52, R4 ;  /* 0x000000342804723c */ /* 0x044fe20000001804 */
[----:B------:R-:W2:Y:S04]  /*2b0d0*/  MUFU.EX2 R60, R123 ;  /* 0x0000007b003c7308 */ /* 0x000ea80000000800 */
[----:B------:R-:W-:Y:S03]  /*2b0e0*/  FADD.FTZ R0, R144, R0 ;  /* 0x0000000090007221 */ /* 0x000fe60000010000 */
[C---:B------:R-:W-:Y:S01]  /*2b0f0*/  HMMA.16816.F32 R8, R40.reuse, R54, R8 ;  /* 0x000000362808723c */ /* 0x040fe20000001808 */
[----:B------:R-:W2:Y:S02]  /*2b100*/  LDSM.16.MT88.4 R52, [R180+0x10000] ;  /* 0x01000000b434783b */ /* 0x000ea40000004200 */
[----:B------:R-:W-:Y:S01]  /*2b110*/  MUFU.EX2 R67, R117 ;  /* 0x0000007500437308 */ /* 0x000fe20000000800 */
[----:B------:R-:W-:Y:S04]  /*2b120*/  FADD.FTZ R0, R146, R0 ;  /* 0x0000000092007221 */ /* 0x000fe80000010000 */
[C---:B-1----:R-:W-:Y:S04]  /*2b130*/  HMMA.16816.F32 R12, R40.reuse, R48, R12 ;  /* 0x00000030280c723c */ /* 0x042fe8000000180c */
[----:B------:R-:W-:Y:S01]  /*2b140*/  FADD.FTZ R0, R143, R0 ;  /* 0x000000008f007221 */ /* 0x000fe20000010000 */
[----:B------:R-:W-:Y:S03]  /*2b150*/  MUFU.EX2 R66, R120 ;  /* 0x0000007800427308 */ /* 0x000fe60000000800 */
[C---:B------:R-:W-:Y:S01]  /*2b160*/  HMMA.16816.F32 R16, R40.reuse, R50, R16 ;  /* 0x000000322810723c */ /* 0x040fe20000001810 */
[----:B------:R-:W1:Y:S03]  /*2b170*/  LDSM.16.MT88.4 R48, [R178+0x10800] ;  /* 0x01080000b230783b */ /* 0x000e660000004200 */
[----:B------:R-:W-:Y:S03]  /*2b180*/  FADD.FTZ R0, R145, R0 ;  /* 0x0000000091007221 */ /* 0x000fe60000010000 */
[----:B------:R-:W-:Y:S01]  /*2b190*/  MUFU.EX2 R65, R121 ;  /* 0x0000007900417308 */ /* 0x000fe20000000800 */
[----:B------:R-:W-:Y:S01]  /*2b1a0*/  FADD.FTZ R2, R136, R0 ;  /* 0x0000000088027221 */ /* 0x000fe20000010000 */
[C---:B-----5:R-:W-:Y:S01]  /*2b1b0*/  HMMA.16816.F32 R20, R40.reuse, R44, R20 ;  /* 0x0000002c2814723c */ /* 0x060fe20000001814 */
[----:B------:R-:W-:Y:S02]  /*2b1c0*/  LDSM.16.MT88.4 R144, [R179+0x11800] ;  /* 0x01180000b390783b */ /* 0x000fe40000004200 */
[----:B------:R-:W-:Y:S02]  /*2b1d0*/  FADD.FTZ R0, R71, R36 ;  /* 0x0000002447007221 */ /* 0x000fe40000010000 */
[----:B------:R-:W-:Y:S02]  /*2b1e0*/  FADD.FTZ R2, R141, R2 ;  /* 0x000000028d027221 */ /* 0x000fe40000010000 */
[C---:B------:R-:W-:Y:S01]  /*2b1f0*/  F2FP.PACK_AB R45, R70.reuse, R71 ;  /* 0x00000047462d723e */ /* 0x040fe200000000ff */
[C---:B------:R-:W-:Y:S01]  /*2b200*/  HMMA.16816.F32 R24, R40.reuse, R46, R24 ;  /* 0x0000002e2818723c */ /* 0x040fe20000001818 */
[----:B------:R-:W-:Y:S03]  /*2b210*/  MUFU.EX2 R64, R126 ;  /* 0x0000007e00407308 */ /* 0x000fe60000000800 */
[----:B------:R-:W-:Y:S01]  /*2b220*/  F2FP.PACK_AB R44, R73, R74 ;  /* 0x0000004a492c723e */ /* 0x000fe200000000ff */
[----:B------:R-:W-:Y:S02]  /*2b230*/  FADD.FTZ R0, R70, R0 ;  /* 0x0000000046007221 */ /* 0x000fe40000010000 */
[----:B------:R-:W-:Y:S01]  /*2b240*/  F2FP.PACK_AB R47, R37, R68 ;  /* 0x00000044252f723e */ /* 0x000fe200000000ff */
[C---:B--2---:R-:W-:Y:S04]  /*2b250*/  HMMA.16816.F32 R28, R40.reuse, R52, R28 ;  /* 0x00000034281c723c */ /* 0x044fe8000000181c */
[----:B------:R-:W-:Y:S01]  /*2b260*/  FADD.FTZ R2, R135, R2 ;  /* 0x0000000287027221 */ /* 0x000fe20000010000 */
[----:B----4-:R-:W-:Y:S01]  /*2b270*/  F2FP.PACK_AB R46, R69, R72 ;  /* 0x00000048452e723e */ /* 0x010fe200000000ff */
[----:B------:R-:W-:Y:S01]  /*2b280*/  FADD.FTZ R0, R68, R0 ;  /* 0x0000000044007221 */ /* 0x000fe20000010000 */
[----:B------:R-:W-:Y:S01]  /*2b290*/  MOV R135, R38 ;  /* 0x0000002600877202 */ /* 0x000fe20000000f00 */
[----:B------:R-:W-:Y:S01]  /*2b2a0*/  HMMA.16816.F32 R32, R40, R54, R32 ;  /* 0x000000362820723c */ /* 0x000fe20000001820 */
[----:B------:R-:W2:Y:S01]  /*2b2b0*/  LDSM.16.MT88.4 R40, [R179+0x10800] ;  /* 0x01080000b328783b */ /* 0x000ea20000004200 */
[----:B------:R-:W4:Y:S02]  /*2b2c0*/  MUFU.EX2 R68, R116 ;  /* 0x0000007400447308 */ /* 0x000f240000000800 */
[----:B------:R-:W-:Y:S02]  /*2b2d0*/  FADD.FTZ R2, R138, R2 ;  /* 0x000000028a027221 */ /* 0x000fe40000010000 */
[----:B------:R-:W-:Y:S02]  /*2b2e0*/  FADD.FTZ R36, R37, R0 ;  /* 0x0000000025247221 */ /* 0x000fe40000010000 */
[C---:B-1----:R-:W-:Y:S01]  /*2b2f0*/  HMMA.16816.F32 R4, R44.reuse, R48, R4 ;  /* 0x000000302c04723c */ /* 0x042fe20000001804 */
[----:B------:R-:W1:Y:S03]  /*2b300*/  LDSM.16.MT88.4 R52, [R180+0x10800] ;  /* 0x01080000b434783b */ /* 0x000e660000004200 */
[----:B------:R-:W-:Y:S01]  /*2b310*/  MUFU.EX2 R37, R130 ;  /* 0x0000008200257308 */ /* 0x000fe20000000800 */
[----:B------:R-:W-:Y:S03]  /*2b320*/  FADD.FTZ R0, R137, R2 ;  /* 0x0000000289007221 */ /* 0x000fe60000010000 */
[C---:B------:R-:W-:Y:S01]  /*2b330*/  HMMA.16816.F32 R8, R44.reuse, R50, R8 ;  /* 0x000000322c08723c */ /* 0x040fe20000001808 */
[----:B------:R-:W5:Y:S03]  /*2b340*/  LDSM.16.MT88.4 R48, [R178+0x11000] ;  /* 0x01100000b230783b */ /* 0x000f660000004200 */
[----:B------:R-:W-:Y:S02]  /*2b350*/  FADD.FTZ R0, R142, R0 ;  /* 0x000000008e007221 */ /* 0x000fe40000010000 */
[----:B------:R-:W-:Y:S02]  /*2b360*/  MUFU.EX2 R137, R127 ;  /* 0x0000007f00897308 */ /* 0x000fe40000000800 */
[C---:B------:R-:W-:Y:S04]  /*2b370*/  HMMA.16816.F32 R12, R44.reuse, R56, R12 ;  /* 0x000000382c0c723c */ /* 0x040fe8000000180c */
[----:B------:R-:W-:Y:S04]  /*2b380*/  FADD.FTZ R0, R139, R0 ;  /* 0x000000008b007221 */ /* 0x000fe80000010000 */
[C---:B------:R-:W-:Y:S01]  /*2b390*/  HMMA.16816.F32 R16, R44.reuse, R58, R16 ;  /* 0x0000003a2c10723c */ /* 0x040fe20000001810 */
[----:B------:R-:W5:Y:S01]  /*2b3a0*/  LDSM.16.MT88.4 R56, [R181+0x11000] ;  /* 0x01100000b538783b */ /* 0x000f620000004200 */
[----:B------:R-:W-:Y:S02]  /*2b3b0*/  MUFU.EX2 R139, R169 ;  /* 0x000000a9008b7308 */ /* 0x000fe40000000800 */
[----:B------:R-:W-:Y:S04]  /*2b3c0*/  FADD.FTZ R0, R140, R0 ;  /* 0x000000008c007221 */ /* 0x000fe80000010000 */
[----:B------:R-:W-:Y:S01]  /*2b3d0*/  FADD.FTZ R0, R134, R0 ;  /* 0x0000000086007221 */ /* 0x000fe20000010000 */
[C---:B--2---:R-:W-:Y:S03]  /*2b3e0*/  HMMA.16816.F32 R20, R44.reuse, R40, R20 ;  /* 0x000000282c14723c */ /* 0x044fe60000001814 */
[----:B------:R-:W-:Y:S01]  /*2b3f0*/  FADD.FTZ R0, R129, R0 ;  /* 0x0000000081007221 */ /* 0x000fe20000010000 */
[----:B------:R-:W-:Y:S03]  /*2b400*/  MOV R134, R3 ;  /* 0x0000000300867202 */ /* 0x000fe60000000f00 */
[----:B------:R-:W-:Y:S01]  /*2b410*/  FADD.FTZ R0, R91, R0 ;  /* 0x000000005b007221 */ /* 0x000fe20000010000 */
[C---:B------:R-:W-:Y:S04]  /*2b420*/  HMMA.16816.F32 R24, R44.reuse, R42, R24 ;  /* 0x0000002a2c18723c */ /* 0x040fe80000001818 */
[----:B------:R-:W-:Y:S01]  /*2b430*/  FADD.FTZ R0, R98, R0 ;  /* 0x0000000062007221 */ /* 0x000fe20000010000 */
[----:B---3--:R-:W-:Y:S02]  /*2b440*/  F2FP.PACK_AB R41, R62, R63 ;  /* 0x0000003f3e29723e */ /* 0x008fe400000000ff */
[----:B------:R-:W-:Y:S01]  /*2b450*/  F2FP.PACK_AB R43, R60, R61 ;  /* 0x0000003d3c2b723e */ /* 0x000fe200000000ff */
[C---:B-1----:R-:W-:Y:S01]  /*2b460*/  HMMA.16816.F32 R28, R44.reuse, R52, R28 ;  /* 0x000000342c1c723c */ /* 0x042fe2000000181c */
[----:B------:R-:W-:Y:S03]  /*2b470*/  MUFU.EX2 R52, R124 ;  /* 0x0000007c00347308 */ /* 0x000fe60000000800 */
[----:B------:R-:W-:Y:S01]  /*2b480*/  FADD.FTZ R0, R95, R0 ;  /* 0x000000005f007221 */ /* 0x000fe20000010000 */
[----:B----4-:R-:W-:Y:S02]  /*2b490*/  F2FP.PACK_AB R40, R67, R68 ;  /* 0x000000444328723e */ /* 0x010fe400000000ff */
[----:B------:R-:W-:Y:S01]  /*2b4a0*/  F2FP.PACK_AB R42, R65, R66 ;  /* 0x00000042412a723e */ /* 0x000fe200000000ff */
[----:B------:R-:W-:Y:S01]  /*2b4b0*/  HMMA.16816.F32 R32, R44, R54, R32 ;  /* 0x000000362c20723c */ /* 0x000fe20000001820 */
[----:B------:R-:W-:Y:S03]  /*2b4c0*/  LDSM.16.MT88.4 R44, [R180+0x11000] ;  /* 0x01100000b42c783b */ /* 0x000fe60000004200 */
[----:B------:R-:W-:Y:S04]  /*2b4d0*/  FADD.FTZ R0, R94, R0 ;  /* 0x000000005e007221 */ /* 0x000fe80000010000 */
[C---:B-----5:R-:W-:Y:S01]  /*2b4e0*/  HMMA.16816.F32 R4, R40.reuse, R48, R4 ;  /* 0x000000302804723c */ /* 0x060fe20000001804 */
[----:B------:R-:W1:Y:S04]  /*2b4f0*/  MUFU.EX2 R49, R125 ;  /* 0x0000007d00317308 */ /* 0x000e680000000800 */
[----:B------:R-:W-:Y:S03]  /*2b500*/  FADD.FTZ R0, R131, R0 ;  /* 0x0000000083007221 */ /* 0x000fe60000010000 */
[C---:B------:R-:W-:Y:S03]  /*2b510*/  HMMA.16816.F32 R8, R40.reuse, R50, R8 ;  /* 0x000000322808723c */ /* 0x040fe60000001808 */
[----:B------:R-:W2:Y:S01]  /*2b520*/  MUFU.EX2 R48, R128 ;  /* 0x0000008000307308 */ /* 0x000ea20000000800 */
[----:B------:R-:W-:Y:S02]  /*2b530*/  FADD.FTZ R2, R90, R0 ;  /* 0x000000005a027221 */ /* 0x000fe40000010000 */
[----:B------:R-:W-:Y:S02]  /*2b540*/  FADD.FTZ R0, R63, R36 ;  /* 0x000000243f007221 */ /* 0x000fe40000010000 */
[C---:B------:R-:W-:Y:S04]  /*2b550*/  HMMA.16816.F32 R12, R40.reuse, R56, R12 ;  /* 0x00000038280c723c */ /* 0x040fe8000000180c */
[----:B------:R-:W-:Y:S02]  /*2b560*/  FADD.FTZ R0, R62, R0 ;  /* 0x000000003e007221 */ /* 0x000fe40000010000 */
[----:B------:R-:W-:Y:S02]  /*2b570*/  FADD.FTZ R2, R99, R2 ;  /* 0x0000000263027221 */ /* 0x000fe40000010000 */
[C---:B------:R-:W-:Y:S04]  /*2b580*/  HMMA.16816.F32 R16, R40.reuse, R58, R16 ;  /* 0x0000003a2810723c */ /* 0x040fe80000001810 */
[----:B------:R-:W-:Y:S01]  /*2b590*/  FADD.FTZ R0, R61, R0 ;  /* 0x000000003d007221 */ /* 0x000fe20000010000 */
[----:B-1----:R-:W-:Y:S01]  /*2b5a0*/  F2FP.PACK_AB R136, R49, R52 ;  /* 0x000000343188723e */ /* 0x002fe200000000ff */
[----:B------:R-:W-:Y:S02]  /*2b5b0*/  FADD.FTZ R2, R87, R2 ;  /* 0x0000000257027221 */ /* 0x000fe40000010000 */
[----:B------:R-:W-:Y:S02]  /*2b5c0*/  FADD.FTZ R36, R60, R0 ;  /* 0x000000003c247221 */ /* 0x000fe40000010000 */
[----:B------:R-:W1:Y:S02]  /*2b5d0*/  LDSM.16.MT88.4 R60, [R179+0x11000] ;  /* 0x01100000b33c783b */ /* 0x000e640000004200 */
[----:B------:R-:W-:Y:S01]  /*2b5e0*/  FADD.FTZ R2, R102, R2 ;  /* 0x0000000266027221 */ /* 0x000fe20000010000 */
[----:B--2---:R-:W-:Y:S03]  /*2b5f0*/  F2FP.PACK_AB R138, R39, R48 ;  /* 0x00000030278a723e */ /* 0x004fe600000000ff */
[----:B------:R-:W-:Y:S04]  /*2b600*/  FADD.FTZ R0, R103, R2 ;  /* 0x0000000267007221 */ /* 0x000fe80000010000 */
[----:B------:R-:W-:Y:S04]  /*2b610*/  FADD.FTZ R0, R106, R0 ;  /* 0x000000006a007221 */ /* 0x000fe80000010000 */
[----:B------:R-:W-:Y:S04]  /*2b620*/  FADD.FTZ R0, R107, R0 ;  /* 0x000000006b007221 */ /* 0x000fe80000010000 */
[----:B------:R-:W-:Y:S04]  /*2b630*/  FADD.FTZ R0, R110, R0 ;  /* 0x000000006e007221 */ /* 0x000fe80000010000 */
[----:B------:R-:W-:Y:S04]  /*2b640*/  FADD.FTZ R0, R86, R0 ;  /* 0x0000000056007221 */ /* 0x000fe80000010000 */
[----:B------:R-:W-:Y:S04]  /*2b650*/  FADD.FTZ R0, R111, R0 ;  /* 0x000000006f007221 */ /* 0x000fe80000010000 */
[----:B------:R-:W-:Y:S04]  /*2b660*/  FADD.FTZ R0, R114, R0 ;  /* 0x0000000072007221 */ /* 0x000fe80000010000 */
[----:B------:R-:W-:Y:S04]  /*2b670*/  FADD.FTZ R0, R115, R0 ;  /* 0x0000000073007221 */ /* 0x000fe80000010000 */
[----:B------:R-:W-:Y:S01]  /*2b680*/  FADD.FTZ R0, R118, R0 ;  /* 0x0000000076007221 */ /* 0x000fe20000010000 */
[C---:B-1----:R-:W-:Y:S03]  /*2b690*/  HMMA.16816.F32 R20, R40.reuse, R60, R20 ;  /* 0x0000003c2814723c */ /* 0x042fe60000001814 */
[----:B------:R-:W-:Y:S02]  /*2b6a0*/  FADD.FTZ R2, R119, R0 ;  /* 0x0000000077027221 */ /* 0x000fe40000010000 */
[----:B------:R-:W-:Y:S02]  /*2b6b0*/  FADD.FTZ R0, R64, R36 ;  /* 0x0000002440007221 */ /* 0x000fe40000010000 */
[----:B------:R-:W-:Y:S01]  /*2b6c0*/  FADD.FTZ R2, R85, R2 ;  /* 0x0000000255027221 */ /* 0x000fe20000010000 */
[C---:B------:R-:W-:Y:S04]  /*2b6d0*/  HMMA.16816.F32 R24, R40.reuse, R62, R24 ;  /* 0x0000003e2818723c */ /* 0x040fe80000001818 */
[C---:B------:R-:W-:Y:S01]  /*2b6e0*/  FADD.FTZ R0, R137.reuse, R0 ;  /* 0x0000000089007221 */ /* 0x040fe20000010000 */
[----:B------:R-:W-:Y:S01]  /*2b6f0*/  F2FP.PACK_AB R137, R137, R64 ;  /* 0x000000408989723e */ /* 0x000fe200000000ff */
[----:B------:R-:W-:Y:S02]  /*2b700*/  FADD.FTZ R2, R88, R2 ;  /* 0x0000000258027221 */ /* 0x000fe40000010000 */
[C---:B------:R-:W-:Y:S04]  /*2b710*/  HMMA.16816.F32 R28, R40.reuse, R44, R28 ;  /* 0x0000002c281c723c */ /* 0x040fe8000000181c */
[----:B------:R-:W-:Y:S02]  /*2b720*/  FADD.FTZ R0, R37, R0 ;  /* 0x0000000025007221 */ /* 0x000fe40000010000 */
[----:B------:R-:W-:Y:S02]  /*2b730*/  FADD.FTZ R2, R89, R2 ;  /* 0x0000000259027221 */ /* 0x000fe40000010000 */
[----:B------:R-:W-:Y:S04]  /*2b740*/  HMMA.16816.F32 R32, R40, R46, R32 ;  /* 0x0000002e2820723c */ /* 0x000fe80000001820 */
[C---:B------:R-:W-:Y:S01]  /*2b750*/  FADD.FTZ R249, R139.reuse, R0 ;  /* 0x000000008bf97221 */ /* 0x040fe20000010000 */
[----:B------:R-:W-:Y:S01]  /*2b760*/  F2FP.PACK_AB R139, R139, R37 ;  /* 0x000000258b8b723e */ /* 0x000fe200000000ff */
[----:B------:R-:W-:Y:S06]  /*2b770*/  FADD.FTZ R0, R92, R2 ;  /* 0x000000025c007221 */ /* 0x000fec0000010000 */
[C---:B------:R-:W-:Y:S01]  /*2b780*/  HMMA.16816.F32 R164, R136.reuse, R160, R4 ;  /* 0x000000a088a4723c */ /* 0x040fe20000001804 */
[----:B------:R-:W1:Y:S04]  /*2b790*/  LDSM.16.MT88.4 R4, [R180+0x11800] ;  /* 0x01180000b404783b */ /* 0x000e680000004200 */
[----:B------:R-:W-:Y:S03]  /*2b7a0*/  FADD.FTZ R0, R93, R0 ;  /* 0x000000005d007221 */ /* 0x000fe60000010000 */
[C---:B------:R-:W-:Y:S04]  /*2b7b0*/  HMMA.16816.F32 R160, R136.reuse, R162, R8 ;  /* 0x000000a288a0723c */ /* 0x040fe80000001808 */
[----:B------:R-:W-:Y:S04]  /*2b7c0*/  FADD.FTZ R0, R80, R0 ;  /* 0x0000000050007221 */ /* 0x000fe80000010000 */
[C---:B------:R-:W-:Y:S04]  /*2b7d0*/  HMMA.16816.F32 R156, R136.reuse, R152, R12 ;  /* 0x00000098889c723c */ /* 0x040fe8000000180c */
[----:B------:R-:W-:Y:S04]  /*2b7e0*/  FADD.FTZ R0, R79, R0 ;  /* 0x000000004f007221 */ /* 0x000fe80000010000 */
[C---:B------:R-:W-:Y:S04]  /*2b7f0*/  HMMA.16816.F32 R152, R136.reuse, R154, R16 ;  /* 0x0000009a8898723c */ /* 0x040fe80000001810 */
[----:B------:R-:W-:Y:S04]  /*2b800*/  FADD.FTZ R0, R78, R0 ;  /* 0x000000004e007221 */ /* 0x000fe80000010000 */
[C---:B------:R-:W-:Y:S04]  /*2b810*/  HMMA.16816.F32 R148, R136.reuse, R144, R20 ;  /* 0x000000908894723c */ /* 0x040fe80000001814 */
[----:B------:R-:W-:Y:S04]  /*2b820*/  FADD.FTZ R0, R77, R0 ;  /* 0x000000004d007221 */ /* 0x000fe80000010000 */
[----:B------:R-:W-:Y:S01]  /*2b830*/  FADD.FTZ R0, R76, R0 ;  /* 0x000000004c007221 */ /* 0x000fe20000010000 */
[C---:B------:R-:W-:Y:S03]  /*2b840*/  HMMA.16816.F32 R144, R136.reuse, R146, R24 ;  /* 0x000000928890723c */ /* 0x040fe60000001818 */
[----:B------:R-:W-:Y:S04]  /*2b850*/  FADD.FTZ R0, R75, R0 ;  /* 0x000000004b007221 */ /* 0x000fe80000010000 */
[----:B------:R-:W-:Y:S01]  /*2b860*/  FADD.FTZ R0, R74, R0 ;  /* 0x000000004a007221 */ /* 0x000fe20000010000 */
[C---:B-1----:R-:W-:Y:S04]  /*2b870*/  HMMA.16816.F32 R140, R136.reuse, R4, R28 ;  /* 0x00000004888c723c */ /* 0x042fe8000000181c */
[----:B------:R-:W-:Y:S04]  /*2b880*/  FADD.FTZ R0, R73, R0 ;  /* 0x0000000049007221 */ /* 0x000fe80000010000 */
[----:B------:R-:W-:Y:S01]  /*2b890*/  FADD.FTZ R0, R72, R0 ;  /* 0x0000000048007221 */ /* 0x000fe20000010000 */
[----:B------:R-:W-:Y:S03]  /*2b8a0*/  HMMA.16816.F32 R136, R136, R6, R32 ;  /* 0x000000068888723c */ /* 0x000fe60000001820 */
[----:B------:R-:W-:Y:S04]  /*2b8b0*/  FADD.FTZ R0, R69, R0 ;  /* 0x0000000045007221 */ /* 0x000fe80000010000 */
[----:B------:R-:W-:Y:S05]  /*2b8c0*/  FADD.FTZ R0, R68, R0 ;  /* 0x0000000044007221 */ /* 0x000fea0000010000 */
[----:B------:R-:W-:Y:S04]  /*2b8d0*/  FADD.FTZ R0, R67, R0 ;  /* 0x0000000043007221 */ /* 0x000fe80000010000 */
[----:B------:R-:W-:Y:S04]  /*2b8e0*/  FADD.FTZ R0, R66, R0 ;  /* 0x0000000042007221 */ /* 0x000fe80000010000 */
[----:B------:R-:W-:Y:S04]  /*2b8f0*/  FADD.FTZ R0, R65, R0 ;  /* 0x0000000041007221 */ /* 0x000fe80000010000 */
[----:B------:R-:W-:Y:S04]  /*2b900*/  FADD.FTZ R0, R52, R0 ;  /* 0x0000000034007221 */ /* 0x000fe80000010000 */
[----:B------:R-:W-:Y:S04]  /*2b910*/  FADD.FTZ R0, R49, R0 ;  /* 0x0000000031007221 */ /* 0x000fe80000010000 */
[----:B------:R-:W-:Y:S01]  /*2b920*/  FADD.FTZ R2, R48, R0 ;  /* 0x0000000030027221 */ /* 0x000fe20000010000 */
[----:B------:R-:W-:Y:S03]  /*2b930*/  IADD3 R0, R248, -0x1, RZ ;  /* 0xfffffffff8007810 */ /* 0x000fe60007ffe0ff */
[----:B------:R-:W-:Y:S01]  /*2b940*/  FADD.FTZ R250, R39, R2 ;  /* 0x0000000227fa7221 */ /* 0x000fe20000010000 */
[----:B------:R-:W-:Y:S01]  /*2b950*/  MOV R248, R0 ;  /* 0x0000000000f87202 */ /* 0x000fe20000000f00 */
[----:B------:R-:W-:-:S05]  /*2b960*/  @P0 BRA `(.L_x_1157) ;  /* 0xffff9e6000000947 */ /* 0x000fca000383ffff */
.L_x_1148:
[----:B------:R-:W-:Y:S02]  /*2b970*/  ULDC.64 UR4, c[0x0][0x40] ;  /* 0x0000100000047ab9 */ /* 0x000fe40000000a00 */
[----:B------:R-:W-:-:S04]  /*2b980*/  UIADD3 UR4, UP0, UR4, 0x160, URZ ;  /* 0x0000016004047890 */ /* 0x000fc8000ff1e03f */
[----:B------:R-:W-:Y:S02]  /*2b990*/  UIADD3.X UR5, URZ, UR5, URZ, UP0, !UPT ;  /* 0x000000053f057290 */ /* 0x000fe400087fe43f */
[----:B------:R-:W-:-:S04]  /*2b9a0*/  IMAD.U32 R10, RZ, RZ, UR4 ;  /* 0x00000004ff0a7e24 */ /* 0x000fc8000f8e00ff */
[----:B------:R-:W-:Y:S01]  /*2b9b0*/  IMAD.U32 R11, RZ, RZ, UR5 ;  /* 0x00000005ff0b7e24 */ /* 0x000fe2000f8e00ff */
[----:B------:R-:W-:Y:S01]  /*2b9c0*/  ULDC.64 UR4, c[0x0][0x118] ;  /* 0x0000460000047ab9 */ /* 0x000fe20000000a00 */
[----:B------:R-:W-:-:S03]  /*2b9d0*/  MOV R8, 0x1f ;  /* 0x0000001f00087802 */ /* 0x000fc60000000f00 */
[----:B------:R1:W5:Y:S01]  /*2b9e0*/  LD.E R20, [R10.64+0xd8] ;  /* 0x0000d8040a147980 */ /* 0x000362000c101900 */
[----:B------:R-:W-:Y:S01]  /*2b9f0*/  MOV R7, 0xffffffff ;  /* 0xffffffff00077802 */ /* 0x000fe20000000f00 */
[----:B------:R-:W-:Y:S05]  /*2ba00*/  BRA.DIV ~URZ, `(.L_x_1158) ;  /* 0x000011f27f007947 */ /* 0x000fea000b800000 */
[----:B------:R2:W3:Y:S02]  /*2ba10*/  SHFL.BFLY PT, R0, R250, 0x2, 0x1f ;  /* 0x0c401f00fa007f89 */ /* 0x0004e400000e0000 */
.L_x_1171:
[----:B---3--:R-:W-:Y:S01]  /*2ba20*/  FADD.FTZ R0, R0, R250 ;  /* 0x000000fa00007221 */ /* 0x008fe20000010000 */
[----:B------:R-:W-:Y:S05]  /*2ba30*/  BRA.DIV ~URZ, `(.L_x_1159) ;  /* 0x000012227f007947 */ /* 0x000fea000b800000 */
[----:B------:R-:W3:Y:S04]  /*2ba40*/  SHFL.BFLY PT, R2, R249, 0x2, 0x1f ;  /* 0x0c401f00f9027f89 */ /* 0x000ee800000e0000 */
[----:B------:R-:W4:Y:S01]  /*2ba50*/  SHFL.BFLY PT, R5, R0, 0x1, 0x1f ;  /* 0x0c201f0000057f89 */ /* 0x000f2200000e0000 */
[----:B---3--:R-:W-:Y:S02]  /*2ba60*/  FADD.FTZ R2, R2, R249 ;  /* 0x000000f902027221 */ /* 0x008fe40000010000 */
[----:B----4-:R-:W-:-:S03]  /*2ba70*/  FADD.FTZ R19, R0, R5 ;  /* 0x0000000500137221 */ /* 0x010fc60000010000 */
[----:B------:R3:W4:Y:S04]  /*2ba80*/  SHFL.BFLY PT, R4, R2, 0x1, 0x1f ;  /* 0x0c201f0002047f89 */ /* 0x00072800000e0000 */
.L_x_1172:
[----:B--2---:R-:W2:Y:S01]  /*2ba90*/  LDL R22, [R1+0x138] ;  /* 0x0001380001167983 */ /* 0x004ea20000100800 */
[----:B------:R-:W-:Y:S01]  /*2baa0*/  FSETP.NE.FTZ.AND P4, PT, R19, RZ, PT ;  /* 0x000000ff1300720b */ /* 0x000fe20003f95000 */
[----:B----4-:R-:W-:Y:S01]  /*2bab0*/  FADD.FTZ R18, R4, R2 ;  /* 0x0000000204127221 */ /* 0x010fe20000010000 */
[----:B------:R-:W-:Y:S01]  /*2bac0*/  MOV R0, 0x3f800000 ;  /* 0x3f80000000007802 */ /* 0x000fe20000000f00 */
[----:B------:R-:W4:Y:S01]  /*2bad0*/  S2R R39, SR_TID.X ;  /* 0x0000000000277919 */ /* 0x000f220000002100 */
[----:B---3--:R-:W-:Y:S01]  /*2bae0*/  IMAD.MOV.U32 R2, RZ, RZ, 0x3f800000 ;  /* 0x3f800000ff027424 */ /* 0x008fe200078e00ff */
[----:B------:R-:W-:Y:S01]  /*2baf0*/  MOV R7, 0xfffffff0 ;  /* 0xfffffff000077802 */ /* 0x000fe20000000f00 */
[----:B------:R-:W-:Y:S01]  /*2bb00*/  ULDC.64 UR4, c[0x0][0x118] ;  /* 0x0000460000047ab9 */ /* 0x000fe20000000a00 */
[----:B------:R-:W-:Y:S02]  /*2bb10*/  FSETP.NE.FTZ.AND P3, PT, R18, RZ, PT ;  /* 0x000000ff1200720b */ /* 0x000fe40003f75000 */
[----:B------:R-:W-:-:S04]  /*2bb20*/  MOV R8, 0x20 ;  /* 0x0000002000087802 */ /* 0x000fc80000000f00 */
[----:B------:R-:W3:Y:S08]  /*2bb30*/  @P4 MUFU.RCP R0, R19 ;  /* 0x0000001300004308 */ /* 0x000ef00000001000 */
[----:B------:R-:W1:Y:S01]  /*2bb40*/  @P3 MUFU.RCP R2, R18 ;  /* 0x0000001200023308 */ /* 0x000e620000001000 */
[----:B----4-:R-:W-:Y:S01]  /*2bb50*/  SHF.R.S32.HI R37, RZ, 0x1f, R39 ;  /* 0x0000001fff257819 */ /* 0x010fe20000011427 */
[----:B---3--:R-:W-:-:S02]  /*2bb60*/  FMUL.FTZ R164, R0, R164 ;  /* 0x000000a400a47220 */ /* 0x008fc40000410000 */
[C---:B------:R-:W-:Y:S01]  /*2bb70*/  FMUL.FTZ R165, R0.reuse, R165 ;  /* 0x000000a500a57220 */ /* 0x040fe20000410000 */
[CC--:B------:R-:W-:Y:S01]  /*2bb80*/  LEA.HI R4, R37.reuse, R39.reuse, RZ, 0x2 ;  /* 0x0000002725047211 */ /* 0x0c0fe200078f10ff */
[C---:B------:R-:W-:Y:S01]  /*2bb90*/  FMUL.FTZ R160, R0.reuse, R160 ;  /* 0x000000a000a07220 */ /* 0x040fe20000410000 */
[----:B------:R-:W-:Y:S01]  /*2bba0*/  LEA.HI R37, R37, R39, RZ, 0x5 ;  /* 0x0000002725257211 */ /* 0x000fe200078f28ff */
[C---:B------:R-:W-:Y:S01]  /*2bbb0*/  FMUL.FTZ R161, R0.reuse, R161 ;  /* 0x000000a100a17220 */ /* 0x040fe20000410000 */
[----:B------:R-:W-:Y:S01]  /*2bbc0*/  SHF.R.S32.HI R5, RZ, 0x2, R4 ;  /* 0x00000002ff057819 */ /* 0x000fe20000011404 */
[C---:B------:R-:W-:Y:S01]  /*2bbd0*/  FMUL.FTZ R156, R0.reuse, R156 ;  /* 0x0000009c009c7220 */ /* 0x040fe20000410000 */
[----:B------:R-:W-:Y:S01]  /*2bbe0*/  SHF.R.S32.HI R36, RZ, 0x5, R37 ;  /* 0x00000005ff247819 */ /* 0x000fe20000011425 */
[C---:B------:R-:W-:Y:S01]  /*2bbf0*/  FMUL.FTZ R157, R0.reuse, R157 ;  /* 0x0000009d009d7220 */ /* 0x040fe20000410000 */
[----:B------:R-:W-:Y:S01]  /*2bc00*/  F2FP.PACK_AB R164, R165, R164 ;  /* 0x000000a4a5a4723e */ /* 0x000fe200000000ff */
        /* <DEDUP_REMOVED lines=14> */
[----:B------:R-:W-:Y:S01]  /*2bcf0*/  FMUL.FTZ R0, R0, R137 ;  /* 0x0000008900007220 */ /* 0x000fe20000410000 */
[----:B------:R-:W-:Y:S01]  /*2bd00*/  F2FP.PACK_AB R140, R141, R140 ;  /* 0x0000008c8d8c723e */ /* 0x000fe200000000ff */
[C---:B-1----:R-:W-:Y:S02]  /*2bd10*/  FMUL.FTZ R167, R2.reuse, R167 ;  /* 0x000000a702a77220 */ /* 0x042fe40000410000 */
[----:B------:R-:W-:Y:S01]  /*2bd20*/  FMUL.FTZ R6, R2, R166 ;  /* 0x000000a602067220 */ /* 0x000fe20000410000 */
[----:B------:R-:W-:Y:S01]  /*2bd30*/  F2FP.PACK_AB R136, R0, R136 ;  /* 0x000000880088723e */ /* 0x000fe200000000ff */
[C---:B------:R-:W-:Y:S01]  /*2bd40*/  FMUL.FTZ R163, R2.reuse, R163 ;  /* 0x000000a302a37220 */ /* 0x040fe20000410000 */
[----:B------:R-:W-:Y:S01]  /*2bd50*/  SHF.R.S32.HI R0, RZ, 0x1f, R4 ;  /* 0x0000001fff007819 */ /* 0x000fe20000011404 */
[C---:B------:R-:W-:Y:S01]  /*2bd60*/  FMUL.FTZ R17, R2.reuse, R162 ;  /* 0x000000a202117220 */ /* 0x040fe20000410000 */
        /* <DEDUP_REMOVED lines=10> */
[----:B------:R-:W-:Y:S01]  /*2be10*/  IADD3 R0, R5, -R0, RZ ;  /* 0x8000000005007210 */ /* 0x000fe20007ffe0ff */
[C---:B------:R-:W-:Y:S01]  /*2be20*/  FMUL.FTZ R14, R2.reuse, R150 ;  /* 0x00000096020e7220 */ /* 0x040fe20000410000 */
[----:B------:R-:W-:Y:S01]  /*2be30*/  F2FP.PACK_AB R15, R155, R15 ;  /* 0x0000000f9b0f723e */ /* 0x000fe200000000ff */
[----:B------:R-:W-:Y:S01]  /*2be40*/  FMUL.FTZ R147, R2, R147 ;  /* 0x0000009302937220 */ /* 0x000fe20000410000 */
[----:B------:R-:W-:Y:S01]  /*2be50*/  LOP3.LUT R5, R0, 0x1, RZ, 0xc0, !PT ;  /* 0x0000000100057812 */ /* 0x000fe200078ec0ff */
[C---:B------:R-:W-:Y:S01]  /*2be60*/  FMUL.FTZ R13, R2.reuse, R146 ;  /* 0x00000092020d7220 */ /* 0x040fe20000410000 */
[----:B------:R-:W-:Y:S01]  /*2be70*/  F2FP.PACK_AB R14, R151, R14 ;  /* 0x0000000e970e723e */ /* 0x000fe200000000ff */
[C---:B------:R-:W-:Y:S01]  /*2be80*/  FMUL.FTZ R143, R2.reuse, R143 ;  /* 0x0000008f028f7220 */ /* 0x040fe20000410000 */
[----:B------:R-:W-:Y:S01]  /*2be90*/  ISETP.NE.U32.AND P0, PT, R5, 0x1, PT ;  /* 0x000000010500780c */ /* 0x000fe20003f05070 */
[C---:B------:R-:W-:Y:S01]  /*2bea0*/  FMUL.FTZ R12, R2.reuse, R142 ;  /* 0x0000008e020c7220 */ /* 0x040fe20000410000 */
[----:B------:R-:W-:Y:S01]  /*2beb0*/  F2FP.PACK_AB R13, R147, R13 ;  /* 0x0000000d930d723e */ /* 0x000fe200000000ff */
[----:B------:R-:W-:Y:S01]  /*2bec0*/  FMUL.FTZ R139, R2, R139 ;  /* 0x0000008b028b7220 */ /* 0x000fe20000410000 */
[----:B------:R-:W-:Y:S01]  /*2bed0*/  R2P PR, R0, 0x6 ;  /* 0x0000000600007804 */ /* 0x000fe20000000000 */
[----:B------:R-:W-:Y:S01]  /*2bee0*/  FMUL.FTZ R9, R2, R138 ;  /* 0x0000008a02097220 */ /* 0x000fe20000410000 */
[----:B------:R-:W-:Y:S01]  /*2bef0*/  LOP3.LUT R2, R4, 0x3ffffffc, RZ, 0xc0, !PT ;  /* 0x3ffffffc04027812 */ /* 0x000fe200078ec0ff */
[----:B------:R-:W-:Y:S01]  /*2bf00*/  IMAD.SHL.U32 R4, R0, 0x40, RZ ;  /* 0x0000004000047824 */ /* 0x000fe200078e00ff */
[----:B------:R-:W-:-:S02]  /*2bf10*/  SEL R7, R7, 0x10, !P0 ;  /* 0x0000001007077807 */ /* 0x000fc40004000000 */
[----:B------:R-:W-:Y:S02]  /*2bf20*/  IADD3 R2, -R2, R39, RZ ;  /* 0x0000002702027210 */ /* 0x000fe40007ffe1ff */
[----:B------:R-:W-:Y:S02]  /*2bf30*/  LOP3.LUT R4, R4, 0x1c0, RZ, 0xc0, !PT ;  /* 0x000001c004047812 */ /* 0x000fe400078ec0ff */
[----:B------:R-:W-:Y:S01]  /*2bf40*/  SEL R8, R8, 0xffffffe0, !P1 ;  /* 0xffffffe008087807 */ /* 0x000fe20004800000 */
[----:B------:R-:W-:Y:S01]  /*2bf50*/  IMAD R2, R36, 0x200, R2 ;  /* 0x0000020024027824 */ /* 0x000fe200078e0202 */
[----:B------:R-:W-:Y:S02]  /*2bf60*/  LEA.HI R4, R4, R4, RZ, 0x1d ;  /* 0x0000000404047211 */ /* 0x000fe400078fe8ff */
[----:B------:R-:W-:Y:S02]  /*2bf70*/  F2FP.PACK_AB R12, R143, R12 ;  /* 0x0000000c8f0c723e */ /* 0x000fe400000000ff */
[----:B------:R-:W-:Y:S01]  /*2bf80*/  F2FP.PACK_AB R9, R139, R9 ;  /* 0x000000098b09723e */ /* 0x000fe200000000ff */
[----:B------:R-:W-:-:S04]  /*2bf90*/  IMAD.U32 R2, R2, 0x2, R4 ;  /* 0x0000000202027824 */ /* 0x000fc800078e0004 */
[----:B------:R-:W-:-:S05]  /*2bfa0*/  IMAD.SHL.U32 R0, R2, 0x2, RZ ;  /* 0x0000000202007824 */ /* 0x000fca00078e00ff */
[C---:B------:R-:W-:Y:S01]  /*2bfb0*/  IADD3 R4, R0.reuse, R7, RZ ;  /* 0x0000000700047210 */ /* 0x040fe20007ffe0ff */
[----:B------:R1:W-:Y:S01]  /*2bfc0*/  STS [R0+0x400], R6 ;  /* 0x0004000600007388 */ /* 0x0003e20000000800 */
[C---:B------:R-:W-:Y:S02]  /*2bfd0*/  IADD3 R2, R0.reuse, 0x40, RZ ;  /* 0x0000004000027810 */ /* 0x040fe40007ffe0ff */
[----:B------:R-:W-:Y:S01]  /*2bfe0*/  @P2 IADD3 R2, R0, -0x40, RZ ;  /* 0xffffffc000022810 */ /* 0x000fe20007ffe0ff */
[----:B------:R3:W-:Y:S01]  /*2bff0*/  STS [R0], R164 ;  /* 0x000000a400007388 */ /* 0x0007e20000000800 */
[----:B------:R-:W-:-:S03]  /*2c000*/  IADD3 R5, R4, R8, RZ ;  /* 0x0000000804057210 */ /* 0x000fc60007ffe0ff */
[----:B------:R-:W-:Y:S04]  /*2c010*/  STS [R4], R160 ;  /* 0x000000a004007388 */ /* 0x000fe80000000800 */
[----:B------:R4:W-:Y:S01]  /*2c020*/  STS [R4+0x400], R17 ;  /* 0x0004001104007388 */ /* 0x0009e20000000800 */
[----:B-1----:R-:W-:Y:S02]  /*2c030*/  IMAD.IADD R6, R0, 0x1, R8 ;  /* 0x0000000100067824 */ /* 0x002fe400078e0208 */
[----:B---3--:R-:W-:-:S03]  /*2c040*/  IMAD.IADD R0, R7, 0x1, R2 ;  /* 0x0000000107007824 */ /* 0x008fc600078e0202 */
[----:B------:R-:W-:Y:S04]  /*2c050*/  STS [R6], R156 ;  /* 0x0000009c06007388 */ /* 0x000fe80000000800 */
[----:B------:R-:W-:Y:S01]  /*2c060*/  STS [R6+0x400], R16 ;  /* 0x0004001006007388 */ /* 0x000fe20000000800 */
[----:B----4-:R-:W-:-:S03]  /*2c070*/  IADD3 R4, R8, R2, RZ ;  /* 0x0000000208047210 */ /* 0x010fc60007ffe0ff */
[----:B------:R-:W-:Y:S04]  /*2c080*/  STS [R5], R152 ;  /* 0x0000009805007388 */ /* 0x000fe80000000800 */
[----:B------:R-:W-:Y:S04]  /*2c090*/  STS [R5+0x400], R15 ;  /* 0x0004000f05007388 */ /* 0x000fe80000000800 */
[----:B------:R-:W-:Y:S04]  /*2c0a0*/  STS [R2], R148 ;  /* 0x0000009402007388 */ /* 0x000fe80000000800 */
[----:B------:R1:W-:Y:S04]  /*2c0b0*/  STS [R2+0x400], R14 ;  /* 0x0004000e02007388 */ /* 0x0003e80000000800 */
[----:B------:R-:W-:Y:S04]  /*2c0c0*/  STS [R0], R144 ;  /* 0x0000009000007388 */ /* 0x000fe80000000800 */
[----:B------:R3:W-:Y:S04]  /*2c0d0*/  STS [R0+0x400], R13 ;  /* 0x0004000d00007388 */ /* 0x0007e80000000800 */
[----:B------:R-:W-:Y:S04]  /*2c0e0*/  STS [R4], R140 ;  /* 0x0000008c04007388 */ /* 0x000fe80000000800 */
[----:B------:R4:W-:Y:S01]  /*2c0f0*/  STS [R4+0x400], R12 ;  /* 0x0004000c04007388 */ /* 0x0009e20000000800 */
[----:B-1----:R-:W-:-:S05]  /*2c100*/  IADD3 R2, R8, R0, RZ ;  /* 0x0000000008027210 */ /* 0x002fca0007ffe0ff */
[----:B------:R-:W-:Y:S04]  /*2c110*/  STS [R2], R136 ;  /* 0x0000008802007388 */ /* 0x000fe80000000800 */
[----:B------:R1:W-:Y:S04]  /*2c120*/  STS [R2+0x400], R9 ;  /* 0x0004000902007388 */ /* 0x0003e80000000800 */
[----:B---3--:R-:W3:Y:S04]  /*2c130*/  LD.E.U8 R0, [R10.64+0x1c8] ;  /* 0x0001c8040a007980 */ /* 0x008ee8000c101100 */
[----:B----4-:R-:W3:Y:S01]  /*2c140*/  LD.E.64 R4, [R10.64+0x88] ;  /* 0x000088040a047980 */ /* 0x010ee2000c101b00 */
[----:B--2---:R-:W-:-:S03]  /*2c150*/  ISETP.NE.AND P0, PT, R22, -0x1, PT ;  /* 0xffffffff1600780c */ /* 0x004fc60003f05270 */
[----:B------:R-:W2:Y:S01]  /*2c160*/  S2R R21, SR_CTAID.Y ;  /* 0x0000000000157919 */ /* 0x000ea20000002600 */
[----:B-1----:R-:W1:Y:S03]  /*2c170*/  @P4 MUFU.LG2 R2, R19 ;  /* 0x0000001300024308 */ /* 0x002e660000000c00 */
[----:B------:R-:W3:Y:S01]  /*2c180*/  S2R R41, SR_CTAID.Z ;  /* 0x0000000000297919 */ /* 0x000ee20000002700 */
[----:B------:R-:W-:Y:S01]  /*2c190*/  BSSY B0, `(.L_x_1160) ;  /* 0x0000023000007945 */ /* 0x000fe20003800000 */
[----:B------:R-:W-:Y:S02]  /*2c1a0*/  IMAD.MOV.U32 R14, RZ, RZ, 0x7f800000 ;  /* 0x7f800000ff0e7424 */ /* 0x000fe400078e00ff */
[----:B------:R3:W5:Y:S04]  /*2c1b0*/  LD.E.64 R16, [R10.64+0x90] ;  /* 0x000090040a107980 */ /* 0x000768000c101b00 */
[----:B------:R-:W4:Y:S01]  /*2c1c0*/  @!P0 LD.E.64 R6, [R10.64+0x80] ;  /* 0x000080040a068980 */ /* 0x000f22000c101b00 */
[----:B------:R-:W1:Y:S01]  /*2c1d0*/  @P3 MUFU.LG2 R13, R18 ;  /* 0x00000012000d3308 */ /* 0x000e620000000c00 */
[----:B--2---:R-:W-:Y:S01]  /*2c1e0*/  @!P0 SHF.R.S32.HI R8, RZ, 0x1f, R21 ;  /* 0x0000001fff088819 */ /* 0x004fe20000011415 */
[----:B-1----:R-:W-:Y:S01]  /*2c1f0*/  @P4 FMUL.FTZ R2, R2, 0.69314718246459960938 ;  /* 0x3f31721802024820 */ /* 0x002fe20000410000 */
[----:B------:R-:W-:Y:S01]  /*2c200*/  MOV R15, 0x7f800000 ;  /* 0x7f800000000f7802 */ /* 0x000fe20000000f00 */
[----:B------:R-:W-:-:S02]  /*2c210*/  @P3 FMUL.FTZ R13, R13, 0.69314718246459960938 ;  /* 0x3f3172180d0d3820 */ /* 0x000fc40000410000 */
[-C--:B-----5:R-:W-:Y:S02]  /*2c220*/  @P4 FFMA.FTZ R14, R38, R20.reuse, R2 ;  /* 0x00000014260e4223 */ /* 0x0a0fe40000010002 */
[----:B------:R-:W-:Y:S01]  /*2c230*/  @P3 FFMA.FTZ R15, R3, R20, R13 ;  /* 0x00000014030f3223 */ /* 0x000fe2000001000d */
[----:B---3--:R-:W-:Y:S01]  /*2c240*/  ISETP.NE.AND P1, PT, R0, RZ, PT ;  /* 0x000000ff0000720c */ /* 0x008fe20003f25270 */
[----:B------:R-:W-:Y:S02]  /*2c250*/  @P0 IMAD R0, R5, R22, RZ ;  /* 0x0000001605000224 */ /* 0x000fe400078e02ff */
[----:B----4-:R-:W-:-:S04]  /*2c260*/  @!P0 IMAD R12, R7, R21, RZ ;  /* 0x00000015070c8224 */ /* 0x010fc800078e02ff */
[----:B------:R-:W-:Y:S02]  /*2c270*/  @!P0 IMAD R12, R6, R8, R12 ;  /* 0x00000008060c8224 */ /* 0x000fe400078e020c */
[----:B------:R-:W-:-:S04]  /*2c280*/  @P0 IMAD.WIDE.U32 R8, R4, R22, RZ ;  /* 0x0000001604080225 */ /* 0x000fc800078e00ff */
[----:B------:R-:W-:Y:S01]  /*2c290*/  @!P0 IMAD.WIDE.U32 R6, R6, R21, RZ ;  /* 0x0000001506068225 */ /* 0x000fe200078e00ff */
[----:B------:R-:W-:-:S03]  /*2c2a0*/  @P0 IADD3 R19, R9, R0, RZ ;  /* 0x0000000009130210 */ /* 0x000fc60007ffe0ff */
[----:B------:R-:W-:Y:S01]  /*2c2b0*/  @P0 IMAD.MOV.U32 R18, RZ, RZ, R8 ;  /* 0x000000ffff120224 */ /* 0x000fe200078e0008 */
[----:B------:R-:W-:Y:S02]  /*2c2c0*/  @!P0 IADD3 R19, R7, R12, RZ ;  /* 0x0000000c07138210 */ /* 0x000fe40007ffe0ff */
[----:B------:R-:W-:Y:S01]  /*2c2d0*/  @!P0 MOV R18, R6 ;  /* 0x0000000600128202 */ /* 0x000fe20000000f00 */
[----:B------:R-:W-:Y:S05]  /*2c2e0*/  @!P1 BRA `(.L_x_1161) ;  /* 0x0000008000009947 */ /* 0x000fea0003800000 */
[----:B------:R-:W-:Y:S01]  /*2c2f0*/  ISETP.NE.AND P0, PT, R22, -0x1, PT ;  /* 0xffffffff1600780c */ /* 0x000fe20003f05270 */
[----:B------:R-:W-:Y:S02]  /*2c300*/  ULDC.64 UR4, c[0x0][0x118] ;  /* 0x0000460000047ab9 */ /* 0x000fe40000000a00 */
[----:B------:R-:W2:Y:S10]  /*2c310*/  LD.E R2, [R10.64+0xd4] ;  /* 0x0000d4040a027980 */ /* 0x000eb4000c101900 */
[----:B------:R-:W3:Y:S02]  /*2c320*/  @!P0 LD.E R0, [R10.64+0xb4] ;  /* 0x0000b4040a008980 */ /* 0x000ee4000c101900 */
[----:B---3--:R-:W-:-:S05]  /*2c330*/  @!P0 IMAD R22, R0, R21, RZ ;  /* 0x0000001500168224 */ /* 0x008fca00078e02ff */
[----:B------:R1:W-:Y:S01]  /*2c340*/  @!P0 STL [R1+0x138], R22 ;  /* 0x0001381601008387 */ /* 0x0003e20000100800 */
[----:B--2---:R-:W-:Y:S01]  /*2c350*/  IMAD R7, R2, R41, R22 ;  /* 0x0000002902077224 */ /* 0x004fe200078e0216 */
[----:B------:R-:W-:Y:S05]  /*2c360*/  BRA `(.L_x_1162) ;  /* 0x0000005000007947 */ /* 0x000fea0003800000 */
.L_x_1161:
[----:B------:R-:W-:Y:S02]  /*2c370*/  ULDC.64 UR4, c[0x0][0x118] ;  /* 0x0000460000047ab9 */ /* 0x000fe40000000a00 */
[----:B------:R-:W2:Y:S04]  /*2c380*/  LD.E R0, [R10.64+0x60] ;  /* 0x000060040a007980 */ /* 0x000ea8000c101900 */
[----:B------:R-:W3:Y:S01]  /*2c390*/  LD.E R2, [R10.64+0xb4] ;  /* 0x0000b4040a027980 */ /* 0x000ee2000c101900 */
[----:B--2---:R-:W-:-:S04]  /*2c3a0*/  IMAD R0, R0, R21, R41 ;  /* 0x0000001500007224 */ /* 0x004fc800078e0229 */
[----:B---3--:R-:W-:Y:S02]  /*2c3b0*/  IMAD R7, R2, R0, RZ ;  /* 0x0000000002077224 */ /* 0x008fe400078e02ff */
.L_x_1162:
[----:B------:R-:W-:Y:S05]  /*2c3c0*/  BSYNC B0 ;  /* 0x0000000000007941 */ /* 0x000fea0003800000 */
.L_x_1160:
[----:B------:R2:W5:Y:S01]  /*2c3d0*/  LDL R42, [R1+0x13c] ;  /* 0x00013c00012a7983 */ /* 0x0005620000100800 */
[----:B------:R-:W-:-:S03]  /*2c3e0*/  ULDC.64 UR4, c[0x0][0x118] ;  /* 0x0000460000047ab9 */ /* 0x000fc60000000a00 */
[----:B------:R2:W5:Y:S04]  /*2c3f0*/  LD.E.64 R12, [R10.64+0x70] ;  /* 0x000070040a0c7980 */ /* 0x000568000c101b00 */
[----:B------:R2:W5:Y:S01]  /*2c400*/  LD.E.64 R2, [R10.64+0xa0] ;  /* 0x0000a0040a027980 */ /* 0x000562000c101b00 */
[----:B------:R-:W-:Y:S01]  /*2c410*/  WARPSYNC 0xffffffff ;  /* 0xffffffff00007948 */ /* 0x000fe20003800000 */
[----:B------:R-:W-:Y:S01]  /*2c420*/  LOP3.LUT R8, R37, 0xffffffe0, RZ, 0xc0, !PT ;  /* 0xffffffe025087812 */ /* 0x000fe200078ec0ff */
[----:B------:R-:W-:Y:S01]  /*2c430*/  BSSY B0, `(.L_x_1163) ;  /* 0x0000024000007945 */ /* 0x000fe20003800000 */
[----:B------:R-:W-:Y:S01]  /*2c440*/  BAR.SYNC.DEFER_BLOCKING 0x0 ;  /* 0x0000000000007b1d */ /* 0x000fe20000010000 */
[----:B------:R-:W-:Y:S02]  /*2c450*/  SHF.R.S32.HI R6, RZ, 0x1f, R36 ;  /* 0x0000001fff067819 */ /* 0x000fe40000011424 */
[----:B------:R-:W-:-:S02]  /*2c460*/  IMAD.IADD R8, R39, 0x1, -R8 ;  /* 0x0000000127087824 */ /* 0x000fc400078e0a08 */
[----:B------:R-:W-:Y:S01]  /*2c470*/  LEA.HI R6, R6, R36, RZ, 0x2 ;  /* 0x0000002406067211 */ /* 0x000fe200078f10ff */
[----:B------:R-:W3:Y:S02]  /*2c480*/  S2R R38, SR_TID.X ;  /* 0x0000000000267919 */ /* 0x000ee40000002100 */
[----:B------:R-:W-:Y:S02]  /*2c490*/  LOP3.LUT P0, RZ, R8, 0x3, RZ, 0xc0, !PT ;  /* 0x0000000308ff7812 */ /* 0x000fe4000780c0ff */
[----:B------:R-:W4:Y:S01]  /*2c4a0*/  S2R R43, SR_CTAID.X ;  /* 0x00000000002b7919 */ /* 0x000f220000002500 */
[----:B------:R-:W-:-:S05]  /*2c4b0*/  LOP3.LUT R6, R6, 0xffffffc, RZ, 0xc0, !PT ;  /* 0x0ffffffc06067812 */ /* 0x000fca00078ec0ff */
[----:B------:R-:W-:Y:S01]  /*2c4c0*/  IMAD.IADD R6, R36, 0x1, -R6 ;  /* 0x0000000124067824 */ /* 0x000fe200078e0a06 */
[----:B-1----:R2:W1:Y:S04]  /*2c4d0*/  LDS.128 R20, [R189] ;  /* 0x00000000bd147984 */ /* 0x0024680000000c00 */
[----:B------:R2:W1:Y:S01]  /*2c4e0*/  LDS.128 R24, [R189+0x800] ;  /* 0x00080000bd187984 */ /* 0x0004620000000c00 */
[----:B---3--:R-:W-:-:S03]  /*2c4f0*/  SHF.R.S32.HI R40, RZ, 0x1f, R38 ;  /* 0x0000001fff287819 */ /* 0x008fc60000011426 */
[----:B------:R2:W3:Y:S01]  /*2c500*/  LDS.128 R28, [R189+0x1000] ;  /* 0x00100000bd1c7984 */ /* 0x0004e20000000c00 */
[----:B------:R-:W-:-:S03]  /*2c510*/  LEA.HI R0, R40, R38, RZ, 0x5 ;  /* 0x0000002628007211 */ /* 0x000fc600078f28ff */
[----:B------:R2:W1:Y:S01]  /*2c520*/  LDS.128 R32, [R189+0x1800] ;  /* 0x00180000bd207984 */ /* 0x0004620000000c00 */
[----:B------:R-:W-:-:S05]  /*2c530*/  LOP3.LUT R0, R0, 0xffffffe0, RZ, 0xc0, !PT ;  /* 0xffffffe000007812 */ /* 0x000fca00078ec0ff */
[----:B------:R-:W-:-:S05]  /*2c540*/  IMAD.IADD R0, R38, 0x1, -R0 ;  /* 0x0000000126007824 */ /* 0x000fca00078e0a00 */
[----:B------:R-:W-:-:S04]  /*2c550*/  SHF.R.S32.HI R9, RZ, 0x1f, R0 ;  /* 0x0000001fff097819 */ /* 0x000fc80000011400 */
[----:B------:R-:W-:-:S04]  /*2c560*/  LEA.HI R0, R9, R0, RZ, 0x2 ;  /* 0x0000000009007211 */ /* 0x000fc800078f10ff */
[----:B------:R-:W-:-:S05]  /*2c570*/  SHF.R.S32.HI R0, RZ, 0x2, R0 ;  /* 0x00000002ff007819 */ /* 0x000fca0000011400 */
[----:B------:R-:W-:Y:S01]  /*2c580*/  IMAD R0, R6, 0x10, R0 ;  /* 0x0000001006007824 */ /* 0x000fe200078e0200 */
[----:B------:R-:W-:Y:S05]  /*2c590*/  @P0 BRA `(.L_x_1164) ;  /* 0x000000d000000947 */ /* 0x000fea0003800000 */
[C---:B--2-4-:R-:W-:Y:S01]  /*2c5a0*/  IMAD R7, R43.reuse, 0x40, R7 ;  /* 0x000000402b077824 */ /* 0x054fe200078e0207 */
[C---:B------:R-:W-:Y:S01]  /*2c5b0*/  IADD3 R8, R0.reuse, 0x8, RZ ;  /* 0x0000000800087810 */ /* 0x040fe20007ffe0ff */
[----:B-----5:R-:W-:Y:S01]  /*2c5c0*/  IMAD R6, R43, -0x40, R42 ;  /* 0xffffffc02b067824 */ /* 0x020fe200078e022a */
[----:B------:R-:W-:Y:S02]  /*2c5d0*/  ULDC.64 UR4, c[0x0][0x118] ;  /* 0x0000460000047ab9 */ /* 0x000fe40000000a00 */
[----:B------:R-:W-:Y:S02]  /*2c5e0*/  SHF.R.S32.HI R9, RZ, 0x1f, R7 ;  /* 0x0000001fff097819 */ /* 0x000fe40000011407 */
[C---:B------:R-:W-:Y:S02]  /*2c5f0*/  IADD3 R7, P0, R0.reuse, R7, RZ ;  /* 0x0000000700077210 */ /* 0x040fe40007f1e0ff */
[----:B------:R-:W-:-:S02]  /*2c600*/  ISETP.GE.AND P2, PT, R0, R6, PT ;  /* 0x000000060000720c */ /* 0x000fc40003f46270 */
[----:B------:R-:W-:Y:S02]  /*2c610*/  ISETP.GE.AND P1, PT, R8, R6, PT ;  /* 0x000000060800720c */ /* 0x000fe40003f26270 */
[----:B------:R-:W-:Y:S02]  /*2c620*/  LEA.HI.X.SX32 R0, R0, R9, 0x1, P0 ;  /* 0x0000000900007211 */ /* 0x000fe400000f0eff */
[----:B------:R-:W-:-:S04]  /*2c630*/  LEA R2, P0, R7, R2, 0x2 ;  /* 0x0000000207027211 */ /* 0x000fc800078010ff */
[----:B------:R-:W-:-:S05]  /*2c640*/  LEA.HI.X R3, R7, R3, R0, 0x2, P0 ;  /* 0x0000000307037211 */ /* 0x000fca00000f1400 */
[----:B------:R2:W-:Y:S04]  /*2c650*/  @!P2 ST.E [R2.64], R14 ;  /* 0x0000000e0200a985 */ /* 0x0005e8000c101904 */
[----:B------:R2:W-:Y:S02]  /*2c660*/  @!P1 ST.E [R2.64+0x20], R15 ;  /* 0x0000200f02009985 */ /* 0x0005e4000c101904 */
.L_x_1164:
[----:B--2-4-:R-:W-:Y:S05]  /*2c670*/  BSYNC B0 ;  /* 0x0000000000007941 */ /* 0x014fea0003800000 */
.L_x_1163:
[----:B------:R-:W-:Y:S02]  /*2c680*/  ULDC.64 UR4, c[0x0][0x118] ;  /* 0x0000460000047ab9 */ /* 0x000fe40000000a00 */
[----:B------:R-:W2:Y:S01]  /*2c690*/  LD.E R6, [R10.64+0xc0] ;  /* 0x0000c0040a067980 */ /* 0x000ea2000c101900 */
[----:B------:R-:W-:Y:S01]  /*2c6a0*/  IMAD.SHL.U32 R14, R43, 0x40, RZ ;  /* 0x000000402b0e7824 */ /* 0x000fe200078e00ff */
[--C-:B-----5:R-:W-:Y:S01]  /*2c6b0*/  SHF.R.S32.HI R3, RZ, 0x1f, R132.reuse ;  /* 0x0000001fff037819 */ /* 0x120fe20000011484 */
[----:B------:R-:W-:Y:S01]  /*2c6c0*/  IMAD.MOV.U32 R2, RZ, RZ, R132 ;  /* 0x000000ffff027224 */ /* 0x000fe200078e0084 */
[----:B------:R-:W-:Y:S01]  /*2c6d0*/  SHF.R.S32.HI R8, RZ, 0x1f, R41 ;  /* 0x0000001fff087819 */ /* 0x000fe20000011429 */
[-C--:B------:R-:W-:Y:S01]  /*2c6e0*/  IMAD R0, R5, R14.reuse, RZ ;  /* 0x0000000e05007224 */ /* 0x080fe200078e02ff */
[----:B------:R-:W-:Y:S01]  /*2c6f0*/  SHF.R.S32.HI R7, RZ, 0x1f, R14 ;  /* 0x0000001fff077819 */ /* 0x000fe2000001140e */
[C---:B------:R-:W-:Y:S01]  /*2c700*/  IMAD.WIDE.U32 R2, R4.reuse, R14, R2 ;  /* 0x0000000e04027225 */ /* 0x040fe200078e0002 */
[----:B------:R-:W-:Y:S03]  /*2c710*/  BSSY B0, `(.L_x_1165) ;  /* 0x0000018000007945 */ /* 0x000fe60003800000 */
[----:B------:R-:W-:Y:S01]  /*2c720*/  IMAD R0, R4, R7, R0 ;  /* 0x0000000704007224 */ /* 0x000fe200078e0200 */
[----:B------:R-:W-:Y:S01]  /*2c730*/  IADD3 R2, P0, R18, R2, RZ ;  /* 0x0000000212027210 */ /* 0x000fe20007f1e0ff */
[----:B------:R-:W-:Y:S01]  /*2c740*/  IMAD.IADD R14, R42, 0x1, -R14 ;  /* 0x000000012a0e7824 */ /* 0x000fe200078e0a0e */
[----:B------:R-:W-:-:S02]  /*2c750*/  LEA.HI R7, R40, R38, RZ, 0x3 ;  /* 0x0000002628077211 */ /* 0x000fc400078f18ff */
[----:B------:R-:W-:Y:S02]  /*2c760*/  IADD3.X R3, R19, R3, R0, P0, !PT ;  /* 0x0000000313037210 */ /* 0x000fe400007fe400 */
[----:B------:R-:W-:-:S04]  /*2c770*/  SHF.R.S32.HI R0, RZ, 0x3, R7 ;  /* 0x00000003ff007819 */ /* 0x000fc80000011407 */
[----:B------:R-:W-:Y:S02]  /*2c780*/  SHF.R.S32.HI R15, RZ, 0x1f, R0 ;  /* 0x0000001fff0f7819 */ /* 0x000fe40000011400 */
[----:B--2---:R-:W-:Y:S01]  /*2c790*/  ISETP.GE.AND P1, PT, R132, R6, PT ;  /* 0x000000068400720c */ /* 0x004fe20003f26270 */
[----:B------:R-:W-:-:S03]  /*2c7a0*/  IMAD R6, R17, R41, RZ ;  /* 0x0000002911067224 */ /* 0x000fc600078e02ff */
[----:B------:R-:W-:Y:S01]  /*2c7b0*/  ISETP.GE.OR P0, PT, R0, R14, P1 ;  /* 0x0000000e0000720c */ /* 0x000fe20000f06670 */
[C---:B------:R-:W-:Y:S02]  /*2c7c0*/  IMAD R8, R16.reuse, R8, R6 ;  /* 0x0000000810087224 */ /* 0x040fe400078e0206 */
[----:B------:R-:W-:-:S04]  /*2c7d0*/  IMAD.WIDE.U32 R6, R16, R41, R2 ;  /* 0x0000002910067225 */ /* 0x000fc800078e0002 */
[----:B------:R-:W-:-:S06]  /*2c7e0*/  IMAD.IADD R3, R7, 0x1, R8 ;  /* 0x0000000107037824 */ /* 0x000fcc00078e0208 */
[----:B------:R-:W-:Y:S05]  /*2c7f0*/  @P0 BRA `(.L_x_1166) ;  /* 0x0000009000000947 */ /* 0x000fea0003800000 */
[----:B------:R-:W-:Y:S01]  /*2c800*/  MOV R2, R6 ;  /* 0x0000000600027202 */ /* 0x000fe20000000f00 */
[----:B------:R-:W-:Y:S01]  /*2c810*/  IMAD R10, R5, R0, RZ ;  /* 0x00000000050a7224 */ /* 0x000fe200078e02ff */
[----:B------:R-:W-:-:S03]  /*2c820*/  ULDC.64 UR4, c[0x0][0x118] ;  /* 0x0000460000047ab9 */ /* 0x000fc60000000a00 */
[----:B------:R-:W-:-:S04]  /*2c830*/  IMAD.WIDE.U32 R8, R0, R4, R2 ;  /* 0x0000000400087225 */ /* 0x000fc800078e0002 */
[----:B------:R-:W-:-:S05]  /*2c840*/  IMAD R10, R4, R15, R10 ;  /* 0x0000000f040a7224 */ /* 0x000fca00078e020a */
[----:B------:R-:W-:Y:S02]  /*2c850*/  IADD3 R9, R9, R10, RZ ;  /* 0x0000000a09097210 */ /* 0x000fe40007ffe0ff */
[----:B------:R-:W-:-:S04]  /*2c860*/  LEA R10, P0, R8, R12, 0x1 ;  /* 0x0000000c080a7211 */ /* 0x000fc800078008ff */
[----:B------:R-:W-:-:S05]  /*2c870*/  LEA.HI.X R11, R8, R13, R9, 0x1, P0 ;  /* 0x0000000d080b7211 */ /* 0x000fca00000f0c09 */
[----:B-1----:R1:W-:Y:S04]  /*2c880*/  ST.E.128 [R10.64], R20 ;  /* 0x000000140a007985 */ /* 0x0023e8000c101d04 */
.L_x_1166:
[----:B------:R-:W-:Y:S05]  /*2c890*/  BSYNC B0 ;  /* 0x0000000000007941 */ /* 0x000fea0003800000 */
.L_x_1165:
[----:B------:R-:W-:Y:S01]  /*2c8a0*/  IADD3 R8, R0, 0x10, RZ ;  /* 0x0000001000087810 */ /* 0x000fe20007ffe0ff */
[----:B------:R-:W-:Y:S03]  /*2c8b0*/  BSSY B0, `(.L_x_1167) ;  /* 0x000000f000007945 */ /* 0x000fe60003800000 */
[----:B------:R-:W-:-:S13]  /*2c8c0*/  ISETP.GE.OR P0, PT, R8, R14, P1 ;  /* 0x0000000e0800720c */ /* 0x000fda0000f06670 */
[----:B------:R-:W-:Y:S05]  /*2c8d0*/  @P0 BRA `(.L_x_1168) ;  /* 0x000000c000000947 */ /* 0x000fea0003800000 */
[----:B-1----:R-:W-:Y:S01]  /*2c8e0*/  IADD3 R10, P0, R0, 0x10, RZ ;  /* 0x00000010000a7810 */ /* 0x002fe20007f1e0ff */
[----:B------:R-:W-:Y:S01]  /*2c8f0*/  ULDC.64 UR4, c[0x0][0x118] ;  /* 0x0000460000047ab9 */ /* 0x000fe20000000a00 */
[----:B------:R-:W-:-:S03]  /*2c900*/  MOV R9, R3 ;  /* 0x0000000300097202 */ /* 0x000fc60000000f00 */
[----:B------:R-:W-:-:S04]  /*2c910*/  IMAD.X R8, RZ, RZ, R15, P0 ;  /* 0x000000ffff087224 */ /* 0x000fc800000e060f */
[----:B------:R-:W-:Y:S02]  /*2c920*/  IMAD R11, R8, R4, RZ ;  /* 0x00000004080b7224 */ /* 0x000fe400078e02ff */
[----:B------:R-:W-:Y:S02]  /*2c930*/  IMAD.MOV.U32 R8, RZ, RZ, R6 ;  /* 0x000000ffff087224 */ /* 0x000fe400078e0006 */
[-C--:B------:R-:W-:Y:S02]  /*2c940*/  IMAD R11, R5, R10.reuse, R11 ;  /* 0x0000000a050b7224 */ /* 0x080fe400078e020b */
[----:B------:R-:W-:-:S05]  /*2c950*/  IMAD.WIDE.U32 R8, R4, R10, R8 ;  /* 0x0000000a04087225 */ /* 0x000fca00078e0008 */
[----:B------:R-:W-:Y:S02]  /*2c960*/  LEA R10, P0, R8, R12, 0x1 ;  /* 0x0000000c080a7211 */ /* 0x000fe400078008ff */
[----:B------:R-:W-:-:S04]  /*2c970*/  IADD3 R11, R9, R11, RZ ;  /* 0x0000000b090b7210 */ /* 0x000fc80007ffe0ff */
[----:B------:R-:W-:-:S05]  /*2c980*/  LEA.HI.X R11, R8, R13, R11, 0x1, P0 ;  /* 0x0000000d080b7211 */ /* 0x000fca00000f0c0b */
[----:B------:R1:W-:Y:S02]  /*2c990*/  ST.E.128 [R10.64], R24 ;  /* 0x000000180a007985 */ /* 0x0003e4000c101d04 */
.L_x_1168:
[----:B------:R-:W-:Y:S05]  /*2c9a0*/  BSYNC B0 ;  /* 0x0000000000007941 */ /* 0x000fea0003800000 */
.L_x_1167:
        /* <DEDUP_REMOVED lines=15> */
[----:B---3--:R1:W-:Y:S02]  /*2caa0*/  ST.E.128 [R10.64], R28 ;  /* 0x0000001c0a007985 */ /* 0x0083e4000c101d04 */
.L_x_1170:
[----:B------:R-:W-:Y:S05]  /*2cab0*/  BSYNC B0 ;  /* 0x0000000000007941 */ /* 0x000fea0003800000 */
.L_x_1169:
[----:B------:R-:W-:Y:S01]  /*2cac0*/  IADD3 R8, R0, 0x30, RZ ;  /* 0x0000003000087810 */ /* 0x000fe20007ffe0ff */
[----:B------:R-:W-:Y:S01]  /*2cad0*/  IMAD.MOV.U32 R9, RZ, RZ, 0x0 ;  /* 0x00000000ff097424 */ /* 0x000fe200078e00ff */
[----:B-1----:R-:W-:Y:S02]  /*2cae0*/  MOV R10, 0x70 ;  /* 0x00000070000a7802 */ /* 0x002fe40000000f00 */
[----:B------:R-:W-:-:S03]  /*2caf0*/  ISETP.GE.OR P1, PT, R8, R14, P1 ;  /* 0x0000000e0800720c */ /* 0x000fc60000f26670 */
[----:B------:R-:W-:-:S10]  /*2cb00*/  IMAD.MOV.U32 R8, RZ, RZ, R10 ;  /* 0x000000ffff087224 */ /* 0x000fd400078e000a */
[----:B------:R-:W-:Y:S05]  /*2cb10*/  @P1 RET.REL.NODEC R8 `(_ZN5flash24flash_fwd_splitkv_kernelI23Flash_fwd_kernel_traitsILi64ELi64ELi256ELi4ELb0ELb0EN7cutlass6half_tE19Flash_kernel_traitsILi64ELi64ELi256ELi4ES3_EELb1ELb0ELb0ELb0ELb0ELb0ELb0ELb1EEEvNS_16Flash_fwd_paramsE) ;  /* 0xfffd34e008001950 */ /* 0x000fea0003c3ffff */
[----:B------:R-:W-:Y:S01]  /*2cb20*/  IADD3 R0, P0, R0, 0x30, RZ ;  /* 0x0000003000007810 */ /* 0x000fe20007f1e0ff */
[----:B------:R-:W-:-:S03]  /*2cb30*/  ULDC.64 UR4, c[0x0][0x118] ;  /* 0x0000460000047ab9 */ /* 0x000fc60000000a00 */
[----:B------:R-:W-:-:S05]  /*2cb40*/  IADD3.X R2, RZ, R15, RZ, P0, !PT ;  /* 0x0000000fff027210 */ /* 0x000fca00007fe4ff */
[----:B------:R-:W-:Y:S01]  /*2cb50*/  IMAD R8, R2, R4, RZ ;  /* 0x0000000402087224 */ /* 0x000fe200078e02ff */
[----:B------:R-:W-:-:S05]  /*2cb60*/  MOV R2, R6 ;  /* 0x0000000600027202 */ /* 0x000fca0000000f00 */
[----:B------:R-:W-:-:S04]  /*2cb70*/  IMAD.WIDE.U32 R6, R4, R0, R2 ;  /* 0x0000000004067225 */ /* 0x000fc800078e0002 */
[----:B------:R-:W-:Y:S01]  /*2cb80*/  IMAD R0, R5, R0, R8 ;  /* 0x0000000005007224 */ /* 0x000fe200078e0208 */
[----:B------:R-:W-:-:S03]  /*2cb90*/  LEA R2, P0, R6, R12, 0x1 ;  /* 0x0000000c06027211 */ /* 0x000fc600078008ff */
[----:B------:R-:W-:-:S05]  /*2cba0*/  IMAD.IADD R0, R7, 0x1, R0 ;  /* 0x0000000107007824 */ /* 0x000fca00078e0200 */
[----:B------:R-:W-:-:S05]  /*2cbb0*/  LEA.HI.X R3, R6, R13, R0, 0x1, P0 ;  /* 0x0000000d06037211 */ /* 0x000fca00000f0c00 */
[----:B------:R1:W-:Y:S02]  /*2cbc0*/  ST.E.128 [R2.64], R32 ;  /* 0x0000002002007985 */ /* 0x0003e4000c101d04 */
[----:B-1----:R-:W-:Y:S01]  /*2cbd0*/  MOV R2, R10 ;  /* 0x0000000a00027202 */ /* 0x002fe20000000f00 */
[----:B------:R-:W-:-:S04]  /*2cbe0*/  IMAD.MOV.U32 R3, RZ, RZ, 0x0 ;  /* 0x00000000ff037424 */ /* 0x000fc800078e00ff */
[----:B------:R-:W-:Y:S05]  /*2cbf0*/  RET.REL.NODEC R2 `(_ZN5flash24flash_fwd_splitkv_kernelI23Flash_fwd_kernel_traitsILi64ELi64ELi256ELi4ELb0ELb0EN7cutlass6half_tE19Flash_kernel_traitsILi64ELi64ELi256ELi4ES3_EELb1ELb0ELb0ELb0ELb0ELb0ELb0ELb1EEEvNS_16Flash_fwd_paramsE) ;  /* 0xfffd340002007950 */ /* 0x000fea0003c3ffff */
.L_x_1158:
[----:B------:R-:W-:Y:S01]  /*2cc00*/  IMAD.MOV.U32 R0, RZ, RZ, R250 ;  /* 0x000000ffff007224 */ /* 0x000fe200078e00fa */
[----:B------:R-:W-:Y:S02]  /*2cc10*/  MOV R5, 0x2 ;  /* 0x0000000200057802 */ /* 0x000fe40000000f00 */
[----:B------:R-:W-:Y:S02]  /*2cc20*/  MOV R4, 0x2cc40 ;  /* 0x0002cc4000047802 */ /* 0x000fe40000000f00 */
[----:B-1---5:R-:W-:Y:S05]  /*2cc30*/  CALL.REL.NOINC `($__internal_14_$__cuda_sm70_shflsync_bfly_p) ;  /* 0x0000011000007944 */ /* 0x022fea0003c00000 */
[----:B------:R-:W-:Y:S01]  /*2cc40*/  MOV R0, R6 ;  /* 0x0000000600007202 */ /* 0x000fe20000000f00 */
[----:B------:R-:W-:Y:S05]  /*2cc50*/  BRA `(.L_x_1171) ;  /* 0xffffedc000007947 */ /* 0x000fea000383ffff */
.L_x_1159:
[----:B------:R-:W-:Y:S02]  /*2cc60*/  MOV R5, 0x1 ;  /* 0x0000000100057802 */ /* 0x000fe40000000f00 */
[----:B------:R-:W-:Y:S02]  /*2cc70*/  MOV R4, 0x2cc90 ;  /* 0x0002cc9000047802 */ /* 0x000fe40000000f00 */
[----:B-12--5:R-:W-:Y:S05]  /*2cc80*/  CALL.REL.NOINC `($__internal_14_$__cuda_sm70_shflsync_bfly_p) ;  /* 0x000000c000007944 */ /* 0x026fea0003c00000 */
[----:B------:R-:W-:Y:S01]  /*2cc90*/  FADD.FTZ R19, R0, R6 ;  /* 0x0000000600137221 */ /* 0x000fe20000010000 */
[----:B------:R-:W-:Y:S02]  /*2cca0*/  MOV R0, R249 ;  /* 0x000000f900007202 */ /* 0x000fe40000000f00 */
[----:B------:R-:W-:Y:S02]  /*2ccb0*/  MOV R5, 0x2 ;  /* 0x0000000200057802 */ /* 0x000fe40000000f00 */
[----:B------:R-:W-:-:S02]  /*2ccc0*/  MOV R4, 0x2cce0 ;  /* 0x0002cce000047802 */ /* 0x000fc40000000f00 */
[----:B------:R-:W-:Y:S05]  /*2ccd0*/  CALL.REL.NOINC `($__internal_14_$__cuda_sm70_shflsync_bfly_p) ;  /* 0x0000007000007944 */ /* 0x000fea0003c00000 */
[----:B------:R-:W-:Y:S01]  /*2cce0*/  FADD.FTZ R2, R249, R6 ;  /* 0x00000006f9027221 */ /* 0x000fe20000010000 */
[----:B------:R-:W-:-:S02]  /*2ccf0*/  MOV R5, 0x1 ;  /* 0x0000000100057802 */ /* 0x000fc40000000f00 */
[----:B------:R-:W-:Y:S02]  /*2cd00*/  MOV R4, 0x2cd30 ;  /* 0x0002cd3000047802 */ /* 0x000fe40000000f00 */
[----:B------:R-:W-:Y:S02]  /*2cd10*/  MOV R0, R2 ;  /* 0x0000000200007202 */ /* 0x000fe40000000f00 */
[----:B------:R-:W-:Y:S05]  /*2cd20*/  CALL.REL.NOINC `($__internal_14_$__cuda_sm70_shflsync_bfly_p) ;  /* 0x0000002000007944 */ /* 0x000fea0003c00000 */
[----:B------:R-:W-:Y:S01]  /*2cd30*/  MOV R4, R6 ;  /* 0x0000000600047202 */ /* 0x000fe20000000f00 */
[----:B------:R-:W-:Y:S05]  /*2cd40*/  BRA `(.L_x_1172) ;  /* 0xffffed4000007947 */ /* 0x000fea000383ffff */
        .weak           $__internal_14_$__cuda_sm70_shflsync_bfly_p
        .type           $__internal_14_$__cuda_sm70_shflsync_bfly_p,@function
        .size           $__internal_14_$__cuda_sm70_shflsync_bfly_p,(.L_x_7711 - $__internal_14_$__cuda_sm70_shflsync_bfly_p)
$__internal_14_$__cuda_sm70_shflsync_bfly_p:
[----:B------:R-:W-:Y:S04]  /*2cd50*/  WARPSYNC R7 ;  /* 0x0000000700007348 */ /* 0x000fe80003800000 */
[----:B------:R1:W2:Y:S02]  /*2cd60*/  SHFL.BFLY PT, R6, R0, R5, R8 ;  /* 0x0c00000500067389 */ /* 0x0002a400000e0008 */
[----:B-1----:R-:W-:-:S04]  /*2cd70*/  MOV R5, 0x0 ;  /* 0x0000000000057802 */ /* 0x002fc80000000f00 */
[----:B--2---:R-:W-:Y:S05]  /*2cd80*/  RET.REL.NODEC R4 `(_ZN5flash24flash_fwd_splitkv_kernelI23Flash_fwd_kernel_traitsILi64ELi64ELi256ELi4ELb0ELb0EN7cutlass6half_tE19Flash_kernel_traitsILi64ELi64ELi256ELi4ES3_EELb1ELb0ELb0ELb0ELb0ELb0ELb0ELb1EEEvNS_16Flash_fwd_paramsE) ;  /* 0xfffd327004007950 */ /* 0x004fea0003c3ffff */
.L_x_1173:
        /* <DEDUP_REMOVED lines=15> */
.L_x_7711:


//--------------------- .text._ZN5flash24flash_fwd_splitkv_kernelI23Flash_fwd_kernel_traitsILi64ELi64ELi256ELi4ELb0ELb0EN7cutlass6half_tE19Flash_kernel_traitsILi64ELi64ELi256ELi4ES3_EELb1ELb0ELb0ELb0ELb0ELb1ELb0ELb1EEEvNS_16Flash_fwd_paramsE --------------------------
	.section	.text._ZN5flash24flash_fwd_splitkv_kernelI23Flash_fwd_kernel_traitsILi64ELi64ELi256ELi4ELb0ELb0EN7cutlass6half_tE19Flash_kernel_traitsILi64ELi64ELi256ELi4ES3_EELb1ELb0ELb0ELb0ELb0ELb1ELb0ELb1EEEvNS_16Flash_fwd_paramsE,"ax",@progbits
	.sectioninfo	@"SHI_REGISTERS=255"
	.align	128
        .global         _ZN5flash24flash_fwd_splitkv_kernelI23Flash_fwd_kernel_traitsILi64ELi64ELi256ELi4ELb0ELb0EN7cutlass6half_tE19Flash_kernel_traitsILi64ELi64ELi256ELi4ES3_EELb1ELb0ELb0ELb0ELb0ELb1ELb0ELb1EEEvNS_16Flash_fwd_paramsE
        .type           _ZN5flash24flash_fwd_splitkv_kernelI23Flash_fwd_kernel_traitsILi64ELi64ELi256ELi4ELb0ELb0EN7cutlass6half_tE19Flash_kernel_traitsILi64ELi64ELi256ELi4ES3_EELb1ELb0ELb0ELb0ELb0ELb1ELb0ELb1EEEvNS_16Flash_fwd_paramsE,@function
        .size           _ZN5flash24flash_fwd_splitkv_kernelI23Flash_fwd_kernel_traitsILi64ELi64ELi256ELi4ELb0ELb0EN7cutlass6half_tE19Flash_kernel_traitsILi64ELi64ELi256ELi4ES3_EELb1ELb0ELb0ELb0ELb0ELb1ELb0ELb1EEEvNS_16Flash_fwd_paramsE,(.L_x_7713 - _ZN5flash24flash_fwd_splitkv_kernelI23Flash_fwd_kernel_traitsILi64ELi64ELi256ELi4ELb0ELb0EN7cutlass6half_tE19Flash_kernel_traitsILi64ELi64ELi256ELi4ES3_EELb1ELb0ELb0ELb0ELb0ELb1ELb0ELb1EEEvNS_16Flash_fwd_paramsE)
        .other          _ZN5flash24flash_fwd_splitkv_kernelI23Flash_fwd_kernel_traitsILi64ELi64ELi256ELi4ELb0ELb0EN7cutlass6half_tE19Flash_kernel_traitsILi64ELi64ELi256ELi4ES3_EELb1ELb0ELb0ELb0ELb0ELb1ELb0ELb1EEEvNS_16Flash_fwd_paramsE,@"STO_CUDA_ENTRY STV_DEFAULT"
_ZN5flash24flash_fwd_splitkv_kernelI23Flash_fwd_kernel_traitsILi64ELi64ELi256ELi4ELb0ELb0EN7cutlass6half_tE19Flash_kernel_traitsILi64ELi64ELi256ELi4ES3_EELb1ELb0ELb0ELb0ELb0ELb1ELb0ELb1EEEvNS_16Flash_fwd_paramsE:
.text._ZN5flash24flash_fwd_splitkv_kernelI23Flash_fwd_kernel_traitsILi64ELi64ELi256ELi4ELb0ELb0EN7cutlass6half_tE19Flash_kernel_traitsILi64ELi64ELi256ELi4ES3_EELb1ELb0ELb0ELb0ELb0ELb1ELb0ELb1EEEvNS_16Flash_fwd_paramsE:
[----:B------:R-:W-:Y:S02]  /*0000*/  MOV R1, c[0x0][0x28] ;  /* 0x00000a0000017a02 */ /* 0x000fe40000000f00 */
[----:B------:R-:W-:Y:S01]  /*0010*/  ULDC.64 UR4, c[0x0][0x40] ;  /* 0x0000100000047ab9 */ /* 0x000fe20000000a00 */
[----:B------:R-:W-:Y:S01]  /*0020*/  BSSY B3, `(.L_x_1174) ;  /* 0x0000005000037945 */ /* 0x000fe20003800000 */
[----:B------:R-:W-:Y:S01]  /*0030*/  UIADD3 UR4, UP0, UR4, 0x160, URZ ;  /* 0x0000016004047890 */ /* 0x000fe2000ff1e03f */
[----:B------:R-:W-:-:S03]  /*0040*/  IADD3 R1, R1, -0x180, RZ ;  /* 0xfffffe8001017810 */ /* 0x000fc60007ffe0ff */
[----:B------:R-:W-:-:S07]  /*0050*/  UIADD3.X UR5, URZ, UR5, URZ, UP0, !UPT ;  /* 0x000000053f057290 */ /* 0x000fce00087fe43f */
[----:B------:R-:W-:Y:S05]  /*0060*/  CALL.REL.NOINC `($_ZN5flash24flash_fwd_splitkv_kernelI23Flash_fwd_kernel_traitsILi64ELi64ELi256ELi4ELb0ELb0EN7cutlass6half_tE19Flash_kernel_traitsILi64ELi64ELi256ELi4ES3_EELb1ELb0ELb0ELb0ELb0ELb1ELb0ELb1EEEvNS_16Flash_fwd_paramsE$_ZN5flash30compute_attn_1rowblock_splitkvI23Flash_fwd_kernel_traitsILi64ELi64ELi256ELi4ELb0ELb0EN7cutlass6half_tE19Flash_kernel_traitsILi64ELi64ELi256ELi4ES3_EELb1ELb0ELb0ELb0ELb0ELb1ELb0ELb1ENS_16Flash_fwd_paramsEEEvRKT8_iiiii) ;  /* 0x0000002000007944 */ /* 0x000fea0003c00000 */
[----:B------:R-:W-:Y:S05]  /*0070*/  BSYNC B3 ;  /* 0x0000000000037941 */ /* 0x000fea0003800000 */
.L_x_1174:
[----:B------:R-:W-:Y:S05]  /*0080*/  EXIT ;  /* 0x000000000000794d */ /* 0x000fea0003800000 */
        .type           $_ZN5flash24flash_fwd_splitkv_kernelI23Flash_fwd_kernel_traitsILi64ELi64ELi256ELi4ELb0ELb0EN7cutlass6half_tE19Flash_kernel_traitsILi64ELi64ELi256ELi4ES3_EELb1ELb0ELb0ELb0ELb0ELb1ELb0ELb1EEEvNS_16Flash_fwd_paramsE$_ZN5flash30compute_attn_1rowblock_splitkvI23Flash_fwd_kernel_traitsILi64ELi64ELi256ELi4ELb0ELb0EN7cutlass6half_tE19Flash_kernel_traitsILi64ELi64ELi256ELi4ES3_EELb1ELb0ELb0ELb0ELb0ELb1ELb0ELb1ENS_16Flash_fwd_paramsEEEvRKT8_iiiii,@function
        .size           $_ZN5flash24flash_fwd_splitkv_kernelI23Flash_fwd_kernel_traitsILi64ELi64ELi256ELi4ELb0ELb0EN7cutlass6half_tE19Flash_kernel_traitsILi64ELi64ELi256ELi4ES3_EELb1ELb0ELb0ELb0ELb0ELb1ELb0ELb1EEEvNS_16Flash_fwd_paramsE$_ZN5flash30compute_attn_1rowblock_splitkvI23Flash_fwd_kernel_traitsILi64ELi64ELi256ELi4ELb0ELb0EN7cutlass6half_tE19Flash_kernel_traitsILi64ELi64ELi256ELi4ES3_EELb1ELb0ELb0ELb0ELb0ELb1ELb0ELb1ENS_16Flash_fwd_paramsEEEvRKT8_iiiii,($__internal_15_$__cuda_sm70_shflsync_bfly_p - $_ZN5flash24flash_fwd_splitkv_kernelI23Flash_fwd_kernel_traitsILi64ELi64ELi256ELi4ELb0ELb0EN7cutlass6half_tE19Flash_kernel_traitsILi64ELi64ELi256ELi4ES3_EELb1ELb0ELb0ELb0ELb0ELb1ELb0ELb1EEEvNS_16Flash_fwd_paramsE$_ZN5flash30compute_attn_1rowblock_splitkvI23Flash_fwd_kernel_traitsILi64ELi64ELi256ELi4ELb0ELb0EN7cutlass6half_tE19Flash_kernel_traitsILi64ELi64ELi256ELi4ES3_EELb1ELb0ELb0ELb0ELb0ELb1ELb0ELb1ENS_16Flash_fwd_paramsEEEvRKT8_iiiii)
$_ZN5flash24flash_fwd_splitkv_kernelI23Flash_fwd_kernel_traitsILi64ELi64ELi256ELi4ELb0ELb0EN7cutlass6half_tE19Flash_kernel_traitsILi64ELi64ELi256ELi4ES3_EELb1ELb0ELb0ELb0ELb0ELb1ELb0ELb1EEEvNS_16Flash_fwd_paramsE$_ZN5flash30compute_attn_1rowblock_splitkvI23Flash_fwd_kernel_traitsILi64ELi64ELi256ELi4ELb0ELb0EN7cutlass6half_tE19Flash_kernel_traitsILi64ELi64ELi256ELi4ES3_EELb1ELb0ELb0ELb0ELb0ELb1ELb0ELb1ENS_16Flash_fwd_paramsEEEvRKT8_iiiii:
        /* <DEDUP_REMOVED lines=22> */
.L_x_1176:
[----:B------:R-:W-:Y:S05]  /*01f0*/  BSYNC B0 ;  /* 0x0000000000007941 */ /* 0x000fea0003800000 */
.L_x_1175:
        /* <DEDUP_REMOVED lines=18> */
.L_x_1178:
[----:B------:R3:W5:Y:S02]  /*0320*/  LD.E R0, [R16.64+0xb8] ;  /* 0x0000b80610007980 */ /* 0x000764000c101900 */
.L_x_1179:
[----:B------:R-:W-:Y:S05]  /*0330*/  BSYNC B0 ;  /* 0x0000000000007941 */ /* 0x000fea0003800000 */
.L_x_1177:
        /* <DEDUP_REMOVED lines=10> */
.L_x_1181:
[----:B------:R-:W2:Y:S01]  /*03e0*/  LD.E.64 R2, [R16.64+0x108] ;  /* 0x0001080610027980 */ /* 0x000ea2000c101b00 */
[----:B------:R-:W-:Y:S01]  /*03f0*/  BSSY B0, `(.L_x_1183) ;  /* 0x0000006000007945 */ /* 0x000fe20003800000 */
[----:B------:R-:W-:Y:S01]  /*0400*/  IMAD.MOV.U32 R0, RZ, RZ, RZ ;  /* 0x000000ffff007224 */ /* 0x000fe200078e00ff */
[----:B--2---:R-:W-:-:S04]  /*0410*/  ISETP.NE.U32.AND P0, PT, R2, RZ, PT ;  /* 0x000000ff0200720c */ /* 0x004fc80003f05070 */
[----:B------:R-:W-:-:S13]  /*0420*/  ISETP.NE.AND.EX P0, PT, R3, RZ, PT, P0 ;  /* 0x000000ff0300720c */ /* 0x000fda0003f05300 */
[----:B------:R-:W-:Y:S05]  /*0430*/  @!P0 BRA `(.L_x_1184) ;  /* 0x0000001000008947 */ /* 0x000fea0003800000 */
[----:B------:R2:W5:Y:S02]  /*0440*/  LD.E R0, [R16.64+0xbc] ;  /* 0x0000bc0610007980 */ /* 0x000564000c101900 */
.L_x_1184:
[----:B------:R-:W-:Y:S05]  /*0450*/  BSYNC B0 ;  /* 0x0000000000007941 */ /* 0x000fea0003800000 */
.L_x_1183:
[----:B-----5:R-:W-:Y:S02]  /*0460*/  IADD3 R211, R119, R0, RZ ;  /* 0x0000000077d37210 */ /* 0x020fe40007ffe0ff */
.L_x_1182:
[----:B------:R-:W-:Y:S05]  /*0470*/  BSYNC B1 ;  /* 0x0000000000017941 */ /* 0x000fea0003800000 */
.L_x_1180:
[----:B------:R-:W5:Y:S01]  /*0480*/  S2R R38, SR_CTAID.X ;  /* 0x0000000000267919 */ /* 0x000f620000002500 */
[----:B------:R-:W-:Y:S01]  /*0490*/  MOV R25, 0x70 ;  /* 0x0000007000197802 */ /* 0x000fe20000000f00 */
[----:B------:R-:W-:-:S03]  /*04a0*/  IMAD.MOV.U32 R3, RZ, RZ, 0x0 ;  /* 0x00000000ff037424 */ /* 0x000fc600078e00ff */
[----:B------:R-:W-:Y:S01]  /*04b0*/  MOV R2, R25 ;  /* 0x0000001900027202 */ /* 0x000fe20000000f00 */
[----:B-----5:R-:W-:-:S05]  /*04c0*/  IMAD.SHL.U32 R26, R38, 0x40, RZ ;  /* 0x00000040261a7824 */ /* 0x020fca00078e00ff */
[----:B------:R-:W-:-:S13]  /*04d0*/  ISETP.GT.AND P0, PT, R28, R26, PT ;  /* 0x0000001a1c00720c */ /* 0x000fda0003f04270 */
[----:B------:R-:W-:Y:S05]  /*04e0*/  @!P0 RET.REL.NODEC R2 `(_ZN5flash24flash_fwd_splitkv_kernelI23Flash_fwd_kernel_traitsILi64ELi64ELi256ELi4ELb0ELb0EN7cutlass6half_tE19Flash_kernel_traitsILi64ELi64ELi256ELi4ES3_EELb1ELb0ELb0ELb0ELb0ELb1ELb0ELb1EEEvNS_16Flash_fwd_paramsE) ;  /* 0xfffffb1002008950 */ /* 0x000fea0003c3ffff */
        /* <DEDUP_REMOVED lines=42> */
[-C--:B----4-:R-:W-:Y:S02]  /*0790*/  @!P0 IMAD R5, R7, R37.reuse, RZ ;  /* 0x0000002507058224 */ /* 0x090fe400078e02ff */
        /* <DEDUP_REMOVED lines=32> */
.L_x_1187:
[----:B------:R-:W-:Y:S05]  /*09a0*/  BSYNC B0 ;  /* 0x0000000000007941 */ /* 0x000fea0003800000 */
.L_x_1186:
        /* <DEDUP_REMOVED lines=16> */
.L_x_1189:
[----:B------:R-:W-:Y:S05]  /*0ab0*/  BSYNC B0 ;  /* 0x0000000000007941 */ /* 0x000fea0003800000 */
.L_x_1188:
        /* <DEDUP_REMOVED lines=16> */
.L_x_1191:
[----:B------:R-:W-:Y:S05]  /*0bc0*/  BSYNC B0 ;  /* 0x0000000000007941 */ /* 0x000fea0003800000 */
.L_x_1190:
        /* <DEDUP_REMOVED lines=15> */
.L_x_1193:
[----:B------:R-:W-:Y:S05]  /*0cc0*/  BSYNC B0 ;  /* 0x0000000000007941 */ /* 0x000fea0003800000 */
.L_x_1192:
        /* <DEDUP_REMOVED lines=17> */
[----:B----4-:R-:W-:Y:S05]  /*0de0*/  @P0 RET.REL.NODEC R4 `(_ZN5flash24flash_fwd_splitkv_kernelI23Flash_fwd_kernel_traitsILi64ELi64ELi256ELi4ELb0ELb0EN7cutlass6half_tE19Flash_kernel_traitsILi64ELi64ELi256ELi4ES3_EELb1ELb0ELb0ELb0ELb0ELb1ELb0ELb1EEEvNS_16Flash_fwd_paramsE) ;  /* 0xfffff21004000950 */ /* 0x010fea0003c3ffff */
[----:B------:R-:W-:-:S05]  /*0df0*/  MOV R0, 0x7f800000 ;  /* 0x7f80000000007802 */ /* 0x000fca0000000f00 */
[----:B------:R2:W-:Y:S02]  /*0e00*/  ST.E [R2.64+0xc0], R0 ;  /* 0x0000c00002007985 */ /* 0x0005e4000c101906 */
[----:B--2---:R-:W-:Y:S02]  /*0e10*/  MOV R2, R25 ;  /* 0x0000001900027202 */ /* 0x004fe40000000f00 */
[----:B------:R-:W-:-:S04]  /*0e20*/  MOV R3, 0x0 ;  /* 0x0000000000037802 */ /* 0x000fc80000000f00 */
[----:B------:R-:W-:Y:S05]  /*0e30*/  RET.REL.NODEC R2 `(_ZN5flash24flash_fwd_splitkv_kernelI23Flash_fwd_kernel_traitsILi64ELi64ELi256ELi4ELb0ELb0EN7cutlass6half_tE19Flash_kernel_traitsILi64ELi64ELi256ELi4ES3_EELb1ELb0ELb0ELb0ELb0ELb1ELb0ELb1EEEvNS_16Flash_fwd_paramsE) ;  /* 0xfffff1c002007950 */ /* 0x000fea0003c3ffff */
.L_x_1185:
        /* <DEDUP_REMOVED lines=69> */
[----:B------:R-:W-:Y:S02]  /*1290*/  IABS R18, R39 ;  /* 0x0000002700127213 */ /* 0x000fe40000000000 */
[----:B------:R-:W-:Y:S02]  /*12a0*/  IABS R15, R14 ;  /* 0x0000000e000f7213 */ /* 0x000fe40000000000 */
[----:B-1----:R-:W-:Y:S01]  /*12b0*/  IADD3 R0, RZ, -R3, RZ ;  /* 0x80000003ff007210 */ /* 0x002fe20007ffe0ff */
[----:B------:R-:W-:-:S04]  /*12c0*/  IMAD.MOV.U32 R2, RZ, RZ, RZ ;  /* 0x000000ffff027224 */ /* 0x000fc800078e00ff */
[----:B------:R-:W-:-:S04]  /*12d0*/  IMAD R0, R0, R4, RZ ;  /* 0x0000000400007224 */ /* 0x000fc800078e02ff */
[----:B------:R-:W-:Y:S01]  /*12e0*/  IMAD.HI.U32 R2, R3, R0, R2 ;  /* 0x0000000003027227 */ /* 0x000fe200078e0002 */
        /* <DEDUP_REMOVED lines=13> */
[----:B------:R-:W-:Y:S01]  /*13c0*/  @P2 IADD3 R2, R2, 0x1, RZ ;  /* 0x0000000102022810 */ /* 0x000fe20007ffe0ff */
[----:B----4-:R1:W-:Y:S01]  /*13d0*/  STL.64 [R1+0x10], R20 ;  /* 0x0000101401007387 */ /* 0x0103e20000100a00 */
        /* <DEDUP_REMOVED lines=27> */
.L_x_1195:
        /* <DEDUP_REMOVED lines=13> */
[----:B---3--:R2:W-:Y:S01]  /*1660*/  STL.64 [R1+0x10], R2 ;  /* 0x0000100201007387 */ /* 0x0085e20000100a00 */
        /* <DEDUP_REMOVED lines=71> */
.L_x_1196:
[----:B-1----:R-:W-:Y:S05]  /*1ae0*/  BSYNC B0 ;  /* 0x0000000000007941 */ /* 0x002fea0003800000 */
.L_x_1194:
[----:B------:R-:W2:Y:S01]  /*1af0*/  LDL R34, [R1+0x10] ;  /* 0x0000100001227983 */ /* 0x000ea20000100800 */
[----:B------:R-:W-:-:S03]  /*1b00*/  ISETP.NE.AND P0, PT, R40, -0x1, PT ;  /* 0xffffffff2800780c */ /* 0x000fc60003f05270 */
[----:B------:R-:W3:Y:S04]  /*1b10*/  LDL R36, [R1+0x14] ;  /* 0x0000140001247983 */ /* 0x000ee80000100800 */
[----:B------:R-:W4:Y:S04]  /*1b20*/  LD.E.64 R4, [R16.64+0x30] ;  /* 0x0000300610047980 */ /* 0x000f28000c101b00 */
[----:B------:R-:W4:Y:S04]  /*1b30*/  LD.E R14, [R16.64+0xc0] ;  /* 0x0000c006100e7980 */ /* 0x000f28000c101900 */
[----:B------:R-:W4:Y:S04]  /*1b40*/  @!P0 LD.E.64 R6, [R16.64+0x18] ;  /* 0x0000180610068980 */ /* 0x000f28000c101b00 */
[----:B------:R-:W4:Y:S04]  /*1b50*/  LD.E.64 R10, [R16.64+0x48] ;  /* 0x00004806100a7980 */ /* 0x000f28000c101b00 */
[----:B------:R-:W4:Y:S04]  /*1b60*/  LD.E.64 R20, [R16.64+0x10] ;  /* 0x0000100610147980 */ /* 0x000f28000c101b00 */
[----:B------:R-:W4:Y:S04]  /*1b70*/  LD.E.64 R24, [R16.64+0x8] ;  /* 0x0000080610187980 */ /* 0x000f28000c101b00 */
[----:B------:R1:W5:Y:S04]  /*1b80*/  @P4 LD.E R31, [R32.64] ;  /* 0x00000006201f4980 */ /* 0x000368000c101900 */
        /* <DEDUP_REMOVED lines=33> */
[----:B------:R-:W-:Y:S01]  /*1da0*/  @!P0 IMAD.WIDE.U32 R6, R6, R37, RZ ;  /* 0x0000002506068225 */ /* 0x000fe200078e00ff */
[----:B------:R1:W-:Y:S03]  /*1db0*/  STL [R1], R14 ;  /* 0x0000000e01007387 */ /* 0x0003e60000100800 */
[----:B------:R-:W-:-:S04]  /*1dc0*/  IMAD.WIDE.U32 R8, R18, R28, R2 ;  /* 0x0000001c12087225 */ /* 0x000fc800078e0002 */
[----:B------:R-:W-:Y:S01]  /*1dd0*/  @P0 IMAD.WIDE.U32 R2, R4, R40, RZ ;  /* 0x0000002804020225 */ /* 0x000fe200078e00ff */
[----:B------:R-:W-:-:S03]  /*1de0*/  LOP3.LUT R12, R250, 0xfffffff8, RZ, 0xc0, !PT ;  /* 0xfffffff8fa0c7812 */ /* 0x000fc600078ec0ff */
[----:B------:R-:W-:Y:S01]  /*1df0*/  @!P0 IMAD.MOV.U32 R2, RZ, RZ, R6 ;  /* 0x000000ffff028224 */ /* 0x000fe200078e0006 */
[----:B------:R-:W-:Y:S01]  /*1e00*/  SHF.R.S32.HI R6, RZ, 0x1f, R39 ;  /* 0x0000001fff067819 */ /* 0x000fe20000011427 */
[----:B------:R-:W-:-:S03]  /*1e10*/  IMAD.IADD R249, R0, 0x1, -R12 ;  /* 0x0000000100f97824 */ /* 0x000fc600078e0a0c */
[----:B------:R-:W-:Y:S01]  /*1e20*/  IADD3 R2, P1, R132, R2, RZ ;  /* 0x0000000284027210 */ /* 0x000fe20007f3e0ff */
[----:B-1----:R-:W-:-:S05]  /*1e30*/  @P0 IMAD R14, R5, R40, RZ ;  /* 0x00000028050e0224 */ /* 0x002fca00078e02ff */
[----:B------:R-:W-:Y:S01]  /*1e40*/  @P0 IADD3 R3, R3, R14, RZ ;  /* 0x0000000e03030210 */ /* 0x000fe20007ffe0ff */
[----:B------:R-:W-:Y:S02]  /*1e50*/  @!P0 IMAD.IADD R3, R7, 0x1, R15 ;  /* 0x0000000107038824 */ /* 0x000fe400078e020f */
        /* <DEDUP_REMOVED lines=284> */
.L_x_1301:
[----:B------:R-:W-:Y:S01]  /*3020*/  LOP3.LUT R33, R33, 0xfffffeff, RZ, 0xc0, !PT ;  /* 0xfffffeff21217812 */ /* 0x000fe200078ec0ff */
[----:B------:R-:W2:Y:S01]  /*3030*/  LDL R0, [R1] ;  /* 0x0000000001007983 */ /* 0x000ea20000100800 */
[----:B------:R-:W-:Y:S01]  /*3040*/  IMAD.SHL.U32 R22, R21, 0x100, RZ ;  /* 0x0000010015167824 */ /* 0x000fe200078e00ff */
[----:B------:R-:W-:Y:S04]  /*3050*/  BSSY B2, `(.L_x_1198) ;  /* 0x0000cb3000027945 */ /* 0x000fe80003800000 */
[----:B------:R-:W-:Y:S05]  /*3060*/  IADD3 R20, R22, -0x100, RZ ;  /* 0xffffff0016147810 */ /* 0x000fea0007ffe0ff */
[--C-:B------:R-:W-:Y:S02]  /*3070*/  IMAD.IADD R66, R211, 0x1, -R20.reuse ;  /* 0x00000001d3427824 */ /* 0x100fe400078e0a14 */
[----:B------:R-:W-:Y:S01]  /*3080*/  IMAD.IADD R67, R119, 0x1, -R20 ;  /* 0x0000000177437824 */ /* 0x000fe200078e0a14 */
[----:B--2---:R-:W-:Y:S04]  /*3090*/  ISETP.GE.AND P0, PT, R132, R0, PT ;  /* 0x000000008400720c */ /* 0x004fe80003f06270 */
        /* <DEDUP_REMOVED lines=21> */
[-C--:B------:R-:W-:Y:S02]  /*31f0*/  ISETP.LT.OR P2, PT, R92, R67.reuse, P2 ;  /* 0x000000435c00720c */ /* 0x080fe40001741670 */
        /* <DEDUP_REMOVED lines=34> */
[----:B------:R-:W-:Y:S02]  /*3420*/  ISETP.GE.OR P1, PT, R89, R66, P0 ;  /* 0x000000425900720c */ /* 0x000fe40000726670 */
[----:B------:R-:W-:Y:S02]  /*3430*/  LOP3.LUT R33, R33, 0xfffffffd, RZ, 0xc0, !PT ;  /* 0xfffffffd21217812 */ /* 0x000fe400078ec0ff */
[-C--:B------:R-:W-:Y:S11]  /*3440*/  ISETP.LT.OR P2, PT, R89, R67.reuse, P1 ;  /* 0x000000435900720c */ /* 0x080ff60000f41670 */
        /* <DEDUP_REMOVED lines=216> */
.L_x_1202:
[----:B------:R-:W-:Y:S05]  /*41d0*/  BSYNC B0 ;  /* 0x0000000000007941 */ /* 0x000fea0003800000 */
.L_x_1201:
        /* <DEDUP_REMOVED lines=65> */
.L_x_1204:
[----:B------:R-:W-:Y:S05]  /*45f0*/  BSYNC B0 ;  /* 0x0000000000007941 */ /* 0x000fea0003800000 */
.L_x_1203:
        /* <DEDUP_REMOVED lines=65> */
.L_x_1206:
[----:B------:R-:W-:Y:S05]  /*4a10*/  BSYNC B0 ;  /* 0x0000000000007941 */ /* 0x000fea0003800000 */
.L_x_1205:
        /* <DEDUP_REMOVED lines=72> */
.L_x_1208:
[----:B------:R-:W-:Y:S05]  /*4ea0*/  BSYNC B0 ;  /* 0x0000000000007941 */ /* 0x000fea0003800000 */
.L_x_1207:
        /* <DEDUP_REMOVED lines=65> */
.L_x_1210:
[----:B------:R-:W-:Y:S05]  /*52c0*/  BSYNC B0 ;  /* 0x0000000000007941 */ /* 0x000fea0003800000 */
.L_x_1209:
        /* <DEDUP_REMOVED lines=72> */
.L_x_1212:
[----:B------:R-:W-:Y:S05]  /*5750*/  BSYNC B0 ;  /* 0x0000000000007941 */ /* 0x000fea0003800000 */
.L_x_1211:
        /* <DEDUP_REMOVED lines=72> */
.L_x_1214:
[----:B------:R-:W-:Y:S05]  /*5be0*/  BSYNC B0 ;  /* 0x0000000000007941 */ /* 0x000fea0003800000 */
.L_x_1213:
        /* <DEDUP_REMOVED lines=72> */
.L_x_1216:
[----:B------:R-:W-:Y:S05]  /*6070*/  BSYNC B0 ;  /* 0x0000000000007941 */ /* 0x000fea0003800000 */
.L_x_1215:
        /* <DEDUP_REMOVED lines=65> */
.L_x_1218:
[----:B------:R-:W-:Y:S05]  /*6490*/  BSYNC B0 ;  /* 0x0000000000007941 */ /* 0x000fea0003800000 */
.L_x_1217:
        /* <DEDUP_REMOVED lines=72> */
.L_x_1220:
[----:B------:R-:W-:Y:S05]  /*6920*/  BSYNC B0 ;  /* 0x0000000000007941 */ /* 0x000fea0003800000 */
.L_x_1219:
        /* <DEDUP_REMOVED lines=72> */
.L_x_1222:
[----:B------:R-:W-:Y:S05]  /*6db0*/  BSYNC B0 ;  /* 0x0000000000007941 */ /* 0x000fea0003800000 */
.L_x_1221:
        /* <DEDUP_REMOVED lines=72> */
.L_x_1224:
[----:B------:R-:W-:Y:S05]  /*7240*/  BSYNC B0 ;  /* 0x0000000000007941 */ /* 0x000fea0003800000 */
.L_x_1223:
        /* <DEDUP_REMOVED lines=72> */
.L_x_1226:
[----:B------:R-:W-:Y:S05]  /*76d0*/  BSYNC B0 ;  /* 0x0000000000007941 */ /* 0x000fea0003800000 */
.L_x_1225:
        /* <DEDUP_REMOVED lines=72> */
.L_x_1228:
[----:B------:R-:W-:Y:S05]  /*7b60*/  BSYNC B0 ;  /* 0x0000000000007941 */ /* 0x000fea0003800000 */
.L_x_1227:
        /* <DEDUP_REMOVED lines=72> */
.L_x_1230:
[----:B------:R-:W-:Y:S05]  /*7ff0*/  BSYNC B0 ;  /* 0x0000000000007941 */ /* 0x000fea0003800000 */
.L_x_1229:
        /* <DEDUP_REMOVED lines=72> */
.L_x_1232:
[----:B------:R-:W-:Y:S05]  /*8480*/  BSYNC B0 ;  /* 0x0000000000007941 */ /* 0x000fea0003800000 */
.L_x_1231:
        /* <DEDUP_REMOVED lines=10> */
.L_x_1200:
        /* <DEDUP_REMOVED lines=98> */
.L_x_1237:
[----:B------:R-:W-:Y:S05]  /*8b50*/  BSYNC B0 ;  /* 0x0000000000007941 */ /* 0x000fea0003800000 */
.L_x_1236:
[----:B-1----:R-:W-:Y:S02]  /*8b60*/  MOV R2, R68 ;  /* 0x0000004400027202 */ /* 0x002fe40000000f00 */
[----:B------:R-:W-:Y:S05]  /*8b70*/  MOV R3, R69 ;  /* 0x0000004500037202 */ /* 0x000fea0000000f00 */
[----:B-----5:R1:W-:Y:S02]  /*8b80*/  ST.E.128 [R2.64], R8 ;  /* 0x0000000802007985 */ /* 0x0203e4000c101d06 */
.L_x_1235:
[----:B------:R-:W-:Y:S05]  /*8b90*/  BSYNC B1 ;  /* 0x0000000000017941 */ /* 0x000fea0003800000 */
.L_x_1234:
        /* <DEDUP_REMOVED lines=97> */
.L_x_1241:
[----:B------:R-:W-:Y:S05]  /*91b0*/  BSYNC B0 ;  /* 0x0000000000007941 */ /* 0x000fea0003800000 */
.L_x_1240:
[C---:B-1----:R-:W-:Y:S04]  /*91c0*/  LEA R2, P0, R116.reuse, R68, 0x1 ;  /* 0x0000004474027211 */ /* 0x042fe800078008ff */
[----:B------:R-:W-:Y:S05]  /*91d0*/  LEA.HI.X R3, R116, R69, R118, 0x1, P0 ;  /* 0x0000004574037211 */ /* 0x000fea00000f0c76 */
[----:B-----5:R1:W-:Y:S04]  /*91e0*/  ST.E.128 [R2.64], R8 ;  /* 0x0000000802007985 */ /* 0x0203e8000c101d06 */
.L_x_1239:
[----:B------:R-:W-:Y:S05]  /*91f0*/  BSYNC B1 ;  /* 0x0000000000017941 */ /* 0x000fea0003800000 */
.L_x_1238:
        /* <DEDUP_REMOVED lines=97> */
.L_x_1245:
[----:B------:R-:W-:Y:S05]  /*9810*/  BSYNC B0 ;  /* 0x0000000000007941 */ /* 0x000fea0003800000 */
.L_x_1244:
[C---:B-1----:R-:W-:Y:S04]  /*9820*/  LEA R2, P0, R97.reuse, R68, 0x1 ;  /* 0x0000004461027211 */ /* 0x042fe800078008ff */
[----:B------:R-:W-:Y:S05]  /*9830*/  LEA.HI.X R3, R97, R69, R115, 0x1, P0 ;  /* 0x0000004561037211 */ /* 0x000fea00000f0c73 */
[----:B-----5:R1:W-:Y:S04]  /*9840*/  ST.E.128 [R2.64], R8 ;  /* 0x0000000802007985 */ /* 0x0203e8000c101d06 */
.L_x_1243:
[----:B------:R-:W-:Y:S05]  /*9850*/  BSYNC B1 ;  /* 0x0000000000017941 */ /* 0x000fea0003800000 */
.L_x_1242:
        /* <DEDUP_REMOVED lines=100> */
.L_x_1249:
[----:B------:R-:W-:Y:S05]  /*9ea0*/  BSYNC B0 ;  /* 0x0000000000007941 */ /* 0x000fea0003800000 */
.L_x_1248:
[----:B-1----:R-:W-:Y:S01]  /*9eb0*/  MOV R2, R68 ;  /* 0x0000004400027202 */ /* 0x002fe20000000f00 */
[----:B------:R-:W-:Y:S01]  /*9ec0*/  IMAD R0, R191, 0x60, RZ ;  /* 0x00000060bf007824 */ /* 0x000fe200078e02ff */
[----:B------:R-:W-:Y:S05]  /*9ed0*/  MOV R3, R69 ;  /* 0x0000004500037202 */ /* 0x000fea0000000f00 */
[----:B------:R-:W-:Y:S05]  /*9ee0*/  IMAD.WIDE.U32 R2, R190, 0x60, R2 ;  /* 0x00000060be027825 */ /* 0x000fea00078e0002 */
[----:B------:R-:W-:Y:S05]  /*9ef0*/  IADD3 R3, R3, R0, RZ ;  /* 0x0000000003037210 */ /* 0x000fea0007ffe0ff */
[----:B-----5:R1:W-:Y:S02]  /*9f00*/  ST.E.128 [R2.64], R8 ;  /* 0x0000000802007985 */ /* 0x0203e4000c101d06 */
.L_x_1247:
[----:B------:R-:W-:Y:S05]  /*9f10*/  BSYNC B1 ;  /* 0x0000000000017941 */ /* 0x000fea0003800000 */
.L_x_1246:
        /* <DEDUP_REMOVED lines=97> */
.L_x_1253:
[----:B------:R-:W-:Y:S05]  /*a530*/  BSYNC B0 ;  /* 0x0000000000007941 */ /* 0x000fea0003800000 */
.L_x_1252:
[C---:B-1----:R-:W-:Y:S04]  /*a540*/  LEA R2, P0, R96.reuse, R68, 0x1 ;  /* 0x0000004460027211 */ /* 0x042fe800078008ff */
[----:B------:R-:W-:Y:S05]  /*a550*/  LEA.HI.X R3, R96, R69, R114, 0x1, P0 ;  /* 0x0000004560037211 */ /* 0x000fea00000f0c72 */
[----:B-----5:R1:W-:Y:S04]  /*a560*/  ST.E.128 [R2.64], R8 ;  /* 0x0000000802007985 */ /* 0x0203e8000c101d06 */
.L_x_1251:
[----:B------:R-:W-:Y:S05]  /*a570*/  BSYNC B1 ;  /* 0x0000000000017941 */ /* 0x000fea0003800000 */
.L_x_1250:
        /* <DEDUP_REMOVED lines=100> */
.L_x_1257:
[----:B------:R-:W-:Y:S05]  /*abc0*/  BSYNC B0 ;  /* 0x0000000000007941 */ /* 0x000fea0003800000 */
.L_x_1256:
[----:B-1----:R-:W-:Y:S01]  /*abd0*/  MOV R2, R68 ;  /* 0x0000004400027202 */ /* 0x002fe20000000f00 */
[----:B------:R-:W-:Y:S01]  /*abe0*/  IMAD R0, R191, 0xa0, RZ ;  /* 0x000000a0bf007824 */ /* 0x000fe200078e02ff */
[----:B------:R-:W-:Y:S05]  /*abf0*/  MOV R3, R69 ;  /* 0x0000004500037202 */ /* 0x000fea0000000f00 */
[----:B------:R-:W-:Y:S05]  /*ac00*/  IMAD.WIDE.U32 R2, R190, 0xa0, R2 ;  /* 0x000000a0be027825 */ /* 0x000fea00078e0002 */
[----:B------:R-:W-:Y:S05]  /*ac10*/  IADD3 R3, R3, R0, RZ ;  /* 0x0000000003037210 */ /* 0x000fea0007ffe0ff */
[----:B-----5:R1:W-:Y:S02]  /*ac20*/  ST.E.128 [R2.64], R8 ;  /* 0x0000000802007985 */ /* 0x0203e4000c101d06 */
.L_x_1255:
[----:B------:R-:W-:Y:S05]  /*ac30*/  BSYNC B1 ;  /* 0x0000000000017941 */ /* 0x000fea0003800000 */
.L_x_1254:
        /* <DEDUP_REMOVED lines=100> */
.L_x_1261:
[----:B------:R-:W-:Y:S05]  /*b280*/  BSYNC B0 ;  /* 0x0000000000007941 */ /* 0x000fea0003800000 */
.L_x_1260:
[----:B-1----:R-:W-:Y:S01]  /*b290*/  MOV R2, R68 ;  /* 0x0000004400027202 */ /* 0x002fe20000000f00 */
[----:B------:R-:W-:Y:S01]  /*b2a0*/  IMAD R0, R191, 0xc0, RZ ;  /* 0x000000c0bf007824 */ /* 0x000fe200078e02ff */
[----:B------:R-:W-:Y:S05]  /*b2b0*/  MOV R3, R69 ;  /* 0x0000004500037202 */ /* 0x000fea0000000f00 */
[----:B------:R-:W-:Y:S05]  /*b2c0*/  IMAD.WIDE.U32 R2, R190, 0xc0, R2 ;  /* 0x000000c0be027825 */ /* 0x000fea00078e0002 */
[----:B------:R-:W-:Y:S05]  /*b2d0*/  IADD3 R3, R3, R0, RZ ;  /* 0x0000000003037210 */ /* 0x000fea0007ffe0ff */
[----:B-----5:R1:W-:Y:S02]  /*b2e0*/  ST.E.128 [R2.64], R8 ;  /* 0x0000000802007985 */ /* 0x0203e4000c101d06 */
.L_x_1259:
[----:B------:R-:W-:Y:S05]  /*b2f0*/  BSYNC B1 ;  /* 0x0000000000017941 */ /* 0x000fea0003800000 */
.L_x_1258:
        /* <DEDUP_REMOVED lines=100> */
.L_x_1265:
[----:B------:R-:W-:Y:S05]  /*b940*/  BSYNC B0 ;  /* 0x0000000000007941 */ /* 0x000fea0003800000 */
.L_x_1264:
[----:B-1----:R-:W-:Y:S01]  /*b950*/  MOV R2, R68 ;  /* 0x0000004400027202 */ /* 0x002fe20000000f00 */
[----:B------:R-:W-:Y:S01]  /*b960*/  IMAD R0, R191, 0xe0, RZ ;  /* 0x000000e0bf007824 */ /* 0x000fe200078e02ff */
[----:B------:R-:W-:Y:S05]  /*b970*/  MOV R3, R69 ;  /* 0x0000004500037202 */ /* 0x000fea0000000f00 */
[----:B------:R-:W-:Y:S05]  /*b980*/  IMAD.WIDE.U32 R2, R190, 0xe0, R2 ;  /* 0x000000e0be027825 */ /* 0x000fea00078e0002 */
[----:B------:R-:W-:Y:S05]  /*b990*/  IADD3 R3, R3, R0, RZ ;  /* 0x0000000003037210 */ /* 0x000fea0007ffe0ff */
[----:B-----5:R1:W-:Y:S02]  /*b9a0*/  ST.E.128 [R2.64], R8 ;  /* 0x0000000802007985 */ /* 0x0203e4000c101d06 */
.L_x_1263:
[----:B------:R-:W-:Y:S05]  /*b9b0*/  BSYNC B1 ;  /* 0x0000000000017941 */ /* 0x000fea0003800000 */
.L_x_1262:
        /* <DEDUP_REMOVED lines=97> */
.L_x_1269:
[----:B------:R-:W-:Y:S05]  /*bfd0*/  BSYNC B0 ;  /* 0x0000000000007941 */ /* 0x000fea0003800000 */
.L_x_1268:
[C---:B-1----:R-:W-:Y:S04]  /*bfe0*/  LEA R2, P0, R95.reuse, R68, 0x1 ;  /* 0x000000445f027211 */ /* 0x042fe800078008ff */
[----:B------:R-:W-:Y:S05]  /*bff0*/  LEA.HI.X R3, R95, R69, R113, 0x1, P0 ;  /* 0x000000455f037211 */ /* 0x000fea00000f0c71 */
[----:B-----5:R1:W-:Y:S04]  /*c000*/  ST.E.128 [R2.64], R8 ;  /* 0x0000000802007985 */ /* 0x0203e8000c101d06 */
.L_x_1267:
[----:B------:R-:W-:Y:S05]  /*c010*/  BSYNC B1 ;  /* 0x0000000000017941 */ /* 0x000fea0003800000 */
.L_x_1266:
        /* <DEDUP_REMOVED lines=100> */
.L_x_1273:
[----:B------:R-:W-:Y:S05]  /*c660*/  BSYNC B0 ;  /* 0x0000000000007941 */ /* 0x000fea0003800000 */
.L_x_1272:
[----:B-1----:R-:W-:Y:S01]  /*c670*/  MOV R2, R68 ;  /* 0x0000004400027202 */ /* 0x002fe20000000f00 */
[----:B------:R-:W-:Y:S01]  /*c680*/  IMAD R0, R191, 0x120, RZ ;  /* 0x00000120bf007824 */ /* 0x000fe200078e02ff */
[----:B------:R-:W-:Y:S05]  /*c690*/  MOV R3, R69 ;  /* 0x0000004500037202 */ /* 0x000fea0000000f00 */
[----:B------:R-:W-:Y:S05]  /*c6a0*/  IMAD.WIDE.U32 R2, R190, 0x120, R2 ;  /* 0x00000120be027825 */ /* 0x000fea00078e0002 */
[----:B------:R-:W-:Y:S05]  /*c6b0*/  IADD3 R3, R3, R0, RZ ;  /* 0x0000000003037210 */ /* 0x000fea0007ffe0ff */
[----:B-----5:R1:W-:Y:S02]  /*c6c0*/  ST.E.128 [R2.64], R8 ;  /* 0x0000000802007985 */ /* 0x0203e4000c101d06 */
.L_x_1271:
[----:B------:R-:W-:Y:S05]  /*c6d0*/  BSYNC B1 ;  /* 0x0000000000017941 */ /* 0x000fea0003800000 */
.L_x_1270:
        /* <DEDUP_REMOVED lines=100> */
.L_x_1277:
[----:B------:R-:W-:Y:S05]  /*cd20*/  BSYNC B0 ;  /* 0x0000000000007941 */ /* 0x000fea0003800000 */
.L_x_1276:
[----:B-1----:R-:W-:Y:S01]  /*cd30*/  MOV R2, R68 ;  /* 0x0000004400027202 */ /* 0x002fe20000000f00 */
[----:B------:R-:W-:Y:S01]  /*cd40*/  IMAD R0, R191, 0x140, RZ ;  /* 0x00000140bf007824 */ /* 0x000fe200078e02ff */
[----:B------:R-:W-:Y:S05]  /*cd50*/  MOV R3, R69 ;  /* 0x0000004500037202 */ /* 0x000fea0000000f00 */
[----:B------:R-:W-:Y:S05]  /*cd60*/  IMAD.WIDE.U32 R2, R190, 0x140, R2 ;  /* 0x00000140be027825 */ /* 0x000fea00078e0002 */
[----:B------:R-:W-:Y:S05]  /*cd70*/  IADD3 R3, R3, R0, RZ ;  /* 0x0000000003037210 */ /* 0x000fea0007ffe0ff */
[----:B-----5:R1:W-:Y:S02]  /*cd80*/  ST.E.128 [R2.64], R8 ;  /* 0x0000000802007985 */ /* 0x0203e4000c101d06 */
.L_x_1275:
[----:B------:R-:W-:Y:S05]  /*cd90*/  BSYNC B1 ;  /* 0x0000000000017941 */ /* 0x000fea0003800000 */
.L_x_1274:
        /* <DEDUP_REMOVED lines=100> */
.L_x_1281:
[----:B------:R-:W-:Y:S05]  /*d3e0*/  BSYNC B0 ;  /* 0x0000000000007941 */ /* 0x000fea0003800000 */
.L_x_1280:
[----:B-1----:R-:W-:Y:S01]  /*d3f0*/  MOV R2, R68 ;  /* 0x0000004400027202 */ /* 0x002fe20000000f00 */
[----:B------:R-:W-:Y:S01]  /*d400*/  IMAD R0, R191, 0x160, RZ ;  /* 0x00000160bf007824 */ /* 0x000fe200078e02ff */
[----:B------:R-:W-:Y:S05]  /*d410*/  MOV R3, R69 ;  /* 0x0000004500037202 */ /* 0x000fea0000000f00 */
[----:B------:R-:W-:Y:S05]  /*d420*/  IMAD.WIDE.U32 R2, R190, 0x160, R2 ;  /* 0x00000160be027825 */ /* 0x000fea00078e0002 */
[----:B------:R-:W-:Y:S05]  /*d430*/  IADD3 R3, R3, R0, RZ ;  /* 0x0000000003037210 */ /* 0x000fea0007ffe0ff */
[----:B-----5:R1:W-:Y:S02]  /*d440*/  ST.E.128 [R2.64], R8 ;  /* 0x0000000802007985 */ /* 0x0203e4000c101d06 */
.L_x_1279:
[----:B------:R-:W-:Y:S05]  /*d450*/  BSYNC B1 ;  /* 0x0000000000017941 */ /* 0x000fea0003800000 */
.L_x_1278:
        /* <DEDUP_REMOVED lines=100> */
.L_x_1285:
[----:B------:R-:W-:Y:S05]  /*daa0*/  BSYNC B0 ;  /* 0x0000000000007941 */ /* 0x000fea0003800000 */
.L_x_1284:
[----:B-1----:R-:W-:Y:S01]  /*dab0*/  MOV R2, R68 ;  /* 0x0000004400027202 */ /* 0x002fe20000000f00 */
[----:B------:R-:W-:Y:S01]  /*dac0*/  IMAD R0, R191, 0x180, RZ ;  /* 0x00000180bf007824 */ /* 0x000fe200078e02ff */
[----:B------:R-:W-:Y:S05]  /*dad0*/  MOV R3, R69 ;  /* 0x0000004500037202 */ /* 0x000fea0000000f00 */
[----:B------:R-:W-:Y:S05]  /*dae0*/  IMAD.WIDE.U32 R2, R190, 0x180, R2 ;  /* 0x00000180be027825 */ /* 0x000fea00078e0002 */
[----:B------:R-:W-:Y:S05]  /*daf0*/  IADD3 R3, R3, R0, RZ ;  /* 0x0000000003037210 */ /* 0x000fea0007ffe0ff */
[----:B-----5:R1:W-:Y:S02]  /*db00*/  ST.E.128 [R2.64], R8 ;  /* 0x0000000802007985 */ /* 0x0203e4000c101d06 */
.L_x_1283:
[----:B------:R-:W-:Y:S05]  /*db10*/  BSYNC B1 ;  /* 0x0000000000017941 */ /* 0x000fea0003800000 */
.L_x_1282:
        /* <DEDUP_REMOVED lines=100> */
.L_x_1289:
[----:B------:R-:W-:Y:S05]  /*e160*/  BSYNC B0 ;  /* 0x0000000000007941 */ /* 0x000fea0003800000 */
.L_x_1288:
[----:B-1----:R-:W-:Y:S01]  /*e170*/  MOV R2, R68 ;  /* 0x0000004400027202 */ /* 0x002fe20000000f00 */
[----:B------:R-:W-:Y:S01]  /*e180*/  IMAD R0, R191, 0x1a0, RZ ;  /* 0x000001a0bf007824 */ /* 0x000fe200078e02ff */
[----:B------:R-:W-:Y:S05]  /*e190*/  MOV R3, R69 ;  /* 0x0000004500037202 */ /* 0x000fea0000000f00 */
[----:B------:R-:W-:Y:S05]  /*e1a0*/  IMAD.WIDE.U32 R2, R190, 0x1a0, R2 ;  /* 0x000001a0be027825 */ /* 0x000fea00078e0002 */
[----:B------:R-:W-:Y:S05]  /*e1b0*/  IADD3 R3, R3, R0, RZ ;  /* 0x0000000003037210 */ /* 0x000fea0007ffe0ff */
[----:B-----5:R1:W-:Y:S02]  /*e1c0*/  ST.E.128 [R2.64], R8 ;  /* 0x0000000802007985 */ /* 0x0203e4000c101d06 */
.L_x_1287:
[----:B------:R-:W-:Y:S05]  /*e1d0*/  BSYNC B1 ;  /* 0x0000000000017941 */ /* 0x000fea0003800000 */
.L_x_1286:
        /* <DEDUP_REMOVED lines=100> */
.L_x_1293:
[----:B------:R-:W-:Y:S05]  /*e820*/  BSYNC B0 ;  /* 0x0000000000007941 */ /* 0x000fea0003800000 */
.L_x_1292:
[----:B-1----:R-:W-:Y:S01]  /*e830*/  MOV R2, R68 ;  /* 0x0000004400027202 */ /* 0x002fe20000000f00 */
[----:B------:R-:W-:Y:S01]  /*e840*/  IMAD R0, R191, 0x1c0, RZ ;  /* 0x000001c0bf007824 */ /* 0x000fe200078e02ff */
[----:B------:R-:W-:Y:S05]  /*e850*/  MOV R3, R69 ;  /* 0x0000004500037202 */ /* 0x000fea0000000f00 */
[----:B------:R-:W-:Y:S05]  /*e860*/  IMAD.WIDE.U32 R2, R190, 0x1c0, R2 ;  /* 0x000001c0be027825 */ /* 0x000fea00078e0002 */
[----:B------:R-:W-:Y:S05]  /*e870*/  IADD3 R3, R3, R0, RZ ;  /* 0x0000000003037210 */ /* 0x000fea0007ffe0ff */
[----:B-----5:R1:W-:Y:S02]  /*e880*/  ST.E.128 [R2.64], R8 ;  /* 0x0000000802007985 */ /* 0x0203e4000c101d06 */
.L_x_1291:
[----:B------:R-:W-:Y:S05]  /*e890*/  BSYNC B1 ;  /* 0x0000000000017941 */ /* 0x000fea0003800000 */
.L_x_1290:
        /* <DEDUP_REMOVED lines=99> */
.L_x_1297:
[----:B------:R-:W-:Y:S05]  /*eed0*/  BSYNC B0 ;  /* 0x0000000000007941 */ /* 0x000fea0003800000 */
.L_x_1296:
[----:B-1----:R-:W-:Y:S01]  /*eee0*/  MOV R2, R68 ;  /* 0x0000004400027202 */ /* 0x002fe20000000f00 */
[----:B------:R-:W-:Y:S01]  /*eef0*/  IMAD R0, R191, 0x1e0, RZ ;  /* 0x000001e0bf007824 */ /* 0x000fe200078e02ff */
[----:B------:R-:W-:Y:S05]  /*ef00*/  MOV R3, R69 ;  /* 0x0000004500037202 */ /* 0x000fea0000000f00 */
[----:B------:R-:W-:Y:S05]  /*ef10*/  IMAD.WIDE.U32 R2, R190, 0x1e0, R2 ;  /* 0x000001e0be027825 */ /* 0x000fea00078e0002 */
[----:B------:R-:W-:Y:S05]  /*ef20*/  IADD3 R3, R3, R0, RZ ;  /* 0x0000000003037210 */ /* 0x000fea0007ffe0ff */
[----:B-----5:R1:W-:Y:S02]  /*ef30*/  ST.E.128 [R2.64], R8 ;  /* 0x0000000802007985 */ /* 0x0203e4000c101d06 */
.L_x_1295:
[----:B------:R-:W-:Y:S05]  /*ef40*/  BSYNC B1 ;  /* 0x0000000000017941 */ /* 0x000fea0003800000 */
.L_x_1294:
        /* <DEDUP_REMOVED lines=11> */
.L_x_1199:
        /* <DEDUP_REMOVED lines=184> */
.L_x_1233:
[----:B------:R-:W-:Y:S05]  /*fb80*/  BSYNC B2 ;  /* 0x0000000000027941 */ /* 0x000fea0003800000 */
.L_x_1198:
        /* <DEDUP_REMOVED lines=92> */
.L_x_1299:
        /* <DEDUP_REMOVED lines=12> */
.L_x_1300:
[----:B------:R-:W-:Y:S05]  /*10210*/  BSYNC B0 ;  /* 0x0000000000007941 */ /* 0x000fea0003800000 */
.L_x_1298:
[----:B------:R-:W-:Y:S04]  /*10220*/  IADD3 R21, R21, -0x1, RZ ;  /* 0xffffffff15157810 */ /* 0x000fe80007ffe0ff */
[----:B------:R-:W-:Y:S11]  /*10230*/  ISETP.GT.AND P0, PT, R21, R117, PT ;  /* 0x000000751500720c */ /* 0x000ff60003f04270 */
[----:B------:R-:W-:Y:S02]  /*10240*/  @!UPT UIADD3 URZ, URZ, URZ, URZ ;  /* 0x0000003f3f3ff290 */ /* 0x000fe4000fffe03f */
[----:B------:R-:W-:-:S05]  /*10250*/  @P0 BRA `(.L_x_1301) ;  /* 0xffff2dc000000947 */ /* 0x000fca000383ffff */
.L_x_1197:
        /* <DEDUP_REMOVED lines=58> */
[----:B-1----:R-:W-:Y:S01]  /*10600*/  ISETP.GE.AND P0, PT, R78, R38, PT ;  /* 0x000000264e00720c */ /* 0x002fe20003f06270 */
[----:B------:R-:W-:Y:S03]  /*10610*/  BSSY B1, `(.L_x_1305) ;  /* 0x000003c000017945 */ /* 0x000fe60003800000 */
[----:B------:R-:W-:-:S13]  /*10620*/  ISETP.LT.OR P0, PT, R252, -0x7, P0 ;  /* 0xfffffff9fc00780c */ /* 0x000fda0000701670 */
        /* <DEDUP_REMOVED lines=56> */
.L_x_1308:
[----:B------:R-:W-:Y:S05]  /*109b0*/  BSYNC B0 ;  /* 0x0000000000007941 */ /* 0x000fea0003800000 */
.L_x_1307:
[----:B-----5:R3:W-:Y:S02]  /*109c0*/  STS.128 [R189], R4 ;  /* 0x00000004bd007388 */ /* 0x0207e40000000c00 */
.L_x_1306:
[----:B------:R-:W-:Y:S05]  /*109d0*/  BSYNC B1 ;  /* 0x0000000000017941 */ /* 0x000fea0003800000 */
.L_x_1305:
        /* <DEDUP_REMOVED lines=62> */
.L_x_1312:
[----:B------:R-:W-:Y:S05]  /*10dc0*/  BSYNC B0 ;  /* 0x0000000000007941 */ /* 0x000fea0003800000 */
.L_x_1311:
[----:B-----5:R1:W-:Y:S02]  /*10dd0*/  STS.128 [R189+0x800], R4 ;  /* 0x00080004bd007388 */ /* 0x0203e40000000c00 */
.L_x_1310:
[----:B------:R-:W-:Y:S05]  /*10de0*/  BSYNC B1 ;  /* 0x0000000000017941 */ /* 0x000fea0003800000 */
.L_x_1309:
        /* <DEDUP_REMOVED lines=63> */
.L_x_1316:
[----:B------:R-:W-:Y:S05]  /*111e0*/  BSYNC B0 ;  /* 0x0000000000007941 */ /* 0x000fea0003800000 */
.L_x_1315:
[----:B-----5:R3:W-:Y:S02]  /*111f0*/  STS.128 [R189+0x1000], R4 ;  /* 0x00100004bd007388 */ /* 0x0207e40000000c00 */
.L_x_1314:
[----:B------:R-:W-:Y:S05]  /*11200*/  BSYNC B1 ;  /* 0x0000000000017941 */ /* 0x000fea0003800000 */
.L_x_1313:
        /* <DEDUP_REMOVED lines=62> */
.L_x_1319:
[----:B------:R-:W-:Y:S05]  /*115f0*/  BSYNC B0 ;  /* 0x0000000000007941 */ /* 0x000fea0003800000 */
.L_x_1318:
[----:B-----5:R1:W-:Y:S01]  /*11600*/  STS.128 [R189+0x1800], R4 ;  /* 0x00180004bd007388 */ /* 0x0203e20000000c00 */
[----:B------:R-:W-:Y:S05]  /*11610*/  BRA `(.L_x_1317) ;  /* 0x00001e2000007947 */ /* 0x000fea0003800000 */
.L_x_1304:
        /* <DEDUP_REMOVED lines=98> */
.L_x_1323:
[----:B------:R-:W-:Y:S05]  /*11c40*/  BSYNC B0 ;  /* 0x0000000000007941 */ /* 0x000fea0003800000 */
.L_x_1322:
[----:B-----5:R3:W-:Y:S02]  /*11c50*/  STS.128 [R189], R4 ;  /* 0x00000004bd007388 */ /* 0x0207e40000000c00 */
.L_x_1321:
[----:B------:R-:W-:Y:S05]  /*11c60*/  BSYNC B1 ;  /* 0x0000000000017941 */ /* 0x000fea0003800000 */
.L_x_1320:
        /* <DEDUP_REMOVED lines=101> */
.L_x_1327:
[----:B------:R-:W-:Y:S05]  /*122c0*/  BSYNC B0 ;  /* 0x0000000000007941 */ /* 0x000fea0003800000 */
.L_x_1326:
[----:B-----5:R1:W-:Y:S02]  /*122d0*/  STS.128 [R189+0x800], R4 ;  /* 0x00080004bd007388 */ /* 0x0203e40000000c00 */
.L_x_1325:
[----:B------:R-:W-:Y:S05]  /*122e0*/  BSYNC B1 ;  /* 0x0000000000017941 */ /* 0x000fea0003800000 */
.L_x_1324:
        /* <DEDUP_REMOVED lines=102> */
.L_x_1331:
[----:B------:R-:W-:Y:S05]  /*12950*/  BSYNC B0 ;  /* 0x0000000000007941 */ /* 0x000fea0003800000 */
.L_x_1330:
[----:B-----5:R3:W-:Y:S02]  /*12960*/  STS.128 [R189+0x1000], R4 ;  /* 0x00100004bd007388 */ /* 0x0207e40000000c00 */
.L_x_1329:
[----:B------:R-:W-:Y:S05]  /*12970*/  BSYNC B1 ;  /* 0x0000000000017941 */ /* 0x000fea0003800000 */
.L_x_1328:
        /* <DEDUP_REMOVED lines=101> */
.L_x_1333:
[----:B------:R-:W-:Y:S05]  /*12fd0*/  BSYNC B0 ;  /* 0x0000000000007941 */ /* 0x000fea0003800000 */
.L_x_1332:
[----:B-----5:R1:W-:Y:S01]  /*12fe0*/  STS.128 [R189+0x1800], R4 ;  /* 0x00180004bd007388 */ /* 0x0203e20000000c00 */
[----:B------:R-:W-:Y:S05]  /*12ff0*/  BRA `(.L_x_1317) ;  /* 0x0000044000007947 */ /* 0x000fea0003800000 */
.L_x_1303:
[----:B------:R-:W2:Y:S01]  /*13000*/  LDL R0, [R1+0x154] ;  /* 0x0001540001007983 */ /* 0x000ea20000100800 */
[----:B------:R-:W-:Y:S01]  /*13010*/  BSSY B0, `(.L_x_1334) ;  /* 0x000000e000007945 */ /* 0x000fe20003800000 */
[----:B--2---:R-:W-:-:S04]  /*13020*/  IADD3 R0, -R223, R0, RZ ;  /* 0x00000000df007210 */ /* 0x004fc80007ffe1ff */
[----:B------:R-:W-:-:S13]  /*13030*/  ISETP.GE.AND P0, PT, R78, R0, PT ;  /* 0x000000004e00720c */ /* 0x000fda0003f06270 */
[----:B------:R-:W-:Y:S05]  /*13040*/  @P0 BRA `(.L_x_1335) ;  /* 0x000000a000000947 */ /* 0x000fea0003800000 */
[----:B------:R-:W2:Y:S02]  /*13050*/  LDL R2, [R1] ;  /* 0x0000000001027983 */ /* 0x000ea40000100800 */
[----:B--2---:R-:W-:-:S13]  /*13060*/  ISETP.GE.AND P0, PT, R132, R2, PT ;  /* 0x000000028400720c */ /* 0x004fda0003f06270 */
[----:B------:R1:W-:Y:S01]  /*13070*/  @P0 STS.128 [R189], RZ ;  /* 0x000000ffbd000388 */ /* 0x0003e20000000c00 */
[----:B------:R-:W-:Y:S05]  /*13080*/  @P0 BRA `(.L_x_1335) ;  /* 0x0000006000000947 */ /* 0x000fea0003800000 */
[----:B-----5:R-:W-:-:S04]  /*13090*/  LEA R2, P0, R212, R166, 0x1 ;  /* 0x000000a6d4027211 */ /* 0x020fc800078008ff */
[----:B------:R-:W-:-:S05]  /*130a0*/  LEA.HI.X R3, R212, R167, R215, 0x1, P0 ;  /* 0x000000a7d4037211 */ /* 0x000fca00000f0cd7 */
[----:B------:R-:W-:Y:S01]  /*130b0*/  @!PT LDS RZ, [RZ] ;  /* 0x00000000fffff984 */ /* 0x000fe20000000800 */
[----:B------:R-:W-:Y:S01]  /*130c0*/  @!PT LDS RZ, [RZ] ;  /* 0x00000000fffff984 */ /* 0x000fe20000000800 */
[----:B------:R-:W-:Y:S01]  /*130d0*/  @!PT LDS RZ, [RZ] ;  /* 0x00000000fffff984 */ /* 0x000fe20000000800 */
[----:B------:R2:W-:Y:S04]  /*130e0*/  LDGSTS.E.BYPASS.LTC128B.128 [R189], [R2.64] ;  /* 0x0000000002bd7fae */ /* 0x0005e8000b901d46 */
.L_x_1335:
[----:B------:R-:W-:Y:S05]  /*130f0*/  BSYNC B0 ;  /* 0x0000000000007941 */ /* 0x000fea0003800000 */
.L_x_1334:
[----:B------:R-:W-:Y:S01]  /*13100*/  IADD3 R37, R78, 0x10, RZ ;  /* 0x000000104e257810 */ /* 0x000fe20007ffe0ff */
[----:B------:R-:W-:Y:S03]  /*13110*/  BSSY B0, `(.L_x_1336) ;  /* 0x000000f000007945 */ /* 0x000fe60003800000 */
[----:B------:R-:W-:-:S13]  /*13120*/  ISETP.GE.AND P0, PT, R37, R0, PT ;  /* 0x000000002500720c */ /* 0x000fda0003f06270 */
[----:B------:R-:W-:Y:S05]  /*13130*/  @P0 BRA `(.L_x_1337) ;  /* 0x000000c000000947 */ /* 0x000fea0003800000 */
[----:B--2---:R-:W2:Y:S02]  /*13140*/  LDL R2, [R1] ;  /* 0x0000000001027983 */ /* 0x004ea40000100800 */
[----:B--2---:R-:W-:-:S13]  /*13150*/  ISETP.GE.AND P0, PT, R132, R2, PT ;  /* 0x000000028400720c */ /* 0x004fda0003f06270 */
[----:B------:R2:W-:Y:S01]  /*13160*/  @P0 STS.128 [R189+0x800], RZ ;  /* 0x000800ffbd000388 */ /* 0x0005e20000000c00 */
[----:B------:R-:W-:Y:S05]  /*13170*/  @P0 BRA `(.L_x_1337) ;  /* 0x0000008000000947 */ /* 0x000fea0003800000 */
[----:B------:R-:W-:-:S05]  /*13180*/  IADD3 R3, P0, R4, R212, RZ ;  /* 0x000000d404037210 */ /* 0x000fca0007f1e0ff */
[----:B------:R-:W-:Y:S01]  /*13190*/  IMAD.X R4, R6, 0x1, R215, P0 ;  /* 0x0000000106047824 */ /* 0x000fe200000e06d7 */
[----:B-----5:R-:W-:-:S04]  /*131a0*/  LEA R2, P0, R3, R166, 0x1 ;  /* 0x000000a603027211 */ /* 0x020fc800078008ff */
[----:B------:R-:W-:-:S05]  /*131b0*/  LEA.HI.X R3, R3, R167, R4, 0x1, P0 ;  /* 0x000000a703037211 */ /* 0x000fca00000f0c04 */
[----:B------:R-:W-:Y:S01]  /*131c0*/  @!PT LDS RZ, [RZ] ;  /* 0x00000000fffff984 */ /* 0x000fe20000000800 */
[----:B------:R-:W-:Y:S01]  /*131d0*/  @!PT LDS RZ, [RZ] ;  /* 0x00000000fffff984 */ /* 0x000fe20000000800 */
[----:B------:R-:W-:Y:S01]  /*131e0*/  @!PT LDS RZ, [RZ] ;  /* 0x00000000fffff984 */ /* 0x000fe20000000800 */
[----:B------:R3:W-:Y:S04]  /*131f0*/  LDGSTS.E.BYPASS.LTC128B.128 [R189+0x800], [R2.64] ;  /* 0x0080000002bd7fae */ /* 0x0007e8000b901d46 */
.L_x_1337:
[----:B------:R-:W-:Y:S05]  /*13200*/  BSYNC B0 ;  /* 0x0000000000007941 */ /* 0x000fea0003800000 */
.L_x_1336:
[----:B------:R-:W-:Y:S01]  /*13210*/  IADD3 R36, R78, 0x20, RZ ;  /* 0x000000204e247810 */ /* 0x000fe20007ffe0ff */
[----:B------:R-:W-:Y:S03]  /*13220*/  BSSY B0, `(.L_x_1338) ;  /* 0x000000f000007945 */ /* 0x000fe60003800000 */
[----:B------:R-:W-:-:S13]  /*13230*/  ISETP.GE.AND P0, PT, R36, R0, PT ;  /* 0x000000002400720c */ /* 0x000fda0003f06270 */
[----:B------:R-:W-:Y:S05]  /*13240*/  @P0 BRA `(.L_x_1339) ;  /* 0x000000c000000947 */ /* 0x000fea0003800000 */
[----:B--23--:R-:W2:Y:S02]  /*13250*/  LDL R2, [R1] ;  /* 0x0000000001027983 */ /* 0x00cea40000100800 */
[----:B--2---:R-:W-:-:S13]  /*13260*/  ISETP.GE.AND P0, PT, R132, R2, PT ;  /* 0x000000028400720c */ /* 0x004fda0003f06270 */
[----:B------:R2:W-:Y:S01]  /*13270*/  @P0 STS.128 [R189+0x1000], RZ ;  /* 0x001000ffbd000388 */ /* 0x0005e20000000c00 */
[----:B------:R-:W-:Y:S05]  /*13280*/  @P0 BRA `(.L_x_1339) ;  /* 0x0000008000000947 */ /* 0x000fea0003800000 */
[----:B------:R-:W-:-:S04]  /*13290*/  LEA R3, P0, R170, R212, 0x5 ;  /* 0x000000d4aa037211 */ /* 0x000fc800078028ff */
[----:B------:R-:W-:Y:S02]  /*132a0*/  LEA.HI.X R4, R170, R215, R171, 0x5, P0 ;  /* 0x000000d7aa047211 */ /* 0x000fe400000f2cab */
[----:B-----5:R-:W-:-:S04]  /*132b0*/  LEA R2, P0, R3, R166, 0x1 ;  /* 0x000000a603027211 */ /* 0x020fc800078008ff */
[----:B------:R-:W-:-:S05]  /*132c0*/  LEA.HI.X R3, R3, R167, R4, 0x1, P0 ;  /* 0x000000a703037211 */ /* 0x000fca00000f0c04 */
[----:B------:R-:W-:Y:S01]  /*132d0*/  @!PT LDS RZ, [RZ] ;  /* 0x00000000fffff984 */ /* 0x000fe20000000800 */
[----:B------:R-:W-:Y:S01]  /*132e0*/  @!PT LDS RZ, [RZ] ;  /* 0x00000000fffff984 */ /* 0x000fe20000000800 */
[----:B------:R-:W-:Y:S01]  /*132f0*/  @!PT LDS RZ, [RZ] ;  /* 0x00000000fffff984 */ /* 0x000fe20000000800 */
[----:B------:R3:W-:Y:S04]  /*13300*/  LDGSTS.E.BYPASS.LTC128B.128 [R189+0x1000], [R2.64] ;  /* 0x0100000002bd7fae */ /* 0x0007e8000b901d46 */
.L_x_1339:
[----:B------:R-:W-:Y:S05]  /*13310*/  BSYNC B0 ;  /* 0x0000000000007941 */ /* 0x000fea0003800000 */
.L_x_1338:
[----:B------:R-:W-:-:S04]  /*13320*/  IADD3 R32, R78, 0x30, RZ ;  /* 0x000000304e207810 */ /* 0x000fc80007ffe0ff */
[----:B------:R-:W-:-:S13]  /*13330*/  ISETP.GE.AND P0, PT, R32, R0, PT ;  /* 0x000000002000720c */ /* 0x000fda0003f06270 */
[----:B------:R-:W-:Y:S05]  /*13340*/  @P0 BRA `(.L_x_1317) ;  /* 0x000000f000000947 */ /* 0x000fea0003800000 */
[----:B--23--:R-:W2:Y:S02]  /*13350*/  LDL R2, [R1] ;  /* 0x0000000001027983 */ /* 0x00cea40000100800 */
[----:B--2---:R-:W-:-:S13]  /*13360*/  ISETP.GE.AND P0, PT, R132, R2, PT ;  /* 0x000000028400720c */ /* 0x004fda0003f06270 */
[----:B------:R2:W-:Y:S01]  /*13370*/  @P0 STS.128 [R189+0x1800], RZ ;  /* 0x001800ffbd000388 */ /* 0x0005e20000000c00 */
[----:B------:R-:W-:Y:S05]  /*13380*/  @P0 BRA `(.L_x_1317) ;  /* 0x000000b000000947 */ /* 0x000fea0003800000 */
[----:B------:R-:W-:Y:S01]  /*13390*/  MOV R4, R212 ;  /* 0x000000d400047202 */ /* 0x000fe20000000f00 */
[----:B------:R-:W-:Y:S01]  /*133a0*/  IMAD R0, R171, 0x30, RZ ;  /* 0x00000030ab007824 */ /* 0x000fe200078e02ff */
[----:B------:R-:W-:-:S05]  /*133b0*/  MOV R5, R215 ;  /* 0x000000d700057202 */ /* 0x000fca0000000f00 */
[----:B------:R-:W-:-:S05]  /*133c0*/  IMAD.WIDE.U32 R4, R170, 0x30, R4 ;  /* 0x00000030aa047825 */ /* 0x000fca00078e0004 */
[----:B------:R-:W-:Y:S02]  /*133d0*/  IADD3 R0, R5, R0, RZ ;  /* 0x0000000005007210 */ /* 0x000fe40007ffe0ff */
[----:B-----5:R-:W-:-:S04]  /*133e0*/  LEA R2, P0, R4, R166, 0x1 ;  /* 0x000000a604027211 */ /* 0x020fc800078008ff */
[----:B------:R-:W-:-:S05]  /*133f0*/  LEA.HI.X R3, R4, R167, R0, 0x1, P0 ;  /* 0x000000a704037211 */ /* 0x000fca00000f0c00 */
[----:B------:R-:W-:Y:S01]  /*13400*/  @!PT LDS RZ, [RZ] ;  /* 0x00000000fffff984 */ /* 0x000fe20000000800 */
[----:B------:R-:W-:Y:S01]  /*13410*/  @!PT LDS RZ, [RZ] ;  /* 0x00000000fffff984 */ /* 0x000fe20000000800 */
[----:B------:R-:W-:Y:S01]  /*13420*/  @!PT LDS RZ, [RZ] ;  /* 0x00000000fffff984 */ /* 0x000fe20000000800 */
[----:B------:R3:W-:Y:S04]  /*13430*/  LDGSTS.E.BYPASS.LTC128B.128 [R189+0x1800], [R2.64] ;  /* 0x0180000002bd7fae */ /* 0x0007e8000b901d46 */
.L_x_1317:
[----:B------:R-:W-:Y:S05]  /*13440*/  BSYNC B2 ;  /* 0x0000000000027941 */ /* 0x000fea0003800000 */
.L_x_1302:
[----:B--2---:R-:W2:Y:S01]  /*13450*/  LDL R230, [R1+0xf8] ;  /* 0x0000f80001e67983 */ /* 0x004ea20000100800 */
[----:B------:R-:W-:Y:S01]  /*13460*/  BSSY B0, `(.L_x_1340) ;  /* 0x0000011000007945 */ /* 0x000fe20003800000 */
[----:B--2---:R-:W-:-:S05]  /*13470*/  IADD3 R0, R230, -0x1, RZ ;  /* 0xffffffffe6007810 */ /* 0x004fca0007ffe0ff */
[----:B------:R-:W-:Y:S01]  /*13480*/  IMAD.SHL.U32 R101, R0, 0x100, RZ ;  /* 0x0000010000657824 */ /* 0x000fe200078e00ff */
[----:B------:R2:W-:Y:S03]  /*13490*/  STL [R1+0x4], R0 ;  /* 0x0000040001007387 */ /* 0x0005e60000100800 */
[----:B-1----:R-:W-:-:S05]  /*134a0*/  IMAD.IADD R4, R211, 0x1, -R101 ;  /* 0x00000001d3047824 */ /* 0x002fca00078e0a65 */
[----:B------:R-:W-:-:S13]  /*134b0*/  ISETP.GE.AND P0, PT, R78, R4, PT ;  /* 0x000000044e00720c */ /* 0x000fda0003f06270 */
[----:B------:R-:W-:Y:S05]  /*134c0*/  @P0 BRA `(.L_x_1341) ;  /* 0x000000a000000947 */ /* 0x000fea0003800000 */
[----:B--2---:R-:W2:Y:S02]  /*134d0*/  LDL R0, [R1] ;  /* 0x0000000001007983 */ /* 0x004ea40000100800 */
[----:B--2---:R-:W-:-:S13]  /*134e0*/  ISETP.GE.AND P0, PT, R132, R0, PT ;  /* 0x000000008400720c */ /* 0x004fda0003f06270 */
[----:B------:R1:W-:Y:S01]  /*134f0*/  @P0 STS.128 [R189+0x2000], RZ ;  /* 0x002000ffbd000388 */ /* 0x0003e20000000c00 */
[----:B------:R-:W-:Y:S05]  /*13500*/  @P0 BRA `(.L_x_1341) ;  /* 0x0000006000000947 */ /* 0x000fea0003800000 */
[----:B---3--:R-:W-:Y:S02]  /*13510*/  MOV R2, R243 ;  /* 0x000000f300027202 */ /* 0x008fe40000000f00 */
[----:B------:R-:W-:-:S05]  /*13520*/  MOV R3, R242 ;  /* 0x000000f200037202 */ /* 0x000fca0000000f00 */
[----:B------:R-:W-:Y:S01]  /*13530*/  @!PT LDS RZ, [RZ] ;  /* 0x00000000fffff984 */ /* 0x000fe20000000800 */
[----:B------:R-:W-:Y:S01]  /*13540*/  @!PT LDS RZ, [RZ] ;  /* 0x00000000fffff984 */ /* 0x000fe20000000800 */
[----:B------:R-:W-:Y:S01]  /*13550*/  @!PT LDS RZ, [RZ] ;  /* 0x00000000fffff984 */ /* 0x000fe20000000800 */
[----:B------:R2:W-:Y:S02]  /*13560*/  LDGSTS.E.BYPASS.LTC128B.128 [R189+0x2000], [R2.64] ;  /* 0x0200000002bd7fae */ /* 0x0005e4000b901d46 */
.L_x_1341:
[----:B------:R-:W-:Y:S05]  /*13570*/  BSYNC B0 ;  /* 0x0000000000007941 */ /* 0x000fea0003800000 */
.L_x_1340:
[----:B------:R-:W-:Y:S01]  /*13580*/  ISETP.GE.AND P0, PT, R37, R4, PT ;  /* 0x000000042500720c */ /* 0x000fe20003f06270 */
[----:B------:R-:W-:-:S12]  /*13590*/  BSSY B0, `(.L_x_1342) ;  /* 0x000000c000007945 */ /* 0x000fd80003800000 */
[----:B------:R-:W-:Y:S05]  /*135a0*/  @P0 BRA `(.L_x_1343) ;  /* 0x000000a000000947 */ /* 0x000fea0003800000 */
[----:B--2---:R-:W2:Y:S02]  /*135b0*/  LDL R0, [R1] ;  /* 0x0000000001007983 */ /* 0x004ea40000100800 */
[----:B--2---:R-:W-:-:S13]  /*135c0*/  ISETP.GE.AND P0, PT, R132, R0, PT ;  /* 0x000000008400720c */ /* 0x004fda0003f06270 */
[----:B------:R2:W-:Y:S01]  /*135d0*/  @P0 STS.128 [R189+0x2800], RZ ;  /* 0x002800ffbd000388 */ /* 0x0005e20000000c00 */
[----:B------:R-:W-:Y:S05]  /*135e0*/  @P0 BRA `(.L_x_1343) ;  /* 0x0000006000000947 */ /* 0x000fea0003800000 */
[----:B---3--:R-:W-:-:S04]  /*135f0*/  LEA R2, P0, R116, R243, 0x1 ;  /* 0x000000f374027211 */ /* 0x008fc800078008ff */
[----:B------:R-:W-:-:S05]  /*13600*/  LEA.HI.X R3, R116, R242, R118, 0x1, P0 ;  /* 0x000000f274037211 */ /* 0x000fca00000f0c76 */
[----:B------:R-:W-:Y:S01]  /*13610*/  @!PT LDS RZ, [RZ] ;  /* 0x00000000fffff984 */ /* 0x000fe20000000800 */
[----:B------:R-:W-:Y:S01]  /*13620*/  @!PT LDS RZ, [RZ] ;  /* 0x00000000fffff984 */ /* 0x000fe20000000800 */
[----:B------:R-:W-:Y:S01]  /*13630*/  @!PT LDS RZ, [RZ] ;  /* 0x00000000fffff984 */ /* 0x000fe20000000800 */
[----:B------:R3:W-:Y:S04]  /*13640*/  LDGSTS.E.BYPASS.LTC128B.128 [R189+0x2800], [R2.64] ;  /* 0x0280000002bd7fae */ /* 0x0007e8000b901d46 */
.L_x_1343:
[----:B------:R-:W-:Y:S05]  /*13650*/  BSYNC B0 ;  /* 0x0000000000007941 */ /* 0x000fea0003800000 */
.L_x_1342:
        /* <DEDUP_REMOVED lines=13> */
.L_x_1345:
[----:B------:R-:W-:Y:S05]  /*13730*/  BSYNC B0 ;  /* 0x0000000000007941 */ /* 0x000fea0003800000 */
.L_x_1344:
[----:B------:R-:W-:Y:S01]  /*13740*/  ISETP.GE.AND P0, PT, R32, R4, PT ;  /* 0x000000042000720c */ /* 0x000fe20003f06270 */
[----:B------:R-:W-:-:S12]  /*13750*/  BSSY B0, `(.L_x_1346) ;  /* 0x000000f000007945 */ /* 0x000fd80003800000 */
[----:B------:R-:W-:Y:S05]  /*13760*/  @P0 BRA `(.L_x_1347) ;  /* 0x000000d000000947 */ /* 0x000fea0003800000 */
[----:B--2---:R-:W2:Y:S02]  /*13770*/  LDL R0, [R1] ;  /* 0x0000000001007983 */ /* 0x004ea40000100800 */
[----:B--2---:R-:W-:-:S13]  /*13780*/  ISETP.GE.AND P0, PT, R132, R0, PT ;  /* 0x000000008400720c */ /* 0x004fda0003f06270 */
[----:B------:R2:W-:Y:S01]  /*13790*/  @P0 STS.128 [R189+0x3800], RZ ;  /* 0x003800ffbd000388 */ /* 0x0005e20000000c00 */
[----:B------:R-:W-:Y:S05]  /*137a0*/  @P0 BRA `(.L_x_1347) ;  /* 0x0000009000000947 */ /* 0x000fea0003800000 */
[----:B---3--:R-:W-:Y:S01]  /*137b0*/  MOV R2, R243 ;  /* 0x000000f300027202 */ /* 0x008fe20000000f00 */
        /* <DEDUP_REMOVED lines=8> */
.L_x_1347:
[----:B------:R-:W-:Y:S05]  /*13840*/  BSYNC B0 ;  /* 0x0000000000007941 */ /* 0x000fea0003800000 */
.L_x_1346:
        /* <DEDUP_REMOVED lines=14> */
.L_x_1349:
[----:B------:R-:W-:Y:S05]  /*13930*/  BSYNC B0 ;  /* 0x0000000000007941 */ /* 0x000fea0003800000 */
.L_x_1348:
        /* <DEDUP_REMOVED lines=17> */
.L_x_1351:
[----:B------:R-:W-:Y:S05]  /*13a50*/  BSYNC B0 ;  /* 0x0000000000007941 */ /* 0x000fea0003800000 */
.L_x_1350:
        /* <DEDUP_REMOVED lines=17> */
.L_x_1353:
[----:B------:R-:W-:Y:S05]  /*13b70*/  BSYNC B0 ;  /* 0x0000000000007941 */ /* 0x000fea0003800000 */
.L_x_1352:
        /* <DEDUP_REMOVED lines=17> */
.L_x_1355:
[----:B------:R-:W-:Y:S05]  /*13c90*/  BSYNC B0 ;  /* 0x0000000000007941 */ /* 0x000fea0003800000 */
.L_x_1354:
        /* <DEDUP_REMOVED lines=14> */
.L_x_1357:
[----:B------:R-:W-:Y:S05]  /*13d80*/  BSYNC B0 ;  /* 0x0000000000007941 */ /* 0x000fea0003800000 */
.L_x_1356:
        /* <DEDUP_REMOVED lines=17> */
.L_x_1359:
[----:B------:R-:W-:Y:S05]  /*13ea0*/  BSYNC B0 ;  /* 0x0000000000007941 */ /* 0x000fea0003800000 */
.L_x_1358:
        /* <DEDUP_REMOVED lines=17> */
.L_x_1361:
[----:B------:R-:W-:Y:S05]  /*13fc0*/  BSYNC B0 ;  /* 0x0000000000007941 */ /* 0x000fea0003800000 */
.L_x_1360:
        /* <DEDUP_REMOVED lines=17> */
.L_x_1363:
[----:B------:R-:W-:Y:S05]  /*140e0*/  BSYNC B0 ;  /* 0x0000000000007941 */ /* 0x000fea0003800000 */
.L_x_1362:
        /* <DEDUP_REMOVED lines=17> */
.L_x_1365:
[----:B------:R-:W-:Y:S05]  /*14200*/  BSYNC B0 ;  /* 0x0000000000007941 */ /* 0x000fea0003800000 */
.L_x_1364:
        /* <DEDUP_REMOVED lines=17> */
.L_x_1367:
[----:B------:R-:W-:Y:S05]  /*14320*/  BSYNC B0 ;  /* 0x0000000000007941 */ /* 0x000fea0003800000 */
.L_x_1366:
        /* <DEDUP_REMOVED lines=17> */
.L_x_1369:
[----:B------:R-:W-:Y:S05]  /*14440*/  BSYNC B0 ;  /* 0x0000000000007941 */ /* 0x000fea0003800000 */
.L_x_1368:
        /* <DEDUP_REMOVED lines=17> */
.L_x_1371:
[----:B------:R-:W-:Y:S05]  /*14560*/  BSYNC B0 ;  /* 0x0000000000007941 */ /* 0x000fea0003800000 */
.L_x_1370:
[----:B------:R-:W0:Y:S04]  /*14570*/  LDGDEPBAR ;  /* 0x00000000000079af */ /* 0x000e280000000000 */
[----:B------:R1:W5:Y:S01]  /*14580*/  LD.E R103, [R16.64+0x188] ;  /* 0x0001880610677980 */ /* 0x000362000c101900 */
[----:B------:R-:W-:Y:S01]  /*14590*/  ISETP.GE.AND P0, PT, R78, R4, PT ;  /* 0x000000044e00720c */ /* 0x000fe20003f06270 */
[----:B--23--:R-:W-:Y:S01]  /*145a0*/  IMAD.SHL.U32 R2, R252, 0x2, RZ ;  /* 0x00000002fc027824 */ /* 0x00cfe200078e00ff */
[----:B------:R-:W-:Y:S01]  /*145b0*/  SHF.R.S32.HI R0, RZ, 0x1f, R248 ;  /* 0x0000001fff007819 */ /* 0x000fe200000114f8 */
[----:B------:R-:W-:Y:S03]  /*145c0*/  BSSY B0, `(.L_x_1372) ;  /* 0x0000012000007945 */ /* 0x000fe60003800000 */
[----:B------:R-:W-:-:S02]  /*145d0*/  LEA.HI R0, R0, R248, RZ, 0x2 ;  /* 0x000000f800007211 */ /* 0x000fc400078f10ff */
[----:B------:R-:W-:Y:S02]  /*145e0*/  LOP3.LUT R144, R2, 0x6, RZ, 0xc0, !PT ;  /* 0x0000000602907812 */ /* 0x000fe400078ec0ff */
[----:B------:R-:W-:Y:S01]  /*145f0*/  SHF.R.S32.HI R102, RZ, 0x2, R0 ;  /* 0x00000002ff667819 */ /* 0x000fe20000011400 */
[----:B------:R-:W-:-:S04]  /*14600*/  DEPBAR.LE SB0, 0x0 ;  /* 0x000080000000791a */ /* 0x000fc80000000000 */
[----:B------:R-:W-:Y:S06]  /*14610*/  BAR.SYNC.DEFER_BLOCKING 0x0 ;  /* 0x0000000000007b1d */ /* 0x000fec0000010000 */
[----:B------:R1:W-:Y:S01]  /*14620*/  @P0 STS.128 [R189+0xa000], RZ ;  /* 0x00a000ffbd000388 */ /* 0x0003e20000000c00 */
[----:B------:R-:W-:Y:S05]  /*14630*/  @P0 BRA `(.L_x_1373) ;  /* 0x000000a000000947 */ /* 0x000fea0003800000 */
[----:B------:R-:W2:Y:S02]  /*14640*/  LDL R3, [R1] ;  /* 0x0000000001037983 */ /* 0x000ea40000100800 */
[----:B--2---:R-:W-:-:S13]  /*14650*/  ISETP.GE.AND P0, PT, R132, R3, PT ;  /* 0x000000038400720c */ /* 0x004fda0003f06270 */
        /* <DEDUP_REMOVED lines=8> */
.L_x_1373:
[----:B------:R-:W-:Y:S05]  /*146e0*/  BSYNC B0 ;  /* 0x0000000000007941 */ /* 0x000fea0003800000 */
.L_x_1372:
[----:B------:R-:W-:Y:S01]  /*146f0*/  ISETP.GE.AND P0, PT, R37, R4, PT ;  /* 0x000000042500720c */ /* 0x000fe20003f06270 */
[----:B------:R-:W-:-:S12]  /*14700*/  BSSY B0, `(.L_x_1374) ;  /* 0x000000d000007945 */ /* 0x000fd80003800000 */
[----:B------:R1:W-:Y:S01]  /*14710*/  @P0 STS.128 [R189+0xa800], RZ ;  /* 0x00a800ffbd000388 */ /* 0x0003e20000000c00 */
        /* <DEDUP_REMOVED lines=11> */
.L_x_1375:
[----:B------:R-:W-:Y:S05]  /*147d0*/  BSYNC B0 ;  /* 0x0000000000007941 */ /* 0x000fea0003800000 */
.L_x_1374:
        /* <DEDUP_REMOVED lines=8> */
[----:B--2---:R-:W2:Y:S04]  /*14860*/  LDL R0, [R1+0x10] ;  /* 0x0000100001007983 */ /* 0x004ea80000100800 */
[----:B---3--:R-:W3:Y:S01]  /*14870*/  LDL R19, [R1+0x14] ;  /* 0x0000140001137983 */ /* 0x008ee20000100800 */
[----:B--2---:R-:W-:-:S04]  /*14880*/  LEA R2, P0, R0, R238, 0x6 ;  /* 0x000000ee00027211 */ /* 0x004fc800078030ff */
[----:B---3--:R-:W-:-:S05]  /*14890*/  LEA.HI.X R3, R0, R237, R19, 0x6, P0 ;  /* 0x000000ed00037211 */ /* 0x008fca00000f3413 */
[----:B------:R-:W-:Y:S01]  /*148a0*/  @!PT LDS RZ, [RZ] ;  /* 0x00000000fffff984 */ /* 0x000fe20000000800 */
[----:B------:R-:W-:Y:S01]  /*148b0*/  @!PT LDS RZ, [RZ] ;  /* 0x00000000fffff984 */ /* 0x000fe20000000800 */
[----:B------:R-:W-:Y:S01]  /*148c0*/  @!PT LDS RZ, [RZ] ;  /* 0x00000000fffff984 */ /* 0x000fe20000000800 */
[----:B------:R2:W-:Y:S04]  /*148d0*/  LDGSTS.E.BYPASS.LTC128B.128 [R189+0xb000], [R2.64] ;  /* 0x0b00000002bd7fae */ /* 0x0005e8000b901d46 */
.L_x_1377:
[----:B------:R-:W-:Y:S05]  /*148e0*/  BSYNC B0 ;  /* 0x0000000000007941 */ /* 0x000fea0003800000 */
.L_x_1376:
        /* <DEDUP_REMOVED lines=8> */
[----:B---3--:R-:W3:Y:S04]  /*14970*/  LDL R2, [R1+0x10] ;  /* 0x0000100001027983 */ /* 0x008ee80000100800 */
[----:B--2---:R-:W2:Y:S01]  /*14980*/  LDL R0, [R1+0x14] ;  /* 0x0000140001007983 */ /* 0x004ea20000100800 */
[----:B------:R-:W-:Y:S02]  /*14990*/  MOV R3, R237 ;  /* 0x000000ed00037202 */ /* 0x000fe40000000f00 */
[----:B---3--:R-:W-:Y:S02]  /*149a0*/  MOV R19, R2 ;  /* 0x0000000200137202 */ /* 0x008fe40000000f00 */
        /* <DEDUP_REMOVED lines=8> */
.L_x_1379:
[----:B------:R-:W-:Y:S05]  /*14a30*/  BSYNC B0 ;  /* 0x0000000000007941 */ /* 0x000fea0003800000 */
.L_x_1378:
        /* <DEDUP_REMOVED lines=16> */
.L_x_1381:
[----:B------:R-:W-:Y:S05]  /*14b40*/  BSYNC B0 ;  /* 0x0000000000007941 */ /* 0x000fea0003800000 */
.L_x_1380:
        /* <DEDUP_REMOVED lines=20> */
.L_x_1383:
[----:B------:R-:W-:Y:S05]  /*14c90*/  BSYNC B0 ;  /* 0x0000000000007941 */ /* 0x000fea0003800000 */
.L_x_1382:
        /* <DEDUP_REMOVED lines=20> */
.L_x_1385:
[----:B------:R-:W-:Y:S05]  /*14de0*/  BSYNC B0 ;  /* 0x0000000000007941 */ /* 0x000fea0003800000 */
.L_x_1384:
        /* <DEDUP_REMOVED lines=20> */
.L_x_1387:
[----:B------:R-:W-:Y:S05]  /*14f30*/  BSYNC B0 ;  /* 0x0000000000007941 */ /* 0x000fea0003800000 */
.L_x_1386:
        /* <DEDUP_REMOVED lines=16> */
.L_x_1389:
[----:B------:R-:W-:Y:S05]  /*15040*/  BSYNC B0 ;  /* 0x0000000000007941 */ /* 0x000fea0003800000 */
.L_x_1388:
        /* <DEDUP_REMOVED lines=20> */
.L_x_1391:
[----:B------:R-:W-:Y:S05]  /*15190*/  BSYNC B0 ;  /* 0x0000000000007941 */ /* 0x000fea0003800000 */
.L_x_1390:
        /* <DEDUP_REMOVED lines=20> */
.L_x_1393:
[----:B------:R-:W-:Y:S05]  /*152e0*/  BSYNC B0 ;  /* 0x0000000000007941 */ /* 0x000fea0003800000 */
.L_x_1392:
        /* <DEDUP_REMOVED lines=20> */
.L_x_1395:
[----:B------:R-:W-:Y:S05]  /*15430*/  BSYNC B0 ;  /* 0x0000000000007941 */ /* 0x000fea0003800000 */
.L_x_1394:
        /* <DEDUP_REMOVED lines=20> */
.L_x_1397:
[----:B------:R-:W-:Y:S05]  /*15580*/  BSYNC B0 ;  /* 0x0000000000007941 */ /* 0x000fea0003800000 */
.L_x_1396:
        /* <DEDUP_REMOVED lines=20> */
.L_x_1399:
[----:B------:R-:W-:Y:S05]  /*156d0*/  BSYNC B0 ;  /* 0x0000000000007941 */ /* 0x000fea0003800000 */
.L_x_1398:
        /* <DEDUP_REMOVED lines=20> */
.L_x_1401:
[----:B------:R-:W-:Y:S05]  /*15820*/  BSYNC B0 ;  /* 0x0000000000007941 */ /* 0x000fea0003800000 */
.L_x_1400:
        /* <DEDUP_REMOVED lines=20> */
.L_x_1403:
[----:B------:R-:W-:Y:S05]  /*15970*/  BSYNC B0 ;  /* 0x0000000000007941 */ /* 0x000fea0003800000 */
.L_x_1402:
[----:B--2---:R-:W2:Y:S04]  /*15980*/  LDL R9, [R1+0x154] ;  /* 0x0001540001097983 */ /* 0x004ea80000100800 */
[----:B---3--:R-:W3:Y:S01]  /*15990*/  LD.E R3, [R16.64+0x18c] ;  /* 0x00018c0610037980 */ /* 0x008ee2000c101900 */
[----:B------:R-:W-:Y:S01]  /*159a0*/  SHF.R.S32.HI R0, RZ, 0x4, R222 ;  /* 0x00000004ff007819 */ /* 0x000fe200000114de */
[C---:B------:R-:W-:Y:S01]  /*159b0*/  IMAD.SHL.U32 R6, R217.reuse, 0x40, RZ ;  /* 0x00000040d9067824 */ /* 0x040fe200078e00ff */
[----:B------:R-:W-:Y:S01]  /*159c0*/  R2P PR, R217, 0x6 ;  /* 0x00000006d9007804 */ /* 0x000fe20000000000 */
[----:B------:R-:W-:Y:S01]  /*159d0*/  IMAD.SHL.U32 R2, R249, 0x40, RZ ;  /* 0x00000040f9027824 */ /* 0x000fe200078e00ff */
[----:B------:R-:W-:Y:S01]  /*159e0*/  LEA.HI R4, R222, R0, RZ, 0x1 ;  /* 0x00000000de047211 */ /* 0x000fe200078f08ff */
[----:B------:R-:W-:Y:S01]  /*159f0*/  IMAD.SHL.U32 R5, R78, 0x8, RZ ;  /* 0x000000084e057824 */ /* 0x000fe200078e00ff */
[----:B------:R-:W0:Y:S01]  /*15a00*/  LDGDEPBAR ;  /* 0x00000000000079af */ /* 0x000e220000000000 */
[----:B------:R-:W-:Y:S01]  /*15a10*/  IMAD.SHL.U32 R7, R250, 0x40, RZ ;  /* 0x00000040fa077824 */ /* 0x000fe200078e00ff */
[----:B------:R-:W-:Y:S01]  /*15a20*/  LOP3.LUT R4, R4, 0xfffffffe, RZ, 0xc0, !PT ;  /* 0xfffffffe04047812 */ /* 0x000fe200078ec0ff */
[----:B------:R-:W-:Y:S01]  /*15a30*/  BSSY B1, `(.L_x_1404) ;  /* 0x0000452000017945 */ /* 0x000fe20003800000 */
[----:B------:R-:W-:-:S02]  /*15a40*/  LOP3.LUT R2, R2, 0x1c0, RZ, 0xc0, !PT ;  /* 0x000001c002027812 */ /* 0x000fc400078ec0ff */
[----:B------:R-:W-:Y:S01]  /*15a50*/  LOP3.LUT R206, R7, 0xfffffe00, RZ, 0xc0, !PT ;  /* 0xfffffe0007ce7812 */ /* 0x000fe200078ec0ff */
[----:B------:R-:W-:Y:S01]  /*15a60*/  IMAD.IADD R4, R0, 0x1, -R4 ;  /* 0x0000000100047824 */ /* 0x000fe200078e0a04 */
[----:B------:R-:W-:-:S03]  /*15a70*/  LOP3.LUT R0, R6, 0x1c0, RZ, 0xc0, !PT ;  /* 0x000001c006007812 */ /* 0x000fc600078ec0ff */
[----:B------:R-:W-:Y:S01]  /*15a80*/  IMAD.SHL.U32 R6, R4, 0x8, RZ ;  /* 0x0000000804067824 */ /* 0x000fe200078e00ff */
[----:B------:R-:W-:Y:S02]  /*15a90*/  LOP3.LUT R8, R0, 0x8, R5, 0xf8, !PT ;  /* 0x0000000800087812 */ /* 0x000fe400078ef805 */
[----:B------:R-:W-:Y:S02]  /*15aa0*/  SHF.R.U32.HI R0, RZ, 0x3, R0 ;  /* 0x00000003ff007819 */ /* 0x000fe40000011600 */
[----:B------:R-:W-:Y:S02]  /*15ab0*/  LOP3.LUT R5, R2, 0x8, R6, 0xf8, !PT ;  /* 0x0000000802057812 */ /* 0x000fe400078ef806 */
[----:B------:R-:W-:Y:S02]  /*15ac0*/  SHF.R.U32.HI R2, RZ, 0x3, R2 ;  /* 0x00000003ff027819 */ /* 0x000fe40000011602 */
[----:B------:R-:W-:Y:S02]  /*15ad0*/  LOP3.LUT R0, R8, R0, RZ, 0x3c, !PT ;  /* 0x0000000008007212 */ /* 0x000fe400078e3cff */
[----:B------:R-:W-:Y:S01]  /*15ae0*/  LOP3.LUT R205, R5, R2, RZ, 0x3c, !PT ;  /* 0x0000000205cd7212 */ /* 0x000fe200078e3cff */
[----:B------:R-:W-:-:S02]  /*15af0*/  IMAD R2, R251, 0x400, R206 ;  /* 0x00000400fb027824 */ /* 0x000fc400078e02ce */
[----:B------:R-:W-:Y:S02]  /*15b00*/  IMAD R0, R4, 0x200, R0 ;  /* 0x0000020004007824 */ /* 0x000fe400078e0200 */
[----:B------:R-:W-:Y:S02]  /*15b10*/  IMAD.IADD R2, R205, 0x1, R2 ;  /* 0x00000001cd027824 */ /* 0x000fe400078e0202 */
[----:B------:R-:W-:Y:S02]  /*15b20*/  IMAD.SHL.U32 R176, R0, 0x2, RZ ;  /* 0x0000000200b07824 */ /* 0x000fe400078e00ff */
[----:B------:R-:W-:Y:S02]  /*15b30*/  IMAD.SHL.U32 R183, R2, 0x2, RZ ;  /* 0x0000000202b77824 */ /* 0x000fe400078e00ff */
[----:B------:R-:W-:Y:S01]  /*15b40*/  IMAD.MOV.U32 R0, RZ, RZ, 0x20 ;  /* 0x00000020ff007424 */ /* 0x000fe200078e00ff */
[----:B------:R-:W-:Y:S01]  /*15b50*/  LDSM.16.M88.4 R4, [R176+0x2000] ;  /* 0x00200000b004783b */ /* 0x000fe20000000200 */
[--C-:B------:R-:W-:Y:S01]  /*15b60*/  IMAD R10, R186, 0x2, R183.reuse ;  /* 0x00000002ba0a7824 */ /* 0x100fe200078e02b7 */
[----:B------:R-:W-:Y:S01]  /*15b70*/  IADD3 R177, R176, 0x2040, RZ ;  /* 0x00002040b0b17810 */ /* 0x000fe20007ffe0ff */
[----:B------:R-:W-:Y:S01]  /*15b80*/  IMAD R2, R187, 0x2, R183 ;  /* 0x00000002bb027824 */ /* 0x000fe200078e02b7 */
[----:B-----5:R-:W-:Y:S01]  /*15b90*/  LDSM.16.M88.4 R28, [R183] ;  /* 0x00000000b71c783b */ /* 0x020fe20000000200 */
[----:B------:R-:W-:-:S02]  /*15ba0*/  SEL R184, R0, 0xffffffe0, !P1 ;  /* 0xffffffe000b87807 */ /* 0x000fc40004800000 */
[----:B------:R-:W-:Y:S01]  /*15bb0*/  IADD3 R0, R176, 0x2000, RZ ;  /* 0x00002000b0007810 */ /* 0x000fe20007ffe0ff */
[----:B------:R-:W1:Y:S01]  /*15bc0*/  LDSM.16.M88.4 R12, [R176+0x2800] ;  /* 0x00280000b00c783b */ /* 0x000e620000000200 */
[----:B------:R-:W-:Y:S02]  /*15bd0*/  IMAD R185, R186, 0x2, R2 ;  /* 0x00000002bab97824 */ /* 0x000fe400078e0202 */
[----:B------:R-:W-:Y:S01]  /*15be0*/  IMAD.IADD R100, R176, 0x1, R184 ;  /* 0x00000001b0647824 */ /* 0x000fe200078e02b8 */
[----:B------:R-:W4:Y:S01]  /*15bf0*/  LDSM.16.M88.4 R36, [R176+0x3000] ;  /* 0x00300000b024783b */ /* 0x000f220000000200 */
[----:B------:R-:W-:-:S03]  /*15c00*/  @P2 IADD3 R177, R0, -0x40, RZ ;  /* 0xffffffc000b12810 */ /* 0x000fc60007ffe0ff */
[----:B------:R-:W-:Y:S02]  /*15c10*/  LDSM.16.M88.4 R32, [R100+0x2000] ;  /* 0x002000006420783b */ /* 0x000fe40000000200 */
[----:B------:R-:W-:Y:S02]  /*15c20*/  IMAD.IADD R182, R184, 0x1, R177 ;  /* 0x00000001b8b67824 */ /* 0x000fe400078e02b1 */
[----:B------:R-:W-:Y:S04]  /*15c30*/  LDSM.16.M88.4 R24, [R10] ;  /* 0x000000000a18783b */ /* 0x000fe80000000200 */
[----:B------:R-:W-:Y:S04]  /*15c40*/  LDSM.16.M88.4 R44, [R176+0x3800] ;  /* 0x00380000b02c783b */ /* 0x000fe80000000200 */
[----:B------:R-:W4:Y:S04]  /*15c50*/  LDSM.16.M88.4 R72, [R100+0x2800] ;  /* 0x002800006448783b */ /* 0x000f280000000200 */
[----:B------:R-:W-:Y:S04]  /*15c60*/  STL [R1+0x54], R10 ;  /* 0x0000540a01007387 */ /* 0x000fe80000100800 */
[----:B------:R-:W-:Y:S04]  /*15c70*/  LDSM.16.M88.4 R56, [R176+0x4000] ;  /* 0x00400000b038783b */ /* 0x000fe80000000200 */
[----:B------:R-:W4:Y:S04]  /*15c80*/  LDSM.16.M88.4 R76, [R100+0x3000] ;  /* 0x00300000644c783b */ /* 0x000f280000000200 */
[----:B------:R-:W-:Y:S01]  /*15c90*/  LDSM.16.M88.4 R64, [R100+0x3800] ;  /* 0x003800006440783b */ /* 0x000fe20000000200 */
[C---:B-1----:R-:W-:Y:S03]  /*15ca0*/  HMMA.16816.F32 R52, R28.reuse, R12, RZ ;  /* 0x0000000c1c34723c */ /* 0x042fe600000018ff */
[----:B------:R-:W-:Y:S04]  /*15cb0*/  LDSM.16.M88.4 R80, [R177] ;  /* 0x00000000b150783b */ /* 0x000fe80000000200 */
[----:B------:R-:W-:Y:S01]  /*15cc0*/  LDSM.16.M88.4 R20, [R2] ;  /* 0x000000000214783b */ /* 0x000fe20000000200 */
[C---:B----4-:R-:W-:Y:S03]  /*15cd0*/  HMMA.16816.F32 R40, R28.reuse, R36, RZ ;  /* 0x000000241c28723c */ /* 0x050fe600000018ff */
[----:B------:R-:W-:Y:S04]  /*15ce0*/  LDSM.16.M88.4 R96, [R176+0x4800] ;  /* 0x00480000b060783b */ /* 0x000fe80000000200 */
[----:B------:R-:W-:Y:S01]  /*15cf0*/  LDSM.16.M88.4 R68, [R100+0x4000] ;  /* 0x004000006444783b */ /* 0x000fe20000000200 */
[----:B------:R-:W-:Y:S03]  /*15d00*/  HMMA.16816.F32 R48, R28, R14, RZ ;  /* 0x0000000e1c30723c */ /* 0x000fe600000018ff */
[----:B------:R-:W-:Y:S04]  /*15d10*/  LDSM.16.M88.4 R12, [R185] ;  /* 0x00000000b90c783b */ /* 0x000fe80000000200 */
[----:B------:R-:W-:Y:S01]  /*15d20*/  LDSM.16.M88.4 R84, [R100+0x4800] ;  /* 0x004800006454783b */ /* 0x000fe20000000200 */
[C---:B------:R-:W-:Y:S03]  /*15d30*/  HMMA.16816.F32 R92, R24.reuse, R72, R52 ;  /* 0x00000048185c723c */ /* 0x040fe60000001834 */
[----:B------:R-:W-:Y:S05]  /*15d40*/  LDSM.16.M88.4 R52, [R182] ;  /* 0x00000000b634783b */ /* 0x000fea0000000200 */
[C---:B------:R-:W-:Y:S01]  /*15d50*/  HMMA.16816.F32 R104, R24.reuse, R76, R40 ;  /* 0x0000004c1868723c */ /* 0x040fe20000001828 */
[----:B------:R-:W-:Y:S07]  /*15d60*/  LDSM.16.M88.4 R40, [R177+0x800] ;  /* 0x00080000b128783b */ /* 0x000fee0000000200 */
[----:B------:R-:W-:Y:S01]  /*15d70*/  HMMA.16816.F32 R72, R24, R74, R48 ;  /* 0x0000004a1848723c */ /* 0x000fe20000001830 */
[----:B------:R-:W1:Y:S07]  /*15d80*/  LDSM.16.M88.4 R48, [R176+0x5000] ;  /* 0x00500000b030783b */ /* 0x000e6e0000000200 */
[----:B------:R-:W-:Y:S11]  /*15d90*/  HMMA.16816.F32 R36, R28, R38, RZ ;  /* 0x000000261c24723c */ /* 0x000ff600000018ff */
[----:B------:R-:W-:Y:S11]  /*15da0*/  @!UPT UIADD3 URZ, URZ, URZ, URZ ;  /* 0x0000003f3f3ff290 */ /* 0x000ff6000fffe03f */
[----:B------:R-:W-:Y:S02]  /*15db0*/  @!UPT UIADD3 URZ, URZ, URZ, URZ ;  /* 0x0000003f3f3ff290 */ /* 0x000fe4000fffe03f */
[----:B------:R-:W-:Y:S08]  /*15dc0*/  HMMA.16816.F32 R76, R24, R78, R36 ;  /* 0x0000004e184c723c */ /* 0x000ff00000001824 */
[----:B-1----:R-:W-:Y:S01]  /*15dd0*/  HMMA.16816.F32 R36, R28, R48, RZ ;  /* 0x000000301c24723c */ /* 0x002fe200000018ff */
[----:B--2---:R-:W-:-:S07]  /*15de0*/  IMAD.MOV.U32 R152, RZ, RZ, R9 ;  /* 0x000000ffff987224 */ /* 0x004fce00078e0009 */
[C---:B------:R-:W-:Y:S08]  /*15df0*/  HMMA.16816.F32 R8, R28.reuse, R4, RZ ;  /* 0x000000041c08723c */ /* 0x040ff000000018ff */
[----:B------:R-:W-:Y:S11]  /*15e00*/  HMMA.16816.F32 R4, R28, R6, RZ ;  /* 0x000000061c04723c */ /* 0x000ff600000018ff */
[----:B------:R-:W-:Y:S05]  /*15e10*/  @!UPT UIADD3 URZ, URZ, URZ, URZ ;  /* 0x0000003f3f3ff290 */ /* 0x000fea000fffe03f */
[----:B------:R-:W-:Y:S08]  /*15e20*/  HMMA.16816.F32 R60, R24, R32, R8 ;  /* 0x00000020183c723c */ /* 0x000ff00000001808 */
[----:B------:R-:W-:Y:S08]  /*15e30*/  HMMA.16816.F32 R8, R28, R46, RZ ;  /* 0x0000002e1c08723c */ /* 0x000ff000000018ff */
[----:B------:R-:W-:Y:S08]  /*15e40*/  HMMA.16816.F32 R88, R24, R34, R4 ;  /* 0x000000221858723c */ /* 0x000ff00000001804 */
[C---:B------:R-:W-:Y:S08]  /*15e50*/  HMMA.16816.F32 R32, R28.reuse, R44, RZ ;  /* 0x0000002c1c20723c */ /* 0x040ff000000018ff */
[C---:B------:R-:W-:Y:S08]  /*15e60*/  HMMA.16816.F32 R4, R28.reuse, R56, RZ ;  /* 0x000000381c04723c */ /* 0x040ff000000018ff */
[----:B------:R-:W-:Y:S01]  /*15e70*/  HMMA.16816.F32 R44, R28, R58, RZ ;  /* 0x0000003a1c2c723c */ /* 0x000fe200000018ff */
[----:B------:R-:W-:Y:S07]  /*15e80*/  LDSM.16.M88.4 R56, [R177+0x1000] ;  /* 0x00100000b138783b */ /* 0x000fee0000000200 */
[----:B------:R-:W-:Y:S08]  /*15e90*/  HMMA.16816.F32 R112, R24, R66, R8 ;  /* 0x000000421870723c */ /* 0x000ff00000001808 */
[----:B------:R-:W-:Y:S01]  /*15ea0*/  HMMA.16816.F32 R8, R20, R80, R60 ;  /* 0x000000501408723c */ /* 0x000fe2000000183c */
[----:B------:R-:W-:Y:S07]  /*15eb0*/  LDSM.16.M88.4 R60, [R100+0x5000] ;  /* 0x00500000643c783b */ /* 0x000fee0000000200 */
[----:B------:R-:W-:Y:S01]  /*15ec0*/  HMMA.16816.F32 R108, R24, R64, R32 ;  /* 0x00000040186c723c */ /* 0x000fe20000001820 */
[----:B------:R-:W-:Y:S07]  /*15ed0*/  LDSM.16.M88.4 R64, [R100+0x5800] ;  /* 0x005800006440783b */ /* 0x000fee0000000200 */
[----:B------:R-:W-:Y:S08]  /*15ee0*/  HMMA.16816.F32 R32, R28, R96, RZ ;  /* 0x000000601c20723c */ /* 0x000ff000000018ff */
[----:B------:R-:W-:Y:S08]  /*15ef0*/  HMMA.16816.F32 R120, R24, R68, R4 ;  /* 0x000000441878723c */ /* 0x000ff00000001804 */
[----:B------:R-:W-:Y:S08]  /*15f00*/  HMMA.16816.F32 R4, R20, R82, R88 ;  /* 0x000000521404723c */ /* 0x000ff00000001858 */
[----:B------:R-:W-:Y:S01]  /*15f10*/  HMMA.16816.F32 R124, R24, R70, R44 ;  /* 0x00000046187c723c */ /* 0x000fe2000000182c */
[----:B------:R-:W1:Y:S04]  /*15f20*/  LDSM.16.M88.4 R44, [R182+0x800] ;  /* 0x00080000b62c783b */ /* 0x000e680000000200 */
[----:B------:R-:W2:Y:S03]  /*15f30*/  LDSM.16.M88.4 R68, [R176+0x5800] ;  /* 0x00580000b044783b */ /* 0x000ea60000000200 */
[----:B------:R-:W-:Y:S08]  /*15f40*/  HMMA.16816.F32 R136, R12, R52, R8 ;  /* 0x000000340c88723c */ /* 0x000ff00000001808 */
[----:B------:R-:W-:Y:S08]  /*15f50*/  HMMA.16816.F32 R8, R28, R98, RZ ;  /* 0x000000621c08723c */ /* 0x000ff000000018ff */
[----:B------:R-:W-:Y:S08]  /*15f60*/  HMMA.16816.F32 R80, R24, R84, R32 ;  /* 0x000000541850723c */ /* 0x000ff00000001820 */
[----:B------:R-:W-:Y:S01]  /*15f70*/  HMMA.16816.F32 R32, R20, R40, R92 ;  /* 0x000000281420723c */ /* 0x000fe2000000185c */
[----:B---3--:R-:W-:-:S04]  /*15f80*/  FMUL.FTZ R0, R137, R3 ;  /* 0x0000000389007220 */ /* 0x008fc80000410000 */
[----:B------:R3:W-:Y:S03]  /*15f90*/  MUFU.TANH R134, R0 ;  /* 0x0000000000867308 */ /* 0x0007e60000002400 */
[----:B------:R-:W-:Y:S01]  /*15fa0*/  HMMA.16816.F32 R4, R12, R54, R4 ;  /* 0x000000360c04723c */ /* 0x000fe20000001804 */
[----:B------:R-:W-:Y:S07]  /*15fb0*/  LDSM.16.M88.4 R52, [R182+0x1000] ;  /* 0x00100000b634783b */ /* 0x000fee0000000200 */
[----:B------:R-:W-:Y:S01]  /*15fc0*/  HMMA.16816.F32 R128, R24, R86, R8 ;  /* 0x000000561880723c */ /* 0x000fe20000001808 */
[----:B---3--:R-:W-:-:S07]  /*15fd0*/  FMUL.FTZ R0, R138, R3 ;  /* 0x000000038a007220 */ /* 0x008fce0000410000 */
[----:B------:R-:W-:Y:S01]  /*15fe0*/  HMMA.16816.F32 R8, R20, R42, R72 ;  /* 0x0000002a1408723c */ /* 0x000fe20000001848 */
[----:B------:R3:W4:Y:S01]  /*15ff0*/  MUFU.TANH R117, R0 ;  /* 0x0000000000757308 */ /* 0x0007220000002400 */
[----:B------:R-:W-:Y:S06]  /*16000*/  LDSM.16.M88.4 R72, [R100+0x6000] ;  /* 0x006000006448783b */ /* 0x000fec0000000200 */
[----:B-1----:R-:W-:Y:S08]  /*16010*/  HMMA.16816.F32 R40, R12, R44, R32 ;  /* 0x0000002c0c28723c */ /* 0x002ff00000001820 */
[----:B------:R-:W-:Y:S01]  /*16020*/  HMMA.16816.F32 R140, R24, R60, R36 ;  /* 0x0000003c188c723c */ /* 0x000fe20000001824 */
[----:B---3--:R-:W-:-:S04]  /*16030*/  FMUL.FTZ R0, R139, R3 ;  /* 0x000000038b007220 */ /* 0x008fc80000410000 */
[----:B------:R1:W3:Y:S03]  /*16040*/  MUFU.TANH R138, R0 ;  /* 0x00000000008a7308 */ /* 0x0002e60000002400 */
[----:B------:R-:W-:Y:S01]  /*16050*/  HMMA.16816.F32 R36, R28, R50, RZ ;  /* 0x000000321c24723c */ /* 0x000fe200000018ff */
[----:B------:R-:W-:Y:S07]  /*16060*/  LDSM.16.M88.4 R48, [R182+0x1800] ;  /* 0x00180000b630783b */ /* 0x000fee0000000200 */
[----:B------:R-:W-:Y:S01]  /*16070*/  HMMA.16816.F32 R32, R12, R46, R8 ;  /* 0x0000002e0c20723c */ /* 0x000fe20000001808 */
[----:B------:R-:W-:Y:S01]  /*16080*/  LDSM.16.M88.4 R44, [R177+0x1800] ;  /* 0x00180000b12c783b */ /* 0x000fe20000000200 */
[----:B-1----:R-:W-:-:S06]  /*16090*/  FMUL.FTZ R0, R4, R3 ;  /* 0x0000000304007220 */ /* 0x002fcc0000410000 */
[----:B--2---:R-:W-:Y:S01]  /*160a0*/  HMMA.16816.F32 R8, R28, R68, RZ ;  /* 0x000000441c08723c */ /* 0x004fe200000018ff */
[----:B------:R1:W2:Y:S02]  /*160b0*/  MUFU.TANH R137, R0 ;  /* 0x0000000000897308 */ /* 0x0002a40000002400 */
[----:B-1----:R-:W-:-:S06]  /*160c0*/  FMUL.FTZ R0, R5, R3 ;  /* 0x0000000305007220 */ /* 0x002fcc0000410000 */
[----:B------:R1:W-:Y:S11]  /*160d0*/  MUFU.TANH R135, R0 ;  /* 0x0000000000877308 */ /* 0x0003f60000002400 */
[----:B------:R-:W-:Y:S04]  /*160e0*/  @!UPT UIADD3 URZ, URZ, URZ, URZ ;  /* 0x0000003f3f3ff290 */ /* 0x000fe8000fffe03f */
[----:B------:R-:W-:Y:S01]  /*160f0*/  HMMA.16816.F32 R92, R24, R64, R8 ;  /* 0x00000040185c723c */ /* 0x000fe20000001808 */
[----:B-1----:R-:W-:-:S04]  /*16100*/  FMUL.FTZ R0, R6, R3 ;  /* 0x0000000306007220 */ /* 0x002fc80000410000 */
[----:B------:R1:W1:Y:S02]  /*16110*/  MUFU.TANH R119, R0 ;  /* 0x0000000000777308 */ /* 0x0002640000002400 */
[-C--:B-1----:R-:W-:Y:S02]  /*16120*/  FMUL.FTZ R0, R7, R3.reuse ;  /* 0x0000000307007220 */ /* 0x082fe40000410000 */
[----:B------:R-:W-:Y:S04]  /*16130*/  HMMA.16816.F32 R4, R20, R56, R104 ;  /* 0x000000381404723c */ /* 0x000fe80000001868 */
[----:B------:R1:W1:Y:S04]  /*16140*/  MUFU.TANH R218, R0 ;  /* 0x0000000000da7308 */ /* 0x0002680000002400 */
[----:B------:R-:W-:Y:S01]  /*16150*/  HMMA.16816.F32 R104, R24, R62, R36 ;  /* 0x0000003e1868723c */ /* 0x000fe20000001824 */
[----:B------:R-:W2:Y:S07]  /*16160*/  LDSM.16.M88.4 R60, [R176+0x6000] ;  /* 0x00600000b03c783b */ /* 0x000eae0000000200 */
[----:B------:R-:W-:Y:S01]  /*16170*/  HMMA.16816.F32 R36, R20, R58, R76 ;  /* 0x0000003a1424723c */ /* 0x000fe2000000184c */
[----:B------:R-:W3:Y:S01]  /*16180*/  LDSM.16.M88.4 R56, [R177+0x2000] ;  /* 0x00200000b138783b */ /* 0x000ee20000000200 */
[----:B-1----:R-:W-:-:S03]  /*16190*/  FMUL.FTZ R0, R40, R3 ;  /* 0x0000000328007220 */ /* 0x002fc60000410000 */
[----:B------:R-:W-:Y:S01]  /*161a0*/  LDSM.16.M88.4 R76, [R100+0x7000] ;  /* 0x00700000644c783b */ /* 0x000fe20000000200 */
[----:B------:R1:W-:Y:S02]  /*161b0*/  MUFU.TANH R215, R0 ;  /* 0x0000000000d77308 */ /* 0x0003e40000002400 */
[----:B-1----:R-:W-:-:S06]  /*161c0*/  FMUL.FTZ R0, R41, R3 ;  /* 0x0000000329007220 */ /* 0x002fcc0000410000 */
[----:B------:R1:W-:Y:S01]  /*161d0*/  MUFU.TANH R217, R0 ;  /* 0x0000000000d97308 */ /* 0x0003e20000002400 */
[----:B--2---:R-:W-:Y:S01]  /*161e0*/  HMMA.16816.F32 R8, R28, R60, RZ ;  /* 0x0000003c1c08723c */ /* 0x004fe200000018ff */
[----:B-1----:R-:W-:-:S06]  /*161f0*/  FMUL.FTZ R0, R42, R3 ;  /* 0x000000032a007220 */ /* 0x002fcc0000410000 */
[----:B------:R1:W-:Y:S11]  /*16200*/  MUFU.TANH R214, R0 ;  /* 0x0000000000d67308 */ /* 0x0003f60000002400 */
[----:B------:R-:W-:Y:S06]  /*16210*/  @!UPT UIADD3 URZ, URZ, URZ, URZ ;  /* 0x0000003f3f3ff290 */ /* 0x000fec000fffe03f */
[----:B------:R-:W-:Y:S01]  /*16220*/  HMMA.16816.F32 R96, R24, R72, R8 ;  /* 0x000000481860723c */ /* 0x000fe20000001808 */
[----:B-1----:R-:W-:-:S07]  /*16230*/  FMUL.FTZ R0, R43, R3 ;  /* 0x000000032b007220 */ /* 0x002fce0000410000 */
[----:B------:R-:W-:Y:S01]  /*16240*/  HMMA.16816.F32 R40, R12, R52, R4 ;  /* 0x000000340c28723c */ /* 0x000fe20000001804 */
[----:B------:R1:W-:Y:S07]  /*16250*/  MUFU.TANH R213, R0 ;  /* 0x0000000000d57308 */ /* 0x0003ee0000002400 */
[C---:B------:R-:W-:Y:S08]  /*16260*/  HMMA.16816.F32 R4, R20.reuse, R44, R108 ;  /* 0x0000002c1404723c */ /* 0x040ff0000000186c */
[----:B------:R-:W-:Y:S01]  /*16270*/  HMMA.16816.F32 R44, R20, R46, R112 ;  /* 0x0000002e142c723c */ /* 0x000fe20000001870 */
[----:B-1----:R-:W-:-:S04]  /*16280*/  FMUL.FTZ R0, R32, R3 ;  /* 0x0000000320007220 */ /* 0x002fc80000410000 */
[----:B------:R1:W-:Y:S03]  /*16290*/  MUFU.TANH R210, R0 ;  /* 0x0000000000d27308 */ /* 0x0003e60000002400 */
[----:B------:R-:W-:Y:S01]  /*162a0*/  HMMA.16816.F32 R8, R28, R62, RZ ;  /* 0x0000003e1c08723c */ /* 0x000fe200000018ff */
[----:B------:R-:W-:Y:S01]  /*162b0*/  LDSM.16.M88.4 R60, [R182+0x2800] ;  /* 0x00280000b63c783b */ /* 0x000fe20000000200 */
[-C--:B-1----:R-:W-:Y:S11]  /*162c0*/  FMUL.FTZ R0, R33, R3.reuse ;  /* 0x0000000321007220 */ /* 0x082ff60000410000 */
[----:B------:R-:W-:Y:S03]  /*162d0*/  @!UPT UIADD3 URZ, URZ, URZ, URZ ;  /* 0x0000003f3f3ff290 */ /* 0x000fe6000fffe03f */
[----:B------:R-:W-:Y:S01]  /*162e0*/  HMMA.16816.F32 R44, R12, R50, R44 ;  /* 0x000000320c2c723c */ /* 0x000fe2000000182c */
[----:B------:R1:W-:Y:S07]  /*162f0*/  MUFU.TANH R212, R0 ;  /* 0x0000000000d47308 */ /* 0x0003ee0000002400 */
[----:B------:R-:W-:Y:S01]  /*16300*/  HMMA.16816.F32 R84, R24, R74, R8 ;  /* 0x0000004a1854723c */ /* 0x000fe20000001808 */
[----:B------:R-:W-:Y:S01]  /*16310*/  LDSM.16.M88.4 R72, [R177+0x3800] ;  /* 0x00380000b148783b */ /* 0x000fe20000000200 */
[----:B-1----:R-:W-:-:S04]  /*16320*/  FMUL.FTZ R0, R34, R3 ;  /* 0x0000000322007220 */ /* 0x002fc80000410000 */
[----:B------:R1:W2:Y:S02]  /*16330*/  MUFU.TANH R139, R0 ;  /* 0x00000000008b7308 */ /* 0x0002a40000002400 */
[-C--:B-1----:R-:W-:Y:S02]  /*16340*/  FMUL.FTZ R0, R35, R3.reuse ;  /* 0x0000000323007220 */ /* 0x082fe40000410000 */
[----:B------:R-:W-:Y:S01]  /*16350*/  HMMA.16816.F32 R32, R12, R54, R36 ;  /* 0x000000360c20723c */ /* 0x000fe20000001824 */
[----:B------:R-:W1:Y:S03]  /*16360*/  LDSM.16.M88.4 R52, [R177+0x2800] ;  /* 0x00280000b134783b */ /* 0x000e660000000200 */
[----:B------:R2:W1:Y:S04]  /*16370*/  MUFU.TANH R18, R0 ;  /* 0x0000000000127308 */ /* 0x0004680000002400 */
[----:B------:R-:W-:Y:S01]  /*16380*/  HMMA.16816.F32 R36, R28, R70, RZ ;  /* 0x000000461c24723c */ /* 0x000fe200000018ff */
[----:B------:R-:W-:Y:S01]  /*16390*/  LDSM.16.M88.4 R68, [R176+0x6800] ;  /* 0x00680000b044783b */ /* 0x000fe20000000200 */
[----:B--2---:R-:W-:-:S04]  /*163a0*/  FMUL.FTZ R0, R40, R3 ;  /* 0x0000000328007220 */ /* 0x004fc80000410000 */
[----:B------:R2:W1:Y:S11]  /*163b0*/  MUFU.TANH R151, R0 ;  /* 0x0000000000977308 */ /* 0x0004760000002400 */
[----:B------:R-:W-:Y:S07]  /*163c0*/  @!UPT UIADD3 URZ, URZ, URZ, URZ ;  /* 0x0000003f3f3ff290 */ /* 0x000fee000fffe03f */
[----:B------:R-:W-:Y:S01]  /*163d0*/  HMMA.16816.F32 R88, R24, R66, R36 ;  /* 0x000000421858723c */ /* 0x000fe20000001824 */
[----:B------:R-:W4:Y:S01]  /*163e0*/  LDSM.16.M88.4 R64, [R182+0x2000] ;  /* 0x00200000b640783b */ /* 0x000f220000000200 */
[----:B--2---:R-:W-:-:S06]  /*163f0*/  FMUL.FTZ R0, R41, R3 ;  /* 0x0000000329007220 */ /* 0x004fcc0000410000 */
[C---:B---3--:R-:W-:Y:S01]  /*16400*/  HMMA.16816.F32 R36, R20.reuse, R58, R124 ;  /* 0x0000003a1424723c */ /* 0x048fe2000000187c */
[----:B------:R2:W-:Y:S07]  /*16410*/  MUFU.TANH R148, R0 ;  /* 0x0000000000947308 */ /* 0x0005ee0000002400 */
[----:B-1----:R-:W-:Y:S01]  /*16420*/  HMMA.16816.F32 R8, R20, R52, R80 ;  /* 0x000000341408723c */ /* 0x002fe20000001850 */
[----:B------:R-:W-:Y:S01]  /*16430*/  LDSM.16.M88.4 R80, [R176+0x7000] ;  /* 0x00700000b050783b */ /* 0x000fe20000000200 */
[----:B--2---:R-:W-:-:S04]  /*16440*/  FMUL.FTZ R0, R42, R3 ;  /* 0x000000032a007220 */ /* 0x004fc80000410000 */
[----:B------:R1:W2:Y:S02]  /*16450*/  MUFU.TANH R147, R0 ;  /* 0x0000000000937308 */ /* 0x0002a40000002400 */
[-C--:B-1----:R-:W-:Y:S02]  /*16460*/  FMUL.FTZ R0, R43, R3.reuse ;  /* 0x000000032b007220 */ /* 0x082fe40000410000 */
[----:B------:R-:W-:Y:S04]  /*16470*/  HMMA.16816.F32 R40, R12, R48, R4 ;  /* 0x000000300c28723c */ /* 0x000fe80000001804 */
[----:B------:R1:W3:Y:S04]  /*16480*/  MUFU.TANH R145, R0 ;  /* 0x0000000000917308 */ /* 0x0002e80000002400 */
[----:B------:R-:W-:Y:S01]  /*16490*/  HMMA.16816.F32 R4, R20, R56, R120 ;  /* 0x000000381404723c */ /* 0x000fe20000001878 */
[----:B------:R-:W2:Y:S07]  /*164a0*/  LDSM.16.M88.4 R56, [R100+0x6800] ;  /* 0x006800006438783b */ /* 0x000eae0000000200 */
[----:B----4-:R-:W-:Y:S01]  /*164b0*/  HMMA.16816.F32 R48, R12, R66, R36 ;  /* 0x000000420c30723c */ /* 0x010fe20000001824 */
[----:B-1----:R-:W-:-:S04]  /*164c0*/  FMUL.FTZ R0, R32, R3 ;  /* 0x0000000320007220 */ /* 0x002fc80000410000 */
[----:B------:R1:W-:Y:S03]  /*164d0*/  MUFU.TANH R150, R0 ;  /* 0x0000000000967308 */ /* 0x0003e60000002400 */
[----:B------:R-:W-:Y:S08]  /*164e0*/  HMMA.16816.F32 R36, R28, R70, RZ ;  /* 0x000000461c24723c */ /* 0x000ff000000018ff */
[----:B------:R-:W-:Y:S01]  /*164f0*/  HMMA.16816.F32 R4, R12, R64, R4 ;  /* 0x000000400c04723c */ /* 0x000fe20000001804 */
[----:B------:R-:W-:Y:S01]  /*16500*/  LDSM.16.M88.4 R64, [R182+0x3800] ;  /* 0x00380000b640783b */ /* 0x000fe20000000200 */
[----:B-1----:R-:W-:-:S04]  /*16510*/  FMUL.FTZ R0, R33, R3 ;  /* 0x0000000321007220 */ /* 0x002fc80000410000 */
[----:B------:R1:W4:Y:S10]  /*16520*/  MUFU.TANH R149, R0 ;  /* 0x0000000000957308 */ /* 0x0003340000002400 */
[----:B--2---:R-:W-:Y:S01]  /*16530*/  HMMA.16816.F32 R120, R24, R58, R36 ;  /* 0x0000003a1878723c */ /* 0x004fe20000001824 */
[----:B-1----:R-:W-:-:S04]  /*16540*/  FMUL.FTZ R0, R34, R3 ;  /* 0x0000000322007220 */ /* 0x002fc80000410000 */
[----:B------:R1:W-:Y:S02]  /*16550*/  MUFU.TANH R146, R0 ;  /* 0x0000000000927308 */ /* 0x0003e40000002400 */
[-C--:B-1----:R-:W-:Y:S02]  /*16560*/  FMUL.FTZ R0, R35, R3.reuse ;  /* 0x0000000323007220 */ /* 0x082fe40000410000 */
[----:B------:R-:W-:Y:S01]  /*16570*/  HMMA.16816.F32 R32, R28, R68, RZ ;  /* 0x000000441c20723c */ /* 0x000fe200000018ff */
[----:B------:R-:W-:Y:S03]  /*16580*/  LDSM.16.M88.4 R68, [R100+0x7800] ;  /* 0x007800006444783b */ /* 0x000fe60000000200 */
[----:B------:R1:W-:Y:S02]  /*16590*/  MUFU.TANH R209, R0 ;  /* 0x0000000000d17308 */ /* 0x0003e40000002400 */
[----:B-1----:R-:W-:-:S06]  /*165a0*/  FMUL.FTZ R0, R40, R3 ;  /* 0x0000000328007220 */ /* 0x002fcc0000410000 */
[----:B------:R1:W2:Y:S11]  /*165b0*/  MUFU.TANH R159, R0 ;  /* 0x00000000009f7308 */ /* 0x0002b60000002400 */
[----:B------:R-:W-:Y:S01]  /*165c0*/  @!UPT UIADD3 URZ, URZ, URZ, URZ ;  /* 0x0000003f3f3ff290 */ /* 0x000fe2000fffe03f */
[----:B------:R-:W-:Y:S01]  /*165d0*/  HMMA.16816.F32 R112, R24, R56, R32 ;  /* 0x000000381870723c */ /* 0x000fe20000001820 */
[----:B------:R-:W-:Y:S07]  /*165e0*/  LDSM.16.M88.4 R56, [R182+0x3000] ;  /* 0x00300000b638783b */ /* 0x000fee0000000200 */
[----:B------:R-:W-:Y:S01]  /*165f0*/  HMMA.16816.F32 R32, R28, R80, RZ ;  /* 0x000000501c20723c */ /* 0x000fe200000018ff */
[----:B-1----:R-:W-:-:S04]  /*16600*/  FMUL.FTZ R0, R41, R3 ;  /* 0x0000000329007220 */ /* 0x002fc80000410000 */
[----:B------:R1:W-:Y:S02]  /*16610*/  MUFU.TANH R158, R0 ;  /* 0x00000000009e7308 */ /* 0x0003e40000002400 */
[----:B-1----:R-:W-:-:S06]  /*16620*/  FMUL.FTZ R0, R42, R3 ;  /* 0x000000032a007220 */ /* 0x002fcc0000410000 */
[----:B------:R1:W1:Y:S02]  /*16630*/  MUFU.TANH R154, R0 ;  /* 0x00000000009a7308 */ /* 0x0002640000002400 */
[-C--:B-1----:R-:W-:Y:S02]  /*16640*/  FMUL.FTZ R0, R43, R3.reuse ;  /* 0x000000032b007220 */ /* 0x082fe40000410000 */
[----:B------:R-:W-:Y:S01]  /*16650*/  HMMA.16816.F32 R40, R20, R54, R128 ;  /* 0x000000361428723c */ /* 0x000fe20000001880 */
[----:B------:R-:W-:Y:S03]  /*16660*/  LDSM.16.M88.4 R52, [R176+0x7800] ;  /* 0x00780000b034783b */ /* 0x000fe60000000200 */
[----:B------:R1:W-:Y:S04]  /*16670*/  MUFU.TANH R208, R0 ;  /* 0x0000000000d07308 */ /* 0x0003e80000002400 */
[----:B------:R-:W-:Y:S08]  /*16680*/  HMMA.16816.F32 R128, R24, R76, R32 ;  /* 0x0000004c1880723c */ /* 0x000ff00000001820 */
[----:B------:R-:W-:Y:S01]  /*16690*/  HMMA.16816.F32 R32, R28, R82, RZ ;  /* 0x000000521c20723c */ /* 0x000fe200000018ff */
[----:B------:R-:W2:Y:S01]  /*166a0*/  LDSM.16.M88.4 R80, [R176+0x8000] ;  /* 0x00800000b050783b */ /* 0x000ea20000000200 */
[----:B-1----:R-:W-:-:S04]  /*166b0*/  FMUL.FTZ R0, R44, R3 ;  /* 0x000000032c007220 */ /* 0x002fc80000410000 */
[----:B------:R1:W1:Y:S02]  /*166c0*/  MUFU.TANH R157, R0 ;  /* 0x00000000009d7308 */ /* 0x0002640000002400 */
[----:B------:R-:W-:Y:S01]  /*166d0*/  HMMA.16816.F32 R36, R12, R62, R40 ;  /* 0x0000003e0c24723c */ /* 0x000fe20000001828 */
[-C--:B-1----:R-:W-:Y:S11]  /*166e0*/  FMUL.FTZ R0, R45, R3.reuse ;  /* 0x000000032d007220 */ /* 0x082ff60000410000 */
[----:B------:R-:W-:Y:S04]  /*166f0*/  @!UPT UIADD3 URZ, URZ, URZ, URZ ;  /* 0x0000003f3f3ff290 */ /* 0x000fe8000fffe03f */
[----:B------:R-:W-:Y:S01]  /*16700*/  HMMA.16816.F32 R108, R24, R78, R32 ;  /* 0x0000004e186c723c */ /* 0x000fe20000001820 */
[----:B------:R-:W-:Y:S01]  /*16710*/  LDSM.16.M88.4 R76, [R176+0x8800] ;  /* 0x00880000b04c783b */ /* 0x000fe20000000200 */
[----:B------:R1:W-:Y:S06]  /*16720*/  MUFU.TANH R207, R0 ;  /* 0x0000000000cf7308 */ /* 0x0003ec0000002400 */
[----:B--2---:R-:W-:Y:S01]  /*16730*/  HMMA.16816.F32 R32, R28, R80, RZ ;  /* 0x000000501c20723c */ /* 0x004fe200000018ff */
[----:B-1----:R-:W-:-:S04]  /*16740*/  FMUL.FTZ R0, R46, R3 ;  /* 0x000000032e007220 */ /* 0x002fc80000410000 */
[----:B------:R1:W2:Y:S02]  /*16750*/  MUFU.TANH R156, R0 ;  /* 0x00000000009c7308 */ /* 0x0002a40000002400 */
[-C--:B-1----:R-:W-:Y:S02]  /*16760*/  FMUL.FTZ R0, R47, R3.reuse ;  /* 0x000000032f007220 */ /* 0x082fe40000410000 */
[----:B------:R-:W1:Y:S04]  /*16770*/  LDSM.16.M88.4 R44, [R177+0x3000] ;  /* 0x00300000b12c783b */ /* 0x000e680000000200 */
[----:B------:R2:W-:Y:S02]  /*16780*/  MUFU.TANH R204, R0 ;  /* 0x0000000000cc7308 */ /* 0x0005e40000002400 */
[----:B--2---:R-:W-:-:S06]  /*16790*/  FMUL.FTZ R0, R4, R3 ;  /* 0x0000000304007220 */ /* 0x004fcc0000410000 */
[----:B------:R2:W1:Y:S02]  /*167a0*/  MUFU.TANH R162, R0 ;  /* 0x0000000000a27308 */ /* 0x0004640000002400 */
[-C--:B--2---:R-:W-:Y:S01]  /*167b0*/  FMUL.FTZ R0, R5, R3.reuse ;  /* 0x0000000305007220 */ /* 0x084fe20000410000 */
[----:B-1----:R-:W-:Y:S05]  /*167c0*/  HMMA.16816.F32 R40, R20, R46, R104 ;  /* 0x0000002e1428723c */ /* 0x002fea0000001868 */
[----:B------:R1:W-:Y:S02]  /*167d0*/  MUFU.TANH R164, R0 ;  /* 0x0000000000a47308 */ /* 0x0003e40000002400 */
[----:B-1----:R-:W-:-:S06]  /*167e0*/  FMUL.FTZ R0, R6, R3 ;  /* 0x0000000306007220 */ /* 0x002fcc0000410000 */
[----:B------:R1:W-:Y:S02]  /*167f0*/  MUFU.TANH R161, R0 ;  /* 0x0000000000a17308 */ /* 0x0003e40000002400 */
[-C--:B-1----:R-:W-:Y:S02]  /*16800*/  FMUL.FTZ R0, R7, R3.reuse ;  /* 0x0000000307007220 */ /* 0x082fe40000410000 */
[----:B------:R-:W-:Y:S04]  /*16810*/  HMMA.16816.F32 R4, R12, R60, R8 ;  /* 0x0000003c0c04723c */ /* 0x000fe80000001808 */
[----:B------:R1:W2:Y:S04]  /*16820*/  MUFU.TANH R203, R0 ;  /* 0x0000000000cb7308 */ /* 0x0002a80000002400 */
[C---:B------:R-:W-:Y:S01]  /*16830*/  HMMA.16816.F32 R8, R20.reuse, R44, R140 ;  /* 0x0000002c1408723c */ /* 0x040fe2000000188c */
[----:B------:R-:W-:Y:S07]  /*16840*/  LDSM.16.M88.4 R44, [R177+0x4000] ;  /* 0x00400000b12c783b */ /* 0x000fee0000000200 */
[----:B------:R-:W-:Y:S01]  /*16850*/  HMMA.16816.F32 R60, R20, R72, R92 ;  /* 0x00000048143c723c */ /* 0x000fe2000000185c */
[----:B-1----:R-:W-:-:S04]  /*16860*/  FMUL.FTZ R0, R48, R3 ;  /* 0x0000000330007220 */ /* 0x002fc80000410000 */
[----:B------:R1:W1:Y:S02]  /*16870*/  MUFU.TANH R202, R0 ;  /* 0x0000000000ca7308 */ /* 0x0002640000002400 */
[----:B-1----:R-:W-:-:S06]  /*16880*/  FMUL.FTZ R0, R49, R3 ;  /* 0x0000000331007220 */ /* 0x002fcc0000410000 */
[----:B------:R1:W-:Y:S02]  /*16890*/  MUFU.TANH R165, R0 ;  /* 0x0000000000a57308 */ /* 0x0003e40000002400 */
[----:B-1----:R-:W-:-:S06]  /*168a0*/  FMUL.FTZ R0, R50, R3 ;  /* 0x0000000332007220 */ /* 0x002fcc0000410000 */
[----:B------:R1:W1:Y:S02]  /*168b0*/  MUFU.TANH R163, R0 ;  /* 0x0000000000a37308 */ /* 0x0002640000002400 */
[-C--:B-1----:R-:W-:Y:S02]  /*168c0*/  FMUL.FTZ R0, R51, R3.reuse ;  /* 0x0000000333007220 */ /* 0x082fe40000410000 */
[----:B------:R-:W-:Y:S04]  /*168d0*/  HMMA.16816.F32 R48, R12, R58, R40 ;  /* 0x0000003a0c30723c */ /* 0x000fe80000001828 */
[----:B------:R1:W1:Y:S04]  /*168e0*/  MUFU.TANH R201, R0 ;  /* 0x0000000000c97308 */ /* 0x0002680000002400 */
[----:B------:R-:W-:Y:S01]  /*168f0*/  HMMA.16816.F32 R40, R20, R74, R88 ;  /* 0x0000004a1428723c */ /* 0x000fe20000001858 */
[----:B------:R-:W2:Y:S01]  /*16900*/  LDSM.16.M88.4 R72, [R100+0x8000] ;  /* 0x008000006448783b */ /* 0x000ea20000000200 */
[----:B-1----:R-:W-:-:S04]  /*16910*/  FMUL.FTZ R0, R4, R3 ;  /* 0x0000000304007220 */ /* 0x002fc80000410000 */
[----:B------:R1:W1:Y:S02]  /*16920*/  MUFU.TANH R172, R0 ;  /* 0x0000000000ac7308 */ /* 0x0002640000002400 */
[----:B-1----:R-:W-:-:S06]  /*16930*/  FMUL.FTZ R0, R5, R3 ;  /* 0x0000000305007220 */ /* 0x002fcc0000410000 */
[----:B------:R1:W-:Y:S01]  /*16940*/  MUFU.TANH R171, R0 ;  /* 0x0000000000ab7308 */ /* 0x0003e20000002400 */
[----:B--2---:R-:W-:Y:S08]  /*16950*/  HMMA.16816.F32 R104, R24, R72, R32 ;  /* 0x000000481868723c */ /* 0x004ff00000001820 */
[----:B------:R-:W-:Y:S01]  /*16960*/  HMMA.16816.F32 R32, R28, R76, RZ ;  /* 0x0000004c1c20723c */ /* 0x000fe200000018ff */
[----:B-1----:R-:W-:-:S04]  /*16970*/  FMUL.FTZ R0, R6, R3 ;  /* 0x0000000306007220 */ /* 0x002fc80000410000 */
[----:B------:R1:W2:Y:S02]  /*16980*/  MUFU.TANH R169, R0 ;  /* 0x0000000000a97308 */ /* 0x0002a40000002400 */
[-C--:B-1----:R-:W-:Y:S02]  /*16990*/  FMUL.FTZ R0, R7, R3.reuse ;  /* 0x0000000307007220 */ /* 0x082fe40000410000 */
[----:B------:R-:W-:Y:S01]  /*169a0*/  HMMA.16816.F32 R4, R12, R56, R8 ;  /* 0x000000380c04723c */ /* 0x000fe20000001808 */
[----:B------:R-:W1:Y:S03]  /*169b0*/  LDSM.16.M88.4 R56, [R100+0x8800] ;  /* 0x008800006438783b */ /* 0x000e660000000200 */
[----:B------:R2:W1:Y:S04]  /*169c0*/  MUFU.TANH R166, R0 ;  /* 0x0000000000a67308 */ /* 0x0004680000002400 */
[----:B------:R-:W-:Y:S01]  /*169d0*/  HMMA.16816.F32 R8, R28, R52, RZ ;  /* 0x000000341c08723c */ /* 0x000fe200000018ff */
[----:B--2---:R-:W-:-:S04]  /*169e0*/  FMUL.FTZ R0, R36, R3 ;  /* 0x0000000324007220 */ /* 0x004fc80000410000 */
[----:B------:R2:W-:Y:S11]  /*169f0*/  MUFU.TANH R174, R0 ;  /* 0x0000000000ae7308 */ /* 0x0005f60000002400 */
[----:B------:R-:W-:Y:S08]  /*16a00*/  @!UPT UIADD3 URZ, URZ, URZ, URZ ;  /* 0x0000003f3f3ff290 */ /* 0x000ff0000fffe03f */
[----:B------:R-:W-:Y:S01]  /*16a10*/  HMMA.16816.F32 R124, R24, R68, R8 ;  /* 0x00000044187c723c */ /* 0x000fe20000001808 */
[----:B--2---:R-:W-:-:S07]  /*16a20*/  FMUL.FTZ R0, R37, R3 ;  /* 0x0000000325007220 */ /* 0x004fce0000410000 */
[----:B------:R-:W-:Y:S01]  /*16a30*/  HMMA.16816.F32 R8, R20, R44, R96 ;  /* 0x0000002c1408723c */ /* 0x000fe20000001860 */
[----:B------:R2:W-:Y:S07]  /*16a40*/  MUFU.TANH R173, R0 ;  /* 0x0000000000ad7308 */ /* 0x0005ee0000002400 */
[----:B-1----:R-:W-:Y:S01]  /*16a50*/  HMMA.16816.F32 R92, R24, R56, R32 ;  /* 0x00000038185c723c */ /* 0x002fe20000001820 */
[----:B--2---:R-:W-:-:S04]  /*16a60*/  FMUL.FTZ R0, R38, R3 ;  /* 0x0000000326007220 */ /* 0x004fc80000410000 */
[----:B------:R1:W2:Y:S02]  /*16a70*/  MUFU.TANH R167, R0 ;  /* 0x0000000000a77308 */ /* 0x0002a40000002400 */
[-C--:B-1----:R-:W-:Y:S02]  /*16a80*/  FMUL.FTZ R0, R39, R3.reuse ;  /* 0x0000000327007220 */ /* 0x082fe40000410000 */
[----:B------:R-:W-:Y:S01]  /*16a90*/  HMMA.16816.F32 R36, R28, R54, RZ ;  /* 0x000000361c24723c */ /* 0x000fe200000018ff */
[----:B------:R-:W1:Y:S03]  /*16aa0*/  LDSM.16.M88.4 R52, [R182+0x4000] ;  /* 0x00400000b634783b */ /* 0x000e660000000200 */
[----:B------:R2:W-:Y:S02]  /*16ab0*/  MUFU.TANH R170, R0 ;  /* 0x0000000000aa7308 */ /* 0x0005e40000002400 */
[----:B--2---:R-:W-:-:S06]  /*16ac0*/  FMUL.FTZ R0, R4, R3 ;  /* 0x0000000304007220 */ /* 0x004fcc0000410000 */
[----:B------:R2:W-:Y:S11]  /*16ad0*/  MUFU.TANH R194, R0 ;  /* 0x0000000000c27308 */ /* 0x0005f60000002400 */
[----:B------:R-:W-:Y:S01]  /*16ae0*/  @!UPT UIADD3 URZ, URZ, URZ, URZ ;  /* 0x0000003f3f3ff290 */ /* 0x000fe2000fffe03f */
[----:B------:R-:W-:Y:S01]  /*16af0*/  HMMA.16816.F32 R96, R24, R70, R36 ;  /* 0x000000461860723c */ /* 0x000fe20000001824 */
[----:B--2---:R-:W-:-:S07]  /*16b00*/  FMUL.FTZ R0, R5, R3 ;  /* 0x0000000305007220 */ /* 0x004fce0000410000 */
[----:B-1----:R-:W-:Y:S01]  /*16b10*/  HMMA.16816.F32 R8, R12, R52, R8 ;  /* 0x000000340c08723c */ /* 0x002fe20000001808 */
[----:B------:R1:W-:Y:S02]  /*16b20*/  MUFU.TANH R193, R0 ;  /* 0x0000000000c17308 */ /* 0x0003e40000002400 */
[----:B-1----:R-:W-:-:S06]  /*16b30*/  FMUL.FTZ R0, R6, R3 ;  /* 0x0000000306007220 */ /* 0x002fcc0000410000 */
[----:B------:R1:W2:Y:S02]  /*16b40*/  MUFU.TANH R188, R0 ;  /* 0x0000000000bc7308 */ /* 0x0002a40000002400 */
[-C--:B-1----:R-:W-:Y:S02]  /*16b50*/  FMUL.FTZ R0, R7, R3.reuse ;  /* 0x0000000307007220 */ /* 0x082fe40000410000 */
[----:B------:R-:W-:Y:S01]  /*16b60*/  HMMA.16816.F32 R4, R12, R64, R60 ;  /* 0x000000400c04723c */ /* 0x000fe2000000183c */
[----:B------:R-:W-:Y:S03]  /*16b70*/  LDSM.16.M88.4 R60, [R182+0x4800] ;  /* 0x00480000b63c783b */ /* 0x000fe60000000200 */
[----:B------:R1:W1:Y:S02]  /*16b80*/  MUFU.TANH R199, R0 ;  /* 0x0000000000c77308 */ /* 0x0002640000002400 */
[----:B-1----:R-:W-:-:S06]  /*16b90*/  FMUL.FTZ R0, R48, R3 ;  /* 0x0000000330007220 */ /* 0x002fcc0000410000 */
[----:B------:R1:W-:Y:S02]  /*16ba0*/  MUFU.TANH R192, R0 ;  /* 0x0000000000c07308 */ /* 0x0003e40000002400 */
[----:B-1----:R-:W-:-:S06]  /*16bb0*/  FMUL.FTZ R0, R49, R3 ;  /* 0x0000000331007220 */ /* 0x002fcc0000410000 */
[----:B------:R1:W-:Y:S02]  /*16bc0*/  MUFU.TANH R197, R0 ;  /* 0x0000000000c57308 */ /* 0x0003e40000002400 */
[----:B-1----:R-:W-:-:S06]  /*16bd0*/  FMUL.FTZ R0, R50, R3 ;  /* 0x0000000332007220 */ /* 0x002fcc0000410000 */
[----:B------:R1:W1:Y:S02]  /*16be0*/  MUFU.TANH R196, R0 ;  /* 0x0000000000c47308 */ /* 0x0002640000002400 */
[-C--:B-1----:R-:W-:Y:S02]  /*16bf0*/  FMUL.FTZ R0, R51, R3.reuse ;  /* 0x0000000333007220 */ /* 0x082fe40000410000 */
[----:B------:R-:W-:Y:S01]  /*16c00*/  HMMA.16816.F32 R48, R12, R66, R40 ;  /* 0x000000420c30723c */ /* 0x000fe20000001828 */
[----:B------:R-:W1:Y:S03]  /*16c10*/  LDSM.16.M88.4 R64, [R177+0x4800] ;  /* 0x00480000b140783b */ /* 0x000e660000000200 */
[----:B------:R2:W-:Y:S04]  /*16c20*/  MUFU.TANH R198, R0 ;  /* 0x0000000000c67308 */ /* 0x0005e80000002400 */
[----:B------:R-:W-:Y:S01]  /*16c30*/  HMMA.16816.F32 R40, R20, R46, R84 ;  /* 0x0000002e1428723c */ /* 0x000fe20000001854 */
[----:B--2---:R-:W-:-:S04]  /*16c40*/  FMUL.FTZ R0, R4, R3 ;  /* 0x0000000304007220 */ /* 0x004fc80000410000 */
[----:B------:R2:W-:Y:S11]  /*16c50*/  MUFU.TANH R200, R0 ;  /* 0x0000000000c87308 */ /* 0x0005f60000002400 */
[----:B------:R-:W-:Y:S08]  /*16c60*/  @!UPT UIADD3 URZ, URZ, URZ, URZ ;  /* 0x0000003f3f3ff290 */ /* 0x000ff0000fffe03f */
[----:B------:R-:W-:Y:S01]  /*16c70*/  HMMA.16816.F32 R40, R12, R54, R40 ;  /* 0x000000360c28723c */ /* 0x000fe20000001828 */
[----:B------:R-:W-:Y:S01]  /*16c80*/  LDSM.16.M88.4 R52, [R177+0x5000] ;  /* 0x00500000b134783b */ /* 0x000fe20000000200 */
[----:B--2---:R-:W-:-:S06]  /*16c90*/  FMUL.FTZ R0, R5, R3 ;  /* 0x0000000305007220 */ /* 0x004fcc0000410000 */
[C---:B-1----:R-:W-:Y:S01]  /*16ca0*/  HMMA.16816.F32 R36, R20.reuse, R64, R112 ;  /* 0x000000401424723c */ /* 0x042fe20000001870 */
[----:B------:R1:W-:Y:S07]  /*16cb0*/  MUFU.TANH R195, R0 ;  /* 0x0000000000c37308 */ /* 0x0003ee0000002400 */
[----:B------:R-:W-:Y:S01]  /*16cc0*/  HMMA.16816.F32 R32, R20, R66, R120 ;  /* 0x000000421420723c */ /* 0x000fe20000001878 */
[----:B------:R-:W-:Y:S01]  /*16cd0*/  LDSM.16.M88.4 R64, [R182+0x6800] ;  /* 0x00680000b640783b */ /* 0x000fe20000000200 */
[----:B-1----:R-:W-:-:S04]  /*16ce0*/  FMUL.FTZ R0, R6, R3 ;  /* 0x0000000306007220 */ /* 0x002fc80000410000 */
[----:B------:R1:W2:Y:S10]  /*16cf0*/  MUFU.TANH R180, R0 ;  /* 0x0000000000b47308 */ /* 0x0002b40000002400 */
[----:B------:R-:W-:Y:S08]  /*16d00*/  HMMA.16816.F32 R44, R12, R60, R36 ;  /* 0x0000003c0c2c723c */ /* 0x000ff00000001824 */
[----:B------:R-:W-:Y:S01]  /*16d10*/  HMMA.16816.F32 R36, R28, R78, RZ ;  /* 0x0000004e1c24723c */ /* 0x000fe200000018ff */
[----:B-1----:R-:W-:-:S07]  /*16d20*/  FMUL.FTZ R0, R7, R3 ;  /* 0x0000000307007220 */ /* 0x002fce0000410000 */
[----:B------:R-:W-:Y:S01]  /*16d30*/  HMMA.16816.F32 R4, R28, R82, RZ ;  /* 0x000000521c04723c */ /* 0x000fe200000018ff */
[----:B------:R1:W1:Y:S01]  /*16d40*/  MUFU.TANH R181, R0 ;  /* 0x0000000000b57308 */ /* 0x0002620000002400 */
[----:B------:R-:W-:Y:S11]  /*16d50*/  LDSM.16.M88.4 R80, [R100+0x9000] ;  /* 0x009000006450783b */ /* 0x000ff60000000200 */
[----:B------:R-:W-:Y:S03]  /*16d60*/  @!UPT UIADD3 URZ, URZ, URZ, URZ ;  /* 0x0000003f3f3ff290 */ /* 0x000fe6000fffe03f */
[C---:B------:R-:W-:Y:S01]  /*16d70*/  HMMA.16816.F32 R68, R24.reuse, R58, R36 ;  /* 0x0000003a1844723c */ /* 0x040fe20000001824 */
[-C--:B-1----:R-:W-:Y:S01]  /*16d80*/  FMUL.FTZ R0, R48, R3.reuse ;  /* 0x0000000330007220 */ /* 0x082fe20000410000 */
[----:B------:R-:W-:Y:S03]  /*16d90*/  LDSM.16.M88.4 R56, [R182+0x5000] ;  /* 0x00500000b638783b */ /* 0x000fe60000000200 */
[----:B------:R1:W-:Y:S03]  /*16da0*/  MUFU.TANH R178, R0 ;  /* 0x0000000000b27308 */ /* 0x0003e60000002400 */
[----:B------:R-:W-:Y:S01]  /*16db0*/  HMMA.16816.F32 R88, R24, R74, R4 ;  /* 0x0000004a1858723c */ /* 0x000fe20000001804 */
[----:B------:R-:W2:Y:S06]  /*16dc0*/  LDSM.16.M88.4 R72, [R176+0x9000] ;  /* 0x00900000b048783b */ /* 0x000eac0000000200 */
[----:B------:R-:W-:-:S02]  /*16dd0*/  FMUL.FTZ R4, R9, R3 ;  /* 0x0000000309047220 */ /* 0x000fc40000410000 */
[-C--:B------:R-:W-:Y:S02]  /*16de0*/  FMUL.FTZ R7, R40, R3.reuse ;  /* 0x0000000328077220 */ /* 0x080fe40000410000 */
[----:B------:R3:W-:Y:S01]  /*16df0*/  MUFU.TANH R76, R4 ;  /* 0x00000004004c7308 */ /* 0x0007e20000002400 */
[----:B-1----:R-:W-:-:S07]  /*16e00*/  FMUL.FTZ R0, R49, R3 ;  /* 0x0000000331007220 */ /* 0x002fce0000410000 */
[----:B------:R1:W-:Y:S01]  /*16e10*/  MUFU.TANH R179, R0 ;  /* 0x0000000000b37308 */ /* 0x0003e20000002400 */
[----:B---3--:R-:W-:-:S07]  /*16e20*/  FMUL.FTZ R4, R10, R3 ;  /* 0x000000030a047220 */ /* 0x008fce0000410000 */
[----:B------:R3:W-:Y:S01]  /*16e30*/  MUFU.TANH R153, R7 ;  /* 0x0000000700997308 */ /* 0x0007e20000002400 */
[----:B-1----:R-:W-:-:S07]  /*16e40*/  FMUL.FTZ R0, R50, R3 ;  /* 0x0000000332007220 */ /* 0x002fce0000410000 */
[----:B------:R-:W-:Y:S01]  /*16e50*/  MUFU.TANH R10, R4 ;  /* 0x00000004000a7308 */ /* 0x000fe20000002400 */
[----:B--2---:R-:W-:Y:S07]  /*16e60*/  HMMA.16816.F32 R36, R28, R72, RZ ;  /* 0x000000481c24723c */ /* 0x004fee00000018ff */
[----:B------:R1:W-:Y:S01]  /*16e70*/  MUFU.TANH R175, R0 ;  /* 0x0000000000af7308 */ /* 0x0003e20000002400 */
[----:B---3--:R-:W-:-:S07]  /*16e80*/  FMUL.FTZ R7, R42, R3 ;  /* 0x000000032a077220 */ /* 0x008fce0000410000 */
[----:B------:R-:W-:Y:S01]  /*16e90*/  MUFU.TANH R9, R7 ;  /* 0x0000000700097308 */ /* 0x000fe20000002400 */
[-C--:B-1----:R-:W-:Y:S02]  /*16ea0*/  FMUL.FTZ R0, R51, R3.reuse ;  /* 0x0000000333007220 */ /* 0x082fe40000410000 */
[----:B------:R-:W-:Y:S01]  /*16eb0*/  HMMA.16816.F32 R48, R12, R62, R32 ;  /* 0x0000003e0c30723c */ /* 0x000fe20000001820 */
[----:B------:R-:W-:Y:S04]  /*16ec0*/  LDSM.16.M88.4 R60, [R182+0x6000] ;  /* 0x00600000b63c783b */ /* 0x000fe80000000200 */
[----:B------:R1:W-:Y:S03]  /*16ed0*/  MUFU.TANH R19, R0 ;  /* 0x0000000000137308 */ /* 0x0003e60000002400 */
[----:B------:R-:W-:Y:S08]  /*16ee0*/  HMMA.16816.F32 R32, R20, R54, R108 ;  /* 0x000000361420723c */ /* 0x000ff0000000186c */
[----:B------:R-:W-:Y:S01]  /*16ef0*/  HMMA.16816.F32 R84, R24, R80, R36 ;  /* 0x000000501854723c */ /* 0x000fe20000001824 */
[----:B-1----:R-:W-:-:S04]  /*16f00*/  FMUL.FTZ R0, R8, R3 ;  /* 0x0000000308007220 */ /* 0x002fc80000410000 */
[----:B------:R1:W2:Y:S03]  /*16f10*/  MUFU.TANH R77, R0 ;  /* 0x00000000004d7308 */ /* 0x0002a60000002400 */
[----:B------:R-:W-:-:S05]  /*16f20*/  FMUL.FTZ R7, R49, R3 ;  /* 0x0000000331077220 */ /* 0x000fca0000410000 */
[----:B------:R3:W-:Y:S03]  /*16f30*/  MUFU.TANH R123, R7 ;  /* 0x00000007007b7308 */ /* 0x0007e60000002400 */
[----:B------:R-:W-:Y:S01]  /*16f40*/  HMMA.16816.F32 R36, R12, R58, R32 ;  /* 0x0000003a0c24723c */ /* 0x000fe20000001820 */
[----:B-1----:R-:W-:-:S05]  /*16f50*/  IMAD R0, R251, 0x10, R102 ;  /* 0x00000010fb007824 */ /* 0x002fca00078e0266 */
[----:B------:R-:W-:Y:S01]  /*16f60*/  IADD3 R0, R0, 0x1, R223 ;  /* 0x0000000100007810 */ /* 0x000fe20007ffe0df */
[----:B---3--:R-:W-:-:S03]  /*16f70*/  FMUL.FTZ R7, R51, R3 ;  /* 0x0000000333077220 */ /* 0x008fc60000410000 */
[----:B------:R-:W-:Y:S01]  /*16f80*/  IADD3 R0, R211, R0, -R152 ;  /* 0x00000000d3007210 */ /* 0x000fe20007ffe898 */
[----:B------:R-:W-:Y:S04]  /*16f90*/  MUFU.TANH R114, R7 ;  /* 0x0000000700727308 */ /* 0x000fe80000002400 */
[----:B------:R-:W-:Y:S02]  /*16fa0*/  IMAD.IADD R4, R103, 0x1, R0 ;  /* 0x0000000167047824 */ /* 0x000fe400078e0200 */
[----:B------:R-:W-:-:S03]  /*16fb0*/  FMUL.FTZ R0, R11, R3 ;  /* 0x000000030b007220 */ /* 0x000fc60000410000 */
[C---:B------:R-:W-:Y:S01]  /*16fc0*/  IADD3 R6, R4.reuse, 0x8, RZ ;  /* 0x0000000804067810 */ /* 0x040fe20007ffe0ff */
[----:B------:R1:W3:Y:S01]  /*16fd0*/  MUFU.TANH R160, R0 ;  /* 0x0000000000a07308 */ /* 0x0002e20000002400 */
[-C--:B------:R-:W-:Y:S02]  /*16fe0*/  IMNMX R8, R4, R211.reuse, PT ;  /* 0x000000d304087217 */ /* 0x080fe40003800200 */
[----:B------:R-:W-:Y:S01]  /*16ff0*/  IMNMX R6, R6, R211, PT ;  /* 0x000000d306067217 */ /* 0x000fe20003800200 */
[----:B-1----:R-:W-:-:S05]  /*17000*/  IMAD.IADD R0, R101, 0x1, R144 ;  /* 0x0000000165007824 */ /* 0x002fca00078e0290 */
[C---:B------:R-:W-:Y:S02]  /*17010*/  IADD3 R5, R0.reuse, 0x1, RZ ;  /* 0x0000000100057810 */ /* 0x040fe40007ffe0ff */
[----:B------:R-:W-:Y:S02]  /*17020*/  ISETP.GE.AND P4, PT, R0, R6, PT ;  /* 0x000000060000720c */ /* 0x000fe40003f86270 */
[C---:B------:R-:W-:Y:S02]  /*17030*/  ISETP.GE.AND P2, PT, R5.reuse, R8, PT ;  /* 0x000000080500720c */ /* 0x040fe40003f46270 */
[----:B------:R-:W-:Y:S01]  /*17040*/  ISETP.GE.AND P0, PT, R5, R6, PT ;  /* 0x000000060500720c */ /* 0x000fe20003f06270 */
[----:B------:R-:W-:Y:S01]  /*17050*/  FMUL.FTZ R5, R41, R3 ;  /* 0x0000000329057220 */ /* 0x000fe20000410000 */
[----:B------:R-:W-:Y:S02]  /*17060*/  FSEL R121, R117, -INF , !P4 ;  /* 0xff80000075797808 */ /* 0x000fe40006000000 */
[----:B------:R-:W-:Y:S01]  /*17070*/  FSEL R117, R138, -INF , !P0 ;  /* 0xff8000008a757808 */ /* 0x000fe20004000000 */
[----:B------:R1:W-:Y:S01]  /*17080*/  MUFU.TANH R155, R5 ;  /* 0x00000005009b7308 */ /* 0x0003e20000002400 */
[----:B------:R-:W-:-:S02]  /*17090*/  IADD3 R4, R0, 0x8, RZ ;  /* 0x0000000800047810 */ /* 0x000fc40007ffe0ff */
[----:B------:R-:W-:Y:S02]  /*170a0*/  FSEL R134, R134, -INF , !P2 ;  /* 0xff80000086867808 */ /* 0x000fe40005000000 */
[C---:B------:R-:W-:Y:S02]  /*170b0*/  ISETP.GE.AND P1, PT, R4.reuse, R8, PT ;  /* 0x000000080400720c */ /* 0x040fe40003f26270 */
[----:B------:R-:W-:Y:S02]  /*170c0*/  ISETP.GE.AND P5, PT, R4, R6, PT ;  /* 0x000000060400720c */ /* 0x000fe40003fa6270 */
[----:B------:R-:W-:Y:S02]  /*170d0*/  IADD3 R4, R0, 0x10, RZ ;  /* 0x0000001000047810 */ /* 0x000fe40007ffe0ff */
[----:B------:R-:W-:Y:S02]  /*170e0*/  FSEL R137, R137, -INF , !P1 ;  /* 0xff80000089897808 */ /* 0x000fe40004800000 */
[----:B------:R-:W-:-:S02]  /*170f0*/  ISETP.GE.AND P4, PT, R4, R8, PT ;  /* 0x000000080400720c */ /* 0x000fc40003f86270 */
[----:B------:R-:W-:Y:S02]  /*17100*/  ISETP.GE.AND P2, PT, R4, R6, PT ;  /* 0x000000060400720c */ /* 0x000fe40003f46270 */
[C---:B-1----:R-:W-:Y:S02]  /*17110*/  IADD3 R5, R0.reuse, 0x9, RZ ;  /* 0x0000000900057810 */ /* 0x042fe40007ffe0ff */
[----:B------:R-:W-:Y:S02]  /*17120*/  IADD3 R4, R0, 0x11, RZ ;  /* 0x0000001100047810 */ /* 0x000fe40007ffe0ff */
[C---:B------:R-:W-:Y:S02]  /*17130*/  ISETP.GE.AND P3, PT, R5.reuse, R8, PT ;  /* 0x000000080500720c */ /* 0x040fe40003f66270 */
[----:B------:R-:W-:Y:S01]  /*17140*/  ISETP.GE.AND P6, PT, R5, R6, PT ;  /* 0x000000060500720c */ /* 0x000fe20003fc6270 */
[----:B------:R-:W-:Y:S01]  /*17150*/  FMUL.FTZ R5, R43, R3 ;  /* 0x000000032b057220 */ /* 0x000fe20000410000 */
[C---:B------:R-:W-:Y:S01]  /*17160*/  ISETP.GE.AND P0, PT, R4.reuse, R8, PT ;  /* 0x000000080400720c */ /* 0x040fe20003f06270 */
[----:B------:R-:W-:Y:S01]  /*17170*/  HMMA.16816.F32 R40, R20, R52, R128 ;  /* 0x000000341428723c */ /* 0x000fe20000001880 */
[----:B------:R-:W-:Y:S01]  /*17180*/  ISETP.GE.AND P1, PT, R4, R6, PT ;  /* 0x000000060400720c */ /* 0x000fe20003f26270 */
[----:B------:R1:W1:Y:S01]  /*17190*/  MUFU.TANH R152, R5 ;  /* 0x0000000500987308 */ /* 0x0002620000002400 */
[----:B------:R-:W-:Y:S01]  /*171a0*/  IADD3 R4, R0, 0x18, RZ ;  /* 0x0000001800047810 */ /* 0x000fe20007ffe0ff */
[----:B------:R-:W-:Y:S01]  /*171b0*/  LDSM.16.M88.4 R52, [R177+0x6800] ;  /* 0x00680000b134783b */ /* 0x000fe20000000200 */
[----:B------:R-:W-:-:S02]  /*171c0*/  FSEL R122, R119, -INF , !P5 ;  /* 0xff800000777a7808 */ /* 0x000fc40006800000 */
[----:B------:R-:W-:Y:S02]  /*171d0*/  FSEL R135, R135, -INF , !P3 ;  /* 0xff80000087877808 */ /* 0x000fe40005800000 */
[C---:B------:R-:W-:Y:S02]  /*171e0*/  ISETP.GE.AND P5, PT, R4.reuse, R8, PT ;  /* 0x000000080400720c */ /* 0x040fe40003fa6270 */
[----:B------:R-:W-:Y:S02]  /*171f0*/  ISETP.GE.AND P3, PT, R4, R6, PT ;  /* 0x000000060400720c */ /* 0x000fe40003f66270 */
[----:B------:R-:W-:Y:S02]  /*17200*/  IADD3 R4, R0, 0x19, RZ ;  /* 0x0000001900047810 */ /* 0x000fe40007ffe0ff */
[----:B------:R-:W-:Y:S02]  /*17210*/  FSEL R119, R218, -INF , !P6 ;  /* 0xff800000da777808 */ /* 0x000fe40007000000 */
[----:B------:R-:W-:Y:S01]  /*17220*/  ISETP.GE.AND P6, PT, R4, R8, PT ;  /* 0x000000080400720c */ /* 0x000fe20003fc6270 */
[----:B-1----:R-:W-:Y:S01]  /*17230*/  FMUL.FTZ R5, R44, R3 ;  /* 0x000000032c057220 */ /* 0x002fe20000410000 */
[----:B------:R-:W-:-:S02]  /*17240*/  FSEL R129, R139, -INF , !P3 ;  /* 0xff8000008b817808 */ /* 0x000fc40005800000 */
[----:B------:R-:W-:Y:S01]  /*17250*/  FSEL R139, R212, -INF , !P6 ;  /* 0xff800000d48b7808 */ /* 0x000fe20007000000 */
[----:B------:R1:W1:Y:S01]  /*17260*/  MUFU.TANH R144, R5 ;  /* 0x0000000500907308 */ /* 0x0002620000002400 */
[----:B------:R-:W-:Y:S01]  /*17270*/  FSEL R143, R215, -INF , !P4 ;  /* 0xff800000d78f7808 */ /* 0x000fe20006000000 */
[----:B------:R-:W-:Y:S01]  /*17280*/  HMMA.16816.F32 R40, R12, R56, R40 ;  /* 0x000000380c28723c */ /* 0x000fe20000001828 */
[----:B------:R-:W-:Y:S01]  /*17290*/  LDSM.16.M88.4 R56, [R177+0x6000] ;  /* 0x00600000b138783b */ /* 0x000fe20000000200 */
[----:B------:R-:W-:Y:S02]  /*172a0*/  ISETP.GE.AND P4, PT, R4, R6, PT ;  /* 0x000000060400720c */ /* 0x000fe40003f86270 */
[----:B------:R-:W-:Y:S02]  /*172b0*/  IADD3 R4, R0, 0x20, RZ ;  /* 0x0000002000047810 */ /* 0x000fe40007ffe0ff */
[----:B------:R-:W-:Y:S02]  /*172c0*/  FSEL R131, R214, -INF , !P2 ;  /* 0xff800000d6837808 */ /* 0x000fe40005000000 */
[----:B------:R-:W-:-:S02]  /*172d0*/  FSEL R142, R217, -INF , !P0 ;  /* 0xff800000d98e7808 */ /* 0x000fc40004000000 */
[C---:B------:R-:W-:Y:S02]  /*172e0*/  ISETP.GE.AND P2, PT, R4.reuse, R8, PT ;  /* 0x000000080400720c */ /* 0x040fe40003f46270 */
[----:B------:R-:W-:Y:S01]  /*172f0*/  ISETP.GE.AND P0, PT, R4, R6, PT ;  /* 0x000000060400720c */ /* 0x000fe20003f06270 */
[----:B-1----:R-:W-:Y:S01]  /*17300*/  FMUL.FTZ R5, R45, R3 ;  /* 0x000000032d057220 */ /* 0x002fe20000410000 */
[----:B------:R-:W-:Y:S02]  /*17310*/  IADD3 R4, R0, 0x21, RZ ;  /* 0x0000002100047810 */ /* 0x000fe40007ffe0ff */
[----:B------:R-:W-:Y:S01]  /*17320*/  FSEL R130, R213, -INF , !P1 ;  /* 0xff800000d5827808 */ /* 0x000fe20004800000 */
[----:B------:R1:W-:Y:S01]  /*17330*/  MUFU.TANH R138, R5 ;  /* 0x00000005008a7308 */ /* 0x0003e20000002400 */
[----:B------:R-:W-:Y:S02]  /*17340*/  FSEL R140, R210, -INF , !P5 ;  /* 0xff800000d28c7808 */ /* 0x000fe40006800000 */
[----:B------:R-:W-:-:S02]  /*17350*/  ISETP.GE.AND P1, PT, R4, R8, PT ;  /* 0x000000080400720c */ /* 0x000fc40003f26270 */
[----:B------:R-:W-:Y:S02]  /*17360*/  ISETP.GE.AND P5, PT, R4, R6, PT ;  /* 0x000000060400720c */ /* 0x000fe40003fa6270 */
[-C--:B------:R-:W-:Y:S01]  /*17370*/  FMUL.FTZ R7, R40, R3.reuse ;  /* 0x0000000328077220 */ /* 0x080fe20000410000 */
[----:B------:R-:W-:Y:S02]  /*17380*/  IADD3 R4, R0, 0x29, RZ ;  /* 0x0000002900047810 */ /* 0x000fe40007ffe0ff */
[----:B------:R-:W-:Y:S01]  /*17390*/  FSEL R141, R18, -INF , !P4 ;  /* 0xff800000128d7808 */ /* 0x000fe20006000000 */
[----:B------:R2:W-:Y:S01]  /*173a0*/  MUFU.TANH R113, R7 ;  /* 0x0000000700717308 */ /* 0x0005e20000002400 */
[----:B------:R-:W-:Y:S02]  /*173b0*/  FSEL R151, R151, -INF , !P2 ;  /* 0xff80000097977808 */ /* 0x000fe40005000000 */
[C---:B------:R-:W-:Y:S02]  /*173c0*/  ISETP.GE.AND P4, PT, R4.reuse, R8, PT ;  /* 0x000000080400720c */ /* 0x040fe40003f86270 */
[----:B------:R-:W-:Y:S01]  /*173d0*/  ISETP.GE.AND P2, PT, R4, R6, PT ;  /* 0x000000060400720c */ /* 0x000fe20003f46270 */
[----:B-1----:R-:W-:Y:S01]  /*173e0*/  FMUL.FTZ R5, R46, R3 ;  /* 0x000000032e057220 */ /* 0x002fe20000410000 */
[----:B------:R-:W-:-:S02]  /*173f0*/  IADD3 R4, R0, 0x30, RZ ;  /* 0x0000003000047810 */ /* 0x000fc40007ffe0ff */
[----:B------:R-:W-:Y:S01]  /*17400*/  FSEL R147, R147, -INF , !P0 ;  /* 0xff80000093937808 */ /* 0x000fe20004000000 */
[----:B------:R1:W1:Y:S01]  /*17410*/  MUFU.TANH R128, R5 ;  /* 0x0000000500807308 */ /* 0x0002620000002400 */
[----:B------:R-:W-:Y:S02]  /*17420*/  FSEL R148, R148, -INF , !P1 ;  /* 0xff80000094947808 */ /* 0x000fe40004800000 */
[----:B------:R-:W-:Y:S02]  /*17430*/  FSEL R145, R145, -INF , !P5 ;  /* 0xff80000091917808 */ /* 0x000fe40006800000 */
[C---:B------:R-:W-:Y:S01]  /*17440*/  ISETP.GE.AND P0, PT, R4.reuse, R8, PT ;  /* 0x000000080400720c */ /* 0x040fe20003f06270 */
[----:B--2---:R-:W-:Y:S01]  /*17450*/  FMUL.FTZ R7, R41, R3 ;  /* 0x0000000329077220 */ /* 0x004fe20000410000 */
[----:B------:R-:W-:Y:S02]  /*17460*/  ISETP.GE.AND P1, PT, R4, R6, PT ;  /* 0x000000060400720c */ /* 0x000fe40003f26270 */
[----:B------:R-:W-:Y:S01]  /*17470*/  IADD3 R4, R0, 0x38, RZ ;  /* 0x0000003800047810 */ /* 0x000fe20007ffe0ff */
[----:B------:R2:W-:Y:S01]  /*17480*/  MUFU.TANH R112, R7 ;  /* 0x0000000700707308 */ /* 0x0005e20000002400 */
[----:B----4-:R-:W-:-:S02]  /*17490*/  FSEL R149, R149, -INF , !P4 ;  /* 0xff80000095957808 */ /* 0x010fc40006000000 */
[----:B------:R-:W-:Y:S02]  /*174a0*/  FSEL R159, R159, -INF , !P0 ;  /* 0xff8000009f9f7808 */ /* 0x000fe40004000000 */
[----:B------:R-:W-:Y:S01]  /*174b0*/  ISETP.GE.AND P4, PT, R4, R6, PT ;  /* 0x000000060400720c */ /* 0x000fe20003f86270 */
[-C--:B-1----:R-:W-:Y:S01]  /*174c0*/  FMUL.FTZ R5, R47, R3.reuse ;  /* 0x000000032f057220 */ /* 0x082fe20000410000 */
[----:B------:R-:W-:Y:S01]  /*174d0*/  FSEL R154, R154, -INF , !P1 ;  /* 0xff8000009a9a7808 */ /* 0x000fe20004800000 */
[----:B------:R-:W1:Y:S02]  /*174e0*/  LDSM.16.M88.4 R44, [R177+0x5800] ;  /* 0x00580000b12c783b */ /* 0x000e640000000200 */
[----:B------:R4:W-:Y:S01]  /*174f0*/  MUFU.TANH R120, R5 ;  /* 0x0000000500787308 */ /* 0x0009e20000002400 */
[----:B--2---:R-:W-:-:S07]  /*17500*/  FMUL.FTZ R7, R42, R3 ;  /* 0x000000032a077220 */ /* 0x004fce0000410000 */
[----:B------:R2:W-:Y:S01]  /*17510*/  MUFU.TANH R111, R7 ;  /* 0x00000007006f7308 */ /* 0x0005e20000002400 */
[----:B----4-:R-:W-:-:S07]  /*17520*/  FMUL.FTZ R5, R48, R3 ;  /* 0x0000000330057220 */ /* 0x010fce0000410000 */
[----:B------:R4:W-:Y:S01]  /*17530*/  MUFU.TANH R115, R5 ;  /* 0x0000000500737308 */ /* 0x0009e20000002400 */
[----:B--2---:R-:W-:-:S07]  /*17540*/  FMUL.FTZ R7, R43, R3 ;  /* 0x000000032b077220 */ /* 0x004fce0000410000 */
[----:B------:R2:W-:Y:S01]  /*17550*/  MUFU.TANH R110, R7 ;  /* 0x00000007006e7308 */ /* 0x0005e20000002400 */
[----:B----4-:R-:W-:Y:S01]  /*17560*/  IADD3 R5, R0, 0x28, RZ ;  /* 0x0000002800057810 */ /* 0x010fe20007ffe0ff */
[C---:B-1----:R-:W-:Y:S03]  /*17570*/  HMMA.16816.F32 R32, R20.reuse, R44, R124 ;  /* 0x0000002c1420723c */ /* 0x042fe6000000187c */
[C---:B------:R-:W-:Y:S02]  /*17580*/  ISETP.GE.AND P3, PT, R5.reuse, R8, PT ;  /* 0x000000080500720c */ /* 0x040fe40003f66270 */
[----:B------:R-:W-:Y:S01]  /*17590*/  ISETP.GE.AND P6, PT, R5, R6, PT ;  /* 0x000000060500720c */ /* 0x000fe20003fc6270 */
[-C--:B------:R-:W-:Y:S01]  /*175a0*/  FMUL.FTZ R5, R50, R3.reuse ;  /* 0x0000000332057220 */ /* 0x080fe20000410000 */
[----:B------:R-:W-:Y:S01]  /*175b0*/  FSEL R150, R150, -INF , !P3 ;  /* 0xff80000096967808 */ /* 0x000fe20005800000 */
[----:B------:R-:W1:Y:S01]  /*175c0*/  LDSM.16.M88.4 R48, [R182+0x5800] ;  /* 0x00580000b630783b */ /* 0x000e620000000200 */
[----:B------:R-:W-:Y:S01]  /*175d0*/  FSEL R146, R146, -INF , !P6 ;  /* 0xff80000092927808 */ /* 0x000fe20007000000 */
[----:B------:R4:W1:Y:S01]  /*175e0*/  MUFU.TANH R18, R5 ;  /* 0x0000000500127308 */ /* 0x0008620000002400 */
[----:B------:R-:W-:Y:S01]  /*175f0*/  FSEL R124, R209, -INF , !P2 ;  /* 0xff800000d17c7808 */ /* 0x000fe20005000000 */
[----:B------:R-:W-:Y:S01]  /*17600*/  HMMA.16816.F32 R40, R20, R46, R96 ;  /* 0x0000002e1428723c */ /* 0x000fe20000001860 */
[----:B------:R-:W-:Y:S01]  /*17610*/  ISETP.GE.AND P6, PT, R4, R8, PT ;  /* 0x000000080400720c */ /* 0x000fe20003fc6270 */
[----:B--2---:R-:W-:Y:S01]  /*17620*/  FMUL.FTZ R7, R36, R3 ;  /* 0x0000000324077220 */ /* 0x004fe20000410000 */
[----:B------:R-:W-:-:S02]  /*17630*/  IADD3 R4, R0, 0x40, RZ ;  /* 0x0000004000047810 */ /* 0x000fc40007ffe0ff */
[----:B------:R-:W-:Y:S01]  /*17640*/  FSEL R157, R157, -INF , !P6 ;  /* 0xff8000009d9d7808 */ /* 0x000fe20007000000 */
[----:B------:R2:W-:Y:S01]  /*17650*/  MUFU.TANH R109, R7 ;  /* 0x00000007006d7308 */ /* 0x0005e20000002400 */
[----:B------:R-:W-:Y:S01]  /*17660*/  ISETP.GE.AND P1, PT, R4, R8, PT ;  /* 0x000000080400720c */ /* 0x000fe20003f26270 */
[----:B------:R-:W-:Y:S01]  /*17670*/  HMMA.16816.F32 R44, R20, R56, R104 ;  /* 0x00000038142c723c */ /* 0x000fe20000001868 */
[----:B------:R-:W-:Y:S02]  /*17680*/  FSEL R125, R156, -INF , !P4 ;  /* 0xff8000009c7d7808 */ /* 0x000fe40006000000 */
[----:B------:R-:W-:Y:S02]  /*17690*/  FSEL R162, R162, -INF , !P1 ;  /* 0xff800000a2a27808 */ /* 0x000fe40004800000 */
[----:B----4-:R-:W-:-:S04]  /*176a0*/  IADD3 R5, R0, 0x31, RZ ;  /* 0x0000003100057810 */ /* 0x010fc80007ffe0ff */
[C---:B------:R-:W-:Y:S02]  /*176b0*/  ISETP.GE.AND P5, PT, R5.reuse, R8, PT ;  /* 0x000000080500720c */ /* 0x040fe40003fa6270 */
[----:B------:R-:W-:Y:S02]  /*176c0*/  ISETP.GE.AND P3, PT, R5, R6, PT ;  /* 0x000000060500720c */ /* 0x000fe40003f66270 */
[----:B------:R-:W-:Y:S01]  /*176d0*/  IADD3 R5, R0, 0x39, RZ ;  /* 0x0000003900057810 */ /* 0x000fe20007ffe0ff */
[----:B--2---:R-:W-:Y:S01]  /*176e0*/  FMUL.FTZ R7, R37, R3 ;  /* 0x0000000325077220 */ /* 0x004fe20000410000 */
[----:B------:R-:W-:Y:S02]  /*176f0*/  FSEL R126, R208, -INF , !P3 ;  /* 0xff800000d07e7808 */ /* 0x000fe40005800000 */
[C---:B------:R-:W-:Y:S01]  /*17700*/  ISETP.GE.AND P2, PT, R5.reuse, R8, PT ;  /* 0x000000080500720c */ /* 0x040fe20003f46270 */
[----:B------:R2:W-:Y:S01]  /*17710*/  MUFU.TANH R108, R7 ;  /* 0x00000007006c7308 */ /* 0x0005e20000002400 */
[----:B------:R-:W-:-:S02]  /*17720*/  ISETP.GE.AND P0, PT, R5, R6, PT ;  /* 0x000000060500720c */ /* 0x000fc40003f06270 */
[----:B------:R-:W-:Y:S02]  /*17730*/  IADD3 R5, R0, 0x41, RZ ;  /* 0x0000004100057810 */ /* 0x000fe40007ffe0ff */
[----:B------:R-:W-:Y:S02]  /*17740*/  FSEL R158, R158, -INF , !P5 ;  /* 0xff8000009e9e7808 */ /* 0x000fe40006800000 */
[C---:B------:R-:W-:Y:S01]  /*17750*/  ISETP.GE.AND P3, PT, R5.reuse, R8, PT ;  /* 0x000000080500720c */ /* 0x040fe20003f66270 */
[----:B-1----:R-:W-:Y:S01]  /*17760*/  HMMA.16816.F32 R32, R12, R48, R32 ;  /* 0x000000300c20723c */ /* 0x002fe20000001820 */
[----:B------:R-:W-:Y:S02]  /*17770*/  ISETP.GE.AND P6, PT, R5, R6, PT ;  /* 0x000000060500720c */ /* 0x000fe40003fc6270 */
[----:B------:R-:W-:Y:S02]  /*17780*/  IADD3 R5, R0, 0x49, RZ ;  /* 0x0000004900057810 */ /* 0x000fe40007ffe0ff */
[----:B------:R-:W-:-:S02]  /*17790*/  FSEL R127, R204, -INF , !P0 ;  /* 0xff800000cc7f7808 */ /* 0x000fc40004000000 */
[----:B------:R-:W-:Y:S01]  /*177a0*/  ISETP.GE.AND P5, PT, R4, R6, PT ;  /* 0x000000060400720c */ /* 0x000fe20003fa6270 */
[-C--:B--2---:R-:W-:Y:S01]  /*177b0*/  FMUL.FTZ R7, R39, R3.reuse ;  /* 0x0000000327077220 */ /* 0x084fe20000410000 */
[C---:B------:R-:W-:Y:S01]  /*177c0*/  ISETP.GE.AND P0, PT, R5.reuse, R8, PT ;  /* 0x000000080500720c */ /* 0x040fe20003f06270 */
[C---:B------:R-:W-:Y:S01]  /*177d0*/  HMMA.16816.F32 R40, R12.reuse, R50, R40 ;  /* 0x000000320c28723c */ /* 0x040fe20000001828 */
[----:B------:R-:W-:Y:S01]  /*177e0*/  ISETP.GE.AND P1, PT, R5, R6, PT ;  /* 0x000000060500720c */ /* 0x000fe20003f26270 */
[----:B------:R-:W-:Y:S01]  /*177f0*/  FMUL.FTZ R5, R38, R3 ;  /* 0x0000000326057220 */ /* 0x000fe20000410000 */
[----:B------:R-:W-:Y:S01]  /*17800*/  IADD3 R4, R0, 0x48, RZ ;  /* 0x0000004800047810 */ /* 0x000fe20007ffe0ff */
[----:B------:R1:W2:Y:S01]  /*17810*/  MUFU.TANH R104, R7 ;  /* 0x0000000700687308 */ /* 0x0002a20000002400 */
[----:B------:R-:W-:Y:S02]  /*17820*/  FSEL R156, R207, -INF , !P2 ;  /* 0xff800000cf9c7808 */ /* 0x000fe40005000000 */
[----:B------:R-:W-:Y:S01]  /*17830*/  ISETP.GE.AND P4, PT, R4, R8, PT ;  /* 0x000000080400720c */ /* 0x000fe20003f86270 */
[----:B------:R-:W-:Y:S01]  /*17840*/  HMMA.16816.F32 R48, R12, R60, R44 ;  /* 0x0000003c0c30723c */ /* 0x000fe2000000182c */
[----:B------:R-:W-:-:S02]  /*17850*/  FSEL R106, R203, -INF , !P6 ;  /* 0xff800000cb6a7808 */ /* 0x000fc40007000000 */
[----:B------:R-:W-:Y:S01]  /*17860*/  FSEL R107, R202, -INF , !P4 ;  /* 0xff800000ca6b7808 */ /* 0x000fe20006000000 */
[----:B------:R4:W-:Y:S01]  /*17870*/  MUFU.TANH R103, R5 ;  /* 0x0000000500677308 */ /* 0x0009e20000002400 */
[----:B------:R-:W-:Y:S02]  /*17880*/  ISETP.GE.AND P2, PT, R4, R6, PT ;  /* 0x000000060400720c */ /* 0x000fe40003f46270 */
[----:B------:R-:W-:Y:S01]  /*17890*/  IADD3 R4, R0, 0x50, RZ ;  /* 0x0000005000047810 */ /* 0x000fe20007ffe0ff */
[----:B------:R-:W-:Y:S01]  /*178a0*/  HMMA.16816.F32 R44, R20, R52, R92 ;  /* 0x00000034142c723c */ /* 0x000fe2000000185c */
[----:B------:R-:W-:Y:S02]  /*178b0*/  FSEL R161, R161, -INF , !P5 ;  /* 0xff800000a1a17808 */ /* 0x000fe40006800000 */
[----:B------:R-:W-:Y:S01]  /*178c0*/  ISETP.GE.AND P5, PT, R4, R8, PT ;  /* 0x000000080400720c */ /* 0x000fe20003fa6270 */
[----:B-1----:R-:W-:Y:S01]  /*178d0*/  FMUL.FTZ R7, R33, R3 ;  /* 0x0000000321077220 */ /* 0x002fe20000410000 */
[----:B------:R-:W-:-:S02]  /*178e0*/  FSEL R105, R163, -INF , !P2 ;  /* 0xff800000a3697808 */ /* 0x000fc40005000000 */
[----:B------:R-:W-:Y:S01]  /*178f0*/  FSEL R163, R201, -INF , !P1 ;  /* 0xff800000c9a37808 */ /* 0x000fe20004800000 */
[----:B------:R1:W1:Y:S01]  /*17900*/  MUFU.TANH R102, R7 ;  /* 0x0000000700667308 */ /* 0x0002620000002400 */
[----:B------:R-:W-:Y:S01]  /*17910*/  FSEL R172, R172, -INF , !P5 ;  /* 0xff800000acac7808 */ /* 0x000fe20006800000 */
[C---:B------:R-:W-:Y:S01]  /*17920*/  HMMA.16816.F32 R36, R20.reuse, R58, R88 ;  /* 0x0000003a1424723c */ /* 0x040fe20000001858 */
[----:B------:R-:W-:Y:S02]  /*17930*/  FSEL R164, R164, -INF , !P3 ;  /* 0xff800000a4a47808 */ /* 0x000fe40005800000 */
[----:B----4-:R-:W-:Y:S02]  /*17940*/  IADD3 R5, R0, 0x51, RZ ;  /* 0x0000005100057810 */ /* 0x010fe40007ffe0ff */
[----:B------:R-:W-:Y:S02]  /*17950*/  ISETP.GE.AND P3, PT, R4, R6, PT ;  /* 0x000000060400720c */ /* 0x000fe40003f66270 */
[C---:B------:R-:W-:Y:S01]  /*17960*/  ISETP.GE.AND P6, PT, R5.reuse, R8, PT ;  /* 0x000000080500720c */ /* 0x040fe20003fc6270 */
[----:B------:R-:W-:Y:S01]  /*17970*/  HMMA.16816.F32 R52, R20, R54, R68 ;  /* 0x000000361434723c */ /* 0x000fe20000001844 */
[----:B------:R-:W-:Y:S01]  /*17980*/  ISETP.GE.AND P4, PT, R5, R6, PT ;  /* 0x000000060500720c */ /* 0x000fe20003f86270 */
[-C--:B------:R-:W-:Y:S01]  /*17990*/  FMUL.FTZ R5, R32, R3.reuse ;  /* 0x0000000320057220 */ /* 0x080fe20000410000 */
[----:B------:R-:W-:Y:S01]  /*179a0*/  IADD3 R4, R0, 0x58, RZ ;  /* 0x0000005800047810 */ /* 0x000fe20007ffe0ff */
[----:B------:R-:W-:Y:S01]  /*179b0*/  LDSM.16.M88.4 R68, [R177+0x7000] ;  /* 0x00700000b144783b */ /* 0x000fe20000000200 */
[----:B------:R-:W-:Y:S01]  /*179c0*/  FSEL R165, R165, -INF , !P0 ;  /* 0xff800000a5a57808 */ /* 0x000fe20004000000 */
[----:B------:R4:W-:Y:S01]  /*179d0*/  MUFU.TANH R11, R5 ;  /* 0x00000005000b7308 */ /* 0x0009e20000002400 */
[----:B-1----:R-:W-:Y:S01]  /*179e0*/  FMUL.FTZ R7, R35, R3 ;  /* 0x0000000323077220 */ /* 0x002fe20000410000 */
[C---:B------:R-:W-:Y:S01]  /*179f0*/  ISETP.GE.AND P2, PT, R4.reuse, R8, PT ;  /* 0x000000080400720c */ /* 0x040fe20003f46270 */
[----:B------:R-:W-:Y:S01]  /*17a00*/  HMMA.16816.F32 R56, R12, R64, R44 ;  /* 0x000000400c38723c */ /* 0x000fe2000000182c */
[----:B------:R-:W-:-:S02]  /*17a10*/  ISETP.GE.AND P0, PT, R4, R6, PT ;  /* 0x000000060400720c */ /* 0x000fc40003f06270 */
[----:B------:R-:W-:Y:S02]  /*17a20*/  IADD3 R4, R0, 0x60, RZ ;  /* 0x0000006000047810 */ /* 0x000fe40007ffe0ff */
[----:B------:R-:W-:Y:S01]  /*17a30*/  FSEL R169, R169, -INF , !P3 ;  /* 0xff800000a9a97808 */ /* 0x000fe20005800000 */
[----:B------:R1:W1:Y:S01]  /*17a40*/  MUFU.TANH R99, R7 ;  /* 0x0000000700637308 */ /* 0x0002620000002400 */
[----:B------:R-:W-:Y:S01]  /*17a50*/  FSEL R171, R171, -INF , !P6 ;  /* 0xff800000abab7808 */ /* 0x000fe20007000000 */
[----:B------:R-:W-:Y:S01]  /*17a60*/  HMMA.16816.F32 R44, R28, R74, RZ ;  /* 0x0000004a1c2c723c */ /* 0x000fe200000018ff */
[C---:B------:R-:W-:Y:S01]  /*17a70*/  ISETP.GE.AND P3, PT, R4.reuse, R8, PT ;  /* 0x000000080400720c */ /* 0x040fe20003f66270 */
[----:B------:R-:W-:Y:S01]  /*17a80*/  LDSM.16.M88.4 R72, [R100+0x9800] ;  /* 0x009800006448783b */ /* 0x000fe20000000200 */
[----:B------:R-:W-:Y:S02]  /*17a90*/  ISETP.GE.AND P6, PT, R4, R6, PT ;  /* 0x000000060400720c */ /* 0x000fe40003fc6270 */
[----:B----4-:R-:W-:-:S02]  /*17aa0*/  IADD3 R5, R0, 0x59, RZ ;  /* 0x0000005900057810 */ /* 0x010fc40007ffe0ff */
[----:B------:R-:W-:Y:S01]  /*17ab0*/  IADD3 R4, R0, 0x68, RZ ;  /* 0x0000006800047810 */ /* 0x000fe20007ffe0ff */
[----:B------:R-:W-:Y:S01]  /*17ac0*/  HMMA.16816.F32 R36, R12, R62, R36 ;  /* 0x0000003e0c24723c */ /* 0x000fe20000001824 */
[C---:B------:R-:W-:Y:S01]  /*17ad0*/  ISETP.GE.AND P1, PT, R5.reuse, R8, PT ;  /* 0x000000080500720c */ /* 0x040fe20003f26270 */
[----:B------:R-:W-:Y:S01]  /*17ae0*/  LDSM.16.M88.4 R60, [R182+0x7000] ;  /* 0x00700000b63c783b */ /* 0x000fe20000000200 */
[----:B------:R-:W-:Y:S01]  /*17af0*/  ISETP.GE.AND P5, PT, R5, R6, PT ;  /* 0x000000060500720c */ /* 0x000fe20003fa6270 */
[-C--:B------:R-:W-:Y:S01]  /*17b00*/  FMUL.FTZ R5, R34, R3.reuse ;  /* 0x0000000322057220 */ /* 0x080fe20000410000 */
[----:B------:R-:W-:Y:S01]  /*17b10*/  FSEL R166, R166, -INF , !P4 ;  /* 0xff800000a6a67808 */ /* 0x000fe20006000000 */
[----:B------:R-:W4:Y:S01]  /*17b20*/  LDSM.16.M88.4 R32, [R176+0x9800] ;  /* 0x00980000b020783b */ /* 0x000f220000000200 */
[----:B------:R-:W-:Y:S01]  /*17b30*/  FSEL R167, R167, -INF , !P0 ;  /* 0xff800000a7a77808 */ /* 0x000fe20004000000 */
[----:B------:R2:W-:Y:S01]  /*17b40*/  MUFU.TANH R98, R5 ;  /* 0x0000000500627308 */ /* 0x0005e20000002400 */
[----:B------:R-:W-:Y:S01]  /*17b50*/  FSEL R173, R173, -INF , !P1 ;  /* 0xff800000adad7808 */ /* 0x000fe20004800000 */
[----:B-1----:R-:W-:Y:S01]  /*17b60*/  FMUL.FTZ R7, R40, R3 ;  /* 0x0000000328077220 */ /* 0x002fe20000410000 */
[----:B------:R-:W-:-:S02]  /*17b70*/  ISETP.GE.AND P0, PT, R4, R8, PT ;  /* 0x000000080400720c */ /* 0x000fc40003f06270 */
[----:B------:R-:W-:Y:S02]  /*17b80*/  ISETP.GE.AND P1, PT, R4, R6, PT ;  /* 0x000000060400720c */ /* 0x000fe40003f26270 */
[----:B------:R-:W-:Y:S01]  /*17b90*/  IADD3 R4, R0, 0x70, RZ ;  /* 0x0000007000047810 */ /* 0x000fe20007ffe0ff */
[----:B------:R1:W1:Y:S01]  /*17ba0*/  MUFU.TANH R97, R7 ;  /* 0x0000000700617308 */ /* 0x0002620000002400 */
[----:B------:R-:W-:Y:S02]  /*17bb0*/  FSEL R174, R174, -INF , !P2 ;  /* 0xff800000aeae7808 */ /* 0x000fe40005000000 */
[----:B------:R-:W-:Y:S02]  /*17bc0*/  FSEL R188, R188, -INF , !P6 ;  /* 0xff800000bcbc7808 */ /* 0x000fe40007000000 */
[----:B------:R-:W-:Y:S02]  /*17bd0*/  ISETP.GE.AND P6, PT, R4, R8, PT ;  /* 0x000000080400720c */ /* 0x000fe40003fc6270 */
[----:B------:R-:W-:-:S02]  /*17be0*/  FSEL R170, R170, -INF , !P5 ;  /* 0xff800000aaaa7808 */ /* 0x000fc40006800000 */
[----:B--2---:R-:W-:Y:S02]  /*17bf0*/  IADD3 R5, R0, 0x61, RZ ;  /* 0x0000006100057810 */ /* 0x004fe40007ffe0ff */
[----:B------:R-:W-:Y:S02]  /*17c00*/  FSEL R194, R194, -INF , !P3 ;  /* 0xff800000c2c27808 */ /* 0x000fe40005800000 */
[C---:B------:R-:W-:Y:S02]  /*17c10*/  ISETP.GE.AND P4, PT, R5.reuse, R8, PT ;  /* 0x000000080500720c */ /* 0x040fe40003f86270 */
[-C--:B------:R-:W-:Y:S01]  /*17c20*/  ISETP.GE.AND P2, PT, R5, R6.reuse, PT ;  /* 0x000000060500720c */ /* 0x080fe20003f46270 */
[-C--:B-1----:R-:W-:Y:S01]  /*17c30*/  FMUL.FTZ R7, R41, R3.reuse ;  /* 0x0000000329077220 */ /* 0x082fe20000410000 */
[----:B------:R-:W-:Y:S02]  /*17c40*/  FSEL R193, R193, -INF , !P4 ;  /* 0xff800000c1c17808 */ /* 0x000fe40006000000 */
[----:B------:R-:W-:Y:S01]  /*17c50*/  ISETP.GE.AND P4, PT, R4, R6, PT ;  /* 0x000000060400720c */ /* 0x000fe20003f86270 */
[----:B------:R-:W-:Y:S01]  /*17c60*/  FMUL.FTZ R4, R42, R3 ;  /* 0x000000032a047220 */ /* 0x000fe20000410000 */
[----:B------:R-:W-:Y:S01]  /*17c70*/  IADD3 R5, R0, 0x69, RZ ;  /* 0x0000006900057810 */ /* 0x000fe20007ffe0ff */
[----:B------:R1:W-:Y:S01]  /*17c80*/  MUFU.TANH R96, R7 ;  /* 0x0000000700607308 */ /* 0x0003e20000002400 */
[----:B------:R-:W-:-:S02]  /*17c90*/  FSEL R93, R199, -INF , !P2 ;  /* 0xff800000c75d7808 */ /* 0x000fc40005000000 */
[C---:B------:R-:W-:Y:S02]  /*17ca0*/  ISETP.GE.AND P5, PT, R5.reuse, R8, PT ;  /* 0x000000080500720c */ /* 0x040fe40003fa6270 */
[----:B------:R-:W-:Y:S02]  /*17cb0*/  ISETP.GE.AND P3, PT, R5, R6, PT ;  /* 0x000000060500720c */ /* 0x000fe40003f66270 */
[----:B------:R-:W-:Y:S01]  /*17cc0*/  IADD3 R5, R0, 0x71, RZ ;  /* 0x0000007100057810 */ /* 0x000fe20007ffe0ff */
[----:B------:R2:W2:Y:S01]  /*17cd0*/  MUFU.TANH R90, R4 ;  /* 0x00000004005a7308 */ /* 0x0004a20000002400 */
[----:B------:R-:W-:Y:S02]  /*17ce0*/  FSEL R92, R196, -INF , !P1 ;  /* 0xff800000c45c7808 */ /* 0x000fe40004800000 */
[----:B------:R-:W-:Y:S02]  /*17cf0*/  FSEL R95, R197, -INF , !P5 ;  /* 0xff800000c55f7808 */ /* 0x000fe40006800000 */
[----:B------:R-:W-:-:S02]  /*17d00*/  ISETP.GE.AND P2, PT, R5, R8, PT ;  /* 0x000000080500720c */ /* 0x000fc40003f46270 */
[----:B------:R-:W-:Y:S01]  /*17d10*/  FSEL R192, R192, -INF , !P0 ;  /* 0xff800000c0c07808 */ /* 0x000fe20004000000 */
[----:B-1----:R-:W-:Y:S01]  /*17d20*/  FMUL.FTZ R7, R43, R3 ;  /* 0x000000032b077220 */ /* 0x002fe20000410000 */
[----:B------:R-:W-:Y:S01]  /*17d30*/  ISETP.GE.AND P0, PT, R5, R6, PT ;  /* 0x000000060500720c */ /* 0x000fe20003f06270 */
[----:B----4-:R-:W-:Y:S01]  /*17d40*/  HMMA.16816.F32 R40, R28, R32, RZ ;  /* 0x000000201c28723c */ /* 0x010fe200000018ff */
[----:B------:R-:W-:Y:S01]  /*17d50*/  IADD3 R5, R0, 0x79, RZ ;  /* 0x0000007900057810 */ /* 0x000fe20007ffe0ff */
[----:B------:R1:W-:Y:S01]  /*17d60*/  MUFU.TANH R91, R7 ;  /* 0x00000007005b7308 */ /* 0x0003e20000002400 */
[----:B------:R-:W-:Y:S02]  /*17d70*/  FSEL R196, R180, -INF , !P4 ;  /* 0xff800000b4c47808 */ /* 0x000fe40006000000 */
[----:B------:R-:W-:Y:S02]  /*17d80*/  FSEL R201, R195, -INF , !P2 ;  /* 0xff800000c3c97808 */ /* 0x000fe40005000000 */
[----:B--2---:R-:W-:-:S02]  /*17d90*/  IADD3 R4, R0, 0x78, RZ ;  /* 0x0000007800047810 */ /* 0x004fc40007ffe0ff */
[----:B------:R-:W-:Y:S02]  /*17da0*/  FSEL R94, R198, -INF , !P3 ;  /* 0xff800000c65e7808 */ /* 0x000fe40005800000 */
[C---:B------:R-:W-:Y:S02]  /*17db0*/  ISETP.GE.AND P1, PT, R4.reuse, R8, PT ;  /* 0x000000080400720c */ /* 0x040fe40003f26270 */
[----:B------:R-:W-:Y:S02]  /*17dc0*/  ISETP.GE.AND P5, PT, R4, R6, PT ;  /* 0x000000060400720c */ /* 0x000fe40003fa6270 */
[----:B------:R-:W-:Y:S02]  /*17dd0*/  IADD3 R4, R0, 0x80, RZ ;  /* 0x0000008000047810 */ /* 0x000fe40007ffe0ff */
[----:B------:R-:W-:Y:S01]  /*17de0*/  FSEL R200, R200, -INF , !P6 ;  /* 0xff800000c8c87808 */ /* 0x000fe20007000000 */
[----:B-1----:R-:W-:Y:S01]  /*17df0*/  FMUL.FTZ R7, R48, R3 ;  /* 0x0000000330077220 */ /* 0x002fe20000410000 */
[----:B------:R-:W-:-:S02]  /*17e00*/  ISETP.GE.AND P4, PT, R4, R8, PT ;  /* 0x000000080400720c */ /* 0x000fc40003f86270 */
[----:B------:R-:W-:Y:S01]  /*17e10*/  ISETP.GE.AND P2, PT, R4, R6, PT ;  /* 0x000000060400720c */ /* 0x000fe20003f46270 */
[----:B------:R1:W2:Y:S01]  /*17e20*/  MUFU.TANH R89, R7 ;  /* 0x0000000700597308 */ /* 0x0002a20000002400 */
[C---:B------:R-:W-:Y:S02]  /*17e30*/  ISETP.GE.AND P3, PT, R5.reuse, R8, PT ;  /* 0x000000080500720c */ /* 0x040fe40003f66270 */
[----:B------:R-:W-:Y:S01]  /*17e40*/  ISETP.GE.AND P6, PT, R5, R6, PT ;  /* 0x000000060500720c */ /* 0x000fe20003fc6270 */
[----:B------:R-:W-:Y:S01]  /*17e50*/  FMUL.FTZ R5, R50, R3 ;  /* 0x0000000332057220 */ /* 0x000fe20000410000 */
[----:B------:R-:W-:Y:S02]  /*17e60*/  IADD3 R4, R0, 0x81, RZ ;  /* 0x0000008100047810 */ /* 0x000fe40007ffe0ff */
[----:B------:R-:W-:Y:S01]  /*17e70*/  FSEL R195, R181, -INF , !P0 ;  /* 0xff800000b5c37808 */ /* 0x000fe20004000000 */
[----:B------:R4:W2:Y:S01]  /*17e80*/  MUFU.TANH R81, R5 ;  /* 0x0000000500517308 */ /* 0x0008a20000002400 */
[----:B------:R-:W-:-:S02]  /*17e90*/  ISETP.GE.AND P0, PT, R4, R8, PT ;  /* 0x000000080400720c */ /* 0x000fc40003f06270 */
[----:B------:R-:W-:Y:S02]  /*17ea0*/  FSEL R204, R77, -INF , !P4 ;  /* 0xff8000004dcc7808 */ /* 0x000fe40006000000 */
[----:B------:R-:W-:Y:S02]  /*17eb0*/  FSEL R203, R76, -INF , !P0 ;  /* 0xff8000004ccb7808 */ /* 0x000fe40004000000 */
[----:B------:R-:W-:Y:S01]  /*17ec0*/  HMMA.16816.F32 R76, R28, R34, RZ ;  /* 0x000000221c4c723c */ /* 0x000fe200000018ff */
[----:B------:R-:W-:Y:S01]  /*17ed0*/  FSEL R197, R19, -INF , !P6 ;  /* 0xff80000013c57808 */ /* 0x000fe20007000000 */
[-C--:B-1----:R-:W-:Y:S01]  /*17ee0*/  FMUL.FTZ R7, R49, R3.reuse ;  /* 0x0000000331077220 */ /* 0x082fe20000410000 */
[----:B------:R-:W-:Y:S02]  /*17ef0*/  FSEL R202, R10, -INF , !P2 ;  /* 0xff8000000aca7808 */ /* 0x000fe40005000000 */
[----:B------:R-:W-:Y:S01]  /*17f00*/  FSEL R199, R178, -INF , !P1 ;  /* 0xff800000b2c77808 */ /* 0x000fe20004800000 */
[----:B------:R1:W-:Y:S01]  /*17f10*/  MUFU.TANH R88, R7 ;  /* 0x0000000700587308 */ /* 0x0003e20000002400 */
[----:B------:R-:W-:Y:S01]  /*17f20*/  ISETP.GE.AND P1, PT, R4, R6, PT ;  /* 0x000000060400720c */ /* 0x000fe20003f26270 */
[----:B------:R-:W-:Y:S01]  /*17f30*/  HMMA.16816.F32 R28, R24, R82, R44 ;  /* 0x00000052181c723c */ /* 0x000fe2000000182c */
[----:B----4-:R-:W-:Y:S01]  /*17f40*/  FMUL.FTZ R5, R51, R3 ;  /* 0x0000000333057220 */ /* 0x010fe20000410000 */
[----:B------:R-:W4:Y:S01]  /*17f50*/  LDSM.16.M88.4 R44, [R177+0x7800] ;  /* 0x00780000b12c783b */ /* 0x000f220000000200 */
[----:B------:R-:W-:-:S02]  /*17f60*/  IADD3 R4, R0, 0x88, RZ ;  /* 0x0000008800047810 */ /* 0x000fc40007ffe0ff */
[----:B------:R-:W-:Y:S01]  /*17f70*/  FSEL R175, R175, -INF , !P5 ;  /* 0xff800000afaf7808 */ /* 0x000fe20006800000 */
[----:B------:R2:W-:Y:S01]  /*17f80*/  MUFU.TANH R80, R5 ;  /* 0x0000000500507308 */ /* 0x0005e20000002400 */
[----:B------:R-:W-:Y:S01]  /*17f90*/  FSEL R198, R179, -INF , !P3 ;  /* 0xff800000b3c67808 */ /* 0x000fe20005800000 */
[----:B------:R-:W-:Y:S01]  /*17fa0*/  HMMA.16816.F32 R32, R20, R68, R84 ;  /* 0x000000441420723c */ /* 0x000fe20000001854 */
[C---:B------:R-:W-:Y:S02]  /*17fb0*/  ISETP.GE.AND P5, PT, R4.reuse, R8, PT ;  /* 0x000000080400720c */ /* 0x040fe40003fa6270 */
[----:B------:R-:W-:Y:S02]  /*17fc0*/  ISETP.GE.AND P3, PT, R4, R6, PT ;  /* 0x000000060400720c */ /* 0x000fe40003f66270 */
[----:B------:R-:W-:Y:S01]  /*17fd0*/  IADD3 R4, R0, 0x89, RZ ;  /* 0x0000008900047810 */ /* 0x000fe20007ffe0ff */
[----:B-1----:R-:W-:Y:S01]  /*17fe0*/  FMUL.FTZ R7, R56, R3 ;  /* 0x0000000338077220 */ /* 0x002fe20000410000 */
[----:B---3--:R-:W-:Y:S01]  /*17ff0*/  FSEL R160, R160, -INF , !P1 ;  /* 0xff800000a0a07808 */ /* 0x008fe20004800000 */
[----:B------:R-:W-:Y:S01]  /*18000*/  HMMA.16816.F32 R48, R12, R66, R52 ;  /* 0x000000420c30723c */ /* 0x000fe20000001834 */
[----:B------:R-:W-:-:S02]  /*18010*/  ISETP.GE.AND P6, PT, R4, R8, PT ;  /* 0x000000080400720c */ /* 0x000fc40003fc6270 */
[----:B------:R-:W-:Y:S02]  /*18020*/  ISETP.GE.AND P4, PT, R4, R6, PT ;  /* 0x000000060400720c */ /* 0x000fe40003f86270 */
[----:B------:R-:W-:Y:S01]  /*18030*/  IADD3 R4, R0, 0x90, RZ ;  /* 0x0000009000047810 */ /* 0x000fe20007ffe0ff */
[----:B--2---:R-:W-:Y:S01]  /*18040*/  FMUL.FTZ R5, R36, R3 ;  /* 0x0000000324057220 */ /* 0x004fe20000410000 */
[----:B------:R-:W-:Y:S01]  /*18050*/  FSEL R153, R153, -INF , !P5 ;  /* 0xff80000099997808 */ /* 0x000fe20006800000 */
[----:B------:R-:W-:Y:S01]  /*18060*/  HMMA.16816.F32 R28, R20, R70, R28 ;  /* 0x00000046141c723c */ /* 0x000fe2000000181c */
[C---:B------:R-:W-:Y:S01]  /*18070*/  ISETP.GE.AND P2, PT, R4.reuse, R8, PT ;  /* 0x000000080400720c */ /* 0x040fe20003f46270 */
[----:B------:R1:W2:Y:S01]  /*18080*/  MUFU.TANH R19, R5 ;  /* 0x0000000500137308 */ /* 0x0002a20000002400 */
[----:B------:R-:W-:Y:S02]  /*18090*/  ISETP.GE.AND P0, PT, R4, R6, PT ;  /* 0x000000060400720c */ /* 0x000fe40003f06270 */
[----:B------:R-:W-:-:S02]  /*180a0*/  IADD3 R4, R0, 0x91, RZ ;  /* 0x0000009100047810 */ /* 0x000fc40007ffe0ff */
[----:B------:R-:W-:Y:S02]  /*180b0*/  FSEL R152, R152, -INF , !P4 ;  /* 0xff80000098987808 */ /* 0x000fe40006000000 */
[C---:B------:R-:W-:Y:S02]  /*180c0*/  ISETP.GE.AND P1, PT, R4.reuse, R8, PT ;  /* 0x000000080400720c */ /* 0x040fe40003f26270 */
[----:B------:R-:W-:Y:S02]  /*180d0*/  ISETP.GE.AND P5, PT, R4, R6, PT ;  /* 0x000000060400720c */ /* 0x000fe40003fa6270 */
[----:B------:R-:W-:Y:S02]  /*180e0*/  IADD3 R4, R0, 0x98, RZ ;  /* 0x0000009800047810 */ /* 0x000fe40007ffe0ff */
[----:B------:R-:W-:Y:S02]  /*180f0*/  FSEL R144, R144, -INF , !P2 ;  /* 0xff80000090907808 */ /* 0x000fe40005000000 */
[----:B------:R-:W-:Y:S01]  /*18100*/  FSEL R84, R9, -INF , !P3 ;  /* 0xff80000009547808 */ /* 0x000fe20005800000 */
[----:B-1----:R-:W-:Y:S01]  /*18110*/  FMUL.FTZ R5, R37, R3 ;  /* 0x0000000325057220 */ /* 0x002fe20000410000 */
[----:B------:R-:W-:Y:S01]  /*18120*/  FSEL R155, R155, -INF , !P6 ;  /* 0xff8000009b9b7808 */ /* 0x000fe20007000000 */
[----:B------:R1:W-:Y:S01]  /*18130*/  MUFU.TANH R9, R7 ;  /* 0x0000000700097308 */ /* 0x0003e20000002400 */
[----:B------:R-:W-:-:S02]  /*18140*/  ISETP.GE.AND P3, PT, R4, R8, PT ;  /* 0x000000080400720c */ /* 0x000fc40003f66270 */
[----:B------:R-:W-:Y:S01]  /*18150*/  ISETP.GE.AND P6, PT, R4, R6, PT ;  /* 0x000000060400720c */ /* 0x000fe20003fc6270 */
[----:B------:R-:W-:Y:S01]  /*18160*/  HMMA.16816.F32 R28, R12, R62, R28 ;  /* 0x0000003e0c1c723c */ /* 0x000fe2000000181c */
[----:B------:R-:W-:Y:S02]  /*18170*/  IADD3 R4, R0, 0xa0, RZ ;  /* 0x000000a000047810 */ /* 0x000fe40007ffe0ff */
[----:B------:R-:W-:Y:S01]  /*18180*/  FSEL R128, R128, -INF , !P0 ;  /* 0xff80000080807808 */ /* 0x000fe20004000000 */
[----:B------:R3:W-:Y:S01]  /*18190*/  MUFU.TANH R65, R5 ;  /* 0x0000000500417308 */ /* 0x0007e20000002400 */
[----:B------:R-:W-:Y:S02]  /*181a0*/  FSEL R138, R138, -INF , !P1 ;  /* 0xff8000008a8a7808 */ /* 0x000fe40004800000 */
[C---:B------:R-:W-:Y:S02]  /*181b0*/  ISETP.GE.AND P0, PT, R4.reuse, R8, PT ;  /* 0x000000080400720c */ /* 0x040fe40003f06270 */
[----:B------:R-:W-:-:S02]  /*181c0*/  ISETP.GE.AND P1, PT, R4, R6, PT ;  /* 0x000000060400720c */ /* 0x000fc40003f26270 */
[----:B------:R-:W-:Y:S01]  /*181d0*/  IADD3 R4, R0, 0xa1, RZ ;  /* 0x000000a100047810 */ /* 0x000fe20007ffe0ff */
[-C--:B-1----:R-:W-:Y:S01]  /*181e0*/  FMUL.FTZ R7, R57, R3.reuse ;  /* 0x0000000339077220 */ /* 0x082fe20000410000 */
[----:B------:R-:W-:Y:S02]  /*181f0*/  FSEL R82, R18, -INF , !P6 ;  /* 0xff80000012527808 */ /* 0x000fe40007000000 */
[----:B------:R-:W-:Y:S01]  /*18200*/  FSEL R120, R120, -INF , !P5 ;  /* 0xff80000078787808 */ /* 0x000fe20006800000 */
[----:B------:R1:W-:Y:S01]  /*18210*/  MUFU.TANH R54, R7 ;  /* 0x0000000700367308 */ /* 0x0003e20000002400 */
[----:B------:R-:W-:Y:S02]  /*18220*/  FSEL R115, R115, -INF , !P3 ;  /* 0xff80000073737808 */ /* 0x000fe40005800000 */
[----:B------:R-:W-:Y:S01]  /*18230*/  ISETP.GE.AND P5, PT, R4, R8, PT ;  /* 0x000000080400720c */ /* 0x000fe20003fa6270 */
[----:B---3--:R-:W-:Y:S01]  /*18240*/  FMUL.FTZ R5, R38, R3 ;  /* 0x0000000326057220 */ /* 0x008fe20000410000 */
[----:B------:R-:W-:-:S02]  /*18250*/  ISETP.GE.AND P3, PT, R4, R6, PT ;  /* 0x000000060400720c */ /* 0x000fc40003f66270 */
[----:B------:R-:W-:Y:S01]  /*18260*/  IADD3 R4, R0, 0xa9, RZ ;  /* 0x000000a900047810 */ /* 0x000fe20007ffe0ff */
[----:B------:R3:W2:Y:S01]  /*18270*/  MUFU.TANH R10, R5 ;  /* 0x00000005000a7308 */ /* 0x0006a20000002400 */
[----:B------:R-:W-:Y:S02]  /*18280*/  FSEL R113, R113, -INF , !P0 ;  /* 0xff80000071717808 */ /* 0x000fe40004000000 */
[----:B------:R-:W-:Y:S02]  /*18290*/  ISETP.GE.AND P0, PT, R4, R6, PT ;  /* 0x000000060400720c */ /* 0x000fe40003f06270 */
[----:B------:R-:W-:Y:S02]  /*182a0*/  FSEL R111, R111, -INF , !P1 ;  /* 0xff8000006f6f7808 */ /* 0x000fe40004800000 */
[----:B------:R-:W-:Y:S01]  /*182b0*/  FSEL R112, R112, -INF , !P5 ;  /* 0xff80000070707808 */ /* 0x000fe20006800000 */
[----:B-1----:R-:W-:Y:S01]  /*182c0*/  FMUL.FTZ R7, R59, R3 ;  /* 0x000000033b077220 */ /* 0x002fe20000410000 */
[----:B------:R-:W-:-:S02]  /*182d0*/  FSEL R110, R110, -INF , !P3 ;  /* 0xff8000006e6e7808 */ /* 0x000fc40005800000 */
[----:B------:R-:W-:Y:S01]  /*182e0*/  FSEL R104, R104, -INF , !P0 ;  /* 0xff80000068687808 */ /* 0x000fe20004000000 */
[----:B------:R1:W-:Y:S01]  /*182f0*/  MUFU.TANH R18, R7 ;  /* 0x0000000700127308 */ /* 0x0003e20000002400 */
[-C--:B---3--:R-:W-:Y:S02]  /*18300*/  FMUL.FTZ R5, R39, R3.reuse ;  /* 0x0000000327057220 */ /* 0x088fe40000410000 */
[----:B------:R-:W-:Y:S05]  /*18310*/  HMMA.16816.F32 R36, R24, R72, R40 ;  /* 0x000000481824723c */ /* 0x000fea0000001828 */
[----:B------:R3:W2:Y:S03]  /*18320*/  MUFU.TANH R64, R5 ;  /* 0x0000000500407308 */ /* 0x0006a60000002400 */
[----:B------:R-:W-:Y:S01]  /*18330*/  HMMA.16816.F32 R40, R12, R60, R32 ;  /* 0x0000003c0c28723c */ /* 0x000fe20000001820 */
[----:B-1----:R-:W-:-:S04]  /*18340*/  FMUL.FTZ R7, R49, R3 ;  /* 0x0000000331077220 */ /* 0x002fc80000410000 */
[----:B------:R1:W-:Y:S03]  /*18350*/  MUFU.TANH R49, R7 ;  /* 0x0000000700317308 */ /* 0x0003e60000002400 */
[----:B------:R-:W-:Y:S01]  /*18360*/  HMMA.16816.F32 R24, R24, R74, R76 ;  /* 0x0000004a1818723c */ /* 0x000fe2000000184c */
[----:B---3--:R-:W-:-:S04]  /*18370*/  IADD3 R5, R0, 0x99, RZ ;  /* 0x0000009900057810 */ /* 0x008fc80007ffe0ff */
[C---:B------:R-:W-:Y:S02]  /*18380*/  ISETP.GE.AND P4, PT, R5.reuse, R8, PT ;  /* 0x000000080500720c */ /* 0x040fe40003f86270 */
[----:B------:R-:W-:Y:S01]  /*18390*/  ISETP.GE.AND P2, PT, R5, R6, PT ;  /* 0x000000060500720c */ /* 0x000fe20003f46270 */
[-C--:B------:R-:W-:Y:S01]  /*183a0*/  FMUL.FTZ R5, R58, R3.reuse ;  /* 0x000000033a057220 */ /* 0x080fe20000410000 */
[----:B----4-:R-:W-:Y:S01]  /*183b0*/  HMMA.16816.F32 R32, R20, R44, R36 ;  /* 0x0000002c1420723c */ /* 0x010fe20000001824 */
[----:B------:R-:W3:Y:S01]  /*183c0*/  LDSM.16.M88.4 R36, [R182+0x7800] ;  /* 0x00780000b624783b */ /* 0x000ee20000000200 */
[----:B------:R-:W-:Y:S01]  /*183d0*/  FSEL R123, R123, -INF , !P4 ;  /* 0xff8000007b7b7808 */ /* 0x000fe20006000000 */
[----:B------:R4:W2:Y:S01]  /*183e0*/  MUFU.TANH R53, R5 ;  /* 0x0000000500357308 */ /* 0x0008a20000002400 */
[----:B------:R-:W-:Y:S01]  /*183f0*/  FSEL R114, R114, -INF , !P2 ;  /* 0xff80000072727808 */ /* 0x000fe20005000000 */
[----:B-1----:R-:W-:Y:S01]  /*18400*/  FMUL.FTZ R7, R51, R3 ;  /* 0x0000000333077220 */ /* 0x002fe20000410000 */
[----:B------:R-:W-:Y:S01]  /*18410*/  ISETP.GE.AND P2, PT, R4, R8, PT ;  /* 0x000000080400720c */ /* 0x000fe20003f46270 */
[----:B------:R-:W-:-:S04]  /*18420*/  DEPBAR.LE SB0, 0x0 ;  /* 0x000080000000791a */ /* 0x000fc80000000000 */
[----:B------:R-:W-:Y:S01]  /*18430*/  IADD3 R4, R0, 0xb1, RZ ;  /* 0x000000b100047810 */ /* 0x000fe20007ffe0ff */
[----:B------:R1:W-:Y:S01]  /*18440*/  MUFU.TANH R45, R7 ;  /* 0x00000007002d7308 */ /* 0x0003e20000002400 */
[----:B------:R-:W-:Y:S02]  /*18450*/  FSEL R108, R108, -INF , !P2 ;  /* 0xff8000006c6c7808 */ /* 0x000fe40005000000 */
[----:B------:R-:W-:Y:S01]  /*18460*/  HMMA.16816.F32 R20, R20, R46, R24 ;  /* 0x0000002e1414723c */ /* 0x000fe20000001818 */
[----:B------:R-:W-:Y:S01]  /*18470*/  BAR.SYNC.DEFER_BLOCKING 0x0 ;  /* 0x0000000000007b1d */ /* 0x000fe20000010000 */
[----:B------:R-:W-:Y:S02]  /*18480*/  ISETP.GE.AND P3, PT, R4, R8, PT ;  /* 0x000000080400720c */ /* 0x000fe40003f66270 */
[----:B----4-:R-:W-:Y:S02]  /*18490*/  IADD3 R5, R0, 0xa8, RZ ;  /* 0x000000a800057810 */ /* 0x010fe40007ffe0ff */
[----:B------:R-:W-:-:S02]  /*184a0*/  FSEL R102, R102, -INF , !P3 ;  /* 0xff80000066667808 */ /* 0x000fc40005800000 */
[C---:B------:R-:W-:Y:S02]  /*184b0*/  ISETP.GE.AND P6, PT, R5.reuse, R8, PT ;  /* 0x000000080500720c */ /* 0x040fe40003fc6270 */
[-C--:B------:R-:W-:Y:S01]  /*184c0*/  ISETP.GE.AND P4, PT, R5, R6.reuse, PT ;  /* 0x000000060500720c */ /* 0x080fe20003f86270 */
[-C--:B------:R-:W-:Y:S01]  /*184d0*/  FMUL.FTZ R5, R48, R3.reuse ;  /* 0x0000000330057220 */ /* 0x080fe20000410000 */
[----:B------:R-:W-:Y:S01]  /*184e0*/  FSEL R109, R109, -INF , !P6 ;  /* 0xff8000006d6d7808 */ /* 0x000fe20007000000 */
[----:B-1----:R-:W-:Y:S01]  /*184f0*/  FMUL.FTZ R7, R40, R3 ;  /* 0x0000000328077220 */ /* 0x002fe20000410000 */
[----:B------:R-:W-:Y:S01]  /*18500*/  ISETP.GE.AND P6, PT, R4, R6, PT ;  /* 0x000000060400720c */ /* 0x000fe20003fc6270 */
[----:B------:R1:W4:Y:S01]  /*18510*/  MUFU.TANH R52, R5 ;  /* 0x0000000500347308 */ /* 0x0003220000002400 */
[----:B------:R-:W-:Y:S02]  /*18520*/  IADD3 R4, R0, 0xb8, RZ ;  /* 0x000000b800047810 */ /* 0x000fe40007ffe0ff */
[----:B------:R-:W-:-:S02]  /*18530*/  FSEL R103, R103, -INF , !P4 ;  /* 0xff80000067677808 */ /* 0x000fc40006000000 */
[C---:B------:R-:W-:Y:S02]  /*18540*/  ISETP.GE.AND P4, PT, R4.reuse, R8, PT ;  /* 0x000000080400720c */ /* 0x040fe40003f86270 */
[-C--:B------:R-:W-:Y:S02]  /*18550*/  ISETP.GE.AND P2, PT, R4, R6.reuse, PT ;  /* 0x000000060400720c */ /* 0x080fe40003f46270 */
[----:B------:R-:W-:Y:S02]  /*18560*/  IADD3 R4, R0, 0xc0, RZ ;  /* 0x000000c000047810 */ /* 0x000fe40007ffe0ff */
[----:B------:R-:W-:Y:S01]  /*18570*/  FSEL R99, R99, -INF , !P6 ;  /* 0xff80000063637808 */ /* 0x000fe20007000000 */
[----:B---3--:R-:W-:Y:S01]  /*18580*/  HMMA.16816.F32 R32, R12, R36, R32 ;  /* 0x000000240c20723c */ /* 0x008fe20000001820 */
[----:B------:R-:W-:Y:S02]  /*18590*/  ISETP.GE.AND P3, PT, R4, R6, PT ;  /* 0x000000060400720c */ /* 0x000fe40003f66270 */
[----:B------:R-:W-:-:S02]  /*185a0*/  FSEL R97, R97, -INF , !P4 ;  /* 0xff80000061617808 */ /* 0x000fc40006000000 */
[----:B-1----:R-:W-:Y:S02]  /*185b0*/  IADD3 R5, R0, 0xb0, RZ ;  /* 0x000000b000057810 */ /* 0x002fe40007ffe0ff */
[----:B------:R-:W-:Y:S01]  /*185c0*/  FSEL R90, R90, -INF , !P2 ;  /* 0xff8000005a5a7808 */ /* 0x000fe20005000000 */
[----:B------:R-:W-:Y:S01]  /*185d0*/  HMMA.16816.F32 R20, R12, R38, R20 ;  /* 0x000000260c14723c */ /* 0x000fe20000001814 */
[C---:B------:R-:W-:Y:S02]  /*185e0*/  ISETP.GE.AND P1, PT, R5.reuse, R8, PT ;  /* 0x000000080500720c */ /* 0x040fe40003f26270 */
[----:B------:R-:W-:Y:S01]  /*185f0*/  ISETP.GE.AND P5, PT, R5, R6, PT ;  /* 0x000000060500720c */ /* 0x000fe20003fa6270 */
[----:B------:R-:W-:Y:S01]  /*18600*/  FMUL.FTZ R5, R50, R3 ;  /* 0x0000000332057220 */ /* 0x000fe20000410000 */
[----:B------:R-:W-:Y:S02]  /*18610*/  FSEL R86, R11, -INF , !P1 ;  /* 0xff8000000b567808 */ /* 0x000fe40004800000 */
[----:B------:R-:W-:Y:S01]  /*18620*/  FSEL R98, R98, -INF , !P5 ;  /* 0xff80000062627808 */ /* 0x000fe20006800000 */
[----:B------:R1:W3:Y:S01]  /*18630*/  MUFU.TANH R48, R5 ;  /* 0x0000000500307308 */ /* 0x0002e20000002400 */
[----:B------:R-:W-:-:S02]  /*18640*/  ISETP.GE.AND P5, PT, R4, R8, PT ;  /* 0x000000080400720c */ /* 0x000fc40003fa6270 */
[----:B------:R-:W-:Y:S02]  /*18650*/  IADD3 R4, R0, 0xc8, RZ ;  /* 0x000000c800047810 */ /* 0x000fe40007ffe0ff */
[----:B------:R-:W-:Y:S02]  /*18660*/  FSEL R209, R89, -INF , !P5 ;  /* 0xff80000059d17808 */ /* 0x000fe40006800000 */
[----:B------:R-:W-:Y:S01]  /*18670*/  ISETP.GE.AND P2, PT, R4, R8, PT ;  /* 0x000000080400720c */ /* 0x000fe20003f46270 */
[----:B------:R3:W-:Y:S01]  /*18680*/  MUFU.TANH R11, R7 ;  /* 0x00000007000b7308 */ /* 0x0007e20000002400 */
[----:B------:R-:W-:Y:S02]  /*18690*/  FSEL R89, R81, -INF , !P3 ;  /* 0xff80000051597808 */ /* 0x000fe40005800000 */
[----:B--2---:R-:W-:Y:S02]  /*186a0*/  FSEL R207, R19, -INF , !P2 ;  /* 0xff80000013cf7808 */ /* 0x004fe40005000000 */
[----:B-1----:R-:W-:-:S04]  /*186b0*/  IADD3 R5, R0, 0xb9, RZ ;  /* 0x000000b900057810 */ /* 0x002fc80007ffe0ff */
[C---:B------:R-:W-:Y:S02]  /*186c0*/  ISETP.GE.AND P0, PT, R5.reuse, R8, PT ;  /* 0x000000080500720c */ /* 0x040fe40003f06270 */
[----:B------:R-:W-:Y:S02]  /*186d0*/  ISETP.GE.AND P1, PT, R5, R6, PT ;  /* 0x000000060500720c */ /* 0x000fe40003f26270 */
[----:B------:R-:W-:Y:S01]  /*186e0*/  IADD3 R5, R0, 0xc1, RZ ;  /* 0x000000c100057810 */ /* 0x000fe20007ffe0ff */
[----:B---3--:R-:W-:Y:S01]  /*186f0*/  FMUL.FTZ R7, R41, R3 ;  /* 0x0000000329077220 */ /* 0x008fe20000410000 */
[----:B------:R-:W-:Y:S02]  /*18700*/  FSEL R96, R96, -INF , !P0 ;  /* 0xff80000060607808 */ /* 0x000fe40004000000 */
[C---:B------:R-:W-:Y:S01]  /*18710*/  ISETP.GE.AND P6, PT, R5.reuse, R8, PT ;  /* 0x000000080500720c */ /* 0x040fe20003fc6270 */
[----:B------:R1:W2:Y:S01]  /*18720*/  MUFU.TANH R44, R7 ;  /* 0x00000007002c7308 */ /* 0x0002a20000002400 */
[----:B------:R-:W-:-:S02]  /*18730*/  ISETP.GE.AND P4, PT, R5, R6, PT ;  /* 0x000000060500720c */ /* 0x000fc40003f86270 */
[----:B------:R-:W-:Y:S02]  /*18740*/  IADD3 R5, R0, 0xc9, RZ ;  /* 0x000000c900057810 */ /* 0x000fe40007ffe0ff */
[----:B------:R-:W-:Y:S02]  /*18750*/  ISETP.GE.AND P0, PT, R4, R6, PT ;  /* 0x000000060400720c */ /* 0x000fe40003f06270 */
[----:B------:R-:W-:Y:S02]  /*18760*/  IADD3 R4, R0, 0xd0, RZ ;  /* 0x000000d000047810 */ /* 0x000fe40007ffe0ff */
[----:B------:R-:W-:Y:S02]  /*18770*/  FSEL R91, R91, -INF , !P1 ;  /* 0xff8000005b5b7808 */ /* 0x000fe40004800000 */
[C---:B------:R-:W-:Y:S02]  /*18780*/  ISETP.GE.AND P1, PT, R5.reuse, R8, PT ;  /* 0x000000080500720c */ /* 0x040fe40003f26270 */
[----:B------:R-:W-:Y:S01]  /*18790*/  ISETP.GE.AND P5, PT, R5, R6, PT ;  /* 0x000000060500720c */ /* 0x000fe20003fa6270 */
[-C--:B------:R-:W-:Y:S01]  /*187a0*/  FMUL.FTZ R5, R28, R3.reuse ;  /* 0x000000031c057220 */ /* 0x080fe20000410000 */
[----:B------:R-:W-:Y:S01]  /*187b0*/  FSEL R210, R88, -INF , !P6 ;  /* 0xff80000058d27808 */ /* 0x000fe20007000000 */
[----:B-1----:R-:W-:Y:S01]  /*187c0*/  FMUL.FTZ R7, R42, R3 ;  /* 0x000000032a077220 */ /* 0x002fe20000410000 */
[C---:B------:R-:W-:Y:S01]  /*187d0*/  ISETP.GE.AND P3, PT, R4.reuse, R8, PT ;  /* 0x000000080400720c */ /* 0x040fe20003f66270 */
[----:B------:R1:W-:Y:S01]  /*187e0*/  MUFU.TANH R28, R5 ;  /* 0x00000005001c7308 */ /* 0x0003e20000002400 */
[----:B------:R-:W-:-:S02]  /*187f0*/  ISETP.GE.AND P6, PT, R4, R6, PT ;  /* 0x000000060400720c */ /* 0x000fc40003fc6270 */
[----:B------:R-:W-:Y:S02]  /*18800*/  IADD3 R4, R0, 0xd1, RZ ;  /* 0x000000d100047810 */ /* 0x000fe40007ffe0ff */
[----:B------:R-:W-:Y:S02]  /*18810*/  FSEL R87, R80, -INF , !P4 ;  /* 0xff80000050577808 */ /* 0x000fe40006000000 */
[C---:B------:R-:W-:Y:S01]  /*18820*/  ISETP.GE.AND P4, PT, R4.reuse, R8, PT ;  /* 0x000000080400720c */ /* 0x040fe20003f86270 */
[----:B------:R3:W-:Y:S01]  /*18830*/  MUFU.TANH R41, R7 ;  /* 0x0000000700297308 */ /* 0x0007e20000002400 */
[----:B------:R-:W-:Y:S02]  /*18840*/  ISETP.GE.AND P2, PT, R4, R6, PT ;  /* 0x000000060400720c */ /* 0x000fe40003f46270 */
[----:B------:R-:W-:Y:S02]  /*18850*/  IADD3 R4, R0, 0xd8, RZ ;  /* 0x000000d800047810 */ /* 0x000fe40007ffe0ff */
[----:B------:R-:W-:-:S02]  /*18860*/  FSEL R85, R10, -INF , !P0 ;  /* 0xff8000000a557808 */ /* 0x000fc40004000000 */
[----:B------:R-:W-:Y:S01]  /*18870*/  FSEL R88, R65, -INF , !P1 ;  /* 0xff80000041587808 */ /* 0x000fe20004800000 */
[-C--:B-1----:R-:W-:Y:S01]  /*18880*/  FMUL.FTZ R5, R29, R3.reuse ;  /* 0x000000031d057220 */ /* 0x082fe20000410000 */
[C---:B------:R-:W-:Y:S02]  /*18890*/  ISETP.GE.AND P0, PT, R4.reuse, R8, PT ;  /* 0x000000080400720c */ /* 0x040fe40003f06270 */
[----:B------:R-:W-:Y:S01]  /*188a0*/  ISETP.GE.AND P1, PT, R4, R6, PT ;  /* 0x000000060400720c */ /* 0x000fe20003f26270 */
[----:B------:R1:W1:Y:S01]  /*188b0*/  MUFU.TANH R19, R5 ;  /* 0x0000000500137308 */ /* 0x0002620000002400 */
[----:B------:R-:W-:Y:S02]  /*188c0*/  IADD3 R4, R0, 0xd9, RZ ;  /* 0x000000d900047810 */ /* 0x000fe40007ffe0ff */
[----:B------:R-:W-:Y:S01]  /*188d0*/  FSEL R208, R64, -INF , !P5 ;  /* 0xff80000040d07808 */ /* 0x000fe20006800000 */
[----:B---3--:R-:W-:Y:S01]  /*188e0*/  FMUL.FTZ R7, R43, R3 ;  /* 0x000000032b077220 */ /* 0x008fe20000410000 */
[----:B------:R-:W-:-:S02]  /*188f0*/  FSEL R217, R9, -INF , !P3 ;  /* 0xff80000009d97808 */ /* 0x000fc40005800000 */
[C---:B------:R-:W-:Y:S01]  /*18900*/  ISETP.GE.AND P5, PT, R4.reuse, R8, PT ;  /* 0x000000080400720c */ /* 0x040fe20003fa6270 */
[----:B------:R3:W-:Y:S01]  /*18910*/  MUFU.TANH R40, R7 ;  /* 0x0000000700287308 */ /* 0x0007e20000002400 */
[----:B------:R-:W-:Y:S02]  /*18920*/  ISETP.GE.AND P3, PT, R4, R6, PT ;  /* 0x000000060400720c */ /* 0x000fe40003f66270 */
[----:B------:R-:W-:Y:S02]  /*18930*/  IADD3 R4, R0, 0xe1, RZ ;  /* 0x000000e100047810 */ /* 0x000fe40007ffe0ff */
[----:B------:R-:W-:Y:S02]  /*18940*/  FSEL R211, R53, -INF , !P6 ;  /* 0xff80000035d37808 */ /* 0x000fe40007000000 */
[----:B------:R-:W-:Y:S01]  /*18950*/  FSEL R218, R54, -INF , !P4 ;  /* 0xff80000036da7808 */ /* 0x000fe20006000000 */
[----:B-1----:R-:W-:Y:S01]  /*18960*/  FMUL.FTZ R5, R30, R3 ;  /* 0x000000031e057220 */ /* 0x002fe20000410000 */
[----:B------:R-:W-:-:S02]  /*18970*/  FSEL R213, R18, -INF , !P2 ;  /* 0xff80000012d57808 */ /* 0x000fc40005000000 */
[----:B----4-:R-:W-:Y:S01]  /*18980*/  FSEL R219, R52, -INF , !P0 ;  /* 0xff80000034db7808 */ /* 0x010fe20004000000 */
[----:B------:R1:W4:Y:S01]  /*18990*/  MUFU.TANH R10, R5 ;  /* 0x00000005000a7308 */ /* 0x0003220000002400 */
[C---:B------:R-:W-:Y:S02]  /*189a0*/  ISETP.GE.AND P2, PT, R4.reuse, R8, PT ;  /* 0x000000080400720c */ /* 0x040fe40003f46270 */
[----:B------:R-:W-:Y:S01]  /*189b0*/  ISETP.GE.AND P0, PT, R4, R6, PT ;  /* 0x000000060400720c */ /* 0x000fe20003f06270 */
[----:B---3--:R-:W-:Y:S01]  /*189c0*/  FMUL.FTZ R7, R31, R3 ;  /* 0x000000031f077220 */ /* 0x008fe20000410000 */
[----:B------:R-:W-:Y:S02]  /*189d0*/  IADD3 R4, R0, 0xe9, RZ ;  /* 0x000000e900047810 */ /* 0x000fe40007ffe0ff */
[----:B------:R-:W-:Y:S01]  /*189e0*/  FSEL R212, R48, -INF , !P1 ;  /* 0xff80000030d47808 */ /* 0x000fe20004800000 */
[----:B------:R3:W3:Y:S01]  /*189f0*/  MUFU.TANH R9, R7 ;  /* 0x0000000700097308 */ /* 0x0006e20000002400 */
[----:B------:R-:W-:-:S02]  /*18a00*/  FSEL R214, R49, -INF , !P5 ;  /* 0xff80000031d67808 */ /* 0x000fc40006800000 */
[----:B------:R-:W-:Y:S02]  /*18a10*/  FSEL R215, R45, -INF , !P3 ;  /* 0xff8000002dd77808 */ /* 0x000fe40005800000 */
[-C--:B------:R-:W-:Y:S02]  /*18a20*/  ISETP.GE.AND P3, PT, R4, R8.reuse, PT ;  /* 0x000000080400720c */ /* 0x080fe40003f66270 */
[----:B--2---:R-:W-:Y:S02]  /*18a30*/  FSEL R224, R44, -INF , !P2 ;  /* 0xff8000002ce07808 */ /* 0x004fe40005000000 */
[----:B-1----:R-:W-:Y:S02]  /*18a40*/  IADD3 R5, R0, 0xe0, RZ ;  /* 0x000000e000057810 */ /* 0x002fe40007ffe0ff */
[----:B------:R-:W-:Y:S02]  /*18a50*/  FSEL R226, R19, -INF , !P3 ;  /* 0xff80000013e27808 */ /* 0x000fe40005800000 */
[----:B------:R-:W-:-:S02]  /*18a60*/  ISETP.GE.AND P6, PT, R5, R8, PT ;  /* 0x000000080500720c */ /* 0x000fc40003fc6270 */
[----:B------:R-:W-:Y:S01]  /*18a70*/  ISETP.GE.AND P4, PT, R5, R6, PT ;  /* 0x000000060500720c */ /* 0x000fe20003f86270 */
[-C--:B---3--:R-:W-:Y:S01]  /*18a80*/  FMUL.FTZ R7, R32, R3.reuse ;  /* 0x0000000320077220 */ /* 0x088fe20000410000 */
[----:B------:R-:W-:Y:S02]  /*18a90*/  IADD3 R5, R0, 0xe8, RZ ;  /* 0x000000e800057810 */ /* 0x000fe40007ffe0ff */
[----:B------:R-:W-:Y:S01]  /*18aa0*/  FSEL R223, R11, -INF , !P6 ;  /* 0xff8000000bdf7808 */ /* 0x000fe20007000000 */
[----:B------:R1:W-:Y:S01]  /*18ab0*/  MUFU.TANH R18, R7 ;  /* 0x0000000700127308 */ /* 0x0003e20000002400 */
[C---:B------:R-:W-:Y:S02]  /*18ac0*/  ISETP.GE.AND P1, PT, R5.reuse, R8, PT ;  /* 0x000000080500720c */ /* 0x040fe40003f26270 */
[-C--:B------:R-:W-:Y:S01]  /*18ad0*/  ISETP.GE.AND P5, PT, R5, R6.reuse, PT ;  /* 0x000000060500720c */ /* 0x080fe20003fa6270 */
[----:B------:R-:W-:Y:S01]  /*18ae0*/  FMUL.FTZ R5, R34, R3 ;  /* 0x0000000322057220 */ /* 0x000fe20000410000 */
[----:B------:R-:W-:-:S02]  /*18af0*/  ISETP.GE.AND P6, PT, R4, R6, PT ;  /* 0x000000060400720c */ /* 0x000fc40003fc6270 */
[----:B------:R-:W-:Y:S01]  /*18b00*/  IADD3 R4, R0, 0xf0, RZ ;  /* 0x000000f000047810 */ /* 0x000fe20007ffe0ff */
[----:B------:R2:W3:Y:S01]  /*18b10*/  MUFU.TANH R11, R5 ;  /* 0x00000005000b7308 */ /* 0x0004e20000002400 */
[----:B------:R-:W-:Y:S02]  /*18b20*/  FSEL R221, R41, -INF , !P4 ;  /* 0xff80000029dd7808 */ /* 0x000fe40006000000 */
[C---:B------:R-:W-:Y:S02]  /*18b30*/  ISETP.GE.AND P4, PT, R4.reuse, R8, PT ;  /* 0x000000080400720c */ /* 0x040fe40003f86270 */
[----:B------:R-:W-:Y:S02]  /*18b40*/  ISETP.GE.AND P2, PT, R4, R6, PT ;  /* 0x000000060400720c */ /* 0x000fe40003f46270 */
[----:B------:R-:W-:Y:S01]  /*18b50*/  IADD3 R4, R0, 0xf8, RZ ;  /* 0x000000f800047810 */ /* 0x000fe20007ffe0ff */
[----:B-1----:R-:W-:Y:S01]  /*18b60*/  FMUL.FTZ R7, R33, R3 ;  /* 0x0000000321077220 */ /* 0x002fe20000410000 */
[----:B----4-:R-:W-:-:S02]  /*18b70*/  FSEL R220, R10, -INF , !P5 ;  /* 0xff8000000adc7808 */ /* 0x010fc40006800000 */
[C---:B------:R-:W-:Y:S01]  /*18b80*/  ISETP.GE.AND P5, PT, R4.reuse, R8, PT ;  /* 0x000000080400720c */ /* 0x040fe20003fa6270 */
[----:B------:R1:W4:Y:S01]  /*18b90*/  MUFU.TANH R13, R7 ;  /* 0x00000007000d7308 */ /* 0x0003220000002400 */
[----:B------:R-:W-:Y:S01]  /*18ba0*/  ISETP.GE.AND P3, PT, R4, R6, PT ;  /* 0x000000060400720c */ /* 0x000fe20003f66270 */
[----:B------:R-:W-:Y:S01]  /*18bb0*/  FMUL.FTZ R4, R21, R3 ;  /* 0x0000000315047220 */ /* 0x000fe20000410000 */
[----:B------:R-:W-:Y:S02]  /*18bc0*/  FSEL R227, R9, -INF , !P6 ;  /* 0xff80000009e37808 */ /* 0x000fe40007000000 */
[----:B--2---:R-:W-:Y:S02]  /*18bd0*/  IADD3 R5, R0, 0xf1, RZ ;  /* 0x000000f100057810 */ /* 0x004fe40007ffe0ff */
[----:B------:R-:W-:Y:S01]  /*18be0*/  FSEL R222, R40, -INF , !P0 ;  /* 0xff80000028de7808 */ /* 0x000fe20004000000 */
[----:B------:R2:W2:Y:S01]  /*18bf0*/  MUFU.TANH R9, R4 ;  /* 0x0000000400097308 */ /* 0x0004a20000002400 */
[----:B------:R-:W-:-:S02]  /*18c00*/  FSEL R225, R28, -INF , !P1 ;  /* 0xff8000001ce17808 */ /* 0x000fc40004800000 */
[C---:B------:R-:W-:Y:S02]  /*18c10*/  ISETP.GE.AND P0, PT, R5.reuse, R8, PT ;  /* 0x000000080500720c */ /* 0x040fe40003f06270 */
[----:B------:R-:W-:Y:S02]  /*18c20*/  ISETP.GE.AND P1, PT, R5, R6, PT ;  /* 0x000000060500720c */ /* 0x000fe40003f26270 */
[----:B---3--:R-:W-:Y:S01]  /*18c30*/  FSEL R228, R11, -INF , !P2 ;  /* 0xff8000000be47808 */ /* 0x008fe20005000000 */
[-C--:B-1----:R-:W-:Y:S01]  /*18c40*/  FMUL.FTZ R7, R35, R3.reuse ;  /* 0x0000000323077220 */ /* 0x082fe20000410000 */
[----:B------:R-:W-:Y:S02]  /*18c50*/  IADD3 R11, R177, 0x800, RZ ;  /* 0x00000800b10b7810 */ /* 0x000fe40007ffe0ff */
[CC--:B------:R-:W-:Y:S01]  /*18c60*/  ISETP.GE.AND P6, PT, R0.reuse, R8.reuse, PT ;  /* 0x000000080000720c */ /* 0x0c0fe20003fc6270 */
[----:B------:R1:W-:Y:S01]  /*18c70*/  MUFU.TANH R12, R7 ;  /* 0x00000007000c7308 */ /* 0x0003e20000002400 */
[----:B------:R-:W-:Y:S01]  /*18c80*/  IADD3 R0, R0, 0xf9, RZ ;  /* 0x000000f900007810 */ /* 0x000fe20007ffe0ff */
[----:B------:R3:W-:Y:S01]  /*18c90*/  STL [R1+0x90], R11 ;  /* 0x0000900b01007387 */ /* 0x0007e20000100800 */
[----:B------:R-:W-:Y:S01]  /*18ca0*/  FSEL R229, R18, -INF , !P4 ;  /* 0xff80000012e57808 */ /* 0x000fe20006000000 */
[----:B--2---:R-:W-:Y:S01]  /*18cb0*/  FMUL.FTZ R4, R22, R3 ;  /* 0x0000000316047220 */ /* 0x004fe20000410000 */
[----:B------:R-:W-:-:S02]  /*18cc0*/  ISETP.GE.AND P4, PT, R0, R8, PT ;  /* 0x000000080000720c */ /* 0x000fc40003f86270 */
[----:B------:R-:W-:Y:S01]  /*18cd0*/  ISETP.GE.AND P2, PT, R0, R6, PT ;  /* 0x000000060000720c */ /* 0x000fe20003f46270 */
[----:B------:R2:W2:Y:S01]  /*18ce0*/  MUFU.TANH R5, R4 ;  /* 0x0000000400057308 */ /* 0x0004a20000002400 */
[----:B------:R-:W-:Y:S02]  /*18cf0*/  LOP3.LUT R0, R205, R206, RZ, 0xfc, !PT ;  /* 0x000000cecd007212 */ /* 0x000fe400078efcff */
[----:B----4-:R-:W-:Y:S02]  /*18d00*/  FSEL R206, R13, -INF , !P0 ;  /* 0xff8000000dce7808 */ /* 0x010fe40004000000 */
[----:B------:R-:W-:Y:S02]  /*18d10*/  ISETP.NE.U32.AND P0, PT, R240, RZ, PT ;  /* 0x000000fff000720c */ /* 0x000fe40003f05070 */
[----:B------:R-:W-:Y:S01]  /*18d20*/  FSEL R231, R9, -INF , !P4 ;  /* 0xff80000009e77808 */ /* 0x000fe20006000000 */
[----:B-1----:R-:W-:Y:S01]  /*18d30*/  FMUL.FTZ R7, R20, R3 ;  /* 0x0000000314077220 */ /* 0x002fe20000410000 */
[----:B------:R-:W-:-:S03]  /*18d40*/  ISETP.NE.AND.EX P0, PT, R241, RZ, PT, P0 ;  /* 0x000000fff100720c */ /* 0x000fc60003f05300 */
[----:B------:R1:W4:Y:S01]  /*18d50*/  MUFU.TANH R10, R7 ;  /* 0x00000007000a7308 */ /* 0x0003220000002400 */
[----:B--2---:R-:W-:Y:S02]  /*18d60*/  IADD3 R4, R177, 0x1000, RZ ;  /* 0x00001000b1047810 */ /* 0x004fe40007ffe0ff */
[----:B------:R-:W-:Y:S02]  /*18d70*/  FSEL R205, R5, -INF , !P3 ;  /* 0xff80000005cd7808 */ /* 0x000fe40005800000 */
[----:B---3--:R-:W-:Y:S01]  /*18d80*/  IADD3 R11, R177, 0x1800, RZ ;  /* 0x00001800b10b7810 */ /* 0x008fe20007ffe0ff */
[----:B------:R2:W-:Y:S04]  /*18d90*/  STL [R1+0xa0], R4 ;  /* 0x0000a00401007387 */ /* 0x0005e80000100800 */
[----:B------:R3:W-:Y:S01]  /*18da0*/  STL [R1+0xa4], R11 ;  /* 0x0000a40b01007387 */ /* 0x0007e20000100800 */
[-C--:B-1----:R-:W-:Y:S01]  /*18db0*/  FMUL.FTZ R7, R136, R3.reuse ;  /* 0x0000000388077220 */ /* 0x082fe20000410000 */
[----:B------:R-:W-:Y:S01]  /*18dc0*/  FSEL R136, R12, -INF , !P1 ;  /* 0xff8000000c887808 */ /* 0x000fe20004800000 */
[----:B------:R-:W-:Y:S01]  /*18dd0*/  FMUL.FTZ R3, R23, R3 ;  /* 0x0000000317037220 */ /* 0x000fe20000410000 */
[----:B------:R-:W-:-:S02]  /*18de0*/  IADD3 R12, R177, 0x3800, RZ ;  /* 0x00003800b10c7810 */ /* 0x000fc40007ffe0ff */
[----:B------:R-:W-:Y:S02]  /*18df0*/  ISETP.GE.AND P1, PT, R230, 0x2, PT ;  /* 0x00000002e600780c */ /* 0x000fe40003f26270 */
[----:B----4-:R-:W-:Y:S01]  /*18e00*/  FSEL R230, R10, -INF , !P5 ;  /* 0xff8000000ae67808 */ /* 0x010fe20006800000 */
[----:B------:R-:W1:Y:S01]  /*18e10*/  MUFU.TANH R3, R3 ;  /* 0x0000000300037308 */ /* 0x000e620000002400 */
[C---:B--2---:R-:W-:Y:S02]  /*18e20*/  IADD3 R4, R177.reuse, 0x2000, RZ ;  /* 0x00002000b1047810 */ /* 0x044fe40007ffe0ff */
[----:B---3--:R-:W-:-:S03]  /*18e30*/  IADD3 R11, R177, 0x2800, RZ ;  /* 0x00002800b10b7810 */ /* 0x008fc60007ffe0ff */
[----:B------:R2:W-:Y:S01]  /*18e40*/  STL [R1+0xa8], R4 ;  /* 0x0000a80401007387 */ /* 0x0005e20000100800 */
[----:B-1----:R-:W-:-:S03]  /*18e50*/  FSEL R232, R3, -INF , !P2 ;  /* 0xff80000003e87808 */ /* 0x002fc60005000000 */
[----:B------:R1:W-:Y:S01]  /*18e60*/  STL [R1+0xac], R11 ;  /* 0x0000ac0b01007387 */ /* 0x0003e20000100800 */
[----:B--2---:R2:W3:Y:S01]  /*18e70*/  MUFU.TANH R4, R7 ;  /* 0x0000000700047308 */ /* 0x0044e20000002400 */
[C---:B-1----:R-:W-:Y:S02]  /*18e80*/  IADD3 R11, R177.reuse, 0x4000, RZ ;  /* 0x00004000b10b7810 */ /* 0x042fe40007ffe0ff */
[----:B--2---:R-:W-:Y:S02]  /*18e90*/  IADD3 R7, R177, 0x3000, RZ ;  /* 0x00003000b1077810 */ /* 0x004fe40007ffe0ff */
[----:B---3--:R-:W-:-:S03]  /*18ea0*/  FSEL R48, R4, -INF , !P6 ;  /* 0xff80000004307808 */ /* 0x008fc60007000000 */
[----:B------:R1:W-:Y:S04]  /*18eb0*/  STL [R1+0xb0], R7 ;  /* 0x0000b00701007387 */ /* 0x0003e80000100800 */
[----:B------:R2:W-:Y:S04]  /*18ec0*/  STL [R1+0xfc], R12 ;  /* 0x0000fc0c01007387 */ /* 0x0005e80000100800 */
[----:B------:R3:W-:Y:S01]  /*18ed0*/  STL [R1+0x104], R11 ;  /* 0x0001040b01007387 */ /* 0x0007e20000100800 */
[C---:B-1----:R-:W-:Y:S02]  /*18ee0*/  IADD3 R7, R177.reuse, 0x4800, RZ ;  /* 0x00004800b1077810 */ /* 0x042fe40007ffe0ff */
[----:B--2---:R-:W-:-:S03]  /*18ef0*/  IADD3 R12, R177, 0x5000, RZ ;  /* 0x00005000b10c7810 */ /* 0x004fc60007ffe0ff */
[----:B------:R1:W-:Y:S01]  /*18f00*/  STL [R1+0x108], R7 ;  /* 0x0001080701007387 */ /* 0x0003e20000100800 */
[----:B---3--:R-:W-:-:S03]  /*18f10*/  IADD3 R11, R177, 0x5800, RZ ;  /* 0x00005800b10b7810 */ /* 0x008fc60007ffe0ff */
        /* <DEDUP_REMOVED lines=8> */
[----:B-1----:R-:W-:-:S05]  /*18fa0*/  IADD3 R7, R177, 0x7800, RZ ;  /* 0x00007800b1077810 */ /* 0x002fca0007ffe0ff */
[----:B------:R2:W-:Y:S01]  /*18fb0*/  STL [R1+0x120], R7 ;  /* 0x0001200701007387 */ /* 0x0005e20000100800 */
[----:B------:R-:W-:Y:S05]  /*18fc0*/  @!P1 BRA `(.L_x_1405) ;  /* 0x00000f8000009947 */ /* 0x000fea0003800000 */
[----:B------:R-:W-:Y:S01]  /*18fd0*/  BSSY B0, `(.L_x_1406) ;  /* 0x0000042000007945 */ /* 0x000fe20003800000 */
[----:B------:R-:W-:Y:S05]  /*18fe0*/  @!P0 BRA `(.L_x_1407) ;  /* 0x000003d000008947 */ /* 0x000fea0003800000 */
[----:B------:R-:W3:Y:S01]  /*18ff0*/  LD.E R4, [R16.64+0x170] ;  /* 0x0001700610047980 */ /* 0x000ee2000c101900 */
[----:B--2---:R-:W-:Y:S02]  /*19000*/  IABS R7, R101 ;  /* 0x0000006500077213 */ /* 0x004fe40000000000 */
[----:B------:R-:W-:-:S04]  /*19010*/  IADD3 R12, R101, -0x100, RZ ;  /* 0xffffff00650c7810 */ /* 0x000fc80007ffe0ff */
[----:B------:R-:W-:Y:S02]  /*19020*/  IABS R9, R12 ;  /* 0x0000000c00097213 */ /* 0x000fe40000000000 */
[-C--:B---3--:R-:W-:Y:S02]  /*19030*/  IABS R3, R4.reuse ;  /* 0x0000000400037213 */ /* 0x088fe40000000000 */
        /* <DEDUP_REMOVED lines=56> */
.L_x_1407:
[----:B------:R-:W3:Y:S02]  /*193c0*/  LD.E R3, [R16.64+0x38] ;  /* 0x0000380610037980 */ /* 0x000ee4000c101900 */
[----:B---3--:R-:W-:-:S04]  /*193d0*/  LEA R3, -R3, RZ, 0x8 ;  /* 0x000000ff03037211 */ /* 0x008fc800078e41ff */
[----:B------:R-:W-:Y:S02]  /*193e0*/  SHF.R.S32.HI R4, RZ, 0x1f, R3 ;  /* 0x0000001fff047819 */ /* 0x000fe40000011403 */
.L_x_1408:
[----:B------:R-:W-:Y:S05]  /*193f0*/  BSYNC B0 ;  /* 0x0000000000007941 */ /* 0x000fea0003800000 */
.L_x_1406:
[----:B------:R-:W3:Y:S01]  /*19400*/  LDL R5, [R1] ;  /* 0x0000000001057983 */ /* 0x000ee20000100800 */
[----:B------:R-:W-:Y:S01]  /*19410*/  BSSY B0, `(.L_x_1409) ;  /* 0x00000b0000007945 */ /* 0x000fe20003800000 */
[----:B---3--:R-:W-:-:S13]  /*19420*/  ISETP.GE.AND P2, PT, R132, R5, PT ;  /* 0x000000058400720c */ /* 0x008fda0003f46270 */
[----:B------:R-:W-:Y:S01]  /*19430*/  @!P2 IADD3 R5, P4, R3, R116, RZ ;  /* 0x000000740305a210 */ /* 0x000fe20007f9e0ff */
[----:B--2---:R-:W-:Y:S01]  /*19440*/  @!P2 IMAD.MOV.U32 R11, RZ, RZ, R4 ;  /* 0x000000ffff0ba224 */ /* 0x004fe200078e0004 */
        /* <DEDUP_REMOVED lines=172> */
.L_x_1410:
[----:B------:R-:W-:Y:S05]  /*19f10*/  BSYNC B0 ;  /* 0x0000000000007941 */ /* 0x000fea0003800000 */
.L_x_1409:
[----:B------:R-:W0:Y:S01]  /*19f20*/  LDGDEPBAR ;  /* 0x00000000000079af */ /* 0x000e220000000000 */
[----:B------:R-:W-:-:S04]  /*19f30*/  LEA R243, P2, R3, R243, 0x1 ;  /* 0x000000f303f37211 */ /* 0x000fc800078408ff */
[----:B------:R-:W-:-:S04]  /*19f40*/  LEA.HI.X R242, R3, R242, R4, 0x1, P2 ;  /* 0x000000f203f27211 */ /* 0x000fc800010f0c04 */
.L_x_1405:
[----:B------:R-:W-:Y:S05]  /*19f50*/  BSYNC B1 ;  /* 0x0000000000017941 */ /* 0x000fea0003800000 */
.L_x_1404:
[----:B------:R-:W-:Y:S01]  /*19f60*/  FMNMX.FTZ R3, R121, R117, !PT ;  /* 0x0000007579037209 */ /* 0x000fe20007810000 */
[----:B------:R-:W3:Y:S03]  /*19f70*/  LD.E R4, [R16.64+0xdc] ;  /* 0x0000dc0610047980 */ /* 0x000ee6000c101900 */
[----:B------:R-:W-:-:S04]  /*19f80*/  FMNMX.FTZ R3, R122, R3, !PT ;  /* 0x000000037a037209 */ /* 0x000fc80007810000 */
[----:B------:R-:W-:-:S04]  /*19f90*/  FMNMX.FTZ R3, R119, R3, !PT ;  /* 0x0000000377037209 */ /* 0x000fc80007810000 */
[----:B------:R-:W-:-:S04]  /*19fa0*/  FMNMX.FTZ R3, R131, R3, !PT ;  /* 0x0000000383037209 */ /* 0x000fc80007810000 */
[----:B------:R-:W-:-:S04]  /*19fb0*/  FMNMX.FTZ R3, R130, R3, !PT ;  /* 0x0000000382037209 */ /* 0x000fc80007810000 */
[----:B------:R-:W-:Y:S02]  /*19fc0*/  FMNMX.FTZ R3, R129, R3, !PT ;  /* 0x0000000381037209 */ /* 0x000fe40007810000 */
[----:B-1----:R-:W-:Y:S02]  /*19fd0*/  FMNMX.FTZ R36, R48, R134, !PT ;  /* 0x0000008630247209 */ /* 0x002fe40007810000 */
        /* <DEDUP_REMOVED lines=122> */
[----:B--2---:R-:W2:Y:S01]  /*1a780*/  SHFL.BFLY PT, R7, R3, 0x1, 0x1f ;  /* 0x0c201f0003077f89 */ /* 0x004ea200000e0000 */
[----:B-1----:R-:W-:Y:S02]  /*1a790*/  FMNMX.FTZ R36, R36, R5, !PT ;  /* 0x0000000524247209 */ /* 0x002fe40007810000 */
[----:B--2---:R-:W-:-:S03]  /*1a7a0*/  FMNMX.FTZ R3, R3, R7, !PT ;  /* 0x0000000703037209 */ /* 0x004fc60007810000 */
[----:B------:R-:W1:Y:S01]  /*1a7b0*/  SHFL.BFLY PT, R9, R36, 0x1, 0x1f ;  /* 0x0c201f0024097f89 */ /* 0x000e6200000e0000 */
[----:B------:R-:W-:Y:S01]  /*1a7c0*/  FSETP.NEU.FTZ.AND P2, PT, R3, -INF , PT ;  /* 0xff8000000300780b */ /* 0x000fe20003f5d000 */
[----:B---3--:R-:W-:-:S05]  /*1a7d0*/  FMUL.FTZ R5, R4, R3 ;  /* 0x0000000304057220 */ /* 0x008fca0000410000 */
[----:B------:R-:W-:-:S05]  /*1a7e0*/  FSEL R5, R5, RZ, P2 ;  /* 0x000000ff05057208 */ /* 0x000fca0001000000 */
[----:B------:R-:W-:-:S04]  /*1a7f0*/  FFMA.FTZ R7, R121, R4, -R5 ;  /* 0x0000000479077223 */ /* 0x000fc80000010805 */
[----:B------:R2:W-:Y:S01]  /*1a800*/  MUFU.EX2 R249, R7 ;  /* 0x0000000700f97308 */ /* 0x0005e20000000800 */
[----:B-1----:R-:W-:Y:S01]  /*1a810*/  FMNMX.FTZ R36, R36, R9, !PT ;  /* 0x0000000924247209 */ /* 0x002fe20007810000 */
[----:B--2---:R-:W-:-:S06]  /*1a820*/  FFMA.FTZ R7, R117, R4, -R5 ;  /* 0x0000000475077223 */ /* 0x004fcc0000010805 */
[----:B------:R1:W2:Y:S01]  /*1a830*/  MUFU.EX2 R10, R7 ;  /* 0x00000007000a7308 */ /* 0x0002a20000000800 */
        /* <DEDUP_REMOVED lines=8> */
[----:B------:R-:W3:Y:S01]  /*1a8c0*/  LDSM.16.MT88.4 R28, [R181+0xa000] ;  /* 0x00a00000b51c783b */ /* 0x000ee20000004200 */
        /* <DEDUP_REMOVED lines=9> */
[----:B------:R-:W4:Y:S01]  /*1a960*/  MUFU.EX2 R250, R9 ;  /* 0x0000000900fa7308 */ /* 0x000f220000000800 */
[----:B-1----:R-:W-:-:S07]  /*1a970*/  FFMA.FTZ R0, R135, R4, -R7 ;  /* 0x0000000487007223 */ /* 0x002fce0000010807 */
[----:B------:R1:W5:Y:S01]  /*1a980*/  MUFU.EX2 R247, R0 ;  /* 0x0000000000f77308 */ /* 0x0003620000000800 */
[----:B------:R-:W-:Y:S02]  /*1a990*/  LEA R180, R186, R179, 0x1 ;  /* 0x000000b3bab47211 */ /* 0x000fe400078e08ff */
[----:B--2---:R-:W-:Y:S02]  /*1a9a0*/  F2FP.PACK_AB R13, R10, R249 ;  /* 0x000000f90a0d723e */ /* 0x004fe400000000ff */
[----:B----4-:R-:W-:Y:S01]  /*1a9b0*/  F2FP.PACK_AB R15, R250, R246 ;  /* 0x000000f6fa0f723e */ /* 0x010fe200000000ff */
[----:B------:R-:W2:Y:S01]  /*1a9c0*/  LDSM.16.MT88.4 R32, [R180+0xa000] ;  /* 0x00a00000b420783b */ /* 0x000ea20000004200 */
[----:B------:R-:W-:Y:S01]  /*1a9d0*/  F2FP.PACK_AB R12, R11, R101 ;  /* 0x000000650b0c723e */ /* 0x000fe200000000ff */
[----:B-1----:R-:W-:-:S04]  /*1a9e0*/  FFMA.FTZ R0, R131, R4, -R5 ;  /* 0x0000000483007223 */ /* 0x002fc80000010805 */
[----:B------:R1:W-:Y:S01]  /*1a9f0*/  MUFU.EX2 R236, R0 ;  /* 0x0000000000ec7308 */ /* 0x0003e20000000800 */
[----:B-----5:R-:W-:Y:S01]  /*1aa00*/  F2FP.PACK_AB R14, R247, R248 ;  /* 0x000000f8f70e723e */ /* 0x020fe200000000ff */
[----:B-1----:R-:W-:-:S06]  /*1aa10*/  FFMA.FTZ R0, R130, R4, -R5 ;  /* 0x0000000482007223 */ /* 0x002fcc0000010805 */
[----:B------:R1:W-:Y:S01]  /*1aa20*/  MUFU.EX2 R19, R0 ;  /* 0x0000000000137308 */ /* 0x0003e20000000800 */
[C---:B---3--:R-:W-:Y:S08]  /*1aa30*/  HMMA.16816.F32 R56, R12.reuse, R28, RZ ;  /* 0x0000001c0c38723c */ /* 0x048ff000000018ff */
        /* <DEDUP_REMOVED lines=129> */
[C---:B------:R-:W-:Y:S08]  /*1b250*/  HMMA.16816.F32 R52, R12.reuse, R20, R52 ;  /* 0x000000140c34723c */ /* 0x040ff00000001834 */
        /* <DEDUP_REMOVED lines=59> */
[----:B---3--:R-:W-:Y:S01]  /*1b610*/  HMMA.16816.F32 R68, R12, R28, R68 ;  /* 0x0000001c0c44723c */ /* 0x008fe20000001844 */
[----:B------:R-:W-:-:S07]  /*1b620*/  MOV R174, R143 ;  /* 0x0000008f00ae7202 */ /* 0x000fce0000000f00 */
        /* <DEDUP_REMOVED lines=13> */
[----:B------:R-:W-:Y:S01]  /*1b700*/  MOV R172, R137 ;  /* 0x0000008900ac7202 */ /* 0x000fe20000000f00 */
[----:B-1----:R-:W-:-:S05]  /*1b710*/  FFMA.FTZ R0, R201, R4, -R7 ;  /* 0x00000004c9007223 */ /* 0x002fca0000010807 */
        /* <DEDUP_REMOVED lines=9> */
[----:B------:R-:W-:Y:S01]  /*1b7b0*/  MOV R192, R134 ;  /* 0x0000008600c07202 */ /* 0x000fe20000000f00 */
[----:B--2---:R-:W-:Y:S01]  /*1b7c0*/  HMMA.16816.F32 R44, R12, R28, R44 ;  /* 0x0000001c0c2c723c */ /* 0x004fe2000000182c */
[----:B------:R-:W-:Y:S01]  /*1b7d0*/  MOV R167, R135 ;  /* 0x0000008700a77202 */ /* 0x000fe20000000f00 */
[----:B-1----:R-:W-:-:S04]  /*1b7e0*/  FFMA.FTZ R0, R202, R4, -R5 ;  /* 0x00000004ca007223 */ /* 0x002fc80000010805 */
[----:B------:R1:W-:Y:S02]  /*1b7f0*/  MUFU.EX2 R19, R0 ;  /* 0x0000000000137308 */ /* 0x0003e40000000800 */
        /* <DEDUP_REMOVED lines=10> */
[----:B------:R1:W-:Y:S01]  /*1b8a0*/  MUFU.EX2 R135, R0 ;  /* 0x0000000000877308 */ /* 0x0003e20000000800 */
[----:B------:R-:W-:Y:S01]  /*1b8b0*/  MOV R171, R130 ;  /* 0x0000008200ab7202 */ /* 0x000fe20000000f00 */
[----:B------:R-:W-:Y:S01]  /*1b8c0*/  HMMA.16816.F32 R52, R12, R20, R52 ;  /* 0x000000140c34723c */ /* 0x000fe20000001834 */
[----:B------:R-:W-:-:S07]  /*1b8d0*/  MOV R197, R18 ;  /* 0x0000001200c57202 */ /* 0x000fce0000000f00 */
[----:B------:R-:W-:Y:S01]  /*1b8e0*/  HMMA.16816.F32 R48, R12, R22, R48 ;  /* 0x000000160c30723c */ /* 0x000fe20000001830 */
[----:B------:R-:W3:Y:S01]  /*1b8f0*/  LDSM.16.MT88.4 R20, [R181+0xe000] ;  /* 0x00e00000b514783b */ /* 0x000ee20000004200 */
[----:B-1----:R-:W-:-:S04]  /*1b900*/  FFMA.FTZ R0, R204, R4, -R7 ;  /* 0x00000004cc007223 */ /* 0x002fc80000010807 */
[----:B------:R1:W-:Y:S01]  /*1b910*/  MUFU.EX2 R130, R0 ;  /* 0x0000000000827308 */ /* 0x0003e20000000800 */
[----:B------:R-:W-:Y:S02]  /*1b920*/  MOV R195, R129 ;  /* 0x0000008100c37202 */ /* 0x000fe40000000f00 */
[----:B------:R-:W-:Y:S01]  /*1b930*/  MOV R196, R131 ;  /* 0x0000008300c47202 */ /* 0x000fe20000000f00 */
[----:B-1----:R-:W-:-:S04]  /*1b940*/  FFMA.FTZ R0, R203, R4, -R7 ;  /* 0x00000004cb007223 */ /* 0x002fc80000010807 */
        /* <DEDUP_REMOVED lines=52> */
[----:B-1----:R-:W-:Y:S02]  /*1bc90*/  F2FP.PACK_AB R14, R123, R121 ;  /* 0x000000797b0e723e */ /* 0x002fe400000000ff */
[----:B------:R-:W-:Y:S01]  /*1bca0*/  MOV R193, R117 ;  /* 0x0000007500c17202 */ /* 0x000fe20000000f00 */
        /* <DEDUP_REMOVED lines=8> */
[----:B-1----:R-:W-:-:S04]  /*1bd30*/  FFMA.FTZ R0, R103, R4, -R5 ;  /* 0x0000000467007223 */ /* 0x002fc80000010805 */
[----:B------:R1:W-:Y:S02]  /*1bd40*/  MUFU.EX2 R115, R0 ;  /* 0x0000000000737308 */ /* 0x0003e40000000800 */
[C---:B-----5:R-:W-:Y:S08]  /*1bd50*/  HMMA.16816.F32 R40, R12.reuse, R24, R40 ;  /* 0x000000180c28723c */ /* 0x060ff00000001828 */
        /* <DEDUP_REMOVED lines=8> */
[----:B------:R1:W5:Y:S02]  /*1bde0*/  MUFU.EX2 R111, R0 ;  /* 0x00000000006f7308 */ /* 0x0003640000000800 */
[----:B-1----:R-:W-:-:S06]  /*1bdf0*/  FFMA.FTZ R0, R109, R4, -R7 ;  /* 0x000000046d007223 */ /* 0x002fcc0000010807 */
[----:B------:R1:W-:Y:S02]  /*1be00*/  MUFU.EX2 R110, R0 ;  /* 0x00000000006e7308 */ /* 0x0003e40000000800 */
[----:B-1----:R-:W-:-:S06]  /*1be10*/  FFMA.FTZ R0, R108, R4, -R7 ;  /* 0x000000046c007223 */ /* 0x002fcc0000010807 */
[----:B------:R1:W1:Y:S02]  /*1be20*/  MUFU.EX2 R112, R0 ;  /* 0x0000000000707308 */ /* 0x0002640000000800 */
[----:B-1----:R-:W-:-:S06]  /*1be30*/  FFMA.FTZ R0, R104, R4, -R5 ;  /* 0x0000000468007223 */ /* 0x002fcc0000010805 */
[----:B------:R1:W1:Y:S01]  /*1be40*/  MUFU.EX2 R109, R0 ;  /* 0x00000000006d7308 */ /* 0x0002620000000800 */
[----:B--2---:R-:W-:Y:S01]  /*1be50*/  HMMA.16816.F32 R64, R12, R28, R52 ;  /* 0x0000001c0c40723c */ /* 0x004fe20000001834 */
[----:B-1----:R-:W-:-:S06]  /*1be60*/  FFMA.FTZ R0, R98, R4, -R5 ;  /* 0x0000000462007223 */ /* 0x002fcc0000010805 */
[----:B------:R1:W-:Y:S01]  /*1be70*/  MUFU.EX2 R107, R0 ;  /* 0x00000000006b7308 */ /* 0x0003e20000000800 */
[----:B------:R-:W-:Y:S01]  /*1be80*/  HMMA.16816.F32 R60, R12, R30, R32 ;  /* 0x0000001e0c3c723c */ /* 0x000fe20000001820 */
[----:B------:R-:W-:Y:S01]  /*1be90*/  MOV R188, R83 ;  /* 0x0000005300bc7202 */ /* 0x000fe20000000f00 */
[----:B------:R-:W-:Y:S05]  /*1bea0*/  LDSM.16.MT88.4 R28, [R179+0xf000] ;  /* 0x00f00000b31c783b */ /* 0x000fea0000004200 */
[----:B-----5:R-:W-:Y:S02]  /*1beb0*/  F2FP.PACK_AB R12, R111, R113 ;  /* 0x000000716f0c723e */ /* 0x020fe400000000ff */
[----:B------:R-:W-:Y:S01]  /*1bec0*/  F2FP.PACK_AB R13, R117, R114 ;  /* 0x00000072750d723e */ /* 0x000fe200000000ff */
[----:B-1----:R-:W-:Y:S01]  /*1bed0*/  FFMA.FTZ R0, R99, R4, -R5 ;  /* 0x0000000463007223 */ /* 0x002fe20000010805 */
[----:B------:R-:W-:-:S02]  /*1bee0*/  F2FP.PACK_AB R14, R112, R110 ;  /* 0x0000006e700e723e */ /* 0x000fc400000000ff */
[----:B------:R-:W-:Y:S01]  /*1bef0*/  F2FP.PACK_AB R15, R109, R115 ;  /* 0x000000736d0f723e */ /* 0x000fe200000000ff */
[----:B------:R1:W-:Y:S01]  /*1bf00*/  MUFU.EX2 R105, R0 ;  /* 0x0000000000697308 */ /* 0x0003e20000000800 */
        /* <DEDUP_REMOVED lines=10> */
[----:B------:R-:W-:Y:S01]  /*1bfb0*/  FADD.FTZ R10, R249, R10 ;  /* 0x0000000af90a7221 */ /* 0x000fe20000010000 */
[----:B------:R-:W-:Y:S06]  /*1bfc0*/  LDSM.16.MT88.4 R24, [R178+0xf800] ;  /* 0x00f80000b218783b */ /* 0x000fec0000004200 */
[----:B----4-:R-:W-:Y:S01]  /*1bfd0*/  HMMA.16816.F32 R72, R12, R20, R48 ;  /* 0x000000140c48723c */ /* 0x010fe20000001830 */
[----:B-1----:R-:W-:-:S07]  /*1bfe0*/  FFMA.FTZ R0, R86, R4, -R7 ;  /* 0x0000000456007223 */ /* 0x002fce0000010807 */
[----:B------:R-:W-:Y:S01]  /*1bff0*/  HMMA.16816.F32 R68, R12, R22, R44 ;  /* 0x000000160c44723c */ /* 0x000fe2000000182c */
[----:B------:R-:W1:Y:S01]  /*1c000*/  LDSM.16.MT88.4 R20, [R180+0xf000] ;  /* 0x00f00000b414783b */ /* 0x000e620000004200 */
[----:B------:R2:W-:Y:S02]  /*1c010*/  MUFU.EX2 R103, R0 ;  /* 0x0000000000677308 */ /* 0x0005e40000000800 */
[----:B--2---:R-:W-:-:S06]  /*1c020*/  FFMA.FTZ R0, R102, R4, -R7 ;  /* 0x0000000466007223 */ /* 0x004fcc0000010807 */
[----:B------:R2:W3:Y:S01]  /*1c030*/  MUFU.EX2 R104, R0 ;  /* 0x0000000000687308 */ /* 0x0004e20000000800 */
[----:B------:R-:W-:Y:S02]  /*1c040*/  FADD.FTZ R10, R246, R10 ;  /* 0x0000000af60a7221 */ /* 0x000fe40000010000 */
[----:B------:R-:W-:Y:S02]  /*1c050*/  FADD.FTZ R9, R101, R11 ;  /* 0x0000000b65097221 */ /* 0x000fe40000010000 */
[----:B--2---:R-:W-:-:S04]  /*1c060*/  FFMA.FTZ R0, R97, R4, -R7 ;  /* 0x0000000461007223 */ /* 0x004fc80000010807 */
[----:B------:R2:W-:Y:S02]  /*1c070*/  MUFU.EX2 R102, R0 ;  /* 0x0000000000667308 */ /* 0x0005e40000000800 */
[----:B--2---:R-:W-:-:S06]  /*1c080*/  FFMA.FTZ R0, R96, R4, -R7 ;  /* 0x0000000460007223 */ /* 0x004fcc0000010807 */
[----:B------:R2:W4:Y:S02]  /*1c090*/  MUFU.EX2 R108, R0 ;  /* 0x00000000006c7308 */ /* 0x0005240000000800 */
[----:B--2---:R-:W-:-:S06]  /*1c0a0*/  FFMA.FTZ R0, R91, R4, -R5 ;  /* 0x000000045b007223 */ /* 0x004fcc0000010805 */
[----:B------:R2:W5:Y:S02]  /*1c0b0*/  MUFU.EX2 R101, R0 ;  /* 0x0000000000657308 */ /* 0x0005640000000800 */
[----:B--2---:R-:W-:-:S04]  /*1c0c0*/  FADD.FTZ R0, R250, R10 ;  /* 0x0000000afa007221 */ /* 0x004fc80000010000 */
[----:B------:R-:W-:Y:S02]  /*1c0d0*/  FADD.FTZ R11, R236, R0 ;  /* 0x00000000ec0b7221 */ /* 0x000fe40000010000 */
[----:B------:R-:W-:-:S04]  /*1c0e0*/  FFMA.FTZ R0, R89, R4, -R5 ;  /* 0x0000000459007223 */ /* 0x000fc80000010805 */
[----:B------:R2:W-:Y:S01]  /*1c0f0*/  MUFU.EX2 R99, R0 ;  /* 0x0000000000637308 */ /* 0x0005e20000000800 */
[----:B-1----:R-:W-:Y:S01]  /*1c100*/  HMMA.16816.F32 R48, R12, R20, R64 ;  /* 0x000000140c30723c */ /* 0x002fe20000001840 */
[----:B--2---:R-:W-:-:S06]  /*1c110*/  FFMA.FTZ R0, R87, R4, -R5 ;  /* 0x0000000457007223 */ /* 0x004fcc0000010805 */
[----:B------:R1:W-:Y:S01]  /*1c120*/  MUFU.EX2 R98, R0 ;  /* 0x0000000000627308 */ /* 0x0003e20000000800 */
[C---:B------:R-:W-:Y:S01]  /*1c130*/  HMMA.16816.F32 R44, R12.reuse, R22, R60 ;  /* 0x000000160c2c723c */ /* 0x040fe2000000183c */
[----:B------:R-:W2:Y:S07]  /*1c140*/  LDSM.16.MT88.4 R20, [R179+0xf800] ;  /* 0x00f80000b314783b */ /* 0x000eae0000004200 */
[C---:B------:R-:W-:Y:S08]  /*1c150*/  HMMA.16816.F32 R52, R12.reuse, R28, R40 ;  /* 0x0000001c0c34723c */ /* 0x040ff00000001828 */
[----:B------:R-:W-:Y:S01]  /*1c160*/  HMMA.16816.F32 R32, R12, R30, R56 ;  /* 0x0000001e0c20723c */ /* 0x000fe20000001838 */
[-C--:B-1----:R-:W-:Y:S01]  /*1c170*/  FFMA.FTZ R0, R85, R4.reuse, -R5 ;  /* 0x0000000455007223 */ /* 0x082fe20000010805 */
[----:B------:R-:W1:Y:S03]  /*1c180*/  LDSM.16.MT88.4 R28, [R181+0xf800] ;  /* 0x00f80000b51c783b */ /* 0x000e660000004200 */
[----:B------:R3:W-:Y:S01]  /*1c190*/  MUFU.EX2 R97, R0 ;  /* 0x0000000000617308 */ /* 0x0007e20000000800 */
[----:B------:R-:W-:Y:S01]  /*1c1a0*/  FADD.FTZ R9, R248, R9 ;  /* 0x00000009f8097221 */ /* 0x000fe20000010000 */
[----:B------:R-:W-:Y:S01]  /*1c1b0*/  LDSM.16.MT88.4 R40, [R178+0x10000] ;  /* 0x01000000b228783b */ /* 0x000fe20000004200 */
[----:B---3--:R-:W-:-:S05]  /*1c1c0*/  FFMA.FTZ R0, R209, R4, -R7 ;  /* 0x00000004d1007223 */ /* 0x008fca0000010807 */
[----:B------:R3:W-:Y:S02]  /*1c1d0*/  MUFU.EX2 R96, R0 ;  /* 0x0000000000607308 */ /* 0x0007e40000000800 */
[----:B---3--:R-:W-:-:S06]  /*1c1e0*/  FFMA.FTZ R0, R210, R4, -R7 ;  /* 0x00000004d2007223 */ /* 0x008fcc0000010807 */
[----:B------:R3:W1:Y:S01]  /*1c1f0*/  MUFU.EX2 R95, R0 ;  /* 0x00000000005f7308 */ /* 0x0006620000000800 */
[----:B------:R-:W-:Y:S02]  /*1c200*/  F2FP.PACK_AB R12, R104, R103 ;  /* 0x00000067680c723e */ /* 0x000fe400000000ff */
[----:B------:R-:W-:Y:S01]  /*1c210*/  F2FP.PACK_AB R13, R105, R107 ;  /* 0x0000006b690d723e */ /* 0x000fe200000000ff */
[----:B---3--:R-:W-:-:S04]  /*1c220*/  FFMA.FTZ R0, R207, R4, -R7 ;  /* 0x00000004cf007223 */ /* 0x008fc80000010807 */
[----:B------:R3:W-:Y:S01]  /*1c230*/  MUFU.EX2 R94, R0 ;  /* 0x00000000005e7308 */ /* 0x0007e20000000800 */
[----:B----4-:R-:W-:Y:S02]  /*1c240*/  F2FP.PACK_AB R14, R108, R102 ;  /* 0x000000666c0e723e */ /* 0x010fe400000000ff */
[----:B-----5:R-:W-:Y:S01]  /*1c250*/  F2FP.PACK_AB R15, R101, R106 ;  /* 0x0000006a650f723e */ /* 0x020fe200000000ff */
[----:B---3--:R-:W-:-:S04]  /*1c260*/  FFMA.FTZ R0, R88, R4, -R7 ;  /* 0x0000000458007223 */ /* 0x008fc80000010807 */
[----:B------:R3:W4:Y:S02]  /*1c270*/  MUFU.EX2 R93, R0 ;  /* 0x00000000005d7308 */ /* 0x0007240000000800 */
[----:B------:R-:W-:Y:S01]  /*1c280*/  HMMA.16816.F32 R80, R12, R24, R80 ;  /* 0x000000180c50723c */ /* 0x000fe20000001850 */
[----:B---3--:R-:W-:-:S04]  /*1c290*/  FADD.FTZ R0, R198, R11 ;  /* 0x0000000bc6007221 */ /* 0x008fc80000010000 */
[----:B------:R-:W-:-:S03]  /*1c2a0*/  FADD.FTZ R0, R199, R0 ;  /* 0x00000000c7007221 */ /* 0x000fc60000010000 */
[----:B------:R-:W-:Y:S01]  /*1c2b0*/  HMMA.16816.F32 R76, R12, R26, R76 ;  /* 0x0000001a0c4c723c */ /* 0x000fe2000000184c */
[----:B------:R-:W3:Y:S01]  /*1c2c0*/  LDSM.16.MT88.4 R24, [R180+0xf800] ;  /* 0x00f80000b418783b */ /* 0x000ee20000004200 */
[----:B------:R-:W-:-:S04]  /*1c2d0*/  FADD.FTZ R0, R200, R0 ;  /* 0x00000000c8007221 */ /* 0x000fc80000010000 */
[----:B------:R-:W-:Y:S02]  /*1c2e0*/  FADD.FTZ R11, R251, R0 ;  /* 0x00000000fb0b7221 */ /* 0x000fe40000010000 */
[----:B------:R-:W-:Y:S01]  /*1c2f0*/  FFMA.FTZ R0, R213, R4, -R5 ;  /* 0x00000004d5007223 */ /* 0x000fe20000010805 */
[----:B--2---:R-:W-:Y:S03]  /*1c300*/  HMMA.16816.F32 R64, R12, R20, R52 ;  /* 0x000000140c40723c */ /* 0x004fe60000001834 */
[----:B------:R2:W-:Y:S01]  /*1c310*/  MUFU.EX2 R91, R0 ;  /* 0x00000000005b7308 */ /* 0x0005e20000000800 */
[----:B------:R-:W-:-:S04]  /*1c320*/  FADD.FTZ R9, R247, R9 ;  /* 0x00000009f7097221 */ /* 0x000fc80000010000 */
[----:B------:R-:W-:Y:S01]  /*1c330*/  HMMA.16816.F32 R52, R12, R22, R32 ;  /* 0x000000160c34723c */ /* 0x000fe20000001820 */
[----:B------:R-:W5:Y:S01]  /*1c340*/  LDSM.16.MT88.4 R32, [R181+0x10000] ;  /* 0x01000000b520783b */ /* 0x000f620000004200 */
[----:B------:R-:W-:Y:S02]  /*1c350*/  FADD.FTZ R10, R197, R9 ;  /* 0x00000009c50a7221 */ /* 0x000fe40000010000 */
[----:B--2---:R-:W-:-:S04]  /*1c360*/  FFMA.FTZ R0, R212, R4, -R5 ;  /* 0x00000004d4007223 */ /* 0x004fc80000010805 */
[----:B-1----:R-:W-:Y:S01]  /*1c370*/  HMMA.16816.F32 R56, R12, R28, R72 ;  /* 0x0000001c0c38723c */ /* 0x002fe20000001848 */
[----:B------:R-:W-:Y:S01]  /*1c380*/  LDSM.16.MT88.4 R20, [R180+0x10000] ;  /* 0x01000000b414783b */ /* 0x000fe20000004200 */
[----:B------:R1:W-:Y:S01]  /*1c390*/  MUFU.EX2 R89, R0 ;  /* 0x0000000000597308 */ /* 0x0003e20000000800 */
[----:B------:R-:W-:-:S05]  /*1c3a0*/  FFMA.FTZ R9, R208, R4, -R5 ;  /* 0x00000004d0097223 */ /* 0x000fca0000010805 */
[----:B------:R-:W-:Y:S01]  /*1c3b0*/  HMMA.16816.F32 R60, R12, R30, R68 ;  /* 0x0000001e0c3c723c */ /* 0x000fe20000001844 */
[----:B------:R-:W2:Y:S01]  /*1c3c0*/  LDSM.16.MT88.4 R28, [R179+0x10000] ;  /* 0x01000000b31c783b */ /* 0x000ea20000004200 */
[----:B------:R-:W-:Y:S02]  /*1c3d0*/  FADD.FTZ R10, R92, R10 ;  /* 0x0000000a5c0a7221 */ /* 0x000fe40000010000 */
[----:B-1----:R-:W-:-:S04]  /*1c3e0*/  FFMA.FTZ R0, R217, R4, -R7 ;  /* 0x00000004d9007223 */ /* 0x002fc80000010807 */
[----:B------:R1:W-:Y:S08]  /*1c3f0*/  MUFU.EX2 R88, R0 ;  /* 0x0000000000587308 */ /* 0x0003f00000000800 */
[----:B------:R3:W2:Y:S01]  /*1c400*/  MUFU.EX2 R92, R9 ;  /* 0x00000009005c7308 */ /* 0x0006a20000000800 */
[----:B-1----:R-:W-:-:S07]  /*1c410*/  FFMA.FTZ R0, R218, R4, -R7 ;  /* 0x00000004da007223 */ /* 0x002fce0000010807 */
[----:B------:R1:W1:Y:S01]  /*1c420*/  MUFU.EX2 R87, R0 ;  /* 0x0000000000577308 */ /* 0x0002620000000800 */
[----:B---3--:R-:W-:-:S04]  /*1c430*/  FADD.FTZ R9, R201, R10 ;  /* 0x0000000ac9097221 */ /* 0x008fc80000010000 */
[----:B------:R-:W-:Y:S02]  /*1c440*/  FADD.FTZ R10, R175, R9 ;  /* 0x00000009af0a7221 */ /* 0x000fe40000010000 */
[-C--:B------:R-:W-:Y:S02]  /*1c450*/  FFMA.FTZ R9, R211, R4.reuse, -R5 ;  /* 0x00000004d3097223 */ /* 0x080fe40000010805 */
[----:B-1----:R-:W-:-:S04]  /*1c460*/  FFMA.FTZ R0, R219, R4, -R7 ;  /* 0x00000004db007223 */ /* 0x002fc80000010807 */
[----:B------:R1:W-:Y:S08]  /*1c470*/  MUFU.EX2 R86, R0 ;  /* 0x0000000000567308 */ /* 0x0003f00000000800 */
[----:B------:R3:W2:Y:S01]  /*1c480*/  MUFU.EX2 R90, R9 ;  /* 0x00000009005a7308 */ /* 0x0006a20000000800 */
[----:B-1----:R-:W-:-:S07]  /*1c490*/  FFMA.FTZ R0, R214, R4, -R7 ;  /* 0x00000004d6007223 */ /* 0x002fce0000010807 */
[----:B------:R1:W1:Y:S01]  /*1c4a0*/  MUFU.EX2 R85, R0 ;  /* 0x0000000000557308 */ /* 0x0002620000000800 */
[----:B---3--:R-:W-:-:S07]  /*1c4b0*/  FFMA.FTZ R9, R215, R4, -R5 ;  /* 0x00000004d7097223 */ /* 0x008fce0000010805 */
[----:B------:R3:W2:Y:S01]  /*1c4c0*/  MUFU.EX2 R84, R9 ;  /* 0x0000000900547308 */ /* 0x0006a20000000800 */
[----:B-1----:R-:W-:Y:S02]  /*1c4d0*/  FADD.FTZ R0, R195, R10 ;  /* 0x0000000ac3007221 */ /* 0x002fe40000010000 */
[----:B------:R-:W-:Y:S01]  /*1c4e0*/  FADD.FTZ R10, R196, R11 ;  /* 0x0000000bc40a7221 */ /* 0x000fe20000010000 */
[----:B------:R-:W-:Y:S01]  /*1c4f0*/  HMMA.16816.F32 R48, R12, R24, R48 ;  /* 0x000000180c30723c */ /* 0x000fe20000001830 */
[----:B---3--:R-:W-:Y:S02]  /*1c500*/  FADD.FTZ R9, R192, R0 ;  /* 0x00000000c0097221 */ /* 0x008fe40000010000 */
[----:B------:R-:W-:-:S05]  /*1c510*/  FADD.FTZ R0, R193, R10 ;  /* 0x0000000ac1007221 */ /* 0x000fca0000010000 */
[----:B------:R-:W-:Y:S01]  /*1c520*/  HMMA.16816.F32 R24, R12, R26, R44 ;  /* 0x0000001a0c18723c */ /* 0x000fe2000000182c */
[----:B------:R-:W-:-:S06]  /*1c530*/  FADD.FTZ R0, R188, R0 ;  /* 0x00000000bc007221 */ /* 0x000fcc0000010000 */
[----:B------:R-:W-:Y:S02]  /*1c540*/  F2FP.PACK_AB R12, R95, R96 ;  /* 0x000000605f0c723e */ /* 0x000fe400000000ff */
[----:B------:R-:W-:Y:S02]  /*1c550*/  F2FP.PACK_AB R13, R98, R99 ;  /* 0x00000063620d723e */ /* 0x000fe400000000ff */
[----:B----4-:R-:W-:Y:S02]  /*1c560*/  F2FP.PACK_AB R14, R93, R94 ;  /* 0x0000005e5d0e723e */ /* 0x010fe400000000ff */
[----:B--2---:R-:W-:Y:S01]  /*1c570*/  F2FP.PACK_AB R15, R92, R97 ;  /* 0x000000615c0f723e */ /* 0x004fe200000000ff */
[----:B------:R-:W-:Y:S02]  /*1c580*/  FADD.FTZ R10, R252, R0 ;  /* 0x00000000fc0a7221 */ /* 0x000fe40000010000 */
[----:B------:R-:W-:Y:S02]  /*1c590*/  FFMA.FTZ R0, R221, R4, -R5 ;  /* 0x00000004dd007223 */ /* 0x000fe40000010805 */
[----:B------:R-:W-:-:S02]  /*1c5a0*/  FADD.FTZ R9, R194, R9 ;  /* 0x00000009c2097221 */ /* 0x000fc40000010000 */
[----:B------:R-:W-:Y:S01]  /*1c5b0*/  HMMA.16816.F32 R44, R12, R40, R80 ;  /* 0x000000280c2c723c */ /* 0x000fe20000001850 */
[----:B------:R1:W-:Y:S01]  /*1c5c0*/  MUFU.EX2 R83, R0 ;  /* 0x0000000000537308 */ /* 0x0003e20000000800 */
[----:B------:R-:W-:Y:S02]  /*1c5d0*/  FADD.FTZ R11, R170, R9 ;  /* 0x00000009aa0b7221 */ /* 0x000fe40000010000 */
[----:B------:R-:W-:-:S04]  /*1c5e0*/  FFMA.FTZ R9, R220, R4, -R5 ;  /* 0x00000004dc097223 */ /* 0x000fc80000010805 */
[----:B-----5:R-:W-:Y:S01]  /*1c5f0*/  HMMA.16816.F32 R56, R12, R32, R56 ;  /* 0x000000200c38723c */ /* 0x020fe20000001838 */
[----:B------:R-:W-:-:S07]  /*1c600*/  FADD.FTZ R10, R174, R10 ;  /* 0x0000000aae0a7221 */ /* 0x000fce0000010000 */
[C---:B------:R-:W-:Y:S01]  /*1c610*/  HMMA.16816.F32 R60, R12.reuse, R34, R60 ;  /* 0x000000220c3c723c */ /* 0x040fe2000000183c */
[----:B-1----:R-:W-:Y:S01]  /*1c620*/  FFMA.FTZ R0, R222, R4, -R5 ;  /* 0x00000004de007223 */ /* 0x002fe20000010805 */
[----:B------:R-:W1:Y:S03]  /*1c630*/  LDSM.16.MT88.4 R32, [R178+0x10800] ;  /* 0x01080000b220783b */ /* 0x000e660000004200 */
[----:B------:R2:W-:Y:S03]  /*1c640*/  MUFU.EX2 R82, R0 ;  /* 0x0000000000527308 */ /* 0x0005e60000000800 */
[C---:B------:R-:W-:Y:S08]  /*1c650*/  HMMA.16816.F32 R68, R12.reuse, R28, R64 ;  /* 0x0000001c0c44723c */ /* 0x040ff00000001840 */
[----:B------:R-:W-:Y:S01]  /*1c660*/  HMMA.16816.F32 R52, R12, R30, R52 ;  /* 0x0000001e0c34723c */ /* 0x000fe20000001834 */
[----:B------:R-:W3:Y:S01]  /*1c670*/  LDSM.16.MT88.4 R28, [R181+0x10800] ;  /* 0x01080000b51c783b */ /* 0x000ee20000004200 */
[----:B------:R4:W-:Y:S01]  /*1c680*/  MUFU.EX2 R81, R9 ;  /* 0x0000000900517308 */ /* 0x0009e20000000800 */
[----:B--2---:R-:W-:-:S05]  /*1c690*/  FADD.FTZ R0, R173, R11 ;  /* 0x0000000bad007221 */ /* 0x004fca0000010000 */
[----:B------:R-:W-:Y:S01]  /*1c6a0*/  HMMA.16816.F32 R40, R12, R42, R76 ;  /* 0x0000002a0c28723c */ /* 0x000fe2000000184c */
[----:B----4-:R-:W-:Y:S02]  /*1c6b0*/  FADD.FTZ R9, R171, R0 ;  /* 0x00000000ab097221 */ /* 0x010fe40000010000 */
        /* <DEDUP_REMOVED lines=10> */
[----:B------:R-:W-:Y:S01]  /*1c760*/  FADD.FTZ R0, R165, R0 ;  /* 0x00000000a5007221 */ /* 0x000fe20000010000 */
[----:B------:R-:W-:Y:S01]  /*1c770*/  HMMA.16816.F32 R76, R12, R20, R48 ;  /* 0x000000140c4c723c */ /* 0x000fe20000001830 */
[----:B------:R-:W-:-:S02]  /*1c780*/  FADD.FTZ R9, R233, R9 ;  /* 0x00000009e9097221 */ /* 0x000fc40000010000 */
[----:B------:R-:W-:-:S05]  /*1c790*/  FADD.FTZ R0, R163, R0 ;  /* 0x00000000a3007221 */ /* 0x000fca0000010000 */
[----:B------:R-:W-:Y:S01]  /*1c7a0*/  HMMA.16816.F32 R48, R12, R22, R24 ;  /* 0x000000160c30723c */ /* 0x000fe20000001818 */
[----:B------:R-:W2:Y:S01]  /*1c7b0*/  LDSM.16.MT88.4 R20, [R179+0x10800] ;  /* 0x01080000b314783b */ /* 0x000ea20000004200 */
[----:B------:R-:W-:-:S03]  /*1c7c0*/  FADD.FTZ R9, R39, R9 ;  /* 0x0000000927097221 */ /* 0x000fc60000010000 */
[----:B------:R-:W4:Y:S02]  /*1c7d0*/  LDSM.16.MT88.4 R24, [R180+0x10800] ;  /* 0x01080000b418783b */ /* 0x000f240000004200 */
[----:B------:R-:W-:Y:S02]  /*1c7e0*/  F2FP.PACK_AB R12, R87, R88 ;  /* 0x00000058570c723e */ /* 0x000fe400000000ff */
[----:B------:R-:W-:Y:S02]  /*1c7f0*/  F2FP.PACK_AB R13, R91, R90 ;  /* 0x0000005a5b0d723e */ /* 0x000fe400000000ff */
[----:B------:R-:W-:Y:S02]  /*1c800*/  F2FP.PACK_AB R14, R85, R86 ;  /* 0x00000056550e723e */ /* 0x000fe400000000ff */
[----:B------:R-:W-:Y:S01]  /*1c810*/  F2FP.PACK_AB R15, R84, R89 ;  /* 0x00000059540f723e */ /* 0x000fe200000000ff */
[----:B------:R-:W-:Y:S02]  /*1c820*/  FADD.FTZ R0, R161, R0 ;  /* 0x00000000a1007221 */ /* 0x000fe40000010000 */
[----:B------:R-:W-:-:S02]  /*1c830*/  FFMA.FTZ R10, R224, R4, -R7 ;  /* 0x00000004e00a7223 */ /* 0x000fc40000010807 */
[----:B------:R-:W-:Y:S02]  /*1c840*/  FADD.FTZ R9, R38, R9 ;  /* 0x0000000926097221 */ /* 0x000fe40000010000 */
[C---:B-1----:R-:W-:Y:S01]  /*1c850*/  HMMA.16816.F32 R72, R12.reuse, R32, R44 ;  /* 0x000000200c48723c */ /* 0x042fe2000000182c */
[----:B------:R-:W-:Y:S02]  /*1c860*/  FADD.FTZ R0, R162, R0 ;  /* 0x00000000a2007221 */ /* 0x000fe40000010000 */
[----:B------:R-:W-:Y:S01]  /*1c870*/  FADD.FTZ R9, R157, R9 ;  /* 0x000000099d097221 */ /* 0x000fe20000010000 */
[----:B------:R-:W-:Y:S04]  /*1c880*/  LDSM.16.MT88.4 R160, [R178+0x11800] ;  /* 0x01180000b2a0783b */ /* 0x000fe80000004200 */
[----:B------:R-:W-:Y:S01]  /*1c890*/  HMMA.16816.F32 R64, R12, R34, R40 ;  /* 0x000000220c40723c */ /* 0x000fe20000001828 */
[----:B------:R-:W1:Y:S01]  /*1c8a0*/  LDSM.16.MT88.4 R32, [R178+0x11000] ;  /* 0x01100000b220783b */ /* 0x000e620000004200 */
[----:B------:R-:W-:-:S06]  /*1c8b0*/  FADD.FTZ R0, R158, R0 ;  /* 0x000000009e007221 */ /* 0x000fcc0000010000 */
[----:B---3--:R-:W-:Y:S01]  /*1c8c0*/  HMMA.16816.F32 R44, R12, R30, R60 ;  /* 0x0000001e0c2c723c */ /* 0x008fe2000000183c */
[----:B------:R3:W-:Y:S01]  /*1c8d0*/  MUFU.EX2 R61, R10 ;  /* 0x0000000a003d7308 */ /* 0x0007e20000000800 */
[----:B------:R-:W-:Y:S02]  /*1c8e0*/  FADD.FTZ R9, R159, R9 ;  /* 0x000000099f097221 */ /* 0x000fe40000010000 */
[----:B------:R-:W-:Y:S02]  /*1c8f0*/  FADD.FTZ R0, R150, R0 ;  /* 0x0000000096007221 */ /* 0x000fe40000010000 */
[----:B------:R-:W-:Y:S02]  /*1c900*/  FADD.FTZ R9, R147, R9 ;  /* 0x0000000993097221 */ /* 0x000fe40000010000 */
[----:B------:R-:W-:Y:S02]  /*1c910*/  FADD.FTZ R0, R154, R0 ;  /* 0x000000009a007221 */ /* 0x000fe40000010000 */
[----:B---3--:R-:W-:-:S02]  /*1c920*/  FFMA.FTZ R10, R225, R4, -R7 ;  /* 0x00000004e10a7223 */ /* 0x008fc40000010807 */
[-C--:B------:R-:W-:Y:S01]  /*1c930*/  FFMA.FTZ R11, R223, R4.reuse, -R7 ;  /* 0x00000004df0b7223 */ /* 0x080fe20000010807 */
[----:B------:R-:W-:Y:S01]  /*1c940*/  HMMA.16816.F32 R56, R12, R28, R56 ;  /* 0x0000001c0c38723c */ /* 0x000fe20000001838 */
[----:B------:R3:W-:Y:S01]  /*1c950*/  MUFU.EX2 R60, R10 ;  /* 0x0000000a003c7308 */ /* 0x0007e20000000800 */
[----:B------:R-:W-:Y:S01]  /*1c960*/  FADD.FTZ R9, R37, R9 ;  /* 0x0000000925097221 */ /* 0x000fe20000010000 */
[----:B------:R-:W5:Y:S01]  /*1c970*/  LDSM.16.MT88.4 R28, [R181+0x11000] ;  /* 0x01100000b51c783b */ /* 0x000f620000004200 */
[----:B------:R-:W-:Y:S02]  /*1c980*/  FADD.FTZ R0, R156, R0 ;  /* 0x000000009c007221 */ /* 0x000fe40000010000 */
[----:B------:R-:W-:Y:S01]  /*1c990*/  FADD.FTZ R9, R148, R9 ;  /* 0x0000000994097221 */ /* 0x000fe20000010000 */
[----:B------:R-:W-:Y:S01]  /*1c9a0*/  LDSM.16.MT88.4 R152, [R181+0x11800] ;  /* 0x01180000b598783b */ /* 0x000fe20000004200 */
[----:B---3--:R-:W-:-:S04]  /*1c9b0*/  FFMA.FTZ R10, R226, R4, -R7 ;  /* 0x00000004e20a7223 */ /* 0x008fc80000010807 */
[----:B------:R3:W-:Y:S01]  /*1c9c0*/  MUFU.EX2 R39, R10 ;  /* 0x0000000a00277308 */ /* 0x0007e20000000800 */
[----:B------:R-:W-:-:S07]  /*1c9d0*/  FADD.FTZ R0, R149, R0 ;  /* 0x0000000095007221 */ /* 0x000fce0000010000 */
[----:B------:R-:W1:Y:S01]  /*1c9e0*/  MUFU.EX2 R80, R11 ;  /* 0x0000000b00507308 */ /* 0x000e620000000800 */
[----:B---3--:R-:W-:-:S07]  /*1c9f0*/  FFMA.FTZ R10, R227, R4, -R5 ;  /* 0x00000004e30a7223 */ /* 0x008fce0000010805 */
[----:B------:R3:W1:Y:S01]  /*1ca00*/  MUFU.EX2 R38, R10 ;  /* 0x0000000a00267308 */ /* 0x0006620000000800 */
[----:B------:R-:W-:Y:S02]  /*1ca10*/  FADD.FTZ R9, R151, R9 ;  /* 0x0000000997097221 */ /* 0x000fe40000010000 */
[----:B------:R-:W-:Y:S02]  /*1ca20*/  FADD.FTZ R0, R145, R0 ;  /* 0x0000000091007221 */ /* 0x000fe40000010000 */
[----:B------:R-:W-:Y:S02]  /*1ca30*/  FADD.FTZ R9, R142, R9 ;  /* 0x000000098e097221 */ /* 0x000fe40000010000 */
[----:B------:R-:W-:Y:S01]  /*1ca40*/  FADD.FTZ R0, R146, R0 ;  /* 0x0000000092007221 */ /* 0x000fe20000010000 */
[----:B--2---:R-:W-:Y:S01]  /*1ca50*/  HMMA.16816.F32 R40, R12, R20, R68 ;  /* 0x000000140c28723c */ /* 0x004fe20000001844 */
[----:B------:R-:W-:Y:S01]  /*1ca60*/  FADD.FTZ R9, R140, R9 ;  /* 0x000000098c097221 */ /* 0x000fe20000010000 */
[----:B------:R-:W-:Y:S01]  /*1ca70*/  LDSM.16.MT88.4 R144, [R179+0x11800] ;  /* 0x01180000b390783b */ /* 0x000fe20000004200 */
[----:B------:R-:W-:-:S02]  /*1ca80*/  FADD.FTZ R0, R143, R0 ;  /* 0x000000008f007221 */ /* 0x000fc40000010000 */
[----:B------:R-:W-:-:S03]  /*1ca90*/  FADD.FTZ R9, R137, R9 ;  /* 0x0000000989097221 */ /* 0x000fc60000010000 */
[----:B------:R-:W-:Y:S01]  /*1caa0*/  HMMA.16816.F32 R52, R12, R22, R52 ;  /* 0x000000160c34723c */ /* 0x000fe20000001834 */
[----:B---3--:R-:W-:Y:S01]  /*1cab0*/  FFMA.FTZ R10, R228, R4, -R5 ;  /* 0x00000004e40a7223 */ /* 0x008fe20000010805 */
[----:B------:R-:W2:Y:S01]  /*1cac0*/  LDSM.16.MT88.4 R20, [R179+0x11000] ;  /* 0x01100000b314783b */ /* 0x000ea20000004200 */
[----:B------:R-:W-:-:S05]  /*1cad0*/  FADD.FTZ R0, R139, R0 ;  /* 0x000000008b007221 */ /* 0x000fca0000010000 */
[C---:B----4-:R-:W-:Y:S01]  /*1cae0*/  HMMA.16816.F32 R76, R12.reuse, R24, R76 ;  /* 0x000000180c4c723c */ /* 0x050fe2000000184c */
[----:B------:R3:W4:Y:S07]  /*1caf0*/  MUFU.EX2 R37, R10 ;  /* 0x0000000a00257308 */ /* 0x00072e0000000800 */
[----:B------:R-:W-:Y:S01]  /*1cb00*/  HMMA.16816.F32 R48, R12, R26, R48 ;  /* 0x0000001a0c30723c */ /* 0x000fe20000001830 */
[----:B------:R-:W-:Y:S01]  /*1cb10*/  FADD.FTZ R9, R141, R9 ;  /* 0x000000098d097221 */ /* 0x000fe20000010000 */
[----:B------:R-:W2:Y:S05]  /*1cb20*/  LDSM.16.MT88.4 R24, [R180+0x11000] ;  /* 0x01100000b418783b */ /* 0x000eaa0000004200 */
[----:B-1----:R-:W-:-:S02]  /*1cb30*/  F2FP.PACK_AB R12, R61, R80 ;  /* 0x000000503d0c723e */ /* 0x002fc400000000ff */
[----:B------:R-:W-:Y:S02]  /*1cb40*/  F2FP.PACK_AB R13, R82, R83 ;  /* 0x00000053520d723e */ /* 0x000fe400000000ff */
[----:B------:R-:W-:Y:S02]  /*1cb50*/  F2FP.PACK_AB R14, R39, R60 ;  /* 0x0000003c270e723e */ /* 0x000fe400000000ff */
[----:B------:R-:W-:Y:S01]  /*1cb60*/  F2FP.PACK_AB R15, R38, R81 ;  /* 0x00000051260f723e */ /* 0x000fe200000000ff */
[----:B---3--:R-:W-:Y:S02]  /*1cb70*/  FFMA.FTZ R10, R136, R4, -R5 ;  /* 0x00000004880a7223 */ /* 0x008fe40000010805 */
[----:B------:R-:W-:-:S04]  /*1cb80*/  FADD.FTZ R0, R19, R0 ;  /* 0x0000000013007221 */ /* 0x000fc80000010000 */
[----:B------:R-:W-:Y:S01]  /*1cb90*/  HMMA.16816.F32 R72, R12, R32, R72 ;  /* 0x000000200c48723c */ /* 0x000fe20000001848 */
[----:B------:R1:W-:Y:S01]  /*1cba0*/  MUFU.EX2 R33, R10 ;  /* 0x0000000a00217308 */ /* 0x0003e20000000800 */
[----:B------:R-:W-:Y:S02]  /*1cbb0*/  FADD.FTZ R9, R130, R9 ;  /* 0x0000000982097221 */ /* 0x000fe40000010000 */
[----:B------:R-:W-:Y:S02]  /*1cbc0*/  FADD.FTZ R0, R134, R0 ;  /* 0x0000000086007221 */ /* 0x000fe40000010000 */
[----:B------:R-:W-:Y:S02]  /*1cbd0*/  FADD.FTZ R9, R18, R9 ;  /* 0x0000000912097221 */ /* 0x000fe40000010000 */
[----:B------:R-:W-:Y:S02]  /*1cbe0*/  FADD.FTZ R0, R135, R0 ;  /* 0x0000000087007221 */ /* 0x000fe40000010000 */
[----:B-1----:R-:W-:-:S04]  /*1cbf0*/  FFMA.FTZ R10, R205, R4, -R5 ;  /* 0x00000004cd0a7223 */ /* 0x002fc80000010805 */
[----:B------:R1:W-:Y:S01]  /*1cc00*/  MUFU.EX2 R32, R10 ;  /* 0x0000000a00207308 */ /* 0x0003e20000000800 */
[----:B------:R-:W-:Y:S02]  /*1cc10*/  FADD.FTZ R9, R129, R9 ;  /* 0x0000000981097221 */ /* 0x000fe40000010000 */
[----:B------:R-:W-:Y:S02]  /*1cc20*/  FADD.FTZ R0, R127, R0 ;  /* 0x000000007f007221 */ /* 0x000fe40000010000 */
[----:B------:R-:W-:Y:S02]  /*1cc30*/  FADD.FTZ R9, R131, R9 ;  /* 0x0000000983097221 */ /* 0x000fe40000010000 */
[----:B------:R-:W-:Y:S02]  /*1cc40*/  FADD.FTZ R0, R124, R0 ;  /* 0x000000007c007221 */ /* 0x000fe40000010000 */
[----:B-1----:R-:W-:-:S04]  /*1cc50*/  FFMA.FTZ R10, R229, R4, -R7 ;  /* 0x00000004e50a7223 */ /* 0x002fc80000010807 */
[----:B------:R1:W3:Y:S01]  /*1cc60*/  MUFU.EX2 R19, R10 ;  /* 0x0000000a00137308 */ /* 0x0002e20000000800 */
[----:B------:R-:W-:Y:S02]  /*1cc70*/  FADD.FTZ R9, R122, R9 ;  /* 0x000000097a097221 */ /* 0x000fe40000010000 */
[----:B------:R-:W-:Y:S02]  /*1cc80*/  FADD.FTZ R0, R125, R0 ;  /* 0x000000007d007221 */ /* 0x000fe40000010000 */
[----:B-1----:R-:W-:-:S04]  /*1cc90*/  FFMA.FTZ R10, R206, R4, -R7 ;  /* 0x00000004ce0a7223 */ /* 0x002fc80000010807 */
[----:B------:R1:W1:Y:S01]  /*1cca0*/  MUFU.EX2 R18, R10 ;  /* 0x0000000a00127308 */ /* 0x0002620000000800 */
[----:B------:R-:W-:Y:S02]  /*1ccb0*/  FADD.FTZ R0, R126, R0 ;  /* 0x000000007e007221 */ /* 0x000fe40000010000 */
[----:B-1----:R-:W-:-:S05]  /*1ccc0*/  FFMA.FTZ R10, R230, R4, -R7 ;  /* 0x00000004e60a7223 */ /* 0x002fca0000010807 */
[----:B------:R1:W1:Y:S02]  /*1ccd0*/  MUFU.EX2 R11, R10 ;  /* 0x0000000a000b7308 */ /* 0x0002640000000800 */
[----:B-1----:R-:W-:Y:S02]  /*1cce0*/  FFMA.FTZ R10, R231, R4, -R7 ;  /* 0x00000004e70a7223 */ /* 0x002fe40000010807 */
[----:B------:R-:W-:-:S04]  /*1ccf0*/  FADD.FTZ R7, R119, R9 ;  /* 0x0000000977077221 */ /* 0x000fc80000010000 */
[----:B------:R-:W-:Y:S02]  /*1cd00*/  FADD.FTZ R9, R121, R7 ;  /* 0x0000000779097221 */ /* 0x000fe40000010000 */
[----:B------:R-:W-:Y:S02]  /*1cd10*/  FADD.FTZ R7, R120, R0 ;  /* 0x0000000078077221 */ /* 0x000fe40000010000 */
[----:B------:R-:W-:Y:S02]  /*1cd20*/  FFMA.FTZ R4, R232, R4, -R5 ;  /* 0x00000004e8047223 */ /* 0x000fe40000010805 */
[----:B------:R-:W-:Y:S02]  /*1cd30*/  FADD.FTZ R0, R123, R9 ;  /* 0x000000097b007221 */ /* 0x000fe40000010000 */
[----:B------:R-:W-:Y:S02]  /*1cd40*/  FADD.FTZ R5, R114, R7 ;  /* 0x0000000772057221 */ /* 0x000fe40000010000 */
[----:B------:R1:W1:Y:S02]  /*1cd50*/  MUFU.EX2 R7, R4 ;  /* 0x0000000400077308 */ /* 0x0002640000000800 */
[----:B-1----:R-:W-:-:S02]  /*1cd60*/  FADD.FTZ R4, R113, R0 ;  /* 0x0000000071047221 */ /* 0x002fc40000010000 */
        /* <DEDUP_REMOVED lines=36> */
[----:B------:R-:W-:Y:S01]  /*1cfb0*/  FADD.FTZ R4, R60, R4 ;  /* 0x000000043c047221 */ /* 0x000fe20000010000 */
[----:B------:R-:W1:Y:S01]  /*1cfc0*/  MUFU.EX2 R10, R10 ;  /* 0x0000000a000a7308 */ /* 0x000e620000000800 */
[----:B------:R-:W-:-:S02]  /*1cfd0*/  FADD.FTZ R0, R38, R0 ;  /* 0x0000000026007221 */ /* 0x000fc40000010000 */
[----:B------:R-:W-:-:S03]  /*1cfe0*/  FADD.FTZ R4, R39, R4 ;  /* 0x0000000427047221 */ /* 0x000fc60000010000 */
[----:B-----5:R-:W-:Y:S01]  /*1cff0*/  HMMA.16816.F32 R56, R12, R28, R56 ;  /* 0x0000001c0c38723c */ /* 0x020fe20000001838 */
[----:B----4-:R-:W-:-:S07]  /*1d000*/  FADD.FTZ R0, R37, R0 ;  /* 0x0000000025007221 */ /* 0x010fce0000010000 */
[----:B------:R-:W-:Y:S01]  /*1d010*/  HMMA.16816.F32 R44, R12, R30, R44 ;  /* 0x0000001e0c2c723c */ /* 0x000fe2000000182c */
[----:B---3--:R-:W-:-:S07]  /*1d020*/  FADD.FTZ R4, R19, R4 ;  /* 0x0000000413047221 */ /* 0x008fce0000010000 */
[C---:B--2---:R-:W-:Y:S08]  /*1d030*/  HMMA.16816.F32 R40, R12.reuse, R20, R40 ;  /* 0x000000140c28723c */ /* 0x044ff00000001828 */
[C---:B------:R-:W-:Y:S08]  /*1d040*/  HMMA.16816.F32 R52, R12.reuse, R22, R52 ;  /* 0x000000160c34723c */ /* 0x040ff00000001834 */
[C---:B------:R-:W-:Y:S08]  /*1d050*/  HMMA.16816.F32 R140, R12.reuse, R24, R76 ;  /* 0x000000180c8c723c */ /* 0x040ff0000000184c */
[----:B------:R-:W-:Y:S01]  /*1d060*/  HMMA.16816.F32 R48, R12, R26, R48 ;  /* 0x0000001a0c30723c */ /* 0x000fe20000001830 */
[----:B------:R-:W2:Y:S01]  /*1d070*/  LDSM.16.MT88.4 R12, [R180+0x11800] ;  /* 0x01180000b40c783b */ /* 0x000ea20000004200 */
[----:B------:R-:W-:-:S02]  /*1d080*/  FADD.FTZ R0, R33, R0 ;  /* 0x0000000021007221 */ /* 0x000fc40000010000 */
[----:B------:R-:W-:Y:S02]  /*1d090*/  FADD.FTZ R4, R18, R4 ;  /* 0x0000000412047221 */ /* 0x000fe40000010000 */
[----:B------:R-:W-:Y:S02]  /*1d0a0*/  FADD.FTZ R0, R32, R0 ;  /* 0x0000000020007221 */ /* 0x000fe40000010000 */
[----:B------:R-:W-:Y:S02]  /*1d0b0*/  FADD.FTZ R4, R11, R4 ;  /* 0x000000040b047221 */ /* 0x000fe40000010000 */
[----:B------:R-:W-:Y:S02]  /*1d0c0*/  FADD.FTZ R5, R7, R0 ;  /* 0x0000000007057221 */ /* 0x000fe40000010000 */
[----:B-1----:R-:W-:-:S05]  /*1d0d0*/  FADD.FTZ R0, R10, R4 ;  /* 0x000000040a007221 */ /* 0x002fca0000010000 */
[----:B------:R1:W-:Y:S04]  /*1d0e0*/  STL [R1+0xc], R0 ;  /* 0x00000c0001007387 */ /* 0x0003e80000100800 */
[----:B------:R1:W-:Y:S01]  /*1d0f0*/  STL [R1+0x8], R5 ;  /* 0x0000080501007387 */ /* 0x0003e20000100800 */
[----:B------:R-:W-:Y:S02]  /*1d100*/  F2FP.PACK_AB R136, R18, R19 ;  /* 0x000000131288723e */ /* 0x000fe400000000ff */
[----:B------:R-:W-:Y:S02]  /*1d110*/  F2FP.PACK_AB R137, R33, R37 ;  /* 0x000000252189723e */ /* 0x000fe400000000ff */
[----:B------:R-:W-:Y:S02]  /*1d120*/  F2FP.PACK_AB R138, R10, R11 ;  /* 0x0000000b0a8a723e */ /* 0x000fe400000000ff */
[----:B------:R-:W-:-:S07]  /*1d130*/  F2FP.PACK_AB R139, R7, R32 ;  /* 0x00000020078b723e */ /* 0x000fce00000000ff */
[C---:B------:R-:W-:Y:S08]  /*1d140*/  HMMA.16816.F32 R164, R136.reuse, R160, R72 ;  /* 0x000000a088a4723c */ /* 0x040ff00000001848 */
[C---:B------:R-:W-:Y:S08]  /*1d150*/  HMMA.16816.F32 R156, R136.reuse, R152, R56 ;  /* 0x00000098889c723c */ /* 0x040ff00000001838 */
[C---:B------:R-:W-:Y:S08]  /*1d160*/  HMMA.16816.F32 R148, R136.reuse, R144, R40 ;  /* 0x000000908894723c */ /* 0x040ff00000001828 */
[C---:B------:R-:W-:Y:S08]  /*1d170*/  HMMA.16816.F32 R160, R136.reuse, R162, R64 ;  /* 0x000000a288a0723c */ /* 0x040ff00000001840 */
[C---:B------:R-:W-:Y:S08]  /*1d180*/  HMMA.16816.F32 R152, R136.reuse, R154, R44 ;  /* 0x0000009a8898723c */ /* 0x040ff0000000182c */
[C---:B------:R-:W-:Y:S08]  /*1d190*/  HMMA.16816.F32 R144, R136.reuse, R146, R52 ;  /* 0x000000928890723c */ /* 0x040ff00000001834 */
[C---:B--2---:R-:W-:Y:S08]  /*1d1a0*/  HMMA.16816.F32 R140, R136.reuse, R12, R140 ;  /* 0x0000000c888c723c */ /* 0x044ff0000000188c */
[----:B------:R-:W-:Y:S01]  /*1d1b0*/  HMMA.16816.F32 R136, R136, R14, R48 ;  /* 0x0000000e8888723c */ /* 0x000fe20000001830 */
[----:B------:R-:W-:Y:S07]  /*1d1c0*/  @!P1 BRA `(.L_x_1411) ;  /* 0x00009f8000009947 */ /* 0x000fee0003800000 */
[----:B-1----:R-:W2:Y:S01]  /*1d1d0*/  LDL R249, [R1+0xf8] ;  /* 0x0000f80001f97983 */ /* 0x002ea20000100800 */
[----:B------:R-:W-:-:S04]  /*1d1e0*/  DEPBAR.LE SB0, 0x0 ;  /* 0x000080000000791a */ /* 0x000fc80000000000 */
[----:B------:R-:W-:Y:S01]  /*1d1f0*/  WARPSYNC 0xffffffff ;  /* 0xffffffff00007948 */ /* 0x000fe20003800000 */
[----:B------:R-:W-:Y:S01]  /*1d200*/  BSSY B0, `(.L_x_1412) ;  /* 0x0000046000007945 */ /* 0x000fe20003800000 */
[----:B------:R-:W-:Y:S01]  /*1d210*/  BAR.SYNC.DEFER_BLOCKING 0x0 ;  /* 0x0000000000007b1d */ /* 0x000fe20000010000 */
[----:B--2---:R-:W-:-:S05]  /*1d220*/  IADD3 R252, R249, -0x2, RZ ;  /* 0xfffffffef9fc7810 */ /* 0x004fca0007ffe0ff */
[----:B------:R1:W-:Y:S01]  /*1d230*/  STL [R1+0x4], R252 ;  /* 0x000004fc01007387 */ /* 0x0003e20000100800 */
[----:B------:R-:W-:Y:S05]  /*1d240*/  @!P0 BRA `(.L_x_1413) ;  /* 0x000003e000008947 */ /* 0x000fea0003800000 */
[----:B------:R-:W2:Y:S01]  /*1d250*/  LD.E R4, [R16.64+0x170] ;  /* 0x0001700610047980 */ /* 0x000ea2000c101900 */
[----:B------:R-:W-:-:S05]  /*1d260*/  IMAD.SHL.U32 R12, R252, 0x100, RZ ;  /* 0x00000100fc0c7824 */ /* 0x000fca00078e00ff */
[C---:B------:R-:W-:Y:S02]  /*1d270*/  IADD3 R13, R12.reuse, 0x100, RZ ;  /* 0x000001000c0d7810 */ /* 0x040fe40007ffe0ff */
[----:B------:R-:W-:Y:S02]  /*1d280*/  IABS R9, R12 ;  /* 0x0000000c00097213 */ /* 0x000fe40000000000 */
[-C--:B--2---:R-:W-:Y:S02]  /*1d290*/  IABS R0, R4.reuse ;  /* 0x0000000400007213 */ /* 0x084fe40000000000 */
[-C--:B------:R-:W-:Y:S02]  /*1d2a0*/  IABS R14, R4.reuse ;  /* 0x00000004000e7213 */ /* 0x080fe40000000000 */
[----:B------:R-:W2:Y:S01]  /*1d2b0*/  I2F.RP R10, R0 ;  /* 0x00000000000a7306 */ /* 0x000ea20000209400 */
[----:B------:R-:W-:-:S04]  /*1d2c0*/  LOP3.LUT R12, R12, R4, RZ, 0x3c, !PT ;  /* 0x000000040c0c7212 */ /* 0x000fc800078e3cff */
[----:B------:R-:W-:-:S03]  /*1d2d0*/  ISETP.GE.AND P1, PT, R12, RZ, PT ;  /* 0x000000ff0c00720c */ /* 0x000fc60003f26270 */
[----:B--2---:R-:W2:Y:S02]  /*1d2e0*/  MUFU.RCP R10, R10 ;  /* 0x0000000a000a7308 */ /* 0x004ea40000001000 */
[----:B--2---:R-:W-:-:S06]  /*1d2f0*/  IADD3 R10, R10, 0xffffffe, RZ ;  /* 0x0ffffffe0a0a7810 */ /* 0x004fcc0007ffe0ff */
[----:B------:R-:W2:Y:S02]  /*1d300*/  F2I.FTZ.U32.TRUNC.NTZ R11, R10 ;  /* 0x0000000a000b7305 */ /* 0x000ea4000021f000 */
[--C-:B--2---:R-:W-:Y:S02]  /*1d310*/  IMAD.MOV R5, RZ, RZ, -R11.reuse ;  /* 0x000000ffff057224 */ /* 0x104fe400078e0a0b */
        /* <DEDUP_REMOVED lines=33> */
[----:B----4-:R-:W4:Y:S01]  /*1d530*/  LD.E.64 R12, [R16.64+0x28] ;  /* 0x00002806100c7980 */ /* 0x010f22000c101b00 */
        /* <DEDUP_REMOVED lines=15> */
.L_x_1413:
[----:B------:R-:W2:Y:S02]  /*1d630*/  LD.E R0, [R16.64+0x40] ;  /* 0x0000400610007980 */ /* 0x000ea4000c101900 */
[----:B--2---:R-:W-:-:S04]  /*1d640*/  LEA R0, -R0, RZ, 0x8 ;  /* 0x000000ff00007211 */ /* 0x004fc800078e41ff */
[----:B------:R-:W-:Y:S02]  /*1d650*/  SHF.R.S32.HI R4, RZ, 0x1f, R0 ;  /* 0x0000001fff047819 */ /* 0x000fe40000011400 */
.L_x_1414:
[----:B------:R-:W-:Y:S05]  /*1d660*/  BSYNC B0 ;  /* 0x0000000000007941 */ /* 0x000fea0003800000 */
.L_x_1412:
[----:B------:R-:W2:Y:S04]  /*1d670*/  LDL.LU R22, [R1+0x54] ;  /* 0x0000540001167983 */ /* 0x000ea80000300800 */
[----:B------:R-:W3:Y:S04]  /*1d680*/  LDL.LU R21, [R1+0x90] ;  /* 0x0000900001157983 */ /* 0x000ee80000300800 */
[----:B------:R-:W4:Y:S04]  /*1d690*/  LDL.LU R20, [R1+0x120] ;  /* 0x0001200001147983 */ /* 0x000f280000300800 */
        /* <DEDUP_REMOVED lines=11> */
[----:B------:R-:W4:Y:S04]  /*1d750*/  LDL R23, [R1] ;  /* 0x0000000001177983 */ /* 0x000f280000100800 */
[----:B------:R-:W4:Y:S04]  /*1d760*/  LDL R25, [R1+0x10] ;  /* 0x0000100001197983 */ /* 0x000f280000100800 */
[----:B------:R-:W4:Y:S01]  /*1d770*/  LDL R24, [R1+0x14] ;  /* 0x0000140001187983 */ /* 0x000f220000100800 */
[----:B------:R-:W-:-:S04]  /*1d780*/  LEA R134, P3, R0, R238, 0x1 ;  /* 0x000000ee00867211 */ /* 0x000fc800078608ff */
[----:B------:R-:W-:Y:S01]  /*1d790*/  LEA.HI.X R135, R0, R237, R4, 0x1, P3 ;  /* 0x000000ed00877211 */ /* 0x000fe200018f0c04 */
[----:B------:R-:W-:Y:S04]  /*1d7a0*/  STL [R1+0x178], R140 ;  /* 0x0001788c01007387 */ /* 0x000fe80000100800 */
[----:B------:R-:W-:Y:S01]  /*1d7b0*/  STL [R1+0x174], R139 ;  /* 0x0001748b01007387 */ /* 0x000fe20000100800 */
[----:B--2---:R-:W-:Y:S02]  /*1d7c0*/  IMAD.MOV.U32 R52, RZ, RZ, R22 ;  /* 0x000000ffff347224 */ /* 0x004fe400078e0016 */
[----:B---3--:R-:W-:Y:S01]  /*1d7d0*/  IMAD.MOV.U32 R53, RZ, RZ, R21 ;  /* 0x000000ffff357224 */ /* 0x008fe200078e0015 */
[----:B----4-:R-:W-:Y:S01]  /*1d7e0*/  MOV R37, R20 ;  /* 0x0000001400257202 */ /* 0x010fe20000000f00 */
[----:B------:R-:W-:-:S02]  /*1d7f0*/  IMAD.MOV.U32 R54, RZ, RZ, R19 ;  /* 0x000000ffff367224 */ /* 0x000fc400078e0013 */
[----:B------:R-:W-:Y:S01]  /*1d800*/  IMAD.MOV.U32 R61, RZ, RZ, R14 ;  /* 0x000000ffff3d7224 */ /* 0x000fe200078e000e */
[----:B------:R-:W-:Y:S01]  /*1d810*/  MOV R60, R13 ;  /* 0x0000000d003c7202 */ /* 0x000fe20000000f00 */
[----:B------:R-:W-:Y:S02]  /*1d820*/  IMAD.MOV.U32 R59, RZ, RZ, R12 ;  /* 0x000000ffff3b7224 */ /* 0x000fe400078e000c */
[----:B------:R-:W-:Y:S02]  /*1d830*/  IMAD.MOV.U32 R58, RZ, RZ, R11 ;  /* 0x000000ffff3a7224 */ /* 0x000fe400078e000b */
[----:B------:R-:W-:Y:S01]  /*1d840*/  IMAD.MOV.U32 R57, RZ, RZ, R10 ;  /* 0x000000ffff397224 */ /* 0x000fe200078e000a */
[----:B------:R-:W-:Y:S01]  /*1d850*/  ISETP.GE.AND P1, PT, R132, R23, PT ;  /* 0x000000178400720c */ /* 0x000fe20003f26270 */
[----:B------:R-:W-:Y:S01]  /*1d860*/  IMAD.MOV.U32 R50, RZ, RZ, R5 ;  /* 0x000000ffff327224 */ /* 0x000fe200078e0005 */
[----:B------:R-:W-:Y:S01]  /*1d870*/  MOV R51, R7 ;  /* 0x0000000700337202 */ /* 0x000fe20000000f00 */
[----:B------:R-:W-:-:S02]  /*1d880*/  IMAD.MOV.U32 R63, RZ, RZ, R25 ;  /* 0x000000ffff3f7224 */ /* 0x000fc400078e0019 */
[----:B------:R-:W-:-:S08]  /*1d890*/  IMAD.MOV.U32 R64, RZ, RZ, R24 ;  /* 0x000000ffff407224 */ /* 0x000fd000078e0018 */
[----:B------:R-:W-:Y:S01]  /*1d8a0*/  @!P1 IADD3 R5, P2, R0, R168, RZ ;  /* 0x000000a800059210 */ /* 0x000fe20007f5e0ff */
[----:B------:R-:W-:Y:S02]  /*1d8b0*/  @!P1 IMAD.MOV.U32 R10, RZ, RZ, R0 ;  /* 0x000000ffff0a9224 */ /* 0x000fe400078e0000 */
[----:B------:R-:W-:Y:S02]  /*1d8c0*/  @!P1 IMAD.MOV.U32 R11, RZ, RZ, R4 ;  /* 0x000000ffff0b9224 */ /* 0x000fe400078e0004 */
[----:B------:R-:W-:Y:S01]  /*1d8d0*/  @!P1 IMAD.X R7, R4, 0x1, R216, P2 ;  /* 0x0000000104079824 */ /* 0x000fe200010e06d8 */
[----:B------:R-:W-:Y:S01]  /*1d8e0*/  @!P1 LEA R48, P2, R5, R238, 0x1 ;  /* 0x000000ee05309211 */ /* 0x000fe200078408ff */
[----:B------:R-:W-:Y:S01]  /*1d8f0*/  IMAD.MOV.U32 R56, RZ, RZ, R9 ;  /* 0x000000ffff387224 */ /* 0x000fe200078e0009 */
[C---:B------:R-:W-:Y:S01]  /*1d900*/  @!P1 LEA R9, P4, R63.reuse, R0, 0x5 ;  /* 0x000000003f099211 */ /* 0x040fe200078828ff */
[----:B------:R-:W-:Y:S02]  /*1d910*/  @!P1 IMAD R12, R64, 0x30, RZ ;  /* 0x00000030400c9824 */ /* 0x000fe400078e02ff */
[----:B------:R-:W-:Y:S01]  /*1d920*/  @!P1 IMAD.WIDE.U32 R10, R63, 0x30, R10 ;  /* 0x000000303f0a9825 */ /* 0x000fe200078e000a */
[----:B------:R-:W-:-:S02]  /*1d930*/  @!P1 LEA.HI.X R49, R5, R237, R7, 0x1, P2 ;  /* 0x000000ed05319211 */ /* 0x000fc400010f0c07 */
[C---:B------:R-:W-:Y:S02]  /*1d940*/  @!P1 LEA R5, P3, R63.reuse, R0, 0x6 ;  /* 0x000000003f059211 */ /* 0x040fe400078630ff */
[--C-:B------:R-:W-:Y:S02]  /*1d950*/  @!P1 LEA.HI.X R13, R63, R4, R64.reuse, 0x5, P4 ;  /* 0x000000043f0d9211 */ /* 0x100fe400020f2c40 */
[----:B------:R-:W-:Y:S02]  /*1d960*/  @!P1 IADD3 R12, R11, R12, RZ ;  /* 0x0000000c0b0c9210 */ /* 0x000fe40007ffe0ff */
[----:B------:R-:W-:Y:S02]  /*1d970*/  @!P1 LEA R44, P4, R10, R238, 0x1 ;  /* 0x000000ee0a2c9211 */ /* 0x000fe400078808ff */
[C---:B------:R-:W-:Y:S01]  /*1d980*/  @!P1 LEA.HI.X R14, R63.reuse, R4, R64, 0x6, P3 ;  /* 0x000000043f0e9211 */ /* 0x040fe200018f3440 */
[----:B------:R-:W-:Y:S01]  /*1d990*/  @!P1 IMAD.MOV.U32 R11, RZ, RZ, R4 ;  /* 0x000000ffff0b9224 */ /* 0x000fe200078e0004 */
[----:B------:R-:W-:-:S02]  /*1d9a0*/  @!P1 LEA R7, P2, R63, R0, 0x7 ;  /* 0x000000003f079211 */ /* 0x000fc400078438ff */
[-C--:B------:R-:W-:Y:S02]  /*1d9b0*/  @!P1 LEA R42, P3, R5, R238.reuse, 0x1 ;  /* 0x000000ee052a9211 */ /* 0x080fe400078608ff */
[-C--:B------:R-:W-:Y:S01]  /*1d9c0*/  @!P1 LEA.HI.X R45, R10, R237.reuse, R12, 0x1, P4 ;  /* 0x000000ed0a2d9211 */ /* 0x080fe200020f0c0c */
[----:B------:R-:W-:Y:S01]  /*1d9d0*/  @!P1 IMAD.MOV.U32 R10, RZ, RZ, R0 ;  /* 0x000000ffff0a9224 */ /* 0x000fe200078e0000 */
[----:B------:R-:W-:Y:S01]  /*1d9e0*/  @!P1 LEA R46, P5, R9, R238, 0x1 ;  /* 0x000000ee092e9211 */ /* 0x000fe200078a08ff */
[----:B------:R-:W-:Y:S01]  /*1d9f0*/  IMAD.MOV.U32 R62, RZ, RZ, R15 ;  /* 0x000000ffff3e7224 */ /* 0x000fe200078e000f */
[C---:B------:R-:W-:Y:S01]  /*1da00*/  @!P1 LEA.HI.X R15, R63.reuse, R4, R64, 0x7, P2 ;  /* 0x000000043f0f9211 */ /* 0x040fe200010f3c40 */
[----:B------:R-:W-:Y:S01]  /*1da10*/  @!P1 IMAD.WIDE.U32 R20, R63, 0x50, R10 ;  /* 0x000000503f149825 */ /* 0x000fe200078e000a */
[-C--:B------:R-:W-:Y:S02]  /*1da20*/  @!P1 LEA.HI.X R43, R5, R237.reuse, R14, 0x1, P3 ;  /* 0x000000ed052b9211 */ /* 0x080fe400018f0c0e */
[----:B------:R-:W-:Y:S01]  /*1da30*/  @!P1 LEA R40, P2, R7, R238, 0x1 ;  /* 0x000000ee07289211 */ /* 0x000fe200078408ff */
[----:B------:R-:W-:Y:S01]  /*1da40*/  @!P1 IMAD R5, R64, 0x50, RZ ;  /* 0x0000005040059824 */ /* 0x000fe200078e02ff */
[----:B------:R-:W-:Y:S01]  /*1da50*/  @!P1 LEA.HI.X R47, R9, R237, R13, 0x1, P5 ;  /* 0x000000ed092f9211 */ /* 0x000fe200028f0c0d */
[----:B------:R-:W-:-:S02]  /*1da60*/  @!P1 IMAD.MOV.U32 R12, RZ, RZ, R0 ;  /* 0x000000ffff0c9224 */ /* 0x000fc400078e0000 */
[----:B------:R-:W-:Y:S01]  /*1da70*/  @!P1 IMAD.MOV.U32 R13, RZ, RZ, R4 ;  /* 0x000000ffff0d9224 */ /* 0x000fe200078e0004 */
[----:B------:R-:W-:Y:S01]  /*1da80*/  @!P1 MOV R22, R0 ;  /* 0x0000000000169202 */ /* 0x000fe20000000f00 */
[----:B------:R-:W-:Y:S01]  /*1da90*/  @!P1 IMAD.MOV.U32 R24, RZ, RZ, R0 ;  /* 0x000000ffff189224 */ /* 0x000fe200078e0000 */
[----:B------:R-:W-:Y:S01]  /*1daa0*/  @!P1 LEA.HI.X R41, R7, R237, R15, 0x1, P2 ;  /* 0x000000ed07299211 */ /* 0x000fe200010f0c0f */
[----:B------:R-:W-:Y:S01]  /*1dab0*/  @!P1 IMAD.MOV.U32 R25, RZ, RZ, R4 ;  /* 0x000000ffff199224 */ /* 0x000fe200078e0004 */
[----:B------:R-:W-:Y:S01]  /*1dac0*/  @!P1 LEA R38, P2, R20, R238, 0x1 ;  /* 0x000000ee14269211 */ /* 0x000fe200078408ff */
[----:B------:R-:W-:Y:S02]  /*1dad0*/  IMAD.MOV.U32 R55, RZ, RZ, R18 ;  /* 0x000000ffff377224 */ /* 0x000fe400078e0012 */
[----:B------:R-:W-:Y:S02]  /*1dae0*/  @!P1 IMAD.MOV.U32 R23, RZ, RZ, R4 ;  /* 0x000000ffff179224 */ /* 0x000fe400078e0004 */
[----:B------:R-:W-:-:S02]  /*1daf0*/  @!P1 IMAD.IADD R5, R21, 0x1, R5 ;  /* 0x0000000115059824 */ /* 0x000fc400078e0205 */
[----:B------:R-:W-:Y:S02]  /*1db00*/  @!P1 IMAD R7, R64, 0x60, RZ ;  /* 0x0000006040079824 */ /* 0x000fe400078e02ff */
[----:B------:R-:W-:Y:S01]  /*1db10*/  @!P1 IMAD.WIDE.U32 R18, R63, 0x60, R12 ;  /* 0x000000603f129825 */ /* 0x000fe200078e000c */
[----:B------:R-:W-:-:S03]  /*1db20*/  @!P1 LEA.HI.X R39, R20, R237, R5, 0x1, P2 ;  /* 0x000000ed14279211 */ /* 0x000fc600010f0c05 */
[----:B------:R-:W-:Y:S01]  /*1db30*/  @!P1 IMAD.WIDE.U32 R14, R63, 0x70, R10 ;  /* 0x000000703f0e9825 */ /* 0x000fe200078e000a */
[----:B------:R-:W-:-:S03]  /*1db40*/  @!P1 IADD3 R5, R7, R19, RZ ;  /* 0x0000001307059210 */ /* 0x000fc60007ffe0ff */
[C---:B------:R-:W-:Y:S02]  /*1db50*/  @!P1 IMAD R9, R64.reuse, 0x70, RZ ;  /* 0x0000007040099824 */ /* 0x040fe400078e02ff */
[----:B------:R-:W-:Y:S02]  /*1db60*/  @!P1 IMAD R27, R64, 0xa0, RZ ;  /* 0x000000a0401b9824 */ /* 0x000fe400078e02ff */
[----:B------:R-:W-:Y:S01]  /*1db70*/  @!P1 IMAD.WIDE.U32 R10, R63, 0xa0, R24 ;  /* 0x000000a03f0a9825 */ /* 0x000fe200078e0018 */
[----:B------:R-:W-:-:S03]  /*1db80*/  @!P1 LEA R34, P5, R18, R238, 0x1 ;  /* 0x000000ee12229211 */ /* 0x000fc600078a08ff */
[----:B------:R-:W-:Y:S02]  /*1db90*/  @!P1 IMAD R26, R64, 0x90, RZ ;  /* 0x00000090401a9824 */ /* 0x000fe400078e02ff */
[----:B------:R-:W-:Y:S01]  /*1dba0*/  @!P1 IMAD.WIDE.U32 R12, R63, 0x90, R22 ;  /* 0x000000903f0c9825 */ /* 0x000fe200078e0016 */
[----:B------:R-:W-:-:S03]  /*1dbb0*/  @!P1 LEA R28, P2, R10, R238, 0x1 ;  /* 0x000000ee0a1c9211 */ /* 0x000fc600078408ff */
[----:B------:R-:W-:Y:S02]  /*1dbc0*/  @!P1 IMAD.IADD R7, R15, 0x1, R9 ;  /* 0x000000010f079824 */ /* 0x000fe400078e0209 */
[----:B------:R-:W-:Y:S01]  /*1dbd0*/  @!P1 IMAD.IADD R11, R27, 0x1, R11 ;  /* 0x000000011b0b9824 */ /* 0x000fe200078e020b */
[-C--:B------:R-:W-:Y:S01]  /*1dbe0*/  @!P1 LEA R32, P4, R14, R238.reuse, 0x1 ;  /* 0x000000ee0e209211 */ /* 0x080fe200078808ff */
[----:B------:R-:W-:Y:S01]  /*1dbf0*/  @!P1 IMAD.IADD R9, R13, 0x1, R26 ;  /* 0x000000010d099824 */ /* 0x000fe200078e021a */
[----:B------:R-:W-:Y:S01]  /*1dc00*/  @!P1 LEA R30, P3, R12, R238, 0x1 ;  /* 0x000000ee0c1e9211 */ /* 0x000fe200078608ff */
[----:B------:R-:W-:Y:S01]  /*1dc10*/  @P1 STS.128 [R189+0xa000], RZ ;  /* 0x00a000ffbd001388 */ /* 0x000fe20000000c00 */
[-C--:B------:R-:W-:Y:S01]  /*1dc20*/  @!P1 LEA.HI.X R35, R18, R237.reuse, R5, 0x1, P5 ;  /* 0x000000ed12239211 */ /* 0x080fe200028f0c05 */
[----:B------:R-:W-:Y:S01]  /*1dc30*/  @!P1 IMAD.MOV.U32 R18, RZ, RZ, R0 ;  /* 0x000000ffff129224 */ /* 0x000fe200078e0000 */
[----:B------:R-:W-:Y:S01]  /*1dc40*/  @!P1 MOV R19, R4 ;  /* 0x0000000400139202 */ /* 0x000fe20000000f00 */
[----:B------:R-:W-:Y:S01]  /*1dc50*/  @!PT LDS RZ, [RZ] ;  /* 0x00000000fffff984 */ /* 0x000fe20000000800 */
[----:B------:R-:W-:Y:S01]  /*1dc60*/  @!PT LDS RZ, [RZ] ;  /* 0x00000000fffff984 */ /* 0x000fe20000000800 */
[----:B------:R-:W-:Y:S01]  /*1dc70*/  @!PT LDS RZ, [RZ] ;  /* 0x00000000fffff984 */ /* 0x000fe20000000800 */
[----:B------:R2:W-:Y:S01]  /*1dc80*/  @!P1 LDGSTS.E.BYPASS.LTC128B.128 [R189+0xa000], [R134.64] ;  /* 0x0a00000086bd9fae */ /* 0x0005e2000b901d46 */
[-C--:B------:R-:W-:Y:S01]  /*1dc90*/  @!P1 LEA.HI.X R29, R10, R237.reuse, R11, 0x1, P2 ;  /* 0x000000ed0a1d9211 */ /* 0x080fe200010f0c0b */
[--C-:B------:R-:W-:Y:S01]  /*1dca0*/  @!P1 IMAD.MOV.U32 R15, RZ, RZ, R4.reuse ;  /* 0x000000ffff0f9224 */ /* 0x100fe200078e0004 */
[-C--:B------:R-:W-:Y:S01]  /*1dcb0*/  @!P1 LEA.HI.X R33, R14, R237.reuse, R7, 0x1, P4 ;  /* 0x000000ed0e219211 */ /* 0x080fe200020f0c07 */
[----:B------:R-:W-:Y:S01]  /*1dcc0*/  @P1 STS.128 [R189+0xa800], RZ ;  /* 0x00a800ffbd001388 */ /* 0x000fe20000000c00 */
        /* <DEDUP_REMOVED lines=12> */
[----:B------:R-:W-:Y:S01]  /*1dd90*/  @!P1 IMAD.MOV.U32 R4, RZ, RZ, R0 ;  /* 0x000000ffff049224 */ /* 0x000fe200078e0000 */
[----:B------:R-:W-:Y:S01]  /*1dda0*/  @!PT LDS RZ, [RZ] ;  /* 0x00000000fffff984 */ /* 0x000fe20000000800 */
[----:B------:R-:W-:Y:S01]  /*1ddb0*/  @!PT LDS RZ, [RZ] ;  /* 0x00000000fffff984 */ /* 0x000fe20000000800 */
[----:B------:R-:W-:Y:S01]  /*1ddc0*/  @!PT LDS RZ, [RZ] ;  /* 0x00000000fffff984 */ /* 0x000fe20000000800 */
[----:B------:R2:W-:Y:S01]  /*1ddd0*/  @!P1 LDGSTS.E.BYPASS.LTC128B.128 [R189+0xb000], [R46.64] ;  /* 0x0b0000002ebd9fae */ /* 0x0005e2000b901d46 */
[----:B------:R-:W-:Y:S02]  /*1dde0*/  @!P1 IMAD R0, R64, 0xb0, RZ ;  /* 0x000000b040009824 */ /* 0x000fe400078e02ff */
[----:B------:R-:W-:Y:S01]  /*1ddf0*/  @!P1 IMAD.WIDE.U32 R18, R63, 0xb0, R18 ;  /* 0x000000b03f129825 */ /* 0x000fe200078e0012 */
[----:B------:R-:W-:Y:S04]  /*1de00*/  @P1 STS.128 [R189+0xb800], RZ ;  /* 0x00b800ffbd001388 */ /* 0x000fe80000000c00 */
[----:B------:R-:W-:Y:S01]  /*1de10*/  @!PT LDS RZ, [RZ] ;  /* 0x00000000fffff984 */ /* 0x000fe20000000800 */
[----:B------:R-:W-:Y:S01]  /*1de20*/  @!PT LDS RZ, [RZ] ;  /* 0x00000000fffff984 */ /* 0x000fe20000000800 */
[----:B------:R-:W-:Y:S01]  /*1de30*/  @!PT LDS RZ, [RZ] ;  /* 0x00000000fffff984 */ /* 0x000fe20000000800 */
[----:B------:R2:W-:Y:S01]  /*1de40*/  @!P1 LDGSTS.E.BYPASS.LTC128B.128 [R189+0xb800], [R44.64] ;  /* 0x0b8000002cbd9fae */ /* 0x0005e2000b901d46 */
[----:B------:R-:W-:Y:S01]  /*1de50*/  @!P1 IMAD.IADD R0, R19, 0x1, R0 ;  /* 0x0000000113009824 */ /* 0x000fe200078e0200 */
[----:B------:R-:W-:-:S02]  /*1de60*/  @!P1 LEA R26, P2, R18, R238, 0x1 ;  /* 0x000000ee121a9211 */ /* 0x000fc400078408ff */
[----:B------:R-:W-:Y:S01]  /*1de70*/  @P1 STS.128 [R189+0xc000], RZ ;  /* 0x00c000ffbd001388 */ /* 0x000fe20000000c00 */
[----:B------:R-:W-:-:S03]  /*1de80*/  @!P1 IMAD R20, R64, 0xc0, RZ ;  /* 0x000000c040149824 */ /* 0x000fc600078e02ff */
[----:B------:R-:W-:Y:S01]  /*1de90*/  @!PT LDS RZ, [RZ] ;  /* 0x00000000fffff984 */ /* 0x000fe20000000800 */
[----:B------:R-:W-:Y:S01]  /*1dea0*/  @!PT LDS RZ, [RZ] ;  /* 0x00000000fffff984 */ /* 0x000fe20000000800 */
[----:B------:R-:W-:Y:S01]  /*1deb0*/  @!PT LDS RZ, [RZ] ;  /* 0x00000000fffff984 */ /* 0x000fe20000000800 */
[----:B------:R1:W-:Y:S01]  /*1dec0*/  @!P1 LDGSTS.E.BYPASS.LTC128B.128 [R189+0xc000], [R42.64] ;  /* 0x0c0000002abd9fae */ /* 0x0003e2000b901d46 */
[----:B------:R-:W-:-:S03]  /*1ded0*/  @!P1 IMAD.WIDE.U32 R14, R63, 0xc0, R14 ;  /* 0x000000c03f0e9825 */ /* 0x000fc600078e000e */
[----:B------:R-:W-:Y:S01]  /*1dee0*/  @P1 STS.128 [R189+0xc800], RZ ;  /* 0x00c800ffbd001388 */ /* 0x000fe20000000c00 */
[----:B------:R-:W-:-:S03]  /*1def0*/  @!P1 IMAD R7, R64, 0xd0, RZ ;  /* 0x000000d040079824 */ /* 0x000fc600078e02ff */
[----:B------:R-:W-:Y:S01]  /*1df00*/  @!PT LDS RZ, [RZ] ;  /* 0x00000000fffff984 */ /* 0x000fe20000000800 */
[----:B------:R-:W-:Y:S01]  /*1df10*/  @!PT LDS RZ, [RZ] ;  /* 0x00000000fffff984 */ /* 0x000fe20000000800 */
[----:B------:R-:W-:Y:S01]  /*1df20*/  @!PT LDS RZ, [RZ] ;  /* 0x00000000fffff984 */ /* 0x000fe20000000800 */
[----:B------:R1:W-:Y:S01]  /*1df30*/  @!P1 LDGSTS.E.BYPASS.LTC128B.128 [R189+0xc800], [R38.64] ;  /* 0x0c80000026bd9fae */ /* 0x0003e2000b901d46 */
[----:B------:R-:W-:Y:S01]  /*1df40*/  @!P1 IMAD.WIDE.U32 R12, R63, 0xd0, R12 ;  /* 0x000000d03f0c9825 */ /* 0x000fe200078e000c */
[----:B------:R-:W-:Y:S02]  /*1df50*/  @!P1 LEA.HI.X R27, R18, R237, R0, 0x1, P2 ;  /* 0x000000ed121b9211 */ /* 0x000fe400010f0c00 */
[----:B------:R-:W-:Y:S01]  /*1df60*/  @P1 STS.128 [R189+0xd000], RZ ;  /* 0x00d000ffbd001388 */ /* 0x000fe20000000c00 */
[----:B------:R-:W-:-:S03]  /*1df70*/  @!P1 IMAD R9, R64, 0xe0, RZ ;  /* 0x000000e040099824 */ /* 0x000fc600078e02ff */
[----:B------:R-:W-:Y:S01]  /*1df80*/  @!PT LDS RZ, [RZ] ;  /* 0x00000000fffff984 */ /* 0x000fe20000000800 */
[----:B------:R-:W-:Y:S01]  /*1df90*/  @!PT LDS RZ, [RZ] ;  /* 0x00000000fffff984 */ /* 0x000fe20000000800 */
[----:B------:R-:W-:Y:S01]  /*1dfa0*/  @!PT LDS RZ, [RZ] ;  /* 0x00000000fffff984 */ /* 0x000fe20000000800 */
[----:B------:R1:W-:Y:S01]  /*1dfb0*/  @!P1 LDGSTS.E.BYPASS.LTC128B.128 [R189+0xd000], [R34.64] ;  /* 0x0d00000022bd9fae */ /* 0x0003e2000b901d46 */
[----:B------:R-:W-:Y:S01]  /*1dfc0*/  @!P1 IMAD.WIDE.U32 R10, R63, 0xe0, R10 ;  /* 0x000000e03f0a9825 */ /* 0x000fe200078e000a */
[----:B------:R-:W-:Y:S02]  /*1dfd0*/  @!P1 LEA R24, P5, R14, R238, 0x1 ;  /* 0x000000ee0e189211 */ /* 0x000fe400078a08ff */
[----:B------:R-:W-:Y:S01]  /*1dfe0*/  @P1 STS.128 [R189+0xd800], RZ ;  /* 0x00d800ffbd001388 */ /* 0x000fe20000000c00 */
[----:B------:R-:W-:-:S03]  /*1dff0*/  @!P1 IMAD.IADD R0, R20, 0x1, R15 ;  /* 0x0000000114009824 */ /* 0x000fc600078e020f */
[----:B------:R-:W-:Y:S01]  /*1e000*/  @!PT LDS RZ, [RZ] ;  /* 0x00000000fffff984 */ /* 0x000fe20000000800 */
[----:B------:R-:W-:Y:S01]  /*1e010*/  @!PT LDS RZ, [RZ] ;  /* 0x00000000fffff984 */ /* 0x000fe20000000800 */
[----:B------:R-:W-:Y:S01]  /*1e020*/  @!PT LDS RZ, [RZ] ;  /* 0x00000000fffff984 */ /* 0x000fe20000000800 */
[----:B------:R1:W-:Y:S01]  /*1e030*/  @!P1 LDGSTS.E.BYPASS.LTC128B.128 [R189+0xd800], [R32.64] ;  /* 0x0d80000020bd9fae */ /* 0x0003e2000b901d46 */
[----:B------:R-:W-:Y:S01]  /*1e040*/  @!P1 IMAD R21, R64, 0xf0, RZ ;  /* 0x000000f040159824 */ /* 0x000fe200078e02ff */
[----:B------:R-:W-:Y:S01]  /*1e050*/  @!P1 IADD3 R7, R13, R7, RZ ;  /* 0x000000070d079210 */ /* 0x000fe20007ffe0ff */
[----:B------:R-:W-:Y:S01]  /*1e060*/  @!P1 IMAD.WIDE.U32 R4, R63, 0xf0, R4 ;  /* 0x000000f03f049825 */ /* 0x000fe200078e0004 */
[----:B------:R-:W-:Y:S01]  /*1e070*/  @P1 STS.128 [R189+0xe000], RZ ;  /* 0x00e000ffbd001388 */ /* 0x000fe20000000c00 */
[----:B------:R-:W-:-:S03]  /*1e080*/  @!P1 LEA R22, P4, R12, R238, 0x1 ;  /* 0x000000ee0c169211 */ /* 0x000fc600078808ff */
[----:B------:R-:W-:Y:S01]  /*1e090*/  @!PT LDS RZ, [RZ] ;  /* 0x00000000fffff984 */ /* 0x000fe20000000800 */
[----:B------:R-:W-:Y:S01]  /*1e0a0*/  @!PT LDS RZ, [RZ] ;  /* 0x00000000fffff984 */ /* 0x000fe20000000800 */
[----:B------:R-:W-:Y:S01]  /*1e0b0*/  @!PT LDS RZ, [RZ] ;  /* 0x00000000fffff984 */ /* 0x000fe20000000800 */
[----:B------:R1:W-:Y:S01]  /*1e0c0*/  @!P1 LDGSTS.E.BYPASS.LTC128B.128 [R189+0xe000], [R40.64] ;  /* 0x0e00000028bd9fae */ /* 0x0003e2000b901d46 */
[----:B------:R-:W-:Y:S01]  /*1e0d0*/  @!P1 IMAD.IADD R9, R9, 0x1, R11 ;  /* 0x0000000109099824 */ /* 0x000fe200078e020b */
[-C--:B------:R-:W-:Y:S02]  /*1e0e0*/  @!P1 LEA R20, P3, R10, R238.reuse, 0x1 ;  /* 0x000000ee0a149211 */ /* 0x080fe400078608ff */
[----:B------:R-:W-:Y:S01]  /*1e0f0*/  @P1 STS.128 [R189+0xe800], RZ ;  /* 0x00e800ffbd001388 */ /* 0x000fe20000000c00 */
[----:B------:R-:W-:Y:S01]  /*1e100*/  @!P1 LEA.HI.X R25, R14, R237, R0, 0x1, P5 ;  /* 0x000000ed0e199211 */ /* 0x000fe200028f0c00 */
[----:B------:R-:W-:Y:S02]  /*1e110*/  @!P1 IMAD.IADD R5, R5, 0x1, R21 ;  /* 0x0000000105059824 */ /* 0x000fe400078e0215 */
[----:B------:R-:W-:Y:S01]  /*1e120*/  @!PT LDS RZ, [RZ] ;  /* 0x00000000fffff984 */ /* 0x000fe20000000800 */
[----:B------:R-:W-:Y:S01]  /*1e130*/  @!PT LDS RZ, [RZ] ;  /* 0x00000000fffff984 */ /* 0x000fe20000000800 */
[----:B------:R-:W-:Y:S01]  /*1e140*/  @!PT LDS RZ, [RZ] ;  /* 0x00000000fffff984 */ /* 0x000fe20000000800 */
[----:B------:R1:W-:Y:S01]  /*1e150*/  @!P1 LDGSTS.E.BYPASS.LTC128B.128 [R189+0xe800], [R30.64] ;  /* 0x0e8000001ebd9fae */ /* 0x0003e2000b901d46 */
[----:B------:R-:W-:-:S03]  /*1e160*/  @!P1 LEA R18, P2, R4, R238, 0x1 ;  /* 0x000000ee04129211 */ /* 0x000fc600078408ff */
[----:B------:R-:W-:Y:S01]  /*1e170*/  @P1 STS.128 [R189+0xf000], RZ ;  /* 0x00f000ffbd001388 */ /* 0x000fe20000000c00 */
[----:B------:R-:W-:-:S03]  /*1e180*/  @!P1 LEA.HI.X R23, R12, R237, R7, 0x1, P4 ;  /* 0x000000ed0c179211 */ /* 0x000fc600020f0c07 */
[----:B------:R-:W-:Y:S01]  /*1e190*/  @!PT LDS RZ, [RZ] ;  /* 0x00000000fffff984 */ /* 0x000fe20000000800 */
[----:B------:R-:W-:Y:S01]  /*1e1a0*/  @!PT LDS RZ, [RZ] ;  /* 0x00000000fffff984 */ /* 0x000fe20000000800 */
[----:B------:R-:W-:Y:S01]  /*1e1b0*/  @!PT LDS RZ, [RZ] ;  /* 0x00000000fffff984 */ /* 0x000fe20000000800 */
[----:B------:R1:W-:Y:S01]  /*1e1c0*/  @!P1 LDGSTS.E.BYPASS.LTC128B.128 [R189+0xf000], [R28.64] ;  /* 0x0f0000001cbd9fae */ /* 0x0003e2000b901d46 */
[----:B------:R-:W-:-:S03]  /*1e1d0*/  @!P1 LEA.HI.X R21, R10, R237, R9, 0x1, P3 ;  /* 0x000000ed0a159211 */ /* 0x000fc600018f0c09 */
[----:B------:R-:W-:Y:S01]  /*1e1e0*/  @P1 STS.128 [R189+0xf800], RZ ;  /* 0x00f800ffbd001388 */ /* 0x000fe20000000c00 */
[----:B------:R-:W-:-:S03]  /*1e1f0*/  @!P1 LEA.HI.X R19, R4, R237, R5, 0x1, P2 ;  /* 0x000000ed04139211 */ /* 0x000fc600010f0c05 */
        /* <DEDUP_REMOVED lines=25> */
[----:B-1----:R-:W1:Y:S04]  /*1e390*/  LDSM.16.M88.4 R28, [R176+0x2000] ;  /* 0x00200000b01c783b */ /* 0x002e680000000200 */
[----:B------:R-:W3:Y:S01]  /*1e3a0*/  LDSM.16.M88.4 R40, [R176+0x3000] ;  /* 0x00300000b028783b */ /* 0x000ee20000000200 */
[----:B------:R-:W-:-:S02]  /*1e3b0*/  IMAD.MOV.U32 R64, RZ, RZ, R54 ;  /* 0x000000ffff407224 */ /* 0x000fc400078e0036 */
[----:B------:R-:W-:Y:S01]  /*1e3c0*/  IMAD.MOV.U32 R65, RZ, RZ, R53 ;  /* 0x000000ffff417224 */ /* 0x000fe200078e0035 */
[----:B------:R-:W4:Y:S01]  /*1e3d0*/  LD.E R0, [R16.64+0x18c] ;  /* 0x00018c0610007980 */ /* 0x000f22000c101900 */
[----:B------:R-:W-:Y:S01]  /*1e3e0*/  IMAD.MOV.U32 R66, RZ, RZ, R52 ;  /* 0x000000ffff427224 */ /* 0x000fe200078e0034 */
[----:B------:R-:W-:Y:S01]  /*1e3f0*/  MOV R63, R55 ;  /* 0x00000037003f7202 */ /* 0x000fe20000000f00 */
[----:B------:R-:W-:Y:S01]  /*1e400*/  IMAD.MOV.U32 R220, RZ, RZ, R65 ;  /* 0x000000ffffdc7224 */ /* 0x000fe200078e0041 */
[----:B--2---:R-:W2:Y:S01]  /*1e410*/  LDSM.16.M88.4 R20, [R176+0x2800] ;  /* 0x00280000b014783b */ /* 0x004ea20000000200 */
[----:B------:R-:W-:-:S03]  /*1e420*/  IMAD.MOV.U32 R221, RZ, RZ, R64 ;  /* 0x000000ffffdd7224 */ /* 0x000fc600078e0040 */
[----:B------:R-:W-:Y:S04]  /*1e430*/  LDSM.16.M88.4 R24, [R66] ;  /* 0x000000004218783b */ /* 0x000fe80000000200 */
[----:B------:R-:W2:Y:S04]  /*1e440*/  LDSM.16.M88.4 R64, [R100+0x3000] ;  /* 0x003000006440783b */ /* 0x000ea80000000200 */
[----:B------:R-:W2:Y:S04]  /*1e450*/  LDSM.16.M88.4 R52, [R176+0x3800] ;  /* 0x00380000b034783b */ /* 0x000ea80000000200 */
[----:B------:R-:W2:Y:S01]  /*1e460*/  LDSM.16.M88.4 R76, [R176+0x4000] ;  /* 0x00400000b04c783b */ /* 0x000ea20000000200 */
[----:B------:R-:W-:Y:S01]  /*1e470*/  MOV R222, R63 ;  /* 0x0000003f00de7202 */ /* 0x000fe20000000f00 */
[----:B------:R-:W-:Y:S01]  /*1e480*/  IMAD.MOV.U32 R117, RZ, RZ, R62 ;  /* 0x000000ffff757224 */ /* 0x000fe200078e003e */
[----:B------:R-:W-:Y:S01]  /*1e490*/  MOV R232, R58 ;  /* 0x0000003a00e87202 */ /* 0x000fe20000000f00 */
[----:B------:R-:W-:Y:S01]  /*1e4a0*/  IMAD.MOV.U32 R223, RZ, RZ, R61 ;  /* 0x000000ffffdf7224 */ /* 0x000fe200078e003d */
[----:B------:R-:W2:Y:S01]  /*1e4b0*/  LDSM.16.M88.4 R68, [R100+0x2800] ;  /* 0x002800006444783b */ /* 0x000ea20000000200 */
[----:B------:R-:W-:-:S02]  /*1e4c0*/  IMAD.MOV.U32 R233, RZ, RZ, R60 ;  /* 0x000000ffffe97224 */ /* 0x000fc400078e003c */
[----:B------:R-:W-:Y:S01]  /*1e4d0*/  IMAD.MOV.U32 R234, RZ, RZ, R59 ;  /* 0x000000ffffea7224 */ /* 0x000fe200078e003b */
[----:B------:R-:W2:Y:S01]  /*1e4e0*/  LDSM.16.M88.4 R80, [R100+0x3800] ;  /* 0x003800006450783b */ /* 0x000ea20000000200 */
[----:B------:R-:W-:Y:S02]  /*1e4f0*/  IMAD.MOV.U32 R101, RZ, RZ, R57 ;  /* 0x000000ffff657224 */ /* 0x000fe400078e0039 */
[----:B------:R-:W-:Y:S01]  /*1e500*/  IMAD.MOV.U32 R102, RZ, RZ, R56 ;  /* 0x000000ffff667224 */ /* 0x000fe200078e0038 */
[C---:B-1----:R-:W-:Y:S01]  /*1e510*/  HMMA.16816.F32 R60, R12.reuse, R28, RZ ;  /* 0x0000001c0c3c723c */ /* 0x042fe200000018ff */
[----:B------:R-:W1:Y:S01]  /*1e520*/  LDSM.16.M88.4 R84, [R100+0x4000] ;  /* 0x004000006454783b */ /* 0x000e620000000200 */
[----:B------:R-:W-:Y:S02]  /*1e530*/  IMAD.MOV.U32 R235, RZ, RZ, R51 ;  /* 0x000000ffffeb7224 */ /* 0x000fe400078e0033 */
[----:B------:R-:W-:Y:S01]  /*1e540*/  IMAD.MOV.U32 R236, RZ, RZ, R50 ;  /* 0x000000ffffec7224 */ /* 0x000fe200078e0032 */
[----:B------:R-:W1:Y:S03]  /*1e550*/  LDSM.16.M88.4 R88, [R176+0x4800] ;  /* 0x00480000b058783b */ /* 0x000e660000000200 */
[C---:B------:R-:W-:Y:S01]  /*1e560*/  HMMA.16816.F32 R56, R12.reuse, R30, RZ ;  /* 0x0000001e0c38723c */ /* 0x040fe200000018ff */
[----:B------:R-:W1:Y:S04]  /*1e570*/  LDSM.16.M88.4 R72, [R100+0x2000] ;  /* 0x002000006448783b */ /* 0x000e680000000200 */
[----:B------:R-:W-:Y:S03]  /*1e580*/  LDSM.16.M88.4 R96, [R100+0x6800] ;  /* 0x006800006460783b */ /* 0x000fe60000000200 */
[C---:B---3--:R-:W-:Y:S01]  /*1e590*/  HMMA.16816.F32 R32, R12.reuse, R40, RZ ;  /* 0x000000280c20723c */ /* 0x048fe200000018ff */
[----:B------:R-:W-:Y:S04]  /*1e5a0*/  LDSM.16.M88.4 R92, [R176+0x8000] ;  /* 0x00800000b05c783b */ /* 0x000fe80000000200 */
[----:B------:R-:W-:Y:S03]  /*1e5b0*/  LDSM.16.M88.4 R104, [R176+0x8800] ;  /* 0x00880000b068783b */ /* 0x000fe60000000200 */
[C---:B------:R-:W-:Y:S01]  /*1e5c0*/  HMMA.16816.F32 R28, R12.reuse, R42, RZ ;  /* 0x0000002a0c1c723c */ /* 0x040fe200000018ff */
[----:B------:R-:W-:Y:S04]  /*1e5d0*/  STL [R1+0x170], R138 ;  /* 0x0001708a01007387 */ /* 0x000fe80000100800 */
[----:B------:R-:W0:Y:S03]  /*1e5e0*/  LDGDEPBAR ;  /* 0x00000000000079af */ /* 0x000e260000000000 */
[C---:B--2---:R-:W-:Y:S08]  /*1e5f0*/  HMMA.16816.F32 R48, R12.reuse, R20, RZ ;  /* 0x000000140c30723c */ /* 0x044ff000000018ff */
[----:B------:R-:W-:Y:S08]  /*1e600*/  HMMA.16816.F32 R44, R12, R22, RZ ;  /* 0x000000160c2c723c */ /* 0x000ff000000018ff */
[C---:B------:R-:W-:Y:S08]  /*1e610*/  HMMA.16816.F32 R192, R24.reuse, R64, R32 ;  /* 0x0000004018c0723c */ /* 0x040ff00000001820 */
[----:B------:R-:W-:Y:S08]  /*1e620*/  HMMA.16816.F32 R172, R24, R66, R28 ;  /* 0x0000004218ac723c */ /* 0x000ff0000000181c */
[C---:B------:R-:W-:Y:S08]  /*1e630*/  HMMA.16816.F32 R20, R12.reuse, R52, RZ ;  /* 0x000000340c14723c */ /* 0x040ff000000018ff */
[C---:B------:R-:W-:Y:S01]  /*1e640*/  HMMA.16816.F32 R40, R12.reuse, R54, RZ ;  /* 0x000000360c28723c */ /* 0x040fe200000018ff */
[----:B------:R-:W-:Y:S07]  /*1e650*/  LDSM.16.M88.4 R52, [R100+0x6000] ;  /* 0x006000006434783b */ /* 0x000fee0000000200 */
[C---:B------:R-:W-:Y:S08]  /*1e660*/  HMMA.16816.F32 R32, R12.reuse, R76, RZ ;  /* 0x0000004c0c20723c */ /* 0x040ff000000018ff */
[----:B------:R-:W-:Y:S01]  /*1e670*/  HMMA.16816.F32 R28, R12, R78, RZ ;  /* 0x0000004e0c1c723c */ /* 0x000fe200000018ff */
[----:B------:R-:W-:Y:S07]  /*1e680*/  LDSM.16.M88.4 R76, [R100+0x5000] ;  /* 0x00500000644c783b */ /* 0x000fee0000000200 */
[C---:B------:R-:W-:Y:S08]  /*1e690*/  HMMA.16816.F32 R108, R24.reuse, R68, R48 ;  /* 0x00000044186c723c */ /* 0x040ff00000001830 */
[C---:B------:R-:W-:Y:S01]  /*1e6a0*/  HMMA.16816.F32 R196, R24.reuse, R70, R44 ;  /* 0x0000004618c4723c */ /* 0x040fe2000000182c */
[----:B------:R-:W-:Y:S04]  /*1e6b0*/  LDSM.16.M88.4 R68, [R100+0x4800] ;  /* 0x004800006444783b */ /* 0x000fe80000000200 */
[----:B------:R-:W-:Y:S03]  /*1e6c0*/  LDSM.16.M88.4 R44, [R176+0x5000] ;  /* 0x00500000b02c783b */ /* 0x000fe60000000200 */
[C---:B------:R-:W-:Y:S08]  /*1e6d0*/  HMMA.16816.F32 R168, R24.reuse, R80, R20 ;  /* 0x0000005018a8723c */ /* 0x040ff00000001814 */
[C---:B------:R-:W-:Y:S01]  /*1e6e0*/  HMMA.16816.F32 R128, R24.reuse, R82, R40 ;  /* 0x000000521880723c */ /* 0x040fe20000001828 */
[----:B------:R-:W2:Y:S04]  /*1e6f0*/  LDSM.16.M88.4 R80, [R176+0x6000] ;  /* 0x00600000b050783b */ /* 0x000ea80000000200 */
[----:B------:R-:W-:Y:S03]  /*1e700*/  LDSM.16.M88.4 R40, [R176+0x5800] ;  /* 0x00580000b028783b */ /* 0x000fe60000000200 */
[C---:B-1----:R-:W-:Y:S08]  /*1e710*/  HMMA.16816.F32 R124, R24.reuse, R84, R32 ;  /* 0x00000054187c723c */ /* 0x042ff00000001820 */
[----:B------:R-:W-:Y:S01]  /*1e720*/  HMMA.16816.F32 R200, R24, R86, R28 ;  /* 0x0000005618c8723c */ /* 0x000fe2000000181c */
[----:B------:R-:W1:Y:S07]  /*1e730*/  LDSM.16.M88.4 R84, [R176+0x6800] ;  /* 0x00680000b054783b */ /* 0x000e6e0000000200 */
[----:B------:R-:W-:Y:S08]  /*1e740*/  HMMA.16816.F32 R20, R12, R88, RZ ;  /* 0x000000580c14723c */ /* 0x000ff000000018ff */
[----:B------:R-:W-:Y:S01]  /*1e750*/  HMMA.16816.F32 R112, R24, R74, R56 ;  /* 0x0000004a1870723c */ /* 0x000fe20000001838 */
[----:B------:R-:W3:Y:S07]  /*1e760*/  LDSM.16.M88.4 R56, [R100+0x5800] ;  /* 0x005800006438783b */ /* 0x000eee0000000200 */
[----:B--2---:R-:W-:Y:S08]  /*1e770*/  HMMA.16816.F32 R28, R12, R82, RZ ;  /* 0x000000520c1c723c */ /* 0x004ff000000018ff */
[----:B------:R-:W-:Y:S08]  /*1e780*/  HMMA.16816.F32 R208, R24, R68, R20 ;  /* 0x0000004418d0723c */ /* 0x000ff00000001814 */
[----:B-1----:R-:W-:Y:S08]  /*1e790*/  HMMA.16816.F32 R20, R12, R84, RZ ;  /* 0x000000540c14723c */ /* 0x002ff000000018ff */
[----:B------:R-:W-:Y:S08]  /*1e7a0*/  HMMA.16816.F32 R120, R24, R72, R60 ;  /* 0x000000481878723c */ /* 0x000ff0000000183c */
[C---:B------:R-:W-:Y:S08]  /*1e7b0*/  HMMA.16816.F32 R60, R12.reuse, R46, RZ ;  /* 0x0000002e0c3c723c */ /* 0x040ff000000018ff */
[C---:B------:R-:W-:Y:S01]  /*1e7c0*/  HMMA.16816.F32 R64, R12.reuse, R44, RZ ;  /* 0x0000002c0c40723c */ /* 0x040fe200000018ff */
[----:B------:R-:W1:Y:S07]  /*1e7d0*/  LDSM.16.M88.4 R44, [R176+0x7000] ;  /* 0x00700000b02c783b */ /* 0x000e6e0000000200 */
[C---:B------:R-:W-:Y:S08]  /*1e7e0*/  HMMA.16816.F32 R48, R12.reuse, R40, RZ ;  /* 0x000000280c30723c */ /* 0x040ff000000018ff */
[C---:B------:R-:W-:Y:S08]  /*1e7f0*/  HMMA.16816.F32 R40, R12.reuse, R42, RZ ;  /* 0x0000002a0c28723c */ /* 0x040ff000000018ff */
[----:B------:R-:W-:Y:S01]  /*1e800*/  HMMA.16816.F32 R72, R12, R90, RZ ;  /* 0x0000005a0c48723c */ /* 0x000fe200000018ff */
[----:B------:R-:W-:Y:S07]  /*1e810*/  LDSM.16.M88.4 R88, [R176+0x7800] ;  /* 0x00780000b058783b */ /* 0x000fee0000000200 */
[C---:B------:R-:W-:Y:S08]  /*1e820*/  HMMA.16816.F32 R28, R24.reuse, R54, R28 ;  /* 0x00000036181c723c */ /* 0x040ff0000000181c */
[C---:B------:R-:W-:Y:S08]  /*1e830*/  HMMA.16816.F32 R20, R24.reuse, R96, R20 ;  /* 0x000000601814723c */ /* 0x040ff00000001814 */
[----:B------:R-:W-:Y:S01]  /*1e840*/  HMMA.16816.F32 R212, R24, R78, R60 ;  /* 0x0000004e18d4723c */ /* 0x000fe2000000183c */
[----:B------:R-:W2:Y:S07]  /*1e850*/  LDSM.16.M88.4 R60, [R100+0x8000] ;  /* 0x00800000643c783b */ /* 0x000eae0000000200 */
[----:B------:R-:W-:Y:S08]  /*1e860*/  HMMA.16816.F32 R32, R12, R80, RZ ;  /* 0x000000500c20723c */ /* 0x000ff000000018ff */
[C---:B------:R-:W-:Y:S01]  /*1e870*/  HMMA.16816.F32 R216, R24.reuse, R76, R64 ;  /* 0x0000004c18d8723c */ /* 0x040fe20000001840 */
[----:B------:R-:W1:Y:S07]  /*1e880*/  LDSM.16.M88.4 R76, [R176+0x9000] ;  /* 0x00900000b04c783b */ /* 0x000e6e0000000200 */
[C---:B---3--:R-:W-:Y:S08]  /*1e890*/  HMMA.16816.F32 R224, R24.reuse, R56, R48 ;  /* 0x0000003818e0723c */ /* 0x048ff00000001830 */
[----:B------:R-:W-:Y:S01]  /*1e8a0*/  HMMA.16816.F32 R228, R24, R58, R40 ;  /* 0x0000003a18e4723c */ /* 0x000fe20000001828 */
[----:B------:R-:W3:Y:S01]  /*1e8b0*/  LDSM.16.M88.4 R56, [R100+0x8800] ;  /* 0x008800006438783b */ /* 0x000ee20000000200 */
[----:B------:R-:W-:Y:S01]  /*1e8c0*/  IMAD.MOV.U32 R5, RZ, RZ, R30 ;  /* 0x000000ffff057224 */ /* 0x000fe200078e001e */
[----:B------:R-:W-:-:S05]  /*1e8d0*/  MOV R4, R31 ;  /* 0x0000001f00047202 */ /* 0x000fca0000000f00 */
[----:B------:R-:W-:Y:S01]  /*1e8e0*/  HMMA.16816.F32 R204, R24, R70, R72 ;  /* 0x0000004618cc723c */ /* 0x000fe20000001848 */
[----:B------:R-:W1:Y:S01]  /*1e8f0*/  LDSM.16.M88.4 R72, [R176+0x9800] ;  /* 0x00980000b048783b */ /* 0x000e620000000200 */
[----:B------:R-:W-:Y:S01]  /*1e900*/  IMAD.MOV.U32 R39, RZ, RZ, R28 ;  /* 0x000000ffff277224 */ /* 0x000fe200078e001c */
[----:B------:R-:W-:Y:S01]  /*1e910*/  MOV R10, R20 ;  /* 0x00000014000a7202 */ /* 0x000fe20000000f00 */
[----:B------:R-:W-:Y:S01]  /*1e920*/  IMAD.MOV.U32 R38, RZ, RZ, R29 ;  /* 0x000000ffff267224 */ /* 0x000fe200078e001d */
[----:B------:R-:W1:Y:S03]  /*1e930*/  LDSM.16.M88.4 R68, [R100+0x7000] ;  /* 0x007000006444783b */ /* 0x000e660000000200 */
[----:B------:R-:W-:Y:S01]  /*1e940*/  HMMA.16816.F32 R40, R12, R92, RZ ;  /* 0x0000005c0c28723c */ /* 0x000fe200000018ff */
[----:B------:R-:W-:Y:S01]  /*1e950*/  IMAD.MOV.U32 R103, RZ, RZ, R21 ;  /* 0x000000ffff677224 */ /* 0x000fe200078e0015 */
[----:B------:R-:W-:Y:S01]  /*1e960*/  STL [R1+0x16c], R137 ;  /* 0x00016c8901007387 */ /* 0x000fe20000100800 */
[----:B------:R-:W-:-:S02]  /*1e970*/  IMAD.MOV.U32 R11, RZ, RZ, R22 ;  /* 0x000000ffff0b7224 */ /* 0x000fc400078e0016 */
[----:B------:R-:W-:Y:S01]  /*1e980*/  IMAD.MOV.U32 R188, RZ, RZ, R23 ;  /* 0x000000ffffbc7224 */ /* 0x000fe200078e0017 */
[----:B------:R-:W1:Y:S02]  /*1e990*/  LDSM.16.M88.4 R64, [R100+0x7800] ;  /* 0x007800006440783b */ /* 0x000e640000000200 */
[C---:B------:R-:W-:Y:S02]  /*1e9a0*/  HMMA.16816.F32 R28, R12.reuse, R104, RZ ;  /* 0x000000680c1c723c */ /* 0x040fe400000018ff */
[----:B------:R2:W-:Y:S06]  /*1e9b0*/  STL [R1+0x168], R136 ;  /* 0x0001688801007387 */ /* 0x0005ec0000100800 */
[C---:B------:R-:W-:Y:S08]  /*1e9c0*/  HMMA.16816.F32 R20, R12.reuse, R106, RZ ;  /* 0x0000006a0c14723c */ /* 0x040ff000000018ff */
[----:B------:R-:W-:Y:S08]  /*1e9d0*/  HMMA.16816.F32 R84, R12, R86, RZ ;  /* 0x000000560c54723c */ /* 0x000ff000000018ff */
[----:B--2---:R-:W-:Y:S08]  /*1e9e0*/  HMMA.16816.F32 R136, R24, R52, R32 ;  /* 0x000000341888723c */ /* 0x004ff00000001820 */
[C---:B------:R-:W-:Y:S01]  /*1e9f0*/  HMMA.16816.F32 R32, R12.reuse, R94, RZ ;  /* 0x0000005e0c20723c */ /* 0x040fe200000018ff */
[----:B------:R-:W2:Y:S07]  /*1ea00*/  LDSM.16.M88.4 R92, [R100+0x9000] ;  /* 0x00900000645c783b */ /* 0x000eae0000000200 */
[----:B-1----:R-:W-:Y:S08]  /*1ea10*/  HMMA.16816.F32 R80, R12, R44, RZ ;  /* 0x0000002c0c50723c */ /* 0x002ff000000018ff */
[----:B------:R-:W-:Y:S08]  /*1ea20*/  HMMA.16816.F32 R40, R24, R60, R40 ;  /* 0x0000003c1828723c */ /* 0x000ff00000001828 */
[C---:B------:R-:W-:Y:S08]  /*1ea30*/  HMMA.16816.F32 R52, R12.reuse, R46, RZ ;  /* 0x0000002e0c34723c */ /* 0x040ff000000018ff */
[C---:B------:R-:W-:Y:S08]  /*1ea40*/  HMMA.16816.F32 R48, R12.reuse, R88, RZ ;  /* 0x000000580c30723c */ /* 0x040ff000000018ff */
[----:B------:R-:W-:Y:S01]  /*1ea50*/  HMMA.16816.F32 R44, R12, R90, RZ ;  /* 0x0000005a0c2c723c */ /* 0x000fe200000018ff */
[----:B------:R-:W-:-:S07]  /*1ea60*/  IMAD.MOV.U32 R140, RZ, RZ, R236 ;  /* 0x000000ffff8c7224 */ /* 0x000fce00078e00ec */
[----:B------:R-:W-:Y:S01]  /*1ea70*/  HMMA.16816.F32 R88, R12, R76, RZ ;  /* 0x0000004c0c58723c */ /* 0x000fe200000018ff */
[----:B------:R-:W-:-:S07]  /*1ea80*/  MOV R239, R233 ;  /* 0x000000e900ef7202 */ /* 0x000fce0000000f00 */
[----:B------:R-:W-:Y:S01]  /*1ea90*/  HMMA.16816.F32 R76, R12, R78, RZ ;  /* 0x0000004e0c4c723c */ /* 0x000fe200000018ff */
[----:B------:R-:W-:Y:S07]  /*1eaa0*/  STL [R1+0x164], R118 ;  /* 0x0001647601007387 */ /* 0x000fee0000100800 */
[----:B---3--:R-:W-:Y:S01]  /*1eab0*/  HMMA.16816.F32 R28, R24, R56, R28 ;  /* 0x00000038181c723c */ /* 0x008fe2000000181c */
[----:B------:R-:W-:-:S07]  /*1eac0*/  IMAD.MOV.U32 R236, RZ, RZ, R223 ;  /* 0x000000ffffec7224 */ /* 0x000fce00078e00df */
[C---:B------:R-:W-:Y:S01]  /*1ead0*/  HMMA.16816.F32 R20, R24.reuse, R58, R20 ;  /* 0x0000003a1814723c */ /* 0x040fe20000001814 */
[----:B------:R-:W-:Y:S01]  /*1eae0*/  IMAD.MOV.U32 R233, RZ, RZ, R220 ;  /* 0x000000ffffe97224 */ /* 0x000fe200078e00dc */
[----:B------:R-:W-:Y:S01]  /*1eaf0*/  STL [R1+0x160], R116 ;  /* 0x0001607401007387 */ /* 0x000fe20000100800 */
[----:B------:R-:W-:Y:S01]  /*1eb00*/  MOV R9, R139 ;  /* 0x0000008b00097202 */ /* 0x000fe20000000f00 */
[----:B------:R-:W-:Y:S02]  /*1eb10*/  IMAD.MOV.U32 R139, RZ, RZ, R235 ;  /* 0x000000ffff8b7224 */ /* 0x000fe400078e00eb */
[----:B------:R-:W-:Y:S01]  /*1eb20*/  STL [R1+0x15c], R36 ;  /* 0x00015c2401007387 */ /* 0x000fe20000100800 */
[----:B------:R-:W-:Y:S01]  /*1eb30*/  IMAD.MOV.U32 R244, RZ, RZ, R234 ;  /* 0x000000fffff47224 */ /* 0x000fe200078e00ea */
[----:B------:R-:W-:Y:S01]  /*1eb40*/  HMMA.16816.F32 R96, R24, R98, R84 ;  /* 0x000000621860723c */ /* 0x000fe20000001854 */
[----:B------:R-:W-:Y:S01]  /*1eb50*/  IMAD.MOV.U32 R7, RZ, RZ, R137 ;  /* 0x000000ffff077224 */ /* 0x000fe200078e0089 */
[----:B------:R1:W-:Y:S01]  /*1eb60*/  STL [R1+0x158], R3 ;  /* 0x0001580301007387 */ /* 0x0003e20000100800 */
[----:B------:R-:W-:-:S02]  /*1eb70*/  IMAD.MOV.U32 R235, RZ, RZ, R222 ;  /* 0x000000ffffeb7224 */ /* 0x000fc400078e00de */
[----:B------:R-:W-:Y:S02]  /*1eb80*/  IMAD.MOV.U32 R234, RZ, RZ, R221 ;  /* 0x000000ffffea7224 */ /* 0x000fe400078e00dd */
[----:B------:R-:W-:Y:S01]  /*1eb90*/  IMAD.MOV.U32 R85, RZ, RZ, R233 ;  /* 0x000000ffff557224 */ /* 0x000fe200078e00e9 */
[----:B------:R-:W-:Y:S01]  /*1eba0*/  HMMA.16816.F32 R104, R12, R72, RZ ;  /* 0x000000480c68723c */ /* 0x000fe200000018ff */
[----:B------:R-:W-:Y:S01]  /*1ebb0*/  MOV R87, R249 ;  /* 0x000000f900577202 */ /* 0x000fe20000000f00 */
[----:B------:R-:W-:Y:S02]  /*1ebc0*/  IMAD.MOV.U32 R86, RZ, RZ, R232 ;  /* 0x000000ffff567224 */ /* 0x000fe400078e00e8 */
[----:B------:R-:W-:-:S04]  /*1ebd0*/  IMAD.MOV.U32 R119, RZ, RZ, R138 ;  /* 0x000000ffff777224 */ /* 0x000fc800078e008a */
[----:B------:R-:W-:Y:S01]  /*1ebe0*/  HMMA.16816.F32 R220, R12, R74, RZ ;  /* 0x0000004a0cdc723c */ /* 0x000fe200000018ff */
[----:B------:R-:W-:Y:S01]  /*1ebf0*/  MOV R72, R9 ;  /* 0x0000000900487202 */ /* 0x000fe20000000f00 */
[----:B------:R-:W-:-:S05]  /*1ec00*/  IMAD.MOV.U32 R9, RZ, RZ, R234 ;  /* 0x000000ffff097224 */ /* 0x000fca00078e00ea */
[----:B------:R-:W-:Y:S01]  /*1ec10*/  IMAD.MOV.U32 R14, RZ, RZ, R239 ;  /* 0x000000ffff0e7224 */ /* 0x000fe200078e00ef */
[----:B------:R-:W-:Y:S01]  /*1ec20*/  MOV R13, R236 ;  /* 0x000000ec000d7202 */ /* 0x000fe20000000f00 */
[----:B------:R-:W-:Y:S02]  /*1ec30*/  IMAD.MOV.U32 R15, RZ, RZ, R244 ;  /* 0x000000ffff0f7224 */ /* 0x000fe400078e00f4 */
[----:B-1----:R-:W-:Y:S02]  /*1ec40*/  IMAD.MOV.U32 R3, RZ, RZ, R136 ;  /* 0x000000ffff037224 */ /* 0x002fe400078e0088 */
[----:B------:R-:W-:Y:S02]  /*1ec50*/  IMAD.MOV.U32 R75, RZ, RZ, R7 ;  /* 0x000000ffff4b7224 */ /* 0x000fe400078e0007 */
[----:B------:R-:W-:Y:S02]  /*1ec60*/  IMAD.MOV.U32 R12, RZ, RZ, R235 ;  /* 0x000000ffff0c7224 */ /* 0x000fe400078e00eb */
[----:B------:R-:W-:Y:S01]  /*1ec70*/  IMAD.MOV.U32 R74, RZ, RZ, R3 ;  /* 0x000000ffff4a7224 */ /* 0x000fe200078e0003 */
[----:B------:R-:W-:Y:S01]  /*1ec80*/  HMMA.16816.F32 R232, R24, R68, R80 ;  /* 0x0000004418e8723c */ /* 0x000fe20000001850 */
[----:B------:R-:W-:-:S02]  /*1ec90*/  IMAD.MOV.U32 R84, RZ, RZ, R12 ;  /* 0x000000ffff547224 */ /* 0x000fc400078e000c */
[----:B------:R-:W-:-:S04]  /*1eca0*/  IMAD.MOV.U32 R12, RZ, RZ, R74 ;  /* 0x000000ffff0c7224 */ /* 0x000fc800078e004a */
[----:B------:R-:W-:Y:S01]  /*1ecb0*/  MOV R81, R85 ;  /* 0x0000005500517202 */ /* 0x000fe20000000f00 */
[----:B------:R-:W-:Y:S01]  /*1ecc0*/  IMAD.MOV.U32 R82, RZ, RZ, R86 ;  /* 0x000000ffff527224 */ /* 0x000fe200078e0056 */
[----:B------:R-:W-:Y:S01]  /*1ecd0*/  MOV R86, R14 ;  /* 0x0000000e00567202 */ /* 0x000fe20000000f00 */
[----:B------:R-:W-:Y:S02]  /*1ece0*/  IMAD.MOV.U32 R83, RZ, RZ, R87 ;  /* 0x000000ffff537224 */ /* 0x000fe400078e0057 */
[----:B------:R-:W-:Y:S02]  /*1ecf0*/  IMAD.MOV.U32 R85, RZ, RZ, R13 ;  /* 0x000000ffff557224 */ /* 0x000fe400078e000d */
[----:B------:R-:W-:Y:S01]  /*1ed00*/  IMAD.MOV.U32 R87, RZ, RZ, R15 ;  /* 0x000000ffff577224 */ /* 0x000fe200078e000f */
[----:B------:R-:W-:Y:S01]  /*1ed10*/  MOV R15, R119 ;  /* 0x00000077000f7202 */ /* 0x000fe20000000f00 */
[----:B------:R-:W-:Y:S01]  /*1ed20*/  IMAD.MOV.U32 R13, RZ, RZ, R75 ;  /* 0x000000ffff0d7224 */ /* 0x000fe200078e004b */
[----:B------:R-:W-:Y:S01]  /*1ed30*/  HMMA.16816.F32 R32, R24, R62, R32 ;  /* 0x0000003e1820723c */ /* 0x000fe20000001820 */
[----:B------:R-:W-:-:S02]  /*1ed40*/  IMAD.MOV.U32 R14, RZ, RZ, R72 ;  /* 0x000000ffff0e7224 */ /* 0x000fc400078e0048 */
[----:B------:R-:W-:Y:S02]  /*1ed50*/  IMAD.MOV.U32 R136, RZ, RZ, R41 ;  /* 0x000000ffff887224 */ /* 0x000fe400078e0029 */
[----:B------:R-:W-:Y:S02]  /*1ed60*/  IMAD.MOV.U32 R118, RZ, RZ, R42 ;  /* 0x000000ffff767224 */ /* 0x000fe400078e002a */
[----:B------:R-:W-:Y:S01]  /*1ed70*/  IMAD.MOV.U32 R116, RZ, RZ, R40 ;  /* 0x000000ffff747224 */ /* 0x000fe200078e0028 */
[----:B------:R-:W-:Y:S01]  /*1ed80*/  HMMA.16816.F32 R236, R24, R70, R52 ;  /* 0x0000004618ec723c */ /* 0x000fe20000001834 */
[----:B------:R-:W-:Y:S01]  /*1ed90*/  IMAD.MOV.U32 R18, RZ, RZ, R43 ;  /* 0x000000ffff127224 */ /* 0x000fe200078e002b */
[----:B------:R-:W-:Y:S01]  /*1eda0*/  MOV R69, R85 ;  /* 0x0000005500457202 */ /* 0x000fe20000000f00 */
[----:B------:R1:W-:Y:S01]  /*1edb0*/  LDSM.16.M88.4 R40, [R81] ;  /* 0x000000005128783b */ /* 0x0003e20000000200 */
[----:B------:R-:W-:Y:S01]  /*1edc0*/  IMAD.MOV.U32 R68, RZ, RZ, R84 ;  /* 0x000000ffff447224 */ /* 0x000fe200078e0054 */
[----:B------:R-:W-:Y:S01]  /*1edd0*/  MOV R85, R13 ;  /* 0x0000000d00557202 */ /* 0x000fe20000000f00 */
[----:B------:R-:W-:-:S02]  /*1ede0*/  IMAD.MOV.U32 R84, RZ, RZ, R12 ;  /* 0x000000ffff547224 */ /* 0x000fc400078e000c */
[----:B------:R-:W-:Y:S01]  /*1edf0*/  IMAD.MOV.U32 R71, RZ, RZ, R83 ;  /* 0x000000ffff477224 */ /* 0x000fe200078e0053 */
[----:B------:R-:W-:Y:S01]  /*1ee00*/  HMMA.16816.F32 R248, R24, R64, R48 ;  /* 0x0000004018f8723c */ /* 0x000fe20000001830 */
[----:B------:R-:W-:Y:S02]  /*1ee10*/  IMAD.MOV.U32 R83, RZ, RZ, R15 ;  /* 0x000000ffff537224 */ /* 0x000fe400078e000f */
[----:B------:R-:W-:Y:S02]  /*1ee20*/  IMAD.MOV.U32 R36, RZ, RZ, R29 ;  /* 0x000000ffff247224 */ /* 0x000fe400078e001d */
[----:B------:R-:W-:-:S03]  /*1ee30*/  IMAD.MOV.U32 R19, RZ, RZ, R31 ;  /* 0x000000ffff137224 */ /* 0x000fc600078e001f */
[C---:B------:R-:W-:Y:S01]  /*1ee40*/  HMMA.16816.F32 R244, R24.reuse, R66, R44 ;  /* 0x0000004218f4723c */ /* 0x040fe2000000182c */
[----:B------:R-:W-:Y:S02]  /*1ee50*/  IMAD.MOV.U32 R80, RZ, RZ, R28 ;  /* 0x000000ffff507224 */ /* 0x000fe400078e001c */
[----:B------:R-:W-:Y:S02]  /*1ee60*/  IMAD.MOV.U32 R3, RZ, RZ, R30 ;  /* 0x000000ffff037224 */ /* 0x000fe400078e001e */
[----:B------:R-:W-:Y:S01]  /*1ee70*/  IMAD.MOV.U32 R119, RZ, RZ, R23 ;  /* 0x000000ffff777224 */ /* 0x000fe200078e0017 */
[----:B------:R-:W-:Y:S01]  /*1ee80*/  LDSM.16.M88.4 R28, [R177] ;  /* 0x00000000b11c783b */ /* 0x000fe20000000200 */
[----:B------:R-:W-:Y:S02]  /*1ee90*/  IMAD.MOV.U32 R66, RZ, RZ, R21 ;  /* 0x000000ffff427224 */ /* 0x000fe400078e0015 */
[----:B-1----:R-:W-:Y:S01]  /*1eea0*/  IMAD.MOV.U32 R81, RZ, RZ, R86 ;  /* 0x000000ffff517224 */ /* 0x002fe200078e0056 */
[----:B------:R-:W-:Y:S01]  /*1eeb0*/  MOV R7, R139 ;  /* 0x0000008b00077202 */ /* 0x000fe20000000f00 */
[----:B------:R-:W-:Y:S01]  /*1eec0*/  IMAD.MOV.U32 R86, RZ, RZ, R14 ;  /* 0x000000ffff567224 */ /* 0x000fe200078e000e */
[----:B------:R-:W-:Y:S01]  /*1eed0*/  MOV R137, R35 ;  /* 0x0000002300897202 */ /* 0x000fe20000000f00 */
[----:B------:R-:W-:Y:S01]  /*1eee0*/  IMAD.MOV.U32 R65, RZ, RZ, R22 ;  /* 0x000000ffff417224 */ /* 0x000fe200078e0016 */
[----:B--2---:R-:W-:Y:S01]  /*1eef0*/  HMMA.16816.F32 R12, R24, R94, R76 ;  /* 0x0000005e180c723c */ /* 0x004fe2000000184c */
[----:B------:R-:W-:Y:S01]  /*1ef00*/  IMAD.MOV.U32 R64, RZ, RZ, R20 ;  /* 0x000000ffff407224 */ /* 0x000fe200078e0014 */
[----:B------:R-:W-:Y:S04]  /*1ef10*/  LDSM.16.M88.4 R48, [R182] ;  /* 0x00000000b630783b */ /* 0x000fe80000000200 */
[----:B------:R1:W2:Y:S01]  /*1ef20*/  LDSM.16.M88.4 R20, [R2] ;  /* 0x000000000214783b */ /* 0x0002a20000000200 */
[----:B------:R-:W-:-:S02]  /*1ef30*/  IMAD.MOV.U32 R73, RZ, RZ, R140 ;  /* 0x000000ffff497224 */ /* 0x000fc400078e008c */
[----:B------:R-:W-:Y:S02]  /*1ef40*/  IMAD.MOV.U32 R140, RZ, RZ, R32 ;  /* 0x000000ffff8c7224 */ /* 0x000fe400078e0020 */
[----:B------:R-:W-:Y:S02]  /*1ef50*/  IMAD.MOV.U32 R139, RZ, RZ, R33 ;  /* 0x000000ffff8b7224 */ /* 0x000fe400078e0021 */
[----:B------:R-:W-:Y:S02]  /*1ef60*/  IMAD.MOV.U32 R138, RZ, RZ, R34 ;  /* 0x000000ffff8a7224 */ /* 0x000fe400078e0022 */
[----:B------:R-:W-:Y:S09]  /*1ef70*/  HMMA.16816.F32 R32, R24, R92, R88 ;  /* 0x0000005c1820723c */ /* 0x000ff20000001858 */
[----:B------:R-:W-:Y:S01]  /*1ef80*/  IMAD.MOV.U32 R55, RZ, RZ, R15 ;  /* 0x000000ffff377224 */ /* 0x000fe200078e000f */
[----:B------:R-:W-:Y:S01]  /*1ef90*/  MOV R54, R12 ;  /* 0x0000000c00367202 */ /* 0x000fe20000000f00 */
[----:B------:R-:W-:-:S02]  /*1efa0*/  IMAD.MOV.U32 R53, RZ, RZ, R13 ;  /* 0x000000ffff357224 */ /* 0x000fc400078e000d */
[----:B------:R-:W-:Y:S02]  /*1efb0*/  IMAD.MOV.U32 R52, RZ, RZ, R14 ;  /* 0x000000ffff347224 */ /* 0x000fe400078e000e */
[----:B------:R-:W3:Y:S01]  /*1efc0*/  LDSM.16.M88.4 R12, [R185] ;  /* 0x00000000b90c783b */ /* 0x000ee20000000200 */
[----:B------:R-:W-:Y:S01]  /*1efd0*/  IMAD.MOV.U32 R74, RZ, RZ, R101 ;  /* 0x000000ffff4a7224 */ /* 0x000fe200078e0065 */
[----:B------:R-:W-:Y:S01]  /*1efe0*/  MOV R72, R103 ;  /* 0x0000006700487202 */ /* 0x000fe20000000f00 */
[----:B------:R-:W-:-:S06]  /*1eff0*/  IMAD.MOV.U32 R75, RZ, RZ, R102 ;  /* 0x000000ffff4b7224 */ /* 0x000fcc00078e0066 */
[----:B-1----:R-:W-:Y:S01]  /*1f000*/  IMAD.MOV.U32 R2, RZ, RZ, R32 ;  /* 0x000000ffff027224 */ /* 0x002fe200078e0020 */
[----:B------:R-:W-:Y:S01]  /*1f010*/  MOV R102, R34 ;  /* 0x0000002200667202 */ /* 0x000fe20000000f00 */
[----:B------:R-:W-:Y:S02]  /*1f020*/  IMAD.MOV.U32 R101, RZ, RZ, R33 ;  /* 0x000000ffff657224 */ /* 0x000fe400078e0021 */
[----:B------:R-:W-:Y:S02]  /*1f030*/  IMAD.MOV.U32 R103, RZ, RZ, R35 ;  /* 0x000000ffff677224 */ /* 0x000fe400078e0023 */
[----:B------:R-:W1:Y:S01]  /*1f040*/  LDSM.16.M88.4 R32, [R74] ;  /* 0x000000004a20783b */ /* 0x000e620000000200 */
[C---:B--2---:R-:W-:Y:S08]  /*1f050*/  HMMA.16816.F32 R44, R20.reuse, R28, R120 ;  /* 0x0000001c142c723c */ /* 0x044ff00000001878 */
[----:B------:R-:W-:Y:S01]  /*1f060*/  HMMA.16816.F32 R56, R20, R30, R112 ;  /* 0x0000001e1438723c */ /* 0x000fe20000001870 */
[----:B------:R-:W2:Y:S01]  /*1f070*/  LDSM.16.M88.4 R28, [R75] ;  /* 0x000000004b1c783b */ /* 0x000ea20000000200 */
[----:B------:R-:W-:-:S02]  /*1f080*/  IMAD.MOV.U32 R120, RZ, RZ, R54 ;  /* 0x000000ffff787224 */ /* 0x000fc400078e0036 */
[----:B------:R-:W-:-:S03]  /*1f090*/  IMAD.MOV.U32 R122, RZ, RZ, R53 ;  /* 0x000000ffff7a7224 */ /* 0x000fc600078e0035 */
[----:B------:R-:W-:Y:S01]  /*1f0a0*/  MOV R113, R55 ;  /* 0x0000003700717202 */ /* 0x000fe20000000f00 */
[----:B------:R-:W-:Y:S07]  /*1f0b0*/  HMMA.16816.F32 R60, R20, R40, R108 ;  /* 0x00000028143c723c */ /* 0x000fee000000186c */
[----:B------:R-:W-:Y:S02]  /*1f0c0*/  IMAD.MOV.U32 R109, RZ, RZ, R52 ;  /* 0x000000ffff6d7224 */ /* 0x000fe400078e0034 */
[----:B---3--:R-:W-:Y:S01]  /*1f0d0*/  HMMA.16816.F32 R52, R12, R48, R44 ;  /* 0x000000300c34723c */ /* 0x008fe2000000182c */
[----:B------:R-:W3:Y:S01]  /*1f0e0*/  LDSM.16.M88.4 R44, [R182+0x800] ;  /* 0x00080000b62c783b */ /* 0x000ee20000000200 */
[----:B------:R-:W-:-:S02]  /*1f0f0*/  IMAD.MOV.U32 R70, RZ, RZ, R82 ;  /* 0x000000ffff467224 */ /* 0x000fc400078e0052 */
[----:B------:R-:W-:Y:S01]  /*1f100*/  IMAD.MOV.U32 R82, RZ, RZ, R87 ;  /* 0x000000ffff527224 */ /* 0x000fe200078e0057 */
[----:B------:R-:W-:Y:S01]  /*1f110*/  MOV R90, R66 ;  /* 0x00000042005a7202 */ /* 0x000fe20000000f00 */
[----:B------:R-:W-:Y:S02]  /*1f120*/  IMAD.MOV.U32 R91, RZ, RZ, R65 ;  /* 0x000000ffff5b7224 */ /* 0x000fe400078e0041 */
[C---:B------:R-:W-:Y:S01]  /*1f130*/  HMMA.16816.F32 R40, R20.reuse, R42, R196 ;  /* 0x0000002a1428723c */ /* 0x040fe200000018c4 */
[----:B------:R-:W-:Y:S02]  /*1f140*/  IMAD.MOV.U32 R89, RZ, RZ, R64 ;  /* 0x000000ffff597224 */ /* 0x000fe400078e0040 */
[----:B------:R-:W-:Y:S02]  /*1f150*/  IMAD.MOV.U32 R94, RZ, RZ, R81 ;  /* 0x000000ffff5e7224 */ /* 0x000fe400078e0051 */
[----:B------:R-:W-:Y:S02]  /*1f160*/  IMAD.MOV.U32 R123, RZ, RZ, R80 ;  /* 0x000000ffff7b7224 */ /* 0x000fe400078e0050 */
[----:B------:R-:W-:Y:S01]  /*1f170*/  MOV R197, R82 ;  /* 0x0000005200c57202 */ /* 0x000fe20000000f00 */
[C---:B-1----:R-:W-:Y:S07]  /*1f180*/  HMMA.16816.F32 R64, R20.reuse, R32, R192 ;  /* 0x000000201440723c */ /* 0x042fee00000018c0 */
[----:B------:R-:W-:Y:S01]  /*1f190*/  IMAD.MOV.U32 R192, RZ, RZ, R83 ;  /* 0x000000ffffc07224 */ /* 0x000fe200078e0053 */
[----:B--2---:R-:W-:Y:S01]  /*1f1a0*/  HMMA.16816.F32 R76, R20, R28, R168 ;  /* 0x0000001c144c723c */ /* 0x004fe200000018a8 */
[----:B------:R-:W-:-:S02]  /*1f1b0*/  IMAD.MOV.U32 R195, RZ, RZ, R2 ;  /* 0x000000ffffc37224 */ /* 0x000fc400078e0002 */
[----:B----4-:R-:W-:-:S05]  /*1f1c0*/  FMUL.FTZ R2, R52, R0 ;  /* 0x0000000034027220 */ /* 0x010fca0000410000 */
[----:B------:R-:W-:Y:S08]  /*1f1d0*/  HMMA.16816.F32 R80, R20, R30, R128 ;  /* 0x0000001e1450723c */ /* 0x000ff00000001880 */
[----:B------:R-:W-:Y:S01]  /*1f1e0*/  HMMA.16816.F32 R28, R12, R50, R56 ;  /* 0x000000320c1c723c */ /* 0x000fe20000001838 */
[----:B------:R1:W-:Y:S01]  /*1f1f0*/  MUFU.TANH R196, R2 ;  /* 0x0000000200c47308 */ /* 0x0003e20000002400 */
[----:B------:R-:W-:Y:S01]  /*1f200*/  IMAD.MOV.U32 R88, RZ, RZ, R70 ;  /* 0x000000ffff587224 */ /* 0x000fe200078e0046 */
[----:B------:R-:W-:Y:S01]  /*1f210*/  MOV R92, R71 ;  /* 0x00000047005c7202 */ /* 0x000fe20000000f00 */
[----:B------:R-:W-:-:S02]  /*1f220*/  IMAD.MOV.U32 R93, RZ, RZ, R68 ;  /* 0x000000ffff5d7224 */ /* 0x000fc400078e0044 */
[----:B------:R-:W-:Y:S02]  /*1f230*/  IMAD.MOV.U32 R95, RZ, RZ, R69 ;  /* 0x000000ffff5f7224 */ /* 0x000fe400078e0045 */
[----:B------:R-:W-:Y:S01]  /*1f240*/  HMMA.16816.F32 R68, R20, R34, R172 ;  /* 0x000000221444723c */ /* 0x000fe200000018ac */
[----:B-1----:R-:W-:-:S04]  /*1f250*/  FMUL.FTZ R2, R53, R0 ;  /* 0x0000000035027220 */ /* 0x002fc80000410000 */
[----:B------:R1:W-:Y:S03]  /*1f260*/  MUFU.TANH R108, R2 ;  /* 0x00000002006c7308 */ /* 0x0003e60000002400 */
[C---:B---3--:R-:W-:Y:S08]  /*1f270*/  HMMA.16816.F32 R32, R12.reuse, R44, R60 ;  /* 0x0000002c0c20723c */ /* 0x048ff0000000183c */
[----:B------:R-:W-:Y:S01]  /*1f280*/  HMMA.16816.F32 R44, R12, R46, R40 ;  /* 0x0000002e0c2c723c */ /* 0x000fe20000001828 */
[----:B------:R-:W2:Y:S01]  /*1f290*/  LDSM.16.M88.4 R40, [R182+0x1000] ;  /* 0x00100000b628783b */ /* 0x000ea20000000200 */
[----:B-1----:R-:W-:-:S04]  /*1f2a0*/  FMUL.FTZ R2, R54, R0 ;  /* 0x0000000036027220 */ /* 0x002fc80000410000 */
[----:B------:R1:W-:Y:S01]  /*1f2b0*/  MUFU.TANH R194, R2 ;  /* 0x0000000200c27308 */ /* 0x0003e20000002400 */
[----:B------:R-:W-:Y:S02]  /*1f2c0*/  IMAD.MOV.U32 R131, RZ, RZ, R7 ;  /* 0x000000ffff837224 */ /* 0x000fe400078e0007 */
[----:B-1----:R-:W-:-:S05]  /*1f2d0*/  FMUL.FTZ R2, R55, R0 ;  /* 0x0000000037027220 */ /* 0x002fca0000410000 */
[----:B------:R1:W3:Y:S02]  /*1f2e0*/  MUFU.TANH R174, R2 ;  /* 0x0000000200ae7308 */ /* 0x0002e40000002400 */
[----:B-1----:R-:W-:-:S06]  /*1f2f0*/  FMUL.FTZ R2, R28, R0 ;  /* 0x000000001c027220 */ /* 0x002fcc0000410000 */
[----:B------:R1:W-:Y:S01]  /*1f300*/  MUFU.TANH R111, R2 ;  /* 0x00000002006f7308 */ /* 0x0003e20000002400 */
[----:B------:R-:W-:Y:S02]  /*1f310*/  IMAD.MOV.U32 R193, RZ, RZ, R5 ;  /* 0x000000ffffc17224 */ /* 0x000fe400078e0005 */
[----:B-1----:R-:W-:-:S05]  /*1f320*/  FMUL.FTZ R2, R29, R0 ;  /* 0x000000001d027220 */ /* 0x002fca0000410000 */
[----:B------:R1:W-:Y:S02]  /*1f330*/  MUFU.TANH R7, R2 ;  /* 0x0000000200077308 */ /* 0x0003e40000002400 */
[----:B-1----:R-:W-:-:S06]  /*1f340*/  FMUL.FTZ R2, R30, R0 ;  /* 0x000000001e027220 */ /* 0x002fcc0000410000 */
[----:B------:R1:W-:Y:S01]  /*1f350*/  MUFU.TANH R110, R2 ;  /* 0x00000002006e7308 */ /* 0x0003e20000002400 */
[----:B------:R-:W-:Y:S02]  /*1f360*/  IMAD.MOV.U32 R87, RZ, RZ, R72 ;  /* 0x000000ffff577224 */ /* 0x000fe400078e0048 */
[----:B------:R-:W4:Y:S01]  /*1f370*/  LDSM.16.M88.4 R72, [R73] ;  /* 0x000000004948783b */ /* 0x000f220000000200 */
[----:B-1----:R-:W-:-:S04]  /*1f380*/  FMUL.FTZ R2, R31, R0 ;  /* 0x000000001f027220 */ /* 0x002fc80000410000 */
[----:B------:R1:W-:Y:S01]  /*1f390*/  MUFU.TANH R5, R2 ;  /* 0x0000000200057308 */ /* 0x0003e20000002400 */
[----:B------:R-:W-:Y:S02]  /*1f3a0*/  IMAD.MOV.U32 R168, RZ, RZ, R10 ;  /* 0x000000ffffa87224 */ /* 0x000fe400078e000a */
[----:B-1----:R-:W-:-:S05]  /*1f3b0*/  FMUL.FTZ R2, R32, R0 ;  /* 0x0000000020027220 */ /* 0x002fca0000410000 */
[----:B------:R1:W-:Y:S01]  /*1f3c0*/  MUFU.TANH R115, R2 ;  /* 0x0000000200737308 */ /* 0x0003e20000002400 */
[----:B--2---:R-:W-:Y:S01]  /*1f3d0*/  HMMA.16816.F32 R28, R12, R40, R64 ;  /* 0x000000280c1c723c */ /* 0x004fe20000001840 */
[----:B------:R-:W-:Y:S01]  /*1f3e0*/  MOV R171, R11 ;  /* 0x0000000b00ab7202 */ /* 0x000fe20000000f00 */
[----:B-1----:R-:W-:-:S05]  /*1f3f0*/  FMUL.FTZ R2, R33, R0 ;  /* 0x0000000021027220 */ /* 0x002fca0000410000 */
[----:B------:R1:W-:Y:S01]  /*1f400*/  MUFU.TANH R10, R2 ;  /* 0x00000002000a7308 */ /* 0x0003e20000002400 */
[----:B------:R-:W-:Y:S02]  /*1f410*/  IMAD.MOV.U32 R130, RZ, RZ, R117 ;  /* 0x000000ffff827224 */ /* 0x000fe400078e0075 */
[----:B-1----:R-:W-:-:S05]  /*1f420*/  FMUL.FTZ R2, R34, R0 ;  /* 0x0000000022027220 */ /* 0x002fca0000410000 */
[----:B------:R1:W-:Y:S02]  /*1f430*/  MUFU.TANH R112, R2 ;  /* 0x0000000200707308 */ /* 0x0003e40000002400 */
[-C--:B-1----:R-:W-:Y:S02]  /*1f440*/  FMUL.FTZ R2, R35, R0.reuse ;  /* 0x0000000023027220 */ /* 0x082fe40000410000 */
[----:B------:R-:W1:Y:S04]  /*1f450*/  LDSM.16.M88.4 R32, [R182+0x1800] ;  /* 0x00180000b620783b */ /* 0x000e680000000200 */
[----:B------:R2:W-:Y:S02]  /*1f460*/  MUFU.TANH R11, R2 ;  /* 0x00000002000b7308 */ /* 0x0005e40000002400 */
[----:B--2---:R-:W-:-:S06]  /*1f470*/  FMUL.FTZ R2, R44, R0 ;  /* 0x000000002c027220 */ /* 0x004fcc0000410000 */
[----:B------:R2:W-:Y:S01]  /*1f480*/  MUFU.TANH R117, R2 ;  /* 0x0000000200757308 */ /* 0x0005e20000002400 */
[----:B------:R-:W-:Y:S01]  /*1f490*/  HMMA.16816.F32 R48, R12, R42, R68 ;  /* 0x0000002a0c30723c */ /* 0x000fe20000001844 */
[----:B------:R-:W-:Y:S01]  /*1f4a0*/  MOV R198, R4 ;  /* 0x0000000400c67202 */ /* 0x000fe20000000f00 */
[----:B--2---:R-:W-:-:S05]  /*1f4b0*/  FMUL.FTZ R2, R45, R0 ;  /* 0x000000002d027220 */ /* 0x004fca0000410000 */
[----:B------:R2:W-:Y:S02]  /*1f4c0*/  MUFU.TANH R169, R2 ;  /* 0x0000000200a97308 */ /* 0x0005e40000002400 */
[----:B--2---:R-:W-:-:S06]  /*1f4d0*/  FMUL.FTZ R2, R46, R0 ;  /* 0x000000002e027220 */ /* 0x004fcc0000410000 */
[----:B------:R2:W-:Y:S01]  /*1f4e0*/  MUFU.TANH R114, R2 ;  /* 0x0000000200727308 */ /* 0x0005e20000002400 */
[----:B------:R-:W-:Y:S01]  /*1f4f0*/  IMAD.MOV.U32 R173, RZ, RZ, R84 ;  /* 0x000000ffffad7224 */ /* 0x000fe200078e0054 */
[----:B------:R-:W-:Y:S01]  /*1f500*/  MOV R175, R85 ;  /* 0x0000005500af7202 */ /* 0x000fe20000000f00 */
[----:B------:R-:W-:Y:S02]  /*1f510*/  IMAD.MOV.U32 R172, RZ, RZ, R86 ;  /* 0x000000ffffac7224 */ /* 0x000fe400078e0056 */
[----:B------:R-:W-:Y:S02]  /*1f520*/  IMAD.MOV.U32 R170, RZ, RZ, R87 ;  /* 0x000000ffffaa7224 */ /* 0x000fe400078e0057 */
[----:B--2---:R-:W-:Y:S02]  /*1f530*/  FMUL.FTZ R2, R47, R0 ;  /* 0x000000002f027220 */ /* 0x004fe40000410000 */
[----:B------:R2:W1:Y:S02]  /*1f540*/  LDSM.16.M88.4 R44, [R130] ;  /* 0x00000000822c783b */ /* 0x0004640000000200 */
[----:B------:R3:W-:Y:S01]  /*1f550*/  MUFU.TANH R4, R2 ;  /* 0x0000000200047308 */ /* 0x0007e20000002400 */
[----:B----4-:R-:W-:Y:S07]  /*1f560*/  HMMA.16816.F32 R84, R20, R72, R124 ;  /* 0x000000481454723c */ /* 0x010fee000000187c */
[----:B------:R-:W-:-:S02]  /*1f570*/  IMAD.MOV.U32 R127, RZ, RZ, R95 ;  /* 0x000000ffff7f7224 */ /* 0x000fc400078e005f */
[----:B---3--:R-:W-:-:S04]  /*1f580*/  FMUL.FTZ R2, R28, R0 ;  /* 0x000000001c027220 */ /* 0x008fc80000410000 */
[----:B------:R3:W-:Y:S01]  /*1f590*/  MUFU.TANH R121, R2 ;  /* 0x0000000200797308 */ /* 0x0007e20000002400 */
[----:B------:R-:W-:Y:S01]  /*1f5a0*/  MOV R95, R88 ;  /* 0x00000058005f7202 */ /* 0x000fe20000000f00 */
[----:B------:R-:W-:Y:S02]  /*1f5b0*/  IMAD.MOV.U32 R88, RZ, RZ, R89 ;  /* 0x000000ffff587224 */ /* 0x000fe400078e0059 */
[----:B------:R-:W-:Y:S02]  /*1f5c0*/  IMAD.MOV.U32 R89, RZ, RZ, R90 ;  /* 0x000000ffff597224 */ /* 0x000fe400078e005a */
[----:B------:R-:W-:Y:S01]  /*1f5d0*/  IMAD.MOV.U32 R90, RZ, RZ, R91 ;  /* 0x000000ffff5a7224 */ /* 0x000fe200078e005b */
[----:B------:R-:W-:Y:S01]  /*1f5e0*/  MOV R91, R119 ;  /* 0x00000077005b7202 */ /* 0x000fe20000000f00 */
[----:B---3--:R-:W-:-:S04]  /*1f5f0*/  FMUL.FTZ R2, R29, R0 ;  /* 0x000000001d027220 */ /* 0x008fc80000410000 */
[----:B------:R3:W-:Y:S01]  /*1f600*/  MUFU.TANH R199, R2 ;  /* 0x0000000200c77308 */ /* 0x0007e20000002400 */
[----:B------:R-:W-:Y:S01]  /*1f610*/  MOV R128, R171 ;  /* 0x000000ab00807202 */ /* 0x000fe20000000f00 */
[----:B------:R-:W-:Y:S02]  /*1f620*/  IMAD.MOV.U32 R171, RZ, RZ, R172 ;  /* 0x000000ffffab7224 */ /* 0x000fe400078e00ac */
[----:B------:R-:W-:Y:S02]  /*1f630*/  IMAD.MOV.U32 R172, RZ, RZ, R173 ;  /* 0x000000ffffac7224 */ /* 0x000fe400078e00ad */
[----:B------:R-:W-:Y:S02]  /*1f640*/  IMAD.MOV.U32 R173, RZ, RZ, R195 ;  /* 0x000000ffffad7224 */ /* 0x000fe400078e00c3 */
[----:B---3--:R-:W-:-:S04]  /*1f650*/  FMUL.FTZ R2, R30, R0 ;  /* 0x000000001e027220 */ /* 0x008fc80000410000 */
[----:B------:R3:W-:Y:S01]  /*1f660*/  MUFU.TANH R119, R2 ;  /* 0x0000000200777308 */ /* 0x0007e20000002400 */
[----:B--2---:R-:W-:Y:S01]  /*1f670*/  IMAD.MOV.U32 R130, RZ, RZ, R170 ;  /* 0x000000ffff827224 */ /* 0x004fe200078e00aa */
[----:B------:R-:W-:Y:S01]  /*1f680*/  MOV R170, R192 ;  /* 0x000000c000aa7202 */ /* 0x000fe20000000f00 */
[----:B------:R-:W-:Y:S02]  /*1f690*/  IMAD.MOV.U32 R192, RZ, RZ, R122 ;  /* 0x000000ffffc07224 */ /* 0x000fe400078e007a */
[----:B---3--:R-:W-:-:S04]  /*1f6a0*/  FMUL.FTZ R2, R31, R0 ;  /* 0x000000001f027220 */ /* 0x008fc80000410000 */
[----:B------:R2:W-:Y:S01]  /*1f6b0*/  MUFU.TANH R195, R2 ;  /* 0x0000000200c37308 */ /* 0x0005e20000002400 */
[----:B------:R-:W-:Y:S01]  /*1f6c0*/  IMAD.MOV.U32 R129, RZ, RZ, R168 ;  /* 0x000000ffff817224 */ /* 0x000fe200078e00a8 */
[----:B-1----:R-:W-:Y:S01]  /*1f6d0*/  HMMA.16816.F32 R52, R12, R34, R80 ;  /* 0x000000220c34723c */ /* 0x002fe20000001850 */
[----:B------:R-:W-:Y:S02]  /*1f6e0*/  IMAD.MOV.U32 R168, RZ, RZ, R175 ;  /* 0x000000ffffa87224 */ /* 0x000fe400078e00af */
[----:B------:R-:W-:Y:S02]  /*1f6f0*/  IMAD.MOV.U32 R175, RZ, RZ, R197 ;  /* 0x000000ffffaf7224 */ /* 0x000fe400078e00c5 */
[----:B--2---:R-:W-:-:S04]  /*1f700*/  FMUL.FTZ R2, R48, R0 ;  /* 0x0000000030027220 */ /* 0x004fc80000410000 */
[----:B------:R1:W-:Y:S01]  /*1f710*/  MUFU.TANH R122, R2 ;  /* 0x00000002007a7308 */ /* 0x0003e20000002400 */
[----:B------:R-:W-:Y:S01]  /*1f720*/  IMAD.MOV.U32 R197, RZ, RZ, R109 ;  /* 0x000000ffffc57224 */ /* 0x000fe200078e006d */
[----:B------:R-:W-:Y:S01]  /*1f730*/  MOV R109, R113 ;  /* 0x00000071006d7202 */ /* 0x000fe20000000f00 */
[----:B------:R-:W-:Y:S02]  /*1f740*/  IMAD.MOV.U32 R113, RZ, RZ, R120 ;  /* 0x000000ffff717224 */ /* 0x000fe400078e0078 */
[----:B-1----:R-:W-:-:S04]  /*1f750*/  FMUL.FTZ R2, R49, R0 ;  /* 0x0000000031027220 */ /* 0x002fc80000410000 */
[----:B------:R1:W2:Y:S02]  /*1f760*/  MUFU.TANH R83, R2 ;  /* 0x0000000200537308 */ /* 0x0002a40000002400 */
[----:B-1----:R-:W-:-:S06]  /*1f770*/  FMUL.FTZ R2, R50, R0 ;  /* 0x0000000032027220 */ /* 0x002fcc0000410000 */
[----:B------:R1:W-:Y:S02]  /*1f780*/  MUFU.TANH R120, R2 ;  /* 0x0000000200787308 */ /* 0x0003e40000002400 */
[-C--:B-1----:R-:W-:Y:S02]  /*1f790*/  FMUL.FTZ R2, R51, R0.reuse ;  /* 0x0000000033027220 */ /* 0x082fe40000410000 */
[----:B------:R-:W-:Y:S01]  /*1f7a0*/  HMMA.16816.F32 R48, R20, R44, R208 ;  /* 0x0000002c1430723c */ /* 0x000fe200000018d0 */
[----:B------:R-:W3:Y:S07]  /*1f7b0*/  LDL.LU R209, [R1+0x104] ;  /* 0x0001040001d17983 */ /* 0x000eee0000300800 */
[----:B------:R-:W-:Y:S01]  /*1f7c0*/  HMMA.16816.F32 R40, R12, R32, R76 ;  /* 0x000000200c28723c */ /* 0x000fe2000000184c */
[----:B------:R-:W1:Y:S07]  /*1f7d0*/  LDSM.16.M88.4 R32, [R182+0x2000] ;  /* 0x00200000b620783b */ /* 0x000e6e0000000200 */
[----:B------:R-:W-:Y:S01]  /*1f7e0*/  HMMA.16816.F32 R56, R20, R74, R200 ;  /* 0x0000004a1438723c */ /* 0x000fe200000018c8 */
[----:B------:R4:W1:Y:S11]  /*1f7f0*/  MUFU.TANH R76, R2 ;  /* 0x00000002004c7308 */ /* 0x0008760000002400 */
[----:B------:R-:W-:Y:S04]  /*1f800*/  @!UPT UIADD3 URZ, URZ, URZ, URZ ;  /* 0x0000003f3f3ff290 */ /* 0x000fe8000fffe03f */
[----:B----4-:R-:W-:-:S04]  /*1f810*/  FMUL.FTZ R2, R40, R0 ;  /* 0x0000000028027220 */ /* 0x010fc80000410000 */
[----:B------:R4:W-:Y:S01]  /*1f820*/  MUFU.TANH R126, R2 ;  /* 0x00000002007e7308 */ /* 0x0009e20000002400 */
[----:B------:R-:W-:Y:S01]  /*1f830*/  MOV R68, R131 ;  /* 0x0000008300447202 */ /* 0x000fe20000000f00 */
[----:B------:R-:W-:Y:S02]  /*1f840*/  IMAD.MOV.U32 R131, RZ, RZ, R39 ;  /* 0x000000ffff837224 */ /* 0x000fe400078e0027 */
[----:B----4-:R-:W-:-:S04]  /*1f850*/  FMUL.FTZ R2, R41, R0 ;  /* 0x0000000029027220 */ /* 0x010fc80000410000 */
[----:B------:R4:W-:Y:S01]  /*1f860*/  MUFU.TANH R211, R2 ;  /* 0x0000000200d37308 */ /* 0x0009e20000002400 */
[----:B-1----:R-:W-:Y:S01]  /*1f870*/  HMMA.16816.F32 R28, R12, R32, R84 ;  /* 0x000000200c1c723c */ /* 0x002fe20000001854 */
[----:B----4-:R-:W-:-:S06]  /*1f880*/  FMUL.FTZ R2, R42, R0 ;  /* 0x000000002a027220 */ /* 0x010fcc0000410000 */
[----:B------:R1:W-:Y:S01]  /*1f890*/  MUFU.TANH R124, R2 ;  /* 0x00000002007c7308 */ /* 0x0003e20000002400 */
[----:B------:R-:W-:Y:S01]  /*1f8a0*/  HMMA.16816.F32 R60, R20, R46, R204 ;  /* 0x0000002e143c723c */ /* 0x000fe200000018cc */
[----:B------:R4:W2:Y:S01]  /*1f8b0*/  LDSM.16.M88.4 R44, [R127] ;  /* 0x000000007f2c783b */ /* 0x0008a20000000200 */
[----:B-1----:R-:W-:-:S06]  /*1f8c0*/  FMUL.FTZ R2, R43, R0 ;  /* 0x000000002b027220 */ /* 0x002fcc0000410000 */
[----:B------:R-:W-:Y:S01]  /*1f8d0*/  HMMA.16816.F32 R40, R12, R34, R56 ;  /* 0x000000220c28723c */ /* 0x000fe20000001838 */
[----:B------:R-:W1:Y:S01]  /*1f8e0*/  LDSM.16.M88.4 R32, [R182+0x2800] ;  /* 0x00280000b620783b */ /* 0x000e620000000200 */
[----:B------:R4:W1:Y:S02]  /*1f8f0*/  MUFU.TANH R39, R2 ;  /* 0x0000000200277308 */ /* 0x0008640000002400 */
[----:B----4-:R-:W-:-:S06]  /*1f900*/  FMUL.FTZ R2, R52, R0 ;  /* 0x0000000034027220 */ /* 0x010fcc0000410000 */
[----:B------:R4:W1:Y:S01]  /*1f910*/  MUFU.TANH R127, R2 ;  /* 0x00000002007f7308 */ /* 0x0008620000002400 */
[----:B------:R-:W-:Y:S02]  /*1f920*/  IMAD.MOV.U32 R73, RZ, RZ, R193 ;  /* 0x000000ffff497224 */ /* 0x000fe400078e00c1 */
[----:B----4-:R-:W-:-:S05]  /*1f930*/  FMUL.FTZ R2, R53, R0 ;  /* 0x0000000035027220 */ /* 0x010fca0000410000 */
[----:B------:R4:W-:Y:S01]  /*1f940*/  MUFU.TANH R200, R2 ;  /* 0x0000000200c87308 */ /* 0x0009e20000002400 */
[----:B------:R-:W-:Y:S02]  /*1f950*/  IMAD.MOV.U32 R70, RZ, RZ, R130 ;  /* 0x000000ffff467224 */ /* 0x000fe400078e0082 */
[----:B----4-:R-:W-:-:S05]  /*1f960*/  FMUL.FTZ R2, R54, R0 ;  /* 0x0000000036027220 */ /* 0x010fca0000410000 */
[----:B------:R4:W1:Y:S01]  /*1f970*/  MUFU.TANH R125, R2 ;  /* 0x00000002007d7308 */ /* 0x0008620000002400 */
[----:B------:R-:W-:Y:S01]  /*1f980*/  MOV R72, R38 ;  /* 0x0000002600487202 */ /* 0x000fe20000000f00 */
[-C--:B----4-:R-:W-:Y:S02]  /*1f990*/  FMUL.FTZ R2, R55, R0.reuse ;  /* 0x0000000037027220 */ /* 0x090fe40000410000 */
[----:B------:R-:W-:Y:S02]  /*1f9a0*/  IMAD.MOV.U32 R71, RZ, RZ, R128 ;  /* 0x000000ffff477224 */ /* 0x000fe400078e0080 */
[----:B------:R-:W-:Y:S02]  /*1f9b0*/  IMAD.MOV.U32 R69, RZ, RZ, R129 ;  /* 0x000000ffff457224 */ /* 0x000fe400078e0081 */
[----:B------:R4:W1:Y:S01]  /*1f9c0*/  MUFU.TANH R193, R2 ;  /* 0x0000000200c17308 */ /* 0x0008620000002400 */
[----:B------:R-:W-:Y:S01]  /*1f9d0*/  MOV R79, R131 ;  /* 0x00000083004f7202 */ /* 0x000fe20000000f00 */
[----:B--2---:R-:W-:Y:S01]  /*1f9e0*/  HMMA.16816.F32 R64, R20, R44, R216 ;  /* 0x0000002c1440723c */ /* 0x004fe200000018d8 */
[----:B------:R2:W-:Y:S01]  /*1f9f0*/  LDSM.16.M88.4 R52, [R68] ;  /* 0x000000004434783b */ /* 0x0005e20000000200 */
[----:B----4-:R-:W-:-:S04]  /*1fa00*/  FMUL.FTZ R2, R28, R0 ;  /* 0x000000001c027220 */ /* 0x010fc80000410000 */
[----:B------:R4:W-:Y:S01]  /*1fa10*/  MUFU.TANH R130, R2 ;  /* 0x0000000200827308 */ /* 0x0009e20000002400 */
[----:B------:R-:W-:Y:S02]  /*1fa20*/  IMAD.MOV.U32 R129, RZ, RZ, R198 ;  /* 0x000000ffff817224 */ /* 0x000fe400078e00c6 */
[----:B----4-:R-:W-:-:S05]  /*1fa30*/  FMUL.FTZ R2, R29, R0 ;  /* 0x000000001d027220 */ /* 0x010fca0000410000 */
[----:B------:R4:W1:Y:S02]  /*1fa40*/  MUFU.TANH R38, R2 ;  /* 0x0000000200267308 */ /* 0x0008640000002400 */
[----:B----4-:R-:W-:-:S06]  /*1fa50*/  FMUL.FTZ R2, R30, R0 ;  /* 0x000000001e027220 */ /* 0x010fcc0000410000 */
[----:B------:R4:W-:Y:S01]  /*1fa60*/  MUFU.TANH R128, R2 ;  /* 0x0000000200807308 */ /* 0x0009e20000002400 */
[----:B------:R-:W-:Y:S01]  /*1fa70*/  HMMA.16816.F32 R44, R20, R46, R212 ;  /* 0x0000002e142c723c */ /* 0x000fe200000018d4 */
[----:B----4-:R-:W-:-:S07]  /*1fa80*/  FMUL.FTZ R2, R31, R0 ;  /* 0x000000001f027220 */ /* 0x010fce0000410000 */
[C---:B-1----:R-:W-:Y:S01]  /*1fa90*/  HMMA.16816.F32 R28, R12.reuse, R32, R48 ;  /* 0x000000200c1c723c */ /* 0x042fe20000001830 */
[----:B------:R1:W4:Y:S07]  /*1faa0*/  MUFU.TANH R198, R2 ;  /* 0x0000000200c67308 */ /* 0x00032e0000002400 */
[----:B------:R-:W-:Y:S01]  /*1fab0*/  HMMA.16816.F32 R48, R12, R34, R60 ;  /* 0x000000220c30723c */ /* 0x000fe2000000183c */
[----:B------:R-:W3:Y:S01]  /*1fac0*/  LDSM.16.M88.4 R32, [R182+0x3000] ;  /* 0x00300000b620783b */ /* 0x000ee20000000200 */
[----:B--2---:R-:W-:Y:S01]  /*1fad0*/  IMAD.MOV.U32 R68, RZ, RZ, R129 ;  /* 0x000000ffff447224 */ /* 0x004fe200078e0081 */
[----:B------:R-:W-:Y:S01]  /*1fae0*/  MOV R81, R172 ;  /* 0x000000ac00517202 */ /* 0x000fe20000000f00 */
[----:B------:R-:W-:Y:S01]  /*1faf0*/  IMAD.MOV.U32 R77, RZ, RZ, R170 ;  /* 0x000000ffff4d7224 */ /* 0x000fe200078e00aa */
[----:B------:R-:W-:Y:S01]  /*1fb00*/  LDSM.16.M88.4 R60, [R100+0x9800] ;  /* 0x00980000643c783b */ /* 0x000fe20000000200 */
[----:B-1----:R-:W-:-:S04]  /*1fb10*/  FMUL.FTZ R2, R40, R0 ;  /* 0x0000000028027220 */ /* 0x002fc80000410000 */
[----:B------:R1:W2:Y:S02]  /*1fb20*/  MUFU.TANH R131, R2 ;  /* 0x0000000200837308 */ /* 0x0002a40000002400 */
[----:B-1----:R-:W-:-:S06]  /*1fb30*/  FMUL.FTZ R2, R41, R0 ;  /* 0x0000000029027220 */ /* 0x002fcc0000410000 */
[----:B------:R1:W-:Y:S02]  /*1fb40*/  MUFU.TANH R212, R2 ;  /* 0x0000000200d47308 */ /* 0x0003e40000002400 */
[----:B-1----:R-:W-:-:S06]  /*1fb50*/  FMUL.FTZ R2, R42, R0 ;  /* 0x000000002a027220 */ /* 0x002fcc0000410000 */
[----:B------:R1:W1:Y:S02]  /*1fb60*/  MUFU.TANH R129, R2 ;  /* 0x0000000200817308 */ /* 0x0002640000002400 */
[----:B-1----:R-:W-:-:S06]  /*1fb70*/  FMUL.FTZ R2, R43, R0 ;  /* 0x000000002b027220 */ /* 0x002fcc0000410000 */
[----:B------:R1:W1:Y:S01]  /*1fb80*/  MUFU.TANH R205, R2 ;  /* 0x0000000200cd7308 */ /* 0x0002620000002400 */
[----:B------:R-:W-:Y:S02]  /*1fb90*/  IMAD.MOV.U32 R80, RZ, RZ, R175 ;  /* 0x000000ffff507224 */ /* 0x000fe400078e00af */
[----:B-1----:R-:W-:-:S05]  /*1fba0*/  FMUL.FTZ R2, R28, R0 ;  /* 0x000000001c027220 */ /* 0x002fca0000410000 */
[----:B------:R1:W-:Y:S01]  /*1fbb0*/  MUFU.TANH R172, R2 ;  /* 0x0000000200ac7308 */ /* 0x0003e20000002400 */
[----:B------:R-:W-:Y:S02]  /*1fbc0*/  IMAD.MOV.U32 R210, RZ, RZ, R95 ;  /* 0x000000ffffd27224 */ /* 0x000fe400078e005f */
[----:B------:R-:W-:Y:S02]  /*1fbd0*/  IMAD.MOV.U32 R82, RZ, RZ, R168 ;  /* 0x000000ffff527224 */ /* 0x000fe400078e00a8 */
[----:B-1----:R-:W-:-:S04]  /*1fbe0*/  FMUL.FTZ R2, R29, R0 ;  /* 0x000000001d027220 */ /* 0x002fc80000410000 */
[----:B------:R1:W1:Y:S01]  /*1fbf0*/  MUFU.TANH R216, R2 ;  /* 0x0000000200d87308 */ /* 0x0002620000002400 */
[----:B------:R-:W-:Y:S02]  /*1fc00*/  IMAD.MOV.U32 R78, RZ, RZ, R171 ;  /* 0x000000ffff4e7224 */ /* 0x000fe400078e00ab */
[----:B------:R-:W-:Y:S02]  /*1fc10*/  IMAD.MOV.U32 R75, RZ, RZ, R72 ;  /* 0x000000ffff4b7224 */ /* 0x000fe400078e0048 */
[----:B-1----:R-:W-:-:S04]  /*1fc20*/  FMUL.FTZ R2, R30, R0 ;  /* 0x000000001e027220 */ /* 0x002fc80000410000 */
[----:B------:R1:W1:Y:S01]  /*1fc30*/  MUFU.TANH R170, R2 ;  /* 0x0000000200aa7308 */ /* 0x0002620000002400 */
[----:B------:R-:W-:Y:S01]  /*1fc40*/  IMAD.MOV.U32 R201, RZ, RZ, R73 ;  /* 0x000000ffffc97224 */ /* 0x000fe200078e0049 */
[----:B------:R-:W-:Y:S01]  /*1fc50*/  MOV R72, R93 ;  /* 0x0000005d00487202 */ /* 0x000fe20000000f00 */
[----:B-1----:R-:W-:Y:S02]  /*1fc60*/  FMUL.FTZ R2, R31, R0 ;  /* 0x000000001f027220 */ /* 0x002fe40000410000 */
[----:B---3--:R-:W-:Y:S01]  /*1fc70*/  HMMA.16816.F32 R28, R12, R32, R64 ;  /* 0x000000200c1c723c */ /* 0x008fe20000001840 */
[----:B------:R1:W-:Y:S02]  /*1fc80*/  LDSM.16.M88.4 R64, [R209] ;  /* 0x00000000d140783b */ /* 0x0003e40000000200 */
[----:B-1----:R-:W-:Y:S01]  /*1fc90*/  IMAD.MOV.U32 R209, RZ, RZ, R210 ;  /* 0x000000ffffd17224 */ /* 0x002fe200078e00d2 */
[----:B------:R-:W-:Y:S01]  /*1fca0*/  MOV R210, R80 ;  /* 0x0000005000d27202 */ /* 0x000fe20000000f00 */
[----:B------:R-:W-:-:S02]  /*1fcb0*/  IMAD.MOV.U32 R80, RZ, RZ, R81 ;  /* 0x000000ffff507224 */ /* 0x000fc400078e0051 */
[----:B------:R-:W-:Y:S02]  /*1fcc0*/  IMAD.MOV.U32 R81, RZ, RZ, R82 ;  /* 0x000000ffff517224 */ /* 0x000fe400078e0052 */
[----:B------:R-:W-:Y:S01]  /*1fcd0*/  IMAD.MOV.U32 R82, RZ, RZ, R77 ;  /* 0x000000ffff527224 */ /* 0x000fe200078e004d */
[----:B------:R-:W-:Y:S01]  /*1fce0*/  MOV R77, R78 ;  /* 0x0000004e004d7202 */ /* 0x000fe20000000f00 */
[----:B------:R-:W-:Y:S02]  /*1fcf0*/  IMAD.MOV.U32 R78, RZ, RZ, R79 ;  /* 0x000000ffff4e7224 */ /* 0x000fe400078e004f */
[----:B------:R-:W-:Y:S02]  /*1fd00*/  IMAD.MOV.U32 R79, RZ, RZ, R75 ;  /* 0x000000ffff4f7224 */ /* 0x000fe400078e004b */
[----:B------:R-:W-:Y:S01]  /*1fd10*/  IMAD.MOV.U32 R75, RZ, RZ, R201 ;  /* 0x000000ffff4b7224 */ /* 0x000fe200078e00c9 */
[----:B------:R-:W-:Y:S01]  /*1fd20*/  MOV R201, R68 ;  /* 0x0000004400c97202 */ /* 0x000fe20000000f00 */
[----:B------:R-:W-:-:S02]  /*1fd30*/  IMAD.MOV.U32 R208, RZ, RZ, R210 ;  /* 0x000000ffffd07224 */ /* 0x000fc400078e00d2 */
[----:B------:R-:W-:Y:S02]  /*1fd40*/  IMAD.MOV.U32 R210, RZ, RZ, R81 ;  /* 0x000000ffffd27224 */ /* 0x000fe400078e0051 */
[----:B------:R-:W-:Y:S02]  /*1fd50*/  IMAD.MOV.U32 R81, RZ, RZ, R77 ;  /* 0x000000ffff517224 */ /* 0x000fe400078e004d */
[----:B------:R-:W-:Y:S02]  /*1fd60*/  IMAD.MOV.U32 R77, RZ, RZ, R79 ;  /* 0x000000ffff4d7224 */ /* 0x000fe400078e004f */
[----:B------:R-:W-:Y:S02]  /*1fd70*/  IMAD.MOV.U32 R79, RZ, RZ, R201 ;  /* 0x000000ffff4f7224 */ /* 0x000fe400078e00c9 */
[----:B------:R-:W-:Y:S02]  /*1fd80*/  IMAD.MOV.U32 R201, RZ, RZ, R72 ;  /* 0x000000ffffc97224 */ /* 0x000fe400078e0048 */
[----:B------:R-:W3:Y:S01]  /*1fd90*/  LDL.LU R72, [R1+0x114] ;  /* 0x0001140001487983 */ /* 0x000ee20000300800 */
[----:B------:R-:W-:Y:S01]  /*1fda0*/  HMMA.16816.F32 R40, R12, R34, R44 ;  /* 0x000000220c28723c */ /* 0x000fe2000000182c */
[----:B------:R1:W-:Y:S02]  /*1fdb0*/  MUFU.TANH R213, R2 ;  /* 0x0000000200d57308 */ /* 0x0003e40000002400 */
[----:B------:R-:W2:Y:S01]  /*1fdc0*/  LDSM.16.M88.4 R44, [R182+0x3800] ;  /* 0x00380000b62c783b */ /* 0x000ea20000000200 */
[----:B------:R-:W-:-:S02]  /*1fdd0*/  IMAD.MOV.U32 R74, RZ, RZ, R173 ;  /* 0x000000ffff4a7224 */ /* 0x000fc400078e00ad */
[----:B------:R-:W-:Y:S02]  /*1fde0*/  IMAD.MOV.U32 R202, RZ, RZ, R174 ;  /* 0x000000ffffca7224 */ /* 0x000fe400078e00ae */
[----:B------:R-:W-:Y:S02]  /*1fdf0*/  IMAD.MOV.U32 R174, RZ, RZ, R9 ;  /* 0x000000ffffae7224 */ /* 0x000fe400078e0009 */
[----:B-1----:R-:W-:-:S04]  /*1fe00*/  FMUL.FTZ R2, R48, R0 ;  /* 0x0000000030027220 */ /* 0x002fc80000410000 */
[----:B------:R1:W1:Y:S01]  /*1fe10*/  MUFU.TANH R173, R2 ;  /* 0x0000000200ad7308 */ /* 0x0002620000002400 */
[----:B------:R-:W-:Y:S01]  /*1fe20*/  IMAD.MOV.U32 R9, RZ, RZ, R252 ;  /* 0x000000ffff097224 */ /* 0x000fe200078e00fc */
[----:B------:R-:W-:Y:S01]  /*1fe30*/  HMMA.16816.F32 R56, R20, R52, R224 ;  /* 0x000000341438723c */ /* 0x000fe200000018e0 */
[----:B-1----:R-:W-:-:S05]  /*1fe40*/  FMUL.FTZ R2, R49, R0 ;  /* 0x0000000031027220 */ /* 0x002fca0000410000 */
[----:B------:R1:W-:Y:S01]  /*1fe50*/  MUFU.TANH R252, R2 ;  /* 0x0000000200fc7308 */ /* 0x0003e20000002400 */
[----:B------:R-:W-:Y:S01]  /*1fe60*/  MOV R73, R192 ;  /* 0x000000c000497202 */ /* 0x000fe20000000f00 */
[----:B-1----:R-:W-:-:S06]  /*1fe70*/  FMUL.FTZ R2, R50, R0 ;  /* 0x0000000032027220 */ /* 0x002fcc0000410000 */
[----:B------:R1:W1:Y:S01]  /*1fe80*/  MUFU.TANH R171, R2 ;  /* 0x0000000200ab7308 */ /* 0x0002620000002400 */
[----:B------:R-:W-:Y:S01]  /*1fe90*/  HMMA.16816.F32 R32, R20, R54, R228 ;  /* 0x000000361420723c */ /* 0x000fe200000018e4 */
[----:B------:R-:W-:Y:S01]  /*1fea0*/  LDSM.16.M88.4 R52, [R182+0x4000] ;  /* 0x00400000b634783b */ /* 0x000fe20000000200 */
[----:B-1----:R-:W-:-:S05]  /*1feb0*/  FMUL.FTZ R2, R51, R0 ;  /* 0x0000000033027220 */ /* 0x002fca0000410000 */
[----:B------:R1:W-:Y:S02]  /*1fec0*/  MUFU.TANH R227, R2 ;  /* 0x0000000200e37308 */ /* 0x0003e40000002400 */
[----:B-1----:R-:W-:-:S06]  /*1fed0*/  FMUL.FTZ R2, R28, R0 ;  /* 0x000000001c027220 */ /* 0x002fcc0000410000 */
[----:B------:R1:W1:Y:S01]  /*1fee0*/  MUFU.TANH R192, R2 ;  /* 0x0000000200c07308 */ /* 0x0002620000002400 */
[----:B--2---:R-:W-:Y:S01]  /*1fef0*/  HMMA.16816.F32 R48, R12, R44, R56 ;  /* 0x0000002c0c30723c */ /* 0x004fe20000001838 */
[----:B------:R-:W-:Y:S01]  /*1ff00*/  IMAD.MOV.U32 R68, RZ, RZ, R69 ;  /* 0x000000ffff447224 */ /* 0x000fe200078e0045 */
[----:B------:R2:W4:Y:S01]  /*1ff10*/  LDSM.16.M88.4 R56, [R209] ;  /* 0x00000000d138783b */ /* 0x0005220000000200 */
[----:B-1----:R-:W-:-:S04]  /*1ff20*/  FMUL.FTZ R2, R29, R0 ;  /* 0x000000001d027220 */ /* 0x002fc80000410000 */
[----:B------:R1:W-:Y:S01]  /*1ff30*/  MUFU.TANH R225, R2 ;  /* 0x0000000200e17308 */ /* 0x0003e20000002400 */
[----:B------:R-:W-:Y:S02]  /*1ff40*/  IMAD.MOV.U32 R69, RZ, RZ, R70 ;  /* 0x000000ffff457224 */ /* 0x000fe400078e0046 */
[----:B------:R-:W-:Y:S02]  /*1ff50*/  IMAD.MOV.U32 R70, RZ, RZ, R71 ;  /* 0x000000ffff467224 */ /* 0x000fe400078e0047 */
[----:B-1----:R-:W-:-:S04]  /*1ff60*/  FMUL.FTZ R2, R30, R0 ;  /* 0x000000001e027220 */ /* 0x002fc80000410000 */
[----:B------:R1:W-:Y:S01]  /*1ff70*/  MUFU.TANH R175, R2 ;  /* 0x0000000200af7308 */ /* 0x0003e20000002400 */
[----:B--2---:R-:W-:Y:S01]  /*1ff80*/  IMAD.MOV.U32 R209, RZ, RZ, R80 ;  /* 0x000000ffffd17224 */ /* 0x004fe200078e0050 */
[----:B------:R-:W-:Y:S02]  /*1ff90*/  MOV R80, R82 ;  /* 0x0000005200507202 */ /* 0x000fe40000000f00 */
[----:B------:R-:W-:Y:S01]  /*1ffa0*/  MOV R71, R188 ;  /* 0x000000bc00477202 */ /* 0x000fe20000000f00 */
[----:B------:R-:W-:Y:S02]  /*1ffb0*/  IMAD.MOV.U32 R84, RZ, RZ, R209 ;  /* 0x000000ffff547224 */ /* 0x000fe400078e00d1 */
[----:B-1----:R-:W-:-:S04]  /*1ffc0*/  FMUL.FTZ R2, R31, R0 ;  /* 0x000000001f027220 */ /* 0x002fc80000410000 */
[----:B------:R1:W-:Y:S01]  /*1ffd0*/  MUFU.TANH R218, R2 ;  /* 0x0000000200da7308 */ /* 0x0003e20000002400 */
[----:B------:R-:W-:Y:S01]  /*1ffe0*/  IMAD.MOV.U32 R85, RZ, RZ, R210 ;  /* 0x000000ffff557224 */ /* 0x000fe200078e00d2 */
[----:B------:R-:W-:Y:S01]  /*1fff0*/  MOV R86, R80 ;  /* 0x0000005000567202 */ /* 0x000fe20000000f00 */
[----:B------:R-:W-:Y:S02]  /*20000*/  IMAD.MOV.U32 R87, RZ, RZ, R81 ;  /* 0x000000ffff577224 */ /* 0x000fe400078e0051 */
[----:B------:R-:W-:Y:S02]  /*20010*/  IMAD.MOV.U32 R203, RZ, RZ, R92 ;  /* 0x000000ffffcb7224 */ /* 0x000fe400078e005c */
[----:B------:R-:W-:Y:S02]  /*20020*/  IMAD.MOV.U32 R168, RZ, RZ, R94 ;  /* 0x000000ffffa87224 */ /* 0x000fe400078e005e */
[----:B-1----:R-:W-:-:S04]  /*20030*/  FMUL.FTZ R2, R40, R0 ;  /* 0x0000000028027220 */ /* 0x002fc80000410000 */
[----:B------:R1:W2:Y:S01]  /*20040*/  MUFU.TANH R188, R2 ;  /* 0x0000000200bc7308 */ /* 0x0002a20000002400 */
[----:B------:R-:W-:Y:S01]  /*20050*/  IMAD.MOV.U32 R82, RZ, RZ, R78 ;  /* 0x000000ffff527224 */ /* 0x000fe200078e004e */
[----:B------:R-:W-:Y:S01]  /*20060*/  HMMA.16816.F32 R92, R24, R60, R104 ;  /* 0x0000003c185c723c */ /* 0x000fe20000001868 */
[----:B------:R-:W-:Y:S01]  /*20070*/  MOV R78, R75 ;  /* 0x0000004b004e7202 */ /* 0x000fe20000000f00 */
[----:B------:R-:W-:Y:S01]  /*20080*/  IMAD.MOV.U32 R75, RZ, RZ, R203 ;  /* 0x000000ffff4b7224 */ /* 0x000fe200078e00cb */
[----:B------:R-:W-:Y:S01]  /*20090*/  MOV R203, R174 ;  /* 0x000000ae00cb7202 */ /* 0x000fe20000000f00 */
[----:B------:R-:W-:-:S04]  /*200a0*/  IMAD.MOV.U32 R174, RZ, RZ, R37 ;  /* 0x000000ffffae7224 */ /* 0x000fc800078e0025 */
[----:B------:R-:W-:Y:S01]  /*200b0*/  HMMA.16816.F32 R104, R24, R62, R220 ;  /* 0x0000003e1868723c */ /* 0x000fe200000018dc */
[----:B-1----:R-:W-:-:S04]  /*200c0*/  FMUL.FTZ R2, R41, R0 ;  /* 0x0000000029027220 */ /* 0x002fc80000410000 */
[----:B------:R1:W-:Y:S03]  /*200d0*/  MUFU.TANH R215, R2 ;  /* 0x0000000200d77308 */ /* 0x0003e60000002400 */
[----:B------:R-:W-:Y:S01]  /*200e0*/  HMMA.16816.F32 R24, R12, R46, R32 ;  /* 0x0000002e0c18723c */ /* 0x000fe20000001820 */
[----:B------:R-:W-:-:S07]  /*200f0*/  IMAD.MOV.U32 R80, RZ, RZ, R79 ;  /* 0x000000ffff507224 */ /* 0x000fce00078e004f */
[----:B------:R-:W-:Y:S01]  /*20100*/  HMMA.16816.F32 R32, R20, R64, R84 ;  /* 0x000000401420723c */ /* 0x000fe20000001854 */
[----:B-1----:R-:W-:-:S04]  /*20110*/  FMUL.FTZ R2, R42, R0 ;  /* 0x000000002a027220 */ /* 0x002fc80000410000 */
[----:B------:R1:W1:Y:S01]  /*20120*/  MUFU.TANH R37, R2 ;  /* 0x0000000200257308 */ /* 0x0002620000002400 */
[----:B------:R-:W-:Y:S01]  /*20130*/  IMAD.MOV.U32 R81, RZ, RZ, R201 ;  /* 0x000000ffff517224 */ /* 0x000fe200078e00c9 */
[----:B------:R-:W-:Y:S01]  /*20140*/  MOV R210, R78 ;  /* 0x0000004e00d27202 */ /* 0x000fe20000000f00 */
[----:B------:R-:W-:Y:S02]  /*20150*/  IMAD.MOV.U32 R209, RZ, RZ, R77 ;  /* 0x000000ffffd17224 */ /* 0x000fe400078e004d */
[----:B------:R-:W-:Y:S01]  /*20160*/  IMAD.MOV.U32 R78, RZ, RZ, R75 ;  /* 0x000000ffff4e7224 */ /* 0x000fe200078e004b */
[----:B------:R-:W-:Y:S01]  /*20170*/  MOV R75, R140 ;  /* 0x0000008c004b7202 */ /* 0x000fe20000000f00 */
[----:B------:R-:W-:Y:S01]  /*20180*/  IMAD.MOV.U32 R79, RZ, RZ, R168 ;  /* 0x000000ffff4f7224 */ /* 0x000fe200078e00a8 */
[----:B----4-:R-:W-:Y:S01]  /*20190*/  HMMA.16816.F32 R68, R20, R56, R68 ;  /* 0x000000381444723c */ /* 0x010fe20000001844 */
[----:B-1----:R-:W-:Y:S02]  /*201a0*/  FMUL.FTZ R2, R43, R0 ;  /* 0x000000002b027220 */ /* 0x002fe40000410000 */
[----:B------:R-:W-:Y:S01]  /*201b0*/  IMAD.MOV.U32 R87, RZ, RZ, R80 ;  /* 0x000000ffff577224 */ /* 0x000fe200078e0050 */
[----:B------:R1:W-:Y:S01]  /*201c0*/  LDSM.16.M88.4 R40, [R208] ;  /* 0x00000000d028783b */ /* 0x0003e20000000200 */
[----:B------:R4:W-:Y:S01]  /*201d0*/  MUFU.TANH R214, R2 ;  /* 0x0000000200d67308 */ /* 0x0009e20000002400 */
[----:B------:R-:W-:Y:S01]  /*201e0*/  IMAD.MOV.U32 R201, RZ, RZ, R73 ;  /* 0x000000ffffc97224 */ /* 0x000fe200078e0049 */
[----:B------:R-:W-:Y:S01]  /*201f0*/  MOV R80, R81 ;  /* 0x0000005100507202 */ /* 0x000fe20000000f00 */
[----:B------:R-:W-:-:S03]  /*20200*/  IMAD.MOV.U32 R73, RZ, RZ, R137 ;  /* 0x000000ffff497224 */ /* 0x000fc600078e0089 */
[----:B------:R-:W-:Y:S01]  /*20210*/  HMMA.16816.F32 R44, R12, R52, R32 ;  /* 0x000000340c2c723c */ /* 0x000fe20000001820 */
[----:B------:R-:W-:Y:S01]  /*20220*/  IMAD.MOV.U32 R85, RZ, RZ, R209 ;  /* 0x000000ffff557224 */ /* 0x000fe200078e00d1 */
[----:B------:R2:W5:Y:S01]  /*20230*/  LDL.LU R140, [R1+0x178] ;  /* 0x00017800018c7983 */ /* 0x0005620000300800 */
[----:B------:R-:W-:Y:S02]  /*20240*/  IMAD.MOV.U32 R86, RZ, RZ, R210 ;  /* 0x000000ffff567224 */ /* 0x000fe400078e00d2 */
[----:B------:R-:W-:Y:S02]  /*20250*/  IMAD.MOV.U32 R81, RZ, RZ, R79 ;  /* 0x000000ffff517224 */ /* 0x000fe400078e004f */
[----:B----4-:R-:W-:Y:S02]  /*20260*/  FMUL.FTZ R2, R48, R0 ;  /* 0x0000000030027220 */ /* 0x010fe40000410000 */
[----:B-1----:R-:W-:Y:S01]  /*20270*/  IMAD.MOV.U32 R208, RZ, RZ, R82 ;  /* 0x000000ffffd07224 */ /* 0x002fe200078e0052 */
[----:B------:R-:W-:Y:S01]  /*20280*/  MOV R82, R203 ;  /* 0x000000cb00527202 */ /* 0x000fe20000000f00 */
[----:B------:R-:W-:Y:S01]  /*20290*/  IMAD.MOV.U32 R203, RZ, RZ, R139 ;  /* 0x000000ffffcb7224 */ /* 0x000fe200078e008b */
[----:B------:R1:W4:Y:S01]  /*202a0*/  MUFU.TANH R168, R2 ;  /* 0x0000000200a87308 */ /* 0x0003220000002400 */
[----:B------:R-:W-:Y:S01]  /*202b0*/  IMAD.MOV.U32 R207, RZ, RZ, R81 ;  /* 0x000000ffffcf7224 */ /* 0x000fe200078e0051 */
[----:B------:R-:W-:Y:S01]  /*202c0*/  MOV R84, R208 ;  /* 0x000000d000547202 */ /* 0x000fe20000000f00 */
[----:B------:R-:W-:Y:S01]  /*202d0*/  IMAD.MOV.U32 R208, RZ, RZ, R82 ;  /* 0x000000ffffd07224 */ /* 0x000fe200078e0052 */
[----:B------:R-:W-:Y:S01]  /*202e0*/  MOV R82, R74 ;  /* 0x0000004a00527202 */ /* 0x000fe20000000f00 */
[----:B------:R-:W-:Y:S01]  /*202f0*/  IMAD.MOV.U32 R79, RZ, RZ, R203 ;  /* 0x000000ffff4f7224 */ /* 0x000fe200078e00cb */
[----:B------:R2:W5:Y:S02]  /*20300*/  LDL.LU R139, [R1+0x174] ;  /* 0x00017400018b7983 */ /* 0x0005640000300800 */
[----:B------:R-:W-:Y:S01]  /*20310*/  MOV R204, R208 ;  /* 0x000000d000cc7202 */ /* 0x000fe20000000f00 */
[----:B------:R-:W-:-:S02]  /*20320*/  IMAD.MOV.U32 R208, RZ, RZ, R82 ;  /* 0x000000ffffd07224 */ /* 0x000fc400078e0052 */
[----:B-1----:R-:W-:Y:S01]  /*20330*/  FMUL.FTZ R2, R49, R0 ;  /* 0x0000000031027220 */ /* 0x002fe20000410000 */
[----:B------:R-:W-:Y:S01]  /*20340*/  HMMA.16816.F32 R28, R20, R66, R84 ;  /* 0x00000042141c723c */ /* 0x000fe20000001854 */
[----:B------:R-:W-:Y:S01]  /*20350*/  IMAD.MOV.U32 R82, RZ, RZ, R79 ;  /* 0x000000ffff527224 */ /* 0x000fe200078e004f */
[----:B------:R1:W2:Y:S01]  /*20360*/  LDSM.16.M88.4 R60, [R204] ;  /* 0x00000000cc3c783b */ /* 0x0002a20000000200 */
[----:B------:R1:W-:Y:S01]  /*20370*/  MUFU.TANH R210, R2 ;  /* 0x0000000200d27308 */ /* 0x0003e20000002400 */
[----:B------:R-:W-:Y:S01]  /*20380*/  IMAD.MOV.U32 R79, RZ, RZ, R123 ;  /* 0x000000ffff4f7224 */ /* 0x000fe200078e007b */
[----:B------:R-:W-:Y:S01]  /*20390*/  MOV R123, R19 ;  /* 0x00000013007b7202 */ /* 0x000fe20000000f00 */
[----:B---3--:R-:W-:Y:S02]  /*203a0*/  IMAD.MOV.U32 R77, RZ, RZ, R72 ;  /* 0x000000ffff4d7224 */ /* 0x008fe400078e0048 */
[----:B------:R-:W-:Y:S02]  /*203b0*/  IMAD.MOV.U32 R72, RZ, RZ, R138 ;  /* 0x000000ffff487224 */ /* 0x000fe400078e008a */
[----:B------:R-:W-:-:S02]  /*203c0*/  IMAD.MOV.U32 R209, RZ, RZ, R77 ;  /* 0x000000ffffd17224 */ /* 0x000fc400078e004d */
[----:B------:R-:W-:Y:S01]  /*203d0*/  IMAD.MOV.U32 R203, RZ, RZ, R116 ;  /* 0x000000ffffcb7224 */ /* 0x000fe200078e0074 */
[----:B------:R-:W-:Y:S01]  /*203e0*/  HMMA.16816.F32 R84, R20, R58, R96 ;  /* 0x0000003a1454723c */ /* 0x000fe20000001860 */
[----:B------:R-:W-:Y:S01]  /*203f0*/  IMAD.MOV.U32 R77, RZ, RZ, R75 ;  /* 0x000000ffff4d7224 */ /* 0x000fe200078e004b */
[----:B------:R-:W-:Y:S01]  /*20400*/  MOV R75, R73 ;  /* 0x00000049004b7202 */ /* 0x000fe20000000f00 */
[----:B------:R-:W-:Y:S01]  /*20410*/  IMAD.MOV.U32 R74, RZ, RZ, R72 ;  /* 0x000000ffff4a7224 */ /* 0x000fe200078e0048 */
[----:B------:R3:W5:Y:S01]  /*20420*/  LDL.LU R138, [R1+0x170] ;  /* 0x00017000018a7983 */ /* 0x0007620000300800 */
[----:B------:R-:W-:Y:S01]  /*20430*/  IMAD.MOV.U32 R206, RZ, RZ, R209 ;  /* 0x000000ffffce7224 */ /* 0x000fe200078e00d1 */
[----:B------:R-:W-:Y:S01]  /*20440*/  MOV R209, R83 ;  /* 0x0000005300d17202 */ /* 0x000fe20000000f00 */
[----:B-1----:R-:W-:Y:S01]  /*20450*/  FMUL.FTZ R2, R50, R0 ;  /* 0x0000000032027220 */ /* 0x002fe20000410000 */
[----:B------:R3:W5:Y:S01]  /*20460*/  LDL.LU R137, [R1+0x16c] ;  /* 0x00016c0001897983 */ /* 0x0007620000300800 */
[----:B------:R-:W-:Y:S01]  /*20470*/  IMAD.MOV.U32 R81, RZ, RZ, R77 ;  /* 0x000000ffff517224 */ /* 0x000fe200078e004d */
[----:B------:R-:W-:Y:S01]  /*20480*/  MOV R77, R75 ;  /* 0x0000004b004d7202 */ /* 0x000fe20000000f00 */
[----:B------:R-:W-:Y:S01]  /*20490*/  IMAD.MOV.U32 R83, RZ, RZ, R74 ;  /* 0x000000ffff537224 */ /* 0x000fe200078e004a */
[----:B------:R1:W1:Y:S01]  /*204a0*/  MUFU.TANH R19, R2 ;  /* 0x0000000200137308 */ /* 0x0002620000002400 */
[----:B------:R-:W-:-:S02]  /*204b0*/  IMAD.MOV.U32 R204, RZ, RZ, R207 ;  /* 0x000000ffffcc7224 */ /* 0x000fc400078e00cf */
[----:B------:R-:W-:Y:S02]  /*204c0*/  IMAD.MOV.U32 R207, RZ, RZ, R80 ;  /* 0x000000ffffcf7224 */ /* 0x000fe400078e0050 */
[----:B------:R-:W-:Y:S02]  /*204d0*/  IMAD.MOV.U32 R80, RZ, RZ, R81 ;  /* 0x000000ffff507224 */ /* 0x000fe400078e0051 */
[----:B------:R-:W-:Y:S02]  /*204e0*/  IMAD.MOV.U32 R74, RZ, RZ, R36 ;  /* 0x000000ffff4a7224 */ /* 0x000fe400078e0024 */
[----:B------:R-:W-:Y:S02]  /*204f0*/  IMAD.MOV.U32 R219, RZ, RZ, R206 ;  /* 0x000000ffffdb7224 */ /* 0x000fe400078e00ce */
[----:B------:R-:W-:Y:S01]  /*20500*/  IMAD.MOV.U32 R81, RZ, RZ, R82 ;  /* 0x000000ffff517224 */ /* 0x000fe200078e0052 */
[----:B------:R-:W-:Y:S01]  /*20510*/  MOV R82, R83 ;  /* 0x0000005300527202 */ /* 0x000fe20000000f00 */
[----:B------:R-:W-:-:S02]  /*20520*/  IMAD.MOV.U32 R206, RZ, RZ, R208 ;  /* 0x000000ffffce7224 */ /* 0x000fc400078e00d0 */
[----:B-1----:R-:W-:Y:S01]  /*20530*/  FMUL.FTZ R2, R51, R0 ;  /* 0x0000000033027220 */ /* 0x002fe20000410000 */
[----:B------:R-:W-:Y:S01]  /*20540*/  MOV R208, R209 ;  /* 0x000000d100d07202 */ /* 0x000fe20000000f00 */
[----:B------:R-:W-:Y:S01]  /*20550*/  IMAD.MOV.U32 R75, RZ, RZ, R3 ;  /* 0x000000ffff4b7224 */ /* 0x000fe200078e0003 */
[----:B------:R-:W1:Y:S01]  /*20560*/  LDSM.16.M88.4 R48, [R182+0x4800] ;  /* 0x00480000b630783b */ /* 0x000e620000000200 */
[----:B------:R-:W-:Y:S01]  /*20570*/  IMAD.MOV.U32 R83, RZ, RZ, R77 ;  /* 0x000000ffff537224 */ /* 0x000fe200078e004d */
[----:B------:R2:W-:Y:S01]  /*20580*/  MUFU.TANH R209, R2 ;  /* 0x0000000200d17308 */ /* 0x0005e20000002400 */
[----:B------:R-:W-:Y:S01]  /*20590*/  IMAD.MOV.U32 R77, RZ, RZ, R78 ;  /* 0x000000ffff4d7224 */ /* 0x000fe200078e004e */
[----:B------:R1:W-:Y:S01]  /*205a0*/  LDSM.16.M88.4 R56, [R219] ;  /* 0x00000000db38783b */ /* 0x0003e20000000200 */
[----:B------:R-:W-:Y:S01]  /*205b0*/  IMAD.MOV.U32 R78, RZ, RZ, R79 ;  /* 0x000000ffff4e7224 */ /* 0x000fe200078e004f */
[----:B------:R-:W-:Y:S01]  /*205c0*/  MOV R79, R74 ;  /* 0x0000004a004f7202 */ /* 0x000fe20000000f00 */
[----:B------:R-:W-:-:S02]  /*205d0*/  IMAD.MOV.U32 R74, RZ, RZ, R75 ;  /* 0x000000ffff4a7224 */ /* 0x000fc400078e004b */
[----:B------:R-:W-:Y:S02]  /*205e0*/  IMAD.MOV.U32 R75, RZ, RZ, R123 ;  /* 0x000000ffff4b7224 */ /* 0x000fe400078e007b */
[----:B--2---:R-:W-:-:S04]  /*205f0*/  FMUL.FTZ R2, R24, R0 ;  /* 0x0000000018027220 */ /* 0x004fc80000410000 */
[----:B------:R2:W-:Y:S01]  /*20600*/  MUFU.TANH R123, R2 ;  /* 0x00000002007b7308 */ /* 0x0005e20000002400 */
[----:B------:R-:W-:Y:S02]  /*20610*/  IMAD.MOV.U32 R222, RZ, RZ, R204 ;  /* 0x000000ffffde7224 */ /* 0x000fe400078e00cc */
[----:B------:R-:W-:Y:S02]  /*20620*/  IMAD.MOV.U32 R231, RZ, RZ, R83 ;  /* 0x000000ffffe77224 */ /* 0x000fe400078e0053 */
[----:B------:R-:W-:Y:S02]  /*20630*/  IMAD.MOV.U32 R83, RZ, RZ, R18 ;  /* 0x000000ffff537224 */ /* 0x000fe400078e0012 */
[----:B--2---:R-:W-:-:S04]  /*20640*/  FMUL.FTZ R2, R25, R0 ;  /* 0x0000000019027220 */ /* 0x004fc80000410000 */
[----:B------:R2:W-:Y:S01]  /*20650*/  MUFU.TANH R204, R2 ;  /* 0x0000000200cc7308 */ /* 0x0005e20000002400 */
[----:B------:R-:W-:Y:S02]  /*20660*/  IMAD.MOV.U32 R223, RZ, RZ, R207 ;  /* 0x000000ffffdf7224 */ /* 0x000fe400078e00cf */
[----:B------:R-:W-:Y:S01]  /*20670*/  IMAD.MOV.U32 R228, RZ, RZ, R80 ;  /* 0x000000ffffe47224 */ /* 0x000fe200078e0050 */
[----:B------:R-:W-:Y:S01]  /*20680*/  MOV R80, R203 ;  /* 0x000000cb00507202 */ /* 0x000fe20000000f00 */
[----:B------:R-:W-:Y:S02]  /*20690*/  IMAD.MOV.U32 R226, RZ, RZ, R79 ;  /* 0x000000ffffe27224 */ /* 0x000fe400078e004f */
[----:B--2---:R-:W-:-:S04]  /*206a0*/  FMUL.FTZ R2, R26, R0 ;  /* 0x000000001a027220 */ /* 0x004fc80000410000 */
[----:B------:R2:W1:Y:S01]  /*206b0*/  MUFU.TANH R18, R2 ;  /* 0x0000000200127308 */ /* 0x0004620000002400 */
[----:B------:R-:W-:Y:S02]  /*206c0*/  MOV R100, R78 ;  /* 0x0000004e00647202 */ /* 0x000fe40000000f00 */
[----:B------:R-:W-:Y:S01]  /*206d0*/  MOV R221, R223 ;  /* 0x000000df00dd7202 */ /* 0x000fe20000000f00 */
[----:B------:R-:W-:Y:S02]  /*206e0*/  IMAD.MOV.U32 R223, RZ, RZ, R226 ;  /* 0x000000ffffdf7224 */ /* 0x000fe400078e00e2 */
[----:B------:R-:W-:Y:S02]  /*206f0*/  IMAD.MOV.U32 R217, RZ, RZ, R74 ;  /* 0x000000ffffd97224 */ /* 0x000fe400078e004a */
[----:B------:R-:W-:Y:S01]  /*20700*/  IMAD.MOV.U32 R226, RZ, RZ, R113 ;  /* 0x000000ffffe27224 */ /* 0x000fe200078e0071 */
[----:B------:R-:W-:Y:S01]  /*20710*/  MOV R224, R206 ;  /* 0x000000ce00e07202 */ /* 0x000fe20000000f00 */
[----:B--2---:R-:W-:-:S02]  /*20720*/  FMUL.FTZ R2, R27, R0 ;  /* 0x000000001b027220 */ /* 0x004fc40000410000 */
[----:B------:R-:W-:Y:S01]  /*20730*/  IMAD.MOV.U32 R72, RZ, RZ, R136 ;  /* 0x000000ffff487224 */ /* 0x000fe200078e0088 */
[----:B------:R-:W-:Y:S01]  /*20740*/  HMMA.16816.F32 R24, R12, R54, R28 ;  /* 0x000000360c18723c */ /* 0x000fe2000000181c */
[----:B------:R2:W-:Y:S01]  /*20750*/  MUFU.TANH R203, R2 ;  /* 0x0000000200cb7308 */ /* 0x0005e20000002400 */
[----:B------:R3:W-:Y:S01]  /*20760*/  LDSM.16.M88.4 R28, [R222] ;  /* 0x00000000de1c783b */ /* 0x0007e20000000200 */
[----:B------:R-:W-:Y:S02]  /*20770*/  IMAD.MOV.U32 R207, RZ, RZ, R75 ;  /* 0x000000ffffcf7224 */ /* 0x000fe400078e004b */
[----:B------:R-:W-:Y:S01]  /*20780*/  IMAD.MOV.U32 R97, RZ, RZ, R223 ;  /* 0x000000ffff617224 */ /* 0x000fe200078e00df */
[----:B------:R4:W5:Y:S01]  /*20790*/  LDL.LU R136, [R1+0x168] ;  /* 0x0001680001887983 */ /* 0x0009620000300800 */
[----:B-1----:R-:W-:Y:S02]  /*207a0*/  IMAD.MOV.U32 R219, RZ, RZ, R76 ;  /* 0x000000ffffdb7224 */ /* 0x002fe400078e004c */
[----:B------:R-:W-:Y:S01]  /*207b0*/  IMAD.MOV.U32 R73, RZ, RZ, R118 ;  /* 0x000000ffff497224 */ /* 0x000fe200078e0076 */
[----:B------:R-:W-:Y:S01]  /*207c0*/  MOV R230, R82 ;  /* 0x0000005200e67202 */ /* 0x000fe20000000f00 */
[----:B------:R-:W-:-:S02]  /*207d0*/  IMAD.MOV.U32 R220, RZ, RZ, R226 ;  /* 0x000000ffffdc7224 */ /* 0x000fc400078e00e2 */
[----:B------:R-:W-:Y:S01]  /*207e0*/  IMAD.MOV.U32 R229, RZ, RZ, R81 ;  /* 0x000000ffffe57224 */ /* 0x000fe200078e0051 */
[----:B------:R-:W-:Y:S01]  /*207f0*/  HMMA.16816.F32 R64, R20, R60, R248 ;  /* 0x0000003c1440723c */ /* 0x000fe200000018f8 */
[----:B------:R-:W-:Y:S01]  /*20800*/  IMAD.MOV.U32 R206, RZ, RZ, R77 ;  /* 0x000000ffffce7224 */ /* 0x000fe200078e004d */
[----:B------:R-:W-:Y:S01]  /*20810*/  LDSM.16.M88.4 R32, [R221] ;  /* 0x00000000dd20783b */ /* 0x000fe20000000200 */
[-C--:B--2---:R-:W-:Y:S02]  /*20820*/  FMUL.FTZ R2, R44, R0.reuse ;  /* 0x000000002c027220 */ /* 0x084fe40000410000 */
[----:B------:R-:W-:Y:S01]  /*20830*/  IMAD.MOV.U32 R99, RZ, RZ, R207 ;  /* 0x000000ffff637224 */ /* 0x000fe200078e00cf */
[----:B------:R-:W-:Y:S01]  /*20840*/  LDSM.16.M88.4 R52, [R174] ;  /* 0x00000000ae34783b */ /* 0x000fe20000000200 */
[----:B------:R1:W-:Y:S01]  /*20850*/  MUFU.TANH R113, R2 ;  /* 0x0000000200717308 */ /* 0x0003e20000002400 */
[----:B---3--:R-:W-:Y:S01]  /*20860*/  IMAD.MOV.U32 R222, RZ, RZ, R100 ;  /* 0x000000ffffde7224 */ /* 0x008fe200078e0064 */
[----:B------:R-:W-:Y:S01]  /*20870*/  MOV R223, R109 ;  /* 0x0000006d00df7202 */ /* 0x000fe20000000f00 */
[----:B------:R-:W-:Y:S01]  /*20880*/  IMAD.MOV.U32 R100, RZ, RZ, R217 ;  /* 0x000000ffff647224 */ /* 0x000fe200078e00d9 */
[----:B------:R-:W-:Y:S01]  /*20890*/  MOV R217, R201 ;  /* 0x000000c900d97202 */ /* 0x000fe20000000f00 */
[----:B------:R-:W-:Y:S01]  /*208a0*/  IMAD.MOV.U32 R207, RZ, RZ, R208 ;  /* 0x000000ffffcf7224 */ /* 0x000fe200078e00d0 */
[----:B------:R2:W5:Y:S01]  /*208b0*/  LDL.LU R118, [R1+0x164] ;  /* 0x0001640001767983 */ /* 0x0005620000300800 */
[----:B-1----:R-:W-:-:S02]  /*208c0*/  FMUL.FTZ R2, R45, R0 ;  /* 0x000000002d027220 */ /* 0x002fc40000410000 */
[----:B------:R-:W-:Y:S01]  /*208d0*/  IMAD.MOV.U32 R96, RZ, RZ, R222 ;  /* 0x000000ffff607224 */ /* 0x000fe200078e00de */
[----:B------:R-:W-:Y:S01]  /*208e0*/  MOV R98, R100 ;  /* 0x0000006400627202 */ /* 0x000fe20000000f00 */
[----:B------:R1:W-:Y:S01]  /*208f0*/  MUFU.TANH R201, R2 ;  /* 0x0000000200c97308 */ /* 0x0003e20000002400 */
[----:B------:R-:W-:Y:S01]  /*20900*/  IMAD.MOV.U32 R208, RZ, RZ, R10 ;  /* 0x000000ffffd07224 */ /* 0x000fe200078e000a */
[----:B------:R2:W5:Y:S01]  /*20910*/  LDL.LU R116, [R1+0x160] ;  /* 0x0001600001747983 */ /* 0x0005620000300800 */
[----:B------:R-:W-:Y:S01]  /*20920*/  IMAD.MOV.U32 R222, RZ, RZ, R197 ;  /* 0x000000ffffde7224 */ /* 0x000fe200078e00c5 */
[----:B------:R-:W-:Y:S01]  /*20930*/  MOV R100, R224 ;  /* 0x000000e000647202 */ /* 0x000fe20000000f00 */
[-C--:B-1----:R-:W-:Y:S01]  /*20940*/  FMUL.FTZ R2, R46, R0.reuse ;  /* 0x000000002e027220 */ /* 0x082fe20000410000 */
[----:B------:R2:W5:Y:S03]  /*20950*/  LDL.LU R36, [R1+0x15c] ;  /* 0x00015c0001247983 */ /* 0x0005660000300800 */
[----:B------:R1:W3:Y:S01]  /*20960*/  MUFU.TANH R10, R2 ;  /* 0x00000002000a7308 */ /* 0x0002e20000002400 */
[----:B------:R-:W-:Y:S01]  /*20970*/  IMAD.MOV.U32 R224, RZ, RZ, R196 ;  /* 0x000000ffffe07224 */ /* 0x000fe200078e00c4 */
[----:B------:R2:W5:Y:S01]  /*20980*/  LDL.LU R3, [R1+0x158] ;  /* 0x0001580001037983 */ /* 0x0005620000300800 */
[----:B-1----:R-:W-:-:S03]  /*20990*/  FMUL.FTZ R2, R47, R0 ;  /* 0x000000002f027220 */ /* 0x002fc60000410000 */
[----:B------:R-:W1:Y:S02]  /*209a0*/  LDSM.16.M88.4 R44, [R182+0x5000] ;  /* 0x00500000b62c783b */ /* 0x000e640000000200 */
[----:B------:R2:W-:Y:S01]  /*209b0*/  MUFU.TANH R197, R2 ;  /* 0x0000000200c57308 */ /* 0x0005e20000002400 */
[----:B------:R-:W-:Y:S02]  /*209c0*/  IMAD.MOV.U32 R226, RZ, RZ, R219 ;  /* 0x000000ffffe27224 */ /* 0x000fe400078e00db */
[----:B------:R-:W-:Y:S02]  /*209d0*/  IMAD.MOV.U32 R219, RZ, RZ, R208 ;  /* 0x000000ffffdb7224 */ /* 0x000fe400078e00d0 */
[----:B--2---:R-:W-:-:S04]  /*209e0*/  FMUL.FTZ R2, R24, R0 ;  /* 0x0000000018027220 */ /* 0x004fc80000410000 */
[----:B------:R2:W1:Y:S01]  /*209f0*/  MUFU.TANH R109, R2 ;  /* 0x00000002006d7308 */ /* 0x0004620000002400 */
[----:B------:R-:W-:Y:S01]  /*20a00*/  MOV R208, R108 ;  /* 0x0000006c00d07202 */ /* 0x000fe20000000f00 */
[----:B------:R-:W-:Y:S01]  /*20a10*/  HMMA.16816.F32 R76, R20, R40, R232 ;  /* 0x00000028144c723c */ /* 0x000fe200000018e8 */
[----:B--2---:R-:W-:-:S05]  /*20a20*/  FMUL.FTZ R2, R25, R0 ;  /* 0x0000000019027220 */ /* 0x004fca0000410000 */
[----:B------:R2:W-:Y:S01]  /*20a30*/  MUFU.TANH R196, R2 ;  /* 0x0000000200c47308 */ /* 0x0005e20000002400 */
[----:B------:R-:W-:Y:S02]  /*20a40*/  IMAD.MOV.U32 R81, RZ, RZ, R72 ;  /* 0x000000ffff517224 */ /* 0x000fe400078e0048 */
[----:B------:R-:W-:Y:S02]  /*20a50*/  IMAD.MOV.U32 R82, RZ, RZ, R73 ;  /* 0x000000ffff527224 */ /* 0x000fe400078e0049 */
[----:B--2---:R-:W-:-:S04]  /*20a60*/  FMUL.FTZ R2, R26, R0 ;  /* 0x000000001a027220 */ /* 0x004fc80000410000 */
[----:B------:R2:W1:Y:S01]  /*20a70*/  MUFU.TANH R108, R2 ;  /* 0x00000002006c7308 */ /* 0x0004620000002400 */
[C---:B------:R-:W-:Y:S01]  /*20a80*/  HMMA.16816.F32 R72, R20.reuse, R42, R236 ;  /* 0x0000002a1448723c */ /* 0x040fe200000018ec */
[----:B--2---:R-:W-:Y:S02]  /*20a90*/  FMUL.FTZ R2, R27, R0 ;  /* 0x000000001b027220 */ /* 0x004fe40000410000 */
[----:B------:R-:W2:Y:S05]  /*20aa0*/  LDSM.16.M88.4 R24, [R182+0x5800] ;  /* 0x00580000b618783b */ /* 0x000eaa0000000200 */
[----:B------:R-:W-:Y:S07]  /*20ab0*/  HMMA.16816.F32 R60, R20, R62, R244 ;  /* 0x0000003e143c723c */ /* 0x000fee00000018f4 */
[----:B------:R-:W-:Y:S01]  /*20ac0*/  IMAD.MOV.U32 R247, RZ, RZ, R39 ;  /* 0x000000fffff77224 */ /* 0x000fe200078e0027 */
[C---:B------:R-:W-:Y:S01]  /*20ad0*/  HMMA.16816.F32 R84, R12.reuse, R50, R84 ;  /* 0x000000320c54723c */ /* 0x040fe20000001854 */
[----:B------:R-:W2:Y:S07]  /*20ae0*/  S2R R39, SR_TID.X ;  /* 0x0000000000277919 */ /* 0x000eae0000002100 */
[----:B-1----:R-:W-:Y:S08]  /*20af0*/  HMMA.16816.F32 R76, R12, R44, R76 ;  /* 0x0000002c0c4c723c */ /* 0x002ff0000000184c */
[C---:B------:R-:W-:Y:S08]  /*20b00*/  HMMA.16816.F32 R80, R20.reuse, R56, R80 ;  /* 0x000000381450723c */ /* 0x040ff00000001850 */
[----:B------:R-:W-:Y:S07]  /*20b10*/  HMMA.16816.F32 R56, R20, R58, R228 ;  /* 0x0000003a1438723c */ /* 0x000fee00000018e4 */
[----:B------:R-:W-:Y:S01]  /*20b20*/  IMAD.MOV.U32 R231, RZ, RZ, R206 ;  /* 0x000000ffffe77224 */ /* 0x000fe200078e00ce */
[----:B------:R-:W-:Y:S01]  /*20b30*/  HMMA.16816.F32 R72, R12, R46, R72 ;  /* 0x0000002e0c48723c */ /* 0x000fe20000001848 */
[----:B------:R-:W-:-:S02]  /*20b40*/  IMAD.MOV.U32 R206, RZ, RZ, R202 ;  /* 0x000000ffffce7224 */ /* 0x000fc400078e00ca */
[----:B------:R-:W-:Y:S01]  /*20b50*/  IMAD.MOV.U32 R202, RZ, RZ, R11 ;  /* 0x000000ffffca7224 */ /* 0x000fe200078e000b */
[----:B--2---:R-:W-:-:S03]  /*20b60*/  SHF.L.U32 R39, R39, 0x1, RZ ;  /* 0x0000000127277819 */ /* 0x004fc600000006ff */
[----:B------:R-:W-:Y:S01]  /*20b70*/  IMAD.MOV.U32 R246, RZ, RZ, R202 ;  /* 0x000000fffff67224 */ /* 0x000fe200078e00ca */
[----:B------:R-:W-:Y:S01]  /*20b80*/  MOV R202, R5 ;  /* 0x0000000500ca7202 */ /* 0x000fe20000000f00 */
[----:B------:R-:W-:Y:S01]  /*20b90*/  HMMA.16816.F32 R40, R12, R48, R68 ;  /* 0x000000300c28723c */ /* 0x000fe20000001844 */
[----:B------:R-:W-:Y:S01]  /*20ba0*/  FMUL.FTZ R5, R84, R0 ;  /* 0x0000000054057220 */ /* 0x000fe20000410000 */
[----:B------:R-:W-:Y:S01]  /*20bb0*/  LOP3.LUT R39, R39, 0x6, RZ, 0xc0, !PT ;  /* 0x0000000627277812 */ /* 0x000fe200078ec0ff */
[----:B------:R-:W-:Y:S02]  /*20bc0*/  IMAD.SHL.U32 R9, R9, 0x100, RZ ;  /* 0x0000010009097824 */ /* 0x000fe400078e00ff */
[----:B------:R-:W-:-:S03]  /*20bd0*/  IMAD.MOV.U32 R244, RZ, RZ, R7 ;  /* 0x000000fffff47224 */ /* 0x000fc600078e0007 */
[----:B------:R-:W-:Y:S01]  /*20be0*/  HMMA.16816.F32 R68, R20, R28, R96 ;  /* 0x0000001c1444723c */ /* 0x000fe20000001860 */
[----:B------:R1:W-:Y:S01]  /*20bf0*/  MUFU.TANH R7, R5 ;  /* 0x0000000500077308 */ /* 0x0003e20000002400 */
[----:B------:R-:W-:-:S06]  /*20c00*/  IMAD.MOV.U32 R236, RZ, RZ, R211 ;  /* 0x000000ffffec7224 */ /* 0x000fcc00078e00d3 */
[----:B------:R-:W-:Y:S01]  /*20c10*/  HMMA.16816.F32 R88, R20, R30, R88 ;  /* 0x0000001e1458723c */ /* 0x000fe20000001858 */
[----:B------:R-:W2:Y:S01]  /*20c20*/  LDSM.16.M88.4 R28, [R182+0x6000] ;  /* 0x00600000b61c783b */ /* 0x000ea20000000200 */
[----:B------:R-:W-:-:S06]  /*20c30*/  IMAD.MOV.U32 R211, RZ, RZ, R4 ;  /* 0x000000ffffd37224 */ /* 0x000fcc00078e0004 */
[----:B------:R-:W-:Y:S01]  /*20c40*/  HMMA.16816.F32 R64, R12, R24, R64 ;  /* 0x000000180c40723c */ /* 0x000fe20000001840 */
[----:B-1----:R-:W-:Y:S01]  /*20c50*/  FMUL.FTZ R5, R86, R0 ;  /* 0x0000000056057220 */ /* 0x002fe20000410000 */
[----:B------:R-:W-:-:S03]  /*20c60*/  LOP3.LUT R4, R9, 0x8, R39, 0xfe, !PT ;  /* 0x0000000809047812 */ /* 0x000fc600078efe27 */
[----:B------:R1:W-:Y:S01]  /*20c70*/  MUFU.TANH R86, R5 ;  /* 0x0000000500567308 */ /* 0x0003e20000002400 */
[C---:B------:R-:W-:Y:S02]  /*20c80*/  ISETP.GE.AND P6, PT, R4.reuse, R8, PT ;  /* 0x000000080400720c */ /* 0x040fe40003fc6270 */
[----:B------:R-:W-:Y:S02]  /*20c90*/  ISETP.GE.AND P4, PT, R4, R6, PT ;  /* 0x000000060400720c */ /* 0x000fe40003f86270 */
[----:B------:R-:W-:Y:S02]  /*20ca0*/  LOP3.LUT R4, R9, 0x18, R39, 0xfe, !PT ;  /* 0x0000001809047812 */ /* 0x000fe400078efe27 */
[----:B------:R-:W-:Y:S02]  /*20cb0*/  FSEL R111, R111, -INF , !P6 ;  /* 0xff8000006f6f7808 */ /* 0x000fe40007000000 */
[----:B------:R-:W-:Y:S01]  /*20cc0*/  FSEL R110, R110, -INF , !P4 ;  /* 0xff8000006e6e7808 */ /* 0x000fe20006000000 */
[----:B-1----:R-:W-:Y:S01]  /*20cd0*/  FMUL.FTZ R5, R78, R0 ;  /* 0x000000004e057220 */ /* 0x002fe20000410000 */
[----:B------:R-:W-:-:S03]  /*20ce0*/  ISETP.GE.AND P6, PT, R4, R8, PT ;  /* 0x000000080400720c */ /* 0x000fc60003fc6270 */
[----:B------:R1:W-:Y:S01]  /*20cf0*/  MUFU.TANH R78, R5 ;  /* 0x00000005004e7308 */ /* 0x0003e20000002400 */
[----:B------:R-:W-:Y:S01]  /*20d00*/  ISETP.GE.AND P4, PT, R4, R6, PT ;  /* 0x000000060400720c */ /* 0x000fe20003f86270 */
[-C--:B------:R-:W-:Y:S01]  /*20d10*/  FMUL.FTZ R4, R76, R0.reuse ;  /* 0x000000004c047220 */ /* 0x080fe20000410000 */
[----:B------:R-:W-:Y:S01]  /*20d20*/  HMMA.16816.F32 R60, R12, R26, R60 ;  /* 0x0000001a0c3c723c */ /* 0x000fe2000000183c */
[----:B------:R-:W2:Y:S01]  /*20d30*/  LDSM.16.M88.4 R24, [R182+0x6800] ;  /* 0x00680000b618783b */ /* 0x000ea20000000200 */
[----:B------:R-:W-:Y:S02]  /*20d40*/  IMAD.MOV.U32 R221, RZ, RZ, R217 ;  /* 0x000000ffffdd7224 */ /* 0x000fe400078e00d9 */
[----:B-1----:R-:W-:-:S04]  /*20d50*/  FMUL.FTZ R5, R72, R0 ;  /* 0x0000000048057220 */ /* 0x002fc80000410000 */
[----:B------:R1:W-:Y:S01]  /*20d60*/  MUFU.TANH R76, R5 ;  /* 0x00000005004c7308 */ /* 0x0003e20000002400 */
[----:B------:R-:W-:Y:S01]  /*20d70*/  MOV R217, R207 ;  /* 0x000000cf00d97202 */ /* 0x000fe20000000f00 */
[----:B------:R-:W-:-:S06]  /*20d80*/  IMAD.MOV.U32 R207, RZ, RZ, R194 ;  /* 0x000000ffffcf7224 */ /* 0x000fcc00078e00c2 */
[----:B------:R2:W-:Y:S01]  /*20d90*/  MUFU.TANH R194, R2 ;  /* 0x0000000200c27308 */ /* 0x0005e20000002400 */
[----:B-1----:R-:W-:-:S07]  /*20da0*/  FMUL.FTZ R5, R74, R0 ;  /* 0x000000004a057220 */ /* 0x002fce0000410000 */
[----:B------:R1:W-:Y:S01]  /*20db0*/  MUFU.TANH R74, R5 ;  /* 0x00000005004a7308 */ /* 0x0003e20000002400 */
[----:B--2---:R-:W-:-:S07]  /*20dc0*/  FMUL.FTZ R2, R40, R0 ;  /* 0x0000000028027220 */ /* 0x004fce0000410000 */
[----:B------:R2:W-:Y:S01]  /*20dd0*/  MUFU.TANH R11, R2 ;  /* 0x00000002000b7308 */ /* 0x0005e20000002400 */
[----:B-1----:R-:W-:-:S07]  /*20de0*/  FMUL.FTZ R5, R64, R0 ;  /* 0x0000000040057220 */ /* 0x002fce0000410000 */
[----:B------:R1:W-:Y:S01]  /*20df0*/  MUFU.TANH R72, R5 ;  /* 0x0000000500487308 */ /* 0x0003e20000002400 */
[----:B--2---:R-:W-:-:S07]  /*20e00*/  FMUL.FTZ R2, R41, R0 ;  /* 0x0000000029027220 */ /* 0x004fce0000410000 */
[----:B------:R2:W-:Y:S01]  /*20e10*/  MUFU.TANH R174, R2 ;  /* 0x0000000200ae7308 */ /* 0x0005e20000002400 */
[-C--:B-1----:R-:W-:Y:S02]  /*20e20*/  FMUL.FTZ R5, R66, R0.reuse ;  /* 0x0000000042057220 */ /* 0x082fe40000410000 */
[----:B------:R-:W1:Y:S01]  /*20e30*/  S2R R66, SR_TID.X ;  /* 0x0000000000427919 */ /* 0x000e620000002100 */
[----:B------:R-:W-:Y:S01]  /*20e40*/  HMMA.16816.F32 R48, R12, R28, R80 ;  /* 0x0000001c0c30723c */ /* 0x000fe20000001850 */
[----:B--2---:R-:W-:-:S07]  /*20e50*/  FMUL.FTZ R2, R42, R0 ;  /* 0x000000002a027220 */ /* 0x004fce0000410000 */
[----:B------:R-:W-:Y:S01]  /*20e60*/  HMMA.16816.F32 R44, R12, R30, R56 ;  /* 0x0000001e0c2c723c */ /* 0x000fe20000001838 */
[----:B------:R2:W1:Y:S01]  /*20e70*/  MUFU.TANH R40, R2 ;  /* 0x0000000200287308 */ /* 0x0004620000002400 */
[----:B------:R-:W3:Y:S01]  /*20e80*/  LDSM.16.M88.4 R28, [R182+0x7000] ;  /* 0x00700000b61c783b */ /* 0x000ee20000000200 */
[----:B------:R-:W-:Y:S01]  /*20e90*/  IMAD.MOV.U32 R245, RZ, RZ, R169 ;  /* 0x000000fffff57224 */ /* 0x000fe200078e00a9 */
[----:B------:R-:W-:-:S05]  /*20ea0*/  FSEL R117, R117, -INF , !P6 ;  /* 0xff80000075757808 */ /* 0x000fca0007000000 */
[----:B------:R1:W-:Y:S01]  /*20eb0*/  MUFU.TANH R84, R4 ;  /* 0x0000000400547308 */ /* 0x0003e20000002400 */
[----:B--2---:R-:W-:-:S07]  /*20ec0*/  FMUL.FTZ R2, R43, R0 ;  /* 0x000000002b027220 */ /* 0x004fce0000410000 */
[----:B------:R2:W-:Y:S01]  /*20ed0*/  MUFU.TANH R169, R2 ;  /* 0x0000000200a97308 */ /* 0x0005e20000002400 */
[----:B------:R-:W-:Y:S02]  /*20ee0*/  FSEL R114, R114, -INF , !P4 ;  /* 0xff80000072727808 */ /* 0x000fe40006000000 */
[----:B-1----:R-:W-:Y:S01]  /*20ef0*/  LOP3.LUT R4, R9, 0x28, R39, 0xfe, !PT ;  /* 0x0000002809047812 */ /* 0x002fe200078efe27 */
[----:B------:R-:W-:-:S03]  /*20f00*/  IMAD.SHL.U32 R66, R66, 0x2, RZ ;  /* 0x0000000242427824 */ /* 0x000fc600078e00ff */
[C---:B------:R-:W-:Y:S02]  /*20f10*/  ISETP.GE.AND P6, PT, R4.reuse, R8, PT ;  /* 0x000000080400720c */ /* 0x040fe40003fc6270 */
[----:B------:R-:W-:Y:S02]  /*20f20*/  ISETP.GE.AND P4, PT, R4, R6, PT ;  /* 0x000000060400720c */ /* 0x000fe40003f86270 */
[C-C-:B--2---:R-:W-:Y:S02]  /*20f30*/  LOP3.LUT R2, R9.reuse, 0x10, R39.reuse, 0xfe, !PT ;  /* 0x0000001009027812 */ /* 0x144fe400078efe27 */
[----:B------:R-:W-:Y:S02]  /*20f40*/  LOP3.LUT R4, R9, 0x38, R39, 0xfe, !PT ;  /* 0x0000003809047812 */ /* 0x000fe400078efe27 */
[C---:B------:R-:W-:Y:S02]  /*20f50*/  ISETP.GE.AND P5, PT, R2.reuse, R8, PT ;  /* 0x000000080200720c */ /* 0x040fe40003fa6270 */
[----:B------:R-:W-:-:S02]  /*20f60*/  ISETP.GE.AND P3, PT, R2, R6, PT ;  /* 0x000000060200720c */ /* 0x000fc40003f66270 */
[----:B------:R-:W-:Y:S02]  /*20f70*/  LOP3.LUT R2, R9, 0x20, R39, 0xfe, !PT ;  /* 0x0000002009027812 */ /* 0x000fe400078efe27 */
        /* <DEDUP_REMOVED lines=9> */
[C-C-:B------:R-:W-:Y:S02]  /*21010*/  LOP3.LUT R2, R9.reuse, 0x30, R39.reuse, 0xfe, !PT ;  /* 0x0000003009027812 */ /* 0x140fe400078efe27 */
[----:B------:R-:W-:Y:S02]  /*21020*/  LOP3.LUT R4, R9, 0x48, R39, 0xfe, !PT ;  /* 0x0000004809047812 */ /* 0x000fe400078efe27 */
[----:B------:R-:W-:Y:S01]  /*21030*/  LOP3.LUT R66, R66, 0x6, RZ, 0xc0, !PT ;  /* 0x0000000642427812 */ /* 0x000fe200078ec0ff */
[----:B------:R-:W-:Y:S01]  /*21040*/  HMMA.16816.F32 R56, R12, R24, R68 ;  /* 0x000000180c38723c */ /* 0x000fe20000001844 */
[----:B------:R-:W-:-:S02]  /*21050*/  FSEL R121, R121, -INF , !P5 ;  /* 0xff80000079797808 */ /* 0x000fc40006800000 */
[----:B------:R-:W-:Y:S02]  /*21060*/  FSEL R119, R119, -INF , !P3 ;  /* 0xff80000077777808 */ /* 0x000fe40005800000 */
[----:B------:R-:W-:Y:S02]  /*21070*/  FSEL R127, R127, -INF , !P6 ;  /* 0xff8000007f7f7808 */ /* 0x000fe40007000000 */
[----:B------:R-:W-:Y:S01]  /*21080*/  FSEL R125, R125, -INF , !P4 ;  /* 0xff8000007d7d7808 */ /* 0x000fe20006000000 */
[----:B------:R-:W-:Y:S01]  /*21090*/  HMMA.16816.F32 R68, R12, R26, R88 ;  /* 0x0000001a0c44723c */ /* 0x000fe20000001858 */
[C---:B------:R-:W-:Y:S01]  /*210a0*/  ISETP.GE.AND P5, PT, R2.reuse, R8, PT ;  /* 0x000000080200720c */ /* 0x040fe20003fa6270 */
[----:B------:R-:W1:Y:S01]  /*210b0*/  LDSM.16.M88.4 R24, [R182+0x7800] ;  /* 0x00780000b618783b */ /* 0x000e620000000200 */
[----:B------:R-:W-:Y:S01]  /*210c0*/  ISETP.GE.AND P3, PT, R2, R6, PT ;  /* 0x000000060200720c */ /* 0x000fe20003f66270 */
[----:B------:R2:W-:Y:S01]  /*210d0*/  MUFU.TANH R64, R5 ;  /* 0x0000000500407308 */ /* 0x0005e20000002400 */
[----:B------:R-:W-:-:S03]  /*210e0*/  ISETP.GE.AND P6, PT, R4, R8, PT ;  /* 0x000000080400720c */ /* 0x000fc60003fc6270 */
[----:B------:R-:W-:Y:S01]  /*210f0*/  HMMA.16816.F32 R92, R20, R52, R92 ;  /* 0x00000034145c723c */ /* 0x000fe2000000185c */
[----:B------:R-:W-:Y:S02]  /*21100*/  ISETP.GE.AND P4, PT, R4, R6, PT ;  /* 0x000000060400720c */ /* 0x000fe40003f86270 */
[----:B------:R-:W-:-:S05]  /*21110*/  MOV R249, R193 ;  /* 0x000000c100f97202 */ /* 0x000fca0000000f00 */
[----:B------:R-:W-:Y:S01]  /*21120*/  HMMA.16816.F32 R96, R20, R34, R220 ;  /* 0x000000221460723c */ /* 0x000fe200000018dc */
[C---:B------:R-:W-:Y:S01]  /*21130*/  LOP3.LUT R2, R9.reuse, 0x40, R39, 0xfe, !PT ;  /* 0x0000004009027812 */ /* 0x040fe200078efe27 */
[----:B------:R-:W-:Y:S01]  /*21140*/  IMAD.MOV.U32 R250, RZ, RZ, R38 ;  /* 0x000000fffffa7224 */ /* 0x000fe200078e0026 */
[----:B------:R-:W-:Y:S01]  /*21150*/  LOP3.LUT R4, R9, 0x58, R66, 0xfe, !PT ;  /* 0x0000005809047812 */ /* 0x000fe200078efe42 */
[----:B------:R-:W-:Y:S01]  /*21160*/  IMAD.MOV.U32 R83, RZ, RZ, R195 ;  /* 0x000000ffff537224 */ /* 0x000fe200078e00c3 */
[----:B------:R-:W-:Y:S01]  /*21170*/  FSEL R126, R126, -INF , !P5 ;  /* 0xff8000007e7e7808 */ /* 0x000fe20006800000 */
[----:B------:R-:W-:Y:S01]  /*21180*/  IMAD.MOV.U32 R251, RZ, RZ, R198 ;  /* 0x000000fffffb7224 */ /* 0x000fe200078e00c6 */
[----:B------:R-:W-:Y:S01]  /*21190*/  FSEL R124, R124, -INF , !P3 ;  /* 0xff8000007c7c7808 */ /* 0x000fe20005800000 */
[----:B------:R-:W-:Y:S01]  /*211a0*/  IMAD.MOV.U32 R82, RZ, RZ, R199 ;  /* 0x000000ffff527224 */ /* 0x000fe200078e00c7 */
[----:B------:R-:W-:Y:S01]  /*211b0*/  FSEL R131, R131, -INF , !P6 ;  /* 0xff80000083837808 */ /* 0x000fe20007000000 */
[----:B------:R-:W-:Y:S01]  /*211c0*/  IMAD.MOV.U32 R239, RZ, RZ, R206 ;  /* 0x000000ffffef7224 */ /* 0x000fe200078e00ce */
[----:B------:R-:W-:-:S02]  /*211d0*/  FSEL R129, R129, -INF , !P4 ;  /* 0xff80000081817808 */ /* 0x000fc40006000000 */
[----:B------:R-:W-:Y:S01]  /*211e0*/  MOV R80, R202 ;  /* 0x000000ca00507202 */ /* 0x000fe20000000f00 */
        /* <DEDUP_REMOVED lines=8> */
[-C--:B------:R-:W-:Y:S01]  /*21270*/  FMUL.FTZ R4, R62, R0.reuse ;  /* 0x000000003e047220 */ /* 0x080fe20000410000 */
[----:B------:R-:W-:Y:S01]  /*21280*/  LOP3.LUT R2, R9, 0x50, R39, 0xfe, !PT ;  /* 0x0000005009027812 */ /* 0x000fe200078efe27 */
[----:B--2---:R-:W-:Y:S01]  /*21290*/  FMUL.FTZ R5, R60, R0 ;  /* 0x000000003c057220 */ /* 0x004fe20000410000 */
[----:B------:R-:W-:Y:S01]  /*212a0*/  FSEL R130, R130, -INF , !P5 ;  /* 0xff80000082827808 */ /* 0x000fe20006800000 */
[----:B------:R2:W-:Y:S01]  /*212b0*/  MUFU.TANH R52, R4 ;  /* 0x0000000400347308 */ /* 0x0005e20000002400 */
[----:B------:R-:W-:Y:S01]  /*212c0*/  FSEL R128, R128, -INF , !P3 ;  /* 0xff80000080807808 */ /* 0x000fe20005800000 */
[----:B------:R-:W-:Y:S01]  /*212d0*/  IMAD.MOV.U32 R235, RZ, RZ, R216 ;  /* 0x000000ffffeb7224 */ /* 0x000fe200078e00d8 */
[C---:B------:R-:W-:Y:S01]  /*212e0*/  ISETP.GE.AND P5, PT, R2.reuse, R8, PT ;  /* 0x000000080200720c */ /* 0x040fe20003fa6270 */
[----:B------:R-:W-:Y:S01]  /*212f0*/  IMAD.MOV.U32 R81, RZ, RZ, R211 ;  /* 0x000000ffff517224 */ /* 0x000fe200078e00d3 */
[----:B------:R-:W-:-:S02]  /*21300*/  ISETP.GE.AND P3, PT, R2, R6, PT ;  /* 0x000000060200720c */ /* 0x000fc40003f66270 */
[----:B------:R-:W-:Y:S01]  /*21310*/  MOV R233, R217 ;  /* 0x000000d900e97202 */ /* 0x000fe20000000f00 */
[----:B------:R1:W1:Y:S01]  /*21320*/  MUFU.TANH R53, R5 ;  /* 0x0000000500357308 */ /* 0x0002620000002400 */
[----:B------:R-:W-:Y:S01]  /*21330*/  LOP3.LUT R2, R9, 0x60, R66, 0xfe, !PT ;  /* 0x0000006009027812 */ /* 0x000fe200078efe42 */
[----:B------:R-:W-:Y:S01]  /*21340*/  IMAD.MOV.U32 R230, RZ, RZ, R224 ;  /* 0x000000ffffe67224 */ /* 0x000fe200078e00e0 */
[----:B------:R-:W-:Y:S01]  /*21350*/  FSEL R172, R172, -INF , !P5 ;  /* 0xff800000acac7808 */ /* 0x000fe20006800000 */
[----:B------:R-:W-:Y:S01]  /*21360*/  IMAD.MOV.U32 R232, RZ, RZ, R219 ;  /* 0x000000ffffe87224 */ /* 0x000fe200078e00db */
[----:B------:R-:W-:Y:S02]  /*21370*/  FSEL R170, R170, -INF , !P3 ;  /* 0xff800000aaaa7808 */ /* 0x000fe40005800000 */
[----:B------:R-:W-:Y:S02]  /*21380*/  ISETP.GE.AND P2, PT, R231, 0x3, PT ;  /* 0x00000003e700780c */ /* 0x000fe40003f46270 */
[----:B------:R-:W-:Y:S01]  /*21390*/  MOV R229, R226 ;  /* 0x000000e200e57202 */ /* 0x000fe20000000f00 */
[-C--:B------:R-:W-:Y:S01]  /*213a0*/  FMUL.FTZ R49, R49, R0.reuse ;  /* 0x0000000031317220 */ /* 0x080fe20000410000 */
[----:B--2---:R-:W-:Y:S01]  /*213b0*/  LOP3.LUT R4, R9, 0x68, R66, 0xfe, !PT ;  /* 0x0000006809047812 */ /* 0x004fe200078efe42 */
[-C--:B------:R-:W-:Y:S01]  /*213c0*/  FMUL.FTZ R51, R51, R0.reuse ;  /* 0x0000000033337220 */ /* 0x080fe20000410000 */
[----:B------:R-:W-:Y:S01]  /*213d0*/  FSEL R173, R173, -INF , !P6 ;  /* 0xff800000adad7808 */ /* 0x000fe20007000000 */
[----:B------:R-:W-:Y:S01]  /*213e0*/  FMUL.FTZ R61, R61, R0 ;  /* 0x000000003d3d7220 */ /* 0x000fe20000410000 */
[----:B------:R-:W-:-:S04]  /*213f0*/  DEPBAR.LE SB0, 0x0 ;  /* 0x000080000000791a */ /* 0x000fc80000000000 */
[----:B-1----:R-:W-:Y:S01]  /*21400*/  FMUL.FTZ R5, R48, R0 ;  /* 0x0000000030057220 */ /* 0x002fe20000410000 */
[C---:B------:R-:W-:Y:S02]  /*21410*/  ISETP.GE.AND P5, PT, R2.reuse, R8, PT ;  /* 0x000000080200720c */ /* 0x040fe40003fa6270 */
[----:B------:R-:W-:Y:S01]  /*21420*/  ISETP.GE.AND P3, PT, R2, R6, PT ;  /* 0x000000060200720c */ /* 0x000fe20003f66270 */
[----:B------:R1:W-:Y:S01]  /*21430*/  MUFU.TANH R39, R5 ;  /* 0x0000000500277308 */ /* 0x0003e20000002400 */
[C---:B------:R-:W-:Y:S02]  /*21440*/  ISETP.GE.AND P6, PT, R4.reuse, R8, PT ;  /* 0x000000080400720c */ /* 0x040fe40003fc6270 */
[----:B------:R-:W-:Y:S02]  /*21450*/  FSEL R171, R171, -INF , !P4 ;  /* 0xff800000abab7808 */ /* 0x000fe40006000000 */
[----:B------:R-:W-:Y:S02]  /*21460*/  LOP3.LUT R2, R9, 0x70, R66, 0xfe, !PT ;  /* 0x0000007009027812 */ /* 0x000fe400078efe42 */
[----:B------:R-:W-:Y:S01]  /*21470*/  ISETP.GE.AND P4, PT, R4, R6, PT ;  /* 0x000000060400720c */ /* 0x000fe20003f86270 */
[----:B------:R-:W-:Y:S01]  /*21480*/  FMUL.FTZ R4, R50, R0 ;  /* 0x0000000032047220 */ /* 0x000fe20000410000 */
[----:B------:R-:W-:Y:S01]  /*21490*/  FSEL R192, R192, -INF , !P5 ;  /* 0xff800000c0c07808 */ /* 0x000fe20006800000 */
[----:B------:R-:W-:Y:S01]  /*214a0*/  HMMA.16816.F32 R20, R20, R54, R104 ;  /* 0x000000361414723c */ /* 0x000fe20000001868 */
[----:B------:R-:W-:Y:S01]  /*214b0*/  FSEL R193, R188, -INF , !P6 ;  /* 0xff800000bcc17808 */ /* 0x000fe20007000000 */
[----:B------:R2:W-:Y:S01]  /*214c0*/  MUFU.TANH R38, R4 ;  /* 0x0000000400267308 */ /* 0x0005e20000002400 */
[----:B------:R-:W-:Y:S01]  /*214d0*/  ISETP.GE.AND P5, PT, R2, R8, PT ;  /* 0x000000080200720c */ /* 0x000fe20003fa6270 */
[----:B-1----:R-:W-:Y:S01]  /*214e0*/  FMUL.FTZ R5, R44, R0 ;  /* 0x000000002c057220 */ /* 0x002fe20000410000 */
[----:B------:R-:W-:-:S03]  /*214f0*/  FSEL R175, R175, -INF , !P3 ;  /* 0xff800000afaf7808 */ /* 0x000fc60005800000 */
[----:B---3--:R-:W-:Y:S01]  /*21500*/  HMMA.16816.F32 R32, R12, R28, R100 ;  /* 0x0000001c0c20723c */ /* 0x008fe20000001864 */
[----:B------:R-:W-:Y:S02]  /*21510*/  FSEL R188, R37, -INF , !P4 ;  /* 0xff80000025bc7808 */ /* 0x000fe40006000000 */
[----:B------:R-:W-:Y:S01]  /*21520*/  ISETP.GE.AND P3, PT, R2, R6, PT ;  /* 0x000000060200720c */ /* 0x000fe20003f66270 */
[----:B------:R1:W-:Y:S01]  /*21530*/  MUFU.TANH R37, R5 ;  /* 0x0000000500257308 */ /* 0x0003e20000002400 */
[----:B----4-:R-:W-:Y:S02]  /*21540*/  FSEL R195, R168, -INF , !P5 ;  /* 0xff800000a8c37808 */ /* 0x010fe40006800000 */
[C-C-:B------:R-:W-:Y:S02]  /*21550*/  LOP3.LUT R2, R9.reuse, 0x80, R66.reuse, 0xfe, !PT ;  /* 0x0000008009027812 */ /* 0x140fe400078efe42 */
[----:B--2---:R-:W-:Y:S02]  /*21560*/  LOP3.LUT R4, R9, 0x78, R66, 0xfe, !PT ;  /* 0x0000007809047812 */ /* 0x004fe400078efe42 */
[----:B------:R-:W-:-:S02]  /*21570*/  FSEL R168, R19, -INF , !P3 ;  /* 0xff80000013a87808 */ /* 0x000fc40005800000 */
[----:B------:R-:W-:Y:S01]  /*21580*/  ISETP.GE.AND P4, PT, R4, R6, PT ;  /* 0x000000060400720c */ /* 0x000fe20003f86270 */
[----:B-1----:R-:W-:Y:S01]  /*21590*/  FMUL.FTZ R5, R46, R0 ;  /* 0x000000002e057220 */ /* 0x002fe20000410000 */
[----:B------:R-:W-:-:S03]  /*215a0*/  ISETP.GE.AND P6, PT, R4, R8, PT ;  /* 0x000000080400720c */ /* 0x000fc60003fc6270 */
[----:B------:R1:W2:Y:S01]  /*215b0*/  MUFU.TANH R19, R5 ;  /* 0x0000000500137308 */ /* 0x0002a20000002400 */
[C---:B------:R-:W-:Y:S02]  /*215c0*/  ISETP.GE.AND P5, PT, R2.reuse, R8, PT ;  /* 0x000000080200720c */ /* 0x040fe40003fa6270 */
[----:B------:R-:W-:Y:S02]  /*215d0*/  ISETP.GE.AND P3, PT, R2, R6, PT ;  /* 0x000000060200720c */ /* 0x000fe40003f66270 */
[C-C-:B------:R-:W-:Y:S02]  /*215e0*/  LOP3.LUT R4, R9.reuse, 0x88, R66.reuse, 0xfe, !PT ;  /* 0x0000008809047812 */ /* 0x140fe400078efe42 */
[----:B------:R-:W-:Y:S02]  /*215f0*/  LOP3.LUT R2, R9, 0x90, R66, 0xfe, !PT ;  /* 0x0000009009027812 */ /* 0x000fe400078efe42 */
[----:B------:R-:W-:Y:S02]  /*21600*/  FSEL R104, R18, -INF , !P4 ;  /* 0xff80000012687808 */ /* 0x000fe40006000000 */
[----:B------:R-:W-:Y:S01]  /*21610*/  FSEL R123, R123, -INF , !P6 ;  /* 0xff8000007b7b7808 */ /* 0x000fe20007000000 */
[----:B-1----:R-:W-:Y:S01]  /*21620*/  FMUL.FTZ R5, R56, R0 ;  /* 0x0000000038057220 */ /* 0x002fe20000410000 */
[----:B------:R-:W-:-:S03]  /*21630*/  ISETP.GE.AND P6, PT, R4, R8, PT ;  /* 0x000000080400720c */ /* 0x000fc60003fc6270 */
[----:B------:R1:W-:Y:S01]  /*21640*/  MUFU.TANH R18, R5 ;  /* 0x0000000500127308 */ /* 0x0003e20000002400 */
[-C--:B------:R-:W-:Y:S02]  /*21650*/  ISETP.GE.AND P4, PT, R4, R6.reuse, PT ;  /* 0x000000060400720c */ /* 0x080fe40003f86270 */
[----:B------:R-:W-:Y:S02]  /*21660*/  FSEL R105, R10, -INF , !P3 ;  /* 0xff8000000a697808 */ /* 0x000fe40005800000 */
[C---:B------:R-:W-:Y:S02]  /*21670*/  ISETP.GE.AND P3, PT, R2.reuse, R6, PT ;  /* 0x000000060200720c */ /* 0x040fe40003f66270 */
[----:B------:R-:W-:Y:S02]  /*21680*/  LOP3.LUT R4, R9, 0x98, R66, 0xfe, !PT ;  /* 0x0000009809047812 */ /* 0x000fe400078efe42 */
[----:B------:R-:W-:Y:S02]  /*21690*/  FSEL R113, R113, -INF , !P5 ;  /* 0xff80000071717808 */ /* 0x000fe40006800000 */
[----:B------:R-:W-:Y:S01]  /*216a0*/  ISETP.GE.AND P5, PT, R2, R8, PT ;  /* 0x000000080200720c */ /* 0x000fe20003fa6270 */
[----:B-1----:R-:W-:Y:S01]  /*216b0*/  FMUL.FTZ R5, R58, R0 ;  /* 0x000000003a057220 */ /* 0x002fe20000410000 */
[----:B------:R-:W-:-:S02]  /*216c0*/  FSEL R109, R109, -INF , !P6 ;  /* 0xff8000006d6d7808 */ /* 0x000fc40007000000 */
[----:B------:R-:W-:Y:S01]  /*216d0*/  FSEL R108, R108, -INF , !P4 ;  /* 0xff8000006c6c7808 */ /* 0x000fe20006000000 */
[----:B------:R1:W-:Y:S01]  /*216e0*/  MUFU.TANH R10, R5 ;  /* 0x00000005000a7308 */ /* 0x0003e20000002400 */
[C---:B------:R-:W-:Y:S02]  /*216f0*/  ISETP.GE.AND P6, PT, R4.reuse, R8, PT ;  /* 0x000000080400720c */ /* 0x040fe40003fc6270 */
[----:B------:R-:W-:Y:S02]  /*21700*/  ISETP.GE.AND P4, PT, R4, R6, PT ;  /* 0x000000060400720c */ /* 0x000fe40003f86270 */
[----:B------:R-:W-:Y:S02]  /*21710*/  FSEL R106, R40, -INF , !P3 ;  /* 0xff800000286a7808 */ /* 0x000fe40005800000 */
[----:B------:R-:W-:Y:S01]  /*21720*/  HMMA.16816.F32 R40, R12, R30, R96 ;  /* 0x0000001e0c28723c */ /* 0x000fe20000001860 */
[----:B------:R-:W-:Y:S02]  /*21730*/  LOP3.LUT R4, R9, 0xa8, R66, 0xfe, !PT ;  /* 0x000000a809047812 */ /* 0x000fe400078efe42 */
[----:B------:R-:W-:Y:S01]  /*21740*/  FSEL R198, R11, -INF , !P5 ;  /* 0xff8000000bc67808 */ /* 0x000fe20006800000 */
[----:B-1----:R-:W-:Y:S01]  /*21750*/  FMUL.FTZ R5, R68, R0 ;  /* 0x0000000044057220 */ /* 0x002fe20000410000 */
[----:B------:R-:W-:-:S03]  /*21760*/  FSEL R199, R7, -INF , !P6 ;  /* 0xff80000007c77808 */ /* 0x000fc60007000000 */
[C---:B------:R-:W-:Y:S01]  /*21770*/  HMMA.16816.F32 R28, R12.reuse, R24, R92 ;  /* 0x000000180c1c723c */ /* 0x040fe2000000185c */
[----:B------:R-:W-:Y:S01]  /*21780*/  FSEL R107, R86, -INF , !P4 ;  /* 0xff800000566b7808 */ /* 0x000fe20006000000 */
[----:B------:R1:W-:Y:S01]  /*21790*/  MUFU.TANH R11, R5 ;  /* 0x00000005000b7308 */ /* 0x0003e20000002400 */
[C---:B------:R-:W-:Y:S02]  /*217a0*/  ISETP.GE.AND P6, PT, R4.reuse, R8, PT ;  /* 0x000000080400720c */ /* 0x040fe40003fc6270 */
[----:B------:R-:W-:Y:S01]  /*217b0*/  ISETP.GE.AND P4, PT, R4, R6, PT ;  /* 0x000000060400720c */ /* 0x000fe20003f86270 */
[-C--:B------:R-:W-:Y:S02]  /*217c0*/  FMUL.FTZ R4, R32, R0.reuse ;  /* 0x0000000020047220 */ /* 0x080fe40000410000 */
[----:B------:R-:W-:Y:S01]  /*217d0*/  HMMA.16816.F32 R20, R12, R26, R20 ;  /* 0x0000001a0c14723c */ /* 0x000fe20000001814 */
[----:B------:R-:W-:Y:S01]  /*217e0*/  LOP3.LUT R2, R9, 0xa0, R66, 0xfe, !PT ;  /* 0x000000a009027812 */ /* 0x000fe200078efe42 */
[----:B-1----:R-:W-:-:S04]  /*217f0*/  FMUL.FTZ R5, R70, R0 ;  /* 0x0000000046057220 */ /* 0x002fc80000410000 */
[----:B------:R-:W1:Y:S01]  /*21800*/  MUFU.TANH R7, R5 ;  /* 0x0000000500077308 */ /* 0x000e620000002400 */
[----:B------:R-:W-:Y:S02]  /*21810*/  FSEL R206, R76, -INF , !P6 ;  /* 0xff8000004cce7808 */ /* 0x000fe40007000000 */
[----:B------:R-:W-:-:S05]  /*21820*/  FSEL R202, R74, -INF , !P4 ;  /* 0xff8000004aca7808 */ /* 0x000fca0006000000 */
[----:B------:R3:W4:Y:S01]  /*21830*/  MUFU.TANH R5, R4 ;  /* 0x0000000400057308 */ /* 0x0007220000002400 */
[C---:B------:R-:W-:Y:S02]  /*21840*/  ISETP.GE.AND P5, PT, R2.reuse, R8, PT ;  /* 0x000000080200720c */ /* 0x040fe40003fa6270 */
[----:B------:R-:W-:Y:S01]  /*21850*/  ISETP.GE.AND P3, PT, R2, R6, PT ;  /* 0x000000060200720c */ /* 0x000fe20003f66270 */
[----:B------:R-:W-:Y:S01]  /*21860*/  FMUL.FTZ R34, R34, R0 ;  /* 0x0000000022227220 */ /* 0x000fe20000410000 */
[C-C-:B------:R-:W-:Y:S02]  /*21870*/  LOP3.LUT R2, R9.reuse, 0xb0, R66.reuse, 0xfe, !PT ;  /* 0x000000b009027812 */ /* 0x140fe400078efe42 */
[----:B---3--:R-:W-:-:S04]  /*21880*/  LOP3.LUT R4, R9, 0xb8, R66, 0xfe, !PT ;  /* 0x000000b809047812 */ /* 0x008fc800078efe42 */
[C---:B------:R-:W-:Y:S02]  /*21890*/  ISETP.GE.AND P6, PT, R4.reuse, R8, PT ;  /* 0x000000080400720c */ /* 0x040fe40003fc6270 */
[----:B------:R-:W-:Y:S02]  /*218a0*/  ISETP.GE.AND P4, PT, R4, R6, PT ;  /* 0x000000060400720c */ /* 0x000fe40003f86270 */
[----:B------:R-:W-:Y:S02]  /*218b0*/  LOP3.LUT R4, R9, 0xc8, R66, 0xfe, !PT ;  /* 0x000000c809047812 */ /* 0x000fe400078efe42 */
[----:B------:R-:W-:Y:S02]  /*218c0*/  FSEL R212, R53, -INF , !P6 ;  /* 0xff80000035d47808 */ /* 0x000fe40007000000 */
[----:B------:R-:W-:Y:S02]  /*218d0*/  FSEL R208, R52, -INF , !P4 ;  /* 0xff80000034d07808 */ /* 0x000fe40006000000 */
[----:B------:R-:W-:-:S02]  /*218e0*/  ISETP.GE.AND P6, PT, R4, R8, PT ;  /* 0x000000080400720c */ /* 0x000fc40003fc6270 */
[----:B------:R-:W-:Y:S02]  /*218f0*/  ISETP.GE.AND P4, PT, R4, R6, PT ;  /* 0x000000060400720c */ /* 0x000fe40003f86270 */
[----:B------:R-:W-:Y:S02]  /*21900*/  FSEL R205, R84, -INF , !P5 ;  /* 0xff80000054cd7808 */ /* 0x000fe40006800000 */
[----:B------:R-:W-:Y:S02]  /*21910*/  FSEL R200, R78, -INF , !P3 ;  /* 0xff8000004ec87808 */ /* 0x000fe40005800000 */
[----:B------:R-:W-:Y:S02]  /*21920*/  LOP3.LUT R4, R9, 0xd8, R66, 0xfe, !PT ;  /* 0x000000d809047812 */ /* 0x000fe400078efe42 */
[C---:B------:R-:W-:Y:S02]  /*21930*/  ISETP.GE.AND P5, PT, R2.reuse, R8, PT ;  /* 0x000000080200720c */ /* 0x040fe40003fa6270 */
[----:B------:R-:W-:-:S02]  /*21940*/  ISETP.GE.AND P3, PT, R2, R6, PT ;  /* 0x000000060200720c */ /* 0x000fc40003f66270 */
[----:B------:R-:W-:Y:S01]  /*21950*/  LOP3.LUT R2, R9, 0xc0, R66, 0xfe, !PT ;  /* 0x000000c009027812 */ /* 0x000fe200078efe42 */
[----:B------:R-:W3:Y:S01]  /*21960*/  MUFU.TANH R34, R34 ;  /* 0x0000002200227308 */ /* 0x000ee20000002400 */
[----:B--2---:R-:W-:Y:S01]  /*21970*/  FSEL R216, R19, -INF , !P4 ;  /* 0xff80000013d87808 */ /* 0x004fe20006000000 */
[-C--:B------:R-:W-:Y:S01]  /*21980*/  FMUL.FTZ R40, R40, R0.reuse ;  /* 0x0000000028287220 */ /* 0x080fe20000410000 */
[----:B------:R-:W-:Y:S01]  /*21990*/  MOV R223, R207 ;  /* 0x000000cf00df7202 */ /* 0x000fe20000000f00 */
[----:B------:R-:W-:Y:S01]  /*219a0*/  FMUL.FTZ R42, R42, R0 ;  /* 0x000000002a2a7220 */ /* 0x000fe20000410000 */
[----:B------:R-:W-:Y:S02]  /*219b0*/  ISETP.GE.AND P4, PT, R4, R6, PT ;  /* 0x000000060400720c */ /* 0x000fe40003f86270 */
[----:B------:R-:W-:Y:S02]  /*219c0*/  FSEL R211, R72, -INF , !P5 ;  /* 0xff80000048d37808 */ /* 0x000fe40006800000 */
[----:B------:R-:W-:Y:S01]  /*219d0*/  FSEL R207, R64, -INF , !P3 ;  /* 0xff80000040cf7808 */ /* 0x000fe20005800000 */
[----:B------:R-:W-:Y:S01]  /*219e0*/  FMUL.FTZ R28, R28, R0 ;  /* 0x000000001c1c7220 */ /* 0x000fe20000410000 */
[----:B------:R-:W-:Y:S01]  /*219f0*/  ISETP.GE.AND P5, PT, R2, R8, PT ;  /* 0x000000080200720c */ /* 0x000fe20003fa6270 */
[----:B------:R-:W-:Y:S01]  /*21a00*/  FMUL.FTZ R30, R30, R0 ;  /* 0x000000001e1e7220 */ /* 0x000fe20000410000 */
[----:B------:R-:W-:-:S02]  /*21a10*/  ISETP.GE.AND P3, PT, R2, R6, PT ;  /* 0x000000060200720c */ /* 0x000fc40003f66270 */
[----:B------:R-:W-:Y:S01]  /*21a20*/  LOP3.LUT R2, R9, 0xd0, R66, 0xfe, !PT ;  /* 0x000000d009027812 */ /* 0x000fe200078efe42 */
[----:B------:R-:W-:Y:S01]  /*21a30*/  IMAD.MOV.U32 R221, RZ, RZ, R213 ;  /* 0x000000ffffdd7224 */ /* 0x000fe200078e00d5 */
[----:B-1----:R-:W-:Y:S01]  /*21a40*/  FSEL R222, R7, -INF , !P4 ;  /* 0xff80000007de7808 */ /* 0x002fe20006000000 */
[-C--:B------:R-:W-:Y:S01]  /*21a50*/  FMUL.FTZ R20, R20, R0.reuse ;  /* 0x0000000014147220 */ /* 0x080fe20000410000 */
[----:B------:R-:W1:Y:S01]  /*21a60*/  MUFU.TANH R40, R40 ;  /* 0x0000002800287308 */ /* 0x000e620000002400 */
[----:B------:R-:W-:Y:S01]  /*21a70*/  FMUL.FTZ R7, R22, R0 ;  /* 0x0000000016077220 */ /* 0x000fe20000410000 */
[----:B------:R-:W-:Y:S02]  /*21a80*/  FSEL R217, R39, -INF , !P5 ;  /* 0xff80000027d97808 */ /* 0x000fe40006800000 */
[----:B------:R-:W-:Y:S02]  /*21a90*/  FSEL R213, R38, -INF , !P3 ;  /* 0xff80000026d57808 */ /* 0x000fe40005800000 */
[----:B------:R-:W-:-:S02]  /*21aa0*/  ISETP.GE.AND P5, PT, R2, R8, PT ;  /* 0x000000080200720c */ /* 0x000fc40003fa6270 */
[----:B------:R-:W2:Y:S01]  /*21ab0*/  MUFU.TANH R42, R42 ;  /* 0x0000002a002a7308 */ /* 0x000ea20000002400 */
[----:B------:R-:W-:Y:S02]  /*21ac0*/  ISETP.GE.AND P3, PT, R2, R6, PT ;  /* 0x000000060200720c */ /* 0x000fe40003f66270 */
[----:B------:R-:W-:Y:S02]  /*21ad0*/  LOP3.LUT R2, R9, 0xe0, R66, 0xfe, !PT ;  /* 0x000000e009027812 */ /* 0x000fe400078efe42 */
[----:B------:R-:W-:-:S03]  /*21ae0*/  FSEL R224, R18, -INF , !P5 ;  /* 0xff80000012e07808 */ /* 0x000fc60006800000 */
[----:B------:R-:W1:Y:S01]  /*21af0*/  MUFU.TANH R28, R28 ;  /* 0x0000001c001c7308 */ /* 0x000e620000002400 */
[----:B------:R-:W-:Y:S02]  /*21b00*/  FSEL R220, R10, -INF , !P3 ;  /* 0xff8000000adc7808 */ /* 0x000fe40005800000 */
[----:B------:R-:W-:Y:S02]  /*21b10*/  FSEL R219, R37, -INF , !P6 ;  /* 0xff80000025db7808 */ /* 0x000fe40007000000 */
[----:B------:R-:W-:-:S03]  /*21b20*/  ISETP.GE.AND P5, PT, R2, R8, PT ;  /* 0x000000080200720c */ /* 0x000fc60003fa6270 */
[----:B------:R-:W1:Y:S01]  /*21b30*/  MUFU.TANH R30, R30 ;  /* 0x0000001e001e7308 */ /* 0x000e620000002400 */
[----:B------:R-:W-:Y:S02]  /*21b40*/  ISETP.GE.AND P3, PT, R2, R6, PT ;  /* 0x000000060200720c */ /* 0x000fe40003f66270 */
[----:B------:R-:W-:Y:S02]  /*21b50*/  ISETP.GE.AND P6, PT, R4, R8, PT ;  /* 0x000000080400720c */ /* 0x000fe40003fc6270 */
[----:B------:R-:W-:-:S03]  /*21b60*/  LOP3.LUT R2, R9, 0xf0, R66, 0xfe, !PT ;  /* 0x000000f009027812 */ /* 0x000fc600078efe42 */
[----:B------:R-:W1:Y:S01]  /*21b70*/  MUFU.TANH R20, R20 ;  /* 0x0000001400147308 */ /* 0x000e620000002400 */
[----:B------:R-:W-:Y:S02]  /*21b80*/  LOP3.LUT R4, R9, 0xe8, R66, 0xfe, !PT ;  /* 0x000000e809047812 */ /* 0x000fe400078efe42 */
[----:B----4-:R-:W-:-:S05]  /*21b90*/  FSEL R231, R5, -INF , !P5 ;  /* 0xff80000005e77808 */ /* 0x010fca0006800000 */
[----:B------:R-:W4:Y:S01]  /*21ba0*/  MUFU.TANH R7, R7 ;  /* 0x0000000700077308 */ /* 0x000f220000002400 */
[----:B---3--:R-:W-:Y:S02]  /*21bb0*/  FSEL R228, R34, -INF , !P3 ;  /* 0xff80000022e47808 */ /* 0x008fe40005800000 */
[----:B------:R-:W-:Y:S02]  /*21bc0*/  FSEL R226, R11, -INF , !P6 ;  /* 0xff8000000be27808 */ /* 0x000fe40007000000 */
[C---:B------:R-:W-:Y:S02]  /*21bd0*/  ISETP.GE.AND P5, PT, R2.reuse, R8, PT ;  /* 0x000000080200720c */ /* 0x040fe40003fa6270 */
[----:B------:R-:W-:Y:S01]  /*21be0*/  ISETP.GE.AND P3, PT, R2, R6, PT ;  /* 0x000000060200720c */ /* 0x000fe20003f66270 */
[----:B------:R-:W-:Y:S01]  /*21bf0*/  IMAD.MOV.U32 R62, RZ, RZ, R80 ;  /* 0x000000ffff3e7224 */ /* 0x000fe200078e0050 */
[C---:B------:R-:W-:Y:S02]  /*21c00*/  ISETP.GE.AND P6, PT, R4.reuse, R8, PT ;  /* 0x000000080400720c */ /* 0x040fe40003fc6270 */
[----:B------:R-:W-:-:S02]  /*21c10*/  ISETP.GE.AND P4, PT, R4, R6, PT ;  /* 0x000000060400720c */ /* 0x000fc40003f86270 */
[C---:B------:R-:W-:Y:S01]  /*21c20*/  LOP3.LUT R2, R9.reuse, R66, RZ, 0xfc, !PT ;  /* 0x0000004209027212 */ /* 0x040fe200078efcff */
[----:B------:R-:W-:Y:S01]  /*21c30*/  IMAD.MOV.U32 R80, RZ, RZ, R245 ;  /* 0x000000ffff507224 */ /* 0x000fe200078e00f5 */
[----:B------:R-:W-:Y:S01]  /*21c40*/  LOP3.LUT R5, R9, 0xf8, R66, 0xfe, !PT ;  /* 0x000000f809057812 */ /* 0x000fe200078efe42 */
[----:B------:R-:W-:Y:S01]  /*21c50*/  IMAD.MOV.U32 R60, RZ, RZ, R232 ;  /* 0x000000ffff3c7224 */ /* 0x000fe200078e00e8 */
[----:B-1----:R-:W-:Y:S01]  /*21c60*/  FSEL R232, R40, -INF , !P6 ;  /* 0xff80000028e87808 */ /* 0x002fe20007000000 */
[----:B------:R-:W-:Y:S01]  /*21c70*/  IMAD.MOV.U32 R245, RZ, RZ, R229 ;  /* 0x000000fffff57224 */ /* 0x000fe200078e00e5 */
[----:B------:R-:W-:Y:S01]  /*21c80*/  IADD3 R4, R2, 0x1, RZ ;  /* 0x0000000102047810 */ /* 0x000fe20007ffe0ff */
[----:B------:R-:W-:Y:S01]  /*21c90*/  IMAD.MOV.U32 R91, RZ, RZ, R239 ;  /* 0x000000ffff5b7224 */ /* 0x000fe200078e00ef */
[----:B--2---:R-:W-:Y:S01]  /*21ca0*/  FSEL R229, R42, -INF , !P4 ;  /* 0xff8000002ae57808 */ /* 0x004fe20006000000 */
[----:B------:R-:W-:Y:S01]  /*21cb0*/  IMAD.MOV.U32 R239, RZ, RZ, R235 ;  /* 0x000000ffffef7224 */ /* 0x000fe200078e00eb */
[----:B------:R-:W-:Y:S01]  /*21cc0*/  MOV R50, R244 ;  /* 0x000000f400327202 */ /* 0x000fe20000000f00 */
[----:B------:R-:W-:Y:S01]  /*21cd0*/  IMAD.MOV.U32 R244, RZ, RZ, R233 ;  /* 0x000000fffff47224 */ /* 0x000fe200078e00e9 */
[----:B------:R-:W-:-:S02]  /*21ce0*/  ISETP.GE.AND P6, PT, R5, R8, PT ;  /* 0x000000080500720c */ /* 0x000fc40003fc6270 */
[----:B------:R-:W-:Y:S01]  /*21cf0*/  ISETP.GE.AND P4, PT, R5, R6, PT ;  /* 0x000000060500720c */ /* 0x000fe20003f86270 */
[----:B------:R-:W-:Y:S01]  /*21d00*/  IMAD.MOV.U32 R66, RZ, RZ, R246 ;  /* 0x000000ffff427224 */ /* 0x000fe200078e00f6 */
[----:B------:R-:W-:Y:S01]  /*21d10*/  IADD3 R5, R2, 0x9, RZ ;  /* 0x0000000902057810 */ /* 0x000fe20007ffe0ff */
[----:B------:R-:W-:Y:S01]  /*21d20*/  IMAD.MOV.U32 R246, RZ, RZ, R236 ;  /* 0x000000fffff67224 */ /* 0x000fe200078e00ec */
[----:B------:R-:W-:Y:S02]  /*21d30*/  MOV R48, R237 ;  /* 0x000000ed00307202 */ /* 0x000fe40000000f00 */
[----:B------:R-:W-:Y:S02]  /*21d40*/  FSEL R235, R28, -INF , !P5 ;  /* 0xff8000001ceb7808 */ /* 0x000fe40006800000 */
[----:B------:R-:W-:Y:S02]  /*21d50*/  FSEL R233, R30, -INF , !P3 ;  /* 0xff8000001ee97808 */ /* 0x000fe40005800000 */
[----:B------:R-:W-:-:S02]  /*21d60*/  MOV R237, R234 ;  /* 0x000000ea00ed7202 */ /* 0x000fc40000000f00 */
[C---:B------:R-:W-:Y:S02]  /*21d70*/  ISETP.GE.AND P5, PT, R4.reuse, R8, PT ;  /* 0x000000080400720c */ /* 0x040fe40003fa6270 */
[----:B------:R-:W-:Y:S02]  /*21d80*/  ISETP.GE.AND P3, PT, R4, R6, PT ;  /* 0x000000060400720c */ /* 0x000fe40003f66270 */
[----:B------:R-:W-:Y:S02]  /*21d90*/  IADD3 R4, R2, 0x11, RZ ;  /* 0x0000001102047810 */ /* 0x000fe40007ffe0ff */
[----:B------:R-:W-:Y:S02]  /*21da0*/  FSEL R236, R20, -INF , !P6 ;  /* 0xff80000014ec7808 */ /* 0x000fe40007000000 */
[----:B----4-:R-:W-:Y:S02]  /*21db0*/  FSEL R234, R7, -INF , !P4 ;  /* 0xff80000007ea7808 */ /* 0x010fe40006000000 */
[----:B------:R-:W-:-:S02]  /*21dc0*/  ISETP.GE.AND P6, PT, R5, R8, PT ;  /* 0x000000080500720c */ /* 0x000fc40003fc6270 */
[----:B------:R-:W-:Y:S01]  /*21dd0*/  ISETP.GE.AND P4, PT, R5, R6, PT ;  /* 0x000000060500720c */ /* 0x000fe20003f86270 */
[----:B------:R-:W-:Y:S01]  /*21de0*/  FMUL.FTZ R5, R77, R0 ;  /* 0x000000004d057220 */ /* 0x000fe20000410000 */
[----:B------:R-:W-:Y:S02]  /*21df0*/  FSEL R48, R48, -INF , !P5 ;  /* 0xff80000030307808 */ /* 0x000fe40006800000 */
[----:B------:R-:W-:Y:S02]  /*21e00*/  FSEL R44, R91, -INF , !P3 ;  /* 0xff8000005b2c7808 */ /* 0x000fe40005800000 */
[C---:B------:R-:W-:Y:S02]  /*21e10*/  ISETP.GE.AND P5, PT, R4.reuse, R8, PT ;  /* 0x000000080400720c */ /* 0x040fe40003fa6270 */
[----:B------:R-:W-:Y:S01]  /*21e20*/  ISETP.GE.AND P3, PT, R4, R6, PT ;  /* 0x000000060400720c */ /* 0x000fe20003f66270 */
[----:B------:R1:W-:Y:S01]  /*21e30*/  MUFU.TANH R22, R5 ;  /* 0x0000000500167308 */ /* 0x0003e20000002400 */
[----:B------:R-:W-:Y:S01]  /*21e40*/  IADD3 R4, R2, 0x19, RZ ;  /* 0x0000001902047810 */ /* 0x000fe20007ffe0ff */
[----:B------:R-:W-:Y:S01]  /*21e50*/  FMUL.FTZ R7, R79, R0 ;  /* 0x000000004f077220 */ /* 0x000fe20000410000 */
[----:B------:R-:W-:-:S02]  /*21e60*/  FSEL R50, R50, -INF , !P6 ;  /* 0xff80000032327808 */ /* 0x000fc40007000000 */
[----:B------:R-:W-:Y:S02]  /*21e70*/  FSEL R46, R62, -INF , !P4 ;  /* 0xff8000003e2e7808 */ /* 0x000fe40006000000 */
[C---:B------:R-:W-:Y:S02]  /*21e80*/  ISETP.GE.AND P6, PT, R4.reuse, R8, PT ;  /* 0x000000080400720c */ /* 0x040fe40003fc6270 */
[----:B------:R-:W-:Y:S01]  /*21e90*/  ISETP.GE.AND P4, PT, R4, R6, PT ;  /* 0x000000060400720c */ /* 0x000fe20003f86270 */
[----:B------:R2:W-:Y:S01]  /*21ea0*/  MUFU.TANH R20, R7 ;  /* 0x0000000700147308 */ /* 0x0005e20000002400 */
[----:B------:R-:W-:Y:S02]  /*21eb0*/  IADD3 R4, R2, 0x29, RZ ;  /* 0x0000002902047810 */ /* 0x000fe40007ffe0ff */
[----:B------:R-:W-:Y:S02]  /*21ec0*/  FSEL R54, R60, -INF , !P5 ;  /* 0xff8000003c367808 */ /* 0x000fe40006800000 */
[----:B-1----:R-:W-:-:S02]  /*21ed0*/  IADD3 R5, R2, 0x21, RZ ;  /* 0x0000002102057810 */ /* 0x002fc40007ffe0ff */
[----:B------:R-:W-:Y:S02]  /*21ee0*/  FSEL R52, R66, -INF , !P3 ;  /* 0xff80000042347808 */ /* 0x000fe40005800000 */
[C---:B------:R-:W-:Y:S02]  /*21ef0*/  ISETP.GE.AND P5, PT, R5.reuse, R8, PT ;  /* 0x000000080500720c */ /* 0x040fe40003fa6270 */
[----:B------:R-:W-:Y:S02]  /*21f00*/  ISETP.GE.AND P3, PT, R5, R6, PT ;  /* 0x000000060500720c */ /* 0x000fe40003f66270 */
[----:B------:R-:W-:Y:S01]  /*21f10*/  IADD3 R5, R2, 0x31, RZ ;  /* 0x0000003102057810 */ /* 0x000fe20007ffe0ff */
[----:B--2---:R-:W-:Y:S01]  /*21f20*/  FMUL.FTZ R7, R73, R0 ;  /* 0x0000000049077220 */ /* 0x004fe20000410000 */
[----:B------:R-:W-:Y:S02]  /*21f30*/  FSEL R55, R80, -INF , !P6 ;  /* 0xff80000050377808 */ /* 0x000fe40007000000 */
[----:B------:R-:W-:-:S02]  /*21f40*/  FSEL R53, R81, -INF , !P4 ;  /* 0xff80000051357808 */ /* 0x000fc40006000000 */
[C---:B------:R-:W-:Y:S02]  /*21f50*/  ISETP.GE.AND P6, PT, R4.reuse, R8, PT ;  /* 0x000000080400720c */ /* 0x040fe40003fc6270 */
[----:B------:R-:W-:Y:S01]  /*21f60*/  ISETP.GE.AND P4, PT, R4, R6, PT ;  /* 0x000000060400720c */ /* 0x000fe20003f86270 */
[----:B------:R1:W-:Y:S01]  /*21f70*/  MUFU.TANH R19, R7 ;  /* 0x0000000700137308 */ /* 0x0003e20000002400 */
[----:B------:R-:W-:Y:S02]  /*21f80*/  IADD3 R4, R2, 0x39, RZ ;  /* 0x0000003902047810 */ /* 0x000fe40007ffe0ff */
[----:B------:R-:W-:Y:S02]  /*21f90*/  FSEL R62, R82, -INF , !P5 ;  /* 0xff800000523e7808 */ /* 0x000fe40006800000 */
[----:B------:R-:W-:Y:S02]  /*21fa0*/  FSEL R60, R83, -INF , !P3 ;  /* 0xff800000533c7808 */ /* 0x000fe40005800000 */
[----:B------:R-:W-:-:S02]  /*21fb0*/  ISETP.GE.AND P5, PT, R5, R8, PT ;  /* 0x000000080500720c */ /* 0x000fc40003fa6270 */
[----:B------:R-:W-:Y:S01]  /*21fc0*/  ISETP.GE.AND P3, PT, R5, R6, PT ;  /* 0x000000060500720c */ /* 0x000fe20003f66270 */
[-C--:B------:R-:W-:Y:S01]  /*21fd0*/  FMUL.FTZ R5, R65, R0.reuse ;  /* 0x0000000041057220 */ /* 0x080fe20000410000 */
[----:B------:R-:W-:Y:S02]  /*21fe0*/  FSEL R64, R244, -INF , !P6 ;  /* 0xff800000f4407808 */ /* 0x000fe40007000000 */
[----:B------:R-:W-:Y:S01]  /*21ff0*/  FSEL R65, R245, -INF , !P4 ;  /* 0xff800000f5417808 */ /* 0x000fe20006000000 */
[----:B-1----:R-:W-:Y:S01]  /*22000*/  FMUL.FTZ R7, R75, R0 ;  /* 0x000000004b077220 */ /* 0x002fe20000410000 */
[C---:B------:R-:W-:Y:S02]  /*22010*/  ISETP.GE.AND P6, PT, R4.reuse, R8, PT ;  /* 0x000000080400720c */ /* 0x040fe40003fc6270 */
[----:B------:R-:W-:Y:S01]  /*22020*/  ISETP.GE.AND P4, PT, R4, R6, PT ;  /* 0x000000060400720c */ /* 0x000fe20003f86270 */
[----:B------:R1:W-:Y:S01]  /*22030*/  MUFU.TANH R18, R7 ;  /* 0x0000000700127308 */ /* 0x0003e20000002400 */
[----:B------:R-:W-:-:S02]  /*22040*/  IADD3 R4, R2, 0x41, RZ ;  /* 0x0000004102047810 */ /* 0x000fc40007ffe0ff */
[----:B------:R-:W-:Y:S02]  /*22050*/  FSEL R66, R247, -INF , !P3 ;  /* 0xff800000f7427808 */ /* 0x000fe40005800000 */
[----:B------:R-:W-:-:S03]  /*22060*/  ISETP.GE.AND P3, PT, R4, R6, PT ;  /* 0x000000060400720c */ /* 0x000fc60003f66270 */
[----:B------:R2:W-:Y:S01]  /*22070*/  MUFU.TANH R15, R5 ;  /* 0x00000005000f7308 */ /* 0x0005e20000002400 */
[----:B------:R-:W-:Y:S01]  /*22080*/  FSEL R72, R248, -INF , !P6 ;  /* 0xff800000f8487808 */ /* 0x000fe20007000000 */
[----:B-1----:R-:W-:Y:S01]  /*22090*/  FMUL.FTZ R7, R67, R0 ;  /* 0x0000000043077220 */ /* 0x002fe20000410000 */
[----:B------:R-:W-:Y:S02]  /*220a0*/  FSEL R67, R246, -INF , !P5 ;  /* 0xff800000f6437808 */ /* 0x000fe40006800000 */
[----:B------:R-:W-:Y:S02]  /*220b0*/  ISETP.GE.AND P5, PT, R4, R8, PT ;  /* 0x000000080400720c */ /* 0x000fe40003fa6270 */
[C---:B------:R-:W-:Y:S02]  /*220c0*/  IADD3 R4, R2.reuse, 0x51, RZ ;  /* 0x0000005102047810 */ /* 0x040fe40007ffe0ff */
[----:B--2---:R-:W-:Y:S02]  /*220d0*/  IADD3 R5, R2, 0x49, RZ ;  /* 0x0000004902057810 */ /* 0x004fe40007ffe0ff */
        /* <DEDUP_REMOVED lines=17> */
[----:B------:R-:W-:Y:S01]  /*221f0*/  IADD3 R4, R2, 0x69, RZ ;  /* 0x0000006902047810 */ /* 0x000fe20007ffe0ff */
[----:B------:R-:W-:Y:S01]  /*22200*/  FMUL.FTZ R10, R85, R0 ;  /* 0x00000000550a7220 */ /* 0x000fe20000410000 */
[----:B------:R-:W-:-:S02]  /*22210*/  FSEL R82, R252, -INF , !P6 ;  /* 0xff800000fc527808 */ /* 0x000fc40007000000 */
[----:B------:R-:W-:Y:S02]  /*22220*/  FSEL R83, R227, -INF , !P4 ;  /* 0xff800000e3537808 */ /* 0x000fe40006000000 */
[C---:B------:R-:W-:Y:S02]  /*22230*/  ISETP.GE.AND P6, PT, R4.reuse, R8, PT ;  /* 0x000000080400720c */ /* 0x040fe40003fc6270 */
[----:B------:R-:W-:Y:S01]  /*22240*/  ISETP.GE.AND P4, PT, R4, R6, PT ;  /* 0x000000060400720c */ /* 0x000fe20003f86270 */
[----:B------:R1:W2:Y:S01]  /*22250*/  MUFU.TANH R25, R10 ;  /* 0x0000000a00197308 */ /* 0x0002a20000002400 */
[C---:B------:R-:W-:Y:S02]  /*22260*/  IADD3 R5, R2.reuse, 0x71, RZ ;  /* 0x0000007102057810 */ /* 0x040fe40007ffe0ff */
[----:B------:R-:W-:Y:S02]  /*22270*/  IADD3 R4, R2, 0x79, RZ ;  /* 0x0000007902047810 */ /* 0x000fe40007ffe0ff */
[----:B------:R-:W-:-:S02]  /*22280*/  FSEL R85, R225, -INF , !P5 ;  /* 0xff800000e1557808 */ /* 0x000fc40006800000 */
[----:B------:R-:W-:Y:S02]  /*22290*/  FSEL R84, R218, -INF , !P3 ;  /* 0xff800000da547808 */ /* 0x000fe40005800000 */
[----:B------:R-:W-:Y:S02]  /*222a0*/  FSEL R86, R215, -INF , !P6 ;  /* 0xff800000d7567808 */ /* 0x000fe40007000000 */
[C---:B------:R-:W-:Y:S02]  /*222b0*/  ISETP.GE.AND P5, PT, R5.reuse, R8, PT ;  /* 0x000000080500720c */ /* 0x040fe40003fa6270 */
[----:B------:R-:W-:Y:S01]  /*222c0*/  ISETP.GE.AND P3, PT, R5, R6, PT ;  /* 0x000000060500720c */ /* 0x000fe20003f66270 */
[----:B-1----:R-:W-:Y:S01]  /*222d0*/  FMUL.FTZ R10, R87, R0 ;  /* 0x00000000570a7220 */ /* 0x002fe20000410000 */
[----:B------:R-:W-:Y:S02]  /*222e0*/  FSEL R87, R214, -INF , !P4 ;  /* 0xff800000d6577808 */ /* 0x000fe40006000000 */
[----:B------:R-:W-:-:S02]  /*222f0*/  ISETP.GE.AND P6, PT, R4, R8, PT ;  /* 0x000000080400720c */ /* 0x000fc40003fc6270 */
[----:B------:R-:W-:Y:S02]  /*22300*/  ISETP.GE.AND P4, PT, R4, R6, PT ;  /* 0x000000060400720c */ /* 0x000fe40003f86270 */
[C---:B------:R-:W-:Y:S02]  /*22310*/  IADD3 R5, R2.reuse, 0x81, RZ ;  /* 0x0000008102057810 */ /* 0x040fe40007ffe0ff */
[----:B------:R-:W-:Y:S01]  /*22320*/  IADD3 R4, R2, 0x89, RZ ;  /* 0x0000008902047810 */ /* 0x000fe20007ffe0ff */
[----:B------:R-:W1:Y:S01]  /*22330*/  MUFU.TANH R24, R10 ;  /* 0x0000000a00187308 */ /* 0x000e620000002400 */
[----:B------:R-:W-:Y:S02]  /*22340*/  FSEL R89, R210, -INF , !P5 ;  /* 0xff800000d2597808 */ /* 0x000fe40006800000 */
[----:B------:R-:W-:Y:S02]  /*22350*/  FSEL R88, R209, -INF , !P3 ;  /* 0xff800000d1587808 */ /* 0x000fe40005800000 */
[----:B------:R-:W-:-:S02]  /*22360*/  FSEL R90, R204, -INF , !P6 ;  /* 0xff800000cc5a7808 */ /* 0x000fc40007000000 */
[----:B------:R-:W-:Y:S02]  /*22370*/  FSEL R91, R203, -INF , !P4 ;  /* 0xff800000cb5b7808 */ /* 0x000fe40006000000 */
[C---:B------:R-:W-:Y:S02]  /*22380*/  ISETP.GE.AND P5, PT, R5.reuse, R8, PT ;  /* 0x000000080500720c */ /* 0x040fe40003fa6270 */
[----:B------:R-:W-:Y:S01]  /*22390*/  ISETP.GE.AND P3, PT, R5, R6, PT ;  /* 0x000000060500720c */ /* 0x000fe20003f66270 */
[----:B------:R-:W-:Y:S01]  /*223a0*/  FMUL.FTZ R5, R57, R0 ;  /* 0x0000000039057220 */ /* 0x000fe20000410000 */
[C---:B------:R-:W-:Y:S02]  /*223b0*/  ISETP.GE.AND P6, PT, R4.reuse, R8, PT ;  /* 0x000000080400720c */ /* 0x040fe40003fc6270 */
[----:B------:R-:W-:Y:S02]  /*223c0*/  ISETP.GE.AND P4, PT, R4, R6, PT ;  /* 0x000000060400720c */ /* 0x000fe40003f86270 */
[----:B------:R-:W-:Y:S01]  /*223d0*/  IADD3 R4, R2, 0x91, RZ ;  /* 0x0000009102047810 */ /* 0x000fe20007ffe0ff */
[----:B------:R3:W4:Y:S01]  /*223e0*/  MUFU.TANH R14, R7 ;  /* 0x00000007000e7308 */ /* 0x0007220000002400 */
[----:B------:R-:W-:-:S02]  /*223f0*/  FSEL R93, R201, -INF , !P5 ;  /* 0xff800000c95d7808 */ /* 0x000fc40006800000 */
[----:B------:R-:W-:Y:S01]  /*22400*/  FSEL R92, R197, -INF , !P3 ;  /* 0xff800000c55c7808 */ /* 0x000fe20005800000 */
[----:B------:R-:W-:Y:S01]  /*22410*/  FMUL.FTZ R63, R63, R0 ;  /* 0x000000003f3f7220 */ /* 0x000fe20000410000 */
[C---:B------:R-:W-:Y:S02]  /*22420*/  ISETP.GE.AND P5, PT, R4.reuse, R8, PT ;  /* 0x000000080400720c */ /* 0x040fe40003fa6270 */
[----:B------:R-:W-:Y:S01]  /*22430*/  ISETP.GE.AND P3, PT, R4, R6, PT ;  /* 0x000000060400720c */ /* 0x000fe20003f66270 */
[----:B------:R1:W-:Y:S01]  /*22440*/  MUFU.TANH R13, R5 ;  /* 0x00000005000d7308 */ /* 0x0003e20000002400 */
[----:B------:R-:W-:Y:S02]  /*22450*/  IADD3 R4, R2, 0xa1, RZ ;  /* 0x000000a102047810 */ /* 0x000fe40007ffe0ff */
[----:B------:R-:W-:Y:S02]  /*22460*/  FSEL R94, R196, -INF , !P6 ;  /* 0xff800000c45e7808 */ /* 0x000fe40007000000 */
[----:B------:R-:W-:-:S02]  /*22470*/  FSEL R95, R194, -INF , !P4 ;  /* 0xff800000c25f7808 */ /* 0x000fc40006000000 */
[----:B------:R-:W-:Y:S01]  /*22480*/  FSEL R174, R174, -INF , !P5 ;  /* 0xff800000aeae7808 */ /* 0x000fe20006800000 */
[----:B------:R-:W2:Y:S01]  /*22490*/  MUFU.TANH R49, R49 ;  /* 0x0000003100317308 */ /* 0x000ea20000002400 */
[-C--:B---3--:R-:W-:Y:S01]  /*224a0*/  FMUL.FTZ R7, R59, R0.reuse ;  /* 0x000000003b077220 */ /* 0x088fe20000410000 */
[----:B------:R-:W-:Y:S01]  /*224b0*/  FSEL R169, R169, -INF , !P3 ;  /* 0xff800000a9a97808 */ /* 0x000fe20005800000 */
[----:B------:R-:W-:Y:S01]  /*224c0*/  FMUL.FTZ R45, R45, R0 ;  /* 0x000000002d2d7220 */ /* 0x000fe20000410000 */
[----:B------:R-:W-:Y:S02]  /*224d0*/  ISETP.GE.AND P5, PT, R4, R8, PT ;  /* 0x000000080400720c */ /* 0x000fe40003fa6270 */
[----:B-1----:R-:W-:Y:S02]  /*224e0*/  IADD3 R5, R2, 0x99, RZ ;  /* 0x0000009902057810 */ /* 0x002fe40007ffe0ff */
[----:B------:R-:W1:Y:S01]  /*224f0*/  MUFU.TANH R51, R51 ;  /* 0x0000003300337308 */ /* 0x000e620000002400 */
[----:B------:R-:W-:Y:S01]  /*22500*/  ISETP.GE.AND P3, PT, R4, R6, PT ;  /* 0x000000060400720c */ /* 0x000fe20003f66270 */
[----:B------:R-:W-:Y:S01]  /*22510*/  FMUL.FTZ R47, R47, R0 ;  /* 0x000000002f2f7220 */ /* 0x000fe20000410000 */
[----:B------:R-:W-:-:S02]  /*22520*/  ISETP.GE.AND P6, PT, R5, R8, PT ;  /* 0x000000080500720c */ /* 0x000fc40003fc6270 */
[----:B------:R-:W-:Y:S02]  /*22530*/  ISETP.GE.AND P4, PT, R5, R6, PT ;  /* 0x000000060500720c */ /* 0x000fe40003f86270 */
[C---:B------:R-:W-:Y:S01]  /*22540*/  IADD3 R5, R2.reuse, 0xa9, RZ ;  /* 0x000000a902057810 */ /* 0x040fe20007ffe0ff */
[----:B------:R-:W3:Y:S01]  /*22550*/  MUFU.TANH R61, R61 ;  /* 0x0000003d003d7308 */ /* 0x000ee20000002400 */
[----:B------:R-:W-:Y:S02]  /*22560*/  IADD3 R4, R2, 0xb1, RZ ;  /* 0x000000b102047810 */ /* 0x000fe40007ffe0ff */
[----:B--2---:R-:W-:Y:S02]  /*22570*/  FSEL R96, R25, -INF , !P6 ;  /* 0xff80000019607808 */ /* 0x004fe40007000000 */
[----:B------:R-:W-:-:S03]  /*22580*/  FSEL R97, R24, -INF , !P4 ;  /* 0xff80000018617808 */ /* 0x000fc60006000000 */
[----:B------:R-:W2:Y:S01]  /*22590*/  MUFU.TANH R63, R63 ;  /* 0x0000003f003f7308 */ /* 0x000ea20000002400 */
[----:B------:R-:W-:Y:S02]  /*225a0*/  FSEL R99, R22, -INF , !P5 ;  /* 0xff80000016637808 */ /* 0x000fe40006800000 */
[----:B------:R-:W-:Y:S02]  /*225b0*/  FSEL R98, R20, -INF , !P3 ;  /* 0xff80000014627808 */ /* 0x000fe40005800000 */
[----:B------:R-:W-:-:S03]  /*225c0*/  ISETP.GE.AND P6, PT, R5, R8, PT ;  /* 0x000000080500720c */ /* 0x000fc60003fc6270 */
[----:B------:R1:W1:Y:S01]  /*225d0*/  MUFU.TANH R12, R7 ;  /* 0x00000007000c7308 */ /* 0x0002620000002400 */
[----:B------:R-:W-:Y:S02]  /*225e0*/  ISETP.GE.AND P4, PT, R5, R6, PT ;  /* 0x000000060500720c */ /* 0x000fe40003f86270 */
[C---:B------:R-:W-:Y:S02]  /*225f0*/  ISETP.GE.AND P5, PT, R4.reuse, R8, PT ;  /* 0x000000080400720c */ /* 0x040fe40003fa6270 */
[----:B------:R-:W-:Y:S02]  /*22600*/  ISETP.GE.AND P3, PT, R4, R6, PT ;  /* 0x000000060400720c */ /* 0x000fe40003f66270 */
[----:B------:R-:W-:Y:S01]  /*22610*/  IADD3 R5, R2, 0xc1, RZ ;  /* 0x000000c102057810 */ /* 0x000fe20007ffe0ff */
[----:B------:R-:W2:Y:S01]  /*22620*/  MUFU.TANH R45, R45 ;  /* 0x0000002d002d7308 */ /* 0x000ea20000002400 */
[----:B------:R-:W-:Y:S01]  /*22630*/  FSEL R103, R15, -INF , !P5 ;  /* 0xff8000000f677808 */ /* 0x000fe20006800000 */
[----:B-1----:R-:W-:-:S06]  /*22640*/  FMUL.FTZ R7, R69, R0 ;  /* 0x0000000045077220 */ /* 0x002fcc0000410000 */
[----:B------:R-:W1:Y:S01]  /*22650*/  MUFU.TANH R47, R47 ;  /* 0x0000002f002f7308 */ /* 0x000e620000002400 */
[----:B----4-:R-:W-:Y:S01]  /*22660*/  FSEL R102, R14, -INF , !P3 ;  /* 0xff8000000e667808 */ /* 0x010fe20005800000 */
[-C--:B------:R-:W-:Y:S01]  /*22670*/  FMUL.FTZ R33, R33, R0.reuse ;  /* 0x0000000021217220 */ /* 0x080fe20000410000 */
[----:B------:R-:W-:Y:S01]  /*22680*/  IADD3 R4, R2, 0xb9, RZ ;  /* 0x000000b902047810 */ /* 0x000fe20007ffe0ff */
[----:B------:R-:W-:Y:S01]  /*22690*/  FMUL.FTZ R35, R35, R0 ;  /* 0x0000000023237220 */ /* 0x000fe20000410000 */
[----:B------:R-:W-:-:S03]  /*226a0*/  ISETP.GE.AND P5, PT, R5, R8, PT ;  /* 0x000000080500720c */ /* 0x000fc60003fa6270 */
[----:B------:R4:W1:Y:S01]  /*226b0*/  MUFU.TANH R11, R7 ;  /* 0x00000007000b7308 */ /* 0x0008620000002400 */
[----:B------:R-:W-:Y:S02]  /*226c0*/  ISETP.GE.AND P3, PT, R5, R6, PT ;  /* 0x000000060500720c */ /* 0x000fe40003f66270 */
[----:B------:R-:W-:Y:S02]  /*226d0*/  IADD3 R5, R2, 0xd1, RZ ;  /* 0x000000d102057810 */ /* 0x000fe40007ffe0ff */
[----:B------:R-:W-:Y:S02]  /*226e0*/  FSEL R100, R19, -INF , !P6 ;  /* 0xff80000013647808 */ /* 0x000fe40007000000 */
[----:B------:R-:W-:Y:S02]  /*226f0*/  FSEL R101, R18, -INF , !P4 ;  /* 0xff80000012657808 */ /* 0x000fe40006000000 */
[C---:B------:R-:W-:Y:S01]  /*22700*/  ISETP.GE.AND P6, PT, R4.reuse, R8, PT ;  /* 0x000000080400720c */ /* 0x040fe20003fc6270 */
[----:B----4-:R-:W-:Y:S01]  /*22710*/  FMUL.FTZ R7, R71, R0 ;  /* 0x0000000047077220 */ /* 0x010fe20000410000 */
[----:B------:R-:W-:-:S03]  /*22720*/  ISETP.GE.AND P4, PT, R4, R6, PT ;  /* 0x000000060400720c */ /* 0x000fc60003f86270 */
[----:B------:R4:W1:Y:S01]  /*22730*/  MUFU.TANH R10, R7 ;  /* 0x00000007000a7308 */ /* 0x0008620000002400 */
[----:B------:R-:W-:Y:S02]  /*22740*/  FSEL R201, R49, -INF , !P5 ;  /* 0xff80000031c97808 */ /* 0x000fe40006800000 */
[----:B------:R-:W-:Y:S01]  /*22750*/  FSEL R197, R51, -INF , !P3 ;  /* 0xff80000033c57808 */ /* 0x000fe20005800000 */
[-C--:B------:R-:W-:Y:S01]  /*22760*/  FMUL.FTZ R41, R41, R0.reuse ;  /* 0x0000000029297220 */ /* 0x080fe20000410000 */
[C---:B------:R-:W-:Y:S01]  /*22770*/  IADD3 R4, R2.reuse, 0xc9, RZ ;  /* 0x000000c902047810 */ /* 0x040fe20007ffe0ff */
[----:B------:R-:W-:Y:S01]  /*22780*/  FMUL.FTZ R43, R43, R0 ;  /* 0x000000002b2b7220 */ /* 0x000fe20000410000 */
[----:B------:R-:W-:Y:S01]  /*22790*/  ISETP.GE.AND P5, PT, R5, R8, PT ;  /* 0x000000080500720c */ /* 0x000fe20003fa6270 */
[----:B------:R-:W-:Y:S01]  /*227a0*/  FMUL.FTZ R29, R29, R0 ;  /* 0x000000001d1d7220 */ /* 0x000fe20000410000 */
[----:B------:R-:W-:Y:S01]  /*227b0*/  ISETP.GE.AND P3, PT, R5, R6, PT ;  /* 0x000000060500720c */ /* 0x000fe20003f66270 */
[----:B------:R-:W-:Y:S01]  /*227c0*/  FMUL.FTZ R31, R31, R0 ;  /* 0x000000001f1f7220 */ /* 0x000fe20000410000 */
[----:B------:R-:W-:Y:S01]  /*227d0*/  IADD3 R5, R2, 0xe1, RZ ;  /* 0x000000e102057810 */ /* 0x000fe20007ffe0ff */
[----:B------:R-:W1:Y:S01]  /*227e0*/  MUFU.TANH R33, R33 ;  /* 0x0000002100217308 */ /* 0x000e620000002400 */
[----:B---3--:R-:W-:-:S02]  /*227f0*/  FSEL R194, R61, -INF , !P6 ;  /* 0xff8000003dc27808 */ /* 0x008fc40007000000 */
[----:B--2---:R-:W-:Y:S02]  /*22800*/  FSEL R196, R63, -INF , !P4 ;  /* 0xff8000003fc47808 */ /* 0x004fe40006000000 */
[----:B------:R-:W-:-:S03]  /*22810*/  ISETP.GE.AND P6, PT, R4, R8, PT ;  /* 0x000000080400720c */ /* 0x000fc60003fc6270 */
[----:B------:R-:W2:Y:S01]  /*22820*/  MUFU.TANH R35, R35 ;  /* 0x0000002300237308 */ /* 0x000ea20000002400 */
[----:B------:R-:W-:Y:S02]  /*22830*/  ISETP.GE.AND P4, PT, R4, R6, PT ;  /* 0x000000060400720c */ /* 0x000fe40003f86270 */
[----:B------:R-:W-:Y:S02]  /*22840*/  FSEL R210, R13, -INF , !P5 ;  /* 0xff8000000dd27808 */ /* 0x000fe40006800000 */
[----:B------:R-:W-:Y:S01]  /*22850*/  FSEL R209, R12, -INF , !P3 ;  /* 0xff8000000cd17808 */ /* 0x000fe20005800000 */
[----:B----4-:R-:W-:Y:S01]  /*22860*/  FMUL.FTZ R7, R21, R0 ;  /* 0x0000000015077220 */ /* 0x010fe20000410000 */
[----:B------:R-:W-:Y:S02]  /*22870*/  IADD3 R4, R2, 0xd9, RZ ;  /* 0x000000d902047810 */ /* 0x000fe40007ffe0ff */
[C---:B------:R-:W-:Y:S02]  /*22880*/  ISETP.GE.AND P5, PT, R5.reuse, R8, PT ;  /* 0x000000080500720c */ /* 0x040fe40003fa6270 */
[----:B------:R-:W-:Y:S01]  /*22890*/  ISETP.GE.AND P3, PT, R5, R6, PT ;  /* 0x000000060500720c */ /* 0x000fe20003f66270 */
[----:B------:R-:W-:Y:S01]  /*228a0*/  FMUL.FTZ R5, R23, R0 ;  /* 0x0000000017057220 */ /* 0x000fe20000410000 */
[----:B------:R-:W3:Y:S01]  /*228b0*/  MUFU.TANH R41, R41 ;  /* 0x0000002900297308 */ /* 0x000ee20000002400 */
[----:B------:R-:W-:-:S02]  /*228c0*/  FSEL R204, R45, -INF , !P6 ;  /* 0xff8000002dcc7808 */ /* 0x000fc40007000000 */
[----:B-1----:R-:W-:Y:S02]  /*228d0*/  FSEL R203, R47, -INF , !P4 ;  /* 0xff8000002fcb7808 */ /* 0x002fe40006000000 */
[----:B------:R-:W-:-:S03]  /*228e0*/  ISETP.GE.AND P6, PT, R4, R8, PT ;  /* 0x000000080400720c */ /* 0x000fc60003fc6270 */
[----:B------:R-:W1:Y:S01]  /*228f0*/  MUFU.TANH R43, R43 ;  /* 0x0000002b002b7308 */ /* 0x000e620000002400 */
[----:B------:R-:W-:Y:S02]  /*22900*/  ISETP.GE.AND P4, PT, R4, R6, PT ;  /* 0x000000060400720c */ /* 0x000fe40003f86270 */
[----:B------:R-:W-:-:S05]  /*22910*/  IADD3 R4, R2, 0xe9, RZ ;  /* 0x000000e902047810 */ /* 0x000fca0007ffe0ff */
[----:B------:R-:W4:Y:S01]  /*22920*/  MUFU.TANH R29, R29 ;  /* 0x0000001d001d7308 */ /* 0x000f220000002400 */
[----:B------:R-:W-:-:S07]  /*22930*/  FSEL R214, R11, -INF , !P6 ;  /* 0xff8000000bd67808 */ /* 0x000fce0007000000 */
[----:B------:R-:W1:Y:S01]  /*22940*/  MUFU.TANH R31, R31 ;  /* 0x0000001f001f7308 */ /* 0x000e620000002400 */
[----:B------:R-:W-:Y:S02]  /*22950*/  FSEL R215, R10, -INF , !P4 ;  /* 0xff8000000ad77808 */ /* 0x000fe40006000000 */
[C---:B------:R-:W-:Y:S02]  /*22960*/  ISETP.GE.AND P6, PT, R4.reuse, R8, PT ;  /* 0x000000080400720c */ /* 0x040fe40003fc6270 */
[----:B------:R-:W-:-:S03]  /*22970*/  ISETP.GE.AND P4, PT, R4, R6, PT ;  /* 0x000000060400720c */ /* 0x000fc60003f86270 */
[----:B------:R-:W1:Y:S01]  /*22980*/  MUFU.TANH R7, R7 ;  /* 0x0000000700077308 */ /* 0x000e620000002400 */
[----:B------:R-:W-:-:S07]  /*22990*/  IADD3 R4, R2, 0xf1, RZ ;  /* 0x000000f102047810 */ /* 0x000fce0007ffe0ff */
[----:B------:R-:W4:Y:S01]  /*229a0*/  MUFU.TANH R5, R5 ;  /* 0x0000000500057308 */ /* 0x000f220000002400 */
[----:B------:R-:W-:Y:S02]  /*229b0*/  FSEL R221, R33, -INF , !P5 ;  /* 0xff80000021dd7808 */ /* 0x000fe40006800000 */
[----:B--2---:R-:W-:Y:S02]  /*229c0*/  FSEL R218, R35, -INF , !P3 ;  /* 0xff80000023da7808 */ /* 0x004fe40005800000 */
[C---:B------:R-:W-:Y:S02]  /*229d0*/  ISETP.GE.AND P5, PT, R4.reuse, R8, PT ;  /* 0x000000080400720c */ /* 0x040fe40003fa6270 */
[----:B------:R-:W-:Y:S02]  /*229e0*/  ISETP.GE.AND P3, PT, R4, R6, PT ;  /* 0x000000060400720c */ /* 0x000fe40003f66270 */
[----:B------:R-:W-:Y:S01]  /*229f0*/  IADD3 R0, R2, 0xf9, RZ ;  /* 0x000000f902007810 */ /* 0x000fe20007ffe0ff */
[----:B------:R-:W-:Y:S01]  /*22a00*/  IMAD.MOV.U32 R239, RZ, RZ, R223 ;  /* 0x000000ffffef7224 */ /* 0x000fe200078e00df */
[----:B------:R-:W-:-:S02]  /*22a10*/  MOV R251, R230 ;  /* 0x000000e600fb7202 */ /* 0x000fc40000000f00 */
[----:B---3--:R-:W-:Y:S02]  /*22a20*/  FSEL R223, R41, -INF , !P6 ;  /* 0xff80000029df7808 */ /* 0x008fe40007000000 */
[----:B-1----:R-:W-:Y:S02]  /*22a30*/  FSEL R225, R43, -INF , !P4 ;  /* 0xff8000002be17808 */ /* 0x002fe40006000000 */
[----:B----4-:R-:W-:Y:S02]  /*22a40*/  FSEL R230, R29, -INF , !P5 ;  /* 0xff8000001de67808 */ /* 0x010fe40006800000 */
[----:B------:R-:W-:Y:S01]  /*22a50*/  FSEL R227, R31, -INF , !P3 ;  /* 0xff8000001fe37808 */ /* 0x000fe20005800000 */
[----:B------:R-:W-:Y:S01]  /*22a60*/  BSSY B1, `(.L_x_1415) ;  /* 0x0000103000017945 */ /* 0x000fe20003800000 */
[----:B------:R-:W-:Y:S01]  /*22a70*/  BAR.SYNC.DEFER_BLOCKING 0x0 ;  /* 0x0000000000007b1d */ /* 0x000fe20000010000 */
[C---:B------:R-:W-:Y:S02]  /*22a80*/  ISETP.GE.AND P6, PT, R2.reuse, R8, PT ;  /* 0x000000080200720c */ /* 0x040fe40003fc6270 */
[----:B------:R-:W-:-:S02]  /*22a90*/  ISETP.GE.AND P4, PT, R2, R6, PT ;  /* 0x000000060200720c */ /* 0x000fc40003f86270 */
[C---:B------:R-:W-:Y:S02]  /*22aa0*/  ISETP.GE.AND P5, PT, R0.reuse, R8, PT ;  /* 0x000000080000720c */ /* 0x040fe40003fa6270 */
[----:B------:R-:W-:Y:S01]  /*22ab0*/  ISETP.GE.AND P3, PT, R0, R6, PT ;  /* 0x000000060000720c */ /* 0x000fe20003f66270 */
[----:B------:R-:W-:Y:S01]  /*22ac0*/  IMAD.MOV.U32 R238, RZ, RZ, R134 ;  /* 0x000000ffffee7224 */ /* 0x000fe200078e0086 */
[----:B------:R-:W-:Y:S01]  /*22ad0*/  FSEL R42, R251, -INF , !P6 ;  /* 0xff800000fb2a7808 */ /* 0x000fe20007000000 */
[----:B------:R-:W-:Y:S01]  /*22ae0*/  IMAD.MOV.U32 R237, RZ, RZ, R135 ;  /* 0x000000ffffed7224 */ /* 0x000fe200078e0087 */
[----:B------:R-:W-:Y:S02]  /*22af0*/  FSEL R134, R7, -INF , !P5 ;  /* 0xff80000007867808 */ /* 0x000fe40006800000 */
[----:B------:R-:W-:Y:S02]  /*22b00*/  FSEL R37, R239, -INF , !P4 ;  /* 0xff800000ef257808 */ /* 0x000fe40006000000 */
[----:B------:R-:W-:Y:S01]  /*22b10*/  FSEL R135, R5, -INF , !P3 ;  /* 0xff80000005877808 */ /* 0x000fe20005800000 */
[----:B------:R-:W-:Y:S05]  /*22b20*/  @!P2 BRA `(.L_x_1416) ;  /* 0x00000f600000a947 */ /* 0x000fea0003800000 */
[----:B------:R-:W-:Y:S01]  /*22b30*/  BSSY B0, `(.L_x_1417) ;  /* 0x0000042000007945 */ /* 0x000fe20003800000 */
[----:B------:R-:W-:Y:S05]  /*22b40*/  @!P0 BRA `(.L_x_1418) ;  /* 0x000003d000008947 */ /* 0x000fea0003800000 */
[----:B------:R-:W2:Y:S01]  /*22b50*/  LD.E R2, [R16.64+0x170] ;  /* 0x0001700610027980 */ /* 0x000ea2000c101900 */
[----:B------:R-:W-:-:S02]  /*22b60*/  IADD3 R10, R9, -0x100, RZ ;  /* 0xffffff00090a7810 */ /* 0x000fc40007ffe0ff */
[----:B------:R-:W-:Y:S02]  /*22b70*/  IABS R7, R9 ;  /* 0x0000000900077213 */ /* 0x000fe40000000000 */
        /* <DEDUP_REMOVED lines=41> */
[----:B-1----:R-:W3:Y:S01]  /*22e10*/  LD.E.64 R6, [R16.64+0x20] ;  /* 0x0000200610067980 */ /* 0x002ee2000c101b00 */
        /* <DEDUP_REMOVED lines=10> */
[----:B------:R-:W-:Y:S02]  /*22ec0*/  IMAD R2, R7, R11, RZ ;  /* 0x0000000b07027224 */ /* 0x000fe400078e02ff */
[----:B------:R-:W-:-:S04]  /*22ed0*/  IMAD.WIDE.U32 R4, R11, R6, R4 ;  /* 0x000000060b047225 */ /* 0x000fc800078e0004 */
[----:B------:R-:W-:Y:S02]  /*22ee0*/  IMAD R2, R6, R0, R2 ;  /* 0x0000000006027224 */ /* 0x000fe400078e0202 */
[----:B------:R-:W-:-:S03]  /*22ef0*/  IMAD.MOV.U32 R0, RZ, RZ, R4 ;  /* 0x000000ffff007224 */ /* 0x000fc600078e0004 */
[----:B------:R-:W-:Y:S01]  /*22f00*/  IADD3 R2, R5, R2, RZ ;  /* 0x0000000205027210 */ /* 0x000fe20007ffe0ff */
[----:B------:R-:W-:Y:S05]  /*22f10*/  BRA `(.L_x_1419) ;  /* 0x0000003000007947 */ /* 0x000fea0003800000 */
.L_x_1418:
[----:B------:R-:W2:Y:S02]  /*22f20*/  LD.E R0, [R16.64+0x38] ;  /* 0x0000380610007980 */ /* 0x000ea4000c101900 */
[----:B--2---:R-:W-:-:S04]  /*22f30*/  LEA R0, -R0, RZ, 0x8 ;  /* 0x000000ff00007211 */ /* 0x004fc800078e41ff */
[----:B------:R-:W-:Y:S02]  /*22f40*/  SHF.R.S32.HI R2, RZ, 0x1f, R0 ;  /* 0x0000001fff027819 */ /* 0x000fe40000011400 */
.L_x_1419:
[----:B------:R-:W-:Y:S05]  /*22f50*/  BSYNC B0 ;  /* 0x0000000000007941 */ /* 0x000fea0003800000 */
.L_x_1417:
[----:B-----5:R-:W-:Y:S01]  /*22f60*/  @!P1 IADD3 R4, P2, R0, R116, RZ ;  /* 0x0000007400049210 */ /* 0x020fe20007f5e0ff */
        /* <DEDUP_REMOVED lines=174> */
.L_x_1421:
[----:B------:R-:W-:Y:S05]  /*23a50*/  BSYNC B0 ;  /* 0x0000000000007941 */ /* 0x000fea0003800000 */
.L_x_1420:
[----:B------:R-:W0:Y:S01]  /*23a60*/  LDGDEPBAR ;  /* 0x00000000000079af */ /* 0x000e220000000000 */
[----:B------:R-:W-:-:S04]  /*23a70*/  LEA R243, P0, R0, R243, 0x1 ;  /* 0x000000f300f37211 */ /* 0x000fc800078008ff */
[----:B------:R-:W-:-:S04]  /*23a80*/  LEA.HI.X R242, R0, R242, R2, 0x1, P0 ;  /* 0x000000f200f27211 */ /* 0x000fc800000f0c02 */
.L_x_1416:
[----:B------:R-:W-:Y:S05]  /*23a90*/  BSYNC B1 ;  /* 0x0000000000017941 */ /* 0x000fea0003800000 */
.L_x_1415:
[----:B-----5:R-:W-:Y:S01]  /*23aa0*/  FMNMX.FTZ R0, R3, R37, !PT ;  /* 0x0000002503007209 */ /* 0x020fe20007810000 */
[----:B------:R-:W3:Y:S03]  /*23ab0*/  LDL.LU R69, [R1+0x8] ;  /* 0x0000080001457983 */ /* 0x000ee60000300800 */
[----:B------:R-:W-:Y:S01]  /*23ac0*/  FMNMX.FTZ R0, R44, R0, !PT ;  /* 0x000000002c007209 */ /* 0x000fe20007810000 */
[----:B------:R-:W4:Y:S03]  /*23ad0*/  LDL.LU R70, [R1+0xc] ;  /* 0x00000c0001467983 */ /* 0x000f260000300800 */
[----:B------:R-:W-:Y:S01]  /*23ae0*/  FMNMX.FTZ R0, R110, R0, !PT ;  /* 0x000000006e007209 */ /* 0x000fe20007810000 */
[----:B-1----:R-:W-:Y:S03]  /*23af0*/  LDSM.16.MT88.4 R12, [R178+0xa000] ;  /* 0x00a00000b20c783b */ /* 0x002fe60000004200 */
[----:B------:R-:W-:Y:S01]  /*23b00*/  FMNMX.FTZ R2, R46, R0, !PT ;  /* 0x000000002e027209 */ /* 0x000fe20007810000 */
[----:B------:R-:W-:Y:S03]  /*23b10*/  LDSM.16.MT88.4 R24, [R181+0xa000] ;  /* 0x00a00000b518783b */ /* 0x000fe60000004200 */
[----:B------:R-:W-:Y:S01]  /*23b20*/  FMNMX.FTZ R2, R112, R2, !PT ;  /* 0x0000000270027209 */ /* 0x000fe20007810000 */
[----:B--2---:R1:W2:Y:S01]  /*23b30*/  LD.E R0, [R16.64+0xdc] ;  /* 0x0000dc0610007980 */ /* 0x0042a2000c101900 */
        /* <DEDUP_REMOVED lines=126> */
[----:B------:R-:W3:Y:S01]  /*24320*/  SHFL.BFLY PT, R6, R4, 0x2, 0x1f ;  /* 0x0c401f0004067f89 */ /* 0x000ee200000e0000 */
[----:B-1----:R-:W-:-:S05]  /*24330*/  FMNMX.FTZ R2, R2, R5, !PT ;  /* 0x0000000502027209 */ /* 0x002fca0007810000 */
[----:B------:R-:W1:Y:S01]  /*24340*/  SHFL.BFLY PT, R5, R2, 0x1, 0x1f ;  /* 0x0c201f0002057f89 */ /* 0x000e6200000e0000 */
[----:B---3--:R-:W-:Y:S02]  /*24350*/  FMNMX.FTZ R4, R4, R6, !PT ;  /* 0x0000000604047209 */ /* 0x008fe40007810000 */
[----:B------:R-:W-:-:S03]  /*24360*/  MOV R118, R69 ;  /* 0x0000004500767202 */ /* 0x000fc60000000f00 */
[----:B------:R-:W3:Y:S01]  /*24370*/  SHFL.BFLY PT, R6, R4, 0x1, 0x1f ;  /* 0x0c201f0004067f89 */ /* 0x000ee200000e0000 */
[----:B-1----:R-:W-:-:S04]  /*24380*/  FMNMX.FTZ R77, R2, R5, !PT ;  /* 0x00000005024d7209 */ /* 0x002fc80007810000 */
[----:B------:R-:W-:Y:S01]  /*24390*/  FSETP.NEU.FTZ.AND P0, PT, R77, -INF , PT ;  /* 0xff8000004d00780b */ /* 0x000fe20003f1d000 */
[----:B--2---:R-:W-:-:S05]  /*243a0*/  FMUL.FTZ R5, R0, R77 ;  /* 0x0000004d00057220 */ /* 0x004fca0000410000 */
[----:B------:R-:W-:-:S05]  /*243b0*/  FSEL R5, R5, RZ, P0 ;  /* 0x000000ff05057208 */ /* 0x000fca0000000000 */
[----:B------:R-:W-:Y:S01]  /*243c0*/  FFMA.FTZ R2, R37, R0, -R5 ;  /* 0x0000000025027223 */ /* 0x000fe20000010805 */
[----:B---3--:R-:W-:Y:S02]  /*243d0*/  FMNMX.FTZ R76, R4, R6, !PT ;  /* 0x00000006044c7209 */ /* 0x008fe40007810000 */
        /* <DEDUP_REMOVED lines=14> */
[-C--:B------:R-:W-:Y:S02]  /*244c0*/  FMUL.FTZ R151, R151, R3.reuse ;  /* 0x0000000397977220 */ /* 0x080fe40000410000 */
[----:B-1----:R-:W-:Y:S01]  /*244d0*/  FFMA.FTZ R2, R110, R0, -R5 ;  /* 0x000000006e027223 */ /* 0x002fe20000010805 */
[----:B---3--:R-:W-:Y:S01]  /*244e0*/  F2FP.PACK_AB R9, R44, R116 ;  /* 0x000000742c09723e */ /* 0x008fe200000000ff */
[-C--:B------:R-:W-:Y:S01]  /*244f0*/  FMUL.FTZ R158, R158, R3.reuse ;  /* 0x000000039e9e7220 */ /* 0x080fe20000410000 */
[----:B----4-:R-:W-:Y:S01]  /*24500*/  MOV R110, R70 ;  /* 0x00000046006e7202 */ /* 0x010fe20000000f00 */
[----:B------:R1:W-:Y:S01]  /*24510*/  MUFU.EX2 R61, R2 ;  /* 0x00000002003d7308 */ /* 0x0003e20000000800 */
[----:B------:R-:W-:-:S02]  /*24520*/  FMUL.FTZ R159, R159, R3 ;  /* 0x000000039f9f7220 */ /* 0x000fc40000410000 */
[-C--:B------:R-:W-:Y:S02]  /*24530*/  FMUL.FTZ R154, R154, R3.reuse ;  /* 0x000000039a9a7220 */ /* 0x080fe40000410000 */
[-C--:B------:R-:W-:Y:S02]  /*24540*/  FMUL.FTZ R155, R155, R3.reuse ;  /* 0x000000039b9b7220 */ /* 0x080fe40000410000 */
[-C--:B------:R-:W-:Y:S02]  /*24550*/  FMUL.FTZ R146, R146, R3.reuse ;  /* 0x0000000392927220 */ /* 0x080fe40000410000 */
[-C--:B------:R-:W-:Y:S02]  /*24560*/  FMUL.FTZ R147, R147, R3.reuse ;  /* 0x0000000393937220 */ /* 0x080fe40000410000 */
[-C--:B------:R-:W-:Y:S02]  /*24570*/  FMUL.FTZ R162, R162, R3.reuse ;  /* 0x00000003a2a27220 */ /* 0x080fe40000410000 */
[----:B------:R-:W-:-:S02]  /*24580*/  FMUL.FTZ R163, R163, R3 ;  /* 0x00000003a3a37220 */ /* 0x000fc40000410000 */
[-C--:B------:R-:W-:Y:S02]  /*24590*/  FMUL.FTZ R142, R142, R3.reuse ;  /* 0x000000038e8e7220 */ /* 0x080fe40000410000 */
[-C--:B-1----:R-:W-:Y:S02]  /*245a0*/  FFMA.FTZ R2, R46, R0.reuse, -R5 ;  /* 0x000000002e027223 */ /* 0x082fe40000010805 */
[-C--:B------:R-:W-:Y:S02]  /*245b0*/  FMUL.FTZ R143, R143, R3.reuse ;  /* 0x000000038f8f7220 */ /* 0x080fe40000410000 */
[----:B------:R1:W2:Y:S01]  /*245c0*/  MUFU.EX2 R68, R2 ;  /* 0x0000000200447308 */ /* 0x0002a20000000800 */
[-C--:B------:R-:W-:Y:S02]  /*245d0*/  FMUL.FTZ R138, R138, R3.reuse ;  /* 0x000000038a8a7220 */ /* 0x080fe40000410000 */
[----:B------:R-:W-:Y:S02]  /*245e0*/  FMUL.FTZ R139, R139, R3 ;  /* 0x000000038b8b7220 */ /* 0x000fe40000410000 */
        /* <DEDUP_REMOVED lines=16> */
[----:B------:R1:W2:Y:S01]  /*246f0*/  MUFU.EX2 R32, R2 ;  /* 0x0000000200207308 */ /* 0x0002a20000000800 */
        /* <DEDUP_REMOVED lines=11> */
[----:B--2---:R-:W-:Y:S01]  /*247b0*/  MOV R164, R32 ;  /* 0x0000002000a47202 */ /* 0x004fe20000000f00 */
[----:B------:R-:W-:Y:S01]  /*247c0*/  FMUL.FTZ R145, R145, R4 ;  /* 0x0000000491917220 */ /* 0x000fe20000410000 */
[----:B------:R-:W-:Y:S01]  /*247d0*/  MOV R52, R68 ;  /* 0x0000004400347202 */ /* 0x000fe20000000f00 */
[----:B------:R1:W-:Y:S01]  /*247e0*/  MUFU.EX2 R63, R2 ;  /* 0x00000002003f7308 */ /* 0x0003e20000000800 */
[-C--:B------:R-:W-:Y:S02]  /*247f0*/  FMUL.FTZ R160, R160, R4.reuse ;  /* 0x00000004a0a07220 */ /* 0x080fe40000410000 */
[-C--:B------:R-:W-:Y:S01]  /*24800*/  FMUL.FTZ R161, R161, R4.reuse ;  /* 0x00000004a1a17220 */ /* 0x080fe20000410000 */
[----:B------:R-:W-:Y:S01]  /*24810*/  HMMA.16816.F32 R36, R8, R24, R156 ;  /* 0x000000180824723c */ /* 0x000fe2000000189c */
[----:B------:R-:W-:-:S02]  /*24820*/  FMUL.FTZ R140, R140, R4 ;  /* 0x000000048c8c7220 */ /* 0x000fc40000410000 */
[-C--:B------:R-:W-:Y:S02]  /*24830*/  FMUL.FTZ R141, R141, R4.reuse ;  /* 0x000000048d8d7220 */ /* 0x080fe40000410000 */
[-C--:B------:R-:W-:Y:S02]  /*24840*/  FMUL.FTZ R136, R136, R4.reuse ;  /* 0x0000000488887220 */ /* 0x080fe40000410000 */
[----:B------:R-:W-:Y:S01]  /*24850*/  FMUL.FTZ R137, R137, R4 ;  /* 0x0000000489897220 */ /* 0x000fe20000410000 */
[C---:B------:R-:W-:Y:S01]  /*24860*/  HMMA.16816.F32 R48, R8.reuse, R26, R152 ;  /* 0x0000001a0830723c */ /* 0x040fe20000001898 */
[----:B------:R-:W2:Y:S01]  /*24870*/  LDSM.16.MT88.4 R24, [R178+0xa800] ;  /* 0x00a80000b218783b */ /* 0x000ea20000004200 */
[----:B------:R-:W-:Y:S01]  /*24880*/  MOV R159, R52 ;  /* 0x00000034009f7202 */ /* 0x000fe20000000f00 */
[----:B-1----:R-:W-:Y:S01]  /*24890*/  FFMA.FTZ R2, R114, R0, -R5 ;  /* 0x0000000072027223 */ /* 0x002fe20000010805 */
[----:B------:R-:W-:Y:S02]  /*248a0*/  MOV R158, R44 ;  /* 0x0000002c009e7202 */ /* 0x000fe40000000f00 */
[----:B------:R-:W-:Y:S01]  /*248b0*/  MOV R151, R159 ;  /* 0x0000009f00977202 */ /* 0x000fe20000000f00 */
[----:B------:R1:W3:Y:S01]  /*248c0*/  MUFU.EX2 R33, R2 ;  /* 0x0000000200217308 */ /* 0x0002e20000000800 */
[----:B------:R-:W-:Y:S01]  /*248d0*/  HMMA.16816.F32 R144, R8, R18, R144 ;  /* 0x000000120890723c */ /* 0x000fe20000001890 */
[----:B------:R-:W-:Y:S01]  /*248e0*/  LDSM.16.MT88.4 R16, [R179+0xa800] ;  /* 0x00a80000b310783b */ /* 0x000fe20000004200 */
[----:B------:R-:W-:-:S02]  /*248f0*/  MOV R157, R46 ;  /* 0x0000002e009d7202 */ /* 0x000fc40000000f00 */
[----:B------:R-:W-:Y:S02]  /*24900*/  MOV R155, R61 ;  /* 0x0000003d009b7202 */ /* 0x000fe40000000f00 */
[----:B------:R-:W-:Y:S02]  /*24910*/  MOV R148, R157 ;  /* 0x0000009d00947202 */ /* 0x000fe40000000f00 */
[----:B------:R-:W-:Y:S01]  /*24920*/  HMMA.16816.F32 R40, R8, R14, R160 ;  /* 0x0000000e0828723c */ /* 0x000fe200000018a0 */
[----:B------:R-:W-:Y:S01]  /*24930*/  LDSM.16.MT88.4 R12, [R180+0xa800] ;  /* 0x00a80000b40c783b */ /* 0x000fe20000004200 */
[----:B------:R-:W-:Y:S02]  /*24940*/  MOV R153, R47 ;  /* 0x0000002f00997202 */ /* 0x000fe40000000f00 */
[----:B------:R-:W-:Y:S01]  /*24950*/  MOV R152, R45 ;  /* 0x0000002d00987202 */ /* 0x000fe20000000f00 */
[----:B-1----:R-:W-:Y:S01]  /*24960*/  FFMA.FTZ R2, R53, R0, -R5 ;  /* 0x0000000035027223 */ /* 0x002fe20000010805 */
[----:B---3--:R-:W-:-:S02]  /*24970*/  MOV R149, R33 ;  /* 0x0000002100957202 */ /* 0x008fc40000000f00 */
[C---:B------:R-:W-:Y:S01]  /*24980*/  HMMA.16816.F32 R140, R8.reuse, R20, R140 ;  /* 0x00000014088c723c */ /* 0x040fe2000000188c */
[----:B------:R-:W1:Y:S01]  /*24990*/  LDSM.16.MT88.4 R32, [R181+0xa800] ;  /* 0x00a80000b520783b */ /* 0x000e620000004200 */
[----:B------:R3:W-:Y:S06]  /*249a0*/  MUFU.EX2 R71, R2 ;  /* 0x0000000200477308 */ /* 0x0007ec0000000800 */
[----:B------:R-:W-:Y:S07]  /*249b0*/  HMMA.16816.F32 R20, R8, R22, R136 ;  /* 0x000000160814723c */ /* 0x000fee0000001888 */
[----:B------:R-:W-:-:S02]  /*249c0*/  F2FP.PACK_AB R9, R63, R164 ;  /* 0x000000a43f09723e */ /* 0x000fc400000000ff */
[----:B------:R-:W-:Y:S01]  /*249d0*/  MOV R139, R155 ;  /* 0x0000009b008b7202 */ /* 0x000fe20000000f00 */
[----:B---3--:R-:W-:-:S04]  /*249e0*/  FFMA.FTZ R2, R115, R0, -R7 ;  /* 0x0000000073027223 */ /* 0x008fc80000010807 */
[----:B------:R3:W-:Y:S02]  /*249f0*/  MUFU.EX2 R165, R2 ;  /* 0x0000000200a57308 */ /* 0x0007e40000000800 */
[----:B---3--:R-:W-:-:S06]  /*24a00*/  FFMA.FTZ R2, R54, R0, -R7 ;  /* 0x0000000036027223 */ /* 0x008fcc0000010807 */
[----:B------:R3:W4:Y:S02]  /*24a10*/  MUFU.EX2 R115, R2 ;  /* 0x0000000200737308 */ /* 0x0007240000000800 */
[----:B---3--:R-:W-:Y:S01]  /*24a20*/  FFMA.FTZ R2, R117, R0, -R7 ;  /* 0x0000000075027223 */ /* 0x008fe20000010807 */
[----:B----4-:R-:W-:Y:S02]  /*24a30*/  F2FP.PACK_AB R8, R115, R165 ;  /* 0x000000a57308723e */ /* 0x010fe400000000ff */
[----:B------:R-:W-:-:S03]  /*24a40*/  MOV R117, R153 ;  /* 0x0000009900757202 */ /* 0x000fc60000000f00 */
[----:B------:R3:W-:Y:S02]  /*24a50*/  MUFU.EX2 R150, R2 ;  /* 0x0000000200967308 */ /* 0x0007e40000000800 */
[----:B---3--:R-:W-:-:S06]  /*24a60*/  FFMA.FTZ R2, R55, R0, -R7 ;  /* 0x0000000037027223 */ /* 0x008fcc0000010807 */
[----:B------:R3:W4:Y:S02]  /*24a70*/  MUFU.EX2 R114, R2 ;  /* 0x0000000200727308 */ /* 0x0007240000000800 */
[----:B---3--:R-:W-:Y:S01]  /*24a80*/  FFMA.FTZ R2, R119, R0, -R5 ;  /* 0x0000000077027223 */ /* 0x008fe20000010805 */
[----:B------:R-:W-:Y:S02]  /*24a90*/  MOV R119, R71 ;  /* 0x0000004700777202 */ /* 0x000fe40000000f00 */
[----:B----4-:R-:W-:-:S03]  /*24aa0*/  F2FP.PACK_AB R10, R114, R150 ;  /* 0x00000096720a723e */ /* 0x010fc600000000ff */
[----:B------:R3:W-:Y:S01]  /*24ab0*/  MUFU.EX2 R112, R2 ;  /* 0x0000000200707308 */ /* 0x0007e20000000800 */
[----:B------:R-:W-:-:S07]  /*24ac0*/  F2FP.PACK_AB R11, R119, R149 ;  /* 0x00000095770b723e */ /* 0x000fce00000000ff */
[----:B--2---:R-:W-:Y:S01]  /*24ad0*/  HMMA.16816.F32 R28, R8, R24, R28 ;  /* 0x00000018081c723c */ /* 0x004fe2000000181c */
[----:B---3--:R-:W-:-:S07]  /*24ae0*/  FFMA.FTZ R2, R60, R0, -R5 ;  /* 0x000000003c027223 */ /* 0x008fce0000010805 */
[C---:B------:R-:W-:Y:S01]  /*24af0*/  HMMA.16816.F32 R40, R8.reuse, R26, R40 ;  /* 0x0000001a0828723c */ /* 0x040fe20000001828 */
[----:B------:R-:W2:Y:S01]  /*24b00*/  LDSM.16.MT88.4 R24, [R178+0xb000] ;  /* 0x00b00000b218783b */ /* 0x000ea20000004200 */
[----:B------:R3:W4:Y:S06]  /*24b10*/  MUFU.EX2 R111, R2 ;  /* 0x00000002006f7308 */ /* 0x00072c0000000800 */
[C---:B-1----:R-:W-:Y:S08]  /*24b20*/  HMMA.16816.F32 R36, R8.reuse, R32, R36 ;  /* 0x000000200824723c */ /* 0x042ff00000001824 */
[----:B------:R-:W-:Y:S01]  /*24b30*/  HMMA.16816.F32 R48, R8, R34, R48 ;  /* 0x000000220830723c */ /* 0x000fe20000001830 */
[----:B------:R-:W1:Y:S01]  /*24b40*/  LDSM.16.MT88.4 R32, [R181+0xb000] ;  /* 0x00b00000b520783b */ /* 0x000e620000004200 */
[----:B---3--:R-:W-:-:S04]  /*24b50*/  FFMA.FTZ R2, R120, R0, -R5 ;  /* 0x0000000078027223 */ /* 0x008fc80000010805 */
[----:B------:R3:W-:Y:S02]  /*24b60*/  MUFU.EX2 R252, R2 ;  /* 0x0000000200fc7308 */ /* 0x0007e40000000800 */
[C---:B------:R-:W-:Y:S08]  /*24b70*/  HMMA.16816.F32 R56, R8.reuse, R16, R56 ;  /* 0x000000100838723c */ /* 0x040ff00000001838 */
[----:B------:R-:W-:Y:S01]  /*24b80*/  HMMA.16816.F32 R68, R8, R18, R144 ;  /* 0x000000120844723c */ /* 0x000fe20000001890 */
[----:B------:R-:W1:Y:S01]  /*24b90*/  LDSM.16.MT88.4 R16, [R179+0xb000] ;  /* 0x00b00000b310783b */ /* 0x000e620000004200 */
[----:B---3--:R-:W-:-:S06]  /*24ba0*/  FFMA.FTZ R2, R121, R0, -R7 ;  /* 0x0000000079027223 */ /* 0x008fcc0000010807 */
[C---:B------:R-:W-:Y:S01]  /*24bb0*/  HMMA.16816.F32 R140, R8.reuse, R12, R140 ;  /* 0x0000000c088c723c */ /* 0x040fe2000000188c */
[----:B------:R3:W-:Y:S07]  /*24bc0*/  MUFU.EX2 R250, R2 ;  /* 0x0000000200fa7308 */ /* 0x0007ee0000000800 */
[----:B------:R-:W-:Y:S01]  /*24bd0*/  HMMA.16816.F32 R20, R8, R14, R20 ;  /* 0x0000000e0814723c */ /* 0x000fe20000001814 */
[----:B------:R-:W1:Y:S06]  /*24be0*/  LDSM.16.MT88.4 R12, [R180+0xb000] ;  /* 0x00b00000b40c783b */ /* 0x000e6c0000004200 */
[----:B----4-:R-:W-:Y:S01]  /*24bf0*/  F2FP.PACK_AB R9, R111, R112 ;  /* 0x000000706f09723e */ /* 0x010fe200000000ff */
[----:B---3--:R-:W-:-:S04]  /*24c00*/  FFMA.FTZ R2, R62, R0, -R7 ;  /* 0x000000003e027223 */ /* 0x008fc80000010807 */
        /* <DEDUP_REMOVED lines=12> */
[C---:B--2---:R-:W-:Y:S08]  /*24cd0*/  HMMA.16816.F32 R28, R8.reuse, R24, R28 ;  /* 0x00000018081c723c */ /* 0x044ff0000000181c */
[----:B------:R-:W-:Y:S01]  /*24ce0*/  HMMA.16816.F32 R40, R8, R26, R40 ;  /* 0x0000001a0828723c */ /* 0x000fe20000001828 */
[----:B------:R-:W2:Y:S01]  /*24cf0*/  LDSM.16.MT88.4 R24, [R178+0xb800] ;  /* 0x00b80000b218783b */ /* 0x000ea20000004200 */
[----:B---3--:R-:W-:-:S04]  /*24d00*/  FFMA.FTZ R2, R66, R0, -R5 ;  /* 0x0000000042027223 */ /* 0x008fc80000010805 */
[----:B------:R3:W4:Y:S02]  /*24d10*/  MUFU.EX2 R246, R2 ;  /* 0x0000000200f67308 */ /* 0x0007240000000800 */
[C---:B-1----:R-:W-:Y:S08]  /*24d20*/  HMMA.16816.F32 R36, R8.reuse, R32, R36 ;  /* 0x000000200824723c */ /* 0x042ff00000001824 */
[----:B------:R-:W-:Y:S01]  /*24d30*/  HMMA.16816.F32 R48, R8, R34, R48 ;  /* 0x000000220830723c */ /* 0x000fe20000001830 */
[----:B------:R-:W1:Y:S01]  /*24d40*/  LDSM.16.MT88.4 R32, [R181+0xb800] ;  /* 0x00b80000b520783b */ /* 0x000e620000004200 */
[----:B---3--:R-:W-:-:S06]  /*24d50*/  FFMA.FTZ R2, R125, R0, -R5 ;  /* 0x000000007d027223 */ /* 0x008fcc0000010805 */
[C---:B------:R-:W-:Y:S01]  /*24d60*/  HMMA.16816.F32 R56, R8.reuse, R16, R56 ;  /* 0x000000100838723c */ /* 0x040fe20000001838 */
[----:B------:R3:W-:Y:S07]  /*24d70*/  MUFU.EX2 R244, R2 ;  /* 0x0000000200f47308 */ /* 0x0007ee0000000800 */
[C---:B------:R-:W-:Y:S01]  /*24d80*/  HMMA.16816.F32 R68, R8.reuse, R18, R68 ;  /* 0x000000120844723c */ /* 0x040fe20000001844 */
[----:B------:R-:W1:Y:S07]  /*24d90*/  LDSM.16.MT88.4 R16, [R179+0xb800] ;  /* 0x00b80000b310783b */ /* 0x000e6e0000004200 */
[----:B------:R-:W-:Y:S01]  /*24da0*/  HMMA.16816.F32 R140, R8, R12, R140 ;  /* 0x0000000c088c723c */ /* 0x000fe2000000188c */
[----:B---3--:R-:W-:-:S04]  /*24db0*/  FFMA.FTZ R2, R126, R0, -R7 ;  /* 0x000000007e027223 */ /* 0x008fc80000010807 */
[----:B------:R3:W-:Y:S03]  /*24dc0*/  MUFU.EX2 R239, R2 ;  /* 0x0000000200ef7308 */ /* 0x0007e60000000800 */
        /* <DEDUP_REMOVED lines=8> */
[----:B---3--:R-:W-:Y:S01]  /*24e50*/  FFMA.FTZ R2, R72, R0, -R7 ;  /* 0x0000000048027223 */ /* 0x008fe20000010807 */
[----:B------:R-:W-:-:S05]  /*24e60*/  MOV R72, R165 ;  /* 0x000000a500487202 */ /* 0x000fca0000000f00 */
[----:B------:R3:W4:Y:S02]  /*24e70*/  MUFU.EX2 R165, R2 ;  /* 0x0000000200a57308 */ /* 0x0007240000000800 */
[----:B---3--:R-:W-:Y:S01]  /*24e80*/  FFMA.FTZ R2, R73, R0, -R5 ;  /* 0x0000000049027223 */ /* 0x008fe20000010805 */
[----:B------:R-:W-:Y:S02]  /*24e90*/  MOV R73, R164 ;  /* 0x000000a400497202 */ /* 0x000fe40000000f00 */
[----:B----4-:R-:W-:-:S03]  /*24ea0*/  F2FP.PACK_AB R10, R165, R166 ;  /* 0x000000a6a50a723e */ /* 0x010fc600000000ff */
[----:B------:R3:W4:Y:S02]  /*24eb0*/  MUFU.EX2 R164, R2 ;  /* 0x0000000200a47308 */ /* 0x0007240000000800 */
[----:B---3--:R-:W-:Y:S01]  /*24ec0*/  FFMA.FTZ R2, R128, R0, -R5 ;  /* 0x0000000080027223 */ /* 0x008fe20000010805 */
[----:B----4-:R-:W-:-:S05]  /*24ed0*/  F2FP.PACK_AB R11, R164, R244 ;  /* 0x000000f4a40b723e */ /* 0x010fca00000000ff */
[----:B------:R3:W-:Y:S02]  /*24ee0*/  MUFU.EX2 R162, R2 ;  /* 0x0000000200a27308 */ /* 0x0007e40000000800 */
[C---:B--2---:R-:W-:Y:S01]  /*24ef0*/  HMMA.16816.F32 R52, R8.reuse, R24, R28 ;  /* 0x000000180834723c */ /* 0x044fe2000000181c */
[----:B------:R-:W2:Y:S07]  /*24f00*/  LDSM.16.MT88.4 R28, [R178+0xc000] ;  /* 0x00c00000b21c783b */ /* 0x000eae0000004200 */
[----:B-1----:R-:W-:Y:S01]  /*24f10*/  HMMA.16816.F32 R44, R8, R32, R36 ;  /* 0x00000020082c723c */ /* 0x002fe20000001824 */
[----:B---3--:R-:W-:Y:S01]  /*24f20*/  FFMA.FTZ R2, R74, R0, -R5 ;  /* 0x000000004a027223 */ /* 0x008fe20000010805 */
[----:B------:R-:W-:-:S03]  /*24f30*/  MOV R74, R63 ;  /* 0x0000003f004a7202 */ /* 0x000fc60000000f00 */
[----:B------:R1:W3:Y:S03]  /*24f40*/  MUFU.EX2 R163, R2 ;  /* 0x0000000200a37308 */ /* 0x0002e60000000800 */
[C---:B------:R-:W-:Y:S01]  /*24f50*/  HMMA.16816.F32 R60, R8.reuse, R26, R40 ;  /* 0x0000001a083c723c */ /* 0x040fe20000001828 */
[----:B------:R-:W4:Y:S07]  /*24f60*/  LDSM.16.MT88.4 R24, [R181+0xc000] ;  /* 0x00c00000b518783b */ /* 0x000f2e0000004200 */
[----:B------:R-:W-:Y:S01]  /*24f70*/  HMMA.16816.F32 R40, R8, R34, R48 ;  /* 0x000000220828723c */ /* 0x000fe20000001830 */
[----:B-1----:R-:W-:-:S07]  /*24f80*/  FFMA.FTZ R2, R129, R0, -R5 ;  /* 0x0000000081027223 */ /* 0x002fce0000010805 */
[C---:B------:R-:W-:Y:S01]  /*24f90*/  HMMA.16816.F32 R36, R8.reuse, R16, R56 ;  /* 0x000000100824723c */ /* 0x040fe20000001838 */
[----:B------:R1:W-:Y:S07]  /*24fa0*/  MUFU.EX2 R161, R2 ;  /* 0x0000000200a17308 */ /* 0x0003ee0000000800 */
[C---:B------:R-:W-:Y:S01]  /*24fb0*/  HMMA.16816.F32 R68, R8.reuse, R18, R68 ;  /* 0x000000120844723c */ /* 0x040fe20000001844 */
[----:B------:R-:W2:Y:S07]  /*24fc0*/  LDSM.16.MT88.4 R16, [R179+0xc000] ;  /* 0x00c00000b310783b */ /* 0x000eae0000004200 */
[----:B------:R-:W-:Y:S01]  /*24fd0*/  HMMA.16816.F32 R32, R8, R12, R140 ;  /* 0x0000000c0820723c */ /* 0x000fe2000000188c */
[----:B-1----:R-:W-:-:S04]  /*24fe0*/  FFMA.FTZ R2, R130, R0, -R7 ;  /* 0x0000000082027223 */ /* 0x002fc80000010807 */
[----:B------:R1:W-:Y:S03]  /*24ff0*/  MUFU.EX2 R160, R2 ;  /* 0x0000000200a07308 */ /* 0x0003e60000000800 */
[----:B------:R-:W-:Y:S01]  /*25000*/  HMMA.16816.F32 R20, R8, R14, R20 ;  /* 0x0000000e0814723c */ /* 0x000fe20000001814 */
[----:B------:R-:W2:Y:S06]  /*25010*/  LDSM.16.MT88.4 R12, [R180+0xc000] ;  /* 0x00c00000b40c783b */ /* 0x000eac0000004200 */
[----:B---3--:R-:W-:Y:S01]  /*25020*/  F2FP.PACK_AB R9, R163, R162 ;  /* 0x000000a2a309723e */ /* 0x008fe200000000ff */
[----:B-1----:R-:W-:Y:S01]  /*25030*/  FFMA.FTZ R2, R75, R0, -R7 ;  /* 0x000000004b027223 */ /* 0x002fe20000010807 */
[----:B------:R-:W-:-:S02]  /*25040*/  MOV R75, R115 ;  /* 0x00000073004b7202 */ /* 0x000fc40000000f00 */
[----:B------:R-:W-:Y:S01]  /*25050*/  MOV R115, R158 ;  /* 0x0000009e00737202 */ /* 0x000fe20000000f00 */
[----:B------:R1:W3:Y:S02]  /*25060*/  MUFU.EX2 R159, R2 ;  /* 0x00000002009f7308 */ /* 0x0002e40000000800 */
[----:B-1----:R-:W-:Y:S01]  /*25070*/  FFMA.FTZ R2, R131, R0, -R7 ;  /* 0x0000000083027223 */ /* 0x002fe20000010807 */
[----:B---3--:R-:W-:-:S05]  /*25080*/  F2FP.PACK_AB R8, R159, R160 ;  /* 0x000000a09f08723e */ /* 0x008fca00000000ff */
[----:B------:R1:W-:Y:S02]  /*25090*/  MUFU.EX2 R158, R2 ;  /* 0x00000002009e7308 */ /* 0x0003e40000000800 */
[----:B-1----:R-:W-:Y:S01]  /*250a0*/  FFMA.FTZ R2, R78, R0, -R7 ;  /* 0x000000004e027223 */ /* 0x002fe20000010807 */
[----:B------:R-:W-:-:S05]  /*250b0*/  MOV R78, R111 ;  /* 0x0000006f004e7202 */ /* 0x000fca0000000f00 */
        /* <DEDUP_REMOVED lines=10> */
[----:B----4-:R-:W-:Y:S01]  /*25160*/  HMMA.16816.F32 R44, R8, R24, R44 ;  /* 0x00000018082c723c */ /* 0x010fe2000000182c */
[----:B-1----:R-:W-:Y:S01]  /*25170*/  FFMA.FTZ R2, R80, R0, -R5 ;  /* 0x0000000050027223 */ /* 0x002fe20000010805 */
[----:B------:R-:W-:-:S03]  /*25180*/  MOV R80, R152 ;  /* 0x0000009800507202 */ /* 0x000fc60000000f00 */
[----:B------:R1:W2:Y:S03]  /*25190*/  MUFU.EX2 R155, R2 ;  /* 0x00000002009b7308 */ /* 0x0002a60000000800 */
[C---:B------:R-:W-:Y:S01]  /*251a0*/  HMMA.16816.F32 R52, R8.reuse, R26, R40 ;  /* 0x0000001a0834723c */ /* 0x040fe20000001828 */
[----:B------:R-:W3:Y:S07]  /*251b0*/  LDSM.16.MT88.4 R24, [R181+0xc800] ;  /* 0x00c80000b518783b */ /* 0x000eee0000004200 */
[----:B------:R-:W-:Y:S01]  /*251c0*/  HMMA.16816.F32 R36, R8, R16, R36 ;  /* 0x000000100824723c */ /* 0x000fe20000001824 */
[----:B-1----:R-:W-:-:S07]  /*251d0*/  FFMA.FTZ R2, R171, R0, -R5 ;  /* 0x00000000ab027223 */ /* 0x002fce0000010805 */
[C---:B------:R-:W-:Y:S01]  /*251e0*/  HMMA.16816.F32 R68, R8.reuse, R18, R68 ;  /* 0x000000120844723c */ /* 0x040fe20000001844 */
[----:B------:R-:W1:Y:S01]  /*251f0*/  LDSM.16.MT88.4 R16, [R179+0xc800] ;  /* 0x00c80000b310783b */ /* 0x000e620000004200 */
[----:B------:R-:W-:Y:S01]  /*25200*/  MOV R171, R119 ;  /* 0x0000007700ab7202 */ /* 0x000fe20000000f00 */
[----:B------:R4:W-:Y:S05]  /*25210*/  MUFU.EX2 R153, R2 ;  /* 0x0000000200997308 */ /* 0x0009ea0000000800 */
[C---:B------:R-:W-:Y:S08]  /*25220*/  HMMA.16816.F32 R32, R8.reuse, R12, R32 ;  /* 0x0000000c0820723c */ /* 0x040ff00000001820 */
[----:B------:R-:W-:Y:S01]  /*25230*/  HMMA.16816.F32 R20, R8, R14, R20 ;  /* 0x0000000e0814723c */ /* 0x000fe20000001814 */
[----:B------:R-:W1:Y:S01]  /*25240*/  LDSM.16.MT88.4 R12, [R180+0xc800] ;  /* 0x00c80000b40c783b */ /* 0x000e620000004200 */
[----:B----4-:R-:W-:Y:S01]  /*25250*/  FFMA.FTZ R2, R172, R0, -R7 ;  /* 0x00000000ac027223 */ /* 0x010fe20000010807 */
[----:B------:R-:W-:-:S03]  /*25260*/  MOV R172, R150 ;  /* 0x0000009600ac7202 */ /* 0x000fc60000000f00 */
[----:B------:R4:W-:Y:S02]  /*25270*/  MUFU.EX2 R152, R2 ;  /* 0x0000000200987308 */ /* 0x0009e40000000800 */
[----:B------:R-:W-:Y:S01]  /*25280*/  HMMA.16816.F32 R60, R8, R30, R60 ;  /* 0x0000001e083c723c */ /* 0x000fe2000000183c */
[----:B------:R-:W1:Y:S06]  /*25290*/  LDSM.16.MT88.4 R28, [R178+0xc800] ;  /* 0x00c80000b21c783b */ /* 0x000e6c0000004200 */
[----:B--2---:R-:W-:Y:S01]  /*252a0*/  F2FP.PACK_AB R9, R155, R154 ;  /* 0x0000009a9b09723e */ /* 0x004fe200000000ff */
[----:B----4-:R-:W-:Y:S01]  /*252b0*/  FFMA.FTZ R2, R81, R0, -R7 ;  /* 0x0000000051027223 */ /* 0x010fe20000010807 */
[----:B------:R-:W-:-:S03]  /*252c0*/  MOV R81, R151 ;  /* 0x0000009700517202 */ /* 0x000fc60000000f00 */
[----:B------:R2:W4:Y:S02]  /*252d0*/  MUFU.EX2 R151, R2 ;  /* 0x0000000200977308 */ /* 0x0005240000000800 */
[----:B--2---:R-:W-:Y:S01]  /*252e0*/  FFMA.FTZ R2, R173, R0, -R7 ;  /* 0x00000000ad027223 */ /* 0x004fe20000010807 */
[----:B------:R-:W-:Y:S02]  /*252f0*/  MOV R173, R149 ;  /* 0x0000009500ad7202 */ /* 0x000fe40000000f00 */
[----:B----4-:R-:W-:-:S03]  /*25300*/  F2FP.PACK_AB R8, R151, R152 ;  /* 0x000000989708723e */ /* 0x010fc600000000ff */
[----:B------:R2:W-:Y:S02]  /*25310*/  MUFU.EX2 R150, R2 ;  /* 0x0000000200967308 */ /* 0x0005e40000000800 */
[----:B--2---:R-:W-:Y:S01]  /*25320*/  FFMA.FTZ R2, R82, R0, -R7 ;  /* 0x0000000052027223 */ /* 0x004fe20000010807 */
[----:B------:R-:W-:-:S05]  /*25330*/  MOV R82, R117 ;  /* 0x0000007500527202 */ /* 0x000fca0000000f00 */
[----:B------:R2:W4:Y:S02]  /*25340*/  MUFU.EX2 R149, R2 ;  /* 0x0000000200957308 */ /* 0x0005240000000800 */
[----:B--2---:R-:W-:Y:S01]  /*25350*/  FFMA.FTZ R2, R83, R0, -R5 ;  /* 0x0000000053027223 */ /* 0x004fe20000010805 */
[----:B------:R-:W-:Y:S02]  /*25360*/  MOV R83, R148 ;  /* 0x0000009400537202 */ /* 0x000fe40000000f00 */
[----:B----4-:R-:W-:-:S03]  /*25370*/  F2FP.PACK_AB R10, R149, R150 ;  /* 0x00000096950a723e */ /* 0x010fc600000000ff */
[----:B------:R2:W4:Y:S02]  /*25380*/  MUFU.EX2 R148, R2 ;  /* 0x0000000200947308 */ /* 0x0005240000000800 */
[----:B--2---:R-:W-:Y:S01]  /*25390*/  FFMA.FTZ R2, R175, R0, -R5 ;  /* 0x00000000af027223 */ /* 0x004fe20000010805 */
[----:B------:R-:W-:Y:S02]  /*253a0*/  MOV R175, R139 ;  /* 0x0000008b00af7202 */ /* 0x000fe40000000f00 */
[----:B----4-:R-:W-:-:S03]  /*253b0*/  F2FP.PACK_AB R11, R148, R153 ;  /* 0x00000099940b723e */ /* 0x010fc600000000ff */
[----:B------:R2:W-:Y:S04]  /*253c0*/  MUFU.EX2 R147, R2 ;  /* 0x0000000200937308 */ /* 0x0005e80000000800 */
[C---:B---3--:R-:W-:Y:S08]  /*253d0*/  HMMA.16816.F32 R44, R8.reuse, R24, R44 ;  /* 0x00000018082c723c */ /* 0x048ff0000000182c */
[----:B------:R-:W-:Y:S01]  /*253e0*/  HMMA.16816.F32 R52, R8, R26, R52 ;  /* 0x0000001a0834723c */ /* 0x000fe20000001834 */
[----:B------:R-:W3:Y:S01]  /*253f0*/  LDSM.16.MT88.4 R24, [R181+0xd000] ;  /* 0x00d00000b518783b */ /* 0x000ee20000004200 */
[----:B--2---:R-:W-:Y:S01]  /*25400*/  FFMA.FTZ R2, R84, R0, -R5 ;  /* 0x0000000054027223 */ /* 0x004fe20000010805 */
[----:B------:R-:W-:-:S03]  /*25410*/  MOV R84, R115 ;  /* 0x0000007300547202 */ /* 0x000fc60000000f00 */
[----:B------:R2:W4:Y:S02]  /*25420*/  MUFU.EX2 R146, R2 ;  /* 0x0000000200927308 */ /* 0x0005240000000800 */
[C---:B-1----:R-:W-:Y:S08]  /*25430*/  HMMA.16816.F32 R36, R8.reuse, R16, R36 ;  /* 0x000000100824723c */ /* 0x042ff00000001824 */
[----:B------:R-:W-:Y:S01]  /*25440*/  HMMA.16816.F32 R68, R8, R18, R68 ;  /* 0x000000120844723c */ /* 0x000fe20000001844 */
[----:B------:R-:W1:Y:S01]  /*25450*/  LDSM.16.MT88.4 R16, [R179+0xd000] ;  /* 0x00d00000b310783b */ /* 0x000e620000004200 */
[----:B--2---:R-:W-:Y:S01]  /*25460*/  FFMA.FTZ R2, R188, R0, -R5 ;  /* 0x00000000bc027223 */ /* 0x004fe20000010805 */
[----:B------:R-:W-:-:S05]  /*25470*/  MOV R188, R110 ;  /* 0x0000006e00bc7202 */ /* 0x000fca0000000f00 */
[C---:B------:R-:W-:Y:S01]  /*25480*/  HMMA.16816.F32 R32, R8.reuse, R12, R32 ;  /* 0x0000000c0820723c */ /* 0x040fe20000001820 */
[----:B------:R2:W-:Y:S07]  /*25490*/  MUFU.EX2 R145, R2 ;  /* 0x0000000200917308 */ /* 0x0005ee0000000800 */
[C---:B------:R-:W-:Y:S01]  /*254a0*/  HMMA.16816.F32 R20, R8.reuse, R14, R20 ;  /* 0x0000000e0814723c */ /* 0x040fe20000001814 */
[----:B------:R-:W1:Y:S07]  /*254b0*/  LDSM.16.MT88.4 R12, [R180+0xd000] ;  /* 0x00d00000b40c783b */ /* 0x000e6e0000004200 */
[----:B------:R-:W-:Y:S01]  /*254c0*/  HMMA.16816.F32 R40, R8, R28, R48 ;  /* 0x0000001c0828723c */ /* 0x000fe20000001830 */
[----:B--2---:R-:W-:Y:S01]  /*254d0*/  FFMA.FTZ R2, R192, R0, -R7 ;  /* 0x00000000c0027223 */ /* 0x004fe20000010807 */
[----:B------:R-:W-:-:S03]  /*254e0*/  MOV R192, R6 ;  /* 0x0000000600c07202 */ /* 0x000fc60000000f00 */
[----:B------:R2:W-:Y:S03]  /*254f0*/  MUFU.EX2 R144, R2 ;  /* 0x0000000200907308 */ /* 0x0005e60000000800 */
[----:B------:R-:W-:Y:S01]  /*25500*/  HMMA.16816.F32 R60, R8, R30, R60 ;  /* 0x0000001e083c723c */ /* 0x000fe2000000183c */
[----:B------:R-:W1:Y:S01]  /*25510*/  LDSM.16.MT88.4 R28, [R178+0xd000] ;  /* 0x00d00000b21c783b */ /* 0x000e620000004200 */
[----:B------:R-:W-:Y:S01]  /*25520*/  FFMA.FTZ R4, R188, R4, R192 ;  /* 0x00000004bc047223 */ /* 0x000fe200000100c0 */
[----:B------:R-:W-:Y:S02]  /*25530*/  MOV R192, R73 ;  /* 0x0000004900c07202 */ /* 0x000fe40000000f00 */
[----:B------:R-:W-:Y:S01]  /*25540*/  MOV R188, R72 ;  /* 0x0000004800bc7202 */ /* 0x000fe20000000f00 */
[----:B------:R-:W-:Y:S01]  /*25550*/  FADD.FTZ R4, R82, R4 ;  /* 0x0000000452047221 */ /* 0x000fe20000010000 */
[----:B----4-:R-:W-:Y:S01]  /*25560*/  F2FP.PACK_AB R9, R146, R147 ;  /* 0x000000939209723e */ /* 0x010fe200000000ff */
[----:B--2---:R-:W-:Y:S01]  /*25570*/  FFMA.FTZ R2, R85, R0, -R7 ;  /* 0x0000000055027223 */ /* 0x004fe20000010807 */
[----:B------:R-:W-:-:S03]  /*25580*/  MOV R85, R118 ;  /* 0x0000007600557202 */ /* 0x000fc60000000f00 */
[----:B------:R2:W4:Y:S02]  /*25590*/  MUFU.EX2 R142, R2 ;  /* 0x00000002008e7308 */ /* 0x0005240000000800 */
[----:B--2---:R-:W-:Y:S01]  /*255a0*/  FFMA.FTZ R2, R193, R0, -R7 ;  /* 0x00000000c1027223 */ /* 0x004fe20000010807 */
[----:B----4-:R-:W-:Y:S02]  /*255b0*/  F2FP.PACK_AB R8, R142, R144 ;  /* 0x000000908e08723e */ /* 0x010fe400000000ff */
[----:B------:R-:W-:-:S03]  /*255c0*/  MOV R193, R116 ;  /* 0x0000007400c17202 */ /* 0x000fc60000000f00 */
[----:B------:R2:W-:Y:S02]  /*255d0*/  MUFU.EX2 R141, R2 ;  /* 0x00000002008d7308 */ /* 0x0005e40000000800 */
[----:B------:R-:W-:Y:S01]  /*255e0*/  FFMA.FTZ R3, R85, R3, R193 ;  /* 0x0000000355037223 */ /* 0x000fe200000100c1 */
[----:B------:R-:W-:Y:S02]  /*255f0*/  MOV R193, R81 ;  /* 0x0000005100c17202 */ /* 0x000fe40000000f00 */
[----:B------:R-:W-:Y:S02]  /*25600*/  MOV R81, R80 ;  /* 0x0000005000517202 */ /* 0x000fe40000000f00 */
[----:B------:R-:W-:Y:S01]  /*25610*/  MOV R80, R75 ;  /* 0x0000004b00507202 */ /* 0x000fe20000000f00 */
[----:B--2---:R-:W-:-:S04]  /*25620*/  FFMA.FTZ R2, R86, R0, -R7 ;  /* 0x0000000056027223 */ /* 0x004fc80000010807 */
[----:B------:R2:W4:Y:S02]  /*25630*/  MUFU.EX2 R143, R2 ;  /* 0x00000002008f7308 */ /* 0x0005240000000800 */
[----:B--2---:R-:W-:Y:S01]  /*25640*/  FFMA.FTZ R2, R87, R0, -R5 ;  /* 0x0000000057027223 */ /* 0x004fe20000010805 */
[----:B----4-:R-:W-:-:S05]  /*25650*/  F2FP.PACK_AB R10, R143, R141 ;  /* 0x0000008d8f0a723e */ /* 0x010fca00000000ff */
[----:B------:R2:W4:Y:S02]  /*25660*/  MUFU.EX2 R140, R2 ;  /* 0x00000002008c7308 */ /* 0x0005240000000800 */
[----:B--2---:R-:W-:Y:S01]  /*25670*/  FFMA.FTZ R2, R168, R0, -R5 ;  /* 0x00000000a8027223 */ /* 0x004fe20000010805 */
[----:B----4-:R-:W-:Y:S02]  /*25680*/  F2FP.PACK_AB R11, R140, R145 ;  /* 0x000000918c0b723e */ /* 0x010fe400000000ff */
[----:B------:R-:W-:-:S03]  /*25690*/  MOV R168, R83 ;  /* 0x0000005300a87202 */ /* 0x000fc60000000f00 */
[----:B------:R2:W-:Y:S02]  /*256a0*/  MUFU.EX2 R138, R2 ;  /* 0x00000002008a7308 */ /* 0x0005e40000000800 */
[----:B---3--:R-:W-:Y:S01]  /*256b0*/  HMMA.16816.F32 R44, R8, R24, R44 ;  /* 0x00000018082c723c */ /* 0x008fe2000000182c */
[----:B------:R-:W-:-:S04]  /*256c0*/  FADD.FTZ R4, R168, R4 ;  /* 0x00000004a8047221 */ /* 0x000fc80000010000 */
[----:B------:R-:W-:-:S03]  /*256d0*/  FADD.FTZ R4, R81, R4 ;  /* 0x0000000451047221 */ /* 0x000fc60000010000 */
[----:B------:R-:W-:Y:S01]  /*256e0*/  HMMA.16816.F32 R52, R8, R26, R52 ;  /* 0x0000001a0834723c */ /* 0x000fe20000001834 */
[----:B------:R-:W3:Y:S01]  /*256f0*/  LDSM.16.MT88.4 R24, [R181+0xd800] ;  /* 0x00d80000b518783b */ /* 0x000ee20000004200 */
[----:B--2---:R-:W-:-:S04]  /*25700*/  FFMA.FTZ R2, R88, R0, -R5 ;  /* 0x0000000058027223 */ /* 0x004fc80000010805 */
[----:B------:R2:W4:Y:S02]  /*25710*/  MUFU.EX2 R139, R2 ;  /* 0x00000002008b7308 */ /* 0x0005240000000800 */
[C---:B-1----:R-:W-:Y:S08]  /*25720*/  HMMA.16816.F32 R48, R8.reuse, R16, R36 ;  /* 0x000000100830723c */ /* 0x042ff00000001824 */
[----:B------:R-:W-:Y:S01]  /*25730*/  HMMA.16816.F32 R68, R8, R18, R68 ;  /* 0x000000120844723c */ /* 0x000fe20000001844 */
[----:B------:R-:W1:Y:S01]  /*25740*/  LDSM.16.MT88.4 R16, [R179+0xd800] ;  /* 0x00d80000b310783b */ /* 0x000e620000004200 */
[----:B--2---:R-:W-:-:S06]  /*25750*/  FFMA.FTZ R2, R104, R0, -R5 ;  /* 0x0000000068027223 */ /* 0x004fcc0000010805 */
[C---:B------:R-:W-:Y:S01]  /*25760*/  HMMA.16816.F32 R36, R8.reuse, R12, R32 ;  /* 0x0000000c0824723c */ /* 0x040fe20000001820 */
[----:B------:R-:W-:Y:S01]  /*25770*/  LDSM.16.MT88.4 R32, [R178+0xe000] ;  /* 0x00e00000b220783b */ /* 0x000fe20000004200 */
[----:B------:R2:W-:Y:S06]  /*25780*/  MUFU.EX2 R137, R2 ;  /* 0x0000000200897308 */ /* 0x0005ec0000000800 */
[C---:B------:R-:W-:Y:S01]  /*25790*/  HMMA.16816.F32 R20, R8.reuse, R14, R20 ;  /* 0x0000000e0814723c */ /* 0x040fe20000001814 */
[----:B------:R-:W1:Y:S07]  /*257a0*/  LDSM.16.MT88.4 R12, [R180+0xd800] ;  /* 0x00d80000b40c783b */ /* 0x000e6e0000004200 */
[----:B------:R-:W-:Y:S01]  /*257b0*/  HMMA.16816.F32 R40, R8, R28, R40 ;  /* 0x0000001c0828723c */ /* 0x000fe20000001828 */
[----:B--2---:R-:W-:Y:S01]  /*257c0*/  FFMA.FTZ R2, R195, R0, -R7 ;  /* 0x00000000c3027223 */ /* 0x004fe20000010807 */
[----:B------:R-:W-:-:S02]  /*257d0*/  MOV R195, R175 ;  /* 0x000000af00c37202 */ /* 0x000fc40000000f00 */
[----:B------:R-:W-:Y:S01]  /*257e0*/  MOV R175, R74 ;  /* 0x0000004a00af7202 */ /* 0x000fe20000000f00 */
[----:B------:R2:W-:Y:S03]  /*257f0*/  MUFU.EX2 R136, R2 ;  /* 0x0000000200887308 */ /* 0x0005e60000000800 */
[----:B------:R-:W-:Y:S01]  /*25800*/  HMMA.16816.F32 R60, R8, R30, R60 ;  /* 0x0000001e083c723c */ /* 0x000fe2000000183c */
[----:B------:R-:W1:Y:S06]  /*25810*/  LDSM.16.MT88.4 R28, [R178+0xd800] ;  /* 0x00d80000b21c783b */ /* 0x000e6c0000004200 */
[----:B----4-:R-:W-:Y:S01]  /*25820*/  F2FP.PACK_AB R9, R139, R138 ;  /* 0x0000008a8b09723e */ /* 0x010fe200000000ff */
[----:B--2---:R-:W-:-:S04]  /*25830*/  FFMA.FTZ R2, R89, R0, -R7 ;  /* 0x0000000059027223 */ /* 0x004fc80000010807 */
[----:B------:R2:W4:Y:S02]  /*25840*/  MUFU.EX2 R131, R2 ;  /* 0x0000000200837308 */ /* 0x0005240000000800 */
[----:B--2---:R-:W-:Y:S01]  /*25850*/  FFMA.FTZ R2, R123, R0, -R7 ;  /* 0x000000007b027223 */ /* 0x004fe20000010807 */
[----:B----4-:R-:W-:-:S05]  /*25860*/  F2FP.PACK_AB R8, R131, R136 ;  /* 0x000000888308723e */ /* 0x010fca00000000ff */
[----:B------:R2:W-:Y:S02]  /*25870*/  MUFU.EX2 R130, R2 ;  /* 0x0000000200827308 */ /* 0x0005e40000000800 */
[----:B--2---:R-:W-:-:S06]  /*25880*/  FFMA.FTZ R2, R90, R0, -R7 ;  /* 0x000000005a027223 */ /* 0x004fcc0000010807 */
[----:B------:R2:W4:Y:S02]  /*25890*/  MUFU.EX2 R129, R2 ;  /* 0x0000000200817308 */ /* 0x0005240000000800 */
[----:B--2---:R-:W-:Y:S01]  /*258a0*/  FFMA.FTZ R2, R91, R0, -R5 ;  /* 0x000000005b027223 */ /* 0x004fe20000010805 */
[----:B----4-:R-:W-:-:S05]  /*258b0*/  F2FP.PACK_AB R10, R129, R130 ;  /* 0x00000082810a723e */ /* 0x010fca00000000ff */
[----:B------:R2:W4:Y:S02]  /*258c0*/  MUFU.EX2 R128, R2 ;  /* 0x0000000200807308 */ /* 0x0005240000000800 */
[----:B--2---:R-:W-:Y:S01]  /*258d0*/  FFMA.FTZ R2, R105, R0, -R5 ;  /* 0x0000000069027223 */ /* 0x004fe20000010805 */
[----:B----4-:R-:W-:-:S05]  /*258e0*/  F2FP.PACK_AB R11, R128, R137 ;  /* 0x00000089800b723e */ /* 0x010fca00000000ff */
[----:B------:R2:W-:Y:S02]  /*258f0*/  MUFU.EX2 R126, R2 ;  /* 0x00000002007e7308 */ /* 0x0005e40000000800 */
[C---:B---3--:R-:W-:Y:S08]  /*25900*/  HMMA.16816.F32 R44, R8.reuse, R24, R44 ;  /* 0x00000018082c723c */ /* 0x048ff0000000182c */
[----:B------:R-:W-:Y:S01]  /*25910*/  HMMA.16816.F32 R52, R8, R26, R52 ;  /* 0x0000001a0834723c */ /* 0x000fe20000001834 */
[----:B--2---:R-:W-:-:S04]  /*25920*/  FFMA.FTZ R2, R92, R0, -R5 ;  /* 0x000000005c027223 */ /* 0x004fc80000010805 */
[----:B------:R2:W3:Y:S03]  /*25930*/  MUFU.EX2 R127, R2 ;  /* 0x00000002007f7308 */ /* 0x0004e60000000800 */
        /* <DEDUP_REMOVED lines=8> */
[----:B------:R-:W4:Y:S07]  /*259c0*/  LDSM.16.MT88.4 R12, [R180+0xe000] ;  /* 0x00e00000b40c783b */ /* 0x000f2e0000004200 */
[----:B------:R-:W-:Y:S01]  /*259d0*/  HMMA.16816.F32 R40, R8, R28, R40 ;  /* 0x0000001c0828723c */ /* 0x000fe20000001828 */
[----:B--2---:R-:W-:-:S04]  /*259e0*/  FFMA.FTZ R2, R113, R0, -R7 ;  /* 0x0000000071027223 */ /* 0x004fc80000010807 */
[----:B------:R2:W-:Y:S03]  /*259f0*/  MUFU.EX2 R124, R2 ;  /* 0x00000002007c7308 */ /* 0x0005e60000000800 */
[----:B------:R-:W-:Y:S01]  /*25a00*/  HMMA.16816.F32 R60, R8, R30, R60 ;  /* 0x0000001e083c723c */ /* 0x000fe2000000183c */
[----:B------:R-:W1:Y:S06]  /*25a10*/  LDSM.16.MT88.4 R28, [R181+0xe000] ;  /* 0x00e00000b51c783b */ /* 0x000e6c0000004200 */
[----:B---3--:R-:W-:Y:S01]  /*25a20*/  F2FP.PACK_AB R9, R127, R126 ;  /* 0x0000007e7f09723e */ /* 0x008fe200000000ff */
[----:B--2---:R-:W-:-:S04]  /*25a30*/  FFMA.FTZ R2, R93, R0, -R7 ;  /* 0x000000005d027223 */ /* 0x004fc80000010807 */
[----:B------:R2:W3:Y:S02]  /*25a40*/  MUFU.EX2 R123, R2 ;  /* 0x00000002007b7308 */ /* 0x0004e40000000800 */
[----:B--2---:R-:W-:Y:S01]  /*25a50*/  FFMA.FTZ R2, R109, R0, -R7 ;  /* 0x000000006d027223 */ /* 0x004fe20000010807 */
[----:B---3--:R-:W-:-:S05]  /*25a60*/  F2FP.PACK_AB R8, R123, R124 ;  /* 0x0000007c7b08723e */ /* 0x008fca00000000ff */
[----:B------:R2:W-:Y:S02]  /*25a70*/  MUFU.EX2 R122, R2 ;  /* 0x00000002007a7308 */ /* 0x0005e40000000800 */
[----:B--2---:R-:W-:-:S06]  /*25a80*/  FFMA.FTZ R2, R94, R0, -R7 ;  /* 0x000000005e027223 */ /* 0x004fcc0000010807 */
[----:B------:R2:W3:Y:S02]  /*25a90*/  MUFU.EX2 R121, R2 ;  /* 0x0000000200797308 */ /* 0x0004e40000000800 */
[----:B--2---:R-:W-:Y:S01]  /*25aa0*/  FFMA.FTZ R2, R95, R0, -R5 ;  /* 0x000000005f027223 */ /* 0x004fe20000010805 */
[----:B---3--:R-:W-:-:S05]  /*25ab0*/  F2FP.PACK_AB R10, R121, R122 ;  /* 0x0000007a790a723e */ /* 0x008fca00000000ff */
[----:B------:R2:W3:Y:S02]  /*25ac0*/  MUFU.EX2 R120, R2 ;  /* 0x0000000200787308 */ /* 0x0004e40000000800 */
[----:B--2---:R-:W-:Y:S01]  /*25ad0*/  FFMA.FTZ R2, R106, R0, -R5 ;  /* 0x000000006a027223 */ /* 0x004fe20000010805 */
[----:B---3--:R-:W-:-:S05]  /*25ae0*/  F2FP.PACK_AB R11, R120, R125 ;  /* 0x0000007d780b723e */ /* 0x008fca00000000ff */
[----:B------:R2:W-:Y:S02]  /*25af0*/  MUFU.EX2 R117, R2 ;  /* 0x0000000200757308 */ /* 0x0005e40000000800 */
[C---:B------:R-:W-:Y:S08]  /*25b00*/  HMMA.16816.F32 R40, R8.reuse, R32, R40 ;  /* 0x000000200828723c */ /* 0x040ff00000001828 */
[----:B------:R-:W-:Y:S01]  /*25b10*/  HMMA.16816.F32 R60, R8, R34, R60 ;  /* 0x00000022083c723c */ /* 0x000fe2000000183c */
[----:B------:R-:W3:Y:S01]  /*25b20*/  LDSM.16.MT88.4 R32, [R178+0xe800] ;  /* 0x00e80000b220783b */ /* 0x000ee20000004200 */
[----:B--2---:R-:W-:Y:S01]  /*25b30*/  FFMA.FTZ R2, R169, R0, -R5 ;  /* 0x00000000a9027223 */ /* 0x004fe20000010805 */
[----:B------:R-:W-:-:S03]  /*25b40*/  MOV R169, R84 ;  /* 0x0000005400a97202 */ /* 0x000fc60000000f00 */
[----:B------:R2:W2:Y:S02]  /*25b50*/  MUFU.EX2 R119, R2 ;  /* 0x0000000200777308 */ /* 0x0004a40000000800 */
[----:B-1----:R-:W-:Y:S01]  /*25b60*/  HMMA.16816.F32 R48, R8, R16, R48 ;  /* 0x000000100830723c */ /* 0x002fe20000001830 */
[----:B------:R-:W-:-:S04]  /*25b70*/  FADD.FTZ R3, R169, R3 ;  /* 0x00000003a9037221 */ /* 0x000fc80000010000 */
[----:B------:R-:W-:-:S03]  /*25b80*/  FADD.FTZ R3, R195, R3 ;  /* 0x00000003c3037221 */ /* 0x000fc60000010000 */
[----:B------:R-:W-:Y:S01]  /*25b90*/  HMMA.16816.F32 R68, R8, R18, R68 ;  /* 0x000000120844723c */ /* 0x000fe20000001844 */
[----:B------:R-:W1:Y:S01]  /*25ba0*/  LDSM.16.MT88.4 R16, [R179+0xe800] ;  /* 0x00e80000b310783b */ /* 0x000e620000004200 */
[----:B------:R-:W-:Y:S02]  /*25bb0*/  FADD.FTZ R3, R193, R3 ;  /* 0x00000003c1037221 */ /* 0x000fe40000010000 */
[----:B--2---:R-:W-:-:S04]  /*25bc0*/  FFMA.FTZ R2, R107, R0, -R5 ;  /* 0x000000006b027223 */ /* 0x004fc80000010805 */
[C---:B----4-:R-:W-:Y:S01]  /*25bd0*/  HMMA.16816.F32 R24, R8.reuse, R12, R24 ;  /* 0x0000000c0818723c */ /* 0x050fe20000001818 */
[----:B------:R2:W-:Y:S07]  /*25be0*/  MUFU.EX2 R118, R2 ;  /* 0x0000000200767308 */ /* 0x0005ee0000000800 */
[C---:B------:R-:W-:Y:S01]  /*25bf0*/  HMMA.16816.F32 R20, R8.reuse, R14, R20 ;  /* 0x0000000e0814723c */ /* 0x040fe20000001814 */
[----:B------:R-:W4:Y:S07]  /*25c00*/  LDSM.16.MT88.4 R12, [R180+0xe800] ;  /* 0x00e80000b40c783b */ /* 0x000f2e0000004200 */
[----:B------:R-:W-:Y:S01]  /*25c10*/  HMMA.16816.F32 R44, R8, R28, R44 ;  /* 0x0000001c082c723c */ /* 0x000fe2000000182c */
[----:B--2---:R-:W-:-:S04]  /*25c20*/  FFMA.FTZ R2, R198, R0, -R7 ;  /* 0x00000000c6027223 */ /* 0x004fc80000010807 */
[----:B------:R2:W-:Y:S03]  /*25c30*/  MUFU.EX2 R116, R2 ;  /* 0x0000000200747308 */ /* 0x0005e60000000800 */
[----:B------:R-:W-:Y:S07]  /*25c40*/  HMMA.16816.F32 R52, R8, R30, R52 ;  /* 0x0000001e0834723c */ /* 0x000fee0000001834 */
[----:B------:R-:W-:Y:S01]  /*25c50*/  F2FP.PACK_AB R9, R119, R117 ;  /* 0x000000757709723e */ /* 0x000fe200000000ff */
[----:B--2---:R-:W-:-:S04]  /*25c60*/  FFMA.FTZ R2, R174, R0, -R7 ;  /* 0x00000000ae027223 */ /* 0x004fc80000010807 */
[----:B------:R2:W1:Y:S02]  /*25c70*/  MUFU.EX2 R115, R2 ;  /* 0x0000000200737308 */ /* 0x0004640000000800 */
[----:B--2---:R-:W-:Y:S01]  /*25c80*/  FFMA.FTZ R2, R199, R0, -R7 ;  /* 0x00000000c7027223 */ /* 0x004fe20000010807 */
[----:B-1----:R-:W-:-:S05]  /*25c90*/  F2FP.PACK_AB R8, R115, R116 ;  /* 0x000000747308723e */ /* 0x002fca00000000ff */
        /* <DEDUP_REMOVED lines=15> */
[----:B------:R-:W-:Y:S01]  /*25d90*/  HMMA.16816.F32 R44, R8, R38, R52 ;  /* 0x00000026082c723c */ /* 0x000fe20000001834 */
[----:B------:R-:W2:Y:S04]  /*25da0*/  LDSM.16.MT88.4 R36, [R181+0xf000] ;  /* 0x00f00000b524783b */ /* 0x000ea80000004200 */
[----:B------:R-:W-:Y:S01]  /*25db0*/  LDSM.16.MT88.4 R52, [R179+0xf800] ;  /* 0x00f80000b334783b */ /* 0x000fe20000004200 */
[----:B-1----:R-:W-:-:S02]  /*25dc0*/  FFMA.FTZ R2, R202, R0, -R5 ;  /* 0x00000000ca027223 */ /* 0x002fc40000010805 */
[C---:B------:R-:W-:Y:S02]  /*25dd0*/  HMMA.16816.F32 R56, R8.reuse, R16, R48 ;  /* 0x000000100838723c */ /* 0x040fe40000001830 */
[----:B------:R1:W-:Y:S06]  /*25de0*/  MUFU.EX2 R111, R2 ;  /* 0x00000002006f7308 */ /* 0x0003ec0000000800 */
[C---:B----4-:R-:W-:Y:S01]  /*25df0*/  HMMA.16816.F32 R48, R8.reuse, R12, R24 ;  /* 0x0000000c0830723c */ /* 0x050fe20000001818 */
[----:B------:R-:W-:Y:S07]  /*25e00*/  LDSM.16.MT88.4 R24, [R178+0xf800] ;  /* 0x00f80000b218783b */ /* 0x000fee0000004200 */
[----:B------:R-:W-:Y:S01]  /*25e10*/  HMMA.16816.F32 R20, R8, R14, R20 ;  /* 0x0000000e0814723c */ /* 0x000fe20000001814 */
[----:B------:R-:W4:Y:S01]  /*25e20*/  LDSM.16.MT88.4 R12, [R180+0xf000] ;  /* 0x00f00000b40c783b */ /* 0x000f220000004200 */
[----:B-1----:R-:W-:-:S04]  /*25e30*/  FFMA.FTZ R2, R205, R0, -R7 ;  /* 0x00000000cd027223 */ /* 0x002fc80000010807 */
[----:B------:R1:W-:Y:S02]  /*25e40*/  MUFU.EX2 R107, R2 ;  /* 0x00000002006b7308 */ /* 0x0003e40000000800 */
        /* <DEDUP_REMOVED lines=11> */
[----:B---3--:R-:W-:-:S05]  /*25f00*/  F2FP.PACK_AB R10, R105, R106 ;  /* 0x0000006a690a723e */ /* 0x008fca00000000ff */
[----:B------:R1:W3:Y:S02]  /*25f10*/  MUFU.EX2 R104, R2 ;  /* 0x0000000200687308 */ /* 0x0002e40000000800 */
[----:B-1----:R-:W-:Y:S01]  /*25f20*/  FFMA.FTZ R2, R207, R0, -R5 ;  /* 0x00000000cf027223 */ /* 0x002fe20000010805 */
[----:B---3--:R-:W-:-:S05]  /*25f30*/  F2FP.PACK_AB R11, R104, R111 ;  /* 0x0000006f680b723e */ /* 0x008fca00000000ff */
[----:B------:R1:W-:Y:S02]  /*25f40*/  MUFU.EX2 R99, R2 ;  /* 0x0000000200637308 */ /* 0x0003e40000000800 */
[C---:B--2---:R-:W-:Y:S08]  /*25f50*/  HMMA.16816.F32 R28, R8.reuse, R32, R28 ;  /* 0x00000020081c723c */ /* 0x044ff0000000181c */
[----:B------:R-:W-:Y:S01]  /*25f60*/  HMMA.16816.F32 R32, R8, R34, R60 ;  /* 0x000000220820723c */ /* 0x000fe2000000183c */
[----:B-1----:R-:W-:-:S04]  /*25f70*/  FFMA.FTZ R2, R102, R0, -R5 ;  /* 0x0000000066027223 */ /* 0x002fc80000010805 */
[----:B------:R1:W2:Y:S03]  /*25f80*/  MUFU.EX2 R101, R2 ;  /* 0x0000000200657308 */ /* 0x0002a60000000800 */
[C---:B------:R-:W-:Y:S08]  /*25f90*/  HMMA.16816.F32 R40, R8.reuse, R36, R40 ;  /* 0x000000240828723c */ /* 0x040ff00000001828 */
[----:B------:R-:W-:Y:S01]  /*25fa0*/  HMMA.16816.F32 R44, R8, R38, R44 ;  /* 0x00000026082c723c */ /* 0x000fe2000000182c */
[----:B------:R-:W3:Y:S01]  /*25fb0*/  LDSM.16.MT88.4 R36, [R181+0xf800] ;  /* 0x00f80000b524783b */ /* 0x000ee20000004200 */
[----:B-1----:R-:W-:-:S06]  /*25fc0*/  FFMA.FTZ R2, R208, R0, -R5 ;  /* 0x00000000d0027223 */ /* 0x002fcc0000010805 */
[C---:B----4-:R-:W-:Y:S01]  /*25fd0*/  HMMA.16816.F32 R60, R8.reuse, R12, R48 ;  /* 0x0000000c083c723c */ /* 0x050fe20000001830 */
[----:B------:R1:W-:Y:S07]  /*25fe0*/  MUFU.EX2 R100, R2 ;  /* 0x0000000200647308 */ /* 0x0003ee0000000800 */
[C---:B------:R-:W-:Y:S01]  /*25ff0*/  HMMA.16816.F32 R48, R8.reuse, R14, R20 ;  /* 0x0000000e0830723c */ /* 0x040fe20000001814 */
[----:B------:R-:W4:Y:S04]  /*26000*/  LDSM.16.MT88.4 R12, [R180+0xf800] ;  /* 0x00f80000b40c783b */ /* 0x000f280000004200 */
[----:B------:R-:W-:Y:S03]  /*26010*/  LDSM.16.MT88.4 R20, [R181+0x10000] ;  /* 0x01000000b514783b */ /* 0x000fe60000004200 */
[----:B------:R-:W-:Y:S01]  /*26020*/  HMMA.16816.F32 R56, R8, R16, R56 ;  /* 0x000000100838723c */ /* 0x000fe20000001838 */
[----:B-1----:R-:W-:-:S04]  /*26030*/  FFMA.FTZ R2, R211, R0, -R7 ;  /* 0x00000000d3027223 */ /* 0x002fc80000010807 */
[----:B------:R1:W-:Y:S03]  /*26040*/  MUFU.EX2 R98, R2 ;  /* 0x0000000200627308 */ /* 0x0003e60000000800 */
[----:B------:R-:W-:Y:S01]  /*26050*/  HMMA.16816.F32 R68, R8, R18, R68 ;  /* 0x000000120844723c */ /* 0x000fe20000001844 */
[----:B------:R-:W3:Y:S06]  /*26060*/  LDSM.16.MT88.4 R16, [R178+0x10000] ;  /* 0x01000000b210783b */ /* 0x000eec0000004200 */
[----:B--2---:R-:W-:Y:S01]  /*26070*/  F2FP.PACK_AB R9, R101, R99 ;  /* 0x000000636509723e */ /* 0x004fe200000000ff */
        /* <DEDUP_REMOVED lines=13> */
[C---:B------:R-:W-:Y:S08]  /*26150*/  HMMA.16816.F32 R64, R8.reuse, R24, R28 ;  /* 0x000000180840723c */ /* 0x040ff0000000181c */
[----:B------:R-:W-:Y:S01]  /*26160*/  HMMA.16816.F32 R28, R8, R26, R32 ;  /* 0x0000001a081c723c */ /* 0x000fe20000001820 */
[----:B-1----:R-:W-:-:S04]  /*26170*/  FFMA.FTZ R2, R197, R0, -R5 ;  /* 0x00000000c5027223 */ /* 0x002fc80000010805 */
[----:B------:R1:W2:Y:S03]  /*26180*/  MUFU.EX2 R94, R2 ;  /* 0x00000002005e7308 */ /* 0x0002a60000000800 */
[C---:B---3--:R-:W-:Y:S08]  /*26190*/  HMMA.16816.F32 R24, R8.reuse, R36, R40 ;  /* 0x000000240818723c */ /* 0x048ff00000001828 */
[----:B------:R-:W-:Y:S01]  /*261a0*/  HMMA.16816.F32 R32, R8, R38, R44 ;  /* 0x000000260820723c */ /* 0x000fe2000000182c */
[----:B------:R-:W3:Y:S01]  /*261b0*/  LDSM.16.MT88.4 R36, [R179+0x10000] ;  /* 0x01000000b324783b */ /* 0x000ee20000004200 */
[----:B-1----:R-:W-:-:S06]  /*261c0*/  FFMA.FTZ R2, R216, R0, -R5 ;  /* 0x00000000d8027223 */ /* 0x002fcc0000010805 */
[C---:B------:R-:W-:Y:S01]  /*261d0*/  HMMA.16816.F32 R40, R8.reuse, R52, R56 ;  /* 0x000000340828723c */ /* 0x040fe20000001838 */
[----:B------:R1:W-:Y:S07]  /*261e0*/  MUFU.EX2 R92, R2 ;  /* 0x00000002005c7308 */ /* 0x0003ee0000000800 */
[C---:B------:R-:W-:Y:S08]  /*261f0*/  HMMA.16816.F32 R52, R8.reuse, R54, R68 ;  /* 0x000000360834723c */ /* 0x040ff00000001844 */
[----:B----4-:R-:W-:Y:S01]  /*26200*/  HMMA.16816.F32 R44, R8, R12, R60 ;  /* 0x0000000c082c723c */ /* 0x010fe2000000183c */
[----:B-1----:R-:W-:-:S04]  /*26210*/  FFMA.FTZ R2, R217, R0, -R7 ;  /* 0x00000000d9027223 */ /* 0x002fc80000010807 */
[----:B------:R1:W-:Y:S03]  /*26220*/  MUFU.EX2 R91, R2 ;  /* 0x00000002005b7308 */ /* 0x0003e60000000800 */
[----:B------:R-:W-:Y:S01]  /*26230*/  HMMA.16816.F32 R48, R8, R14, R48 ;  /* 0x0000000e0830723c */ /* 0x000fe20000001830 */
[----:B------:R-:W-:Y:S06]  /*26240*/  LDSM.16.MT88.4 R12, [R178+0x10800] ;  /* 0x01080000b20c783b */ /* 0x000fec0000004200 */
        /* <DEDUP_REMOVED lines=18> */
[----:B------:R1:W4:Y:S02]  /*26370*/  MUFU.EX2 R86, R2 ;  /* 0x0000000200567308 */ /* 0x0003240000000800 */
[C---:B------:R-:W-:Y:S08]  /*26380*/  HMMA.16816.F32 R72, R8.reuse, R20, R24 ;  /* 0x000000140848723c */ /* 0x040ff00000001818 */
[----:B---3--:R-:W-:Y:S01]  /*26390*/  HMMA.16816.F32 R56, R8, R38, R52 ;  /* 0x000000260838723c */ /* 0x008fe20000001834 */
        /* <DEDUP_REMOVED lines=10> */
[----:B----4-:R-:W-:Y:S01]  /*26440*/  F2FP.PACK_AB R9, R86, R85 ;  /* 0x000000555609723e */ /* 0x010fe200000000ff */
        /* <DEDUP_REMOVED lines=78> */
[----:B--2---:R-:W-:Y:S01]  /*26930*/  FFMA.FTZ R4, R231, R0, -R7 ;  /* 0x00000000e7047223 */ /* 0x004fe20000010807 */
[----:B------:R-:W-:Y:S01]  /*26940*/  LDSM.16.MT88.4 R152, [R181+0x11800] ;  /* 0x01180000b598783b */ /* 0x000fe20000004200 */
[----:B------:R-:W-:Y:S01]  /*26950*/  FADD.FTZ R2, R147, R2 ;  /* 0x0000000293027221 */ /* 0x000fe20000010000 */
[----:B------:R-:W-:Y:S01]  /*26960*/  F2FP.PACK_AB R9, R66, R78 ;  /* 0x0000004e4209723e */ /* 0x000fe200000000ff */
[----:B------:R2:W-:Y:S01]  /*26970*/  MUFU.EX2 R64, R4 ;  /* 0x0000000400407308 */ /* 0x0005e20000000800 */
[----:B------:R-:W-:Y:S02]  /*26980*/  FADD.FTZ R3, R124, R3 ;  /* 0x000000037c037221 */ /* 0x000fe40000010000 */
[----:B------:R-:W-:Y:S02]  /*26990*/  FADD.FTZ R2, R146, R2 ;  /* 0x0000000292027221 */ /* 0x000fe40000010000 */
[----:B------:R-:W-:Y:S02]  /*269a0*/  FADD.FTZ R3, R123, R3 ;  /* 0x000000037b037221 */ /* 0x000fe40000010000 */
[----:B------:R-:W-:-:S02]  /*269b0*/  FADD.FTZ R2, R145, R2 ;  /* 0x0000000291027221 */ /* 0x000fc40000010000 */
[----:B------:R-:W-:Y:S01]  /*269c0*/  FADD.FTZ R3, R122, R3 ;  /* 0x000000037a037221 */ /* 0x000fe20000010000 */
[----:B------:R-:W-:Y:S01]  /*269d0*/  LDSM.16.MT88.4 R144, [R179+0x11800] ;  /* 0x01180000b390783b */ /* 0x000fe20000004200 */
[----:B------:R-:W-:Y:S02]  /*269e0*/  FADD.FTZ R2, R140, R2 ;  /* 0x000000028c027221 */ /* 0x000fe40000010000 */
[----:B------:R-:W-:Y:S02]  /*269f0*/  FADD.FTZ R3, R121, R3 ;  /* 0x0000000379037221 */ /* 0x000fe40000010000 */
        /* <DEDUP_REMOVED lines=21> */
[----:B------:R2:W1:Y:S02]  /*26b50*/  MUFU.EX2 R61, R4 ;  /* 0x00000004003d7308 */ /* 0x0004640000000800 */
[----:B--2---:R-:W-:Y:S01]  /*26b60*/  FFMA.FTZ R4, R225, R0, -R5 ;  /* 0x00000000e1047223 */ /* 0x004fe20000010805 */
[----:B-1----:R-:W-:-:S05]  /*26b70*/  F2FP.PACK_AB R10, R61, R63 ;  /* 0x0000003f3d0a723e */ /* 0x002fca00000000ff */
[----:B------:R1:W2:Y:S02]  /*26b80*/  MUFU.EX2 R60, R4 ;  /* 0x00000004003c7308 */ /* 0x0002a40000000800 */
[----:B-1----:R-:W-:Y:S01]  /*26b90*/  FFMA.FTZ R4, R233, R0, -R5 ;  /* 0x00000000e9047223 */ /* 0x002fe20000010805 */
[----:B--2---:R-:W-:-:S05]  /*26ba0*/  F2FP.PACK_AB R11, R60, R65 ;  /* 0x000000413c0b723e */ /* 0x004fca00000000ff */
[----:B------:R1:W-:Y:S02]  /*26bb0*/  MUFU.EX2 R51, R4 ;  /* 0x0000000400337308 */ /* 0x0003e40000000800 */
[C---:B----4-:R-:W-:Y:S08]  /*26bc0*/  HMMA.16816.F32 R36, R8.reuse, R18, R36 ;  /* 0x000000120824723c */ /* 0x050ff00000001824 */
[----:B------:R-:W-:Y:S01]  /*26bd0*/  HMMA.16816.F32 R44, R8, R16, R44 ;  /* 0x00000010082c723c */ /* 0x000fe2000000182c */
[----:B-1----:R-:W-:-:S04]  /*26be0*/  FFMA.FTZ R4, R227, R0, -R5 ;  /* 0x00000000e3047223 */ /* 0x002fc80000010805 */
[----:B------:R1:W2:Y:S03]  /*26bf0*/  MUFU.EX2 R50, R4 ;  /* 0x0000000400327308 */ /* 0x0002a60000000800 */
[C---:B------:R-:W-:Y:S08]  /*26c00*/  HMMA.16816.F32 R40, R8.reuse, R20, R40 ;  /* 0x000000140828723c */ /* 0x040ff00000001828 */
[----:B------:R-:W-:Y:S01]  /*26c10*/  HMMA.16816.F32 R32, R8, R22, R32 ;  /* 0x000000160820723c */ /* 0x000fe20000001820 */
[----:B------:R-:W4:Y:S01]  /*26c20*/  LDSM.16.MT88.4 R20, [R180+0x11000] ;  /* 0x01100000b414783b */ /* 0x000f220000004200 */
[----:B-1----:R-:W-:-:S06]  /*26c30*/  FFMA.FTZ R4, R234, R0, -R5 ;  /* 0x00000000ea047223 */ /* 0x002fcc0000010805 */
[C---:B---3--:R-:W-:Y:S01]  /*26c40*/  HMMA.16816.F32 R28, R8.reuse, R12, R28 ;  /* 0x0000000c081c723c */ /* 0x048fe2000000181c */
[----:B--2---:R-:W-:Y:S01]  /*26c50*/  F2FP.PACK_AB R137, R50, R51 ;  /* 0x000000333289723e */ /* 0x004fe200000000ff */
[----:B------:R1:W-:Y:S06]  /*26c60*/  MUFU.EX2 R49, R4 ;  /* 0x0000000400317308 */ /* 0x0003ec0000000800 */
[----:B------:R-:W-:Y:S01]  /*26c70*/  HMMA.16816.F32 R12, R8, R14, R56 ;  /* 0x0000000e080c723c */ /* 0x000fe20000001838 */
[----:B-1----:R-:W-:-:S04]  /*26c80*/  FFMA.FTZ R4, R235, R0, -R7 ;  /* 0x00000000eb047223 */ /* 0x002fc80000010807 */
[----:B------:R1:W-:Y:S03]  /*26c90*/  MUFU.EX2 R48, R4 ;  /* 0x0000000400307308 */ /* 0x0003e60000000800 */
[----:B----4-:R-:W-:Y:S01]  /*26ca0*/  HMMA.16816.F32 R140, R8, R20, R52 ;  /* 0x00000014088c723c */ /* 0x010fe20000001834 */
[----:B-1----:R-:W-:-:S07]  /*26cb0*/  FFMA.FTZ R4, R230, R0, -R7 ;  /* 0x00000000e6047223 */ /* 0x002fce0000010807 */
[----:B------:R-:W-:Y:S01]  /*26cc0*/  HMMA.16816.F32 R8, R8, R22, R24 ;  /* 0x000000160808723c */ /* 0x000fe20000001818 */
        /* <DEDUP_REMOVED lines=10> */
[----:B------:R-:W-:Y:S01]  /*26d70*/  FADD.FTZ R3, R110, R3 ;  /* 0x000000036e037221 */ /* 0x000fe20000010000 */
[----:B------:R1:W3:Y:S01]  /*26d80*/  MUFU.EX2 R16, R2 ;  /* 0x0000000200107308 */ /* 0x0002e20000000800 */
        /* <DEDUP_REMOVED lines=57> */
[----:B------:R-:W-:-:S03]  /*27120*/  FADD.FTZ R0, R17, R2 ;  /* 0x0000000211007221 */ /* 0x000fc60000010000 */
[----:B------:R1:W-:Y:S04]  /*27130*/  STL [R1+0x8], R4 ;  /* 0x0000080401007387 */ /* 0x0003e80000100800 */
[----:B------:R1:W-:Y:S02]  /*27140*/  STL [R1+0xc], R0 ;  /* 0x00000c0001007387 */ /* 0x0003e40000100800 */
.L_x_1411:
[----:B-1----:R-:W2:Y:S02]  /*27150*/  LDL R0, [R1+0x4] ;  /* 0x0000040001007983 */ /* 0x002ea40000100800 */
[----:B--2---:R-:W-:-:S13]  /*27160*/  ISETP.GE.AND P0, PT, R0, 0x1, PT ;  /* 0x000000010000780c */ /* 0x004fda0003f06270 */
[----:B------:R-:W-:Y:S05]  /*27170*/  @!P0 BRA `(.L_x_1422) ;  /* 0x00007b4000008947 */ /* 0x000fea0003800000 */
[----:B------:R-:W2:Y:S04]  /*27180*/  LDL R24, [R1+0x14] ;  /* 0x0000140001187983 */ /* 0x000ea80000100800 */
[----:B------:R-:W3:Y:S01]  /*27190*/  LDL R23, [R1+0x10] ;  /* 0x0000100001177983 */ /* 0x000ee20000100800 */
        /* <DEDUP_REMOVED lines=136> */
.L_x_1431:
[----:B-1----:R1:W5:Y:S01]  /*27a20*/  LDL R188, [R1+0x4] ;  /* 0x0000040001bc7983 */ /* 0x0023620000100800 */
[----:B------:R-:W-:Y:S01]  /*27a30*/  ULDC.64 UR4, c[0x0][0x40] ;  /* 0x0000100000047ab9 */ /* 0x000fe20000000a00 */
[----:B------:R-:W-:Y:S04]  /*27a40*/  DEPBAR.LE SB0, 0x0 ;  /* 0x000080000000791a */ /* 0x000fe80000000000 */
[----:B------:R-:W-:Y:S01]  /*27a50*/  UIADD3 UR4, UP0, UR4, 0x160, URZ ;  /* 0x0000016004047890 */ /* 0x000fe2000ff1e03f */
[----:B------:R-:W-:Y:S03]  /*27a60*/  ISETP.NE.U32.AND P0, PT, R240, RZ, PT ;  /* 0x000000fff000720c */ /* 0x000fe60003f05070 */
[----:B------:R-:W-:Y:S01]  /*27a70*/  UIADD3.X UR5, URZ, UR5, URZ, UP0, !UPT ;  /* 0x000000053f057290 */ /* 0x000fe200087fe43f */
[----:B------:R-:W-:Y:S01]  /*27a80*/  ISETP.NE.AND.EX P0, PT, R241, RZ, PT, P0 ;  /* 0x000000fff100720c */ /* 0x000fe20003f05300 */
[----:B---3--:R-:W-:Y:S04]  /*27a90*/  IMAD.U32 R6, RZ, RZ, UR4 ;  /* 0x00000004ff067e24 */ /* 0x008fe8000f8e00ff */
[----:B------:R-:W-:Y:S01]  /*27aa0*/  IMAD.U32 R7, RZ, RZ, UR5 ;  /* 0x00000005ff077e24 */ /* 0x000fe2000f8e00ff */
[----:B------:R-:W-:Y:S01]  /*27ab0*/  WARPSYNC 0xffffffff ;  /* 0xffffffff00007948 */ /* 0x000fe20003800000 */
[----:B------:R-:W-:Y:S06]  /*27ac0*/  BAR.SYNC.DEFER_BLOCKING 0x0 ;  /* 0x0000000000007b1d */ /* 0x000fec0000010000 */
[----:B------:R-:W-:Y:S01]  /*27ad0*/  BSSY B0, `(.L_x_1423) ;  /* 0x0000046000007945 */ /* 0x000fe20003800000 */
[----:B------:R-:W-:-:S05]  /*27ae0*/  @!P0 BRA `(.L_x_1424) ;  /* 0x0000040000008947 */ /* 0x000fca0003800000 */
[----:B-1---5:R-:W-:Y:S01]  /*27af0*/  IMAD.SHL.U32 R11, R188, 0x100, RZ ;  /* 0x00000100bc0b7824 */ /* 0x022fe200078e00ff */
        /* <DEDUP_REMOVED lines=49> */
[----:B-1----:R-:W3:Y:S01]  /*27e10*/  LD.E.64 R6, [R6.64+0x28] ;  /* 0x0000280406067980 */ /* 0x002ee2000c101b00 */
[----:B----4-:R-:W-:Y:S01]  /*27e20*/  SHF.R.S32.HI R8, RZ, 0x1f, R2 ;  /* 0x0000001fff087819 */ /* 0x010fe20000011402 */
[-C--:B--2---:R-:W-:Y:S02]  /*27e30*/  IMAD R0, R5, R2.reuse, RZ ;  /* 0x0000000205007224 */ /* 0x084fe400078e02ff */
[C---:B------:R-:W-:Y:S04]  /*27e40*/  IMAD.WIDE.U32 R2, R4.reuse, R2, RZ ;  /* 0x0000000204027225 */ /* 0x040fe800078e00ff */
[----:B------:R-:W-:Y:S04]  /*27e50*/  IMAD R4, R4, R8, R0 ;  /* 0x0000000804047224 */ /* 0x000fe800078e0200 */
[----:B------:R-:W-:Y:S02]  /*27e60*/  IMAD.IADD R3, R3, 0x1, R4 ;  /* 0x0000000103037824 */ /* 0x000fe400078e0204 */
[----:B---3--:R-:W-:Y:S05]  /*27e70*/  IMAD.IADD R9, R10, 0x1, -R9 ;  /* 0x000000010a097824 */ /* 0x008fea00078e0a09 */
[----:B------:R-:W-:Y:S01]  /*27e80*/  SHF.R.S32.HI R4, RZ, 0x1f, R9 ;  /* 0x0000001fff047819 */ /* 0x000fe20000011409 */
[----:B------:R-:W-:Y:S04]  /*27e90*/  IMAD R0, R7, R9, RZ ;  /* 0x0000000907007224 */ /* 0x000fe800078e02ff */
[----:B------:R-:W-:Y:S02]  /*27ea0*/  IMAD R0, R6, R4, R0 ;  /* 0x0000000406007224 */ /* 0x000fe400078e0200 */
[----:B------:R-:W-:Y:S04]  /*27eb0*/  IMAD.WIDE.U32 R6, R9, R6, R2 ;  /* 0x0000000609067225 */ /* 0x000fe800078e0002 */
[----:B------:R-:W-:Y:S02]  /*27ec0*/  IMAD.IADD R2, R7, 0x1, R0 ;  /* 0x0000000107027824 */ /* 0x000fe400078e0200 */
[----:B------:R-:W-:Y:S01]  /*27ed0*/  IMAD.MOV.U32 R0, RZ, RZ, R6 ;  /* 0x000000ffff007224 */ /* 0x000fe200078e0006 */
[----:B------:R-:W-:-:S05]  /*27ee0*/  BRA `(.L_x_1425) ;  /* 0x0000004000007947 */ /* 0x000fca0003800000 */
.L_x_1424:
[----:B-1----:R-:W-:Y:S02]  /*27ef0*/  ULDC.64 UR4, c[0x0][0x118] ;  /* 0x0000460000047ab9 */ /* 0x002fe40000000a00 */
[----:B------:R-:W2:Y:S02]  /*27f00*/  LD.E R0, [R6.64+0x40] ;  /* 0x0000400406007980 */ /* 0x000ea4000c101900 */
[----:B--2---:R-:W-:Y:S04]  /*27f10*/  LEA R0, -R0, RZ, 0x8 ;  /* 0x000000ff00007211 */ /* 0x004fe800078e41ff */
[----:B------:R-:W-:Y:S02]  /*27f20*/  SHF.R.S32.HI R2, RZ, 0x1f, R0 ;  /* 0x0000001fff027819 */ /* 0x000fe40000011400 */
.L_x_1425:
[----:B------:R-:W-:Y:S05]  /*27f30*/  BSYNC B0 ;  /* 0x0000000000007941 */ /* 0x000fea0003800000 */
.L_x_1423:
[----:B------:R-:W2:Y:S01]  /*27f40*/  LDL R220, [R1] ;  /* 0x0000000001dc7983 */ /* 0x000ea20000100800 */
[----:B------:R-:W-:Y:S01]  /*27f50*/  LEA R200, P5, R0, R238, 0x1 ;  /* 0x000000ee00c87211 */ /* 0x000fe200078a08ff */
[----:B------:R-:W-:Y:S01]  /*27f60*/  ULDC.64 UR8, c[0x0][0x118] ;  /* 0x0000460000087ab9 */ /* 0x000fe20000000a00 */
[----:B------:R-:W-:Y:S01]  /*27f70*/  LEA R172, R186, R183, 0x1 ;  /* 0x000000b7baac7211 */ /* 0x000fe200078e08ff */
[----:B------:R-:W3:Y:S01]  /*27f80*/  LDL.64 R14, [R1+0xc0] ;  /* 0x0000c000010e7983 */ /* 0x000ee20000100a00 */
[----:B------:R-:W-:Y:S01]  /*27f90*/  LEA.HI.X R201, R0, R237, R2, 0x1, P5 ;  /* 0x000000ed00c97211 */ /* 0x000fe200028f0c02 */
[----:B------:R-:W-:Y:S01]  /*27fa0*/  ULDC.64 UR4, c[0x0][0x118] ;  /* 0x0000460000047ab9 */ /* 0x000fe20000000a00 */
[----:B------:R-:W-:Y:S03]  /*27fb0*/  BSSY B1, `(.L_x_1426) ;  /* 0x000038a000017945 */ /* 0x000fe60003800000 */
[----:B------:R-:W4:Y:S04]  /*27fc0*/  LDL R6, [R1+0x14] ;  /* 0x0000140001067983 */ /* 0x000f280000100800 */
[----:B------:R-:W4:Y:S04]  /*27fd0*/  LDL R5, [R1+0x10] ;  /* 0x0000100001057983 */ /* 0x000f280000100800 */
[----:B------:R-:W4:Y:S06]  /*27fe0*/  LDL.64 R12, [R1+0xb8] ;  /* 0x0000b800010c7983 */ /* 0x000f2c0000100a00 */
[----:B------:R-:W4:Y:S04]  /*27ff0*/  LDL R4, [R1+0x148] ;  /* 0x0001480001047983 */ /* 0x000f280000100800 */
[----:B------:R-:W4:Y:S04]  /*28000*/  LDL R7, [R1+0x14c] ;  /* 0x00014c0001077983 */ /* 0x000f280000100800 */
[----:B------:R-:W4:Y:S04]  /*28010*/  LDL R11, [R1+0x140] ;  /* 0x00014000010b7983 */ /* 0x000f280000100800 */
[----:B------:R-:W4:Y:S04]  /*28020*/  LDL R8, [R1+0x11c] ;  /* 0x00011c0001087983 */ /* 0x000f280000100800 */
[----:B------:R-:W4:Y:S04]  /*28030*/  LDL R19, [R1+0x144] ;  /* 0x0001440001137983 */ /* 0x000f280000100800 */
[----:B------:R-:W4:Y:S06]  /*28040*/  LDL.64 R22, [R1+0x30] ;  /* 0x0000300001167983 */ /* 0x000f2c0000100a00 */
[----:B------:R-:W4:Y:S04]  /*28050*/  LDL R18, [R1+0x118] ;  /* 0x0001180001127983 */ /* 0x000f280000100800 */
[----:B------:R-:W4:Y:S06]  /*28060*/  LDL.64 R20, [R1+0xb0] ;  /* 0x0000b00001147983 */ /* 0x000f2c0000100a00 */
[----:B------:R-:W4:Y:S04]  /*28070*/  LDL R9, [R1+0x114] ;  /* 0x0001140001097983 */ /* 0x000f280000100800 */
[----:B------:R-:W4:Y:S04]  /*28080*/  LDL R10, [R1+0x110] ;  /* 0x00011000010a7983 */ /* 0x000f280000100800 */
[----:B------:R-:W4:Y:S06]  /*28090*/  LDL.64 R16, [R1+0xa0] ;  /* 0x0000a00001107983 */ /* 0x000f2c0000100a00 */
[----:B------:R-:W4:Y:S06]  /*280a0*/  LDL.64 R46, [R1+0xa8] ;  /* 0x0000a800012e7983 */ /* 0x000f2c0000100a00 */
[----:B------:R-:W4:Y:S06]  /*280b0*/  LDL.64 R44, [R1+0x28] ;  /* 0x00002800012c7983 */ /* 0x000f2c0000100a00 */
[----:B------:R-:W4:Y:S06]  /*280c0*/  LDL.64 R42, [R1+0x20] ;  /* 0x00002000012a7983 */ /* 0x000f2c0000100a00 */
[----:B------:R-:W4:Y:S04]  /*280d0*/  LDL R37, [R1+0x100] ;  /* 0x0001000001257983 */ /* 0x000f280000100800 */
[----:B------:R-:W4:Y:S06]  /*280e0*/  LDL.64 R40, [R1+0x98] ;  /* 0x0000980001287983 */ /* 0x000f2c0000100a00 */
[----:B------:R-:W4:Y:S04]  /*280f0*/  LDL R34, [R1+0xfc] ;  /* 0x0000fc0001227983 */ /* 0x000f280000100800 */
[----:B------:R-:W4:Y:S06]  /*28100*/  LDL.64 R32, [R1+0x18] ;  /* 0x0000180001207983 */ /* 0x000f2c0000100a00 */
[----:B------:R-:W4:Y:S04]  /*28110*/  LDL R35, [R1+0xf8] ;  /* 0x0000f80001237983 */ /* 0x000f280000100800 */
[----:B------:R-:W4:Y:S06]  /*28120*/  LDL.64 R38, [R1+0x90] ;  /* 0x0000900001267983 */ /* 0x000f2c0000100a00 */
[----:B------:R-:W4:Y:S01]  /*28130*/  LDL R36, [R1+0xf4] ;  /* 0x0000f40001247983 */ /* 0x000f220000100800 */
[----:B--2---:R-:W-:Y:S03]  /*28140*/  ISETP.GE.AND P0, PT, R132, R220, PT ;  /* 0x000000dc8400720c */ /* 0x004fe60003f06270 */
[----:B---3--:R-:W2:Y:S10]  /*28150*/  LDL R15, [R1+0x138] ;  /* 0x00013800010f7983 */ /* 0x008eb40000100800 */
[----:B------:R-:W-:Y:S01]  /*28160*/  @P0 STS.128 [R189+0xa000], RZ ;  /* 0x00a000ffbd000388 */ /* 0x000fe20000000c00 */
[C---:B----4-:R-:W-:Y:S02]  /*28170*/  SHF.L.U32 R3, R5.reuse, 0x4, RZ ;  /* 0x0000000405037819 */ /* 0x050fe400000006ff */
[----:B------:R-:W-:Y:S02]  /*28180*/  SHF.L.U64.HI R6, R5, 0x4, R6 ;  /* 0x0000000405067819 */ /* 0x000fe40000010206 */
[C---:B------:R-:W-:Y:S02]  /*28190*/  @!P0 IADD3 R5, P1, R0.reuse, R14, RZ ;  /* 0x0000000e00058210 */ /* 0x040fe40007f3e0ff */
[C---:B------:R-:W-:Y:S01]  /*281a0*/  @!P0 IADD3 R3, P3, R0.reuse, R3, RZ ;  /* 0x0000000300038210 */ /* 0x040fe20007f7e0ff */
[----:B------:R-:W3:Y:S01]  /*281b0*/  LDL R14, [R1+0x13c] ;  /* 0x00013c00010e7983 */ /* 0x000ee20000100800 */
[----:B------:R-:W-:Y:S03]  /*281c0*/  @!P0 IADD3 R4, P2, R0, R4, RZ ;  /* 0x0000000400048210 */ /* 0x000fe60007f5e0ff */
[----:B------:R-:W4:Y:S01]  /*281d0*/  LDL R13, [R1+0x10c] ;  /* 0x00010c00010d7983 */ /* 0x000f220000100800 */
[C---:B------:R-:W-:Y:S02]  /*281e0*/  @!P0 IADD3.X R6, R2.reuse, R6, RZ, P3, !PT ;  /* 0x0000000602068210 */ /* 0x040fe40001ffe4ff */
[CC--:B------:R-:W-:Y:S01]  /*281f0*/  @!P0 LEA R30, P3, R3.reuse, R238.reuse, 0x1 ;  /* 0x000000ee031e8211 */ /* 0x0c0fe200078608ff */
[----:B------:R-:W-:Y:S01]  /*28200*/  @!PT LDS RZ, [RZ] ;  /* 0x00000000fffff984 */ /* 0x000fe20000000800 */
[----:B------:R-:W-:Y:S01]  /*28210*/  @!PT LDS RZ, [RZ] ;  /* 0x00000000fffff984 */ /* 0x000fe20000000800 */
[----:B------:R-:W-:Y:S01]  /*28220*/  @!PT LDS RZ, [RZ] ;  /* 0x00000000fffff984 */ /* 0x000fe20000000800 */
[----:B------:R1:W-:Y:S01]  /*28230*/  @!P0 LDGSTS.E.BYPASS.LTC128B.128 [R189+0xa000], [R200.64] ;  /* 0x0a000000c8bd8fae */ /* 0x0003e2000b901d48 */
[----:B------:R-:W-:Y:S02]  /*28240*/  @!P0 IADD3.X R7, R2, R7, RZ, P2, !PT ;  /* 0x0000000702078210 */ /* 0x000fe400017fe4ff */
[C---:B------:R-:W-:Y:S02]  /*28250*/  @!P0 LEA R28, P2, R4.reuse, R238, 0x1 ;  /* 0x000000ee041c8211 */ /* 0x040fe400078408ff */
[-C--:B------:R-:W-:Y:S02]  /*28260*/  @!P0 LEA.HI.X R31, R3, R237.reuse, R6, 0x1, P3 ;  /* 0x000000ed031f8211 */ /* 0x080fe400018f0c06 */
[----:B------:R-:W-:Y:S01]  /*28270*/  @!P0 LEA.HI.X R29, R4, R237, R7, 0x1, P2 ;  /* 0x000000ed041d8211 */ /* 0x000fe200010f0c07 */
[----:B------:R-:W-:Y:S01]  /*28280*/  @P0 STS.128 [R189+0xa800], RZ ;  /* 0x00a800ffbd000388 */ /* 0x000fe20000000c00 */
[C---:B------:R-:W-:Y:S02]  /*28290*/  @!P0 IADD3 R4, P3, R0.reuse, R12, RZ ;  /* 0x0000000c00048210 */ /* 0x040fe40007f7e0ff */
[----:B------:R-:W-:Y:S02]  /*282a0*/  @!P0 IADD3 R3, P4, R0, R11, RZ ;  /* 0x0000000b00038210 */ /* 0x000fe40007f9e0ff */
[C---:B------:R-:W-:Y:S02]  /*282b0*/  @!P0 IADD3.X R8, R2.reuse, R8, RZ, P1, !PT ;  /* 0x0000000802088210 */ /* 0x040fe40000ffe4ff */
[CC--:B------:R-:W-:Y:S01]  /*282c0*/  @!P0 LEA R26, P1, R5.reuse, R238.reuse, 0x1 ;  /* 0x000000ee051a8211 */ /* 0x0c0fe200078208ff */
[----:B------:R-:W4:Y:S01]  /*282d0*/  LDL R12, [R1+0x108] ;  /* 0x00010800010c7983 */ /* 0x000f220000100800 */
[----:B------:R-:W-:Y:S02]  /*282e0*/  @!P0 IADD3.X R7, R2, R19, RZ, P4, !PT ;  /* 0x0000001302078210 */ /* 0x000fe400027fe4ff */
[-C--:B------:R-:W-:Y:S01]  /*282f0*/  @!P0 LEA.HI.X R27, R5, R237.reuse, R8, 0x1, P1 ;  /* 0x000000ed051b8211 */ /* 0x080fe200008f0c08 */
[----:B------:R-:W4:Y:S01]  /*28300*/  LDL R11, [R1+0x104] ;  /* 0x00010400010b7983 */ /* 0x000f220000100800 */
[C---:B------:R-:W-:Y:S02]  /*28310*/  @!P0 LEA R24, P4, R3.reuse, R238, 0x1 ;  /* 0x000000ee03188211 */ /* 0x040fe400078808ff */
[----:B------:R-:W-:Y:S01]  /*28320*/  @!P0 IADD3 R5, P2, R0, R22, RZ ;  /* 0x0000001600058210 */ /* 0x000fe20007f5e0ff */
[----:B------:R-:W-:Y:S01]  /*28330*/  @!PT LDS RZ, [RZ] ;  /* 0x00000000fffff984 */ /* 0x000fe20000000800 */
[----:B------:R-:W-:Y:S01]  /*28340*/  @!PT LDS RZ, [RZ] ;  /* 0x00000000fffff984 */ /* 0x000fe20000000800 */
[----:B------:R-:W-:Y:S01]  /*28350*/  @!PT LDS RZ, [RZ] ;  /* 0x00000000fffff984 */ /* 0x000fe20000000800 */
[----:B------:R1:W-:Y:S01]  /*28360*/  @!P0 LDGSTS.E.BYPASS.LTC128B.128 [R189+0xa800], [R30.64] ;  /* 0x0a8000001ebd8fae */ /* 0x0003e2000b901d48 */
[-C--:B------:R-:W-:Y:S02]  /*28370*/  @!P0 LEA.HI.X R25, R3, R237.reuse, R7, 0x1, P4 ;  /* 0x000000ed03198211 */ /* 0x080fe400020f0c07 */
[----:B------:R-:W-:Y:S02]  /*28380*/  @!P0 IADD3.X R8, R2, R18, RZ, P3, !PT ;  /* 0x0000001202088210 */ /* 0x000fe40001ffe4ff */
[----:B------:R-:W-:Y:S02]  /*28390*/  @!P0 LEA R22, P3, R4, R238, 0x1 ;  /* 0x000000ee04168211 */ /* 0x000fe400078608ff */
[----:B------:R-:W-:Y:S01]  /*283a0*/  @!P0 IADD3 R6, P1, R0, R20, RZ ;  /* 0x0000001400068210 */ /* 0x000fe20007f3e0ff */
[----:B------:R-:W-:Y:S01]  /*283b0*/  @P0 STS.128 [R189+0xb000], RZ ;  /* 0x00b000ffbd000388 */ /* 0x000fe20000000c00 */
[----:B------:R-:W-:Y:S02]  /*283c0*/  @!P0 LEA.HI.X R23, R4, R237, R8, 0x1, P3 ;  /* 0x000000ed04178211 */ /* 0x000fe400018f0c08 */
[C---:B------:R-:W-:Y:S02]  /*283d0*/  @!P0 IADD3.X R9, R2.reuse, R9, RZ, P2, !PT ;  /* 0x0000000902098210 */ /* 0x040fe400017fe4ff */
[C---:B------:R-:W-:Y:S02]  /*283e0*/  @!P0 LEA R20, P2, R5.reuse, R238, 0x1 ;  /* 0x000000ee05148211 */ /* 0x040fe400078408ff */
[----:B------:R-:W-:Y:S01]  /*283f0*/  @!P0 IADD3.X R10, R2, R10, RZ, P1, !PT ;  /* 0x0000000a020a8210 */ /* 0x000fe20000ffe4ff */
[----:B------:R-:W-:Y:S01]  /*28400*/  @!PT LDS RZ, [RZ] ;  /* 0x00000000fffff984 */ /* 0x000fe20000000800 */
[----:B------:R-:W-:Y:S01]  /*28410*/  @!PT LDS RZ, [RZ] ;  /* 0x00000000fffff984 */ /* 0x000fe20000000800 */
[----:B------:R-:W-:Y:S01]  /*28420*/  @!PT LDS RZ, [RZ] ;  /* 0x00000000fffff984 */ /* 0x000fe20000000800 */
[----:B------:R1:W-:Y:S01]  /*28430*/  @!P0 LDGSTS.E.BYPASS.LTC128B.128 [R189+0xb000], [R28.64] ;  /* 0x0b0000001cbd8fae */ /* 0x0003e2000b901d48 */
[-C--:B------:R-:W-:Y:S02]  /*28440*/  @!P0 LEA.HI.X R21, R5, R237.reuse, R9, 0x1, P2 ;  /* 0x000000ed05158211 */ /* 0x080fe400010f0c09 */
[----:B------:R-:W-:Y:S02]  /*28450*/  @!P0 LEA R18, P1, R6, R238, 0x1 ;  /* 0x000000ee06128211 */ /* 0x000fe400078208ff */
[----:B------:R-:W-:Y:S02]  /*28460*/  @!P0 IADD3 R4, P3, R0, R46, RZ ;  /* 0x0000002e00048210 */ /* 0x000fe40007f7e0ff */
[----:B------:R-:W-:Y:S01]  /*28470*/  @!P0 LEA.HI.X R19, R6, R237, R10, 0x1, P1 ;  /* 0x000000ed06138211 */ /* 0x000fe200008f0c0a */
[----:B------:R-:W-:Y:S01]  /*28480*/  @P0 STS.128 [R189+0xb800], RZ ;  /* 0x00b800ffbd000388 */ /* 0x000fe20000000c00 */
[C---:B------:R-:W-:Y:S02]  /*28490*/  @!P0 IADD3 R6, P1, R0.reuse, R16, RZ ;  /* 0x0000001000068210 */ /* 0x040fe40007f3e0ff */
[C---:B------:R-:W-:Y:S05]  /*284a0*/  @!P0 IADD3 R5, P2, R0.reuse, R44, RZ ;  /* 0x0000002c00058210 */ /* 0x040fea0007f5e0ff */
        /* <DEDUP_REMOVED lines=24> */
[----:B------:R-:W-:Y:S01]  /*28630*/  @P0 STS.128 [R189+0xe000], RZ ;  /* 0x00e000ffbd000388 */ /* 0x000fe20000000c00 */
[----:B--2---:R-:W-:Y:S04]  /*28640*/  @!P0 IADD3 R3, P4, R0, R15, RZ ;  /* 0x0000000f00038210 */ /* 0x004fe80007f9e0ff */
[C---:B---3--:R-:W-:Y:S02]  /*28650*/  @!P0 IADD3.X R7, R2.reuse, R14, RZ, P4, !PT ;  /* 0x0000000e02078210 */ /* 0x048fe400027fe4ff */
[CC--:B------:R-:W-:Y:S02]  /*28660*/  @!P0 LEA R16, P4, R3.reuse, R238.reuse, 0x1 ;  /* 0x000000ee03108211 */ /* 0x0c0fe400078808ff */
[----:B----4-:R-:W-:Y:S02]  /*28670*/  @!P0 IADD3.X R8, R2, R13, RZ, P3, !PT ;  /* 0x0000000d02088210 */ /* 0x010fe40001ffe4ff */
[-C--:B------:R-:W-:Y:S02]  /*28680*/  @!P0 LEA.HI.X R17, R3, R237.reuse, R7, 0x1, P4 ;  /* 0x000000ed03118211 */ /* 0x080fe400020f0c07 */
[----:B------:R-:W-:Y:S02]  /*28690*/  @!P0 LEA R14, P3, R4, R238, 0x1 ;  /* 0x000000ee040e8211 */ /* 0x000fe400078608ff */
[----:B------:R-:W-:Y:S01]  /*286a0*/  @!P0 IADD3 R3, P4, R0, R42, RZ ;  /* 0x0000002a00038210 */ /* 0x000fe20007f9e0ff */
[----:B------:R-:W-:Y:S01]  /*286b0*/  @!PT LDS RZ, [RZ] ;  /* 0x00000000fffff984 */ /* 0x000fe20000000800 */
[----:B------:R-:W-:Y:S01]  /*286c0*/  @!PT LDS RZ, [RZ] ;  /* 0x00000000fffff984 */ /* 0x000fe20000000800 */
[----:B------:R-:W-:Y:S01]  /*286d0*/  @!PT LDS RZ, [RZ] ;  /* 0x00000000fffff984 */ /* 0x000fe20000000800 */
[----:B------:R1:W-:Y:S01]  /*286e0*/  @!P0 LDGSTS.E.BYPASS.LTC128B.128 [R189+0xe000], [R16.64] ;  /* 0x0e00000010bd8fae */ /* 0x0003e2000b901d48 */
[----:B------:R-:W-:Y:S02]  /*286f0*/  @!P0 LEA.HI.X R15, R4, R237, R8, 0x1, P3 ;  /* 0x000000ed040f8211 */ /* 0x000fe400018f0c08 */
[C---:B------:R-:W-:Y:S02]  /*28700*/  @!P0 IADD3.X R7, R2.reuse, R37, RZ, P4, !PT ;  /* 0x0000002502078210 */ /* 0x040fe400027fe4ff */
[----:B------:R-:W-:Y:S03]  /*28710*/  @!P0 LEA R8, P4, R3, R238, 0x1 ;  /* 0x000000ee03088211 */ /* 0x000fe600078808ff */
[----:B------:R-:W-:Y:S01]  /*28720*/  @P0 STS.128 [R189+0xe800], RZ ;  /* 0x00e800ffbd000388 */ /* 0x000fe20000000c00 */
[C---:B------:R-:W-:Y:S02]  /*28730*/  @!P0 IADD3.X R9, R2.reuse, R12, RZ, P2, !PT ;  /* 0x0000000c02098210 */ /* 0x040fe400017fe4ff */
[CC--:B------:R-:W-:Y:S05]  /*28740*/  @!P0 LEA R12, P2, R5.reuse, R238.reuse, 0x1 ;  /* 0x000000ee050c8211 */ /* 0x0c0fea00078408ff */
[----:B------:R-:W-:Y:S01]  /*28750*/  @!PT LDS RZ, [RZ] ;  /* 0x00000000fffff984 */ /* 0x000fe20000000800 */
[----:B------:R-:W-:Y:S01]  /*28760*/  @!PT LDS RZ, [RZ] ;  /* 0x00000000fffff984 */ /* 0x000fe20000000800 */
[----:B------:R-:W-:Y:S01]  /*28770*/  @!PT LDS RZ, [RZ] ;  /* 0x00000000fffff984 */ /* 0x000fe20000000800 */
[----:B------:R2:W-:Y:S01]  /*28780*/  @!P0 LDGSTS.E.BYPASS.LTC128B.128 [R189+0xe800], [R14.64] ;  /* 0x0e8000000ebd8fae */ /* 0x0005e2000b901d48 */
[----:B------:R-:W-:Y:S02]  /*28790*/  @!P0 IADD3.X R11, R2, R11, RZ, P1, !PT ;  /* 0x0000000b020b8210 */ /* 0x000fe40000ffe4ff */
[-C--:B------:R-:W-:Y:S02]  /*287a0*/  @!P0 LEA.HI.X R13, R5, R237.reuse, R9, 0x1, P2 ;  /* 0x000000ed050d8211 */ /* 0x080fe400010f0c09 */
[C---:B------:R-:W-:Y:S02]  /*287b0*/  @!P0 LEA R10, P1, R6.reuse, R238, 0x1 ;  /* 0x000000ee060a8211 */ /* 0x040fe400078208ff */
[-C--:B------:R-:W-:Y:S01]  /*287c0*/  @!P0 LEA.HI.X R9, R3, R237.reuse, R7, 0x1, P4 ;  /* 0x000000ed03098211 */ /* 0x080fe200020f0c07 */
[----:B------:R-:W-:Y:S01]  /*287d0*/  @P0 STS.128 [R189+0xf000], RZ ;  /* 0x00f000ffbd000388 */ /* 0x000fe20000000c00 */
[----:B------:R-:W-:Y:S02]  /*287e0*/  @!P0 LEA.HI.X R11, R6, R237, R11, 0x1, P1 ;  /* 0x000000ed060b8211 */ /* 0x000fe400008f0c0b */
[C---:B------:R-:W-:Y:S02]  /*287f0*/  @!P0 IADD3 R5, P3, R0.reuse, R40, RZ ;  /* 0x0000002800058210 */ /* 0x040fe40007f7e0ff */
[----:B------:R-:W-:Y:S02]  /*28800*/  @!P0 IADD3 R32, P2, R0, R32, RZ ;  /* 0x0000002000208210 */ /* 0x000fe40007f5e0ff */
[C---:B------:R-:W-:Y:S01]  /*28810*/  @!P0 IADD3.X R34, R2.reuse, R34, RZ, P3, !PT ;  /* 0x0000002202228210 */ /* 0x040fe20001ffe4ff */
[----:B------:R-:W-:Y:S01]  /*28820*/  @!PT LDS RZ, [RZ] ;  /* 0x00000000fffff984 */ /* 0x000fe20000000800 */
[----:B------:R-:W-:Y:S01]  /*28830*/  @!PT LDS RZ, [RZ] ;  /* 0x00000000fffff984 */ /* 0x000fe20000000800 */
[----:B------:R-:W-:Y:S01]  /*28840*/  @!PT LDS RZ, [RZ] ;  /* 0x00000000fffff984 */ /* 0x000fe20000000800 */
[----:B------:R2:W-:Y:S01]  /*28850*/  @!P0 LDGSTS.E.BYPASS.LTC128B.128 [R189+0xf000], [R12.64] ;  /* 0x0f0000000cbd8fae */ /* 0x0005e2000b901d48 */
[CC--:B------:R-:W-:Y:S02]  /*28860*/  @!P0 LEA R6, P3, R5.reuse, R238.reuse, 0x1 ;  /* 0x000000ee05068211 */ /* 0x0c0fe400078608ff */
[----:B------:R-:W-:Y:S02]  /*28870*/  @!P0 IADD3.X R35, R2, R35, RZ, P2, !PT ;  /* 0x0000002302238210 */ /* 0x000fe400017fe4ff */
[-C--:B------:R-:W-:Y:S02]  /*28880*/  @!P0 LEA.HI.X R7, R5, R237.reuse, R34, 0x1, P3 ;  /* 0x000000ed05078211 */ /* 0x080fe400018f0c22 */
[----:B------:R-:W-:Y:S01]  /*28890*/  @!P0 LEA R4, P2, R32, R238, 0x1 ;  /* 0x000000ee20048211 */ /* 0x000fe200078408ff */
[----:B------:R-:W-:Y:S01]  /*288a0*/  @P0 STS.128 [R189+0xf800], RZ ;  /* 0x00f800ffbd000388 */ /* 0x000fe20000000c00 */
[----:B------:R-:W-:Y:S02]  /*288b0*/  @!P0 IADD3 R33, P1, R0, R38, RZ ;  /* 0x0000002600218210 */ /* 0x000fe40007f3e0ff */
[-C--:B------:R-:W-:Y:S02]  /*288c0*/  @!P0 LEA.HI.X R5, R32, R237.reuse, R35, 0x1, P2 ;  /* 0x000000ed20058211 */ /* 0x080fe400010f0c23 */
[----:B------:R-:W-:Y:S02]  /*288d0*/  @!P0 IADD3.X R0, R2, R36, RZ, P1, !PT ;  /* 0x0000002402008210 */ /* 0x000fe40000ffe4ff */
[C---:B------:R-:W-:Y:S01]  /*288e0*/  @!P0 LEA R2, P1, R33.reuse, R238, 0x1 ;  /* 0x000000ee21028211 */ /* 0x040fe200078208ff */
[----:B------:R-:W-:Y:S01]  /*288f0*/  @!PT LDS RZ, [RZ] ;  /* 0x00000000fffff984 */ /* 0x000fe20000000800 */
[----:B------:R-:W-:Y:S01]  /*28900*/  @!PT LDS RZ, [RZ] ;  /* 0x00000000fffff984 */ /* 0x000fe20000000800 */
[----:B------:R-:W-:Y:S01]  /*28910*/  @!PT LDS RZ, [RZ] ;  /* 0x00000000fffff984 */ /* 0x000fe20000000800 */
[----:B------:R3:W-:Y:S01]  /*28920*/  @!P0 LDGSTS.E.BYPASS.LTC128B.128 [R189+0xf800], [R10.64] ;  /* 0x0f8000000abd8fae */ /* 0x0007e2000b901d48 */
[----:B------:R-:W-:Y:S02]  /*28930*/  MOV R238, R200 ;  /* 0x000000c800ee7202 */ /* 0x000fe40000000f00 */
[----:B------:R-:W-:Y:S02]  /*28940*/  @!P0 LEA.HI.X R3, R33, R237, R0, 0x1, P1 ;  /* 0x000000ed21038211 */ /* 0x000fe400008f0c00 */
[----:B------:R-:W-:Y:S02]  /*28950*/  IADD3 R0, R176, R184, RZ ;  /* 0x000000b8b0007210 */ /* 0x000fe40007ffe0ff */
[----:B------:R-:W-:Y:S01]  /*28960*/  MOV R237, R201 ;  /* 0x000000c900ed7202 */ /* 0x000fe20000000f00 */
        /* <DEDUP_REMOVED lines=19> */
[----:B------:R2:W-:Y:S01]  /*28aa0*/  @!P0 LDGSTS.E.BYPASS.LTC128B.128 [R189+0x11800], [R2.64] ;  /* 0x1180000002bd8fae */ /* 0x0005e2000b901d48 */
[----:B------:R-:W-:Y:S06]  /*28ab0*/  ULDC.64 UR8, c[0x0][0x40] ;  /* 0x0000100000087ab9 */ /* 0x000fec0000000a00 */
[----:B------:R-:W-:Y:S01]  /*28ac0*/  UIADD3 UR8, UP0, UR8, 0x160, URZ ;  /* 0x0000016008087890 */ /* 0x000fe2000ff1e03f */
[----:B------:R-:W-:Y:S03]  /*28ad0*/  LDSM.16.M88.4 R128, [R183] ;  /* 0x00000000b780783b */ /* 0x000fe60000000200 */
[----:B------:R-:W-:Y:S05]  /*28ae0*/  UIADD3.X UR9, URZ, UR9, URZ, UP0, !UPT ;  /* 0x000000093f097290 */ /* 0x000fea00087fe43f */
[----:B---3--:R-:W4:Y:S08]  /*28af0*/  LDSM.16.M88.4 R8, [R176+0x2000] ;  /* 0x00200000b008783b */ /* 0x008f300000000200 */
[----:B-1----:R-:W1:Y:S01]  /*28b00*/  LDSM.16.M88.4 R16, [R176+0x2800] ;  /* 0x00280000b010783b */ /* 0x002e620000000200 */
[C---:B--2---:R-:W-:Y:S02]  /*28b10*/  IADD3 R2, R177.reuse, 0x5800, RZ ;  /* 0x00005800b1027810 */ /* 0x044fe40007ffe0ff */
[----:B------:R-:W-:Y:S05]  /*28b20*/  MOV R3, UR9 ;  /* 0x0000000900037c02 */ /* 0x000fea0008000f00 */
[----:B------:R-:W2:Y:S08]  /*28b30*/  LDSM.16.M88.4 R24, [R176+0x3000] ;  /* 0x00300000b018783b */ /* 0x000eb00000000200 */
[----:B------:R-:W3:Y:S08]  /*28b40*/  LDSM.16.M88.4 R32, [R176+0x3800] ;  /* 0x00380000b020783b */ /* 0x000ef00000000200 */
[----:B------:R-:W2:Y:S01]  /*28b50*/  LDSM.16.M88.4 R40, [R176+0x4000] ;  /* 0x00400000b028783b */ /* 0x000ea20000000200 */
[C---:B----4-:R-:W-:Y:S07]  /*28b60*/  HMMA.16816.F32 R4, R128.reuse, R8, RZ ;  /* 0x000000088004723c */ /* 0x050fee00000018ff */
[----:B------:R-:W4:Y:S01]  /*28b70*/  LDSM.16.M88.4 R48, [R176+0x4800] ;  /* 0x00480000b030783b */ /* 0x000f220000000200 */
[C---:B------:R-:W-:Y:S07]  /*28b80*/  HMMA.16816.F32 R8, R128.reuse, R10, RZ ;  /* 0x0000000a8008723c */ /* 0x040fee00000018ff */
[----:B------:R-:W4:Y:S01]  /*28b90*/  LDSM.16.M88.4 R56, [R176+0x5000] ;  /* 0x00500000b038783b */ /* 0x000f220000000200 */
        /* <DEDUP_REMOVED lines=8> */
[C---:B---3--:R-:W-:Y:S07]  /*28c20*/  HMMA.16816.F32 R28, R128.reuse, R32, RZ ;  /* 0x00000020801c723c */ /* 0x048fee00000018ff */
[----:B------:R-:W3:Y:S01]  /*28c30*/  LDSM.16.M88.4 R96, [R176+0x7800] ;  /* 0x00780000b060783b */ /* 0x000ee20000000200 */
[C---:B------:R-:W-:Y:S07]  /*28c40*/  HMMA.16816.F32 R32, R128.reuse, R34, RZ ;  /* 0x000000228020723c */ /* 0x040fee00000018ff */
[----:B------:R-:W1:Y:S01]  /*28c50*/  LDSM.16.M88.4 R104, [R176+0x8000] ;  /* 0x00800000b068783b */ /* 0x000e620000000200 */
[C---:B------:R-:W-:Y:S07]  /*28c60*/  HMMA.16816.F32 R36, R128.reuse, R40, RZ ;  /* 0x000000288024723c */ /* 0x040fee00000018ff */
[----:B------:R-:W1:Y:S01]  /*28c70*/  LDSM.16.M88.4 R112, [R176+0x8800] ;  /* 0x00880000b070783b */ /* 0x000e620000000200 */
[C---:B------:R-:W-:Y:S07]  /*28c80*/  HMMA.16816.F32 R40, R128.reuse, R42, RZ ;  /* 0x0000002a8028723c */ /* 0x040fee00000018ff */
[----:B------:R-:W2:Y:S01]  /*28c90*/  LDSM.16.M88.4 R120, [R176+0x9000] ;  /* 0x00900000b078783b */ /* 0x000ea20000000200 */
[C---:B----4-:R-:W-:Y:S07]  /*28ca0*/  HMMA.16816.F32 R44, R128.reuse, R48, RZ ;  /* 0x00000030802c723c */ /* 0x050fee00000018ff */
[----:B------:R-:W4:Y:S01]  /*28cb0*/  LDSM.16.M88.4 R168, [R176+0x9800] ;  /* 0x00980000b0a8783b */ /* 0x000f220000000200 */
[C---:B------:R-:W-:Y:S07]  /*28cc0*/  HMMA.16816.F32 R48, R128.reuse, R50, RZ ;  /* 0x000000328030723c */ /* 0x040fee00000018ff */
[----:B------:R-:W-:Y:S01]  /*28cd0*/  LDSM.16.M88.4 R172, [R172] ;  /* 0x00000000acac783b */ /* 0x000fe20000000200 */
[C---:B------:R-:W-:Y:S07]  /*28ce0*/  HMMA.16816.F32 R52, R128.reuse, R56, RZ ;  /* 0x000000388034723c */ /* 0x040fee00000018ff */
[----:B------:R-:W0:Y:S01]  /*28cf0*/  LDGDEPBAR ;  /* 0x00000000000079af */ /* 0x000e220000000000 */
[C---:B------:R-:W-:Y:S08]  /*28d00*/  HMMA.16816.F32 R56, R128.reuse, R58, RZ ;  /* 0x0000003a8038723c */ /* 0x040ff000000018ff */
[C---:B-1----:R-:W-:Y:S08]  /*28d10*/  HMMA.16816.F32 R60, R128.reuse, R64, RZ ;  /* 0x00000040803c723c */ /* 0x042ff000000018ff */
[C---:B------:R-:W-:Y:S08]  /*28d20*/  HMMA.16816.F32 R64, R128.reuse, R66, RZ ;  /* 0x000000428040723c */ /* 0x040ff000000018ff */
[C---:B------:R-:W-:Y:S08]  /*28d30*/  HMMA.16816.F32 R68, R128.reuse, R72, RZ ;  /* 0x000000488044723c */ /* 0x040ff000000018ff */
[C---:B------:R-:W-:Y:S08]  /*28d40*/  HMMA.16816.F32 R72, R128.reuse, R74, RZ ;  /* 0x0000004a8048723c */ /* 0x040ff000000018ff */
[C---:B--2---:R-:W-:Y:S08]  /*28d50*/  HMMA.16816.F32 R76, R128.reuse, R80, RZ ;  /* 0x00000050804c723c */ /* 0x044ff000000018ff */
[C---:B------:R-:W-:Y:S08]  /*28d60*/  HMMA.16816.F32 R80, R128.reuse, R82, RZ ;  /* 0x000000528050723c */ /* 0x040ff000000018ff */
[C---:B------:R-:W-:Y:S08]  /*28d70*/  HMMA.16816.F32 R84, R128.reuse, R88, RZ ;  /* 0x000000588054723c */ /* 0x040ff000000018ff */
[C---:B------:R-:W-:Y:S08]  /*28d80*/  HMMA.16816.F32 R88, R128.reuse, R90, RZ ;  /* 0x0000005a8058723c */ /* 0x040ff000000018ff */
[C---:B---3--:R-:W-:Y:S08]  /*28d90*/  HMMA.16816.F32 R92, R128.reuse, R96, RZ ;  /* 0x00000060805c723c */ /* 0x048ff000000018ff */
        /* <DEDUP_REMOVED lines=8> */
[----:B------:R-:W-:Y:S01]  /*28e20*/  HMMA.16816.F32 R128, R128, R170, RZ ;  /* 0x000000aa8080723c */ /* 0x000fe200000018ff */
        /* <DEDUP_REMOVED lines=47> */
[C---:B--2---:R-:W-:Y:S07]  /*29120*/  HMMA.16816.F32 R124, R172.reuse, R168, R124 ;  /* 0x000000a8ac7c723c */ /* 0x044fee000000187c */
[----:B------:R-:W-:Y:S01]  /*29130*/  LEA R168, R187, R183, 0x1 ;  /* 0x000000b7bba87211 */ /* 0x000fe200078e08ff */
[----:B------:R-:W-:Y:S01]  /*29140*/  HMMA.16816.F32 R128, R172, R170, R128 ;  /* 0x000000aaac80723c */ /* 0x000fe20000001880 */
[----:B------:R-:W-:Y:S08]  /*29150*/  LDSM.16.M88.4 R172, [R177] ;  /* 0x00000000b1ac783b */ /* 0x000ff00000000200 */
        /* <DEDUP_REMOVED lines=43> */
[----:B------:R1:W2:Y:S03]  /*29410*/  LDSM.16.M88.4 R172, [R2] ;  /* 0x0000000002ac783b */ /* 0x0002a60000000200 */
[----:B-1----:R-:W-:Y:S04]  /*29420*/  MOV R2, UR8 ;  /* 0x0000000800027c02 */ /* 0x002fe80008000f00 */
[C---:B--2---:R-:W-:Y:S08]  /*29430*/  HMMA.16816.F32 R92, R168.reuse, R172, R92 ;  /* 0x000000aca85c723c */ /* 0x044ff0000000185c */
[C---:B------:R-:W-:Y:S01]  /*29440*/  HMMA.16816.F32 R96, R168.reuse, R174, R96 ;  /* 0x000000aea860723c */ /* 0x040fe20000001860 */
[----:B------:R1:W2:Y:S08]  /*29450*/  LDSM.16.M88.4 R172, [R0] ;  /* 0x0000000000ac783b */ /* 0x0002b00000000200 */
[----:B-1----:R-:W3:Y:S01]  /*29460*/  LD.E R0, [R2.64+0x18c] ;  /* 0x00018c0402007980 */ /* 0x002ee2000c101900 */
[C---:B--2---:R-:W-:Y:S07]  /*29470*/  HMMA.16816.F32 R100, R168.reuse, R172, R100 ;  /* 0x000000aca864723c */ /* 0x044fee0000001864 */
        /* <DEDUP_REMOVED lines=13> */
[----:B------:R-:W-:Y:S08]  /*29550*/  LDSM.16.M88.4 R168, [R185] ;  /* 0x00000000b9a8783b */ /* 0x000ff00000000200 */
[----:B------:R-:W1:Y:S02]  /*29560*/  LDSM.16.M88.4 R172, [R182] ;  /* 0x00000000b6ac783b */ /* 0x000e640000000200 */
[C---:B-1----:R-:W-:Y:S08]  /*29570*/  HMMA.16816.F32 R4, R168.reuse, R172, R4 ;  /* 0x000000aca804723c */ /* 0x042ff00000001804 */
[C---:B------:R-:W-:Y:S01]  /*29580*/  HMMA.16816.F32 R8, R168.reuse, R174, R8 ;  /* 0x000000aea808723c */ /* 0x040fe20000001808 */
[----:B------:R-:W1:Y:S07]  /*29590*/  LDSM.16.M88.4 R172, [R182+0x800] ;  /* 0x00080000b6ac783b */ /* 0x000e6e0000000200 */
[C---:B-1----:R-:W-:Y:S08]  /*295a0*/  HMMA.16816.F32 R12, R168.reuse, R172, R12 ;  /* 0x000000aca80c723c */ /* 0x042ff0000000180c */
[C---:B------:R-:W-:Y:S01]  /*295b0*/  HMMA.16816.F32 R16, R168.reuse, R174, R16 ;  /* 0x000000aea810723c */ /* 0x040fe20000001810 */
[----:B------:R-:W1:Y:S03]  /*295c0*/  LDSM.16.M88.4 R172, [R182+0x1000] ;  /* 0x00100000b6ac783b */ /* 0x000e660000000200 */
[-C--:B---3--:R-:W-:Y:S02]  /*295d0*/  FMUL.FTZ R5, R5, R0.reuse ;  /* 0x0000000005057220 */ /* 0x088fe40000410000 */
[-C--:B------:R-:W-:Y:S02]  /*295e0*/  FMUL.FTZ R4, R4, R0.reuse ;  /* 0x0000000004047220 */ /* 0x080fe40000410000 */
[----:B------:R-:W2:Y:S08]  /*295f0*/  MUFU.TANH R219, R5 ;  /* 0x0000000500db7308 */ /* 0x000eb00000002400 */
[-C--:B------:R-:W-:Y:S02]  /*29600*/  FMUL.FTZ R15, R15, R0.reuse ;  /* 0x000000000f0f7220 */ /* 0x080fe40000410000 */
[-C--:B------:R-:W-:Y:S02]  /*29610*/  FMUL.FTZ R6, R6, R0.reuse ;  /* 0x0000000006067220 */ /* 0x080fe40000410000 */
[-C--:B------:R-:W-:Y:S02]  /*29620*/  FMUL.FTZ R7, R7, R0.reuse ;  /* 0x0000000007077220 */ /* 0x080fe40000410000 */
[-C--:B------:R-:W-:Y:S02]  /*29630*/  FMUL.FTZ R8, R8, R0.reuse ;  /* 0x0000000008087220 */ /* 0x080fe40000410000 */
[-C--:B------:R-:W-:Y:S01]  /*29640*/  FMUL.FTZ R16, R16, R0.reuse ;  /* 0x0000000010107220 */ /* 0x080fe20000410000 */
[----:B------:R-:W3:Y:S01]  /*29650*/  MUFU.TANH R214, R4 ;  /* 0x0000000400d67308 */ /* 0x000ee20000002400 */
[-C--:B------:R-:W-:Y:S02]  /*29660*/  FMUL.FTZ R17, R17, R0.reuse ;  /* 0x0000000011117220 */ /* 0x080fe40000410000 */
[-C--:B------:R-:W-:Y:S02]  /*29670*/  FMUL.FTZ R18, R18, R0.reuse ;  /* 0x0000000012127220 */ /* 0x080fe40000410000 */
[-C--:B------:R-:W-:Y:S02]  /*29680*/  FMUL.FTZ R19, R19, R0.reuse ;  /* 0x0000000013137220 */ /* 0x080fe40000410000 */
[-C--:B------:R-:W-:Y:S02]  /*29690*/  FMUL.FTZ R9, R9, R0.reuse ;  /* 0x0000000009097220 */ /* 0x080fe40000410000 */
[-C--:B------:R-:W-:Y:S01]  /*296a0*/  FMUL.FTZ R10, R10, R0.reuse ;  /* 0x000000000a0a7220 */ /* 0x080fe20000410000 */
[----:B------:R-:W4:Y:S01]  /*296b0*/  MUFU.TANH R218, R8 ;  /* 0x0000000800da7308 */ /* 0x000f220000002400 */
[-C--:B------:R-:W-:Y:S02]  /*296c0*/  FMUL.FTZ R11, R11, R0.reuse ;  /* 0x000000000b0b7220 */ /* 0x080fe40000410000 */
[-C--:B------:R-:W-:Y:S01]  /*296d0*/  FMUL.FTZ R12, R12, R0.reuse ;  /* 0x000000000c0c7220 */ /* 0x080fe20000410000 */
[C---:B-1----:R-:W-:Y:S03]  /*296e0*/  HMMA.16816.F32 R20, R168.reuse, R172, R20 ;  /* 0x000000aca814723c */ /* 0x042fe60000001814 */
[-C--:B------:R-:W-:Y:S03]  /*296f0*/  FMUL.FTZ R13, R13, R0.reuse ;  /* 0x000000000d0d7220 */ /* 0x080fe60000410000 */
[----:B------:R-:W1:Y:S01]  /*29700*/  MUFU.TANH R217, R9 ;  /* 0x0000000900d97308 */ /* 0x000e620000002400 */
[-C--:B------:R-:W-:Y:S01]  /*29710*/  FMUL.FTZ R14, R14, R0.reuse ;  /* 0x000000000e0e7220 */ /* 0x080fe20000410000 */
[C---:B------:R-:W-:Y:S01]  /*29720*/  HMMA.16816.F32 R24, R168.reuse, R174, R24 ;  /* 0x000000aea818723c */ /* 0x040fe20000001818 */
[----:B------:R-:W1:Y:S07]  /*29730*/  LDSM.16.M88.4 R172, [R182+0x1800] ;  /* 0x00180000b6ac783b */ /* 0x000e6e0000000200 */
[----:B------:R-:W1:Y:S08]  /*29740*/  MUFU.TANH R216, R12 ;  /* 0x0000000c00d87308 */ /* 0x000e700000002400 */
[-C--:B------:R-:W-:Y:S02]  /*29750*/  FMUL.FTZ R20, R20, R0.reuse ;  /* 0x0000000014147220 */ /* 0x080fe40000410000 */
[----:B------:R-:W1:Y:S01]  /*29760*/  MUFU.TANH R215, R13 ;  /* 0x0000000d00d77308 */ /* 0x000e620000002400 */
[-C--:B------:R-:W-:Y:S02]  /*29770*/  FMUL.FTZ R21, R21, R0.reuse ;  /* 0x0000000015157220 */ /* 0x080fe40000410000 */
[-C--:B------:R-:W-:Y:S02]  /*29780*/  FMUL.FTZ R22, R22, R0.reuse ;  /* 0x0000000016167220 */ /* 0x080fe40000410000 */
[-C--:B------:R-:W-:Y:S02]  /*29790*/  FMUL.FTZ R23, R23, R0.reuse ;  /* 0x0000000017177220 */ /* 0x080fe40000410000 */
[-C--:B------:R-:W-:Y:S02]  /*297a0*/  FMUL.FTZ R24, R24, R0.reuse ;  /* 0x0000000018187220 */ /* 0x080fe40000410000 */
[-C--:B------:R-:W-:Y:S01]  /*297b0*/  FMUL.FTZ R25, R25, R0.reuse ;  /* 0x0000000019197220 */ /* 0x080fe20000410000 */
[----:B------:R-:W2:Y:S01]  /*297c0*/  MUFU.TANH R213, R16 ;  /* 0x0000001000d57308 */ /* 0x000ea20000002400 */
[-C--:B------:R-:W-:Y:S02]  /*297d0*/  FMUL.FTZ R26, R26, R0.reuse ;  /* 0x000000001a1a7220 */ /* 0x080fe40000410000 */
[-C--:B------:R-:W-:Y:S07]  /*297e0*/  FMUL.FTZ R27, R27, R0.reuse ;  /* 0x000000001b1b7220 */ /* 0x080fee0000410000 */
[----:B------:R-:W2:Y:S01]  /*297f0*/  MUFU.TANH R212, R17 ;  /* 0x0000001100d47308 */ /* 0x000ea20000002400 */
[C---:B-1----:R-:W-:Y:S09]  /*29800*/  HMMA.16816.F32 R28, R168.reuse, R172, R28 ;  /* 0x000000aca81c723c */ /* 0x042ff2000000181c */
[----:B------:R-:W1:Y:S01]  /*29810*/  MUFU.TANH R19, R19 ;  /* 0x0000001300137308 */ /* 0x000e620000002400 */
[C---:B------:R-:W-:Y:S01]  /*29820*/  HMMA.16816.F32 R32, R168.reuse, R174, R32 ;  /* 0x000000aea820723c */ /* 0x040fe20000001820 */
[----:B------:R-:W1:Y:S08]  /*29830*/  LDSM.16.M88.4 R172, [R182+0x2000] ;  /* 0x00200000b6ac783b */ /* 0x000e700000000200 */
[----:B------:R-:W1:Y:S05]  /*29840*/  MUFU.TANH R211, R20 ;  /* 0x0000001400d37308 */ /* 0x000e6a0000002400 */
[-C--:B------:R-:W-:Y:S05]  /*29850*/  FMUL.FTZ R28, R28, R0.reuse ;  /* 0x000000001c1c7220 */ /* 0x080fea0000410000 */
[----:B------:R-:W2:Y:S01]  /*29860*/  MUFU.TANH R210, R21 ;  /* 0x0000001500d27308 */ /* 0x000ea20000002400 */
        /* <DEDUP_REMOVED lines=14> */
[-C--:B------:R-:W-:Y:S02]  /*29950*/  FMUL.FTZ R36, R36, R0.reuse ;  /* 0x0000000024247220 */ /* 0x080fe40000410000 */
[-C--:B------:R-:W-:Y:S03]  /*29960*/  FMUL.FTZ R38, R38, R0.reuse ;  /* 0x0000000026267220 */ /* 0x080fe60000410000 */
[----:B------:R-:W2:Y:S01]  /*29970*/  MUFU.TANH R26, R26 ;  /* 0x0000001a001a7308 */ /* 0x000ea20000002400 */
[-C--:B------:R-:W-:Y:S02]  /*29980*/  FMUL.FTZ R37, R37, R0.reuse ;  /* 0x0000000025257220 */ /* 0x080fe40000410000 */
[-C--:B------:R-:W-:Y:S02]  /*29990*/  FMUL.FTZ R39, R39, R0.reuse ;  /* 0x0000000027277220 */ /* 0x080fe40000410000 */
[-C--:B------:R-:W-:Y:S02]  /*299a0*/  FMUL.FTZ R40, R40, R0.reuse ;  /* 0x0000000028287220 */ /* 0x080fe40000410000 */
[-C--:B------:R-:W-:Y:S02]  /*299b0*/  FMUL.FTZ R42, R42, R0.reuse ;  /* 0x000000002a2a7220 */ /* 0x080fe40000410000 */
[-C--:B------:R-:W-:Y:S01]  /*299c0*/  FMUL.FTZ R41, R41, R0.reuse ;  /* 0x0000000029297220 */ /* 0x080fe20000410000 */
[----:B------:R2:W2:Y:S01]  /*299d0*/  MUFU.TANH R203, R36 ;  /* 0x0000002400cb7308 */ /* 0x0004a20000002400 */
[----:B------:R-:W-:Y:S09]  /*299e0*/  FMUL.FTZ R43, R43, R0 ;  /* 0x000000002b2b7220 */ /* 0x000ff20000410000 */
[----:B------:R-:W3:Y:S01]  /*299f0*/  MUFU.TANH R27, R27 ;  /* 0x0000001b001b7308 */ /* 0x000ee20000002400 */
[C---:B-1----:R-:W-:Y:S09]  /*29a00*/  HMMA.16816.F32 R44, R168.reuse, R172, R44 ;  /* 0x000000aca82c723c */ /* 0x042ff2000000182c */
[----:B------:R1:W1:Y:S01]  /*29a10*/  MUFU.TANH R207, R28 ;  /* 0x0000001c00cf7308 */ /* 0x0002620000002400 */
[C---:B------:R-:W-:Y:S01]  /*29a20*/  HMMA.16816.F32 R48, R168.reuse, R174, R48 ;  /* 0x000000aea830723c */ /* 0x040fe20000001830 */
[----:B------:R-:W1:Y:S02]  /*29a30*/  LDSM.16.M88.4 R172, [R182+0x3000] ;  /* 0x00300000b6ac783b */ /* 0x000e640000000200 */
[----:B--2--5:R-:W-:Y:S04]  /*29a40*/  MOV R36, R188 ;  /* 0x000000bc00247202 */ /* 0x024fe80000000f00 */
[----:B------:R-:W-:Y:S02]  /*29a50*/  ISETP.GE.AND P0, PT, R36, 0x2, PT ;  /* 0x000000022400780c */ /* 0x000fe40003f06270 */
[----:B------:R2:W1:Y:S05]  /*29a60*/  MUFU.TANH R206, R29 ;  /* 0x0000001d00ce7308 */ /* 0x00046a0000002400 */
        /* <DEDUP_REMOVED lines=8> */
[----:B------:R-:W2:Y:S01]  /*29af0*/  MUFU.TANH R31, R31 ;  /* 0x0000001f001f7308 */ /* 0x000ea20000002400 */
[-C--:B------:R-:W-:Y:S09]  /*29b00*/  FMUL.FTZ R49, R49, R0.reuse ;  /* 0x0000000031317220 */ /* 0x080ff20000410000 */
[----:B------:R2:W2:Y:S01]  /*29b10*/  MUFU.TANH R205, R32 ;  /* 0x0000002000cd7308 */ /* 0x0004a20000002400 */
[C---:B-1----:R-:W-:Y:S09]  /*29b20*/  HMMA.16816.F32 R52, R168.reuse, R172, R52 ;  /* 0x000000aca834723c */ /* 0x042ff20000001834 */
[----:B------:R1:W1:Y:S01]  /*29b30*/  MUFU.TANH R204, R33 ;  /* 0x0000002100cc7308 */ /* 0x0002620000002400 */
        /* <DEDUP_REMOVED lines=12> */
[-C--:B------:R-:W-:Y:S09]  /*29c00*/  FMUL.FTZ R57, R57, R0.reuse ;  /* 0x0000000039397220 */ /* 0x080ff20000410000 */
[----:B------:R-:W2:Y:S01]  /*29c10*/  MUFU.TANH R38, R38 ;  /* 0x0000002600267308 */ /* 0x000ea20000002400 */
[C---:B-1----:R-:W-:Y:S09]  /*29c20*/  HMMA.16816.F32 R60, R168.reuse, R172, R60 ;  /* 0x000000aca83c723c */ /* 0x042ff2000000183c */
[----:B------:R1:W1:Y:S01]  /*29c30*/  MUFU.TANH R199, R40 ;  /* 0x0000002800c77308 */ /* 0x0002620000002400 */
[C---:B------:R-:W-:Y:S01]  /*29c40*/  HMMA.16816.F32 R64, R168.reuse, R174, R64 ;  /* 0x000000aea840723c */ /* 0x040fe20000001840 */
[----:B------:R-:W1:Y:S08]  /*29c50*/  LDSM.16.M88.4 R172, [R182+0x4000] ;  /* 0x00400000b6ac783b */ /* 0x000e700000000200 */
        /* <DEDUP_REMOVED lines=29> */
[----:B------:R-:W1:Y:S01]  /*29e30*/  MUFU.TANH R50, R50 ;  /* 0x0000003200327308 */ /* 0x000e620000002400 */
[C---:B------:R-:W-:Y:S01]  /*29e40*/  HMMA.16816.F32 R80, R168.reuse, R174, R80 ;  /* 0x000000aea850723c */ /* 0x040fe20000001850 */
[----:B------:R-:W1:Y:S08]  /*29e50*/  LDSM.16.M88.4 R172, [R182+0x5000] ;  /* 0x00500000b6ac783b */ /* 0x000e700000000200 */
[----:B------:R-:W1:Y:S05]  /*29e60*/  MUFU.TANH R51, R51 ;  /* 0x0000003300337308 */ /* 0x000e6a0000002400 */
[-C--:B------:R-:W-:Y:S02]  /*29e70*/  FMUL.FTZ R78, R78, R0.reuse ;  /* 0x000000004e4e7220 */ /* 0x080fe40000410000 */
[-C--:B------:R-:W-:Y:S03]  /*29e80*/  FMUL.FTZ R79, R79, R0.reuse ;  /* 0x000000004f4f7220 */ /* 0x080fe60000410000 */
[----:B------:R2:W2:Y:S01]  /*29e90*/  MUFU.TANH R193, R52 ;  /* 0x0000003400c17308 */ /* 0x0004a20000002400 */
        /* <DEDUP_REMOVED lines=9> */
[----:B------:R-:W1:Y:S01]  /*29f30*/  MUFU.TANH R55, R55 ;  /* 0x0000003700377308 */ /* 0x000e620000002400 */
        /* <DEDUP_REMOVED lines=18> */
[----:B------:R1:W1:Y:S05]  /*2a060*/  MUFU.TANH R16, R62 ;  /* 0x0000003e00107308 */ /* 0x00026a0000002400 */
        /* <DEDUP_REMOVED lines=24> */
[----:B------:R-:W2:Y:S01]  /*2a1f0*/  MUFU.TANH R70, R70 ;  /* 0x0000004600467308 */ /* 0x000ea20000002400 */
        /* <DEDUP_REMOVED lines=21> */
[----:B------:R-:W1:Y:S01]  /*2a350*/  LDSM.16.M88.4 R172, [R182+0x7800] ;  /* 0x00780000b6ac783b */ /* 0x000e620000000200 */
[----:B------:R-:W-:Y:S07]  /*2a360*/  DEPBAR.LE SB0, 0x0 ;  /* 0x000080000000791a */ /* 0x000fee0000000000 */
[----:B------:R-:W1:Y:S01]  /*2a370*/  MUFU.TANH R78, R78 ;  /* 0x0000004e004e7308 */ /* 0x000e620000002400 */
[----:B------:R-:W-:Y:S04]  /*2a380*/  BAR.SYNC.DEFER_BLOCKING 0x0 ;  /* 0x0000000000007b1d */ /* 0x000fe80000010000 */
        /* <DEDUP_REMOVED lines=13> */
[----:B------:R-:W-:Y:S09]  /*2a460*/  HMMA.16816.F32 R128, R168, R174, R128 ;  /* 0x000000aea880723c */ /* 0x000ff20000001880 */
[----:B------:R1:W1:Y:S05]  /*2a470*/  MUFU.TANH R169, R6 ;  /* 0x0000000600a97308 */ /* 0x00026a0000002400 */
[-C--:B------:R-:W-:Y:S02]  /*2a480*/  FMUL.FTZ R124, R124, R0.reuse ;  /* 0x000000007c7c7220 */ /* 0x080fe40000410000 */
[-C--:B------:R-:W-:Y:S03]  /*2a490*/  FMUL.FTZ R125, R125, R0.reuse ;  /* 0x000000007d7d7220 */ /* 0x080fe60000410000 */
[----:B------:R1:W1:Y:S01]  /*2a4a0*/  MUFU.TANH R174, R7 ;  /* 0x0000000700ae7308 */ /* 0x0002620000002400 */
[-C--:B------:R-:W-:Y:S02]  /*2a4b0*/  FMUL.FTZ R126, R126, R0.reuse ;  /* 0x000000007e7e7220 */ /* 0x080fe40000410000 */
[-C--:B------:R-:W-:Y:S02]  /*2a4c0*/  FMUL.FTZ R127, R127, R0.reuse ;  /* 0x000000007f7f7220 */ /* 0x080fe40000410000 */
[-C--:B------:R-:W-:Y:S02]  /*2a4d0*/  FMUL.FTZ R128, R128, R0.reuse ;  /* 0x0000000080807220 */ /* 0x080fe40000410000 */
[-C--:B------:R-:W-:Y:S02]  /*2a4e0*/  FMUL.FTZ R129, R129, R0.reuse ;  /* 0x0000000081817220 */ /* 0x080fe40000410000 */
[-C--:B------:R-:W-:Y:S01]  /*2a4f0*/  FMUL.FTZ R5, R130, R0.reuse ;  /* 0x0000000082057220 */ /* 0x080fe20000410000 */
[----:B------:R1:W1:Y:S01]  /*2a500*/  MUFU.TANH R172, R11 ;  /* 0x0000000b00ac7308 */ /* 0x0002620000002400 */
[----:B------:R-:W-:Y:S09]  /*2a510*/  FMUL.FTZ R0, R131, R0 ;  /* 0x0000000083007220 */ /* 0x000ff20000410000 */
        /* <DEDUP_REMOVED lines=55> */
[----:B------:R1:W1:Y:S01]  /*2a890*/  MUFU.TANH R4, R0 ;  /* 0x0000000000047308 */ /* 0x0002620000002400 */
[----:B------:R-:W-:-:S05]  /*2a8a0*/  @!P0 BRA `(.L_x_1427) ;  /* 0x00000fa000008947 */ /* 0x000fca0003800000 */
[----:B--234-:R-:W-:Y:S01]  /*2a8b0*/  ISETP.NE.U32.AND P0, PT, R240, RZ, PT ;  /* 0x000000fff000720c */ /* 0x01cfe20003f05070 */
[----:B------:R-:W-:Y:S03]  /*2a8c0*/  BSSY B0, `(.L_x_1428) ;  /* 0x0000048000007945 */ /* 0x000fe60003800000 */
[----:B------:R-:W-:Y:S11]  /*2a8d0*/  ISETP.NE.AND.EX P0, PT, R241, RZ, PT, P0 ;  /* 0x000000fff100720c */ /* 0x000ff60003f05300 */
[----:B------:R-:W-:Y:S02]  /*2a8e0*/  @!UPT UIADD3 URZ, URZ, URZ, URZ ;  /* 0x0000003f3f3ff290 */ /* 0x000fe4000fffe03f */
[----:B------:R-:W-:-:S05]  /*2a8f0*/  @!P0 BRA `(.L_x_1429) ;  /* 0x0000041000008947 */ /* 0x000fca0003800000 */
[----:B-1----:R-:W2:Y:S02]  /*2a900*/  LD.E R6, [R2.64+0x170] ;  /* 0x0001700402067980 */ /* 0x002ea4000c101900 */
        /* <DEDUP_REMOVED lines=64> */
.L_x_1429:
[----:B-1----:R-:W2:Y:S02]  /*2ad10*/  LD.E R0, [R2.64+0x38] ;  /* 0x0000380402007980 */ /* 0x002ea4000c101900 */
[----:B--2---:R-:W-:Y:S04]  /*2ad20*/  LEA R0, -R0, RZ, 0x8 ;  /* 0x000000ff00007211 */ /* 0x004fe800078e41ff */
[----:B------:R-:W-:Y:S02]  /*2ad30*/  SHF.R.S32.HI R6, RZ, 0x1f, R0 ;  /* 0x0000001fff067819 */ /* 0x000fe40000011400 */
.L_x_1430:
[----:B------:R-:W-:Y:S05]  /*2ad40*/  BSYNC B0 ;  /* 0x0000000000007941 */ /* 0x000fea0003800000 */
.L_x_1428:
        /* <DEDUP_REMOVED lines=19> */
[----:B------:R-:W5:Y:S04]  /*2ae80*/  LDL.64 R60, [R1+0x50] ;  /* 0x00005000013c7983 */ /* 0x000f680000100a00 */
        /* <DEDUP_REMOVED lines=15> */
[----:B------:R-:W3:Y:S03]  /*2af80*/  LDL R37, [R1+0xe4] ;  /* 0x0000e40001257983 */ /* 0x000ee60000100800 */
        /* <DEDUP_REMOVED lines=13> */
[----:B------:R-:W5:Y:S04]  /*2b060*/  LDL R14, [R1+0x120] ;  /* 0x00012000010e7983 */ /* 0x000f680000100800 */
[----:B------:R-:W-:Y:S01]  /*2b070*/  @!PT LDS RZ, [RZ] ;  /* 0x00000000fffff984 */ /* 0x000fe20000000800 */
[----:B------:R-:W-:Y:S01]  /*2b080*/  @!PT LDS RZ, [RZ] ;  /* 0x00000000fffff984 */ /* 0x000fe20000000800 */
[----:B------:R-:W-:Y:S01]  /*2b090*/  @!PT LDS RZ, [RZ] ;  /* 0x00000000fffff984 */ /* 0x000fe20000000800 */
[----:B------:R1:W-:Y:S04]  /*2b0a0*/  @!P0 LDGSTS.E.BYPASS.LTC128B.128 [R189+0x3800], [R10.64] ;  /* 0x038000000abd8fae */ /* 0x0003e8000b901d44 */
[----:B------:R1:W-:Y:S02]  /*2b0b0*/  @P0 STS.128 [R189+0x4000], RZ ;  /* 0x004000ffbd000388 */ /* 0x0003e40000000c00 */
[----:B-1----:R-:W-:Y:S01]  /*2b0c0*/  @!P0 IMAD.X R11, R6, 0x1, R13, P1 ;  /* 0x00000001060b8824 */ /* 0x002fe200008e060d */
[CC--:B------:R-:W-:Y:S01]  /*2b0d0*/  @!P0 LEA R10, P1, R7.reuse, R243.reuse, 0x1 ;  /* 0x000000f3070a8211 */ /* 0x0c0fe200078208ff */
[----:B------:R-:W5:Y:S03]  /*2b0e0*/  LDL R13, [R1+0x124] ;  /* 0x00012400010d7983 */ /* 0x000f660000100800 */
[----:B------:R-:W-:Y:S02]  /*2b0f0*/  @!P0 LEA.HI.X R11, R7, R242, R11, 0x1, P1 ;  /* 0x000000f2070b8211 */ /* 0x000fe400008f0c0b */
[----:B------:R-:W-:Y:S02]  /*2b100*/  @!P0 IADD3 R7, P1, R0, R52, RZ ;  /* 0x0000003400078210 */ /* 0x000fe40007f3e0ff */
[----:B------:R-:W5:Y:S04]  /*2b110*/  LDL.64 R52, [R1+0x68] ;  /* 0x0000680001347983 */ /* 0x000f680000100a00 */
        /* <DEDUP_REMOVED lines=15> */
[----:B------:R1:W-:Y:S01]  /*2b210*/  @P0 STS.128 [R189+0x5000], RZ ;  /* 0x005000ffbd000388 */ /* 0x0003e20000000c00 */
[----:B--2---:R-:W-:Y:S01]  /*2b220*/  @!P0 IMAD.X R11, R6, 0x1, R39, P1 ;  /* 0x00000001060b8824 */ /* 0x004fe200008e0627 */
[CC--:B------:R-:W-:Y:S02]  /*2b230*/  @!P0 LEA R10, P1, R7.reuse, R243.reuse, 0x1 ;  /* 0x000000f3070a8211 */ /* 0x0c0fe400078208ff */
[----:B------:R-:W2:Y:S02]  /*2b240*/  LDL R39, [R1+0xd8] ;  /* 0x0000d80001277983 */ /* 0x000ea40000100800 */
[----:B------:R-:W-:Y:S05]  /*2b250*/  @!P0 LEA.HI.X R11, R7, R242, R11, 0x1, P1 ;  /* 0x000000f2070b8211 */ /* 0x000fea00008f0c0b */
[----:B------:R-:W-:Y:S01]  /*2b260*/  @!PT LDS RZ, [RZ] ;  /* 0x00000000fffff984 */ /* 0x000fe20000000800 */
[----:B------:R-:W-:Y:S01]  /*2b270*/  @!PT LDS RZ, [RZ] ;  /* 0x00000000fffff984 */ /* 0x000fe20000000800 */
[----:B------:R-:W-:Y:S01]  /*2b280*/  @!PT LDS RZ, [RZ] ;  /* 0x00000000fffff984 */ /* 0x000fe20000000800 */
[----:B------:R3:W-:Y:S01]  /*2b290*/  @!P0 LDGSTS.E.BYPASS.LTC128B.128 [R189+0x5000], [R10.64] ;  /* 0x050000000abd8fae */ /* 0x0007e2000b901d44 */
[----:B----4-:R-:W-:Y:S03]  /*2b2a0*/  @!P0 IADD3 R7, P1, R0, R56, RZ ;  /* 0x0000003800078210 */ /* 0x010fe60007f3e0ff */
[----:B------:R-:W4:Y:S04]  /*2b2b0*/  LDL.64 R56, [R1+0x48] ;  /* 0x0000480001387983 */ /* 0x000f280000100a00 */
[----:B------:R1:W-:Y:S01]  /*2b2c0*/  @P0 STS.128 [R189+0x5800], RZ ;  /* 0x005800ffbd000388 */ /* 0x0003e20000000c00 */
[----:B---3--:R-:W-:Y:S01]  /*2b2d0*/  @!P0 IMAD.X R11, R6, 0x1, R37, P1 ;  /* 0x00000001060b8824 */ /* 0x008fe200008e0625 */
[CC--:B------:R-:W-:Y:S02]  /*2b2e0*/  @!P0 LEA R10, P1, R7.reuse, R243.reuse, 0x1 ;  /* 0x000000f3070a8211 */ /* 0x0c0fe400078208ff */
[----:B------:R-:W3:Y:S02]  /*2b2f0*/  LDL R37, [R1+0xd4] ;  /* 0x0000d40001257983 */ /* 0x000ee40000100800 */
[----:B------:R-:W-:Y:S05]  /*2b300*/  @!P0 LEA.HI.X R11, R7, R242, R11, 0x1, P1 ;  /* 0x000000f2070b8211 */ /* 0x000fea00008f0c0b */
[----:B------:R-:W-:Y:S01]  /*2b310*/  @!PT LDS RZ, [RZ] ;  /* 0x00000000fffff984 */ /* 0x000fe20000000800 */
[----:B------:R-:W-:Y:S01]  /*2b320*/  @!PT LDS RZ, [RZ] ;  /* 0x00000000fffff984 */ /* 0x000fe20000000800 */
[----:B------:R-:W-:Y:S01]  /*2b330*/  @!PT LDS RZ, [RZ] ;  /* 0x00000000fffff984 */ /* 0x000fe20000000800 */
[----:B------:R1:W-:Y:S04]  /*2b340*/  @!P0 LDGSTS.E.BYPASS.LTC128B.128 [R189+0x5800], [R10.64] ;  /* 0x058000000abd8fae */ /* 0x0003e8000b901d44 */
[----:B------:R1:W-:Y:S01]  /*2b350*/  @P0 STS.128 [R189+0x6000], RZ ;  /* 0x006000ffbd000388 */ /* 0x0003e20000000c00 */
[----:B-----5:R-:W-:Y:S03]  /*2b360*/  @!P0 IADD3 R7, P1, R0, R14, RZ ;  /* 0x0000000e00078210 */ /* 0x020fe60007f3e0ff */
[----:B------:R-:W5:Y:S02]  /*2b370*/  LDL R14, [R1+0xd0] ;  /* 0x0000d000010e7983 */ /* 0x000f640000100800 */
        /* <DEDUP_REMOVED lines=43> */
[----:B----4-:R-:W-:Y:S03]  /*2b630*/  @!P0 IADD3 R7, P1, R0, R56, RZ ;  /* 0x0000003800078210 */ /* 0x010fe60007f3e0ff */
[----:B------:R-:W-:Y:S01]  /*2b640*/  @!PT LDS RZ, [RZ] ;  /* 0x00000000fffff984 */ /* 0x000fe20000000800 */
[----:B------:R-:W-:Y:S01]  /*2b650*/  @!PT LDS RZ, [RZ] ;  /* 0x00000000fffff984 */ /* 0x000fe20000000800 */
[----:B------:R-:W-:Y:S01]  /*2b660*/  @!PT LDS RZ, [RZ] ;  /* 0x00000000fffff984 */ /* 0x000fe20000000800 */
[----:B------:R5:W-:Y:S04]  /*2b670*/  @!P0 LDGSTS.E.BYPASS.LTC128B.128 [R189+0x8000], [R10.64] ;  /* 0x080000000abd8fae */ /* 0x000be8000b901d44 */
[----:B------:R1:W-:Y:S01]  /*2b680*/  @P0 STS.128 [R189+0x8800], RZ ;  /* 0x008800ffbd000388 */ /* 0x0003e20000000c00 */
[----:B-----5:R-:W-:Y:S01]  /*2b690*/  @!P0 IMAD.X R11, R6, 0x1, R14, P1 ;  /* 0x00000001060b8824 */ /* 0x020fe200008e060e */
[CC--:B------:R-:W-:Y:S04]  /*2b6a0*/  @!P0 LEA R10, P1, R7.reuse, R243.reuse, 0x1 ;  /* 0x000000f3070a8211 */ /* 0x0c0fe800078208ff */
[----:B------:R-:W-:Y:S05]  /*2b6b0*/  @!P0 LEA.HI.X R11, R7, R242, R11, 0x1, P1 ;  /* 0x000000f2070b8211 */ /* 0x000fea00008f0c0b */
[----:B------:R-:W-:Y:S01]  /*2b6c0*/  @!PT LDS RZ, [RZ] ;  /* 0x00000000fffff984 */ /* 0x000fe20000000800 */
[----:B------:R-:W-:Y:S01]  /*2b6d0*/  @!PT LDS RZ, [RZ] ;  /* 0x00000000fffff984 */ /* 0x000fe20000000800 */
[----:B------:R-:W-:Y:S01]  /*2b6e0*/  @!PT LDS RZ, [RZ] ;  /* 0x00000000fffff984 */ /* 0x000fe20000000800 */
[----:B------:R2:W-:Y:S04]  /*2b6f0*/  @!P0 LDGSTS.E.BYPASS.LTC128B.128 [R189+0x8800], [R10.64] ;  /* 0x088000000abd8fae */ /* 0x0005e8000b901d44 */
[----:B------:R1:W-:Y:S01]  /*2b700*/  @P0 STS.128 [R189+0x9000], RZ ;  /* 0x009000ffbd000388 */ /* 0x0003e20000000c00 */
[----:B------:R-:W-:Y:S05]  /*2b710*/  @!P0 IADD3 R7, P1, R0, R52, RZ ;  /* 0x0000003400078210 */ /* 0x000fea0007f3e0ff */
[----:B--2---:R-:W-:Y:S01]  /*2b720*/  @!P0 IMAD.X R11, R6, 0x1, R13, P1 ;  /* 0x00000001060b8824 */ /* 0x004fe200008e060d */
        /* <DEDUP_REMOVED lines=8> */
[----:B------:R-:W-:Y:S01]  /*2b7b0*/  @!P0 IMAD.X R7, R6, 0x1, R12, P1 ;  /* 0x0000000106078824 */ /* 0x000fe200008e060c */
[C---:B------:R-:W-:Y:S01]  /*2b7c0*/  @!P0 LEA R6, P1, R0.reuse, R243, 0x1 ;  /* 0x000000f300068211 */ /* 0x040fe200078208ff */
[----:B------:R-:W-:Y:S03]  /*2b7d0*/  IMAD.MOV.U32 R243, RZ, RZ, R8 ;  /* 0x000000fffff37224 */ /* 0x000fe600078e0008 */
[----:B------:R-:W-:Y:S01]  /*2b7e0*/  @!P0 LEA.HI.X R7, R0, R242, R7, 0x1, P1 ;  /* 0x000000f200078211 */ /* 0x000fe200008f0c07 */
[----:B------:R-:W-:Y:S04]  /*2b7f0*/  IMAD.MOV.U32 R242, RZ, RZ, R9 ;  /* 0x000000fffff27224 */ /* 0x000fe800078e0009 */
[----:B------:R-:W-:Y:S01]  /*2b800*/  @!PT LDS RZ, [RZ] ;  /* 0x00000000fffff984 */ /* 0x000fe20000000800 */
[----:B------:R-:W-:Y:S01]  /*2b810*/  @!PT LDS RZ, [RZ] ;  /* 0x00000000fffff984 */ /* 0x000fe20000000800 */
[----:B------:R-:W-:Y:S01]  /*2b820*/  @!PT LDS RZ, [RZ] ;  /* 0x00000000fffff984 */ /* 0x000fe20000000800 */
[----:B------:R1:W-:Y:S04]  /*2b830*/  @!P0 LDGSTS.E.BYPASS.LTC128B.128 [R189+0x9800], [R6.64] ;  /* 0x0980000006bd8fae */ /* 0x0003e8000b901d44 */
[----:B------:R-:W0:Y:S02]  /*2b840*/  LDGDEPBAR ;  /* 0x00000000000079af */ /* 0x000e240000000000 */
.L_x_1427:
[----:B--234-:R-:W-:Y:S05]  /*2b850*/  BSYNC B1 ;  /* 0x0000000000017941 */ /* 0x01cfea0003800000 */
.L_x_1426:
[----:B-1----:R1:W2:Y:S04]  /*2b860*/  LD.E R0, [R2.64+0xdc] ;  /* 0x0000dc0402007980 */ /* 0x0022a8000c101900 */
[----:B------:R-:W3:Y:S01]  /*2b870*/  LDL.LU R8, [R1+0x8] ;  /* 0x0000080001087983 */ /* 0x000ee20000300800 */
[----:B-1----:R-:W-:Y:S04]  /*2b880*/  FMNMX.FTZ R2, R169, R134, !PT ;  /* 0x00000086a9027209 */ /* 0x002fe80007810000 */
        /* <DEDUP_REMOVED lines=67> */
[C---:B------:R-:W-:Y:S01]  /*2bcc0*/  FSETP.NEU.FTZ.AND P0, PT, R3.reuse, -INF , PT ;  /* 0xff8000000300780b */ /* 0x040fe20003f1d000 */
[C---:B--2---:R-:W-:Y:S02]  /*2bcd0*/  FMUL.FTZ R7, R0.reuse, R3 ;  /* 0x0000000300077220 */ /* 0x044fe40000410000 */
[----:B------:R-:W-:Y:S03]  /*2bce0*/  FADD.FTZ R2, -R3, R134 ;  /* 0x0000008603027221 */ /* 0x000fe60000010100 */
[----:B------:R-:W-:Y:S01]  /*2bcf0*/  FSEL R7, R7, RZ, P0 ;  /* 0x000000ff07077208 */ /* 0x000fe20000000000 */
[----:B------:R-:W-:Y:S04]  /*2bd00*/  FMUL.FTZ R2, R0, R2 ;  /* 0x0000000200027220 */ /* 0x000fe80000410000 */
[--C-:B------:R-:W-:Y:S01]  /*2bd10*/  FFMA.FTZ R201, R47, R0, -R7.reuse ;  /* 0x000000002fc97223 */ /* 0x100fe20000010807 */
[----:B------:R-:W-:Y:S01]  /*2bd20*/  MOV R47, R36 ;  /* 0x00000024002f7202 */ /* 0x000fe20000000f00 */
[----:B------:R-:W1:Y:S01]  /*2bd30*/  MUFU.EX2 R2, R2 ;  /* 0x0000000200027308 */ /* 0x000e620000000800 */
[----:B------:R-:W-:Y:S01]  /*2bd40*/  FMNMX.FTZ R36, R214, R135, !PT ;  /* 0x00000087d6247209 */ /* 0x000fe20007810000 */
[-CC-:B------:R-:W-:Y:S02]  /*2bd50*/  FFMA.FTZ R220, R46, R0.reuse, -R7.reuse ;  /* 0x000000002edc7223 */ /* 0x180fe40000010807 */
[--C-:B------:R-:W-:Y:S01]  /*2bd60*/  FFMA.FTZ R46, R107, R0, -R7.reuse ;  /* 0x000000006b2e7223 */ /* 0x100fe20000010807 */
[----:B------:R-:W-:Y:S01]  /*2bd70*/  FMNMX.FTZ R36, R219, R36, !PT ;  /* 0x00000024db247209 */ /* 0x000fe20007810000 */
[----:B------:R-:W2:Y:S01]  /*2bd80*/  LDL.LU R107, [R1+0xc] ;  /* 0x00000c00016b7983 */ /* 0x000ea20000300800 */
[--C-:B------:R-:W-:Y:S02]  /*2bd90*/  FFMA.FTZ R6, R169, R0, -R7.reuse ;  /* 0x00000000a9067223 */ /* 0x100fe40000010807 */
[----:B------:R-:W-:Y:S01]  /*2bda0*/  FMNMX.FTZ R36, R218, R36, !PT ;  /* 0x00000024da247209 */ /* 0x000fe20007810000 */
[-CC-:B------:R-:W-:Y:S01]  /*2bdb0*/  FFMA.FTZ R62, R170, R0.reuse, -R7.reuse ;  /* 0x00000000aa3e7223 */ /* 0x180fe20000010807 */
[----:B------:R1:W3:Y:S01]  /*2bdc0*/  MUFU.EX2 R13, R6 ;  /* 0x00000006000d7308 */ /* 0x0002e20000000800 */
        /* <DEDUP_REMOVED lines=23> */
[--C-:B------:R-:W-:Y:S02]  /*2bf40*/  FFMA.FTZ R122, R122, R0, -R7.reuse ;  /* 0x000000007a7a7223 */ /* 0x100fe40000010807 */
[----:B-1----:R-:W-:Y:S01]  /*2bf50*/  FMUL.FTZ R6, R2, R166 ;  /* 0x000000a602067220 */ /* 0x002fe20000410000 */
[----:B------:R-:W-:Y:S01]  /*2bf60*/  FMNMX.FTZ R36, R208, R36, !PT ;  /* 0x00000024d0247209 */ /* 0x000fe20007810000 */
[C---:B------:R-:W-:Y:S01]  /*2bf70*/  FMUL.FTZ R10, R2.reuse, R162 ;  /* 0x000000a2020a7220 */ /* 0x040fe20000410000 */
[----:B------:R-:W-:Y:S01]  /*2bf80*/  MOV R166, R47 ;  /* 0x0000002f00a67202 */ /* 0x000fe20000000f00 */
[C---:B------:R-:W-:Y:S01]  /*2bf90*/  FMUL.FTZ R11, R2.reuse, R163 ;  /* 0x000000a3020b7220 */ /* 0x040fe20000410000 */
[----:B------:R-:W-:Y:S01]  /*2bfa0*/  FMNMX.FTZ R36, R207, R36, !PT ;  /* 0x00000024cf247209 */ /* 0x000fe20007810000 */
[C---:B------:R-:W-:Y:S01]  /*2bfb0*/  FMUL.FTZ R14, R2.reuse, R158 ;  /* 0x0000009e020e7220 */ /* 0x040fe20000410000 */
[----:B------:R-:W-:Y:S01]  /*2bfc0*/  MOV R163, R46 ;  /* 0x0000002e00a37202 */ /* 0x000fe20000000f00 */
        /* <DEDUP_REMOVED lines=8> */
[----:B------:R-:W1:Y:S01]  /*2c050*/  MUFU.EX2 R41, R41 ;  /* 0x0000002900297308 */ /* 0x000e620000000800 */
[--C-:B------:R-:W-:Y:S02]  /*2c060*/  FFMA.FTZ R173, R38, R0, -R7.reuse ;  /* 0x0000000026ad7223 */ /* 0x100fe40000010807 */
[----:B------:R-:W-:Y:S01]  /*2c070*/  FMNMX.FTZ R36, R203, R36, !PT ;  /* 0x00000024cb247209 */ /* 0x000fe20007810000 */
[-CC-:B------:R-:W-:Y:S02]  /*2c080*/  FFMA.FTZ R43, R172, R0.reuse, -R7.reuse ;  /* 0x00000000ac2b7223 */ /* 0x180fe40000010807 */
[--C-:B------:R-:W-:Y:S01]  /*2c090*/  FFMA.FTZ R172, R18, R0, -R7.reuse ;  /* 0x0000000012ac7223 */ /* 0x100fe20000010807 */
[----:B------:R-:W-:Y:S01]  /*2c0a0*/  FMNMX.FTZ R36, R202, R36, !PT ;  /* 0x00000024ca247209 */ /* 0x000fe20007810000 */
[----:B------:R-:W-:Y:S02]  /*2c0b0*/  FMUL.FTZ R18, R2, R154 ;  /* 0x0000009a02127220 */ /* 0x000fe40000410000 */
[----:B------:R-:W-:Y:S01]  /*2c0c0*/  MUFU.EX2 R9, R9 ;  /* 0x0000000900097308 */ /* 0x000fe20000000800 */
[----:B------:R-:W-:Y:S01]  /*2c0d0*/  FMNMX.FTZ R36, R199, R36, !PT ;  /* 0x00000024c7247209 */ /* 0x000fe20007810000 */
[--C-:B------:R-:W-:Y:S02]  /*2c0e0*/  FFMA.FTZ R130, R22, R0, -R7.reuse ;  /* 0x0000000016827223 */ /* 0x100fe40000010807 */
[----:B------:R-:W-:Y:S01]  /*2c0f0*/  FMUL.FTZ R22, R2, R150 ;  /* 0x0000009602167220 */ /* 0x000fe20000410000 */
[----:B------:R-:W-:Y:S01]  /*2c100*/  FMNMX.FTZ R36, R198, R36, !PT ;  /* 0x00000024c6247209 */ /* 0x000fe20007810000 */
[--C-:B------:R-:W-:Y:S02]  /*2c110*/  FFMA.FTZ R73, R23, R0, -R7.reuse ;  /* 0x0000000017497223 */ /* 0x100fe40000010807 */
[----:B------:R-:W-:Y:S01]  /*2c120*/  FMUL.FTZ R23, R2, R151 ;  /* 0x0000009702177220 */ /* 0x000fe20000410000 */
[----:B------:R-:W-:Y:S01]  /*2c130*/  FMNMX.FTZ R36, R197, R36, !PT ;  /* 0x00000024c5247209 */ /* 0x000fe20007810000 */
[----:B------:R-:W-:Y:S01]  /*2c140*/  MUFU.EX2 R43, R43 ;  /* 0x0000002b002b7308 */ /* 0x000fe20000000800 */
[--C-:B------:R-:W-:Y:S02]  /*2c150*/  FFMA.FTZ R68, R26, R0, -R7.reuse ;  /* 0x000000001a447223 */ /* 0x100fe40000010807 */
[----:B------:R-:W-:Y:S01]  /*2c160*/  FMNMX.FTZ R36, R196, R36, !PT ;  /* 0x00000024c4247209 */ /* 0x000fe20007810000 */
[----:B------:R-:W-:Y:S02]  /*2c170*/  FMUL.FTZ R26, R2, R146 ;  /* 0x00000092021a7220 */ /* 0x000fe40000410000 */
[--C-:B------:R-:W-:Y:S01]  /*2c180*/  FFMA.FTZ R169, R30, R0, -R7.reuse ;  /* 0x000000001ea97223 */ /* 0x100fe20000010807 */
        /* <DEDUP_REMOVED lines=13> */
[-CC-:B------:R-:W-:Y:S02]  /*2c260*/  FFMA.FTZ R224, R16, R0.reuse, -R7.reuse ;  /* 0x0000000010e07223 */ /* 0x180fe40000010807 */
        /* <DEDUP_REMOVED lines=20> */
[-CC-:B------:R-:W-:Y:S01]  /*2c3b0*/  FFMA.FTZ R244, R87, R0.reuse, -R7.reuse ;  /* 0x0000000057f47223 */ /* 0x180fe20000010807 */
[----:B------:R-:W-:Y:S01]  /*2c3c0*/  MOV R162, R79 ;  /* 0x0000004f00a27202 */ /* 0x000fe20000000f00 */
[--C-:B------:R-:W-:Y:S01]  /*2c3d0*/  FFMA.FTZ R245, R90, R0, -R7.reuse ;  /* 0x000000005af57223 */ /* 0x100fe20000010807 */
        /* <DEDUP_REMOVED lines=21> */
[----:B------:R-:W-:Y:S01]  /*2c530*/  FFMA.FTZ R127, R127, R0, -R7 ;  /* 0x000000007f7f7223 */ /* 0x000fe20000010807 */
[----:B------:R-:W-:Y:S01]  /*2c540*/  FMNMX.FTZ R36, R85, R36, !PT ;  /* 0x0000002455247209 */ /* 0x000fe20007810000 */
[C---:B------:R-:W-:Y:S01]  /*2c550*/  FMUL.FTZ R7, R2.reuse, R167 ;  /* 0x000000a702077220 */ /* 0x040fe20000410000 */
[----:B------:R-:W-:Y:S01]  /*2c560*/  MOV R167, R67 ;  /* 0x0000004300a77202 */ /* 0x000fe20000000f00 */
[----:B---3--:R-:W-:Y:S01]  /*2c570*/  FFMA.FTZ R12, R2, R8, R13 ;  /* 0x00000008020c7223 */ /* 0x008fe2000001000d */
[----:B------:R-:W-:Y:S01]  /*2c580*/  MUFU.EX2 R67, R170 ;  /* 0x000000aa00437308 */ /* 0x000fe20000000800 */
        /* <DEDUP_REMOVED lines=22> */
[----:B------:R-:W3:Y:S02]  /*2c6f0*/  SHFL.BFLY PT, R2, R36, 0x2, 0x1f ;  /* 0x0c401f0024027f89 */ /* 0x000ee400000e0000 */
[----:B---3--:R-:W-:Y:S06]  /*2c700*/  FMNMX.FTZ R36, R36, R2, !PT ;  /* 0x0000000224247209 */ /* 0x008fec0007810000 */
[----:B------:R-:W3:Y:S02]  /*2c710*/  SHFL.BFLY PT, R2, R36, 0x1, 0x1f ;  /* 0x0c201f0024027f89 */ /* 0x000ee400000e0000 */
[----:B---3--:R-:W-:Y:S04]  /*2c720*/  FMNMX.FTZ R36, R36, R2, !PT ;  /* 0x0000000224247209 */ /* 0x008fe80007810000 */
[C---:B------:R-:W-:Y:S01]  /*2c730*/  FSETP.NEU.FTZ.AND P0, PT, R36.reuse, -INF , PT ;  /* 0xff8000002400780b */ /* 0x040fe20003f1d000 */
[----:B------:R-:W-:Y:S02]  /*2c740*/  FADD.FTZ R2, -R36, R135 ;  /* 0x0000008724027221 */ /* 0x000fe40000010100 */
[C---:B------:R-:W-:Y:S02]  /*2c750*/  FMUL.FTZ R5, R0.reuse, R36 ;  /* 0x0000002400057220 */ /* 0x040fe40000410000 */
[----:B------:R-:W-:Y:S03]  /*2c760*/  FMUL.FTZ R2, R0, R2 ;  /* 0x0000000200027220 */ /* 0x000fe60000410000 */
[----:B------:R-:W-:Y:S03]  /*2c770*/  FSEL R5, R5, RZ, P0 ;  /* 0x000000ff05057208 */ /* 0x000fe60000000000 */
[----:B------:R-:W3:Y:S02]  /*2c780*/  MUFU.EX2 R2, R2 ;  /* 0x0000000200027308 */ /* 0x000ee40000000800 */
[-CC-:B------:R-:W-:Y:S02]  /*2c790*/  FFMA.FTZ R81, R45, R0.reuse, -R5.reuse ;  /* 0x000000002d517223 */ /* 0x180fe40000010805 */
[-CC-:B------:R-:W-:Y:S02]  /*2c7a0*/  FFMA.FTZ R82, R44, R0.reuse, -R5.reuse ;  /* 0x000000002c527223 */ /* 0x180fe40000010805 */
[----:B------:R-:W4:Y:S01]  /*2c7b0*/  LDSM.16.MT88.4 R44, [R178+0xa000] ;  /* 0x00a00000b22c783b */ /* 0x000f220000004200 */
[-CC-:B------:R-:W-:Y:S02]  /*2c7c0*/  FFMA.FTZ R8, R219, R0.reuse, -R5.reuse ;  /* 0x00000000db087223 */ /* 0x180fe40000010805 */
[-CC-:B------:R-:W-:Y:S01]  /*2c7d0*/  FFMA.FTZ R4, R214, R0.reuse, -R5.reuse ;  /* 0x00000000d6047223 */ /* 0x180fe20000010805 */
[----:B------:R-:W-:Y:S01]  /*2c7e0*/  MUFU.EX2 R82, R82 ;  /* 0x0000005200527308 */ /* 0x000fe20000000800 */
[--C-:B------:R-:W-:Y:S01]  /*2c7f0*/  FFMA.FTZ R37, R218, R0, -R5.reuse ;  /* 0x00000000da257223 */ /* 0x100fe20000010805 */
[----:B------:R-:W-:Y:S01]  /*2c800*/  MOV R214, R42 ;  /* 0x0000002a00d67202 */ /* 0x000fe20000000f00 */
[-CC-:B------:R-:W-:Y:S02]  /*2c810*/  FFMA.FTZ R38, R217, R0.reuse, -R5.reuse ;  /* 0x00000000d9267223 */ /* 0x180fe40000010805 */
[-CC-:B------:R-:W-:Y:S02]  /*2c820*/  FFMA.FTZ R49, R216, R0.reuse, -R5.reuse ;  /* 0x00000000d8317223 */ /* 0x180fe40000010805 */
[-CC-:B------:R-:W-:Y:S02]  /*2c830*/  FFMA.FTZ R48, R215, R0.reuse, -R5.reuse ;  /* 0x00000000d7307223 */ /* 0x180fe40000010805 */
[-CC-:B------:R-:W-:Y:S01]  /*2c840*/  FFMA.FTZ R50, R213, R0.reuse, -R5.reuse ;  /* 0x00000000d5327223 */ /* 0x180fe20000010805 */
[----:B------:R5:W-:Y:S01]  /*2c850*/  MUFU.EX2 R159, R8 ;  /* 0x00000008009f7308 */ /* 0x000be20000000800 */
        /* <DEDUP_REMOVED lines=29> */
[----:B------:R1:W2:Y:S01]  /*2ca30*/  MUFU.EX2 R40, R4 ;  /* 0x0000000400287308 */ /* 0x0002a20000000800 */
        /* <DEDUP_REMOVED lines=34> */
[----:B------:R-:W-:Y:S01]  /*2cc60*/  FFMA.FTZ R129, R129, R0, -R5 ;  /* 0x0000000081817223 */ /* 0x000fe20000010805 */
[----:B------:R-:W-:Y:S01]  /*2cc70*/  MUFU.EX2 R64, R172 ;  /* 0x000000ac00407308 */ /* 0x000fe20000000800 */
[C---:B-1----:R-:W-:Y:S01]  /*2cc80*/  FADD.FTZ R0, R41.reuse, R12 ;  /* 0x0000000c29007221 */ /* 0x042fe20000010000 */
[----:B------:R-:W-:Y:S01]  /*2cc90*/  F2FP.PACK_AB R41, R41, R13 ;  /* 0x0000000d2929723e */ /* 0x000fe200000000ff */
[C---:B---3--:R-:W-:Y:S02]  /*2cca0*/  FMUL.FTZ R13, R2.reuse, R157 ;  /* 0x0000009d020d7220 */ /* 0x048fe40000410000 */
[C---:B-----5:R-:W-:Y:S02]  /*2ccb0*/  FMUL.FTZ R8, R2.reuse, R160 ;  /* 0x000000a002087220 */ /* 0x060fe40000410000 */
[----:B------:R-:W-:Y:S02]  /*2ccc0*/  FADD.FTZ R0, R9, R0 ;  /* 0x0000000009007221 */ /* 0x000fe40000010000 */
[C---:B------:R-:W-:Y:S01]  /*2ccd0*/  FMUL.FTZ R4, R2.reuse, R164 ;  /* 0x000000a402047220 */ /* 0x040fe20000410000 */
[----:B------:R-:W1:Y:S01]  /*2cce0*/  MUFU.EX2 R157, R37 ;  /* 0x00000025009d7308 */ /* 0x000e620000000800 */
[C---:B------:R-:W-:Y:S02]  /*2ccf0*/  FMUL.FTZ R5, R2.reuse, R165 ;  /* 0x000000a502057220 */ /* 0x040fe40000410000 */
[C---:B--2---:R-:W-:Y:S01]  /*2cd00*/  FFMA.FTZ R107, R2.reuse, R107, R40 ;  /* 0x0000006b026b7223 */ /* 0x044fe20000010028 */
[----:B------:R-:W-:Y:S01]  /*2cd10*/  F2FP.PACK_AB R40, R159, R40 ;  /* 0x000000289f28723e */ /* 0x000fe200000000ff */
[C---:B------:R-:W-:Y:S01]  /*2cd20*/  FADD.FTZ R0, R43.reuse, R0 ;  /* 0x000000002b007221 */ /* 0x040fe20000010000 */
[----:B------:R-:W-:Y:S01]  /*2cd30*/  F2FP.PACK_AB R43, R43, R9 ;  /* 0x000000092b2b723e */ /* 0x000fe200000000ff */
[C---:B------:R-:W-:Y:S02]  /*2cd40*/  FMUL.FTZ R9, R2.reuse, R161 ;  /* 0x000000a102097220 */ /* 0x040fe40000410000 */
[C---:B------:R-:W-:Y:S01]  /*2cd50*/  FMUL.FTZ R12, R2.reuse, R156 ;  /* 0x0000009c020c7220 */ /* 0x040fe20000410000 */
[----:B------:R-:W2:Y:S01]  /*2cd60*/  MUFU.EX2 R37, R39 ;  /* 0x0000002700257308 */ /* 0x000ea20000000800 */
[C---:B------:R-:W-:Y:S02]  /*2cd70*/  FMUL.FTZ R16, R2.reuse, R152 ;  /* 0x0000009802107220 */ /* 0x040fe40000410000 */
[C---:B------:R-:W-:Y:S02]  /*2cd80*/  FMUL.FTZ R17, R2.reuse, R153 ;  /* 0x0000009902117220 */ /* 0x040fe40000410000 */
[C---:B------:R-:W-:Y:S02]  /*2cd90*/  FMUL.FTZ R20, R2.reuse, R148 ;  /* 0x0000009402147220 */ /* 0x040fe40000410000 */
[C---:B------:R-:W-:Y:S02]  /*2cda0*/  FMUL.FTZ R21, R2.reuse, R149 ;  /* 0x0000009502157220 */ /* 0x040fe40000410000 */
[C---:B------:R-:W-:Y:S01]  /*2cdb0*/  FMUL.FTZ R24, R2.reuse, R144 ;  /* 0x0000009002187220 */ /* 0x040fe20000410000 */
[----:B------:R-:W-:Y:S01]  /*2cdc0*/  MUFU.EX2 R156, R48 ;  /* 0x00000030009c7308 */ /* 0x000fe20000000800 */
[C---:B------:R-:W-:Y:S02]  /*2cdd0*/  FMUL.FTZ R25, R2.reuse, R145 ;  /* 0x0000009102197220 */ /* 0x040fe40000410000 */
[----:B------:R-:W-:Y:S01]  /*2cde0*/  FMUL.FTZ R28, R2, R140 ;  /* 0x0000008c021c7220 */ /* 0x000fe20000410000 */
[----:B-1----:R-:W-:Y:S01]  /*2cdf0*/  F2FP.PACK_AB R42, R158, R157 ;  /* 0x0000009d9e2a723e */ /* 0x002fe200000000ff */
[C---:B------:R-:W-:Y:S02]  /*2ce00*/  FMUL.FTZ R29, R2.reuse, R141 ;  /* 0x0000008d021d7220 */ /* 0x040fe40000410000 */
[C---:B------:R-:W-:Y:S02]  /*2ce10*/  FMUL.FTZ R32, R2.reuse, R136 ;  /* 0x0000008802207220 */ /* 0x040fe40000410000 */
[----:B------:R-:W-:Y:S01]  /*2ce20*/  FMUL.FTZ R33, R2, R137 ;  /* 0x0000008902217220 */ /* 0x000fe20000410000 */
[----:B------:R1:W-:Y:S01]  /*2ce30*/  MUFU.EX2 R153, R50 ;  /* 0x0000003200997308 */ /* 0x0003e20000000800 */
[C---:B----4-:R-:W-:Y:S05]  /*2ce40*/  HMMA.16816.F32 R4, R40.reuse, R44, R4 ;  /* 0x0000002c2804723c */ /* 0x050fea0000001804 */
[----:B--2---:R-:W-:Y:S03]  /*2ce50*/  FADD.FTZ R0, R37, R0 ;  /* 0x0000000025007221 */ /* 0x004fe60000010000 */
[C---:B------:R-:W-:Y:S01]  /*2ce60*/  HMMA.16816.F32 R8, R40.reuse, R46, R8 ;  /* 0x0000002e2808723c */ /* 0x040fe20000001808 */
[----:B------:R-:W2:Y:S01]  /*2ce70*/  MUFU.EX2 R2, R62 ;  /* 0x0000003e00027308 */ /* 0x000ea20000000800 */
[----:B------:R-:W3:Y:S09]  /*2ce80*/  LDSM.16.MT88.4 R44, [R181+0xa000] ;  /* 0x00a00000b52c783b */ /* 0x000ef20000004200 */
[----:B------:R-:W4:Y:S01]  /*2ce90*/  MUFU.EX2 R39, R63 ;  /* 0x0000003f00277308 */ /* 0x000f220000000800 */
[----:B-1----:R-:W-:Y:S09]  /*2cea0*/  LDSM.16.MT88.4 R48, [R181+0xa800] ;  /* 0x00a80000b530783b */ /* 0x002ff20000004200 */
[----:B------:R-:W-:Y:S01]  /*2ceb0*/  MUFU.EX2 R152, R52 ;  /* 0x0000003400987308 */ /* 0x000fe20000000800 */
[----:B--2---:R-:W-:Y:S09]  /*2cec0*/  FADD.FTZ R0, R2, R0 ;  /* 0x0000000002007221 */ /* 0x004ff20000010000 */
[----:B------:R1:W-:Y:S01]  /*2ced0*/  MUFU.EX2 R149, R54 ;  /* 0x0000003600957308 */ /* 0x0003e20000000800 */
[----:B----4-:R-:W-:Y:S04]  /*2cee0*/  FADD.FTZ R0, R39, R0 ;  /* 0x0000000027007221 */ /* 0x010fe80000010000 */
[----:B------:R-:W-:Y:S05]  /*2cef0*/  FADD.FTZ R0, R38, R0 ;  /* 0x0000000026007221 */ /* 0x000fea0000010000 */
[----:B------:R-:W-:Y:S01]  /*2cf00*/  MUFU.EX2 R141, R58 ;  /* 0x0000003a008d7308 */ /* 0x000fe20000000800 */
[C---:B---3--:R-:W-:Y:S08]  /*2cf10*/  HMMA.16816.F32 R12, R40.reuse, R44, R12 ;  /* 0x0000002c280c723c */ /* 0x048ff0000000180c */
[C---:B------:R-:W-:Y:S01]  /*2cf20*/  HMMA.16816.F32 R16, R40.reuse, R46, R16 ;  /* 0x0000002e2810723c */ /* 0x040fe20000001810 */
[----:B------:R2:W-:Y:S01]  /*2cf30*/  MUFU.EX2 R148, R59 ;  /* 0x0000003b00947308 */ /* 0x0005e20000000800 */
[----:B------:R-:W3:Y:S08]  /*2cf40*/  LDSM.16.MT88.4 R44, [R179+0xa000] ;  /* 0x00a00000b32c783b */ /* 0x000ef00000004200 */
[----:B-1----:R-:W-:Y:S01]  /*2cf50*/  LDSM.16.MT88.4 R52, [R179+0xb000] ;  /* 0x00b00000b334783b */ /* 0x002fe20000004200 */
[----:B------:R1:W-:Y:S10]  /*2cf60*/  MUFU.EX2 R144, R61 ;  /* 0x0000003d00907308 */ /* 0x0003f40000000800 */
[----:B------:R-:W-:Y:S01]  /*2cf70*/  MUFU.EX2 R145, R66 ;  /* 0x0000004200917308 */ /* 0x000fe20000000800 */
[----:B--2---:R-:W-:Y:S09]  /*2cf80*/  LDSM.16.MT88.4 R56, [R178+0xb800] ;  /* 0x00b80000b238783b */ /* 0x004ff20000004200 */
[----:B------:R-:W-:Y:S01]  /*2cf90*/  MUFU.EX2 R146, R69 ;  /* 0x0000004500927308 */ /* 0x000fe20000000800 */
[----:B-1----:R-:W-:Y:S09]  /*2cfa0*/  LDSM.16.MT88.4 R60, [R179+0xc000] ;  /* 0x00c00000b33c783b */ /* 0x002ff20000004200 */
[----:B------:R-:W-:Y:S01]  /*2cfb0*/  MUFU.EX2 R69, R201 ;  /* 0x000000c900457308 */ /* 0x000fe20000000800 */
[C---:B---3--:R-:W-:Y:S08]  /*2cfc0*/  HMMA.16816.F32 R20, R40.reuse, R44, R20 ;  /* 0x0000002c2814723c */ /* 0x048ff00000001814 */
[C---:B------:R-:W-:Y:S01]  /*2cfd0*/  HMMA.16816.F32 R24, R40.reuse, R46, R24 ;  /* 0x0000002e2818723c */ /* 0x040fe20000001818 */
[----:B------:R-:W1:Y:S01]  /*2cfe0*/  LDSM.16.MT88.4 R44, [R180+0xa000] ;  /* 0x00a00000b42c783b */ /* 0x000e620000004200 */
[----:B------:R-:W-:Y:S10]  /*2cff0*/  MUFU.EX2 R80, R200 ;  /* 0x000000c800507308 */ /* 0x000ff40000000800 */
[----:B------:R-:W-:Y:S10]  /*2d000*/  MUFU.EX2 R140, R70 ;  /* 0x00000046008c7308 */ /* 0x000ff40000000800 */
[----:B------:R-:W-:Y:S10]  /*2d010*/  MUFU.EX2 R135, R71 ;  /* 0x0000004700877308 */ /* 0x000ff40000000800 */
[----:B------:R-:W-:Y:S01]  /*2d020*/  MUFU.EX2 R92, R92 ;  /* 0x0000005c005c7308 */ /* 0x000fe20000000800 */
[C---:B-1----:R-:W-:Y:S09]  /*2d030*/  HMMA.16816.F32 R28, R40.reuse, R44, R28 ;  /* 0x0000002c281c723c */ /* 0x042ff2000000181c */
[----:B------:R-:W-:Y:S01]  /*2d040*/  MUFU.EX2 R137, R76 ;  /* 0x0000004c00897308 */ /* 0x000fe20000000800 */
[----:B------:R-:W-:Y:S01]  /*2d050*/  HMMA.16816.F32 R32, R40, R46, R32 ;  /* 0x0000002e2820723c */ /* 0x000fe20000001820 */
[----:B------:R-:W1:Y:S08]  /*2d060*/  LDSM.16.MT88.4 R44, [R178+0xa800] ;  /* 0x00a80000b22c783b */ /* 0x000e700000004200 */
[----:B------:R-:W-:Y:S03]  /*2d070*/  MUFU.EX2 R139, R75 ;  /* 0x0000004b008b7308 */ /* 0x000fe60000000800 */
[----:B------:R-:W-:Y:S02]  /*2d080*/  F2FP.PACK_AB R40, R156, R155 ;  /* 0x0000009b9c28723e */ /* 0x000fe400000000ff */
[----:B------:R-:W-:Y:S02]  /*2d090*/  F2FP.PACK_AB R42, R154, R153 ;  /* 0x000000999a2a723e */ /* 0x000fe400000000ff */
[----:B------:R-:W-:Y:S03]  /*2d0a0*/  F2FP.PACK_AB R41, R2, R37 ;  /* 0x000000250229723e */ /* 0x000fe600000000ff */
[----:B------:R-:W-:Y:S01]  /*2d0b0*/  MUFU.EX2 R138, R74 ;  /* 0x0000004a008a7308 */ /* 0x000fe20000000800 */
[----:B------:R-:W-:Y:S09]  /*2d0c0*/  F2FP.PACK_AB R43, R38, R39 ;  /* 0x00000027262b723e */ /* 0x000ff200000000ff */
[----:B------:R-:W2:Y:S10]  /*2d0d0*/  MUFU.EX2 R37, R130 ;  /* 0x0000008200257308 */ /* 0x000eb40000000800 */
[----:B------:R-:W3:Y:S01]  /*2d0e0*/  MUFU.EX2 R2, R73 ;  /* 0x0000004900027308 */ /* 0x000ee20000000800 */
[C---:B-1----:R-:W-:Y:S09]  /*2d0f0*/  HMMA.16816.F32 R4, R40.reuse, R44, R4 ;  /* 0x0000002c2804723c */ /* 0x042ff20000001804 */
[----:B------:R-:W1:Y:S03]  /*2d100*/  MUFU.EX2 R39, R68 ;  /* 0x0000004400277308 */ /* 0x000e660000000800 */
[----:B--2---:R-:W-:Y:S01]  /*2d110*/  FADD.FTZ R0, R37, R0 ;  /* 0x0000000025007221 */ /* 0x004fe20000010000 */
[C---:B------:R-:W-:Y:S01]  /*2d120*/  HMMA.16816.F32 R8, R40.reuse, R46, R8 ;  /* 0x0000002e2808723c */ /* 0x040fe20000001808 */
[----:B------:R-:W2:Y:S05]  /*2d130*/  LDSM.16.MT88.4 R44, [R179+0xa800] ;  /* 0x00a80000b32c783b */ /* 0x000eaa0000004200 */
[----:B------:R-:W4:Y:S02]  /*2d140*/  MUFU.EX2 R38, R65 ;  /* 0x0000004100267308 */ /* 0x000f240000000800 */
[C---:B------:R-:W-:Y:S04]  /*2d150*/  HMMA.16816.F32 R12, R40.reuse, R48, R12 ;  /* 0x00000030280c723c */ /* 0x040fe8000000180c */
[----:B---3--:R-:W-:Y:S04]  /*2d160*/  FADD.FTZ R0, R2, R0 ;  /* 0x0000000002007221 */ /* 0x008fe80000010000 */
[----:B------:R-:W-:Y:S01]  /*2d170*/  MUFU.EX2 R65, R173 ;  /* 0x000000ad00417308 */ /* 0x000fe20000000800 */
[C---:B------:R-:W-:Y:S01]  /*2d180*/  HMMA.16816.F32 R16, R40.reuse, R50, R16 ;  /* 0x000000322810723c */ /* 0x040fe20000001810 */
[----:B------:R-:W3:Y:S02]  /*2d190*/  LDSM.16.MT88.4 R48, [R180+0xa800] ;  /* 0x00a80000b430783b */ /* 0x000ee40000004200 */
[----:B-1----:R-:W-:Y:S06]  /*2d1a0*/  FADD.FTZ R0, R39, R0 ;  /* 0x0000000027007221 */ /* 0x002fec0000010000 */
[----:B------:R-:W-:Y:S03]  /*2d1b0*/  MUFU.EX2 R68, R171 ;  /* 0x000000ab00447308 */ /* 0x000fe60000000800 */
[----:B----4-:R-:W-:Y:S07]  /*2d1c0*/  FADD.FTZ R0, R38, R0 ;  /* 0x0000000026007221 */ /* 0x010fee0000010000 */
[----:B------:R-:W-:Y:S01]  /*2d1d0*/  MUFU.EX2 R73, R220 ;  /* 0x000000dc00497308 */ /* 0x000fe20000000800 */
[C---:B--2---:R-:W-:Y:S09]  /*2d1e0*/  HMMA.16816.F32 R20, R40.reuse, R44, R20 ;  /* 0x0000002c2814723c */ /* 0x044ff20000001814 */
[----:B------:R-:W-:Y:S01]  /*2d1f0*/  MUFU.EX2 R130, R72 ;  /* 0x0000004800827308 */ /* 0x000fe20000000800 */
[C---:B------:R-:W-:Y:S01]  /*2d200*/  HMMA.16816.F32 R24, R40.reuse, R46, R24 ;  /* 0x0000002e2818723c */ /* 0x040fe20000001818 */
[----:B------:R-:W1:Y:S08]  /*2d210*/  LDSM.16.MT88.4 R44, [R178+0xb000] ;  /* 0x00b00000b22c783b */ /* 0x000e700000004200 */
[----:B------:R-:W-:Y:S01]  /*2d220*/  MUFU.EX2 R85, R222 ;  /* 0x000000de00557308 */ /* 0x000fe20000000800 */
[C---:B---3--:R-:W-:Y:S09]  /*2d230*/  HMMA.16816.F32 R28, R40.reuse, R48, R28 ;  /* 0x00000030281c723c */ /* 0x048ff2000000181c */
[----:B------:R-:W-:Y:S01]  /*2d240*/  MUFU.EX2 R84, R221 ;  /* 0x000000dd00547308 */ /* 0x000fe20000000800 */
[----:B------:R-:W-:Y:S01]  /*2d250*/  HMMA.16816.F32 R32, R40, R50, R32 ;  /* 0x000000322820723c */ /* 0x000fe20000001820 */
[----:B------:R-:W2:Y:S06]  /*2d260*/  LDSM.16.MT88.4 R48, [R181+0xb000] ;  /* 0x00b00000b530783b */ /* 0x000eac0000004200 */
[----:B------:R-:W-:Y:S02]  /*2d270*/  F2FP.PACK_AB R41, R2, R37 ;  /* 0x000000250229723e */ /* 0x000fe400000000ff */
[----:B------:R-:W-:Y:S01]  /*2d280*/  F2FP.PACK_AB R43, R38, R39 ;  /* 0x00000027262b723e */ /* 0x000fe200000000ff */
[----:B------:R-:W3:Y:S02]  /*2d290*/  MUFU.EX2 R37, R169 ;  /* 0x000000a900257308 */ /* 0x000ee40000000800 */
[----:B------:R-:W-:Y:S02]  /*2d2a0*/  F2FP.PACK_AB R40, R152, R150 ;  /* 0x000000969828723e */ /* 0x000fe400000000ff */
[----:B------:R-:W-:Y:S06]  /*2d2b0*/  F2FP.PACK_AB R42, R151, R149 ;  /* 0x00000095972a723e */ /* 0x000fec00000000ff */
[----:B------:R-:W4:Y:S01]  /*2d2c0*/  MUFU.EX2 R2, R168 ;  /* 0x000000a800027308 */ /* 0x000f220000000800 */
[C---:B-1----:R-:W-:Y:S09]  /*2d2d0*/  HMMA.16816.F32 R4, R40.reuse, R44, R4 ;  /* 0x0000002c2804723c */ /* 0x042ff20000001804 */
[----:B------:R-:W1:Y:S01]  /*2d2e0*/  MUFU.EX2 R39, R134 ;  /* 0x0000008600277308 */ /* 0x000e620000000800 */
[C---:B------:R-:W-:Y:S01]  /*2d2f0*/  HMMA.16816.F32 R8, R40.reuse, R46, R8 ;  /* 0x0000002e2808723c */ /* 0x040fe20000001808 */
[----:B------:R-:W5:Y:S02]  /*2d300*/  LDSM.16.MT88.4 R44, [R180+0xb000] ;  /* 0x00b00000b42c783b */ /* 0x000f640000004200 */
[----:B---3--:R-:W-:Y:S06]  /*2d310*/  FADD.FTZ R0, R37, R0 ;  /* 0x0000000025007221 */ /* 0x008fec0000010000 */
[----:B------:R-:W-:Y:S01]  /*2d320*/  MUFU.EX2 R134, R78 ;  /* 0x0000004e00867308 */ /* 0x000fe20000000800 */
[C---:B--2---:R-:W-:Y:S03]  /*2d330*/  HMMA.16816.F32 R12, R40.reuse, R48, R12 ;  /* 0x00000030280c723c */ /* 0x044fe6000000180c */
[C---:B----4-:R-:W-:Y:S04]  /*2d340*/  FADD.FTZ R0, R2.reuse, R0 ;  /* 0x0000000002007221 */ /* 0x050fe80000010000 */
[----:B------:R-:W-:Y:S01]  /*2d350*/  F2FP.PACK_AB R48, R147, R142 ;  /* 0x0000008e9330723e */ /* 0x000fe200000000ff */
[C---:B------:R-:W-:Y:S01]  /*2d360*/  HMMA.16816.F32 R16, R40.reuse, R50, R16 ;  /* 0x000000322810723c */ /* 0x040fe20000001810 */
[----:B------:R-:W2:Y:S03]  /*2d370*/  MUFU.EX2 R38, R131 ;  /* 0x0000008300267308 */ /* 0x000ea60000000800 */
[----:B------:R-:W-:Y:S01]  /*2d380*/  F2FP.PACK_AB R49, R2, R37 ;  /* 0x000000250231723e */ /* 0x000fe200000000ff */
[----:B-1----:R-:W-:Y:S02]  /*2d390*/  FADD.FTZ R0, R39, R0 ;  /* 0x0000000027007221 */ /* 0x002fe40000010000 */
[----:B------:R-:W-:Y:S01]  /*2d3a0*/  F2FP.PACK_AB R50, R144, R141 ;  /* 0x0000008d9032723e */ /* 0x000fe200000000ff */
[C---:B------:R-:W-:Y:S03]  /*2d3b0*/  HMMA.16816.F32 R20, R40.reuse, R52, R20 ;  /* 0x000000342814723c */ /* 0x040fe60000001814 */
[----:B------:R-:W1:Y:S05]  /*2d3c0*/  MUFU.EX2 R37, R228 ;  /* 0x000000e400257308 */ /* 0x000e6a0000000800 */
[C---:B------:R-:W-:Y:S01]  /*2d3d0*/  HMMA.16816.F32 R24, R40.reuse, R54, R24 ;  /* 0x000000362818723c */ /* 0x040fe20000001818 */
[----:B------:R-:W3:Y:S04]  /*2d3e0*/  LDSM.16.MT88.4 R52, [R181+0xb800] ;  /* 0x00b80000b534783b */ /* 0x000ee80000004200 */
[----:B------:R-:W4:Y:S03]  /*2d3f0*/  MUFU.EX2 R2, R227 ;  /* 0x000000e300027308 */ /* 0x000f260000000800 */
[C---:B-----5:R-:W-:Y:S04]  /*2d400*/  HMMA.16816.F32 R28, R40.reuse, R44, R28 ;  /* 0x0000002c281c723c */ /* 0x060fe8000000181c */
[C---:B--2---:R-:W-:Y:S01]  /*2d410*/  F2FP.PACK_AB R51, R38.reuse, R39 ;  /* 0x000000272633723e */ /* 0x044fe200000000ff */
[----:B------:R-:W-:Y:S02]  /*2d420*/  FADD.FTZ R0, R38, R0 ;  /* 0x0000000026007221 */ /* 0x000fe40000010000 */
[----:B------:R-:W2:Y:S01]  /*2d430*/  MUFU.EX2 R39, R226 ;  /* 0x000000e200277308 */ /* 0x000ea20000000800 */
[----:B------:R-:W-:Y:S01]  /*2d440*/  HMMA.16816.F32 R32, R40, R46, R32 ;  /* 0x0000002e2820723c */ /* 0x000fe20000001820 */
[----:B------:R-:W5:Y:S03]  /*2d450*/  LDSM.16.MT88.4 R40, [R179+0xb800] ;  /* 0x00b80000b328783b */ /* 0x000f660000004200 */
[----:B------:R-:W-:Y:S04]  /*2d460*/  FADD.FTZ R0, R65, R0 ;  /* 0x0000000041007221 */ /* 0x000fe80000010000 */
[C---:B------:R-:W-:Y:S01]  /*2d470*/  HMMA.16816.F32 R4, R48.reuse, R56, R4 ;  /* 0x000000383004723c */ /* 0x040fe20000001804 */
[----:B------:R-:W1:Y:S01]  /*2d480*/  LDSM.16.MT88.4 R44, [R180+0xb800] ;  /* 0x00b80000b42c783b */ /* 0x000e620000004200 */
[----:B------:R-:W1:Y:S03]  /*2d490*/  MUFU.EX2 R38, R225 ;  /* 0x000000e100267308 */ /* 0x000e660000000800 */
[----:B------:R-:W-:Y:S03]  /*2d4a0*/  FADD.FTZ R0, R64, R0 ;  /* 0x0000000040007221 */ /* 0x000fe60000010000 */
[C---:B------:R-:W-:Y:S01]  /*2d4b0*/  HMMA.16816.F32 R8, R48.reuse, R58, R8 ;  /* 0x0000003a3008723c */ /* 0x040fe20000001808 */
[----:B------:R-:W-:Y:S03]  /*2d4c0*/  LDSM.16.MT88.4 R56, [R181+0xc000] ;  /* 0x00c00000b538783b */ /* 0x000fe60000004200 */
[----:B------:R-:W-:Y:S01]  /*2d4d0*/  FADD.FTZ R0, R68, R0 ;  /* 0x0000000044007221 */ /* 0x000fe20000010000 */
[----:B------:R-:W-:Y:S03]  /*2d4e0*/  MUFU.EX2 R131, R77 ;  /* 0x0000004d00837308 */ /* 0x000fe60000000800 */
[C---:B---3--:R-:W-:Y:S04]  /*2d4f0*/  HMMA.16816.F32 R12, R48.reuse, R52, R12 ;  /* 0x00000034300c723c */ /* 0x048fe8000000180c */
[----:B------:R-:W-:Y:S03]  /*2d500*/  FADD.FTZ R0, R67, R0 ;  /* 0x0000000043007221 */ /* 0x000fe60000010000 */
[----:B------:R-:W3:Y:S01]  /*2d510*/  MUFU.EX2 R78, R224 ;  /* 0x000000e0004e7308 */ /* 0x000ee20000000800 */
[C---:B------:R-:W-:Y:S01]  /*2d520*/  HMMA.16816.F32 R16, R48.reuse, R54, R16 ;  /* 0x000000363010723c */ /* 0x040fe20000001810 */
[----:B------:R-:W2:Y:S03]  /*2d530*/  LDSM.16.MT88.4 R52, [R178+0xc000] ;  /* 0x00c00000b234783b */ /* 0x000ea60000004200 */
[----:B------:R-:W-:Y:S04]  /*2d540*/  FADD.FTZ R0, R73, R0 ;  /* 0x0000000049007221 */ /* 0x000fe80000010000 */
[----:B------:R-:W-:Y:S01]  /*2d550*/  FADD.FTZ R0, R69, R0 ;  /* 0x0000000045007221 */ /* 0x000fe20000010000 */
[C---:B-----5:R-:W-:Y:S01]  /*2d560*/  HMMA.16816.F32 R20, R48.reuse, R40, R20 ;  /* 0x000000283014723c */ /* 0x060fe20000001814 */
[----:B------:R-:W5:Y:S02]  /*2d570*/  MUFU.EX2 R77, R223 ;  /* 0x000000df004d7308 */ /* 0x000f640000000800 */
[----:B------:R-:W-:Y:S04]  /*2d580*/  FADD.FTZ R0, R80, R0 ;  /* 0x0000000050007221 */ /* 0x000fe80000010000 */
[----:B------:R-:W-:Y:S01]  /*2d590*/  F2FP.PACK_AB R41, R64, R65 ;  /* 0x000000414029723e */ /* 0x000fe200000000ff */
[C---:B------:R-:W-:Y:S03]  /*2d5a0*/  HMMA.16816.F32 R24, R48.reuse, R42, R24 ;  /* 0x0000002a3018723c */ /* 0x040fe60000001818 */
[----:B------:R-:W-:Y:S01]  /*2d5b0*/  MUFU.EX2 R136, R81 ;  /* 0x0000005100887308 */ /* 0x000fe20000000800 */
[----:B------:R-:W-:Y:S01]  /*2d5c0*/  F2FP.PACK_AB R40, R148, R143 ;  /* 0x0000008f9428723e */ /* 0x000fe200000000ff */
[----:B------:R-:W-:Y:S02]  /*2d5d0*/  FADD.FTZ R0, R79, R0 ;  /* 0x000000004f007221 */ /* 0x000fe40000010000 */
[----:B------:R-:W-:Y:S01]  /*2d5e0*/  F2FP.PACK_AB R43, R67, R68 ;  /* 0x00000044432b723e */ /* 0x000fe200000000ff */
[C---:B-1----:R-:W-:Y:S01]  /*2d5f0*/  HMMA.16816.F32 R28, R48.reuse, R44, R28 ;  /* 0x0000002c301c723c */ /* 0x042fe2000000181c */
[----:B------:R-:W-:Y:S03]  /*2d600*/  LDSM.16.MT88.4 R64, [R181+0xc800] ;  /* 0x00c80000b540783b */ /* 0x000fe60000004200 */
[----:B------:R-:W-:Y:S01]  /*2d610*/  F2FP.PACK_AB R42, R146, R145 ;  /* 0x00000091922a723e */ /* 0x000fe200000000ff */
[----:B------:R-:W-:Y:S01]  /*2d620*/  MUFU.EX2 R83, R83 ;  /* 0x0000005300537308 */ /* 0x000fe20000000800 */
[----:B------:R-:W-:Y:S02]  /*2d630*/  FADD.FTZ R0, R37, R0 ;  /* 0x0000000025007221 */ /* 0x000fe40000010000 */
[----:B------:R-:W-:Y:S01]  /*2d640*/  HMMA.16816.F32 R32, R48, R46, R32 ;  /* 0x0000002e3020723c */ /* 0x000fe20000001820 */
[----:B------:R-:W1:Y:S03]  /*2d650*/  LDSM.16.MT88.4 R44, [R180+0xc000] ;  /* 0x00c00000b42c783b */ /* 0x000e660000004200 */
[----:B----4-:R-:W-:Y:S03]  /*2d660*/  FADD.FTZ R0, R2, R0 ;  /* 0x0000000002007221 */ /* 0x010fe60000010000 */
[----:B------:R-:W-:Y:S01]  /*2d670*/  F2FP.PACK_AB R49, R69, R73 ;  /* 0x000000494531723e */ /* 0x000fe200000000ff */
[C---:B--2---:R-:W-:Y:S01]  /*2d680*/  HMMA.16816.F32 R4, R40.reuse, R52, R4 ;  /* 0x000000342804723c */ /* 0x044fe20000001804 */
[----:B------:R-:W-:Y:S04]  /*2d690*/  MUFU.EX2 R69, R248 ;  /* 0x000000f800457308 */ /* 0x000fe80000000800 */
[----:B------:R-:W-:Y:S01]  /*2d6a0*/  F2FP.PACK_AB R51, R79, R80 ;  /* 0x000000504f33723e */ /* 0x000fe200000000ff */
[----:B------:R-:W-:Y:S01]  /*2d6b0*/  FADD.FTZ R0, R39, R0 ;  /* 0x0000000027007221 */ /* 0x000fe20000010000 */
[----:B------:R-:W-:Y:S01]  /*2d6c0*/  F2FP.PACK_AB R48, R135, R140 ;  /* 0x0000008c8730723e */ /* 0x000fe200000000ff */
[C---:B------:R-:W-:Y:S01]  /*2d6d0*/  HMMA.16816.F32 R8, R40.reuse, R54, R8 ;  /* 0x000000362808723c */ /* 0x040fe20000001808 */
[----:B------:R-:W2:Y:S02]  /*2d6e0*/  LDSM.16.MT88.4 R52, [R178+0xc800] ;  /* 0x00c80000b234783b */ /* 0x000ea40000004200 */
[----:B------:R-:W-:Y:S01]  /*2d6f0*/  MUFU.EX2 R80, R93 ;  /* 0x0000005d00507308 */ /* 0x000fe20000000800 */
[----:B------:R-:W-:Y:S01]  /*2d700*/  F2FP.PACK_AB R50, R134, R130 ;  /* 0x000000828632723e */ /* 0x000fe200000000ff */
[----:B------:R-:W-:Y:S03]  /*2d710*/  FADD.FTZ R0, R38, R0 ;  /* 0x0000000026007221 */ /* 0x000fe60000010000 */
[C---:B------:R-:W-:Y:S04]  /*2d720*/  HMMA.16816.F32 R12, R40.reuse, R56, R12 ;  /* 0x00000038280c723c */ /* 0x040fe8000000180c */
[----:B---3--:R-:W-:Y:S01]  /*2d730*/  FADD.FTZ R0, R78, R0 ;  /* 0x000000004e007221 */ /* 0x008fe20000010000 */
[----:B------:R-:W-:Y:S03]  /*2d740*/  MUFU.EX2 R79, R96 ;  /* 0x00000060004f7308 */ /* 0x000fe60000000800 */
[C---:B------:R-:W-:Y:S01]  /*2d750*/  HMMA.16816.F32 R16, R40.reuse, R58, R16 ;  /* 0x0000003a2810723c */ /* 0x040fe20000001810 */
[----:B------:R-:W3:Y:S03]  /*2d760*/  LDSM.16.MT88.4 R56, [R179+0xc800] ;  /* 0x00c80000b338783b */ /* 0x000ee60000004200 */
[----:B-----5:R-:W-:Y:S03]  /*2d770*/  FADD.FTZ R0, R77, R0 ;  /* 0x000000004d007221 */ /* 0x020fe60000010000 */
[----:B------:R-:W-:Y:S01]  /*2d780*/  MUFU.EX2 R86, R86 ;  /* 0x0000005600567308 */ /* 0x000fe20000000800 */
[C---:B------:R-:W-:Y:S04]  /*2d790*/  HMMA.16816.F32 R20, R40.reuse, R60, R20 ;  /* 0x0000003c2814723c */ /* 0x040fe80000001814 */
[----:B------:R-:W-:Y:S04]  /*2d7a0*/  FADD.FTZ R0, R85, R0 ;  /* 0x0000000055007221 */ /* 0x000fe80000010000 */
[C---:B------:R-:W-:Y:S01]  /*2d7b0*/  HMMA.16816.F32 R24, R40.reuse, R62, R24 ;  /* 0x0000003e2818723c */ /* 0x040fe20000001818 */
[----:B------:R-:W4:Y:S01]  /*2d7c0*/  LDSM.16.MT88.4 R60, [R180+0xc800] ;  /* 0x00c80000b43c783b */ /* 0x000f220000004200 */
[----:B------:R-:W5:Y:S02]  /*2d7d0*/  MUFU.EX2 R81, R229 ;  /* 0x000000e500517308 */ /* 0x000f640000000800 */
[----:B------:R-:W-:Y:S04]  /*2d7e0*/  FADD.FTZ R0, R84, R0 ;  /* 0x0000000054007221 */ /* 0x000fe80000010000 */
[C---:B-1----:R-:W-:Y:S04]  /*2d7f0*/  HMMA.16816.F32 R28, R40.reuse, R44, R28 ;  /* 0x0000002c281c723c */ /* 0x042fe8000000181c */
[----:B------:R-:W1:Y:S04]  /*2d800*/  MUFU.EX2 R76, R230 ;  /* 0x000000e6004c7308 */ /* 0x000e680000000800 */
[----:B------:R-:W-:Y:S01]  /*2d810*/  HMMA.16816.F32 R32, R40, R46, R32 ;  /* 0x0000002e2820723c */ /* 0x000fe20000001820 */
[----:B------:R-:W4:Y:S05]  /*2d820*/  LDSM.16.MT88.4 R44, [R178+0xd000] ;  /* 0x00d00000b22c783b */ /* 0x000f2a0000004200 */
[----:B------:R-:W3:Y:S01]  /*2d830*/  MUFU.EX2 R71, R231 ;  /* 0x000000e700477308 */ /* 0x000ee20000000800 */
[----:B------:R-:W-:Y:S01]  /*2d840*/  F2FP.PACK_AB R41, R2, R37 ;  /* 0x000000250229723e */ /* 0x000fe200000000ff */
[C---:B--2---:R-:W-:Y:S05]  /*2d850*/  HMMA.16816.F32 R4, R48.reuse, R52, R4 ;  /* 0x000000343004723c */ /* 0x044fea0000001804 */
[----:B------:R-:W-:Y:S01]  /*2d860*/  F2FP.PACK_AB R43, R38, R39 ;  /* 0x00000027262b723e */ /* 0x000fe200000000ff */
[----:B-----5:R-:W-:Y:S01]  /*2d870*/  FADD.FTZ R0, R81, R0 ;  /* 0x0000000051007221 */ /* 0x020fe20000010000 */
[----:B------:R-:W-:Y:S01]  /*2d880*/  F2FP.PACK_AB R40, R137, R131 ;  /* 0x000000838928723e */ /* 0x000fe200000000ff */
[C---:B------:R-:W-:Y:S01]  /*2d890*/  HMMA.16816.F32 R8, R48.reuse, R54, R8 ;  /* 0x000000363008723c */ /* 0x040fe20000001808 */
[----:B------:R-:W2:Y:S01]  /*2d8a0*/  LDSM.16.MT88.4 R52, [R181+0xd000] ;  /* 0x00d00000b534783b */ /* 0x000ea20000004200 */
[----:B------:R-:W-:Y:S02]  /*2d8b0*/  MUFU.EX2 R2, R246 ;  /* 0x000000f600027308 */ /* 0x000fe40000000800 */
[----:B------:R-:W-:Y:S01]  /*2d8c0*/  F2FP.PACK_AB R42, R138, R139 ;  /* 0x0000008b8a2a723e */ /* 0x000fe200000000ff */
[----:B-1----:R-:W-:Y:S03]  /*2d8d0*/  FADD.FTZ R0, R76, R0 ;  /* 0x000000004c007221 */ /* 0x002fe60000010000 */
[C---:B------:R-:W-:Y:S04]  /*2d8e0*/  HMMA.16816.F32 R12, R48.reuse, R64, R12 ;  /* 0x00000040300c723c */ /* 0x040fe8000000180c */
[----:B------:R-:W-:Y:S01]  /*2d8f0*/  MUFU.EX2 R38, R250 ;  /* 0x000000fa00267308 */ /* 0x000fe20000000800 */
[----:B---3--:R-:W-:Y:S03]  /*2d900*/  FADD.FTZ R0, R71, R0 ;  /* 0x0000000047007221 */ /* 0x008fe60000010000 */
[C---:B------:R-:W-:Y:S01]  /*2d910*/  HMMA.16816.F32 R16, R48.reuse, R66, R16 ;  /* 0x000000423010723c */ /* 0x040fe20000001810 */
[----:B------:R-:W-:Y:S05]  /*2d920*/  LDSM.16.MT88.4 R64, [R180+0xd000] ;  /* 0x00d00000b440783b */ /* 0x000fea0000004200 */
[----:B------:R-:W1:Y:S02]  /*2d930*/  MUFU.EX2 R68, R232 ;  /* 0x000000e800447308 */ /* 0x000e640000000800 */
[C---:B------:R-:W-:Y:S08]  /*2d940*/  HMMA.16816.F32 R20, R48.reuse, R56, R20 ;  /* 0x000000383014723c */ /* 0x040ff00000001814 */
[C---:B------:R-:W-:Y:S01]  /*2d950*/  HMMA.16816.F32 R24, R48.reuse, R58, R24 ;  /* 0x0000003a3018723c */ /* 0x040fe20000001818 */
[----:B------:R-:W3:Y:S01]  /*2d960*/  LDSM.16.MT88.4 R56, [R179+0xd000] ;  /* 0x00d00000b338783b */ /* 0x000ee20000004200 */
[----:B------:R-:W-:Y:S06]  /*2d970*/  MUFU.EX2 R87, R87 ;  /* 0x0000005700577308 */ /* 0x000fec0000000800 */
[C---:B----4-:R-:W-:Y:S04]  /*2d980*/  HMMA.16816.F32 R28, R48.reuse, R60, R28 ;  /* 0x0000003c301c723c */ /* 0x050fe8000000181c */
[----:B------:R-:W4:Y:S01]  /*2d990*/  MUFU.EX2 R90, R90 ;  /* 0x0000005a005a7308 */ /* 0x000f220000000800 */
[----:B-1----:R-:W-:Y:S03]  /*2d9a0*/  FADD.FTZ R0, R68, R0 ;  /* 0x0000000044007221 */ /* 0x002fe60000010000 */
[----:B------:R-:W-:Y:S01]  /*2d9b0*/  HMMA.16816.F32 R32, R48, R62, R32 ;  /* 0x0000003e3020723c */ /* 0x000fe20000001820 */
[----:B------:R-:W1:Y:S05]  /*2d9c0*/  LDSM.16.MT88.4 R48, [R178+0xd800] ;  /* 0x00d80000b230783b */ /* 0x000e6a0000004200 */
[----:B------:R-:W-:Y:S02]  /*2d9d0*/  MUFU.EX2 R91, R91 ;  /* 0x0000005b005b7308 */ /* 0x000fe40000000800 */
[C---:B------:R-:W-:Y:S01]  /*2d9e0*/  HMMA.16816.F32 R4, R40.reuse, R44, R4 ;  /* 0x0000002c2804723c */ /* 0x040fe20000001804 */
[----:B------:R-:W5:Y:S06]  /*2d9f0*/  LDSM.16.MT88.4 R60, [R181+0xd800] ;  /* 0x00d80000b53c783b */ /* 0x000f6c0000004200 */
[----:B------:R-:W-:Y:S01]  /*2da00*/  F2FP.PACK_AB R45, R77, R78 ;  /* 0x0000004e4d2d723e */ /* 0x000fe200000000ff */
[C---:B------:R-:W-:Y:S01]  /*2da10*/  HMMA.16816.F32 R8, R40.reuse, R46, R8 ;  /* 0x0000002e2808723c */ /* 0x040fe20000001808 */
[----:B------:R-:W-:Y:S03]  /*2da20*/  MUFU.EX2 R78, R97 ;  /* 0x00000061004e7308 */ /* 0x000fe60000000800 */
[----:B------:R-:W-:Y:S03]  /*2da30*/  F2FP.PACK_AB R44, R82, R136 ;  /* 0x00000088522c723e */ /* 0x000fe600000000ff */
[----:B------:R-:W-:Y:S01]  /*2da40*/  F2FP.PACK_AB R47, R84, R85 ;  /* 0x00000055542f723e */ /* 0x000fe200000000ff */
[C---:B--2---:R-:W-:Y:S03]  /*2da50*/  HMMA.16816.F32 R12, R40.reuse, R52, R12 ;  /* 0x00000034280c723c */ /* 0x044fe6000000180c */
[----:B------:R-:W-:Y:S01]  /*2da60*/  MUFU.EX2 R77, R100 ;  /* 0x00000064004d7308 */ /* 0x000fe20000000800 */
[----:B------:R-:W-:Y:S04]  /*2da70*/  F2FP.PACK_AB R46, R86, R83 ;  /* 0x00000053562e723e */ /* 0x000fe800000000ff */
[C---:B------:R-:W-:Y:S01]  /*2da80*/  HMMA.16816.F32 R16, R40.reuse, R54, R16 ;  /* 0x000000362810723c */ /* 0x040fe20000001810 */
[----:B------:R-:W2:Y:S04]  /*2da90*/  LDSM.16.MT88.4 R52, [R179+0xd800] ;  /* 0x00d80000b334783b */ /* 0x000ea80000004200 */
[----:B------:R-:W1:Y:S03]  /*2daa0*/  MUFU.EX2 R94, R94 ;  /* 0x0000005e005e7308 */ /* 0x000e660000000800 */
[C---:B---3--:R-:W-:Y:S07]  /*2dab0*/  HMMA.16816.F32 R20, R40.reuse, R56, R20 ;  /* 0x000000382814723c */ /* 0x048fee0000001814 */
[----:B------:R-:W3:Y:S01]  /*2dac0*/  MUFU.EX2 R75, R233 ;  /* 0x000000e9004b7308 */ /* 0x000ee20000000800 */
[C---:B------:R-:W-:Y:S01]  /*2dad0*/  HMMA.16816.F32 R24, R40.reuse, R58, R24 ;  /* 0x0000003a2818723c */ /* 0x040fe20000001818 */
[----:B------:R-:W2:Y:S07]  /*2dae0*/  LDSM.16.MT88.4 R56, [R180+0xd800] ;  /* 0x00d80000b438783b */ /* 0x000eae0000004200 */
[C---:B------:R-:W-:Y:S01]  /*2daf0*/  HMMA.16816.F32 R28, R40.reuse, R64, R28 ;  /* 0x00000040281c723c */ /* 0x040fe2000000181c */
[----:B------:R-:W2:Y:S07]  /*2db00*/  MUFU.EX2 R74, R234 ;  /* 0x000000ea004a7308 */ /* 0x000eae0000000800 */
[----:B------:R-:W-:Y:S01]  /*2db10*/  HMMA.16816.F32 R32, R40, R66, R32 ;  /* 0x000000422820723c */ /* 0x000fe20000001820 */
[----:B------:R-:W-:Y:S02]  /*2db20*/  LDSM.16.MT88.4 R64, [R180+0xe000] ;  /* 0x00e00000b440783b */ /* 0x000fe40000004200 */
[----:B------:R-:W2:Y:S04]  /*2db30*/  MUFU.EX2 R73, R235 ;  /* 0x000000eb00497308 */ /* 0x000ea80000000800 */
[----:B------:R-:W-:Y:S01]  /*2db40*/  F2FP.PACK_AB R41, R76, R81 ;  /* 0x000000514c29723e */ /* 0x000fe200000000ff */
[C---:B-1----:R-:W-:Y:S05]  /*2db50*/  HMMA.16816.F32 R4, R44.reuse, R48, R4 ;  /* 0x000000302c04723c */ /* 0x042fea0000001804 */
[----:B------:R-:W-:Y:S01]  /*2db60*/  F2FP.PACK_AB R43, R68, R71 ;  /* 0x00000047442b723e */ /* 0x000fe200000000ff */
[----:B------:R-:W-:Y:S01]  /*2db70*/  MUFU.EX2 R76, R101 ;  /* 0x00000065004c7308 */ /* 0x000fe20000000800 */
[----:B----4-:R-:W-:Y:S01]  /*2db80*/  F2FP.PACK_AB R40, R90, R87 ;  /* 0x000000575a28723e */ /* 0x010fe200000000ff */
[C---:B------:R-:W-:Y:S01]  /*2db90*/  HMMA.16816.F32 R8, R44.reuse, R50, R8 ;  /* 0x000000322c08723c */ /* 0x040fe20000001808 */
[----:B------:R-:W1:Y:S03]  /*2dba0*/  LDSM.16.MT88.4 R48, [R178+0xe000] ;  /* 0x00e00000b230783b */ /* 0x000e660000004200 */
[----:B------:R-:W-:Y:S01]  /*2dbb0*/  F2FP.PACK_AB R42, R94, R91 ;  /* 0x0000005b5e2a723e */ /* 0x000fe200000000ff */
[----:B---3--:R-:W-:Y:S03]  /*2dbc0*/  FADD.FTZ R0, R75, R0 ;  /* 0x000000004b007221 */ /* 0x008fe60000010000 */
[C---:B-----5:R-:W-:Y:S01]  /*2dbd0*/  HMMA.16816.F32 R12, R44.reuse, R60, R12 ;  /* 0x0000003c2c0c723c */ /* 0x060fe2000000180c */
[----:B------:R-:W-:Y:S03]  /*2dbe0*/  MUFU.EX2 R71, R247 ;  /* 0x000000f700477308 */ /* 0x000fe60000000800 */
[----:B--2---:R-:W-:Y:S04]  /*2dbf0*/  FADD.FTZ R0, R74, R0 ;  /* 0x000000004a007221 */ /* 0x004fe80000010000 */
[C---:B------:R-:W-:Y:S01]  /*2dc00*/  HMMA.16816.F32 R16, R44.reuse, R62, R16 ;  /* 0x0000003e2c10723c */ /* 0x040fe20000001810 */
[----:B------:R-:W2:Y:S02]  /*2dc10*/  LDSM.16.MT88.4 R60, [R181+0xe000] ;  /* 0x00e00000b53c783b */ /* 0x000ea40000004200 */
[----:B------:R-:W-:Y:S01]  /*2dc20*/  MUFU.EX2 R68, R249 ;  /* 0x000000f900447308 */ /* 0x000fe20000000800 */
[----:B------:R-:W-:Y:S04]  /*2dc30*/  FADD.FTZ R0, R73, R0 ;  /* 0x0000000049007221 */ /* 0x000fe80000010000 */
[C---:B------:R-:W-:Y:S05]  /*2dc40*/  HMMA.16816.F32 R20, R44.reuse, R52, R20 ;  /* 0x000000342c14723c */ /* 0x040fea0000001814 */
[----:B------:R-:W3:Y:S03]  /*2dc50*/  MUFU.EX2 R70, R236 ;  /* 0x000000ec00467308 */ /* 0x000ee60000000800 */
[C---:B------:R-:W-:Y:S01]  /*2dc60*/  HMMA.16816.F32 R24, R44.reuse, R54, R24 ;  /* 0x000000362c18723c */ /* 0x040fe20000001818 */
[----:B------:R-:W4:Y:S06]  /*2dc70*/  LDSM.16.MT88.4 R52, [R179+0xe000] ;  /* 0x00e00000b334783b */ /* 0x000f2c0000004200 */
[----:B------:R-:W-:Y:S01]  /*2dc80*/  MUFU.EX2 R95, R95 ;  /* 0x0000005f005f7308 */ /* 0x000fe20000000800 */
[C---:B------:R-:W-:Y:S08]  /*2dc90*/  HMMA.16816.F32 R28, R44.reuse, R56, R28 ;  /* 0x000000382c1c723c */ /* 0x040ff0000000181c */
[----:B------:R-:W-:Y:S01]  /*2dca0*/  HMMA.16816.F32 R32, R44, R58, R32 ;  /* 0x0000003a2c20723c */ /* 0x000fe20000001820 */
[----:B------:R-:W-:Y:S01]  /*2dcb0*/  LDSM.16.MT88.4 R56, [R181+0xe800] ;  /* 0x00e80000b538783b */ /* 0x000fe20000004200 */
[----:B------:R-:W5:Y:S02]  /*2dcc0*/  MUFU.EX2 R98, R98 ;  /* 0x0000006200627308 */ /* 0x000f640000000800 */
[----:B---3--:R-:W-:Y:S03]  /*2dcd0*/  FADD.FTZ R0, R70, R0 ;  /* 0x0000000046007221 */ /* 0x008fe60000010000 */
[----:B------:R-:W-:Y:S01]  /*2dce0*/  F2FP.PACK_AB R45, R74, R75 ;  /* 0x0000004b4a2d723e */ /* 0x000fe200000000ff */
[C---:B-1----:R-:W-:Y:S04]  /*2dcf0*/  HMMA.16816.F32 R4, R40.reuse, R48, R4 ;  /* 0x000000302804723c */ /* 0x042fe80000001804 */
[----:B------:R-:W-:Y:S01]  /*2dd00*/  MUFU.EX2 R75, R104 ;  /* 0x00000068004b7308 */ /* 0x000fe20000000800 */
[----:B------:R-:W-:Y:S03]  /*2dd10*/  F2FP.PACK_AB R47, R70, R73 ;  /* 0x00000049462f723e */ /* 0x000fe600000000ff */
[C---:B------:R-:W-:Y:S01]  /*2dd20*/  HMMA.16816.F32 R8, R40.reuse, R50, R8 ;  /* 0x000000322808723c */ /* 0x040fe20000001808 */
[----:B------:R-:W1:Y:S05]  /*2dd30*/  LDSM.16.MT88.4 R48, [R178+0xe800] ;  /* 0x00e80000b230783b */ /* 0x000e6a0000004200 */
[----:B------:R-:W-:Y:S02]  /*2dd40*/  MUFU.EX2 R70, R251 ;  /* 0x000000fb00467308 */ /* 0x000fe40000000800 */
[C---:B--2---:R-:W-:Y:S04]  /*2dd50*/  HMMA.16816.F32 R12, R40.reuse, R60, R12 ;  /* 0x0000003c280c723c */ /* 0x044fe8000000180c */
[----:B-----5:R-:W-:Y:S04]  /*2dd60*/  F2FP.PACK_AB R44, R98, R95 ;  /* 0x0000005f622c723e */ /* 0x020fe800000000ff */
[C---:B------:R-:W-:Y:S01]  /*2dd70*/  HMMA.16816.F32 R16, R40.reuse, R62, R16 ;  /* 0x0000003e2810723c */ /* 0x040fe20000001810 */
[----:B------:R-:W-:Y:S01]  /*2dd80*/  LDSM.16.MT88.4 R60, [R180+0xe800] ;  /* 0x00e80000b43c783b */ /* 0x000fe20000004200 */
[----:B------:R-:W-:Y:S06]  /*2dd90*/  MUFU.EX2 R74, R105 ;  /* 0x00000069004a7308 */ /* 0x000fec0000000800 */
[C---:B----4-:R-:W-:Y:S04]  /*2dda0*/  HMMA.16816.F32 R20, R40.reuse, R52, R20 ;  /* 0x000000342814723c */ /* 0x050fe80000001814 */
[----:B------:R-:W-:Y:S04]  /*2ddb0*/  MUFU.EX2 R99, R99 ;  /* 0x0000006300637308 */ /* 0x000fe80000000800 */
[C---:B------:R-:W-:Y:S01]  /*2ddc0*/  HMMA.16816.F32 R24, R40.reuse, R54, R24 ;  /* 0x000000362818723c */ /* 0x040fe20000001818 */
[----:B------:R-:W2:Y:S05]  /*2ddd0*/  LDSM.16.MT88.4 R52, [R179+0xe800] ;  /* 0x00e80000b334783b */ /* 0x000eaa0000004200 */
[----:B------:R-:W3:Y:S02]  /*2dde0*/  MUFU.EX2 R102, R102 ;  /* 0x0000006600667308 */ /* 0x000ee40000000800 */
[C---:B------:R-:W-:Y:S08]  /*2ddf0*/  HMMA.16816.F32 R28, R40.reuse, R64, R28 ;  /* 0x00000040281c723c */ /* 0x040ff0000000181c */
[----:B------:R-:W-:Y:S01]  /*2de00*/  HMMA.16816.F32 R32, R40, R66, R32 ;  /* 0x000000422820723c */ /* 0x000fe20000001820 */
[----:B------:R-:W-:Y:S01]  /*2de10*/  LDSM.16.MT88.4 R64, [R179+0xf000] ;  /* 0x00f00000b340783b */ /* 0x000fe20000004200 */
[----:B------:R-:W-:Y:S10]  /*2de20*/  MUFU.EX2 R73, R108 ;  /* 0x0000006c00497308 */ /* 0x000ff40000000800 */
[----:B------:R-:W4:Y:S01]  /*2de30*/  MUFU.EX2 R72, R239 ;  /* 0x000000ef00487308 */ /* 0x000f220000000800 */
[----:B---3--:R-:W-:Y:S07]  /*2de40*/  F2FP.PACK_AB R46, R102, R99 ;  /* 0x00000063662e723e */ /* 0x008fee00000000ff */
[C---:B-1----:R-:W-:Y:S02]  /*2de50*/  HMMA.16816.F32 R4, R44.reuse, R48, R4 ;  /* 0x000000302c04723c */ /* 0x042fe40000001804 */
[----:B------:R-:W1:Y:S06]  /*2de60*/  MUFU.EX2 R39, R244 ;  /* 0x000000f400277308 */ /* 0x000e6c0000000800 */
[C---:B------:R-:W-:Y:S01]  /*2de70*/  HMMA.16816.F32 R8, R44.reuse, R50, R8 ;  /* 0x000000322c08723c */ /* 0x040fe20000001808 */
[----:B------:R-:W3:Y:S03]  /*2de80*/  LDSM.16.MT88.4 R48, [R178+0xf000] ;  /* 0x00f00000b230783b */ /* 0x000ee60000004200 */
[----:B------:R-:W5:Y:S01]  /*2de90*/  MUFU.EX2 R37, R245 ;  /* 0x000000f500257308 */ /* 0x000f620000000800 */
[----:B----4-:R-:W-:Y:S03]  /*2dea0*/  FADD.FTZ R0, R72, R0 ;  /* 0x0000000048007221 */ /* 0x010fe60000010000 */
[C---:B------:R-:W-:Y:S06]  /*2deb0*/  HMMA.16816.F32 R12, R44.reuse, R56, R12 ;  /* 0x000000382c0c723c */ /* 0x040fec000000180c */
[----:B------:R-:W-:Y:S02]  /*2dec0*/  MUFU.EX2 R103, R103 ;  /* 0x0000006700677308 */ /* 0x000fe40000000800 */
[C---:B------:R-:W-:Y:S01]  /*2ded0*/  HMMA.16816.F32 R16, R44.reuse, R58, R16 ;  /* 0x0000003a2c10723c */ /* 0x040fe20000001810 */
[----:B------:R-:W4:Y:S03]  /*2dee0*/  LDSM.16.MT88.4 R56, [R181+0xf000] ;  /* 0x00f00000b538783b */ /* 0x000f260000004200 */
[C---:B-1----:R-:W-:Y:S01]  /*2def0*/  F2FP.PACK_AB R41, R39.reuse, R72 ;  /* 0x000000482729723e */ /* 0x042fe200000000ff */
[----:B------:R-:W-:Y:S03]  /*2df00*/  FADD.FTZ R0, R39, R0 ;  /* 0x0000000027007221 */ /* 0x000fe60000010000 */
[----:B------:R1:W-:Y:S01]  /*2df10*/  MUFU.EX2 R39, R214 ;  /* 0x000000d600277308 */ /* 0x0003e20000000800 */
[C---:B--2---:R-:W-:Y:S03]  /*2df20*/  HMMA.16816.F32 R20, R44.reuse, R52, R20 ;  /* 0x000000342c14723c */ /* 0x044fe60000001814 */
[C---:B-----5:R-:W-:Y:S01]  /*2df30*/  F2FP.PACK_AB R43, R2.reuse, R37 ;  /* 0x00000025022b723e */ /* 0x060fe200000000ff */
[----:B------:R-:W-:Y:S04]  /*2df40*/  FADD.FTZ R0, R37, R0 ;  /* 0x0000000025007221 */ /* 0x000fe80000010000 */
[C---:B------:R-:W-:Y:S01]  /*2df50*/  HMMA.16816.F32 R24, R44.reuse, R54, R24 ;  /* 0x000000362c18723c */ /* 0x040fe20000001818 */
[----:B------:R-:W2:Y:S01]  /*2df60*/  MUFU.EX2 R106, R106 ;  /* 0x0000006a006a7308 */ /* 0x000ea20000000800 */
[----:B------:R-:W5:Y:S02]  /*2df70*/  LDSM.16.MT88.4 R52, [R180+0xf000] ;  /* 0x00f00000b434783b */ /* 0x000f640000004200 */
[----:B------:R-:W-:Y:S04]  /*2df80*/  FADD.FTZ R0, R2, R0 ;  /* 0x0000000002007221 */ /* 0x000fe80000010000 */
[C---:B------:R-:W-:Y:S03]  /*2df90*/  HMMA.16816.F32 R28, R44.reuse, R60, R28 ;  /* 0x0000003c2c1c723c */ /* 0x040fe6000000181c */
[----:B------:R-:W-:Y:S01]  /*2dfa0*/  MUFU.EX2 R88, R88 ;  /* 0x0000005800587308 */ /* 0x000fe20000000800 */
[----:B------:R-:W-:Y:S01]  /*2dfb0*/  FADD.FTZ R0, R71, R0 ;  /* 0x0000000047007221 */ /* 0x000fe20000010000 */
[----:B-1----:R-:W-:Y:S03]  /*2dfc0*/  MOV R214, R166 ;  /* 0x000000a600d67202 */ /* 0x002fe60000000f00 */
[----:B------:R-:W-:Y:S01]  /*2dfd0*/  HMMA.16816.F32 R32, R44, R62, R32 ;  /* 0x0000003e2c20723c */ /* 0x000fe20000001820 */
[----:B------:R-:W-:Y:S02]  /*2dfe0*/  LDSM.16.MT88.4 R60, [R179+0xf800] ;  /* 0x00f80000b33c783b */ /* 0x000fe40000004200 */
[----:B------:R-:W-:Y:S01]  /*2dff0*/  ISETP.GT.AND P0, PT, R214, 0x1, PT ;  /* 0x00000001d600780c */ /* 0x000fe20003f04270 */
[C---:B------:R-:W-:Y:S01]  /*2e000*/  FADD.FTZ R0, R69.reuse, R0 ;  /* 0x0000000045007221 */ /* 0x040fe20000010000 */
[----:B------:R-:W1:Y:S02]  /*2e010*/  MUFU.EX2 R89, R89 ;  /* 0x0000005900597308 */ /* 0x000e640000000800 */
[----:B------:R-:W-:Y:S01]  /*2e020*/  F2FP.PACK_AB R45, R69, R71 ;  /* 0x00000047452d723e */ /* 0x000fe200000000ff */
[----:B------:R-:W-:Y:S01]  /*2e030*/  FADD.FTZ R0, R68, R0 ;  /* 0x0000000044007221 */ /* 0x000fe20000010000 */
[----:B--2---:R-:W-:Y:S03]  /*2e040*/  F2FP.PACK_AB R40, R106, R103 ;  /* 0x000000676a28723e */ /* 0x004fe600000000ff */
[C---:B------:R-:W-:Y:S01]  /*2e050*/  F2FP.PACK_AB R47, R38.reuse, R68 ;  /* 0x00000044262f723e */ /* 0x040fe200000000ff */
[----:B------:R-:W-:Y:S01]  /*2e060*/  FADD.FTZ R0, R38, R0 ;  /* 0x0000000026007221 */ /* 0x000fe20000010000 */
[----:B------:R-:W-:Y:S01]  /*2e070*/  F2FP.PACK_AB R44, R80, R92 ;  /* 0x0000005c502c723e */ /* 0x000fe200000000ff */
[----:B------:R-:W-:Y:S01]  /*2e080*/  MUFU.EX2 R2, R163 ;  /* 0x000000a300027308 */ /* 0x000fe20000000800 */
[----:B------:R-:W-:Y:S01]  /*2e090*/  F2FP.PACK_AB R46, R78, R79 ;  /* 0x0000004f4e2e723e */ /* 0x000fe200000000ff */
[----:B------:R-:W-:Y:S08]  /*2e0a0*/  FADD.FTZ R0, R70, R0 ;  /* 0x0000000046007221 */ /* 0x000ff00000010000 */
[----:B------:R-:W2:Y:S01]  /*2e0b0*/  MUFU.EX2 R37, R252 ;  /* 0x000000fc00257308 */ /* 0x000ea20000000800 */
[----:B-1----:R-:W-:Y:S09]  /*2e0c0*/  F2FP.PACK_AB R42, R89, R88 ;  /* 0x00000058592a723e */ /* 0x002ff200000000ff */
[----:B------:R-:W1:Y:S01]  /*2e0d0*/  MUFU.EX2 R69, R110 ;  /* 0x0000006e00457308 */ /* 0x000e620000000800 */
[C---:B---3--:R-:W-:Y:S08]  /*2e0e0*/  HMMA.16816.F32 R4, R40.reuse, R48, R4 ;  /* 0x000000302804723c */ /* 0x048ff00000001804 */
[C---:B------:R-:W-:Y:S01]  /*2e0f0*/  HMMA.16816.F32 R8, R40.reuse, R50, R8 ;  /* 0x000000322808723c */ /* 0x040fe20000001808 */
[----:B------:R-:W3:Y:S01]  /*2e100*/  LDSM.16.MT88.4 R48, [R178+0xf800] ;  /* 0x00f80000b230783b */ /* 0x000ee20000004200 */
[----:B------:R-:W1:Y:S02]  /*2e110*/  MUFU.EX2 R68, R111 ;  /* 0x0000006f00447308 */ /* 0x000e640000000800 */
[----:B--2---:R-:W-:Y:S04]  /*2e120*/  FADD.FTZ R0, R37, R0 ;  /* 0x0000000025007221 */ /* 0x004fe80000010000 */
[C---:B----4-:R-:W-:Y:S04]  /*2e130*/  HMMA.16816.F32 R12, R40.reuse, R56, R12 ;  /* 0x00000038280c723c */ /* 0x050fe8000000180c */
[----:B------:R-:W-:Y:S01]  /*2e140*/  MUFU.EX2 R38, R115 ;  /* 0x0000007300267308 */ /* 0x000fe20000000800 */
[----:B------:R-:W-:Y:S03]  /*2e150*/  FADD.FTZ R0, R39, R0 ;  /* 0x0000000027007221 */ /* 0x000fe60000010000 */
[C---:B------:R-:W-:Y:S01]  /*2e160*/  HMMA.16816.F32 R16, R40.reuse, R58, R16 ;  /* 0x0000003a2810723c */ /* 0x040fe20000001810 */
[----:B------:R-:W2:Y:S05]  /*2e170*/  LDSM.16.MT88.4 R56, [R181+0xf800] ;  /* 0x00f80000b538783b */ /* 0x000eaa0000004200 */
[----:B------:R-:W-:Y:S02]  /*2e180*/  MUFU.EX2 R72, R109 ;  /* 0x0000006d00487308 */ /* 0x000fe40000000800 */
[C---:B------:R-:W-:Y:S08]  /*2e190*/  HMMA.16816.F32 R20, R40.reuse, R64, R20 ;  /* 0x000000402814723c */ /* 0x040ff00000001814 */
[C---:B------:R-:W-:Y:S01]  /*2e1a0*/  HMMA.16816.F32 R24, R40.reuse, R66, R24 ;  /* 0x000000422818723c */ /* 0x040fe20000001818 */
[----:B------:R-:W4:Y:S01]  /*2e1b0*/  LDSM.16.MT88.4 R64, [R180+0xf800] ;  /* 0x00f80000b440783b */ /* 0x000f220000004200 */
[----:B------:R-:W-:Y:S06]  /*2e1c0*/  MUFU.EX2 R71, R112 ;  /* 0x0000007000477308 */ /* 0x000fec0000000800 */
[C---:B-----5:R-:W-:Y:S08]  /*2e1d0*/  HMMA.16816.F32 R28, R40.reuse, R52, R28 ;  /* 0x00000034281c723c */ /* 0x060ff0000000181c */
[----:B------:R-:W-:Y:S01]  /*2e1e0*/  HMMA.16816.F32 R32, R40, R54, R32 ;  /* 0x000000362820723c */ /* 0x000fe20000001820 */
[----:B------:R-:W5:Y:S06]  /*2e1f0*/  LDSM.16.MT88.4 R52, [R178+0x10000] ;  /* 0x01000000b234783b */ /* 0x000f6c0000004200 */
[----:B------:R-:W-:Y:S01]  /*2e200*/  F2FP.PACK_AB R41, R37, R70 ;  /* 0x000000462529723e */ /* 0x000fe200000000ff */
[C---:B---3--:R-:W-:Y:S01]  /*2e210*/  HMMA.16816.F32 R4, R44.reuse, R48, R4 ;  /* 0x000000302c04723c */ /* 0x048fe20000001804 */
[----:B------:R-:W-:Y:S04]  /*2e220*/  MUFU.EX2 R70, R113 ;  /* 0x0000007100467308 */ /* 0x000fe80000000800 */
[C---:B------:R-:W-:Y:S01]  /*2e230*/  F2FP.PACK_AB R43, R2.reuse, R39 ;  /* 0x00000027022b723e */ /* 0x040fe200000000ff */
[----:B------:R-:W-:Y:S01]  /*2e240*/  FADD.FTZ R37, R2, R0 ;  /* 0x0000000002257221 */ /* 0x000fe20000010000 */
[----:B------:R-:W-:Y:S01]  /*2e250*/  F2FP.PACK_AB R40, R76, R77 ;  /* 0x0000004d4c28723e */ /* 0x000fe200000000ff */
[C---:B------:R-:W-:Y:S01]  /*2e260*/  HMMA.16816.F32 R8, R44.reuse, R50, R8 ;  /* 0x000000322c08723c */ /* 0x040fe20000001808 */
[----:B------:R-:W3:Y:S02]  /*2e270*/  LDSM.16.MT88.4 R48, [R181+0x10000] ;  /* 0x01000000b530783b */ /* 0x000ee40000004200 */
[----:B------:R-:W-:Y:S01]  /*2e280*/  MUFU.EX2 R39, R123 ;  /* 0x0000007b00277308 */ /* 0x000fe20000000800 */
[----:B------:R-:W-:Y:S01]  /*2e290*/  F2FP.PACK_AB R42, R74, R75 ;  /* 0x0000004b4a2a723e */ /* 0x000fe200000000ff */
[----:B------:R-:W-:Y:S03]  /*2e2a0*/  FADD.FTZ R0, R159, R107 ;  /* 0x0000006b9f007221 */ /* 0x000fe60000010000 */
[C---:B--2---:R-:W-:Y:S04]  /*2e2b0*/  HMMA.16816.F32 R12, R44.reuse, R56, R12 ;  /* 0x000000382c0c723c */ /* 0x044fe8000000180c */
[----:B------:R-:W-:Y:S04]  /*2e2c0*/  FADD.FTZ R0, R157, R0 ;  /* 0x000000009d007221 */ /* 0x000fe80000010000 */
[C---:B------:R-:W-:Y:S01]  /*2e2d0*/  HMMA.16816.F32 R16, R44.reuse, R58, R16 ;  /* 0x0000003a2c10723c */ /* 0x040fe20000001810 */
[----:B------:R-:W-:Y:S03]  /*2e2e0*/  LDSM.16.MT88.4 R56, [R181+0x10800] ;  /* 0x01080000b538783b */ /* 0x000fe60000004200 */
[----:B------:R-:W-:Y:S04]  /*2e2f0*/  FADD.FTZ R0, R158, R0 ;  /* 0x000000009e007221 */ /* 0x000fe80000010000 */
[C---:B------:R-:W-:Y:S01]  /*2e300*/  HMMA.16816.F32 R20, R44.reuse, R60, R20 ;  /* 0x0000003c2c14723c */ /* 0x040fe20000001814 */
[----:B------:R-:W2:Y:S03]  /*2e310*/  MUFU.EX2 R61, R114 ;  /* 0x00000072003d7308 */ /* 0x000ea60000000800 */
[----:B------:R-:W-:Y:S04]  /*2e320*/  FADD.FTZ R0, R155, R0 ;  /* 0x000000009b007221 */ /* 0x000fe80000010000 */
[C---:B------:R-:W-:Y:S03]  /*2e330*/  HMMA.16816.F32 R24, R44.reuse, R62, R24 ;  /* 0x0000003e2c18723c */ /* 0x040fe60000001818 */
[----:B------:R-:W-:Y:S01]  /*2e340*/  MUFU.EX2 R63, R118 ;  /* 0x00000076003f7308 */ /* 0x000fe20000000800 */
[----:B------:R-:W-:Y:S04]  /*2e350*/  FADD.FTZ R0, R156, R0 ;  /* 0x000000009c007221 */ /* 0x000fe80000010000 */
[C---:B----4-:R-:W-:Y:S04]  /*2e360*/  HMMA.16816.F32 R28, R44.reuse, R64, R28 ;  /* 0x000000402c1c723c */ /* 0x050fe8000000181c */
[----:B------:R-:W-:Y:S01]  /*2e370*/  FADD.FTZ R0, R153, R0 ;  /* 0x0000000099007221 */ /* 0x000fe20000010000 */
[----:B------:R-:W4:Y:S03]  /*2e380*/  MUFU.EX2 R62, R119 ;  /* 0x00000077003e7308 */ /* 0x000f260000000800 */
[----:B------:R-:W-:Y:S01]  /*2e390*/  HMMA.16816.F32 R32, R44, R66, R32 ;  /* 0x000000422c20723c */ /* 0x000fe20000001820 */
[----:B------:R-:W1:Y:S03]  /*2e3a0*/  LDSM.16.MT88.4 R44, [R179+0x10000] ;  /* 0x01000000b32c783b */ /* 0x000e660000004200 */
[----:B------:R-:W-:Y:S03]  /*2e3b0*/  FADD.FTZ R0, R154, R0 ;  /* 0x000000009a007221 */ /* 0x000fe60000010000 */
[----:B------:R-:W1:Y:S01]  /*2e3c0*/  MUFU.EX2 R60, R122 ;  /* 0x0000007a003c7308 */ /* 0x000e620000000800 */
[C---:B-----5:R-:W-:Y:S05]  /*2e3d0*/  HMMA.16816.F32 R4, R40.reuse, R52, R4 ;  /* 0x000000342804723c */ /* 0x060fea0000001804 */
[----:B------:R-:W-:Y:S03]  /*2e3e0*/  FADD.FTZ R0, R150, R0 ;  /* 0x0000000096007221 */ /* 0x000fe60000010000 */
[C---:B------:R-:W-:Y:S01]  /*2e3f0*/  HMMA.16816.F32 R8, R40.reuse, R54, R8 ;  /* 0x000000362808723c */ /* 0x040fe20000001808 */
[----:B------:R-:W5:Y:S01]  /*2e400*/  LDSM.16.MT88.4 R52, [R180+0x10000] ;  /* 0x01000000b434783b */ /* 0x000f620000004200 */
[----:B------:R-:W-:Y:S02]  /*2e410*/  MUFU.EX2 R67, R117 ;  /* 0x0000007500437308 */ /* 0x000fe40000000800 */
[----:B------:R-:W-:Y:S04]  /*2e420*/  FADD.FTZ R0, R152, R0 ;  /* 0x0000000098007221 */ /* 0x000fe80000010000 */
[C---:B---3--:R-:W-:Y:S01]  /*2e430*/  HMMA.16816.F32 R12, R40.reuse, R48, R12 ;  /* 0x00000030280c723c */ /* 0x048fe2000000180c */
[----:B------:R-:W-:Y:S03]  /*2e440*/  LDSM.16.MT88.4 R152, [R181+0x11800] ;  /* 0x01180000b598783b */ /* 0x000fe60000004200 */
[----:B------:R-:W-:Y:S01]  /*2e450*/  FADD.FTZ R0, R149, R0 ;  /* 0x0000000095007221 */ /* 0x000fe20000010000 */
[----:B------:R-:W-:Y:S03]  /*2e460*/  MUFU.EX2 R66, R120 ;  /* 0x0000007800427308 */ /* 0x000fe60000000800 */
[C---:B------:R-:W-:Y:S01]  /*2e470*/  HMMA.16816.F32 R16, R40.reuse, R50, R16 ;  /* 0x000000322810723c */ /* 0x040fe20000001810 */
[----:B------:R-:W3:Y:S03]  /*2e480*/  LDSM.16.MT88.4 R48, [R178+0x10800] ;  /* 0x01080000b230783b */ /* 0x000ee60000004200 */
[----:B------:R-:W-:Y:S03]  /*2e490*/  FADD.FTZ R0, R151, R0 ;  /* 0x0000000097007221 */ /* 0x000fe60000010000 */
[----:B------:R-:W-:Y:S01]  /*2e4a0*/  MUFU.EX2 R65, R121 ;  /* 0x0000007900417308 */ /* 0x000fe20000000800 */
[----:B------:R-:W-:Y:S01]  /*2e4b0*/  FADD.FTZ R2, R142, R0 ;  /* 0x000000008e027221 */ /* 0x000fe20000010000 */
[C---:B-1----:R-:W-:Y:S03]  /*2e4c0*/  HMMA.16816.F32 R20, R40.reuse, R44, R20 ;  /* 0x0000002c2814723c */ /* 0x042fe60000001814 */
[----:B------:R-:W-:Y:S02]  /*2e4d0*/  FADD.FTZ R2, R147, R2 ;  /* 0x0000000293027221 */ /* 0x000fe40000010000 */
[----:B------:R-:W-:Y:S02]  /*2e4e0*/  FADD.FTZ R0, R69, R37 ;  /* 0x0000002545007221 */ /* 0x000fe40000010000 */
[----:B------:R-:W-:Y:S01]  /*2e4f0*/  FADD.FTZ R2, R141, R2 ;  /* 0x000000028d027221 */ /* 0x000fe20000010000 */
[C---:B------:R-:W-:Y:S01]  /*2e500*/  HMMA.16816.F32 R24, R40.reuse, R46, R24 ;  /* 0x0000002e2818723c */ /* 0x040fe20000001818 */
[----:B------:R-:W-:Y:S03]  /*2e510*/  MUFU.EX2 R64, R126 ;  /* 0x0000007e00407308 */ /* 0x000fe60000000800 */
[C---:B------:R-:W-:Y:S01]  /*2e520*/  FADD.FTZ R0, R68.reuse, R0 ;  /* 0x0000000044007221 */ /* 0x040fe20000010000 */
[----:B------:R-:W-:Y:S01]  /*2e530*/  F2FP.PACK_AB R45, R68, R69 ;  /* 0x00000045442d723e */ /* 0x000fe200000000ff */
[----:B------:R-:W-:Y:S01]  /*2e540*/  FADD.FTZ R2, R144, R2 ;  /* 0x0000000290027221 */ /* 0x000fe20000010000 */
[----:B--2---:R-:W-:Y:S01]  /*2e550*/  F2FP.PACK_AB R47, R38, R61 ;  /* 0x0000003d262f723e */ /* 0x004fe200000000ff */
[C---:B-----5:R-:W-:Y:S03]  /*2e560*/  HMMA.16816.F32 R28, R40.reuse, R52, R28 ;  /* 0x00000034281c723c */ /* 0x060fe6000000181c */
[----:B------:R-:W1:Y:S01]  /*2e570*/  MUFU.EX2 R68, R116 ;  /* 0x0000007400447308 */ /* 0x000e620000000800 */
[----:B------:R-:W-:Y:S01]  /*2e580*/  FADD.FTZ R0, R61, R0 ;  /* 0x000000003d007221 */ /* 0x000fe20000010000 */
[----:B------:R-:W-:Y:S02]  /*2e590*/  F2FP.PACK_AB R44, R72, R73 ;  /* 0x00000049482c723e */ /* 0x000fe400000000ff */
[----:B------:R-:W-:Y:S01]  /*2e5a0*/  F2FP.PACK_AB R46, R70, R71 ;  /* 0x00000047462e723e */ /* 0x000fe200000000ff */
[----:B------:R-:W-:Y:S01]  /*2e5b0*/  HMMA.16816.F32 R32, R40, R54, R32 ;  /* 0x000000362820723c */ /* 0x000fe20000001820 */
[----:B------:R-:W2:Y:S03]  /*2e5c0*/  LDSM.16.MT88.4 R40, [R179+0x10800] ;  /* 0x01080000b328783b */ /* 0x000ea60000004200 */
[----:B------:R-:W-:Y:S02]  /*2e5d0*/  FADD.FTZ R37, R38, R0 ;  /* 0x0000000026257221 */ /* 0x000fe40000010000 */
[----:B------:R-:W-:Y:S01]  /*2e5e0*/  FADD.FTZ R0, R143, R2 ;  /* 0x000000028f007221 */ /* 0x000fe20000010000 */
[----:B------:R5:W-:Y:S01]  /*2e5f0*/  MUFU.EX2 R38, R162 ;  /* 0x000000a200267308 */ /* 0x000be20000000800 */
[C---:B---3--:R-:W-:Y:S01]  /*2e600*/  HMMA.16816.F32 R4, R44.reuse, R48, R4 ;  /* 0x000000302c04723c */ /* 0x048fe20000001804 */
[----:B------:R-:W3:Y:S04]  /*2e610*/  LDSM.16.MT88.4 R52, [R180+0x10800] ;  /* 0x01080000b434783b */ /* 0x000ee80000004200 */
[----:B------:R-:W-:Y:S03]  /*2e620*/  FADD.FTZ R0, R148, R0 ;  /* 0x0000000094007221 */ /* 0x000fe60000010000 */
[C---:B------:R-:W-:Y:S01]  /*2e630*/  HMMA.16816.F32 R8, R44.reuse, R50, R8 ;  /* 0x000000322c08723c */ /* 0x040fe20000001808 */
[----:B------:R-:W1:Y:S03]  /*2e640*/  LDSM.16.MT88.4 R48, [R178+0x11000] ;  /* 0x01100000b230783b */ /* 0x000e660000004200 */
[----:B------:R-:W-:Y:S04]  /*2e650*/  FADD.FTZ R0, R145, R0 ;  /* 0x0000000091007221 */ /* 0x000fe80000010000 */
[C---:B------:R-:W-:Y:S04]  /*2e660*/  HMMA.16816.F32 R12, R44.reuse, R56, R12 ;  /* 0x000000382c0c723c */ /* 0x040fe8000000180c */
[----:B------:R-:W-:Y:S02]  /*2e670*/  FADD.FTZ R0, R146, R0 ;  /* 0x0000000092007221 */ /* 0x000fe40000010000 */
[----:B------:R-:W-:Y:S02]  /*2e680*/  LDSM.16.MT88.4 R144, [R179+0x11800] ;  /* 0x01180000b390783b */ /* 0x000fe40000004200 */
[C---:B------:R-:W-:Y:S04]  /*2e690*/  HMMA.16816.F32 R16, R44.reuse, R58, R16 ;  /* 0x0000003a2c10723c */ /* 0x040fe80000001810 */
[----:B------:R-:W-:Y:S02]  /*2e6a0*/  FADD.FTZ R0, R140, R0 ;  /* 0x000000008c007221 */ /* 0x000fe40000010000 */
[----:B------:R-:W1:Y:S02]  /*2e6b0*/  LDSM.16.MT88.4 R56, [R181+0x11000] ;  /* 0x01100000b538783b */ /* 0x000e640000004200 */
[----:B------:R-:W-:Y:S01]  /*2e6c0*/  FADD.FTZ R0, R135, R0 ;  /* 0x0000000087007221 */ /* 0x000fe20000010000 */
[C---:B--2---:R-:W-:Y:S03]  /*2e6d0*/  HMMA.16816.F32 R20, R44.reuse, R40, R20 ;  /* 0x000000282c14723c */ /* 0x044fe60000001814 */
[----:B------:R-:W-:Y:S01]  /*2e6e0*/  FADD.FTZ R0, R130, R0 ;  /* 0x0000000082007221 */ /* 0x000fe20000010000 */
[----:B------:R-:W-:Y:S01]  /*2e6f0*/  MOV R135, R36 ;  /* 0x0000002400877202 */ /* 0x000fe20000000f00 */
[----:B-----5:R-:W-:Y:S02]  /*2e700*/  LDSM.16.MT88.4 R160, [R178+0x11800] ;  /* 0x01180000b2a0783b */ /* 0x020fe40000004200 */
[----:B------:R-:W-:Y:S01]  /*2e710*/  FADD.FTZ R0, R134, R0 ;  /* 0x0000000086007221 */ /* 0x000fe20000010000 */
[C---:B------:R-:W-:Y:S04]  /*2e720*/  HMMA.16816.F32 R24, R44.reuse, R42, R24 ;  /* 0x0000002a2c18723c */ /* 0x040fe80000001818 */
[----:B------:R-:W-:Y:S01]  /*2e730*/  FADD.FTZ R0, R131, R0 ;  /* 0x0000000083007221 */ /* 0x000fe20000010000 */
[----:B----4-:R-:W-:Y:S02]  /*2e740*/  F2FP.PACK_AB R41, R62, R63 ;  /* 0x0000003f3e29723e */ /* 0x010fe400000000ff */
[----:B------:R-:W-:Y:S01]  /*2e750*/  F2FP.PACK_AB R43, R39, R60 ;  /* 0x0000003c272b723e */ /* 0x000fe200000000ff */
[C---:B---3--:R-:W-:Y:S01]  /*2e760*/  HMMA.16816.F32 R28, R44.reuse, R52, R28 ;  /* 0x000000342c1c723c */ /* 0x048fe2000000181c */
[----:B------:R-:W-:Y:S03]  /*2e770*/  MUFU.EX2 R52, R124 ;  /* 0x0000007c00347308 */ /* 0x000fe60000000800 */
[----:B------:R-:W-:Y:S01]  /*2e780*/  FADD.FTZ R0, R137, R0 ;  /* 0x0000000089007221 */ /* 0x000fe20000010000 */
[----:B-1----:R-:W-:Y:S02]  /*2e790*/  F2FP.PACK_AB R40, R67, R68 ;  /* 0x000000444328723e */ /* 0x002fe400000000ff */
[----:B------:R-:W-:Y:S01]  /*2e7a0*/  F2FP.PACK_AB R42, R65, R66 ;  /* 0x00000042412a723e */ /* 0x000fe200000000ff */
[----:B------:R-:W-:Y:S01]  /*2e7b0*/  HMMA.16816.F32 R32, R44, R54, R32 ;  /* 0x000000362c20723c */ /* 0x000fe20000001820 */
[----:B------:R-:W-:Y:S02]  /*2e7c0*/  LDSM.16.MT88.4 R44, [R180+0x11000] ;  /* 0x01100000b42c783b */ /* 0x000fe40000004200 */
[----:B------:R-:W-:Y:S01]  /*2e7d0*/  MUFU.EX2 R137, R127 ;  /* 0x0000007f00897308 */ /* 0x000fe20000000800 */
[----:B------:R-:W-:Y:S01]  /*2e7e0*/  FADD.FTZ R0, R139, R0 ;  /* 0x000000008b007221 */ /* 0x000fe20000010000 */
[----:B------:R-:W-:Y:S03]  /*2e7f0*/  MOV R134, R3 ;  /* 0x0000000300867202 */ /* 0x000fe60000000f00 */
[C---:B------:R-:W-:Y:S05]  /*2e800*/  HMMA.16816.F32 R4, R40.reuse, R48, R4 ;  /* 0x000000302804723c */ /* 0x040fea0000001804 */
[----:B------:R-:W-:Y:S01]  /*2e810*/  FADD.FTZ R2, R138, R0 ;  /* 0x000000008a027221 */ /* 0x000fe20000010000 */
[----:B------:R-:W-:Y:S01]  /*2e820*/  MUFU.EX2 R139, R167 ;  /* 0x000000a7008b7308 */ /* 0x000fe20000000800 */
[----:B------:R-:W-:Y:S01]  /*2e830*/  FADD.FTZ R0, R63, R37 ;  /* 0x000000253f007221 */ /* 0x000fe20000010000 */
[C---:B------:R-:W-:Y:S04]  /*2e840*/  HMMA.16816.F32 R8, R40.reuse, R50, R8 ;  /* 0x000000322808723c */ /* 0x040fe80000001808 */
[----:B------:R-:W-:Y:S02]  /*2e850*/  FADD.FTZ R2, R136, R2 ;  /* 0x0000000288027221 */ /* 0x000fe40000010000 */
[----:B------:R-:W-:Y:S02]  /*2e860*/  FADD.FTZ R0, R62, R0 ;  /* 0x000000003e007221 */ /* 0x000fe40000010000 */
[C---:B------:R-:W-:Y:S01]  /*2e870*/  HMMA.16816.F32 R12, R40.reuse, R56, R12 ;  /* 0x00000038280c723c */ /* 0x040fe2000000180c */
[----:B------:R-:W1:Y:S03]  /*2e880*/  MUFU.EX2 R49, R125 ;  /* 0x0000007d00317308 */ /* 0x000e660000000800 */
[----:B------:R-:W-:Y:S02]  /*2e890*/  FADD.FTZ R2, R82, R2 ;  /* 0x0000000252027221 */ /* 0x000fe40000010000 */
[----:B------:R-:W-:Y:S02]  /*2e8a0*/  FADD.FTZ R0, R60, R0 ;  /* 0x000000003c007221 */ /* 0x000fe40000010000 */
[C---:B------:R-:W-:Y:S01]  /*2e8b0*/  HMMA.16816.F32 R16, R40.reuse, R58, R16 ;  /* 0x0000003a2810723c */ /* 0x040fe20000001810 */
[----:B------:R-:W2:Y:S02]  /*2e8c0*/  LDSM.16.MT88.4 R60, [R179+0x11000] ;  /* 0x01100000b33c783b */ /* 0x000ea40000004200 */
[----:B------:R-:W-:Y:S01]  /*2e8d0*/  MUFU.EX2 R48, R128 ;  /* 0x0000008000307308 */ /* 0x000fe20000000800 */
[----:B------:R-:W-:Y:S02]  /*2e8e0*/  FADD.FTZ R2, R83, R2 ;  /* 0x0000000253027221 */ /* 0x000fe40000010000 */
[----:B------:R-:W-:Y:S02]  /*2e8f0*/  FADD.FTZ R37, R39, R0 ;  /* 0x0000000027257221 */ /* 0x000fe40000010000 */
[----:B------:R-:W-:Y:S04]  /*2e900*/  FADD.FTZ R0, R86, R2 ;  /* 0x0000000256007221 */ /* 0x000fe80000010000 */
[----:B------:R-:W-:Y:S01]  /*2e910*/  FADD.FTZ R0, R87, R0 ;  /* 0x0000000057007221 */ /* 0x000fe20000010000 */
[----:B------:R-:W3:Y:S03]  /*2e920*/  MUFU.EX2 R39, R129 ;  /* 0x0000008100277308 */ /* 0x000ee60000000800 */
[----:B------:R-:W-:Y:S01]  /*2e930*/  FADD.FTZ R0, R90, R0 ;  /* 0x000000005a007221 */ /* 0x000fe20000010000 */
[----:B-1----:R-:W-:Y:S03]  /*2e940*/  F2FP.PACK_AB R136, R49, R52 ;  /* 0x000000343188723e */ /* 0x002fe600000000ff */
[----:B------:R-:W-:Y:S04]  /*2e950*/  FADD.FTZ R0, R91, R0 ;  /* 0x000000005b007221 */ /* 0x000fe80000010000 */
[----:B------:R-:W-:Y:S04]  /*2e960*/  FADD.FTZ R0, R94, R0 ;  /* 0x000000005e007221 */ /* 0x000fe80000010000 */
[----:B------:R-:W-:Y:S04]  /*2e970*/  FADD.FTZ R0, R95, R0 ;  /* 0x000000005f007221 */ /* 0x000fe80000010000 */
[----:B------:R-:W-:Y:S04]  /*2e980*/  FADD.FTZ R0, R98, R0 ;  /* 0x0000000062007221 */ /* 0x000fe80000010000 */
[----:B------:R-:W-:Y:S01]  /*2e990*/  FADD.FTZ R0, R99, R0 ;  /* 0x0000000063007221 */ /* 0x000fe20000010000 */
[----:B---3--:R-:W-:Y:S03]  /*2e9a0*/  F2FP.PACK_AB R138, R39, R48 ;  /* 0x00000030278a723e */ /* 0x008fe600000000ff */
[----:B------:R-:W-:Y:S01]  /*2e9b0*/  FADD.FTZ R0, R102, R0 ;  /* 0x0000000066007221 */ /* 0x000fe20000010000 */
[C---:B--2---:R-:W-:Y:S03]  /*2e9c0*/  HMMA.16816.F32 R20, R40.reuse, R60, R20 ;  /* 0x0000003c2814723c */ /* 0x044fe60000001814 */
        /* <DEDUP_REMOVED lines=12> */
[----:B------:R-:W-:Y:S04]  /*2ea90*/  F2FP.PACK_AB R139, R139, R38 ;  /* 0x000000268b8b723e */ /* 0x000fe800000000ff */
[----:B------:R1:W-:Y:S03]  /*2eaa0*/  STL [R1+0x8], R0 ;  /* 0x0000080001007387 */ /* 0x0003e60000100800 */
[C---:B------:R-:W-:Y:S01]  /*2eab0*/  HMMA.16816.F32 R164, R136.reuse, R160, R4 ;  /* 0x000000a088a4723c */ /* 0x040fe20000001804 */
[----:B------:R-:W2:Y:S07]  /*2eac0*/  LDSM.16.MT88.4 R4, [R180+0x11800] ;  /* 0x01180000b404783b */ /* 0x000eae0000004200 */
[C---:B------:R-:W-:Y:S08]  /*2ead0*/  HMMA.16816.F32 R160, R136.reuse, R162, R8 ;  /* 0x000000a288a0723c */ /* 0x040ff00000001808 */
[C---:B------:R-:W-:Y:S04]  /*2eae0*/  HMMA.16816.F32 R156, R136.reuse, R152, R12 ;  /* 0x00000098889c723c */ /* 0x040fe8000000180c */
[----:B-1----:R-:W-:Y:S04]  /*2eaf0*/  FADD.FTZ R0, R92, R2 ;  /* 0x000000025c007221 */ /* 0x002fe80000010000 */
[C---:B------:R-:W-:Y:S04]  /*2eb00*/  HMMA.16816.F32 R152, R136.reuse, R154, R16 ;  /* 0x0000009a8898723c */ /* 0x040fe80000001810 */
[----:B------:R-:W-:Y:S04]  /*2eb10*/  FADD.FTZ R0, R80, R0 ;  /* 0x0000000050007221 */ /* 0x000fe80000010000 */
[----:B------:R-:W-:Y:S01]  /*2eb20*/  FADD.FTZ R0, R79, R0 ;  /* 0x000000004f007221 */ /* 0x000fe20000010000 */
[C---:B------:R-:W-:Y:S03]  /*2eb30*/  HMMA.16816.F32 R148, R136.reuse, R144, R20 ;  /* 0x000000908894723c */ /* 0x040fe60000001814 */
[----:B------:R-:W-:Y:S04]  /*2eb40*/  FADD.FTZ R0, R78, R0 ;  /* 0x000000004e007221 */ /* 0x000fe80000010000 */
[----:B------:R-:W-:Y:S01]  /*2eb50*/  FADD.FTZ R0, R77, R0 ;  /* 0x000000004d007221 */ /* 0x000fe20000010000 */
[C---:B------:R-:W-:Y:S04]  /*2eb60*/  HMMA.16816.F32 R144, R136.reuse, R146, R24 ;  /* 0x000000928890723c */ /* 0x040fe80000001818 */
[----:B------:R-:W-:Y:S04]  /*2eb70*/  FADD.FTZ R0, R76, R0 ;  /* 0x000000004c007221 */ /* 0x000fe80000010000 */
[----:B------:R-:W-:Y:S01]  /*2eb80*/  FADD.FTZ R0, R75, R0 ;  /* 0x000000004b007221 */ /* 0x000fe20000010000 */
[C---:B--2---:R-:W-:Y:S03]  /*2eb90*/  HMMA.16816.F32 R140, R136.reuse, R4, R28 ;  /* 0x00000004888c723c */ /* 0x044fe6000000181c */
[----:B------:R-:W-:Y:S04]  /*2eba0*/  FADD.FTZ R0, R74, R0 ;  /* 0x000000004a007221 */ /* 0x000fe80000010000 */
[----:B------:R-:W-:Y:S01]  /*2ebb0*/  FADD.FTZ R0, R73, R0 ;  /* 0x0000000049007221 */ /* 0x000fe20000010000 */
[----:B------:R-:W-:Y:S04]  /*2ebc0*/  HMMA.16816.F32 R136, R136, R6, R32 ;  /* 0x000000068888723c */ /* 0x000fe80000001820 */
        /* <DEDUP_REMOVED lines=10> */
[----:B------:R-:W-:Y:S03]  /*2ec70*/  IADD3 R0, R214, -0x1, RZ ;  /* 0xffffffffd6007810 */ /* 0x000fe60007ffe0ff */
[----:B------:R-:W-:Y:S02]  /*2ec80*/  FADD.FTZ R2, R39, R2 ;  /* 0x0000000227027221 */ /* 0x000fe40000010000 */
[----:B------:R1:W-:Y:S04]  /*2ec90*/  STL [R1+0x4], R0 ;  /* 0x0000040001007387 */ /* 0x0003e80000100800 */
[----:B------:R1:W-:Y:S01]  /*2eca0*/  STL [R1+0xc], R2 ;  /* 0x00000c0201007387 */ /* 0x0003e20000100800 */
[----:B------:R-:W-:-:S05]  /*2ecb0*/  @P0 BRA `(.L_x_1431) ;  /* 0xffff8d6000000947 */ /* 0x000fca000383ffff */
.L_x_1422:
        /* <DEDUP_REMOVED lines=10> */
[----:B-1----:R-:W3:Y:S04]  /*2ed60*/  LDL R2, [R1+0xc] ;  /* 0x00000c0001027983 */ /* 0x002ee80000100800 */
[----:B---3--:R1:W3:Y:S02]  /*2ed70*/  SHFL.BFLY PT, R0, R2, 0x2, 0x1f ;  /* 0x0c401f0002007f89 */ /* 0x0082e400000e0000 */
.L_x_1445:
[----:B-1----:R-:W4:Y:S02]  /*2ed80*/  LDL.LU R2, [R1+0xc] ;  /* 0x00000c0001027983 */ /* 0x002f240000300800 */
[----:B---34-:R-:W-:Y:S01]  /*2ed90*/  FADD.FTZ R0, R0, R2 ;  /* 0x0000000200007221 */ /* 0x018fe20000010000 */
[----:B------:R-:W-:Y:S05]  /*2eda0*/  BRA.DIV ~URZ, `(.L_x_1433) ;  /* 0x000012327f007947 */ /* 0x000fea000b800000 */
[----:B------:R-:W3:Y:S04]  /*2edb0*/  LDL.LU R6, [R1+0x8] ;  /* 0x0000080001067983 */ /* 0x000ee80000300800 */
[----:B------:R-:W1:Y:S02]  /*2edc0*/  SHFL.BFLY PT, R5, R0, 0x1, 0x1f ;  /* 0x0c201f0000057f89 */ /* 0x000e6400000e0000 */
[----:B-1----:R-:W-:-:S02]  /*2edd0*/  FADD.FTZ R19, R0, R5 ;  /* 0x0000000500137221 */ /* 0x002fc40000010000 */
[----:B---3--:R-:W1:Y:S02]  /*2ede0*/  SHFL.BFLY PT, R2, R6, 0x2, 0x1f ;  /* 0x0c401f0006027f89 */ /* 0x008e6400000e0000 */
[----:B-1----:R-:W-:-:S05]  /*2edf0*/  FADD.FTZ R2, R2, R6 ;  /* 0x0000000602027221 */ /* 0x002fca0000010000 */
[----:B------:R1:W3:Y:S02]  /*2ee00*/  SHFL.BFLY PT, R4, R2, 0x1, 0x1f ;  /* 0x0c201f0002047f89 */ /* 0x0002e400000e0000 */
.L_x_1446:
[----:B------:R-:W4:Y:S01]  /*2ee10*/  LDL R22, [R1+0x150] ;  /* 0x0001500001167983 */ /* 0x000f220000100800 */
[----:B------:R-:W-:Y:S01]  /*2ee20*/  FSETP.NE.FTZ.AND P4, PT, R19, RZ, PT ;  /* 0x000000ff1300720b */ /* 0x000fe20003f95000 */
[----:B---3--:R-:W-:Y:S01]  /*2ee30*/  FADD.FTZ R18, R4, R2 ;  /* 0x0000000204127221 */ /* 0x008fe20000010000 */
[----:B------:R-:W-:Y:S01]  /*2ee40*/  MOV R0, 0x3f800000 ;  /* 0x3f80000000007802 */ /* 0x000fe20000000f00 */
[----:B------:R-:W3:Y:S01]  /*2ee50*/  S2R R39, SR_TID.X ;  /* 0x0000000000277919 */ /* 0x000ee20000002100 */
[----:B-1----:R-:W-:Y:S01]  /*2ee60*/  IMAD.MOV.U32 R2, RZ, RZ, 0x3f800000 ;  /* 0x3f800000ff027424 */ /* 0x002fe200078e00ff */
[----:B------:R-:W-:Y:S01]  /*2ee70*/  MOV R7, 0xfffffff0 ;  /* 0xfffffff000077802 */ /* 0x000fe20000000f00 */
[----:B------:R-:W-:Y:S01]  /*2ee80*/  ULDC.64 UR4, c[0x0][0x118] ;  /* 0x0000460000047ab9 */ /* 0x000fe20000000a00 */
[----:B------:R-:W-:Y:S02]  /*2ee90*/  FSETP.NE.FTZ.AND P3, PT, R18, RZ, PT ;  /* 0x000000ff1200720b */ /* 0x000fe40003f75000 */
[----:B------:R-:W-:-:S04]  /*2eea0*/  MOV R8, 0x20 ;  /* 0x0000002000087802 */ /* 0x000fc80000000f00 */
[----:B------:R-:W1:Y:S08]  /*2eeb0*/  @P4 MUFU.RCP R0, R19 ;  /* 0x0000001300004308 */ /* 0x000e700000001000 */
[----:B------:R-:W2:Y:S01]  /*2eec0*/  @P3 MUFU.RCP R2, R18 ;  /* 0x0000001200023308 */ /* 0x000ea20000001000 */
[----:B---3--:R-:W-:Y:S01]  /*2eed0*/  SHF.R.S32.HI R38, RZ, 0x1f, R39 ;  /* 0x0000001fff267819 */ /* 0x008fe20000011427 */
[----:B-1----:R-:W-:-:S02]  /*2eee0*/  FMUL.FTZ R164, R0, R164 ;  /* 0x000000a400a47220 */ /* 0x002fc40000410000 */
[----:B------:R-:W-:Y:S01]  /*2eef0*/  FMUL.FTZ R165, R0, R165 ;  /* 0x000000a500a57220 */ /* 0x000fe20000410000 */
[-C--:B------:R-:W-:Y:S01]  /*2ef00*/  LEA.HI R4, R38, R39.reuse, RZ, 0x2 ;  /* 0x0000002726047211 */ /* 0x080fe200078f10ff */
[----:B------:R-:W-:Y:S01]  /*2ef10*/  FMUL.FTZ R160, R0, R160 ;  /* 0x000000a000a07220 */ /* 0x000fe20000410000 */
        /* <DEDUP_REMOVED lines=23> */
[C---:B--2---:R-:W-:Y:S02]  /*2f090*/  FMUL.FTZ R167, R2.reuse, R167 ;  /* 0x000000a702a77220 */ /* 0x044fe40000410000 */
        /* <DEDUP_REMOVED lines=50> */
[----:B--2---:R-:W-:-:S03]  /*2f3c0*/  IMAD.IADD R0, R7, 0x1, R2 ;  /* 0x0000000107007824 */ /* 0x004fc600078e0202 */
[----:B------:R-:W-:Y:S04]  /*2f3d0*/  STS [R6], R156 ;  /* 0x0000009c06007388 */ /* 0x000fe80000000800 */
[----:B------:R-:W-:Y:S01]  /*2f3e0*/  STS [R6+0x400], R16 ;  /* 0x0004001006007388 */ /* 0x000fe20000000800 */
[----:B---3--:R-:W-:-:S03]  /*2f3f0*/  IADD3 R4, R8, R2, RZ ;  /* 0x0000000208047210 */ /* 0x008fc60007ffe0ff */
        /* <DEDUP_REMOVED lines=11> */
[----:B--2---:R-:W2:Y:S04]  /*2f4b0*/  LD.E.U8 R0, [R10.64+0x1c8] ;  /* 0x0001c8040a007980 */ /* 0x004ea8000c101100 */
[----:B---3--:R-:W2:Y:S01]  /*2f4c0*/  LD.E.64 R4, [R10.64+0x88] ;  /* 0x000088040a047980 */ /* 0x008ea2000c101b00 */
[----:B----4-:R-:W-:-:S03]  /*2f4d0*/  ISETP.NE.AND P0, PT, R22, -0x1, PT ;  /* 0xffffffff1600780c */ /* 0x010fc60003f05270 */
[----:B------:R-:W4:Y:S01]  /*2f4e0*/  S2R R21, SR_CTAID.Y ;  /* 0x0000000000157919 */ /* 0x000f220000002600 */
[----:B-1----:R-:W1:Y:S03]  /*2f4f0*/  @P4 MUFU.LG2 R2, R19 ;  /* 0x0000001300024308 */ /* 0x002e660000000c00 */
[----:B------:R-:W2:Y:S01]  /*2f500*/  S2R R41, SR_CTAID.Z ;  /* 0x0000000000297919 */ /* 0x000ea20000002700 */
[----:B------:R-:W-:Y:S01]  /*2f510*/  BSSY B0, `(.L_x_1434) ;  /* 0x0000023000007945 */ /* 0x000fe20003800000 */
[----:B------:R-:W-:Y:S02]  /*2f520*/  IMAD.MOV.U32 R14, RZ, RZ, 0x7f800000 ;  /* 0x7f800000ff0e7424 */ /* 0x000fe400078e00ff */
[----:B------:R2:W5:Y:S04]  /*2f530*/  LD.E.64 R16, [R10.64+0x90] ;  /* 0x000090040a107980 */ /* 0x000568000c101b00 */
[----:B------:R-:W3:Y:S01]  /*2f540*/  @!P0 LD.E.64 R6, [R10.64+0x80] ;  /* 0x000080040a068980 */ /* 0x000ee2000c101b00 */
[----:B------:R-:W1:Y:S01]  /*2f550*/  @P3 MUFU.LG2 R13, R18 ;  /* 0x00000012000d3308 */ /* 0x000e620000000c00 */
[----:B----4-:R-:W-:Y:S01]  /*2f560*/  @!P0 SHF.R.S32.HI R8, RZ, 0x1f, R21 ;  /* 0x0000001fff088819 */ /* 0x010fe20000011415 */
[----:B-1----:R-:W-:Y:S01]  /*2f570*/  @P4 FMUL.FTZ R2, R2, 0.69314718246459960938 ;  /* 0x3f31721802024820 */ /* 0x002fe20000410000 */
[----:B------:R-:W-:Y:S01]  /*2f580*/  MOV R15, 0x7f800000 ;  /* 0x7f800000000f7802 */ /* 0x000fe20000000f00 */
[----:B------:R-:W-:-:S02]  /*2f590*/  @P3 FMUL.FTZ R13, R13, 0.69314718246459960938 ;  /* 0x3f3172180d0d3820 */ /* 0x000fc40000410000 */
[-C--:B-----5:R-:W-:Y:S02]  /*2f5a0*/  @P4 FFMA.FTZ R14, R36, R20.reuse, R2 ;  /* 0x00000014240e4223 */ /* 0x0a0fe40000010002 */
[----:B------:R-:W-:Y:S01]  /*2f5b0*/  @P3 FFMA.FTZ R15, R3, R20, R13 ;  /* 0x00000014030f3223 */ /* 0x000fe2000001000d */
[----:B--2---:R-:W-:Y:S01]  /*2f5c0*/  ISETP.NE.AND P1, PT, R0, RZ, PT ;  /* 0x000000ff0000720c */ /* 0x004fe20003f25270 */
[----:B------:R-:W-:Y:S02]  /*2f5d0*/  @P0 IMAD R0, R5, R22, RZ ;  /* 0x0000001605000224 */ /* 0x000fe400078e02ff */
[----:B---3--:R-:W-:-:S04]  /*2f5e0*/  @!P0 IMAD R12, R7, R21, RZ ;  /* 0x00000015070c8224 */ /* 0x008fc800078e02ff */
        /* <DEDUP_REMOVED lines=16> */
.L_x_1435:
[----:B------:R-:W-:Y:S02]  /*2f6f0*/  ULDC.64 UR4, c[0x0][0x118] ;  /* 0x0000460000047ab9 */ /* 0x000fe40000000a00 */
[----:B------:R-:W2:Y:S04]  /*2f700*/  LD.E R0, [R10.64+0x60] ;  /* 0x000060040a007980 */ /* 0x000ea8000c101900 */
[----:B------:R-:W3:Y:S01]  /*2f710*/  LD.E R2, [R10.64+0xb4] ;  /* 0x0000b4040a027980 */ /* 0x000ee2000c101900 */
[----:B--2---:R-:W-:-:S04]  /*2f720*/  IMAD R0, R0, R21, R41 ;  /* 0x0000001500007224 */ /* 0x004fc800078e0229 */
[----:B---3--:R-:W-:Y:S02]  /*2f730*/  IMAD R7, R2, R0, RZ ;  /* 0x0000000002077224 */ /* 0x008fe400078e02ff */
.L_x_1436:
[----:B------:R-:W-:Y:S05]  /*2f740*/  BSYNC B0 ;  /* 0x0000000000007941 */ /* 0x000fea0003800000 */
.L_x_1434:
        /* <DEDUP_REMOVED lines=42> */
.L_x_1438:
[----:B--2-4-:R-:W-:Y:S05]  /*2f9f0*/  BSYNC B0 ;  /* 0x0000000000007941 */ /* 0x014fea0003800000 */
.L_x_1437:
        /* <DEDUP_REMOVED lines=33> */
.L_x_1440:
[----:B------:R-:W-:Y:S05]  /*2fc10*/  BSYNC B0 ;  /* 0x0000000000007941 */ /* 0x000fea0003800000 */
.L_x_1439:
        /* <DEDUP_REMOVED lines=16> */
.L_x_1442:
[----:B------:R-:W-:Y:S05]  /*2fd20*/  BSYNC B0 ;  /* 0x0000000000007941 */ /* 0x000fea0003800000 */
.L_x_1441:
        /* <DEDUP_REMOVED lines=16> */
.L_x_1444:
[----:B------:R-:W-:Y:S05]  /*2fe30*/  BSYNC B0 ;  /* 0x0000000000007941 */ /* 0x000fea0003800000 */
.L_x_1443:
[----:B------:R-:W-:Y:S01]  /*2fe40*/  IADD3 R8, R0, 0x30, RZ ;  /* 0x0000003000087810 */ /* 0x000fe20007ffe0ff */
[----:B------:R-:W-:Y:S01]  /*2fe50*/  IMAD.MOV.U32 R9, RZ, RZ, 0x0 ;  /* 0x00000000ff097424 */ /* 0x000fe200078e00ff */
[----:B-1----:R-:W-:Y:S02]  /*2fe60*/  MOV R10, 0x70 ;  /* 0x00000070000a7802 */ /* 0x002fe40000000f00 */
[----:B------:R-:W-:-:S03]  /*2fe70*/  ISETP.GE.OR P1, PT, R8, R14, P1 ;  /* 0x0000000e0800720c */ /* 0x000fc60000f26670 */
[----:B------:R-:W-:-:S10]  /*2fe80*/  IMAD.MOV.U32 R8, RZ, RZ, R10 ;  /* 0x000000ffff087224 */ /* 0x000fd400078e000a */
[----:B------:R-:W-:Y:S05]  /*2fe90*/  @P1 RET.REL.NODEC R8 `(_ZN5flash24flash_fwd_splitkv_kernelI23Flash_fwd_kernel_traitsILi64ELi64ELi256ELi4ELb0ELb0EN7cutlass6half_tE19Flash_kernel_traitsILi64ELi64ELi256ELi4ES3_EELb1ELb0ELb0ELb0ELb0ELb1ELb0ELb1EEEvNS_16Flash_fwd_paramsE) ;  /* 0xfffd016008001950 */ /* 0x000fea0003c3ffff */
        /* <DEDUP_REMOVED lines=13> */
[----:B------:R-:W-:Y:S05]  /*2ff70*/  RET.REL.NODEC R2 `(_ZN5flash24flash_fwd_splitkv_kernelI23Flash_fwd_kernel_traitsILi64ELi64ELi256ELi4ELb0ELb0EN7cutlass6half_tE19Flash_kernel_traitsILi64ELi64ELi256ELi4ES3_EELb1ELb0ELb0ELb0ELb0ELb1ELb0ELb1EEEvNS_16Flash_fwd_paramsE) ;  /* 0xfffd008002007950 */ /* 0x000fea0003c3ffff */
.L_x_1432:
[----:B-1----:R1:W5:Y:S01]  /*2ff80*/  LDL R0, [R1+0xc] ;  /* 0x00000c0001007983 */ /* 0x0023620000100800 */
[----:B------:R-:W-:Y:S02]  /*2ff90*/  MOV R5, 0x2 ;  /* 0x0000000200057802 */ /* 0x000fe40000000f00 */
[----:B------:R-:W-:Y:S02]  /*2ffa0*/  MOV R4, 0x2ffc0 ;  /* 0x0002ffc000047802 */ /* 0x000fe40000000f00 */
[----:B-12--5:R-:W-:Y:S05]  /*2ffb0*/  CALL.REL.NOINC `($__internal_15_$__cuda_sm70_shflsync_bfly_p) ;  /* 0x0000012000007944 */ /* 0x026fea0003c00000 */
[----:B------:R-:W-:Y:S01]  /*2ffc0*/  MOV R0, R6 ;  /* 0x0000000600007202 */ /* 0x000fe20000000f00 */
[----:B------:R-:W-:Y:S05]  /*2ffd0*/  BRA `(.L_x_1445) ;  /* 0xffffeda000007947 */ /* 0x000fea000383ffff */
.L_x_1433:
[----:B------:R-:W-:Y:S02]  /*2ffe0*/  MOV R5, 0x1 ;  /* 0x0000000100057802 */ /* 0x000fe40000000f00 */
[----:B------:R-:W-:Y:S02]  /*2fff0*/  MOV R4, 0x30010 ;  /* 0x0003001000047802 */ /* 0x000fe40000000f00 */
[----:B--2--5:R-:W-:Y:S05]  /*30000*/  CALL.REL.NOINC `($__internal_15_$__cuda_sm70_shflsync_bfly_p) ;  /* 0x000000d000007944 */ /* 0x024fea0003c00000 */
[----:B------:R-:W-:Y:S02]  /*30010*/  FADD.FTZ R19, R0, R6 ;  /* 0x0000000600137221 */ /* 0x000fe40000010000 */
[----:B------:R1:W5:Y:S01]  /*30020*/  LDL R0, [R1+0x8] ;  /* 0x0000080001007983 */ /* 0x0003620000100800 */
[----:B------:R-:W-:Y:S02]  /*30030*/  MOV R5, 0x2 ;  /* 0x0000000200057802 */ /* 0x000fe40000000f00 */
[----:B------:R-:W-:-:S02]  /*30040*/  MOV R4, 0x30060 ;  /* 0x0003006000047802 */ /* 0x000fc40000000f00 */
[----:B-1---5:R-:W-:Y:S05]  /*30050*/  CALL.REL.NOINC `($__internal_15_$__cuda_sm70_shflsync_bfly_p) ;  /* 0x0000008000007944 */ /* 0x022fea0003c00000 */
[----:B------:R-:W2:Y:S01]  /*30060*/  LDL.LU R0, [R1+0x8] ;  /* 0x0000080001007983 */ /* 0x000ea20000300800 */
[----:B------:R-:W-:-:S02]  /*30070*/  MOV R5, 0x1 ;  /* 0x0000000100057802 */ /* 0x000fc40000000f00 */
[----:B------:R-:W-:Y:S01]  /*30080*/  MOV R4, 0x300c0 ;  /* 0x000300c000047802 */ /* 0x000fe20000000f00 */
[----:B--2---:R-:W-:-:S05]  /*30090*/  FADD.FTZ R2, R0, R6 ;  /* 0x0000000600027221 */ /* 0x004fca0000010000 */
[----:B------:R-:W-:Y:S02]  /*300a0*/  MOV R0, R2 ;  /* 0x0000000200007202 */ /* 0x000fe40000000f00 */
[----:B------:R-:W-:Y:S05]  /*300b0*/  CALL.REL.NOINC `($__internal_15_$__cuda_sm70_shflsync_bfly_p) ;  /* 0x0000002000007944 */ /* 0x000fea0003c00000 */
[----:B------:R-:W-:Y:S01]  /*300c0*/  MOV R4, R6 ;  /* 0x0000000600047202 */ /* 0x000fe20000000f00 */
[----:B------:R-:W-:Y:S05]  /*300d0*/  BRA `(.L_x_1446) ;  /* 0xffffed3000007947 */ /* 0x000fea000383ffff */
        .weak           $__internal_15_$__cuda_sm70_shflsync_bfly_p
        .type           $__internal_15_$__cuda_sm70_shflsync_bfly_p,@function
        .size           $__internal_15_$__cuda_sm70_shflsync_bfly_p,(.L_x_7713 - $__internal_15_$__cuda_sm70_shflsync_bfly_p)
$__internal_15_$__cuda_sm70_shflsync_bfly_p:
[----:B------:R-:W-:Y:S04]  /*300e0*/  WARPSYNC R7 ;  /* 0x0000000700007348 */ /* 0x000fe80003800000 */
[----:B------:R1:W2:Y:S02]  /*300f0*/  SHFL.BFLY PT, R6, R0, R5, R8 ;  /* 0x0c00000500067389 */ /* 0x0002a400000e0008 */
[----:B-1----:R-:W-:-:S04]  /*30100*/  MOV R5, 0x0 ;  /* 0x0000000000057802 */ /* 0x002fc80000000f00 */
[----:B--2---:R-:W-:Y:S05]  /*30110*/  RET.REL.NODEC R4 `(_ZN5flash24flash_fwd_splitkv_kernelI23Flash_fwd_kernel_traitsILi64ELi64ELi256ELi4ELb0ELb0EN7cutlass6half_tE19Flash_kernel_traitsILi64ELi64ELi256ELi4ES3_EELb1ELb0ELb0ELb0ELb0ELb1ELb0ELb1EEEvNS_16Flash_fwd_paramsE) ;  /* 0xfffcfee004007950 */ /* 0x004fea0003c3ffff */
.L_x_1447:
        /* <DEDUP_REMOVED lines=14> */
.L_x_7713:


//--------------------- .text._ZN5flash24flash_fwd_splitkv_kernelI23Flash_fwd_kernel_traitsILi64ELi64ELi256ELi4ELb0ELb0EN7cutlass6half_tE19Flash_kernel_traitsILi64ELi64ELi256ELi4ES3_EELb1ELb0ELb0ELb0ELb0ELb0ELb1ELb0EEEvNS_16Flash_fwd_paramsE --------------------------
	.section	.text._ZN5flash24flash_fwd_splitkv_kernelI23Flash_fwd_kernel_traitsILi64ELi64ELi256ELi4ELb0ELb0EN7cutlass6half_tE19Flash_kernel_traitsILi64ELi64ELi256ELi4ES3_EELb1ELb0ELb0ELb0ELb0ELb0ELb1ELb0EEEvNS_16Flash_fwd_paramsE,"ax",@progbits
	.sectioninfo	@"SHI_REGISTERS=255"
	.align	128
        .global         _ZN5flash24flash_fwd_splitkv_kernelI23Flash_fwd_kernel_traitsILi64ELi64ELi256ELi4ELb0ELb0EN7cutlass6half_tE19Flash_kernel_traitsILi64ELi64ELi256ELi4ES3_EELb1ELb0ELb0ELb0ELb0ELb0ELb1ELb0EEEvNS_16Flash_fwd_paramsE
        .type           _ZN5flash24flash_fwd_splitkv_kernelI23Flash_fwd_kernel_traitsILi64ELi64ELi256ELi4ELb0ELb0EN7cutlass6half_tE19Flash_kernel_traitsILi64ELi64ELi256ELi4ES3_EELb1ELb0ELb0ELb0ELb0ELb0ELb1ELb0EEEvNS_16Flash_fwd_paramsE,@function
        .size           _ZN5flash24flash_fwd_splitkv_kernelI23Flash_fwd_kernel_traitsILi64ELi64ELi256ELi4ELb0ELb0EN7cutlass6half_tE19Flash_kernel_traitsILi64ELi64ELi256ELi4ES3_EELb1ELb0ELb0ELb0ELb0ELb0ELb1ELb0EEEvNS_16Flash_fwd_paramsE,(.L_x_7758 - _ZN5flash24flash_fwd_splitkv_kernelI23Flash_fwd_kernel_traitsILi64ELi64ELi256ELi4ELb0ELb0EN7cutlass6half_tE19Flash_kernel_traitsILi64ELi64ELi256ELi4ES3_EELb1ELb0ELb0ELb0ELb0ELb0ELb1ELb0EEEvNS_16Flash_fwd_paramsE)
        .other          _ZN5flash24flash_fwd_splitkv_kernelI23Flash_fwd_kernel_traitsILi64ELi64ELi256ELi4ELb0ELb0EN7cutlass6half_tE19Flash_kernel_traitsILi64ELi64ELi256ELi4ES3_EELb1ELb0ELb0ELb0ELb0ELb0ELb1ELb0EEEvNS_16Flash_fwd_paramsE,@"STO_CUDA_ENTRY STV_DEFAULT"
_ZN5flash24flash_fwd_splitkv_kernelI23Flash_fwd_kernel_traitsILi64ELi64ELi256ELi4ELb0ELb0EN7cutlass6half_tE19Flash_kernel_traitsILi64ELi64ELi256ELi4ES3_EELb1ELb0ELb0ELb0ELb0ELb0ELb1ELb0EEEvNS_16Flash_fwd_paramsE:
.text._ZN5flash24flash_fwd_splitkv_kernelI23Flash_fwd_kernel_traitsILi64ELi64ELi256ELi4ELb0ELb0EN7cutlass6half_tE19Flash_kernel_traitsILi64ELi64ELi256ELi4ES3_EELb1ELb0ELb0ELb0ELb0ELb0ELb1ELb0EEEvNS_16Flash_fwd_paramsE:
[----:B------:R-:W-:Y:S02]  /*0000*/  MOV R1, c[0x0][0x28] ;  /* 0x00000a0000017a02 */ /* 0x000fe40000000f00 */
[----:B------:R-:W1:Y:S01]  /*0010*/  I2F.U32.RP R0, c[0x0][0x1c0] ;  /* 0x0000700000007b06 */ /* 0x000e620000209000 */
[----:B------:R-:W2:Y:S01]  /*0020*/  S2UR UR4, SR_CTAID.Z ;  /* 0x00000000000479c3 */ /* 0x000ea20000002700 */
[----:B------:R-:W-:Y:S01]  /*0030*/  ULDC UR15, c[0x0][0x1c0] ;  /* 0x00007000000f7ab9 */ /* 0x000fe20000000800 */
[----:B------:R-:W-:Y:S01]  /*0040*/  IADD3 R1, R1, -0x10, RZ ;  /* 0xfffffff001017810 */ /* 0x000fe20007ffe0ff */
[----:B------:R-:W-:Y:S02]  /*0050*/  UMOV UR6, URZ ;  /* 0x0000003f00067c82 */ /* 0x000fe40008000000 */
[----:B------:R-:W-:Y:S02]  /*0060*/  UISETP.NE.U32.AND UP1, UPT, URZ, UR15, UPT ;  /* 0x0000000f3f00728c */ /* 0x000fe4000bf25070 */
[----:B------:R-:W-:Y:S02]  /*0070*/  UMOV UR9, 0x4 ;  /* 0x0000000400097882 */ /* 0x000fe40000000000 */
[----:B------:R-:W-:-:S02]  /*0080*/  ULDC.64 UR12, c[0x0][0x240] ;  /* 0x00009000000c7ab9 */ /* 0x000fc40000000a00 */
[----:B------:R-:W-:Y:S02]  /*0090*/  ULDC.64 UR20, c[0x0][0x118] ;  /* 0x0000460000147ab9 */ /* 0x000fe40000000a00 */
[----:B------:R-:W-:Y:S01]  /*00a0*/  ULDC.64 UR10, c[0x0][0x248] ;  /* 0x00009200000a7ab9 */ /* 0x000fe20000000a00 */
[----:B-1----:R-:W1:Y:S02]  /*00b0*/  MUFU.RCP R0, R0 ;  /* 0x0000000000007308 */ /* 0x002e640000001000 */
[----:B-1----:R-:W-:-:S06]  /*00c0*/  IADD3 R0, R0, 0xffffffe, RZ ;  /* 0x0ffffffe00007810 */ /* 0x002fcc0007ffe0ff */
[----:B------:R-:W1:Y:S02]  /*00d0*/  F2I.FTZ.U32.TRUNC.NTZ R0, R0 ;  /* 0x0000000000007305 */ /* 0x000e64000021f000 */
[----:B-1----:R-:W1:Y:S02]  /*00e0*/  R2UR UR7, R0 ;  /* 0x00000000000773c2 */ /* 0x002e6400000e0000 */
[----:B-1----:R-:W-:-:S04]  /*00f0*/  UIADD3 UR5, URZ, -UR7, URZ ;  /* 0x800000073f057290 */ /* 0x002fc8000fffe03f */
[----:B------:R-:W-:-:S04]  /*0100*/  UIMAD UR5, UR5, UR15, URZ ;  /* 0x0000000f050572a4 */ /* 0x000fc8000f8e023f */
[----:B------:R-:W-:-:S04]  /*0110*/  UIMAD.WIDE.U32 UR6, UR7, UR5, UR6 ;  /* 0x00000005070672a5 */ /* 0x000fc8000f8e0006 */
[----:B--2---:R-:W-:-:S03]  /*0120*/  UIMAD.WIDE.U32 UR16, UR7, UR4, URZ ;  /* 0x00000004071072a5 */ /* 0x004fc6000f8e003f */
[----:B------:R-:W-:Y:S02]  /*0130*/  ULDC.64 UR6, c[0x0][0x240] ;  /* 0x0000900000067ab9 */ /* 0x000fe40000000a00 */
[----:B------:R-:W-:Y:S02]  /*0140*/  UIADD3 UR5, -UR17, URZ, URZ ;  /* 0x0000003f11057290 */ /* 0x000fe4000fffe13f */
[----:B------:R-:W-:Y:S02]  /*0150*/  UISETP.NE.U32.AND UP0, UPT, URZ, UR6, UPT ;  /* 0x000000063f00728c */ /* 0x000fe4000bf05070 */
[----:B------:R-:W-:Y:S02]  /*0160*/  UIMAD UR5, UR5, UR15, UR4 ;  /* 0x0000000f050572a4 */ /* 0x000fe4000f8e0204 */
[----:B------:R-:W-:Y:S02]  /*0170*/  UISETP.NE.AND.EX UP0, UPT, URZ, UR7, UPT, UP0 ;  /* 0x000000073f00728c */ /* 0x000fe4000bf05300 */
[----:B------:R-:W-:-:S02]  /*0180*/  UISETP.GE.U32.AND UP3, UPT, UR5, UR15, UPT ;  /* 0x0000000f0500728c */ /* 0x000fc4000bf66070 */
[----:B------:R-:W-:Y:S02]  /*0190*/  ULDC.64 UR6, c[0x0][0x250] ;  /* 0x0000940000067ab9 */ /* 0x000fe40000000a00 */
[----:B------:R-:W-:-:S07]  /*01a0*/  PLOP3.LUT P2, PT, PT, PT, UP0, 0x80, 0x0 ;  /* 0x000000000000781c */ /* 0x000fce0003f4f008 */
[----:B------:R-:W-:Y:S02]  /*01b0*/  @UP3 UIADD3 UR5, UR5, -UR15, URZ ;  /* 0x8000000f05053290 */ /* 0x000fe4000fffe03f */
[----:B------:R-:W-:Y:S02]  /*01c0*/  @UP3 UIADD3 UR17, UR17, 0x1, URZ ;  /* 0x0000000111113890 */ /* 0x000fe4000fffe03f */
[----:B------:R-:W-:-:S03]  /*01d0*/  UISETP.GE.U32.AND UP2, UPT, UR5, UR15, UPT ;  /* 0x0000000f0500728c */ /* 0x000fc6000bf46070 */
[----:B------:R-:W-:Y:S02]  /*01e0*/  ULDC.U8 UR5, c[0x0][0x312] ;  /* 0x0000c48000057ab9 */ /* 0x000fe40000000000 */
[----:B------:R-:W-:-:S06]  /*01f0*/  UISETP.NE.AND UP3, UPT, UR5, URZ, UPT ;  /* 0x0000003f0500728c */ /* 0x000fcc000bf65270 */
[----:B------:R-:W-:Y:S02]  /*0200*/  @UP2 UIADD3 UR17, UR17, 0x1, URZ ;  /* 0x0000000111112890 */ /* 0x000fe4000fffe03f */
[----:B------:R-:W-:Y:S02]  /*0210*/  @!UP1 ULOP3.LUT UR17, URZ, UR15, URZ, 0x33, !UPT ;  /* 0x0000000f3f119292 */ /* 0x000fe4000f8e333f */
[----:B------:R-:W-:Y:S02]  /*0220*/  UISETP.NE.U32.AND UP1, UPT, URZ, UR6, UPT ;  /* 0x000000063f00728c */ /* 0x000fe4000bf25070 */
[----:B------:R-:W-:Y:S02]  /*0230*/  UIMAD.WIDE UR12, UR17, UR9, UR12 ;  /* 0x00000009110c72a5 */ /* 0x000fe4000f8e020c */
[----:B------:R-:W-:Y:S02]  /*0240*/  UISETP.NE.AND.EX UP1, UPT, URZ, UR7, UPT, UP1 ;  /* 0x000000073f00728c */ /* 0x000fe4000bf25310 */
[----:B------:R-:W-:-:S02]  /*0250*/  UISETP.EQ.U32.AND UP2, UPT, URZ, UR10, UPT ;  /* 0x0000000a3f00728c */ /* 0x000fc4000bf42070 */
[----:B------:R-:W-:Y:S02]  /*0260*/  IMAD.U32 R2, RZ, RZ, UR12 ;  /* 0x0000000cff027e24 */ /* 0x000fe4000f8e00ff */
[----:B------:R-:W-:Y:S01]  /*0270*/  IMAD.U32 R3, RZ, RZ, UR13 ;  /* 0x0000000dff037e24 */ /* 0x000fe2000f8e00ff */
[----:B------:R-:W-:Y:S01]  /*0280*/  ULDC.64 UR6, c[0x0][0x250] ;  /* 0x0000940000067ab9 */ /* 0x000fe20000000a00 */
[----:B------:R-:W-:Y:S01]  /*0290*/  PLOP3.LUT P0, PT, PT, PT, UP1, 0x80, 0x0 ;  /* 0x000000000000781c */ /* 0x000fe20003f0f018 */
[----:B------:R-:W-:Y:S02]  /*02a0*/  UISETP.EQ.OR.EX UP2, UPT, URZ, UR11, !UP3, UP2 ;  /* 0x0000000b3f00728c */ /* 0x000fe4000df42720 */
[----:B------:R1:W2:Y:S01]  /*02b0*/  @P2 LDG.E R6, [R2.64] ;  /* 0x0000001402062981 */ /* 0x0002a2000c1e1900 */
[----:B------:R-:W-:Y:S02]  /*02c0*/  @UP1 UIMAD.WIDE UR6, UR17, UR9, UR6 ;  /* 0x00000009110612a5 */ /* 0x000fe4000f8e0206 */
[----:B------:R-:W-:Y:S01]  /*02d0*/  ULDC.64 UR10, c[0x0][0x248] ;  /* 0x00009200000a7ab9 */ /* 0x000fe20000000a00 */
[----:B------:R1:W3:Y:S01]  /*02e0*/  @P2 LDG.E R0, [R2.64+0x4] ;  /* 0x0000041402002981 */ /* 0x0002e2000c1e1900 */
[----:B------:R-:W-:Y:S01]  /*02f0*/  PLOP3.LUT P1, PT, PT, PT, UP2, 0x80, 0x0 ;  /* 0x000000000000781c */ /* 0x000fe20003f2f028 */
[----:B------:R-:W-:Y:S01]  /*0300*/  UIMAD.WIDE UR10, UR17, UR9, UR10 ;  /* 0x00000009110a72a5 */ /* 0x000fe2000f8e020a */
[----:B-1----:R-:W-:-:S02]  /*0310*/  IMAD.U32 R2, RZ, RZ, UR6 ;  /* 0x00000006ff027e24 */ /* 0x002fc4000f8e00ff */
[----:B------:R-:W-:-:S05]  /*0320*/  IMAD.U32 R3, RZ, RZ, UR7 ;  /* 0x00000007ff037e24 */ /* 0x000fca000f8e00ff */
[----:B------:R1:W4:Y:S01]  /*0330*/  @P0 LDG.E R2, [R2.64] ;  /* 0x0000001402020981 */ /* 0x000322000c1e1900 */
[----:B------:R-:W-:Y:S02]  /*0340*/  IMAD.U32 R4, RZ, RZ, UR10 ;  /* 0x0000000aff047e24 */ /* 0x000fe4000f8e00ff */
[----:B------:R-:W-:-:S05]  /*0350*/  IMAD.U32 R5, RZ, RZ, UR11 ;  /* 0x0000000bff057e24 */ /* 0x000fca000f8e00ff */
[----:B-1----:R-:W5:Y:S01]  /*0360*/  @!P1 LDG.E R3, [R4.64] ;  /* 0x0000001404039981 */ /* 0x002f62000c1e1900 */
[----:B------:R-:W-:Y:S02]  /*0370*/  UMOV UR16, 0xffffffff ;  /* 0xffffffff00107882 */ /* 0x000fe40000000000 */
[----:B------:R-:W-:Y:S02]  /*0380*/  UMOV UR23, URZ ;  /* 0x0000003f00177c82 */ /* 0x000fe40008000000 */
[----:B------:R-:W-:Y:S02]  /*0390*/  UMOV UR24, 0xffffffff ;  /* 0xffffffff00187882 */ /* 0x000fe40000000000 */
[----:B------:R-:W-:Y:S01]  /*03a0*/  UIADD3 UR5, -UR17, URZ, URZ ;  /* 0x0000003f11057290 */ /* 0x000fe2000fffe13f */
[----:B------:R-:W1:Y:S03]  /*03b0*/  S2UR UR12, SR_CTAID.X ;  /* 0x00000000000c79c3 */ /* 0x000e660000002500 */
[----:B------:R-:W-:-:S05]  /*03c0*/  UIMAD UR15, UR5, UR15, UR4 ;  /* 0x0000000f050f72a4 */ /* 0x000fca000f8e0204 */
[----:B------:R-:W1:Y:S08]  /*03d0*/  S2UR UR8, SR_CTAID.Y ;  /* 0x00000000000879c3 */ /* 0x000e700000002600 */
[----:B--2---:R-:W2:Y:S08]  /*03e0*/  @P2 R2UR UR16, R6 ;  /* 0x00000000061023c2 */ /* 0x004eb000000e0000 */
[----:B---3--:R-:W2:Y:S08]  /*03f0*/  @P2 R2UR UR14, R0 ;  /* 0x00000000000e23c2 */ /* 0x008eb000000e0000 */
[----:B----4-:R3:W4:Y:S01]  /*0400*/  @P0 R2UR UR23, R2 ;  /* 0x00000000021703c2 */ /* 0x01072200000e0000 */
[----:B------:R-:W-:-:S04]  /*0410*/  ISETP.NE.U32.AND P0, PT, RZ, c[0x0][0x248], PT ;  /* 0x00009200ff007a0c */ /* 0x000fc80003f05070 */
[----:B------:R-:W-:Y:S01]  /*0420*/  ISETP.NE.AND.EX P0, PT, RZ, c[0x0][0x24c], PT, P0 ;  /* 0x00009300ff007a0c */ /* 0x000fe20003f05300 */
[----:B--2---:R-:W-:Y:S01]  /*0430*/  @UP0 UIADD3 UR14, UR14, -UR16, URZ ;  /* 0x800000100e0e0290 */ /* 0x004fe2000fffe03f */
[----:B---3--:R-:W2:Y:S06]  /*0440*/  S2R R2, SR_TID.X ;  /* 0x0000000000027919 */ /* 0x008eac0000002100 */
[----:B------:R-:W-:Y:S01]  /*0450*/  @!UP0 ULDC UR14, c[0x0][0x214] ;  /* 0x00008500000e8ab9 */ /* 0x000fe20000000800 */
[----:B-----5:R3:W1:Y:S04]  /*0460*/  @!P1 R2UR UR24, R3 ;  /* 0x00000000031893c2 */ /* 0x02066800000e0000 */
[----:B-1-34-:R-:W-:Y:S05]  /*0470*/  @!P0 BRA `(.L_x_1448) ;  /* 0x0000007000008947 */ /* 0x01afea0003800000 */
[----:B------:R-:W-:-:S13]  /*0480*/  PLOP3.LUT P0, PT, PT, PT, UP3, 0x80, 0x0 ;  /* 0x000000000000781c */ /* 0x000fda0003f0f038 */
[----:B------:R-:W3:Y:S04]  /*0490*/  @P0 LDG.E R0, [R4.64+0x4] ;  /* 0x0000041404000981 */ /* 0x000ee8000c1e1900 */
[----:B------:R-:W4:Y:S01]  /*04a0*/  @!P0 LDG.E R4, [R4.64] ;  /* 0x0000001404048981 */ /* 0x000f22000c1e1900 */
[----:B---3--:R-:W1:Y:S02]  /*04b0*/  @P0 R2UR UR6, R0 ;  /* 0x00000000000603c2 */ /* 0x008e6400000e0000 */
[----:B-1----:R-:W-:-:S11]  /*04c0*/  @UP3 UIADD3 UR6, UR6, -UR24, URZ ;  /* 0x8000001806063290 */ /* 0x002fd6000fffe03f */
[----:B----4-:R1:W3:Y:S02]  /*04d0*/  @!P0 R2UR UR6, R4 ;  /* 0x00000000040683c2 */ /* 0x0102e400000e0000 */
[----:B-1-3--:R-:W-:Y:S05]  /*04e0*/  BRA `(.L_x_1449) ;  /* 0x0000001000007947 */ /* 0x00afea0003800000 */
.L_x_1448:
[----:B------:R-:W-:Y:S02]  /*04f0*/  ULDC UR6, c[0x0][0x218] ;  /* 0x0000860000067ab9 */ /* 0x000fe40000000800 */
.L_x_1449:
        /* <DEDUP_REMOVED lines=10> */
[----:B------:R-:W3:Y:S01]  /*05a0*/  @P0 LDG.E R0, [R4.64] ;  /* 0x0000001404000981 */ /* 0x000ee2000c1e1900 */
[----:B------:R-:W-:Y:S02]  /*05b0*/  UISETP.GT.AND UP0, UPT, UR14, UR12, UPT ;  /* 0x0000000c0e00728c */ /* 0x000fe4000bf04270 */
[----:B------:R-:W-:-:S03]  /*05c0*/  @!UP2 UISETP.NE.U32.AND UP1, UPT, URZ, UR4, UPT ;  /* 0x000000043f00a28c */ /* 0x000fc6000bf25070 */
[----:B------:R-:W-:Y:S02]  /*05d0*/  ULDC UR4, c[0x0][0x21c] ;  /* 0x0000870000047ab9 */ /* 0x000fe40000000800 */
[----:B------:R-:W-:-:S04]  /*05e0*/  @!UP2 UISETP.NE.AND.EX UP1, UPT, URZ, UR5, UPT, UP1 ;  /* 0x000000053f00a28c */ /* 0x000fc8000bf25310 */
[----:B------:R-:W-:Y:S01]  /*05f0*/  @!UP2 USEL UR4, URZ, UR4, !UP1 ;  /* 0x000000043f04a287 */ /* 0x000fe2000c800000 */
[----:B---3--:R-:W1:Y:S01]  /*0600*/  @P0 R2UR UR13, R0 ;  /* 0x00000000000d03c2 */ /* 0x008e6200000e0000 */
[----:B------:R-:W-:Y:S01]  /*0610*/  PLOP3.LUT P0, PT, PT, PT, UP0, 0x80, 0x0 ;  /* 0x000000000000781c */ /* 0x000fe20003f0f008 */
[----:B-1----:R-:W-:Y:S02]  /*0620*/  @UP2 UIADD3 UR13, UR13, -UR23, URZ ;  /* 0x800000170d0d2290 */ /* 0x002fe4000fffe03f */
[----:B------:R-:W-:-:S10]  /*0630*/  @!UP2 UIADD3 UR13, UR4, UR6, -UR23 ;  /* 0x00000006040da290 */ /* 0x000fd4000fffe817 */
[----:B------:R-:W-:Y:S05]  /*0640*/  @!P0 EXIT ;  /* 0x000000000000894d */ /* 0x000fea0003800000 */
[----:B------:R-:W-:Y:S01]  /*0650*/  IABS R0, c[0x0][0x10] ;  /* 0x0000040000007a13 */ /* 0x000fe20000000000 */
[----:B------:R-:W-:Y:S02]  /*0660*/  ULDC UR4, c[0x0][0x218] ;  /* 0x0000860000047ab9 */ /* 0x000fe40000000800 */
[----:B------:R-:W-:Y:S01]  /*0670*/  UIADD3 UR4, UR4, 0xff, URZ ;  /* 0x000000ff04047890 */ /* 0x000fe2000fffe03f */
[----:B------:R-:W1:Y:S01]  /*0680*/  R2UR UR7, R0 ;  /* 0x00000000000773c2 */ /* 0x000e6200000e0000 */
[----:B------:R-:W-:Y:S02]  /*0690*/  ULDC UR5, c[0x0][0x10] ;  /* 0x0000040000057ab9 */ /* 0x000fe40000000800 */
[----:B------:R-:W-:Y:S02]  /*06a0*/  USHF.R.S32.HI UR10, URZ, 0x1f, UR4 ;  /* 0x0000001f3f0a7899 */ /* 0x000fe40008011404 */
[----:B------:R-:W-:Y:S02]  /*06b0*/  UMOV UR18, URZ ;  /* 0x0000003f00127c82 */ /* 0x000fe40008000000 */
[----:B------:R-:W-:-:S04]  /*06c0*/  ULEA.HI UR10, UR10, UR4, URZ, 0x8 ;  /* 0x000000040a0a7291 */ /* 0x000fc8000f8f403f */
[----:B------:R-:W-:-:S04]  /*06d0*/  ULEA.HI.SX32 UR10, UR10, UR5, 0x18 ;  /* 0x000000050a0a7291 */ /* 0x000fc8000f8fc23f */
[----:B------:R-:W-:Y:S01]  /*06e0*/  UIADD3 UR10, UR10, -0x1, URZ ;  /* 0xffffffff0a0a7890 */ /* 0x000fe2000fffe03f */
[----:B-1----:R-:W1:Y:S08]  /*06f0*/  I2F.RP R0, UR7 ;  /* 0x0000000700007d06 */ /* 0x002e700008209400 */
[----:B-1----:R-:W1:Y:S02]  /*0700*/  MUFU.RCP R0, R0 ;  /* 0x0000000000007308 */ /* 0x002e640000001000 */
[----:B-1----:R-:W-:-:S06]  /*0710*/  IADD3 R0, R0, 0xffffffe, RZ ;  /* 0x0ffffffe00007810 */ /* 0x002fcc0007ffe0ff */
[----:B------:R-:W1:Y:S02]  /*0720*/  F2I.FTZ.U32.TRUNC.NTZ R0, R0 ;  /* 0x0000000000007305 */ /* 0x000e64000021f000 */
[----:B-1----:R1:W3:Y:S02]  /*0730*/  R2UR UR19, R0 ;  /* 0x00000000001373c2 */ /* 0x0022e400000e0000 */
[----:B-1----:R-:W-:Y:S01]  /*0740*/  IMAD.U32 R0, RZ, RZ, UR10 ;  /* 0x0000000aff007e24 */ /* 0x002fe2000f8e00ff */
[----:B---3--:R-:W-:Y:S02]  /*0750*/  UIADD3 UR4, URZ, -UR19, URZ ;  /* 0x800000133f047290 */ /* 0x008fe4000fffe03f */
[----:B------:R-:W-:Y:S02]  /*0760*/  ULOP3.LUT UR10, UR10, UR5, URZ, 0x3c, !UPT ;  /* 0x000000050a0a7292 */ /* 0x000fe4000f8e3c3f */
        /* <DEDUP_REMOVED lines=8> */
[----:B------:R-:W-:Y:S02]  /*07f0*/  UIMAD UR4, UR7, UR4, UR6 ;  /* 0x00000004070472a4 */ /* 0x000fe4000f8e0206 */
[----:B------:R-:W-:Y:S02]  /*0800*/  UIADD3 UR6, UR13, 0xff, URZ ;  /* 0x000000ff0d067890 */ /* 0x000fe4000fffe03f */
[----:B------:R-:W-:-:S11]  /*0810*/  UISETP.GT.U32.AND UP0, UPT, UR7, UR4, UPT ;  /* 0x000000040700728c */ /* 0x000fd6000bf04070 */
[----:B------:R-:W-:Y:S02]  /*0820*/  @!UP0 UIADD3 UR4, UR4, -UR7, URZ ;  /* 0x8000000704048290 */ /* 0x000fe4000fffe03f */
[----:B------:R-:W-:Y:S02]  /*0830*/  @!UP0 UIADD3 UR11, UR11, 0x1, URZ ;  /* 0x000000010b0b8890 */ /* 0x000fe4000fffe03f */
[----:B------:R-:W-:Y:S02]  /*0840*/  UISETP.GE.U32.AND UP1, UPT, UR4, UR7, UPT ;  /* 0x000000070400728c */ /* 0x000fe4000bf26070 */
[----:B------:R-:W-:Y:S02]  /*0850*/  UISETP.GE.AND UP0, UPT, UR10, URZ, UPT ;  /* 0x0000003f0a00728c */ /* 0x000fe4000bf06270 */
[----:B------:R-:W-:Y:S02]  /*0860*/  UIADD3 UR4, -UR14, 0x13f, UR12 ;  /* 0x0000013f0e047890 */ /* 0x000fe4000fffe10c */
[----:B------:R-:W-:-:S02]  /*0870*/  USHF.R.S32.HI UR10, URZ, 0x1f, UR6 ;  /* 0x0000001f3f0a7899 */ /* 0x000fc40008011406 */
[----:B------:R-:W-:Y:S02]  /*0880*/  ULDC UR7, c[0x0][0x2e8] ;  /* 0x0000ba0000077ab9 */ /* 0x000fe40000000800 */
[----:B------:R-:W-:Y:S02]  /*0890*/  UIADD3 UR4, UR4, UR7, UR13 ;  /* 0x0000000704047290 */ /* 0x000fe4000fffe00d */
[----:B------:R-:W-:Y:S02]  /*08a0*/  @UP1 UIADD3 UR11, UR11, 0x1, URZ ;  /* 0x000000010b0b1890 */ /* 0x000fe4000fffe03f */
[----:B------:R-:W-:Y:S02]  /*08b0*/  UISETP.NE.AND UP1, UPT, URZ, UR5, UPT ;  /* 0x000000053f00728c */ /* 0x000fe4000bf25270 */
[----:B------:R-:W-:Y:S02]  /*08c0*/  @!UP0 UIADD3 UR11, -UR11, URZ, URZ ;  /* 0x0000003f0b0b8290 */ /* 0x000fe4000fffe13f */
[----:B------:R-:W-:-:S04]  /*08d0*/  ULEA.HI UR6, UR10, UR6, URZ, 0x8 ;  /* 0x000000060a067291 */ /* 0x000fc8000f8f403f */
[----:B------:R-:W-:-:S03]  /*08e0*/  USHF.R.S32.HI UR6, URZ, 0x8, UR6 ;  /* 0x000000083f067899 */ /* 0x000fc60008011406 */
[----:B------:R-:W-:Y:S02]  /*08f0*/  @!UP1 ULOP3.LUT UR11, URZ, UR5, URZ, 0x33, !UPT ;  /* 0x000000053f0b9292 */ /* 0x000fe4000f8e333f */
[----:B------:R-:W-:Y:S02]  /*0900*/  USHF.R.S32.HI UR5, URZ, 0x1f, UR4 ;  /* 0x0000001f3f057899 */ /* 0x000fe40008011404 */
[----:B------:R-:W-:Y:S02]  /*0910*/  UIMAD UR7, UR11, UR8, URZ ;  /* 0x000000080b0772a4 */ /* 0x000fe4000f8e023f */
[----:B------:R-:W-:Y:S02]  /*0920*/  ULEA.HI UR4, UR5, UR4, URZ, 0x8 ;  /* 0x0000000405047291 */ /* 0x000fe4000f8f403f */
[----:B------:R-:W-:Y:S02]  /*0930*/  UIADD3 UR11, UR11, UR7, URZ ;  /* 0x000000070b0b7290 */ /* 0x000fe4000fffe03f */
[----:B------:R-:W-:-:S02]  /*0940*/  USHF.R.S32.HI UR4, URZ, 0x8, UR4 ;  /* 0x000000083f047899 */ /* 0x000fc40008011404 */
[----:B------:R-:W-:-:S04]  /*0950*/  UISETP.LT.AND UP0, UPT, UR6, UR11, UPT ;  /* 0x0000000b0600728c */ /* 0x000fc8000bf01270 */
[----:B------:R-:W-:-:S04]  /*0960*/  USEL UR6, UR6, UR11, UP0 ;  /* 0x0000000b06067287 */ /* 0x000fc80008000000 */
[----:B------:R-:W-:-:S04]  /*0970*/  UISETP.LT.AND UP0, UPT, UR6, UR4, UPT ;  /* 0x000000040600728c */ /* 0x000fc8000bf01270 */
[----:B------:R-:W-:-:S04]  /*0980*/  USEL UR6, UR6, UR4, UP0 ;  /* 0x0000000406067287 */ /* 0x000fc80008000000 */
[----:B------:R-:W-:-:S06]  /*0990*/  UISETP.GE.AND UP0, UPT, UR7, UR6, UPT ;  /* 0x000000060700728c */ /* 0x000fcc000bf06270 */
[----:B------:R-:W-:-:S13]  /*09a0*/  PLOP3.LUT P0, PT, PT, PT, UP0, 0x80, 0x0 ;  /* 0x000000000000781c */ /* 0x000fda0003f0f008 */
[----:B------:R-:W-:Y:S05]  /*09b0*/  @!P0 BRA `(.L_x_1450) ;  /* 0x0000054000008947 */ /* 0x000fea0003800000 */
[----:B--2---:R-:W-:Y:S01]  /*09c0*/  SHF.R.S32.HI R7, RZ, 0x1f, R2 ;  /* 0x0000001fff077819 */ /* 0x004fe20000011402 */
[----:B------:R-:W-:Y:S02]  /*09d0*/  ULDC.64 UR4, c[0x0][0x210] ;  /* 0x0000840000047ab9 */ /* 0x000fe40000000a00 */
[----:B------:R-:W-:Y:S01]  /*09e0*/  UIMAD UR8, UR8, UR4, UR17 ;  /* 0x00000004080872a4 */ /* 0x000fe2000f8e0211 */
[----:B------:R-:W-:Y:S02]  /*09f0*/  LEA.HI R7, R7, R2, RZ, 0x4 ;  /* 0x0000000207077211 */ /* 0x000fe400078f20ff */
[----:B------:R-:W-:Y:S02]  /*0a00*/  ULDC UR4, c[0x0][0x1c0] ;  /* 0x0000700000047ab9 */ /* 0x000fe40000000800 */
[----:B------:R-:W-:Y:S01]  /*0a10*/  LOP3.LUT R8, R7, 0xfffffff0, RZ, 0xc0, !PT ;  /* 0xfffffff007087812 */ /* 0x000fe200078ec0ff */
[----:B------:R-:W-:Y:S01]  /*0a20*/  UIMAD UR8, UR8, UR4, UR15 ;  /* 0x00000004080872a4 */ /* 0x000fe2000f8e020f */
[----:B------:R-:W-:-:S02]  /*0a30*/  SHF.R.S32.HI R7, RZ, 0x4, R7 ;  /* 0x00000004ff077819 */ /* 0x000fc40000011407 */
[----:B------:R-:W-:Y:S01]  /*0a40*/  ULDC UR4, c[0x0][0x22c] ;  /* 0x00008b0000047ab9 */ /* 0x000fe20000000800 */
[----:B------:R-:W-:Y:S01]  /*0a50*/  IMAD.IADD R8, R2, 0x1, -R8 ;  /* 0x0000000102087824 */ /* 0x000fe200078e0a08 */
[----:B------:R-:W-:Y:S01]  /*0a60*/  UIMAD UR8, UR8, UR5, UR12 ;  /* 0x00000005080872a4 */ /* 0x000fe2000f8e020c */
[C---:B------:R-:W-:Y:S02]  /*0a70*/  IADD3 R0, R7.reuse, 0x10, RZ ;  /* 0x0000001007007810 */ /* 0x040fe40007ffe0ff */
[----:B------:R-:W-:Y:S01]  /*0a80*/  IMAD.SHL.U32 R2, R8, 0x4, RZ ;  /* 0x0000000408027824 */ /* 0x000fe200078e00ff */
[----:B------:R-:W-:Y:S01]  /*0a90*/  UIMAD UR4, UR8, UR4, URZ ;  /* 0x00000004080472a4 */ /* 0x000fe2000f8e023f */
[----:B------:R-:W-:Y:S01]  /*0aa0*/  IADD3 R6, R7, 0x18, RZ ;  /* 0x0000001807067810 */ /* 0x000fe20007ffe0ff */
[----:B------:R-:W-:Y:S02]  /*0ab0*/  USHF.R.S32.HI UR5, URZ, 0x1f, UR8 ;  /* 0x0000001f3f057899 */ /* 0x000fe40008011408 */
[----:B------:R-:W-:-:S02]  /*0ac0*/  SHF.R.S32.HI R3, RZ, 0x1f, R2 ;  /* 0x0000001fff037819 */ /* 0x000fc40000011402 */
[----:B------:R-:W-:-:S03]  /*0ad0*/  ISETP.GE.AND P1, PT, R2, c[0x0][0x220], PT ;  /* 0x0000880002007a0c */ /* 0x000fc60003f26270 */
[C---:B------:R-:W-:Y:S01]  /*0ae0*/  IMAD.WIDE R4, R7.reuse, 0x40, R2 ;  /* 0x0000004007047825 */ /* 0x040fe200078e0202 */
[----:B------:R-:W-:-:S03]  /*0af0*/  IADD3 R2, R7, 0x8, RZ ;  /* 0x0000000807027810 */ /* 0x000fc60007ffe0ff */
[----:B------:R-:W-:Y:S01]  /*0b00*/  IMAD.U32 R3, RZ, RZ, UR4 ;  /* 0x00000004ff037e24 */ /* 0x000fe2000f8e00ff */
[----:B------:R-:W-:Y:S01]  /*0b10*/  IADD3 R4, P0, R4, UR4, RZ ;  /* 0x0000000404047c10 */ /* 0x000fe2000ff1e0ff */
[----:B------:R-:W-:-:S03]  /*0b20*/  UIADD3 UR4, -UR12, UR14, URZ ;  /* 0x0000000e0c047290 */ /* 0x000fc6000fffe13f */
[----:B------:R-:W-:Y:S02]  /*0b30*/  LEA.HI.X.SX32 R3, R3, R5, 0x1, P0 ;  /* 0x0000000503037211 */ /* 0x000fe400000f0eff */
[C---:B------:R-:W-:Y:S02]  /*0b40*/  LEA R10, P0, R4.reuse, c[0x0][0x1d8], 0x2 ;  /* 0x00007600040a7a11 */ /* 0x040fe400078010ff */
[----:B------:R-:W-:Y:S02]  /*0b50*/  IADD3 R5, R7, 0x20, RZ ;  /* 0x0000002007057810 */ /* 0x000fe40007ffe0ff */
[----:B------:R-:W-:Y:S02]  /*0b60*/  LEA.HI.X R11, R4, c[0x0][0x1dc], R3, 0x2, P0 ;  /* 0x00007700040b7a11 */ /* 0x000fe400000f1403 */
[----:B------:R-:W-:Y:S02]  /*0b70*/  ISETP.GE.OR P4, PT, R0, UR4, P1 ;  /* 0x0000000400007c0c */ /* 0x000fe40008f86670 */
[----:B------:R-:W-:-:S02]  /*0b80*/  ISETP.GE.OR P6, PT, R6, UR4, P1 ;  /* 0x0000000406007c0c */ /* 0x000fc40008fc6670 */
[----:B------:R-:W-:Y:S02]  /*0b90*/  IADD3 R4, R7, 0x28, RZ ;  /* 0x0000002807047810 */ /* 0x000fe40007ffe0ff */
[----:B------:R-:W-:Y:S02]  /*0ba0*/  ISETP.GE.OR P0, PT, R5, UR4, P1 ;  /* 0x0000000405007c0c */ /* 0x000fe40008f06670 */
[----:B------:R-:W-:Y:S02]  /*0bb0*/  ISETP.GE.OR P5, PT, R7, UR4, P1 ;  /* 0x0000000407007c0c */ /* 0x000fe40008fa6670 */
[----:B------:R-:W-:Y:S02]  /*0bc0*/  ISETP.GE.OR P3, PT, R4, UR4, P1 ;  /* 0x0000000404007c0c */ /* 0x000fe40008f66670 */
[----:B------:R-:W-:Y:S01]  /*0bd0*/  ISETP.GE.OR P2, PT, R2, UR4, P1 ;  /* 0x0000000402007c0c */ /* 0x000fe20008f46670 */
[----:B------:R-:W-:Y:S01]  /*0be0*/  @!P4 STG.E.128 [R10.64+0x1000], RZ ;  /* 0x001000ff0a00c986 */ /* 0x000fe2000c101d14 */
[----:B------:R-:W-:-:S02]  /*0bf0*/  ISETP.GE.AND P4, PT, R0, UR4, PT ;  /* 0x0000000400007c0c */ /* 0x000fc4000bf86270 */
[C---:B------:R-:W-:Y:S01]  /*0c00*/  IADD3 R3, R7.reuse, 0x30, RZ ;  /* 0x0000003007037810 */ /* 0x040fe20007ffe0ff */
[----:B------:R-:W-:Y:S01]  /*0c10*/  @!P6 STG.E.128 [R10.64+0x1800], RZ ;  /* 0x001800ff0a00e986 */ /* 0x000fe2000c101d14 */
[C---:B------:R-:W-:Y:S02]  /*0c20*/  ISETP.NE.AND P6, PT, R8.reuse, RZ, PT ;  /* 0x000000ff0800720c */ /* 0x040fe40003fc5270 */
[----:B------:R-:W-:Y:S01]  /*0c30*/  ISETP.NE.OR P4, PT, R8, RZ, P4 ;  /* 0x000000ff0800720c */ /* 0x000fe20002785670 */
[----:B------:R-:W-:Y:S01]  /*0c40*/  @!P0 STG.E.128 [R10.64+0x2000], RZ ;  /* 0x002000ff0a008986 */ /* 0x000fe2000c101d14 */
[C---:B------:R-:W-:Y:S02]  /*0c50*/  IADD3 R0, P0, R7.reuse, UR8, RZ ;  /* 0x0000000807007c10 */ /* 0x040fe4000ff1e0ff */
[----:B------:R-:W-:Y:S01]  /*0c60*/  ISETP.GE.OR P6, PT, R7, UR4, P6 ;  /* 0x0000000407007c0c */ /* 0x000fe2000b7c6670 */
[----:B------:R-:W-:Y:S01]  /*0c70*/  @!P5 STG.E.128 [R10.64], RZ ;  /* 0x000000ff0a00d986 */ /* 0x000fe2000c101d14 */
[----:B------:R-:W-:-:S02]  /*0c80*/  ISETP.GE.AND P5, PT, R2, UR4, PT ;  /* 0x0000000402007c0c */ /* 0x000fc4000bfa6270 */
[C---:B------:R-:W-:Y:S01]  /*0c90*/  IADD3 R2, R7.reuse, 0x38, RZ ;  /* 0x0000003807027810 */ /* 0x040fe20007ffe0ff */
[----:B------:R-:W-:Y:S01]  /*0ca0*/  @!P3 STG.E.128 [R10.64+0x2800], RZ ;  /* 0x002800ff0a00b986 */ /* 0x000fe2000c101d14 */
[----:B------:R-:W-:Y:S02]  /*0cb0*/  ISETP.GE.AND P3, PT, R6, UR4, PT ;  /* 0x0000000406007c0c */ /* 0x000fe4000bf66270 */
[----:B------:R-:W-:Y:S01]  /*0cc0*/  LEA.HI.X.SX32 R7, R7, UR5, 0x1, P0 ;  /* 0x0000000507077c11 */ /* 0x000fe200080f0eff */
[----:B------:R-:W-:Y:S01]  /*0cd0*/  @!P2 STG.E.128 [R10.64+0x800], RZ ;  /* 0x000800ff0a00a986 */ /* 0x000fe2000c101d14 */
[----:B------:R-:W-:Y:S01]  /*0ce0*/  LEA R6, P0, R0, c[0x0][0x208], 0x2 ;  /* 0x0000820000067a11 */ /* 0x000fe200078010ff */
[----:B------:R-:W-:Y:S01]  /*0cf0*/  @!P4 IMAD.MOV.U32 R9, RZ, RZ, -0x800000 ;  /* 0xff800000ff09c424 */ /* 0x000fe200078e00ff */
[----:B------:R-:W-:Y:S02]  /*0d00*/  ISETP.NE.OR P5, PT, R8, RZ, P5 ;  /* 0x000000ff0800720c */ /* 0x000fe40002fa5670 */
[----:B------:R-:W-:-:S02]  /*0d10*/  LEA.HI.X R7, R0, c[0x0][0x20c], R7, 0x2, P0 ;  /* 0x0000830000077a11 */ /* 0x000fc400000f1407 */
[C---:B------:R-:W-:Y:S02]  /*0d20*/  ISETP.GE.AND P0, PT, R3.reuse, UR4, PT ;  /* 0x0000000403007c0c */ /* 0x040fe4000bf06270 */
[----:B------:R-:W-:Y:S01]  /*0d30*/  ISETP.GE.OR P2, PT, R3, UR4, P1 ;  /* 0x0000000403007c0c */ /* 0x000fe20008f46670 */
[----:B------:R-:W-:Y:S01]  /*0d40*/  @!P6 IMAD.MOV.U32 R3, RZ, RZ, -0x800000 ;  /* 0xff800000ff03e424 */ /* 0x000fe200078e00ff */
[----:B------:R-:W-:Y:S02]  /*0d50*/  ISETP.GE.OR P1, PT, R2, UR4, P1 ;  /* 0x0000000402007c0c */ /* 0x000fe40008f26670 */
[C---:B------:R-:W-:Y:S02]  /*0d60*/  ISETP.NE.OR P0, PT, R8.reuse, RZ, P0 ;  /* 0x000000ff0800720c */ /* 0x040fe40000705670 */
[----:B------:R-:W-:Y:S01]  /*0d70*/  ISETP.NE.OR P3, PT, R8, RZ, P3 ;  /* 0x000000ff0800720c */ /* 0x000fe20001f65670 */
[----:B------:R-:W-:-:S06]  /*0d80*/  @!P5 IMAD.MOV.U32 R0, RZ, RZ, -0x800000 ;  /* 0xff800000ff00d424 */ /* 0x000fcc00078e00ff */
[----:B------:R-:W-:Y:S01]  /*0d90*/  @!P2 STG.E.128 [R10.64+0x3000], RZ ;  /* 0x003000ff0a00a986 */ /* 0x000fe2000c101d14 */
[----:B------:R-:W-:-:S03]  /*0da0*/  ISETP.GE.AND P2, PT, R5, UR4, PT ;  /* 0x0000000405007c0c */ /* 0x000fc6000bf46270 */
[----:B------:R-:W-:Y:S01]  /*0db0*/  @!P1 STG.E.128 [R10.64+0x3800], RZ ;  /* 0x003800ff0a009986 */ /* 0x000fe2000c101d14 */
[----:B------:R-:W-:Y:S01]  /*0dc0*/  ISETP.GE.AND P1, PT, R4, UR4, PT ;  /* 0x0000000404007c0c */ /* 0x000fe2000bf26270 */
[----:B------:R-:W-:Y:S01]  /*0dd0*/  @!P3 IMAD.MOV.U32 R5, RZ, RZ, -0x800000 ;  /* 0xff800000ff05b424 */ /* 0x000fe200078e00ff */
[C---:B------:R-:W-:Y:S01]  /*0de0*/  ISETP.NE.OR P2, PT, R8.reuse, RZ, P2 ;  /* 0x000000ff0800720c */ /* 0x040fe20001745670 */
[----:B------:R1:W-:Y:S01]  /*0df0*/  @!P5 STG.E [R6.64+0x20], R0 ;  /* 0x000020000600d986 */ /* 0x0003e2000c101914 */
[----:B------:R-:W-:-:S03]  /*0e00*/  ISETP.NE.OR P1, PT, R8, RZ, P1 ;  /* 0x000000ff0800720c */ /* 0x000fc60000f25670 */
[----:B------:R2:W-:Y:S04]  /*0e10*/  @!P6 STG.E [R6.64], R3 ;  /* 0x000000030600e986 */ /* 0x0005e8000c101914 */
[----:B------:R3:W-:Y:S04]  /*0e20*/  @!P4 STG.E [R6.64+0x40], R9 ;  /* 0x000040090600c986 */ /* 0x0007e8000c101914 */
[----:B------:R-:W-:Y:S01]  /*0e30*/  @!P2 IMAD.MOV.U32 R4, RZ, RZ, -0x800000 ;  /* 0xff800000ff04a424 */ /* 0x000fe200078e00ff */
[----:B------:R3:W-:Y:S04]  /*0e40*/  @!P3 STG.E [R6.64+0x60], R5 ;  /* 0x000060050600b986 */ /* 0x0007e8000c101914 */
[----:B------:R3:W-:Y:S01]  /*0e50*/  @!P2 STG.E [R6.64+0x80], R4 ;  /* 0x000080040600a986 */ /* 0x0007e2000c101914 */
[----:B-1----:R-:W-:-:S02]  /*0e60*/  @!P0 IMAD.MOV.U32 R0, RZ, RZ, -0x800000 ;  /* 0xff800000ff008424 */ /* 0x002fc400078e00ff */
[----:B--2---:R-:W-:-:S03]  /*0e70*/  @!P1 IMAD.MOV.U32 R3, RZ, RZ, -0x800000 ;  /* 0xff800000ff039424 */ /* 0x004fc600078e00ff */
[----:B------:R3:W-:Y:S01]  /*0e80*/  @!P0 STG.E [R6.64+0xc0], R0 ;  /* 0x0000c00006008986 */ /* 0x0007e2000c101914 */
[----:B------:R-:W-:-:S03]  /*0e90*/  ISETP.GE.AND P0, PT, R2, UR4, PT ;  /* 0x0000000402007c0c */ /* 0x000fc6000bf06270 */
[----:B------:R3:W-:Y:S01]  /*0ea0*/  @!P1 STG.E [R6.64+0xa0], R3 ;  /* 0x0000a00306009986 */ /* 0x0007e2000c101914 */
[----:B------:R-:W-:-:S13]  /*0eb0*/  ISETP.NE.OR P0, PT, R8, RZ, P0 ;  /* 0x000000ff0800720c */ /* 0x000fda0000705670 */
[----:B------:R-:W-:Y:S05]  /*0ec0*/  @P0 EXIT ;  /* 0x000000000000094d */ /* 0x000fea0003800000 */
[----:B---3--:R-:W-:-:S05]  /*0ed0*/  MOV R0, 0xff800000 ;  /* 0xff80000000007802 */ /* 0x008fca0000000f00 */
[----:B------:R-:W-:Y:S01]  /*0ee0*/  STG.E [R6.64+0xe0], R0 ;  /* 0x0000e00006007986 */ /* 0x000fe2000c101914 */
[----:B------:R-:W-:Y:S05]  /*0ef0*/  EXIT ;  /* 0x000000000000794d */ /* 0x000fea0003800000 */
.L_x_1450:
[----:B------:R-:W-:Y:S02]  /*0f00*/  ULDC.64 UR4, c[0x0][0x2b8] ;  /* 0x0000ae0000047ab9 */ /* 0x000fe40000000a00 */
        /* <DEDUP_REMOVED lines=10> */
[----:B------:R-:W3:Y:S01]  /*0fb0*/  @P0 LDG.E R3, [R4.64] ;  /* 0x0000001404030981 */ /* 0x000ee2000c1e1900 */
[----:B------:R-:W-:Y:S01]  /*0fc0*/  UISETP.NE.AND.EX UP1, UPT, URZ, UR11, UPT, UP1 ;  /* 0x0000000b3f00728c */ /* 0x000fe2000bf25310 */
[----:B------:R-:W-:Y:S01]  /*0fd0*/  IABS R0, c[0x0][0x2d0] ;  /* 0x0000b40000007a13 */ /* 0x000fe20000000000 */
[----:B------:R-:W-:-:S02]  /*0fe0*/  UMOV UR18, URZ ;  /* 0x0000003f00127c82 */ /* 0x000fc40008000000 */
[----:B------:R-:W-:Y:S02]  /*0ff0*/  UMOV UR19, URZ ;  /* 0x0000003f00137c82 */ /* 0x000fe40008000000 */
[----:B------:R-:W-:Y:S02]  /*1000*/  UPLOP3.LUT UP5, UPT, UPT, UPT, UPT, 0x40, 0x0 ;  /* 0x000000000000789c */ /* 0x000fe40003fae870 */
[----:B------:R-:W-:-:S03]  /*1010*/  UMOV UR22, UR17 ;  /* 0x0000001100167c82 */ /* 0x000fc60008000000 */
[----:B------:R-:W-:Y:S02]  /*1020*/  @UP1 USHF.R.S32.HI UR8, URZ, 0x1f, UR17 ;  /* 0x0000001f3f081899 */ /* 0x000fe40008011411 */
[----:B------:R-:W-:Y:S02]  /*1030*/  @UP1 UIMAD.WIDE.U32 UR26, UR17, UR4, URZ ;  /* 0x00000004111a12a5 */ /* 0x000fe4000f8e003f */
[----:B------:R-:W-:Y:S02]  /*1040*/  @UP1 UIMAD UR8, UR8, UR4, URZ ;  /* 0x00000004080812a4 */ /* 0x000fe4000f8e023f */
[----:B------:R-:W-:Y:S02]  /*1050*/  @UP1 ULEA UR18, UP0, UR26, UR10, 0x2 ;  /* 0x0000000a1a121291 */ /* 0x000fe4000f80103f */
[----:B------:R-:W-:-:S04]  /*1060*/  @UP1 UIMAD UR4, UR17, UR5, UR8 ;  /* 0x00000005110412a4 */ /* 0x000fc8000f8e0208 */
[----:B------:R-:W-:-:S03]  /*1070*/  @UP1 UIADD3 UR4, UR27, UR4, URZ ;  /* 0x000000041b041290 */ /* 0x000fc6000fffe03f */
[----:B------:R1:W4:Y:S01]  /*1080*/  R2UR UR8, R0 ;  /* 0x00000000000873c2 */ /* 0x00032200000e0000 */
[----:B------:R-:W-:-:S04]  /*1090*/  @UP1 USHF.L.U64.HI UR4, UR26, 0x2, UR4 ;  /* 0x000000021a041899 */ /* 0x000fc80008010204 */
[----:B------:R-:W-:Y:S02]  /*10a0*/  @UP1 UIADD3.X UR19, UR4, UR11, URZ, UP0, !UPT ;  /* 0x0000000b04131290 */ /* 0x000fe400087fe43f */
[----:B------:R-:W-:-:S04]  /*10b0*/  @UP1 UISETP.NE.U32.AND UP0, UPT, UR18, URZ, UPT ;  /* 0x0000003f1200128c */ /* 0x000fc8000bf05070 */
[----:B------:R-:W-:Y:S01]  /*10c0*/  @UP1 UISETP.NE.AND.EX UP5, UPT, UR19, URZ, UPT, UP0 ;  /* 0x0000003f1300128c */ /* 0x000fe2000bfa5300 */
[----:B---3--:R1:W3:Y:S10]  /*10d0*/  @P0 R2UR UR22, R3 ;  /* 0x00000000031603c2 */ /* 0x0082f400000e0000 */
[----:B------:R-:W-:-:S13]  /*10e0*/  PLOP3.LUT P0, PT, PT, PT, UP5, 0x80, 0x0 ;  /* 0x000000000000781c */ /* 0x000fda0003f0f058 */
[----:B-1-3--:R-:W-:Y:S05]  /*10f0*/  @!P0 BRA `(.L_x_1451) ;  /* 0x0000058000008947 */ /* 0x00afea0003800000 */
[----:B----4-:R-:W1:Y:S01]  /*1100*/  I2F.RP R0, UR8 ;  /* 0x0000000800007d06 */ /* 0x010e620008209400 */
[----:B------:R-:W-:Y:S02]  /*1110*/  ULEA UR10, UR6, 0xffffff00, 0x8 ;  /* 0xffffff00060a7891 */ /* 0x000fe4000f8e403f */
[----:B------:R-:W-:-:S05]  /*1120*/  UMOV UR22, URZ ;  /* 0x0000003f00167c82 */ /* 0x000fca0008000000 */
        /* <DEDUP_REMOVED lines=9> */
[----:B------:R-:W-:-:S07]  /*11c0*/  UIMAD.WIDE.U32 UR22, UR23, UR4, UR22 ;  /* 0x00000004171672a5 */ /* 0x000fce000f8e0016 */
[----:B------:R-:W-:Y:S02]  /*11d0*/  UMOV UR11, UR23 ;  /* 0x00000017000b7c82 */ /* 0x000fe40008000000 */
[----:B-1----:R-:W-:-:S03]  /*11e0*/  UIMAD.WIDE.U32 UR24, UR11, UR5, URZ ;  /* 0x000000050b1872a5 */ /* 0x002fc6000f8e003f */
[----:B------:R-:W-:Y:S02]  /*11f0*/  ULDC UR11, c[0x0][0x2d0] ;  /* 0x0000b400000b7ab9 */ /* 0x000fe40000000800 */
        /* <DEDUP_REMOVED lines=14> */
[----:B------:R-:W-:Y:S01]  /*12e0*/  MOV R5, UR5 ;  /* 0x0000000500057c02 */ /* 0x000fe20008000f00 */
[----:B------:R-:W-:Y:S01]  /*12f0*/  IMAD.U32 R0, RZ, RZ, UR15 ;  /* 0x0000000fff007e24 */ /* 0x000fe2000f8e00ff */
[----:B------:R-:W-:Y:S02]  /*1300*/  ULDC UR28, c[0x0][0x1c8] ;  /* 0x00007200001c7ab9 */ /* 0x000fe40000000800 */
[----:B------:R-:W-:Y:S01]  /*1310*/  UIADD3 UR25, -UR25, URZ, URZ ;  /* 0x0000003f19197290 */ /* 0x000fe2000fffe13f */
[----:B------:R1:W3:Y:S01]  /*1320*/  LDG.E R3, [R4.64] ;  /* 0x0000001404037981 */ /* 0x0002e2000c1e1900 */
[----:B------:R-:W-:Y:S01]  /*1330*/  IABS R0, R0 ;  /* 0x0000000000007213 */ /* 0x000fe20000000000 */
[----:B------:R-:W-:Y:S02]  /*1340*/  ULOP3.LUT UR28, UR15, UR28, URZ, 0x3c, !UPT ;  /* 0x0000001c0f1c7292 */ /* 0x000fe4000f8e3c3f */
[----:B------:R-:W-:-:S02]  /*1350*/  ULDC.64 UR4, c[0x0][0x180] ;  /* 0x0000600000047ab9 */ /* 0x000fc40000000a00 */
[----:B------:R-:W-:Y:S02]  /*1360*/  UIMAD UR11, UR25, UR11, UR10 ;  /* 0x0000000b190b72a4 */ /* 0x000fe4000f8e020a */
[----:B------:R-:W-:Y:S02]  /*1370*/  ISETP.LE.AND P0, PT, RZ, UR28, PT ;  /* 0x0000001cff007c0c */ /* 0x000fe4000bf03270 */
[----:B------:R-:W-:Y:S01]  /*1380*/  USHF.R.S32.HI UR10, URZ, 0x1f, UR11 ;  /* 0x0000001f3f0a7899 */ /* 0x000fe2000801140b */
[----:B-1----:R-:W-:-:S04]  /*1390*/  IABS R5, c[0x0][0x1c8] ;  /* 0x0000720000057a13 */ /* 0x002fc80000000000 */
[----:B------:R-:W1:Y:S08]  /*13a0*/  I2F.RP R6, R5 ;  /* 0x0000000500067306 */ /* 0x000e700000209400 */
[----:B-1----:R-:W1:Y:S02]  /*13b0*/  MUFU.RCP R6, R6 ;  /* 0x0000000600067308 */ /* 0x002e640000001000 */
[----:B-1----:R-:W-:-:S06]  /*13c0*/  IADD3 R6, R6, 0xffffffe, RZ ;  /* 0x0ffffffe06067810 */ /* 0x002fcc0007ffe0ff */
[----:B------:R-:W1:Y:S02]  /*13d0*/  F2I.FTZ.U32.TRUNC.NTZ R7, R6 ;  /* 0x0000000600077305 */ /* 0x000e64000021f000 */
[----:B-1----:R-:W-:Y:S01]  /*13e0*/  IMAD.MOV R4, RZ, RZ, -R7 ;  /* 0x000000ffff047224 */ /* 0x002fe200078e0a07 */
[----:B------:R-:W-:-:S03]  /*13f0*/  MOV R6, RZ ;  /* 0x000000ff00067202 */ /* 0x000fc60000000f00 */
[----:B------:R-:W-:-:S04]  /*1400*/  IMAD R4, R4, R5, RZ ;  /* 0x0000000504047224 */ /* 0x000fc800078e02ff */
[----:B------:R-:W-:-:S04]  /*1410*/  IMAD.HI.U32 R6, R7, R4, R6 ;  /* 0x0000000407067227 */ /* 0x000fc800078e0006 */
[----:B------:R-:W-:-:S04]  /*1420*/  IMAD.MOV.U32 R4, RZ, RZ, R0 ;  /* 0x000000ffff047224 */ /* 0x000fc800078e0000 */
[----:B------:R-:W-:-:S04]  /*1430*/  IMAD.HI.U32 R10, R6, R4, RZ ;  /* 0x00000004060a7227 */ /* 0x000fc800078e00ff */
[----:B------:R-:W-:-:S04]  /*1440*/  IMAD.MOV R0, RZ, RZ, -R10 ;  /* 0x000000ffff007224 */ /* 0x000fc800078e0a0a */
[----:B------:R-:W-:-:S05]  /*1450*/  IMAD R0, R5, R0, R4 ;  /* 0x0000000005007224 */ /* 0x000fca00078e0204 */
[----:B------:R-:W-:-:S13]  /*1460*/  ISETP.GT.U32.AND P1, PT, R5, R0, PT ;  /* 0x000000000500720c */ /* 0x000fda0003f24070 */
[-C--:B------:R-:W-:Y:S02]  /*1470*/  @!P1 IADD3 R0, R0, -R5.reuse, RZ ;  /* 0x8000000500009210 */ /* 0x080fe40007ffe0ff */
[----:B------:R-:W-:Y:S02]  /*1480*/  @!P1 IADD3 R10, R10, 0x1, RZ ;  /* 0x000000010a0a9810 */ /* 0x000fe40007ffe0ff */
[----:B------:R-:W-:Y:S02]  /*1490*/  ISETP.GE.U32.AND P2, PT, R0, R5, PT ;  /* 0x000000050000720c */ /* 0x000fe40003f46070 */
[----:B------:R-:W-:-:S11]  /*14a0*/  ISETP.NE.AND P1, PT, RZ, c[0x0][0x1c8], PT ;  /* 0x00007200ff007a0c */ /* 0x000fd60003f25270 */
[----:B------:R-:W-:-:S05]  /*14b0*/  @P2 IADD3 R10, R10, 0x1, RZ ;  /* 0x000000010a0a2810 */ /* 0x000fca0007ffe0ff */
[----:B------:R-:W-:Y:S01]  /*14c0*/  @!P0 IMAD.MOV R10, RZ, RZ, -R10 ;  /* 0x000000ffff0a8224 */ /* 0x000fe200078e0a0a */
[----:B------:R-:W-:-:S04]  /*14d0*/  @!P1 LOP3.LUT R10, RZ, c[0x0][0x1c8], RZ, 0x33, !PT ;  /* 0x00007200ff0a9a12 */ /* 0x000fc800078e33ff */
[----:B------:R-:W-:-:S05]  /*14e0*/  SHF.R.S32.HI R4, RZ, 0x1f, R10 ;  /* 0x0000001fff047819 */ /* 0x000fca000001140a */
[----:B------:R-:W-:-:S04]  /*14f0*/  IMAD R0, R4, c[0x0][0x1b0], RZ ;  /* 0x00006c0004007a24 */ /* 0x000fc800078e02ff */
[----:B------:R-:W-:Y:S01]  /*1500*/  IMAD R0, R10, c[0x0][0x1b4], R0 ;  /* 0x00006d000a007a24 */ /* 0x000fe200078e0200 */
[----:B---3--:R-:W1:Y:S02]  /*1510*/  R2UR UR23, R3 ;  /* 0x00000000031773c2 */ /* 0x008e6400000e0000 */
[----:B-1----:R-:W-:Y:S02]  /*1520*/  USHF.R.S32.HI UR22, URZ, 0x1f, UR23 ;  /* 0x0000001f3f167899 */ /* 0x002fe40008011417 */
[----:B------:R-:W-:Y:S02]  /*1530*/  UIMAD.WIDE.U32 UR26, UR23, UR4, URZ ;  /* 0x00000004171a72a5 */ /* 0x000fe4000f8e003f */
[----:B------:R-:W-:-:S04]  /*1540*/  UIMAD UR24, UR22, UR4, URZ ;  /* 0x00000004161872a4 */ /* 0x000fc8000f8e023f */
[----:B------:R-:W-:-:S03]  /*1550*/  UIMAD UR24, UR23, UR5, UR24 ;  /* 0x00000005171872a4 */ /* 0x000fc6000f8e0218 */
[----:B------:R-:W-:Y:S02]  /*1560*/  ULDC.64 UR4, c[0x0][0x198] ;  /* 0x0000660000047ab9 */ /* 0x000fe40000000a00 */
[----:B------:R-:W-:Y:S02]  /*1570*/  UIADD3 UR27, UR27, UR24, URZ ;  /* 0x000000181b1b7290 */ /* 0x000fe4000fffe03f */
[----:B------:R-:W-:Y:S02]  /*1580*/  UIMAD UR24, UR10, UR4, URZ ;  /* 0x000000040a1872a4 */ /* 0x000fe4000f8e023f */
[----:B------:R-:W-:Y:S02]  /*1590*/  UIMAD.WIDE.U32 UR26, UR11, UR4, UR26 ;  /* 0x000000040b1a72a5 */ /* 0x000fe4000f8e001a */
[----:B------:R-:W-:-:S04]  /*15a0*/  UIMAD UR5, UR11, UR5, UR24 ;  /* 0x000000050b0572a4 */ /* 0x000fc8000f8e0218 */
[----:B------:R-:W-:Y:S01]  /*15b0*/  UIADD3 UR24, UR27, UR5, URZ ;  /* 0x000000051b187290 */ /* 0x000fe2000fffe03f */
[----:B------:R-:W-:Y:S01]  /*15c0*/  IMAD.U32 R7, RZ, RZ, UR27 ;  /* 0x0000001bff077e24 */ /* 0x000fe2000f8e00ff */
[----:B------:R-:W-:Y:S01]  /*15d0*/  MOV R6, UR26 ;  /* 0x0000001a00067c02 */ /* 0x000fe20008000f00 */
[----:B------:R-:W-:Y:S02]  /*15e0*/  ULDC.64 UR4, c[0x0][0x188] ;  /* 0x0000620000047ab9 */ /* 0x000fe40000000a00 */
[----:B------:R-:W-:Y:S01]  /*15f0*/  UIMAD UR22, UR22, UR4, URZ ;  /* 0x00000004161672a4 */ /* 0x000fe2000f8e023f */
[----:B------:R-:W-:Y:S01]  /*1600*/  MOV R7, UR24 ;  /* 0x0000001800077c02 */ /* 0x000fe20008000f00 */
[----:B------:R-:W-:Y:S02]  /*1610*/  UIMAD.WIDE.U32 UR26, UR23, UR4, URZ ;  /* 0x00000004171a72a5 */ /* 0x000fe4000f8e003f */
[----:B------:R-:W-:Y:S02]  /*1620*/  UIMAD UR5, UR23, UR5, UR22 ;  /* 0x00000005170572a4 */ /* 0x000fe4000f8e0216 */
[----:B------:R-:W-:-:S02]  /*1630*/  IMAD.WIDE.U32 R6, R10, c[0x0][0x1b0], R6 ;  /* 0x00006c000a067a25 */ /* 0x000fc400078e0006 */
[----:B------:R-:W-:Y:S02]  /*1640*/  UIADD3 UR24, UR27, UR5, URZ ;  /* 0x000000051b187290 */ /* 0x000fe4000fffe03f */
[----:B------:R-:W-:Y:S01]  /*1650*/  IMAD.IADD R0, R7, 0x1, R0 ;  /* 0x0000000107007824 */ /* 0x000fe200078e0200 */
[----:B------:R-:W-:Y:S01]  /*1660*/  MOV R14, R6 ;  /* 0x00000006000e7202 */ /* 0x000fe20000000f00 */
[----:B------:R-:W-:Y:S05]  /*1670*/  BRA `(.L_x_1452) ;  /* 0x0000050000007947 */ /* 0x000fea0003800000 */
.L_x_1451:
[----:B----4-:R-:W-:Y:S02]  /*1680*/  UISETP.NE.AND UP0, UPT, UR24, -0x1, UPT ;  /* 0xffffffff1800788c */ /* 0x010fe4000bf05270 */
[----:B------:R-:W-:-:S04]  /*1690*/  ULDC.64 UR4, c[0x0][0x198] ;  /* 0x0000660000047ab9 */ /* 0x000fc80000000a00 */
[----:B------:R-:W-:-:S05]  /*16a0*/  PLOP3.LUT P0, PT, PT, PT, UP0, 0x80, 0x0 ;  /* 0x000000000000781c */ /* 0x000fca0003f0f008 */
[----:B------:R-:W-:-:S04]  /*16b0*/  @UP0 UIADD3 UR27, UR23, UR24, URZ ;  /* 0x00000018171b0290 */ /* 0x000fc8000fffe03f */
[----:B------:R-:W-:-:S04]  /*16c0*/  @UP0 UIMAD.WIDE.U32 UR10, UR27, UR4, URZ ;  /* 0x000000041b0a02a5 */ /* 0x000fc8000f8e003f */
[----:B------:R-:W-:-:S03]  /*16d0*/  @UP0 UIMAD UR27, UR27, UR5, UR11 ;  /* 0x000000051b1b02a4 */ /* 0x000fc6000f8e020b */
[----:B------:R-:W-:Y:S01]  /*16e0*/  @UP0 UMOV UR26, UR10 ;  /* 0x0000000a001a0c82 */ /* 0x000fe20008000000 */
        /* <DEDUP_REMOVED lines=13> */
.L_x_1453:
[----:B------:R-:W-:Y:S01]  /*17c0*/  IABS R4, c[0x0][0x1c8] ;  /* 0x0000720000047a13 */ /* 0x000fe20000000000 */
[----:B------:R-:W-:Y:S01]  /*17d0*/  IMAD.U32 R0, RZ, RZ, UR15 ;  /* 0x0000000fff007e24 */ /* 0x000fe2000f8e00ff */
[----:B------:R-:W-:Y:S02]  /*17e0*/  ULDC UR4, c[0x0][0x1c8] ;  /* 0x0000720000047ab9 */ /* 0x000fe40000000800 */
[----:B------:R-:W1:Y:S01]  /*17f0*/  I2F.RP R6, R4 ;  /* 0x0000000400067306 */ /* 0x000e620000209400 */
[----:B------:R-:W-:Y:S01]  /*1800*/  ULOP3.LUT UR4, UR15, UR4, URZ, 0x3c, !UPT ;  /* 0x000000040f047292 */ /* 0x000fe2000f8e3c3f */
[----:B------:R-:W-:Y:S01]  /*1810*/  IABS R0, R0 ;  /* 0x0000000000007213 */ /* 0x000fe20000000000 */
[----:B------:R-:W-:Y:S02]  /*1820*/  ULEA UR11, UR6, 0xffffff00, 0x8 ;  /* 0xffffff00060b7891 */ /* 0x000fe4000f8e403f */
[----:B------:R-:W-:Y:S02]  /*1830*/  @UP0 UIADD3 UR24, UR23, UR24, URZ ;  /* 0x0000001817180290 */ /* 0x000fe4000fffe03f */
[----:B------:R-:W-:Y:S01]  /*1840*/  ISETP.LE.AND P2, PT, RZ, UR4, PT ;  /* 0x00000004ff007c0c */ /* 0x000fe2000bf43270 */
[----:B------:R-:W-:-:S02]  /*1850*/  USHF.R.S32.HI UR10, URZ, 0x1f, UR11 ;  /* 0x0000001f3f0a7899 */ /* 0x000fc4000801140b */
[----:B------:R-:W-:Y:S02]  /*1860*/  ULDC.64 UR4, c[0x0][0x198] ;  /* 0x0000660000047ab9 */ /* 0x000fe40000000a00 */
[----:B------:R-:W-:Y:S02]  /*1870*/  UIMAD UR25, UR10, UR4, URZ ;  /* 0x000000040a1972a4 */ /* 0x000fe4000f8e023f */
[----:B------:R-:W-:Y:S01]  /*1880*/  UIMAD.WIDE.U32 UR26, UR11, UR4, UR26 ;  /* 0x000000040b1a72a5 */ /* 0x000fe2000f8e001a */
[----:B-1----:R-:W1:Y:S01]  /*1890*/  MUFU.RCP R6, R6 ;  /* 0x0000000600067308 */ /* 0x002e620000001000 */
[----:B------:R-:W-:-:S04]  /*18a0*/  UIMAD UR4, UR11, UR5, UR25 ;  /* 0x000000050b0472a4 */ /* 0x000fc8000f8e0219 */
[----:B------:R-:W-:Y:S01]  /*18b0*/  UIADD3 UR4, UR27, UR4, URZ ;  /* 0x000000041b047290 */ /* 0x000fe2000fffe03f */
[----:B-1----:R-:W-:-:S04]  /*18c0*/  IADD3 R6, R6, 0xffffffe, RZ ;  /* 0x0ffffffe06067810 */ /* 0x002fc80007ffe0ff */
[----:B------:R-:W1:Y:S02]  /*18d0*/  F2I.FTZ.U32.TRUNC.NTZ R7, R6 ;  /* 0x0000000600077305 */ /* 0x000e64000021f000 */
[----:B-1----:R-:W-:Y:S01]  /*18e0*/  IMAD.MOV R3, RZ, RZ, -R7 ;  /* 0x000000ffff037224 */ /* 0x002fe200078e0a07 */
[----:B------:R-:W-:-:S03]  /*18f0*/  MOV R6, RZ ;  /* 0x000000ff00067202 */ /* 0x000fc60000000f00 */
[----:B------:R-:W-:-:S04]  /*1900*/  IMAD R3, R3, R4, RZ ;  /* 0x0000000403037224 */ /* 0x000fc800078e02ff */
[----:B------:R-:W-:-:S04]  /*1910*/  IMAD.HI.U32 R6, R7, R3, R6 ;  /* 0x0000000307067227 */ /* 0x000fc800078e0006 */
[----:B------:R-:W-:Y:S02]  /*1920*/  IMAD.MOV.U32 R3, RZ, RZ, R0 ;  /* 0x000000ffff037224 */ /* 0x000fe400078e0000 */
[----:B------:R-:W-:Y:S01]  /*1930*/  IMAD.U32 R7, RZ, RZ, UR27 ;  /* 0x0000001bff077e24 */ /* 0x000fe2000f8e00ff */
[----:B------:R-:W-:Y:S01]  /*1940*/  MOV R7, UR4 ;  /* 0x0000000400077c02 */ /* 0x000fe20008000f00 */
[----:B------:R-:W-:Y:S01]  /*1950*/  IMAD.HI.U32 R10, R6, R3, RZ ;  /* 0x00000003060a7227 */ /* 0x000fe200078e00ff */
[----:B------:R-:W-:Y:S01]  /*1960*/  MOV R6, UR26 ;  /* 0x0000001a00067c02 */ /* 0x000fe20008000f00 */
[----:B------:R-:W-:Y:S02]  /*1970*/  ULDC.64 UR4, c[0x0][0x1a0] ;  /* 0x0000680000047ab9 */ /* 0x000fe40000000a00 */
[----:B------:R-:W-:Y:S01]  /*1980*/  IMAD.MOV R0, RZ, RZ, -R10 ;  /* 0x000000ffff007224 */ /* 0x000fe200078e0a0a */
[----:B------:R-:W-:-:S03]  /*1990*/  @UP0 UIMAD.WIDE.U32 UR26, UR24, UR4, URZ ;  /* 0x00000004181a02a5 */ /* 0x000fc6000f8e003f */
[----:B------:R-:W-:Y:S01]  /*19a0*/  IMAD R0, R4, R0, R3 ;  /* 0x0000000004007224 */ /* 0x000fe200078e0203 */
[----:B------:R-:W-:-:S04]  /*19b0*/  @UP0 UIMAD UR24, UR24, UR5, UR27 ;  /* 0x00000005181802a4 */ /* 0x000fc8000f8e021b */
        /* <DEDUP_REMOVED lines=24> */
[----:B------:R-:W-:Y:S02]  /*1b40*/  UMOV UR24, UR26 ;  /* 0x0000001a00187c82 */ /* 0x000fe40008000000 */
[----:B------:R-:W-:Y:S02]  /*1b50*/  UIMAD UR5, UR22, UR5, UR23 ;  /* 0x00000005160572a4 */ /* 0x000fe4000f8e0217 */
[----:B------:R-:W-:-:S04]  /*1b60*/  UIMAD.WIDE.U32 UR26, UR22, UR4, UR24 ;  /* 0x00000004161a72a5 */ /* 0x000fc8000f8e0018 */
[----:B------:R-:W-:Y:S02]  /*1b70*/  UIADD3 UR24, UR27, UR5, URZ ;  /* 0x000000051b187290 */ /* 0x000fe4000fffe03f */
.L_x_1452:
[----:B--2---:R-:W-:Y:S01]  /*1b80*/  SHF.R.S32.HI R3, RZ, 0x1f, R2 ;  /* 0x0000001fff037819 */ /* 0x004fe20000011402 */
[----:B------:R-:W-:Y:S01]  /*1b90*/  UISETP.NE.AND UP0, UPT, UR16, -0x1, UPT ;  /* 0xffffffff1000788c */ /* 0x000fe2000bf05270 */
[----:B------:R-:W1:Y:S01]  /*1ba0*/  S2R R12, SR_CTAID.X ;  /* 0x00000000000c7919 */ /* 0x000e620000002500 */
[----:B------:R-:W-:Y:S01]  /*1bb0*/  ULDC.64 UR4, c[0x0][0x190] ;  /* 0x0000640000047ab9 */ /* 0x000fe20000000a00 */
[CC--:B------:R-:W-:Y:S01]  /*1bc0*/  LEA.HI R166, R3.reuse, R2.reuse, RZ, 0x3 ;  /* 0x0000000203a67211 */ /* 0x0c0fe200078f18ff */
[----:B------:R-:W-:Y:S01]  /*1bd0*/  IMAD R4, R4, c[0x0][0x1b8], RZ ;  /* 0x00006e0004047a24 */ /* 0x000fe200078e02ff */
[CC--:B------:R-:W-:Y:S01]  /*1be0*/  LEA.HI R6, R3.reuse, R2.reuse, RZ, 0x6 ;  /* 0x0000000203067211 */ /* 0x0c0fe200078f30ff */
[----:B------:R-:W-:Y:S01]  /*1bf0*/  USHF.R.S32.HI UR23, URZ, 0x1f, UR15 ;  /* 0x0000001f3f177899 */ /* 0x000fe2000801140f */
[----:B------:R-:W-:Y:S01]  /*1c00*/  SHF.R.S32.HI R28, RZ, 0x3, R166 ;  /* 0x00000003ff1c7819 */ /* 0x000fe200000114a6 */
[----:B------:R-:W-:Y:S01]  /*1c10*/  IMAD R4, R10, c[0x0][0x1bc], R4 ;  /* 0x00006f000a047a24 */ /* 0x000fe200078e0204 */
[----:B------:R-:W-:Y:S01]  /*1c20*/  LOP3.LUT R166, R166, 0xfffffff8, RZ, 0xc0, !PT ;  /* 0xfffffff8a6a67812 */ /* 0x000fe200078ec0ff */
[----:B------:R-:W-:Y:S01]  /*1c30*/  IMAD.SHL.U32 R6, R6, 0x8, RZ ;  /* 0x0000000806067824 */ /* 0x000fe200078e00ff */
[----:B------:R-:W-:Y:S01]  /*1c40*/  @UP0 UIMAD.WIDE.U32 UR28, UR16, UR4, URZ ;  /* 0x00000004101c02a5 */ /* 0x000fe2000f8e003f */
[----:B------:R-:W-:Y:S01]  /*1c50*/  IMAD.SHL.U32 R243, R28, 0x40, RZ ;  /* 0x000000401cf37824 */ /* 0x000fe200078e00ff */
[----:B------:R-:W-:Y:S01]  /*1c60*/  SHF.R.S32.HI R29, RZ, 0x1f, R28 ;  /* 0x0000001fff1d7819 */ /* 0x000fe2000001141c */
[----:B------:R-:W-:Y:S01]  /*1c70*/  IMAD.IADD R166, R2, 0x1, -R166 ;  /* 0x0000000102a67824 */ /* 0x000fe200078e0aa6 */
[----:B------:R-:W-:Y:S01]  /*1c80*/  @UP0 UIMAD UR22, UR16, UR5, UR29 ;  /* 0x00000005101602a4 */ /* 0x000fe2000f8e021d */
[----:B------:R-:W-:Y:S01]  /*1c90*/  LEA.HI R23, R3, R2, RZ, 0x4 ;  /* 0x0000000203177211 */ /* 0x000fe200078f20ff */
[----:B------:R-:W-:Y:S01]  /*1ca0*/  @!UP0 USHF.R.S32.HI UR16, URZ, 0x1f, UR17 ;  /* 0x0000001f3f108899 */ /* 0x000fe20008011411 */
[----:B------:R-:W-:Y:S01]  /*1cb0*/  IMAD.SHL.U32 R244, R166, 0x8, RZ ;  /* 0x00000008a6f47824 */ /* 0x000fe200078e00ff */
[----:B------:R-:W-:Y:S01]  /*1cc0*/  LOP3.LUT R243, R243, 0x1c0, RZ, 0xc0, !PT ;  /* 0x000001c0f3f37812 */ /* 0x000fe200078ec0ff */
[----:B------:R-:W-:Y:S01]  /*1cd0*/  ULDC.64 UR4, c[0x0][0x178] ;  /* 0x00005e0000047ab9 */ /* 0x000fe20000000a00 */
[----:B------:R-:W-:Y:S01]  /*1ce0*/  IMAD R164, R29, c[0x0][0x198], RZ ;  /* 0x000066001da47a24 */ /* 0x000fe200078e02ff */
[----:B------:R-:W-:Y:S01]  /*1cf0*/  @!UP0 UIMAD UR16, UR16, UR4, URZ ;  /* 0x00000004101082a4 */ /* 0x000fe2000f8e023f */
[--C-:B------:R-:W-:Y:S01]  /*1d00*/  LOP3.LUT R5, R243, 0x38, R244.reuse, 0xf8, !PT ;  /* 0x00000038f3057812 */ /* 0x100fe200078ef8f4 */
[----:B------:R-:W-:Y:S01]  /*1d10*/  @!UP0 UIMAD.WIDE.U32 UR30, UR17, UR4, URZ ;  /* 0x00000004111e82a5 */ /* 0x000fe2000f8e003f */
[----:B------:R-:W-:Y:S01]  /*1d20*/  SHF.R.U32.HI R243, RZ, 0x3, R243 ;  /* 0x00000003fff37819 */ /* 0x000fe200000116f3 */
[----:B------:R-:W-:Y:S01]  /*1d30*/  @!UP0 UIMAD UR5, UR17, UR5, UR16 ;  /* 0x00000005110582a4 */ /* 0x000fe2000f8e0210 */
[C---:B------:R-:W-:Y:S01]  /*1d40*/  IADD3 R8, P0, R244.reuse, UR26, RZ ;  /* 0x0000001af4087c10 */ /* 0x040fe2000ff1e0ff */
[----:B------:R-:W-:Y:S01]  /*1d50*/  UIADD3 UR16, -UR12, UR14, URZ ;  /* 0x0000000e0c107290 */ /* 0x000fe2000fffe13f */
[----:B------:R-:W-:Y:S01]  /*1d60*/  LOP3.LUT R243, R5, R243, RZ, 0x3c, !PT ;  /* 0x000000f305f37212 */ /* 0x000fe200078e3cff */
[----:B------:R-:W-:Y:S01]  /*1d70*/  @!UP0 UIADD3 UR22, UR31, UR5, URZ ;  /* 0x000000051f168290 */ /* 0x000fe2000fffe03f */
[----:B------:R-:W-:Y:S01]  /*1d80*/  SHF.R.S32.HI R5, RZ, 0x1f, R244 ;  /* 0x0000001fff057819 */ /* 0x000fe200000114f4 */
[----:B------:R-:W-:Y:S01]  /*1d90*/  @!UP0 UMOV UR28, UR30 ;  /* 0x0000001e001c8c82 */ /* 0x000fe20008000000 */
[----:B------:R-:W-:Y:S01]  /*1da0*/  LOP3.LUT R243, R243, 0xfffffe00, R6, 0xf8, !PT ;  /* 0xfffffe00f3f37812 */ /* 0x000fe200078ef806 */
[----:B------:R-:W-:Y:S01]  /*1db0*/  ULDC.64 UR4, c[0x0][0x1a8] ;  /* 0x00006a0000047ab9 */ /* 0x000fe20000000a00 */
[C---:B------:R-:W-:Y:S01]  /*1dc0*/  IADD3.X R9, R5.reuse, UR24, RZ, P0, !PT ;  /* 0x0000001805097c10 */ /* 0x040fe200087fe4ff */
[----:B------:R-:W-:Y:S01]  /*1dd0*/  UIMAD UR4, UR23, UR4, URZ ;  /* 0x00000004170472a4 */ /* 0x000fe2000f8e023f */
[----:B------:R-:W-:Y:S01]  /*1de0*/  IADD3 R16, P0, R244, UR28, RZ ;  /* 0x0000001cf4107c10 */ /* 0x000fe2000ff1e0ff */
[----:B------:R-:W-:Y:S01]  /*1df0*/  IMAD R164, R28, c[0x0][0x19c], R164 ;  /* 0x000067001ca47a24 */ /* 0x000fe200078e02a4 */
[----:B------:R-:W-:Y:S01]  /*1e00*/  IADD3 R14, P1, R244, R14, RZ ;  /* 0x0000000ef40e7210 */ /* 0x000fe20007f3e0ff */
[----:B------:R-:W-:Y:S01]  /*1e10*/  IMAD.WIDE.U32 R10, R10, c[0x0][0x1b8], R8 ;  /* 0x00006e000a0a7a25 */ /* 0x000fe200078e0008 */
[----:B------:R-:W-:Y:S01]  /*1e20*/  IADD3.X R17, R5, UR22, RZ, P0, !PT ;  /* 0x0000001605117c10 */ /* 0x000fe200087fe4ff */
[----:B------:R-:W-:Y:S01]  /*1e30*/  UIMAD UR4, UR15, UR5, UR4 ;  /* 0x000000050f0472a4 */ /* 0x000fe2000f8e0204 */
[C---:B------:R-:W-:Y:S01]  /*1e40*/  IADD3 R6, P0, R28.reuse, UR11, RZ ;  /* 0x0000000b1c067c10 */ /* 0x040fe2000ff1e0ff */
[----:B------:R-:W-:Y:S01]  /*1e50*/  IMAD.U32 R8, RZ, RZ, UR15 ;  /* 0x0000000fff087e24 */ /* 0x000fe2000f8e00ff */
[----:B------:R-:W-:Y:S01]  /*1e60*/  LOP3.LUT R19, R23, 0xfffffff0, RZ, 0xc0, !PT ;  /* 0xfffffff017137812 */ /* 0x000fe200078ec0ff */
[----:B------:R-:W-:Y:S01]  /*1e70*/  IMAD.X R15, R5, 0x1, R0, P1 ;  /* 0x00000001050f7824 */ /* 0x000fe200008e0600 */
[----:B------:R-:W-:Y:S01]  /*1e80*/  IADD3.X R202, R29, UR10, RZ, P0, !PT ;  /* 0x0000000a1dca7c10 */ /* 0x000fe200087fe4ff */
[----:B------:R-:W-:Y:S01]  /*1e90*/  IMAD.IADD R5, R11, 0x1, R4 ;  /* 0x000000010b057824 */ /* 0x000fe200078e0204 */
[----:B------:R-:W-:Y:S01]  /*1ea0*/  ISETP.GE.AND P0, PT, R28, UR16, PT ;  /* 0x000000101c007c0c */ /* 0x000fe2000bf06270 */
[----:B------:R-:W-:Y:S01]  /*1eb0*/  IMAD.WIDE.U32 R8, R8, c[0x0][0x1a8], R16 ;  /* 0x00006a0008087a25 */ /* 0x000fe200078e0010 */
[----:B------:R-:W-:Y:S01]  /*1ec0*/  LEA.HI R3, R3, R2, RZ, 0x5 ;  /* 0x0000000203037211 */ /* 0x000fe200078f28ff */
[----:B------:R-:W-:Y:S01]  /*1ed0*/  BSSY B0, `(.L_x_1454) ;  /* 0x000001e000007945 */ /* 0x000fe20003800000 */
[----:B------:R-:W-:Y:S01]  /*1ee0*/  SHF.R.S32.HI R23, RZ, 0x4, R23 ;  /* 0x00000004ff177819 */ /* 0x000fe20000011417 */
[----:B------:R-:W-:Y:S01]  /*1ef0*/  IMAD R202, R202, c[0x0][0x1a0], RZ ;  /* 0x00006800caca7a24 */ /* 0x000fe200078e02ff */
[----:B------:R-:W-:Y:S01]  /*1f00*/  IADD3 R11, R9, UR4, RZ ;  /* 0x00000004090b7c10 */ /* 0x000fe2000fffe0ff */
[----:B------:R-:W-:-:S02]  /*1f10*/  IMAD.MOV.U32 R4, RZ, RZ, R10 ;  /* 0x000000ffff047224 */ /* 0x000fc400078e000a */
[----:B------:R-:W-:Y:S02]  /*1f20*/  IMAD R202, R6, c[0x0][0x1a4], R202 ;  /* 0x0000690006ca7a24 */ /* 0x000fe400078e02ca */
[----:B------:R-:W-:-:S04]  /*1f30*/  IMAD.WIDE.U32 R14, R28, c[0x0][0x198], R14 ;  /* 0x000066001c0e7a25 */ /* 0x000fc800078e000e */
[----:B------:R-:W-:Y:S01]  /*1f40*/  IMAD.WIDE.U32 R6, R6, c[0x0][0x1a0], R4 ;  /* 0x0000680006067a25 */ /* 0x000fe200078e0004 */
[----:B------:R-:W-:-:S03]  /*1f50*/  SHF.R.S32.HI R5, RZ, 0x5, R3 ;  /* 0x00000005ff057819 */ /* 0x000fc60000011403 */
[----:B-1----:R-:W-:-:S04]  /*1f60*/  IMAD.WIDE R12, R12, 0x40, R28 ;  /* 0x000000400c0c7825 */ /* 0x002fc800078e021c */
[----:B------:R-:W-:Y:S02]  /*1f70*/  IMAD.IADD R164, R15, 0x1, R164 ;  /* 0x000000010fa47824 */ /* 0x000fe400078e02a4 */
[----:B------:R-:W-:Y:S02]  /*1f80*/  IMAD.MOV.U32 R165, RZ, RZ, R14 ;  /* 0x000000ffffa57224 */ /* 0x000fe400078e000e */
[----:B------:R-:W-:Y:S02]  /*1f90*/  IMAD.IADD R19, R2, 0x1, -R19 ;  /* 0x0000000102137824 */ /* 0x000fe400078e0a13 */
        /* <DEDUP_REMOVED lines=17> */
.L_x_1455:
[----:B------:R-:W-:Y:S05]  /*20b0*/  BSYNC B0 ;  /* 0x0000000000007941 */ /* 0x000fea0003800000 */
.L_x_1454:
        /* <DEDUP_REMOVED lines=21> */
.L_x_1457:
[----:B------:R-:W-:Y:S05]  /*2210*/  BSYNC B0 ;  /* 0x0000000000007941 */ /* 0x000fea0003800000 */
.L_x_1456:
        /* <DEDUP_REMOVED lines=21> */
.L_x_1459:
[----:B------:R-:W-:Y:S05]  /*2370*/  BSYNC B0 ;  /* 0x0000000000007941 */ /* 0x000fea0003800000 */
.L_x_1458:
        /* <DEDUP_REMOVED lines=20> */
.L_x_1461:
[----:B------:R-:W-:Y:S05]  /*24c0*/  BSYNC B0 ;  /* 0x0000000000007941 */ /* 0x000fea0003800000 */
.L_x_1460:
[----:B------:R-:W-:Y:S01]  /*24d0*/  UIADD3 UR15, UR6, -0x1, URZ ;  /* 0xffffffff060f7890 */ /* 0x000fe2000fffe03f */
[----:B------:R-:W-:Y:S01]  /*24e0*/  SHF.R.S32.HI R0, RZ, 0x1f, R19 ;  /* 0x0000001fff007819 */ /* 0x000fe20000011413 */
[----:B------:R-:W-:Y:S01]  /*24f0*/  BSSY B0, `(.L_x_1462) ;  /* 0x0000013000007945 */ /* 0x000fe20003800000 */
[----:B------:R-:W-:Y:S01]  /*2500*/  LOP3.LUT R25, R3, 0xffffffe0, RZ, 0xc0, !PT ;  /* 0xffffffe003197812 */ /* 0x000fe200078ec0ff */
[----:B------:R-:W-:Y:S01]  /*2510*/  USHF.L.U32 UR25, UR15, 0x8, URZ ;  /* 0x000000080f197899 */ /* 0x000fe2000800063f */
[----:B------:R-:W-:-:S03]  /*2520*/  LEA.HI R0, R0, R19, RZ, 0x3 ;  /* 0x0000001300007211 */ /* 0x000fc600078f18ff */
[----:B------:R-:W-:Y:S01]  /*2530*/  UIADD3 UR26, -UR25, UR13, URZ ;  /* 0x0000000d191a7290 */ /* 0x000fe2000fffe13f */
[----:B------:R-:W-:Y:S01]  /*2540*/  LOP3.LUT R3, R0, 0xfffffff8, RZ, 0xc0, !PT ;  /* 0xfffffff800037812 */ /* 0x000fe200078ec0ff */
[----:B------:R-:W-:-:S04]  /*2550*/  IMAD.IADD R25, R2, 0x1, -R25 ;  /* 0x0000000102197824 */ /* 0x000fc800078e0a19 */
[----:B------:R-:W-:Y:S01]  /*2560*/  ISETP.GE.AND P0, PT, R28, UR26, PT ;  /* 0x0000001a1c007c0c */ /* 0x000fe2000bf06270 */
[----:B------:R-:W-:-:S12]  /*2570*/  IMAD.IADD R19, R19, 0x1, -R3 ;  /* 0x0000000113137824 */ /* 0x000fd800078e0a03 */
        /* <DEDUP_REMOVED lines=10> */
.L_x_1463:
[----:B------:R-:W-:Y:S05]  /*2620*/  BSYNC B0 ;  /* 0x0000000000007941 */ /* 0x000fea0003800000 */
.L_x_1462:
        /* <DEDUP_REMOVED lines=10> */
[----:B------:R-:W-:Y:S02]  /*26d0*/  IADD3.X R3, R164, UR22, RZ, P0, !PT ;  /* 0x00000016a4037c10 */ /* 0x000fe400087fe4ff */
[----:B-1----:R-:W-:-:S04]  /*26e0*/  LEA R8, P0, R4, c[0x0][0x168], 0x1 ;  /* 0x00005a0004087a11 */ /* 0x002fc800078008ff */
[----:B------:R-:W-:-:S05]  /*26f0*/  LEA.HI.X R9, R4, c[0x0][0x16c], R3, 0x1, P0 ;  /* 0x00005b0004097a11 */ /* 0x000fca00000f0c03 */
[----:B------:R-:W-:Y:S01]  /*2700*/  @!PT LDS RZ, [RZ] ;  /* 0x00000000fffff984 */ /* 0x000fe20000000800 */
[----:B------:R-:W-:Y:S01]  /*2710*/  @!PT LDS RZ, [RZ] ;  /* 0x00000000fffff984 */ /* 0x000fe20000000800 */
[----:B------:R-:W-:Y:S01]  /*2720*/  @!PT LDS RZ, [RZ] ;  /* 0x00000000fffff984 */ /* 0x000fe20000000800 */
[----:B------:R1:W-:Y:S04]  /*2730*/  LDGSTS.E.BYPASS.LTC128B.128 [R243+0x2800], [R8.64] ;  /* 0x0280000008f37fae */ /* 0x0003e8000b901d54 */
.L_x_1465:
[----:B------:R-:W-:Y:S05]  /*2740*/  BSYNC B0 ;  /* 0x0000000000007941 */ /* 0x000fea0003800000 */
.L_x_1464:
        /* <DEDUP_REMOVED lines=17> */
.L_x_1467:
[----:B------:R-:W-:Y:S05]  /*2860*/  BSYNC B0 ;  /* 0x0000000000007941 */ /* 0x000fea0003800000 */
.L_x_1466:
[----:B------:R-:W-:Y:S01]  /*2870*/  ISETP.GE.AND P0, PT, R20, UR26, PT ;  /* 0x0000001a14007c0c */ /* 0x000fe2000bf06270 */
[----:B------:R-:W-:-:S12]  /*2880*/  BSSY B0, `(.L_x_1468) ;  /* 0x0000012000007945 */ /* 0x000fd80003800000 */
[----:B------:R-:W-:Y:S05]  /*2890*/  @P0 BRA `(.L_x_1469) ;  /* 0x0000010000000947 */ /* 0x000fea0003800000 */
[----:B------:R-:W-:-:S13]  /*28a0*/  ISETP.GE.AND P0, PT, R244, c[0x0][0x220], PT ;  /* 0x00008800f4007a0c */ /* 0x000fda0003f06270 */
[----:B------:R1:W-:Y:S01]  /*28b0*/  @P0 STS.128 [R243+0x3800], RZ ;  /* 0x003800fff3000388 */ /* 0x0003e20000000c00 */
[----:B------:R-:W-:Y:S05]  /*28c0*/  @P0 BRA `(.L_x_1469) ;  /* 0x000000d000000947 */ /* 0x000fea0003800000 */
[----:B-1----:R-:W-:Y:S01]  /*28d0*/  MOV R8, R165 ;  /* 0x000000a500087202 */ /* 0x002fe20000000f00 */
        /* <DEDUP_REMOVED lines=12> */
.L_x_1469:
[----:B------:R-:W-:Y:S05]  /*29a0*/  BSYNC B0 ;  /* 0x0000000000007941 */ /* 0x000fea0003800000 */
.L_x_1468:
        /* <DEDUP_REMOVED lines=18> */
.L_x_1471:
[----:B------:R-:W-:Y:S05]  /*2ad0*/  BSYNC B0 ;  /* 0x0000000000007941 */ /* 0x000fea0003800000 */
.L_x_1470:
[----:B--2---:R-:W-:Y:S01]  /*2ae0*/  IADD3 R17, R28, 0x50, RZ ;  /* 0x000000501c117810 */ /* 0x004fe20007ffe0ff */
[----:B------:R-:W-:Y:S03]  /*2af0*/  BSSY B0, `(.L_x_1472) ;  /* 0x0000013000007945 */ /* 0x000fe60003800000 */
[----:B------:R-:W-:-:S13]  /*2b00*/  ISETP.GE.AND P0, PT, R17, UR26, PT ;  /* 0x0000001a11007c0c */ /* 0x000fda000bf06270 */
        /* <DEDUP_REMOVED lines=17> */
.L_x_1473:
[----:B------:R-:W-:Y:S05]  /*2c20*/  BSYNC B0 ;  /* 0x0000000000007941 */ /* 0x000fea0003800000 */
.L_x_1472:
[----:B------:R-:W-:Y:S01]  /*2c30*/  IADD3 R16, R28, 0x60, RZ ;  /* 0x000000601c107810 */ /* 0x000fe20007ffe0ff */
        /* <DEDUP_REMOVED lines=19> */
.L_x_1475:
[----:B------:R-:W-:Y:S05]  /*2d70*/  BSYNC B0 ;  /* 0x0000000000007941 */ /* 0x000fea0003800000 */
.L_x_1474:
        /* <DEDUP_REMOVED lines=20> */
.L_x_1477:
[----:B------:R-:W-:Y:S05]  /*2ec0*/  BSYNC B0 ;  /* 0x0000000000007941 */ /* 0x000fea0003800000 */
.L_x_1476:
        /* <DEDUP_REMOVED lines=18> */
.L_x_1479:
[----:B------:R-:W-:Y:S05]  /*2ff0*/  BSYNC B0 ;  /* 0x0000000000007941 */ /* 0x000fea0003800000 */
.L_x_1478:
        /* <DEDUP_REMOVED lines=20> */
.L_x_1481:
[----:B------:R-:W-:Y:S05]  /*3140*/  BSYNC B0 ;  /* 0x0000000000007941 */ /* 0x000fea0003800000 */
.L_x_1480:
        /* <DEDUP_REMOVED lines=20> */
.L_x_1483:
[----:B------:R-:W-:Y:S05]  /*3290*/  BSYNC B0 ;  /* 0x0000000000007941 */ /* 0x000fea0003800000 */
.L_x_1482:
[----:B-1----:R-:W-:Y:S01]  /*32a0*/  IADD3 R11, R28, 0xb0, RZ ;  /* 0x000000b01c0b7810 */ /* 0x002fe20007ffe0ff */
[----:B------:R-:W-:Y:S03]  /*32b0*/  BSSY B0, `(.L_x_1484) ;  /* 0x0000013000007945 */ /* 0x000fe60003800000 */
[----:B------:R-:W-:-:S13]  /*32c0*/  ISETP.GE.AND P0, PT, R11, UR26, PT ;  /* 0x0000001a0b007c0c */ /* 0x000fda000bf06270 */
[----:B------:R-:W-:Y:S05]  /*32d0*/  @P0 BRA `(.L_x_1485) ;  /* 0x0000010000000947 */ /* 0x000fea0003800000 */
[----:B------:R-:W-:-:S13]  /*32e0*/  ISETP.GE.AND P0, PT, R244, c[0x0][0x220], PT ;  /* 0x00008800f4007a0c */ /* 0x000fda0003f06270 */
[----:B------:R1:W-:Y:S01]  /*32f0*/  @P0 STS.128 [R243+0x7800], RZ ;  /* 0x007800fff3000388 */ /* 0x0003e20000000c00 */
[----:B------:R-:W-:Y:S05]  /*3300*/  @P0 BRA `(.L_x_1485) ;  /* 0x000000d000000947 */ /* 0x000fea0003800000 */
[----:B------:R-:W-:Y:S01]  /*3310*/  MOV R8, R165 ;  /* 0x000000a500087202 */ /* 0x000fe20000000f00 */
        /* <DEDUP_REMOVED lines=12> */
.L_x_1485:
[----:B------:R-:W-:Y:S05]  /*33e0*/  BSYNC B0 ;  /* 0x0000000000007941 */ /* 0x000fea0003800000 */
.L_x_1484:
        /* <DEDUP_REMOVED lines=20> */
.L_x_1487:
[----:B------:R-:W-:Y:S05]  /*3530*/  BSYNC B0 ;  /* 0x0000000000007941 */ /* 0x000fea0003800000 */
.L_x_1486:
        /* <DEDUP_REMOVED lines=20> */
.L_x_1489:
[----:B------:R-:W-:Y:S05]  /*3680*/  BSYNC B0 ;  /* 0x0000000000007941 */ /* 0x000fea0003800000 */
.L_x_1488:
        /* <DEDUP_REMOVED lines=20> */
.L_x_1491:
[----:B------:R-:W-:Y:S05]  /*37d0*/  BSYNC B0 ;  /* 0x0000000000007941 */ /* 0x000fea0003800000 */
.L_x_1490:
        /* <DEDUP_REMOVED lines=20> */
.L_x_1493:
[----:B------:R-:W-:Y:S05]  /*3920*/  BSYNC B0 ;  /* 0x0000000000007941 */ /* 0x000fea0003800000 */
.L_x_1492:
[----:B------:R-:W0:Y:S01]  /*3930*/  LDGDEPBAR ;  /* 0x00000000000079af */ /* 0x000e220000000000 */
[----:B------:R-:W-:Y:S01]  /*3940*/  IMAD.SHL.U32 R241, R166, 0x40, RZ ;  /* 0x00000040a6f17824 */ /* 0x000fe200078e00ff */
[----:B-1----:R-:W-:Y:S01]  /*3950*/  LEA.HI R26, R23, R23, RZ, 0x1 ;  /* 0x00000017171a7211 */ /* 0x002fe200078f08ff */
[C---:B------:R-:W-:Y:S01]  /*3960*/  IMAD.SHL.U32 R4, R28.reuse, 0x8, RZ ;  /* 0x000000081c047824 */ /* 0x040fe200078e00ff */
[----:B------:R-:W-:Y:S01]  /*3970*/  ISETP.GE.AND P1, PT, R28, UR26, PT ;  /* 0x0000001a1c007c0c */ /* 0x000fe2000bf26270 */
[----:B------:R-:W-:Y:S01]  /*3980*/  IMAD.SHL.U32 R0, R0, 0x40, RZ ;  /* 0x0000004000007824 */ /* 0x000fe200078e00ff */
[----:B------:R-:W-:Y:S01]  /*3990*/  LOP3.LUT R241, R241, 0x1c0, RZ, 0xc0, !PT ;  /* 0x000001c0f1f17812 */ /* 0x000fe200078ec0ff */
[----:B------:R-:W-:Y:S01]  /*39a0*/  IMAD.U32 R167, RZ, RZ, UR14 ;  /* 0x0000000effa77e24 */ /* 0x000fe2000f8e00ff */
[----:B------:R-:W-:Y:S01]  /*39b0*/  LOP3.LUT R26, R26, 0xfffffffe, RZ, 0xc0, !PT ;  /* 0xfffffffe1a1a7812 */ /* 0x000fe200078ec0ff */
[----:B------:R-:W-:Y:S01]  /*39c0*/  IMAD.SHL.U32 R2, R2, 0x2, RZ ;  /* 0x0000000202027824 */ /* 0x000fe200078e00ff */
[----:B------:R-:W-:Y:S01]  /*39d0*/  LOP3.LUT R4, R241, 0x8, R4, 0xf8, !PT ;  /* 0x00000008f1047812 */ /* 0x000fe200078ef804 */
[----:B------:R-:W-:Y:S01]  /*39e0*/  IMAD.MOV.U32 R236, RZ, RZ, 0x10 ;  /* 0x00000010ffec7424 */ /* 0x000fe200078e00ff */
[----:B------:R-:W-:Y:S01]  /*39f0*/  SHF.R.U32.HI R241, RZ, 0x3, R241 ;  /* 0x00000003fff17819 */ /* 0x000fe200000116f1 */
[----:B------:R-:W-:Y:S01]  /*3a00*/  IMAD.IADD R23, R23, 0x1, -R26 ;  /* 0x0000000117177824 */ /* 0x000fe200078e0a1a */
[----:B------:R-:W-:Y:S01]  /*3a10*/  SHF.R.S32.HI R24, RZ, 0x1f, R25 ;  /* 0x0000001fff187819 */ /* 0x000fe20000011419 */
[----:B------:R-:W-:Y:S01]  /*3a20*/  BSSY B0, `(.L_x_1494) ;  /* 0x0000027000007945 */ /* 0x000fe20003800000 */
[----:B------:R-:W-:Y:S01]  /*3a30*/  LOP3.LUT R241, R4, R241, RZ, 0x3c, !PT ;  /* 0x000000f104f17212 */ /* 0x000fe200078e3cff */
[----:B------:R-:W-:Y:S01]  /*3a40*/  IMAD.SHL.U32 R4, R19, 0x40, RZ ;  /* 0x0000004013047824 */ /* 0x000fe200078e00ff */
[----:B------:R-:W-:-:S02]  /*3a50*/  LEA.HI R24, R24, R25, RZ, 0x2 ;  /* 0x0000001918187211 */ /* 0x000fc400078f10ff */
[----:B------:R-:W-:Y:S01]  /*3a60*/  LOP3.LUT R0, R0, 0xfffffe00, RZ, 0xc0, !PT ;  /* 0xfffffe0000007812 */ /* 0x000fe200078ec0ff */
[C---:B------:R-:W-:Y:S01]  /*3a70*/  IMAD R241, R23.reuse, 0x200, R241 ;  /* 0x0000020017f17824 */ /* 0x040fe200078e02f1 */
[----:B------:R-:W-:Y:S01]  /*3a80*/  LOP3.LUT R4, R4, 0x1c0, RZ, 0xc0, !PT ;  /* 0x000001c004047812 */ /* 0x000fe200078ec0ff */
[----:B------:R-:W-:Y:S01]  /*3a90*/  IMAD.SHL.U32 R23, R23, 0x8, RZ ;  /* 0x0000000817177824 */ /* 0x000fe200078e00ff */
[----:B------:R-:W-:-:S04]  /*3aa0*/  DEPBAR.LE SB0, 0x0 ;  /* 0x000080000000791a */ /* 0x000fc80000000000 */
[----:B------:R-:W-:Y:S01]  /*3ab0*/  BAR.SYNC.DEFER_BLOCKING 0x0 ;  /* 0x0000000000007b1d */ /* 0x000fe20000010000 */
[----:B------:R-:W-:Y:S01]  /*3ac0*/  LOP3.LUT R23, R4, 0x8, R23, 0xf8, !PT ;  /* 0x0000000804177812 */ /* 0x000fe200078ef817 */
[C---:B------:R-:W-:Y:S01]  /*3ad0*/  IMAD R242, R5.reuse, 0x400, R0 ;  /* 0x0000040005f27824 */ /* 0x040fe200078e0200 */
[----:B------:R-:W-:Y:S02]  /*3ae0*/  SHF.R.U32.HI R4, RZ, 0x3, R4 ;  /* 0x00000003ff047819 */ /* 0x000fe40000011604 */
[----:B------:R-:W-:Y:S02]  /*3af0*/  LEA R25, R5, UR12, 0x4 ;  /* 0x0000000c05197c11 */ /* 0x000fe4000f8e20ff */
[----:B------:R-:W-:Y:S02]  /*3b00*/  SHF.R.S32.HI R24, RZ, 0x2, R24 ;  /* 0x00000002ff187819 */ /* 0x000fe40000011418 */
[----:B------:R-:W-:Y:S02]  /*3b10*/  LOP3.LUT R4, R23, R4, RZ, 0x3c, !PT ;  /* 0x0000000417047212 */ /* 0x000fe400078e3cff */
[----:B------:R-:W-:-:S02]  /*3b20*/  LEA R177, P0, R6, c[0x0][0x170], 0x1 ;  /* 0x00005c0006b17a11 */ /* 0x000fc400078008ff */
[----:B------:R-:W-:Y:S01]  /*3b30*/  IADD3 R24, R25, 0x1, R24 ;  /* 0x0000000119187810 */ /* 0x000fe20007ffe018 */
[----:B------:R-:W-:Y:S01]  /*3b40*/  IMAD.IADD R242, R4, 0x1, R242 ;  /* 0x0000000104f27824 */ /* 0x000fe200078e02f2 */
[----:B------:R-:W-:Y:S02]  /*3b50*/  LEA.HI.X R5, R6, c[0x0][0x174], R203, 0x1, P0 ;  /* 0x00005d0006057a11 */ /* 0x000fe400000f0ccb */
[----:B------:R-:W-:Y:S01]  /*3b60*/  IADD3 R167, R24, UR13, -R167 ;  /* 0x0000000d18a77c10 */ /* 0x000fe2000fffe8a7 */
[----:B------:R-:W-:Y:S01]  /*3b70*/  IMAD.SHL.U32 R242, R242, 0x2, RZ ;  /* 0x00000002f2f27824 */ /* 0x000fe200078e00ff */
[----:B------:R-:W-:Y:S01]  /*3b80*/  LOP3.LUT P2, RZ, R166, 0x2, RZ, 0xc0, !PT ;  /* 0x00000002a6ff7812 */ /* 0x000fe2000784c0ff */
[----:B------:R-:W-:Y:S01]  /*3b90*/  IMAD.MOV.U32 R176, RZ, RZ, R5 ;  /* 0x000000ffffb07224 */ /* 0x000fe200078e0005 */
[----:B------:R-:W-:Y:S02]  /*3ba0*/  LOP3.LUT R4, R4, R0, RZ, 0xfc, !PT ;  /* 0x0000000004047212 */ /* 0x000fe400078efcff */
[----:B------:R-:W-:Y:S01]  /*3bb0*/  LOP3.LUT R2, R2, 0x6, RZ, 0xc0, !PT ;  /* 0x0000000602027812 */ /* 0x000fe200078ec0ff */
[----:B------:R1:W-:Y:S01]  /*3bc0*/  @P1 STS.128 [R243+0xa000], RZ ;  /* 0x00a000fff3001388 */ /* 0x0003e20000000c00 */
[----:B------:R-:W-:-:S02]  /*3bd0*/  SEL R0, R236, 0xfffffff0, !P2 ;  /* 0xfffffff0ec007807 */ /* 0x000fc40005000000 */
[----:B------:R-:W-:Y:S01]  /*3be0*/  IADD3 R167, R167, c[0x0][0x2e8], RZ ;  /* 0x0000ba00a7a77a10 */ /* 0x000fe20007ffe0ff */
        /* <DEDUP_REMOVED lines=10> */
.L_x_1495:
[----:B------:R-:W-:Y:S05]  /*3c90*/  BSYNC B0 ;  /* 0x0000000000007941 */ /* 0x000fea0003800000 */
.L_x_1494:
        /* <DEDUP_REMOVED lines=19> */
.L_x_1497:
[----:B------:R-:W-:Y:S05]  /*3dd0*/  BSYNC B0 ;  /* 0x0000000000007941 */ /* 0x000fea0003800000 */
.L_x_1496:
        /* <DEDUP_REMOVED lines=16> */
.L_x_1499:
[----:B------:R-:W-:Y:S05]  /*3ee0*/  BSYNC B0 ;  /* 0x0000000000007941 */ /* 0x000fea0003800000 */
.L_x_1498:
        /* <DEDUP_REMOVED lines=18> */
.L_x_1501:
[----:B------:R-:W-:Y:S05]  /*4010*/  BSYNC B0 ;  /* 0x0000000000007941 */ /* 0x000fea0003800000 */
.L_x_1500:
        /* <DEDUP_REMOVED lines=16> */
.L_x_1503:
[----:B------:R-:W-:Y:S05]  /*4120*/  BSYNC B0 ;  /* 0x0000000000007941 */ /* 0x000fea0003800000 */
.L_x_1502:
        /* <DEDUP_REMOVED lines=18> */
.L_x_1505:
[----:B------:R-:W-:Y:S05]  /*4250*/  BSYNC B0 ;  /* 0x0000000000007941 */ /* 0x000fea0003800000 */
.L_x_1504:
        /* <DEDUP_REMOVED lines=18> */
.L_x_1507:
[----:B------:R-:W-:Y:S05]  /*4380*/  BSYNC B0 ;  /* 0x0000000000007941 */ /* 0x000fea0003800000 */
.L_x_1506:
        /* <DEDUP_REMOVED lines=18> */
.L_x_1509:
[----:B------:R-:W-:Y:S05]  /*44b0*/  BSYNC B0 ;  /* 0x0000000000007941 */ /* 0x000fea0003800000 */
.L_x_1508:
        /* <DEDUP_REMOVED lines=8> */
[----:B-1----:R-:W-:Y:S01]  /*4540*/  MOV R16, c[0x0][0x1a4] ;  /* 0x0000690000107a02 */ /* 0x002fe20000000f00 */
[----:B------:R-:W-:-:S03]  /*4550*/  IMAD.U32 R14, RZ, RZ, UR10 ;  /* 0x0000000aff0e7e24 */ /* 0x000fc6000f8e00ff */
[----:B------:R-:W-:-:S04]  /*4560*/  LEA R20, P0, R15, R177, 0x8 ;  /* 0x000000b10f147211 */ /* 0x000fc800078040ff */
[----:B------:R-:W-:-:S05]  /*4570*/  LEA.HI.X R21, R14, R176, R16, 0x8, P0 ;  /* 0x000000b00e157211 */ /* 0x000fca00000f4410 */
[----:B------:R-:W-:Y:S01]  /*4580*/  @!PT LDS RZ, [RZ] ;  /* 0x00000000fffff984 */ /* 0x000fe20000000800 */
[----:B------:R-:W-:Y:S01]  /*4590*/  @!PT LDS RZ, [RZ] ;  /* 0x00000000fffff984 */ /* 0x000fe20000000800 */
[----:B------:R-:W-:Y:S01]  /*45a0*/  @!PT LDS RZ, [RZ] ;  /* 0x00000000fffff984 */ /* 0x000fe20000000800 */
[----:B------:R1:W-:Y:S04]  /*45b0*/  LDGSTS.E.BYPASS.LTC128B.128 [R243+0xe000], [R20.64] ;  /* 0x0e00000014f37fae */ /* 0x0003e8000b901d54 */
.L_x_1511:
[----:B------:R-:W-:Y:S05]  /*45c0*/  BSYNC B0 ;  /* 0x0000000000007941 */ /* 0x000fea0003800000 */
.L_x_1510:
        /* <DEDUP_REMOVED lines=18> */
.L_x_1513:
[----:B------:R-:W-:Y:S05]  /*46f0*/  BSYNC B0 ;  /* 0x0000000000007941 */ /* 0x000fea0003800000 */
.L_x_1512:
        /* <DEDUP_REMOVED lines=18> */
.L_x_1515:
[----:B------:R-:W-:Y:S05]  /*4820*/  BSYNC B0 ;  /* 0x0000000000007941 */ /* 0x000fea0003800000 */
.L_x_1514:
        /* <DEDUP_REMOVED lines=18> */
.L_x_1517:
[----:B------:R-:W-:Y:S05]  /*4950*/  BSYNC B0 ;  /* 0x0000000000007941 */ /* 0x000fea0003800000 */
.L_x_1516:
        /* <DEDUP_REMOVED lines=18> */
.L_x_1519:
[----:B------:R-:W-:Y:S05]  /*4a80*/  BSYNC B0 ;  /* 0x0000000000007941 */ /* 0x000fea0003800000 */
.L_x_1518:
        /* <DEDUP_REMOVED lines=18> */
.L_x_1521:
[----:B------:R-:W-:Y:S05]  /*4bb0*/  BSYNC B0 ;  /* 0x0000000000007941 */ /* 0x000fea0003800000 */
.L_x_1520:
        /* <DEDUP_REMOVED lines=18> */
.L_x_1523:
[----:B------:R-:W-:Y:S05]  /*4ce0*/  BSYNC B0 ;  /* 0x0000000000007941 */ /* 0x000fea0003800000 */
.L_x_1522:
[----:B------:R-:W-:Y:S01]  /*4cf0*/  ISETP.GE.AND P0, PT, R3, UR26, PT ;  /* 0x0000001a03007c0c */ /* 0x000fe2000bf06270 */
[----:B------:R-:W-:Y:S01]  /*4d00*/  IMAD.MOV.U32 R3, RZ, RZ, 0x20 ;  /* 0x00000020ff037424 */ /* 0x000fe200078e00ff */
[----:B------:R-:W-:Y:S02]  /*4d10*/  BSSY B0, `(.L_x_1524) ;  /* 0x0000014000007945 */ /* 0x000fe40003800000 */
[----:B------:R-:W-:-:S05]  /*4d20*/  R2P PR, R19, 0x6 ;  /* 0x0000000613007804 */ /* 0x000fca0000000000 */
[----:B------:R-:W-:Y:S02]  /*4d30*/  SEL R236, R236, 0xfffffff0, !P1 ;  /* 0xfffffff0ecec7807 */ /* 0x000fe40004800000 */
[----:B------:R-:W-:Y:S02]  /*4d40*/  SEL R3, R3, 0xffffffe0, !P2 ;  /* 0xffffffe003037807 */ /* 0x000fe40005000000 */
        /* <DEDUP_REMOVED lines=16> */
.L_x_1525:
[----:B------:R-:W-:Y:S05]  /*4e50*/  BSYNC B0 ;  /* 0x0000000000007941 */ /* 0x000fea0003800000 */
.L_x_1524:
        /* <DEDUP_REMOVED lines=8> */
[----:B------:R-:W-:Y:S01]  /*4ee0*/  UISETP.GT.AND UP0, UPT, UR15, UR7, UPT ;  /* 0x000000070f00728c */ /* 0x000fe2000bf04270 */
[----:B-1----:R-:W1:Y:S01]  /*4ef0*/  LDSM.16.M88.4 R24, [R241+0x3000] ;  /* 0x00300000f118783b */ /* 0x002e620000000200 */
[C---:B------:R-:W-:Y:S01]  /*4f00*/  IADD3 R178, R167.reuse, 0x8, RZ ;  /* 0x00000008a7b27810 */ /* 0x040fe20007ffe0ff */
[----:B------:R-:W-:Y:S01]  /*4f10*/  IMAD R238, R236, 0x2, R240 ;  /* 0x00000002ecee7824 */ /* 0x000fe200078e02f0 */
[----:B------:R-:W-:Y:S01]  /*4f20*/  IMNMX R179, R167, UR13, PT ;  /* 0x0000000da7b37c17 */ /* 0x000fe2000b800200 */
[----:B------:R-:W-:Y:S01]  /*4f30*/  LDSM.16.M88.4 R152, [R200] ;  /* 0x00000000c898783b */ /* 0x000fe20000000200 */
[----:B------:R-:W-:-:S02]  /*4f40*/  PLOP3.LUT P3, PT, PT, PT, UP0, 0x80, 0x0 ;  /* 0x000000000000781c */ /* 0x000fc40003f6f008 */
[----:B------:R-:W-:Y:S01]  /*4f50*/  IMNMX R178, R178, UR13, PT ;  /* 0x0000000db2b27c17 */ /* 0x000fe2000b800200 */
        /* <DEDUP_REMOVED lines=77> */
[----:B------:R-:W-:-:S04]  /*5430*/  @P0 IADD3 R239, R144, -0x40, RZ ;  /* 0xffffffc090ef0810 */ /* 0x000fc80007ffe0ff */
        /* <DEDUP_REMOVED lines=13> */
[----:B------:R-:W-:Y:S01]  /*5510*/  HMMA.16816.F32 R120, R152, R158, R120 ;  /* 0x0000009e9878723c */ /* 0x000fe20000001878 */
[----:B------:R-:W1:Y:S01]  /*5520*/  LDSM.16.M88.4 R156, [R235+0x8000] ;  /* 0x00800000eb9c783b */ /* 0x000e620000000200 */
[C---:B------:R-:W-:Y:S02]  /*5530*/  IADD3 R225, R239.reuse, 0x6800, RZ ;  /* 0x00006800efe17810 */ /* 0x040fe40007ffe0ff */
[C---:B------:R-:W-:Y:S01]  /*5540*/  IADD3 R224, R239.reuse, 0x7000, RZ ;  /* 0x00007000efe07810 */ /* 0x040fe20007ffe0ff */
[----:B------:R-:W-:Y:S01]  /*5550*/  LDSM.16.M88.4 R196, [R166+0x1800] ;  /* 0x00180000a6c4783b */ /* 0x000fe20000000200 */
[----:B------:R-:W-:-:S02]  /*5560*/  IADD3 R167, R239, 0x7800, RZ ;  /* 0x00007800efa77810 */ /* 0x000fc40007ffe0ff */
        /* <DEDUP_REMOVED lines=159> */
[----:B------:R-:W-:Y:S01]  /*5f60*/  MOV R136, UR12 ;  /* 0x0000000c00887c02 */ /* 0x000fe20008000f00 */
[----:B------:R-:W-:Y:S01]  /*5f70*/  IMAD.U32 R137, RZ, RZ, UR13 ;  /* 0x0000000dff897e24 */ /* 0x000fe2000f8e00ff */
[----:B------:R-:W-:Y:S01]  /*5f80*/  MOV R138, UR28 ;  /* 0x0000001c008a7c02 */ /* 0x000fe20008000f00 */
[----:B------:R-:W-:Y:S01]  /*5f90*/  IMAD.U32 R139, RZ, RZ, UR29 ;  /* 0x0000001dff8b7e24 */ /* 0x000fe2000f8e00ff */
[----:B------:R-:W-:Y:S02]  /*5fa0*/  UIADD3 UR9, UR27, -UR9, URZ ;  /* 0x800000091b097290 */ /* 0x000fe4000fffe03f */
[----:B------:R1:W2:Y:S01]  /*5fb0*/  LDG.E R136, [R136.64] ;  /* 0x0000001488887981 */ /* 0x0002a2000c1e1900 */
[----:B------:R-:W-:-:S03]  /*5fc0*/  ULDC.64 UR12, c[0x0][0x198] ;  /* 0x00006600000c7ab9 */ /* 0x000fc60000000a00 */
[----:B------:R-:W2:Y:S01]  /*5fd0*/  LDG.E R0, [R138.64] ;  /* 0x000000148a007981 */ /* 0x000ea2000c1e1900 */
[----:B------:R-:W-:-:S04]  /*5fe0*/  UIMAD UR9, UR9, UR5, -0x100 ;  /* 0xffffff00090974a4 */ /* 0x000fc8000f8e0205 */
        /* <DEDUP_REMOVED lines=11> */
[----:B------:R-:W-:Y:S02]  /*60a0*/  IMAD R144, R144, c[0x0][0x180], RZ ;  /* 0x0000600090907a24 */ /* 0x000fe400078e02ff */
[----:B------:R-:W-:Y:S02]  /*60b0*/  IMAD.MOV.U32 R145, RZ, RZ, R136 ;  /* 0x000000ffff917224 */ /* 0x000fe400078e0088 */
[----:B------:R-:W-:-:S05]  /*60c0*/  IMAD R144, R0, c[0x0][0x184], R144 ;  /* 0x0000610000907a24 */ /* 0x000fca00078e0290 */
[----:B------:R-:W-:Y:S01]  /*60d0*/  IADD3 R144, R137, R144, RZ ;  /* 0x0000009089907210 */ /* 0x000fe20007ffe0ff */
[----:B------:R-:W-:Y:S05]  /*60e0*/  BRA `(.L_x_1528) ;  /* 0x0000004000007947 */ /* 0x000fea0003800000 */
.L_x_1527:
[----:B------:R-:W-:-:S04]  /*60f0*/  ULEA UR5, -UR4, URZ, 0x8 ;  /* 0x0000003f04057291 */ /* 0x000fc8000f8e413f */
[----:B------:R-:W-:Y:S02]  /*6100*/  USHF.R.S32.HI UR9, URZ, 0x1f, UR5 ;  /* 0x0000001f3f097899 */ /* 0x000fe40008011405 */
[----:B------:R-:W-:-:S04]  /*6110*/  MOV R145, UR5 ;  /* 0x0000000500917c02 */ /* 0x000fc80008000f00 */
[----:B------:R-:W-:Y:S02]  /*6120*/  MOV R144, UR9 ;  /* 0x0000000900907c02 */ /* 0x000fe40008000f00 */
.L_x_1528:
        /* <DEDUP_REMOVED lines=9> */
[-C--:B------:R-:W-:Y:S01]  /*61c0*/  @!P0 LEA R143, P1, R143, R165.reuse, 0x5 ;  /* 0x000000a58f8f8211 */ /* 0x080fe200078228ff */
[----:B------:R-:W-:Y:S01]  /*61d0*/  @!P0 IMAD.MOV.U32 R136, RZ, RZ, R165 ;  /* 0x000000ffff888224 */ /* 0x000fe200078e00a5 */
[----:B------:R1:W-:Y:S01]  /*61e0*/  @P0 STS.128 [R243+0x2000], RZ ;  /* 0x002000fff3000388 */ /* 0x0003e20000000c00 */
[----:B------:R-:W-:Y:S01]  /*61f0*/  @!P0 IMAD.MOV.U32 R137, RZ, RZ, R164 ;  /* 0x000000ffff898224 */ /* 0x000fe200078e00a4 */
[-C--:B------:R-:W-:Y:S01]  /*6200*/  @!P0 LEA.HI.X R142, R142, R164.reuse, R0, 0x5, P1 ;  /* 0x000000a48e8e8211 */ /* 0x080fe200008f2c00 */
[----:B------:R-:W-:Y:S01]  /*6210*/  IMAD.U32 R156, RZ, RZ, UR4 ;  /* 0x00000004ff9c7e24 */ /* 0x000fe2000f8e00ff */
[----:B------:R-:W-:Y:S01]  /*6220*/  @!P0 LEA R141, P1, R141, R165, 0x6 ;  /* 0x000000a58d8d8211 */ /* 0x000fe200078230ff */
[----:B------:R-:W-:Y:S02]  /*6230*/  IMAD.U32 R139, RZ, RZ, UR4 ;  /* 0x00000004ff8b7e24 */ /* 0x000fe4000f8e00ff */
[----:B------:R-:W-:Y:S01]  /*6240*/  @!P0 IMAD.WIDE.U32 R150, R150, 0x30, R136 ;  /* 0x0000003096968825 */ /* 0x000fe200078e0088 */
[----:B------:R-:W-:-:S02]  /*6250*/  @!P0 LEA.HI.X R140, R140, R164, R0, 0x6, P1 ;  /* 0x000000a48c8c8211 */ /* 0x000fc400008f3400 */
[----:B------:R-:W-:Y:S01]  /*6260*/  @!P0 LEA R139, P1, R139, R165, 0x7 ;  /* 0x000000a58b8b8211 */ /* 0x000fe200078238ff */
[----:B------:R-:W-:-:S04]  /*6270*/  @!P0 IMAD.WIDE.U32 R182, R182, 0x50, R136 ;  /* 0x00000050b6b68825 */ /* 0x000fc800078e0088 */
[----:B------:R-:W-:-:S04]  /*6280*/  @!P0 IMAD.WIDE.U32 R156, R156, 0x60, R136 ;  /* 0x000000609c9c8825 */ /* 0x000fc800078e0088 */
[----:B------:R-:W-:Y:S02]  /*6290*/  IMAD.U32 R136, RZ, RZ, UR4 ;  /* 0x00000004ff887e24 */ /* 0x000fe4000f8e00ff */
[----:B------:R-:W-:Y:S02]  /*62a0*/  IMAD.U32 R138, RZ, RZ, UR4 ;  /* 0x00000004ff8a7e24 */ /* 0x000fe4000f8e00ff */
[----:B------:R-:W-:Y:S02]  /*62b0*/  IMAD.U32 R180, RZ, RZ, UR4 ;  /* 0x00000004ffb47e24 */ /* 0x000fe4000f8e00ff */
[--C-:B------:R-:W-:Y:S01]  /*62c0*/  @!P0 IMAD.MOV.U32 R146, RZ, RZ, R165.reuse ;  /* 0x000000ffff928224 */ /* 0x100fe200078e00a5 */
[----:B------:R-:W-:Y:S01]  /*62d0*/  @!P0 LEA.HI.X R138, R138, R164, R0, 0x7, P1 ;  /* 0x000000a48a8a8211 */ /* 0x000fe200008f3c00 */
[----:B------:R-:W-:Y:S01]  /*62e0*/  @!P0 IMAD.MOV.U32 R147, RZ, RZ, R164 ;  /* 0x000000ffff938224 */ /* 0x000fe200078e00a4 */
[----:B------:R-:W-:Y:S01]  /*62f0*/  @!P0 IADD3 R149, P2, P1, R145, UR23, R165 ;  /* 0x0000001791958c10 */ /* 0x000fe2000f95e0a5 */
[----:B------:R-:W-:-:S02]  /*6300*/  IMAD.U32 R158, RZ, RZ, UR4 ;  /* 0x00000004ff9e7e24 */ /* 0x000fc4000f8e00ff */
[----:B------:R-:W-:Y:S01]  /*6310*/  IMAD.U32 R174, RZ, RZ, UR4 ;  /* 0x00000004ffae7e24 */ /* 0x000fe2000f8e00ff */
[----:B------:R-:W-:Y:S01]  /*6320*/  @!P0 IADD3.X R148, R144, UR22, R164, P2, P1 ;  /* 0x0000001690948c10 */ /* 0x000fe200097e24a4 */
[----:B------:R-:W-:Y:S01]  /*6330*/  IMAD.U32 R168, RZ, RZ, UR4 ;  /* 0x00000004ffa87e24 */ /* 0x000fe2000f8e00ff */
[C---:B------:R-:W-:Y:S01]  /*6340*/  @!P0 LEA R170, P1, R149.reuse, c[0x0][0x168], 0x1 ;  /* 0x00005a0095aa8a11 */ /* 0x040fe200078208ff */
[----:B------:R-:W-:Y:S02]  /*6350*/  IMAD.U32 R160, RZ, RZ, UR4 ;  /* 0x00000004ffa07e24 */ /* 0x000fe4000f8e00ff */
[----:B------:R-:W-:Y:S01]  /*6360*/  @!P0 IMAD.WIDE.U32 R136, R136, 0x70, R146 ;  /* 0x0000007088888825 */ /* 0x000fe200078e0092 */
[----:B------:R-:W-:-:S03]  /*6370*/  @!P0 LEA.HI.X R171, R149, c[0x0][0x16c], R148, 0x1, P1 ;  /* 0x00005b0095ab8a11 */ /* 0x000fc600008f0c94 */
[----:B------:R-:W-:-:S04]  /*6380*/  @!P0 IMAD.WIDE.U32 R180, R180, 0x90, R146 ;  /* 0x00000090b4b48825 */ /* 0x000fc800078e0092 */
        /* <DEDUP_REMOVED lines=8> */
[----:B------:R-:W-:Y:S02]  /*6410*/  IMAD.U32 R162, RZ, RZ, UR4 ;  /* 0x00000004ffa27e24 */ /* 0x000fe4000f8e00ff */
[----:B------:R-:W-:Y:S01]  /*6420*/  @!P0 IMAD.MOV.U32 R152, RZ, RZ, R165 ;  /* 0x000000ffff988224 */ /* 0x000fe200078e00a5 */
[----:B------:R-:W-:Y:S01]  /*6430*/  @!P0 LEA.HI.X R173, R147, c[0x0][0x16c], R0, 0x1, P4 ;  /* 0x00005b0093ad8a11 */ /* 0x000fe200020f0c00 */
[----:B------:R-:W-:Y:S01]  /*6440*/  @!P0 IMAD.MOV.U32 R153, RZ, RZ, R164 ;  /* 0x000000ffff998224 */ /* 0x000fe200078e00a4 */
[C---:B------:R-:W-:Y:S01]  /*6450*/  @!P0 IADD3 R147, P1, R145.reuse, R150, RZ ;  /* 0x0000009691938210 */ /* 0x040fe20007f3e0ff */
[----:B------:R-:W-:Y:S01]  /*6460*/  @!P0 IMAD R146, R146, 0x30, RZ ;  /* 0x0000003092928824 */ /* 0x000fe200078e02ff */
[C---:B------:R-:W-:Y:S01]  /*6470*/  @!P0 IADD3 R149, P4, R145.reuse, R182, RZ ;  /* 0x000000b691958210 */ /* 0x040fe20007f9e0ff */
[----:B------:R-:W-:Y:S01]  /*6480*/  @!P0 IMAD.WIDE.U32 R162, R162, 0xe0, R152 ;  /* 0x000000e0a2a28825 */ /* 0x000fe200078e0098 */
[----:B------:R-:W-:Y:S01]  /*6490*/  @!PT LDS RZ, [RZ] ;  /* 0x00000000fffff984 */ /* 0x000fe20000000800 */
[----:B------:R-:W-:Y:S01]  /*64a0*/  @!PT LDS RZ, [RZ] ;  /* 0x00000000fffff984 */ /* 0x000fe20000000800 */
[----:B------:R-:W-:Y:S01]  /*64b0*/  @!PT LDS RZ, [RZ] ;  /* 0x00000000fffff984 */ /* 0x000fe20000000800 */
[----:B------:R2:W-:Y:S02]  /*64c0*/  @!P0 LDGSTS.E.BYPASS.LTC128B.128 [R243+0x2000], [R172.64] ;  /* 0x02000000acf38fae */ /* 0x0005e4000b901d54 */
[----:B------:R-:W-:Y:S01]  /*64d0*/  @!P0 IADD3.X R146, R144, R151, R146, P1, !PT ;  /* 0x0000009790928210 */ /* 0x000fe20000ffe492 */
[----:B------:R-:W-:Y:S01]  /*64e0*/  @!P0 IMAD.MOV.U32 R150, RZ, RZ, c[0x0][0x19c] ;  /* 0x00006700ff968624 */ /* 0x000fe200078e00ff */
[C---:B------:R-:W-:Y:S01]  /*64f0*/  @!P0 IADD3 R151, P2, R145.reuse, R156, RZ ;  /* 0x0000009c91978210 */ /* 0x040fe20007f5e0ff */
[----:B------:R-:W-:Y:S01]  /*6500*/  @!P0 IMAD.MOV.U32 R152, RZ, RZ, c[0x0][0x19c] ;  /* 0x00006700ff988624 */ /* 0x000fe200078e00ff */
[----:B------:R-:W-:Y:S01]  /*6510*/  @!P0 IADD3 R153, P1, R145, R136, RZ ;  /* 0x0000008891998210 */ /* 0x000fe20007f3e0ff */
[----:B------:R-:W-:Y:S01]  /*6520*/  @!P0 IMAD R150, R150, 0x60, RZ ;  /* 0x0000006096968824 */ /* 0x000fe200078e02ff */
[----:B------:R1:W-:Y:S01]  /*6530*/  @P0 STS.128 [R243+0x2800], RZ ;  /* 0x002800fff3000388 */ /* 0x0003e20000000c00 */
[----:B------:R-:W-:-:S02]  /*6540*/  @!P0 IMAD R152, R152, 0x70, RZ ;  /* 0x0000007098988824 */ /* 0x000fc400078e02ff */
        /* <DEDUP_REMOVED lines=17> */
[----:B------:R-:W-:Y:S01]  /*6660*/  @!P0 IMAD.MOV.U32 R137, RZ, RZ, c[0x0][0x19c] ;  /* 0x00006700ff898624 */ /* 0x000fe200078e00ff */
[----:B------:R-:W-:Y:S01]  /*6670*/  @!P0 IADD3.X R154, R144, R181, R154, P2, !PT ;  /* 0x000000b5909a8210 */ /* 0x000fe200017fe49a */
[----:B------:R-:W-:Y:S01]  /*6680*/  @!P0 IMAD.MOV.U32 R136, RZ, RZ, c[0x0][0x19c] ;  /* 0x00006700ff888624 */ /* 0x000fe200078e00ff */
[C---:B------:R-:W-:Y:S01]  /*6690*/  @!P0 IADD3 R160, P1, R145.reuse, R160, RZ ;  /* 0x000000a091a08210 */ /* 0x040fe20007f3e0ff */
[----:B------:R-:W-:Y:S01]  /*66a0*/  @!P0 IMAD R0, R0, 0xd0, RZ ;  /* 0x000000d000008824 */ /* 0x000fe200078e02ff */
[----:B------:R-:W-:Y:S01]  /*66b0*/  @!P0 IADD3 R158, P4, R145, R174, RZ ;  /* 0x000000ae919e8210 */ /* 0x000fe20007f9e0ff */
[----:B------:R-:W-:Y:S01]  /*66c0*/  @!P0 IMAD R137, R137, 0xb0, RZ ;  /* 0x000000b089898824 */ /* 0x000fe200078e02ff */
[----:B------:R-:W-:Y:S01]  /*66d0*/  @!P0 IADD3 R159, P2, R145, R168, RZ ;  /* 0x000000a8919f8210 */ /* 0x000fe20007f5e0ff */
[----:B------:R-:W-:Y:S01]  /*66e0*/  @!P0 IMAD R136, R136, 0xc0, RZ ;  /* 0x000000c088888824 */ /* 0x000fe200078e02ff */
[C---:B------:R-:W-:Y:S01]  /*66f0*/  @!P0 IADD3.X R0, R144.reuse, R161, R0, P1, !PT ;  /* 0x000000a190008210 */ /* 0x040fe20000ffe400 */
[----:B------:R1:W-:Y:S01]  /*6700*/  @P0 STS.128 [R243+0x3000], RZ ;  /* 0x003000fff3000388 */ /* 0x0003e20000000c00 */
[----:B------:R-:W-:-:S02]  /*6710*/  @!P0 IADD3.X R137, R144, R175, R137, P4, !PT ;  /* 0x000000af90898210 */ /* 0x000fc400027fe489 */
        /* <DEDUP_REMOVED lines=8> */
[C---:B------:R-:W-:Y:S01]  /*67a0*/  @!P0 IMAD.X R142, R144.reuse, 0x1, R142, P4 ;  /* 0x00000001908e8824 */ /* 0x040fe200020e068e */
[----:B------:R-:W-:Y:S01]  /*67b0*/  @!P0 LEA R174, P4, R141, c[0x0][0x168], 0x1 ;  /* 0x00005a008dae8a11 */ /* 0x000fe200078808ff */
[----:B------:R-:W-:Y:S01]  /*67c0*/  @!P0 IMAD.X R140, R144, 0x1, R140, P2 ;  /* 0x00000001908c8824 */ /* 0x000fe200010e068c */
[----:B------:R-:W-:-:S02]  /*67d0*/  @!P0 LEA R162, P2, R139, c[0x0][0x168], 0x1 ;  /* 0x00005a008ba28a11 */ /* 0x000fc400078408ff */
[----:B------:R-:W-:Y:S02]  /*67e0*/  @!P0 LEA R180, P5, R143, c[0x0][0x168], 0x1 ;  /* 0x00005a008fb48a11 */ /* 0x000fe400078a08ff */
[----:B------:R-:W-:Y:S02]  /*67f0*/  @!P0 IADD3.X R136, R144, R163, R136, P1, !PT ;  /* 0x000000a390888210 */ /* 0x000fe40000ffe488 */
[----:B------:R-:W-:Y:S02]  /*6800*/  @!P0 LEA.HI.X R175, R141, c[0x0][0x16c], R140, 0x1, P4 ;  /* 0x00005b008daf8a11 */ /* 0x000fe400020f0c8c */
[----:B------:R-:W-:Y:S02]  /*6810*/  @!P0 LEA.HI.X R163, R139, c[0x0][0x16c], R138, 0x1, P2 ;  /* 0x00005b008ba38a11 */ /* 0x000fe400010f0c8a */
[----:B------:R-:W-:Y:S02]  /*6820*/  @!P0 LEA R140, P2, R147, c[0x0][0x168], 0x1 ;  /* 0x00005a00938c8a11 */ /* 0x000fe400078408ff */
[----:B------:R-:W-:-:S02]  /*6830*/  @!P0 LEA.HI.X R181, R143, c[0x0][0x16c], R142, 0x1, P5 ;  /* 0x00005b008fb58a11 */ /* 0x000fc400028f0c8e */
[----:B------:R-:W-:Y:S02]  /*6840*/  @!P0 LEA R138, P1, R149, c[0x0][0x168], 0x1 ;  /* 0x00005a00958a8a11 */ /* 0x000fe400078208ff */
[----:B------:R-:W-:Y:S01]  /*6850*/  @!P0 LEA.HI.X R141, R147, c[0x0][0x16c], R146, 0x1, P2 ;  /* 0x00005b00938d8a11 */ /* 0x000fe200010f0c92 */
[----:B------:R-:W-:Y:S01]  /*6860*/  @!PT LDS RZ, [RZ] ;  /* 0x00000000fffff984 */ /* 0x000fe20000000800 */
[----:B------:R-:W-:Y:S01]  /*6870*/  @!PT LDS RZ, [RZ] ;  /* 0x00000000fffff984 */ /* 0x000fe20000000800 */
[----:B------:R-:W-:Y:S01]  /*6880*/  @!PT LDS RZ, [RZ] ;  /* 0x00000000fffff984 */ /* 0x000fe20000000800 */
[----:B------:R1:W-:Y:S01]  /*6890*/  @!P0 LDGSTS.E.BYPASS.LTC128B.128 [R243+0x3000], [R180.64] ;  /* 0x03000000b4f38fae */ /* 0x0003e2000b901d54 */
[----:B--2---:R-:W-:Y:S02]  /*68a0*/  @!P0 LEA R172, P5, R151, c[0x0][0x168], 0x1 ;  /* 0x00005a0097ac8a11 */ /* 0x004fe400078a08ff */
        /* <DEDUP_REMOVED lines=80> */
[----:B------:R-:W-:Y:S01]  /*6db0*/  IMAD.MOV.U32 R136, RZ, RZ, R165 ;  /* 0x000000ffff887224 */ /* 0x000fe200078e00a5 */
[----:B------:R-:W-:Y:S01]  /*6dc0*/  UIMAD UR5, UR5, 0xf0, URZ ;  /* 0x000000f0050578a4 */ /* 0x000fe2000f8e023f */
[----:B------:R-:W-:-:S04]  /*6dd0*/  IMAD.MOV.U32 R137, RZ, RZ, R164 ;  /* 0x000000ffff897224 */ /* 0x000fc800078e00a4 */
[----:B------:R-:W-:-:S05]  /*6de0*/  IMAD.WIDE.U32 R136, R0, 0xf0, R136 ;  /* 0x000000f000887825 */ /* 0x000fca00078e0088 */
        /* <DEDUP_REMOVED lines=8> */
.L_x_1530:
[----:B------:R-:W-:Y:S05]  /*6e70*/  BSYNC B0 ;  /* 0x0000000000007941 */ /* 0x000fea0003800000 */
.L_x_1529:
[----:B------:R-:W0:Y:S01]  /*6e80*/  LDGDEPBAR ;  /* 0x00000000000079af */ /* 0x000e220000000000 */
[----:B------:R-:W-:-:S04]  /*6e90*/  IADD3 R165, P0, R145, R165, RZ ;  /* 0x000000a591a57210 */ /* 0x000fc80007f1e0ff */
[----:B------:R-:W-:Y:S02]  /*6ea0*/  IADD3.X R164, R144, R164, RZ, P0, !PT ;  /* 0x000000a490a47210 */ /* 0x000fe400007fe4ff */
.L_x_1526:
[----:B------:R-:W-:Y:S01]  /*6eb0*/  IADD3 R0, R2, UR25, RZ ;  /* 0x0000001902007c10 */ /* 0x000fe2000fffe0ff */
[----:B------:R-:W-:-:S03]  /*6ec0*/  IMAD.SHL.U32 R237, R4, 0x2, RZ ;  /* 0x0000000204ed7824 */ /* 0x000fc600078e00ff */
[----:B------:R-:W-:Y:S01]  /*6ed0*/  IADD3 R136, R0, 0x1, RZ ;  /* 0x0000000100887810 */ /* 0x000fe20007ffe0ff */
[--C-:B------:R-:W-:Y:S01]  /*6ee0*/  IMAD R234, R236, 0x2, R237.reuse ;  /* 0x00000002ecea7824 */ /* 0x100fe200078e02ed */
[----:B------:R-:W-:Y:S01]  /*6ef0*/  IADD3 R2, R0, 0x8, RZ ;  /* 0x0000000800027810 */ /* 0x000fe20007ffe0ff */
[----:B------:R-:W-:Y:S01]  /*6f00*/  IMAD R233, R3, 0x2, R237 ;  /* 0x0000000203e97824 */ /* 0x000fe200078e02ed */
[C---:B------:R-:W-:Y:S02]  /*6f10*/  ISETP.GE.AND P4, PT, R136.reuse, R179, PT ;  /* 0x000000b38800720c */ /* 0x040fe40003f86270 */
[-C--:B------:R-:W-:Y:S01]  /*6f20*/  ISETP.GE.AND P6, PT, R136, R178.reuse, PT ;  /* 0x000000b28800720c */ /* 0x080fe20003fc6270 */
[----:B------:R-:W-:Y:S01]  /*6f30*/  IMAD R232, R236, 0x2, R233 ;  /* 0x00000002ece87824 */ /* 0x000fe200078e02e9 */
[C---:B------:R-:W-:Y:S02]  /*6f40*/  ISETP.GE.AND P0, PT, R0.reuse, R178, PT ;  /* 0x000000b20000720c */ /* 0x040fe40003f06270 */
[----:B------:R-:W-:-:S02]  /*6f50*/  IADD3 R136, R0, 0x9, RZ ;  /* 0x0000000900887810 */ /* 0x000fc40007ffe0ff */
[-C--:B------:R-:W-:Y:S02]  /*6f60*/  ISETP.GE.AND P2, PT, R2, R179.reuse, PT ;  /* 0x000000b30200720c */ /* 0x080fe40003f46270 */
[----:B------:R-:W-:Y:S02]  /*6f70*/  IADD3 R137, R0, 0x10, RZ ;  /* 0x0000001000897810 */ /* 0x000fe40007ffe0ff */
[-C--:B------:R-:W-:Y:S02]  /*6f80*/  ISETP.GE.AND P1, PT, R2, R178.reuse, PT ;  /* 0x000000b20200720c */ /* 0x080fe40003f26270 */
[----:B------:R-:W-:Y:S02]  /*6f90*/  FSEL R2, R46, -INF , !P0 ;  /* 0xff8000002e027808 */ /* 0x000fe40004000000 */
[C---:B------:R-:W-:Y:S02]  /*6fa0*/  ISETP.GE.AND P0, PT, R136.reuse, R179, PT ;  /* 0x000000b38800720c */ /* 0x040fe40003f06270 */
[----:B------:R-:W-:-:S02]  /*6fb0*/  ISETP.GE.AND P5, PT, R136, R178, PT ;  /* 0x000000b28800720c */ /* 0x000fc40003fa6270 */
[----:B------:R-:W-:Y:S02]  /*6fc0*/  FSEL R207, R47, -INF , !P6 ;  /* 0xff8000002fcf7808 */ /* 0x000fe40007000000 */
[----:B------:R-:W-:Y:S02]  /*6fd0*/  IADD3 R136, R0, 0x11, RZ ;  /* 0x0000001100887810 */ /* 0x000fe40007ffe0ff */
[----:B------:R-:W-:Y:S02]  /*6fe0*/  ISETP.GE.AND P6, PT, R137, R179, PT ;  /* 0x000000b38900720c */ /* 0x000fe40003fc6270 */
[----:B------:R-:W-:Y:S02]  /*6ff0*/  FSEL R47, R40, -INF , !P2 ;  /* 0xff800000282f7808 */ /* 0x000fe40005000000 */
[----:B------:R-:W-:Y:S02]  /*7000*/  IADD3 R40, R0, 0x18, RZ ;  /* 0x0000001800287810 */ /* 0x000fe40007ffe0ff */
[----:B------:R-:W-:-:S02]  /*7010*/  FSEL R209, R42, -INF , !P1 ;  /* 0xff8000002ad17808 */ /* 0x000fc40004800000 */
[----:B------:R-:W-:Y:S02]  /*7020*/  FSEL R208, R43, -INF , !P5 ;  /* 0xff8000002bd07808 */ /* 0x000fe40006800000 */
[-C--:B------:R-:W-:Y:S02]  /*7030*/  ISETP.GE.AND P2, PT, R137, R178.reuse, PT ;  /* 0x000000b28900720c */ /* 0x080fe40003f46270 */
[----:B------:R-:W-:Y:S02]  /*7040*/  ISETP.GE.AND P1, PT, R136, R179, PT ;  /* 0x000000b38800720c */ /* 0x000fe40003f26270 */
[----:B------:R-:W-:Y:S02]  /*7050*/  FSEL R46, R41, -INF , !P0 ;  /* 0xff800000292e7808 */ /* 0x000fe40004000000 */
[----:B------:R-:W-:Y:S02]  /*7060*/  FSEL R43, R36, -INF , !P6 ;  /* 0xff800000242b7808 */ /* 0x000fe40007000000 */
[----:B------:R-:W-:-:S02]  /*7070*/  ISETP.GE.AND P0, PT, R136, R178, PT ;  /* 0x000000b28800720c */ /* 0x000fc40003f06270 */
[----:B------:R-:W-:Y:S02]  /*7080*/  IADD3 R41, R0, 0x19, RZ ;  /* 0x0000001900297810 */ /* 0x000fe40007ffe0ff */
[C---:B------:R-:W-:Y:S02]  /*7090*/  ISETP.GE.AND P5, PT, R40.reuse, R179, PT ;  /* 0x000000b32800720c */ /* 0x040fe40003fa6270 */
[----:B------:R-:W-:Y:S02]  /*70a0*/  ISETP.GE.AND P6, PT, R40, R178, PT ;  /* 0x000000b22800720c */ /* 0x000fe40003fc6270 */
[----:B------:R-:W-:Y:S02]  /*70b0*/  IADD3 R40, R0, 0x20, RZ ;  /* 0x0000002000287810 */ /* 0x000fe40007ffe0ff */
[----:B------:R-:W-:Y:S02]  /*70c0*/  FSEL R38, R38, -INF , !P2 ;  /* 0xff80000026267808 */ /* 0x000fe40005000000 */
[----:B------:R-:W-:-:S02]  /*70d0*/  FSEL R42, R37, -INF , !P1 ;  /* 0xff800000252a7808 */ /* 0x000fc40004800000 */
[CC--:B------:R-:W-:Y:S02]  /*70e0*/  ISETP.GE.AND P2, PT, R41.reuse, R179.reuse, PT ;  /* 0x000000b32900720c */ /* 0x0c0fe40003f46270 */
[----:B------:R-:W-:Y:S02]  /*70f0*/  ISETP.GE.AND P1, PT, R41, R178, PT ;  /* 0x000000b22900720c */ /* 0x000fe40003f26270 */
[----:B------:R-:W-:Y:S02]  /*7100*/  FSEL R39, R39, -INF , !P0 ;  /* 0xff80000027277808 */ /* 0x000fe40004000000 */
[----:B------:R-:W-:Y:S02]  /*7110*/  ISETP.GE.AND P0, PT, R40, R179, PT ;  /* 0x000000b32800720c */ /* 0x000fe40003f06270 */
[----:B------:R-:W-:Y:S02]  /*7120*/  FSEL R41, R32, -INF , !P5 ;  /* 0xff80000020297808 */ /* 0x000fe40006800000 */
[----:B------:R-:W-:-:S02]  /*7130*/  IADD3 R36, R0, 0x21, RZ ;  /* 0x0000002100247810 */ /* 0x000fc40007ffe0ff */
[----:B------:R-:W-:Y:S02]  /*7140*/  IADD3 R32, R0, 0x28, RZ ;  /* 0x0000002800207810 */ /* 0x000fe40007ffe0ff */
[----:B------:R-:W-:Y:S02]  /*7150*/  ISETP.GE.AND P5, PT, R40, R178, PT ;  /* 0x000000b22800720c */ /* 0x000fe40003fa6270 */
[----:B------:R-:W-:Y:S02]  /*7160*/  FSEL R40, R33, -INF , !P2 ;  /* 0xff80000021287808 */ /* 0x000fe40005000000 */
[----:B------:R-:W-:Y:S02]  /*7170*/  FSEL R34, R34, -INF , !P6 ;  /* 0xff80000022227808 */ /* 0x000fe40007000000 */
[----:B------:R-:W-:Y:S02]  /*7180*/  FSEL R35, R35, -INF , !P1 ;  /* 0xff80000023237808 */ /* 0x000fe40004800000 */
[----:B------:R-:W-:-:S02]  /*7190*/  IADD3 R33, R0, 0x29, RZ ;  /* 0x0000002900217810 */ /* 0x000fc40007ffe0ff */
[----:B------:R-:W-:Y:S02]  /*71a0*/  FSEL R199, R28, -INF , !P0 ;  /* 0xff8000001cc77808 */ /* 0x000fe40004000000 */
[CC--:B------:R-:W-:Y:S02]  /*71b0*/  ISETP.GE.AND P6, PT, R36.reuse, R179.reuse, PT ;  /* 0x000000b32400720c */ /* 0x0c0fe40003fc6270 */
[-C--:B------:R-:W-:Y:S02]  /*71c0*/  ISETP.GE.AND P2, PT, R36, R178.reuse, PT ;  /* 0x000000b22400720c */ /* 0x080fe40003f46270 */
[C---:B------:R-:W-:Y:S02]  /*71d0*/  ISETP.GE.AND P1, PT, R32.reuse, R179, PT ;  /* 0x000000b32000720c */ /* 0x040fe40003f26270 */
[----:B------:R-:W-:Y:S02]  /*71e0*/  ISETP.GE.AND P0, PT, R32, R178, PT ;  /* 0x000000b22000720c */ /* 0x000fe40003f06270 */
[----:B------:R-:W-:-:S02]  /*71f0*/  IADD3 R32, R0, 0x30, RZ ;  /* 0x0000003000207810 */ /* 0x000fc40007ffe0ff */
[----:B------:R-:W-:Y:S02]  /*7200*/  FSEL R206, R30, -INF , !P5 ;  /* 0xff8000001ece7808 */ /* 0x000fe40006800000 */
[-C--:B------:R-:W-:Y:S02]  /*7210*/  ISETP.GE.AND P5, PT, R33, R179.reuse, PT ;  /* 0x000000b32100720c */ /* 0x080fe40003fa6270 */
[----:B------:R-:W-:Y:S02]  /*7220*/  FSEL R197, R29, -INF , !P6 ;  /* 0xff8000001dc57808 */ /* 0x000fe40007000000 */
[----:B------:R-:W-:Y:S02]  /*7230*/  FSEL R205, R31, -INF , !P2 ;  /* 0xff8000001fcd7808 */ /* 0x000fe40005000000 */
[----:B------:R-:W-:Y:S02]  /*7240*/  ISETP.GE.AND P6, PT, R33, R178, PT ;  /* 0x000000b22100720c */ /* 0x000fe40003fc6270 */
[----:B------:R-:W-:-:S02]  /*7250*/  ISETP.GE.AND P2, PT, R32, R179, PT ;  /* 0x000000b32000720c */ /* 0x000fc40003f46270 */
[----:B------:R-:W-:Y:S02]  /*7260*/  FSEL R198, R24, -INF , !P1 ;  /* 0xff80000018c67808 */ /* 0x000fe40004800000 */
[C---:B------:R-:W-:Y:S02]  /*7270*/  IADD3 R28, R0.reuse, 0x31, RZ ;  /* 0x00000031001c7810 */ /* 0x040fe40007ffe0ff */
[----:B------:R-:W-:Y:S02]  /*7280*/  IADD3 R24, R0, 0x38, RZ ;  /* 0x0000003800187810 */ /* 0x000fe40007ffe0ff */
[----:B------:R-:W-:Y:S02]  /*7290*/  ISETP.GE.AND P1, PT, R32, R178, PT ;  /* 0x000000b22000720c */ /* 0x000fe40003f26270 */
[----:B------:R-:W-:Y:S02]  /*72a0*/  FSEL R196, R25, -INF , !P5 ;  /* 0xff80000019c47808 */ /* 0x000fe40006800000 */
[----:B------:R-:W-:-:S02]  /*72b0*/  IADD3 R25, R0, 0x39, RZ ;  /* 0x0000003900197810 */ /* 0x000fc40007ffe0ff */
[----:B------:R-:W-:Y:S02]  /*72c0*/  FSEL R204, R26, -INF , !P0 ;  /* 0xff8000001acc7808 */ /* 0x000fe40004000000 */
[----:B------:R-:W-:Y:S02]  /*72d0*/  FSEL R201, R27, -INF , !P6 ;  /* 0xff8000001bc97808 */ /* 0x000fe40007000000 */
[----:B-1----:R-:W-:Y:S02]  /*72e0*/  FSEL R140, R20, -INF , !P2 ;  /* 0xff800000148c7808 */ /* 0x002fe40005000000 */
[CC--:B------:R-:W-:Y:S02]  /*72f0*/  ISETP.GE.AND P0, PT, R28.reuse, R179.reuse, PT ;  /* 0x000000b31c00720c */ /* 0x0c0fe40003f06270 */
[-C--:B------:R-:W-:Y:S02]  /*7300*/  ISETP.GE.AND P5, PT, R28, R178.reuse, PT ;  /* 0x000000b21c00720c */ /* 0x080fe40003fa6270 */
[C---:B------:R-:W-:Y:S01]  /*7310*/  ISETP.GE.AND P6, PT, R24.reuse, R179, PT ;  /* 0x000000b31800720c */ /* 0x040fe20003fc6270 */
[----:B------:R-:W-:Y:S01]  /*7320*/  LDSM.16.MT88.4 R28, [R234+0xa800] ;  /* 0x00a80000ea1c783b */ /* 0x000fe20000004200 */
[----:B------:R-:W-:-:S02]  /*7330*/  ISETP.GE.AND P2, PT, R24, R178, PT ;  /* 0x000000b21800720c */ /* 0x000fc40003f46270 */
[----:B------:R-:W-:Y:S02]  /*7340*/  IADD3 R24, R0, 0x40, RZ ;  /* 0x0000004000187810 */ /* 0x000fe40007ffe0ff */
[----:B------:R-:W-:Y:S02]  /*7350*/  FSEL R137, R22, -INF , !P1 ;  /* 0xff80000016897808 */ /* 0x000fe40004800000 */
[----:B------:R-:W-:Y:S02]  /*7360*/  ISETP.GE.AND P1, PT, R25, R179, PT ;  /* 0x000000b31900720c */ /* 0x000fe40003f26270 */
[----:B------:R-:W-:Y:S02]  /*7370*/  FSEL R141, R21, -INF , !P0 ;  /* 0xff800000158d7808 */ /* 0x000fe40004000000 */
[----:B------:R-:W-:Y:S02]  /*7380*/  FSEL R136, R23, -INF , !P5 ;  /* 0xff80000017887808 */ /* 0x000fe40006800000 */
[----:B------:R-:W-:-:S02]  /*7390*/  ISETP.GE.AND P0, PT, R25, R178, PT ;  /* 0x000000b21900720c */ /* 0x000fc40003f06270 */
[----:B------:R-:W-:Y:S02]  /*73a0*/  ISETP.GE.AND P5, PT, R24, R179, PT ;  /* 0x000000b31800720c */ /* 0x000fe40003fa6270 */
[----:B------:R-:W-:Y:S02]  /*73b0*/  FSEL R142, R16, -INF , !P6 ;  /* 0xff800000108e7808 */ /* 0x000fe40007000000 */
[----:B------:R-:W-:Y:S02]  /*73c0*/  IADD3 R20, R0, 0x41, RZ ;  /* 0x0000004100147810 */ /* 0x000fe40007ffe0ff */
[----:B------:R-:W-:Y:S02]  /*73d0*/  ISETP.GE.AND P6, PT, R24, R178, PT ;  /* 0x000000b21800720c */ /* 0x000fe40003fc6270 */
[----:B------:R-:W-:Y:S02]  /*73e0*/  IADD3 R16, R0, 0x48, RZ ;  /* 0x0000004800107810 */ /* 0x000fe40007ffe0ff */
[----:B------:R-:W-:-:S02]  /*73f0*/  FSEL R143, R17, -INF , !P1 ;  /* 0xff800000118f7808 */ /* 0x000fc40004800000 */
[----:B------:R-:W-:Y:S02]  /*7400*/  IADD3 R17, R0, 0x49, RZ ;  /* 0x0000004900117810 */ /* 0x000fe40007ffe0ff */
[----:B------:R-:W-:Y:S02]  /*7410*/  FSEL R138, R18, -INF , !P2 ;  /* 0xff800000128a7808 */ /* 0x000fe40005000000 */
[----:B------:R-:W-:Y:S02]  /*7420*/  FSEL R139, R19, -INF , !P0 ;  /* 0xff800000138b7808 */ /* 0x000fe40004000000 */
[----:B------:R-:W-:Y:S02]  /*7430*/  FSEL R151, R12, -INF , !P5 ;  /* 0xff8000000c977808 */ /* 0x000fe40006800000 */
[C---:B------:R-:W-:Y:S02]  /*7440*/  ISETP.GE.AND P2, PT, R20.reuse, R179, PT ;  /* 0x000000b31400720c */ /* 0x040fe40003f46270 */
[----:B------:R-:W-:-:S02]  /*7450*/  ISETP.GE.AND P1, PT, R20, R178, PT ;  /* 0x000000b21400720c */ /* 0x000fc40003f26270 */
[CC--:B------:R-:W-:Y:S01]  /*7460*/  ISETP.GE.AND P0, PT, R16.reuse, R179.reuse, PT ;  /* 0x000000b31000720c */ /* 0x0c0fe20003f06270 */
[----:B------:R-:W-:Y:S01]  /*7470*/  LDSM.16.MT88.4 R20, [R237+0xa000] ;  /* 0x00a00000ed14783b */ /* 0x000fe20000004200 */
[----:B------:R-:W-:Y:S02]  /*7480*/  ISETP.GE.AND P5, PT, R16, R178, PT ;  /* 0x000000b21000720c */ /* 0x000fe40003fa6270 */
[----:B------:R-:W-:Y:S02]  /*7490*/  FSEL R146, R14, -INF , !P6 ;  /* 0xff8000000e927808 */ /* 0x000fe40007000000 */
[C---:B------:R-:W-:Y:S02]  /*74a0*/  IADD3 R16, R0.reuse, 0x50, RZ ;  /* 0x0000005000107810 */ /* 0x040fe40007ffe0ff */
[----:B------:R-:W-:Y:S02]  /*74b0*/  ISETP.GE.AND P6, PT, R17, R179, PT ;  /* 0x000000b31100720c */ /* 0x000fe40003fc6270 */
[----:B------:R-:W-:-:S02]  /*74c0*/  IADD3 R12, R0, 0x51, RZ ;  /* 0x00000051000c7810 */ /* 0x000fc40007ffe0ff */
[----:B------:R-:W-:Y:S02]  /*74d0*/  FSEL R152, R13, -INF , !P2 ;  /* 0xff8000000d987808 */ /* 0x000fe40005000000 */
[----:B------:R-:W-:Y:S02]  /*74e0*/  FSEL R145, R15, -INF , !P1 ;  /* 0xff8000000f917808 */ /* 0x000fe40004800000 */
[----:B------:R-:W-:Y:S02]  /*74f0*/  FSEL R153, R8, -INF , !P0 ;  /* 0xff80000008997808 */ /* 0x000fe40004000000 */
[----:B------:R-:W-:Y:S02]  /*7500*/  FSEL R149, R10, -INF , !P5 ;  /* 0xff8000000a957808 */ /* 0x000fe40006800000 */
[----:B------:R-:W-:Y:S02]  /*7510*/  ISETP.GE.AND P2, PT, R17, R178, PT ;  /* 0x000000b21100720c */ /* 0x000fe40003f46270 */
[----:B------:R-:W-:-:S02]  /*7520*/  ISETP.GE.AND P1, PT, R16, R179, PT ;  /* 0x000000b31000720c */ /* 0x000fc40003f26270 */
[----:B------:R-:W-:Y:S02]  /*7530*/  ISETP.GE.AND P0, PT, R16, R178, PT ;  /* 0x000000b21000720c */ /* 0x000fe40003f06270 */
[----:B------:R-:W-:Y:S02]  /*7540*/  ISETP.GE.AND P5, PT, R12, R179, PT ;  /* 0x000000b30c00720c */ /* 0x000fe40003fa6270 */
[----:B------:R-:W-:Y:S02]  /*7550*/  FSEL R154, R9, -INF , !P6 ;  /* 0xff800000099a7808 */ /* 0x000fe40007000000 */
[C---:B------:R-:W-:Y:S02]  /*7560*/  IADD3 R8, R0.reuse, 0x58, RZ ;  /* 0x0000005800087810 */ /* 0x040fe40007ffe0ff */
[----:B------:R-:W-:Y:S02]  /*7570*/  IADD3 R9, R0, 0x59, RZ ;  /* 0x0000005900097810 */ /* 0x000fe40007ffe0ff */
[----:B------:R-:W-:-:S02]  /*7580*/  FSEL R150, R11, -INF , !P2 ;  /* 0xff8000000b967808 */ /* 0x000fc40005000000 */
[----:B------:R-:W-:Y:S02]  /*7590*/  FSEL R160, R52, -INF , !P1 ;  /* 0xff80000034a07808 */ /* 0x000fe40004800000 */
[----:B------:R-:W-:Y:S02]  /*75a0*/  FSEL R156, R54, -INF , !P0 ;  /* 0xff800000369c7808 */ /* 0x000fe40004000000 */
[----:B------:R-:W-:Y:S02]  /*75b0*/  FSEL R163, R53, -INF , !P5 ;  /* 0xff80000035a37808 */ /* 0x000fe40006800000 */
[-C--:B------:R-:W-:Y:S02]  /*75c0*/  ISETP.GE.AND P6, PT, R12, R178.reuse, PT ;  /* 0x000000b20c00720c */ /* 0x080fe40003fc6270 */
[C---:B------:R-:W-:Y:S02]  /*75d0*/  ISETP.GE.AND P2, PT, R8.reuse, R179, PT ;  /* 0x000000b30800720c */ /* 0x040fe40003f46270 */
[----:B------:R-:W-:-:S02]  /*75e0*/  ISETP.GE.AND P1, PT, R8, R178, PT ;  /* 0x000000b20800720c */ /* 0x000fc40003f26270 */
[C---:B------:R-:W-:Y:S02]  /*75f0*/  ISETP.GE.AND P0, PT, R9.reuse, R179, PT ;  /* 0x000000b30900720c */ /* 0x040fe40003f06270 */
[----:B------:R-:W-:Y:S02]  /*7600*/  ISETP.GE.AND P5, PT, R9, R178, PT ;  /* 0x000000b20900720c */ /* 0x000fe40003fa6270 */
[C---:B------:R-:W-:Y:S02]  /*7610*/  IADD3 R8, R0.reuse, 0x60, RZ ;  /* 0x0000006000087810 */ /* 0x040fe40007ffe0ff */
[----:B------:R-:W-:Y:S02]  /*7620*/  IADD3 R9, R0, 0x61, RZ ;  /* 0x0000006100097810 */ /* 0x000fe40007ffe0ff */
[----:B------:R-:W-:Y:S02]  /*7630*/  FSEL R155, R55, -INF , !P6 ;  /* 0xff800000379b7808 */ /* 0x000fe40007000000 */
[----:B------:R-:W-:Y:S01]  /*7640*/  FSEL R170, R48, -INF , !P2 ;  /* 0xff80000030aa7808 */ /* 0x000fe20005000000 */
[----:B------:R-:W-:Y:S01]  /*7650*/  LDSM.16.MT88.4 R52, [R232+0xa800] ;  /* 0x00a80000e834783b */ /* 0x000fe20000004200 */
        /* <DEDUP_REMOVED lines=9> */
[----:B------:R-:W-:Y:S01]  /*76f0*/  FSEL R185, R132, -INF , !P6 ;  /* 0xff80000084b97808 */ /* 0x000fe20007000000 */
[----:B------:R-:W-:Y:S01]  /*7700*/  LDSM.16.MT88.4 R48, [R232+0xa000] ;  /* 0x00a00000e830783b */ /* 0x000fe20000004200 */
        /* <DEDUP_REMOVED lines=41> */
[-C--:B------:R-:W-:Y:S02]  /*79a0*/  ISETP.GE.AND P2, PT, R8, R178.reuse, PT ;  /* 0x000000b20800720c */ /* 0x080fe40003f46270 */
[C---:B------:R-:W-:Y:S02]  /*79b0*/  ISETP.GE.AND P1, PT, R9.reuse, R179, PT ;  /* 0x000000b30900720c */ /* 0x040fe40003f26270 */
[----:B------:R-:W-:Y:S02]  /*79c0*/  ISETP.GE.AND P0, PT, R9, R178, PT ;  /* 0x000000b20900720c */ /* 0x000fe40003f06270 */
[----:B------:R-:W-:-:S02]  /*79d0*/  FSEL R192, R123, -INF , !P6 ;  /* 0xff8000007bc07808 */ /* 0x000fc40007000000 */
[----:B------:R-:W-:Y:S02]  /*79e0*/  IADD3 R9, R0, 0x91, RZ ;  /* 0x0000009100097810 */ /* 0x000fe40007ffe0ff */
[-C--:B------:R-:W-:Y:S02]  /*79f0*/  ISETP.GE.AND P6, PT, R8, R179.reuse, PT ;  /* 0x000000b30800720c */ /* 0x080fe40003fc6270 */
[----:B------:R-:W-:Y:S02]  /*7a00*/  IADD3 R8, R0, 0x90, RZ ;  /* 0x0000009000087810 */ /* 0x000fe40007ffe0ff */
[----:B------:R-:W-:Y:S02]  /*7a10*/  FSEL R173, R114, -INF , !P2 ;  /* 0xff80000072ad7808 */ /* 0x000fe40005000000 */
[----:B------:R-:W-:Y:S02]  /*7a20*/  FSEL R161, R113, -INF , !P1 ;  /* 0xff80000071a17808 */ /* 0x000fe40004800000 */
[----:B------:R-:W-:-:S02]  /*7a30*/  ISETP.GE.AND P2, PT, R9, R179, PT ;  /* 0x000000b30900720c */ /* 0x000fc40003f46270 */
[-C--:B------:R-:W-:Y:S02]  /*7a40*/  ISETP.GE.AND P1, PT, R9, R178.reuse, PT ;  /* 0x000000b20900720c */ /* 0x080fe40003f26270 */
[----:B------:R-:W-:Y:S02]  /*7a50*/  FSEL R180, R119, -INF , !P5 ;  /* 0xff80000077b47808 */ /* 0x000fe40006800000 */
[----:B------:R-:W-:Y:S02]  /*7a60*/  FSEL R168, R112, -INF , !P6 ;  /* 0xff80000070a87808 */ /* 0x000fe40007000000 */
[----:B------:R-:W-:Y:S02]  /*7a70*/  FMNMX.FTZ R9, R2, R207, !PT ;  /* 0x000000cf02097209 */ /* 0x000fe40007810000 */
[C---:B------:R-:W-:Y:S02]  /*7a80*/  ISETP.GE.AND P5, PT, R8.reuse, R179, PT ;  /* 0x000000b30800720c */ /* 0x040fe40003fa6270 */
[----:B------:R-:W-:-:S02]  /*7a90*/  ISETP.GE.AND P6, PT, R8, R178, PT ;  /* 0x000000b20800720c */ /* 0x000fc40003fc6270 */
[----:B------:R-:W-:Y:S02]  /*7aa0*/  IADD3 R8, R0, 0x98, RZ ;  /* 0x0000009800087810 */ /* 0x000fe40007ffe0ff */
[----:B------:R-:W-:Y:S02]  /*7ab0*/  FMNMX.FTZ R9, R209, R9, !PT ;  /* 0x00000009d1097209 */ /* 0x000fe40007810000 */
[----:B------:R-:W-:Y:S02]  /*7ac0*/  FSEL R172, R115, -INF , !P0 ;  /* 0xff80000073ac7808 */ /* 0x000fe40004000000 */
[----:B------:R-:W-:Y:S02]  /*7ad0*/  FSEL R45, R45, -INF , !P4 ;  /* 0xff8000002d2d7808 */ /* 0x000fe40006000000 */
[C---:B------:R-:W-:Y:S02]  /*7ae0*/  ISETP.GE.AND P4, PT, R8.reuse, R179, PT ;  /* 0x000000b30800720c */ /* 0x040fe40003f86270 */
[----:B------:R-:W-:-:S02]  /*7af0*/  ISETP.GE.AND P0, PT, R8, R178, PT ;  /* 0x000000b20800720c */ /* 0x000fc40003f06270 */
[----:B------:R-:W-:Y:S02]  /*7b00*/  IADD3 R8, R0, 0x99, RZ ;  /* 0x0000009900087810 */ /* 0x000fe40007ffe0ff */
[----:B------:R-:W-:Y:S02]  /*7b10*/  FSEL R135, R108, -INF , !P5 ;  /* 0xff8000006c877808 */ /* 0x000fe40006800000 */
[----:B------:R-:W-:Y:S02]  /*7b20*/  ISETP.GE.AND P5, PT, R0, R179, PT ;  /* 0x000000b30000720c */ /* 0x000fe40003fa6270 */
[----:B------:R-:W-:Y:S02]  /*7b30*/  FMNMX.FTZ R9, R208, R9, !PT ;  /* 0x00000009d0097209 */ /* 0x000fe40007810000 */
[----:B------:R-:W-:Y:S02]  /*7b40*/  FSEL R158, R110, -INF , !P6 ;  /* 0xff8000006e9e7808 */ /* 0x000fe40007000000 */
[----:B------:R-:W-:-:S02]  /*7b50*/  FSEL R109, R109, -INF , !P2 ;  /* 0xff8000006d6d7808 */ /* 0x000fc40005000000 */
[C---:B------:R-:W-:Y:S02]  /*7b60*/  ISETP.GE.AND P6, PT, R8.reuse, R179, PT ;  /* 0x000000b30800720c */ /* 0x040fe40003fc6270 */
[----:B------:R-:W-:Y:S02]  /*7b70*/  ISETP.GE.AND P2, PT, R8, R178, PT ;  /* 0x000000b20800720c */ /* 0x000fe40003f46270 */
[----:B------:R-:W-:Y:S02]  /*7b80*/  FMNMX.FTZ R8, R38, R9, !PT ;  /* 0x0000000926087209 */ /* 0x000fe40007810000 */
[----:B------:R-:W-:Y:S02]  /*7b90*/  FSEL R44, R44, -INF , !P5 ;  /* 0xff8000002c2c7808 */ /* 0x000fe40006800000 */
[----:B------:R-:W-:Y:S02]  /*7ba0*/  FMNMX.FTZ R8, R39, R8, !PT ;  /* 0x0000000827087209 */ /* 0x000fe40007810000 */
[----:B------:R-:W-:-:S02]  /*7bb0*/  FMNMX.FTZ R11, R44, R45, !PT ;  /* 0x0000002d2c0b7209 */ /* 0x000fc40007810000 */
[----:B------:R-:W-:Y:S02]  /*7bc0*/  IADD3 R9, R0, 0xa0, RZ ;  /* 0x000000a000097810 */ /* 0x000fe40007ffe0ff */
[----:B------:R-:W-:Y:S02]  /*7bd0*/  FMNMX.FTZ R8, R34, R8, !PT ;  /* 0x0000000822087209 */ /* 0x000fe40007810000 */
[----:B------:R-:W-:Y:S02]  /*7be0*/  FMNMX.FTZ R11, R47, R11, !PT ;  /* 0x0000000b2f0b7209 */ /* 0x000fe40007810000 */
[----:B------:R-:W-:Y:S02]  /*7bf0*/  FSEL R148, R111, -INF , !P1 ;  /* 0xff8000006f947808 */ /* 0x000fe40004800000 */
[C---:B------:R-:W-:Y:S02]  /*7c00*/  ISETP.GE.AND P5, PT, R9.reuse, R179, PT ;  /* 0x000000b30900720c */ /* 0x040fe40003fa6270 */
[----:B------:R-:W-:-:S02]  /*7c10*/  ISETP.GE.AND P1, PT, R9, R178, PT ;  /* 0x000000b20900720c */ /* 0x000fc40003f26270 */
[----:B------:R-:W-:Y:S02]  /*7c20*/  IADD3 R9, R0, 0xa1, RZ ;  /* 0x000000a100097810 */ /* 0x000fe40007ffe0ff */
[----:B------:R-:W-:Y:S02]  /*7c30*/  FMNMX.FTZ R8, R35, R8, !PT ;  /* 0x0000000823087209 */ /* 0x000fe40007810000 */
[----:B------:R-:W-:Y:S02]  /*7c40*/  FMNMX.FTZ R11, R46, R11, !PT ;  /* 0x0000000b2e0b7209 */ /* 0x000fe40007810000 */
[----:B------:R-:W-:Y:S02]  /*7c50*/  FSEL R129, R104, -INF , !P4 ;  /* 0xff80000068817808 */ /* 0x000fe40006000000 */
[----:B------:R-:W-:Y:S02]  /*7c60*/  FSEL R147, R106, -INF , !P0 ;  /* 0xff8000006a937808 */ /* 0x000fe40004000000 */
[----:B------:R-:W-:-:S02]  /*7c70*/  ISETP.GE.AND P4, PT, R9, R179, PT ;  /* 0x000000b30900720c */ /* 0x000fc40003f86270 */
[----:B------:R-:W-:Y:S02]  /*7c80*/  ISETP.GE.AND P0, PT, R9, R178, PT ;  /* 0x000000b20900720c */ /* 0x000fe40003f06270 */
        /* <DEDUP_REMOVED lines=43> */
[----:B------:R-:W-:Y:S02]  /*7f40*/  FMNMX.FTZ R11, R152, R11, !PT ;  /* 0x0000000b980b7209 */ /* 0x000fe40007810000 */
[----:B------:R-:W-:Y:S02]  /*7f50*/  FSEL R101, R101, -INF , !P4 ;  /* 0xff80000065657808 */ /* 0x000fe40006000000 */
[----:B------:R-:W-:Y:S02]  /*7f60*/  FSEL R103, R103, -INF , !P0 ;  /* 0xff80000067677808 */ /* 0x000fe40004000000 */
        /* <DEDUP_REMOVED lines=117> */
[----:B------:R-:W-:Y:S02]  /*86c0*/  FSEL R79, R79, -INF , !P0 ;  /* 0xff8000004f4f7808 */ /* 0x000fe40004000000 */
[----:B------:R-:W-:Y:S02]  /*86d0*/  FMNMX.FTZ R11, R78, R11, !PT ;  /* 0x0000000b4e0b7209 */ /* 0x000fe40007810000 */
[----:B------:R-:W-:Y:S02]  /*86e0*/  FMNMX.FTZ R12, R84, R12, !PT ;  /* 0x0000000c540c7209 */ /* 0x000fe40007810000 */
[----:B------:R-:W-:-:S02]  /*86f0*/  IADD3 R10, R0, 0xe0, RZ ;  /* 0x000000e0000a7810 */ /* 0x000fc40007ffe0ff */
[----:B------:R-:W-:Y:S02]  /*8700*/  FMNMX.FTZ R11, R79, R11, !PT ;  /* 0x0000000b4f0b7209 */ /* 0x000fe40007810000 */
[----:B------:R-:W-:Y:S02]  /*8710*/  FMNMX.FTZ R12, R85, R12, !PT ;  /* 0x0000000c550c7209 */ /* 0x000fe40007810000 */
[----:B------:R-:W-:Y:S02]  /*8720*/  ISETP.GE.AND P0, PT, R10, R178, PT ;  /* 0x000000b20a00720c */ /* 0x000fe40003f06270 */
[----:B------:R-:W-:Y:S02]  /*8730*/  FSEL R75, R75, -INF , !P1 ;  /* 0xff8000004b4b7808 */ /* 0x000fe40004800000 */
[----:B------:R-:W-:Y:S02]  /*8740*/  FMNMX.FTZ R11, R74, R11, !PT ;  /* 0x0000000b4a0b7209 */ /* 0x000fe40007810000 */
[----:B------:R-:W-:-:S02]  /*8750*/  FMNMX.FTZ R12, R80, R12, !PT ;  /* 0x0000000c500c7209 */ /* 0x000fc40007810000 */
[----:B------:R-:W-:Y:S02]  /*8760*/  FSEL R77, R77, -INF , !P4 ;  /* 0xff8000004d4d7808 */ /* 0x000fe40006000000 */
[----:B------:R-:W-:Y:S02]  /*8770*/  ISETP.GE.AND P4, PT, R10, R179, PT ;  /* 0x000000b30a00720c */ /* 0x000fe40003f86270 */
[----:B------:R-:W-:Y:S02]  /*8780*/  IADD3 R10, R0, 0xe8, RZ ;  /* 0x000000e8000a7810 */ /* 0x000fe40007ffe0ff */
[----:B------:R-:W-:Y:S02]  /*8790*/  FSEL R70, R70, -INF , !P0 ;  /* 0xff80000046467808 */ /* 0x000fe40004000000 */
[----:B------:R-:W-:Y:S02]  /*87a0*/  FMNMX.FTZ R11, R75, R11, !PT ;  /* 0x0000000b4b0b7209 */ /* 0x000fe40007810000 */
[----:B------:R-:W-:-:S02]  /*87b0*/  FMNMX.FTZ R12, R81, R12, !PT ;  /* 0x0000000c510c7209 */ /* 0x000fc40007810000 */
[----:B------:R-:W-:Y:S02]  /*87c0*/  ISETP.GE.AND P1, PT, R10, R178, PT ;  /* 0x000000b20a00720c */ /* 0x000fe40003f26270 */
[----:B------:R-:W-:Y:S02]  /*87d0*/  IADD3 R8, R0, 0xe9, RZ ;  /* 0x000000e900087810 */ /* 0x000fe40007ffe0ff */
[----:B------:R-:W-:Y:S02]  /*87e0*/  FSEL R71, R71, -INF , !P2 ;  /* 0xff80000047477808 */ /* 0x000fe40005000000 */
[----:B------:R-:W-:Y:S02]  /*87f0*/  FMNMX.FTZ R11, R70, R11, !PT ;  /* 0x0000000b460b7209 */ /* 0x000fe40007810000 */
[----:B------:R-:W-:Y:S02]  /*8800*/  FMNMX.FTZ R12, R76, R12, !PT ;  /* 0x0000000c4c0c7209 */ /* 0x000fe40007810000 */
[----:B------:R-:W-:-:S02]  /*8810*/  FSEL R73, R73, -INF , !P5 ;  /* 0xff80000049497808 */ /* 0x000fc40006800000 */
[----:B------:R-:W-:Y:S02]  /*8820*/  ISETP.GE.AND P5, PT, R10, R179, PT ;  /* 0x000000b30a00720c */ /* 0x000fe40003fa6270 */
[----:B------:R-:W-:Y:S02]  /*8830*/  ISETP.GE.AND P0, PT, R8, R178, PT ;  /* 0x000000b20800720c */ /* 0x000fe40003f06270 */
[----:B------:R-:W-:Y:S02]  /*8840*/  IADD3 R10, R0, 0xf0, RZ ;  /* 0x000000f0000a7810 */ /* 0x000fe40007ffe0ff */
[----:B------:R-:W-:Y:S02]  /*8850*/  FSEL R66, R66, -INF , !P1 ;  /* 0xff80000042427808 */ /* 0x000fe40004800000 */
[----:B------:R-:W-:Y:S02]  /*8860*/  FMNMX.FTZ R11, R71, R11, !PT ;  /* 0x0000000b470b7209 */ /* 0x000fe40007810000 */
[----:B------:R-:W-:-:S02]  /*8870*/  FMNMX.FTZ R12, R77, R12, !PT ;  /* 0x0000000c4d0c7209 */ /* 0x000fc40007810000 */
[----:B------:R-:W-:Y:S02]  /*8880*/  IADD3 R9, R0, 0xf1, RZ ;  /* 0x000000f100097810 */ /* 0x000fe40007ffe0ff */
[----:B------:R-:W-:Y:S02]  /*8890*/  ISETP.GE.AND P1, PT, R10, R178, PT ;  /* 0x000000b20a00720c */ /* 0x000fe40003f26270 */
[----:B------:R-:W-:Y:S02]  /*88a0*/  FSEL R67, R67, -INF , !P0 ;  /* 0xff80000043437808 */ /* 0x000fe40004000000 */
[----:B------:R-:W-:Y:S02]  /*88b0*/  FMNMX.FTZ R11, R66, R11, !PT ;  /* 0x0000000b420b7209 */ /* 0x000fe40007810000 */
[----:B------:R-:W-:Y:S02]  /*88c0*/  FMNMX.FTZ R12, R72, R12, !PT ;  /* 0x0000000c480c7209 */ /* 0x000fe40007810000 */
[----:B------:R-:W-:-:S02]  /*88d0*/  FSEL R68, R68, -INF , !P4 ;  /* 0xff80000044447808 */ /* 0x000fc40006000000 */
[----:B------:R-:W-:Y:S02]  /*88e0*/  ISETP.GE.AND P4, PT, R8, R179, PT ;  /* 0x000000b30800720c */ /* 0x000fe40003f86270 */
[----:B------:R-:W-:Y:S02]  /*88f0*/  IADD3 R8, R0, 0xf8, RZ ;  /* 0x000000f800087810 */ /* 0x000fe40007ffe0ff */
[----:B------:R-:W-:Y:S02]  /*8900*/  ISETP.GE.AND P0, PT, R9, R178, PT ;  /* 0x000000b20900720c */ /* 0x000fe40003f06270 */
[----:B------:R-:W-:Y:S02]  /*8910*/  FSEL R62, R62, -INF , !P1 ;  /* 0xff8000003e3e7808 */ /* 0x000fe40004800000 */
[----:B------:R-:W-:Y:S02]  /*8920*/  FMNMX.FTZ R11, R67, R11, !PT ;  /* 0x0000000b430b7209 */ /* 0x000fe40007810000 */
[----:B------:R-:W-:-:S02]  /*8930*/  FMNMX.FTZ R12, R73, R12, !PT ;  /* 0x0000000c490c7209 */ /* 0x000fc40007810000 */
[----:B------:R-:W-:Y:S02]  /*8940*/  IADD3 R0, R0, 0xf9, RZ ;  /* 0x000000f900007810 */ /* 0x000fe40007ffe0ff */
[----:B------:R-:W-:Y:S02]  /*8950*/  FSEL R69, R69, -INF , !P6 ;  /* 0xff80000045457808 */ /* 0x000fe40007000000 */
[----:B------:R-:W-:Y:S02]  /*8960*/  ISETP.GE.AND P1, PT, R8, R178, PT ;  /* 0x000000b20800720c */ /* 0x000fe40003f26270 */
[----:B------:R-:W-:Y:S02]  /*8970*/  FSEL R63, R63, -INF , !P0 ;  /* 0xff8000003f3f7808 */ /* 0x000fe40004000000 */
[----:B------:R-:W-:Y:S02]  /*8980*/  FMNMX.FTZ R11, R62, R11, !PT ;  /* 0x0000000b3e0b7209 */ /* 0x000fe40007810000 */
[----:B------:R-:W-:-:S02]  /*8990*/  FMNMX.FTZ R12, R68, R12, !PT ;  /* 0x0000000c440c7209 */ /* 0x000fc40007810000 */
[----:B------:R-:W-:Y:S02]  /*89a0*/  ISETP.GE.AND P0, PT, R0, R178, PT ;  /* 0x000000b20000720c */ /* 0x000fe40003f06270 */
[----:B------:R-:W-:Y:S02]  /*89b0*/  FSEL R104, R58, -INF , !P1 ;  /* 0xff8000003a687808 */ /* 0x000fe40004800000 */
[----:B------:R-:W-:Y:S02]  /*89c0*/  FMNMX.FTZ R11, R63, R11, !PT ;  /* 0x0000000b3f0b7209 */ /* 0x000fe40007810000 */
[----:B------:R-:W-:Y:S02]  /*89d0*/  FSEL R64, R64, -INF , !P5 ;  /* 0xff80000040407808 */ /* 0x000fe40006800000 */
[----:B------:R-:W-:Y:S02]  /*89e0*/  FMNMX.FTZ R12, R69, R12, !PT ;  /* 0x0000000c450c7209 */ /* 0x000fe40007810000 */
[----:B------:R-:W-:-:S02]  /*89f0*/  FSEL R106, R59, -INF , !P0 ;  /* 0xff8000003b6a7808 */ /* 0x000fc40004000000 */
        /* <DEDUP_REMOVED lines=9> */
[-C--:B------:R-:W-:Y:S02]  /*8a90*/  ISETP.GE.AND P0, PT, R8, R179.reuse, PT ;  /* 0x000000b30800720c */ /* 0x080fe40003f06270 */
[----:B------:R-:W-:Y:S02]  /*8aa0*/  FSEL R61, R61, -INF , !P1 ;  /* 0xff8000003d3d7808 */ /* 0x000fe40004800000 */
[----:B------:R-:W-:Y:S02]  /*8ab0*/  FMNMX.FTZ R12, R60, R12, !PT ;  /* 0x0000000c3c0c7209 */ /* 0x000fe40007810000 */
[----:B------:R-:W-:-:S02]  /*8ac0*/  ISETP.GE.AND P1, PT, R0, R179, PT ;  /* 0x000000b30000720c */ /* 0x000fc40003f26270 */
[----:B------:R-:W-:Y:S02]  /*8ad0*/  FSEL R107, R56, -INF , !P0 ;  /* 0xff800000386b7808 */ /* 0x000fe40004000000 */
[----:B------:R-:W-:Y:S02]  /*8ae0*/  FMNMX.FTZ R12, R61, R12, !PT ;  /* 0x0000000c3d0c7209 */ /* 0x000fe40007810000 */
[----:B------:R-:W-:Y:S02]  /*8af0*/  FSEL R115, R57, -INF , !P1 ;  /* 0xff80000039737808 */ /* 0x000fe40004800000 */
[----:B------:R-:W-:Y:S01]  /*8b00*/  FMNMX.FTZ R11, R107, R12, !PT ;  /* 0x0000000c6b0b7209 */ /* 0x000fe20007810000 */
[----:B------:R-:W-:Y:S03]  /*8b10*/  LDSM.16.MT88.4 R56, [R233+0xa800] ;  /* 0x00a80000e938783b */ /* 0x000fe60000004200 */
[----:B------:R-:W-:Y:S01]  /*8b20*/  FMNMX.FTZ R11, R115, R11, !PT ;  /* 0x0000000b730b7209 */ /* 0x000fe20007810000 */
[----:B------:R-:W-:Y:S01]  /*8b30*/  LDSM.16.MT88.4 R12, [R234+0xa000] ;  /* 0x00a00000ea0c783b */ /* 0x000fe20000004200 */
        /* <DEDUP_REMOVED lines=10> */
[--C-:B------:R-:W-:Y:S02]  /*8be0*/  FFMA.FTZ R111, R207, c[0x0][0x23c], -R113.reuse ;  /* 0x00008f00cf6f7a23 */ /* 0x100fe40000010871 */
[--C-:B------:R-:W-:Y:S02]  /*8bf0*/  FFMA.FTZ R110, R209, c[0x0][0x23c], -R113.reuse ;  /* 0x00008f00d16e7a23 */ /* 0x100fe40000010871 */
[--C-:B------:R-:W-:Y:S01]  /*8c00*/  FFMA.FTZ R108, R208, c[0x0][0x23c], -R113.reuse ;  /* 0x00008f00d06c7a23 */ /* 0x100fe20000010871 */
[----:B------:R-:W-:Y:S01]  /*8c10*/  MUFU.EX2 R112, R112 ;  /* 0x0000007000707308 */ /* 0x000fe20000000800 */
[--C-:B------:R-:W-:Y:S01]  /*8c20*/  FFMA.FTZ R123, R38, c[0x0][0x23c], -R113.reuse ;  /* 0x00008f00267b7a23 */ /* 0x100fe20000010871 */
[----:B-1----:R-:W-:Y:S01]  /*8c30*/  FMNMX.FTZ R2, R9, R8, !PT ;  /* 0x0000000809027209 */ /* 0x002fe20007810000 */
[----:B------:R-:W-:-:S02]  /*8c40*/  FFMA.FTZ R122, R39, c[0x0][0x23c], -R113 ;  /* 0x00008f00277a7a23 */ /* 0x000fc40000010871 */
[--C-:B------:R-:W-:Y:S01]  /*8c50*/  FFMA.FTZ R121, R34, c[0x0][0x23c], -R113.reuse ;  /* 0x00008f0022797a23 */ /* 0x100fe20000010871 */
[C---:B------:R-:W-:Y:S01]  /*8c60*/  FSETP.NEU.FTZ.AND P0, PT, R2.reuse, -INF , PT ;  /* 0xff8000000200780b */ /* 0x040fe20003f1d000 */
[----:B------:R-:W-:Y:S01]  /*8c70*/  FMUL.FTZ R114, R2, c[0x0][0x23c] ;  /* 0x00008f0002727a20 */ /* 0x000fe20000410000 */
[----:B------:R-:W1:Y:S01]  /*8c80*/  MUFU.EX2 R111, R111 ;  /* 0x0000006f006f7308 */ /* 0x000e620000000800 */
[--C-:B------:R-:W-:Y:S02]  /*8c90*/  FFMA.FTZ R120, R35, c[0x0][0x23c], -R113.reuse ;  /* 0x00008f0023787a23 */ /* 0x100fe40000010871 */
[----:B------:R-:W-:Y:S01]  /*8ca0*/  LDSM.16.MT88.4 R32, [R237+0xa800] ;  /* 0x00a80000ed20783b */ /* 0x000fe20000004200 */
[----:B------:R-:W-:Y:S01]  /*8cb0*/  FSEL R114, R114, RZ, P0 ;  /* 0x000000ff72727208 */ /* 0x000fe20000000000 */
[--C-:B------:R-:W-:Y:S01]  /*8cc0*/  FFMA.FTZ R119, R206, c[0x0][0x23c], -R113.reuse ;  /* 0x00008f00ce777a23 */ /* 0x100fe20000010871 */
[----:B------:R-:W-:Y:S01]  /*8cd0*/  LEA R212, P0, R165, c[0x0][0x168], 0x1 ;  /* 0x00005a00a5d47a11 */ /* 0x000fe200078008ff */
[----:B------:R-:W-:Y:S01]  /*8ce0*/  FFMA.FTZ R3, R205, c[0x0][0x23c], -R113 ;  /* 0x00008f00cd037a23 */ /* 0x000fe20000010871 */
[----:B------:R-:W-:Y:S01]  /*8cf0*/  MUFU.EX2 R110, R110 ;  /* 0x0000006e006e7308 */ /* 0x000fe20000000800 */
[----:B------:R-:W-:-:S02]  /*8d00*/  FFMA.FTZ R118, R44, c[0x0][0x23c], -R114 ;  /* 0x00008f002c767a23 */ /* 0x000fc40000010872 */
[--C-:B------:R-:W-:Y:S02]  /*8d10*/  FFMA.FTZ R117, R45, c[0x0][0x23c], -R114.reuse ;  /* 0x00008f002d757a23 */ /* 0x100fe40000010872 */
[--C-:B------:R-:W-:Y:S02]  /*8d20*/  FFMA.FTZ R116, R47, c[0x0][0x23c], -R114.reuse ;  /* 0x00008f002f747a23 */ /* 0x100fe40000010872 */
[--C-:B------:R-:W-:Y:S01]  /*8d30*/  FFMA.FTZ R4, R46, c[0x0][0x23c], -R114.reuse ;  /* 0x00008f002e047a23 */ /* 0x100fe20000010872 */
[----:B------:R-:W2:Y:S01]  /*8d40*/  MUFU.EX2 R108, R108 ;  /* 0x0000006c006c7308 */ /* 0x000ea20000000800 */
[----:B------:R-:W3:Y:S01]  /*8d50*/  LDSM.16.MT88.4 R44, [R233+0xa000] ;  /* 0x00a00000e92c783b */ /* 0x000ee20000004200 */
[----:B-1----:R-:W-:Y:S01]  /*8d60*/  F2FP.PACK_AB R37, R111, R112 ;  /* 0x000000706f25723e */ /* 0x002fe200000000ff */
[--C-:B------:R-:W-:Y:S02]  /*8d70*/  FFMA.FTZ R127, R43, c[0x0][0x23c], -R114.reuse ;  /* 0x00008f002b7f7a23 */ /* 0x100fe40000010872 */
[----:B------:R-:W-:-:S02]  /*8d80*/  FFMA.FTZ R126, R42, c[0x0][0x23c], -R114 ;  /* 0x00008f002a7e7a23 */ /* 0x000fc40000010872 */
[--C-:B------:R-:W-:Y:S01]  /*8d90*/  FFMA.FTZ R125, R41, c[0x0][0x23c], -R114.reuse ;  /* 0x00008f00297d7a23 */ /* 0x100fe20000010872 */
[----:B------:R-:W-:Y:S01]  /*8da0*/  MUFU.EX2 R118, R118 ;  /* 0x0000007600767308 */ /* 0x000fe20000000800 */
[--C-:B------:R-:W-:Y:S02]  /*8db0*/  FFMA.FTZ R124, R40, c[0x0][0x23c], -R114.reuse ;  /* 0x00008f00287c7a23 */ /* 0x100fe40000010872 */
[--C-:B------:R-:W-:Y:S02]  /*8dc0*/  FFMA.FTZ R128, R204, c[0x0][0x23c], -R113.reuse ;  /* 0x00008f00cc807a23 */ /* 0x100fe40000010871 */
[----:B------:R-:W-:Y:S02]  /*8dd0*/  FFMA.FTZ R130, R201, c[0x0][0x23c], -R113 ;  /* 0x00008f00c9827a23 */ /* 0x000fe40000010871 */
[--C-:B------:R-:W-:Y:S01]  /*8de0*/  FFMA.FTZ R131, R199, c[0x0][0x23c], -R114.reuse ;  /* 0x00008f00c7837a23 */ /* 0x100fe20000010872 */
[----:B------:R-:W1:Y:S01]  /*8df0*/  MUFU.EX2 R117, R117 ;  /* 0x0000007500757308 */ /* 0x000e620000000800 */
[----:B--2---:R-:W-:Y:S01]  /*8e00*/  F2FP.PACK_AB R39, R108, R110 ;  /* 0x0000006e6c27723e */ /* 0x004fe200000000ff */
[----:B------:R-:W-:-:S02]  /*8e10*/  FFMA.FTZ R132, R197, c[0x0][0x23c], -R114 ;  /* 0x00008f00c5847a23 */ /* 0x000fc40000010872 */
[--C-:B------:R-:W-:Y:S02]  /*8e20*/  FFMA.FTZ R133, R198, c[0x0][0x23c], -R114.reuse ;  /* 0x00008f00c6857a23 */ /* 0x100fe40000010872 */
[--C-:B------:R-:W-:Y:S02]  /*8e30*/  FFMA.FTZ R134, R196, c[0x0][0x23c], -R114.reuse ;  /* 0x00008f00c4867a23 */ /* 0x100fe40000010872 */
[----:B------:R-:W-:Y:S01]  /*8e40*/  MUFU.EX2 R116, R116 ;  /* 0x0000007400747308 */ /* 0x000fe20000000800 */
[--C-:B------:R-:W-:Y:S02]  /*8e50*/  FFMA.FTZ R137, R137, c[0x0][0x23c], -R113.reuse ;  /* 0x00008f0089897a23 */ /* 0x100fe40000010871 */
[--C-:B------:R-:W-:Y:S02]  /*8e60*/  FFMA.FTZ R136, R136, c[0x0][0x23c], -R113.reuse ;  /* 0x00008f0088887a23 */ /* 0x100fe40000010871 */
[--C-:B------:R-:W-:Y:S02]  /*8e70*/  FFMA.FTZ R138, R138, c[0x0][0x23c], -R113.reuse ;  /* 0x00008f008a8a7a23 */ /* 0x100fe40000010871 */
[----:B------:R-:W-:Y:S01]  /*8e80*/  FFMA.FTZ R139, R139, c[0x0][0x23c], -R113 ;  /* 0x00008f008b8b7a23 */ /* 0x000fe20000010871 */
[----:B------:R-:W2:Y:S01]  /*8e90*/  MUFU.EX2 R4, R4 ;  /* 0x0000000400047308 */ /* 0x000ea20000000800 */
[----:B-1----:R-:W-:Y:S01]  /*8ea0*/  F2FP.PACK_AB R36, R117, R118 ;  /* 0x000000767524723e */ /* 0x002fe200000000ff */
        /* <DEDUP_REMOVED lines=8> */
[----:B--2---:R-:W-:Y:S01]  /*8f30*/  F2FP.PACK_AB R38, R4, R116 ;  /* 0x000000740426723e */ /* 0x004fe200000000ff */
        /* <DEDUP_REMOVED lines=22> */
[----:B---3--:R-:W-:Y:S01]  /*90a0*/  HMMA.16816.F32 R8, R36, R44, RZ ;  /* 0x0000002c2408723c */ /* 0x008fe200000018ff */
[--C-:B------:R-:W-:Y:S01]  /*90b0*/  FFMA.FTZ R181, R181, c[0x0][0x23c], -R113.reuse ;  /* 0x00008f00b5b57a23 */ /* 0x100fe20000010871 */
[----:B------:R-:W2:Y:S01]  /*90c0*/  MUFU.EX2 R126, R126 ;  /* 0x0000007e007e7308 */ /* 0x000ea20000000800 */
        /* <DEDUP_REMOVED lines=11> */
[----:B------:R-:W3:Y:S01]  /*9180*/  MUFU.EX2 R124, R124 ;  /* 0x0000007c007c7308 */ /* 0x000ee20000000800 */
        /* <DEDUP_REMOVED lines=8> */
[----:B-1----:R-:W-:Y:S01]  /*9210*/  F2FP.PACK_AB R49, R122, R123 ;  /* 0x0000007b7a31723e */ /* 0x002fe200000000ff */
[----:B------:R-:W-:Y:S01]  /*9220*/  HMMA.16816.F32 R36, R36, R50, RZ ;  /* 0x000000322424723c */ /* 0x000fe200000018ff */
[----:B--2---:R-:W-:Y:S01]  /*9230*/  F2FP.PACK_AB R48, R126, R127 ;  /* 0x0000007f7e30723e */ /* 0x004fe200000000ff */
[----:B------:R-:W1:Y:S01]  /*9240*/  MUFU.EX2 R3, R3 ;  /* 0x0000000300037308 */ /* 0x000e620000000800 */
[----:B------:R-:W-:-:S02]  /*9250*/  FFMA.FTZ R180, R180, c[0x0][0x23c], -R113 ;  /* 0x00008f00b4b47a23 */ /* 0x000fc40000010871 */
[--C-:B------:R-:W-:Y:S02]  /*9260*/  FFMA.FTZ R173, R173, c[0x0][0x23c], -R113.reuse ;  /* 0x00008f00adad7a23 */ /* 0x100fe40000010871 */
[----:B------:R-:W-:Y:S01]  /*9270*/  F2FP.PACK_AB R51, R120, R121 ;  /* 0x000000797833723e */ /* 0x000fe200000000ff */
[--C-:B------:R-:W-:Y:S01]  /*9280*/  FFMA.FTZ R172, R172, c[0x0][0x23c], -R113.reuse ;  /* 0x00008f00acac7a23 */ /* 0x100fe20000010871 */
[----:B---3--:R-:W-:Y:S01]  /*9290*/  F2FP.PACK_AB R50, R124, R125 ;  /* 0x0000007d7c32723e */ /* 0x008fe200000000ff */
[----:B------:R-:W-:Y:S01]  /*92a0*/  MUFU.EX2 R128, R128 ;  /* 0x0000008000807308 */ /* 0x000fe20000000800 */
[--C-:B------:R-:W-:Y:S02]  /*92b0*/  FFMA.FTZ R169, R169, c[0x0][0x23c], -R114.reuse ;  /* 0x00008f00a9a97a23 */ /* 0x100fe40000010872 */
[--C-:B------:R-:W-:Y:S02]  /*92c0*/  FFMA.FTZ R162, R162, c[0x0][0x23c], -R114.reuse ;  /* 0x00008f00a2a27a23 */ /* 0x100fe40000010872 */
[--C-:B------:R-:W-:Y:S01]  /*92d0*/  FFMA.FTZ R168, R168, c[0x0][0x23c], -R114.reuse ;  /* 0x00008f00a8a87a23 */ /* 0x100fe20000010872 */
[----:B------:R-:W-:Y:S01]  /*92e0*/  HMMA.16816.F32 R16, R48, R28, R16 ;  /* 0x0000001c3010723c */ /* 0x000fe20000001810 */
[----:B------:R-:W-:Y:S01]  /*92f0*/  FFMA.FTZ R161, R161, c[0x0][0x23c], -R114 ;  /* 0x00008f00a1a17a23 */ /* 0x000fe20000010872 */
[----:B------:R-:W2:Y:S01]  /*9300*/  MUFU.EX2 R130, R130 ;  /* 0x0000008200827308 */ /* 0x000ea20000000800 */
[----:B------:R-:W-:-:S02]  /*9310*/  FFMA.FTZ R158, R158, c[0x0][0x23c], -R113 ;  /* 0x00008f009e9e7a23 */ /* 0x000fc40000010871 */
[--C-:B------:R-:W-:Y:S02]  /*9320*/  FFMA.FTZ R148, R148, c[0x0][0x23c], -R113.reuse ;  /* 0x00008f0094947a23 */ /* 0x100fe40000010871 */
        /* <DEDUP_REMOVED lines=9> */
[----:B------:R-:W4:Y:S01]  /*93c0*/  MUFU.EX2 R132, R132 ;  /* 0x0000008400847308 */ /* 0x000f220000000800 */
[----:B------:R-:W-:-:S02]  /*93d0*/  FFMA.FTZ R105, R105, c[0x0][0x23c], -R114 ;  /* 0x00008f0069697a23 */ /* 0x000fc40000010872 */
[--C-:B------:R-:W-:Y:S02]  /*93e0*/  FFMA.FTZ R102, R102, c[0x0][0x23c], -R113.reuse ;  /* 0x00008f0066667a23 */ /* 0x100fe40000010871 */
        /* <DEDUP_REMOVED lines=11> */
[--C-:B------:R-:W-:Y:S02]  /*94a0*/  FFMA.FTZ R97, R97, c[0x0][0x23c], -R114.reuse ;  /* 0x00008f0061617a23 */ /* 0x100fe40000010872 */
        /* <DEDUP_REMOVED lines=9> */
[----:B------:R-:W-:Y:S01]  /*9540*/  MUFU.EX2 R136, R136 ;  /* 0x0000008800887308 */ /* 0x000fe20000000800 */
[----:B------:R-:W-:-:S02]  /*9550*/  FFMA.FTZ R93, R93, c[0x0][0x23c], -R114 ;  /* 0x00008f005d5d7a23 */ /* 0x000fc40000010872 */
[--C-:B------:R-:W-:Y:S02]  /*9560*/  FFMA.FTZ R88, R88, c[0x0][0x23c], -R114.reuse ;  /* 0x00008f0058587a23 */ /* 0x100fe40000010872 */
[----:B------:R-:W-:Y:S01]  /*9570*/  FFMA.FTZ R89, R89, c[0x0][0x23c], -R114 ;  /* 0x00008f0059597a23 */ /* 0x000fe20000010872 */
[----:B------:R-:W-:Y:S01]  /*9580*/  HMMA.16816.F32 R36, R48, R54, R36 ;  /* 0x000000363024723c */ /* 0x000fe20000001824 */
[----:B------:R-:W5:Y:S01]  /*9590*/  LDSM.16.MT88.4 R52, [R232+0xb000] ;  /* 0x00b00000e834783b */ /* 0x000f620000004200 */
[----:B------:R-:W-:Y:S01]  /*95a0*/  MUFU.EX2 R138, R138 ;  /* 0x0000008a008a7308 */ /* 0x000fe20000000800 */
[----:B------:R-:W-:Y:S02]  /*95b0*/  FADD.FTZ R111, R112, R111 ;  /* 0x0000006f706f7221 */ /* 0x000fe40000010000 */
[----:B------:R-:W-:Y:S02]  /*95c0*/  FADD.FTZ R117, R118, R117 ;  /* 0x0000007576757221 */ /* 0x000fe40000010000 */
[----:B-1----:R-:W-:Y:S01]  /*95d0*/  F2FP.PACK_AB R49, R3, R119 ;  /* 0x000000770331723e */ /* 0x002fe200000000ff */
[----:B------:R-:W-:Y:S01]  /*95e0*/  FADD.FTZ R110, R110, R111 ;  /* 0x0000006f6e6e7221 */ /* 0x000fe20000010000 */
[----:B--2---:R-:W-:Y:S01]  /*95f0*/  F2FP.PACK_AB R51, R130, R128 ;  /* 0x000000808233723e */ /* 0x004fe200000000ff */
[----:B------:R-:W-:Y:S01]  /*9600*/  MUFU.EX2 R139, R139 ;  /* 0x0000008b008b7308 */ /* 0x000fe20000000800 */
[----:B----4-:R-:W-:Y:S01]  /*9610*/  F2FP.PACK_AB R48, R132, R131 ;  /* 0x000000838430723e */ /* 0x010fe200000000ff */
[----:B------:R-:W-:Y:S01]  /*9620*/  FADD.FTZ R116, R116, R117 ;  /* 0x0000007574747221 */ /* 0x000fe20000010000 */
[----:B------:R-:W-:Y:S01]  /*9630*/  F2FP.PACK_AB R50, R134, R133 ;  /* 0x000000858632723e */ /* 0x000fe200000000ff */
[----:B------:R-:W-:-:S02]  /*9640*/  FADD.FTZ R110, R108, R110 ;  /* 0x0000006e6c6e7221 */ /* 0x000fc40000010000 */
[----:B------:R-:W-:Y:S02]  /*9650*/  FADD.FTZ R116, R4, R116 ;  /* 0x0000007404747221 */ /* 0x000fe40000010000 */
[----:B------:R-:W1:Y:S01]  /*9660*/  MUFU.EX2 R140, R140 ;  /* 0x0000008c008c7308 */ /* 0x000e620000000800 */
[----:B------:R-:W-:Y:S01]  /*9670*/  FADD.FTZ R123, R123, R110 ;  /* 0x0000006e7b7b7221 */ /* 0x000fe20000010000 */
[C---:B---3--:R-:W-:Y:S01]  /*9680*/  HMMA.16816.F32 R16, R48.reuse, R28, R16 ;  /* 0x0000001c3010723c */ /* 0x048fe20000001810 */
[----:B------:R-:W-:Y:S02]  /*9690*/  FADD.FTZ R127, R127, R116 ;  /* 0x000000747f7f7221 */ /* 0x000fe40000010000 */
[----:B------:R-:W-:Y:S02]  /*96a0*/  FADD.FTZ R123, R122, R123 ;  /* 0x0000007b7a7b7221 */ /* 0x000fe40000010000 */
[----:B------:R-:W-:Y:S01]  /*96b0*/  FADD.FTZ R127, R126, R127 ;  /* 0x0000007f7e7f7221 */ /* 0x000fe20000010000 */
[----:B------:R-:W2:Y:S01]  /*96c0*/  MUFU.EX2 R141, R141 ;  /* 0x0000008d008d7308 */ /* 0x000ea20000000800 */
[--C-:B------:R-:W-:Y:S01]  /*96d0*/  FFMA.FTZ R86, R86, c[0x0][0x23c], -R113.reuse ;  /* 0x00008f0056567a23 */ /* 0x100fe20000010871 */
[----:B------:R-:W-:Y:S01]  /*96e0*/  HMMA.16816.F32 R12, R48, R30, R12 ;  /* 0x0000001e300c723c */ /* 0x000fe2000000180c */
[----:B------:R-:W3:Y:S01]  /*96f0*/  LDSM.16.MT88.4 R28, [R234+0xb800] ;  /* 0x00b80000ea1c783b */ /* 0x000ee20000004200 */
[----:B------:R-:W-:-:S02]  /*9700*/  FFMA.FTZ R87, R87, c[0x0][0x23c], -R113 ;  /* 0x00008f0057577a23 */ /* 0x000fc40000010871 */
[--C-:B------:R-:W-:Y:S02]  /*9710*/  FFMA.FTZ R82, R82, c[0x0][0x23c], -R113.reuse ;  /* 0x00008f0052527a23 */ /* 0x100fe40000010871 */
[----:B------:R-:W-:Y:S01]  /*9720*/  MUFU.EX2 R142, R142 ;  /* 0x0000008e008e7308 */ /* 0x000fe20000000800 */
[----:B------:R-:W-:Y:S01]  /*9730*/  FFMA.FTZ R83, R83, c[0x0][0x23c], -R113 ;  /* 0x00008f0053537a23 */ /* 0x000fe20000010871 */
[C---:B-----5:R-:W-:Y:S01]  /*9740*/  HMMA.16816.F32 R24, R48.reuse, R32, R24 ;  /* 0x000000203018723c */ /* 0x060fe20000001818 */
[--C-:B------:R-:W-:Y:S02]  /*9750*/  FFMA.FTZ R84, R84, c[0x0][0x23c], -R114.reuse ;  /* 0x00008f0054547a23 */ /* 0x100fe40000010872 */
[--C-:B------:R-:W-:Y:S02]  /*9760*/  FFMA.FTZ R85, R85, c[0x0][0x23c], -R114.reuse ;  /* 0x00008f0055557a23 */ /* 0x100fe40000010872 */
[--C-:B------:R-:W-:Y:S01]  /*9770*/  FFMA.FTZ R80, R80, c[0x0][0x23c], -R114.reuse ;  /* 0x00008f0050507a23 */ /* 0x100fe20000010872 */
[----:B------:R-:W4:Y:S01]  /*9780*/  MUFU.EX2 R143, R143 ;  /* 0x0000008f008f7308 */ /* 0x000f220000000800 */
[----:B------:R-:W-:Y:S01]  /*9790*/  FFMA.FTZ R81, R81, c[0x0][0x23c], -R114 ;  /* 0x00008f0051517a23 */ /* 0x000fe20000010872 */
[----:B------:R-:W-:Y:S01]  /*97a0*/  HMMA.16816.F32 R20, R48, R34, R20 ;  /* 0x000000223014723c */ /* 0x000fe20000001814 */
[----:B------:R-:W5:Y:S01]  /*97b0*/  LDSM.16.MT88.4 R32, [R237+0xb800] ;  /* 0x00b80000ed20783b */ /* 0x000f620000004200 */
[----:B------:R-:W-:-:S02]  /*97c0*/  FADD.FTZ R121, R121, R123 ;  /* 0x0000007b79797221 */ /* 0x000fc40000010000 */
[----:B------:R-:W-:Y:S02]  /*97d0*/  FADD.FTZ R125, R125, R127 ;  /* 0x0000007f7d7d7221 */ /* 0x000fe40000010000 */
[----:B------:R-:W1:Y:S01]  /*97e0*/  MUFU.EX2 R146, R146 ;  /* 0x0000009200927308 */ /* 0x000e620000000800 */
[----:B------:R-:W-:Y:S01]  /*97f0*/  FADD.FTZ R121, R120, R121 ;  /* 0x0000007978797221 */ /* 0x000fe20000010000 */
[C---:B------:R-:W-:Y:S01]  /*9800*/  HMMA.16816.F32 R8, R48.reuse, R56, R8 ;  /* 0x000000383008723c */ /* 0x040fe20000001808 */
[----:B------:R-:W-:Y:S02]  /*9810*/  FADD.FTZ R125, R124, R125 ;  /* 0x0000007d7c7d7221 */ /* 0x000fe40000010000 */
[----:B------:R-:W-:Y:S02]  /*9820*/  FADD.FTZ R119, R119, R121 ;  /* 0x0000007977777221 */ /* 0x000fe40000010000 */
[----:B------:R-:W-:Y:S01]  /*9830*/  FADD.FTZ R131, R131, R125 ;  /* 0x0000007d83837221 */ /* 0x000fe20000010000 */
[----:B------:R-:W-:Y:S01]  /*9840*/  MUFU.EX2 R145, R145 ;  /* 0x0000009100917308 */ /* 0x000fe20000000800 */
        /* <DEDUP_REMOVED lines=11> */
[----:B------:R-:W-:Y:S01]  /*9900*/  MUFU.EX2 R150, R150 ;  /* 0x0000009600967308 */ /* 0x000fe20000000800 */
[----:B-1----:R-:W-:Y:S01]  /*9910*/  FADD.FTZ R133, R140, R133 ;  /* 0x000000858c857221 */ /* 0x002fe20000010000 */
[----:B------:R-:W-:Y:S01]  /*9920*/  HMMA.16816.F32 R36, R48, R54, R36 ;  /* 0x000000363024723c */ /* 0x000fe20000001824 */
[----:B------:R-:W1:Y:S01]  /*9930*/  LDSM.16.MT88.4 R52, [R232+0xb800] ;  /* 0x00b80000e834783b */ /* 0x000e620000004200 */
[----:B------:R-:W-:-:S02]  /*9940*/  FFMA.FTZ R73, R73, c[0x0][0x23c], -R114 ;  /* 0x00008f0049497a23 */ /* 0x000fc40000010872 */
[----:B------:R-:W-:Y:S02]  /*9950*/  FFMA.FTZ R77, R77, c[0x0][0x23c], -R114 ;  /* 0x00008f004d4d7a23 */ /* 0x000fe40000010872 */
[----:B------:R-:W5:Y:S01]  /*9960*/  MUFU.EX2 R151, R151 ;  /* 0x0000009700977308 */ /* 0x000f620000000800 */
[----:B------:R-:W-:Y:S01]  /*9970*/  F2FP.PACK_AB R49, R136, R137 ;  /* 0x000000898831723e */ /* 0x000fe200000000ff */
[----:B------:R-:W-:Y:S01]  /*9980*/  FADD.FTZ R137, R137, R128 ;  /* 0x0000008089897221 */ /* 0x000fe20000010000 */
[----:B------:R-:W-:Y:S01]  /*9990*/  F2FP.PACK_AB R51, R139, R138 ;  /* 0x0000008a8b33723e */ /* 0x000fe200000000ff */
[----:B------:R-:W-:Y:S01]  /*99a0*/  FFMA.FTZ R3, R70, c[0x0][0x23c], -R113 ;  /* 0x00008f0046037a23 */ /* 0x000fe20000010871 */
[----:B--2---:R-:W-:Y:S01]  /*99b0*/  F2FP.PACK_AB R48, R141, R140 ;  /* 0x0000008c8d30723e */ /* 0x004fe200000000ff */
[----:B------:R-:W-:Y:S01]  /*99c0*/  FADD.FTZ R137, R136, R137 ;  /* 0x0000008988897221 */ /* 0x000fe20000010000 */
[----:B----4-:R-:W-:Y:S01]  /*99d0*/  F2FP.PACK_AB R50, R143, R142 ;  /* 0x0000008e8f32723e */ /* 0x010fe200000000ff */
[----:B------:R-:W2:Y:S01]  /*99e0*/  MUFU.EX2 R152, R152 ;  /* 0x0000009800987308 */ /* 0x000ea20000000800 */
        /* <DEDUP_REMOVED lines=8> */
[----:B-----5:R-:W-:Y:S01]  /*9a70*/  FADD.FTZ R143, R151, R143 ;  /* 0x0000008f978f7221 */ /* 0x020fe20000010000 */
[----:B------:R-:W-:Y:S01]  /*9a80*/  HMMA.16816.F32 R12, R48, R30, R12 ;  /* 0x0000001e300c723c */ /* 0x000fe2000000180c */
[----:B------:R-:W3:Y:S01]  /*9a90*/  LDSM.16.MT88.4 R28, [R234+0xc000] ;  /* 0x00c00000ea1c783b */ /* 0x000ee20000004200 */
[----:B------:R-:W4:Y:S01]  /*9aa0*/  MUFU.EX2 R154, R154 ;  /* 0x0000009a009a7308 */ /* 0x000f220000000800 */
[----:B------:R-:W-:-:S02]  /*9ab0*/  FFMA.FTZ R70, R71, c[0x0][0x23c], -R113 ;  /* 0x00008f0047467a23 */ /* 0x000fc40000010871 */
[--C-:B------:R-:W-:Y:S02]  /*9ac0*/  FFMA.FTZ R66, R66, c[0x0][0x23c], -R113.reuse ;  /* 0x00008f0042427a23 */ /* 0x100fe40000010871 */
[--C-:B------:R-:W-:Y:S01]  /*9ad0*/  FFMA.FTZ R67, R67, c[0x0][0x23c], -R113.reuse ;  /* 0x00008f0043437a23 */ /* 0x100fe20000010871 */
[C---:B------:R-:W-:Y:S01]  /*9ae0*/  HMMA.16816.F32 R24, R48.reuse, R32, R24 ;  /* 0x000000203018723c */ /* 0x040fe20000001818 */
[--C-:B------:R-:W-:Y:S01]  /*9af0*/  FFMA.FTZ R68, R68, c[0x0][0x23c], -R114.reuse ;  /* 0x00008f0044447a23 */ /* 0x100fe20000010872 */
[----:B------:R-:W5:Y:S01]  /*9b00*/  MUFU.EX2 R156, R156 ;  /* 0x0000009c009c7308 */ /* 0x000f620000000800 */
[--C-:B------:R-:W-:Y:S02]  /*9b10*/  FFMA.FTZ R69, R69, c[0x0][0x23c], -R114.reuse ;  /* 0x00008f0045457a23 */ /* 0x100fe40000010872 */
[--C-:B------:R-:W-:Y:S02]  /*9b20*/  FFMA.FTZ R64, R64, c[0x0][0x23c], -R114.reuse ;  /* 0x00008f0040407a23 */ /* 0x100fe40000010872 */
[----:B------:R-:W-:Y:S01]  /*9b30*/  FFMA.FTZ R65, R65, c[0x0][0x23c], -R114 ;  /* 0x00008f0041417a23 */ /* 0x000fe20000010872 */
[----:B------:R-:W-:Y:S01]  /*9b40*/  HMMA.16816.F32 R20, R48, R34, R20 ;  /* 0x000000223014723c */ /* 0x000fe20000001814 */
[----:B------:R-:W2:Y:S01]  /*9b50*/  LDSM.16.MT88.4 R32, [R237+0xc000] ;  /* 0x00c00000ed20783b */ /* 0x000ea20000004200 */
[----:B------:R-:W-:Y:S01]  /*9b60*/  MUFU.EX2 R155, R155 ;  /* 0x0000009b009b7308 */ /* 0x000fe20000000800 */
[----:B------:R-:W-:-:S02]  /*9b70*/  FFMA.FTZ R62, R62, c[0x0][0x23c], -R113 ;  /* 0x00008f003e3e7a23 */ /* 0x000fc40000010871 */
[--C-:B------:R-:W-:Y:S02]  /*9b80*/  FFMA.FTZ R63, R63, c[0x0][0x23c], -R113.reuse ;  /* 0x00008f003f3f7a23 */ /* 0x100fe40000010871 */
[--C-:B------:R-:W-:Y:S01]  /*9b90*/  FFMA.FTZ R71, R104, c[0x0][0x23c], -R113.reuse ;  /* 0x00008f0068477a23 */ /* 0x100fe20000010871 */
[----:B------:R-:W-:Y:S01]  /*9ba0*/  HMMA.16816.F32 R8, R48, R56, R8 ;  /* 0x000000383008723c */ /* 0x000fe20000001808 */
[----:B------:R-:W-:Y:S01]  /*9bb0*/  FFMA.FTZ R251, R106, c[0x0][0x23c], -R113 ;  /* 0x00008f006afb7a23 */ /* 0x000fe20000010871 */
[----:B------:R-:W-:Y:S01]  /*9bc0*/  MUFU.EX2 R157, R157 ;  /* 0x0000009d009d7308 */ /* 0x000fe20000000800 */
[----:B------:R-:W-:Y:S02]  /*9bd0*/  FFMA.FTZ R252, R115, c[0x0][0x23c], -R114 ;  /* 0x00008f0073fc7a23 */ /* 0x000fe40000010872 */
[----:B------:R-:W-:-:S03]  /*9be0*/  IMAD.MOV.U32 R250, RZ, RZ, R212 ;  /* 0x000000fffffa7224 */ /* 0x000fc600078e00d4 */
[C---:B------:R-:W-:Y:S01]  /*9bf0*/  HMMA.16816.F32 R44, R48.reuse, R58, R44 ;  /* 0x0000003a302c723c */ /* 0x040fe2000000182c */
[----:B------:R-:W5:Y:S01]  /*9c00*/  LDSM.16.MT88.4 R56, [R233+0xc000] ;  /* 0x00c00000e938783b */ /* 0x000f620000004200 */
[----:B------:R-:W-:Y:S06]  /*9c10*/  MUFU.EX2 R159, R159 ;  /* 0x0000009f009f7308 */ /* 0x000fec0000000800 */
[C---:B-1----:R-:W-:Y:S02]  /*9c20*/  HMMA.16816.F32 R40, R48.reuse, R52, R40 ;  /* 0x000000343028723c */ /* 0x042fe40000001828 */
[----:B------:R-:W1:Y:S06]  /*9c30*/  MUFU.EX2 R160, R160 ;  /* 0x000000a000a07308 */ /* 0x000e6c0000000800 */
[----:B------:R-:W-:Y:S01]  /*9c40*/  HMMA.16816.F32 R36, R48, R54, R36 ;  /* 0x000000363024723c */ /* 0x000fe20000001824 */
[----:B------:R-:W1:Y:S01]  /*9c50*/  LDSM.16.MT88.4 R52, [R232+0xc000] ;  /* 0x00c00000e834783b */ /* 0x000e620000004200 */
[----:B------:R-:W1:Y:S05]  /*9c60*/  MUFU.EX2 R163, R163 ;  /* 0x000000a300a37308 */ /* 0x000e6a0000000800 */
[C---:B------:R-:W-:Y:S01]  /*9c70*/  F2FP.PACK_AB R49, R145.reuse, R146 ;  /* 0x000000929131723e */ /* 0x040fe200000000ff */
[----:B------:R-:W-:Y:S01]  /*9c80*/  FADD.FTZ R145, R145, R138 ;  /* 0x0000008a91917221 */ /* 0x000fe20000010000 */
[----:B------:R-:W-:Y:S01]  /*9c90*/  F2FP.PACK_AB R51, R150, R149 ;  /* 0x000000959633723e */ /* 0x000fe200000000ff */
[----:B------:R-:W-:Y:S01]  /*9ca0*/  MUFU.EX2 R170, R170 ;  /* 0x000000aa00aa7308 */ /* 0x000fe20000000800 */
[C---:B--2---:R-:W-:Y:S01]  /*9cb0*/  F2FP.PACK_AB R48, R152.reuse, R151 ;  /* 0x000000979830723e */ /* 0x044fe200000000ff */
[----:B------:R-:W-:Y:S01]  /*9cc0*/  FADD.FTZ R152, R152, R143 ;  /* 0x0000008f98987221 */ /* 0x000fe20000010000 */
[----:B----4-:R-:W-:Y:S01]  /*9cd0*/  F2FP.PACK_AB R50, R154, R153 ;  /* 0x000000999a32723e */ /* 0x010fe200000000ff */
[----:B------:R-:W-:-:S02]  /*9ce0*/  FADD.FTZ R145, R149, R145 ;  /* 0x0000009195917221 */ /* 0x000fc40000010000 */
[----:B------:R-:W-:Y:S02]  /*9cf0*/  FADD.FTZ R152, R153, R152 ;  /* 0x0000009899987221 */ /* 0x000fe40000010000 */
[----:B------:R-:W2:Y:S01]  /*9d00*/  MUFU.EX2 R171, R171 ;  /* 0x000000ab00ab7308 */ /* 0x000ea20000000800 */
[----:B------:R-:W-:Y:S01]  /*9d10*/  FADD.FTZ R150, R150, R145 ;  /* 0x0000009196967221 */ /* 0x000fe20000010000 */
[C---:B---3--:R-:W-:Y:S01]  /*9d20*/  HMMA.16816.F32 R16, R48.reuse, R28, R16 ;  /* 0x0000001c3010723c */ /* 0x048fe20000001810 */
[----:B------:R-:W-:Y:S02]  /*9d30*/  FADD.FTZ R154, R154, R152 ;  /* 0x000000989a9a7221 */ /* 0x000fe40000010000 */
[----:B-----5:R-:W-:Y:S02]  /*9d40*/  FADD.FTZ R150, R156, R150 ;  /* 0x000000969c967221 */ /* 0x020fe40000010000 */
[----:B-1----:R-:W-:Y:S01]  /*9d50*/  FADD.FTZ R154, R160, R154 ;  /* 0x0000009aa09a7221 */ /* 0x002fe20000010000 */
[----:B------:R-:W1:Y:S02]  /*9d60*/  MUFU.EX2 R175, R175 ;  /* 0x000000af00af7308 */ /* 0x000e640000000800 */
[C---:B------:R-:W-:Y:S01]  /*9d70*/  HMMA.16816.F32 R12, R48.reuse, R30, R12 ;  /* 0x0000001e300c723c */ /* 0x040fe2000000180c */
[----:B------:R-:W3:Y:S05]  /*9d80*/  LDSM.16.MT88.4 R28, [R234+0xc800] ;  /* 0x00c80000ea1c783b */ /* 0x000eea0000004200 */
[----:B------:R-:W-:Y:S02]  /*9d90*/  MUFU.EX2 R174, R174 ;  /* 0x000000ae00ae7308 */ /* 0x000fe40000000800 */
[C---:B------:R-:W-:Y:S06]  /*9da0*/  HMMA.16816.F32 R24, R48.reuse, R32, R24 ;  /* 0x000000203018723c */ /* 0x040fec0000001818 */
[----:B------:R-:W-:Y:S02]  /*9db0*/  MUFU.EX2 R181, R181 ;  /* 0x000000b500b57308 */ /* 0x000fe40000000800 */
[C---:B------:R-:W-:Y:S01]  /*9dc0*/  HMMA.16816.F32 R20, R48.reuse, R34, R20 ;  /* 0x000000223014723c */ /* 0x040fe20000001814 */
[----:B------:R-:W4:Y:S05]  /*9dd0*/  LDSM.16.MT88.4 R32, [R237+0xc800] ;  /* 0x00c80000ed20783b */ /* 0x000f2a0000004200 */
[----:B------:R-:W-:Y:S02]  /*9de0*/  MUFU.EX2 R182, R182 ;  /* 0x000000b600b67308 */ /* 0x000fe40000000800 */
[C---:B------:R-:W-:Y:S06]  /*9df0*/  HMMA.16816.F32 R8, R48.reuse, R56, R8 ;  /* 0x000000383008723c */ /* 0x040fec0000001808 */
[----:B------:R-:W5:Y:S02]  /*9e00*/  MUFU.EX2 R185, R185 ;  /* 0x000000b900b97308 */ /* 0x000f640000000800 */
[C---:B------:R-:W-:Y:S01]  /*9e10*/  HMMA.16816.F32 R44, R48.reuse, R58, R44 ;  /* 0x0000003a302c723c */ /* 0x040fe2000000182c */
[----:B------:R-:W4:Y:S05]  /*9e20*/  LDSM.16.MT88.4 R56, [R233+0xc800] ;  /* 0x00c80000e938783b */ /* 0x000f2a0000004200 */
[----:B------:R-:W1:Y:S02]  /*9e30*/  MUFU.EX2 R188, R188 ;  /* 0x000000bc00bc7308 */ /* 0x000e640000000800 */
[C---:B------:R-:W-:Y:S06]  /*9e40*/  HMMA.16816.F32 R40, R48.reuse, R52, R40 ;  /* 0x000000343028723c */ /* 0x040fec0000001828 */
[----:B------:R-:W-:Y:S02]  /*9e50*/  MUFU.EX2 R190, R190 ;  /* 0x000000be00be7308 */ /* 0x000fe40000000800 */
[----:B------:R-:W-:Y:S01]  /*9e60*/  HMMA.16816.F32 R36, R48, R54, R36 ;  /* 0x000000363024723c */ /* 0x000fe20000001824 */
[----:B------:R-:W4:Y:S05]  /*9e70*/  LDSM.16.MT88.4 R52, [R232+0xc800] ;  /* 0x00c80000e834783b */ /* 0x000f2a0000004200 */
[----:B------:R-:W1:Y:S01]  /*9e80*/  MUFU.EX2 R191, R191 ;  /* 0x000000bf00bf7308 */ /* 0x000e620000000800 */
[C---:B------:R-:W-:Y:S01]  /*9e90*/  F2FP.PACK_AB R49, R155.reuse, R156 ;  /* 0x0000009c9b31723e */ /* 0x040fe200000000ff */
[----:B------:R-:W-:Y:S01]  /*9ea0*/  FADD.FTZ R155, R155, R150 ;  /* 0x000000969b9b7221 */ /* 0x000fe20000010000 */
[----:B------:R-:W-:-:S02]  /*9eb0*/  F2FP.PACK_AB R51, R159, R157 ;  /* 0x0000009d9f33723e */ /* 0x000fc400000000ff */
[C---:B------:R-:W-:Y:S01]  /*9ec0*/  F2FP.PACK_AB R48, R163.reuse, R160 ;  /* 0x000000a0a330723e */ /* 0x040fe200000000ff */
[----:B------:R-:W-:Y:S01]  /*9ed0*/  FADD.FTZ R163, R163, R154 ;  /* 0x0000009aa3a37221 */ /* 0x000fe20000010000 */
[----:B--2---:R-:W-:Y:S01]  /*9ee0*/  F2FP.PACK_AB R50, R171, R170 ;  /* 0x000000aaab32723e */ /* 0x004fe200000000ff */
[----:B------:R-:W2:Y:S01]  /*9ef0*/  MUFU.EX2 R195, R195 ;  /* 0x000000c300c37308 */ /* 0x000ea20000000800 */
[----:B------:R-:W-:Y:S02]  /*9f00*/  FADD.FTZ R155, R157, R155 ;  /* 0x0000009b9d9b7221 */ /* 0x000fe40000010000 */
[----:B------:R-:W-:Y:S02]  /*9f10*/  FADD.FTZ R163, R170, R163 ;  /* 0x000000a3aaa37221 */ /* 0x000fe40000010000 */
[----:B------:R-:W-:Y:S01]  /*9f20*/  FADD.FTZ R159, R159, R155 ;  /* 0x0000009b9f9f7221 */ /* 0x000fe20000010000 */
[----:B---3--:R-:W-:Y:S01]  /*9f30*/  HMMA.16816.F32 R16, R48, R28, R16 ;  /* 0x0000001c3010723c */ /* 0x008fe20000001810 */
[----:B------:R-:W-:Y:S01]  /*9f40*/  FADD.FTZ R171, R171, R163 ;  /* 0x000000a3abab7221 */ /* 0x000fe20000010000 */
[----:B------:R-:W-:Y:S01]  /*9f50*/  MUFU.EX2 R194, R194 ;  /* 0x000000c200c27308 */ /* 0x000fe20000000800 */
[----:B-1----:R-:W-:-:S02]  /*9f60*/  FADD.FTZ R159, R175, R159 ;  /* 0x0000009faf9f7221 */ /* 0x002fc40000010000 */
[----:B-----5:R-:W-:-:S03]  /*9f70*/  FADD.FTZ R171, R185, R171 ;  /* 0x000000abb9ab7221 */ /* 0x020fc60000010000 */
[C---:B------:R-:W-:Y:S01]  /*9f80*/  HMMA.16816.F32 R12, R48.reuse, R30, R12 ;  /* 0x0000001e300c723c */ /* 0x040fe2000000180c */
[----:B------:R-:W1:Y:S01]  /*9f90*/  LDSM.16.MT88.4 R28, [R234+0xd000] ;  /* 0x00d00000ea1c783b */ /* 0x000e620000004200 */
[----:B------:R-:W-:Y:S06]  /*9fa0*/  MUFU.EX2 R193, R193 ;  /* 0x000000c100c17308 */ /* 0x000fec0000000800 */
[C---:B----4-:R-:W-:Y:S02]  /*9fb0*/  HMMA.16816.F32 R24, R48.reuse, R32, R24 ;  /* 0x000000203018723c */ /* 0x050fe40000001818 */
[----:B------:R-:W-:Y:S06]  /*9fc0*/  MUFU.EX2 R192, R192 ;  /* 0x000000c000c07308 */ /* 0x000fec0000000800 */
[C---:B------:R-:W-:Y:S01]  /*9fd0*/  HMMA.16816.F32 R20, R48.reuse, R34, R20 ;  /* 0x000000223014723c */ /* 0x040fe20000001814 */
[----:B------:R-:W3:Y:S01]  /*9fe0*/  LDSM.16.MT88.4 R32, [R237+0xd000] ;  /* 0x00d00000ed20783b */ /* 0x000ee20000004200 */
[----:B------:R-:W4:Y:S06]  /*9ff0*/  MUFU.EX2 R189, R189 ;  /* 0x000000bd00bd7308 */ /* 0x000f2c0000000800 */
[C---:B------:R-:W-:Y:S02]  /*a000*/  HMMA.16816.F32 R8, R48.reuse, R56, R8 ;  /* 0x000000383008723c */ /* 0x040fe40000001808 */
[----:B------:R-:W5:Y:S06]  /*a010*/  MUFU.EX2 R186, R186 ;  /* 0x000000ba00ba7308 */ /* 0x000f6c0000000800 */
[C---:B------:R-:W-:Y:S01]  /*a020*/  HMMA.16816.F32 R44, R48.reuse, R58, R44 ;  /* 0x0000003a302c723c */ /* 0x040fe2000000182c */
[----:B------:R-:W3:Y:S01]  /*a030*/  LDSM.16.MT88.4 R56, [R233+0xd000] ;  /* 0x00d00000e938783b */ /* 0x000ee20000004200 */
[----:B------:R-:W-:Y:S06]  /*a040*/  MUFU.EX2 R187, R187 ;  /* 0x000000bb00bb7308 */ /* 0x000fec0000000800 */
[C---:B------:R-:W-:Y:S02]  /*a050*/  HMMA.16816.F32 R40, R48.reuse, R52, R40 ;  /* 0x000000343028723c */ /* 0x040fe40000001828 */
[----:B------:R-:W1:Y:S06]  /*a060*/  MUFU.EX2 R184, R184 ;  /* 0x000000b800b87308 */ /* 0x000e6c0000000800 */
[----:B------:R-:W-:Y:S01]  /*a070*/  HMMA.16816.F32 R36, R48, R54, R36 ;  /* 0x000000363024723c */ /* 0x000fe20000001824 */
[----:B------:R-:W5:Y:S01]  /*a080*/  LDSM.16.MT88.4 R52, [R232+0xd000] ;  /* 0x00d00000e834783b */ /* 0x000f620000004200 */
[----:B------:R-:W-:Y:S05]  /*a090*/  MUFU.EX2 R183, R183 ;  /* 0x000000b700b77308 */ /* 0x000fea0000000800 */
[C---:B------:R-:W-:Y:S01]  /*a0a0*/  F2FP.PACK_AB R49, R174.reuse, R175 ;  /* 0x000000afae31723e */ /* 0x040fe200000000ff */
[----:B------:R-:W-:Y:S01]  /*a0b0*/  FADD.FTZ R174, R174, R159 ;  /* 0x0000009faeae7221 */ /* 0x000fe20000010000 */
[----:B------:R-:W-:Y:S01]  /*a0c0*/  F2FP.PACK_AB R51, R182, R181 ;  /* 0x000000b5b633723e */ /* 0x000fe200000000ff */
[----:B------:R-:W-:Y:S01]  /*a0d0*/  MUFU.EX2 R180, R180 ;  /* 0x000000b400b47308 */ /* 0x000fe20000000800 */
[C---:B------:R-:W-:Y:S01]  /*a0e0*/  F2FP.PACK_AB R48, R188.reuse, R185 ;  /* 0x000000b9bc30723e */ /* 0x040fe200000000ff */
[----:B------:R-:W-:Y:S01]  /*a0f0*/  FADD.FTZ R188, R188, R171 ;  /* 0x000000abbcbc7221 */ /* 0x000fe20000010000 */
[----:B------:R-:W-:Y:S01]  /*a100*/  F2FP.PACK_AB R50, R191, R190 ;  /* 0x000000bebf32723e */ /* 0x000fe200000000ff */
[----:B------:R-:W-:-:S02]  /*a110*/  FADD.FTZ R174, R181, R174 ;  /* 0x000000aeb5ae7221 */ /* 0x000fc40000010000 */
[----:B------:R-:W-:Y:S02]  /*a120*/  FADD.FTZ R188, R190, R188 ;  /* 0x000000bcbebc7221 */ /* 0x000fe40000010000 */
[----:B------:R-:W-:Y:S01]  /*a130*/  MUFU.EX2 R173, R173 ;  /* 0x000000ad00ad7308 */ /* 0x000fe20000000800 */
[----:B------:R-:W-:Y:S01]  /*a140*/  FADD.FTZ R182, R182, R174 ;  /* 0x000000aeb6b67221 */ /* 0x000fe20000010000 */
[C---:B-1----:R-:W-:Y:S01]  /*a150*/  HMMA.16816.F32 R16, R48.reuse, R28, R16 ;  /* 0x0000001c3010723c */ /* 0x042fe20000001810 */
[----:B------:R-:W-:Y:S02]  /*a160*/  FADD.FTZ R191, R191, R188 ;  /* 0x000000bcbfbf7221 */ /* 0x000fe40000010000 */
[----:B--2---:R-:W-:Y:S02]  /*a170*/  FADD.FTZ R182, R195, R182 ;  /* 0x000000b6c3b67221 */ /* 0x004fe40000010000 */
[----:B----4-:R-:W-:Y:S01]  /*a180*/  FADD.FTZ R191, R189, R191 ;  /* 0x000000bfbdbf7221 */ /* 0x010fe20000010000 */
[----:B------:R-:W-:Y:S02]  /*a190*/  MUFU.EX2 R172, R172 ;  /* 0x000000ac00ac7308 */ /* 0x000fe40000000800 */
[C---:B------:R-:W-:Y:S01]  /*a1a0*/  HMMA.16816.F32 R12, R48.reuse, R30, R12 ;  /* 0x0000001e300c723c */ /* 0x040fe2000000180c */
[----:B------:R-:W1:Y:S05]  /*a1b0*/  LDSM.16.MT88.4 R28, [R234+0xd800] ;  /* 0x00d80000ea1c783b */ /* 0x000e6a0000004200 */
[----:B------:R-:W2:Y:S02]  /*a1c0*/  MUFU.EX2 R169, R169 ;  /* 0x000000a900a97308 */ /* 0x000ea40000000800 */
[C---:B---3--:R-:W-:Y:S06]  /*a1d0*/  HMMA.16816.F32 R24, R48.reuse, R32, R24 ;  /* 0x000000203018723c */ /* 0x048fec0000001818 */
[----:B------:R-:W3:Y:S02]  /*a1e0*/  MUFU.EX2 R162, R162 ;  /* 0x000000a200a27308 */ /* 0x000ee40000000800 */
[C---:B------:R-:W-:Y:S01]  /*a1f0*/  HMMA.16816.F32 R20, R48.reuse, R34, R20 ;  /* 0x000000223014723c */ /* 0x040fe20000001814 */
[----:B------:R-:W4:Y:S05]  /*a200*/  LDSM.16.MT88.4 R32, [R237+0xd800] ;  /* 0x00d80000ed20783b */ /* 0x000f2a0000004200 */
[----:B------:R-:W-:Y:S02]  /*a210*/  MUFU.EX2 R168, R168 ;  /* 0x000000a800a87308 */ /* 0x000fe40000000800 */
[C---:B------:R-:W-:Y:S06]  /*a220*/  HMMA.16816.F32 R8, R48.reuse, R56, R8 ;  /* 0x000000383008723c */ /* 0x040fec0000001808 */
[----:B------:R-:W1:Y:S02]  /*a230*/  MUFU.EX2 R161, R161 ;  /* 0x000000a100a17308 */ /* 0x000e640000000800 */
[C---:B------:R-:W-:Y:S01]  /*a240*/  HMMA.16816.F32 R44, R48.reuse, R58, R44 ;  /* 0x0000003a302c723c */ /* 0x040fe2000000182c */
[----:B------:R-:W2:Y:S05]  /*a250*/  LDSM.16.MT88.4 R56, [R233+0xd800] ;  /* 0x00d80000e938783b */ /* 0x000eaa0000004200 */
[----:B------:R-:W-:Y:S02]  /*a260*/  MUFU.EX2 R158, R158 ;  /* 0x0000009e009e7308 */ /* 0x000fe40000000800 */
[C---:B-----5:R-:W-:Y:S06]  /*a270*/  HMMA.16816.F32 R40, R48.reuse, R52, R40 ;  /* 0x000000343028723c */ /* 0x060fec0000001828 */
[----:B------:R-:W-:Y:S02]  /*a280*/  MUFU.EX2 R148, R148 ;  /* 0x0000009400947308 */ /* 0x000fe40000000800 */
[----:B------:R-:W-:Y:S01]  /*a290*/  HMMA.16816.F32 R36, R48, R54, R36 ;  /* 0x000000363024723c */ /* 0x000fe20000001824 */
[----:B------:R-:W5:Y:S05]  /*a2a0*/  LDSM.16.MT88.4 R52, [R232+0xd800] ;  /* 0x00d80000e834783b */ /* 0x000f6a0000004200 */
[----:B------:R-:W-:Y:S01]  /*a2b0*/  MUFU.EX2 R147, R147 ;  /* 0x0000009300937308 */ /* 0x000fe20000000800 */
[C---:B------:R-:W-:Y:S01]  /*a2c0*/  F2FP.PACK_AB R49, R194.reuse, R195 ;  /* 0x000000c3c231723e */ /* 0x040fe200000000ff */
[----:B------:R-:W-:Y:S01]  /*a2d0*/  FADD.FTZ R194, R194, R182 ;  /* 0x000000b6c2c27221 */ /* 0x000fe20000010000 */
[----:B------:R-:W-:-:S02]  /*a2e0*/  F2FP.PACK_AB R51, R192, R193 ;  /* 0x000000c1c033723e */ /* 0x000fc400000000ff */
[C---:B------:R-:W-:Y:S01]  /*a2f0*/  F2FP.PACK_AB R48, R186.reuse, R189 ;  /* 0x000000bdba30723e */ /* 0x040fe200000000ff */
[----:B------:R-:W-:Y:S01]  /*a300*/  FADD.FTZ R186, R186, R191 ;  /* 0x000000bfbaba7221 */ /* 0x000fe20000010000 */
[----:B------:R-:W-:Y:S01]  /*a310*/  F2FP.PACK_AB R50, R184, R187 ;  /* 0x000000bbb832723e */ /* 0x000fe200000000ff */
[----:B------:R-:W-:Y:S01]  /*a320*/  MUFU.EX2 R144, R144 ;  /* 0x0000009000907308 */ /* 0x000fe20000000800 */
[----:B------:R-:W-:Y:S02]  /*a330*/  FADD.FTZ R194, R193, R194 ;  /* 0x000000c2c1c27221 */ /* 0x000fe40000010000 */
[----:B------:R-:W-:Y:S02]  /*a340*/  FADD.FTZ R186, R187, R186 ;  /* 0x000000babbba7221 */ /* 0x000fe40000010000 */
[----:B------:R-:W-:Y:S01]  /*a350*/  FADD.FTZ R192, R192, R194 ;  /* 0x000000c2c0c07221 */ /* 0x000fe20000010000 */
[----:B-1----:R-:W-:Y:S01]  /*a360*/  HMMA.16816.F32 R16, R48, R28, R16 ;  /* 0x0000001c3010723c */ /* 0x002fe20000001810 */
[----:B------:R-:W-:Y:S01]  /*a370*/  FADD.FTZ R184, R184, R186 ;  /* 0x000000bab8b87221 */ /* 0x000fe20000010000 */
[----:B------:R-:W1:Y:S03]  /*a380*/  MUFU.EX2 R135, R135 ;  /* 0x0000008700877308 */ /* 0x000e660000000800 */
[----:B--2---:R-:W-:-:S03]  /*a390*/  FADD.FTZ R184, R169, R184 ;  /* 0x000000b8a9b87221 */ /* 0x004fc60000010000 */
[C---:B------:R-:W-:Y:S01]  /*a3a0*/  HMMA.16816.F32 R12, R48.reuse, R30, R12 ;  /* 0x0000001e300c723c */ /* 0x040fe2000000180c */
[----:B------:R-:W2:Y:S01]  /*a3b0*/  LDSM.16.MT88.4 R28, [R234+0xe000] ;  /* 0x00e00000ea1c783b */ /* 0x000ea20000004200 */
[----:B------:R-:W1:Y:S06]  /*a3c0*/  MUFU.EX2 R109, R109 ;  /* 0x0000006d006d7308 */ /* 0x000e6c0000000800 */
[C---:B----4-:R-:W-:Y:S02]  /*a3d0*/  HMMA.16816.F32 R24, R48.reuse, R32, R24 ;  /* 0x000000203018723c */ /* 0x050fe40000001818 */
[----:B------:R-:W-:Y:S06]  /*a3e0*/  MUFU.EX2 R129, R129 ;  /* 0x0000008100817308 */ /* 0x000fec0000000800 */
[C---:B------:R-:W-:Y:S01]  /*a3f0*/  HMMA.16816.F32 R20, R48.reuse, R34, R20 ;  /* 0x000000223014723c */ /* 0x040fe20000001814 */
[----:B------:R-:W4:Y:S01]  /*a400*/  LDSM.16.MT88.4 R32, [R237+0xe000] ;  /* 0x00e00000ed20783b */ /* 0x000f220000004200 */
[----:B------:R-:W1:Y:S06]  /*a410*/  MUFU.EX2 R105, R105 ;  /* 0x0000006900697308 */ /* 0x000e6c0000000800 */
[C---:B------:R-:W-:Y:S02]  /*a420*/  HMMA.16816.F32 R8, R48.reuse, R56, R8 ;  /* 0x000000383008723c */ /* 0x040fe40000001808 */
[----:B------:R-:W1:Y:S06]  /*a430*/  MUFU.EX2 R102, R102 ;  /* 0x0000006600667308 */ /* 0x000e6c0000000800 */
[C---:B------:R-:W-:Y:S01]  /*a440*/  HMMA.16816.F32 R44, R48.reuse, R58, R44 ;  /* 0x0000003a302c723c */ /* 0x040fe2000000182c */
[----:B------:R-:W4:Y:S01]  /*a450*/  LDSM.16.MT88.4 R56, [R233+0xe000] ;  /* 0x00e00000e938783b */ /* 0x000f220000004200 */
[----:B------:R-:W1:Y:S06]  /*a460*/  MUFU.EX2 R103, R103 ;  /* 0x0000006700677308 */ /* 0x000e6c0000000800 */
[C---:B-----5:R-:W-:Y:S02]  /*a470*/  HMMA.16816.F32 R40, R48.reuse, R52, R40 ;  /* 0x000000343028723c */ /* 0x060fe40000001828 */
[----:B------:R-:W-:Y:S05]  /*a480*/  MUFU.EX2 R98, R98 ;  /* 0x0000006200627308 */ /* 0x000fea0000000800 */
[----:B------:R-:W-:Y:S01]  /*a490*/  F2FP.PACK_AB R53, R180, R183 ;  /* 0x000000b7b435723e */ /* 0x000fe200000000ff */
[----:B------:R-:W-:Y:S01]  /*a4a0*/  HMMA.16816.F32 R36, R48, R54, R36 ;  /* 0x000000363024723c */ /* 0x000fe20000001824 */
[----:B---3--:R-:W-:Y:S01]  /*a4b0*/  F2FP.PACK_AB R52, R162, R169 ;  /* 0x000000a9a234723e */ /* 0x008fe200000000ff */
[----:B------:R-:W3:Y:S01]  /*a4c0*/  LDSM.16.MT88.4 R48, [R232+0xe000] ;  /* 0x00e00000e830783b */ /* 0x000ee20000004200 */
[----:B------:R-:W5:Y:S01]  /*a4d0*/  MUFU.EX2 R99, R99 ;  /* 0x0000006300637308 */ /* 0x000f620000000800 */
[----:B------:R-:W-:-:S02]  /*a4e0*/  FADD.FTZ R183, R183, R192 ;  /* 0x000000c0b7b77221 */ /* 0x000fc40000010000 */
[----:B------:R-:W-:Y:S01]  /*a4f0*/  FADD.FTZ R162, R162, R184 ;  /* 0x000000b8a2a27221 */ /* 0x000fe20000010000 */
[----:B------:R-:W-:Y:S01]  /*a500*/  F2FP.PACK_AB R55, R172, R173 ;  /* 0x000000adac37723e */ /* 0x000fe200000000ff */
[----:B------:R-:W-:Y:S01]  /*a510*/  FADD.FTZ R183, R180, R183 ;  /* 0x000000b7b4b77221 */ /* 0x000fe20000010000 */
[----:B------:R-:W-:Y:S01]  /*a520*/  F2FP.PACK_AB R54, R161, R168 ;  /* 0x000000a8a136723e */ /* 0x000fe200000000ff */
[----:B------:R-:W-:Y:S01]  /*a530*/  FADD.FTZ R162, R168, R162 ;  /* 0x000000a2a8a27221 */ /* 0x000fe20000010000 */
[----:B------:R-:W-:Y:S01]  /*a540*/  MUFU.EX2 R100, R100 ;  /* 0x0000006400647308 */ /* 0x000fe20000000800 */
[----:B------:R-:W-:Y:S02]  /*a550*/  FADD.FTZ R173, R173, R183 ;  /* 0x000000b7adad7221 */ /* 0x000fe40000010000 */
[----:B------:R-:W-:Y:S02]  /*a560*/  FADD.FTZ R161, R161, R162 ;  /* 0x000000a2a1a17221 */ /* 0x000fe40000010000 */
[----:B--2---:R-:W-:Y:S01]  /*a570*/  HMMA.16816.F32 R16, R52, R28, R16 ;  /* 0x0000001c3410723c */ /* 0x004fe20000001810 */
[----:B------:R-:W-:-:S02]  /*a580*/  FADD.FTZ R173, R172, R173 ;  /* 0x000000adacad7221 */ /* 0x000fc40000010000 */
[----:B------:R-:W2:Y:S01]  /*a590*/  MUFU.EX2 R101, R101 ;  /* 0x0000006500657308 */ /* 0x000ea20000000800 */
[----:B-1----:R-:W-:-:S04]  /*a5a0*/  FADD.FTZ R161, R135, R161 ;  /* 0x000000a187a17221 */ /* 0x002fc80000010000 */
[C---:B------:R-:W-:Y:S01]  /*a5b0*/  HMMA.16816.F32 R12, R52.reuse, R30, R12 ;  /* 0x0000001e340c723c */ /* 0x040fe2000000180c */
[----:B------:R-:W1:Y:S01]  /*a5c0*/  LDSM.16.MT88.4 R28, [R234+0xe800] ;  /* 0x00e80000ea1c783b */ /* 0x000e620000004200 */
[----:B------:R-:W-:Y:S01]  /*a5d0*/  FADD.FTZ R161, R109, R161 ;  /* 0x000000a16da17221 */ /* 0x000fe20000010000 */
[----:B------:R-:W-:Y:S05]  /*a5e0*/  MUFU.EX2 R96, R96 ;  /* 0x0000006000607308 */ /* 0x000fea0000000800 */
[C---:B----4-:R-:W-:Y:S03]  /*a5f0*/  HMMA.16816.F32 R24, R52.reuse, R32, R24 ;  /* 0x000000203418723c */ /* 0x050fe60000001818 */
[----:B------:R-:W4:Y:S05]  /*a600*/  MUFU.EX2 R97, R97 ;  /* 0x0000006100617308 */ /* 0x000f2a0000000800 */
[C---:B------:R-:W-:Y:S01]  /*a610*/  HMMA.16816.F32 R20, R52.reuse, R34, R20 ;  /* 0x000000223414723c */ /* 0x040fe20000001814 */
[----:B------:R-:W1:Y:S02]  /*a620*/  LDSM.16.MT88.4 R32, [R237+0xe800] ;  /* 0x00e80000ed20783b */ /* 0x000e640000004200 */
[----:B------:R-:W1:Y:S05]  /*a630*/  MUFU.EX2 R94, R94 ;  /* 0x0000005e005e7308 */ /* 0x000e6a0000000800 */
[C---:B------:R-:W-:Y:S03]  /*a640*/  HMMA.16816.F32 R8, R52.reuse, R56, R8 ;  /* 0x000000383408723c */ /* 0x040fe60000001808 */
[----:B------:R-:W-:Y:S05]  /*a650*/  MUFU.EX2 R95, R95 ;  /* 0x0000005f005f7308 */ /* 0x000fea0000000800 */
[C---:B------:R-:W-:Y:S01]  /*a660*/  HMMA.16816.F32 R44, R52.reuse, R58, R44 ;  /* 0x0000003a342c723c */ /* 0x040fe2000000182c */
[----:B------:R-:W-:Y:S02]  /*a670*/  LDSM.16.MT88.4 R56, [R232+0xe800] ;  /* 0x00e80000e838783b */ /* 0x000fe40000004200 */
[----:B------:R-:W-:Y:S05]  /*a680*/  MUFU.EX2 R90, R90 ;  /* 0x0000005a005a7308 */ /* 0x000fea0000000800 */
[C---:B---3--:R-:W-:Y:S03]  /*a690*/  HMMA.16816.F32 R40, R52.reuse, R48, R40 ;  /* 0x000000303428723c */ /* 0x048fe60000001828 */
[----:B------:R-:W-:Y:S05]  /*a6a0*/  MUFU.EX2 R91, R91 ;  /* 0x0000005b005b7308 */ /* 0x000fea0000000800 */
[----:B------:R-:W-:Y:S01]  /*a6b0*/  HMMA.16816.F32 R36, R52, R50, R36 ;  /* 0x000000323424723c */ /* 0x000fe20000001824 */
[----:B------:R-:W3:Y:S02]  /*a6c0*/  LDSM.16.MT88.4 R48, [R233+0xe800] ;  /* 0x00e80000e930783b */ /* 0x000ee40000004200 */
[----:B------:R-:W1:Y:S04]  /*a6d0*/  MUFU.EX2 R92, R92 ;  /* 0x0000005c005c7308 */ /* 0x000e680000000800 */
[----:B------:R-:W-:Y:S01]  /*a6e0*/  F2FP.PACK_AB R53, R148, R158 ;  /* 0x0000009e9435723e */ /* 0x000fe200000000ff */
[----:B------:R-:W-:Y:S01]  /*a6f0*/  FADD.FTZ R158, R158, R173 ;  /* 0x000000ad9e9e7221 */ /* 0x000fe20000010000 */
[----:B------:R-:W-:-:S02]  /*a700*/  F2FP.PACK_AB R55, R144, R147 ;  /* 0x000000939037723e */ /* 0x000fc400000000ff */
[----:B------:R-:W-:Y:S01]  /*a710*/  F2FP.PACK_AB R52, R109, R135 ;  /* 0x000000876d34723e */ /* 0x000fe200000000ff */
[----:B------:R-:W2:Y:S01]  /*a720*/  MUFU.EX2 R93, R93 ;  /* 0x0000005d005d7308 */ /* 0x000ea20000000800 */
[----:B------:R-:W-:Y:S01]  /*a730*/  F2FP.PACK_AB R54, R105, R129 ;  /* 0x000000816936723e */ /* 0x000fe200000000ff */
[----:B------:R-:W-:Y:S01]  /*a740*/  FADD.FTZ R148, R148, R158 ;  /* 0x0000009e94947221 */ /* 0x000fe20000010000 */
[----:B------:R-:W-:Y:S01]  /*a750*/  LDSM.16.MT88.4 R132, [R234+0x11800] ;  /* 0x01180000ea84783b */ /* 0x000fe20000004200 */
[----:B------:R-:W-:Y:S02]  /*a760*/  FADD.FTZ R129, R129, R161 ;  /* 0x000000a181817221 */ /* 0x000fe40000010000 */
[----:B------:R-:W-:Y:S01]  /*a770*/  FADD.FTZ R148, R147, R148 ;  /* 0x0000009493947221 */ /* 0x000fe20000010000 */
[----:B------:R-:W-:Y:S01]  /*a780*/  LDSM.16.MT88.4 R156, [R237+0x11800] ;  /* 0x01180000ed9c783b */ /* 0x000fe20000004200 */
[----:B-1----:R-:W-:Y:S01]  /*a790*/  HMMA.16816.F32 R16, R52, R28, R16 ;  /* 0x0000001c3410723c */ /* 0x002fe20000001810 */
[----:B------:R-:W-:Y:S01]  /*a7a0*/  MUFU.EX2 R88, R88 ;  /* 0x0000005800587308 */ /* 0x000fe20000000800 */
[----:B------:R-:W-:-:S02]  /*a7b0*/  FADD.FTZ R144, R144, R148 ;  /* 0x0000009490907221 */ /* 0x000fc40000010000 */
[----:B------:R-:W-:Y:S01]  /*a7c0*/  FADD.FTZ R129, R105, R129 ;  /* 0x0000008169817221 */ /* 0x000fe20000010000 */
[----:B------:R-:W-:Y:S01]  /*a7d0*/  LDSM.16.MT88.4 R148, [R233+0x11800] ;  /* 0x01180000e994783b */ /* 0x000fe20000004200 */
[----:B------:R-:W-:Y:S02]  /*a7e0*/  FADD.FTZ R144, R102, R144 ;  /* 0x0000009066907221 */ /* 0x000fe40000010000 */
[C---:B------:R-:W-:Y:S01]  /*a7f0*/  HMMA.16816.F32 R12, R52.reuse, R30, R12 ;  /* 0x0000001e340c723c */ /* 0x040fe2000000180c */
[----:B------:R-:W1:Y:S01]  /*a800*/  LDSM.16.MT88.4 R28, [R234+0xf000] ;  /* 0x00f00000ea1c783b */ /* 0x000e620000004200 */
[----:B------:R-:W1:Y:S06]  /*a810*/  MUFU.EX2 R89, R89 ;  /* 0x0000005900597308 */ /* 0x000e6c0000000800 */
[C---:B------:R-:W-:Y:S02]  /*a820*/  HMMA.16816.F32 R24, R52.reuse, R32, R24 ;  /* 0x000000203418723c */ /* 0x040fe40000001818 */
[----:B------:R-:W1:Y:S06]  /*a830*/  MUFU.EX2 R86, R86 ;  /* 0x0000005600567308 */ /* 0x000e6c0000000800 */
[C---:B------:R-:W-:Y:S01]  /*a840*/  HMMA.16816.F32 R20, R52.reuse, R34, R20 ;  /* 0x000000223414723c */ /* 0x040fe20000001814 */
[----:B------:R-:W1:Y:S01]  /*a850*/  LDSM.16.MT88.4 R32, [R237+0xf000] ;  /* 0x00f00000ed20783b */ /* 0x000e620000004200 */
[----:B------:R-:W-:Y:S06]  /*a860*/  MUFU.EX2 R87, R87 ;  /* 0x0000005700577308 */ /* 0x000fec0000000800 */
[C---:B---3--:R-:W-:Y:S02]  /*a870*/  HMMA.16816.F32 R8, R52.reuse, R48, R8 ;  /* 0x000000303408723c */ /* 0x048fe40000001808 */
[----:B------:R-:W-:Y:S06]  /*a880*/  MUFU.EX2 R82, R82 ;  /* 0x0000005200527308 */ /* 0x000fec0000000800 */
[C---:B------:R-:W-:Y:S01]  /*a890*/  HMMA.16816.F32 R44, R52.reuse, R50, R44 ;  /* 0x00000032342c723c */ /* 0x040fe2000000182c */
[----:B------:R-:W3:Y:S01]  /*a8a0*/  LDSM.16.MT88.4 R48, [R233+0xf000] ;  /* 0x00f00000e930783b */ /* 0x000ee20000004200 */
[----:B------:R-:W-:Y:S06]  /*a8b0*/  MUFU.EX2 R83, R83 ;  /* 0x0000005300537308 */ /* 0x000fec0000000800 */
[C---:B------:R-:W-:Y:S02]  /*a8c0*/  HMMA.16816.F32 R40, R52.reuse, R56, R40 ;  /* 0x000000383428723c */ /* 0x040fe40000001828 */
[----:B------:R-:W1:Y:S06]  /*a8d0*/  MUFU.EX2 R84, R84 ;  /* 0x0000005400547308 */ /* 0x000e6c0000000800 */
[----:B------:R-:W-:Y:S01]  /*a8e0*/  HMMA.16816.F32 R36, R52, R58, R36 ;  /* 0x0000003a3424723c */ /* 0x000fe20000001824 */
[----:B------:R-:W3:Y:S01]  /*a8f0*/  LDSM.16.MT88.4 R56, [R232+0xf000] ;  /* 0x00f00000e838783b */ /* 0x000ee20000004200 */
[----:B------:R-:W-:Y:S05]  /*a900*/  MUFU.EX2 R85, R85 ;  /* 0x0000005500557308 */ /* 0x000fea0000000800 */
[C---:B------:R-:W-:Y:S01]  /*a910*/  F2FP.PACK_AB R53, R103.reuse, R102 ;  /* 0x000000666735723e */ /* 0x040fe200000000ff */
[----:B------:R-:W-:Y:S01]  /*a920*/  FADD.FTZ R103, R103, R144 ;  /* 0x0000009067677221 */ /* 0x000fe20000010000 */
[----:B-----5:R-:W-:Y:S01]  /*a930*/  F2FP.PACK_AB R55, R99, R98 ;  /* 0x000000626337723e */ /* 0x020fe200000000ff */
[----:B------:R-:W-:Y:S01]  /*a940*/  MUFU.EX2 R80, R80 ;  /* 0x0000005000507308 */ /* 0x000fe20000000800 */
[----:B--2---:R-:W-:Y:S01]  /*a950*/  F2FP.PACK_AB R52, R101, R100 ;  /* 0x000000646534723e */ /* 0x004fe200000000ff */
[----:B------:R-:W-:Y:S01]  /*a960*/  FADD.FTZ R100, R100, R129 ;  /* 0x0000008164647221 */ /* 0x000fe20000010000 */
[----:B----4-:R-:W-:Y:S01]  /*a970*/  F2FP.PACK_AB R54, R97, R96 ;  /* 0x000000606136723e */ /* 0x010fe200000000ff */
[----:B------:R-:W-:-:S02]  /*a980*/  FADD.FTZ R103, R98, R103 ;  /* 0x0000006762677221 */ /* 0x000fc40000010000 */
[----:B------:R-:W-:Y:S02]  /*a990*/  FADD.FTZ R100, R101, R100 ;  /* 0x0000006465647221 */ /* 0x000fe40000010000 */
[----:B------:R-:W-:Y:S01]  /*a9a0*/  MUFU.EX2 R81, R81 ;  /* 0x0000005100517308 */ /* 0x000fe20000000800 */
[----:B------:R-:W-:Y:S01]  /*a9b0*/  FADD.FTZ R99, R99, R103 ;  /* 0x0000006763637221 */ /* 0x000fe20000010000 */
[C---:B-1----:R-:W-:Y:S01]  /*a9c0*/  HMMA.16816.F32 R16, R52.reuse, R28, R16 ;  /* 0x0000001c3410723c */ /* 0x042fe20000001810 */
[----:B------:R-:W-:Y:S02]  /*a9d0*/  FADD.FTZ R96, R96, R100 ;  /* 0x0000006460607221 */ /* 0x000fe40000010000 */
[----:B------:R-:W-:Y:S02]  /*a9e0*/  FADD.FTZ R99, R94, R99 ;  /* 0x000000635e637221 */ /* 0x000fe40000010000 */
[----:B------:R-:W-:Y:S01]  /*a9f0*/  FADD.FTZ R96, R97, R96 ;  /* 0x0000006061607221 */ /* 0x000fe20000010000 */
[----:B------:R-:W-:Y:S02]  /*aa00*/  MUFU.EX2 R4, R77 ;  /* 0x0000004d00047308 */ /* 0x000fe40000000800 */
[----:B------:R-:W-:Y:S01]  /*aa10*/  HMMA.16816.F32 R12, R52, R30, R12 ;  /* 0x0000001e340c723c */ /* 0x000fe2000000180c */
[----:B------:R-:W1:Y:S01]  /*aa20*/  LDSM.16.MT88.4 R28, [R234+0xf800] ;  /* 0x00f80000ea1c783b */ /* 0x000e620000004200 */
[----:B------:R-:W-:-:S04]  /*aa30*/  FADD.FTZ R96, R92, R96 ;  /* 0x000000605c607221 */ /* 0x000fc80000010000 */
[----:B------:R-:W-:Y:S02]  /*aa40*/  MUFU.EX2 R72, R72 ;  /* 0x0000004800487308 */ /* 0x000fe40000000800 */
[C---:B------:R-:W-:Y:S06]  /*aa50*/  HMMA.16816.F32 R24, R52.reuse, R32, R24 ;  /* 0x000000203418723c */ /* 0x040fec0000001818 */
[----:B------:R-:W-:Y:S02]  /*aa60*/  MUFU.EX2 R73, R73 ;  /* 0x0000004900497308 */ /* 0x000fe40000000800 */
[C---:B------:R-:W-:Y:S01]  /*aa70*/  HMMA.16816.F32 R20, R52.reuse, R34, R20 ;  /* 0x000000223414723c */ /* 0x040fe20000001814 */
[----:B------:R-:W2:Y:S05]  /*aa80*/  LDSM.16.MT88.4 R32, [R237+0xf800] ;  /* 0x00f80000ed20783b */ /* 0x000eaa0000004200 */
[----:B------:R-:W-:Y:S02]  /*aa90*/  MUFU.EX2 R3, R3 ;  /* 0x0000000300037308 */ /* 0x000fe40000000800 */
[C---:B---3--:R-:W-:Y:S06]  /*aaa0*/  HMMA.16816.F32 R8, R52.reuse, R48, R8 ;  /* 0x000000303408723c */ /* 0x048fec0000001808 */
[----:B------:R-:W-:Y:S02]  /*aab0*/  MUFU.EX2 R70, R70 ;  /* 0x0000004600467308 */ /* 0x000fe40000000800 */
[C---:B------:R-:W-:Y:S01]  /*aac0*/  HMMA.16816.F32 R44, R52.reuse, R50, R44 ;  /* 0x00000032342c723c */ /* 0x040fe2000000182c */
[----:B------:R-:W3:Y:S05]  /*aad0*/  LDSM.16.MT88.4 R48, [R233+0xf800] ;  /* 0x00f80000e930783b */ /* 0x000eea0000004200 */
[----:B------:R-:W-:Y:S02]  /*aae0*/  MUFU.EX2 R66, R66 ;  /* 0x0000004200427308 */ /* 0x000fe40000000800 */
[C---:B------:R-:W-:Y:S06]  /*aaf0*/  HMMA.16816.F32 R40, R52.reuse, R56, R40 ;  /* 0x000000383428723c */ /* 0x040fec0000001828 */
[----:B------:R-:W-:Y:S02]  /*ab00*/  MUFU.EX2 R67, R67 ;  /* 0x0000004300437308 */ /* 0x000fe40000000800 */
[----:B------:R-:W-:Y:S01]  /*ab10*/  HMMA.16816.F32 R36, R52, R58, R36 ;  /* 0x0000003a3424723c */ /* 0x000fe20000001824 */
[----:B------:R-:W4:Y:S05]  /*ab20*/  LDSM.16.MT88.4 R56, [R232+0xf800] ;  /* 0x00f80000e838783b */ /* 0x000f2a0000004200 */
        /* <DEDUP_REMOVED lines=13> */
[----:B------:R-:W-:Y:S01]  /*ac00*/  MUFU.EX2 R64, R64 ;  /* 0x0000004000407308 */ /* 0x000fe20000000800 */
[----:B------:R-:W-:-:S02]  /*ac10*/  FADD.FTZ R91, R86, R91 ;  /* 0x0000005b565b7221 */ /* 0x000fc40000010000 */
[----:B------:R-:W-:-:S03]  /*ac20*/  FADD.FTZ R89, R84, R89 ;  /* 0x0000005954597221 */ /* 0x000fc60000010000 */
[C---:B------:R-:W-:Y:S01]  /*ac30*/  HMMA.16816.F32 R12, R52.reuse, R30, R12 ;  /* 0x0000001e340c723c */ /* 0x040fe2000000180c */
[----:B------:R-:W1:Y:S01]  /*ac40*/  LDSM.16.MT88.4 R28, [R237+0x10000] ;  /* 0x01000000ed1c783b */ /* 0x000e620000004200 */
[----:B------:R-:W-:Y:S06]  /*ac50*/  MUFU.EX2 R65, R65 ;  /* 0x0000004100417308 */ /* 0x000fec0000000800 */
[C---:B--2---:R-:W-:Y:S02]  /*ac60*/  HMMA.16816.F32 R24, R52.reuse, R32, R24 ;  /* 0x000000203418723c */ /* 0x044fe40000001818 */
[----:B------:R-:W-:Y:S06]  /*ac70*/  MUFU.EX2 R62, R62 ;  /* 0x0000003e003e7308 */ /* 0x000fec0000000800 */
[C---:B------:R-:W-:Y:S01]  /*ac80*/  HMMA.16816.F32 R20, R52.reuse, R34, R20 ;  /* 0x000000223414723c */ /* 0x040fe20000001814 */
[----:B------:R-:W2:Y:S01]  /*ac90*/  LDSM.16.MT88.4 R32, [R234+0x10000] ;  /* 0x01000000ea20783b */ /* 0x000ea20000004200 */
[----:B------:R-:W5:Y:S06]  /*aca0*/  MUFU.EX2 R63, R63 ;  /* 0x0000003f003f7308 */ /* 0x000f6c0000000800 */
[C---:B---3--:R-:W-:Y:S02]  /*acb0*/  HMMA.16816.F32 R8, R52.reuse, R48, R8 ;  /* 0x000000303408723c */ /* 0x048fe40000001808 */
[----:B------:R-:W-:Y:S06]  /*acc0*/  MUFU.EX2 R71, R71 ;  /* 0x0000004700477308 */ /* 0x000fec0000000800 */
[----:B------:R-:W-:Y:S01]  /*acd0*/  HMMA.16816.F32 R44, R52, R50, R44 ;  /* 0x00000032342c723c */ /* 0x000fe2000000182c */
[----:B------:R-:W3:Y:S01]  /*ace0*/  LDSM.16.MT88.4 R48, [R233+0x10000] ;  /* 0x01000000e930783b */ /* 0x000ee20000004200 */
[----:B------:R-:W1:Y:S01]  /*acf0*/  MUFU.EX2 R251, R251 ;  /* 0x000000fb00fb7308 */ /* 0x000e620000000800 */
[----:B-----5:R-:W-:-:S05]  /*ad00*/  F2FP.PACK_AB R145, R63, R62 ;  /* 0x0000003e3f91723e */ /* 0x020fca00000000ff */
[C---:B----4-:R-:W-:Y:S02]  /*ad10*/  HMMA.16816.F32 R40, R52.reuse, R56, R40 ;  /* 0x000000383428723c */ /* 0x050fe40000001828 */
[----:B------:R-:W-:Y:S05]  /*ad20*/  MUFU.EX2 R252, R252 ;  /* 0x000000fc00fc7308 */ /* 0x000fea0000000800 */
[--C-:B------:R-:W-:Y:S01]  /*ad30*/  FFMA.FTZ R56, R78, c[0x0][0x23c], -R113.reuse ;  /* 0x00008f004e387a23 */ /* 0x100fe20000010871 */
[----:B------:R-:W-:Y:S01]  /*ad40*/  HMMA.16816.F32 R36, R52, R58, R36 ;  /* 0x0000003a3424723c */ /* 0x000fe20000001824 */
[----:B------:R-:W-:Y:S01]  /*ad50*/  FFMA.FTZ R57, R79, c[0x0][0x23c], -R113 ;  /* 0x00008f004f397a23 */ /* 0x000fe20000010871 */
[----:B-1----:R-:W-:-:S03]  /*ad60*/  F2FP.PACK_AB R147, R251, R71 ;  /* 0x00000047fb93723e */ /* 0x002fc600000000ff */
[----:B------:R-:W1:Y:S02]  /*ad70*/  MUFU.EX2 R56, R56 ;  /* 0x0000003800387308 */ /* 0x000e640000000800 */
[----:B------:R-:W-:Y:S01]  /*ad80*/  F2FP.PACK_AB R53, R87, R86 ;  /* 0x000000565735723e */ /* 0x000fe200000000ff */
[--C-:B------:R-:W-:Y:S01]  /*ad90*/  FFMA.FTZ R58, R74, c[0x0][0x23c], -R113.reuse ;  /* 0x00008f004a3a7a23 */ /* 0x100fe20000010871 */
[----:B------:R-:W-:Y:S01]  /*ada0*/  F2FP.PACK_AB R55, R83, R82 ;  /* 0x000000525337723e */ /* 0x000fe200000000ff */
[----:B------:R-:W-:Y:S01]  /*adb0*/  FFMA.FTZ R59, R75, c[0x0][0x23c], -R113 ;  /* 0x00008f004b3b7a23 */ /* 0x000fe20000010871 */
[----:B------:R-:W-:Y:S01]  /*adc0*/  F2FP.PACK_AB R52, R85, R84 ;  /* 0x000000545534723e */ /* 0x000fe200000000ff */
[----:B------:R-:W-:Y:S01]  /*add0*/  FFMA.FTZ R74, R76, c[0x0][0x23c], -R114 ;  /* 0x00008f004c4a7a23 */ /* 0x000fe20000010872 */
[----:B------:R-:W-:Y:S01]  /*ade0*/  F2FP.PACK_AB R54, R81, R80 ;  /* 0x000000505136723e */ /* 0x000fe200000000ff */
[----:B------:R-:W-:Y:S01]  /*adf0*/  MUFU.EX2 R57, R57 ;  /* 0x0000003900397308 */ /* 0x000fe20000000800 */
[----:B------:R-:W-:-:S02]  /*ae00*/  FADD.FTZ R87, R87, R91 ;  /* 0x0000005b57577221 */ /* 0x000fc40000010000 */
[----:B------:R-:W-:Y:S02]  /*ae10*/  FADD.FTZ R85, R85, R89 ;  /* 0x0000005955557221 */ /* 0x000fe40000010000 */
[----:B------:R-:W-:Y:S01]  /*ae20*/  FADD.FTZ R87, R82, R87 ;  /* 0x0000005752577221 */ /* 0x000fe20000010000 */
[C---:B------:R-:W-:Y:S01]  /*ae30*/  HMMA.16816.F32 R24, R52.reuse, R28, R24 ;  /* 0x0000001c3418723c */ /* 0x040fe20000001818 */
[----:B------:R-:W-:Y:S01]  /*ae40*/  FADD.FTZ R85, R80, R85 ;  /* 0x0000005550557221 */ /* 0x000fe20000010000 */
[----:B------:R-:W-:Y:S01]  /*ae50*/  MUFU.EX2 R58, R58 ;  /* 0x0000003a003a7308 */ /* 0x000fe20000000800 */
[----:B------:R-:W-:Y:S02]  /*ae60*/  FADD.FTZ R83, R83, R87 ;  /* 0x0000005753537221 */ /* 0x000fe40000010000 */
[----:B------:R-:W-:Y:S02]  /*ae70*/  FADD.FTZ R81, R81, R85 ;  /* 0x0000005551517221 */ /* 0x000fe40000010000 */
[----:B-1----:R-:W-:Y:S01]  /*ae80*/  FADD.FTZ R83, R56, R83 ;  /* 0x0000005338537221 */ /* 0x002fe20000010000 */
[C---:B------:R-:W-:Y:S01]  /*ae90*/  HMMA.16816.F32 R20, R52.reuse, R30, R20 ;  /* 0x0000001e3414723c */ /* 0x040fe20000001814 */
[----:B------:R-:W1:Y:S01]  /*aea0*/  LDSM.16.MT88.4 R28, [R232+0x10000] ;  /* 0x01000000e81c783b */ /* 0x000e620000004200 */
[----:B------:R-:W-:Y:S06]  /*aeb0*/  MUFU.EX2 R59, R59 ;  /* 0x0000003b003b7308 */ /* 0x000fec0000000800 */
[C---:B--2---:R-:W-:Y:S02]  /*aec0*/  HMMA.16816.F32 R16, R52.reuse, R32, R16 ;  /* 0x000000203410723c */ /* 0x044fe40000001810 */
[----:B------:R-:W2:Y:S06]  /*aed0*/  MUFU.EX2 R74, R74 ;  /* 0x0000004a004a7308 */ /* 0x000eac0000000800 */
[C---:B------:R-:W-:Y:S01]  /*aee0*/  HMMA.16816.F32 R12, R52.reuse, R34, R12 ;  /* 0x00000022340c723c */ /* 0x040fe2000000180c */
[----:B------:R-:W4:Y:S07]  /*aef0*/  LDSM.16.MT88.4 R32, [R237+0x10800] ;  /* 0x01080000ed20783b */ /* 0x000f2e0000004200 */
[----:B---3--:R-:W-:Y:S01]  /*af00*/  HMMA.16816.F32 R8, R52, R48, R8 ;  /* 0x000000303408723c */ /* 0x008fe20000001808 */
[----:B--2---:R-:W-:-:S07]  /*af10*/  FADD.FTZ R81, R74, R81 ;  /* 0x000000514a517221 */ /* 0x004fce0000010000 */
[C---:B------:R-:W-:Y:S01]  /*af20*/  HMMA.16816.F32 R44, R52.reuse, R50, R44 ;  /* 0x00000032342c723c */ /* 0x040fe2000000182c */
[----:B------:R-:W2:Y:S07]  /*af30*/  LDSM.16.MT88.4 R48, [R234+0x10800] ;  /* 0x01080000ea30783b */ /* 0x000eae0000004200 */
[C---:B-1----:R-:W-:Y:S08]  /*af40*/  HMMA.16816.F32 R40, R52.reuse, R28, R40 ;  /* 0x0000001c3428723c */ /* 0x042ff00000001828 */
[----:B------:R-:W-:Y:S01]  /*af50*/  HMMA.16816.F32 R36, R52, R30, R36 ;  /* 0x0000001e3424723c */ /* 0x000fe20000001824 */
[----:B------:R-:W1:Y:S06]  /*af60*/  LDSM.16.MT88.4 R28, [R233+0x10800] ;  /* 0x01080000e91c783b */ /* 0x000e6c0000004200 */
[C---:B------:R-:W-:Y:S01]  /*af70*/  F2FP.PACK_AB R53, R57.reuse, R56 ;  /* 0x000000383935723e */ /* 0x040fe200000000ff */
[----:B------:R-:W-:Y:S01]  /*af80*/  FADD.FTZ R57, R57, R83 ;  /* 0x0000005339397221 */ /* 0x000fe20000010000 */
[----:B------:R-:W-:-:S02]  /*af90*/  F2FP.PACK_AB R55, R59, R58 ;  /* 0x0000003a3b37723e */ /* 0x000fc400000000ff */
[C---:B------:R-:W-:Y:S01]  /*afa0*/  F2FP.PACK_AB R52, R4.reuse, R74 ;  /* 0x0000004a0434723e */ /* 0x040fe200000000ff */
[----:B------:R-:W-:Y:S01]  /*afb0*/  FADD.FTZ R4, R4, R81 ;  /* 0x0000005104047221 */ /* 0x000fe20000010000 */
[----:B------:R-:W-:Y:S01]  /*afc0*/  F2FP.PACK_AB R54, R73, R72 ;  /* 0x000000484936723e */ /* 0x000fe200000000ff */
[----:B------:R-:W-:Y:S02]  /*afd0*/  FADD.FTZ R57, R58, R57 ;  /* 0x000000393a397221 */ /* 0x000fe40000010000 */
[----:B------:R-:W-:Y:S02]  /*afe0*/  FADD.FTZ R4, R72, R4 ;  /* 0x0000000448047221 */ /* 0x000fe40000010000 */
[----:B------:R-:W-:Y:S02]  /*aff0*/  FADD.FTZ R59, R59, R57 ;  /* 0x000000393b3b7221 */ /* 0x000fe40000010000 */
[----:B----4-:R-:W-:Y:S01]  /*b000*/  HMMA.16816.F32 R24, R52, R32, R24 ;  /* 0x000000203418723c */ /* 0x010fe20000001818 */
[----:B------:R-:W-:-:S02]  /*b010*/  FADD.FTZ R73, R73, R4 ;  /* 0x0000000449497221 */ /* 0x000fc40000010000 */
[----:B------:R-:W-:Y:S02]  /*b020*/  FADD.FTZ R59, R3, R59 ;  /* 0x0000003b033b7221 */ /* 0x000fe40000010000 */
[----:B------:R-:W-:-:S03]  /*b030*/  FADD.FTZ R73, R68, R73 ;  /* 0x0000004944497221 */ /* 0x000fc60000010000 */
[C---:B------:R-:W-:Y:S01]  /*b040*/  HMMA.16816.F32 R20, R52.reuse, R34, R20 ;  /* 0x000000223414723c */ /* 0x040fe20000001814 */
[----:B------:R-:W3:Y:S07]  /*b050*/  LDSM.16.MT88.4 R32, [R232+0x10800] ;  /* 0x01080000e820783b */ /* 0x000eee0000004200 */
[C---:B--2---:R-:W-:Y:S08]  /*b060*/  HMMA.16816.F32 R16, R52.reuse, R48, R16 ;  /* 0x000000303410723c */ /* 0x044ff00000001810 */
[C---:B-1----:R-:W-:Y:S08]  /*b070*/  HMMA.16816.F32 R8, R52.reuse, R28, R8 ;  /* 0x0000001c3408723c */ /* 0x042ff00000001808 */
[C---:B------:R-:W-:Y:S01]  /*b080*/  HMMA.16816.F32 R44, R52.reuse, R30, R44 ;  /* 0x0000001e342c723c */ /* 0x040fe2000000182c */
[----:B------:R-:W1:Y:S07]  /*b090*/  LDSM.16.MT88.4 R28, [R234+0x11000] ;  /* 0x01100000ea1c783b */ /* 0x000e6e0000004200 */
[C---:B------:R-:W-:Y:S01]  /*b0a0*/  HMMA.16816.F32 R12, R52.reuse, R50, R12 ;  /* 0x00000032340c723c */ /* 0x040fe2000000180c */
[----:B------:R-:W2:Y:S07]  /*b0b0*/  LDSM.16.MT88.4 R48, [R237+0x11000] ;  /* 0x01100000ed30783b */ /* 0x000eae0000004200 */
[C---:B---3--:R-:W-:Y:S08]  /*b0c0*/  HMMA.16816.F32 R40, R52.reuse, R32, R40 ;  /* 0x000000203428723c */ /* 0x048ff00000001828 */
[----:B------:R-:W-:Y:S01]  /*b0d0*/  HMMA.16816.F32 R36, R52, R34, R36 ;  /* 0x000000223424723c */ /* 0x000fe20000001824 */
[----:B------:R-:W3:Y:S06]  /*b0e0*/  LDSM.16.MT88.4 R32, [R233+0x11000] ;  /* 0x01100000e920783b */ /* 0x000eec0000004200 */
[C---:B------:R-:W-:Y:S01]  /*b0f0*/  F2FP.PACK_AB R53, R70.reuse, R3 ;  /* 0x000000034635723e */ /* 0x040fe200000000ff */
[----:B------:R-:W-:Y:S01]  /*b100*/  FADD.FTZ R70, R70, R59 ;  /* 0x0000003b46467221 */ /* 0x000fe20000010000 */
[----:B------:R-:W-:-:S02]  /*b110*/  F2FP.PACK_AB R55, R67, R66 ;  /* 0x000000424337723e */ /* 0x000fc400000000ff */
[C---:B------:R-:W-:Y:S01]  /*b120*/  F2FP.PACK_AB R52, R69.reuse, R68 ;  /* 0x000000444534723e */ /* 0x040fe200000000ff */
[----:B------:R-:W-:Y:S01]  /*b130*/  FADD.FTZ R69, R69, R73 ;  /* 0x0000004945457221 */ /* 0x000fe20000010000 */
[----:B------:R-:W-:Y:S01]  /*b140*/  F2FP.PACK_AB R54, R65, R64 ;  /* 0x000000404136723e */ /* 0x000fe200000000ff */
[----:B------:R-:W-:Y:S01]  /*b150*/  FADD.FTZ R70, R66, R70 ;  /* 0x0000004642467221 */ /* 0x000fe20000010000 */
[----:B------:R-:W-:Y:S01]  /*b160*/  LEA.HI.X R3, R165, c[0x0][0x16c], R164, 0x1, P0 ;  /* 0x00005b00a5037a11 */ /* 0x000fe200000f0ca4 */
[----:B------:R-:W-:Y:S02]  /*b170*/  FADD.FTZ R69, R64, R69 ;  /* 0x0000004540457221 */ /* 0x000fe40000010000 */
[----:B------:R-:W-:Y:S02]  /*b180*/  FADD.FTZ R67, R67, R70 ;  /* 0x0000004643437221 */ /* 0x000fe40000010000 */
[----:B-1----:R-:W-:Y:S01]  /*b190*/  HMMA.16816.F32 R16, R52, R28, R16 ;  /* 0x0000001c3410723c */ /* 0x002fe20000001810 */
[----:B------:R-:W-:-:S02]  /*b1a0*/  FADD.FTZ R65, R65, R69 ;  /* 0x0000004541417221 */ /* 0x000fc40000010000 */
[----:B------:R-:W-:Y:S02]  /*b1b0*/  FADD.FTZ R67, R62, R67 ;  /* 0x000000433e437221 */ /* 0x000fe40000010000 */
[----:B------:R-:W-:Y:S02]  /*b1c0*/  IMAD.MOV.U32 R249, RZ, RZ, R3 ;  /* 0x000000fffff97224 */ /* 0x000fe400078e0003 */
[--C-:B------:R-:W-:Y:S01]  /*b1d0*/  FFMA.FTZ R28, R60, c[0x0][0x23c], -R114.reuse ;  /* 0x00008f003c1c7a23 */ /* 0x100fe20000010872 */
[C---:B------:R-:W-:Y:S01]  /*b1e0*/  HMMA.16816.F32 R12, R52.reuse, R30, R12 ;  /* 0x0000001e340c723c */ /* 0x040fe2000000180c */
[--C-:B------:R-:W-:Y:S02]  /*b1f0*/  FFMA.FTZ R29, R61, c[0x0][0x23c], -R114.reuse ;  /* 0x00008f003d1d7a23 */ /* 0x100fe40000010872 */
[----:B------:R-:W-:Y:S02]  /*b200*/  FADD.FTZ R67, R63, R67 ;  /* 0x000000433f437221 */ /* 0x000fe40000010000 */
[----:B------:R-:W1:Y:S02]  /*b210*/  MUFU.EX2 R28, R28 ;  /* 0x0000001c001c7308 */ /* 0x000e640000000800 */
[----:B------:R-:W-:Y:S01]  /*b220*/  FFMA.FTZ R30, R107, c[0x0][0x23c], -R114 ;  /* 0x00008f006b1e7a23 */ /* 0x000fe20000010872 */
[----:B--2---:R-:W-:Y:S01]  /*b230*/  HMMA.16816.F32 R24, R52, R48, R24 ;  /* 0x000000303418723c */ /* 0x004fe20000001818 */
[----:B------:R-:W-:-:S04]  /*b240*/  FADD.FTZ R67, R71, R67 ;  /* 0x0000004347437221 */ /* 0x000fc80000010000 */
[----:B------:R-:W2:Y:S01]  /*b250*/  MUFU.EX2 R29, R29 ;  /* 0x0000001d001d7308 */ /* 0x000ea20000000800 */
[----:B------:R-:W-:Y:S02]  /*b260*/  FADD.FTZ R251, R251, R67 ;  /* 0x00000043fbfb7221 */ /* 0x000fe40000010000 */
[C---:B------:R-:W-:Y:S01]  /*b270*/  HMMA.16816.F32 R20, R52.reuse, R50, R20 ;  /* 0x000000323414723c */ /* 0x040fe20000001814 */
[----:B------:R-:W4:Y:S04]  /*b280*/  LDSM.16.MT88.4 R48, [R232+0x11000] ;  /* 0x01100000e830783b */ /* 0x000f280000004200 */
[----:B------:R-:W5:Y:S01]  /*b290*/  MUFU.EX2 R30, R30 ;  /* 0x0000001e001e7308 */ /* 0x000f620000000800 */
[----:B-1----:R-:W-:Y:S02]  /*b2a0*/  FADD.FTZ R65, R28, R65 ;  /* 0x000000411c417221 */ /* 0x002fe40000010000 */
[----:B---3--:R-:W-:Y:S01]  /*b2b0*/  HMMA.16816.F32 R8, R52, R32, R8 ;  /* 0x000000203408723c */ /* 0x008fe20000001808 */
[C---:B--2---:R-:W-:Y:S01]  /*b2c0*/  F2FP.PACK_AB R144, R29.reuse, R28 ;  /* 0x0000001c1d90723e */ /* 0x044fe200000000ff */
[----:B------:R-:W-:-:S06]  /*b2d0*/  FADD.FTZ R65, R29, R65 ;  /* 0x000000411d417221 */ /* 0x000fcc0000010000 */
[----:B------:R-:W-:Y:S01]  /*b2e0*/  HMMA.16816.F32 R44, R52, R34, R44 ;  /* 0x00000022342c723c */ /* 0x000fe2000000182c */
[----:B-----5:R-:W-:Y:S01]  /*b2f0*/  F2FP.PACK_AB R146, R252, R30 ;  /* 0x0000001efc92723e */ /* 0x020fe200000000ff */
[----:B------:R-:W-:-:S04]  /*b300*/  FADD.FTZ R65, R30, R65 ;  /* 0x000000411e417221 */ /* 0x000fc80000010000 */
[----:B------:R-:W-:Y:S02]  /*b310*/  FADD.FTZ R252, R252, R65 ;  /* 0x00000041fcfc7221 */ /* 0x000fe40000010000 */
[C---:B------:R-:W-:Y:S08]  /*b320*/  HMMA.16816.F32 R160, R144.reuse, R156, R24 ;  /* 0x0000009c90a0723c */ /* 0x040ff00000001818 */
[----:B------:R-:W-:Y:S01]  /*b330*/  HMMA.16816.F32 R156, R144, R158, R20 ;  /* 0x0000009e909c723c */ /* 0x000fe20000001814 */
[----:B------:R-:W1:Y:S07]  /*b340*/  LDSM.16.MT88.4 R20, [R232+0x11800] ;  /* 0x01180000e814783b */ /* 0x000e6e0000004200 */
[C---:B----4-:R-:W-:Y:S08]  /*b350*/  HMMA.16816.F32 R40, R52.reuse, R48, R40 ;  /* 0x000000303428723c */ /* 0x050ff00000001828 */
[----:B------:R-:W-:Y:S08]  /*b360*/  HMMA.16816.F32 R36, R52, R50, R36 ;  /* 0x000000323424723c */ /* 0x000ff00000001824 */
[C---:B------:R-:W-:Y:S08]  /*b370*/  HMMA.16816.F32 R152, R144.reuse, R132, R16 ;  /* 0x000000849098723c */ /* 0x040ff00000001810 */
[C---:B------:R-:W-:Y:S08]  /*b380*/  HMMA.16816.F32 R136, R144.reuse, R148, R8 ;  /* 0x000000949088723c */ /* 0x040ff00000001808 */
[C---:B------:R-:W-:Y:S08]  /*b390*/  HMMA.16816.F32 R132, R144.reuse, R134, R12 ;  /* 0x000000869084723c */ /* 0x040ff0000000180c */
[C---:B------:R-:W-:Y:S08]  /*b3a0*/  HMMA.16816.F32 R148, R144.reuse, R150, R44 ;  /* 0x000000969094723c */ /* 0x040ff0000000182c */
[C---:B-1----:R-:W-:Y:S08]  /*b3b0*/  HMMA.16816.F32 R140, R144.reuse, R20, R40 ;  /* 0x00000014908c723c */ /* 0x042ff00000001828 */
[----:B------:R-:W-:Y:S01]  /*b3c0*/  HMMA.16816.F32 R144, R144, R22, R36 ;  /* 0x000000169090723c */ /* 0x000fe20000001824 */
[----:B------:R-:W-:Y:S07]  /*b3d0*/  @!UPT UIADD3 URZ, URZ, URZ, URZ ;  /* 0x0000003f3f3ff290 */ /* 0x000fee000fffe03f */
[----:B------:R-:W-:Y:S11]  /*b3e0*/  @!P3 BRA `(.L_x_1531) ;  /* 0x00007c200000b947 */ /* 0x000ff60003800000 */
        /* <DEDUP_REMOVED lines=8> */
[----:B------:R-:W-:-:S06]  /*b470*/  UIADD3 UR12, UR4, 0x100, URZ ;  /* 0x00000100040c7890 */ /* 0x000fcc000fffe03f */
[----:B------:R-:W-:Y:S01]  /*b480*/  IMAD.U32 R8, RZ, RZ, UR12 ;  /* 0x0000000cff087e24 */ /* 0x000fe2000f8e00ff */
[----:B-1----:R-:W1:Y:S04]  /*b490*/  MUFU.RCP R4, R4 ;  /* 0x0000000400047308 */ /* 0x002e680000001000 */
[----:B------:R-:W-:-:S04]  /*b4a0*/  IABS R8, R8 ;  /* 0x0000000800087213 */ /* 0x000fc80000000000 */
[----:B------:R-:W2:Y:S01]  /*b4b0*/  R2UR UR11, R8 ;  /* 0x00000000080b73c2 */ /* 0x000ea200000e0000 */
[----:B-1----:R-:W-:-:S06]  /*b4c0*/  IADD3 R4, R4, 0xffffffe, RZ ;  /* 0x0ffffffe04047810 */ /* 0x002fcc0007ffe0ff */
[----:B------:R-:W1:Y:S02]  /*b4d0*/  F2I.FTZ.U32.TRUNC.NTZ R4, R4 ;  /* 0x0000000400047305 */ /* 0x000e64000021f000 */
[----:B-1----:R1:W3:Y:S02]  /*b4e0*/  R2UR UR27, R4 ;  /* 0x00000000041b73c2 */ /* 0x0022e400000e0000 */
[----:B-1----:R-:W-:Y:S01]  /*b4f0*/  MOV R4, UR4 ;  /* 0x0000000400047c02 */ /* 0x002fe20008000f00 */
[----:B---3--:R-:W-:-:S03]  /*b500*/  UIADD3 UR5, URZ, -UR27, URZ ;  /* 0x8000001b3f057290 */ /* 0x008fc6000fffe03f */
        /* <DEDUP_REMOVED lines=18> */
[----:B------:R-:W-:Y:S02]  /*b630*/  ULOP3.LUT UR4, UR4, UR5, URZ, 0x3c, !UPT ;  /* 0x0000000504047292 */ /* 0x000fe4000f8e3c3f */
[----:B------:R-:W-:Y:S02]  /*b640*/  @!UP2 UIADD3 UR25, UR25, 0x1, URZ ;  /* 0x000000011919a890 */ /* 0x000fe4000fffe03f */
[----:B------:R-:W-:Y:S02]  /*b650*/  UISETP.GE.AND UP0, UPT, UR4, URZ, UPT ;  /* 0x0000003f0400728c */ /* 0x000fe4000bf06270 */
[----:B------:R-:W-:-:S02]  /*b660*/  @!UP1 UIADD3 UR6, UR6, -UR8, URZ ;  /* 0x8000000806069290 */ /* 0x000fc4000fffe03f */
[----:B------:R-:W-:Y:S02]  /*b670*/  @!UP1 UIADD3 UR13, UR13, 0x1, URZ ;  /* 0x000000010d0d9890 */ /* 0x000fe4000fffe03f */
[----:B------:R-:W-:Y:S02]  /*b680*/  UISETP.GE.U32.AND UP3, UPT, UR6, UR8, UPT ;  /* 0x000000080600728c */ /* 0x000fe4000bf66070 */
[----:B------:R-:W-:Y:S02]  /*b690*/  UISETP.GE.AND UP1, UPT, UR12, URZ, UPT ;  /* 0x0000003f0c00728c */ /* 0x000fe4000bf26270 */
[----:B------:R-:W-:Y:S02]  /*b6a0*/  @UP4 UIADD3 UR25, UR25, 0x1, URZ ;  /* 0x0000000119194890 */ /* 0x000fe4000fffe03f */
[----:B------:R-:W-:Y:S02]  /*b6b0*/  UISETP.NE.AND UP2, UPT, URZ, UR5, UPT ;  /* 0x000000053f00728c */ /* 0x000fe4000bf45270 */
[----:B------:R-:W-:-:S03]  /*b6c0*/  ULOP3.LUT UR4, URZ, UR5, URZ, 0x33, !UPT ;  /* 0x000000053f047292 */ /* 0x000fc6000f8e333f */
[----:B------:R-:W-:Y:S02]  /*b6d0*/  @UP3 UIADD3 UR13, UR13, 0x1, URZ ;  /* 0x000000010d0d3890 */ /* 0x000fe4000fffe03f */
[----:B------:R-:W-:Y:S02]  /*b6e0*/  @!UP1 UIADD3 UR25, -UR25, URZ, URZ ;  /* 0x0000003f19199290 */ /* 0x000fe4000fffe13f */
[----:B------:R-:W-:Y:S02]  /*b6f0*/  @!UP0 UIADD3 UR13, -UR13, URZ, URZ ;  /* 0x0000003f0d0d8290 */ /* 0x000fe4000fffe13f */
[----:B------:R-:W-:Y:S02]  /*b700*/  USEL UR25, UR4, UR25, !UP2 ;  /* 0x0000001904197287 */ /* 0x000fe4000d000000 */
[----:B------:R-:W-:Y:S02]  /*b710*/  USEL UR4, UR4, UR13, !UP2 ;  /* 0x0000000d04047287 */ /* 0x000fe4000d000000 */
[----:B------:R-:W-:-:S02]  /*b720*/  UIMAD.WIDE UR8, UR25, 0x4, UR18 ;  /* 0x00000004190878a5 */ /* 0x000fc4000f8e0212 */
[----:B------:R-:W-:-:S04]  /*b730*/  UIMAD.WIDE UR12, UR4, 0x4, UR18 ;  /* 0x00000004040c78a5 */ /* 0x000fc8000f8e0212 */
[----:B------:R-:W-:Y:S01]  /*b740*/  IMAD.U32 R10, RZ, RZ, UR8 ;  /* 0x00000008ff0a7e24 */ /* 0x000fe2000f8e00ff */
[----:B------:R-:W-:Y:S01]  /*b750*/  MOV R11, UR9 ;  /* 0x00000009000b7c02 */ /* 0x000fe20008000f00 */
[----:B------:R-:W-:Y:S01]  /*b760*/  IMAD.U32 R8, RZ, RZ, UR12 ;  /* 0x0000000cff087e24 */ /* 0x000fe2000f8e00ff */
[----:B------:R-:W-:-:S03]  /*b770*/  MOV R9, UR13 ;  /* 0x0000000d00097c02 */ /* 0x000fc60008000f00 */
[----:B------:R1:W2:Y:S04]  /*b780*/  LDG.E R4, [R10.64] ;  /* 0x000000140a047981 */ /* 0x0002a8000c1e1900 */
[----:B------:R-:W2:Y:S01]  /*b790*/  LDG.E R8, [R8.64] ;  /* 0x0000001408087981 */ /* 0x000ea2000c1e1900 */
[----:B------:R-:W-:-:S04]  /*b7a0*/  UIADD3 UR8, UR25, -UR4, URZ ;  /* 0x8000000419087290 */ /* 0x000fc8000fffe03f */
[----:B------:R-:W-:-:S03]  /*b7b0*/  UIMAD UR8, UR8, UR5, -0x100 ;  /* 0xffffff00080874a4 */ /* 0x000fc6000f8e0205 */
[----:B------:R-:W-:Y:S02]  /*b7c0*/  ULDC.64 UR4, c[0x0][0x1a0] ;  /* 0x0000680000047ab9 */ /* 0x000fe40000000a00 */
[----:B------:R-:W-:Y:S02]  /*b7d0*/  USHF.R.S32.HI UR6, URZ, 0x1f, UR8 ;  /* 0x0000001f3f067899 */ /* 0x000fe40008011408 */
[----:B------:R-:W-:Y:S02]  /*b7e0*/  UIMAD.WIDE.U32 UR12, UR8, UR4, URZ ;  /* 0x00000004080c72a5 */ /* 0x000fe4000f8e003f */
[----:B------:R-:W-:-:S04]  /*b7f0*/  UIMAD UR6, UR6, UR4, URZ ;  /* 0x00000004060672a4 */ /* 0x000fc8000f8e023f */
[----:B------:R-:W-:Y:S01]  /*b800*/  UIMAD UR5, UR8, UR5, UR6 ;  /* 0x00000005080572a4 */ /* 0x000fe2000f8e0206 */
[----:B-1----:R-:W-:-:S03]  /*b810*/  IMAD.U32 R11, RZ, RZ, UR13 ;  /* 0x0000000dff0b7e24 */ /* 0x002fc6000f8e00ff */
[----:B------:R-:W-:Y:S01]  /*b820*/  UIADD3 UR5, UR13, UR5, URZ ;  /* 0x000000050d057290 */ /* 0x000fe2000fffe03f */
[----:B------:R-:W-:-:S05]  /*b830*/  MOV R10, UR12 ;  /* 0x0000000c000a7c02 */ /* 0x000fca0008000f00 */
        /* <DEDUP_REMOVED lines=8> */
.L_x_1532:
[----:B------:R-:W-:-:S04]  /*b8c0*/  ULEA UR4, -UR10, URZ, 0x8 ;  /* 0x0000003f0a047291 */ /* 0x000fc8000f8e413f */
[----:B------:R-:W-:Y:S02]  /*b8d0*/  USHF.R.S32.HI UR5, URZ, 0x1f, UR4 ;  /* 0x0000001f3f057899 */ /* 0x000fe40008011404 */
[----:B------:R-:W-:-:S04]  /*b8e0*/  MOV R8, UR4 ;  /* 0x0000000400087c02 */ /* 0x000fc80008000f00 */
[----:B------:R-:W-:Y:S02]  /*b8f0*/  MOV R4, UR5 ;  /* 0x0000000500047c02 */ /* 0x000fe40008000f00 */
.L_x_1533:
[----:B------:R-:W-:Y:S01]  /*b900*/  ISETP.GE.AND P0, PT, R244, c[0x0][0x220], PT ;  /* 0x00008800f4007a0c */ /* 0x000fe20003f06270 */
[----:B------:R-:W-:Y:S01]  /*b910*/  IMAD.U32 R9, RZ, RZ, UR10 ;  /* 0x0000000aff097e24 */ /* 0x000fe2000f8e00ff */
[C---:B------:R-:W-:Y:S01]  /*b920*/  LEA R177, P3, R8.reuse, R177, 0x1 ;  /* 0x000000b108b17211 */ /* 0x040fe200078608ff */
[----:B------:R-:W-:Y:S01]  /*b930*/  IMAD.U32 R7, RZ, RZ, UR10 ;  /* 0x0000000aff077e24 */ /* 0x000fe2000f8e00ff */
[----:B------:R-:W-:Y:S01]  /*b940*/  USHF.L.U32 UR5, UR15, 0x8, URZ ;  /* 0x000000080f057899 */ /* 0x000fe2000800063f */
[----:B------:R-:W-:Y:S01]  /*b950*/  IMAD.U32 R11, RZ, RZ, UR10 ;  /* 0x0000000aff0b7e24 */ /* 0x000fe2000f8e00ff */
[----:B------:R-:W-:Y:S01]  /*b960*/  LEA.HI.X R176, R8, R5, R4, 0x1, P3 ;  /* 0x0000000508b07211 */ /* 0x000fe200018f0c04 */
[----:B------:R-:W-:Y:S01]  /*b970*/  IMAD.U32 R30, RZ, RZ, UR10 ;  /* 0x0000000aff1e7e24 */ /* 0x000fe2000f8e00ff */
[----:B------:R-:W-:Y:S01]  /*b980*/  UISETP.GT.AND UP0, UPT, UR15, UR7, UPT ;  /* 0x000000070f00728c */ /* 0x000fe2000bf04270 */
[----:B------:R-:W-:Y:S02]  /*b990*/  IMAD.U32 R46, RZ, RZ, UR10 ;  /* 0x0000000aff2e7e24 */ /* 0x000fe4000f8e00ff */
[----:B------:R-:W-:-:S02]  /*b9a0*/  IMAD.U32 R44, RZ, RZ, UR10 ;  /* 0x0000000aff2c7e24 */ /* 0x000fc4000f8e00ff */
[----:B------:R-:W-:Y:S01]  /*b9b0*/  @!P0 IMAD.MOV.U32 R10, RZ, RZ, c[0x0][0x1a4] ;  /* 0x00006900ff0a8624 */ /* 0x000fe200078e00ff */
[-C--:B------:R-:W-:Y:S01]  /*b9c0*/  @!P0 LEA R9, P1, R9, R6.reuse, 0x5 ;  /* 0x0000000609098211 */ /* 0x080fe200078228ff */
[----:B------:R-:W-:Y:S01]  /*b9d0*/  @!P0 IMAD.MOV.U32 R12, RZ, RZ, c[0x0][0x1a4] ;  /* 0x00006900ff0c8624 */ /* 0x000fe200078e00ff */
[----:B------:R-:W-:Y:S01]  /*b9e0*/  @P0 STS.128 [R243+0xa000], RZ ;  /* 0x00a000fff3000388 */ /* 0x000fe20000000c00 */
[--C-:B------:R-:W-:Y:S01]  /*b9f0*/  @!P0 IMAD.MOV.U32 R13, RZ, RZ, R203.reuse ;  /* 0x000000ffff0d8224 */ /* 0x100fe200078e00cb */
[-C--:B------:R-:W-:Y:S01]  /*ba00*/  @!P0 LEA.HI.X R7, R7, R203.reuse, R10, 0x5, P1 ;  /* 0x000000cb07078211 */ /* 0x080fe200008f2c0a */
[----:B------:R-:W-:Y:S01]  /*ba10*/  IMAD.U32 R10, RZ, RZ, UR10 ;  /* 0x0000000aff0a7e24 */ /* 0x000fe2000f8e00ff */
[----:B------:R-:W-:Y:S01]  /*ba20*/  @!P0 LEA R11, P1, R11, R6, 0x6 ;  /* 0x000000060b0b8211 */ /* 0x000fe200078230ff */
[----:B------:R-:W-:Y:S02]  /*ba30*/  @!P0 IMAD.MOV.U32 R14, RZ, RZ, R6 ;  /* 0x000000ffff0e8224 */ /* 0x000fe400078e0006 */
[----:B------:R-:W-:Y:S01]  /*ba40*/  @!P0 IMAD.MOV.U32 R15, RZ, RZ, R203 ;  /* 0x000000ffff0f8224 */ /* 0x000fe200078e00cb */
[----:B------:R-:W-:Y:S01]  /*ba50*/  @!P0 LEA.HI.X R10, R10, R203, R12, 0x6, P1 ;  /* 0x000000cb0a0a8211 */ /* 0x000fe200008f340c */
[----:B------:R-:W-:-:S02]  /*ba60*/  @!P0 IMAD.MOV.U32 R12, RZ, RZ, R6 ;  /* 0x000000ffff0c8224 */ /* 0x000fc400078e0006 */
[----:B------:R-:W-:-:S04]  /*ba70*/  @!P0 IMAD.WIDE.U32 R46, R46, 0x60, R14 ;  /* 0x000000602e2e8825 */ /* 0x000fc800078e000e */
[----:B------:R-:W-:-:S04]  /*ba80*/  @!P0 IMAD.WIDE.U32 R30, R30, 0x50, R12 ;  /* 0x000000501e1e8825 */ /* 0x000fc800078e000c */
[----:B------:R-:W-:Y:S02]  /*ba90*/  IMAD.U32 R13, RZ, RZ, UR10 ;  /* 0x0000000aff0d7e24 */ /* 0x000fe4000f8e00ff */
[----:B------:R-:W-:Y:S02]  /*baa0*/  IMAD.U32 R12, RZ, RZ, UR10 ;  /* 0x0000000aff0c7e24 */ /* 0x000fe4000f8e00ff */
[----:B------:R-:W-:Y:S01]  /*bab0*/  @!P0 IMAD.MOV.U32 R14, RZ, RZ, c[0x0][0x1a4] ;  /* 0x00006900ff0e8624 */ /* 0x000fe200078e00ff */
[----:B------:R-:W-:Y:S01]  /*bac0*/  @!P0 LEA R13, P1, R13, R6, 0x7 ;  /* 0x000000060d0d8211 */ /* 0x000fe200078238ff */
[----:B------:R-:W-:Y:S02]  /*bad0*/  IMAD.U32 R42, RZ, RZ, UR10 ;  /* 0x0000000aff2a7e24 */ /* 0x000fe4000f8e00ff */
[----:B------:R-:W-:Y:S01]  /*bae0*/  @!P0 IMAD.MOV.U32 R16, RZ, RZ, R6 ;  /* 0x000000ffff108224 */ /* 0x000fe200078e0006 */
[----:B------:R-:W-:Y:S01]  /*baf0*/  @!P0 LEA.HI.X R12, R12, R203, R14, 0x7, P1 ;  /* 0x000000cb0c0c8211 */ /* 0x000fe200008f3c0e */
[----:B------:R-:W-:-:S02]  /*bb00*/  @!P0 IMAD.MOV.U32 R17, RZ, RZ, R203 ;  /* 0x000000ffff118224 */ /* 0x000fc400078e00cb */
[----:B------:R-:W-:Y:S02]  /*bb10*/  IMAD.U32 R40, RZ, RZ, UR10 ;  /* 0x0000000aff287e24 */ /* 0x000fe4000f8e00ff */
[----:B------:R-:W-:Y:S02]  /*bb20*/  @!P0 IMAD.MOV.U32 R14, RZ, RZ, R6 ;  /* 0x000000ffff0e8224 */ /* 0x000fe400078e0006 */
[----:B------:R-:W-:Y:S02]  /*bb30*/  IMAD.U32 R34, RZ, RZ, UR10 ;  /* 0x0000000aff227e24 */ /* 0x000fe4000f8e00ff */
[----:B------:R-:W-:Y:S02]  /*bb40*/  IMAD.U32 R18, RZ, RZ, UR10 ;  /* 0x0000000aff127e24 */ /* 0x000fe4000f8e00ff */
[----:B------:R-:W-:-:S04]  /*bb50*/  @!P0 IMAD.WIDE.U32 R44, R44, 0x70, R16 ;  /* 0x000000702c2c8825 */ /* 0x000fc800078e0010 */
[----:B------:R-:W-:-:S04]  /*bb60*/  @!P0 IMAD.WIDE.U32 R42, R42, 0x90, R14 ;  /* 0x000000902a2a8825 */ /* 0x000fc800078e000e */
[----:B------:R-:W-:-:S04]  /*bb70*/  @!P0 IMAD.WIDE.U32 R40, R40, 0xa0, R14 ;  /* 0x000000a028288825 */ /* 0x000fc800078e000e */
[----:B------:R-:W-:-:S04]  /*bb80*/  @!P0 IMAD.WIDE.U32 R34, R34, 0xb0, R14 ;  /* 0x000000b022228825 */ /* 0x000fc800078e000e */
[----:B------:R-:W-:-:S04]  /*bb90*/  @!P0 IMAD.WIDE.U32 R18, R18, 0xc0, R14 ;  /* 0x000000c012128825 */ /* 0x000fc800078e000e */
[----:B------:R-:W-:Y:S02]  /*bba0*/  IMAD.U32 R16, RZ, RZ, UR10 ;  /* 0x0000000aff107e24 */ /* 0x000fe4000f8e00ff */
[----:B------:R-:W-:Y:S02]  /*bbb0*/  IMAD.U32 R14, RZ, RZ, UR10 ;  /* 0x0000000aff0e7e24 */ /* 0x000fe4000f8e00ff */
[--C-:B------:R-:W-:Y:S02]  /*bbc0*/  @!P0 IMAD.MOV.U32 R20, RZ, RZ, R6.reuse ;  /* 0x000000ffff148224 */ /* 0x100fe400078e0006 */
[----:B------:R-:W-:Y:S02]  /*bbd0*/  @!P0 IMAD.MOV.U32 R21, RZ, RZ, R203 ;  /* 0x000000ffff158224 */ /* 0x000fe400078e00cb */
[----:B------:R-:W-:Y:S02]  /*bbe0*/  IMAD.U32 R24, RZ, RZ, UR10 ;  /* 0x0000000aff187e24 */ /* 0x000fe4000f8e00ff */
[----:B------:R-:W-:-:S02]  /*bbf0*/  @!P0 IMAD.MOV.U32 R202, RZ, RZ, R6 ;  /* 0x000000ffffca8224 */ /* 0x000fc400078e0006 */
[----:B------:R-:W-:-:S04]  /*bc00*/  @!P0 IMAD.WIDE.U32 R16, R16, 0xd0, R20 ;  /* 0x000000d010108825 */ /* 0x000fc800078e0014 */
[----:B------:R-:W-:Y:S01]  /*bc10*/  @!P0 IMAD.WIDE.U32 R14, R14, 0xe0, R20 ;  /* 0x000000e00e0e8825 */ /* 0x000fe200078e0014 */
[----:B------:R-:W-:-:S03]  /*bc20*/  @!P0 IADD3 R20, P2, P1, R8, UR24, R6 ;  /* 0x0000001808148c10 */ /* 0x000fc6000f95e006 */
[----:B------:R-:W-:Y:S02]  /*bc30*/  @!P0 IMAD.MOV.U32 R22, RZ, RZ, R6 ;  /* 0x000000ffff168224 */ /* 0x000fe400078e0006 */
[----:B------:R-:W-:Y:S01]  /*bc40*/  @!P0 IMAD.WIDE.U32 R24, R24, 0x30, R202 ;  /* 0x0000003018188825 */ /* 0x000fe200078e00ca */
[--C-:B------:R-:W-:Y:S02]  /*bc50*/  @!P0 IADD3.X R202, R4, UR14, R203.reuse, P2, P1 ;  /* 0x0000000e04ca8c10 */ /* 0x100fe400097e24cb */
[C---:B------:R-:W-:Y:S01]  /*bc60*/  @!P0 LEA R38, P2, R20.reuse, c[0x0][0x170], 0x1 ;  /* 0x00005c0014268a11 */ /* 0x040fe200078408ff */
[----:B------:R-:W-:Y:S02]  /*bc70*/  IMAD.U32 R36, RZ, RZ, UR10 ;  /* 0x0000000aff247e24 */ /* 0x000fe4000f8e00ff */
[----:B------:R-:W-:Y:S01]  /*bc80*/  @!P0 IMAD.MOV.U32 R23, RZ, RZ, R203 ;  /* 0x000000ffff178224 */ /* 0x000fe200078e00cb */
[----:B------:R-:W-:Y:S01]  /*bc90*/  @!P0 LEA.HI.X R39, R20, c[0x0][0x174], R202, 0x1, P2 ;  /* 0x00005d0014278a11 */ /* 0x000fe200010f0cca */
[----:B------:R-:W-:Y:S01]  /*bca0*/  @!P0 IMAD.MOV.U32 R6, RZ, RZ, c[0x0][0x1a4] ;  /* 0x00006900ff068624 */ /* 0x000fe200078e00ff */
[----:B------:R-:W-:Y:S01]  /*bcb0*/  @!P0 IADD3 R28, P2, R8, R44, RZ ;  /* 0x0000002c081c8210 */ /* 0x000fe20007f5e0ff */
[----:B------:R-:W-:Y:S01]  /*bcc0*/  @!P0 IMAD.WIDE.U32 R36, R36, 0xf0, R22 ;  /* 0x000000f024248825 */ /* 0x000fe200078e0016 */
[----:B------:R-:W-:-:S03]  /*bcd0*/  @!P0 IADD3 R22, P1, R8, R24, RZ ;  /* 0x0000001808168210 */ /* 0x000fc60007f3e0ff */
[----:B------:R-:W-:Y:S02]  /*bce0*/  @!P0 IMAD R6, R6, 0x30, RZ ;  /* 0x0000003006068824 */ /* 0x000fe400078e02ff */
[----:B------:R-:W-:Y:S02]  /*bcf0*/  @!P0 IMAD.MOV.U32 R26, RZ, RZ, R177 ;  /* 0x000000ffff1a8224 */ /* 0x000fe400078e00b1 */
[----:B------:R-:W-:Y:S01]  /*bd00*/  @!P0 IMAD.MOV.U32 R27, RZ, RZ, R176 ;  /* 0x000000ffff1b8224 */ /* 0x000fe200078e00b0 */
[----:B------:R-:W-:Y:S01]  /*bd10*/  @!P0 IADD3.X R21, R4, R25, R6, P1, !PT ;  /* 0x0000001904158210 */ /* 0x000fe20000ffe406 */
[----:B------:R-:W-:Y:S01]  /*bd20*/  @!P0 IMAD.MOV.U32 R23, RZ, RZ, c[0x0][0x1a4] ;  /* 0x00006900ff178624 */ /* 0x000fe200078e00ff */
[----:B------:R-:W-:Y:S01]  /*bd30*/  @!P0 IADD3 R24, P1, R8, R30, RZ ;  /* 0x0000001e08188210 */ /* 0x000fe20007f3e0ff */
[----:B------:R-:W-:Y:S01]  /*bd40*/  @!P0 IMAD.MOV.U32 R29, RZ, RZ, c[0x0][0x1a4] ;  /* 0x00006900ff1d8624 */ /* 0x000fe200078e00ff */
[----:B------:R-:W-:Y:S01]  /*bd50*/  @!PT LDS RZ, [RZ] ;  /* 0x00000000fffff984 */ /* 0x000fe20000000800 */
[----:B------:R-:W-:Y:S01]  /*bd60*/  @!PT LDS RZ, [RZ] ;  /* 0x00000000fffff984 */ /* 0x000fe20000000800 */
[----:B------:R-:W-:Y:S01]  /*bd70*/  @!PT LDS RZ, [RZ] ;  /* 0x00000000fffff984 */ /* 0x000fe20000000800 */
[----:B------:R1:W-:Y:S01]  /*bd80*/  @!P0 LDGSTS.E.BYPASS.LTC128B.128 [R243+0xa000], [R26.64] ;  /* 0x0a0000001af38fae */ /* 0x0003e2000b901d54 */
[----:B------:R-:W-:-:S02]  /*bd90*/  @!P0 IMAD R23, R23, 0x50, RZ ;  /* 0x0000005017178824 */ /* 0x000fc400078e02ff */
[----:B------:R-:W-:Y:S01]  /*bda0*/  @!P0 IMAD.MOV.U32 R25, RZ, RZ, c[0x0][0x1a4] ;  /* 0x00006900ff198624 */ /* 0x000fe200078e00ff */
[----:B------:R-:W-:Y:S01]  /*bdb0*/  @P0 STS.128 [R243+0xa800], RZ ;  /* 0x00a800fff3000388 */ /* 0x000fe20000000c00 */
[----:B------:R-:W-:Y:S01]  /*bdc0*/  @!P0 IMAD R29, R29, 0x90, RZ ;  /* 0x000000901d1d8824 */ /* 0x000fe200078e02ff */
        /* <DEDUP_REMOVED lines=8> */
[----:B------:R-:W-:Y:S01]  /*be50*/  @!P0 IMAD R25, R25, 0x60, RZ ;  /* 0x0000006019198824 */ /* 0x000fe200078e02ff */
[----:B------:R-:W-:Y:S01]  /*be60*/  @!P0 IADD3.X R29, R4, R43, R29, P1, !PT ;  /* 0x0000002b041d8210 */ /* 0x000fe20000ffe41d */
[----:B------:R-:W-:Y:S01]  /*be70*/  @!P0 IMAD R31, R31, 0xa0, RZ ;  /* 0x000000a01f1f8824 */ /* 0x000fe200078e02ff */
[----:B------:R-:W-:Y:S01]  /*be80*/  @!P0 IADD3 R34, P1, R8, R34, RZ ;  /* 0x0000002208228210 */ /* 0x000fe20007f3e0ff */
[----:B------:R-:W-:Y:S01]  /*be90*/  @!P0 IMAD.MOV.U32 R6, RZ, RZ, c[0x0][0x1a4] ;  /* 0x00006900ff068624 */ /* 0x000fe200078e00ff */
[----:B------:R-:W-:Y:S01]  /*bea0*/  @P0 STS.128 [R243+0xb000], RZ ;  /* 0x00b000fff3000388 */ /* 0x000fe20000000c00 */
[----:B------:R-:W-:-:S02]  /*beb0*/  @!P0 IMAD.MOV.U32 R20, RZ, RZ, c[0x0][0x1a4] ;  /* 0x00006900ff148624 */ /* 0x000fc400078e00ff */
[----:B------:R-:W-:Y:S02]  /*bec0*/  @!P0 IMAD R33, R33, 0xb0, RZ ;  /* 0x000000b021218824 */ /* 0x000fe400078e02ff */
[----:B------:R-:W-:Y:S02]  /*bed0*/  @!P0 IMAD.MOV.U32 R5, RZ, RZ, c[0x0][0x1a4] ;  /* 0x00006900ff058624 */ /* 0x000fe400078e00ff */
[----:B------:R-:W-:Y:S01]  /*bee0*/  @!P0 IMAD R6, R6, 0xc0, RZ ;  /* 0x000000c006068824 */ /* 0x000fe200078e02ff */
[----:B------:R-:W-:Y:S01]  /*bef0*/  @!P0 IADD3.X R33, R4, R35, R33, P1, !PT ;  /* 0x0000002304218210 */ /* 0x000fe20000ffe421 */
[----:B------:R-:W-:Y:S01]  /*bf00*/  @!P0 IMAD R20, R20, 0xd0, RZ ;  /* 0x000000d014148824 */ /* 0x000fe200078e02ff */
[C---:B------:R-:W-:Y:S01]  /*bf10*/  @!P0 IADD3 R14, P1, R8.reuse, R14, RZ ;  /* 0x0000000e080e8210 */ /* 0x040fe20007f3e0ff */
[----:B-1----:R-:W-:Y:S01]  /*bf20*/  @!P0 IMAD.MOV.U32 R27, RZ, RZ, c[0x0][0x1a4] ;  /* 0x00006900ff1b8624 */ /* 0x002fe200078e00ff */
[----:B------:R-:W-:Y:S01]  /*bf30*/  @!P0 IADD3 R26, P3, R8, R46, RZ ;  /* 0x0000002e081a8210 */ /* 0x000fe20007f7e0ff */
[----:B------:R-:W-:-:S02]  /*bf40*/  @!P0 IMAD R5, R5, 0xe0, RZ ;  /* 0x000000e005058824 */ /* 0x000fc400078e02ff */
[----:B------:R-:W-:Y:S01]  /*bf50*/  @!P0 IMAD R27, R27, 0x70, RZ ;  /* 0x000000701b1b8824 */ /* 0x000fe200078e02ff */
[----:B------:R-:W-:Y:S01]  /*bf60*/  @!P0 IADD3.X R25, R4, R25, R47, P3, !PT ;  /* 0x0000001904198210 */ /* 0x000fe20001ffe42f */
[----:B------:R-:W-:Y:S01]  /*bf70*/  IMAD.MOV.U32 R250, RZ, RZ, R212 ;  /* 0x000000fffffa7224 */ /* 0x000fe200078e00d4 */
[----:B------:R-:W-:Y:S02]  /*bf80*/  @!P0 IADD3 R18, P3, R8, R18, RZ ;  /* 0x0000001208128210 */ /* 0x000fe40007f7e0ff */
[----:B------:R-:W-:Y:S02]  /*bf90*/  @!P0 IADD3.X R27, R4, R45, R27, P2, !PT ;  /* 0x0000002d041b8210 */ /* 0x000fe400017fe41b */
[----:B------:R-:W-:Y:S02]  /*bfa0*/  @!P0 IADD3 R32, P2, R8, R40, RZ ;  /* 0x0000002808208210 */ /* 0x000fe40007f5e0ff */
[C---:B------:R-:W-:Y:S02]  /*bfb0*/  @!P0 IADD3.X R6, R4.reuse, R6, R19, P3, !PT ;  /* 0x0000000604068210 */ /* 0x040fe40001ffe413 */
[----:B------:R-:W-:-:S02]  /*bfc0*/  @!P0 IADD3.X R31, R4, R31, R41, P2, !PT ;  /* 0x0000001f041f8210 */ /* 0x000fc400017fe429 */
[C---:B------:R-:W-:Y:S02]  /*bfd0*/  @!P0 IADD3 R16, P2, R8.reuse, R16, RZ ;  /* 0x0000001008108210 */ /* 0x040fe40007f5e0ff */
[----:B------:R-:W-:Y:S02]  /*bfe0*/  @!P0 IADD3 R9, P3, R8, R9, RZ ;  /* 0x0000000908098210 */ /* 0x000fe40007f7e0ff */
[----:B------:R-:W-:Y:S01]  /*bff0*/  @!P0 IADD3.X R20, R4, R17, R20, P2, !PT ;  /* 0x0000001104148210 */ /* 0x000fe200017fe414 */
[----:B------:R-:W-:Y:S01]  /*c000*/  @!P0 IMAD.MOV.U32 R17, RZ, RZ, c[0x0][0x1a4] ;  /* 0x00006900ff118624 */ /* 0x000fe200078e00ff */
[----:B------:R-:W-:Y:S01]  /*c010*/  @!P0 IADD3 R11, P2, R8, R11, RZ ;  /* 0x0000000b080b8210 */ /* 0x000fe20007f5e0ff */
[C---:B------:R-:W-:Y:S01]  /*c020*/  @!P0 IMAD.X R7, R4.reuse, 0x1, R7, P3 ;  /* 0x0000000104078824 */ /* 0x040fe200018e0607 */
[----:B------:R-:W-:Y:S01]  /*c030*/  @!P0 IADD3.X R5, R4, R5, R15, P1, !PT ;  /* 0x0000000504058210 */ /* 0x000fe20000ffe40f */
[----:B------:R-:W-:Y:S01]  /*c040*/  @!P0 IMAD R17, R17, 0xf0, RZ ;  /* 0x000000f011118824 */ /* 0x000fe200078e02ff */
[----:B------:R-:W-:Y:S01]  /*c050*/  @!P0 IADD3 R13, P1, R8, R13, RZ ;  /* 0x0000000d080d8210 */ /* 0x000fe20007f3e0ff */
[----:B------:R-:W-:Y:S01]  /*c060*/  @!P0 IMAD.X R10, R4, 0x1, R10, P2 ;  /* 0x00000001040a8824 */ /* 0x000fe200010e060a */
[----:B------:R-:W-:-:S02]  /*c070*/  @!P0 LEA R40, P3, R11, c[0x0][0x170], 0x1 ;  /* 0x00005c000b288a11 */ /* 0x000fc400078608ff */
[----:B------:R-:W-:Y:S01]  /*c080*/  @!P0 LEA R42, P4, R9, c[0x0][0x170], 0x1 ;  /* 0x00005c00092a8a11 */ /* 0x000fe200078808ff */
[----:B------:R-:W-:Y:S01]  /*c090*/  @!P0 IMAD.X R12, R4, 0x1, R12, P1 ;  /* 0x00000001040c8824 */ /* 0x000fe200008e060c */
[----:B------:R-:W-:Y:S02]  /*c0a0*/  @!P0 IADD3 R8, P1, R8, R36, RZ ;  /* 0x0000002408088210 */ /* 0x000fe40007f3e0ff */
[----:B------:R-:W-:Y:S02]  /*c0b0*/  @!P0 LEA R36, P2, R13, c[0x0][0x170], 0x1 ;  /* 0x00005c000d248a11 */ /* 0x000fe400078408ff */
[----:B------:R-:W-:Y:S02]  /*c0c0*/  @!P0 LEA.HI.X R41, R11, c[0x0][0x174], R10, 0x1, P3 ;  /* 0x00005d000b298a11 */ /* 0x000fe400018f0c0a */
[----:B------:R-:W-:Y:S02]  /*c0d0*/  @!P0 LEA R44, P3, R22, c[0x0][0x170], 0x1 ;  /* 0x00005c00162c8a11 */ /* 0x000fe400078608ff */
[----:B------:R-:W-:-:S02]  /*c0e0*/  @!P0 IADD3.X R17, R4, R37, R17, P1, !PT ;  /* 0x0000002504118210 */ /* 0x000fc40000ffe411 */
[----:B------:R-:W-:Y:S02]  /*c0f0*/  @!P0 LEA.HI.X R43, R9, c[0x0][0x174], R7, 0x1, P4 ;  /* 0x00005d00092b8a11 */ /* 0x000fe400020f0c07 */
        /* <DEDUP_REMOVED lines=9> */
[----:B------:R-:W-:-:S02]  /*c190*/  @!P0 LEA.HI.X R13, R24, c[0x0][0x174], R23, 0x1, P2 ;  /* 0x00005d00180d8a11 */ /* 0x000fc400010f0c17 */
[----:B--2---:R-:W-:Y:S01]  /*c1a0*/  @!P0 LEA R38, P4, R28, c[0x0][0x170], 0x1 ;  /* 0x00005c001c268a11 */ /* 0x004fe200078808ff */
        /* <DEDUP_REMOVED lines=25> */
[----:B------:R-:W-:-:S02]  /*c340*/  @!P0 LEA R28, P2, R14, c[0x0][0x170], 0x1 ;  /* 0x00005c000e1c8a11 */ /* 0x000fc400078408ff */
[----:B------:R-:W-:Y:S01]  /*c350*/  @!P0 LEA.HI.X R33, R18, c[0x0][0x174], R6, 0x1, P4 ;  /* 0x00005d0012218a11 */ /* 0x000fe200020f0c06 */
[----:B------:R-:W-:Y:S01]  /*c360*/  @!PT LDS RZ, [RZ] ;  /* 0x00000000fffff984 */ /* 0x000fe20000000800 */
[----:B------:R-:W-:Y:S01]  /*c370*/  @!PT LDS RZ, [RZ] ;  /* 0x00000000fffff984 */ /* 0x000fe20000000800 */
[----:B------:R-:W-:Y:S01]  /*c380*/  @!PT LDS RZ, [RZ] ;  /* 0x00000000fffff984 */ /* 0x000fe20000000800 */
[----:B------:R4:W-:Y:S01]  /*c390*/  @!P0 LDGSTS.E.BYPASS.LTC128B.128 [R243+0xd000], [R10.64] ;  /* 0x0d0000000af38fae */ /* 0x0009e2000b901d54 */
[----:B------:R-:W-:Y:S02]  /*c3a0*/  @!P0 LEA R4, P1, R8, c[0x0][0x170], 0x1 ;  /* 0x00005c0008048a11 */ /* 0x000fe400078208ff */
        /* <DEDUP_REMOVED lines=49> */
[----:B------:R-:W4:Y:S04]  /*c6c0*/  LDSM.16.M88.4 R84, [R241+0x2000] ;  /* 0x00200000f154783b */ /* 0x000f280000000200 */
[----:B------:R-:W4:Y:S04]  /*c6d0*/  LDSM.16.M88.4 R60, [R241+0x3800] ;  /* 0x00380000f13c783b */ /* 0x000f280000000200 */
[----:B------:R-:W4:Y:S04]  /*c6e0*/  LDSM.16.M88.4 R76, [R241+0x2800] ;  /* 0x00280000f14c783b */ /* 0x000f280000000200 */
[----:B------:R-:W4:Y:S04]  /*c6f0*/  LDSM.16.M88.4 R68, [R241+0x3000] ;  /* 0x00300000f144783b */ /* 0x000f280000000200 */
[----:B------:R-:W4:Y:S04]  /*c700*/  LDSM.16.M88.4 R52, [R241+0x4000] ;  /* 0x00400000f134783b */ /* 0x000f280000000200 */
[----:B--2---:R-:W2:Y:S04]  /*c710*/  LDSM.16.M88.4 R44, [R241+0x4800] ;  /* 0x00480000f12c783b */ /* 0x004ea80000000200 */
[----:B-----5:R-:W5:Y:S04]  /*c720*/  LDSM.16.M88.4 R36, [R241+0x5000] ;  /* 0x00500000f124783b */ /* 0x020f680000000200 */
[----:B-1----:R-:W1:Y:S04]  /*c730*/  LDSM.16.M88.4 R28, [R241+0x5800] ;  /* 0x00580000f11c783b */ /* 0x002e680000000200 */
[----:B------:R-:W1:Y:S04]  /*c740*/  LDSM.16.M88.4 R20, [R241+0x6000] ;  /* 0x00600000f114783b */ /* 0x000e680000000200 */
[----:B---3--:R-:W3:Y:S04]  /*c750*/  LDSM.16.M88.4 R12, [R241+0x6800] ;  /* 0x00680000f10c783b */ /* 0x008ee80000000200 */
[----:B------:R-:W1:Y:S01]  /*c760*/  LDSM.16.M88.4 R4, [R241+0x7000] ;  /* 0x00700000f104783b */ /* 0x000e620000000200 */
[C---:B----4-:R-:W-:Y:S03]  /*c770*/  HMMA.16816.F32 R88, R116.reuse, R84, RZ ;  /* 0x000000547458723c */ /* 0x050fe600000018ff */
[----:B------:R-:W4:Y:S04]  /*c780*/  LDSM.16.M88.4 R188, [R241+0x7800] ;  /* 0x00780000f1bc783b */ /* 0x000f280000000200 */
[----:B------:R-:W1:Y:S01]  /*c790*/  LDSM.16.M88.4 R180, [R241+0x8000] ;  /* 0x00800000f1b4783b */ /* 0x000e620000000200 */
[C---:B------:R-:W-:Y:S03]  /*c7a0*/  HMMA.16816.F32 R84, R116.reuse, R86, RZ ;  /* 0x000000567454723c */ /* 0x040fe600000018ff */
[----:B------:R-:W1:Y:S04]  /*c7b0*/  LDSM.16.M88.4 R168, [R241+0x8800] ;  /* 0x00880000f1a8783b */ /* 0x000e680000000200 */
[----:B------:R-:W1:Y:S01]  /*c7c0*/  LDSM.16.M88.4 R124, [R241+0x9000] ;  /* 0x00900000f17c783b */ /* 0x000e620000000200 */
[C---:B------:R-:W-:Y:S03]  /*c7d0*/  HMMA.16816.F32 R64, R116.reuse, R60, RZ ;  /* 0x0000003c7440723c */ /* 0x040fe600000018ff */
[----:B------:R-:W1:Y:S04]  /*c7e0*/  LDSM.16.M88.4 R112, [R241+0x9800] ;  /* 0x00980000f170783b */ /* 0x000e680000000200 */
[----:B------:R-:W-:Y:S01]  /*c7f0*/  LDSM.16.M88.4 R100, [R200] ;  /* 0x00000000c864783b */ /* 0x000fe20000000200 */
[C---:B------:R-:W-:Y:S03]  /*c800*/  HMMA.16816.F32 R60, R116.reuse, R62, RZ ;  /* 0x0000003e743c723c */ /* 0x040fe600000018ff */
[----:B------:R-:W1:Y:S04]  /*c810*/  LDSM.16.M88.4 R108, [R235+0x2000] ;  /* 0x00200000eb6c783b */ /* 0x000e680000000200 */
[----:B------:R-:W1:Y:S01]  /*c820*/  LDSM.16.M88.4 R92, [R235+0x3800] ;  /* 0x00380000eb5c783b */ /* 0x000e620000000200 */
[C---:B------:R-:W-:Y:S03]  /*c830*/  HMMA.16816.F32 R80, R116.reuse, R76, RZ ;  /* 0x0000004c7450723c */ /* 0x040fe600000018ff */
[----:B------:R-:W3:Y:S04]  /*c840*/  LDSM.16.M88.4 R104, [R235+0x2800] ;  /* 0x00280000eb68783b */ /* 0x000ee80000000200 */
[----:B------:R-:W3:Y:S01]  /*c850*/  LDSM.16.M88.4 R96, [R235+0x3000] ;  /* 0x00300000eb60783b */ /* 0x000ee20000000200 */
[C---:B------:R-:W-:Y:S03]  /*c860*/  HMMA.16816.F32 R72, R116.reuse, R68, RZ ;  /* 0x000000447448723c */ /* 0x040fe600000018ff */
[----:B------:R-:W-:Y:S04]  /*c870*/  LDSM.16.M88.4 R208, [R235+0x5800] ;  /* 0x00580000ebd0783b */ /* 0x000fe80000000200 */
[----:B------:R-:W-:Y:S01]  /*c880*/  LDSM.16.M88.4 R204, [R235+0x6000] ;  /* 0x00600000ebcc783b */ /* 0x000fe20000000200 */
[C---:B------:R-:W-:Y:S03]  /*c890*/  HMMA.16816.F32 R56, R116.reuse, R52, RZ ;  /* 0x000000347438723c */ /* 0x040fe600000018ff */
[----:B------:R-:W-:Y:S04]  /*c8a0*/  LDSM.16.M88.4 R200, [R235+0x6800] ;  /* 0x00680000ebc8783b */ /* 0x000fe80000000200 */
[----:B------:R-:W-:Y:S01]  /*c8b0*/  LDSM.16.M88.4 R196, [R235+0x7000] ;  /* 0x00700000ebc4783b */ /* 0x000fe20000000200 */
[C---:B--2---:R-:W-:Y:S03]  /*c8c0*/  HMMA.16816.F32 R48, R116.reuse, R44, RZ ;  /* 0x0000002c7430723c */ /* 0x044fe600000018ff */
[----:B------:R-:W0:Y:S05]  /*c8d0*/  LDGDEPBAR ;  /* 0x00000000000079af */ /* 0x000e2a0000000000 */
[C---:B-----5:R-:W-:Y:S08]  /*c8e0*/  HMMA.16816.F32 R40, R116.reuse, R36, RZ ;  /* 0x000000247428723c */ /* 0x060ff000000018ff */
[C---:B-1----:R-:W-:Y:S08]  /*c8f0*/  HMMA.16816.F32 R32, R116.reuse, R28, RZ ;  /* 0x0000001c7420723c */ /* 0x042ff000000018ff */
[C---:B------:R-:W-:Y:S08]  /*c900*/  HMMA.16816.F32 R24, R116.reuse, R20, RZ ;  /* 0x000000147418723c */ /* 0x040ff000000018ff */
[C---:B---3--:R-:W-:Y:S08]  /*c910*/  HMMA.16816.F32 R16, R116.reuse, R12, RZ ;  /* 0x0000000c7410723c */ /* 0x048ff000000018ff */
        /* <DEDUP_REMOVED lines=43> */
[----:B------:R-:W-:Y:S07]  /*cbd0*/  LDSM.16.M88.4 R208, [R240] ;  /* 0x00000000f0d0783b */ /* 0x000fee0000000200 */
[C---:B------:R-:W-:Y:S01]  /*cbe0*/  HMMA.16816.F32 R180, R100.reuse, R94, R180 ;  /* 0x0000005e64b4723c */ /* 0x040fe200000018b4 */
[----:B------:R-:W3:Y:S07]  /*cbf0*/  LDSM.16.M88.4 R92, [R92] ;  /* 0x000000005c5c783b */ /* 0x000eee0000000200 */
[C---:B------:R-:W-:Y:S07]  /*cc00*/  HMMA.16816.F32 R24, R100.reuse, R204, R24 ;  /* 0x000000cc6418723c */ /* 0x040fee0000001818 */
[C---:B------:R-:W-:Y:S01]  /*cc10*/  IADD3 R204, R239.reuse, 0x1000, RZ ;  /* 0x00001000efcc7810 */ /* 0x040fe20007ffe0ff */
[C---:B------:R-:W-:Y:S05]  /*cc20*/  HMMA.16816.F32 R20, R100.reuse, R206, R20 ;  /* 0x000000ce6414723c */ /* 0x040fea0000001814 */
[----:B------:R-:W2:Y:S03]  /*cc30*/  LDSM.16.M88.4 R204, [R204] ;  /* 0x00000000cccc783b */ /* 0x000ea60000000200 */
[C---:B----4-:R-:W-:Y:S08]  /*cc40*/  HMMA.16816.F32 R40, R100.reuse, R104, R40 ;  /* 0x000000686428723c */ /* 0x050ff00000001828 */
[C---:B------:R-:W-:Y:S01]  /*cc50*/  HMMA.16816.F32 R36, R100.reuse, R106, R36 ;  /* 0x0000006a6424723c */ /* 0x040fe20000001824 */
[----:B------:R-:W4:Y:S07]  /*cc60*/  LDSM.16.M88.4 R104, [R235+0x9800] ;  /* 0x00980000eb68783b */ /* 0x000f2e0000000200 */
[C---:B-----5:R-:W-:Y:S08]  /*cc70*/  HMMA.16816.F32 R192, R100.reuse, R96, R192 ;  /* 0x0000006064c0723c */ /* 0x060ff000000018c0 */
[C---:B------:R-:W-:Y:S01]  /*cc80*/  HMMA.16816.F32 R188, R100.reuse, R98, R188 ;  /* 0x0000006264bc723c */ /* 0x040fe200000018bc */
[----:B------:R-:W5:Y:S07]  /*cc90*/  LDSM.16.M88.4 R96, [R239] ;  /* 0x00000000ef60783b */ /* 0x000f6e0000000200 */
[C---:B-1----:R-:W-:Y:S07]  /*cca0*/  HMMA.16816.F32 R172, R100.reuse, R112, R172 ;  /* 0x0000007064ac723c */ /* 0x042fee00000018ac */
[C---:B------:R-:W-:Y:S01]  /*ccb0*/  IADD3 R112, R239.reuse, 0x2800, RZ ;  /* 0x00002800ef707810 */ /* 0x040fe20007ffe0ff */
[C---:B--2---:R-:W-:Y:S07]  /*ccc0*/  HMMA.16816.F32 R128, R100.reuse, R108, R128 ;  /* 0x0000006c6480723c */ /* 0x044fee0000001880 */
[C---:B------:R-:W-:Y:S01]  /*ccd0*/  IADD3 R108, R239.reuse, 0x3000, RZ ;  /* 0x00003000ef6c7810 */ /* 0x040fe20007ffe0ff */
[C---:B------:R-:W-:Y:S01]  /*cce0*/  HMMA.16816.F32 R168, R100.reuse, R114, R168 ;  /* 0x0000007264a8723c */ /* 0x040fe200000018a8 */
[----:B------:R-:W1:Y:S07]  /*ccf0*/  LDSM.16.M88.4 R112, [R112] ;  /* 0x000000007070783b */ /* 0x000e6e0000000200 */
[----:B------:R-:W-:Y:S01]  /*cd00*/  HMMA.16816.F32 R124, R100, R110, R124 ;  /* 0x0000006e647c723c */ /* 0x000fe2000000187c */
[----:B------:R-:W2:Y:S07]  /*cd10*/  LDSM.16.M88.4 R108, [R108] ;  /* 0x000000006c6c783b */ /* 0x000eae0000000200 */
[C---:B---3--:R-:W-:Y:S08]  /*cd20*/  HMMA.16816.F32 R80, R208.reuse, R92, R80 ;  /* 0x0000005cd050723c */ /* 0x048ff00000001850 */
[----:B------:R-:W-:Y:S01]  /*cd30*/  HMMA.16816.F32 R76, R208, R94, R76 ;  /* 0x0000005ed04c723c */ /* 0x000fe2000000184c */
[----:B------:R-:W3:Y:S07]  /*cd40*/  LDSM.16.M88.4 R92, [R228] ;  /* 0x00000000e45c783b */ /* 0x000eee0000000200 */
[C---:B------:R-:W-:Y:S07]  /*cd50*/  HMMA.16816.F32 R16, R100.reuse, R200, R16 ;  /* 0x000000c86410723c */ /* 0x040fee0000001810 */
[C---:B------:R-:W-:Y:S01]  /*cd60*/  IADD3 R200, R239.reuse, 0x1800, RZ ;  /* 0x00001800efc87810 */ /* 0x040fe20007ffe0ff */
[C---:B------:R-:W-:Y:S07]  /*cd70*/  HMMA.16816.F32 R8, R100.reuse, R196, R8 ;  /* 0x000000c46408723c */ /* 0x040fee0000001808 */
[----:B------:R-:W-:Y:S01]  /*cd80*/  IADD3 R196, R239, 0x2000, RZ ;  /* 0x00002000efc47810 */ /* 0x000fe20007ffe0ff */
[----:B------:R-:W-:Y:S01]  /*cd90*/  HMMA.16816.F32 R12, R100, R202, R12 ;  /* 0x000000ca640c723c */ /* 0x000fe2000000180c */
[----:B------:R-:W1:Y:S07]  /*cda0*/  LDSM.16.M88.4 R200, [R200] ;  /* 0x00000000c8c8783b */ /* 0x000e6e0000000200 */
[C---:B------:R-:W-:Y:S08]  /*cdb0*/  HMMA.16816.F32 R72, R208.reuse, R204, R72 ;  /* 0x000000ccd048723c */ /* 0x040ff00000001848 */
[----:B------:R-:W-:Y:S01]  /*cdc0*/  HMMA.16816.F32 R68, R208, R206, R68 ;  /* 0x000000ced044723c */ /* 0x000fe20000001844 */
[----:B------:R-:W1:Y:S07]  /*cdd0*/  LDSM.16.M88.4 R204, [R227] ;  /* 0x00000000e3cc783b */ /* 0x000e6e0000000200 */
[C---:B------:R-:W-:Y:S01]  /*cde0*/  HMMA.16816.F32 R4, R100.reuse, R198, R4 ;  /* 0x000000c66404723c */ /* 0x040fe20000001804 */
[----:B------:R-:W2:Y:S07]  /*cdf0*/  LDSM.16.M88.4 R196, [R196] ;  /* 0x00000000c4c4783b */ /* 0x000eae0000000200 */
[C---:B----4-:R-:W-:Y:S08]  /*ce00*/  HMMA.16816.F32 R120, R100.reuse, R104, R120 ;  /* 0x000000686478723c */ /* 0x050ff00000001878 */
[----:B------:R-:W-:Y:S01]  /*ce10*/  HMMA.16816.F32 R116, R100, R106, R116 ;  /* 0x0000006a6474723c */ /* 0x000fe20000001874 */
[----:B------:R-:W4:Y:S04]  /*ce20*/  LDSM.16.M88.4 R100, [R230] ;  /* 0x00000000e664783b */ /* 0x000f280000000200 */
[----:B------:R-:W-:Y:S03]  /*ce30*/  LDSM.16.M88.4 R104, [R231] ;  /* 0x00000000e768783b */ /* 0x000fe60000000200 */
[C---:B-----5:R-:W-:Y:S08]  /*ce40*/  HMMA.16816.F32 R88, R208.reuse, R96, R88 ;  /* 0x00000060d058723c */ /* 0x060ff00000001858 */
[C---:B------:R-:W-:Y:S01]  /*ce50*/  HMMA.16816.F32 R84, R208.reuse, R98, R84 ;  /* 0x00000062d054723c */ /* 0x040fe20000001854 */
[----:B------:R-:W5:Y:S07]  /*ce60*/  LDSM.16.M88.4 R96, [R229] ;  /* 0x00000000e560783b */ /* 0x000f6e0000000200 */
[C---:B-1----:R-:W-:Y:S08]  /*ce70*/  HMMA.16816.F32 R48, R208.reuse, R112, R48 ;  /* 0x00000070d030723c */ /* 0x042ff00000001830 */
[C---:B------:R-:W-:Y:S01]  /*ce80*/  HMMA.16816.F32 R44, R208.reuse, R114, R44 ;  /* 0x00000072d02c723c */ /* 0x040fe2000000182c */
[----:B------:R-:W-:Y:S07]  /*ce90*/  LDSM.16.M88.4 R112, [R238] ;  /* 0x00000000ee70783b */ /* 0x000fee0000000200 */
[C---:B--2---:R-:W-:Y:S08]  /*cea0*/  HMMA.16816.F32 R40, R208.reuse, R108, R40 ;  /* 0x0000006cd028723c */ /* 0x044ff00000001828 */
[C---:B------:R-:W-:Y:S01]  /*ceb0*/  HMMA.16816.F32 R36, R208.reuse, R110, R36 ;  /* 0x0000006ed024723c */ /* 0x040fe20000001824 */
[----:B------:R-:W1:Y:S07]  /*cec0*/  LDSM.16.M88.4 R108, [R166] ;  /* 0x00000000a66c783b */ /* 0x000e6e0000000200 */
[C---:B---3--:R-:W-:Y:S08]  /*ced0*/  HMMA.16816.F32 R8, R208.reuse, R92, R8 ;  /* 0x0000005cd008723c */ /* 0x048ff00000001808 */
[C---:B------:R-:W-:Y:S01]  /*cee0*/  HMMA.16816.F32 R4, R208.reuse, R94, R4 ;  /* 0x0000005ed004723c */ /* 0x040fe20000001804 */
[----:B------:R-:W2:Y:S07]  /*cef0*/  LDSM.16.M88.4 R92, [R166+0x2000] ;  /* 0x00200000a65c783b */ /* 0x000eae0000000200 */
[C---:B------:R-:W-:Y:S08]  /*cf00*/  HMMA.16816.F32 R64, R208.reuse, R200, R64 ;  /* 0x000000c8d040723c */ /* 0x040ff00000001840 */
[C---:B------:R-:W-:Y:S01]  /*cf10*/  HMMA.16816.F32 R60, R208.reuse, R202, R60 ;  /* 0x000000cad03c723c */ /* 0x040fe2000000183c */
[----:B------:R-:W3:Y:S07]  /*cf20*/  LDSM.16.M88.4 R200, [R226] ;  /* 0x00000000e2c8783b */ /* 0x000eee0000000200 */
[C---:B------:R-:W-:Y:S01]  /*cf30*/  HMMA.16816.F32 R192, R208.reuse, R204, R192 ;  /* 0x000000ccd0c0723c */ /* 0x040fe200000018c0 */
[----:B------:R-:W1:Y:S07]  /*cf40*/  S2R R204, SR_TID.X ;  /* 0x0000000000cc7919 */ /* 0x000e6e0000002100 */
[C---:B------:R-:W-:Y:S08]  /*cf50*/  HMMA.16816.F32 R56, R208.reuse, R196, R56 ;  /* 0x000000c4d038723c */ /* 0x040ff00000001838 */
[C---:B----4-:R-:W-:Y:S08]  /*cf60*/  HMMA.16816.F32 R24, R208.reuse, R100, R24 ;  /* 0x00000064d018723c */ /* 0x050ff00000001818 */
[C---:B------:R-:W-:Y:S01]  /*cf70*/  HMMA.16816.F32 R20, R208.reuse, R102, R20 ;  /* 0x00000066d014723c */ /* 0x040fe20000001814 */
[----:B------:R-:W4:Y:S07]  /*cf80*/  LDSM.16.M88.4 R100, [R166+0x1000] ;  /* 0x00100000a664783b */ /* 0x000f2e0000000200 */
[C---:B-----5:R-:W-:Y:S08]  /*cf90*/  HMMA.16816.F32 R16, R208.reuse, R96, R16 ;  /* 0x00000060d010723c */ /* 0x060ff00000001810 */
[C---:B------:R-:W-:Y:S01]  /*cfa0*/  HMMA.16816.F32 R12, R208.reuse, R98, R12 ;  /* 0x00000062d00c723c */ /* 0x040fe2000000180c */
[----:B------:R-:W5:Y:S07]  /*cfb0*/  LDSM.16.M88.4 R96, [R166+0x1800] ;  /* 0x00180000a660783b */ /* 0x000f6e0000000200 */
[C---:B------:R-:W-:Y:S01]  /*cfc0*/  HMMA.16816.F32 R52, R208.reuse, R198, R52 ;  /* 0x000000c6d034723c */ /* 0x040fe20000001834 */
[----:B------:R-:W-:Y:S07]  /*cfd0*/  LDSM.16.M88.4 R196, [R225] ;  /* 0x00000000e1c4783b */ /* 0x000fee0000000200 */
[C---:B------:R-:W-:Y:S08]  /*cfe0*/  HMMA.16816.F32 R32, R208.reuse, R104, R32 ;  /* 0x00000068d020723c */ /* 0x040ff00000001820 */
[----:B------:R-:W-:Y:S01]  /*cff0*/  HMMA.16816.F32 R28, R208, R106, R28 ;  /* 0x0000006ad01c723c */ /* 0x000fe2000000181c */
[----:B------:R-:W4:Y:S07]  /*d000*/  LDSM.16.M88.4 R104, [R166+0x800] ;  /* 0x00080000a668783b */ /* 0x000f2e0000000200 */
[C---:B-1----:R-:W-:Y:S07]  /*d010*/  HMMA.16816.F32 R88, R112.reuse, R108, R88 ;  /* 0x0000006c7058723c */ /* 0x042fee0000001858 */
[----:B------:R-:W-:Y:S01]  /*d020*/  IMAD.SHL.U32 R108, R204, 0x2, RZ ;  /* 0x00000002cc6c7824 */ /* 0x000fe200078e00ff */
[----:B--2---:R-:W-:Y:S04]  /*d030*/  HMMA.16816.F32 R56, R112, R92, R56 ;  /* 0x0000005c7038723c */ /* 0x004fe80000001838 */
[----:B------:R-:W-:-:S03]  /*d040*/  LOP3.LUT R108, R108, 0x6, RZ, 0xc0, !PT ;  /* 0x000000066c6c7812 */ /* 0x000fc600078ec0ff */
[----:B------:R-:W-:Y:S01]  /*d050*/  IMAD.U32 R92, RZ, RZ, UR5 ;  /* 0x00000005ff5c7e24 */ /* 0x000fe2000f8e00ff */
[----:B------:R-:W-:Y:S01]  /*d060*/  HMMA.16816.F32 R84, R112, R110, R84 ;  /* 0x0000006e7054723c */ /* 0x000fe20000001854 */
[----:B------:R-:W-:-:S03]  /*d070*/  LOP3.LUT R249, R108, UR5, RZ, 0xfc, !PT ;  /* 0x000000056cf97c12 */ /* 0x000fc6000f8efcff */
[----:B------:R-:W-:-:S04]  /*d080*/  LOP3.LUT R92, R92, 0x8, R108, 0xfe, !PT ;  /* 0x000000085c5c7812 */ /* 0x000fc800078efe6c */
[----:B------:R-:W-:Y:S01]  /*d090*/  HMMA.16816.F32 R52, R112, R94, R52 ;  /* 0x0000005e7034723c */ /* 0x000fe20000001834 */
[C---:B------:R-:W-:Y:S02]  /*d0a0*/  ISETP.GE.AND P6, PT, R92.reuse, R179, PT ;  /* 0x000000b35c00720c */ /* 0x040fe40003fc6270 */
[----:B------:R-:W-:Y:S02]  /*d0b0*/  ISETP.GE.AND P3, PT, R92, R178, PT ;  /* 0x000000b25c00720c */ /* 0x000fe40003f66270 */
[----:B------:R-:W1:Y:S03]  /*d0c0*/  LDSM.16.M88.4 R92, [R166+0x3800] ;  /* 0x00380000a65c783b */ /* 0x000e660000000200 */
[C---:B---3--:R-:W-:Y:S08]  /*d0d0*/  HMMA.16816.F32 R184, R208.reuse, R200, R184 ;  /* 0x000000c8d0b8723c */ /* 0x048ff000000018b8 */
[----:B------:R-:W-:Y:S01]  /*d0e0*/  HMMA.16816.F32 R180, R208, R202, R180 ;  /* 0x000000cad0b4723c */ /* 0x000fe200000018b4 */
[----:B------:R-:W2:Y:S07]  /*d0f0*/  LDSM.16.M88.4 R200, [R166+0x2800] ;  /* 0x00280000a6c8783b */ /* 0x000eae0000000200 */
[C---:B----4-:R-:W-:Y:S07]  /*d100*/  HMMA.16816.F32 R72, R112.reuse, R100, R72 ;  /* 0x000000647048723c */ /* 0x050fee0000001848 */
[C---:B------:R-:W-:Y:S01]  /*d110*/  IADD3 R100, R249.reuse, 0x1, RZ ;  /* 0x00000001f9647810 */ /* 0x040fe20007ffe0ff */
[----:B-----5:R-:W-:Y:S01]  /*d120*/  HMMA.16816.F32 R64, R112, R96, R64 ;  /* 0x000000607040723c */ /* 0x020fe20000001840 */
[----:B------:R-:W-:-:S02]  /*d130*/  IADD3 R101, R249, 0x9, RZ ;  /* 0x00000009f9657810 */ /* 0x000fc40007ffe0ff */
[CC--:B------:R-:W-:Y:S02]  /*d140*/  ISETP.GE.AND P1, PT, R100.reuse, R179.reuse, PT ;  /* 0x000000b36400720c */ /* 0x0c0fe40003f26270 */
[-C--:B------:R-:W-:Y:S02]  /*d150*/  ISETP.GE.AND P2, PT, R100, R178.reuse, PT ;  /* 0x000000b26400720c */ /* 0x080fe40003f46270 */
[C---:B------:R-:W-:Y:S01]  /*d160*/  ISETP.GE.AND P5, PT, R101.reuse, R179, PT ;  /* 0x000000b36500720c */ /* 0x040fe20003fa6270 */
[----:B------:R-:W-:Y:S01]  /*d170*/  HMMA.16816.F32 R60, R112, R98, R60 ;  /* 0x00000062703c723c */ /* 0x000fe2000000183c */
[----:B------:R-:W3:Y:S01]  /*d180*/  LDSM.16.M88.4 R96, [R166+0x3000] ;  /* 0x00300000a660783b */ /* 0x000ee20000000200 */
[----:B------:R-:W-:Y:S02]  /*d190*/  ISETP.GE.AND P4, PT, R101, R178, PT ;  /* 0x000000b26500720c */ /* 0x000fe40003f86270 */
[C---:B------:R-:W-:Y:S02]  /*d1a0*/  IADD3 R100, R249.reuse, 0x11, RZ ;  /* 0x00000011f9647810 */ /* 0x040fe40007ffe0ff */
[----:B------:R-:W-:-:S02]  /*d1b0*/  IADD3 R101, R249, 0x19, RZ ;  /* 0x00000019f9657810 */ /* 0x000fc40007ffe0ff */
[C---:B------:R-:W-:Y:S01]  /*d1c0*/  HMMA.16816.F32 R68, R112.reuse, R102, R68 ;  /* 0x000000667044723c */ /* 0x040fe20000001844 */
[----:B------:R-:W-:Y:S02]  /*d1d0*/  FSEL R85, R85, -INF , !P5 ;  /* 0xff80000055557808 */ /* 0x000fe40006800000 */
[----:B------:R-:W-:Y:S02]  /*d1e0*/  FSEL R248, R87, -INF , !P4 ;  /* 0xff80000057f87808 */ /* 0x000fe40006000000 */
[-C--:B------:R-:W-:Y:S02]  /*d1f0*/  ISETP.GE.AND P5, PT, R101, R179.reuse, PT ;  /* 0x000000b36500720c */ /* 0x080fe40003fa6270 */
[----:B------:R-:W-:Y:S01]  /*d200*/  FSEL R102, R89, -INF , !P1 ;  /* 0xff80000059667808 */ /* 0x000fe20004800000 */
[----:B------:R-:W-:Y:S01]  /*d210*/  HMMA.16816.F32 R80, R112, R104, R80 ;  /* 0x000000687050723c */ /* 0x000fe20000001850 */
[----:B------:R-:W-:Y:S02]  /*d220*/  FSEL R89, R91, -INF , !P2 ;  /* 0xff8000005b597808 */ /* 0x000fe40005000000 */
[C---:B------:R-:W-:Y:S01]  /*d230*/  ISETP.GE.AND P1, PT, R100.reuse, R179, PT ;  /* 0x000000b36400720c */ /* 0x040fe20003f26270 */
[----:B------:R-:W-:Y:S01]  /*d240*/  STL [R1+0x8], R102 ;  /* 0x0000086601007387 */ /* 0x000fe20000100800 */
[----:B------:R-:W-:-:S02]  /*d250*/  ISETP.GE.AND P2, PT, R100, R178, PT ;  /* 0x000000b26400720c */ /* 0x000fc40003f46270 */
[----:B------:R-:W-:Y:S01]  /*d260*/  ISETP.GE.AND P4, PT, R101, R178, PT ;  /* 0x000000b26500720c */ /* 0x000fe20003f86270 */
[----:B------:R-:W-:Y:S01]  /*d270*/  HMMA.16816.F32 R76, R112, R106, R76 ;  /* 0x0000006a704c723c */ /* 0x000fe2000000184c */
[----:B------:R-:W4:Y:S01]  /*d280*/  LDSM.16.M88.4 R100, [R166+0x4000] ;  /* 0x00400000a664783b */ /* 0x000f220000000200 */
[----:B------:R-:W-:-:S03]  /*d290*/  IADD3 R87, R249, 0x21, RZ ;  /* 0x00000021f9577810 */ /* 0x000fc60007ffe0ff */
[----:B------:R-:W-:Y:S03]  /*d2a0*/  STL [R1], R89 ;  /* 0x0000005901007387 */ /* 0x000fe60000100800 */
[C---:B-1----:R-:W-:Y:S01]  /*d2b0*/  HMMA.16816.F32 R32, R112.reuse, R92, R32 ;  /* 0x0000005c7020723c */ /* 0x042fe20000001820 */
[----:B------:R1:W-:Y:S04]  /*d2c0*/  STL [R1+0x4], R85 ;  /* 0x0000045501007387 */ /* 0x0003e80000100800 */
[----:B------:R-:W-:Y:S03]  /*d2d0*/  LDSM.16.M88.4 R104, [R167] ;  /* 0x00000000a768783b */ /* 0x000fe60000000200 */
[----:B------:R-:W-:Y:S01]  /*d2e0*/  HMMA.16816.F32 R28, R112, R94, R28 ;  /* 0x0000005e701c723c */ /* 0x000fe2000000181c */
[----:B------:R-:W5:Y:S01]  /*d2f0*/  LDSM.16.M88.4 R92, [R166+0x4800] ;  /* 0x00480000a65c783b */ /* 0x000f620000000200 */
[----:B------:R-:W-:-:S02]  /*d300*/  FSEL R245, R81, -INF , !P1 ;  /* 0xff80000051f57808 */ /* 0x000fc40004800000 */
[----:B------:R-:W-:Y:S02]  /*d310*/  FSEL R219, R83, -INF , !P2 ;  /* 0xff80000053db7808 */ /* 0x000fe40005000000 */
[----:B------:R-:W-:Y:S02]  /*d320*/  ISETP.GE.AND P1, PT, R87, R179, PT ;  /* 0x000000b35700720c */ /* 0x000fe40003f26270 */
[C---:B--2---:R-:W-:Y:S01]  /*d330*/  HMMA.16816.F32 R48, R112.reuse, R200, R48 ;  /* 0x000000c87030723c */ /* 0x044fe20000001830 */
[----:B------:R-:W-:Y:S02]  /*d340*/  FSEL R222, R77, -INF , !P5 ;  /* 0xff8000004dde7808 */ /* 0x000fe40006800000 */
[----:B------:R-:W-:Y:S02]  /*d350*/  FSEL R216, R79, -INF , !P4 ;  /* 0xff8000004fd87808 */ /* 0x000fe40006000000 */
[----:B------:R-:W-:Y:S02]  /*d360*/  ISETP.GE.AND P2, PT, R87, R178, PT ;  /* 0x000000b25700720c */ /* 0x000fe40003f46270 */
[C---:B------:R-:W-:Y:S01]  /*d370*/  IADD3 R77, R249.reuse, 0x31, RZ ;  /* 0x00000031f94d7810 */ /* 0x040fe20007ffe0ff */
[----:B------:R-:W-:Y:S01]  /*d380*/  HMMA.16816.F32 R44, R112, R202, R44 ;  /* 0x000000ca702c723c */ /* 0x000fe2000000182c */
[----:B------:R-:W-:-:S02]  /*d390*/  IADD3 R79, R249, 0x39, RZ ;  /* 0x00000039f94f7810 */ /* 0x000fc40007ffe0ff */
[----:B-1----:R-:W-:Y:S02]  /*d3a0*/  IADD3 R85, R249, 0x29, RZ ;  /* 0x00000029f9557810 */ /* 0x002fe40007ffe0ff */
[----:B------:R-:W-:Y:S01]  /*d3b0*/  FSEL R214, R73, -INF , !P1 ;  /* 0xff80000049d67808 */ /* 0x000fe20004800000 */
[----:B------:R-:W-:Y:S01]  /*d3c0*/  IMAD.U32 R73, RZ, RZ, UR5 ;  /* 0x00000005ff497e24 */ /* 0x000fe2000f8e00ff */
[C---:B------:R-:W-:Y:S01]  /*d3d0*/  ISETP.GE.AND P5, PT, R85.reuse, R179, PT ;  /* 0x000000b35500720c */ /* 0x040fe20003fa6270 */
[----:B---3--:R-:W-:Y:S01]  /*d3e0*/  HMMA.16816.F32 R40, R112, R96, R40 ;  /* 0x000000607028723c */ /* 0x008fe20000001828 */
[----:B------:R-:W-:Y:S02]  /*d3f0*/  ISETP.GE.AND P4, PT, R85, R178, PT ;  /* 0x000000b25500720c */ /* 0x000fe40003f86270 */
[----:B------:R-:W-:Y:S02]  /*d400*/  FSEL R213, R69, -INF , !P5 ;  /* 0xff80000045d57808 */ /* 0x000fe40006800000 */
[----:B------:R-:W-:-:S02]  /*d410*/  FSEL R205, R71, -INF , !P4 ;  /* 0xff80000047cd7808 */ /* 0x000fc40006000000 */
[-C--:B------:R-:W-:Y:S01]  /*d420*/  ISETP.GE.AND P1, PT, R77, R179.reuse, PT ;  /* 0x000000b34d00720c */ /* 0x080fe20003f26270 */
[----:B------:R-:W-:Y:S01]  /*d430*/  HMMA.16816.F32 R36, R112, R98, R36 ;  /* 0x000000627024723c */ /* 0x000fe20000001824 */
[----:B------:R-:W1:Y:S01]  /*d440*/  LDSM.16.M88.4 R96, [R224] ;  /* 0x00000000e060783b */ /* 0x000e620000000200 */
[C---:B------:R-:W-:Y:S02]  /*d450*/  ISETP.GE.AND P5, PT, R79.reuse, R179, PT ;  /* 0x000000b34f00720c */ /* 0x040fe40003fa6270 */
[----:B------:R-:W-:Y:S02]  /*d460*/  ISETP.GE.AND P4, PT, R79, R178, PT ;  /* 0x000000b24f00720c */ /* 0x000fe40003f86270 */
[C---:B------:R-:W-:Y:S02]  /*d470*/  IADD3 R71, R249.reuse, 0x41, RZ ;  /* 0x00000041f9477810 */ /* 0x040fe40007ffe0ff */
[----:B------:R-:W-:Y:S01]  /*d480*/  HMMA.16816.F32 R188, R208, R206, R188 ;  /* 0x000000ced0bc723c */ /* 0x000fe200000018bc */
[----:B------:R-:W-:-:S02]  /*d490*/  IADD3 R69, R249, 0x49, RZ ;  /* 0x00000049f9457810 */ /* 0x000fc40007ffe0ff */
[----:B------:R-:W-:Y:S02]  /*d4a0*/  FSEL R203, R65, -INF , !P1 ;  /* 0xff80000041cb7808 */ /* 0x000fe40004800000 */
[----:B------:R-:W-:Y:S02]  /*d4b0*/  FSEL R200, R61, -INF , !P5 ;  /* 0xff8000003dc87808 */ /* 0x000fe40006800000 */
[----:B------:R-:W-:Y:S01]  /*d4c0*/  FSEL R206, R75, -INF , !P2 ;  /* 0xff8000004bce7808 */ /* 0x000fe20005000000 */
[----:B------:R-:W-:Y:S01]  /*d4d0*/  HMMA.16816.F32 R172, R208, R196, R172 ;  /* 0x000000c4d0ac723c */ /* 0x000fe200000018ac */
[----:B------:R-:W-:Y:S01]  /*d4e0*/  ISETP.GE.AND P2, PT, R77, R178, PT ;  /* 0x000000b24d00720c */ /* 0x000fe20003f46270 */
[----:B------:R-:W-:Y:S01]  /*d4f0*/  IMAD.U32 R75, RZ, RZ, UR5 ;  /* 0x00000005ff4b7e24 */ /* 0x000fe2000f8e00ff */
[-C--:B------:R-:W-:Y:S02]  /*d500*/  ISETP.GE.AND P1, PT, R71, R179.reuse, PT ;  /* 0x000000b34700720c */ /* 0x080fe40003f26270 */
[----:B------:R-:W-:-:S02]  /*d510*/  ISETP.GE.AND P5, PT, R69, R179, PT ;  /* 0x000000b34500720c */ /* 0x000fc40003fa6270 */
[----:B------:R-:W-:Y:S01]  /*d520*/  FSEL R197, R67, -INF , !P2 ;  /* 0xff80000043c57808 */ /* 0x000fe20005000000 */
[C---:B----4-:R-:W-:Y:S01]  /*d530*/  HMMA.16816.F32 R24, R112.reuse, R100, R24 ;  /* 0x000000647018723c */ /* 0x050fe20000001818 */
[----:B------:R-:W-:Y:S02]  /*d540*/  FSEL R196, R63, -INF , !P4 ;  /* 0xff8000003fc47808 */ /* 0x000fe40006000000 */
[-C--:B------:R-:W-:Y:S02]  /*d550*/  ISETP.GE.AND P2, PT, R71, R178.reuse, PT ;  /* 0x000000b24700720c */ /* 0x080fe40003f46270 */
[----:B------:R-:W-:Y:S02]  /*d560*/  ISETP.GE.AND P4, PT, R69, R178, PT ;  /* 0x000000b24500720c */ /* 0x000fe40003f86270 */
[C---:B------:R-:W-:Y:S01]  /*d570*/  IADD3 R63, R249.reuse, 0x51, RZ ;  /* 0x00000051f93f7810 */ /* 0x040fe20007ffe0ff */
[----:B------:R-:W-:Y:S01]  /*d580*/  HMMA.16816.F32 R20, R112, R102, R20 ;  /* 0x000000667014723c */ /* 0x000fe20000001814 */
[----:B------:R-:W-:Y:S01]  /*d590*/  IADD3 R61, R249, 0x59, RZ ;  /* 0x00000059f93d7810 */ /* 0x000fe20007ffe0ff */
[----:B------:R-:W2:Y:S01]  /*d5a0*/  LDSM.16.M88.4 R100, [R166+0x5000] ;  /* 0x00500000a664783b */ /* 0x000ea20000000200 */
[----:B------:R-:W-:-:S02]  /*d5b0*/  FSEL R57, R57, -INF , !P1 ;  /* 0xff80000039397808 */ /* 0x000fc40004800000 */
[----:B------:R-:W-:Y:S02]  /*d5c0*/  FSEL R59, R59, -INF , !P2 ;  /* 0xff8000003b3b7808 */ /* 0x000fe40005000000 */
[----:B------:R-:W-:Y:S01]  /*d5d0*/  FSEL R53, R53, -INF , !P5 ;  /* 0xff80000035357808 */ /* 0x000fe20006800000 */
[----:B-----5:R-:W-:Y:S01]  /*d5e0*/  HMMA.16816.F32 R16, R112, R92, R16 ;  /* 0x0000005c7010723c */ /* 0x020fe20000001810 */
[----:B------:R-:W-:Y:S02]  /*d5f0*/  FSEL R55, R55, -INF , !P4 ;  /* 0xff80000037377808 */ /* 0x000fe40006000000 */
[CC--:B------:R-:W-:Y:S02]  /*d600*/  ISETP.GE.AND P1, PT, R63.reuse, R179.reuse, PT ;  /* 0x000000b33f00720c */ /* 0x0c0fe40003f26270 */
[-C--:B------:R-:W-:Y:S02]  /*d610*/  ISETP.GE.AND P2, PT, R63, R178.reuse, PT ;  /* 0x000000b23f00720c */ /* 0x080fe40003f46270 */
[C---:B------:R-:W-:Y:S01]  /*d620*/  ISETP.GE.AND P5, PT, R61.reuse, R179, PT ;  /* 0x000000b33d00720c */ /* 0x040fe20003fa6270 */
[----:B-1----:R-:W-:Y:S01]  /*d630*/  HMMA.16816.F32 R128, R208, R96, R128 ;  /* 0x00000060d080723c */ /* 0x002fe20000001880 */
[----:B------:R-:W-:-:S02]  /*d640*/  ISETP.GE.AND P4, PT, R61, R178, PT ;  /* 0x000000b23d00720c */ /* 0x000fc40003f86270 */
[----:B------:R-:W-:Y:S02]  /*d650*/  IADD3 R61, R249, 0x61, RZ ;  /* 0x00000061f93d7810 */ /* 0x000fe40007ffe0ff */
[----:B------:R-:W-:Y:S02]  /*d660*/  FSEL R49, R49, -INF , !P1 ;  /* 0xff80000031317808 */ /* 0x000fe40004800000 */
[----:B------:R-:W-:Y:S01]  /*d670*/  FSEL R51, R51, -INF , !P2 ;  /* 0xff80000033337808 */ /* 0x000fe20005000000 */
[----:B------:R-:W-:Y:S01]  /*d680*/  HMMA.16816.F32 R12, R112, R94, R12 ;  /* 0x0000005e700c723c */ /* 0x000fe2000000180c */
[----:B------:R-:W-:Y:S02]  /*d690*/  IADD3 R63, R249, 0x69, RZ ;  /* 0x00000069f93f7810 */ /* 0x000fe40007ffe0ff */
[C---:B------:R-:W-:Y:S02]  /*d6a0*/  ISETP.GE.AND P1, PT, R61.reuse, R179, PT ;  /* 0x000000b33d00720c */ /* 0x040fe40003f26270 */
[----:B------:R-:W-:-:S02]  /*d6b0*/  ISETP.GE.AND P2, PT, R61, R178, PT ;  /* 0x000000b23d00720c */ /* 0x000fc40003f46270 */
[----:B------:R-:W-:Y:S01]  /*d6c0*/  IADD3 R61, R249, 0x71, RZ ;  /* 0x00000071f93d7810 */ /* 0x000fe20007ffe0ff */
[C---:B------:R-:W-:Y:S01]  /*d6d0*/  HMMA.16816.F32 R168, R208.reuse, R198, R168 ;  /* 0x000000c6d0a8723c */ /* 0x040fe200000018a8 */
[----:B------:R-:W-:Y:S01]  /*d6e0*/  FSEL R65, R45, -INF , !P5 ;  /* 0xff8000002d417808 */ /* 0x000fe20006800000 */
[----:B------:R-:W-:Y:S01]  /*d6f0*/  IMAD.U32 R45, RZ, RZ, UR5 ;  /* 0x00000005ff2d7e24 */ /* 0x000fe2000f8e00ff */
[----:B------:R-:W-:Y:S02]  /*d700*/  ISETP.GE.AND P5, PT, R63, R179, PT ;  /* 0x000000b33f00720c */ /* 0x000fe40003fa6270 */
[----:B------:R-:W-:Y:S02]  /*d710*/  FSEL R67, R47, -INF , !P4 ;  /* 0xff8000002f437808 */ /* 0x000fe40006000000 */
[----:B------:R-:W-:Y:S01]  /*d720*/  FSEL R41, R41, -INF , !P1 ;  /* 0xff80000029297808 */ /* 0x000fe20004800000 */
[----:B------:R-:W-:Y:S01]  /*d730*/  HMMA.16816.F32 R124, R208, R98, R124 ;  /* 0x00000062d07c723c */ /* 0x000fe2000000187c */
[----:B------:R-:W-:-:S02]  /*d740*/  IADD3 R47, R249, 0x79, RZ ;  /* 0x00000079f92f7810 */ /* 0x000fc40007ffe0ff */
[-C--:B------:R-:W-:Y:S02]  /*d750*/  ISETP.GE.AND P1, PT, R61, R179.reuse, PT ;  /* 0x000000b33d00720c */ /* 0x080fe40003f26270 */
[----:B------:R-:W-:Y:S02]  /*d760*/  ISETP.GE.AND P4, PT, R63, R178, PT ;  /* 0x000000b23f00720c */ /* 0x000fe40003f86270 */
[----:B------:R-:W-:Y:S01]  /*d770*/  FSEL R37, R37, -INF , !P5 ;  /* 0xff80000025257808 */ /* 0x000fe20006800000 */
[----:B--2---:R-:W-:Y:S01]  /*d780*/  HMMA.16816.F32 R8, R112, R100, R8 ;  /* 0x000000647008723c */ /* 0x004fe20000001808 */
[----:B------:R-:W-:Y:S02]  /*d790*/  ISETP.GE.AND P5, PT, R47, R179, PT ;  /* 0x000000b32f00720c */ /* 0x000fe40003fa6270 */
[----:B------:R-:W-:Y:S02]  /*d7a0*/  FSEL R81, R33, -INF , !P1 ;  /* 0xff80000021517808 */ /* 0x000fe40004800000 */
[----:B------:R-:W-:-:S02]  /*d7b0*/  IADD3 R33, R249, 0x81, RZ ;  /* 0x00000081f9217810 */ /* 0x000fc40007ffe0ff */
[----:B------:R-:W-:Y:S01]  /*d7c0*/  FSEL R39, R39, -INF , !P4 ;  /* 0xff80000027277808 */ /* 0x000fe20006000000 */
[----:B------:R-:W-:Y:S01]  /*d7d0*/  HMMA.16816.F32 R4, R112, R102, R4 ;  /* 0x000000667004723c */ /* 0x000fe20000001804 */
[-C--:B------:R-:W-:Y:S01]  /*d7e0*/  ISETP.GE.AND P4, PT, R47, R178.reuse, PT ;  /* 0x000000b22f00720c */ /* 0x080fe20003f86270 */
[----:B------:R-:W-:Y:S01]  /*d7f0*/  IMAD.U32 R47, RZ, RZ, UR5 ;  /* 0x00000005ff2f7e24 */ /* 0x000fe2000f8e00ff */
[----:B------:R-:W-:Y:S02]  /*d800*/  FSEL R85, R29, -INF , !P5 ;  /* 0xff8000001d557808 */ /* 0x000fe40006800000 */
[----:B------:R-:W-:Y:S02]  /*d810*/  ISETP.GE.AND P5, PT, R33, R179, PT ;  /* 0x000000b32100720c */ /* 0x000fe40003fa6270 */
[----:B------:R-:W-:Y:S01]  /*d820*/  IADD3 R29, R249, 0x89, RZ ;  /* 0x00000089f91d7810 */ /* 0x000fe20007ffe0ff */
[----:B------:R-:W-:Y:S01]  /*d830*/  HMMA.16816.F32 R120, R208, R104, R120 ;  /* 0x00000068d078723c */ /* 0x000fe20000001878 */
[----:B------:R-:W-:Y:S01]  /*d840*/  FSEL R87, R31, -INF , !P4 ;  /* 0xff8000001f577808 */ /* 0x000fe20006000000 */
[----:B------:R-:W-:Y:S01]  /*d850*/  IMAD.U32 R31, RZ, RZ, UR5 ;  /* 0x00000005ff1f7e24 */ /* 0x000fe2000f8e00ff */
[----:B------:R-:W-:-:S02]  /*d860*/  ISETP.GE.AND P4, PT, R33, R178, PT ;  /* 0x000000b22100720c */ /* 0x000fc40003f86270 */
[----:B------:R-:W-:Y:S01]  /*d870*/  FSEL R92, R25, -INF , !P5 ;  /* 0xff800000195c7808 */ /* 0x000fe20006800000 */
[----:B------:R-:W-:Y:S01]  /*d880*/  IMAD.U32 R25, RZ, RZ, UR5 ;  /* 0x00000005ff197e24 */ /* 0x000fe2000f8e00ff */
[-C--:B------:R-:W-:Y:S01]  /*d890*/  ISETP.GE.AND P5, PT, R29, R179.reuse, PT ;  /* 0x000000b31d00720c */ /* 0x080fe20003fa6270 */
[----:B------:R-:W-:Y:S01]  /*d8a0*/  HMMA.16816.F32 R116, R208, R106, R116 ;  /* 0x0000006ad074723c */ /* 0x000fe20000001874 */
[----:B------:R-:W-:Y:S02]  /*d8b0*/  FSEL R93, R27, -INF , !P4 ;  /* 0xff8000001b5d7808 */ /* 0x000fe40006000000 */
[----:B------:R-:W-:Y:S02]  /*d8c0*/  ISETP.GE.AND P4, PT, R249, R179, PT ;  /* 0x000000b3f900720c */ /* 0x000fe40003f86270 */
[----:B------:R-:W-:Y:S02]  /*d8d0*/  FSEL R96, R21, -INF , !P5 ;  /* 0xff80000015607808 */ /* 0x000fe40006800000 */
[----:B------:R-:W-:-:S02]  /*d8e0*/  ISETP.GE.AND P5, PT, R249, R178, PT ;  /* 0x000000b2f900720c */ /* 0x000fc40003fa6270 */
[----:B------:R-:W-:Y:S02]  /*d8f0*/  FSEL R27, R88, -INF , !P4 ;  /* 0xff800000581b7808 */ /* 0x000fe40006000000 */
[-C--:B------:R-:W-:Y:S02]  /*d900*/  ISETP.GE.AND P4, PT, R29, R178.reuse, PT ;  /* 0x000000b21d00720c */ /* 0x080fe40003f86270 */
[----:B------:R-:W-:Y:S02]  /*d910*/  FSEL R43, R43, -INF , !P2 ;  /* 0xff8000002b2b7808 */ /* 0x000fe40005000000 */
[----:B------:R-:W-:Y:S02]  /*d920*/  FSEL R29, R90, -INF , !P5 ;  /* 0xff8000005a1d7808 */ /* 0x000fe40006800000 */
[----:B------:R-:W-:Y:S01]  /*d930*/  ISETP.GE.AND P2, PT, R61, R178, PT ;  /* 0x000000b23d00720c */ /* 0x000fe20003f46270 */
[----:B------:R-:W1:Y:S01]  /*d940*/  LDSM.16.M88.4 R88, [R166+0x5800] ;  /* 0x00580000a658783b */ /* 0x000e620000000200 */
[----:B------:R-:W-:-:S02]  /*d950*/  IADD3 R21, R249, 0x91, RZ ;  /* 0x00000091f9157810 */ /* 0x000fc40007ffe0ff */
[----:B------:R-:W-:Y:S02]  /*d960*/  FSEL R83, R35, -INF , !P2 ;  /* 0xff80000023537808 */ /* 0x000fe40005000000 */
[----:B------:R-:W-:Y:S02]  /*d970*/  LOP3.LUT R25, R25, 0x18, R108, 0xfe, !PT ;  /* 0x0000001819197812 */ /* 0x000fe400078efe6c */
[----:B------:R-:W-:Y:S02]  /*d980*/  FSEL R35, R84, -INF , !P6 ;  /* 0xff80000054237808 */ /* 0x000fe40007000000 */
[-C--:B------:R-:W-:Y:S02]  /*d990*/  ISETP.GE.AND P6, PT, R21, R179.reuse, PT ;  /* 0x000000b31500720c */ /* 0x080fe40003fc6270 */
[----:B------:R-:W-:Y:S02]  /*d9a0*/  FSEL R94, R23, -INF , !P4 ;  /* 0xff800000175e7808 */ /* 0x000fe40006000000 */
[----:B------:R-:W-:-:S02]  /*d9b0*/  ISETP.GE.AND P5, PT, R25, R179, PT ;  /* 0x000000b31900720c */ /* 0x000fc40003fa6270 */
[----:B------:R-:W-:Y:S02]  /*d9c0*/  ISETP.GE.AND P4, PT, R25, R178, PT ;  /* 0x000000b21900720c */ /* 0x000fe40003f86270 */
[----:B------:R-:W-:Y:S01]  /*d9d0*/  FSEL R84, R17, -INF , !P6 ;  /* 0xff80000011547808 */ /* 0x000fe20007000000 */
[----:B------:R-:W-:Y:S01]  /*d9e0*/  IMAD.U32 R17, RZ, RZ, UR5 ;  /* 0x00000005ff117e24 */ /* 0x000fe2000f8e00ff */
[--C-:B------:R-:W-:Y:S02]  /*d9f0*/  LOP3.LUT R45, R45, 0x10, R108.reuse, 0xfe, !PT ;  /* 0x000000102d2d7812 */ /* 0x100fe400078efe6c */
[----:B------:R-:W-:Y:S02]  /*da00*/  LOP3.LUT R23, R31, 0x20, R108, 0xfe, !PT ;  /* 0x000000201f177812 */ /* 0x000fe400078efe6c */
[----:B------:R-:W-:Y:S02]  /*da10*/  FSEL R25, R76, -INF , !P5 ;  /* 0xff8000004c197808 */ /* 0x000fe40006800000 */
[----:B------:R-:W-:-:S02]  /*da20*/  FSEL R69, R78, -INF , !P4 ;  /* 0xff8000004e457808 */ /* 0x000fc40006000000 */
[----:B------:R-:W2:Y:S01]  /*da30*/  LDSM.16.M88.4 R76, [R166+0x6000] ;  /* 0x00600000a64c783b */ /* 0x000ea20000000200 */
[----:B------:R-:W-:Y:S02]  /*da40*/  FSEL R71, R86, -INF , !P3 ;  /* 0xff80000056477808 */ /* 0x000fe40005800000 */
[-C--:B------:R-:W-:Y:S02]  /*da50*/  ISETP.GE.AND P1, PT, R45, R179.reuse, PT ;  /* 0x000000b32d00720c */ /* 0x080fe40003f26270 */
[C---:B------:R-:W-:Y:S02]  /*da60*/  ISETP.GE.AND P3, PT, R23.reuse, R179, PT ;  /* 0x000000b31700720c */ /* 0x040fe40003f66270 */
[----:B------:R-:W-:Y:S02]  /*da70*/  ISETP.GE.AND P6, PT, R23, R178, PT ;  /* 0x000000b21700720c */ /* 0x000fe40003fc6270 */
[----:B------:R-:W-:Y:S02]  /*da80*/  LOP3.LUT R23, R17, 0x28, R108, 0xfe, !PT ;  /* 0x0000002811177812 */ /* 0x000fe400078efe6c */
[----:B------:R-:W-:-:S02]  /*da90*/  IADD3 R17, R249, 0x99, RZ ;  /* 0x00000099f9117810 */ /* 0x000fc40007ffe0ff */
[----:B------:R-:W-:Y:S01]  /*daa0*/  FSEL R31, R80, -INF , !P1 ;  /* 0xff800000501f7808 */ /* 0x000fe20004800000 */
[C---:B-1----:R-:W-:Y:S01]  /*dab0*/  HMMA.16816.F32 R192, R112.reuse, R88, R192 ;  /* 0x0000005870c0723c */ /* 0x042fe200000018c0 */
[-C--:B------:R-:W-:Y:S01]  /*dac0*/  ISETP.GE.AND P2, PT, R45, R178.reuse, PT ;  /* 0x000000b22d00720c */ /* 0x080fe20003f46270 */
[----:B------:R-:W-:Y:S01]  /*dad0*/  IMAD.U32 R45, RZ, RZ, UR5 ;  /* 0x00000005ff2d7e24 */ /* 0x000fe2000f8e00ff */
[----:B------:R-:W-:Y:S01]  /*dae0*/  ISETP.GE.AND P1, PT, R21, R178, PT ;  /* 0x000000b21500720c */ /* 0x000fe20003f26270 */
[----:B------:R-:W-:Y:S01]  /*daf0*/  IMAD.U32 R21, RZ, RZ, UR5 ;  /* 0x00000005ff157e24 */ /* 0x000fe2000f8e00ff */
[----:B------:R-:W-:Y:S02]  /*db00*/  ISETP.GE.AND P5, PT, R17, R179, PT ;  /* 0x000000b31100720c */ /* 0x000fe40003fa6270 */
[----:B------:R-:W-:Y:S01]  /*db10*/  FSEL R33, R82, -INF , !P2 ;  /* 0xff80000052217808 */ /* 0x000fe20005000000 */
[----:B------:R-:W-:Y:S01]  /*db20*/  HMMA.16816.F32 R188, R112, R90, R188 ;  /* 0x0000005a70bc723c */ /* 0x000fe200000018bc */
[----:B------:R-:W-:Y:S01]  /*db30*/  FSEL R80, R19, -INF , !P1 ;  /* 0xff80000013507808 */ /* 0x000fe20004800000 */
[----:B------:R-:W-:Y:S01]  /*db40*/  IMAD.U32 R89, RZ, RZ, UR5 ;  /* 0x00000005ff597e24 */ /* 0x000fe2000f8e00ff */
[----:B------:R-:W-:Y:S01]  /*db50*/  FSEL R82, R13, -INF , !P5 ;  /* 0xff8000000d527808 */ /* 0x000fe20006800000 */
[----:B------:R-:W-:Y:S01]  /*db60*/  IMAD.U32 R13, RZ, RZ, UR5 ;  /* 0x00000005ff0d7e24 */ /* 0x000fe2000f8e00ff */
[----:B------:R-:W-:-:S02]  /*db70*/  LOP3.LUT R19, R21, 0x30, R108, 0xfe, !PT ;  /* 0x0000003015137812 */ /* 0x000fc400078efe6c */
[----:B------:R-:W-:Y:S01]  /*db80*/  FSEL R72, R72, -INF , !P3 ;  /* 0xff80000048487808 */ /* 0x000fe20005800000 */
[----:B------:R-:W-:Y:S01]  /*db90*/  IMAD.U32 R91, RZ, RZ, UR5 ;  /* 0x00000005ff5b7e24 */ /* 0x000fe2000f8e00ff */
[CC--:B------:R-:W-:Y:S01]  /*dba0*/  ISETP.GE.AND P4, PT, R19.reuse, R179.reuse, PT ;  /* 0x000000b31300720c */ /* 0x0c0fe20003f86270 */
[----:B------:R-:W-:Y:S01]  /*dbb0*/  IMAD.U32 R90, RZ, RZ, UR5 ;  /* 0x00000005ff5a7e24 */ /* 0x000fe2000f8e00ff */
[-C--:B------:R-:W-:Y:S02]  /*dbc0*/  ISETP.GE.AND P5, PT, R19, R178.reuse, PT ;  /* 0x000000b21300720c */ /* 0x080fe40003fa6270 */
[----:B------:R-:W-:Y:S01]  /*dbd0*/  ISETP.GE.AND P3, PT, R17, R178, PT ;  /* 0x000000b21100720c */ /* 0x000fe20003f66270 */
[----:B------:R-:W-:Y:S01]  /*dbe0*/  IMAD.U32 R17, RZ, RZ, UR5 ;  /* 0x00000005ff117e24 */ /* 0x000fe2000f8e00ff */
[----:B------:R-:W-:Y:S02]  /*dbf0*/  LOP3.LUT R19, R13, 0x38, R108, 0xfe, !PT ;  /* 0x000000380d137812 */ /* 0x000fe400078efe6c */
[----:B------:R-:W-:Y:S01]  /*dc00*/  ISETP.GE.AND P2, PT, R23, R179, PT ;  /* 0x000000b31700720c */ /* 0x000fe20003f46270 */
[----:B--2---:R-:W-:Y:S01]  /*dc10*/  HMMA.16816.F32 R184, R112, R76, R184 ;  /* 0x0000004c70b8723c */ /* 0x004fe200000018b8 */
[----:B------:R-:W-:-:S02]  /*dc20*/  IADD3 R13, R249, 0xa1, RZ ;  /* 0x000000a1f90d7810 */ /* 0x000fc40007ffe0ff */
[----:B------:R-:W-:Y:S01]  /*dc30*/  FSEL R247, R74, -INF , !P6 ;  /* 0xff8000004af77808 */ /* 0x000fe20007000000 */
[----:B------:R-:W-:Y:S01]  /*dc40*/  IMAD.U32 R74, RZ, RZ, UR5 ;  /* 0x00000005ff4a7e24 */ /* 0x000fe2000f8e00ff */
[----:B------:R-:W-:Y:S02]  /*dc50*/  FSEL R86, R15, -INF , !P3 ;  /* 0xff8000000f567808 */ /* 0x000fe40005800000 */
[CC--:B------:R-:W-:Y:S01]  /*dc60*/  ISETP.GE.AND P6, PT, R19.reuse, R179.reuse, PT ;  /* 0x000000b31300720c */ /* 0x0c0fe20003fc6270 */
[----:B------:R-:W-:Y:S01]  /*dc70*/  HMMA.16816.F32 R180, R112, R78, R180 ;  /* 0x0000004e70b4723c */ /* 0x000fe200000018b4 */
[-C--:B------:R-:W-:Y:S01]  /*dc80*/  ISETP.GE.AND P3, PT, R19, R178.reuse, PT ;  /* 0x000000b21300720c */ /* 0x080fe20003f66270 */
[----:B------:R-:W-:Y:S01]  /*dc90*/  IMAD.U32 R77, RZ, RZ, UR5 ;  /* 0x00000005ff4d7e24 */ /* 0x000fe2000f8e00ff */
[----:B------:R-:W-:Y:S01]  /*dca0*/  FSEL R19, R68, -INF , !P2 ;  /* 0xff80000044137808 */ /* 0x000fe20005000000 */
[----:B------:R-:W-:Y:S01]  /*dcb0*/  IMAD.U32 R76, RZ, RZ, UR5 ;  /* 0x00000005ff4c7e24 */ /* 0x000fe2000f8e00ff */
[-C--:B------:R-:W-:Y:S01]  /*dcc0*/  ISETP.GE.AND P2, PT, R13, R179.reuse, PT ;  /* 0x000000b30d00720c */ /* 0x080fe20003f46270 */
[----:B------:R-:W-:Y:S01]  /*dcd0*/  IMAD.U32 R68, RZ, RZ, UR5 ;  /* 0x00000005ff447e24 */ /* 0x000fe2000f8e00ff */
[----:B------:R-:W-:Y:S01]  /*dce0*/  ISETP.GE.AND P1, PT, R23, R178, PT ;  /* 0x000000b21700720c */ /* 0x000fe20003f26270 */
[----:B------:R-:W-:Y:S01]  /*dcf0*/  IMAD.U32 R23, RZ, RZ, UR5 ;  /* 0x00000005ff177e24 */ /* 0x000fe2000f8e00ff */
[----:B------:R-:W-:Y:S01]  /*dd00*/  FSEL R88, R9, -INF , !P2 ;  /* 0xff80000009587808 */ /* 0x000fe20005000000 */
[----:B------:R-:W-:Y:S01]  /*dd10*/  IMAD.U32 R9, RZ, RZ, UR5 ;  /* 0x00000005ff097e24 */ /* 0x000fe2000f8e00ff */
[----:B------:R-:W-:Y:S01]  /*dd20*/  LOP3.LUT R15, R17, 0x40, R108, 0xfe, !PT ;  /* 0x00000040110f7812 */ /* 0x000fe200078efe6c */
[----:B------:R1:W-:Y:S01]  /*dd30*/  STL [R1+0xc], R19 ;  /* 0x00000c1301007387 */ /* 0x0003e20000100800 */
[----:B------:R-:W-:Y:S01]  /*dd40*/  FSEL R246, R70, -INF , !P1 ;  /* 0xff80000046f67808 */ /* 0x000fe20004800000 */
[----:B------:R-:W-:Y:S01]  /*dd50*/  IMAD.U32 R70, RZ, RZ, UR5 ;  /* 0x00000005ff467e24 */ /* 0x000fe2000f8e00ff */
[----:B------:R-:W-:-:S02]  /*dd60*/  ISETP.GE.AND P2, PT, R15, R179, PT ;  /* 0x000000b30f00720c */ /* 0x000fc40003f46270 */
[-C--:B------:R-:W-:Y:S02]  /*dd70*/  ISETP.GE.AND P1, PT, R15, R178.reuse, PT ;  /* 0x000000b20f00720c */ /* 0x080fe40003f26270 */
[----:B------:R-:W-:Y:S02]  /*dd80*/  FSEL R223, R64, -INF , !P4 ;  /* 0xff80000040df7808 */ /* 0x000fe40006000000 */
[----:B------:R-:W-:Y:S01]  /*dd90*/  ISETP.GE.AND P4, PT, R13, R178, PT ;  /* 0x000000b20d00720c */ /* 0x000fe20003f86270 */
[----:B------:R-:W-:Y:S01]  /*dda0*/  IMAD.U32 R13, RZ, RZ, UR5 ;  /* 0x00000005ff0d7e24 */ /* 0x000fe2000f8e00ff */
[----:B------:R-:W-:Y:S02]  /*ddb0*/  LOP3.LUT R15, R9, 0x48, R108, 0xfe, !PT ;  /* 0x00000048090f7812 */ /* 0x000fe400078efe6c */
[----:B------:R-:W-:Y:S02]  /*ddc0*/  IADD3 R9, R249, 0xa9, RZ ;  /* 0x000000a9f9097810 */ /* 0x000fe40007ffe0ff */
[----:B------:R-:W-:-:S02]  /*ddd0*/  FSEL R220, R66, -INF , !P5 ;  /* 0xff80000042dc7808 */ /* 0x000fc40006800000 */
[----:B------:R-:W-:Y:S01]  /*dde0*/  FSEL R64, R11, -INF , !P4 ;  /* 0xff8000000b407808 */ /* 0x000fe20006000000 */
[----:B------:R-:W-:Y:S01]  /*ddf0*/  IMAD.U32 R11, RZ, RZ, UR5 ;  /* 0x00000005ff0b7e24 */ /* 0x000fe2000f8e00ff */
[-C--:B------:R-:W-:Y:S02]  /*de00*/  ISETP.GE.AND P5, PT, R15, R179.reuse, PT ;  /* 0x000000b30f00720c */ /* 0x080fe40003fa6270 */
[----:B------:R-:W-:Y:S02]  /*de10*/  ISETP.GE.AND P4, PT, R9, R179, PT ;  /* 0x000000b30900720c */ /* 0x000fe40003f86270 */
[--C-:B------:R-:W-:Y:S02]  /*de20*/  LOP3.LUT R47, R47, 0x58, R108.reuse, 0xfe, !PT ;  /* 0x000000582f2f7812 */ /* 0x100fe400078efe6c */
[----:B------:R-:W-:Y:S01]  /*de30*/  LOP3.LUT R13, R13, 0x50, R108, 0xfe, !PT ;  /* 0x000000500d0d7812 */ /* 0x000fe200078efe6c */
[----:B-1----:R-:W-:Y:S01]  /*de40*/  IMAD.U32 R19, RZ, RZ, UR5 ;  /* 0x00000005ff137e24 */ /* 0x002fe2000f8e00ff */
[----:B------:R-:W-:-:S02]  /*de50*/  FSEL R221, R60, -INF , !P6 ;  /* 0xff8000003cdd7808 */ /* 0x000fc40007000000 */
[----:B------:R-:W-:Y:S02]  /*de60*/  FSEL R217, R56, -INF , !P2 ;  /* 0xff80000038d97808 */ /* 0x000fe40005000000 */
[----:B------:R-:W-:Y:S02]  /*de70*/  FSEL R58, R58, -INF , !P1 ;  /* 0xff8000003a3a7808 */ /* 0x000fe40004800000 */
[----:B------:R-:W-:Y:S02]  /*de80*/  FSEL R215, R52, -INF , !P5 ;  /* 0xff80000034d77808 */ /* 0x000fe40006800000 */
[-C--:B------:R-:W-:Y:S01]  /*de90*/  ISETP.GE.AND P6, PT, R15, R178.reuse, PT ;  /* 0x000000b20f00720c */ /* 0x080fe20003fc6270 */
[----:B------:R-:W-:Y:S01]  /*dea0*/  IMAD.U32 R15, RZ, RZ, UR5 ;  /* 0x00000005ff0f7e24 */ /* 0x000fe2000f8e00ff */
[----:B------:R-:W-:Y:S02]  /*deb0*/  FSEL R218, R62, -INF , !P3 ;  /* 0xff8000003eda7808 */ /* 0x000fe40005800000 */
[----:B------:R-:W-:Y:S01]  /*dec0*/  FSEL R66, R5, -INF , !P4 ;  /* 0xff80000005427808 */ /* 0x000fe20006000000 */
[----:B------:R-:W1:Y:S01]  /*ded0*/  LDSM.16.M88.4 R60, [R166+0x6800] ;  /* 0x00680000a63c783b */ /* 0x000e620000000200 */
[-C--:B------:R-:W-:Y:S01]  /*dee0*/  ISETP.GE.AND P2, PT, R9, R178.reuse, PT ;  /* 0x000000b20900720c */ /* 0x080fe20003f46270 */
[----:B------:R-:W-:Y:S01]  /*def0*/  IMAD.U32 R9, RZ, RZ, UR5 ;  /* 0x00000005ff097e24 */ /* 0x000fe2000f8e00ff */
[C---:B------:R-:W-:Y:S01]  /*df00*/  ISETP.GE.AND P1, PT, R47.reuse, R179, PT ;  /* 0x000000b32f00720c */ /* 0x040fe20003f26270 */
[----:B------:R-:W-:Y:S01]  /*df10*/  IMAD.U32 R5, RZ, RZ, UR5 ;  /* 0x00000005ff057e24 */ /* 0x000fe2000f8e00ff */
[----:B------:R-:W-:-:S02]  /*df20*/  ISETP.GE.AND P5, PT, R47, R178, PT ;  /* 0x000000b22f00720c */ /* 0x000fc40003fa6270 */
[C---:B------:R-:W-:Y:S02]  /*df30*/  ISETP.GE.AND P3, PT, R13.reuse, R179, PT ;  /* 0x000000b30d00720c */ /* 0x040fe40003f66270 */
[----:B------:R-:W-:Y:S01]  /*df40*/  ISETP.GE.AND P4, PT, R13, R178, PT ;  /* 0x000000b20d00720c */ /* 0x000fe20003f86270 */
[----:B------:R-:W-:Y:S01]  /*df50*/  IMAD.U32 R13, RZ, RZ, UR5 ;  /* 0x00000005ff0d7e24 */ /* 0x000fe2000f8e00ff */
[----:B------:R-:W-:Y:S02]  /*df60*/  IADD3 R47, R249, 0xb1, RZ ;  /* 0x000000b1f92f7810 */ /* 0x000fe40007ffe0ff */
[--C-:B------:R-:W-:Y:S02]  /*df70*/  LOP3.LUT R91, R91, 0x60, R108.reuse, 0xfe, !PT ;  /* 0x000000605b5b7812 */ /* 0x100fe400078efe6c */
[----:B------:R-:W-:Y:S02]  /*df80*/  LOP3.LUT R45, R45, 0x68, R108, 0xfe, !PT ;  /* 0x000000682d2d7812 */ /* 0x000fe400078efe6c */
[----:B------:R-:W-:-:S02]  /*df90*/  FSEL R56, R54, -INF , !P6 ;  /* 0xff80000036387808 */ /* 0x000fc40007000000 */
[----:B------:R-:W-:Y:S02]  /*dfa0*/  FSEL R52, R7, -INF , !P2 ;  /* 0xff80000007347808 */ /* 0x000fe40005000000 */
[----:B------:R-:W-:Y:S02]  /*dfb0*/  ISETP.GE.AND P6, PT, R47, R179, PT ;  /* 0x000000b32f00720c */ /* 0x000fe40003fc6270 */
[----:B------:R-:W-:Y:S02]  /*dfc0*/  FSEL R207, R48, -INF , !P3 ;  /* 0xff80000030cf7808 */ /* 0x000fe40005800000 */
[----:B------:R-:W-:Y:S02]  /*dfd0*/  FSEL R202, R50, -INF , !P4 ;  /* 0xff80000032ca7808 */ /* 0x000fe40006000000 */
[----:B------:R-:W-:Y:S02]  /*dfe0*/  IADD3 R7, R249, 0xb9, RZ ;  /* 0x000000b9f9077810 */ /* 0x000fe40007ffe0ff */
[----:B------:R-:W-:-:S02]  /*dff0*/  ISETP.GE.AND P3, PT, R91, R178, PT ;  /* 0x000000b25b00720c */ /* 0x000fc40003f66270 */
[-C--:B------:R-:W-:Y:S02]  /*e000*/  ISETP.GE.AND P4, PT, R45, R179.reuse, PT ;  /* 0x000000b32d00720c */ /* 0x080fe40003f86270 */
[----:B------:R-:W-:Y:S02]  /*e010*/  LOP3.LUT R89, R89, 0x78, R108, 0xfe, !PT ;  /* 0x0000007859597812 */ /* 0x000fe400078efe6c */
[----:B------:R-:W-:Y:S02]  /*e020*/  ISETP.GE.AND P2, PT, R91, R179, PT ;  /* 0x000000b35b00720c */ /* 0x000fe40003f46270 */
[----:B------:R-:W-:Y:S02]  /*e030*/  FSEL R201, R46, -INF , !P5 ;  /* 0xff8000002ec97808 */ /* 0x000fe40006800000 */
[----:B------:R-:W-:Y:S01]  /*e040*/  FSEL R48, R193, -INF , !P6 ;  /* 0xff800000c1307808 */ /* 0x000fe20007000000 */
[----:B-1----:R-:W-:Y:S01]  /*e050*/  HMMA.16816.F32 R172, R112, R60, R172 ;  /* 0x0000003c70ac723c */ /* 0x002fe200000018ac */
[----:B------:R-:W-:-:S02]  /*e060*/  FSEL R204, R44, -INF , !P1 ;  /* 0xff8000002ccc7808 */ /* 0x000fc40004800000 */
[-C--:B------:R-:W-:Y:S02]  /*e070*/  ISETP.GE.AND P5, PT, R7, R179.reuse, PT ;  /* 0x000000b30700720c */ /* 0x080fe40003fa6270 */
[-C--:B------:R-:W-:Y:S02]  /*e080*/  ISETP.GE.AND P1, PT, R47, R178.reuse, PT ;  /* 0x000000b22f00720c */ /* 0x080fe40003f26270 */
[----:B------:R-:W-:Y:S01]  /*e090*/  FSEL R193, R42, -INF , !P3 ;  /* 0xff8000002ac17808 */ /* 0x000fe20005800000 */
[----:B------:R-:W-:Y:S01]  /*e0a0*/  HMMA.16816.F32 R168, R112, R62, R168 ;  /* 0x0000003e70a8723c */ /* 0x000fe200000018a8 */
[----:B------:R-:W-:Y:S02]  /*e0b0*/  FSEL R198, R36, -INF , !P4 ;  /* 0xff80000024c67808 */ /* 0x000fe40006000000 */
[-C--:B------:R-:W-:Y:S02]  /*e0c0*/  ISETP.GE.AND P6, PT, R45, R178.reuse, PT ;  /* 0x000000b22d00720c */ /* 0x080fe40003fc6270 */
[----:B------:R-:W-:Y:S01]  /*e0d0*/  ISETP.GE.AND P3, PT, R89, R179, PT ;  /* 0x000000b35900720c */ /* 0x000fe20003f66270 */
[----:B------:R-:W1:Y:S01]  /*e0e0*/  LDSM.16.M88.4 R44, [R166+0x7000] ;  /* 0x00700000a62c783b */ /* 0x000e620000000200 */
[----:B------:R-:W-:-:S02]  /*e0f0*/  ISETP.GE.AND P4, PT, R7, R178, PT ;  /* 0x000000b20700720c */ /* 0x000fc40003f86270 */
[----:B------:R-:W-:Y:S02]  /*e100*/  LOP3.LUT R90, R90, 0x70, R108, 0xfe, !PT ;  /* 0x000000705a5a7812 */ /* 0x000fe400078efe6c */
[----:B------:R-:W-:Y:S02]  /*e110*/  FSEL R199, R40, -INF , !P2 ;  /* 0xff80000028c77808 */ /* 0x000fe40005000000 */
[----:B------:R-:W-:Y:S02]  /*e120*/  IADD3 R7, R249, 0xc1, RZ ;  /* 0x000000c1f9077810 */ /* 0x000fe40007ffe0ff */
[----:B------:R-:W-:Y:S02]  /*e130*/  FSEL R40, R189, -INF , !P5 ;  /* 0xff800000bd287808 */ /* 0x000fe40006800000 */
[----:B------:R-:W-:Y:S02]  /*e140*/  FSEL R50, R195, -INF , !P1 ;  /* 0xff800000c3327808 */ /* 0x000fe40004800000 */
[----:B------:R-:W-:-:S02]  /*e150*/  ISETP.GE.AND P5, PT, R89, R178, PT ;  /* 0x000000b25900720c */ /* 0x000fc40003fa6270 */
[----:B------:R-:W-:Y:S02]  /*e160*/  FSEL R195, R38, -INF , !P6 ;  /* 0xff80000026c37808 */ /* 0x000fe40007000000 */
[----:B------:R-:W-:Y:S02]  /*e170*/  FSEL R89, R28, -INF , !P3 ;  /* 0xff8000001c597808 */ /* 0x000fe40005800000 */
[-C--:B------:R-:W-:Y:S02]  /*e180*/  ISETP.GE.AND P1, PT, R90, R179.reuse, PT ;  /* 0x000000b35a00720c */ /* 0x080fe40003f26270 */
[C---:B------:R-:W-:Y:S02]  /*e190*/  ISETP.GE.AND P6, PT, R7.reuse, R179, PT ;  /* 0x000000b30700720c */ /* 0x040fe40003fc6270 */
[----:B------:R-:W-:Y:S02]  /*e1a0*/  ISETP.GE.AND P3, PT, R7, R178, PT ;  /* 0x000000b20700720c */ /* 0x000fe40003f66270 */
[----:B------:R-:W-:-:S02]  /*e1b0*/  LOP3.LUT R77, R77, 0x80, R108, 0xfe, !PT ;  /* 0x000000804d4d7812 */ /* 0x000fc400078efe6c */
[----:B------:R-:W-:Y:S02]  /*e1c0*/  ISETP.GE.AND P2, PT, R90, R178, PT ;  /* 0x000000b25a00720c */ /* 0x000fe40003f46270 */
[----:B------:R-:W-:Y:S02]  /*e1d0*/  IADD3 R7, R249, 0xc9, RZ ;  /* 0x000000c9f9077810 */ /* 0x000fe40007ffe0ff */
[----:B------:R-:W-:Y:S02]  /*e1e0*/  LOP3.LUT R76, R76, 0x88, R108, 0xfe, !PT ;  /* 0x000000884c4c7812 */ /* 0x000fe400078efe6c */
[----:B------:R-:W-:Y:S02]  /*e1f0*/  FSEL R36, R191, -INF , !P4 ;  /* 0xff800000bf247808 */ /* 0x000fe40006000000 */
[----:B------:R-:W-:Y:S02]  /*e200*/  FSEL R38, R32, -INF , !P1 ;  /* 0xff80000020267808 */ /* 0x000fe40004800000 */
[----:B------:R-:W-:-:S02]  /*e210*/  FSEL R90, R30, -INF , !P5 ;  /* 0xff8000001e5a7808 */ /* 0x000fc40006800000 */
[--C-:B------:R-:W-:Y:S01]  /*e220*/  LOP3.LUT R23, R23, 0x90, R108.reuse, 0xfe, !PT ;  /* 0x0000009017177812 */ /* 0x100fe200078efe6c */
[C---:B-1----:R-:W-:Y:S01]  /*e230*/  HMMA.16816.F32 R128, R112.reuse, R44, R128 ;  /* 0x0000002c7080723c */ /* 0x042fe20000001880 */
[----:B------:R-:W-:Y:S02]  /*e240*/  LOP3.LUT R21, R21, 0x98, R108, 0xfe, !PT ;  /* 0x0000009815157812 */ /* 0x000fe400078efe6c */
[C---:B------:R-:W-:Y:S02]  /*e250*/  ISETP.GE.AND P4, PT, R77.reuse, R179, PT ;  /* 0x000000b34d00720c */ /* 0x040fe40003f86270 */
[----:B------:R-:W-:Y:S02]  /*e260*/  ISETP.GE.AND P1, PT, R77, R178, PT ;  /* 0x000000b24d00720c */ /* 0x000fe40003f26270 */
[----:B------:R-:W-:Y:S01]  /*e270*/  FSEL R42, R34, -INF , !P2 ;  /* 0xff800000222a7808 */ /* 0x000fe20005000000 */
[----:B------:R-:W-:Y:S01]  /*e280*/  HMMA.16816.F32 R124, R112, R46, R124 ;  /* 0x0000002e707c723c */ /* 0x000fe2000000187c */
[----:B------:R-:W-:-:S02]  /*e290*/  FSEL R54, R185, -INF , !P6 ;  /* 0xff800000b9367808 */ /* 0x000fc40007000000 */
[-C--:B------:R-:W-:Y:S02]  /*e2a0*/  ISETP.GE.AND P5, PT, R7, R179.reuse, PT ;  /* 0x000000b30700720c */ /* 0x080fe40003fa6270 */
[C---:B------:R-:W-:Y:S02]  /*e2b0*/  ISETP.GE.AND P2, PT, R76.reuse, R179, PT ;  /* 0x000000b34c00720c */ /* 0x040fe40003f46270 */
[----:B------:R-:W-:Y:S02]  /*e2c0*/  ISETP.GE.AND P6, PT, R76, R178, PT ;  /* 0x000000b24c00720c */ /* 0x000fe40003fc6270 */
        /* <DEDUP_REMOVED lines=8> */
[----:B------:R-:W-:-:S02]  /*e350*/  FSEL R99, R20, -INF , !P2 ;  /* 0xff80000014637808 */ /* 0x000fc40005000000 */
[----:B------:R-:W-:Y:S02]  /*e360*/  FSEL R100, R22, -INF , !P6 ;  /* 0xff80000016647808 */ /* 0x000fe40007000000 */
[----:B------:R-:W1:Y:S01]  /*e370*/  LDSM.16.M88.4 R20, [R166+0x7800] ;  /* 0x00780000a614783b */ /* 0x000e620000000200 */
[----:B------:R-:W-:Y:S01]  /*e380*/  ISETP.GE.AND P2, PT, R7, R178, PT ;  /* 0x000000b20700720c */ /* 0x000fe20003f46270 */
[----:B------:R-:W-:-:S04]  /*e390*/  DEPBAR.LE SB0, 0x0 ;  /* 0x000080000000791a */ /* 0x000fc80000000000 */
[----:B------:R-:W-:Y:S02]  /*e3a0*/  IADD3 R7, R249, 0xd1, RZ ;  /* 0x000000d1f9077810 */ /* 0x000fe40007ffe0ff */
[--C-:B------:R-:W-:Y:S02]  /*e3b0*/  LOP3.LUT R75, R75, 0xa0, R108.reuse, 0xfe, !PT ;  /* 0x000000a04b4b7812 */ /* 0x100fe400078efe6c */
[----:B------:R-:W-:Y:S02]  /*e3c0*/  LOP3.LUT R74, R74, 0xa8, R108, 0xfe, !PT ;  /* 0x000000a84a4a7812 */ /* 0x000fe400078efe6c */
[----:B------:R-:W-:Y:S02]  /*e3d0*/  ISETP.GE.AND P6, PT, R7, R179, PT ;  /* 0x000000b30700720c */ /* 0x000fe40003fc6270 */
[----:B------:R-:W-:Y:S02]  /*e3e0*/  FSEL R102, R16, -INF , !P3 ;  /* 0xff80000010667808 */ /* 0x000fe40005800000 */
[----:B------:R-:W-:-:S02]  /*e3f0*/  FSEL R103, R18, -INF , !P4 ;  /* 0xff80000012677808 */ /* 0x000fc40006000000 */
[----:B------:R-:W-:Y:S02]  /*e400*/  FSEL R105, R12, -INF , !P1 ;  /* 0xff8000000c697808 */ /* 0x000fe40004800000 */
[-C--:B------:R-:W-:Y:S02]  /*e410*/  ISETP.GE.AND P3, PT, R75, R178.reuse, PT ;  /* 0x000000b24b00720c */ /* 0x080fe40003f66270 */
[----:B------:R-:W-:Y:S02]  /*e420*/  ISETP.GE.AND P4, PT, R74, R179, PT ;  /* 0x000000b34a00720c */ /* 0x000fe40003f86270 */
[----:B------:R-:W-:Y:S02]  /*e430*/  ISETP.GE.AND P1, PT, R7, R178, PT ;  /* 0x000000b20700720c */ /* 0x000fe40003f26270 */
[----:B------:R-:W-:Y:S02]  /*e440*/  LOP3.LUT R70, R70, 0xb8, R108, 0xfe, !PT ;  /* 0x000000b846467812 */ /* 0x000fe400078efe6c */
[----:B------:R-:W-:-:S02]  /*e450*/  IADD3 R7, R249, 0xd9, RZ ;  /* 0x000000d9f9077810 */ /* 0x000fc40007ffe0ff */
[----:B------:R-:W-:Y:S02]  /*e460*/  FSEL R104, R173, -INF , !P6 ;  /* 0xff800000ad687808 */ /* 0x000fe40007000000 */
[----:B------:R-:W-:Y:S02]  /*e470*/  FSEL R111, R10, -INF , !P3 ;  /* 0xff8000000a6f7808 */ /* 0x000fe40005800000 */
[----:B------:R-:W-:Y:S02]  /*e480*/  FSEL R173, R4, -INF , !P4 ;  /* 0xff80000004ad7808 */ /* 0x000fe40006000000 */
[----:B------:R-:W-:Y:S02]  /*e490*/  ISETP.GE.AND P3, PT, R70, R179, PT ;  /* 0x000000b34600720c */ /* 0x000fe40003f66270 */
[----:B------:R-:W-:Y:S01]  /*e4a0*/  ISETP.GE.AND P4, PT, R7, R178, PT ;  /* 0x000000b20700720c */ /* 0x000fe20003f86270 */
[----:B-1----:R-:W-:Y:S01]  /*e4b0*/  HMMA.16816.F32 R120, R112, R20, R120 ;  /* 0x000000147078723c */ /* 0x002fe20000001878 */
[----:B------:R-:W-:-:S02]  /*e4c0*/  IADD3 R4, R249, 0xe1, RZ ;  /* 0x000000e1f9047810 */ /* 0x000fc40007ffe0ff */
[----:B------:R-:W-:Y:S02]  /*e4d0*/  FSEL R107, R171, -INF , !P4 ;  /* 0xff800000ab6b7808 */ /* 0x000fe40006000000 */
[----:B------:R-:W-:Y:S02]  /*e4e0*/  FSEL R181, R188, -INF , !P3 ;  /* 0xff800000bcb57808 */ /* 0x000fe40005800000 */
[C---:B------:R-:W-:Y:S01]  /*e4f0*/  ISETP.GE.AND P4, PT, R4.reuse, R179, PT ;  /* 0x000000b30400720c */ /* 0x040fe20003f86270 */
[----:B------:R-:W-:Y:S01]  /*e500*/  HMMA.16816.F32 R116, R112, R22, R116 ;  /* 0x000000167074723c */ /* 0x000fe20000001874 */
[----:B------:R-:W-:Y:S02]  /*e510*/  ISETP.GE.AND P3, PT, R4, R178, PT ;  /* 0x000000b20400720c */ /* 0x000fe40003f66270 */
[----:B------:R-:W-:Y:S02]  /*e520*/  IADD3 R4, R249, 0xe9, RZ ;  /* 0x000000e9f9047810 */ /* 0x000fe40007ffe0ff */
[----:B------:R-:W-:-:S02]  /*e530*/  FSEL R131, R131, -INF , !P3 ;  /* 0xff80000083837808 */ /* 0x000fc40005800000 */
[----:B------:R-:W-:Y:S02]  /*e540*/  FSEL R101, R183, -INF , !P2 ;  /* 0xff800000b7657808 */ /* 0x000fe40005000000 */
[-C--:B------:R-:W-:Y:S02]  /*e550*/  ISETP.GE.AND P3, PT, R4, R179.reuse, PT ;  /* 0x000000b30400720c */ /* 0x080fe40003f66270 */
[--C-:B------:R-:W-:Y:S02]  /*e560*/  LOP3.LUT R15, R15, 0xd8, R108.reuse, 0xfe, !PT ;  /* 0x000000d80f0f7812 */ /* 0x100fe400078efe6c */
[----:B------:R-:W-:Y:S02]  /*e570*/  ISETP.GE.AND P2, PT, R75, R179, PT ;  /* 0x000000b34b00720c */ /* 0x000fe40003f46270 */
[--C-:B------:R-:W-:Y:S02]  /*e580*/  LOP3.LUT R73, R73, 0xb0, R108.reuse, 0xfe, !PT ;  /* 0x000000b049497812 */ /* 0x100fe400078efe6c */
[----:B------:R-:W-:-:S02]  /*e590*/  LOP3.LUT R68, R68, 0xc0, R108, 0xfe, !PT ;  /* 0x000000c044447812 */ /* 0x000fc400078efe6c */
[--C-:B------:R-:W-:Y:S02]  /*e5a0*/  LOP3.LUT R19, R19, 0xc8, R108.reuse, 0xfe, !PT ;  /* 0x000000c813137812 */ /* 0x100fe400078efe6c */
[--C-:B------:R-:W-:Y:S02]  /*e5b0*/  LOP3.LUT R17, R17, 0xd0, R108.reuse, 0xfe, !PT ;  /* 0x000000d011117812 */ /* 0x100fe400078efe6c */
[--C-:B------:R-:W-:Y:S02]  /*e5c0*/  LOP3.LUT R13, R13, 0xe0, R108.reuse, 0xfe, !PT ;  /* 0x000000e00d0d7812 */ /* 0x100fe400078efe6c */
[--C-:B------:R-:W-:Y:S02]  /*e5d0*/  LOP3.LUT R11, R11, 0xe8, R108.reuse, 0xfe, !PT ;  /* 0x000000e80b0b7812 */ /* 0x100fe400078efe6c */
[--C-:B------:R-:W-:Y:S02]  /*e5e0*/  LOP3.LUT R9, R9, 0xf0, R108.reuse, 0xfe, !PT ;  /* 0x000000f009097812 */ /* 0x100fe400078efe6c */
[----:B------:R-:W-:-:S02]  /*e5f0*/  LOP3.LUT R5, R5, 0xf8, R108, 0xfe, !PT ;  /* 0x000000f805057812 */ /* 0x000fc400078efe6c */
[----:B------:R-:W-:Y:S01]  /*e600*/  FSEL R125, R125, -INF , !P3 ;  /* 0xff8000007d7d7808 */ /* 0x000fe20005800000 */
[----:B------:R-:W-:Y:S01]  /*e610*/  BAR.SYNC.DEFER_BLOCKING 0x0 ;  /* 0x0000000000007b1d */ /* 0x000fe20000010000 */
[-C--:B------:R-:W-:Y:S02]  /*e620*/  ISETP.GE.AND P6, PT, R74, R178.reuse, PT ;  /* 0x000000b24a00720c */ /* 0x080fe40003fc6270 */
[----:B------:R-:W-:Y:S02]  /*e630*/  FSEL R108, R14, -INF , !P5 ;  /* 0xff8000000e6c7808 */ /* 0x000fe40006800000 */
[----:B------:R-:W-:Y:S02]  /*e640*/  FSEL R109, R175, -INF , !P1 ;  /* 0xff800000af6d7808 */ /* 0x000fe40004800000 */
[----:B------:R-:W-:Y:S02]  /*e650*/  FSEL R110, R8, -INF , !P2 ;  /* 0xff800000086e7808 */ /* 0x000fe40005000000 */
[----:B------:R-:W-:-:S02]  /*e660*/  ISETP.GE.AND P3, PT, R15, R178, PT ;  /* 0x000000b20f00720c */ /* 0x000fc40003f66270 */
[-C--:B------:R-:W-:Y:S02]  /*e670*/  ISETP.GE.AND P1, PT, R73, R179.reuse, PT ;  /* 0x000000b34900720c */ /* 0x080fe40003f26270 */
[----:B------:R-:W-:Y:S02]  /*e680*/  ISETP.GE.AND P5, PT, R7, R179, PT ;  /* 0x000000b30700720c */ /* 0x000fe40003fa6270 */
[----:B------:R-:W-:Y:S02]  /*e690*/  ISETP.GE.AND P2, PT, R73, R178, PT ;  /* 0x000000b24900720c */ /* 0x000fe40003f46270 */
[----:B------:R-:W-:Y:S02]  /*e6a0*/  FSEL R106, R6, -INF , !P6 ;  /* 0xff800000066a7808 */ /* 0x000fe40007000000 */
[----:B------:R-:W-:Y:S02]  /*e6b0*/  FSEL R129, R129, -INF , !P4 ;  /* 0xff80000081817808 */ /* 0x000fe40006000000 */
[----:B------:R-:W-:-:S02]  /*e6c0*/  FSEL R112, R170, -INF , !P3 ;  /* 0xff800000aa707808 */ /* 0x000fc40005800000 */
[----:B------:R-:W-:Y:S02]  /*e6d0*/  FSEL R169, R169, -INF , !P5 ;  /* 0xff800000a9a97808 */ /* 0x000fe40006800000 */
[-C--:B------:R-:W-:Y:S02]  /*e6e0*/  ISETP.GE.AND P6, PT, R68, R179.reuse, PT ;  /* 0x000000b34400720c */ /* 0x080fe40003fc6270 */
[----:B------:R-:W-:Y:S02]  /*e6f0*/  FSEL R171, R192, -INF , !P1 ;  /* 0xff800000c0ab7808 */ /* 0x000fe40004800000 */
[----:B------:R-:W-:Y:S02]  /*e700*/  FSEL R175, R194, -INF , !P2 ;  /* 0xff800000c2af7808 */ /* 0x000fe40005000000 */
[----:B------:R-:W-:Y:S02]  /*e710*/  ISETP.GE.AND P4, PT, R19, R179, PT ;  /* 0x000000b31300720c */ /* 0x000fe40003f86270 */
[----:B------:R-:W-:-:S02]  /*e720*/  ISETP.GE.AND P3, PT, R9, R178, PT ;  /* 0x000000b20900720c */ /* 0x000fc40003f66270 */
[-C--:B------:R-:W-:Y:S02]  /*e730*/  ISETP.GE.AND P5, PT, R70, R178.reuse, PT ;  /* 0x000000b24600720c */ /* 0x080fe40003fa6270 */
[-C--:B------:R-:W-:Y:S02]  /*e740*/  ISETP.GE.AND P1, PT, R68, R178.reuse, PT ;  /* 0x000000b24400720c */ /* 0x080fe40003f26270 */
[----:B------:R-:W-:Y:S02]  /*e750*/  ISETP.GE.AND P2, PT, R19, R178, PT ;  /* 0x000000b21300720c */ /* 0x000fe40003f46270 */
[----:B------:R-:W-:Y:S02]  /*e760*/  FSEL R184, R184, -INF , !P6 ;  /* 0xff800000b8b87808 */ /* 0x000fe40007000000 */
[----:B------:R-:W-:Y:S02]  /*e770*/  FSEL R180, R180, -INF , !P4 ;  /* 0xff800000b4b47808 */ /* 0x000fe40006000000 */
[----:B------:R-:W-:-:S02]  /*e780*/  FSEL R122, R122, -INF , !P3 ;  /* 0xff8000007a7a7808 */ /* 0x000fc40005800000 */
[----:B------:R-:W-:Y:S02]  /*e790*/  FSEL R183, R190, -INF , !P5 ;  /* 0xff800000beb77808 */ /* 0x000fe40006800000 */
[-C--:B------:R-:W-:Y:S02]  /*e7a0*/  ISETP.GE.AND P6, PT, R17, R178.reuse, PT ;  /* 0x000000b21100720c */ /* 0x080fe40003fc6270 */
[----:B------:R-:W-:Y:S02]  /*e7b0*/  FSEL R186, R186, -INF , !P1 ;  /* 0xff800000baba7808 */ /* 0x000fe40004800000 */
[----:B------:R-:W-:Y:S02]  /*e7c0*/  ISETP.GE.AND P4, PT, R4, R178, PT ;  /* 0x000000b20400720c */ /* 0x000fe40003f86270 */
[----:B------:R-:W-:Y:S02]  /*e7d0*/  FSEL R182, R182, -INF , !P2 ;  /* 0xff800000b6b67808 */ /* 0x000fe40005000000 */
[----:B------:R-:W-:-:S02]  /*e7e0*/  PLOP3.LUT P3, PT, PT, PT, UP0, 0x80, 0x0 ;  /* 0x000000000000781c */ /* 0x000fc40003f6f008 */
[-C--:B------:R-:W-:Y:S02]  /*e7f0*/  ISETP.GE.AND P5, PT, R17, R179.reuse, PT ;  /* 0x000000b31100720c */ /* 0x080fe40003fa6270 */
[-C--:B------:R-:W-:Y:S02]  /*e800*/  ISETP.GE.AND P1, PT, R15, R179.reuse, PT ;  /* 0x000000b30f00720c */ /* 0x080fe40003f26270 */
[----:B------:R-:W-:Y:S02]  /*e810*/  ISETP.GE.AND P2, PT, R13, R179, PT ;  /* 0x000000b30d00720c */ /* 0x000fe40003f46270 */
[----:B------:R-:W-:Y:S02]  /*e820*/  IADD3 R4, R249, 0xf1, RZ ;  /* 0x000000f1f9047810 */ /* 0x000fe40007ffe0ff */
        /* <DEDUP_REMOVED lines=9> */
[----:B------:R-:W-:Y:S02]  /*e8c0*/  ISETP.GE.AND P2, PT, R4, R178, PT ;  /* 0x000000b20400720c */ /* 0x000fe40003f46270 */
[----:B------:R-:W-:Y:S02]  /*e8d0*/  IADD3 R249, R249, 0xf9, RZ ;  /* 0x000000f9f9f97810 */ /* 0x000fe40007ffe0ff */
[----:B------:R-:W-:Y:S02]  /*e8e0*/  FSEL R113, R121, -INF , !P6 ;  /* 0xff80000079717808 */ /* 0x000fe40007000000 */
[----:B------:R-:W-:Y:S02]  /*e8f0*/  FSEL R115, R130, -INF , !P5 ;  /* 0xff80000082737808 */ /* 0x000fe40006800000 */
[----:B------:R-:W-:-:S02]  /*e900*/  FSEL R123, R123, -INF , !P2 ;  /* 0xff8000007b7b7808 */ /* 0x000fc40005000000 */
[----:B------:R-:W-:Y:S02]  /*e910*/  FSEL R121, R124, -INF , !P4 ;  /* 0xff8000007c797808 */ /* 0x000fe40006000000 */
[----:B------:R-:W-:Y:S02]  /*e920*/  FSEL R126, R126, -INF , !P1 ;  /* 0xff8000007e7e7808 */ /* 0x000fe40004800000 */
[-C--:B------:R-:W-:Y:S02]  /*e930*/  ISETP.GE.AND P6, PT, R9, R179.reuse, PT ;  /* 0x000000b30900720c */ /* 0x080fe40003fc6270 */
[CC--:B------:R-:W-:Y:S02]  /*e940*/  ISETP.GE.AND P5, PT, R5.reuse, R179.reuse, PT ;  /* 0x000000b30500720c */ /* 0x0c0fe40003fa6270 */
[----:B------:R-:W-:Y:S02]  /*e950*/  ISETP.GE.AND P2, PT, R5, R178, PT ;  /* 0x000000b20500720c */ /* 0x000fe40003f46270 */
[----:B------:R-:W-:-:S02]  /*e960*/  ISETP.GE.AND P4, PT, R249, R179, PT ;  /* 0x000000b3f900720c */ /* 0x000fc40003f86270 */
[----:B------:R-:W-:Y:S01]  /*e970*/  ISETP.GE.AND P1, PT, R249, R178, PT ;  /* 0x000000b2f900720c */ /* 0x000fe20003f26270 */
[----:B------:R-:W-:Y:S01]  /*e980*/  IMAD.MOV.U32 R249, RZ, RZ, R3 ;  /* 0x000000fffff97224 */ /* 0x000fe200078e0003 */
        /* <DEDUP_REMOVED lines=41> */
[----:B------:R-:W-:Y:S02]  /*ec20*/  UISETP.GE.AND UP1, UPT, UR5, URZ, UPT ;  /* 0x0000003f0500728c */ /* 0x000fe4000bf26270 */
[----:B------:R-:W-:Y:S02]  /*ec30*/  @!UP2 UIADD3 UR13, UR13, 0x1, URZ ;  /* 0x000000010d0da890 */ /* 0x000fe4000fffe03f */
[----:B------:R-:W-:-:S02]  /*ec40*/  @!UP0 UIADD3 UR8, UR8, -UR4, URZ ;  /* 0x8000000408088290 */ /* 0x000fc4000fffe03f */
[----:B------:R-:W-:Y:S02]  /*ec50*/  @!UP0 UIADD3 UR11, UR11, 0x1, URZ ;  /* 0x000000010b0b8890 */ /* 0x000fe4000fffe03f */
[----:B------:R-:W-:Y:S02]  /*ec60*/  UISETP.GE.U32.AND UP3, UPT, UR8, UR4, UPT ;  /* 0x000000040800728c */ /* 0x000fe4000bf66070 */
[----:B------:R-:W-:Y:S02]  /*ec70*/  UISETP.GE.AND UP0, UPT, UR12, URZ, UPT ;  /* 0x0000003f0c00728c */ /* 0x000fe4000bf06270 */
[----:B------:R-:W-:Y:S02]  /*ec80*/  @UP4 UIADD3 UR13, UR13, 0x1, URZ ;  /* 0x000000010d0d4890 */ /* 0x000fe4000fffe03f */
[----:B------:R-:W-:Y:S02]  /*ec90*/  UISETP.NE.AND UP2, UPT, URZ, UR6, UPT ;  /* 0x000000063f00728c */ /* 0x000fe4000bf45270 */
[----:B------:R-:W-:-:S02]  /*eca0*/  ULOP3.LUT UR4, URZ, UR6, URZ, 0x33, !UPT ;  /* 0x000000063f047292 */ /* 0x000fc4000f8e333f */
[----:B------:R-:W-:Y:S02]  /*ecb0*/  @!UP1 UIADD3 UR13, -UR13, URZ, URZ ;  /* 0x0000003f0d0d9290 */ /* 0x000fe4000fffe13f */
[----:B------:R-:W-:Y:S02]  /*ecc0*/  @UP3 UIADD3 UR11, UR11, 0x1, URZ ;  /* 0x000000010b0b3890 */ /* 0x000fe4000fffe03f */
[----:B------:R-:W-:Y:S02]  /*ecd0*/  USEL UR13, UR4, UR13, !UP2 ;  /* 0x0000000d040d7287 */ /* 0x000fe4000d000000 */
[----:B------:R-:W-:Y:S02]  /*ece0*/  @!UP0 UIADD3 UR11, -UR11, URZ, URZ ;  /* 0x0000003f0b0b8290 */ /* 0x000fe4000fffe13f */
[----:B------:R-:W-:Y:S02]  /*ecf0*/  UIMAD.WIDE UR8, UR13, 0x4, UR18 ;  /* 0x000000040d0878a5 */ /* 0x000fe4000f8e0212 */
[----:B------:R-:W-:-:S04]  /*ed00*/  USEL UR4, UR4, UR11, !UP2 ;  /* 0x0000000b04047287 */ /* 0x000fc8000d000000 */
[----:B------:R-:W-:Y:S01]  /*ed10*/  UIMAD.WIDE UR10, UR4, 0x4, UR18 ;  /* 0x00000004040a78a5 */ /* 0x000fe2000f8e0212 */
[----:B------:R-:W-:Y:S01]  /*ed20*/  MOV R8, UR8 ;  /* 0x0000000800087c02 */ /* 0x000fe20008000f00 */
[----:B------:R-:W-:-:S04]  /*ed30*/  IMAD.U32 R9, RZ, RZ, UR9 ;  /* 0x00000009ff097e24 */ /* 0x000fc8000f8e00ff */
[----:B------:R-:W-:Y:S01]  /*ed40*/  MOV R6, UR10 ;  /* 0x0000000a00067c02 */ /* 0x000fe20008000f00 */
[----:B------:R-:W-:Y:S01]  /*ed50*/  IMAD.U32 R7, RZ, RZ, UR11 ;  /* 0x0000000bff077e24 */ /* 0x000fe2000f8e00ff */
        /* <DEDUP_REMOVED lines=16> */
[----:B------:R-:W-:-:S04]  /*ee60*/  IMAD R3, R3, c[0x0][0x180], RZ ;  /* 0x0000600003037a24 */ /* 0x000fc800078e02ff */
[----:B------:R-:W-:Y:S02]  /*ee70*/  IMAD R3, R4, c[0x0][0x184], R3 ;  /* 0x0000610004037a24 */ /* 0x000fe400078e0203 */
[----:B------:R-:W-:-:S03]  /*ee80*/  IMAD.MOV.U32 R4, RZ, RZ, R6 ;  /* 0x000000ffff047224 */ /* 0x000fc600078e0006 */
[----:B------:R-:W-:Y:S01]  /*ee90*/  IADD3 R3, R7, R3, RZ ;  /* 0x0000000307037210 */ /* 0x000fe20007ffe0ff */
[----:B------:R-:W-:Y:S05]  /*eea0*/  BRA `(.L_x_1536) ;  /* 0x0000002000007947 */ /* 0x000fea0003800000 */
.L_x_1535:
[----:B------:R-:W-:-:S04]  /*eeb0*/  LEA R4, -R5, RZ, 0x8 ;  /* 0x000000ff05047211 */ /* 0x000fc800078e41ff */
[----:B------:R-:W-:Y:S02]  /*eec0*/  SHF.R.S32.HI R3, RZ, 0x1f, R4 ;  /* 0x0000001fff037819 */ /* 0x000fe40000011404 */
.L_x_1536:
[--C-:B------:R-:W-:Y:S01]  /*eed0*/  @!P0 IMAD.MOV.U32 R10, RZ, RZ, R165.reuse ;  /* 0x000000ffff0a8224 */ /* 0x100fe200078e00a5 */
[----:B------:R-:W-:Y:S01]  /*eee0*/  @!P0 IADD3 R7, P2, P1, R4, UR23, R165 ;  /* 0x0000001704078c10 */ /* 0x000fe2000f95e0a5 */
[--C-:B------:R-:W-:Y:S01]  /*eef0*/  @!P0 IMAD.MOV.U32 R11, RZ, RZ, R164.reuse ;  /* 0x000000ffff0b8224 */ /* 0x100fe200078e00a4 */
[----:B------:R1:W-:Y:S01]  /*ef00*/  @P0 STS.128 [R243+0x2000], RZ ;  /* 0x002000fff3000388 */ /* 0x0003e20000000c00 */
[----:B------:R-:W-:Y:S01]  /*ef10*/  @!P0 IMAD.MOV.U32 R12, RZ, RZ, c[0x0][0x19c] ;  /* 0x00006700ff0c8624 */ /* 0x000fe200078e00ff */
[----:B------:R-:W-:Y:S01]  /*ef20*/  @!P0 IADD3.X R6, R3, UR22, R164, P2, P1 ;  /* 0x0000001603068c10 */ /* 0x000fe200097e24a4 */
[----:B------:R-:W-:Y:S01]  /*ef30*/  @!P0 IMAD.WIDE.U32 R10, R5, 0x50, R10 ;  /* 0x00000050050a8825 */ /* 0x000fe200078e000a */
[C---:B------:R-:W-:Y:S01]  /*ef40*/  @!P0 LEA R62, P4, R7.reuse, c[0x0][0x168], 0x1 ;  /* 0x00005a00073e8a11 */ /* 0x040fe200078808ff */
[----:B------:R-:W-:Y:S02]  /*ef50*/  BSSY B0, `(.L_x_1537) ;  /* 0x00000cb000007945 */ /* 0x000fe40003800000 */
[----:B------:R-:W-:Y:S01]  /*ef60*/  @!P0 IMAD R12, R12, 0x50, RZ ;  /* 0x000000500c0c8824 */ /* 0x000fe200078e02ff */
[----:B------:R-:W-:Y:S01]  /*ef70*/  @!P0 IADD3 R13, P1, R4, R10, RZ ;  /* 0x0000000a040d8210 */ /* 0x000fe20007f3e0ff */
[----:B------:R-:W-:Y:S01]  /*ef80*/  @!P0 IMAD.MOV.U32 R14, RZ, RZ, R165 ;  /* 0x000000ffff0e8224 */ /* 0x000fe200078e00a5 */
[----:B------:R-:W-:Y:S01]  /*ef90*/  @!P0 LEA.HI.X R63, R7, c[0x0][0x16c], R6, 0x1, P4 ;  /* 0x00005b00073f8a11 */ /* 0x000fe200020f0c06 */
[----:B------:R-:W-:Y:S01]  /*efa0*/  @!P0 IMAD.MOV.U32 R15, RZ, RZ, R164 ;  /* 0x000000ffff0f8224 */ /* 0x000fe200078e00a4 */
[----:B------:R-:W-:Y:S01]  /*efb0*/  @!P0 IADD3.X R12, R3, R12, R11, P1, !PT ;  /* 0x0000000c030c8210 */ /* 0x000fe20000ffe40b */
[----:B------:R-:W-:-:S02]  /*efc0*/  @!P0 IMAD.MOV.U32 R8, RZ, RZ, c[0x0][0x19c] ;  /* 0x00006700ff088624 */ /* 0x000fc400078e00ff */
[----:B------:R-:W-:-:S04]  /*efd0*/  @!P0 IMAD.WIDE.U32 R14, R5, 0x30, R14 ;  /* 0x00000030050e8825 */ /* 0x000fc800078e000e */
[--C-:B------:R-:W-:Y:S01]  /*efe0*/  @!P0 IMAD.MOV.U32 R18, RZ, RZ, R165.reuse ;  /* 0x000000ffff128224 */ /* 0x100fe200078e00a5 */
[----:B------:R-:W-:Y:S01]  /*eff0*/  @!P0 IADD3 R9, P2, R4, R14, RZ ;  /* 0x0000000e04098210 */ /* 0x000fe20007f5e0ff */
[--C-:B------:R-:W-:Y:S02]  /*f000*/  @!P0 IMAD.MOV.U32 R19, RZ, RZ, R164.reuse ;  /* 0x000000ffff138224 */ /* 0x100fe400078e00a4 */
[--C-:B------:R-:W-:Y:S02]  /*f010*/  @!P0 IMAD.MOV.U32 R10, RZ, RZ, R165.reuse ;  /* 0x000000ffff0a8224 */ /* 0x100fe400078e00a5 */
[----:B------:R-:W-:Y:S02]  /*f020*/  @!P0 IMAD.MOV.U32 R11, RZ, RZ, R164 ;  /* 0x000000ffff0b8224 */ /* 0x000fe400078e00a4 */
[----:B------:R-:W-:Y:S02]  /*f030*/  @!P0 IMAD R8, R8, 0x30, RZ ;  /* 0x0000003008088824 */ /* 0x000fe400078e02ff */
[----:B------:R-:W-:-:S02]  /*f040*/  @!P0 IMAD.MOV.U32 R6, RZ, RZ, R165 ;  /* 0x000000ffff068224 */ /* 0x000fc400078e00a5 */
[----:B------:R-:W-:Y:S01]  /*f050*/  @!P0 IMAD.MOV.U32 R7, RZ, RZ, R164 ;  /* 0x000000ffff078224 */ /* 0x000fe200078e00a4 */
[----:B------:R-:W-:Y:S01]  /*f060*/  @!P0 IADD3.X R8, R3, R8, R15, P2, !PT ;  /* 0x0000000803088210 */ /* 0x000fe200017fe40f */
[----:B------:R-:W-:Y:S02]  /*f070*/  @!P0 IMAD.MOV.U32 R16, RZ, RZ, c[0x0][0x19c] ;  /* 0x00006700ff108624 */ /* 0x000fe400078e00ff */
[----:B------:R-:W-:Y:S02]  /*f080*/  @!P0 IMAD.MOV.U32 R20, RZ, RZ, c[0x0][0x19c] ;  /* 0x00006700ff148624 */ /* 0x000fe400078e00ff */
[----:B------:R-:W-:-:S04]  /*f090*/  @!P0 IMAD.WIDE.U32 R18, R5, 0x70, R18 ;  /* 0x0000007005128825 */ /* 0x000fc800078e0012 */
        /* <DEDUP_REMOVED lines=8> */
[----:B------:R-:W-:Y:S01]  /*f120*/  @!P0 IMAD.MOV.U32 R44, RZ, RZ, R165 ;  /* 0x000000ffff2c8224 */ /* 0x000fe200078e00a5 */
[C---:B------:R-:W-:Y:S01]  /*f130*/  @!P0 IADD3.X R16, R3.reuse, R16, R19, P4, !PT ;  /* 0x0000001003108210 */ /* 0x040fe200027fe413 */
[----:B------:R-:W-:Y:S01]  /*f140*/  @!P0 IMAD.MOV.U32 R45, RZ, RZ, R164 ;  /* 0x000000ffff2d8224 */ /* 0x000fe200078e00a4 */
[----:B------:R-:W-:Y:S01]  /*f150*/  @!P0 IADD3.X R20, R3, R20, R11, P2, !PT ;  /* 0x0000001403148210 */ /* 0x000fe200017fe40b */
[----:B------:R-:W-:Y:S02]  /*f160*/  @!P0 IMAD R22, R22, 0xa0, RZ ;  /* 0x000000a016168824 */ /* 0x000fe400078e02ff */
[----:B------:R-:W-:-:S02]  /*f170*/  @!P0 IMAD.MOV.U32 R18, RZ, RZ, R165 ;  /* 0x000000ffff128224 */ /* 0x000fc400078e00a5 */
[--C-:B------:R-:W-:Y:S01]  /*f180*/  @!P0 IMAD.MOV.U32 R19, RZ, RZ, R164.reuse ;  /* 0x000000ffff138224 */ /* 0x100fe200078e00a4 */
[----:B------:R-:W-:Y:S01]  /*f190*/  @!P0 IADD3.X R22, R3, R22, R7, P1, !PT ;  /* 0x0000001603168210 */ /* 0x000fe20000ffe407 */
[----:B------:R-:W-:Y:S02]  /*f1a0*/  @!P0 IMAD.MOV.U32 R10, RZ, RZ, R165 ;  /* 0x000000ffff0a8224 */ /* 0x000fe400078e00a5 */
[----:B------:R-:W-:Y:S02]  /*f1b0*/  @!P0 IMAD.MOV.U32 R11, RZ, RZ, R164 ;  /* 0x000000ffff0b8224 */ /* 0x000fe400078e00a4 */
[----:B------:R-:W-:-:S04]  /*f1c0*/  @!P0 IMAD.WIDE.U32 R44, R5, 0x60, R44 ;  /* 0x00000060052c8825 */ /* 0x000fc800078e002c */
[----:B------:R-:W-:Y:S01]  /*f1d0*/  @!P0 IMAD.MOV.U32 R14, RZ, RZ, c[0x0][0x19c] ;  /* 0x00006700ff0e8624 */ /* 0x000fe200078e00ff */
[----:B------:R-:W-:Y:S01]  /*f1e0*/  @!P0 IADD3 R15, P5, R4, R44, RZ ;  /* 0x0000002c040f8210 */ /* 0x000fe20007fbe0ff */
[--C-:B------:R-:W-:Y:S02]  /*f1f0*/  @!P0 IMAD.MOV.U32 R46, RZ, RZ, R165.reuse ;  /* 0x000000ffff2e8224 */ /* 0x100fe400078e00a5 */
[--C-:B------:R-:W-:Y:S02]  /*f200*/  @!P0 IMAD.MOV.U32 R47, RZ, RZ, R164.reuse ;  /* 0x000000ffff2f8224 */ /* 0x100fe400078e00a4 */
[----:B------:R-:W-:Y:S02]  /*f210*/  @!P0 IMAD.MOV.U32 R6, RZ, RZ, R165 ;  /* 0x000000ffff068224 */ /* 0x000fe400078e00a5 */
[----:B------:R-:W-:Y:S02]  /*f220*/  @!P0 IMAD.MOV.U32 R7, RZ, RZ, R164 ;  /* 0x000000ffff078224 */ /* 0x000fe400078e00a4 */
[----:B------:R-:W-:-:S02]  /*f230*/  @!P0 IMAD.MOV.U32 R28, RZ, RZ, c[0x0][0x19c] ;  /* 0x00006700ff1c8624 */ /* 0x000fc400078e00ff */
[----:B------:R-:W-:Y:S02]  /*f240*/  @!P0 IMAD.MOV.U32 R32, RZ, RZ, c[0x0][0x19c] ;  /* 0x00006700ff208624 */ /* 0x000fe400078e00ff */
[----:B------:R-:W-:-:S04]  /*f250*/  @!P0 IMAD.WIDE.U32 R18, R5, 0xc0, R18 ;  /* 0x000000c005128825 */ /* 0x000fc800078e0012 */
[----:B------:R-:W-:Y:S01]  /*f260*/  @!P0 IMAD.WIDE.U32 R10, R5, 0xd0, R10 ;  /* 0x000000d0050a8825 */ /* 0x000fe200078e000a */
[----:B------:R-:W-:-:S03]  /*f270*/  @!P0 IADD3 R30, P4, R4, R18, RZ ;  /* 0x00000012041e8210 */ /* 0x000fc60007f9e0ff */
[----:B------:R-:W-:Y:S01]  /*f280*/  @!P0 IMAD R14, R14, 0x60, RZ ;  /* 0x000000600e0e8824 */ /* 0x000fe200078e02ff */
[----:B------:R-:W-:Y:S01]  /*f290*/  @!P0 IADD3 R34, P2, R4, R10, RZ ;  /* 0x0000000a04228210 */ /* 0x000fe20007f5e0ff */
[----:B------:R-:W-:Y:S02]  /*f2a0*/  @!P0 IMAD.MOV.U32 R24, RZ, RZ, c[0x0][0x19c] ;  /* 0x00006700ff188624 */ /* 0x000fe400078e00ff */
[----:B------:R-:W-:Y:S01]  /*f2b0*/  @!P0 IMAD.MOV.U32 R44, RZ, RZ, c[0x0][0x19c] ;  /* 0x00006700ff2c8624 */ /* 0x000fe200078e00ff */
[----:B------:R-:W-:Y:S01]  /*f2c0*/  @!P0 IADD3.X R14, R3, R14, R45, P5, !PT ;  /* 0x0000000e030e8210 */ /* 0x000fe20002ffe42d */
[----:B------:R-:W-:-:S04]  /*f2d0*/  @!P0 IMAD.WIDE.U32 R46, R5, 0xb0, R46 ;  /* 0x000000b0052e8825 */ /* 0x000fc800078e002e */
        /* <DEDUP_REMOVED lines=10> */
[CC--:B------:R-:W-:Y:S01]  /*f380*/  @!P0 LEA R11, P4, R5.reuse, R165.reuse, 0x6 ;  /* 0x000000a5050b8211 */ /* 0x0c0fe200078830ff */
[----:B------:R-:W-:Y:S01]  /*f390*/  @!P0 IMAD.MOV.U32 R18, RZ, RZ, c[0x0][0x19c] ;  /* 0x00006700ff128624 */ /* 0x000fe200078e00ff */
[----:B------:R-:W-:Y:S01]  /*f3a0*/  @!P0 LEA R19, P2, R5, R165, 0x7 ;  /* 0x000000a505138211 */ /* 0x000fe200078438ff */
[----:B------:R-:W-:Y:S01]  /*f3b0*/  @!P0 IMAD.MOV.U32 R6, RZ, RZ, c[0x0][0x19c] ;  /* 0x00006700ff068624 */ /* 0x000fe200078e00ff */
[----:B------:R-:W-:-:S02]  /*f3c0*/  @!P0 IADD3.X R24, R3, R24, R47, P5, !PT ;  /* 0x0000001803188210 */ /* 0x000fc40002ffe42f */
[----:B------:R-:W-:Y:S02]  /*f3d0*/  @!P0 IADD3.X R44, R3, R44, R7, P1, !PT ;  /* 0x0000002c032c8210 */ /* 0x000fe40000ffe407 */
[C---:B------:R-:W-:Y:S02]  /*f3e0*/  @!P0 LEA R7, P5, R5.reuse, R165, 0x5 ;  /* 0x000000a505078211 */ /* 0x040fe400078a28ff */
[CC--:B------:R-:W-:Y:S02]  /*f3f0*/  @!P0 LEA.HI.X R10, R5.reuse, R164.reuse, R10, 0x6, P4 ;  /* 0x000000a4050a8211 */ /* 0x0c0fe400020f340a */
[----:B------:R-:W-:Y:S02]  /*f400*/  @!P0 LEA.HI.X R18, R5, R164, R18, 0x7, P2 ;  /* 0x000000a405128211 */ /* 0x000fe400010f3c12 */
[----:B------:R-:W-:Y:S02]  /*f410*/  LEA R250, P1, R165, c[0x0][0x168], 0x1 ;  /* 0x00005a00a5fa7a11 */ /* 0x000fe400078208ff */
[----:B------:R-:W-:-:S02]  /*f420*/  @!P0 IADD3 R11, P4, R4, R11, RZ ;  /* 0x0000000b040b8210 */ /* 0x000fc40007f9e0ff */
[C---:B------:R-:W-:Y:S02]  /*f430*/  @!P0 IADD3 R19, P2, R4.reuse, R19, RZ ;  /* 0x0000001304138210 */ /* 0x040fe40007f5e0ff */
[----:B------:R-:W-:Y:S01]  /*f440*/  @!P0 LEA.HI.X R6, R5, R164, R6, 0x5, P5 ;  /* 0x000000a405068211 */ /* 0x000fe200028f2c06 */
[C---:B------:R-:W-:Y:S01]  /*f450*/  @!P0 IMAD.X R10, R3.reuse, 0x1, R10, P4 ;  /* 0x00000001030a8824 */ /* 0x040fe200020e060a */
[C---:B------:R-:W-:Y:S01]  /*f460*/  @!P0 IADD3 R7, P5, R4.reuse, R7, RZ ;  /* 0x0000000704078210 */ /* 0x040fe20007fbe0ff */
[----:B------:R-:W-:Y:S01]  /*f470*/  @!P0 IMAD.X R18, R3, 0x1, R18, P2 ;  /* 0x0000000103128824 */ /* 0x000fe200010e0612 */
[----:B------:R-:W-:Y:S02]  /*f480*/  LEA.HI.X R249, R165, c[0x0][0x16c], R164, 0x1, P1 ;  /* 0x00005b00a5f97a11 */ /* 0x000fe400008f0ca4 */
[----:B------:R-:W-:Y:S01]  /*f490*/  @!P0 LEA R74, P1, R4, R250, 0x1 ;  /* 0x000000fa044a8211 */ /* 0x000fe200078208ff */
[----:B------:R-:W-:Y:S01]  /*f4a0*/  @!P0 IMAD.X R6, R3, 0x1, R6, P5 ;  /* 0x0000000103068824 */ /* 0x000fe200028e0606 */
[----:B------:R-:W-:-:S02]  /*f4b0*/  @!P0 LEA R46, P4, R11, c[0x0][0x168], 0x1 ;  /* 0x00005a000b2e8a11 */ /* 0x000fc400078808ff */
[----:B------:R-:W-:Y:S02]  /*f4c0*/  @!P0 LEA R76, P2, R19, c[0x0][0x168], 0x1 ;  /* 0x00005a00134c8a11 */ /* 0x000fe400078408ff */
[----:B------:R-:W-:Y:S02]  /*f4d0*/  @!P0 LEA R60, P5, R7, c[0x0][0x168], 0x1 ;  /* 0x00005a00073c8a11 */ /* 0x000fe400078a08ff */
[----:B------:R-:W-:Y:S02]  /*f4e0*/  @!P0 LEA.HI.X R75, R4, R249, R3, 0x1, P1 ;  /* 0x000000f9044b8211 */ /* 0x000fe400008f0c03 */
[----:B------:R-:W-:Y:S02]  /*f4f0*/  @!P0 LEA.HI.X R47, R11, c[0x0][0x16c], R10, 0x1, P4 ;  /* 0x00005b000b2f8a11 */ /* 0x000fe400020f0c0a */
        /* <DEDUP_REMOVED lines=24> */
[----:B------:R-:W-:Y:S01]  /*f680*/  @!P0 LEA.HI.X R9, R23, c[0x0][0x16c], R22, 0x1, P1 ;  /* 0x00005b0017098a11 */ /* 0x000fe200008f0c16 */
[----:B------:R1:W-:Y:S01]  /*f690*/  @P0 STS.128 [R243+0x3800], RZ ;  /* 0x003800fff3000388 */ /* 0x0003e20000000c00 */
[----:B------:R-:W-:Y:S02]  /*f6a0*/  @!P0 LEA.HI.X R13, R21, c[0x0][0x16c], R20, 0x1, P2 ;  /* 0x00005b00150d8a11 */ /* 0x000fe400010f0c14 */
[----:B------:R-:W-:Y:S01]  /*f6b0*/  @!P0 LEA R20, P4, R30, c[0x0][0x168], 0x1 ;  /* 0x00005a001e148a11 */ /* 0x000fe200078808ff */
[----:B------:R-:W-:Y:S01]  /*f6c0*/  @!PT LDS RZ, [RZ] ;  /* 0x00000000fffff984 */ /* 0x000fe20000000800 */
[----:B------:R-:W-:Y:S01]  /*f6d0*/  @!PT LDS RZ, [RZ] ;  /* 0x00000000fffff984 */ /* 0x000fe20000000800 */
[----:B------:R-:W-:Y:S01]  /*f6e0*/  @!PT LDS RZ, [RZ] ;  /* 0x00000000fffff984 */ /* 0x000fe20000000800 */
[----:B------:R1:W-:Y:S01]  /*f6f0*/  @!P0 LDGSTS.E.BYPASS.LTC128B.128 [R243+0x3800], [R10.64] ;  /* 0x038000000af38fae */ /* 0x0003e2000b901d54 */
[----:B------:R-:W-:-:S02]  /*f700*/  @!P0 LEA R16, P2, R34, c[0x0][0x168], 0x1 ;  /* 0x00005a0022108a11 */ /* 0x000fc400078408ff */
[C---:B--2---:R-:W-:Y:S01]  /*f710*/  @!P0 LEA R74, P5, R15.reuse, c[0x0][0x168], 0x1 ;  /* 0x00005a000f4a8a11 */ /* 0x044fe200078a08ff */
[----:B------:R1:W-:Y:S01]  /*f720*/  @P0 STS.128 [R243+0x4000], RZ ;  /* 0x004000fff3000388 */ /* 0x0003e20000000c00 */
[----:B------:R-:W-:Y:S02]  /*f730*/  @!P0 LEA.HI.X R21, R30, c[0x0][0x16c], R28, 0x1, P4 ;  /* 0x00005b001e158a11 */ /* 0x000fe400020f0c1c */
[----:B------:R-:W-:Y:S01]  /*f740*/  @!P0 LEA.HI.X R75, R15, c[0x0][0x16c], R14, 0x1, P5 ;  /* 0x00005b000f4b8a11 */ /* 0x000fe200028f0c0e */
[----:B------:R-:W-:Y:S01]  /*f750*/  @!PT LDS RZ, [RZ] ;  /* 0x00000000fffff984 */ /* 0x000fe20000000800 */
[----:B------:R-:W-:Y:S01]  /*f760*/  @!PT LDS RZ, [RZ] ;  /* 0x00000000fffff984 */ /* 0x000fe20000000800 */
[----:B------:R-:W-:Y:S01]  /*f770*/  @!PT LDS RZ, [RZ] ;  /* 0x00000000fffff984 */ /* 0x000fe20000000800 */
[----:B------:R1:W-:Y:S01]  /*f780*/  @!P0 LDGSTS.E.BYPASS.LTC128B.128 [R243+0x4000], [R46.64] ;  /* 0x040000002ef38fae */ /* 0x0003e2000b901d54 */
[C---:B------:R-:W-:Y:S02]  /*f790*/  @!P0 LEA R22, P5, R26.reuse, c[0x0][0x168], 0x1 ;  /* 0x00005a001a168a11 */ /* 0x040fe400078a08ff */
        /* <DEDUP_REMOVED lines=56> */
[----:B------:R-:W-:Y:S01]  /*fb20*/  LOP3.LUT R165, R165, R164, RZ, 0x3c, !PT ;  /* 0x000000a4a5a57212 */ /* 0x000fe200078e3cff */
[----:B------:R-:W-:-:S02]  /*fb30*/  ULDC UR4, c[0x0][0x19c] ;  /* 0x0000670000047ab9 */ /* 0x000fc40000000800 */
[----:B------:R-:W-:Y:S01]  /*fb40*/  UIMAD UR4, UR4, 0xf0, URZ ;  /* 0x000000f0040478a4 */ /* 0x000fe2000f8e023f */
[----:B------:R-:W-:-:S04]  /*fb50*/  LOP3.LUT R164, R165, R164, RZ, 0x3c, !PT ;  /* 0x000000a4a5a47212 */ /* 0x000fc800078e3cff */
[----:B------:R-:W-:-:S05]  /*fb60*/  LOP3.LUT R165, R165, R164, RZ, 0x3c, !PT ;  /* 0x000000a4a5a57212 */ /* 0x000fca00078e3cff */
[----:B------:R-:W-:-:S05]  /*fb70*/  IMAD.WIDE.U32 R164, R5, 0xf0, R164 ;  /* 0x000000f005a47825 */ /* 0x000fca00078e00a4 */
[----:B-1----:R-:W-:-:S04]  /*fb80*/  IADD3 R6, P0, R4, R164, RZ ;  /* 0x000000a404067210 */ /* 0x002fc80007f1e0ff */
[----:B------:R-:W-:Y:S02]  /*fb90*/  IADD3.X R5, R3, UR4, R165, P0, !PT ;  /* 0x0000000403057c10 */ /* 0x000fe400087fe4a5 */
[----:B------:R-:W-:-:S04]  /*fba0*/  LEA R8, P0, R6, c[0x0][0x168], 0x1 ;  /* 0x00005a0006087a11 */ /* 0x000fc800078008ff */
[----:B------:R-:W-:-:S05]  /*fbb0*/  LEA.HI.X R9, R6, c[0x0][0x16c], R5, 0x1, P0 ;  /* 0x00005b0006097a11 */ /* 0x000fca00000f0c05 */
[----:B------:R-:W-:Y:S01]  /*fbc0*/  @!PT LDS RZ, [RZ] ;  /* 0x00000000fffff984 */ /* 0x000fe20000000800 */
[----:B------:R-:W-:Y:S01]  /*fbd0*/  @!PT LDS RZ, [RZ] ;  /* 0x00000000fffff984 */ /* 0x000fe20000000800 */
[----:B------:R-:W-:Y:S01]  /*fbe0*/  @!PT LDS RZ, [RZ] ;  /* 0x00000000fffff984 */ /* 0x000fe20000000800 */
[----:B------:R1:W-:Y:S04]  /*fbf0*/  LDGSTS.E.BYPASS.LTC128B.128 [R243+0x9800], [R8.64] ;  /* 0x0980000008f37fae */ /* 0x0003e8000b901d54 */
.L_x_1538:
[----:B------:R-:W-:Y:S05]  /*fc00*/  BSYNC B0 ;  /* 0x0000000000007941 */ /* 0x000fea0003800000 */
.L_x_1537:
[----:B------:R-:W0:Y:S01]  /*fc10*/  LDGDEPBAR ;  /* 0x00000000000079af */ /* 0x000e220000000000 */
[----:B------:R-:W-:-:S04]  /*fc20*/  LEA R250, P0, R4, R250, 0x1 ;  /* 0x000000fa04fa7211 */ /* 0x000fc800078008ff */
[----:B------:R-:W-:Y:S02]  /*fc30*/  LEA.HI.X R249, R4, R249, R3, 0x1, P0 ;  /* 0x000000f904f97211 */ /* 0x000fe400000f0c03 */
.L_x_1534:
[----:B-1----:R-:W2:Y:S04]  /*fc40*/  LDL.LU R9, [R1+0x8] ;  /* 0x0000080001097983 */ /* 0x002ea80000300800 */
[----:B------:R-:W3:Y:S04]  /*fc50*/  LDL.LU R8, [R1+0x4] ;  /* 0x0000040001087983 */ /* 0x000ee80000300800 */
[----:B------:R-:W4:Y:S04]  /*fc60*/  LDL.LU R7, [R1] ;  /* 0x0000000001077983 */ /* 0x000f280000300800 */
[----:B------:R-:W5:Y:S01]  /*fc70*/  LDL.LU R76, [R1+0xc] ;  /* 0x00000c00014c7983 */ /* 0x000f620000300800 */
[----:B------:R-:W-:-:S02]  /*fc80*/  FMNMX.FTZ R6, R2, R27, !PT ;  /* 0x0000001b02067209 */ /* 0x000fc40007810000 */
[----:B------:R-:W-:Y:S01]  /*fc90*/  FMNMX.FTZ R5, R0, R29, !PT ;  /* 0x0000001d00057209 */ /* 0x000fe20007810000 */
[----:B------:R-:W-:Y:S04]  /*fca0*/  LDSM.16.MT88.4 R16, [R237+0xa000] ;  /* 0x00a00000ed10783b */ /* 0x000fe80000004200 */
[----:B------:R-:W-:Y:S04]  /*fcb0*/  LDSM.16.MT88.4 R20, [R233+0xa000] ;  /* 0x00a00000e914783b */ /* 0x000fe80000004200 */
[----:B------:R-:W-:Y:S04]  /*fcc0*/  LDSM.16.MT88.4 R44, [R237+0xa800] ;  /* 0x00a80000ed2c783b */ /* 0x000fe80000004200 */
[----:B------:R-:W-:Y:S01]  /*fcd0*/  LDSM.16.MT88.4 R60, [R234+0xa800] ;  /* 0x00a80000ea3c783b */ /* 0x000fe20000004200 */
[----:B--2---:R-:W-:-:S04]  /*fce0*/  FMNMX.FTZ R6, R9, R6, !PT ;  /* 0x0000000609067209 */ /* 0x004fc80007810000 */
[----:B------:R-:W-:Y:S02]  /*fcf0*/  FMNMX.FTZ R6, R35, R6, !PT ;  /* 0x0000000623067209 */ /* 0x000fe40007810000 */
[----:B----4-:R-:W-:Y:S02]  /*fd00*/  FMNMX.FTZ R5, R7, R5, !PT ;  /* 0x0000000507057209 */ /* 0x010fe40007810000 */
[----:B---3--:R-:W-:Y:S02]  /*fd10*/  FMNMX.FTZ R6, R8, R6, !PT ;  /* 0x0000000608067209 */ /* 0x008fe40007810000 */
        /* <DEDUP_REMOVED lines=13> */
[----:B-----5:R-:W-:Y:S02]  /*fdf0*/  FMNMX.FTZ R6, R76, R6, !PT ;  /* 0x000000064c067209 */ /* 0x020fe40007810000 */
        /* <DEDUP_REMOVED lines=116> */
[----:B------:R-:W-:Y:S01]  /*10540*/  FMUL.FTZ R179, R187, c[0x0][0x23c] ;  /* 0x00008f00bbb37a20 */ /* 0x000fe20000410000 */
[----:B--2---:R-:W-:Y:S02]  /*10550*/  FMNMX.FTZ R185, R3, R185, !PT ;  /* 0x000000b903b97209 */ /* 0x004fe40007810000 */
[----:B------:R-:W-:Y:S02]  /*10560*/  FSEL R4, R187, RZ, P1 ;  /* 0x000000ffbb047208 */ /* 0x000fe40000800000 */
[C---:B------:R-:W-:Y:S01]  /*10570*/  FSETP.NEU.FTZ.AND P0, PT, R185.reuse, -INF , PT ;  /* 0xff800000b900780b */ /* 0x040fe20003f1d000 */
[----:B------:R-:W-:Y:S01]  /*10580*/  FMUL.FTZ R130, R185, c[0x0][0x23c] ;  /* 0x00008f00b9827a20 */ /* 0x000fe20000410000 */
[----:B------:R-:W-:Y:S01]  /*10590*/  FSEL R179, R179, RZ, P1 ;  /* 0x000000ffb3b37208 */ /* 0x000fe20000800000 */
[----:B------:R-:W-:Y:S01]  /*105a0*/  FADD.FTZ R4, R2, -R4 ;  /* 0x8000000402047221 */ /* 0x000fe20000010000 */
[----:B------:R-:W-:-:S02]  /*105b0*/  FSEL R5, R185, RZ, P0 ;  /* 0x000000ffb9057208 */ /* 0x000fc40000000000 */
[----:B------:R-:W-:Y:S01]  /*105c0*/  FSEL R130, R130, RZ, P0 ;  /* 0x000000ff82827208 */ /* 0x000fe20000000000 */
[----:B------:R-:W-:Y:S02]  /*105d0*/  FMUL.FTZ R4, R4, c[0x0][0x23c] ;  /* 0x00008f0004047a20 */ /* 0x000fe40000410000 */
[----:B------:R-:W-:Y:S02]  /*105e0*/  FADD.FTZ R5, R0, -R5 ;  /* 0x8000000500057221 */ /* 0x000fe40000010000 */
[----:B------:R-:W-:Y:S01]  /*105f0*/  FFMA.FTZ R124, R7, c[0x0][0x23c], -R130 ;  /* 0x00008f00077c7a23 */ /* 0x000fe20000010882 */
[----:B------:R-:W1:Y:S01]  /*10600*/  MUFU.EX2 R189, R4 ;  /* 0x0000000400bd7308 */ /* 0x000e620000000800 */
[----:B------:R-:W-:Y:S02]  /*10610*/  FMUL.FTZ R5, R5, c[0x0][0x23c] ;  /* 0x00008f0005057a20 */ /* 0x000fe40000410000 */
[--C-:B------:R-:W-:Y:S02]  /*10620*/  FFMA.FTZ R178, R27, c[0x0][0x23c], -R179.reuse ;  /* 0x00008f001bb27a23 */ /* 0x100fe400000108b3 */
[----:B------:R-:W-:-:S02]  /*10630*/  FFMA.FTZ R170, R9, c[0x0][0x23c], -R179 ;  /* 0x00008f0009aa7a23 */ /* 0x000fc400000108b3 */
[--C-:B------:R-:W-:Y:S01]  /*10640*/  FFMA.FTZ R165, R35, c[0x0][0x23c], -R179.reuse ;  /* 0x00008f0023a57a23 */ /* 0x100fe200000108b3 */
[----:B------:R2:W3:Y:S01]  /*10650*/  MUFU.EX2 R188, R5 ;  /* 0x0000000500bc7308 */ /* 0x0004e20000000800 */
[--C-:B------:R-:W-:Y:S02]  /*10660*/  FFMA.FTZ R164, R8, c[0x0][0x23c], -R179.reuse ;  /* 0x00008f0008a47a23 */ /* 0x100fe400000108b3 */
[--C-:B------:R-:W-:Y:S02]  /*10670*/  FFMA.FTZ R128, R29, c[0x0][0x23c], -R130.reuse ;  /* 0x00008f001d807a23 */ /* 0x100fe40000010882 */
[--C-:B------:R-:W-:Y:S02]  /*10680*/  FFMA.FTZ R3, R71, c[0x0][0x23c], -R130.reuse ;  /* 0x00008f0047037a23 */ /* 0x100fe40000010882 */
[----:B------:R-:W-:Y:S01]  /*10690*/  FFMA.FTZ R2, R248, c[0x0][0x23c], -R130 ;  /* 0x00008f00f8027a23 */ /* 0x000fe20000010882 */
[----:B------:R-:W-:Y:S01]  /*106a0*/  MUFU.EX2 R178, R178 ;  /* 0x000000b200b27308 */ /* 0x000fe20000000800 */
[----:B------:R-:W-:-:S02]  /*106b0*/  FFMA.FTZ R0, R31, c[0x0][0x23c], -R179 ;  /* 0x00008f001f007a23 */ /* 0x000fc400000108b3 */
[----:B------:R-:W-:Y:S01]  /*106c0*/  LDSM.16.MT88.4 R28, [R232+0xa000] ;  /* 0x00a00000e81c783b */ /* 0x000fe20000004200 */
[-C--:B-1----:R-:W-:Y:S02]  /*106d0*/  FMUL.FTZ R12, R160, R189.reuse ;  /* 0x000000bda00c7220 */ /* 0x082fe40000410000 */
[-C--:B------:R-:W-:Y:S01]  /*106e0*/  FMUL.FTZ R13, R161, R189.reuse ;  /* 0x000000bda10d7220 */ /* 0x080fe20000410000 */
[----:B--2---:R-:W1:Y:S01]  /*106f0*/  LDSM.16.MT88.4 R4, [R234+0xa000] ;  /* 0x00a00000ea04783b */ /* 0x004e620000004200 */
[----:B------:R-:W2:Y:S01]  /*10700*/  MUFU.EX2 R170, R170 ;  /* 0x000000aa00aa7308 */ /* 0x000ea20000000800 */
[-C--:B---3--:R-:W-:Y:S02]  /*10710*/  FMUL.FTZ R14, R162, R188.reuse ;  /* 0x000000bca20e7220 */ /* 0x088fe40000410000 */
[----:B------:R-:W-:Y:S02]  /*10720*/  FMUL.FTZ R15, R163, R188 ;  /* 0x000000bca30f7220 */ /* 0x000fe40000410000 */
[----:B------:R-:W-:-:S02]  /*10730*/  FMUL.FTZ R156, R156, R189 ;  /* 0x000000bd9c9c7220 */ /* 0x000fc40000410000 */
[-C--:B------:R-:W-:Y:S01]  /*10740*/  FMUL.FTZ R157, R157, R189.reuse ;  /* 0x000000bd9d9d7220 */ /* 0x080fe20000410000 */
[----:B------:R-:W-:Y:S01]  /*10750*/  MUFU.EX2 R165, R165 ;  /* 0x000000a500a57308 */ /* 0x000fe20000000800 */
[-C--:B------:R-:W-:Y:S02]  /*10760*/  FMUL.FTZ R158, R158, R188.reuse ;  /* 0x000000bc9e9e7220 */ /* 0x080fe40000410000 */
[----:B------:R-:W-:Y:S02]  /*10770*/  FMUL.FTZ R159, R159, R188 ;  /* 0x000000bc9f9f7220 */ /* 0x000fe40000410000 */
[----:B------:R-:W-:Y:S02]  /*10780*/  FFMA.FTZ R25, R25, c[0x0][0x23c], -R179 ;  /* 0x00008f0019197a23 */ /* 0x000fe400000108b3 */
[----:B------:R-:W-:Y:S01]  /*10790*/  FMUL.FTZ R24, R152, R189 ;  /* 0x000000bd98187220 */ /* 0x000fe20000410000 */
[----:B------:R-:W3:Y:S01]  /*107a0*/  MUFU.EX2 R164, R164 ;  /* 0x000000a400a47308 */ /* 0x000ee20000000800 */
[----:B--2---:R-:W-:Y:S01]  /*107b0*/  F2FP.PACK_AB R8, R170, R178 ;  /* 0x000000b2aa08723e */ /* 0x004fe200000000ff */
[----:B------:R-:W-:-:S02]  /*107c0*/  FMUL.FTZ R26, R154, R188 ;  /* 0x000000bc9a1a7220 */ /* 0x000fc40000410000 */
[-C--:B------:R-:W-:Y:S02]  /*107d0*/  FMUL.FTZ R27, R155, R188.reuse ;  /* 0x000000bc9b1b7220 */ /* 0x080fe40000410000 */
[-C--:B------:R-:W-:Y:S02]  /*107e0*/  FMUL.FTZ R132, R132, R189.reuse ;  /* 0x000000bd84847220 */ /* 0x080fe40000410000 */
[----:B------:R-:W-:Y:S01]  /*107f0*/  MUFU.EX2 R128, R128 ;  /* 0x0000008000807308 */ /* 0x000fe20000000800 */
[----:B------:R-:W-:Y:S02]  /*10800*/  FMUL.FTZ R133, R133, R189 ;  /* 0x000000bd85857220 */ /* 0x000fe40000410000 */
[-C--:B------:R-:W-:Y:S02]  /*10810*/  FMUL.FTZ R134, R134, R188.reuse ;  /* 0x000000bc86867220 */ /* 0x080fe40000410000 */
[----:B------:R-:W-:Y:S02]  /*10820*/  FMUL.FTZ R135, R135, R188 ;  /* 0x000000bc87877220 */ /* 0x000fe40000410000 */
[----:B------:R-:W-:Y:S01]  /*10830*/  FFMA.FTZ R33, R33, c[0x0][0x23c], -R130 ;  /* 0x00008f0021217a23 */ /* 0x000fe20000010882 */
[----:B------:R-:W2:Y:S01]  /*10840*/  MUFU.EX2 R124, R124 ;  /* 0x0000007c007c7308 */ /* 0x000ea20000000800 */
[----:B---3--:R-:W-:Y:S01]  /*10850*/  F2FP.PACK_AB R10, R164, R165 ;  /* 0x000000a5a40a723e */ /* 0x008fe200000000ff */
[----:B------:R-:W-:-:S02]  /*10860*/  FMUL.FTZ R32, R136, R189 ;  /* 0x000000bd88207220 */ /* 0x000fc40000410000 */
[-C--:B------:R-:W-:Y:S02]  /*10870*/  FMUL.FTZ R34, R138, R188.reuse ;  /* 0x000000bc8a227220 */ /* 0x080fe40000410000 */
[-C--:B------:R-:W-:Y:S02]  /*10880*/  FMUL.FTZ R35, R139, R188.reuse ;  /* 0x000000bc8b237220 */ /* 0x080fe40000410000 */
[----:B------:R-:W-:Y:S01]  /*10890*/  MUFU.EX2 R3, R3 ;  /* 0x0000000300037308 */ /* 0x000fe20000000800 */
[-C--:B------:R-:W-:Y:S02]  /*108a0*/  FMUL.FTZ R148, R148, R189.reuse ;  /* 0x000000bd94947220 */ /* 0x080fe40000410000 */
[-C--:B------:R-:W-:Y:S02]  /*108b0*/  FMUL.FTZ R149, R149, R189.reuse ;  /* 0x000000bd95957220 */ /* 0x080fe40000410000 */
[-C--:B------:R-:W-:Y:S02]  /*108c0*/  FMUL.FTZ R150, R150, R188.reuse ;  /* 0x000000bc96967220 */ /* 0x080fe40000410000 */
[----:B------:R-:W-:Y:S01]  /*108d0*/  FMUL.FTZ R151, R151, R188 ;  /* 0x000000bc97977220 */ /* 0x000fe20000410000 */
[----:B------:R-:W3:Y:S01]  /*108e0*/  MUFU.EX2 R2, R2 ;  /* 0x0000000200027308 */ /* 0x000ee20000000800 */
[----:B--2---:R-:W-:Y:S01]  /*108f0*/  F2FP.PACK_AB R9, R124, R128 ;  /* 0x000000807c09723e */ /* 0x004fe200000000ff */
[----:B------:R-:W-:-:S02]  /*10900*/  FMUL.FTZ R68, R140, R189 ;  /* 0x000000bd8c447220 */ /* 0x000fc40000410000 */
[-C--:B------:R-:W-:Y:S02]  /*10910*/  FMUL.FTZ R70, R142, R188.reuse ;  /* 0x000000bc8e467220 */ /* 0x080fe40000410000 */
[-C--:B------:R-:W-:Y:S02]  /*10920*/  FMUL.FTZ R71, R143, R188.reuse ;  /* 0x000000bc8f477220 */ /* 0x080fe40000410000 */
[-C--:B------:R-:W-:Y:S01]  /*10930*/  FMUL.FTZ R144, R144, R189.reuse ;  /* 0x000000bd90907220 */ /* 0x080fe20000410000 */
[----:B------:R-:W-:Y:S01]  /*10940*/  MUFU.EX2 R0, R0 ;  /* 0x0000000000007308 */ /* 0x000fe20000000800 */
[----:B------:R-:W-:Y:S02]  /*10950*/  FMUL.FTZ R145, R145, R189 ;  /* 0x000000bd91917220 */ /* 0x000fe40000410000 */
[-C--:B------:R-:W-:Y:S02]  /*10960*/  FMUL.FTZ R146, R146, R188.reuse ;  /* 0x000000bc92927220 */ /* 0x080fe40000410000 */
[----:B------:R-:W-:Y:S01]  /*10970*/  FMUL.FTZ R147, R147, R188 ;  /* 0x000000bc93937220 */ /* 0x000fe20000410000 */
[----:B---3--:R-:W-:Y:S01]  /*10980*/  F2FP.PACK_AB R11, R2, R3 ;  /* 0x00000003020b723e */ /* 0x008fe200000000ff */
[----:B------:R-:W-:-:S02]  /*10990*/  FFMA.FTZ R160, R245, c[0x0][0x23c], -R179 ;  /* 0x00008f00f5a07a23 */ /* 0x000fc400000108b3 */
[--C-:B------:R-:W-:Y:S02]  /*109a0*/  FFMA.FTZ R152, R222, c[0x0][0x23c], -R179.reuse ;  /* 0x00008f00de987a23 */ /* 0x100fe400000108b3 */
[--C-:B------:R-:W-:Y:S02]  /*109b0*/  FFMA.FTZ R138, R76, c[0x0][0x23c], -R179.reuse ;  /* 0x00008f004c8a7a23 */ /* 0x100fe400000108b3 */
[C---:B------:R-:W-:Y:S01]  /*109c0*/  HMMA.16816.F32 R12, R8.reuse, R16, R12 ;  /* 0x00000010080c723c */ /* 0x040fe2000000180c */
[----:B------:R-:W-:Y:S01]  /*109d0*/  MUFU.EX2 R160, R160 ;  /* 0x000000a000a07308 */ /* 0x000fe20000000800 */
[----:B------:R-:W-:Y:S01]  /*109e0*/  LDSM.16.MT88.4 R76, [R232+0xa800] ;  /* 0x00a80000e84c783b */ /* 0x000fe20000004200 */
[--C-:B------:R-:W-:Y:S02]  /*109f0*/  FFMA.FTZ R136, R214, c[0x0][0x23c], -R179.reuse ;  /* 0x00008f00d6887a23 */ /* 0x100fe400000108b3 */
[----:B------:R-:W-:Y:S02]  /*10a00*/  FFMA.FTZ R139, R213, c[0x0][0x23c], -R179 ;  /* 0x00008f00d58b7a23 */ /* 0x000fe400000108b3 */
[--C-:B------:R-:W-:Y:S01]  /*10a10*/  FFMA.FTZ R140, R247, c[0x0][0x23c], -R130.reuse ;  /* 0x00008f00f78c7a23 */ /* 0x100fe20000010882 */
[----:B------:R-:W-:Y:S01]  /*10a20*/  HMMA.16816.F32 R16, R8, R18, R156 ;  /* 0x000000120810723c */ /* 0x000fe2000000189c */
[----:B------:R2:W-:Y:S01]  /*10a30*/  MUFU.EX2 R156, R25 ;  /* 0x00000019009c7308 */ /* 0x0005e20000000800 */
[----:B------:R-:W-:-:S02]  /*10a40*/  FFMA.FTZ R142, R246, c[0x0][0x23c], -R130 ;  /* 0x00008f00f68e7a23 */ /* 0x000fc40000010882 */
[--C-:B------:R-:W-:Y:S02]  /*10a50*/  FFMA.FTZ R143, R205, c[0x0][0x23c], -R130.reuse ;  /* 0x00008f00cd8f7a23 */ /* 0x100fe40000010882 */
[--C-:B------:R-:W-:Y:S02]  /*10a60*/  FFMA.FTZ R154, R57, c[0x0][0x23c], -R179.reuse ;  /* 0x00008f00399a7a23 */ /* 0x100fe400000108b3 */
[--C-:B------:R-:W-:Y:S01]  /*10a70*/  FFMA.FTZ R157, R58, c[0x0][0x23c], -R130.reuse ;  /* 0x00008f003a9d7a23 */ /* 0x100fe20000010882 */
[----:B------:R-:W3:Y:S01]  /*10a80*/  MUFU.EX2 R152, R152 ;  /* 0x0000009800987308 */ /* 0x000ee20000000800 */
[--C-:B------:R-:W-:Y:S02]  /*10a90*/  FFMA.FTZ R158, R59, c[0x0][0x23c], -R130.reuse ;  /* 0x00008f003b9e7a23 */ /* 0x100fe40000010882 */
[----:B------:R-:W-:Y:S02]  /*10aa0*/  FFMA.FTZ R159, R56, c[0x0][0x23c], -R130 ;  /* 0x00008f00389f7a23 */ /* 0x000fe40000010882 */
[----:B------:R-:W-:Y:S01]  /*10ab0*/  LDSM.16.MT88.4 R56, [R234+0xc000] ;  /* 0x00c00000ea38783b */ /* 0x000fe20000004200 */
[----:B------:R-:W-:-:S02]  /*10ac0*/  FFMA.FTZ R155, R215, c[0x0][0x23c], -R179 ;  /* 0x00008f00d79b7a23 */ /* 0x000fc400000108b3 */
[----:B--2---:R-:W-:Y:S01]  /*10ad0*/  FMUL.FTZ R25, R153, R189 ;  /* 0x000000bd99197220 */ /* 0x004fe20000410000 */
[----:B------:R-:W-:Y:S01]  /*10ae0*/  MUFU.EX2 R136, R136 ;  /* 0x0000008800887308 */ /* 0x000fe20000000800 */
[--C-:B------:R-:W-:Y:S02]  /*10af0*/  FFMA.FTZ R153, R217, c[0x0][0x23c], -R179.reuse ;  /* 0x00008f00d9997a23 */ /* 0x100fe400000108b3 */
[----:B------:R-:W-:Y:S02]  /*10b00*/  FFMA.FTZ R53, R53, c[0x0][0x23c], -R179 ;  /* 0x00008f0035357a23 */ /* 0x000fe400000108b3 */
[--C-:B------:R-:W-:Y:S01]  /*10b10*/  FFMA.FTZ R55, R55, c[0x0][0x23c], -R130.reuse ;  /* 0x00008f0037377a23 */ /* 0x100fe20000010882 */
[----:B-1----:R-:W-:Y:S01]  /*10b20*/  HMMA.16816.F32 R24, R8, R4, R24 ;  /* 0x000000040818723c */ /* 0x002fe20000001818 */
[----:B---3--:R-:W-:Y:S01]  /*10b30*/  F2FP.PACK_AB R74, R152, R156 ;  /* 0x0000009c984a723e */ /* 0x008fe200000000ff */
[----:B------:R-:W-:Y:S01]  /*10b40*/  MUFU.EX2 R138, R138 ;  /* 0x0000008a008a7308 */ /* 0x000fe20000000800 */
[----:B------:R-:W-:-:S02]  /*10b50*/  FFMA.FTZ R161, R202, c[0x0][0x23c], -R130 ;  /* 0x00008f00caa17a23 */ /* 0x000fc40000010882 */
[--C-:B------:R-:W-:Y:S02]  /*10b60*/  FFMA.FTZ R162, R51, c[0x0][0x23c], -R130.reuse ;  /* 0x00008f0033a27a23 */ /* 0x100fe40000010882 */
[--C-:B------:R-:W-:Y:S01]  /*10b70*/  FFMA.FTZ R163, R201, c[0x0][0x23c], -R130.reuse ;  /* 0x00008f00c9a37a23 */ /* 0x100fe20000010882 */
[----:B------:R-:W-:Y:S01]  /*10b80*/  HMMA.16816.F32 R4, R8, R6, R132 ;  /* 0x000000060804723c */ /* 0x000fe20000001884 */
[--C-:B------:R-:W-:Y:S01]  /*10b90*/  FFMA.FTZ R190, R67, c[0x0][0x23c], -R130.reuse ;  /* 0x00008f0043be7a23 */ /* 0x100fe20000010882 */
[----:B------:R1:W-:Y:S01]  /*10ba0*/  MUFU.EX2 R132, R33 ;  /* 0x0000002100847308 */ /* 0x0003e20000000800 */
[--C-:B------:R-:W-:Y:S02]  /*10bb0*/  FFMA.FTZ R194, R198, c[0x0][0x23c], -R179.reuse ;  /* 0x00008f00c6c27a23 */ /* 0x100fe400000108b3 */
[----:B------:R-:W-:Y:S02]  /*10bc0*/  FFMA.FTZ R191, R199, c[0x0][0x23c], -R179 ;  /* 0x00008f00c7bf7a23 */ /* 0x000fe400000108b3 */
[----:B------:R-:W-:-:S02]  /*10bd0*/  FFMA.FTZ R134, R69, c[0x0][0x23c], -R130 ;  /* 0x00008f0045867a23 */ /* 0x000fc40000010882 */
[-C--:B------:R-:W-:Y:S01]  /*10be0*/  FMUL.FTZ R69, R141, R189.reuse ;  /* 0x000000bd8d457220 */ /* 0x080fe20000410000 */
[----:B------:R-:W-:Y:S01]  /*10bf0*/  MUFU.EX2 R139, R139 ;  /* 0x0000008b008b7308 */ /* 0x000fe20000000800 */
[--C-:B------:R-:W-:Y:S02]  /*10c00*/  FFMA.FTZ R133, R219, c[0x0][0x23c], -R130.reuse ;  /* 0x00008f00db857a23 */ /* 0x100fe40000010882 */
[--C-:B------:R-:W-:Y:S02]  /*10c10*/  FFMA.FTZ R135, R216, c[0x0][0x23c], -R130.reuse ;  /* 0x00008f00d8877a23 */ /* 0x100fe40000010882 */
[----:B------:R-:W-:Y:S01]  /*10c20*/  FFMA.FTZ R141, R206, c[0x0][0x23c], -R130 ;  /* 0x00008f00ce8d7a23 */ /* 0x000fe20000010882 */
[----:B------:R-:W-:Y:S01]  /*10c30*/  HMMA.16816.F32 R68, R8, R28, R68 ;  /* 0x0000001c0844723c */ /* 0x000fe20000001844 */
[----:B------:R-:W-:Y:S01]  /*10c40*/  FFMA.FTZ R192, R41, c[0x0][0x23c], -R179 ;  /* 0x00008f0029c07a23 */ /* 0x000fe200000108b3 */
[----:B------:R-:W2:Y:S01]  /*10c50*/  MUFU.EX2 R133, R133 ;  /* 0x0000008500857308 */ /* 0x000ea20000000800 */
[----:B-1----:R-:W-:-:S02]  /*10c60*/  FMUL.FTZ R33, R137, R189 ;  /* 0x000000bd89217220 */ /* 0x002fc40000410000 */
[--C-:B------:R-:W-:Y:S01]  /*10c70*/  FFMA.FTZ R137, R72, c[0x0][0x23c], -R179.reuse ;  /* 0x00008f0048897a23 */ /* 0x100fe200000108b3 */
[----:B------:R-:W-:Y:S01]  /*10c80*/  F2FP.PACK_AB R72, R160, R0 ;  /* 0x00000000a048723e */ /* 0x000fe200000000ff */
[--C-:B------:R-:W-:Y:S02]  /*10c90*/  FFMA.FTZ R193, R193, c[0x0][0x23c], -R130.reuse ;  /* 0x00008f00c1c17a23 */ /* 0x100fe40000010882 */
[--C-:B------:R-:W-:Y:S01]  /*10ca0*/  FFMA.FTZ R195, R195, c[0x0][0x23c], -R130.reuse ;  /* 0x00008f00c3c37a23 */ /* 0x100fe20000010882 */
[----:B------:R-:W-:Y:S01]  /*10cb0*/  HMMA.16816.F32 R32, R8, R20, R32 ;  /* 0x000000140820723c */ /* 0x000fe20000001820 */
[----:B------:R-:W-:Y:S01]  /*10cc0*/  MUFU.EX2 R134, R134 ;  /* 0x0000008600867308 */ /* 0x000fe20000000800 */
[----:B------:R-:W-:Y:S02]  /*10cd0*/  FFMA.FTZ R198, R39, c[0x0][0x23c], -R130 ;  /* 0x00008f0027c67a23 */ /* 0x000fe40000010882 */
[--C-:B------:R-:W-:Y:S02]  /*10ce0*/  FFMA.FTZ R199, R38, c[0x0][0x23c], -R179.reuse ;  /* 0x00008f0026c77a23 */ /* 0x100fe400000108b3 */
[----:B------:R-:W-:-:S02]  /*10cf0*/  FFMA.FTZ R81, R81, c[0x0][0x23c], -R179 ;  /* 0x00008f0051517a23 */ /* 0x000fc400000108b3 */
[C---:B------:R-:W-:Y:S01]  /*10d00*/  HMMA.16816.F32 R20, R8.reuse, R22, R148 ;  /* 0x000000160814723c */ /* 0x040fe20000001894 */
[----:B------:R-:W1:Y:S01]  /*10d10*/  MUFU.EX2 R135, R135 ;  /* 0x0000008700877308 */ /* 0x000e620000000800 */
[----:B--2---:R-:W-:Y:S01]  /*10d20*/  F2FP.PACK_AB R73, R133, R132 ;  /* 0x000000848549723e */ /* 0x004fe200000000ff */
[--C-:B------:R-:W-:Y:S02]  /*10d30*/  FFMA.FTZ R89, R89, c[0x0][0x23c], -R179.reuse ;  /* 0x00008f0059597a23 */ /* 0x100fe400000108b3 */
[----:B------:R-:W-:Y:S02]  /*10d40*/  FFMA.FTZ R85, R85, c[0x0][0x23c], -R179 ;  /* 0x00008f0055557a23 */ /* 0x000fe400000108b3 */
[--C-:B------:R-:W-:Y:S01]  /*10d50*/  FFMA.FTZ R148, R220, c[0x0][0x23c], -R130.reuse ;  /* 0x00008f00dc947a23 */ /* 0x100fe20000010882 */
[----:B------:R-:W-:Y:S01]  /*10d60*/  HMMA.16816.F32 R8, R8, R30, R144 ;  /* 0x0000001e0808723c */ /* 0x000fe20000001890 */
[----:B------:R-:W2:Y:S01]  /*10d70*/  LDSM.16.MT88.4 R28, [R233+0xa800] ;  /* 0x00a80000e91c783b */ /* 0x000ea20000004200 */
[----:B------:R-:W3:Y:S01]  /*10d80*/  MUFU.EX2 R137, R137 ;  /* 0x0000008900897308 */ /* 0x000ee20000000800 */
[----:B------:R-:W-:-:S02]  /*10d90*/  FFMA.FTZ R149, R197, c[0x0][0x23c], -R130 ;  /* 0x00008f00c5957a23 */ /* 0x000fc40000010882 */
[--C-:B------:R-:W-:Y:S02]  /*10da0*/  FFMA.FTZ R150, R218, c[0x0][0x23c], -R130.reuse ;  /* 0x00008f00da967a23 */ /* 0x100fe40000010882 */
[--C-:B------:R-:W-:Y:S01]  /*10db0*/  FFMA.FTZ R145, R223, c[0x0][0x23c], -R179.reuse ;  /* 0x00008f00df917a23 */ /* 0x100fe200000108b3 */
[----:B-1----:R-:W-:Y:S02]  /*10dc0*/  F2FP.PACK_AB R75, R135, R134 ;  /* 0x00000086874b723e */ /* 0x002fe400000000ff */
[----:B------:R-:W-:Y:S01]  /*10dd0*/  MUFU.EX2 R140, R140 ;  /* 0x0000008c008c7308 */ /* 0x000fe20000000800 */
[--C-:B------:R-:W-:Y:S02]  /*10de0*/  FFMA.FTZ R144, R203, c[0x0][0x23c], -R179.reuse ;  /* 0x00008f00cb907a23 */ /* 0x100fe400000108b3 */
[--C-:B------:R-:W-:Y:S02]  /*10df0*/  FFMA.FTZ R146, R221, c[0x0][0x23c], -R179.reuse ;  /* 0x00008f00dd927a23 */ /* 0x100fe400000108b3 */
[--C-:B------:R-:W-:Y:S01]  /*10e00*/  FFMA.FTZ R147, R200, c[0x0][0x23c], -R179.reuse ;  /* 0x00008f00c8937a23 */ /* 0x100fe200000108b3 */
[----:B------:R-:W-:Y:S01]  /*10e10*/  HMMA.16816.F32 R12, R72, R44, R12 ;  /* 0x0000002c480c723c */ /* 0x000fe2000000180c */
[----:B------:R-:W-:Y:S01]  /*10e20*/  FFMA.FTZ R151, R196, c[0x0][0x23c], -R130 ;  /* 0x00008f00c4977a23 */ /* 0x000fe20000010882 */
[----:B------:R-:W1:Y:S01]  /*10e30*/  MUFU.EX2 R141, R141 ;  /* 0x0000008d008d7308 */ /* 0x000e620000000800 */
[----:B------:R-:W-:-:S02]  /*10e40*/  FFMA.FTZ R196, R37, c[0x0][0x23c], -R179 ;  /* 0x00008f0025c47a23 */ /* 0x000fc400000108b3 */
[--C-:B------:R-:W-:Y:S02]  /*10e50*/  FFMA.FTZ R197, R43, c[0x0][0x23c], -R130.reuse ;  /* 0x00008f002bc57a23 */ /* 0x100fe40000010882 */
[--C-:B------:R-:W-:Y:S01]  /*10e60*/  FFMA.FTZ R200, R42, c[0x0][0x23c], -R130.reuse ;  /* 0x00008f002ac87a23 */ /* 0x100fe20000010882 */
[C---:B------:R-:W-:Y:S01]  /*10e70*/  HMMA.16816.F32 R16, R72.reuse, R46, R16 ;  /* 0x0000002e4810723c */ /* 0x040fe20000001810 */
[----:B------:R-:W4:Y:S01]  /*10e80*/  LDSM.16.MT88.4 R44, [R237+0xb000] ;  /* 0x00b00000ed2c783b */ /* 0x000f220000004200 */
[----:B------:R-:W-:Y:S01]  /*10e90*/  MUFU.EX2 R142, R142 ;  /* 0x0000008e008e7308 */ /* 0x000fe20000000800 */
[--C-:B------:R-:W-:Y:S02]  /*10ea0*/  FFMA.FTZ R83, R83, c[0x0][0x23c], -R130.reuse ;  /* 0x00008f0053537a23 */ /* 0x100fe40000010882 */
[--C-:B------:R-:W-:Y:S02]  /*10eb0*/  FFMA.FTZ R90, R90, c[0x0][0x23c], -R130.reuse ;  /* 0x00008f005a5a7a23 */ /* 0x100fe40000010882 */
[----:B------:R-:W-:Y:S01]  /*10ec0*/  FFMA.FTZ R87, R87, c[0x0][0x23c], -R130 ;  /* 0x00008f0057577a23 */ /* 0x000fe20000010882 */
[----:B------:R-:W-:Y:S01]  /*10ed0*/  HMMA.16816.F32 R24, R72, R60, R24 ;  /* 0x0000003c4818723c */ /* 0x000fe20000001818 */
[--C-:B------:R-:W-:Y:S01]  /*10ee0*/  FFMA.FTZ R95, R95, c[0x0][0x23c], -R179.reuse ;  /* 0x00008f005f5f7a23 */ /* 0x100fe200000108b3 */
[----:B------:R-:W5:Y:S01]  /*10ef0*/  MUFU.EX2 R143, R143 ;  /* 0x0000008f008f7308 */ /* 0x000f620000000800 */
[----:B------:R-:W-:-:S02]  /*10f00*/  FFMA.FTZ R92, R92, c[0x0][0x23c], -R179 ;  /* 0x00008f005c5c7a23 */ /* 0x000fc400000108b3 */
[--C-:B------:R-:W-:Y:S02]  /*10f10*/  FFMA.FTZ R99, R99, c[0x0][0x23c], -R179.reuse ;  /* 0x00008f0063637a23 */ /* 0x100fe400000108b3 */
[--C-:B------:R-:W-:Y:S01]  /*10f20*/  FFMA.FTZ R96, R96, c[0x0][0x23c], -R179.reuse ;  /* 0x00008f0060607a23 */ /* 0x100fe200000108b3 */
[C---:B------:R-:W-:Y:S01]  /*10f30*/  HMMA.16816.F32 R4, R72.reuse, R62, R4 ;  /* 0x0000003e4804723c */ /* 0x040fe20000001804 */
[----:B------:R-:W1:Y:S01]  /*10f40*/  LDSM.16.MT88.4 R60, [R234+0xb000] ;  /* 0x00b00000ea3c783b */ /* 0x000e620000004200 */
[----:B------:R-:W1:Y:S01]  /*10f50*/  MUFU.EX2 R145, R145 ;  /* 0x0000009100917308 */ /* 0x000e620000000800 */
[--C-:B------:R-:W-:Y:S02]  /*10f60*/  FFMA.FTZ R97, R97, c[0x0][0x23c], -R130.reuse ;  /* 0x00008f0061617a23 */ /* 0x100fe40000010882 */
[--C-:B------:R-:W-:Y:S02]  /*10f70*/  FFMA.FTZ R93, R93, c[0x0][0x23c], -R130.reuse ;  /* 0x00008f005d5d7a23 */ /* 0x100fe40000010882 */
[--C-:B------:R-:W-:Y:S01]  /*10f80*/  FFMA.FTZ R100, R100, c[0x0][0x23c], -R130.reuse ;  /* 0x00008f0064647a23 */ /* 0x100fe20000010882 */
[----:B--2---:R-:W-:Y:S01]  /*10f90*/  HMMA.16816.F32 R32, R72, R28, R32 ;  /* 0x0000001c4820723c */ /* 0x004fe20000001820 */
[----:B------:R-:W-:Y:S01]  /*10fa0*/  FFMA.FTZ R94, R94, c[0x0][0x23c], -R130 ;  /* 0x00008f005e5e7a23 */ /* 0x000fe20000010882 */
[----:B------:R-:W-:Y:S01]  /*10fb0*/  MUFU.EX2 R144, R144 ;  /* 0x0000009000907308 */ /* 0x000fe20000000800 */
[----:B------:R-:W-:-:S02]  /*10fc0*/  FFMA.FTZ R102, R102, c[0x0][0x23c], -R179 ;  /* 0x00008f0066667a23 */ /* 0x000fc400000108b3 */
[--C-:B------:R-:W-:Y:S02]  /*10fd0*/  FFMA.FTZ R84, R84, c[0x0][0x23c], -R179.reuse ;  /* 0x00008f0054547a23 */ /* 0x100fe400000108b3 */
[--C-:B------:R-:W-:Y:S01]  /*10fe0*/  FFMA.FTZ R105, R105, c[0x0][0x23c], -R179.reuse ;  /* 0x00008f0069697a23 */ /* 0x100fe200000108b3 */
[C---:B------:R-:W-:Y:S01]  /*10ff0*/  HMMA.16816.F32 R20, R72.reuse, R30, R20 ;  /* 0x0000001e4814723c */ /* 0x040fe20000001814 */
[----:B------:R-:W2:Y:S01]  /*11000*/  LDSM.16.MT88.4 R28, [R233+0xb000] ;  /* 0x00b00000e91c783b */ /* 0x000ea20000004200 */
        /* <DEDUP_REMOVED lines=14> */
[----:B------:R-:W-:Y:S02]  /*110f0*/  FFMA.FTZ R201, R66, c[0x0][0x23c], -R179 ;  /* 0x00008f0042c97a23 */ /* 0x000fe400000108b3 */
[----:B---3--:R-:W-:Y:S01]  /*11100*/  F2FP.PACK_AB R72, R136, R137 ;  /* 0x000000898848723e */ /* 0x008fe200000000ff */
[--C-:B------:R-:W-:Y:S01]  /*11110*/  FFMA.FTZ R111, R111, c[0x0][0x23c], -R130.reuse ;  /* 0x00008f006f6f7a23 */ /* 0x100fe20000010882 */
[----:B-1----:R-:W-:Y:S01]  /*11120*/  F2FP.PACK_AB R73, R141, R140 ;  /* 0x0000008c8d49723e */ /* 0x002fe200000000ff */
[----:B------:R-:W1:Y:S01]  /*11130*/  MUFU.EX2 R149, R149 ;  /* 0x0000009500957308 */ /* 0x000e620000000800 */
[----:B------:R-:W-:Y:S01]  /*11140*/  F2FP.PACK_AB R74, R139, R138 ;  /* 0x0000008a8b4a723e */ /* 0x000fe200000000ff */
[--C-:B------:R-:W-:Y:S01]  /*11150*/  FFMA.FTZ R202, R64, c[0x0][0x23c], -R130.reuse ;  /* 0x00008f0040ca7a23 */ /* 0x100fe20000010882 */
[----:B-----5:R-:W-:Y:S01]  /*11160*/  F2FP.PACK_AB R75, R143, R142 ;  /* 0x0000008e8f4b723e */ /* 0x020fe200000000ff */
[----:B------:R-:W-:-:S02]  /*11170*/  FFMA.FTZ R106, R106, c[0x0][0x23c], -R130 ;  /* 0x00008f006a6a7a23 */ /* 0x000fc40000010882 */
[----:B------:R-:W-:Y:S02]  /*11180*/  FFMA.FTZ R52, R52, c[0x0][0x23c], -R130 ;  /* 0x00008f0034347a23 */ /* 0x000fe40000010882 */
[----:B------:R-:W-:Y:S01]  /*11190*/  MUFU.EX2 R150, R150 ;  /* 0x0000009600967308 */ /* 0x000fe20000000800 */
[----:B------:R-:W-:Y:S01]  /*111a0*/  FFMA.FTZ R178, R252, R189, R178 ;  /* 0x000000bdfcb27223 */ /* 0x000fe200000100b2 */
[C---:B----4-:R-:W-:Y:S01]  /*111b0*/  HMMA.16816.F32 R12, R72.reuse, R44, R12 ;  /* 0x0000002c480c723c */ /* 0x050fe2000000180c */
[----:B------:R-:W-:Y:S02]  /*111c0*/  FFMA.FTZ R128, R251, R188, R128 ;  /* 0x000000bcfb807223 */ /* 0x000fe40000010080 */
[----:B------:R-:W-:Y:S02]  /*111d0*/  FADD.FTZ R178, R170, R178 ;  /* 0x000000b2aab27221 */ /* 0x000fe40000010000 */
[----:B------:R-:W-:Y:S01]  /*111e0*/  FADD.FTZ R128, R124, R128 ;  /* 0x000000807c807221 */ /* 0x000fe20000010000 */
[----:B------:R-:W3:Y:S01]  /*111f0*/  MUFU.EX2 R151, R151 ;  /* 0x0000009700977308 */ /* 0x000ee20000000800 */
[----:B------:R-:W-:Y:S01]  /*11200*/  FADD.FTZ R165, R165, R178 ;  /* 0x000000b2a5a57221 */ /* 0x000fe20000010000 */
[----:B------:R-:W-:Y:S01]  /*11210*/  HMMA.16816.F32 R16, R72, R46, R16 ;  /* 0x0000002e4810723c */ /* 0x000fe20000001810 */
[----:B------:R-:W4:Y:S01]  /*11220*/  LDSM.16.MT88.4 R44, [R237+0xb800] ;  /* 0x00b80000ed2c783b */ /* 0x000f220000004200 */
[----:B------:R-:W-:-:S02]  /*11230*/  FADD.FTZ R3, R3, R128 ;  /* 0x0000008003037221 */ /* 0x000fc40000010000 */
[--C-:B------:R-:W-:Y:S02]  /*11240*/  FFMA.FTZ R54, R54, c[0x0][0x23c], -R179.reuse ;  /* 0x00008f0036367a23 */ /* 0x100fe400000108b3 */
[----:B------:R-:W5:Y:S01]  /*11250*/  MUFU.EX2 R153, R153 ;  /* 0x0000009900997308 */ /* 0x000f620000000800 */
[----:B------:R-:W-:Y:S01]  /*11260*/  FFMA.FTZ R184, R184, c[0x0][0x23c], -R179 ;  /* 0x00008f00b8b87a23 */ /* 0x000fe200000108b3 */
[C---:B------:R-:W-:Y:S01]  /*11270*/  HMMA.16816.F32 R24, R72.reuse, R60, R24 ;  /* 0x0000003c4818723c */ /* 0x040fe20000001818 */
[----:B------:R-:W-:Y:S02]  /*11280*/  FADD.FTZ R165, R164, R165 ;  /* 0x000000a5a4a57221 */ /* 0x000fe40000010000 */
[----:B------:R-:W-:Y:S02]  /*11290*/  FADD.FTZ R3, R2, R3 ;  /* 0x0000000302037221 */ /* 0x000fe40000010000 */
[----:B------:R-:W-:Y:S01]  /*112a0*/  FADD.FTZ R0, R0, R165 ;  /* 0x000000a500007221 */ /* 0x000fe20000010000 */
[----:B------:R-:W-:Y:S01]  /*112b0*/  MUFU.EX2 R154, R154 ;  /* 0x0000009a009a7308 */ /* 0x000fe20000000800 */
[----:B------:R-:W-:Y:S01]  /*112c0*/  FADD.FTZ R132, R132, R3 ;  /* 0x0000000384847221 */ /* 0x000fe20000010000 */
[----:B------:R-:W-:Y:S01]  /*112d0*/  HMMA.16816.F32 R4, R72, R62, R4 ;  /* 0x0000003e4804723c */ /* 0x000fe20000001804 */
[----:B------:R-:W1:Y:S01]  /*112e0*/  LDSM.16.MT88.4 R60, [R234+0xb800] ;  /* 0x00b80000ea3c783b */ /* 0x000e620000004200 */
        /* <DEDUP_REMOVED lines=8> */
[----:B------:R-:W-:Y:S01]  /*11370*/  MUFU.EX2 R53, R53 ;  /* 0x0000003500357308 */ /* 0x000fe20000000800 */
[----:B------:R-:W-:Y:S01]  /*11380*/  FADD.FTZ R137, R137, R156 ;  /* 0x0000009c89897221 */ /* 0x000fe20000010000 */
[----:B------:R-:W-:Y:S01]  /*11390*/  HMMA.16816.F32 R20, R72, R30, R20 ;  /* 0x0000001e4814723c */ /* 0x000fe20000001814 */
[----:B------:R-:W2:Y:S01]  /*113a0*/  LDSM.16.MT88.4 R28, [R233+0xb800] ;  /* 0x00b80000e91c783b */ /* 0x000ea20000004200 */
[----:B------:R-:W-:-:S02]  /*113b0*/  FADD.FTZ R140, R140, R134 ;  /* 0x000000868c8c7221 */ /* 0x000fc40000010000 */
[----:B------:R-:W-:Y:S01]  /*113c0*/  FADD.FTZ R137, R136, R137 ;  /* 0x0000008988897221 */ /* 0x000fe20000010000 */
[----:B------:R-:W-:Y:S01]  /*113d0*/  LDSM.16.MT88.4 R132, [R234+0x11800] ;  /* 0x01180000ea84783b */ /* 0x000fe20000004200 */
[----:B------:R-:W1:Y:S01]  /*113e0*/  MUFU.EX2 R157, R157 ;  /* 0x0000009d009d7308 */ /* 0x000e620000000800 */
[----:B------:R-:W-:Y:S01]  /*113f0*/  FADD.FTZ R140, R141, R140 ;  /* 0x0000008c8d8c7221 */ /* 0x000fe20000010000 */
[C---:B------:R-:W-:Y:S01]  /*11400*/  HMMA.16816.F32 R68, R72.reuse, R76, R68 ;  /* 0x0000004c4844723c */ /* 0x040fe20000001844 */
        /* <DEDUP_REMOVED lines=10> */
[C---:B------:R-:W-:Y:S01]  /*114b0*/  F2FP.PACK_AB R72, R144.reuse, R145 ;  /* 0x000000919048723e */ /* 0x040fe200000000ff */
[----:B------:R-:W-:Y:S01]  /*114c0*/  FADD.FTZ R144, R144, R138 ;  /* 0x0000008a90907221 */ /* 0x000fe20000010000 */
[C---:B-1----:R-:W-:Y:S01]  /*114d0*/  F2FP.PACK_AB R73, R149.reuse, R148 ;  /* 0x000000949549723e */ /* 0x042fe200000000ff */
[----:B------:R-:W-:Y:S01]  /*114e0*/  FADD.FTZ R149, R149, R142 ;  /* 0x0000008e95957221 */ /* 0x000fe20000010000 */
[----:B------:R-:W-:Y:S01]  /*114f0*/  F2FP.PACK_AB R74, R147, R146 ;  /* 0x00000092934a723e */ /* 0x000fe200000000ff */
[----:B------:R-:W-:Y:S01]  /*11500*/  FADD.FTZ R144, R146, R144 ;  /* 0x0000009092907221 */ /* 0x000fe20000010000 */
[----:B---3--:R-:W-:Y:S01]  /*11510*/  F2FP.PACK_AB R75, R151, R150 ;  /* 0x00000096974b723e */ /* 0x008fe200000000ff */
[----:B------:R-:W1:Y:S01]  /*11520*/  MUFU.EX2 R55, R55 ;  /* 0x0000003700377308 */ /* 0x000e620000000800 */
[----:B------:R-:W-:-:S02]  /*11530*/  FADD.FTZ R149, R150, R149 ;  /* 0x0000009596957221 */ /* 0x000fc40000010000 */
[----:B------:R-:W-:Y:S02]  /*11540*/  FADD.FTZ R147, R147, R144 ;  /* 0x0000009093937221 */ /* 0x000fe40000010000 */
[----:B------:R-:W-:Y:S01]  /*11550*/  FADD.FTZ R151, R151, R149 ;  /* 0x0000009597977221 */ /* 0x000fe20000010000 */
[C---:B----4-:R-:W-:Y:S01]  /*11560*/  HMMA.16816.F32 R12, R72.reuse, R44, R12 ;  /* 0x0000002c480c723c */ /* 0x050fe2000000180c */
[----:B-----5:R-:W-:Y:S01]  /*11570*/  FADD.FTZ R147, R153, R147 ;  /* 0x0000009399937221 */ /* 0x020fe20000010000 */
[----:B------:R-:W3:Y:S01]  /*11580*/  MUFU.EX2 R161, R161 ;  /* 0x000000a100a17308 */ /* 0x000ee20000000800 */
[----:B------:R-:W-:Y:S02]  /*11590*/  FADD.FTZ R151, R157, R151 ;  /* 0x000000979d977221 */ /* 0x000fe40000010000 */
[--C-:B------:R-:W-:Y:S02]  /*115a0*/  FFMA.FTZ R109, R109, c[0x0][0x23c], -R130.reuse ;  /* 0x00008f006d6d7a23 */ /* 0x100fe40000010882 */
[--C-:B------:R-:W-:Y:S01]  /*115b0*/  FFMA.FTZ R3, R107, c[0x0][0x23c], -R130.reuse ;  /* 0x00008f006b037a23 */ /* 0x100fe20000010882 */
[----:B------:R-:W-:Y:S01]  /*115c0*/  HMMA.16816.F32 R16, R72, R46, R16 ;  /* 0x0000002e4810723c */ /* 0x000fe20000001810 */
[----:B------:R-:W4:Y:S01]  /*115d0*/  LDSM.16.MT88.4 R44, [R237+0xc000] ;  /* 0x00c00000ed2c783b */ /* 0x000f220000004200 */
[----:B------:R-:W-:Y:S01]  /*115e0*/  MUFU.EX2 R162, R162 ;  /* 0x000000a200a27308 */ /* 0x000fe20000000800 */
[----:B------:R-:W-:-:S02]  /*115f0*/  FFMA.FTZ R112, R112, c[0x0][0x23c], -R130 ;  /* 0x00008f0070707a23 */ /* 0x000fc40000010882 */
[--C-:B------:R-:W-:Y:S02]  /*11600*/  FFMA.FTZ R107, R115, c[0x0][0x23c], -R130.reuse ;  /* 0x00008f00736b7a23 */ /* 0x100fe40000010882 */
[--C-:B------:R-:W-:Y:S01]  /*11610*/  FFMA.FTZ R131, R131, c[0x0][0x23c], -R130.reuse ;  /* 0x00008f0083837a23 */ /* 0x100fe20000010882 */
[C---:B------:R-:W-:Y:S01]  /*11620*/  HMMA.16816.F32 R24, R72.reuse, R60, R24 ;  /* 0x0000003c4818723c */ /* 0x040fe20000001818 */
[--C-:B------:R-:W-:Y:S01]  /*11630*/  FFMA.FTZ R126, R126, c[0x0][0x23c], -R130.reuse ;  /* 0x00008f007e7e7a23 */ /* 0x100fe20000010882 */
[----:B------:R-:W-:Y:S01]  /*11640*/  MUFU.EX2 R163, R163 ;  /* 0x000000a300a37308 */ /* 0x000fe20000000800 */
[----:B------:R-:W-:Y:S02]  /*11650*/  FFMA.FTZ R252, R117, c[0x0][0x23c], -R179 ;  /* 0x00008f0075fc7a23 */ /* 0x000fe400000108b3 */
[----:B------:R-:W-:Y:S02]  /*11660*/  FFMA.FTZ R251, R119, c[0x0][0x23c], -R130 ;  /* 0x00008f0077fb7a23 */ /* 0x000fe40000010882 */
[----:B------:R-:W-:Y:S01]  /*11670*/  F2FP.PACK_AB R60, R154, R153 ;  /* 0x000000999a3c723e */ /* 0x000fe200000000ff */
[----:B------:R-:W-:Y:S01]  /*11680*/  HMMA.16816.F32 R4, R72, R62, R4 ;  /* 0x0000003e4804723c */ /* 0x000fe20000001804 */
[----:B--2---:R-:W-:Y:S01]  /*11690*/  F2FP.PACK_AB R61, R158, R157 ;  /* 0x0000009d9e3d723e */ /* 0x004fe200000000ff */
[----:B------:R-:W-:Y:S01]  /*116a0*/  MUFU.EX2 R190, R190 ;  /* 0x000000be00be7308 */ /* 0x000fe20000000800 */
[----:B------:R-:W-:-:S02]  /*116b0*/  FADD.FTZ R154, R154, R147 ;  /* 0x000000939a9a7221 */ /* 0x000fc40000010000 */
[----:B------:R-:W-:Y:S02]  /*116c0*/  FADD.FTZ R158, R158, R151 ;  /* 0x000000979e9e7221 */ /* 0x000fe40000010000 */
[----:B------:R-:W-:Y:S01]  /*116d0*/  F2FP.PACK_AB R62, R53, R155 ;  /* 0x0000009b353e723e */ /* 0x000fe200000000ff */
[C---:B------:R-:W-:Y:S01]  /*116e0*/  HMMA.16816.F32 R32, R72.reuse, R28, R32 ;  /* 0x0000001c4820723c */ /* 0x040fe20000001820 */
[----:B-1----:R-:W-:Y:S01]  /*116f0*/  F2FP.PACK_AB R63, R55, R159 ;  /* 0x0000009f373f723e */ /* 0x002fe200000000ff */
[----:B------:R-:W-:Y:S01]  /*11700*/  MUFU.EX2 R191, R191 ;  /* 0x000000bf00bf7308 */ /* 0x000fe20000000800 */
[----:B------:R-:W-:Y:S01]  /*11710*/  FADD.FTZ R158, R159, R158 ;  /* 0x0000009e9f9e7221 */ /* 0x000fe20000010000 */
[----:B------:R-:W-:Y:S03]  /*11720*/  LDSM.16.MT88.4 R148, [R233+0x11800] ;  /* 0x01180000e994783b */ /* 0x000fe60000004200 */
[----:B------:R-:W-:Y:S01]  /*11730*/  FADD.FTZ R55, R55, R158 ;  /* 0x0000009e37377221 */ /* 0x000fe20000010000 */
[----:B------:R-:W-:Y:S01]  /*11740*/  HMMA.16816.F32 R20, R72, R30, R20 ;  /* 0x0000001e4814723c */ /* 0x000fe20000001814 */
[----:B------:R-:W1:Y:S01]  /*11750*/  LDSM.16.MT88.4 R28, [R233+0xc000] ;  /* 0x00c00000e91c783b */ /* 0x000e620000004200 */
[----:B------:R-:W-:Y:S01]  /*11760*/  MUFU.EX2 R192, R192 ;  /* 0x000000c000c07308 */ /* 0x000fe20000000800 */
[----:B---3--:R-:W-:-:S02]  /*11770*/  FADD.FTZ R55, R161, R55 ;  /* 0x00000037a1377221 */ /* 0x008fc40000010000 */
[----:B------:R-:W-:Y:S03]  /*11780*/  LDSM.16.MT88.4 R156, [R237+0x11800] ;  /* 0x01180000ed9c783b */ /* 0x000fe60000004200 */
[C---:B------:R-:W-:Y:S02]  /*11790*/  HMMA.16816.F32 R68, R72.reuse, R76, R68 ;  /* 0x0000004c4844723c */ /* 0x040fe40000001844 */
[----:B------:R-:W-:Y:S05]  /*117a0*/  MUFU.EX2 R194, R194 ;  /* 0x000000c200c27308 */ /* 0x000fea0000000800 */
[--C-:B------:R-:W-:Y:S01]  /*117b0*/  FFMA.FTZ R76, R207, c[0x0][0x23c], -R179.reuse ;  /* 0x00008f00cf4c7a23 */ /* 0x100fe200000108b3 */
[----:B------:R-:W-:Y:S01]  /*117c0*/  HMMA.16816.F32 R8, R72, R78, R8 ;  /* 0x0000004e4808723c */ /* 0x000fe20000001808 */
[----:B------:R-:W2:Y:S01]  /*117d0*/  LDSM.16.MT88.4 R72, [R232+0xc000] ;  /* 0x00c00000e848783b */ /* 0x000ea20000004200 */
[--C-:B------:R-:W-:Y:S01]  /*117e0*/  FFMA.FTZ R77, R49, c[0x0][0x23c], -R179.reuse ;  /* 0x00008f00314d7a23 */ /* 0x100fe200000108b3 */
[----:B------:R-:W-:Y:S04]  /*117f0*/  MUFU.EX2 R196, R196 ;  /* 0x000000c400c47308 */ /* 0x000fe80000000800 */
[--C-:B------:R-:W-:Y:S01]  /*11800*/  FFMA.FTZ R78, R204, c[0x0][0x23c], -R179.reuse ;  /* 0x00008f00cc4e7a23 */ /* 0x100fe200000108b3 */
[----:B------:R-:W-:Y:S01]  /*11810*/  HMMA.16816.F32 R24, R60, R56, R24 ;  /* 0x000000383c18723c */ /* 0x000fe20000001818 */
[----:B------:R-:W-:-:S02]  /*11820*/  FFMA.FTZ R79, R65, c[0x0][0x23c], -R179 ;  /* 0x00008f00414f7a23 */ /* 0x000fc400000108b3 */
[----:B------:R-:W-:Y:S01]  /*11830*/  MUFU.EX2 R76, R76 ;  /* 0x0000004c004c7308 */ /* 0x000fe20000000800 */
[----:B------:R-:W-:Y:S04]  /*11840*/  LDSM.16.MT88.4 R64, [R232+0xf000] ;  /* 0x00f00000e840783b */ /* 0x000fe80000004200 */
[C---:B------:R-:W-:Y:S01]  /*11850*/  HMMA.16816.F32 R4, R60.reuse, R58, R4 ;  /* 0x0000003a3c04723c */ /* 0x040fe20000001804 */
[----:B------:R-:W3:Y:S02]  /*11860*/  LDSM.16.MT88.4 R56, [R234+0xc800] ;  /* 0x00c80000ea38783b */ /* 0x000ee40000004200 */
[----:B------:R-:W5:Y:S05]  /*11870*/  MUFU.EX2 R77, R77 ;  /* 0x0000004d004d7308 */ /* 0x000f6a0000000800 */
[C---:B----4-:R-:W-:Y:S03]  /*11880*/  HMMA.16816.F32 R12, R60.reuse, R44, R12 ;  /* 0x0000002c3c0c723c */ /* 0x050fe6000000180c */
[----:B------:R-:W-:Y:S05]  /*11890*/  MUFU.EX2 R78, R78 ;  /* 0x0000004e004e7308 */ /* 0x000fea0000000800 */
[C---:B------:R-:W-:Y:S01]  /*118a0*/  HMMA.16816.F32 R16, R60.reuse, R46, R16 ;  /* 0x0000002e3c10723c */ /* 0x040fe20000001810 */
[----:B------:R-:W4:Y:S02]  /*118b0*/  LDSM.16.MT88.4 R44, [R237+0xc800] ;  /* 0x00c80000ed2c783b */ /* 0x000f240000004200 */
[----:B------:R-:W2:Y:S05]  /*118c0*/  MUFU.EX2 R79, R79 ;  /* 0x0000004f004f7308 */ /* 0x000eaa0000000800 */
[C---:B-1----:R-:W-:Y:S03]  /*118d0*/  HMMA.16816.F32 R32, R60.reuse, R28, R32 ;  /* 0x0000001c3c20723c */ /* 0x042fe60000001820 */
[----:B------:R-:W1:Y:S05]  /*118e0*/  MUFU.EX2 R193, R193 ;  /* 0x000000c100c17308 */ /* 0x000e6a0000000800 */
[C---:B------:R-:W-:Y:S01]  /*118f0*/  HMMA.16816.F32 R20, R60.reuse, R30, R20 ;  /* 0x0000001e3c14723c */ /* 0x040fe20000001814 */
[----:B------:R-:W4:Y:S02]  /*11900*/  LDSM.16.MT88.4 R28, [R233+0xc800] ;  /* 0x00c80000e91c783b */ /* 0x000f240000004200 */
[----:B------:R-:W1:Y:S05]  /*11910*/  MUFU.EX2 R197, R197 ;  /* 0x000000c500c57308 */ /* 0x000e6a0000000800 */
[C---:B--2---:R-:W-:Y:S03]  /*11920*/  HMMA.16816.F32 R68, R60.reuse, R72, R68 ;  /* 0x000000483c44723c */ /* 0x044fe60000001844 */
[----:B------:R-:W-:Y:S05]  /*11930*/  MUFU.EX2 R195, R195 ;  /* 0x000000c300c37308 */ /* 0x000fea0000000800 */
[----:B------:R-:W-:Y:S01]  /*11940*/  HMMA.16816.F32 R8, R60, R74, R8 ;  /* 0x0000004a3c08723c */ /* 0x000fe20000001808 */
[----:B------:R-:W2:Y:S02]  /*11950*/  LDSM.16.MT88.4 R72, [R232+0xc800] ;  /* 0x00c80000e848783b */ /* 0x000ea40000004200 */
[----:B------:R-:W1:Y:S04]  /*11960*/  MUFU.EX2 R198, R198 ;  /* 0x000000c600c67308 */ /* 0x000e680000000800 */
[----:B-----5:R-:W-:-:S02]  /*11970*/  F2FP.PACK_AB R60, R77, R76 ;  /* 0x0000004c4d3c723e */ /* 0x020fc400000000ff */
[C---:B------:R-:W-:Y:S01]  /*11980*/  F2FP.PACK_AB R61, R162.reuse, R161 ;  /* 0x000000a1a23d723e */ /* 0x040fe200000000ff */
[----:B------:R-:W-:Y:S01]  /*11990*/  FADD.FTZ R162, R162, R55 ;  /* 0x00000037a2a27221 */ /* 0x000fe20000010000 */
[----:B------:R-:W-:Y:S01]  /*119a0*/  F2FP.PACK_AB R62, R79, R78 ;  /* 0x0000004e4f3e723e */ /* 0x000fe200000000ff */
[----:B------:R-:W-:Y:S01]  /*119b0*/  MUFU.EX2 R199, R199 ;  /* 0x000000c700c77308 */ /* 0x000fe20000000800 */
[----:B------:R-:W-:Y:S01]  /*119c0*/  F2FP.PACK_AB R63, R190, R163 ;  /* 0x000000a3be3f723e */ /* 0x000fe200000000ff */
[----:B------:R-:W-:-:S04]  /*119d0*/  FADD.FTZ R162, R163, R162 ;  /* 0x000000a2a3a27221 */ /* 0x000fc80000010000 */
[----:B------:R-:W-:Y:S02]  /*119e0*/  FADD.FTZ R190, R190, R162 ;  /* 0x000000a2bebe7221 */ /* 0x000fe40000010000 */
[----:B---3--:R-:W-:Y:S01]  /*119f0*/  HMMA.16816.F32 R24, R60, R56, R24 ;  /* 0x000000383c18723c */ /* 0x008fe20000001818 */
[----:B------:R-:W-:Y:S01]  /*11a00*/  MUFU.EX2 R81, R81 ;  /* 0x0000005100517308 */ /* 0x000fe20000000800 */
[----:B-1----:R-:W-:-:S06]  /*11a10*/  FADD.FTZ R190, R193, R190 ;  /* 0x000000bec1be7221 */ /* 0x002fcc0000010000 */
        /* <DEDUP_REMOVED lines=13> */
[C---:B--2---:R-:W-:Y:S02]  /*11af0*/  HMMA.16816.F32 R68, R60.reuse, R72, R68 ;  /* 0x000000483c44723c */ /* 0x044fe40000001844 */
[----:B------:R-:W2:Y:S06]  /*11b00*/  MUFU.EX2 R87, R87 ;  /* 0x0000005700577308 */ /* 0x000eac0000000800 */
[----:B------:R-:W-:Y:S01]  /*11b10*/  HMMA.16816.F32 R8, R60, R74, R8 ;  /* 0x0000004a3c08723c */ /* 0x000fe20000001808 */
[----:B------:R-:W2:Y:S01]  /*11b20*/  LDSM.16.MT88.4 R72, [R232+0xd000] ;  /* 0x00d00000e848783b */ /* 0x000ea20000004200 */
[----:B------:R-:W-:Y:S05]  /*11b30*/  MUFU.EX2 R95, R95 ;  /* 0x0000005f005f7308 */ /* 0x000fea0000000800 */
[----:B------:R-:W-:-:S02]  /*11b40*/  F2FP.PACK_AB R60, R192, R191 ;  /* 0x000000bfc03c723e */ /* 0x000fc400000000ff */
[C---:B------:R-:W-:Y:S01]  /*11b50*/  F2FP.PACK_AB R61, R197.reuse, R193 ;  /* 0x000000c1c53d723e */ /* 0x040fe200000000ff */
[----:B------:R-:W-:Y:S01]  /*11b60*/  MUFU.EX2 R92, R92 ;  /* 0x0000005c005c7308 */ /* 0x000fe20000000800 */
[----:B------:R-:W-:Y:S01]  /*11b70*/  F2FP.PACK_AB R62, R196, R194 ;  /* 0x000000c2c43e723e */ /* 0x000fe200000000ff */
[----:B------:R-:W-:Y:S01]  /*11b80*/  FADD.FTZ R197, R197, R190 ;  /* 0x000000bec5c57221 */ /* 0x000fe20000010000 */
[----:B------:R-:W-:-:S03]  /*11b90*/  F2FP.PACK_AB R63, R198, R195 ;  /* 0x000000c3c63f723e */ /* 0x000fc600000000ff */
[----:B------:R-:W-:Y:S02]  /*11ba0*/  FADD.FTZ R197, R195, R197 ;  /* 0x000000c5c3c57221 */ /* 0x000fe40000010000 */
[----:B------:R-:W-:Y:S02]  /*11bb0*/  MUFU.EX2 R99, R99 ;  /* 0x0000006300637308 */ /* 0x000fe40000000800 */
[----:B-1----:R-:W-:Y:S01]  /*11bc0*/  HMMA.16816.F32 R24, R60, R56, R24 ;  /* 0x000000383c18723c */ /* 0x002fe20000001818 */
[----:B------:R-:W-:-:S04]  /*11bd0*/  FADD.FTZ R198, R198, R197 ;  /* 0x000000c5c6c67221 */ /* 0x000fc80000010000 */
[----:B----4-:R-:W-:Y:S01]  /*11be0*/  FADD.FTZ R198, R200, R198 ;  /* 0x000000c6c8c67221 */ /* 0x010fe20000010000 */
[----:B------:R-:W-:Y:S02]  /*11bf0*/  MUFU.EX2 R96, R96 ;  /* 0x0000006000607308 */ /* 0x000fe40000000800 */
[C---:B------:R-:W-:Y:S01]  /*11c00*/  HMMA.16816.F32 R4, R60.reuse, R58, R4 ;  /* 0x0000003a3c04723c */ /* 0x040fe20000001804 */
[----:B------:R-:W1:Y:S05]  /*11c10*/  LDSM.16.MT88.4 R56, [R234+0xd800] ;  /* 0x00d80000ea38783b */ /* 0x000e6a0000004200 */
[----:B------:R-:W4:Y:S02]  /*11c20*/  MUFU.EX2 R97, R97 ;  /* 0x0000006100617308 */ /* 0x000f240000000800 */
[C---:B---3--:R-:W-:Y:S06]  /*11c30*/  HMMA.16816.F32 R12, R60.reuse, R44, R12 ;  /* 0x0000002c3c0c723c */ /* 0x048fec000000180c */
[----:B------:R-:W3:Y:S02]  /*11c40*/  MUFU.EX2 R93, R93 ;  /* 0x0000005d005d7308 */ /* 0x000ee40000000800 */
[C---:B------:R-:W-:Y:S01]  /*11c50*/  HMMA.16816.F32 R16, R60.reuse, R46, R16 ;  /* 0x0000002e3c10723c */ /* 0x040fe20000001810 */
[----:B------:R-:W1:Y:S05]  /*11c60*/  LDSM.16.MT88.4 R44, [R237+0xd800] ;  /* 0x00d80000ed2c783b */ /* 0x000e6a0000004200 */
[----:B------:R-:W-:Y:S02]  /*11c70*/  MUFU.EX2 R100, R100 ;  /* 0x0000006400647308 */ /* 0x000fe40000000800 */
[C---:B------:R-:W-:Y:S06]  /*11c80*/  HMMA.16816.F32 R32, R60.reuse, R28, R32 ;  /* 0x0000001c3c20723c */ /* 0x040fec0000001820 */
[----:B------:R-:W1:Y:S02]  /*11c90*/  MUFU.EX2 R94, R94 ;  /* 0x0000005e005e7308 */ /* 0x000e640000000800 */
[C---:B------:R-:W-:Y:S01]  /*11ca0*/  HMMA.16816.F32 R20, R60.reuse, R30, R20 ;  /* 0x0000001e3c14723c */ /* 0x040fe20000001814 */
[----:B------:R-:W3:Y:S05]  /*11cb0*/  LDSM.16.MT88.4 R28, [R233+0xd800] ;  /* 0x00d80000e91c783b */ /* 0x000eea0000004200 */
[----:B------:R-:W-:Y:S02]  /*11cc0*/  MUFU.EX2 R102, R102 ;  /* 0x0000006600667308 */ /* 0x000fe40000000800 */
[C---:B--2---:R-:W-:Y:S06]  /*11cd0*/  HMMA.16816.F32 R68, R60.reuse, R72, R68 ;  /* 0x000000483c44723c */ /* 0x044fec0000001844 */
[----:B------:R-:W-:Y:S02]  /*11ce0*/  MUFU.EX2 R84, R84 ;  /* 0x0000005400547308 */ /* 0x000fe40000000800 */
[----:B------:R-:W-:Y:S01]  /*11cf0*/  HMMA.16816.F32 R8, R60, R74, R8 ;  /* 0x0000004a3c08723c */ /* 0x000fe20000001808 */
[----:B------:R-:W2:Y:S05]  /*11d00*/  LDSM.16.MT88.4 R72, [R232+0xd800] ;  /* 0x00d80000e848783b */ /* 0x000eaa0000004200 */
[----:B------:R-:W-:Y:S01]  /*11d10*/  MUFU.EX2 R105, R105 ;  /* 0x0000006900697308 */ /* 0x000fe20000000800 */
[----:B------:R-:W-:-:S02]  /*11d20*/  F2FP.PACK_AB R60, R81, R199 ;  /* 0x000000c7513c723e */ /* 0x000fc400000000ff */
[C---:B-----5:R-:W-:Y:S01]  /*11d30*/  F2FP.PACK_AB R61, R83.reuse, R200 ;  /* 0x000000c8533d723e */ /* 0x060fe200000000ff */
[----:B------:R-:W-:Y:S01]  /*11d40*/  FADD.FTZ R83, R83, R198 ;  /* 0x000000c653537221 */ /* 0x000fe20000010000 */
[----:B------:R-:W-:Y:S02]  /*11d50*/  F2FP.PACK_AB R62, R85, R89 ;  /* 0x00000059553e723e */ /* 0x000fe400000000ff */
[----:B------:R-:W-:Y:S01]  /*11d60*/  F2FP.PACK_AB R63, R87, R90 ;  /* 0x0000005a573f723e */ /* 0x000fe200000000ff */
[----:B------:R-:W-:Y:S01]  /*11d70*/  MUFU.EX2 R82, R82 ;  /* 0x0000005200527308 */ /* 0x000fe20000000800 */
[----:B------:R-:W-:-:S04]  /*11d80*/  FADD.FTZ R83, R90, R83 ;  /* 0x000000535a537221 */ /* 0x000fc80000010000 */
[----:B------:R-:W-:Y:S01]  /*11d90*/  FADD.FTZ R87, R87, R83 ;  /* 0x0000005357577221 */ /* 0x000fe20000010000 */
[----:B-1----:R-:W-:Y:S02]  /*11da0*/  HMMA.16816.F32 R24, R60, R56, R24 ;  /* 0x000000383c18723c */ /* 0x002fe40000001818 */
[----:B------:R-:W1:Y:S01]  /*11db0*/  MUFU.EX2 R103, R103 ;  /* 0x0000006700677308 */ /* 0x000e620000000800 */
[----:B----4-:R-:W-:-:S05]  /*11dc0*/  FADD.FTZ R87, R97, R87 ;  /* 0x0000005761577221 */ /* 0x010fca0000010000 */
[C---:B------:R-:W-:Y:S01]  /*11dd0*/  HMMA.16816.F32 R4, R60.reuse, R58, R4 ;  /* 0x0000003a3c04723c */ /* 0x040fe20000001804 */
[----:B------:R-:W4:Y:S01]  /*11de0*/  LDSM.16.MT88.4 R56, [R234+0xe000] ;  /* 0x00e00000ea38783b */ /* 0x000f220000004200 */
[----:B------:R-:W5:Y:S06]  /*11df0*/  MUFU.EX2 R80, R80 ;  /* 0x0000005000507308 */ /* 0x000f6c0000000800 */
[C---:B------:R-:W-:Y:S02]  /*11e00*/  HMMA.16816.F32 R12, R60.reuse, R44, R12 ;  /* 0x0000002c3c0c723c */ /* 0x040fe4000000180c */
[----:B------:R-:W-:Y:S06]  /*11e10*/  MUFU.EX2 R108, R108 ;  /* 0x0000006c006c7308 */ /* 0x000fec0000000800 */
[C---:B------:R-:W-:Y:S01]  /*11e20*/  HMMA.16816.F32 R16, R60.reuse, R46, R16 ;  /* 0x0000002e3c10723c */ /* 0x040fe20000001810 */
[----:B------:R-:W1:Y:S01]  /*11e30*/  LDSM.16.MT88.4 R44, [R237+0xe000] ;  /* 0x00e00000ed2c783b */ /* 0x000e620000004200 */
[----:B------:R-:W1:Y:S06]  /*11e40*/  MUFU.EX2 R86, R86 ;  /* 0x0000005600567308 */ /* 0x000e6c0000000800 */
[C---:B---3--:R-:W-:Y:S02]  /*11e50*/  HMMA.16816.F32 R32, R60.reuse, R28, R32 ;  /* 0x0000001c3c20723c */ /* 0x048fe40000001820 */
[----:B------:R-:W-:Y:S06]  /*11e60*/  MUFU.EX2 R110, R110 ;  /* 0x0000006e006e7308 */ /* 0x000fec0000000800 */
[C---:B------:R-:W-:Y:S01]  /*11e70*/  HMMA.16816.F32 R20, R60.reuse, R30, R20 ;  /* 0x0000001e3c14723c */ /* 0x040fe20000001814 */
[----:B------:R-:W3:Y:S01]  /*11e80*/  LDSM.16.MT88.4 R28, [R233+0xe000] ;  /* 0x00e00000e91c783b */ /* 0x000ee20000004200 */
[----:B------:R-:W-:Y:S06]  /*11e90*/  MUFU.EX2 R88, R88 ;  /* 0x0000005800587308 */ /* 0x000fec0000000800 */
[C---:B--2---:R-:W-:Y:S02]  /*11ea0*/  HMMA.16816.F32 R68, R60.reuse, R72, R68 ;  /* 0x000000483c44723c */ /* 0x044fe40000001844 */
[----:B------:R-:W-:Y:S06]  /*11eb0*/  MUFU.EX2 R173, R173 ;  /* 0x000000ad00ad7308 */ /* 0x000fec0000000800 */
        /* <DEDUP_REMOVED lines=11> */
[----:B----4-:R-:W-:Y:S01]  /*11f70*/  HMMA.16816.F32 R24, R60, R56, R24 ;  /* 0x000000383c18723c */ /* 0x010fe20000001818 */
[----:B------:R-:W-:-:S04]  /*11f80*/  FADD.FTZ R94, R94, R93 ;  /* 0x0000005d5e5e7221 */ /* 0x000fc80000010000 */
[----:B-1----:R-:W-:Y:S01]  /*11f90*/  FADD.FTZ R94, R103, R94 ;  /* 0x0000005e675e7221 */ /* 0x002fe20000010000 */
[----:B------:R-:W-:Y:S02]  /*11fa0*/  MUFU.EX2 R106, R106 ;  /* 0x0000006a006a7308 */ /* 0x000fe40000000800 */
[----:B------:R-:W-:Y:S01]  /*11fb0*/  HMMA.16816.F32 R4, R60, R58, R4 ;  /* 0x0000003a3c04723c */ /* 0x000fe20000001804 */
[----:B------:R-:W1:Y:S01]  /*11fc0*/  LDSM.16.MT88.4 R56, [R234+0xe800] ;  /* 0x00e80000ea38783b */ /* 0x000e620000004200 */
[----:B-----5:R-:W-:-:S04]  /*11fd0*/  FADD.FTZ R94, R80, R94 ;  /* 0x0000005e505e7221 */ /* 0x020fc80000010000 */
[----:B------:R-:W-:Y:S02]  /*11fe0*/  MUFU.EX2 R52, R52 ;  /* 0x0000003400347308 */ /* 0x000fe40000000800 */
[C---:B------:R-:W-:Y:S06]  /*11ff0*/  HMMA.16816.F32 R12, R60.reuse, R44, R12 ;  /* 0x0000002c3c0c723c */ /* 0x040fec000000180c */
[----:B------:R-:W-:Y:S02]  /*12000*/  MUFU.EX2 R54, R54 ;  /* 0x0000003600367308 */ /* 0x000fe40000000800 */
[C---:B------:R-:W-:Y:S01]  /*12010*/  HMMA.16816.F32 R16, R60.reuse, R46, R16 ;  /* 0x0000002e3c10723c */ /* 0x040fe20000001810 */
[----:B------:R-:W4:Y:S05]  /*12020*/  LDSM.16.MT88.4 R44, [R237+0xe800] ;  /* 0x00e80000ed2c783b */ /* 0x000f2a0000004200 */
[----:B------:R5:W-:Y:S02]  /*12030*/  MUFU.EX2 R2, R109 ;  /* 0x0000006d00027308 */ /* 0x000be40000000800 */
[C---:B---3--:R-:W-:Y:S06]  /*12040*/  HMMA.16816.F32 R32, R60.reuse, R28, R32 ;  /* 0x0000001c3c20723c */ /* 0x048fec0000001820 */
[----:B------:R-:W-:Y:S02]  /*12050*/  MUFU.EX2 R0, R112 ;  /* 0x0000007000007308 */ /* 0x000fe40000000800 */
[----:B------:R-:W-:Y:S01]  /*12060*/  HMMA.16816.F32 R20, R60, R30, R20 ;  /* 0x0000001e3c14723c */ /* 0x000fe20000001814 */
[----:B------:R-:W3:Y:S01]  /*12070*/  LDSM.16.MT88.4 R28, [R233+0xe800] ;  /* 0x00e80000e91c783b */ /* 0x000ee20000004200 */
[----:B-----5:R-:W-:-:S04]  /*12080*/  FADD.FTZ R109, R155, R154 ;  /* 0x0000009a9b6d7221 */ /* 0x020fc80000010000 */
[----:B------:R-:W-:Y:S02]  /*12090*/  MUFU.EX2 R3, R3 ;  /* 0x0000000300037308 */ /* 0x000fe40000000800 */
[----:B--2---:R-:W-:Y:S01]  /*120a0*/  HMMA.16816.F32 R68, R60, R72, R68 ;  /* 0x000000483c44723c */ /* 0x004fe20000001844 */
[----:B------:R-:W-:-:S04]  /*120b0*/  FADD.FTZ R109, R53, R109 ;  /* 0x0000006d356d7221 */ /* 0x000fc80000010000 */
[----:B------:R-:W-:Y:S01]  /*120c0*/  FADD.FTZ R109, R76, R109 ;  /* 0x0000006d4c6d7221 */ /* 0x000fe20000010000 */
[----:B------:R-:W-:Y:S02]  /*120d0*/  MUFU.EX2 R107, R107 ;  /* 0x0000006b006b7308 */ /* 0x000fe40000000800 */
[----:B------:R-:W-:Y:S01]  /*120e0*/  HMMA.16816.F32 R8, R60, R74, R8 ;  /* 0x0000004a3c08723c */ /* 0x000fe20000001808 */
[----:B------:R-:W2:Y:S01]  /*120f0*/  LDSM.16.MT88.4 R72, [R232+0xe800] ;  /* 0x00e80000e848783b */ /* 0x000ea20000004200 */
[----:B------:R-:W-:Y:S02]  /*12100*/  FADD.FTZ R77, R77, R109 ;  /* 0x0000006d4d4d7221 */ /* 0x000fe40000010000 */
[----:B------:R-:W-:Y:S02]  /*12110*/  FFMA.FTZ R76, R127, c[0x0][0x23c], -R130 ;  /* 0x00008f007f4c7a23 */ /* 0x000fe40000010882 */
[----:B------:R-:W-:Y:S01]  /*12120*/  FADD.FTZ R77, R78, R77 ;  /* 0x0000004d4e4d7221 */ /* 0x000fe20000010000 */
[----:B------:R-:W-:Y:S01]  /*12130*/  F2FP.PACK_AB R60, R84, R102 ;  /* 0x00000066543c723e */ /* 0x000fe200000000ff */
[----:B------:R-:W-:Y:S01]  /*12140*/  MUFU.EX2 R53, R131 ;  /* 0x0000008300357308 */ /* 0x000fe20000000800 */
[----:B------:R-:W-:Y:S01]  /*12150*/  F2FP.PACK_AB R61, R80, R103 ;  /* 0x00000067503d723e */ /* 0x000fe200000000ff */
[----:B------:R-:W-:Y:S01]  /*12160*/  FADD.FTZ R79, R79, R77 ;  /* 0x0000004d4f4f7221 */ /* 0x000fe20000010000 */
[----:B------:R-:W-:Y:S01]  /*12170*/  F2FP.PACK_AB R62, R82, R105 ;  /* 0x00000069523e723e */ /* 0x000fe200000000ff */
[----:B------:R-:W-:Y:S01]  /*12180*/  FFMA.FTZ R77, R120, c[0x0][0x23c], -R179 ;  /* 0x00008f00784d7a23 */ /* 0x000fe200000108b3 */
[----:B------:R-:W-:Y:S01]  /*12190*/  F2FP.PACK_AB R63, R86, R108 ;  /* 0x0000006c563f723e */ /* 0x000fe200000000ff */
[----:B------:R-:W-:-:S02]  /*121a0*/  FADD.FTZ R79, R191, R79 ;  /* 0x0000004fbf4f7221 */ /* 0x000fc40000010000 */
[----:B------:R-:W-:Y:S01]  /*121b0*/  MUFU.EX2 R55, R126 ;  /* 0x0000007e00377308 */ /* 0x000fe20000000800 */
[----:B------:R-:W-:Y:S02]  /*121c0*/  FADD.FTZ R108, R108, R94 ;  /* 0x0000005e6c6c7221 */ /* 0x000fe40000010000 */
[----:B------:R-:W-:Y:S01]  /*121d0*/  FADD.FTZ R192, R192, R79 ;  /* 0x0000004fc0c07221 */ /* 0x000fe20000010000 */
[C---:B-1----:R-:W-:Y:S01]  /*121e0*/  HMMA.16816.F32 R24, R60.reuse, R56, R24 ;  /* 0x000000383c18723c */ /* 0x042fe20000001818 */
[----:B------:R-:W-:Y:S02]  /*121f0*/  FADD.FTZ R108, R86, R108 ;  /* 0x0000006c566c7221 */ /* 0x000fe40000010000 */
[----:B------:R-:W-:Y:S01]  /*12200*/  FADD.FTZ R192, R194, R192 ;  /* 0x000000c0c2c07221 */ /* 0x000fe20000010000 */
[----:B------:R-:W-:Y:S01]  /*12210*/  MUFU.EX2 R76, R76 ;  /* 0x0000004c004c7308 */ /* 0x000fe20000000800 */
[--C-:B------:R-:W-:Y:S02]  /*12220*/  FFMA.FTZ R78, R113, c[0x0][0x23c], -R179.reuse ;  /* 0x00008f00714e7a23 */ /* 0x100fe400000108b3 */
[----:B------:R-:W-:Y:S01]  /*12230*/  FADD.FTZ R196, R196, R192 ;  /* 0x000000c0c4c47221 */ /* 0x000fe20000010000 */
[----:B------:R-:W-:Y:S01]  /*12240*/  HMMA.16816.F32 R4, R60, R58, R4 ;  /* 0x0000003a3c04723c */ /* 0x000fe20000001804 */
[----:B------:R-:W1:Y:S01]  /*12250*/  LDSM.16.MT88.4 R56, [R234+0xf000] ;  /* 0x00f00000ea38783b */ /* 0x000e620000004200 */
[----:B------:R-:W-:-:S02]  /*12260*/  FFMA.FTZ R79, R116, c[0x0][0x23c], -R179 ;  /* 0x00008f00744f7a23 */ /* 0x000fc400000108b3 */
[----:B------:R-:W-:Y:S01]  /*12270*/  FADD.FTZ R196, R199, R196 ;  /* 0x000000c4c7c47221 */ /* 0x000fe20000010000 */
[----:B------:R-:W-:Y:S03]  /*12280*/  MUFU.EX2 R77, R77 ;  /* 0x0000004d004d7308 */ /* 0x000fe60000000800 */
[----:B----4-:R-:W-:Y:S01]  /*12290*/  HMMA.16816.F32 R12, R60, R44, R12 ;  /* 0x0000002c3c0c723c */ /* 0x010fe2000000180c */
[----:B------:R-:W-:-:S04]  /*122a0*/  FADD.FTZ R81, R81, R196 ;  /* 0x000000c451517221 */ /* 0x000fc80000010000 */
[----:B------:R-:W-:Y:S01]  /*122b0*/  FADD.FTZ R81, R89, R81 ;  /* 0x0000005159517221 */ /* 0x000fe20000010000 */
[----:B------:R-:W4:Y:S02]  /*122c0*/  MUFU.EX2 R78, R78 ;  /* 0x0000004e004e7308 */ /* 0x000f240000000800 */
[----:B------:R-:W-:Y:S01]  /*122d0*/  HMMA.16816.F32 R16, R60, R46, R16 ;  /* 0x0000002e3c10723c */ /* 0x000fe20000001810 */
[----:B------:R-:W5:Y:S01]  /*122e0*/  LDSM.16.MT88.4 R44, [R237+0xf000] ;  /* 0x00f00000ed2c783b */ /* 0x000f620000004200 */
[----:B------:R-:W-:-:S04]  /*122f0*/  FADD.FTZ R85, R85, R81 ;  /* 0x0000005155557221 */ /* 0x000fc80000010000 */
[----:B------:R-:W-:Y:S01]  /*12300*/  FADD.FTZ R95, R95, R85 ;  /* 0x000000555f5f7221 */ /* 0x000fe20000010000 */
[----:B------:R-:W-:Y:S01]  /*12310*/  MUFU.EX2 R79, R79 ;  /* 0x0000004f004f7308 */ /* 0x000fe20000000800 */
[----:B---3--:R-:W-:Y:S02]  /*12320*/  HMMA.16816.F32 R32, R60, R28, R32 ;  /* 0x0000001c3c20723c */ /* 0x008fe40000001820 */
[----:B------:R-:W-:-:S04]  /*12330*/  FADD.FTZ R95, R92, R95 ;  /* 0x0000005f5c5f7221 */ /* 0x000fc80000010000 */
[----:B------:R-:W-:Y:S01]  /*12340*/  FADD.FTZ R99, R99, R95 ;  /* 0x0000005f63637221 */ /* 0x000fe20000010000 */
[----:B------:R-:W3:Y:S01]  /*12350*/  MUFU.EX2 R252, R252 ;  /* 0x000000fc00fc7308 */ /* 0x000ee20000000800 */
[----:B------:R-:W-:Y:S01]  /*12360*/  HMMA.16816.F32 R20, R60, R30, R20 ;  /* 0x0000001e3c14723c */ /* 0x000fe20000001814 */
[----:B------:R-:W5:Y:S01]  /*12370*/  LDSM.16.MT88.4 R28, [R233+0xf000] ;  /* 0x00f00000e91c783b */ /* 0x000f620000004200 */
[----:B------:R-:W-:Y:S01]  /*12380*/  FADD.FTZ R99, R96, R99 ;  /* 0x0000006360637221 */ /* 0x000fe20000010000 */
[----:B----4-:R-:W-:-:S03]  /*12390*/  F2FP.PACK_AB R144, R78, R77 ;  /* 0x0000004d4e90723e */ /* 0x010fc600000000ff */
[----:B------:R-:W-:Y:S01]  /*123a0*/  FADD.FTZ R102, R102, R99 ;  /* 0x0000006366667221 */ /* 0x000fe20000010000 */
[----:B------:R-:W-:Y:S01]  /*123b0*/  MUFU.EX2 R251, R251 ;  /* 0x000000fb00fb7308 */ /* 0x000fe20000000800 */
[----:B--2---:R-:W-:Y:S02]  /*123c0*/  HMMA.16816.F32 R8, R60, R74, R8 ;  /* 0x0000004a3c08723c */ /* 0x004fe40000001808 */
[----:B------:R-:W-:-:S04]  /*123d0*/  FADD.FTZ R102, R84, R102 ;  /* 0x0000006654667221 */ /* 0x000fc80000010000 */
[----:B------:R-:W-:Y:S01]  /*123e0*/  FADD.FTZ R102, R105, R102 ;  /* 0x0000006669667221 */ /* 0x000fe20000010000 */
[----:B---3--:R-:W-:Y:S01]  /*123f0*/  F2FP.PACK_AB R146, R252, R79 ;  /* 0x0000004ffc92723e */ /* 0x008fe200000000ff */
[--C-:B------:R-:W-:Y:S01]  /*12400*/  FFMA.FTZ R75, R40, c[0x0][0x23c], -R179.reuse ;  /* 0x00008f00284b7a23 */ /* 0x100fe200000108b3 */
[----:B------:R-:W-:Y:S01]  /*12410*/  HMMA.16816.F32 R68, R60, R72, R68 ;  /* 0x000000483c44723c */ /* 0x000fe20000001844 */
[----:B------:R-:W2:Y:S01]  /*12420*/  LDSM.16.MT88.4 R40, [R237+0xf800] ;  /* 0x00f80000ed28783b */ /* 0x000ea20000004200 */
[--C-:B------:R-:W-:Y:S02]  /*12430*/  FFMA.FTZ R74, R181, c[0x0][0x23c], -R179.reuse ;  /* 0x00008f00b54a7a23 */ /* 0x100fe400000108b3 */
[----:B------:R-:W-:Y:S01]  /*12440*/  FADD.FTZ R82, R82, R102 ;  /* 0x0000006652527221 */ /* 0x000fe20000010000 */
[----:B------:R-:W-:Y:S02]  /*12450*/  MUFU.EX2 R75, R75 ;  /* 0x0000004b004b7308 */ /* 0x000fe40000000800 */
[----:B------:R-:W-:Y:S01]  /*12460*/  F2FP.PACK_AB R60, R88, R110 ;  /* 0x0000006e583c723e */ /* 0x000fe200000000ff */
[--C-:B------:R-:W-:Y:S01]  /*12470*/  FFMA.FTZ R72, R171, c[0x0][0x23c], -R179.reuse ;  /* 0x00008f00ab487a23 */ /* 0x100fe200000108b3 */
[----:B------:R-:W-:Y:S01]  /*12480*/  F2FP.PACK_AB R61, R202, R111 ;  /* 0x0000006fca3d723e */ /* 0x000fe200000000ff */
[----:B------:R-:W-:Y:S01]  /*12490*/  FFMA.FTZ R73, R48, c[0x0][0x23c], -R179 ;  /* 0x00008f0030497a23 */ /* 0x000fe200000108b3 */
[----:B------:R-:W-:Y:S01]  /*124a0*/  F2FP.PACK_AB R62, R201, R173 ;  /* 0x000000adc93e723e */ /* 0x000fe200000000ff */
[----:B------:R-:W-:Y:S01]  /*124b0*/  FADD.FTZ R82, R110, R82 ;  /* 0x000000526e527221 */ /* 0x000fe20000010000 */
[----:B------:R-:W-:Y:S01]  /*124c0*/  F2FP.PACK_AB R63, R52, R106 ;  /* 0x0000006a343f723e */ /* 0x000fe200000000ff */
[----:B------:R-:W3:Y:S01]  /*124d0*/  MUFU.EX2 R72, R72 ;  /* 0x0000004800487308 */ /* 0x000ee20000000800 */
[----:B------:R-:W-:-:S02]  /*124e0*/  FADD.FTZ R111, R111, R108 ;  /* 0x0000006c6f6f7221 */ /* 0x000fc40000010000 */
[----:B------:R-:W-:Y:S02]  /*124f0*/  FADD.FTZ R88, R88, R82 ;  /* 0x0000005258587221 */ /* 0x000fe40000010000 */
[----:B------:R-:W-:Y:S01]  /*12500*/  FADD.FTZ R111, R202, R111 ;  /* 0x0000006fca6f7221 */ /* 0x000fe20000010000 */
[C---:B-1----:R-:W-:Y:S01]  /*12510*/  HMMA.16816.F32 R24, R60.reuse, R56, R24 ;  /* 0x000000383c18723c */ /* 0x042fe20000001818 */
[----:B------:R-:W-:Y:S01]  /*12520*/  FADD.FTZ R88, R173, R88 ;  /* 0x00000058ad587221 */ /* 0x000fe20000010000 */
[----:B------:R-:W1:Y:S01]  /*12530*/  MUFU.EX2 R73, R73 ;  /* 0x0000004900497308 */ /* 0x000e620000000800 */
[----:B------:R-:W-:Y:S02]  /*12540*/  FADD.FTZ R106, R106, R111 ;  /* 0x0000006f6a6a7221 */ /* 0x000fe40000010000 */
[----:B------:R-:W-:Y:S02]  /*12550*/  FADD.FTZ R201, R201, R88 ;  /* 0x00000058c9c97221 */ /* 0x000fe40000010000 */
[--C-:B------:R-:W-:Y:S01]  /*12560*/  FFMA.FTZ R56, R175, c[0x0][0x23c], -R130.reuse ;  /* 0x00008f00af387a23 */ /* 0x100fe20000010882 */
[----:B------:R-:W-:Y:S01]  /*12570*/  HMMA.16816.F32 R4, R60, R58, R4 ;  /* 0x0000003a3c04723c */ /* 0x000fe20000001804 */
[----:B------:R-:W-:Y:S01]  /*12580*/  FFMA.FTZ R57, R50, c[0x0][0x23c], -R130 ;  /* 0x00008f0032397a23 */ /* 0x000fe20000010882 */
[----:B------:R-:W4:Y:S01]  /*12590*/  MUFU.EX2 R74, R74 ;  /* 0x0000004a004a7308 */ /* 0x000f220000000800 */
[----:B------:R-:W-:Y:S01]  /*125a0*/  LDSM.16.MT88.4 R48, [R232+0xf800] ;  /* 0x00f80000e830783b */ /* 0x000fe20000004200 */
[----:B------:R-:W-:-:S02]  /*125b0*/  FADD.FTZ R106, R52, R106 ;  /* 0x0000006a346a7221 */ /* 0x000fc40000010000 */
[----:B---3--:R-:W-:Y:S02]  /*125c0*/  FADD.FTZ R201, R72, R201 ;  /* 0x000000c948c97221 */ /* 0x008fe40000010000 */
[--C-:B------:R-:W-:Y:S01]  /*125d0*/  FFMA.FTZ R58, R183, c[0x0][0x23c], -R130.reuse ;  /* 0x00008f00b73a7a23 */ /* 0x100fe20000010882 */
[----:B-----5:R-:W-:Y:S01]  /*125e0*/  HMMA.16816.F32 R12, R60, R44, R12 ;  /* 0x0000002c3c0c723c */ /* 0x020fe2000000180c */
[----:B------:R-:W-:Y:S01]  /*125f0*/  FFMA.FTZ R59, R36, c[0x0][0x23c], -R130 ;  /* 0x00008f00243b7a23 */ /* 0x000fe20000010882 */
[----:B------:R-:W3:Y:S01]  /*12600*/  MUFU.EX2 R56, R56 ;  /* 0x0000003800387308 */ /* 0x000ee20000000800 */
[C---:B-1----:R-:W-:Y:S01]  /*12610*/  F2FP.PACK_AB R36, R73.reuse, R72 ;  /* 0x000000484924723e */ /* 0x042fe200000000ff */
[----:B------:R-:W-:-:S04]  /*12620*/  FADD.FTZ R73, R73, R201 ;  /* 0x000000c949497221 */ /* 0x000fc80000010000 */
[----:B------:R-:W-:Y:S01]  /*12630*/  HMMA.16816.F32 R16, R60, R46, R16 ;  /* 0x0000002e3c10723c */ /* 0x000fe20000001810 */
[----:B------:R-:W1:Y:S01]  /*12640*/  LDSM.16.MT88.4 R44, [R234+0xf800] ;  /* 0x00f80000ea2c783b */ /* 0x000e620000004200 */
[----:B------:R-:W5:Y:S01]  /*12650*/  MUFU.EX2 R57, R57 ;  /* 0x0000003900397308 */ /* 0x000f620000000800 */
[----:B----4-:R-:W-:Y:S01]  /*12660*/  F2FP.PACK_AB R38, R75, R74 ;  /* 0x0000004a4b26723e */ /* 0x010fe200000000ff */
[----:B------:R-:W-:-:S04]  /*12670*/  FADD.FTZ R73, R74, R73 ;  /* 0x000000494a497221 */ /* 0x000fc80000010000 */
[----:B------:R-:W-:Y:S01]  /*12680*/  HMMA.16816.F32 R32, R60, R28, R32 ;  /* 0x0000001c3c20723c */ /* 0x000fe20000001820 */
[----:B------:R-:W-:Y:S01]  /*12690*/  FADD.FTZ R75, R75, R73 ;  /* 0x000000494b4b7221 */ /* 0x000fe20000010000 */
[----:B------:R-:W4:Y:S01]  /*126a0*/  MUFU.EX2 R58, R58 ;  /* 0x0000003a003a7308 */ /* 0x000f220000000800 */
[----:B---3--:R-:W-:-:S05]  /*126b0*/  FADD.FTZ R106, R56, R106 ;  /* 0x0000006a386a7221 */ /* 0x008fca0000010000 */
[----:B------:R-:W-:Y:S01]  /*126c0*/  HMMA.16816.F32 R20, R60, R30, R20 ;  /* 0x0000001e3c14723c */ /* 0x000fe20000001814 */
[----:B------:R-:W3:Y:S01]  /*126d0*/  LDSM.16.MT88.4 R28, [R233+0xf800] ;  /* 0x00f80000e91c783b */ /* 0x000ee20000004200 */
[----:B------:R-:W2:Y:S01]  /*126e0*/  MUFU.EX2 R59, R59 ;  /* 0x0000003b003b7308 */ /* 0x000ea20000000800 */
[C---:B-----5:R-:W-:Y:S01]  /*126f0*/  F2FP.PACK_AB R37, R57.reuse, R56 ;  /* 0x000000383925723e */ /* 0x060fe200000000ff */
[----:B------:R-:W-:-:S04]  /*12700*/  FADD.FTZ R57, R57, R106 ;  /* 0x0000006a39397221 */ /* 0x000fc80000010000 */
[----:B------:R-:W-:Y:S01]  /*12710*/  HMMA.16816.F32 R68, R60, R64, R68 ;  /* 0x000000403c44723c */ /* 0x000fe20000001844 */
[----:B----4-:R-:W-:-:S06]  /*12720*/  FADD.FTZ R57, R58, R57 ;  /* 0x000000393a397221 */ /* 0x010fcc0000010000 */
[--C-:B------:R-:W-:Y:S01]  /*12730*/  FFMA.FTZ R64, R91, c[0x0][0x23c], -R130.reuse ;  /* 0x00008f005b407a23 */ /* 0x100fe20000010882 */
[----:B------:R-:W-:Y:S01]  /*12740*/  HMMA.16816.F32 R8, R60, R66, R8 ;  /* 0x000000423c08723c */ /* 0x000fe20000001808 */
[--C-:B------:R-:W-:Y:S01]  /*12750*/  FFMA.FTZ R65, R182, c[0x0][0x23c], -R130.reuse ;  /* 0x00008f00b6417a23 */ /* 0x100fe20000010882 */
[C---:B--2---:R-:W-:Y:S01]  /*12760*/  F2FP.PACK_AB R39, R59.reuse, R58 ;  /* 0x0000003a3b27723e */ /* 0x044fe200000000ff */
[----:B------:R-:W2:Y:S01]  /*12770*/  MUFU.EX2 R60, R184 ;  /* 0x000000b8003c7308 */ /* 0x000ea20000000800 */
[----:B------:R-:W-:Y:S02]  /*12780*/  FFMA.FTZ R91, R114, c[0x0][0x23c], -R179 ;  /* 0x00008f00725b7a23 */ /* 0x000fe400000108b3 */
[----:B------:R-:W-:Y:S02]  /*12790*/  FADD.FTZ R59, R59, R57 ;  /* 0x000000393b3b7221 */ /* 0x000fe40000010000 */
[--C-:B------:R-:W-:Y:S01]  /*127a0*/  FFMA.FTZ R61, R180, c[0x0][0x23c], -R179.reuse ;  /* 0x00008f00b43d7a23 */ /* 0x100fe200000108b3 */
[----:B------:R-:W-:Y:S01]  /*127b0*/  HMMA.16816.F32 R12, R36, R40, R12 ;  /* 0x00000028240c723c */ /* 0x000fe2000000180c */
[----:B------:R-:W-:Y:S01]  /*127c0*/  FFMA.FTZ R62, R98, c[0x0][0x23c], -R179 ;  /* 0x00008f00623e7a23 */ /* 0x000fe200000108b3 */
[----:B------:R-:W-:Y:S01]  /*127d0*/  MUFU.EX2 R64, R64 ;  /* 0x0000004000407308 */ /* 0x000fe20000000800 */
[----:B------:R-:W-:-:S02]  /*127e0*/  FFMA.FTZ R63, R186, c[0x0][0x23c], -R130 ;  /* 0x00008f00ba3f7a23 */ /* 0x000fc40000010882 */
[--C-:B------:R-:W-:Y:S02]  /*127f0*/  FFMA.FTZ R66, R101, c[0x0][0x23c], -R130.reuse ;  /* 0x00008f0065427a23 */ /* 0x100fe40000010882 */
[----:B------:R-:W-:Y:S01]  /*12800*/  FFMA.FTZ R67, R174, c[0x0][0x23c], -R130 ;  /* 0x00008f00ae437a23 */ /* 0x000fe20000010882 */
[C---:B------:R-:W-:Y:S01]  /*12810*/  HMMA.16816.F32 R16, R36.reuse, R42, R16 ;  /* 0x0000002a2410723c */ /* 0x040fe20000001810 */
[----:B------:R-:W4:Y:S01]  /*12820*/  LDSM.16.MT88.4 R40, [R237+0x10000] ;  /* 0x01000000ed28783b */ /* 0x000f220000004200 */
[----:B------:R-:W-:Y:S01]  /*12830*/  MUFU.EX2 R61, R61 ;  /* 0x0000003d003d7308 */ /* 0x000fe20000000800 */
[--C-:B------:R-:W-:Y:S02]  /*12840*/  FFMA.FTZ R98, R129, c[0x0][0x23c], -R179.reuse ;  /* 0x00008f0081627a23 */ /* 0x100fe400000108b3 */
[----:B------:R-:W-:Y:S02]  /*12850*/  FFMA.FTZ R101, R121, c[0x0][0x23c], -R179 ;  /* 0x00008f0079657a23 */ /* 0x000fe400000108b3 */
[----:B--2---:R-:W-:Y:S01]  /*12860*/  FADD.FTZ R75, R60, R75 ;  /* 0x0000004b3c4b7221 */ /* 0x004fe20000010000 */
[C---:B-1----:R-:W-:Y:S02]  /*12870*/  HMMA.16816.F32 R24, R36.reuse, R44, R24 ;  /* 0x0000002c2418723c */ /* 0x042fe40000001818 */
[----:B------:R-:W-:Y:S06]  /*12880*/  MUFU.EX2 R62, R62 ;  /* 0x0000003e003e7308 */ /* 0x000fec0000000800 */
[C---:B------:R-:W-:Y:S01]  /*12890*/  HMMA.16816.F32 R4, R36.reuse, R46, R4 ;  /* 0x0000002e2404723c */ /* 0x040fe20000001804 */
[----:B------:R-:W1:Y:S01]  /*128a0*/  LDSM.16.MT88.4 R44, [R234+0x10000] ;  /* 0x01000000ea2c783b */ /* 0x000e620000004200 */
[----:B------:R-:W2:Y:S06]  /*128b0*/  MUFU.EX2 R63, R63 ;  /* 0x0000003f003f7308 */ /* 0x000eac0000000800 */
[C---:B---3--:R-:W-:Y:S02]  /*128c0*/  HMMA.16816.F32 R32, R36.reuse, R28, R32 ;  /* 0x0000001c2420723c */ /* 0x048fe40000001820 */
[----:B------:R-:W-:Y:S06]  /*128d0*/  MUFU.EX2 R65, R65 ;  /* 0x0000004100417308 */ /* 0x000fec0000000800 */
[----:B------:R-:W-:Y:S01]  /*128e0*/  HMMA.16816.F32 R20, R36, R30, R20 ;  /* 0x0000001e2414723c */ /* 0x000fe20000001814 */
[----:B------:R-:W3:Y:S01]  /*128f0*/  LDSM.16.MT88.4 R28, [R233+0x10000] ;  /* 0x01000000e91c783b */ /* 0x000ee20000004200 */
[----:B------:R-:W5:Y:S01]  /*12900*/  MUFU.EX2 R66, R66 ;  /* 0x0000004200427308 */ /* 0x000f620000000800 */
[----:B--2---:R-:W-:-:S05]  /*12910*/  FADD.FTZ R59, R63, R59 ;  /* 0x0000003b3f3b7221 */ /* 0x004fca0000010000 */
[C---:B------:R-:W-:Y:S02]  /*12920*/  HMMA.16816.F32 R68, R36.reuse, R48, R68 ;  /* 0x000000302444723c */ /* 0x040fe40000001844 */
[----:B------:R-:W-:Y:S05]  /*12930*/  MUFU.EX2 R67, R67 ;  /* 0x0000004300437308 */ /* 0x000fea0000000800 */
[--C-:B------:R-:W-:Y:S01]  /*12940*/  FFMA.FTZ R48, R172, c[0x0][0x23c], -R179.reuse ;  /* 0x00008f00ac307a23 */ /* 0x100fe200000108b3 */
[----:B------:R-:W-:Y:S01]  /*12950*/  HMMA.16816.F32 R8, R36, R50, R8 ;  /* 0x000000322408723c */ /* 0x000fe20000001808 */
[--C-:B------:R-:W-:Y:S01]  /*12960*/  FFMA.FTZ R49, R104, c[0x0][0x23c], -R179.reuse ;  /* 0x00008f0068317a23 */ /* 0x100fe200000108b3 */
[----:B------:R-:W-:Y:S01]  /*12970*/  MUFU.EX2 R91, R91 ;  /* 0x0000005b005b7308 */ /* 0x000fe20000000800 */
[----:B------:R-:W-:-:S04]  /*12980*/  FFMA.FTZ R104, R125, c[0x0][0x23c], -R179 ;  /* 0x00008f007d687a23 */ /* 0x000fc800000108b3 */
[----:B------:R-:W-:Y:S01]  /*12990*/  F2FP.PACK_AB R36, R54, R60 ;  /* 0x0000003c3624723e */ /* 0x000fe200000000ff */
[--C-:B------:R-:W-:Y:S01]  /*129a0*/  FFMA.FTZ R50, R168, c[0x0][0x23c], -R179.reuse ;  /* 0x00008f00a8327a23 */ /* 0x100fe200000108b3 */
[----:B------:R-:W-:Y:S01]  /*129b0*/  F2FP.PACK_AB R37, R64, R63 ;  /* 0x0000003f4025723e */ /* 0x000fe200000000ff */
[----:B------:R-:W-:Y:S01]  /*129c0*/  FFMA.FTZ R51, R169, c[0x0][0x23c], -R179 ;  /* 0x00008f00a9337a23 */ /* 0x000fe200000108b3 */
[----:B------:R-:W-:Y:S01]  /*129d0*/  F2FP.PACK_AB R38, R62, R61 ;  /* 0x0000003d3e26723e */ /* 0x000fe200000000ff */
[----:B------:R-:W2:Y:S01]  /*129e0*/  MUFU.EX2 R48, R48 ;  /* 0x0000003000307308 */ /* 0x000ea20000000800 */
[----:B-----5:R-:W-:Y:S01]  /*129f0*/  F2FP.PACK_AB R39, R66, R65 ;  /* 0x000000414227723e */ /* 0x020fe200000000ff */
[----:B------:R-:W-:Y:S02]  /*12a00*/  FADD.FTZ R54, R54, R75 ;  /* 0x0000004b36367221 */ /* 0x000fe40000010000 */
[----:B------:R-:W-:Y:S02]  /*12a10*/  FADD.FTZ R64, R64, R59 ;  /* 0x0000003b40407221 */ /* 0x000fe40000010000 */
[----:B------:R-:W-:-:S02]  /*12a20*/  FADD.FTZ R54, R61, R54 ;  /* 0x000000363d367221 */ /* 0x000fc40000010000 */
[C---:B----4-:R-:W-:Y:S01]  /*12a30*/  HMMA.16816.F32 R12, R36.reuse, R40, R12 ;  /* 0x00000028240c723c */ /* 0x050fe2000000180c */
[----:B------:R-:W4:Y:S01]  /*12a40*/  MUFU.EX2 R49, R49 ;  /* 0x0000003100317308 */ /* 0x000f220000000800 */
[----:B------:R-:W-:Y:S02]  /*12a50*/  FADD.FTZ R64, R65, R64 ;  /* 0x0000004041407221 */ /* 0x000fe40000010000 */
[----:B------:R-:W-:Y:S02]  /*12a60*/  FADD.FTZ R62, R62, R54 ;  /* 0x000000363e3e7221 */ /* 0x000fe40000010000 */
[----:B------:R-:W-:Y:S02]  /*12a70*/  FADD.FTZ R66, R66, R64 ;  /* 0x0000004042427221 */ /* 0x000fe40000010000 */
[----:B------:R-:W-:Y:S01]  /*12a80*/  HMMA.16816.F32 R16, R36, R42, R16 ;  /* 0x0000002a2410723c */ /* 0x000fe20000001810 */
[----:B------:R-:W5:Y:S01]  /*12a90*/  LDSM.16.MT88.4 R40, [R232+0x10000] ;  /* 0x01000000e828783b */ /* 0x000f620000004200 */
[----:B------:R-:W-:Y:S01]  /*12aa0*/  MUFU.EX2 R50, R50 ;  /* 0x0000003200327308 */ /* 0x000fe20000000800 */
[----:B--2---:R-:W-:-:S02]  /*12ab0*/  FADD.FTZ R62, R48, R62 ;  /* 0x0000003e303e7221 */ /* 0x004fc40000010000 */
[----:B------:R-:W-:-:S03]  /*12ac0*/  FADD.FTZ R66, R67, R66 ;  /* 0x0000004243427221 */ /* 0x000fc60000010000 */
[C---:B-1----:R-:W-:Y:S02]  /*12ad0*/  HMMA.16816.F32 R24, R36.reuse, R44, R24 ;  /* 0x0000002c2418723c */ /* 0x042fe40000001818 */
[----:B------:R-:W1:Y:S06]  /*12ae0*/  MUFU.EX2 R51, R51 ;  /* 0x0000003300337308 */ /* 0x000e6c0000000800 */
[C---:B------:R-:W-:Y:S01]  /*12af0*/  HMMA.16816.F32 R4, R36.reuse, R46, R4 ;  /* 0x0000002e2404723c */ /* 0x040fe20000001804 */
[----:B------:R-:W2:Y:S01]  /*12b00*/  LDSM.16.MT88.4 R44, [R237+0x10800] ;  /* 0x01080000ed2c783b */ /* 0x000ea20000004200 */
[----:B------:R-:W1:Y:S06]  /*12b10*/  MUFU.EX2 R98, R98 ;  /* 0x0000006200627308 */ /* 0x000e6c0000000800 */
[C---:B---3--:R-:W-:Y:S02]  /*12b20*/  HMMA.16816.F32 R32, R36.reuse, R28, R32 ;  /* 0x0000001c2420723c */ /* 0x048fe40000001820 */
[----:B------:R-:W-:Y:S06]  /*12b30*/  MUFU.EX2 R101, R101 ;  /* 0x0000006500657308 */ /* 0x000fec0000000800 */
[C---:B------:R-:W-:Y:S01]  /*12b40*/  HMMA.16816.F32 R20, R36.reuse, R30, R20 ;  /* 0x0000001e2414723c */ /* 0x040fe20000001814 */
[----:B------:R-:W3:Y:S01]  /*12b50*/  LDSM.16.MT88.4 R28, [R234+0x10800] ;  /* 0x01080000ea1c783b */ /* 0x000ee20000004200 */
[----:B------:R-:W1:Y:S06]  /*12b60*/  MUFU.EX2 R104, R104 ;  /* 0x0000006800687308 */ /* 0x000e6c0000000800 */
[C---:B-----5:R-:W-:Y:S07]  /*12b70*/  HMMA.16816.F32 R68, R36.reuse, R40, R68 ;  /* 0x000000282444723c */ /* 0x060fee0000001844 */
[C---:B----4-:R-:W-:Y:S01]  /*12b80*/  F2FP.PACK_AB R40, R49.reuse, R48 ;  /* 0x000000303128723e */ /* 0x050fe200000000ff */
[----:B------:R-:W-:Y:S01]  /*12b90*/  HMMA.16816.F32 R8, R36, R42, R8 ;  /* 0x0000002a2408723c */ /* 0x000fe20000001808 */
[----:B------:R-:W4:Y:S01]  /*12ba0*/  LDSM.16.MT88.4 R36, [R233+0x10800] ;  /* 0x01080000e924783b */ /* 0x000f220000004200 */
[----:B------:R-:W-:Y:S01]  /*12bb0*/  F2FP.PACK_AB R41, R2, R67 ;  /* 0x000000430229723e */ /* 0x000fe200000000ff */
[----:B------:R-:W-:-:S02]  /*12bc0*/  FADD.FTZ R49, R49, R62 ;  /* 0x0000003e31317221 */ /* 0x000fc40000010000 */
[----:B------:R-:W-:Y:S02]  /*12bd0*/  FADD.FTZ R2, R2, R66 ;  /* 0x0000004202027221 */ /* 0x000fe40000010000 */
[----:B-1----:R-:W-:Y:S01]  /*12be0*/  F2FP.PACK_AB R42, R51, R50 ;  /* 0x00000032332a723e */ /* 0x002fe200000000ff */
[----:B------:R-:W-:Y:S01]  /*12bf0*/  FADD.FTZ R49, R50, R49 ;  /* 0x0000003132317221 */ /* 0x000fe20000010000 */
[----:B------:R-:W-:Y:S01]  /*12c00*/  F2FP.PACK_AB R43, R3, R0 ;  /* 0x00000000032b723e */ /* 0x000fe200000000ff */
[----:B------:R-:W-:Y:S01]  /*12c10*/  FADD.FTZ R2, R0, R2 ;  /* 0x0000000200027221 */ /* 0x000fe20000010000 */
[----:B------:R-:W-:Y:S01]  /*12c20*/  MOV R0, R185 ;  /* 0x000000b900007202 */ /* 0x000fe20000000f00 */
[----:B------:R-:W-:Y:S02]  /*12c30*/  FADD.FTZ R51, R51, R49 ;  /* 0x0000003133337221 */ /* 0x000fe40000010000 */
[----:B------:R-:W-:Y:S01]  /*12c40*/  FADD.FTZ R3, R3, R2 ;  /* 0x0000000203037221 */ /* 0x000fe20000010000 */
[----:B------:R-:W-:Y:S01]  /*12c50*/  MOV R2, R187 ;  /* 0x000000bb00027202 */ /* 0x000fe20000000f00 */
[----:B--2---:R-:W-:Y:S01]  /*12c60*/  HMMA.16816.F32 R12, R40, R44, R12 ;  /* 0x0000002c280c723c */ /* 0x004fe2000000180c */
[----:B------:R-:W-:-:S02]  /*12c70*/  FADD.FTZ R51, R91, R51 ;  /* 0x000000335b337221 */ /* 0x000fc40000010000 */
[----:B------:R-:W-:-:S05]  /*12c80*/  FADD.FTZ R3, R107, R3 ;  /* 0x000000036b037221 */ /* 0x000fca0000010000 */
[C---:B------:R-:W-:Y:S01]  /*12c90*/  HMMA.16816.F32 R16, R40.reuse, R46, R16 ;  /* 0x0000002e2810723c */ /* 0x040fe20000001810 */
[----:B------:R-:W1:Y:S07]  /*12ca0*/  LDSM.16.MT88.4 R44, [R232+0x10800] ;  /* 0x01080000e82c783b */ /* 0x000e6e0000004200 */
[C---:B---3--:R-:W-:Y:S08]  /*12cb0*/  HMMA.16816.F32 R24, R40.reuse, R28, R24 ;  /* 0x0000001c2818723c */ /* 0x048ff00000001818 */
[C---:B------:R-:W-:Y:S01]  /*12cc0*/  HMMA.16816.F32 R4, R40.reuse, R30, R4 ;  /* 0x0000001e2804723c */ /* 0x040fe20000001804 */
[----:B------:R-:W2:Y:S07]  /*12cd0*/  LDSM.16.MT88.4 R28, [R237+0x11000] ;  /* 0x01100000ed1c783b */ /* 0x000eae0000004200 */
[C---:B----4-:R-:W-:Y:S08]  /*12ce0*/  HMMA.16816.F32 R32, R40.reuse, R36, R32 ;  /* 0x000000242820723c */ /* 0x050ff00000001820 */
[C---:B------:R-:W-:Y:S01]  /*12cf0*/  HMMA.16816.F32 R20, R40.reuse, R38, R20 ;  /* 0x000000262814723c */ /* 0x040fe20000001814 */
[----:B------:R-:W3:Y:S07]  /*12d00*/  LDSM.16.MT88.4 R36, [R234+0x11000] ;  /* 0x01100000ea24783b */ /* 0x000eee0000004200 */
[C---:B-1----:R-:W-:Y:S07]  /*12d10*/  HMMA.16816.F32 R68, R40.reuse, R44, R68 ;  /* 0x0000002c2844723c */ /* 0x042fee0000001844 */
[C---:B------:R-:W-:Y:S01]  /*12d20*/  F2FP.PACK_AB R44, R98.reuse, R91 ;  /* 0x0000005b622c723e */ /* 0x040fe200000000ff */
[----:B------:R-:W-:Y:S01]  /*12d30*/  HMMA.16816.F32 R8, R40, R46, R8 ;  /* 0x0000002e2808723c */ /* 0x000fe20000001808 */
[----:B------:R-:W-:Y:S01]  /*12d40*/  F2FP.PACK_AB R45, R53, R107 ;  /* 0x0000006b352d723e */ /* 0x000fe200000000ff */
[----:B------:R-:W1:Y:S01]  /*12d50*/  LDSM.16.MT88.4 R40, [R233+0x11000] ;  /* 0x01100000e928783b */ /* 0x000e620000004200 */
[----:B------:R-:W-:-:S02]  /*12d60*/  FADD.FTZ R98, R98, R51 ;  /* 0x0000003362627221 */ /* 0x000fc40000010000 */
[----:B------:R-:W-:Y:S02]  /*12d70*/  FADD.FTZ R53, R53, R3 ;  /* 0x0000000335357221 */ /* 0x000fe40000010000 */
[----:B------:R-:W-:Y:S01]  /*12d80*/  F2FP.PACK_AB R46, R104, R101 ;  /* 0x00000065682e723e */ /* 0x000fe200000000ff */
[----:B------:R-:W-:Y:S01]  /*12d90*/  FADD.FTZ R98, R101, R98 ;  /* 0x0000006265627221 */ /* 0x000fe20000010000 */
[----:B------:R-:W-:Y:S01]  /*12da0*/  F2FP.PACK_AB R47, R76, R55 ;  /* 0x000000374c2f723e */ /* 0x000fe200000000ff */
[----:B------:R-:W-:Y:S02]  /*12db0*/  FADD.FTZ R53, R55, R53 ;  /* 0x0000003537357221 */ /* 0x000fe40000010000 */
[----:B------:R-:W-:Y:S02]  /*12dc0*/  FADD.FTZ R104, R104, R98 ;  /* 0x0000006268687221 */ /* 0x000fe40000010000 */
[----:B------:R-:W-:Y:S02]  /*12dd0*/  FADD.FTZ R76, R76, R53 ;  /* 0x000000354c4c7221 */ /* 0x000fe40000010000 */
[----:B--2---:R-:W-:Y:S01]  /*12de0*/  HMMA.16816.F32 R12, R44, R28, R12 ;  /* 0x0000001c2c0c723c */ /* 0x004fe2000000180c */
[----:B------:R-:W-:-:S04]  /*12df0*/  FADD.FTZ R104, R77, R104 ;  /* 0x000000684d687221 */ /* 0x000fc80000010000 */
[----:B------:R-:W-:-:S03]  /*12e00*/  FADD.FTZ R104, R78, R104 ;  /* 0x000000684e687221 */ /* 0x000fc60000010000 */
[----:B---3--:R-:W-:Y:S01]  /*12e10*/  HMMA.16816.F32 R24, R44, R36, R24 ;  /* 0x000000242c18723c */ /* 0x008fe20000001818 */
[----:B------:R-:W-:-:S04]  /*12e20*/  FADD.FTZ R104, R79, R104 ;  /* 0x000000684f687221 */ /* 0x000fc80000010000 */
[----:B------:R-:W-:Y:S02]  /*12e30*/  FADD.FTZ R252, R252, R104 ;  /* 0x00000068fcfc7221 */ /* 0x000fe40000010000 */
[--C-:B------:R-:W-:Y:S01]  /*12e40*/  FFMA.FTZ R36, R122, c[0x0][0x23c], -R130.reuse ;  /* 0x00008f007a247a23 */ /* 0x100fe20000010882 */
[----:B------:R-:W-:Y:S01]  /*12e50*/  HMMA.16816.F32 R4, R44, R38, R4 ;  /* 0x000000262c04723c */ /* 0x000fe20000001804 */
[----:B------:R-:W-:-:S04]  /*12e60*/  FFMA.FTZ R37, R123, c[0x0][0x23c], -R130 ;  /* 0x00008f007b257a23 */ /* 0x000fc80000010882 */
[----:B------:R-:W2:Y:S02]  /*12e70*/  MUFU.EX2 R36, R36 ;  /* 0x0000002400247308 */ /* 0x000ea40000000800 */
[----:B------:R-:W-:Y:S01]  /*12e80*/  FFMA.FTZ R38, R118, c[0x0][0x23c], -R130 ;  /* 0x00008f0076267a23 */ /* 0x000fe20000010882 */
[C---:B------:R-:W-:Y:S01]  /*12e90*/  HMMA.16816.F32 R16, R44.reuse, R30, R16 ;  /* 0x0000001e2c10723c */ /* 0x040fe20000001810 */
[----:B------:R-:W3:Y:S04]  /*12ea0*/  LDSM.16.MT88.4 R28, [R232+0x11000] ;  /* 0x01100000e81c783b */ /* 0x000ee80000004200 */
[----:B------:R-:W4:Y:S03]  /*12eb0*/  MUFU.EX2 R37, R37 ;  /* 0x0000002500257308 */ /* 0x000f260000000800 */
[----:B-1----:R-:W-:Y:S05]  /*12ec0*/  HMMA.16816.F32 R32, R44, R40, R32 ;  /* 0x000000282c20723c */ /* 0x002fea0000001820 */
[----:B------:R-:W1:Y:S01]  /*12ed0*/  MUFU.EX2 R38, R38 ;  /* 0x0000002600267308 */ /* 0x000e620000000800 */
[----:B--2---:R-:W-:-:S02]  /*12ee0*/  FADD.FTZ R76, R36, R76 ;  /* 0x0000004c244c7221 */ /* 0x004fc40000010000 */
[----:B------:R-:W-:Y:S01]  /*12ef0*/  HMMA.16816.F32 R20, R44, R42, R20 ;  /* 0x0000002a2c14723c */ /* 0x000fe20000001814 */
[C---:B----4-:R-:W-:Y:S01]  /*12f00*/  F2FP.PACK_AB R145, R37.reuse, R36 ;  /* 0x000000242591723e */ /* 0x050fe200000000ff */
[----:B------:R-:W-:Y:S01]  /*12f10*/  FADD.FTZ R76, R37, R76 ;  /* 0x0000004c254c7221 */ /* 0x000fe20000010000 */
[----:B-1----:R-:W-:-:S03]  /*12f20*/  F2FP.PACK_AB R147, R251, R38 ;  /* 0x00000026fb93723e */ /* 0x002fc600000000ff */
[----:B------:R-:W-:-:S04]  /*12f30*/  FADD.FTZ R76, R38, R76 ;  /* 0x0000004c264c7221 */ /* 0x000fc80000010000 */
[----:B------:R-:W-:Y:S01]  /*12f40*/  FADD.FTZ R251, R251, R76 ;  /* 0x0000004cfbfb7221 */ /* 0x000fe20000010000 */
[----:B------:R-:W-:Y:S01]  /*12f50*/  HMMA.16816.F32 R160, R144, R156, R12 ;  /* 0x0000009c90a0723c */ /* 0x000fe2000000180c */
[----:B------:R-:W1:Y:S07]  /*12f60*/  LDSM.16.MT88.4 R12, [R232+0x11800] ;  /* 0x01180000e80c783b */ /* 0x000e6e0000004200 */
[C---:B---3--:R-:W-:Y:S08]  /*12f70*/  HMMA.16816.F32 R68, R44.reuse, R28, R68 ;  /* 0x0000001c2c44723c */ /* 0x048ff00000001844 */
[----:B------:R-:W-:Y:S08]  /*12f80*/  HMMA.16816.F32 R8, R44, R30, R8 ;  /* 0x0000001e2c08723c */ /* 0x000ff00000001808 */
[C---:B------:R-:W-:Y:S08]  /*12f90*/  HMMA.16816.F32 R152, R144.reuse, R132, R24 ;  /* 0x000000849098723c */ /* 0x040ff00000001818 */
[C---:B------:R-:W-:Y:S08]  /*12fa0*/  HMMA.16816.F32 R136, R144.reuse, R148, R32 ;  /* 0x000000949088723c */ /* 0x040ff00000001820 */
[C---:B------:R-:W-:Y:S08]  /*12fb0*/  HMMA.16816.F32 R156, R144.reuse, R158, R16 ;  /* 0x0000009e909c723c */ /* 0x040ff00000001810 */
[C---:B------:R-:W-:Y:S08]  /*12fc0*/  HMMA.16816.F32 R132, R144.reuse, R134, R4 ;  /* 0x000000869084723c */ /* 0x040ff00000001804 */
[C---:B------:R-:W-:Y:S08]  /*12fd0*/  HMMA.16816.F32 R148, R144.reuse, R150, R20 ;  /* 0x000000969094723c */ /* 0x040ff00000001814 */
[C---:B-1----:R-:W-:Y:S08]  /*12fe0*/  HMMA.16816.F32 R140, R144.reuse, R12, R68 ;  /* 0x0000000c908c723c */ /* 0x042ff00000001844 */
[----:B------:R-:W-:Y:S11]  /*12ff0*/  HMMA.16816.F32 R144, R144, R14, R8 ;  /* 0x0000000e9090723c */ /* 0x000ff60000001808 */
[----:B------:R-:W-:Y:S08]  /*13000*/  @!UPT UIADD3 URZ, URZ, URZ, URZ ;  /* 0x0000003f3f3ff290 */ /* 0x000ff0000fffe03f */
.L_x_1531:
[----:B------:R-:W-:Y:S05]  /*13010*/  @!P3 BRA `(.L_x_1539) ;  /* 0x000063900000b947 */ /* 0x000fea0003800000 */
[----:B------:R-:W-:Y:S01]  /*13020*/  IMAD.MOV.U32 R248, RZ, RZ, c[0x0][0x1a0] ;  /* 0x00006800fff87624 */ /* 0x000fe200078e00ff */
[----:B------:R-:W-:Y:S01]  /*13030*/  MOV R3, R0 ;  /* 0x0000000000037202 */ /* 0x000fe20000000f00 */
[----:B------:R-:W-:Y:S01]  /*13040*/  IMAD.MOV.U32 R164, RZ, RZ, R2 ;  /* 0x000000ffffa47224 */ /* 0x000fe200078e0002 */
[----:B------:R-:W-:Y:S01]  /*13050*/  ULDC.64 UR8, c[0x0][0x198] ;  /* 0x0000660000087ab9 */ /* 0x000fe20000000a00 */
[----:B------:R-:W-:Y:S01]  /*13060*/  IMAD.MOV.U32 R245, RZ, RZ, c[0x0][0x1a4] ;  /* 0x00006900fff57624 */ /* 0x000fe200078e00ff */
[----:B------:R-:W-:Y:S01]  /*13070*/  LEA R247, -R248, RZ, 0x8 ;  /* 0x000000fff8f77211 */ /* 0x000fe200078e41ff */
[----:B------:R-:W-:-:S02]  /*13080*/  ULDC.64 UR10, c[0x0][0x1a0] ;  /* 0x00006800000a7ab9 */ /* 0x000fc40000000a00 */
[----:B------:R-:W-:Y:S01]  /*13090*/  ULDC.64 UR4, c[0x0][0x1a0] ;  /* 0x0000680000047ab9 */ /* 0x000fe20000000a00 */
[----:B------:R-:W-:Y:S02]  /*130a0*/  SHF.R.S32.HI R246, RZ, 0x1f, R247 ;  /* 0x0000001ffff67819 */ /* 0x000fe400000114f7 */
.L_x_1543:
[----:B------:R-:W-:Y:S01]  /*130b0*/  UIADD3 UR15, UR15, -0x1, URZ ;  /* 0xffffffff0f0f7890 */ /* 0x000fe2000fffe03f */
        /* <DEDUP_REMOVED lines=11> */
[----:B------:R-:W-:Y:S01]  /*13170*/  UIADD3 UR28, UR12, 0x100, URZ ;  /* 0x000001000c1c7890 */ /* 0x000fe2000fffe03f */
[----:B------:R-:W1:Y:S05]  /*13180*/  R2UR UR6, R0 ;  /* 0x00000000000673c2 */ /* 0x000e6a00000e0000 */
        /* <DEDUP_REMOVED lines=40> */
[----:B------:R-:W-:Y:S04]  /*13410*/  @!UP1 UIADD3 UR31, -UR31, URZ, URZ ;  /* 0x0000003f1f1f9290 */ /* 0x000fe8000fffe13f */
        /* <DEDUP_REMOVED lines=15> */
[----:B------:R-:W-:Y:S04]  /*13510*/  UIMAD UR6, UR11, UR13, URZ ;  /* 0x0000000d0b0672a4 */ /* 0x000fe8000f8e023f */
[----:B------:R-:W-:Y:S03]  /*13520*/  UIMAD UR6, UR12, UR10, UR6 ;  /* 0x0000000a0c0672a4 */ /* 0x000fe6000f8e0206 */
[----:B------:R-:W3:Y:S01]  /*13530*/  R2UR UR27, R7 ;  /* 0x00000000071b73c2 */ /* 0x000ee200000e0000 */
[----:B------:R-:W-:Y:S01]  /*13540*/  UMOV UR12, UR10 ;  /* 0x0000000a000c7c82 */ /* 0x000fe20008000000 */
[----:B-1----:R-:W-:Y:S06]  /*13550*/  IMAD.U32 R6, RZ, RZ, UR26 ;  /* 0x0000001aff067e24 */ /* 0x002fec000f8e00ff */
[----:B------:R-:W1:Y:S01]  /*13560*/  R2UR UR29, R5 ;  /* 0x00000000051d73c2 */ /* 0x000e6200000e0000 */
[----:B--2---:R-:W-:Y:S01]  /*13570*/  MOV R4, UR28 ;  /* 0x0000001c00047c02 */ /* 0x004fe20008000f00 */
[----:B---3--:R-:W-:Y:S01]  /*13580*/  IMAD.U32 R7, RZ, RZ, UR27 ;  /* 0x0000001bff077e24 */ /* 0x008fe2000f8e00ff */
[----:B------:R-:W-:Y:S04]  /*13590*/  UIMAD.WIDE.U32 UR26, UR10, UR13, URZ ;  /* 0x0000000d0a1a72a5 */ /* 0x000fe8000f8e003f */
[----:B------:R-:W2:Y:S01]  /*135a0*/  LDG.E R2, [R6.64] ;  /* 0x0000001406027981 */ /* 0x000ea2000c1e1900 */
[----:B------:R-:W-:Y:S01]  /*135b0*/  UIADD3 UR6, UR27, UR6, URZ ;  /* 0x000000061b067290 */ /* 0x000fe2000fffe03f */
[----:B-1----:R-:W-:Y:S05]  /*135c0*/  IMAD.U32 R5, RZ, RZ, UR29 ;  /* 0x0000001dff057e24 */ /* 0x002fea000f8e00ff */
[----:B------:R1:W2:Y:S02]  /*135d0*/  LDG.E R4, [R4.64] ;  /* 0x0000001404047981 */ /* 0x0002a4000c1e1900 */
[----:B-1----:R-:W-:Y:S01]  /*135e0*/  IMAD.U32 R5, RZ, RZ, UR27 ;  /* 0x0000001bff057e24 */ /* 0x002fe2000f8e00ff */
[----:B------:R-:W-:Y:S01]  /*135f0*/  MOV R5, UR6 ;  /* 0x0000000600057c02 */ /* 0x000fe20008000f00 */
[----:B------:R-:W-:Y:S01]  /*13600*/  UMOV UR6, UR11 ;  /* 0x0000000b00067c82 */ /* 0x000fe20008000000 */
[----:B--2---:R-:W-:Y:S01]  /*13610*/  IMAD.IADD R2, R4, 0x1, -R2 ;  /* 0x0000000104027824 */ /* 0x004fe200078e0a02 */
[----:B------:R-:W-:Y:S04]  /*13620*/  MOV R4, UR26 ;  /* 0x0000001a00047c02 */ /* 0x000fe80008000f00 */
[----:B------:R-:W-:Y:S01]  /*13630*/  SHF.R.S32.HI R0, RZ, 0x1f, R2 ;  /* 0x0000001fff007819 */ /* 0x000fe20000011402 */
[----:B------:R-:W-:Y:S04]  /*13640*/  IMAD.WIDE.U32 R4, R2, c[0x0][0x188], R4 ;  /* 0x0000620002047a25 */ /* 0x000fe800078e0004 */
[----:B------:R-:W-:Y:S04]  /*13650*/  IMAD R0, R0, c[0x0][0x188], RZ ;  /* 0x0000620000007a24 */ /* 0x000fe800078e02ff */
[----:B------:R-:W-:Y:S02]  /*13660*/  IMAD R0, R2, c[0x0][0x18c], R0 ;  /* 0x0000630002007a24 */ /* 0x000fe400078e0200 */
[----:B------:R-:W-:Y:S03]  /*13670*/  IMAD.MOV.U32 R2, RZ, RZ, R4 ;  /* 0x000000ffff027224 */ /* 0x000fe600078e0004 */
[----:B------:R-:W-:Y:S02]  /*13680*/  IADD3 R0, R5, R0, RZ ;  /* 0x0000000005007210 */ /* 0x000fe40007ffe0ff */
.L_x_1540:
[----:B------:R-:W-:Y:S01]  /*13690*/  ISETP.GE.AND P0, PT, R244, c[0x0][0x220], PT ;  /* 0x00008800f4007a0c */ /* 0x000fe20003f06270 */
[----:B------:R-:W-:Y:S01]  /*136a0*/  UISETP.GT.AND UP0, UPT, UR15, UR7, UPT ;  /* 0x000000070f00728c */ /* 0x000fe2000bf04270 */
[-C--:B------:R-:W-:Y:S02]  /*136b0*/  LEA R220, P2, R2, R177.reuse, 0x1 ;  /* 0x000000b102dc7211 */ /* 0x080fe400078408ff */
[----:B------:R-:W-:Y:S02]  /*136c0*/  LEA R172, R236, R242, 0x1 ;  /* 0x000000f2ecac7211 */ /* 0x000fe400078e08ff */
[C---:B------:R-:W-:Y:S07]  /*136d0*/  LEA.HI.X R221, R2.reuse, R176, R0, 0x1, P2 ;  /* 0x000000b002dd7211 */ /* 0x040fee00010f0c00 */
[----:B------:R-:W-:Y:S01]  /*136e0*/  @P0 STS.128 [R243+0xa000], RZ ;  /* 0x00a000fff3000388 */ /* 0x000fe20000000c00 */
[----:B------:R-:W-:Y:S01]  /*136f0*/  @!P0 IADD3 R6, P1, R2, UR24, RZ ;  /* 0x0000001802068c10 */ /* 0x000fe2000ff3e0ff */
[----:B------:R-:W-:Y:S01]  /*13700*/  @!P0 IMAD.MOV.U32 R14, RZ, RZ, R2 ;  /* 0x000000ffff0e8224 */ /* 0x000fe200078e0002 */
[----:B------:R-:W-:Y:S01]  /*13710*/  @!P0 LEA R5, P3, R248, R2, 0x5 ;  /* 0x00000002f8058211 */ /* 0x000fe200078628ff */
[--C-:B------:R-:W-:Y:S01]  /*13720*/  @!P0 IMAD.MOV.U32 R15, RZ, RZ, R0.reuse ;  /* 0x000000ffff0f8224 */ /* 0x100fe200078e0000 */
[----:B------:R-:W-:Y:S01]  /*13730*/  @!PT LDS RZ, [RZ] ;  /* 0x00000000fffff984 */ /* 0x000fe20000000800 */
[----:B------:R-:W-:Y:S01]  /*13740*/  @!PT LDS RZ, [RZ] ;  /* 0x00000000fffff984 */ /* 0x000fe20000000800 */
[----:B------:R-:W-:Y:S01]  /*13750*/  @!PT LDS RZ, [RZ] ;  /* 0x00000000fffff984 */ /* 0x000fe20000000800 */
[----:B------:R1:W-:Y:S01]  /*13760*/  @!P0 LDGSTS.E.BYPASS.LTC128B.128 [R243+0xa000], [R220.64] ;  /* 0x0a000000dcf38fae */ /* 0x0003e2000b901d54 */
[----:B------:R-:W-:Y:S01]  /*13770*/  @!P0 IADD3.X R4, R0, UR14, RZ, P1, !PT ;  /* 0x0000000e00048c10 */ /* 0x000fe20008ffe4ff */
[----:B------:R-:W-:Y:S01]  /*13780*/  @!P0 IMAD.MOV.U32 R11, RZ, RZ, R0 ;  /* 0x000000ffff0b8224 */ /* 0x000fe200078e0000 */
[-C--:B------:R-:W-:Y:S01]  /*13790*/  @!P0 LEA R26, P1, R6, R177.reuse, 0x1 ;  /* 0x000000b1061a8211 */ /* 0x080fe200078208ff */
[----:B------:R-:W-:Y:S01]  /*137a0*/  @!P0 IMAD.WIDE.U32 R14, R248, 0x30, R14 ;  /* 0x00000030f80e8825 */ /* 0x000fe200078e000e */
[----:B------:R-:W-:Y:S01]  /*137b0*/  @P0 STS.128 [R243+0xa800], RZ ;  /* 0x00a800fff3000388 */ /* 0x000fe20000000c00 */
[-C--:B------:R-:W-:Y:S02]  /*137c0*/  @!P0 LEA R24, P4, R5, R177.reuse, 0x1 ;  /* 0x000000b105188211 */ /* 0x080fe400078808ff */
[----:B------:R-:W-:Y:S01]  /*137d0*/  @!P0 LEA.HI.X R27, R6, R176, R4, 0x1, P1 ;  /* 0x000000b0061b8211 */ /* 0x000fe200008f0c04 */
[----:B------:R-:W-:Y:S01]  /*137e0*/  @!P0 IMAD R6, R245, 0x30, RZ ;  /* 0x00000030f5068824 */ /* 0x000fe200078e02ff */
[----:B------:R-:W-:Y:S01]  /*137f0*/  @!P0 LEA.HI.X R4, R248, R0, R245, 0x5, P3 ;  /* 0x00000000f8048211 */ /* 0x000fe200018f2cf5 */
[----:B------:R-:W-:Y:S01]  /*13800*/  @!P0 IMAD.MOV.U32 R35, RZ, RZ, R0 ;  /* 0x000000ffff238224 */ /* 0x000fe200078e0000 */
[-C--:B------:R-:W-:Y:S01]  /*13810*/  @!P0 LEA R22, P3, R14, R177.reuse, 0x1 ;  /* 0x000000b10e168211 */ /* 0x080fe200078608ff */
[----:B------:R-:W-:Y:S01]  /*13820*/  @!PT LDS RZ, [RZ] ;  /* 0x00000000fffff984 */ /* 0x000fe20000000800 */
[----:B------:R-:W-:Y:S01]  /*13830*/  @!PT LDS RZ, [RZ] ;  /* 0x00000000fffff984 */ /* 0x000fe20000000800 */
[----:B------:R-:W-:Y:S01]  /*13840*/  @!PT LDS RZ, [RZ] ;  /* 0x00000000fffff984 */ /* 0x000fe20000000800 */
[----:B------:R2:W-:Y:S01]  /*13850*/  @!P0 LDGSTS.E.BYPASS.LTC128B.128 [R243+0xa800], [R26.64] ;  /* 0x0a8000001af38fae */ /* 0x0005e2000b901d54 */
[----:B------:R-:W-:Y:S01]  /*13860*/  @!P0 LEA.HI.X R25, R5, R176, R4, 0x1, P4 ;  /* 0x000000b005198211 */ /* 0x000fe200020f0c04 */
[----:B------:R-:W-:Y:S01]  /*13870*/  @!P0 IMAD.IADD R6, R6, 0x1, R15 ;  /* 0x0000000106068824 */ /* 0x000fe200078e020f */
[CC--:B------:R-:W-:Y:S01]  /*13880*/  @!P0 LEA R10, P1, R248.reuse, R2.reuse, 0x7 ;  /* 0x00000002f80a8211 */ /* 0x0c0fe200078238ff */
[C---:B------:R-:W-:Y:S01]  /*13890*/  @!P0 IMAD R4, R245.reuse, 0x60, RZ ;  /* 0x00000060f5048824 */ /* 0x040fe200078e02ff */
[----:B------:R-:W-:Y:S01]  /*138a0*/  @P0 STS.128 [R243+0xb000], RZ ;  /* 0x00b000fff3000388 */ /* 0x000fe20000000c00 */
[----:B------:R-:W-:Y:S01]  /*138b0*/  @!P0 LEA R8, P2, R248, R2, 0x6 ;  /* 0x00000002f8088211 */ /* 0x000fe200078430ff */
[----:B------:R-:W-:Y:S01]  /*138c0*/  @!P0 IMAD.MOV.U32 R32, RZ, RZ, R2 ;  /* 0x000000ffff208224 */ /* 0x000fe200078e0002 */
[----:B------:R-:W-:Y:S01]  /*138d0*/  @!P0 LEA.HI.X R23, R14, R176, R6, 0x1, P3 ;  /* 0x000000b00e178211 */ /* 0x000fe200018f0c06 */
[----:B------:R-:W-:Y:S01]  /*138e0*/  @!P0 IMAD.MOV.U32 R33, RZ, RZ, R0 ;  /* 0x000000ffff218224 */ /* 0x000fe200078e0000 */
[----:B------:R-:W-:Y:S01]  /*138f0*/  @!PT LDS RZ, [RZ] ;  /* 0x00000000fffff984 */ /* 0x000fe20000000800 */
[----:B------:R-:W-:Y:S01]  /*13900*/  @!PT LDS RZ, [RZ] ;  /* 0x00000000fffff984 */ /* 0x000fe20000000800 */
[----:B------:R-:W-:Y:S01]  /*13910*/  @!PT LDS RZ, [RZ] ;  /* 0x00000000fffff984 */ /* 0x000fe20000000800 */
[----:B------:R2:W-:Y:S01]  /*13920*/  @!P0 LDGSTS.E.BYPASS.LTC128B.128 [R243+0xb000], [R24.64] ;  /* 0x0b00000018f38fae */ /* 0x0005e2000b901d54 */
[-C--:B------:R-:W-:Y:S01]  /*13930*/  @!P0 LEA.HI.X R9, R248, R0.reuse, R245, 0x7, P1 ;  /* 0x00000000f8098211 */ /* 0x080fe200008f3cf5 */
[C---:B------:R-:W-:Y:S01]  /*13940*/  @!P0 IMAD R5, R245.reuse, 0x70, RZ ;  /* 0x00000070f5058824 */ /* 0x040fe200078e02ff */
[-C--:B------:R-:W-:Y:S01]  /*13950*/  @!P0 LEA R12, P1, R10, R177.reuse, 0x1 ;  /* 0x000000b10a0c8211 */ /* 0x080fe200078208ff */
[C---:B------:R-:W-:Y:S01]  /*13960*/  @!P0 IMAD.WIDE.U32 R32, R248.reuse, 0x70, R32 ;  /* 0x00000070f8208825 */ /* 0x040fe200078e0020 */
[----:B------:R-:W-:Y:S01]  /*13970*/  @P0 STS.128 [R243+0xb800], RZ ;  /* 0x00b800fff3000388 */ /* 0x000fe20000000c00 */
[----:B------:R-:W-:Y:S02]  /*13980*/  @!P0 LEA.HI.X R7, R248, R0, R245, 0x6, P2 ;  /* 0x00000000f8078211 */ /* 0x000fe400010f34f5 */
[-C--:B------:R-:W-:Y:S01]  /*13990*/  @!P0 LEA R20, P2, R8, R177.reuse, 0x1 ;  /* 0x000000b108148211 */ /* 0x080fe200078408ff */
[--C-:B------:R-:W-:Y:S01]  /*139a0*/  @!P0 IMAD.MOV.U32 R30, RZ, RZ, R2.reuse ;  /* 0x000000ffff1e8224 */ /* 0x100fe200078e0002 */
[----:B------:R-:W-:Y:S01]  /*139b0*/  @!PT LDS RZ, [RZ] ;  /* 0x00000000fffff984 */ /* 0x000fe20000000800 */
[----:B------:R-:W-:Y:S01]  /*139c0*/  @!PT LDS RZ, [RZ] ;  /* 0x00000000fffff984 */ /* 0x000fe20000000800 */
[----:B------:R-:W-:Y:S01]  /*139d0*/  @!PT LDS RZ, [RZ] ;  /* 0x00000000fffff984 */ /* 0x000fe20000000800 */
[----:B------:R3:W-:Y:S01]  /*139e0*/  @!P0 LDGSTS.E.BYPASS.LTC128B.128 [R243+0xb800], [R22.64] ;  /* 0x0b80000016f38fae */ /* 0x0007e2000b901d54 */
[-C--:B------:R-:W-:Y:S01]  /*139f0*/  @!P0 LEA.HI.X R13, R10, R176.reuse, R9, 0x1, P1 ;  /* 0x000000b00a0d8211 */ /* 0x080fe200008f0c09 */
[----:B------:R-:W-:Y:S01]  /*13a00*/  @!P0 IMAD.MOV.U32 R10, RZ, RZ, R2 ;  /* 0x000000ffff0a8224 */ /* 0x000fe200078e0002 */
[----:B------:R-:W-:Y:S01]  /*13a10*/  @!P0 LEA.HI.X R21, R8, R176, R7, 0x1, P2 ;  /* 0x000000b008158211 */ /* 0x000fe200010f0c07 */
[----:B------:R-:W-:Y:S01]  /*13a20*/  @!P0 IMAD R8, R245, 0x50, RZ ;  /* 0x00000050f5088824 */ /* 0x000fe200078e02ff */
[----:B------:R-:W-:Y:S01]  /*13a30*/  @P0 STS.128 [R243+0xc000], RZ ;  /* 0x00c000fff3000388 */ /* 0x000fe20000000c00 */
[----:B------:R-:W-:Y:S01]  /*13a40*/  @!P0 IMAD.WIDE.U32 R10, R248, 0x50, R10 ;  /* 0x00000050f80a8825 */ /* 0x000fe200078e000a */
[----:B------:R-:W-:Y:S02]  /*13a50*/  @!P0 MOV R34, R2 ;  /* 0x0000000200228202 */ /* 0x000fe40000000f00 */
[-C--:B------:R-:W-:Y:S01]  /*13a60*/  @!P0 LEA R14, P3, R32, R177.reuse, 0x1 ;  /* 0x000000b1200e8211 */ /* 0x080fe200078608ff */
[----:B------:R-:W-:Y:S01]  /*13a70*/  @!PT LDS RZ, [RZ] ;  /* 0x00000000fffff984 */ /* 0x000fe20000000800 */
[----:B------:R-:W-:Y:S01]  /*13a80*/  @!PT LDS RZ, [RZ] ;  /* 0x00000000fffff984 */ /* 0x000fe20000000800 */
[----:B------:R-:W-:Y:S01]  /*13a90*/  @!PT LDS RZ, [RZ] ;  /* 0x00000000fffff984 */ /* 0x000fe20000000800 */
[----:B------:R3:W-:Y:S01]  /*13aa0*/  @!P0 LDGSTS.E.BYPASS.LTC128B.128 [R243+0xc000], [R20.64] ;  /* 0x0c00000014f38fae */ /* 0x0007e2000b901d54 */
[----:B------:R-:W-:Y:S01]  /*13ab0*/  @!P0 IMAD.IADD R8, R8, 0x1, R11 ;  /* 0x0000000108088824 */ /* 0x000fe200078e020b */
[----:B------:R-:W-:Y:S01]  /*13ac0*/  @!P0 LEA R18, P1, R10, R177, 0x1 ;  /* 0x000000b10a128211 */ /* 0x000fe200078208ff */
[----:B------:R-:W-:Y:S01]  /*13ad0*/  @!P0 IMAD.WIDE.U32 R34, R248, 0x60, R34 ;  /* 0x00000060f8228825 */ /* 0x000fe200078e0022 */
[----:B------:R-:W-:Y:S01]  /*13ae0*/  @!P0 IADD3 R5, R5, R33, RZ ;  /* 0x0000002105058210 */ /* 0x000fe20007ffe0ff */
[----:B------:R-:W-:Y:S01]  /*13af0*/  @P0 STS.128 [R243+0xc800], RZ ;  /* 0x00c800fff3000388 */ /* 0x000fe20000000c00 */
[-C--:B------:R-:W-:Y:S01]  /*13b00*/  @!P0 LEA.HI.X R19, R10, R176.reuse, R8, 0x1, P1 ;  /* 0x000000b00a138211 */ /* 0x080fe200008f0c08 */
[----:B------:R-:W-:Y:S01]  /*13b10*/  @!P0 IMAD.IADD R4, R4, 0x1, R35 ;  /* 0x0000000104048824 */ /* 0x000fe200078e0223 */
[-C--:B------:R-:W-:Y:S01]  /*13b20*/  @!P0 LEA R16, P4, R34, R177.reuse, 0x1 ;  /* 0x000000b122108211 */ /* 0x080fe200078808ff */
[C---:B------:R-:W-:Y:S01]  /*13b30*/  @!P0 IMAD R6, R245.reuse, 0x90, RZ ;  /* 0x00000090f5068824 */ /* 0x040fe200078e02ff */
[-C--:B------:R-:W-:Y:S01]  /*13b40*/  @!P0 LEA.HI.X R15, R32, R176.reuse, R5, 0x1, P3 ;  /* 0x000000b0200f8211 */ /* 0x080fe200018f0c05 */
[----:B------:R-:W-:Y:S01]  /*13b50*/  @!PT LDS RZ, [RZ] ;  /* 0x00000000fffff984 */ /* 0x000fe20000000800 */
[----:B------:R-:W-:Y:S01]  /*13b60*/  @!PT LDS RZ, [RZ] ;  /* 0x00000000fffff984 */ /* 0x000fe20000000800 */
[----:B------:R-:W-:Y:S01]  /*13b70*/  @!PT LDS RZ, [RZ] ;  /* 0x00000000fffff984 */ /* 0x000fe20000000800 */
[----:B------:R4:W-:Y:S01]  /*13b80*/  @!P0 LDGSTS.E.BYPASS.LTC128B.128 [R243+0xc800], [R18.64] ;  /* 0x0c80000012f38fae */ /* 0x0009e2000b901d54 */
[----:B------:R-:W-:Y:S01]  /*13b90*/  @!P0 LEA.HI.X R17, R34, R176, R4, 0x1, P4 ;  /* 0x000000b022118211 */ /* 0x000fe200020f0c04 */
[----:B------:R-:W-:Y:S01]  /*13ba0*/  @!P0 IMAD.MOV.U32 R28, RZ, RZ, R2 ;  /* 0x000000ffff1c8224 */ /* 0x000fe200078e0002 */
[-C--:B------:R-:W-:Y:S01]  /*13bb0*/  @!P0 MOV R31, R0.reuse ;  /* 0x00000000001f8202 */ /* 0x080fe20000000f00 */
[----:B------:R-:W-:Y:S01]  /*13bc0*/  @!P0 IMAD.MOV.U32 R29, RZ, RZ, R0 ;  /* 0x000000ffff1d8224 */ /* 0x000fe200078e0000 */
[----:B------:R-:W-:Y:S01]  /*13bd0*/  @P0 STS.128 [R243+0xd000], RZ ;  /* 0x00d000fff3000388 */ /* 0x000fe20000000c00 */
[----:B------:R-:W-:Y:S01]  /*13be0*/  @!P0 IMAD R7, R245, 0xa0, RZ ;  /* 0x000000a0f5078824 */ /* 0x000fe200078e02ff */
[----:B------:R-:W-:Y:S01]  /*13bf0*/  @!P0 MOV R33, R0 ;  /* 0x0000000000218202 */ /* 0x000fe20000000f00 */
[----:B------:R-:W-:Y:S02]  /*13c00*/  @!P0 IMAD.WIDE.U32 R30, R248, 0x90, R30 ;  /* 0x00000090f81e8825 */ /* 0x000fe400078e001e */
[----:B------:R-:W-:Y:S01]  /*13c10*/  @!PT LDS RZ, [RZ] ;  /* 0x00000000fffff984 */ /* 0x000fe20000000800 */
[----:B------:R-:W-:Y:S01]  /*13c20*/  @!PT LDS RZ, [RZ] ;  /* 0x00000000fffff984 */ /* 0x000fe20000000800 */
[----:B------:R-:W-:Y:S01]  /*13c30*/  @!PT LDS RZ, [RZ] ;  /* 0x00000000fffff984 */ /* 0x000fe20000000800 */
[----:B------:R4:W-:Y:S02]  /*13c40*/  @!P0 LDGSTS.E.BYPASS.LTC128B.128 [R243+0xd000], [R16.64] ;  /* 0x0d00000010f38fae */ /* 0x0009e4000b901d54 */
[----:B------:R-:W-:Y:S01]  /*13c50*/  @!P0 IMAD.IADD R6, R6, 0x1, R31 ;  /* 0x0000000106068824 */ /* 0x000fe200078e021f */
[-C--:B------:R-:W-:Y:S01]  /*13c60*/  @!P0 LEA R10, P2, R30, R177.reuse, 0x1 ;  /* 0x000000b11e0a8211 */ /* 0x080fe200078408ff */
[----:B------:R-:W-:Y:S01]  /*13c70*/  @!P0 IMAD.WIDE.U32 R28, R248, 0xa0, R28 ;  /* 0x000000a0f81c8825 */ /* 0x000fe200078e001c */
[----:B------:R-:W-:Y:S02]  /*13c80*/  @P0 STS.128 [R243+0xd800], RZ ;  /* 0x00d800fff3000388 */ /* 0x000fe40000000c00 */
[-C--:B------:R-:W-:Y:S01]  /*13c90*/  @!P0 LEA.HI.X R11, R30, R176.reuse, R6, 0x1, P2 ;  /* 0x000000b01e0b8211 */ /* 0x080fe200010f0c06 */
[----:B------:R-:W-:Y:S01]  /*13ca0*/  @!P0 IMAD.IADD R7, R7, 0x1, R29 ;  /* 0x0000000107078824 */ /* 0x000fe200078e021d */
[CC--:B------:R-:W-:Y:S01]  /*13cb0*/  @!P0 LEA R8, P1, R28.reuse, R177.reuse, 0x1 ;  /* 0x000000b11c088211 */ /* 0x0c0fe200078208ff */
[----:B------:R-:W-:Y:S01]  /*13cc0*/  @!PT LDS RZ, [RZ] ;  /* 0x00000000fffff984 */ /* 0x000fe20000000800 */
[----:B------:R-:W-:Y:S01]  /*13cd0*/  @!PT LDS RZ, [RZ] ;  /* 0x00000000fffff984 */ /* 0x000fe20000000800 */
[----:B------:R-:W-:Y:S01]  /*13ce0*/  @!PT LDS RZ, [RZ] ;  /* 0x00000000fffff984 */ /* 0x000fe20000000800 */
[----:B------:R5:W-:Y:S01]  /*13cf0*/  @!P0 LDGSTS.E.BYPASS.LTC128B.128 [R243+0xd800], [R14.64] ;  /* 0x0d8000000ef38fae */ /* 0x000be2000b901d54 */
[----:B------:R-:W-:Y:S02]  /*13d00*/  @!P0 IMAD.MOV.U32 R38, RZ, RZ, R2 ;  /* 0x000000ffff268224 */ /* 0x000fe400078e0002 */
[----:B------:R-:W-:Y:S01]  /*13d10*/  @!P0 IMAD.MOV.U32 R39, RZ, RZ, R0 ;  /* 0x000000ffff278224 */ /* 0x000fe200078e0000 */
[----:B------:R-:W-:Y:S01]  /*13d20*/  @!P0 LEA.HI.X R9, R28, R176, R7, 0x1, P1 ;  /* 0x000000b01c098211 */ /* 0x000fe200008f0c07 */
[----:B------:R-:W-:Y:S01]  /*13d30*/  @P0 STS.128 [R243+0xe000], RZ ;  /* 0x00e000fff3000388 */ /* 0x000fe20000000c00 */
[C---:B------:R-:W-:Y:S01]  /*13d40*/  @!P0 IMAD R6, R245.reuse, 0xb0, RZ ;  /* 0x000000b0f5068824 */ /* 0x040fe200078e02ff */
[----:B------:R-:W-:Y:S01]  /*13d50*/  @!P0 MOV R28, R2 ;  /* 0x00000002001c8202 */ /* 0x000fe20000000f00 */
[----:B------:R-:W-:Y:S02]  /*13d60*/  @!P0 IMAD.WIDE.U32 R38, R248, 0xb0, R38 ;  /* 0x000000b0f8268825 */ /* 0x000fe400078e0026 */
[----:B------:R-:W-:Y:S01]  /*13d70*/  @!PT LDS RZ, [RZ] ;  /* 0x00000000fffff984 */ /* 0x000fe20000000800 */
[----:B------:R-:W-:Y:S01]  /*13d80*/  @!PT LDS RZ, [RZ] ;  /* 0x00000000fffff984 */ /* 0x000fe20000000800 */
[----:B------:R-:W-:Y:S01]  /*13d90*/  @!PT LDS RZ, [RZ] ;  /* 0x00000000fffff984 */ /* 0x000fe20000000800 */
[----:B------:R5:W-:Y:S02]  /*13da0*/  @!P0 LDGSTS.E.BYPASS.LTC128B.128 [R243+0xe000], [R12.64] ;  /* 0x0e0000000cf38fae */ /* 0x000be4000b901d54 */
[----:B------:R-:W-:Y:S01]  /*13db0*/  @!P0 IMAD.IADD R6, R6, 0x1, R39 ;  /* 0x0000000106068824 */ /* 0x000fe200078e0227 */
[CC--:B------:R-:W-:Y:S01]  /*13dc0*/  @!P0 LEA R36, P1, R38.reuse, R177.reuse, 0x1 ;  /* 0x000000b126248211 */ /* 0x0c0fe200078208ff */
[----:B------:R-:W-:Y:S01]  /*13dd0*/  @!P0 IMAD.MOV.U32 R29, RZ, RZ, R0 ;  /* 0x000000ffff1d8224 */ /* 0x000fe200078e0000 */
[----:B------:R-:W-:Y:S01]  /*13de0*/  @P0 STS.128 [R243+0xe800], RZ ;  /* 0x00e800fff3000388 */ /* 0x000fe20000000c00 */
[----:B------:R-:W-:Y:S01]  /*13df0*/  @!P0 IMAD R5, R245, 0xc0, RZ ;  /* 0x000000c0f5058824 */ /* 0x000fe200078e02ff */
[-C--:B------:R-:W-:Y:S01]  /*13e00*/  @!P0 LEA.HI.X R37, R38, R176.reuse, R6, 0x1, P1 ;  /* 0x000000b026258211 */ /* 0x080fe200008f0c06 */
[----:B------:R-:W-:Y:S02]  /*13e10*/  @!P0 IMAD.WIDE.U32 R28, R248, 0xc0, R28 ;  /* 0x000000c0f81c8825 */ /* 0x000fe400078e001c */
[----:B------:R-:W-:Y:S01]  /*13e20*/  @!PT LDS RZ, [RZ] ;  /* 0x00000000fffff984 */ /* 0x000fe20000000800 */
[----:B------:R-:W-:Y:S01]  /*13e30*/  @!PT LDS RZ, [RZ] ;  /* 0x00000000fffff984 */ /* 0x000fe20000000800 */
[----:B------:R-:W-:Y:S01]  /*13e40*/  @!PT LDS RZ, [RZ] ;  /* 0x00000000fffff984 */ /* 0x000fe20000000800 */
[----:B------:R1:W-:Y:S02]  /*13e50*/  @!P0 LDGSTS.E.BYPASS.LTC128B.128 [R243+0xe800], [R10.64] ;  /* 0x0e8000000af38fae */ /* 0x0003e4000b901d54 */
[----:B------:R-:W-:Y:S01]  /*13e60*/  @!P0 IMAD.MOV.U32 R34, RZ, RZ, R2 ;  /* 0x000000ffff228224 */ /* 0x000fe200078e0002 */
[----:B------:R-:W-:Y:S01]  /*13e70*/  @!P0 LEA R40, P4, R28, R177, 0x1 ;  /* 0x000000b11c288211 */ /* 0x000fe200078808ff */
[----:B------:R-:W-:Y:S01]  /*13e80*/  @!P0 IMAD.MOV.U32 R35, RZ, RZ, R0 ;  /* 0x000000ffff238224 */ /* 0x000fe200078e0000 */
[----:B------:R-:W-:Y:S01]  /*13e90*/  @P0 STS.128 [R243+0xf000], RZ ;  /* 0x00f000fff3000388 */ /* 0x000fe20000000c00 */
[----:B------:R-:W-:Y:S01]  /*13ea0*/  @!P0 IADD3 R5, R5, R29, RZ ;  /* 0x0000001d05058210 */ /* 0x000fe20007ffe0ff */
[C---:B------:R-:W-:Y:S02]  /*13eb0*/  @!P0 IMAD R4, R245.reuse, 0xd0, RZ ;  /* 0x000000d0f5048824 */ /* 0x040fe400078e02ff */
[----:B------:R-:W-:Y:S01]  /*13ec0*/  @!P0 IMAD.WIDE.U32 R34, R248, 0xd0, R34 ;  /* 0x000000d0f8228825 */ /* 0x000fe200078e0022 */
[----:B------:R-:W-:Y:S01]  /*13ed0*/  @!PT LDS RZ, [RZ] ;  /* 0x00000000fffff984 */ /* 0x000fe20000000800 */
[----:B------:R-:W-:Y:S01]  /*13ee0*/  @!PT LDS RZ, [RZ] ;  /* 0x00000000fffff984 */ /* 0x000fe20000000800 */
[----:B------:R-:W-:Y:S01]  /*13ef0*/  @!PT LDS RZ, [RZ] ;  /* 0x00000000fffff984 */ /* 0x000fe20000000800 */
[----:B------:R1:W-:Y:S01]  /*13f00*/  @!P0 LDGSTS.E.BYPASS.LTC128B.128 [R243+0xf000], [R8.64] ;  /* 0x0f00000008f38fae */ /* 0x0003e2000b901d54 */
[-C--:B------:R-:W-:Y:S02]  /*13f10*/  @!P0 LEA.HI.X R41, R28, R176.reuse, R5, 0x1, P4 ;  /* 0x000000b01c298211 */ /* 0x080fe400020f0c05 */
[----:B------:R-:W-:Y:S01]  /*13f20*/  @!P0 IMAD.IADD R4, R4, 0x1, R35 ;  /* 0x0000000104048824 */ /* 0x000fe200078e0223 */
[CC--:B------:R-:W-:Y:S01]  /*13f30*/  @!P0 LEA R38, P3, R34.reuse, R177.reuse, 0x1 ;  /* 0x000000b122268211 */ /* 0x0c0fe200078608ff */
[----:B------:R-:W-:Y:S01]  /*13f40*/  @P0 STS.128 [R243+0xf800], RZ ;  /* 0x00f800fff3000388 */ /* 0x000fe20000000c00 */
[----:B------:R-:W-:Y:S02]  /*13f50*/  @!P0 IMAD.MOV.U32 R32, RZ, RZ, R2 ;  /* 0x000000ffff208224 */ /* 0x000fe400078e0002 */
[-C--:B------:R-:W-:Y:S01]  /*13f60*/  @!P0 LEA.HI.X R39, R34, R176.reuse, R4, 0x1, P3 ;  /* 0x000000b022278211 */ /* 0x080fe200018f0c04 */
[----:B------:R-:W-:Y:S01]  /*13f70*/  @!P0 IMAD.MOV.U32 R30, RZ, RZ, R2 ;  /* 0x000000ffff1e8224 */ /* 0x000fe200078e0002 */
[----:B------:R-:W-:Y:S01]  /*13f80*/  @!PT LDS RZ, [RZ] ;  /* 0x00000000fffff984 */ /* 0x000fe20000000800 */
[----:B------:R-:W-:Y:S01]  /*13f90*/  @!PT LDS RZ, [RZ] ;  /* 0x00000000fffff984 */ /* 0x000fe20000000800 */
[----:B------:R-:W-:Y:S01]  /*13fa0*/  @!PT LDS RZ, [RZ] ;  /* 0x00000000fffff984 */ /* 0x000fe20000000800 */
[----:B------:R1:W-:Y:S01]  /*13fb0*/  @!P0 LDGSTS.E.BYPASS.LTC128B.128 [R243+0xf800], [R36.64] ;  /* 0x0f80000024f38fae */ /* 0x0003e2000b901d54 */
[----:B------:R-:W-:Y:S04]  /*13fc0*/  @!P0 IMAD.WIDE.U32 R32, R248, 0xe0, R32 ;  /* 0x000000e0f8208825 */ /* 0x000fe800078e0020 */
[----:B------:R-:W-:Y:S01]  /*13fd0*/  @P0 STS.128 [R243+0x10000], RZ ;  /* 0x010000fff3000388 */ /* 0x000fe20000000c00 */
[C---:B------:R-:W-:Y:S01]  /*13fe0*/  @!P0 IMAD R2, R245.reuse, 0xe0, RZ ;  /* 0x000000e0f5028824 */ /* 0x040fe200078e02ff */
[-C--:B------:R-:W-:Y:S01]  /*13ff0*/  @!P0 LEA R6, P2, R32, R177.reuse, 0x1 ;  /* 0x000000b120068211 */ /* 0x080fe200078408ff */
[----:B------:R-:W-:Y:S02]  /*14000*/  @!P0 IMAD.MOV.U32 R31, RZ, RZ, R0 ;  /* 0x000000ffff1f8224 */ /* 0x000fe400078e0000 */
[----:B------:R-:W-:Y:S01]  /*14010*/  @!PT LDS RZ, [RZ] ;  /* 0x00000000fffff984 */ /* 0x000fe20000000800 */
[----:B------:R-:W-:Y:S01]  /*14020*/  @!PT LDS RZ, [RZ] ;  /* 0x00000000fffff984 */ /* 0x000fe20000000800 */
[----:B------:R-:W-:Y:S01]  /*14030*/  @!PT LDS RZ, [RZ] ;  /* 0x00000000fffff984 */ /* 0x000fe20000000800 */
[----:B------:R1:W-:Y:S01]  /*14040*/  @!P0 LDGSTS.E.BYPASS.LTC128B.128 [R243+0x10000], [R40.64] ;  /* 0x1000000028f38fae */ /* 0x0003e2000b901d54 */
[----:B------:R-:W-:Y:S02]  /*14050*/  @!P0 IMAD.IADD R2, R2, 0x1, R33 ;  /* 0x0000000102028824 */ /* 0x000fe400078e0221 */
[----:B------:R-:W-:Y:S02]  /*14060*/  @!P0 IMAD.WIDE.U32 R30, R248, 0xf0, R30 ;  /* 0x000000f0f81e8825 */ /* 0x000fe400078e001e */
[----:B------:R-:W-:Y:S01]  /*14070*/  @P0 STS.128 [R243+0x10800], RZ ;  /* 0x010800fff3000388 */ /* 0x000fe20000000c00 */
[-C--:B------:R-:W-:Y:S01]  /*14080*/  @!P0 LEA.HI.X R7, R32, R176.reuse, R2, 0x1, P2 ;  /* 0x000000b020078211 */ /* 0x080fe200010f0c02 */
[----:B------:R-:W-:Y:S01]  /*14090*/  @!P0 IMAD R0, R245, 0xf0, RZ ;  /* 0x000000f0f5008824 */ /* 0x000fe200078e02ff */
[----:B------:R-:W-:Y:S02]  /*140a0*/  @!P0 LEA R42, P1, R30, R177, 0x1 ;  /* 0x000000b11e2a8211 */ /* 0x000fe400078208ff */
[----:B------:R-:W-:Y:S01]  /*140b0*/  @!PT LDS RZ, [RZ] ;  /* 0x00000000fffff984 */ /* 0x000fe20000000800 */
[----:B------:R-:W-:Y:S01]  /*140c0*/  @!PT LDS RZ, [RZ] ;  /* 0x00000000fffff984 */ /* 0x000fe20000000800 */
[----:B------:R-:W-:Y:S01]  /*140d0*/  @!PT LDS RZ, [RZ] ;  /* 0x00000000fffff984 */ /* 0x000fe20000000800 */
[----:B------:R1:W-:Y:S01]  /*140e0*/  @!P0 LDGSTS.E.BYPASS.LTC128B.128 [R243+0x10800], [R38.64] ;  /* 0x1080000026f38fae */ /* 0x0003e2000b901d54 */
[----:B------:R-:W-:Y:S04]  /*140f0*/  @!P0 IMAD.IADD R0, R0, 0x1, R31 ;  /* 0x0000000100008824 */ /* 0x000fe800078e021f */
[----:B------:R-:W-:Y:S01]  /*14100*/  @P0 STS.128 [R243+0x11000], RZ ;  /* 0x011000fff3000388 */ /* 0x000fe20000000c00 */
[----:B------:R-:W-:Y:S02]  /*14110*/  @!P0 LEA.HI.X R43, R30, R176, R0, 0x1, P1 ;  /* 0x000000b01e2b8211 */ /* 0x000fe400008f0c00 */
[C---:B------:R-:W-:Y:S02]  /*14120*/  IADD3 R0, R239.reuse, 0x1800, RZ ;  /* 0x00001800ef007810 */ /* 0x040fe40007ffe0ff */
[----:B------:R-:W-:Y:S01]  /*14130*/  @!PT LDS RZ, [RZ] ;  /* 0x00000000fffff984 */ /* 0x000fe20000000800 */
[----:B------:R-:W-:Y:S01]  /*14140*/  @!PT LDS RZ, [RZ] ;  /* 0x00000000fffff984 */ /* 0x000fe20000000800 */
[----:B------:R-:W-:Y:S01]  /*14150*/  @!PT LDS RZ, [RZ] ;  /* 0x00000000fffff984 */ /* 0x000fe20000000800 */
[----:B------:R2:W-:Y:S01]  /*14160*/  @!P0 LDGSTS.E.BYPASS.LTC128B.128 [R243+0x11000], [R6.64] ;  /* 0x1100000006f38fae */ /* 0x0005e2000b901d54 */
[----:B------:R-:W-:Y:S04]  /*14170*/  PLOP3.LUT P1, PT, PT, PT, UP0, 0x80, 0x0 ;  /* 0x000000000000781c */ /* 0x000fe80003f2f008 */
[----:B------:R-:W-:Y:S05]  /*14180*/  @P0 STS.128 [R243+0x11800], RZ ;  /* 0x011800fff3000388 */ /* 0x000fea0000000c00 */
[----:B------:R-:W-:Y:S01]  /*14190*/  @!PT LDS RZ, [RZ] ;  /* 0x00000000fffff984 */ /* 0x000fe20000000800 */
[----:B------:R-:W-:Y:S01]  /*141a0*/  @!PT LDS RZ, [RZ] ;  /* 0x00000000fffff984 */ /* 0x000fe20000000800 */
[----:B------:R-:W-:Y:S01]  /*141b0*/  @!PT LDS RZ, [RZ] ;  /* 0x00000000fffff984 */ /* 0x000fe20000000800 */
[----:B------:R3:W-:Y:S05]  /*141c0*/  @!P0 LDGSTS.E.BYPASS.LTC128B.128 [R243+0x11800], [R42.64] ;  /* 0x118000002af38fae */ /* 0x0007ea000b901d54 */
[----:B------:R-:W-:Y:S05]  /*141d0*/  LDSM.16.M88.4 R128, [R242] ;  /* 0x00000000f280783b */ /* 0x000fea0000000200 */
[----:B-1----:R-:W1:Y:S05]  /*141e0*/  LDSM.16.M88.4 R8, [R241+0x2000] ;  /* 0x00200000f108783b */ /* 0x002e6a0000000200 */
[----:B----4-:R-:W5:Y:S05]  /*141f0*/  LDSM.16.M88.4 R16, [R241+0x2800] ;  /* 0x00280000f110783b */ /* 0x010f6a0000000200 */
[----:B--2---:R-:W2:Y:S05]  /*14200*/  LDSM.16.M88.4 R24, [R241+0x3000] ;  /* 0x00300000f118783b */ /* 0x004eaa0000000200 */
[----:B------:R-:W0:Y:S05]  /*14210*/  LDGDEPBAR ;  /* 0x00000000000079af */ /* 0x000e2a0000000000 */
[----:B------:R-:W4:Y:S05]  /*14220*/  LDSM.16.M88.4 R32, [R241+0x3800] ;  /* 0x00380000f120783b */ /* 0x000f2a0000000200 */
[----:B---3--:R-:W3:Y:S05]  /*14230*/  LDSM.16.M88.4 R40, [R241+0x4000] ;  /* 0x00400000f128783b */ /* 0x008eea0000000200 */
[----:B------:R-:W2:Y:S05]  /*14240*/  LDSM.16.M88.4 R48, [R241+0x4800] ;  /* 0x00480000f130783b */ /* 0x000eaa0000000200 */
[----:B------:R-:W3:Y:S01]  /*14250*/  LDSM.16.M88.4 R56, [R241+0x5000] ;  /* 0x00500000f138783b */ /* 0x000ee20000000200 */
[C---:B-1----:R-:W-:Y:S04]  /*14260*/  HMMA.16816.F32 R4, R128.reuse, R8, RZ ;  /* 0x000000088004723c */ /* 0x042fe800000018ff */
[----:B------:R-:W1:Y:S05]  /*14270*/  LDSM.16.M88.4 R64, [R241+0x5800] ;  /* 0x00580000f140783b */ /* 0x000e6a0000000200 */
[----:B------:R-:W1:Y:S01]  /*14280*/  LDSM.16.M88.4 R72, [R241+0x6000] ;  /* 0x00600000f148783b */ /* 0x000e620000000200 */
[C---:B------:R-:W-:Y:S04]  /*14290*/  HMMA.16816.F32 R8, R128.reuse, R10, RZ ;  /* 0x0000000a8008723c */ /* 0x040fe800000018ff */
[----:B------:R-:W1:Y:S04]  /*142a0*/  LDSM.16.M88.4 R80, [R241+0x6800] ;  /* 0x00680000f150783b */ /* 0x000e680000000200 */
[C---:B-----5:R-:W-:Y:S01]  /*142b0*/  HMMA.16816.F32 R12, R128.reuse, R16, RZ ;  /* 0x00000010800c723c */ /* 0x060fe200000018ff */
[----:B------:R-:W5:Y:S05]  /*142c0*/  LDSM.16.M88.4 R88, [R241+0x7000] ;  /* 0x00700000f158783b */ /* 0x000f6a0000000200 */
[----:B------:R-:W1:Y:S02]  /*142d0*/  LDSM.16.M88.4 R96, [R241+0x7800] ;  /* 0x00780000f160783b */ /* 0x000e640000000200 */
[C---:B------:R-:W-:Y:S03]  /*142e0*/  HMMA.16816.F32 R16, R128.reuse, R18, RZ ;  /* 0x000000128010723c */ /* 0x040fe600000018ff */
[----:B------:R-:W1:Y:S05]  /*142f0*/  LDSM.16.M88.4 R104, [R241+0x8000] ;  /* 0x00800000f168783b */ /* 0x000e6a0000000200 */
[C---:B--2---:R-:W-:Y:S01]  /*14300*/  HMMA.16816.F32 R20, R128.reuse, R24, RZ ;  /* 0x000000188014723c */ /* 0x044fe200000018ff */
[----:B------:R-:W2:Y:S05]  /*14310*/  LDSM.16.M88.4 R112, [R241+0x8800] ;  /* 0x00880000f170783b */ /* 0x000eaa0000000200 */
[----:B------:R-:W1:Y:S02]  /*14320*/  LDSM.16.M88.4 R120, [R241+0x9000] ;  /* 0x00900000f178783b */ /* 0x000e640000000200 */
[C---:B------:R-:W-:Y:S03]  /*14330*/  HMMA.16816.F32 R24, R128.reuse, R26, RZ ;  /* 0x0000001a8018723c */ /* 0x040fe600000018ff */
[----:B------:R-:W1:Y:S05]  /*14340*/  LDSM.16.M88.4 R168, [R241+0x9800] ;  /* 0x00980000f1a8783b */ /* 0x000e6a0000000200 */
[C---:B----4-:R-:W-:Y:S01]  /*14350*/  HMMA.16816.F32 R28, R128.reuse, R32, RZ ;  /* 0x00000020801c723c */ /* 0x050fe200000018ff */
[----:B------:R-:W-:Y:S05]  /*14360*/  LDSM.16.M88.4 R172, [R172] ;  /* 0x00000000acac783b */ /* 0x000fea0000000200 */
[----:B------:R-:W4:Y:S02]  /*14370*/  LDSM.16.M88.4 R176, [R235+0x2000] ;  /* 0x00200000ebb0783b */ /* 0x000f240000000200 */
[C---:B------:R-:W-:Y:S03]  /*14380*/  HMMA.16816.F32 R32, R128.reuse, R34, RZ ;  /* 0x000000228020723c */ /* 0x040fe600000018ff */
[----:B------:R-:W1:Y:S05]  /*14390*/  LDSM.16.M88.4 R180, [R235+0x2800] ;  /* 0x00280000ebb4783b */ /* 0x000e6a0000000200 */
[C---:B---3--:R-:W-:Y:S01]  /*143a0*/  HMMA.16816.F32 R36, R128.reuse, R40, RZ ;  /* 0x000000288024723c */ /* 0x048fe200000018ff */
[----:B------:R-:W3:Y:S05]  /*143b0*/  LDSM.16.M88.4 R184, [R235+0x3000] ;  /* 0x00300000ebb8783b */ /* 0x000eea0000000200 */
        /* <DEDUP_REMOVED lines=13> */
[C---:B-1----:R-:W-:Y:S08]  /*14490*/  HMMA.16816.F32 R60, R128.reuse, R64, RZ ;  /* 0x00000040803c723c */ /* 0x042ff000000018ff */
[C---:B------:R-:W-:Y:S08]  /*144a0*/  HMMA.16816.F32 R64, R128.reuse, R66, RZ ;  /* 0x000000428040723c */ /* 0x040ff000000018ff */
[C---:B------:R-:W-:Y:S08]  /*144b0*/  HMMA.16816.F32 R68, R128.reuse, R72, RZ ;  /* 0x000000488044723c */ /* 0x040ff000000018ff */
[C---:B------:R-:W-:Y:S08]  /*144c0*/  HMMA.16816.F32 R72, R128.reuse, R74, RZ ;  /* 0x0000004a8048723c */ /* 0x040ff000000018ff */
[C---:B------:R-:W-:Y:S08]  /*144d0*/  HMMA.16816.F32 R76, R128.reuse, R80, RZ ;  /* 0x00000050804c723c */ /* 0x040ff000000018ff */
[C---:B------:R-:W-:Y:S08]  /*144e0*/  HMMA.16816.F32 R80, R128.reuse, R82, RZ ;  /* 0x000000528050723c */ /* 0x040ff000000018ff */
[C---:B-----5:R-:W-:Y:S08]  /*144f0*/  HMMA.16816.F32 R84, R128.reuse, R88, RZ ;  /* 0x000000588054723c */ /* 0x060ff000000018ff */
        /* <DEDUP_REMOVED lines=10> */
[----:B------:R-:W-:Y:S01]  /*145a0*/  HMMA.16816.F32 R128, R128, R170, RZ ;  /* 0x000000aa8080723c */ /* 0x000fe200000018ff */
[----:B------:R-:W1:Y:S07]  /*145b0*/  LDSM.16.M88.4 R168, [R235+0x3800] ;  /* 0x00380000eba8783b */ /* 0x000e6e0000000200 */
[C---:B----4-:R-:W-:Y:S08]  /*145c0*/  HMMA.16816.F32 R4, R172.reuse, R176, R4 ;  /* 0x000000b0ac04723c */ /* 0x050ff00000001804 */
        /* <DEDUP_REMOVED lines=11> */
[C---:B------:R-:W-:Y:S08]  /*14680*/  HMMA.16816.F32 R36, R172.reuse, R188, R36 ;  /* 0x000000bcac24723c */ /* 0x040ff00000001824 */
[C---:B------:R-:W-:Y:S01]  /*14690*/  HMMA.16816.F32 R40, R172.reuse, R190, R40 ;  /* 0x000000beac28723c */ /* 0x040fe20000001828 */
[----:B------:R-:W-:Y:S07]  /*146a0*/  LDSM.16.M88.4 R188, [R235+0x8800] ;  /* 0x00880000ebbc783b */ /* 0x000fee0000000200 */
        /* <DEDUP_REMOVED lines=8> */
[----:B------:R-:W-:Y:S07]  /*14730*/  LDSM.16.M88.4 R184, [R239] ;  /* 0x00000000efb8783b */ /* 0x000fee0000000200 */
[C---:B-1----:R-:W-:Y:S08]  /*14740*/  HMMA.16816.F32 R68, R172.reuse, R168, R68 ;  /* 0x000000a8ac44723c */ /* 0x042ff00000001844 */
[C---:B------:R-:W-:Y:S01]  /*14750*/  HMMA.16816.F32 R72, R172.reuse, R170, R72 ;  /* 0x000000aaac48723c */ /* 0x040fe20000001848 */
[----:B------:R-:W1:Y:S07]  /*14760*/  LDSM.16.M88.4 R168, [R240] ;  /* 0x00000000f0a8783b */ /* 0x000e6e0000000200 */
        /* <DEDUP_REMOVED lines=8> */
[C---:B------:R-:W-:Y:S08]  /*147f0*/  HMMA.16816.F32 R92, R172.reuse, R200, R92 ;  /* 0x000000c8ac5c723c */ /* 0x040ff0000000185c */
[C---:B------:R-:W-:Y:S01]  /*14800*/  HMMA.16816.F32 R96, R172.reuse, R202, R96 ;  /* 0x000000caac60723c */ /* 0x040fe20000001860 */
[----:B------:R-:W-:Y:S07]  /*14810*/  LDSM.16.M88.4 R200, [R231] ;  /* 0x00000000e7c8783b */ /* 0x000fee0000000200 */
[C---:B--2---:R-:W-:Y:S07]  /*14820*/  HMMA.16816.F32 R100, R172.reuse, R176, R100 ;  /* 0x000000b0ac64723c */ /* 0x044fee0000001864 */
[C---:B------:R-:W-:Y:S01]  /*14830*/  IADD3 R176, R239.reuse, 0x800, RZ ;  /* 0x00000800efb07810 */ /* 0x040fe20007ffe0ff */
[C---:B------:R-:W-:Y:S05]  /*14840*/  HMMA.16816.F32 R104, R172.reuse, R178, R104 ;  /* 0x000000b2ac68723c */ /* 0x040fea0000001868 */
[----:B------:R-:W2:Y:S03]  /*14850*/  LDSM.16.M88.4 R176, [R176] ;  /* 0x00000000b0b0783b */ /* 0x000ea60000000200 */
[C---:B------:R-:W-:Y:S07]  /*14860*/  HMMA.16816.F32 R108, R172.reuse, R188, R108 ;  /* 0x000000bcac6c723c */ /* 0x040fee000000186c */
[C---:B------:R-:W-:Y:S01]  /*14870*/  IADD3 R188, R239.reuse, 0x1000, RZ ;  /* 0x00001000efbc7810 */ /* 0x040fe20007ffe0ff */
[C---:B------:R-:W-:Y:S05]  /*14880*/  HMMA.16816.F32 R112, R172.reuse, R190, R112 ;  /* 0x000000beac70723c */ /* 0x040fea0000001870 */
[----:B------:R-:W3:Y:S03]  /*14890*/  LDSM.16.M88.4 R188, [R188] ;  /* 0x00000000bcbc783b */ /* 0x000ee60000000200 */
[C---:B------:R-:W-:Y:S08]  /*148a0*/  HMMA.16816.F32 R116, R172.reuse, R204, R116 ;  /* 0x000000ccac74723c */ /* 0x040ff00000001874 */
[C---:B------:R-:W-:Y:S01]  /*148b0*/  HMMA.16816.F32 R120, R172.reuse, R206, R120 ;  /* 0x000000ceac78723c */ /* 0x040fe20000001878 */
[----:B------:R-:W-:Y:S07]  /*148c0*/  LDSM.16.M88.4 R204, [R227] ;  /* 0x00000000e3cc783b */ /* 0x000fee0000000200 */
[C---:B----4-:R-:W-:Y:S07]  /*148d0*/  HMMA.16816.F32 R124, R172.reuse, R180, R124 ;  /* 0x000000b4ac7c723c */ /* 0x050fee000000187c */
[----:B------:R-:W-:Y:S01]  /*148e0*/  IADD3 R180, R239, 0x2000, RZ ;  /* 0x00002000efb47810 */ /* 0x000fe20007ffe0ff */
[----:B------:R-:W-:Y:S01]  /*148f0*/  HMMA.16816.F32 R128, R172, R182, R128 ;  /* 0x000000b6ac80723c */ /* 0x000fe20000001880 */
[----:B------:R-:W4:Y:S05]  /*14900*/  LDSM.16.M88.4 R172, [R0] ;  /* 0x0000000000ac783b */ /* 0x000f2a0000000200 */
[----:B------:R-:W5:Y:S02]  /*14910*/  LDSM.16.M88.4 R180, [R180] ;  /* 0x00000000b4b4783b */ /* 0x000f640000000200 */
[C---:B-1----:R-:W-:Y:S08]  /*14920*/  HMMA.16816.F32 R4, R168.reuse, R184, R4 ;  /* 0x000000b8a804723c */ /* 0x042ff00000001804 */
[C---:B------:R-:W-:Y:S01]  /*14930*/  HMMA.16816.F32 R8, R168.reuse, R186, R8 ;  /* 0x000000baa808723c */ /* 0x040fe20000001808 */
[----:B------:R-:W1:Y:S07]  /*14940*/  LDSM.16.M88.4 R184, [R230] ;  /* 0x00000000e6b8783b */ /* 0x000e6e0000000200 */
[C---:B--2---:R-:W-:Y:S08]  /*14950*/  HMMA.16816.F32 R12, R168.reuse, R176, R12 ;  /* 0x000000b0a80c723c */ /* 0x044ff0000000180c */
[C---:B------:R-:W-:Y:S01]  /*14960*/  HMMA.16816.F32 R16, R168.reuse, R178, R16 ;  /* 0x000000b2a810723c */ /* 0x040fe20000001810 */
[----:B------:R-:W2:Y:S07]  /*14970*/  LDSM.16.M88.4 R176, [R229] ;  /* 0x00000000e5b0783b */ /* 0x000eae0000000200 */
[C---:B---3--:R-:W-:Y:S08]  /*14980*/  HMMA.16816.F32 R20, R168.reuse, R188, R20 ;  /* 0x000000bca814723c */ /* 0x048ff00000001814 */
[C---:B------:R-:W-:Y:S01]  /*14990*/  HMMA.16816.F32 R24, R168.reuse, R190, R24 ;  /* 0x000000bea818723c */ /* 0x040fe20000001818 */
[----:B------:R-:W3:Y:S07]  /*149a0*/  LDSM.16.M88.4 R188, [R228] ;  /* 0x00000000e4bc783b */ /* 0x000eee0000000200 */
[C---:B----4-:R-:W-:Y:S08]  /*149b0*/  HMMA.16816.F32 R28, R168.reuse, R172, R28 ;  /* 0x000000aca81c723c */ /* 0x050ff0000000181c */
[C---:B------:R-:W-:Y:S01]  /*149c0*/  HMMA.16816.F32 R32, R168.reuse, R174, R32 ;  /* 0x000000aea820723c */ /* 0x040fe20000001820 */
[----:B------:R-:W4:Y:S07]  /*149d0*/  LDSM.16.M88.4 R172, [R226] ;  /* 0x00000000e2ac783b */ /* 0x000f2e0000000200 */
        /* <DEDUP_REMOVED lines=20> */
[----:B------:R-:W2:Y:S07]  /*14b20*/  LDSM.16.M88.4 R188, [R238] ;  /* 0x00000000eebc783b */ /* 0x000eae0000000200 */
[C---:B------:R-:W-:Y:S08]  /*14b30*/  HMMA.16816.F32 R92, R168.reuse, R204, R92 ;  /* 0x000000cca85c723c */ /* 0x040ff0000000185c */
[C---:B------:R-:W-:Y:S01]  /*14b40*/  HMMA.16816.F32 R96, R168.reuse, R206, R96 ;  /* 0x000000cea860723c */ /* 0x040fe20000001860 */
[----:B------:R-:W-:Y:S07]  /*14b50*/  LDSM.16.M88.4 R204, [R166+0x5000] ;  /* 0x00500000a6cc783b */ /* 0x000fee0000000200 */
[C---:B----4-:R-:W-:Y:S08]  /*14b60*/  HMMA.16816.F32 R100, R168.reuse, R172, R100 ;  /* 0x000000aca864723c */ /* 0x050ff00000001864 */
        /* <DEDUP_REMOVED lines=12> */
[C---:B--2---:R-:W-:Y:S08]  /*14c30*/  HMMA.16816.F32 R4, R188.reuse, R192, R4 ;  /* 0x000000c0bc04723c */ /* 0x044ff00000001804 */
[C---:B------:R-:W-:Y:S01]  /*14c40*/  HMMA.16816.F32 R8, R188.reuse, R194, R8 ;  /* 0x000000c2bc08723c */ /* 0x040fe20000001808 */
[----:B------:R-:W2:Y:S07]  /*14c50*/  LDSM.16.M88.4 R192, [R166+0x3800] ;  /* 0x00380000a6c0783b */ /* 0x000eae0000000200 */
[C---:B------:R-:W-:Y:S08]  /*14c60*/  HMMA.16816.F32 R12, R188.reuse, R196, R12 ;  /* 0x000000c4bc0c723c */ /* 0x040ff0000000180c */
[C---:B------:R-:W-:Y:S01]  /*14c70*/  HMMA.16816.F32 R16, R188.reuse, R198, R16 ;  /* 0x000000c6bc10723c */ /* 0x040fe20000001810 */
[----:B------:R-:W2:Y:S07]  /*14c80*/  LDSM.16.M88.4 R196, [R166+0x4800] ;  /* 0x00480000a6c4783b */ /* 0x000eae0000000200 */
[C---:B---3--:R-:W-:Y:S08]  /*14c90*/  HMMA.16816.F32 R20, R188.reuse, R172, R20 ;  /* 0x000000acbc14723c */ /* 0x048ff00000001814 */
[C---:B------:R-:W-:Y:S01]  /*14ca0*/  HMMA.16816.F32 R24, R188.reuse, R174, R24 ;  /* 0x000000aebc18723c */ /* 0x040fe20000001818 */
[----:B------:R-:W3:Y:S07]  /*14cb0*/  LDSM.16.M88.4 R172, [R166+0x5800] ;  /* 0x00580000a6ac783b */ /* 0x000eee0000000200 */
[C---:B-1----:R-:W-:Y:S07]  /*14cc0*/  HMMA.16816.F32 R28, R188.reuse, R176, R28 ;  /* 0x000000b0bc1c723c */ /* 0x042fee000000181c */
[----:B------:R-:W-:Y:S01]  /*14cd0*/  IMAD.MOV.U32 R176, RZ, RZ, R220 ;  /* 0x000000ffffb07224 */ /* 0x000fe200078e00dc */
[C---:B------:R-:W-:Y:S04]  /*14ce0*/  HMMA.16816.F32 R32, R188.reuse, R178, R32 ;  /* 0x000000b2bc20723c */ /* 0x040fe80000001820 */
[----:B------:R-:W-:Y:S02]  /*14cf0*/  IMAD.MOV.U32 R177, RZ, RZ, R221 ;  /* 0x000000ffffb17224 */ /* 0x000fe400078e00dd */
[----:B------:R-:W1:Y:S01]  /*14d00*/  LDSM.16.M88.4 R220, [R166+0x7800] ;  /* 0x00780000a6dc783b */ /* 0x000e620000000200 */
[----:B------:R-:W-:Y:S01]  /*14d10*/  IMAD.MOV.U32 R178, RZ, RZ, R176 ;  /* 0x000000ffffb27224 */ /* 0x000fe200078e00b0 */
[C---:B----4-:R-:W-:Y:S01]  /*14d20*/  HMMA.16816.F32 R36, R188.reuse, R168, R36 ;  /* 0x000000a8bc24723c */ /* 0x050fe20000001824 */
[----:B------:R-:W-:Y:S04]  /*14d30*/  DEPBAR.LE SB0, 0x0 ;  /* 0x000080000000791a */ /* 0x000fe80000000000 */
[----:B------:R-:W-:Y:S01]  /*14d40*/  BAR.SYNC.DEFER_BLOCKING 0x0 ;  /* 0x0000000000007b1d */ /* 0x000fe20000010000 */
[----:B------:R-:W-:Y:S01]  /*14d50*/  MOV R179, R177 ;  /* 0x000000b100b37202 */ /* 0x000fe20000000f00 */
[----:B------:R-:W-:Y:S01]  /*14d60*/  IMAD.MOV.U32 R177, RZ, RZ, R178 ;  /* 0x000000ffffb17224 */ /* 0x000fe200078e00b2 */
[C---:B------:R-:W-:Y:S05]  /*14d70*/  HMMA.16816.F32 R40, R188.reuse, R170, R40 ;  /* 0x000000aabc28723c */ /* 0x040fea0000001828 */
[----:B------:R-:W-:Y:S03]  /*14d80*/  IMAD.MOV.U32 R176, RZ, RZ, R179 ;  /* 0x000000ffffb07224 */ /* 0x000fe600078e00b3 */
[C---:B------:R-:W-:Y:S08]  /*14d90*/  HMMA.16816.F32 R44, R188.reuse, R180, R44 ;  /* 0x000000b4bc2c723c */ /* 0x040ff0000000182c */
[C---:B------:R-:W-:Y:S08]  /*14da0*/  HMMA.16816.F32 R48, R188.reuse, R182, R48 ;  /* 0x000000b6bc30723c */ /* 0x040ff00000001830 */
[C---:B-----5:R-:W-:Y:S08]  /*14db0*/  HMMA.16816.F32 R52, R188.reuse, R184, R52 ;  /* 0x000000b8bc34723c */ /* 0x060ff00000001834 */
        /* <DEDUP_REMOVED lines=9> */
[C---:B---3--:R-:W-:Y:S08]  /*14e50*/  HMMA.16816.F32 R92, R188.reuse, R172, R92 ;  /* 0x000000acbc5c723c */ /* 0x048ff0000000185c */
        /* <DEDUP_REMOVED lines=97> */
[C---:B------:R-:W-:Y:S04]  /*15470*/  IMAD.WIDE.U32 R168, R165.reuse, c[0x0][0x180], R168 ;  /* 0x00006000a5a87a25 */ /* 0x040fe800078e00a8 */
[----:B------:R-:W-:Y:S04]  /*15480*/  IMAD R0, R0, c[0x0][0x180], RZ ;  /* 0x0000600000007a24 */ /* 0x000fe800078e02ff */
[----:B------:R-:W-:Y:S02]  /*15490*/  IMAD R165, R165, c[0x0][0x184], R0 ;  /* 0x00006100a5a57a24 */ /* 0x000fe400078e0200 */
[----:B------:R-:W-:Y:S03]  /*154a0*/  IMAD.MOV.U32 R0, RZ, RZ, R168 ;  /* 0x000000ffff007224 */ /* 0x000fe600078e00a8 */
[----:B------:R-:W-:Y:S02]  /*154b0*/  IADD3 R165, R169, R165, RZ ;  /* 0x000000a5a9a57210 */ /* 0x000fe40007ffe0ff */
.L_x_1542:
        /* <DEDUP_REMOVED lines=28> */
[--C-:B------:R-:W-:Y:S01]  /*15680*/  @!P0 IMAD.MOV.U32 R187, RZ, RZ, R165.reuse ;  /* 0x000000ffffbb8224 */ /* 0x100fe200078e00a5 */
[CC--:B------:R-:W-:Y:S01]  /*15690*/  @!P0 LEA.HI.X R169, R173.reuse, R165.reuse, R2, 0x5, P3 ;  /* 0x000000a5ada98211 */ /* 0x0c0fe200018f2c02 */
[--C-:B------:R-:W-:Y:S01]  /*156a0*/  @!P0 IMAD.MOV.U32 R184, RZ, RZ, R0.reuse ;  /* 0x000000ffffb88224 */ /* 0x100fe200078e0000 */
[-C--:B------:R-:W-:Y:S01]  /*156b0*/  @!P0 LEA R202, P3, R168, R250.reuse, 0x1 ;  /* 0x000000faa8ca8211 */ /* 0x080fe200078608ff */
[----:B------:R-:W-:Y:S01]  /*156c0*/  @!P0 IMAD.MOV.U32 R182, RZ, RZ, R0 ;  /* 0x000000ffffb68224 */ /* 0x000fe200078e0000 */
[C---:B------:R-:W-:Y:S01]  /*156d0*/  @!P0 LEA.HI.X R171, R173.reuse, R165, R2, 0x6, P2 ;  /* 0x000000a5adab8211 */ /* 0x040fe200010f3402 */
[--C-:B------:R-:W-:Y:S01]  /*156e0*/  @!P0 IMAD.MOV.U32 R183, RZ, RZ, R165.reuse ;  /* 0x000000ffffb78224 */ /* 0x100fe200078e00a5 */
[CC--:B------:R-:W-:Y:S01]  /*156f0*/  @!P0 LEA R200, P2, R170.reuse, R250.reuse, 0x1 ;  /* 0x000000faaac88211 */ /* 0x0c0fe200078408ff */
[----:B------:R-:W-:Y:S01]  /*15700*/  @!P0 IMAD.MOV.U32 R181, RZ, RZ, R165 ;  /* 0x000000ffffb58224 */ /* 0x000fe200078e00a5 */
        /* <DEDUP_REMOVED lines=19> */
[-C--:B------:R-:W-:Y:S01]  /*15840*/  @!P0 LEA R198, P1, R172, R250.reuse, 0x1 ;  /* 0x000000faacc68211 */ /* 0x080fe200078208ff */
        /* <DEDUP_REMOVED lines=24> */
[-C--:B------:R-:W-:Y:S01]  /*159d0*/  @!P0 LEA R196, P3, R192, R250.reuse, 0x1 ;  /* 0x000000fac0c48211 */ /* 0x080fe200078608ff */
[----:B------:R-:W-:Y:S01]  /*159e0*/  @!P0 IMAD R168, R2, 0x70, RZ ;  /* 0x0000007002a88824 */ /* 0x000fe200078e02ff */
[----:B------:R-:W-:Y:S01]  /*159f0*/  @!P0 IADD3 R170, R0, R195, RZ ;  /* 0x000000c300aa8210 */ /* 0x000fe20007ffe0ff */
[----:B------:R-:W-:Y:S01]  /*15a00*/  @!PT LDS RZ, [RZ] ;  /* 0x00000000fffff984 */ /* 0x000fe20000000800 */
[----:B------:R-:W-:Y:S01]  /*15a10*/  @!PT LDS RZ, [RZ] ;  /* 0x00000000fffff984 */ /* 0x000fe20000000800 */
[----:B------:R-:W-:Y:S01]  /*15a20*/  @!PT LDS RZ, [RZ] ;  /* 0x00000000fffff984 */ /* 0x000fe20000000800 */
[----:B------:R1:W-:Y:S01]  /*15a30*/  @!P0 LDGSTS.E.BYPASS.LTC128B.128 [R243+0x3800], [R206.64] ;  /* 0x03800000cef38fae */ /* 0x0003e2000b901d54 */
[----:B------:R-:W-:Y:S02]  /*15a40*/  @!P0 IMAD R0, R2, 0xa0, RZ ;  /* 0x000000a002008824 */ /* 0x000fe400078e02ff */
[-C--:B------:R-:W-:Y:S01]  /*15a50*/  @!P0 LEA.HI.X R175, R194, R249.reuse, R170, 0x1, P1 ;  /* 0x000000f9c2af8211 */ /* 0x080fe200008f0caa */
        /* <DEDUP_REMOVED lines=8> */
[-C--:B------:R-:W-:Y:S02]  /*15ae0*/  @!P0 LEA.HI.X R195, R190, R249.reuse, R169, 0x1, P2 ;  /* 0x000000f9bec38211 */ /* 0x080fe400010f0ca9 */
[----:B------:R-:W-:Y:S01]  /*15af0*/  @!P0 LEA.HI.X R197, R192, R249, R168, 0x1, P3 ;  /* 0x000000f9c0c58211 */ /* 0x000fe200018f0ca8 */
        /* <DEDUP_REMOVED lines=8> */
[----:B------:R-:W-:Y:S01]  /*15b80*/  @!P0 IADD3 R165, R0, R189, RZ ;  /* 0x000000bd00a58210 */ /* 0x000fe20007ffe0ff */
[----:B------:R-:W-:Y:S01]  /*15b90*/  @!P0 IMAD R0, R2, 0xb0, RZ ;  /* 0x000000b002008824 */ /* 0x000fe200078e02ff */
[----:B------:R-:W-:Y:S01]  /*15ba0*/  @!P0 IADD3 R168, R168, R183, RZ ;  /* 0x000000b7a8a88210 */ /* 0x000fe20007ffe0ff */
        /* <DEDUP_REMOVED lines=10> */
[-C--:B------:R-:W-:Y:S01]  /*15c50*/  @!P0 LEA.HI.X R189, R186, R249.reuse, R169, 0x1, P1 ;  /* 0x000000f9babd8211 */ /* 0x080fe200008f0ca9 */
[----:B------:R1:W-:Y:S01]  /*15c60*/  @P0 STS.128 [R243+0x5800], RZ ;  /* 0x005800fff3000388 */ /* 0x0003e20000000c00 */
[-C--:B------:R-:W-:Y:S01]  /*15c70*/  @!P0 LEA R186, P2, R180, R250.reuse, 0x1 ;  /* 0x000000fab4ba8211 */ /* 0x080fe200078408ff */
[----:B------:R-:W-:Y:S01]  /*15c80*/  @!P0 IMAD.IADD R165, R165, 0x1, R185 ;  /* 0x00000001a5a58824 */ /* 0x000fe200078e02b9 */
[----:B------:R-:W-:Y:S01]  /*15c90*/  @!P0 LEA R210, P1, R178, R250, 0x1 ;  /* 0x000000fab2d28211 */ /* 0x000fe200078208ff */
[----:B------:R-:W-:Y:S01]  /*15ca0*/  @!PT LDS RZ, [RZ] ;  /* 0x00000000fffff984 */ /* 0x000fe20000000800 */
[----:B------:R-:W-:Y:S01]  /*15cb0*/  @!PT LDS RZ, [RZ] ;  /* 0x00000000fffff984 */ /* 0x000fe20000000800 */
[----:B------:R-:W-:Y:S01]  /*15cc0*/  @!PT LDS RZ, [RZ] ;  /* 0x00000000fffff984 */ /* 0x000fe20000000800 */
[----:B------:R1:W-:Y:S01]  /*15cd0*/  @!P0 LDGSTS.E.BYPASS.LTC128B.128 [R243+0x5800], [R196.64] ;  /* 0x05800000c4f38fae */ /* 0x0003e2000b901d54 */
[C---:B------:R-:W-:Y:S01]  /*15ce0*/  @!P0 IMAD R0, R2.reuse, 0xe0, RZ ;  /* 0x000000e002008824 */ /* 0x040fe200078e02ff */
[----:B------:R-:W-:Y:S01]  /*15cf0*/  MOV R250, R204 ;  /* 0x000000cc00fa7202 */ /* 0x000fe20000000f00 */
[----:B------:R-:W-:Y:S01]  /*15d00*/  @!P0 IMAD R2, R2, 0xf0, RZ ;  /* 0x000000f002028824 */ /* 0x000fe200078e02ff */
[----:B------:R1:W-:Y:S01]  /*15d10*/  @P0 STS.128 [R243+0x6000], RZ ;  /* 0x006000fff3000388 */ /* 0x0003e20000000c00 */
[-C--:B------:R-:W-:Y:S01]  /*15d20*/  @!P0 LEA.HI.X R193, R184, R249.reuse, R165, 0x1, P4 ;  /* 0x000000f9b8c18211 */ /* 0x080fe200020f0ca5 */
[----:B------:R-:W-:Y:S02]  /*15d30*/  @!P0 IMAD.IADD R0, R0, 0x1, R181 ;  /* 0x0000000100008824 */ /* 0x000fe400078e02b5 */
[----:B------:R-:W-:Y:S01]  /*15d40*/  @!PT LDS RZ, [RZ] ;  /* 0x00000000fffff984 */ /* 0x000fe20000000800 */
[----:B------:R-:W-:Y:S01]  /*15d50*/  @!PT LDS RZ, [RZ] ;  /* 0x00000000fffff984 */ /* 0x000fe20000000800 */
[----:B------:R-:W-:Y:S01]  /*15d60*/  @!PT LDS RZ, [RZ] ;  /* 0x00000000fffff984 */ /* 0x000fe20000000800 */
[----:B------:R1:W-:Y:S01]  /*15d70*/  @!P0 LDGSTS.E.BYPASS.LTC128B.128 [R243+0x6000], [R172.64] ;  /* 0x06000000acf38fae */ /* 0x0003e2000b901d54 */
[----:B------:R-:W-:Y:S02]  /*15d80*/  @!P0 IMAD.IADD R2, R2, 0x1, R179 ;  /* 0x0000000102028824 */ /* 0x000fe400078e02b3 */
[-C--:B------:R-:W-:Y:S01]  /*15d90*/  @!P0 LEA.HI.X R187, R180, R249.reuse, R0, 0x1, P2 ;  /* 0x000000f9b4bb8211 */ /* 0x080fe200010f0c00 */
[----:B------:R1:W-:Y:S02]  /*15da0*/  @P0 STS.128 [R243+0x6800], RZ ;  /* 0x006800fff3000388 */ /* 0x0003e40000000c00 */
[----:B------:R-:W-:Y:S01]  /*15db0*/  @!P0 LEA.HI.X R211, R178, R249, R2, 0x1, P1 ;  /* 0x000000f9b2d38211 */ /* 0x000fe200008f0c02 */
[----:B------:R-:W-:Y:S01]  /*15dc0*/  IMAD.MOV.U32 R249, RZ, RZ, R205 ;  /* 0x000000fffff97224 */ /* 0x000fe200078e00cd */
        /* <DEDUP_REMOVED lines=35> */
.L_x_1541:
[----:B------:R-:W-:Y:S01]  /*16000*/  FMNMX.FTZ R168, R4, R164, !PT ;  /* 0x000000a404a87209 */ /* 0x000fe20007810000 */
[----:B-1----:R-:W-:Y:S01]  /*16010*/  LDSM.16.MT88.4 R172, [R234+0xa000] ;  /* 0x00a00000eaac783b */ /* 0x002fe20000004200 */
[----:B------:R-:W-:Y:S01]  /*16020*/  FMNMX.FTZ R0, R6, R3, !PT ;  /* 0x0000000306007209 */ /* 0x000fe20007810000 */
[----:B------:R-:W-:Y:S01]  /*16030*/  UISETP.GT.AND UP0, UPT, UR15, UR7, UPT ;  /* 0x000000070f00728c */ /* 0x000fe2000bf04270 */
        /* <DEDUP_REMOVED lines=128> */
[----:B------:R-:W-:Y:S08]  /*16840*/  SHFL.BFLY PT, R2, R168, 0x2, 0x1f ;  /* 0x0c401f00a8027f89 */ /* 0x000ff000000e0000 */
[----:B------:R-:W1:Y:S02]  /*16850*/  SHFL.BFLY PT, R165, R0, 0x2, 0x1f ;  /* 0x0c401f0000a57f89 */ /* 0x000e6400000e0000 */
[----:B-1----:R-:W-:Y:S02]  /*16860*/  FMNMX.FTZ R165, R0, R165, !PT ;  /* 0x000000a500a57209 */ /* 0x002fe40007810000 */
[----:B------:R-:W-:Y:S04]  /*16870*/  FMNMX.FTZ R168, R168, R2, !PT ;  /* 0x00000002a8a87209 */ /* 0x000fe80007810000 */
[----:B------:R-:W1:Y:S08]  /*16880*/  SHFL.BFLY PT, R0, R165, 0x1, 0x1f ;  /* 0x0c201f00a5007f89 */ /* 0x000e7000000e0000 */
[----:B------:R-:W2:Y:S01]  /*16890*/  SHFL.BFLY PT, R2, R168, 0x1, 0x1f ;  /* 0x0c201f00a8027f89 */ /* 0x000ea200000e0000 */
[----:B-1----:R-:W-:Y:S05]  /*168a0*/  FMNMX.FTZ R0, R165, R0, !PT ;  /* 0x00000000a5007209 */ /* 0x002fea0007810000 */
[C---:B------:R-:W-:Y:S02]  /*168b0*/  FMUL.FTZ R165, R0.reuse, c[0x0][0x23c] ;  /* 0x00008f0000a57a20 */ /* 0x040fe40000410000 */
[----:B------:R-:W-:Y:S01]  /*168c0*/  FADD.FTZ R3, -R0, R3 ;  /* 0x0000000300037221 */ /* 0x000fe20000010100 */
[----:B--2---:R-:W-:Y:S02]  /*168d0*/  FMNMX.FTZ R2, R168, R2, !PT ;  /* 0x00000002a8027209 */ /* 0x004fe40007810000 */
[----:B------:R-:W1:Y:S01]  /*168e0*/  LDSM.16.MT88.4 R168, [R237+0xa000] ;  /* 0x00a00000eda8783b */ /* 0x000e620000004200 */
[----:B------:R-:W-:Y:S01]  /*168f0*/  FMUL.FTZ R3, R3, c[0x0][0x23c] ;  /* 0x00008f0003037a20 */ /* 0x000fe20000410000 */
[C---:B------:R-:W-:Y:S01]  /*16900*/  FSETP.NEU.FTZ.AND P0, PT, R2.reuse, -INF , PT ;  /* 0xff8000000200780b */ /* 0x040fe20003f1d000 */
[C---:B------:R-:W-:Y:S02]  /*16910*/  FMUL.FTZ R178, R2.reuse, c[0x0][0x23c] ;  /* 0x00008f0002b27a20 */ /* 0x040fe40000410000 */
[----:B------:R-:W-:Y:S02]  /*16920*/  FADD.FTZ R164, -R2, R164 ;  /* 0x000000a402a47221 */ /* 0x000fe40000010100 */
[----:B------:R-:W2:Y:S01]  /*16930*/  MUFU.EX2 R3, R3 ;  /* 0x0000000300037308 */ /* 0x000ea20000000800 */
[----:B------:R-:W-:Y:S01]  /*16940*/  FSEL R178, R178, RZ, P0 ;  /* 0x000000ffb2b27208 */ /* 0x000fe20000000000 */
[----:B------:R-:W-:Y:S01]  /*16950*/  FMUL.FTZ R164, R164, c[0x0][0x23c] ;  /* 0x00008f00a4a47a20 */ /* 0x000fe20000410000 */
[----:B------:R-:W-:Y:S03]  /*16960*/  FSETP.NEU.FTZ.AND P0, PT, R0, -INF , PT ;  /* 0xff8000000000780b */ /* 0x000fe60003f1d000 */
[--C-:B------:R-:W-:Y:S01]  /*16970*/  FFMA.FTZ R190, R24, c[0x0][0x23c], -R178.reuse ;  /* 0x00008f0018be7a23 */ /* 0x100fe200000108b2 */
[----:B------:R-:W-:Y:S01]  /*16980*/  FSEL R165, R165, RZ, P0 ;  /* 0x000000ffa5a57208 */ /* 0x000fe20000000000 */
[--C-:B------:R-:W-:Y:S01]  /*16990*/  FFMA.FTZ R192, R25, c[0x0][0x23c], -R178.reuse ;  /* 0x00008f0019c07a23 */ /* 0x100fe200000108b2 */
[----:B------:R-:W-:Y:S01]  /*169a0*/  PLOP3.LUT P0, PT, PT, PT, UP0, 0x80, 0x0 ;  /* 0x000000000000781c */ /* 0x000fe20003f0f008 */
[----:B------:R-:W3:Y:S01]  /*169b0*/  MUFU.EX2 R164, R164 ;  /* 0x000000a400a47308 */ /* 0x000ee20000000800 */
[--C-:B------:R-:W-:Y:S02]  /*169c0*/  FFMA.FTZ R182, R8, c[0x0][0x23c], -R178.reuse ;  /* 0x00008f0008b67a23 */ /* 0x100fe400000108b2 */
[--C-:B------:R-:W-:Y:S02]  /*169d0*/  FFMA.FTZ R193, R26, c[0x0][0x23c], -R165.reuse ;  /* 0x00008f001ac17a23 */ /* 0x100fe400000108a5 */
[--C-:B------:R-:W-:Y:S02]  /*169e0*/  FFMA.FTZ R34, R34, c[0x0][0x23c], -R165.reuse ;  /* 0x00008f0022227a23 */ /* 0x100fe400000108a5 */
[--C-:B------:R-:W-:Y:S02]  /*169f0*/  FFMA.FTZ R184, R9, c[0x0][0x23c], -R178.reuse ;  /* 0x00008f0009b87a23 */ /* 0x100fe400000108b2 */
[--C-:B------:R-:W-:Y:S01]  /*16a00*/  FFMA.FTZ R185, R10, c[0x0][0x23c], -R165.reuse ;  /* 0x00008f000ab97a23 */ /* 0x100fe200000108a5 */
[----:B------:R-:W-:Y:S01]  /*16a10*/  MUFU.EX2 R182, R182 ;  /* 0x000000b600b67308 */ /* 0x000fe20000000800 */
[--C-:B------:R-:W-:Y:S02]  /*16a20*/  FFMA.FTZ R179, R11, c[0x0][0x23c], -R165.reuse ;  /* 0x00008f000bb37a23 */ /* 0x100fe400000108a5 */
[--C-:B------:R-:W-:Y:S02]  /*16a30*/  FFMA.FTZ R14, R14, c[0x0][0x23c], -R165.reuse ;  /* 0x00008f000e0e7a23 */ /* 0x100fe400000108a5 */
[C---:B--2---:R-:W-:Y:S02]  /*16a40*/  FMUL.FTZ R10, R3.reuse, R158 ;  /* 0x0000009e030a7220 */ /* 0x044fe40000410000 */
[----:B------:R-:W-:Y:S02]  /*16a50*/  FMUL.FTZ R11, R3, R159 ;  /* 0x0000009f030b7220 */ /* 0x000fe40000410000 */
[--C-:B------:R-:W-:Y:S01]  /*16a60*/  FFMA.FTZ R181, R12, c[0x0][0x23c], -R178.reuse ;  /* 0x00008f000cb57a23 */ /* 0x100fe200000108b2 */
[----:B------:R-:W2:Y:S01]  /*16a70*/  MUFU.EX2 R184, R184 ;  /* 0x000000b800b87308 */ /* 0x000ea20000000800 */
[--C-:B------:R-:W-:Y:S02]  /*16a80*/  FFMA.FTZ R183, R13, c[0x0][0x23c], -R178.reuse ;  /* 0x00008f000db77a23 */ /* 0x100fe400000108b2 */
[C---:B------:R-:W-:Y:S02]  /*16a90*/  FMUL.FTZ R134, R3.reuse, R134 ;  /* 0x0000008603867220 */ /* 0x040fe40000410000 */
[C---:B---3--:R-:W-:Y:S02]  /*16aa0*/  FMUL.FTZ R8, R164.reuse, R156 ;  /* 0x0000009ca4087220 */ /* 0x048fe40000410000 */
[C---:B------:R-:W-:Y:S02]  /*16ab0*/  FMUL.FTZ R9, R164.reuse, R157 ;  /* 0x0000009da4097220 */ /* 0x040fe40000410000 */
[----:B------:R-:W3:Y:S01]  /*16ac0*/  LDSM.16.MT88.4 R156, [R233+0xa000] ;  /* 0x00a00000e99c783b */ /* 0x000ee20000004200 */
[----:B------:R-:W-:Y:S01]  /*16ad0*/  MUFU.EX2 R185, R185 ;  /* 0x000000b900b97308 */ /* 0x000fe20000000800 */
[C---:B------:R-:W-:Y:S02]  /*16ae0*/  FMUL.FTZ R12, R164.reuse, R152 ;  /* 0x00000098a40c7220 */ /* 0x040fe40000410000 */
[C---:B------:R-:W-:Y:S02]  /*16af0*/  FMUL.FTZ R13, R164.reuse, R153 ;  /* 0x00000099a40d7220 */ /* 0x040fe40000410000 */
[C---:B------:R-:W-:Y:S02]  /*16b00*/  FMUL.FTZ R132, R164.reuse, R132 ;  /* 0x00000084a4847220 */ /* 0x040fe40000410000 */
[C---:B------:R-:W-:Y:S02]  /*16b10*/  FMUL.FTZ R133, R164.reuse, R133 ;  /* 0x00000085a4857220 */ /* 0x040fe40000410000 */
[C---:B------:R-:W-:Y:S01]  /*16b20*/  FMUL.FTZ R135, R3.reuse, R135 ;  /* 0x0000008703877220 */ /* 0x040fe20000410000 */
[----:B------:R-:W4:Y:S01]  /*16b30*/  MUFU.EX2 R179, R179 ;  /* 0x000000b300b37308 */ /* 0x000f220000000800 */
[C---:B------:R-:W-:Y:S02]  /*16b40*/  FMUL.FTZ R136, R164.reuse, R136 ;  /* 0x00000088a4887220 */ /* 0x040fe40000410000 */
        /* <DEDUP_REMOVED lines=10> */
[----:B------:R-:W-:Y:S01]  /*16bf0*/  MUFU.EX2 R183, R183 ;  /* 0x000000b700b77308 */ /* 0x000fe20000000800 */
[C---:B------:R-:W-:Y:S02]  /*16c00*/  FMUL.FTZ R146, R3.reuse, R146 ;  /* 0x0000009203927220 */ /* 0x040fe40000410000 */
[----:B------:R-:W-:Y:S02]  /*16c10*/  FMUL.FTZ R147, R3, R147 ;  /* 0x0000009303937220 */ /* 0x000fe40000410000 */
[--C-:B------:R-:W-:Y:S02]  /*16c20*/  FFMA.FTZ R186, R4, c[0x0][0x23c], -R178.reuse ;  /* 0x00008f0004ba7a23 */ /* 0x100fe400000108b2 */
[C---:B------:R-:W-:Y:S02]  /*16c30*/  FMUL.FTZ R4, R164.reuse, R160 ;  /* 0x000000a0a4047220 */ /* 0x040fe40000410000 */
[--C-:B------:R-:W-:Y:S01]  /*16c40*/  FFMA.FTZ R187, R5, c[0x0][0x23c], -R178.reuse ;  /* 0x00008f0005bb7a23 */ /* 0x100fe200000108b2 */
[----:B------:R-:W-:Y:S01]  /*16c50*/  MUFU.EX2 R190, R190 ;  /* 0x000000be00be7308 */ /* 0x000fe20000000800 */
[----:B------:R-:W-:Y:S02]  /*16c60*/  FMUL.FTZ R5, R164, R161 ;  /* 0x000000a1a4057220 */ /* 0x000fe40000410000 */
[--C-:B------:R-:W-:Y:S02]  /*16c70*/  FFMA.FTZ R188, R6, c[0x0][0x23c], -R165.reuse ;  /* 0x00008f0006bc7a23 */ /* 0x100fe400000108a5 */
[----:B------:R-:W-:Y:S01]  /*16c80*/  FMUL.FTZ R6, R3, R162 ;  /* 0x000000a203067220 */ /* 0x000fe20000410000 */
[----:B--2---:R-:W-:Y:S01]  /*16c90*/  F2FP.PACK_AB R162, R184, R182 ;  /* 0x000000b6b8a2723e */ /* 0x004fe200000000ff */
[--C-:B------:R-:W-:Y:S02]  /*16ca0*/  FFMA.FTZ R180, R7, c[0x0][0x23c], -R165.reuse ;  /* 0x00008f0007b47a23 */ /* 0x100fe400000108a5 */
[----:B------:R-:W-:Y:S01]  /*16cb0*/  FMUL.FTZ R7, R3, R163 ;  /* 0x000000a303077220 */ /* 0x000fe20000410000 */
[----:B------:R-:W-:Y:S01]  /*16cc0*/  MUFU.EX2 R186, R186 ;  /* 0x000000ba00ba7308 */ /* 0x000fe20000000800 */
[----:B----4-:R-:W-:Y:S01]  /*16cd0*/  F2FP.PACK_AB R163, R179, R185 ;  /* 0x000000b9b3a3723e */ /* 0x010fe200000000ff */
[--C-:B------:R-:W-:Y:S02]  /*16ce0*/  FFMA.FTZ R189, R22, c[0x0][0x23c], -R165.reuse ;  /* 0x00008f0016bd7a23 */ /* 0x100fe400000108a5 */
[--C-:B------:R-:W-:Y:S02]  /*16cf0*/  FFMA.FTZ R191, R23, c[0x0][0x23c], -R165.reuse ;  /* 0x00008f0017bf7a23 */ /* 0x100fe400000108a5 */
[--C-:B------:R-:W-:Y:S02]  /*16d00*/  FFMA.FTZ R40, R40, c[0x0][0x23c], -R178.reuse ;  /* 0x00008f0028287a23 */ /* 0x100fe400000108b2 */
[--C-:B------:R-:W-:Y:S02]  /*16d10*/  FFMA.FTZ R41, R41, c[0x0][0x23c], -R178.reuse ;  /* 0x00008f0029297a23 */ /* 0x100fe400000108b2 */
[----:B------:R-:W2:Y:S01]  /*16d20*/  MUFU.EX2 R187, R187 ;  /* 0x000000bb00bb7308 */ /* 0x000ea20000000800 */
[--C-:B------:R-:W-:Y:S02]  /*16d30*/  FFMA.FTZ R54, R54, c[0x0][0x23c], -R165.reuse ;  /* 0x00008f0036367a23 */ /* 0x100fe400000108a5 */
[--C-:B------:R-:W-:Y:S02]  /*16d40*/  FFMA.FTZ R63, R63, c[0x0][0x23c], -R165.reuse ;  /* 0x00008f003f3f7a23 */ /* 0x100fe400000108a5 */
[--C-:B------:R-:W-:Y:S02]  /*16d50*/  FFMA.FTZ R64, R64, c[0x0][0x23c], -R178.reuse ;  /* 0x00008f0040407a23 */ /* 0x100fe400000108b2 */
[----:B------:R-:W-:Y:S02]  /*16d60*/  FFMA.FTZ R93, R93, c[0x0][0x23c], -R178 ;  /* 0x00008f005d5d7a23 */ /* 0x000fe400000108b2 */
[--C-:B------:R-:W-:Y:S01]  /*16d70*/  FFMA.FTZ R111, R111, c[0x0][0x23c], -R165.reuse ;  /* 0x00008f006f6f7a23 */ /* 0x100fe200000108a5 */
[----:B------:R-:W-:Y:S01]  /*16d80*/  MUFU.EX2 R188, R188 ;  /* 0x000000bc00bc7308 */ /* 0x000fe20000000800 */
[--C-:B------:R-:W-:Y:S09]  /*16d90*/  FFMA.FTZ R118, R118, c[0x0][0x23c], -R165.reuse ;  /* 0x00008f0076767a23 */ /* 0x100ff200000108a5 */
[----:B------:R-:W4:Y:S01]  /*16da0*/  MUFU.EX2 R180, R180 ;  /* 0x000000b400b47308 */ /* 0x000f220000000800 */
[C---:B--2---:R-:W-:Y:S01]  /*16db0*/  F2FP.PACK_AB R160, R187.reuse, R186 ;  /* 0x000000babba0723e */ /* 0x044fe200000000ff */
[----:B------:R-:W-:Y:S04]  /*16dc0*/  FFMA.FTZ R186, R164, R252, R186 ;  /* 0x000000fca4ba7223 */ /* 0x000fe800000100ba */
[----:B------:R-:W-:Y:S04]  /*16dd0*/  FADD.FTZ R186, R187, R186 ;  /* 0x000000babbba7221 */ /* 0x000fe80000010000 */
[----:B------:R-:W-:Y:S01]  /*16de0*/  MUFU.EX2 R189, R189 ;  /* 0x000000bd00bd7308 */ /* 0x000fe20000000800 */
[----:B------:R-:W-:Y:S04]  /*16df0*/  FADD.FTZ R186, R182, R186 ;  /* 0x000000bab6ba7221 */ /* 0x000fe80000010000 */
[----:B------:R-:W-:Y:S05]  /*16e00*/  FADD.FTZ R184, R184, R186 ;  /* 0x000000bab8b87221 */ /* 0x000fea0000010000 */
[----:B------:R-:W-:Y:S01]  /*16e10*/  MUFU.EX2 R191, R191 ;  /* 0x000000bf00bf7308 */ /* 0x000fe20000000800 */
[----:B------:R-:W-:Y:S01]  /*16e20*/  FADD.FTZ R184, R181, R184 ;  /* 0x000000b8b5b87221 */ /* 0x000fe20000010000 */
[C---:B----4-:R-:W-:Y:S01]  /*16e30*/  F2FP.PACK_AB R161, R180.reuse, R188 ;  /* 0x000000bcb4a1723e */ /* 0x050fe200000000ff */
[----:B------:R-:W-:Y:S04]  /*16e40*/  FFMA.FTZ R188, R3, R251, R188 ;  /* 0x000000fb03bc7223 */ /* 0x000fe800000100bc */
[----:B------:R-:W-:Y:S03]  /*16e50*/  FADD.FTZ R188, R180, R188 ;  /* 0x000000bcb4bc7221 */ /* 0x000fe60000010000 */
[----:B------:R-:W-:Y:S01]  /*16e60*/  MUFU.EX2 R192, R192 ;  /* 0x000000c000c07308 */ /* 0x000fe20000000800 */
[C---:B-1----:R-:W-:Y:S05]  /*16e70*/  HMMA.16816.F32 R4, R160.reuse, R168, R4 ;  /* 0x000000a8a004723c */ /* 0x042fea0000001804 */
[----:B------:R-:W-:Y:S02]  /*16e80*/  FADD.FTZ R185, R185, R188 ;  /* 0x000000bcb9b97221 */ /* 0x000fe40000010000 */
[----:B------:R-:W-:Y:S01]  /*16e90*/  FFMA.FTZ R169, R15, c[0x0][0x23c], -R165 ;  /* 0x00008f000fa97a23 */ /* 0x000fe200000108a5 */
[C---:B------:R-:W-:Y:S01]  /*16ea0*/  HMMA.16816.F32 R8, R160.reuse, R170, R8 ;  /* 0x000000aaa008723c */ /* 0x040fe20000001808 */
[----:B------:R1:W-:Y:S03]  /*16eb0*/  MUFU.EX2 R168, R14 ;  /* 0x0000000e00a87308 */ /* 0x0003e60000000800 */
[----:B------:R-:W-:Y:S02]  /*16ec0*/  FMUL.FTZ R15, R3, R155 ;  /* 0x0000009b030f7220 */ /* 0x000fe40000410000 */
[----:B------:R-:W-:Y:S02]  /*16ed0*/  FADD.FTZ R185, R179, R185 ;  /* 0x000000b9b3b97221 */ /* 0x000fe40000010000 */
[--C-:B------:R-:W-:Y:S03]  /*16ee0*/  FFMA.FTZ R170, R16, c[0x0][0x23c], -R178.reuse ;  /* 0x00008f0010aa7a23 */ /* 0x100fe600000108b2 */
[----:B------:R-:W2:Y:S01]  /*16ef0*/  MUFU.EX2 R169, R169 ;  /* 0x000000a900a97308 */ /* 0x000ea20000000800 */
[C---:B------:R-:W-:Y:S02]  /*16f00*/  FMUL.FTZ R16, R164.reuse, R148 ;  /* 0x00000094a4107220 */ /* 0x040fe40000410000 */
[--C-:B------:R-:W-:Y:S02]  /*16f10*/  FFMA.FTZ R171, R17, c[0x0][0x23c], -R178.reuse ;  /* 0x00008f0011ab7a23 */ /* 0x100fe400000108b2 */
[----:B------:R-:W-:Y:S01]  /*16f20*/  FMUL.FTZ R17, R164, R149 ;  /* 0x00000095a4117220 */ /* 0x000fe20000410000 */
[----:B------:R-:W-:Y:S04]  /*16f30*/  MOV R164, R2 ;  /* 0x0000000200a47202 */ /* 0x000fe80000000f00 */
[----:B------:R-:W-:Y:S01]  /*16f40*/  MUFU.EX2 R170, R170 ;  /* 0x000000aa00aa7308 */ /* 0x000fe20000000800 */
[C---:B-1----:R-:W-:Y:S02]  /*16f50*/  FMUL.FTZ R14, R3.reuse, R154 ;  /* 0x0000009a030e7220 */ /* 0x042fe40000410000 */
[----:B------:R-:W1:Y:S07]  /*16f60*/  LDSM.16.MT88.4 R152, [R232+0xa000] ;  /* 0x00a00000e898783b */ /* 0x000e6e0000004200 */
[----:B------:R-:W4:Y:S01]  /*16f70*/  MUFU.EX2 R171, R171 ;  /* 0x000000ab00ab7308 */ /* 0x000f220000000800 */
[C---:B------:R-:W-:Y:S07]  /*16f80*/  HMMA.16816.F32 R12, R160.reuse, R172, R12 ;  /* 0x000000aca00c723c */ /* 0x040fee000000180c */
[--C-:B------:R-:W-:Y:S01]  /*16f90*/  FFMA.FTZ R172, R18, c[0x0][0x23c], -R165.reuse ;  /* 0x00008f0012ac7a23 */ /* 0x100fe200000108a5 */
[C---:B------:R-:W-:Y:S01]  /*16fa0*/  HMMA.16816.F32 R132, R160.reuse, R174, R132 ;  /* 0x000000aea084723c */ /* 0x040fe20000001884 */
[----:B------:R-:W-:Y:S03]  /*16fb0*/  MUFU.EX2 R193, R193 ;  /* 0x000000c100c17308 */ /* 0x000fe60000000800 */
[----:B------:R-:W-:Y:S02]  /*16fc0*/  FMUL.FTZ R18, R3, R150 ;  /* 0x0000009603127220 */ /* 0x000fe40000410000 */
[----:B------:R-:W-:Y:S02]  /*16fd0*/  FFMA.FTZ R173, R19, c[0x0][0x23c], -R165 ;  /* 0x00008f0013ad7a23 */ /* 0x000fe400000108a5 */
[----:B------:R-:W-:Y:S01]  /*16fe0*/  FMUL.FTZ R19, R3, R151 ;  /* 0x0000009703137220 */ /* 0x000fe20000410000 */
[C---:B---3--:R-:W-:Y:S01]  /*16ff0*/  HMMA.16816.F32 R136, R160.reuse, R156, R136 ;  /* 0x0000009ca088723c */ /* 0x048fe20000001888 */
[----:B------:R-:W3:Y:S01]  /*17000*/  LDSM.16.MT88.4 R148, [R237+0xa800] ;  /* 0x00a80000ed94783b */ /* 0x000ee20000004200 */
[----:B------:R-:W-:Y:S01]  /*17010*/  MUFU.EX2 R172, R172 ;  /* 0x000000ac00ac7308 */ /* 0x000fe20000000800 */
[--C-:B------:R-:W-:Y:S01]  /*17020*/  FFMA.FTZ R174, R20, c[0x0][0x23c], -R178.reuse ;  /* 0x00008f0014ae7a23 */ /* 0x100fe200000108b2 */
[----:B------:R-:W-:Y:S01]  /*17030*/  F2FP.PACK_AB R20, R183, R181 ;  /* 0x000000b5b714723e */ /* 0x000fe200000000ff */
[----:B------:R-:W-:Y:S01]  /*17040*/  FFMA.FTZ R175, R21, c[0x0][0x23c], -R178 ;  /* 0x00008f0015af7a23 */ /* 0x000fe200000108b2 */
[----:B--2---:R-:W-:Y:S01]  /*17050*/  F2FP.PACK_AB R21, R169, R168 ;  /* 0x000000a8a915723e */ /* 0x004fe200000000ff */
[----:B------:R-:W-:Y:S01]  /*17060*/  FADD.FTZ R183, R183, R184 ;  /* 0x000000b8b7b77221 */ /* 0x000fe20000010000 */
[C---:B------:R-:W-:Y:S01]  /*17070*/  HMMA.16816.F32 R16, R160.reuse, R158, R16 ;  /* 0x0000009ea010723c */ /* 0x040fe20000001810 */
[----:B------:R-:W2:Y:S03]  /*17080*/  LDSM.16.MT88.4 R156, [R234+0xa800] ;  /* 0x00a80000ea9c783b */ /* 0x000ea60000004200 */
[----:B------:R-:W5:Y:S01]  /*17090*/  MUFU.EX2 R173, R173 ;  /* 0x000000ad00ad7308 */ /* 0x000f620000000800 */
[C---:B----4-:R-:W-:Y:S01]  /*170a0*/  F2FP.PACK_AB R22, R171.reuse, R170 ;  /* 0x000000aaab16723e */ /* 0x050fe200000000ff */
[----:B------:R-:W-:Y:S02]  /*170b0*/  FADD.FTZ R183, R170, R183 ;  /* 0x000000b7aab77221 */ /* 0x000fe40000010000 */
[----:B------:R-:W-:Y:S01]  /*170c0*/  FADD.FTZ R168, R168, R185 ;  /* 0x000000b9a8a87221 */ /* 0x000fe20000010000 */
[C---:B-1----:R-:W-:Y:S03]  /*170d0*/  HMMA.16816.F32 R140, R160.reuse, R152, R140 ;  /* 0x00000098a08c723c */ /* 0x042fe6000000188c */
[----:B------:R-:W-:Y:S02]  /*170e0*/  FADD.FTZ R171, R171, R183 ;  /* 0x000000b7abab7221 */ /* 0x000fe40000010000 */
[----:B------:R-:W1:Y:S01]  /*170f0*/  MUFU.EX2 R174, R174 ;  /* 0x000000ae00ae7308 */ /* 0x000e620000000800 */
[----:B------:R-:W-:Y:S02]  /*17100*/  FADD.FTZ R168, R169, R168 ;  /* 0x000000a8a9a87221 */ /* 0x000fe40000010000 */
[----:B------:R-:W-:Y:S01]  /*17110*/  HMMA.16816.F32 R144, R160, R154, R144 ;  /* 0x0000009aa090723c */ /* 0x000fe20000001890 */
[----:B------:R-:W4:Y:S06]  /*17120*/  LDSM.16.MT88.4 R152, [R233+0xa800] ;  /* 0x00a80000e998783b */ /* 0x000f2c0000004200 */
[----:B------:R-:W-:Y:S02]  /*17130*/  MUFU.EX2 R175, R175 ;  /* 0x000000af00af7308 */ /* 0x000fe40000000800 */
[----:B------:R-:W4:Y:S03]  /*17140*/  LDSM.16.MT88.4 R160, [R232+0xa800] ;  /* 0x00a80000e8a0783b */ /* 0x000f260000004200 */
[C---:B-----5:R-:W-:Y:S01]  /*17150*/  F2FP.PACK_AB R23, R173.reuse, R172 ;  /* 0x000000acad17723e */ /* 0x060fe200000000ff */
[----:B------:R-:W-:Y:S04]  /*17160*/  FADD.FTZ R172, R172, R168 ;  /* 0x000000a8acac7221 */ /* 0x000fe80000010000 */
[----:B------:R-:W-:Y:S01]  /*17170*/  MUFU.EX2 R40, R40 ;  /* 0x0000002800287308 */ /* 0x000fe20000000800 */
[----:B------:R-:W-:Y:S01]  /*17180*/  FADD.FTZ R172, R173, R172 ;  /* 0x000000acadac7221 */ /* 0x000fe20000010000 */
[C---:B---3--:R-:W-:Y:S05]  /*17190*/  HMMA.16816.F32 R4, R20.reuse, R148, R4 ;  /* 0x000000941404723c */ /* 0x048fea0000001804 */
[----:B-1----:R-:W-:Y:S03]  /*171a0*/  FADD.FTZ R171, R174, R171 ;  /* 0x000000abaeab7221 */ /* 0x002fe60000010000 */
[----:B------:R-:W-:Y:S01]  /*171b0*/  MUFU.EX2 R41, R41 ;  /* 0x0000002900297308 */ /* 0x000fe20000000800 */
[C---:B------:R-:W-:Y:S01]  /*171c0*/  HMMA.16816.F32 R8, R20.reuse, R150, R8 ;  /* 0x000000961408723c */ /* 0x040fe20000001808 */
[----:B------:R-:W-:Y:S07]  /*171d0*/  LDSM.16.MT88.4 R148, [R234+0xb000] ;  /* 0x00b00000ea94783b */ /* 0x000fee0000004200 */
[C---:B--2---:R-:W-:Y:S01]  /*171e0*/  HMMA.16816.F32 R12, R20.reuse, R156, R12 ;  /* 0x0000009c140c723c */ /* 0x044fe2000000180c */
[----:B------:R-:W-:Y:S06]  /*171f0*/  MUFU.EX2 R54, R54 ;  /* 0x0000003600367308 */ /* 0x000fec0000000800 */
[--C-:B------:R-:W-:Y:S01]  /*17200*/  FFMA.FTZ R156, R27, c[0x0][0x23c], -R165.reuse ;  /* 0x00008f001b9c7a23 */ /* 0x100fe200000108a5 */
[C---:B------:R-:W-:Y:S01]  /*17210*/  HMMA.16816.F32 R132, R20.reuse, R158, R132 ;  /* 0x0000009e1484723c */ /* 0x040fe20000001884 */
[----:B------:R-:W1:Y:S02]  /*17220*/  LDSM.16.MT88.4 R24, [R237+0xb000] ;  /* 0x00b00000ed18783b */ /* 0x000e640000004200 */
[----:B------:R-:W-:Y:S01]  /*17230*/  MUFU.EX2 R63, R63 ;  /* 0x0000003f003f7308 */ /* 0x000fe20000000800 */
[--C-:B------:R-:W-:Y:S03]  /*17240*/  FFMA.FTZ R157, R28, c[0x0][0x23c], -R178.reuse ;  /* 0x00008f001c9d7a23 */ /* 0x100fe600000108b2 */
[--C-:B------:R-:W-:Y:S01]  /*17250*/  FFMA.FTZ R158, R29, c[0x0][0x23c], -R178.reuse ;  /* 0x00008f001d9e7a23 */ /* 0x100fe200000108b2 */
[C---:B----4-:R-:W-:Y:S04]  /*17260*/  HMMA.16816.F32 R136, R20.reuse, R152, R136 ;  /* 0x000000981488723c */ /* 0x050fe80000001888 */
[--C-:B------:R-:W-:Y:S01]  /*17270*/  FFMA.FTZ R159, R30, c[0x0][0x23c], -R165.reuse ;  /* 0x00008f001e9f7a23 */ /* 0x100fe200000108a5 */
[----:B------:R-:W2:Y:S03]  /*17280*/  MUFU.EX2 R156, R156 ;  /* 0x0000009c009c7308 */ /* 0x000ea60000000800 */
[C---:B------:R-:W-:Y:S01]  /*17290*/  HMMA.16816.F32 R16, R20.reuse, R154, R16 ;  /* 0x0000009a1410723c */ /* 0x040fe20000001810 */
[----:B------:R-:W-:Y:S06]  /*172a0*/  LDSM.16.MT88.4 R152, [R232+0xb000] ;  /* 0x00b00000e898783b */ /* 0x000fec0000004200 */
[----:B------:R-:W-:Y:S01]  /*172b0*/  MUFU.EX2 R157, R157 ;  /* 0x0000009d009d7308 */ /* 0x000fe20000000800 */
[C---:B------:R-:W-:Y:S07]  /*172c0*/  HMMA.16816.F32 R140, R20.reuse, R160, R140 ;  /* 0x000000a0148c723c */ /* 0x040fee000000188c */
[----:B------:R-:W-:Y:S01]  /*172d0*/  FFMA.FTZ R160, R31, c[0x0][0x23c], -R165 ;  /* 0x00008f001fa07a23 */ /* 0x000fe200000108a5 */
[----:B------:R-:W-:Y:S01]  /*172e0*/  HMMA.16816.F32 R144, R20, R162, R144 ;  /* 0x000000a21490723c */ /* 0x000fe20000001890 */
[----:B------:R-:W-:Y:S01]  /*172f0*/  MUFU.EX2 R158, R158 ;  /* 0x0000009e009e7308 */ /* 0x000fe20000000800 */
[----:B------:R-:W3:Y:S02]  /*17300*/  LDSM.16.MT88.4 R28, [R233+0xb000] ;  /* 0x00b00000e91c783b */ /* 0x000ee40000004200 */
[--C-:B------:R-:W-:Y:S03]  /*17310*/  FFMA.FTZ R161, R32, c[0x0][0x23c], -R178.reuse ;  /* 0x00008f0020a17a23 */ /* 0x100fe600000108b2 */
[----:B--2---:R-:W-:Y:S01]  /*17320*/  F2FP.PACK_AB R23, R156, R193 ;  /* 0x000000c19c17723e */ /* 0x004fe200000000ff */
[----:B------:R-:W-:Y:S01]  /*17330*/  FFMA.FTZ R162, R33, c[0x0][0x23c], -R178 ;  /* 0x00008f0021a27a23 */ /* 0x000fe200000108b2 */
[----:B------:R-:W-:Y:S02]  /*17340*/  F2FP.PACK_AB R20, R175, R174 ;  /* 0x000000aeaf14723e */ /* 0x000fe400000000ff */
[----:B------:R-:W2:Y:S01]  /*17350*/  MUFU.EX2 R159, R159 ;  /* 0x0000009f009f7308 */ /* 0x000ea20000000800 */
[----:B------:R-:W-:Y:S01]  /*17360*/  F2FP.PACK_AB R21, R191, R189 ;  /* 0x000000bdbf15723e */ /* 0x000fe200000000ff */
[----:B------:R-:W-:Y:S01]  /*17370*/  FADD.FTZ R175, R175, R171 ;  /* 0x000000abafaf7221 */ /* 0x000fe20000010000 */
[----:B------:R-:W-:Y:S01]  /*17380*/  F2FP.PACK_AB R22, R192, R190 ;  /* 0x000000bec016723e */ /* 0x000fe200000000ff */
[----:B------:R-:W-:Y:S02]  /*17390*/  FADD.FTZ R189, R189, R172 ;  /* 0x000000acbdbd7221 */ /* 0x000fe40000010000 */
[----:B------:R-:W-:Y:S02]  /*173a0*/  FADD.FTZ R175, R190, R175 ;  /* 0x000000afbeaf7221 */ /* 0x000fe40000010000 */
[----:B------:R-:W-:Y:S02]  /*173b0*/  FADD.FTZ R189, R191, R189 ;  /* 0x000000bdbfbd7221 */ /* 0x000fe40000010000 */
[----:B------:R-:W4:Y:S01]  /*173c0*/  MUFU.EX2 R160, R160 ;  /* 0x000000a000a07308 */ /* 0x000f220000000800 */
[C---:B-1----:R-:W-:Y:S03]  /*173d0*/  HMMA.16816.F32 R4, R20.reuse, R24, R4 ;  /* 0x000000181404723c */ /* 0x042fe60000001804 */
[----:B------:R-:W-:Y:S02]  /*173e0*/  FADD.FTZ R175, R192, R175 ;  /* 0x000000afc0af7221 */ /* 0x000fe40000010000 */
[----:B------:R-:W-:Y:S03]  /*173f0*/  FADD.FTZ R193, R193, R189 ;  /* 0x000000bdc1c17221 */ /* 0x000fe60000010000 */
[C---:B------:R-:W-:Y:S01]  /*17400*/  HMMA.16816.F32 R8, R20.reuse, R26, R8 ;  /* 0x0000001a1408723c */ /* 0x040fe20000001808 */
[----:B------:R-:W-:Y:S01]  /*17410*/  MUFU.EX2 R161, R161 ;  /* 0x000000a100a17308 */ /* 0x000fe20000000800 */
[----:B------:R-:W1:Y:S02]  /*17420*/  LDSM.16.MT88.4 R24, [R237+0xb800] ;  /* 0x00b80000ed18783b */ /* 0x000e640000004200 */
[----:B------:R-:W-:Y:S04]  /*17430*/  FADD.FTZ R193, R156, R193 ;  /* 0x000000c19cc17221 */ /* 0x000fe80000010000 */
[C---:B------:R-:W-:Y:S03]  /*17440*/  HMMA.16816.F32 R12, R20.reuse, R148, R12 ;  /* 0x00000094140c723c */ /* 0x040fe6000000180c */
[----:B------:R5:W-:Y:S01]  /*17450*/  MUFU.EX2 R148, R34 ;  /* 0x0000002200947308 */ /* 0x000be20000000800 */
[----:B--2---:R-:W-:Y:S03]  /*17460*/  FADD.FTZ R193, R159, R193 ;  /* 0x000000c19fc17221 */ /* 0x004fe60000010000 */
[--C-:B------:R-:W-:Y:S01]  /*17470*/  FFMA.FTZ R149, R36, c[0x0][0x23c], -R178.reuse ;  /* 0x00008f0024957a23 */ /* 0x100fe200000108b2 */
[C---:B------:R-:W-:Y:S05]  /*17480*/  HMMA.16816.F32 R132, R20.reuse, R150, R132 ;  /* 0x000000961484723c */ /* 0x040fea0000001884 */
[----:B------:R-:W-:Y:S02]  /*17490*/  MUFU.EX2 R162, R162 ;  /* 0x000000a200a27308 */ /* 0x000fe40000000800 */
[--C-:B------:R-:W-:Y:S01]  /*174a0*/  FFMA.FTZ R150, R35, c[0x0][0x23c], -R165.reuse ;  /* 0x00008f0023967a23 */ /* 0x100fe200000108a5 */
[C---:B---3--:R-:W-:Y:S04]  /*174b0*/  HMMA.16816.F32 R136, R20.reuse, R28, R136 ;  /* 0x0000001c1488723c */ /* 0x048fe80000001888 */
[----:B------:R-:W-:Y:S03]  /*174c0*/  FFMA.FTZ R151, R37, c[0x0][0x23c], -R178 ;  /* 0x00008f0025977a23 */ /* 0x000fe600000108b2 */
[----:B------:R-:W2:Y:S01]  /*174d0*/  MUFU.EX2 R150, R150 ;  /* 0x0000009600967308 */ /* 0x000ea20000000800 */
[C---:B------:R-:W-:Y:S01]  /*174e0*/  HMMA.16816.F32 R16, R20.reuse, R30, R16 ;  /* 0x0000001e1410723c */ /* 0x040fe20000001810 */
[----:B------:R-:W-:Y:S07]  /*174f0*/  LDSM.16.MT88.4 R28, [R233+0xb800] ;  /* 0x00b80000e91c783b */ /* 0x000fee0000004200 */
[C---:B------:R-:W-:Y:S01]  /*17500*/  HMMA.16816.F32 R140, R20.reuse, R152, R140 ;  /* 0x00000098148c723c */ /* 0x040fe2000000188c */
[----:B------:R-:W3:Y:S01]  /*17510*/  MUFU.EX2 R149, R149 ;  /* 0x0000009500957308 */ /* 0x000ee20000000800 */
[----:B-----5:R-:W5:Y:S05]  /*17520*/  LDSM.16.MT88.4 R32, [R234+0xb800] ;  /* 0x00b80000ea20783b */ /* 0x020f6a0000004200 */
[--C-:B------:R-:W-:Y:S01]  /*17530*/  FFMA.FTZ R153, R38, c[0x0][0x23c], -R165.reuse ;  /* 0x00008f0026997a23 */ /* 0x100fe200000108a5 */
[----:B------:R-:W-:Y:S03]  /*17540*/  HMMA.16816.F32 R144, R20, R154, R144 ;  /* 0x0000009a1490723c */ /* 0x000fe60000001890 */
[----:B------:R-:W-:Y:S01]  /*17550*/  MUFU.EX2 R151, R151 ;  /* 0x0000009700977308 */ /* 0x000fe20000000800 */
[----:B------:R-:W-:Y:S02]  /*17560*/  FFMA.FTZ R152, R39, c[0x0][0x23c], -R165 ;  /* 0x00008f0027987a23 */ /* 0x000fe400000108a5 */
[----:B------:R-:W3:Y:S01]  /*17570*/  LDSM.16.MT88.4 R36, [R232+0xb800] ;  /* 0x00b80000e824783b */ /* 0x000ee20000004200 */
[C---:B----4-:R-:W-:Y:S01]  /*17580*/  F2FP.PACK_AB R21, R160.reuse, R159 ;  /* 0x0000009fa015723e */ /* 0x050fe200000000ff */
[----:B------:R-:W-:Y:S01]  /*17590*/  FADD.FTZ R160, R160, R193 ;  /* 0x000000c1a0a07221 */ /* 0x000fe20000010000 */
[----:B--2---:R-:W-:Y:S03]  /*175a0*/  F2FP.PACK_AB R23, R150, R148 ;  /* 0x000000949617723e */ /* 0x004fe600000000ff */
[----:B------:R-:W-:Y:S01]  /*175b0*/  F2FP.PACK_AB R20, R158, R157 ;  /* 0x0000009d9e14723e */ /* 0x000fe200000000ff */
[----:B------:R-:W2:Y:S01]  /*175c0*/  MUFU.EX2 R153, R153 ;  /* 0x0000009900997308 */ /* 0x000ea20000000800 */
[----:B------:R-:W-:Y:S01]  /*175d0*/  F2FP.PACK_AB R22, R162, R161 ;  /* 0x000000a1a216723e */ /* 0x000fe200000000ff */
[----:B------:R-:W-:Y:S02]  /*175e0*/  FADD.FTZ R157, R157, R175 ;  /* 0x000000af9d9d7221 */ /* 0x000fe40000010000 */
[----:B------:R-:W-:Y:S02]  /*175f0*/  FADD.FTZ R160, R148, R160 ;  /* 0x000000a094a07221 */ /* 0x000fe40000010000 */
[----:B------:R-:W-:Y:S02]  /*17600*/  FADD.FTZ R158, R158, R157 ;  /* 0x0000009d9e9e7221 */ /* 0x000fe40000010000 */
[C---:B-1----:R-:W-:Y:S02]  /*17610*/  HMMA.16816.F32 R4, R20.reuse, R24, R4 ;  /* 0x000000181404723c */ /* 0x042fe40000001804 */
[----:B------:R-:W1:Y:S01]  /*17620*/  MUFU.EX2 R152, R152 ;  /* 0x0000009800987308 */ /* 0x000e620000000800 */
[--C-:B------:R-:W-:Y:S02]  /*17630*/  FFMA.FTZ R154, R42, c[0x0][0x23c], -R165.reuse ;  /* 0x00008f002a9a7a23 */ /* 0x100fe400000108a5 */
[--C-:B------:R-:W-:Y:S02]  /*17640*/  FFMA.FTZ R42, R43, c[0x0][0x23c], -R165.reuse ;  /* 0x00008f002b2a7a23 */ /* 0x100fe400000108a5 */
[----:B------:R-:W-:Y:S01]  /*17650*/  FADD.FTZ R158, R161, R158 ;  /* 0x0000009ea19e7221 */ /* 0x000fe20000010000 */
[C---:B------:R-:W-:Y:S01]  /*17660*/  HMMA.16816.F32 R8, R20.reuse, R26, R8 ;  /* 0x0000001a1408723c */ /* 0x040fe20000001808 */
[----:B------:R-:W4:Y:S03]  /*17670*/  LDSM.16.MT88.4 R24, [R237+0xc000] ;  /* 0x00c00000ed18783b */ /* 0x000f260000004200 */
[----:B------:R-:W-:Y:S01]  /*17680*/  MUFU.EX2 R154, R154 ;  /* 0x0000009a009a7308 */ /* 0x000fe20000000800 */
[----:B------:R-:W-:Y:S02]  /*17690*/  FADD.FTZ R162, R162, R158 ;  /* 0x0000009ea2a27221 */ /* 0x000fe40000010000 */
[----:B------:R-:W-:Y:S01]  /*176a0*/  FADD.FTZ R150, R150, R160 ;  /* 0x000000a096967221 */ /* 0x000fe20000010000 */
[C---:B-----5:R-:W-:Y:S01]  /*176b0*/  HMMA.16816.F32 R12, R20.reuse, R32, R12 ;  /* 0x00000020140c723c */ /* 0x060fe2000000180c */
[----:B------:R-:W-:Y:S03]  /*176c0*/  LDSM.16.MT88.4 R156, [R237+0x11800] ;  /* 0x01180000ed9c783b */ /* 0x000fe60000004200 */
[----:B---3--:R-:W-:Y:S02]  /*176d0*/  FADD.FTZ R162, R149, R162 ;  /* 0x000000a295a27221 */ /* 0x008fe40000010000 */
[----:B------:R-:W3:Y:S01]  /*176e0*/  MUFU.EX2 R42, R42 ;  /* 0x0000002a002a7308 */ /* 0x000ee20000000800 */
[----:B--2---:R-:W-:Y:S01]  /*176f0*/  FADD.FTZ R150, R153, R150 ;  /* 0x0000009699967221 */ /* 0x004fe20000010000 */
[C---:B------:R-:W-:Y:S01]  /*17700*/  HMMA.16816.F32 R132, R20.reuse, R34, R132 ;  /* 0x000000221484723c */ /* 0x040fe20000001884 */
[----:B------:R-:W2:Y:S03]  /*17710*/  LDSM.16.MT88.4 R32, [R234+0xc000] ;  /* 0x00c00000ea20783b */ /* 0x000ea60000004200 */
[----:B-1----:R-:W-:Y:S02]  /*17720*/  FADD.FTZ R150, R152, R150 ;  /* 0x0000009698967221 */ /* 0x002fe40000010000 */
[--C-:B------:R-:W-:Y:S02]  /*17730*/  FFMA.FTZ R43, R44, c[0x0][0x23c], -R178.reuse ;  /* 0x00008f002c2b7a23 */ /* 0x100fe400000108b2 */
[----:B------:R-:W-:Y:S01]  /*17740*/  MUFU.EX2 R64, R64 ;  /* 0x0000004000407308 */ /* 0x000fe20000000800 */
[C---:B------:R-:W-:Y:S03]  /*17750*/  HMMA.16816.F32 R136, R20.reuse, R28, R136 ;  /* 0x0000001c1488723c */ /* 0x040fe60000001888 */
[--C-:B------:R-:W-:Y:S02]  /*17760*/  FFMA.FTZ R44, R45, c[0x0][0x23c], -R178.reuse ;  /* 0x00008f002d2c7a23 */ /* 0x100fe400000108b2 */
[--C-:B------:R-:W-:Y:S02]  /*17770*/  FFMA.FTZ R45, R46, c[0x0][0x23c], -R165.reuse ;  /* 0x00008f002e2d7a23 */ /* 0x100fe400000108a5 */
[--C-:B------:R-:W-:Y:S01]  /*17780*/  FFMA.FTZ R46, R47, c[0x0][0x23c], -R165.reuse ;  /* 0x00008f002f2e7a23 */ /* 0x100fe200000108a5 */
[C---:B------:R-:W-:Y:S01]  /*17790*/  HMMA.16816.F32 R16, R20.reuse, R30, R16 ;  /* 0x0000001e1410723c */ /* 0x040fe20000001810 */
[----:B------:R-:W-:Y:S01]  /*177a0*/  MUFU.EX2 R43, R43 ;  /* 0x0000002b002b7308 */ /* 0x000fe20000000800 */
[----:B------:R-:W1:Y:S02]  /*177b0*/  LDSM.16.MT88.4 R28, [R233+0xc000] ;  /* 0x00c00000e91c783b */ /* 0x000e640000004200 */
[--C-:B------:R-:W-:Y:S02]  /*177c0*/  FFMA.FTZ R47, R48, c[0x0][0x23c], -R178.reuse ;  /* 0x00008f00302f7a23 */ /* 0x100fe400000108b2 */
[--C-:B------:R-:W-:Y:S02]  /*177d0*/  FFMA.FTZ R48, R49, c[0x0][0x23c], -R178.reuse ;  /* 0x00008f0031307a23 */ /* 0x100fe400000108b2 */
[C---:B------:R-:W-:Y:S03]  /*177e0*/  HMMA.16816.F32 R140, R20.reuse, R36, R140 ;  /* 0x00000024148c723c */ /* 0x040fe6000000188c */
[----:B------:R-:W5:Y:S01]  /*177f0*/  MUFU.EX2 R44, R44 ;  /* 0x0000002c002c7308 */ /* 0x000f620000000800 */
[--C-:B------:R-:W-:Y:S02]  /*17800*/  FFMA.FTZ R49, R50, c[0x0][0x23c], -R165.reuse ;  /* 0x00008f0032317a23 */ /* 0x100fe400000108a5 */
[----:B------:R-:W-:Y:S02]  /*17810*/  FFMA.FTZ R50, R51, c[0x0][0x23c], -R165 ;  /* 0x00008f0033327a23 */ /* 0x000fe400000108a5 */
[----:B------:R-:W-:Y:S01]  /*17820*/  HMMA.16816.F32 R144, R20, R38, R144 ;  /* 0x000000261490723c */ /* 0x000fe20000001890 */
[----:B------:R-:W1:Y:S03]  /*17830*/  LDSM.16.MT88.4 R36, [R232+0xc000] ;  /* 0x00c00000e824783b */ /* 0x000e660000004200 */
[--C-:B------:R-:W-:Y:S01]  /*17840*/  FFMA.FTZ R51, R52, c[0x0][0x23c], -R178.reuse ;  /* 0x00008f0034337a23 */ /* 0x100fe200000108b2 */
[----:B------:R-:W-:Y:S01]  /*17850*/  MUFU.EX2 R45, R45 ;  /* 0x0000002d002d7308 */ /* 0x000fe20000000800 */
[----:B------:R-:W-:Y:S01]  /*17860*/  FFMA.FTZ R52, R53, c[0x0][0x23c], -R178 ;  /* 0x00008f0035347a23 */ /* 0x000fe200000108b2 */
[C---:B------:R-:W-:Y:S01]  /*17870*/  F2FP.PACK_AB R20, R151.reuse, R149 ;  /* 0x000000959714723e */ /* 0x040fe200000000ff */
[----:B------:R-:W-:Y:S01]  /*17880*/  FADD.FTZ R151, R151, R162 ;  /* 0x000000a297977221 */ /* 0x000fe20000010000 */
[----:B------:R-:W-:Y:S03]  /*17890*/  F2FP.PACK_AB R21, R152, R153 ;  /* 0x000000999815723e */ /* 0x000fe600000000ff */
[C---:B------:R-:W-:Y:S01]  /*178a0*/  F2FP.PACK_AB R22, R41.reuse, R40 ;  /* 0x000000282916723e */ /* 0x040fe200000000ff */
[----:B------:R-:W-:Y:S01]  /*178b0*/  FADD.FTZ R151, R40, R151 ;  /* 0x0000009728977221 */ /* 0x000fe20000010000 */
[----:B---3--:R-:W-:Y:S01]  /*178c0*/  F2FP.PACK_AB R23, R42, R154 ;  /* 0x0000009a2a17723e */ /* 0x008fe200000000ff */
[----:B------:R-:W3:Y:S01]  /*178d0*/  MUFU.EX2 R46, R46 ;  /* 0x0000002e002e7308 */ /* 0x000ee20000000800 */
[----:B------:R-:W-:Y:S02]  /*178e0*/  FADD.FTZ R154, R154, R150 ;  /* 0x000000969a9a7221 */ /* 0x000fe40000010000 */
[----:B------:R-:W-:Y:S02]  /*178f0*/  FADD.FTZ R41, R41, R151 ;  /* 0x0000009729297221 */ /* 0x000fe40000010000 */
[----:B------:R-:W-:Y:S01]  /*17900*/  LDSM.16.MT88.4 R148, [R233+0x11800] ;  /* 0x01180000e994783b */ /* 0x000fe20000004200 */
[C---:B----4-:R-:W-:Y:S03]  /*17910*/  HMMA.16816.F32 R4, R20.reuse, R24, R4 ;  /* 0x000000181404723c */ /* 0x050fe60000001804 */
[--C-:B------:R-:W-:Y:S01]  /*17920*/  FFMA.FTZ R53, R55, c[0x0][0x23c], -R165.reuse ;  /* 0x00008f0037357a23 */ /* 0x100fe200000108a5 */
[----:B------:R-:W-:Y:S01]  /*17930*/  MUFU.EX2 R47, R47 ;  /* 0x0000002f002f7308 */ /* 0x000fe20000000800 */
[--C-:B------:R-:W-:Y:S02]  /*17940*/  FFMA.FTZ R55, R56, c[0x0][0x23c], -R178.reuse ;  /* 0x00008f0038377a23 */ /* 0x100fe400000108b2 */
[--C-:B------:R-:W-:Y:S01]  /*17950*/  FFMA.FTZ R56, R57, c[0x0][0x23c], -R178.reuse ;  /* 0x00008f0039387a23 */ /* 0x100fe200000108b2 */
[C---:B------:R-:W-:Y:S01]  /*17960*/  HMMA.16816.F32 R8, R20.reuse, R26, R8 ;  /* 0x0000001a1408723c */ /* 0x040fe20000001808 */
[----:B------:R-:W4:Y:S03]  /*17970*/  LDSM.16.MT88.4 R24, [R237+0xc800] ;  /* 0x00c80000ed18783b */ /* 0x000f260000004200 */
[--C-:B------:R-:W-:Y:S02]  /*17980*/  FFMA.FTZ R57, R58, c[0x0][0x23c], -R165.reuse ;  /* 0x00008f003a397a23 */ /* 0x100fe400000108a5 */
[----:B------:R-:W3:Y:S01]  /*17990*/  MUFU.EX2 R48, R48 ;  /* 0x0000003000307308 */ /* 0x000ee20000000800 */
[--C-:B------:R-:W-:Y:S01]  /*179a0*/  FFMA.FTZ R58, R59, c[0x0][0x23c], -R165.reuse ;  /* 0x00008f003b3a7a23 */ /* 0x100fe200000108a5 */
[C---:B--2---:R-:W-:Y:S04]  /*179b0*/  HMMA.16816.F32 R12, R20.reuse, R32, R12 ;  /* 0x00000020140c723c */ /* 0x044fe8000000180c */
[--C-:B------:R-:W-:Y:S02]  /*179c0*/  FFMA.FTZ R59, R60, c[0x0][0x23c], -R178.reuse ;  /* 0x00008f003c3b7a23 */ /* 0x100fe400000108b2 */
[--C-:B------:R-:W-:Y:S02]  /*179d0*/  FFMA.FTZ R60, R61, c[0x0][0x23c], -R178.reuse ;  /* 0x00008f003d3c7a23 */ /* 0x100fe400000108b2 */
[----:B------:R-:W-:Y:S01]  /*179e0*/  MUFU.EX2 R49, R49 ;  /* 0x0000003100317308 */ /* 0x000fe20000000800 */
[C---:B------:R-:W-:Y:S01]  /*179f0*/  HMMA.16816.F32 R132, R20.reuse, R34, R132 ;  /* 0x000000221484723c */ /* 0x040fe20000001884 */
[----:B------:R-:W-:Y:S02]  /*17a00*/  LDSM.16.MT88.4 R32, [R233+0xc800] ;  /* 0x00c80000e920783b */ /* 0x000fe40000004200 */
[--C-:B------:R-:W-:Y:S02]  /*17a10*/  FFMA.FTZ R61, R62, c[0x0][0x23c], -R165.reuse ;  /* 0x00008f003e3d7a23 */ /* 0x100fe400000108a5 */
[--C-:B------:R-:W-:Y:S02]  /*17a20*/  FFMA.FTZ R62, R65, c[0x0][0x23c], -R178.reuse ;  /* 0x00008f00413e7a23 */ /* 0x100fe400000108b2 */
[--C-:B------:R-:W-:Y:S01]  /*17a30*/  FFMA.FTZ R65, R66, c[0x0][0x23c], -R165.reuse ;  /* 0x00008f0042417a23 */ /* 0x100fe200000108a5 */
[C---:B-1----:R-:W-:Y:S01]  /*17a40*/  HMMA.16816.F32 R136, R20.reuse, R28, R136 ;  /* 0x0000001c1488723c */ /* 0x042fe20000001888 */
[----:B------:R-:W1:Y:S03]  /*17a50*/  MUFU.EX2 R50, R50 ;  /* 0x0000003200327308 */ /* 0x000e660000000800 */
[--C-:B------:R-:W-:Y:S02]  /*17a60*/  FFMA.FTZ R66, R67, c[0x0][0x23c], -R165.reuse ;  /* 0x00008f0043427a23 */ /* 0x100fe400000108a5 */
[--C-:B------:R-:W-:Y:S02]  /*17a70*/  FFMA.FTZ R67, R68, c[0x0][0x23c], -R178.reuse ;  /* 0x00008f0044437a23 */ /* 0x100fe400000108b2 */
[C---:B------:R-:W-:Y:S01]  /*17a80*/  HMMA.16816.F32 R16, R20.reuse, R30, R16 ;  /* 0x0000001e1410723c */ /* 0x040fe20000001810 */
[----:B------:R-:W2:Y:S02]  /*17a90*/  LDSM.16.MT88.4 R28, [R234+0xc800] ;  /* 0x00c80000ea1c783b */ /* 0x000ea40000004200 */
[----:B------:R-:W-:Y:S01]  /*17aa0*/  MUFU.EX2 R51, R51 ;  /* 0x0000003300337308 */ /* 0x000fe20000000800 */
[--C-:B------:R-:W-:Y:S02]  /*17ab0*/  FFMA.FTZ R68, R69, c[0x0][0x23c], -R178.reuse ;  /* 0x00008f0045447a23 */ /* 0x100fe400000108b2 */
[--C-:B------:R-:W-:Y:S02]  /*17ac0*/  FFMA.FTZ R69, R70, c[0x0][0x23c], -R165.reuse ;  /* 0x00008f0046457a23 */ /* 0x100fe400000108a5 */
[C---:B------:R-:W-:Y:S04]  /*17ad0*/  HMMA.16816.F32 R140, R20.reuse, R36, R140 ;  /* 0x00000024148c723c */ /* 0x040fe8000000188c */
[--C-:B------:R-:W-:Y:S01]  /*17ae0*/  FFMA.FTZ R70, R71, c[0x0][0x23c], -R165.reuse ;  /* 0x00008f0047467a23 */ /* 0x100fe200000108a5 */
[----:B------:R-:W2:Y:S01]  /*17af0*/  MUFU.EX2 R52, R52 ;  /* 0x0000003400347308 */ /* 0x000ea20000000800 */
[--C-:B------:R-:W-:Y:S02]  /*17b00*/  FFMA.FTZ R71, R72, c[0x0][0x23c], -R178.reuse ;  /* 0x00008f0048477a23 */ /* 0x100fe400000108b2 */
[----:B------:R-:W-:Y:S01]  /*17b10*/  HMMA.16816.F32 R144, R20, R38, R144 ;  /* 0x000000261490723c */ /* 0x000fe20000001890 */
[----:B------:R-:W2:Y:S03]  /*17b20*/  LDSM.16.MT88.4 R36, [R232+0xc800] ;  /* 0x00c80000e824783b */ /* 0x000ea60000004200 */
[--C-:B------:R-:W-:Y:S02]  /*17b30*/  FFMA.FTZ R72, R73, c[0x0][0x23c], -R178.reuse ;  /* 0x00008f0049487a23 */ /* 0x100fe400000108b2 */
[--C-:B------:R-:W-:Y:S01]  /*17b40*/  FFMA.FTZ R73, R74, c[0x0][0x23c], -R165.reuse ;  /* 0x00008f004a497a23 */ /* 0x100fe200000108a5 */
[----:B------:R-:W2:Y:S01]  /*17b50*/  MUFU.EX2 R53, R53 ;  /* 0x0000003500357308 */ /* 0x000ea20000000800 */
[----:B-----5:R-:W-:Y:S01]  /*17b60*/  F2FP.PACK_AB R20, R44, R43 ;  /* 0x0000002b2c14723e */ /* 0x020fe200000000ff */
[--C-:B------:R-:W-:Y:S03]  /*17b70*/  FFMA.FTZ R74, R75, c[0x0][0x23c], -R165.reuse ;  /* 0x00008f004b4a7a23 */ /* 0x100fe600000108a5 */
[----:B---3--:R-:W-:Y:S01]  /*17b80*/  F2FP.PACK_AB R21, R46, R45 ;  /* 0x0000002d2e15723e */ /* 0x008fe200000000ff */
[--C-:B------:R-:W-:Y:S01]  /*17b90*/  FFMA.FTZ R75, R76, c[0x0][0x23c], -R178.reuse ;  /* 0x00008f004c4b7a23 */ /* 0x100fe200000108b2 */
[----:B------:R-:W-:Y:S01]  /*17ba0*/  F2FP.PACK_AB R22, R48, R47 ;  /* 0x0000002f3016723e */ /* 0x000fe200000000ff */
[--C-:B------:R-:W-:Y:S01]  /*17bb0*/  FFMA.FTZ R76, R77, c[0x0][0x23c], -R178.reuse ;  /* 0x00008f004d4c7a23 */ /* 0x100fe200000108b2 */
[----:B-1----:R-:W-:Y:S01]  /*17bc0*/  F2FP.PACK_AB R23, R50, R49 ;  /* 0x000000313217723e */ /* 0x002fe200000000ff */
[----:B------:R-:W-:Y:S01]  /*17bd0*/  MUFU.EX2 R55, R55 ;  /* 0x0000003700377308 */ /* 0x000fe20000000800 */
[--C-:B------:R-:W-:Y:S02]  /*17be0*/  FFMA.FTZ R77, R78, c[0x0][0x23c], -R165.reuse ;  /* 0x00008f004e4d7a23 */ /* 0x100fe400000108a5 */
[--C-:B------:R-:W-:Y:S02]  /*17bf0*/  FFMA.FTZ R78, R79, c[0x0][0x23c], -R165.reuse ;  /* 0x00008f004f4e7a23 */ /* 0x100fe400000108a5 */
[--C-:B------:R-:W-:Y:S01]  /*17c00*/  FFMA.FTZ R79, R80, c[0x0][0x23c], -R178.reuse ;  /* 0x00008f00504f7a23 */ /* 0x100fe200000108b2 */
[C---:B----4-:R-:W-:Y:S03]  /*17c10*/  HMMA.16816.F32 R4, R20.reuse, R24, R4 ;  /* 0x000000181404723c */ /* 0x050fe60000001804 */
[--C-:B------:R-:W-:Y:S01]  /*17c20*/  FFMA.FTZ R80, R81, c[0x0][0x23c], -R178.reuse ;  /* 0x00008f0051507a23 */ /* 0x100fe200000108b2 */
[----:B------:R-:W1:Y:S01]  /*17c30*/  MUFU.EX2 R56, R56 ;  /* 0x0000003800387308 */ /* 0x000e620000000800 */
[--C-:B------:R-:W-:Y:S02]  /*17c40*/  FFMA.FTZ R81, R82, c[0x0][0x23c], -R165.reuse ;  /* 0x00008f0052517a23 */ /* 0x100fe400000108a5 */
[--C-:B------:R-:W-:Y:S01]  /*17c50*/  FFMA.FTZ R82, R83, c[0x0][0x23c], -R165.reuse ;  /* 0x00008f0053527a23 */ /* 0x100fe200000108a5 */
[C---:B------:R-:W-:Y:S01]  /*17c60*/  HMMA.16816.F32 R8, R20.reuse, R26, R8 ;  /* 0x0000001a1408723c */ /* 0x040fe20000001808 */
[----:B------:R-:W3:Y:S03]  /*17c70*/  LDSM.16.MT88.4 R24, [R237+0xd000] ;  /* 0x00d00000ed18783b */ /* 0x000ee60000004200 */
[--C-:B------:R-:W-:Y:S02]  /*17c80*/  FFMA.FTZ R83, R84, c[0x0][0x23c], -R178.reuse ;  /* 0x00008f0054537a23 */ /* 0x100fe400000108b2 */
[----:B------:R-:W-:Y:S01]  /*17c90*/  MUFU.EX2 R57, R57 ;  /* 0x0000003900397308 */ /* 0x000fe20000000800 */
[--C-:B------:R-:W-:Y:S01]  /*17ca0*/  FFMA.FTZ R84, R85, c[0x0][0x23c], -R178.reuse ;  /* 0x00008f0055547a23 */ /* 0x100fe200000108b2 */
[C---:B--2---:R-:W-:Y:S04]  /*17cb0*/  HMMA.16816.F32 R12, R20.reuse, R28, R12 ;  /* 0x0000001c140c723c */ /* 0x044fe8000000180c */
[--C-:B------:R-:W-:Y:S02]  /*17cc0*/  FFMA.FTZ R85, R86, c[0x0][0x23c], -R165.reuse ;  /* 0x00008f0056557a23 */ /* 0x100fe400000108a5 */
[--C-:B------:R-:W-:Y:S02]  /*17cd0*/  FFMA.FTZ R86, R87, c[0x0][0x23c], -R165.reuse ;  /* 0x00008f0057567a23 */ /* 0x100fe400000108a5 */
[----:B------:R-:W2:Y:S01]  /*17ce0*/  MUFU.EX2 R58, R58 ;  /* 0x0000003a003a7308 */ /* 0x000ea20000000800 */
[C---:B------:R-:W-:Y:S01]  /*17cf0*/  HMMA.16816.F32 R132, R20.reuse, R30, R132 ;  /* 0x0000001e1484723c */ /* 0x040fe20000001884 */
[----:B------:R-:W4:Y:S02]  /*17d00*/  LDSM.16.MT88.4 R28, [R234+0xd000] ;  /* 0x00d00000ea1c783b */ /* 0x000f240000004200 */
[--C-:B------:R-:W-:Y:S02]  /*17d10*/  FFMA.FTZ R87, R88, c[0x0][0x23c], -R178.reuse ;  /* 0x00008f0058577a23 */ /* 0x100fe400000108b2 */
[--C-:B------:R-:W-:Y:S02]  /*17d20*/  FFMA.FTZ R88, R89, c[0x0][0x23c], -R178.reuse ;  /* 0x00008f0059587a23 */ /* 0x100fe400000108b2 */
[--C-:B------:R-:W-:Y:S01]  /*17d30*/  FFMA.FTZ R89, R90, c[0x0][0x23c], -R165.reuse ;  /* 0x00008f005a597a23 */ /* 0x100fe200000108a5 */
[C---:B------:R-:W-:Y:S01]  /*17d40*/  HMMA.16816.F32 R136, R20.reuse, R32, R136 ;  /* 0x000000201488723c */ /* 0x040fe20000001888 */
[----:B------:R-:W-:Y:S03]  /*17d50*/  MUFU.EX2 R59, R59 ;  /* 0x0000003b003b7308 */ /* 0x000fe60000000800 */
[--C-:B------:R-:W-:Y:S02]  /*17d60*/  FFMA.FTZ R90, R91, c[0x0][0x23c], -R165.reuse ;  /* 0x00008f005b5a7a23 */ /* 0x100fe400000108a5 */
[--C-:B------:R-:W-:Y:S02]  /*17d70*/  FFMA.FTZ R91, R92, c[0x0][0x23c], -R178.reuse ;  /* 0x00008f005c5b7a23 */ /* 0x100fe400000108b2 */
[C---:B------:R-:W-:Y:S01]  /*17d80*/  HMMA.16816.F32 R16, R20.reuse, R34, R16 ;  /* 0x000000221410723c */ /* 0x040fe20000001810 */
[----:B------:R-:W5:Y:S02]  /*17d90*/  LDSM.16.MT88.4 R32, [R233+0xd000] ;  /* 0x00d00000e920783b */ /* 0x000f640000004200 */
[----:B------:R-:W1:Y:S01]  /*17da0*/  MUFU.EX2 R60, R60 ;  /* 0x0000003c003c7308 */ /* 0x000e620000000800 */
[--C-:B------:R-:W-:Y:S02]  /*17db0*/  FFMA.FTZ R155, R94, c[0x0][0x23c], -R165.reuse ;  /* 0x00008f005e9b7a23 */ /* 0x100fe400000108a5 */
[--C-:B------:R-:W-:Y:S02]  /*17dc0*/  FFMA.FTZ R92, R95, c[0x0][0x23c], -R165.reuse ;  /* 0x00008f005f5c7a23 */ /* 0x100fe400000108a5 */
[C---:B------:R-:W-:Y:S04]  /*17dd0*/  HMMA.16816.F32 R140, R20.reuse, R36, R140 ;  /* 0x00000024148c723c */ /* 0x040fe8000000188c */
[--C-:B------:R-:W-:Y:S01]  /*17de0*/  FFMA.FTZ R94, R96, c[0x0][0x23c], -R178.reuse ;  /* 0x00008f00605e7a23 */ /* 0x100fe200000108b2 */
[----:B------:R-:W3:Y:S01]  /*17df0*/  MUFU.EX2 R61, R61 ;  /* 0x0000003d003d7308 */ /* 0x000ee20000000800 */
[--C-:B------:R-:W-:Y:S02]  /*17e00*/  FFMA.FTZ R95, R97, c[0x0][0x23c], -R178.reuse ;  /* 0x00008f00615f7a23 */ /* 0x100fe400000108b2 */
[----:B------:R-:W-:Y:S01]  /*17e10*/  HMMA.16816.F32 R144, R20, R38, R144 ;  /* 0x000000261490723c */ /* 0x000fe20000001890 */
[----:B------:R-:W5:Y:S03]  /*17e20*/  LDSM.16.MT88.4 R36, [R232+0xd000] ;  /* 0x00d00000e824783b */ /* 0x000f660000004200 */
[--C-:B------:R-:W-:Y:S02]  /*17e30*/  FFMA.FTZ R96, R98, c[0x0][0x23c], -R165.reuse ;  /* 0x00008f0062607a23 */ /* 0x100fe400000108a5 */
[--C-:B------:R-:W-:Y:S01]  /*17e40*/  FFMA.FTZ R97, R99, c[0x0][0x23c], -R165.reuse ;  /* 0x00008f0063617a23 */ /* 0x100fe200000108a5 */
[----:B------:R-:W4:Y:S01]  /*17e50*/  MUFU.EX2 R62, R62 ;  /* 0x0000003e003e7308 */ /* 0x000f220000000800 */
[----:B------:R-:W-:Y:S01]  /*17e60*/  F2FP.PACK_AB R20, R52, R51 ;  /* 0x000000333414723e */ /* 0x000fe200000000ff */
[--C-:B------:R-:W-:Y:S03]  /*17e70*/  FFMA.FTZ R99, R100, c[0x0][0x23c], -R178.reuse ;  /* 0x00008f0064637a23 */ /* 0x100fe600000108b2 */
[----:B------:R-:W-:Y:S01]  /*17e80*/  F2FP.PACK_AB R21, R53, R54 ;  /* 0x000000363515723e */ /* 0x000fe200000000ff */
[--C-:B------:R-:W-:Y:S01]  /*17e90*/  FFMA.FTZ R98, R101, c[0x0][0x23c], -R178.reuse ;  /* 0x00008f0065627a23 */ /* 0x100fe200000108b2 */
[----:B-1----:R-:W-:Y:S01]  /*17ea0*/  F2FP.PACK_AB R22, R56, R55 ;  /* 0x000000373816723e */ /* 0x002fe200000000ff */
[--C-:B------:R-:W-:Y:S01]  /*17eb0*/  FFMA.FTZ R100, R102, c[0x0][0x23c], -R165.reuse ;  /* 0x00008f0066647a23 */ /* 0x100fe200000108a5 */
[----:B--2---:R-:W-:Y:S01]  /*17ec0*/  F2FP.PACK_AB R23, R58, R57 ;  /* 0x000000393a17723e */ /* 0x004fe200000000ff */
[----:B------:R-:W-:Y:S01]  /*17ed0*/  MUFU.EX2 R65, R65 ;  /* 0x0000004100417308 */ /* 0x000fe20000000800 */
[--C-:B------:R-:W-:Y:S02]  /*17ee0*/  FFMA.FTZ R101, R103, c[0x0][0x23c], -R165.reuse ;  /* 0x00008f0067657a23 */ /* 0x100fe400000108a5 */
[--C-:B------:R-:W-:Y:S02]  /*17ef0*/  FFMA.FTZ R102, R104, c[0x0][0x23c], -R178.reuse ;  /* 0x00008f0068667a23 */ /* 0x100fe400000108b2 */
[--C-:B------:R-:W-:Y:S01]  /*17f00*/  FFMA.FTZ R103, R105, c[0x0][0x23c], -R178.reuse ;  /* 0x00008f0069677a23 */ /* 0x100fe200000108b2 */
[C---:B---3--:R-:W-:Y:S03]  /*17f10*/  HMMA.16816.F32 R4, R20.reuse, R24, R4 ;  /* 0x000000181404723c */ /* 0x048fe60000001804 */
[--C-:B------:R-:W-:Y:S01]  /*17f20*/  FFMA.FTZ R104, R106, c[0x0][0x23c], -R165.reuse ;  /* 0x00008f006a687a23 */ /* 0x100fe200000108a5 */
[----:B------:R-:W1:Y:S01]  /*17f30*/  MUFU.EX2 R66, R66 ;  /* 0x0000004200427308 */ /* 0x000e620000000800 */
[--C-:B------:R-:W-:Y:S02]  /*17f40*/  FFMA.FTZ R105, R107, c[0x0][0x23c], -R165.reuse ;  /* 0x00008f006b697a23 */ /* 0x100fe400000108a5 */
[--C-:B------:R-:W-:Y:S01]  /*17f50*/  FFMA.FTZ R106, R108, c[0x0][0x23c], -R178.reuse ;  /* 0x00008f006c6a7a23 */ /* 0x100fe200000108b2 */
[C---:B------:R-:W-:Y:S01]  /*17f60*/  HMMA.16816.F32 R8, R20.reuse, R26, R8 ;  /* 0x0000001a1408723c */ /* 0x040fe20000001808 */
[----:B------:R-:W2:Y:S03]  /*17f70*/  LDSM.16.MT88.4 R24, [R237+0xd800] ;  /* 0x00d80000ed18783b */ /* 0x000ea60000004200 */
[--C-:B------:R-:W-:Y:S02]  /*17f80*/  FFMA.FTZ R107, R109, c[0x0][0x23c], -R178.reuse ;  /* 0x00008f006d6b7a23 */ /* 0x100fe400000108b2 */
[----:B------:R-:W-:Y:S01]  /*17f90*/  MUFU.EX2 R67, R67 ;  /* 0x0000004300437308 */ /* 0x000fe20000000800 */
[--C-:B------:R-:W-:Y:S01]  /*17fa0*/  FFMA.FTZ R108, R110, c[0x0][0x23c], -R165.reuse ;  /* 0x00008f006e6c7a23 */ /* 0x100fe200000108a5 */
[C---:B----4-:R-:W-:Y:S04]  /*17fb0*/  HMMA.16816.F32 R12, R20.reuse, R28, R12 ;  /* 0x0000001c140c723c */ /* 0x050fe8000000180c */
[--C-:B------:R-:W-:Y:S02]  /*17fc0*/  FFMA.FTZ R109, R112, c[0x0][0x23c], -R178.reuse ;  /* 0x00008f00706d7a23 */ /* 0x100fe400000108b2 */
[--C-:B------:R-:W-:Y:S02]  /*17fd0*/  FFMA.FTZ R110, R113, c[0x0][0x23c], -R178.reuse ;  /* 0x00008f00716e7a23 */ /* 0x100fe400000108b2 */
[----:B------:R-:W3:Y:S01]  /*17fe0*/  MUFU.EX2 R68, R68 ;  /* 0x0000004400447308 */ /* 0x000ee20000000800 */
[C---:B------:R-:W-:Y:S01]  /*17ff0*/  HMMA.16816.F32 R132, R20.reuse, R30, R132 ;  /* 0x0000001e1484723c */ /* 0x040fe20000001884 */
[----:B------:R-:W4:Y:S02]  /*18000*/  LDSM.16.MT88.4 R28, [R234+0xd800] ;  /* 0x00d80000ea1c783b */ /* 0x000f240000004200 */
[--C-:B------:R-:W-:Y:S02]  /*18010*/  FFMA.FTZ R112, R115, c[0x0][0x23c], -R165.reuse ;  /* 0x00008f0073707a23 */ /* 0x100fe400000108a5 */
[--C-:B------:R-:W-:Y:S02]  /*18020*/  FFMA.FTZ R113, R116, c[0x0][0x23c], -R178.reuse ;  /* 0x00008f0074717a23 */ /* 0x100fe400000108b2 */
[----:B------:R-:W-:Y:S01]  /*18030*/  FFMA.FTZ R40, R122, c[0x0][0x23c], -R165 ;  /* 0x00008f007a287a23 */ /* 0x000fe200000108a5 */
[C---:B-----5:R-:W-:Y:S01]  /*18040*/  HMMA.16816.F32 R136, R20.reuse, R32, R136 ;  /* 0x000000201488723c */ /* 0x060fe20000001888 */
[----:B------:R-:W-:Y:S03]  /*18050*/  MUFU.EX2 R69, R69 ;  /* 0x0000004500457308 */ /* 0x000fe60000000800 */
[----:B------:R-:W-:Y:S02]  /*18060*/  FADD.FTZ R41, R43, R41 ;  /* 0x000000292b297221 */ /* 0x000fe40000010000 */
[----:B------:R-:W-:Y:S02]  /*18070*/  FFMA.FTZ R43, R125, c[0x0][0x23c], -R178 ;  /* 0x00008f007d2b7a23 */ /* 0x000fe400000108b2 */
[C---:B------:R-:W-:Y:S01]  /*18080*/  HMMA.16816.F32 R16, R20.reuse, R34, R16 ;  /* 0x000000221410723c */ /* 0x040fe20000001810 */
[----:B------:R-:W5:Y:S02]  /*18090*/  LDSM.16.MT88.4 R32, [R233+0xd800] ;  /* 0x00d80000e920783b */ /* 0x000f640000004200 */
[----:B------:R-:W1:Y:S01]  /*180a0*/  MUFU.EX2 R70, R70 ;  /* 0x0000004600467308 */ /* 0x000e620000000800 */
[----:B------:R-:W-:Y:S02]  /*180b0*/  FADD.FTZ R44, R44, R41 ;  /* 0x000000292c2c7221 */ /* 0x000fe40000010000 */
[----:B------:R-:W-:Y:S02]  /*180c0*/  FFMA.FTZ R41, R123, c[0x0][0x23c], -R165 ;  /* 0x00008f007b297a23 */ /* 0x000fe400000108a5 */
[C---:B------:R-:W-:Y:S04]  /*180d0*/  HMMA.16816.F32 R140, R20.reuse, R36, R140 ;  /* 0x00000024148c723c */ /* 0x040fe8000000188c */
[----:B------:R-:W-:Y:S01]  /*180e0*/  FADD.FTZ R154, R42, R154 ;  /* 0x0000009a2a9a7221 */ /* 0x000fe20000010000 */
[----:B------:R-:W-:Y:S01]  /*180f0*/  MUFU.EX2 R71, R71 ;  /* 0x0000004700477308 */ /* 0x000fe20000000800 */
[----:B------:R-:W-:Y:S02]  /*18100*/  FFMA.FTZ R42, R124, c[0x0][0x23c], -R178 ;  /* 0x00008f007c2a7a23 */ /* 0x000fe400000108b2 */
[----:B------:R-:W-:Y:S01]  /*18110*/  HMMA.16816.F32 R144, R20, R38, R144 ;  /* 0x000000261490723c */ /* 0x000fe20000001890 */
[----:B------:R-:W3:Y:S03]  /*18120*/  LDSM.16.MT88.4 R36, [R232+0xd800] ;  /* 0x00d80000e824783b */ /* 0x000ee60000004200 */
[----:B------:R-:W-:Y:S02]  /*18130*/  FADD.FTZ R45, R45, R154 ;  /* 0x0000009a2d2d7221 */ /* 0x000fe40000010000 */
[----:B------:R-:W-:Y:S01]  /*18140*/  FADD.FTZ R44, R47, R44 ;  /* 0x0000002c2f2c7221 */ /* 0x000fe20000010000 */
[----:B------:R-:W3:Y:S01]  /*18150*/  MUFU.EX2 R72, R72 ;  /* 0x0000004800487308 */ /* 0x000ee20000000800 */
[----:B------:R-:W-:Y:S01]  /*18160*/  F2FP.PACK_AB R20, R60, R59 ;  /* 0x0000003b3c14723e */ /* 0x000fe200000000ff */
[----:B------:R-:W-:Y:S03]  /*18170*/  FADD.FTZ R45, R46, R45 ;  /* 0x0000002d2e2d7221 */ /* 0x000fe60000010000 */
[----:B------:R-:W-:Y:S01]  /*18180*/  F2FP.PACK_AB R21, R63, R61 ;  /* 0x0000003d3f15723e */ /* 0x000fe200000000ff */
[----:B------:R-:W-:Y:S01]  /*18190*/  FFMA.FTZ R46, R128, c[0x0][0x23c], -R178 ;  /* 0x00008f00802e7a23 */ /* 0x000fe200000108b2 */
[----:B------:R-:W-:Y:S01]  /*181a0*/  F2FP.PACK_AB R22, R62, R64 ;  /* 0x000000403e16723e */ /* 0x000fe200000000ff */
[----:B------:R-:W-:Y:S01]  /*181b0*/  FADD.FTZ R49, R49, R45 ;  /* 0x0000002d31317221 */ /* 0x000fe20000010000 */
[----:B-1----:R-:W-:Y:S01]  /*181c0*/  F2FP.PACK_AB R23, R66, R65 ;  /* 0x000000414217723e */ /* 0x002fe200000000ff */
[----:B------:R-:W-:Y:S01]  /*181d0*/  MUFU.EX2 R73, R73 ;  /* 0x0000004900497308 */ /* 0x000fe20000000800 */
[----:B------:R-:W-:Y:S02]  /*181e0*/  FFMA.FTZ R45, R127, c[0x0][0x23c], -R165 ;  /* 0x00008f007f2d7a23 */ /* 0x000fe400000108a5 */
[----:B------:R-:W-:Y:S02]  /*181f0*/  FADD.FTZ R44, R48, R44 ;  /* 0x0000002c302c7221 */ /* 0x000fe40000010000 */
[----:B------:R-:W-:Y:S01]  /*18200*/  FADD.FTZ R49, R50, R49 ;  /* 0x0000003132317221 */ /* 0x000fe20000010000 */
[C---:B--2---:R-:W-:Y:S03]  /*18210*/  HMMA.16816.F32 R4, R20.reuse, R24, R4 ;  /* 0x000000181404723c */ /* 0x044fe60000001804 */
[----:B------:R-:W-:Y:S01]  /*18220*/  FADD.FTZ R51, R51, R44 ;  /* 0x0000002c33337221 */ /* 0x000fe20000010000 */
[----:B------:R-:W1:Y:S01]  /*18230*/  MUFU.EX2 R74, R74 ;  /* 0x0000004a004a7308 */ /* 0x000e620000000800 */
[----:B------:R-:W-:Y:S02]  /*18240*/  FFMA.FTZ R44, R126, c[0x0][0x23c], -R165 ;  /* 0x00008f007e2c7a23 */ /* 0x000fe400000108a5 */
[----:B------:R-:W-:Y:S01]  /*18250*/  FADD.FTZ R54, R54, R49 ;  /* 0x0000003136367221 */ /* 0x000fe20000010000 */
[C---:B------:R-:W-:Y:S01]  /*18260*/  HMMA.16816.F32 R8, R20.reuse, R26, R8 ;  /* 0x0000001a1408723c */ /* 0x040fe20000001808 */
[----:B------:R-:W2:Y:S03]  /*18270*/  LDSM.16.MT88.4 R24, [R237+0xe000] ;  /* 0x00e00000ed18783b */ /* 0x000ea60000004200 */
[----:B------:R-:W-:Y:S02]  /*18280*/  FADD.FTZ R51, R52, R51 ;  /* 0x0000003334337221 */ /* 0x000fe40000010000 */
[----:B------:R-:W1:Y:S01]  /*18290*/  MUFU.EX2 R75, R75 ;  /* 0x0000004b004b7308 */ /* 0x000e620000000800 */
[----:B------:R-:W-:Y:S01]  /*182a0*/  FADD.FTZ R54, R53, R54 ;  /* 0x0000003635367221 */ /* 0x000fe20000010000 */
[C---:B----4-:R-:W-:Y:S04]  /*182b0*/  HMMA.16816.F32 R12, R20.reuse, R28, R12 ;  /* 0x0000001c140c723c */ /* 0x050fe8000000180c */
[----:B------:R-:W-:Y:S02]  /*182c0*/  FADD.FTZ R55, R55, R51 ;  /* 0x0000003337377221 */ /* 0x000fe40000010000 */
[----:B------:R-:W-:Y:S02]  /*182d0*/  FADD.FTZ R57, R57, R54 ;  /* 0x0000003639397221 */ /* 0x000fe40000010000 */
[C---:B------:R-:W-:Y:S01]  /*182e0*/  HMMA.16816.F32 R132, R20.reuse, R30, R132 ;  /* 0x0000001e1484723c */ /* 0x040fe20000001884 */
[----:B------:R-:W-:Y:S01]  /*182f0*/  MUFU.EX2 R76, R76 ;  /* 0x0000004c004c7308 */ /* 0x000fe20000000800 */
[----:B------:R-:W4:Y:S02]  /*18300*/  LDSM.16.MT88.4 R28, [R234+0xe000] ;  /* 0x00e00000ea1c783b */ /* 0x000f240000004200 */
[----:B------:R-:W-:Y:S02]  /*18310*/  FADD.FTZ R55, R56, R55 ;  /* 0x0000003738377221 */ /* 0x000fe40000010000 */
[----:B------:R-:W-:Y:S02]  /*18320*/  FADD.FTZ R57, R58, R57 ;  /* 0x000000393a397221 */ /* 0x000fe40000010000 */
[C---:B-----5:R-:W-:Y:S03]  /*18330*/  HMMA.16816.F32 R136, R20.reuse, R32, R136 ;  /* 0x000000201488723c */ /* 0x060fe60000001888 */
[----:B------:R-:W5:Y:S01]  /*18340*/  MUFU.EX2 R77, R77 ;  /* 0x0000004d004d7308 */ /* 0x000f620000000800 */
[----:B------:R-:W-:Y:S02]  /*18350*/  FADD.FTZ R59, R59, R55 ;  /* 0x000000373b3b7221 */ /* 0x000fe40000010000 */
[----:B------:R-:W-:Y:S02]  /*18360*/  FADD.FTZ R57, R61, R57 ;  /* 0x000000393d397221 */ /* 0x000fe40000010000 */
[C---:B------:R-:W-:Y:S01]  /*18370*/  HMMA.16816.F32 R16, R20.reuse, R34, R16 ;  /* 0x000000221410723c */ /* 0x040fe20000001810 */
[----:B------:R-:W4:Y:S03]  /*18380*/  LDSM.16.MT88.4 R32, [R233+0xe000] ;  /* 0x00e00000e920783b */ /* 0x000f260000004200 */
[----:B------:R-:W-:Y:S01]  /*18390*/  FADD.FTZ R59, R60, R59 ;  /* 0x0000003b3c3b7221 */ /* 0x000fe20000010000 */
[----:B------:R-:W1:Y:S01]  /*183a0*/  MUFU.EX2 R78, R78 ;  /* 0x0000004e004e7308 */ /* 0x000e620000000800 */
[----:B------:R-:W-:Y:S02]  /*183b0*/  FADD.FTZ R63, R63, R57 ;  /* 0x000000393f3f7221 */ /* 0x000fe40000010000 */
[C---:B---3--:R-:W-:Y:S04]  /*183c0*/  HMMA.16816.F32 R140, R20.reuse, R36, R140 ;  /* 0x00000024148c723c */ /* 0x048fe8000000188c */
[----:B------:R-:W-:Y:S02]  /*183d0*/  FADD.FTZ R64, R64, R59 ;  /* 0x0000003b40407221 */ /* 0x000fe40000010000 */
[----:B------:R-:W-:Y:S01]  /*183e0*/  FADD.FTZ R63, R65, R63 ;  /* 0x0000003f413f7221 */ /* 0x000fe20000010000 */
[----:B------:R-:W-:Y:S01]  /*183f0*/  MUFU.EX2 R79, R79 ;  /* 0x0000004f004f7308 */ /* 0x000fe20000000800 */
[----:B------:R-:W-:Y:S01]  /*18400*/  HMMA.16816.F32 R144, R20, R38, R144 ;  /* 0x000000261490723c */ /* 0x000fe20000001890 */
[----:B------:R-:W3:Y:S03]  /*18410*/  LDSM.16.MT88.4 R36, [R232+0xe000] ;  /* 0x00e00000e824783b */ /* 0x000ee60000004200 */
[----:B------:R-:W-:Y:S02]  /*18420*/  FADD.FTZ R64, R62, R64 ;  /* 0x000000403e407221 */ /* 0x000fe40000010000 */
[----:B------:R-:W-:Y:S01]  /*18430*/  FADD.FTZ R66, R66, R63 ;  /* 0x0000003f42427221 */ /* 0x000fe20000010000 */
[----:B------:R-:W-:Y:S01]  /*18440*/  F2FP.PACK_AB R20, R68, R67 ;  /* 0x000000434414723e */ /* 0x000fe200000000ff */
[----:B------:R-:W-:Y:S01]  /*18450*/  FADD.FTZ R64, R67, R64 ;  /* 0x0000004043407221 */ /* 0x000fe20000010000 */
[----:B------:R-:W-:Y:S01]  /*18460*/  F2FP.PACK_AB R21, R70, R69 ;  /* 0x000000454615723e */ /* 0x000fe200000000ff */
[----:B------:R-:W3:Y:S02]  /*18470*/  MUFU.EX2 R80, R80 ;  /* 0x0000005000507308 */ /* 0x000ee40000000800 */
[----:B------:R-:W-:Y:S01]  /*18480*/  F2FP.PACK_AB R22, R72, R71 ;  /* 0x000000474816723e */ /* 0x000fe200000000ff */
[----:B------:R-:W-:Y:S01]  /*18490*/  FADD.FTZ R66, R69, R66 ;  /* 0x0000004245427221 */ /* 0x000fe20000010000 */
[----:B-1----:R-:W-:Y:S01]  /*184a0*/  F2FP.PACK_AB R23, R74, R73 ;  /* 0x000000494a17723e */ /* 0x002fe200000000ff */
[----:B------:R-:W-:Y:S02]  /*184b0*/  FADD.FTZ R68, R68, R64 ;  /* 0x0000004044447221 */ /* 0x000fe40000010000 */
[----:B------:R-:W-:Y:S02]  /*184c0*/  FADD.FTZ R70, R70, R66 ;  /* 0x0000004246467221 */ /* 0x000fe40000010000 */
[----:B------:R-:W-:Y:S01]  /*184d0*/  FADD.FTZ R68, R71, R68 ;  /* 0x0000004447447221 */ /* 0x000fe20000010000 */
[----:B------:R-:W-:Y:S01]  /*184e0*/  MUFU.EX2 R81, R81 ;  /* 0x0000005100517308 */ /* 0x000fe20000000800 */
[C---:B--2---:R-:W-:Y:S03]  /*184f0*/  HMMA.16816.F32 R4, R20.reuse, R24, R4 ;  /* 0x000000181404723c */ /* 0x044fe60000001804 */
[----:B------:R-:W-:Y:S02]  /*18500*/  FADD.FTZ R70, R73, R70 ;  /* 0x0000004649467221 */ /* 0x000fe40000010000 */
[----:B------:R-:W-:Y:S02]  /*18510*/  FADD.FTZ R72, R72, R68 ;  /* 0x0000004448487221 */ /* 0x000fe40000010000 */
[----:B------:R-:W-:Y:S01]  /*18520*/  FADD.FTZ R74, R74, R70 ;  /* 0x000000464a4a7221 */ /* 0x000fe20000010000 */
[C---:B------:R-:W-:Y:S01]  /*18530*/  HMMA.16816.F32 R8, R20.reuse, R26, R8 ;  /* 0x0000001a1408723c */ /* 0x040fe20000001808 */
[----:B------:R-:W1:Y:S01]  /*18540*/  LDSM.16.MT88.4 R24, [R237+0xe800] ;  /* 0x00e80000ed18783b */ /* 0x000e620000004200 */
[----:B------:R-:W2:Y:S02]  /*18550*/  MUFU.EX2 R82, R82 ;  /* 0x0000005200527308 */ /* 0x000ea40000000800 */
[----:B------:R-:W-:Y:S02]  /*18560*/  FADD.FTZ R72, R75, R72 ;  /* 0x000000484b487221 */ /* 0x000fe40000010000 */
[----:B-----5:R-:W-:Y:S02]  /*18570*/  FADD.FTZ R74, R77, R74 ;  /* 0x0000004a4d4a7221 */ /* 0x020fe40000010000 */
[C---:B----4-:R-:W-:Y:S04]  /*18580*/  HMMA.16816.F32 R12, R20.reuse, R28, R12 ;  /* 0x0000001c140c723c */ /* 0x050fe8000000180c */
[----:B------:R-:W4:Y:S04]  /*18590*/  MUFU.EX2 R83, R83 ;  /* 0x0000005300537308 */ /* 0x000f280000000800 */
[C---:B------:R-:W-:Y:S01]  /*185a0*/  HMMA.16816.F32 R132, R20.reuse, R30, R132 ;  /* 0x0000001e1484723c */ /* 0x040fe20000001884 */
[----:B------:R-:W5:Y:S05]  /*185b0*/  LDSM.16.MT88.4 R28, [R234+0xe800] ;  /* 0x00e80000ea1c783b */ /* 0x000f6a0000004200 */
[----:B------:R-:W1:Y:S02]  /*185c0*/  MUFU.EX2 R84, R84 ;  /* 0x0000005400547308 */ /* 0x000e640000000800 */
[C---:B------:R-:W-:Y:S08]  /*185d0*/  HMMA.16816.F32 R136, R20.reuse, R32, R136 ;  /* 0x000000201488723c */ /* 0x040ff00000001888 */
[C---:B------:R-:W-:Y:S01]  /*185e0*/  HMMA.16816.F32 R16, R20.reuse, R34, R16 ;  /* 0x000000221410723c */ /* 0x040fe20000001810 */
[----:B------:R-:W4:Y:S01]  /*185f0*/  LDSM.16.MT88.4 R32, [R233+0xe800] ;  /* 0x00e80000e920783b */ /* 0x000f220000004200 */
[----:B------:R-:W-:Y:S06]  /*18600*/  MUFU.EX2 R85, R85 ;  /* 0x0000005500557308 */ /* 0x000fec0000000800 */
[C---:B---3--:R-:W-:Y:S04]  /*18610*/  HMMA.16816.F32 R140, R20.reuse, R36, R140 ;  /* 0x00000024148c723c */ /* 0x048fe8000000188c */
[----:B------:R-:W3:Y:S04]  /*18620*/  MUFU.EX2 R86, R86 ;  /* 0x0000005600567308 */ /* 0x000ee80000000800 */
[----:B------:R-:W-:Y:S01]  /*18630*/  HMMA.16816.F32 R144, R20, R38, R144 ;  /* 0x000000261490723c */ /* 0x000fe20000001890 */
[----:B------:R-:W3:Y:S05]  /*18640*/  LDSM.16.MT88.4 R36, [R232+0xe800] ;  /* 0x00e80000e824783b */ /* 0x000eea0000004200 */
[----:B------:R-:W-:Y:S01]  /*18650*/  MUFU.EX2 R87, R87 ;  /* 0x0000005700577308 */ /* 0x000fe20000000800 */
[C---:B------:R-:W-:Y:S01]  /*18660*/  F2FP.PACK_AB R20, R76.reuse, R75 ;  /* 0x0000004b4c14723e */ /* 0x040fe200000000ff */
[----:B------:R-:W-:Y:S01]  /*18670*/  FADD.FTZ R76, R76, R72 ;  /* 0x000000484c4c7221 */ /* 0x000fe20000010000 */
[----:B------:R-:W-:Y:S03]  /*18680*/  F2FP.PACK_AB R21, R78, R77 ;  /* 0x0000004d4e15723e */ /* 0x000fe600000000ff */
[----:B------:R-:W-:Y:S01]  /*18690*/  F2FP.PACK_AB R22, R80, R79 ;  /* 0x0000004f5016723e */ /* 0x000fe200000000ff */
[----:B------:R-:W-:Y:S01]  /*186a0*/  FADD.FTZ R78, R78, R74 ;  /* 0x0000004a4e4e7221 */ /* 0x000fe20000010000 */
[----:B--2---:R-:W-:Y:S01]  /*186b0*/  F2FP.PACK_AB R23, R82, R81 ;  /* 0x000000515217723e */ /* 0x004fe200000000ff */
[----:B------:R-:W-:Y:S01]  /*186c0*/  FADD.FTZ R76, R79, R76 ;  /* 0x0000004c4f4c7221 */ /* 0x000fe20000010000 */
[----:B------:R-:W2:Y:S01]  /*186d0*/  MUFU.EX2 R88, R88 ;  /* 0x0000005800587308 */ /* 0x000ea20000000800 */
[----:B------:R-:W-:Y:S02]  /*186e0*/  FADD.FTZ R78, R81, R78 ;  /* 0x0000004e514e7221 */ /* 0x000fe40000010000 */
[----:B------:R-:W-:Y:S02]  /*186f0*/  FADD.FTZ R80, R80, R76 ;  /* 0x0000004c50507221 */ /* 0x000fe40000010000 */
[C---:B-1----:R-:W-:Y:S03]  /*18700*/  HMMA.16816.F32 R4, R20.reuse, R24, R4 ;  /* 0x000000181404723c */ /* 0x042fe60000001804 */
[----:B------:R-:W-:Y:S02]  /*18710*/  FADD.FTZ R78, R82, R78 ;  /* 0x0000004e524e7221 */ /* 0x000fe40000010000 */
[----:B------:R-:W-:Y:S01]  /*18720*/  MUFU.EX2 R89, R89 ;  /* 0x0000005900597308 */ /* 0x000fe20000000800 */
[----:B----4-:R-:W-:Y:S02]  /*18730*/  FADD.FTZ R80, R83, R80 ;  /* 0x0000005053507221 */ /* 0x010fe40000010000 */
[C---:B------:R-:W-:Y:S01]  /*18740*/  HMMA.16816.F32 R8, R20.reuse, R26, R8 ;  /* 0x0000001a1408723c */ /* 0x040fe20000001808 */
[----:B------:R-:W1:Y:S06]  /*18750*/  LDSM.16.MT88.4 R24, [R237+0xf000] ;  /* 0x00f00000ed18783b */ /* 0x000e6c0000004200 */
[----:B------:R-:W4:Y:S01]  /*18760*/  MUFU.EX2 R90, R90 ;  /* 0x0000005a005a7308 */ /* 0x000f220000000800 */
[C---:B-----5:R-:W-:Y:S08]  /*18770*/  HMMA.16816.F32 R12, R20.reuse, R28, R12 ;  /* 0x0000001c140c723c */ /* 0x060ff0000000180c */
[C---:B------:R-:W-:Y:S01]  /*18780*/  HMMA.16816.F32 R132, R20.reuse, R30, R132 ;  /* 0x0000001e1484723c */ /* 0x040fe20000001884 */
[----:B------:R-:W5:Y:S01]  /*18790*/  LDSM.16.MT88.4 R28, [R234+0xf000] ;  /* 0x00f00000ea1c783b */ /* 0x000f620000004200 */
[----:B------:R-:W1:Y:S06]  /*187a0*/  MUFU.EX2 R91, R91 ;  /* 0x0000005b005b7308 */ /* 0x000e6c0000000800 */
[C---:B------:R-:W-:Y:S04]  /*187b0*/  HMMA.16816.F32 R136, R20.reuse, R32, R136 ;  /* 0x000000201488723c */ /* 0x040fe80000001888 */
[----:B------:R-:W1:Y:S04]  /*187c0*/  MUFU.EX2 R93, R93 ;  /* 0x0000005d005d7308 */ /* 0x000e680000000800 */
[C---:B------:R-:W-:Y:S01]  /*187d0*/  HMMA.16816.F32 R16, R20.reuse, R34, R16 ;  /* 0x000000221410723c */ /* 0x040fe20000001810 */
[----:B------:R-:W5:Y:S05]  /*187e0*/  LDSM.16.MT88.4 R32, [R233+0xf000] ;  /* 0x00f00000e920783b */ /* 0x000f6a0000004200 */
[----:B------:R-:W-:Y:S02]  /*187f0*/  MUFU.EX2 R155, R155 ;  /* 0x0000009b009b7308 */ /* 0x000fe40000000800 */
[C---:B---3--:R-:W-:Y:S08]  /*18800*/  HMMA.16816.F32 R140, R20.reuse, R36, R140 ;  /* 0x00000024148c723c */ /* 0x048ff0000000188c */
[----:B------:R-:W-:Y:S01]  /*18810*/  HMMA.16816.F32 R144, R20, R38, R144 ;  /* 0x000000261490723c */ /* 0x000fe20000001890 */
[----:B------:R-:W3:Y:S01]  /*18820*/  LDSM.16.MT88.4 R36, [R232+0xf000] ;  /* 0x00f00000e824783b */ /* 0x000ee20000004200 */
[----:B------:R-:W3:Y:S05]  /*18830*/  MUFU.EX2 R92, R92 ;  /* 0x0000005c005c7308 */ /* 0x000eea0000000800 */
[C---:B------:R-:W-:Y:S01]  /*18840*/  F2FP.PACK_AB R20, R84.reuse, R83 ;  /* 0x000000535414723e */ /* 0x040fe200000000ff */
[----:B------:R-:W-:Y:S01]  /*18850*/  FADD.FTZ R84, R84, R80 ;  /* 0x0000005054547221 */ /* 0x000fe20000010000 */
[----:B------:R-:W-:Y:S03]  /*18860*/  F2FP.PACK_AB R21, R86, R85 ;  /* 0x000000555615723e */ /* 0x000fe600000000ff */
[----:B--2---:R-:W-:Y:S01]  /*18870*/  F2FP.PACK_AB R22, R88, R87 ;  /* 0x000000575816723e */ /* 0x004fe200000000ff */
[----:B------:R-:W-:Y:S01]  /*18880*/  MUFU.EX2 R94, R94 ;  /* 0x0000005e005e7308 */ /* 0x000fe20000000800 */
[----:B----4-:R-:W-:Y:S01]  /*18890*/  F2FP.PACK_AB R23, R90, R89 ;  /* 0x000000595a17723e */ /* 0x010fe200000000ff */
[----:B------:R-:W-:Y:S02]  /*188a0*/  FADD.FTZ R85, R85, R78 ;  /* 0x0000004e55557221 */ /* 0x000fe40000010000 */
[----:B------:R-:W-:Y:S02]  /*188b0*/  FADD.FTZ R84, R87, R84 ;  /* 0x0000005457547221 */ /* 0x000fe40000010000 */
[----:B------:R-:W-:Y:S02]  /*188c0*/  FADD.FTZ R85, R86, R85 ;  /* 0x0000005556557221 */ /* 0x000fe40000010000 */
[C---:B-1----:R-:W-:Y:S02]  /*188d0*/  HMMA.16816.F32 R4, R20.reuse, R24, R4 ;  /* 0x000000181404723c */ /* 0x042fe40000001804 */
[----:B------:R-:W1:Y:S01]  /*188e0*/  MUFU.EX2 R95, R95 ;  /* 0x0000005f005f7308 */ /* 0x000e620000000800 */
[----:B------:R-:W-:Y:S02]  /*188f0*/  FADD.FTZ R89, R89, R85 ;  /* 0x0000005559597221 */ /* 0x000fe40000010000 */
[----:B------:R-:W-:Y:S02]  /*18900*/  FADD.FTZ R88, R88, R84 ;  /* 0x0000005458587221 */ /* 0x000fe40000010000 */
[----:B------:R-:W-:Y:S01]  /*18910*/  FADD.FTZ R89, R90, R89 ;  /* 0x000000595a597221 */ /* 0x000fe20000010000 */
[C---:B------:R-:W-:Y:S01]  /*18920*/  HMMA.16816.F32 R8, R20.reuse, R26, R8 ;  /* 0x0000001a1408723c */ /* 0x040fe20000001808 */
[----:B------:R-:W2:Y:S03]  /*18930*/  LDSM.16.MT88.4 R24, [R237+0xf800] ;  /* 0x00f80000ed18783b */ /* 0x000ea60000004200 */
[----:B------:R-:W-:Y:S01]  /*18940*/  MUFU.EX2 R96, R96 ;  /* 0x0000006000607308 */ /* 0x000fe20000000800 */
[----:B------:R-:W-:Y:S03]  /*18950*/  FADD.FTZ R88, R91, R88 ;  /* 0x000000585b587221 */ /* 0x000fe60000010000 */
[C---:B-----5:R-:W-:Y:S06]  /*18960*/  HMMA.16816.F32 R12, R20.reuse, R28, R12 ;  /* 0x0000001c140c723c */ /* 0x060fec000000180c */
[----:B------:R-:W4:Y:S02]  /*18970*/  MUFU.EX2 R97, R97 ;  /* 0x0000006100617308 */ /* 0x000f240000000800 */
[C---:B------:R-:W-:Y:S01]  /*18980*/  HMMA.16816.F32 R132, R20.reuse, R30, R132 ;  /* 0x0000001e1484723c */ /* 0x040fe20000001884 */
[----:B------:R-:W5:Y:S07]  /*18990*/  LDSM.16.MT88.4 R28, [R234+0xf800] ;  /* 0x00f80000ea1c783b */ /* 0x000f6e0000004200 */
[C---:B------:R-:W-:Y:S01]  /*189a0*/  HMMA.16816.F32 R136, R20.reuse, R32, R136 ;  /* 0x000000201488723c */ /* 0x040fe20000001888 */
[----:B------:R-:W-:Y:S07]  /*189b0*/  MUFU.EX2 R99, R99 ;  /* 0x0000006300637308 */ /* 0x000fee0000000800 */
[C---:B------:R-:W-:Y:S01]  /*189c0*/  HMMA.16816.F32 R16, R20.reuse, R34, R16 ;  /* 0x000000221410723c */ /* 0x040fe20000001810 */
[----:B------:R-:W5:Y:S02]  /*189d0*/  LDSM.16.MT88.4 R32, [R233+0xf800] ;  /* 0x00f80000e920783b */ /* 0x000f640000004200 */
[----:B------:R-:W1:Y:S05]  /*189e0*/  MUFU.EX2 R98, R98 ;  /* 0x0000006200627308 */ /* 0x000e6a0000000800 */
[C---:B---3--:R-:W-:Y:S05]  /*189f0*/  HMMA.16816.F32 R140, R20.reuse, R36, R140 ;  /* 0x00000024148c723c */ /* 0x048fea000000188c */
[----:B------:R-:W-:Y:S03]  /*18a00*/  MUFU.EX2 R100, R100 ;  /* 0x0000006400647308 */ /* 0x000fe60000000800 */
[----:B------:R-:W-:Y:S01]  /*18a10*/  HMMA.16816.F32 R144, R20, R38, R144 ;  /* 0x000000261490723c */ /* 0x000fe20000001890 */
[----:B------:R-:W3:Y:S06]  /*18a20*/  LDSM.16.MT88.4 R36, [R232+0xf800] ;  /* 0x00f80000e824783b */ /* 0x000eec0000004200 */
[----:B------:R-:W-:Y:S01]  /*18a30*/  F2FP.PACK_AB R20, R93, R91 ;  /* 0x0000005b5d14723e */ /* 0x000fe200000000ff */
[----:B------:R-:W3:Y:S01]  /*18a40*/  MUFU.EX2 R101, R101 ;  /* 0x0000006500657308 */ /* 0x000ee20000000800 */
[C---:B------:R-:W-:Y:S03]  /*18a50*/  F2FP.PACK_AB R21, R92.reuse, R155 ;  /* 0x0000009b5c15723e */ /* 0x040fe600000000ff */
[----:B-1----:R-:W-:Y:S01]  /*18a60*/  F2FP.PACK_AB R22, R95, R94 ;  /* 0x0000005e5f16723e */ /* 0x002fe200000000ff */
[----:B------:R-:W-:Y:S01]  /*18a70*/  FADD.FTZ R155, R155, R89 ;  /* 0x000000599b9b7221 */ /* 0x000fe20000010000 */
[----:B----4-:R-:W-:Y:S01]  /*18a80*/  F2FP.PACK_AB R23, R97, R96 ;  /* 0x000000606117723e */ /* 0x010fe200000000ff */
[----:B------:R-:W-:Y:S02]  /*18a90*/  FADD.FTZ R93, R93, R88 ;  /* 0x000000585d5d7221 */ /* 0x000fe40000010000 */
[----:B------:R-:W-:Y:S01]  /*18aa0*/  FADD.FTZ R155, R92, R155 ;  /* 0x0000009b5c9b7221 */ /* 0x000fe20000010000 */
[----:B------:R-:W-:Y:S01]  /*18ab0*/  MUFU.EX2 R102, R102 ;  /* 0x0000006600667308 */ /* 0x000fe20000000800 */
[----:B------:R-:W-:Y:S02]  /*18ac0*/  FADD.FTZ R93, R94, R93 ;  /* 0x0000005d5e5d7221 */ /* 0x000fe40000010000 */
[C---:B--2---:R-:W-:Y:S03]  /*18ad0*/  HMMA.16816.F32 R4, R20.reuse, R24, R4 ;  /* 0x000000181404723c */ /* 0x044fe60000001804 */
[----:B------:R-:W-:Y:S02]  /*18ae0*/  FADD.FTZ R96, R96, R155 ;  /* 0x0000009b60607221 */ /* 0x000fe40000010000 */
[----:B------:R-:W-:Y:S02]  /*18af0*/  FADD.FTZ R93, R95, R93 ;  /* 0x0000005d5f5d7221 */ /* 0x000fe40000010000 */
[----:B------:R-:W1:Y:S01]  /*18b00*/  MUFU.EX2 R103, R103 ;  /* 0x0000006700677308 */ /* 0x000e620000000800 */
[C---:B------:R-:W-:Y:S01]  /*18b10*/  HMMA.16816.F32 R8, R20.reuse, R26, R8 ;  /* 0x0000001a1408723c */ /* 0x040fe20000001808 */
[----:B------:R-:W2:Y:S03]  /*18b20*/  LDSM.16.MT88.4 R24, [R237+0x10000] ;  /* 0x01000000ed18783b */ /* 0x000ea60000004200 */
[----:B------:R-:W-:Y:S04]  /*18b30*/  FADD.FTZ R96, R97, R96 ;  /* 0x0000006061607221 */ /* 0x000fe80000010000 */
[C---:B-----5:R-:W-:Y:S01]  /*18b40*/  HMMA.16816.F32 R12, R20.reuse, R28, R12 ;  /* 0x0000001c140c723c */ /* 0x060fe2000000180c */
[----:B------:R-:W-:Y:S07]  /*18b50*/  MUFU.EX2 R104, R104 ;  /* 0x0000006800687308 */ /* 0x000fee0000000800 */
[C---:B------:R-:W-:Y:S01]  /*18b60*/  HMMA.16816.F32 R132, R20.reuse, R30, R132 ;  /* 0x0000001e1484723c */ /* 0x040fe20000001884 */
[----:B------:R-:W4:Y:S02]  /*18b70*/  LDSM.16.MT88.4 R28, [R234+0x10000] ;  /* 0x01000000ea1c783b */ /* 0x000f240000004200 */
[----:B------:R-:W5:Y:S05]  /*18b80*/  MUFU.EX2 R105, R105 ;  /* 0x0000006900697308 */ /* 0x000f6a0000000800 */
[C---:B------:R-:W-:Y:S05]  /*18b90*/  HMMA.16816.F32 R136, R20.reuse, R32, R136 ;  /* 0x000000201488723c */ /* 0x040fea0000001888 */
[----:B------:R1:W-:Y:S03]  /*18ba0*/  MUFU.EX2 R3, R111 ;  /* 0x0000006f00037308 */ /* 0x0003e60000000800 */
[C---:B------:R-:W-:Y:S01]  /*18bb0*/  HMMA.16816.F32 R16, R20.reuse, R34, R16 ;  /* 0x000000221410723c */ /* 0x040fe20000001810 */
[----:B------:R-:W4:Y:S06]  /*18bc0*/  LDSM.16.MT88.4 R32, [R233+0x10000] ;  /* 0x01000000e920783b */ /* 0x000f2c0000004200 */
[----:B------:R-:W-:Y:S01]  /*18bd0*/  MUFU.EX2 R106, R106 ;  /* 0x0000006a006a7308 */ /* 0x000fe20000000800 */
[C---:B---3--:R-:W-:Y:S08]  /*18be0*/  HMMA.16816.F32 R140, R20.reuse, R36, R140 ;  /* 0x00000024148c723c */ /* 0x048ff0000000188c */
[----:B------:R-:W-:Y:S01]  /*18bf0*/  HMMA.16816.F32 R144, R20, R38, R144 ;  /* 0x000000261490723c */ /* 0x000fe20000001890 */
[----:B------:R-:W3:Y:S01]  /*18c00*/  LDSM.16.MT88.4 R36, [R232+0x10000] ;  /* 0x01000000e824783b */ /* 0x000ee20000004200 */
[----:B------:R-:W3:Y:S02]  /*18c10*/  MUFU.EX2 R107, R107 ;  /* 0x0000006b006b7308 */ /* 0x000ee40000000800 */
[----:B-1----:R-:W-:Y:S03]  /*18c20*/  FFMA.FTZ R111, R114, c[0x0][0x23c], -R165 ;  /* 0x00008f00726f7a23 */ /* 0x002fe600000108a5 */
[----:B------:R-:W-:Y:S01]  /*18c30*/  F2FP.PACK_AB R20, R98, R99 ;  /* 0x000000636214723e */ /* 0x000fe200000000ff */
[----:B------:R-:W-:Y:S01]  /*18c40*/  FFMA.FTZ R114, R117, c[0x0][0x23c], -R178 ;  /* 0x00008f0075727a23 */ /* 0x000fe200000108b2 */
[----:B------:R-:W-:Y:S03]  /*18c50*/  F2FP.PACK_AB R21, R101, R100 ;  /* 0x000000646515723e */ /* 0x000fe600000000ff */
[----:B------:R-:W-:Y:S01]  /*18c60*/  F2FP.PACK_AB R22, R103, R102 ;  /* 0x000000666716723e */ /* 0x000fe200000000ff */
[----:B------:R-:W1:Y:S01]  /*18c70*/  MUFU.EX2 R108, R108 ;  /* 0x0000006c006c7308 */ /* 0x000e620000000800 */
[----:B-----5:R-:W-:Y:S01]  /*18c80*/  F2FP.PACK_AB R23, R105, R104 ;  /* 0x000000686917723e */ /* 0x020fe200000000ff */
[----:B------:R-:W-:Y:S02]  /*18c90*/  FADD.FTZ R99, R99, R93 ;  /* 0x0000005d63637221 */ /* 0x000fe40000010000 */
[----:B------:R-:W-:Y:S02]  /*18ca0*/  FADD.FTZ R100, R100, R96 ;  /* 0x0000006064647221 */ /* 0x000fe40000010000 */
[----:B------:R-:W-:Y:S02]  /*18cb0*/  FADD.FTZ R99, R98, R99 ;  /* 0x0000006362637221 */ /* 0x000fe40000010000 */
[C---:B--2---:R-:W-:Y:S02]  /*18cc0*/  HMMA.16816.F32 R4, R20.reuse, R24, R4 ;  /* 0x000000181404723c */ /* 0x044fe40000001804 */
[----:B------:R-:W-:Y:S01]  /*18cd0*/  MUFU.EX2 R109, R109 ;  /* 0x0000006d006d7308 */ /* 0x000fe20000000800 */
[----:B------:R-:W-:Y:S02]  /*18ce0*/  FADD.FTZ R100, R101, R100 ;  /* 0x0000006465647221 */ /* 0x000fe40000010000 */
[----:B------:R-:W-:Y:S02]  /*18cf0*/  FADD.FTZ R102, R102, R99 ;  /* 0x0000006366667221 */ /* 0x000fe40000010000 */
[----:B------:R-:W-:Y:S01]  /*18d00*/  FADD.FTZ R104, R104, R100 ;  /* 0x0000006468687221 */ /* 0x000fe20000010000 */
[C---:B------:R-:W-:Y:S01]  /*18d10*/  HMMA.16816.F32 R8, R20.reuse, R26, R8 ;  /* 0x0000001a1408723c */ /* 0x040fe20000001808 */
[----:B------:R-:W2:Y:S03]  /*18d20*/  LDSM.16.MT88.4 R24, [R237+0x10800] ;  /* 0x01080000ed18783b */ /* 0x000ea60000004200 */
[----:B------:R-:W5:Y:S01]  /*18d30*/  MUFU.EX2 R110, R110 ;  /* 0x0000006e006e7308 */ /* 0x000f620000000800 */
[----:B------:R-:W-:Y:S02]  /*18d40*/  FADD.FTZ R102, R103, R102 ;  /* 0x0000006667667221 */ /* 0x000fe40000010000 */
[----:B------:R-:W-:Y:S01]  /*18d50*/  FADD.FTZ R104, R105, R104 ;  /* 0x0000006869687221 */ /* 0x000fe20000010000 */
[C---:B----4-:R-:W-:Y:S06]  /*18d60*/  HMMA.16816.F32 R12, R20.reuse, R28, R12 ;  /* 0x0000001c140c723c */ /* 0x050fec000000180c */
[----:B------:R-:W-:Y:S02]  /*18d70*/  MUFU.EX2 R111, R111 ;  /* 0x0000006f006f7308 */ /* 0x000fe40000000800 */
[C---:B------:R-:W-:Y:S01]  /*18d80*/  HMMA.16816.F32 R132, R20.reuse, R30, R132 ;  /* 0x0000001e1484723c */ /* 0x040fe20000001884 */
[----:B------:R-:W4:Y:S07]  /*18d90*/  LDSM.16.MT88.4 R28, [R234+0x10800] ;  /* 0x01080000ea1c783b */ /* 0x000f2e0000004200 */
[C---:B------:R-:W-:Y:S01]  /*18da0*/  HMMA.16816.F32 R136, R20.reuse, R32, R136 ;  /* 0x000000201488723c */ /* 0x040fe20000001888 */
[----:B------:R-:W1:Y:S07]  /*18db0*/  MUFU.EX2 R112, R112 ;  /* 0x0000007000707308 */ /* 0x000e6e0000000800 */
[C---:B------:R-:W-:Y:S01]  /*18dc0*/  HMMA.16816.F32 R16, R20.reuse, R34, R16 ;  /* 0x000000221410723c */ /* 0x040fe20000001810 */
[----:B------:R-:W4:Y:S02]  /*18dd0*/  LDSM.16.MT88.4 R32, [R233+0x10800] ;  /* 0x01080000e920783b */ /* 0x000f240000004200 */
[----:B------:R-:W-:Y:S05]  /*18de0*/  MUFU.EX2 R113, R113 ;  /* 0x0000007100717308 */ /* 0x000fea0000000800 */
[C---:B---3--:R-:W-:Y:S05]  /*18df0*/  HMMA.16816.F32 R140, R20.reuse, R36, R140 ;  /* 0x00000024148c723c */ /* 0x048fea000000188c */
[----:B------:R-:W3:Y:S02]  /*18e00*/  MUFU.EX2 R114, R114 ;  /* 0x0000007200727308 */ /* 0x000ee40000000800 */
[----:B------:R-:W-:Y:S01]  /*18e10*/  FFMA.FTZ R37, R119, c[0x0][0x23c], -R165 ;  /* 0x00008f0077257a23 */ /* 0x000fe200000108a5 */
[----:B------:R-:W-:Y:S07]  /*18e20*/  HMMA.16816.F32 R144, R20, R38, R144 ;  /* 0x000000261490723c */ /* 0x000fee0000001890 */
[----:B------:R-:W-:Y:S01]  /*18e30*/  F2FP.PACK_AB R20, R107, R106 ;  /* 0x0000006a6b14723e */ /* 0x000fe200000000ff */
[----:B------:R-:W-:Y:S01]  /*18e40*/  MUFU.EX2 R36, R118 ;  /* 0x0000007600247308 */ /* 0x000fe20000000800 */
[----:B-1----:R-:W-:Y:S03]  /*18e50*/  F2FP.PACK_AB R21, R3, R108 ;  /* 0x0000006c0315723e */ /* 0x002fe600000000ff */
[----:B-----5:R-:W-:Y:S01]  /*18e60*/  F2FP.PACK_AB R22, R110, R109 ;  /* 0x0000006d6e16723e */ /* 0x020fe200000000ff */
[--C-:B------:R-:W-:Y:S01]  /*18e70*/  FFMA.FTZ R38, R120, c[0x0][0x23c], -R178.reuse ;  /* 0x00008f0078267a23 */ /* 0x100fe200000108b2 */
[----:B------:R-:W-:Y:S01]  /*18e80*/  F2FP.PACK_AB R23, R112, R111 ;  /* 0x0000006f7017723e */ /* 0x000fe200000000ff */
[--C-:B------:R-:W-:Y:S02]  /*18e90*/  FFMA.FTZ R39, R121, c[0x0][0x23c], -R178.reuse ;  /* 0x00008f0079277a23 */ /* 0x100fe400000108b2 */
[----:B------:R-:W-:Y:S01]  /*18ea0*/  FFMA.FTZ R178, R129, c[0x0][0x23c], -R178 ;  /* 0x00008f0081b27a23 */ /* 0x000fe200000108b2 */
[----:B------:R-:W1:Y:S01]  /*18eb0*/  MUFU.EX2 R37, R37 ;  /* 0x0000002500257308 */ /* 0x000e620000000800 */
[----:B------:R-:W-:Y:S02]  /*18ec0*/  FADD.FTZ R106, R106, R102 ;  /* 0x000000666a6a7221 */ /* 0x000fe40000010000 */
[C---:B--2---:R-:W-:Y:S03]  /*18ed0*/  HMMA.16816.F32 R4, R20.reuse, R24, R4 ;  /* 0x000000181404723c */ /* 0x044fe60000001804 */
[----:B------:R-:W-:Y:S02]  /*18ee0*/  FADD.FTZ R108, R108, R104 ;  /* 0x000000686c6c7221 */ /* 0x000fe40000010000 */
[----:B------:R-:W-:Y:S02]  /*18ef0*/  FADD.FTZ R106, R107, R106 ;  /* 0x0000006a6b6a7221 */ /* 0x000fe40000010000 */
[----:B------:R-:W-:Y:S01]  /*18f00*/  MUFU.EX2 R38, R38 ;  /* 0x0000002600267308 */ /* 0x000fe20000000800 */
[C---:B------:R-:W-:Y:S01]  /*18f10*/  HMMA.16816.F32 R8, R20.reuse, R26, R8 ;  /* 0x0000001a1408723c */ /* 0x040fe20000001808 */
[----:B------:R-:W2:Y:S03]  /*18f20*/  LDSM.16.MT88.4 R24, [R232+0x10800] ;  /* 0x01080000e818783b */ /* 0x000ea60000004200 */
[----:B------:R-:W-:Y:S01]  /*18f30*/  FADD.FTZ R108, R3, R108 ;  /* 0x0000006c036c7221 */ /* 0x000fe20000010000 */
[----:B------:R-:W-:Y:S01]  /*18f40*/  MOV R3, R0 ;  /* 0x0000000000037202 */ /* 0x000fe20000000f00 */
[----:B------:R-:W-:Y:S02]  /*18f50*/  FADD.FTZ R109, R109, R106 ;  /* 0x0000006a6d6d7221 */ /* 0x000fe40000010000 */
[C---:B----4-:R-:W-:Y:S01]  /*18f60*/  HMMA.16816.F32 R12, R20.reuse, R28, R12 ;  /* 0x0000001c140c723c */ /* 0x050fe2000000180c */
[----:B------:R-:W4:Y:S03]  /*18f70*/  MUFU.EX2 R39, R39 ;  /* 0x0000002700277308 */ /* 0x000f260000000800 */
[----:B------:R-:W-:Y:S02]  /*18f80*/  FADD.FTZ R111, R111, R108 ;  /* 0x0000006c6f6f7221 */ /* 0x000fe40000010000 */
[----:B------:R-:W-:Y:S02]  /*18f90*/  FADD.FTZ R109, R110, R109 ;  /* 0x0000006d6e6d7221 */ /* 0x000fe40000010000 */
[C---:B------:R-:W-:Y:S01]  /*18fa0*/  HMMA.16816.F32 R132, R20.reuse, R30, R132 ;  /* 0x0000001e1484723c */ /* 0x040fe20000001884 */
[----:B------:R-:W5:Y:S02]  /*18fb0*/  LDSM.16.MT88.4 R28, [R237+0x11000] ;  /* 0x01100000ed1c783b */ /* 0x000f640000004200 */
[----:B------:R-:W-:Y:S01]  /*18fc0*/  MUFU.EX2 R40, R40 ;  /* 0x0000002800287308 */ /* 0x000fe20000000800 */
[----:B------:R-:W-:Y:S04]  /*18fd0*/  FADD.FTZ R111, R112, R111 ;  /* 0x0000006f706f7221 */ /* 0x000fe80000010000 */
[C---:B------:R-:W-:Y:S05]  /*18fe0*/  HMMA.16816.F32 R136, R20.reuse, R32, R136 ;  /* 0x000000201488723c */ /* 0x040fea0000001888 */
[----:B------:R-:W1:Y:S03]  /*18ff0*/  MUFU.EX2 R41, R41 ;  /* 0x0000002900297308 */ /* 0x000e660000000800 */
[C---:B------:R-:W-:Y:S01]  /*19000*/  HMMA.16816.F32 R16, R20.reuse, R34, R16 ;  /* 0x000000221410723c */ /* 0x040fe20000001810 */
[----:B------:R-:W5:Y:S06]  /*19010*/  LDSM.16.MT88.4 R32, [R234+0x11000] ;  /* 0x01100000ea20783b */ /* 0x000f6c0000004200 */
[----:B------:R-:W-:Y:S01]  /*19020*/  MUFU.EX2 R42, R42 ;  /* 0x0000002a002a7308 */ /* 0x000fe20000000800 */
[C---:B--2---:R-:W-:Y:S08]  /*19030*/  HMMA.16816.F32 R140, R20.reuse, R24, R140 ;  /* 0x00000018148c723c */ /* 0x044ff0000000188c */
[----:B------:R-:W-:Y:S01]  /*19040*/  HMMA.16816.F32 R144, R20, R26, R144 ;  /* 0x0000001a1490723c */ /* 0x000fe20000001890 */
[----:B------:R-:W2:Y:S01]  /*19050*/  LDSM.16.MT88.4 R24, [R233+0x11000] ;  /* 0x01100000e918783b */ /* 0x000ea20000004200 */
[----:B------:R-:W2:Y:S05]  /*19060*/  MUFU.EX2 R43, R43 ;  /* 0x0000002b002b7308 */ /* 0x000eaa0000000800 */
[----:B---3--:R-:W-:Y:S01]  /*19070*/  F2FP.PACK_AB R20, R114, R113 ;  /* 0x000000717214723e */ /* 0x008fe200000000ff */
[----:B------:R-:W-:Y:S01]  /*19080*/  FADD.FTZ R113, R113, R109 ;  /* 0x0000006d71717221 */ /* 0x000fe20000010000 */
[----:B-1----:R-:W-:Y:S03]  /*19090*/  F2FP.PACK_AB R21, R37, R36 ;  /* 0x000000242515723e */ /* 0x002fe600000000ff */
[----:B----4-:R-:W-:Y:S01]  /*190a0*/  F2FP.PACK_AB R22, R39, R38 ;  /* 0x000000262716723e */ /* 0x010fe200000000ff */
[----:B------:R-:W-:Y:S01]  /*190b0*/  MUFU.EX2 R44, R44 ;  /* 0x0000002c002c7308 */ /* 0x000fe20000000800 */
[----:B------:R-:W-:Y:S01]  /*190c0*/  F2FP.PACK_AB R23, R41, R40 ;  /* 0x000000282917723e */ /* 0x000fe200000000ff */
[----:B------:R-:W-:Y:S02]  /*190d0*/  FADD.FTZ R36, R36, R111 ;  /* 0x0000006f24247221 */ /* 0x000fe40000010000 */
[----:B------:R-:W-:Y:S02]  /*190e0*/  FADD.FTZ R113, R114, R113 ;  /* 0x0000007172717221 */ /* 0x000fe40000010000 */
[----:B------:R-:W-:Y:S02]  /*190f0*/  FADD.FTZ R36, R37, R36 ;  /* 0x0000002425247221 */ /* 0x000fe40000010000 */
[C---:B-----5:R-:W-:Y:S02]  /*19100*/  HMMA.16816.F32 R4, R20.reuse, R28, R4 ;  /* 0x0000001c1404723c */ /* 0x060fe40000001804 */
[----:B------:R-:W1:Y:S01]  /*19110*/  MUFU.EX2 R45, R45 ;  /* 0x0000002d002d7308 */ /* 0x000e620000000800 */
[----:B------:R-:W-:Y:S02]  /*19120*/  FADD.FTZ R38, R38, R113 ;  /* 0x0000007126267221 */ /* 0x000fe40000010000 */
[----:B------:R-:W-:Y:S02]  /*19130*/  FADD.FTZ R40, R40, R36 ;  /* 0x0000002428287221 */ /* 0x000fe40000010000 */
[----:B------:R-:W-:Y:S01]  /*19140*/  FADD.FTZ R38, R39, R38 ;  /* 0x0000002627267221 */ /* 0x000fe20000010000 */
[C---:B------:R-:W-:Y:S01]  /*19150*/  HMMA.16816.F32 R8, R20.reuse, R30, R8 ;  /* 0x0000001e1408723c */ /* 0x040fe20000001808 */
[----:B------:R-:W3:Y:S03]  /*19160*/  LDSM.16.MT88.4 R28, [R232+0x11000] ;  /* 0x01100000e81c783b */ /* 0x000ee60000004200 */
[----:B------:R-:W-:Y:S01]  /*19170*/  MUFU.EX2 R46, R46 ;  /* 0x0000002e002e7308 */ /* 0x000fe20000000800 */
[----:B------:R-:W-:Y:S03]  /*19180*/  FADD.FTZ R40, R41, R40 ;  /* 0x0000002829287221 */ /* 0x000fe60000010000 */
[C---:B------:R-:W-:Y:S06]  /*19190*/  HMMA.16816.F32 R12, R20.reuse, R32, R12 ;  /* 0x00000020140c723c */ /* 0x040fec000000180c */
[----:B------:R-:W4:Y:S01]  /*191a0*/  MUFU.EX2 R178, R178 ;  /* 0x000000b200b27308 */ /* 0x000f220000000800 */
[--C-:B------:R-:W-:Y:S01]  /*191b0*/  FFMA.FTZ R32, R130, c[0x0][0x23c], -R165.reuse ;  /* 0x00008f0082207a23 */ /* 0x100fe200000108a5 */
[C---:B------:R-:W-:Y:S04]  /*191c0*/  HMMA.16816.F32 R132, R20.reuse, R34, R132 ;  /* 0x000000221484723c */ /* 0x040fe80000001884 */
[----:B------:R-:W-:Y:S04]  /*191d0*/  FFMA.FTZ R165, R131, c[0x0][0x23c], -R165 ;  /* 0x00008f0083a57a23 */ /* 0x000fe800000108a5 */
[C---:B--2---:R-:W-:Y:S01]  /*191e0*/  HMMA.16816.F32 R136, R20.reuse, R24, R136 ;  /* 0x000000181488723c */ /* 0x044fe20000001888 */
[----:B------:R-:W-:Y:S07]  /*191f0*/  MUFU.EX2 R32, R32 ;  /* 0x0000002000207308 */ /* 0x000fee0000000800 */
[C---:B------:R-:W-:Y:S01]  /*19200*/  HMMA.16816.F32 R16, R20.reuse, R26, R16 ;  /* 0x0000001a1410723c */ /* 0x040fe20000001810 */
[----:B------:R-:W2:Y:S02]  /*19210*/  LDSM.16.MT88.4 R24, [R234+0x11800] ;  /* 0x01180000ea18783b */ /* 0x000ea40000004200 */
[----:B------:R-:W5:Y:S05]  /*19220*/  MUFU.EX2 R165, R165 ;  /* 0x000000a500a57308 */ /* 0x000f6a0000000800 */
[C---:B---3--:R-:W-:Y:S08]  /*19230*/  HMMA.16816.F32 R140, R20.reuse, R28, R140 ;  /* 0x0000001c148c723c */ /* 0x048ff0000000188c */
[----:B------:R-:W-:Y:S07]  /*19240*/  HMMA.16816.F32 R144, R20, R30, R144 ;  /* 0x0000001e1490723c */ /* 0x000fee0000001890 */
[----:B------:R-:W-:Y:S01]  /*19250*/  F2FP.PACK_AB R20, R43, R42 ;  /* 0x0000002a2b14723e */ /* 0x000fe200000000ff */
[----:B------:R-:W-:Y:S01]  /*19260*/  FADD.FTZ R42, R42, R38 ;  /* 0x000000262a2a7221 */ /* 0x000fe20000010000 */
[----:B-1----:R-:W-:Y:S03]  /*19270*/  F2FP.PACK_AB R21, R45, R44 ;  /* 0x0000002c2d15723e */ /* 0x002fe600000000ff */
[----:B----4-:R-:W-:Y:S01]  /*19280*/  F2FP.PACK_AB R22, R178, R46 ;  /* 0x0000002eb216723e */ /* 0x010fe200000000ff */
[----:B------:R-:W-:Y:S01]  /*19290*/  FADD.FTZ R44, R44, R40 ;  /* 0x000000282c2c7221 */ /* 0x000fe20000010000 */
[----:B-----5:R-:W-:Y:S01]  /*192a0*/  F2FP.PACK_AB R23, R165, R32 ;  /* 0x00000020a517723e */ /* 0x020fe200000000ff */
[----:B------:R-:W-:Y:S02]  /*192b0*/  FADD.FTZ R42, R43, R42 ;  /* 0x0000002a2b2a7221 */ /* 0x000fe40000010000 */
[----:B------:R-:W-:Y:S02]  /*192c0*/  FADD.FTZ R44, R45, R44 ;  /* 0x0000002c2d2c7221 */ /* 0x000fe40000010000 */
[----:B------:R-:W-:Y:S02]  /*192d0*/  FADD.FTZ R42, R46, R42 ;  /* 0x0000002a2e2a7221 */ /* 0x000fe40000010000 */
[C---:B------:R-:W-:Y:S01]  /*192e0*/  HMMA.16816.F32 R160, R20.reuse, R156, R4 ;  /* 0x0000009c14a0723c */ /* 0x040fe20000001804 */
[----:B------:R-:W1:Y:S02]  /*192f0*/  LDSM.16.MT88.4 R4, [R232+0x11800] ;  /* 0x01180000e804783b */ /* 0x000e640000004200 */
[----:B------:R-:W-:Y:S02]  /*19300*/  FADD.FTZ R44, R32, R44 ;  /* 0x0000002c202c7221 */ /* 0x000fe40000010000 */
[----:B------:R-:W-:Y:S02]  /*19310*/  FADD.FTZ R252, R178, R42 ;  /* 0x0000002ab2fc7221 */ /* 0x000fe40000010000 */
[----:B------:R-:W-:Y:S01]  /*19320*/  FADD.FTZ R251, R165, R44 ;  /* 0x0000002ca5fb7221 */ /* 0x000fe20000010000 */
[C---:B------:R-:W-:Y:S08]  /*19330*/  HMMA.16816.F32 R156, R20.reuse, R158, R8 ;  /* 0x0000009e149c723c */ /* 0x040ff00000001808 */
[C---:B--2---:R-:W-:Y:S08]  /*19340*/  HMMA.16816.F32 R152, R20.reuse, R24, R12 ;  /* 0x000000181498723c */ /* 0x044ff0000000180c */
[C---:B------:R-:W-:Y:S08]  /*19350*/  HMMA.16816.F32 R132, R20.reuse, R26, R132 ;  /* 0x0000001a1484723c */ /* 0x040ff00000001884 */
[C---:B------:R-:W-:Y:S08]  /*19360*/  HMMA.16816.F32 R136, R20.reuse, R148, R136 ;  /* 0x000000941488723c */ /* 0x040ff00000001888 */
[C---:B------:R-:W-:Y:S08]  /*19370*/  HMMA.16816.F32 R148, R20.reuse, R150, R16 ;  /* 0x000000961494723c */ /* 0x040ff00000001810 */
[C---:B-1----:R-:W-:Y:S08]  /*19380*/  HMMA.16816.F32 R140, R20.reuse, R4, R140 ;  /* 0x00000004148c723c */ /* 0x042ff0000000188c */
[----:B------:R-:W-:Y:S01]  /*19390*/  HMMA.16816.F32 R144, R20, R6, R144 ;  /* 0x000000061490723c */ /* 0x000fe20000001890 */
[----:B------:R-:W-:-:S07]  /*193a0*/  @P0 BRA `(.L_x_1543) ;  /* 0xffff9d0000000947 */ /* 0x000fce000383ffff */
.L_x_1539:
[----:B------:R-:W1:Y:S01]  /*193b0*/  SHFL.BFLY PT, R3, R252, 0x2, 0x1f ;  /* 0x0c401f00fc037f89 */ /* 0x000e6200000e0000 */
[----:B------:R-:W-:Y:S01]  /*193c0*/  IMAD.MOV.U32 R11, RZ, RZ, 0x3f800000 ;  /* 0x3f800000ff0b7424 */ /* 0x000fe200078e00ff */
[----:B------:R-:W2:Y:S01]  /*193d0*/  S2UR UR10, SR_CTAID.Z ;  /* 0x00000000000a79c3 */ /* 0x000ea20000002700 */
[----:B------:R-:W-:Y:S01]  /*193e0*/  IMAD.MOV.U32 R10, RZ, RZ, 0x3f800000 ;  /* 0x3f800000ff0a7424 */ /* 0x000fe200078e00ff */
[----:B------:R-:W3:Y:S01]  /*193f0*/  SHFL.BFLY PT, R4, R251, 0x2, 0x1f ;  /* 0x0c401f00fb047f89 */ /* 0x000ee200000e0000 */
[----:B------:R-:W-:Y:S01]  /*19400*/  UIADD3 UR9, -UR17, URZ, URZ ;  /* 0x0000003f11097290 */ /* 0x000fe2000fffe13f */
[----:B------:R-:W-:Y:S01]  /*19410*/  BSSY B0, `(.L_x_1544) ;  /* 0x00000a3000007945 */ /* 0x000fe20003800000 */
[----:B------:R-:W-:Y:S01]  /*19420*/  ULDC UR6, c[0x0][0x1c0] ;  /* 0x0000700000067ab9 */ /* 0x000fe20000000800 */
[----:B------:R-:W-:Y:S06]  /*19430*/  BAR.SYNC.DEFER_BLOCKING 0x0 ;  /* 0x0000000000007b1d */ /* 0x000fec0000010000 */
[----:B------:R-:W4:Y:S01]  /*19440*/  S2UR UR7, SR_CTAID.Y ;  /* 0x00000000000779c3 */ /* 0x000f220000002600 */
[----:B------:R-:W-:-:S07]  /*19450*/  ULDC.64 UR4, c[0x0][0x210] ;  /* 0x0000840000047ab9 */ /* 0x000fce0000000a00 */
[----:B------:R-:W5:Y:S01]  /*19460*/  S2UR UR8, SR_CTAID.X ;  /* 0x00000000000879c3 */ /* 0x000f620000002500 */
[----:B-1----:R-:W-:Y:S02]  /*19470*/  FADD.FTZ R252, R3, R252 ;  /* 0x000000fc03fc7221 */ /* 0x002fe40000010000 */
[----:B------:R-:W1:Y:S01]  /*19480*/  S2R R3, SR_TID.X ;  /* 0x0000000000037919 */ /* 0x000e620000002100 */
[----:B--2---:R-:W-:Y:S01]  /*19490*/  UIMAD UR9, UR9, UR6, UR10 ;  /* 0x00000006090972a4 */ /* 0x004fe2000f8e020a */
[----:B---3--:R-:W-:Y:S02]  /*194a0*/  FADD.FTZ R251, R4, R251 ;  /* 0x000000fb04fb7221 */ /* 0x008fe40000010000 */
[----:B------:R-:W2:Y:S04]  /*194b0*/  SHFL.BFLY PT, R7, R252, 0x1, 0x1f ;  /* 0x0c201f00fc077f89 */ /* 0x000ea800000e0000 */
[----:B------:R-:W3:Y:S01]  /*194c0*/  SHFL.BFLY PT, R6, R251, 0x1, 0x1f ;  /* 0x0c201f00fb067f89 */ /* 0x000ee200000e0000 */
[----:B----4-:R-:W-:-:S04]  /*194d0*/  UIMAD UR4, UR7, UR4, UR17 ;  /* 0x00000004070472a4 */ /* 0x010fc8000f8e0211 */
[----:B------:R-:W-:Y:S02]  /*194e0*/  UIMAD UR4, UR4, UR6, UR9 ;  /* 0x00000006040472a4 */ /* 0x000fe4000f8e0209 */
[----:B-----5:R-:W-:Y:S01]  /*194f0*/  USHF.L.U32 UR8, UR8, 0x6, URZ ;  /* 0x0000000608087899 */ /* 0x020fe2000800063f */
[----:B-1----:R-:W-:-:S03]  /*19500*/  SHF.R.S32.HI R5, RZ, 0x1f, R3 ;  /* 0x0000001fff057819 */ /* 0x002fc60000011403 */
[----:B------:R-:W-:Y:S01]  /*19510*/  UIMAD UR5, UR4, UR5, UR8 ;  /* 0x00000005040572a4 */ /* 0x000fe2000f8e0208 */
[CC--:B------:R-:W-:Y:S01]  /*19520*/  LEA.HI R9, R5.reuse, R3.reuse, RZ, 0x2 ;  /* 0x0000000305097211 */ /* 0x0c0fe200078f10ff */
[----:B--2---:R-:W-:Y:S01]  /*19530*/  FADD.FTZ R7, R252, R7 ;  /* 0x00000007fc077221 */ /* 0x004fe20000010000 */
[----:B------:R-:W-:Y:S02]  /*19540*/  LEA.HI R13, R5, R3, RZ, 0x4 ;  /* 0x00000003050d7211 */ /* 0x000fe400078f20ff */
[--C-:B------:R-:W-:Y:S01]  /*19550*/  SHF.R.S32.HI R4, RZ, 0x2, R9.reuse ;  /* 0x00000002ff047819 */ /* 0x100fe20000011409 */
[----:B---3--:R-:W-:Y:S01]  /*19560*/  FADD.FTZ R6, R251, R6 ;  /* 0x00000006fb067221 */ /* 0x008fe20000010000 */
[----:B------:R-:W-:Y:S02]  /*19570*/  SHF.R.S32.HI R8, RZ, 0x1f, R9 ;  /* 0x0000001fff087819 */ /* 0x000fe40000011409 */
[----:B------:R-:W-:Y:S02]  /*19580*/  FSETP.NE.FTZ.AND P4, PT, R7, RZ, PT ;  /* 0x000000ff0700720b */ /* 0x000fe40003f95000 */
[----:B------:R-:W-:-:S02]  /*19590*/  LEA.HI R8, R8, R4, RZ, 0x3 ;  /* 0x0000000408087211 */ /* 0x000fc400078f18ff */
[----:B------:R-:W-:Y:S02]  /*195a0*/  FSETP.NE.FTZ.AND P3, PT, R6, RZ, PT ;  /* 0x000000ff0600720b */ /* 0x000fe40003f75000 */
[----:B------:R-:W-:Y:S02]  /*195b0*/  LOP3.LUT R8, R8, 0xfffffff8, RZ, 0xc0, !PT ;  /* 0xfffffff808087812 */ /* 0x000fe400078ec0ff */
[----:B------:R-:W-:Y:S02]  /*195c0*/  LOP3.LUT R13, R13, 0xfffffff0, RZ, 0xc0, !PT ;  /* 0xfffffff00d0d7812 */ /* 0x000fe400078ec0ff */
[----:B------:R-:W-:Y:S02]  /*195d0*/  IADD3 R8, R4, -R8, RZ ;  /* 0x8000000804087210 */ /* 0x000fe40007ffe0ff */
[----:B------:R-:W1:Y:S01]  /*195e0*/  S2R R4, SR_TID.X ;  /* 0x0000000000047919 */ /* 0x000e620000002100 */
[----:B------:R-:W2:Y:S01]  /*195f0*/  @P4 MUFU.RCP R11, R7 ;  /* 0x00000007000b4308 */ /* 0x000ea20000001000 */
[----:B------:R-:W-:-:S02]  /*19600*/  LOP3.LUT R14, R8, 0x1, RZ, 0xc0, !PT ;  /* 0x00000001080e7812 */ /* 0x000fc400078ec0ff */
[----:B------:R-:W-:Y:S02]  /*19610*/  LOP3.LUT R16, R9, 0x1ffffffc, RZ, 0xc0, !PT ;  /* 0x1ffffffc09107812 */ /* 0x000fe400078ec0ff */
[----:B------:R-:W-:Y:S02]  /*19620*/  ISETP.NE.U32.AND P0, PT, R14, 0x1, PT ;  /* 0x000000010e00780c */ /* 0x000fe40003f05070 */
[----:B------:R-:W-:Y:S01]  /*19630*/  LEA.HI R5, R5, R3, RZ, 0x5 ;  /* 0x0000000305057211 */ /* 0x000fe200078f28ff */
[----:B------:R-:W3:Y:S01]  /*19640*/  @P3 MUFU.RCP R10, R6 ;  /* 0x00000006000a3308 */ /* 0x000ee20000001000 */
[----:B------:R-:W-:Y:S01]  /*19650*/  R2P PR, R8, 0x6 ;  /* 0x0000000608007804 */ /* 0x000fe20000000000 */
[----:B------:R-:W-:Y:S02]  /*19660*/  IMAD.IADD R16, R3, 0x1, -R16 ;  /* 0x0000000103107824 */ /* 0x000fe400078e0a10 */
[----:B--2---:R-:W-:-:S04]  /*19670*/  FMUL.FTZ R160, R11, R160 ;  /* 0x000000a00ba07220 */ /* 0x004fc80000410000 */
[----:B------:R-:W2:Y:S01]  /*19680*/  @P4 MUFU.LG2 R7, R7 ;  /* 0x0000000700074308 */ /* 0x000ea20000000c00 */
[C---:B------:R-:W-:Y:S02]  /*19690*/  FMUL.FTZ R161, R11.reuse, R161 ;  /* 0x000000a10ba17220 */ /* 0x040fe40000410000 */
[C---:B------:R-:W-:Y:S02]  /*196a0*/  FMUL.FTZ R156, R11.reuse, R156 ;  /* 0x0000009c0b9c7220 */ /* 0x040fe40000410000 */
[C---:B------:R-:W-:Y:S02]  /*196b0*/  FMUL.FTZ R157, R11.reuse, R157 ;  /* 0x0000009d0b9d7220 */ /* 0x040fe40000410000 */
[C---:B------:R-:W-:Y:S01]  /*196c0*/  FMUL.FTZ R152, R11.reuse, R152 ;  /* 0x000000980b987220 */ /* 0x040fe20000410000 */
[----:B------:R-:W4:Y:S01]  /*196d0*/  @P3 MUFU.LG2 R6, R6 ;  /* 0x0000000600063308 */ /* 0x000f220000000c00 */
[C---:B------:R-:W-:Y:S02]  /*196e0*/  FMUL.FTZ R153, R11.reuse, R153 ;  /* 0x000000990b997220 */ /* 0x040fe40000410000 */
[----:B------:R-:W-:-:S02]  /*196f0*/  FMUL.FTZ R132, R11, R132 ;  /* 0x000000840b847220 */ /* 0x000fc40000410000 */
[C---:B------:R-:W-:Y:S02]  /*19700*/  FMUL.FTZ R133, R11.reuse, R133 ;  /* 0x000000850b857220 */ /* 0x040fe40000410000 */
[C---:B------:R-:W-:Y:S02]  /*19710*/  FMUL.FTZ R136, R11.reuse, R136 ;  /* 0x000000880b887220 */ /* 0x040fe40000410000 */
[C---:B------:R-:W-:Y:S02]  /*19720*/  FMUL.FTZ R137, R11.reuse, R137 ;  /* 0x000000890b897220 */ /* 0x040fe40000410000 */
[C---:B------:R-:W-:Y:S02]  /*19730*/  FMUL.FTZ R148, R11.reuse, R148 ;  /* 0x000000940b947220 */ /* 0x040fe40000410000 */
[C---:B------:R-:W-:Y:S02]  /*19740*/  FMUL.FTZ R149, R11.reuse, R149 ;  /* 0x000000950b957220 */ /* 0x040fe40000410000 */
[----:B------:R-:W-:-:S02]  /*19750*/  FMUL.FTZ R140, R11, R140 ;  /* 0x0000008c0b8c7220 */ /* 0x000fc40000410000 */
[C---:B------:R-:W-:Y:S02]  /*19760*/  FMUL.FTZ R141, R11.reuse, R141 ;  /* 0x0000008d0b8d7220 */ /* 0x040fe40000410000 */
[C---:B------:R-:W-:Y:S02]  /*19770*/  FMUL.FTZ R144, R11.reuse, R144 ;  /* 0x000000900b907220 */ /* 0x040fe40000410000 */
[----:B------:R-:W-:Y:S01]  /*19780*/  FMUL.FTZ R145, R11, R145 ;  /* 0x000000910b917220 */ /* 0x000fe20000410000 */
[----:B-1----:R-:W-:Y:S01]  /*19790*/  SHF.R.S32.HI R11, RZ, 0x1f, R4 ;  /* 0x0000001fff0b7819 */ /* 0x002fe20000011404 */
[C---:B---3--:R-:W-:Y:S02]  /*197a0*/  FMUL.FTZ R163, R10.reuse, R163 ;  /* 0x000000a30aa37220 */ /* 0x048fe40000410000 */
[C---:B------:R-:W-:Y:S01]  /*197b0*/  FMUL.FTZ R162, R10.reuse, R162 ;  /* 0x000000a20aa27220 */ /* 0x040fe20000410000 */
[----:B------:R-:W-:Y:S01]  /*197c0*/  LEA.HI R12, R11, R4, RZ, 0x4 ;  /* 0x000000040b0c7211 */ /* 0x000fe200078f20ff */
[----:B------:R-:W-:-:S02]  /*197d0*/  FMUL.FTZ R159, R10, R159 ;  /* 0x0000009f0a9f7220 */ /* 0x000fc40000410000 */
[C---:B------:R-:W-:Y:S01]  /*197e0*/  FMUL.FTZ R158, R10.reuse, R158 ;  /* 0x0000009e0a9e7220 */ /* 0x040fe20000410000 */
[----:B------:R-:W-:Y:S01]  /*197f0*/  SHF.R.S32.HI R12, RZ, 0x4, R12 ;  /* 0x00000004ff0c7819 */ /* 0x000fe2000001140c */
[C---:B------:R-:W-:Y:S02]  /*19800*/  FMUL.FTZ R155, R10.reuse, R155 ;  /* 0x0000009b0a9b7220 */ /* 0x040fe40000410000 */
[C---:B------:R-:W-:Y:S02]  /*19810*/  FMUL.FTZ R154, R10.reuse, R154 ;  /* 0x0000009a0a9a7220 */ /* 0x040fe40000410000 */
[C---:B------:R-:W-:Y:S02]  /*19820*/  FMUL.FTZ R135, R10.reuse, R135 ;  /* 0x000000870a877220 */ /* 0x040fe40000410000 */
        /* <DEDUP_REMOVED lines=8> */
[----:B------:R-:W-:Y:S02]  /*198b0*/  FMUL.FTZ R146, R10, R146 ;  /* 0x000000920a927220 */ /* 0x000fe40000410000 */
[----:B------:R-:W-:Y:S01]  /*198c0*/  IMAD.IADD R10, R3, 0x1, -R13 ;  /* 0x00000001030a7824 */ /* 0x000fe200078e0a0d */
[----:B------:R-:W-:Y:S01]  /*198d0*/  SHF.L.U32 R13, R12, 0x6, RZ ;  /* 0x000000060c0d7819 */ /* 0x000fe200000006ff */
[----:B--2---:R-:W-:Y:S02]  /*198e0*/  @P4 FMUL.FTZ R7, R7, 0.69314718246459960938 ;  /* 0x3f31721807074820 */ /* 0x004fe40000410000 */
[----:B----4-:R-:W-:Y:S01]  /*198f0*/  @P3 FMUL.FTZ R6, R6, 0.69314718246459960938 ;  /* 0x3f31721806063820 */ /* 0x010fe20000410000 */
[----:B------:R-:W-:Y:S02]  /*19900*/  LEA.HI R17, R10, R10, RZ, 0x1 ;  /* 0x0000000a0a117211 */ /* 0x000fe400078f08ff */
[----:B------:R-:W-:Y:S01]  /*19910*/  LOP3.LUT R9, R13, 0x1c0, RZ, 0xc0, !PT ;  /* 0x000001c00d097812 */ /* 0x000fe200078ec0ff */
[----:B------:R-:W-:Y:S01]  /*19920*/  IMAD.SHL.U32 R13, R8, 0x40, RZ ;  /* 0x00000040080d7824 */ /* 0x000fe200078e00ff */
[----:B------:R-:W-:-:S02]  /*19930*/  SHF.L.U32 R14, R17, 0x2, RZ ;  /* 0x00000002110e7819 */ /* 0x000fc400000006ff */
[----:B------:R-:W-:Y:S02]  /*19940*/  SHF.R.S32.HI R8, RZ, 0x5, R5 ;  /* 0x00000005ff087819 */ /* 0x000fe40000011405 */
[----:B------:R-:W-:Y:S02]  /*19950*/  LOP3.LUT R13, R13, 0x1c0, RZ, 0xc0, !PT ;  /* 0x000001c00d0d7812 */ /* 0x000fe400078ec0ff */
[----:B------:R-:W-:Y:S02]  /*19960*/  LOP3.LUT R14, R9, 0x38, R14, 0xf8, !PT ;  /* 0x00000038090e7812 */ /* 0x000fe400078ef80e */
[----:B------:R-:W-:Y:S02]  /*19970*/  SHF.R.U32.HI R9, RZ, 0x3, R9 ;  /* 0x00000003ff097819 */ /* 0x000fe40000011609 */
[----:B------:R-:W-:Y:S02]  /*19980*/  LEA R16, R8, R16, 0x9 ;  /* 0x0000001008107211 */ /* 0x000fe400078e48ff */
[----:B------:R-:W-:-:S02]  /*19990*/  LEA.HI R13, R13, R13, RZ, 0x1d ;  /* 0x0000000d0d0d7211 */ /* 0x000fc400078fe8ff */
[----:B------:R-:W-:Y:S02]  /*199a0*/  LOP3.LUT R17, R17, 0xffffffe, RZ, 0xc0, !PT ;  /* 0x0ffffffe11117812 */ /* 0x000fe400078ec0ff */
[----:B------:R-:W-:Y:S01]  /*199b0*/  LOP3.LUT R9, R14, R9, RZ, 0x3c, !PT ;  /* 0x000000090e097212 */ /* 0x000fe200078e3cff */
[----:B------:R-:W-:Y:S01]  /*199c0*/  IMAD.MOV.U32 R14, RZ, RZ, -0x20 ;  /* 0xffffffe0ff0e7424 */ /* 0x000fe200078e00ff */
[----:B------:R-:W-:Y:S01]  /*199d0*/  LEA R16, R16, R13, 0x1 ;  /* 0x0000000d10107211 */ /* 0x000fe200078e08ff */
[----:B------:R-:W-:Y:S01]  /*199e0*/  IMAD.IADD R17, R10, 0x1, -R17 ;  /* 0x000000010a117824 */ /* 0x000fe200078e0a11 */
[----:B------:R-:W-:Y:S02]  /*199f0*/  MOV R13, 0x40 ;  /* 0x00000040000d7802 */ /* 0x000fe40000000f00 */
[----:B------:R-:W-:Y:S01]  /*19a00*/  SEL R14, R14, 0x20, !P0 ;  /* 0x000000200e0e7807 */ /* 0x000fe20004000000 */
[----:B------:R-:W-:Y:S01]  /*19a10*/  IMAD.SHL.U32 R15, R16, 0x4, RZ ;  /* 0x00000004100f7824 */ /* 0x000fe200078e00ff */
[----:B------:R-:W-:Y:S01]  /*19a20*/  LEA R9, R17, R9, 0x2 ;  /* 0x0000000911097211 */ /* 0x000fe200078e10ff */
[----:B------:R-:W-:Y:S01]  /*19a30*/  STS.64 [R16.X4], R160 ;  /* 0x000000a010007388 */ /* 0x000fe20000004a00 */
[----:B------:R-:W-:Y:S01]  /*19a40*/  SEL R13, R13, 0xffffffc0, !P1 ;  /* 0xffffffc00d0d7807 */ /* 0x000fe20004800000 */
[----:B------:R-:W-:Y:S01]  /*19a50*/  IMAD.IADD R17, R15, 0x1, R14 ;  /* 0x000000010f117824 */ /* 0x000fe200078e020e */
[----:B------:R-:W-:Y:S01]  /*19a60*/  LOP3.LUT R5, R5, 0xffffffe0, RZ, 0xc0, !PT ;  /* 0xffffffe005057812 */ /* 0x000fe200078ec0ff */
[----:B------:R1:W-:Y:S01]  /*19a70*/  STS.64 [R16.X4+0x800], R162 ;  /* 0x000800a210007388 */ /* 0x0003e20000004a00 */
[----:B------:R-:W-:Y:S01]  /*19a80*/  IADD3 R18, R15, R13, RZ ;  /* 0x0000000d0f127210 */ /* 0x000fe20007ffe0ff */
[----:B------:R-:W-:Y:S01]  /*19a90*/  IMAD.IADD R19, R17, 0x1, R13 ;  /* 0x0000000111137824 */ /* 0x000fe200078e020d */
[----:B------:R-:W-:Y:S01]  /*19aa0*/  IADD3 R5, -R5, R3, RZ ;  /* 0x0000000305057210 */ /* 0x000fe20007ffe1ff */
[----:B------:R-:W-:Y:S01]  /*19ab0*/  STS.64 [R17], R156 ;  /* 0x0000009c11007388 */ /* 0x000fe20000000a00 */
[----:B------:R-:W-:-:S02]  /*19ac0*/  SHF.L.U32 R10, R10, 0x2, RZ ;  /* 0x000000020a0a7819 */ /* 0x000fc400000006ff */
[----:B------:R-:W-:Y:S01]  /*19ad0*/  LOP3.LUT P0, RZ, R5, 0x3, RZ, 0xc0, !PT ;  /* 0x0000000305ff7812 */ /* 0x000fe2000780c0ff */
[----:B------:R-:W-:Y:S01]  /*19ae0*/  STS.64 [R17+0x800], R158 ;  /* 0x0008009e11007388 */ /* 0x000fe20000000a00 */
[----:B------:R-:W-:Y:S02]  /*19af0*/  IMAD.MOV.U32 R5, RZ, RZ, -0x800000 ;  /* 0xff800000ff057424 */ /* 0x000fe400078e00ff */
[----:B------:R-:W-:Y:S01]  /*19b00*/  @P3 FFMA.FTZ R5, R0, c[0x0][0x238], R6 ;  /* 0x00008e0000053a23 */ /* 0x000fe20000010006 */
[----:B------:R-:W-:Y:S04]  /*19b10*/  STS.64 [R18], R152 ;  /* 0x0000009812007388 */ /* 0x000fe80000000a00 */
[----:B------:R-:W-:Y:S04]  /*19b20*/  STS.64 [R18+0x800], R154 ;  /* 0x0008009a12007388 */ /* 0x000fe80000000a00 */
[----:B------:R-:W-:Y:S04]  /*19b30*/  STS.64 [R19], R132 ;  /* 0x0000008413007388 */ /* 0x000fe80000000a00 */
[----:B------:R-:W-:Y:S01]  /*19b40*/  STS.64 [R19+0x800], R134 ;  /* 0x0008008613007388 */ /* 0x000fe20000000a00 */
[----:B-1----:R-:W-:-:S02]  /*19b50*/  IADD3 R16, R15, 0x80, RZ ;  /* 0x000000800f107810 */ /* 0x002fc40007ffe0ff */
[----:B------:R-:W-:-:S04]  /*19b60*/  @P2 IADD3 R16, R15, -0x80, RZ ;  /* 0xffffff800f102810 */ /* 0x000fc80007ffe0ff */
[----:B------:R-:W-:Y:S01]  /*19b70*/  IADD3 R14, R14, R16, RZ ;  /* 0x000000100e0e7210 */ /* 0x000fe20007ffe0ff */
[----:B------:R-:W-:Y:S04]  /*19b80*/  STS.64 [R16], R136 ;  /* 0x0000008810007388 */ /* 0x000fe80000000a00 */
[----:B------:R1:W-:Y:S04]  /*19b90*/  STS.64 [R16+0x800], R138 ;  /* 0x0008008a10007388 */ /* 0x0003e80000000a00 */
[----:B------:R-:W-:Y:S04]  /*19ba0*/  STS.64 [R14], R148 ;  /* 0x000000940e007388 */ /* 0x000fe80000000a00 */
[----:B------:R-:W-:Y:S01]  /*19bb0*/  STS.64 [R14+0x800], R150 ;  /* 0x000800960e007388 */ /* 0x000fe20000000a00 */
[C---:B-1----:R-:W-:Y:S01]  /*19bc0*/  IMAD.IADD R16, R13.reuse, 0x1, R16 ;  /* 0x000000010d107824 */ /* 0x042fe200078e0210 */
[----:B------:R-:W-:-:S04]  /*19bd0*/  IADD3 R13, R13, R14, RZ ;  /* 0x0000000e0d0d7210 */ /* 0x000fc80007ffe0ff */
[----:B------:R-:W-:Y:S04]  /*19be0*/  STS.64 [R16], R140 ;  /* 0x0000008c10007388 */ /* 0x000fe80000000a00 */
[----:B------:R-:W-:Y:S04]  /*19bf0*/  STS.64 [R16+0x800], R142 ;  /* 0x0008008e10007388 */ /* 0x000fe80000000a00 */
[----:B------:R-:W-:Y:S04]  /*19c00*/  STS.64 [R13], R144 ;  /* 0x000000900d007388 */ /* 0x000fe80000000a00 */
[----:B------:R-:W-:Y:S04]  /*19c10*/  STS.64 [R13+0x800], R146 ;  /* 0x000800920d007388 */ /* 0x000fe80000000a00 */
[----:B------:R-:W-:Y:S06]  /*19c20*/  BAR.SYNC.DEFER_BLOCKING 0x0 ;  /* 0x0000000000007b1d */ /* 0x000fec0000010000 */
[----:B------:R-:W1:Y:S04]  /*19c30*/  LDS.128 R40, [R9.X4] ;  /* 0x0000000009287984 */ /* 0x000e680000004c00 */
[----:B------:R-:W2:Y:S04]  /*19c40*/  LDS.128 R36, [R9.X4+0x800] ;  /* 0x0008000009247984 */ /* 0x000ea80000004c00 */
[----:B------:R-:W3:Y:S04]  /*19c50*/  LDS.128 R32, [R9.X4+0x1000] ;  /* 0x0010000009207984 */ /* 0x000ee80000004c00 */
[----:B------:R-:W4:Y:S04]  /*19c60*/  LDS.128 R28, [R9.X4+0x1800] ;  /* 0x00180000091c7984 */ /* 0x000f280000004c00 */
[----:B------:R-:W1:Y:S04]  /*19c70*/  LDS.128 R24, [R9.X4+0x2000] ;  /* 0x0020000009187984 */ /* 0x000e680000004c00 */
[----:B------:R-:W1:Y:S04]  /*19c80*/  LDS.128 R20, [R9.X4+0x2800] ;  /* 0x0028000009147984 */ /* 0x000e680000004c00 */
[----:B------:R-:W1:Y:S04]  /*19c90*/  LDS.128 R16, [R9.X4+0x3000] ;  /* 0x0030000009107984 */ /* 0x000e680000004c00 */
[----:B------:R5:W1:Y:S02]  /*19ca0*/  LDS.128 R44, [R9.X4+0x3800] ;  /* 0x00380000092c7984 */ /* 0x000a640000004c00 */
[----:B-----5:R-:W-:-:S02]  /*19cb0*/  LEA.HI R9, R11, R4, RZ, 0x5 ;  /* 0x000000040b097211 */ /* 0x020fc400078f28ff */
[----:B------:R-:W-:Y:S02]  /*19cc0*/  SHF.R.S32.HI R11, RZ, 0x1f, R8 ;  /* 0x0000001fff0b7819 */ /* 0x000fe40000011408 */
[----:B------:R-:W-:Y:S02]  /*19cd0*/  LOP3.LUT R9, R9, 0xffffffe0, RZ, 0xc0, !PT ;  /* 0xffffffe009097812 */ /* 0x000fe400078ec0ff */
[----:B------:R-:W-:-:S03]  /*19ce0*/  LEA.HI R11, R11, R8, RZ, 0x2 ;  /* 0x000000080b0b7211 */ /* 0x000fc600078f10ff */
[----:B------:R-:W-:Y:S01]  /*19cf0*/  IMAD.IADD R9, R4, 0x1, -R9 ;  /* 0x0000000104097824 */ /* 0x000fe200078e0a09 */
[----:B------:R-:W-:Y:S02]  /*19d00*/  LOP3.LUT R11, R11, 0xffffffc, RZ, 0xc0, !PT ;  /* 0x0ffffffc0b0b7812 */ /* 0x000fe400078ec0ff */
[----:B------:R-:W-:Y:S01]  /*19d10*/  MOV R4, 0xff800000 ;  /* 0xff80000000047802 */ /* 0x000fe20000000f00 */
[----:B------:R-:W-:Y:S01]  /*19d20*/  @P4 FFMA.FTZ R4, R2, c[0x0][0x238], R7 ;  /* 0x00008e0002044a23 */ /* 0x000fe20000010007 */
[----:B------:R-:W-:Y:S01]  /*19d30*/  SHF.R.S32.HI R3, RZ, 0x1f, R9 ;  /* 0x0000001fff037819 */ /* 0x000fe20000011409 */
[----:B------:R-:W-:-:S03]  /*19d40*/  IMAD.IADD R11, R8, 0x1, -R11 ;  /* 0x00000001080b7824 */ /* 0x000fc600078e0a0b */
[----:B------:R-:W-:-:S04]  /*19d50*/  LEA.HI R3, R3, R9, RZ, 0x2 ;  /* 0x0000000903037211 */ /* 0x000fc800078f10ff */
[----:B------:R-:W-:-:S04]  /*19d60*/  SHF.R.S32.HI R3, RZ, 0x2, R3 ;  /* 0x00000002ff037819 */ /* 0x000fc80000011403 */
[----:B------:R-:W-:Y:S01]  /*19d70*/  LEA R3, R11, R3, 0x4 ;  /* 0x000000030b037211 */ /* 0x000fe200078e20ff */
[----:B------:R-:W-:Y:S05]  /*19d80*/  @P0 BRA `(.L_x_1545) ;  /* 0x000000b000000947 */ /* 0x000fea0003800000 */
[C---:B-1234-:R-:W-:Y:S01]  /*19d90*/  IADD3 R7, R3.reuse, 0x8, RZ ;  /* 0x0000000803077810 */ /* 0x05efe20007ffe0ff */
[----:B------:R-:W-:Y:S01]  /*19da0*/  IMAD.U32 R0, RZ, RZ, UR5 ;  /* 0x00000005ff007e24 */ /* 0x000fe2000f8e00ff */
[----:B------:R-:W-:Y:S02]  /*19db0*/  SHF.R.S32.HI R6, RZ, 0x1f, R3 ;  /* 0x0000001fff067819 */ /* 0x000fe40000011403 */
[C---:B------:R-:W-:Y:S02]  /*19dc0*/  IADD3 R2, P0, R3.reuse, UR5, RZ ;  /* 0x0000000503027c10 */ /* 0x040fe4000ff1e0ff */
[----:B------:R-:W-:Y:S02]  /*19dd0*/  ISETP.GE.AND P2, PT, R3, UR16, PT ;  /* 0x0000001003007c0c */ /* 0x000fe4000bf46270 */
[----:B------:R-:W-:Y:S02]  /*19de0*/  ISETP.GE.AND P1, PT, R7, UR16, PT ;  /* 0x0000001007007c0c */ /* 0x000fe4000bf26270 */
[----:B------:R-:W-:-:S02]  /*19df0*/  LEA.HI.X.SX32 R0, R0, R6, 0x1, P0 ;  /* 0x0000000600007211 */ /* 0x000fc400000f0eff */
[----:B------:R-:W-:-:S04]  /*19e00*/  LEA R6, P0, R2, c[0x0][0x208], 0x2 ;  /* 0x0000820002067a11 */ /* 0x000fc800078010ff */
[----:B------:R-:W-:-:S05]  /*19e10*/  LEA.HI.X R7, R2, c[0x0][0x20c], R0, 0x2, P0 ;  /* 0x0000830002077a11 */ /* 0x000fca00000f1400 */
[----:B------:R1:W-:Y:S04]  /*19e20*/  @!P2 STG.E [R6.64], R4 ;  /* 0x000000040600a986 */ /* 0x0003e8000c101914 */
[----:B------:R1:W-:Y:S02]  /*19e30*/  @!P1 STG.E [R6.64+0x20], R5 ;  /* 0x0000200506009986 */ /* 0x0003e4000c101914 */
.L_x_1545:
[----:B-1234-:R-:W-:Y:S05]  /*19e40*/  BSYNC B0 ;  /* 0x0000000000007941 */ /* 0x01efea0003800000 */
.L_x_1544:
[--C-:B------:R-:W-:Y:S01]  /*19e50*/  SHF.R.S32.HI R11, RZ, 0x1f, R10.reuse ;  /* 0x0000001fff0b7819 */ /* 0x100fe2000001140a */
[----:B------:R-:W-:Y:S01]  /*19e60*/  ULDC UR4, c[0x0][0x22c] ;  /* 0x00008b0000047ab9 */ /* 0x000fe20000000800 */
[----:B------:R-:W-:Y:S01]  /*19e70*/  ISETP.GE.AND P0, PT, R10, c[0x0][0x220], PT ;  /* 0x000088000a007a0c */ /* 0x000fe20003f06270 */
[----:B------:R-:W-:Y:S01]  /*19e80*/  UIMAD UR4, UR5, UR4, URZ ;  /* 0x00000004050472a4 */ /* 0x000fe2000f8e023f */
[C---:B------:R-:W-:Y:S01]  /*19e90*/  IADD3 R2, R12.reuse, 0x8, RZ ;  /* 0x000000080c027810 */ /* 0x040fe20007ffe0ff */
[C---:B------:R-:W-:Y:S01]  /*19ea0*/  IMAD.WIDE R4, R12.reuse, 0x40, R10 ;  /* 0x000000400c047825 */ /* 0x040fe200078e020a */
[----:B------:R-:W-:-:S02]  /*19eb0*/  IADD3 R0, R12, 0x10, RZ ;  /* 0x000000100c007810 */ /* 0x000fc40007ffe0ff */
[----:B------:R-:W-:Y:S01]  /*19ec0*/  ISETP.GE.OR P6, PT, R2, UR16, P0 ;  /* 0x0000001002007c0c */ /* 0x000fe200087c6670 */
[----:B------:R-:W-:Y:S01]  /*19ed0*/  IMAD.U32 R3, RZ, RZ, UR4 ;  /* 0x00000004ff037e24 */ /* 0x000fe2000f8e00ff */
[----:B------:R-:W-:Y:S02]  /*19ee0*/  IADD3 R4, P1, R4, UR4, RZ ;  /* 0x0000000404047c10 */ /* 0x000fe4000ff3e0ff */
[----:B------:R-:W-:Y:S02]  /*19ef0*/  ISETP.GE.OR P5, PT, R0, UR16, P0 ;  /* 0x0000001000007c0c */ /* 0x000fe400087a6670 */
[----:B------:R-:W-:Y:S02]  /*19f00*/  LEA.HI.X.SX32 R3, R3, R5, 0x1, P1 ;  /* 0x0000000503037211 */ /* 0x000fe400008f0eff */
[----:B------:R-:W-:Y:S02]  /*19f10*/  LEA R6, P1, R4, c[0x0][0x1d8], 0x2 ;  /* 0x0000760004067a11 */ /* 0x000fe400078210ff */
[----:B------:R-:W-:-:S02]  /*19f20*/  IADD3 R2, R12, 0x28, RZ ;  /* 0x000000280c027810 */ /* 0x000fc40007ffe0ff */
[----:B------:R-:W-:Y:S02]  /*19f30*/  LEA.HI.X R7, R4, c[0x0][0x1dc], R3, 0x2, P1 ;  /* 0x0000770004077a11 */ /* 0x000fe400008f1403 */
[C---:B------:R-:W-:Y:S02]  /*19f40*/  IADD3 R4, R12.reuse, 0x18, RZ ;  /* 0x000000180c047810 */ /* 0x040fe40007ffe0ff */
[C---:B------:R-:W-:Y:S01]  /*19f50*/  IADD3 R3, R12.reuse, 0x20, RZ ;  /* 0x000000200c037810 */ /* 0x040fe20007ffe0ff */
[----:B------:R1:W-:Y:S01]  /*19f60*/  @!P6 STG.E.128 [R6.64+0x800], R36 ;  /* 0x000800240600e986 */ /* 0x0003e2000c101d14 */
[C---:B------:R-:W-:Y:S02]  /*19f70*/  IADD3 R0, R12.reuse, 0x30, RZ ;  /* 0x000000300c007810 */ /* 0x040fe40007ffe0ff */
[C---:B------:R-:W-:Y:S01]  /*19f80*/  ISETP.GE.OR P6, PT, R12.reuse, UR16, P0 ;  /* 0x000000100c007c0c */ /* 0x040fe200087c6670 */
[----:B------:R1:W-:Y:S01]  /*19f90*/  @!P5 STG.E.128 [R6.64+0x1000], R32 ;  /* 0x001000200600d986 */ /* 0x0003e2000c101d14 */
[----:B------:R-:W-:-:S02]  /*19fa0*/  IADD3 R12, R12, 0x38, RZ ;  /* 0x000000380c0c7810 */ /* 0x000fc40007ffe0ff */
[----:B------:R-:W-:Y:S02]  /*19fb0*/  ISETP.GE.OR P4, PT, R4, UR16, P0 ;  /* 0x0000001004007c0c */ /* 0x000fe40008786670 */
[----:B------:R-:W-:Y:S02]  /*19fc0*/  ISETP.GE.OR P3, PT, R3, UR16, P0 ;  /* 0x0000001003007c0c */ /* 0x000fe40008766670 */
[----:B------:R-:W-:Y:S02]  /*19fd0*/  ISETP.GE.OR P2, PT, R2, UR16, P0 ;  /* 0x0000001002007c0c */ /* 0x000fe40008746670 */
[----:B------:R-:W-:Y:S02]  /*19fe0*/  ISETP.GE.OR P1, PT, R0, UR16, P0 ;  /* 0x0000001000007c0c */ /* 0x000fe40008726670 */
[----:B------:R-:W-:Y:S01]  /*19ff0*/  ISETP.GE.OR P0, PT, R12, UR16, P0 ;  /* 0x000000100c007c0c */ /* 0x000fe20008706670 */
[----:B------:R1:W-:Y:S04]  /*1a000*/  @!P6 STG.E.64 [R6.64], R40 ;  /* 0x000000280600e986 */ /* 0x0003e8000c101b14 */
[----:B------:R1:W-:Y:S04]  /*1a010*/  @!P4 STG.E.128 [R6.64+0x1800], R28 ;  /* 0x0018001c0600c986 */ /* 0x0003e8000c101d14 */
[----:B------:R1:W-:Y:S04]  /*1a020*/  @!P3 STG.E.128 [R6.64+0x2000], R24 ;  /* 0x002000180600b986 */ /* 0x0003e8000c101d14 */
[----:B------:R1:W-:Y:S04]  /*1a030*/  @!P2 STG.E.128 [R6.64+0x2800], R20 ;  /* 0x002800140600a986 */ /* 0x0003e8000c101d14 */
[----:B------:R1:W-:Y:S04]  /*1a040*/  @!P1 STG.E.128 [R6.64+0x3000], R16 ;  /* 0x0030001006009986 */ /* 0x0003e8000c101d14 */
[----:B------:R1:W-:Y:S01]  /*1a050*/  @!P6 STG.E.64 [R6.64+0x8], R42 ;  /* 0x0000082a0600e986 */ /* 0x0003e2000c101b14 */
[----:B------:R-:W-:Y:S05]  /*1a060*/  @P0 EXIT ;  /* 0x000000000000094d */ /* 0x000fea0003800000 */
[----:B------:R-:W-:Y:S01]  /*1a070*/  STG.E.128 [R6.64+0x3800], R44 ;  /* 0x0038002c06007986 */ /* 0x000fe2000c101d14 */
[----:B------:R-:W-:Y:S05]  /*1a080*/  EXIT ;  /* 0x000000000000794d */ /* 0x000fea0003800000 */
.L_x_1546:
        /* <DEDUP_REMOVED lines=15> */
.L_x_7758:


//--------------------- .text._ZN5flash24flash_fwd_splitkv_kernelI23Flash_fwd_kernel_traitsILi64ELi64ELi256ELi4ELb0ELb0EN7cutlass6half_tE19Flash_kernel_traitsILi64ELi64ELi256ELi4ES3_EELb1ELb0ELb0ELb0ELb0ELb1ELb1ELb0EEEvNS_16Flash_fwd_paramsE --------------------------
	.section	.text._ZN5flash24flash_fwd_splitkv_kernelI23Flash_fwd_kernel_traitsILi64ELi64ELi256ELi4ELb0ELb0EN7cutlass6half_tE19Flash_kernel_traitsILi64ELi64ELi256ELi4ES3_EELb1ELb0ELb0ELb0ELb0ELb1ELb1ELb0EEEvNS_16Flash_fwd_paramsE,"ax",@progbits
	.sectioninfo	@"SHI_REGISTERS=255"
	.align	128
        .global         _ZN5flash24flash_fwd_splitkv_kernelI23Flash_fwd_kernel_traitsILi64ELi64ELi256ELi4ELb0ELb0EN7cutlass6half_tE19Flash_kernel_traitsILi64ELi64ELi256ELi4ES3_EELb1ELb0ELb0ELb0ELb0ELb1ELb1ELb0EEEvNS_16Flash_fwd_paramsE
        .type           _ZN5flash24flash_fwd_splitkv_kernelI23Flash_fwd_kernel_traitsILi64ELi64ELi256ELi4ELb0ELb0EN7cutlass6half_tE19Flash_kernel_traitsILi64ELi64ELi256ELi4ES3_EELb1ELb0ELb0ELb0ELb0ELb1ELb1ELb0EEEvNS_16Flash_fwd_paramsE,@function
        .size           _ZN5flash24flash_fwd_splitkv_kernelI23Flash_fwd_kernel_traitsILi64ELi64ELi256ELi4ELb0ELb0EN7cutlass6half_tE19Flash_kernel_traitsILi64ELi64ELi256ELi4ES3_EELb1ELb0ELb0ELb0ELb0ELb1ELb1ELb0EEEvNS_16Flash_fwd_paramsE,(.L_x_7759 - _ZN5flash24flash_fwd_splitkv_kernelI23Flash_fwd_kernel_traitsILi64ELi64ELi256ELi4ELb0ELb0EN7cutlass6half_tE19Flash_kernel_traitsILi64ELi64ELi256ELi4ES3_EELb1ELb0ELb0ELb0ELb0ELb1ELb1ELb0EEEvNS_16Flash_fwd_paramsE)
        .other          _ZN5flash24flash_fwd_splitkv_kernelI23Flash_fwd_kernel_traitsILi64ELi64ELi256ELi4ELb0ELb0EN7cutlass6half_tE19Flash_kernel_traitsILi64ELi64ELi256ELi4ES3_EELb1ELb0ELb0ELb0ELb0ELb1ELb1ELb0EEEvNS_16Flash_fwd_paramsE,@"STO_CUDA_ENTRY STV_DEFAULT"
_ZN5flash24flash_fwd_splitkv_kernelI23Flash_fwd_kernel_traitsILi64ELi64ELi256ELi4ELb0ELb0EN7cutlass6half_tE19Flash_kernel_traitsILi64ELi64ELi256ELi4ES3_EELb1ELb0ELb0ELb0ELb0ELb1ELb1ELb0EEEvNS_16Flash_fwd_paramsE:
.text._ZN5flash24flash_fwd_splitkv_kernelI23Flash_fwd_kernel_traitsILi64ELi64ELi256ELi4ELb0ELb0EN7cutlass6half_tE19Flash_kernel_traitsILi64ELi64ELi256ELi4ES3_EELb1ELb0ELb0ELb0ELb0ELb1ELb1ELb0EEEvNS_16Flash_fwd_paramsE:
        /* <DEDUP_REMOVED lines=48> */
[----:B------:R-:W-:-:S06]  /*0300*/  UIMAD.WIDE UR10, UR17, UR9, UR10 ;  /* 0x00000009110a72a5 */ /* 0x000fcc000f8e020a */
[----:B------:R-:W-:Y:S02]  /*0310*/  IMAD.U32 R6, RZ, RZ, UR10 ;  /* 0x0000000aff067e24 */ /* 0x000fe4000f8e00ff */
[----:B-1----:R-:W-:Y:S02]  /*0320*/  IMAD.U32 R2, RZ, RZ, UR6 ;  /* 0x00000006ff027e24 */ /* 0x002fe4000f8e00ff */
[----:B------:R-:W-:-:S05]  /*0330*/  IMAD.U32 R3, RZ, RZ, UR7 ;  /* 0x00000007ff037e24 */ /* 0x000fca000f8e00ff */
[----:B------:R1:W4:Y:S01]  /*0340*/  @P0 LDG.E R0, [R2.64] ;  /* 0x0000001402000981 */ /* 0x000322000c1e1900 */
[----:B------:R-:W-:-:S05]  /*0350*/  IMAD.U32 R7, RZ, RZ, UR11 ;  /* 0x0000000bff077e24 */ /* 0x000fca000f8e00ff */
[----:B-1----:R-:W5:Y:S01]  /*0360*/  @!P1 LDG.E R2, [R6.64] ;  /* 0x0000001406029981 */ /* 0x002f62000c1e1900 */
[----:B------:R-:W-:Y:S02]  /*0370*/  UMOV UR16, 0xffffffff ;  /* 0xffffffff00107882 */ /* 0x000fe40000000000 */
[----:B------:R-:W-:Y:S01]  /*0380*/  UMOV UR23, URZ ;  /* 0x0000003f00177c82 */ /* 0x000fe20008000000 */
[----:B------:R-:W1:Y:S01]  /*0390*/  S2R R29, SR_TID.X ;  /* 0x00000000001d7919 */ /* 0x000e620000002100 */
        /* <DEDUP_REMOVED lines=10> */
[----:B--2---:R-:W-:-:S07]  /*0440*/  @UP0 UIADD3 UR14, UR14, -UR16, URZ ;  /* 0x800000100e0e0290 */ /* 0x004fce000fffe03f */
[----:B------:R-:W-:Y:S01]  /*0450*/  @!UP0 ULDC UR14, c[0x0][0x214] ;  /* 0x00008500000e8ab9 */ /* 0x000fe20000000800 */
[----:B-----5:R3:W2:Y:S04]  /*0460*/  @!P1 R2UR UR24, R2 ;  /* 0x00000000021893c2 */ /* 0x0206a800000e0000 */
        /* <DEDUP_REMOVED lines=8> */
.L_x_1547:
[----:B------:R-:W-:Y:S02]  /*04f0*/  ULDC UR6, c[0x0][0x218] ;  /* 0x0000860000067ab9 */ /* 0x000fe40000000800 */
.L_x_1548:
        /* <DEDUP_REMOVED lines=35> */
[----:B-1----:R1:W2:Y:S02]  /*0730*/  R2UR UR19, R0 ;  /* 0x00000000001373c2 */ /* 0x0022a400000e0000 */
[----:B-1----:R-:W-:Y:S01]  /*0740*/  IMAD.U32 R0, RZ, RZ, UR10 ;  /* 0x0000000aff007e24 */ /* 0x002fe2000f8e00ff */
[----:B--2---:R-:W-:Y:S02]  /*0750*/  UIADD3 UR4, URZ, -UR19, URZ ;  /* 0x800000133f047290 */ /* 0x004fe4000fffe03f */
        /* <DEDUP_REMOVED lines=38> */
[----:B------:R-:W-:Y:S01]  /*09c0*/  SHF.R.S32.HI R0, RZ, 0x1f, R29 ;  /* 0x0000001fff007819 */ /* 0x000fe2000001141d */
        /* <DEDUP_REMOVED lines=10> */
[----:B------:R-:W-:Y:S02]  /*0a70*/  IADD3 R9, R0, 0x20, RZ ;  /* 0x0000002000097810 */ /* 0x000fe40007ffe0ff */
[----:B------:R-:W-:Y:S01]  /*0a80*/  IMAD.SHL.U32 R2, R6, 0x4, RZ ;  /* 0x0000000406027824 */ /* 0x000fe200078e00ff */
[----:B------:R-:W-:Y:S01]  /*0a90*/  UIMAD UR4, UR8, UR4, URZ ;  /* 0x00000004080472a4 */ /* 0x000fe2000f8e023f */
[C---:B------:R-:W-:Y:S01]  /*0aa0*/  IADD3 R8, R0.reuse, 0x28, RZ ;  /* 0x0000002800087810 */ /* 0x040fe20007ffe0ff */
[----:B------:R-:W-:Y:S01]  /*0ab0*/  USHF.R.S32.HI UR5, URZ, 0x1f, UR8 ;  /* 0x0000001f3f057899 */ /* 0x000fe20008011408 */
[----:B------:R-:W-:Y:S02]  /*0ac0*/  IADD3 R10, R0, 0x8, RZ ;  /* 0x00000008000a7810 */ /* 0x000fe40007ffe0ff */
[----:B------:R-:W-:Y:S01]  /*0ad0*/  SHF.R.S32.HI R3, RZ, 0x1f, R2 ;  /* 0x0000001fff037819 */ /* 0x000fe20000011402 */
[----:B------:R-:W-:Y:S01]  /*0ae0*/  IMAD.U32 R7, RZ, RZ, UR4 ;  /* 0x00000004ff077e24 */ /* 0x000fe2000f8e00ff */
[----:B------:R-:W-:-:S02]  /*0af0*/  ISETP.GE.AND P1, PT, R2, c[0x0][0x220], PT ;  /* 0x0000880002007a0c */ /* 0x000fc40003f26270 */
[C---:B------:R-:W-:Y:S01]  /*0b00*/  IADD3 R11, R0.reuse, 0x10, RZ ;  /* 0x00000010000b7810 */ /* 0x040fe20007ffe0ff */
[C---:B------:R-:W-:Y:S01]  /*0b10*/  IMAD.WIDE R4, R0.reuse, 0x40, R2 ;  /* 0x0000004000047825 */ /* 0x040fe200078e0202 */
[----:B------:R-:W-:-:S04]  /*0b20*/  IADD3 R2, R0, 0x18, RZ ;  /* 0x0000001800027810 */ /* 0x000fc80007ffe0ff */
[----:B------:R-:W-:Y:S01]  /*0b30*/  IADD3 R3, P0, R4, UR4, RZ ;  /* 0x0000000404037c10 */ /* 0x000fe2000ff1e0ff */
[----:B------:R-:W-:-:S03]  /*0b40*/  UIADD3 UR4, -UR12, UR14, URZ ;  /* 0x0000000e0c047290 */ /* 0x000fc6000fffe13f */
[----:B------:R-:W-:Y:S02]  /*0b50*/  LEA.HI.X.SX32 R5, R7, R5, 0x1, P0 ;  /* 0x0000000507057211 */ /* 0x000fe400000f0eff */
[C---:B------:R-:W-:Y:S02]  /*0b60*/  LEA R4, P0, R3.reuse, c[0x0][0x1d8], 0x2 ;  /* 0x0000760003047a11 */ /* 0x040fe400078010ff */
[----:B------:R-:W-:Y:S02]  /*0b70*/  ISETP.GE.OR P6, PT, R2, UR4, P1 ;  /* 0x0000000402007c0c */ /* 0x000fe40008fc6670 */
[----:B------:R-:W-:Y:S02]  /*0b80*/  LEA.HI.X R5, R3, c[0x0][0x1dc], R5, 0x2, P0 ;  /* 0x0000770003057a11 */ /* 0x000fe400000f1405 */
[----:B------:R-:W-:Y:S02]  /*0b90*/  ISETP.GE.OR P0, PT, R9, UR4, P1 ;  /* 0x0000000409007c0c */ /* 0x000fe40008f06670 */
[----:B------:R-:W-:-:S02]  /*0ba0*/  ISETP.GE.OR P5, PT, R0, UR4, P1 ;  /* 0x0000000400007c0c */ /* 0x000fc40008fa6670 */
[----:B------:R-:W-:Y:S02]  /*0bb0*/  ISETP.GE.OR P3, PT, R8, UR4, P1 ;  /* 0x0000000408007c0c */ /* 0x000fe40008f66670 */
[----:B------:R-:W-:Y:S02]  /*0bc0*/  ISETP.GE.OR P2, PT, R10, UR4, P1 ;  /* 0x000000040a007c0c */ /* 0x000fe40008f46670 */
[----:B------:R-:W-:Y:S01]  /*0bd0*/  IADD3 R7, R0, 0x30, RZ ;  /* 0x0000003000077810 */ /* 0x000fe20007ffe0ff */
[----:B------:R-:W-:Y:S01]  /*0be0*/  @!P6 STG.E.128 [R4.64+0x1800], RZ ;  /* 0x001800ff0400e986 */ /* 0x000fe2000c101d14 */
[----:B------:R-:W-:Y:S02]  /*0bf0*/  ISETP.NE.AND P6, PT, R6, RZ, PT ;  /* 0x000000ff0600720c */ /* 0x000fe40003fc5270 */
[----:B------:R-:W-:Y:S01]  /*0c00*/  ISETP.GE.OR P4, PT, R11, UR4, P1 ;  /* 0x000000040b007c0c */ /* 0x000fe20008f86670 */
[----:B------:R-:W-:Y:S01]  /*0c10*/  @!P0 STG.E.128 [R4.64+0x2000], RZ ;  /* 0x002000ff04008986 */ /* 0x000fe2000c101d14 */
[----:B------:R-:W-:-:S02]  /*0c20*/  IADD3 R3, P0, R0, UR8, RZ ;  /* 0x0000000800037c10 */ /* 0x000fc4000ff1e0ff */
[----:B------:R-:W-:Y:S01]  /*0c30*/  ISETP.GE.OR P6, PT, R0, UR4, P6 ;  /* 0x0000000400007c0c */ /* 0x000fe2000b7c6670 */
[----:B------:R-:W-:Y:S01]  /*0c40*/  @!P5 STG.E.128 [R4.64], RZ ;  /* 0x000000ff0400d986 */ /* 0x000fe2000c101d14 */
[----:B------:R-:W-:Y:S02]  /*0c50*/  ISETP.GE.AND P5, PT, R10, UR4, PT ;  /* 0x000000040a007c0c */ /* 0x000fe4000bfa6270 */
[----:B------:R-:W-:Y:S01]  /*0c60*/  IADD3 R10, R0, 0x38, RZ ;  /* 0x00000038000a7810 */ /* 0x000fe20007ffe0ff */
[----:B------:R-:W-:Y:S01]  /*0c70*/  @!P3 STG.E.128 [R4.64+0x2800], RZ ;  /* 0x002800ff0400b986 */ /* 0x000fe2000c101d14 */
[----:B------:R-:W-:Y:S02]  /*0c80*/  ISETP.GE.AND P3, PT, R2, UR4, PT ;  /* 0x0000000402007c0c */ /* 0x000fe4000bf66270 */
[----:B------:R-:W-:Y:S01]  /*0c90*/  LEA.HI.X.SX32 R0, R0, UR5, 0x1, P0 ;  /* 0x0000000500007c11 */ /* 0x000fe200080f0eff */
[----:B------:R-:W-:Y:S01]  /*0ca0*/  @!P2 STG.E.128 [R4.64+0x800], RZ ;  /* 0x000800ff0400a986 */ /* 0x000fe2000c101d14 */
[----:B------:R-:W-:-:S02]  /*0cb0*/  LEA R2, P0, R3, c[0x0][0x208], 0x2 ;  /* 0x0000820003027a11 */ /* 0x000fc400078010ff */
[----:B------:R-:W-:Y:S01]  /*0cc0*/  ISETP.NE.OR P5, PT, R6, RZ, P5 ;  /* 0x000000ff0600720c */ /* 0x000fe20002fa5670 */
[----:B------:R-:W-:Y:S01]  /*0cd0*/  @!P4 STG.E.128 [R4.64+0x1000], RZ ;  /* 0x001000ff0400c986 */ /* 0x000fe2000c101d14 */
[----:B------:R-:W-:Y:S02]  /*0ce0*/  LEA.HI.X R3, R3, c[0x0][0x20c], R0, 0x2, P0 ;  /* 0x0000830003037a11 */ /* 0x000fe400000f1400 */
[C---:B------:R-:W-:Y:S02]  /*0cf0*/  ISETP.GE.AND P0, PT, R7.reuse, UR4, PT ;  /* 0x0000000407007c0c */ /* 0x040fe4000bf06270 */
[----:B------:R-:W-:Y:S02]  /*0d00*/  ISETP.GE.OR P2, PT, R7, UR4, P1 ;  /* 0x0000000407007c0c */ /* 0x000fe40008f46670 */
[----:B------:R-:W-:Y:S02]  /*0d10*/  ISETP.GE.OR P1, PT, R10, UR4, P1 ;  /* 0x000000040a007c0c */ /* 0x000fe40008f26670 */
[----:B------:R-:W-:-:S02]  /*0d20*/  ISETP.NE.OR P0, PT, R6, RZ, P0 ;  /* 0x000000ff0600720c */ /* 0x000fc40000705670 */
[----:B------:R-:W-:Y:S01]  /*0d30*/  ISETP.GE.AND P4, PT, R11, UR4, PT ;  /* 0x000000040b007c0c */ /* 0x000fe2000bf86270 */
[----:B------:R-:W-:Y:S01]  /*0d40*/  @!P5 IMAD.MOV.U32 R0, RZ, RZ, -0x800000 ;  /* 0xff800000ff00d424 */ /* 0x000fe200078e00ff */
[C---:B------:R-:W-:Y:S02]  /*0d50*/  ISETP.NE.OR P3, PT, R6.reuse, RZ, P3 ;  /* 0x000000ff0600720c */ /* 0x040fe40001f65670 */
[----:B------:R-:W-:-:S03]  /*0d60*/  ISETP.NE.OR P4, PT, R6, RZ, P4 ;  /* 0x000000ff0600720c */ /* 0x000fc60002785670 */
[----:B------:R-:W-:Y:S01]  /*0d70*/  @!P2 STG.E.128 [R4.64+0x3000], RZ ;  /* 0x003000ff0400a986 */ /* 0x000fe2000c101d14 */
[----:B------:R-:W-:-:S03]  /*0d80*/  ISETP.GE.AND P2, PT, R9, UR4, PT ;  /* 0x0000000409007c0c */ /* 0x000fc6000bf46270 */
[----:B------:R1:W-:Y:S01]  /*0d90*/  @!P1 STG.E.128 [R4.64+0x3800], RZ ;  /* 0x003800ff04009986 */ /* 0x0003e2000c101d14 */
[----:B------:R-:W-:Y:S02]  /*0da0*/  ISETP.GE.AND P1, PT, R8, UR4, PT ;  /* 0x0000000408007c0c */ /* 0x000fe4000bf26270 */
[C---:B------:R-:W-:Y:S01]  /*0db0*/  ISETP.NE.OR P2, PT, R6.reuse, RZ, P2 ;  /* 0x000000ff0600720c */ /* 0x040fe20001745670 */
[----:B------:R2:W-:Y:S01]  /*0dc0*/  @!P5 STG.E [R2.64+0x20], R0 ;  /* 0x000020000200d986 */ /* 0x0005e2000c101914 */
[----:B------:R-:W-:Y:S01]  /*0dd0*/  ISETP.NE.OR P1, PT, R6, RZ, P1 ;  /* 0x000000ff0600720c */ /* 0x000fe20000f25670 */
[----:B------:R-:W-:Y:S02]  /*0de0*/  @!P4 IMAD.MOV.U32 R8, RZ, RZ, -0x800000 ;  /* 0xff800000ff08c424 */ /* 0x000fe400078e00ff */
[----:B------:R-:W-:-:S03]  /*0df0*/  @!P3 IMAD.MOV.U32 R7, RZ, RZ, -0x800000 ;  /* 0xff800000ff07b424 */ /* 0x000fc600078e00ff */
[----:B------:R-:W-:Y:S04]  /*0e00*/  @!P4 STG.E [R2.64+0x40], R8 ;  /* 0x000040080200c986 */ /* 0x000fe8000c101914 */
[----:B------:R-:W-:Y:S01]  /*0e10*/  @!P3 STG.E [R2.64+0x60], R7 ;  /* 0x000060070200b986 */ /* 0x000fe2000c101914 */
[----:B-1----:R-:W-:Y:S02]  /*0e20*/  @!P6 IMAD.MOV.U32 R4, RZ, RZ, -0x800000 ;  /* 0xff800000ff04e424 */ /* 0x002fe400078e00ff */
[----:B------:R-:W-:-:S03]  /*0e30*/  @!P2 IMAD.MOV.U32 R5, RZ, RZ, -0x800000 ;  /* 0xff800000ff05a424 */ /* 0x000fc600078e00ff */
[----:B------:R1:W-:Y:S01]  /*0e40*/  @!P6 STG.E [R2.64], R4 ;  /* 0x000000040200e986 */ /* 0x0003e2000c101914 */
[----:B--2---:R-:W-:-:S03]  /*0e50*/  @!P0 IMAD.MOV.U32 R0, RZ, RZ, -0x800000 ;  /* 0xff800000ff008424 */ /* 0x004fc600078e00ff */
[----:B------:R2:W-:Y:S04]  /*0e60*/  @!P2 STG.E [R2.64+0x80], R5 ;  /* 0x000080050200a986 */ /* 0x0005e8000c101914 */
[----:B------:R2:W-:Y:S01]  /*0e70*/  @!P0 STG.E [R2.64+0xc0], R0 ;  /* 0x0000c00002008986 */ /* 0x0005e2000c101914 */
[----:B------:R-:W-:-:S04]  /*0e80*/  ISETP.GE.AND P0, PT, R10, UR4, PT ;  /* 0x000000040a007c0c */ /* 0x000fc8000bf06270 */
[----:B------:R-:W-:Y:S01]  /*0e90*/  ISETP.NE.OR P0, PT, R6, RZ, P0 ;  /* 0x000000ff0600720c */ /* 0x000fe20000705670 */
[----:B-1----:R-:W-:-:S05]  /*0ea0*/  @!P1 IMAD.MOV.U32 R4, RZ, RZ, -0x800000 ;  /* 0xff800000ff049424 */ /* 0x002fca00078e00ff */
[----:B------:R2:W-:Y:S07]  /*0eb0*/  @!P1 STG.E [R2.64+0xa0], R4 ;  /* 0x0000a00402009986 */ /* 0x0005ee000c101914 */
[----:B------:R-:W-:Y:S05]  /*0ec0*/  @P0 EXIT ;  /* 0x000000000000094d */ /* 0x000fea0003800000 */
[----:B--2---:R-:W-:-:S05]  /*0ed0*/  MOV R0, 0xff800000 ;  /* 0xff80000000007802 */ /* 0x004fca0000000f00 */
[----:B------:R-:W-:Y:S01]  /*0ee0*/  STG.E [R2.64+0xe0], R0 ;  /* 0x0000e00002007986 */ /* 0x000fe2000c101914 */
[----:B------:R-:W-:Y:S05]  /*0ef0*/  EXIT ;  /* 0x000000000000794d */ /* 0x000fea0003800000 */
.L_x_1549:
        /* <DEDUP_REMOVED lines=11> */
[----:B------:R1:W2:Y:S01]  /*0fb0*/  @P0 LDG.E R0, [R2.64] ;  /* 0x0000001402000981 */ /* 0x0002a2000c1e1900 */
[----:B------:R-:W-:Y:S02]  /*0fc0*/  UISETP.NE.AND.EX UP1, UPT, URZ, UR11, UPT, UP1 ;  /* 0x0000000b3f00728c */ /* 0x000fe4000bf25310 */
        /* <DEDUP_REMOVED lines=9> */
[----:B------:R-:W-:Y:S01]  /*1060*/  @UP1 UIADD3 UR4, UR27, UR4, URZ ;  /* 0x000000041b041290 */ /* 0x000fe2000fffe03f */
[----:B-1----:R-:W-:-:S03]  /*1070*/  IABS R2, c[0x0][0x2d0] ;  /* 0x0000b40000027a13 */ /* 0x002fc60000000000 */
[----:B------:R-:W-:Y:S01]  /*1080*/  @UP1 USHF.L.U64.HI UR4, UR26, 0x2, UR4 ;  /* 0x000000021a041899 */ /* 0x000fe20008010204 */
[----:B------:R1:W3:Y:S03]  /*1090*/  R2UR UR8, R2 ;  /* 0x00000000020873c2 */ /* 0x0002e600000e0000 */
[----:B------:R-:W-:Y:S02]  /*10a0*/  @UP1 UIADD3.X UR19, UR4, UR11, URZ, UP0, !UPT ;  /* 0x0000000b04131290 */ /* 0x000fe400087fe43f */
[----:B------:R-:W-:-:S04]  /*10b0*/  @UP1 UISETP.NE.U32.AND UP0, UPT, UR18, URZ, UPT ;  /* 0x0000003f1200128c */ /* 0x000fc8000bf05070 */
[----:B------:R-:W-:Y:S01]  /*10c0*/  @UP1 UISETP.NE.AND.EX UP5, UPT, UR19, URZ, UPT, UP0 ;  /* 0x0000003f1300128c */ /* 0x000fe2000bfa5300 */
[----:B--2---:R1:W2:Y:S10]  /*10d0*/  @P0 R2UR UR22, R0 ;  /* 0x00000000001603c2 */ /* 0x0042b400000e0000 */
[----:B------:R-:W-:-:S13]  /*10e0*/  PLOP3.LUT P0, PT, PT, PT, UP5, 0x80, 0x0 ;  /* 0x000000000000781c */ /* 0x000fda0003f0f058 */
[----:B-12---:R-:W-:Y:S05]  /*10f0*/  @!P0 BRA `(.L_x_1550) ;  /* 0x000005a000008947 */ /* 0x006fea0003800000 */
[----:B---3--:R-:W1:Y:S01]  /*1100*/  I2F.RP R0, UR8 ;  /* 0x0000000800007d06 */ /* 0x008e620008209400 */
[----:B------:R-:W-:Y:S02]  /*1110*/  ULEA UR10, UR6, 0xffffff00, 0x8 ;  /* 0xffffff00060a7891 */ /* 0x000fe4000f8e403f */
[----:B------:R-:W-:-:S05]  /*1120*/  UMOV UR22, URZ ;  /* 0x0000003f00167c82 */ /* 0x000fca0008000000 */
        /* <DEDUP_REMOVED lines=29> */
[----:B------:R-:W-:Y:S02]  /*1300*/  ULDC UR28, c[0x0][0x1c8] ;  /* 0x00007200001c7ab9 */ /* 0x000fe40000000800 */
[----:B------:R1:W2:Y:S01]  /*1310*/  LDG.E R6, [R2.64] ;  /* 0x0000001402067981 */ /* 0x0002a2000c1e1900 */
[----:B------:R-:W-:Y:S02]  /*1320*/  ULOP3.LUT UR28, UR15, UR28, URZ, 0x3c, !UPT ;  /* 0x0000001c0f1c7292 */ /* 0x000fe4000f8e3c3f */
[----:B------:R-:W-:Y:S02]  /*1330*/  UIADD3 UR25, -UR25, URZ, URZ ;  /* 0x0000003f19197290 */ /* 0x000fe4000fffe13f */
[----:B------:R-:W-:-:S02]  /*1340*/  ULDC.64 UR4, c[0x0][0x180] ;  /* 0x0000600000047ab9 */ /* 0x000fc40000000a00 */
[----:B------:R-:W-:Y:S01]  /*1350*/  ISETP.LE.AND P0, PT, RZ, UR28, PT ;  /* 0x0000001cff007c0c */ /* 0x000fe2000bf03270 */
[----:B------:R-:W-:-:S04]  /*1360*/  UIMAD UR11, UR25, UR11, UR10 ;  /* 0x0000000b190b72a4 */ /* 0x000fc8000f8e020a */
[----:B------:R-:W-:Y:S01]  /*1370*/  USHF.R.S32.HI UR10, URZ, 0x1f, UR11 ;  /* 0x0000001f3f0a7899 */ /* 0x000fe2000801140b */
[----:B-1----:R-:W1:Y:S08]  /*1380*/  I2F.RP R2, R7 ;  /* 0x0000000700027306 */ /* 0x002e700000209400 */
[----:B-1----:R-:W1:Y:S02]  /*1390*/  MUFU.RCP R2, R2 ;  /* 0x0000000200027308 */ /* 0x002e640000001000 */
[----:B-1----:R-:W-:-:S06]  /*13a0*/  IADD3 R2, R2, 0xffffffe, RZ ;  /* 0x0ffffffe02027810 */ /* 0x002fcc0007ffe0ff */
[----:B------:R-:W1:Y:S02]  /*13b0*/  F2I.FTZ.U32.TRUNC.NTZ R3, R2 ;  /* 0x0000000200037305 */ /* 0x000e64000021f000 */
[----:B-1----:R-:W-:Y:S02]  /*13c0*/  IMAD.MOV R0, RZ, RZ, -R3 ;  /* 0x000000ffff007224 */ /* 0x002fe400078e0a03 */
[----:B------:R-:W-:Y:S02]  /*13d0*/  IMAD.MOV.U32 R2, RZ, RZ, RZ ;  /* 0x000000ffff027224 */ /* 0x000fe400078e00ff */
[----:B------:R-:W-:Y:S01]  /*13e0*/  IMAD.MOV.U32 R5, RZ, RZ, R0 ;  /* 0x000000ffff057224 */ /* 0x000fe200078e0000 */
[----:B------:R-:W-:-:S03]  /*13f0*/  MOV R0, UR15 ;  /* 0x0000000f00007c02 */ /* 0x000fc60008000f00 */
[----:B------:R-:W-:Y:S01]  /*1400*/  IMAD R5, R5, R7, RZ ;  /* 0x0000000705057224 */ /* 0x000fe200078e02ff */
[----:B------:R-:W-:-:S03]  /*1410*/  IABS R4, R0 ;  /* 0x0000000000047213 */ /* 0x000fc60000000000 */
[----:B------:R-:W-:-:S04]  /*1420*/  IMAD.HI.U32 R0, R3, R5, R2 ;  /* 0x0000000503007227 */ /* 0x000fc800078e0002 */
[----:B------:R-:W-:-:S04]  /*1430*/  IMAD.MOV.U32 R2, RZ, RZ, R4 ;  /* 0x000000ffff027224 */ /* 0x000fc800078e0004 */
[----:B------:R-:W-:-:S05]  /*1440*/  IMAD.HI.U32 R0, R0, R2, RZ ;  /* 0x0000000200007227 */ /* 0x000fca00078e00ff */
[----:B------:R-:W-:-:S05]  /*1450*/  IADD3 R3, -R0, RZ, RZ ;  /* 0x000000ff00037210 */ /* 0x000fca0007ffe1ff */
        /* <DEDUP_REMOVED lines=10> */
[----:B------:R-:W-:-:S03]  /*1500*/  MOV R10, R0 ;  /* 0x00000000000a7202 */ /* 0x000fc60000000f00 */
[----:B------:R-:W-:-:S04]  /*1510*/  IMAD R4, R5, c[0x0][0x1b0], RZ ;  /* 0x00006c0005047a24 */ /* 0x000fc800078e02ff */
[----:B------:R-:W-:Y:S01]  /*1520*/  IMAD R4, R0, c[0x0][0x1b4], R4 ;  /* 0x00006d0000047a24 */ /* 0x000fe200078e0204 */
[----:B--2---:R-:W1:Y:S02]  /*1530*/  R2UR UR23, R6 ;  /* 0x00000000061773c2 */ /* 0x004e6400000e0000 */
        /* <DEDUP_REMOVED lines=22> */
.L_x_1550:
[----:B---3--:R-:W-:Y:S02]  /*16a0*/  UISETP.NE.AND UP0, UPT, UR24, -0x1, UPT ;  /* 0xffffffff1800788c */ /* 0x008fe4000bf05270 */
        /* <DEDUP_REMOVED lines=19> */
.L_x_1552:
[----:B------:R-:W-:Y:S01]  /*17e0*/  IABS R0, c[0x0][0x1c8] ;  /* 0x0000720000007a13 */ /* 0x000fe20000000000 */
[----:B------:R-:W-:Y:S02]  /*17f0*/  ULDC UR4, c[0x0][0x1c8] ;  /* 0x0000720000047ab9 */ /* 0x000fe40000000800 */
[----:B------:R-:W-:Y:S02]  /*1800*/  ULOP3.LUT UR4, UR15, UR4, URZ, 0x3c, !UPT ;  /* 0x000000040f047292 */ /* 0x000fe4000f8e3c3f */
[----:B------:R-:W-:Y:S01]  /*1810*/  IMAD.MOV.U32 R6, RZ, RZ, R0 ;  /* 0x000000ffff067224 */ /* 0x000fe200078e0000 */
[----:B------:R-:W-:Y:S02]  /*1820*/  ULEA UR11, UR6, 0xffffff00, 0x8 ;  /* 0xffffff00060b7891 */ /* 0x000fe4000f8e403f */
[----:B------:R-:W-:Y:S01]  /*1830*/  @UP0 UIADD3 UR24, UR23, UR24, URZ ;  /* 0x0000001817180290 */ /* 0x000fe2000fffe03f */
[----:B------:R-:W1:Y:S01]  /*1840*/  I2F.RP R2, R6 ;  /* 0x0000000600027306 */ /* 0x000e620000209400 */
[----:B------:R-:W-:Y:S01]  /*1850*/  ISETP.LE.AND P2, PT, RZ, UR4, PT ;  /* 0x00000004ff007c0c */ /* 0x000fe2000bf43270 */
[----:B------:R-:W-:-:S02]  /*1860*/  USHF.R.S32.HI UR10, URZ, 0x1f, UR11 ;  /* 0x0000001f3f0a7899 */ /* 0x000fc4000801140b */
[----:B------:R-:W-:Y:S02]  /*1870*/  ULDC.64 UR4, c[0x0][0x198] ;  /* 0x0000660000047ab9 */ /* 0x000fe40000000a00 */
[----:B------:R-:W-:Y:S02]  /*1880*/  UIMAD UR25, UR10, UR4, URZ ;  /* 0x000000040a1972a4 */ /* 0x000fe4000f8e023f */
[----:B------:R-:W-:Y:S02]  /*1890*/  UIMAD.WIDE.U32 UR26, UR11, UR4, UR26 ;  /* 0x000000040b1a72a5 */ /* 0x000fe4000f8e001a */
[----:B------:R-:W-:-:S04]  /*18a0*/  UIMAD UR4, UR11, UR5, UR25 ;  /* 0x000000050b0472a4 */ /* 0x000fc8000f8e0219 */
[----:B------:R-:W-:Y:S01]  /*18b0*/  UIADD3 UR4, UR27, UR4, URZ ;  /* 0x000000041b047290 */ /* 0x000fe2000fffe03f */
[----:B-1----:R-:W1:Y:S02]  /*18c0*/  MUFU.RCP R2, R2 ;  /* 0x0000000200027308 */ /* 0x002e640000001000 */
[----:B-1----:R-:W-:-:S06]  /*18d0*/  IADD3 R2, R2, 0xffffffe, RZ ;  /* 0x0ffffffe02027810 */ /* 0x002fcc0007ffe0ff */
[----:B------:R-:W1:Y:S02]  /*18e0*/  F2I.FTZ.U32.TRUNC.NTZ R3, R2 ;  /* 0x0000000200037305 */ /* 0x000e64000021f000 */
[----:B-1----:R-:W-:Y:S01]  /*18f0*/  IMAD.MOV R0, RZ, RZ, -R3 ;  /* 0x000000ffff007224 */ /* 0x002fe200078e0a03 */
[----:B------:R-:W-:-:S04]  /*1900*/  MOV R2, RZ ;  /* 0x000000ff00027202 */ /* 0x000fc80000000f00 */
[----:B------:R-:W-:Y:S01]  /*1910*/  MOV R5, R0 ;  /* 0x0000000000057202 */ /* 0x000fe20000000f00 */
[----:B------:R-:W-:-:S04]  /*1920*/  IMAD.U32 R0, RZ, RZ, UR15 ;  /* 0x0000000fff007e24 */ /* 0x000fc8000f8e00ff */
[----:B------:R-:W-:Y:S01]  /*1930*/  IMAD R5, R5, R6, RZ ;  /* 0x0000000605057224 */ /* 0x000fe200078e02ff */
[----:B------:R-:W-:-:S03]  /*1940*/  IABS R4, R0 ;  /* 0x0000000000047213 */ /* 0x000fc60000000000 */
        /* <DEDUP_REMOVED lines=8> */
[----:B------:R-:W-:-:S13]  /*19d0*/  ISETP.GT.U32.AND P1, PT, R6, R2, PT ;  /* 0x000000020600720c */ /* 0x000fda0003f24070 */
[----:B------:R-:W-:Y:S01]  /*19e0*/  @!P1 IMAD.IADD R2, R2, 0x1, -R6 ;  /* 0x0000000102029824 */ /* 0x000fe200078e0a06 */
[----:B------:R-:W-:Y:S02]  /*19f0*/  @!P1 IADD3 R0, R0, 0x1, RZ ;  /* 0x0000000100009810 */ /* 0x000fe40007ffe0ff */
[----:B------:R-:W-:Y:S02]  /*1a00*/  ISETP.NE.AND P1, PT, RZ, c[0x0][0x1c8], PT ;  /* 0x00007200ff007a0c */ /* 0x000fe40003f25270 */
[----:B------:R-:W-:Y:S01]  /*1a10*/  ISETP.GE.U32.AND P3, PT, R2, R6, PT ;  /* 0x000000060200720c */ /* 0x000fe20003f66070 */
[----:B------:R-:W-:Y:S01]  /*1a20*/  IMAD.U32 R2, RZ, RZ, UR26 ;  /* 0x0000001aff027e24 */ /* 0x000fe2000f8e00ff */
[----:B------:R-:W-:-:S04]  /*1a30*/  @UP0 UIMAD.WIDE.U32 UR26, UR24, UR4, URZ ;  /* 0x00000004181a02a5 */ /* 0x000fc8000f8e003f */
[----:B------:R-:W-:-:S07]  /*1a40*/  @UP0 UIMAD UR24, UR24, UR5, UR27 ;  /* 0x00000005181802a4 */ /* 0x000fce000f8e021b */
        /* <DEDUP_REMOVED lines=24> */
.L_x_1551:
[----:B------:R-:W-:Y:S01]  /*1bd0*/  SHF.R.S32.HI R17, RZ, 0x1f, R29 ;  /* 0x0000001fff117819 */ /* 0x000fe2000001141d */
[----:B------:R-:W-:Y:S01]  /*1be0*/  UISETP.NE.AND UP0, UPT, UR16, -0x1, UPT ;  /* 0xffffffff1000788c */ /* 0x000fe2000bf05270 */
[----:B------:R-:W1:Y:S01]  /*1bf0*/  S2R R3, SR_CTAID.X ;  /* 0x0000000000037919 */ /* 0x000e620000002500 */
[----:B------:R-:W-:Y:S01]  /*1c00*/  ULDC.64 UR4, c[0x0][0x190] ;  /* 0x0000640000047ab9 */ /* 0x000fe20000000a00 */
[CC--:B------:R-:W-:Y:S01]  /*1c10*/  LEA.HI R2, R17.reuse, R29.reuse, RZ, 0x3 ;  /* 0x0000001d11027211 */ /* 0x0c0fe200078f18ff */
[----:B------:R-:W-:Y:S01]  /*1c20*/  USHF.R.S32.HI UR23, URZ, 0x1f, UR15 ;  /* 0x0000001f3f177899 */ /* 0x000fe2000801140f */
[----:B------:R-:W-:Y:S01]  /*1c30*/  LEA.HI R6, R17, R29, RZ, 0x6 ;  /* 0x0000001d11067211 */ /* 0x000fe200078f30ff */
[----:B------:R-:W-:Y:S01]  /*1c40*/  IMAD.U32 R14, RZ, RZ, UR15 ;  /* 0x0000000fff0e7e24 */ /* 0x000fe2000f8e00ff */
[----:B------:R-:W-:Y:S01]  /*1c50*/  SHF.R.S32.HI R8, RZ, 0x3, R2 ;  /* 0x00000003ff087819 */ /* 0x000fe20000011402 */
[----:B------:R-:W-:Y:S01]  /*1c60*/  BSSY B0, `(.L_x_1553) ;  /* 0x000004a000007945 */ /* 0x000fe20003800000 */
[----:B------:R-:W-:Y:S01]  /*1c70*/  LOP3.LUT R2, R2, 0xfffffff8, RZ, 0xc0, !PT ;  /* 0xfffffff802027812 */ /* 0x000fe200078ec0ff */
[----:B------:R-:W-:Y:S01]  /*1c80*/  IMAD.SHL.U32 R6, R6, 0x8, RZ ;  /* 0x0000000806067824 */ /* 0x000fe200078e00ff */
[----:B------:R-:W-:Y:S01]  /*1c90*/  @UP0 UIMAD.WIDE.U32 UR28, UR16, UR4, URZ ;  /* 0x00000004101c02a5 */ /* 0x000fe2000f8e003f */
[----:B------:R-:W-:Y:S01]  /*1ca0*/  IMAD.SHL.U32 R0, R8, 0x40, RZ ;  /* 0x0000004008007824 */ /* 0x000fe200078e00ff */
[----:B------:R-:W-:Y:S01]  /*1cb0*/  SHF.R.S32.HI R9, RZ, 0x1f, R8 ;  /* 0x0000001fff097819 */ /* 0x000fe20000011408 */
[----:B------:R-:W-:Y:S01]  /*1cc0*/  IMAD.IADD R24, R29, 0x1, -R2 ;  /* 0x000000011d187824 */ /* 0x000fe200078e0a02 */
[----:B------:R-:W-:-:S02]  /*1cd0*/  @UP0 UIMAD UR22, UR16, UR5, UR29 ;  /* 0x00000005101602a4 */ /* 0x000fc4000f8e021d */
[----:B------:R-:W-:Y:S01]  /*1ce0*/  LOP3.LUT R0, R0, 0x1c0, RZ, 0xc0, !PT ;  /* 0x000001c000007812 */ /* 0x000fe200078ec0ff */
[----:B------:R-:W-:Y:S01]  /*1cf0*/  IMAD.SHL.U32 R243, R24, 0x8, RZ ;  /* 0x0000000818f37824 */ /* 0x000fe200078e00ff */
[----:B------:R-:W-:Y:S02]  /*1d00*/  @!UP0 USHF.R.S32.HI UR16, URZ, 0x1f, UR17 ;  /* 0x0000001f3f108899 */ /* 0x000fe40008011411 */
[----:B------:R-:W-:Y:S02]  /*1d10*/  ULDC.64 UR4, c[0x0][0x178] ;  /* 0x00005e0000047ab9 */ /* 0x000fe40000000a00 */
[--C-:B------:R-:W-:Y:S01]  /*1d20*/  LOP3.LUT R4, R0, 0x38, R243.reuse, 0xf8, !PT ;  /* 0x0000003800047812 */ /* 0x100fe200078ef8f3 */
[----:B------:R-:W-:Y:S01]  /*1d30*/  @!UP0 UIMAD UR16, UR16, UR4, URZ ;  /* 0x00000004101082a4 */ /* 0x000fe2000f8e023f */
[----:B------:R-:W-:Y:S01]  /*1d40*/  SHF.R.U32.HI R0, RZ, 0x3, R0 ;  /* 0x00000003ff007819 */ /* 0x000fe20000011600 */
[----:B------:R-:W-:Y:S01]  /*1d50*/  @!UP0 UIMAD.WIDE.U32 UR30, UR17, UR4, URZ ;  /* 0x00000004111e82a5 */ /* 0x000fe2000f8e003f */
[----:B------:R-:W-:Y:S01]  /*1d60*/  SHF.R.S32.HI R7, RZ, 0x1f, R243 ;  /* 0x0000001fff077819 */ /* 0x000fe200000114f3 */
[----:B------:R-:W-:Y:S01]  /*1d70*/  @!UP0 UIMAD UR5, UR17, UR5, UR16 ;  /* 0x00000005110582a4 */ /* 0x000fe2000f8e0210 */
[----:B------:R-:W-:Y:S01]  /*1d80*/  LOP3.LUT R11, R4, R0, RZ, 0x3c, !PT ;  /* 0x00000000040b7212 */ /* 0x000fe200078e3cff */
[----:B------:R-:W-:Y:S01]  /*1d90*/  IMAD R0, R5, c[0x0][0x1b8], RZ ;  /* 0x00006e0005007a24 */ /* 0x000fe200078e02ff */
[----:B------:R-:W-:Y:S01]  /*1da0*/  IADD3 R4, P0, R243, UR26, RZ ;  /* 0x0000001af3047c10 */ /* 0x000fe2000ff1e0ff */
[----:B------:R-:W-:Y:S01]  /*1db0*/  @!UP0 UIADD3 UR22, UR31, UR5, URZ ;  /* 0x000000051f168290 */ /* 0x000fe2000fffe03f */
[----:B------:R-:W-:Y:S01]  /*1dc0*/  LOP3.LUT R244, R11, 0xfffffe00, R6, 0xf8, !PT ;  /* 0xfffffe000bf47812 */ /* 0x000fe200078ef806 */
[----:B------:R-:W-:Y:S01]  /*1dd0*/  IMAD R16, R10, c[0x0][0x1bc], R0 ;  /* 0x00006f000a107a24 */ /* 0x000fe200078e0200 */
[----:B------:R-:W-:Y:S01]  /*1de0*/  IADD3.X R5, R7, UR24, RZ, P0, !PT ;  /* 0x0000001807057c10 */ /* 0x000fe200087fe4ff */
[----:B------:R-:W-:Y:S01]  /*1df0*/  @!UP0 UMOV UR28, UR30 ;  /* 0x0000001e001c8c82 */ /* 0x000fe20008000000 */
[----:B-1----:R-:W-:Y:S01]  /*1e00*/  IMAD.WIDE R2, R3, 0x40, R8 ;  /* 0x0000004003027825 */ /* 0x002fe200078e0208 */
[----:B------:R-:W-:Y:S01]  /*1e10*/  IADD3 R6, P0, R243, UR28, RZ ;  /* 0x0000001cf3067c10 */ /* 0x000fe2000ff1e0ff */
[----:B------:R-:W-:-:S02]  /*1e20*/  UIADD3 UR16, -UR12, UR14, URZ ;  /* 0x0000000e0c107290 */ /* 0x000fc4000fffe13f */
[----:B------:R-:W-:Y:S01]  /*1e30*/  IMAD.WIDE.U32 R10, R10, c[0x0][0x1b8], R4 ;  /* 0x00006e000a0a7a25 */ /* 0x000fe200078e0004 */
[----:B------:R-:W-:Y:S01]  /*1e40*/  IADD3 R4, P1, R243, R12, RZ ;  /* 0x0000000cf3047210 */ /* 0x000fe20007f3e0ff */
[----:B------:R-:W-:Y:S02]  /*1e50*/  ULDC.64 UR4, c[0x0][0x1a8] ;  /* 0x00006a0000047ab9 */ /* 0x000fe40000000a00 */
[----:B------:R-:W-:Y:S01]  /*1e60*/  IMAD R12, R9, c[0x0][0x198], RZ ;  /* 0x00006600090c7a24 */ /* 0x000fe200078e02ff */
[----:B------:R-:W-:Y:S01]  /*1e70*/  UIMAD UR4, UR23, UR4, URZ ;  /* 0x00000004170472a4 */ /* 0x000fe2000f8e023f */
[C---:B------:R-:W-:Y:S01]  /*1e80*/  IMAD.X R5, R7.reuse, 0x1, R13, P1 ;  /* 0x0000000107057824 */ /* 0x040fe200008e060d */
[----:B------:R-:W-:Y:S01]  /*1e90*/  IADD3.X R7, R7, UR22, RZ, P0, !PT ;  /* 0x0000001607077c10 */ /* 0x000fe200087fe4ff */
[C---:B------:R-:W-:Y:S01]  /*1ea0*/  IMAD R15, R8.reuse, c[0x0][0x19c], R12 ;  /* 0x00006700080f7a24 */ /* 0x040fe200078e020c */
[C---:B------:R-:W-:Y:S01]  /*1eb0*/  IADD3 R0, P0, R8.reuse, UR11, RZ ;  /* 0x0000000b08007c10 */ /* 0x040fe2000ff1e0ff */
[----:B------:R-:W-:Y:S01]  /*1ec0*/  IMAD.WIDE.U32 R12, R8, c[0x0][0x198], R4 ;  /* 0x00006600080c7a25 */ /* 0x000fe200078e0004 */
[----:B------:R-:W-:-:S02]  /*1ed0*/  UIMAD UR4, UR15, UR5, UR4 ;  /* 0x000000050f0472a4 */ /* 0x000fc4000f8e0204 */
[----:B------:R-:W-:Y:S01]  /*1ee0*/  IADD3.X R4, R9, UR10, RZ, P0, !PT ;  /* 0x0000000a09047c10 */ /* 0x000fe200087fe4ff */
[----:B------:R-:W-:Y:S01]  /*1ef0*/  IMAD.IADD R5, R11, 0x1, R16 ;  /* 0x000000010b057824 */ /* 0x000fe200078e0210 */
[----:B------:R-:W-:Y:S01]  /*1f00*/  ISETP.GE.AND P0, PT, R8, UR16, PT ;  /* 0x0000001008007c0c */ /* 0x000fe2000bf06270 */
[----:B------:R-:W-:-:S04]  /*1f10*/  IMAD.WIDE.U32 R6, R14, c[0x0][0x1a8], R6 ;  /* 0x00006a000e067a25 */ /* 0x000fc800078e0006 */
[----:B------:R-:W-:Y:S02]  /*1f20*/  IMAD R11, R4, c[0x0][0x1a0], RZ ;  /* 0x00006800040b7a24 */ /* 0x000fe400078e02ff */
[----:B------:R-:W-:Y:S01]  /*1f30*/  IMAD.MOV.U32 R4, RZ, RZ, R10 ;  /* 0x000000ffff047224 */ /* 0x000fe200078e000a */
[-C--:B------:R-:W-:Y:S01]  /*1f40*/  LEA.HI R10, R17, R29.reuse, RZ, 0x4 ;  /* 0x0000001d110a7211 */ /* 0x080fe200078f20ff */
[C---:B------:R-:W-:Y:S02]  /*1f50*/  IMAD R11, R0.reuse, c[0x0][0x1a4], R11 ;  /* 0x00006900000b7a24 */ /* 0x040fe400078e020b */
[----:B------:R-:W-:Y:S01]  /*1f60*/  IMAD.WIDE.U32 R98, R0, c[0x0][0x1a0], R4 ;  /* 0x0000680000627a25 */ /* 0x000fe200078e0004 */
[----:B------:R-:W-:Y:S02]  /*1f70*/  LOP3.LUT R0, R10, 0xfffffff0, RZ, 0xc0, !PT ;  /* 0xfffffff00a007812 */ /* 0x000fe400078ec0ff */
[----:B------:R-:W-:Y:S01]  /*1f80*/  IADD3 R5, R7, UR4, RZ ;  /* 0x0000000407057c10 */ /* 0x000fe2000fffe0ff */
[----:B------:R-:W-:Y:S01]  /*1f90*/  IMAD.IADD R63, R13, 0x1, R15 ;  /* 0x000000010d3f7824 */ /* 0x000fe200078e020f */
[----:B------:R-:W-:Y:S01]  /*1fa0*/  LEA.HI R15, R17, R29, RZ, 0x5 ;  /* 0x0000001d110f7211 */ /* 0x000fe200078f28ff */
[----:B------:R-:W-:Y:S01]  /*1fb0*/  IMAD.MOV.U32 R60, RZ, RZ, R12 ;  /* 0x000000ffff3c7224 */ /* 0x000fe200078e000c */
[----:B------:R-:W-:Y:S01]  /*1fc0*/  SHF.R.S32.HI R25, RZ, 0x4, R10 ;  /* 0x00000004ff197819 */ /* 0x000fe2000001140a */
[----:B------:R-:W-:Y:S01]  /*1fd0*/  IMAD.IADD R14, R29, 0x1, -R0 ;  /* 0x000000011d0e7824 */ /* 0x000fe200078e0a00 */
[----:B------:R-:W-:Y:S01]  /*1fe0*/  SHF.R.S32.HI R27, RZ, 0x5, R15 ;  /* 0x00000005ff1b7819 */ /* 0x000fe2000001140f */
[----:B------:R-:W-:-:S02]  /*1ff0*/  IMAD.SHL.U32 R244, R244, 0x2, RZ ;  /* 0x00000002f4f47824 */ /* 0x000fc400078e00ff */
        /* <DEDUP_REMOVED lines=16> */
.L_x_1554:
[----:B------:R-:W-:Y:S05]  /*2100*/  BSYNC B0 ;  /* 0x0000000000007941 */ /* 0x000fea0003800000 */
.L_x_1553:
        /* <DEDUP_REMOVED lines=21> */
.L_x_1556:
[----:B------:R-:W-:Y:S05]  /*2260*/  BSYNC B0 ;  /* 0x0000000000007941 */ /* 0x000fea0003800000 */
.L_x_1555:
        /* <DEDUP_REMOVED lines=21> */
.L_x_1558:
[----:B------:R-:W-:Y:S05]  /*23c0*/  BSYNC B0 ;  /* 0x0000000000007941 */ /* 0x000fea0003800000 */
.L_x_1557:
        /* <DEDUP_REMOVED lines=20> */
.L_x_1560:
[----:B------:R-:W-:Y:S05]  /*2510*/  BSYNC B0 ;  /* 0x0000000000007941 */ /* 0x000fea0003800000 */
.L_x_1559:
[----:B------:R-:W-:Y:S01]  /*2520*/  UIADD3 UR15, UR6, -0x1, URZ ;  /* 0xffffffff060f7890 */ /* 0x000fe2000fffe03f */
[----:B------:R-:W-:Y:S01]  /*2530*/  SHF.R.S32.HI R0, RZ, 0x1f, R14 ;  /* 0x0000001fff007819 */ /* 0x000fe2000001140e */
[----:B------:R-:W-:Y:S01]  /*2540*/  BSSY B0, `(.L_x_1561) ;  /* 0x0000013000007945 */ /* 0x000fe20003800000 */
[----:B-1----:R-:W-:Y:S01]  /*2550*/  LOP3.LUT R2, R15, 0xffffffe0, RZ, 0xc0, !PT ;  /* 0xffffffe00f027812 */ /* 0x002fe200078ec0ff */
        /* <DEDUP_REMOVED lines=17> */
.L_x_1562:
[----:B------:R-:W-:Y:S05]  /*2670*/  BSYNC B0 ;  /* 0x0000000000007941 */ /* 0x000fea0003800000 */
.L_x_1561:
        /* <DEDUP_REMOVED lines=10> */
[----:B-1----:R-:W-:Y:S02]  /*2720*/  IADD3.X R3, R63, UR22, RZ, P0, !PT ;  /* 0x000000163f037c10 */ /* 0x002fe400087fe4ff */
[----:B------:R-:W-:-:S04]  /*2730*/  LEA R2, P0, R0, c[0x0][0x168], 0x1 ;  /* 0x00005a0000027a11 */ /* 0x000fc800078008ff */
[----:B------:R-:W-:-:S05]  /*2740*/  LEA.HI.X R3, R0, c[0x0][0x16c], R3, 0x1, P0 ;  /* 0x00005b0000037a11 */ /* 0x000fca00000f0c03 */
[----:B------:R-:W-:Y:S01]  /*2750*/  @!PT LDS RZ, [RZ] ;  /* 0x00000000fffff984 */ /* 0x000fe20000000800 */
[----:B------:R-:W-:Y:S01]  /*2760*/  @!PT LDS RZ, [RZ] ;  /* 0x00000000fffff984 */ /* 0x000fe20000000800 */
[----:B------:R-:W-:Y:S01]  /*2770*/  @!PT LDS RZ, [RZ] ;  /* 0x00000000fffff984 */ /* 0x000fe20000000800 */
[----:B------:R1:W-:Y:S04]  /*2780*/  LDGSTS.E.BYPASS.LTC128B.128 [R244+0x2800], [R2.64] ;  /* 0x0280000002f47fae */ /* 0x0003e8000b901d54 */
.L_x_1564:
[----:B------:R-:W-:Y:S05]  /*2790*/  BSYNC B0 ;  /* 0x0000000000007941 */ /* 0x000fea0003800000 */
.L_x_1563:
        /* <DEDUP_REMOVED lines=17> */
.L_x_1566:
[----:B------:R-:W-:Y:S05]  /*28b0*/  BSYNC B0 ;  /* 0x0000000000007941 */ /* 0x000fea0003800000 */
.L_x_1565:
        /* <DEDUP_REMOVED lines=19> */
.L_x_1568:
[----:B------:R-:W-:Y:S05]  /*29f0*/  BSYNC B0 ;  /* 0x0000000000007941 */ /* 0x000fea0003800000 */
.L_x_1567:
        /* <DEDUP_REMOVED lines=18> */
.L_x_1570:
[----:B------:R-:W-:Y:S05]  /*2b20*/  BSYNC B0 ;  /* 0x0000000000007941 */ /* 0x000fea0003800000 */
.L_x_1569:
        /* <DEDUP_REMOVED lines=20> */
.L_x_1572:
[----:B------:R-:W-:Y:S05]  /*2c70*/  BSYNC B0 ;  /* 0x0000000000007941 */ /* 0x000fea0003800000 */
.L_x_1571:
        /* <DEDUP_REMOVED lines=20> */
.L_x_1574:
[----:B------:R-:W-:Y:S05]  /*2dc0*/  BSYNC B0 ;  /* 0x0000000000007941 */ /* 0x000fea0003800000 */
.L_x_1573:
        /* <DEDUP_REMOVED lines=20> */
.L_x_1576:
[----:B------:R-:W-:Y:S05]  /*2f10*/  BSYNC B0 ;  /* 0x0000000000007941 */ /* 0x000fea0003800000 */
.L_x_1575:
        /* <DEDUP_REMOVED lines=18> */
.L_x_1578:
[----:B------:R-:W-:Y:S05]  /*3040*/  BSYNC B0 ;  /* 0x0000000000007941 */ /* 0x000fea0003800000 */
.L_x_1577:
        /* <DEDUP_REMOVED lines=20> */
.L_x_1580:
[----:B------:R-:W-:Y:S05]  /*3190*/  BSYNC B0 ;  /* 0x0000000000007941 */ /* 0x000fea0003800000 */
.L_x_1579:
        /* <DEDUP_REMOVED lines=20> */
.L_x_1582:
[----:B------:R-:W-:Y:S05]  /*32e0*/  BSYNC B0 ;  /* 0x0000000000007941 */ /* 0x000fea0003800000 */
.L_x_1581:
        /* <DEDUP_REMOVED lines=20> */
.L_x_1584:
[----:B------:R-:W-:Y:S05]  /*3430*/  BSYNC B0 ;  /* 0x0000000000007941 */ /* 0x000fea0003800000 */
.L_x_1583:
        /* <DEDUP_REMOVED lines=20> */
.L_x_1586:
[----:B------:R-:W-:Y:S05]  /*3580*/  BSYNC B0 ;  /* 0x0000000000007941 */ /* 0x000fea0003800000 */
.L_x_1585:
        /* <DEDUP_REMOVED lines=20> */
.L_x_1588:
[----:B------:R-:W-:Y:S05]  /*36d0*/  BSYNC B0 ;  /* 0x0000000000007941 */ /* 0x000fea0003800000 */
.L_x_1587:
        /* <DEDUP_REMOVED lines=20> */
.L_x_1590:
[----:B------:R-:W-:Y:S05]  /*3820*/  BSYNC B0 ;  /* 0x0000000000007941 */ /* 0x000fea0003800000 */
.L_x_1589:
        /* <DEDUP_REMOVED lines=20> */
.L_x_1592:
[----:B------:R-:W-:Y:S05]  /*3970*/  BSYNC B0 ;  /* 0x0000000000007941 */ /* 0x000fea0003800000 */
.L_x_1591:
[----:B------:R-:W0:Y:S01]  /*3980*/  LDGDEPBAR ;  /* 0x00000000000079af */ /* 0x000e220000000000 */
[----:B------:R-:W-:Y:S01]  /*3990*/  IMAD.SHL.U32 R0, R24, 0x40, RZ ;  /* 0x0000004018007824 */ /* 0x000fe200078e00ff */
[----:B-1----:R-:W-:Y:S01]  /*39a0*/  SHF.R.S32.HI R2, RZ, 0x1f, R6 ;  /* 0x0000001fff027819 */ /* 0x002fe20000011406 */
[----:B------:R-:W-:Y:S01]  /*39b0*/  IMAD.SHL.U32 R3, R8, 0x8, RZ ;  /* 0x0000000808037824 */ /* 0x000fe200078e00ff */
[----:B------:R-:W-:Y:S01]  /*39c0*/  LEA.HI R5, R25, R25, RZ, 0x1 ;  /* 0x0000001919057211 */ /* 0x000fe200078f08ff */
[----:B------:R-:W-:Y:S01]  /*39d0*/  IMAD.SHL.U32 R29, R29, 0x2, RZ ;  /* 0x000000021d1d7824 */ /* 0x000fe200078e00ff */
[----:B------:R-:W-:Y:S01]  /*39e0*/  LOP3.LUT R0, R0, 0x1c0, RZ, 0xc0, !PT ;  /* 0x000001c000007812 */ /* 0x000fe200078ec0ff */
[----:B------:R-:W-:Y:S01]  /*39f0*/  IMAD.MOV.U32 R231, RZ, RZ, 0x10 ;  /* 0x00000010ffe77424 */ /* 0x000fe200078e00ff */
[----:B------:R-:W-:Y:S01]  /*3a00*/  ISETP.GE.AND P1, PT, R8, UR26, PT ;  /* 0x0000001a08007c0c */ /* 0x000fe2000bf26270 */
[----:B------:R-:W-:Y:S01]  /*3a10*/  BSSY B0, `(.L_x_1593) ;  /* 0x000002c000007945 */ /* 0x000fe20003800000 */
[----:B------:R-:W-:-:S02]  /*3a20*/  LOP3.LUT R3, R0, 0x8, R3, 0xf8, !PT ;  /* 0x0000000800037812 */ /* 0x000fc400078ef803 */
[----:B------:R-:W-:Y:S01]  /*3a30*/  LEA.HI R2, R2, R6, RZ, 0x2 ;  /* 0x0000000602027211 */ /* 0x000fe200078f10ff */
[----:B------:R-:W-:Y:S01]  /*3a40*/  IMAD.SHL.U32 R6, R7, 0x40, RZ ;  /* 0x0000004007067824 */ /* 0x000fe200078e00ff */
[----:B------:R-:W-:Y:S01]  /*3a50*/  LOP3.LUT R5, R5, 0xfffffffe, RZ, 0xc0, !PT ;  /* 0xfffffffe05057812 */ /* 0x000fe200078ec0ff */
[----:B------:R-:W-:Y:S01]  /*3a60*/  IMAD.U32 R7, RZ, RZ, UR14 ;  /* 0x0000000eff077e24 */ /* 0x000fe2000f8e00ff */
[----:B------:R-:W-:Y:S02]  /*3a70*/  SHF.R.U32.HI R0, RZ, 0x3, R0 ;  /* 0x00000003ff007819 */ /* 0x000fe40000011600 */
[----:B------:R-:W-:Y:S01]  /*3a80*/  SHF.R.S32.HI R4, RZ, 0x2, R2 ;  /* 0x00000002ff047819 */ /* 0x000fe20000011402 */
[----:B------:R-:W-:Y:S01]  /*3a90*/  IMAD.IADD R2, R25, 0x1, -R5 ;  /* 0x0000000119027824 */ /* 0x000fe200078e0a05 */
[----:B------:R-:W-:Y:S01]  /*3aa0*/  LOP3.LUT R3, R3, R0, RZ, 0x3c, !PT ;  /* 0x0000000003037212 */ /* 0x000fe200078e3cff */
[----:B------:R-:W-:Y:S01]  /*3ab0*/  IMAD.SHL.U32 R0, R28, 0x40, RZ ;  /* 0x000000401c007824 */ /* 0x000fe200078e00ff */
[----:B------:R-:W-:Y:S01]  /*3ac0*/  LEA R8, R27, UR12, 0x4 ;  /* 0x0000000c1b087c11 */ /* 0x000fe2000f8e20ff */
[----:B------:R-:W-:-:S04]  /*3ad0*/  DEPBAR.LE SB0, 0x0 ;  /* 0x000080000000791a */ /* 0x000fc80000000000 */
[----:B------:R-:W-:Y:S01]  /*3ae0*/  BAR.SYNC.DEFER_BLOCKING 0x0 ;  /* 0x0000000000007b1d */ /* 0x000fe20000010000 */
[----:B------:R-:W-:Y:S01]  /*3af0*/  IMAD R3, R2, 0x200, R3 ;  /* 0x0000020002037824 */ /* 0x000fe200078e0203 */
[----:B------:R-:W-:Y:S01]  /*3b00*/  LOP3.LUT R0, R0, 0x1c0, RZ, 0xc0, !PT ;  /* 0x000001c000007812 */ /* 0x000fe200078ec0ff */
[----:B------:R-:W-:Y:S01]  /*3b10*/  IMAD.SHL.U32 R2, R2, 0x8, RZ ;  /* 0x0000000802027824 */ /* 0x000fe200078e00ff */
[----:B------:R-:W-:Y:S02]  /*3b20*/  IADD3 R8, R8, 0x1, R4 ;  /* 0x0000000108087810 */ /* 0x000fe40007ffe004 */
[----:B------:R-:W-:Y:S02]  /*3b30*/  SHF.R.U32.HI R4, RZ, 0x3, R0 ;  /* 0x00000003ff047819 */ /* 0x000fe40000011600 */
[----:B------:R-:W-:Y:S02]  /*3b40*/  LOP3.LUT R5, R0, 0x8, R2, 0xf8, !PT ;  /* 0x0000000800057812 */ /* 0x000fe400078ef802 */
[----:B------:R-:W-:-:S02]  /*3b50*/  LOP3.LUT R2, R6, 0xfffffe00, RZ, 0xc0, !PT ;  /* 0xfffffe0006027812 */ /* 0x000fc400078ec0ff */
[----:B------:R-:W-:Y:S02]  /*3b60*/  LOP3.LUT R4, R5, R4, RZ, 0x3c, !PT ;  /* 0x0000000405047212 */ /* 0x000fe400078e3cff */
[----:B------:R-:W-:Y:S01]  /*3b70*/  IADD3 R7, R8, UR13, -R7 ;  /* 0x0000000d08077c10 */ /* 0x000fe2000fffe807 */
[----:B------:R-:W-:Y:S01]  /*3b80*/  IMAD R0, R27, 0x400, R2 ;  /* 0x000004001b007824 */ /* 0x000fe200078e0202 */
[----:B------:R-:W-:Y:S02]  /*3b90*/  LOP3.LUT P2, RZ, R24, 0x2, RZ, 0xc0, !PT ;  /* 0x0000000218ff7812 */ /* 0x000fe4000784c0ff */
[----:B------:R-:W-:Y:S01]  /*3ba0*/  LEA R61, P0, R98, c[0x0][0x170], 0x1 ;  /* 0x00005c00623d7a11 */ /* 0x000fe200078008ff */
[C---:B------:R-:W-:Y:S01]  /*3bb0*/  IMAD.IADD R0, R4.reuse, 0x1, R0 ;  /* 0x0000000104007824 */ /* 0x040fe200078e0200 */
[----:B------:R-:W-:Y:S02]  /*3bc0*/  LOP3.LUT R4, R4, R2, RZ, 0xfc, !PT ;  /* 0x0000000204047212 */ /* 0x000fe400078efcff */
[----:B------:R-:W-:Y:S01]  /*3bd0*/  LEA.HI.X R62, R98, c[0x0][0x174], R97, 0x1, P0 ;  /* 0x00005d00623e7a11 */ /* 0x000fe200000f0c61 */
[----:B------:R-:W-:Y:S01]  /*3be0*/  IMAD.SHL.U32 R230, R0, 0x2, RZ ;  /* 0x0000000200e67824 */ /* 0x000fe200078e00ff */
[----:B------:R1:W-:Y:S01]  /*3bf0*/  @P1 STS.128 [R244+0xa000], RZ ;  /* 0x00a000fff4001388 */ /* 0x0003e20000000c00 */
[----:B------:R-:W-:-:S02]  /*3c00*/  LOP3.LUT R207, R29, 0x6, RZ, 0xc0, !PT ;  /* 0x000000061dcf7812 */ /* 0x000fc400078ec0ff */
[----:B------:R-:W-:Y:S02]  /*3c10*/  SEL R2, R231, 0xfffffff0, !P2 ;  /* 0xfffffff0e7027807 */ /* 0x000fe40005000000 */
        /* <DEDUP_REMOVED lines=11> */
.L_x_1594:
[----:B------:R-:W-:Y:S05]  /*3cd0*/  BSYNC B0 ;  /* 0x0000000000007941 */ /* 0x000fea0003800000 */
.L_x_1593:
        /* <DEDUP_REMOVED lines=19> */
.L_x_1596:
[----:B------:R-:W-:Y:S05]  /*3e10*/  BSYNC B0 ;  /* 0x0000000000007941 */ /* 0x000fea0003800000 */
.L_x_1595:
        /* <DEDUP_REMOVED lines=16> */
.L_x_1598:
[----:B------:R-:W-:Y:S05]  /*3f20*/  BSYNC B0 ;  /* 0x0000000000007941 */ /* 0x000fea0003800000 */
.L_x_1597:
        /* <DEDUP_REMOVED lines=18> */
.L_x_1600:
[----:B------:R-:W-:Y:S05]  /*4050*/  BSYNC B0 ;  /* 0x0000000000007941 */ /* 0x000fea0003800000 */
.L_x_1599:
        /* <DEDUP_REMOVED lines=16> */
.L_x_1602:
[----:B------:R-:W-:Y:S05]  /*4160*/  BSYNC B0 ;  /* 0x0000000000007941 */ /* 0x000fea0003800000 */
.L_x_1601:
        /* <DEDUP_REMOVED lines=18> */
.L_x_1604:
[----:B------:R-:W-:Y:S05]  /*4290*/  BSYNC B0 ;  /* 0x0000000000007941 */ /* 0x000fea0003800000 */
.L_x_1603:
        /* <DEDUP_REMOVED lines=18> */
.L_x_1606:
[----:B------:R-:W-:Y:S05]  /*43c0*/  BSYNC B0 ;  /* 0x0000000000007941 */ /* 0x000fea0003800000 */
.L_x_1605:
        /* <DEDUP_REMOVED lines=18> */
.L_x_1608:
[----:B------:R-:W-:Y:S05]  /*44f0*/  BSYNC B0 ;  /* 0x0000000000007941 */ /* 0x000fea0003800000 */
.L_x_1607:
        /* <DEDUP_REMOVED lines=16> */
.L_x_1610:
[----:B------:R-:W-:Y:S05]  /*4600*/  BSYNC B0 ;  /* 0x0000000000007941 */ /* 0x000fea0003800000 */
.L_x_1609:
        /* <DEDUP_REMOVED lines=18> */
.L_x_1612:
[----:B------:R-:W-:Y:S05]  /*4730*/  BSYNC B0 ;  /* 0x0000000000007941 */ /* 0x000fea0003800000 */
.L_x_1611:
        /* <DEDUP_REMOVED lines=18> */
.L_x_1614:
[----:B------:R-:W-:Y:S05]  /*4860*/  BSYNC B0 ;  /* 0x0000000000007941 */ /* 0x000fea0003800000 */
.L_x_1613:
        /* <DEDUP_REMOVED lines=18> */
.L_x_1616:
[----:B------:R-:W-:Y:S05]  /*4990*/  BSYNC B0 ;  /* 0x0000000000007941 */ /* 0x000fea0003800000 */
.L_x_1615:
        /* <DEDUP_REMOVED lines=18> */
.L_x_1618:
[----:B------:R-:W-:Y:S05]  /*4ac0*/  BSYNC B0 ;  /* 0x0000000000007941 */ /* 0x000fea0003800000 */
.L_x_1617:
        /* <DEDUP_REMOVED lines=18> */
.L_x_1620:
[----:B------:R-:W-:Y:S05]  /*4bf0*/  BSYNC B0 ;  /* 0x0000000000007941 */ /* 0x000fea0003800000 */
.L_x_1619:
        /* <DEDUP_REMOVED lines=18> */
.L_x_1622:
[----:B------:R-:W-:Y:S05]  /*4d20*/  BSYNC B0 ;  /* 0x0000000000007941 */ /* 0x000fea0003800000 */
.L_x_1621:
        /* <DEDUP_REMOVED lines=22> */
.L_x_1624:
[----:B------:R-:W-:Y:S05]  /*4e90*/  BSYNC B0 ;  /* 0x0000000000007941 */ /* 0x000fea0003800000 */
.L_x_1623:
[----:B------:R-:W-:Y:S01]  /*4ea0*/  SHF.L.U32 R134, R3, 0x1, RZ ;  /* 0x0000000103867819 */ /* 0x000fe200000006ff */
[----:B------:R-:W-:Y:S01]  /*4eb0*/  LDSM.16.M88.4 R20, [R230] ;  /* 0x00000000e614783b */ /* 0x000fe20000000200 */
[----:B------:R-:W-:Y:S01]  /*4ec0*/  LEA R5, R231, R230, 0x1 ;  /* 0x000000e6e7057211 */ /* 0x000fe200078e08ff */
[----:B------:R-:W-:Y:S01]  /*4ed0*/  UISETP.GT.AND UP0, UPT, UR15, UR7, UPT ;  /* 0x000000070f00728c */ /* 0x000fe2000bf04270 */
[----:B------:R-:W-:Y:S01]  /*4ee0*/  LEA R228, R2, R134, 0x1 ;  /* 0x0000008602e47211 */ /* 0x000fe200078e08ff */
[----:B------:R-:W5:Y:S01]  /*4ef0*/  LDSM.16.M88.4 R8, [R134+0x2000] ;  /* 0x002000008608783b */ /* 0x000f620000000200 */
[----:B------:R-:W-:Y:S02]  /*4f00*/  LOP3.LUT P0, RZ, R24, 0x4, RZ, 0xc0, !PT ;  /* 0x0000000418ff7812 */ /* 0x000fe4000780c0ff */
[C---:B------:R-:W-:Y:S01]  /*4f10*/  IADD3 R3, R134.reuse, 0x2000, RZ ;  /* 0x0000200086037810 */ /* 0x040fe20007ffe0ff */
[----:B------:R-:W-:Y:S01]  /*4f20*/  LDSM.16.M88.4 R16, [R5] ;  /* 0x000000000510783b */ /* 0x000fe20000000200 */
[----:B------:R-:W-:-:S02]  /*4f30*/  IADD3 R229, R134, 0x2040, RZ ;  /* 0x0000204086e57810 */ /* 0x000fc40007ffe0ff */
[----:B------:R-:W-:Y:S01]  /*4f40*/  LEA R232, R0, R230, 0x1 ;  /* 0x000000e600e87211 */ /* 0x000fe200078e08ff */
[----:B------:R-:W-:Y:S01]  /*4f50*/  LDSM.16.M88.4 R32, [R228+0x2000] ;  /* 0x00200000e420783b */ /* 0x000fe20000000200 */
[----:B------:R-:W-:Y:S02]  /*4f60*/  PLOP3.LUT P1, PT, PT, PT, UP0, 0x80, 0x0 ;  /* 0x000000000000781c */ /* 0x000fe40003f2f008 */
[----:B------:R-:W-:Y:S01]  /*4f70*/  LEA R233, R231, R232, 0x1 ;  /* 0x000000e8e7e97211 */ /* 0x000fe200078e08ff */
[----:B------:R-:W1:Y:S02]  /*4f80*/  LDSM.16.M88.4 R40, [R134+0x2800] ;  /* 0x002800008628783b */ /* 0x000e640000000200 */
[C---:B-1----:R-:W-:Y:S02]  /*4f90*/  IADD3 R6, R92.reuse, 0x8, RZ ;  /* 0x000000085c067810 */ /* 0x042fe40007ffe0ff */
[----:B------:R-:W-:Y:S01]  /*4fa0*/  @P0 IADD3 R229, R3, -0x40, RZ ;  /* 0xffffffc003e50810 */ /* 0x000fe20007ffe0ff */
[----:B------:R-:W-:Y:S01]  /*4fb0*/  LDSM.16.M88.4 R12, [R232] ;  /* 0x00000000e80c783b */ /* 0x000fe20000000200 */
[----:B------:R-:W-:-:S02]  /*4fc0*/  IMNMX R7, R92, UR13, PT ;  /* 0x0000000d5c077c17 */ /* 0x000fc4000b800200 */
[----:B------:R-:W-:Y:S01]  /*4fd0*/  LEA R227, R2, R229, 0x1 ;  /* 0x000000e502e37211 */ /* 0x000fe200078e08ff */
[----:B------:R-:W-:Y:S01]  /*4fe0*/  LDSM.16.M88.4 R44, [R229] ;  /* 0x00000000e52c783b */ /* 0x000fe20000000200 */
[----:B------:R-:W-:Y:S02]  /*4ff0*/  IMNMX R6, R6, UR13, PT ;  /* 0x0000000d06067c17 */ /* 0x000fe4000b800200 */
[C---:B------:R-:W-:Y:S01]  /*5000*/  IADD3 R242, R229.reuse, 0x3800, RZ ;  /* 0x00003800e5f27810 */ /* 0x040fe20007ffe0ff */
[----:B------:R-:W1:Y:S01]  /*5010*/  LDSM.16.M88.4 R56, [R228+0x2800] ;  /* 0x00280000e438783b */ /* 0x000e620000000200 */
[C---:B------:R-:W-:Y:S02]  /*5020*/  IADD3 R241, R229.reuse, 0x4000, RZ ;  /* 0x00004000e5f17810 */ /* 0x040fe40007ffe0ff */
[C---:B------:R-:W-:Y:S01]  /*5030*/  IADD3 R240, R229.reuse, 0x4800, RZ ;  /* 0x00004800e5f07810 */ /* 0x040fe20007ffe0ff */
[----:B------:R-:W-:Y:S01]  /*5040*/  LDSM.16.M88.4 R68, [R227] ;  /* 0x00000000e344783b */ /* 0x000fe20000000200 */
[----:B------:R-:W-:-:S02]  /*5050*/  IADD3 R239, R229, 0x5000, RZ ;  /* 0x00005000e5ef7810 */ /* 0x000fc40007ffe0ff */
[C---:B------:R-:W-:Y:S01]  /*5060*/  IADD3 R238, R229.reuse, 0x5800, RZ ;  /* 0x00005800e5ee7810 */ /* 0x040fe20007ffe0ff */
[----:B------:R-:W-:Y:S01]  /*5070*/  LDSM.16.M88.4 R64, [R229+0x800] ;  /* 0x00080000e540783b */ /* 0x000fe20000000200 */
[C---:B------:R-:W-:Y:S02]  /*5080*/  IADD3 R237, R229.reuse, 0x6000, RZ ;  /* 0x00006000e5ed7810 */ /* 0x040fe40007ffe0ff */
[C---:B------:R-:W-:Y:S01]  /*5090*/  IADD3 R236, R229.reuse, 0x6800, RZ ;  /* 0x00006800e5ec7810 */ /* 0x040fe20007ffe0ff */
[----:B------:R-:W-:Y:S01]  /*50a0*/  LDSM.16.M88.4 R52, [R228+0x3000] ;  /* 0x00300000e434783b */ /* 0x000fe20000000200 */
[C---:B------:R-:W-:Y:S02]  /*50b0*/  IADD3 R235, R229.reuse, 0x7000, RZ ;  /* 0x00007000e5eb7810 */ /* 0x040fe40007ffe0ff */
[----:B------:R-:W-:Y:S01]  /*50c0*/  IADD3 R234, R229, 0x7800, RZ ;  /* 0x00007800e5ea7810 */ /* 0x000fe20007ffe0ff */
[C---:B-----5:R-:W-:Y:S01]  /*50d0*/  HMMA.16816.F32 R24, R20.reuse, R8, RZ ;  /* 0x000000081418723c */ /* 0x060fe200000018ff */
[----:B------:R-:W-:Y:S04]  /*50e0*/  LDSM.16.M88.4 R80, [R227+0x800] ;  /* 0x00080000e350783b */ /* 0x000fe80000000200 */
[----:B------:R-:W-:Y:S03]  /*50f0*/  LDSM.16.M88.4 R76, [R134+0x3800] ;  /* 0x00380000864c783b */ /* 0x000fe60000000200 */
[C---:B------:R-:W-:Y:S01]  /*5100*/  HMMA.16816.F32 R28, R20.reuse, R10, RZ ;  /* 0x0000000a141c723c */ /* 0x040fe200000018ff */
[----:B------:R-:W5:Y:S04]  /*5110*/  LDSM.16.M88.4 R8, [R233] ;  /* 0x00000000e908783b */ /* 0x000f680000000200 */
[----:B------:R-:W-:Y:S03]  /*5120*/  LDSM.16.M88.4 R84, [R229+0x1000] ;  /* 0x00100000e554783b */ /* 0x000fe60000000200 */
[----:B------:R-:W-:Y:S01]  /*5130*/  HMMA.16816.F32 R36, R20, R40, RZ ;  /* 0x000000281424723c */ /* 0x000fe200000018ff */
[----:B------:R-:W-:Y:S04]  /*5140*/  LDSM.16.M88.4 R88, [R229+0x6000] ;  /* 0x00600000e558783b */ /* 0x000fe80000000200 */
[----:B------:R-:W0:Y:S03]  /*5150*/  LDGDEPBAR ;  /* 0x00000000000079af */ /* 0x000e260000000000 */
[C---:B------:R-:W-:Y:S01]  /*5160*/  HMMA.16816.F32 R24, R16.reuse, R32, R24 ;  /* 0x000000201018723c */ /* 0x040fe20000001818 */
[----:B------:R-:W-:Y:S07]  /*5170*/  STL [R1], R5 ;  /* 0x0000000501007387 */ /* 0x000fee0000100800 */
[C---:B------:R-:W-:Y:S01]  /*5180*/  HMMA.16816.F32 R28, R16.reuse, R34, R28 ;  /* 0x00000022101c723c */ /* 0x040fe2000000181c */
[----:B------:R-:W2:Y:S07]  /*5190*/  LDSM.16.M88.4 R32, [R134+0x3000] ;  /* 0x003000008620783b */ /* 0x000eae0000000200 */
[----:B-1----:R-:W-:Y:S08]  /*51a0*/  HMMA.16816.F32 R48, R16, R56, R36 ;  /* 0x000000381030723c */ /* 0x002ff00000001824 */
[C---:B------:R-:W-:Y:S08]  /*51b0*/  HMMA.16816.F32 R24, R12.reuse, R44, R24 ;  /* 0x0000002c0c18723c */ /* 0x040ff00000001818 */
[----:B------:R-:W-:Y:S08]  /*51c0*/  HMMA.16816.F32 R44, R12, R46, R28 ;  /* 0x0000002e0c2c723c */ /* 0x000ff0000000181c */
[----:B------:R-:W-:Y:S08]  /*51d0*/  HMMA.16816.F32 R28, R20, R42, RZ ;  /* 0x0000002a141c723c */ /* 0x000ff000000018ff */
[----:B-----5:R-:W-:Y:S08]  /*51e0*/  HMMA.16816.F32 R40, R8, R68, R24 ;  /* 0x000000440828723c */ /* 0x020ff00000001818 */
[C---:B--2---:R-:W-:Y:S08]  /*51f0*/  HMMA.16816.F32 R36, R20.reuse, R32, RZ ;  /* 0x000000201424723c */ /* 0x044ff000000018ff */
[----:B------:R-:W-:Y:S08]  /*5200*/  HMMA.16816.F32 R32, R20, R34, RZ ;  /* 0x000000221420723c */ /* 0x000ff000000018ff */
[----:B------:R-:W-:Y:S01]  /*5210*/  HMMA.16816.F32 R28, R16, R58, R28 ;  /* 0x0000003a101c723c */ /* 0x000fe2000000181c */
[----:B------:R-:W-:Y:S01]  /*5220*/  LDSM.16.M88.4 R56, [R134+0x4000] ;  /* 0x004000008638783b */ /* 0x000fe20000000200 */
[----:B------:R-:W-:-:S02]  /*5230*/  FMUL.FTZ R2, R41, c[0x0][0x2ec] ;  /* 0x0000bb0029027a20 */ /* 0x000fc40000410000 */
[----:B------:R-:W-:Y:S02]  /*5240*/  FMUL.FTZ R40, R40, c[0x0][0x2ec] ;  /* 0x0000bb0028287a20 */ /* 0x000fe40000410000 */
[----:B------:R1:W2:Y:S01]  /*5250*/  MUFU.TANH R205, R2 ;  /* 0x0000000200cd7308 */ /* 0x0002a20000002400 */
[----:B------:R-:W-:Y:S01]  /*5260*/  FMUL.FTZ R42, R42, c[0x0][0x2ec] ;  /* 0x0000bb002a2a7a20 */ /* 0x000fe20000410000 */
[----:B------:R-:W-:Y:S06]  /*5270*/  HMMA.16816.F32 R24, R12, R64, R48 ;  /* 0x000000400c18723c */ /* 0x000fec0000001830 */
[----:B------:R-:W3:Y:S02]  /*5280*/  MUFU.TANH R206, R40 ;  /* 0x0000002800ce7308 */ /* 0x000ee40000002400 */
[----:B------:R-:W-:Y:S01]  /*5290*/  HMMA.16816.F32 R48, R8, R70, R44 ;  /* 0x000000460830723c */ /* 0x000fe2000000182c */
[----:B------:R-:W-:Y:S01]  /*52a0*/  LDSM.16.M88.4 R68, [R227+0x1000] ;  /* 0x00100000e344783b */ /* 0x000fe20000000200 */
[----:B-1----:R-:W-:-:S04]  /*52b0*/  FMUL.FTZ R2, R43, c[0x0][0x2ec] ;  /* 0x0000bb002b027a20 */ /* 0x002fc80000410000 */
[----:B------:R-:W1:Y:S02]  /*52c0*/  MUFU.TANH R204, R42 ;  /* 0x0000002a00cc7308 */ /* 0x000e640000002400 */
[C---:B------:R-:W-:Y:S06]  /*52d0*/  HMMA.16816.F32 R44, R16.reuse, R52, R36 ;  /* 0x00000034102c723c */ /* 0x040fec0000001824 */
[----:B------:R5:W4:Y:S02]  /*52e0*/  MUFU.TANH R203, R2 ;  /* 0x0000000200cb7308 */ /* 0x000b240000002400 */
[----:B------:R-:W-:Y:S01]  /*52f0*/  HMMA.16816.F32 R72, R16, R54, R32 ;  /* 0x000000361048723c */ /* 0x000fe20000001820 */
[----:B------:R-:W1:Y:S07]  /*5300*/  LDSM.16.M88.4 R52, [R228+0x3800] ;  /* 0x00380000e434783b */ /* 0x000e6e0000000200 */
[----:B------:R-:W-:Y:S01]  /*5310*/  HMMA.16816.F32 R36, R12, R66, R28 ;  /* 0x000000420c24723c */ /* 0x000fe2000000181c */
[----:B------:R-:W-:-:S02]  /*5320*/  FMUL.FTZ R50, R50, c[0x0][0x2ec] ;  /* 0x0000bb0032327a20 */ /* 0x000fc40000410000 */
[----:B------:R-:W-:Y:S02]  /*5330*/  FMUL.FTZ R51, R51, c[0x0][0x2ec] ;  /* 0x0000bb0033337a20 */ /* 0x000fe40000410000 */
[----:B------:R-:W1:Y:S01]  /*5340*/  MUFU.TANH R200, R50 ;  /* 0x0000003200c87308 */ /* 0x000e620000002400 */
[----:B-----5:R-:W-:Y:S02]  /*5350*/  FMUL.FTZ R2, R48, c[0x0][0x2ec] ;  /* 0x0000bb0030027a20 */ /* 0x020fe40000410000 */
[----:B------:R-:W-:Y:S05]  /*5360*/  HMMA.16816.F32 R24, R8, R80, R24 ;  /* 0x000000500818723c */ /* 0x000fea0000001818 */
[----:B------:R5:W1:Y:S03]  /*5370*/  MUFU.TANH R202, R2 ;  /* 0x0000000200ca7308 */ /* 0x000a660000002400 */
[C---:B------:R-:W-:Y:S05]  /*5380*/  HMMA.16816.F32 R28, R20.reuse, R78, RZ ;  /* 0x0000004e141c723c */ /* 0x040fea00000018ff */
[----:B------:R1:W1:Y:S03]  /*5390*/  MUFU.TANH R199, R51 ;  /* 0x0000003300c77308 */ /* 0x0002660000002400 */
[----:B------:R-:W-:Y:S01]  /*53a0*/  HMMA.16816.F32 R32, R20, R76, RZ ;  /* 0x0000004c1420723c */ /* 0x000fe200000018ff */
[----:B------:R-:W2:Y:S01]  /*53b0*/  LDSM.16.M88.4 R76, [R229+0x1800] ;  /* 0x00180000e54c783b */ /* 0x000ea20000000200 */
[----:B-----5:R-:W-:-:S06]  /*53c0*/  FMUL.FTZ R2, R49, c[0x0][0x2ec] ;  /* 0x0000bb0031027a20 */ /* 0x020fcc0000410000 */
[----:B------:R-:W-:Y:S01]  /*53d0*/  FMUL.FTZ R24, R24, c[0x0][0x2ec] ;  /* 0x0000bb0018187a20 */ /* 0x000fe20000410000 */
[----:B------:R-:W-:Y:S01]  /*53e0*/  HMMA.16816.F32 R40, R12, R84, R44 ;  /* 0x000000540c28723c */ /* 0x000fe2000000182c */
[----:B------:R-:W-:Y:S01]  /*53f0*/  FMUL.FTZ R25, R25, c[0x0][0x2ec] ;  /* 0x0000bb0019197a20 */ /* 0x000fe20000410000 */
[----:B------:R-:W2:Y:S01]  /*5400*/  MUFU.TANH R201, R2 ;  /* 0x0000000200c97308 */ /* 0x000ea20000002400 */
[----:B------:R-:W-:Y:S02]  /*5410*/  FMUL.FTZ R26, R26, c[0x0][0x2ec] ;  /* 0x0000bb001a1a7a20 */ /* 0x000fe40000410000 */
[----:B------:R-:W-:-:S03]  /*5420*/  FMUL.FTZ R27, R27, c[0x0][0x2ec] ;  /* 0x0000bb001b1b7a20 */ /* 0x000fc60000410000 */
[----:B-1----:R-:W-:Y:S01]  /*5430*/  HMMA.16816.F32 R48, R8, R82, R36 ;  /* 0x000000520830723c */ /* 0x002fe20000001824 */
[----:B------:R-:W1:Y:S01]  /*5440*/  LDSM.16.M88.4 R36, [R228+0x4000] ;  /* 0x00400000e424783b */ /* 0x000e620000000200 */
[----:B------:R-:W1:Y:S06]  /*5450*/  MUFU.TANH R194, R24 ;  /* 0x0000001800c27308 */ /* 0x000e6c0000002400 */
[----:B------:R-:W-:Y:S02]  /*5460*/  HMMA.16816.F32 R64, R16, R54, R28 ;  /* 0x000000361040723c */ /* 0x000fe4000000181c */
[----:B------:R-:W1:Y:S06]  /*5470*/  MUFU.TANH R193, R25 ;  /* 0x0000001900c17308 */ /* 0x000e6c0000002400 */
[----:B------:R-:W-:Y:S02]  /*5480*/  HMMA.16816.F32 R28, R20, R56, RZ ;  /* 0x00000038141c723c */ /* 0x000fe400000018ff */
[----:B------:R-:W1:Y:S06]  /*5490*/  MUFU.TANH R192, R26 ;  /* 0x0000001a00c07308 */ /* 0x000e6c0000002400 */
[----:B------:R-:W-:Y:S01]  /*54a0*/  HMMA.16816.F32 R44, R16, R52, R32 ;  /* 0x00000034102c723c */ /* 0x000fe20000001820 */
[----:B------:R-:W-:Y:S01]  /*54b0*/  FMUL.FTZ R48, R48, c[0x0][0x2ec] ;  /* 0x0000bb0030307a20 */ /* 0x000fe20000410000 */
[----:B------:R5:W1:Y:S01]  /*54c0*/  MUFU.TANH R191, R27 ;  /* 0x0000001b00bf7308 */ /* 0x000a620000002400 */
[----:B------:R-:W-:-:S02]  /*54d0*/  FMUL.FTZ R49, R49, c[0x0][0x2ec] ;  /* 0x0000bb0031317a20 */ /* 0x000fc40000410000 */
[----:B------:R-:W-:Y:S02]  /*54e0*/  FMUL.FTZ R50, R50, c[0x0][0x2ec] ;  /* 0x0000bb0032327a20 */ /* 0x000fe40000410000 */
[----:B------:R-:W-:Y:S01]  /*54f0*/  FMUL.FTZ R51, R51, c[0x0][0x2ec] ;  /* 0x0000bb0033337a20 */ /* 0x000fe20000410000 */
[----:B------:R-:W-:Y:S01]  /*5500*/  HMMA.16816.F32 R32, R12, R86, R72 ;  /* 0x000000560c20723c */ /* 0x000fe20000001848 */
[----:B------:R-:W-:Y:S01]  /*5510*/  LDSM.16.M88.4 R72, [R227+0x1800] ;  /* 0x00180000e348783b */ /* 0x000fe20000000200 */
[----:B------:R-:W1:Y:S03]  /*5520*/  MUFU.TANH R190, R48 ;  /* 0x0000003000be7308 */ /* 0x000e660000002400 */
[----:B------:R-:W-:Y:S03]  /*5530*/  LDSM.16.M88.4 R84, [R229+0x2000] ;  /* 0x00200000e554783b */ /* 0x000fe60000000200 */
[----:B------:R-:W-:Y:S02]  /*5540*/  HMMA.16816.F32 R40, R8, R68, R40 ;  /* 0x000000440828723c */ /* 0x000fe40000001828 */
[----:B------:R-:W1:Y:S06]  /*5550*/  MUFU.TANH R189, R49 ;  /* 0x0000003100bd7308 */ /* 0x000e6c0000002400 */
[----:B-----5:R-:W-:Y:S01]  /*5560*/  HMMA.16816.F32 R24, R20, R58, RZ ;  /* 0x0000003a1418723c */ /* 0x020fe200000018ff */
[----:B------:R-:W5:Y:S01]  /*5570*/  LDSM.16.M88.4 R56, [R134+0x4800] ;  /* 0x004800008638783b */ /* 0x000f620000000200 */
[----:B------:R-:W1:Y:S06]  /*5580*/  MUFU.TANH R188, R50 ;  /* 0x0000003200bc7308 */ /* 0x000e6c0000002400 */
[----:B--2---:R-:W-:Y:S02]  /*5590*/  HMMA.16816.F32 R44, R12, R76, R44 ;  /* 0x0000004c0c2c723c */ /* 0x004fe4000000182c */
[----:B------:R2:W2:Y:S06]  /*55a0*/  MUFU.TANH R187, R51 ;  /* 0x0000003300bb7308 */ /* 0x0004ac0000002400 */
[----:B------:R-:W-:Y:S01]  /*55b0*/  HMMA.16816.F32 R52, R8, R70, R32 ;  /* 0x000000460834723c */ /* 0x000fe20000001820 */
[----:B------:R-:W-:Y:S01]  /*55c0*/  FMUL.FTZ R2, R41, c[0x0][0x2ec] ;  /* 0x0000bb0029027a20 */ /* 0x000fe20000410000 */
[----:B------:R-:W-:Y:S01]  /*55d0*/  LDSM.16.M88.4 R68, [R229+0x2800] ;  /* 0x00280000e544783b */ /* 0x000fe20000000200 */
[----:B------:R-:W-:-:S02]  /*55e0*/  FMUL.FTZ R40, R40, c[0x0][0x2ec] ;  /* 0x0000bb0028287a20 */ /* 0x000fc40000410000 */
[----:B------:R-:W-:Y:S01]  /*55f0*/  FMUL.FTZ R42, R42, c[0x0][0x2ec] ;  /* 0x0000bb002a2a7a20 */ /* 0x000fe20000410000 */
[----:B------:R3:W3:Y:S02]  /*5600*/  MUFU.TANH R178, R2 ;  /* 0x0000000200b27308 */ /* 0x0006e40000002400 */
[C---:B-1----:R-:W-:Y:S06]  /*5610*/  HMMA.16816.F32 R80, R16.reuse, R38, R24 ;  /* 0x000000261050723c */ /* 0x042fec0000001818 */
[----:B------:R-:W1:Y:S02]  /*5620*/  MUFU.TANH R180, R40 ;  /* 0x0000002800b47308 */ /* 0x000e640000002400 */
[----:B--2---:R-:W-:Y:S01]  /*5630*/  HMMA.16816.F32 R48, R16, R36, R28 ;  /* 0x000000241030723c */ /* 0x004fe2000000181c */
[----:B------:R-:W2:Y:S05]  /*5640*/  LDSM.16.M88.4 R36, [R228+0x4800] ;  /* 0x00480000e424783b */ /* 0x000eaa0000000200 */
[----:B------:R-:W1:Y:S01]  /*5650*/  MUFU.TANH R177, R42 ;  /* 0x0000002a00b17308 */ /* 0x000e620000002400 */
[----:B---3--:R-:W-:Y:S01]  /*5660*/  FMUL.FTZ R2, R43, c[0x0][0x2ec] ;  /* 0x0000bb002b027a20 */ /* 0x008fe20000410000 */
[----:B------:R-:W-:Y:S01]  /*5670*/  HMMA.16816.F32 R24, R12, R78, R64 ;  /* 0x0000004e0c18723c */ /* 0x000fe20000001840 */
[----:B------:R-:W-:Y:S01]  /*5680*/  LDSM.16.M88.4 R76, [R227+0x2000] ;  /* 0x00200000e34c783b */ /* 0x000fe20000000200 */
[----:B------:R-:W-:-:S02]  /*5690*/  FMUL.FTZ R54, R54, c[0x0][0x2ec] ;  /* 0x0000bb0036367a20 */ /* 0x000fc40000410000 */
[----:B------:R-:W-:Y:S02]  /*56a0*/  FMUL.FTZ R55, R55, c[0x0][0x2ec] ;  /* 0x0000bb0037377a20 */ /* 0x000fe40000410000 */
[----:B------:R3:W1:Y:S02]  /*56b0*/  MUFU.TANH R175, R2 ;  /* 0x0000000200af7308 */ /* 0x0006640000002400 */
[C---:B-----5:R-:W-:Y:S06]  /*56c0*/  HMMA.16816.F32 R32, R20.reuse, R56, RZ ;  /* 0x000000381420723c */ /* 0x060fec00000018ff */
[----:B------:R-:W1:Y:S02]  /*56d0*/  MUFU.TANH R172, R54 ;  /* 0x0000003600ac7308 */ /* 0x000e640000002400 */
[----:B------:R-:W-:Y:S01]  /*56e0*/  HMMA.16816.F32 R28, R20, R58, RZ ;  /* 0x0000003a141c723c */ /* 0x000fe200000018ff */
[----:B------:R-:W5:Y:S01]  /*56f0*/  LDSM.16.M88.4 R56, [R134+0x5000] ;  /* 0x005000008638783b */ /* 0x000f620000000200 */
[----:B---3--:R-:W-:-:S04]  /*5700*/  FMUL.FTZ R2, R52, c[0x0][0x2ec] ;  /* 0x0000bb0034027a20 */ /* 0x008fc80000410000 */
[----:B------:R-:W3:Y:S02]  /*5710*/  MUFU.TANH R168, R55 ;  /* 0x0000003700a87308 */ /* 0x000ee40000002400 */
[----:B------:R-:W-:Y:S06]  /*5720*/  HMMA.16816.F32 R40, R8, R72, R44 ;  /* 0x000000480828723c */ /* 0x000fec000000182c */
[----:B------:R1:W1:Y:S02]  /*5730*/  MUFU.TANH R174, R2 ;  /* 0x0000000200ae7308 */ /* 0x0002640000002400 */
[----:B------:R-:W-:Y:S08]  /*5740*/  HMMA.16816.F32 R44, R12, R84, R48 ;  /* 0x000000540c2c723c */ /* 0x000ff00000001830 */
[----:B--2---:R-:W-:Y:S01]  /*5750*/  HMMA.16816.F32 R48, R16, R36, R32 ;  /* 0x000000241030723c */ /* 0x004fe20000001820 */
[----:B-1----:R-:W-:-:S07]  /*5760*/  FMUL.FTZ R2, R53, c[0x0][0x2ec] ;  /* 0x0000bb0035027a20 */ /* 0x002fce0000410000 */
[----:B------:R-:W-:Y:S01]  /*5770*/  HMMA.16816.F32 R64, R16, R38, R28 ;  /* 0x000000261040723c */ /* 0x000fe2000000181c */
[----:B------:R-:W1:Y:S01]  /*5780*/  LDSM.16.M88.4 R36, [R228+0x5000] ;  /* 0x00500000e424783b */ /* 0x000e620000000200 */
[----:B------:R-:W-:Y:S01]  /*5790*/  FMUL.FTZ R40, R40, c[0x0][0x2ec] ;  /* 0x0000bb0028287a20 */ /* 0x000fe20000410000 */
[----:B------:R-:W2:Y:S01]  /*57a0*/  MUFU.TANH R173, R2 ;  /* 0x0000000200ad7308 */ /* 0x000ea20000002400 */
[----:B------:R-:W-:Y:S02]  /*57b0*/  FMUL.FTZ R41, R41, c[0x0][0x2ec] ;  /* 0x0000bb0029297a20 */ /* 0x000fe40000410000 */
[----:B------:R-:W-:Y:S02]  /*57c0*/  FMUL.FTZ R42, R42, c[0x0][0x2ec] ;  /* 0x0000bb002a2a7a20 */ /* 0x000fe40000410000 */
[----:B------:R-:W-:Y:S01]  /*57d0*/  HMMA.16816.F32 R52, R8, R74, R24 ;  /* 0x0000004a0834723c */ /* 0x000fe20000001818 */
[----:B------:R-:W-:Y:S01]  /*57e0*/  FMUL.FTZ R43, R43, c[0x0][0x2ec] ;  /* 0x0000bb002b2b7a20 */ /* 0x000fe20000410000 */
[----:B------:R-:W-:Y:S01]  /*57f0*/  LDSM.16.M88.4 R72, [R227+0x2800] ;  /* 0x00280000e348783b */ /* 0x000fe20000000200 */
[----:B------:R-:W1:Y:S05]  /*5800*/  MUFU.TANH R167, R40 ;  /* 0x0000002800a77308 */ /* 0x000e6a0000002400 */
[----:B------:R-:W-:Y:S01]  /*5810*/  HMMA.16816.F32 R24, R12, R86, R80 ;  /* 0x000000560c18723c */ /* 0x000fe20000001850 */
[----:B------:R-:W-:Y:S02]  /*5820*/  LDSM.16.M88.4 R80, [R229+0x3000] ;  /* 0x00300000e550783b */ /* 0x000fe40000000200 */
[----:B------:R-:W1:Y:S02]  /*5830*/  MUFU.TANH R166, R41 ;  /* 0x0000002900a67308 */ /* 0x000e640000002400 */
[----:B------:R-:W-:Y:S03]  /*5840*/  LDSM.16.M88.4 R84, [R229+0x4000] ;  /* 0x00400000e554783b */ /* 0x000fe60000000200 */
[C---:B-----5:R-:W-:Y:S03]  /*5850*/  HMMA.16816.F32 R32, R20.reuse, R56, RZ ;  /* 0x000000381420723c */ /* 0x060fe600000018ff */
[----:B------:R-:W1:Y:S05]  /*5860*/  MUFU.TANH R164, R42 ;  /* 0x0000002a00a47308 */ /* 0x000e6a0000002400 */
[----:B------:R-:W-:Y:S01]  /*5870*/  HMMA.16816.F32 R28, R20, R58, RZ ;  /* 0x0000003a141c723c */ /* 0x000fe200000018ff */
[----:B------:R-:W5:Y:S01]  /*5880*/  LDSM.16.M88.4 R56, [R134+0x5800] ;  /* 0x005800008638783b */ /* 0x000f620000000200 */
[----:B------:R-:W-:Y:S01]  /*5890*/  FMUL.FTZ R52, R52, c[0x0][0x2ec] ;  /* 0x0000bb0034347a20 */ /* 0x000fe20000410000 */
[----:B------:R1:W1:Y:S01]  /*58a0*/  MUFU.TANH R163, R43 ;  /* 0x0000002b00a37308 */ /* 0x0002620000002400 */
[----:B------:R-:W-:-:S02]  /*58b0*/  FMUL.FTZ R53, R53, c[0x0][0x2ec] ;  /* 0x0000bb0035357a20 */ /* 0x000fc40000410000 */
[----:B------:R-:W-:Y:S02]  /*58c0*/  FMUL.FTZ R54, R54, c[0x0][0x2ec] ;  /* 0x0000bb0036367a20 */ /* 0x000fe40000410000 */
[----:B------:R-:W-:-:S03]  /*58d0*/  FMUL.FTZ R55, R55, c[0x0][0x2ec] ;  /* 0x0000bb0037377a20 */ /* 0x000fc60000410000 */
[----:B------:R-:W2:Y:S01]  /*58e0*/  MUFU.TANH R162, R52 ;  /* 0x0000003400a27308 */ /* 0x000ea20000002400 */
[----:B-1----:R-:W-:Y:S07]  /*58f0*/  HMMA.16816.F32 R40, R8, R76, R44 ;  /* 0x0000004c0828723c */ /* 0x002fee000000182c */
[----:B------:R-:W1:Y:S01]  /*5900*/  MUFU.TANH R160, R53 ;  /* 0x0000003500a07308 */ /* 0x000e620000002400 */
[----:B------:R-:W-:Y:S07]  /*5910*/  HMMA.16816.F32 R44, R12, R68, R48 ;  /* 0x000000440c2c723c */ /* 0x000fee0000001830 */
[----:B------:R-:W1:Y:S01]  /*5920*/  MUFU.TANH R158, R54 ;  /* 0x00000036009e7308 */ /* 0x000e620000002400 */
[----:B------:R-:W-:Y:S07]  /*5930*/  HMMA.16816.F32 R48, R16, R36, R32 ;  /* 0x000000241030723c */ /* 0x000fee0000001820 */
[----:B------:R1:W1:Y:S01]  /*5940*/  MUFU.TANH R157, R55 ;  /* 0x00000037009d7308 */ /* 0x0002620000002400 */
[----:B-----5:R-:W-:Y:S01]  /*5950*/  HMMA.16816.F32 R32, R20, R56, RZ ;  /* 0x000000381420723c */ /* 0x020fe200000018ff */
[----:B------:R-:W-:-:S02]  /*5960*/  FMUL.FTZ R2, R41, c[0x0][0x2ec] ;  /* 0x0000bb0029027a20 */ /* 0x000fc40000410000 */
[----:B------:R-:W-:-:S04]  /*5970*/  FMUL.FTZ R40, R40, c[0x0][0x2ec] ;  /* 0x0000bb0028287a20 */ /* 0x000fc80000410000 */
[----:B------:R5:W2:Y:S01]  /*5980*/  MUFU.TANH R156, R2 ;  /* 0x00000002009c7308 */ /* 0x000aa20000002400 */
[----:B------:R-:W-:Y:S01]  /*5990*/  FMUL.FTZ R42, R42, c[0x0][0x2ec] ;  /* 0x0000bb002a2a7a20 */ /* 0x000fe20000410000 */
[----:B-1----:R-:W-:Y:S06]  /*59a0*/  HMMA.16816.F32 R52, R8, R78, R24 ;  /* 0x0000004e0834723c */ /* 0x002fec0000001818 */
[----:B------:R-:W1:Y:S02]  /*59b0*/  MUFU.TANH R100, R40 ;  /* 0x0000002800647308 */ /* 0x000e640000002400 */
[----:B------:R-:W-:Y:S01]  /*59c0*/  HMMA.16816.F32 R76, R16, R38, R28 ;  /* 0x00000026104c723c */ /* 0x000fe2000000181c */
[----:B------:R-:W1:Y:S01]  /*59d0*/  LDSM.16.M88.4 R36, [R228+0x5800] ;  /* 0x00580000e424783b */ /* 0x000e620000000200 */
[----:B-----5:R-:W-:-:S04]  /*59e0*/  FMUL.FTZ R2, R43, c[0x0][0x2ec] ;  /* 0x0000bb002b027a20 */ /* 0x020fc80000410000 */
[----:B------:R5:W1:Y:S02]  /*59f0*/  MUFU.TANH R102, R42 ;  /* 0x0000002a00667308 */ /* 0x000a640000002400 */
[----:B------:R-:W-:Y:S01]  /*5a00*/  HMMA.16816.F32 R24, R12, R70, R64 ;  /* 0x000000460c18723c */ /* 0x000fe20000001840 */
[----:B------:R-:W-:Y:S05]  /*5a10*/  LDSM.16.M88.4 R68, [R227+0x3000] ;  /* 0x00300000e344783b */ /* 0x000fea0000000200 */
[----:B------:R2:W1:Y:S02]  /*5a20*/  MUFU.TANH R93, R2 ;  /* 0x00000002005d7308 */ /* 0x0004640000002400 */
[----:B------:R-:W-:Y:S01]  /*5a30*/  HMMA.16816.F32 R28, R20, R58, RZ ;  /* 0x0000003a141c723c */ /* 0x000fe200000018ff */
[----:B------:R-:W3:Y:S01]  /*5a40*/  LDSM.16.M88.4 R56, [R134+0x6000] ;  /* 0x006000008638783b */ /* 0x000ee20000000200 */
[----:B------:R-:W-:-:S02]  /*5a50*/  FMUL.FTZ R54, R54, c[0x0][0x2ec] ;  /* 0x0000bb0036367a20 */ /* 0x000fc40000410000 */
[----:B------:R-:W-:Y:S02]  /*5a60*/  FMUL.FTZ R55, R55, c[0x0][0x2ec] ;  /* 0x0000bb0037377a20 */ /* 0x000fe40000410000 */
[----:B------:R-:W1:Y:S02]  /*5a70*/  MUFU.TANH R94, R54 ;  /* 0x00000036005e7308 */ /* 0x000e640000002400 */
[----:B-----5:R-:W-:Y:S01]  /*5a80*/  HMMA.16816.F32 R40, R8, R72, R44 ;  /* 0x000000480828723c */ /* 0x020fe2000000182c */
[----:B--2---:R-:W-:-:S05]  /*5a90*/  FMUL.FTZ R2, R52, c[0x0][0x2ec] ;  /* 0x0000bb0034027a20 */ /* 0x004fca0000410000 */
[----:B------:R-:W2:Y:S02]  /*5aa0*/  MUFU.TANH R95, R55 ;  /* 0x00000037005f7308 */ /* 0x000ea40000002400 */
[----:B------:R-:W-:Y:S06]  /*5ab0*/  HMMA.16816.F32 R44, R12, R80, R48 ;  /* 0x000000500c2c723c */ /* 0x000fec0000001830 */
[----:B------:R5:W2:Y:S02]  /*5ac0*/  MUFU.TANH R101, R2 ;  /* 0x0000000200657308 */ /* 0x000aa40000002400 */
[C---:B-1----:R-:W-:Y:S08]  /*5ad0*/  HMMA.16816.F32 R48, R16.reuse, R36, R32 ;  /* 0x000000241030723c */ /* 0x042ff00000001820 */
[----:B------:R-:W-:Y:S01]  /*5ae0*/  FMUL.FTZ R40, R40, c[0x0][0x2ec] ;  /* 0x0000bb0028287a20 */ /* 0x000fe20000410000 */
[----:B------:R-:W-:Y:S01]  /*5af0*/  HMMA.16816.F32 R64, R16, R38, R28 ;  /* 0x000000261040723c */ /* 0x000fe2000000181c */
[----:B------:R-:W-:Y:S01]  /*5b00*/  LDSM.16.M88.4 R36, [R228+0x6000] ;  /* 0x00600000e424783b */ /* 0x000fe20000000200 */
[----:B------:R-:W-:Y:S01]  /*5b10*/  FMUL.FTZ R41, R41, c[0x0][0x2ec] ;  /* 0x0000bb0029297a20 */ /* 0x000fe20000410000 */
[----:B------:R-:W1:Y:S01]  /*5b20*/  MUFU.TANH R108, R40 ;  /* 0x00000028006c7308 */ /* 0x000e620000002400 */
[----:B------:R-:W-:-:S02]  /*5b30*/  FMUL.FTZ R42, R42, c[0x0][0x2ec] ;  /* 0x0000bb002a2a7a20 */ /* 0x000fc40000410000 */
[----:B-----5:R-:W-:Y:S02]  /*5b40*/  FMUL.FTZ R2, R53, c[0x0][0x2ec] ;  /* 0x0000bb0035027a20 */ /* 0x020fe40000410000 */
[----:B------:R-:W-:Y:S01]  /*5b50*/  HMMA.16816.F32 R52, R8, R74, R24 ;  /* 0x0000004a0834723c */ /* 0x000fe20000001818 */
[----:B------:R-:W5:Y:S01]  /*5b60*/  LDSM.16.M88.4 R72, [R229+0x3800] ;  /* 0x00380000e548783b */ /* 0x000f620000000200 */
[----:B------:R-:W-:Y:S01]  /*5b70*/  FMUL.FTZ R43, R43, c[0x0][0x2ec] ;  /* 0x0000bb002b2b7a20 */ /* 0x000fe20000410000 */
[----:B------:R-:W1:Y:S05]  /*5b80*/  MUFU.TANH R110, R41 ;  /* 0x00000029006e7308 */ /* 0x000e6a0000002400 */
[C---:B---3--:R-:W-:Y:S03]  /*5b90*/  HMMA.16816.F32 R32, R20.reuse, R56, RZ ;  /* 0x000000381420723c */ /* 0x048fe600000018ff */
[----:B------:R-:W3:Y:S05]  /*5ba0*/  MUFU.TANH R104, R42 ;  /* 0x0000002a00687308 */ /* 0x000eea0000002400 */
[----:B------:R-:W-:Y:S01]  /*5bb0*/  HMMA.16816.F32 R28, R20, R58, RZ ;  /* 0x0000003a141c723c */ /* 0x000fe200000018ff */
[----:B------:R-:W1:Y:S02]  /*5bc0*/  LDSM.16.M88.4 R56, [R134+0x6800] ;  /* 0x006800008638783b */ /* 0x000e640000000200 */
[----:B------:R2:W1:Y:S05]  /*5bd0*/  MUFU.TANH R105, R43 ;  /* 0x0000002b00697308 */ /* 0x00046a0000002400 */
[----:B------:R-:W-:Y:S01]  /*5be0*/  HMMA.16816.F32 R24, R12, R82, R76 ;  /* 0x000000520c18723c */ /* 0x000fe2000000184c */
[----:B------:R-:W-:Y:S01]  /*5bf0*/  LDSM.16.M88.4 R76, [R227+0x3800] ;  /* 0x00380000e34c783b */ /* 0x000fe20000000200 */
[----:B------:R-:W-:Y:S01]  /*5c00*/  FMUL.FTZ R52, R52, c[0x0][0x2ec] ;  /* 0x0000bb0034347a20 */ /* 0x000fe20000410000 */
[----:B------:R1:W1:Y:S01]  /*5c10*/  MUFU.TANH R103, R2 ;  /* 0x0000000200677308 */ /* 0x0002620000002400 */
[----:B------:R-:W-:-:S02]  /*5c20*/  FMUL.FTZ R53, R53, c[0x0][0x2ec] ;  /* 0x0000bb0035357a20 */ /* 0x000fc40000410000 */
[----:B------:R-:W-:Y:S02]  /*5c30*/  FMUL.FTZ R54, R54, c[0x0][0x2ec] ;  /* 0x0000bb0036367a20 */ /* 0x000fe40000410000 */
[----:B------:R-:W-:Y:S01]  /*5c40*/  FMUL.FTZ R55, R55, c[0x0][0x2ec] ;  /* 0x0000bb0037377a20 */ /* 0x000fe20000410000 */
[----:B--2---:R-:W-:Y:S02]  /*5c50*/  HMMA.16816.F32 R40, R8, R68, R44 ;  /* 0x000000440828723c */ /* 0x004fe4000000182c */
[----:B------:R-:W2:Y:S06]  /*5c60*/  MUFU.TANH R109, R52 ;  /* 0x00000034006d7308 */ /* 0x000eac0000002400 */
[----:B-----5:R-:W-:Y:S02]  /*5c70*/  HMMA.16816.F32 R44, R12, R72, R48 ;  /* 0x000000480c2c723c */ /* 0x020fe40000001830 */
[----:B------:R-:W1:Y:S06]  /*5c80*/  MUFU.TANH R111, R53 ;  /* 0x00000035006f7308 */ /* 0x000e6c0000002400 */
[C---:B------:R-:W-:Y:S02]  /*5c90*/  HMMA.16816.F32 R48, R16.reuse, R36, R32 ;  /* 0x000000241030723c */ /* 0x040fe40000001820 */
[----:B------:R-:W2:Y:S06]  /*5ca0*/  MUFU.TANH R106, R54 ;  /* 0x00000036006a7308 */ /* 0x000eac0000002400 */
[----:B------:R-:W-:Y:S01]  /*5cb0*/  HMMA.16816.F32 R80, R16, R38, R28 ;  /* 0x000000261050723c */ /* 0x000fe2000000181c */
[----:B------:R-:W5:Y:S01]  /*5cc0*/  LDSM.16.M88.4 R36, [R228+0x6800] ;  /* 0x00680000e424783b */ /* 0x000f620000000200 */
[----:B-1----:R-:W-:Y:S01]  /*5cd0*/  FMUL.FTZ R2, R41, c[0x0][0x2ec] ;  /* 0x0000bb0029027a20 */ /* 0x002fe20000410000 */
[----:B------:R1:W1:Y:S01]  /*5ce0*/  MUFU.TANH R107, R55 ;  /* 0x00000037006b7308 */ /* 0x0002620000002400 */
[----:B------:R-:W-:-:S02]  /*5cf0*/  FMUL.FTZ R40, R40, c[0x0][0x2ec] ;  /* 0x0000bb0028287a20 */ /* 0x000fc40000410000 */
[----:B------:R-:W-:Y:S02]  /*5d00*/  FMUL.FTZ R42, R42, c[0x0][0x2ec] ;  /* 0x0000bb002a2a7a20 */ /* 0x000fe40000410000 */
[C---:B------:R-:W-:Y:S03]  /*5d10*/  HMMA.16816.F32 R32, R20.reuse, R56, RZ ;  /* 0x000000381420723c */ /* 0x040fe600000018ff */
[----:B------:R2:W2:Y:S05]  /*5d20*/  MUFU.TANH R118, R2 ;  /* 0x0000000200767308 */ /* 0x0004aa0000002400 */
[----:B------:R-:W-:Y:S01]  /*5d30*/  HMMA.16816.F32 R28, R20, R58, RZ ;  /* 0x0000003a141c723c */ /* 0x000fe200000018ff */
[----:B------:R-:W3:Y:S02]  /*5d40*/  LDSM.16.M88.4 R56, [R134+0x7000] ;  /* 0x007000008638783b */ /* 0x000ee40000000200 */
[----:B------:R-:W3:Y:S05]  /*5d50*/  MUFU.TANH R116, R40 ;  /* 0x0000002800747308 */ /* 0x000eea0000002400 */
[----:B-1----:R-:W-:Y:S01]  /*5d60*/  HMMA.16816.F32 R52, R8, R70, R24 ;  /* 0x000000460834723c */ /* 0x002fe20000001818 */
[----:B------:R-:W-:Y:S02]  /*5d70*/  LDSM.16.M88.4 R68, [R227+0x4000] ;  /* 0x00400000e344783b */ /* 0x000fe40000000200 */
[----:B------:R1:W1:Y:S01]  /*5d80*/  MUFU.TANH R112, R42 ;  /* 0x0000002a00707308 */ /* 0x0002620000002400 */
[----:B--2---:R-:W-:-:S04]  /*5d90*/  FMUL.FTZ R2, R43, c[0x0][0x2ec] ;  /* 0x0000bb002b027a20 */ /* 0x004fc80000410000 */
[----:B------:R-:W-:Y:S01]  /*5da0*/  HMMA.16816.F32 R24, R12, R74, R64 ;  /* 0x0000004a0c18723c */ /* 0x000fe20000001840 */
[----:B------:R-:W-:Y:S02]  /*5db0*/  LDSM.16.M88.4 R72, [R229+0x4800] ;  /* 0x00480000e548783b */ /* 0x000fe40000000200 */
[----:B------:R2:W2:Y:S05]  /*5dc0*/  MUFU.TANH R113, R2 ;  /* 0x0000000200717308 */ /* 0x0004aa0000002400 */
[----:B-----5:R-:W-:Y:S08]  /*5dd0*/  HMMA.16816.F32 R64, R16, R38, R28 ;  /* 0x000000261040723c */ /* 0x020ff0000000181c */
[----:B------:R-:W-:Y:S01]  /*5de0*/  FMUL.FTZ R54, R54, c[0x0][0x2ec] ;  /* 0x0000bb0036367a20 */ /* 0x000fe20000410000 */
[----:B-1----:R-:W-:Y:S01]  /*5df0*/  HMMA.16816.F32 R40, R8, R76, R44 ;  /* 0x0000004c0828723c */ /* 0x002fe2000000182c */
[----:B------:R-:W-:-:S02]  /*5e00*/  FMUL.FTZ R55, R55, c[0x0][0x2ec] ;  /* 0x0000bb0037377a20 */ /* 0x000fc40000410000 */
[----:B--2---:R-:W-:Y:S01]  /*5e10*/  FMUL.FTZ R2, R52, c[0x0][0x2ec] ;  /* 0x0000bb0034027a20 */ /* 0x004fe20000410000 */
[----:B------:R-:W1:Y:S04]  /*5e20*/  MUFU.TANH R114, R54 ;  /* 0x0000003600727308 */ /* 0x000e680000002400 */
[----:B------:R-:W-:Y:S04]  /*5e30*/  HMMA.16816.F32 R44, R12, R84, R48 ;  /* 0x000000540c2c723c */ /* 0x000fe80000001830 */
[----:B------:R2:W1:Y:S04]  /*5e40*/  MUFU.TANH R117, R2 ;  /* 0x0000000200757308 */ /* 0x0004680000002400 */
[----:B------:R-:W-:Y:S01]  /*5e50*/  HMMA.16816.F32 R48, R16, R36, R32 ;  /* 0x000000241030723c */ /* 0x000fe20000001820 */
[----:B------:R-:W5:Y:S03]  /*5e60*/  LDSM.16.M88.4 R36, [R228+0x7000] ;  /* 0x00700000e424783b */ /* 0x000f660000000200 */
[----:B------:R1:W1:Y:S04]  /*5e70*/  MUFU.TANH R115, R55 ;  /* 0x0000003700737308 */ /* 0x0002680000002400 */
[----:B---3--:R-:W-:Y:S01]  /*5e80*/  HMMA.16816.F32 R32, R20, R56, RZ ;  /* 0x000000381420723c */ /* 0x008fe200000018ff */
[----:B------:R-:W-:-:S02]  /*5e90*/  FMUL.FTZ R40, R40, c[0x0][0x2ec] ;  /* 0x0000bb0028287a20 */ /* 0x000fc40000410000 */
[----:B------:R-:W-:Y:S02]  /*5ea0*/  FMUL.FTZ R41, R41, c[0x0][0x2ec] ;  /* 0x0000bb0029297a20 */ /* 0x000fe40000410000 */
[----:B--2---:R-:W-:Y:S01]  /*5eb0*/  FMUL.FTZ R2, R53, c[0x0][0x2ec] ;  /* 0x0000bb0035027a20 */ /* 0x004fe20000410000 */
[----:B------:R-:W2:Y:S01]  /*5ec0*/  MUFU.TANH R124, R40 ;  /* 0x00000028007c7308 */ /* 0x000ea20000002400 */
[----:B------:R-:W-:Y:S01]  /*5ed0*/  FMUL.FTZ R42, R42, c[0x0][0x2ec] ;  /* 0x0000bb002a2a7a20 */ /* 0x000fe20000410000 */
[----:B------:R-:W-:Y:S01]  /*5ee0*/  HMMA.16816.F32 R28, R20, R58, RZ ;  /* 0x0000003a141c723c */ /* 0x000fe200000018ff */
[----:B------:R-:W3:Y:S01]  /*5ef0*/  LDSM.16.M88.4 R56, [R134+0x7800] ;  /* 0x007800008638783b */ /* 0x000ee20000000200 */
[----:B------:R-:W-:-:S04]  /*5f00*/  FMUL.FTZ R43, R43, c[0x0][0x2ec] ;  /* 0x0000bb002b2b7a20 */ /* 0x000fc80000410000 */
[----:B------:R-:W2:Y:S02]  /*5f10*/  MUFU.TANH R125, R41 ;  /* 0x00000029007d7308 */ /* 0x000ea40000002400 */
[----:B-1----:R-:W-:Y:S01]  /*5f20*/  HMMA.16816.F32 R52, R8, R78, R24 ;  /* 0x0000004e0834723c */ /* 0x002fe20000001818 */
[----:B------:R-:W-:Y:S05]  /*5f30*/  LDSM.16.M88.4 R76, [R227+0x4800] ;  /* 0x00480000e34c783b */ /* 0x000fea0000000200 */
[----:B------:R-:W1:Y:S02]  /*5f40*/  MUFU.TANH R120, R42 ;  /* 0x0000002a00787308 */ /* 0x000e640000002400 */
[----:B------:R-:W-:Y:S01]  /*5f50*/  HMMA.16816.F32 R24, R12, R86, R80 ;  /* 0x000000560c18723c */ /* 0x000fe20000001850 */
[----:B------:R-:W-:Y:S05]  /*5f60*/  LDSM.16.M88.4 R84, [R229+0x5000] ;  /* 0x00500000e554783b */ /* 0x000fea0000000200 */
[----:B------:R1:W1:Y:S02]  /*5f70*/  MUFU.TANH R121, R43 ;  /* 0x0000002b00797308 */ /* 0x0002640000002400 */
[----:B-----5:R-:W-:Y:S06]  /*5f80*/  HMMA.16816.F32 R80, R16, R38, R28 ;  /* 0x000000261050723c */ /* 0x020fec000000181c */
[----:B------:R5:W2:Y:S02]  /*5f90*/  MUFU.TANH R119, R2 ;  /* 0x0000000200777308 */ /* 0x000aa40000002400 */
[----:B------:R-:W-:-:S02]  /*5fa0*/  FMUL.FTZ R52, R52, c[0x0][0x2ec] ;  /* 0x0000bb0034347a20 */ /* 0x000fc40000410000 */
[----:B------:R-:W-:Y:S02]  /*5fb0*/  FMUL.FTZ R53, R53, c[0x0][0x2ec] ;  /* 0x0000bb0035357a20 */ /* 0x000fe40000410000 */
[----:B------:R-:W-:Y:S01]  /*5fc0*/  FMUL.FTZ R54, R54, c[0x0][0x2ec] ;  /* 0x0000bb0036367a20 */ /* 0x000fe20000410000 */
[----:B-1----:R-:W-:Y:S01]  /*5fd0*/  HMMA.16816.F32 R40, R8, R68, R44 ;  /* 0x000000440828723c */ /* 0x002fe2000000182c */
[----:B------:R-:W-:Y:S01]  /*5fe0*/  FMUL.FTZ R55, R55, c[0x0][0x2ec] ;  /* 0x0000bb0037377a20 */ /* 0x000fe20000410000 */
[----:B------:R-:W1:Y:S06]  /*5ff0*/  MUFU.TANH R126, R52 ;  /* 0x00000034007e7308 */ /* 0x000e6c0000002400 */
[----:B------:R-:W-:Y:S02]  /*6000*/  HMMA.16816.F32 R44, R12, R72, R48 ;  /* 0x000000480c2c723c */ /* 0x000fe40000001830 */
[----:B------:R-:W1:Y:S06]  /*6010*/  MUFU.TANH R127, R53 ;  /* 0x00000035007f7308 */ /* 0x000e6c0000002400 */
[----:B------:R-:W-:Y:S01]  /*6020*/  HMMA.16816.F32 R48, R16, R36, R32 ;  /* 0x000000241030723c */ /* 0x000fe20000001820 */
[----:B------:R-:W1:Y:S01]  /*6030*/  LDSM.16.M88.4 R36, [R228+0x7800] ;  /* 0x00780000e424783b */ /* 0x000e620000000200 */
[----:B------:R-:W1:Y:S06]  /*6040*/  MUFU.TANH R122, R54 ;  /* 0x00000036007a7308 */ /* 0x000e6c0000002400 */
[----:B---3--:R-:W-:Y:S01]  /*6050*/  HMMA.16816.F32 R32, R20, R56, RZ ;  /* 0x000000381420723c */ /* 0x008fe200000018ff */
[----:B-----5:R-:W-:Y:S01]  /*6060*/  FMUL.FTZ R2, R41, c[0x0][0x2ec] ;  /* 0x0000bb0029027a20 */ /* 0x020fe20000410000 */
[----:B------:R3:W1:Y:S01]  /*6070*/  MUFU.TANH R123, R55 ;  /* 0x00000037007b7308 */ /* 0x0006620000002400 */
[----:B------:R-:W-:-:S02]  /*6080*/  FMUL.FTZ R40, R40, c[0x0][0x2ec] ;  /* 0x0000bb0028287a20 */ /* 0x000fc40000410000 */
[----:B------:R-:W-:-:S03]  /*6090*/  FMUL.FTZ R42, R42, c[0x0][0x2ec] ;  /* 0x0000bb002a2a7a20 */ /* 0x000fc60000410000 */
[----:B------:R-:W-:Y:S01]  /*60a0*/  HMMA.16816.F32 R28, R20, R58, RZ ;  /* 0x0000003a141c723c */ /* 0x000fe200000018ff */
[----:B------:R-:W5:Y:S01]  /*60b0*/  LDSM.16.M88.4 R56, [R134+0x8000] ;  /* 0x008000008638783b */ /* 0x000f620000000200 */
[----:B------:R2:W1:Y:S06]  /*60c0*/  MUFU.TANH R133, R2 ;  /* 0x0000000200857308 */ /* 0x00046c0000002400 */
[----:B---3--:R-:W-:Y:S01]  /*60d0*/  HMMA.16816.F32 R52, R8, R70, R24 ;  /* 0x000000460834723c */ /* 0x008fe20000001818 */
[----:B------:R-:W-:Y:S01]  /*60e0*/  LDSM.16.M88.4 R68, [R227+0x5000] ;  /* 0x00500000e344783b */ /* 0x000fe20000000200 */
[----:B------:R-:W3:Y:S06]  /*60f0*/  MUFU.TANH R132, R40 ;  /* 0x0000002800847308 */ /* 0x000eec0000002400 */
[----:B------:R-:W-:Y:S01]  /*6100*/  HMMA.16816.F32 R24, R12, R74, R64 ;  /* 0x0000004a0c18723c */ /* 0x000fe20000001840 */
[----:B--2---:R-:W-:Y:S01]  /*6110*/  FMUL.FTZ R2, R43, c[0x0][0x2ec] ;  /* 0x0000bb002b027a20 */ /* 0x004fe20000410000 */
[----:B------:R2:W2:Y:S01]  /*6120*/  MUFU.TANH R128, R42 ;  /* 0x0000002a00807308 */ /* 0x0004a20000002400 */
[----:B------:R-:W-:Y:S05]  /*6130*/  LDSM.16.M88.4 R72, [R229+0x5800] ;  /* 0x00580000e548783b */ /* 0x000fea0000000200 */
[----:B-1----:R-:W-:Y:S02]  /*6140*/  HMMA.16816.F32 R64, R16, R38, R28 ;  /* 0x000000261040723c */ /* 0x002fe4000000181c */
[----:B------:R1:W1:Y:S06]  /*6150*/  MUFU.TANH R129, R2 ;  /* 0x0000000200817308 */ /* 0x00026c0000002400 */
[----:B------:R-:W-:Y:S01]  /*6160*/  FMUL.FTZ R54, R54, c[0x0][0x2ec] ;  /* 0x0000bb0036367a20 */ /* 0x000fe20000410000 */
[----:B--2---:R-:W-:Y:S01]  /*6170*/  HMMA.16816.F32 R40, R8, R76, R44 ;  /* 0x0000004c0828723c */ /* 0x004fe2000000182c */
[----:B------:R-:W-:-:S02]  /*6180*/  FMUL.FTZ R55, R55, c[0x0][0x2ec] ;  /* 0x0000bb0037377a20 */ /* 0x000fc40000410000 */
[----:B------:R-:W2:Y:S05]  /*6190*/  MUFU.TANH R130, R54 ;  /* 0x0000003600827308 */ /* 0x000eaa0000002400 */
[----:B------:R-:W-:Y:S01]  /*61a0*/  HMMA.16816.F32 R44, R12, R84, R48 ;  /* 0x000000540c2c723c */ /* 0x000fe20000001830 */
[----:B-1----:R-:W-:Y:S02]  /*61b0*/  FMUL.FTZ R2, R52, c[0x0][0x2ec] ;  /* 0x0000bb0034027a20 */ /* 0x002fe40000410000 */
[----:B------:R-:W1:Y:S05]  /*61c0*/  MUFU.TANH R131, R55 ;  /* 0x0000003700837308 */ /* 0x000e6a0000002400 */
[----:B------:R-:W-:Y:S01]  /*61d0*/  HMMA.16816.F32 R48, R16, R36, R32 ;  /* 0x000000241030723c */ /* 0x000fe20000001820 */
[----:B------:R-:W1:Y:S02]  /*61e0*/  LDSM.16.M88.4 R36, [R228+0x8000] ;  /* 0x00800000e424783b */ /* 0x000e640000000200 */
[----:B------:R2:W1:Y:S05]  /*61f0*/  MUFU.TANH R159, R2 ;  /* 0x00000002009f7308 */ /* 0x00046a0000002400 */
[----:B-----5:R-:W-:Y:S01]  /*6200*/  HMMA.16816.F32 R32, R20, R56, RZ ;  /* 0x000000381420723c */ /* 0x020fe200000018ff */
[----:B------:R-:W-:-:S02]  /*6210*/  FMUL.FTZ R40, R40, c[0x0][0x2ec] ;  /* 0x0000bb0028287a20 */ /* 0x000fc40000410000 */
[----:B------:R-:W-:Y:S02]  /*6220*/  FMUL.FTZ R41, R41, c[0x0][0x2ec] ;  /* 0x0000bb0029297a20 */ /* 0x000fe40000410000 */
[----:B------:R-:W-:Y:S01]  /*6230*/  FMUL.FTZ R42, R42, c[0x0][0x2ec] ;  /* 0x0000bb002a2a7a20 */ /* 0x000fe20000410000 */
[----:B------:R-:W1:Y:S01]  /*6240*/  MUFU.TANH R176, R40 ;  /* 0x0000002800b07308 */ /* 0x000e620000002400 */
[----:B------:R-:W-:Y:S01]  /*6250*/  FMUL.FTZ R43, R43, c[0x0][0x2ec] ;  /* 0x0000bb002b2b7a20 */ /* 0x000fe20000410000 */
[----:B------:R-:W-:Y:S01]  /*6260*/  HMMA.16816.F32 R28, R20, R58, RZ ;  /* 0x0000003a141c723c */ /* 0x000fe200000018ff */
[----:B------:R-:W5:Y:S01]  /*6270*/  LDSM.16.M88.4 R56, [R134+0x8800] ;  /* 0x008800008638783b */ /* 0x000f620000000200 */
[----:B--2---:R-:W-:-:S04]  /*6280*/  FMUL.FTZ R2, R53, c[0x0][0x2ec] ;  /* 0x0000bb0035027a20 */ /* 0x004fc80000410000 */
[----:B------:R-:W2:Y:S02]  /*6290*/  MUFU.TANH R182, R41 ;  /* 0x0000002900b67308 */ /* 0x000ea40000002400 */
[----:B------:R-:W-:Y:S01]  /*62a0*/  HMMA.16816.F32 R52, R8, R78, R24 ;  /* 0x0000004e0834723c */ /* 0x000fe20000001818 */
[----:B------:R-:W-:Y:S05]  /*62b0*/  LDSM.16.M88.4 R76, [R227+0x5800] ;  /* 0x00580000e34c783b */ /* 0x000fea0000000200 */
[----:B------:R-:W2:Y:S02]  /*62c0*/  MUFU.TANH R165, R42 ;  /* 0x0000002a00a57308 */ /* 0x000ea40000002400 */
[----:B------:R-:W-:Y:S01]  /*62d0*/  HMMA.16816.F32 R24, R12, R86, R80 ;  /* 0x000000560c18723c */ /* 0x000fe20000001850 */
[----:B------:R-:W-:Y:S05]  /*62e0*/  LDSM.16.M88.4 R80, [R229+0x6800] ;  /* 0x00680000e550783b */ /* 0x000fea0000000200 */
[----:B------:R2:W2:Y:S02]  /*62f0*/  MUFU.TANH R169, R43 ;  /* 0x0000002b00a97308 */ /* 0x0004a40000002400 */
[----:B-1----:R-:W-:Y:S06]  /*6300*/  HMMA.16816.F32 R84, R16, R38, R28 ;  /* 0x000000261054723c */ /* 0x002fec000000181c */
[----:B------:R1:W1:Y:S02]  /*6310*/  MUFU.TANH R161, R2 ;  /* 0x0000000200a17308 */ /* 0x0002640000002400 */
[----:B------:R-:W-:-:S02]  /*6320*/  FMUL.FTZ R52, R52, c[0x0][0x2ec] ;  /* 0x0000bb0034347a20 */ /* 0x000fc40000410000 */
[----:B------:R-:W-:Y:S02]  /*6330*/  FMUL.FTZ R53, R53, c[0x0][0x2ec] ;  /* 0x0000bb0035357a20 */ /* 0x000fe40000410000 */
[----:B------:R-:W-:Y:S01]  /*6340*/  FMUL.FTZ R54, R54, c[0x0][0x2ec] ;  /* 0x0000bb0036367a20 */ /* 0x000fe20000410000 */
[----:B--2---:R-:W-:Y:S01]  /*6350*/  HMMA.16816.F32 R40, R8, R68, R44 ;  /* 0x000000440828723c */ /* 0x004fe2000000182c */
[----:B------:R-:W-:Y:S01]  /*6360*/  FMUL.FTZ R55, R55, c[0x0][0x2ec] ;  /* 0x0000bb0037377a20 */ /* 0x000fe20000410000 */
[----:B------:R-:W2:Y:S06]  /*6370*/  MUFU.TANH R179, R52 ;  /* 0x0000003400b37308 */ /* 0x000eac0000002400 */
[----:B------:R-:W-:Y:S02]  /*6380*/  HMMA.16816.F32 R44, R12, R72, R48 ;  /* 0x000000480c2c723c */ /* 0x000fe40000001830 */
[----:B------:R-:W2:Y:S06]  /*6390*/  MUFU.TANH R181, R53 ;  /* 0x0000003500b57308 */ /* 0x000eac0000002400 */
[----:B------:R-:W-:Y:S01]  /*63a0*/  HMMA.16816.F32 R48, R16, R36, R32 ;  /* 0x000000241030723c */ /* 0x000fe20000001820 */
[----:B------:R-:W2:Y:S01]  /*63b0*/  LDSM.16.M88.4 R36, [R228+0x8800] ;  /* 0x00880000e424783b */ /* 0x000ea20000000200 */
[----:B------:R-:W2:Y:S06]  /*63c0*/  MUFU.TANH R170, R54 ;  /* 0x0000003600aa7308 */ /* 0x000eac0000002400 */
[----:B-1----:R-:W-:Y:S01]  /*63d0*/  FMUL.FTZ R2, R41, c[0x0][0x2ec] ;  /* 0x0000bb0029027a20 */ /* 0x002fe20000410000 */
[----:B-----5:R-:W-:Y:S01]  /*63e0*/  HMMA.16816.F32 R32, R20, R56, RZ ;  /* 0x000000381420723c */ /* 0x020fe200000018ff */
[----:B------:R1:W1:Y:S01]  /*63f0*/  MUFU.TANH R171, R55 ;  /* 0x0000003700ab7308 */ /* 0x0002620000002400 */
[----:B------:R-:W-:-:S02]  /*6400*/  FMUL.FTZ R40, R40, c[0x0][0x2ec] ;  /* 0x0000bb0028287a20 */ /* 0x000fc40000410000 */
[----:B------:R-:W-:-:S04]  /*6410*/  FMUL.FTZ R42, R42, c[0x0][0x2ec] ;  /* 0x0000bb002a2a7a20 */ /* 0x000fc80000410000 */
[----:B------:R-:W-:Y:S01]  /*6420*/  HMMA.16816.F32 R28, R20, R58, RZ ;  /* 0x0000003a141c723c */ /* 0x000fe200000018ff */
[----:B------:R5:W2:Y:S07]  /*6430*/  MUFU.TANH R198, R2 ;  /* 0x0000000200c67308 */ /* 0x000aae0000002400 */
[----:B-1----:R-:W-:Y:S01]  /*6440*/  HMMA.16816.F32 R52, R8, R70, R24 ;  /* 0x000000460834723c */ /* 0x002fe20000001818 */
[----:B------:R-:W1:Y:S07]  /*6450*/  MUFU.TANH R196, R40 ;  /* 0x0000002800c47308 */ /* 0x000e6e0000002400 */
[----:B------:R-:W-:Y:S01]  /*6460*/  HMMA.16816.F32 R24, R12, R74, R64 ;  /* 0x0000004a0c18723c */ /* 0x000fe20000001840 */
[----:B------:R-:W1:Y:S01]  /*6470*/  LDSM.16.M88.4 R64, [R134+0x9000] ;  /* 0x009000008640783b */ /* 0x000e620000000200 */
[----:B-----5:R-:W-:Y:S01]  /*6480*/  FMUL.FTZ R2, R43, c[0x0][0x2ec] ;  /* 0x0000bb002b027a20 */ /* 0x020fe20000410000 */
[----:B------:R5:W1:Y:S02]  /*6490*/  MUFU.TANH R183, R42 ;  /* 0x0000002a00b77308 */ /* 0x000a640000002400 */
[----:B------:R-:W1:Y:S03]  /*64a0*/  LDSM.16.M88.4 R72, [R227+0x6000] ;  /* 0x00600000e348783b */ /* 0x000e660000000200 */
[----:B--2---:R-:W-:Y:S03]  /*64b0*/  HMMA.16816.F32 R68, R16, R38, R28 ;  /* 0x000000261044723c */ /* 0x004fe6000000181c */
[----:B------:R2:W1:Y:S05]  /*64c0*/  MUFU.TANH R184, R2 ;  /* 0x0000000200b87308 */ /* 0x00046a0000002400 */
[----:B------:R-:W-:-:S02]  /*64d0*/  FMUL.FTZ R54, R54, c[0x0][0x2ec] ;  /* 0x0000bb0036367a20 */ /* 0x000fc40000410000 */
[----:B------:R-:W-:Y:S01]  /*64e0*/  FMUL.FTZ R55, R55, c[0x0][0x2ec] ;  /* 0x0000bb0037377a20 */ /* 0x000fe20000410000 */
[----:B-----5:R-:W-:Y:S01]  /*64f0*/  HMMA.16816.F32 R40, R8, R76, R44 ;  /* 0x0000004c0828723c */ /* 0x020fe2000000182c */
[----:B------:R-:W1:Y:S01]  /*6500*/  MUFU.TANH R185, R54 ;  /* 0x0000003600b97308 */ /* 0x000e620000002400 */
[----:B--2---:R-:W-:-:S06]  /*6510*/  FMUL.FTZ R2, R52, c[0x0][0x2ec] ;  /* 0x0000bb0034027a20 */ /* 0x004fcc0000410000 */
[----:B------:R-:W-:Y:S01]  /*6520*/  HMMA.16816.F32 R56, R8, R78, R24 ;  /* 0x0000004e0838723c */ /* 0x000fe20000001818 */
[----:B------:R-:W2:Y:S01]  /*6530*/  MUFU.TANH R186, R55 ;  /* 0x0000003700ba7308 */ /* 0x000ea20000002400 */
[----:B------:R-:W-:Y:S06]  /*6540*/  LDSM.16.M88.4 R76, [R134+0x9800] ;  /* 0x00980000864c783b */ /* 0x000fec0000000200 */
[----:B------:R-:W-:Y:S01]  /*6550*/  HMMA.16816.F32 R44, R12, R88, R48 ;  /* 0x000000580c2c723c */ /* 0x000fe20000001830 */
[----:B------:R5:W2:Y:S07]  /*6560*/  MUFU.TANH R195, R2 ;  /* 0x0000000200c37308 */ /* 0x000aae0000002400 */
[----:B------:R-:W-:Y:S01]  /*6570*/  FMUL.FTZ R40, R40, c[0x0][0x2ec] ;  /* 0x0000bb0028287a20 */ /* 0x000fe20000410000 */
[----:B------:R-:W-:Y:S01]  /*6580*/  HMMA.16816.F32 R48, R16, R36, R32 ;  /* 0x000000241030723c */ /* 0x000fe20000001820 */
[----:B------:R-:W-:-:S02]  /*6590*/  FMUL.FTZ R41, R41, c[0x0][0x2ec] ;  /* 0x0000bb0029297a20 */ /* 0x000fc40000410000 */
[----:B------:R-:W-:Y:S01]  /*65a0*/  FMUL.FTZ R42, R42, c[0x0][0x2ec] ;  /* 0x0000bb002a2a7a20 */ /* 0x000fe20000410000 */
[----:B------:R-:W2:Y:S01]  /*65b0*/  MUFU.TANH R155, R40 ;  /* 0x00000028009b7308 */ /* 0x000ea20000002400 */
[----:B------:R-:W-:-:S03]  /*65c0*/  FMUL.FTZ R43, R43, c[0x0][0x2ec] ;  /* 0x0000bb002b2b7a20 */ /* 0x000fc60000410000 */
[----:B-1----:R-:W-:Y:S01]  /*65d0*/  HMMA.16816.F32 R32, R20, R64, RZ ;  /* 0x000000401420723c */ /* 0x002fe200000018ff */
[----:B-----5:R-:W-:Y:S02]  /*65e0*/  FMUL.FTZ R2, R53, c[0x0][0x2ec] ;  /* 0x0000bb0035027a20 */ /* 0x020fe40000410000 */
[----:B------:R-:W1:Y:S01]  /*65f0*/  LDSM.16.M88.4 R52, [R228+0x9000] ;  /* 0x00900000e434783b */ /* 0x000e620000000200 */
[----:B------:R-:W-:Y:S01]  /*6600*/  FMUL.FTZ R56, R56, c[0x0][0x2ec] ;  /* 0x0000bb0038387a20 */ /* 0x000fe20000410000 */
[----:B------:R-:W1:Y:S01]  /*6610*/  MUFU.TANH R154, R41 ;  /* 0x00000029009a7308 */ /* 0x000e620000002400 */
[----:B------:R-:W-:Y:S02]  /*6620*/  FMUL.FTZ R57, R57, c[0x0][0x2ec] ;  /* 0x0000bb0039397a20 */ /* 0x000fe40000410000 */
[----:B------:R-:W-:Y:S01]  /*6630*/  HMMA.16816.F32 R24, R12, R90, R84 ;  /* 0x0000005a0c18723c */ /* 0x000fe20000001854 */
[----:B------:R-:W-:Y:S01]  /*6640*/  FMUL.FTZ R58, R58, c[0x0][0x2ec] ;  /* 0x0000bb003a3a7a20 */ /* 0x000fe20000410000 */
[----:B------:R-:W5:Y:S01]  /*6650*/  LDSM.16.M88.4 R84, [R227+0x6800] ;  /* 0x00680000e354783b */ /* 0x000f620000000200 */
[----:B------:R-:W-:-:S02]  /*6660*/  FMUL.FTZ R59, R59, c[0x0][0x2ec] ;  /* 0x0000bb003b3b7a20 */ /* 0x000fc40000410000 */
[----:B------:R-:W1:Y:S03]  /*6670*/  MUFU.TANH R150, R56 ;  /* 0x0000003800967308 */ /* 0x000e660000002400 */
[----:B------:R-:W-:Y:S01]  /*6680*/  HMMA.16816.F32 R28, R20, R66, RZ ;  /* 0x00000042141c723c */ /* 0x000fe200000018ff */
[----:B------:R-:W-:Y:S04]  /*6690*/  LDSM.16.M88.4 R64, [R228+0x9800] ;  /* 0x00980000e440783b */ /* 0x000fe80000000200 */
[----:B------:R-:W1:Y:S03]  /*66a0*/  MUFU.TANH R151, R57 ;  /* 0x0000003900977308 */ /* 0x000e660000002400 */
[----:B------:R-:W-:Y:S05]  /*66b0*/  HMMA.16816.F32 R36, R8, R72, R44 ;  /* 0x000000480824723c */ /* 0x000fea000000182c */
[----:B------:R-:W1:Y:S03]  /*66c0*/  MUFU.TANH R149, R58 ;  /* 0x0000003a00957308 */ /* 0x000e660000002400 */
[----:B------:R-:W-:Y:S05]  /*66d0*/  HMMA.16816.F32 R44, R12, R80, R48 ;  /* 0x000000500c2c723c */ /* 0x000fea0000001830 */
[----:B------:R1:W1:Y:S03]  /*66e0*/  MUFU.TANH R148, R59 ;  /* 0x0000003b00947308 */ /* 0x0002660000002400 */
[----:B------:R-:W-:Y:S05]  /*66f0*/  HMMA.16816.F32 R48, R8, R74, R24 ;  /* 0x0000004a0830723c */ /* 0x000fea0000001818 */
[----:B------:R-:W2:Y:S03]  /*6700*/  MUFU.TANH R153, R42 ;  /* 0x0000002a00997308 */ /* 0x000ea60000002400 */
[----:B------:R-:W-:Y:S01]  /*6710*/  HMMA.16816.F32 R24, R12, R82, R68 ;  /* 0x000000520c18723c */ /* 0x000fe20000001844 */
[----:B------:R-:W-:Y:S01]  /*6720*/  LDSM.16.M88.4 R68, [R227+0x7000] ;  /* 0x00700000e344783b */ /* 0x000fe20000000200 */
[----:B------:R-:W-:-:S02]  /*6730*/  FMUL.FTZ R36, R36, c[0x0][0x2ec] ;  /* 0x0000bb0024247a20 */ /* 0x000fc40000410000 */
[----:B------:R-:W-:Y:S01]  /*6740*/  FMUL.FTZ R37, R37, c[0x0][0x2ec] ;  /* 0x0000bb0025257a20 */ /* 0x000fe20000410000 */
[----:B-1----:R-:W1:Y:S01]  /*6750*/  LDSM.16.M88.4 R56, [R229+0x7000] ;  /* 0x00700000e538783b */ /* 0x002e620000000200 */
[----:B------:R2:W1:Y:S01]  /*6760*/  MUFU.TANH R152, R43 ;  /* 0x0000002b00987308 */ /* 0x0004620000002400 */
[----:B------:R-:W-:Y:S02]  /*6770*/  FMUL.FTZ R38, R38, c[0x0][0x2ec] ;  /* 0x0000bb0026267a20 */ /* 0x000fe40000410000 */
[----:B------:R-:W-:-:S05]  /*6780*/  FMUL.FTZ R39, R39, c[0x0][0x2ec] ;  /* 0x0000bb0027277a20 */ /* 0x000fca0000410000 */
[----:B------:R-:W1:Y:S02]  /*6790*/  MUFU.TANH R147, R36 ;  /* 0x0000002400937308 */ /* 0x000e640000002400 */
[----:B------:R-:W-:Y:S02]  /*67a0*/  FMUL.FTZ R48, R48, c[0x0][0x2ec] ;  /* 0x0000bb0030307a20 */ /* 0x000fe40000410000 */
[----:B------:R-:W-:Y:S02]  /*67b0*/  FMUL.FTZ R49, R49, c[0x0][0x2ec] ;  /* 0x0000bb0031317a20 */ /* 0x000fe40000410000 */
[----:B------:R-:W-:Y:S01]  /*67c0*/  FMUL.FTZ R50, R50, c[0x0][0x2ec] ;  /* 0x0000bb0032327a20 */ /* 0x000fe20000410000 */
[----:B--2---:R-:W-:Y:S01]  /*67d0*/  HMMA.16816.F32 R40, R16, R52, R32 ;  /* 0x000000341028723c */ /* 0x004fe20000001820 */
[----:B------:R-:W2:Y:S01]  /*67e0*/  MUFU.TANH R146, R37 ;  /* 0x0000002500927308 */ /* 0x000ea20000002400 */
[----:B------:R-:W-:-:S06]  /*67f0*/  FMUL.FTZ R51, R51, c[0x0][0x2ec] ;  /* 0x0000bb0033337a20 */ /* 0x000fcc0000410000 */
[----:B------:R-:W-:Y:S01]  /*6800*/  HMMA.16816.F32 R52, R16, R54, R28 ;  /* 0x000000361034723c */ /* 0x000fe2000000181c */
[----:B------:R-:W1:Y:S07]  /*6810*/  MUFU.TANH R145, R38 ;  /* 0x0000002600917308 */ /* 0x000e6e0000002400 */
[C---:B------:R-:W-:Y:S01]  /*6820*/  HMMA.16816.F32 R28, R20.reuse, R76, RZ ;  /* 0x0000004c141c723c */ /* 0x040fe200000018ff */
[----:B------:R1:W1:Y:S07]  /*6830*/  MUFU.TANH R144, R39 ;  /* 0x0000002700907308 */ /* 0x00026e0000002400 */
[----:B------:R-:W-:Y:S01]  /*6840*/  HMMA.16816.F32 R20, R20, R78, RZ ;  /* 0x0000004e1414723c */ /* 0x000fe200000018ff */
[----:B------:R2:W2:Y:S07]  /*6850*/  MUFU.TANH R197, R2 ;  /* 0x0000000200c57308 */ /* 0x0004ae0000002400 */
[----:B-----5:R-:W-:Y:S01]  /*6860*/  HMMA.16816.F32 R32, R8, R84, R44 ;  /* 0x000000540820723c */ /* 0x020fe2000000182c */
[----:B------:R-:W5:Y:S01]  /*6870*/  LDSM.16.M88.4 R44, [R229+0x7800] ;  /* 0x00780000e52c783b */ /* 0x000f620000000200 */
[----:B------:R-:W2:Y:S06]  /*6880*/  MUFU.TANH R142, R48 ;  /* 0x00000030008e7308 */ /* 0x000eac0000002400 */
[----:B-1----:R-:W-:Y:S02]  /*6890*/  HMMA.16816.F32 R40, R12, R56, R40 ;  /* 0x000000380c28723c */ /* 0x002fe40000001828 */
[----:B------:R-:W1:Y:S06]  /*68a0*/  MUFU.TANH R143, R49 ;  /* 0x00000031008f7308 */ /* 0x000e6c0000002400 */
[----:B------:R-:W-:Y:S02]  /*68b0*/  HMMA.16816.F32 R36, R8, R86, R24 ;  /* 0x000000560824723c */ /* 0x000fe40000001818 */
[----:B------:R-:W1:Y:S06]  /*68c0*/  MUFU.TANH R141, R50 ;  /* 0x00000032008d7308 */ /* 0x000e6c0000002400 */
[----:B------:R-:W-:Y:S01]  /*68d0*/  HMMA.16816.F32 R24, R16, R64, R28 ;  /* 0x000000401018723c */ /* 0x000fe2000000181c */
[----:B------:R-:W-:Y:S01]  /*68e0*/  FMUL.FTZ R32, R32, c[0x0][0x2ec] ;  /* 0x0000bb0020207a20 */ /* 0x000fe20000410000 */
[----:B------:R-:W1:Y:S01]  /*68f0*/  MUFU.TANH R140, R51 ;  /* 0x00000033008c7308 */ /* 0x000e620000002400 */
[----:B------:R-:W-:-:S02]  /*6900*/  FMUL.FTZ R33, R33, c[0x0][0x2ec] ;  /* 0x0000bb0021217a20 */ /* 0x000fc40000410000 */
[----:B------:R-:W-:Y:S02]  /*6910*/  FMUL.FTZ R34, R34, c[0x0][0x2ec] ;  /* 0x0000bb0022227a20 */ /* 0x000fe40000410000 */
[----:B------:R-:W-:Y:S01]  /*6920*/  FMUL.FTZ R35, R35, c[0x0][0x2ec] ;  /* 0x0000bb0023237a20 */ /* 0x000fe20000410000 */
[----:B------:R-:W-:Y:S02]  /*6930*/  HMMA.16816.F32 R16, R16, R66, R20 ;  /* 0x000000421010723c */ /* 0x000fe40000001814 */
[----:B------:R-:W1:Y:S06]  /*6940*/  MUFU.TANH R139, R32 ;  /* 0x00000020008b7308 */ /* 0x000e6c0000002400 */
[----:B------:R-:W-:Y:S01]  /*6950*/  HMMA.16816.F32 R28, R12, R58, R52 ;  /* 0x0000003a0c1c723c */ /* 0x000fe20000001834 */
[----:B--2---:R-:W-:Y:S01]  /*6960*/  FMUL.FTZ R2, R38, c[0x0][0x2ec] ;  /* 0x0000bb0026027a20 */ /* 0x004fe20000410000 */
[----:B------:R-:W2:Y:S01]  /*6970*/  MUFU.TANH R138, R33 ;  /* 0x00000021008a7308 */ /* 0x000ea20000002400 */
[----:B------:R-:W-:-:S02]  /*6980*/  FMUL.FTZ R36, R36, c[0x0][0x2ec] ;  /* 0x0000bb0024247a20 */ /* 0x000fc40000410000 */
[----:B------:R-:W-:Y:S02]  /*6990*/  FMUL.FTZ R37, R37, c[0x0][0x2ec] ;  /* 0x0000bb0025257a20 */ /* 0x000fe40000410000 */
[----:B------:R-:W-:Y:S01]  /*69a0*/  FMUL.FTZ R39, R39, c[0x0][0x2ec] ;  /* 0x0000bb0027277a20 */ /* 0x000fe20000410000 */
[C---:B-----5:R-:W-:Y:S02]  /*69b0*/  HMMA.16816.F32 R20, R12.reuse, R44, R24 ;  /* 0x0000002c0c14723c */ /* 0x060fe40000001818 */
        /* <DEDUP_REMOVED lines=17> */
[----:B------:R-:W1:Y:S01]  /*6ad0*/  MUFU.TANH R75, R24 ;  /* 0x00000018004b7308 */ /* 0x000e620000002400 */
[----:B------:R-:W-:-:S07]  /*6ae0*/  FMUL.FTZ R33, R33, c[0x0][0x2ec] ;  /* 0x0000bb0021217a20 */ /* 0x000fce0000410000 */
[----:B------:R1:W1:Y:S01]  /*6af0*/  MUFU.TANH R70, R2 ;  /* 0x0000000200467308 */ /* 0x0002620000002400 */
[C---:B-----5:R-:W-:Y:S07]  /*6b00*/  HMMA.16816.F32 R16, R8.reuse, R40, R20 ;  /* 0x000000280810723c */ /* 0x060fee0000001814 */
[----:B------:R2:W2:Y:S01]  /*6b10*/  MUFU.TANH R76, R32 ;  /* 0x00000020004c7308 */ /* 0x0004a20000002400 */
[----:B------:R-:W-:Y:S01]  /*6b20*/  HMMA.16816.F32 R8, R8, R42, R12 ;  /* 0x0000002a0808723c */ /* 0x000fe2000000180c */
[----:B-1----:R-:W-:-:S06]  /*6b30*/  FMUL.FTZ R2, R35, c[0x0][0x2ec] ;  /* 0x0000bb0023027a20 */ /* 0x002fcc0000410000 */
[----:B------:R1:W1:Y:S08]  /*6b40*/  MUFU.TANH R83, R33 ;  /* 0x0000002100537308 */ /* 0x0002700000002400 */
[----:B------:R1:W1:Y:S01]  /*6b50*/  MUFU.TANH R69, R2 ;  /* 0x0000000200457308 */ /* 0x0002620000002400 */
[----:B------:R-:W-:Y:S02]  /*6b60*/  FMUL.FTZ R16, R16, c[0x0][0x2ec] ;  /* 0x0000bb0010107a20 */ /* 0x000fe40000410000 */
[----:B------:R-:W-:-:S05]  /*6b70*/  FMUL.FTZ R17, R17, c[0x0][0x2ec] ;  /* 0x0000bb0011117a20 */ /* 0x000fca0000410000 */
[----:B------:R1:W1:Y:S01]  /*6b80*/  MUFU.TANH R71, R25 ;  /* 0x0000001900477308 */ /* 0x0002620000002400 */
[----:B------:R-:W-:Y:S02]  /*6b90*/  FMUL.FTZ R18, R18, c[0x0][0x2ec] ;  /* 0x0000bb0012127a20 */ /* 0x000fe40000410000 */
[----:B------:R-:W-:Y:S02]  /*6ba0*/  FMUL.FTZ R19, R19, c[0x0][0x2ec] ;  /* 0x0000bb0013137a20 */ /* 0x000fe40000410000 */
[----:B------:R-:W-:Y:S02]  /*6bb0*/  FMUL.FTZ R8, R8, c[0x0][0x2ec] ;  /* 0x0000bb0008087a20 */ /* 0x000fe40000410000 */
[----:B------:R-:W-:Y:S01]  /*6bc0*/  FMUL.FTZ R9, R9, c[0x0][0x2ec] ;  /* 0x0000bb0009097a20 */ /* 0x000fe20000410000 */
[----:B------:R1:W1:Y:S01]  /*6bd0*/  MUFU.TANH R67, R26 ;  /* 0x0000001a00437308 */ /* 0x0002620000002400 */
[----:B------:R-:W-:Y:S02]  /*6be0*/  FMUL.FTZ R10, R10, c[0x0][0x2ec] ;  /* 0x0000bb000a0a7a20 */ /* 0x000fe40000410000 */
[----:B------:R-:W-:-:S05]  /*6bf0*/  FMUL.FTZ R11, R11, c[0x0][0x2ec] ;  /* 0x0000bb000b0b7a20 */ /* 0x000fca0000410000 */
[----:B------:R1:W1:Y:S08]  /*6c00*/  MUFU.TANH R66, R27 ;  /* 0x0000001b00427308 */ /* 0x0002700000002400 */
[----:B------:R1:W1:Y:S08]  /*6c10*/  MUFU.TANH R65, R16 ;  /* 0x0000001000417308 */ /* 0x0002700000002400 */
[----:B------:R1:W1:Y:S08]  /*6c20*/  MUFU.TANH R64, R17 ;  /* 0x0000001100407308 */ /* 0x0002700000002400 */
[----:B------:R1:W1:Y:S08]  /*6c30*/  MUFU.TANH R57, R18 ;  /* 0x0000001200397308 */ /* 0x0002700000002400 */
[----:B------:R1:W1:Y:S08]  /*6c40*/  MUFU.TANH R56, R19 ;  /* 0x0000001300387308 */ /* 0x0002700000002400 */
[----:B------:R1:W1:Y:S08]  /*6c50*/  MUFU.TANH R59, R8 ;  /* 0x00000008003b7308 */ /* 0x0002700000002400 */
[----:B------:R1:W1:Y:S08]  /*6c60*/  MUFU.TANH R58, R9 ;  /* 0x00000009003a7308 */ /* 0x0002700000002400 */
[----:B------:R1:W1:Y:S08]  /*6c70*/  MUFU.TANH R55, R10 ;  /* 0x0000000a00377308 */ /* 0x0002700000002400 */
[----:B------:R1:W1:Y:S01]  /*6c80*/  MUFU.TANH R54, R11 ;  /* 0x0000000b00367308 */ /* 0x0002620000002400 */
[----:B------:R-:W-:Y:S06]  /*6c90*/  BAR.SYNC.DEFER_BLOCKING 0x0 ;  /* 0x0000000000007b1d */ /* 0x000fec0000010000 */
[----:B------:R-:W-:Y:S05]  /*6ca0*/  @!P1 BRA `(.L_x_1625) ;  /* 0x0000122000009947 */ /* 0x000fea0003800000 */
[----:B--234-:R-:W-:-:S13]  /*6cb0*/  PLOP3.LUT P0, PT, PT, PT, UP5, 0x80, 0x0 ;  /* 0x000000000000781c */ /* 0x01cfda0003f0f058 */
[----:B------:R-:W-:Y:S05]  /*6cc0*/  @!P0 BRA `(.L_x_1626) ;  /* 0x0000047000008947 */ /* 0x000fea0003800000 */
[----:B-1----:R-:W1:Y:S01]  /*6cd0*/  I2F.RP R2, UR8 ;  /* 0x0000000800027d06 */ /* 0x002e620008209400 */
        /* <DEDUP_REMOVED lines=50> */
[----:B------:R-:W2:Y:S01]  /*7000*/  LDG.E R8, [R8.64] ;  /* 0x0000001408087981 */ /* 0x000ea2000c1e1900 */
[----:B------:R-:W-:-:S03]  /*7010*/  ULDC.64 UR12, c[0x0][0x198] ;  /* 0x00006600000c7ab9 */ /* 0x000fc60000000a00 */
[----:B------:R1:W2:Y:S01]  /*7020*/  LDG.E R2, [R2.64] ;  /* 0x0000001402027981 */ /* 0x0002a2000c1e1900 */
        /* <DEDUP_REMOVED lines=10> */
[----:B------:R-:W-:-:S05]  /*70d0*/  SHF.R.S32.HI R5, RZ, 0x1f, R8 ;  /* 0x0000001fff057819 */ /* 0x000fca0000011408 */
[----:B------:R-:W-:-:S04]  /*70e0*/  IMAD R5, R5, c[0x0][0x180], RZ ;  /* 0x0000600005057a24 */ /* 0x000fc800078e02ff */
[C---:B------:R-:W-:Y:S02]  /*70f0*/  IMAD R5, R8.reuse, c[0x0][0x184], R5 ;  /* 0x0000610008057a24 */ /* 0x040fe400078e0205 */
[----:B------:R-:W-:-:S04]  /*7100*/  IMAD.WIDE.U32 R8, R8, c[0x0][0x180], R2 ;  /* 0x0000600008087a25 */ /* 0x000fc800078e0002 */
[----:B------:R-:W-:Y:S01]  /*7110*/  IMAD.MOV.U32 R3, RZ, RZ, R8 ;  /* 0x000000ffff037224 */ /* 0x000fe200078e0008 */
[----:B------:R-:W-:Y:S01]  /*7120*/  IADD3 R2, R9, R5, RZ ;  /* 0x0000000509027210 */ /* 0x000fe20007ffe0ff */
[----:B------:R-:W-:Y:S05]  /*7130*/  BRA `(.L_x_1627) ;  /* 0x0000004000007947 */ /* 0x000fea0003800000 */
.L_x_1626:
[----:B------:R-:W-:-:S04]  /*7140*/  ULEA UR5, -UR4, URZ, 0x8 ;  /* 0x0000003f04057291 */ /* 0x000fc8000f8e413f */
[----:B------:R-:W-:Y:S02]  /*7150*/  USHF.R.S32.HI UR9, URZ, 0x1f, UR5 ;  /* 0x0000001f3f097899 */ /* 0x000fe40008011405 */
[----:B------:R-:W-:-:S04]  /*7160*/  MOV R3, UR5 ;  /* 0x0000000500037c02 */ /* 0x000fc80008000f00 */
[----:B-1----:R-:W-:Y:S02]  /*7170*/  MOV R2, UR9 ;  /* 0x0000000900027c02 */ /* 0x002fe40008000f00 */
.L_x_1627:
        /* <DEDUP_REMOVED lines=10> */
[----:B------:R-:W-:Y:S01]  /*7220*/  IMAD.U32 R18, RZ, RZ, UR4 ;  /* 0x00000004ff127e24 */ /* 0x000fe2000f8e00ff */
[----:B------:R1:W-:Y:S01]  /*7230*/  @P0 STS.128 [R244+0x2000], RZ ;  /* 0x002000fff4000388 */ /* 0x0003e20000000c00 */
[----:B------:R-:W-:Y:S01]  /*7240*/  IMAD.U32 R16, RZ, RZ, UR4 ;  /* 0x00000004ff107e24 */ /* 0x000fe2000f8e00ff */
[----:B------:R-:W-:Y:S01]  /*7250*/  @!P0 LEA.HI.X R53, R9, R63, R8, 0x5, P2 ;  /* 0x0000003f09358211 */ /* 0x000fe200010f2c08 */
[----:B------:R-:W-:Y:S01]  /*7260*/  @!P0 IMAD.MOV.U32 R8, RZ, RZ, R60 ;  /* 0x000000ffff088224 */ /* 0x000fe200078e003c */
[----:B------:R-:W-:Y:S01]  /*7270*/  @!P0 LEA R51, P2, R5, R60, 0x6 ;  /* 0x0000003c05338211 */ /* 0x000fe200078430ff */
[----:B------:R-:W-:Y:S02]  /*7280*/  @!P0 IMAD.MOV.U32 R5, RZ, RZ, c[0x0][0x19c] ;  /* 0x00006700ff058624 */ /* 0x000fe400078e00ff */
[----:B------:R-:W-:-:S02]  /*7290*/  @!P0 IMAD.MOV.U32 R9, RZ, RZ, R63 ;  /* 0x000000ffff098224 */ /* 0x000fc400078e003f */
[----:B------:R-:W-:Y:S01]  /*72a0*/  IMAD.U32 R14, RZ, RZ, UR4 ;  /* 0x00000004ff0e7e24 */ /* 0x000fe2000f8e00ff */
[----:B------:R-:W-:Y:S01]  /*72b0*/  @!P0 LEA.HI.X R46, R10, R63, R5, 0x6, P2 ;  /* 0x0000003f0a2e8211 */ /* 0x000fe200010f3405 */
[----:B------:R-:W-:Y:S02]  /*72c0*/  IMAD.U32 R5, RZ, RZ, UR4 ;  /* 0x00000004ff057e24 */ /* 0x000fe4000f8e00ff */
[----:B------:R-:W-:Y:S02]  /*72d0*/  IMAD.U32 R12, RZ, RZ, UR4 ;  /* 0x00000004ff0c7e24 */ /* 0x000fe4000f8e00ff */
[----:B------:R-:W-:Y:S01]  /*72e0*/  @!P0 IMAD.WIDE.U32 R24, R24, 0x30, R8 ;  /* 0x0000003018188825 */ /* 0x000fe200078e0008 */
[----:B------:R-:W-:-:S03]  /*72f0*/  @!P0 LEA R32, P2, R5, R60, 0x7 ;  /* 0x0000003c05208211 */ /* 0x000fc600078438ff */
[----:B------:R-:W-:Y:S02]  /*7300*/  @!P0 IMAD.MOV.U32 R5, RZ, RZ, c[0x0][0x19c] ;  /* 0x00006700ff058624 */ /* 0x000fe400078e00ff */
[----:B------:R-:W-:-:S03]  /*7310*/  @!P0 IMAD.WIDE.U32 R22, R22, 0x50, R8 ;  /* 0x0000005016168825 */ /* 0x000fc600078e0008 */
[----:B------:R-:W-:Y:S01]  /*7320*/  @!P0 LEA.HI.X R31, R10, R63, R5, 0x7, P2 ;  /* 0x0000003f0a1f8211 */ /* 0x000fe200010f3c05 */
[----:B------:R-:W-:Y:S01]  /*7330*/  IMAD.U32 R5, RZ, RZ, UR4 ;  /* 0x00000004ff057e24 */ /* 0x000fe2000f8e00ff */
[----:B------:R-:W-:Y:S01]  /*7340*/  @!P0 IADD3 R28, P3, P2, R3, UR23, R60 ;  /* 0x00000017031c8c10 */ /* 0x000fe2000fa7e03c */
[----:B------:R-:W-:-:S03]  /*7350*/  @!P0 IMAD.WIDE.U32 R20, R20, 0x60, R8 ;  /* 0x0000006014148825 */ /* 0x000fc600078e0008 */
[----:B------:R-:W-:Y:S01]  /*7360*/  @!P0 IADD3.X R30, R2, UR22, R63, P3, P2 ;  /* 0x00000016021e8c10 */ /* 0x000fe20009fe443f */
[--C-:B------:R-:W-:Y:S01]  /*7370*/  @!P0 IMAD.WIDE.U32 R18, R18, 0x70, R8.reuse ;  /* 0x0000007012128825 */ /* 0x100fe200078e0008 */
[----:B------:R-:W-:Y:S02]  /*7380*/  @!P0 LEA R36, P2, R28, c[0x0][0x168], 0x1 ;  /* 0x00005a001c248a11 */ /* 0x000fe400078408ff */
[C---:B------:R-:W-:Y:S01]  /*7390*/  @!P0 IADD3 R44, P3, R3.reuse, R20, RZ ;  /* 0x00000014032c8210 */ /* 0x040fe20007f7e0ff */
[----:B------:R-:W-:Y:S01]  /*73a0*/  @!P0 IMAD.WIDE.U32 R16, R16, 0x90, R8 ;  /* 0x0000009010108825 */ /* 0x000fe200078e0008 */
[----:B------:R-:W-:Y:S02]  /*73b0*/  @!P0 LEA.HI.X R37, R28, c[0x0][0x16c], R30, 0x1, P2 ;  /* 0x00005b001c258a11 */ /* 0x000fe400010f0c1e */
[----:B------:R-:W-:Y:S01]  /*73c0*/  @!P0 IADD3 R43, P2, R3, R24, RZ ;  /* 0x00000018032b8210 */ /* 0x000fe20007f5e0ff */
        /* <DEDUP_REMOVED lines=26> */
[----:B------:R-:W-:Y:S01]  /*7570*/  @!P0 IADD3.X R23, R2, R21, R24, P3, !PT ;  /* 0x0000001502178210 */ /* 0x000fe20001ffe418 */
[----:B------:R-:W-:Y:S01]  /*7580*/  @!P0 IMAD R18, R30, 0x90, RZ ;  /* 0x000000901e128824 */ /* 0x000fe200078e02ff */
[----:B------:R-:W-:Y:S01]  /*7590*/  @!P0 IADD3.X R21, R2, R19, R5, P2, !PT ;  /* 0x0000001302158210 */ /* 0x000fe200017fe405 */
[----:B------:R-:W-:Y:S01]  /*75a0*/  @!P0 IMAD R5, R20, 0xa0, RZ ;  /* 0x000000a014058824 */ /* 0x000fe200078e02ff */
[C---:B------:R-:W-:Y:S01]  /*75b0*/  @!P0 IADD3 R19, P3, R3.reuse, R16, RZ ;  /* 0x0000001003138210 */ /* 0x040fe20007f7e0ff */
[----:B------:R-:W-:Y:S01]  /*75c0*/  @!P0 IMAD.MOV.U32 R16, RZ, RZ, c[0x0][0x19c] ;  /* 0x00006700ff108624 */ /* 0x000fe200078e00ff */
[C---:B------:R-:W-:Y:S01]  /*75d0*/  @!P0 IADD3 R39, P2, R3.reuse, R14, RZ ;  /* 0x0000000e03278210 */ /* 0x040fe20007f5e0ff */
[----:B------:R-:W-:Y:S01]  /*75e0*/  @!P0 IMAD.MOV.U32 R14, RZ, RZ, c[0x0][0x19c] ;  /* 0x00006700ff0e8624 */ /* 0x000fe200078e00ff */
[C---:B------:R-:W-:Y:S01]  /*75f0*/  @!P0 IADD3.X R49, R2.reuse, R17, R18, P3, !PT ;  /* 0x0000001102318210 */ /* 0x040fe20001ffe412 */
[----:B------:R-:W-:Y:S01]  /*7600*/  IMAD.U32 R33, RZ, RZ, UR4 ;  /* 0x00000004ff217e24 */ /* 0x000fe2000f8e00ff */
        /* <DEDUP_REMOVED lines=8> */
[----:B------:R1:W-:Y:S01]  /*7690*/  @P0 STS.128 [R244+0x2800], RZ ;  /* 0x002800fff4000388 */ /* 0x0003e20000000c00 */
[----:B------:R-:W-:Y:S01]  /*76a0*/  @!P0 IMAD.MOV.U32 R26, RZ, RZ, R60 ;  /* 0x000000ffff1a8224 */ /* 0x000fe200078e003c */
[C---:B------:R-:W-:Y:S01]  /*76b0*/  @!P0 IADD3.X R48, R2.reuse, R11, R14, P3, !PT ;  /* 0x0000000b02308210 */ /* 0x040fe20001ffe40e */
[----:B------:R-:W-:Y:S01]  /*76c0*/  @!P0 IMAD.MOV.U32 R27, RZ, RZ, R63 ;  /* 0x000000ffff1b8224 */ /* 0x000fe200078e003f */
[C---:B------:R-:W-:Y:S01]  /*76d0*/  @!P0 IADD3.X R47, R2.reuse, R9, R5, P2, !PT ;  /* 0x00000009022f8210 */ /* 0x040fe200017fe405 */
[----:B------:R-:W-:Y:S01]  /*76e0*/  @!P0 IMAD.MOV.U32 R10, RZ, RZ, c[0x0][0x19c] ;  /* 0x00006700ff0a8624 */ /* 0x000fe200078e00ff */
[----:B------:R-:W-:Y:S01]  /*76f0*/  @!P0 IADD3 R8, P3, R3, R51, RZ ;  /* 0x0000003303088210 */ /* 0x000fe20007f7e0ff */
[----:B------:R-:W-:Y:S01]  /*7700*/  @!P0 IMAD.WIDE.U32 R26, R33, 0xe0, R26 ;  /* 0x000000e0211a8825 */ /* 0x000fe200078e001a */
[C---:B------:R-:W-:Y:S01]  /*7710*/  @!P0 IADD3 R9, P2, R3.reuse, R32, RZ ;  /* 0x0000002003098210 */ /* 0x040fe20007f5e0ff */
[----:B------:R-:W-:Y:S01]  /*7720*/  @!PT LDS RZ, [RZ] ;  /* 0x00000000fffff984 */ /* 0x000fe20000000800 */
[----:B------:R-:W-:Y:S01]  /*7730*/  @!PT LDS RZ, [RZ] ;  /* 0x00000000fffff984 */ /* 0x000fe20000000800 */
[----:B------:R-:W-:Y:S01]  /*7740*/  @!PT LDS RZ, [RZ] ;  /* 0x00000000fffff984 */ /* 0x000fe20000000800 */
[----:B------:R1:W-:Y:S01]  /*7750*/  @!P0 LDGSTS.E.BYPASS.LTC128B.128 [R244+0x2800], [R36.64] ;  /* 0x0280000024f48fae */ /* 0x0003e2000b901d54 */
[C---:B------:R-:W-:Y:S01]  /*7760*/  @!P0 IADD3.X R15, R2.reuse, R13, R15, P4, !PT ;  /* 0x0000000d020f8210 */ /* 0x040fe200027fe40f */
[C---:B------:R-:W-:Y:S01]  /*7770*/  @!P0 IMAD.X R12, R2.reuse, 0x1, R46, P3 ;  /* 0x00000001020c8824 */ /* 0x040fe200018e062e */
[----:B------:R-:W-:Y:S01]  /*7780*/  @!P0 IADD3 R5, P4, R3, R52, RZ ;  /* 0x0000003403058210 */ /* 0x000fe20007f9e0ff */
[----:B------:R-:W-:Y:S01]  /*7790*/  @!P0 IMAD.X R13, R2, 0x1, R31, P2 ;  /* 0x00000001020d8824 */ /* 0x000fe200010e061f */
[----:B------:R-:W-:Y:S01]  /*77a0*/  @!P0 LEA R28, P3, R9, c[0x0][0x168], 0x1 ;  /* 0x00005a00091c8a11 */ /* 0x000fe200078608ff */
[----:B------:R-:W-:Y:S01]  /*77b0*/  @!P0 IMAD R10, R10, 0xe0, RZ ;  /* 0x000000e00a0a8824 */ /* 0x000fe200078e02ff */
[----:B------:R-:W-:Y:S01]  /*77c0*/  @!P0 IADD3 R38, P2, R3, R26, RZ ;  /* 0x0000001a03268210 */ /* 0x000fe20007f5e0ff */
[----:B------:R-:W-:Y:S01]  /*77d0*/  @!P0 IMAD.X R11, R2, 0x1, R53, P4 ;  /* 0x00000001020b8824 */ /* 0x000fe200020e0635 */
[----:B------:R-:W-:Y:S01]  /*77e0*/  @!P0 LEA R32, P5, R5, c[0x0][0x168], 0x1 ;  /* 0x00005a0005208a11 */ /* 0x000fe200078a08ff */
[----:B------:R1:W-:Y:S01]  /*77f0*/  @P0 STS.128 [R244+0x3000], RZ ;  /* 0x003000fff4000388 */ /* 0x0003e20000000c00 */
[----:B------:R-:W-:-:S02]  /*7800*/  @!P0 LEA.HI.X R29, R9, c[0x0][0x16c], R13, 0x1, P3 ;  /* 0x00005b00091d8a11 */ /* 0x000fc400018f0c0d */
[----:B------:R-:W-:Y:S02]  /*7810*/  @!P0 IADD3.X R46, R2, R27, R10, P2, !PT ;  /* 0x0000001b022e8210 */ /* 0x000fe400017fe40a */
        /* <DEDUP_REMOVED lines=103> */
.L_x_1629:
[----:B------:R-:W-:Y:S05]  /*7e90*/  BSYNC B0 ;  /* 0x0000000000007941 */ /* 0x000fea0003800000 */
.L_x_1628:
[----:B------:R-:W0:Y:S01]  /*7ea0*/  LDGDEPBAR ;  /* 0x00000000000079af */ /* 0x000e220000000000 */
[----:B------:R-:W-:-:S04]  /*7eb0*/  IADD3 R60, P0, R3, R60, RZ ;  /* 0x0000003c033c7210 */ /* 0x000fc80007f1e0ff */
[----:B------:R-:W-:Y:S02]  /*7ec0*/  IADD3.X R63, R2, R63, RZ, P0, !PT ;  /* 0x0000003f023f7210 */ /* 0x000fe400007fe4ff */
.L_x_1625:
[----:B-1234-:R-:W-:-:S04]  /*7ed0*/  IADD3 R2, R207, UR25, RZ ;  /* 0x00000019cf027c10 */ /* 0x01efc8000fffe0ff */
[C---:B------:R-:W-:Y:S02]  /*7ee0*/  IADD3 R3, R2.reuse, 0x1, RZ ;  /* 0x0000000102037810 */ /* 0x040fe40007ffe0ff */
[CC--:B------:R-:W-:Y:S02]  /*7ef0*/  ISETP.GE.AND P5, PT, R2.reuse, R6.reuse, PT ;  /* 0x000000060200720c */ /* 0x0c0fe40003fa6270 */
[C---:B------:R-:W-:Y:S02]  /*7f00*/  ISETP.GE.AND P0, PT, R3.reuse, R7, PT ;  /* 0x000000070300720c */ /* 0x040fe40003f06270 */
[----:B------:R-:W-:Y:S02]  /*7f10*/  ISETP.GE.AND P3, PT, R3, R6, PT ;  /* 0x000000060300720c */ /* 0x000fe40003f66270 */
[C---:B------:R-:W-:Y:S02]  /*7f20*/  IADD3 R5, R2.reuse, 0x8, RZ ;  /* 0x0000000802057810 */ /* 0x040fe40007ffe0ff */
[----:B------:R-:W-:-:S02]  /*7f30*/  IADD3 R3, R2, 0x9, RZ ;  /* 0x0000000902037810 */ /* 0x000fc40007ffe0ff */
        /* <DEDUP_REMOVED lines=229> */
[----:B------:R-:W-:Y:S02]  /*8d90*/  FSEL R129, R129, -INF , !P6 ;  /* 0xff80000081817808 */ /* 0x000fe40007000000 */
        /* <DEDUP_REMOVED lines=107> */
[----:B------:R-:W-:Y:S01]  /*9450*/  FSEL R8, R146, -INF , !P5 ;  /* 0xff80000092087808 */ /* 0x000fe20006800000 */
[----:B------:R-:W-:Y:S01]  /*9460*/  IMAD.MOV.U32 R146, RZ, RZ, R9 ;  /* 0x000000ffff927224 */ /* 0x000fe200078e0009 */
[----:B------:R-:W-:Y:S02]  /*9470*/  FSEL R251, R144, -INF , !P3 ;  /* 0xff80000090fb7808 */ /* 0x000fe40005800000 */
[----:B------:R-:W-:Y:S01]  /*9480*/  FMNMX.FTZ R36, R197, R36, !PT ;  /* 0x00000024c5247209 */ /* 0x000fe20007810000 */
[----:B------:R-:W-:Y:S01]  /*9490*/  IMAD.MOV.U32 R144, RZ, RZ, R8 ;  /* 0x000000ffff907224 */ /* 0x000fe200078e0008 */
[----:B------:R-:W-:Y:S02]  /*94a0*/  FMNMX.FTZ R3, R245, R3, !PT ;  /* 0x00000003f5037209 */ /* 0x000fe40007810000 */
[----:B------:R-:W-:-:S02]  /*94b0*/  ISETP.GE.AND P5, PT, R5, R7, PT ;  /* 0x000000070500720c */ /* 0x000fc40003fa6270 */
[----:B------:R-:W-:Y:S02]  /*94c0*/  ISETP.GE.AND P3, PT, R5, R6, PT ;  /* 0x000000060500720c */ /* 0x000fe40003f66270 */
[----:B------:R-:W-:Y:S02]  /*94d0*/  IADD3 R5, R2, 0xd1, RZ ;  /* 0x000000d102057810 */ /* 0x000fe40007ffe0ff */
[----:B------:R-:W-:Y:S02]  /*94e0*/  FSEL R248, R141, -INF , !P2 ;  /* 0xff8000008df87808 */ /* 0x000fe40005000000 */
[----:B------:R-:W-:Y:S02]  /*94f0*/  FMNMX.FTZ R36, R247, R36, !PT ;  /* 0x00000024f7247209 */ /* 0x000fe40007810000 */
[----:B------:R-:W-:Y:S02]  /*9500*/  FMNMX.FTZ R3, R251, R3, !PT ;  /* 0x00000003fb037209 */ /* 0x000fe40007810000 */
[----:B------:R-:W-:-:S02]  /*9510*/  FSEL R142, R142, -INF , !P4 ;  /* 0xff8000008e8e7808 */ /* 0x000fc40006000000 */
[C---:B------:R-:W-:Y:S02]  /*9520*/  ISETP.GE.AND P4, PT, R5.reuse, R7, PT ;  /* 0x000000070500720c */ /* 0x040fe40003f86270 */
[----:B------:R-:W-:Y:S02]  /*9530*/  ISETP.GE.AND P2, PT, R5, R6, PT ;  /* 0x000000060500720c */ /* 0x000fe40003f46270 */
[----:B------:R-:W-:Y:S02]  /*9540*/  IADD3 R5, R2, 0xd8, RZ ;  /* 0x000000d802057810 */ /* 0x000fe40007ffe0ff */
[----:B------:R-:W-:Y:S02]  /*9550*/  FSEL R250, R140, -INF , !P0 ;  /* 0xff8000008cfa7808 */ /* 0x000fe40004000000 */
[----:B------:R-:W-:Y:S02]  /*9560*/  FMNMX.FTZ R36, R249, R36, !PT ;  /* 0x00000024f9247209 */ /* 0x000fe40007810000 */
[----:B------:R-:W-:-:S02]  /*9570*/  FMNMX.FTZ R3, R248, R3, !PT ;  /* 0x00000003f8037209 */ /* 0x000fc40007810000 */
[----:B------:R-:W-:Y:S02]  /*9580*/  FSEL R252, R143, -INF , !P6 ;  /* 0xff8000008ffc7808 */ /* 0x000fe40007000000 */
[C---:B------:R-:W-:Y:S02]  /*9590*/  ISETP.GE.AND P6, PT, R5.reuse, R7, PT ;  /* 0x000000070500720c */ /* 0x040fe40003fc6270 */
[----:B------:R-:W-:Y:S02]  /*95a0*/  ISETP.GE.AND P0, PT, R5, R6, PT ;  /* 0x000000060500720c */ /* 0x000fe40003f06270 */
[----:B------:R-:W-:Y:S02]  /*95b0*/  IADD3 R5, R2, 0xd9, RZ ;  /* 0x000000d902057810 */ /* 0x000fe40007ffe0ff */
[----:B------:R-:W-:Y:S02]  /*95c0*/  FSEL R137, R137, -INF , !P3 ;  /* 0xff80000089897808 */ /* 0x000fe40005800000 */
[----:B------:R-:W-:-:S02]  /*95d0*/  FMNMX.FTZ R36, R223, R36, !PT ;  /* 0x00000024df247209 */ /* 0x000fc40007810000 */
[----:B------:R-:W-:Y:S02]  /*95e0*/  FMNMX.FTZ R3, R250, R3, !PT ;  /* 0x00000003fa037209 */ /* 0x000fe40007810000 */
[----:B------:R-:W-:Y:S02]  /*95f0*/  FSEL R139, R139, -INF , !P5 ;  /* 0xff8000008b8b7808 */ /* 0x000fe40006800000 */
[C---:B------:R-:W-:Y:S02]  /*9600*/  ISETP.GE.AND P5, PT, R5.reuse, R7, PT ;  /* 0x000000070500720c */ /* 0x040fe40003fa6270 */
[----:B------:R-:W-:Y:S02]  /*9610*/  ISETP.GE.AND P3, PT, R5, R6, PT ;  /* 0x000000060500720c */ /* 0x000fe40003f66270 */
[----:B------:R-:W-:Y:S02]  /*9620*/  FSEL R136, R136, -INF , !P2 ;  /* 0xff80000088887808 */ /* 0x000fe40005000000 */
        /* <DEDUP_REMOVED lines=20> */
[----:B------:R-:W-:Y:S01]  /*9770*/  FSEL R154, R135, -INF , !P5 ;  /* 0xff800000879a7808 */ /* 0x000fe20006800000 */
[----:B------:R-:W-:Y:S01]  /*9780*/  IMAD.SHL.U32 R135, R4, 0x2, RZ ;  /* 0x0000000204877824 */ /* 0x000fe200078e00ff */
[C---:B------:R-:W-:Y:S02]  /*9790*/  ISETP.GE.AND P5, PT, R5.reuse, R7, PT ;  /* 0x000000070500720c */ /* 0x040fe40003fa6270 */
[----:B------:R-:W-:Y:S01]  /*97a0*/  ISETP.GE.AND P3, PT, R5, R6, PT ;  /* 0x000000060500720c */ /* 0x000fe20003f66270 */
[--C-:B------:R-:W-:Y:S01]  /*97b0*/  IMAD R224, R0, 0x2, R135.reuse ;  /* 0x0000000200e07824 */ /* 0x100fe200078e0287 */
[----:B------:R-:W-:Y:S01]  /*97c0*/  IADD3 R5, R2, 0xe9, RZ ;  /* 0x000000e902057810 */ /* 0x000fe20007ffe0ff */
[----:B------:R-:W-:Y:S01]  /*97d0*/  IMAD R226, R231, 0x2, R135 ;  /* 0x00000002e7e27824 */ /* 0x000fe200078e0287 */
[----:B------:R-:W-:Y:S01]  /*97e0*/  FSEL R152, R69, -INF , !P0 ;  /* 0xff80000045987808 */ /* 0x000fe20004000000 */
[----:B------:R-:W-:Y:S01]  /*97f0*/  IMAD R225, R231, 0x2, R224 ;  /* 0x00000002e7e17824 */ /* 0x000fe200078e02e0 */
[----:B------:R-:W-:Y:S01]  /*9800*/  FMNMX.FTZ R36, R252, R36, !PT ;  /* 0x00000024fc247209 */ /* 0x000fe20007810000 */
[----:B------:R-:W-:Y:S01]  /*9810*/  LDSM.16.MT88.4 R24, [R135+0xa000] ;  /* 0x00a000008718783b */ /* 0x000fe20000004200 */
[----:B------:R-:W-:-:S02]  /*9820*/  FMNMX.FTZ R3, R147, R3, !PT ;  /* 0x0000000393037209 */ /* 0x000fc40007810000 */
[----:B------:R-:W-:Y:S01]  /*9830*/  ISETP.GE.AND P2, PT, R5, R6, PT ;  /* 0x000000060500720c */ /* 0x000fe20003f46270 */
[----:B------:R-:W-:Y:S01]  /*9840*/  LDSM.16.MT88.4 R20, [R226+0xa000] ;  /* 0x00a00000e214783b */ /* 0x000fe20000004200 */
[----:B------:R-:W-:Y:S02]  /*9850*/  IADD3 R9, R2, 0xf0, RZ ;  /* 0x000000f002097810 */ /* 0x000fe40007ffe0ff */
[----:B------:R-:W-:Y:S02]  /*9860*/  FSEL R164, R67, -INF , !P3 ;  /* 0xff80000043a47808 */ /* 0x000fe40005800000 */
[----:B------:R-:W-:Y:S02]  /*9870*/  FMNMX.FTZ R36, R139, R36, !PT ;  /* 0x000000248b247209 */ /* 0x000fe40007810000 */
[----:B------:R-:W-:Y:S02]  /*9880*/  FMNMX.FTZ R3, R152, R3, !PT ;  /* 0x0000000398037209 */ /* 0x000fe40007810000 */
[----:B------:R-:W-:-:S02]  /*9890*/  IADD3 R8, R2, 0xf1, RZ ;  /* 0x000000f102087810 */ /* 0x000fc40007ffe0ff */
[----:B------:R-:W-:Y:S02]  /*98a0*/  ISETP.GE.AND P0, PT, R9, R6, PT ;  /* 0x000000060900720c */ /* 0x000fe40003f06270 */
        /* <DEDUP_REMOVED lines=8> */
[----:B------:R-:W-:Y:S02]  /*9930*/  FSEL R153, R76, -INF , !P4 ;  /* 0xff8000004c997808 */ /* 0x000fe40006000000 */
[----:B------:R-:W-:Y:S02]  /*9940*/  ISETP.GE.AND P4, PT, R5, R7, PT ;  /* 0x000000070500720c */ /* 0x000fe40003f86270 */
[----:B------:R-:W-:-:S02]  /*9950*/  IADD3 R5, R2, 0xf9, RZ ;  /* 0x000000f902057810 */ /* 0x000fc40007ffe0ff */
        /* <DEDUP_REMOVED lines=61> */
[----:B------:R1:W-:Y:S08]  /*9d30*/  MUFU.EX2 R208, R4 ;  /* 0x0000000400d07308 */ /* 0x0003f00000000800 */
[----:B------:R4:W-:Y:S01]  /*9d40*/  MUFU.EX2 R222, R0 ;  /* 0x0000000000de7308 */ /* 0x0009e20000000800 */
[--C-:B--2---:R-:W-:Y:S01]  /*9d50*/  FFMA.FTZ R8, R11, c[0x0][0x23c], -R5.reuse ;  /* 0x00008f000b087a23 */ /* 0x104fe20000010805 */
[----:B---3--:R-:W-:Y:S01]  /*9d60*/  F2FP.PACK_AB R11, R221, R217 ;  /* 0x000000d9dd0b723e */ /* 0x008fe200000000ff */
[----:B-1----:R-:W-:-:S05]  /*9d70*/  FFMA.FTZ R4, R17, c[0x0][0x23c], -R5 ;  /* 0x00008f0011047a23 */ /* 0x002fca0000010805 */
[----:B------:R-:W1:Y:S01]  /*9d80*/  MUFU.EX2 R212, R8 ;  /* 0x0000000800d47308 */ /* 0x000e620000000800 */
[----:B----4-:R-:W-:-:S07]  /*9d90*/  FFMA.FTZ R0, R31, c[0x0][0x23c], -R5 ;  /* 0x00008f001f007a23 */ /* 0x010fce0000010805 */
[----:B------:R2:W-:Y:S08]  /*9da0*/  MUFU.EX2 R211, R4 ;  /* 0x0000000400d37308 */ /* 0x0005f00000000800 */
[----:B------:R3:W-:Y:S01]  /*9db0*/  MUFU.EX2 R201, R0 ;  /* 0x0000000000c97308 */ /* 0x0007e20000000800 */
[----:B-1----:R-:W-:Y:S01]  /*9dc0*/  F2FP.PACK_AB R8, R208, R212 ;  /* 0x000000d4d008723e */ /* 0x002fe200000000ff */
[----:B--2---:R-:W-:-:S02]  /*9dd0*/  FFMA.FTZ R4, R18, c[0x0][0x23c], -R5 ;  /* 0x00008f0012047a23 */ /* 0x004fc40000010805 */
[----:B------:R-:W1:Y:S04]  /*9de0*/  LDSM.16.MT88.4 R16, [R224+0xa000] ;  /* 0x00a00000e010783b */ /* 0x000e680000004200 */
[----:B------:R-:W2:Y:S01]  /*9df0*/  MUFU.EX2 R214, R4 ;  /* 0x0000000400d67308 */ /* 0x000ea20000000800 */
[----:B---3--:R-:W-:-:S07]  /*9e00*/  FFMA.FTZ R0, R37, c[0x0][0x23c], -R5 ;  /* 0x00008f0025007a23 */ /* 0x008fce0000010805 */
[----:B------:R3:W4:Y:S01]  /*9e10*/  MUFU.EX2 R207, R0 ;  /* 0x0000000000cf7308 */ /* 0x0007220000000800 */
[----:B--2---:R-:W-:Y:S01]  /*9e20*/  F2FP.PACK_AB R10, R214, R211 ;  /* 0x000000d3d60a723e */ /* 0x004fe200000000ff */
[----:B------:R-:W-:-:S04]  /*9e30*/  IMAD.MOV.U32 R4, RZ, RZ, R139 ;  /* 0x000000ffff047224 */ /* 0x000fc800078e008b */
[--C-:B------:R-:W-:Y:S02]  /*9e40*/  FFMA.FTZ R4, R4, c[0x0][0x23c], -R5.reuse ;  /* 0x00008f0004047a23 */ /* 0x100fe40000010805 */
[----:B------:R-:W-:Y:S01]  /*9e50*/  HMMA.16816.F32 R32, R8, R24, RZ ;  /* 0x000000180820723c */ /* 0x000fe200000018ff */
[----:B---3--:R-:W-:-:S04]  /*9e60*/  FFMA.FTZ R0, R38, c[0x0][0x23c], -R5 ;  /* 0x00008f0026007a23 */ /* 0x008fc80000010805 */
        /* <DEDUP_REMOVED lines=27> */
[----:B------:R-:W-:Y:S01]  /*a020*/  HMMA.16816.F32 R68, R8, R24, R32 ;  /* 0x000000180844723c */ /* 0x000fe20000001820 */
[----:B------:R-:W4:Y:S01]  /*a030*/  LDSM.16.MT88.4 R24, [R226+0xb000] ;  /* 0x00b00000e218783b */ /* 0x000f220000004200 */
[----:B--2---:R-:W-:-:S06]  /*a040*/  FFMA.FTZ R0, R73, c[0x0][0x23c], -R2 ;  /* 0x00008f0049007a23 */ /* 0x004fcc0000010802 */
[C---:B-1----:R-:W-:Y:S01]  /*a050*/  HMMA.16816.F32 R40, R8.reuse, R16, R40 ;  /* 0x000000100828723c */ /* 0x042fe20000001828 */
[----:B------:R1:W2:Y:S07]  /*a060*/  MUFU.EX2 R213, R0 ;  /* 0x0000000000d57308 */ /* 0x0002ae0000000800 */
        /* <DEDUP_REMOVED lines=11> */
[----:B------:R1:W5:Y:S02]  /*a120*/  MUFU.EX2 R192, R0 ;  /* 0x0000000000c07308 */ /* 0x0003640000000800 */
        /* <DEDUP_REMOVED lines=8> */
[----:B-----5:R-:W-:Y:S01]  /*a1b0*/  F2FP.PACK_AB R8, R192, R193 ;  /* 0x000000c1c008723e */ /* 0x020fe200000000ff */
[----:B---3--:R-:W-:Y:S01]  /*a1c0*/  FFMA.FTZ R0, R84, c[0x0][0x23c], -R2 ;  /* 0x00008f0054007a23 */ /* 0x008fe20000010802 */
[----:B------:R-:W-:-:S03]  /*a1d0*/  F2FP.PACK_AB R10, R194, R191 ;  /* 0x000000bfc20a723e */ /* 0x000fc600000000ff */
[----:B------:R2:W-:Y:S04]  /*a1e0*/  MUFU.EX2 R188, R0 ;  /* 0x0000000000bc7308 */ /* 0x0005e80000000800 */
[C---:B------:R-:W-:Y:S08]  /*a1f0*/  HMMA.16816.F32 R44, R8.reuse, R28, R68 ;  /* 0x0000001c082c723c */ /* 0x040ff00000001844 */
[----:B------:R-:W-:Y:S01]  /*a200*/  HMMA.16816.F32 R64, R8, R30, R76 ;  /* 0x0000001e0840723c */ /* 0x000fe2000000184c */
[----:B------:R-:W-:Y:S01]  /*a210*/  LDSM.16.MT88.4 R28, [R135+0xb800] ;  /* 0x00b80000871c783b */ /* 0x000fe20000004200 */
[----:B--2---:R-:W-:-:S02]  /*a220*/  FFMA.FTZ R0, R85, c[0x0][0x23c], -R2 ;  /* 0x00008f0055007a23 */ /* 0x004fc40000010802 */
[----:B------:R-:W-:Y:S02]  /*a230*/  IMAD.MOV.U32 R85, RZ, RZ, R153 ;  /* 0x000000ffff557224 */ /* 0x000fe400078e0099 */
[----:B------:R2:W3:Y:S02]  /*a240*/  MUFU.EX2 R190, R0 ;  /* 0x0000000000be7308 */ /* 0x0004e40000000800 */
[C---:B----4-:R-:W-:Y:S08]  /*a250*/  HMMA.16816.F32 R48, R8.reuse, R24, R48 ;  /* 0x000000180830723c */ /* 0x050ff00000001830 */
[----:B------:R-:W-:Y:S01]  /*a260*/  HMMA.16816.F32 R68, R8, R26, R72 ;  /* 0x0000001a0844723c */ /* 0x000fe20000001848 */
[----:B------:R-:W4:Y:S01]  /*a270*/  LDSM.16.MT88.4 R24, [R226+0xb800] ;  /* 0x00b80000e218783b */ /* 0x000f220000004200 */
[----:B--2---:R-:W-:-:S06]  /*a280*/  FFMA.FTZ R0, R86, c[0x0][0x23c], -R2 ;  /* 0x00008f0056007a23 */ /* 0x004fcc0000010802 */
[----:B-1----:R-:W-:Y:S01]  /*a290*/  HMMA.16816.F32 R40, R8, R16, R40 ;  /* 0x000000100828723c */ /* 0x002fe20000001828 */
[----:B------:R-:W-:Y:S01]  /*a2a0*/  IMAD.MOV.U32 R72, RZ, RZ, R149 ;  /* 0x000000ffff487224 */ /* 0x000fe200078e0095 */
[----:B------:R1:W-:Y:S01]  /*a2b0*/  MUFU.EX2 R187, R0 ;  /* 0x0000000000bb7308 */ /* 0x0003e20000000800 */
[----:B------:R-:W-:Y:S02]  /*a2c0*/  IMAD.MOV.U32 R75, RZ, RZ, R151 ;  /* 0x000000ffff4b7224 */ /* 0x000fe400078e0097 */
[----:B------:R-:W-:-:S03]  /*a2d0*/  IMAD.MOV.U32 R74, RZ, RZ, R148 ;  /* 0x000000ffff4a7224 */ /* 0x000fc600078e0094 */
[----:B------:R-:W-:Y:S01]  /*a2e0*/  HMMA.16816.F32 R76, R8, R18, R80 ;  /* 0x00000012084c723c */ /* 0x000fe20000001850 */
[----:B------:R-:W2:Y:S01]  /*a2f0*/  LDSM.16.MT88.4 R16, [R224+0xb800] ;  /* 0x00b80000e010783b */ /* 0x000ea20000004200 */
[----:B------:R-:W-:Y:S02]  /*a300*/  IMAD.MOV.U32 R86, RZ, RZ, R145 ;  /* 0x000000ffff567224 */ /* 0x000fe400078e0091 */
[----:B------:R-:W-:-:S03]  /*a310*/  IMAD.MOV.U32 R73, RZ, RZ, R137 ;  /* 0x000000ffff497224 */ /* 0x000fc600078e0089 */
[----:B------:R-:W-:Y:S01]  /*a320*/  IMAD.MOV.U32 R80, RZ, RZ, R157 ;  /* 0x000000ffff507224 */ /* 0x000fe200078e009d */
[C---:B------:R-:W-:Y:S01]  /*a330*/  HMMA.16816.F32 R32, R8.reuse, R12, R32 ;  /* 0x0000000c0820723c */ /* 0x040fe20000001820 */
[----:B------:R-:W-:Y:S02]  /*a340*/  IMAD.MOV.U32 R82, RZ, RZ, R155 ;  /* 0x000000ffff527224 */ /* 0x000fe400078e009b */
[----:B-1----:R-:W-:Y:S02]  /*a350*/  FFMA.FTZ R0, R87, c[0x0][0x23c], -R2 ;  /* 0x00008f0057007a23 */ /* 0x002fe40000010802 */
[----:B------:R-:W-:Y:S02]  /*a360*/  IMAD.MOV.U32 R81, RZ, RZ, R156 ;  /* 0x000000ffff517224 */ /* 0x000fe400078e009c */
[----:B------:R1:W5:Y:S01]  /*a370*/  MUFU.EX2 R189, R0 ;  /* 0x0000000000bd7308 */ /* 0x0003620000000800 */
[----:B------:R-:W-:Y:S01]  /*a380*/  HMMA.16816.F32 R20, R8, R14, R20 ;  /* 0x0000000e0814723c */ /* 0x000fe20000001814 */
[----:B------:R-:W2:Y:S01]  /*a390*/  LDSM.16.MT88.4 R12, [R225+0xb800] ;  /* 0x00b80000e10c783b */ /* 0x000ea20000004200 */
[----:B------:R-:W-:-:S02]  /*a3a0*/  IMAD.MOV.U32 R87, RZ, RZ, R152 ;  /* 0x000000ffff577224 */ /* 0x000fc400078e0098 */
[----:B------:R-:W-:-:S03]  /*a3b0*/  IMAD.MOV.U32 R83, RZ, RZ, R138 ;  /* 0x000000ffff537224 */ /* 0x000fc600078e008a */
[----:B---3--:R-:W-:Y:S01]  /*a3c0*/  F2FP.PACK_AB R9, R190, R188 ;  /* 0x000000bcbe09723e */ /* 0x008fe200000000ff */
[----:B-1----:R-:W-:Y:S01]  /*a3d0*/  FFMA.FTZ R0, R88, c[0x0][0x23c], -R5 ;  /* 0x00008f0058007a23 */ /* 0x002fe20000010805 */
[----:B-----5:R-:W-:Y:S01]  /*a3e0*/  F2FP.PACK_AB R11, R189, R187 ;  /* 0x000000bbbd0b723e */ /* 0x020fe200000000ff */
[----:B------:R-:W-:Y:S02]  /*a3f0*/  IMAD.MOV.U32 R88, RZ, RZ, R163 ;  /* 0x000000ffff587224 */ /* 0x000fe400078e00a3 */
        /* <DEDUP_REMOVED lines=15> */
[C---:B----4-:R-:W-:Y:S08]  /*a4f0*/  HMMA.16816.F32 R48, R8.reuse, R24, R48 ;  /* 0x000000180830723c */ /* 0x050ff00000001830 */
[----:B------:R-:W-:Y:S01]  /*a500*/  HMMA.16816.F32 R68, R8, R26, R68 ;  /* 0x0000001a0844723c */ /* 0x000fe20000001844 */
[----:B------:R-:W3:Y:S01]  /*a510*/  LDSM.16.MT88.4 R24, [R226+0xc000] ;  /* 0x00c00000e218783b */ /* 0x000ee20000004200 */
[----:B-1----:R-:W-:-:S02]  /*a520*/  FFMA.FTZ R0, R93, c[0x0][0x23c], -R2 ;  /* 0x00008f005d007a23 */ /* 0x002fc40000010802 */
[----:B------:R-:W-:Y:S02]  /*a530*/  IMAD.MOV.U32 R93, RZ, RZ, R162 ;  /* 0x000000ffff5d7224 */ /* 0x000fe400078e00a2 */
[----:B------:R1:W4:Y:S02]  /*a540*/  MUFU.EX2 R175, R0 ;  /* 0x0000000000af7308 */ /* 0x0003240000000800 */
[C---:B--2---:R-:W-:Y:S08]  /*a550*/  HMMA.16816.F32 R52, R8.reuse, R16, R40 ;  /* 0x000000100834723c */ /* 0x044ff00000001828 */
[----:B------:R-:W-:Y:S01]  /*a560*/  HMMA.16816.F32 R76, R8, R18, R76 ;  /* 0x00000012084c723c */ /* 0x000fe2000000184c */
[----:B------:R-:W2:Y:S01]  /*a570*/  LDSM.16.MT88.4 R16, [R224+0xc000] ;  /* 0x00c00000e010783b */ /* 0x000ea20000004200 */
[----:B-1----:R-:W-:-:S06]  /*a580*/  FFMA.FTZ R0, R94, c[0x0][0x23c], -R2 ;  /* 0x00008f005e007a23 */ /* 0x002fcc0000010802 */
[C---:B------:R-:W-:Y:S01]  /*a590*/  HMMA.16816.F32 R32, R8.reuse, R12, R32 ;  /* 0x0000000c0820723c */ /* 0x040fe20000001820 */
[----:B------:R-:W-:Y:S01]  /*a5a0*/  IMAD.MOV.U32 R94, RZ, RZ, R166 ;  /* 0x000000ffff5e7224 */ /* 0x000fe200078e00a6 */
[----:B------:R1:W-:Y:S06]  /*a5b0*/  MUFU.EX2 R173, R0 ;  /* 0x0000000000ad7308 */ /* 0x0003ec0000000800 */
[C---:B------:R-:W-:Y:S01]  /*a5c0*/  HMMA.16816.F32 R20, R8.reuse, R14, R20 ;  /* 0x0000000e0814723c */ /* 0x040fe20000001814 */
[----:B------:R-:W5:Y:S07]  /*a5d0*/  LDSM.16.MT88.4 R12, [R225+0xc000] ;  /* 0x00c00000e10c783b */ /* 0x000f6e0000004200 */
[----:B------:R-:W-:Y:S01]  /*a5e0*/  HMMA.16816.F32 R44, R8, R28, R44 ;  /* 0x0000001c082c723c */ /* 0x000fe2000000182c */
[----:B-1----:R-:W-:-:S02]  /*a5f0*/  FFMA.FTZ R0, R95, c[0x0][0x23c], -R2 ;  /* 0x00008f005f007a23 */ /* 0x002fc40000010802 */
[----:B------:R-:W-:Y:S02]  /*a600*/  IMAD.MOV.U32 R95, RZ, RZ, R147 ;  /* 0x000000ffff5f7224 */ /* 0x000fe400078e0093 */
[----:B------:R1:W1:Y:S03]  /*a610*/  MUFU.EX2 R172, R0 ;  /* 0x0000000000ac7308 */ /* 0x0002660000000800 */
[----:B------:R-:W-:Y:S01]  /*a620*/  HMMA.16816.F32 R64, R8, R30, R64 ;  /* 0x0000001e0840723c */ /* 0x000fe20000001840 */
[----:B------:R-:W2:Y:S06]  /*a630*/  LDSM.16.MT88.4 R28, [R135+0xc000] ;  /* 0x00c00000871c783b */ /* 0x000eac0000004200 */
[----:B----4-:R-:W-:Y:S01]  /*a640*/  F2FP.PACK_AB R9, R175, R174 ;  /* 0x000000aeaf09723e */ /* 0x010fe200000000ff */
[----:B-1----:R-:W-:Y:S01]  /*a650*/  FFMA.FTZ R0, R100, c[0x0][0x23c], -R5 ;  /* 0x00008f0064007a23 */ /* 0x002fe20000010805 */
[----:B------:R-:W-:Y:S01]  /*a660*/  F2FP.PACK_AB R11, R172, R173 ;  /* 0x000000adac0b723e */ /* 0x000fe200000000ff */
[----:B------:R-:W-:-:S02]  /*a670*/  IMAD.MOV.U32 R100, RZ, RZ, R167 ;  /* 0x000000ffff647224 */ /* 0x000fc400078e00a7 */
[----:B------:R1:W-:Y:S02]  /*a680*/  MUFU.EX2 R168, R0 ;  /* 0x0000000000a87308 */ /* 0x0003e40000000800 */
[----:B-1----:R-:W-:Y:S02]  /*a690*/  FFMA.FTZ R0, R102, c[0x0][0x23c], -R5 ;  /* 0x00008f0066007a23 */ /* 0x002fe40000010805 */
[----:B------:R-:W-:-:S04]  /*a6a0*/  IMAD.MOV.U32 R102, RZ, RZ, R164 ;  /* 0x000000ffff667224 */ /* 0x000fc800078e00a4 */
[----:B------:R1:W4:Y:S02]  /*a6b0*/  MUFU.EX2 R167, R0 ;  /* 0x0000000000a77308 */ /* 0x0003240000000800 */
[----:B-1----:R-:W-:Y:S01]  /*a6c0*/  FFMA.FTZ R0, R101, c[0x0][0x23c], -R5 ;  /* 0x00008f0065007a23 */ /* 0x002fe20000010805 */
[----:B----4-:R-:W-:Y:S01]  /*a6d0*/  F2FP.PACK_AB R8, R167, R168 ;  /* 0x000000a8a708723e */ /* 0x010fe200000000ff */
[----:B------:R-:W-:-:S04]  /*a6e0*/  IMAD.MOV.U32 R101, RZ, RZ, R141 ;  /* 0x000000ffff657224 */ /* 0x000fc800078e008d */
        /* <DEDUP_REMOVED lines=11> */
[C---:B--2---:R-:W-:Y:S08]  /*a7a0*/  HMMA.16816.F32 R52, R8.reuse, R16, R52 ;  /* 0x000000100834723c */ /* 0x044ff00000001834 */
[----:B------:R-:W-:Y:S01]  /*a7b0*/  HMMA.16816.F32 R76, R8, R18, R76 ;  /* 0x00000012084c723c */ /* 0x000fe2000000184c */
[----:B------:R-:W2:Y:S01]  /*a7c0*/  LDSM.16.MT88.4 R16, [R224+0xc800] ;  /* 0x00c80000e010783b */ /* 0x000ea20000004200 */
        /* <DEDUP_REMOVED lines=11> */
[----:B----4-:R-:W-:Y:S01]  /*a880*/  F2FP.PACK_AB R9, R164, R163 ;  /* 0x000000a3a409723e */ /* 0x010fe200000000ff */
[----:B-1----:R-:W-:Y:S01]  /*a890*/  FFMA.FTZ R0, R108, c[0x0][0x23c], -R5 ;  /* 0x00008f006c007a23 */ /* 0x002fe20000010805 */
[----:B------:R-:W-:-:S03]  /*a8a0*/  F2FP.PACK_AB R11, R160, R162 ;  /* 0x000000a2a00b723e */ /* 0x000fc600000000ff */
[----:B------:R1:W-:Y:S02]  /*a8b0*/  MUFU.EX2 R158, R0 ;  /* 0x00000000009e7308 */ /* 0x0003e40000000800 */
[----:B-1----:R-:W-:-:S06]  /*a8c0*/  FFMA.FTZ R0, R110, c[0x0][0x23c], -R5 ;  /* 0x00008f006e007a23 */ /* 0x002fcc0000010805 */
        /* <DEDUP_REMOVED lines=75> */
[----:B-1----:R-:W-:-:S04]  /*ad80*/  FFMA.FTZ R0, R129, c[0x0][0x23c], -R2 ;  /* 0x00008f0081007a23 */ /* 0x002fc80000010802 */
[----:B------:R1:W3:Y:S03]  /*ad90*/  MUFU.EX2 R140, R0 ;  /* 0x00000000008c7308 */ /* 0x0002e60000000800 */
        /* <DEDUP_REMOVED lines=13> */
[----:B------:R-:W2:Y:S06]  /*ae70*/  LDSM.16.MT88.4 R28, [R226+0xe000] ;  /* 0x00e00000e21c783b */ /* 0x000eac0000004200 */
[----:B---3--:R-:W-:Y:S01]  /*ae80*/  F2FP.PACK_AB R9, R140, R137 ;  /* 0x000000898c09723e */ /* 0x008fe200000000ff */
[----:B-1----:R-:W-:Y:S01]  /*ae90*/  FFMA.FTZ R0, R132, c[0x0][0x23c], -R5 ;  /* 0x00008f0084007a23 */ /* 0x002fe20000010805 */
[----:B-----5:R-:W-:-:S03]  /*aea0*/  F2FP.PACK_AB R11, R138, R139 ;  /* 0x0000008b8a0b723e */ /* 0x020fc600000000ff */
[----:B------:R1:W-:Y:S02]  /*aeb0*/  MUFU.EX2 R136, R0 ;  /* 0x0000000000887308 */ /* 0x0003e40000000800 */
[----:B-1----:R-:W-:-:S06]  /*aec0*/  FFMA.FTZ R0, R133, c[0x0][0x23c], -R5 ;  /* 0x00008f0085007a23 */ /* 0x002fcc0000010805 */
[----:B------:R1:W3:Y:S02]  /*aed0*/  MUFU.EX2 R133, R0 ;  /* 0x0000000000857308 */ /* 0x0002e40000000800 */
[----:B-1----:R-:W-:Y:S01]  /*aee0*/  FFMA.FTZ R0, R159, c[0x0][0x23c], -R5 ;  /* 0x00008f009f007a23 */ /* 0x002fe20000010805 */
[----:B---3--:R-:W-:Y:S01]  /*aef0*/  F2FP.PACK_AB R8, R133, R136 ;  /* 0x000000888508723e */ /* 0x008fe200000000ff */
[----:B------:R-:W-:-:S04]  /*af00*/  IMAD.MOV.U32 R159, RZ, RZ, R92 ;  /* 0x000000ffff9f7224 */ /* 0x000fc800078e005c */
[----:B------:R1:W-:Y:S01]  /*af10*/  MUFU.EX2 R132, R0 ;  /* 0x0000000000847308 */ /* 0x0003e20000000800 */
[----:B------:R-:W-:Y:S02]  /*af20*/  IMAD.MOV.U32 R92, RZ, RZ, R90 ;  /* 0x000000ffff5c7224 */ /* 0x000fe400078e005a */
[----:B------:R-:W-:Y:S02]  /*af30*/  IMAD.MOV.U32 R90, RZ, RZ, R72 ;  /* 0x000000ffff5a7224 */ /* 0x000fe400078e0048 */
[----:B-1----:R-:W-:Y:S02]  /*af40*/  FFMA.FTZ R0, R161, c[0x0][0x23c], -R5 ;  /* 0x00008f00a1007a23 */ /* 0x002fe40000010805 */
[----:B------:R-:W-:Y:S02]  /*af50*/  IMAD.MOV.U32 R161, RZ, RZ, R74 ;  /* 0x000000ffffa17224 */ /* 0x000fe400078e004a */
[----:B------:R1:W3:Y:S02]  /*af60*/  MUFU.EX2 R131, R0 ;  /* 0x0000000000837308 */ /* 0x0002e40000000800 */
[----:B-1----:R-:W-:Y:S01]  /*af70*/  FFMA.FTZ R0, R165, c[0x0][0x23c], -R2 ;  /* 0x00008f00a5007a23 */ /* 0x002fe20000010802 */
[----:B---3--:R-:W-:Y:S01]  /*af80*/  F2FP.PACK_AB R10, R131, R132 ;  /* 0x00000084830a723e */ /* 0x008fe200000000ff */
[----:B------:R-:W-:-:S04]  /*af90*/  IMAD.MOV.U32 R165, RZ, RZ, R93 ;  /* 0x000000ffffa57224 */ /* 0x000fc800078e005d */
[----:B------:R1:W-:Y:S01]  /*afa0*/  MUFU.EX2 R127, R0 ;  /* 0x00000000007f7308 */ /* 0x0003e20000000800 */
[----:B------:R-:W-:Y:S01]  /*afb0*/  IMAD.MOV.U32 R93, RZ, RZ, R75 ;  /* 0x000000ffff5d7224 */ /* 0x000fe200078e004b */
[C---:B------:R-:W-:Y:S08]  /*afc0*/  HMMA.16816.F32 R44, R8.reuse, R32, R44 ;  /* 0x00000020082c723c */ /* 0x040ff0000000182c */
[----:B------:R-:W-:Y:S01]  /*afd0*/  HMMA.16816.F32 R64, R8, R34, R64 ;  /* 0x000000220840723c */ /* 0x000fe20000001840 */
[----:B------:R-:W3:Y:S01]  /*afe0*/  LDSM.16.MT88.4 R32, [R135+0xe800] ;  /* 0x00e800008720783b */ /* 0x000ee20000004200 */
[----:B-1----:R-:W-:-:S02]  /*aff0*/  FFMA.FTZ R0, R169, c[0x0][0x23c], -R2 ;  /* 0x00008f00a9007a23 */ /* 0x002fc40000010802 */
[----:B------:R-:W-:Y:S02]  /*b000*/  IMAD.MOV.U32 R169, RZ, RZ, R102 ;  /* 0x000000ffffa97224 */ /* 0x000fe400078e0066 */
[----:B------:R1:W5:Y:S01]  /*b010*/  MUFU.EX2 R130, R0 ;  /* 0x0000000000827308 */ /* 0x0003620000000800 */
[----:B------:R-:W-:Y:S01]  /*b020*/  IMAD.MOV.U32 R102, RZ, RZ, R59 ;  /* 0x000000ffff667224 */ /* 0x000fe200078e003b */
[C---:B--2---:R-:W-:Y:S08]  /*b030*/  HMMA.16816.F32 R76, R8.reuse, R18, R76 ;  /* 0x00000012084c723c */ /* 0x044ff0000000184c */
[----:B----4-:R-:W-:Y:S01]  /*b040*/  HMMA.16816.F32 R24, R8, R12, R24 ;  /* 0x0000000c0818723c */ /* 0x010fe20000001818 */
[----:B-1----:R-:W-:-:S02]  /*b050*/  FFMA.FTZ R0, R170, c[0x0][0x23c], -R2 ;  /* 0x00008f00aa007a23 */ /* 0x002fc40000010802 */
[----:B------:R-:W-:-:S05]  /*b060*/  IMAD.MOV.U32 R170, RZ, RZ, R95 ;  /* 0x000000ffffaa7224 */ /* 0x000fca00078e005f */
[C---:B------:R-:W-:Y:S01]  /*b070*/  HMMA.16816.F32 R20, R8.reuse, R14, R20 ;  /* 0x0000000e0814723c */ /* 0x040fe20000001814 */
[----:B------:R1:W-:Y:S01]  /*b080*/  MUFU.EX2 R129, R0 ;  /* 0x0000000000817308 */ /* 0x0003e20000000800 */
[----:B------:R-:W-:Y:S01]  /*b090*/  IMAD.MOV.U32 R95, RZ, RZ, R58 ;  /* 0x000000ffff5f7224 */ /* 0x000fe200078e003a */
[----:B------:R-:W-:Y:S05]  /*b0a0*/  LDSM.16.MT88.4 R12, [R225+0xe800] ;  /* 0x00e80000e10c783b */ /* 0x000fea0000004200 */
[C---:B------:R-:W-:Y:S08]  /*b0b0*/  HMMA.16816.F32 R48, R8.reuse, R28, R48 ;  /* 0x0000001c0830723c */ /* 0x040ff00000001830 */
[----:B------:R-:W-:Y:S01]  /*b0c0*/  HMMA.16816.F32 R68, R8, R30, R68 ;  /* 0x0000001e0844723c */ /* 0x000fe20000001844 */
[----:B-1----:R-:W-:-:S02]  /*b0d0*/  FFMA.FTZ R0, R171, c[0x0][0x23c], -R2 ;  /* 0x00008f00ab007a23 */ /* 0x002fc40000010802 */
[----:B------:R-:W-:Y:S02]  /*b0e0*/  IMAD.MOV.U32 R171, RZ, RZ, R94 ;  /* 0x000000ffffab7224 */ /* 0x000fe400078e005e */
[----:B------:R1:W2:Y:S01]  /*b0f0*/  MUFU.EX2 R128, R0 ;  /* 0x0000000000807308 */ /* 0x0002a20000000800 */
[----:B------:R-:W-:Y:S02]  /*b100*/  IMAD.MOV.U32 R94, RZ, RZ, R57 ;  /* 0x000000ffff5e7224 */ /* 0x000fe400078e0039 */
[----:B-1----:R-:W-:Y:S02]  /*b110*/  FFMA.FTZ R0, R176, c[0x0][0x23c], -R5 ;  /* 0x00008f00b0007a23 */ /* 0x002fe40000010805 */
[----:B------:R-:W-:-:S03]  /*b120*/  IMAD.MOV.U32 R176, RZ, RZ, R73 ;  /* 0x000000ffffb07224 */ /* 0x000fc600078e0049 */
[----:B------:R1:W-:Y:S02]  /*b130*/  MUFU.EX2 R126, R0 ;  /* 0x00000000007e7308 */ /* 0x0003e40000000800 */
[----:B-1----:R-:W-:Y:S02]  /*b140*/  FFMA.FTZ R0, R182, c[0x0][0x23c], -R5 ;  /* 0x00008f00b6007a23 */ /* 0x002fe40000010805 */
[----:B------:R-:W-:-:S04]  /*b150*/  IMAD.MOV.U32 R182, RZ, RZ, R56 ;  /* 0x000000ffffb67224 */ /* 0x000fc800078e0038 */
[----:B------:R1:W4:Y:S01]  /*b160*/  MUFU.EX2 R125, R0 ;  /* 0x00000000007d7308 */ /* 0x0003220000000800 */
[----:B------:R-:W-:Y:S01]  /*b170*/  HMMA.16816.F32 R56, R8, R16, R52 ;  /* 0x000000100838723c */ /* 0x000fe20000001834 */
[----:B------:R-:W3:Y:S06]  /*b180*/  LDSM.16.MT88.4 R16, [R224+0xe800] ;  /* 0x00e80000e010783b */ /* 0x000eec0000004200 */
[----:B-----5:R-:W-:Y:S02]  /*b190*/  F2FP.PACK_AB R9, R130, R127 ;  /* 0x0000007f8209723e */ /* 0x020fe400000000ff */
[----:B--2---:R-:W-:Y:S01]  /*b1a0*/  F2FP.PACK_AB R11, R128, R129 ;  /* 0x00000081800b723e */ /* 0x004fe200000000ff */
[----:B-1----:R-:W-:Y:S01]  /*b1b0*/  FFMA.FTZ R0, R179, c[0x0][0x23c], -R5 ;  /* 0x00008f00b3007a23 */ /* 0x002fe20000010805 */
[----:B----4-:R-:W-:Y:S01]  /*b1c0*/  F2FP.PACK_AB R8, R125, R126 ;  /* 0x0000007e7d08723e */ /* 0x010fe200000000ff */
[----:B------:R-:W-:-:S02]  /*b1d0*/  IMAD.MOV.U32 R179, RZ, RZ, R176 ;  /* 0x000000ffffb37224 */ /* 0x000fc400078e00b0 */
[----:B------:R1:W-:Y:S01]  /*b1e0*/  MUFU.EX2 R124, R0 ;  /* 0x00000000007c7308 */ /* 0x0003e20000000800 */
[----:B------:R-:W-:Y:S02]  /*b1f0*/  IMAD.MOV.U32 R176, RZ, RZ, R170 ;  /* 0x000000ffffb07224 */ /* 0x000fe400078e00aa */
[----:B------:R-:W-:Y:S02]  /*b200*/  IMAD.MOV.U32 R170, RZ, RZ, R101 ;  /* 0x000000ffffaa7224 */ /* 0x000fe400078e0065 */
[----:B-1----:R-:W-:-:S04]  /*b210*/  FFMA.FTZ R0, R181, c[0x0][0x23c], -R5 ;  /* 0x00008f00b5007a23 */ /* 0x002fc80000010805 */
[----:B------:R1:W2:Y:S02]  /*b220*/  MUFU.EX2 R123, R0 ;  /* 0x00000000007b7308 */ /* 0x0002a40000000800 */
[----:B-1----:R-:W-:Y:S01]  /*b230*/  FFMA.FTZ R0, R183, c[0x0][0x23c], -R2 ;  /* 0x00008f00b7007a23 */ /* 0x002fe20000010802 */
[----:B--2---:R-:W-:-:S05]  /*b240*/  F2FP.PACK_AB R10, R123, R124 ;  /* 0x0000007c7b0a723e */ /* 0x004fca00000000ff */
[----:B------:R1:W-:Y:S02]  /*b250*/  MUFU.EX2 R119, R0 ;  /* 0x0000000000777308 */ /* 0x0003e40000000800 */
[C---:B---3--:R-:W-:Y:S08]  /*b260*/  HMMA.16816.F32 R28, R8.reuse, R32, R44 ;  /* 0x00000020081c723c */ /* 0x048ff0000000182c */
        /* <DEDUP_REMOVED lines=9> */
[C---:B------:R-:W-:Y:S01]  /*b300*/  HMMA.16816.F32 R64, R8.reuse, R16, R56 ;  /* 0x000000100840723c */ /* 0x040fe20000001838 */
[----:B------:R1:W-:Y:S07]  /*b310*/  MUFU.EX2 R122, R0 ;  /* 0x00000000007a7308 */ /* 0x0003ee0000000800 */
[C---:B------:R-:W-:Y:S01]  /*b320*/  HMMA.16816.F32 R56, R8.reuse, R12, R24 ;  /* 0x0000000c0838723c */ /* 0x040fe20000001818 */
[----:B------:R-:W-:Y:S07]  /*b330*/  LDSM.16.MT88.4 R24, [R135+0xf800] ;  /* 0x00f800008718783b */ /* 0x000fee0000004200 */
[----:B------:R-:W-:Y:S01]  /*b340*/  HMMA.16816.F32 R20, R8, R14, R20 ;  /* 0x0000000e0814723c */ /* 0x000fe20000001814 */
[----:B------:R-:W4:Y:S01]  /*b350*/  LDSM.16.MT88.4 R12, [R225+0xf000] ;  /* 0x00f00000e10c783b */ /* 0x000f220000004200 */
[----:B-1----:R-:W-:-:S04]  /*b360*/  FFMA.FTZ R0, R186, c[0x0][0x23c], -R2 ;  /* 0x00008f00ba007a23 */ /* 0x002fc80000010802 */
        /* <DEDUP_REMOVED lines=45> */
[----:B--2---:R-:W-:Y:S01]  /*b640*/  FFMA.FTZ R0, R246, c[0x0][0x23c], -R5 ;  /* 0x00008f00f6007a23 */ /* 0x004fe20000010805 */
[----:B------:R-:W-:-:S05]  /*b650*/  LEA R246, P0, R60, c[0x0][0x168], 0x1 ;  /* 0x00005a003cf67a11 */ /* 0x000fca00078008ff */
[----:B------:R2:W3:Y:S01]  /*b660*/  MUFU.EX2 R107, R0 ;  /* 0x00000000006b7308 */ /* 0x0004e20000000800 */
[----:B------:R-:W-:Y:S01]  /*b670*/  LEA.HI.X R247, R60, c[0x0][0x16c], R63, 0x1, P0 ;  /* 0x00005b003cf77a11 */ /* 0x000fe200000f0c3f */
[----:B--2---:R-:W-:Y:S01]  /*b680*/  FFMA.FTZ R0, R245, c[0x0][0x23c], -R2 ;  /* 0x00008f00f5007a23 */ /* 0x004fe20000010802 */
[----:B---3--:R-:W-:-:S03]  /*b690*/  F2FP.PACK_AB R10, R107, R108 ;  /* 0x0000006c6b0a723e */ /* 0x008fc600000000ff */
[----:B------:R-:W-:Y:S02]  /*b6a0*/  IMAD.MOV.U32 R245, RZ, RZ, R247 ;  /* 0x000000fffff57224 */ /* 0x000fe400078e00f7 */
        /* <DEDUP_REMOVED lines=26> */
[----:B-1----:R-:W-:Y:S01]  /*b850*/  FFMA.FTZ R0, R95, c[0x0][0x23c], -R5 ;  /* 0x00008f005f007a23 */ /* 0x002fe20000010805 */
[----:B--2---:R-:W-:-:S03]  /*b860*/  F2FP.PACK_AB R8, R101, R102 ;  /* 0x000000666508723e */ /* 0x004fc600000000ff */
[----:B------:R1:W-:Y:S02]  /*b870*/  MUFU.EX2 R100, R0 ;  /* 0x0000000000647308 */ /* 0x0003e40000000800 */
[----:B-1----:R-:W-:-:S06]  /*b880*/  FFMA.FTZ R0, R252, c[0x0][0x23c], -R5 ;  /* 0x00008f00fc007a23 */ /* 0x002fcc0000010805 */
[----:B------:R1:W2:Y:S02]  /*b890*/  MUFU.EX2 R95, R0 ;  /* 0x00000000005f7308 */ /* 0x0002a40000000800 */
[----:B-1----:R-:W-:Y:S01]  /*b8a0*/  FFMA.FTZ R0, R179, c[0x0][0x23c], -R2 ;  /* 0x00008f00b3007a23 */ /* 0x002fe20000010802 */
[----:B--2---:R-:W-:Y:S01]  /*b8b0*/  F2FP.PACK_AB R10, R95, R100 ;  /* 0x000000645f0a723e */ /* 0x004fe200000000ff */
        /* <DEDUP_REMOVED lines=8> */
[----:B------:R1:W-:Y:S01]  /*b940*/  MUFU.EX2 R93, R0 ;  /* 0x00000000005d7308 */ /* 0x0003e20000000800 */
[----:B------:R-:W-:Y:S01]  /*b950*/  IMAD.MOV.U32 R181, RZ, RZ, R179 ;  /* 0x000000ffffb57224 */ /* 0x000fe200078e00b3 */
[----:B------:R-:W-:Y:S01]  /*b960*/  HMMA.16816.F32 R28, R8, R18, R28 ;  /* 0x00000012081c723c */ /* 0x000fe2000000181c */
[----:B------:R-:W-:Y:S01]  /*b970*/  IMAD.MOV.U32 R179, RZ, RZ, R182 ;  /* 0x000000ffffb37224 */ /* 0x000fe200078e00b6 */
[----:B------:R-:W2:Y:S01]  /*b980*/  LDSM.16.MT88.4 R16, [R225+0x10000] ;  /* 0x01000000e110783b */ /* 0x000ea20000004200 */
[----:B------:R-:W-:Y:S02]  /*b990*/  IMAD.MOV.U32 R182, RZ, RZ, R176 ;  /* 0x000000ffffb67224 */ /* 0x000fe400078e00b0 */
[----:B------:R-:W-:-:S02]  /*b9a0*/  IMAD.MOV.U32 R176, RZ, RZ, R171 ;  /* 0x000000ffffb07224 */ /* 0x000fc400078e00ab */
[----:B------:R-:W-:Y:S01]  /*b9b0*/  IMAD.MOV.U32 R171, RZ, RZ, R170 ;  /* 0x000000ffffab7224 */ /* 0x000fe200078e00aa */
[C---:B------:R-:W-:Y:S01]  /*b9c0*/  HMMA.16816.F32 R76, R8.reuse, R20, R24 ;  /* 0x00000014084c723c */ /* 0x040fe20000001818 */
[----:B------:R-:W-:Y:S01]  /*b9d0*/  IMAD.MOV.U32 R170, RZ, RZ, R169 ;  /* 0x000000ffffaa7224 */ /* 0x000fe200078e00a9 */
[----:B------:R-:W4:Y:S01]  /*b9e0*/  LDSM.16.MT88.4 R24, [R135+0x10800] ;  /* 0x010800008718783b */ /* 0x000f220000004200 */
[----:B------:R-:W-:Y:S02]  /*b9f0*/  IMAD.MOV.U32 R169, RZ, RZ, R165 ;  /* 0x000000ffffa97224 */ /* 0x000fe400078e00a5 */
[----:B------:R-:W-:Y:S02]  /*ba00*/  IMAD.MOV.U32 R165, RZ, RZ, R80 ;  /* 0x000000ffffa57224 */ /* 0x000fe400078e0050 */
[----:B-1----:R-:W-:Y:S01]  /*ba10*/  FFMA.FTZ R0, R94, c[0x0][0x23c], -R2 ;  /* 0x00008f005e007a23 */ /* 0x002fe20000010802 */
[----:B------:R-:W-:Y:S01]  /*ba20*/  HMMA.16816.F32 R72, R8, R22, R40 ;  /* 0x000000160848723c */ /* 0x000fe20000001828 */
[----:B------:R-:W-:Y:S01]  /*ba30*/  IMAD.MOV.U32 R80, RZ, RZ, R81 ;  /* 0x000000ffff507224 */ /* 0x000fe200078e0051 */
[----:B------:R-:W1:Y:S01]  /*ba40*/  LDSM.16.MT88.4 R20, [R226+0x10800] ;  /* 0x01080000e214783b */ /* 0x000e620000004200 */
[----:B------:R5:W1:Y:S01]  /*ba50*/  MUFU.EX2 R94, R0 ;  /* 0x00000000005e7308 */ /* 0x000a620000000800 */
[----:B------:R-:W-:-:S02]  /*ba60*/  IMAD.MOV.U32 R81, RZ, RZ, R82 ;  /* 0x000000ffff517224 */ /* 0x000fc400078e0052 */
[----:B------:R-:W-:Y:S02]  /*ba70*/  IMAD.MOV.U32 R82, RZ, RZ, R90 ;  /* 0x000000ffff527224 */ /* 0x000fe400078e005a */
[----:B------:R-:W-:Y:S01]  /*ba80*/  IMAD.MOV.U32 R183, RZ, RZ, R176 ;  /* 0x000000ffffb77224 */ /* 0x000fe200078e00b0 */
[C---:B---3--:R-:W-:Y:S01]  /*ba90*/  HMMA.16816.F32 R44, R8.reuse, R32, R44 ;  /* 0x00000020082c723c */ /* 0x048fe2000000182c */
[----:B------:R-:W-:Y:S01]  /*baa0*/  IMAD.MOV.U32 R176, RZ, RZ, R170 ;  /* 0x000000ffffb07224 */ /* 0x000fe200078e00aa */
[----:B------:R3:W-:Y:S01]  /*bab0*/  MUFU.EX2 R90, R4 ;  /* 0x00000004005a7308 */ /* 0x0007e20000000800 */
[----:B------:R-:W-:Y:S02]  /*bac0*/  IMAD.MOV.U32 R170, RZ, RZ, R169 ;  /* 0x000000ffffaa7224 */ /* 0x000fe400078e00a9 */
[----:B------:R-:W-:Y:S02]  /*bad0*/  IMAD.MOV.U32 R169, RZ, RZ, R88 ;  /* 0x000000ffffa97224 */ /* 0x000fe400078e0058 */
[----:B------:R-:W-:Y:S01]  /*bae0*/  IMAD.MOV.U32 R186, RZ, RZ, R179 ;  /* 0x000000ffffba7224 */ /* 0x000fe200078e00b3 */
[----:B------:R-:W-:Y:S01]  /*baf0*/  HMMA.16816.F32 R64, R8, R34, R48 ;  /* 0x000000220840723c */ /* 0x000fe20000001830 */
[----:B------:R-:W-:-:S02]  /*bb00*/  IMAD.MOV.U32 R185, RZ, RZ, R182 ;  /* 0x000000ffffb97224 */ /* 0x000fc400078e00b6 */
[----:B-----5:R-:W-:Y:S02]  /*bb10*/  FFMA.FTZ R0, R92, c[0x0][0x23c], -R2 ;  /* 0x00008f005c007a23 */ /* 0x020fe40000010802 */
[----:B------:R-:W-:Y:S02]  /*bb20*/  IMAD.MOV.U32 R182, RZ, RZ, R81 ;  /* 0x000000ffffb67224 */ /* 0x000fe400078e0051 */
[----:B------:R5:W-:Y:S01]  /*bb30*/  MUFU.EX2 R92, R0 ;  /* 0x00000000005c7308 */ /* 0x000be20000000800 */
[----:B------:R-:W-:Y:S01]  /*bb40*/  IMAD.MOV.U32 R179, RZ, RZ, R171 ;  /* 0x000000ffffb37224 */ /* 0x000fe200078e00ab */
[----:B--2---:R-:W-:Y:S01]  /*bb50*/  HMMA.16816.F32 R32, R8, R18, R52 ;  /* 0x000000120820723c */ /* 0x004fe20000001834 */
[----:B---3--:R-:W-:Y:S02]  /*bb60*/  FADD.FTZ R4, R211, R12 ;  /* 0x0000000cd3047221 */ /* 0x008fe40000010000 */
[----:B------:R-:W-:Y:S02]  /*bb70*/  FFMA.FTZ R12, R83, c[0x0][0x23c], -R5 ;  /* 0x00008f00530c7a23 */ /* 0x000fe40000010805 */
[----:B------:R-:W-:-:S02]  /*bb80*/  FADD.FTZ R4, R214, R4 ;  /* 0x00000004d6047221 */ /* 0x000fc40000010000 */
[----:B------:R-:W-:Y:S02]  /*bb90*/  IMAD.MOV.U32 R83, RZ, RZ, R89 ;  /* 0x000000ffff537224 */ /* 0x000fe400078e0059 */
[----:B------:R-:W-:Y:S01]  /*bba0*/  FADD.FTZ R4, R201, R4 ;  /* 0x00000004c9047221 */ /* 0x000fe20000010000 */
[----:B------:R2:W-:Y:S01]  /*bbb0*/  MUFU.EX2 R89, R12 ;  /* 0x0000000c00597308 */ /* 0x0005e20000000800 */
[----:B------:R-:W-:Y:S02]  /*bbc0*/  IMAD.MOV.U32 R171, RZ, RZ, R165 ;  /* 0x000000ffffab7224 */ /* 0x000fe400078e00a5 */
[----:B------:R-:W-:Y:S02]  /*bbd0*/  FADD.FTZ R4, R207, R4 ;  /* 0x00000004cf047221 */ /* 0x000fe40000010000 */
[----:B-----5:R-:W-:Y:S02]  /*bbe0*/  FFMA.FTZ R0, R91, c[0x0][0x23c], -R2 ;  /* 0x00008f005b007a23 */ /* 0x020fe40000010802 */
[----:B------:R-:W-:-:S02]  /*bbf0*/  FADD.FTZ R4, R206, R4 ;  /* 0x00000004ce047221 */ /* 0x000fc40000010000 */
[----:B------:R3:W5:Y:S01]  /*bc00*/  MUFU.EX2 R91, R0 ;  /* 0x00000000005b7308 */ /* 0x0007620000000800 */
[----:B------:R-:W-:Y:S02]  /*bc10*/  IMAD.MOV.U32 R165, RZ, RZ, R82 ;  /* 0x000000ffffa57224 */ /* 0x000fe400078e0052 */
[----:B------:R-:W-:Y:S02]  /*bc20*/  FADD.FTZ R4, R210, R4 ;  /* 0x00000004d2047221 */ /* 0x000fe40000010000 */
[----:B--2---:R-:W-:Y:S02]  /*bc30*/  FFMA.FTZ R12, R181, c[0x0][0x23c], -R5 ;  /* 0x00008f00b50c7a23 */ /* 0x004fe40000010805 */
[----:B------:R-:W-:Y:S02]  /*bc40*/  FADD.FTZ R4, R193, R4 ;  /* 0x00000004c1047221 */ /* 0x000fe40000010000 */
[----:B------:R2:W-:Y:S01]  /*bc50*/  MUFU.EX2 R88, R12 ;  /* 0x0000000c00587308 */ /* 0x0005e20000000800 */
[----:B------:R-:W-:-:S02]  /*bc60*/  IMAD.MOV.U32 R181, RZ, RZ, R80 ;  /* 0x000000ffffb57224 */ /* 0x000fc400078e0050 */
[----:B---3--:R-:W-:-:S04]  /*bc70*/  FADD.FTZ R0, R219, R216 ;  /* 0x000000d8db007221 */ /* 0x008fc80000010000 */
[----:B------:R-:W-:-:S04]  /*bc80*/  FADD.FTZ R0, R217, R0 ;  /* 0x00000000d9007221 */ /* 0x000fc80000010000 */
[----:B------:R-:W-:Y:S02]  /*bc90*/  FADD.FTZ R0, R221, R0 ;  /* 0x00000000dd007221 */ /* 0x000fe40000010000 */
[----:B--2---:R-:W-:Y:S02]  /*bca0*/  FFMA.FTZ R12, R83, c[0x0][0x23c], -R5 ;  /* 0x00008f00530c7a23 */ /* 0x004fe40000010805 */
[----:B------:R-:W-:Y:S01]  /*bcb0*/  FADD.FTZ R0, R215, R0 ;  /* 0x00000000d7007221 */ /* 0x000fe20000010000 */
[----:B------:R-:W-:Y:S01]  /*bcc0*/  HMMA.16816.F32 R80, R8, R16, R56 ;  /* 0x000000100850723c */ /* 0x000fe20000001838 */
[----:B------:R-:W2:Y:S01]  /*bcd0*/  MUFU.EX2 R87, R12 ;  /* 0x0000000c00577308 */ /* 0x000ea20000000800 */
[----:B------:R-:W3:Y:S01]  /*bce0*/  LDSM.16.MT88.4 R16, [R224+0x10800] ;  /* 0x01080000e010783b */ /* 0x000ee20000004200 */
[----:B------:R-:W-:-:S04]  /*bcf0*/  FADD.FTZ R0, R220, R0 ;  /* 0x00000000dc007221 */ /* 0x000fc80000010000 */
[----:B------:R-:W-:Y:S01]  /*bd00*/  FADD.FTZ R0, R218, R0 ;  /* 0x00000000da007221 */ /* 0x000fe20000010000 */
[----:B-1----:R-:W-:Y:S02]  /*bd10*/  F2FP.PACK_AB R9, R94, R93 ;  /* 0x0000005d5e09723e */ /* 0x002fe400000000ff */
[----:B-----5:R-:W-:Y:S01]  /*bd20*/  F2FP.PACK_AB R11, R91, R92 ;  /* 0x0000005c5b0b723e */ /* 0x020fe200000000ff */
[----:B------:R-:W-:Y:S01]  /*bd30*/  FADD.FTZ R0, R222, R0 ;  /* 0x00000000de007221 */ /* 0x000fe20000010000 */
[----:B------:R-:W-:-:S03]  /*bd40*/  F2FP.PACK_AB R8, R89, R90 ;  /* 0x0000005a5908723e */ /* 0x000fc600000000ff */
[----:B------:R-:W-:Y:S01]  /*bd50*/  FADD.FTZ R0, R203, R0 ;  /* 0x00000000cb007221 */ /* 0x000fe20000010000 */
[----:B--2---:R-:W-:-:S03]  /*bd60*/  F2FP.PACK_AB R10, R87, R88 ;  /* 0x00000058570a723e */ /* 0x004fc600000000ff */
[----:B------:R-:W-:Y:S02]  /*bd70*/  FADD.FTZ R12, R209, R0 ;  /* 0x00000000d10c7221 */ /* 0x000fe40000010000 */
[----:B------:R-:W-:Y:S02]  /*bd80*/  FADD.FTZ R0, R192, R4 ;  /* 0x00000004c0007221 */ /* 0x000fe40000010000 */
[----:B------:R-:W-:Y:S01]  /*bd90*/  FFMA.FTZ R4, R186, c[0x0][0x23c], -R2 ;  /* 0x00008f00ba047a23 */ /* 0x000fe20000010802 */
[----:B----4-:R-:W-:Y:S01]  /*bda0*/  HMMA.16816.F32 R48, R8, R24, R68 ;  /* 0x000000180830723c */ /* 0x010fe20000001844 */
        /* <DEDUP_REMOVED lines=9> */
[----:B------:R-:W2:Y:S01]  /*be40*/  LDSM.16.MT88.4 R28, [R135+0x11000] ;  /* 0x01100000871c783b */ /* 0x000ea20000004200 */
[----:B------:R4:W-:Y:S01]  /*be50*/  MUFU.EX2 R86, R4 ;  /* 0x0000000400567308 */ /* 0x0009e20000000800 */
[----:B------:R-:W-:Y:S01]  /*be60*/  FADD.FTZ R0, R213, R12 ;  /* 0x0000000cd5007221 */ /* 0x000fe20000010000 */
[----:B------:R-:W-:Y:S01]  /*be70*/  HMMA.16816.F32 R56, R8, R20, R76 ;  /* 0x000000140838723c */ /* 0x000fe2000000184c */
[----:B------:R-:W-:-:S02]  /*be80*/  FFMA.FTZ R12, R184, c[0x0][0x23c], -R2 ;  /* 0x00008f00b80c7a23 */ /* 0x000fc40000010802 */
[----:B------:R-:W-:Y:S02]  /*be90*/  FADD.FTZ R0, R188, R0 ;  /* 0x00000000bc007221 */ /* 0x000fe40000010000 */
[----:B------:R-:W-:Y:S02]  /*bea0*/  IMAD.MOV.U32 R184, RZ, RZ, R85 ;  /* 0x000000ffffb87224 */ /* 0x000fe400078e0055 */
[----:B------:R-:W-:Y:S01]  /*beb0*/  FADD.FTZ R0, R190, R0 ;  /* 0x00000000be007221 */ /* 0x000fe20000010000 */
[----:B------:R5:W1:Y:S01]  /*bec0*/  MUFU.EX2 R85, R12 ;  /* 0x0000000c00557308 */ /* 0x000a620000000800 */
[----:B------:R-:W-:Y:S01]  /*bed0*/  HMMA.16816.F32 R52, R8, R22, R72 ;  /* 0x000000160834723c */ /* 0x000fe20000001848 */
[----:B------:R-:W2:Y:S01]  /*bee0*/  LDSM.16.MT88.4 R20, [R224+0x11000] ;  /* 0x01100000e014783b */ /* 0x000ea20000004200 */
[----:B------:R-:W-:Y:S02]  /*bef0*/  FADD.FTZ R0, R187, R0 ;  /* 0x00000000bb007221 */ /* 0x000fe40000010000 */
[----:B----4-:R-:W-:-:S02]  /*bf00*/  FADD.FTZ R4, R194, R13 ;  /* 0x0000000dc2047221 */ /* 0x010fc40000010000 */
[----:B------:R-:W-:Y:S02]  /*bf10*/  FADD.FTZ R0, R189, R0 ;  /* 0x00000000bd007221 */ /* 0x000fe40000010000 */
        /* <DEDUP_REMOVED lines=8> */
[----:B-----5:R-:W-:-:S02]  /*bfa0*/  FFMA.FTZ R12, R186, c[0x0][0x23c], -R2 ;  /* 0x00008f00ba0c7a23 */ /* 0x020fc40000010802 */
[----:B------:R-:W-:Y:S02]  /*bfb0*/  FADD.FTZ R4, R177, R4 ;  /* 0x00000004b1047221 */ /* 0x000fe40000010000 */
[----:B------:R-:W-:Y:S01]  /*bfc0*/  FADD.FTZ R0, R173, R0 ;  /* 0x00000000ad007221 */ /* 0x000fe20000010000 */
[----:B------:R4:W-:Y:S01]  /*bfd0*/  MUFU.EX2 R84, R12 ;  /* 0x0000000c00547308 */ /* 0x0009e20000000800 */
[----:B------:R-:W-:Y:S01]  /*bfe0*/  FADD.FTZ R4, R168, R4 ;  /* 0x00000004a8047221 */ /* 0x000fe20000010000 */
[----:B-1----:R-:W-:Y:S01]  /*bff0*/  HMMA.16816.F32 R80, R8, R24, R80 ;  /* 0x000000180850723c */ /* 0x002fe20000001850 */
[----:B------:R-:W-:Y:S02]  /*c000*/  FADD.FTZ R0, R172, R0 ;  /* 0x00000000ac007221 */ /* 0x000fe40000010000 */
[----:B------:R-:W-:Y:S02]  /*c010*/  FADD.FTZ R4, R167, R4 ;  /* 0x00000004a7047221 */ /* 0x000fe40000010000 */
[----:B------:R-:W-:-:S02]  /*c020*/  FADD.FTZ R0, R163, R0 ;  /* 0x00000000a3007221 */ /* 0x000fc40000010000 */
[----:B------:R-:W-:Y:S01]  /*c030*/  FADD.FTZ R4, R166, R4 ;  /* 0x00000004a6047221 */ /* 0x000fe20000010000 */
[----:B------:R-:W-:Y:S01]  /*c040*/  HMMA.16816.F32 R68, R8, R26, R32 ;  /* 0x0000001a0844723c */ /* 0x000fe20000001820 */
[----:B------:R-:W-:Y:S01]  /*c050*/  FADD.FTZ R0, R164, R0 ;  /* 0x00000000a4007221 */ /* 0x000fe20000010000 */
[----:B------:R-:W1:Y:S01]  /*c060*/  LDSM.16.MT88.4 R24, [R225+0x11000] ;  /* 0x01100000e118783b */ /* 0x000e620000004200 */
[----:B------:R-:W-:Y:S02]  /*c070*/  FADD.FTZ R4, R39, R4 ;  /* 0x0000000427047221 */ /* 0x000fe40000010000 */
[----:B------:R-:W-:Y:S02]  /*c080*/  FADD.FTZ R0, R162, R0 ;  /* 0x00000000a2007221 */ /* 0x000fe40000010000 */
[----:B----4-:R-:W-:Y:S01]  /*c090*/  FFMA.FTZ R12, R185, c[0x0][0x23c], -R2 ;  /* 0x00008f00b90c7a23 */ /* 0x010fe20000010802 */
[----:B------:R-:W-:Y:S01]  /*c0a0*/  F2FP.PACK_AB R9, R85, R86 ;  /* 0x000000565509723e */ /* 0x000fe200000000ff */
[----:B------:R-:W-:-:S02]  /*c0b0*/  FADD.FTZ R4, R158, R4 ;  /* 0x000000049e047221 */ /* 0x000fc40000010000 */
[----:B------:R-:W4:Y:S01]  /*c0c0*/  MUFU.EX2 R76, R12 ;  /* 0x0000000c004c7308 */ /* 0x000f220000000800 */
[----:B------:R-:W-:Y:S02]  /*c0d0*/  FADD.FTZ R0, R160, R0 ;  /* 0x00000000a0007221 */ /* 0x000fe40000010000 */
[----:B------:R-:W-:Y:S02]  /*c0e0*/  FADD.FTZ R4, R38, R4 ;  /* 0x0000000426047221 */ /* 0x000fe40000010000 */
[----:B------:R-:W-:Y:S02]  /*c0f0*/  FADD.FTZ R0, R155, R0 ;  /* 0x000000009b007221 */ /* 0x000fe40000010000 */
[----:B------:R-:W-:Y:S02]  /*c100*/  FADD.FTZ R4, R157, R4 ;  /* 0x000000049d047221 */ /* 0x000fe40000010000 */
[----:B------:R-:W-:Y:S02]  /*c110*/  FADD.FTZ R0, R154, R0 ;  /* 0x000000009a007221 */ /* 0x000fe40000010000 */
[----:B------:R-:W-:-:S02]  /*c120*/  FADD.FTZ R4, R37, R4 ;  /* 0x0000000425047221 */ /* 0x000fc40000010000 */
[----:B------:R-:W-:Y:S02]  /*c130*/  FADD.FTZ R0, R153, R0 ;  /* 0x0000000099007221 */ /* 0x000fe40000010000 */
[----:B------:R-:W-:Y:S01]  /*c140*/  FADD.FTZ R4, R152, R4 ;  /* 0x0000000498047221 */ /* 0x000fe20000010000 */
[----:B----4-:R-:W-:Y:S01]  /*c150*/  F2FP.PACK_AB R11, R76, R84 ;  /* 0x000000544c0b723e */ /* 0x010fe200000000ff */
[----:B------:R-:W-:Y:S02]  /*c160*/  FFMA.FTZ R12, R184, c[0x0][0x23c], -R5 ;  /* 0x00008f00b80c7a23 */ /* 0x000fe40000010805 */
[----:B------:R-:W-:Y:S02]  /*c170*/  FADD.FTZ R4, R150, R4 ;  /* 0x0000000496047221 */ /* 0x000fe40000010000 */
[----:B------:R4:W-:Y:S01]  /*c180*/  MUFU.EX2 R72, R12 ;  /* 0x0000000c00487308 */ /* 0x0009e20000000800 */
[----:B------:R-:W-:Y:S02]  /*c190*/  FADD.FTZ R0, R156, R0 ;  /* 0x000000009c007221 */ /* 0x000fe40000010000 */
[----:B------:R-:W-:-:S02]  /*c1a0*/  FADD.FTZ R4, R149, R4 ;  /* 0x0000000495047221 */ /* 0x000fc40000010000 */
[----:B------:R-:W-:Y:S02]  /*c1b0*/  FADD.FTZ R0, R147, R0 ;  /* 0x0000000093007221 */ /* 0x000fe40000010000 */
[----:B------:R-:W-:Y:S02]  /*c1c0*/  FADD.FTZ R4, R151, R4 ;  /* 0x0000000497047221 */ /* 0x000fe40000010000 */
[----:B------:R-:W-:Y:S02]  /*c1d0*/  FADD.FTZ R0, R148, R0 ;  /* 0x0000000094007221 */ /* 0x000fe40000010000 */
[----:B------:R-:W-:Y:S01]  /*c1e0*/  FADD.FTZ R4, R144, R4 ;  /* 0x0000000490047221 */ /* 0x000fe20000010000 */
[----:B------:R-:W-:Y:S01]  /*c1f0*/  LDSM.16.MT88.4 R148, [R226+0x11800] ;  /* 0x01180000e294783b */ /* 0x000fe20000004200 */
[----:B------:R-:W-:Y:S02]  /*c200*/  FADD.FTZ R0, R146, R0 ;  /* 0x0000000092007221 */ /* 0x000fe40000010000 */
[----:B------:R-:W-:-:S02]  /*c210*/  FADD.FTZ R4, R143, R4 ;  /* 0x000000048f047221 */ /* 0x000fc40000010000 */
[----:B----4-:R-:W-:Y:S02]  /*c220*/  FFMA.FTZ R12, R183, c[0x0][0x23c], -R5 ;  /* 0x00008f00b70c7a23 */ /* 0x010fe40000010805 */
[----:B------:R-:W-:Y:S02]  /*c230*/  FADD.FTZ R4, R142, R4 ;  /* 0x000000048e047221 */ /* 0x000fe40000010000 */
[----:B------:R4:W5:Y:S01]  /*c240*/  MUFU.EX2 R39, R12 ;  /* 0x0000000c00277308 */ /* 0x0009620000000800 */
[----:B------:R-:W-:Y:S02]  /*c250*/  FADD.FTZ R0, R145, R0 ;  /* 0x0000000091007221 */ /* 0x000fe40000010000 */
[----:B------:R-:W-:Y:S02]  /*c260*/  FADD.FTZ R4, R141, R4 ;  /* 0x000000048d047221 */ /* 0x000fe40000010000 */
[----:B------:R-:W-:-:S04]  /*c270*/  FADD.FTZ R0, R137, R0 ;  /* 0x0000000089007221 */ /* 0x000fc80000010000 */
[----:B------:R-:W-:Y:S02]  /*c280*/  FADD.FTZ R0, R140, R0 ;  /* 0x000000008c007221 */ /* 0x000fe40000010000 */
[----:B------:R-:W1:Y:S02]  /*c290*/  LDSM.16.MT88.4 R140, [R135+0x11800] ;  /* 0x01180000878c783b */ /* 0x000e640000004200 */
[----:B------:R-:W-:Y:S02]  /*c2a0*/  FADD.FTZ R0, R139, R0 ;  /* 0x000000008b007221 */ /* 0x000fe40000010000 */
[----:B----4-:R-:W-:Y:S01]  /*c2b0*/  FFMA.FTZ R12, R181, c[0x0][0x23c], -R5 ;  /* 0x00008f00b50c7a23 */ /* 0x010fe20000010805 */
[----:B-----5:R-:W-:Y:S01]  /*c2c0*/  F2FP.PACK_AB R8, R39, R72 ;  /* 0x000000482708723e */ /* 0x020fe200000000ff */
[----:B------:R-:W-:Y:S02]  /*c2d0*/  FADD.FTZ R0, R138, R0 ;  /* 0x000000008a007221 */ /* 0x000fe40000010000 */
[----:B------:R4:W-:Y:S02]  /*c2e0*/  MUFU.EX2 R38, R12 ;  /* 0x0000000c00267308 */ /* 0x0009e40000000800 */
[----:B------:R-:W-:-:S04]  /*c2f0*/  FADD.FTZ R0, R127, R0 ;  /* 0x000000007f007221 */ /* 0x000fc80000010000 */
[----:B------:R-:W-:-:S04]  /*c300*/  FADD.FTZ R0, R130, R0 ;  /* 0x0000000082007221 */ /* 0x000fc80000010000 */
[----:B------:R-:W-:-:S04]  /*c310*/  FADD.FTZ R0, R129, R0 ;  /* 0x0000000081007221 */ /* 0x000fc80000010000 */
[----:B------:R-:W-:Y:S02]  /*c320*/  FADD.FTZ R0, R128, R0 ;  /* 0x0000000080007221 */ /* 0x000fe40000010000 */
[----:B----4-:R-:W-:Y:S02]  /*c330*/  FFMA.FTZ R12, R179, c[0x0][0x23c], -R5 ;  /* 0x00008f00b30c7a23 */ /* 0x010fe40000010805 */
[----:B------:R-:W-:Y:S02]  /*c340*/  FADD.FTZ R0, R119, R0 ;  /* 0x0000000077007221 */ /* 0x000fe40000010000 */
[----:B------:R4:W5:Y:S02]  /*c350*/  MUFU.EX2 R37, R12 ;  /* 0x0000000c00257308 */ /* 0x0009640000000800 */
[----:B------:R-:W-:-:S04]  /*c360*/  FADD.FTZ R0, R121, R0 ;  /* 0x0000000079007221 */ /* 0x000fc80000010000 */
[----:B------:R-:W-:-:S04]  /*c370*/  FADD.FTZ R0, R122, R0 ;  /* 0x000000007a007221 */ /* 0x000fc80000010000 */
[----:B------:R-:W-:-:S04]  /*c380*/  FADD.FTZ R0, R120, R0 ;  /* 0x0000000078007221 */ /* 0x000fc80000010000 */
[----:B------:R-:W-:Y:S02]  /*c390*/  FADD.FTZ R0, R111, R0 ;  /* 0x000000006f007221 */ /* 0x000fe40000010000 */
[----:B----4-:R-:W-:Y:S01]  /*c3a0*/  FFMA.FTZ R12, R182, c[0x0][0x23c], -R2 ;  /* 0x00008f00b60c7a23 */ /* 0x010fe20000010802 */
[----:B-----5:R-:W-:Y:S01]  /*c3b0*/  F2FP.PACK_AB R10, R37, R38 ;  /* 0x00000026250a723e */ /* 0x020fe200000000ff */
[----:B------:R-:W-:Y:S02]  /*c3c0*/  FADD.FTZ R0, R114, R0 ;  /* 0x0000000072007221 */ /* 0x000fe40000010000 */
[----:B------:R4:W5:Y:S02]  /*c3d0*/  MUFU.EX2 R32, R12 ;  /* 0x0000000c00207308 */ /* 0x0009640000000800 */
[----:B------:R-:W-:Y:S02]  /*c3e0*/  FADD.FTZ R0, R113, R0 ;  /* 0x0000000071007221 */ /* 0x000fe40000010000 */
[----:B--2---:R-:W-:Y:S02]  /*c3f0*/  HMMA.16816.F32 R48, R8, R28, R48 ;  /* 0x0000001c0830723c */ /* 0x004fe40000001830 */
[----:B------:R-:W-:-:S04]  /*c400*/  FADD.FTZ R0, R112, R0 ;  /* 0x0000000070007221 */ /* 0x000fc80000010000 */
[----:B------:R-:W-:Y:S02]  /*c410*/  FADD.FTZ R0, R105, R0 ;  /* 0x0000000069007221 */ /* 0x000fe40000010000 */
[C---:B------:R-:W-:Y:S02]  /*c420*/  HMMA.16816.F32 R44, R8.reuse, R20, R44 ;  /* 0x00000014082c723c */ /* 0x040fe4000000182c */
[----:B------:R-:W-:Y:S02]  /*c430*/  FADD.FTZ R0, R106, R0 ;  /* 0x000000006a007221 */ /* 0x000fe40000010000 */
[----:B----4-:R-:W-:Y:S02]  /*c440*/  FFMA.FTZ R12, R176, c[0x0][0x23c], -R2 ;  /* 0x00008f00b00c7a23 */ /* 0x010fe40000010802 */
[----:B------:R-:W-:Y:S02]  /*c450*/  FADD.FTZ R0, R104, R0 ;  /* 0x0000000068007221 */ /* 0x000fe40000010000 */
[----:B------:R2:W4:Y:S01]  /*c460*/  MUFU.EX2 R28, R12 ;  /* 0x0000000c001c7308 */ /* 0x0005220000000800 */
[----:B------:R-:W-:Y:S01]  /*c470*/  HMMA.16816.F32 R40, R8, R30, R40 ;  /* 0x0000001e0828723c */ /* 0x000fe20000001828 */
[----:B------:R-:W-:-:S04]  /*c480*/  FADD.FTZ R0, R103, R0 ;  /* 0x0000000067007221 */ /* 0x000fc80000010000 */
[----:B------:R-:W-:-:S03]  /*c490*/  FADD.FTZ R0, R93, R0 ;  /* 0x000000005d007221 */ /* 0x000fc60000010000 */
[----:B---3--:R-:W-:Y:S01]  /*c4a0*/  HMMA.16816.F32 R56, R8, R16, R56 ;  /* 0x000000100838723c */ /* 0x008fe20000001838 */
[----:B------:R-:W-:-:S04]  /*c4b0*/  FADD.FTZ R0, R94, R0 ;  /* 0x000000005e007221 */ /* 0x000fc80000010000 */
[----:B------:R-:W-:Y:S02]  /*c4c0*/  FADD.FTZ R0, R92, R0 ;  /* 0x000000005c007221 */ /* 0x000fe40000010000 */
[----:B--2---:R-:W-:Y:S01]  /*c4d0*/  FFMA.FTZ R12, R171, c[0x0][0x23c], -R2 ;  /* 0x00008f00ab0c7a23 */ /* 0x004fe20000010802 */
[----:B------:R-:W-:Y:S01]  /*c4e0*/  HMMA.16816.F32 R52, R8, R18, R52 ;  /* 0x000000120834723c */ /* 0x000fe20000001834 */
[----:B------:R-:W-:Y:S02]  /*c4f0*/  FADD.FTZ R0, R91, R0 ;  /* 0x000000005b007221 */ /* 0x000fe40000010000 */
[----:B------:R2:W3:Y:S02]  /*c500*/  MUFU.EX2 R15, R12 ;  /* 0x0000000c000f7308 */ /* 0x0004e40000000800 */
[----:B------:R-:W-:-:S03]  /*c510*/  FADD.FTZ R0, R86, R0 ;  /* 0x0000000056007221 */ /* 0x000fc60000010000 */
[----:B------:R-:W-:Y:S01]  /*c520*/  HMMA.16816.F32 R20, R8, R22, R64 ;  /* 0x000000160814723c */ /* 0x000fe20000001840 */
[----:B------:R-:W-:-:S04]  /*c530*/  FADD.FTZ R0, R85, R0 ;  /* 0x0000000055007221 */ /* 0x000fc80000010000 */
[----:B------:R-:W-:-:S04]  /*c540*/  FADD.FTZ R0, R84, R0 ;  /* 0x0000000054007221 */ /* 0x000fc80000010000 */
[----:B------:R-:W-:Y:S02]  /*c550*/  FADD.FTZ R0, R76, R0 ;  /* 0x000000004c007221 */ /* 0x000fe40000010000 */
[----:B--2---:R-:W-:Y:S02]  /*c560*/  FFMA.FTZ R12, R170, c[0x0][0x23c], -R2 ;  /* 0x00008f00aa0c7a23 */ /* 0x004fe40000010802 */
[----:B------:R-:W-:Y:S02]  /*c570*/  FADD.FTZ R2, R136, R4 ;  /* 0x0000000488027221 */ /* 0x000fe40000010000 */
[----:B------:R-:W-:Y:S01]  /*c580*/  FFMA.FTZ R4, R169, c[0x0][0x23c], -R5 ;  /* 0x00008f00a9047a23 */ /* 0x000fe20000010805 */
[----:B------:R-:W2:Y:S01]  /*c590*/  MUFU.EX2 R14, R12 ;  /* 0x0000000c000e7308 */ /* 0x000ea20000000800 */
[----:B------:R-:W-:Y:S02]  /*c5a0*/  FADD.FTZ R2, R133, R2 ;  /* 0x0000000285027221 */ /* 0x000fe40000010000 */
[----:B-----5:R-:W-:-:S02]  /*c5b0*/  FADD.FTZ R0, R32, R0 ;  /* 0x0000000020007221 */ /* 0x020fc40000010000 */
[----:B------:R-:W-:Y:S02]  /*c5c0*/  FADD.FTZ R2, R132, R2 ;  /* 0x0000000284027221 */ /* 0x000fe40000010000 */
[----:B----4-:R-:W-:Y:S01]  /*c5d0*/  FADD.FTZ R0, R28, R0 ;  /* 0x000000001c007221 */ /* 0x010fe20000010000 */
[----:B------:R4:W-:Y:S01]  /*c5e0*/  MUFU.EX2 R13, R4 ;  /* 0x00000004000d7308 */ /* 0x0009e20000000800 */
[----:B------:R-:W-:Y:S02]  /*c5f0*/  FADD.FTZ R2, R131, R2 ;  /* 0x0000000283027221 */ /* 0x000fe40000010000 */
[----:B---3--:R-:W-:Y:S02]  /*c600*/  FADD.FTZ R0, R15, R0 ;  /* 0x000000000f007221 */ /* 0x008fe40000010000 */
[----:B------:R-:W-:Y:S01]  /*c610*/  FADD.FTZ R2, R126, R2 ;  /* 0x000000027e027221 */ /* 0x000fe20000010000 */
[----:B--2---:R-:W-:-:S03]  /*c620*/  F2FP.PACK_AB R167, R14, R15 ;  /* 0x0000000f0ea7723e */ /* 0x004fc600000000ff */
[----:B------:R-:W-:-:S04]  /*c630*/  FADD.FTZ R2, R125, R2 ;  /* 0x000000027d027221 */ /* 0x000fc80000010000 */
[----:B------:R-:W-:Y:S02]  /*c640*/  FADD.FTZ R2, R124, R2 ;  /* 0x000000027c027221 */ /* 0x000fe40000010000 */
[----:B----4-:R-:W-:Y:S01]  /*c650*/  FFMA.FTZ R4, R165, c[0x0][0x23c], -R5 ;  /* 0x00008f00a5047a23 */ /* 0x010fe20000010805 */
[----:B------:R-:W-:Y:S01]  /*c660*/  F2FP.PACK_AB R165, R28, R32 ;  /* 0x000000201ca5723e */ /* 0x000fe200000000ff */
[----:B------:R-:W-:Y:S02]  /*c670*/  FADD.FTZ R2, R123, R2 ;  /* 0x000000027b027221 */ /* 0x000fe40000010000 */
[----:B------:R2:W3:Y:S02]  /*c680*/  MUFU.EX2 R12, R4 ;  /* 0x00000004000c7308 */ /* 0x0004e40000000800 */
[----:B------:R-:W-:-:S04]  /*c690*/  FADD.FTZ R2, R117, R2 ;  /* 0x0000000275027221 */ /* 0x000fc80000010000 */
[----:B------:R-:W-:-:S04]  /*c6a0*/  FADD.FTZ R2, R118, R2 ;  /* 0x0000000276027221 */ /* 0x000fc80000010000 */
[----:B------:R-:W-:-:S04]  /*c6b0*/  FADD.FTZ R2, R116, R2 ;  /* 0x0000000274027221 */ /* 0x000fc80000010000 */
[----:B------:R-:W-:Y:S02]  /*c6c0*/  FADD.FTZ R2, R115, R2 ;  /* 0x0000000273027221 */ /* 0x000fe40000010000 */
[--C-:B--2---:R-:W-:Y:S01]  /*c6d0*/  FFMA.FTZ R4, R161, c[0x0][0x23c], -R5.reuse ;  /* 0x00008f00a1047a23 */ /* 0x104fe20000010805 */
[----:B---3--:R-:W-:Y:S01]  /*c6e0*/  F2FP.PACK_AB R164, R12, R13 ;  /* 0x0000000d0ca4723e */ /* 0x008fe200000000ff */
[----:B------:R-:W-:Y:S01]  /*c6f0*/  FADD.FTZ R2, R110, R2 ;  /* 0x000000026e027221 */ /* 0x000fe20000010000 */
[C---:B-1----:R-:W-:Y:S01]  /*c700*/  HMMA.16816.F32 R160, R8.reuse, R24, R80 ;  /* 0x0000001808a0723c */ /* 0x042fe20000001850 */
[----:B------:R-:W-:Y:S02]  /*c710*/  FFMA.FTZ R5, R159, c[0x0][0x23c], -R5 ;  /* 0x00008f009f057a23 */ /* 0x000fe40000010805 */
[----:B------:R-:W-:Y:S01]  /*c720*/  FADD.FTZ R2, R109, R2 ;  /* 0x000000026d027221 */ /* 0x000fe20000010000 */
[----:B------:R-:W-:Y:S01]  /*c730*/  MUFU.EX2 R4, R4 ;  /* 0x0000000400047308 */ /* 0x000fe20000000800 */
[----:B------:R-:W1:Y:S02]  /*c740*/  LDSM.16.MT88.4 R156, [R224+0x11800] ;  /* 0x01180000e09c783b */ /* 0x000e640000004200 */
[----:B------:R-:W-:Y:S01]  /*c750*/  FADD.FTZ R2, R108, R2 ;  /* 0x000000026c027221 */ /* 0x000fe20000010000 */
[----:B------:R-:W-:Y:S01]  /*c760*/  HMMA.16816.F32 R24, R8, R26, R68 ;  /* 0x0000001a0818723c */ /* 0x000fe20000001844 */
[----:B------:R-:W2:Y:S02]  /*c770*/  LDSM.16.MT88.4 R8, [R225+0x11800] ;  /* 0x01180000e108783b */ /* 0x000ea40000004200 */
[----:B------:R-:W-:Y:S01]  /*c780*/  FADD.FTZ R2, R107, R2 ;  /* 0x000000026b027221 */ /* 0x000fe20000010000 */
[----:B------:R-:W3:Y:S03]  /*c790*/  MUFU.EX2 R5, R5 ;  /* 0x0000000500057308 */ /* 0x000ee60000000800 */
[----:B------:R-:W-:-:S04]  /*c7a0*/  FADD.FTZ R2, R102, R2 ;  /* 0x0000000266027221 */ /* 0x000fc80000010000 */
[----:B------:R-:W-:-:S04]  /*c7b0*/  FADD.FTZ R2, R101, R2 ;  /* 0x0000000265027221 */ /* 0x000fc80000010000 */
[----:B------:R-:W-:-:S04]  /*c7c0*/  FADD.FTZ R2, R100, R2 ;  /* 0x0000000264027221 */ /* 0x000fc80000010000 */
[----:B------:R-:W-:Y:S01]  /*c7d0*/  FADD.FTZ R2, R95, R2 ;  /* 0x000000025f027221 */ /* 0x000fe20000010000 */
[----:B---3--:R-:W-:-:S03]  /*c7e0*/  F2FP.PACK_AB R166, R5, R4 ;  /* 0x0000000405a6723e */ /* 0x008fc600000000ff */
[----:B------:R-:W-:-:S04]  /*c7f0*/  FADD.FTZ R2, R90, R2 ;  /* 0x000000025a027221 */ /* 0x000fc80000010000 */
[----:B------:R-:W-:Y:S01]  /*c800*/  FADD.FTZ R2, R89, R2 ;  /* 0x0000000259027221 */ /* 0x000fe20000010000 */
[----:B------:R-:W-:Y:S03]  /*c810*/  HMMA.16816.F32 R136, R164, R140, R48 ;  /* 0x0000008ca488723c */ /* 0x000fe60000001830 */
[----:B------:R-:W-:-:S04]  /*c820*/  FADD.FTZ R2, R88, R2 ;  /* 0x0000000258027221 */ /* 0x000fc80000010000 */
[----:B------:R-:W-:Y:S01]  /*c830*/  FADD.FTZ R2, R87, R2 ;  /* 0x0000000257027221 */ /* 0x000fe20000010000 */
[----:B------:R-:W-:Y:S03]  /*c840*/  HMMA.16816.F32 R144, R164, R148, R56 ;  /* 0x00000094a490723c */ /* 0x000fe60000001838 */
[----:B------:R-:W-:-:S04]  /*c850*/  FADD.FTZ R2, R72, R2 ;  /* 0x0000000248027221 */ /* 0x000fc80000010000 */
[----:B------:R-:W-:Y:S01]  /*c860*/  FADD.FTZ R2, R39, R2 ;  /* 0x0000000227027221 */ /* 0x000fe20000010000 */
[----:B-1----:R-:W-:Y:S03]  /*c870*/  HMMA.16816.F32 R152, R164, R156, R44 ;  /* 0x0000009ca498723c */ /* 0x002fe6000000182c */
[----:B------:R-:W-:-:S04]  /*c880*/  FADD.FTZ R2, R38, R2 ;  /* 0x0000000226027221 */ /* 0x000fc80000010000 */
[----:B------:R-:W-:Y:S01]  /*c890*/  FADD.FTZ R2, R37, R2 ;  /* 0x0000000225027221 */ /* 0x000fe20000010000 */
[----:B------:R-:W-:Y:S03]  /*c8a0*/  HMMA.16816.F32 R140, R164, R142, R40 ;  /* 0x0000008ea48c723c */ /* 0x000fe60000001828 */
[----:B------:R-:W-:-:S04]  /*c8b0*/  FADD.FTZ R2, R13, R2 ;  /* 0x000000020d027221 */ /* 0x000fc80000010000 */
[----:B------:R-:W-:Y:S01]  /*c8c0*/  FADD.FTZ R2, R12, R2 ;  /* 0x000000020c027221 */ /* 0x000fe20000010000 */
[C---:B------:R-:W-:Y:S03]  /*c8d0*/  HMMA.16816.F32 R148, R164.reuse, R150, R52 ;  /* 0x00000096a494723c */ /* 0x040fe60000001834 */
[----:B------:R-:W-:Y:S02]  /*c8e0*/  FADD.FTZ R2, R4, R2 ;  /* 0x0000000204027221 */ /* 0x000fe40000010000 */
[----:B------:R-:W-:Y:S02]  /*c8f0*/  FADD.FTZ R4, R14, R0 ;  /* 0x000000000e047221 */ /* 0x000fe40000010000 */
[----:B------:R-:W-:Y:S01]  /*c900*/  FADD.FTZ R0, R5, R2 ;  /* 0x0000000205007221 */ /* 0x000fe20000010000 */
[C---:B------:R-:W-:Y:S02]  /*c910*/  HMMA.16816.F32 R156, R164.reuse, R158, R20 ;  /* 0x0000009ea49c723c */ /* 0x040fe40000001814 */
[----:B------:R1:W-:Y:S04]  /*c920*/  STL [R1+0x8], R4 ;  /* 0x0000080401007387 */ /* 0x0003e80000100800 */
[----:B------:R1:W-:Y:S02]  /*c930*/  STL [R1+0x4], R0 ;  /* 0x0000040001007387 */ /* 0x0003e40000100800 */
[C---:B--2---:R-:W-:Y:S08]  /*c940*/  HMMA.16816.F32 R160, R164.reuse, R8, R160 ;  /* 0x00000008a4a0723c */ /* 0x044ff000000018a0 */
        /* <DEDUP_REMOVED lines=8> */
[----:B-1----:R-:W1:Y:S01]  /*c9d0*/  I2F.RP R0, UR8 ;  /* 0x0000000800007d06 */ /* 0x002e620008209400 */
        /* <DEDUP_REMOVED lines=17> */
[----:B--2---:R-:W-:-:S05]  /*caf0*/  UIMAD.WIDE.U32 UR26, UR27, UR6, URZ ;  /* 0x000000061b1a72a5 */ /* 0x004fca000f8e003f */
        /* <DEDUP_REMOVED lines=9> */
[----:B------:R-:W-:Y:S02]  /*cb90*/  ULOP3.LUT UR12, UR12, UR5, URZ, 0x3c, !UPT ;  /* 0x000000050c0c7292 */ /* 0x000fe4000f8e3c3f */
[----:B------:R-:W-:-:S03]  /*cba0*/  ULOP3.LUT UR4, UR4, UR5, URZ, 0x3c, !UPT ;  /* 0x0000000504047292 */ /* 0x000fc6000f8e3c3f */
[----:B------:R-:W-:Y:S02]  /*cbb0*/  @!UP2 UIADD3 UR9, UR9, -UR8, URZ ;  /* 0x800000080909a290 */ /* 0x000fe4000fffe03f */
[----:B------:R-:W-:Y:S02]  /*cbc0*/  @!UP1 UIADD3 UR6, UR6, -UR8, URZ ;  /* 0x8000000806069290 */ /* 0x000fe4000fffe03f */
[----:B------:R-:W-:Y:S02]  /*cbd0*/  UISETP.GE.U32.AND UP4, UPT, UR9, UR8, UPT ;  /* 0x000000080900728c */ /* 0x000fe4000bf86070 */
[----:B------:R-:W-:Y:S02]  /*cbe0*/  UISETP.GE.U32.AND UP3, UPT, UR6, UR8, UPT ;  /* 0x000000080600728c */ /* 0x000fe4000bf66070 */
[----:B------:R-:W-:Y:S02]  /*cbf0*/  @!UP1 UIADD3 UR13, UR13, 0x1, URZ ;  /* 0x000000010d0d9890 */ /* 0x000fe4000fffe03f */
[----:B------:R-:W-:-:S02]  /*cc00*/  UISETP.GE.AND UP1, UPT, UR12, URZ, UPT ;  /* 0x0000003f0c00728c */ /* 0x000fc4000bf26270 */
[----:B------:R-:W-:Y:S02]  /*cc10*/  UISETP.GE.AND UP0, UPT, UR4, URZ, UPT ;  /* 0x0000003f0400728c */ /* 0x000fe4000bf06270 */
[----:B------:R-:W-:Y:S02]  /*cc20*/  @!UP2 UIADD3 UR25, UR25, 0x1, URZ ;  /* 0x000000011919a890 */ /* 0x000fe4000fffe03f */
[----:B------:R-:W-:Y:S02]  /*cc30*/  UISETP.NE.AND UP2, UPT, URZ, UR5, UPT ;  /* 0x000000053f00728c */ /* 0x000fe4000bf45270 */
[----:B------:R-:W-:Y:S02]  /*cc40*/  @UP4 UIADD3 UR25, UR25, 0x1, URZ ;  /* 0x0000000119194890 */ /* 0x000fe4000fffe03f */
[----:B------:R-:W-:Y:S02]  /*cc50*/  @UP3 UIADD3 UR13, UR13, 0x1, URZ ;  /* 0x000000010d0d3890 */ /* 0x000fe4000fffe03f */
[----:B------:R-:W-:-:S02]  /*cc60*/  ULOP3.LUT UR4, URZ, UR5, URZ, 0x33, !UPT ;  /* 0x000000053f047292 */ /* 0x000fc4000f8e333f */
[----:B------:R-:W-:Y:S02]  /*cc70*/  @!UP1 UIADD3 UR25, -UR25, URZ, URZ ;  /* 0x0000003f19199290 */ /* 0x000fe4000fffe13f */
[----:B------:R-:W-:Y:S02]  /*cc80*/  @!UP0 UIADD3 UR13, -UR13, URZ, URZ ;  /* 0x0000003f0d0d8290 */ /* 0x000fe4000fffe13f */
        /* <DEDUP_REMOVED lines=29> */
.L_x_1631:
[----:B------:R-:W-:-:S04]  /*ce60*/  ULEA UR4, -UR10, URZ, 0x8 ;  /* 0x0000003f0a047291 */ /* 0x000fc8000f8e413f */
[----:B------:R-:W-:Y:S02]  /*ce70*/  USHF.R.S32.HI UR5, URZ, 0x1f, UR4 ;  /* 0x0000001f3f057899 */ /* 0x000fe40008011404 */
[----:B-1----:R-:W-:-:S04]  /*ce80*/  MOV R0, UR4 ;  /* 0x0000000400007c02 */ /* 0x002fc80008000f00 */
[----:B------:R-:W-:Y:S02]  /*ce90*/  MOV R2, UR5 ;  /* 0x0000000500027c02 */ /* 0x000fe40008000f00 */
.L_x_1632:
[----:B------:R-:W2:Y:S01]  /*cea0*/  LDL.LU R55, [R1] ;  /* 0x0000000001377983 */ /* 0x000ea20000300800 */
        /* <DEDUP_REMOVED lines=9> */
[----:B------:R-:W-:-:S02]  /*cf40*/  IMAD.U32 R29, RZ, RZ, UR10 ;  /* 0x0000000aff1d7e24 */ /* 0x000fc4000f8e00ff */
[----:B------:R-:W-:Y:S02]  /*cf50*/  IMAD.U32 R24, RZ, RZ, UR10 ;  /* 0x0000000aff187e24 */ /* 0x000fe4000f8e00ff */
[----:B------:R-:W-:Y:S01]  /*cf60*/  @!P0 IMAD.MOV.U32 R5, RZ, RZ, c[0x0][0x1a4] ;  /* 0x00006900ff058624 */ /* 0x000fe200078e00ff */
[-C--:B------:R-:W-:Y:S01]  /*cf70*/  @!P0 LEA R53, P1, R4, R98.reuse, 0x5 ;  /* 0x0000006204358211 */ /* 0x080fe200078228ff */
[----:B------:R-:W-:Y:S01]  /*cf80*/  @!P0 IMAD.MOV.U32 R50, RZ, RZ, c[0x0][0x1a4] ;  /* 0x00006900ff328624 */ /* 0x000fe200078e00ff */
[-C--:B------:R-:W-:Y:S01]  /*cf90*/  @!P0 MOV R16, R98.reuse ;  /* 0x0000006200108202 */ /* 0x080fe20000000f00 */
[----:B------:R-:W-:Y:S01]  /*cfa0*/  @!P0 IMAD.MOV.U32 R22, RZ, RZ, R98 ;  /* 0x000000ffff168224 */ /* 0x000fe200078e0062 */
[----:B------:R-:W-:Y:S01]  /*cfb0*/  @!P0 LEA.HI.X R54, R8, R97, R5, 0x5, P1 ;  /* 0x0000006108368211 */ /* 0x000fe200008f2c05 */
[----:B------:R-:W-:Y:S01]  /*cfc0*/  IMAD.U32 R5, RZ, RZ, UR10 ;  /* 0x0000000aff057e24 */ /* 0x000fe2000f8e00ff */
[----:B------:R-:W-:Y:S01]  /*cfd0*/  @!P0 LEA R51, P1, R4, R98, 0x6 ;  /* 0x0000006204338211 */ /* 0x000fe200078230ff */
[----:B------:R-:W-:Y:S01]  /*cfe0*/  @!P0 IMAD.MOV.U32 R4, RZ, RZ, c[0x0][0x1a4] ;  /* 0x00006900ff048624 */ /* 0x000fe200078e00ff */
[----:B------:R-:W-:Y:S01]  /*cff0*/  @P0 STS.128 [R244+0xa000], RZ ;  /* 0x00a000fff4000388 */ /* 0x000fe20000000c00 */
[----:B------:R-:W-:-:S02]  /*d000*/  @!P0 IMAD.MOV.U32 R23, RZ, RZ, R97 ;  /* 0x000000ffff178224 */ /* 0x000fc400078e0061 */
[----:B------:R-:W-:Y:S01]  /*d010*/  @!P0 IMAD.MOV.U32 R17, RZ, RZ, R97 ;  /* 0x000000ffff118224 */ /* 0x000fe200078e0061 */
[----:B------:R-:W-:Y:S01]  /*d020*/  @!P0 LEA.HI.X R52, R5, R97, R4, 0x6, P1 ;  /* 0x0000006105348211 */ /* 0x000fe200008f3404 */
[----:B------:R-:W-:Y:S02]  /*d030*/  IMAD.U32 R4, RZ, RZ, UR10 ;  /* 0x0000000aff047e24 */ /* 0x000fe4000f8e00ff */
[----:B------:R-:W-:-:S03]  /*d040*/  @!P0 IMAD.WIDE.U32 R22, R8, 0x50, R22 ;  /* 0x0000005008168825 */ /* 0x000fc600078e0016 */
[----:B------:R-:W-:Y:S01]  /*d050*/  @!P0 LEA R33, P1, R4, R98, 0x7 ;  /* 0x0000006204218211 */ /* 0x000fe200078238ff */
[----:B------:R-:W-:-:S03]  /*d060*/  @!P0 IMAD.WIDE.U32 R16, R9, 0x90, R16 ;  /* 0x0000009009108825 */ /* 0x000fc600078e0010 */
[----:B------:R-:W-:Y:S01]  /*d070*/  @!P0 LEA.HI.X R50, R8, R97, R50, 0x7, P1 ;  /* 0x0000006108328211 */ /* 0x000fe200008f3c32 */
[--C-:B------:R-:W-:Y:S01]  /*d080*/  @!P0 IMAD.MOV.U32 R20, RZ, RZ, R98.reuse ;  /* 0x000000ffff148224 */ /* 0x100fe200078e0062 */
[--C-:B------:R-:W-:Y:S01]  /*d090*/  @!P0 IADD3 R28, P2, P1, R0, UR24, R98.reuse ;  /* 0x00000018001c8c10 */ /* 0x100fe2000f95e062 */
[--C-:B------:R-:W-:Y:S02]  /*d0a0*/  @!P0 IMAD.MOV.U32 R21, RZ, RZ, R97.reuse ;  /* 0x000000ffff158224 */ /* 0x100fe400078e0061 */
[--C-:B------:R-:W-:Y:S01]  /*d0b0*/  @!P0 IMAD.MOV.U32 R18, RZ, RZ, R98.reuse ;  /* 0x000000ffff128224 */ /* 0x100fe200078e0062 */
[--C-:B------:R-:W-:Y:S01]  /*d0c0*/  @!P0 IADD3.X R32, R2, UR14, R97.reuse, P2, P1 ;  /* 0x0000000e02208c10 */ /* 0x100fe200097e2461 */
[--C-:B------:R-:W-:Y:S01]  /*d0d0*/  @!P0 IMAD.MOV.U32 R19, RZ, RZ, R97.reuse ;  /* 0x000000ffff138224 */ /* 0x100fe200078e0061 */
[C---:B------:R-:W-:Y:S01]  /*d0e0*/  @!P0 LEA R34, P2, R28.reuse, c[0x0][0x170], 0x1 ;  /* 0x00005c001c228a11 */ /* 0x040fe200078408ff */
[----:B------:R-:W-:Y:S02]  /*d0f0*/  @!P0 IMAD.MOV.U32 R14, RZ, RZ, R98 ;  /* 0x000000ffff0e8224 */ /* 0x000fe400078e0062 */
[----:B------:R-:W-:Y:S01]  /*d100*/  @!P0 IMAD.MOV.U32 R15, RZ, RZ, R97 ;  /* 0x000000ffff0f8224 */ /* 0x000fe200078e0061 */
[----:B------:R-:W-:Y:S01]  /*d110*/  @!P0 LEA.HI.X R35, R28, c[0x0][0x174], R32, 0x1, P2 ;  /* 0x00005d001c238a11 */ /* 0x000fe200010f0c20 */
[----:B------:R-:W-:-:S02]  /*d120*/  @!P0 IMAD.MOV.U32 R12, RZ, RZ, R98 ;  /* 0x000000ffff0c8224 */ /* 0x000fc400078e0062 */
[--C-:B------:R-:W-:Y:S02]  /*d130*/  @!P0 IMAD.MOV.U32 R13, RZ, RZ, R97.reuse ;  /* 0x000000ffff0d8224 */ /* 0x100fe400078e0061 */
[--C-:B------:R-:W-:Y:S02]  /*d140*/  @!P0 IMAD.MOV.U32 R10, RZ, RZ, R98.reuse ;  /* 0x000000ffff0a8224 */ /* 0x100fe400078e0062 */
[--C-:B------:R-:W-:Y:S02]  /*d150*/  @!P0 IMAD.MOV.U32 R11, RZ, RZ, R97.reuse ;  /* 0x000000ffff0b8224 */ /* 0x100fe400078e0061 */
[----:B------:R-:W-:Y:S02]  /*d160*/  @!P0 IMAD.MOV.U32 R8, RZ, RZ, R98 ;  /* 0x000000ffff088224 */ /* 0x000fe400078e0062 */
[----:B------:R-:W-:Y:S02]  /*d170*/  @!P0 IMAD.MOV.U32 R9, RZ, RZ, R97 ;  /* 0x000000ffff098224 */ /* 0x000fe400078e0061 */
[----:B------:R-:W-:-:S04]  /*d180*/  @!P0 IMAD.WIDE.U32 R20, R5, 0x60, R20 ;  /* 0x0000006005148825 */ /* 0x000fc800078e0014 */
[----:B------:R-:W-:Y:S01]  /*d190*/  @!P0 IMAD.WIDE.U32 R18, R5, 0x70, R18 ;  /* 0x0000007005128825 */ /* 0x000fe200078e0012 */
[----:B------:R-:W-:-:S03]  /*d1a0*/  @!P0 IADD3 R20, P3, R0, R20, RZ ;  /* 0x0000001400148210 */ /* 0x000fc60007f7e0ff */
        /* <DEDUP_REMOVED lines=11> */
[----:B------:R-:W-:Y:S01]  /*d260*/  @!P0 IMAD.WIDE.U32 R26, R29, 0xf0, R26 ;  /* 0x000000f01d1a8825 */ /* 0x000fe200078e001a */
[----:B------:R-:W-:-:S03]  /*d270*/  @!P0 MOV R29, c[0x0][0x1a4] ;  /* 0x00006900001d8a02 */ /* 0x000fc60000000f00 */
[----:B------:R-:W-:-:S04]  /*d280*/  @!P0 IMAD.WIDE.U32 R24, R24, 0x30, R96 ;  /* 0x0000003018188825 */ /* 0x000fc800078e0060 */
[----:B------:R-:W-:Y:S01]  /*d290*/  @!P0 IMAD R29, R29, 0x30, RZ ;  /* 0x000000301d1d8824 */ /* 0x000fe200078e02ff */
[----:B------:R-:W-:Y:S01]  /*d2a0*/  @!P0 IADD3 R37, P1, R0, R24, RZ ;  /* 0x0000001800258210 */ /* 0x000fe20007f3e0ff */
[----:B------:R-:W-:Y:S02]  /*d2b0*/  @!P0 IMAD.MOV.U32 R38, RZ, RZ, c[0x0][0x1a4] ;  /* 0x00006900ff268624 */ /* 0x000fe400078e00ff */
[----:B------:R-:W-:Y:S01]  /*d2c0*/  @!P0 IMAD.MOV.U32 R30, RZ, RZ, R61 ;  /* 0x000000ffff1e8224 */ /* 0x000fe200078e003d */
[----:B------:R-:W-:Y:S01]  /*d2d0*/  @!P0 IADD3.X R49, R2, R25, R29, P1, !PT ;  /* 0x0000001902318210 */ /* 0x000fe20000ffe41d */
[----:B------:R-:W-:Y:S01]  /*d2e0*/  @!P0 IMAD R24, R38, 0x50, RZ ;  /* 0x0000005026188824 */ /* 0x000fe200078e02ff */
[----:B------:R-:W-:Y:S01]  /*d2f0*/  @!P0 IADD3 R25, P1, R0, R22, RZ ;  /* 0x0000001600198210 */ /* 0x000fe20007f3e0ff */
[----:B------:R-:W-:Y:S02]  /*d300*/  @!P0 IMAD.MOV.U32 R31, RZ, RZ, R62 ;  /* 0x000000ffff1f8224 */ /* 0x000fe400078e003e */
[----:B------:R-:W-:Y:S01]  /*d310*/  @!P0 IMAD.MOV.U32 R28, RZ, RZ, c[0x0][0x1a4] ;  /* 0x00006900ff1c8624 */ /* 0x000fe200078e00ff */
[----:B------:R-:W-:Y:S01]  /*d320*/  @!P0 IADD3.X R47, R2, R23, R24, P1, !PT ;  /* 0x00000017022f8210 */ /* 0x000fe20000ffe418 */
[----:B------:R-:W-:Y:S01]  /*d330*/  @!P0 IMAD.MOV.U32 R29, RZ, RZ, c[0x0][0x1a4] ;  /* 0x00006900ff1d8624 */ /* 0x000fe200078e00ff */
[----:B------:R-:W-:Y:S01]  /*d340*/  @!PT LDS RZ, [RZ] ;  /* 0x00000000fffff984 */ /* 0x000fe20000000800 */
[----:B------:R-:W-:Y:S01]  /*d350*/  @!PT LDS RZ, [RZ] ;  /* 0x00000000fffff984 */ /* 0x000fe20000000800 */
[----:B------:R-:W-:Y:S01]  /*d360*/  @!PT LDS RZ, [RZ] ;  /* 0x00000000fffff984 */ /* 0x000fe20000000800 */
[----:B------:R1:W-:Y:S01]  /*d370*/  @!P0 LDGSTS.E.BYPASS.LTC128B.128 [R244+0xa000], [R30.64] ;  /* 0x0a0000001ef48fae */ /* 0x0003e2000b901d54 */
[----:B------:R-:W-:Y:S01]  /*d380*/  @!P0 IMAD R24, R28, 0x70, RZ ;  /* 0x000000701c188824 */ /* 0x000fe200078e02ff */
[----:B------:R-:W-:Y:S01]  /*d390*/  @!P0 IADD3 R41, P1, R0, R16, RZ ;  /* 0x0000001000298210 */ /* 0x000fe20007f3e0ff */
[----:B------:R-:W-:Y:S01]  /*d3a0*/  @!P0 IMAD R23, R29, 0x90, RZ ;  /* 0x000000901d178824 */ /* 0x000fe200078e02ff */
[----:B------:R-:W-:Y:S01]  /*d3b0*/  @P0 STS.128 [R244+0xa800], RZ ;  /* 0x00a800fff4000388 */ /* 0x000fe20000000c00 */
[----:B------:R-:W-:Y:S01]  /*d3c0*/  @!P0 IMAD.MOV.U32 R22, RZ, RZ, c[0x0][0x1a4] ;  /* 0x00006900ff168624 */ /* 0x000fe200078e00ff */
[C---:B------:R-:W-:Y:S01]  /*d3d0*/  @!P0 IADD3.X R48, R2.reuse, R19, R24, P2, !PT ;  /* 0x0000001302308210 */ /* 0x040fe200017fe418 */
[----:B------:R-:W-:Y:S01]  /*d3e0*/  @!P0 IMAD.MOV.U32 R18, RZ, RZ, c[0x0][0x1a4] ;  /* 0x00006900ff128624 */ /* 0x000fe200078e00ff */
[----:B------:R-:W-:Y:S01]  /*d3f0*/  @!P0 IADD3.X R19, R2, R17, R23, P1, !PT ;  /* 0x0000001102138210 */ /* 0x000fe20000ffe417 */
        /* <DEDUP_REMOVED lines=9> */
[C---:B------:R-:W-:Y:S01]  /*d490*/  @!P0 IADD3 R13, P3, R0.reuse, R10, RZ ;  /* 0x0000000a000d8210 */ /* 0x040fe20007f7e0ff */
[----:B------:R-:W-:Y:S01]  /*d4a0*/  @!PT LDS RZ, [RZ] ;  /* 0x00000000fffff984 */ /* 0x000fe20000000800 */
[----:B------:R-:W-:Y:S01]  /*d4b0*/  @!PT LDS RZ, [RZ] ;  /* 0x00000000fffff984 */ /* 0x000fe20000000800 */
[----:B------:R-:W-:Y:S01]  /*d4c0*/  @!PT LDS RZ, [RZ] ;  /* 0x00000000fffff984 */ /* 0x000fe20000000800 */
[----:B------:R3:W-:Y:S01]  /*d4d0*/  @!P0 LDGSTS.E.BYPASS.LTC128B.128 [R244+0xa800], [R34.64] ;  /* 0x0a80000022f48fae */ /* 0x0007e2000b901d54 */
[----:B------:R-:W-:-:S02]  /*d4e0*/  @!P0 IADD3 R39, P1, R0, R4, RZ ;  /* 0x0000000400278210 */ /* 0x000fc40007f3e0ff */
[----:B------:R-:W-:Y:S01]  /*d4f0*/  @!P0 IADD3.X R46, R2, R14, R11, P3, !PT ;  /* 0x0000000e022e8210 */ /* 0x000fe20001ffe40b */
[----:B------:R-:W-:Y:S01]  /*d500*/  @P0 STS.128 [R244+0xb000], RZ ;  /* 0x00b000fff4000388 */ /* 0x000fe20000000c00 */
[----:B------:R-:W-:Y:S01]  /*d510*/  @!P0 IADD3 R4, P3, R0, R53, RZ ;  /* 0x0000003500048210 */ /* 0x000fe20007f7e0ff */
[----:B-1----:R-:W-:-:S03]  /*d520*/  @!P0 IMAD.MOV.U32 R30, RZ, RZ, c[0x0][0x1a4] ;  /* 0x00006900ff1e8624 */ /* 0x002fc600078e00ff */
[----:B------:R-:W-:Y:S01]  /*d530*/  @!P0 LEA R32, P4, R4, c[0x0][0x170], 0x1 ;  /* 0x00005c0004208a11 */ /* 0x000fe200078808ff */
[----:B------:R-:W-:Y:S02]  /*d540*/  @!P0 IMAD.X R10, R2, 0x1, R54, P3 ;  /* 0x00000001020a8824 */ /* 0x000fe400018e0636 */
[----:B------:R-:W-:-:S05]  /*d550*/  @!P0 IMAD R16, R30, 0xa0, RZ ;  /* 0x000000a01e108824 */ /* 0x000fca00078e02ff */
[----:B------:R-:W-:Y:S01]  /*d560*/  @!P0 IADD3.X R45, R2, R16, R15, P2, !PT ;  /* 0x00000010022d8210 */ /* 0x000fe200017fe40f */
[----:B------:R-:W-:Y:S01]  /*d570*/  @!P0 IMAD.MOV.U32 R16, RZ, RZ, c[0x0][0x1a4] ;  /* 0x00006900ff108624 */ /* 0x000fe200078e00ff */
[----:B------:R-:W-:Y:S01]  /*d580*/  @!P0 IADD3 R38, P2, R0, R8, RZ ;  /* 0x0000000800268210 */ /* 0x000fe20007f5e0ff */
[----:B------:R-:W-:Y:S02]  /*d590*/  @!P0 IMAD R15, R22, 0xd0, RZ ;  /* 0x000000d0160f8824 */ /* 0x000fe400078e02ff */
[----:B------:R-:W-:-:S03]  /*d5a0*/  @!P0 IMAD R8, R16, 0xe0, RZ ;  /* 0x000000e010088824 */ /* 0x000fc600078e02ff */
[C---:B------:R-:W-:Y:S01]  /*d5b0*/  @!P0 IADD3.X R44, R2.reuse, R9, R15, P2, !PT ;  /* 0x00000009022c8210 */ /* 0x040fe200017fe40f */
[----:B------:R-:W-:Y:S01]  /*d5c0*/  @!P0 IMAD.MOV.U32 R9, RZ, RZ, c[0x0][0x1a4] ;  /* 0x00006900ff098624 */ /* 0x000fe200078e00ff */
[----:B------:R-:W-:Y:S02]  /*d5d0*/  @!P0 IADD3.X R42, R2, R8, R5, P1, !PT ;  /* 0x00000008022a8210 */ /* 0x000fe40000ffe405 */
[C---:B------:R-:W-:Y:S01]  /*d5e0*/  @!P0 IADD3 R5, P2, R0.reuse, R51, RZ ;  /* 0x0000003300058210 */ /* 0x040fe20007f5e0ff */
[----:B------:R-:W-:Y:S01]  /*d5f0*/  @!P0 IMAD R9, R9, 0xf0, RZ ;  /* 0x000000f009098824 */ /* 0x000fe200078e02ff */
[----:B------:R-:W-:Y:S02]  /*d600*/  @!P0 IADD3 R8, P1, R0, R33, RZ ;  /* 0x0000002100088210 */ /* 0x000fe40007f3e0ff */
[----:B------:R-:W-:Y:S01]  /*d610*/  @!P0 LEA R30, P3, R5, c[0x0][0x170], 0x1 ;  /* 0x00005c00051e8a11 */ /* 0x000fe200078608ff */
[----:B------:R-:W-:Y:S01]  /*d620*/  @!P0 IMAD.X R11, R2, 0x1, R52, P2 ;  /* 0x00000001020b8824 */ /* 0x000fe200010e0634 */
[----:B------:R-:W-:Y:S01]  /*d630*/  @!P0 LEA R28, P2, R8, c[0x0][0x170], 0x1 ;  /* 0x00005c00081c8a11 */ /* 0x000fe200078408ff */
[----:B------:R-:W-:Y:S01]  /*d640*/  @!P0 IMAD.X R14, R2, 0x1, R50, P1 ;  /* 0x00000001020e8824 */ /* 0x000fe200008e0632 */
[----:B------:R-:W-:-:S02]  /*d650*/  @!P0 IADD3 R0, P1, R0, R26, RZ ;  /* 0x0000001a00008210 */ /* 0x000fc40007f3e0ff */
[----:B------:R-:W-:Y:S02]  /*d660*/  @!P0 LEA.HI.X R31, R5, c[0x0][0x174], R11, 0x1, P3 ;  /* 0x00005d00051f8a11 */ /* 0x000fe400018f0c0b */
[----:B------:R-:W-:Y:S02]  /*d670*/  @!P0 LEA R26, P3, R37, c[0x0][0x170], 0x1 ;  /* 0x00005c00251a8a11 */ /* 0x000fe400078608ff */
[----:B------:R-:W-:Y:S02]  /*d680*/  @!P0 IADD3.X R2, R2, R27, R9, P1, !PT ;  /* 0x0000001b02028210 */ /* 0x000fe40000ffe409 */
[----:B------:R-:W-:Y:S02]  /*d690*/  @!P0 LEA.HI.X R33, R4, c[0x0][0x174], R10, 0x1, P4 ;  /* 0x00005d0004218a11 */ /* 0x000fe400020f0c0a */
        /* <DEDUP_REMOVED lines=17> */
[----:B------:R-:W-:Y:S01]  /*d7b0*/  @P0 STS.128 [R244+0xc000], RZ ;  /* 0x00c000fff4000388 */ /* 0x000fe20000000c00 */
[----:B------:R-:W-:-:S02]  /*d7c0*/  @!P0 LEA.HI.X R21, R40, c[0x0][0x174], R48, 0x1, P4 ;  /* 0x00005d0028158a11 */ /* 0x000fc400020f0c30 */
[C---:B------:R-:W-:Y:S01]  /*d7d0*/  @!P0 LEA R14, P1, R12.reuse, c[0x0][0x170], 0x1 ;  /* 0x00005c000c0e8a11 */ /* 0x040fe200078208ff */
        /* <DEDUP_REMOVED lines=13> */
[----:B------:R-:W-:-:S02]  /*d8b0*/  @!P0 LEA R12, P4, R13, c[0x0][0x170], 0x1 ;  /* 0x00005c000d0c8a11 */ /* 0x000fc400078808ff */
        /* <DEDUP_REMOVED lines=12> */
[----:B------:R-:W-:Y:S01]  /*d980*/  @!P0 LEA.HI.X R5, R0, c[0x0][0x174], R2, 0x1, P1 ;  /* 0x00005d0000058a11 */ /* 0x000fe200008f0c02 */
[----:B------:R-:W-:Y:S01]  /*d990*/  @!PT LDS RZ, [RZ] ;  /* 0x00000000fffff984 */ /* 0x000fe20000000800 */
[----:B------:R-:W-:Y:S01]  /*d9a0*/  @!PT LDS RZ, [RZ] ;  /* 0x00000000fffff984 */ /* 0x000fe20000000800 */
[----:B------:R-:W-:Y:S01]  /*d9b0*/  @!PT LDS RZ, [RZ] ;  /* 0x00000000fffff984 */ /* 0x000fe20000000800 */
[----:B------:R5:W-:Y:S01]  /*d9c0*/  @!P0 LDGSTS.E.BYPASS.LTC128B.128 [R244+0xd800], [R20.64] ;  /* 0x0d80000014f48fae */ /* 0x000be2000b901d54 */
[----:B------:R-:W-:-:S03]  /*d9d0*/  IADD3 R0, R229, 0x800, RZ ;  /* 0x00000800e5007810 */ /* 0x000fc60007ffe0ff */
        /* <DEDUP_REMOVED lines=40> */
[----:B-----5:R-:W-:Y:S04]  /*dc60*/  LDSM.16.M88.4 R20, [R230] ;  /* 0x00000000e614783b */ /* 0x020fe80000000200 */
[----:B---3--:R-:W3:Y:S04]  /*dc70*/  LDSM.16.M88.4 R32, [R134+0x5800] ;  /* 0x005800008620783b */ /* 0x008ee80000000200 */
[----:B------:R-:W5:Y:S04]  /*dc80*/  LDSM.16.M88.4 R40, [R134+0x3800] ;  /* 0x003800008628783b */ /* 0x000f680000000200 */
[----:B-1----:R-:W1:Y:S04]  /*dc90*/  LDSM.16.M88.4 R12, [R134+0x2000] ;  /* 0x00200000860c783b */ /* 0x002e680000000200 */
[----:B--2---:R-:W-:Y:S04]  /*dca0*/  LDSM.16.M88.4 R16, [R55] ;  /* 0x000000003710783b */ /* 0x004fe80000000200 */
[----:B------:R-:W2:Y:S04]  /*dcb0*/  LDSM.16.M88.4 R52, [R134+0x4800] ;  /* 0x004800008634783b */ /* 0x000ea80000000200 */
[----:B------:R-:W1:Y:S04]  /*dcc0*/  LDSM.16.M88.4 R56, [R228+0x2000] ;  /* 0x00200000e438783b */ /* 0x000e680000000200 */
[----:B------:R-:W1:Y:S04]  /*dcd0*/  LDSM.16.M88.4 R24, [R134+0x3000] ;  /* 0x003000008618783b */ /* 0x000e680000000200 */
[----:B------:R-:W1:Y:S04]  /*dce0*/  LDSM.16.M88.4 R48, [R134+0x4000] ;  /* 0x004000008630783b */ /* 0x000e680000000200 */
[----:B------:R-:W1:Y:S04]  /*dcf0*/  LDSM.16.M88.4 R44, [R134+0x5000] ;  /* 0x00500000862c783b */ /* 0x000e680000000200 */
[----:B----4-:R-:W-:Y:S01]  /*dd00*/  LDSM.16.M88.4 R28, [R134+0x2800] ;  /* 0x00280000861c783b */ /* 0x010fe20000000200 */
[C---:B---3--:R-:W-:Y:S03]  /*dd10*/  HMMA.16816.F32 R168, R20.reuse, R32, RZ ;  /* 0x0000002014a8723c */ /* 0x048fe600000018ff */
[----:B------:R-:W-:Y:S04]  /*dd20*/  LDSM.16.M88.4 R64, [R229] ;  /* 0x00000000e540783b */ /* 0x000fe80000000200 */
[----:B------:R-:W-:Y:S01]  /*dd30*/  LDSM.16.M88.4 R68, [R228+0x3000] ;  /* 0x00300000e444783b */ /* 0x000fe20000000200 */
[C---:B------:R-:W-:Y:S03]  /*dd40*/  HMMA.16816.F32 R176, R20.reuse, R34, RZ ;  /* 0x0000002214b0723c */ /* 0x040fe600000018ff */
[----:B------:R-:W3:Y:S04]  /*dd50*/  LDSM.16.M88.4 R32, [R134+0x8800] ;  /* 0x008800008620783b */ /* 0x000ee80000000200 */
[----:B------:R-:W0:Y:S01]  /*dd60*/  LDGDEPBAR ;  /* 0x00000000000079af */ /* 0x000e220000000000 */
[C---:B-----5:R-:W-:Y:S08]  /*dd70*/  HMMA.16816.F32 R100, R20.reuse, R40, RZ ;  /* 0x000000281464723c */ /* 0x060ff000000018ff */
[C---:B------:R-:W-:Y:S01]  /*dd80*/  HMMA.16816.F32 R112, R20.reuse, R42, RZ ;  /* 0x0000002a1470723c */ /* 0x040fe200000018ff */
[----:B------:R-:W4:Y:S07]  /*dd90*/  LDSM.16.M88.4 R40, [R134+0x9000] ;  /* 0x009000008628783b */ /* 0x000f2e0000000200 */
[C---:B-1----:R-:W-:Y:S08]  /*dda0*/  HMMA.16816.F32 R8, R20.reuse, R12, RZ ;  /* 0x0000000c1408723c */ /* 0x042ff000000018ff */
[C---:B--2---:R-:W-:Y:S08]  /*ddb0*/  HMMA.16816.F32 R116, R20.reuse, R52, RZ ;  /* 0x000000341474723c */ /* 0x044ff000000018ff */
[C---:B------:R-:W-:Y:S01]  /*ddc0*/  HMMA.16816.F32 R108, R20.reuse, R54, RZ ;  /* 0x00000036146c723c */ /* 0x040fe200000018ff */
[----:B------:R-:W1:Y:S07]  /*ddd0*/  LDSM.16.M88.4 R52, [R134+0x7000] ;  /* 0x007000008634783b */ /* 0x000e6e0000000200 */
[----:B------:R-:W-:Y:S01]  /*dde0*/  HMMA.16816.F32 R76, R20, R14, RZ ;  /* 0x0000000e144c723c */ /* 0x000fe200000018ff */
[----:B------:R-:W2:Y:S07]  /*ddf0*/  LDSM.16.M88.4 R12, [R134+0x6000] ;  /* 0x00600000860c783b */ /* 0x000eae0000000200 */
[----:B------:R-:W-:Y:S01]  /*de00*/  HMMA.16816.F32 R88, R16, R56, R8 ;  /* 0x000000381058723c */ /* 0x000fe20000001808 */
[----:B------:R-:W5:Y:S07]  /*de10*/  LDSM.16.M88.4 R8, [R134+0x6800] ;  /* 0x006800008608783b */ /* 0x000f6e0000000200 */
[C---:B------:R-:W-:Y:S08]  /*de20*/  HMMA.16816.F32 R92, R20.reuse, R24, RZ ;  /* 0x00000018145c723c */ /* 0x040ff000000018ff */
[C---:B------:R-:W-:Y:S01]  /*de30*/  HMMA.16816.F32 R96, R20.reuse, R26, RZ ;  /* 0x0000001a1460723c */ /* 0x040fe200000018ff */
[----:B------:R-:W-:Y:S07]  /*de40*/  LDSM.16.M88.4 R24, [R134+0x9800] ;  /* 0x009800008618783b */ /* 0x000fee0000000200 */
[C---:B------:R-:W-:Y:S08]  /*de50*/  HMMA.16816.F32 R124, R20.reuse, R48, RZ ;  /* 0x00000030147c723c */ /* 0x040ff000000018ff */
[C---:B------:R-:W-:Y:S01]  /*de60*/  HMMA.16816.F32 R120, R20.reuse, R50, RZ ;  /* 0x000000321478723c */ /* 0x040fe200000018ff */
[----:B------:R-:W1:Y:S07]  /*de70*/  LDSM.16.M88.4 R48, [R134+0x7800] ;  /* 0x007800008630783b */ /* 0x000e6e0000000200 */
[C---:B------:R-:W-:Y:S08]  /*de80*/  HMMA.16816.F32 R104, R20.reuse, R44, RZ ;  /* 0x0000002c1468723c */ /* 0x040ff000000018ff */
[C---:B------:R-:W-:Y:S01]  /*de90*/  HMMA.16816.F32 R128, R20.reuse, R46, RZ ;  /* 0x0000002e1480723c */ /* 0x040fe200000018ff */
[----:B------:R-:W1:Y:S07]  /*dea0*/  LDSM.16.M88.4 R44, [R134+0x8000] ;  /* 0x00800000862c783b */ /* 0x000e6e0000000200 */
[C---:B---3--:R-:W-:Y:S08]  /*deb0*/  HMMA.16816.F32 R220, R20.reuse, R32, RZ ;  /* 0x0000002014dc723c */ /* 0x048ff000000018ff */
[C---:B------:R-:W-:Y:S08]  /*dec0*/  HMMA.16816.F32 R248, R20.reuse, R34, RZ ;  /* 0x0000002214f8723c */ /* 0x040ff000000018ff */
[C---:B----4-:R-:W-:Y:S08]  /*ded0*/  HMMA.16816.F32 R32, R20.reuse, R42, RZ ;  /* 0x0000002a1420723c */ /* 0x050ff000000018ff */
[C---:B------:R-:W-:Y:S08]  /*dee0*/  HMMA.16816.F32 R80, R20.reuse, R28, RZ ;  /* 0x0000001c1450723c */ /* 0x040ff000000018ff */
[C---:B------:R-:W-:Y:S01]  /*def0*/  HMMA.16816.F32 R84, R20.reuse, R30, RZ ;  /* 0x0000001e1454723c */ /* 0x040fe200000018ff */
[----:B------:R-:W3:Y:S07]  /*df00*/  LDSM.16.M88.4 R28, [R228+0x2800] ;  /* 0x00280000e41c783b */ /* 0x000eee0000000200 */
[----:B-1----:R-:W-:Y:S01]  /*df10*/  HMMA.16816.F32 R196, R20, R54, RZ ;  /* 0x0000003614c4723c */ /* 0x002fe200000018ff */
[----:B------:R-:W-:-:S02]  /*df20*/  IMAD.MOV.U32 R133, RZ, RZ, R33 ;  /* 0x000000ffff857224 */ /* 0x000fc400078e0021 */
[----:B------:R-:W-:-:S04]  /*df30*/  IMAD.MOV.U32 R245, RZ, RZ, R35 ;  /* 0x000000fffff57224 */ /* 0x000fc800078e0023 */
[----:B------:R-:W-:Y:S01]  /*df40*/  IMAD.MOV.U32 R55, RZ, RZ, R32 ;  /* 0x000000ffff377224 */ /* 0x000fe200078e0020 */
[----:B--2---:R-:W-:Y:S01]  /*df50*/  HMMA.16816.F32 R172, R20, R12, RZ ;  /* 0x0000000c14ac723c */ /* 0x004fe200000018ff */
[----:B------:R-:W-:-:S07]  /*df60*/  IMAD.MOV.U32 R54, RZ, RZ, R34 ;  /* 0x000000ffff367224 */ /* 0x000fce00078e0022 */
[C---:B------:R-:W-:Y:S01]  /*df70*/  HMMA.16816.F32 R184, R20.reuse, R14, RZ ;  /* 0x0000000e14b8723c */ /* 0x040fe200000018ff */
[----:B------:R-:W1:Y:S07]  /*df80*/  LDSM.16.M88.4 R12, [R232] ;  /* 0x00000000e80c783b */ /* 0x000e6e0000000200 */
[C---:B------:R-:W-:Y:S08]  /*df90*/  HMMA.16816.F32 R72, R20.reuse, R40, RZ ;  /* 0x000000281448723c */ /* 0x040ff000000018ff */
[C---:B-----5:R-:W-:Y:S08]  /*dfa0*/  HMMA.16816.F32 R180, R20.reuse, R8, RZ ;  /* 0x0000000814b4723c */ /* 0x060ff000000018ff */
[C---:B------:R-:W-:Y:S01]  /*dfb0*/  HMMA.16816.F32 R188, R20.reuse, R10, RZ ;  /* 0x0000000a14bc723c */ /* 0x040fe200000018ff */
[----:B------:R-:W-:Y:S07]  /*dfc0*/  LDSM.16.M88.4 R8, [R233] ;  /* 0x00000000e908783b */ /* 0x000fee0000000200 */
[----:B------:R-:W-:Y:S01]  /*dfd0*/  HMMA.16816.F32 R192, R20, R52, RZ ;  /* 0x0000003414c0723c */ /* 0x000fe200000018ff */
[----:B------:R-:W-:-:S02]  /*dfe0*/  IMAD.MOV.U32 R132, RZ, RZ, R73 ;  /* 0x000000ffff847224 */ /* 0x000fc400078e0049 */
[----:B------:R-:W-:Y:S02]  /*dff0*/  IMAD.MOV.U32 R38, RZ, RZ, R74 ;  /* 0x000000ffff267224 */ /* 0x000fe400078e004a */
[----:B------:R-:W-:Y:S02]  /*e000*/  IMAD.MOV.U32 R37, RZ, RZ, R75 ;  /* 0x000000ffff257224 */ /* 0x000fe400078e004b */
[----:B------:R-:W-:Y:S01]  /*e010*/  MOV R53, R72 ;  /* 0x0000004800357202 */ /* 0x000fe20000000f00 */
[C---:B------:R-:W-:Y:S01]  /*e020*/  HMMA.16816.F32 R200, R20.reuse, R48, RZ ;  /* 0x0000003014c8723c */ /* 0x040fe200000018ff */
[----:B------:R-:W-:Y:S07]  /*e030*/  LDSM.16.M88.4 R72, [R227] ;  /* 0x00000000e348783b */ /* 0x000fee0000000200 */
[C---:B------:R-:W-:Y:S01]  /*e040*/  HMMA.16816.F32 R208, R20.reuse, R50, RZ ;  /* 0x0000003214d0723c */ /* 0x040fe200000018ff */
[----:B------:R-:W-:Y:S07]  /*e050*/  LDSM.16.M88.4 R48, [R228+0x5000] ;  /* 0x00500000e430783b */ /* 0x000fee0000000200 */
[C---:B------:R-:W-:Y:S08]  /*e060*/  HMMA.16816.F32 R212, R20.reuse, R44, RZ ;  /* 0x0000002c14d4723c */ /* 0x040ff000000018ff */
[C---:B------:R-:W-:Y:S01]  /*e070*/  HMMA.16816.F32 R216, R20.reuse, R46, RZ ;  /* 0x0000002e14d8723c */ /* 0x040fe200000018ff */
[----:B------:R-:W2:Y:S07]  /*e080*/  LDSM.16.M88.4 R44, [R228+0x3800] ;  /* 0x00380000e42c783b */ /* 0x000eae0000000200 */
[C---:B------:R-:W-:Y:S08]  /*e090*/  HMMA.16816.F32 R32, R20.reuse, R24, RZ ;  /* 0x000000181420723c */ /* 0x040ff000000018ff */
[----:B------:R-:W-:Y:S08]  /*e0a0*/  HMMA.16816.F32 R20, R20, R26, RZ ;  /* 0x0000001a1414723c */ /* 0x000ff000000018ff */
[----:B---3--:R-:W-:Y:S08]  /*e0b0*/  HMMA.16816.F32 R40, R16, R28, R80 ;  /* 0x0000001c1028723c */ /* 0x008ff00000001850 */
[----:B-1----:R-:W-:Y:S01]  /*e0c0*/  HMMA.16816.F32 R24, R12, R64, R88 ;  /* 0x000000400c18723c */ /* 0x002fe20000001858 */
[----:B------:R-:W-:-:S02]  /*e0d0*/  IMAD.MOV.U32 R204, RZ, RZ, R35 ;  /* 0x000000ffffcc7224 */ /* 0x000fc400078e0023 */
[----:B------:R-:W-:Y:S02]  /*e0e0*/  IMAD.MOV.U32 R252, RZ, RZ, R32 ;  /* 0x000000fffffc7224 */ /* 0x000fe400078e0020 */
[----:B------:R-:W-:Y:S02]  /*e0f0*/  IMAD.MOV.U32 R5, RZ, RZ, R33 ;  /* 0x000000ffff057224 */ /* 0x000fe400078e0021 */
[----:B------:R-:W-:Y:S01]  /*e100*/  IMAD.MOV.U32 R4, RZ, RZ, R34 ;  /* 0x000000ffff047224 */ /* 0x000fe200078e0022 */
[----:B------:R-:W-:Y:S01]  /*e110*/  HMMA.16816.F32 R80, R16, R68, R92 ;  /* 0x000000441050723c */ /* 0x000fe2000000185c */
[----:B------:R-:W-:Y:S01]  /*e120*/  IMAD.MOV.U32 R52, RZ, RZ, R22 ;  /* 0x000000ffff347224 */ /* 0x000fe200078e0016 */
[----:B------:R-:W1:Y:S01]  /*e130*/  LDSM.16.M88.4 R32, [R228+0x4000] ;  /* 0x00400000e420783b */ /* 0x000e620000000200 */
[----:B------:R-:W-:Y:S02]  /*e140*/  IMAD.MOV.U32 R205, RZ, RZ, R23 ;  /* 0x000000ffffcd7224 */ /* 0x000fe400078e0017 */
[----:B------:R-:W-:-:S02]  /*e150*/  IMAD.MOV.U32 R2, RZ, RZ, R21 ;  /* 0x000000ffff027224 */ /* 0x000fc400078e0015 */
[----:B------:R-:W-:Y:S01]  /*e160*/  IMAD.MOV.U32 R39, RZ, RZ, R20 ;  /* 0x000000ffff277224 */ /* 0x000fe200078e0014 */
[C---:B--2---:R-:W-:Y:S07]  /*e170*/  HMMA.16816.F32 R88, R16.reuse, R44, R100 ;  /* 0x0000002c1058723c */ /* 0x044fee0000001864 */
[----:B------:R-:W-:Y:S01]  /*e180*/  MOV R100, R55 ;  /* 0x0000003700647202 */ /* 0x000fe20000000f00 */
[----:B------:R-:W-:Y:S01]  /*e190*/  HMMA.16816.F32 R20, R16, R58, R76 ;  /* 0x0000003a1014723c */ /* 0x000fe2000000184c */
[----:B------:R2:W-:Y:S01]  /*e1a0*/  LDSM.16.M88.4 R56, [R0] ;  /* 0x000000000038783b */ /* 0x0005e20000000200 */
[----:B------:R-:W-:-:S02]  /*e1b0*/  IMAD.MOV.U32 R101, RZ, RZ, R54 ;  /* 0x000000ffff657224 */ /* 0x000fc400078e0036 */
[----:B------:R-:W-:Y:S02]  /*e1c0*/  IMAD.MOV.U32 R103, RZ, RZ, R53 ;  /* 0x000000ffff677224 */ /* 0x000fe400078e0035 */
[----:B------:R-:W-:Y:S02]  /*e1d0*/  IMAD.MOV.U32 R102, RZ, RZ, R52 ;  /* 0x000000ffff667224 */ /* 0x000fe400078e0034 */
[C---:B------:R-:W-:Y:S01]  /*e1e0*/  HMMA.16816.F32 R76, R16.reuse, R30, R84 ;  /* 0x0000001e104c723c */ /* 0x040fe20000001854 */
[----:B------:R-:W3:Y:S07]  /*e1f0*/  LDSM.16.M88.4 R28, [R228+0x4800] ;  /* 0x00480000e41c783b */ /* 0x000eee0000000200 */
[----:B------:R-:W-:Y:S01]  /*e200*/  HMMA.16816.F32 R84, R16, R70, R96 ;  /* 0x000000461054723c */ /* 0x000fe20000001860 */
[----:B------:R-:W4:Y:S07]  /*e210*/  LDSM.16.M88.4 R68, [R227+0x800] ;  /* 0x00080000e344783b */ /* 0x000f2e0000000200 */
[----:B------:R-:W-:Y:S01]  /*e220*/  HMMA.16816.F32 R20, R12, R66, R20 ;  /* 0x000000420c14723c */ /* 0x000fe20000001814 */
[----:B------:R-:W5:Y:S01]  /*e230*/  LDSM.16.M88.4 R64, [R228+0x5800] ;  /* 0x00580000e440783b */ /* 0x000f620000000200 */
[----:B--2---:R-:W-:-:S06]  /*e240*/  IADD3 R0, R229, 0x1000, RZ ;  /* 0x00001000e5007810 */ /* 0x004fcc0007ffe0ff */
[----:B------:R-:W-:Y:S07]  /*e250*/  HMMA.16816.F32 R52, R8, R72, R24 ;  /* 0x000000480834723c */ /* 0x000fee0000001818 */
[----:B------:R-:W-:Y:S01]  /*e260*/  IMAD.MOV.U32 R72, RZ, RZ, R205 ;  /* 0x000000ffff487224 */ /* 0x000fe200078e00cd */
[----:B-1----:R-:W-:Y:S01]  /*e270*/  HMMA.16816.F32 R124, R16, R32, R124 ;  /* 0x00000020107c723c */ /* 0x002fe2000000187c */
[----:B------:R-:W-:-:S07]  /*e280*/  IMAD.MOV.U32 R73, RZ, RZ, R204 ;  /* 0x000000ffff497224 */ /* 0x000fce00078e00cc */
[----:B------:R-:W-:Y:S08]  /*e290*/  HMMA.16816.F32 R24, R8, R74, R20 ;  /* 0x0000004a0818723c */ /* 0x000ff00000001814 */
[C---:B---3--:R-:W-:Y:S07]  /*e2a0*/  HMMA.16816.F32 R96, R16.reuse, R28, R116 ;  /* 0x0000001c1060723c */ /* 0x048fee0000001874 */
[----:B------:R-:W-:Y:S01]  /*e2b0*/  IMAD.MOV.U32 R119, RZ, RZ, R252 ;  /* 0x000000ffff777224 */ /* 0x000fe200078e00fc */
[----:B------:R-:W-:Y:S01]  /*e2c0*/  HMMA.16816.F32 R108, R16, R30, R108 ;  /* 0x0000001e106c723c */ /* 0x000fe2000000186c */
[----:B------:R-:W-:-:S02]  /*e2d0*/  IMAD.MOV.U32 R118, RZ, RZ, R73 ;  /* 0x000000ffff767224 */ /* 0x000fc400078e0049 */
[----:B------:R-:W-:Y:S02]  /*e2e0*/  IMAD.MOV.U32 R73, RZ, RZ, R4 ;  /* 0x000000ffff497224 */ /* 0x000fe400078e0004 */
[----:B------:R-:W-:Y:S02]  /*e2f0*/  IMAD.MOV.U32 R116, RZ, RZ, R118 ;  /* 0x000000ffff747224 */ /* 0x000fe400078e0076 */
[----:B------:R-:W-:Y:S01]  /*e300*/  IMAD.MOV.U32 R118, RZ, RZ, R119 ;  /* 0x000000ffff767224 */ /* 0x000fe200078e0077 */
[----:B------:R-:W-:Y:S01]  /*e310*/  HMMA.16816.F32 R28, R12, R56, R40 ;  /* 0x000000380c1c723c */ /* 0x000fe20000001828 */
[----:B------:R-:W-:Y:S02]  /*e320*/  IMAD.MOV.U32 R119, RZ, RZ, R100 ;  /* 0x000000ffff777224 */ /* 0x000fe400078e0064 */
[----:B------:R-:W-:-:S05]  /*e330*/  IMAD.MOV.U32 R100, RZ, RZ, R133 ;  /* 0x000000ffff647224 */ /* 0x000fca00078e0085 */
[C---:B------:R-:W-:Y:S01]  /*e340*/  HMMA.16816.F32 R120, R16.reuse, R34, R120 ;  /* 0x000000221078723c */ /* 0x040fe20000001878 */
[----:B------:R1:W-:Y:S07]  /*e350*/  LDSM.16.M88.4 R32, [R0] ;  /* 0x000000000020783b */ /* 0x0003ee0000000200 */
[C---:B------:R-:W-:Y:S01]  /*e360*/  HMMA.16816.F32 R92, R16.reuse, R46, R112 ;  /* 0x0000002e105c723c */ /* 0x040fe20000001870 */
[----:B------:R-:W2:Y:S07]  /*e370*/  LDSM.16.M88.4 R44, [R228+0x6000] ;  /* 0x00600000e42c783b */ /* 0x000eae0000000200 */
[C---:B------:R-:W-:Y:S07]  /*e380*/  HMMA.16816.F32 R112, R16.reuse, R48, R104 ;  /* 0x000000301070723c */ /* 0x040fee0000001868 */
[----:B------:R-:W-:Y:S01]  /*e390*/  IMAD.MOV.U32 R105, RZ, RZ, R2 ;  /* 0x000000ffff697224 */ /* 0x000fe200078e0002 */
[----:B------:R-:W-:Y:S01]  /*e3a0*/  HMMA.16816.F32 R204, R16, R50, R128 ;  /* 0x0000003210cc723c */ /* 0x000fe20000001880 */
[----:B-1----:R-:W-:-:S02]  /*e3b0*/  FMUL.FTZ R0, R54, c[0x0][0x2ec] ;  /* 0x0000bb0036007a20 */ /* 0x002fc40000410000 */
[----:B------:R-:W-:Y:S02]  /*e3c0*/  FMUL.FTZ R2, R52, c[0x0][0x2ec] ;  /* 0x0000bb0034027a20 */ /* 0x000fe40000410000 */
[----:B------:R1:W-:Y:S01]  /*e3d0*/  MUFU.TANH R129, R0 ;  /* 0x0000000000817308 */ /* 0x0003e20000002400 */
[----:B------:R-:W-:Y:S02]  /*e3e0*/  IMAD.MOV.U32 R107, RZ, RZ, R73 ;  /* 0x000000ffff6b7224 */ /* 0x000fe400078e0049 */
[----:B------:R-:W-:Y:S01]  /*e3f0*/  HMMA.16816.F32 R40, R12, R58, R76 ;  /* 0x0000003a0c28723c */ /* 0x000fe2000000184c */
[----:B------:R-:W-:Y:S02]  /*e400*/  IMAD.MOV.U32 R128, RZ, RZ, R72 ;  /* 0x000000ffff807224 */ /* 0x000fe400078e0048 */
[----:B------:R-:W-:Y:S02]  /*e410*/  IMAD.MOV.U32 R72, RZ, RZ, R5 ;  /* 0x000000ffff487224 */ /* 0x000fe400078e0005 */
[----:B------:R3:W2:Y:S03]  /*e420*/  MUFU.TANH R117, R2 ;  /* 0x0000000200757308 */ /* 0x0006a60000002400 */
[----:B----4-:R-:W-:Y:S01]  /*e430*/  HMMA.16816.F32 R20, R8, R68, R28 ;  /* 0x000000440814723c */ /* 0x010fe2000000181c */
[----:B------:R-:W-:-:S02]  /*e440*/  MOV R106, R72 ;  /* 0x00000048006a7202 */ /* 0x000fc40000000f00 */
[----:B------:R-:W-:Y:S01]  /*e450*/  LDSM.16.M88.4 R72, [R228+0x7800] ;  /* 0x00780000e448783b */ /* 0x000fe20000000200 */
[----:B-1----:R-:W-:-:S04]  /*e460*/  FMUL.FTZ R0, R55, c[0x0][0x2ec] ;  /* 0x0000bb0037007a20 */ /* 0x002fc80000410000 */
[C---:B-----5:R-:W-:Y:S01]  /*e470*/  HMMA.16816.F32 R168, R16.reuse, R64, R168 ;  /* 0x0000004010a8723c */ /* 0x060fe200000018a8 */
[----:B------:R1:W-:Y:S01]  /*e480*/  MUFU.TANH R5, R0 ;  /* 0x0000000000057308 */ /* 0x0003e20000002400 */
[----:B---3--:R-:W-:Y:S02]  /*e490*/  FMUL.FTZ R2, R53, c[0x0][0x2ec] ;  /* 0x0000bb0035027a20 */ /* 0x008fe40000410000 */
[----:B------:R-:W3:Y:S04]  /*e4a0*/  LDSM.16.M88.4 R52, [R228+0x6800] ;  /* 0x00680000e434783b */ /* 0x000ee80000000200 */
[----:B------:R-:W-:Y:S01]  /*e4b0*/  HMMA.16816.F32 R176, R16, R66, R176 ;  /* 0x0000004210b0723c */ /* 0x000fe200000018b0 */
[----:B------:R4:W-:Y:S01]  /*e4c0*/  MUFU.TANH R4, R2 ;  /* 0x0000000200047308 */ /* 0x0009e20000002400 */
[----:B------:R-:W5:Y:S06]  /*e4d0*/  LDSM.16.M88.4 R64, [R227+0x1000] ;  /* 0x00100000e340783b */ /* 0x000f6c0000000200 */
[----:B------:R-:W-:Y:S01]  /*e4e0*/  HMMA.16816.F32 R40, R8, R70, R40 ;  /* 0x000000460828723c */ /* 0x000fe20000001828 */
[----:B-1----:R-:W-:-:S04]  /*e4f0*/  FMUL.FTZ R0, R24, c[0x0][0x2ec] ;  /* 0x0000bb0018007a20 */ /* 0x002fc80000410000 */
[----:B------:R1:W1:Y:S02]  /*e500*/  MUFU.TANH R49, R0 ;  /* 0x0000000000317308 */ /* 0x0002640000002400 */
[----:B--2---:R-:W-:Y:S01]  /*e510*/  IMAD.MOV.U32 R71, RZ, RZ, R117 ;  /* 0x000000ffff477224 */ /* 0x004fe200078e0075 */
[----:B------:R-:W-:Y:S01]  /*e520*/  HMMA.16816.F32 R172, R16, R44, R172 ;  /* 0x0000002c10ac723c */ /* 0x000fe200000018ac */
[----:B----4-:R-:W-:-:S04]  /*e530*/  FMUL.FTZ R2, R20, c[0x0][0x2ec] ;  /* 0x0000bb0014027a20 */ /* 0x010fc80000410000 */
[----:B------:R2:W-:Y:S03]  /*e540*/  MUFU.TANH R131, R2 ;  /* 0x0000000200837308 */ /* 0x0005e60000002400 */
[C---:B------:R-:W-:Y:S01]  /*e550*/  HMMA.16816.F32 R184, R16.reuse, R46, R184 ;  /* 0x0000002e10b8723c */ /* 0x040fe200000018b8 */
[----:B------:R-:W-:Y:S01]  /*e560*/  LDSM.16.M88.4 R44, [R227+0x1800] ;  /* 0x00180000e32c783b */ /* 0x000fe20000000200 */
[----:B-1----:R-:W-:Y:S02]  /*e570*/  FMUL.FTZ R0, R25, c[0x0][0x2ec] ;  /* 0x0000bb0019007a20 */ /* 0x002fe40000410000 */
[----:B------:R-:W-:Y:S02]  /*e580*/  IMAD.MOV.U32 R70, RZ, RZ, R49 ;  /* 0x000000ffff467224 */ /* 0x000fe400078e0031 */
[----:B------:R1:W-:Y:S02]  /*e590*/  MUFU.TANH R104, R0 ;  /* 0x0000000000687308 */ /* 0x0003e40000002400 */
[----:B--2---:R-:W-:Y:S01]  /*e5a0*/  FMUL.FTZ R2, R43, c[0x0][0x2ec] ;  /* 0x0000bb002b027a20 */ /* 0x004fe20000410000 */
[C---:B---3--:R-:W-:Y:S08]  /*e5b0*/  HMMA.16816.F32 R180, R16.reuse, R52, R180 ;  /* 0x0000003410b4723c */ /* 0x048ff000000018b4 */
[----:B------:R-:W-:Y:S01]  /*e5c0*/  HMMA.16816.F32 R188, R16, R54, R188 ;  /* 0x0000003610bc723c */ /* 0x000fe200000018bc */
[----:B-1----:R-:W-:-:S04]  /*e5d0*/  FMUL.FTZ R0, R26, c[0x0][0x2ec] ;  /* 0x0000bb001a007a20 */ /* 0x002fc80000410000 */
[----:B------:R1:W-:Y:S02]  /*e5e0*/  MUFU.TANH R252, R0 ;  /* 0x0000000000fc7308 */ /* 0x0003e40000002400 */
[----:B-1----:R-:W-:Y:S02]  /*e5f0*/  FMUL.FTZ R0, R27, c[0x0][0x2ec] ;  /* 0x0000bb001b007a20 */ /* 0x002fe40000410000 */
[----:B------:R-:W-:Y:S04]  /*e600*/  HMMA.16816.F32 R24, R12, R32, R80 ;  /* 0x000000200c18723c */ /* 0x000fe80000001850 */
[----:B------:R1:W2:Y:S02]  /*e610*/  MUFU.TANH R48, R0 ;  /* 0x0000000000307308 */ /* 0x0002a40000002400 */
[----:B-1----:R-:W-:Y:S01]  /*e620*/  IADD3 R0, R229, 0x1800, RZ ;  /* 0x00001800e5007810 */ /* 0x002fe20007ffe0ff */
[----:B--2---:R-:W-:-:S02]  /*e630*/  IMAD.MOV.U32 R52, RZ, RZ, R48 ;  /* 0x000000ffff347224 */ /* 0x004fc400078e0030 */
[----:B------:R-:W1:Y:S11]  /*e640*/  LDSM.16.M88.4 R48, [R228+0x7000] ;  /* 0x00700000e430783b */ /* 0x000e760000000200 */
[----:B------:R-:W-:Y:S04]  /*e650*/  @!UPT UIADD3 URZ, URZ, URZ, URZ ;  /* 0x0000003f3f3ff290 */ /* 0x000fe8000fffe03f */
[----:B-----5:R-:W-:Y:S01]  /*e660*/  HMMA.16816.F32 R28, R8, R64, R24 ;  /* 0x00000040081c723c */ /* 0x020fe20000001818 */
[----:B------:R2:W3:Y:S02]  /*e670*/  LDSM.16.M88.4 R56, [R0] ;  /* 0x000000000038783b */ /* 0x0004e40000000200 */
[----:B--2---:R-:W-:-:S04]  /*e680*/  FMUL.FTZ R0, R21, c[0x0][0x2ec] ;  /* 0x0000bb0015007a20 */ /* 0x004fc80000410000 */
[----:B------:R2:W-:Y:S01]  /*e690*/  MUFU.TANH R69, R0 ;  /* 0x0000000000457308 */ /* 0x0005e20000002400 */
[----:B-1----:R-:W-:Y:S01]  /*e6a0*/  HMMA.16816.F32 R76, R16, R48, R192 ;  /* 0x00000030104c723c */ /* 0x002fe200000018c0 */
[----:B--2---:R-:W-:-:S07]  /*e6b0*/  FMUL.FTZ R0, R22, c[0x0][0x2ec] ;  /* 0x0000bb0016007a20 */ /* 0x004fce0000410000 */
[----:B------:R-:W-:Y:S01]  /*e6c0*/  HMMA.16816.F32 R80, R16, R50, R196 ;  /* 0x000000321050723c */ /* 0x000fe200000018c4 */
[----:B------:R-:W-:Y:S01]  /*e6d0*/  IMAD.MOV.U32 R195, RZ, RZ, R252 ;  /* 0x000000ffffc37224 */ /* 0x000fe200078e00fc */
[----:B------:R-:W-:Y:S01]  /*e6e0*/  LDSM.16.M88.4 R48, [R228+0x8800] ;  /* 0x00880000e430783b */ /* 0x000fe20000000200 */
[----:B------:R1:W2:Y:S01]  /*e6f0*/  MUFU.TANH R68, R0 ;  /* 0x0000000000447308 */ /* 0x0002a20000002400 */
[----:B------:R-:W-:Y:S02]  /*e700*/  IMAD.MOV.U32 R192, RZ, RZ, R52 ;  /* 0x000000ffffc07224 */ /* 0x000fe400078e0034 */
[----:B-1----:R-:W-:Y:S02]  /*e710*/  FMUL.FTZ R0, R23, c[0x0][0x2ec] ;  /* 0x0000bb0017007a20 */ /* 0x002fe40000410000 */
[C---:B------:R-:W-:Y:S03]  /*e720*/  HMMA.16816.F32 R20, R12.reuse, R34, R84 ;  /* 0x000000220c14723c */ /* 0x040fe60000001854 */
[----:B------:R-:W-:Y:S04]  /*e730*/  MUFU.TANH R86, R2 ;  /* 0x0000000200567308 */ /* 0x000fe80000002400 */
[----:B------:R-:W-:Y:S01]  /*e740*/  IMAD.MOV.U32 R84, RZ, RZ, R131 ;  /* 0x000000ffff547224 */ /* 0x000fe200078e0083 */
[----:B---3--:R-:W-:Y:S03]  /*e750*/  HMMA.16816.F32 R32, R12, R56, R88 ;  /* 0x000000380c20723c */ /* 0x008fe60000001858 */
[----:B------:R1:W-:Y:S01]  /*e760*/  MUFU.TANH R53, R0 ;  /* 0x0000000000357308 */ /* 0x0003e20000002400 */
[----:B------:R-:W-:Y:S01]  /*e770*/  MOV R85, R104 ;  /* 0x0000006800557202 */ /* 0x000fe20000000f00 */
[----:B------:R-:W-:-:S02]  /*e780*/  IMAD.MOV.U32 R104, RZ, RZ, R102 ;  /* 0x000000ffff687224 */ /* 0x000fc400078e0066 */
[----:B------:R-:W-:Y:S02]  /*e790*/  IMAD.MOV.U32 R102, RZ, RZ, R103 ;  /* 0x000000ffff667224 */ /* 0x000fe400078e0067 */
[----:B------:R-:W-:Y:S02]  /*e7a0*/  IMAD.MOV.U32 R91, RZ, RZ, R128 ;  /* 0x000000ffff5b7224 */ /* 0x000fe400078e0080 */
[----:B------:R-:W-:Y:S02]  /*e7b0*/  IMAD.MOV.U32 R56, RZ, RZ, R129 ;  /* 0x000000ffff387224 */ /* 0x000fe400078e0081 */
[----:B------:R-:W-:Y:S02]  /*e7c0*/  IMAD.MOV.U32 R88, RZ, RZ, R70 ;  /* 0x000000ffff587224 */ /* 0x000fe400078e0046 */
[----:B------:R-:W-:Y:S02]  /*e7d0*/  IMAD.MOV.U32 R89, RZ, RZ, R71 ;  /* 0x000000ffff597224 */ /* 0x000fe400078e0047 */
[----:B--2---:R-:W-:Y:S01]  /*e7e0*/  IMAD.MOV.U32 R90, RZ, RZ, R68 ;  /* 0x000000ffff5a7224 */ /* 0x004fe200078e0044 */
[----:B------:R-:W-:Y:S01]  /*e7f0*/  HMMA.16816.F32 R24, R8, R66, R20 ;  /* 0x000000420818723c */ /* 0x000fe20000001814 */
[----:B-1----:R-:W-:-:S02]  /*e800*/  FMUL.FTZ R0, R40, c[0x0][0x2ec] ;  /* 0x0000bb0028007a20 */ /* 0x002fc40000410000 */
[----:B------:R-:W-:Y:S02]  /*e810*/  IMAD.MOV.U32 R103, RZ, RZ, R132 ;  /* 0x000000ffff677224 */ /* 0x000fe400078e0084 */
[----:B------:R1:W2:Y:S01]  /*e820*/  MUFU.TANH R117, R0 ;  /* 0x0000000000757308 */ /* 0x0002a20000002400 */
[----:B------:R-:W-:Y:S02]  /*e830*/  IMAD.MOV.U32 R197, RZ, RZ, R84 ;  /* 0x000000ffffc57224 */ /* 0x000fe400078e0054 */
[----:B------:R-:W-:Y:S01]  /*e840*/  HMMA.16816.F32 R20, R12, R58, R92 ;  /* 0x0000003a0c14723c */ /* 0x000fe2000000185c */
[----:B------:R-:W-:-:S07]  /*e850*/  IMAD.MOV.U32 R199, RZ, RZ, R85 ;  /* 0x000000ffffc77224 */ /* 0x000fce00078e0055 */
[----:B------:R-:W-:Y:S01]  /*e860*/  HMMA.16816.F32 R32, R8, R44, R32 ;  /* 0x0000002c0820723c */ /* 0x000fe20000001820 */
[----:B-1----:R-:W-:Y:S02]  /*e870*/  FMUL.FTZ R0, R41, c[0x0][0x2ec] ;  /* 0x0000bb0029007a20 */ /* 0x002fe40000410000 */
[----:B--2---:R-:W-:Y:S02]  /*e880*/  IMAD.MOV.U32 R194, RZ, RZ, R117 ;  /* 0x000000ffffc27224 */ /* 0x004fe400078e0075 */
[----:B------:R1:W2:Y:S02]  /*e890*/  MUFU.TANH R130, R0 ;  /* 0x0000000000827308 */ /* 0x0002a40000002400 */
[----:B-1----:R-:W-:Y:S02]  /*e8a0*/  FMUL.FTZ R0, R42, c[0x0][0x2ec] ;  /* 0x0000bb002a007a20 */ /* 0x002fe40000410000 */
[----:B--2---:R-:W-:-:S04]  /*e8b0*/  IMAD.MOV.U32 R57, RZ, RZ, R130 ;  /* 0x000000ffff397224 */ /* 0x004fc800078e0082 */
[----:B------:R1:W2:Y:S01]  /*e8c0*/  MUFU.TANH R87, R0 ;  /* 0x0000000000577308 */ /* 0x0002a20000002400 */
[----:B------:R-:W-:Y:S07]  /*e8d0*/  HMMA.16816.F32 R128, R16, R72, R200 ;  /* 0x000000481080723c */ /* 0x000fee00000018c8 */
[----:B------:R-:W-:Y:S02]  /*e8e0*/  IMAD.MOV.U32 R73, RZ, RZ, R69 ;  /* 0x000000ffff497224 */ /* 0x000fe400078e0045 */
[----:B------:R-:W-:Y:S01]  /*e8f0*/  LDSM.16.M88.4 R68, [R227+0x2000] ;  /* 0x00200000e344783b */ /* 0x000fe20000000200 */
[----:B------:R-:W-:Y:S01]  /*e900*/  IMAD.MOV.U32 R202, RZ, RZ, R56 ;  /* 0x000000ffffca7224 */ /* 0x000fe200078e0038 */
[----:B-1----:R-:W-:Y:S01]  /*e910*/  IADD3 R0, R229, 0x2000, RZ ;  /* 0x00002000e5007810 */ /* 0x002fe20007ffe0ff */
[----:B--2---:R-:W-:-:S02]  /*e920*/  IMAD.MOV.U32 R196, RZ, RZ, R87 ;  /* 0x000000ffffc47224 */ /* 0x004fc400078e0057 */
[----:B------:R-:W-:Y:S02]  /*e930*/  IMAD.MOV.U32 R87, RZ, RZ, R105 ;  /* 0x000000ffff577224 */ /* 0x000fe400078e0069 */
[----:B------:R1:W2:Y:S01]  /*e940*/  LDSM.16.M88.4 R64, [R0] ;  /* 0x000000000040783b */ /* 0x0002a20000000200 */
[----:B------:R-:W-:Y:S02]  /*e950*/  IMAD.MOV.U32 R105, RZ, RZ, R39 ;  /* 0x000000ffff697224 */ /* 0x000fe400078e0027 */
[----:B------:R-:W-:Y:S01]  /*e960*/  MOV R56, R87 ;  /* 0x0000005700387202 */ /* 0x000fe20000000f00 */
[----:B-1----:R-:W-:Y:S02]  /*e970*/  FMUL.FTZ R0, R28, c[0x0][0x2ec] ;  /* 0x0000bb001c007a20 */ /* 0x002fe40000410000 */
[----:B------:R-:W-:Y:S02]  /*e980*/  IMAD.MOV.U32 R28, RZ, RZ, R53 ;  /* 0x000000ffff1c7224 */ /* 0x000fe400078e0035 */
[----:B------:R1:W3:Y:S01]  /*e990*/  MUFU.TANH R133, R0 ;  /* 0x0000000000857308 */ /* 0x0002e20000002400 */
[----:B------:R-:W4:Y:S01]  /*e9a0*/  LDSM.16.M88.4 R52, [R228+0x8000] ;  /* 0x00800000e434783b */ /* 0x000f220000000200 */
[----:B--2---:R-:W-:Y:S01]  /*e9b0*/  HMMA.16816.F32 R40, R12, R64, R124 ;  /* 0x000000400c28723c */ /* 0x004fe2000000187c */
[----:B-1----:R-:W-:-:S02]  /*e9c0*/  FMUL.FTZ R0, R29, c[0x0][0x2ec] ;  /* 0x0000bb001d007a20 */ /* 0x002fc40000410000 */
[----:B---3--:R-:W-:-:S03]  /*e9d0*/  IMAD.MOV.U32 R72, RZ, RZ, R133 ;  /* 0x000000ffff487224 */ /* 0x008fc600078e0085 */
[----:B------:R1:W-:Y:S01]  /*e9e0*/  MUFU.TANH R252, R0 ;  /* 0x0000000000fc7308 */ /* 0x0003e20000002400 */
        /* <DEDUP_REMOVED lines=8> */
[----:B-1----:R-:W-:Y:S02]  /*ea70*/  FMUL.FTZ R0, R30, c[0x0][0x2ec] ;  /* 0x0000bb001e007a20 */ /* 0x002fe40000410000 */
[----:B------:R-:W-:Y:S02]  /*ea80*/  IMAD.MOV.U32 R126, RZ, RZ, R28 ;  /* 0x000000ffff7e7224 */ /* 0x000fe400078e001c */
[----:B------:R1:W2:Y:S01]  /*ea90*/  MUFU.TANH R2, R0 ;  /* 0x0000000000027308 */ /* 0x0002a20000002400 */
[----:B------:R-:W-:Y:S01]  /*eaa0*/  IMAD.MOV.U32 R119, RZ, RZ, R100 ;  /* 0x000000ffff777224 */ /* 0x000fe200078e0064 */
[----:B----4-:R-:W-:Y:S01]  /*eab0*/  HMMA.16816.F32 R92, R16, R54, R216 ;  /* 0x00000036105c723c */ /* 0x010fe200000018d8 */
[----:B------:R-:W-:-:S02]  /*eac0*/  IMAD.MOV.U32 R100, RZ, RZ, R101 ;  /* 0x000000ffff647224 */ /* 0x000fc400078e0065 */
[----:B------:R-:W-:Y:S02]  /*ead0*/  IMAD.MOV.U32 R101, RZ, RZ, R245 ;  /* 0x000000ffff657224 */ /* 0x000fe400078e00f5 */
[----:B------:R-:W-:Y:S02]  /*eae0*/  IMAD.MOV.U32 R124, RZ, RZ, R86 ;  /* 0x000000ffff7c7224 */ /* 0x000fe400078e0056 */
[----:B------:R-:W-:Y:S01]  /*eaf0*/  IMAD.MOV.U32 R64, RZ, RZ, R89 ;  /* 0x000000ffff407224 */ /* 0x000fe200078e0059 */
[----:B------:R-:W-:Y:S01]  /*eb00*/  HMMA.16816.F32 R84, R16, R74, R208 ;  /* 0x0000004a1054723c */ /* 0x000fe200000018d0 */
[----:B-1----:R-:W-:-:S07]  /*eb10*/  FMUL.FTZ R0, R31, c[0x0][0x2ec] ;  /* 0x0000bb001f007a20 */ /* 0x002fce0000410000 */
[----:B------:R-:W-:Y:S01]  /*eb20*/  HMMA.16816.F32 R28, R8, R46, R20 ;  /* 0x0000002e081c723c */ /* 0x000fe20000001814 */
[----:B--2---:R-:W-:Y:S01]  /*eb30*/  IMAD.MOV.U32 R125, RZ, RZ, R2 ;  /* 0x000000ffff7d7224 */ /* 0x004fe200078e0002 */
[----:B------:R1:W-:Y:S01]  /*eb40*/  MUFU.TANH R39, R0 ;  /* 0x0000000000277308 */ /* 0x0003e20000002400 */
[----:B------:R-:W-:Y:S02]  /*eb50*/  FMUL.FTZ R2, R32, c[0x0][0x2ec] ;  /* 0x0000bb0020027a20 */ /* 0x000fe40000410000 */
[----:B------:R-:W-:Y:S02]  /*eb60*/  IMAD.MOV.U32 R211, RZ, RZ, R88 ;  /* 0x000000ffffd37224 */ /* 0x000fe400078e0058 */
[----:B------:R-:W-:Y:S01]  /*eb70*/  IMAD.MOV.U32 R210, RZ, RZ, R90 ;  /* 0x000000ffffd27224 */ /* 0x000fe200078e005a */
[----:B------:R-:W-:Y:S01]  /*eb80*/  HMMA.16816.F32 R20, R12, R66, R120 ;  /* 0x000000420c14723c */ /* 0x000fe20000001878 */
[----:B------:R-:W-:Y:S01]  /*eb90*/  IMAD.MOV.U32 R74, RZ, RZ, R91 ;  /* 0x000000ffff4a7224 */ /* 0x000fe200078e005b */
[----:B------:R-:W-:Y:S05]  /*eba0*/  MUFU.TANH R75, R2 ;  /* 0x00000002004b7308 */ /* 0x000fea0000002400 */
[----:B------:R-:W-:Y:S01]  /*ebb0*/  IMAD.MOV.U32 R121, RZ, RZ, R106 ;  /* 0x000000ffff797224 */ /* 0x000fe200078e006a */
[----:B------:R-:W-:Y:S01]  /*ebc0*/  HMMA.16816.F32 R88, R16, R52, R212 ;  /* 0x000000341058723c */ /* 0x000fe200000018d4 */
[----:B------:R-:W-:Y:S01]  /*ebd0*/  IMAD.MOV.U32 R106, RZ, RZ, R100 ;  /* 0x000000ffff6a7224 */ /* 0x000fe200078e0064 */
[----:B------:R-:W-:Y:S01]  /*ebe0*/  LDSM.16.M88.4 R52, [R227+0x2800] ;  /* 0x00280000e334783b */ /* 0x000fe20000000200 */
[----:B-1----:R-:W-:-:S02]  /*ebf0*/  FMUL.FTZ R0, R24, c[0x0][0x2ec] ;  /* 0x0000bb0018007a20 */ /* 0x002fc40000410000 */
[----:B------:R-:W-:Y:S02]  /*ec00*/  IMAD.MOV.U32 R100, RZ, RZ, R102 ;  /* 0x000000ffff647224 */ /* 0x000fe400078e0066 */
[----:B------:R1:W-:Y:S01]  /*ec10*/  MUFU.TANH R132, R0 ;  /* 0x0000000000847308 */ /* 0x0003e20000002400 */
[----:B------:R-:W-:Y:S01]  /*ec20*/  IMAD.MOV.U32 R102, RZ, RZ, R38 ;  /* 0x000000ffff667224 */ /* 0x000fe200078e0026 */
[----:B------:R-:W-:Y:S01]  /*ec30*/  MOV R213, R56 ;  /* 0x0000003800d57202 */ /* 0x000fe20000000f00 */
[----:B------:R-:W-:Y:S02]  /*ec40*/  IMAD.MOV.U32 R215, RZ, RZ, R57 ;  /* 0x000000ffffd77224 */ /* 0x000fe400078e0039 */
[----:B------:R-:W2:Y:S01]  /*ec50*/  LDSM.16.M88.4 R56, [R228+0x9000] ;  /* 0x00900000e438783b */ /* 0x000ea20000000200 */
[----:B------:R-:W-:Y:S02]  /*ec60*/  IMAD.MOV.U32 R123, RZ, RZ, R104 ;  /* 0x000000ffff7b7224 */ /* 0x000fe400078e0068 */
[----:B------:R-:W-:Y:S01]  /*ec70*/  IMAD.MOV.U32 R120, RZ, RZ, R105 ;  /* 0x000000ffff787224 */ /* 0x000fe200078e0069 */
[----:B------:R-:W-:Y:S01]  /*ec80*/  HMMA.16816.F32 R44, R8, R70, R20 ;  /* 0x00000046082c723c */ /* 0x000fe20000001814 */
[----:B------:R-:W-:-:S02]  /*ec90*/  IMAD.MOV.U32 R67, RZ, RZ, R116 ;  /* 0x000000ffff437224 */ /* 0x000fc400078e0074 */
[----:B------:R-:W-:Y:S02]  /*eca0*/  IMAD.MOV.U32 R104, RZ, RZ, R118 ;  /* 0x000000ffff687224 */ /* 0x000fe400078e0076 */
[----:B------:R-:W-:Y:S02]  /*ecb0*/  IMAD.MOV.U32 R105, RZ, RZ, R119 ;  /* 0x000000ffff697224 */ /* 0x000fe400078e0077 */
[----:B-1----:R-:W-:Y:S01]  /*ecc0*/  FMUL.FTZ R0, R25, c[0x0][0x2ec] ;  /* 0x0000bb0019007a20 */ /* 0x002fe20000410000 */
[----:B------:R-:W-:Y:S01]  /*ecd0*/  HMMA.16816.F32 R116, R16, R48, R220 ;  /* 0x000000301074723c */ /* 0x000fe200000018dc */
[----:B------:R-:W-:Y:S02]  /*ece0*/  IMAD.MOV.U32 R122, RZ, RZ, R107 ;  /* 0x000000ffff7a7224 */ /* 0x000fe400078e006b */
[----:B------:R1:W-:Y:S01]  /*ecf0*/  MUFU.TANH R133, R0 ;  /* 0x0000000000857308 */ /* 0x0003e20000002400 */
        /* <DEDUP_REMOVED lines=9> */
[----:B-1----:R-:W-:-:S02]  /*ed90*/  FMUL.FTZ R0, R26, c[0x0][0x2ec] ;  /* 0x0000bb001a007a20 */ /* 0x002fc40000410000 */
[----:B------:R-:W-:Y:S02]  /*eda0*/  IMAD.MOV.U32 R123, RZ, RZ, R74 ;  /* 0x000000ffff7b7224 */ /* 0x000fe400078e004a */
[----:B------:R1:W3:Y:S01]  /*edb0*/  MUFU.TANH R193, R0 ;  /* 0x0000000000c17308 */ /* 0x0002e20000002400 */
[----:B------:R-:W-:Y:S02]  /*edc0*/  IMAD.MOV.U32 R218, RZ, RZ, R121 ;  /* 0x000000ffffda7224 */ /* 0x000fe400078e0079 */
[----:B------:R-:W-:Y:S01]  /*edd0*/  IMAD.MOV.U32 R216, RZ, RZ, R67 ;  /* 0x000000ffffd87224 */ /* 0x000fe200078e0043 */
[----:B--2---:R-:W-:Y:S01]  /*ede0*/  HMMA.16816.F32 R100, R16, R56, R100 ;  /* 0x000000381064723c */ /* 0x004fe20000001864 */
[----:B------:R-:W-:Y:S01]  /*edf0*/  IMAD.MOV.U32 R121, RZ, RZ, R213 ;  /* 0x000000ffff797224 */ /* 0x000fe200078e00d5 */
[----:B------:R-:W-:-:S06]  /*ee00*/  MOV R213, R194 ;  /* 0x000000c200d57202 */ /* 0x000fcc0000000f00 */
[----:B------:R-:W-:Y:S01]  /*ee10*/  HMMA.16816.F32 R104, R16, R58, R104 ;  /* 0x0000003a1068723c */ /* 0x000fe20000001868 */
[----:B------:R-:W-:Y:S01]  /*ee20*/  LDSM.16.M88.4 R56, [R227+0x3000] ;  /* 0x00300000e338783b */ /* 0x000fe20000000200 */
[----:B-1----:R-:W-:Y:S02]  /*ee30*/  FMUL.FTZ R0, R27, c[0x0][0x2ec] ;  /* 0x0000bb001b007a20 */ /* 0x002fe40000410000 */
[----:B---3--:R-:W-:Y:S02]  /*ee40*/  IMAD.MOV.U32 R74, RZ, RZ, R193 ;  /* 0x000000ffff4a7224 */ /* 0x008fe400078e00c1 */
[----:B------:R1:W-:Y:S01]  /*ee50*/  MUFU.TANH R245, R0 ;  /* 0x0000000000f57308 */ /* 0x0003e20000002400 */
[----:B------:R-:W-:Y:S01]  /*ee60*/  IMAD.MOV.U32 R193, RZ, RZ, R195 ;  /* 0x000000ffffc17224 */ /* 0x000fe200078e00c3 */
[----:B-1----:R-:W-:-:S05]  /*ee70*/  IADD3 R0, R229, 0x2800, RZ ;  /* 0x00002800e5007810 */ /* 0x002fca0007ffe0ff */
[----:B------:R1:W2:Y:S02]  /*ee80*/  LDSM.16.M88.4 R24, [R0] ;  /* 0x000000000018783b */ /* 0x0002a40000000200 */
[----:B-1----:R-:W-:-:S04]  /*ee90*/  FMUL.FTZ R0, R33, c[0x0][0x2ec] ;  /* 0x0000bb0021007a20 */ /* 0x002fc80000410000 */
[----:B------:R1:W-:Y:S01]  /*eea0*/  MUFU.TANH R208, R0 ;  /* 0x0000000000d07308 */ /* 0x0003e20000002400 */
[----:B--2---:R-:W-:Y:S01]  /*eeb0*/  HMMA.16816.F32 R20, R12, R26, R108 ;  /* 0x0000001a0c14723c */ /* 0x004fe2000000186c */
[----:B-1----:R-:W-:-:S06]  /*eec0*/  FMUL.FTZ R0, R34, c[0x0][0x2ec] ;  /* 0x0000bb0022007a20 */ /* 0x002fcc0000410000 */
[----:B------:R1:W2:Y:S02]  /*eed0*/  MUFU.TANH R65, R0 ;  /* 0x0000000000417308 */ /* 0x0002a40000002400 */
[----:B-1----:R-:W-:Y:S02]  /*eee0*/  FMUL.FTZ R0, R35, c[0x0][0x2ec] ;  /* 0x0000bb0023007a20 */ /* 0x002fe40000410000 */
[----:B------:R-:W-:Y:S04]  /*eef0*/  HMMA.16816.F32 R32, R8, R68, R40 ;  /* 0x000000440820723c */ /* 0x000fe80000001828 */
[----:B------:R1:W-:Y:S04]  /*ef00*/  MUFU.TANH R203, R0 ;  /* 0x0000000000cb7308 */ /* 0x0003e80000002400 */
[----:B------:R-:W-:Y:S08]  /*ef10*/  HMMA.16816.F32 R40, R12, R24, R96 ;  /* 0x000000180c28723c */ /* 0x000ff00000001860 */
[----:B------:R-:W-:Y:S01]  /*ef20*/  HMMA.16816.F32 R96, R16, R50, R248 ;  /* 0x000000321060723c */ /* 0x000fe200000018f8 */
[----:B------:R-:W-:Y:S01]  /*ef30*/  LDSM.16.M88.4 R48, [R242] ;  /* 0x00000000f230783b */ /* 0x000fe20000000200 */
[----:B-1----:R-:W-:-:S04]  /*ef40*/  FMUL.FTZ R0, R28, c[0x0][0x2ec] ;  /* 0x0000bb001c007a20 */ /* 0x002fc80000410000 */
[----:B------:R1:W-:Y:S01]  /*ef50*/  MUFU.TANH R212, R0 ;  /* 0x0000000000d47308 */ /* 0x0003e20000002400 */
[----:B------:R-:W-:Y:S01]  /*ef60*/  MOV R250, R197 ;  /* 0x000000c500fa7202 */ /* 0x000fe20000000f00 */
[----:B------:R-:W-:-:S06]  /*ef70*/  FMUL.FTZ R2, R34, c[0x0][0x2ec] ;  /* 0x0000bb0022027a20 */ /* 0x000fcc0000410000 */
[----:B------:R-:W-:Y:S01]  /*ef80*/  MUFU.TANH R220, R2 ;  /* 0x0000000200dc7308 */ /* 0x000fe20000002400 */
[----:B-1----:R-:W-:-:S07]  /*ef90*/  FMUL.FTZ R0, R29, c[0x0][0x2ec] ;  /* 0x0000bb001d007a20 */ /* 0x002fce0000410000 */
[----:B------:R1:W-:Y:S02]  /*efa0*/  MUFU.TANH R38, R0 ;  /* 0x0000000000267308 */ /* 0x0003e40000002400 */
[----:B-1----:R-:W-:-:S06]  /*efb0*/  FMUL.FTZ R0, R30, c[0x0][0x2ec] ;  /* 0x0000bb001e007a20 */ /* 0x002fcc0000410000 */
[----:B------:R1:W-:Y:S02]  /*efc0*/  MUFU.TANH R214, R0 ;  /* 0x0000000000d67308 */ /* 0x0003e40000002400 */
[----:B-1----:R-:W-:Y:S02]  /*efd0*/  FMUL.FTZ R0, R31, c[0x0][0x2ec] ;  /* 0x0000bb001f007a20 */ /* 0x002fe40000410000 */
[----:B------:R-:W-:Y:S01]  /*efe0*/  HMMA.16816.F32 R28, R8, R52, R40 ;  /* 0x00000034081c723c */ /* 0x000fe20000001828 */
[----:B------:R-:W-:Y:S03]  /*eff0*/  LDSM.16.M88.4 R40, [R241] ;  /* 0x00000000f128783b */ /* 0x000fe60000000200 */
[----:B------:R1:W-:Y:S02]  /*f000*/  MUFU.TANH R201, R0 ;  /* 0x0000000000c97308 */ /* 0x0003e40000002400 */
[----:B-1----:R-:W-:-:S06]  /*f010*/  FMUL.FTZ R0, R32, c[0x0][0x2ec] ;  /* 0x0000bb0020007a20 */ /* 0x002fcc0000410000 */
[----:B------:R1:W-:Y:S02]  /*f020*/  MUFU.TANH R222, R0 ;  /* 0x0000000000de7308 */ /* 0x0003e40000002400 */
[----:B-1----:R-:W-:-:S06]  /*f030*/  FMUL.FTZ R0, R33, c[0x0][0x2ec] ;  /* 0x0000bb0021007a20 */ /* 0x002fcc0000410000 */
[----:B------:R1:W-:Y:S02]  /*f040*/  MUFU.TANH R200, R0 ;  /* 0x0000000000c87308 */ /* 0x0003e40000002400 */
[----:B-1----:R-:W-:-:S05]  /*f050*/  IADD3 R0, R229, 0x3000, RZ ;  /* 0x00003000e5007810 */ /* 0x002fca0007ffe0ff */
[----:B------:R1:W-:Y:S02]  /*f060*/  LDSM.16.M88.4 R24, [R0] ;  /* 0x000000000018783b */ /* 0x0003e40000000200 */
[----:B-1----:R-:W-:Y:S02]  /*f070*/  FMUL.FTZ R0, R35, c[0x0][0x2ec] ;  /* 0x0000bb0023007a20 */ /* 0x002fe40000410000 */
[----:B------:R-:W1:Y:S02]  /*f080*/  LDSM.16.M88.4 R32, [R228+0x9800] ;  /* 0x00980000e420783b */ /* 0x000e640000000200 */
[----:B------:R3:W-:Y:S02]  /*f090*/  MUFU.TANH R198, R0 ;  /* 0x0000000000c67308 */ /* 0x0007e40000002400 */
[----:B---3--:R-:W-:-:S06]  /*f0a0*/  FMUL.FTZ R0, R44, c[0x0][0x2ec] ;  /* 0x0000bb002c007a20 */ /* 0x008fcc0000410000 */
[----:B------:R3:W-:Y:S02]  /*f0b0*/  MUFU.TANH R209, R0 ;  /* 0x0000000000d17308 */ /* 0x0007e40000002400 */
[----:B---3--:R-:W-:Y:S01]  /*f0c0*/  FMUL.FTZ R0, R45, c[0x0][0x2ec] ;  /* 0x0000bb002d007a20 */ /* 0x008fe20000410000 */
[----:B-1----:R-:W-:Y:S05]  /*f0d0*/  HMMA.16816.F32 R108, R16, R32, R216 ;  /* 0x00000020106c723c */ /* 0x002fea00000018d8 */
[----:B------:R1:W-:Y:S02]  /*f0e0*/  MUFU.TANH R37, R0 ;  /* 0x0000000000257308 */ /* 0x0003e40000002400 */
[----:B-1----:R-:W-:-:S06]  /*f0f0*/  FMUL.FTZ R0, R46, c[0x0][0x2ec] ;  /* 0x0000bb002e007a20 */ /* 0x002fcc0000410000 */
[----:B------:R1:W-:Y:S02]  /*f100*/  MUFU.TANH R248, R0 ;  /* 0x0000000000f87308 */ /* 0x0003e40000002400 */
[----:B-1----:R-:W-:Y:S02]  /*f110*/  FMUL.FTZ R0, R47, c[0x0][0x2ec] ;  /* 0x0000bb002f007a20 */ /* 0x002fe40000410000 */
[----:B------:R-:W-:Y:S04]  /*f120*/  HMMA.16816.F32 R44, R8, R54, R20 ;  /* 0x00000036082c723c */ /* 0x000fe80000001814 */
[----:B------:R1:W-:Y:S04]  /*f130*/  MUFU.TANH R196, R0 ;  /* 0x0000000000c47308 */ /* 0x0003e80000002400 */
[----:B------:R-:W-:Y:S08]  /*f140*/  HMMA.16816.F32 R20, R12, R24, R112 ;  /* 0x000000180c14723c */ /* 0x000ff00000001870 */
[----:B------:R-:W-:Y:S01]  /*f150*/  HMMA.16816.F32 R112, R16, R34, R120 ;  /* 0x000000221070723c */ /* 0x000fe20000001878 */
[----:B-1----:R-:W-:-:S04]  /*f160*/  FMUL.FTZ R0, R28, c[0x0][0x2ec] ;  /* 0x0000bb001c007a20 */ /* 0x002fc80000410000 */
[----:B------:R1:W3:Y:S02]  /*f170*/  MUFU.TANH R68, R0 ;  /* 0x0000000000447308 */ /* 0x0002e40000002400 */
[----:B------:R-:W-:Y:S01]  /*f180*/  IMAD.MOV.U32 R123, RZ, RZ, R215 ;  /* 0x000000ffff7b7224 */ /* 0x000fe200078e00d7 */
[----:B------:R-:W-:Y:S01]  /*f190*/  HMMA.16816.F32 R52, R12, R50, R176 ;  /* 0x000000320c34723c */ /* 0x000fe200000018b0 */
        /* <DEDUP_REMOVED lines=10> */
[----:B------:R-:W-:Y:S01]  /*f240*/  LDSM.16.M88.4 R48, [R227+0x3800] ;  /* 0x00380000e330783b */ /* 0x000fe20000000200 */
[----:B------:R-:W-:Y:S01]  /*f250*/  IMAD.MOV.U32 R126, RZ, RZ, R72 ;  /* 0x000000ffff7e7224 */ /* 0x000fe200078e0048 */
[----:B------:R1:W-:Y:S01]  /*f260*/  MUFU.TANH R195, R0 ;  /* 0x0000000000c37308 */ /* 0x0003e20000002400 */
[----:B------:R-:W-:Y:S02]  /*f270*/  IMAD.MOV.U32 R72, RZ, RZ, R73 ;  /* 0x000000ffff487224 */ /* 0x000fe400078e0049 */
[----:B------:R-:W-:-:S02]  /*f280*/  IMAD.MOV.U32 R73, RZ, RZ, R192 ;  /* 0x000000ffff497224 */ /* 0x000fc400078e00c0 */
[----:B------:R-:W-:Y:S02]  /*f290*/  IMAD.MOV.U32 R215, RZ, RZ, R210 ;  /* 0x000000ffffd77224 */ /* 0x000fe400078e00d2 */
[----:B------:R-:W-:Y:S02]  /*f2a0*/  IMAD.MOV.U32 R210, RZ, RZ, R211 ;  /* 0x000000ffffd27224 */ /* 0x000fe400078e00d3 */
[----:B------:R-:W-:Y:S02]  /*f2b0*/  IMAD.MOV.U32 R211, RZ, RZ, R64 ;  /* 0x000000ffffd37224 */ /* 0x000fe400078e0040 */
[----:B--2---:R-:W-:Y:S02]  /*f2c0*/  IMAD.MOV.U32 R171, RZ, RZ, R65 ;  /* 0x000000ffffab7224 */ /* 0x004fe400078e0041 */
[----:B---3--:R-:W-:Y:S02]  /*f2d0*/  IMAD.MOV.U32 R170, RZ, RZ, R68 ;  /* 0x000000ffffaa7224 */ /* 0x008fe400078e0044 */
[----:B------:R-:W-:-:S02]  /*f2e0*/  IMAD.MOV.U32 R168, RZ, RZ, R132 ;  /* 0x000000ffffa87224 */ /* 0x000fc400078e0084 */
[----:B-1----:R-:W-:Y:S02]  /*f2f0*/  FMUL.FTZ R0, R30, c[0x0][0x2ec] ;  /* 0x0000bb001e007a20 */ /* 0x002fe40000410000 */
[----:B------:R-:W-:Y:S02]  /*f300*/  IMAD.MOV.U32 R217, RZ, RZ, R126 ;  /* 0x000000ffffd97224 */ /* 0x000fe400078e007e */
[----:B------:R1:W2:Y:S01]  /*f310*/  MUFU.TANH R2, R0 ;  /* 0x0000000000027308 */ /* 0x0002a20000002400 */
[----:B------:R-:W-:Y:S02]  /*f320*/  IMAD.MOV.U32 R249, RZ, RZ, R124 ;  /* 0x000000fffff97224 */ /* 0x000fe400078e007c */
[----:B------:R-:W-:Y:S02]  /*f330*/  IMAD.MOV.U32 R124, RZ, RZ, R73 ;  /* 0x000000ffff7c7224 */ /* 0x000fe400078e0049 */
[----:B------:R-:W-:Y:S02]  /*f340*/  IMAD.MOV.U32 R179, RZ, RZ, R202 ;  /* 0x000000ffffb37224 */ /* 0x000fe400078e00ca */
[----:B------:R-:W-:-:S02]  /*f350*/  IMAD.MOV.U32 R122, RZ, RZ, R199 ;  /* 0x000000ffff7a7224 */ /* 0x000fc400078e00c7 */
[----:B------:R-:W-:Y:S02]  /*f360*/  IMAD.MOV.U32 R178, RZ, RZ, R123 ;  /* 0x000000ffffb27224 */ /* 0x000fe400078e007b */
[----:B------:R-:W-:Y:S02]  /*f370*/  IMAD.MOV.U32 R123, RZ, RZ, R5 ;  /* 0x000000ffff7b7224 */ /* 0x000fe400078e0005 */
[----:B-1----:R-:W-:Y:S02]  /*f380*/  FMUL.FTZ R0, R31, c[0x0][0x2ec] ;  /* 0x0000bb001f007a20 */ /* 0x002fe40000410000 */
[----:B------:R-:W-:Y:S01]  /*f390*/  HMMA.16816.F32 R28, R12, R26, R204 ;  /* 0x0000001a0c1c723c */ /* 0x000fe200000018cc */
[----:B------:R-:W1:Y:S01]  /*f3a0*/  LDSM.16.M88.4 R24, [R240] ;  /* 0x00000000f018783b */ /* 0x000e620000000200 */
[----:B------:R3:W-:Y:S05]  /*f3b0*/  MUFU.TANH R194, R0 ;  /* 0x0000000000c27308 */ /* 0x0007ea0000002400 */
[----:B------:R-:W-:-:S02]  /*f3c0*/  IMAD.MOV.U32 R206, RZ, RZ, R213 ;  /* 0x000000ffffce7224 */ /* 0x000fc400078e00d5 */
[----:B------:R-:W-:Y:S01]  /*f3d0*/  IMAD.MOV.U32 R204, RZ, RZ, R212 ;  /* 0x000000ffffcc7224 */ /* 0x000fe200078e00d4 */
[----:B------:R-:W-:Y:S01]  /*f3e0*/  MOV R212, R74 ;  /* 0x0000004a00d47202 */ /* 0x000fe20000000f00 */
[----:B--2---:R-:W-:Y:S02]  /*f3f0*/  IMAD.MOV.U32 R205, RZ, RZ, R2 ;  /* 0x000000ffffcd7224 */ /* 0x004fe400078e0002 */
[----:B------:R-:W2:Y:S01]  /*f400*/  S2R R2, SR_TID.X ;  /* 0x0000000000027919 */ /* 0x000ea20000002100 */
[----:B------:R-:W-:Y:S02]  /*f410*/  IMAD.MOV.U32 R207, RZ, RZ, R209 ;  /* 0x000000ffffcf7224 */ /* 0x000fe400078e00d1 */
[----:B---3--:R-:W-:-:S04]  /*f420*/  FMUL.FTZ R0, R44, c[0x0][0x2ec] ;  /* 0x0000bb002c007a20 */ /* 0x008fc80000410000 */
[----:B------:R3:W4:Y:S01]  /*f430*/  MUFU.TANH R32, R0 ;  /* 0x0000000000207308 */ /* 0x0007220000002400 */
[----:B--2---:R-:W-:Y:S02]  /*f440*/  IMAD.SHL.U32 R2, R2, 0x2, RZ ;  /* 0x0000000202027824 */ /* 0x004fe400078e00ff */
[----:B---3--:R-:W-:Y:S02]  /*f450*/  FMUL.FTZ R0, R45, c[0x0][0x2ec] ;  /* 0x0000bb002d007a20 */ /* 0x008fe40000410000 */
[----:B----4-:R-:W-:Y:S01]  /*f460*/  IMAD.MOV.U32 R176, RZ, RZ, R32 ;  /* 0x000000ffffb07224 */ /* 0x010fe200078e0020 */
[----:B-1----:R-:W-:Y:S02]  /*f470*/  HMMA.16816.F32 R68, R12, R24, R180 ;  /* 0x000000180c44723c */ /* 0x002fe400000018b4 */
[----:B------:R1:W-:Y:S01]  /*f480*/  MUFU.TANH R193, R0 ;  /* 0x0000000000c17308 */ /* 0x0003e20000002400 */
[----:B------:R-:W-:-:S05]  /*f490*/  LOP3.LUT R2, R2, 0x6, RZ, 0xc0, !PT ;  /* 0x0000000602027812 */ /* 0x000fca00078ec0ff */
[----:B------:R-:W-:Y:S01]  /*f4a0*/  HMMA.16816.F32 R32, R8, R58, R28 ;  /* 0x0000003a0820723c */ /* 0x000fe2000000181c */
[----:B------:R-:W2:Y:S07]  /*f4b0*/  LDSM.16.M88.4 R28, [R238] ;  /* 0x00000000ee1c783b */ /* 0x000eae0000000200 */
[----:B------:R-:W-:Y:S01]  /*f4c0*/  HMMA.16816.F32 R56, R12, R40, R172 ;  /* 0x000000280c38723c */ /* 0x000fe200000018ac */
[----:B-1----:R-:W-:-:S04]  /*f4d0*/  FMUL.FTZ R0, R46, c[0x0][0x2ec] ;  /* 0x0000bb002e007a20 */ /* 0x002fc80000410000 */
[----:B------:R1:W3:Y:S02]  /*f4e0*/  MUFU.TANH R66, R0 ;  /* 0x0000000000427308 */ /* 0x0002e40000002400 */
[----:B-1----:R-:W-:Y:S02]  /*f4f0*/  FMUL.FTZ R0, R47, c[0x0][0x2ec] ;  /* 0x0000bb002f007a20 */ /* 0x002fe40000410000 */
[----:B---3--:R-:W-:Y:S01]  /*f500*/  IMAD.MOV.U32 R172, RZ, RZ, R66 ;  /* 0x000000ffffac7224 */ /* 0x008fe200078e0042 */
[----:B------:R-:W1:Y:S03]  /*f510*/  LDSM.16.M88.4 R44, [R239] ;  /* 0x00000000ef2c783b */ /* 0x000e660000000200 */
[----:B------:R3:W-:Y:S01]  /*f520*/  MUFU.TANH R192, R0 ;  /* 0x0000000000c07308 */ /* 0x0007e20000002400 */
[----:B--2---:R-:W-:Y:S01]  /*f530*/  HMMA.16816.F32 R84, R12, R30, R84 ;  /* 0x0000001e0c54723c */ /* 0x004fe20000001854 */
[----:B---3--:R-:W-:-:S06]  /*f540*/  FMUL.FTZ R0, R16, c[0x0][0x2ec] ;  /* 0x0000bb0010007a20 */ /* 0x008fcc0000410000 */
[----:B------:R2:W3:Y:S02]  /*f550*/  MUFU.TANH R67, R0 ;  /* 0x0000000000437308 */ /* 0x0004e40000002400 */
[----:B--2---:R-:W-:Y:S02]  /*f560*/  FMUL.FTZ R0, R17, c[0x0][0x2ec] ;  /* 0x0000bb0011007a20 */ /* 0x004fe40000410000 */
[----:B---3--:R-:W-:Y:S01]  /*f570*/  IMAD.MOV.U32 R175, RZ, RZ, R67 ;  /* 0x000000ffffaf7224 */ /* 0x008fe200078e0043 */
[C---:B-1----:R-:W-:Y:S03]  /*f580*/  HMMA.16816.F32 R76, R12.reuse, R44, R76 ;  /* 0x0000002c0c4c723c */ /* 0x042fe6000000184c */
[----:B------:R1:W-:Y:S05]  /*f590*/  MUFU.TANH R173, R0 ;  /* 0x0000000000ad7308 */ /* 0x0003ea0000002400 */
[C---:B------:R-:W-:Y:S01]  /*f5a0*/  HMMA.16816.F32 R64, R12.reuse, R42, R184 ;  /* 0x0000002a0c40723c */ /* 0x040fe200000018b8 */
[----:B------:R-:W-:Y:S06]  /*f5b0*/  LDSM.16.M88.4 R40, [R227+0x4000] ;  /* 0x00400000e328783b */ /* 0x000fec0000000200 */
[----:B------:R-:W-:Y:S01]  /*f5c0*/  IMAD.MOV.U32 R186, RZ, RZ, R125 ;  /* 0x000000ffffba7224 */ /* 0x000fe200078e007d */
[----:B------:R-:W-:Y:S01]  /*f5d0*/  HMMA.16816.F32 R80, R12, R46, R80 ;  /* 0x0000002e0c50723c */ /* 0x000fe20000001850 */
[----:B-1----:R-:W-:Y:S01]  /*f5e0*/  FMUL.FTZ R0, R18, c[0x0][0x2ec] ;  /* 0x0000bb0012007a20 */ /* 0x002fe20000410000 */
[----:B------:R-:W1:Y:S01]  /*f5f0*/  LDSM.16.M88.4 R44, [R236] ;  /* 0x00000000ec2c783b */ /* 0x000e620000000200 */
[----:B------:R-:W-:-:S02]  /*f600*/  IMAD.MOV.U32 R187, RZ, RZ, R75 ;  /* 0x000000ffffbb7224 */ /* 0x000fc400078e004b */
[----:B------:R2:W3:Y:S01]  /*f610*/  MUFU.TANH R185, R0 ;  /* 0x0000000000b97308 */ /* 0x0004e20000002400 */
[----:B------:R-:W-:Y:S02]  /*f620*/  IMAD.MOV.U32 R125, RZ, RZ, R72 ;  /* 0x000000ffff7d7224 */ /* 0x000fe400078e0048 */
[----:B------:R-:W-:Y:S01]  /*f630*/  HMMA.16816.F32 R72, R12, R26, R188 ;  /* 0x0000001a0c48723c */ /* 0x000fe200000018bc */
[----:B------:R-:W-:Y:S01]  /*f640*/  LDSM.16.M88.4 R24, [R227+0x4800] ;  /* 0x00480000e318783b */ /* 0x000fe20000000200 */
[----:B--2---:R-:W-:-:S06]  /*f650*/  FMUL.FTZ R0, R19, c[0x0][0x2ec] ;  /* 0x0000bb0013007a20 */ /* 0x004fcc0000410000 */
[----:B------:R-:W-:Y:S01]  /*f660*/  HMMA.16816.F32 R16, R8, R48, R20 ;  /* 0x000000300810723c */ /* 0x000fe20000001814 */
[----:B------:R-:W2:Y:S01]  /*f670*/  LDSM.16.M88.4 R20, [R237] ;  /* 0x00000000ed14783b */ /* 0x000ea20000000200 */
[----:B------:R4:W5:Y:S02]  /*f680*/  MUFU.TANH R180, R0 ;  /* 0x0000000000b47308 */ /* 0x0009640000002400 */
[----:B----4-:R-:W-:-:S04]  /*f690*/  FMUL.FTZ R0, R32, c[0x0][0x2ec] ;  /* 0x0000bb0020007a20 */ /* 0x010fc80000410000 */
[----:B-1----:R-:W-:Y:S02]  /*f6a0*/  HMMA.16816.F32 R96, R12, R46, R96 ;  /* 0x0000002e0c60723c */ /* 0x002fe40000001860 */
[----:B------:R1:W-:Y:S02]  /*f6b0*/  MUFU.TANH R251, R0 ;  /* 0x0000000000fb7308 */ /* 0x0003e40000002400 */
[----:B-1----:R-:W-:-:S04]  /*f6c0*/  FMUL.FTZ R0, R33, c[0x0][0x2ec] ;  /* 0x0000bb0021007a20 */ /* 0x002fc80000410000 */
[----:B--2---:R-:W-:Y:S02]  /*f6d0*/  HMMA.16816.F32 R88, R12, R20, R88 ;  /* 0x000000140c58723c */ /* 0x004fe40000001858 */
[----:B------:R1:W2:Y:S02]  /*f6e0*/  MUFU.TANH R174, R0 ;  /* 0x0000000000ae7308 */ /* 0x0002a40000002400 */
[----:B-1----:R-:W-:-:S06]  /*f6f0*/  FMUL.FTZ R0, R34, c[0x0][0x2ec] ;  /* 0x0000bb0022007a20 */ /* 0x002fcc0000410000 */
[----:B------:R1:W-:Y:S02]  /*f700*/  MUFU.TANH R223, R0 ;  /* 0x0000000000df7308 */ /* 0x0003e40000002400 */
[----:B-1----:R-:W-:Y:S02]  /*f710*/  FMUL.FTZ R0, R35, c[0x0][0x2ec] ;  /* 0x0000bb0023007a20 */ /* 0x002fe40000410000 */
[----:B------:R-:W-:Y:S04]  /*f720*/  HMMA.16816.F32 R32, R8, R50, R52 ;  /* 0x000000320820723c */ /* 0x000fe80000001834 */
[----:B------:R1:W4:Y:S04]  /*f730*/  MUFU.TANH R169, R0 ;  /* 0x0000000000a97308 */ /* 0x0003280000002400 */
[----:B------:R-:W-:Y:S01]  /*f740*/  HMMA.16816.F32 R48, R12, R28, R128 ;  /* 0x0000001c0c30723c */ /* 0x000fe20000001880 */
[----:B------:R-:W2:Y:S01]  /*f750*/  LDSM.16.M88.4 R28, [R235] ;  /* 0x00000000eb1c783b */ /* 0x000ea20000000200 */
[----:B-1----:R-:W-:-:S04]  /*f760*/  FMUL.FTZ R0, R16, c[0x0][0x2ec] ;  /* 0x0000bb0010007a20 */ /* 0x002fc80000410000 */
[----:B------:R1:W-:Y:S02]  /*f770*/  MUFU.TANH R221, R0 ;  /* 0x0000000000dd7308 */ /* 0x0003e40000002400 */
[----:B-1----:R-:W-:-:S06]  /*f780*/  FMUL.FTZ R0, R17, c[0x0][0x2ec] ;  /* 0x0000bb0011007a20 */ /* 0x002fcc0000410000 */
[----:B------:R1:W-:Y:S01]  /*f790*/  MUFU.TANH R132, R0 ;  /* 0x0000000000847308 */ /* 0x0003e20000002400 */
[C---:B--2---:R-:W-:Y:S08]  /*f7a0*/  HMMA.16816.F32 R100, R12.reuse, R28, R100 ;  /* 0x0000001c0c64723c */ /* 0x044ff00000001864 */
[----:B------:R-:W-:Y:S01]  /*f7b0*/  HMMA.16816.F32 R104, R12, R30, R104 ;  /* 0x0000001e0c68723c */ /* 0x000fe20000001868 */
[----:B-1----:R-:W-:-:S04]  /*f7c0*/  FMUL.FTZ R0, R18, c[0x0][0x2ec] ;  /* 0x0000bb0012007a20 */ /* 0x002fc80000410000 */
[----:B------:R1:W-:Y:S03]  /*f7d0*/  MUFU.TANH R219, R0 ;  /* 0x0000000000db7308 */ /* 0x0003e60000002400 */
[----:B------:R-:W-:Y:S01]  /*f7e0*/  HMMA.16816.F32 R28, R8, R24, R68 ;  /* 0x00000018081c723c */ /* 0x000fe20000001844 */
[----:B-1----:R-:W-:-:S07]  /*f7f0*/  FMUL.FTZ R0, R19, c[0x0][0x2ec] ;  /* 0x0000bb0013007a20 */ /* 0x002fce0000410000 */
[----:B------:R-:W-:Y:S01]  /*f800*/  HMMA.16816.F32 R16, R8, R40, R56 ;  /* 0x000000280810723c */ /* 0x000fe20000001838 */
[----:B------:R1:W-:Y:S07]  /*f810*/  MUFU.TANH R129, R0 ;  /* 0x0000000000817308 */ /* 0x0003ee0000002400 */
[C---:B------:R-:W-:Y:S01]  /*f820*/  HMMA.16816.F32 R56, R12.reuse, R22, R92 ;  /* 0x000000160c38723c */ /* 0x040fe2000000185c */
[----:B------:R-:W2:Y:S07]  /*f830*/  LDSM.16.M88.4 R20, [R234] ;  /* 0x00000000ea14783b */ /* 0x000eae0000000200 */
[----:B------:R-:W-:Y:S01]  /*f840*/  FMUL.FTZ R31, R31, c[0x0][0x2ec] ;  /* 0x0000bb001f1f7a20 */ /* 0x000fe20000410000 */
[----:B------:R-:W-:Y:S01]  /*f850*/  HMMA.16816.F32 R92, R12, R44, R116 ;  /* 0x0000002c0c5c723c */ /* 0x000fe20000001874 */
[----:B-1----:R-:W-:-:S04]  /*f860*/  FMUL.FTZ R0, R32, c[0x0][0x2ec] ;  /* 0x0000bb0020007a20 */ /* 0x002fc80000410000 */
[----:B------:R1:W-:Y:S02]  /*f870*/  MUFU.TANH R216, R0 ;  /* 0x0000000000d87308 */ /* 0x0003e40000002400 */
[----:B-1----:R-:W-:-:S06]  /*f880*/  FMUL.FTZ R0, R33, c[0x0][0x2ec] ;  /* 0x0000bb0021007a20 */ /* 0x002fcc0000410000 */
[----:B------:R1:W1:Y:S01]  /*f890*/  MUFU.TANH R126, R0 ;  /* 0x00000000007e7308 */ /* 0x0002620000002400 */
[C---:B--2---:R-:W-:Y:S08]  /*f8a0*/  HMMA.16816.F32 R108, R12.reuse, R20, R108 ;  /* 0x000000140c6c723c */ /* 0x044ff0000000186c */
[----:B------:R-:W-:Y:S01]  /*f8b0*/  HMMA.16816.F32 R112, R12, R22, R112 ;  /* 0x000000160c70723c */ /* 0x000fe20000001870 */
[----:B-1----:R-:W-:-:S04]  /*f8c0*/  FMUL.FTZ R0, R34, c[0x0][0x2ec] ;  /* 0x0000bb0022007a20 */ /* 0x002fc80000410000 */
[----:B------:R1:W-:Y:S02]  /*f8d0*/  MUFU.TANH R213, R0 ;  /* 0x0000000000d57308 */ /* 0x0003e40000002400 */
[----:B-1----:R-:W-:Y:S02]  /*f8e0*/  FMUL.FTZ R0, R35, c[0x0][0x2ec] ;  /* 0x0000bb0023007a20 */ /* 0x002fe40000410000 */
[----:B------:R-:W-:Y:S01]  /*f8f0*/  HMMA.16816.F32 R32, R8, R42, R64 ;  /* 0x0000002a0820723c */ /* 0x000fe20000001840 */
[----:B------:R-:W1:Y:S03]  /*f900*/  LDSM.16.M88.4 R40, [R227+0x5000] ;  /* 0x00500000e328783b */ /* 0x000e660000000200 */
[----:B------:R2:W1:Y:S02]  /*f910*/  MUFU.TANH R120, R0 ;  /* 0x0000000000787308 */ /* 0x0004640000002400 */
[----:B--2---:R-:W-:-:S06]  /*f920*/  FMUL.FTZ R0, R16, c[0x0][0x2ec] ;  /* 0x0000bb0010007a20 */ /* 0x004fcc0000410000 */
[----:B------:R2:W-:Y:S11]  /*f930*/  MUFU.TANH R209, R0 ;  /* 0x0000000000d17308 */ /* 0x0005f60000002400 */
[----:B------:R-:W-:Y:S01]  /*f940*/  @!UPT UIADD3 URZ, URZ, URZ, URZ ;  /* 0x0000003f3f3ff290 */ /* 0x000fe2000fffe03f */
[----:B------:R-:W-:Y:S02]  /*f950*/  FMUL.FTZ R12, R34, c[0x0][0x2ec] ;  /* 0x0000bb00220c7a20 */ /* 0x000fe40000410000 */
[----:B------:R-:W-:Y:S02]  /*f960*/  FMUL.FTZ R4, R32, c[0x0][0x2ec] ;  /* 0x0000bb0020047a20 */ /* 0x000fe40000410000 */
[----:B------:R-:W-:Y:S01]  /*f970*/  FMUL.FTZ R16, R33, c[0x0][0x2ec] ;  /* 0x0000bb0021107a20 */ /* 0x000fe20000410000 */
[----:B------:R3:W-:Y:S01]  /*f980*/  MUFU.TANH R197, R12 ;  /* 0x0000000c00c57308 */ /* 0x0007e20000002400 */
[----:B------:R-:W-:Y:S02]  /*f990*/  FMUL.FTZ R20, R35, c[0x0][0x2ec] ;  /* 0x0000bb0023147a20 */ /* 0x000fe40000410000 */
[----:B--2---:R-:W-:-:S05]  /*f9a0*/  FMUL.FTZ R0, R17, c[0x0][0x2ec] ;  /* 0x0000bb0011007a20 */ /* 0x004fca0000410000 */
[----:B------:R-:W-:Y:S01]  /*f9b0*/  MUFU.TANH R199, R4 ;  /* 0x0000000400c77308 */ /* 0x000fe20000002400 */
[----:B-1----:R-:W-:Y:S01]  /*f9c0*/  HMMA.16816.F32 R52, R8, R42, R80 ;  /* 0x0000002a0834723c */ /* 0x002fe20000001850 */
[----:B---3--:R-:W1:Y:S06]  /*f9d0*/  LDSM.16.M88.4 R12, [R227+0x5800] ;  /* 0x00580000e30c783b */ /* 0x008e6c0000000200 */
[----:B------:R2:W-:Y:S08]  /*f9e0*/  MUFU.TANH R119, R0 ;  /* 0x0000000000777308 */ /* 0x0005f00000002400 */
[----:B------:R-:W3:Y:S01]  /*f9f0*/  MUFU.TANH R117, R16 ;  /* 0x0000001000757308 */ /* 0x000ee20000002400 */
[----:B--2---:R-:W-:-:S07]  /*fa00*/  FMUL.FTZ R0, R18, c[0x0][0x2ec] ;  /* 0x0000bb0012007a20 */ /* 0x004fce0000410000 */
[----:B------:R2:W1:Y:S01]  /*fa10*/  MUFU.TANH R116, R20 ;  /* 0x0000001400747308 */ /* 0x0004620000002400 */
[----:B------:R-:W-:-:S07]  /*fa20*/  FMUL.FTZ R54, R54, c[0x0][0x2ec] ;  /* 0x0000bb0036367a20 */ /* 0x000fce0000410000 */
[----:B------:R1:W-:Y:S01]  /*fa30*/  MUFU.TANH R202, R0 ;  /* 0x0000000000ca7308 */ /* 0x0003e20000002400 */
[----:B--2---:R-:W-:-:S07]  /*fa40*/  FMUL.FTZ R20, R29, c[0x0][0x2ec] ;  /* 0x0000bb001d147a20 */ /* 0x004fce0000410000 */
[----:B------:R-:W-:Y:S01]  /*fa50*/  MUFU.TANH R54, R54 ;  /* 0x0000003600367308 */ /* 0x000fe20000002400 */
[----:B-1----:R-:W-:Y:S02]  /*fa60*/  FMUL.FTZ R0, R19, c[0x0][0x2ec] ;  /* 0x0000bb0013007a20 */ /* 0x002fe40000410000 */
[C---:B------:R-:W-:Y:S05]  /*fa70*/  HMMA.16816.F32 R16, R8.reuse, R26, R72 ;  /* 0x0000001a0810723c */ /* 0x040fea0000001848 */
[----:B------:R1:W-:Y:S03]  /*fa80*/  MUFU.TANH R118, R0 ;  /* 0x0000000000767308 */ /* 0x0003e60000002400 */
[C---:B------:R-:W-:Y:S05]  /*fa90*/  HMMA.16816.F32 R24, R8.reuse, R40, R76 ;  /* 0x000000280818723c */ /* 0x040fea000000184c */
[----:B------:R2:W-:Y:S03]  /*faa0*/  MUFU.TANH R40, R20 ;  /* 0x0000001400287308 */ /* 0x0005e60000002400 */
[----:B------:R-:W-:Y:S01]  /*fab0*/  HMMA.16816.F32 R76, R8, R12, R48 ;  /* 0x0000000c084c723c */ /* 0x000fe20000001830 */
[----:B-1----:R-:W-:-:S05]  /*fac0*/  IMAD.U32 R0, RZ, RZ, UR5 ;  /* 0x00000005ff007e24 */ /* 0x002fca000f8e00ff */
[----:B------:R-:W-:Y:S02]  /*fad0*/  LOP3.LUT R4, R0, 0x8, R2, 0xfe, !PT ;  /* 0x0000000800047812 */ /* 0x000fe400078efe02 */
[----:B------:R-:W-:Y:S01]  /*fae0*/  FMUL.FTZ R12, R17, c[0x0][0x2ec] ;  /* 0x0000bb00110c7a20 */ /* 0x000fe20000410000 */
[----:B------:R-:W-:Y:S01]  /*faf0*/  LOP3.LUT R0, R2, UR5, RZ, 0xfc, !PT ;  /* 0x0000000502007c12 */ /* 0x000fe2000f8efcff */
[----:B------:R-:W-:Y:S01]  /*fb00*/  HMMA.16816.F32 R72, R8, R14, R84 ;  /* 0x0000000e0848723c */ /* 0x000fe20000001854 */
[CC--:B------:R-:W-:Y:S01]  /*fb10*/  ISETP.GE.AND P5, PT, R4.reuse, R7.reuse, PT ;  /* 0x000000070400720c */ /* 0x0c0fe20003fa6270 */
[----:B--2---:R-:W1:Y:S01]  /*fb20*/  LDSM.16.M88.4 R20, [R227+0x6000] ;  /* 0x00600000e314783b */ /* 0x004e620000000200 */
[-C--:B------:R-:W-:Y:S01]  /*fb30*/  ISETP.GE.AND P3, PT, R4, R6.reuse, PT ;  /* 0x000000060400720c */ /* 0x080fe20003f66270 */
[----:B------:R-:W-:Y:S01]  /*fb40*/  IMAD.MOV.U32 R51, RZ, RZ, R171 ;  /* 0x000000ffff337224 */ /* 0x000fe200078e00ab */
[----:B------:R-:W-:Y:S01]  /*fb50*/  IADD3 R4, R0, 0x9, RZ ;  /* 0x0000000900047810 */ /* 0x000fe20007ffe0ff */
[----:B------:R-:W-:Y:S01]  /*fb60*/  FMUL.FTZ R16, R16, c[0x0][0x2ec] ;  /* 0x0000bb0010107a20 */ /* 0x000fe20000410000 */
[----:B------:R-:W-:Y:S01]  /*fb70*/  IADD3 R5, R0, 0x1, RZ ;  /* 0x0000000100057810 */ /* 0x000fe20007ffe0ff */
[----:B------:R-:W-:Y:S01]  /*fb80*/  FMUL.FTZ R19, R19, c[0x0][0x2ec] ;  /* 0x0000bb0013137a20 */ /* 0x000fe20000410000 */
[C---:B------:R-:W-:Y:S01]  /*fb90*/  ISETP.GE.AND P1, PT, R4.reuse, R7, PT ;  /* 0x000000070400720c */ /* 0x040fe20003f26270 */
[----:B------:R-:W-:Y:S01]  /*fba0*/  IMAD.U32 R84, RZ, RZ, UR5 ;  /* 0x00000005ff547e24 */ /* 0x000fe2000f8e00ff */
[----:B------:R-:W-:-:S02]  /*fbb0*/  ISETP.GE.AND P4, PT, R4, R6, PT ;  /* 0x000000060400720c */ /* 0x000fc40003f86270 */
[----:B------:R-:W-:Y:S01]  /*fbc0*/  IADD3 R4, R0, 0x19, RZ ;  /* 0x0000001900047810 */ /* 0x000fe20007ffe0ff */
[----:B------:R-:W-:Y:S01]  /*fbd0*/  FMUL.FTZ R76, R76, c[0x0][0x2ec] ;  /* 0x0000bb004c4c7a20 */ /* 0x000fe20000410000 */
[CC--:B------:R-:W-:Y:S01]  /*fbe0*/  ISETP.GE.AND P6, PT, R5.reuse, R7.reuse, PT ;  /* 0x000000070500720c */ /* 0x0c0fe20003fc6270 */
[----:B------:R-:W-:Y:S01]  /*fbf0*/  FMUL.FTZ R78, R78, c[0x0][0x2ec] ;  /* 0x0000bb004e4e7a20 */ /* 0x000fe20000410000 */
[-C--:B------:R-:W-:Y:S02]  /*fc00*/  ISETP.GE.AND P2, PT, R5, R6.reuse, PT ;  /* 0x000000060500720c */ /* 0x080fe40003f46270 */
[----:B------:R-:W-:Y:S01]  /*fc10*/  IADD3 R5, R0, 0x11, RZ ;  /* 0x0000001100057810 */ /* 0x000fe20007ffe0ff */
[----:B------:R-:W-:Y:S01]  /*fc20*/  MUFU.TANH R76, R76 ;  /* 0x0000004c004c7308 */ /* 0x000fe20000002400 */
[----:B------:R-:W-:Y:S02]  /*fc30*/  FSEL R122, R122, -INF , !P1 ;  /* 0xff8000007a7a7808 */ /* 0x000fe40004800000 */
[----:B------:R-:W-:Y:S01]  /*fc40*/  FSEL R124, R124, -INF , !P4 ;  /* 0xff8000007c7c7808 */ /* 0x000fe20006000000 */
[----:B------:R-:W-:Y:S01]  /*fc50*/  FMUL.FTZ R74, R74, c[0x0][0x2ec] ;  /* 0x0000bb004a4a7a20 */ /* 0x000fe20000410000 */
[----:B------:R-:W-:Y:S01]  /*fc60*/  ISETP.GE.AND P1, PT, R4, R7, PT ;  /* 0x000000070400720c */ /* 0x000fe20003f26270 */
[----:B------:R-:W-:Y:S01]  /*fc70*/  FMUL.FTZ R72, R72, c[0x0][0x2ec] ;  /* 0x0000bb0048487a20 */ /* 0x000fe20000410000 */
[----:B------:R-:W-:Y:S01]  /*fc80*/  ISETP.GE.AND P4, PT, R4, R6, PT ;  /* 0x000000060400720c */ /* 0x000fe20003f86270 */
[----:B------:R-:W-:Y:S01]  /*fc90*/  MUFU.TANH R78, R78 ;  /* 0x0000004e004e7308 */ /* 0x000fe20000002400 */
[----:B------:R-:W-:-:S02]  /*fca0*/  IADD3 R4, R0, 0x29, RZ ;  /* 0x0000002900047810 */ /* 0x000fc40007ffe0ff */
[----:B------:R-:W-:Y:S02]  /*fcb0*/  FSEL R123, R123, -INF , !P2 ;  /* 0xff8000007b7b7808 */ /* 0x000fe40005000000 */
[-C--:B------:R-:W-:Y:S02]  /*fcc0*/  ISETP.GE.AND P2, PT, R5, R6.reuse, PT ;  /* 0x000000060500720c */ /* 0x080fe40003f46270 */
[----:B------:R-:W-:Y:S01]  /*fcd0*/  FSEL R127, R127, -INF , !P1 ;  /* 0xff8000007f7f7808 */ /* 0x000fe20004800000 */
[----:B------:R-:W-:Y:S01]  /*fce0*/  MUFU.TANH R74, R74 ;  /* 0x0000004a004a7308 */ /* 0x000fe20000002400 */
[----:B------:R-:W-:Y:S01]  /*fcf0*/  FSEL R130, R187, -INF , !P4 ;  /* 0xff800000bb827808 */ /* 0x000fe20006000000 */
[----:B------:R-:W-:Y:S01]  /*fd00*/  IMAD.MOV.U32 R187, RZ, RZ, R175 ;  /* 0x000000ffffbb7224 */ /* 0x000fe200078e00af */
[CC--:B------:R-:W-:Y:S01]  /*fd10*/  ISETP.GE.AND P1, PT, R4.reuse, R7.reuse, PT ;  /* 0x000000070400720c */ /* 0x0c0fe20003f26270 */
[----:B------:R-:W-:Y:S01]  /*fd20*/  IMAD.MOV.U32 R175, RZ, RZ, R177 ;  /* 0x000000ffffaf7224 */ /* 0x000fe200078e00b1 */
[-C--:B------:R-:W-:Y:S01]  /*fd30*/  ISETP.GE.AND P4, PT, R4, R6.reuse, PT ;  /* 0x000000060400720c */ /* 0x080fe20003f86270 */
[----:B------:R-:W-:Y:S01]  /*fd40*/  IMAD.MOV.U32 R177, RZ, RZ, R179 ;  /* 0x000000ffffb17224 */ /* 0x000fe200078e00b3 */
[----:B------:R-:W-:Y:S01]  /*fd50*/  IADD3 R4, R0, 0x39, RZ ;  /* 0x0000003900047810 */ /* 0x000fe20007ffe0ff */
[----:B------:R-:W-:Y:S01]  /*fd60*/  IMAD.MOV.U32 R81, RZ, RZ, R175 ;  /* 0x000000ffff517224 */ /* 0x000fe200078e00af */
[----:B------:R-:W-:Y:S01]  /*fd70*/  FSEL R128, R186, -INF , !P2 ;  /* 0xff800000ba807808 */ /* 0x000fe20005000000 */
[----:B------:R-:W-:Y:S01]  /*fd80*/  IMAD.MOV.U32 R186, RZ, RZ, R172 ;  /* 0x000000ffffba7224 */ /* 0x000fe200078e00ac */
[----:B------:R-:W-:Y:S01]  /*fd90*/  FSEL R133, R133, -INF , !P1 ;  /* 0xff80000085857808 */ /* 0x000fe20004800000 */
[----:B------:R-:W-:Y:S01]  /*fda0*/  IMAD.MOV.U32 R172, RZ, RZ, R176 ;  /* 0x000000ffffac7224 */ /* 0x000fe200078e00b0 */
[-C--:B------:R-:W-:Y:S01]  /*fdb0*/  ISETP.GE.AND P1, PT, R4, R7.reuse, PT ;  /* 0x000000070400720c */ /* 0x080fe20003f26270 */
[----:B------:R-:W-:Y:S01]  /*fdc0*/  IMAD.MOV.U32 R176, RZ, RZ, R178 ;  /* 0x000000ffffb07224 */ /* 0x000fe200078e00b2 */
[----:B------:R-:W-:Y:S01]  /*fdd0*/  FSEL R121, R121, -INF , !P6 ;  /* 0xff80000079797808 */ /* 0x000fe20007000000 */
[----:B------:R-:W-:Y:S01]  /*fde0*/  IMAD.MOV.U32 R82, RZ, RZ, R172 ;  /* 0x000000ffff527224 */ /* 0x000fe200078e00ac */
[----:B------:R-:W-:Y:S01]  /*fdf0*/  FSEL R172, R38, -INF , !P1 ;  /* 0xff80000026ac7808 */ /* 0x000fe20004800000 */
[----:B------:R-:W-:Y:S01]  /*fe00*/  IMAD.MOV.U32 R178, RZ, RZ, R168 ;  /* 0x000000ffffb27224 */ /* 0x000fe200078e00a8 */
[----:B------:R2:W2:Y:S01]  /*fe10*/  MUFU.TANH R38, R12 ;  /* 0x0000000c00267308 */ /* 0x0004a20000002400 */
[----:B------:R-:W-:Y:S01]  /*fe20*/  ISETP.GE.AND P6, PT, R5, R7, PT ;  /* 0x000000070500720c */ /* 0x000fe20003fc6270 */
[----:B------:R-:W-:Y:S01]  /*fe30*/  FMUL.FTZ R5, R28, c[0x0][0x2ec] ;  /* 0x0000bb001c057a20 */ /* 0x000fe20000410000 */
[C---:B-1----:R-:W-:Y:S01]  /*fe40*/  HMMA.16816.F32 R68, R8.reuse, R20, R88 ;  /* 0x000000140844723c */ /* 0x042fe20000001858 */
[----:B------:R-:W-:Y:S01]  /*fe50*/  IMAD.MOV.U32 R43, RZ, RZ, R177 ;  /* 0x000000ffff2b7224 */ /* 0x000fe200078e00b1 */
[----:B------:R-:W-:Y:S01]  /*fe60*/  FSEL R125, R125, -INF , !P6 ;  /* 0xff8000007d7d7808 */ /* 0x000fe20007000000 */
[----:B------:R-:W-:Y:S01]  /*fe70*/  IMAD.MOV.U32 R179, RZ, RZ, R170 ;  /* 0x000000ffffb37224 */ /* 0x000fe200078e00aa */
[----:B------:R-:W-:Y:S01]  /*fe80*/  FSEL R170, R245, -INF , !P4 ;  /* 0xff800000f5aa7808 */ /* 0x000fe20006000000 */
[----:B------:R1:W-:Y:S01]  /*fe90*/  MUFU.TANH R190, R5 ;  /* 0x0000000500be7308 */ /* 0x0003e20000002400 */
[-C--:B------:R-:W-:Y:S01]  /*fea0*/  ISETP.GE.AND P4, PT, R4, R6.reuse, PT ;  /* 0x000000060400720c */ /* 0x080fe20003f86270 */
[----:B------:R-:W-:Y:S01]  /*feb0*/  IMAD.MOV.U32 R41, RZ, RZ, R186 ;  /* 0x000000ffff297224 */ /* 0x000fe200078e00ba */
[----:B------:R-:W-:Y:S01]  /*fec0*/  IADD3 R4, R0, 0x49, RZ ;  /* 0x0000004900047810 */ /* 0x000fe20007ffe0ff */
[----:B------:R-:W-:Y:S01]  /*fed0*/  IMAD.MOV.U32 R83, RZ, RZ, R187 ;  /* 0x000000ffff537224 */ /* 0x000fe200078e00bb */
[----:B------:R-:W-:Y:S01]  /*fee0*/  MOV R245, R185 ;  /* 0x000000b900f57202 */ /* 0x000fe20000000f00 */
[----:B------:R-:W-:Y:S01]  /*fef0*/  IMAD.MOV.U32 R42, RZ, RZ, R178 ;  /* 0x000000ffff2a7224 */ /* 0x000fe200078e00b2 */
[----:B------:R-:W-:Y:S01]  /*ff00*/  ISETP.GE.AND P1, PT, R4, R7, PT ;  /* 0x000000070400720c */ /* 0x000fe20003f26270 */
[----:B--2---:R-:W-:Y:S01]  /*ff10*/  FMUL.FTZ R12, R18, c[0x0][0x2ec] ;  /* 0x0000bb00120c7a20 */ /* 0x004fe20000410000 */
[----:B------:R2:W-:Y:S01]  /*ff20*/  MUFU.TANH R187, R16 ;  /* 0x0000001000bb7308 */ /* 0x0005e20000002400 */
[----:B------:R-:W-:Y:S01]  /*ff30*/  IMAD.MOV.U32 R80, RZ, RZ, R176 ;  /* 0x000000ffff507224 */ /* 0x000fe200078e00b0 */
[----:B------:R-:W-:Y:S01]  /*ff40*/  FSEL R176, R201, -INF , !P4 ;  /* 0xff800000c9b07808 */ /* 0x000fe20006000000 */
[----:B------:R-:W-:Y:S01]  /*ff50*/  FMUL.FTZ R20, R26, c[0x0][0x2ec] ;  /* 0x0000bb001a147a20 */ /* 0x000fe20000410000 */
[----:B------:R-:W-:Y:S01]  /*ff60*/  ISETP.GE.AND P4, PT, R4, R6, PT ;  /* 0x000000060400720c */ /* 0x000fe20003f86270 */
[----:B------:R-:W-:Y:S01]  /*ff70*/  HMMA.16816.F32 R64, R8, R22, R56 ;  /* 0x000000160840723c */ /* 0x000fe20000001838 */
[----:B------:R-:W-:-:S02]  /*ff80*/  IADD3 R4, R0, 0x59, RZ ;  /* 0x0000005900047810 */ /* 0x000fc40007ffe0ff */
[----:B------:R3:W-:Y:S01]  /*ff90*/  MUFU.TANH R183, R12 ;  /* 0x0000000c00b77308 */ /* 0x0007e20000002400 */
[----:B-1----:R-:W-:Y:S01]  /*ffa0*/  IADD3 R5, R0, 0x21, RZ ;  /* 0x0000002100057810 */ /* 0x002fe20007ffe0ff */
[----:B------:R-:W-:Y:S01]  /*ffb0*/  FMUL.FTZ R68, R68, c[0x0][0x2ec] ;  /* 0x0000bb0044447a20 */ /* 0x000fe20000410000 */
[----:B------:R-:W-:Y:S01]  /*ffc0*/  FSEL R182, R196, -INF , !P4 ;  /* 0xff800000c4b67808 */ /* 0x000fe20006000000 */
[----:B------:R-:W-:Y:S01]  /*ffd0*/  IMAD.U32 R58, RZ, RZ, UR5 ;  /* 0x00000005ff3a7e24 */ /* 0x000fe2000f8e00ff */
[CC--:B------:R-:W-:Y:S01]  /*ffe0*/  ISETP.GE.AND P6, PT, R5.reuse, R7.reuse, PT ;  /* 0x000000070500720c */ /* 0x0c0fe20003fc6270 */
[----:B------:R-:W-:Y:S01]  /*fff0*/  IMAD.U32 R59, RZ, RZ, UR5 ;  /* 0x00000005ff3b7e24 */ /* 0x000fe2000f8e00ff */
[-C--:B------:R-:W-:Y:S01]  /*10000*/  ISETP.GE.AND P2, PT, R5, R6.reuse, PT ;  /* 0x000000060500720c */ /* 0x080fe20003f46270 */
[----:B------:R-:W-:Y:S01]  /*10010*/  FMUL.FTZ R5, R30, c[0x0][0x2ec] ;  /* 0x0000bb001e057a20 */ /* 0x000fe20000410000 */
[----:B------:R-:W-:Y:S01]  /*10020*/  FSEL R131, R252, -INF , !P6 ;  /* 0xff800000fc837808 */ /* 0x000fe20007000000 */
[----:B--2---:R-:W-:Y:S01]  /*10030*/  FMUL.FTZ R16, R24, c[0x0][0x2ec] ;  /* 0x0000bb0018107a20 */ /* 0x004fe20000410000 */
[----:B------:R-:W-:Y:S01]  /*10040*/  FSEL R168, R39, -INF , !P2 ;  /* 0xff80000027a87808 */ /* 0x000fe20005000000 */
[----:B------:R1:W-:Y:S01]  /*10050*/  MUFU.TANH R189, R5 ;  /* 0x0000000500bd7308 */ /* 0x0003e20000002400 */
[----:B------:R-:W-:Y:S01]  /*10060*/  IMAD.MOV.U32 R252, RZ, RZ, R179 ;  /* 0x000000fffffc7224 */ /* 0x000fe200078e00b3 */
[----:B------:R-:W-:Y:S01]  /*10070*/  FSEL R179, R37, -INF , !P1 ;  /* 0xff80000025b37808 */ /* 0x000fe20004800000 */
[----:B------:R-:W-:Y:S01]  /*10080*/  IMAD.U32 R56, RZ, RZ, UR5 ;  /* 0x00000005ff387e24 */ /* 0x000fe2000f8e00ff */
[----:B---3--:R-:W2:Y:S01]  /*10090*/  LDSM.16.M88.4 R12, [R227+0x6800] ;  /* 0x00680000e30c783b */ /* 0x008ea20000000200 */
[CC--:B------:R-:W-:Y:S01]  /*100a0*/  ISETP.GE.AND P1, PT, R4.reuse, R7.reuse, PT ;  /* 0x000000070400720c */ /* 0x0c0fe20003f26270 */
[----:B------:R-:W-:Y:S01]  /*100b0*/  IMAD.U32 R57, RZ, RZ, UR5 ;  /* 0x00000005ff397e24 */ /* 0x000fe2000f8e00ff */
[----:B------:R-:W-:Y:S01]  /*100c0*/  ISETP.GE.AND P4, PT, R4, R6, PT ;  /* 0x000000060400720c */ /* 0x000fe20003f86270 */
[----:B------:R-:W-:Y:S01]  /*100d0*/  MUFU.TANH R39, R31 ;  /* 0x0000001f00277308 */ /* 0x000fe20000002400 */
[----:B------:R-:W-:Y:S01]  /*100e0*/  IADD3 R4, R0, 0x69, RZ ;  /* 0x0000006900047810 */ /* 0x000fe20007ffe0ff */
[----:B------:R-:W-:Y:S01]  /*100f0*/  FMUL.FTZ R70, R70, c[0x0][0x2ec] ;  /* 0x0000bb0046467a20 */ /* 0x000fe20000410000 */
[----:B------:R-:W-:Y:S01]  /*10100*/  FSEL R185, R193, -INF , !P1 ;  /* 0xff800000c1b97808 */ /* 0x000fe20004800000 */
[----:B------:R-:W-:Y:S01]  /*10110*/  FMUL.FTZ R64, R64, c[0x0][0x2ec] ;  /* 0x0000bb0040407a20 */ /* 0x000fe20000410000 */
[----:B------:R-:W-:Y:S01]  /*10120*/  FSEL R192, R192, -INF , !P4 ;  /* 0xff800000c0c07808 */ /* 0x000fe20006000000 */
[----:B------:R-:W-:Y:S01]  /*10130*/  FMUL.FTZ R66, R66, c[0x0][0x2ec] ;  /* 0x0000bb0042427a20 */ /* 0x000fe20000410000 */
[----:B------:R-:W-:Y:S01]  /*10140*/  ISETP.GE.AND P1, PT, R4, R7, PT ;  /* 0x000000070400720c */ /* 0x000fe20003f26270 */
[----:B------:R-:W3:Y:S01]  /*10150*/  MUFU.TANH R37, R19 ;  /* 0x0000001300257308 */ /* 0x000ee20000002400 */
[----:B-1----:R-:W-:-:S02]  /*10160*/  IADD3 R5, R0, 0x31, RZ ;  /* 0x0000003100057810 */ /* 0x002fc40007ffe0ff */
[-C--:B------:R-:W-:Y:S02]  /*10170*/  ISETP.GE.AND P4, PT, R4, R6.reuse, PT ;  /* 0x000000060400720c */ /* 0x080fe40003f86270 */
[CC--:B------:R-:W-:Y:S02]  /*10180*/  ISETP.GE.AND P6, PT, R5.reuse, R7.reuse, PT ;  /* 0x000000070500720c */ /* 0x0c0fe40003fc6270 */
[-C--:B------:R-:W-:Y:S01]  /*10190*/  ISETP.GE.AND P2, PT, R5, R6.reuse, PT ;  /* 0x000000060500720c */ /* 0x080fe20003f46270 */
[----:B------:R1:W-:Y:S01]  /*101a0*/  MUFU.TANH R178, R16 ;  /* 0x0000001000b27308 */ /* 0x0003e20000002400 */
[----:B------:R-:W-:Y:S02]  /*101b0*/  IADD3 R5, R0, 0x41, RZ ;  /* 0x0000004100057810 */ /* 0x000fe40007ffe0ff */
[----:B------:R-:W-:Y:S01]  /*101c0*/  FSEL R171, R208, -INF , !P6 ;  /* 0xff800000d0ab7808 */ /* 0x000fe20007000000 */
[----:B------:R-:W-:Y:S01]  /*101d0*/  IMAD.MOV.U32 R208, RZ, RZ, R42 ;  /* 0x000000ffffd07224 */ /* 0x000fe200078e002a */
[----:B------:R-:W-:Y:S01]  /*101e0*/  FSEL R175, R203, -INF , !P2 ;  /* 0xff800000cbaf7808 */ /* 0x000fe20005000000 */
[----:B------:R-:W-:Y:S01]  /*101f0*/  IMAD.MOV.U32 R203, RZ, RZ, R43 ;  /* 0x000000ffffcb7224 */ /* 0x000fe200078e002b */
[C---:B------:R-:W-:Y:S01]  /*10200*/  ISETP.GE.AND P6, PT, R5.reuse, R7, PT ;  /* 0x000000070500720c */ /* 0x040fe20003fc6270 */
[----:B------:R-:W-:Y:S01]  /*10210*/  MUFU.TANH R72, R72 ;  /* 0x0000004800487308 */ /* 0x000fe20000002400 */
[----:B------:R-:W-:-:S02]  /*10220*/  ISETP.GE.AND P2, PT, R5, R6, PT ;  /* 0x000000060500720c */ /* 0x000fc40003f46270 */
[----:B------:R-:W-:Y:S02]  /*10230*/  IADD3 R5, R0, 0x51, RZ ;  /* 0x0000005100057810 */ /* 0x000fe40007ffe0ff */
[----:B------:R-:W-:Y:S02]  /*10240*/  FSEL R177, R200, -INF , !P6 ;  /* 0xff800000c8b17808 */ /* 0x000fe40007000000 */
[----:B------:R-:W-:Y:S01]  /*10250*/  FSEL R181, R198, -INF , !P2 ;  /* 0xff800000c6b57808 */ /* 0x000fe20005000000 */
[----:B-1----:R-:W1:Y:S01]  /*10260*/  LDSM.16.M88.4 R16, [R227+0x7000] ;  /* 0x00700000e310783b */ /* 0x002e620000000200 */
[C---:B------:R-:W-:Y:S01]  /*10270*/  ISETP.GE.AND P6, PT, R5.reuse, R7, PT ;  /* 0x000000070500720c */ /* 0x040fe20003fc6270 */
[----:B------:R-:W-:Y:S01]  /*10280*/  IMAD.MOV.U32 R198, RZ, RZ, R80 ;  /* 0x000000ffffc67224 */ /* 0x000fe200078e0050 */
[----:B------:R-:W-:Y:S01]  /*10290*/  ISETP.GE.AND P2, PT, R5, R6, PT ;  /* 0x000000060500720c */ /* 0x000fe20003f46270 */
[----:B--2---:R-:W-:Y:S01]  /*102a0*/  HMMA.16816.F32 R44, R8, R12, R92 ;  /* 0x0000000c082c723c */ /* 0x004fe2000000185c */
[----:B------:R-:W-:Y:S01]  /*102b0*/  IADD3 R5, R0, 0x61, RZ ;  /* 0x0000006100057810 */ /* 0x000fe20007ffe0ff */
[----:B------:R-:W-:Y:S01]  /*102c0*/  MUFU.TANH R68, R68 ;  /* 0x0000004400447308 */ /* 0x000fe20000002400 */
[----:B------:R-:W-:-:S02]  /*102d0*/  FSEL R184, R195, -INF , !P6 ;  /* 0xff800000c3b87808 */ /* 0x000fc40007000000 */
[----:B------:R-:W-:Y:S02]  /*102e0*/  FSEL R186, R194, -INF , !P2 ;  /* 0xff800000c2ba7808 */ /* 0x000fe40005000000 */
[C---:B------:R-:W-:Y:S01]  /*102f0*/  ISETP.GE.AND P6, PT, R5.reuse, R7, PT ;  /* 0x000000070500720c */ /* 0x040fe20003fc6270 */
[----:B------:R-:W-:Y:S01]  /*10300*/  FMUL.FTZ R12, R52, c[0x0][0x2ec] ;  /* 0x0000bb00340c7a20 */ /* 0x000fe20000410000 */
[----:B------:R-:W-:Y:S01]  /*10310*/  ISETP.GE.AND P2, PT, R5, R6, PT ;  /* 0x000000060500720c */ /* 0x000fe20003f46270 */
[----:B------:R-:W-:Y:S01]  /*10320*/  FMUL.FTZ R5, R25, c[0x0][0x2ec] ;  /* 0x0000bb0019057a20 */ /* 0x000fe20000410000 */
[----:B------:R-:W-:Y:S01]  /*10330*/  HMMA.16816.F32 R32, R8, R14, R96 ;  /* 0x0000000e0820723c */ /* 0x000fe20000001860 */
[----:B------:R-:W-:Y:S01]  /*10340*/  FSEL R188, R173, -INF , !P6 ;  /* 0xff800000adbc7808 */ /* 0x000fe20007000000 */
[----:B------:R-:W-:Y:S01]  /*10350*/  MUFU.TANH R70, R70 ;  /* 0x0000004600467308 */ /* 0x000fe20000002400 */
[----:B-----5:R-:W-:Y:S02]  /*10360*/  FSEL R180, R180, -INF , !P2 ;  /* 0xff800000b4b47808 */ /* 0x020fe40005000000 */
[----:B------:R-:W-:-:S02]  /*10370*/  IADD3 R4, R0, 0x79, RZ ;  /* 0x0000007900047810 */ /* 0x000fc40007ffe0ff */
[----:B------:R-:W-:Y:S01]  /*10380*/  FSEL R174, R174, -INF , !P1 ;  /* 0xff800000aeae7808 */ /* 0x000fe20004800000 */
[----:B------:R-:W-:Y:S01]  /*10390*/  IMAD.MOV.U32 R96, RZ, RZ, R81 ;  /* 0x000000ffff607224 */ /* 0x000fe200078e0051 */
[----:B----4-:R-:W-:Y:S01]  /*103a0*/  FSEL R169, R169, -INF , !P4 ;  /* 0xff800000a9a97808 */ /* 0x010fe20006000000 */
[----:B------:R2:W4:Y:S01]  /*103b0*/  MUFU.TANH R31, R5 ;  /* 0x00000005001f7308 */ /* 0x0005220000002400 */
[CC--:B------:R-:W-:Y:S01]  /*103c0*/  ISETP.GE.AND P1, PT, R4.reuse, R7.reuse, PT ;  /* 0x000000070400720c */ /* 0x0c0fe20003f26270 */
[----:B------:R-:W-:Y:S01]  /*103d0*/  IMAD.MOV.U32 R99, RZ, RZ, R83 ;  /* 0x000000ffff637224 */ /* 0x000fe200078e0053 */
[-C--:B------:R-:W-:Y:S01]  /*103e0*/  ISETP.GE.AND P4, PT, R4, R6.reuse, PT ;  /* 0x000000060400720c */ /* 0x080fe20003f86270 */
[----:B------:R-:W-:Y:S01]  /*103f0*/  IMAD.MOV.U32 R98, RZ, RZ, R41 ;  /* 0x000000ffff627224 */ /* 0x000fe200078e0029 */
[----:B------:R-:W-:Y:S01]  /*10400*/  IADD3 R4, R0, 0x89, RZ ;  /* 0x0000008900047810 */ /* 0x000fe20007ffe0ff */
[----:B------:R-:W-:Y:S01]  /*10410*/  IMAD.U32 R81, RZ, RZ, UR5 ;  /* 0x00000005ff517e24 */ /* 0x000fe2000f8e00ff */
[----:B------:R-:W-:Y:S01]  /*10420*/  FSEL R126, R126, -INF , !P1 ;  /* 0xff8000007e7e7808 */ /* 0x000fe20004800000 */
[----:B------:R5:W-:Y:S01]  /*10430*/  MUFU.TANH R173, R20 ;  /* 0x0000001400ad7308 */ /* 0x000be20000002400 */
[----:B------:R-:W-:Y:S01]  /*10440*/  FSEL R120, R120, -INF , !P4 ;  /* 0xff80000078787808 */ /* 0x000fe20006000000 */
[----:B------:R-:W-:Y:S01]  /*10450*/  IMAD.U32 R83, RZ, RZ, UR5 ;  /* 0x00000005ff537e24 */ /* 0x000fe2000f8e00ff */
[----:B------:R-:W-:Y:S01]  /*10460*/  ISETP.GE.AND P1, PT, R4, R7, PT ;  /* 0x000000070400720c */ /* 0x000fe20003f26270 */
[----:B------:R-:W-:Y:S01]  /*10470*/  FMUL.FTZ R46, R46, c[0x0][0x2ec] ;  /* 0x0000bb002e2e7a20 */ /* 0x000fe20000410000 */
[-C--:B------:R-:W-:Y:S01]  /*10480*/  ISETP.GE.AND P4, PT, R4, R6.reuse, PT ;  /* 0x000000060400720c */ /* 0x080fe20003f86270 */
[----:B------:R-:W-:Y:S01]  /*10490*/  FMUL.FTZ R44, R44, c[0x0][0x2ec] ;  /* 0x0000bb002c2c7a20 */ /* 0x000fe20000410000 */
[----:B------:R-:W-:Y:S01]  /*104a0*/  IADD3 R4, R0, 0x99, RZ ;  /* 0x0000009900047810 */ /* 0x000fe20007ffe0ff */
[----:B------:R-:W-:Y:S01]  /*104b0*/  FMUL.FTZ R32, R32, c[0x0][0x2ec] ;  /* 0x0000bb0020207a20 */ /* 0x000fe20000410000 */
[----:B--2---:R-:W-:Y:S01]  /*104c0*/  IADD3 R5, R0, 0x71, RZ ;  /* 0x0000007100057810 */ /* 0x004fe20007ffe0ff */
[----:B------:R-:W-:Y:S01]  /*104d0*/  MUFU.TANH R46, R46 ;  /* 0x0000002e002e7308 */ /* 0x000fe20000002400 */
[----:B------:R-:W-:Y:S01]  /*104e0*/  FSEL R117, R117, -INF , !P1 ;  /* 0xff80000075757808 */ /* 0x000fe20004800000 */
[----:B------:R-:W-:Y:S01]  /*104f0*/  FMUL.FTZ R34, R34, c[0x0][0x2ec] ;  /* 0x0000bb0022227a20 */ /* 0x000fe20000410000 */
[----:B------:R-:W-:-:S02]  /*10500*/  ISETP.GE.AND P2, PT, R5, R6, PT ;  /* 0x000000060500720c */ /* 0x000fc40003f46270 */
[-C--:B------:R-:W-:Y:S01]  /*10510*/  ISETP.GE.AND P6, PT, R5, R7.reuse, PT ;  /* 0x000000070500720c */ /* 0x080fe20003fc6270 */
[----:B------:R-:W-:Y:S01]  /*10520*/  FMUL.FTZ R5, R27, c[0x0][0x2ec] ;  /* 0x0000bb001b057a20 */ /* 0x000fe20000410000 */
[----:B------:R-:W-:Y:S01]  /*10530*/  FSEL R191, R129, -INF , !P2 ;  /* 0xff80000081bf7808 */ /* 0x000fe20005000000 */
[----:B-----5:R-:W-:Y:S01]  /*10540*/  FMUL.FTZ R20, R55, c[0x0][0x2ec] ;  /* 0x0000bb0037147a20 */ /* 0x020fe20000410000 */
[----:B------:R2:W-:Y:S01]  /*10550*/  MUFU.TANH R129, R12 ;  /* 0x0000000c00817308 */ /* 0x0005e20000002400 */
[----:B------:R-:W-:Y:S01]  /*10560*/  FSEL R132, R132, -INF , !P6 ;  /* 0xff80000084847808 */ /* 0x000fe20007000000 */
[----:B-1----:R-:W-:Y:S01]  /*10570*/  HMMA.16816.F32 R24, R8, R16, R100 ;  /* 0x000000100818723c */ /* 0x002fe20000001864 */
[----:B------:R-:W-:Y:S01]  /*10580*/  FSEL R116, R116, -INF , !P4 ;  /* 0xff80000074747808 */ /* 0x000fe20006000000 */
[----:B------:R-:W-:Y:S01]  /*10590*/  IMAD.U32 R55, RZ, RZ, UR5 ;  /* 0x00000005ff377e24 */ /* 0x000fe2000f8e00ff */
[CC--:B------:R-:W-:Y:S02]  /*105a0*/  ISETP.GE.AND P1, PT, R4.reuse, R7.reuse, PT ;  /* 0x000000070400720c */ /* 0x0c0fe40003f26270 */
[-C--:B------:R-:W-:Y:S01]  /*105b0*/  ISETP.GE.AND P4, PT, R4, R6.reuse, PT ;  /* 0x000000060400720c */ /* 0x080fe20003f86270 */
[----:B------:R1:W5:Y:S01]  /*105c0*/  MUFU.TANH R30, R5 ;  /* 0x00000005001e7308 */ /* 0x0003620000002400 */
[----:B------:R-:W-:Y:S01]  /*105d0*/  IADD3 R4, R0, 0xa9, RZ ;  /* 0x000000a900047810 */ /* 0x000fe20007ffe0ff */
[----:B------:R-:W-:Y:S01]  /*105e0*/  IMAD.MOV.U32 R103, RZ, RZ, R204 ;  /* 0x000000ffff677224 */ /* 0x000fe200078e00cc */
[----:B------:R-:W-:Y:S01]  /*105f0*/  FSEL R194, R38, -INF , !P1 ;  /* 0xff80000026c27808 */ /* 0x000fe20004800000 */
[----:B------:R-:W-:Y:S01]  /*10600*/  IMAD.MOV.U32 R102, RZ, RZ, R206 ;  /* 0x000000ffff667224 */ /* 0x000fe200078e00ce */
[----:B---3--:R-:W-:Y:S01]  /*10610*/  FSEL R196, R37, -INF , !P4 ;  /* 0xff80000025c47808 */ /* 0x008fe20006000000 */
[----:B------:R-:W-:Y:S01]  /*10620*/  FMUL.FTZ R16, R79, c[0x0][0x2ec] ;  /* 0x0000bb004f107a20 */ /* 0x000fe20000410000 */
[CC--:B------:R-:W-:Y:S01]  /*10630*/  ISETP.GE.AND P1, PT, R4.reuse, R7.reuse, PT ;  /* 0x000000070400720c */ /* 0x0c0fe20003f26270 */
[----:B--2---:R-:W-:Y:S01]  /*10640*/  FMUL.FTZ R12, R53, c[0x0][0x2ec] ;  /* 0x0000bb00350c7a20 */ /* 0x004fe20000410000 */
[----:B------:R2:W-:Y:S01]  /*10650*/  MUFU.TANH R28, R20 ;  /* 0x00000014001c7308 */ /* 0x0005e20000002400 */
[----:B------:R-:W-:Y:S01]  /*10660*/  ISETP.GE.AND P4, PT, R4, R6, PT ;  /* 0x000000060400720c */ /* 0x000fe20003f86270 */
[----:B------:R-:W-:Y:S01]  /*10670*/  IMAD.U32 R37, RZ, RZ, UR5 ;  /* 0x00000005ff257e24 */ /* 0x000fe2000f8e00ff */
[C---:B------:R-:W-:Y:S01]  /*10680*/  IADD3 R4, R0.reuse, 0xb9, RZ ;  /* 0x000000b900047810 */ /* 0x040fe20007ffe0ff */
[----:B------:R-:W-:Y:S01]  /*10690*/  IMAD.U32 R38, RZ, RZ, UR5 ;  /* 0x00000005ff267e24 */ /* 0x000fe2000f8e00ff */
[----:B------:R-:W-:Y:S01]  /*106a0*/  MOV R97, R82 ;  /* 0x0000005200617202 */ /* 0x000fe20000000f00 */
[----:B------:R-:W-:Y:S01]  /*106b0*/  IMAD.U32 R79, RZ, RZ, UR5 ;  /* 0x00000005ff4f7e24 */ /* 0x000fe2000f8e00ff */
[----:B-1----:R-:W-:Y:S01]  /*106c0*/  IADD3 R5, R0, 0x81, RZ ;  /* 0x0000008100057810 */ /* 0x002fe20007ffe0ff */
[----:B------:R1:W3:Y:S01]  /*106d0*/  MUFU.TANH R29, R12 ;  /* 0x0000000c001d7308 */ /* 0x0002e20000002400 */
[----:B------:R-:W-:Y:S01]  /*106e0*/  IMAD.U32 R82, RZ, RZ, UR5 ;  /* 0x00000005ff527e24 */ /* 0x000fe2000f8e00ff */
[----:B------:R-:W-:Y:S01]  /*106f0*/  MOV R41, UR5 ;  /* 0x0000000500297c02 */ /* 0x000fe20008000f00 */
[----:B------:R-:W-:Y:S01]  /*10700*/  IMAD.MOV.U32 R101, RZ, RZ, R207 ;  /* 0x000000ffff657224 */ /* 0x000fe200078e00cf */
[CC--:B------:R-:W-:Y:S01]  /*10710*/  ISETP.GE.AND P6, PT, R5.reuse, R7.reuse, PT ;  /* 0x000000070500720c */ /* 0x0c0fe20003fc6270 */
[----:B------:R-:W-:Y:S01]  /*10720*/  IMAD.MOV.U32 R100, RZ, RZ, R220 ;  /* 0x000000ffff647224 */ /* 0x000fe200078e00dc */
[-C--:B------:R-:W-:Y:S01]  /*10730*/  ISETP.GE.AND P2, PT, R5, R6.reuse, PT ;  /* 0x000000060500720c */ /* 0x080fe20003f46270 */
[----:B------:R-:W-:Y:S01]  /*10740*/  FMUL.FTZ R24, R24, c[0x0][0x2ec] ;  /* 0x0000bb0018187a20 */ /* 0x000fe20000410000 */
[----:B------:R-:W-:Y:S01]  /*10750*/  IADD3 R5, R0, 0x91, RZ ;  /* 0x0000009100057810 */ /* 0x000fe20007ffe0ff */
[----:B--2---:R-:W-:Y:S01]  /*10760*/  FMUL.FTZ R20, R77, c[0x0][0x2ec] ;  /* 0x0000bb004d147a20 */ /* 0x004fe20000410000 */
[----:B------:R-:W-:Y:S01]  /*10770*/  FSEL R119, R119, -INF , !P6 ;  /* 0xff80000077777808 */ /* 0x000fe20007000000 */
[----:B------:R2:W2:Y:S01]  /*10780*/  MUFU.TANH R94, R16 ;  /* 0x00000010005e7308 */ /* 0x0004a20000002400 */
[----:B------:R-:W-:Y:S01]  /*10790*/  FSEL R118, R118, -INF , !P2 ;  /* 0xff80000076767808 */ /* 0x000fe20005000000 */
[----:B------:R-:W-:Y:S01]  /*107a0*/  IMAD.U32 R77, RZ, RZ, UR5 ;  /* 0x00000005ff4d7e24 */ /* 0x000fe2000f8e00ff */
[C---:B------:R-:W-:Y:S01]  /*107b0*/  ISETP.GE.AND P6, PT, R5.reuse, R7, PT ;  /* 0x000000070500720c */ /* 0x040fe20003fc6270 */
[----:B------:R-:W-:Y:S01]  /*107c0*/  FMUL.FTZ R26, R26, c[0x0][0x2ec] ;  /* 0x0000bb001a1a7a20 */ /* 0x000fe20000410000 */
[----:B-1----:R-:W1:Y:S01]  /*107d0*/  LDSM.16.M88.4 R12, [R227+0x7800] ;  /* 0x00780000e30c783b */ /* 0x002e620000000200 */
[----:B------:R-:W-:Y:S01]  /*107e0*/  ISETP.GE.AND P2, PT, R5, R6, PT ;  /* 0x000000060500720c */ /* 0x000fe20003f46270 */
[----:B------:R-:W-:-:S04]  /*107f0*/  DEPBAR.LE SB0, 0x0 ;  /* 0x000080000000791a */ /* 0x000fc80000000000 */
[----:B------:R-:W-:Y:S01]  /*10800*/  IADD3 R5, R0, 0xa1, RZ ;  /* 0x000000a100057810 */ /* 0x000fe20007ffe0ff */
[----:B------:R3:W-:Y:S01]  /*10810*/  MUFU.TANH R95, R20 ;  /* 0x00000014005f7308 */ /* 0x0007e20000002400 */
[----:B------:R-:W-:Y:S01]  /*10820*/  FSEL R193, R40, -INF , !P6 ;  /* 0xff80000028c17808 */ /* 0x000fe20007000000 */
[----:B------:R-:W-:Y:S01]  /*10830*/  IMAD.U32 R40, RZ, RZ, UR5 ;  /* 0x00000005ff287e24 */ /* 0x000fe2000f8e00ff */
[----:B------:R-:W-:Y:S01]  /*10840*/  FSEL R195, R39, -INF , !P2 ;  /* 0xff80000027c37808 */ /* 0x000fe20005000000 */
[----:B--2---:R-:W-:Y:S01]  /*10850*/  FMUL.FTZ R16, R73, c[0x0][0x2ec] ;  /* 0x0000bb0049107a20 */ /* 0x004fe20000410000 */
[CC--:B------:R-:W-:Y:S01]  /*10860*/  ISETP.GE.AND P6, PT, R5.reuse, R7.reuse, PT ;  /* 0x000000070500720c */ /* 0x0c0fe20003fc6270 */
[----:B------:R-:W-:Y:S01]  /*10870*/  IMAD.U32 R39, RZ, RZ, UR5 ;  /* 0x00000005ff277e24 */ /* 0x000fe2000f8e00ff */
[-C--:B------:R-:W-:Y:S01]  /*10880*/  ISETP.GE.AND P2, PT, R5, R6.reuse, PT ;  /* 0x000000060500720c */ /* 0x080fe20003f46270 */
[----:B------:R1:W2:Y:S01]  /*10890*/  MUFU.TANH R93, R16 ;  /* 0x00000010005d7308 */ /* 0x0002a20000002400 */
[----:B------:R-:W-:Y:S01]  /*108a0*/  IADD3 R5, R0, 0xb1, RZ ;  /* 0x000000b100057810 */ /* 0x000fe20007ffe0ff */
[----:B------:R-:W-:Y:S01]  /*108b0*/  IMAD.U32 R73, RZ, RZ, UR5 ;  /* 0x00000005ff497e24 */ /* 0x000fe2000f8e00ff */
[----:B----4-:R-:W-:Y:S01]  /*108c0*/  FSEL R200, R31, -INF , !P6 ;  /* 0xff8000001fc87808 */ /* 0x010fe20007000000 */
[----:B------:R-:W-:Y:S01]  /*108d0*/  IMAD.U32 R31, RZ, RZ, UR5 ;  /* 0x00000005ff1f7e24 */ /* 0x000fe2000f8e00ff */
[----:B-----5:R-:W-:Y:S01]  /*108e0*/  FSEL R204, R30, -INF , !P2 ;  /* 0xff8000001ecc7808 */ /* 0x020fe20005000000 */
[----:B------:R-:W-:Y:S01]  /*108f0*/  IMAD.U32 R30, RZ, RZ, UR5 ;  /* 0x00000005ff1e7e24 */ /* 0x000fe2000f8e00ff */
[CC--:B------:R-:W-:Y:S01]  /*10900*/  ISETP.GE.AND P6, PT, R5.reuse, R7.reuse, PT ;  /* 0x000000070500720c */ /* 0x0c0fe20003fc6270 */
[C---:B---3--:R-:W-:Y:S01]  /*10910*/  HMMA.16816.F32 R20, R8.reuse, R18, R104 ;  /* 0x000000120814723c */ /* 0x048fe20000001868 */
[-C--:B------:R-:W-:Y:S01]  /*10920*/  ISETP.GE.AND P2, PT, R5, R6.reuse, PT ;  /* 0x000000060500720c */ /* 0x080fe20003f46270 */
[----:B------:R-:W-:Y:S01]  /*10930*/  FMUL.FTZ R5, R75, c[0x0][0x2ec] ;  /* 0x0000bb004b057a20 */ /* 0x000fe20000410000 */
[----:B------:R-:W-:Y:S01]  /*10940*/  FSEL R201, R29, -INF , !P1 ;  /* 0xff8000001dc97808 */ /* 0x000fe20004800000 */
[----:B------:R-:W-:Y:S01]  /*10950*/  IMAD.U32 R29, RZ, RZ, UR5 ;  /* 0x00000005ff1d7e24 */ /* 0x000fe2000f8e00ff */
[----:B------:R-:W-:Y:S01]  /*10960*/  FSEL R206, R28, -INF , !P4 ;  /* 0xff8000001cce7808 */ /* 0x000fe20006000000 */
[----:B------:R3:W4:Y:S01]  /*10970*/  MUFU.TANH R92, R5 ;  /* 0x00000005005c7308 */ /* 0x0007220000002400 */
[C---:B------:R-:W-:Y:S01]  /*10980*/  ISETP.GE.AND P1, PT, R4.reuse, R7, PT ;  /* 0x000000070400720c */ /* 0x040fe20003f26270 */
[----:B------:R-:W-:Y:S01]  /*10990*/  IMAD.U32 R28, RZ, RZ, UR5 ;  /* 0x00000005ff1c7e24 */ /* 0x000fe2000f8e00ff */
[----:B------:R-:W-:Y:S01]  /*109a0*/  ISETP.GE.AND P4, PT, R4, R6, PT ;  /* 0x000000060400720c */ /* 0x000fe20003f86270 */
[----:B------:R-:W-:Y:S01]  /*109b0*/  IMAD.U32 R4, RZ, RZ, UR5 ;  /* 0x00000005ff047e24 */ /* 0x000fe2000f8e00ff */
[--C-:B------:R-:W-:Y:S01]  /*109c0*/  LOP3.LUT R48, R31, 0x38, R2.reuse, 0xfe, !PT ;  /* 0x000000381f307812 */ /* 0x100fe200078efe02 */
[----:B------:R-:W-:Y:S01]  /*109d0*/  IMAD.U32 R75, RZ, RZ, UR5 ;  /* 0x00000005ff4b7e24 */ /* 0x000fe2000f8e00ff */
[----:B------:R-:W-:Y:S01]  /*109e0*/  MOV R80, UR5 ;  /* 0x0000000500507c02 */ /* 0x000fe20008000f00 */
[----:B------:R-:W-:Y:S01]  /*109f0*/  IMAD.MOV.U32 R104, RZ, RZ, R51 ;  /* 0x000000ffff687224 */ /* 0x000fe200078e0033 */
[--C-:B------:R-:W-:Y:S01]  /*10a00*/  LOP3.LUT R53, R4, 0x10, R2.reuse, 0xfe, !PT ;  /* 0x0000001004357812 */ /* 0x100fe200078efe02 */
[----:B------:R-:W-:Y:S01]  /*10a10*/  FMUL.FTZ R4, R47, c[0x0][0x2ec] ;  /* 0x0000bb002f047a20 */ /* 0x000fe20000410000 */
[C---:B-1----:R-:W-:Y:S01]  /*10a20*/  HMMA.16816.F32 R16, R8.reuse, R12, R108 ;  /* 0x0000000c0810723c */ /* 0x042fe2000000186c */
[----:B------:R-:W-:Y:S01]  /*10a30*/  LOP3.LUT R47, R30, 0x40, R2, 0xfe, !PT ;  /* 0x000000401e2f7812 */ /* 0x000fe200078efe02 */
[----:B------:R-:W-:Y:S01]  /*10a40*/  IMAD.MOV.U32 R106, RZ, RZ, R214 ;  /* 0x000000ffff6a7224 */ /* 0x000fe200078e00d6 */
[----:B------:R1:W-:Y:S01]  /*10a50*/  MUFU.TANH R86, R4 ;  /* 0x0000000400567308 */ /* 0x0003e20000002400 */
[--C-:B------:R-:W-:Y:S01]  /*10a60*/  LOP3.LUT R43, R38, 0x50, R2.reuse, 0xfe, !PT ;  /* 0x00000050262b7812 */ /* 0x100fe200078efe02 */
[----:B---3--:R-:W-:Y:S01]  /*10a70*/  FMUL.FTZ R5, R69, c[0x0][0x2ec] ;  /* 0x0000bb0045057a20 */ /* 0x008fe20000410000 */
[--C-:B------:R-:W-:Y:S01]  /*10a80*/  LOP3.LUT R42, R39, 0x58, R2.reuse, 0xfe, !PT ;  /* 0x00000058272a7812 */ /* 0x100fe200078efe02 */
[----:B------:R-:W-:Y:S01]  /*10a90*/  IMAD.U32 R69, RZ, RZ, UR5 ;  /* 0x00000005ff457e24 */ /* 0x000fe2000f8e00ff */
[----:B------:R-:W-:Y:S01]  /*10aa0*/  HMMA.16816.F32 R8, R8, R14, R112 ;  /* 0x0000000e0808723c */ /* 0x000fe20000001870 */
[----:B------:R-:W-:Y:S01]  /*10ab0*/  IMAD.U32 R12, RZ, RZ, UR5 ;  /* 0x00000005ff0c7e24 */ /* 0x000fe2000f8e00ff */
[--C-:B------:R-:W-:Y:S01]  /*10ac0*/  LOP3.LUT R50, R28, 0x28, R2.reuse, 0xfe, !PT ;  /* 0x000000281c327812 */ /* 0x100fe200078efe02 */
[----:B------:R3:W5:Y:S01]  /*10ad0*/  MUFU.TANH R91, R5 ;  /* 0x00000005005b7308 */ /* 0x0007620000002400 */
[--C-:B------:R-:W-:Y:S01]  /*10ae0*/  LOP3.LUT R31, R69, 0x98, R2.reuse, 0xfe, !PT ;  /* 0x00000098451f7812 */ /* 0x100fe200078efe02 */
[----:B------:R-:W-:Y:S01]  /*10af0*/  IMAD.U32 R13, RZ, RZ, UR5 ;  /* 0x00000005ff0d7e24 */ /* 0x000fe2000f8e00ff */
[----:B------:R-:W-:Y:S01]  /*10b00*/  LOP3.LUT R52, R12, 0x18, R2, 0xfe, !PT ;  /* 0x000000180c347812 */ /* 0x000fe200078efe02 */
[----:B------:R-:W-:Y:S01]  /*10b10*/  IMAD.MOV.U32 R111, RZ, RZ, R96 ;  /* 0x000000ffff6f7224 */ /* 0x000fe200078e0060 */
[--C-:B------:R-:W-:Y:S01]  /*10b20*/  LOP3.LUT R49, R29, 0x30, R2.reuse, 0xfe, !PT ;  /* 0x000000301d317812 */ /* 0x100fe200078efe02 */
[----:B------:R-:W-:Y:S01]  /*10b30*/  FMUL.FTZ R23, R23, c[0x0][0x2ec] ;  /* 0x0000bb0017177a20 */ /* 0x000fe20000410000 */
[--C-:B------:R-:W-:Y:S01]  /*10b40*/  LOP3.LUT R51, R13, 0x20, R2.reuse, 0xfe, !PT ;  /* 0x000000200d337812 */ /* 0x100fe200078efe02 */
[----:B-1----:R-:W-:Y:S01]  /*10b50*/  FMUL.FTZ R4, R33, c[0x0][0x2ec] ;  /* 0x0000bb0021047a20 */ /* 0x002fe20000410000 */
[--C-:B------:R-:W-:Y:S01]  /*10b60*/  LOP3.LUT R33, R59, 0x90, R2.reuse, 0xfe, !PT ;  /* 0x000000903b217812 */ /* 0x100fe200078efe02 */
[----:B------:R-:W-:Y:S01]  /*10b70*/  IMAD.MOV.U32 R96, RZ, RZ, R205 ;  /* 0x000000ffff607224 */ /* 0x000fe200078e00cd */
[--C-:B------:R-:W-:Y:S01]  /*10b80*/  LOP3.LUT R39, R55, 0x70, R2.reuse, 0xfe, !PT ;  /* 0x0000007037277812 */ /* 0x100fe200078efe02 */
[----:B------:R1:W-:Y:S01]  /*10b90*/  MUFU.TANH R85, R4 ;  /* 0x0000000400557308 */ /* 0x0003e20000002400 */
[--C-:B------:R-:W-:Y:S01]  /*10ba0*/  LOP3.LUT R38, R56, 0x78, R2.reuse, 0xfe, !PT ;  /* 0x0000007838267812 */ /* 0x100fe200078efe02 */
[----:B------:R-:W-:Y:S01]  /*10bb0*/  FMUL.FTZ R17, R17, c[0x0][0x2ec] ;  /* 0x0000bb0011117a20 */ /* 0x000fe20000410000 */
[--C-:B------:R-:W-:Y:S01]  /*10bc0*/  LOP3.LUT R41, R41, 0x60, R2.reuse, 0xfe, !PT ;  /* 0x0000006029297812 */ /* 0x100fe200078efe02 */
[----:B---3--:R-:W-:Y:S01]  /*10bd0*/  FMUL.FTZ R5, R71, c[0x0][0x2ec] ;  /* 0x0000bb0047057a20 */ /* 0x008fe20000410000 */
[--C-:B------:R-:W-:Y:S01]  /*10be0*/  LOP3.LUT R40, R40, 0x68, R2.reuse, 0xfe, !PT ;  /* 0x0000006828287812 */ /* 0x100fe200078efe02 */
[----:B------:R-:W-:Y:S01]  /*10bf0*/  IMAD.U32 R71, RZ, RZ, UR5 ;  /* 0x00000005ff477e24 */ /* 0x000fe2000f8e00ff */
[--C-:B------:R-:W-:Y:S01]  /*10c00*/  LOP3.LUT R28, R73, 0xb0, R2.reuse, 0xfe, !PT ;  /* 0x000000b0491c7812 */ /* 0x100fe200078efe02 */
[----:B------:R3:W-:Y:S01]  /*10c10*/  MUFU.TANH R89, R5 ;  /* 0x0000000500597308 */ /* 0x0007e20000002400 */
[--C-:B------:R-:W-:Y:S01]  /*10c20*/  LOP3.LUT R13, R75, 0xc0, R2.reuse, 0xfe, !PT ;  /* 0x000000c04b0d7812 */ /* 0x100fe200078efe02 */
[----:B------:R-:W-:Y:S01]  /*10c30*/  FMUL.FTZ R14, R19, c[0x0][0x2ec] ;  /* 0x0000bb00130e7a20 */ /* 0x000fe20000410000 */
[--C-:B------:R-:W-:Y:S01]  /*10c40*/  LOP3.LUT R29, R71, 0xa8, R2.reuse, 0xfe, !PT ;  /* 0x000000a8471d7812 */ /* 0x100fe200078efe02 */
[----:B------:R-:W-:Y:S01]  /*10c50*/  FMUL.FTZ R9, R9, c[0x0][0x2ec] ;  /* 0x0000bb0009097a20 */ /* 0x000fe20000410000 */
[----:B------:R-:W-:Y:S01]  /*10c60*/  LOP3.LUT R12, R77, 0xc8, R2, 0xfe, !PT ;  /* 0x000000c84d0c7812 */ /* 0x000fe200078efe02 */
[----:B------:R-:W-:Y:S01]  /*10c70*/  IMAD.MOV.U32 R109, RZ, RZ, R208 ;  /* 0x000000ffff6d7224 */ /* 0x000fe200078e00d0 */
[--C-:B------:R-:W-:Y:S01]  /*10c80*/  LOP3.LUT R55, R80, 0xd8, R2.reuse, 0xfe, !PT ;  /* 0x000000d850377812 */ /* 0x100fe200078efe02 */
[----:B-1----:R-:W-:Y:S01]  /*10c90*/  FMUL.FTZ R4, R35, c[0x0][0x2ec] ;  /* 0x0000bb0023047a20 */ /* 0x002fe20000410000 */
[--C-:B------:R-:W-:Y:S01]  /*10ca0*/  LOP3.LUT R35, R58, 0x88, R2.reuse, 0xfe, !PT ;  /* 0x000000883a237812 */ /* 0x100fe200078efe02 */
[----:B------:R-:W-:Y:S01]  /*10cb0*/  FMUL.FTZ R58, R27, c[0x0][0x2ec] ;  /* 0x0000bb001b3a7a20 */ /* 0x000fe20000410000 */
[--C-:B------:R-:W-:Y:S01]  /*10cc0*/  LOP3.LUT R56, R81, 0xe0, R2.reuse, 0xfe, !PT ;  /* 0x000000e051387812 */ /* 0x100fe200078efe02 */
[----:B------:R1:W-:Y:S01]  /*10cd0*/  MUFU.TANH R69, R4 ;  /* 0x0000000400457308 */ /* 0x0003e20000002400 */
[----:B------:R-:W-:Y:S01]  /*10ce0*/  LOP3.LUT R27, R82, 0xe8, R2, 0xfe, !PT ;  /* 0x000000e8521b7812 */ /* 0x000fe200078efe02 */
[----:B------:R-:W-:Y:S01]  /*10cf0*/  IMAD.MOV.U32 R81, RZ, RZ, R203 ;  /* 0x000000ffff517224 */ /* 0x000fe200078e00cb */
[----:B------:R-:W-:Y:S01]  /*10d00*/  FSEL R205, R94, -INF , !P2 ;  /* 0xff8000005ecd7808 */ /* 0x000fe20005000000 */
[----:B---3--:R-:W-:Y:S01]  /*10d10*/  FMUL.FTZ R5, R65, c[0x0][0x2ec] ;  /* 0x0000bb0041057a20 */ /* 0x008fe20000410000 */
[----:B--2---:R-:W-:Y:S01]  /*10d20*/  FSEL R115, R93, -INF , !P1 ;  /* 0xff8000005d737808 */ /* 0x004fe20004800000 */
[----:B------:R-:W-:Y:S01]  /*10d30*/  IMAD.U32 R65, RZ, RZ, UR5 ;  /* 0x00000005ff417e24 */ /* 0x000fe2000f8e00ff */
[----:B----4-:R-:W-:Y:S01]  /*10d40*/  FSEL R203, R92, -INF , !P4 ;  /* 0xff8000005ccb7808 */ /* 0x010fe20006000000 */
[----:B------:R2:W3:Y:S01]  /*10d50*/  MUFU.TANH R90, R5 ;  /* 0x00000005005a7308 */ /* 0x0004e20000002400 */
[----:B------:R-:W-:-:S02]  /*10d60*/  IMAD.MOV.U32 R80, RZ, RZ, R211 ;  /* 0x000000ffff507224 */ /* 0x000fc400078e00d3 */
[----:B------:R-:W-:Y:S01]  /*10d70*/  LOP3.LUT R30, R65, 0xa0, R2, 0xfe, !PT ;  /* 0x000000a0411e7812 */ /* 0x000fe200078efe02 */
[----:B------:R-:W-:Y:S02]  /*10d80*/  IMAD.MOV.U32 R71, RZ, RZ, R217 ;  /* 0x000000ffff477224 */ /* 0x000fe400078e00d9 */
[----:B------:R-:W-:Y:S02]  /*10d90*/  IMAD.MOV.U32 R110, RZ, RZ, R212 ;  /* 0x000000ffff6e7224 */ /* 0x000fe400078e00d4 */
[----:B-1----:R-:W-:Y:S01]  /*10da0*/  FMUL.FTZ R4, R25, c[0x0][0x2ec] ;  /* 0x0000bb0019047a20 */ /* 0x002fe20000410000 */
[----:B------:R1:W-:Y:S01]  /*10db0*/  MUFU.TANH R59, R58 ;  /* 0x0000003a003b7308 */ /* 0x0003e20000002400 */
[----:B------:R-:W-:Y:S02]  /*10dc0*/  IMAD.MOV.U32 R73, RZ, RZ, R215 ;  /* 0x000000ffff497224 */ /* 0x000fe400078e00d7 */
[----:B------:R-:W-:Y:S01]  /*10dd0*/  IMAD.MOV.U32 R75, RZ, RZ, R102 ;  /* 0x000000ffff4b7224 */ /* 0x000fe200078e0066 */
[----:B------:R-:W-:Y:S01]  /*10de0*/  MOV R102, R248 ;  /* 0x000000f800667202 */ /* 0x000fe20000000f00 */
[----:B------:R-:W-:-:S02]  /*10df0*/  IMAD.MOV.U32 R77, RZ, RZ, R218 ;  /* 0x000000ffff4d7224 */ /* 0x000fc400078e00da */
[----:B--2---:R-:W-:Y:S01]  /*10e00*/  FMUL.FTZ R5, R67, c[0x0][0x2ec] ;  /* 0x0000bb0043057a20 */ /* 0x004fe20000410000 */
[----:B------:R2:W-:Y:S01]  /*10e10*/  MUFU.TANH R65, R4 ;  /* 0x0000000400417308 */ /* 0x0005e20000002400 */
[----:B------:R-:W-:Y:S02]  /*10e20*/  IMAD.U32 R67, RZ, RZ, UR5 ;  /* 0x00000005ff437e24 */ /* 0x000fe4000f8e00ff */
[----:B------:R-:W-:Y:S02]  /*10e30*/  IMAD.MOV.U32 R107, RZ, RZ, R222 ;  /* 0x000000ffff6b7224 */ /* 0x000fe400078e00de */
[----:B------:R-:W-:Y:S01]  /*10e40*/  IMAD.MOV.U32 R108, RZ, RZ, R249 ;  /* 0x000000ffff6c7224 */ /* 0x000fe200078e00f9 */
[----:B------:R-:W-:Y:S01]  /*10e50*/  LOP3.LUT R25, R67, 0xb8, R2, 0xfe, !PT ;  /* 0x000000b843197812 */ /* 0x000fe200078efe02 */
[----:B------:R-:W-:Y:S01]  /*10e60*/  IMAD.MOV.U32 R67, RZ, RZ, R198 ;  /* 0x000000ffff437224 */ /* 0x000fe200078e00c6 */
[----:B------:R4:W3:Y:S01]  /*10e70*/  MUFU.TANH R88, R5 ;  /* 0x0000000500587308 */ /* 0x0008e20000002400 */
[----:B-1----:R-:W-:Y:S01]  /*10e80*/  LOP3.LUT R58, R84, 0xf8, R2, 0xfe, !PT ;  /* 0x000000f8543a7812 */ /* 0x002fe200078efe02 */
[----:B------:R-:W-:Y:S01]  /*10e90*/  IMAD.MOV.U32 R105, RZ, RZ, R103 ;  /* 0x000000ffff697224 */ /* 0x000fe200078e0067 */
[----:B------:R-:W-:Y:S01]  /*10ea0*/  FSEL R198, R95, -INF , !P6 ;  /* 0xff8000005fc67808 */ /* 0x000fe20007000000 */
[----:B------:R-:W-:-:S02]  /*10eb0*/  IMAD.MOV.U32 R103, RZ, RZ, R252 ;  /* 0x000000ffff677224 */ /* 0x000fc400078e00fc */
[----:B------:R-:W-:Y:S01]  /*10ec0*/  FMUL.FTZ R22, R22, c[0x0][0x2ec] ;  /* 0x0000bb0016167a20 */ /* 0x000fe20000410000 */
[----:B--2---:R-:W-:Y:S01]  /*10ed0*/  IADD3 R4, R0, 0xc1, RZ ;  /* 0x000000c100047810 */ /* 0x004fe20007ffe0ff */
[----:B------:R-:W1:Y:S01]  /*10ee0*/  MUFU.TANH R23, R23 ;  /* 0x0000001700177308 */ /* 0x000e620000002400 */
[----:B------:R-:W-:Y:S02]  /*10ef0*/  FMUL.FTZ R20, R20, c[0x0][0x2ec] ;  /* 0x0000bb0014147a20 */ /* 0x000fe40000410000 */
[-C--:B------:R-:W-:Y:S01]  /*10f00*/  ISETP.GE.AND P6, PT, R4, R7.reuse, PT ;  /* 0x000000070400720c */ /* 0x080fe20003fc6270 */
[----:B------:R-:W-:Y:S01]  /*10f10*/  FMUL.FTZ R16, R16, c[0x0][0x2ec] ;  /* 0x0000bb0010107a20 */ /* 0x000fe20000410000 */
[----:B------:R-:W-:Y:S01]  /*10f20*/  ISETP.GE.AND P2, PT, R4, R6, PT ;  /* 0x000000060400720c */ /* 0x000fe20003f46270 */
[----:B------:R-:W-:Y:S01]  /*10f30*/  FMUL.FTZ R18, R18, c[0x0][0x2ec] ;  /* 0x0000bb0012127a20 */ /* 0x000fe20000410000 */
[----:B------:R-:W-:Y:S01]  /*10f40*/  IADD3 R4, R0, 0xc9, RZ ;  /* 0x000000c900047810 */ /* 0x000fe20007ffe0ff */
[----:B----4-:R-:W-:Y:S01]  /*10f50*/  FMUL.FTZ R5, R45, c[0x0][0x2ec] ;  /* 0x0000bb002d057a20 */ /* 0x010fe20000410000 */
[--C-:B------:R-:W-:Y:S01]  /*10f60*/  LOP3.LUT R45, R37, 0x48, R2.reuse, 0xfe, !PT ;  /* 0x00000048252d7812 */ /* 0x100fe200078efe02 */
[----:B------:R-:W-:Y:S01]  /*10f70*/  MUFU.TANH R17, R17 ;  /* 0x0000001100117308 */ /* 0x000fe20000002400 */
[--C-:B------:R-:W-:Y:S01]  /*10f80*/  LOP3.LUT R37, R57, 0x80, R2.reuse, 0xfe, !PT ;  /* 0x0000008039257812 */ /* 0x100fe200078efe02 */
[----:B------:R-:W-:Y:S01]  /*10f90*/  FMUL.FTZ R8, R8, c[0x0][0x2ec] ;  /* 0x0000bb0008087a20 */ /* 0x000fe20000410000 */
[----:B------:R-:W-:Y:S01]  /*10fa0*/  LOP3.LUT R57, R83, 0xf0, R2, 0xfe, !PT ;  /* 0x000000f053397812 */ /* 0x000fe200078efe02 */
[----:B------:R-:W-:Y:S01]  /*10fb0*/  FMUL.FTZ R10, R10, c[0x0][0x2ec] ;  /* 0x0000bb000a0a7a20 */ /* 0x000fe20000410000 */
[----:B------:R-:W-:-:S02]  /*10fc0*/  ISETP.GE.AND P1, PT, R4, R7, PT ;  /* 0x000000070400720c */ /* 0x000fc40003f26270 */
[----:B------:R-:W-:Y:S01]  /*10fd0*/  ISETP.GE.AND P4, PT, R4, R6, PT ;  /* 0x000000060400720c */ /* 0x000fe20003f86270 */
[----:B------:R2:W-:Y:S01]  /*10fe0*/  MUFU.TANH R87, R5 ;  /* 0x0000000500577308 */ /* 0x0005e20000002400 */
[----:B------:R-:W-:Y:S02]  /*10ff0*/  IADD3 R4, R0, 0xd9, RZ ;  /* 0x000000d900047810 */ /* 0x000fe40007ffe0ff */
[----:B-----5:R-:W-:Y:S02]  /*11000*/  FSEL R207, R91, -INF , !P6 ;  /* 0xff8000005bcf7808 */ /* 0x020fe40007000000 */
[----:B---3--:R-:W-:Y:S02]  /*11010*/  FSEL R208, R90, -INF , !P1 ;  /* 0xff8000005ad07808 */ /* 0x008fe40004800000 */
[----:B------:R-:W-:Y:S01]  /*11020*/  FSEL R211, R88, -INF , !P4 ;  /* 0xff80000058d37808 */ /* 0x000fe20006000000 */
[----:B------:R-:W-:Y:S01]  /*11030*/  MUFU.TANH R14, R14 ;  /* 0x0000000e000e7308 */ /* 0x000fe20000002400 */
[----:B------:R-:W-:-:S02]  /*11040*/  ISETP.GE.AND P1, PT, R4, R7, PT ;  /* 0x000000070400720c */ /* 0x000fc40003f26270 */
[----:B------:R-:W-:Y:S02]  /*11050*/  ISETP.GE.AND P4, PT, R4, R6, PT ;  /* 0x000000060400720c */ /* 0x000fe40003f86270 */
[----:B------:R-:W-:Y:S02]  /*11060*/  IADD3 R4, R0, 0xe9, RZ ;  /* 0x000000e900047810 */ /* 0x000fe40007ffe0ff */
[----:B------:R-:W-:Y:S01]  /*11070*/  FSEL R214, R85, -INF , !P1 ;  /* 0xff80000055d67808 */ /* 0x000fe20004800000 */
[----:B------:R-:W-:Y:S01]  /*11080*/  MUFU.TANH R9, R9 ;  /* 0x0000000900097308 */ /* 0x000fe20000002400 */
[----:B--2---:R-:W-:Y:S01]  /*11090*/  LOP3.LUT R5, R79, 0xd0, R2, 0xfe, !PT ;  /* 0x000000d04f057812 */ /* 0x004fe200078efe02 */
[----:B------:R-:W-:Y:S01]  /*110a0*/  FMUL.FTZ R2, R21, c[0x0][0x2ec] ;  /* 0x0000bb0015027a20 */ /* 0x000fe20000410000 */
[----:B------:R-:W-:Y:S01]  /*110b0*/  FSEL R217, R69, -INF , !P4 ;  /* 0xff80000045d97808 */ /* 0x000fe20006000000 */
[----:B------:R-:W-:Y:S01]  /*110c0*/  IMAD.MOV.U32 R79, RZ, RZ, R210 ;  /* 0x000000ffff4f7224 */ /* 0x000fe200078e00d2 */
[----:B------:R-:W-:-:S02]  /*110d0*/  FSEL R210, R89, -INF , !P2 ;  /* 0xff80000059d27808 */ /* 0x000fc40005000000 */
[C---:B------:R-:W-:Y:S01]  /*110e0*/  ISETP.GE.AND P1, PT, R4.reuse, R7, PT ;  /* 0x000000070400720c */ /* 0x040fe20003f26270 */
[----:B------:R2:W3:Y:S01]  /*110f0*/  MUFU.TANH R15, R2 ;  /* 0x00000002000f7308 */ /* 0x0004e20000002400 */
[----:B------:R-:W-:-:S04]  /*11100*/  ISETP.GE.AND P4, PT, R4, R6, PT ;  /* 0x000000060400720c */ /* 0x000fc80003f86270 */
[----:B-1----:R-:W-:Y:S02]  /*11110*/  FSEL R248, R23, -INF , !P4 ;  /* 0xff80000017f87808 */ /* 0x002fe40006000000 */
[C---:B------:R-:W-:Y:S01]  /*11120*/  ISETP.GE.AND P4, PT, R0.reuse, R6, PT ;  /* 0x000000060000720c */ /* 0x040fe20003f86270 */
[----:B------:R-:W1:Y:S01]  /*11130*/  MUFU.TANH R22, R22 ;  /* 0x0000001600167308 */ /* 0x000e620000002400 */
[----:B--2---:R-:W-:-:S07]  /*11140*/  IADD3 R2, R0, 0xd1, RZ ;  /* 0x000000d100027810 */ /* 0x004fce0007ffe0ff */
[----:B------:R-:W2:Y:S01]  /*11150*/  MUFU.TANH R64, R64 ;  /* 0x0000004000407308 */ /* 0x000ea20000002400 */
[----:B---3--:R-:W-:Y:S02]  /*11160*/  FSEL R220, R15, -INF , !P1 ;  /* 0xff8000000fdc7808 */ /* 0x008fe40004800000 */
[C---:B------:R-:W-:Y:S02]  /*11170*/  ISETP.GE.AND P6, PT, R2.reuse, R7, PT ;  /* 0x000000070200720c */ /* 0x040fe40003fc6270 */
[----:B------:R-:W-:Y:S02]  /*11180*/  ISETP.GE.AND P2, PT, R2, R6, PT ;  /* 0x000000060200720c */ /* 0x000fe40003f46270 */
[----:B------:R-:W-:Y:S01]  /*11190*/  IADD3 R2, R0, 0xe1, RZ ;  /* 0x000000e100027810 */ /* 0x000fe20007ffe0ff */
[----:B------:R-:W3:Y:S01]  /*111a0*/  MUFU.TANH R66, R66 ;  /* 0x0000004200427308 */ /* 0x000ee20000002400 */
[----:B------:R-:W-:Y:S02]  /*111b0*/  FSEL R212, R87, -INF , !P6 ;  /* 0xff80000057d47808 */ /* 0x000fe40007000000 */
[----:B------:R-:W-:-:S02]  /*111c0*/  FSEL R215, R86, -INF , !P2 ;  /* 0xff80000056d77808 */ /* 0x000fc40005000000 */
[CC--:B------:R-:W-:Y:S02]  /*111d0*/  ISETP.GE.AND P6, PT, R2.reuse, R7.reuse, PT ;  /* 0x000000070200720c */ /* 0x0c0fe40003fc6270 */
[----:B------:R-:W-:Y:S01]  /*111e0*/  ISETP.GE.AND P2, PT, R2, R6, PT ;  /* 0x000000060200720c */ /* 0x000fe20003f46270 */
[----:B------:R-:W4:Y:S01]  /*111f0*/  MUFU.TANH R44, R44 ;  /* 0x0000002c002c7308 */ /* 0x000f220000002400 */
[----:B------:R-:W-:Y:S02]  /*11200*/  IADD3 R2, R0, 0xf1, RZ ;  /* 0x000000f100027810 */ /* 0x000fe40007ffe0ff */
[----:B------:R-:W-:Y:S02]  /*11210*/  FSEL R218, R65, -INF , !P6 ;  /* 0xff80000041da7808 */ /* 0x000fe40007000000 */
[-C--:B------:R-:W-:Y:S02]  /*11220*/  ISETP.GE.AND P6, PT, R2, R7.reuse, PT ;  /* 0x000000070200720c */ /* 0x080fe40003fc6270 */
[C---:B------:R-:W-:Y:S01]  /*11230*/  ISETP.GE.AND P1, PT, R0.reuse, R7, PT ;  /* 0x000000070000720c */ /* 0x040fe20003f26270 */
[----:B------:R-:W5:Y:S01]  /*11240*/  MUFU.TANH R32, R32 ;  /* 0x0000002000207308 */ /* 0x000f620000002400 */
[----:B------:R-:W-:-:S02]  /*11250*/  IADD3 R0, R0, 0xf9, RZ ;  /* 0x000000f900007810 */ /* 0x000fc40007ffe0ff */
[----:B------:R-:W-:Y:S02]  /*11260*/  FSEL R222, R59, -INF , !P2 ;  /* 0xff8000003bde7808 */ /* 0x000fe40005000000 */
[-C--:B------:R-:W-:Y:S01]  /*11270*/  ISETP.GE.AND P2, PT, R2, R6.reuse, PT ;  /* 0x000000060200720c */ /* 0x080fe20003f46270 */
[----:B------:R-:W-:Y:S01]  /*11280*/  FMUL.FTZ R2, R11, c[0x0][0x2ec] ;  /* 0x0000bb000b027a20 */ /* 0x000fe20000410000 */
[----:B------:R-:W-:Y:S01]  /*11290*/  FSEL R249, R17, -INF , !P6 ;  /* 0xff80000011f97808 */ /* 0x000fe20007000000 */
[----:B------:R-:W1:Y:S01]  /*112a0*/  MUFU.TANH R34, R34 ;  /* 0x0000002200227308 */ /* 0x000e620000002400 */
[----:B------:R-:W-:Y:S01]  /*112b0*/  FSEL R59, R80, -INF , !P1 ;  /* 0xff800000503b7808 */ /* 0x000fe20004800000 */
[----:B------:R-:W-:Y:S01]  /*112c0*/  IMAD.MOV.U32 R80, RZ, RZ, R79 ;  /* 0x000000ffff507224 */ /* 0x000fe200078e004f */
[-C--:B------:R-:W-:Y:S01]  /*112d0*/  ISETP.GE.AND P6, PT, R0, R7.reuse, PT ;  /* 0x000000070000720c */ /* 0x080fe20003fc6270 */
[----:B------:R-:W-:Y:S01]  /*112e0*/  IMAD.MOV.U32 R79, RZ, RZ, R77 ;  /* 0x000000ffff4f7224 */ /* 0x000fe200078e004d */
[----:B------:R-:W-:Y:S01]  /*112f0*/  FSEL R252, R14, -INF , !P2 ;  /* 0xff8000000efc7808 */ /* 0x000fe20005000000 */
[----:B------:R-:W-:Y:S01]  /*11300*/  IMAD.MOV.U32 R77, RZ, RZ, R250 ;  /* 0x000000ffff4d7224 */ /* 0x000fe200078e00fa */
[C---:B------:R-:W-:Y:S01]  /*11310*/  ISETP.GE.AND P1, PT, R53.reuse, R6, PT ;  /* 0x000000063500720c */ /* 0x040fe20003f26270 */
[----:B------:R-:W1:Y:S01]  /*11320*/  MUFU.TANH R24, R24 ;  /* 0x0000001800187308 */ /* 0x000e620000002400 */
[----:B------:R-:W-:-:S02]  /*11330*/  ISETP.GE.AND P2, PT, R53, R7, PT ;  /* 0x000000073500720c */ /* 0x000fc40003f46270 */
[----:B------:R-:W-:Y:S02]  /*11340*/  FSEL R250, R9, -INF , !P6 ;  /* 0xff80000009fa7808 */ /* 0x000fe40007000000 */
[----:B------:R-:W-:Y:S02]  /*11350*/  FSEL R53, R81, -INF , !P4 ;  /* 0xff80000051357808 */ /* 0x000fe40006000000 */
[C---:B------:R-:W-:Y:S01]  /*11360*/  ISETP.GE.AND P6, PT, R52.reuse, R7, PT ;  /* 0x000000073400720c */ /* 0x040fe20003fc6270 */
[----:B------:R-:W1:Y:S01]  /*11370*/  MUFU.TANH R26, R26 ;  /* 0x0000001a001a7308 */ /* 0x000e620000002400 */
[----:B------:R-:W-:Y:S02]  /*11380*/  ISETP.GE.AND P4, PT, R52, R6, PT ;  /* 0x000000063400720c */ /* 0x000fe40003f86270 */
[----:B------:R-:W-:Y:S02]  /*11390*/  FSEL R52, R80, -INF , !P5 ;  /* 0xff80000050347808 */ /* 0x000fe40006800000 */
[----:B------:R-:W-:-:S02]  /*113a0*/  FSEL R65, R79, -INF , !P3 ;  /* 0xff8000004f417808 */ /* 0x000fc40005800000 */
[----:B------:R-:W-:Y:S01]  /*113b0*/  FSEL R67, R67, -INF , !P1 ;  /* 0xff80000043437808 */ /* 0x000fe20004800000 */
[----:B------:R-:W1:Y:S01]  /*113c0*/  MUFU.TANH R20, R20 ;  /* 0x0000001400147308 */ /* 0x000e620000002400 */
[CC--:B------:R-:W-:Y:S02]  /*113d0*/  ISETP.GE.AND P5, PT, R51.reuse, R7.reuse, PT ;  /* 0x000000073300720c */ /* 0x0c0fe40003fa6270 */
[-C--:B------:R-:W-:Y:S02]  /*113e0*/  ISETP.GE.AND P3, PT, R51, R6.reuse, PT ;  /* 0x000000063300720c */ /* 0x080fe40003f66270 */
[C---:B------:R-:W-:Y:S02]  /*113f0*/  ISETP.GE.AND P1, PT, R50.reuse, R6, PT ;  /* 0x000000063200720c */ /* 0x040fe40003f26270 */
[----:B------:R-:W-:Y:S01]  /*11400*/  FSEL R51, R77, -INF , !P2 ;  /* 0xff8000004d337808 */ /* 0x000fe20005000000 */
[----:B------:R-:W1:Y:S01]  /*11410*/  MUFU.TANH R16, R16 ;  /* 0x0000001000107308 */ /* 0x000e620000002400 */
[----:B------:R-:W-:Y:S01]  /*11420*/  BAR.SYNC.DEFER_BLOCKING 0x0 ;  /* 0x0000000000007b1d */ /* 0x000fe20000010000 */
[----:B------:R-:W-:-:S02]  /*11430*/  ISETP.GE.AND P2, PT, R50, R7, PT ;  /* 0x000000073200720c */ /* 0x000fc40003f46270 */
[----:B------:R-:W-:Y:S02]  /*11440*/  FSEL R50, R75, -INF , !P6 ;  /* 0xff8000004b327808 */ /* 0x000fe40007000000 */
[----:B------:R-:W-:Y:S02]  /*11450*/  FSEL R75, R110, -INF , !P1 ;  /* 0xff8000006e4b7808 */ /* 0x000fe40004800000 */
[-C--:B------:R-:W-:Y:S01]  /*11460*/  ISETP.GE.AND P1, PT, R47, R6.reuse, PT ;  /* 0x000000062f00720c */ /* 0x080fe20003f26270 */
[----:B------:R-:W1:Y:S01]  /*11470*/  MUFU.TANH R18, R18 ;  /* 0x0000001200127308 */ /* 0x000e620000002400 */
[----:B------:R-:W-:Y:S02]  /*11480*/  FSEL R69, R73, -INF , !P4 ;  /* 0xff80000049457808 */ /* 0x000fe40006000000 */
[----:B------:R-:W-:Y:S02]  /*11490*/  FSEL R73, R108, -INF , !P3 ;  /* 0xff8000006c497808 */ /* 0x000fe40005800000 */
[----:B------:R-:W-:-:S02]  /*114a0*/  ISETP.GE.AND P3, PT, R48, R6, PT ;  /* 0x000000063000720c */ /* 0x000fc40003f66270 */
[----:B------:R-:W-:Y:S01]  /*114b0*/  FSEL R84, R100, -INF , !P1 ;  /* 0xff80000064547808 */ /* 0x000fe20004800000 */
[----:B------:R-:W1:Y:S01]  /*114c0*/  MUFU.TANH R8, R8 ;  /* 0x0000000800087308 */ /* 0x000e620000002400 */
[-C--:B------:R-:W-:Y:S02]  /*114d0*/  ISETP.GE.AND P1, PT, R42, R6.reuse, PT ;  /* 0x000000062a00720c */ /* 0x080fe40003f26270 */
[C---:B------:R-:W-:Y:S02]  /*114e0*/  ISETP.GE.AND P6, PT, R49.reuse, R7, PT ;  /* 0x000000073100720c */ /* 0x040fe40003fc6270 */
[----:B------:R-:W-:Y:S02]  /*114f0*/  ISETP.GE.AND P4, PT, R49, R6, PT ;  /* 0x000000063100720c */ /* 0x000fe40003f86270 */
[----:B------:R-:W-:Y:S01]  /*11500*/  FSEL R81, R106, -INF , !P3 ;  /* 0xff8000006a517808 */ /* 0x000fe20005800000 */
[----:B------:R-:W1:Y:S01]  /*11510*/  MUFU.TANH R10, R10 ;  /* 0x0000000a000a7308 */ /* 0x000e620000002400 */
[----:B------:R-:W-:-:S02]  /*11520*/  FSEL R49, R71, -INF , !P5 ;  /* 0xff80000047317808 */ /* 0x000fc40006800000 */
[-C--:B------:R-:W-:Y:S02]  /*11530*/  ISETP.GE.AND P3, PT, R43, R6.reuse, PT ;  /* 0x000000062b00720c */ /* 0x080fe40003f66270 */
[----:B------:R-:W-:Y:S02]  /*11540*/  FSEL R89, R98, -INF , !P1 ;  /* 0xff80000062597808 */ /* 0x000fe40004800000 */
[----:B------:R-:W-:Y:S01]  /*11550*/  FSEL R71, R109, -INF , !P2 ;  /* 0xff8000006d477808 */ /* 0x000fe20005000000 */
[----:B------:R-:W1:Y:S01]  /*11560*/  MUFU.TANH R2, R2 ;  /* 0x0000000200027308 */ /* 0x000e620000002400 */
[----:B------:R-:W-:Y:S02]  /*11570*/  ISETP.GE.AND P1, PT, R39, R6, PT ;  /* 0x000000062700720c */ /* 0x000fe40003f26270 */
[-C--:B------:R-:W-:Y:S02]  /*11580*/  ISETP.GE.AND P5, PT, R48, R7.reuse, PT ;  /* 0x000000073000720c */ /* 0x080fe40003fa6270 */
[----:B------:R-:W-:-:S02]  /*11590*/  ISETP.GE.AND P2, PT, R47, R7, PT ;  /* 0x000000072f00720c */ /* 0x000fc40003f46270 */
[----:B------:R-:W-:Y:S02]  /*115a0*/  FSEL R77, R111, -INF , !P6 ;  /* 0xff8000006f4d7808 */ /* 0x000fe40007000000 */
[----:B------:R-:W-:Y:S02]  /*115b0*/  FSEL R80, R104, -INF , !P4 ;  /* 0xff80000068507808 */ /* 0x000fe40006000000 */
[----:B------:R-:W-:Y:S02]  /*115c0*/  FSEL R88, R96, -INF , !P3 ;  /* 0xff80000060587808 */ /* 0x000fe40005800000 */
[C---:B------:R-:W-:Y:S02]  /*115d0*/  ISETP.GE.AND P6, PT, R45.reuse, R7, PT ;  /* 0x000000072d00720c */ /* 0x040fe40003fc6270 */
[----:B------:R-:W-:Y:S02]  /*115e0*/  ISETP.GE.AND P4, PT, R45, R6, PT ;  /* 0x000000062d00720c */ /* 0x000fe40003f86270 */
[----:B------:R-:W-:-:S02]  /*115f0*/  FSEL R96, R219, -INF , !P1 ;  /* 0xff800000db607808 */ /* 0x000fc40004800000 */
[----:B------:R-:W-:Y:S02]  /*11600*/  FSEL R79, R105, -INF , !P5 ;  /* 0xff800000694f7808 */ /* 0x000fe40006800000 */
[----:B------:R-:W-:Y:S02]  /*11610*/  FSEL R82, R107, -INF , !P2 ;  /* 0xff8000006b527808 */ /* 0x000fe40005000000 */
[----:B------:R-:W-:Y:S02]  /*11620*/  ISETP.GE.AND P1, PT, R35, R6, PT ;  /* 0x000000062300720c */ /* 0x000fe40003f26270 */
[-C--:B------:R-:W-:Y:S02]  /*11630*/  ISETP.GE.AND P5, PT, R43, R7.reuse, PT ;  /* 0x000000072b00720c */ /* 0x080fe40003fa6270 */
[----:B------:R-:W-:Y:S02]  /*11640*/  ISETP.GE.AND P2, PT, R42, R7, PT ;  /* 0x000000072a00720c */ /* 0x000fe40003f46270 */
[----:B------:R-:W-:-:S02]  /*11650*/  FSEL R83, R101, -INF , !P6 ;  /* 0xff80000065537808 */ /* 0x000fc40007000000 */
[----:B------:R-:W-:Y:S02]  /*11660*/  FSEL R85, R102, -INF , !P4 ;  /* 0xff80000066557808 */ /* 0x000fe40006000000 */
[-C--:B------:R-:W-:Y:S02]  /*11670*/  ISETP.GE.AND P4, PT, R41, R6.reuse, PT ;  /* 0x000000062900720c */ /* 0x080fe40003f86270 */
[----:B------:R-:W-:Y:S02]  /*11680*/  FSEL R101, R197, -INF , !P1 ;  /* 0xff800000c5657808 */ /* 0x000fe40004800000 */
[----:B------:R-:W-:Y:S02]  /*11690*/  FSEL R86, R103, -INF , !P5 ;  /* 0xff80000067567808 */ /* 0x000fe40006800000 */
[----:B------:R-:W-:Y:S02]  /*116a0*/  FSEL R87, R97, -INF , !P2 ;  /* 0xff80000061577808 */ /* 0x000fe40005000000 */
[----:B------:R-:W-:-:S02]  /*116b0*/  ISETP.GE.AND P1, PT, R30, R6, PT ;  /* 0x000000061e00720c */ /* 0x000fc40003f26270 */
[-C--:B------:R-:W-:Y:S02]  /*116c0*/  ISETP.GE.AND P6, PT, R41, R7.reuse, PT ;  /* 0x000000072900720c */ /* 0x080fe40003fc6270 */
[CC--:B------:R-:W-:Y:S02]  /*116d0*/  ISETP.GE.AND P5, PT, R40.reuse, R7.reuse, PT ;  /* 0x000000072800720c */ /* 0x0c0fe40003fa6270 */
[-C--:B------:R-:W-:Y:S02]  /*116e0*/  ISETP.GE.AND P3, PT, R40, R6.reuse, PT ;  /* 0x000000062800720c */ /* 0x080fe40003f66270 */
[----:B------:R-:W-:Y:S02]  /*116f0*/  ISETP.GE.AND P2, PT, R39, R7, PT ;  /* 0x000000072700720c */ /* 0x000fe40003f46270 */
[----:B------:R-:W-:Y:S01]  /*11700*/  FSEL R92, R245, -INF , !P4 ;  /* 0xff800000f55c7808 */ /* 0x000fe20006000000 */
[----:B------:R-:W-:Y:S01]  /*11710*/  IMAD.MOV.U32 R245, RZ, RZ, R247 ;  /* 0x000000fffff57224 */ /* 0x000fe200078e00f7 */
[----:B------:R-:W-:-:S02]  /*11720*/  ISETP.GE.AND P4, PT, R38, R6, PT ;  /* 0x000000062600720c */ /* 0x000fc40003f86270 */
[----:B------:R-:W-:Y:S02]  /*11730*/  FSEL R173, R173, -INF , !P1 ;  /* 0xff800000adad7808 */ /* 0x000fe40004800000 */
[----:B------:R-:W-:Y:S02]  /*11740*/  FSEL R90, R99, -INF , !P6 ;  /* 0xff800000635a7808 */ /* 0x000fe40007000000 */
        /* <DEDUP_REMOVED lines=8> */
[----:B------:R-:W-:Y:S02]  /*117d0*/  FSEL R97, R213, -INF , !P4 ;  /* 0xff800000d5617808 */ /* 0x000fe40006000000 */
        /* <DEDUP_REMOVED lines=9> */
[----:B------:R-:W-:Y:S02]  /*11870*/  ISETP.GE.AND P3, PT, R31, R6, PT ;  /* 0x000000061f00720c */ /* 0x000fe40003f66270 */
[----:B------:R-:W-:Y:S02]  /*11880*/  ISETP.GE.AND P2, PT, R30, R7, PT ;  /* 0x000000071e00720c */ /* 0x000fe40003f46270 */
[----:B------:R-:W-:Y:S02]  /*11890*/  FSEL R104, R189, -INF , !P4 ;  /* 0xff800000bd687808 */ /* 0x000fe40006000000 */
[----:B------:R-:W-:-:S02]  /*118a0*/  FSEL R189, R46, -INF , !P1 ;  /* 0xff8000002ebd7808 */ /* 0x000fc40004800000 */
[----:B------:R-:W-:Y:S02]  /*118b0*/  FSEL R102, R190, -INF , !P6 ;  /* 0xff800000be667808 */ /* 0x000fe40007000000 */
[----:B------:R-:W-:Y:S02]  /*118c0*/  FSEL R103, R187, -INF , !P5 ;  /* 0xff800000bb677808 */ /* 0x000fe40006800000 */
[----:B------:R-:W-:Y:S02]  /*118d0*/  FSEL R183, R183, -INF , !P3 ;  /* 0xff800000b7b77808 */ /* 0x000fe40005800000 */
[----:B------:R-:W-:Y:S02]  /*118e0*/  FSEL R178, R178, -INF , !P2 ;  /* 0xff800000b2b27808 */ /* 0x000fe40005000000 */
[----:B------:R-:W-:Y:S02]  /*118f0*/  ISETP.GE.AND P1, PT, R27, R6, PT ;  /* 0x000000061b00720c */ /* 0x000fe40003f26270 */
[----:B------:R-:W-:-:S02]  /*11900*/  ISETP.GE.AND P6, PT, R29, R7, PT ;  /* 0x000000071d00720c */ /* 0x000fc40003fc6270 */
[-C--:B------:R-:W-:Y:S02]  /*11910*/  ISETP.GE.AND P4, PT, R29, R6.reuse, PT ;  /* 0x000000061d00720c */ /* 0x080fe40003f86270 */
[CC--:B------:R-:W-:Y:S02]  /*11920*/  ISETP.GE.AND P5, PT, R28.reuse, R7.reuse, PT ;  /* 0x000000071c00720c */ /* 0x0c0fe40003fa6270 */
[----:B------:R-:W-:Y:S02]  /*11930*/  ISETP.GE.AND P3, PT, R28, R6, PT ;  /* 0x000000061c00720c */ /* 0x000fe40003f66270 */
[----:B------:R-:W-:Y:S02]  /*11940*/  ISETP.GE.AND P2, PT, R25, R7, PT ;  /* 0x000000071900720c */ /* 0x000fe40003f46270 */
[----:B-1----:R-:W-:Y:S02]  /*11950*/  FSEL R209, R22, -INF , !P1 ;  /* 0xff80000016d17808 */ /* 0x002fe40004800000 */
[----:B------:R-:W-:-:S02]  /*11960*/  FSEL R129, R129, -INF , !P6 ;  /* 0xff80000081817808 */ /* 0x000fc40007000000 */
[----:B------:R-:W-:Y:S02]  /*11970*/  FSEL R105, R54, -INF , !P4 ;  /* 0xff80000036697808 */ /* 0x000fe40006000000 */
[----:B------:R-:W-:Y:S02]  /*11980*/  FSEL R106, R76, -INF , !P5 ;  /* 0xff8000004c6a7808 */ /* 0x000fe40006800000 */
[----:B------:R-:W-:Y:S02]  /*11990*/  FSEL R107, R78, -INF , !P3 ;  /* 0xff8000004e6b7808 */ /* 0x000fe40005800000 */
[----:B------:R-:W-:Y:S02]  /*119a0*/  FSEL R72, R72, -INF , !P2 ;  /* 0xff80000048487808 */ /* 0x000fe40005000000 */
[----:B------:R-:W-:Y:S02]  /*119b0*/  PLOP3.LUT P1, PT, PT, PT, UP0, 0x80, 0x0 ;  /* 0x000000000000781c */ /* 0x000fe40003f2f008 */
[----:B------:R-:W-:-:S02]  /*119c0*/  ISETP.GE.AND P6, PT, R13, R7, PT ;  /* 0x000000070d00720c */ /* 0x000fc40003fc6270 */
[-C--:B------:R-:W-:Y:S02]  /*119d0*/  ISETP.GE.AND P4, PT, R13, R6.reuse, PT ;  /* 0x000000060d00720c */ /* 0x080fe40003f86270 */
[CC--:B------:R-:W-:Y:S02]  /*119e0*/  ISETP.GE.AND P5, PT, R12.reuse, R7.reuse, PT ;  /* 0x000000070c00720c */ /* 0x0c0fe40003fa6270 */
[----:B------:R-:W-:Y:S02]  /*119f0*/  ISETP.GE.AND P3, PT, R12, R6, PT ;  /* 0x000000060c00720c */ /* 0x000fe40003f66270 */
[----:B------:R-:W-:Y:S02]  /*11a00*/  ISETP.GE.AND P2, PT, R5, R7, PT ;  /* 0x000000070500720c */ /* 0x000fe40003f46270 */
[----:B------:R-:W-:Y:S02]  /*11a10*/  FSEL R108, R68, -INF , !P6 ;  /* 0xff800000446c7808 */ /* 0x000fe40007000000 */
[----:B------:R-:W-:-:S02]  /*11a20*/  FSEL R110, R70, -INF , !P4 ;  /* 0xff800000466e7808 */ /* 0x000fc40006000000 */
[----:B--2---:R-:W-:Y:S02]  /*11a30*/  FSEL R109, R64, -INF , !P5 ;  /* 0xff800000406d7808 */ /* 0x004fe40006800000 */
[----:B---3--:R-:W-:Y:S02]  /*11a40*/  FSEL R111, R66, -INF , !P3 ;  /* 0xff800000426f7808 */ /* 0x008fe40005800000 */
[----:B----4-:R-:W-:Y:S02]  /*11a50*/  FSEL R114, R44, -INF , !P2 ;  /* 0xff8000002c727808 */ /* 0x010fe40005000000 */
[CC--:B------:R-:W-:Y:S02]  /*11a60*/  ISETP.GE.AND P6, PT, R55.reuse, R7.reuse, PT ;  /* 0x000000073700720c */ /* 0x0c0fe40003fc6270 */
[----:B------:R-:W-:Y:S02]  /*11a70*/  ISETP.GE.AND P4, PT, R55, R6, PT ;  /* 0x000000063700720c */ /* 0x000fe40003f86270 */
[----:B------:R-:W-:-:S02]  /*11a80*/  ISETP.GE.AND P5, PT, R56, R7, PT ;  /* 0x000000073800720c */ /* 0x000fc40003fa6270 */
[----:B------:R-:W-:Y:S02]  /*11a90*/  ISETP.GE.AND P3, PT, R56, R6, PT ;  /* 0x000000063800720c */ /* 0x000fe40003f66270 */
[----:B------:R-:W-:Y:S02]  /*11aa0*/  ISETP.GE.AND P2, PT, R27, R7, PT ;  /* 0x000000071b00720c */ /* 0x000fe40003f46270 */
[----:B-----5:R-:W-:Y:S02]  /*11ab0*/  FSEL R187, R32, -INF , !P6 ;  /* 0xff80000020bb7808 */ /* 0x020fe40007000000 */
[----:B------:R-:W-:Y:S02]  /*11ac0*/  FSEL R190, R34, -INF , !P4 ;  /* 0xff80000022be7808 */ /* 0x000fe40006000000 */
[----:B------:R-:W-:Y:S02]  /*11ad0*/  FSEL R197, R24, -INF , !P5 ;  /* 0xff80000018c57808 */ /* 0x000fe40006800000 */
[----:B------:R-:W-:-:S02]  /*11ae0*/  FSEL R202, R26, -INF , !P3 ;  /* 0xff8000001aca7808 */ /* 0x000fc40005800000 */
[----:B------:R-:W-:Y:S02]  /*11af0*/  FSEL R199, R20, -INF , !P2 ;  /* 0xff80000014c77808 */ /* 0x000fe40005000000 */
[CC--:B------:R-:W-:Y:S02]  /*11b00*/  ISETP.GE.AND P6, PT, R57.reuse, R7.reuse, PT ;  /* 0x000000073900720c */ /* 0x0c0fe40003fc6270 */
[-C--:B------:R-:W-:Y:S02]  /*11b10*/  ISETP.GE.AND P4, PT, R57, R6.reuse, PT ;  /* 0x000000063900720c */ /* 0x080fe40003f86270 */
[C---:B------:R-:W-:Y:S02]  /*11b20*/  ISETP.GE.AND P5, PT, R58.reuse, R7, PT ;  /* 0x000000073a00720c */ /* 0x040fe40003fa6270 */
[-C--:B------:R-:W-:Y:S02]  /*11b30*/  ISETP.GE.AND P3, PT, R58, R6.reuse, PT ;  /* 0x000000063a00720c */ /* 0x080fe40003f66270 */
        /* <DEDUP_REMOVED lines=83> */
.L_x_1634:
[----:B------:R-:W-:-:S04]  /*12070*/  LEA R0, -R54, RZ, 0x8 ;  /* 0x000000ff36007211 */ /* 0x000fc800078e41ff */
[----:B------:R-:W-:Y:S02]  /*12080*/  SHF.R.S32.HI R2, RZ, 0x1f, R0 ;  /* 0x0000001fff027819 */ /* 0x000fe40000011400 */
.L_x_1635:
[--C-:B------:R-:W-:Y:S01]  /*12090*/  @!P0 IMAD.MOV.U32 R4, RZ, RZ, R60.reuse ;  /* 0x000000ffff048224 */ /* 0x100fe200078e003c */
[--C-:B------:R-:W-:Y:S01]  /*120a0*/  @!P0 IADD3 R8, P3, P2, R0, UR23, R60.reuse ;  /* 0x0000001700088c10 */ /* 0x100fe2000fa7e03c */
[--C-:B------:R-:W-:Y:S01]  /*120b0*/  @!P0 IMAD.MOV.U32 R5, RZ, RZ, R63.reuse ;  /* 0x000000ffff058224 */ /* 0x100fe200078e003f */
[----:B------:R1:W-:Y:S01]  /*120c0*/  @P0 STS.128 [R244+0x2000], RZ ;  /* 0x002000fff4000388 */ /* 0x0003e20000000c00 */
[----:B------:R-:W-:Y:S01]  /*120d0*/  @!P0 IMAD.MOV.U32 R10, RZ, RZ, R60 ;  /* 0x000000ffff0a8224 */ /* 0x000fe200078e003c */
[----:B------:R-:W-:Y:S01]  /*120e0*/  @!P0 LEA R34, P4, R8, c[0x0][0x168], 0x1 ;  /* 0x00005a0008228a11 */ /* 0x000fe200078808ff */
[----:B------:R-:W-:Y:S01]  /*120f0*/  @!P0 IMAD.MOV.U32 R11, RZ, RZ, R63 ;  /* 0x000000ffff0b8224 */ /* 0x000fe200078e003f */
[----:B------:R-:W-:Y:S01]  /*12100*/  BSSY B0, `(.L_x_1636) ;  /* 0x00000c8000007945 */ /* 0x000fe20003800000 */
[----:B------:R-:W-:-:S04]  /*12110*/  @!P0 IMAD.WIDE.U32 R6, R54, 0x30, R4 ;  /* 0x0000003036068825 */ /* 0x000fc800078e0004 */
[----:B------:R-:W-:Y:S02]  /*12120*/  @!P0 IMAD.MOV.U32 R12, RZ, RZ, c[0x0][0x19c] ;  /* 0x00006700ff0c8624 */ /* 0x000fe400078e00ff */
[----:B------:R-:W-:Y:S02]  /*12130*/  @!P0 IMAD.MOV.U32 R9, RZ, RZ, c[0x0][0x19c] ;  /* 0x00006700ff098624 */ /* 0x000fe400078e00ff */
[----:B------:R-:W-:Y:S01]  /*12140*/  @!P0 IMAD.WIDE.U32 R4, R54, 0x50, R10 ;  /* 0x0000005036048825 */ /* 0x000fe200078e000a */
[----:B------:R-:W-:Y:S02]  /*12150*/  @!P0 IADD3.X R10, R2, UR22, R63, P3, P2 ;  /* 0x00000016020a8c10 */ /* 0x000fe40009fe443f */
[----:B------:R-:W-:Y:S01]  /*12160*/  @!P0 IADD3 R18, P3, R0, R6, RZ ;  /* 0x0000000600128210 */ /* 0x000fe20007f7e0ff */
[----:B------:R-:W-:Y:S01]  /*12170*/  @!P0 IMAD R12, R12, 0x30, RZ ;  /* 0x000000300c0c8824 */ /* 0x000fe200078e02ff */
[----:B------:R-:W-:Y:S01]  /*12180*/  @!P0 IADD3 R21, P2, R0, R4, RZ ;  /* 0x0000000400158210 */ /* 0x000fe20007f5e0ff */
[----:B------:R-:W-:Y:S01]  /*12190*/  @!P0 IMAD R9, R9, 0x50, RZ ;  /* 0x0000005009098824 */ /* 0x000fe200078e02ff */
[----:B------:R-:W-:Y:S01]  /*121a0*/  @!P0 LEA.HI.X R35, R8, c[0x0][0x16c], R10, 0x1, P4 ;  /* 0x00005b0008238a11 */ /* 0x000fe200020f0c0a */
[--C-:B------:R-:W-:Y:S01]  /*121b0*/  @!P0 IMAD.MOV.U32 R4, RZ, RZ, R60.reuse ;  /* 0x000000ffff048224 */ /* 0x100fe200078e003c */
[C---:B------:R-:W-:Y:S01]  /*121c0*/  @!P0 IADD3.X R23, R2.reuse, R12, R7, P3, !PT ;  /* 0x0000000c02178210 */ /* 0x040fe20001ffe407 */
[----:B------:R-:W-:Y:S01]  /*121d0*/  @!P0 IMAD.MOV.U32 R6, RZ, RZ, R60 ;  /* 0x000000ffff068224 */ /* 0x000fe200078e003c */
[----:B------:R-:W-:Y:S01]  /*121e0*/  @!P0 IADD3.X R48, R2, R9, R5, P2, !PT ;  /* 0x0000000902308210 */ /* 0x000fe200017fe405 */
[----:B------:R-:W-:-:S02]  /*121f0*/  @!P0 IMAD.MOV.U32 R5, RZ, RZ, R63 ;  /* 0x000000ffff058224 */ /* 0x000fc400078e003f */
[--C-:B------:R-:W-:Y:S02]  /*12200*/  @!P0 IMAD.MOV.U32 R7, RZ, RZ, R63.reuse ;  /* 0x000000ffff078224 */ /* 0x100fe400078e003f */
[--C-:B------:R-:W-:Y:S02]  /*12210*/  @!P0 IMAD.MOV.U32 R12, RZ, RZ, R60.reuse ;  /* 0x000000ffff0c8224 */ /* 0x100fe400078e003c */
[--C-:B------:R-:W-:Y:S02]  /*12220*/  @!P0 IMAD.MOV.U32 R13, RZ, RZ, R63.reuse ;  /* 0x000000ffff0d8224 */ /* 0x100fe400078e003f */
[----:B------:R-:W-:Y:S02]  /*12230*/  @!P0 IMAD.MOV.U32 R14, RZ, RZ, R60 ;  /* 0x000000ffff0e8224 */ /* 0x000fe400078e003c */
[----:B------:R-:W-:Y:S02]  /*12240*/  @!P0 IMAD.MOV.U32 R15, RZ, RZ, R63 ;  /* 0x000000ffff0f8224 */ /* 0x000fe400078e003f */
[----:B------:R-:W-:-:S04]  /*12250*/  @!P0 IMAD.WIDE.U32 R10, R54, 0x60, R4 ;  /* 0x00000060360a8825 */ /* 0x000fc800078e0004 */
[----:B------:R-:W-:-:S04]  /*12260*/  @!P0 IMAD.WIDE.U32 R8, R54, 0x70, R6 ;  /* 0x0000007036088825 */ /* 0x000fc800078e0006 */
[----:B------:R-:W-:Y:S01]  /*12270*/  @!P0 IMAD.MOV.U32 R19, RZ, RZ, c[0x0][0x19c] ;  /* 0x00006700ff138624 */ /* 0x000fe200078e00ff */
[----:B------:R-:W-:Y:S01]  /*12280*/  @!P0 IADD3 R37, P4, R0, R8, RZ ;  /* 0x0000000800258210 */ /* 0x000fe20007f9e0ff */
[----:B------:R-:W-:Y:S02]  /*12290*/  @!P0 IMAD.MOV.U32 R20, RZ, RZ, c[0x0][0x19c] ;  /* 0x00006700ff148624 */ /* 0x000fe400078e00ff */
[----:B------:R-:W-:-:S04]  /*122a0*/  @!P0 IMAD.WIDE.U32 R6, R54, 0x90, R12 ;  /* 0x0000009036068825 */ /* 0x000fc800078e000c */
[----:B------:R-:W-:Y:S01]  /*122b0*/  @!P0 IMAD.WIDE.U32 R4, R54, 0xa0, R14 ;  /* 0x000000a036048825 */ /* 0x000fe200078e000e */
[----:B------:R-:W-:-:S03]  /*122c0*/  @!P0 IADD3 R38, P3, R0, R6, RZ ;  /* 0x0000000600268210 */ /* 0x000fc60007f7e0ff */
[----:B------:R-:W-:Y:S01]  /*122d0*/  @!P0 IMAD.MOV.U32 R17, RZ, RZ, c[0x0][0x19c] ;  /* 0x00006700ff118624 */ /* 0x000fe200078e00ff */
[C---:B------:R-:W-:Y:S01]  /*122e0*/  @!P0 IADD3 R39, P2, R0.reuse, R4, RZ ;  /* 0x0000000400278210 */ /* 0x040fe20007f5e0ff */
[----:B------:R-:W-:Y:S02]  /*122f0*/  @!P0 IMAD.MOV.U32 R16, RZ, RZ, c[0x0][0x19c] ;  /* 0x00006700ff108624 */ /* 0x000fe400078e00ff */
[----:B------:R-:W-:Y:S01]  /*12300*/  @!P0 IMAD R13, R19, 0x90, RZ ;  /* 0x00000090130d8824 */ /* 0x000fe200078e02ff */
[----:B------:R-:W-:Y:S01]  /*12310*/  @!P0 IADD3 R19, P5, R0, R10, RZ ;  /* 0x0000000a00138210 */ /* 0x000fe20007fbe0ff */
[----:B------:R-:W-:Y:S02]  /*12320*/  @!P0 IMAD R12, R20, 0xa0, RZ ;  /* 0x000000a0140c8824 */ /* 0x000fe400078e02ff */
[----:B------:R-:W-:Y:S01]  /*12330*/  @!P0 IMAD R17, R17, 0x60, RZ ;  /* 0x0000006011118824 */ /* 0x000fe200078e02ff */
[----:B------:R-:W-:Y:S01]  /*12340*/  @!P0 IADD3.X R45, R2, R13, R7, P3, !PT ;  /* 0x0000000d022d8210 */ /* 0x000fe20001ffe407 */
        /* <DEDUP_REMOVED lines=8> */
[----:B------:R-:W-:Y:S02]  /*123d0*/  @!P0 IMAD.MOV.U32 R12, RZ, RZ, R60 ;  /* 0x000000ffff0c8224 */ /* 0x000fe400078e003c */
[----:B------:R-:W-:Y:S02]  /*123e0*/  @!P0 IMAD.MOV.U32 R13, RZ, RZ, R63 ;  /* 0x000000ffff0d8224 */ /* 0x000fe400078e003f */
[----:B------:R-:W-:Y:S02]  /*123f0*/  @!P0 IMAD.MOV.U32 R16, RZ, RZ, c[0x0][0x19c] ;  /* 0x00006700ff108624 */ /* 0x000fe400078e00ff */
[----:B------:R-:W-:-:S04]  /*12400*/  @!P0 IMAD.WIDE.U32 R10, R54, 0xb0, R4 ;  /* 0x000000b0360a8825 */ /* 0x000fc800078e0004 */
[----:B------:R-:W-:Y:S01]  /*12410*/  @!P0 IMAD.WIDE.U32 R8, R54, 0xc0, R6 ;  /* 0x000000c036088825 */ /* 0x000fe200078e0006 */
[----:B------:R-:W-:-:S03]  /*12420*/  @!P0 IADD3 R30, P5, R0, R10, RZ ;  /* 0x0000000a001e8210 */ /* 0x000fc60007fbe0ff */
[----:B------:R-:W-:Y:S01]  /*12430*/  @!P0 IMAD.MOV.U32 R17, RZ, RZ, c[0x0][0x19c] ;  /* 0x00006700ff118624 */ /* 0x000fe200078e00ff */
[----:B------:R-:W-:Y:S01]  /*12440*/  @!P0 IADD3 R31, P4, R0, R8, RZ ;  /* 0x00000008001f8210 */ /* 0x000fe20007f9e0ff */
[----:B------:R-:W-:Y:S02]  /*12450*/  @!P0 IMAD.MOV.U32 R22, RZ, RZ, c[0x0][0x19c] ;  /* 0x00006700ff168624 */ /* 0x000fe400078e00ff */
[----:B------:R-:W-:-:S04]  /*12460*/  @!P0 IMAD.WIDE.U32 R4, R54, 0xe0, R14 ;  /* 0x000000e036048825 */ /* 0x000fc800078e000e */
[----:B------:R-:W-:Y:S01]  /*12470*/  @!P0 IMAD.WIDE.U32 R6, R54, 0xd0, R12 ;  /* 0x000000d036068825 */ /* 0x000fe200078e000c */
[----:B------:R-:W-:-:S03]  /*12480*/  @!P0 IADD3 R33, P2, R0, R4, RZ ;  /* 0x0000000400218210 */ /* 0x000fc60007f5e0ff */
[----:B------:R-:W-:Y:S01]  /*12490*/  @!P0 IMAD R16, R16, 0xc0, RZ ;  /* 0x000000c010108824 */ /* 0x000fe200078e02ff */
[----:B------:R-:W-:Y:S01]  /*124a0*/  @!P0 IADD3 R32, P3, R0, R6, RZ ;  /* 0x0000000600208210 */ /* 0x000fe20007f7e0ff */
[----:B------:R-:W-:Y:S02]  /*124b0*/  @!P0 IMAD R17, R17, 0xb0, RZ ;  /* 0x000000b011118824 */ /* 0x000fe400078e02ff */
[----:B------:R-:W-:Y:S01]  /*124c0*/  @!P0 IMAD R12, R22, 0xe0, RZ ;  /* 0x000000e0160c8824 */ /* 0x000fe200078e02ff */
[----:B------:R-:W-:Y:S01]  /*124d0*/  @!P0 IADD3.X R42, R2, R16, R9, P4, !PT ;  /* 0x00000010022a8210 */ /* 0x000fe200027fe409 */
[----:B------:R-:W-:Y:S01]  /*124e0*/  @!P0 IMAD R13, R20, 0xd0, RZ ;  /* 0x000000d0140d8824 */ /* 0x000fe200078e02ff */
[C---:B------:R-:W-:Y:S01]  /*124f0*/  @!P0 IADD3.X R43, R2.reuse, R17, R11, P5, !PT ;  /* 0x00000011022b8210 */ /* 0x040fe20002ffe40b */
[----:B------:R-:W-:Y:S01]  /*12500*/  @!P0 IMAD.MOV.U32 R9, RZ, RZ, c[0x0][0x19c] ;  /* 0x00006700ff098624 */ /* 0x000fe200078e00ff */
[----:B------:R-:W-:Y:S01]  /*12510*/  @!P0 IADD3.X R40, R2, R12, R5, P2, !PT ;  /* 0x0000000c02288210 */ /* 0x000fe200017fe405 */
[----:B------:R-:W-:Y:S01]  /*12520*/  @!P0 IMAD.MOV.U32 R10, RZ, RZ, c[0x0][0x19c] ;  /* 0x00006700ff0a8624 */ /* 0x000fe200078e00ff */
[----:B------:R-:W-:Y:S01]  /*12530*/  @!P0 LEA R5, P5, R54, R60, 0x5 ;  /* 0x0000003c36058211 */ /* 0x000fe200078a28ff */
[----:B------:R-:W-:Y:S01]  /*12540*/  @!P0 IMAD.MOV.U32 R8, RZ, RZ, c[0x0][0x19c] ;  /* 0x00006700ff088624 */ /* 0x000fe200078e00ff */
[----:B------:R-:W-:-:S02]  /*12550*/  @!P0 IADD3.X R41, R2, R13, R7, P3, !PT ;  /* 0x0000000d02298210 */ /* 0x000fc40001ffe407 */
[C---:B------:R-:W-:Y:S02]  /*12560*/  @!P0 LEA R7, P3, R54.reuse, R60, 0x7 ;  /* 0x0000003c36078211 */ /* 0x040fe400078638ff */
[----:B------:R-:W-:Y:S02]  /*12570*/  @!P0 LEA.HI.X R9, R54, R63, R9, 0x5, P5 ;  /* 0x0000003f36098211 */ /* 0x000fe400028f2c09 */
[----:B------:R-:W-:Y:S02]  /*12580*/  @!P0 IADD3 R5, P5, R0, R5, RZ ;  /* 0x0000000500058210 */ /* 0x000fe40007fbe0ff */
[----:B------:R-:W-:Y:S02]  /*12590*/  @!P0 LEA.HI.X R10, R54, R63, R10, 0x7, P3 ;  /* 0x0000003f360a8211 */ /* 0x000fe400018f3c0a */
[----:B------:R-:W-:Y:S01]  /*125a0*/  LEA R246, P2, R60, c[0x0][0x168], 0x1 ;  /* 0x00005a003cf67a11 */ /* 0x000fe200078408ff */
[----:B------:R-:W-:Y:S01]  /*125b0*/  @!P0 IMAD.X R11, R2, 0x1, R9, P5 ;  /* 0x00000001020b8824 */ /* 0x000fe200028e0609 */
[----:B------:R-:W-:-:S02]  /*125c0*/  @!P0 IADD3 R7, P3, R0, R7, RZ ;  /* 0x0000000700078210 */ /* 0x000fc40007f7e0ff */
[----:B------:R-:W-:Y:S02]  /*125d0*/  @!P0 LEA R6, P4, R54, R60, 0x6 ;  /* 0x0000003c36068211 */ /* 0x000fe400078830ff */
[----:B------:R-:W-:Y:S01]  /*125e0*/  LEA.HI.X R245, R60, c[0x0][0x16c], R63, 0x1, P2 ;  /* 0x00005b003cf57a11 */ /* 0x000fe200010f0c3f */
[----:B------:R-:W-:Y:S01]  /*125f0*/  @!P0 IMAD.X R9, R2, 0x1, R10, P3 ;  /* 0x0000000102098824 */ /* 0x000fe200018e060a */
[----:B------:R-:W-:Y:S02]  /*12600*/  @!P0 LEA R28, P5, R5, c[0x0][0x168], 0x1 ;  /* 0x00005a00051c8a11 */ /* 0x000fe400078a08ff */
[----:B------:R-:W-:Y:S02]  /*12610*/  @!P0 LEA R4, P2, R0, R246, 0x1 ;  /* 0x000000f600048211 */ /* 0x000fe400078408ff */
[----:B------:R-:W-:Y:S02]  /*12620*/  @!P0 LEA.HI.X R8, R54, R63, R8, 0x6, P4 ;  /* 0x0000003f36088211 */ /* 0x000fe400020f3408 */
[----:B------:R-:W-:-:S02]  /*12630*/  @!P0 LEA R24, P3, R7, c[0x0][0x168], 0x1 ;  /* 0x00005a0007188a11 */ /* 0x000fc400078608ff */
[C---:B------:R-:W-:Y:S02]  /*12640*/  @!P0 IADD3 R6, P4, R0.reuse, R6, RZ ;  /* 0x0000000600068210 */ /* 0x040fe40007f9e0ff */
[----:B------:R-:W-:Y:S02]  /*12650*/  @!P0 LEA.HI.X R29, R5, c[0x0][0x16c], R11, 0x1, P5 ;  /* 0x00005b00051d8a11 */ /* 0x000fe400028f0c0b */
        /* <DEDUP_REMOVED lines=26> */
[C---:B------:R-:W-:Y:S02]  /*12800*/  @!P0 LEA R14, P3, R38.reuse, c[0x0][0x168], 0x1 ;  /* 0x00005a00260e8a11 */ /* 0x040fe400078608ff */
        /* <DEDUP_REMOVED lines=87> */
.L_x_1637:
[----:B------:R-:W-:Y:S05]  /*12d80*/  BSYNC B0 ;  /* 0x0000000000007941 */ /* 0x000fea0003800000 */
.L_x_1636:
[----:B------:R-:W0:Y:S01]  /*12d90*/  LDGDEPBAR ;  /* 0x00000000000079af */ /* 0x000e220000000000 */
[----:B------:R-:W-:-:S04]  /*12da0*/  LEA R246, P0, R0, R246, 0x1 ;  /* 0x000000f600f67211 */ /* 0x000fc800078008ff */
[----:B------:R-:W-:Y:S02]  /*12db0*/  LEA.HI.X R245, R0, R245, R2, 0x1, P0 ;  /* 0x000000f500f57211 */ /* 0x000fe400000f0c02 */
.L_x_1633:
[----:B------:R-:W-:Y:S01]  /*12dc0*/  FMNMX.FTZ R0, R36, R59, !PT ;  /* 0x0000003b24007209 */ /* 0x000fe20007810000 */
        /* <DEDUP_REMOVED lines=142> */
[----:B------:R-:W-:Y:S02]  /*136b0*/  MOV R113, R43 ;  /* 0x0000002b00717202 */ /* 0x000fe40000000f00 */
[----:B-1----:R-:W-:-:S04]  /*136c0*/  FMNMX.FTZ R78, R0, R5, !PT ;  /* 0x00000005004e7209 */ /* 0x002fc80007810000 */
[C---:B------:R-:W-:Y:S01]  /*136d0*/  FSETP.NEU.FTZ.AND P2, PT, R78.reuse, -INF , PT ;  /* 0xff8000004e00780b */ /* 0x040fe20003f5d000 */
[----:B------:R-:W-:-:S05]  /*136e0*/  FMUL.FTZ R2, R78, c[0x0][0x23c] ;  /* 0x00008f004e027a20 */ /* 0x000fca0000410000 */
[----:B------:R-:W-:-:S05]  /*136f0*/  FSEL R2, R2, RZ, P2 ;  /* 0x000000ff02027208 */ /* 0x000fca0001000000 */
[--C-:B------:R-:W-:Y:S01]  /*13700*/  FFMA.FTZ R0, R59, c[0x0][0x23c], -R2.reuse ;  /* 0x00008f003b007a23 */ /* 0x100fe20000010802 */
[----:B--2---:R-:W-:Y:S01]  /*13710*/  FMNMX.FTZ R76, R4, R6, !PT ;  /* 0x00000006044c7209 */ /* 0x004fe20007810000 */
[----:B------:R-:W-:Y:S02]  /*13720*/  FFMA.FTZ R4, R52, c[0x0][0x23c], -R2 ;  /* 0x00008f0034047a23 */ /* 0x000fe40000010802 */
[----:B------:R1:W-:Y:S01]  /*13730*/  MUFU.EX2 R64, R0 ;  /* 0x0000000000407308 */ /* 0x0003e20000000800 */
[----:B------:R-:W-:Y:S02]  /*13740*/  FSEL R6, R78, RZ, P2 ;  /* 0x000000ff4e067208 */ /* 0x000fe40001000000 */
[----:B------:R-:W-:-:S03]  /*13750*/  FSETP.NEU.FTZ.AND P0, PT, R76, -INF , PT ;  /* 0xff8000004c00780b */ /* 0x000fc60003f1d000 */
[----:B------:R-:W-:Y:S01]  /*13760*/  FADD.FTZ R6, R36, -R6 ;  /* 0x8000000624067221 */ /* 0x000fe20000010000 */
[----:B------:R-:W-:Y:S01]  /*13770*/  FSEL R5, R76, RZ, P0 ;  /* 0x000000ff4c057208 */ /* 0x000fe20000000000 */
[----:B------:R2:W-:Y:S02]  /*13780*/  MUFU.EX2 R40, R4 ;  /* 0x0000000400287308 */ /* 0x0005e40000000800 */
[----:B------:R-:W-:Y:S02]  /*13790*/  FMUL.FTZ R6, R6, c[0x0][0x23c] ;  /* 0x00008f0006067a20 */ /* 0x000fe40000410000 */
[----:B------:R-:W-:Y:S02]  /*137a0*/  FADD.FTZ R3, R3, -R5 ;  /* 0x8000000503037221 */ /* 0x000fe40000010000 */
[----:B-1----:R-:W-:Y:S02]  /*137b0*/  FFMA.FTZ R0, R121, c[0x0][0x23c], -R2 ;  /* 0x00008f0079007a23 */ /* 0x002fe40000010802 */
[----:B------:R-:W1:Y:S01]  /*137c0*/  MUFU.EX2 R63, R6 ;  /* 0x00000006003f7308 */ /* 0x000e620000000800 */
[----:B------:R-:W-:-:S02]  /*137d0*/  FMUL.FTZ R3, R3, c[0x0][0x23c] ;  /* 0x00008f0003037a20 */ /* 0x000fc40000410000 */
        /* <DEDUP_REMOVED lines=35> */
[----:B------:R-:W-:Y:S02]  /*13a10*/  FMUL.FTZ R159, R159, R60 ;  /* 0x0000003c9f9f7220 */ /* 0x000fe40000410000 */
[-C--:B------:R-:W-:Y:S01]  /*13a20*/  FMUL.FTZ R160, R160, R63.reuse ;  /* 0x0000003fa0a07220 */ /* 0x080fe20000410000 */
        /* <DEDUP_REMOVED lines=11> */
[----:B-1----:R-:W-:Y:S02]  /*13ae0*/  FFMA.FTZ R3, R125, c[0x0][0x23c], -R2 ;  /* 0x00008f007d037a23 */ /* 0x002fe40000010802 */
[----:B--2---:R-:W-:-:S04]  /*13af0*/  FFMA.FTZ R4, R124, c[0x0][0x23c], -R0 ;  /* 0x00008f007c047a23 */ /* 0x004fc80000010800 */
[----:B------:R1:W2:Y:S02]  /*13b00*/  MUFU.EX2 R57, R4 ;  /* 0x0000000400397308 */ /* 0x0002a40000000800 */
[----:B-1----:R-:W-:Y:S02]  /*13b10*/  F2FP.PACK_AB R4, R48, R64 ;  /* 0x000000403004723e */ /* 0x002fe400000000ff */
[----:B--2---:R-:W-:-:S07]  /*13b20*/  F2FP.PACK_AB R7, R57, R42 ;  /* 0x0000002a3907723e */ /* 0x004fce00000000ff */
[C---:B------:R-:W-:Y:S01]  /*13b30*/  HMMA.16816.F32 R24, R4.reuse, R8, R136 ;  /* 0x000000080418723c */ /* 0x040fe20000001888 */
[----:B------:R1:W-:Y:S06]  /*13b40*/  MUFU.EX2 R136, R3 ;  /* 0x0000000300887308 */ /* 0x0003ec0000000800 */
[----:B------:R-:W-:Y:S01]  /*13b50*/  MOV R137, R48 ;  /* 0x0000003000897202 */ /* 0x000fe20000000f00 */
[C---:B------:R-:W-:Y:S07]  /*13b60*/  HMMA.16816.F32 R32, R4.reuse, R20, R144 ;  /* 0x000000140420723c */ /* 0x040fee0000001890 */
[----:B------:R-:W-:Y:S01]  /*13b70*/  MOV R145, R56 ;  /* 0x0000003800917202 */ /* 0x000fe20000000f00 */
[C---:B------:R-:W-:Y:S01]  /*13b80*/  HMMA.16816.F32 R36, R4.reuse, R10, R140 ;  /* 0x0000000a0424723c */ /* 0x040fe2000000188c */
[--C-:B-1----:R-:W-:Y:S01]  /*13b90*/  FFMA.FTZ R3, R50, c[0x0][0x23c], -R2.reuse ;  /* 0x00008f0032037a23 */ /* 0x102fe20000010802 */
[----:B------:R-:W-:Y:S03]  /*13ba0*/  LDSM.16.MT88.4 R8, [R225+0xa800] ;  /* 0x00a80000e108783b */ /* 0x000fe60000004200 */
[----:B------:R1:W2:Y:S02]  /*13bb0*/  MUFU.EX2 R18, R3 ;  /* 0x0000000300127308 */ /* 0x0002a40000000800 */
[----:B------:R-:W-:Y:S01]  /*13bc0*/  MOV R142, R42 ;  /* 0x0000002a008e7202 */ /* 0x000fe20000000f00 */
[C---:B------:R-:W-:Y:S01]  /*13bd0*/  HMMA.16816.F32 R44, R4.reuse, R22, R148 ;  /* 0x00000016042c723c */ /* 0x040fe20000001894 */
[----:B------:R-:W-:Y:S07]  /*13be0*/  LDSM.16.MT88.4 R20, [R135+0xa800] ;  /* 0x00a800008714783b */ /* 0x000fee0000004200 */
[----:B------:R-:W-:Y:S01]  /*13bf0*/  HMMA.16816.F32 R52, R4, R12, R152 ;  /* 0x0000000c0434723c */ /* 0x000fe20000001898 */
[----:B-1----:R-:W-:Y:S01]  /*13c00*/  FFMA.FTZ R3, R127, c[0x0][0x23c], -R2 ;  /* 0x00008f007f037a23 */ /* 0x002fe20000010802 */
[----:B--2---:R-:W-:-:S02]  /*13c10*/  MOV R146, R18 ;  /* 0x0000001200927202 */ /* 0x004fc40000000f00 */
[----:B------:R-:W1:Y:S01]  /*13c20*/  LDSM.16.MT88.4 R16, [R225+0xa000] ;  /* 0x00a00000e110783b */ /* 0x000e620000004200 */
[----:B------:R2:W-:Y:S03]  /*13c30*/  MUFU.EX2 R140, R3 ;  /* 0x00000003008c7308 */ /* 0x0005e60000000800 */
[----:B------:R-:W-:Y:S01]  /*13c40*/  HMMA.16816.F32 R156, R4, R14, R156 ;  /* 0x0000000e049c723c */ /* 0x000fe2000000189c */
[----:B------:R-:W-:Y:S01]  /*13c50*/  MOV R127, R40 ;  /* 0x00000028007f7202 */ /* 0x000fe20000000f00 */
[----:B------:R-:W3:Y:S01]  /*13c60*/  LDSM.16.MT88.4 R12, [R224+0xa800] ;  /* 0x00a80000e00c783b */ /* 0x000ee20000004200 */
[----:B--2---:R-:W-:-:S04]  /*13c70*/  FFMA.FTZ R3, R67, c[0x0][0x23c], -R0 ;  /* 0x00008f0043037a23 */ /* 0x004fc80000010800 */
[----:B------:R2:W-:Y:S02]  /*13c80*/  MUFU.EX2 R67, R3 ;  /* 0x0000000300437308 */ /* 0x0005e40000000800 */
[--C-:B--2---:R-:W-:Y:S01]  /*13c90*/  FFMA.FTZ R3, R128, c[0x0][0x23c], -R0.reuse ;  /* 0x00008f0080037a23 */ /* 0x104fe20000010800 */
[C---:B-1----:R-:W-:Y:S05]  /*13ca0*/  HMMA.16816.F32 R160, R4.reuse, R16, R160 ;  /* 0x0000001004a0723c */ /* 0x042fea00000018a0 */
[----:B------:R1:W2:Y:S03]  /*13cb0*/  MUFU.EX2 R143, R3 ;  /* 0x00000003008f7308 */ /* 0x0002a60000000800 */
[----:B------:R-:W-:Y:S07]  /*13cc0*/  HMMA.16816.F32 R16, R4, R18, R164 ;  /* 0x000000120410723c */ /* 0x000fee00000018a4 */
[----:B------:R-:W-:Y:S01]  /*13cd0*/  F2FP.PACK_AB R4, R136, R65 ;  /* 0x000000418804723e */ /* 0x000fe200000000ff */
[----:B-1----:R-:W-:Y:S01]  /*13ce0*/  FFMA.FTZ R3, R69, c[0x0][0x23c], -R0 ;  /* 0x00008f0045037a23 */ /* 0x002fe20000010800 */
[----:B--2---:R-:W-:-:S02]  /*13cf0*/  F2FP.PACK_AB R5, R143, R67 ;  /* 0x000000438f05723e */ /* 0x004fc400000000ff */
[----:B------:R-:W-:Y:S01]  /*13d00*/  F2FP.PACK_AB R6, R140, R146 ;  /* 0x000000928c06723e */ /* 0x000fe200000000ff */
        /* <DEDUP_REMOVED lines=10> */
[----:B------:R1:W4:Y:S02]  /*13db0*/  MUFU.EX2 R123, R3 ;  /* 0x00000003007b7308 */ /* 0x0003240000000800 */
[C---:B------:R-:W-:Y:S08]  /*13dc0*/  HMMA.16816.F32 R32, R4.reuse, R28, R32 ;  /* 0x0000001c0420723c */ /* 0x040ff00000001820 */
[----:B------:R-:W-:Y:S01]  /*13dd0*/  HMMA.16816.F32 R44, R4, R30, R44 ;  /* 0x0000001e042c723c */ /* 0x000fe2000000182c */
[----:B------:R-:W5:Y:S01]  /*13de0*/  LDSM.16.MT88.4 R28, [R226+0xb000] ;  /* 0x00b00000e21c783b */ /* 0x000f620000004200 */
[----:B-1----:R-:W-:-:S06]  /*13df0*/  FFMA.FTZ R3, R71, c[0x0][0x23c], -R2 ;  /* 0x00008f0047037a23 */ /* 0x002fcc0000010802 */
[C---:B------:R-:W-:Y:S01]  /*13e00*/  HMMA.16816.F32 R160, R4.reuse, R8, R160 ;  /* 0x0000000804a0723c */ /* 0x040fe200000018a0 */
[----:B------:R1:W-:Y:S07]  /*13e10*/  MUFU.EX2 R138, R3 ;  /* 0x00000003008a7308 */ /* 0x0003ee0000000800 */
[C---:B------:R-:W-:Y:S01]  /*13e20*/  HMMA.16816.F32 R16, R4.reuse, R10, R16 ;  /* 0x0000000a0410723c */ /* 0x040fe20000001810 */
[----:B------:R-:W2:Y:S07]  /*13e30*/  LDSM.16.MT88.4 R8, [R225+0xb000] ;  /* 0x00b00000e108783b */ /* 0x000eae0000004200 */
[----:B---3--:R-:W-:Y:S01]  /*13e40*/  HMMA.16816.F32 R52, R4, R12, R52 ;  /* 0x0000000c0434723c */ /* 0x008fe20000001834 */
[----:B-1----:R-:W-:-:S04]  /*13e50*/  FFMA.FTZ R3, R133, c[0x0][0x23c], -R2 ;  /* 0x00008f0085037a23 */ /* 0x002fc80000010802 */
[----:B------:R1:W3:Y:S03]  /*13e60*/  MUFU.EX2 R50, R3 ;  /* 0x0000000300327308 */ /* 0x0002e60000000800 */
[----:B------:R-:W-:Y:S01]  /*13e70*/  HMMA.16816.F32 R68, R4, R14, R156 ;  /* 0x0000000e0444723c */ /* 0x000fe2000000189c */
[----:B------:R-:W2:Y:S06]  /*13e80*/  LDSM.16.MT88.4 R12, [R224+0xb000] ;  /* 0x00b00000e00c783b */ /* 0x000eac0000004200 */
[----:B----4-:R-:W-:Y:S01]  /*13e90*/  F2FP.PACK_AB R4, R123, R139 ;  /* 0x0000008b7b04723e */ /* 0x010fe200000000ff */
[----:B-1----:R-:W-:Y:S01]  /*13ea0*/  FFMA.FTZ R3, R73, c[0x0][0x23c], -R0 ;  /* 0x00008f0049037a23 */ /* 0x002fe20000010800 */
[----:B---3--:R-:W-:-:S03]  /*13eb0*/  MOV R73, R50 ;  /* 0x0000003200497202 */ /* 0x008fc60000000f00 */
[----:B------:R1:W-:Y:S01]  /*13ec0*/  MUFU.EX2 R125, R3 ;  /* 0x00000003007d7308 */ /* 0x0003e20000000800 */
[----:B------:R-:W-:Y:S01]  /*13ed0*/  F2FP.PACK_AB R6, R73, R138 ;  /* 0x0000008a4906723e */ /* 0x000fe200000000ff */
[----:B-1----:R-:W-:-:S06]  /*13ee0*/  FFMA.FTZ R3, R168, c[0x0][0x23c], -R0 ;  /* 0x00008f00a8037a23 */ /* 0x002fcc0000010800 */
[----:B------:R1:W3:Y:S02]  /*13ef0*/  MUFU.EX2 R124, R3 ;  /* 0x00000003007c7308 */ /* 0x0002e40000000800 */
[----:B-1----:R-:W-:Y:S01]  /*13f00*/  FFMA.FTZ R3, R75, c[0x0][0x23c], -R0 ;  /* 0x00008f004b037a23 */ /* 0x002fe20000010800 */
[----:B---3--:R-:W-:-:S05]  /*13f10*/  F2FP.PACK_AB R5, R124, R125 ;  /* 0x0000007d7c05723e */ /* 0x008fca00000000ff */
[----:B------:R1:W3:Y:S02]  /*13f20*/  MUFU.EX2 R49, R3 ;  /* 0x0000000300317308 */ /* 0x0002e40000000800 */
[----:B-1----:R-:W-:-:S06]  /*13f30*/  FFMA.FTZ R3, R170, c[0x0][0x23c], -R0 ;  /* 0x00008f00aa037a23 */ /* 0x002fcc0000010800 */
[----:B------:R1:W4:Y:S02]  /*13f40*/  MUFU.EX2 R121, R3 ;  /* 0x0000000300797308 */ /* 0x0003240000000800 */
[----:B-1----:R-:W-:Y:S01]  /*13f50*/  FFMA.FTZ R3, R77, c[0x0][0x23c], -R2 ;  /* 0x00008f004d037a23 */ /* 0x002fe20000010802 */
[----:B---3--:R-:W-:-:S05]  /*13f60*/  MOV R77, R49 ;  /* 0x00000031004d7202 */ /* 0x008fca0000000f00 */
[----:B------:R1:W3:Y:S01]  /*13f70*/  MUFU.EX2 R51, R3 ;  /* 0x0000000300337308 */ /* 0x0002e20000000800 */
[----:B----4-:R-:W-:-:S07]  /*13f80*/  F2FP.PACK_AB R7, R121, R77 ;  /* 0x0000004d7907723e */ /* 0x010fce00000000ff */
[----:B--2---:R-:W-:Y:S01]  /*13f90*/  HMMA.16816.F32 R24, R4, R20, R24 ;  /* 0x000000140418723c */ /* 0x004fe20000001818 */
[----:B-1----:R-:W-:-:S07]  /*13fa0*/  FFMA.FTZ R3, R171, c[0x0][0x23c], -R2 ;  /* 0x00008f00ab037a23 */ /* 0x002fce0000010802 */
[C---:B------:R-:W-:Y:S01]  /*13fb0*/  HMMA.16816.F32 R36, R4.reuse, R22, R36 ;  /* 0x000000160424723c */ /* 0x040fe20000001824 */
[----:B------:R-:W1:Y:S01]  /*13fc0*/  LDSM.16.MT88.4 R20, [R135+0xb800] ;  /* 0x00b800008714783b */ /* 0x000e620000004200 */
[----:B------:R2:W4:Y:S06]  /*13fd0*/  MUFU.EX2 R75, R3 ;  /* 0x00000003004b7308 */ /* 0x00052c0000000800 */
[C---:B-----5:R-:W-:Y:S08]  /*13fe0*/  HMMA.16816.F32 R32, R4.reuse, R28, R32 ;  /* 0x0000001c0420723c */ /* 0x060ff00000001820 */
[----:B------:R-:W-:Y:S01]  /*13ff0*/  HMMA.16816.F32 R44, R4, R30, R44 ;  /* 0x0000001e042c723c */ /* 0x000fe2000000182c */
[----:B------:R-:W5:Y:S01]  /*14000*/  LDSM.16.MT88.4 R28, [R226+0xb800] ;  /* 0x00b80000e21c783b */ /* 0x000f620000004200 */
[----:B--2---:R-:W-:-:S04]  /*14010*/  FFMA.FTZ R3, R79, c[0x0][0x23c], -R2 ;  /* 0x00008f004f037a23 */ /* 0x004fc80000010802 */
[----:B------:R2:W-:Y:S02]  /*14020*/  MUFU.EX2 R49, R3 ;  /* 0x0000000300317308 */ /* 0x0005e40000000800 */
[C---:B------:R-:W-:Y:S08]  /*14030*/  HMMA.16816.F32 R160, R4.reuse, R8, R160 ;  /* 0x0000000804a0723c */ /* 0x040ff000000018a0 */
[----:B------:R-:W-:Y:S01]  /*14040*/  HMMA.16816.F32 R16, R4, R10, R16 ;  /* 0x0000000a0410723c */ /* 0x000fe20000001810 */
[----:B------:R-:W1:Y:S01]  /*14050*/  LDSM.16.MT88.4 R8, [R225+0xb800] ;  /* 0x00b80000e108783b */ /* 0x000e620000004200 */
[----:B--2---:R-:W-:-:S06]  /*14060*/  FFMA.FTZ R3, R172, c[0x0][0x23c], -R2 ;  /* 0x00008f00ac037a23 */ /* 0x004fcc0000010802 */
[C---:B------:R-:W-:Y:S01]  /*14070*/  HMMA.16816.F32 R52, R4.reuse, R12, R52 ;  /* 0x0000000c0434723c */ /* 0x040fe20000001834 */
[----:B------:R2:W-:Y:S07]  /*14080*/  MUFU.EX2 R50, R3 ;  /* 0x0000000300327308 */ /* 0x0005ee0000000800 */
[----:B------:R-:W-:Y:S01]  /*14090*/  HMMA.16816.F32 R68, R4, R14, R68 ;  /* 0x0000000e0444723c */ /* 0x000fe20000001844 */
[----:B------:R-:W1:Y:S01]  /*140a0*/  LDSM.16.MT88.4 R12, [R224+0xb800] ;  /* 0x00b80000e00c783b */ /* 0x000e620000004200 */
[----:B--2---:R-:W-:Y:S01]  /*140b0*/  FFMA.FTZ R3, R80, c[0x0][0x23c], -R0 ;  /* 0x00008f0050037a23 */ /* 0x004fe20000010800 */
[----:B---3--:R-:W-:-:S03]  /*140c0*/  MOV R80, R51 ;  /* 0x0000003300507202 */ /* 0x008fc60000000f00 */
[----:B------:R2:W-:Y:S01]  /*140d0*/  MUFU.EX2 R79, R3 ;  /* 0x00000003004f7308 */ /* 0x0005e20000000800 */
[----:B----4-:R-:W-:Y:S01]  /*140e0*/  F2FP.PACK_AB R4, R75, R80 ;  /* 0x000000504b04723e */ /* 0x010fe200000000ff */
[----:B--2---:R-:W-:-:S06]  /*140f0*/  FFMA.FTZ R3, R175, c[0x0][0x23c], -R0 ;  /* 0x00008f00af037a23 */ /* 0x004fcc0000010800 */
[----:B------:R2:W3:Y:S02]  /*14100*/  MUFU.EX2 R251, R3 ;  /* 0x0000000300fb7308 */ /* 0x0004e40000000800 */
[----:B--2---:R-:W-:Y:S01]  /*14110*/  FFMA.FTZ R3, R81, c[0x0][0x23c], -R0 ;  /* 0x00008f0051037a23 */ /* 0x004fe20000010800 */
[----:B---3--:R-:W-:Y:S02]  /*14120*/  F2FP.PACK_AB R5, R251, R79 ;  /* 0x0000004ffb05723e */ /* 0x008fe400000000ff */
[----:B------:R-:W-:-:S03]  /*14130*/  MOV R81, R57 ;  /* 0x0000003900517202 */ /* 0x000fc60000000f00 */
[----:B------:R2:W-:Y:S02]  /*14140*/  MUFU.EX2 R247, R3 ;  /* 0x0000000300f77308 */ /* 0x0005e40000000800 */
[----:B--2---:R-:W-:Y:S01]  /*14150*/  FFMA.FTZ R3, R176, c[0x0][0x23c], -R0 ;  /* 0x00008f00b0037a23 */ /* 0x004fe20000010800 */
[----:B------:R-:W-:-:S05]  /*14160*/  MOV R176, R50 ;  /* 0x0000003200b07202 */ /* 0x000fca0000000f00 */
[----:B------:R2:W3:Y:S02]  /*14170*/  MUFU.EX2 R175, R3 ;  /* 0x0000000300af7308 */ /* 0x0004e40000000800 */
[----:B--2---:R-:W-:Y:S01]  /*14180*/  FFMA.FTZ R3, R82, c[0x0][0x23c], -R2 ;  /* 0x00008f0052037a23 */ /* 0x004fe20000010802 */
[----:B------:R-:W-:Y:S02]  /*14190*/  MOV R82, R49 ;  /* 0x0000003100527202 */ /* 0x000fe40000000f00 */
[----:B---3--:R-:W-:-:S03]  /*141a0*/  F2FP.PACK_AB R7, R175, R247 ;  /* 0x000000f7af07723e */ /* 0x008fc600000000ff */
[----:B------:R2:W-:Y:S01]  /*141b0*/  MUFU.EX2 R171, R3 ;  /* 0x0000000300ab7308 */ /* 0x0005e20000000800 */
[----:B------:R-:W-:-:S07]  /*141c0*/  F2FP.PACK_AB R6, R176, R82 ;  /* 0x00000052b006723e */ /* 0x000fce00000000ff */
[----:B-1----:R-:W-:Y:S01]  /*141d0*/  HMMA.16816.F32 R56, R4, R22, R36 ;  /* 0x000000160438723c */ /* 0x002fe20000001824 */
[----:B--2---:R-:W-:-:S07]  /*141e0*/  FFMA.FTZ R3, R177, c[0x0][0x23c], -R2 ;  /* 0x00008f00b1037a23 */ /* 0x004fce0000010802 */
[C---:B-----5:R-:W-:Y:S01]  /*141f0*/  HMMA.16816.F32 R40, R4.reuse, R28, R32 ;  /* 0x0000001c0428723c */ /* 0x060fe20000001820 */
[----:B------:R-:W-:Y:S01]  /*14200*/  MOV R177, R147 ;  /* 0x0000009300b17202 */ /* 0x000fe20000000f00 */
[----:B------:R1:W2:Y:S06]  /*14210*/  MUFU.EX2 R172, R3 ;  /* 0x0000000300ac7308 */ /* 0x0002ac0000000800 */
[C---:B------:R-:W-:Y:S08]  /*14220*/  HMMA.16816.F32 R36, R4.reuse, R30, R44 ;  /* 0x0000001e0424723c */ /* 0x040ff0000000182c */
[----:B------:R-:W-:Y:S01]  /*14230*/  HMMA.16816.F32 R28, R4, R8, R160 ;  /* 0x00000008041c723c */ /* 0x000fe200000018a0 */
[----:B-1----:R-:W-:Y:S01]  /*14240*/  FFMA.FTZ R3, R83, c[0x0][0x23c], -R2 ;  /* 0x00008f0053037a23 */ /* 0x002fe20000010802 */
[----:B------:R-:W-:-:S03]  /*14250*/  MOV R83, R143 ;  /* 0x0000008f00537202 */ /* 0x000fc60000000f00 */
[----:B------:R1:W-:Y:S03]  /*14260*/  MUFU.EX2 R170, R3 ;  /* 0x0000000300aa7308 */ /* 0x0003e60000000800 */
[----:B------:R-:W-:Y:S01]  /*14270*/  HMMA.16816.F32 R48, R4, R20, R24 ;  /* 0x000000140430723c */ /* 0x000fe20000001818 */
[----:B------:R-:W3:Y:S01]  /*14280*/  LDSM.16.MT88.4 R24, [R135+0xc000] ;  /* 0x00c000008718783b */ /* 0x000ee20000004200 */
[----:B------:R-:W-:-:S03]  /*14290*/  MOV R163, R139 ;  /* 0x0000008b00a37202 */ /* 0x000fc60000000f00 */
[----:B------:R-:W4:Y:S03]  /*142a0*/  LDSM.16.MT88.4 R20, [R226+0xc000] ;  /* 0x00c00000e214783b */ /* 0x000f260000004200 */
[----:B------:R-:W-:Y:S01]  /*142b0*/  HMMA.16816.F32 R32, R4, R12, R52 ;  /* 0x0000000c0420723c */ /* 0x000fe20000001834 */
[----:B-1----:R-:W-:-:S07]  /*142c0*/  FFMA.FTZ R3, R179, c[0x0][0x23c], -R2 ;  /* 0x00008f00b3037a23 */ /* 0x002fce0000010802 */
[C---:B------:R-:W-:Y:S01]  /*142d0*/  HMMA.16816.F32 R68, R4.reuse, R14, R68 ;  /* 0x0000000e0444723c */ /* 0x040fe20000001844 */
[----:B------:R-:W1:Y:S01]  /*142e0*/  LDSM.16.MT88.4 R12, [R224+0xc000] ;  /* 0x00c00000e00c783b */ /* 0x000e620000004200 */
[----:B------:R-:W-:Y:S01]  /*142f0*/  MOV R55, R145 ;  /* 0x0000009100377202 */ /* 0x000fe20000000f00 */
[----:B------:R5:W5:Y:S01]  /*14300*/  MUFU.EX2 R168, R3 ;  /* 0x0000000300a87308 */ /* 0x000b620000000800 */
[----:B------:R-:W-:Y:S02]  /*14310*/  MOV R54, R146 ;  /* 0x0000009200367202 */ /* 0x000fe40000000f00 */
[----:B------:R-:W-:Y:S02]  /*14320*/  MOV R52, R140 ;  /* 0x0000008c00347202 */ /* 0x000fe40000000f00 */
[----:B------:R-:W-:Y:S01]  /*14330*/  HMMA.16816.F32 R16, R4, R10, R16 ;  /* 0x0000000a0410723c */ /* 0x000fe20000001810 */
[----:B------:R-:W1:Y:S01]  /*14340*/  LDSM.16.MT88.4 R8, [R225+0xc000] ;  /* 0x00c00000e108783b */ /* 0x000e620000004200 */
[----:B------:R-:W-:-:S02]  /*14350*/  MOV R179, R75 ;  /* 0x0000004b00b37202 */ /* 0x000fc40000000f00 */
[----:B------:R-:W-:Y:S02]  /*14360*/  MOV R75, R136 ;  /* 0x00000088004b7202 */ /* 0x000fe40000000f00 */
[----:B------:R-:W-:Y:S02]  /*14370*/  MOV R53, R127 ;  /* 0x0000007f00357202 */ /* 0x000fe40000000f00 */
[----:B--2---:R-:W-:Y:S01]  /*14380*/  F2FP.PACK_AB R4, R172, R171 ;  /* 0x000000abac04723e */ /* 0x004fe200000000ff */
[--C-:B-----5:R-:W-:Y:S01]  /*14390*/  FFMA.FTZ R3, R84, c[0x0][0x23c], -R0.reuse ;  /* 0x00008f0054037a23 */ /* 0x120fe20000010800 */
[----:B------:R-:W-:Y:S02]  /*143a0*/  F2FP.PACK_AB R6, R168, R170 ;  /* 0x000000aaa806723e */ /* 0x000fe400000000ff */
[----:B------:R-:W-:Y:S01]  /*143b0*/  MOV R84, R137 ;  /* 0x0000008900547202 */ /* 0x000fe20000000f00 */
[----:B------:R2:W-:Y:S02]  /*143c0*/  MUFU.EX2 R167, R3 ;  /* 0x0000000300a77308 */ /* 0x0005e40000000800 */
[----:B--2---:R-:W-:Y:S01]  /*143d0*/  FFMA.FTZ R3, R181, c[0x0][0x23c], -R0 ;  /* 0x00008f00b5037a23 */ /* 0x004fe20000010800 */
[----:B------:R-:W-:-:S02]  /*143e0*/  MOV R181, R79 ;  /* 0x0000004f00b57202 */ /* 0x000fc40000000f00 */
[----:B------:R-:W-:-:S03]  /*143f0*/  MOV R79, R141 ;  /* 0x0000008d004f7202 */ /* 0x000fc60000000f00 */
[----:B------:R2:W5:Y:S02]  /*14400*/  MUFU.EX2 R166, R3 ;  /* 0x0000000300a67308 */ /* 0x0005640000000800 */
[----:B--2---:R-:W-:Y:S01]  /*14410*/  FFMA.FTZ R3, R85, c[0x0][0x23c], -R0 ;  /* 0x00008f0055037a23 */ /* 0x004fe20000010800 */
[----:B-----5:R-:W-:Y:S02]  /*14420*/  F2FP.PACK_AB R5, R166, R167 ;  /* 0x000000a7a605723e */ /* 0x020fe400000000ff */
[----:B------:R-:W-:-:S03]  /*14430*/  MOV R85, R138 ;  /* 0x0000008a00557202 */ /* 0x000fc60000000f00 */
[----:B------:R2:W-:Y:S02]  /*14440*/  MUFU.EX2 R165, R3 ;  /* 0x0000000300a57308 */ /* 0x0005e40000000800 */
[----:B--2---:R-:W-:Y:S01]  /*14450*/  FFMA.FTZ R3, R182, c[0x0][0x23c], -R0 ;  /* 0x00008f00b6037a23 */ /* 0x004fe20000010800 */
[----:B------:R-:W-:-:S05]  /*14460*/  MOV R182, R142 ;  /* 0x0000008e00b67202 */ /* 0x000fca0000000f00 */
[----:B------:R2:W5:Y:S02]  /*14470*/  MUFU.EX2 R164, R3 ;  /* 0x0000000300a47308 */ /* 0x0005640000000800 */
[----:B--2---:R-:W-:Y:S01]  /*14480*/  FFMA.FTZ R3, R86, c[0x0][0x23c], -R2 ;  /* 0x00008f0056037a23 */ /* 0x004fe20000010802 */
[----:B-----5:R-:W-:Y:S02]  /*14490*/  F2FP.PACK_AB R7, R164, R165 ;  /* 0x000000a5a407723e */ /* 0x020fe400000000ff */
[----:B------:R-:W-:-:S03]  /*144a0*/  MOV R86, R125 ;  /* 0x0000007d00567202 */ /* 0x000fc60000000f00 */
[----:B------:R2:W-:Y:S02]  /*144b0*/  MUFU.EX2 R161, R3 ;  /* 0x0000000300a17308 */ /* 0x0005e40000000800 */
[C---:B---3--:R-:W-:Y:S08]  /*144c0*/  HMMA.16816.F32 R44, R4.reuse, R24, R48 ;  /* 0x00000018042c723c */ /* 0x048ff00000001830 */
[----:B----4-:R-:W-:Y:S01]  /*144d0*/  HMMA.16816.F32 R40, R4, R20, R40 ;  /* 0x000000140428723c */ /* 0x010fe20000001828 */
[----:B--2---:R-:W-:Y:S01]  /*144e0*/  FFMA.FTZ R3, R184, c[0x0][0x23c], -R2 ;  /* 0x00008f00b8037a23 */ /* 0x004fe20000010802 */
[----:B------:R-:W-:-:S03]  /*144f0*/  MOV R184, R124 ;  /* 0x0000007c00b87202 */ /* 0x000fc60000000f00 */
[----:B------:R2:W3:Y:S03]  /*14500*/  MUFU.EX2 R162, R3 ;  /* 0x0000000300a27308 */ /* 0x0004e60000000800 */
[C---:B------:R-:W-:Y:S01]  /*14510*/  HMMA.16816.F32 R48, R4.reuse, R22, R36 ;  /* 0x000000160430723c */ /* 0x040fe20000001824 */
[----:B------:R-:W4:Y:S07]  /*14520*/  LDSM.16.MT88.4 R20, [R226+0xc800] ;  /* 0x00c80000e214783b */ /* 0x000f2e0000004200 */
[----:B-1----:R-:W-:Y:S01]  /*14530*/  HMMA.16816.F32 R32, R4, R12, R32 ;  /* 0x0000000c0420723c */ /* 0x002fe20000001820 */
[----:B--2---:R-:W-:-:S07]  /*14540*/  FFMA.FTZ R3, R87, c[0x0][0x23c], -R2 ;  /* 0x00008f0057037a23 */ /* 0x004fce0000010802 */
[C---:B------:R-:W-:Y:S01]  /*14550*/  HMMA.16816.F32 R68, R4.reuse, R14, R68 ;  /* 0x0000000e0444723c */ /* 0x040fe20000001844 */
[----:B------:R-:W1:Y:S01]  /*14560*/  LDSM.16.MT88.4 R12, [R224+0xc800] ;  /* 0x00c80000e00c783b */ /* 0x000e620000004200 */
[----:B------:R-:W-:Y:S01]  /*14570*/  MOV R87, R123 ;  /* 0x0000007b00577202 */ /* 0x000fe20000000f00 */
[----:B------:R2:W-:Y:S05]  /*14580*/  MUFU.EX2 R160, R3 ;  /* 0x0000000300a07308 */ /* 0x0005ea0000000800 */
[C---:B------:R-:W-:Y:S08]  /*14590*/  HMMA.16816.F32 R28, R4.reuse, R8, R28 ;  /* 0x00000008041c723c */ /* 0x040ff0000000181c */
[----:B------:R-:W-:Y:S01]  /*145a0*/  HMMA.16816.F32 R16, R4, R10, R16 ;  /* 0x0000000a0410723c */ /* 0x000fe20000001810 */
[----:B------:R-:W5:Y:S01]  /*145b0*/  LDSM.16.MT88.4 R8, [R225+0xc800] ;  /* 0x00c80000e108783b */ /* 0x000f620000004200 */
[----:B--2---:R-:W-:Y:S01]  /*145c0*/  FFMA.FTZ R3, R185, c[0x0][0x23c], -R2 ;  /* 0x00008f00b9037a23 */ /* 0x004fe20000010802 */
[----:B------:R-:W-:-:S03]  /*145d0*/  MOV R185, R122 ;  /* 0x0000007a00b97202 */ /* 0x000fc60000000f00 */
[----:B------:R2:W2:Y:S02]  /*145e0*/  MUFU.EX2 R159, R3 ;  /* 0x00000003009f7308 */ /* 0x0004a40000000800 */
[----:B------:R-:W-:Y:S01]  /*145f0*/  HMMA.16816.F32 R56, R4, R26, R56 ;  /* 0x0000001a0438723c */ /* 0x000fe20000001838 */
[----:B------:R-:W1:Y:S06]  /*14600*/  LDSM.16.MT88.4 R24, [R135+0xc800] ;  /* 0x00c800008718783b */ /* 0x000e6c0000004200 */
[----:B---3--:R-:W-:Y:S01]  /*14610*/  F2FP.PACK_AB R4, R162, R161 ;  /* 0x000000a1a204723e */ /* 0x008fe200000000ff */
[----:B--2---:R-:W-:Y:S01]  /*14620*/  FFMA.FTZ R3, R88, c[0x0][0x23c], -R0 ;  /* 0x00008f0058037a23 */ /* 0x004fe20000010800 */
[----:B------:R-:W-:-:S03]  /*14630*/  F2FP.PACK_AB R6, R159, R160 ;  /* 0x000000a09f06723e */ /* 0x000fc600000000ff */
[----:B------:R2:W-:Y:S02]  /*14640*/  MUFU.EX2 R158, R3 ;  /* 0x00000003009e7308 */ /* 0x0005e40000000800 */
[----:B--2---:R-:W-:Y:S01]  /*14650*/  FFMA.FTZ R3, R186, c[0x0][0x23c], -R0 ;  /* 0x00008f00ba037a23 */ /* 0x004fe20000010800 */
[----:B------:R-:W-:Y:S02]  /*14660*/  MOV R186, R184 ;  /* 0x000000b800ba7202 */ /* 0x000fe40000000f00 */
[----:B------:R-:W-:-:S03]  /*14670*/  MOV R184, R67 ;  /* 0x0000004300b87202 */ /* 0x000fc60000000f00 */
[----:B------:R2:W3:Y:S02]  /*14680*/  MUFU.EX2 R157, R3 ;  /* 0x00000003009d7308 */ /* 0x0004e40000000800 */
[----:B--2---:R-:W-:Y:S01]  /*14690*/  FFMA.FTZ R3, R89, c[0x0][0x23c], -R0 ;  /* 0x00008f0059037a23 */ /* 0x004fe20000010800 */
[----:B---3--:R-:W-:-:S05]  /*146a0*/  F2FP.PACK_AB R5, R157, R158 ;  /* 0x0000009e9d05723e */ /* 0x008fca00000000ff */
[----:B------:R2:W-:Y:S02]  /*146b0*/  MUFU.EX2 R156, R3 ;  /* 0x00000003009c7308 */ /* 0x0005e40000000800 */
[----:B--2---:R-:W-:Y:S01]  /*146c0*/  FFMA.FTZ R3, R192, c[0x0][0x23c], -R0 ;  /* 0x00008f00c0037a23 */ /* 0x004fe20000010800 */
[----:B------:R-:W-:-:S05]  /*146d0*/  MOV R192, R87 ;  /* 0x0000005700c07202 */ /* 0x000fca0000000f00 */
[----:B------:R2:W3:Y:S02]  /*146e0*/  MUFU.EX2 R155, R3 ;  /* 0x00000003009b7308 */ /* 0x0004e40000000800 */
[----:B--2---:R-:W-:Y:S01]  /*146f0*/  FFMA.FTZ R3, R90, c[0x0][0x23c], -R2 ;  /* 0x00008f005a037a23 */ /* 0x004fe20000010802 */
[----:B---3--:R-:W-:-:S05]  /*14700*/  F2FP.PACK_AB R7, R155, R156 ;  /* 0x0000009c9b07723e */ /* 0x008fca00000000ff */
[----:B------:R2:W-:Y:S02]  /*14710*/  MUFU.EX2 R153, R3 ;  /* 0x0000000300997308 */ /* 0x0005e40000000800 */
[C---:B----4-:R-:W-:Y:S08]  /*14720*/  HMMA.16816.F32 R40, R4.reuse, R20, R40 ;  /* 0x000000140428723c */ /* 0x050ff00000001828 */
[----:B------:R-:W-:Y:S01]  /*14730*/  HMMA.16816.F32 R48, R4, R22, R48 ;  /* 0x000000160430723c */ /* 0x000fe20000001830 */
[----:B------:R-:W3:Y:S01]  /*14740*/  LDSM.16.MT88.4 R20, [R226+0xd000] ;  /* 0x00d00000e214783b */ /* 0x000ee20000004200 */
[----:B--2---:R-:W-:Y:S01]  /*14750*/  FFMA.FTZ R3, R188, c[0x0][0x23c], -R2 ;  /* 0x00008f00bc037a23 */ /* 0x004fe20000010802 */
[----:B------:R-:W-:-:S03]  /*14760*/  MOV R188, R86 ;  /* 0x0000005600bc7202 */ /* 0x000fc60000000f00 */
[----:B------:R2:W4:Y:S02]  /*14770*/  MUFU.EX2 R152, R3 ;  /* 0x0000000300987308 */ /* 0x0005240000000800 */
[C---:B-1----:R-:W-:Y:S08]  /*14780*/  HMMA.16816.F32 R32, R4.reuse, R12, R32 ;  /* 0x0000000c0420723c */ /* 0x042ff00000001820 */
[----:B------:R-:W-:Y:S01]  /*14790*/  HMMA.16816.F32 R68, R4, R14, R68 ;  /* 0x0000000e0444723c */ /* 0x000fe20000001844 */
[----:B------:R-:W1:Y:S01]  /*147a0*/  LDSM.16.MT88.4 R12, [R224+0xd000] ;  /* 0x00d00000e00c783b */ /* 0x000e620000004200 */
[----:B--2---:R-:W-:-:S06]  /*147b0*/  FFMA.FTZ R3, R91, c[0x0][0x23c], -R2 ;  /* 0x00008f005b037a23 */ /* 0x004fcc0000010802 */
[C---:B-----5:R-:W-:Y:S01]  /*147c0*/  HMMA.16816.F32 R28, R4.reuse, R8, R28 ;  /* 0x00000008041c723c */ /* 0x060fe2000000181c */
[----:B------:R2:W-:Y:S07]  /*147d0*/  MUFU.EX2 R151, R3 ;  /* 0x0000000300977308 */ /* 0x0005ee0000000800 */
[C---:B------:R-:W-:Y:S01]  /*147e0*/  HMMA.16816.F32 R16, R4.reuse, R10, R16 ;  /* 0x0000000a0410723c */ /* 0x040fe20000001810 */
[----:B------:R-:W5:Y:S07]  /*147f0*/  LDSM.16.MT88.4 R8, [R225+0xd000] ;  /* 0x00d00000e108783b */ /* 0x000f6e0000004200 */
[----:B------:R-:W-:Y:S01]  /*14800*/  HMMA.16816.F32 R36, R4, R24, R44 ;  /* 0x000000180424723c */ /* 0x000fe2000000182c */
[----:B--2---:R-:W-:Y:S01]  /*14810*/  FFMA.FTZ R3, R174, c[0x0][0x23c], -R2 ;  /* 0x00008f00ae037a23 */ /* 0x004fe20000010802 */
[----:B------:R-:W-:-:S03]  /*14820*/  MOV R174, R163 ;  /* 0x000000a300ae7202 */ /* 0x000fc60000000f00 */
[----:B------:R2:W1:Y:S03]  /*14830*/  MUFU.EX2 R154, R3 ;  /* 0x00000003009a7308 */ /* 0x0004660000000800 */
[----:B------:R-:W-:Y:S01]  /*14840*/  HMMA.16816.F32 R56, R4, R26, R56 ;  /* 0x0000001a0438723c */ /* 0x000fe20000001838 */
[----:B------:R-:W3:Y:S06]  /*14850*/  LDSM.16.MT88.4 R24, [R135+0xd000] ;  /* 0x00d000008718783b */ /* 0x000eec0000004200 */
[----:B----4-:R-:W-:Y:S01]  /*14860*/  F2FP.PACK_AB R4, R152, R153 ;  /* 0x000000999804723e */ /* 0x010fe200000000ff */
        /* <DEDUP_REMOVED lines=21> */
[----:B-----5:R-:W-:Y:S01]  /*149c0*/  HMMA.16816.F32 R32, R4, R8, R28 ;  /* 0x000000080420723c */ /* 0x020fe2000000181c */
[----:B------:R-:W-:Y:S01]  /*149d0*/  LDSM.16.MT88.4 R28, [R135+0xe000] ;  /* 0x00e00000871c783b */ /* 0x000fe20000004200 */
[----:B-1----:R-:W-:-:S06]  /*149e0*/  FFMA.FTZ R3, R95, c[0x0][0x23c], -R2 ;  /* 0x00008f005f037a23 */ /* 0x002fcc0000010802 */
[C---:B------:R-:W-:Y:S01]  /*149f0*/  HMMA.16816.F32 R16, R4.reuse, R10, R16 ;  /* 0x0000000a0410723c */ /* 0x040fe20000001810 */
[----:B------:R-:W1:Y:S01]  /*14a00*/  LDSM.16.MT88.4 R8, [R225+0xd800] ;  /* 0x00d80000e108783b */ /* 0x000e620000004200 */
[----:B------:R4:W-:Y:S06]  /*14a10*/  MUFU.EX2 R144, R3 ;  /* 0x0000000300907308 */ /* 0x0009ec0000000800 */
[C---:B------:R-:W-:Y:S08]  /*14a20*/  HMMA.16816.F32 R36, R4.reuse, R24, R36 ;  /* 0x000000180424723c */ /* 0x040ff00000001824 */
[----:B------:R-:W-:Y:S01]  /*14a30*/  HMMA.16816.F32 R56, R4, R26, R56 ;  /* 0x0000001a0438723c */ /* 0x000fe20000001838 */
[----:B------:R-:W5:Y:S01]  /*14a40*/  LDSM.16.MT88.4 R24, [R135+0xd800] ;  /* 0x00d800008718783b */ /* 0x000f620000004200 */
[----:B----4-:R-:W-:-:S04]  /*14a50*/  FFMA.FTZ R3, R126, c[0x0][0x23c], -R2 ;  /* 0x00008f007e037a23 */ /* 0x010fc80000010802 */
[----:B------:R4:W2:Y:S02]  /*14a60*/  MUFU.EX2 R143, R3 ;  /* 0x00000003008f7308 */ /* 0x0008a40000000800 */
[----:B------:R-:W-:Y:S01]  /*14a70*/  HMMA.16816.F32 R68, R4, R14, R68 ;  /* 0x0000000e0444723c */ /* 0x000fe20000001844 */
[----:B------:R-:W1:Y:S06]  /*14a80*/  LDSM.16.MT88.4 R12, [R224+0xd800] ;  /* 0x00d80000e00c783b */ /* 0x000e6c0000004200 */
[----:B---3--:R-:W-:Y:S01]  /*14a90*/  F2FP.PACK_AB R4, R146, R145 ;  /* 0x000000919204723e */ /* 0x008fe200000000ff */
[----:B----4-:R-:W-:Y:S01]  /*14aa0*/  FFMA.FTZ R3, R96, c[0x0][0x23c], -R0 ;  /* 0x00008f0060037a23 */ /* 0x010fe20000010800 */
[----:B--2---:R-:W-:-:S03]  /*14ab0*/  F2FP.PACK_AB R6, R143, R144 ;  /* 0x000000908f06723e */ /* 0x004fc600000000ff */
[----:B------:R2:W-:Y:S02]  /*14ac0*/  MUFU.EX2 R142, R3 ;  /* 0x00000003008e7308 */ /* 0x0005e40000000800 */
[----:B--2---:R-:W-:Y:S01]  /*14ad0*/  FFMA.FTZ R3, R191, c[0x0][0x23c], -R0 ;  /* 0x00008f00bf037a23 */ /* 0x004fe20000010800 */
[----:B------:R-:W-:-:S05]  /*14ae0*/  MOV R191, R55 ;  /* 0x0000003700bf7202 */ /* 0x000fca0000000f00 */
        /* <DEDUP_REMOVED lines=11> */
[----:B--2---:R-:W-:-:S04]  /*14ba0*/  FFMA.FTZ R3, R119, c[0x0][0x23c], -R2 ;  /* 0x00008f0077037a23 */ /* 0x004fc80000010802 */
[----:B------:R2:W3:Y:S03]  /*14bb0*/  MUFU.EX2 R138, R3 ;  /* 0x00000003008a7308 */ /* 0x0004e60000000800 */
[C---:B-1----:R-:W-:Y:S01]  /*14bc0*/  HMMA.16816.F32 R20, R4.reuse, R8, R32 ;  /* 0x000000080414723c */ /* 0x042fe20000001820 */
[----:B------:R-:W-:Y:S07]  /*14bd0*/  LDSM.16.MT88.4 R32, [R226+0xe800] ;  /* 0x00e80000e220783b */ /* 0x000fee0000004200 */
[----:B------:R-:W-:Y:S01]  /*14be0*/  HMMA.16816.F32 R16, R4, R10, R16 ;  /* 0x0000000a0410723c */ /* 0x000fe20000001810 */
[----:B------:R-:W1:Y:S01]  /*14bf0*/  LDSM.16.MT88.4 R8, [R225+0xe000] ;  /* 0x00e00000e108783b */ /* 0x000e620000004200 */
[----:B--2---:R-:W-:-:S06]  /*14c00*/  FFMA.FTZ R3, R99, c[0x0][0x23c], -R2 ;  /* 0x00008f0063037a23 */ /* 0x004fcc0000010802 */
[C---:B-----5:R-:W-:Y:S01]  /*14c10*/  HMMA.16816.F32 R36, R4.reuse, R24, R36 ;  /* 0x000000180424723c */ /* 0x060fe20000001824 */
[----:B------:R2:W-:Y:S07]  /*14c20*/  MUFU.EX2 R136, R3 ;  /* 0x0000000300887308 */ /* 0x0005ee0000000800 */
[C---:B------:R-:W-:Y:S01]  /*14c30*/  HMMA.16816.F32 R56, R4.reuse, R26, R56 ;  /* 0x0000001a0438723c */ /* 0x040fe20000001838 */
[----:B------:R-:W4:Y:S07]  /*14c40*/  LDSM.16.MT88.4 R24, [R226+0xe000] ;  /* 0x00e00000e218783b */ /* 0x000f2e0000004200 */
[----:B------:R-:W-:Y:S01]  /*14c50*/  HMMA.16816.F32 R44, R4, R12, R44 ;  /* 0x0000000c042c723c */ /* 0x000fe2000000182c */
[----:B--2---:R-:W-:-:S04]  /*14c60*/  FFMA.FTZ R3, R117, c[0x0][0x23c], -R2 ;  /* 0x00008f0075037a23 */ /* 0x004fc80000010802 */
[----:B------:R2:W5:Y:S03]  /*14c70*/  MUFU.EX2 R133, R3 ;  /* 0x0000000300857308 */ /* 0x0005660000000800 */
[----:B------:R-:W-:Y:S01]  /*14c80*/  HMMA.16816.F32 R68, R4, R14, R68 ;  /* 0x0000000e0444723c */ /* 0x000fe20000001844 */
[----:B------:R-:W1:Y:S06]  /*14c90*/  LDSM.16.MT88.4 R12, [R224+0xe000] ;  /* 0x00e00000e00c783b */ /* 0x000e6c0000004200 */
[----:B---3--:R-:W-:Y:S01]  /*14ca0*/  F2FP.PACK_AB R4, R138, R137 ;  /* 0x000000898a04723e */ /* 0x008fe200000000ff */
[----:B--2---:R-:W-:Y:S01]  /*14cb0*/  FFMA.FTZ R3, R100, c[0x0][0x23c], -R0 ;  /* 0x00008f0064037a23 */ /* 0x004fe20000010800 */
[----:B-----5:R-:W-:-:S03]  /*14cc0*/  F2FP.PACK_AB R6, R133, R136 ;  /* 0x000000888506723e */ /* 0x020fc600000000ff */
        /* <DEDUP_REMOVED lines=14> */
[----:B--2---:R-:W-:Y:S01]  /*14db0*/  FFMA.FTZ R3, R193, c[0x0][0x23c], -R2 ;  /* 0x00008f00c1037a23 */ /* 0x004fe20000010802 */
[----:B------:R-:W-:-:S03]  /*14dc0*/  MOV R193, R65 ;  /* 0x0000004100c17202 */ /* 0x000fc60000000f00 */
[----:B------:R2:W5:Y:S02]  /*14dd0*/  MUFU.EX2 R127, R3 ;  /* 0x00000003007f7308 */ /* 0x0005640000000800 */
[C---:B-1----:R-:W-:Y:S08]  /*14de0*/  HMMA.16816.F32 R20, R4.reuse, R8, R20 ;  /* 0x000000080414723c */ /* 0x042ff00000001814 */
[----:B------:R-:W-:Y:S01]  /*14df0*/  HMMA.16816.F32 R16, R4, R10, R16 ;  /* 0x0000000a0410723c */ /* 0x000fe20000001810 */
[----:B------:R-:W1:Y:S01]  /*14e00*/  LDSM.16.MT88.4 R8, [R225+0xe800] ;  /* 0x00e80000e108783b */ /* 0x000e620000004200 */
[----:B--2---:R-:W-:-:S06]  /*14e10*/  FFMA.FTZ R3, R103, c[0x0][0x23c], -R2 ;  /* 0x00008f0067037a23 */ /* 0x004fcc0000010802 */
[C---:B----4-:R-:W-:Y:S01]  /*14e20*/  HMMA.16816.F32 R40, R4.reuse, R24, R40 ;  /* 0x000000180428723c */ /* 0x050fe20000001828 */
[----:B------:R2:W-:Y:S07]  /*14e30*/  MUFU.EX2 R126, R3 ;  /* 0x00000003007e7308 */ /* 0x0005ee0000000800 */
[C---:B------:R-:W-:Y:S08]  /*14e40*/  HMMA.16816.F32 R48, R4.reuse, R26, R48 ;  /* 0x0000001a0430723c */ /* 0x040ff00000001830 */
[----:B------:R-:W-:Y:S01]  /*14e50*/  HMMA.16816.F32 R44, R4, R12, R44 ;  /* 0x0000000c042c723c */ /* 0x000fe2000000182c */
[----:B--2---:R-:W-:Y:S01]  /*14e60*/  FFMA.FTZ R3, R194, c[0x0][0x23c], -R2 ;  /* 0x00008f00c2037a23 */ /* 0x004fe20000010802 */
[----:B------:R-:W-:-:S03]  /*14e70*/  MOV R194, R113 ;  /* 0x0000007100c27202 */ /* 0x000fc60000000f00 */
[----:B------:R2:W4:Y:S03]  /*14e80*/  MUFU.EX2 R124, R3 ;  /* 0x00000003007c7308 */ /* 0x0005260000000800 */
[----:B------:R-:W-:Y:S01]  /*14e90*/  HMMA.16816.F32 R68, R4, R14, R68 ;  /* 0x0000000e0444723c */ /* 0x000fe20000001844 */
[----:B------:R-:W1:Y:S06]  /*14ea0*/  LDSM.16.MT88.4 R12, [R224+0xe800] ;  /* 0x00e80000e00c783b */ /* 0x000e6c0000004200 */
[----:B-----5:R-:W-:Y:S01]  /*14eb0*/  F2FP.PACK_AB R4, R127, R125 ;  /* 0x0000007d7f04723e */ /* 0x020fe200000000ff */
[----:B--2---:R-:W-:Y:S01]  /*14ec0*/  FFMA.FTZ R3, R104, c[0x0][0x23c], -R0 ;  /* 0x00008f0068037a23 */ /* 0x004fe20000010800 */
[----:B----4-:R-:W-:-:S03]  /*14ed0*/  F2FP.PACK_AB R6, R124, R126 ;  /* 0x0000007e7c06723e */ /* 0x010fc600000000ff */
[----:B------:R2:W-:Y:S02]  /*14ee0*/  MUFU.EX2 R123, R3 ;  /* 0x00000003007b7308 */ /* 0x0005e40000000800 */
[----:B--2---:R-:W-:Y:S01]  /*14ef0*/  FFMA.FTZ R3, R195, c[0x0][0x23c], -R0 ;  /* 0x00008f00c3037a23 */ /* 0x004fe20000010800 */
[----:B------:R-:W-:-:S05]  /*14f00*/  MOV R195, R112 ;  /* 0x0000007000c37202 */ /* 0x000fca0000000f00 */
[----:B------:R2:W4:Y:S02]  /*14f10*/  MUFU.EX2 R122, R3 ;  /* 0x00000003007a7308 */ /* 0x0005240000000800 */
[----:B--2---:R-:W-:Y:S01]  /*14f20*/  FFMA.FTZ R3, R183, c[0x0][0x23c], -R0 ;  /* 0x00008f00b7037a23 */ /* 0x004fe20000010800 */
[----:B------:R-:W-:Y:S02]  /*14f30*/  MOV R183, R185 ;  /* 0x000000b900b77202 */ /* 0x000fe40000000f00 */
[----:B------:R-:W-:Y:S02]  /*14f40*/  MOV R185, R85 ;  /* 0x0000005500b97202 */ /* 0x000fe40000000f00 */
[----:B------:R-:W-:Y:S02]  /*14f50*/  MOV R85, R84 ;  /* 0x0000005400557202 */ /* 0x000fe40000000f00 */
[----:B------:R-:W-:Y:S02]  /*14f60*/  MOV R84, R83 ;  /* 0x0000005300547202 */ /* 0x000fe40000000f00 */
[----:B------:R-:W-:-:S02]  /*14f70*/  MOV R83, R121 ;  /* 0x0000007900537202 */ /* 0x000fc40000000f00 */
[----:B------:R2:W-:Y:S01]  /*14f80*/  MUFU.EX2 R121, R3 ;  /* 0x0000000300797308 */ /* 0x0005e20000000800 */
[----:B----4-:R-:W-:Y:S02]  /*14f90*/  F2FP.PACK_AB R5, R122, R123 ;  /* 0x0000007b7a05723e */ /* 0x010fe400000000ff */
[----:B------:R-:W-:Y:S01]  /*14fa0*/  MOV R163, R84 ;  /* 0x0000005400a37202 */ /* 0x000fe20000000f00 */
[----:B--2---:R-:W-:Y:S01]  /*14fb0*/  FFMA.FTZ R3, R196, c[0x0][0x23c], -R0 ;  /* 0x00008f00c4037a23 */ /* 0x004fe20000010800 */
[----:B------:R-:W-:Y:S02]  /*14fc0*/  MOV R196, R182 ;  /* 0x000000b600c47202 */ /* 0x000fe40000000f00 */
[----:B------:R-:W-:Y:S01]  /*14fd0*/  MOV R182, R83 ;  /* 0x0000005300b67202 */ /* 0x000fe20000000f00 */
[----:B------:R2:W4:Y:S02]  /*14fe0*/  MUFU.EX2 R120, R3 ;  /* 0x0000000300787308 */ /* 0x0005240000000800 */
[----:B--2---:R-:W-:Y:S01]  /*14ff0*/  FFMA.FTZ R3, R178, c[0x0][0x23c], -R2 ;  /* 0x00008f00b2037a23 */ /* 0x004fe20000010802 */
[----:B----4-:R-:W-:-:S02]  /*15000*/  F2FP.PACK_AB R7, R120, R121 ;  /* 0x000000797807723e */ /* 0x010fc400000000ff */
[----:B------:R-:W-:-:S03]  /*15010*/  MOV R178, R53 ;  /* 0x0000003500b27202 */ /* 0x000fc60000000f00 */
[----:B------:R2:W-:Y:S02]  /*15020*/  MUFU.EX2 R117, R3 ;  /* 0x0000000300757308 */ /* 0x0005e40000000800 */
[C---:B---3--:R-:W-:Y:S08]  /*15030*/  HMMA.16816.F32 R24, R4.reuse, R28, R36 ;  /* 0x0000001c0418723c */ /* 0x048ff00000001824 */
[----:B------:R-:W-:Y:S01]  /*15040*/  HMMA.16816.F32 R36, R4, R32, R40 ;  /* 0x000000200424723c */ /* 0x000fe20000001828 */
[----:B--2---:R-:W-:Y:S01]  /*15050*/  FFMA.FTZ R3, R200, c[0x0][0x23c], -R2 ;  /* 0x00008f00c8037a23 */ /* 0x004fe20000010802 */
[----:B------:R-:W-:-:S03]  /*15060*/  MOV R200, R85 ;  /* 0x0000005500c87202 */ /* 0x000fc60000000f00 */
[----:B------:R2:W3:Y:S03]  /*15070*/  MUFU.EX2 R118, R3 ;  /* 0x0000000300767308 */ /* 0x0004e60000000800 */
[C---:B------:R-:W-:Y:S01]  /*15080*/  HMMA.16816.F32 R52, R4.reuse, R34, R48 ;  /* 0x000000220434723c */ /* 0x040fe20000001830 */
[----:B------:R-:W4:Y:S07]  /*15090*/  LDSM.16.MT88.4 R32, [R226+0xf000] ;  /* 0x00f00000e220783b */ /* 0x000f2e0000004200 */
[----:B-1----:R-:W-:Y:S01]  /*150a0*/  HMMA.16816.F32 R40, R4, R8, R20 ;  /* 0x000000080428723c */ /* 0x002fe20000001814 */
[----:B------:R-:W-:Y:S01]  /*150b0*/  LDSM.16.MT88.4 R20, [R135+0xf800] ;  /* 0x00f800008714783b */ /* 0x000fe20000004200 */
[----:B--2---:R-:W-:-:S06]  /*150c0*/  FFMA.FTZ R3, R129, c[0x0][0x23c], -R2 ;  /* 0x00008f0081037a23 */ /* 0x004fcc0000010802 */
[C---:B------:R-:W-:Y:S01]  /*150d0*/  HMMA.16816.F32 R16, R4.reuse, R10, R16 ;  /* 0x0000000a0410723c */ /* 0x040fe20000001810 */
[----:B------:R-:W1:Y:S01]  /*150e0*/  LDSM.16.MT88.4 R8, [R225+0xf000] ;  /* 0x00f00000e108783b */ /* 0x000e620000004200 */
[----:B------:R-:W-:Y:S01]  /*150f0*/  MOV R129, R66 ;  /* 0x0000004200817202 */ /* 0x000fe20000000f00 */
[----:B------:R2:W-:Y:S05]  /*15100*/  MUFU.EX2 R119, R3 ;  /* 0x0000000300777308 */ /* 0x0005ea0000000800 */
[C---:B------:R-:W-:Y:S01]  /*15110*/  HMMA.16816.F32 R56, R4.reuse, R30, R56 ;  /* 0x0000001e0438723c */ /* 0x040fe20000001838 */
[----:B------:R-:W5:Y:S07]  /*15120*/  LDSM.16.MT88.4 R28, [R135+0xf000] ;  /* 0x00f00000871c783b */ /* 0x000f6e0000004200 */
[----:B------:R-:W-:Y:S01]  /*15130*/  HMMA.16816.F32 R48, R4, R12, R44 ;  /* 0x0000000c0430723c */ /* 0x000fe2000000182c */
[----:B--2---:R-:W-:Y:S01]  /*15140*/  FFMA.FTZ R3, R201, c[0x0][0x23c], -R2 ;  /* 0x00008f00c9037a23 */ /* 0x004fe20000010802 */
[----:B------:R-:W-:-:S03]  /*15150*/  MOV R201, R64 ;  /* 0x0000004000c97202 */ /* 0x000fc60000000f00 */
[----:B------:R2:W2:Y:S03]  /*15160*/  MUFU.EX2 R116, R3 ;  /* 0x0000000300747308 */ /* 0x0004a60000000800 */
[----:B------:R-:W-:Y:S01]  /*15170*/  HMMA.16816.F32 R68, R4, R14, R68 ;  /* 0x0000000e0444723c */ /* 0x000fe20000001844 */
[----:B------:R-:W1:Y:S06]  /*15180*/  LDSM.16.MT88.4 R12, [R224+0xf000] ;  /* 0x00f00000e00c783b */ /* 0x000e6c0000004200 */
[----:B---3--:R-:W-:Y:S01]  /*15190*/  F2FP.PACK_AB R4, R118, R117 ;  /* 0x000000757604723e */ /* 0x008fe200000000ff */
[----:B--2---:R-:W-:Y:S01]  /*151a0*/  FFMA.FTZ R3, R173, c[0x0][0x23c], -R0 ;  /* 0x00008f00ad037a23 */ /* 0x004fe20000010800 */
[----:B------:R-:W-:-:S03]  /*151b0*/  F2FP.PACK_AB R6, R116, R119 ;  /* 0x000000777406723e */ /* 0x000fc600000000ff */
        /* <DEDUP_REMOVED lines=11> */
[C---:B----4-:R-:W-:Y:S08]  /*15270*/  HMMA.16816.F32 R36, R4.reuse, R32, R36 ;  /* 0x000000200424723c */ /* 0x050ff00000001824 */
        /* <DEDUP_REMOVED lines=8> */
[C---:B-----5:R-:W-:Y:S01]  /*15300*/  HMMA.16816.F32 R24, R4.reuse, R28, R24 ;  /* 0x0000001c0418723c */ /* 0x060fe20000001818 */
[----:B------:R2:W-:Y:S07]  /*15310*/  MUFU.EX2 R101, R3 ;  /* 0x0000000300657308 */ /* 0x0005ee0000000800 */
[C---:B------:R-:W-:Y:S08]  /*15320*/  HMMA.16816.F32 R28, R4.reuse, R30, R56 ;  /* 0x0000001e041c723c */ /* 0x040ff00000001838 */
[----:B------:R-:W-:Y:S01]  /*15330*/  HMMA.16816.F32 R56, R4, R12, R48 ;  /* 0x0000000c0438723c */ /* 0x000fe20000001830 */
[----:B------:R-:W5:Y:S01]  /*15340*/  LDSM.16.MT88.4 R48, [R224+0xf800] ;  /* 0x00f80000e030783b */ /* 0x000f620000004200 */
[----:B--2---:R-:W-:-:S04]  /*15350*/  FFMA.FTZ R3, R115, c[0x0][0x23c], -R2 ;  /* 0x00008f0073037a23 */ /* 0x004fc80000010802 */
[----:B------:R2:W1:Y:S02]  /*15360*/  MUFU.EX2 R100, R3 ;  /* 0x0000000300647308 */ /* 0x0004640000000800 */
[----:B------:R-:W-:Y:S01]  /*15370*/  HMMA.16816.F32 R68, R4, R14, R68 ;  /* 0x0000000e0444723c */ /* 0x000fe20000001844 */
[----:B------:R-:W3:Y:S06]  /*15380*/  LDSM.16.MT88.4 R12, [R135+0x10000] ;  /* 0x01000000870c783b */ /* 0x000eec0000004200 */
[----:B----4-:R-:W-:Y:S01]  /*15390*/  F2FP.PACK_AB R4, R102, R99 ;  /* 0x000000636604723e */ /* 0x010fe200000000ff */
[----:B--2---:R-:W-:Y:S01]  /*153a0*/  FFMA.FTZ R3, R107, c[0x0][0x23c], -R0 ;  /* 0x00008f006b037a23 */ /* 0x004fe20000010800 */
[----:B-1----:R-:W-:-:S03]  /*153b0*/  F2FP.PACK_AB R6, R100, R101 ;  /* 0x000000656406723e */ /* 0x002fc600000000ff */
        /* <DEDUP_REMOVED lines=12> */
[----:B---3--:R-:W-:Y:S01]  /*15480*/  HMMA.16816.F32 R28, R4, R34, R44 ;  /* 0x00000022041c723c */ /* 0x008fe2000000182c */
[----:B-1----:R-:W-:-:S04]  /*15490*/  FFMA.FTZ R3, R207, c[0x0][0x23c], -R2 ;  /* 0x00008f00cf037a23 */ /* 0x002fc80000010802 */
[----:B------:R1:W2:Y:S03]  /*154a0*/  MUFU.EX2 R94, R3 ;  /* 0x00000003005e7308 */ /* 0x0002a60000000800 */
[C---:B------:R-:W-:Y:S07]  /*154b0*/  HMMA.16816.F32 R44, R4.reuse, R8, R64 ;  /* 0x00000008042c723c */ /* 0x040fee0000001840 */
[----:B------:R-:W-:Y:S01]  /*154c0*/  FFMA.FTZ R8, R129, R63, R201 ;  /* 0x0000003f81087223 */ /* 0x000fe200000100c9 */
[----:B------:R-:W-:Y:S01]  /*154d0*/  HMMA.16816.F32 R52, R4, R20, R24 ;  /* 0x000000140434723c */ /* 0x000fe20000001818 */
[----:B------:R-:W-:Y:S01]  /*154e0*/  FFMA.FTZ R9, R189, c[0x0][0x23c], -R0 ;  /* 0x00008f00bd097a23 */ /* 0x000fe20000010800 */
[----:B------:R-:W3:Y:S01]  /*154f0*/  LDSM.16.MT88.4 R20, [R226+0x10000] ;  /* 0x01000000e214783b */ /* 0x000ee20000004200 */
[----:B------:R-:W-:-:S02]  /*15500*/  FADD.FTZ R8, R200, R8 ;  /* 0x00000008c8087221 */ /* 0x000fc40000010000 */
[----:B-1----:R-:W-:-:S03]  /*15510*/  FFMA.FTZ R3, R109, c[0x0][0x23c], -R2 ;  /* 0x00008f006d037a23 */ /* 0x002fc60000010802 */
[----:B------:R-:W-:Y:S01]  /*15520*/  HMMA.16816.F32 R24, R4, R32, R36 ;  /* 0x000000200418723c */ /* 0x000fe20000001824 */
[----:B------:R-:W-:Y:S01]  /*15530*/  FADD.FTZ R8, R178, R8 ;  /* 0x00000008b2087221 */ /* 0x000fe20000010000 */
[----:B------:R-:W1:Y:S01]  /*15540*/  LDSM.16.MT88.4 R32, [R224+0x10000] ;  /* 0x01000000e020783b */ /* 0x000e620000004200 */
[----:B------:R4:W-:Y:S02]  /*15550*/  MUFU.EX2 R92, R3 ;  /* 0x00000003005c7308 */ /* 0x0009e40000000800 */
[----:B------:R-:W-:-:S03]  /*15560*/  FADD.FTZ R8, R183, R8 ;  /* 0x00000008b7087221 */ /* 0x000fc60000010000 */
[C---:B-----5:R-:W-:Y:S08]  /*15570*/  HMMA.16816.F32 R36, R4.reuse, R48, R56 ;  /* 0x000000300424723c */ /* 0x060ff00000001838 */
[----:B------:R-:W-:Y:S01]  /*15580*/  HMMA.16816.F32 R48, R4, R50, R68 ;  /* 0x000000320430723c */ /* 0x000fe20000001844 */
[----:B----4-:R-:W-:-:S04]  /*15590*/  FFMA.FTZ R3, R208, c[0x0][0x23c], -R2 ;  /* 0x00008f00d0037a23 */ /* 0x010fc80000010802 */
[----:B------:R4:W5:Y:S03]  /*155a0*/  MUFU.EX2 R91, R3 ;  /* 0x00000003005b7308 */ /* 0x0009660000000800 */
[----:B------:R-:W-:Y:S07]  /*155b0*/  HMMA.16816.F32 R40, R4, R10, R40 ;  /* 0x0000000a0428723c */ /* 0x000fee0000001828 */
[----:B--2---:R-:W-:Y:S01]  /*155c0*/  F2FP.PACK_AB R4, R94, R93 ;  /* 0x0000005d5e04723e */ /* 0x004fe200000000ff */
[----:B----4-:R-:W-:Y:S01]  /*155d0*/  FFMA.FTZ R3, R110, c[0x0][0x23c], -R0 ;  /* 0x00008f006e037a23 */ /* 0x010fe20000010800 */
[----:B-----5:R-:W-:-:S03]  /*155e0*/  F2FP.PACK_AB R6, R91, R92 ;  /* 0x0000005c5b06723e */ /* 0x020fc600000000ff */
        /* <DEDUP_REMOVED lines=11> */
[C---:B------:R-:W-:Y:S01]  /*156a0*/  HMMA.16816.F32 R56, R4.reuse, R14, R16 ;  /* 0x0000000e0438723c */ /* 0x040fe20000001810 */
[----:B------:R-:W4:Y:S07]  /*156b0*/  LDSM.16.MT88.4 R16, [R225+0x10000] ;  /* 0x01000000e110783b */ /* 0x000f2e0000004200 */
[----:B------:R-:W-:Y:S01]  /*156c0*/  HMMA.16816.F32 R52, R4, R12, R52 ;  /* 0x0000000c0434723c */ /* 0x000fe20000001834 */
[----:B------:R-:W5:Y:S01]  /*156d0*/  LDSM.16.MT88.4 R12, [R135+0x10800] ;  /* 0x01080000870c783b */ /* 0x000f620000004200 */
[----:B--2---:R-:W-:-:S04]  /*156e0*/  FFMA.FTZ R3, R212, c[0x0][0x23c], -R2 ;  /* 0x00008f00d4037a23 */ /* 0x004fc80000010802 */
[----:B------:R2:W2:Y:S02]  /*156f0*/  MUFU.EX2 R86, R3 ;  /* 0x0000000300567308 */ /* 0x0004a40000000800 */
[C---:B---3--:R-:W-:Y:S08]  /*15700*/  HMMA.16816.F32 R28, R4.reuse, R22, R28 ;  /* 0x00000016041c723c */ /* 0x048ff0000000181c */
[----:B-1----:R-:W-:Y:S01]  /*15710*/  HMMA.16816.F32 R64, R4, R34, R48 ;  /* 0x000000220440723c */ /* 0x002fe20000001830 */
[----:B--2---:R-:W-:-:S07]  /*15720*/  FFMA.FTZ R3, R187, c[0x0][0x23c], -R2 ;  /* 0x00008f00bb037a23 */ /* 0x004fce0000010802 */
[C---:B------:R-:W-:Y:S01]  /*15730*/  HMMA.16816.F32 R68, R4.reuse, R32, R36 ;  /* 0x000000200444723c */ /* 0x040fe20000001824 */
[----:B------:R1:W-:Y:S07]  /*15740*/  MUFU.EX2 R84, R3 ;  /* 0x0000000300547308 */ /* 0x0003ee0000000800 */
[----:B----4-:R-:W-:Y:S01]  /*15750*/  HMMA.16816.F32 R48, R4, R16, R44 ;  /* 0x000000100430723c */ /* 0x010fe2000000182c */
[----:B-1----:R-:W-:-:S04]  /*15760*/  FFMA.FTZ R3, R214, c[0x0][0x23c], -R2 ;  /* 0x00008f00d6037a23 */ /* 0x002fc80000010802 */
[----:B------:R1:W2:Y:S02]  /*15770*/  MUFU.EX2 R83, R3 ;  /* 0x0000000300537308 */ /* 0x0002a40000000800 */
[----:B-1----:R-:W-:Y:S01]  /*15780*/  FFMA.FTZ R3, R194, R60, R195 ;  /* 0x0000003cc2037223 */ /* 0x002fe200000100c3 */
[----:B------:R-:W-:Y:S02]  /*15790*/  MOV R195, R193 ;  /* 0x000000c100c37202 */ /* 0x000fe40000000f00 */
[----:B------:R-:W-:Y:S01]  /*157a0*/  MOV R194, R184 ;  /* 0x000000b800c27202 */ /* 0x000fe20000000f00 */
[----:B------:R-:W-:Y:S01]  /*157b0*/  FADD.FTZ R3, R191, R3 ;  /* 0x00000003bf037221 */ /* 0x000fe20000010000 */
[----:B------:R-:W-:Y:S02]  /*157c0*/  MOV R191, R169 ;  /* 0x000000a900bf7202 */ /* 0x000fe40000000f00 */
[----:B------:R-:W-:Y:S02]  /*157d0*/  MOV R169, R177 ;  /* 0x000000b100a97202 */ /* 0x000fe40000000f00 */
[----:B------:R-:W-:-:S02]  /*157e0*/  MOV R177, R82 ;  /* 0x0000005200b17202 */ /* 0x000fc40000000f00 */
[----:B------:R1:W-:Y:S01]  /*157f0*/  MUFU.EX2 R82, R9 ;  /* 0x0000000900527308 */ /* 0x0003e20000000800 */
[----:B------:R-:W-:Y:S02]  /*15800*/  MOV R193, R75 ;  /* 0x0000004b00c17202 */ /* 0x000fe40000000f00 */
[----:B------:R-:W-:Y:S02]  /*15810*/  MOV R184, R73 ;  /* 0x0000004900b87202 */ /* 0x000fe40000000f00 */
[C---:B------:R-:W-:Y:S01]  /*15820*/  HMMA.16816.F32 R72, R4.reuse, R20, R24 ;  /* 0x000000140448723c */ /* 0x040fe20000001818 */
[----:B------:R-:W3:Y:S07]  /*15830*/  LDSM.16.MT88.4 R20, [R226+0x10800] ;  /* 0x01080000e214783b */ /* 0x000eee0000004200 */
[----:B------:R-:W-:Y:S01]  /*15840*/  HMMA.16816.F32 R24, R4, R18, R40 ;  /* 0x000000120418723c */ /* 0x000fe20000001828 */
[----:B------:R-:W4:Y:S01]  /*15850*/  LDSM.16.MT88.4 R16, [R224+0x10800] ;  /* 0x01080000e010783b */ /* 0x000f220000004200 */
[----:B-1----:R-:W-:-:S02]  /*15860*/  FADD.FTZ R9, R196, R3 ;  /* 0x00000003c4097221 */ /* 0x002fc40000010000 */
[----:B------:R-:W-:Y:S02]  /*15870*/  FFMA.FTZ R3, R215, c[0x0][0x23c], -R0 ;  /* 0x00008f00d7037a23 */ /* 0x000fe40000010800 */
[----:B------:R-:W-:Y:S01]  /*15880*/  FADD.FTZ R9, R81, R9 ;  /* 0x0000000951097221 */ /* 0x000fe20000010000 */
[----:B------:R-:W-:Y:S01]  /*15890*/  F2FP.PACK_AB R4, R86, R85 ;  /* 0x000000555604723e */ /* 0x000fe200000000ff */
[----:B------:R1:W1:Y:S01]  /*158a0*/  MUFU.EX2 R81, R3 ;  /* 0x0000000300517308 */ /* 0x0002620000000800 */
[----:B--2---:R-:W-:Y:S01]  /*158b0*/  F2FP.PACK_AB R6, R83, R84 ;  /* 0x000000545306723e */ /* 0x004fe200000000ff */
[----:B------:R-:W-:-:S04]  /*158c0*/  FADD.FTZ R9, R194, R9 ;  /* 0x00000009c2097221 */ /* 0x000fc80000010000 */
[----:B------:R-:W-:Y:S01]  /*158d0*/  FADD.FTZ R9, R163, R9 ;  /* 0x00000009a3097221 */ /* 0x000fe20000010000 */
[----:B------:R-:W-:Y:S02]  /*158e0*/  MOV R163, R182 ;  /* 0x000000b600a37202 */ /* 0x000fe40000000f00 */
[----:B------:R-:W-:Y:S01]  /*158f0*/  MOV R182, R80 ;  /* 0x0000005000b67202 */ /* 0x000fe20000000f00 */
[----:B-1----:R-:W-:Y:S01]  /*15900*/  FADD.FTZ R3, R195, R8 ;  /* 0x00000008c3037221 */ /* 0x002fe20000010000 */
[----:B------:R-:W-:Y:S01]  /*15910*/  F2FP.PACK_AB R5, R81, R82 ;  /* 0x000000525105723e */ /* 0x000fe200000000ff */
[----:B------:R-:W-:Y:S02]  /*15920*/  FFMA.FTZ R8, R190, c[0x0][0x23c], -R0 ;  /* 0x00008f00be087a23 */ /* 0x000fe40000010800 */
[----:B------:R-:W-:Y:S02]  /*15930*/  FADD.FTZ R3, R193, R3 ;  /* 0x00000003c1037221 */ /* 0x000fe40000010000 */
[----:B------:R1:W-:Y:S02]  /*15940*/  MUFU.EX2 R80, R8 ;  /* 0x0000000800507308 */ /* 0x0003e40000000800 */
        /* <DEDUP_REMOVED lines=16> */
[----:B------:R-:W2:Y:S03]  /*15a50*/  MUFU.EX2 R79, R9 ;  /* 0x00000009004f7308 */ /* 0x000ea60000000800 */
[----:B------:R-:W-:-:S04]  /*15a60*/  FADD.FTZ R8, R177, R8 ;  /* 0x00000008b1087221 */ /* 0x000fc80000010000 */
[----:B------:R-:W-:Y:S02]  /*15a70*/  FADD.FTZ R8, R176, R8 ;  /* 0x00000008b0087221 */ /* 0x000fe40000010000 */
[----:B-1----:R-:W-:Y:S02]  /*15a80*/  FADD.FTZ R3, R163, R10 ;  /* 0x0000000aa3037221 */ /* 0x002fe40000010000 */
[----:B------:R-:W-:Y:S02]  /*15a90*/  FADD.FTZ R8, R171, R8 ;  /* 0x00000008ab087221 */ /* 0x000fe40000010000 */
[----:B------:R-:W-:Y:S02]  /*15aa0*/  FADD.FTZ R3, R181, R3 ;  /* 0x00000003b5037221 */ /* 0x000fe40000010000 */
[----:B------:R-:W-:Y:S01]  /*15ab0*/  FADD.FTZ R8, R172, R8 ;  /* 0x00000008ac087221 */ /* 0x000fe20000010000 */
[----:B--2---:R-:W-:Y:S01]  /*15ac0*/  F2FP.PACK_AB R7, R79, R80 ;  /* 0x000000504f07723e */ /* 0x004fe200000000ff */
[----:B------:R-:W-:-:S02]  /*15ad0*/  FADD.FTZ R3, R251, R3 ;  /* 0x00000003fb037221 */ /* 0x000fc40000010000 */
[----:B------:R-:W-:Y:S02]  /*15ae0*/  FADD.FTZ R8, R170, R8 ;  /* 0x00000008aa087221 */ /* 0x000fe40000010000 */
[----:B------:R-:W-:Y:S02]  /*15af0*/  FADD.FTZ R3, R247, R3 ;  /* 0x00000003f7037221 */ /* 0x000fe40000010000 */
[----:B------:R-:W-:Y:S01]  /*15b00*/  FADD.FTZ R8, R168, R8 ;  /* 0x00000008a8087221 */ /* 0x000fe20000010000 */
[----:B-----5:R-:W-:Y:S01]  /*15b10*/  HMMA.16816.F32 R32, R4, R14, R56 ;  /* 0x0000000e0420723c */ /* 0x020fe20000001838 */
[----:B------:R-:W-:Y:S02]  /*15b20*/  FADD.FTZ R3, R175, R3 ;  /* 0x00000003af037221 */ /* 0x000fe40000010000 */
[----:B------:R-:W-:Y:S02]  /*15b30*/  FFMA.FTZ R9, R218, c[0x0][0x23c], -R2 ;  /* 0x00008f00da097a23 */ /* 0x000fe40000010802 */
[----:B------:R-:W-:-:S02]  /*15b40*/  FADD.FTZ R3, R167, R3 ;  /* 0x00000003a7037221 */ /* 0x000fc40000010000 */
[----:B------:R-:W-:Y:S01]  /*15b50*/  FADD.FTZ R8, R161, R8 ;  /* 0x00000008a1087221 */ /* 0x000fe20000010000 */
[----:B------:R1:W2:Y:S01]  /*15b60*/  MUFU.EX2 R63, R9 ;  /* 0x00000009003f7308 */ /* 0x0002a20000000800 */
[----:B------:R-:W-:Y:S01]  /*15b70*/  FADD.FTZ R3, R166, R3 ;  /* 0x00000003a6037221 */ /* 0x000fe20000010000 */
[C---:B------:R-:W-:Y:S01]  /*15b80*/  HMMA.16816.F32 R40, R4.reuse, R12, R52 ;  /* 0x0000000c0428723c */ /* 0x040fe20000001834 */
[----:B------:R-:W-:Y:S01]  /*15b90*/  FADD.FTZ R8, R162, R8 ;  /* 0x00000008a2087221 */ /* 0x000fe20000010000 */
[----:B------:R-:W5:Y:S01]  /*15ba0*/  LDSM.16.MT88.4 R12, [R225+0x10800] ;  /* 0x01080000e10c783b */ /* 0x000f620000004200 */
[----:B------:R-:W-:Y:S02]  /*15bb0*/  FADD.FTZ R3, R165, R3 ;  /* 0x00000003a5037221 */ /* 0x000fe40000010000 */
[----:B------:R-:W-:Y:S02]  /*15bc0*/  FADD.FTZ R8, R160, R8 ;  /* 0x00000008a0087221 */ /* 0x000fe40000010000 */
[----:B------:R-:W-:Y:S01]  /*15bd0*/  FADD.FTZ R3, R164, R3 ;  /* 0x00000003a4037221 */ /* 0x000fe20000010000 */
[----:B---3--:R-:W-:Y:S01]  /*15be0*/  HMMA.16816.F32 R36, R4, R22, R28 ;  /* 0x000000160424723c */ /* 0x008fe2000000181c */
[----:B------:R-:W-:-:S02]  /*15bf0*/  FADD.FTZ R8, R159, R8 ;  /* 0x000000089f087221 */ /* 0x000fc40000010000 */
[----:B------:R-:W-:Y:S02]  /*15c00*/  FADD.FTZ R3, R158, R3 ;  /* 0x000000039e037221 */ /* 0x000fe40000010000 */
[----:B------:R-:W-:Y:S02]  /*15c10*/  FADD.FTZ R8, R153, R8 ;  /* 0x0000000899087221 */ /* 0x000fe40000010000 */
[----:B-1----:R-:W-:Y:S01]  /*15c20*/  FFMA.FTZ R9, R199, c[0x0][0x23c], -R2 ;  /* 0x00008f00c7097a23 */ /* 0x002fe20000010802 */
[----:B----4-:R-:W-:Y:S01]  /*15c30*/  HMMA.16816.F32 R28, R4, R16, R68 ;  /* 0x00000010041c723c */ /* 0x010fe20000001844 */
[----:B------:R-:W-:Y:S02]  /*15c40*/  FADD.FTZ R3, R157, R3 ;  /* 0x000000039d037221 */ /* 0x000fe40000010000 */
[----:B------:R1:W-:Y:S01]  /*15c50*/  MUFU.EX2 R60, R9 ;  /* 0x00000009003c7308 */ /* 0x0003e20000000800 */
[----:B------:R-:W-:Y:S02]  /*15c60*/  FADD.FTZ R8, R152, R8 ;  /* 0x0000000898087221 */ /* 0x000fe40000010000 */
[----:B------:R-:W-:-:S02]  /*15c70*/  FADD.FTZ R3, R156, R3 ;  /* 0x000000039c037221 */ /* 0x000fc40000010000 */
[----:B------:R-:W-:Y:S01]  /*15c80*/  FADD.FTZ R8, R151, R8 ;  /* 0x0000000897087221 */ /* 0x000fe20000010000 */
[C---:B------:R-:W-:Y:S01]  /*15c90*/  HMMA.16816.F32 R64, R4.reuse, R18, R64 ;  /* 0x000000120440723c */ /* 0x040fe20000001840 */
[----:B------:R-:W-:Y:S01]  /*15ca0*/  FADD.FTZ R3, R155, R3 ;  /* 0x000000039b037221 */ /* 0x000fe20000010000 */
[----:B------:R-:W3:Y:S01]  /*15cb0*/  LDSM.16.MT88.4 R16, [R226+0x11000] ;  /* 0x01100000e210783b */ /* 0x000ee20000004200 */
[----:B------:R-:W-:Y:S02]  /*15cc0*/  FADD.FTZ R8, R154, R8 ;  /* 0x000000089a087221 */ /* 0x000fe40000010000 */
[----:B------:R-:W-:Y:S01]  /*15cd0*/  FADD.FTZ R3, R150, R3 ;  /* 0x0000000396037221 */ /* 0x000fe20000010000 */
[----:B------:R-:W-:Y:S01]  /*15ce0*/  LDSM.16.MT88.4 R156, [R224+0x11800] ;  /* 0x01180000e09c783b */ /* 0x000fe20000004200 */
[----:B------:R-:W-:Y:S01]  /*15cf0*/  FADD.FTZ R8, R145, R8 ;  /* 0x0000000891087221 */ /* 0x000fe20000010000 */
[----:B------:R-:W-:Y:S01]  /*15d00*/  HMMA.16816.F32 R44, R4, R20, R72 ;  /* 0x00000014042c723c */ /* 0x000fe20000001848 */
[----:B------:R-:W-:Y:S01]  /*15d10*/  FADD.FTZ R3, R148, R3 ;  /* 0x0000000394037221 */ /* 0x000fe20000010000 */
[----:B------:R-:W4:Y:S01]  /*15d20*/  LDSM.16.MT88.4 R20, [R135+0x11000] ;  /* 0x011000008714783b */ /* 0x000f220000004200 */
[----:B-1----:R-:W-:-:S02]  /*15d30*/  FFMA.FTZ R9, R220, c[0x0][0x23c], -R2 ;  /* 0x00008f00dc097a23 */ /* 0x002fc40000010802 */
[----:B------:R-:W-:Y:S02]  /*15d40*/  FADD.FTZ R3, R147, R3 ;  /* 0x0000000393037221 */ /* 0x000fe40000010000 */
[----:B------:R1:W1:Y:S01]  /*15d50*/  MUFU.EX2 R59, R9 ;  /* 0x00000009003b7308 */ /* 0x0002620000000800 */
[----:B------:R-:W-:Y:S01]  /*15d60*/  FADD.FTZ R8, R146, R8 ;  /* 0x0000000892087221 */ /* 0x000fe20000010000 */
[C---:B-----5:R-:W-:Y:S01]  /*15d70*/  HMMA.16816.F32 R48, R4.reuse, R12, R48 ;  /* 0x0000000c0430723c */ /* 0x060fe20000001830 */
[----:B------:R-:W-:Y:S02]  /*15d80*/  FADD.FTZ R3, R149, R3 ;  /* 0x0000000395037221 */ /* 0x000fe40000010000 */
[----:B------:R-:W-:Y:S01]  /*15d90*/  FADD.FTZ R8, R144, R8 ;  /* 0x0000000890087221 */ /* 0x000fe20000010000 */
[----:B------:R-:W-:Y:S01]  /*15da0*/  LDSM.16.MT88.4 R148, [R226+0x11800] ;  /* 0x01180000e294783b */ /* 0x000fe20000004200 */
[----:B------:R-:W-:Y:S02]  /*15db0*/  FADD.FTZ R3, R142, R3 ;  /* 0x000000038e037221 */ /* 0x000fe40000010000 */
[----:B------:R-:W-:Y:S01]  /*15dc0*/  FADD.FTZ R8, R143, R8 ;  /* 0x000000088f087221 */ /* 0x000fe20000010000 */
[----:B------:R-:W-:Y:S01]  /*15dd0*/  HMMA.16816.F32 R24, R4, R14, R24 ;  /* 0x0000000e0418723c */ /* 0x000fe20000001818 */
[----:B------:R-:W-:Y:S01]  /*15de0*/  FADD.FTZ R3, R141, R3 ;  /* 0x000000038d037221 */ /* 0x000fe20000010000 */
[----:B------:R-:W5:Y:S01]  /*15df0*/  LDSM.16.MT88.4 R12, [R224+0x11000] ;  /* 0x01100000e00c783b */ /* 0x000f620000004200 */
[----:B------:R-:W-:-:S02]  /*15e00*/  FADD.FTZ R8, R137, R8 ;  /* 0x0000000889087221 */ /* 0x000fc40000010000 */
[----:B------:R-:W-:Y:S02]  /*15e10*/  FADD.FTZ R3, R140, R3 ;  /* 0x000000038c037221 */ /* 0x000fe40000010000 */
[--C-:B-1----:R-:W-:Y:S01]  /*15e20*/  FFMA.FTZ R9, R202, c[0x0][0x23c], -R0.reuse ;  /* 0x00008f00ca097a23 */ /* 0x102fe20000010800 */
[----:B--2---:R-:W-:Y:S01]  /*15e30*/  F2FP.PACK_AB R4, R63, R77 ;  /* 0x0000004d3f04723e */ /* 0x004fe200000000ff */
[----:B------:R-:W-:Y:S01]  /*15e40*/  FADD.FTZ R3, R139, R3 ;  /* 0x000000038b037221 */ /* 0x000fe20000010000 */
[----:B------:R-:W-:Y:S01]  /*15e50*/  F2FP.PACK_AB R6, R59, R60 ;  /* 0x0000003c3b06723e */ /* 0x000fe200000000ff */
[----:B------:R1:W-:Y:S01]  /*15e60*/  MUFU.EX2 R58, R9 ;  /* 0x00000009003a7308 */ /* 0x0003e20000000800 */
[----:B------:R-:W-:Y:S01]  /*15e70*/  LDSM.16.MT88.4 R140, [R135+0x11800] ;  /* 0x01180000878c783b */ /* 0x000fe20000004200 */
        /* <DEDUP_REMOVED lines=11> */
[----:B----4-:R-:W-:Y:S01]  /*15f30*/  HMMA.16816.F32 R40, R4, R20, R40 ;  /* 0x000000140428723c */ /* 0x010fe20000001828 */
[----:B-1----:R-:W-:-:S04]  /*15f40*/  FFMA.FTZ R9, R249, c[0x0][0x23c], -R2 ;  /* 0x00008f00f9097a23 */ /* 0x002fc80000010802 */
[----:B------:R1:W2:Y:S03]  /*15f50*/  MUFU.EX2 R53, R9 ;  /* 0x0000000900357308 */ /* 0x0002a60000000800 */
[C---:B------:R-:W-:Y:S01]  /*15f60*/  HMMA.16816.F32 R32, R4.reuse, R22, R32 ;  /* 0x000000160420723c */ /* 0x040fe20000001820 */
[----:B------:R-:W3:Y:S07]  /*15f70*/  LDSM.16.MT88.4 R20, [R225+0x11000] ;  /* 0x01100000e114783b */ /* 0x000eee0000004200 */
[----:B-----5:R-:W-:Y:S01]  /*15f80*/  HMMA.16816.F32 R28, R4, R12, R28 ;  /* 0x0000000c041c723c */ /* 0x020fe2000000181c */
        /* <DEDUP_REMOVED lines=95> */
[----:B------:R1:W-:Y:S05]  /*16580*/  STL [R1+0x8], R0 ;  /* 0x0000080001007387 */ /* 0x0003ea0000100800 */
.L_x_1630:
[----:B------:R-:W-:Y:S05]  /*16590*/  @!P1 BRA `(.L_x_1638) ;  /* 0x0000766000009947 */ /* 0x000fea0003800000 */
[----:B------:R-:W-:Y:S01]  /*165a0*/  MOV R133, R3 ;  /* 0x0000000300857202 */ /* 0x000fe20000000f00 */
[----:B------:R-:W-:Y:S01]  /*165b0*/  ULDC.64 UR8, c[0x0][0x198] ;  /* 0x0000660000087ab9 */ /* 0x000fe20000000a00 */
[----:B------:R-:W-:Y:S01]  /*165c0*/  MOV R132, R36 ;  /* 0x0000002400847202 */ /* 0x000fe20000000f00 */
[----:B------:R-:W-:Y:S02]  /*165d0*/  ULDC.64 UR10, c[0x0][0x1a0] ;  /* 0x00006800000a7ab9 */ /* 0x000fe40000000a00 */
[----:B------:R-:W-:Y:S02]  /*165e0*/  ULDC.64 UR4, c[0x0][0x1a0] ;  /* 0x0000680000047ab9 */ /* 0x000fe40000000a00 */
.L_x_1642:
[----:B------:R-:W-:Y:S04]  /*165f0*/  DEPBAR.LE SB0, 0x0 ;  /* 0x000080000000791a */ /* 0x000fe80000000000 */
[----:B------:R-:W-:Y:S01]  /*16600*/  BAR.SYNC.DEFER_BLOCKING 0x0 ;  /* 0x0000000000007b1d */ /* 0x000fe20000010000 */
[----:B------:R-:W-:Y:S01]  /*16610*/  UIADD3 UR15, UR15, -0x1, URZ ;  /* 0xffffffff0f0f7890 */ /* 0x000fe2000fffe03f */
[----:B------:R-:W-:Y:S01]  /*16620*/  PLOP3.LUT P0, PT, PT, PT, UP5, 0x80, 0x0 ;  /* 0x000000000000781c */ /* 0x000fe20003f0f058 */
[----:B-1----:R-:W-:Y:S03]  /*16630*/  IMAD.MOV.U32 R0, RZ, RZ, c[0x0][0x1a0] ;  /* 0x00006800ff007624 */ /* 0x002fe600078e00ff */
[----:B------:R-:W-:Y:S01]  /*16640*/  UMOV UR12, UR4 ;  /* 0x00000004000c7c82 */ /* 0x000fe20008000000 */
[----:B------:R-:W-:Y:S01]  /*16650*/  IMAD.U32 R0, R0, -0x100, RZ ;  /* 0xffffff0000007824 */ /* 0x000fe200078e00ff */
[----:B------:R-:W-:Y:S04]  /*16660*/  UMOV UR6, UR5 ;  /* 0x0000000500067c82 */ /* 0x000fe80008000000 */
[----:B------:R-:W-:Y:S03]  /*16670*/  SHF.R.S32.HI R2, RZ, 0x1f, R0 ;  /* 0x0000001fff027819 */ /* 0x000fe60000011400 */
[----:B------:R-:W-:-:S05]  /*16680*/  @!P0 BRA `(.L_x_1639) ;  /* 0x0000055000008947 */ /* 0x000fca0003800000 */
[----:B------:R-:W-:Y:S01]  /*16690*/  USHF.L.U32 UR12, UR15, 0x8, URZ ;  /* 0x000000080f0c7899 */ /* 0x000fe2000800063f */
[----:B------:R-:W-:Y:S01]  /*166a0*/  IABS R0, c[0x0][0x2d0] ;  /* 0x0000b40000007a13 */ /* 0x000fe20000000000 */
[----:B------:R-:W-:Y:S02]  /*166b0*/  UMOV UR30, URZ ;  /* 0x0000003f001e7c82 */ /* 0x000fe40008000000 */
[----:B------:R-:W-:Y:S01]  /*166c0*/  UIADD3 UR28, UR12, 0x100, URZ ;  /* 0x000001000c1c7890 */ /* 0x000fe2000fffe03f */
        /* <DEDUP_REMOVED lines=15> */
[----:B--2---:R-:W-:Y:S07]  /*167c0*/  UIMAD.WIDE.U32 UR32, UR31, UR25, URZ ;  /* 0x000000191f2072a5 */ /* 0x004fee000f8e003f */
[----:B------:R-:W-:Y:S02]  /*167d0*/  UMOV UR29, UR33 ;  /* 0x00000021001d7c82 */ /* 0x000fe40008000000 */
[----:B------:R-:W-:Y:S04]  /*167e0*/  UIADD3 UR13, -UR29, URZ, URZ ;  /* 0x0000003f1d0d7290 */ /* 0x000fe8000fffe13f */
[----:B------:R-:W-:Y:S03]  /*167f0*/  UIMAD UR25, UR6, UR13, UR25 ;  /* 0x0000000d061972a4 */ /* 0x000fe6000f8e0219 */
[----:B------:R-:W-:Y:S02]  /*16800*/  ULDC UR13, c[0x0][0x2d0] ;  /* 0x0000b400000d7ab9 */ /* 0x000fe40000000800 */
[----:B------:R-:W-:Y:S02]  /*16810*/  UISETP.GT.U32.AND UP1, UPT, UR6, UR25, UPT ;  /* 0x000000190600728c */ /* 0x000fe4000bf24070 */
[----:B------:R-:W-:Y:S02]  /*16820*/  ULOP3.LUT UR12, UR12, UR13, URZ, 0x3c, !UPT ;  /* 0x0000000d0c0c7292 */ /* 0x000fe4000f8e3c3f */
[----:B-1----:R-:W-:Y:S02]  /*16830*/  UIMAD.WIDE.U32 UR34, UR31, UR27, URZ ;  /* 0x0000001b1f2272a5 */ /* 0x002fe4000f8e003f */
[----:B------:R-:W-:Y:S02]  /*16840*/  ULOP3.LUT UR28, UR28, UR13, URZ, 0x3c, !UPT ;  /* 0x0000000d1c1c7292 */ /* 0x000fe4000f8e3c3f */
[----:B------:R-:W-:Y:S03]  /*16850*/  UISETP.GE.AND UP0, UPT, UR12, URZ, UPT ;  /* 0x0000003f0c00728c */ /* 0x000fe6000bf06270 */
[----:B------:R-:W-:Y:S02]  /*16860*/  UMOV UR31, UR35 ;  /* 0x00000023001f7c82 */ /* 0x000fe40008000000 */
[----:B------:R-:W-:Y:S02]  /*16870*/  UIADD3 UR26, -UR31, URZ, URZ ;  /* 0x0000003f1f1a7290 */ /* 0x000fe4000fffe13f */
[----:B------:R-:W-:Y:S02]  /*16880*/  @!UP1 UIADD3 UR25, UR25, -UR6, URZ ;  /* 0x8000000619199290 */ /* 0x000fe4000fffe03f */
[----:B------:R-:W-:Y:S02]  /*16890*/  UIMAD UR27, UR6, UR26, UR27 ;  /* 0x0000001a061b72a4 */ /* 0x000fe4000f8e021b */
[----:B------:R-:W-:Y:S02]  /*168a0*/  UISETP.GE.U32.AND UP3, UPT, UR25, UR6, UPT ;  /* 0x000000061900728c */ /* 0x000fe4000bf66070 */
[----:B------:R-:W-:Y:S02]  /*168b0*/  UISETP.GT.U32.AND UP2, UPT, UR6, UR27, UPT ;  /* 0x0000001b0600728c */ /* 0x000fe4000bf44070 */
[----:B------:R-:W-:Y:S02]  /*168c0*/  @!UP1 UIADD3 UR29, UR29, 0x1, URZ ;  /* 0x000000011d1d9890 */ /* 0x000fe4000fffe03f */
[----:B------:R-:W-:Y:S05]  /*168d0*/  UISETP.GE.AND UP1, UPT, UR28, URZ, UPT ;  /* 0x0000003f1c00728c */ /* 0x000fea000bf26270 */
[----:B------:R-:W-:Y:S02]  /*168e0*/  @UP3 UIADD3 UR29, UR29, 0x1, URZ ;  /* 0x000000011d1d3890 */ /* 0x000fe4000fffe03f */
[----:B------:R-:W-:Y:S02]  /*168f0*/  @!UP2 UIADD3 UR27, UR27, -UR6, URZ ;  /* 0x800000061b1ba290 */ /* 0x000fe4000fffe03f */
[----:B------:R-:W-:Y:S02]  /*16900*/  @!UP2 UIADD3 UR31, UR31, 0x1, URZ ;  /* 0x000000011f1fa890 */ /* 0x000fe4000fffe03f */
[----:B------:R-:W-:Y:S02]  /*16910*/  UISETP.GE.U32.AND UP4, UPT, UR27, UR6, UPT ;  /* 0x000000061b00728c */ /* 0x000fe4000bf86070 */
[----:B------:R-:W-:Y:S02]  /*16920*/  UISETP.NE.AND UP2, UPT, URZ, UR13, UPT ;  /* 0x0000000d3f00728c */ /* 0x000fe4000bf45270 */
[----:B------:R-:W-:Y:S02]  /*16930*/  ULOP3.LUT UR6, URZ, UR13, URZ, 0x33, !UPT ;  /* 0x0000000d3f067292 */ /* 0x000fe4000f8e333f */
[----:B------:R-:W-:Y:S05]  /*16940*/  @!UP0 UIADD3 UR29, -UR29, URZ, URZ ;  /* 0x0000003f1d1d8290 */ /* 0x000fea000fffe13f */
[----:B------:R-:W-:Y:S04]  /*16950*/  @UP4 UIADD3 UR31, UR31, 0x1, URZ ;  /* 0x000000011f1f4890 */ /* 0x000fe8000fffe03f */
        /* <DEDUP_REMOVED lines=22> */
[----:B--2---:R-:W-:Y:S01]  /*16ac0*/  IMAD.U32 R3, RZ, RZ, UR27 ;  /* 0x0000001bff037e24 */ /* 0x004fe2000f8e00ff */
[----:B------:R-:W-:Y:S04]  /*16ad0*/  UIMAD.WIDE.U32 UR26, UR10, UR13, URZ ;  /* 0x0000000d0a1a72a5 */ /* 0x000fe8000f8e003f */
[----:B------:R2:W4:Y:S01]  /*16ae0*/  LDG.E R2, [R2.64] ;  /* 0x0000001402027981 */ /* 0x000522000c1e1900 */
[----:B------:R-:W-:Y:S01]  /*16af0*/  UIADD3 UR6, UR27, UR6, URZ ;  /* 0x000000061b067290 */ /* 0x000fe2000fffe03f */
        /* <DEDUP_REMOVED lines=14> */
.L_x_1639:
[----:B------:R-:W-:Y:S01]  /*16be0*/  ISETP.GE.AND P0, PT, R243, c[0x0][0x220], PT ;  /* 0x00008800f3007a0c */ /* 0x000fe20003f06270 */
[----:B------:R-:W-:Y:S01]  /*16bf0*/  UISETP.GT.AND UP0, UPT, UR15, UR7, UPT ;  /* 0x000000070f00728c */ /* 0x000fe2000bf04270 */
[CC--:B------:R-:W-:Y:S02]  /*16c00*/  LEA R248, P2, R0.reuse, R61.reuse, 0x1 ;  /* 0x0000003d00f87211 */ /* 0x0c0fe400078408ff */
[----:B------:R-:W-:Y:S02]  /*16c10*/  MOV R40, c[0x0][0x1a0] ;  /* 0x0000680000287a02 */ /* 0x000fe40000000f00 */
[C---:B------:R-:W-:Y:S02]  /*16c20*/  LEA.HI.X R249, R0.reuse, R62, R2, 0x1, P2 ;  /* 0x0000003e00f97211 */ /* 0x040fe400010f0c02 */
[----:B------:R-:W-:Y:S02]  /*16c30*/  MOV R18, c[0x0][0x1a4] ;  /* 0x0000690000127a02 */ /* 0x000fe40000000f00 */
[----:B------:R-:W-:Y:S03]  /*16c40*/  LEA R172, R231, R230, 0x1 ;  /* 0x000000e6e7ac7211 */ /* 0x000fe600078e08ff */
        /* <DEDUP_REMOVED lines=29> */
[-C--:B------:R-:W-:Y:S02]  /*16e20*/  @!P0 LEA R32, P2, R3, R61.reuse, 0x1 ;  /* 0x0000003d03208211 */ /* 0x080fe400078408ff */
        /* <DEDUP_REMOVED lines=11> */
[C---:B------:R-:W-:Y:S02]  /*16ee0*/  @!P0 LEA R6, P1, R40.reuse, R0, 0x7 ;  /* 0x0000000028068211 */ /* 0x040fe400078238ff */
[-C--:B------:R-:W-:Y:S01]  /*16ef0*/  @!P0 MOV R11, R2.reuse ;  /* 0x00000002000b8202 */ /* 0x080fe20000000f00 */
[C---:B------:R-:W-:Y:S01]  /*16f00*/  @!P0 IMAD.WIDE.U32 R12, R40.reuse, 0x50, R12 ;  /* 0x00000050280c8825 */ /* 0x040fe200078e000c */
[----:B------:R-:W-:Y:S02]  /*16f10*/  @!P0 LEA.HI.X R10, R40, R2, R18, 0x7, P1 ;  /* 0x00000002280a8211 */ /* 0x000fe400008f3c12 */
[----:B------:R-:W-:Y:S01]  /*16f20*/  @!P0 LEA R30, P1, R6, R61, 0x1 ;  /* 0x0000003d061e8211 */ /* 0x000fe200078208ff */
[----:B------:R-:W-:Y:S01]  /*16f30*/  @P0 STS.128 [R244+0xb800], RZ ;  /* 0x00b800fff4000388 */ /* 0x000fe20000000c00 */
[----:B------:R-:W-:Y:S01]  /*16f40*/  @!P0 IADD3 R3, R3, R13, RZ ;  /* 0x0000000d03038210 */ /* 0x000fe20007ffe0ff */
[----:B------:R-:W-:Y:S01]  /*16f50*/  @!P0 IMAD R13, R18, 0xe0, RZ ;  /* 0x000000e0120d8824 */ /* 0x000fe200078e02ff */
[----:B------:R-:W-:Y:S02]  /*16f60*/  @!P0 LEA.HI.X R31, R6, R62, R10, 0x1, P1 ;  /* 0x0000003e061f8211 */ /* 0x000fe400008f0c0a */
[CC--:B------:R-:W-:Y:S02]  /*16f70*/  @!P0 LEA R28, P1, R12.reuse, R61.reuse, 0x1 ;  /* 0x0000003d0c1c8211 */ /* 0x0c0fe400078208ff */
[----:B------:R-:W-:Y:S01]  /*16f80*/  @!P0 MOV R10, R0 ;  /* 0x00000000000a8202 */ /* 0x000fe20000000f00 */
[----:B------:R-:W-:Y:S01]  /*16f90*/  @!PT LDS RZ, [RZ] ;  /* 0x00000000fffff984 */ /* 0x000fe20000000800 */
[----:B------:R-:W-:Y:S01]  /*16fa0*/  @!PT LDS RZ, [RZ] ;  /* 0x00000000fffff984 */ /* 0x000fe20000000800 */
[----:B------:R-:W-:Y:S01]  /*16fb0*/  @!PT LDS RZ, [RZ] ;  /* 0x00000000fffff984 */ /* 0x000fe20000000800 */
[----:B------:R3:W-:Y:S01]  /*16fc0*/  @!P0 LDGSTS.E.BYPASS.LTC128B.128 [R244+0xb800], [R34.64] ;  /* 0x0b80000022f48fae */ /* 0x0007e2000b901d54 */
[----:B------:R-:W-:Y:S01]  /*16fd0*/  @!P0 LEA.HI.X R29, R12, R62, R3, 0x1, P1 ;  /* 0x0000003e0c1d8211 */ /* 0x000fe200008f0c03 */
[----:B------:R-:W-:Y:S01]  /*16fe0*/  @!P0 IMAD R12, R18, 0xd0, RZ ;  /* 0x000000d0120c8824 */ /* 0x000fe200078e02ff */
        /* <DEDUP_REMOVED lines=8> */
[----:B------:R-:W-:Y:S01]  /*17070*/  @!P0 MOV R7, R2 ;  /* 0x0000000200078202 */ /* 0x000fe20000000f00 */
[----:B------:R-:W-:Y:S01]  /*17080*/  @!P0 IMAD R14, R18, 0xc0, RZ ;  /* 0x000000c0120e8824 */ /* 0x000fe200078e02ff */
        /* <DEDUP_REMOVED lines=8> */
[----:B------:R-:W-:Y:S01]  /*17110*/  @!P0 MOV R4, R0 ;  /* 0x0000000000048202 */ /* 0x000fe20000000f00 */
[----:B------:R-:W-:Y:S01]  /*17120*/  @!P0 IMAD R15, R18, 0xf0, RZ ;  /* 0x000000f0120f8824 */ /* 0x000fe200078e02ff */
        /* <DEDUP_REMOVED lines=14> */
[----:B------:R-:W-:Y:S01]  /*17210*/  @!P0 LEA R20, P1, R4, R61, 0x1 ;  /* 0x0000003d04148211 */ /* 0x000fe200078208ff */
[----:B------:R-:W-:Y:S01]  /*17220*/  @P0 STS.128 [R244+0xd000], RZ ;  /* 0x00d000fff4000388 */ /* 0x000fe20000000c00 */
[----:B------:R-:W-:Y:S01]  /*17230*/  @!P0 IADD3 R5, R17, R5, RZ ;  /* 0x0000000511058210 */ /* 0x000fe20007ffe0ff */
[----:B------:R-:W-:Y:S01]  /*17240*/  @!P0 IMAD.WIDE.U32 R10, R40, 0xb0, R10 ;  /* 0x000000b0280a8825 */ /* 0x000fe200078e000a */
[----:B------:R-:W-:Y:S02]  /*17250*/  @!P0 MOV R9, R2 ;  /* 0x0000000200098202 */ /* 0x000fe40000000f00 */
[----:B------:R-:W-:Y:S02]  /*17260*/  @!P0 LEA.HI.X R21, R4, R62, R5, 0x1, P1 ;  /* 0x0000003e04158211 */ /* 0x000fe400008f0c05 */
[----:B------:R-:W-:Y:S01]  /*17270*/  @!P0 MOV R6, R0 ;  /* 0x0000000000068202 */ /* 0x000fe20000000f00 */
[----:B------:R-:W-:Y:S01]  /*17280*/  @!PT LDS RZ, [RZ] ;  /* 0x00000000fffff984 */ /* 0x000fe20000000800 */
[----:B------:R-:W-:Y:S01]  /*17290*/  @!PT LDS RZ, [RZ] ;  /* 0x00000000fffff984 */ /* 0x000fe20000000800 */
[----:B------:R-:W-:Y:S01]  /*172a0*/  @!PT LDS RZ, [RZ] ;  /* 0x00000000fffff984 */ /* 0x000fe20000000800 */
[----:B------:R5:W-:Y:S01]  /*172b0*/  @!P0 LDGSTS.E.BYPASS.LTC128B.128 [R244+0xd000], [R26.64] ;  /* 0x0d0000001af48fae */ /* 0x000be2000b901d54 */
[----:B------:R-:W-:Y:S01]  /*172c0*/  @!P0 MOV R7, R2 ;  /* 0x0000000200078202 */ /* 0x000fe20000000f00 */
[C---:B------:R-:W-:Y:S01]  /*172d0*/  @!P0 IMAD.WIDE.U32 R8, R40.reuse, 0xc0, R8 ;  /* 0x000000c028088825 */ /* 0x040fe200078e0008 */
[----:B------:R-:W-:Y:S02]  /*172e0*/  @!P0 MOV R4, R0 ;  /* 0x0000000000048202 */ /* 0x000fe40000000f00 */
[-C--:B------:R-:W-:Y:S01]  /*172f0*/  @!P0 MOV R5, R2.reuse ;  /* 0x0000000200058202 */ /* 0x080fe20000000f00 */
[----:B------:R-:W-:Y:S01]  /*17300*/  @!P0 IMAD.WIDE.U32 R6, R40, 0xd0, R6 ;  /* 0x000000d028068825 */ /* 0x000fe200078e0006 */
[----:B------:R-:W-:Y:S01]  /*17310*/  @!P0 MOV R3, R2 ;  /* 0x0000000200038202 */ /* 0x000fe20000000f00 */
[----:B------:R-:W-:Y:S01]  /*17320*/  @P0 STS.128 [R244+0xd800], RZ ;  /* 0x00d800fff4000388 */ /* 0x000fe20000000c00 */
[----:B------:R-:W-:Y:S01]  /*17330*/  @!P0 MOV R2, R0 ;  /* 0x0000000000028202 */ /* 0x000fe20000000f00 */
[----:B------:R-:W-:Y:S01]  /*17340*/  @!P0 IMAD R0, R18, 0xb0, RZ ;  /* 0x000000b012008824 */ /* 0x000fe200078e02ff */
[-C--:B------:R-:W-:Y:S01]  /*17350*/  @!P0 LEA R18, P1, R10, R61.reuse, 0x1 ;  /* 0x0000003d0a128211 */ /* 0x080fe200078208ff */
[----:B------:R-:W-:Y:S01]  /*17360*/  @!P0 IMAD.WIDE.U32 R4, R40, 0xe0, R4 ;  /* 0x000000e028048825 */ /* 0x000fe200078e0004 */
[----:B------:R-:W-:Y:S02]  /*17370*/  @!P0 LEA R16, P4, R8, R61, 0x1 ;  /* 0x0000003d08108211 */ /* 0x000fe400078808ff */
[----:B------:R-:W-:Y:S01]  /*17380*/  @!P0 IADD3 R0, R0, R11, RZ ;  /* 0x0000000b00008210 */ /* 0x000fe20007ffe0ff */
[----:B------:R-:W-:Y:S01]  /*17390*/  @!PT LDS RZ, [RZ] ;  /* 0x00000000fffff984 */ /* 0x000fe20000000800 */
[----:B------:R-:W-:Y:S01]  /*173a0*/  @!PT LDS RZ, [RZ] ;  /* 0x00000000fffff984 */ /* 0x000fe20000000800 */
[----:B------:R-:W-:Y:S01]  /*173b0*/  @!PT LDS RZ, [RZ] ;  /* 0x00000000fffff984 */ /* 0x000fe20000000800 */
[----:B------:R5:W-:Y:S01]  /*173c0*/  @!P0 LDGSTS.E.BYPASS.LTC128B.128 [R244+0xd800], [R24.64] ;  /* 0x0d80000018f48fae */ /* 0x000be2000b901d54 */
[----:B------:R-:W-:Y:S01]  /*173d0*/  @!P0 IMAD.WIDE.U32 R2, R40, 0xf0, R2 ;  /* 0x000000f028028825 */ /* 0x000fe200078e0002 */
[----:B------:R-:W-:Y:S02]  /*173e0*/  @!P0 IADD3 R7, R12, R7, RZ ;  /* 0x000000070c078210 */ /* 0x000fe40007ffe0ff */
[-C--:B------:R-:W-:Y:S02]  /*173f0*/  @!P0 LEA.HI.X R19, R10, R62.reuse, R0, 0x1, P1 ;  /* 0x0000003e0a138211 */ /* 0x080fe400008f0c00 */
[----:B------:R-:W-:Y:S02]  /*17400*/  @!P0 IADD3 R0, R14, R9, RZ ;  /* 0x000000090e008210 */ /* 0x000fe40007ffe0ff */
[----:B------:R-:W-:Y:S01]  /*17410*/  @P0 STS.128 [R244+0xe000], RZ ;  /* 0x00e000fff4000388 */ /* 0x000fe20000000c00 */
[----:B------:R-:W-:Y:S02]  /*17420*/  @!P0 LEA R14, P3, R6, R61, 0x1 ;  /* 0x0000003d060e8211 */ /* 0x000fe400078608ff */
[-C--:B------:R-:W-:Y:S02]  /*17430*/  @!P0 LEA.HI.X R17, R8, R62.reuse, R0, 0x1, P4 ;  /* 0x0000003e08118211 */ /* 0x080fe400020f0c00 */
[----:B------:R-:W-:Y:S02]  /*17440*/  @!P0 IADD3 R3, R15, R3, RZ ;  /* 0x000000030f038210 */ /* 0x000fe40007ffe0ff */
[-C--:B------:R-:W-:Y:S01]  /*17450*/  @!P0 LEA.HI.X R15, R6, R62.reuse, R7, 0x1, P3 ;  /* 0x0000003e060f8211 */ /* 0x080fe200018f0c07 */
[----:B------:R-:W-:Y:S01]  /*17460*/  @!PT LDS RZ, [RZ] ;  /* 0x00000000fffff984 */ /* 0x000fe20000000800 */
[----:B------:R-:W-:Y:S01]  /*17470*/  @!PT LDS RZ, [RZ] ;  /* 0x00000000fffff984 */ /* 0x000fe20000000800 */
[----:B------:R-:W-:Y:S01]  /*17480*/  @!PT LDS RZ, [RZ] ;  /* 0x00000000fffff984 */ /* 0x000fe20000000800 */
[----:B------:R4:W-:Y:S01]  /*17490*/  @!P0 LDGSTS.E.BYPASS.LTC128B.128 [R244+0xe000], [R30.64] ;  /* 0x0e0000001ef48fae */ /* 0x0009e2000b901d54 */
[----:B------:R-:W-:Y:S02]  /*174a0*/  @!P0 LEA R12, P2, R4, R61, 0x1 ;  /* 0x0000003d040c8211 */ /* 0x000fe400078408ff */
[----:B------:R-:W-:Y:S02]  /*174b0*/  @!P0 IADD3 R5, R13, R5, RZ ;  /* 0x000000050d058210 */ /* 0x000fe40007ffe0ff */
[----:B------:R-:W-:Y:S02]  /*174c0*/  @!P0 LEA R10, P1, R2, R61, 0x1 ;  /* 0x0000003d020a8211 */ /* 0x000fe400078208ff */
[-C--:B------:R-:W-:Y:S01]  /*174d0*/  @!P0 LEA.HI.X R13, R4, R62.reuse, R5, 0x1, P2 ;  /* 0x0000003e040d8211 */ /* 0x080fe200010f0c05 */
[----:B------:R-:W-:Y:S01]  /*174e0*/  @P0 STS.128 [R244+0xe800], RZ ;  /* 0x00e800fff4000388 */ /* 0x000fe20000000c00 */
[----:B------:R-:W-:Y:S02]  /*174f0*/  @!P0 LEA.HI.X R11, R2, R62, R3, 0x1, P1 ;  /* 0x0000003e020b8211 */ /* 0x000fe400008f0c03 */
[----:B------:R-:W-:Y:S05]  /*17500*/  PLOP3.LUT P1, PT, PT, PT, UP0, 0x80, 0x0 ;  /* 0x000000000000781c */ /* 0x000fea0003f2f008 */
        /* <DEDUP_REMOVED lines=36> */
[----:B-1----:R-:W-:Y:S08]  /*17750*/  LDSM.16.M88.4 R16, [R134+0x2800] ;  /* 0x002800008610783b */ /* 0x002ff00000000200 */
[----:B--2---:R-:W1:Y:S08]  /*17760*/  LDSM.16.M88.4 R8, [R134+0x2000] ;  /* 0x002000008608783b */ /* 0x004e700000000200 */
[----:B-----5:R-:W2:Y:S08]  /*17770*/  LDSM.16.M88.4 R24, [R134+0x3000] ;  /* 0x003000008618783b */ /* 0x020eb00000000200 */
[----:B---3--:R-:W4:Y:S08]  /*17780*/  LDSM.16.M88.4 R32, [R134+0x3800] ;  /* 0x003800008620783b */ /* 0x008f300000000200 */
[----:B------:R-:W3:Y:S08]  /*17790*/  LDSM.16.M88.4 R40, [R134+0x4000] ;  /* 0x004000008628783b */ /* 0x000ef00000000200 */
[----:B------:R-:W5:Y:S08]  /*177a0*/  LDSM.16.M88.4 R48, [R134+0x4800] ;  /* 0x004800008630783b */ /* 0x000f700000000200 */
[----:B------:R-:W1:Y:S08]  /*177b0*/  LDSM.16.M88.4 R56, [R134+0x5000] ;  /* 0x005000008638783b */ /* 0x000e700000000200 */
        /* <DEDUP_REMOVED lines=9> */
[----:B------:R-:W-:Y:S08]  /*17850*/  LDSM.16.M88.4 R172, [R172] ;  /* 0x00000000acac783b */ /* 0x000ff00000000200 */
[----:B------:R-:W1:Y:S08]  /*17860*/  LDSM.16.M88.4 R176, [R228+0x2000] ;  /* 0x00200000e4b0783b */ /* 0x000e700000000200 */
[----:B------:R-:W1:Y:S08]  /*17870*/  LDSM.16.M88.4 R180, [R228+0x2800] ;  /* 0x00280000e4b4783b */ /* 0x000e700000000200 */
[----:B------:R-:W1:Y:S08]  /*17880*/  LDSM.16.M88.4 R184, [R228+0x3000] ;  /* 0x00300000e4b8783b */ /* 0x000e700000000200 */
[----:B------:R-:W1:Y:S08]  /*17890*/  LDSM.16.M88.4 R188, [R228+0x3800] ;  /* 0x00380000e4bc783b */ /* 0x000e700000000200 */
[----:B------:R-:W-:Y:S08]  /*178a0*/  LDSM.16.M88.4 R192, [R228+0x5000] ;  /* 0x00500000e4c0783b */ /* 0x000ff00000000200 */
[----:B------:R-:W-:Y:S08]  /*178b0*/  LDSM.16.M88.4 R196, [R228+0x5800] ;  /* 0x00580000e4c4783b */ /* 0x000ff00000000200 */
[----:B------:R-:W-:Y:S08]  /*178c0*/  LDSM.16.M88.4 R200, [R228+0x6000] ;  /* 0x00600000e4c8783b */ /* 0x000ff00000000200 */
[----:B------:R-:W-:Y:S08]  /*178d0*/  LDSM.16.M88.4 R204, [R228+0x6800] ;  /* 0x00680000e4cc783b */ /* 0x000ff00000000200 */
[----:B------:R-:W-:Y:S08]  /*178e0*/  LDSM.16.M88.4 R208, [R235] ;  /* 0x00000000ebd0783b */ /* 0x000ff00000000200 */
[----:B------:R-:W-:Y:S08]  /*178f0*/  LDSM.16.M88.4 R212, [R234] ;  /* 0x00000000ead4783b */ /* 0x000ff00000000200 */
[----:B------:R-:W-:Y:S08]  /*17900*/  LDSM.16.M88.4 R216, [R233] ;  /* 0x00000000e9d8783b */ /* 0x000ff00000000200 */
[----:B------:R-:W-:Y:S01]  /*17910*/  LDSM.16.M88.4 R220, [R227] ;  /* 0x00000000e3dc783b */ /* 0x000fe20000000200 */
[C---:B-1----:R-:W-:Y:S08]  /*17920*/  HMMA.16816.F32 R4, R128.reuse, R8, RZ ;  /* 0x000000088004723c */ /* 0x042ff000000018ff */
[C---:B------:R-:W-:Y:S08]  /*17930*/  HMMA.16816.F32 R8, R128.reuse, R10, RZ ;  /* 0x0000000a8008723c */ /* 0x040ff000000018ff */
[C---:B------:R-:W-:Y:S08]  /*17940*/  HMMA.16816.F32 R12, R128.reuse, R16, RZ ;  /* 0x00000010800c723c */ /* 0x040ff000000018ff */
[C---:B------:R-:W-:Y:S08]  /*17950*/  HMMA.16816.F32 R16, R128.reuse, R18, RZ ;  /* 0x000000128010723c */ /* 0x040ff000000018ff */
[C---:B--2---:R-:W-:Y:S08]  /*17960*/  HMMA.16816.F32 R20, R128.reuse, R24, RZ ;  /* 0x000000188014723c */ /* 0x044ff000000018ff */
[C---:B------:R-:W-:Y:S08]  /*17970*/  HMMA.16816.F32 R24, R128.reuse, R26, RZ ;  /* 0x0000001a8018723c */ /* 0x040ff000000018ff */
[C---:B----4-:R-:W-:Y:S08]  /*17980*/  HMMA.16816.F32 R28, R128.reuse, R32, RZ ;  /* 0x00000020801c723c */ /* 0x050ff000000018ff */
        /* <DEDUP_REMOVED lines=59> */
[C---:B---3--:R-:W-:Y:S08]  /*17d40*/  HMMA.16816.F32 R84, R172.reuse, R180, R84 ;  /* 0x000000b4ac54723c */ /* 0x048ff00000001854 */
[C---:B------:R-:W-:Y:S01]  /*17d50*/  HMMA.16816.F32 R88, R172.reuse, R182, R88 ;  /* 0x000000b6ac58723c */ /* 0x040fe20000001858 */
[----:B------:R-:W3:Y:S07]  /*17d60*/  LDSM.16.M88.4 R180, [R228+0x9800] ;  /* 0x00980000e4b4783b */ /* 0x000eee0000000200 */
[C---:B----4-:R-:W-:Y:S08]  /*17d70*/  HMMA.16816.F32 R92, R172.reuse, R184, R92 ;  /* 0x000000b8ac5c723c */ /* 0x050ff0000000185c */
[C---:B------:R-:W-:Y:S01]  /*17d80*/  HMMA.16816.F32 R96, R172.reuse, R186, R96 ;  /* 0x000000baac60723c */ /* 0x040fe20000001860 */
[----:B------:R-:W4:Y:S07]  /*17d90*/  LDSM.16.M88.4 R184, [R232] ;  /* 0x00000000e8b8783b */ /* 0x000f2e0000000200 */
[C---:B-1----:R-:W-:Y:S07]  /*17da0*/  HMMA.16816.F32 R100, R172.reuse, R168, R100 ;  /* 0x000000a8ac64723c */ /* 0x042fee0000001864 */
[C---:B------:R-:W-:Y:S01]  /*17db0*/  IADD3 R168, R229.reuse, 0x2000, RZ ;  /* 0x00002000e5a87810 */ /* 0x040fe20007ffe0ff */
[C---:B------:R-:W-:Y:S05]  /*17dc0*/  HMMA.16816.F32 R104, R172.reuse, R170, R104 ;  /* 0x000000aaac68723c */ /* 0x040fea0000001868 */
[----:B------:R-:W1:Y:S03]  /*17dd0*/  LDSM.16.M88.4 R168, [R168] ;  /* 0x00000000a8a8783b */ /* 0x000e660000000200 */
[C---:B--2---:R-:W-:Y:S07]  /*17de0*/  HMMA.16816.F32 R108, R172.reuse, R176, R108 ;  /* 0x000000b0ac6c723c */ /* 0x044fee000000186c */
[C---:B------:R-:W-:Y:S01]  /*17df0*/  IADD3 R176, R229.reuse, 0x2800, RZ ;  /* 0x00002800e5b07810 */ /* 0x040fe20007ffe0ff */
[C---:B------:R-:W-:Y:S05]  /*17e00*/  HMMA.16816.F32 R112, R172.reuse, R178, R112 ;  /* 0x000000b2ac70723c */ /* 0x040fea0000001870 */
[----:B------:R-:W2:Y:S03]  /*17e10*/  LDSM.16.M88.4 R176, [R176] ;  /* 0x00000000b0b0783b */ /* 0x000ea60000000200 */
[C---:B------:R-:W-:Y:S08]  /*17e20*/  HMMA.16816.F32 R116, R172.reuse, R188, R116 ;  /* 0x000000bcac74723c */ /* 0x040ff00000001874 */
[C---:B------:R-:W-:Y:S01]  /*17e30*/  HMMA.16816.F32 R120, R172.reuse, R190, R120 ;  /* 0x000000beac78723c */ /* 0x040fe20000001878 */
[----:B------:R-:W-:Y:S07]  /*17e40*/  LDSM.16.M88.4 R188, [R241] ;  /* 0x00000000f1bc783b */ /* 0x000fee0000000200 */
[C---:B---3--:R-:W-:Y:S08]  /*17e50*/  HMMA.16816.F32 R124, R172.reuse, R180, R124 ;  /* 0x000000b4ac7c723c */ /* 0x048ff0000000187c */
[----:B------:R-:W-:Y:S01]  /*17e60*/  HMMA.16816.F32 R128, R172, R182, R128 ;  /* 0x000000b6ac80723c */ /* 0x000fe20000001880 */
[----:B------:R-:W-:Y:S06]  /*17e70*/  LDSM.16.M88.4 R180, [R242] ;  /* 0x00000000f2b4783b */ /* 0x000fec0000000200 */
[----:B------:R-:W-:Y:S01]  /*17e80*/  IADD3 R172, R229, 0x3000, RZ ;  /* 0x00003000e5ac7810 */ /* 0x000fe20007ffe0ff */
[C---:B----4-:R-:W-:Y:S05]  /*17e90*/  HMMA.16816.F32 R4, R184.reuse, R192, R4 ;  /* 0x000000c0b804723c */ /* 0x050fea0000001804 */
[----:B------:R-:W3:Y:S03]  /*17ea0*/  LDSM.16.M88.4 R172, [R172] ;  /* 0x00000000acac783b */ /* 0x000ee60000000200 */
        /* <DEDUP_REMOVED lines=11> */
[C---:B-1----:R-:W-:Y:S08]  /*17f60*/  HMMA.16816.F32 R36, R184.reuse, R168, R36 ;  /* 0x000000a8b824723c */ /* 0x042ff00000001824 */
[C---:B------:R-:W-:Y:S01]  /*17f70*/  HMMA.16816.F32 R40, R184.reuse, R170, R40 ;  /* 0x000000aab828723c */ /* 0x040fe20000001828 */
[----:B------:R-:W1:Y:S07]  /*17f80*/  LDSM.16.M88.4 R168, [R238] ;  /* 0x00000000eea8783b */ /* 0x000e6e0000000200 */
[C---:B--2---:R-:W-:Y:S08]  /*17f90*/  HMMA.16816.F32 R44, R184.reuse, R176, R44 ;  /* 0x000000b0b82c723c */ /* 0x044ff0000000182c */
[C---:B------:R-:W-:Y:S08]  /*17fa0*/  HMMA.16816.F32 R48, R184.reuse, R178, R48 ;  /* 0x000000b2b830723c */ /* 0x040ff00000001830 */
[C---:B---3--:R-:W-:Y:S08]  /*17fb0*/  HMMA.16816.F32 R52, R184.reuse, R172, R52 ;  /* 0x000000acb834723c */ /* 0x048ff00000001834 */
        /* <DEDUP_REMOVED lines=9> */
[C---:B-1----:R-:W-:Y:S08]  /*18050*/  HMMA.16816.F32 R92, R184.reuse, R168, R92 ;  /* 0x000000a8b85c723c */ /* 0x042ff0000000185c */
        /* <DEDUP_REMOVED lines=283> */
[----:B------:R-:W1:Y:S10]  /*19210*/  MUFU.TANH R99, R99 ;  /* 0x0000006300637308 */ /* 0x000e740000002400 */
[----:B------:R-:W1:Y:S10]  /*19220*/  MUFU.TANH R100, R100 ;  /* 0x0000006400647308 */ /* 0x000e740000002400 */
[----:B------:R-:W1:Y:S10]  /*19230*/  MUFU.TANH R101, R101 ;  /* 0x0000006500657308 */ /* 0x000e740000002400 */
[----:B------:R-:W1:Y:S10]  /*19240*/  MUFU.TANH R102, R102 ;  /* 0x0000006600667308 */ /* 0x000e740000002400 */
        /* <DEDUP_REMOVED lines=21> */
[----:B------:R3:W1:Y:S10]  /*193a0*/  MUFU.TANH R51, R124 ;  /* 0x0000007c00337308 */ /* 0x0006740000002400 */
[----:B------:R3:W1:Y:S10]  /*193b0*/  MUFU.TANH R216, R125 ;  /* 0x0000007d00d87308 */ /* 0x0006740000002400 */
[----:B------:R-:W1:Y:S10]  /*193c0*/  MUFU.TANH R126, R126 ;  /* 0x0000007e007e7308 */ /* 0x000e740000002400 */
[----:B------:R-:W1:Y:S10]  /*193d0*/  MUFU.TANH R127, R127 ;  /* 0x0000007f007f7308 */ /* 0x000e740000002400 */
[----:B------:R-:W1:Y:S10]  /*193e0*/  MUFU.TANH R128, R128 ;  /* 0x0000008000807308 */ /* 0x000e740000002400 */
        /* <DEDUP_REMOVED lines=16> */
[----:B------:R-:W-:Y:S05]  /*194f0*/  IMAD.U32 R2, RZ, RZ, UR11 ;  /* 0x0000000bff027e24 */ /* 0x000fea000f8e00ff */
[----:B------:R-:W-:Y:S04]  /*19500*/  IABS R2, R2 ;  /* 0x0000000200027213 */ /* 0x000fe80000000000 */
[----:B------:R-:W3:Y:S01]  /*19510*/  R2UR UR27, R2 ;  /* 0x00000000021b73c2 */ /* 0x000ee200000e0000 */
[----:B--2---:R-:W2:Y:S10]  /*19520*/  I2F.RP R0, UR10 ;  /* 0x0000000a00007d06 */ /* 0x004eb40008209400 */
[----:B--2---:R-:W2:Y:S02]  /*19530*/  MUFU.RCP R0, R0 ;  /* 0x0000000000007308 */ /* 0x004ea40000001000 */
[----:B--2---:R-:W-:Y:S08]  /*19540*/  IADD3 R0, R0, 0xffffffe, RZ ;  /* 0x0ffffffe00007810 */ /* 0x004ff00007ffe0ff */
[----:B------:R-:W2:Y:S02]  /*19550*/  F2I.FTZ.U32.TRUNC.NTZ R0, R0 ;  /* 0x0000000000007305 */ /* 0x000ea4000021f000 */
[----:B--2---:R2:W4:Y:S02]  /*19560*/  R2UR UR31, R0 ;  /* 0x00000000001f73c2 */ /* 0x00452400000e0000 */
[----:B--2---:R-:W-:Y:S01]  /*19570*/  IMAD.U32 R0, RZ, RZ, UR28 ;  /* 0x0000001cff007e24 */ /* 0x004fe2000f8e00ff */
[----:B----4-:R-:W-:Y:S04]  /*19580*/  UIADD3 UR13, URZ, -UR31, URZ ;  /* 0x8000001f3f0d7290 */ /* 0x010fe8000fffe03f */
[----:B------:R-:W-:Y:S01]  /*19590*/  UIMAD UR13, UR13, UR10, URZ ;  /* 0x0000000a0d0d72a4 */ /* 0x000fe2000f8e023f */
[----:B------:R-:W-:Y:S03]  /*195a0*/  IABS R0, R0 ;  /* 0x0000000000007213 */ /* 0x000fe60000000000 */
[----:B------:R-:W-:Y:S01]  /*195b0*/  UIMAD.WIDE.U32 UR30, UR31, UR13, UR30 ;  /* 0x0000000d1f1e72a5 */ /* 0x000fe2000f8e001e */
[----:B------:R-:W2:Y:S03]  /*195c0*/  R2UR UR25, R0 ;  /* 0x00000000001973c2 */ /* 0x000ea600000e0000 */
[----:B---3--:R-:W-:Y:S02]  /*195d0*/  UIMAD.WIDE.U32 UR34, UR31, UR27, URZ ;  /* 0x0000001b1f2272a5 */ /* 0x008fe4000f8e003f */
[----:B--2---:R-:W-:Y:S05]  /*195e0*/  UIMAD.WIDE.U32 UR32, UR31, UR25, URZ ;  /* 0x000000191f2072a5 */ /* 0x004fea000f8e003f */
        /* <DEDUP_REMOVED lines=33> */
[----:B------:R-:W2:Y:S01]  /*19800*/  R2UR UR26, R2 ;  /* 0x00000000021a73c2 */ /* 0x000ea200000e0000 */
[----:B------:R-:W-:Y:S01]  /*19810*/  LEA R4, P2, R4, UR18, 0x2 ;  /* 0x0000001204047c11 */ /* 0x000fe2000f8410ff */
[----:B------:R-:W-:Y:S01]  /*19820*/  UIMAD UR13, UR10, UR13, -0x100 ;  /* 0xffffff000a0d74a4 */ /* 0x000fe2000f8e020d */
[----:B------:R-:W-:Y:S02]  /*19830*/  LEA.HI.X.SX32 R3, R0, UR19, 0x2, P1 ;  /* 0x0000001300037c11 */ /* 0x000fe400088f16ff */
[----:B------:R-:W-:Y:S01]  /*19840*/  LEA.HI.X.SX32 R5, R5, UR19, 0x2, P2 ;  /* 0x0000001305057c11 */ /* 0x000fe200090f16ff */
[----:B------:R-:W-:Y:S02]  /*19850*/  USHF.R.S32.HI UR11, URZ, 0x1f, UR13 ;  /* 0x0000001f3f0b7899 */ /* 0x000fe4000801140d */
[----:B------:R-:W3:Y:S01]  /*19860*/  R2UR UR27, R3 ;  /* 0x00000000031b73c2 */ /* 0x000ee200000e0000 */
[----:B------:R-:W-:Y:S04]  /*19870*/  UIMAD UR10, UR9, UR13, URZ ;  /* 0x0000000d090a72a4 */ /* 0x000fe8000f8e023f */
[----:B------:R-:W-:Y:S03]  /*19880*/  UIMAD UR10, UR11, UR8, UR10 ;  /* 0x000000080b0a72a4 */ /* 0x000fe6000f8e020a */
[----:B------:R-:W4:Y:S01]  /*19890*/  R2UR UR28, R4 ;  /* 0x00000000041c73c2 */ /* 0x000f2200000e0000 */
[----:B------:R-:W-:Y:S01]  /*198a0*/  UMOV UR11, UR9 ;  /* 0x00000009000b7c82 */ /* 0x000fe20008000000 */
[----:B--2---:R-:W-:Y:S06]  /*198b0*/  IMAD.U32 R2, RZ, RZ, UR26 ;  /* 0x0000001aff027e24 */ /* 0x004fec000f8e00ff */
[----:B------:R-:W2:Y:S01]  /*198c0*/  R2UR UR29, R5 ;  /* 0x00000000051d73c2 */ /* 0x000ea200000e0000 */
[----:B---3--:R-:W-:Y:S01]  /*198d0*/  IMAD.U32 R3, RZ, RZ, UR27 ;  /* 0x0000001bff037e24 */ /* 0x008fe2000f8e00ff */
[----:B------:R-:W-:Y:S04]  /*198e0*/  UIMAD.WIDE.U32 UR26, UR8, UR13, URZ ;  /* 0x0000000d081a72a5 */ /* 0x000fe8000f8e003f */
[----:B------:R3:W5:Y:S01]  /*198f0*/  LDG.E R2, [R2.64] ;  /* 0x0000001402027981 */ /* 0x000762000c1e1900 */
[----:B------:R-:W-:Y:S01]  /*19900*/  UIADD3 UR10, UR27, UR10, URZ ;  /* 0x0000000a1b0a7290 */ /* 0x000fe2000fffe03f */
[----:B----4-:R-:W-:Y:S01]  /*19910*/  MOV R4, UR28 ;  /* 0x0000001c00047c02 */ /* 0x010fe20008000f00 */
        /* <DEDUP_REMOVED lines=13> */
.L_x_1641:
        /* <DEDUP_REMOVED lines=33> */
[----:B------:R-:W-:Y:S01]  /*19c00*/  @!P0 LEA.HI.X R33, R35, R2, R28, 0x6, P2 ;  /* 0x0000000223218211 */ /* 0x000fe200010f341c */
        /* <DEDUP_REMOVED lines=27> */
[CC--:B------:R-:W-:Y:S01]  /*19dc0*/  @!P0 LEA R34, P1, R31.reuse, R246.reuse, 0x1 ;  /* 0x000000f61f228211 */ /* 0x0c0fe200078208ff */
        /* <DEDUP_REMOVED lines=25> */
[----:B------:R2:W-:Y:S03]  /*19f60*/  @!P0 LDGSTS.E.BYPASS.LTC128B.128 [R244+0x3800], [R42.64] ;  /* 0x038000002af48fae */ /* 0x0005e6000b901d54 */
        /* <DEDUP_REMOVED lines=9> */
[C---:B------:R-:W-:Y:S02]  /*1a000*/  @!P0 IMAD R3, R28.reuse, 0x90, RZ ;  /* 0x000000901c038824 */ /* 0x040fe400078e02ff */
[----:B------:R2:W-:Y:S02]  /*1a010*/  @P0 STS.128 [R244+0x4800], RZ ;  /* 0x004800fff4000388 */ /* 0x0005e40000000c00 */
[----:B------:R-:W-:Y:S01]  /*1a020*/  @!P0 IMAD.IADD R2, R3, 0x1, R19 ;  /* 0x0000000103028824 */ /* 0x000fe200078e0213 */
        /* <DEDUP_REMOVED lines=15> */
[-C--:B------:R-:W-:Y:S01]  /*1a120*/  @!P0 LEA R18, P4, R12, R246.reuse, 0x1 ;  /* 0x000000f60c128211 */ /* 0x080fe200078808ff */
[----:B------:R-:W-:Y:S01]  /*1a130*/  @!P0 IMAD R2, R28, 0xc0, RZ ;  /* 0x000000c01c028824 */ /* 0x000fe200078e02ff */
        /* <DEDUP_REMOVED lines=9> */
[----:B------:R-:W-:Y:S01]  /*1a1d0*/  @!P0 LEA R2, P1, R6, R246, 0x1 ;  /* 0x000000f606028211 */ /* 0x000fe200078208ff */
[----:B------:R-:W-:Y:S01]  /*1a1e0*/  @!P0 IMAD R15, R28, 0xe0, RZ ;  /* 0x000000e01c0f8824 */ /* 0x000fe200078e02ff */
[----:B------:R-:W-:Y:S01]  /*1a1f0*/  @!P0 LEA.HI.X R19, R12, R245, R0, 0x1, P4 ;  /* 0x000000f50c138211 */ /* 0x000fe200020f0c00 */
[----:B------:R2:W-:Y:S01]  /*1a200*/  @P0 STS.128 [R244+0x6000], RZ ;  /* 0x006000fff4000388 */ /* 0x0005e20000000c00 */
[C---:B------:R-:W-:Y:S01]  /*1a210*/  @!P0 IMAD R3, R28.reuse, 0xd0, RZ ;  /* 0x000000d01c038824 */ /* 0x040fe200078e02ff */
[----:B------:R-:W-:Y:S01]  /*1a220*/  MOV R246, R4 ;  /* 0x0000000400f67202 */ /* 0x000fe20000000f00 */
[----:B------:R-:W-:Y:S01]  /*1a230*/  @!P0 IMAD.IADD R9, R15, 0x1, R9 ;  /* 0x000000010f098824 */ /* 0x000fe200078e0209 */
[----:B------:R-:W-:Y:S01]  /*1a240*/  @!PT LDS RZ, [RZ] ;  /* 0x00000000fffff984 */ /* 0x000fe20000000800 */
[----:B------:R-:W-:Y:S01]  /*1a250*/  @!PT LDS RZ, [RZ] ;  /* 0x00000000fffff984 */ /* 0x000fe20000000800 */
[----:B------:R-:W-:Y:S01]  /*1a260*/  @!PT LDS RZ, [RZ] ;  /* 0x00000000fffff984 */ /* 0x000fe20000000800 */
[----:B------:R2:W-:Y:S01]  /*1a270*/  @!P0 LDGSTS.E.BYPASS.LTC128B.128 [R244+0x6000], [R34.64] ;  /* 0x0600000022f48fae */ /* 0x0005e2000b901d54 */
[----:B------:R-:W-:Y:S01]  /*1a280*/  @!P0 IMAD R28, R28, 0xf0, RZ ;  /* 0x000000f01c1c8824 */ /* 0x000fe200078e02ff */
[----:B------:R-:W-:Y:S02]  /*1a290*/  @!P0 IADD3 R3, R3, R11, RZ ;  /* 0x0000000b03038210 */ /* 0x000fe40007ffe0ff */
[----:B------:R2:W-:Y:S01]  /*1a2a0*/  @P0 STS.128 [R244+0x6800], RZ ;  /* 0x006800fff4000388 */ /* 0x0005e20000000c00 */
[-C--:B------:R-:W-:Y:S01]  /*1a2b0*/  @!P0 LEA.HI.X R15, R8, R245.reuse, R9, 0x1, P2 ;  /* 0x000000f5080f8211 */ /* 0x080fe200010f0c09 */
[----:B------:R-:W-:Y:S01]  /*1a2c0*/  @!P0 IMAD.IADD R7, R28, 0x1, R7 ;  /* 0x000000011c078824 */ /* 0x000fe200078e0207 */
[-C--:B------:R-:W-:Y:S01]  /*1a2d0*/  @!P0 LEA.HI.X R17, R10, R245.reuse, R3, 0x1, P3 ;  /* 0x000000f50a118211 */ /* 0x080fe200018f0c03 */
[----:B------:R-:W-:Y:S01]  /*1a2e0*/  @!PT LDS RZ, [RZ] ;  /* 0x00000000fffff984 */ /* 0x000fe20000000800 */
[----:B------:R-:W-:Y:S01]  /*1a2f0*/  @!PT LDS RZ, [RZ] ;  /* 0x00000000fffff984 */ /* 0x000fe20000000800 */
[----:B------:R-:W-:Y:S01]  /*1a300*/  @!PT LDS RZ, [RZ] ;  /* 0x00000000fffff984 */ /* 0x000fe20000000800 */
[----:B------:R2:W-:Y:S03]  /*1a310*/  @!P0 LDGSTS.E.BYPASS.LTC128B.128 [R244+0x6800], [R24.64] ;  /* 0x0680000018f48fae */ /* 0x0005e6000b901d54 */
        /* <DEDUP_REMOVED lines=33> */
.L_x_1640:
[----:B--234-:R-:W-:Y:S01]  /*1a530*/  FMNMX.FTZ R0, R173, R132, !PT ;  /* 0x00000084ad007209 */ /* 0x01cfe20007810000 */
[----:B------:R-:W-:Y:S01]  /*1a540*/  LDSM.16.MT88.4 R12, [R135+0xa000] ;  /* 0x00a00000870c783b */ /* 0x000fe20000004200 */
[----:B-1----:R-:W-:Y:S01]  /*1a550*/  MOV R131, R36 ;  /* 0x0000002400837202 */ /* 0x002fe20000000f00 */
[----:B------:R-:W-:Y:S01]  /*1a560*/  UISETP.GT.AND UP0, UPT, UR15, UR7, UPT ;  /* 0x000000070f00728c */ /* 0x000fe2000bf04270 */
[----:B------:R-:W-:Y:S01]  /*1a570*/  FMNMX.FTZ R2, R177, R0, !PT ;  /* 0x00000000b1027209 */ /* 0x000fe20007810000 */
[----:B------:R-:W-:Y:S01]  /*1a580*/  UMOV UR10, UR12 ;  /* 0x0000000c000a7c82 */ /* 0x000fe20008000000 */
[----:B------:R-:W-:Y:S01]  /*1a590*/  FMNMX.FTZ R0, R172, R133, !PT ;  /* 0x00000085ac007209 */ /* 0x000fe20007810000 */
[----:B------:R-:W-:Y:S01]  /*1a5a0*/  UMOV UR11, UR6 ;  /* 0x00000006000b7c82 */ /* 0x000fe20008000000 */
        /* <DEDUP_REMOVED lines=150> */
[----:B------:R-:W-:Y:S01]  /*1af10*/  MOV R175, R50 ;  /* 0x0000003200af7202 */ /* 0x000fe20000000f00 */
[--C-:B------:R-:W-:Y:S01]  /*1af20*/  FFMA.FTZ R8, R170, c[0x0][0x23c], -R39.reuse ;  /* 0x00008f00aa087a23 */ /* 0x100fe20000010827 */
[----:B------:R-:W-:Y:S01]  /*1af30*/  FSEL R60, R60, RZ, P0 ;  /* 0x000000ff3c3c7208 */ /* 0x000fe20000000000 */
[--C-:B------:R-:W-:Y:S01]  /*1af40*/  FFMA.FTZ R24, R182, c[0x0][0x23c], -R39.reuse ;  /* 0x00008f00b6187a23 */ /* 0x100fe20000010827 */
[----:B------:R-:W-:Y:S01]  /*1af50*/  PLOP3.LUT P0, PT, PT, PT, UP0, 0x80, 0x0 ;  /* 0x000000000000781c */ /* 0x000fe20003f0f008 */
[--C-:B------:R-:W-:Y:S01]  /*1af60*/  FFMA.FTZ R32, R184, c[0x0][0x23c], -R39.reuse ;  /* 0x00008f00b8207a23 */ /* 0x100fe20000010827 */
[----:B------:R3:W-:Y:S01]  /*1af70*/  MUFU.EX2 R5, R4 ;  /* 0x0000000400057308 */ /* 0x0007e20000000800 */
[--C-:B------:R-:W-:Y:S02]  /*1af80*/  FFMA.FTZ R16, R178, c[0x0][0x23c], -R60.reuse ;  /* 0x00008f00b2107a23 */ /* 0x100fe4000001083c */
[--C-:B------:R-:W-:Y:S02]  /*1af90*/  FFMA.FTZ R26, R180, c[0x0][0x23c], -R60.reuse ;  /* 0x00008f00b41a7a23 */ /* 0x100fe4000001083c */
[--C-:B------:R-:W-:Y:S02]  /*1afa0*/  FFMA.FTZ R56, R186, c[0x0][0x23c], -R60.reuse ;  /* 0x00008f00ba387a23 */ /* 0x100fe4000001083c */
[----:B------:R-:W-:Y:S02]  /*1afb0*/  FFMA.FTZ R35, R185, c[0x0][0x23c], -R39 ;  /* 0x00008f00b9237a23 */ /* 0x000fe40000010827 */
[--C-:B------:R-:W-:Y:S01]  /*1afc0*/  FFMA.FTZ R37, R37, c[0x0][0x23c], -R60.reuse ;  /* 0x00008f0025257a23 */ /* 0x100fe2000001083c */
[----:B------:R-:W-:Y:S01]  /*1afd0*/  MUFU.EX2 R113, R6 ;  /* 0x0000000600717308 */ /* 0x000fe20000000800 */
[----:B-1----:R-:W-:Y:S02]  /*1afe0*/  FADD.FTZ R0, -R3, R133 ;  /* 0x0000008503007221 */ /* 0x002fe40000010100 */
[----:B--2---:R-:W-:Y:S02]  /*1aff0*/  FMUL.FTZ R17, R2, R149 ;  /* 0x0000009502117220 */ /* 0x004fe40000410000 */
[----:B------:R-:W-:Y:S05]  /*1b000*/  FMUL.FTZ R0, R0, c[0x0][0x23c] ;  /* 0x00008f0000007a20 */ /* 0x000fea0000410000 */
[----:B------:R1:W-:Y:S01]  /*1b010*/  MUFU.EX2 R129, R8 ;  /* 0x0000000800817308 */ /* 0x0003e20000000800 */
[C---:B------:R-:W-:Y:S02]  /*1b020*/  FMUL.FTZ R25, R2.reuse, R157 ;  /* 0x0000009d02197220 */ /* 0x040fe40000410000 */
[C---:B------:R-:W-:Y:S02]  /*1b030*/  FMUL.FTZ R33, R2.reuse, R165 ;  /* 0x000000a502217220 */ /* 0x040fe40000410000 */
[--C-:B---3--:R-:W-:Y:S01]  /*1b040*/  FFMA.FTZ R4, R177, c[0x0][0x23c], -R39.reuse ;  /* 0x00008f00b1047a23 */ /* 0x108fe20000010827 */
[----:B------:R-:W-:Y:S01]  /*1b050*/  MOV R177, R53 ;  /* 0x0000003500b17202 */ /* 0x000fe20000000f00 */
[C---:B------:R-:W-:Y:S03]  /*1b060*/  FMUL.FTZ R9, R2.reuse, R141 ;  /* 0x0000008d02097220 */ /* 0x040fe60000410000 */
[----:B------:R2:W-:Y:S10]  /*1b070*/  MUFU.EX2 R103, R4 ;  /* 0x0000000400677308 */ /* 0x0005f40000000800 */
[----:B------:R-:W3:Y:S01]  /*1b080*/  MUFU.EX2 R0, R0 ;  /* 0x0000000000007308 */ /* 0x000ee20000000800 */
[----:B-1----:R-:W-:Y:S09]  /*1b090*/  FMUL.FTZ R8, R2, R140 ;  /* 0x0000008c02087220 */ /* 0x002ff20000410000 */
[----:B------:R1:W-:Y:S01]  /*1b0a0*/  MUFU.EX2 R121, R16 ;  /* 0x0000001000797308 */ /* 0x0003e20000000800 */
[--C-:B--2---:R-:W-:Y:S01]  /*1b0b0*/  FFMA.FTZ R4, R172, c[0x0][0x23c], -R60.reuse ;  /* 0x00008f00ac047a23 */ /* 0x104fe2000001083c */
[----:B------:R-:W-:Y:S02]  /*1b0c0*/  MOV R172, R52 ;  /* 0x0000003400ac7202 */ /* 0x000fe40000000f00 */
[----:B------:R-:W-:Y:S06]  /*1b0d0*/  LDSM.16.MT88.4 R52, [R226+0xa800] ;  /* 0x00a80000e234783b */ /* 0x000fec0000004200 */
[----:B------:R2:W-:Y:S01]  /*1b0e0*/  MUFU.EX2 R125, R4 ;  /* 0x00000004007d7308 */ /* 0x0005e20000000800 */
[C---:B---3--:R-:W-:Y:S02]  /*1b0f0*/  FMUL.FTZ R6, R0.reuse, R138 ;  /* 0x0000008a00067220 */ /* 0x048fe40000410000 */
[C---:B------:R-:W-:Y:S02]  /*1b100*/  FMUL.FTZ R7, R0.reuse, R139 ;  /* 0x0000008b00077220 */ /* 0x040fe40000410000 */
[C---:B------:R-:W-:Y:S01]  /*1b110*/  FMUL.FTZ R10, R0.reuse, R142 ;  /* 0x0000008e000a7220 */ /* 0x040fe20000410000 */
[----:B------:R-:W-:Y:S04]  /*1b120*/  MOV R142, R175 ;  /* 0x000000af008e7202 */ /* 0x000fe80000000f00 */
[----:B------:R3:W-:Y:S01]  /*1b130*/  MUFU.EX2 R115, R24 ;  /* 0x0000001800737308 */ /* 0x0007e20000000800 */
[C---:B------:R-:W-:Y:S02]  /*1b140*/  FMUL.FTZ R11, R0.reuse, R143 ;  /* 0x0000008f000b7220 */ /* 0x040fe40000410000 */
[C---:B------:R-:W-:Y:S02]  /*1b150*/  FMUL.FTZ R18, R0.reuse, R150 ;  /* 0x0000009600127220 */ /* 0x040fe40000410000 */
[--C-:B-1----:R-:W-:Y:S02]  /*1b160*/  FFMA.FTZ R16, R179, c[0x0][0x23c], -R60.reuse ;  /* 0x00008f00b3107a23 */ /* 0x102fe4000001083c */
[C---:B------:R-:W-:Y:S02]  /*1b170*/  FMUL.FTZ R19, R0.reuse, R151 ;  /* 0x0000009700137220 */ /* 0x040fe40000410000 */
[C---:B------:R-:W-:Y:S01]  /*1b180*/  FMUL.FTZ R27, R0.reuse, R159 ;  /* 0x0000009f001b7220 */ /* 0x040fe20000410000 */
[----:B------:R1:W-:Y:S01]  /*1b190*/  MUFU.EX2 R139, R16 ;  /* 0x00000010008b7308 */ /* 0x0003e20000000800 */
[----:B------:R-:W-:Y:S02]  /*1b1a0*/  FMUL.FTZ R34, R0, R166 ;  /* 0x000000a600227220 */ /* 0x000fe40000410000 */
[--C-:B--2---:R-:W-:Y:S01]  /*1b1b0*/  FFMA.FTZ R4, R176, c[0x0][0x23c], -R60.reuse ;  /* 0x00008f00b0047a23 */ /* 0x104fe2000001083c */
[----:B------:R-:W-:Y:S04]  /*1b1c0*/  MOV R176, R51 ;  /* 0x0000003300b07202 */ /* 0x000fe80000000f00 */
[----:B------:R-:W-:Y:S02]  /*1b1d0*/  MOV R143, R176 ;  /* 0x000000b0008f7202 */ /* 0x000fe40000000f00 */
[----:B------:R2:W4:Y:S01]  /*1b1e0*/  MUFU.EX2 R112, R4 ;  /* 0x0000000400707308 */ /* 0x0005220000000800 */
[C---:B---3--:R-:W-:Y:S09]  /*1b1f0*/  FMUL.FTZ R24, R2.reuse, R156 ;  /* 0x0000009c02187220 */ /* 0x048ff20000410000 */
[----:B------:R3:W-:Y:S01]  /*1b200*/  MUFU.EX2 R248, R35 ;  /* 0x0000002300f87308 */ /* 0x0007e20000000800 */
[----:B-1----:R-:W-:Y:S09]  /*1b210*/  FMUL.FTZ R16, R2, R148 ;  /* 0x0000009402107220 */ /* 0x002ff20000410000 */
[----:B------:R1:W-:Y:S01]  /*1b220*/  MUFU.EX2 R218, R56 ;  /* 0x0000003800da7308 */ /* 0x0003e20000000800 */
[--C-:B--2---:R-:W-:Y:S01]  /*1b230*/  FFMA.FTZ R4, R169, c[0x0][0x23c], -R39.reuse ;  /* 0x00008f00a9047a23 */ /* 0x104fe20000010827 */
[----:B------:R-:W-:Y:S02]  /*1b240*/  MOV R169, R49 ;  /* 0x0000003100a97202 */ /* 0x000fe40000000f00 */
[----:B----4-:R-:W-:Y:S02]  /*1b250*/  F2FP.PACK_AB R41, R112, R125 ;  /* 0x0000007d7029723e */ /* 0x010fe400000000ff */
[----:B------:R-:W-:Y:S04]  /*1b260*/  MOV R141, R169 ;  /* 0x000000a9008d7202 */ /* 0x000fe80000000f00 */
[----:B------:R2:W4:Y:S01]  /*1b270*/  MUFU.EX2 R132, R4 ;  /* 0x0000000400847308 */ /* 0x0005220000000800 */
[----:B---3--:R-:W-:Y:S02]  /*1b280*/  FMUL.FTZ R35, R0, R167 ;  /* 0x000000a700237220 */ /* 0x008fe40000410000 */
[--C-:B-1----:R-:W-:Y:S07]  /*1b290*/  FFMA.FTZ R56, R187, c[0x0][0x23c], -R60.reuse ;  /* 0x00008f00bb387a23 */ /* 0x102fee000001083c */
[----:B------:R1:W-:Y:S01]  /*1b2a0*/  MUFU.EX2 R219, R56 ;  /* 0x0000003800db7308 */ /* 0x0003e20000000800 */
[--C-:B--2---:R-:W-:Y:S01]  /*1b2b0*/  FFMA.FTZ R4, R168, c[0x0][0x23c], -R60.reuse ;  /* 0x00008f00a8047a23 */ /* 0x104fe2000001083c */
[----:B------:R-:W-:Y:S02]  /*1b2c0*/  MOV R168, R48 ;  /* 0x0000003000a87202 */ /* 0x000fe40000000f00 */
[----:B------:R-:W2:Y:S06]  /*1b2d0*/  LDSM.16.MT88.4 R48, [R135+0xa800] ;  /* 0x00a800008730783b */ /* 0x000eac0000004200 */
[----:B------:R3:W-:Y:S01]  /*1b2e0*/  MUFU.EX2 R133, R4 ;  /* 0x0000000400857308 */ /* 0x0007e20000000800 */
[----:B----4-:R-:W-:Y:S02]  /*1b2f0*/  F2FP.PACK_AB R42, R132, R113 ;  /* 0x00000071842a723e */ /* 0x010fe400000000ff */
[----:B------:R-:W-:Y:S01]  /*1b300*/  MOV R138, R168 ;  /* 0x000000a8008a7202 */ /* 0x000fe20000000f00 */
[----:B-1----:R-:W-:Y:S01]  /*1b310*/  LDSM.16.MT88.4 R56, [R225+0xa800] ;  /* 0x00a80000e138783b */ /* 0x002fe20000004200 */
[--C-:B---3--:R-:W-:Y:S05]  /*1b320*/  FFMA.FTZ R4, R174, c[0x0][0x23c], -R60.reuse ;  /* 0x00008f00ae047a23 */ /* 0x108fea000001083c */
[----:B------:R1:W-:Y:S10]  /*1b330*/  MUFU.EX2 R174, R32 ;  /* 0x0000002000ae7308 */ /* 0x0003f40000000800 */
[----:B------:R3:W4:Y:S01]  /*1b340*/  MUFU.EX2 R130, R4 ;  /* 0x0000000400827308 */ /* 0x0007220000000800 */
[C---:B-1----:R-:W-:Y:S02]  /*1b350*/  FMUL.FTZ R32, R2.reuse, R164 ;  /* 0x000000a402207220 */ /* 0x042fe40000410000 */
[C---:B---3--:R-:W-:Y:S01]  /*1b360*/  FMUL.FTZ R4, R2.reuse, R136 ;  /* 0x0000008802047220 */ /* 0x048fe20000410000 */
[----:B------:R-:W-:Y:S01]  /*1b370*/  MOV R136, R5 ;  /* 0x0000000500887202 */ /* 0x000fe20000000f00 */
[----:B------:R-:W-:Y:S01]  /*1b380*/  FMUL.FTZ R5, R2, R137 ;  /* 0x0000008902057220 */ /* 0x000fe20000410000 */
[----:B----4-:R-:W-:Y:S02]  /*1b390*/  F2FP.PACK_AB R43, R130, R133 ;  /* 0x00000085822b723e */ /* 0x010fe400000000ff */
[----:B------:R-:W-:Y:S07]  /*1b3a0*/  F2FP.PACK_AB R40, R103, R136 ;  /* 0x000000886728723e */ /* 0x000fee00000000ff */
[C---:B------:R-:W-:Y:S07]  /*1b3b0*/  HMMA.16816.F32 R4, R40.reuse, R12, R4 ;  /* 0x0000000c2804723c */ /* 0x040fee0000001804 */
[--C-:B------:R-:W-:Y:S01]  /*1b3c0*/  FFMA.FTZ R12, R171, c[0x0][0x23c], -R39.reuse ;  /* 0x00008f00ab0c7a23 */ /* 0x100fe20000010827 */
[C---:B------:R-:W-:Y:S03]  /*1b3d0*/  HMMA.16816.F32 R8, R40.reuse, R14, R8 ;  /* 0x0000000e2808723c */ /* 0x040fe60000001808 */
[----:B------:R1:W3:Y:S01]  /*1b3e0*/  MUFU.EX2 R137, R12 ;  /* 0x0000000c00897308 */ /* 0x0002e20000000800 */
[----:B------:R-:W-:Y:S01]  /*1b3f0*/  FMUL.FTZ R13, R2, R145 ;  /* 0x00000091020d7220 */ /* 0x000fe20000410000 */
[----:B------:R-:W-:Y:S02]  /*1b400*/  MOV R145, R172 ;  /* 0x000000ac00917202 */ /* 0x000fe40000000f00 */
[C---:B------:R-:W-:Y:S01]  /*1b410*/  FMUL.FTZ R14, R0.reuse, R146 ;  /* 0x00000092000e7220 */ /* 0x040fe20000410000 */
[----:B------:R-:W-:Y:S01]  /*1b420*/  MOV R146, R177 ;  /* 0x000000b100927202 */ /* 0x000fe20000000f00 */
[----:B------:R-:W-:Y:S03]  /*1b430*/  FMUL.FTZ R15, R0, R147 ;  /* 0x00000093000f7220 */ /* 0x000fe60000410000 */
[----:B------:R-:W-:Y:S01]  /*1b440*/  MOV R147, R173 ;  /* 0x000000ad00937202 */ /* 0x000fe20000000f00 */
[C---:B-1----:R-:W-:Y:S02]  /*1b450*/  FMUL.FTZ R12, R2.reuse, R144 ;  /* 0x00000090020c7220 */ /* 0x042fe40000410000 */
[----:B------:R1:W-:Y:S05]  /*1b460*/  MUFU.EX2 R144, R26 ;  /* 0x0000001a00907308 */ /* 0x0003ea0000000800 */
[C---:B------:R-:W-:Y:S07]  /*1b470*/  HMMA.16816.F32 R12, R40.reuse, R20, R12 ;  /* 0x00000014280c723c */ /* 0x040fee000000180c */
[--C-:B------:R-:W-:Y:S01]  /*1b480*/  FFMA.FTZ R20, R181, c[0x0][0x23c], -R39.reuse ;  /* 0x00008f00b5147a23 */ /* 0x100fe20000010827 */
[C---:B------:R-:W-:Y:S03]  /*1b490*/  HMMA.16816.F32 R16, R40.reuse, R22, R16 ;  /* 0x000000162810723c */ /* 0x040fe60000001810 */
[----:B------:R4:W5:Y:S01]  /*1b4a0*/  MUFU.EX2 R140, R20 ;  /* 0x00000014008c7308 */ /* 0x0009620000000800 */
[----:B------:R-:W-:Y:S03]  /*1b4b0*/  FMUL.FTZ R21, R2, R153 ;  /* 0x0000009902157220 */ /* 0x000fe60000410000 */
[C---:B------:R-:W-:Y:S02]  /*1b4c0*/  FMUL.FTZ R22, R0.reuse, R154 ;  /* 0x0000009a00167220 */ /* 0x040fe40000410000 */
[C---:B------:R-:W-:Y:S03]  /*1b4d0*/  FMUL.FTZ R23, R0.reuse, R155 ;  /* 0x0000009b00177220 */ /* 0x040fe60000410000 */
[----:B-1----:R-:W-:Y:S02]  /*1b4e0*/  FMUL.FTZ R26, R0, R158 ;  /* 0x0000009e001a7220 */ /* 0x002fe40000410000 */
[C---:B----4-:R-:W-:Y:S07]  /*1b4f0*/  FMUL.FTZ R20, R2.reuse, R152 ;  /* 0x0000009802147220 */ /* 0x050fee0000410000 */
[C---:B------:R-:W-:Y:S07]  /*1b500*/  HMMA.16816.F32 R20, R40.reuse, R28, R20 ;  /* 0x0000001c2814723c */ /* 0x040fee0000001814 */
[--C-:B------:R-:W-:Y:S01]  /*1b510*/  FFMA.FTZ R28, R183, c[0x0][0x23c], -R60.reuse ;  /* 0x00008f00b71c7a23 */ /* 0x100fe2000001083c */
[C---:B------:R-:W-:Y:S03]  /*1b520*/  HMMA.16816.F32 R24, R40.reuse, R30, R24 ;  /* 0x0000001e2818723c */ /* 0x040fe60000001818 */
[----:B------:R1:W4:Y:S01]  /*1b530*/  MUFU.EX2 R249, R28 ;  /* 0x0000001c00f97308 */ /* 0x0003220000000800 */
[----:B------:R-:W-:Y:S03]  /*1b540*/  FMUL.FTZ R29, R2, R161 ;  /* 0x000000a1021d7220 */ /* 0x000fe60000410000 */
[C---:B------:R-:W-:Y:S02]  /*1b550*/  FMUL.FTZ R30, R0.reuse, R162 ;  /* 0x000000a2001e7220 */ /* 0x040fe40000410000 */
[----:B------:R-:W-:Y:S03]  /*1b560*/  FMUL.FTZ R31, R0, R163 ;  /* 0x000000a3001f7220 */ /* 0x000fe60000410000 */
[----:B-1----:R-:W-:Y:S07]  /*1b570*/  FMUL.FTZ R28, R2, R160 ;  /* 0x000000a0021c7220 */ /* 0x002fee0000410000 */
[C---:B------:R-:W-:Y:S08]  /*1b580*/  HMMA.16816.F32 R28, R40.reuse, R44, R28 ;  /* 0x0000002c281c723c */ /* 0x040ff0000000181c */
[----:B------:R-:W-:Y:S01]  /*1b590*/  HMMA.16816.F32 R32, R40, R46, R32 ;  /* 0x0000002e2820723c */ /* 0x000fe20000001820 */
[----:B------:R-:W1:Y:S06]  /*1b5a0*/  LDSM.16.MT88.4 R44, [R224+0xa800] ;  /* 0x00a80000e02c783b */ /* 0x000e6c0000004200 */
[----:B---3--:R-:W-:Y:S02]  /*1b5b0*/  F2FP.PACK_AB R40, R137, R129 ;  /* 0x000000818928723e */ /* 0x008fe400000000ff */
[----:B------:R-:W-:Y:S03]  /*1b5c0*/  F2FP.PACK_AB R41, R139, R121 ;  /* 0x000000798b29723e */ /* 0x000fe600000000ff */
[----:B-----5:R-:W-:Y:S02]  /*1b5d0*/  F2FP.PACK_AB R42, R115, R140 ;  /* 0x0000008c732a723e */ /* 0x020fe400000000ff */
[----:B----4-:R-:W-:Y:S07]  /*1b5e0*/  F2FP.PACK_AB R43, R249, R144 ;  /* 0x00000090f92b723e */ /* 0x010fee00000000ff */
[C---:B--2---:R-:W-:Y:S07]  /*1b5f0*/  HMMA.16816.F32 R4, R40.reuse, R48, R4 ;  /* 0x000000302804723c */ /* 0x044fee0000001804 */
[--C-:B------:R-:W-:Y:S01]  /*1b600*/  FFMA.FTZ R48, R190, c[0x0][0x23c], -R39.reuse ;  /* 0x00008f00be307a23 */ /* 0x100fe20000010827 */
[C---:B------:R-:W-:Y:S03]  /*1b610*/  HMMA.16816.F32 R8, R40.reuse, R50, R8 ;  /* 0x000000322808723c */ /* 0x040fe60000001808 */
[----:B------:R2:W-:Y:S05]  /*1b620*/  MUFU.EX2 R190, R48 ;  /* 0x0000003000be7308 */ /* 0x0005ea0000000800 */
[C---:B------:R-:W-:Y:S07]  /*1b630*/  HMMA.16816.F32 R12, R40.reuse, R52, R12 ;  /* 0x00000034280c723c */ /* 0x040fee000000180c */
[--C-:B------:R-:W-:Y:S01]  /*1b640*/  FFMA.FTZ R52, R192, c[0x0][0x23c], -R60.reuse ;  /* 0x00008f00c0347a23 */ /* 0x100fe2000001083c */
[C---:B------:R-:W-:Y:S03]  /*1b650*/  HMMA.16816.F32 R16, R40.reuse, R54, R16 ;  /* 0x000000362810723c */ /* 0x040fe60000001810 */
[----:B------:R3:W-:Y:S01]  /*1b660*/  MUFU.EX2 R185, R52 ;  /* 0x0000003400b97308 */ /* 0x0007e20000000800 */
[----:B------:R-:W-:Y:S04]  /*1b670*/  MOV R192, R124 ;  /* 0x0000007c00c07202 */ /* 0x000fe80000000f00 */
[C---:B-1----:R-:W-:Y:S04]  /*1b680*/  HMMA.16816.F32 R20, R40.reuse, R44, R20 ;  /* 0x0000002c2814723c */ /* 0x042fe80000001814 */
[--C-:B--2---:R-:W-:Y:S01]  /*1b690*/  FFMA.FTZ R48, R188, c[0x0][0x23c], -R39.reuse ;  /* 0x00008f00bc307a23 */ /* 0x104fe20000010827 */
[----:B------:R-:W-:Y:S02]  /*1b6a0*/  MOV R188, R143 ;  /* 0x0000008f00bc7202 */ /* 0x000fe40000000f00 */
[--C-:B------:R-:W-:Y:S01]  /*1b6b0*/  FFMA.FTZ R44, R191, c[0x0][0x23c], -R39.reuse ;  /* 0x00008f00bf2c7a23 */ /* 0x100fe20000010827 */
[----:B------:R1:W2:Y:S01]  /*1b6c0*/  MUFU.EX2 R187, R48 ;  /* 0x0000003000bb7308 */ /* 0x0002a20000000800 */
[C---:B------:R-:W-:Y:S03]  /*1b6d0*/  HMMA.16816.F32 R24, R40.reuse, R46, R24 ;  /* 0x0000002e2818723c */ /* 0x040fe60000001818 */
[----:B------:R-:W-:Y:S05]  /*1b6e0*/  MOV R191, R174 ;  /* 0x000000ae00bf7202 */ /* 0x000fea0000000f00 */
[C---:B------:R-:W-:Y:S01]  /*1b6f0*/  HMMA.16816.F32 R28, R40.reuse, R56, R28 ;  /* 0x00000038281c723c */ /* 0x040fe2000000181c */
[----:B------:R4:W-:Y:S03]  /*1b700*/  MUFU.EX2 R184, R44 ;  /* 0x0000002c00b87308 */ /* 0x0009e60000000800 */
[--C-:B---3--:R-:W-:Y:S01]  /*1b710*/  FFMA.FTZ R52, R193, c[0x0][0x23c], -R39.reuse ;  /* 0x00008f00c1347a23 */ /* 0x108fe20000010827 */
[----:B------:R-:W-:Y:S02]  /*1b720*/  MOV R193, R98 ;  /* 0x0000006200c17202 */ /* 0x000fe40000000f00 */
[--C-:B------:R-:W-:Y:S01]  /*1b730*/  FFMA.FTZ R56, R194, c[0x0][0x23c], -R60.reuse ;  /* 0x00008f00c2387a23 */ /* 0x100fe2000001083c */
[----:B------:R-:W-:Y:S03]  /*1b740*/  HMMA.16816.F32 R32, R40, R58, R32 ;  /* 0x0000003a2820723c */ /* 0x000fe60000001820 */
[----:B------:R3:W-:Y:S01]  /*1b750*/  MUFU.EX2 R183, R52 ;  /* 0x0000003400b77308 */ /* 0x0007e20000000800 */
[----:B------:R-:W-:Y:S01]  /*1b760*/  MOV R194, R144 ;  /* 0x0000009000c27202 */ /* 0x000fe20000000f00 */
[--C-:B-1----:R-:W-:Y:S02]  /*1b770*/  FFMA.FTZ R48, R189, c[0x0][0x23c], -R60.reuse ;  /* 0x00008f00bd307a23 */ /* 0x102fe4000001083c */
[----:B------:R-:W-:Y:S02]  /*1b780*/  F2FP.PACK_AB R40, R248, R191 ;  /* 0x000000bff828723e */ /* 0x000fe400000000ff */
[----:B------:R-:W-:Y:S04]  /*1b790*/  F2FP.PACK_AB R41, R219, R218 ;  /* 0x000000dadb29723e */ /* 0x000fe800000000ff */
[----:B------:R1:W5:Y:S01]  /*1b7a0*/  MUFU.EX2 R186, R48 ;  /* 0x0000003000ba7308 */ /* 0x0003620000000800 */
[----:B--2---:R-:W-:Y:S02]  /*1b7b0*/  F2FP.PACK_AB R42, R187, R190 ;  /* 0x000000bebb2a723e */ /* 0x004fe400000000ff */
[----:B------:R-:W-:Y:S01]  /*1b7c0*/  MOV R189, R141 ;  /* 0x0000008d00bd7202 */ /* 0x000fe20000000f00 */
[----:B----4-:R-:W-:Y:S06]  /*1b7d0*/  LDSM.16.MT88.4 R44, [R226+0xb000] ;  /* 0x00b00000e22c783b */ /* 0x010fec0000004200 */
[----:B------:R2:W-:Y:S01]  /*1b7e0*/  MUFU.EX2 R181, R56 ;  /* 0x0000003800b57308 */ /* 0x0005e20000000800 */
[--C-:B---3--:R-:W-:Y:S01]  /*1b7f0*/  FFMA.FTZ R52, R195, c[0x0][0x23c], -R60.reuse ;  /* 0x00008f00c3347a23 */ /* 0x108fe2000001083c */
[----:B------:R-:W-:Y:S08]  /*1b800*/  MOV R195, R115 ;  /* 0x0000007300c37202 */ /* 0x000ff00000000f00 */
[----:B------:R3:W4:Y:S01]  /*1b810*/  MUFU.EX2 R182, R52 ;  /* 0x0000003400b67308 */ /* 0x0007220000000800 */
[----:B-1----:R-:W1:Y:S01]  /*1b820*/  LDSM.16.MT88.4 R48, [R135+0xb000] ;  /* 0x00b000008730783b */ /* 0x002e620000004200 */
[----:B-----5:R-:W-:Y:S01]  /*1b830*/  F2FP.PACK_AB R43, R185, R186 ;  /* 0x000000bab92b723e */ /* 0x020fe200000000ff */
[--C-:B--2---:R-:W-:Y:S01]  /*1b840*/  FFMA.FTZ R56, R196, c[0x0][0x23c], -R39.reuse ;  /* 0x00008f00c4387a23 */ /* 0x104fe20000010827 */
[----:B------:R-:W-:Y:S06]  /*1b850*/  MOV R196, R140 ;  /* 0x0000008c00c47202 */ /* 0x000fec0000000f00 */
[----:B------:R2:W-:Y:S01]  /*1b860*/  MUFU.EX2 R180, R56 ;  /* 0x0000003800b47308 */ /* 0x0005e20000000800 */
[----:B---3--:R-:W3:Y:S08]  /*1b870*/  LDSM.16.MT88.4 R52, [R224+0xb000] ;  /* 0x00b00000e034783b */ /* 0x008ef00000004200 */
[----:B--2---:R-:W2:Y:S01]  /*1b880*/  LDSM.16.MT88.4 R56, [R225+0xb000] ;  /* 0x00b00000e138783b */ /* 0x004ea20000004200 */
[C---:B-1----:R-:W-:Y:S07]  /*1b890*/  HMMA.16816.F32 R4, R40.reuse, R48, R4 ;  /* 0x000000302804723c */ /* 0x042fee0000001804 */
[--C-:B------:R-:W-:Y:S01]  /*1b8a0*/  FFMA.FTZ R48, R197, c[0x0][0x23c], -R39.reuse ;  /* 0x00008f00c5307a23 */ /* 0x100fe20000010827 */
[C---:B------:R-:W-:Y:S03]  /*1b8b0*/  HMMA.16816.F32 R8, R40.reuse, R50, R8 ;  /* 0x000000322808723c */ /* 0x040fe60000001808 */
[----:B------:R1:W5:Y:S01]  /*1b8c0*/  MUFU.EX2 R179, R48 ;  /* 0x0000003000b37308 */ /* 0x0003620000000800 */
[----:B------:R-:W-:Y:S04]  /*1b8d0*/  MOV R197, R139 ;  /* 0x0000008b00c57202 */ /* 0x000fe80000000f00 */
[C---:B------:R-:W-:Y:S07]  /*1b8e0*/  HMMA.16816.F32 R12, R40.reuse, R44, R12 ;  /* 0x0000002c280c723c */ /* 0x040fee000000180c */
[--C-:B------:R-:W-:Y:S01]  /*1b8f0*/  FFMA.FTZ R44, R199, c[0x0][0x23c], -R60.reuse ;  /* 0x00008f00c72c7a23 */ /* 0x100fe2000001083c */
[C---:B------:R-:W-:Y:S03]  /*1b900*/  HMMA.16816.F32 R16, R40.reuse, R46, R16 ;  /* 0x0000002e2810723c */ /* 0x040fe60000001810 */
[----:B------:R4:W-:Y:S01]  /*1b910*/  MUFU.EX2 R178, R44 ;  /* 0x0000002c00b27308 */ /* 0x0009e20000000800 */
[----:B------:R-:W-:Y:S04]  /*1b920*/  MOV R199, R137 ;  /* 0x0000008900c77202 */ /* 0x000fe80000000f00 */
[C---:B---3--:R-:W-:Y:S04]  /*1b930*/  HMMA.16816.F32 R20, R40.reuse, R52, R20 ;  /* 0x000000342814723c */ /* 0x048fe80000001814 */
[--C-:B-1----:R-:W-:Y:S01]  /*1b940*/  FFMA.FTZ R48, R198, c[0x0][0x23c], -R60.reuse ;  /* 0x00008f00c6307a23 */ /* 0x102fe2000001083c */
[----:B------:R-:W-:Y:S02]  /*1b950*/  MOV R198, R138 ;  /* 0x0000008a00c67202 */ /* 0x000fe40000000f00 */
[--C-:B------:R-:W-:Y:S01]  /*1b960*/  FFMA.FTZ R52, R201, c[0x0][0x23c], -R39.reuse ;  /* 0x00008f00c9347a23 */ /* 0x100fe20000010827 */
[----:B------:R1:W3:Y:S01]  /*1b970*/  MUFU.EX2 R175, R48 ;  /* 0x0000003000af7308 */ /* 0x0002e20000000800 */
[C---:B------:R-:W-:Y:S03]  /*1b980*/  HMMA.16816.F32 R24, R40.reuse, R54, R24 ;  /* 0x000000362818723c */ /* 0x040fe60000001818 */
[----:B------:R-:W-:Y:S05]  /*1b990*/  MOV R201, R129 ;  /* 0x0000008100c97202 */ /* 0x000fea0000000f00 */
[C---:B--2---:R-:W-:Y:S01]  /*1b9a0*/  HMMA.16816.F32 R28, R40.reuse, R56, R28 ;  /* 0x00000038281c723c */ /* 0x044fe2000000181c */
[----:B------:R2:W-:Y:S01]  /*1b9b0*/  MUFU.EX2 R176, R52 ;  /* 0x0000003400b07308 */ /* 0x0005e20000000800 */
[----:B----4-:R-:W4:Y:S05]  /*1b9c0*/  LDSM.16.MT88.4 R44, [R135+0xb800] ;  /* 0x00b80000872c783b */ /* 0x010f2a0000004200 */
[--C-:B------:R-:W-:Y:S01]  /*1b9d0*/  FFMA.FTZ R56, R203, c[0x0][0x23c], -R60.reuse ;  /* 0x00008f00cb387a23 */ /* 0x100fe2000001083c */
[----:B------:R-:W-:Y:S03]  /*1b9e0*/  HMMA.16816.F32 R32, R40, R58, R32 ;  /* 0x0000003a2820723c */ /* 0x000fe60000001820 */
[----:B------:R4:W-:Y:S01]  /*1b9f0*/  MUFU.EX2 R173, R56 ;  /* 0x0000003800ad7308 */ /* 0x0009e20000000800 */
[----:B------:R-:W-:Y:S01]  /*1ba00*/  MOV R203, R131 ;  /* 0x0000008300cb7202 */ /* 0x000fe20000000f00 */
[--C-:B-1----:R-:W-:Y:S02]  /*1ba10*/  FFMA.FTZ R48, R200, c[0x0][0x23c], -R39.reuse ;  /* 0x00008f00c8307a23 */ /* 0x102fe40000010827 */
[----:B------:R-:W-:Y:S02]  /*1ba20*/  F2FP.PACK_AB R40, R183, R184 ;  /* 0x000000b8b728723e */ /* 0x000fe400000000ff */
[----:B------:R-:W-:Y:S04]  /*1ba30*/  F2FP.PACK_AB R41, R181, R182 ;  /* 0x000000b6b529723e */ /* 0x000fe800000000ff */
[----:B------:R1:W1:Y:S01]  /*1ba40*/  MUFU.EX2 R177, R48 ;  /* 0x0000003000b17308 */ /* 0x0002620000000800 */
[----:B-----5:R-:W-:Y:S02]  /*1ba50*/  F2FP.PACK_AB R42, R179, R180 ;  /* 0x000000b4b32a723e */ /* 0x020fe400000000ff */
[----:B---3--:R-:W-:Y:S01]  /*1ba60*/  F2FP.PACK_AB R43, R178, R175 ;  /* 0x000000afb22b723e */ /* 0x008fe200000000ff */
[--C-:B--2---:R-:W-:Y:S01]  /*1ba70*/  FFMA.FTZ R52, R202, c[0x0][0x23c], -R60.reuse ;  /* 0x00008f00ca347a23 */ /* 0x104fe2000001083c */
[----:B------:R-:W-:Y:S02]  /*1ba80*/  MOV R202, R130 ;  /* 0x0000008200ca7202 */ /* 0x000fe40000000f00 */
[----:B------:R-:W-:Y:S03]  /*1ba90*/  MOV R200, R121 ;  /* 0x0000007900c87202 */ /* 0x000fe60000000f00 */
[----:B------:R2:W3:Y:S01]  /*1baa0*/  MUFU.EX2 R174, R52 ;  /* 0x0000003400ae7308 */ /* 0x0004e20000000800 */
[--C-:B----4-:R-:W-:Y:S01]  /*1bab0*/  FFMA.FTZ R56, R204, c[0x0][0x23c], -R39.reuse ;  /* 0x00008f00cc387a23 */ /* 0x110fe20000010827 */
[----:B------:R-:W-:Y:S08]  /*1bac0*/  MOV R204, R132 ;  /* 0x0000008400cc7202 */ /* 0x000ff00000000f00 */
[----:B------:R4:W-:Y:S01]  /*1bad0*/  MUFU.EX2 R171, R56 ;  /* 0x0000003800ab7308 */ /* 0x0009e20000000800 */
[C---:B------:R-:W-:Y:S01]  /*1bae0*/  HMMA.16816.F32 R4, R40.reuse, R44, R4 ;  /* 0x0000002c2804723c */ /* 0x040fe20000001804 */
[----:B-1----:R-:W1:Y:S06]  /*1baf0*/  LDSM.16.MT88.4 R48, [R226+0xb800] ;  /* 0x00b80000e230783b */ /* 0x002e6c0000004200 */
[--C-:B------:R-:W-:Y:S01]  /*1bb00*/  FFMA.FTZ R44, R205, c[0x0][0x23c], -R39.reuse ;  /* 0x00008f00cd2c7a23 */ /* 0x100fe20000010827 */
[C---:B------:R-:W-:Y:S03]  /*1bb10*/  HMMA.16816.F32 R8, R40.reuse, R46, R8 ;  /* 0x0000002e2808723c */ /* 0x040fe60000001808 */
[----:B------:R5:W1:Y:S01]  /*1bb20*/  MUFU.EX2 R172, R44 ;  /* 0x0000002c00ac7308 */ /* 0x000a620000000800 */
[----:B------:R-:W-:Y:S01]  /*1bb30*/  MOV R205, R133 ;  /* 0x0000008500cd7202 */ /* 0x000fe20000000f00 */
[----:B--2---:R-:W2:Y:S08]  /*1bb40*/  LDSM.16.MT88.4 R52, [R224+0xb800] ;  /* 0x00b80000e034783b */ /* 0x004eb00000004200 */
[----:B----4-:R-:W4:Y:S01]  /*1bb50*/  LDSM.16.MT88.4 R56, [R225+0xb800] ;  /* 0x00b80000e138783b */ /* 0x010f220000004200 */
[--C-:B-----5:R-:W-:Y:S01]  /*1bb60*/  FFMA.FTZ R44, R206, c[0x0][0x23c], -R60.reuse ;  /* 0x00008f00ce2c7a23 */ /* 0x120fe2000001083c */
[----:B------:R-:W-:Y:S03]  /*1bb70*/  MOV R206, R113 ;  /* 0x0000007100ce7202 */ /* 0x000fe60000000f00 */
[----:B------:R5:W-:Y:S01]  /*1bb80*/  MUFU.EX2 R169, R44 ;  /* 0x0000002c00a97308 */ /* 0x000be20000000800 */
[C---:B-1----:R-:W-:Y:S07]  /*1bb90*/  HMMA.16816.F32 R12, R40.reuse, R48, R12 ;  /* 0x00000030280c723c */ /* 0x042fee000000180c */
[--C-:B------:R-:W-:Y:S01]  /*1bba0*/  FFMA.FTZ R48, R207, c[0x0][0x23c], -R60.reuse ;  /* 0x00008f00cf307a23 */ /* 0x100fe2000001083c */
[C---:B------:R-:W-:Y:S03]  /*1bbb0*/  HMMA.16816.F32 R16, R40.reuse, R50, R16 ;  /* 0x000000322810723c */ /* 0x040fe60000001810 */
[----:B------:R1:W1:Y:S01]  /*1bbc0*/  MUFU.EX2 R170, R48 ;  /* 0x0000003000aa7308 */ /* 0x0002620000000800 */
[----:B------:R-:W-:Y:S04]  /*1bbd0*/  MOV R207, R112 ;  /* 0x0000007000cf7202 */ /* 0x000fe80000000f00 */
[C---:B--2---:R-:W-:Y:S01]  /*1bbe0*/  HMMA.16816.F32 R20, R40.reuse, R52, R20 ;  /* 0x000000342814723c */ /* 0x044fe20000001814 */
[----:B-----5:R-:W2:Y:S06]  /*1bbf0*/  LDSM.16.MT88.4 R44, [R135+0xc000] ;  /* 0x00c00000872c783b */ /* 0x020eac0000004200 */
[--C-:B------:R-:W-:Y:S01]  /*1bc00*/  FFMA.FTZ R52, R208, c[0x0][0x23c], -R39.reuse ;  /* 0x00008f00d0347a23 */ /* 0x100fe20000010827 */
[C---:B------:R-:W-:Y:S03]  /*1bc10*/  HMMA.16816.F32 R24, R40.reuse, R54, R24 ;  /* 0x000000362818723c */ /* 0x040fe60000001818 */
[----:B------:R5:W-:Y:S01]  /*1bc20*/  MUFU.EX2 R168, R52 ;  /* 0x0000003400a87308 */ /* 0x000be20000000800 */
[----:B------:R-:W-:Y:S04]  /*1bc30*/  MOV R208, R104 ;  /* 0x0000006800d07202 */ /* 0x000fe80000000f00 */
[C---:B----4-:R-:W-:Y:S01]  /*1bc40*/  HMMA.16816.F32 R28, R40.reuse, R56, R28 ;  /* 0x00000038281c723c */ /* 0x050fe2000000181c */
[----:B-1----:R-:W1:Y:S06]  /*1bc50*/  LDSM.16.MT88.4 R48, [R226+0xc000] ;  /* 0x00c00000e230783b */ /* 0x002e6c0000004200 */
[--C-:B------:R-:W-:Y:S01]  /*1bc60*/  FFMA.FTZ R56, R210, c[0x0][0x23c], -R60.reuse ;  /* 0x00008f00d2387a23 */ /* 0x100fe2000001083c */
[----:B------:R-:W-:Y:S03]  /*1bc70*/  HMMA.16816.F32 R32, R40, R58, R32 ;  /* 0x0000003a2820723c */ /* 0x000fe60000001820 */
[----:B------:R4:W-:Y:S01]  /*1bc80*/  MUFU.EX2 R165, R56 ;  /* 0x0000003800a57308 */ /* 0x0009e20000000800 */
[----:B------:R-:W-:Y:S03]  /*1bc90*/  MOV R210, R125 ;  /* 0x0000007d00d27202 */ /* 0x000fe60000000f00 */
[----:B------:R-:W-:Y:S02]  /*1bca0*/  F2FP.PACK_AB R40, R176, R177 ;  /* 0x000000b1b028723e */ /* 0x000fe400000000ff */
[----:B---3--:R-:W-:Y:S03]  /*1bcb0*/  F2FP.PACK_AB R41, R173, R174 ;  /* 0x000000aead29723e */ /* 0x008fe600000000ff */
[----:B------:R-:W-:Y:S01]  /*1bcc0*/  F2FP.PACK_AB R42, R172, R171 ;  /* 0x000000abac2a723e */ /* 0x000fe200000000ff */
[--C-:B-----5:R-:W-:Y:S01]  /*1bcd0*/  FFMA.FTZ R52, R209, c[0x0][0x23c], -R39.reuse ;  /* 0x00008f00d1347a23 */ /* 0x120fe20000010827 */
[----:B------:R-:W-:Y:S02]  /*1bce0*/  F2FP.PACK_AB R43, R170, R169 ;  /* 0x000000a9aa2b723e */ /* 0x000fe400000000ff */
[----:B------:R-:W-:Y:S01]  /*1bcf0*/  MOV R209, R103 ;  /* 0x0000006700d17202 */ /* 0x000fe20000000f00 */
[----:B------:R3:W5:Y:S04]  /*1bd00*/  MUFU.EX2 R167, R52 ;  /* 0x0000003400a77308 */ /* 0x0007680000000800 */
[C---:B--2---:R-:W-:Y:S03]  /*1bd10*/  HMMA.16816.F32 R4, R40.reuse, R44, R4 ;  /* 0x0000002c2804723c */ /* 0x044fe60000001804 */
[--C-:B----4-:R-:W-:Y:S01]  /*1bd20*/  FFMA.FTZ R56, R211, c[0x0][0x23c], -R60.reuse ;  /* 0x00008f00d3387a23 */ /* 0x110fe2000001083c */
[----:B------:R-:W-:Y:S03]  /*1bd30*/  MOV R211, R136 ;  /* 0x0000008800d37202 */ /* 0x000fe60000000f00 */
[--C-:B------:R-:W-:Y:S01]  /*1bd40*/  FFMA.FTZ R44, R214, c[0x0][0x23c], -R39.reuse ;  /* 0x00008f00d62c7a23 */ /* 0x100fe20000010827 */
[C---:B------:R-:W-:Y:S01]  /*1bd50*/  HMMA.16816.F32 R8, R40.reuse, R46, R8 ;  /* 0x0000002e2808723c */ /* 0x040fe20000001808 */
[----:B------:R2:W4:Y:S03]  /*1bd60*/  MUFU.EX2 R166, R56 ;  /* 0x0000003800a67308 */ /* 0x0005260000000800 */
[----:B------:R-:W-:Y:S04]  /*1bd70*/  MOV R214, R114 ;  /* 0x0000007200d67202 */ /* 0x000fe80000000f00 */
[C---:B-1----:R-:W-:Y:S03]  /*1bd80*/  HMMA.16816.F32 R12, R40.reuse, R48, R12 ;  /* 0x00000030280c723c */ /* 0x042fe6000000180c */
[----:B------:R1:W-:Y:S01]  /*1bd90*/  MUFU.EX2 R164, R44 ;  /* 0x0000002c00a47308 */ /* 0x0003e20000000800 */
[----:B---3--:R-:W3:Y:S03]  /*1bda0*/  LDSM.16.MT88.4 R52, [R224+0xc000] ;  /* 0x00c00000e034783b */ /* 0x008ee60000004200 */
[--C-:B------:R-:W-:Y:S01]  /*1bdb0*/  FFMA.FTZ R48, R220, c[0x0][0x23c], -R60.reuse ;  /* 0x00008f00dc307a23 */ /* 0x100fe2000001083c */
[C---:B------:R-:W-:Y:S04]  /*1bdc0*/  HMMA.16816.F32 R16, R40.reuse, R50, R16 ;  /* 0x000000322810723c */ /* 0x040fe80000001810 */
[----:B------:R-:W-:Y:S01]  /*1bdd0*/  MOV R220, R95 ;  /* 0x0000005f00dc7202 */ /* 0x000fe20000000f00 */
[----:B------:R4:W-:Y:S01]  /*1bde0*/  MUFU.EX2 R161, R48 ;  /* 0x0000003000a17308 */ /* 0x0009e20000000800 */
[----:B--2---:R-:W2:Y:S01]  /*1bdf0*/  LDSM.16.MT88.4 R56, [R225+0xc000] ;  /* 0x00c00000e138783b */ /* 0x004ea20000004200 */
[--C-:B-1----:R-:W-:Y:S01]  /*1be00*/  FFMA.FTZ R44, R212, c[0x0][0x23c], -R39.reuse ;  /* 0x00008f00d42c7a23 */ /* 0x102fe20000010827 */
[----:B------:R-:W-:Y:S07]  /*1be10*/  MOV R212, R142 ;  /* 0x0000008e00d47202 */ /* 0x000fee0000000f00 */
[----:B------:R1:W1:Y:S01]  /*1be20*/  MUFU.EX2 R163, R44 ;  /* 0x0000002c00a37308 */ /* 0x0002620000000800 */
[--C-:B----4-:R-:W-:Y:S09]  /*1be30*/  FFMA.FTZ R48, R215, c[0x0][0x23c], -R39.reuse ;  /* 0x00008f00d7307a23 */ /* 0x110ff20000010827 */
[----:B------:R4:W-:Y:S01]  /*1be40*/  MUFU.EX2 R160, R48 ;  /* 0x0000003000a07308 */ /* 0x0009e20000000800 */
[C---:B---3--:R-:W-:Y:S07]  /*1be50*/  HMMA.16816.F32 R20, R40.reuse, R52, R20 ;  /* 0x000000342814723c */ /* 0x048fee0000001814 */
[--C-:B------:R-:W-:Y:S01]  /*1be60*/  FFMA.FTZ R52, R221, c[0x0][0x23c], -R39.reuse ;  /* 0x00008f00dd347a23 */ /* 0x100fe20000010827 */
[C---:B------:R-:W-:Y:S03]  /*1be70*/  HMMA.16816.F32 R24, R40.reuse, R54, R24 ;  /* 0x000000362818723c */ /* 0x040fe60000001818 */
[----:B------:R3:W-:Y:S01]  /*1be80*/  MUFU.EX2 R159, R52 ;  /* 0x00000034009f7308 */ /* 0x0007e20000000800 */
[--C-:B-1----:R-:W-:Y:S01]  /*1be90*/  FFMA.FTZ R44, R213, c[0x0][0x23c], -R60.reuse ;  /* 0x00008f00d52c7a23 */ /* 0x102fe2000001083c */
[----:B------:R-:W-:Y:S03]  /*1bea0*/  MOV R213, R120 ;  /* 0x0000007800d57202 */ /* 0x000fe60000000f00 */
[C---:B--2---:R-:W-:Y:S05]  /*1beb0*/  HMMA.16816.F32 R28, R40.reuse, R56, R28 ;  /* 0x00000038281c723c */ /* 0x044fea000000181c */
[----:B------:R1:W2:Y:S01]  /*1bec0*/  MUFU.EX2 R162, R44 ;  /* 0x0000002c00a27308 */ /* 0x0002a20000000800 */
[----:B----4-:R-:W-:Y:S01]  /*1bed0*/  LDSM.16.MT88.4 R48, [R226+0xc800] ;  /* 0x00c80000e230783b */ /* 0x010fe20000004200 */
[--C-:B------:R-:W-:Y:S01]  /*1bee0*/  FFMA.FTZ R56, R223, c[0x0][0x23c], -R60.reuse ;  /* 0x00008f00df387a23 */ /* 0x100fe2000001083c */
[----:B------:R-:W-:Y:S07]  /*1bef0*/  HMMA.16816.F32 R32, R40, R58, R32 ;  /* 0x0000003a2820723c */ /* 0x000fee0000001820 */
[----:B------:R4:W-:Y:S01]  /*1bf00*/  MUFU.EX2 R157, R56 ;  /* 0x00000038009d7308 */ /* 0x0009e20000000800 */
[----:B-----5:R-:W-:Y:S04]  /*1bf10*/  F2FP.PACK_AB R40, R167, R168 ;  /* 0x000000a8a728723e */ /* 0x020fe800000000ff */
[----:B------:R-:W-:Y:S01]  /*1bf20*/  F2FP.PACK_AB R41, R166, R165 ;  /* 0x000000a5a629723e */ /* 0x000fe200000000ff */
[--C-:B---3--:R-:W-:Y:S01]  /*1bf30*/  FFMA.FTZ R52, R222, c[0x0][0x23c], -R60.reuse ;  /* 0x00008f00de347a23 */ /* 0x108fe2000001083c */
[----:B------:R-:W-:Y:S03]  /*1bf40*/  F2FP.PACK_AB R42, R163, R164 ;  /* 0x000000a4a32a723e */ /* 0x000fe600000000ff */
[----:B------:R3:W5:Y:S01]  /*1bf50*/  MUFU.EX2 R158, R52 ;  /* 0x00000034009e7308 */ /* 0x0007620000000800 */
[----:B-1----:R-:W1:Y:S01]  /*1bf60*/  LDSM.16.MT88.4 R44, [R135+0xc800] ;  /* 0x00c80000872c783b */ /* 0x002e620000004200 */
[----:B--2---:R-:W-:Y:S07]  /*1bf70*/  F2FP.PACK_AB R43, R161, R162 ;  /* 0x000000a2a12b723e */ /* 0x004fee00000000ff */
[----:B----4-:R-:W-:Y:S08]  /*1bf80*/  LDSM.16.MT88.4 R56, [R225+0xc800] ;  /* 0x00c80000e138783b */ /* 0x010ff00000004200 */
[----:B---3--:R-:W2:Y:S01]  /*1bf90*/  LDSM.16.MT88.4 R52, [R224+0xc800] ;  /* 0x00c80000e034783b */ /* 0x008ea20000004200 */
[C---:B-1----:R-:W-:Y:S07]  /*1bfa0*/  HMMA.16816.F32 R4, R40.reuse, R44, R4 ;  /* 0x0000002c2804723c */ /* 0x042fee0000001804 */
[--C-:B------:R-:W-:Y:S01]  /*1bfb0*/  FFMA.FTZ R44, R251, c[0x0][0x23c], -R39.reuse ;  /* 0x00008f00fb2c7a23 */ /* 0x100fe20000010827 */
[C---:B------:R-:W-:Y:S03]  /*1bfc0*/  HMMA.16816.F32 R8, R40.reuse, R46, R8 ;  /* 0x0000002e2808723c */ /* 0x040fe60000001808 */
[----:B------:R1:W-:Y:S05]  /*1bfd0*/  MUFU.EX2 R156, R44 ;  /* 0x0000002c009c7308 */ /* 0x0003ea0000000800 */
[C---:B------:R-:W-:Y:S07]  /*1bfe0*/  HMMA.16816.F32 R12, R40.reuse, R48, R12 ;  /* 0x00000030280c723c */ /* 0x040fee000000180c */
[--C-:B------:R-:W-:Y:S01]  /*1bff0*/  FFMA.FTZ R48, R147, c[0x0][0x23c], -R60.reuse ;  /* 0x00008f0093307a23 */ /* 0x100fe2000001083c */
[C---:B------:R-:W-:Y:S03]  /*1c000*/  HMMA.16816.F32 R16, R40.reuse, R50, R16 ;  /* 0x000000322810723c */ /* 0x040fe60000001810 */
[----:B------:R3:W-:Y:S05]  /*1c010*/  MUFU.EX2 R153, R48 ;  /* 0x0000003000997308 */ /* 0x0007ea0000000800 */
[C---:B--2---:R-:W-:Y:S04]  /*1c020*/  HMMA.16816.F32 R20, R40.reuse, R52, R20 ;  /* 0x000000342814723c */ /* 0x044fe80000001814 */
[--C-:B-1----:R-:W-:Y:S03]  /*1c030*/  FFMA.FTZ R44, R247, c[0x0][0x23c], -R39.reuse ;  /* 0x00008f00f72c7a23 */ /* 0x102fe60000010827 */
[--C-:B------:R-:W-:Y:S01]  /*1c040*/  FFMA.FTZ R52, R146, c[0x0][0x23c], -R39.reuse ;  /* 0x00008f0092347a23 */ /* 0x100fe20000010827 */
[----:B------:R1:W2:Y:S01]  /*1c050*/  MUFU.EX2 R155, R44 ;  /* 0x0000002c009b7308 */ /* 0x0002a20000000800 */
[C---:B------:R-:W-:Y:S08]  /*1c060*/  HMMA.16816.F32 R24, R40.reuse, R54, R24 ;  /* 0x000000362818723c */ /* 0x040ff00000001818 */
[C---:B------:R-:W-:Y:S01]  /*1c070*/  HMMA.16816.F32 R28, R40.reuse, R56, R28 ;  /* 0x00000038281c723c */ /* 0x040fe2000000181c */
[----:B------:R4:W-:Y:S03]  /*1c080*/  MUFU.EX2 R151, R52 ;  /* 0x0000003400977308 */ /* 0x0009e60000000800 */
[--C-:B---3--:R-:W-:Y:S03]  /*1c090*/  FFMA.FTZ R48, R252, c[0x0][0x23c], -R39.reuse ;  /* 0x00008f00fc307a23 */ /* 0x108fe60000010827 */
[--C-:B------:R-:W-:Y:S01]  /*1c0a0*/  FFMA.FTZ R56, R145, c[0x0][0x23c], -R60.reuse ;  /* 0x00008f0091387a23 */ /* 0x100fe2000001083c */
[----:B------:R-:W-:Y:S03]  /*1c0b0*/  HMMA.16816.F32 R32, R40, R58, R32 ;  /* 0x0000003a2820723c */ /* 0x000fe60000001820 */
[----:B------:R3:W-:Y:S01]  /*1c0c0*/  MUFU.EX2 R152, R48 ;  /* 0x0000003000987308 */ /* 0x0007e20000000800 */
[--C-:B-1----:R-:W-:Y:S03]  /*1c0d0*/  FFMA.FTZ R44, R250, c[0x0][0x23c], -R60.reuse ;  /* 0x00008f00fa2c7a23 */ /* 0x102fe6000001083c */
[----:B------:R-:W-:Y:S02]  /*1c0e0*/  F2FP.PACK_AB R40, R159, R160 ;  /* 0x000000a09f28723e */ /* 0x000fe400000000ff */
[----:B-----5:R-:W-:Y:S04]  /*1c0f0*/  F2FP.PACK_AB R41, R157, R158 ;  /* 0x0000009e9d29723e */ /* 0x020fe800000000ff */
[----:B------:R1:W5:Y:S01]  /*1c100*/  MUFU.EX2 R154, R44 ;  /* 0x0000002c009a7308 */ /* 0x0003620000000800 */
[----:B--2---:R-:W-:Y:S01]  /*1c110*/  F2FP.PACK_AB R42, R155, R156 ;  /* 0x0000009c9b2a723e */ /* 0x004fe200000000ff */
[----:B----4-:R-:W-:Y:S08]  /*1c120*/  LDSM.16.MT88.4 R52, [R224+0xd000] ;  /* 0x00d00000e034783b */ /* 0x010ff00000004200 */
[----:B------:R2:W-:Y:S01]  /*1c130*/  MUFU.EX2 R148, R56 ;  /* 0x0000003800947308 */ /* 0x0005e20000000800 */
[----:B---3--:R-:W-:Y:S08]  /*1c140*/  LDSM.16.MT88.4 R48, [R226+0xd000] ;  /* 0x00d00000e230783b */ /* 0x008ff00000004200 */
[----:B-1----:R-:W1:Y:S01]  /*1c150*/  LDSM.16.MT88.4 R44, [R135+0xd000] ;  /* 0x00d00000872c783b */ /* 0x002e620000004200 */
[----:B-----5:R-:W-:Y:S01]  /*1c160*/  F2FP.PACK_AB R43, R153, R154 ;  /* 0x0000009a992b723e */ /* 0x020fe200000000ff */
[--C-:B--2---:R-:W-:Y:S04]  /*1c170*/  FFMA.FTZ R56, R63, c[0x0][0x23c], -R60.reuse ;  /* 0x00008f003f387a23 */ /* 0x104fe8000001083c */
[----:B------:R2:W3:Y:S02]  /*1c180*/  MUFU.EX2 R149, R56 ;  /* 0x0000003800957308 */ /* 0x0004e40000000800 */
[----:B--2---:R-:W2:Y:S01]  /*1c190*/  LDSM.16.MT88.4 R56, [R225+0xd000] ;  /* 0x00d00000e138783b */ /* 0x004ea20000004200 */
[C---:B-1----:R-:W-:Y:S07]  /*1c1a0*/  HMMA.16816.F32 R4, R40.reuse, R44, R4 ;  /* 0x0000002c2804723c */ /* 0x042fee0000001804 */
[--C-:B------:R-:W-:Y:S01]  /*1c1b0*/  FFMA.FTZ R44, R64, c[0x0][0x23c], -R39.reuse ;  /* 0x00008f00402c7a23 */ /* 0x100fe20000010827 */
[C---:B------:R-:W-:Y:S01]  /*1c1c0*/  HMMA.16816.F32 R8, R40.reuse, R46, R8 ;  /* 0x0000002e2808723c */ /* 0x040fe20000001808 */
[----:B------:R-:W4:Y:S02]  /*1c1d0*/  LDL.LU R64, [R1+0x4] ;  /* 0x0000040001407983 */ /* 0x000f240000300800 */
[----:B------:R1:W-:Y:S02]  /*1c1e0*/  MUFU.EX2 R147, R44 ;  /* 0x0000002c00937308 */ /* 0x0003e40000000800 */
[----:B------:R-:W5:Y:S03]  /*1c1f0*/  LDL.LU R63, [R1+0x8] ;  /* 0x00000800013f7983 */ /* 0x000f660000300800 */
[C---:B------:R-:W-:Y:S07]  /*1c200*/  HMMA.16816.F32 R12, R40.reuse, R48, R12 ;  /* 0x00000030280c723c */ /* 0x040fee000000180c */
[--C-:B------:R-:W-:Y:S01]  /*1c210*/  FFMA.FTZ R48, R67, c[0x0][0x23c], -R60.reuse ;  /* 0x00008f0043307a23 */ /* 0x100fe2000001083c */
[C---:B------:R-:W-:Y:S03]  /*1c220*/  HMMA.16816.F32 R16, R40.reuse, R50, R16 ;  /* 0x000000322810723c */ /* 0x040fe60000001810 */
[----:B------:R3:W-:Y:S05]  /*1c230*/  MUFU.EX2 R145, R48 ;  /* 0x0000003000917308 */ /* 0x0007ea0000000800 */
[C---:B------:R-:W-:Y:S04]  /*1c240*/  HMMA.16816.F32 R20, R40.reuse, R52, R20 ;  /* 0x000000342814723c */ /* 0x040fe80000001814 */
[--C-:B-1----:R-:W-:Y:S03]  /*1c250*/  FFMA.FTZ R44, R65, c[0x0][0x23c], -R39.reuse ;  /* 0x00008f00412c7a23 */ /* 0x102fe60000010827 */
[--C-:B------:R-:W-:Y:S01]  /*1c260*/  FFMA.FTZ R52, R69, c[0x0][0x23c], -R39.reuse ;  /* 0x00008f0045347a23 */ /* 0x100fe20000010827 */
[----:B------:R1:W1:Y:S01]  /*1c270*/  MUFU.EX2 R150, R44 ;  /* 0x0000002c00967308 */ /* 0x0002620000000800 */
[C---:B------:R-:W-:Y:S08]  /*1c280*/  HMMA.16816.F32 R24, R40.reuse, R54, R24 ;  /* 0x000000362818723c */ /* 0x040ff00000001818 */
[C---:B--2---:R-:W-:Y:S01]  /*1c290*/  HMMA.16816.F32 R28, R40.reuse, R56, R28 ;  /* 0x00000038281c723c */ /* 0x044fe2000000181c */
[----:B------:R2:W-:Y:S03]  /*1c2a0*/  MUFU.EX2 R143, R52 ;  /* 0x00000034008f7308 */ /* 0x0005e60000000800 */
[--C-:B---3--:R-:W-:Y:S03]  /*1c2b0*/  FFMA.FTZ R48, R68, c[0x0][0x23c], -R39.reuse ;  /* 0x00008f0044307a23 */ /* 0x108fe60000010827 */
[--C-:B------:R-:W-:Y:S01]  /*1c2c0*/  FFMA.FTZ R56, R71, c[0x0][0x23c], -R60.reuse ;  /* 0x00008f0047387a23 */ /* 0x100fe2000001083c */
[----:B------:R-:W-:Y:S03]  /*1c2d0*/  HMMA.16816.F32 R32, R40, R58, R32 ;  /* 0x0000003a2820723c */ /* 0x000fe60000001820 */
[----:B------:R3:W-:Y:S01]  /*1c2e0*/  MUFU.EX2 R144, R48 ;  /* 0x0000003000907308 */ /* 0x0007e20000000800 */
[--C-:B-1----:R-:W-:Y:S03]  /*1c2f0*/  FFMA.FTZ R44, R66, c[0x0][0x23c], -R60.reuse ;  /* 0x00008f00422c7a23 */ /* 0x102fe6000001083c */
[----:B------:R-:W-:Y:S02]  /*1c300*/  F2FP.PACK_AB R40, R151, R152 ;  /* 0x000000989728723e */ /* 0x000fe400000000ff */
[----:B------:R-:W-:Y:S04]  /*1c310*/  F2FP.PACK_AB R41, R149, R148 ;  /* 0x000000949529723e */ /* 0x000fe800000000ff */
[----:B------:R1:W1:Y:S01]  /*1c320*/  MUFU.EX2 R146, R44 ;  /* 0x0000002c00927308 */ /* 0x0002620000000800 */
[----:B------:R-:W-:Y:S01]  /*1c330*/  F2FP.PACK_AB R42, R150, R147 ;  /* 0x00000093962a723e */ /* 0x000fe200000000ff */
[--C-:B--2---:R-:W-:Y:S08]  /*1c340*/  FFMA.FTZ R52, R70, c[0x0][0x23c], -R60.reuse ;  /* 0x00008f0046347a23 */ /* 0x104ff0000001083c */
[----:B------:R2:W-:Y:S01]  /*1c350*/  MUFU.EX2 R139, R56 ;  /* 0x00000038008b7308 */ /* 0x0005e20000000800 */
[----:B---3--:R-:W-:Y:S09]  /*1c360*/  LDSM.16.MT88.4 R48, [R226+0xd800] ;  /* 0x00d80000e230783b */ /* 0x008ff20000004200 */
[----:B------:R3:W3:Y:S01]  /*1c370*/  MUFU.EX2 R142, R52 ;  /* 0x00000034008e7308 */ /* 0x0006e20000000800 */
[----:B-1----:R-:W1:Y:S01]  /*1c380*/  LDSM.16.MT88.4 R44, [R135+0xd800] ;  /* 0x00d80000872c783b */ /* 0x002e620000004200 */
[----:B------:R-:W-:Y:S01]  /*1c390*/  F2FP.PACK_AB R43, R145, R146 ;  /* 0x00000092912b723e */ /* 0x000fe200000000ff */
[--C-:B--2---:R-:W-:Y:S07]  /*1c3a0*/  FFMA.FTZ R56, R72, c[0x0][0x23c], -R39.reuse ;  /* 0x00008f0048387a23 */ /* 0x104fee0000010827 */
[----:B------:R2:W-:Y:S01]  /*1c3b0*/  MUFU.EX2 R141, R56 ;  /* 0x00000038008d7308 */ /* 0x0005e20000000800 */
[----:B---3--:R-:W3:Y:S08]  /*1c3c0*/  LDSM.16.MT88.4 R52, [R224+0xd800] ;  /* 0x00d80000e034783b */ /* 0x008ef00000004200 */
[----:B--2---:R-:W2:Y:S01]  /*1c3d0*/  LDSM.16.MT88.4 R56, [R225+0xd800] ;  /* 0x00d80000e138783b */ /* 0x004ea20000004200 */
[C---:B-1----:R-:W-:Y:S07]  /*1c3e0*/  HMMA.16816.F32 R4, R40.reuse, R44, R4 ;  /* 0x0000002c2804723c */ /* 0x042fee0000001804 */
[--C-:B------:R-:W-:Y:S01]  /*1c3f0*/  FFMA.FTZ R44, R73, c[0x0][0x23c], -R39.reuse ;  /* 0x00008f00492c7a23 */ /* 0x100fe20000010827 */
[C---:B------:R-:W-:Y:S03]  /*1c400*/  HMMA.16816.F32 R8, R40.reuse, R46, R8 ;  /* 0x0000002e2808723c */ /* 0x040fe60000001808 */
[----:B------:R1:W1:Y:S05]  /*1c410*/  MUFU.EX2 R140, R44 ;  /* 0x0000002c008c7308 */ /* 0x00026a0000000800 */
[C---:B------:R-:W-:Y:S07]  /*1c420*/  HMMA.16816.F32 R12, R40.reuse, R48, R12 ;  /* 0x00000030280c723c */ /* 0x040fee000000180c */
[--C-:B------:R-:W-:Y:S01]  /*1c430*/  FFMA.FTZ R48, R76, c[0x0][0x23c], -R39.reuse ;  /* 0x00008f004c307a23 */ /* 0x100fe20000010827 */
[C---:B------:R-:W-:Y:S03]  /*1c440*/  HMMA.16816.F32 R16, R40.reuse, R50, R16 ;  /* 0x000000322810723c */ /* 0x040fe60000001810 */
[----:B------:R2:W-:Y:S05]  /*1c450*/  MUFU.EX2 R136, R48 ;  /* 0x0000003000887308 */ /* 0x0005ea0000000800 */
[C---:B---3--:R-:W-:Y:S04]  /*1c460*/  HMMA.16816.F32 R20, R40.reuse, R52, R20 ;  /* 0x000000342814723c */ /* 0x048fe80000001814 */
[--C-:B-1----:R-:W-:Y:S03]  /*1c470*/  FFMA.FTZ R44, R74, c[0x0][0x23c], -R60.reuse ;  /* 0x00008f004a2c7a23 */ /* 0x102fe6000001083c */
[--C-:B------:R-:W-:Y:S01]  /*1c480*/  FFMA.FTZ R52, R77, c[0x0][0x23c], -R39.reuse ;  /* 0x00008f004d347a23 */ /* 0x100fe20000010827 */
[----:B------:R1:W-:Y:S01]  /*1c490*/  MUFU.EX2 R138, R44 ;  /* 0x0000002c008a7308 */ /* 0x0003e20000000800 */
[C---:B------:R-:W-:Y:S08]  /*1c4a0*/  HMMA.16816.F32 R24, R40.reuse, R54, R24 ;  /* 0x000000362818723c */ /* 0x040ff00000001818 */
[C---:B--2---:R-:W-:Y:S01]  /*1c4b0*/  HMMA.16816.F32 R28, R40.reuse, R56, R28 ;  /* 0x00000038281c723c */ /* 0x044fe2000000181c */
[----:B------:R2:W-:Y:S01]  /*1c4c0*/  MUFU.EX2 R133, R52 ;  /* 0x0000003400857308 */ /* 0x0005e20000000800 */
[----:B------:R-:W-:Y:S05]  /*1c4d0*/  LDSM.16.MT88.4 R48, [R226+0xe000] ;  /* 0x00e00000e230783b */ /* 0x000fea0000004200 */
        /* <DEDUP_REMOVED lines=9> */
[----:B------:R2:W2:Y:S01]  /*1c570*/  MUFU.EX2 R132, R52 ;  /* 0x0000003400847308 */ /* 0x0004a20000000800 */
[--C-:B---3--:R-:W-:Y:S09]  /*1c580*/  FFMA.FTZ R56, R80, c[0x0][0x23c], -R39.reuse ;  /* 0x00008f0050387a23 */ /* 0x108ff20000010827 */
[----:B------:R3:W-:Y:S01]  /*1c590*/  MUFU.EX2 R130, R56 ;  /* 0x0000003800827308 */ /* 0x0007e20000000800 */
[----:B-1----:R-:W1:Y:S01]  /*1c5a0*/  LDSM.16.MT88.4 R44, [R135+0xe000] ;  /* 0x00e00000872c783b */ /* 0x002e620000004200 */
[----:B------:R-:W-:Y:S07]  /*1c5b0*/  F2FP.PACK_AB R43, R137, R138 ;  /* 0x0000008a892b723e */ /* 0x000fee00000000ff */
[----:B--2---:R-:W2:Y:S08]  /*1c5c0*/  LDSM.16.MT88.4 R52, [R224+0xe000] ;  /* 0x00e00000e034783b */ /* 0x004eb00000004200 */
[----:B---3--:R-:W3:Y:S01]  /*1c5d0*/  LDSM.16.MT88.4 R56, [R225+0xe000] ;  /* 0x00e00000e138783b */ /* 0x008ee20000004200 */
        /* <DEDUP_REMOVED lines=13> */
[C---:B---3--:R-:W-:Y:S01]  /*1c6b0*/  HMMA.16816.F32 R28, R40.reuse, R56, R28 ;  /* 0x00000038281c723c */ /* 0x048fe2000000181c */
[----:B------:R3:W-:Y:S01]  /*1c6c0*/  MUFU.EX2 R121, R52 ;  /* 0x0000003400797308 */ /* 0x0007e20000000800 */
[----:B----4-:R-:W-:Y:S05]  /*1c6d0*/  LDSM.16.MT88.4 R48, [R226+0xe800] ;  /* 0x00e80000e230783b */ /* 0x010fea0000004200 */
[--C-:B------:R-:W-:Y:S01]  /*1c6e0*/  FFMA.FTZ R56, R86, c[0x0][0x23c], -R60.reuse ;  /* 0x00008f0056387a23 */ /* 0x100fe2000001083c */
[----:B------:R-:W-:Y:S03]  /*1c6f0*/  HMMA.16816.F32 R32, R40, R58, R32 ;  /* 0x0000003a2820723c */ /* 0x000fe60000001820 */
[----:B------:R4:W-:Y:S01]  /*1c700*/  MUFU.EX2 R114, R56 ;  /* 0x0000003800727308 */ /* 0x0009e20000000800 */
[----:B-1----:R-:W1:Y:S03]  /*1c710*/  LDSM.16.MT88.4 R44, [R135+0xe800] ;  /* 0x00e80000872c783b */ /* 0x002e660000004200 */
[----:B------:R-:W-:Y:S02]  /*1c720*/  F2FP.PACK_AB R40, R133, R136 ;  /* 0x000000888528723e */ /* 0x000fe400000000ff */
[----:B------:R-:W-:Y:S03]  /*1c730*/  F2FP.PACK_AB R41, R131, R132 ;  /* 0x000000848329723e */ /* 0x000fe600000000ff */
[----:B------:R-:W-:Y:S02]  /*1c740*/  F2FP.PACK_AB R42, R129, R130 ;  /* 0x00000082812a723e */ /* 0x000fe400000000ff */
[----:B--2---:R-:W-:Y:S01]  /*1c750*/  F2FP.PACK_AB R43, R124, R125 ;  /* 0x0000007d7c2b723e */ /* 0x004fe200000000ff */
[--C-:B---3--:R-:W-:Y:S04]  /*1c760*/  FFMA.FTZ R52, R85, c[0x0][0x23c], -R39.reuse ;  /* 0x00008f0055347a23 */ /* 0x108fe80000010827 */
[----:B------:R2:W3:Y:S01]  /*1c770*/  MUFU.EX2 R120, R52 ;  /* 0x0000003400787308 */ /* 0x0004e20000000800 */
[--C-:B----4-:R-:W-:Y:S09]  /*1c780*/  FFMA.FTZ R56, R87, c[0x0][0x23c], -R60.reuse ;  /* 0x00008f0057387a23 */ /* 0x110ff2000001083c */
[----:B------:R4:W3:Y:S01]  /*1c790*/  MUFU.EX2 R115, R56 ;  /* 0x0000003800737308 */ /* 0x0008e20000000800 */
[----:B--2---:R-:W2:Y:S01]  /*1c7a0*/  LDSM.16.MT88.4 R52, [R224+0xe800] ;  /* 0x00e80000e034783b */ /* 0x004ea20000004200 */
[C---:B-1----:R-:W-:Y:S07]  /*1c7b0*/  HMMA.16816.F32 R4, R40.reuse, R44, R4 ;  /* 0x0000002c2804723c */ /* 0x042fee0000001804 */
[--C-:B------:R-:W-:Y:S01]  /*1c7c0*/  FFMA.FTZ R44, R88, c[0x0][0x23c], -R39.reuse ;  /* 0x00008f00582c7a23 */ /* 0x100fe20000010827 */
[----:B----4-:R-:W1:Y:S01]  /*1c7d0*/  LDSM.16.MT88.4 R56, [R225+0xe800] ;  /* 0x00e80000e138783b */ /* 0x010e620000004200 */
[C---:B------:R-:W-:Y:S02]  /*1c7e0*/  HMMA.16816.F32 R8, R40.reuse, R46, R8 ;  /* 0x0000002e2808723c */ /* 0x040fe40000001808 */
[----:B------:R4:W-:Y:S06]  /*1c7f0*/  MUFU.EX2 R113, R44 ;  /* 0x0000002c00717308 */ /* 0x0009ec0000000800 */
[C---:B------:R-:W-:Y:S07]  /*1c800*/  HMMA.16816.F32 R12, R40.reuse, R48, R12 ;  /* 0x00000030280c723c */ /* 0x040fee000000180c */
[--C-:B------:R-:W-:Y:S01]  /*1c810*/  FFMA.FTZ R48, R91, c[0x0][0x23c], -R60.reuse ;  /* 0x00008f005b307a23 */ /* 0x100fe2000001083c */
[C---:B------:R-:W-:Y:S03]  /*1c820*/  HMMA.16816.F32 R16, R40.reuse, R50, R16 ;  /* 0x000000322810723c */ /* 0x040fe60000001810 */
[----:B------:R1:W-:Y:S01]  /*1c830*/  MUFU.EX2 R103, R48 ;  /* 0x0000003000677308 */ /* 0x0003e20000000800 */
[--C-:B----4-:R-:W-:Y:S04]  /*1c840*/  FFMA.FTZ R44, R89, c[0x0][0x23c], -R39.reuse ;  /* 0x00008f00592c7a23 */ /* 0x110fe80000010827 */
[C---:B--2---:R-:W-:Y:S05]  /*1c850*/  HMMA.16816.F32 R20, R40.reuse, R52, R20 ;  /* 0x000000342814723c */ /* 0x044fea0000001814 */
[----:B------:R2:W4:Y:S02]  /*1c860*/  MUFU.EX2 R112, R44 ;  /* 0x0000002c00707308 */ /* 0x0005240000000800 */
[--C-:B------:R-:W-:Y:S01]  /*1c870*/  FFMA.FTZ R52, R93, c[0x0][0x23c], -R39.reuse ;  /* 0x00008f005d347a23 */ /* 0x100fe20000010827 */
[C---:B------:R-:W-:Y:S07]  /*1c880*/  HMMA.16816.F32 R24, R40.reuse, R54, R24 ;  /* 0x000000362818723c */ /* 0x040fee0000001818 */
[----:B------:R4:W-:Y:S01]  /*1c890*/  MUFU.EX2 R95, R52 ;  /* 0x00000034005f7308 */ /* 0x0009e20000000800 */
[--C-:B-1----:R-:W-:Y:S01]  /*1c8a0*/  FFMA.FTZ R48, R92, c[0x0][0x23c], -R39.reuse ;  /* 0x00008f005c307a23 */ /* 0x102fe20000010827 */
[C---:B------:R-:W-:Y:S08]  /*1c8b0*/  HMMA.16816.F32 R28, R40.reuse, R56, R28 ;  /* 0x00000038281c723c */ /* 0x040ff0000000181c */
[----:B------:R1:W-:Y:S01]  /*1c8c0*/  MUFU.EX2 R98, R48 ;  /* 0x0000003000627308 */ /* 0x0003e20000000800 */
[----:B------:R-:W-:Y:S03]  /*1c8d0*/  HMMA.16816.F32 R32, R40, R58, R32 ;  /* 0x0000003a2820723c */ /* 0x000fe60000001820 */
[--C-:B--2---:R-:W-:Y:S02]  /*1c8e0*/  FFMA.FTZ R44, R90, c[0x0][0x23c], -R60.reuse ;  /* 0x00008f005a2c7a23 */ /* 0x104fe4000001083c */
[--C-:B------:R-:W-:Y:S02]  /*1c8f0*/  FFMA.FTZ R56, R220, c[0x0][0x23c], -R60.reuse ;  /* 0x00008f00dc387a23 */ /* 0x100fe4000001083c */
[----:B---3--:R-:W-:Y:S02]  /*1c900*/  F2FP.PACK_AB R40, R120, R121 ;  /* 0x000000797828723e */ /* 0x008fe400000000ff */
[----:B------:R2:W3:Y:S03]  /*1c910*/  MUFU.EX2 R104, R44 ;  /* 0x0000002c00687308 */ /* 0x0004e60000000800 */
[----:B------:R-:W-:Y:S01]  /*1c920*/  F2FP.PACK_AB R41, R115, R114 ;  /* 0x000000727329723e */ /* 0x000fe200000000ff */
[--C-:B----4-:R-:W-:Y:S01]  /*1c930*/  FFMA.FTZ R52, R94, c[0x0][0x23c], -R60.reuse ;  /* 0x00008f005e347a23 */ /* 0x110fe2000001083c */
[----:B------:R-:W-:Y:S05]  /*1c940*/  F2FP.PACK_AB R42, R112, R113 ;  /* 0x00000071702a723e */ /* 0x000fea00000000ff */
[----:B------:R4:W-:Y:S01]  /*1c950*/  MUFU.EX2 R92, R52 ;  /* 0x00000034005c7308 */ /* 0x0009e20000000800 */
[----:B-1----:R-:W-:Y:S09]  /*1c960*/  LDSM.16.MT88.4 R48, [R226+0xf000] ;  /* 0x00f00000e230783b */ /* 0x002ff20000004200 */
[----:B------:R1:W1:Y:S01]  /*1c970*/  MUFU.EX2 R93, R56 ;  /* 0x00000038005d7308 */ /* 0x0002620000000800 */
[----:B--2---:R-:W2:Y:S01]  /*1c980*/  LDSM.16.MT88.4 R44, [R135+0xf000] ;  /* 0x00f00000872c783b */ /* 0x004ea20000004200 */
[----:B---3--:R-:W-:Y:S07]  /*1c990*/  F2FP.PACK_AB R43, R103, R104 ;  /* 0x00000068672b723e */ /* 0x008fee00000000ff */
[----:B----4-:R-:W3:Y:S08]  /*1c9a0*/  LDSM.16.MT88.4 R52, [R224+0xf000] ;  /* 0x00f00000e034783b */ /* 0x010ef00000004200 */
[----:B-1----:R-:W1:Y:S01]  /*1c9b0*/  LDSM.16.MT88.4 R56, [R225+0xf000] ;  /* 0x00f00000e138783b */ /* 0x002e620000004200 */
[C---:B--2---:R-:W-:Y:S07]  /*1c9c0*/  HMMA.16816.F32 R4, R40.reuse, R44, R4 ;  /* 0x0000002c2804723c */ /* 0x044fee0000001804 */
[--C-:B------:R-:W-:Y:S01]  /*1c9d0*/  FFMA.FTZ R44, R96, c[0x0][0x23c], -R39.reuse ;  /* 0x00008f00602c7a23 */ /* 0x100fe20000010827 */
[C---:B------:R-:W-:Y:S03]  /*1c9e0*/  HMMA.16816.F32 R8, R40.reuse, R46, R8 ;  /* 0x0000002e2808723c */ /* 0x040fe60000001808 */
[----:B------:R2:W-:Y:S05]  /*1c9f0*/  MUFU.EX2 R91, R44 ;  /* 0x0000002c005b7308 */ /* 0x0005ea0000000800 */
[C---:B------:R-:W-:Y:S07]  /*1ca00*/  HMMA.16816.F32 R12, R40.reuse, R48, R12 ;  /* 0x00000030280c723c */ /* 0x040fee000000180c */
[--C-:B------:R-:W-:Y:S01]  /*1ca10*/  FFMA.FTZ R48, R99, c[0x0][0x23c], -R60.reuse ;  /* 0x00008f0063307a23 */ /* 0x100fe2000001083c */
[C---:B------:R-:W-:Y:S03]  /*1ca20*/  HMMA.16816.F32 R16, R40.reuse, R50, R16 ;  /* 0x000000322810723c */ /* 0x040fe60000001810 */
[----:B------:R4:W-:Y:S05]  /*1ca30*/  MUFU.EX2 R88, R48 ;  /* 0x0000003000587308 */ /* 0x0009ea0000000800 */
[C---:B---3--:R-:W-:Y:S04]  /*1ca40*/  HMMA.16816.F32 R20, R40.reuse, R52, R20 ;  /* 0x000000342814723c */ /* 0x048fe80000001814 */
[--C-:B--2---:R-:W-:Y:S03]  /*1ca50*/  FFMA.FTZ R44, R97, c[0x0][0x23c], -R39.reuse ;  /* 0x00008f00612c7a23 */ /* 0x104fe60000010827 */
[--C-:B------:R-:W-:Y:S01]  /*1ca60*/  FFMA.FTZ R52, R101, c[0x0][0x23c], -R39.reuse ;  /* 0x00008f0065347a23 */ /* 0x100fe20000010827 */
[C---:B------:R-:W-:Y:S01]  /*1ca70*/  HMMA.16816.F32 R24, R40.reuse, R54, R24 ;  /* 0x000000362818723c */ /* 0x040fe20000001818 */
[----:B------:R2:W3:Y:S07]  /*1ca80*/  MUFU.EX2 R90, R44 ;  /* 0x0000002c005a7308 */ /* 0x0004ee0000000800 */
[C---:B-1----:R-:W-:Y:S03]  /*1ca90*/  HMMA.16816.F32 R28, R40.reuse, R56, R28 ;  /* 0x00000038281c723c */ /* 0x042fe6000000181c */
[----:B------:R1:W-:Y:S01]  /*1caa0*/  MUFU.EX2 R87, R52 ;  /* 0x0000003400577308 */ /* 0x0003e20000000800 */
[--C-:B----4-:R-:W-:Y:S03]  /*1cab0*/  FFMA.FTZ R48, R100, c[0x0][0x23c], -R39.reuse ;  /* 0x00008f0064307a23 */ /* 0x110fe60000010827 */
[--C-:B------:R-:W-:Y:S01]  /*1cac0*/  FFMA.FTZ R56, R102, c[0x0][0x23c], -R60.reuse ;  /* 0x00008f0066387a23 */ /* 0x100fe2000001083c */
[----:B------:R-:W-:Y:S05]  /*1cad0*/  HMMA.16816.F32 R32, R40, R58, R32 ;  /* 0x0000003a2820723c */ /* 0x000fea0000001820 */
[----:B------:R4:W-:Y:S02]  /*1cae0*/  MUFU.EX2 R86, R48 ;  /* 0x0000003000567308 */ /* 0x0009e40000000800 */
[----:B------:R-:W-:Y:S01]  /*1caf0*/  F2FP.PACK_AB R40, R95, R98 ;  /* 0x000000625f28723e */ /* 0x000fe200000000ff */
[--C-:B--2---:R-:W-:Y:S01]  /*1cb00*/  FFMA.FTZ R44, R213, c[0x0][0x23c], -R60.reuse ;  /* 0x00008f00d52c7a23 */ /* 0x104fe2000001083c */
[----:B------:R-:W-:Y:S03]  /*1cb10*/  F2FP.PACK_AB R41, R93, R92 ;  /* 0x0000005c5d29723e */ /* 0x000fe600000000ff */
[----:B---3--:R-:W-:Y:S03]  /*1cb20*/  F2FP.PACK_AB R42, R90, R91 ;  /* 0x0000005b5a2a723e */ /* 0x008fe600000000ff */
[----:B------:R2:W3:Y:S01]  /*1cb30*/  MUFU.EX2 R89, R44 ;  /* 0x0000002c00597308 */ /* 0x0004e20000000800 */
[----:B-1----:R-:W-:Y:S09]  /*1cb40*/  LDSM.16.MT88.4 R52, [R224+0xf800] ;  /* 0x00f80000e034783b */ /* 0x002ff20000004200 */
[----:B------:R1:W-:Y:S01]  /*1cb50*/  MUFU.EX2 R82, R56 ;  /* 0x0000003800527308 */ /* 0x0003e20000000800 */
[----:B----4-:R-:W-:Y:S08]  /*1cb60*/  LDSM.16.MT88.4 R48, [R226+0xf800] ;  /* 0x00f80000e230783b */ /* 0x010ff00000004200 */
[----:B--2---:R-:W2:Y:S01]  /*1cb70*/  LDSM.16.MT88.4 R44, [R135+0xf800] ;  /* 0x00f80000872c783b */ /* 0x004ea20000004200 */
[----:B---3--:R-:W-:Y:S01]  /*1cb80*/  F2FP.PACK_AB R43, R88, R89 ;  /* 0x00000059582b723e */ /* 0x008fe200000000ff */
[--C-:B-1----:R-:W-:Y:S04]  /*1cb90*/  FFMA.FTZ R56, R212, c[0x0][0x23c], -R60.reuse ;  /* 0x00008f00d4387a23 */ /* 0x102fe8000001083c */
[----:B------:R1:W3:Y:S02]  /*1cba0*/  MUFU.EX2 R85, R56 ;  /* 0x0000003800557308 */ /* 0x0002e40000000800 */
        /* <DEDUP_REMOVED lines=16> */
[----:B----4-:R-:W-:Y:S03]  /*1ccb0*/  FFMA.FTZ R48, R108, c[0x0][0x23c], -R39 ;  /* 0x00008f006c307a23 */ /* 0x010fe60000010827 */
[----:B------:R-:W-:Y:S01]  /*1ccc0*/  FFMA.FTZ R57, R2, R64, R211 ;  /* 0x0000004002397223 */ /* 0x000fe200000100d3 */
[----:B------:R-:W-:Y:S03]  /*1ccd0*/  HMMA.16816.F32 R32, R40, R58, R32 ;  /* 0x0000003a2820723c */ /* 0x000fe60000001820 */
[----:B------:R4:W-:Y:S01]  /*1cce0*/  MUFU.EX2 R79, R48 ;  /* 0x00000030004f7308 */ /* 0x0009e20000000800 */
[----:B------:R-:W-:Y:S02]  /*1ccf0*/  FFMA.FTZ R2, R111, c[0x0][0x23c], -R60 ;  /* 0x00008f006f027a23 */ /* 0x000fe4000001083c */
[----:B-----5:R-:W-:Y:S01]  /*1cd00*/  FFMA.FTZ R56, R0, R63, R210 ;  /* 0x0000003f00387223 */ /* 0x020fe200000100d2 */
[----:B------:R-:W-:Y:S01]  /*1cd10*/  F2FP.PACK_AB R40, R87, R86 ;  /* 0x000000565728723e */ /* 0x000fe200000000ff */
[----:B--2---:R-:W-:Y:S01]  /*1cd20*/  FFMA.FTZ R44, R106, c[0x0][0x23c], -R60 ;  /* 0x00008f006a2c7a23 */ /* 0x004fe2000001083c */
[----:B---3--:R-:W-:Y:S03]  /*1cd30*/  F2FP.PACK_AB R41, R85, R82 ;  /* 0x000000525529723e */ /* 0x008fe600000000ff */
[----:B------:R-:W-:Y:S01]  /*1cd40*/  FFMA.FTZ R0, R208, c[0x0][0x23c], -R39 ;  /* 0x00008f00d0007a23 */ /* 0x000fe20000010827 */
[----:B------:R2:W3:Y:S01]  /*1cd50*/  MUFU.EX2 R81, R44 ;  /* 0x0000002c00517308 */ /* 0x0004e20000000800 */
[----:B------:R-:W-:Y:S01]  /*1cd60*/  FADD.FTZ R57, R209, R57 ;  /* 0x00000039d1397221 */ /* 0x000fe20000010000 */
[----:B------:R-:W-:Y:S01]  /*1cd70*/  F2FP.PACK_AB R42, R83, R84 ;  /* 0x00000054532a723e */ /* 0x000fe200000000ff */
[----:B-1----:R-:W-:Y:S07]  /*1cd80*/  LDSM.16.MT88.4 R52, [R224+0x10000] ;  /* 0x01000000e034783b */ /* 0x002fee0000004200 */
[----:B------:R1:W-:Y:S01]  /*1cd90*/  MUFU.EX2 R76, R2 ;  /* 0x00000002004c7308 */ /* 0x0003e20000000800 */
[----:B----4-:R-:W-:Y:S09]  /*1cda0*/  FFMA.FTZ R48, R109, c[0x0][0x23c], -R39 ;  /* 0x00008f006d307a23 */ /* 0x010ff20000010827 */
[----:B------:R4:W5:Y:S01]  /*1cdb0*/  MUFU.EX2 R78, R48 ;  /* 0x00000030004e7308 */ /* 0x0009620000000800 */
[----:B--2---:R-:W2:Y:S01]  /*1cdc0*/  LDSM.16.MT88.4 R44, [R135+0x10000] ;  /* 0x01000000872c783b */ /* 0x004ea20000004200 */
[----:B---3--:R-:W-:Y:S08]  /*1cdd0*/  F2FP.PACK_AB R43, R80, R81 ;  /* 0x00000051502b723e */ /* 0x008ff000000000ff */
[----:B------:R3:W-:Y:S01]  /*1cde0*/  MUFU.EX2 R75, R0 ;  /* 0x00000000004b7308 */ /* 0x0007e20000000800 */
[----:B-1----:R-:W-:Y:S02]  /*1cdf0*/  FADD.FTZ R2, R207, R56 ;  /* 0x00000038cf027221 */ /* 0x002fe40000010000 */
[----:B------:R-:W-:Y:S01]  /*1ce00*/  FADD.FTZ R56, R206, R57 ;  /* 0x00000039ce387221 */ /* 0x000fe20000010000 */
[----:B----4-:R-:W1:Y:S01]  /*1ce10*/  LDSM.16.MT88.4 R48, [R226+0x10000] ;  /* 0x01000000e230783b */ /* 0x010e620000004200 */
[----:B---3--:R-:W-:Y:S02]  /*1ce20*/  FADD.FTZ R0, R205, R2 ;  /* 0x00000002cd007221 */ /* 0x008fe40000010000 */
[--C-:B------:R-:W-:Y:S02]  /*1ce30*/  FFMA.FTZ R2, R203, c[0x0][0x23c], -R39.reuse ;  /* 0x00008f00cb027a23 */ /* 0x100fe40000010827 */
[----:B------:R-:W-:Y:S02]  /*1ce40*/  FADD.FTZ R0, R202, R0 ;  /* 0x00000000ca007221 */ /* 0x000fe40000010000 */
[----:B------:R3:W4:Y:S02]  /*1ce50*/  MUFU.EX2 R74, R2 ;  /* 0x00000002004a7308 */ /* 0x0007240000000800 */
[----:B------:R-:W-:Y:S01]  /*1ce60*/  FADD.FTZ R0, R200, R0 ;  /* 0x00000000c8007221 */ /* 0x000fe20000010000 */
[C---:B--2---:R-:W-:Y:S03]  /*1ce70*/  HMMA.16816.F32 R4, R40.reuse, R44, R4 ;  /* 0x0000002c2804723c */ /* 0x044fe60000001804 */
[----:B------:R-:W-:Y:S04]  /*1ce80*/  FADD.FTZ R0, R197, R0 ;  /* 0x00000000c5007221 */ /* 0x000fe80000010000 */
[----:B------:R-:W-:Y:S01]  /*1ce90*/  FADD.FTZ R44, R204, R56 ;  /* 0x00000038cc2c7221 */ /* 0x000fe20000010000 */
[C---:B------:R-:W-:Y:S04]  /*1cea0*/  HMMA.16816.F32 R8, R40.reuse, R46, R8 ;  /* 0x0000002e2808723c */ /* 0x040fe80000001808 */
[----:B------:R-:W-:Y:S02]  /*1ceb0*/  FADD.FTZ R56, R201, R44 ;  /* 0x0000002cc9387221 */ /* 0x000fe40000010000 */
[----:B------:R-:W-:Y:S01]  /*1cec0*/  FADD.FTZ R0, R194, R0 ;  /* 0x00000000c2007221 */ /* 0x000fe20000010000 */
[----:B------:R-:W2:Y:S01]  /*1ced0*/  LDSM.16.MT88.4 R44, [R225+0x10000] ;  /* 0x01000000e12c783b */ /* 0x000ea20000004200 */
[----:B---3--:R-:W-:Y:S01]  /*1cee0*/  FADD.FTZ R2, R199, R56 ;  /* 0x00000038c7027221 */ /* 0x008fe20000010000 */
[C---:B-1----:R-:W-:Y:S03]  /*1cef0*/  HMMA.16816.F32 R12, R40.reuse, R48, R12 ;  /* 0x00000030280c723c */ /* 0x042fe6000000180c */
[----:B------:R-:W-:Y:S02]  /*1cf00*/  FADD.FTZ R2, R196, R2 ;  /* 0x00000002c4027221 */ /* 0x000fe40000010000 */
[----:B------:R-:W-:Y:S02]  /*1cf10*/  FFMA.FTZ R56, R198, c[0x0][0x23c], -R60 ;  /* 0x00008f00c6387a23 */ /* 0x000fe4000001083c */
[----:B------:R-:W-:Y:S01]  /*1cf20*/  FADD.FTZ R2, R195, R2 ;  /* 0x00000002c3027221 */ /* 0x000fe20000010000 */
[C---:B------:R-:W-:Y:S01]  /*1cf30*/  HMMA.16816.F32 R16, R40.reuse, R50, R16 ;  /* 0x000000322810723c */ /* 0x040fe20000001810 */
[----:B------:R-:W-:Y:S03]  /*1cf40*/  MUFU.EX2 R73, R56 ;  /* 0x0000003800497308 */ /* 0x000fe60000000800 */
[----:B------:R-:W-:Y:S02]  /*1cf50*/  FADD.FTZ R2, R191, R2 ;  /* 0x00000002bf027221 */ /* 0x000fe40000010000 */
[----:B------:R-:W-:Y:S02]  /*1cf60*/  FFMA.FTZ R48, R193, c[0x0][0x23c], -R60 ;  /* 0x00008f00c1307a23 */ /* 0x000fe4000001083c */
[----:B------:R-:W-:Y:S01]  /*1cf70*/  FADD.FTZ R2, R248, R2 ;  /* 0x00000002f8027221 */ /* 0x000fe20000010000 */
[C---:B------:R-:W-:Y:S02]  /*1cf80*/  HMMA.16816.F32 R20, R40.reuse, R52, R20 ;  /* 0x000000342814723c */ /* 0x040fe40000001814 */
[----:B------:R1:W3:Y:S01]  /*1cf90*/  MUFU.EX2 R72, R48 ;  /* 0x0000003000487308 */ /* 0x0002e20000000800 */
[----:B------:R-:W-:Y:S02]  /*1cfa0*/  FADD.FTZ R2, R190, R2 ;  /* 0x00000002be027221 */ /* 0x000fe40000010000 */
[----:B------:R-:W-:Y:S02]  /*1cfb0*/  FADD.FTZ R0, R249, R0 ;  /* 0x00000000f9007221 */ /* 0x000fe40000010000 */
[--C-:B------:R-:W-:Y:S01]  /*1cfc0*/  FFMA.FTZ R52, R116, c[0x0][0x23c], -R39.reuse ;  /* 0x00008f0074347a23 */ /* 0x100fe20000010827 */
[C---:B------:R-:W-:Y:S04]  /*1cfd0*/  HMMA.16816.F32 R24, R40.reuse, R54, R24 ;  /* 0x000000362818723c */ /* 0x040fe80000001818 */
[----:B------:R-:W-:Y:S01]  /*1cfe0*/  FADD.FTZ R53, R187, R2 ;  /* 0x00000002bb357221 */ /* 0x000fe20000010000 */
[----:B------:R3:W-:Y:S01]  /*1cff0*/  MUFU.EX2 R71, R52 ;  /* 0x0000003400477308 */ /* 0x0007e20000000800 */
[----:B------:R-:W-:Y:S02]  /*1d000*/  FFMA.FTZ R2, R117, c[0x0][0x23c], -R39 ;  /* 0x00008f0075027a23 */ /* 0x000fe40000010827 */
[----:B------:R-:W-:Y:S01]  /*1d010*/  FADD.FTZ R0, R218, R0 ;  /* 0x00000000da007221 */ /* 0x000fe20000010000 */
[C---:B--2---:R-:W-:Y:S03]  /*1d020*/  HMMA.16816.F32 R28, R40.reuse, R44, R28 ;  /* 0x0000002c281c723c */ /* 0x044fe6000000181c */
[----:B------:R-:W-:Y:S03]  /*1d030*/  FADD.FTZ R0, R219, R0 ;  /* 0x00000000db007221 */ /* 0x000fe60000010000 */
[----:B------:R2:W2:Y:S01]  /*1d040*/  MUFU.EX2 R70, R2 ;  /* 0x0000000200467308 */ /* 0x0004a20000000800 */
[----:B------:R-:W-:Y:S01]  /*1d050*/  FADD.FTZ R0, R186, R0 ;  /* 0x00000000ba007221 */ /* 0x000fe20000010000 */
[----:B------:R-:W-:Y:S01]  /*1d060*/  HMMA.16816.F32 R32, R40, R46, R32 ;  /* 0x0000002e2820723c */ /* 0x000fe20000001820 */
[----:B-1----:R-:W1:Y:S03]  /*1d070*/  LDSM.16.MT88.4 R48, [R135+0x10800] ;  /* 0x010800008730783b */ /* 0x002e660000004200 */
[----:B------:R-:W-:Y:S03]  /*1d080*/  FFMA.FTZ R44, R118, c[0x0][0x23c], -R60 ;  /* 0x00008f00762c7a23 */ /* 0x000fe6000001083c */
[----:B-----5:R-:W-:Y:S01]  /*1d090*/  F2FP.PACK_AB R40, R78, R79 ;  /* 0x0000004f4e28723e */ /* 0x020fe200000000ff */
[----:B------:R5:W-:Y:S01]  /*1d0a0*/  MUFU.EX2 R69, R44 ;  /* 0x0000002c00457308 */ /* 0x000be20000000800 */
[----:B------:R-:W-:Y:S03]  /*1d0b0*/  F2FP.PACK_AB R41, R76, R77 ;  /* 0x0000004d4c29723e */ /* 0x000fe600000000ff */
[----:B---3--:R-:W-:Y:S01]  /*1d0c0*/  FADD.FTZ R52, R185, R0 ;  /* 0x00000000b9347221 */ /* 0x008fe20000010000 */
[----:B----4-:R-:W-:Y:S01]  /*1d0d0*/  F2FP.PACK_AB R42, R74, R75 ;  /* 0x0000004b4a2a723e */ /* 0x010fe200000000ff */
[----:B------:R-:W-:Y:S01]  /*1d0e0*/  FADD.FTZ R0, R184, R53 ;  /* 0x00000035b8007221 */ /* 0x000fe20000010000 */
[----:B------:R-:W-:Y:S01]  /*1d0f0*/  F2FP.PACK_AB R43, R72, R73 ;  /* 0x00000049482b723e */ /* 0x000fe200000000ff */
[----:B------:R-:W-:Y:S02]  /*1d100*/  FADD.FTZ R56, R182, R52 ;  /* 0x00000034b6387221 */ /* 0x000fe40000010000 */
[----:B------:R-:W3:Y:S01]  /*1d110*/  LDSM.16.MT88.4 R52, [R226+0x10800] ;  /* 0x01080000e234783b */ /* 0x000ee20000004200 */
[----:B--2---:R-:W-:Y:S02]  /*1d120*/  FADD.FTZ R2, R183, R0 ;  /* 0x00000000b7027221 */ /* 0x004fe40000010000 */
[----:B------:R-:W-:Y:S02]  /*1d130*/  FADD.FTZ R0, R181, R56 ;  /* 0x00000038b5007221 */ /* 0x000fe40000010000 */
[----:B------:R-:W-:Y:S02]  /*1d140*/  FADD.FTZ R2, R180, R2 ;  /* 0x00000002b4027221 */ /* 0x000fe40000010000 */
[----:B------:R-:W-:Y:S02]  /*1d150*/  FADD.FTZ R0, R175, R0 ;  /* 0x00000000af007221 */ /* 0x000fe40000010000 */
[----:B------:R-:W-:Y:S02]  /*1d160*/  FADD.FTZ R56, R179, R2 ;  /* 0x00000002b3387221 */ /* 0x000fe40000010000 */
[----:B------:R-:W-:Y:S01]  /*1d170*/  FFMA.FTZ R2, R119, c[0x0][0x23c], -R60 ;  /* 0x00008f0077027a23 */ /* 0x000fe2000001083c */
[----:B-----5:R-:W2:Y:S01]  /*1d180*/  LDSM.16.MT88.4 R44, [R224+0x10800] ;  /* 0x01080000e02c783b */ /* 0x020ea20000004200 */
[----:B------:R-:W-:Y:S02]  /*1d190*/  FADD.FTZ R0, R178, R0 ;  /* 0x00000000b2007221 */ /* 0x000fe40000010000 */
[----:B------:R4:W5:Y:S02]  /*1d1a0*/  MUFU.EX2 R68, R2 ;  /* 0x0000000200447308 */ /* 0x0009640000000800 */
[----:B------:R-:W-:Y:S01]  /*1d1b0*/  FADD.FTZ R0, R174, R0 ;  /* 0x00000000ae007221 */ /* 0x000fe20000010000 */
[C---:B-1----:R-:W-:Y:S03]  /*1d1c0*/  HMMA.16816.F32 R4, R40.reuse, R48, R4 ;  /* 0x000000302804723c */ /* 0x042fe60000001804 */
[----:B------:R-:W-:Y:S04]  /*1d1d0*/  FADD.FTZ R0, R173, R0 ;  /* 0x00000000ad007221 */ /* 0x000fe80000010000 */
[----:B------:R-:W-:Y:S01]  /*1d1e0*/  FADD.FTZ R0, R169, R0 ;  /* 0x00000000a9007221 */ /* 0x000fe20000010000 */
[C---:B------:R-:W-:Y:S04]  /*1d1f0*/  HMMA.16816.F32 R8, R40.reuse, R50, R8 ;  /* 0x000000322808723c */ /* 0x040fe80000001808 */
[----:B------:R-:W-:Y:S02]  /*1d200*/  FADD.FTZ R0, R170, R0 ;  /* 0x00000000aa007221 */ /* 0x000fe40000010000 */
[--C-:B------:R-:W-:Y:S02]  /*1d210*/  FFMA.FTZ R48, R192, c[0x0][0x23c], -R39.reuse ;  /* 0x00008f00c0307a23 */ /* 0x100fe40000010827 */
[----:B------:R-:W-:Y:S01]  /*1d220*/  FADD.FTZ R0, R165, R0 ;  /* 0x00000000a5007221 */ /* 0x000fe20000010000 */
[C---:B---3--:R-:W-:Y:S01]  /*1d230*/  HMMA.16816.F32 R12, R40.reuse, R52, R12 ;  /* 0x00000034280c723c */ /* 0x048fe2000000180c */
[----:B------:R1:W-:Y:S02]  /*1d240*/  MUFU.EX2 R67, R48 ;  /* 0x0000003000437308 */ /* 0x0003e40000000800 */
[----:B----4-:R-:W-:Y:S02]  /*1d250*/  FADD.FTZ R2, R177, R56 ;  /* 0x00000038b1027221 */ /* 0x010fe40000010000 */
[--C-:B------:R-:W-:Y:S02]  /*1d260*/  FFMA.FTZ R56, R189, c[0x0][0x23c], -R39.reuse ;  /* 0x00008f00bd387a23 */ /* 0x100fe40000010827 */
[----:B------:R-:W-:Y:S01]  /*1d270*/  FADD.FTZ R2, R176, R2 ;  /* 0x00000002b0027221 */ /* 0x000fe20000010000 */
[C---:B------:R-:W-:Y:S03]  /*1d280*/  HMMA.16816.F32 R16, R40.reuse, R54, R16 ;  /* 0x000000362810723c */ /* 0x040fe60000001810 */
[----:B------:R3:W4:Y:S01]  /*1d290*/  MUFU.EX2 R66, R56 ;  /* 0x0000003800427308 */ /* 0x0007220000000800 */
[----:B------:R-:W-:Y:S02]  /*1d2a0*/  FADD.FTZ R2, R171, R2 ;  /* 0x00000002ab027221 */ /* 0x000fe40000010000 */
[----:B------:R-:W-:Y:S02]  /*1d2b0*/  FADD.FTZ R0, R166, R0 ;  /* 0x00000000a6007221 */ /* 0x000fe40000010000 */
[----:B------:R-:W-:Y:S01]  /*1d2c0*/  FADD.FTZ R2, R172, R2 ;  /* 0x00000002ac027221 */ /* 0x000fe20000010000 */
[C---:B--2---:R-:W-:Y:S03]  /*1d2d0*/  HMMA.16816.F32 R20, R40.reuse, R44, R20 ;  /* 0x0000002c2814723c */ /* 0x044fe60000001814 */
[----:B------:R-:W-:Y:S02]  /*1d2e0*/  FADD.FTZ R2, R168, R2 ;  /* 0x00000002a8027221 */ /* 0x000fe40000010000 */
[----:B------:R-:W-:Y:S02]  /*1d2f0*/  FFMA.FTZ R52, R122, c[0x0][0x23c], -R60 ;  /* 0x00008f007a347a23 */ /* 0x000fe4000001083c */
[----:B------:R-:W-:Y:S01]  /*1d300*/  FADD.FTZ R2, R167, R2 ;  /* 0x00000002a7027221 */ /* 0x000fe20000010000 */
[----:B-1----:R-:W1:Y:S01]  /*1d310*/  LDSM.16.MT88.4 R48, [R225+0x10800] ;  /* 0x01080000e130783b */ /* 0x002e620000004200 */
[--C-:B------:R-:W-:Y:S01]  /*1d320*/  FFMA.FTZ R44, R188, c[0x0][0x23c], -R39.reuse ;  /* 0x00008f00bc2c7a23 */ /* 0x100fe20000010827 */
[----:B------:R2:W-:Y:S01]  /*1d330*/  MUFU.EX2 R65, R52 ;  /* 0x0000003400417308 */ /* 0x0005e20000000800 */
[C---:B------:R-:W-:Y:S03]  /*1d340*/  HMMA.16816.F32 R24, R40.reuse, R46, R24 ;  /* 0x0000002e2818723c */ /* 0x040fe60000001818 */
[----:B---3--:R-:W-:Y:S02]  /*1d350*/  FADD.FTZ R56, R164, R2 ;  /* 0x00000002a4387221 */ /* 0x008fe40000010000 */
[----:B------:R-:W-:Y:S04]  /*1d360*/  FADD.FTZ R2, R162, R0 ;  /* 0x00000000a2027221 */ /* 0x000fe80000010000 */
[----:B------:R-:W-:Y:S03]  /*1d370*/  MUFU.EX2 R63, R44 ;  /* 0x0000002c003f7308 */ /* 0x000fe60000000800 */
[----:B------:R-:W-:Y:S02]  /*1d380*/  FFMA.FTZ R0, R123, c[0x0][0x23c], -R60 ;  /* 0x00008f007b007a23 */ /* 0x000fe4000001083c */
[----:B------:R-:W-:Y:S02]  /*1d390*/  FADD.FTZ R56, R163, R56 ;  /* 0x00000038a3387221 */ /* 0x000fe40000010000 */
[----:B------:R-:W-:Y:S02]  /*1d3a0*/  FADD.FTZ R2, R161, R2 ;  /* 0x00000002a1027221 */ /* 0x000fe40000010000 */
[----:B------:R-:W-:Y:S01]  /*1d3b0*/  FADD.FTZ R56, R160, R56 ;  /* 0x00000038a0387221 */ /* 0x000fe20000010000 */
[----:B------:R3:W3:Y:S01]  /*1d3c0*/  MUFU.EX2 R64, R0 ;  /* 0x0000000000407308 */ /* 0x0006e20000000800 */
[----:B--2---:R-:W2:Y:S01]  /*1d3d0*/  LDSM.16.MT88.4 R52, [R135+0x11000] ;  /* 0x011000008734783b */ /* 0x004ea20000004200 */
[C---:B-1----:R-:W-:Y:S03]  /*1d3e0*/  HMMA.16816.F32 R28, R40.reuse, R48, R28 ;  /* 0x00000030281c723c */ /* 0x042fe6000000181c */
[----:B---3--:R-:W-:Y:S05]  /*1d3f0*/  FADD.FTZ R0, R158, R2 ;  /* 0x000000029e007221 */ /* 0x008fea0000010000 */
[----:B------:R-:W-:Y:S04]  /*1d400*/  HMMA.16816.F32 R32, R40, R50, R32 ;  /* 0x000000322820723c */ /* 0x000fe80000001820 */
[----:B------:R-:W-:Y:S02]  /*1d410*/  FADD.FTZ R2, R159, R56 ;  /* 0x000000389f027221 */ /* 0x000fe40000010000 */
[----:B------:R-:W-:Y:S01]  /*1d420*/  FADD.FTZ R0, R157, R0 ;  /* 0x000000009d007221 */ /* 0x000fe20000010000 */
[----:B------:R-:W-:Y:S01]  /*1d430*/  F2FP.PACK_AB R40, R70, R71 ;  /* 0x000000474628723e */ /* 0x000fe200000000ff */
[----:B------:R-:W-:Y:S01]  /*1d440*/  FADD.FTZ R2, R156, R2 ;  /* 0x000000029c027221 */ /* 0x000fe20000010000 */
[----:B-----5:R-:W-:Y:S01]  /*1d450*/  F2FP.PACK_AB R41, R68, R69 ;  /* 0x000000454429723e */ /* 0x020fe200000000ff */
[----:B------:R-:W-:Y:S02]  /*1d460*/  LDSM.16.MT88.4 R156, [R224+0x11800] ;  /* 0x01180000e09c783b */ /* 0x000fe40000004200 */
[----:B------:R-:W-:Y:S01]  /*1d470*/  FADD.FTZ R44, R154, R0 ;  /* 0x000000009a2c7221 */ /* 0x000fe20000010000 */
[----:B----4-:R-:W-:Y:S01]  /*1d480*/  F2FP.PACK_AB R42, R66, R67 ;  /* 0x00000043422a723e */ /* 0x010fe200000000ff */
[----:B------:R-:W-:Y:S01]  /*1d490*/  FADD.FTZ R0, R155, R2 ;  /* 0x000000029b007221 */ /* 0x000fe20000010000 */
[----:B------:R-:W-:Y:S01]  /*1d4a0*/  F2FP.PACK_AB R43, R64, R65 ;  /* 0x00000041402b723e */ /* 0x000fe200000000ff */
[--C-:B------:R-:W-:Y:S02]  /*1d4b0*/  FFMA.FTZ R2, R216, c[0x0][0x23c], -R39.reuse ;  /* 0x00008f00d8027a23 */ /* 0x100fe40000010827 */
[----:B------:R-:W-:Y:S02]  /*1d4c0*/  FADD.FTZ R56, R153, R44 ;  /* 0x0000002c99387221 */ /* 0x000fe40000010000 */
[----:B------:R-:W-:Y:S01]  /*1d4d0*/  FADD.FTZ R57, R152, R0 ;  /* 0x0000000098397221 */ /* 0x000fe20000010000 */
[----:B------:R1:W3:Y:S01]  /*1d4e0*/  MUFU.EX2 R59, R2 ;  /* 0x00000002003b7308 */ /* 0x0002e20000000800 */
[----:B------:R-:W-:Y:S01]  /*1d4f0*/  FADD.FTZ R0, R148, R56 ;  /* 0x0000003894007221 */ /* 0x000fe20000010000 */
[----:B------:R-:W4:Y:S01]  /*1d500*/  LDSM.16.MT88.4 R44, [R226+0x11000] ;  /* 0x01100000e22c783b */ /* 0x000f220000004200 */
[----:B------:R-:W-:Y:S01]  /*1d510*/  FFMA.FTZ R48, R126, c[0x0][0x23c], -R60 ;  /* 0x00008f007e307a23 */ /* 0x000fe2000001083c */
[C---:B--2---:R-:W-:Y:S03]  /*1d520*/  HMMA.16816.F32 R4, R40.reuse, R52, R4 ;  /* 0x000000342804723c */ /* 0x044fe60000001804 */
[----:B------:R-:W-:Y:S04]  /*1d530*/  FADD.FTZ R0, R149, R0 ;  /* 0x0000000095007221 */ /* 0x000fe80000010000 */
[--C-:B------:R-:W-:Y:S01]  /*1d540*/  FFMA.FTZ R52, R128, c[0x0][0x23c], -R39.reuse ;  /* 0x00008f0080347a23 */ /* 0x100fe20000010827 */
[C---:B------:R-:W-:Y:S04]  /*1d550*/  HMMA.16816.F32 R8, R40.reuse, R54, R8 ;  /* 0x000000362808723c */ /* 0x040fe80000001808 */
[----:B------:R-:W-:Y:S02]  /*1d560*/  FADD.FTZ R0, R146, R0 ;  /* 0x0000000092007221 */ /* 0x000fe40000010000 */
[----:B------:R-:W-:Y:S02]  /*1d570*/  FFMA.FTZ R39, R217, c[0x0][0x23c], -R39 ;  /* 0x00008f00d9277a23 */ /* 0x000fe40000010827 */
[----:B------:R-:W-:Y:S04]  /*1d580*/  FADD.FTZ R0, R145, R0 ;  /* 0x0000000091007221 */ /* 0x000fe80000010000 */
[----:B-1----:R-:W-:Y:S01]  /*1d590*/  FADD.FTZ R2, R151, R57 ;  /* 0x0000003997027221 */ /* 0x002fe20000010000 */
[----:B---3--:R-:W-:Y:S01]  /*1d5a0*/  F2FP.PACK_AB R164, R59, R63 ;  /* 0x0000003f3ba4723e */ /* 0x008fe200000000ff */
[----:B------:R-:W-:Y:S01]  /*1d5b0*/  FADD.FTZ R0, R142, R0 ;  /* 0x000000008e007221 */ /* 0x000fe20000010000 */
[----:B------:R1:W-:Y:S01]  /*1d5c0*/  MUFU.EX2 R57, R48 ;  /* 0x0000003000397308 */ /* 0x0003e20000000800 */
[----:B------:R-:W-:Y:S02]  /*1d5d0*/  FADD.FTZ R56, R147, R2 ;  /* 0x0000000293387221 */ /* 0x000fe40000010000 */
[----:B------:R-:W-:Y:S02]  /*1d5e0*/  FFMA.FTZ R2, R127, c[0x0][0x23c], -R60 ;  /* 0x00008f007f027a23 */ /* 0x000fe4000001083c */
[----:B------:R-:W-:Y:S02]  /*1d5f0*/  FADD.FTZ R56, R150, R56 ;  /* 0x0000003896387221 */ /* 0x000fe40000010000 */
[----:B------:R-:W-:Y:S01]  /*1d600*/  FADD.FTZ R0, R139, R0 ;  /* 0x000000008b007221 */ /* 0x000fe20000010000 */
[----:B------:R-:W-:Y:S01]  /*1d610*/  LDSM.16.MT88.4 R148, [R226+0x11800] ;  /* 0x01180000e294783b */ /* 0x000fe20000004200 */
[----:B------:R-:W-:Y:S01]  /*1d620*/  FFMA.FTZ R60, R38, c[0x0][0x23c], -R60 ;  /* 0x00008f00263c7a23 */ /* 0x000fe2000001083c */
[----:B------:R2:W3:Y:S01]  /*1d630*/  MUFU.EX2 R58, R2 ;  /* 0x00000002003a7308 */ /* 0x0004e20000000800 */
[----:B------:R-:W-:Y:S04]  /*1d640*/  FADD.FTZ R0, R138, R0 ;  /* 0x000000008a007221 */ /* 0x000fe80000010000 */
[----:B------:R-:W-:Y:S01]  /*1d650*/  FADD.FTZ R0, R137, R0 ;  /* 0x0000000089007221 */ /* 0x000fe20000010000 */
[C---:B----4-:R-:W-:Y:S03]  /*1d660*/  HMMA.16816.F32 R12, R40.reuse, R44, R12 ;  /* 0x0000002c280c723c */ /* 0x050fe6000000180c */
[----:B------:R-:W-:Y:S01]  /*1d670*/  FADD.FTZ R0, R132, R0 ;  /* 0x0000000084007221 */ /* 0x000fe20000010000 */
[----:B------:R4:W-:Y:S01]  /*1d680*/  MUFU.EX2 R45, R39 ;  /* 0x00000027002d7308 */ /* 0x0009e20000000800 */
[----:B------:R-:W-:Y:S01]  /*1d690*/  MOV R132, R36 ;  /* 0x0000002400847202 */ /* 0x000fe20000000f00 */
[----:B-1----:R-:W1:Y:S02]  /*1d6a0*/  LDSM.16.MT88.4 R48, [R224+0x11000] ;  /* 0x01100000e030783b */ /* 0x002e640000004200 */
[C---:B------:R-:W-:Y:S06]  /*1d6b0*/  HMMA.16816.F32 R16, R40.reuse, R46, R16 ;  /* 0x0000002e2810723c */ /* 0x040fec0000001810 */
[----:B------:R-:W-:Y:S01]  /*1d6c0*/  MUFU.EX2 R60, R60 ;  /* 0x0000003c003c7308 */ /* 0x000fe20000000800 */
[----:B--2---:R-:W-:Y:S01]  /*1d6d0*/  FADD.FTZ R2, R144, R56 ;  /* 0x0000003890027221 */ /* 0x004fe20000010000 */
[----:B---3--:R-:W-:Y:S04]  /*1d6e0*/  F2FP.PACK_AB R165, R58, R57 ;  /* 0x000000393aa5723e */ /* 0x008fe800000000ff */
[----:B------:R-:W-:Y:S04]  /*1d6f0*/  FADD.FTZ R2, R143, R2 ;  /* 0x000000028f027221 */ /* 0x000fe80000010000 */
[----:B------:R2:W3:Y:S01]  /*1d700*/  MUFU.EX2 R56, R52 ;  /* 0x0000003400387308 */ /* 0x0004e20000000800 */
[----:B------:R-:W-:Y:S02]  /*1d710*/  FADD.FTZ R2, R141, R2 ;  /* 0x000000028d027221 */ /* 0x000fe40000010000 */
[----:B----4-:R-:W-:Y:S02]  /*1d720*/  FADD.FTZ R39, R131, R0 ;  /* 0x0000000083277221 */ /* 0x010fe40000010000 */
[----:B------:R-:W-:Y:S02]  /*1d730*/  FADD.FTZ R2, R140, R2 ;  /* 0x000000028c027221 */ /* 0x000fe40000010000 */
[----:B------:R-:W-:Y:S02]  /*1d740*/  LDSM.16.MT88.4 R140, [R135+0x11800] ;  /* 0x01180000878c783b */ /* 0x000fe40000004200 */
[----:B------:R-:W-:Y:S01]  /*1d750*/  FADD.FTZ R2, R136, R2 ;  /* 0x0000000288027221 */ /* 0x000fe20000010000 */
[----:B------:R4:W5:Y:S03]  /*1d760*/  MUFU.EX2 R44, R37 ;  /* 0x00000025002c7308 */ /* 0x0009660000000800 */
[----:B------:R-:W-:Y:S01]  /*1d770*/  FADD.FTZ R2, R133, R2 ;  /* 0x0000000285027221 */ /* 0x000fe20000010000 */
[----:B------:R-:W-:Y:S03]  /*1d780*/  MOV R133, R3 ;  /* 0x0000000300857202 */ /* 0x000fe60000000f00 */
[----:B------:R-:W-:Y:S02]  /*1d790*/  FADD.FTZ R0, R130, R2 ;  /* 0x0000000282007221 */ /* 0x000fe40000010000 */
[----:B------:R-:W-:Y:S01]  /*1d7a0*/  FADD.FTZ R2, R125, R39 ;  /* 0x000000277d027221 */ /* 0x000fe20000010000 */
[----:B--2---:R-:W2:Y:S01]  /*1d7b0*/  LDSM.16.MT88.4 R52, [R225+0x11000] ;  /* 0x01100000e134783b */ /* 0x004ea20000004200 */
[----:B---3--:R-:W-:Y:S01]  /*1d7c0*/  F2FP.PACK_AB R166, R45, R56 ;  /* 0x000000382da6723e */ /* 0x008fe200000000ff */
[C---:B-1----:R-:W-:Y:S08]  /*1d7d0*/  HMMA.16816.F32 R20, R40.reuse, R48, R20 ;  /* 0x000000302814723c */ /* 0x042ff00000001814 */
[C---:B------:R-:W-:Y:S04]  /*1d7e0*/  HMMA.16816.F32 R24, R40.reuse, R50, R24 ;  /* 0x000000322818723c */ /* 0x040fe80000001818 */
[----:B----4-:R-:W-:Y:S01]  /*1d7f0*/  FADD.FTZ R37, R129, R0 ;  /* 0x0000000081257221 */ /* 0x010fe20000010000 */
[----:B-----5:R-:W-:Y:S01]  /*1d800*/  F2FP.PACK_AB R167, R60, R44 ;  /* 0x0000002c3ca7723e */ /* 0x020fe200000000ff */
[----:B------:R-:W-:Y:S02]  /*1d810*/  FADD.FTZ R0, R124, R2 ;  /* 0x000000027c007221 */ /* 0x000fe40000010000 */
[----:B------:R-:W-:Y:S04]  /*1d820*/  FADD.FTZ R2, R121, R37 ;  /* 0x0000002579027221 */ /* 0x000fe80000010000 */
        /* <DEDUP_REMOVED lines=9> */
[C---:B--2---:R-:W-:Y:S03]  /*1d8c0*/  HMMA.16816.F32 R28, R40.reuse, R52, R28 ;  /* 0x00000034281c723c */ /* 0x044fe6000000181c */
[----:B------:R-:W-:Y:S02]  /*1d8d0*/  FADD.FTZ R2, R95, R2 ;  /* 0x000000025f027221 */ /* 0x000fe40000010000 */
[----:B------:R-:W-:Y:S02]  /*1d8e0*/  FADD.FTZ R0, R93, R0 ;  /* 0x000000005d007221 */ /* 0x000fe40000010000 */
[----:B------:R-:W-:Y:S01]  /*1d8f0*/  FADD.FTZ R2, R91, R2 ;  /* 0x000000025b027221 */ /* 0x000fe20000010000 */
[----:B------:R-:W-:Y:S04]  /*1d900*/  HMMA.16816.F32 R32, R40, R54, R32 ;  /* 0x000000362820723c */ /* 0x000fe80000001820 */
[----:B------:R-:W-:Y:S02]  /*1d910*/  FADD.FTZ R0, R89, R0 ;  /* 0x0000000059007221 */ /* 0x000fe40000010000 */
[----:B------:R-:W-:Y:S02]  /*1d920*/  FADD.FTZ R2, R90, R2 ;  /* 0x000000025a027221 */ /* 0x000fe40000010000 */
[----:B------:R-:W-:Y:S01]  /*1d930*/  FADD.FTZ R0, R88, R0 ;  /* 0x0000000058007221 */ /* 0x000fe20000010000 */
[C---:B------:R-:W-:Y:S01]  /*1d940*/  HMMA.16816.F32 R136, R164.reuse, R140, R4 ;  /* 0x0000008ca488723c */ /* 0x040fe20000001804 */
[----:B------:R-:W1:Y:S04]  /*1d950*/  LDSM.16.MT88.4 R4, [R225+0x11800] ;  /* 0x01180000e104783b */ /* 0x000e680000004200 */
[----:B------:R-:W-:Y:S02]  /*1d960*/  FADD.FTZ R2, R86, R2 ;  /* 0x0000000256027221 */ /* 0x000fe40000010000 */
[----:B------:R-:W-:Y:S01]  /*1d970*/  FADD.FTZ R0, R82, R0 ;  /* 0x0000000052007221 */ /* 0x000fe20000010000 */
[C---:B------:R-:W-:Y:S04]  /*1d980*/  HMMA.16816.F32 R140, R164.reuse, R142, R8 ;  /* 0x0000008ea48c723c */ /* 0x040fe80000001808 */
[----:B------:R-:W-:Y:S02]  /*1d990*/  FADD.FTZ R2, R87, R2 ;  /* 0x0000000257027221 */ /* 0x000fe40000010000 */
[----:B------:R-:W-:Y:S02]  /*1d9a0*/  FADD.FTZ R0, R85, R0 ;  /* 0x0000000055007221 */ /* 0x000fe40000010000 */
[----:B------:R-:W-:Y:S01]  /*1d9b0*/  FADD.FTZ R2, R84, R2 ;  /* 0x0000000254027221 */ /* 0x000fe20000010000 */
[C---:B------:R-:W-:Y:S03]  /*1d9c0*/  HMMA.16816.F32 R144, R164.reuse, R148, R12 ;  /* 0x00000094a490723c */ /* 0x040fe6000000180c */
[----:B------:R-:W-:Y:S02]  /*1d9d0*/  FADD.FTZ R0, R81, R0 ;  /* 0x0000000051007221 */ /* 0x000fe40000010000 */
        /* <DEDUP_REMOVED lines=30> */
[----:B------:R-:W-:Y:S03]  /*1dbc0*/  FADD.FTZ R0, R60, R0 ;  /* 0x000000003c007221 */ /* 0x000fe60000010000 */
[----:B------:R1:W-:Y:S04]  /*1dbd0*/  STL [R1+0x4], R2 ;  /* 0x0000040201007387 */ /* 0x0003e80000100800 */
[----:B------:R1:W-:Y:S01]  /*1dbe0*/  STL [R1+0x8], R0 ;  /* 0x0000080001007387 */ /* 0x0003e20000100800 */
[----:B------:R-:W-:-:S05]  /*1dbf0*/  @P0 BRA `(.L_x_1642) ;  /* 0xffff89f000000947 */ /* 0x000fca000383ffff */
.L_x_1638:
[----:B------:R-:W2:Y:S04]  /*1dc00*/  LDL.LU R5, [R1+0x4] ;  /* 0x0000040001057983 */ /* 0x000ea80000300800 */
[----:B------:R-:W3:Y:S04]  /*1dc10*/  S2R R37, SR_TID.X ;  /* 0x0000000000257919 */ /* 0x000ee80000002100 */
[----:B------:R-:W4:Y:S01]  /*1dc20*/  S2R R38, SR_TID.X ;  /* 0x0000000000267919 */ /* 0x000f220000002100 */
[----:B------:R-:W-:Y:S01]  /*1dc30*/  IMAD.MOV.U32 R8, RZ, RZ, -0x20 ;  /* 0xffffffe0ff087424 */ /* 0x000fe200078e00ff */
[----:B------:R-:W-:Y:S01]  /*1dc40*/  MOV R9, 0x40 ;  /* 0x0000004000097802 */ /* 0x000fe20000000f00 */
[----:B------:R-:W5:Y:S01]  /*1dc50*/  S2UR UR10, SR_CTAID.Z ;  /* 0x00000000000a79c3 */ /* 0x000f620000002700 */
[----:B-1----:R-:W2:Y:S01]  /*1dc60*/  LDL.LU R4, [R1+0x8] ;  /* 0x0000080001047983 */ /* 0x002ea20000300800 */
[----:B------:R-:W-:Y:S01]  /*1dc70*/  UIADD3 UR9, -UR17, URZ, URZ ;  /* 0x0000003f11097290 */ /* 0x000fe2000fffe13f */
[----:B------:R-:W-:Y:S01]  /*1dc80*/  BSSY B0, `(.L_x_1643) ;  /* 0x00000a3000007945 */ /* 0x000fe20003800000 */
[----:B------:R-:W-:-:S02]  /*1dc90*/  ULDC UR6, c[0x0][0x1c0] ;  /* 0x0000700000067ab9 */ /* 0x000fc40000000800 */
[----:B------:R-:W-:Y:S02]  /*1dca0*/  ULDC.64 UR4, c[0x0][0x210] ;  /* 0x0000840000047ab9 */ /* 0x000fe40000000a00 */
[----:B------:R-:W1:Y:S08]  /*1dcb0*/  S2UR UR7, SR_CTAID.Y ;  /* 0x00000000000779c3 */ /* 0x000e700000002600 */
[----:B------:R-:W1:Y:S01]  /*1dcc0*/  S2UR UR8, SR_CTAID.X ;  /* 0x00000000000879c3 */ /* 0x000e620000002500 */
[----:B---3--:R-:W-:-:S04]  /*1dcd0*/  SHF.R.S32.HI R15, RZ, 0x1f, R37 ;  /* 0x0000001fff0f7819 */ /* 0x008fc80000011425 */
[----:B------:R-:W-:Y:S02]  /*1dce0*/  LEA.HI R6, R15, R37, RZ, 0x2 ;  /* 0x000000250f067211 */ /* 0x000fe400078f10ff */
[----:B----4-:R-:W-:Y:S01]  /*1dcf0*/  SHF.R.S32.HI R39, RZ, 0x1f, R38 ;  /* 0x0000001fff277819 */ /* 0x010fe20000011426 */
[----:B-----5:R-:W-:-:S03]  /*1dd00*/  UIMAD UR9, UR9, UR6, UR10 ;  /* 0x00000006090972a4 */ /* 0x020fc6000f8e020a */
[----:B------:R-:W-:-:S04]  /*1dd10*/  LEA.HI R10, R39, R38, RZ, 0x4 ;  /* 0x00000026270a7211 */ /* 0x000fc800078f20ff */
[----:B------:R-:W-:Y:S01]  /*1dd20*/  SHF.R.S32.HI R10, RZ, 0x4, R10 ;  /* 0x00000004ff0a7819 */ /* 0x000fe2000001140a */
[----:B-1----:R-:W-:-:S04]  /*1dd30*/  UIMAD UR4, UR7, UR4, UR17 ;  /* 0x00000004070472a4 */ /* 0x002fc8000f8e0211 */
[----:B------:R-:W-:Y:S02]  /*1dd40*/  UIMAD UR4, UR4, UR6, UR9 ;  /* 0x00000006040472a4 */ /* 0x000fe4000f8e0209 */
[----:B------:R-:W-:-:S04]  /*1dd50*/  USHF.L.U32 UR8, UR8, 0x6, URZ ;  /* 0x0000000608087899 */ /* 0x000fc8000800063f */
[----:B------:R-:W-:Y:S01]  /*1dd60*/  UIMAD UR5, UR4, UR5, UR8 ;  /* 0x00000005040572a4 */ /* 0x000fe2000f8e0208 */
[----:B------:R-:W-:Y:S06]  /*1dd70*/  BAR.SYNC.DEFER_BLOCKING 0x0 ;  /* 0x0000000000007b1d */ /* 0x000fec0000010000 */
[----:B--2---:R-:W1:Y:S04]  /*1dd80*/  SHFL.BFLY PT, R0, R5, 0x2, 0x1f ;  /* 0x0c401f0005007f89 */ /* 0x004e6800000e0000 */
[----:B------:R-:W2:Y:S01]  /*1dd90*/  SHFL.BFLY PT, R2, R4, 0x2, 0x1f ;  /* 0x0c401f0004027f89 */ /* 0x000ea200000e0000 */
        /* <DEDUP_REMOVED lines=8> */
[--C-:B------:R-:W-:Y:S02]  /*1de20*/  SHF.R.S32.HI R4, RZ, 0x2, R6.reuse ;  /* 0x00000002ff047819 */ /* 0x100fe40000011406 */
[----:B------:R-:W-:Y:S02]  /*1de30*/  SHF.R.S32.HI R2, RZ, 0x1f, R6 ;  /* 0x0000001fff027819 */ /* 0x000fe40000011406 */
[----:B------:R-:W-:-:S07]  /*1de40*/  FSETP.NE.FTZ.AND P3, PT, R14, RZ, PT ;  /* 0x000000ff0e00720b */ /* 0x000fce0003f75000 */
[----:B------:R-:W1:Y:S01]  /*1de50*/  @P4 MUFU.RCP R0, R13 ;  /* 0x0000000d00004308 */ /* 0x000e620000001000 */
[----:B------:R-:W-:-:S04]  /*1de60*/  LEA.HI R2, R2, R4, RZ, 0x3 ;  /* 0x0000000402027211 */ /* 0x000fc800078f18ff */
[----:B------:R-:W-:Y:S01]  /*1de70*/  LOP3.LUT R5, R2, 0xfffffff8, RZ, 0xc0, !PT ;  /* 0xfffffff802057812 */ /* 0x000fe200078ec0ff */
[----:B------:R-:W-:-:S03]  /*1de80*/  IMAD.MOV.U32 R2, RZ, RZ, 0x3f800000 ;  /* 0x3f800000ff027424 */ /* 0x000fc600078e00ff */
[----:B------:R-:W-:-:S03]  /*1de90*/  IADD3 R5, R4, -R5, RZ ;  /* 0x8000000504057210 */ /* 0x000fc60007ffe0ff */
[----:B------:R-:W2:Y:S01]  /*1dea0*/  @P3 MUFU.RCP R2, R14 ;  /* 0x0000000e00023308 */ /* 0x000ea20000001000 */
[----:B------:R-:W-:Y:S01]  /*1deb0*/  LOP3.LUT R4, R5, 0x1, RZ, 0xc0, !PT ;  /* 0x0000000105047812 */ /* 0x000fe200078ec0ff */
[----:B-1----:R-:W-:-:S03]  /*1dec0*/  FMUL.FTZ R136, R0, R136 ;  /* 0x0000008800887220 */ /* 0x002fc60000410000 */
[----:B------:R-:W-:Y:S01]  /*1ded0*/  ISETP.NE.U32.AND P0, PT, R4, 0x1, PT ;  /* 0x000000010400780c */ /* 0x000fe20003f05070 */
[----:B------:R-:W-:Y:S01]  /*1dee0*/  FMUL.FTZ R137, R0, R137 ;  /* 0x0000008900897220 */ /* 0x000fe20000410000 */
[----:B------:R-:W-:Y:S01]  /*1def0*/  LOP3.LUT R4, R6, 0x1ffffffc, RZ, 0xc0, !PT ;  /* 0x1ffffffc06047812 */ /* 0x000fe200078ec0ff */
[C---:B------:R-:W-:Y:S01]  /*1df00*/  FMUL.FTZ R140, R0.reuse, R140 ;  /* 0x0000008c008c7220 */ /* 0x040fe20000410000 */
[----:B------:R-:W-:Y:S01]  /*1df10*/  R2P PR, R5, 0x6 ;  /* 0x0000000605007804 */ /* 0x000fe20000000000 */
[----:B------:R-:W-:Y:S01]  /*1df20*/  FMUL.FTZ R141, R0, R141 ;  /* 0x0000008d008d7220 */ /* 0x000fe20000410000 */
[----:B------:R-:W-:Y:S01]  /*1df30*/  SEL R8, R8, 0x20, !P0 ;  /* 0x0000002008087807 */ /* 0x000fe20004000000 */
[C---:B------:R-:W-:Y:S02]  /*1df40*/  FMUL.FTZ R144, R0.reuse, R144 ;  /* 0x0000009000907220 */ /* 0x040fe40000410000 */
[C---:B------:R-:W-:Y:S01]  /*1df50*/  FMUL.FTZ R145, R0.reuse, R145 ;  /* 0x0000009100917220 */ /* 0x040fe20000410000 */
[----:B------:R-:W-:Y:S01]  /*1df60*/  SEL R9, R9, 0xffffffc0, !P1 ;  /* 0xffffffc009097807 */ /* 0x000fe20004800000 */
        /* <DEDUP_REMOVED lines=10> */
[-C--:B------:R-:W-:Y:S01]  /*1e010*/  LEA.HI R0, R15, R37.reuse, RZ, 0x4 ;  /* 0x000000250f007211 */ /* 0x080fe200078f20ff */
[----:B------:R-:W-:Y:S01]  /*1e020*/  IMAD.SHL.U32 R5, R5, 0x40, RZ ;  /* 0x0000004005057824 */ /* 0x000fe200078e00ff */
[----:B------:R-:W-:Y:S01]  /*1e030*/  LEA.HI R15, R15, R37, RZ, 0x5 ;  /* 0x000000250f0f7211 */ /* 0x000fe200078f28ff */
[----:B--2---:R-:W-:Y:S01]  /*1e040*/  FMUL.FTZ R139, R2, R139 ;  /* 0x0000008b028b7220 */ /* 0x004fe20000410000 */
[----:B------:R-:W-:Y:S01]  /*1e050*/  LOP3.LUT R0, R0, 0xfffffff0, RZ, 0xc0, !PT ;  /* 0xfffffff000007812 */ /* 0x000fe200078ec0ff */
[C---:B------:R-:W-:Y:S01]  /*1e060*/  FMUL.FTZ R138, R2.reuse, R138 ;  /* 0x0000008a028a7220 */ /* 0x040fe20000410000 */
[----:B------:R-:W-:Y:S01]  /*1e070*/  SHF.R.S32.HI R11, RZ, 0x5, R15 ;  /* 0x00000005ff0b7819 */ /* 0x000fe2000001140f */
[----:B------:R-:W-:Y:S01]  /*1e080*/  FMUL.FTZ R143, R2, R143 ;  /* 0x0000008f028f7220 */ /* 0x000fe20000410000 */
[----:B------:R-:W-:Y:S01]  /*1e090*/  LOP3.LUT R5, R5, 0x1c0, RZ, 0xc0, !PT ;  /* 0x000001c005057812 */ /* 0x000fe200078ec0ff */
[----:B------:R-:W-:Y:S01]  /*1e0a0*/  IMAD.IADD R12, R37, 0x1, -R0 ;  /* 0x00000001250c7824 */ /* 0x000fe200078e0a00 */
[----:B------:R-:W-:Y:S01]  /*1e0b0*/  SHF.L.U32 R0, R10, 0x6, RZ ;  /* 0x000000060a007819 */ /* 0x000fe200000006ff */
[----:B------:R-:W-:-:S02]  /*1e0c0*/  FMUL.FTZ R142, R2, R142 ;  /* 0x0000008e028e7220 */ /* 0x000fc40000410000 */
[----:B------:R-:W-:Y:S01]  /*1e0d0*/  FMUL.FTZ R147, R2, R147 ;  /* 0x0000009302937220 */ /* 0x000fe20000410000 */
[----:B------:R-:W-:Y:S01]  /*1e0e0*/  LEA.HI R6, R12, R12, RZ, 0x1 ;  /* 0x0000000c0c067211 */ /* 0x000fe200078f08ff */
[----:B------:R-:W-:Y:S01]  /*1e0f0*/  FMUL.FTZ R146, R2, R146 ;  /* 0x0000009202927220 */ /* 0x000fe20000410000 */
[----:B------:R-:W-:Y:S01]  /*1e100*/  LOP3.LUT R0, R0, 0x1c0, RZ, 0xc0, !PT ;  /* 0x000001c000007812 */ /* 0x000fe200078ec0ff */
        /* <DEDUP_REMOVED lines=9> */
[----:B------:R-:W-:Y:S01]  /*1e1a0*/  FMUL.FTZ R166, R2, R166 ;  /* 0x000000a602a67220 */ /* 0x000fe20000410000 */
[----:B------:R-:W-:Y:S01]  /*1e1b0*/  SHF.L.U32 R2, R6, 0x2, RZ ;  /* 0x0000000206027819 */ /* 0x000fe200000006ff */
[----:B------:R-:W-:-:S03]  /*1e1c0*/  IMAD.IADD R4, R37, 0x1, -R4 ;  /* 0x0000000125047824 */ /* 0x000fc600078e0a04 */
[----:B------:R-:W-:Y:S02]  /*1e1d0*/  LOP3.LUT R7, R0, 0x38, R2, 0xf8, !PT ;  /* 0x0000003800077812 */ /* 0x000fe400078ef802 */
[----:B------:R-:W-:Y:S02]  /*1e1e0*/  SHF.R.U32.HI R2, RZ, 0x3, R0 ;  /* 0x00000003ff027819 */ /* 0x000fe40000011600 */
[----:B------:R-:W-:Y:S02]  /*1e1f0*/  LEA R0, R11, R4, 0x9 ;  /* 0x000000040b007211 */ /* 0x000fe400078e48ff */
[----:B------:R-:W-:Y:S02]  /*1e200*/  LEA.HI R4, R5, R5, RZ, 0x1d ;  /* 0x0000000505047211 */ /* 0x000fe400078fe8ff */
[----:B------:R-:W-:Y:S02]  /*1e210*/  LOP3.LUT R5, R6, 0xffffffe, RZ, 0xc0, !PT ;  /* 0x0ffffffe06057812 */ /* 0x000fe400078ec0ff */
[----:B------:R-:W-:-:S02]  /*1e220*/  LOP3.LUT R6, R7, R2, RZ, 0x3c, !PT ;  /* 0x0000000207067212 */ /* 0x000fc400078e3cff */
[----:B------:R-:W-:Y:S01]  /*1e230*/  LEA R2, R0, R4, 0x1 ;  /* 0x0000000400027211 */ /* 0x000fe200078e08ff */
[----:B------:R-:W-:-:S04]  /*1e240*/  IMAD.IADD R0, R12, 0x1, -R5 ;  /* 0x000000010c007824 */ /* 0x000fc800078e0a05 */
[----:B------:R-:W-:Y:S01]  /*1e250*/  IMAD.SHL.U32 R4, R2, 0x4, RZ ;  /* 0x0000000402047824 */ /* 0x000fe200078e00ff */
[----:B------:R-:W-:Y:S01]  /*1e260*/  STS.64 [R2.X4], R136 ;  /* 0x0000008802007388 */ /* 0x000fe20000004a00 */
[----:B------:R-:W-:Y:S02]  /*1e270*/  LEA R0, R0, R6, 0x2 ;  /* 0x0000000600007211 */ /* 0x000fe400078e10ff */
[C---:B------:R-:W-:Y:S01]  /*1e280*/  IMAD.IADD R5, R4.reuse, 0x1, R8 ;  /* 0x0000000104057824 */ /* 0x040fe200078e0208 */
[----:B------:R1:W-:Y:S01]  /*1e290*/  STS.64 [R2.X4+0x800], R138 ;  /* 0x0008008a02007388 */ /* 0x0003e20000004a00 */
[C---:B------:R-:W-:Y:S02]  /*1e2a0*/  IADD3 R6, R4.reuse, R9, RZ ;  /* 0x0000000904067210 */ /* 0x040fe40007ffe0ff */
[----:B------:R-:W-:Y:S01]  /*1e2b0*/  IMAD.IADD R7, R5, 0x1, R9 ;  /* 0x0000000105077824 */ /* 0x000fe200078e0209 */
[----:B------:R-:W-:Y:S04]  /*1e2c0*/  STS.64 [R5], R140 ;  /* 0x0000008c05007388 */ /* 0x000fe80000000a00 */
[----:B------:R2:W-:Y:S04]  /*1e2d0*/  STS.64 [R5+0x800], R142 ;  /* 0x0008008e05007388 */ /* 0x0005e80000000a00 */
[----:B------:R-:W-:Y:S04]  /*1e2e0*/  STS.64 [R6], R144 ;  /* 0x0000009006007388 */ /* 0x000fe80000000a00 */
[----:B------:R3:W-:Y:S04]  /*1e2f0*/  STS.64 [R6+0x800], R146 ;  /* 0x0008009206007388 */ /* 0x0007e80000000a00 */
[----:B------:R-:W-:Y:S04]  /*1e300*/  STS.64 [R7], R148 ;  /* 0x0000009407007388 */ /* 0x000fe80000000a00 */
[----:B------:R-:W-:Y:S01]  /*1e310*/  STS.64 [R7+0x800], R150 ;  /* 0x0008009607007388 */ /* 0x000fe20000000a00 */
[----:B-1----:R-:W-:-:S02]  /*1e320*/  IADD3 R2, R4, 0x80, RZ ;  /* 0x0000008004027810 */ /* 0x002fc40007ffe0ff */
[----:B------:R-:W-:-:S04]  /*1e330*/  @P2 IADD3 R2, R4, -0x80, RZ ;  /* 0xffffff8004022810 */ /* 0x000fc80007ffe0ff */
[----:B------:R-:W-:Y:S01]  /*1e340*/  IADD3 R4, R8, R2, RZ ;  /* 0x0000000208047210 */ /* 0x000fe20007ffe0ff */
[----:B------:R-:W-:Y:S01]  /*1e350*/  STS.64 [R2], R152 ;  /* 0x0000009802007388 */ /* 0x000fe20000000a00 */
[C---:B--2---:R-:W-:Y:S01]  /*1e360*/  IMAD.IADD R5, R9.reuse, 0x1, R2 ;  /* 0x0000000109057824 */ /* 0x044fe200078e0202 */
[----:B------:R-:W-:Y:S02]  /*1e370*/  MOV R8, 0xff800000 ;  /* 0xff80000000087802 */ /* 0x000fe40000000f00 */
[----:B------:R1:W-:Y:S04]  /*1e380*/  STS.64 [R2+0x800], R154 ;  /* 0x0008009a02007388 */ /* 0x0003e80000000a00 */
[----:B------:R-:W-:Y:S01]  /*1e390*/  STS.64 [R4], R156 ;  /* 0x0000009c04007388 */ /* 0x000fe20000000a00 */
[----:B---3--:R-:W-:Y:S03]  /*1e3a0*/  @P3 MUFU.LG2 R6, R14 ;  /* 0x0000000e00063308 */ /* 0x008fe60000000c00 */
[----:B------:R2:W-:Y:S04]  /*1e3b0*/  STS.64 [R4+0x800], R158 ;  /* 0x0008009e04007388 */ /* 0x0005e80000000a00 */
[----:B------:R-:W-:Y:S04]  /*1e3c0*/  STS.64 [R5], R160 ;  /* 0x000000a005007388 */ /* 0x000fe80000000a00 */
[----:B------:R3:W-:Y:S01]  /*1e3d0*/  STS.64 [R5+0x800], R162 ;  /* 0x000800a205007388 */ /* 0x0007e20000000a00 */
[----:B-1----:R-:W-:Y:S01]  /*1e3e0*/  IADD3 R2, R9, R4, RZ ;  /* 0x0000000409027210 */ /* 0x002fe20007ffe0ff */
[----:B------:R-:W-:-:S04]  /*1e3f0*/  IMAD.MOV.U32 R9, RZ, RZ, -0x800000 ;  /* 0xff800000ff097424 */ /* 0x000fc800078e00ff */
[----:B------:R-:W-:Y:S01]  /*1e400*/  STS.64 [R2], R164 ;  /* 0x000000a402007388 */ /* 0x000fe20000000a00 */
[----:B--2---:R-:W-:-:S03]  /*1e410*/  SHF.R.S32.HI R4, RZ, 0x1f, R11 ;  /* 0x0000001fff047819 */ /* 0x004fc6000001140b */
[----:B------:R1:W-:Y:S01]  /*1e420*/  STS.64 [R2+0x800], R166 ;  /* 0x000800a602007388 */ /* 0x0003e20000000a00 */
[----:B------:R-:W-:-:S03]  /*1e430*/  LEA.HI R4, R4, R11, RZ, 0x2 ;  /* 0x0000000b04047211 */ /* 0x000fc600078f10ff */
[----:B------:R-:W-:Y:S01]  /*1e440*/  BAR.SYNC.DEFER_BLOCKING 0x0 ;  /* 0x0000000000007b1d */ /* 0x000fe20000010000 */
[----:B------:R-:W-:-:S05]  /*1e450*/  LOP3.LUT R4, R4, 0xffffffc, RZ, 0xc0, !PT ;  /* 0x0ffffffc04047812 */ /* 0x000fca00078ec0ff */
[----:B---3--:R-:W2:Y:S02]  /*1e460*/  @P4 MUFU.LG2 R5, R13 ;  /* 0x0000000d00054308 */ /* 0x008ea40000000c00 */
[----:B--2---:R-:W-:Y:S01]  /*1e470*/  @P4 FMUL.FTZ R5, R5, 0.69314718246459960938 ;  /* 0x3f31721805054820 */ /* 0x004fe20000410000 */
[----:B-1----:R-:W-:Y:S01]  /*1e480*/  LOP3.LUT R2, R15, 0xffffffe0, RZ, 0xc0, !PT ;  /* 0xffffffe00f027812 */ /* 0x002fe200078ec0ff */
[----:B------:R-:W1:Y:S02]  /*1e490*/  LDS.128 R48, [R0.X4] ;  /* 0x0000000000307984 */ /* 0x000e640000004c00 */
[----:B------:R-:W-:Y:S01]  /*1e4a0*/  @P4 FFMA.FTZ R8, R36, c[0x0][0x238], R5 ;  /* 0x00008e0024084a23 */ /* 0x000fe20000010005 */
[----:B------:R-:W-:Y:S01]  /*1e4b0*/  IADD3 R2, -R2, R37, RZ ;  /* 0x0000002502027210 */ /* 0x000fe20007ffe1ff */
[----:B------:R-:W2:Y:S03]  /*1e4c0*/  LDS.128 R44, [R0.X4+0x800] ;  /* 0x00080000002c7984 */ /* 0x000ea60000004c00 */
[----:B------:R-:W-:Y:S01]  /*1e4d0*/  LOP3.LUT P0, RZ, R2, 0x3, RZ, 0xc0, !PT ;  /* 0x0000000302ff7812 */ /* 0x000fe2000780c0ff */
[----:B------:R-:W3:Y:S01]  /*1e4e0*/  LDS.128 R40, [R0.X4+0x1000] ;  /* 0x0010000000287984 */ /* 0x000ee20000004c00 */
[----:B------:R-:W-:-:S02]  /*1e4f0*/  IMAD.IADD R2, R11, 0x1, -R4 ;  /* 0x000000010b027824 */ /* 0x000fc400078e0a04 */
[----:B------:R-:W-:Y:S01]  /*1e500*/  @P3 FMUL.FTZ R4, R6, 0.69314718246459960938 ;  /* 0x3f31721806043820 */ /* 0x000fe20000410000 */
[----:B------:R-:W4:Y:S03]  /*1e510*/  LDS.128 R32, [R0.X4+0x1800] ;  /* 0x0018000000207984 */ /* 0x000f260000004c00 */
[----:B------:R-:W-:Y:S01]  /*1e520*/  @P3 FFMA.FTZ R9, R3, c[0x0][0x238], R4 ;  /* 0x00008e0003093a23 */ /* 0x000fe20000010004 */
[----:B------:R-:W1:Y:S01]  /*1e530*/  LDS.128 R28, [R0.X4+0x2000] ;  /* 0x00200000001c7984 */ /* 0x000e620000004c00 */
[----:B------:R-:W-:-:S03]  /*1e540*/  SHF.L.U32 R4, R12, 0x2, RZ ;  /* 0x000000020c047819 */ /* 0x000fc600000006ff */
[----:B------:R-:W1:Y:S04]  /*1e550*/  LDS.128 R24, [R0.X4+0x2800] ;  /* 0x0028000000187984 */ /* 0x000e680000004c00 */
[----:B------:R-:W1:Y:S04]  /*1e560*/  LDS.128 R20, [R0.X4+0x3000] ;  /* 0x0030000000147984 */ /* 0x000e680000004c00 */
[----:B------:R5:W1:Y:S02]  /*1e570*/  LDS.128 R16, [R0.X4+0x3800] ;  /* 0x0038000000107984 */ /* 0x000a640000004c00 */
[----:B-----5:R-:W-:-:S04]  /*1e580*/  LEA.HI R0, R39, R38, RZ, 0x5 ;  /* 0x0000002627007211 */ /* 0x020fc800078f28ff */
[----:B------:R-:W-:-:S05]  /*1e590*/  LOP3.LUT R0, R0, 0xffffffe0, RZ, 0xc0, !PT ;  /* 0xffffffe000007812 */ /* 0x000fca00078ec0ff */
[----:B------:R-:W-:-:S05]  /*1e5a0*/  IMAD.IADD R0, R38, 0x1, -R0 ;  /* 0x0000000126007824 */ /* 0x000fca00078e0a00 */
[----:B------:R-:W-:-:S04]  /*1e5b0*/  SHF.R.S32.HI R7, RZ, 0x1f, R0 ;  /* 0x0000001fff077819 */ /* 0x000fc80000011400 */
        /* <DEDUP_REMOVED lines=15> */
.L_x_1644:
[----:B-1234-:R-:W-:Y:S05]  /*1e6b0*/  BSYNC B0 ;  /* 0x0000000000007941 */ /* 0x01efea0003800000 */
.L_x_1643:
        /* <DEDUP_REMOVED lines=12> */
[----:B------:R-:W-:Y:S02]  /*1e780*/  IADD3 R0, R10, 0x10, RZ ;  /* 0x000000100a007810 */ /* 0x000fe40007ffe0ff */
[----:B------:R-:W-:-:S02]  /*1e790*/  LEA R2, P1, R5, c[0x0][0x1d8], 0x2 ;  /* 0x0000760005027a11 */ /* 0x000fc400078210ff */
[----:B------:R-:W-:Y:S02]  /*1e7a0*/  ISETP.GE.OR P5, PT, R0, UR16, P0 ;  /* 0x0000001000007c0c */ /* 0x000fe400087a6670 */
[C---:B------:R-:W-:Y:S02]  /*1e7b0*/  IADD3 R0, R10.reuse, 0x30, RZ ;  /* 0x000000300a007810 */ /* 0x040fe40007ffe0ff */
[----:B------:R-:W-:Y:S02]  /*1e7c0*/  LEA.HI.X R3, R5, c[0x0][0x1dc], R3, 0x2, P1 ;  /* 0x0000770005037a11 */ /* 0x000fe400008f1403 */
[C---:B------:R-:W-:Y:S02]  /*1e7d0*/  IADD3 R5, R10.reuse, 0x20, RZ ;  /* 0x000000200a057810 */ /* 0x040fe40007ffe0ff */
[----:B------:R-:W-:Y:S01]  /*1e7e0*/  IADD3 R4, R10, 0x28, RZ ;  /* 0x000000280a047810 */ /* 0x000fe20007ffe0ff */
[----:B------:R1:W-:Y:S01]  /*1e7f0*/  @!P6 STG.E.128 [R2.64+0x800], R44 ;  /* 0x0008002c0200e986 */ /* 0x0003e2000c101d14 */
[----:B------:R-:W-:-:S02]  /*1e800*/  ISETP.GE.OR P1, PT, R0, UR16, P0 ;  /* 0x0000001000007c0c */ /* 0x000fc40008726670 */
[----:B------:R-:W-:Y:S01]  /*1e810*/  IADD3 R0, R10, 0x38, RZ ;  /* 0x000000380a007810 */ /* 0x000fe20007ffe0ff */
[----:B------:R1:W-:Y:S01]  /*1e820*/  @!P5 STG.E.128 [R2.64+0x1000], R40 ;  /* 0x001000280200d986 */ /* 0x0003e2000c101d14 */
[----:B------:R-:W-:Y:S02]  /*1e830*/  ISETP.GE.OR P3, PT, R5, UR16, P0 ;  /* 0x0000001005007c0c */ /* 0x000fe40008766670 */
[----:B------:R-:W-:Y:S01]  /*1e840*/  ISETP.GE.OR P2, PT, R4, UR16, P0 ;  /* 0x0000001004007c0c */ /* 0x000fe20008746670 */
[----:B------:R1:W-:Y:S01]  /*1e850*/  @!P4 STG.E.128 [R2.64+0x1800], R32 ;  /* 0x001800200200c986 */ /* 0x0003e2000c101d14 */
[----:B------:R-:W-:Y:S02]  /*1e860*/  ISETP.GE.OR P6, PT, R10, UR16, P0 ;  /* 0x000000100a007c0c */ /* 0x000fe400087c6670 */
[----:B------:R-:W-:-:S03]  /*1e870*/  ISETP.GE.OR P0, PT, R0, UR16, P0 ;  /* 0x0000001000007c0c */ /* 0x000fc60008706670 */
[----:B------:R1:W-:Y:S04]  /*1e880*/  @!P1 STG.E.128 [R2.64+0x3000], R20 ;  /* 0x0030001402009986 */ /* 0x0003e8000c101d14 */
[----:B------:R1:W-:Y:S04]  /*1e890*/  @!P3 STG.E.128 [R2.64+0x2000], R28 ;  /* 0x0020001c0200b986 */ /* 0x0003e8000c101d14 */
[----:B------:R1:W-:Y:S04]  /*1e8a0*/  @!P2 STG.E.128 [R2.64+0x2800], R24 ;  /* 0x002800180200a986 */ /* 0x0003e8000c101d14 */
[----:B------:R1:W-:Y:S04]  /*1e8b0*/  @!P6 STG.E.64 [R2.64], R48 ;  /* 0x000000300200e986 */ /* 0x0003e8000c101b14 */
[----:B------:R1:W-:Y:S01]  /*1e8c0*/  @!P6 STG.E.64 [R2.64+0x8], R50 ;  /* 0x000008320200e986 */ /* 0x0003e2000c101b14 */
[----:B------:R-:W-:Y:S05]  /*1e8d0*/  @P0 EXIT ;  /* 0x000000000000094d */ /* 0x000fea0003800000 */
[----:B------:R-:W-:Y:S01]  /*1e8e0*/  STG.E.128 [R2.64+0x3800], R16 ;  /* 0x0038001002007986 */ /* 0x000fe2000c101d14 */
[----:B------:R-:W-:Y:S05]  /*1e8f0*/  EXIT ;  /* 0x000000000000794d */ /* 0x000fea0003800000 */
.L_x_1645:
        /* <DEDUP_REMOVED lines=16> */
.L_x_7759:


//--------------------- .text._ZN5flash24flash_fwd_splitkv_kernelI23Flash_fwd_kernel_traitsILi64ELi64ELi256ELi4ELb0ELb0EN7cutlass6half_tE19Flash_kernel_traitsILi64ELi64ELi256ELi4ES3_EELb1ELb0ELb0ELb0ELb0ELb0ELb1ELb1EEEvNS_16Flash_fwd_paramsE --------------------------
	.section	.text._ZN5flash24flash_fwd_splitkv_kernelI23Flash_fwd_kernel_traitsILi64ELi64ELi256ELi4ELb0ELb0EN7cutlass6half_tE19Flash_kernel_traitsILi64ELi64ELi256ELi4ES3_EELb1ELb0ELb0ELb0ELb0ELb0ELb1ELb1EEEvNS_16Flash_fwd_paramsE,"ax",@progbits
	.sectioninfo	@"SHI_REGISTERS=255"
	.align	128
        .global         _ZN5flash24flash_fwd_splitkv_kernelI23Flash_fwd_kernel_traitsILi64ELi64ELi256ELi4ELb0ELb0EN7cutlass6half_tE19Flash_kernel_traitsILi64ELi64ELi256ELi4ES3_EELb1ELb0ELb0ELb0ELb0ELb0ELb1ELb1EEEvNS_16Flash_fwd_paramsE
        .type           _ZN5flash24flash_fwd_splitkv_kernelI23Flash_fwd_kernel_traitsILi64ELi64ELi256ELi4ELb0ELb0EN7cutlass6half_tE19Flash_kernel_traitsILi64ELi64ELi256ELi4ES3_EELb1ELb0ELb0ELb0ELb0ELb0ELb1ELb1EEEvNS_16Flash_fwd_paramsE,@function
        .size           _ZN5flash24flash_fwd_splitkv_kernelI23Flash_fwd_kernel_traitsILi64ELi64ELi256ELi4ELb0ELb0EN7cutlass6half_tE19Flash_kernel_traitsILi64ELi64ELi256ELi4ES3_EELb1ELb0ELb0ELb0ELb0ELb0ELb1ELb1EEEvNS_16Flash_fwd_paramsE,(.L_x_7715 - _ZN5flash24flash_fwd_splitkv_kernelI23Flash_fwd_kernel_traitsILi64ELi64ELi256ELi4ELb0ELb0EN7cutlass6half_tE19Flash_kernel_traitsILi64ELi64ELi256ELi4ES3_EELb1ELb0ELb0ELb0ELb0ELb0ELb1ELb1EEEvNS_16Flash_fwd_paramsE)
        .other          _ZN5flash24flash_fwd_splitkv_kernelI23Flash_fwd_kernel_traitsILi64ELi64ELi256ELi4ELb0ELb0EN7cutlass6half_tE19Flash_kernel_traitsILi64ELi64ELi256ELi4ES3_EELb1ELb0ELb0ELb0ELb0ELb0ELb1ELb1EEEvNS_16Flash_fwd_paramsE,@"STO_CUDA_ENTRY STV_DEFAULT"
_ZN5flash24flash_fwd_splitkv_kernelI23Flash_fwd_kernel_traitsILi64ELi64ELi256ELi4ELb0ELb0EN7cutlass6half_tE19Flash_kernel_traitsILi64ELi64ELi256ELi4ES3_EELb1ELb0ELb0ELb0ELb0ELb0ELb1ELb1EEEvNS_16Flash_fwd_paramsE:
.text._ZN5flash24flash_fwd_splitkv_kernelI23Flash_fwd_kernel_traitsILi64ELi64ELi256ELi4ELb0ELb0EN7cutlass6half_tE19Flash_kernel_traitsILi64ELi64ELi256ELi4ES3_EELb1ELb0ELb0ELb0ELb0ELb0ELb1ELb1EEEvNS_16Flash_fwd_paramsE:
[----:B------:R-:W-:Y:S02]  /*0000*/  MOV R1, c[0x0][0x28] ;  /* 0x00000a0000017a02 */ /* 0x000fe40000000f00 */
[----:B------:R-:W1:Y:S01]  /*0010*/  I2F.U32.RP R2, c[0x0][0x1c0] ;  /* 0x0000700000027b06 */ /* 0x000e620000209000 */
[----:B------:R-:W2:Y:S01]  /*0020*/  S2R R4, SR_CTAID.Z ;  /* 0x0000000000047919 */ /* 0x000ea20000002700 */
[----:B------:R-:W-:Y:S01]  /*0030*/  ISETP.NE.U32.AND P0, PT, RZ, c[0x0][0x1c0], PT ;  /* 0x00007000ff007a0c */ /* 0x000fe20003f05070 */
[----:B------:R-:W3:Y:S01]  /*0040*/  S2UR UR10, SR_CTAID.Y ;  /* 0x00000000000a79c3 */ /* 0x000ee20000002600 */
[----:B------:R-:W-:Y:S01]  /*0050*/  IADD3 R1, R1, -0x150, RZ ;  /* 0xfffffeb001017810 */ /* 0x000fe20007ffe0ff */
[----:B------:R-:W-:Y:S01]  /*0060*/  ULDC.64 UR4, c[0x0][0x40] ;  /* 0x0000100000047ab9 */ /* 0x000fe20000000a00 */
[----:B------:R-:W-:Y:S01]  /*0070*/  BSSY B3, `(.L_x_1646) ;  /* 0x0000018000037945 */ /* 0x000fe20003800000 */
[----:B------:R-:W-:-:S04]  /*0080*/  UIADD3 UR9, UP0, UR4, 0x160, URZ ;  /* 0x0000016004097890 */ /* 0x000fc8000ff1e03f */
[----:B------:R-:W-:Y:S01]  /*0090*/  UIADD3.X UR8, URZ, UR5, URZ, UP0, !UPT ;  /* 0x000000053f087290 */ /* 0x000fe200087fe43f */
[----:B-1----:R-:W1:Y:S02]  /*00a0*/  MUFU.RCP R2, R2 ;  /* 0x0000000200027308 */ /* 0x002e640000001000 */
[----:B-1----:R-:W-:-:S06]  /*00b0*/  IADD3 R2, R2, 0xffffffe, RZ ;  /* 0x0ffffffe02027810 */ /* 0x002fcc0007ffe0ff */
[----:B------:R-:W1:Y:S02]  /*00c0*/  F2I.FTZ.U32.TRUNC.NTZ R3, R2 ;  /* 0x0000000200037305 */ /* 0x000e64000021f000 */
[----:B-1----:R-:W-:Y:S02]  /*00d0*/  IMAD.MOV R0, RZ, RZ, -R3 ;  /* 0x000000ffff007224 */ /* 0x002fe400078e0a03 */
[----:B------:R-:W-:Y:S02]  /*00e0*/  IMAD.MOV.U32 R2, RZ, RZ, RZ ;  /* 0x000000ffff027224 */ /* 0x000fe400078e00ff */
[----:B------:R-:W-:-:S04]  /*00f0*/  IMAD R0, R0, c[0x0][0x1c0], RZ ;  /* 0x0000700000007a24 */ /* 0x000fc800078e02ff */
[----:B------:R-:W-:-:S06]  /*0100*/  IMAD.HI.U32 R2, R3, R0, R2 ;  /* 0x0000000003027227 */ /* 0x000fcc00078e0002 */
[----:B--2---:R-:W-:-:S04]  /*0110*/  IMAD.HI.U32 R5, R2, R4, RZ ;  /* 0x0000000402057227 */ /* 0x004fc800078e00ff */
[----:B------:R-:W-:-:S04]  /*0120*/  IMAD.MOV R0, RZ, RZ, -R5 ;  /* 0x000000ffff007224 */ /* 0x000fc800078e0a05 */
[----:B------:R-:W-:-:S05]  /*0130*/  IMAD R0, R0, c[0x0][0x1c0], R4 ;  /* 0x0000700000007a24 */ /* 0x000fca00078e0204 */
[----:B------:R-:W-:-:S13]  /*0140*/  ISETP.GE.U32.AND P2, PT, R0, c[0x0][0x1c0], PT ;  /* 0x0000700000007a0c */ /* 0x000fda0003f46070 */
[----:B------:R-:W-:Y:S02]  /*0150*/  @P2 IADD3 R0, R0, -c[0x0][0x1c0], RZ ;  /* 0x8000700000002a10 */ /* 0x000fe40007ffe0ff */
[----:B------:R-:W-:Y:S02]  /*0160*/  @P2 IADD3 R5, R5, 0x1, RZ ;  /* 0x0000000105052810 */ /* 0x000fe40007ffe0ff */
[----:B------:R-:W-:-:S13]  /*0170*/  ISETP.GE.U32.AND P1, PT, R0, c[0x0][0x1c0], PT ;  /* 0x0000700000007a0c */ /* 0x000fda0003f26070 */
[----:B------:R-:W-:Y:S02]  /*0180*/  @P1 IADD3 R5, R5, 0x1, RZ ;  /* 0x0000000105051810 */ /* 0x000fe40007ffe0ff */
[----:B------:R-:W-:-:S05]  /*0190*/  @!P0 LOP3.LUT R5, RZ, c[0x0][0x1c0], RZ, 0x33, !PT ;  /* 0x00007000ff058a12 */ /* 0x000fca00078e33ff */
[----:B------:R-:W-:Y:S01]  /*01a0*/  IMAD.MOV R0, RZ, RZ, -R5 ;  /* 0x000000ffff007224 */ /* 0x000fe200078e0a05 */
[----:B------:R1:W-:Y:S03]  /*01b0*/  STL [R1+0x144], R5 ;  /* 0x0001440501007387 */ /* 0x0003e60000100800 */
[----:B------:R-:W-:-:S05]  /*01c0*/  IMAD R0, R0, c[0x0][0x1c0], R4 ;  /* 0x0000700000007a24 */ /* 0x000fca00078e0204 */
[----:B------:R1:W-:Y:S02]  /*01d0*/  STL [R1+0x148], R0 ;  /* 0x0001480001007387 */ /* 0x0003e40000100800 */
[----:B-1-3--:R-:W-:Y:S05]  /*01e0*/  CALL.REL.NOINC `($_ZN5flash24flash_fwd_splitkv_kernelI23Flash_fwd_kernel_traitsILi64ELi64ELi256ELi4ELb0ELb0EN7cutlass6half_tE19Flash_kernel_traitsILi64ELi64ELi256ELi4ES3_EELb1ELb0ELb0ELb0ELb0ELb0ELb1ELb1EEEvNS_16Flash_fwd_paramsE$_ZN5flash30compute_attn_1rowblock_splitkvI23Flash_fwd_kernel_traitsILi64ELi64ELi256ELi4ELb0ELb0EN7cutlass6half_tE19Flash_kernel_traitsILi64ELi64ELi256ELi4ES3_EELb1ELb0ELb0ELb0ELb0ELb0ELb1ELb1ENS_16Flash_fwd_paramsEEEvRKT8_iiiii) ;  /* 0x0000002000007944 */ /* 0x00afea0003c00000 */
[----:B------:R-:W-:Y:S05]  /*01f0*/  BSYNC B3 ;  /* 0x0000000000037941 */ /* 0x000fea0003800000 */
.L_x_1646:
[----:B------:R-:W-:Y:S05]  /*0200*/  EXIT ;  /* 0x000000000000794d */ /* 0x000fea0003800000 */
        .type           $_ZN5flash24flash_fwd_splitkv_kernelI23Flash_fwd_kernel_traitsILi64ELi64ELi256ELi4ELb0ELb0EN7cutlass6half_tE19Flash_kernel_traitsILi64ELi64ELi256ELi4ES3_EELb1ELb0ELb0ELb0ELb0ELb0ELb1ELb1EEEvNS_16Flash_fwd_paramsE$_ZN5flash30compute_attn_1rowblock_splitkvI23Flash_fwd_kernel_traitsILi64ELi64ELi256ELi4ELb0ELb0EN7cutlass6half_tE19Flash_kernel_traitsILi64ELi64ELi256ELi4ES3_EELb1ELb0ELb0ELb0ELb0ELb0ELb1ELb1ENS_16Flash_fwd_paramsEEEvRKT8_iiiii,@function
        .size           $_ZN5flash24flash_fwd_splitkv_kernelI23Flash_fwd_kernel_traitsILi64ELi64ELi256ELi4ELb0ELb0EN7cutlass6half_tE19Flash_kernel_traitsILi64ELi64ELi256ELi4ES3_EELb1ELb0ELb0ELb0ELb0ELb0ELb1ELb1EEEvNS_16Flash_fwd_paramsE$_ZN5flash30compute_attn_1rowblock_splitkvI23Flash_fwd_kernel_traitsILi64ELi64ELi256ELi4ELb0ELb0EN7cutlass6half_tE19Flash_kernel_traitsILi64ELi64ELi256ELi4ES3_EELb1ELb0ELb0ELb0ELb0ELb0ELb1ELb1ENS_16Flash_fwd_paramsEEEvRKT8_iiiii,($__internal_16_$__cuda_sm70_shflsync_bfly_p - $_ZN5flash24flash_fwd_splitkv_kernelI23Flash_fwd_kernel_traitsILi64ELi64ELi256ELi4ELb0ELb0EN7cutlass6half_tE19Flash_kernel_traitsILi64ELi64ELi256ELi4ES3_EELb1ELb0ELb0ELb0ELb0ELb0ELb1ELb1EEEvNS_16Flash_fwd_paramsE$_ZN5flash30compute_attn_1rowblock_splitkvI23Flash_fwd_kernel_traitsILi64ELi64ELi256ELi4ELb0ELb0EN7cutlass6half_tE19Flash_kernel_traitsILi64ELi64ELi256ELi4ES3_EELb1ELb0ELb0ELb0ELb0ELb0ELb1ELb1ENS_16Flash_fwd_paramsEEEvRKT8_iiiii)
$_ZN5flash24flash_fwd_splitkv_kernelI23Flash_fwd_kernel_traitsILi64ELi64ELi256ELi4ELb0ELb0EN7cutlass6half_tE19Flash_kernel_traitsILi64ELi64ELi256ELi4ES3_EELb1ELb0ELb0ELb0ELb0ELb0ELb1ELb1EEEvNS_16Flash_fwd_paramsE$_ZN5flash30compute_attn_1rowblock_splitkvI23Flash_fwd_kernel_traitsILi64ELi64ELi256ELi4ELb0ELb0EN7cutlass6half_tE19Flash_kernel_traitsILi64ELi64ELi256ELi4ES3_EELb1ELb0ELb0ELb0ELb0ELb0ELb1ELb1ENS_16Flash_fwd_paramsEEEvRKT8_iiiii:
[----:B------:R-:W-:Y:S01]  /*0210*/  IMAD.U32 R134, RZ, RZ, UR9 ;  /* 0x00000009ff867e24 */ /* 0x000fe2000f8e00ff */
[----:B------:R-:W2:Y:S01]  /*0220*/  LDL R36, [R1+0x144] ;  /* 0x0001440001247983 */ /* 0x000ea20000100800 */
[----:B------:R-:W-:Y:S01]  /*0230*/  IMAD.U32 R135, RZ, RZ, UR8 ;  /* 0x00000008ff877e24 */ /* 0x000fe2000f8e00ff */
[----:B------:R-:W-:-:S04]  /*0240*/  ULDC.64 UR6, c[0x0][0x118] ;  /* 0x0000460000067ab9 */ /* 0x000fc80000000a00 */
[----:B------:R-:W3:Y:S04]  /*0250*/  LD.E.64 R4, [R134.64+0xe0] ;  /* 0x0000e00686047980 */ /* 0x000ee8000c101b00 */
[----:B------:R-:W4:Y:S01]  /*0260*/  LD.E.64 R2, [R134.64+0xe8] ;  /* 0x0000e80686027980 */ /* 0x000f22000c101b00 */
[----:B------:R-:W-:Y:S02]  /*0270*/  MOV R29, 0xffffffff ;  /* 0xffffffff001d7802 */ /* 0x000fe40000000f00 */
[----:B---3--:R-:W-:Y:S01]  /*0280*/  ISETP.NE.U32.AND P1, PT, R4, RZ, PT ;  /* 0x000000ff0400720c */ /* 0x008fe20003f25070 */
[----:B--2---:R-:W-:-:S03]  /*0290*/  IMAD.WIDE R6, R36, 0x4, R4 ;  /* 0x0000000424067825 */ /* 0x004fc600078e0204 */
[----:B------:R-:W-:-:S13]  /*02a0*/  ISETP.NE.AND.EX P1, PT, R5, RZ, PT, P1 ;  /* 0x000000ff0500720c */ /* 0x000fda0003f25310 */
[----:B------:R1:W5:Y:S01]  /*02b0*/  @P1 LD.E R29, [R6.64] ;  /* 0x00000006061d1980 */ /* 0x000362000c101900 */
[----:B----4-:R-:W-:Y:S01]  /*02c0*/  ISETP.NE.U32.AND P0, PT, R2, RZ, PT ;  /* 0x000000ff0200720c */ /* 0x010fe20003f05070 */
[----:B------:R-:W-:Y:S01]  /*02d0*/  BSSY B0, `(.L_x_1647) ;  /* 0x0000009000007945 */ /* 0x000fe20003800000 */
[----:B------:R-:W-:Y:S02]  /*02e0*/  IMAD.MOV.U32 R14, RZ, RZ, -0x1 ;  /* 0xffffffffff0e7424 */ /* 0x000fe400078e00ff */
[----:B------:R-:W-:Y:S01]  /*02f0*/  ISETP.NE.AND.EX P0, PT, R3, RZ, PT, P0 ;  /* 0x000000ff0300720c */ /* 0x000fe20003f05300 */
[----:B------:R-:W-:-:S12]  /*0300*/  IMAD.WIDE R4, R36, 0x4, R2 ;  /* 0x0000000424047825 */ /* 0x000fd800078e0202 */
[----:B------:R-:W-:Y:S05]  /*0310*/  @!P0 BRA `(.L_x_1648) ;  /* 0x0000004000008947 */ /* 0x000fea0003800000 */
[----:B------:R-:W2:Y:S02]  /*0320*/  LD.E.U8 R0, [R134.64+0x1b2] ;  /* 0x0001b20686007980 */ /* 0x000ea4000c101100 */
[----:B--2---:R-:W-:-:S13]  /*0330*/  ISETP.NE.AND P2, PT, R0, RZ, PT ;  /* 0x000000ff0000720c */ /* 0x004fda0003f45270 */
[----:B------:R-:W-:Y:S05]  /*0340*/  @!P2 BRA `(.L_x_1648) ;  /* 0x000000100000a947 */ /* 0x000fea0003800000 */
[----:B------:R2:W5:Y:S02]  /*0350*/  LD.E R14, [R4.64] ;  /* 0x00000006040e7980 */ /* 0x000564000c101900 */
.L_x_1648:
[----:B------:R-:W-:Y:S05]  /*0360*/  BSYNC B0 ;  /* 0x0000000000007941 */ /* 0x000fea0003800000 */
.L_x_1647:
[----:B-1----:R-:W3:Y:S04]  /*0370*/  @P1 LD.E R6, [R6.64+0x4] ;  /* 0x0000040606061980 */ /* 0x002ee8000c101900 */
[----:B------:R-:W4:Y:S01]  /*0380*/  LD.E.64 R2, [R134.64+0xf0] ;  /* 0x0000f00686027980 */ /* 0x000f22000c101b00 */
[----:B------:R-:W-:Y:S01]  /*0390*/  IMAD.MOV.U32 R11, RZ, RZ, RZ ;  /* 0x000000ffff0b7224 */ /* 0x000fe200078e00ff */
[----:B---3-5:R-:W-:-:S06]  /*03a0*/  @P1 IADD3 R13, R6, -R29, RZ ;  /* 0x8000001d060d1210 */ /* 0x028fcc0007ffe0ff */
        /* <DEDUP_REMOVED lines=11> */
[----:B---3--:R-:W-:-:S06]  /*0460*/  @P0 IADD3 R0, R0, -R14, RZ ;  /* 0x8000000e00000210 */ /* 0x008fcc0007ffe0ff */
[----:B------:R3:W5:Y:S01]  /*0470*/  @!P0 LD.E R0, [R4.64] ;  /* 0x0000000604008980 */ /* 0x000762000c101900 */
[----:B------:R-:W-:Y:S05]  /*0480*/  BRA `(.L_x_1651) ;  /* 0x0000001000007947 */ /* 0x000fea0003800000 */
.L_x_1650:
[----:B------:R3:W5:Y:S02]  /*0490*/  LD.E R0, [R134.64+0xb8] ;  /* 0x0000b80686007980 */ /* 0x000764000c101900 */
.L_x_1651:
[----:B------:R-:W-:Y:S05]  /*04a0*/  BSYNC B0 ;  /* 0x0000000000007941 */ /* 0x000fea0003800000 */
.L_x_1649:
[----:B------:R-:W4:Y:S01]  /*04b0*/  LD.E.64 R2, [R134.64+0xf8] ;  /* 0x0000f80686027980 */ /* 0x000f22000c101b00 */
[----:B------:R-:W-:Y:S01]  /*04c0*/  BSSY B1, `(.L_x_1652) ;  /* 0x0000012000017945 */ /* 0x000fe20003800000 */
[----:B-----5:R-:W-:Y:S01]  /*04d0*/  IMAD.IADD R143, R0, 0x1, -R11 ;  /* 0x00000001008f7824 */ /* 0x020fe200078e0a0b */
[----:B----4-:R-:W-:-:S04]  /*04e0*/  ISETP.NE.U32.AND P0, PT, R2, RZ, PT ;  /* 0x000000ff0200720c */ /* 0x010fc80003f05070 */
[----:B------:R-:W-:-:S13]  /*04f0*/  ISETP.NE.AND.EX P0, PT, R3, RZ, PT, P0 ;  /* 0x000000ff0300720c */ /* 0x000fda0003f05300 */
[----:B------:R-:W-:Y:S05]  /*0500*/  @!P0 BRA `(.L_x_1653) ;  /* 0x0000004000008947 */ /* 0x000fea0003800000 */
[----:B------:R-:W-:-:S06]  /*0510*/  IMAD.WIDE R2, R36, 0x4, R2 ;  /* 0x0000000424027825 */ /* 0x000fcc00078e0202 */
[----:B------:R-:W4:Y:S02]  /*0520*/  LD.E R2, [R2.64] ;  /* 0x0000000602027980 */ /* 0x000f24000c101900 */
[----:B----4-:R-:W-:Y:S01]  /*0530*/  IADD3 R248, R2, -R11, RZ ;  /* 0x8000000b02f87210 */ /* 0x010fe20007ffe0ff */
[----:B------:R-:W-:Y:S05]  /*0540*/  BRA `(.L_x_1654) ;  /* 0x0000009000007947 */ /* 0x000fea0003800000 */
.L_x_1653:
[----:B------:R-:W4:Y:S01]  /*0550*/  LD.E.64 R2, [R134.64+0x108] ;  /* 0x0001080686027980 */ /* 0x000f22000c101b00 */
[----:B------:R-:W-:Y:S01]  /*0560*/  BSSY B0, `(.L_x_1655) ;  /* 0x0000006000007945 */ /* 0x000fe20003800000 */
[----:B------:R-:W-:Y:S01]  /*0570*/  IMAD.MOV.U32 R0, RZ, RZ, RZ ;  /* 0x000000ffff007224 */ /* 0x000fe200078e00ff */
[----:B----4-:R-:W-:-:S04]  /*0580*/  ISETP.NE.U32.AND P0, PT, R2, RZ, PT ;  /* 0x000000ff0200720c */ /* 0x010fc80003f05070 */
[----:B------:R-:W-:-:S13]  /*0590*/  ISETP.NE.AND.EX P0, PT, R3, RZ, PT, P0 ;  /* 0x000000ff0300720c */ /* 0x000fda0003f05300 */
[----:B------:R-:W-:Y:S05]  /*05a0*/  @!P0 BRA `(.L_x_1656) ;  /* 0x0000001000008947 */ /* 0x000fea0003800000 */
[----:B------:R4:W5:Y:S02]  /*05b0*/  LD.E R0, [R134.64+0xbc] ;  /* 0x0000bc0686007980 */ /* 0x000964000c101900 */
.L_x_1656:
[----:B------:R-:W-:Y:S05]  /*05c0*/  BSYNC B0 ;  /* 0x0000000000007941 */ /* 0x000fea0003800000 */
.L_x_1655:
[----:B-----5:R-:W-:Y:S02]  /*05d0*/  IADD3 R248, R143, R0, RZ ;  /* 0x000000008ff87210 */ /* 0x020fe40007ffe0ff */
.L_x_1654:
[----:B------:R-:W-:Y:S05]  /*05e0*/  BSYNC B1 ;  /* 0x0000000000017941 */ /* 0x000fea0003800000 */
.L_x_1652:
[----:B------:R-:W5:Y:S01]  /*05f0*/  S2R R39, SR_CTAID.X ;  /* 0x0000000000277919 */ /* 0x000f620000002500 */
[----:B------:R-:W-:Y:S01]  /*0600*/  MOV R15, 0x1f0 ;  /* 0x000001f0000f7802 */ /* 0x000fe20000000f00 */
[----:B------:R-:W-:-:S03]  /*0610*/  IMAD.MOV.U32 R3, RZ, RZ, 0x0 ;  /* 0x00000000ff037424 */ /* 0x000fc600078e00ff */
[----:B------:R-:W-:Y:S01]  /*0620*/  MOV R2, R15 ;  /* 0x0000000f00027202 */ /* 0x000fe20000000f00 */
[----:B-----5:R-:W-:-:S05]  /*0630*/  IMAD.SHL.U32 R10, R39, 0x40, RZ ;  /* 0x00000040270a7824 */ /* 0x020fca00078e00ff */
[----:B------:R-:W-:-:S13]  /*0640*/  ISETP.GT.AND P0, PT, R13, R10, PT ;  /* 0x0000000a0d00720c */ /* 0x000fda0003f04270 */
[----:B------:R-:W-:Y:S05]  /*0650*/  @!P0 RET.REL.NODEC R2 `(_ZN5flash24flash_fwd_splitkv_kernelI23Flash_fwd_kernel_traitsILi64ELi64ELi256ELi4ELb0ELb0EN7cutlass6half_tE19Flash_kernel_traitsILi64ELi64ELi256ELi4ES3_EELb1ELb0ELb0ELb0ELb0ELb0ELb1ELb1EEEvNS_16Flash_fwd_paramsE) ;  /* 0xfffff9a002008950 */ /* 0x000fea0003c3ffff */
[----:B------:R-:W5:Y:S04]  /*0660*/  LD.E R0, [R134.64+0xb8] ;  /* 0x0000b80686007980 */ /* 0x000f68000c101900 */
[----:B--2---:R-:W2:Y:S01]  /*0670*/  LD.E R6, [R134.64+0x188] ;  /* 0x0001880686067980 */ /* 0x004ea2000c101900 */
[----:B------:R-:W-:Y:S02]  /*0680*/  IABS R7, c[0x0][0x10] ;  /* 0x0000040000077a13 */ /* 0x000fe40000000000 */
[----:B------:R-:W-:Y:S01]  /*0690*/  IABS R8, c[0x0][0x10] ;  /* 0x0000040000087a13 */ /* 0x000fe20000000000 */
[----:B------:R-:W1:Y:S01]  /*06a0*/  S2R R37, SR_TID.X ;  /* 0x0000000000257919 */ /* 0x000e620000002100 */
[----:B------:R-:W3:Y:S08]  /*06b0*/  I2F.RP R2, R7 ;  /* 0x0000000700027306 */ /* 0x000ef00000209400 */
[----:B---3--:R-:W3:Y:S02]  /*06c0*/  MUFU.RCP R2, R2 ;  /* 0x0000000200027308 */ /* 0x008ee40000001000 */
[----:B---3--:R-:W-:-:S06]  /*06d0*/  IADD3 R2, R2, 0xffffffe, RZ ;  /* 0x0ffffffe02027810 */ /* 0x008fcc0007ffe0ff */
[----:B------:R3:W4:Y:S01]  /*06e0*/  F2I.FTZ.U32.TRUNC.NTZ R3, R2 ;  /* 0x0000000200037305 */ /* 0x000722000021f000 */
[----:B-----5:R-:W-:-:S04]  /*06f0*/  IADD3 R0, R0, 0xff, RZ ;  /* 0x000000ff00007810 */ /* 0x020fc80007ffe0ff */
[----:B---3--:R-:W-:-:S04]  /*0700*/  SHF.R.S32.HI R2, RZ, 0x1f, R0 ;  /* 0x0000001fff027819 */ /* 0x008fc80000011400 */
[----:B------:R-:W-:Y:S01]  /*0710*/  LEA.HI R2, R2, R0, RZ, 0x8 ;  /* 0x0000000002027211 */ /* 0x000fe200078f40ff */
[----:B----4-:R-:W-:-:S03]  /*0720*/  IMAD.MOV R0, RZ, RZ, -R3 ;  /* 0x000000ffff007224 */ /* 0x010fc600078e0a03 */
[----:B------:R-:W-:Y:S01]  /*0730*/  LEA.HI.SX32 R2, R2, c[0x0][0x10], 0x18 ;  /* 0x0000040002027a11 */ /* 0x000fe200078fc2ff */
[----:B------:R-:W-:-:S03]  /*0740*/  IMAD R0, R0, R7, RZ ;  /* 0x0000000700007224 */ /* 0x000fc600078e02ff */
[----:B------:R-:W-:Y:S01]  /*0750*/  IADD3 R5, R2, -0x1, RZ ;  /* 0xffffffff02057810 */ /* 0x000fe20007ffe0ff */
[----:B------:R-:W-:-:S03]  /*0760*/  IMAD.MOV.U32 R2, RZ, RZ, RZ ;  /* 0x000000ffff027224 */ /* 0x000fc600078e00ff */
[----:B------:R-:W-:Y:S01]  /*0770*/  IABS R4, R5 ;  /* 0x0000000500047213 */ /* 0x000fe20000000000 */
[----:B------:R-:W-:-:S04]  /*0780*/  IMAD.HI.U32 R0, R3, R0, R2 ;  /* 0x0000000003007227 */ /* 0x000fc800078e0002 */
[----:B------:R-:W-:Y:S02]  /*0790*/  IMAD.MOV.U32 R2, RZ, RZ, R4 ;  /* 0x000000ffff027224 */ /* 0x000fe400078e0004 */
[----:B------:R-:W-:Y:S02]  /*07a0*/  IMAD.MOV R3, RZ, RZ, -R8 ;  /* 0x000000ffff037224 */ /* 0x000fe400078e0a08 */
[----:B------:R-:W-:-:S04]  /*07b0*/  IMAD.HI.U32 R0, R0, R2, RZ ;  /* 0x0000000200007227 */ /* 0x000fc800078e00ff */
[----:B------:R-:W-:Y:S01]  /*07c0*/  IMAD R2, R0, R3, R2 ;  /* 0x0000000300027224 */ /* 0x000fe200078e0202 */
[----:B------:R-:W-:-:S04]  /*07d0*/  IADD3 R3, R248, 0xff, RZ ;  /* 0x000000fff8037810 */ /* 0x000fc80007ffe0ff */
[----:B------:R-:W-:Y:S02]  /*07e0*/  ISETP.GT.U32.AND P1, PT, R7, R2, PT ;  /* 0x000000020700720c */ /* 0x000fe40003f24070 */
[----:B------:R-:W-:-:S04]  /*07f0*/  SHF.R.S32.HI R4, RZ, 0x1f, R3 ;  /* 0x0000001fff047819 */ /* 0x000fc80000011403 */
[----:B------:R-:W-:-:S04]  /*0800*/  LEA.HI R4, R4, R3, RZ, 0x8 ;  /* 0x0000000304047211 */ /* 0x000fc800078f40ff */
[----:B------:R-:W-:-:S03]  /*0810*/  SHF.R.S32.HI R4, RZ, 0x8, R4 ;  /* 0x00000008ff047819 */ /* 0x000fc60000011404 */
[----:B------:R-:W-:Y:S01]  /*0820*/  @!P1 IMAD.IADD R2, R2, 0x1, -R7 ;  /* 0x0000000102029824 */ /* 0x000fe200078e0a07 */
[----:B------:R-:W-:Y:S02]  /*0830*/  @!P1 IADD3 R0, R0, 0x1, RZ ;  /* 0x0000000100009810 */ /* 0x000fe40007ffe0ff */
[----:B------:R-:W-:Y:S02]  /*0840*/  ISETP.NE.AND P1, PT, RZ, c[0x0][0x10], PT ;  /* 0x00000400ff007a0c */ /* 0x000fe40003f25270 */
[----:B------:R-:W-:Y:S02]  /*0850*/  ISETP.GE.U32.AND P2, PT, R2, R7, PT ;  /* 0x000000070200720c */ /* 0x000fe40003f46070 */
[----:B------:R-:W-:-:S04]  /*0860*/  LOP3.LUT R2, R5, c[0x0][0x10], RZ, 0x3c, !PT ;  /* 0x0000040005027a12 */ /* 0x000fc800078e3cff */
[----:B------:R-:W-:Y:S02]  /*0870*/  ISETP.GE.AND P0, PT, R2, RZ, PT ;  /* 0x000000ff0200720c */ /* 0x000fe40003f06270 */
[----:B------:R-:W-:-:S04]  /*0880*/  IADD3 R2, -R13, 0x13f, R10 ;  /* 0x0000013f0d027810 */ /* 0x000fc80007ffe10a */
[----:B--2---:R-:W-:Y:S02]  /*0890*/  IADD3 R2, R6, R2, R248 ;  /* 0x0000000206027210 */ /* 0x004fe40007ffe0f8 */
[----:B------:R-:W-:Y:S02]  /*08a0*/  @P2 IADD3 R0, R0, 0x1, RZ ;  /* 0x0000000100002810 */ /* 0x000fe40007ffe0ff */
[----:B------:R-:W-:-:S03]  /*08b0*/  SHF.R.S32.HI R3, RZ, 0x1f, R2 ;  /* 0x0000001fff037819 */ /* 0x000fc60000011402 */
[----:B------:R-:W-:Y:S01]  /*08c0*/  @!P0 IMAD.MOV R0, RZ, RZ, -R0 ;  /* 0x000000ffff008224 */ /* 0x000fe200078e0a00 */
[----:B------:R-:W-:Y:S02]  /*08d0*/  @!P1 LOP3.LUT R0, RZ, c[0x0][0x10], RZ, 0x33, !PT ;  /* 0x00000400ff009a12 */ /* 0x000fe400078e33ff */
[----:B------:R-:W-:-:S03]  /*08e0*/  LEA.HI R2, R3, R2, RZ, 0x8 ;  /* 0x0000000203027211 */ /* 0x000fc600078f40ff */
[----:B------:R-:W-:-:S04]  /*08f0*/  IMAD R38, R0, UR10, RZ ;  /* 0x0000000a00267c24 */ /* 0x000fc8000f8e02ff */
[----:B------:R-:W-:Y:S01]  /*0900*/  IMAD.IADD R3, R0, 0x1, R38 ;  /* 0x0000000100037824 */ /* 0x000fe200078e0226 */
[----:B------:R-:W-:Y:S01]  /*0910*/  SHF.R.S32.HI R0, RZ, 0x8, R2 ;  /* 0x00000008ff007819 */ /* 0x000fe20000011402 */
[----:B------:R2:W-:Y:S03]  /*0920*/  STL [R1+0x140], R38 ;  /* 0x0001402601007387 */ /* 0x0005e60000100800 */
[----:B------:R-:W-:-:S04]  /*0930*/  IMNMX R2, R4, R3, PT ;  /* 0x0000000304027217 */ /* 0x000fc80003800200 */
[----:B------:R-:W-:-:S04]  /*0940*/  IMNMX R34, R2, R0, PT ;  /* 0x0000000002227217 */ /* 0x000fc80003800200 */
[----:B------:R-:W-:Y:S01]  /*0950*/  ISETP.GE.AND P0, PT, R38, R34, PT ;  /* 0x000000222600720c */ /* 0x000fe20003f06270 */
[----:B------:R2:W-:-:S12]  /*0960*/  STL [R1+0xa0], R34 ;  /* 0x0000a02201007387 */ /* 0x0005d80000100800 */
[----:B------:R-:W-:Y:S05]  /*0970*/  @!P0 BRA `(.L_x_1657) ;  /* 0x000005d000008947 */ /* 0x000fea0003800000 */
[----:B-1----:R1:W3:Y:S04]  /*0980*/  LD.E.64 R4, [R134.64+0xb0] ;  /* 0x0000b00686047980 */ /* 0x0022e8000c101b00 */
[----:B------:R-:W4:Y:S04]  /*0990*/  LDL.LU R12, [R1+0x148] ;  /* 0x00014800010c7983 */ /* 0x000f280000300800 */
[----:B------:R1:W4:Y:S04]  /*09a0*/  LD.E R2, [R134.64+0x60] ;  /* 0x0000600686027980 */ /* 0x000328000c101900 */
[----:B------:R1:W5:Y:S04]  /*09b0*/  LD.E R11, [R134.64+0xcc] ;  /* 0x0000cc06860b7980 */ /* 0x000368000c101900 */
[----:B--2---:R1:W2:Y:S04]  /*09c0*/  LD.E R9, [R134.64+0xc0] ;  /* 0x0000c00686097980 */ /* 0x0042a8000c101900 */
[----:B------:R1:W2:Y:S04]  /*09d0*/  LD.E.64 R6, [R134.64+0x78] ;  /* 0x0000780686067980 */ /* 0x0002a8000c101b00 */
[----:B-1----:R-:W2:Y:S01]  /*09e0*/  LD.E.64 R134, [R134.64+0xa8] ;  /* 0x0000a80686867980 */ /* 0x002ea2000c101b00 */
[----:B------:R-:W-:-:S04]  /*09f0*/  SHF.R.S32.HI R3, RZ, 0x1f, R37 ;  /* 0x0000001fff037819 */ /* 0x000fc80000011425 */
[----:B------:R-:W-:-:S04]  /*0a00*/  LEA.HI R3, R3, R37, RZ, 0x4 ;  /* 0x0000002503037211 */ /* 0x000fc800078f20ff */
[----:B------:R-:W-:-:S05]  /*0a10*/  LOP3.LUT R8, R3, 0xfffffff0, RZ, 0xc0, !PT ;  /* 0xfffffff003087812 */ /* 0x000fca00078ec0ff */
[----:B------:R-:W-:Y:S02]  /*0a20*/  IMAD.IADD R8, R37, 0x1, -R8 ;  /* 0x0000000125087824 */ /* 0x000fe400078e0a08 */
[----:B---3--:R-:W-:-:S04]  /*0a30*/  IMAD R0, R4, UR10, R36 ;  /* 0x0000000a04007c24 */ /* 0x008fc8000f8e0224 */
[----:B----4-:R-:W-:Y:S02]  /*0a40*/  IMAD R0, R0, R2, R12 ;  /* 0x0000000200007224 */ /* 0x010fe400078e020c */
[----:B------:R-:W-:Y:S02]  /*0a50*/  IMAD.SHL.U32 R2, R8, 0x4, RZ ;  /* 0x0000000408027824 */ /* 0x000fe400078e00ff */
[----:B------:R-:W-:Y:S01]  /*0a60*/  IMAD R12, R5, R0, R10 ;  /* 0x00000000050c7224 */ /* 0x000fe200078e020a */
[----:B------:R-:W-:Y:S02]  /*0a70*/  SHF.R.S32.HI R0, RZ, 0x4, R3 ;  /* 0x00000004ff007819 */ /* 0x000fe40000011403 */
[----:B------:R-:W-:Y:S01]  /*0a80*/  SHF.R.S32.HI R3, RZ, 0x1f, R2 ;  /* 0x0000001fff037819 */ /* 0x000fe20000011402 */
[----:B-----5:R-:W-:Y:S02]  /*0a90*/  IMAD R11, R12, R11, RZ ;  /* 0x0000000b0c0b7224 */ /* 0x020fe400078e02ff */
[----:B------:R-:W-:-:S02]  /*0aa0*/  IMAD.IADD R10, R13, 0x1, -R10 ;  /* 0x000000010d0a7824 */ /* 0x000fc400078e0a0a */
[C---:B------:R-:W-:Y:S01]  /*0ab0*/  IMAD.WIDE R4, R0.reuse, 0x40, R2 ;  /* 0x0000004000047825 */ /* 0x040fe200078e0202 */
[C---:B------:R-:W-:Y:S02]  /*0ac0*/  IADD3 R13, R0.reuse, 0x8, RZ ;  /* 0x00000008000d7810 */ /* 0x040fe40007ffe0ff */
[----:B------:R-:W-:Y:S02]  /*0ad0*/  IADD3 R14, R0, 0x10, RZ ;  /* 0x00000010000e7810 */ /* 0x000fe40007ffe0ff */
[----:B--2---:R-:W-:Y:S02]  /*0ae0*/  ISETP.GE.AND P3, PT, R2, R9, PT ;  /* 0x000000090200720c */ /* 0x004fe40003f66270 */
[----:B------:R-:W-:Y:S02]  /*0af0*/  IADD3 R3, P0, R11, R4, RZ ;  /* 0x000000040b037210 */ /* 0x000fe40007f1e0ff */
[----:B------:R-:W-:Y:S02]  /*0b00*/  ISETP.GE.AND P6, PT, R13, R10, PT ;  /* 0x0000000a0d00720c */ /* 0x000fe40003fc6270 */
[----:B------:R-:W-:-:S02]  /*0b10*/  IADD3 R13, R0, 0x18, RZ ;  /* 0x00000018000d7810 */ /* 0x000fc40007ffe0ff */
[-C--:B------:R-:W-:Y:S02]  /*0b20*/  ISETP.GE.AND P5, PT, R14, R10.reuse, PT ;  /* 0x0000000a0e00720c */ /* 0x080fe40003fa6270 */
[----:B------:R-:W-:Y:S02]  /*0b30*/  ISETP.GE.OR P3, PT, R0, R10, P3 ;  /* 0x0000000a0000720c */ /* 0x000fe40001f66670 */
[----:B------:R-:W-:Y:S02]  /*0b40*/  LEA.HI.X.SX32 R4, R11, R5, 0x1, P0 ;  /* 0x000000050b047211 */ /* 0x000fe400000f0eff */
[----:B------:R-:W-:Y:S02]  /*0b50*/  LEA R6, P0, R3, R6, 0x2 ;  /* 0x0000000603067211 */ /* 0x000fe400078010ff */
[----:B------:R-:W-:Y:S02]  /*0b60*/  ISETP.GE.AND P4, PT, R13, R10, PT ;  /* 0x0000000a0d00720c */ /* 0x000fe40003f86270 */
[----:B------:R-:W-:-:S02]  /*0b70*/  ISETP.GE.OR P2, PT, R2, R9, P6 ;  /* 0x000000090200720c */ /* 0x000fc40003746670 */
[C---:B------:R-:W-:Y:S02]  /*0b80*/  ISETP.GE.OR P1, PT, R2.reuse, R9, P5 ;  /* 0x000000090200720c */ /* 0x040fe40002f26670 */
[----:B------:R-:W-:Y:S02]  /*0b90*/  LEA.HI.X R7, R3, R7, R4, 0x2, P0 ;  /* 0x0000000703077211 */ /* 0x000fe400000f1404 */
[----:B------:R-:W-:Y:S02]  /*0ba0*/  ISETP.GE.OR P0, PT, R2, R9, P4 ;  /* 0x000000090200720c */ /* 0x000fe40002706670 */
[C---:B------:R-:W-:Y:S01]  /*0bb0*/  IADD3 R4, R0.reuse, 0x20, RZ ;  /* 0x0000002000047810 */ /* 0x040fe20007ffe0ff */
[----:B------:R-:W-:Y:S01]  /*0bc0*/  @!P3 ST.E.128 [R6.64], RZ ;  /* 0x000000ff0600b985 */ /* 0x000fe2000c101d06 */
[----:B------:R-:W-:Y:S02]  /*0bd0*/  IADD3 R3, R0, 0x28, RZ ;  /* 0x0000002800037810 */ /* 0x000fe40007ffe0ff */
[-C--:B------:R-:W-:Y:S01]  /*0be0*/  ISETP.GE.AND P3, PT, R4, R10.reuse, PT ;  /* 0x0000000a0400720c */ /* 0x080fe20003f66270 */
[----:B------:R-:W-:Y:S01]  /*0bf0*/  @!P2 ST.E.128 [R6.64+0x800], RZ ;  /* 0x000800ff0600a985 */ /* 0x000fe2000c101d06 */
[----:B------:R-:W-:-:S03]  /*0c00*/  ISETP.GE.AND P2, PT, R3, R10, PT ;  /* 0x0000000a0300720c */ /* 0x000fc60003f46270 */
[----:B------:R-:W-:Y:S01]  /*0c10*/  @!P1 ST.E.128 [R6.64+0x1000], RZ ;  /* 0x001000ff06009985 */ /* 0x000fe2000c101d06 */
[----:B------:R-:W-:-:S03]  /*0c20*/  ISETP.GE.OR P1, PT, R2, R9, P3 ;  /* 0x000000090200720c */ /* 0x000fc60001f26670 */
[----:B------:R-:W-:Y:S01]  /*0c30*/  @!P0 ST.E.128 [R6.64+0x1800], RZ ;  /* 0x001800ff06008985 */ /* 0x000fe2000c101d06 */
[----:B------:R-:W-:Y:S02]  /*0c40*/  ISETP.GE.OR P0, PT, R2, R9, P2 ;  /* 0x000000090200720c */ /* 0x000fe40001706670 */
[----:B------:R-:W-:-:S07]  /*0c50*/  IADD3 R3, R0, 0x30, RZ ;  /* 0x0000003000037810 */ /* 0x000fce0007ffe0ff */
[----:B------:R-:W-:Y:S01]  /*0c60*/  @!P1 ST.E.128 [R6.64+0x2000], RZ ;  /* 0x002000ff06009985 */ /* 0x000fe2000c101d06 */
[----:B------:R-:W-:-:S03]  /*0c70*/  ISETP.GE.AND P1, PT, R3, R10, PT ;  /* 0x0000000a0300720c */ /* 0x000fc60003f26270 */
[----:B------:R-:W-:Y:S01]  /*0c80*/  @!P0 ST.E.128 [R6.64+0x2800], RZ ;  /* 0x002800ff06008985 */ /* 0x000fe2000c101d06 */
[----:B------:R-:W-:Y:S02]  /*0c90*/  ISETP.GE.OR P0, PT, R2, R9, P1 ;  /* 0x000000090200720c */ /* 0x000fe40000f06670 */
[----:B------:R-:W-:-:S11]  /*0ca0*/  SHF.R.S32.HI R5, RZ, 0x1f, R12 ;  /* 0x0000001fff057819 */ /* 0x000fd6000001140c */
[----:B------:R-:W-:Y:S01]  /*0cb0*/  @!P0 ST.E.128 [R6.64+0x3000], RZ ;  /* 0x003000ff06008985 */ /* 0x000fe2000c101d06 */
[----:B------:R-:W-:Y:S02]  /*0cc0*/  IADD3 R3, P0, R12, R0, RZ ;  /* 0x000000000c037210 */ /* 0x000fe40007f1e0ff */
[C---:B------:R-:W-:Y:S02]  /*0cd0*/  IADD3 R12, R0.reuse, 0x38, RZ ;  /* 0x00000038000c7810 */ /* 0x040fe40007ffe0ff */
[----:B------:R-:W-:Y:S02]  /*0ce0*/  LEA.HI.X.SX32 R5, R0, R5, 0x1, P0 ;  /* 0x0000000500057211 */ /* 0x000fe400000f0eff */
[----:B------:R-:W-:-:S04]  /*0cf0*/  LEA R4, P0, R3, R134, 0x2 ;  /* 0x0000008603047211 */ /* 0x000fc800078010ff */
[----:B------:R-:W-:Y:S02]  /*0d00*/  LEA.HI.X R5, R3, R135, R5, 0x2, P0 ;  /* 0x0000008703057211 */ /* 0x000fe400000f1405 */
[----:B------:R-:W-:Y:S02]  /*0d10*/  ISETP.GE.AND P0, PT, R12, R10, PT ;  /* 0x0000000a0c00720c */ /* 0x000fe40003f06270 */
[----:B------:R-:W-:Y:S02]  /*0d20*/  P2R R11, PR, RZ, 0x40 ;  /* 0x00000040ff0b7803 */ /* 0x000fe40000000000 */
[----:B------:R-:W-:-:S13]  /*0d30*/  ISETP.GE.OR P6, PT, R2, R9, P0 ;  /* 0x000000090200720c */ /* 0x000fda00007c6670 */
[----:B------:R1:W-:Y:S01]  /*0d40*/  @!P6 ST.E.128 [R6.64+0x3800], RZ ;  /* 0x003800ff0600e985 */ /* 0x0003e2000c101d06 */
[----:B------:R-:W-:-:S04]  /*0d50*/  ISETP.NE.AND P6, PT, R11, RZ, PT ;  /* 0x000000ff0b00720c */ /* 0x000fc80003fc5270 */
[C---:B------:R-:W-:Y:S02]  /*0d60*/  ISETP.NE.OR P6, PT, R8.reuse, RZ, P6 ;  /* 0x000000ff0800720c */ /* 0x040fe400037c5670 */
[C---:B------:R-:W-:Y:S02]  /*0d70*/  ISETP.NE.OR P5, PT, R8.reuse, RZ, P5 ;  /* 0x000000ff0800720c */ /* 0x040fe40002fa5670 */
[C---:B------:R-:W-:Y:S02]  /*0d80*/  ISETP.NE.OR P3, PT, R8.reuse, RZ, P3 ;  /* 0x000000ff0800720c */ /* 0x040fe40001f65670 */
[----:B------:R-:W-:-:S07]  /*0d90*/  ISETP.NE.OR P2, PT, R8, RZ, P2 ;  /* 0x000000ff0800720c */ /* 0x000fce0001745670 */
[----:B------:R-:W-:-:S05]  /*0da0*/  @!P6 IMAD.MOV.U32 R2, RZ, RZ, -0x800000 ;  /* 0xff800000ff02e424 */ /* 0x000fca00078e00ff */
[----:B------:R2:W-:Y:S01]  /*0db0*/  @!P6 ST.E [R4.64+0x20], R2 ;  /* 0x000020020400e985 */ /* 0x0005e2000c101906 */
[C---:B------:R-:W-:Y:S02]  /*0dc0*/  ISETP.NE.AND P6, PT, R8.reuse, RZ, PT ;  /* 0x000000ff0800720c */ /* 0x040fe40003fc5270 */
[C---:B------:R-:W-:Y:S02]  /*0dd0*/  ISETP.NE.OR P4, PT, R8.reuse, RZ, P4 ;  /* 0x000000ff0800720c */ /* 0x040fe40002785670 */
[----:B------:R-:W-:Y:S02]  /*0de0*/  ISETP.NE.OR P1, PT, R8, RZ, P1 ;  /* 0x000000ff0800720c */ /* 0x000fe40000f25670 */
[----:B------:R-:W-:Y:S01]  /*0df0*/  ISETP.GE.OR P6, PT, R0, R10, P6 ;  /* 0x0000000a0000720c */ /* 0x000fe200037c6670 */
[----:B------:R-:W-:Y:S01]  /*0e00*/  @!P5 IMAD.MOV.U32 R0, RZ, RZ, -0x800000 ;  /* 0xff800000ff00d424 */ /* 0x000fe200078e00ff */
[----:B------:R-:W-:Y:S01]  /*0e10*/  ISETP.NE.OR P0, PT, R8, RZ, P0 ;  /* 0x000000ff0800720c */ /* 0x000fe20000705670 */
[----:B------:R-:W-:-:S03]  /*0e20*/  @!P3 IMAD.MOV.U32 R3, RZ, RZ, -0x800000 ;  /* 0xff800000ff03b424 */ /* 0x000fc600078e00ff */
[----:B------:R3:W-:Y:S03]  /*0e30*/  @!P5 ST.E [R4.64+0x40], R0 ;  /* 0x000040000400d985 */ /* 0x0007e6000c101906 */
[----:B-1----:R-:W-:Y:S01]  /*0e40*/  @!P4 IMAD.MOV.U32 R6, RZ, RZ, -0x800000 ;  /* 0xff800000ff06c424 */ /* 0x002fe200078e00ff */
[----:B------:R1:W-:Y:S03]  /*0e50*/  @!P3 ST.E [R4.64+0x80], R3 ;  /* 0x000080030400b985 */ /* 0x0003e6000c101906 */
[----:B------:R-:W-:Y:S02]  /*0e60*/  @!P6 IMAD.MOV.U32 R7, RZ, RZ, -0x800000 ;  /* 0xff800000ff07e424 */ /* 0x000fe400078e00ff */
[----:B--2---:R-:W-:Y:S01]  /*0e70*/  @!P2 IMAD.MOV.U32 R2, RZ, RZ, -0x800000 ;  /* 0xff800000ff02a424 */ /* 0x004fe200078e00ff */
[----:B------:R-:W-:Y:S04]  /*0e80*/  @!P4 ST.E [R4.64+0x60], R6 ;  /* 0x000060060400c985 */ /* 0x000fe8000c101906 */
[----:B------:R2:W-:Y:S01]  /*0e90*/  @!P2 ST.E [R4.64+0xa0], R2 ;  /* 0x0000a0020400a985 */ /* 0x0005e2000c101906 */
[----:B---3--:R-:W-:-:S03]  /*0ea0*/  @!P1 IMAD.MOV.U32 R0, RZ, RZ, -0x800000 ;  /* 0xff800000ff009424 */ /* 0x008fc600078e00ff */
[----:B------:R3:W-:Y:S01]  /*0eb0*/  @!P6 ST.E [R4.64], R7 ;  /* 0x000000070400e985 */ /* 0x0007e2000c101906 */
[----:B-1----:R-:W-:-:S03]  /*0ec0*/  IMAD.MOV.U32 R3, RZ, RZ, 0x0 ;  /* 0x00000000ff037424 */ /* 0x002fc600078e00ff */
[----:B------:R3:W-:Y:S01]  /*0ed0*/  @!P1 ST.E [R4.64+0xc0], R0 ;  /* 0x0000c00004009985 */ /* 0x0007e2000c101906 */
[----:B--2---:R-:W-:-:S04]  /*0ee0*/  IMAD.MOV.U32 R2, RZ, RZ, R15 ;  /* 0x000000ffff027224 */ /* 0x004fc800078e000f */
[----:B------:R-:W-:Y:S05]  /*0ef0*/  @P0 RET.REL.NODEC R2 `(_ZN5flash24flash_fwd_splitkv_kernelI23Flash_fwd_kernel_traitsILi64ELi64ELi256ELi4ELb0ELb0EN7cutlass6half_tE19Flash_kernel_traitsILi64ELi64ELi256ELi4ES3_EELb1ELb0ELb0ELb0ELb0ELb0ELb1ELb1EEEvNS_16Flash_fwd_paramsE) ;  /* 0xfffff10002000950 */ /* 0x000fea0003c3ffff */
[----:B---3--:R-:W-:Y:S02]  /*0f00*/  MOV R0, 0xff800000 ;  /* 0xff80000000007802 */ /* 0x008fe40000000f00 */
[----:B------:R-:W-:Y:S02]  /*0f10*/  MOV R2, R15 ;  /* 0x0000000f00027202 */ /* 0x000fe40000000f00 */
[----:B------:R-:W-:Y:S01]  /*0f20*/  MOV R3, 0x0 ;  /* 0x0000000000037802 */ /* 0x000fe20000000f00 */
[----:B------:R1:W-:Y:S03]  /*0f30*/  ST.E [R4.64+0xe0], R0 ;  /* 0x0000e00004007985 */ /* 0x0003e6000c101906 */
[----:B------:R-:W-:Y:S05]  /*0f40*/  RET.REL.NODEC R2 `(_ZN5flash24flash_fwd_splitkv_kernelI23Flash_fwd_kernel_traitsILi64ELi64ELi256ELi4ELb0ELb0EN7cutlass6half_tE19Flash_kernel_traitsILi64ELi64ELi256ELi4ES3_EELb1ELb0ELb0ELb0ELb0ELb0ELb1ELb1EEEvNS_16Flash_fwd_paramsE) ;  /* 0xfffff0b002007950 */ /* 0x000fea0003c3ffff */
.L_x_1657:
[----:B-1----:R-:W3:Y:S04]  /*0f50*/  LD.E.64 R2, [R134.64+0x160] ;  /* 0x0001600686027980 */ /* 0x002ee8000c101b00 */
[----:B------:R-:W4:Y:S04]  /*0f60*/  LD.E.64 R4, [R134.64+0x158] ;  /* 0x0001580686047980 */ /* 0x000f28000c101b00 */
[----:B------:R1:W5:Y:S01]  /*0f70*/  LDL R40, [R1+0x148] ;  /* 0x0001480001287983 */ /* 0x0003620000100800 */
[----:B---3--:R-:W-:-:S04]  /*0f80*/  ISETP.NE.U32.AND P1, PT, R2, RZ, PT ;  /* 0x000000ff0200720c */ /* 0x008fc80003f25070 */
[----:B------:R-:W-:-:S13]  /*0f90*/  ISETP.NE.AND.EX P1, PT, R3, RZ, PT, P1 ;  /* 0x000000ff0300720c */ /* 0x000fda0003f25310 */
[----:B------:R-:W3:Y:S01]  /*0fa0*/  @P1 LD.E.64 R6, [R134.64+0x168] ;  /* 0x0001680686061980 */ /* 0x000ee2000c101b00 */
[----:B----4-:R-:W-:-:S04]  /*0fb0*/  ISETP.NE.U32.AND P0, PT, R4, RZ, PT ;  /* 0x000000ff0400720c */ /* 0x010fc80003f05070 */
[----:B------:R-:W-:Y:S01]  /*0fc0*/  ISETP.NE.AND.EX P0, PT, R5, RZ, PT, P0 ;  /* 0x000000ff0500720c */ /* 0x000fe20003f05300 */
[--C-:B------:R-:W-:Y:S01]  /*0fd0*/  IMAD.MOV.U32 R10, RZ, RZ, R36.reuse ;  /* 0x000000ffff0a7224 */ /* 0x100fe200078e0024 */
[----:B------:R-:W-:-:S11]  /*0fe0*/  @P1 SHF.R.S32.HI R0, RZ, 0x1f, R36 ;  /* 0x0000001fff001819 */ /* 0x000fd60000011424 */
[----:B------:R-:W-:-:S05]  /*0ff0*/  @P0 IMAD.WIDE R4, R36, 0x4, R4 ;  /* 0x0000000424040825 */ /* 0x000fca00078e0204 */
[----:B------:R4:W5:Y:S01]  /*1000*/  @P0 LD.E R10, [R4.64] ;  /* 0x00000006040a0980 */ /* 0x000962000c101900 */
[----:B------:R-:W-:Y:S01]  /*1010*/  BSSY B0, `(.L_x_1658) ;  /* 0x00000c1000007945 */ /* 0x000fe20003800000 */
[-C--:B---3--:R-:W-:Y:S02]  /*1020*/  @P1 IMAD R7, R7, R36.reuse, RZ ;  /* 0x0000002407071224 */ /* 0x088fe400078e02ff */
[----:B----4-:R-:W-:-:S04]  /*1030*/  @P1 IMAD.WIDE.U32 R4, R6, R36, RZ ;  /* 0x0000002406041225 */ /* 0x010fc800078e00ff */
[----:B------:R-:W-:Y:S02]  /*1040*/  @P1 IMAD R7, R6, R0, R7 ;  /* 0x0000000006071224 */ /* 0x000fe400078e0207 */
[----:B------:R-:W-:Y:S01]  /*1050*/  IMAD.MOV.U32 R6, RZ, RZ, RZ ;  /* 0x000000ffff067224 */ /* 0x000fe200078e00ff */
[C---:B------:R-:W-:Y:S02]  /*1060*/  @P1 LEA R6, P0, R4.reuse, R2, 0x2 ;  /* 0x0000000204061211 */ /* 0x040fe400078010ff */
[----:B------:R-:W-:Y:S01]  /*1070*/  @P1 IADD3 R7, R5, R7, RZ ;  /* 0x0000000705071210 */ /* 0x000fe20007ffe0ff */
[----:B------:R-:W-:Y:S02]  /*1080*/  IMAD.MOV.U32 R0, RZ, RZ, RZ ;  /* 0x000000ffff007224 */ /* 0x000fe400078e00ff */
[----:B------:R-:W-:Y:S01]  /*1090*/  IMAD.MOV.U32 R226, RZ, RZ, R6 ;  /* 0x000000ffffe27224 */ /* 0x000fe200078e0006 */
[----:B------:R-:W-:-:S04]  /*10a0*/  @P1 LEA.HI.X R0, R4, R3, R7, 0x2, P0 ;  /* 0x0000000304001211 */ /* 0x000fc800000f1407 */
[----:B------:R-:W-:Y:S02]  /*10b0*/  MOV R227, R0 ;  /* 0x0000000000e37202 */ /* 0x000fe40000000f00 */
[----:B------:R-:W-:-:S04]  /*10c0*/  ISETP.NE.U32.AND P0, PT, R226, RZ, PT ;  /* 0x000000ffe200720c */ /* 0x000fc80003f05070 */
[----:B------:R-:W-:-:S13]  /*10d0*/  ISETP.NE.AND.EX P0, PT, R227, RZ, PT, P0 ;  /* 0x000000ffe300720c */ /* 0x000fda0003f05300 */
[----:B------:R-:W-:Y:S05]  /*10e0*/  @!P0 BRA `(.L_x_1659) ;  /* 0x000005c000008947 */ /* 0x000fea0003800000 */
[----:B-1----:R-:W3:Y:S04]  /*10f0*/  LD.E R12, [R134.64+0x170] ;  /* 0x00017006860c7980 */ /* 0x002ee8000c101900 */
[----:B------:R-:W4:Y:S01]  /*1100*/  LD.E R14, [R134.64+0x68] ;  /* 0x00006806860e7980 */ /* 0x000f22000c101900 */
[----:B------:R-:W-:-:S03]  /*1110*/  LEA R20, R34, 0xffffff00, 0x8 ;  /* 0xffffff0022147811 */ /* 0x000fc600078e40ff */
[----:B--2---:R-:W2:Y:S01]  /*1120*/  LD.E.64 R16, [R134.64+0x40] ;  /* 0x0000400686107980 */ /* 0x004ea2000c101b00 */
[----:B------:R-:W-:-:S03]  /*1130*/  IABS R4, R20 ;  /* 0x0000001400047213 */ /* 0x000fc60000000000 */
[----:B------:R-:W2:Y:S04]  /*1140*/  LD.E.64 R192, [R134.64+0x38] ;  /* 0x0000380686c07980 */ /* 0x000ea8000c101b00 */
[----:B-----5:R-:W2:Y:S04]  /*1150*/  LD.E.64 R10, [R134.64+0x50] ;  /* 0x00005006860a7980 */ /* 0x020ea8000c101b00 */
[----:B------:R-:W2:Y:S04]  /*1160*/  LD.E.64 R8, [R134.64+0x28] ;  /* 0x0000280686087980 */ /* 0x000ea8000c101b00 */
[----:B------:R1:W5:Y:S01]  /*1170*/  LD.E.64 R26, [R134.64+0x58] ;  /* 0x00005806861a7980 */ /* 0x000362000c101b00 */
[----:B---3--:R-:W-:-:S05]  /*1180*/  IABS R0, R12 ;  /* 0x0000000c00007213 */ /* 0x008fca0000000000 */
[----:B------:R-:W-:-:S04]  /*1190*/  IMAD.MOV.U32 R5, RZ, RZ, R0 ;  /* 0x000000ffff057224 */ /* 0x000fc800078e0000 */
[----:B------:R-:W3:Y:S08]  /*11a0*/  I2F.RP R2, R5 ;  /* 0x0000000500027306 */ /* 0x000ef00000209400 */
[----:B---3--:R-:W3:Y:S02]  /*11b0*/  MUFU.RCP R2, R2 ;  /* 0x0000000200027308 */ /* 0x008ee40000001000 */
[----:B---3--:R-:W-:-:S06]  /*11c0*/  IADD3 R2, R2, 0xffffffe, RZ ;  /* 0x0ffffffe02027810 */ /* 0x008fcc0007ffe0ff */
[----:B------:R-:W3:Y:S01]  /*11d0*/  F2I.FTZ.U32.TRUNC.NTZ R3, R2 ;  /* 0x0000000200037305 */ /* 0x000ee2000021f000 */
[----:B------:R-:W-:Y:S01]  /*11e0*/  IABS R6, R12 ;  /* 0x0000000c00067213 */ /* 0x000fe20000000000 */
[----:B---3--:R-:W-:Y:S01]  /*11f0*/  IMAD.MOV R0, RZ, RZ, -R3 ;  /* 0x000000ffff007224 */ /* 0x008fe200078e0a03 */
[----:B------:R-:W-:-:S03]  /*1200*/  MOV R2, RZ ;  /* 0x000000ff00027202 */ /* 0x000fc60000000f00 */
[----:B------:R-:W-:-:S04]  /*1210*/  IMAD R0, R0, R5, RZ ;  /* 0x0000000500007224 */ /* 0x000fc800078e02ff */
[----:B------:R-:W-:-:S04]  /*1220*/  IMAD.HI.U32 R0, R3, R0, R2 ;  /* 0x0000000003007227 */ /* 0x000fc800078e0002 */
[----:B------:R-:W-:Y:S02]  /*1230*/  IMAD.MOV.U32 R2, RZ, RZ, R4 ;  /* 0x000000ffff027224 */ /* 0x000fe400078e0004 */
[----:B------:R-:W-:Y:S02]  /*1240*/  IMAD.MOV R3, RZ, RZ, -R6 ;  /* 0x000000ffff037224 */ /* 0x000fe400078e0a06 */
[----:B------:R-:W-:-:S04]  /*1250*/  IMAD.HI.U32 R0, R0, R2, RZ ;  /* 0x0000000200007227 */ /* 0x000fc800078e00ff */
[----:B------:R-:W-:-:S05]  /*1260*/  IMAD R2, R0, R3, R2 ;  /* 0x0000000300027224 */ /* 0x000fca00078e0202 */
[----:B------:R-:W-:-:S13]  /*1270*/  ISETP.GT.U32.AND P1, PT, R5, R2, PT ;  /* 0x000000020500720c */ /* 0x000fda0003f24070 */
[----:B------:R-:W-:-:S04]  /*1280*/  @!P1 IADD3 R2, R2, -R5, RZ ;  /* 0x8000000502029210 */ /* 0x000fc80007ffe0ff */
[----:B------:R-:W-:Y:S02]  /*1290*/  ISETP.GE.U32.AND P2, PT, R2, R5, PT ;  /* 0x000000050200720c */ /* 0x000fe40003f46070 */
[----:B------:R-:W-:Y:S01]  /*12a0*/  LOP3.LUT R2, R20, R12, RZ, 0x3c, !PT ;  /* 0x0000000c14027212 */ /* 0x000fe200078e3cff */
[----:B------:R-:W3:Y:S01]  /*12b0*/  LD.E.64 R4, [R134.64+0x20] ;  /* 0x0000200686047980 */ /* 0x000ee2000c101b00 */
        /* <DEDUP_REMOVED lines=8> */
[----:B------:R1:W3:Y:S01]  /*1340*/  LD.E R7, [R2.64] ;  /* 0x0000000602077980 */ /* 0x0002e2000c101900 */
[----:B----4-:R-:W-:-:S04]  /*1350*/  IABS R0, R14 ;  /* 0x0000000e00007213 */ /* 0x010fc80000000000 */
[----:B------:R-:W-:-:S04]  /*1360*/  MOV R15, R0 ;  /* 0x00000000000f7202 */ /* 0x000fc80000000f00 */
[----:B-1----:R-:W1:Y:S08]  /*1370*/  I2F.RP R2, R15 ;  /* 0x0000000f00027306 */ /* 0x002e700000209400 */
[----:B-1----:R-:W1:Y:S02]  /*1380*/  MUFU.RCP R2, R2 ;  /* 0x0000000200027308 */ /* 0x002e640000001000 */
[----:B-1----:R-:W-:-:S06]  /*1390*/  IADD3 R2, R2, 0xffffffe, RZ ;  /* 0x0ffffffe02027810 */ /* 0x002fcc0007ffe0ff */
[----:B------:R-:W1:Y:S01]  /*13a0*/  F2I.FTZ.U32.TRUNC.NTZ R3, R2 ;  /* 0x0000000200037305 */ /* 0x000e62000021f000 */
[----:B------:R-:W-:Y:S01]  /*13b0*/  IABS R13, R40 ;  /* 0x00000028000d7213 */ /* 0x000fe20000000000 */
[----:B--2---:R2:W-:Y:S01]  /*13c0*/  STL.64 [R1], R16 ;  /* 0x0000001001007387 */ /* 0x0045e20000100a00 */
[----:B-1----:R-:W-:Y:S01]  /*13d0*/  IMAD.MOV R0, RZ, RZ, -R3 ;  /* 0x000000ffff007224 */ /* 0x002fe200078e0a03 */
[----:B------:R-:W-:-:S03]  /*13e0*/  MOV R2, RZ ;  /* 0x000000ff00027202 */ /* 0x000fc60000000f00 */
[----:B------:R-:W-:-:S04]  /*13f0*/  IMAD R0, R0, R15, RZ ;  /* 0x0000000f00007224 */ /* 0x000fc800078e02ff */
[----:B------:R-:W-:-:S04]  /*1400*/  IMAD.HI.U32 R2, R3, R0, R2 ;  /* 0x0000000003027227 */ /* 0x000fc800078e0002 */
[----:B------:R-:W-:Y:S01]  /*1410*/  IMAD.MOV.U32 R0, RZ, RZ, R13 ;  /* 0x000000ffff007224 */ /* 0x000fe200078e000d */
[----:B--2---:R-:W-:-:S03]  /*1420*/  IABS R16, R14 ;  /* 0x0000000e00107213 */ /* 0x004fc60000000000 */
[----:B------:R-:W-:Y:S01]  /*1430*/  IMAD.HI.U32 R2, R2, R0, RZ ;  /* 0x0000000002027227 */ /* 0x000fe200078e00ff */
[----:B------:R-:W-:-:S05]  /*1440*/  IADD3 R3, RZ, -R16, RZ ;  /* 0x80000010ff037210 */ /* 0x000fca0007ffe0ff */
        /* <DEDUP_REMOVED lines=8> */
[----:B------:R-:W-:-:S03]  /*14d0*/  ISETP.NE.AND P1, PT, R14, RZ, PT ;  /* 0x000000ff0e00720c */ /* 0x000fc60003f25270 */
[----:B------:R-:W-:-:S04]  /*14e0*/  @P2 IADD3 R2, R2, 0x1, RZ ;  /* 0x0000000102022810 */ /* 0x000fc80007ffe0ff */
[----:B------:R-:W-:-:S04]  /*14f0*/  MOV R0, R2 ;  /* 0x0000000200007202 */ /* 0x000fc80000000f00 */
[----:B------:R-:W-:Y:S02]  /*1500*/  @!P0 IADD3 R0, -R0, RZ, RZ ;  /* 0x000000ff00008210 */ /* 0x000fe40007ffe1ff */
[----:B------:R-:W-:-:S04]  /*1510*/  @!P1 LOP3.LUT R0, RZ, R14, RZ, 0x33, !PT ;  /* 0x0000000eff009212 */ /* 0x000fc800078e33ff */
[----:B------:R-:W-:Y:S02]  /*1520*/  SHF.R.S32.HI R28, RZ, 0x1f, R0 ;  /* 0x0000001fff1c7819 */ /* 0x000fe40000011400 */
[----:B---3--:R-:W-:Y:S01]  /*1530*/  SHF.R.S32.HI R16, RZ, 0x1f, R7 ;  /* 0x0000001fff107819 */ /* 0x008fe20000011407 */
[-C--:B------:R-:W-:Y:S02]  /*1540*/  IMAD R3, R5, R7.reuse, RZ ;  /* 0x0000000705037224 */ /* 0x080fe400078e02ff */
[----:B------:R-:W-:Y:S02]  /*1550*/  IMAD R5, R12, R6, R20 ;  /* 0x000000060c057224 */ /* 0x000fe400078e0214 */
[C---:B------:R-:W-:Y:S02]  /*1560*/  IMAD R3, R4.reuse, R16, R3 ;  /* 0x0000001004037224 */ /* 0x040fe400078e0203 */
[----:B------:R-:W-:Y:S01]  /*1570*/  IMAD.WIDE.U32 R12, R4, R7, RZ ;  /* 0x00000007040c7225 */ /* 0x000fe200078e00ff */
[----:B------:R-:W-:-:S03]  /*1580*/  SHF.R.S32.HI R15, RZ, 0x1f, R5 ;  /* 0x0000001fff0f7819 */ /* 0x000fc60000011405 */
[----:B------:R-:W-:Y:S02]  /*1590*/  IMAD.IADD R3, R13, 0x1, R3 ;  /* 0x000000010d037824 */ /* 0x000fe400078e0203 */
[----:B------:R-:W-:Y:S02]  /*15a0*/  IMAD R4, R193, R5, RZ ;  /* 0x00000005c1047224 */ /* 0x000fe400078e02ff */
[----:B------:R-:W-:Y:S02]  /*15b0*/  IMAD.MOV.U32 R2, RZ, RZ, R12 ;  /* 0x000000ffff027224 */ /* 0x000fe400078e000c */
[----:B------:R-:W-:Y:S02]  /*15c0*/  IMAD R4, R192, R15, R4 ;  /* 0x0000000fc0047224 */ /* 0x000fe400078e0204 */
        /* <DEDUP_REMOVED lines=12> */
[----:B------:R-:W-:Y:S01]  /*1690*/  MOV R16, R0 ;  /* 0x0000000000107202 */ /* 0x000fe20000000f00 */
[----:B------:R-:W-:Y:S05]  /*16a0*/  BRA `(.L_x_1660) ;  /* 0x0000057000007947 */ /* 0x000fea0003800000 */
.L_x_1659:
[----:B-1----:R-:W3:Y:S01]  /*16b0*/  LD.E R9, [R134.64+0x68] ;  /* 0x0000680686097980 */ /* 0x002ee2000c101900 */
[----:B------:R-:W-:-:S03]  /*16c0*/  ISETP.NE.AND P3, PT, R14, -0x1, PT ;  /* 0xffffffff0e00780c */ /* 0x000fc60003f65270 */
[----:B------:R-:W4:Y:S04]  /*16d0*/  LD.E.64 R2, [R134.64+0x40] ;  /* 0x0000400686027980 */ /* 0x000f28000c101b00 */
[----:B--2---:R-:W2:Y:S04]  /*16e0*/  LD.E.64 R192, [R134.64+0x38] ;  /* 0x0000380686c07980 */ /* 0x004ea8000c101b00 */
[----:B------:R-:W2:Y:S04]  /*16f0*/  LD.E.64 R18, [R134.64+0x50] ;  /* 0x0000500686127980 */ /* 0x000ea8000c101b00 */
[----:B------:R-:W2:Y:S04]  /*1700*/  @!P3 LD.E.64 R6, [R134.64+0x20] ;  /* 0x000020068606b980 */ /* 0x000ea8000c101b00 */
[----:B------:R-:W2:Y:S04]  /*1710*/  @!P3 LD.E.64 R16, [R134.64+0x28] ;  /* 0x000028068610b980 */ /* 0x000ea8000c101b00 */
[----:B------:R1:W5:Y:S02]  /*1720*/  LD.E.64 R26, [R134.64+0x58] ;  /* 0x00005806861a7980 */ /* 0x000364000c101b00 */
[----:B-----5:R-:W-:-:S02]  /*1730*/  IABS R4, R40 ;  /* 0x0000002800047213 */ /* 0x020fc40000000000 */
[----:B------:R-:W-:Y:S02]  /*1740*/  @!P3 SHF.R.S32.HI R12, RZ, 0x1f, R10 ;  /* 0x0000001fff0cb819 */ /* 0x000fe4000001140a */
[----:B------:R-:W-:Y:S02]  /*1750*/  LEA R20, R34, 0xffffff00, 0x8 ;  /* 0xffffff0022147811 */ /* 0x000fe400078e40ff */
[----:B---3--:R-:W-:-:S04]  /*1760*/  IABS R0, R9 ;  /* 0x0000000900007213 */ /* 0x008fc80000000000 */
[----:B------:R-:W-:Y:S01]  /*1770*/  MOV R15, R0 ;  /* 0x00000000000f7202 */ /* 0x000fe20000000f00 */
[----:B----4-:R3:W-:Y:S01]  /*1780*/  STL.64 [R1], R2 ;  /* 0x0000000201007387 */ /* 0x0107e20000100a00 */
[----:B------:R-:W-:Y:S02]  /*1790*/  IMAD.MOV.U32 R21, RZ, RZ, R2 ;  /* 0x000000ffff157224 */ /* 0x000fe400078e0002 */
[----:B---3--:R-:W3:Y:S08]  /*17a0*/  I2F.RP R2, R15 ;  /* 0x0000000f00027306 */ /* 0x008ef00000209400 */
[----:B---3--:R-:W3:Y:S01]  /*17b0*/  MUFU.RCP R2, R2 ;  /* 0x0000000200027308 */ /* 0x008ee20000001000 */
[----:B------:R-:W-:-:S02]  /*17c0*/  MOV R22, R3 ;  /* 0x0000000300167202 */ /* 0x000fc40000000f00 */
[----:B---3--:R-:W-:-:S05]  /*17d0*/  IADD3 R2, R2, 0xffffffe, RZ ;  /* 0x0ffffffe02027810 */ /* 0x008fca0007ffe0ff */
[----:B------:R-:W3:Y:S01]  /*17e0*/  F2I.FTZ.U32.TRUNC.NTZ R3, R2 ;  /* 0x0000000200037305 */ /* 0x000ee2000021f000 */
[----:B------:R-:W-:Y:S01]  /*17f0*/  IABS R5, R9 ;  /* 0x0000000900057213 */ /* 0x000fe20000000000 */
[----:B---3--:R-:W-:Y:S01]  /*1800*/  IMAD.MOV R0, RZ, RZ, -R3 ;  /* 0x000000ffff007224 */ /* 0x008fe200078e0a03 */
[----:B------:R-:W-:-:S03]  /*1810*/  MOV R2, RZ ;  /* 0x000000ff00027202 */ /* 0x000fc60000000f00 */
[----:B------:R-:W-:-:S04]  /*1820*/  IMAD R0, R0, R15, RZ ;  /* 0x0000000f00007224 */ /* 0x000fc800078e02ff */
[----:B------:R-:W-:Y:S01]  /*1830*/  IMAD.HI.U32 R2, R3, R0, R2 ;  /* 0x0000000003027227 */ /* 0x000fe200078e0002 */
[----:B------:R-:W-:-:S03]  /*1840*/  IADD3 R3, RZ, -R5, RZ ;  /* 0x80000005ff037210 */ /* 0x000fc60007ffe0ff */
[----:B------:R-:W-:-:S04]  /*1850*/  IMAD.MOV.U32 R0, RZ, RZ, R4 ;  /* 0x000000ffff007224 */ /* 0x000fc800078e0004 */
[----:B------:R-:W-:Y:S01]  /*1860*/  IMAD.HI.U32 R8, R2, R0, RZ ;  /* 0x0000000002087227 */ /* 0x000fe200078e00ff */
[----:B------:R-:W-:-:S03]  /*1870*/  @!P3 SHF.R.S32.HI R5, RZ, 0x1f, R11 ;  /* 0x0000001fff05b819 */ /* 0x000fc6000001140b */
[----:B------:R-:W-:Y:S02]  /*1880*/  IMAD R0, R8, R3, R0 ;  /* 0x0000000308007224 */ /* 0x000fe400078e0200 */
[----:B--2---:R-:W-:-:S03]  /*1890*/  @!P3 IMAD R2, R193, R11, RZ ;  /* 0x0000000bc102b224 */ /* 0x004fc600078e02ff */
[----:B------:R-:W-:Y:S01]  /*18a0*/  ISETP.GT.U32.AND P0, PT, R15, R0, PT ;  /* 0x000000000f00720c */ /* 0x000fe20003f04070 */
[----:B------:R-:W-:Y:S02]  /*18b0*/  @!P3 IMAD R5, R5, R192, R2 ;  /* 0x000000c00505b224 */ /* 0x000fe400078e0202 */
[----:B------:R-:W-:-:S04]  /*18c0*/  @!P3 IMAD.WIDE.U32 R2, R192, R11, RZ ;  /* 0x0000000bc002b225 */ /* 0x000fc800078e00ff */
[----:B------:R-:W-:Y:S01]  /*18d0*/  @P3 IMAD.IADD R4, R11, 0x1, R14 ;  /* 0x000000010b043824 */ /* 0x000fe200078e020e */
[----:B------:R-:W-:Y:S01]  /*18e0*/  @!P3 IADD3 R3, R3, R5, RZ ;  /* 0x000000050303b210 */ /* 0x000fe20007ffe0ff */
[----:B------:R-:W-:Y:S02]  /*18f0*/  @!P3 IMAD R7, R7, R10, RZ ;  /* 0x0000000a0707b224 */ /* 0x000fe400078e02ff */
[-C--:B------:R-:W-:Y:S02]  /*1900*/  @P3 IMAD R13, R193, R4.reuse, RZ ;  /* 0x00000004c10d3224 */ /* 0x080fe400078e02ff */
[----:B------:R-:W-:Y:S01]  /*1910*/  @P3 IMAD.WIDE.U32 R4, R192, R4, RZ ;  /* 0x00000004c0043225 */ /* 0x000fe200078e00ff */
[----:B------:R-:W-:-:S03]  /*1920*/  @!P0 IADD3 R0, R0, -R15, RZ ;  /* 0x8000000f00008210 */ /* 0x000fc60007ffe0ff */
[C---:B------:R-:W-:Y:S02]  /*1930*/  @!P3 IMAD R7, R6.reuse, R12, R7 ;  /* 0x0000000c0607b224 */ /* 0x040fe400078e0207 */
[----:B------:R-:W-:Y:S01]  /*1940*/  @!P3 IMAD.WIDE.U32 R2, R6, R10, R2 ;  /* 0x0000000a0602b225 */ /* 0x000fe200078e0002 */
[----:B------:R-:W-:Y:S02]  /*1950*/  ISETP.GE.U32.AND P2, PT, R0, R15, PT ;  /* 0x0000000f0000720c */ /* 0x000fe40003f46070 */
[----:B------:R-:W-:Y:S01]  /*1960*/  @!P3 SHF.R.S32.HI R0, RZ, 0x1f, R11 ;  /* 0x0000001fff00b819 */ /* 0x000fe2000001140b */
[----:B------:R-:W-:Y:S01]  /*1970*/  @P3 IMAD.IADD R6, R5, 0x1, R13 ;  /* 0x0000000105063824 */ /* 0x000fe200078e020d */
[----:B------:R-:W-:Y:S01]  /*1980*/  @!P3 MOV R4, R2 ;  /* 0x000000020004b202 */ /* 0x000fe20000000f00 */
[----:B------:R-:W-:Y:S01]  /*1990*/  @!P3 IMAD.IADD R6, R3, 0x1, R7 ;  /* 0x000000010306b824 */ /* 0x000fe200078e0207 */
[----:B------:R-:W-:Y:S01]  /*19a0*/  LOP3.LUT R2, R40, R9, RZ, 0x3c, !PT ;  /* 0x0000000928027212 */ /* 0x000fe200078e3cff */
[----:B------:R-:W-:Y:S01]  /*19b0*/  @!P3 IMAD R3, R22, R11, RZ ;  /* 0x0000000b1603b224 */ /* 0x000fe200078e02ff */
[----:B------:R-:W-:Y:S01]  /*19c0*/  SHF.R.S32.HI R15, RZ, 0x1f, R20 ;  /* 0x0000001fff0f7819 */ /* 0x000fe20000011414 */
[----:B------:R-:W-:Y:S01]  /*19d0*/  IMAD R5, R193, R20, RZ ;  /* 0x00000014c1057224 */ /* 0x000fe200078e02ff */
[----:B------:R-:W-:Y:S01]  /*19e0*/  ISETP.GE.AND P1, PT, R2, RZ, PT ;  /* 0x000000ff0200720c */ /* 0x000fe20003f26270 */
[----:B------:R-:W-:Y:S01]  /*19f0*/  @!P3 IMAD R0, R0, R21, R3 ;  /* 0x000000150000b224 */ /* 0x000fe200078e0203 */
[----:B------:R-:W-:Y:S01]  /*1a00*/  MOV R3, R6 ;  /* 0x0000000600037202 */ /* 0x000fe20000000f00 */
[----:B------:R-:W-:Y:S01]  /*1a10*/  IMAD.MOV.U32 R2, RZ, RZ, R4 ;  /* 0x000000ffff027224 */ /* 0x000fe200078e0004 */
[----:B------:R-:W-:-:S02]  /*1a20*/  @!P0 IADD3 R8, R8, 0x1, RZ ;  /* 0x0000000108088810 */ /* 0x000fc40007ffe0ff */
[----:B------:R-:W-:Y:S01]  /*1a30*/  ISETP.NE.AND P0, PT, R9, RZ, PT ;  /* 0x000000ff0900720c */ /* 0x000fe20003f05270 */
[----:B------:R-:W-:Y:S02]  /*1a40*/  IMAD R5, R15, R192, R5 ;  /* 0x000000c00f057224 */ /* 0x000fe400078e0205 */
[----:B------:R-:W-:Y:S01]  /*1a50*/  IMAD.WIDE.U32 R2, R192, R20, R2 ;  /* 0x00000014c0027225 */ /* 0x000fe200078e0002 */
[----:B------:R-:W-:-:S03]  /*1a60*/  @P2 IADD3 R8, R8, 0x1, RZ ;  /* 0x0000000108082810 */ /* 0x000fc60007ffe0ff */
[----:B------:R-:W-:-:S04]  /*1a70*/  @!P3 IMAD.WIDE.U32 R6, R21, R11, RZ ;  /* 0x0000000b1506b225 */ /* 0x000fc800078e00ff */
[----:B------:R-:W-:Y:S01]  /*1a80*/  IMAD.IADD R5, R3, 0x1, R5 ;  /* 0x0000000103057824 */ /* 0x000fe200078e0205 */
[----:B------:R-:W-:Y:S02]  /*1a90*/  @!P3 IADD3 R3, R7, R0, RZ ;  /* 0x000000000703b210 */ /* 0x000fe40007ffe0ff */
[----:B------:R-:W-:Y:S02]  /*1aa0*/  MOV R0, R8 ;  /* 0x0000000800007202 */ /* 0x000fe40000000f00 */
[----:B------:R-:W-:Y:S01]  /*1ab0*/  MOV R4, R2 ;  /* 0x0000000200047202 */ /* 0x000fe20000000f00 */
[----:B------:R-:W-:Y:S01]  /*1ac0*/  @!P3 IMAD.MOV.U32 R2, RZ, RZ, R6 ;  /* 0x000000ffff02b224 */ /* 0x000fe200078e0006 */
[----:B------:R-:W-:Y:S02]  /*1ad0*/  @!P1 IADD3 R0, -R0, RZ, RZ ;  /* 0x000000ff00009210 */ /* 0x000fe40007ffe1ff */
[----:B------:R-:W-:Y:S01]  /*1ae0*/  @!P0 LOP3.LUT R0, RZ, R9, RZ, 0x33, !PT ;  /* 0x00000009ff008212 */ /* 0x000fe200078e33ff */
[----:B------:R-:W-:Y:S01]  /*1af0*/  @P3 IMAD.IADD R8, R11, 0x1, R14 ;  /* 0x000000010b083824 */ /* 0x000fe200078e020e */
[----:B------:R-:W-:Y:S01]  /*1b00*/  @!P3 SHF.R.S32.HI R6, RZ, 0x1f, R10 ;  /* 0x0000001fff06b819 */ /* 0x000fe2000001140a */
[----:B------:R-:W-:Y:S01]  /*1b10*/  @!P3 IMAD R7, R17, R10, RZ ;  /* 0x0000000a1107b224 */ /* 0x000fe200078e02ff */
[----:B------:R-:W-:Y:S01]  /*1b20*/  SHF.R.S32.HI R28, RZ, 0x1f, R0 ;  /* 0x0000001fff1c7819 */ /* 0x000fe20000011400 */
[----:B------:R-:W-:-:S02]  /*1b30*/  IMAD R11, R19, R0, RZ ;  /* 0x00000000130b7224 */ /* 0x000fc400078e02ff */
[----:B------:R-:W-:Y:S02]  /*1b40*/  @P3 IMAD R14, R22, R8, RZ ;  /* 0x00000008160e3224 */ /* 0x000fe400078e02ff */
[----:B------:R-:W-:Y:S02]  /*1b50*/  @!P3 IMAD R12, R16, R6, R7 ;  /* 0x00000006100cb224 */ /* 0x000fe400078e0207 */
[----:B------:R-:W-:-:S04]  /*1b60*/  @P3 IMAD.WIDE.U32 R8, R21, R8, RZ ;  /* 0x0000000815083225 */ /* 0x000fc800078e00ff */
[----:B------:R-:W-:-:S04]  /*1b70*/  @!P3 IMAD.WIDE.U32 R6, R16, R10, R2 ;  /* 0x0000000a1006b225 */ /* 0x000fc800078e0002 */
[----:B------:R-:W-:Y:S01]  /*1b80*/  IMAD.WIDE.U32 R2, R18, R0, R4 ;  /* 0x0000000012027225 */ /* 0x000fe200078e0004 */
[----:B------:R-:W-:-:S03]  /*1b90*/  @P3 IADD3 R14, R9, R14, RZ ;  /* 0x0000000e090e3210 */ /* 0x000fc60007ffe0ff */
[----:B------:R-:W-:Y:S01]  /*1ba0*/  IMAD R4, R18, R28, R11 ;  /* 0x0000001c12047224 */ /* 0x000fe200078e020b */
[----:B------:R-:W-:Y:S01]  /*1bb0*/  @P3 MOV R10, R8 ;  /* 0x00000008000a3202 */ /* 0x000fe20000000f00 */
[----:B------:R-:W-:Y:S01]  /*1bc0*/  @!P3 IMAD.IADD R14, R7, 0x1, R12 ;  /* 0x00000001070eb824 */ /* 0x000fe200078e020c */
[----:B------:R-:W-:Y:S01]  /*1bd0*/  @!P3 MOV R10, R6 ;  /* 0x00000006000ab202 */ /* 0x000fe20000000f00 */
[----:B------:R-:W-:Y:S01]  /*1be0*/  IMAD.IADD R24, R3, 0x1, R4 ;  /* 0x0000000103187824 */ /* 0x000fe200078e0204 */
[----:B------:R-:W-:Y:S02]  /*1bf0*/  MOV R21, R2 ;  /* 0x0000000200157202 */ /* 0x000fe40000000f00 */
[----:B------:R-:W-:Y:S02]  /*1c00*/  MOV R5, R20 ;  /* 0x0000001400057202 */ /* 0x000fe40000000f00 */
[----:B------:R-:W-:Y:S02]  /*1c10*/  MOV R16, R0 ;  /* 0x0000000000107202 */ /* 0x000fe40000000f00 */
.L_x_1660:
[----:B-1----:R-:W-:Y:S05]  /*1c20*/  BSYNC B0 ;  /* 0x0000000000007941 */ /* 0x002fea0003800000 */
.L_x_1658:
        /* <DEDUP_REMOVED lines=11> */
[----:B------:R-:W-:-:S04]  /*1ce0*/  SHF.R.S32.HI R32, RZ, 0x1f, R37 ;  /* 0x0000001fff207819 */ /* 0x000fc80000011425 */
[----:B------:R-:W-:-:S04]  /*1cf0*/  LEA.HI R0, R32, R37, RZ, 0x3 ;  /* 0x0000002520007211 */ /* 0x000fc800078f18ff */
[----:B------:R-:W-:Y:S02]  /*1d00*/  LOP3.LUT R2, R0, 0xfffffff8, RZ, 0xc0, !PT ;  /* 0xfffffff800027812 */ /* 0x000fe400078ec0ff */
[----:B------:R-:W-:-:S03]  /*1d10*/  SHF.R.S32.HI R76, RZ, 0x3, R0 ;  /* 0x00000003ff4c7819 */ /* 0x000fc60000011400 */
[----:B------:R-:W-:-:S04]  /*1d20*/  IMAD.IADD R244, R37, 0x1, -R2 ;  /* 0x0000000125f47824 */ /* 0x000fc800078e0a02 */
[----:B------:R-:W-:Y:S02]  /*1d30*/  IMAD.SHL.U32 R132, R244, 0x8, RZ ;  /* 0x00000008f4847824 */ /* 0x000fe400078e00ff */
[----:B------:R-:W-:-:S03]  /*1d40*/  IMAD.SHL.U32 R4, R76, 0x40, RZ ;  /* 0x000000404c047824 */ /* 0x000fc600078e00ff */
[----:B------:R-:W-:Y:S02]  /*1d50*/  IADD3 R2, P0, R132, R10, RZ ;  /* 0x0000000a84027210 */ /* 0x000fe40007f1e0ff */
[--C-:B------:R-:W-:Y:S02]  /*1d60*/  SHF.R.S32.HI R133, RZ, 0x1f, R132.reuse ;  /* 0x0000001fff857819 */ /* 0x100fe40000011484 */
[----:B------:R-:W-:Y:S02]  /*1d70*/  LOP3.LUT R10, R4, 0x1c0, RZ, 0xc0, !PT ;  /* 0x000001c0040a7812 */ /* 0x000fe400078ec0ff */
[----:B------:R-:W-:Y:S02]  /*1d80*/  IADD3.X R3, R133, R14, RZ, P0, !PT ;  /* 0x0000000e85037210 */ /* 0x000fe400007fe4ff */
[----:B------:R-:W-:Y:S02]  /*1d90*/  LOP3.LUT R4, R10, 0x38, R132, 0xf8, !PT ;  /* 0x000000380a047812 */ /* 0x000fe400078ef884 */
[----:B------:R-:W-:-:S02]  /*1da0*/  SHF.R.U32.HI R10, RZ, 0x3, R10 ;  /* 0x00000003ff0a7819 */ /* 0x000fc4000001160a */
[----:B-1----:R-:W-:Y:S02]  /*1db0*/  LEA.HI R31, R32, R37, RZ, 0x4 ;  /* 0x00000025201f7211 */ /* 0x002fe400078f20ff */
[----:B------:R-:W-:Y:S02]  /*1dc0*/  LOP3.LUT R25, R4, R10, RZ, 0x3c, !PT ;  /* 0x0000000a04197212 */ /* 0x000fe400078e3cff */
[----:B------:R-:W-:Y:S02]  /*1dd0*/  LOP3.LUT R4, R31, 0xfffffff0, RZ, 0xc0, !PT ;  /* 0xfffffff01f047812 */ /* 0x000fe400078ec0ff */
[----:B------:R-:W-:Y:S02]  /*1de0*/  SHF.R.S32.HI R242, RZ, 0x1f, R36 ;  /* 0x0000001ffff27819 */ /* 0x000fe40000011424 */
[----:B------:R-:W-:Y:S01]  /*1df0*/  SHF.R.S32.HI R77, RZ, 0x1f, R76 ;  /* 0x0000001fff4d7819 */ /* 0x000fe2000001144c */
[----:B------:R-:W-:Y:S01]  /*1e00*/  IMAD.MOV.U32 R189, RZ, RZ, 0x20 ;  /* 0x00000020ffbd7424 */ /* 0x000fe200078e00ff */
[C---:B------:R-:W-:Y:S01]  /*1e10*/  SHF.L.U64.HI R190, R192.reuse, 0x4, R193 ;  /* 0x00000004c0be7819 */ /* 0x040fe200000102c1 */
[----:B------:R-:W-:Y:S01]  /*1e20*/  IMAD.SHL.U32 R130, R192, 0x10, RZ ;  /* 0x00000010c0827824 */ /* 0x000fe200078e00ff */
[----:B------:R-:W-:Y:S01]  /*1e30*/  SHF.R.S32.HI R245, RZ, 0x4, R31 ;  /* 0x00000004fff57819 */ /* 0x000fe2000001141f */
[----:B--2---:R-:W-:-:S02]  /*1e40*/  IMAD R0, R15, R33, RZ ;  /* 0x000000210f007224 */ /* 0x004fc400078e02ff */
[----:B------:R-:W-:-:S04]  /*1e50*/  IMAD.WIDE.U32 R2, R5, R33, R2 ;  /* 0x0000002105027225 */ /* 0x000fc800078e0002 */
[----:B---3--:R-:W-:-:S04]  /*1e60*/  IMAD R0, R5, R35, R0 ;  /* 0x0000002305007224 */ /* 0x008fc800078e0200 */
[----:B------:R-:W-:Y:S02]  /*1e70*/  IMAD.IADD R3, R3, 0x1, R0 ;  /* 0x0000000103037824 */ /* 0x000fe400078e0200 */
[----:B-----5:R-:W-:-:S04]  /*1e80*/  IMAD R0, R27, R16, RZ ;  /* 0x000000101b007224 */ /* 0x020fc800078e02ff */
[-C--:B------:R-:W-:Y:S02]  /*1e90*/  IMAD R17, R28, R26.reuse, R0 ;  /* 0x0000001a1c117224 */ /* 0x080fe400078e0200 */
[----:B------:R-:W-:Y:S02]  /*1ea0*/  IMAD.IADD R0, R37, 0x1, -R4 ;  /* 0x0000000125007824 */ /* 0x000fe400078e0a04 */
[----:B------:R-:W-:-:S03]  /*1eb0*/  IMAD.WIDE.U32 R10, R16, R26, R2 ;  /* 0x0000001a100a7225 */ /* 0x000fc600078e0002 */
[----:B------:R-:W-:Y:S01]  /*1ec0*/  SHF.R.S32.HI R3, RZ, 0x1f, R0 ;  /* 0x0000001fff037819 */ /* 0x000fe20000011400 */
[----:B----4-:R-:W-:-:S03]  /*1ed0*/  @!P1 IMAD R2, R7, R36, RZ ;  /* 0x0000002407029224 */ /* 0x010fc600078e02ff */
[----:B------:R-:W-:Y:S01]  /*1ee0*/  LEA.HI R251, R3, R0, RZ, 0x3 ;  /* 0x0000000003fb7211 */ /* 0x000fe200078f18ff */
[C---:B------:R-:W-:Y:S02]  /*1ef0*/  @!P1 IMAD R14, R6.reuse, R242, R2 ;  /* 0x000000f2060e9224 */ /* 0x040fe400078e0202 */
[----:B------:R-:W-:-:S04]  /*1f00*/  @!P1 IMAD.WIDE.U32 R2, R6, R36, RZ ;  /* 0x0000002406029225 */ /* 0x000fc800078e00ff */
[----:B------:R-:W-:-:S04]  /*1f10*/  @P1 IMAD.WIDE.U32 R4, R8, R29, RZ ;  /* 0x0000001d08041225 */ /* 0x000fc800078e00ff */
[----:B------:R-:W-:Y:S02]  /*1f20*/  @P1 IMAD R15, R9, R29, RZ ;  /* 0x0000001d090f1224 */ /* 0x000fe400078e02ff */
[----:B------:R-:W-:-:S03]  /*1f30*/  @!P1 IMAD.MOV.U32 R4, RZ, RZ, R2 ;  /* 0x000000ffff049224 */ /* 0x000fc600078e0002 */
[----:B------:R-:W-:Y:S01]  /*1f40*/  @P1 IADD3 R5, R5, R15, RZ ;  /* 0x0000000f05051210 */ /* 0x000fe20007ffe0ff */
[----:B------:R-:W-:Y:S01]  /*1f50*/  @!P1 IMAD.IADD R5, R3, 0x1, R14 ;  /* 0x0000000103059824 */ /* 0x000fe200078e020e */
[----:B------:R-:W-:Y:S02]  /*1f60*/  IADD3 R2, P0, R132, R4, RZ ;  /* 0x0000000484027210 */ /* 0x000fe40007f1e0ff */
[----:B------:R-:W-:Y:S02]  /*1f70*/  LEA.HI R26, R32, R37, RZ, 0x6 ;  /* 0x00000025201a7211 */ /* 0x000fe400078f30ff */
[----:B------:R-:W-:Y:S01]  /*1f80*/  LOP3.LUT R6, R251, 0xfffffff8, RZ, 0xc0, !PT ;  /* 0xfffffff8fb067812 */ /* 0x000fe200078ec0ff */
[----:B------:R-:W-:Y:S01]  /*1f90*/  IMAD.X R3, R133, 0x1, R5, P0 ;  /* 0x0000000185037824 */ /* 0x000fe200000e0605 */
[----:B------:R-:W-:Y:S01]  /*1fa0*/  SHF.R.S32.HI R4, RZ, 0x1f, R40 ;  /* 0x0000001fff047819 */ /* 0x000fe20000011428 */
[----:B------:R-:W-:Y:S02]  /*1fb0*/  @P1 IMAD.MOV.U32 R196, RZ, RZ, R8 ;  /* 0x000000ffffc41224 */ /* 0x000fe400078e0008 */
[----:B------:R-:W-:-:S02]  /*1fc0*/  @P1 IMAD.MOV.U32 R197, RZ, RZ, R9 ;  /* 0x000000ffffc51224 */ /* 0x000fc400078e0009 */
[----:B------:R-:W-:Y:S02]  /*1fd0*/  IMAD.SHL.U32 R7, R26, 0x8, RZ ;  /* 0x000000081a077824 */ /* 0x000fe400078e00ff */
[----:B------:R-:W-:Y:S02]  /*1fe0*/  IMAD.IADD R247, R0, 0x1, -R6 ;  /* 0x0000000100f77824 */ /* 0x000fe400078e0a06 */
[----:B------:R-:W-:Y:S02]  /*1ff0*/  @!P1 IMAD.MOV.U32 R196, RZ, RZ, R8 ;  /* 0x000000ffffc49224 */ /* 0x000fe400078e0008 */
[----:B------:R-:W-:Y:S02]  /*2000*/  @!P1 IMAD.MOV.U32 R197, RZ, RZ, R9 ;  /* 0x000000ffffc59224 */ /* 0x000fe400078e0009 */
[----:B------:R-:W-:Y:S02]  /*2010*/  IMAD R0, R13, R40, RZ ;  /* 0x000000280d007224 */ /* 0x000fe400078e02ff */
[----:B------:R-:W-:Y:S01]  /*2020*/  IMAD.WIDE.U32 R8, R40, R12, R2 ;  /* 0x0000000c28087225 */ /* 0x000fe200078e0002 */
[----:B------:R-:W-:-:S02]  /*2030*/  IADD3 R2, P0, R132, R21, RZ ;  /* 0x0000001584027210 */ /* 0x000fc40007f1e0ff */
[----:B------:R-:W-:Y:S01]  /*2040*/  LOP3.LUT R250, R25, 0xfffffe00, R7, 0xf8, !PT ;  /* 0xfffffe0019fa7812 */ /* 0x000fe200078ef807 */
[----:B------:R-:W-:Y:S01]  /*2050*/  IMAD R4, R12, R4, R0 ;  /* 0x000000040c047224 */ /* 0x000fe200078e0200 */
[----:B------:R-:W-:Y:S01]  /*2060*/  IADD3 R7, R11, R17, RZ ;  /* 0x000000110b077210 */ /* 0x000fe20007ffe0ff */
[----:B------:R-:W-:Y:S01]  /*2070*/  IMAD R0, R193, R76, RZ ;  /* 0x0000004cc1007224 */ /* 0x000fe200078e02ff */
[----:B------:R-:W-:Y:S01]  /*2080*/  MOV R6, R10 ;  /* 0x0000000a00067202 */ /* 0x000fe20000000f00 */
[----:B------:R-:W-:Y:S01]  /*2090*/  IMAD.WIDE R10, R39, 0x40, R76 ;  /* 0x00000040270a7825 */ /* 0x000fe200078e024c */
[----:B------:R-:W-:-:S03]  /*20a0*/  IADD3 R9, R9, R4, RZ ;  /* 0x0000000409097210 */ /* 0x000fc60007ffe0ff */
[----:B------:R-:W-:Y:S02]  /*20b0*/  IMAD.X R3, R133, 0x1, R24, P0 ;  /* 0x0000000185037824 */ /* 0x000fe400000e0618 */
[----:B------:R-:W-:Y:S02]  /*20c0*/  IMAD R12, R35, R76, RZ ;  /* 0x0000004c230c7224 */ /* 0x000fe400078e02ff */
        /* <DEDUP_REMOVED lines=14> */
[----:B------:R-:W-:-:S02]  /*21b0*/  IMNMX R142, R38, R2, !PT ;  /* 0x00000002268e7217 */ /* 0x000fc40007800200 */
[----:B------:R-:W-:Y:S02]  /*21c0*/  R2P PR, R247, 0x6 ;  /* 0x00000006f7007804 */ /* 0x000fe40000000000 */
[----:B------:R-:W-:Y:S02]  /*21d0*/  SHF.L.U64.HI R3, R33, 0x4, R35 ;  /* 0x0000000421037819 */ /* 0x000fe40000010223 */
[----:B------:R-:W-:-:S03]  /*21e0*/  ISETP.GT.AND P0, PT, R34, R142, PT ;  /* 0x0000008e2200720c */ /* 0x000fc60003f04270 */
[----:B------:R1:W-:Y:S01]  /*21f0*/  STL [R1+0x8], R3 ;  /* 0x0000080301007387 */ /* 0x0003e20000100800 */
[C---:B------:R-:W-:Y:S01]  /*2200*/  IMAD R13, R10.reuse, R197, R13 ;  /* 0x000000c50a0d7224 */ /* 0x040fe200078e020d */
[----:B------:R-:W-:Y:S01]  /*2210*/  MOV R0, 0x10 ;  /* 0x0000001000007802 */ /* 0x000fe20000000f00 */
[----:B------:R-:W-:Y:S01]  /*2220*/  IMAD.WIDE.U32 R240, R10, R196, R8 ;  /* 0x000000c40af07225 */ /* 0x000fe200078e0008 */
[----:B------:R-:W-:Y:S02]  /*2230*/  SHF.L.U32 R230, R33, 0x4, RZ ;  /* 0x0000000421e67819 */ /* 0x000fe400000006ff */
[----:B------:R-:W-:Y:S01]  /*2240*/  SHF.L.U32 R26, R244, 0x2, RZ ;  /* 0x00000002f41a7819 */ /* 0x000fe200000006ff */
[----:B------:R-:W-:Y:S01]  /*2250*/  @!P4 IMAD.MOV.U32 R30, RZ, RZ, RZ ;  /* 0x000000ffff1ec224 */ /* 0x000fe200078e00ff */
[----:B------:R-:W-:Y:S01]  /*2260*/  SEL R188, R0, 0xfffffff0, !P1 ;  /* 0xfffffff000bc7807 */ /* 0x000fe20004800000 */
[----:B------:R-:W-:Y:S01]  /*2270*/  IMAD.IADD R243, R241, 0x1, R13 ;  /* 0x00000001f1f37824 */ /* 0x000fe200078e020d */
[----:B------:R-:W-:-:S02]  /*2280*/  SEL R189, R189, 0xffffffe0, !P2 ;  /* 0xffffffe0bdbd7807 */ /* 0x000fc40005000000 */
[----:B-1----:R-:W-:-:S04]  /*2290*/  LEA.HI R3, R32, R37, RZ, 0x5 ;  /* 0x0000002520037211 */ /* 0x002fc800078f28ff */
[----:B------:R-:W-:Y:S02]  /*22a0*/  LOP3.LUT R2, R3, 0xffffffe0, RZ, 0xc0, !PT ;  /* 0xffffffe003027812 */ /* 0x000fe400078ec0ff */
[----:B------:R-:W-:-:S03]  /*22b0*/  SHF.R.S32.HI R252, RZ, 0x5, R3 ;  /* 0x00000005fffc7819 */ /* 0x000fc60000011403 */
[----:B------:R-:W-:Y:S01]  /*22c0*/  IMAD.IADD R246, R37, 0x1, -R2 ;  /* 0x0000000125f67824 */ /* 0x000fe200078e0a02 */
[----:B------:R-:W-:Y:S05]  /*22d0*/  @!P0 BRA `(.L_x_1661) ;  /* 0x0000e0e000008947 */ /* 0x000fea0003800000 */
[----:B------:R-:W2:Y:S04]  /*22e0*/  LD.E.64 R4, [R134.64+0x120] ;  /* 0x0001200686047980 */ /* 0x000ea8000c101b00 */
[----:B------:R-:W3:Y:S04]  /*22f0*/  LD.E.64 R6, [R134.64+0x118] ;  /* 0x0001180686067980 */ /* 0x000ee8000c101b00 */
[----:B------:R-:W4:Y:S04]  /*2300*/  LD.E.64 R2, [R134.64+0x130] ;  /* 0x0001300686027980 */ /* 0x000f28000c101b00 */
[----:B------:R-:W5:Y:S04]  /*2310*/  LD.E.64 R62, [R134.64+0x128] ;  /* 0x00012806863e7980 */ /* 0x000f68000c101b00 */
[----:B------:R-:W4:Y:S04]  /*2320*/  LD.E.64 R8, [R134.64+0x140] ;  /* 0x0001400686087980 */ /* 0x000f28000c101b00 */
[----:B------:R-:W4:Y:S04]  /*2330*/  LD.E.64 R12, [R134.64+0x138] ;  /* 0x00013806860c7980 */ /* 0x000f28000c101b00 */
[----:B------:R-:W4:Y:S04]  /*2340*/  LD.E R21, [R134.64+0xd0] ;  /* 0x0000d00686157980 */ /* 0x000f28000c101900 */
[----:B------:R-:W4:Y:S04]  /*2350*/  LD.E.64 R22, [R134.64+0x110] ;  /* 0x0001100686167980 */ /* 0x000f28000c101b00 */
[----:B------:R-:W4:Y:S04]  /*2360*/  LD.E.64 R24, [R134.64+0x108] ;  /* 0x0001080686187980 */ /* 0x000f28000c101b00 */
[----:B------:R-:W4:Y:S04]  /*2370*/  LD.E.64 R14, [R134.64+0x150] ;  /* 0x00015006860e7980 */ /* 0x000f28000c101b00 */
[----:B------:R-:W4:Y:S01]  /*2380*/  LD.E.64 R18, [R134.64+0x148] ;  /* 0x0001480686127980 */ /* 0x000f22000c101b00 */
[----:B------:R-:W-:Y:S01]  /*2390*/  IMAD.WIDE.U32 R184, R33, 0xa0, RZ ;  /* 0x000000a021b87825 */ /* 0x000fe200078e00ff */
[----:B------:R-:W-:-:S02]  /*23a0*/  IADD3 R91, R76, 0x10, RZ ;  /* 0x000000104c5b7810 */ /* 0x000fc40007ffe0ff */
[C---:B------:R-:W-:Y:S01]  /*23b0*/  IADD3 R90, R76.reuse, 0x20, RZ ;  /* 0x000000204c5a7810 */ /* 0x040fe20007ffe0ff */
[C---:B------:R-:W-:Y:S01]  /*23c0*/  IMAD.WIDE.U32 R180, R33.reuse, 0xe0, RZ ;  /* 0x000000e021b47825 */ /* 0x040fe200078e00ff */
[C---:B------:R-:W-:Y:S02]  /*23d0*/  IADD3 R89, R76.reuse, 0x30, RZ ;  /* 0x000000304c597810 */ /* 0x040fe40007ffe0ff */
[C---:B------:R-:W-:Y:S01]  /*23e0*/  IADD3 R88, R76.reuse, 0x40, RZ ;  /* 0x000000404c587810 */ /* 0x040fe20007ffe0ff */
[C---:B------:R-:W-:Y:S01]  /*23f0*/  IMAD.WIDE.U32 R176, R33.reuse, 0x140, RZ ;  /* 0x0000014021b07825 */ /* 0x040fe200078e00ff */
[C---:B------:R-:W-:Y:S02]  /*2400*/  IADD3 R87, R76.reuse, 0x50, RZ ;  /* 0x000000504c577810 */ /* 0x040fe40007ffe0ff */
[C---:B------:R-:W-:Y:S01]  /*2410*/  IADD3 R86, R76.reuse, 0x60, RZ ;  /* 0x000000604c567810 */ /* 0x040fe20007ffe0ff */
        /* <DEDUP_REMOVED lines=13> */
[----:B------:R-:W-:Y:S02]  /*24f0*/  IADD3 R92, R76, 0xf0, RZ ;  /* 0x000000f04c5c7810 */ /* 0x000fe40007ffe0ff */
[C-C-:B------:R-:W-:Y:S01]  /*2500*/  SHF.L.U64.HI R141, R192.reuse, 0x5, R193.reuse ;  /* 0x00000005c08d7819 */ /* 0x140fe200000102c1 */
[C---:B------:R-:W-:Y:S01]  /*2510*/  IMAD.WIDE.U32 R174, R33.reuse, 0x160, RZ ;  /* 0x0000016021ae7825 */ /* 0x040fe200078e00ff */
[C---:B------:R-:W-:Y:S02]  /*2520*/  SHF.L.U32 R99, R192.reuse, 0x5, RZ ;  /* 0x00000005c0637819 */ /* 0x040fe400000006ff */
[C-C-:B------:R-:W-:Y:S01]  /*2530*/  SHF.L.U64.HI R140, R192.reuse, 0x6, R193.reuse ;  /* 0x00000006c08c7819 */ /* 0x140fe200000102c1 */
[----:B------:R-:W-:Y:S01]  /*2540*/  IMAD.WIDE.U32 R170, R33, 0x1a0, RZ ;  /* 0x000001a021aa7825 */ /* 0x000fe200078e00ff */
[----:B------:R-:W-:-:S02]  /*2550*/  SHF.L.U64.HI R139, R192, 0x7, R193 ;  /* 0x00000007c08b7819 */ /* 0x000fc400000102c1 */
[C---:B------:R-:W-:Y:S01]  /*2560*/  SHF.L.U32 R97, R192.reuse, 0x7, RZ ;  /* 0x00000007c0617819 */ /* 0x040fe200000006ff */
[----:B------:R-:W-:Y:S01]  /*2570*/  IMAD.WIDE.U32 R166, R33, 0x1e0, RZ ;  /* 0x000001e021a67825 */ /* 0x000fe200078e00ff */
[----:B------:R-:W-:Y:S02]  /*2580*/  MOV R66, R229 ;  /* 0x000000e500427202 */ /* 0x000fe40000000f00 */
[----:B------:R-:W-:Y:S01]  /*2590*/  MOV R71, R224 ;  /* 0x000000e000477202 */ /* 0x000fe20000000f00 */
[----:B------:R-:W-:Y:S02]  /*25a0*/  IMAD.SHL.U32 R98, R192, 0x40, RZ ;  /* 0x00000040c0627824 */ /* 0x000fe400078e00ff */
[----:B------:R-:W-:Y:S02]  /*25b0*/  IMAD.MOV.U32 R67, RZ, RZ, R228 ;  /* 0x000000ffff437224 */ /* 0x000fe400078e00e4 */
[----:B------:R-:W-:Y:S02]  /*25c0*/  IMAD.MOV.U32 R70, RZ, RZ, R225 ;  /* 0x000000ffff467224 */ /* 0x000fe400078e00e1 */
[----:B--2---:R-:W-:-:S04]  /*25d0*/  IMAD R0, R5, R36, RZ ;  /* 0x0000002405007224 */ /* 0x004fc800078e02ff */
[----:B------:R-:W-:Y:S02]  /*25e0*/  IMAD R17, R4, R242, R0 ;  /* 0x000000f204117224 */ /* 0x000fe400078e0200 */
[----:B------:R-:W-:-:S04]  /*25f0*/  IMAD.WIDE.U32 R4, R36, R4, R132 ;  /* 0x0000000424047225 */ /* 0x000fc800078e0084 */
[----:B---3--:R-:W-:Y:S01]  /*2600*/  IMAD R0, R7, R36, RZ ;  /* 0x0000002407007224 */ /* 0x008fe200078e02ff */
[----:B------:R-:W-:Y:S01]  /*2610*/  IADD3 R7, R5, R17, RZ ;  /* 0x0000001105077210 */ /* 0x000fe20007ffe0ff */
[----:B------:R-:W-:Y:S01]  /*2620*/  IMAD.WIDE.U32 R10, R36, R6, R132 ;  /* 0x00000006240a7225 */ /* 0x000fe200078e0084 */
[C-C-:B-----5:R-:W-:Y:S02]  /*2630*/  SHF.L.U64.HI R131, R62.reuse, 0x5, R63.reuse ;  /* 0x000000053e837819 */ /* 0x160fe4000001023f */
[----:B------:R-:W-:Y:S01]  /*2640*/  SHF.L.U32 R93, R62, 0x5, RZ ;  /* 0x000000053e5d7819 */ /* 0x000fe200000006ff */
[----:B------:R-:W-:Y:S01]  /*2650*/  IMAD R5, R6, R242, R0 ;  /* 0x000000f206057224 */ /* 0x000fe200078e0200 */
[----:B------:R-:W-:Y:S01]  /*2660*/  SHF.R.S32.HI R0, RZ, 0x1f, R20 ;  /* 0x0000001fff007819 */ /* 0x000fe20000011414 */
[----:B----4-:R-:W-:Y:S01]  /*2670*/  IMAD R17, R3, R20, RZ ;  /* 0x0000001403117224 */ /* 0x010fe200078e02ff */
[----:B------:R-:W-:Y:S01]  /*2680*/  SHF.L.U64.HI R136, R62, 0x6, R63 ;  /* 0x000000063e887819 */ /* 0x000fe2000001023f */
[----:B------:R-:W-:Y:S01]  /*2690*/  IMAD.MOV.U32 R6, RZ, RZ, R4 ;  /* 0x000000ffff067224 */ /* 0x000fe200078e0004 */
[----:B------:R-:W-:Y:S01]  /*26a0*/  IADD3 R5, R11, R5, RZ ;  /* 0x000000050b057210 */ /* 0x000fe20007ffe0ff */
[----:B------:R-:W-:Y:S01]  /*26b0*/  IMAD R17, R2, R0, R17 ;  /* 0x0000000002117224 */ /* 0x000fe200078e0211 */
[----:B------:R-:W-:Y:S01]  /*26c0*/  SHF.L.U32 R94, R62, 0x6, RZ ;  /* 0x000000063e5e7819 */ /* 0x000fe200000006ff */
[----:B------:R-:W-:Y:S01]  /*26d0*/  IMAD.WIDE.U32 R6, R2, R20, R6 ;  /* 0x0000001402067225 */ /* 0x000fe200078e0006 */
[----:B------:R-:W-:-:S02]  /*26e0*/  SHF.L.U64.HI R137, R62, 0x7, R63 ;  /* 0x000000073e897819 */ /* 0x000fc4000001023f */
[C---:B------:R-:W-:Y:S01]  /*26f0*/  SHF.L.U64.HI R138, R62.reuse, 0x4, R63 ;  /* 0x000000043e8a7819 */ /* 0x040fe2000001023f */
[----:B------:R-:W-:Y:S01]  /*2700*/  IMAD R11, R63, R20, RZ ;  /* 0x000000143f0b7224 */ /* 0x000fe200078e02ff */
[----:B------:R-:W-:Y:S01]  /*2710*/  IADD3 R7, R7, R17, RZ ;  /* 0x0000001107077210 */ /* 0x000fe20007ffe0ff */
[----:B------:R-:W-:Y:S01]  /*2720*/  IMAD.MOV.U32 R4, RZ, RZ, R10 ;  /* 0x000000ffff047224 */ /* 0x000fe200078e000a */
[C---:B------:R-:W-:Y:S01]  /*2730*/  SHF.L.U32 R96, R62.reuse, 0x4, RZ ;  /* 0x000000043e607819 */ /* 0x040fe200000006ff */
[----:B------:R-:W-:Y:S02]  /*2740*/  IMAD R9, R9, R16, RZ ;  /* 0x0000001009097224 */ /* 0x000fe400078e02ff */
[C---:B------:R-:W-:Y:S02]  /*2750*/  IMAD R0, R62.reuse, R0, R11 ;  /* 0x000000003e007224 */ /* 0x040fe400078e020b */
[----:B------:R-:W-:-:S04]  /*2760*/  IMAD.WIDE.U32 R4, R62, R20, R4 ;  /* 0x000000143e047225 */ /* 0x000fc800078e0004 */
[C---:B------:R-:W-:Y:S01]  /*2770*/  IMAD R11, R8.reuse, R28, R9 ;  /* 0x0000001c080b7224 */ /* 0x040fe200078e0209 */
[----:B------:R-:W-:Y:S01]  /*2780*/  SHF.R.S32.HI R9, RZ, 0x1f, R143 ;  /* 0x0000001fff097819 */ /* 0x000fe2000001148f */
[----:B------:R-:W-:-:S04]  /*2790*/  IMAD.WIDE.U32 R6, R8, R16, R6 ;  /* 0x0000001008067225 */ /* 0x000fc800078e0006 */
[----:B------:R-:W-:Y:S01]  /*27a0*/  IMAD.IADD R5, R5, 0x1, R0 ;  /* 0x0000000105057824 */ /* 0x000fe200078e0200 */
[----:B------:R-:W-:Y:S01]  /*27b0*/  IADD3 R0, P0, -R143, R76, RZ ;  /* 0x0000004c8f007210 */ /* 0x000fe20007f1e1ff */
[-C--:B------:R-:W-:Y:S02]  /*27c0*/  IMAD R8, R13, R16.reuse, RZ ;  /* 0x000000100d087224 */ /* 0x080fe400078e02ff */
[----:B------:R-:W-:-:S04]  /*27d0*/  IMAD.WIDE.U32 R4, R12, R16, R4 ;  /* 0x000000100c047225 */ /* 0x000fc800078e0004 */
[----:B------:R-:W-:Y:S01]  /*27e0*/  IMAD R10, R12, R28, R8 ;  /* 0x0000001c0c0a7224 */ /* 0x000fe200078e0208 */
[----:B------:R-:W-:Y:S01]  /*27f0*/  IADD3.X R8, R77, ~R9, RZ, P0, !PT ;  /* 0x800000094d087210 */ /* 0x000fe200007fe4ff */
[----:B------:R-:W-:Y:S01]  /*2800*/  IMAD.IADD R7, R7, 0x1, R11 ;  /* 0x0000000107077824 */ /* 0x000fe200078e020b */
[----:B------:R-:W-:Y:S01]  /*2810*/  LEA.HI R9, R21, R21, RZ, 0x1 ;  /* 0x0000001515097211 */ /* 0x000fe200078f08ff */
[----:B------:R-:W-:Y:S01]  /*2820*/  IMAD.IADD R20, R30, 0x1, R20 ;  /* 0x000000011e147824 */ /* 0x000fe200078e0214 */
[----:B------:R-:W-:Y:S01]  /*2830*/  IADD3 R5, R5, R10, RZ ;  /* 0x0000000a05057210 */ /* 0x000fe20007ffe0ff */
[C---:B------:R-:W-:Y:S01]  /*2840*/  IMAD R11, R8.reuse, R2, RZ ;  /* 0x00000002080b7224 */ /* 0x040fe200078e02ff */
[----:B------:R-:W-:Y:S01]  /*2850*/  SHF.R.S32.HI R9, RZ, 0x1, R9 ;  /* 0x00000001ff097819 */ /* 0x000fe20000011409 */
[----:B------:R-:W-:Y:S01]  /*2860*/  IMAD R10, R8, R62, RZ ;  /* 0x0000003e080a7224 */ /* 0x000fe200078e02ff */
[----:B------:R-:W-:Y:S01]  /*2870*/  SHF.L.U64.HI R21, R33, 0x5, R35 ;  /* 0x0000000521157819 */ /* 0x000fe20000010223 */
[----:B------:R-:W-:Y:S01]  /*2880*/  IMAD.WIDE.U32 R4, R62, R0, R4 ;  /* 0x000000003e047225 */ /* 0x000fe200078e0004 */
[----:B------:R-:W-:-:S02]  /*2890*/  SHF.L.U32 R114, R9, 0x4, RZ ;  /* 0x0000000409727819 */ /* 0x000fc400000006ff */
[C---:B------:R-:W-:Y:S01]  /*28a0*/  SHF.L.U32 R111, R9.reuse, 0x6, RZ ;  /* 0x00000006096f7819 */ /* 0x040fe200000006ff */
[----:B------:R-:W-:Y:S01]  /*28b0*/  IMAD R8, R76, R9, R26 ;  /* 0x000000094c087224 */ /* 0x000fe200078e021a */
[----:B------:R-:W-:Y:S01]  /*28c0*/  LEA R69, P0, R4, R24, 0x1 ;  /* 0x0000001804457211 */ /* 0x000fe200078008ff */
[C---:B------:R-:W-:Y:S01]  /*28d0*/  IMAD R20, R9.reuse, R20, RZ ;  /* 0x0000001409147224 */ /* 0x040fe200078e02ff */
[----:B------:R-:W-:Y:S01]  /*28e0*/  SHF.L.U32 R107, R9, 0x7, RZ ;  /* 0x00000007096b7819 */ /* 0x000fe200000006ff */
[-C--:B------:R-:W-:Y:S01]  /*28f0*/  IMAD R10, R63, R0.reuse, R10 ;  /* 0x000000003f0a7224 */ /* 0x080fe200078e020a */
[----:B------:R-:W-:Y:S01]  /*2900*/  SHF.R.S32.HI R129, RZ, 0x1f, R114 ;  /* 0x0000001fff817819 */ /* 0x000fe20000011472 */
[----:B------:R-:W-:Y:S01]  /*2910*/  IMAD R11, R3, R0, R11 ;  /* 0x00000000030b7224 */ /* 0x000fe200078e020b */
[----:B------:R-:W-:Y:S01]  /*2920*/  IADD3 R16, P3, R20, R8, RZ ;  /* 0x0000000814107210 */ /* 0x000fe20007f7e0ff */
[----:B------:R-:W-:Y:S01]  /*2930*/  IMAD.WIDE.U32 R6, R2, R0, R6 ;  /* 0x0000000002067225 */ /* 0x000fe200078e0006 */
[----:B------:R-:W-:-:S02]  /*2940*/  IADD3 R0, R26, R8, RZ ;  /* 0x000000081a007210 */ /* 0x000fc40007ffe0ff */
[----:B------:R-:W-:Y:S01]  /*2950*/  IADD3 R10, R5, R10, RZ ;  /* 0x0000000a050a7210 */ /* 0x000fe20007ffe0ff */
[----:B------:R-:W-:Y:S01]  /*2960*/  IMAD.IADD R47, R7, 0x1, R11 ;  /* 0x00000001072f7824 */ /* 0x000fe200078e020b */
[----:B------:R-:W-:Y:S01]  /*2970*/  IADD3 R5, P2, R20, R0, RZ ;  /* 0x0000000014057210 */ /* 0x000fe20007f5e0ff */
[----:B------:R-:W-:Y:S01]  /*2980*/  IMAD.SHL.U32 R17, R16, 0x2, RZ ;  /* 0x0000000210117824 */ /* 0x000fe200078e00ff */
[----:B------:R-:W-:Y:S01]  /*2990*/  SHF.R.S32.HI R12, RZ, 0x1f, R20 ;  /* 0x0000001fff0c7819 */ /* 0x000fe20000011414 */
[C---:B------:R-:W-:Y:S01]  /*29a0*/  IMAD R7, R35.reuse, 0x1c0, RZ ;  /* 0x000001c023077824 */ /* 0x040fe200078e02ff */
[----:B------:R-:W-:Y:S01]  /*29b0*/  LEA R46, P1, R6, R22, 0x1 ;  /* 0x00000016062e7211 */ /* 0x000fe200078208ff */
[----:B------:R-:W-:Y:S01]  /*29c0*/  IMAD R20, R35, 0x60, RZ ;  /* 0x0000006023147824 */ /* 0x000fe200078e02ff */
[----:B------:R-:W-:Y:S01]  /*29d0*/  SHF.L.U32 R75, R5, 0x1, RZ ;  /* 0x00000001054b7819 */ /* 0x000fe200000006ff */
[C---:B------:R-:W-:Y:S01]  /*29e0*/  IMAD R13, R35.reuse, 0x120, RZ ;  /* 0x00000120230d7824 */ /* 0x040fe200078e02ff */
[-C--:B------:R-:W-:Y:S01]  /*29f0*/  LEA.HI.X.SX32 R8, R8, R12.reuse, 0x1, P3 ;  /* 0x0000000c08087211 */ /* 0x080fe200018f0eff */
[C---:B------:R-:W-:Y:S01]  /*2a00*/  IMAD R11, R35.reuse, 0x160, RZ ;  /* 0x00000160230b7824 */ /* 0x040fe200078e02ff */
[----:B------:R-:W-:Y:S01]  /*2a10*/  LEA.HI.X.SX32 R0, R0, R12, 0x1, P2 ;  /* 0x0000000c00007211 */ /* 0x000fe200010f0eff */
[C---:B------:R-:W-:Y:S01]  /*2a20*/  IMAD R12, R35.reuse, 0x140, RZ ;  /* 0x00000140230c7824 */ /* 0x040fe200078e02ff */
[----:B------:R-:W-:Y:S01]  /*2a30*/  LEA.HI.X R47, R6, R23, R47, 0x1, P1 ;  /* 0x00000017062f7211 */ /* 0x000fe200008f0c2f */
[----:B------:R-:W-:Y:S01]  /*2a40*/  IMAD R6, R35, 0x1e0, RZ ;  /* 0x000001e023067824 */ /* 0x000fe200078e02ff */
[----:B------:R-:W-:Y:S01]  /*2a50*/  IADD3 R74, P3, R14, R75, RZ ;  /* 0x0000004b0e4a7210 */ /* 0x000fe20007f7e0ff */
[----:B------:R-:W-:Y:S01]  /*2a60*/  IMAD.IADD R233, R187, 0x1, R20 ;  /* 0x00000001bbe97824 */ /* 0x000fe200078e0214 */
[----:B------:R-:W-:Y:S01]  /*2a70*/  SHF.L.U64.HI R16, R16, 0x1, R8 ;  /* 0x0000000110107819 */ /* 0x000fe20000010208 */
[----:B------:R-:W-:Y:S01]  /*2a80*/  IMAD R8, R35, 0x1a0, RZ ;  /* 0x000001a023087824 */ /* 0x000fe200078e02ff */
[----:B------:R-:W-:Y:S01]  /*2a90*/  SHF.L.U64.HI R0, R5, 0x1, R0 ;  /* 0x0000000105007819 */ /* 0x000fe20000010200 */
[----:B------:R-:W-:Y:S01]  /*2aa0*/  IMAD.SHL.U32 R5, R33, 0x80, RZ ;  /* 0x0000008021057824 */ /* 0x000fe200078e00ff */
[----:B------:R-:W-:Y:S01]  /*2ab0*/  IADD3 R32, P1, R14, R17, RZ ;  /* 0x000000110e207210 */ /* 0x000fe20007f3e0ff */
[----:B------:R-:W-:Y:S01]  /*2ac0*/  IMAD R14, R35, 0xe0, RZ ;  /* 0x000000e0230e7824 */ /* 0x000fe200078e02ff */
[----:B------:R-:W-:Y:S01]  /*2ad0*/  IADD3 R75, P2, R18, R75, RZ ;  /* 0x0000004b124b7210 */ /* 0x000fe20007f5e0ff */
[----:B------:R-:W-:Y:S01]  /*2ae0*/  IMAD.IADD R222, R179, 0x1, R13 ;  /* 0x00000001b3de7824 */ /* 0x000fe200078e020d */
[----:B------:R-:W-:Y:S01]  /*2af0*/  LEA.HI.X R68, R4, R25, R10, 0x1, P0 ;  /* 0x0000001904447211 */ /* 0x000fe200000f0c0a */
[----:B------:R-:W-:Y:S01]  /*2b00*/  IMAD.X R31, R15, 0x1, R16, P1 ;  /* 0x000000010f1f7824 */ /* 0x000fe200008e0610 */
[----:B------:R-:W-:Y:S01]  /*2b10*/  IADD3 R17, P0, R18, R17, RZ ;  /* 0x0000001112117210 */ /* 0x000fe20007f1e0ff */
[----:B------:R-:W-:Y:S01]  /*2b20*/  IMAD R18, R35, 0xa0, RZ ;  /* 0x000000a023127824 */ /* 0x000fe200078e02ff */
[-C--:B------:R-:W-:Y:S01]  /*2b30*/  IADD3.X R73, R15, R0.reuse, RZ, P3, !PT ;  /* 0x000000000f497210 */ /* 0x080fe20001ffe4ff */
[----:B------:R-:W-:Y:S01]  /*2b40*/  IMAD R10, R35, 0x180, RZ ;  /* 0x00000180230a7824 */ /* 0x000fe200078e02ff */
[----:B------:R-:W-:Y:S01]  /*2b50*/  IADD3.X R72, R19, R0, RZ, P2, !PT ;  /* 0x0000000013487210 */ /* 0x000fe200017fe4ff */
[C---:B------:R-:W-:Y:S01]  /*2b60*/  IMAD.SHL.U32 R0, R33.reuse, 0x20, RZ ;  /* 0x0000002021007824 */ /* 0x040fe200078e00ff */
[----:B------:R-:W-:Y:S01]  /*2b70*/  SHF.L.U64.HI R22, R33, 0x6, R35 ;  /* 0x0000000621167819 */ /* 0x000fe20000010223 */
[----:B------:R-:W-:Y:S01]  /*2b80*/  IMAD R15, R35, 0xc0, RZ ;  /* 0x000000c0230f7824 */ /* 0x000fe200078e02ff */
[----:B------:R-:W-:Y:S01]  /*2b90*/  SHF.L.U32 R4, R33, 0x6, RZ ;  /* 0x0000000621047819 */ /* 0x000fe200000006ff */
[----:B------:R-:W-:Y:S01]  /*2ba0*/  IMAD.IADD R220, R175, 0x1, R11 ;  /* 0x00000001afdc7824 */ /* 0x000fe200078e020b */
[----:B------:R-:W-:Y:S01]  /*2bb0*/  SHF.L.U64.HI R23, R33, 0x7, R35 ;  /* 0x0000000721177819 */ /* 0x000fe20000010223 */
[----:B------:R-:W-:Y:S01]  /*2bc0*/  IMAD.IADD R231, R183, 0x1, R15 ;  /* 0x00000001b7e77824 */ /* 0x000fe200078e020f */
[----:B------:R-:W-:Y:S01]  /*2bd0*/  SHF.L.U64.HI R239, R0, 0x1, R21 ;  /* 0x0000000100ef7819 */ /* 0x000fe20000010215 */
[----:B------:R-:W-:Y:S01]  /*2be0*/  IMAD.IADD R218, R171, 0x1, R8 ;  /* 0x00000001abda7824 */ /* 0x000fe200078e0208 */
[----:B------:R-:W-:Y:S01]  /*2bf0*/  SHF.L.U64.HI R237, R4, 0x1, R22 ;  /* 0x0000000104ed7819 */ /* 0x000fe20000010216 */
[----:B------:R-:W-:Y:S01]  /*2c00*/  IMAD R24, R3, 0x60, RZ ;  /* 0x0000006003187824 */ /* 0x000fe200078e02ff */
[----:B------:R-:W-:Y:S01]  /*2c10*/  SHF.L.U64.HI R235, R5, 0x1, R23 ;  /* 0x0000000105eb7819 */ /* 0x000fe20000010217 */
[----:B------:R-:W-:Y:S01]  /*2c20*/  IMAD R23, R3, 0xa0, RZ ;  /* 0x000000a003177824 */ /* 0x000fe200078e02ff */
[----:B------:R-:W-:Y:S01]  /*2c30*/  IADD3 R232, R185, R18, RZ ;  /* 0x00000012b9e87210 */ /* 0x000fe20007ffe0ff */
        /* <DEDUP_REMOVED lines=8> */
[C---:B------:R-:W-:Y:S01]  /*2cc0*/  IMAD R15, R3.reuse, 0x160, RZ ;  /* 0x00000160030f7824 */ /* 0x040fe200078e02ff */
[----:B------:R-:W-:Y:S01]  /*2cd0*/  SHF.L.U32 R238, R0, 0x1, RZ ;  /* 0x0000000100ee7819 */ /* 0x000fe200000006ff */
[----:B------:R-:W-:Y:S01]  /*2ce0*/  IMAD R14, R3, 0x180, RZ ;  /* 0x00000180030e7824 */ /* 0x000fe200078e02ff */
[----:B------:R-:W-:Y:S01]  /*2cf0*/  SHF.L.U32 R234, R5, 0x1, RZ ;  /* 0x0000000105ea7819 */ /* 0x000fe200000006ff */
[----:B------:R-:W-:Y:S01]  /*2d00*/  IMAD R13, R3, 0x1a0, RZ ;  /* 0x000001a0030d7824 */ /* 0x000fe200078e02ff */
[----:B------:R-:W-:Y:S01]  /*2d10*/  IADD3 R216, R167, R6, RZ ;  /* 0x00000006a7d87210 */ /* 0x000fe20007ffe0ff */
[C---:B------:R-:W-:Y:S01]  /*2d20*/  IMAD R12, R3.reuse, 0x1c0, RZ ;  /* 0x000001c0030c7824 */ /* 0x040fe200078e02ff */
[--C-:B------:R-:W-:Y:S01]  /*2d30*/  SHF.L.U64.HI R11, R2, 0x4, R3.reuse ;  /* 0x00000004020b7819 */ /* 0x100fe20000010203 */
[----:B------:R-:W-:Y:S01]  /*2d40*/  IMAD.SHL.U32 R236, R4, 0x2, RZ ;  /* 0x0000000204ec7824 */ /* 0x000fe200078e00ff */
[C-C-:B------:R-:W-:Y:S01]  /*2d50*/  SHF.L.U64.HI R7, R2.reuse, 0x5, R3.reuse ;  /* 0x0000000502077819 */ /* 0x140fe20000010203 */
[C---:B------:R-:W-:Y:S01]  /*2d60*/  IMAD.SHL.U32 R6, R2.reuse, 0x10, RZ ;  /* 0x0000001002067824 */ /* 0x040fe200078e00ff */
[C-C-:B------:R-:W-:Y:S01]  /*2d70*/  SHF.L.U64.HI R8, R2.reuse, 0x6, R3.reuse ;  /* 0x0000000602087819 */ /* 0x140fe20000010203 */
[C---:B------:R-:W-:Y:S01]  /*2d80*/  IMAD.SHL.U32 R5, R2.reuse, 0x80, RZ ;  /* 0x0000008002057824 */ /* 0x040fe200078e00ff */
[C---:B------:R-:W-:Y:S01]  /*2d90*/  SHF.L.U64.HI R10, R2.reuse, 0x7, R3 ;  /* 0x00000007020a7819 */ /* 0x040fe20000010203 */
[----:B------:R-:W-:Y:S01]  /*2da0*/  IMAD R3, R3, 0x1e0, RZ ;  /* 0x000001e003037824 */ /* 0x000fe200078e02ff */
[C---:B------:R-:W-:Y:S01]  /*2db0*/  SHF.L.U32 R0, R2.reuse, 0x5, RZ ;  /* 0x0000000502007819 */ /* 0x040fe200000006ff */
[C---:B------:R-:W-:Y:S01]  /*2dc0*/  IMAD.WIDE.U32 R162, R2.reuse, 0xa0, RZ ;  /* 0x000000a002a27825 */ /* 0x040fe200078e00ff */
[----:B------:R-:W-:-:S02]  /*2dd0*/  SHF.L.U32 R4, R2, 0x6, RZ ;  /* 0x0000000602047819 */ /* 0x000fc400000006ff */
[----:B------:R-:W-:Y:S01]  /*2de0*/  SHF.L.U64.HI R215, R6, 0x1, R11 ;  /* 0x0000000106d77819 */ /* 0x000fe2000001020b */
[----:B------:R-:W-:Y:S01]  /*2df0*/  IMAD.WIDE.U32 R160, R2, 0xc0, RZ ;  /* 0x000000c002a07825 */ /* 0x000fe200078e00ff */
[----:B------:R-:W-:Y:S02]  /*2e00*/  SHF.L.U32 R214, R6, 0x1, RZ ;  /* 0x0000000106d67819 */ /* 0x000fe400000006ff */
[----:B------:R-:W-:Y:S01]  /*2e10*/  SHF.L.U64.HI R213, R0, 0x1, R7 ;  /* 0x0000000100d57819 */ /* 0x000fe20000010207 */
[----:B------:R-:W-:Y:S01]  /*2e20*/  IMAD.WIDE.U32 R156, R2, 0x120, RZ ;  /* 0x00000120029c7825 */ /* 0x000fe200078e00ff */
[C---:B------:R-:W-:Y:S02]  /*2e30*/  SHF.L.U64.HI R211, R4.reuse, 0x1, R8 ;  /* 0x0000000104d37819 */ /* 0x040fe40000010208 */
[----:B------:R-:W-:Y:S01]  /*2e40*/  SHF.L.U32 R210, R4, 0x1, RZ ;  /* 0x0000000104d27819 */ /* 0x000fe200000006ff */
[----:B------:R-:W-:Y:S01]  /*2e50*/  IMAD.WIDE.U32 R154, R2, 0x140, RZ ;  /* 0x00000140029a7825 */ /* 0x000fe200078e00ff */
[----:B------:R-:W-:-:S02]  /*2e60*/  SHF.L.U64.HI R209, R5, 0x1, R10 ;  /* 0x0000000105d17819 */ /* 0x000fc4000001020a */
[----:B------:R-:W-:Y:S01]  /*2e70*/  SHF.L.U32 R208, R5, 0x1, RZ ;  /* 0x0000000105d07819 */ /* 0x000fe200000006ff */
[C---:B------:R-:W-:Y:S01]  /*2e80*/  IMAD.WIDE.U32 R150, R2.reuse, 0x180, RZ ;  /* 0x0000018002967825 */ /* 0x040fe200078e00ff */
[----:B------:R-:W-:Y:S02]  /*2e90*/  IADD3 R206, R163, R23, RZ ;  /* 0x00000017a3ce7210 */ /* 0x000fe40007ffe0ff */
[----:B------:R-:W-:Y:S01]  /*2ea0*/  IADD3 R205, R161, R22, RZ ;  /* 0x00000016a1cd7210 */ /* 0x000fe20007ffe0ff */
[C---:B------:R-:W-:Y:S01]  /*2eb0*/  IMAD.WIDE.U32 R148, R2.reuse, 0x1a0, RZ ;  /* 0x000001a002947825 */ /* 0x040fe200078e00ff */
[----:B------:R-:W-:Y:S02]  /*2ec0*/  IADD3 R203, R157, R20, RZ ;  /* 0x000000149dcb7210 */ /* 0x000fe40007ffe0ff */
[----:B------:R-:W-:Y:S01]  /*2ed0*/  IADD3 R202, R155, R18, RZ ;  /* 0x000000129bca7210 */ /* 0x000fe20007ffe0ff */
[----:B------:R-:W-:Y:S01]  /*2ee0*/  IMAD.WIDE.U32 R144, R2, 0x1e0, RZ ;  /* 0x000001e002907825 */ /* 0x000fe200078e00ff */
[----:B------:R-:W-:-:S02]  /*2ef0*/  IADD3 R200, R151, R14, RZ ;  /* 0x0000000e97c87210 */ /* 0x000fc40007ffe0ff */
[----:B------:R-:W-:Y:S01]  /*2f00*/  IADD3 R199, R149, R13, RZ ;  /* 0x0000000d95c77210 */ /* 0x000fe20007ffe0ff */
[----:B------:R-:W-:Y:S01]  /*2f10*/  IMAD.SHL.U32 R113, R9, 0x20, RZ ;  /* 0x0000002009717824 */ /* 0x000fe200078e00ff */
[----:B------:R-:W-:Y:S01]  /*2f20*/  IADD3 R191, R145, R3, RZ ;  /* 0x0000000391bf7210 */ /* 0x000fe20007ffe0ff */
[C---:B------:R-:W-:Y:S01]  /*2f30*/  IMAD R112, R9.reuse, 0x30, RZ ;  /* 0x0000003009707824 */ /* 0x040fe200078e02ff */
[----:B------:R-:W-:Y:S01]  /*2f40*/  SHF.R.S32.HI R126, RZ, 0x1f, R111 ;  /* 0x0000001fff7e7819 */ /* 0x000fe2000001146f */
        /* <DEDUP_REMOVED lines=18> */
[----:B------:R-:W-:Y:S01]  /*3070*/  IMAD R100, R9, 0xf0, RZ ;  /* 0x000000f009647824 */ /* 0x000fe200078e02ff */
[----:B------:R-:W-:Y:S01]  /*3080*/  SHF.R.S32.HI R118, RZ, 0x1f, R103 ;  /* 0x0000001fff767819 */ /* 0x000fe20000011467 */
[----:B------:R-:W-:Y:S01]  /*3090*/  IMAD.WIDE.U32 R164, R2, 0x60, RZ ;  /* 0x0000006002a47825 */ /* 0x000fe200078e00ff */
[----:B------:R-:W-:-:S02]  /*30a0*/  SHF.R.S32.HI R117, RZ, 0x1f, R102 ;  /* 0x0000001fff757819 */ /* 0x000fc40000011466 */
[----:B------:R-:W-:Y:S01]  /*30b0*/  SHF.R.S32.HI R116, RZ, 0x1f, R101 ;  /* 0x0000001fff747819 */ /* 0x000fe20000011465 */
[----:B------:R-:W-:Y:S01]  /*30c0*/  IMAD.WIDE.U32 R158, R2, 0xe0, RZ ;  /* 0x000000e0029e7825 */ /* 0x000fe200078e00ff */
[----:B------:R-:W-:-:S03]  /*30d0*/  SHF.R.S32.HI R115, RZ, 0x1f, R100 ;  /* 0x0000001fff737819 */ /* 0x000fc60000011464 */
[----:B------:R-:W-:-:S04]  /*30e0*/  IMAD.WIDE.U32 R152, R2, 0x160, RZ ;  /* 0x0000016002987825 */ /* 0x000fc800078e00ff */
[----:B------:R-:W-:-:S04]  /*30f0*/  IMAD.WIDE.U32 R146, R2, 0x1c0, RZ ;  /* 0x000001c002927825 */ /* 0x000fc800078e00ff */
[----:B------:R-:W-:Y:S02]  /*3100*/  IMAD.X R16, R19, 0x1, R16, P0 ;  /* 0x0000000113107824 */ /* 0x000fe400000e0610 */
[----:B------:R-:W-:Y:S02]  /*3110*/  IMAD.MOV.U32 R19, RZ, RZ, R34 ;  /* 0x000000ffff137224 */ /* 0x000fe400078e0022 */
[----:B------:R-:W-:Y:S02]  /*3120*/  IMAD.SHL.U32 R95, R62, 0x80, RZ ;  /* 0x000000803e5f7824 */ /* 0x000fe400078e00ff */
[----:B------:R-:W-:Y:S02]  /*3130*/  IMAD.SHL.U32 R212, R0, 0x2, RZ ;  /* 0x0000000200d47824 */ /* 0x000fe400078e00ff */
[----:B------:R-:W-:Y:S02]  /*3140*/  IMAD.IADD R207, R165, 0x1, R24 ;  /* 0x00000001a5cf7824 */ /* 0x000fe400078e0218 */
[----:B------:R-:W-:-:S02]  /*3150*/  IMAD.IADD R204, R159, 0x1, R21 ;  /* 0x000000019fcc7824 */ /* 0x000fc400078e0215 */
[----:B------:R-:W-:Y:S02]  /*3160*/  IMAD.IADD R201, R153, 0x1, R15 ;  /* 0x0000000199c97824 */ /* 0x000fe400078e020f */
[----:B------:R-:W-:Y:S02]  /*3170*/  IMAD.IADD R198, R147, 0x1, R12 ;  /* 0x0000000193c67824 */ /* 0x000fe400078e020c */
.L_x_1765:
[----:B------:R-:W-:Y:S01]  /*3180*/  ISETP.GE.AND P0, PT, R132, R249, PT ;  /* 0x000000f98400720c */ /* 0x000fe20003f06270 */
[----:B------:R-:W2:Y:S01]  /*3190*/  LDL R0, [R1+0x8] ;  /* 0x0000080001007983 */ /* 0x000ea20000100800 */
[----:B------:R-:W-:Y:S01]  /*31a0*/  LOP3.LUT R33, R33, 0xfffffeff, RZ, 0xc0, !PT ;  /* 0xfffffeff21217812 */ /* 0x000fe200078ec0ff */
[----:B------:R-:W-:Y:S01]  /*31b0*/  IMAD.SHL.U32 R20, R19, 0x100, RZ ;  /* 0x0000010013147824 */ /* 0x000fe200078e00ff */
[----:B------:R-:W-:Y:S04]  /*31c0*/  BSSY B2, `(.L_x_1662) ;  /* 0x0000cb3000027945 */ /* 0x000fe80003800000 */
        /* <DEDUP_REMOVED lines=16> */
[----:B------:R-:W-:Y:S03]  /*32d0*/  LOP3.LUT R33, R33, 0xffffff7f, RZ, 0xc0, !PT ;  /* 0xffffff7f21217812 */ /* 0x000fe600078ec0ff */
[----:B------:R-:W-:Y:S01]  /*32e0*/  @!P5 IMAD.X R13, R47, 0x1, R213, P2 ;  /* 0x000000012f0dd824 */ /* 0x000fe200010e06d5 */
[----:B------:R-:W-:Y:S02]  /*32f0*/  ISETP.GE.OR P2, PT, R87, R64, P0 ;  /* 0x000000405700720c */ /* 0x000fe40000746670 */
[----:B------:R-:W-:Y:S02]  /*3300*/  @P5 LOP3.LUT R33, R33, 0x80, RZ, 0xfc, !PT ;  /* 0x0000008021215812 */ /* 0x000fe400078efcff */
[-C--:B------:R-:W-:Y:S02]  /*3310*/  ISETP.LT.OR P2, PT, R87, R65.reuse, P2 ;  /* 0x000000415700720c */ /* 0x080fe40001741670 */
[----:B------:R-:W-:Y:S04]  /*3320*/  LOP3.LUT R33, R33, 0xffffffbf, RZ, 0xc0, !PT ;  /* 0xffffffbf21217812 */ /* 0x000fe800078ec0ff */
[----:B------:R-:W-:Y:S04]  /*3330*/  @P4 LOP3.LUT R33, R33, 0x40, RZ, 0xfc, !PT ;  /* 0x0000004021214812 */ /* 0x000fe800078efcff */
[----:B------:R-:W-:Y:S04]  /*3340*/  LOP3.LUT R33, R33, 0xffffffdf, RZ, 0xc0, !PT ;  /* 0xffffffdf21217812 */ /* 0x000fe800078ec0ff */
[----:B------:R-:W-:Y:S04]  /*3350*/  @P3 LOP3.LUT R33, R33, 0x20, RZ, 0xfc, !PT ;  /* 0x0000002021213812 */ /* 0x000fe800078efcff */
[----:B------:R-:W-:Y:S04]  /*3360*/  LOP3.LUT R33, R33, 0xffffffef, RZ, 0xc0, !PT ;  /* 0xffffffef21217812 */ /* 0x000fe800078ec0ff */
[----:B------:R-:W-:Y:S04]  /*3370*/  @P2 LOP3.LUT R33, R33, 0x10, RZ, 0xfc, !PT ;  /* 0x0000001021212812 */ /* 0x000fe800078efcff */
[----:B------:R-:W-:Y:S02]  /*3380*/  LOP3.LUT R33, R33, 0xfffffff7, RZ, 0xc0, !PT ;  /* 0xfffffff721217812 */ /* 0x000fe400078ec0ff */
[----:B--2---:R-:W-:Y:S02]  /*3390*/  @!P6 LEA.HI.X R15, R230, R70, R0, 0x1, P1 ;  /* 0x00000046e60fe211 */ /* 0x004fe400008f0c00 */
[----:B------:R-:W-:Y:S02]  /*33a0*/  @!P5 IADD3 R10, P1, R71, R238, RZ ;  /* 0x000000ee470ad210 */ /* 0x000fe40007f3e0ff */
[----:B------:R-:W-:Y:S03]  /*33b0*/  ISETP.GE.OR P6, PT, R82, R64, P0 ;  /* 0x000000405200720c */ /* 0x000fe600007c6670 */
[----:B------:R-:W-:Y:S01]  /*33c0*/  @!P5 IMAD.X R11, R70, 0x1, R239, P1 ;  /* 0x00000001460bd824 */ /* 0x000fe200008e06ef */
[----:B------:R-:W-:Y:S02]  /*33d0*/  @!P4 IADD3 R8, P1, R46, R164, RZ ;  /* 0x000000a42e08c210 */ /* 0x000fe40007f3e0ff */
[-C--:B------:R-:W-:Y:S02]  /*33e0*/  ISETP.LT.OR P6, PT, R82, R65.reuse, P6 ;  /* 0x000000415200720c */ /* 0x080fe400037c1670 */
[----:B------:R-:W-:Y:S01]  /*33f0*/  ISETP.GE.OR P5, PT, R81, R64, P0 ;  /* 0x000000405100720c */ /* 0x000fe200007a6670 */
[----:B------:R-:W-:Y:S01]  /*3400*/  @!P4 IMAD.X R9, R47, 0x1, R207, P1 ;  /* 0x000000012f09c824 */ /* 0x000fe200008e06cf */
[----:B------:R-:W-:Y:S02]  /*3410*/  @!P4 IADD3 R6, P1, R71, R186, RZ ;  /* 0x000000ba4706c210 */ /* 0x000fe40007f3e0ff */
[-C--:B------:R-:W-:Y:S03]  /*3420*/  ISETP.LT.OR P5, PT, R81, R65.reuse, P5 ;  /* 0x000000415100720c */ /* 0x080fe60002fa1670 */
[----:B------:R-:W-:Y:S01]  /*3430*/  @!P4 IMAD.X R7, R70, 0x1, R233, P1 ;  /* 0x000000014607c824 */ /* 0x000fe200008e06e9 */
[----:B------:R-:W-:Y:S02]  /*3440*/  @!P3 IADD3 R4, P1, R46, R210, RZ ;  /* 0x000000d22e04b210 */ /* 0x000fe40007f3e0ff */
[----:B------:R-:W-:Y:S03]  /*3450*/  ISETP.GE.OR P4, PT, R80, R64, P0 ;  /* 0x000000405000720c */ /* 0x000fe60000786670 */
[----:B------:R-:W-:Y:S01]  /*3460*/  @!P3 IMAD.X R5, R47, 0x1, R211, P1 ;  /* 0x000000012f05b824 */ /* 0x000fe200008e06d3 */
[----:B------:R-:W-:Y:S02]  /*3470*/  @!P2 IADD3 R34, P1, R46, R162, RZ ;  /* 0x000000a22e22a210 */ /* 0x000fe40007f3e0ff */
[-C--:B------:R-:W-:Y:S02]  /*3480*/  ISETP.LT.OR P4, PT, R80, R65.reuse, P4 ;  /* 0x000000415000720c */ /* 0x080fe40002781670 */
[-C--:B------:R-:W-:Y:S01]  /*3490*/  ISETP.GE.OR P3, PT, R79, R64.reuse, P0 ;  /* 0x000000404f00720c */ /* 0x080fe20000766670 */
[----:B------:R-:W-:Y:S01]  /*34a0*/  @!P2 IMAD.X R35, R47, 0x1, R206, P1 ;  /* 0x000000012f23a824 */ /* 0x000fe200008e06ce */
[C---:B------:R-:W-:Y:S02]  /*34b0*/  ISETP.GE.OR P1, PT, R86.reuse, R64, P0 ;  /* 0x000000405600720c */ /* 0x040fe40000726670 */
[-C--:B------:R-:W-:Y:S02]  /*34c0*/  ISETP.LT.OR P3, PT, R79, R65.reuse, P3 ;  /* 0x000000414f00720c */ /* 0x080fe40001f61670 */
        /* <DEDUP_REMOVED lines=23> */
[C---:B------:R-:W-:Y:S02]  /*3640*/  @!P2 IADD3 R48, P1, R46.reuse, R156, RZ ;  /* 0x0000009c2e30a210 */ /* 0x040fe40007f3e0ff */
[----:B------:R-:W-:Y:S03]  /*3650*/  @P2 LOP3.LUT R33, R33, 0x1, RZ, 0xfc, !PT ;  /* 0x0000000121212812 */ /* 0x000fe600078efcff */
[----:B------:R-:W-:Y:S01]  /*3660*/  @!P2 IMAD.X R49, R47, 0x1, R203, P1 ;  /* 0x000000012f31a824 */ /* 0x000fe200008e06cb */
[----:B------:R-:W-:Y:S02]  /*3670*/  @!P6 IADD3 R50, P1, R46, R154, RZ ;  /* 0x0000009a2e32e210 */ /* 0x000fe40007f3e0ff */
[----:B------:R-:W-:Y:S02]  /*3680*/  ISETP.GE.OR P2, PT, R78, R64, P0 ;  /* 0x000000404e00720c */ /* 0x000fe40000746670 */
[----:B------:R-:W-:Y:S01]  /*3690*/  LOP3.LUT R33, R33, 0xffffdfff, RZ, 0xc0, !PT ;  /* 0xffffdfff21217812 */ /* 0x000fe200078ec0ff */
[----:B------:R-:W-:Y:S01]  /*36a0*/  @!P6 IMAD.X R51, R47, 0x1, R202, P1 ;  /* 0x000000012f33e824 */ /* 0x000fe200008e06ca */
[----:B------:R-:W-:Y:S02]  /*36b0*/  @!P5 IADD3 R52, P1, R46, R152, RZ ;  /* 0x000000982e34d210 */ /* 0x000fe40007f3e0ff */
        /* <DEDUP_REMOVED lines=49> */
[----:B--2---:R1:W-:Y:S01]  /*39d0*/  @!P0 ST.E.128 [R14.64], R24 ;  /* 0x000000180e008985 */ /* 0x0043e2000c101d06 */
[----:B------:R-:W-:Y:S05]  /*39e0*/  @!P6 IADD3 R22, P0, R71, R182, RZ ;  /* 0x000000b64716e210 */ /* 0x000fea0007f1e0ff */
[C---:B------:R-:W-:Y:S01]  /*39f0*/  @!P6 IMAD.X R23, R70.reuse, 0x1, R231, P0 ;  /* 0x000000014617e824 */ /* 0x040fe200000e06e7 */
[----:B------:R-:W-:Y:S11]  /*3a00*/  LOP3.LUT P6, RZ, R33, 0x10000, RZ, 0xc0, !PT ;  /* 0x0001000021ff7812 */ /* 0x000ff600078cc0ff */
[----:B------:R-:W-:Y:S02]  /*3a10*/  @!UPT UIADD3 URZ, URZ, URZ, URZ ;  /* 0x0000003f3f3ff290 */ /* 0x000fe4000fffe03f */
[----:B-1----:R-:W-:Y:S05]  /*3a20*/  @!P6 IADD3 R26, P0, R71, R180, RZ ;  /* 0x000000b4471ae210 */ /* 0x002fea0007f1e0ff */
        /* <DEDUP_REMOVED lines=145> */
.L_x_1666:
[----:B------:R-:W-:Y:S05]  /*4340*/  BSYNC B0 ;  /* 0x0000000000007941 */ /* 0x000fea0003800000 */
.L_x_1665:
        /* <DEDUP_REMOVED lines=65> */
.L_x_1668:
[----:B------:R-:W-:Y:S05]  /*4760*/  BSYNC B0 ;  /* 0x0000000000007941 */ /* 0x000fea0003800000 */
.L_x_1667:
        /* <DEDUP_REMOVED lines=65> */
.L_x_1670:
[----:B------:R-:W-:Y:S05]  /*4b80*/  BSYNC B0 ;  /* 0x0000000000007941 */ /* 0x000fea0003800000 */
.L_x_1669:
        /* <DEDUP_REMOVED lines=72> */
.L_x_1672:
[----:B------:R-:W-:Y:S05]  /*5010*/  BSYNC B0 ;  /* 0x0000000000007941 */ /* 0x000fea0003800000 */
.L_x_1671:
        /* <DEDUP_REMOVED lines=65> */
.L_x_1674:
[----:B------:R-:W-:Y:S05]  /*5430*/  BSYNC B0 ;  /* 0x0000000000007941 */ /* 0x000fea0003800000 */
.L_x_1673:
        /* <DEDUP_REMOVED lines=72> */
.L_x_1676:
[----:B------:R-:W-:Y:S05]  /*58c0*/  BSYNC B0 ;  /* 0x0000000000007941 */ /* 0x000fea0003800000 */
.L_x_1675:
        /* <DEDUP_REMOVED lines=72> */
.L_x_1678:
[----:B------:R-:W-:Y:S05]  /*5d50*/  BSYNC B0 ;  /* 0x0000000000007941 */ /* 0x000fea0003800000 */
.L_x_1677:
        /* <DEDUP_REMOVED lines=72> */
.L_x_1680:
[----:B------:R-:W-:Y:S05]  /*61e0*/  BSYNC B0 ;  /* 0x0000000000007941 */ /* 0x000fea0003800000 */
.L_x_1679:
        /* <DEDUP_REMOVED lines=65> */
.L_x_1682:
[----:B------:R-:W-:Y:S05]  /*6600*/  BSYNC B0 ;  /* 0x0000000000007941 */ /* 0x000fea0003800000 */
.L_x_1681:
        /* <DEDUP_REMOVED lines=72> */
.L_x_1684:
[----:B------:R-:W-:Y:S05]  /*6a90*/  BSYNC B0 ;  /* 0x0000000000007941 */ /* 0x000fea0003800000 */
.L_x_1683:
        /* <DEDUP_REMOVED lines=72> */
.L_x_1686:
[----:B------:R-:W-:Y:S05]  /*6f20*/  BSYNC B0 ;  /* 0x0000000000007941 */ /* 0x000fea0003800000 */
.L_x_1685:
        /* <DEDUP_REMOVED lines=72> */
.L_x_1688:
[----:B------:R-:W-:Y:S05]  /*73b0*/  BSYNC B0 ;  /* 0x0000000000007941 */ /* 0x000fea0003800000 */
.L_x_1687:
        /* <DEDUP_REMOVED lines=72> */
.L_x_1690:
[----:B------:R-:W-:Y:S05]  /*7840*/  BSYNC B0 ;  /* 0x0000000000007941 */ /* 0x000fea0003800000 */
.L_x_1689:
        /* <DEDUP_REMOVED lines=72> */
.L_x_1692:
[----:B------:R-:W-:Y:S05]  /*7cd0*/  BSYNC B0 ;  /* 0x0000000000007941 */ /* 0x000fea0003800000 */
.L_x_1691:
        /* <DEDUP_REMOVED lines=72> */
.L_x_1694:
[----:B------:R-:W-:Y:S05]  /*8160*/  BSYNC B0 ;  /* 0x0000000000007941 */ /* 0x000fea0003800000 */
.L_x_1693:
        /* <DEDUP_REMOVED lines=72> */
.L_x_1696:
[----:B------:R-:W-:Y:S05]  /*85f0*/  BSYNC B0 ;  /* 0x0000000000007941 */ /* 0x000fea0003800000 */
.L_x_1695:
        /* <DEDUP_REMOVED lines=10> */
.L_x_1664:
        /* <DEDUP_REMOVED lines=98> */
.L_x_1701:
[----:B------:R-:W-:Y:S05]  /*8cc0*/  BSYNC B0 ;  /* 0x0000000000007941 */ /* 0x000fea0003800000 */
.L_x_1700:
[----:B-1----:R-:W-:Y:S02]  /*8cd0*/  MOV R2, R66 ;  /* 0x0000004200027202 */ /* 0x002fe40000000f00 */
[----:B------:R-:W-:Y:S05]  /*8ce0*/  MOV R3, R67 ;  /* 0x0000004300037202 */ /* 0x000fea0000000f00 */
[----:B-----5:R1:W-:Y:S02]  /*8cf0*/  ST.E.128 [R2.64], R8 ;  /* 0x0000000802007985 */ /* 0x0203e4000c101d06 */
.L_x_1699:
[----:B------:R-:W-:Y:S05]  /*8d00*/  BSYNC B1 ;  /* 0x0000000000017941 */ /* 0x000fea0003800000 */
.L_x_1698:
        /* <DEDUP_REMOVED lines=97> */
.L_x_1705:
[----:B------:R-:W-:Y:S05]  /*9320*/  BSYNC B0 ;  /* 0x0000000000007941 */ /* 0x000fea0003800000 */
.L_x_1704:
[C---:B-1----:R-:W-:Y:S04]  /*9330*/  LEA R2, P0, R130.reuse, R66, 0x1 ;  /* 0x0000004282027211 */ /* 0x042fe800078008ff */
[----:B------:R-:W-:Y:S05]  /*9340*/  LEA.HI.X R3, R130, R67, R190, 0x1, P0 ;  /* 0x0000004382037211 */ /* 0x000fea00000f0cbe */
[----:B-----5:R1:W-:Y:S04]  /*9350*/  ST.E.128 [R2.64], R8 ;  /* 0x0000000802007985 */ /* 0x0203e8000c101d06 */
.L_x_1703:
[----:B------:R-:W-:Y:S05]  /*9360*/  BSYNC B1 ;  /* 0x0000000000017941 */ /* 0x000fea0003800000 */
.L_x_1702:
        /* <DEDUP_REMOVED lines=97> */
.L_x_1709:
[----:B------:R-:W-:Y:S05]  /*9980*/  BSYNC B0 ;  /* 0x0000000000007941 */ /* 0x000fea0003800000 */
.L_x_1708:
[C---:B-1----:R-:W-:Y:S04]  /*9990*/  LEA R2, P0, R99.reuse, R66, 0x1 ;  /* 0x0000004263027211 */ /* 0x042fe800078008ff */
[----:B------:R-:W-:Y:S05]  /*99a0*/  LEA.HI.X R3, R99, R67, R141, 0x1, P0 ;  /* 0x0000004363037211 */ /* 0x000fea00000f0c8d */
[----:B-----5:R1:W-:Y:S04]  /*99b0*/  ST.E.128 [R2.64], R8 ;  /* 0x0000000802007985 */ /* 0x0203e8000c101d06 */
.L_x_1707:
[----:B------:R-:W-:Y:S05]  /*99c0*/  BSYNC B1 ;  /* 0x0000000000017941 */ /* 0x000fea0003800000 */
.L_x_1706:
        /* <DEDUP_REMOVED lines=100> */
.L_x_1713:
[----:B------:R-:W-:Y:S05]  /*a010*/  BSYNC B0 ;  /* 0x0000000000007941 */ /* 0x000fea0003800000 */
.L_x_1712:
[----:B-1----:R-:W-:Y:S01]  /*a020*/  MOV R2, R66 ;  /* 0x0000004200027202 */ /* 0x002fe20000000f00 */
[----:B------:R-:W-:Y:S01]  /*a030*/  IMAD R0, R193, 0x60, RZ ;  /* 0x00000060c1007824 */ /* 0x000fe200078e02ff */
[----:B------:R-:W-:Y:S05]  /*a040*/  MOV R3, R67 ;  /* 0x0000004300037202 */ /* 0x000fea0000000f00 */
[----:B------:R-:W-:Y:S05]  /*a050*/  IMAD.WIDE.U32 R2, R192, 0x60, R2 ;  /* 0x00000060c0027825 */ /* 0x000fea00078e0002 */
[----:B------:R-:W-:Y:S05]  /*a060*/  IADD3 R3, R3, R0, RZ ;  /* 0x0000000003037210 */ /* 0x000fea0007ffe0ff */
[----:B-----5:R1:W-:Y:S02]  /*a070*/  ST.E.128 [R2.64], R8 ;  /* 0x0000000802007985 */ /* 0x0203e4000c101d06 */
.L_x_1711:
[----:B------:R-:W-:Y:S05]  /*a080*/  BSYNC B1 ;  /* 0x0000000000017941 */ /* 0x000fea0003800000 */
.L_x_1710:
        /* <DEDUP_REMOVED lines=97> */
.L_x_1717:
[----:B------:R-:W-:Y:S05]  /*a6a0*/  BSYNC B0 ;  /* 0x0000000000007941 */ /* 0x000fea0003800000 */
.L_x_1716:
[C---:B-1----:R-:W-:Y:S04]  /*a6b0*/  LEA R2, P0, R98.reuse, R66, 0x1 ;  /* 0x0000004262027211 */ /* 0x042fe800078008ff */
[----:B------:R-:W-:Y:S05]  /*a6c0*/  LEA.HI.X R3, R98, R67, R140, 0x1, P0 ;  /* 0x0000004362037211 */ /* 0x000fea00000f0c8c */
[----:B-----5:R1:W-:Y:S04]  /*a6d0*/  ST.E.128 [R2.64], R8 ;  /* 0x0000000802007985 */ /* 0x0203e8000c101d06 */
.L_x_1715:
[----:B------:R-:W-:Y:S05]  /*a6e0*/  BSYNC B1 ;  /* 0x0000000000017941 */ /* 0x000fea0003800000 */
.L_x_1714:
        /* <DEDUP_REMOVED lines=100> */
.L_x_1721:
[----:B------:R-:W-:Y:S05]  /*ad30*/  BSYNC B0 ;  /* 0x0000000000007941 */ /* 0x000fea0003800000 */
.L_x_1720:
[----:B-1----:R-:W-:Y:S01]  /*ad40*/  MOV R2, R66 ;  /* 0x0000004200027202 */ /* 0x002fe20000000f00 */
[----:B------:R-:W-:Y:S01]  /*ad50*/  IMAD R0, R193, 0xa0, RZ ;  /* 0x000000a0c1007824 */ /* 0x000fe200078e02ff */
[----:B------:R-:W-:Y:S05]  /*ad60*/  MOV R3, R67 ;  /* 0x0000004300037202 */ /* 0x000fea0000000f00 */
[----:B------:R-:W-:Y:S05]  /*ad70*/  IMAD.WIDE.U32 R2, R192, 0xa0, R2 ;  /* 0x000000a0c0027825 */ /* 0x000fea00078e0002 */
[----:B------:R-:W-:Y:S05]  /*ad80*/  IADD3 R3, R3, R0, RZ ;  /* 0x0000000003037210 */ /* 0x000fea0007ffe0ff */
[----:B-----5:R1:W-:Y:S02]  /*ad90*/  ST.E.128 [R2.64], R8 ;  /* 0x0000000802007985 */ /* 0x0203e4000c101d06 */
.L_x_1719:
[----:B------:R-:W-:Y:S05]  /*ada0*/  BSYNC B1 ;  /* 0x0000000000017941 */ /* 0x000fea0003800000 */
.L_x_1718:
        /* <DEDUP_REMOVED lines=100> */
.L_x_1725:
[----:B------:R-:W-:Y:S05]  /*b3f0*/  BSYNC B0 ;  /* 0x0000000000007941 */ /* 0x000fea0003800000 */
.L_x_1724:
[----:B-1----:R-:W-:Y:S01]  /*b400*/  MOV R2, R66 ;  /* 0x0000004200027202 */ /* 0x002fe20000000f00 */
[----:B------:R-:W-:Y:S01]  /*b410*/  IMAD R0, R193, 0xc0, RZ ;  /* 0x000000c0c1007824 */ /* 0x000fe200078e02ff */
[----:B------:R-:W-:Y:S05]  /*b420*/  MOV R3, R67 ;  /* 0x0000004300037202 */ /* 0x000fea0000000f00 */
[----:B------:R-:W-:Y:S05]  /*b430*/  IMAD.WIDE.U32 R2, R192, 0xc0, R2 ;  /* 0x000000c0c0027825 */ /* 0x000fea00078e0002 */
[----:B------:R-:W-:Y:S05]  /*b440*/  IADD3 R3, R3, R0, RZ ;  /* 0x0000000003037210 */ /* 0x000fea0007ffe0ff */
[----:B-----5:R1:W-:Y:S02]  /*b450*/  ST.E.128 [R2.64], R8 ;  /* 0x0000000802007985 */ /* 0x0203e4000c101d06 */
.L_x_1723:
[----:B------:R-:W-:Y:S05]  /*b460*/  BSYNC B1 ;  /* 0x0000000000017941 */ /* 0x000fea0003800000 */
.L_x_1722:
        /* <DEDUP_REMOVED lines=100> */
.L_x_1729:
[----:B------:R-:W-:Y:S05]  /*bab0*/  BSYNC B0 ;  /* 0x0000000000007941 */ /* 0x000fea0003800000 */
.L_x_1728:
[----:B-1----:R-:W-:Y:S01]  /*bac0*/  MOV R2, R66 ;  /* 0x0000004200027202 */ /* 0x002fe20000000f00 */
[----:B------:R-:W-:Y:S01]  /*bad0*/  IMAD R0, R193, 0xe0, RZ ;  /* 0x000000e0c1007824 */ /* 0x000fe200078e02ff */
[----:B------:R-:W-:Y:S05]  /*bae0*/  MOV R3, R67 ;  /* 0x0000004300037202 */ /* 0x000fea0000000f00 */
[----:B------:R-:W-:Y:S05]  /*baf0*/  IMAD.WIDE.U32 R2, R192, 0xe0, R2 ;  /* 0x000000e0c0027825 */ /* 0x000fea00078e0002 */
[----:B------:R-:W-:Y:S05]  /*bb00*/  IADD3 R3, R3, R0, RZ ;  /* 0x0000000003037210 */ /* 0x000fea0007ffe0ff */
[----:B-----5:R1:W-:Y:S02]  /*bb10*/  ST.E.128 [R2.64], R8 ;  /* 0x0000000802007985 */ /* 0x0203e4000c101d06 */
.L_x_1727:
[----:B------:R-:W-:Y:S05]  /*bb20*/  BSYNC B1 ;  /* 0x0000000000017941 */ /* 0x000fea0003800000 */
.L_x_1726:
        /* <DEDUP_REMOVED lines=97> */
.L_x_1733:
[----:B------:R-:W-:Y:S05]  /*c140*/  BSYNC B0 ;  /* 0x0000000000007941 */ /* 0x000fea0003800000 */
.L_x_1732:
[C---:B-1----:R-:W-:Y:S04]  /*c150*/  LEA R2, P0, R97.reuse, R66, 0x1 ;  /* 0x0000004261027211 */ /* 0x042fe800078008ff */
[----:B------:R-:W-:Y:S05]  /*c160*/  LEA.HI.X R3, R97, R67, R139, 0x1, P0 ;  /* 0x0000004361037211 */ /* 0x000fea00000f0c8b */
[----:B-----5:R1:W-:Y:S04]  /*c170*/  ST.E.128 [R2.64], R8 ;  /* 0x0000000802007985 */ /* 0x0203e8000c101d06 */
.L_x_1731:
[----:B------:R-:W-:Y:S05]  /*c180*/  BSYNC B1 ;  /* 0x0000000000017941 */ /* 0x000fea0003800000 */
.L_x_1730:
        /* <DEDUP_REMOVED lines=100> */
.L_x_1737:
[----:B------:R-:W-:Y:S05]  /*c7d0*/  BSYNC B0 ;  /* 0x0000000000007941 */ /* 0x000fea0003800000 */
.L_x_1736:
[----:B-1----:R-:W-:Y:S01]  /*c7e0*/  MOV R2, R66 ;  /* 0x0000004200027202 */ /* 0x002fe20000000f00 */
[----:B------:R-:W-:Y:S01]  /*c7f0*/  IMAD R0, R193, 0x120, RZ ;  /* 0x00000120c1007824 */ /* 0x000fe200078e02ff */
[----:B------:R-:W-:Y:S05]  /*c800*/  MOV R3, R67 ;  /* 0x0000004300037202 */ /* 0x000fea0000000f00 */
[----:B------:R-:W-:Y:S05]  /*c810*/  IMAD.WIDE.U32 R2, R192, 0x120, R2 ;  /* 0x00000120c0027825 */ /* 0x000fea00078e0002 */
[----:B------:R-:W-:Y:S05]  /*c820*/  IADD3 R3, R3, R0, RZ ;  /* 0x0000000003037210 */ /* 0x000fea0007ffe0ff */
[----:B-----5:R1:W-:Y:S02]  /*c830*/  ST.E.128 [R2.64], R8 ;  /* 0x0000000802007985 */ /* 0x0203e4000c101d06 */
.L_x_1735:
[----:B------:R-:W-:Y:S05]  /*c840*/  BSYNC B1 ;  /* 0x0000000000017941 */ /* 0x000fea0003800000 */
.L_x_1734:
        /* <DEDUP_REMOVED lines=100> */
.L_x_1741:
[----:B------:R-:W-:Y:S05]  /*ce90*/  BSYNC B0 ;  /* 0x0000000000007941 */ /* 0x000fea0003800000 */
.L_x_1740:
[----:B-1----:R-:W-:Y:S01]  /*cea0*/  MOV R2, R66 ;  /* 0x0000004200027202 */ /* 0x002fe20000000f00 */
[----:B------:R-:W-:Y:S01]  /*ceb0*/  IMAD R0, R193, 0x140, RZ ;  /* 0x00000140c1007824 */ /* 0x000fe200078e02ff */
[----:B------:R-:W-:Y:S05]  /*cec0*/  MOV R3, R67 ;  /* 0x0000004300037202 */ /* 0x000fea0000000f00 */
[----:B------:R-:W-:Y:S05]  /*ced0*/  IMAD.WIDE.U32 R2, R192, 0x140, R2 ;  /* 0x00000140c0027825 */ /* 0x000fea00078e0002 */
[----:B------:R-:W-:Y:S05]  /*cee0*/  IADD3 R3, R3, R0, RZ ;  /* 0x0000000003037210 */ /* 0x000fea0007ffe0ff */
[----:B-----5:R1:W-:Y:S02]  /*cef0*/  ST.E.128 [R2.64], R8 ;  /* 0x0000000802007985 */ /* 0x0203e4000c101d06 */
.L_x_1739:
[----:B------:R-:W-:Y:S05]  /*cf00*/  BSYNC B1 ;  /* 0x0000000000017941 */ /* 0x000fea0003800000 */
.L_x_1738:
        /* <DEDUP_REMOVED lines=100> */
.L_x_1745:
[----:B------:R-:W-:Y:S05]  /*d550*/  BSYNC B0 ;  /* 0x0000000000007941 */ /* 0x000fea0003800000 */
.L_x_1744:
[----:B-1----:R-:W-:Y:S01]  /*d560*/  MOV R2, R66 ;  /* 0x0000004200027202 */ /* 0x002fe20000000f00 */
[----:B------:R-:W-:Y:S01]  /*d570*/  IMAD R0, R193, 0x160, RZ ;  /* 0x00000160c1007824 */ /* 0x000fe200078e02ff */
[----:B------:R-:W-:Y:S05]  /*d580*/  MOV R3, R67 ;  /* 0x0000004300037202 */ /* 0x000fea0000000f00 */
[----:B------:R-:W-:Y:S05]  /*d590*/  IMAD.WIDE.U32 R2, R192, 0x160, R2 ;  /* 0x00000160c0027825 */ /* 0x000fea00078e0002 */
[----:B------:R-:W-:Y:S05]  /*d5a0*/  IADD3 R3, R3, R0, RZ ;  /* 0x0000000003037210 */ /* 0x000fea0007ffe0ff */
[----:B-----5:R1:W-:Y:S02]  /*d5b0*/  ST.E.128 [R2.64], R8 ;  /* 0x0000000802007985 */ /* 0x0203e4000c101d06 */
.L_x_1743:
[----:B------:R-:W-:Y:S05]  /*d5c0*/  BSYNC B1 ;  /* 0x0000000000017941 */ /* 0x000fea0003800000 */
.L_x_1742:
        /* <DEDUP_REMOVED lines=100> */
.L_x_1749:
[----:B------:R-:W-:Y:S05]  /*dc10*/  BSYNC B0 ;  /* 0x0000000000007941 */ /* 0x000fea0003800000 */
.L_x_1748:
[----:B-1----:R-:W-:Y:S01]  /*dc20*/  MOV R2, R66 ;  /* 0x0000004200027202 */ /* 0x002fe20000000f00 */
[----:B------:R-:W-:Y:S01]  /*dc30*/  IMAD R0, R193, 0x180, RZ ;  /* 0x00000180c1007824 */ /* 0x000fe200078e02ff */
[----:B------:R-:W-:Y:S05]  /*dc40*/  MOV R3, R67 ;  /* 0x0000004300037202 */ /* 0x000fea0000000f00 */
[----:B------:R-:W-:Y:S05]  /*dc50*/  IMAD.WIDE.U32 R2, R192, 0x180, R2 ;  /* 0x00000180c0027825 */ /* 0x000fea00078e0002 */
[----:B------:R-:W-:Y:S05]  /*dc60*/  IADD3 R3, R3, R0, RZ ;  /* 0x0000000003037210 */ /* 0x000fea0007ffe0ff */
[----:B-----5:R1:W-:Y:S02]  /*dc70*/  ST.E.128 [R2.64], R8 ;  /* 0x0000000802007985 */ /* 0x0203e4000c101d06 */
.L_x_1747:
[----:B------:R-:W-:Y:S05]  /*dc80*/  BSYNC B1 ;  /* 0x0000000000017941 */ /* 0x000fea0003800000 */
.L_x_1746:
        /* <DEDUP_REMOVED lines=100> */
.L_x_1753:
[----:B------:R-:W-:Y:S05]  /*e2d0*/  BSYNC B0 ;  /* 0x0000000000007941 */ /* 0x000fea0003800000 */
.L_x_1752:
[----:B-1----:R-:W-:Y:S01]  /*e2e0*/  MOV R2, R66 ;  /* 0x0000004200027202 */ /* 0x002fe20000000f00 */
[----:B------:R-:W-:Y:S01]  /*e2f0*/  IMAD R0, R193, 0x1a0, RZ ;  /* 0x000001a0c1007824 */ /* 0x000fe200078e02ff */
[----:B------:R-:W-:Y:S05]  /*e300*/  MOV R3, R67 ;  /* 0x0000004300037202 */ /* 0x000fea0000000f00 */
[----:B------:R-:W-:Y:S05]  /*e310*/  IMAD.WIDE.U32 R2, R192, 0x1a0, R2 ;  /* 0x000001a0c0027825 */ /* 0x000fea00078e0002 */
[----:B------:R-:W-:Y:S05]  /*e320*/  IADD3 R3, R3, R0, RZ ;  /* 0x0000000003037210 */ /* 0x000fea0007ffe0ff */
[----:B-----5:R1:W-:Y:S02]  /*e330*/  ST.E.128 [R2.64], R8 ;  /* 0x0000000802007985 */ /* 0x0203e4000c101d06 */
.L_x_1751:
[----:B------:R-:W-:Y:S05]  /*e340*/  BSYNC B1 ;  /* 0x0000000000017941 */ /* 0x000fea0003800000 */
.L_x_1750:
        /* <DEDUP_REMOVED lines=100> */
.L_x_1757:
[----:B------:R-:W-:Y:S05]  /*e990*/  BSYNC B0 ;  /* 0x0000000000007941 */ /* 0x000fea0003800000 */
.L_x_1756:
[----:B-1----:R-:W-:Y:S01]  /*e9a0*/  MOV R2, R66 ;  /* 0x0000004200027202 */ /* 0x002fe20000000f00 */
[----:B------:R-:W-:Y:S01]  /*e9b0*/  IMAD R0, R193, 0x1c0, RZ ;  /* 0x000001c0c1007824 */ /* 0x000fe200078e02ff */
[----:B------:R-:W-:Y:S05]  /*e9c0*/  MOV R3, R67 ;  /* 0x0000004300037202 */ /* 0x000fea0000000f00 */
[----:B------:R-:W-:Y:S05]  /*e9d0*/  IMAD.WIDE.U32 R2, R192, 0x1c0, R2 ;  /* 0x000001c0c0027825 */ /* 0x000fea00078e0002 */
[----:B------:R-:W-:Y:S05]  /*e9e0*/  IADD3 R3, R3, R0, RZ ;  /* 0x0000000003037210 */ /* 0x000fea0007ffe0ff */
[----:B-----5:R1:W-:Y:S02]  /*e9f0*/  ST.E.128 [R2.64], R8 ;  /* 0x0000000802007985 */ /* 0x0203e4000c101d06 */
.L_x_1755:
[----:B------:R-:W-:Y:S05]  /*ea00*/  BSYNC B1 ;  /* 0x0000000000017941 */ /* 0x000fea0003800000 */
.L_x_1754:
        /* <DEDUP_REMOVED lines=99> */
.L_x_1761:
[----:B------:R-:W-:Y:S05]  /*f040*/  BSYNC B0 ;  /* 0x0000000000007941 */ /* 0x000fea0003800000 */
.L_x_1760:
[----:B-1----:R-:W-:Y:S01]  /*f050*/  MOV R2, R66 ;  /* 0x0000004200027202 */ /* 0x002fe20000000f00 */
[----:B------:R-:W-:Y:S01]  /*f060*/  IMAD R0, R193, 0x1e0, RZ ;  /* 0x000001e0c1007824 */ /* 0x000fe200078e02ff */
[----:B------:R-:W-:Y:S05]  /*f070*/  MOV R3, R67 ;  /* 0x0000004300037202 */ /* 0x000fea0000000f00 */
[----:B------:R-:W-:Y:S05]  /*f080*/  IMAD.WIDE.U32 R2, R192, 0x1e0, R2 ;  /* 0x000001e0c0027825 */ /* 0x000fea00078e0002 */
[----:B------:R-:W-:Y:S05]  /*f090*/  IADD3 R3, R3, R0, RZ ;  /* 0x0000000003037210 */ /* 0x000fea0007ffe0ff */
[----:B-----5:R1:W-:Y:S02]  /*f0a0*/  ST.E.128 [R2.64], R8 ;  /* 0x0000000802007985 */ /* 0x0203e4000c101d06 */
.L_x_1759:
[----:B------:R-:W-:Y:S05]  /*f0b0*/  BSYNC B1 ;  /* 0x0000000000017941 */ /* 0x000fea0003800000 */
.L_x_1758:
        /* <DEDUP_REMOVED lines=11> */
.L_x_1663:
[----:B-1----:R-:W-:Y:S02]  /*f170*/  P2R R22, PR, RZ, 0x10 ;  /* 0x00000010ff167803 */ /* 0x002fe40000000000 */
[C---:B------:R-:W-:Y:S02]  /*f180*/  LOP3.LUT P4, RZ, R33.reuse, 0x200, RZ, 0xc0, !PT ;  /* 0x0000020021ff7812 */ /* 0x040fe4000788c0ff */
[----:B------:R-:W-:Y:S02]  /*f190*/  P2R R0, PR, RZ, 0x40 ;  /* 0x00000040ff007803 */ /* 0x000fe40000000000 */
[C---:B------:R-:W-:Y:S02]  /*f1a0*/  LOP3.LUT P6, RZ, R33.reuse, 0x100, RZ, 0xc0, !PT ;  /* 0x0000010021ff7812 */ /* 0x040fe400078cc0ff */
[----:B------:R-:W-:Y:S02]  /*f1b0*/  P2R R23, PR, RZ, 0x8 ;  /* 0x00000008ff177803 */ /* 0x000fe40000000000 */
[C---:B------:R-:W-:Y:S02]  /*f1c0*/  LOP3.LUT P3, RZ, R33.reuse, 0x80, RZ, 0xc0, !PT ;  /* 0x0000008021ff7812 */ /* 0x040fe4000786c0ff */
[----:B------:R-:W-:Y:S02]  /*f1d0*/  P2R R24, PR, RZ, 0x4 ;  /* 0x00000004ff187803 */ /* 0x000fe40000000000 */
[C---:B------:R-:W-:Y:S01]  /*f1e0*/  LOP3.LUT P2, RZ, R33.reuse, 0x40, RZ, 0xc0, !PT ;  /* 0x0000004021ff7812 */ /* 0x040fe2000784c0ff */
[----:B------:R-:W-:Y:S01]  /*f1f0*/  @!P4 IMAD.MOV.U32 R3, RZ, RZ, R68 ;  /* 0x000000ffff03c224 */ /* 0x000fe200078e0044 */
[-C--:B------:R-:W-:Y:S02]  /*f200*/  @!P4 MOV R2, R69.reuse ;  /* 0x000000450002c202 */ /* 0x080fe40000000f00 */
[----:B------:R-:W-:Y:S02]  /*f210*/  P2R R21, PR, RZ, 0x20 ;  /* 0x00000020ff157803 */ /* 0x000fe40000000000 */
[C---:B------:R-:W-:Y:S01]  /*f220*/  @!P6 LEA R8, P0, R96.reuse, R69, 0x1 ;  /* 0x000000456008e211 */ /* 0x040fe200078008ff */
[----:B------:R1:W2:Y:S01]  /*f230*/  @!P4 LD.E.128 R12, [R2.64] ;  /* 0x00000006020cc980 */ /* 0x0002a2000c101d00 */
[----:B------:R-:W-:Y:S02]  /*f240*/  LOP3.LUT P5, RZ, R33, 0x20, RZ, 0xc0, !PT ;  /* 0x0000002021ff7812 */ /* 0x000fe400078ac0ff */
[----:B------:R-:W-:Y:S02]  /*f250*/  @!P6 LEA.HI.X R9, R96, R68, R138, 0x1, P0 ;  /* 0x000000446009e211 */ /* 0x000fe400000f0c8a */
[C---:B------:R-:W-:Y:S02]  /*f260*/  @!P6 LEA R6, P0, R130.reuse, R66, 0x1 ;  /* 0x000000428206e211 */ /* 0x040fe400078008ff */
[----:B------:R-:W-:Y:S02]  /*f270*/  P2R R25, PR, RZ, 0x2 ;  /* 0x00000002ff197803 */ /* 0x000fe40000000000 */
[----:B------:R-:W-:Y:S02]  /*f280*/  @!P6 LEA.HI.X R7, R130, R67, R190, 0x1, P0 ;  /* 0x000000438207e211 */ /* 0x000fe400000f0cbe */
[----:B------:R-:W-:Y:S02]  /*f290*/  @!P3 LEA R4, P0, R93, R69, 0x1 ;  /* 0x000000455d04b211 */ /* 0x000fe400078008ff */
[----:B------:R-:W-:Y:S02]  /*f2a0*/  LOP3.LUT P1, RZ, R33, 0x2, RZ, 0xc0, !PT ;  /* 0x0000000221ff7812 */ /* 0x000fe4000782c0ff */
        /* <DEDUP_REMOVED lines=34> */
[C---:B------:R-:W-:Y:S03]  /*f4d0*/  @!P1 LEA R8, P0, R95.reuse, R69, 0x1 ;  /* 0x000000455f089211 */ /* 0x040fe600078008ff */
        /* <DEDUP_REMOVED lines=129> */
.L_x_1697:
[----:B------:R-:W-:Y:S05]  /*fcf0*/  BSYNC B2 ;  /* 0x0000000000027941 */ /* 0x000fea0003800000 */
.L_x_1662:
        /* <DEDUP_REMOVED lines=30> */
[----:B------:R-:W-:Y:S06]  /*fee0*/  IMAD.HI.U32 R5, R5, R2, R4 ;  /* 0x0000000205057227 */ /* 0x000fec00078e0004 */
[C---:B------:R-:W-:Y:S04]  /*fef0*/  IMAD.HI.U32 R2, R5.reuse, R7, RZ ;  /* 0x0000000705027227 */ /* 0x040fe800078e00ff */
[----:B------:R-:W-:Y:S04]  /*ff00*/  IMAD.HI.U32 R4, R5, R6, RZ ;  /* 0x0000000605047227 */ /* 0x000fe800078e00ff */
[-C--:B------:R-:W-:Y:S02]  /*ff10*/  IMAD R5, R2, R9.reuse, R7 ;  /* 0x0000000902057224 */ /* 0x080fe400078e0207 */
[----:B------:R-:W-:Y:S03]  /*ff20*/  IMAD R6, R4, R9, R6 ;  /* 0x0000000904067224 */ /* 0x000fe600078e0206 */
[C---:B------:R-:W-:Y:S02]  /*ff30*/  ISETP.GT.U32.AND P0, PT, R8.reuse, R5, PT ;  /* 0x000000050800720c */ /* 0x040fe40003f04070 */
[----:B------:R-:W-:Y:S11]  /*ff40*/  ISETP.GT.U32.AND P3, PT, R8, R6, PT ;  /* 0x000000060800720c */ /* 0x000ff60003f64070 */
[----:B------:R-:W-:Y:S01]  /*ff50*/  @!P0 IADD3 R2, R2, 0x1, RZ ;  /* 0x0000000102028810 */ /* 0x000fe20007ffe0ff */
[--C-:B------:R-:W-:Y:S01]  /*ff60*/  @!P0 IMAD.IADD R5, R5, 0x1, -R8.reuse ;  /* 0x0000000105058824 */ /* 0x100fe200078e0a08 */
[----:B------:R-:W-:Y:S01]  /*ff70*/  @!P3 IADD3 R4, R4, 0x1, RZ ;  /* 0x000000010404b810 */ /* 0x000fe20007ffe0ff */
[----:B------:R-:W-:Y:S01]  /*ff80*/  @!P3 IMAD.IADD R6, R6, 0x1, -R8 ;  /* 0x000000010606b824 */ /* 0x000fe200078e0a08 */
[----:B------:R-:W-:Y:S02]  /*ff90*/  ISETP.NE.AND P0, PT, R3, RZ, PT ;  /* 0x000000ff0300720c */ /* 0x000fe40003f05270 */
[-C--:B------:R-:W-:Y:S02]  /*ffa0*/  ISETP.GE.U32.AND P4, PT, R5, R8.reuse, PT ;  /* 0x000000080500720c */ /* 0x080fe40003f86070 */
[----:B------:R-:W-:Y:S02]  /*ffb0*/  ISETP.GE.U32.AND P5, PT, R6, R8, PT ;  /* 0x000000080600720c */ /* 0x000fe40003fa6070 */
[CC--:B------:R-:W-:Y:S01]  /*ffc0*/  LOP3.LUT R6, R0.reuse, R3.reuse, RZ, 0x3c, !PT ;  /* 0x0000000300067212 */ /* 0x0c0fe200078e3cff */
[----:B------:R-:W-:Y:S01]  /*ffd0*/  IMAD.IADD R0, R0, 0x1, -R18 ;  /* 0x0000000100007824 */ /* 0x000fe200078e0a12 */
[-C--:B------:R-:W-:Y:S02]  /*ffe0*/  LOP3.LUT R5, R18, R3.reuse, RZ, 0x3c, !PT ;  /* 0x0000000312057212 */ /* 0x080fe400078e3cff */
[----:B------:R-:W-:Y:S02]  /*fff0*/  ISETP.GE.AND P1, PT, R6, RZ, PT ;  /* 0x000000ff0600720c */ /* 0x000fe40003f26270 */
[----:B------:R-:W-:Y:S02]  /*10000*/  ISETP.GE.AND P2, PT, R5, RZ, PT ;  /* 0x000000ff0500720c */ /* 0x000fe40003f46270 */
[----:B------:R-:W-:Y:S02]  /*10010*/  LOP3.LUT R6, RZ, R3, RZ, 0x33, !PT ;  /* 0x00000003ff067212 */ /* 0x000fe400078e33ff */
[----:B------:R-:W-:Y:S02]  /*10020*/  @P4 IADD3 R2, R2, 0x1, RZ ;  /* 0x0000000102024810 */ /* 0x000fe40007ffe0ff */
[----:B------:R-:W-:Y:S05]  /*10030*/  @P5 IADD3 R4, R4, 0x1, RZ ;  /* 0x0000000104045810 */ /* 0x000fea0007ffe0ff */
[----:B------:R-:W-:Y:S02]  /*10040*/  @!P1 IMAD.MOV R2, RZ, RZ, -R2 ;  /* 0x000000ffff029224 */ /* 0x000fe400078e0a02 */
[----:B------:R-:W-:Y:S03]  /*10050*/  @!P2 IADD3 R4, -R4, RZ, RZ ;  /* 0x000000ff0404a210 */ /* 0x000fe60007ffe1ff */
        /* <DEDUP_REMOVED lines=37> */
.L_x_1763:
[----:B------:R-:W-:Y:S01]  /*102b0*/  MOV R5, R70 ;  /* 0x0000004600057202 */ /* 0x000fe20000000f00 */
[----:B------:R-:W2:Y:S01]  /*102c0*/  LD.E R2, [R134.64+0x40] ;  /* 0x0000400686027980 */ /* 0x000ea2000c101900 */
[----:B------:R-:W-:Y:S01]  /*102d0*/  MOV R3, R67 ;  /* 0x0000004300037202 */ /* 0x000fe20000000f00 */
[----:B------:R-:W-:Y:S02]  /*102e0*/  IMAD.MOV.U32 R4, RZ, RZ, R71 ;  /* 0x000000ffff047224 */ /* 0x000fe400078e0047 */
[----:B------:R-:W3:Y:S02]  /*102f0*/  LD.E R0, [R134.64+0x38] ;  /* 0x0000380686007980 */ /* 0x000ee4000c101900 */
[----:B---3--:R-:W-:Y:S02]  /*10300*/  IMAD.U32 R0, R0, -0x100, RZ ;  /* 0xffffff0000007824 */ /* 0x008fe400078e00ff */
[----:B--2---:R-:W-:Y:S02]  /*10310*/  IMAD.U32 R6, R2, -0x100, RZ ;  /* 0xffffff0002067824 */ /* 0x004fe400078e00ff */
[----:B------:R-:W-:Y:S03]  /*10320*/  IMAD.MOV.U32 R2, RZ, RZ, R66 ;  /* 0x000000ffff027224 */ /* 0x000fe600078e0042 */
[----:B------:R-:W-:Y:S02]  /*10330*/  LEA R71, P1, R6, R4, 0x1 ;  /* 0x0000000406477211 */ /* 0x000fe400078208ff */
[----:B------:R-:W-:Y:S02]  /*10340*/  LEA R66, P0, R0, R2, 0x1 ;  /* 0x0000000200427211 */ /* 0x000fe400078008ff */
[----:B------:R-:W-:Y:S02]  /*10350*/  LEA.HI.X.SX32 R70, R6, R5, 0x1, P1 ;  /* 0x0000000506467211 */ /* 0x000fe400008f0eff */
[----:B------:R-:W-:Y:S04]  /*10360*/  LEA.HI.X.SX32 R67, R0, R3, 0x1, P0 ;  /* 0x0000000300437211 */ /* 0x000fe800000f0eff */
.L_x_1764:
[----:B------:R-:W-:Y:S05]  /*10370*/  BSYNC B0 ;  /* 0x0000000000007941 */ /* 0x000fea0003800000 */
.L_x_1762:
[----:B------:R-:W-:Y:S04]  /*10380*/  IADD3 R19, R19, -0x1, RZ ;  /* 0xffffffff13137810 */ /* 0x000fe80007ffe0ff */
[----:B------:R-:W-:Y:S11]  /*10390*/  ISETP.GT.AND P0, PT, R19, R142, PT ;  /* 0x0000008e1300720c */ /* 0x000ff60003f04270 */
[----:B------:R-:W-:Y:S02]  /*103a0*/  @!UPT UIADD3 URZ, URZ, URZ, URZ ;  /* 0x0000003f3f3ff290 */ /* 0x000fe4000fffe03f */
[----:B------:R-:W-:-:S05]  /*103b0*/  @P0 BRA `(.L_x_1765) ;  /* 0xffff2dc000000947 */ /* 0x000fca000383ffff */
.L_x_1661:
        /* <DEDUP_REMOVED lines=12> */
[----:B------:R-:W3:Y:S04]  /*10480*/  LDL R0, [R1+0x144] ;  /* 0x0001440001007983 */ /* 0x000ee80000100800 */
[----:B------:R-:W4:Y:S04]  /*10490*/  LD.E.U8 R12, [R134.64+0x1b3] ;  /* 0x0001b306860c7980 */ /* 0x000f28000c101100 */
[----:B------:R-:W3:Y:S04]  /*104a0*/  LDL R13, [R1+0x14c] ;  /* 0x00014c00010d7983 */ /* 0x000ee80000100800 */
[----:B------:R1:W5:Y:S04]  /*104b0*/  LD.E R36, [R134.64+0xc0] ;  /* 0x0000c00686247980 */ /* 0x000368000c101900 */
[----:B------:R1:W5:Y:S04]  /*104c0*/  LD.E.64 R28, [R134.64+0x148] ;  /* 0x00014806861c7980 */ /* 0x000368000c101b00 */
[----:B------:R1:W5:Y:S01]  /*104d0*/  LD.E.64 R22, [R134.64+0x150] ;  /* 0x0001500686167980 */ /* 0x000362000c101b00 */
[----:B--2---:R-:W-:-:S04]  /*104e0*/  ISETP.NE.U32.AND P1, PT, R2, RZ, PT ;  /* 0x000000ff0200720c */ /* 0x004fc80003f25070 */
[----:B------:R-:W-:-:S13]  /*104f0*/  ISETP.NE.AND.EX P1, PT, R3, RZ, PT, P1 ;  /* 0x000000ff0300720c */ /* 0x000fda0003f25310 */
[----:B---3--:R-:W-:-:S04]  /*10500*/  @P1 LEA R2, P0, R0, R2, 0x2 ;  /* 0x0000000200021211 */ /* 0x008fc800078010ff */
[----:B------:R-:W-:Y:S01]  /*10510*/  @P1 LEA.HI.X R3, R0, R3, R242, 0x2, P0 ;  /* 0x0000000300031211 */ /* 0x000fe200000f14f2 */
[----:B------:R-:W-:-:S06]  /*10520*/  IMAD.MOV.U32 R0, RZ, RZ, RZ ;  /* 0x000000ffff007224 */ /* 0x000fcc00078e00ff */
[----:B------:R2:W3:Y:S01]  /*10530*/  @P1 LD.E R0, [R2.64] ;  /* 0x0000000602001980 */ /* 0x0004e2000c101900 */
[-C--:B------:R-:W-:Y:S01]  /*10540*/  IADD3 R4, P1, R4, R240.reuse, RZ ;  /* 0x000000f004047210 */ /* 0x080fe20007f3e0ff */
[----:B------:R-:W-:Y:S01]  /*10550*/  IMAD.MOV.U32 R242, RZ, RZ, R240 ;  /* 0x000000fffff27224 */ /* 0x000fe200078e00f0 */
[----:B------:R-:W-:Y:S01]  /*10560*/  LEA R5, P0, R196, R240, 0x5 ;  /* 0x000000f0c4057211 */ /* 0x000fe200078028ff */
[----:B------:R-:W-:Y:S02]  /*10570*/  IMAD R10, R197, 0x30, RZ ;  /* 0x00000030c50a7824 */ /* 0x000fe400078e02ff */
[----:B------:R-:W-:Y:S01]  /*10580*/  IMAD.X R6, R6, 0x1, R243, P1 ;  /* 0x0000000106067824 */ /* 0x000fe200008e06f3 */
[----:B------:R-:W-:Y:S02]  /*10590*/  LEA.HI.X R7, R196, R243, R197, 0x5, P0 ;  /* 0x000000f3c4077211 */ /* 0x000fe400000f2cc5 */
[-C--:B------:R-:W-:Y:S02]  /*105a0*/  LEA R30, P1, R4, R194.reuse, 0x1 ;  /* 0x000000c2041e7211 */ /* 0x080fe400078208ff */
[----:B------:R-:W-:-:S02]  /*105b0*/  LEA R42, P0, R5, R194, 0x1 ;  /* 0x000000c2052a7211 */ /* 0x000fc400078008ff */
[-C--:B------:R-:W-:Y:S02]  /*105c0*/  LEA.HI.X R31, R4, R195.reuse, R6, 0x1, P1 ;  /* 0x000000c3041f7211 */ /* 0x080fe400008f0c06 */
[----:B------:R-:W-:Y:S01]  /*105d0*/  LEA.HI.X R43, R5, R195, R7, 0x1, P0 ;  /* 0x000000c3052b7211 */ /* 0x000fe200000f0c07 */
[----:B------:R-:W-:Y:S02]  /*105e0*/  IMAD.SHL.U32 R14, R244, 0x4, RZ ;  /* 0x00000004f40e7824 */ /* 0x000fe400078e00ff */
[----:B--2---:R-:W-:-:S04]  /*105f0*/  IMAD.WIDE.U32 R2, R196, 0x30, R242 ;  /* 0x00000030c4027825 */ /* 0x004fc800078e00f2 */
[----:B------:R-:W-:Y:S01]  /*10600*/  IMAD.IADD R6, R3, 0x1, R10 ;  /* 0x0000000103067824 */ /* 0x000fe200078e020a */
[----:B------:R-:W-:-:S04]  /*10610*/  LEA R44, P0, R2, R194, 0x1 ;  /* 0x000000c2022c7211 */ /* 0x000fc800078008ff */
[----:B------:R-:W-:Y:S02]  /*10620*/  LEA.HI.X R45, R2, R195, R6, 0x1, P0 ;  /* 0x000000c3022d7211 */ /* 0x000fe400000f0c06 */
[----:B----4-:R-:W-:Y:S02]  /*10630*/  ISETP.NE.AND P0, PT, R12, RZ, PT ;  /* 0x000000ff0c00720c */ /* 0x010fe40003f05270 */
[----:B------:R-:W-:-:S04]  /*10640*/  LEA R8, P2, R240, R194, 0x1 ;  /* 0x000000c2f0087211 */ /* 0x000fc800078408ff */
[----:B------:R-:W-:Y:S01]  /*10650*/  LEA.HI.X R9, R240, R195, R243, 0x1, P2 ;  /* 0x000000c3f0097211 */ /* 0x000fe200010f0cf3 */
[--C-:B------:R-:W-:Y:S01]  /*10660*/  IMAD.IADD R35, R13, 0x1, -R137.reuse ;  /* 0x000000010d237824 */ /* 0x100fe200078e0a89 */
[----:B---3--:R-:W-:Y:S02]  /*10670*/  IADD3 R11, R0, R143, R137 ;  /* 0x0000008f000b7210 */ /* 0x008fe40007ffe089 */
[----:B------:R-:W-:-:S04]  /*10680*/  LEA.HI R0, R33, R33, RZ, 0x1 ;  /* 0x0000002121007211 */ /* 0x000fc800078f08ff */
[----:B------:R-:W-:-:S05]  /*10690*/  SHF.R.S32.HI R20, RZ, 0x1, R0 ;  /* 0x00000001ff147819 */ /* 0x000fca0000011400 */
[-C--:B------:R-:W-:Y:S02]  /*106a0*/  IMAD R0, R76, R20.reuse, R14 ;  /* 0x000000144c007224 */ /* 0x080fe400078e020e */
[----:B------:R-:W-:Y:S02]  /*106b0*/  IMAD R4, R11, R20, RZ ;  /* 0x000000140b047224 */ /* 0x000fe400078e02ff */
[----:B------:R-:W-:-:S03]  /*106c0*/  IMAD.IADD R3, R14, 0x1, R0 ;  /* 0x000000010e037824 */ /* 0x000fc600078e0200 */
[----:B------:R-:W-:Y:S02]  /*106d0*/  SHF.R.S32.HI R5, RZ, 0x1f, R4 ;  /* 0x0000001fff057819 */ /* 0x000fe40000011404 */
[C---:B------:R-:W-:Y:S02]  /*106e0*/  IADD3 R16, P2, R4.reuse, R0, RZ ;  /* 0x0000000004107210 */ /* 0x040fe40007f5e0ff */
[----:B------:R-:W-:Y:S01]  /*106f0*/  IADD3 R40, P1, R4, R3, RZ ;  /* 0x0000000304287210 */ /* 0x000fe20007f3e0ff */
[----:B------:R-:W-:Y:S01]  /*10700*/  IMAD.SHL.U32 R21, R20, 0x10, RZ ;  /* 0x0000001014157824 */ /* 0x000fe200078e00ff */
        /* <DEDUP_REMOVED lines=8> */
[----:B-----5:R-:W-:-:S13]  /*10790*/  ISETP.GE.AND P0, PT, R132, R36, PT ;  /* 0x000000248400720c */ /* 0x020fda0003f06270 */
        /* <DEDUP_REMOVED lines=8> */
[-C--:B--2---:R-:W-:Y:S02]  /*10820*/  IADD3 R8, P1, R28, R2.reuse, RZ ;  /* 0x000000021c087210 */ /* 0x084fe40007f3e0ff */
[----:B------:R-:W-:Y:S02]  /*10830*/  IADD3 R2, P0, R22, R2, RZ ;  /* 0x0000000216027210 */ /* 0x000fe40007f1e0ff */
[-C--:B------:R-:W-:Y:S02]  /*10840*/  IADD3.X R9, R29, R0.reuse, RZ, P1, !PT ;  /* 0x000000001d097210 */ /* 0x080fe40000ffe4ff */
[----:B------:R-:W-:-:S04]  /*10850*/  IADD3.X R3, R23, R0, RZ, P0, !PT ;  /* 0x0000000017037210 */ /* 0x000fc800007fe4ff */
[----:B------:R-:W2:Y:S04]  /*10860*/  LD.E.64 R8, [R8.64] ;  /* 0x0000000608087980 */ /* 0x000ea8000c101b00 */
[----:B------:R3:W4:Y:S02]  /*10870*/  LD.E.64 R10, [R2.64] ;  /* 0x00000006020a7980 */ /* 0x000724000c101b00 */
[----:B---3-5:R-:W-:Y:S02]  /*10880*/  MOV R3, R5 ;  /* 0x0000000500037202 */ /* 0x028fe40000000f00 */
        /* <DEDUP_REMOVED lines=13> */
[C---:B------:R-:W-:Y:S02]  /*10960*/  FMUL.FTZ R3, R0.reuse, R17 ;  /* 0x0000001100037220 */ /* 0x040fe40000410000 */
        /* <DEDUP_REMOVED lines=25> */
.L_x_1772:
[----:B------:R-:W-:Y:S05]  /*10b00*/  BSYNC B0 ;  /* 0x0000000000007941 */ /* 0x000fea0003800000 */
.L_x_1771:
[----:B-----5:R3:W-:Y:S02]  /*10b10*/  STS.128 [R191], R4 ;  /* 0x00000004bf007388 */ /* 0x0207e40000000c00 */
.L_x_1770:
[----:B------:R-:W-:Y:S05]  /*10b20*/  BSYNC B1 ;  /* 0x0000000000017941 */ /* 0x000fea0003800000 */
.L_x_1769:
[----:B------:R-:W-:Y:S01]  /*10b30*/  IADD3 R38, R76, 0x10, RZ ;  /* 0x000000104c267810 */ /* 0x000fe20007ffe0ff */
[----:B------:R-:W-:Y:S03]  /*10b40*/  BSSY B1, `(.L_x_1773) ;  /* 0x000003f000017945 */ /* 0x000fe60003800000 */
[----:B------:R-:W-:-:S04]  /*10b50*/  ISETP.GE.AND P0, PT, R38, R35, PT ;  /* 0x000000232600720c */ /* 0x000fc80003f06270 */
[----:B------:R-:W-:-:S13]  /*10b60*/  ISETP.LT.OR P0, PT, R19, -0x87, P0 ;  /* 0xffffff791300780c */ /* 0x000fda0000701670 */
[----:B------:R-:W-:Y:S05]  /*10b70*/  @P0 BRA `(.L_x_1774) ;  /* 0x000003b000000947 */ /* 0x000fea0003800000 */
[----:B-----5:R-:W-:-:S13]  /*10b80*/  ISETP.GE.AND P0, PT, R132, R36, PT ;  /* 0x000000248400720c */ /* 0x020fda0003f06270 */
        /* <DEDUP_REMOVED lines=10> */
[-C--:B--2---:R-:W-:Y:S02]  /*10c30*/  IADD3 R8, P1, R28, R3.reuse, RZ ;  /* 0x000000031c087210 */ /* 0x084fe40007f3e0ff */
[----:B------:R-:W-:Y:S02]  /*10c40*/  IADD3 R2, P0, R22, R3, RZ ;  /* 0x0000000316027210 */ /* 0x000fe40007f1e0ff */
[----:B------:R-:W-:-:S02]  /*10c50*/  IADD3.X R9, R29, R0, RZ, P1, !PT ;  /* 0x000000001d097210 */ /* 0x000fc40000ffe4ff */
[----:B------:R-:W-:-:S04]  /*10c60*/  IADD3.X R3, R23, R0, RZ, P0, !PT ;  /* 0x0000000017037210 */ /* 0x000fc800007fe4ff */
[----:B------:R-:W2:Y:S04]  /*10c70*/  LD.E.64 R8, [R8.64] ;  /* 0x0000000608087980 */ /* 0x000ea8000c101b00 */
[----:B---3--:R1:W3:Y:S02]  /*10c80*/  LD.E.64 R10, [R2.64] ;  /* 0x00000006020a7980 */ /* 0x0082e4000c101b00 */
[----:B-1---5:R-:W-:Y:S02]  /*10c90*/  MOV R3, R5 ;  /* 0x0000000500037202 */ /* 0x022fe40000000f00 */
        /* <DEDUP_REMOVED lines=39> */
.L_x_1776:
[----:B------:R-:W-:Y:S05]  /*10f10*/  BSYNC B0 ;  /* 0x0000000000007941 */ /* 0x000fea0003800000 */
.L_x_1775:
[----:B-----5:R1:W-:Y:S02]  /*10f20*/  STS.128 [R191+0x800], R4 ;  /* 0x00080004bf007388 */ /* 0x0203e40000000c00 */
.L_x_1774:
[----:B------:R-:W-:Y:S05]  /*10f30*/  BSYNC B1 ;  /* 0x0000000000017941 */ /* 0x000fea0003800000 */
.L_x_1773:
        /* <DEDUP_REMOVED lines=22> */
[----:B----4-:R3:W4:Y:S02]  /*110a0*/  LD.E.64 R10, [R2.64] ;  /* 0x00000006020a7980 */ /* 0x010724000c101b00 */
        /* <DEDUP_REMOVED lines=40> */
.L_x_1780:
[----:B------:R-:W-:Y:S05]  /*11330*/  BSYNC B0 ;  /* 0x0000000000007941 */ /* 0x000fea0003800000 */
.L_x_1779:
[----:B-----5:R3:W-:Y:S02]  /*11340*/  STS.128 [R191+0x1000], R4 ;  /* 0x00100004bf007388 */ /* 0x0207e40000000c00 */
.L_x_1778:
[----:B------:R-:W-:Y:S05]  /*11350*/  BSYNC B1 ;  /* 0x0000000000017941 */ /* 0x000fea0003800000 */
.L_x_1777:
[----:B------:R-:W-:-:S04]  /*11360*/  IADD3 R24, R76, 0x30, RZ ;  /* 0x000000304c187810 */ /* 0x000fc80007ffe0ff */
        /* <DEDUP_REMOVED lines=61> */
.L_x_1783:
[----:B------:R-:W-:Y:S05]  /*11740*/  BSYNC B0 ;  /* 0x0000000000007941 */ /* 0x000fea0003800000 */
.L_x_1782:
[----:B-----5:R3:W-:Y:S01]  /*11750*/  STS.128 [R191+0x1800], R4 ;  /* 0x00180004bf007388 */ /* 0x0207e20000000c00 */
[----:B------:R-:W-:Y:S05]  /*11760*/  BRA `(.L_x_1781) ;  /* 0x00001df000007947 */ /* 0x000fea0003800000 */
.L_x_1768:
        /* <DEDUP_REMOVED lines=20> */
[----:B------:R-:W-:-:S04]  /*118b0*/  LEA R2, P0, R10, R22, 0x1 ;  /* 0x000000160a027211 */ /* 0x000fc800078008ff */
        /* <DEDUP_REMOVED lines=10> */
[----:B-----5:R-:W-:Y:S02]  /*11960*/  MOV R18, R5 ;  /* 0x0000000500127202 */ /* 0x020fe40000000f00 */
        /* <DEDUP_REMOVED lines=13> */
[----:B------:R-:W-:Y:S01]  /*11a40*/  HADD2.F32 R12, -RZ, R32.H1_H1 ;  /* 0x30000020ff0c7230 */ /* 0x000fe20000004100 */
        /* <DEDUP_REMOVED lines=53> */
.L_x_1787:
[----:B------:R-:W-:Y:S05]  /*11da0*/  BSYNC B0 ;  /* 0x0000000000007941 */ /* 0x000fea0003800000 */
.L_x_1786:
[----:B-----5:R3:W-:Y:S02]  /*11db0*/  STS.128 [R191], R4 ;  /* 0x00000004bf007388 */ /* 0x0207e40000000c00 */
.L_x_1785:
[----:B------:R-:W-:Y:S05]  /*11dc0*/  BSYNC B1 ;  /* 0x0000000000017941 */ /* 0x000fea0003800000 */
.L_x_1784:
        /* <DEDUP_REMOVED lines=33> */
[----:B-----5:R-:W-:Y:S01]  /*11fe0*/  IMAD.MOV.U32 R14, RZ, RZ, R5 ;  /* 0x000000ffff0e7224 */ /* 0x020fe200078e0005 */
        /* <DEDUP_REMOVED lines=9> */
[--C-:B------:R-:W-:Y:S01]  /*12080*/  HADD2.F32 R7, -RZ, R16.reuse.H1_H1 ;  /* 0x30000010ff077230 */ /* 0x100fe20000004100 */
[----:B------:R-:W-:Y:S01]  /*12090*/  @!P0 FADD.FTZ R6, -R6, -RZ ;  /* 0x800000ff06068221 */ /* 0x000fe20000010100 */
[----:B------:R-:W-:Y:S01]  /*120a0*/  HADD2.F32 R8, -RZ, R16.H0_H0 ;  /* 0x20000010ff087230 */ /* 0x000fe20000004100 */
        /* <DEDUP_REMOVED lines=55> */
.L_x_1791:
[----:B------:R-:W-:Y:S05]  /*12420*/  BSYNC B0 ;  /* 0x0000000000007941 */ /* 0x000fea0003800000 */
.L_x_1790:
[----:B-----5:R1:W-:Y:S02]  /*12430*/  STS.128 [R191+0x800], R4 ;  /* 0x00080004bf007388 */ /* 0x0203e40000000c00 */
.L_x_1789:
[----:B------:R-:W-:Y:S05]  /*12440*/  BSYNC B1 ;  /* 0x0000000000017941 */ /* 0x000fea0003800000 */
.L_x_1788:
        /* <DEDUP_REMOVED lines=34> */
[----:B-----5:R-:W-:Y:S01]  /*12670*/  MOV R18, R5 ;  /* 0x0000000500127202 */ /* 0x020fe20000000f00 */
[----:B------:R-:W-:Y:S01]  /*12680*/  IMAD.MOV.U32 R17, RZ, RZ, R6 ;  /* 0x000000ffff117224 */ /* 0x000fe200078e0006 */
        /* <DEDUP_REMOVED lines=66> */
.L_x_1795:
[----:B------:R-:W-:Y:S05]  /*12ab0*/  BSYNC B0 ;  /* 0x0000000000007941 */ /* 0x000fea0003800000 */
.L_x_1794:
[----:B-----5:R3:W-:Y:S02]  /*12ac0*/  STS.128 [R191+0x1000], R4 ;  /* 0x00100004bf007388 */ /* 0x0207e40000000c00 */
.L_x_1793:
[----:B------:R-:W-:Y:S05]  /*12ad0*/  BSYNC B1 ;  /* 0x0000000000017941 */ /* 0x000fea0003800000 */
.L_x_1792:
        /* <DEDUP_REMOVED lines=27> */
[----:B----4-:R3:W4:Y:S02]  /*12c90*/  LD.E.128 R12, [R2.64] ;  /* 0x00000006020c7980 */ /* 0x010724000c101d00 */
        /* <DEDUP_REMOVED lines=15> */
[----:B------:R-:W-:Y:S01]  /*12d90*/  HADD2.F32 R6, -RZ, R13.H0_H0 ;  /* 0x2000000dff067230 */ /* 0x000fe20000004100 */
[----:B------:R-:W-:Y:S01]  /*12da0*/  @!P0 FADD.FTZ R8, -R8, -RZ ;  /* 0x800000ff08088221 */ /* 0x000fe20000010100 */
[--C-:B------:R-:W-:Y:S01]  /*12db0*/  HADD2.F32 R9, -RZ, R26.reuse.H0_H0 ;  /* 0x2000001aff097230 */ /* 0x100fe20000004100 */
[----:B------:R-:W-:Y:S01]  /*12dc0*/  @!P0 FADD.FTZ R7, -R7, -RZ ;  /* 0x800000ff07078221 */ /* 0x000fe20000010100 */
[----:B------:R-:W-:Y:S01]  /*12dd0*/  HADD2.F32 R10, -RZ, R26.H1_H1 ;  /* 0x3000001aff0a7230 */ /* 0x000fe20000004100 */
[----:B------:R-:W-:Y:S01]  /*12de0*/  @!P0 FADD.FTZ R6, -R6, -RZ ;  /* 0x800000ff06068221 */ /* 0x000fe20000010100 */
[----:B------:R-:W-:Y:S01]  /*12df0*/  HADD2.F32 R11, -RZ, R25.H0_H0 ;  /* 0x20000019ff0b7230 */ /* 0x000fe20000004100 */
[----:B------:R-:W-:Y:S01]  /*12e00*/  FMUL.FTZ R8, R9, R8 ;  /* 0x0000000809087220 */ /* 0x000fe20000410000 */
[----:B------:R-:W-:Y:S01]  /*12e10*/  HADD2.F32 R5, -RZ, R13.H1_H1 ;  /* 0x3000000dff057230 */ /* 0x000fe20000004100 */
[----:B------:R-:W-:Y:S01]  /*12e20*/  FMUL.FTZ R7, R10, R7 ;  /* 0x000000070a077220 */ /* 0x000fe20000410000 */
[--C-:B---3--:R-:W-:Y:S01]  /*12e30*/  HADD2.F32 R3, -RZ, R14.reuse.H1_H1 ;  /* 0x3000000eff037230 */ /* 0x108fe20000004100 */
[----:B------:R-:W-:Y:S01]  /*12e40*/  FMUL.FTZ R6, R11, R6 ;  /* 0x000000060b067220 */ /* 0x000fe20000410000 */
[----:B------:R-:W-:Y:S01]  /*12e50*/  HADD2.F32 R4, -RZ, R14.H0_H0 ;  /* 0x2000000eff047230 */ /* 0x000fe20000004100 */
[----:B------:R-:W-:Y:S01]  /*12e60*/  @!P0 FADD.FTZ R5, -R5, -RZ ;  /* 0x800000ff05058221 */ /* 0x000fe20000010100 */
[--C-:B------:R-:W-:Y:S01]  /*12e70*/  HADD2.F32 R2, -RZ, R15.reuse.H0_H0 ;  /* 0x2000000fff027230 */ /* 0x100fe20000004100 */
[----:B------:R-:W-:Y:S01]  /*12e80*/  @!P0 FADD.FTZ R3, -R3, -RZ ;  /* 0x800000ff03038221 */ /* 0x000fe20000010100 */
[----:B------:R-:W-:Y:S01]  /*12e90*/  HADD2.F32 R0, -RZ, R15.H1_H1 ;  /* 0x3000000fff007230 */ /* 0x000fe20000004100 */
[----:B------:R-:W-:Y:S01]  /*12ea0*/  @!P0 FADD.FTZ R4, -R4, -RZ ;  /* 0x800000ff04048221 */ /* 0x000fe20000010100 */
[----:B------:R-:W-:Y:S01]  /*12eb0*/  HADD2.F32 R12, -RZ, R25.H1_H1 ;  /* 0x30000019ff0c7230 */ /* 0x000fe20000004100 */
[----:B------:R-:W-:Y:S01]  /*12ec0*/  @!P0 FADD.FTZ R2, -R2, -RZ ;  /* 0x800000ff02028221 */ /* 0x000fe20000010100 */
[--C-:B------:R-:W-:Y:S01]  /*12ed0*/  HADD2.F32 R13, -RZ, R28.reuse.H1_H1 ;  /* 0x3000001cff0d7230 */ /* 0x100fe20000004100 */
        /* <DEDUP_REMOVED lines=37> */
.L_x_1797:
[----:B------:R-:W-:Y:S05]  /*13130*/  BSYNC B0 ;  /* 0x0000000000007941 */ /* 0x000fea0003800000 */
.L_x_1796:
[----:B-----5:R3:W-:Y:S01]  /*13140*/  STS.128 [R191+0x1800], R4 ;  /* 0x00180004bf007388 */ /* 0x0207e20000000c00 */
[----:B------:R-:W-:Y:S05]  /*13150*/  BRA `(.L_x_1781) ;  /* 0x0000040000007947 */ /* 0x000fea0003800000 */
.L_x_1767:
[----:B------:R-:W2:Y:S01]  /*13160*/  LDL R0, [R1+0x14c] ;  /* 0x00014c0001007983 */ /* 0x000ea20000100800 */
[----:B------:R-:W-:Y:S01]  /*13170*/  BSSY B0, `(.L_x_1798) ;  /* 0x000000d000007945 */ /* 0x000fe20003800000 */
[----:B--2---:R-:W-:-:S04]  /*13180*/  IADD3 R0, -R137, R0, RZ ;  /* 0x0000000089007210 */ /* 0x004fc80007ffe1ff */
[----:B------:R-:W-:-:S13]  /*13190*/  ISETP.GE.AND P0, PT, R76, R0, PT ;  /* 0x000000004c00720c */ /* 0x000fda0003f06270 */
[----:B------:R-:W-:Y:S05]  /*131a0*/  @P0 BRA `(.L_x_1799) ;  /* 0x0000009000000947 */ /* 0x000fea0003800000 */
[----:B------:R-:W-:-:S13]  /*131b0*/  ISETP.GE.AND P0, PT, R132, R249, PT ;  /* 0x000000f98400720c */ /* 0x000fda0003f06270 */
        /* <DEDUP_REMOVED lines=8> */
.L_x_1799:
[----:B------:R-:W-:Y:S05]  /*13240*/  BSYNC B0 ;  /* 0x0000000000007941 */ /* 0x000fea0003800000 */
.L_x_1798:
[----:B------:R-:W-:Y:S01]  /*13250*/  IADD3 R38, R76, 0x10, RZ ;  /* 0x000000104c267810 */ /* 0x000fe20007ffe0ff */
[----:B------:R-:W-:Y:S03]  /*13260*/  BSSY B0, `(.L_x_1800) ;  /* 0x000000e000007945 */ /* 0x000fe60003800000 */
[----:B------:R-:W-:-:S13]  /*13270*/  ISETP.GE.AND P0, PT, R38, R0, PT ;  /* 0x000000002600720c */ /* 0x000fda0003f06270 */
[----:B------:R-:W-:Y:S05]  /*13280*/  @P0 BRA `(.L_x_1801) ;  /* 0x000000b000000947 */ /* 0x000fea0003800000 */
[----:B------:R-:W-:-:S13]  /*13290*/  ISETP.GE.AND P0, PT, R132, R249, PT ;  /* 0x000000f98400720c */ /* 0x000fda0003f06270 */
        /* <DEDUP_REMOVED lines=10> */
.L_x_1801:
[----:B------:R-:W-:Y:S05]  /*13340*/  BSYNC B0 ;  /* 0x0000000000007941 */ /* 0x000fea0003800000 */
.L_x_1800:
[----:B------:R-:W-:Y:S01]  /*13350*/  IADD3 R34, R76, 0x20, RZ ;  /* 0x000000204c227810 */ /* 0x000fe20007ffe0ff */
[----:B------:R-:W-:Y:S03]  /*13360*/  BSSY B0, `(.L_x_1802) ;  /* 0x000000e000007945 */ /* 0x000fe60003800000 */
[----:B------:R-:W-:-:S13]  /*13370*/  ISETP.GE.AND P0, PT, R34, R0, PT ;  /* 0x000000002200720c */ /* 0x000fda0003f06270 */
[----:B------:R-:W-:Y:S05]  /*13380*/  @P0 BRA `(.L_x_1803) ;  /* 0x000000b000000947 */ /* 0x000fea0003800000 */
[----:B------:R-:W-:-:S13]  /*13390*/  ISETP.GE.AND P0, PT, R132, R249, PT ;  /* 0x000000f98400720c */ /* 0x000fda0003f06270 */
        /* <DEDUP_REMOVED lines=10> */
.L_x_1803:
[----:B------:R-:W-:Y:S05]  /*13440*/  BSYNC B0 ;  /* 0x0000000000007941 */ /* 0x000fea0003800000 */
.L_x_1802:
[----:B------:R-:W-:-:S04]  /*13450*/  IADD3 R24, R76, 0x30, RZ ;  /* 0x000000304c187810 */ /* 0x000fc80007ffe0ff */
[----:B------:R-:W-:-:S13]  /*13460*/  ISETP.GE.AND P0, PT, R24, R0, PT ;  /* 0x000000001800720c */ /* 0x000fda0003f06270 */
[----:B------:R-:W-:Y:S05]  /*13470*/  @P0 BRA `(.L_x_1781) ;  /* 0x000000e000000947 */ /* 0x000fea0003800000 */
[----:B------:R-:W-:-:S13]  /*13480*/  ISETP.GE.AND P0, PT, R132, R249, PT ;  /* 0x000000f98400720c */ /* 0x000fda0003f06270 */
        /* <DEDUP_REMOVED lines=13> */
.L_x_1781:
[----:B------:R-:W-:Y:S05]  /*13560*/  BSYNC B2 ;  /* 0x0000000000027941 */ /* 0x000fea0003800000 */
.L_x_1766:
[----:B--2---:R-:W2:Y:S01]  /*13570*/  LDL R0, [R1+0xa0] ;  /* 0x0000a00001007983 */ /* 0x004ea20000100800 */
[----:B------:R-:W-:Y:S01]  /*13580*/  BSSY B0, `(.L_x_1804) ;  /* 0x000000f000007945 */ /* 0x000fe20003800000 */
[----:B--2---:R-:W-:-:S05]  /*13590*/  IADD3 R250, R0, -0x1, RZ ;  /* 0xffffffff00fa7810 */ /* 0x004fca0007ffe0ff */
[----:B------:R-:W-:-:S04]  /*135a0*/  IMAD.SHL.U32 R81, R250, 0x100, RZ ;  /* 0x00000100fa517824 */ /* 0x000fc800078e00ff */
[----:B-1-3--:R-:W-:-:S05]  /*135b0*/  IMAD.IADD R4, R248, 0x1, -R81 ;  /* 0x00000001f8047824 */ /* 0x00afca00078e0a51 */
[----:B------:R-:W-:-:S13]  /*135c0*/  ISETP.GE.AND P0, PT, R76, R4, PT ;  /* 0x000000044c00720c */ /* 0x000fda0003f06270 */
[----:B------:R-:W-:Y:S05]  /*135d0*/  @P0 BRA `(.L_x_1805) ;  /* 0x0000009000000947 */ /* 0x000fea0003800000 */
[----:B------:R-:W-:-:S13]  /*135e0*/  ISETP.GE.AND P0, PT, R132, R249, PT ;  /* 0x000000f98400720c */ /* 0x000fda0003f06270 */
        /* <DEDUP_REMOVED lines=8> */
.L_x_1805:
[----:B------:R-:W-:Y:S05]  /*13670*/  BSYNC B0 ;  /* 0x0000000000007941 */ /* 0x000fea0003800000 */
.L_x_1804:
[----:B------:R-:W-:Y:S01]  /*13680*/  ISETP.GE.AND P0, PT, R38, R4, PT ;  /* 0x000000042600720c */ /* 0x000fe20003f06270 */
[----:B------:R-:W-:-:S12]  /*13690*/  BSSY B0, `(.L_x_1806) ;  /* 0x000000b000007945 */ /* 0x000fd80003800000 */
[----:B------:R-:W-:Y:S05]  /*136a0*/  @P0 BRA `(.L_x_1807) ;  /* 0x0000009000000947 */ /* 0x000fea0003800000 */
[----:B------:R-:W-:-:S13]  /*136b0*/  ISETP.GE.AND P0, PT, R132, R249, PT ;  /* 0x000000f98400720c */ /* 0x000fda0003f06270 */
        /* <DEDUP_REMOVED lines=8> */
.L_x_1807:
[----:B------:R-:W-:Y:S05]  /*13740*/  BSYNC B0 ;  /* 0x0000000000007941 */ /* 0x000fea0003800000 */
.L_x_1806:
        /* <DEDUP_REMOVED lines=12> */
.L_x_1809:
[----:B------:R-:W-:Y:S05]  /*13810*/  BSYNC B0 ;  /* 0x0000000000007941 */ /* 0x000fea0003800000 */
.L_x_1808:
[----:B------:R-:W-:Y:S01]  /*13820*/  ISETP.GE.AND P0, PT, R24, R4, PT ;  /* 0x000000041800720c */ /* 0x000fe20003f06270 */
[----:B------:R-:W-:-:S12]  /*13830*/  BSSY B0, `(.L_x_1810) ;  /* 0x000000e000007945 */ /* 0x000fd80003800000 */
[----:B------:R-:W-:Y:S05]  /*13840*/  @P0 BRA `(.L_x_1811) ;  /* 0x000000c000000947 */ /* 0x000fea0003800000 */
[----:B------:R-:W-:-:S13]  /*13850*/  ISETP.GE.AND P0, PT, R132, R249, PT ;  /* 0x000000f98400720c */ /* 0x000fda0003f06270 */
        /* <DEDUP_REMOVED lines=11> */
.L_x_1811:
[----:B------:R-:W-:Y:S05]  /*13910*/  BSYNC B0 ;  /* 0x0000000000007941 */ /* 0x000fea0003800000 */
.L_x_1810:
        /* <DEDUP_REMOVED lines=13> */
.L_x_1813:
[----:B------:R-:W-:Y:S05]  /*139f0*/  BSYNC B0 ;  /* 0x0000000000007941 */ /* 0x000fea0003800000 */
.L_x_1812:
[----:B------:R-:W-:Y:S01]  /*13a00*/  IADD3 R15, R76, 0x50, RZ ;  /* 0x000000504c0f7810 */ /* 0x000fe20007ffe0ff */
[----:B------:R-:W-:Y:S03]  /*13a10*/  BSSY B0, `(.L_x_1814) ;  /* 0x000000f000007945 */ /* 0x000fe60003800000 */
[----:B------:R-:W-:-:S13]  /*13a20*/  ISETP.GE.AND P0, PT, R15, R4, PT ;  /* 0x000000040f00720c */ /* 0x000fda0003f06270 */
        /* <DEDUP_REMOVED lines=13> */
.L_x_1815:
[----:B------:R-:W-:Y:S05]  /*13b00*/  BSYNC B0 ;  /* 0x0000000000007941 */ /* 0x000fea0003800000 */
.L_x_1814:
        /* <DEDUP_REMOVED lines=16> */
.L_x_1817:
[----:B------:R-:W-:Y:S05]  /*13c10*/  BSYNC B0 ;  /* 0x0000000000007941 */ /* 0x000fea0003800000 */
.L_x_1816:
        /* <DEDUP_REMOVED lines=16> */
.L_x_1819:
[----:B------:R-:W-:Y:S05]  /*13d20*/  BSYNC B0 ;  /* 0x0000000000007941 */ /* 0x000fea0003800000 */
.L_x_1818:
        /* <DEDUP_REMOVED lines=13> */
.L_x_1821:
[----:B------:R-:W-:Y:S05]  /*13e00*/  BSYNC B0 ;  /* 0x0000000000007941 */ /* 0x000fea0003800000 */
.L_x_1820:
        /* <DEDUP_REMOVED lines=16> */
.L_x_1823:
[----:B------:R-:W-:Y:S05]  /*13f10*/  BSYNC B0 ;  /* 0x0000000000007941 */ /* 0x000fea0003800000 */
.L_x_1822:
        /* <DEDUP_REMOVED lines=16> */
.L_x_1825:
[----:B------:R-:W-:Y:S05]  /*14020*/  BSYNC B0 ;  /* 0x0000000000007941 */ /* 0x000fea0003800000 */
.L_x_1824:
        /* <DEDUP_REMOVED lines=16> */
.L_x_1827:
[----:B------:R-:W-:Y:S05]  /*14130*/  BSYNC B0 ;  /* 0x0000000000007941 */ /* 0x000fea0003800000 */
.L_x_1826:
        /* <DEDUP_REMOVED lines=16> */
.L_x_1829:
[----:B------:R-:W-:Y:S05]  /*14240*/  BSYNC B0 ;  /* 0x0000000000007941 */ /* 0x000fea0003800000 */
.L_x_1828:
        /* <DEDUP_REMOVED lines=16> */
.L_x_1831:
[----:B------:R-:W-:Y:S05]  /*14350*/  BSYNC B0 ;  /* 0x0000000000007941 */ /* 0x000fea0003800000 */
.L_x_1830:
        /* <DEDUP_REMOVED lines=16> */
.L_x_1833:
[----:B------:R-:W-:Y:S05]  /*14460*/  BSYNC B0 ;  /* 0x0000000000007941 */ /* 0x000fea0003800000 */
.L_x_1832:
        /* <DEDUP_REMOVED lines=16> */
.L_x_1835:
[----:B------:R-:W-:Y:S05]  /*14570*/  BSYNC B0 ;  /* 0x0000000000007941 */ /* 0x000fea0003800000 */
.L_x_1834:
        /* <DEDUP_REMOVED lines=23> */
.L_x_1837:
[----:B------:R-:W-:Y:S05]  /*146f0*/  BSYNC B0 ;  /* 0x0000000000007941 */ /* 0x000fea0003800000 */
.L_x_1836:
[----:B------:R-:W-:Y:S01]  /*14700*/  ISETP.GE.AND P0, PT, R38, R4, PT ;  /* 0x000000042600720c */ /* 0x000fe20003f06270 */
[----:B------:R-:W-:-:S12]  /*14710*/  BSSY B0, `(.L_x_1838) ;  /* 0x000000d000007945 */ /* 0x000fd80003800000 */
[----:B------:R1:W-:Y:S01]  /*14720*/  @P0 STS.128 [R191+0xa800], RZ ;  /* 0x00a800ffbf000388 */ /* 0x0003e20000000c00 */
[----:B------:R-:W-:Y:S05]  /*14730*/  @P0 BRA `(.L_x_1839) ;  /* 0x000000a000000947 */ /* 0x000fea0003800000 */
[----:B------:R-:W-:-:S13]  /*14740*/  ISETP.GE.AND P0, PT, R132, R249, PT ;  /* 0x000000f98400720c */ /* 0x000fda0003f06270 */
[----:B------:R1:W-:Y:S01]  /*14750*/  @P0 STS.128 [R191+0xa800], RZ ;  /* 0x00a800ffbf000388 */ /* 0x0003e20000000c00 */
[----:B------:R-:W-:Y:S05]  /*14760*/  @P0 BRA `(.L_x_1839) ;  /* 0x0000007000000947 */ /* 0x000fea0003800000 */
[----:B--2---:R-:W2:Y:S01]  /*14770*/  LDL R0, [R1+0x8] ;  /* 0x0000080001007983 */ /* 0x004ea20000100800 */
[----:B-1----:R-:W-:-:S04]  /*14780*/  LEA R2, P0, R230, R224, 0x1 ;  /* 0x000000e0e6027211 */ /* 0x002fc800078008ff */
[----:B--2---:R-:W-:-:S05]  /*14790*/  LEA.HI.X R3, R230, R225, R0, 0x1, P0 ;  /* 0x000000e1e6037211 */ /* 0x004fca00000f0c00 */
[----:B------:R-:W-:Y:S01]  /*147a0*/  @!PT LDS RZ, [RZ] ;  /* 0x00000000fffff984 */ /* 0x000fe20000000800 */
[----:B------:R-:W-:Y:S01]  /*147b0*/  @!PT LDS RZ, [RZ] ;  /* 0x00000000fffff984 */ /* 0x000fe20000000800 */
[----:B------:R-:W-:Y:S01]  /*147c0*/  @!PT LDS RZ, [RZ] ;  /* 0x00000000fffff984 */ /* 0x000fe20000000800 */
[----:B------:R1:W-:Y:S04]  /*147d0*/  LDGSTS.E.BYPASS.LTC128B.128 [R191+0xa800], [R2.64] ;  /* 0x0a80000002bf7fae */ /* 0x0003e8000b901d46 */
.L_x_1839:
[----:B------:R-:W-:Y:S05]  /*147e0*/  BSYNC B0 ;  /* 0x0000000000007941 */ /* 0x000fea0003800000 */
.L_x_1838:
[----:B------:R-:W-:Y:S01]  /*147f0*/  ISETP.GE.AND P0, PT, R34, R4, PT ;  /* 0x000000042200720c */ /* 0x000fe20003f06270 */
[----:B------:R-:W-:-:S12]  /*14800*/  BSSY B0, `(.L_x_1840) ;  /* 0x000000e000007945 */ /* 0x000fd80003800000 */
[----:B------:R1:W-:Y:S01]  /*14810*/  @P0 STS.128 [R191+0xb000], RZ ;  /* 0x00b000ffbf000388 */ /* 0x0003e20000000c00 */
[----:B------:R-:W-:Y:S05]  /*14820*/  @P0 BRA `(.L_x_1841) ;  /* 0x000000b000000947 */ /* 0x000fea0003800000 */
[----:B------:R-:W-:-:S13]  /*14830*/  ISETP.GE.AND P0, PT, R132, R249, PT ;  /* 0x000000f98400720c */ /* 0x000fda0003f06270 */
[----:B------:R1:W-:Y:S01]  /*14840*/  @P0 STS.128 [R191+0xb000], RZ ;  /* 0x00b000ffbf000388 */ /* 0x0003e20000000c00 */
[----:B------:R-:W-:Y:S05]  /*14850*/  @P0 BRA `(.L_x_1841) ;  /* 0x0000008000000947 */ /* 0x000fea0003800000 */
[----:B--2---:R-:W2:Y:S04]  /*14860*/  LDL R0, [R1] ;  /* 0x0000000001007983 */ /* 0x004ea80000100800 */
[----:B---3--:R-:W3:Y:S01]  /*14870*/  LDL R17, [R1+0x4] ;  /* 0x0000040001117983 */ /* 0x008ee20000100800 */
[----:B-12---:R-:W-:-:S04]  /*14880*/  LEA R2, P0, R0, R224, 0x6 ;  /* 0x000000e000027211 */ /* 0x006fc800078030ff */
[----:B---3--:R-:W-:-:S05]  /*14890*/  LEA.HI.X R3, R0, R225, R17, 0x6, P0 ;  /* 0x000000e100037211 */ /* 0x008fca00000f3411 */
[----:B------:R-:W-:Y:S01]  /*148a0*/  @!PT LDS RZ, [RZ] ;  /* 0x00000000fffff984 */ /* 0x000fe20000000800 */
[----:B------:R-:W-:Y:S01]  /*148b0*/  @!PT LDS RZ, [RZ] ;  /* 0x00000000fffff984 */ /* 0x000fe20000000800 */
[----:B------:R-:W-:Y:S01]  /*148c0*/  @!PT LDS RZ, [RZ] ;  /* 0x00000000fffff984 */ /* 0x000fe20000000800 */
[----:B------:R1:W-:Y:S04]  /*148d0*/  LDGSTS.E.BYPASS.LTC128B.128 [R191+0xb000], [R2.64] ;  /* 0x0b00000002bf7fae */ /* 0x0003e8000b901d46 */
.L_x_1841:
[----:B------:R-:W-:Y:S05]  /*148e0*/  BSYNC B0 ;  /* 0x0000000000007941 */ /* 0x000fea0003800000 */
.L_x_1840:
[----:B------:R-:W-:Y:S01]  /*148f0*/  ISETP.GE.AND P0, PT, R24, R4, PT ;  /* 0x000000041800720c */ /* 0x000fe20003f06270 */
[----:B------:R-:W-:-:S12]  /*14900*/  BSSY B0, `(.L_x_1842) ;  /* 0x0000012000007945 */ /* 0x000fd80003800000 */
[----:B------:R1:W-:Y:S01]  /*14910*/  @P0 STS.128 [R191+0xb800], RZ ;  /* 0x00b800ffbf000388 */ /* 0x0003e20000000c00 */
[----:B------:R-:W-:Y:S05]  /*14920*/  @P0 BRA `(.L_x_1843) ;  /* 0x000000f000000947 */ /* 0x000fea0003800000 */
[----:B------:R-:W-:-:S13]  /*14930*/  ISETP.GE.AND P0, PT, R132, R249, PT ;  /* 0x000000f98400720c */ /* 0x000fda0003f06270 */
[----:B------:R1:W-:Y:S01]  /*14940*/  @P0 STS.128 [R191+0xb800], RZ ;  /* 0x00b800ffbf000388 */ /* 0x0003e20000000c00 */
[----:B------:R-:W-:Y:S05]  /*14950*/  @P0 BRA `(.L_x_1843) ;  /* 0x000000c000000947 */ /* 0x000fea0003800000 */
[----:B-12---:R-:W2:Y:S04]  /*14960*/  LDL R2, [R1] ;  /* 0x0000000001027983 */ /* 0x006ea80000100800 */
[----:B---3--:R-:W3:Y:S01]  /*14970*/  LDL R0, [R1+0x4] ;  /* 0x0000040001007983 */ /* 0x008ee20000100800 */
[----:B------:R-:W-:Y:S02]  /*14980*/  MOV R3, R225 ;  /* 0x000000e100037202 */ /* 0x000fe40000000f00 */
[----:B--2---:R-:W-:Y:S02]  /*14990*/  MOV R17, R2 ;  /* 0x0000000200117202 */ /* 0x004fe40000000f00 */
[----:B------:R-:W-:Y:S01]  /*149a0*/  MOV R2, R224 ;  /* 0x000000e000027202 */ /* 0x000fe20000000f00 */
[----:B---3--:R-:W-:-:S04]  /*149b0*/  IMAD R0, R0, 0x60, RZ ;  /* 0x0000006000007824 */ /* 0x008fc800078e02ff */
[----:B------:R-:W-:-:S05]  /*149c0*/  IMAD.WIDE.U32 R2, R17, 0x60, R2 ;  /* 0x0000006011027825 */ /* 0x000fca00078e0002 */
[----:B------:R-:W-:-:S05]  /*149d0*/  IADD3 R3, R0, R3, RZ ;  /* 0x0000000300037210 */ /* 0x000fca0007ffe0ff */
[----:B------:R-:W-:Y:S01]  /*149e0*/  @!PT LDS RZ, [RZ] ;  /* 0x00000000fffff984 */ /* 0x000fe20000000800 */
[----:B------:R-:W-:Y:S01]  /*149f0*/  @!PT LDS RZ, [RZ] ;  /* 0x00000000fffff984 */ /* 0x000fe20000000800 */
[----:B------:R-:W-:Y:S01]  /*14a00*/  @!PT LDS RZ, [RZ] ;  /* 0x00000000fffff984 */ /* 0x000fe20000000800 */
[----:B------:R1:W-:Y:S02]  /*14a10*/  LDGSTS.E.BYPASS.LTC128B.128 [R191+0xb800], [R2.64] ;  /* 0x0b80000002bf7fae */ /* 0x0003e4000b901d46 */
.L_x_1843:
[----:B------:R-:W-:Y:S05]  /*14a20*/  BSYNC B0 ;  /* 0x0000000000007941 */ /* 0x000fea0003800000 */
.L_x_1842:
        /* <DEDUP_REMOVED lines=15> */
.L_x_1845:
[----:B------:R-:W-:Y:S05]  /*14b20*/  BSYNC B0 ;  /* 0x0000000000007941 */ /* 0x000fea0003800000 */
.L_x_1844:
        /* <DEDUP_REMOVED lines=19> */
.L_x_1847:
[----:B------:R-:W-:Y:S05]  /*14c60*/  BSYNC B0 ;  /* 0x0000000000007941 */ /* 0x000fea0003800000 */
.L_x_1846:
        /* <DEDUP_REMOVED lines=19> */
.L_x_1849:
[----:B------:R-:W-:Y:S05]  /*14da0*/  BSYNC B0 ;  /* 0x0000000000007941 */ /* 0x000fea0003800000 */
.L_x_1848:
        /* <DEDUP_REMOVED lines=19> */
.L_x_1851:
[----:B------:R-:W-:Y:S05]  /*14ee0*/  BSYNC B0 ;  /* 0x0000000000007941 */ /* 0x000fea0003800000 */
.L_x_1850:
        /* <DEDUP_REMOVED lines=15> */
.L_x_1853:
[----:B------:R-:W-:Y:S05]  /*14fe0*/  BSYNC B0 ;  /* 0x0000000000007941 */ /* 0x000fea0003800000 */
.L_x_1852:
        /* <DEDUP_REMOVED lines=19> */
.L_x_1855:
[----:B------:R-:W-:Y:S05]  /*15120*/  BSYNC B0 ;  /* 0x0000000000007941 */ /* 0x000fea0003800000 */
.L_x_1854:
        /* <DEDUP_REMOVED lines=19> */
.L_x_1857:
[----:B------:R-:W-:Y:S05]  /*15260*/  BSYNC B0 ;  /* 0x0000000000007941 */ /* 0x000fea0003800000 */
.L_x_1856:
        /* <DEDUP_REMOVED lines=19> */
.L_x_1859:
[----:B------:R-:W-:Y:S05]  /*153a0*/  BSYNC B0 ;  /* 0x0000000000007941 */ /* 0x000fea0003800000 */
.L_x_1858:
        /* <DEDUP_REMOVED lines=19> */
.L_x_1861:
[----:B------:R-:W-:Y:S05]  /*154e0*/  BSYNC B0 ;  /* 0x0000000000007941 */ /* 0x000fea0003800000 */
.L_x_1860:
        /* <DEDUP_REMOVED lines=19> */
.L_x_1863:
[----:B------:R-:W-:Y:S05]  /*15620*/  BSYNC B0 ;  /* 0x0000000000007941 */ /* 0x000fea0003800000 */
.L_x_1862:
        /* <DEDUP_REMOVED lines=19> */
.L_x_1865:
[----:B------:R-:W-:Y:S05]  /*15760*/  BSYNC B0 ;  /* 0x0000000000007941 */ /* 0x000fea0003800000 */
.L_x_1864:
        /* <DEDUP_REMOVED lines=19> */
.L_x_1867:
[----:B------:R-:W-:Y:S05]  /*158a0*/  BSYNC B0 ;  /* 0x0000000000007941 */ /* 0x000fea0003800000 */
.L_x_1866:
[----:B-1----:R-:W-:Y:S01]  /*158b0*/  LEA.HI R3, R245, R245, RZ, 0x1 ;  /* 0x000000f5f5037211 */ /* 0x002fe200078f08ff */
[----:B------:R-:W-:Y:S01]  /*158c0*/  IMAD.SHL.U32 R0, R244, 0x40, RZ ;  /* 0x00000040f4007824 */ /* 0x000fe200078e00ff */
[----:B--2---:R-:W2:Y:S01]  /*158d0*/  LDL R136, [R1+0x14c] ;  /* 0x00014c0001887983 */ /* 0x004ea20000100800 */
[----:B------:R-:W-:Y:S01]  /*158e0*/  IMAD.SHL.U32 R2, R247, 0x40, RZ ;  /* 0x00000040f7027824 */ /* 0x000fe200078e00ff */
[----:B------:R-:W-:Y:S01]  /*158f0*/  LOP3.LUT R3, R3, 0xfffffffe, RZ, 0xc0, !PT ;  /* 0xfffffffe03037812 */ /* 0x000fe200078ec0ff */
[----:B------:R-:W-:Y:S01]  /*15900*/  IMAD.SHL.U32 R6, R251, 0x40, RZ ;  /* 0x00000040fb067824 */ /* 0x000fe200078e00ff */
[----:B------:R-:W-:Y:S01]  /*15910*/  LOP3.LUT R0, R0, 0x1c0, RZ, 0xc0, !PT ;  /* 0x000001c000007812 */ /* 0x000fe200078ec0ff */
[----:B------:R-:W-:Y:S01]  /*15920*/  IMAD.SHL.U32 R4, R76, 0x8, RZ ;  /* 0x000000084c047824 */ /* 0x000fe200078e00ff */
[----:B------:R-:W-:Y:S01]  /*15930*/  LOP3.LUT R2, R2, 0x1c0, RZ, 0xc0, !PT ;  /* 0x000001c002027812 */ /* 0x000fe200078ec0ff */
[----:B------:R-:W-:Y:S01]  /*15940*/  IMAD.IADD R3, R245, 0x1, -R3 ;  /* 0x00000001f5037824 */ /* 0x000fe200078e0a03 */
[----:B------:R-:W-:Y:S01]  /*15950*/  LOP3.LUT R83, R6, 0xfffffe00, RZ, 0xc0, !PT ;  /* 0xfffffe0006537812 */ /* 0x000fe200078ec0ff */
[----:B------:R-:W0:Y:S01]  /*15960*/  LDGDEPBAR ;  /* 0x00000000000079af */ /* 0x000e220000000000 */
[----:B------:R-:W-:Y:S01]  /*15970*/  LOP3.LUT R6, R0, 0x8, R4, 0xf8, !PT ;  /* 0x0000000800067812 */ /* 0x000fe200078ef804 */
[----:B------:R-:W-:Y:S01]  /*15980*/  IMAD.SHL.U32 R5, R3, 0x8, RZ ;  /* 0x0000000803057824 */ /* 0x000fe200078e00ff */
[----:B------:R-:W-:-:S02]  /*15990*/  SHF.R.U32.HI R0, RZ, 0x3, R0 ;  /* 0x00000003ff007819 */ /* 0x000fc40000011600 */
[----:B------:R-:W-:Y:S02]  /*159a0*/  SHF.R.U32.HI R4, RZ, 0x3, R2 ;  /* 0x00000003ff047819 */ /* 0x000fe40000011602 */
[----:B------:R-:W-:Y:S01]  /*159b0*/  LOP3.LUT R5, R2, 0x8, R5, 0xf8, !PT ;  /* 0x0000000802057812 */ /* 0x000fe200078ef805 */
[----:B------:R-:W-:Y:S01]  /*159c0*/  IMAD R2, R252, 0x400, R83 ;  /* 0x00000400fc027824 */ /* 0x000fe200078e0253 */
[----:B------:R-:W-:Y:S02]  /*159d0*/  LOP3.LUT R0, R6, R0, RZ, 0x3c, !PT ;  /* 0x0000000006007212 */ /* 0x000fe400078e3cff */
[----:B------:R-:W-:Y:S02]  /*159e0*/  LOP3.LUT R82, R5, R4, RZ, 0x3c, !PT ;  /* 0x0000000405527212 */ /* 0x000fe400078e3cff */
[----:B------:R-:W-:Y:S01]  /*159f0*/  R2P PR, R244, 0x6 ;  /* 0x00000006f4007804 */ /* 0x000fe20000000000 */
[----:B------:R-:W-:Y:S02]  /*15a00*/  IMAD R0, R3, 0x200, R0 ;  /* 0x0000020003007824 */ /* 0x000fe400078e0200 */
[----:B------:R-:W-:-:S02]  /*15a10*/  IMAD.IADD R2, R82, 0x1, R2 ;  /* 0x0000000152027824 */ /* 0x000fc400078e0202 */
[----:B------:R-:W-:Y:S02]  /*15a20*/  IMAD.SHL.U32 R138, R0, 0x2, RZ ;  /* 0x00000002008a7824 */ /* 0x000fe400078e00ff */
[----:B------:R-:W-:Y:S02]  /*15a30*/  IMAD.SHL.U32 R185, R2, 0x2, RZ ;  /* 0x0000000202b97824 */ /* 0x000fe400078e00ff */
[----:B------:R-:W-:Y:S01]  /*15a40*/  IMAD.MOV.U32 R0, RZ, RZ, 0x20 ;  /* 0x00000020ff007424 */ /* 0x000fe200078e00ff */
[----:B------:R-:W-:Y:S01]  /*15a50*/  LDSM.16.M88.4 R8, [R138+0x2800] ;  /* 0x002800008a08783b */ /* 0x000fe20000000200 */
[----:B------:R-:W-:-:S03]  /*15a60*/  IMAD R139, R188, 0x2, R185 ;  /* 0x00000002bc8b7824 */ /* 0x000fc600078e02b9 */
[----:B------:R-:W1:Y:S01]  /*15a70*/  LDSM.16.M88.4 R4, [R185] ;  /* 0x00000000b904783b */ /* 0x000e620000000200 */
[----:B------:R-:W-:-:S03]  /*15a80*/  SEL R186, R0, 0xffffffe0, !P1 ;  /* 0xffffffe000ba7807 */ /* 0x000fc60004800000 */
[----:B------:R-:W3:Y:S02]  /*15a90*/  LDSM.16.M88.4 R24, [R138+0x5000] ;  /* 0x005000008a18783b */ /* 0x000ee40000000200 */
[C---:B------:R-:W-:Y:S02]  /*15aa0*/  IMAD.IADD R80, R138.reuse, 0x1, R186 ;  /* 0x000000018a507824 */ /* 0x040fe400078e02ba */
[----:B-----5:R-:W4:Y:S04]  /*15ab0*/  LDSM.16.M88.4 R20, [R138+0x3000] ;  /* 0x003000008a14783b */ /* 0x020f280000000200 */
[----:B------:R-:W3:Y:S04]  /*15ac0*/  LDSM.16.M88.4 R12, [R138+0x2000] ;  /* 0x002000008a0c783b */ /* 0x000ee80000000200 */
[----:B------:R-:W3:Y:S04]  /*15ad0*/  LDSM.16.M88.4 R16, [R138+0x5800] ;  /* 0x005800008a10783b */ /* 0x000ee80000000200 */
[----:B------:R-:W-:Y:S04]  /*15ae0*/  LDSM.16.M88.4 R32, [R138+0x4000] ;  /* 0x004000008a20783b */ /* 0x000fe80000000200 */
        /* <DEDUP_REMOVED lines=16> */
[----:B------:R-:W4:Y:S07]  /*15bf0*/  LDSM.16.M88.4 R12, [R138+0x6000] ;  /* 0x006000008a0c783b */ /* 0x000f2e0000000200 */
[C---:B------:R-:W-:Y:S08]  /*15c00*/  HMMA.16816.F32 R56, R4.reuse, R16, RZ ;  /* 0x000000100438723c */ /* 0x040ff000000018ff */
[C---:B------:R-:W-:Y:S01]  /*15c10*/  HMMA.16816.F32 R72, R4.reuse, R18, RZ ;  /* 0x000000120448723c */ /* 0x040fe200000018ff */
[----:B------:R-:W4:Y:S07]  /*15c20*/  LDSM.16.M88.4 R16, [R138+0x8800] ;  /* 0x008800008a10783b */ /* 0x000f2e0000000200 */
[C---:B-1----:R-:W-:Y:S08]  /*15c30*/  HMMA.16816.F32 R64, R4.reuse, R8, RZ ;  /* 0x000000080440723c */ /* 0x042ff000000018ff */
[C---:B------:R-:W-:Y:S01]  /*15c40*/  HMMA.16816.F32 R140, R4.reuse, R10, RZ ;  /* 0x0000000a048c723c */ /* 0x040fe200000018ff */
[----:B------:R1:W-:Y:S07]  /*15c50*/  LDSM.16.M88.4 R8, [R139] ;  /* 0x000000008b08783b */ /* 0x0003ee0000000200 */
[C---:B---3--:R-:W-:Y:S08]  /*15c60*/  HMMA.16816.F32 R152, R4.reuse, R24, RZ ;  /* 0x000000180498723c */ /* 0x048ff000000018ff */
[C---:B------:R-:W-:Y:S01]  /*15c70*/  HMMA.16816.F32 R156, R4.reuse, R26, RZ ;  /* 0x0000001a049c723c */ /* 0x040fe200000018ff */
[----:B------:R-:W3:Y:S07]  /*15c80*/  LDSM.16.M88.4 R24, [R80+0x4000] ;  /* 0x004000005018783b */ /* 0x000eee0000000200 */
[----:B----4-:R-:W-:Y:S01]  /*15c90*/  HMMA.16816.F32 R160, R4, R20, RZ ;  /* 0x0000001404a0723c */ /* 0x010fe200000018ff */
[----:B-1----:R-:W-:-:S07]  /*15ca0*/  IADD3 R139, R138, 0x2040, RZ ;  /* 0x000020408a8b7810 */ /* 0x002fce0007ffe0ff */
[C---:B------:R-:W-:Y:S01]  /*15cb0*/  HMMA.16816.F32 R164, R4.reuse, R22, RZ ;  /* 0x0000001604a4723c */ /* 0x040fe200000018ff */
[----:B------:R-:W1:Y:S07]  /*15cc0*/  LDSM.16.M88.4 R20, [R80+0x4800] ;  /* 0x004800005014783b */ /* 0x000e6e0000000200 */
[C---:B------:R-:W-:Y:S08]  /*15cd0*/  HMMA.16816.F32 R52, R4.reuse, R12, RZ ;  /* 0x0000000c0434723c */ /* 0x040ff000000018ff */
[C---:B------:R-:W-:Y:S01]  /*15ce0*/  HMMA.16816.F32 R68, R4.reuse, R14, RZ ;  /* 0x0000000e0444723c */ /* 0x040fe200000018ff */
[----:B------:R-:W4:Y:S07]  /*15cf0*/  LDSM.16.M88.4 R12, [R138+0x9000] ;  /* 0x009000008a0c783b */ /* 0x000f2e0000000200 */
[C---:B------:R-:W-:Y:S08]  /*15d00*/  HMMA.16816.F32 R92, R4.reuse, R32, RZ ;  /* 0x00000020045c723c */ /* 0x040ff000000018ff */
[C---:B------:R-:W-:Y:S01]  /*15d10*/  HMMA.16816.F32 R88, R4.reuse, R34, RZ ;  /* 0x000000220458723c */ /* 0x040fe200000018ff */
[----:B------:R-:W-:Y:S07]  /*15d20*/  LDSM.16.M88.4 R32, [R80+0x3000] ;  /* 0x003000005020783b */ /* 0x000fee0000000200 */
[C---:B------:R-:W-:Y:S08]  /*15d30*/  HMMA.16816.F32 R84, R4.reuse, R28, RZ ;  /* 0x0000001c0454723c */ /* 0x040ff000000018ff */
[C---:B------:R-:W-:Y:S01]  /*15d40*/  HMMA.16816.F32 R76, R4.reuse, R30, RZ ;  /* 0x0000001e044c723c */ /* 0x040fe200000018ff */
[----:B------:R-:W-:Y:S07]  /*15d50*/  LDSM.16.M88.4 R28, [R80+0x3800] ;  /* 0x00380000501c783b */ /* 0x000fee0000000200 */
[C---:B------:R-:W-:Y:S08]  /*15d60*/  HMMA.16816.F32 R176, R4.reuse, R16, RZ ;  /* 0x0000001004b0723c */ /* 0x040ff000000018ff */
[----:B------:R-:W-:Y:S01]  /*15d70*/  HMMA.16816.F32 R200, R4, R18, RZ ;  /* 0x0000001204c8723c */ /* 0x000fe200000018ff */
[----:B------:R-:W2:Y:S07]  /*15d80*/  LDSM.16.M88.4 R16, [R80+0x5000] ;  /* 0x005000005010783b */ /* 0x000eae0000000200 */
[C---:B---3--:R-:W-:Y:S08]  /*15d90*/  HMMA.16816.F32 R232, R8.reuse, R24, R92 ;  /* 0x0000001808e8723c */ /* 0x048ff0000000185c */
[C---:B------:R-:W-:Y:S08]  /*15da0*/  HMMA.16816.F32 R88, R8.reuse, R26, R88 ;  /* 0x0000001a0858723c */ /* 0x040ff00000001858 */
[C---:B-1----:R-:W-:Y:S08]  /*15db0*/  HMMA.16816.F32 R24, R8.reuse, R20, R84 ;  /* 0x000000140818723c */ /* 0x042ff00000001854 */
[----:B------:R-:W-:Y:S08]  /*15dc0*/  HMMA.16816.F32 R20, R8, R22, R76 ;  /* 0x000000160814723c */ /* 0x000ff0000000184c */
[----:B----4-:R-:W-:Y:S01]  /*15dd0*/  HMMA.16816.F32 R208, R4, R12, RZ ;  /* 0x0000000c04d0723c */ /* 0x010fe200000018ff */
[----:B------:R-:W-:-:S02]  /*15de0*/  IMAD.MOV.U32 R195, RZ, RZ, R91 ;  /* 0x000000ffffc37224 */ /* 0x000fc400078e005b */
[----:B------:R-:W-:Y:S02]  /*15df0*/  IMAD.MOV.U32 R0, RZ, RZ, R88 ;  /* 0x000000ffff007224 */ /* 0x000fe400078e0058 */
[----:B------:R-:W-:Y:S02]  /*15e00*/  IMAD.MOV.U32 R251, RZ, RZ, R89 ;  /* 0x000000fffffb7224 */ /* 0x000fe400078e0059 */
[----:B------:R-:W-:Y:S01]  /*15e10*/  IMAD.MOV.U32 R231, RZ, RZ, R90 ;  /* 0x000000ffffe77224 */ /* 0x000fe200078e005a */
[----:B------:R-:W-:Y:S01]  /*15e20*/  HMMA.16816.F32 R216, R4, R14, RZ ;  /* 0x0000000e04d8723c */ /* 0x000fe200000018ff */
[----:B------:R-:W-:Y:S01]  /*15e30*/  LDSM.16.M88.4 R12, [R80+0x5800] ;  /* 0x00580000500c783b */ /* 0x000fe20000000200 */
[----:B------:R-:W-:Y:S02]  /*15e40*/  IMAD.MOV.U32 R90, RZ, RZ, R24 ;  /* 0x000000ffff5a7224 */ /* 0x000fe400078e0018 */
[----:B------:R-:W-:Y:S02]  /*15e50*/  IMAD.MOV.U32 R89, RZ, RZ, R25 ;  /* 0x000000ffff597224 */ /* 0x000fe400078e0019 */
[----:B------:R-:W-:-:S02]  /*15e60*/  IMAD.MOV.U32 R88, RZ, RZ, R26 ;  /* 0x000000ffff587224 */ /* 0x000fc400078e001a */
[C---:B------:R-:W-:Y:S01]  /*15e70*/  HMMA.16816.F32 R144, R4.reuse, R40, RZ ;  /* 0x000000280490723c */ /* 0x040fe200000018ff */
[----:B------:R-:W-:Y:S02]  /*15e80*/  IMAD.MOV.U32 R194, RZ, RZ, R20 ;  /* 0x000000ffffc27224 */ /* 0x000fe400078e0014 */
[----:B------:R-:W-:Y:S02]  /*15e90*/  IMAD.MOV.U32 R187, RZ, RZ, R21 ;  /* 0x000000ffffbb7224 */ /* 0x000fe400078e0015 */
[----:B------:R-:W-:Y:S02]  /*15ea0*/  IMAD.MOV.U32 R184, RZ, RZ, R22 ;  /* 0x000000ffffb87224 */ /* 0x000fe400078e0016 */
[----:B------:R-:W-:Y:S01]  /*15eb0*/  IMAD.MOV.U32 R91, RZ, RZ, R23 ;  /* 0x000000ffff5b7224 */ /* 0x000fe200078e0017 */
[----:B------:R-:W-:Y:S01]  /*15ec0*/  HMMA.16816.F32 R148, R4, R42, RZ ;  /* 0x0000002a0494723c */ /* 0x000fe200000018ff */
[----:B------:R-:W1:Y:S01]  /*15ed0*/  LDSM.16.M88.4 R40, [R138+0x9800] ;  /* 0x009800008a28783b */ /* 0x000e620000000200 */
[----:B------:R-:W-:-:S03]  /*15ee0*/  IMAD.MOV.U32 R3, RZ, RZ, R27 ;  /* 0x000000ffff037224 */ /* 0x000fc600078e001b */
[----:B------:R-:W-:Y:S03]  /*15ef0*/  LDSM.16.M88.4 R24, [R80+0x9000] ;  /* 0x009000005018783b */ /* 0x000fe60000000200 */
[C---:B--2---:R-:W-:Y:S07]  /*15f00*/  HMMA.16816.F32 R20, R8.reuse, R16, R60 ;  /* 0x000000100814723c */ /* 0x044fee000000183c */
[----:B------:R-:W-:Y:S01]  /*15f10*/  IMAD.MOV.U32 R63, RZ, RZ, R0 ;  /* 0x000000ffff3f7224 */ /* 0x000fe200078e0000 */
[----:B------:R-:W-:Y:S08]  /*15f20*/  HMMA.16816.F32 R16, R8, R18, R48 ;  /* 0x000000120810723c */ /* 0x000ff00000001830 */
[C---:B------:R-:W-:Y:S08]  /*15f30*/  HMMA.16816.F32 R100, R4.reuse, R36, RZ ;  /* 0x000000240464723c */ /* 0x040ff000000018ff */
[----:B------:R-:W-:Y:S01]  /*15f40*/  HMMA.16816.F32 R96, R4, R38, RZ ;  /* 0x000000260460723c */ /* 0x000fe200000018ff */
[----:B------:R-:W2:Y:S01]  /*15f50*/  LDSM.16.M88.4 R36, [R80+0x2800] ;  /* 0x002800005024783b */ /* 0x000ea20000000200 */
[----:B------:R-:W-:-:S02]  /*15f60*/  IMAD.MOV.U32 R92, RZ, RZ, R20 ;  /* 0x000000ffff5c7224 */ /* 0x000fc400078e0014 */
[----:B------:R-:W-:Y:S02]  /*15f70*/  IMAD.MOV.U32 R62, RZ, RZ, R21 ;  /* 0x000000ffff3e7224 */ /* 0x000fe400078e0015 */
[----:B------:R-:W-:Y:S02]  /*15f80*/  IMAD.MOV.U32 R61, RZ, RZ, R22 ;  /* 0x000000ffff3d7224 */ /* 0x000fe400078e0016 */
[----:B------:R-:W-:Y:S01]  /*15f90*/  IMAD.MOV.U32 R51, RZ, RZ, R16 ;  /* 0x000000ffff337224 */ /* 0x000fe200078e0010 */
[----:B-1----:R-:W-:Y:S01]  /*15fa0*/  HMMA.16816.F32 R220, R4, R40, RZ ;  /* 0x0000002804dc723c */ /* 0x002fe200000018ff */
[----:B------:R-:W-:Y:S02]  /*15fb0*/  IMAD.MOV.U32 R50, RZ, RZ, R17 ;  /* 0x000000ffff327224 */ /* 0x000fe400078e0011 */
[----:B------:R-:W-:Y:S02]  /*15fc0*/  IMAD.MOV.U32 R49, RZ, RZ, R18 ;  /* 0x000000ffff317224 */ /* 0x000fe400078e0012 */
[----:B------:R-:W-:-:S02]  /*15fd0*/  IMAD.MOV.U32 R48, RZ, RZ, R19 ;  /* 0x000000ffff307224 */ /* 0x000fc400078e0013 */
[----:B------:R-:W-:Y:S01]  /*15fe0*/  IMAD.MOV.U32 R60, RZ, RZ, R23 ;  /* 0x000000ffff3c7224 */ /* 0x000fe200078e0017 */
[----:B------:R-:W-:Y:S01]  /*15ff0*/  HMMA.16816.F32 R16, R8, R12, R56 ;  /* 0x0000000c0810723c */ /* 0x000fe20000001838 */
[----:B------:R-:W-:Y:S07]  /*16000*/  LDSM.16.M88.4 R20, [R80+0x9800] ;  /* 0x009800005014783b */ /* 0x000fee0000000200 */
[----:B------:R-:W-:Y:S01]  /*16010*/  HMMA.16816.F32 R212, R4, R42, RZ ;  /* 0x0000002a04d4723c */ /* 0x000fe200000018ff */
[----:B------:R-:W1:Y:S04]  /*16020*/  LDSM.16.M88.4 R4, [R80+0x6000] ;  /* 0x006000005004783b */ /* 0x000e680000000200 */
[----:B------:R-:W-:Y:S03]  /*16030*/  LDSM.16.M88.4 R40, [R80+0x6800] ;  /* 0x006800005028783b */ /* 0x000fe60000000200 */
[C---:B------:R-:W-:Y:S08]  /*16040*/  HMMA.16816.F32 R236, R8.reuse, R28, R100 ;  /* 0x0000001c08ec723c */ /* 0x040ff00000001864 */
[----:B------:R-:W-:Y:S01]  /*16050*/  IMAD.MOV.U32 R59, RZ, RZ, R16 ;  /* 0x000000ffff3b7224 */ /* 0x000fe200078e0010 */
[----:B------:R-:W-:Y:S01]  /*16060*/  HMMA.16816.F32 R240, R8, R30, R96 ;  /* 0x0000001e08f0723c */ /* 0x000fe20000001860 */
[----:B------:R-:W-:Y:S01]  /*16070*/  IMAD.MOV.U32 R58, RZ, RZ, R17 ;  /* 0x000000ffff3a7224 */ /* 0x000fe200078e0011 */
[----:B------:R-:W3:Y:S01]  /*16080*/  LDSM.16.M88.4 R28, [R80+0x8800] ;  /* 0x00880000501c783b */ /* 0x000ee20000000200 */
[----:B------:R-:W-:-:S02]  /*16090*/  IMAD.MOV.U32 R57, RZ, RZ, R18 ;  /* 0x000000ffff397224 */ /* 0x000fc400078e0012 */
[----:B------:R-:W-:-:S03]  /*160a0*/  IMAD.MOV.U32 R56, RZ, RZ, R19 ;  /* 0x000000ffff387224 */ /* 0x000fc600078e0013 */
[C---:B------:R-:W-:Y:S08]  /*160b0*/  HMMA.16816.F32 R16, R8.reuse, R14, R72 ;  /* 0x0000000e0810723c */ /* 0x040ff00000001848 */
[C---:B------:R-:W-:Y:S08]  /*160c0*/  HMMA.16816.F32 R204, R8.reuse, R44, R116 ;  /* 0x0000002c08cc723c */ /* 0x040ff00000001874 */
[C---:B------:R-:W-:Y:S01]  /*160d0*/  HMMA.16816.F32 R196, R8.reuse, R46, R124 ;  /* 0x0000002e08c4723c */ /* 0x040fe2000000187c */
[----:B------:R-:W4:Y:S07]  /*160e0*/  LDSM.16.M88.4 R44, [R80+0x7000] ;  /* 0x00700000502c783b */ /* 0x000f2e0000000200 */
[----:B------:R-:W-:Y:S01]  /*160f0*/  IMAD.MOV.U32 R12, RZ, RZ, R16 ;  /* 0x000000ffff0c7224 */ /* 0x000fe200078e0010 */
[----:B--2---:R-:W-:Y:S01]  /*16100*/  HMMA.16816.F32 R172, R8, R36, R112 ;  /* 0x0000002408ac723c */ /* 0x004fe20000001870 */
[----:B------:R-:W-:-:S02]  /*16110*/  IMAD.MOV.U32 R95, RZ, RZ, R17 ;  /* 0x000000ffff5f7224 */ /* 0x000fc400078e0011 */
[----:B------:R-:W-:Y:S02]  /*16120*/  IMAD.MOV.U32 R94, RZ, RZ, R18 ;  /* 0x000000ffff5e7224 */ /* 0x000fe400078e0012 */
[----:B------:R-:W-:-:S03]  /*16130*/  IMAD.MOV.U32 R93, RZ, RZ, R19 ;  /* 0x000000ffff5d7224 */ /* 0x000fc600078e0013 */
[C---:B-1----:R-:W-:Y:S08]  /*16140*/  HMMA.16816.F32 R16, R8.reuse, R4, R52 ;  /* 0x000000040810723c */ /* 0x042ff00000001834 */
[C---:B------:R-:W-:Y:S01]  /*16150*/  HMMA.16816.F32 R120, R8.reuse, R38, R120 ;  /* 0x000000260878723c */ /* 0x040fe20000001878 */
[----:B------:R-:W1:Y:S07]  /*16160*/  LDSM.16.M88.4 R36, [R80+0x7800] ;  /* 0x007800005024783b */ /* 0x000e6e0000000200 */
[C---:B------:R-:W-:Y:S08]  /*16170*/  HMMA.16816.F32 R168, R8.reuse, R32, R108 ;  /* 0x0000002008a8723c */ /* 0x040ff0000000186c */
[----:B------:R-:W-:Y:S01]  /*16180*/  HMMA.16816.F32 R180, R8, R34, R104 ;  /* 0x0000002208b4723c */ /* 0x000fe20000001868 */
[----:B------:R-:W2:Y:S01]  /*16190*/  LDSM.16.M88.4 R32, [R80+0x8000] ;  /* 0x008000005020783b */ /* 0x000ea20000000200 */
[----:B------:R-:W-:-:S02]  /*161a0*/  IMAD.MOV.U32 R5, RZ, RZ, R17 ;  /* 0x000000ffff057224 */ /* 0x000fc400078e0011 */
[----:B------:R-:W-:Y:S02]  /*161b0*/  IMAD.MOV.U32 R4, RZ, RZ, R18 ;  /* 0x000000ffff047224 */ /* 0x000fe400078e0012 */
[----:B------:R-:W-:Y:S02]  /*161c0*/  IMAD.MOV.U32 R0, RZ, RZ, R19 ;  /* 0x000000ffff007224 */ /* 0x000fe400078e0013 */
[----:B------:R-:W-:Y:S01]  /*161d0*/  IMAD.MOV.U32 R2, RZ, RZ, R16 ;  /* 0x000000ffff027224 */ /* 0x000fe200078e0010 */
[C---:B------:R-:W-:Y:S08]  /*161e0*/  HMMA.16816.F32 R76, R8.reuse, R24, R208 ;  /* 0x00000018084c723c */ /* 0x040ff000000018d0 */
[C---:B------:R-:W-:Y:S07]  /*161f0*/  HMMA.16816.F32 R16, R8.reuse, R6, R68 ;  /* 0x000000060810723c */ /* 0x040fee0000001844 */
[----:B------:R-:W-:Y:S01]  /*16200*/  IMAD.MOV.U32 R70, RZ, RZ, R0 ;  /* 0x000000ffff467224 */ /* 0x000fe200078e0000 */
[----:B------:R-:W-:Y:S01]  /*16210*/  IADD3 R0, R138, 0x2000, RZ ;  /* 0x000020008a007810 */ /* 0x000fe20007ffe0ff */
[----:B------:R-:W-:Y:S01]  /*16220*/  IMAD.MOV.U32 R68, RZ, RZ, R5 ;  /* 0x000000ffff447224 */ /* 0x000fe200078e0005 */
[----:B---3--:R-:W-:Y:S01]  /*16230*/  HMMA.16816.F32 R96, R8, R28, R176 ;  /* 0x0000001c0860723c */ /* 0x008fe200000018b0 */
[----:B------:R-:W-:Y:S01]  /*16240*/  IMAD.MOV.U32 R69, RZ, RZ, R4 ;  /* 0x000000ffff457224 */ /* 0x000fe200078e0004 */
[----:B------:R-:W-:Y:S01]  /*16250*/  @P2 IADD3 R139, R0, -0x40, RZ ;  /* 0xffffffc0008b2810 */ /* 0x000fe20007ffe0ff */
[----:B------:R-:W-:-:S02]  /*16260*/  IMAD.MOV.U32 R0, RZ, RZ, R2 ;  /* 0x000000ffff007224 */ /* 0x000fc400078e0002 */
[----:B------:R-:W-:Y:S02]  /*16270*/  IMAD R2, R189, 0x2, R185 ;  /* 0x00000002bd027824 */ /* 0x000fe400078e02b9 */
[----:B------:R-:W-:Y:S01]  /*16280*/  IMAD.MOV.U32 R71, RZ, RZ, R12 ;  /* 0x000000ffff477224 */ /* 0x000fe200078e000c */
[----:B------:R-:W-:Y:S01]  /*16290*/  LDSM.16.M88.4 R52, [R139+0x2000] ;  /* 0x002000008b34783b */ /* 0x000fe20000000200 */
[C---:B------:R-:W-:Y:S01]  /*162a0*/  HMMA.16816.F32 R84, R8.reuse, R30, R200 ;  /* 0x0000001e0854723c */ /* 0x040fe200000018c8 */
[----:B------:R-:W-:Y:S02]  /*162b0*/  IMAD.MOV.U32 R176, RZ, RZ, R92 ;  /* 0x000000ffffb07224 */ /* 0x000fe400078e005c */
[----:B------:R-:W-:Y:S01]  /*162c0*/  LDSM.16.M88.4 R4, [R2] ;  /* 0x000000000204783b */ /* 0x000fe20000000200 */
[----:B------:R-:W-:Y:S02]  /*162d0*/  IMAD.MOV.U32 R177, RZ, RZ, R62 ;  /* 0x000000ffffb17224 */ /* 0x000fe400078e003e */
[----:B------:R-:W-:Y:S01]  /*162e0*/  IMAD.MOV.U32 R75, RZ, RZ, R16 ;  /* 0x000000ffff4b7224 */ /* 0x000fe200078e0010 */
[----:B------:R-:W-:Y:S01]  /*162f0*/  LDSM.16.M88.4 R12, [R139+0x800] ;  /* 0x000800008b0c783b */ /* 0x000fe20000000200 */
[----:B------:R-:W-:Y:S01]  /*16300*/  IMAD.MOV.U32 R74, RZ, RZ, R17 ;  /* 0x000000ffff4a7224 */ /* 0x000fe200078e0011 */
[----:B------:R-:W-:Y:S01]  /*16310*/  HMMA.16816.F32 R244, R8, R40, R64 ;  /* 0x0000002808f4723c */ /* 0x000fe20000001840 */
[----:B------:R-:W-:Y:S01]  /*16320*/  IMAD.MOV.U32 R73, RZ, RZ, R18 ;  /* 0x000000ffff497224 */ /* 0x000fe200078e0012 */
[----:B------:R-:W-:Y:S01]  /*16330*/  LDSM.16.M88.4 R28, [R139+0x3800] ;  /* 0x003800008b1c783b */ /* 0x000fe20000000200 */
[----:B------:R-:W-:-:S02]  /*16340*/  IMAD.MOV.U32 R72, RZ, RZ, R19 ;  /* 0x000000ffff487224 */ /* 0x000fc400078e0013 */
[----:B------:R-:W-:Y:S01]  /*16350*/  IMAD.MOV.U32 R208, RZ, RZ, R75 ;  /* 0x000000ffffd07224 */ /* 0x000fe200078e004b */
[----:B------:R-:W3:Y:S01]  /*16360*/  LDSM.16.M88.4 R16, [R139] ;  /* 0x000000008b10783b */ /* 0x000ee20000000200 */
        /* <DEDUP_REMOVED lines=8> */
[----:B------:R-:W-:Y:S01]  /*163f0*/  IMAD.MOV.U32 R202, RZ, RZ, R94 ;  /* 0x000000ffffca7224 */ /* 0x000fe200078e005e */
[----:B------:R-:W-:Y:S01]  /*16400*/  LDSM.16.M88.4 R24, [R139+0x4000] ;  /* 0x004000008b18783b */ /* 0x000fe20000000200 */
[----:B------:R-:W-:-:S02]  /*16410*/  IMAD.MOV.U32 R203, RZ, RZ, R93 ;  /* 0x000000ffffcb7224 */ /* 0x000fc400078e005d */
[----:B------:R-:W-:Y:S02]  /*16420*/  IMAD.MOV.U32 R178, RZ, RZ, R61 ;  /* 0x000000ffffb27224 */ /* 0x000fe400078e003d */
[----:B------:R-:W-:Y:S01]  /*16430*/  IMAD.MOV.U32 R217, RZ, RZ, R68 ;  /* 0x000000ffffd97224 */ /* 0x000fe200078e0044 */
[C---:B----4-:R-:W-:Y:S01]  /*16440*/  HMMA.16816.F32 R124, R8.reuse, R44, R144 ;  /* 0x0000002c087c723c */ /* 0x050fe20000001890 */
[----:B------:R-:W-:Y:S02]  /*16450*/  IMAD.MOV.U32 R218, RZ, RZ, R69 ;  /* 0x000000ffffda7224 */ /* 0x000fe400078e0045 */
[----:B------:R-:W-:Y:S02]  /*16460*/  IMAD.MOV.U32 R219, RZ, RZ, R70 ;  /* 0x000000ffffdb7224 */ /* 0x000fe400078e0046 */
[----:B------:R-:W-:Y:S02]  /*16470*/  IMAD.MOV.U32 R179, RZ, RZ, R60 ;  /* 0x000000ffffb37224 */ /* 0x000fe400078e003c */
[----:B------:R-:W-:Y:S01]  /*16480*/  IMAD.MOV.U32 R216, RZ, RZ, R0 ;  /* 0x000000ffffd87224 */ /* 0x000fe200078e0000 */
[----:B------:R-:W-:Y:S01]  /*16490*/  HMMA.16816.F32 R116, R8, R46, R148 ;  /* 0x0000002e0874723c */ /* 0x000fe20000001894 */
[----:B------:R-:W-:Y:S01]  /*164a0*/  LDSM.16.M88.4 R44, [R139+0x1800] ;  /* 0x001800008b2c783b */ /* 0x000fe20000000200 */
[----:B------:R-:W-:-:S05]  /*164b0*/  IMAD R0, R252, 0x10, R128 ;  /* 0x00000010fc007824 */ /* 0x000fca00078e0280 */
[----:B------:R-:W-:Y:S01]  /*164c0*/  IADD3 R0, R0, 0x1, R137 ;  /* 0x0000000100007810 */ /* 0x000fe20007ffe089 */
[----:B-1----:R-:W-:Y:S03]  /*164d0*/  HMMA.16816.F32 R112, R8, R36, R152 ;  /* 0x000000240870723c */ /* 0x002fe60000001898 */
[----:B------:R-:W-:-:S05]  /*164e0*/  IADD3 R0, R248, R0, -R136 ;  /* 0x00000000f8007210 */ /* 0x000fca0007ffe888 */
[----:B------:R-:W-:Y:S01]  /*164f0*/  HMMA.16816.F32 R104, R8, R38, R156 ;  /* 0x000000260868723c */ /* 0x000fe2000000189c */
[----:B------:R-:W-:Y:S01]  /*16500*/  LDSM.16.M88.4 R36, [R139+0x2800] ;  /* 0x002800008b24783b */ /* 0x000fe20000000200 */
[----:B------:R-:W-:-:S06]  /*16510*/  IMAD.IADD R0, R129, 0x1, R0 ;  /* 0x0000000181007824 */ /* 0x000fcc00078e0200 */
[C---:B--2---:R-:W-:Y:S08]  /*16520*/  HMMA.16816.F32 R108, R8.reuse, R32, R160 ;  /* 0x00000020086c723c */ /* 0x044ff000000018a0 */
[C---:B------:R-:W-:Y:S01]  /*16530*/  HMMA.16816.F32 R100, R8.reuse, R34, R164 ;  /* 0x000000220864723c */ /* 0x040fe200000018a4 */
[----:B------:R-:W-:Y:S06]  /*16540*/  LDSM.16.M88.4 R32, [R139+0x3000] ;  /* 0x003000008b20783b */ /* 0x000fec0000000200 */
[----:B------:R-:W-:Y:S01]  /*16550*/  IMAD.MOV.U32 R164, RZ, RZ, R63 ;  /* 0x000000ffffa47224 */ /* 0x000fe200078e003f */
[----:B------:R-:W-:Y:S01]  /*16560*/  HMMA.16816.F32 R68, R8, R20, R220 ;  /* 0x000000140844723c */ /* 0x000fe200000018dc */
        /* <DEDUP_REMOVED lines=8> */
[----:B------:R-:W2:Y:S01]  /*165f0*/  LDSM.16.M88.4 R20, [R139+0x4800] ;  /* 0x004800008b14783b */ /* 0x000ea20000000200 */
[----:B------:R-:W-:-:S02]  /*16600*/  IMAD.MOV.U32 R223, RZ, RZ, R56 ;  /* 0x000000ffffdf7224 */ /* 0x000fc400078e0038 */
[C---:B---3--:R-:W-:Y:S01]  /*16610*/  HMMA.16816.F32 R60, R4.reuse, R16, R204 ;  /* 0x00000010043c723c */ /* 0x048fe200000018cc */
        /* <DEDUP_REMOVED lines=8> */
[----:B------:R-:W-:-:S02]  /*166a0*/  IMAD.IADD R184, R186, 0x1, R139 ;  /* 0x00000001bab87824 */ /* 0x000fc400078e028b */
[----:B------:R-:W-:Y:S02]  /*166b0*/  IMAD R187, R188, 0x2, R2 ;  /* 0x00000002bcbb7824 */ /* 0x000fe400078e0202 */
[----:B------:R-:W-:Y:S01]  /*166c0*/  IMAD.MOV.U32 R207, RZ, RZ, R91 ;  /* 0x000000ffffcf7224 */ /* 0x000fe200078e005b */
[C---:B------:R-:W-:Y:S01]  /*166d0*/  HMMA.16816.F32 R120, R4.reuse, R14, R120 ;  /* 0x0000000e0478723c */ /* 0x040fe20000001878 */
[----:B------:R-:W-:Y:S02]  /*166e0*/  IMAD.MOV.U32 R196, RZ, RZ, R90 ;  /* 0x000000ffffc47224 */ /* 0x000fe400078e005a */
[----:B------:R-:W-:Y:S02]  /*166f0*/  IMAD.MOV.U32 R197, RZ, RZ, R89 ;  /* 0x000000ffffc57224 */ /* 0x000fe400078e0059 */
[----:B------:R-:W-:Y:S02]  /*16700*/  IMAD.MOV.U32 R198, RZ, RZ, R88 ;  /* 0x000000ffffc67224 */ /* 0x000fe400078e0058 */
[----:B------:R-:W-:Y:S01]  /*16710*/  IMAD.MOV.U32 R215, RZ, RZ, R48 ;  /* 0x000000ffffd77224 */ /* 0x000fe200078e0030 */
[----:B------:R-:W-:Y:S01]  /*16720*/  HMMA.16816.F32 R88, R4, R12, R172 ;  /* 0x0000000c0458723c */ /* 0x000fe200000018ac */
[----:B------:R-:W-:Y:S01]  /*16730*/  LDSM.16.M88.4 R12, [R187] ;  /* 0x00000000bb0c783b */ /* 0x000fe20000000200 */
[----:B------:R-:W-:-:S02]  /*16740*/  IMAD.MOV.U32 R204, RZ, RZ, R194 ;  /* 0x000000ffffcc7224 */ /* 0x000fc400078e00c2 */
[----:B------:R-:W-:Y:S01]  /*16750*/  IMAD.MOV.U32 R199, RZ, RZ, R3 ;  /* 0x000000ffffc77224 */ /* 0x000fe200078e0003 */
[----:B------:R-:W-:Y:S01]  /*16760*/  LDSM.16.M88.4 R48, [R139+0x6000] ;  /* 0x006000008b30783b */ /* 0x000fe20000000200 */
[----:B------:R-:W-:Y:S02]  /*16770*/  IMAD.IADD R3, R81, 0x1, R131 ;  /* 0x0000000151037824 */ /* 0x000fe400078e0283 */
[C---:B------:R-:W-:Y:S08]  /*16780*/  HMMA.16816.F32 R160, R4.reuse, R52, R232 ;  /* 0x0000003404a0723c */ /* 0x040ff000000018e8 */
[C---:B------:R-:W-:Y:S01]  /*16790*/  HMMA.16816.F32 R164, R4.reuse, R54, R164 ;  /* 0x0000003604a4723c */ /* 0x040fe200000018a4 */
[----:B------:R-:W3:Y:S07]  /*167a0*/  LDSM.16.M88.4 R52, [R184] ;  /* 0x00000000b834783b */ /* 0x000eee0000000200 */
[C---:B-1----:R-:W-:Y:S01]  /*167b0*/  HMMA.16816.F32 R104, R4.reuse, R10, R104 ;  /* 0x0000000a0468723c */ /* 0x042fe20000001868 */
[----:B------:R-:W4:Y:S07]  /*167c0*/  LDL R10, [R1+0x140] ;  /* 0x00014000010a7983 */ /* 0x000f2e0000100800 */
[C---:B------:R-:W-:Y:S08]  /*167d0*/  HMMA.16816.F32 R148, R4.reuse, R42, R180 ;  /* 0x0000002a0494723c */ /* 0x040ff000000018b4 */
[C---:B------:R-:W-:Y:S01]  /*167e0*/  HMMA.16816.F32 R144, R4.reuse, R40, R168 ;  /* 0x000000280490723c */ /* 0x040fe200000018a8 */
[----:B------:R-:W-:Y:S07]  /*167f0*/  LDSM.16.M88.4 R40, [R139+0x7000] ;  /* 0x007000008b28783b */ /* 0x000fee0000000200 */
[C---:B------:R-:W-:Y:S08]  /*16800*/  HMMA.16816.F32 R152, R4.reuse, R44, R236 ;  /* 0x0000002c0498723c */ /* 0x040ff000000018ec */
[C---:B------:R-:W-:Y:S01]  /*16810*/  HMMA.16816.F32 R156, R4.reuse, R46, R240 ;  /* 0x0000002e049c723c */ /* 0x040fe200000018f0 */
[----:B------:R-:W1:Y:S07]  /*16820*/  LDSM.16.M88.4 R44, [R139+0x6800] ;  /* 0x006800008b2c783b */ /* 0x000e6e0000000200 */
[C---:B------:R-:W-:Y:S08]  /*16830*/  HMMA.16816.F32 R180, R4.reuse, R34, R212 ;  /* 0x0000002204b4723c */ /* 0x040ff000000018d4 */
[C---:B--2---:R-:W-:Y:S08]  /*16840*/  HMMA.16816.F32 R212, R4.reuse, R20, R244 ;  /* 0x0000001404d4723c */ /* 0x044ff000000018f4 */
[C---:B------:R-:W-:Y:S01]  /*16850*/  HMMA.16816.F32 R140, R4.reuse, R22, R140 ;  /* 0x00000016048c723c */ /* 0x040fe2000000188c */
[----:B------:R-:W2:Y:S07]  /*16860*/  LDSM.16.M88.4 R20, [R184+0x800] ;  /* 0x00080000b814783b */ /* 0x000eae0000000200 */
[C---:B------:R-:W-:Y:S01]  /*16870*/  HMMA.16816.F32 R176, R4.reuse, R32, R176 ;  /* 0x0000002004b0723c */ /* 0x040fe200000018b0 */
[----:B------:R-:W1:Y:S07]  /*16880*/  LDSM.16.M88.4 R32, [R184+0x1000] ;  /* 0x00100000b820783b */ /* 0x000e6e0000000200 */
[C---:B------:R-:W-:Y:S08]  /*16890*/  HMMA.16816.F32 R168, R4.reuse, R36, R196 ;  /* 0x0000002404a8723c */ /* 0x040ff000000018c4 */
[C---:B------:R-:W-:Y:S01]  /*168a0*/  HMMA.16816.F32 R172, R4.reuse, R38, R204 ;  /* 0x0000002604ac723c */ /* 0x040fe200000018cc */
[----:B------:R-:W1:Y:S07]  /*168b0*/  LDSM.16.M88.4 R36, [R184+0x1800] ;  /* 0x00180000b824783b */ /* 0x000e6e0000000200 */
[C---:B------:R-:W-:Y:S08]  /*168c0*/  HMMA.16816.F32 R196, R4.reuse, R28, R220 ;  /* 0x0000001c04c4723c */ /* 0x040ff000000018dc */
[----:B------:R-:W-:Y:S08]  /*168d0*/  HMMA.16816.F32 R200, R4, R30, R200 ;  /* 0x0000001e04c8723c */ /* 0x000ff000000018c8 */
[----:B---3--:R-:W-:Y:S08]  /*168e0*/  HMMA.16816.F32 R28, R12, R54, R64 ;  /* 0x000000360c1c723c */ /* 0x008ff00000001840 */
[----:B------:R-:W-:Y:S07]  /*168f0*/  HMMA.16816.F32 R112, R4, R8, R112 ;  /* 0x000000080470723c */ /* 0x000fee0000001870 */
[C---:B------:R-:W-:Y:S01]  /*16900*/  IADD3 R9, R0.reuse, 0x8, RZ ;  /* 0x0000000800097810 */ /* 0x040fe20007ffe0ff */
[----:B------:R-:W-:Y:S01]  /*16910*/  HMMA.16816.F32 R60, R12, R52, R60 ;  /* 0x000000340c3c723c */ /* 0x000fe2000000183c */
[----:B------:R-:W-:-:S07]  /*16920*/  IMNMX R8, R0, R248, PT ;  /* 0x000000f800087217 */ /* 0x000fce0003800200 */
        /* <DEDUP_REMOVED lines=8> */
[C---:B------:R-:W-:Y:S08]  /*169b0*/  HMMA.16816.F32 R76, R4.reuse, R40, R76 ;  /* 0x00000028044c723c */ /* 0x040ff0000000184c */
[C---:B------:R-:W-:Y:S01]  /*169c0*/  HMMA.16816.F32 R72, R4.reuse, R42, R72 ;  /* 0x0000002a0448723c */ /* 0x040fe20000001848 */
[----:B------:R-:W1:Y:S07]  /*169d0*/  LDSM.16.M88.4 R40, [R184+0x2000] ;  /* 0x00200000b828783b */ /* 0x000e6e0000000200 */
[C---:B------:R-:W-:Y:S08]  /*169e0*/  HMMA.16816.F32 R68, R4.reuse, R56, R68 ;  /* 0x000000380444723c */ /* 0x040ff00000001844 */
[----:B------:R-:W-:Y:S01]  /*169f0*/  HMMA.16816.F32 R92, R4, R58, R92 ;  /* 0x0000003a045c723c */ /* 0x000fe2000000185c */
[----:B------:R-:W-:Y:S01]  /*16a00*/  LOP3.LUT R0, R82, R83, RZ, 0xfc, !PT ;  /* 0x0000005352007212 */ /* 0x000fe200078efcff */
[----:B------:R-:W-:Y:S05]  /*16a10*/  LDSM.16.M88.4 R44, [R184+0x5000] ;  /* 0x00500000b82c783b */ /* 0x000fea0000000200 */
[----:B------:R-:W-:Y:S01]  /*16a20*/  IADD3 R4, R3, 0x1, RZ ;  /* 0x0000000103047810 */ /* 0x000fe20007ffe0ff */
[----:B--2---:R-:W-:Y:S01]  /*16a30*/  HMMA.16816.F32 R16, R12, R20, R88 ;  /* 0x000000140c10723c */ /* 0x004fe20000001858 */
[----:B------:R-:W-:-:S02]  /*16a40*/  IMNMX R6, R9, R248, PT ;  /* 0x000000f809067217 */ /* 0x000fc40003800200 */
[C---:B------:R-:W-:Y:S02]  /*16a50*/  ISETP.GE.AND P6, PT, R4.reuse, R8, PT ;  /* 0x000000080400720c */ /* 0x040fe40003fc6270 */
[----:B------:R-:W-:Y:S02]  /*16a60*/  ISETP.GE.AND P1, PT, R4, R6, PT ;  /* 0x000000060400720c */ /* 0x000fe40003f26270 */
[C---:B------:R-:W-:Y:S01]  /*16a70*/  IADD3 R5, R3.reuse, 0x8, RZ ;  /* 0x0000000803057810 */ /* 0x040fe20007ffe0ff */
[----:B------:R-:W-:Y:S01]  /*16a80*/  HMMA.16816.F32 R20, R12, R22, R120 ;  /* 0x000000160c14723c */ /* 0x000fe20000001878 */
[----:B------:R-:W-:Y:S02]  /*16a90*/  IADD3 R4, R3, 0x9, RZ ;  /* 0x0000000903047810 */ /* 0x000fe40007ffe0ff */
[C---:B------:R-:W-:Y:S02]  /*16aa0*/  ISETP.GE.AND P4, PT, R5.reuse, R8, PT ;  /* 0x000000080500720c */ /* 0x040fe40003f86270 */
[----:B------:R-:W-:-:S02]  /*16ab0*/  ISETP.GE.AND P3, PT, R5, R6, PT ;  /* 0x000000060500720c */ /* 0x000fc40003f66270 */
[C---:B------:R-:W-:Y:S02]  /*16ac0*/  ISETP.GE.AND P0, PT, R4.reuse, R8, PT ;  /* 0x000000080400720c */ /* 0x040fe40003f06270 */
[----:B------:R-:W-:Y:S01]  /*16ad0*/  ISETP.GE.AND P5, PT, R4, R6, PT ;  /* 0x000000060400720c */ /* 0x000fe20003fa6270 */
[----:B------:R-:W-:Y:S01]  /*16ae0*/  HMMA.16816.F32 R24, R12, R32, R144 ;  /* 0x000000200c18723c */ /* 0x000fe20000001890 */
[----:B------:R-:W-:Y:S02]  /*16af0*/  FSEL R52, R28, -INF , !P4 ;  /* 0xff8000001c347808 */ /* 0x000fe40006000000 */
[----:B------:R-:W-:Y:S02]  /*16b00*/  FSEL R50, R30, -INF , !P3 ;  /* 0xff8000001e327808 */ /* 0x000fe40005800000 */
[----:B------:R-:W-:Y:S02]  /*16b10*/  FSEL R51, R29, -INF , !P0 ;  /* 0xff8000001d337808 */ /* 0x000fe40004000000 */
[----:B------:R-:W-:-:S02]  /*16b20*/  FSEL R49, R31, -INF , !P5 ;  /* 0xff8000001f317808 */ /* 0x000fc40006800000 */
[----:B------:R-:W-:Y:S01]  /*16b30*/  HMMA.16816.F32 R28, R12, R34, R148 ;  /* 0x000000220c1c723c */ /* 0x000fe20000001894 */
[C---:B------:R-:W-:Y:S01]  /*16b40*/  ISETP.GE.AND P2, PT, R3.reuse, R6, PT ;  /* 0x000000060300720c */ /* 0x040fe20003f46270 */
[----:B------:R-:W2:Y:S01]  /*16b50*/  LDSM.16.M88.4 R32, [R184+0x2800] ;  /* 0x00280000b820783b */ /* 0x000ea20000000200 */
[C---:B------:R-:W-:Y:S02]  /*16b60*/  IADD3 R5, R3.reuse, 0x10, RZ ;  /* 0x0000001003057810 */ /* 0x040fe40007ffe0ff */
[----:B------:R-:W-:Y:S02]  /*16b70*/  IADD3 R4, R3, 0x11, RZ ;  /* 0x0000001103047810 */ /* 0x000fe40007ffe0ff */
        /* <DEDUP_REMOVED lines=23> */
[----:B------:R-:W-:-:S02]  /*16cf0*/  IADD3 R4, R3, 0x21, RZ ;  /* 0x0000002103047810 */ /* 0x000fc40007ffe0ff */
        /* <DEDUP_REMOVED lines=16> */
[----:B------:R-:W-:Y:S01]  /*16e00*/  FSEL R144, R28, -INF , !P3 ;  /* 0xff8000001c907808 */ /* 0x000fe20005800000 */
[----:B-1----:R-:W-:Y:S01]  /*16e10*/  HMMA.16816.F32 R24, R12, R40, R160 ;  /* 0x000000280c18723c */ /* 0x002fe200000018a0 */
[----:B------:R-:W-:-:S02]  /*16e20*/  FSEL R123, R30, -INF , !P0 ;  /* 0xff8000001e7b7808 */ /* 0x000fc40004000000 */
[----:B------:R-:W-:Y:S02]  /*16e30*/  FSEL R136, R29, -INF , !P5 ;  /* 0xff8000001d887808 */ /* 0x000fe40006800000 */
[----:B------:R-:W-:Y:S02]  /*16e40*/  FSEL R129, R31, -INF , !P2 ;  /* 0xff8000001f817808 */ /* 0x000fe40005000000 */
[C---:B------:R-:W-:Y:S01]  /*16e50*/  ISETP.GE.AND P4, PT, R5.reuse, R8, PT ;  /* 0x000000080500720c */ /* 0x040fe20003f86270 */
[----:B------:R-:W-:Y:S01]  /*16e60*/  HMMA.16816.F32 R28, R12, R42, R164 ;  /* 0x0000002a0c1c723c */ /* 0x000fe200000018a4 */
[----:B------:R-:W-:Y:S01]  /*16e70*/  ISETP.GE.AND P3, PT, R5, R6, PT ;  /* 0x000000060500720c */ /* 0x000fe20003f66270 */
[----:B------:R-:W1:Y:S01]  /*16e80*/  LDSM.16.M88.4 R40, [R184+0x3800] ;  /* 0x00380000b828783b */ /* 0x000e620000000200 */
        /* <DEDUP_REMOVED lines=12> */
[----:B------:R-:W-:Y:S01]  /*16f50*/  FSEL R150, R20, -INF , !P2 ;  /* 0xff80000014967808 */ /* 0x000fe20005000000 */
[----:B--2---:R-:W-:Y:S01]  /*16f60*/  HMMA.16816.F32 R16, R12, R32, R168 ;  /* 0x000000200c10723c */ /* 0x004fe200000018a8 */
[----:B------:R-:W-:-:S02]  /*16f70*/  FSEL R145, R22, -INF , !P4 ;  /* 0xff80000016917808 */ /* 0x000fc40006000000 */
[----:B------:R-:W-:Y:S02]  /*16f80*/  FSEL R149, R21, -INF , !P3 ;  /* 0xff80000015957808 */ /* 0x000fe40005800000 */
[----:B------:R-:W-:-:S03]  /*16f90*/  FSEL R147, R23, -INF , !P0 ;  /* 0xff80000017937808 */ /* 0x000fc60004000000 */
[----:B------:R-:W-:Y:S01]  /*16fa0*/  HMMA.16816.F32 R20, R12, R34, R172 ;  /* 0x000000220c14723c */ /* 0x000fe200000018ac */
[----:B------:R-:W2:Y:S01]  /*16fb0*/  LDSM.16.M88.4 R32, [R184+0x4000] ;  /* 0x00400000b820783b */ /* 0x000ea20000000200 */
[C---:B------:R-:W-:Y:S02]  /*16fc0*/  IADD3 R5, R3.reuse, 0x40, RZ ;  /* 0x0000004003057810 */ /* 0x040fe40007ffe0ff */
        /* <DEDUP_REMOVED lines=12> */
[C---:B------:R-:W-:Y:S02]  /*17090*/  ISETP.GE.AND P2, PT, R4.reuse, R8, PT ;  /* 0x000000080400720c */ /* 0x040fe40003f46270 */
[----:B------:R-:W-:Y:S02]  /*170a0*/  ISETP.GE.AND P4, PT, R4, R6, PT ;  /* 0x000000060400720c */ /* 0x000fe40003f86270 */
[----:B------:R-:W-:Y:S02]  /*170b0*/  FSEL R154, R27, -INF , !P3 ;  /* 0xff8000001b9a7808 */ /* 0x000fe40005800000 */
[----:B---3--:R-:W-:Y:S01]  /*170c0*/  HMMA.16816.F32 R24, R12, R36, R176 ;  /* 0x000000240c18723c */ /* 0x008fe200000018b0 */
[----:B------:R-:W-:-:S02]  /*170d0*/  FSEL R156, R28, -INF , !P0 ;  /* 0xff8000001c9c7808 */ /* 0x000fc40004000000 */
[----:B------:R-:W-:Y:S02]  /*170e0*/  FSEL R153, R30, -INF , !P5 ;  /* 0xff8000001e997808 */ /* 0x000fe40006800000 */
[----:B------:R-:W-:Y:S02]  /*170f0*/  FSEL R160, R29, -INF , !P2 ;  /* 0xff8000001da07808 */ /* 0x000fe40005000000 */
[----:B------:R-:W-:Y:S02]  /*17100*/  FSEL R158, R31, -INF , !P4 ;  /* 0xff8000001f9e7808 */ /* 0x000fe40006000000 */
[----:B------:R-:W-:Y:S01]  /*17110*/  HMMA.16816.F32 R28, R12, R38, R180 ;  /* 0x000000260c1c723c */ /* 0x000fe200000018b4 */
[----:B------:R-:W3:Y:S01]  /*17120*/  LDSM.16.M88.4 R36, [R184+0x4800] ;  /* 0x00480000b824783b */ /* 0x000ee20000000200 */
[C---:B------:R-:W-:Y:S02]  /*17130*/  IADD3 R5, R3.reuse, 0x50, RZ ;  /* 0x0000005003057810 */ /* 0x040fe40007ffe0ff */
        /* <DEDUP_REMOVED lines=24> */
[----:B------:R-:W-:Y:S01]  /*172c0*/  ISETP.GE.AND P4, PT, R5, R6, PT ;  /* 0x000000060500720c */ /* 0x000fe20003f86270 */
[----:B------:R-:W-:Y:S01]  /*172d0*/  LDSM.16.M88.4 R40, [R184+0x6000] ;  /* 0x00600000b828783b */ /* 0x000fe20000000200 */
        /* <DEDUP_REMOVED lines=18> */
[C---:B------:R-:W-:Y:S01]  /*17400*/  IADD3 R5, R3.reuse, 0x70, RZ ;  /* 0x0000007003057810 */ /* 0x040fe20007ffe0ff */
[----:B------:R-:W1:Y:S01]  /*17410*/  LDSM.16.M88.4 R32, [R184+0x5800] ;  /* 0x00580000b820783b */ /* 0x000e620000000200 */
        /* <DEDUP_REMOVED lines=28> */
[----:B------:R-:W-:Y:S01]  /*175e0*/  FSEL R201, R24, -INF , !P4 ;  /* 0xff80000018c97808 */ /* 0x000fe20006000000 */
[----:B------:R-:W-:Y:S01]  /*175f0*/  HMMA.16816.F32 R20, R12, R38, R140 ;  /* 0x000000260c14723c */ /* 0x000fe2000000188c */
[----:B------:R-:W-:Y:S01]  /*17600*/  FSEL R199, R26, -INF , !P3 ;  /* 0xff8000001ac77808 */ /* 0x000fe20005800000 */
[----:B------:R-:W-:Y:S01]  /*17610*/  LDSM.16.M88.4 R36, [R184+0x7000] ;  /* 0x00700000b824783b */ /* 0x000fe20000000200 */
[----:B------:R-:W-:Y:S02]  /*17620*/  FSEL R200, R25, -INF , !P0 ;  /* 0xff80000019c87808 */ /* 0x000fe40004000000 */
[C---:B------:R-:W-:Y:S02]  /*17630*/  ISETP.GE.AND P2, PT, R5.reuse, R8, PT ;  /* 0x000000080500720c */ /* 0x040fe40003f46270 */
[----:B------:R-:W-:Y:S02]  /*17640*/  ISETP.GE.AND P4, PT, R5, R6, PT ;  /* 0x000000060500720c */ /* 0x000fe40003f86270 */
[----:B------:R-:W-:-:S02]  /*17650*/  ISETP.GE.AND P3, PT, R4, R8, PT ;  /* 0x000000080400720c */ /* 0x000fc40003f66270 */
[----:B------:R-:W-:Y:S02]  /*17660*/  ISETP.GE.AND P0, PT, R4, R6, PT ;  /* 0x000000060400720c */ /* 0x000fe40003f06270 */
[----:B------:R-:W-:Y:S02]  /*17670*/  FSEL R140, R27, -INF , !P5 ;  /* 0xff8000001b8c7808 */ /* 0x000fe40006800000 */
[----:B------:R-:W-:Y:S01]  /*17680*/  HMMA.16816.F32 R24, R12, R44, R124 ;  /* 0x0000002c0c18723c */ /* 0x000fe2000000187c */
[----:B------:R-:W-:Y:S02]  /*17690*/  FSEL R143, R28, -INF , !P2 ;  /* 0xff8000001c8f7808 */ /* 0x000fe40005000000 */
[----:B------:R-:W-:Y:S02]  /*176a0*/  FSEL R141, R30, -INF , !P4 ;  /* 0xff8000001e8d7808 */ /* 0x000fe40006000000 */
[----:B------:R-:W-:Y:S02]  /*176b0*/  FSEL R142, R29, -INF , !P3 ;  /* 0xff8000001d8e7808 */ /* 0x000fe40005800000 */
[----:B------:R-:W-:-:S02]  /*176c0*/  FSEL R124, R31, -INF , !P0 ;  /* 0xff8000001f7c7808 */ /* 0x000fc40004000000 */
        /* <DEDUP_REMOVED lines=18> */
[C---:B------:R-:W-:Y:S01]  /*177f0*/  IADD3 R5, R3.reuse, 0xa0, RZ ;  /* 0x000000a003057810 */ /* 0x040fe20007ffe0ff */
[----:B-1----:R-:W-:Y:S01]  /*17800*/  HMMA.16816.F32 R16, R12, R32, R112 ;  /* 0x000000200c10723c */ /* 0x002fe20000001870 */
        /* <DEDUP_REMOVED lines=8> */
[----:B------:R-:W-:Y:S02]  /*17890*/  FSEL R112, R23, -INF , !P4 ;  /* 0xff80000017707808 */ /* 0x000fe40006000000 */
[C---:B------:R-:W-:Y:S01]  /*178a0*/  HMMA.16816.F32 R20, R12.reuse, R34, R104 ;  /* 0x000000220c14723c */ /* 0x040fe20000001868 */
[----:B------:R-:W-:Y:S02]  /*178b0*/  FSEL R114, R24, -INF , !P3 ;  /* 0xff80000018727808 */ /* 0x000fe40005800000 */
[----:B------:R-:W-:Y:S02]  /*178c0*/  FSEL R113, R26, -INF , !P0 ;  /* 0xff8000001a717808 */ /* 0x000fe40004000000 */
[----:B------:R-:W-:Y:S02]  /*178d0*/  FSEL R115, R25, -INF , !P5 ;  /* 0xff80000019737808 */ /* 0x000fe40006800000 */
[----:B------:R-:W-:Y:S01]  /*178e0*/  FSEL R105, R27, -INF , !P2 ;  /* 0xff8000001b697808 */ /* 0x000fe20005000000 */
[----:B------:R-:W-:Y:S01]  /*178f0*/  HMMA.16816.F32 R32, R12, R42, R100 ;  /* 0x0000002a0c20723c */ /* 0x000fe20000001864 */
[----:B------:R-:W-:-:S02]  /*17900*/  IADD3 R5, R3, 0xa8, RZ ;  /* 0x000000a803057810 */ /* 0x000fc40007ffe0ff */
[----:B------:R-:W-:-:S05]  /*17910*/  IADD3 R4, R3, 0xa9, RZ ;  /* 0x000000a903047810 */ /* 0x000fca0007ffe0ff */
[----:B------:R-:W-:Y:S01]  /*17920*/  HMMA.16816.F32 R24, R12, R40, R108 ;  /* 0x000000280c18723c */ /* 0x000fe2000000186c */
[----:B------:R-:W1:Y:S01]  /*17930*/  LDSM.16.M88.4 R40, [R184+0x7800] ;  /* 0x00780000b828783b */ /* 0x000e620000000200 */
[----:B------:R-:W-:Y:S01]  /*17940*/  ISETP.GE.AND P4, PT, R5, R8, PT ;  /* 0x000000080500720c */ /* 0x000fe20003f86270 */
[----:B------:R-:W-:-:S04]  /*17950*/  DEPBAR.LE SB0, 0x0 ;  /* 0x000080000000791a */ /* 0x000fc80000000000 */
[----:B------:R-:W-:Y:S01]  /*17960*/  BAR.SYNC.DEFER_BLOCKING 0x0 ;  /* 0x0000000000007b1d */ /* 0x000fe20000010000 */
        /* <DEDUP_REMOVED lines=12> */
[----:B------:R-:W-:Y:S02]  /*17a30*/  FSEL R203, R16, -INF , !P2 ;  /* 0xff80000010cb7808 */ /* 0x000fe40005000000 */
[----:B------:R-:W-:Y:S02]  /*17a40*/  FSEL R108, R18, -INF , !P4 ;  /* 0xff800000126c7808 */ /* 0x000fe40006000000 */
[----:B------:R-:W-:Y:S02]  /*17a50*/  FSEL R111, R17, -INF , !P3 ;  /* 0xff800000116f7808 */ /* 0x000fe40005800000 */
[----:B------:R-:W-:Y:S02]  /*17a60*/  FSEL R100, R19, -INF , !P0 ;  /* 0xff80000013647808 */ /* 0x000fe40004000000 */
[C---:B------:R-:W-:Y:S01]  /*17a70*/  IADD3 R5, R3.reuse, 0xb8, RZ ;  /* 0x000000b803057810 */ /* 0x040fe20007ffe0ff */
[----:B--2---:R-:W-:Y:S01]  /*17a80*/  HMMA.16816.F32 R16, R12, R44, R96 ;  /* 0x0000002c0c10723c */ /* 0x004fe20000001860 */
        /* <DEDUP_REMOVED lines=13> */
[----:B------:R-:W-:-:S02]  /*17b60*/  ISETP.GE.AND P0, PT, R5, R8, PT ;  /* 0x000000080500720c */ /* 0x000fc40003f06270 */
[----:B------:R-:W-:Y:S02]  /*17b70*/  ISETP.GE.AND P5, PT, R5, R6, PT ;  /* 0x000000060500720c */ /* 0x000fe40003fa6270 */
[C---:B------:R-:W-:Y:S02]  /*17b80*/  ISETP.GE.AND P2, PT, R4.reuse, R8, PT ;  /* 0x000000080400720c */ /* 0x040fe40003f46270 */
[----:B------:R-:W-:Y:S02]  /*17b90*/  ISETP.GE.AND P4, PT, R4, R6, PT ;  /* 0x000000060400720c */ /* 0x000fe40003f86270 */
[C---:B------:R-:W-:Y:S02]  /*17ba0*/  IADD3 R5, R3.reuse, 0xc8, RZ ;  /* 0x000000c803057810 */ /* 0x040fe40007ffe0ff */
[----:B------:R-:W-:Y:S01]  /*17bb0*/  IADD3 R4, R3, 0xc9, RZ ;  /* 0x000000c903047810 */ /* 0x000fe20007ffe0ff */
[----:B------:R-:W-:Y:S01]  /*17bc0*/  HMMA.16816.F32 R28, R12, R36, R76 ;  /* 0x000000240c1c723c */ /* 0x000fe2000000184c */
        /* <DEDUP_REMOVED lines=10> */
[----:B------:R-:W-:Y:S01]  /*17c70*/  FSEL R86, R32, -INF , !P3 ;  /* 0xff80000020567808 */ /* 0x000fe20005800000 */
[----:B------:R-:W-:Y:S01]  /*17c80*/  HMMA.16816.F32 R24, R12, R38, R72 ;  /* 0x000000260c18723c */ /* 0x000fe20000001848 */
[----:B------:R-:W-:Y:S02]  /*17c90*/  FSEL R85, R34, -INF , !P0 ;  /* 0xff80000022557808 */ /* 0x000fe40004000000 */
[----:B------:R-:W-:-:S02]  /*17ca0*/  FSEL R87, R33, -INF , !P5 ;  /* 0xff80000021577808 */ /* 0x000fc40006800000 */
[C---:B------:R-:W-:Y:S02]  /*17cb0*/  ISETP.GE.AND P4, PT, R5.reuse, R8, PT ;  /* 0x000000080500720c */ /* 0x040fe40003f86270 */
[----:B------:R-:W-:Y:S02]  /*17cc0*/  ISETP.GE.AND P3, PT, R5, R6, PT ;  /* 0x000000060500720c */ /* 0x000fe40003f66270 */
[C---:B------:R-:W-:Y:S02]  /*17cd0*/  ISETP.GE.AND P0, PT, R4.reuse, R8, PT ;  /* 0x000000080400720c */ /* 0x040fe40003f06270 */
[----:B------:R-:W-:Y:S02]  /*17ce0*/  ISETP.GE.AND P5, PT, R4, R6, PT ;  /* 0x000000060400720c */ /* 0x000fe40003fa6270 */
[----:B------:R-:W-:Y:S02]  /*17cf0*/  FSEL R211, R16, -INF , !P4 ;  /* 0xff80000010d37808 */ /* 0x000fe40006000000 */
[----:B------:R-:W-:-:S02]  /*17d00*/  FSEL R208, R18, -INF , !P3 ;  /* 0xff80000012d07808 */ /* 0x000fc40005800000 */
[----:B------:R-:W-:Y:S02]  /*17d10*/  FSEL R213, R17, -INF , !P0 ;  /* 0xff80000011d57808 */ /* 0x000fe40004000000 */
[----:B------:R-:W-:Y:S02]  /*17d20*/  FSEL R209, R19, -INF , !P5 ;  /* 0xff80000013d17808 */ /* 0x000fe40006800000 */
[C---:B------:R-:W-:Y:S01]  /*17d30*/  IADD3 R5, R3.reuse, 0xd8, RZ ;  /* 0x000000d803057810 */ /* 0x040fe20007ffe0ff */
[----:B-1----:R-:W-:Y:S01]  /*17d40*/  HMMA.16816.F32 R16, R12, R40, R68 ;  /* 0x000000280c10723c */ /* 0x002fe20000001844 */
[----:B------:R-:W-:Y:S02]  /*17d50*/  IADD3 R4, R3, 0xd9, RZ ;  /* 0x000000d903047810 */ /* 0x000fe40007ffe0ff */
        /* <DEDUP_REMOVED lines=21> */
[C---:B------:R-:W-:Y:S02]  /*17eb0*/  ISETP.GE.AND P2, PT, R4.reuse, R8, PT ;  /* 0x000000080400720c */ /* 0x040fe40003f46270 */
[----:B------:R-:W-:Y:S02]  /*17ec0*/  ISETP.GE.AND P4, PT, R4, R6, PT ;  /* 0x000000060400720c */ /* 0x000fe40003f86270 */
        /* <DEDUP_REMOVED lines=9> */
[----:B------:R-:W-:Y:S02]  /*17f60*/  FSEL R48, R61, -INF , !P6 ;  /* 0xff8000003d307808 */ /* 0x000fe40007000000 */
[C---:B------:R-:W-:Y:S02]  /*17f70*/  ISETP.GE.AND P3, PT, R5.reuse, R8, PT ;  /* 0x000000080500720c */ /* 0x040fe40003f66270 */
[----:B------:R-:W-:Y:S02]  /*17f80*/  ISETP.GE.AND P0, PT, R5, R6, PT ;  /* 0x000000060500720c */ /* 0x000fe40003f06270 */
[C---:B------:R-:W-:Y:S02]  /*17f90*/  IADD3 R4, R3.reuse, 0xf8, RZ ;  /* 0x000000f803047810 */ /* 0x040fe40007ffe0ff */
[C---:B------:R-:W-:Y:S02]  /*17fa0*/  ISETP.GE.AND P6, PT, R3.reuse, R8, PT ;  /* 0x000000080300720c */ /* 0x040fe40003fc6270 */
[----:B------:R-:W-:-:S02]  /*17fb0*/  IADD3 R3, R3, 0xf9, RZ ;  /* 0x000000f903037810 */ /* 0x000fc40007ffe0ff */
[----:B------:R-:W-:Y:S02]  /*17fc0*/  FSEL R223, R27, -INF , !P4 ;  /* 0xff8000001bdf7808 */ /* 0x000fe40006000000 */
[----:B------:R-:W-:Y:S02]  /*17fd0*/  FSEL R46, R63, -INF , !P1 ;  /* 0xff8000003f2e7808 */ /* 0x000fe40004800000 */
[C---:B------:R-:W-:Y:S02]  /*17fe0*/  ISETP.GE.AND P4, PT, R4.reuse, R8, PT ;  /* 0x000000080400720c */ /* 0x040fe40003f86270 */
[----:B------:R-:W-:Y:S02]  /*17ff0*/  ISETP.GE.AND P1, PT, R4, R6, PT ;  /* 0x000000060400720c */ /* 0x000fe40003f26270 */
[----:B------:R-:W-:Y:S02]  /*18000*/  FSEL R234, R16, -INF , !P3 ;  /* 0xff80000010ea7808 */ /* 0x000fe40005800000 */
[----:B------:R-:W-:-:S02]  /*18010*/  FSEL R231, R18, -INF , !P0 ;  /* 0xff80000012e77808 */ /* 0x000fc40004000000 */
[----:B------:R-:W-:Y:S02]  /*18020*/  IADD3 R5, R139, 0x800, RZ ;  /* 0x000008008b057810 */ /* 0x000fe40007ffe0ff */
[C---:B------:R-:W-:Y:S02]  /*18030*/  ISETP.GE.AND P3, PT, R3.reuse, R8, PT ;  /* 0x000000080300720c */ /* 0x040fe40003f66270 */
[----:B------:R-:W-:Y:S02]  /*18040*/  ISETP.GE.AND P0, PT, R3, R6, PT ;  /* 0x000000060300720c */ /* 0x000fe40003f06270 */
[C---:B------:R-:W-:Y:S02]  /*18050*/  IADD3 R4, R139.reuse, 0x1000, RZ ;  /* 0x000010008b047810 */ /* 0x040fe40007ffe0ff */
[C---:B------:R-:W-:Y:S01]  /*18060*/  IADD3 R3, R139.reuse, 0x1800, RZ ;  /* 0x000018008b037810 */ /* 0x040fe20007ffe0ff */
[----:B------:R1:W-:Y:S04]  /*18070*/  STL [R1+0x60], R5 ;  /* 0x0000600501007387 */ /* 0x0003e80000100800 */
[----:B------:R2:W-:Y:S04]  /*18080*/  STL [R1+0x64], R4 ;  /* 0x0000640401007387 */ /* 0x0005e80000100800 */
[----:B------:R3:W-:Y:S01]  /*18090*/  STL [R1+0x68], R3 ;  /* 0x0000680301007387 */ /* 0x0007e20000100800 */
[----:B-1----:R-:W-:-:S02]  /*180a0*/  IADD3 R5, R139, 0x2000, RZ ;  /* 0x000020008b057810 */ /* 0x002fc40007ffe0ff */
[----:B--2---:R-:W-:-:S03]  /*180b0*/  IADD3 R4, R139, 0x2800, RZ ;  /* 0x000028008b047810 */ /* 0x004fc60007ffe0ff */
[----:B------:R1:W-:Y:S01]  /*180c0*/  STL [R1+0x6c], R5 ;  /* 0x00006c0501007387 */ /* 0x0003e20000100800 */
[----:B---3--:R-:W-:-:S03]  /*180d0*/  IADD3 R3, R139, 0x3000, RZ ;  /* 0x000030008b037810 */ /* 0x008fc60007ffe0ff */
[----:B------:R2:W-:Y:S04]  /*180e0*/  STL [R1+0x70], R4 ;  /* 0x0000700401007387 */ /* 0x0005e80000100800 */
[----:B------:R3:W-:Y:S01]  /*180f0*/  STL [R1+0x74], R3 ;  /* 0x0000740301007387 */ /* 0x0007e20000100800 */
[----:B------:R-:W-:Y:S01]  /*18100*/  HMMA.16816.F32 R12, R12, R42, R92 ;  /* 0x0000002a0c0c723c */ /* 0x000fe2000000185c */
        /* <DEDUP_REMOVED lines=12> */
[----:B------:R-:W-:Y:S02]  /*181d0*/  FSEL R232, R19, -INF , !P2 ;  /* 0xff80000013e87808 */ /* 0x000fe40005000000 */
[----:B----4-:R-:W-:Y:S02]  /*181e0*/  ISETP.GT.AND P2, PT, R250, R10, PT ;  /* 0x0000000afa00720c */ /* 0x010fe40003f44270 */
[C---:B-1----:R-:W-:Y:S02]  /*181f0*/  IADD3 R5, R139.reuse, 0x6800, RZ ;  /* 0x000068008b057810 */ /* 0x042fe40007ffe0ff */
[----:B--2---:R-:W-:-:S02]  /*18200*/  IADD3 R4, R139, 0x7000, RZ ;  /* 0x000070008b047810 */ /* 0x004fc40007ffe0ff */
[----:B---3--:R-:W-:Y:S01]  /*18210*/  IADD3 R3, R139, 0x7800, RZ ;  /* 0x000078008b037810 */ /* 0x008fe20007ffe0ff */
[----:B------:R1:W-:Y:S04]  /*18220*/  STL [R1+0x90], R5 ;  /* 0x0000900501007387 */ /* 0x0003e80000100800 */
[----:B------:R1:W-:Y:S04]  /*18230*/  STL [R1+0x114], R3 ;  /* 0x0001140301007387 */ /* 0x0003e80000100800 */
[----:B------:R1:W-:Y:S01]  /*18240*/  STL [R1+0x94], R4 ;  /* 0x0000940401007387 */ /* 0x0003e20000100800 */
[----:B------:R-:W-:Y:S01]  /*18250*/  FSEL R238, R15, -INF , !P0 ;  /* 0xff8000000fee7808 */ /* 0x000fe20004000000 */
[----:B------:R-:W-:Y:S01]  /*18260*/  BSSY B1, `(.L_x_1868) ;  /* 0x0000102000017945 */ /* 0x000fe20003800000 */
[----:B------:R-:W-:-:S02]  /*18270*/  ISETP.NE.U32.AND P0, PT, R226, RZ, PT ;  /* 0x000000ffe200720c */ /* 0x000fc40003f05070 */
[----:B------:R-:W-:Y:S02]  /*18280*/  FSEL R47, R60, -INF , !P6 ;  /* 0xff8000003c2f7808 */ /* 0x000fe40007000000 */
[----:B------:R-:W-:Y:S02]  /*18290*/  FSEL R235, R17, -INF , !P5 ;  /* 0xff80000011eb7808 */ /* 0x000fe40006800000 */
[----:B------:R-:W-:Y:S02]  /*182a0*/  FSEL R236, R12, -INF , !P4 ;  /* 0xff8000000cec7808 */ /* 0x000fe40006000000 */
[----:B------:R-:W-:Y:S02]  /*182b0*/  FSEL R233, R14, -INF , !P1 ;  /* 0xff8000000ee97808 */ /* 0x000fe40004800000 */
[----:B------:R-:W-:Y:S02]  /*182c0*/  FSEL R237, R13, -INF , !P3 ;  /* 0xff8000000ded7808 */ /* 0x000fe40005800000 */
[----:B------:R-:W-:Y:S01]  /*182d0*/  ISETP.NE.AND.EX P0, PT, R227, RZ, PT, P0 ;  /* 0x000000ffe300720c */ /* 0x000fe20003f05300 */
[----:B------:R-:W-:Y:S11]  /*182e0*/  @!P2 BRA `(.L_x_1869) ;  /* 0x00000f900000a947 */ /* 0x000ff60003800000 */
[----:B------:R-:W-:Y:S01]  /*182f0*/  BSSY B0, `(.L_x_1870) ;  /* 0x0000044000007945 */ /* 0x000fe20003800000 */
[----:B------:R-:W-:Y:S05]  /*18300*/  @!P0 BRA `(.L_x_1871) ;  /* 0x000003f000008947 */ /* 0x000fea0003800000 */
[----:B-1----:R-:W2:Y:S01]  /*18310*/  LD.E R3, [R134.64+0x170] ;  /* 0x0001700686037980 */ /* 0x002ea2000c101900 */
[----:B------:R-:W-:-:S02]  /*18320*/  IADD3 R10, R81, -0x100, RZ ;  /* 0xffffff00510a7810 */ /* 0x000fc40007ffe0ff */
[----:B------:R-:W-:Y:S02]  /*18330*/  IABS R9, R81 ;  /* 0x0000005100097213 */ /* 0x000fe40000000000 */
        /* <DEDUP_REMOVED lines=8> */
[----:B-1----:R-:W-:-:S04]  /*183c0*/  IMAD.MOV R4, RZ, RZ, -R5 ;  /* 0x000000ffff047224 */ /* 0x002fc800078e0a05 */
[----:B------:R-:W-:Y:S02]  /*183d0*/  IMAD R7, R4, R11, RZ ;  /* 0x0000000b04077224 */ /* 0x000fe400078e02ff */
[----:B------:R-:W-:-:S04]  /*183e0*/  IMAD.MOV.U32 R4, RZ, RZ, RZ ;  /* 0x000000ffff047224 */ /* 0x000fc800078e00ff */
[----:B------:R-:W-:Y:S01]  /*183f0*/  IMAD.HI.U32 R4, R5, R7, R4 ;  /* 0x0000000705047227 */ /* 0x000fe200078e0004 */
[----:B------:R-:W-:-:S03]  /*18400*/  MOV R7, R12 ;  /* 0x0000000c00077202 */ /* 0x000fc60000000f00 */
[----:B------:R-:W-:-:S04]  /*18410*/  IMAD.MOV R5, RZ, RZ, -R13 ;  /* 0x000000ffff057224 */ /* 0x000fc800078e0a0d */
[----:B------:R-:W-:Y:S02]  /*18420*/  IMAD.MOV.U32 R12, RZ, RZ, R5 ;  /* 0x000000ffff0c7224 */ /* 0x000fe400078e0005 */
[----:B------:R-:W-:-:S04]  /*18430*/  IMAD.HI.U32 R5, R4, R9, RZ ;  /* 0x0000000904057227 */ /* 0x000fc800078e00ff */
[----:B------:R-:W-:-:S04]  /*18440*/  IMAD.HI.U32 R4, R4, R7, RZ ;  /* 0x0000000704047227 */ /* 0x000fc800078e00ff */
[-C--:B------:R-:W-:Y:S02]  /*18450*/  IMAD R7, R4, R12.reuse, R7 ;  /* 0x0000000c04077224 */ /* 0x080fe400078e0207 */
[----:B------:R-:W-:-:S03]  /*18460*/  IMAD R9, R5, R12, R9 ;  /* 0x0000000c05097224 */ /* 0x000fc600078e0209 */
[C---:B------:R-:W-:Y:S02]  /*18470*/  ISETP.GT.U32.AND P3, PT, R11.reuse, R7, PT ;  /* 0x000000070b00720c */ /* 0x040fe40003f64070 */
[----:B------:R-:W-:-:S11]  /*18480*/  ISETP.GT.U32.AND P1, PT, R11, R9, PT ;  /* 0x000000090b00720c */ /* 0x000fd60003f24070 */
[--C-:B------:R-:W-:Y:S01]  /*18490*/  @!P3 IMAD.IADD R7, R7, 0x1, -R11.reuse ;  /* 0x000000010707b824 */ /* 0x100fe200078e0a0b */
[----:B------:R-:W-:Y:S01]  /*184a0*/  @!P3 IADD3 R4, R4, 0x1, RZ ;  /* 0x000000010404b810 */ /* 0x000fe20007ffe0ff */
[----:B------:R-:W-:Y:S01]  /*184b0*/  @!P1 IMAD.IADD R9, R9, 0x1, -R11 ;  /* 0x0000000109099824 */ /* 0x000fe200078e0a0b */
[----:B------:R-:W-:Y:S02]  /*184c0*/  @!P1 IADD3 R5, R5, 0x1, RZ ;  /* 0x0000000105059810 */ /* 0x000fe40007ffe0ff */
[-C--:B------:R-:W-:Y:S02]  /*184d0*/  ISETP.GE.U32.AND P5, PT, R7, R11.reuse, PT ;  /* 0x0000000b0700720c */ /* 0x080fe40003fa6070 */
[----:B------:R-:W-:Y:S02]  /*184e0*/  ISETP.GE.U32.AND P6, PT, R9, R11, PT ;  /* 0x0000000b0900720c */ /* 0x000fe40003fc6070 */
[----:B------:R-:W-:Y:S02]  /*184f0*/  LOP3.LUT R7, R81, R3, RZ, 0x3c, !PT ;  /* 0x0000000351077212 */ /* 0x000fe400078e3cff */
[----:B------:R-:W-:-:S02]  /*18500*/  ISETP.GE.AND P1, PT, R10, RZ, PT ;  /* 0x000000ff0a00720c */ /* 0x000fc40003f26270 */
[----:B------:R-:W-:Y:S02]  /*18510*/  ISETP.GE.AND P4, PT, R7, RZ, PT ;  /* 0x000000ff0700720c */ /* 0x000fe40003f86270 */
[----:B------:R-:W-:Y:S02]  /*18520*/  ISETP.NE.AND P3, PT, R3, RZ, PT ;  /* 0x000000ff0300720c */ /* 0x000fe40003f65270 */
[----:B------:R-:W-:Y:S02]  /*18530*/  LOP3.LUT R7, RZ, R3, RZ, 0x33, !PT ;  /* 0x00000003ff077212 */ /* 0x000fe400078e33ff */
[----:B------:R-:W-:Y:S02]  /*18540*/  @P5 IADD3 R4, R4, 0x1, RZ ;  /* 0x0000000104045810 */ /* 0x000fe40007ffe0ff */
[----:B------:R-:W-:-:S03]  /*18550*/  @P6 IADD3 R5, R5, 0x1, RZ ;  /* 0x0000000105056810 */ /* 0x000fc60007ffe0ff */
[----:B------:R-:W-:Y:S02]  /*18560*/  @!P1 IMAD.MOV R4, RZ, RZ, -R4 ;  /* 0x000000ffff049224 */ /* 0x000fe400078e0a04 */
[----:B------:R-:W-:-:S04]  /*18570*/  @!P4 IADD3 R5, -R5, RZ, RZ ;  /* 0x000000ff0505c210 */ /* 0x000fc80007ffe1ff */
[C---:B------:R-:W-:Y:S02]  /*18580*/  SEL R9, R7.reuse, R5, !P3 ;  /* 0x0000000507097207 */ /* 0x040fe40005800000 */
[----:B------:R-:W-:Y:S02]  /*18590*/  SEL R7, R7, R4, !P3 ;  /* 0x0000000407077207 */ /* 0x000fe40005800000 */
[----:B------:R-:W2:Y:S01]  /*185a0*/  LD.E.64 R4, [R134.64+0x38] ;  /* 0x0000380686047980 */ /* 0x000ea2000c101b00 */
[----:B------:R-:W-:-:S04]  /*185b0*/  IMAD.WIDE R10, R9, 0x4, R226 ;  /* 0x00000004090a7825 */ /* 0x000fc800078e02e2 */
[----:B------:R-:W-:Y:S01]  /*185c0*/  IMAD.WIDE R12, R7, 0x4, R226 ;  /* 0x00000004070c7825 */ /* 0x000fe200078e02e2 */
[----:B------:R1:W3:Y:S05]  /*185d0*/  LD.E R14, [R10.64] ;  /* 0x000000060a0e7980 */ /* 0x0002ea000c101900 */
[----:B------:R-:W3:Y:S04]  /*185e0*/  LD.E R12, [R12.64] ;  /* 0x000000060c0c7980 */ /* 0x000ee8000c101900 */
[----:B-1----:R-:W4:Y:S01]  /*185f0*/  LD.E.64 R10, [R134.64+0x20] ;  /* 0x00002006860a7980 */ /* 0x002f22000c101b00 */
[----:B------:R-:W-:-:S04]  /*18600*/  IMAD.IADD R7, R9, 0x1, -R7 ;  /* 0x0000000109077824 */ /* 0x000fc800078e0a07 */
[----:B------:R-:W-:-:S05]  /*18610*/  IMAD R3, R3, R7, -0x100 ;  /* 0xffffff0003037424 */ /* 0x000fca00078e0207 */
[----:B------:R-:W-:Y:S01]  /*18620*/  SHF.R.S32.HI R7, RZ, 0x1f, R3 ;  /* 0x0000001fff077819 */ /* 0x000fe20000011403 */
[-C--:B--2---:R-:W-:Y:S01]  /*18630*/  IMAD R5, R5, R3.reuse, RZ ;  /* 0x0000000305057224 */ /* 0x084fe200078e02ff */
[----:B---3--:R-:W-:Y:S01]  /*18640*/  IADD3 R14, -R14, R12, RZ ;  /* 0x0000000c0e0e7210 */ /* 0x008fe20007ffe1ff */
[----:B------:R-:W-:-:S04]  /*18650*/  IMAD.WIDE.U32 R12, R4, R3, RZ ;  /* 0x00000003040c7225 */ /* 0x000fc800078e00ff */
[----:B------:R-:W-:Y:S01]  /*18660*/  IMAD R4, R4, R7, R5 ;  /* 0x0000000704047224 */ /* 0x000fe200078e0205 */
[----:B------:R-:W-:-:S03]  /*18670*/  SHF.R.S32.HI R7, RZ, 0x1f, R14 ;  /* 0x0000001fff077819 */ /* 0x000fc6000001140e */
[----:B------:R-:W-:Y:S02]  /*18680*/  IMAD.IADD R5, R13, 0x1, R4 ;  /* 0x000000010d057824 */ /* 0x000fe400078e0204 */
[----:B------:R-:W-:Y:S02]  /*18690*/  IMAD.MOV.U32 R4, RZ, RZ, R12 ;  /* 0x000000ffff047224 */ /* 0x000fe400078e000c */
[----:B----4-:R-:W-:-:S04]  /*186a0*/  IMAD R3, R11, R14, RZ ;  /* 0x0000000e0b037224 */ /* 0x010fc800078e02ff */
[----:B------:R-:W-:Y:S02]  /*186b0*/  IMAD R3, R10, R7, R3 ;  /* 0x000000070a037224 */ /* 0x000fe400078e0203 */
[----:B------:R-:W-:-:S05]  /*186c0*/  IMAD.WIDE.U32 R10, R14, R10, R4 ;  /* 0x0000000a0e0a7225 */ /* 0x000fca00078e0004 */
[----:B------:R-:W-:Y:S01]  /*186d0*/  IADD3 R4, R11, R3, RZ ;  /* 0x000000030b047210 */ /* 0x000fe20007ffe0ff */
[----:B------:R-:W-:Y:S01]  /*186e0*/  IMAD.MOV.U32 R3, RZ, RZ, R10 ;  /* 0x000000ffff037224 */ /* 0x000fe200078e000a */
[----:B------:R-:W-:Y:S05]  /*186f0*/  BRA `(.L_x_1872) ;  /* 0x0000003000007947 */ /* 0x000fea0003800000 */
.L_x_1871:
[----:B-1----:R-:W2:Y:S02]  /*18700*/  LD.E R3, [R134.64+0x38] ;  /* 0x0000380686037980 */ /* 0x002ea4000c101900 */
[----:B--2---:R-:W-:-:S04]  /*18710*/  LEA R3, -R3, RZ, 0x8 ;  /* 0x000000ff03037211 */ /* 0x004fc800078e41ff */
[----:B------:R-:W-:Y:S02]  /*18720*/  SHF.R.S32.HI R4, RZ, 0x1f, R3 ;  /* 0x0000001fff047819 */ /* 0x000fe40000011403 */
.L_x_1872:
[----:B------:R-:W-:Y:S05]  /*18730*/  BSYNC B0 ;  /* 0x0000000000007941 */ /* 0x000fea0003800000 */
.L_x_1870:
        /* <DEDUP_REMOVED lines=176> */
.L_x_1874:
[----:B------:R-:W-:Y:S05]  /*19240*/  BSYNC B0 ;  /* 0x0000000000007941 */ /* 0x000fea0003800000 */
.L_x_1873:
[----:B------:R-:W0:Y:S01]  /*19250*/  LDGDEPBAR ;  /* 0x00000000000079af */ /* 0x000e220000000000 */
[----:B------:R-:W-:-:S04]  /*19260*/  LEA R229, P1, R3, R229, 0x1 ;  /* 0x000000e503e57211 */ /* 0x000fc800078208ff */
[----:B------:R-:W-:-:S04]  /*19270*/  LEA.HI.X R228, R3, R228, R4, 0x1, P1 ;  /* 0x000000e403e47211 */ /* 0x000fc800008f0c04 */
.L_x_1869:
[----:B------:R-:W-:Y:S05]  /*19280*/  BSYNC B1 ;  /* 0x0000000000017941 */ /* 0x000fea0003800000 */
.L_x_1868:
        /* <DEDUP_REMOVED lines=194> */
[----:B------:R-:W-:Y:S01]  /*19eb0*/  MOV R89, R36 ;  /* 0x0000002400597202 */ /* 0x000fe20000000f00 */
[----:B--2---:R-:W-:Y:S01]  /*19ec0*/  HMMA.16816.F32 R60, R12, R28, RZ ;  /* 0x0000001c0c3c723c */ /* 0x004fe200000018ff */
[----:B-1----:R-:W-:-:S05]  /*19ed0*/  FFMA.FTZ R0, R128, R4, -R5 ;  /* 0x0000000480007223 */ /* 0x002fca0000010805 */
[----:B------:R1:W-:Y:S02]  /*19ee0*/  MUFU.EX2 R82, R0 ;  /* 0x0000000000527308 */ /* 0x0003e40000000800 */
        /* <DEDUP_REMOVED lines=233> */
[----:B------:R-:W-:Y:S02]  /*1ad80*/  MOV R178, R128 ;  /* 0x0000008000b27202 */ /* 0x000fe40000000f00 */
[----:B------:R-:W-:Y:S01]  /*1ad90*/  MOV R172, R122 ;  /* 0x0000007a00ac7202 */ /* 0x000fe20000000f00 */
[----:B---3--:R-:W-:-:S04]  /*1ada0*/  FFMA.FTZ R0, R117, R4, -R5 ;  /* 0x0000000475007223 */ /* 0x008fc80000010805 */
        /* <DEDUP_REMOVED lines=69> */
[----:B------:R-:W-:Y:S02]  /*1b200*/  MOV R177, R76 ;  /* 0x0000004c00b17202 */ /* 0x000fe40000000f00 */
[----:B------:R-:W-:Y:S01]  /*1b210*/  MOV R195, R75 ;  /* 0x0000004b00c37202 */ /* 0x000fe20000000f00 */
[----:B---3--:R-:W-:Y:S01]  /*1b220*/  HMMA.16816.F32 R76, R12, R20, R68 ;  /* 0x000000140c4c723c */ /* 0x008fe20000001844 */
[----:B------:R-:W-:Y:S01]  /*1b230*/  MOV R197, R74 ;  /* 0x0000004a00c57202 */ /* 0x000fe20000000f00 */
[----:B-1----:R-:W-:Y:S01]  /*1b240*/  FFMA.FTZ R0, R102, R4, -R5 ;  /* 0x0000000466007223 */ /* 0x002fe20000010805 */
[----:B------:R-:W-:-:S03]  /*1b250*/  MOV R194, R73 ;  /* 0x0000004900c27202 */ /* 0x000fc60000000f00 */
[----:B------:R1:W-:Y:S01]  /*1b260*/  MUFU.EX2 R102, R0 ;  /* 0x0000000000667308 */ /* 0x0003e20000000800 */
[----:B------:R-:W-:Y:S01]  /*1b270*/  MOV R198, R72 ;  /* 0x0000004800c67202 */ /* 0x000fe20000000f00 */
[----:B----4-:R-:W-:Y:S01]  /*1b280*/  HMMA.16816.F32 R68, R12, R16, R44 ;  /* 0x000000100c44723c */ /* 0x010fe2000000182c */
[----:B------:R-:W-:-:S07]  /*1b290*/  MOV R165, R99 ;  /* 0x0000006300a57202 */ /* 0x000fce0000000f00 */
[C---:B------:R-:W-:Y:S01]  /*1b2a0*/  HMMA.16816.F32 R72, R12.reuse, R22, R64 ;  /* 0x000000160c48723c */ /* 0x040fe20000001840 */
[----:B------:R-:W-:Y:S01]  /*1b2b0*/  MOV R167, R98 ;  /* 0x0000006200a77202 */ /* 0x000fe20000000f00 */
[----:B------:R-:W-:Y:S01]  /*1b2c0*/  FADD.FTZ R10, R95, R10 ;  /* 0x0000000a5f0a7221 */ /* 0x000fe20000010000 */
[----:B------:R-:W-:Y:S01]  /*1b2d0*/  MOV R173, R97 ;  /* 0x0000006100ad7202 */ /* 0x000fe20000000f00 */
[----:B------:R-:W-:Y:S01]  /*1b2e0*/  FADD.FTZ R9, R81, R11 ;  /* 0x0000000b51097221 */ /* 0x000fe20000010000 */
[----:B------:R-:W-:Y:S01]  /*1b2f0*/  LDSM.16.MT88.4 R20, [R180+0xf800] ;  /* 0x00f80000b414783b */ /* 0x000fe20000004200 */
[-CC-:B-1----:R-:W-:Y:S02]  /*1b300*/  FFMA.FTZ R0, R203, R4.reuse, -R7.reuse ;  /* 0x00000004cb007223 */ /* 0x182fe40000010807 */
[----:B------:R-:W-:Y:S01]  /*1b310*/  HMMA.16816.F32 R64, R12, R18, R40 ;  /* 0x000000120c40723c */ /* 0x000fe20000001828 */
[----:B------:R-:W1:Y:S01]  /*1b320*/  LDSM.16.MT88.4 R16, [R182+0xf000] ;  /* 0x00f00000b610783b */ /* 0x000e620000004200 */
[----:B------:R2:W-:Y:S02]  /*1b330*/  MUFU.EX2 R99, R0 ;  /* 0x0000000000637308 */ /* 0x0005e40000000800 */
[----:B--2---:R-:W-:-:S06]  /*1b340*/  FFMA.FTZ R0, R111, R4, -R7 ;  /* 0x000000046f007223 */ /* 0x004fcc0000010807 */
[----:B------:R2:W3:Y:S01]  /*1b350*/  MUFU.EX2 R100, R0 ;  /* 0x0000000000647308 */ /* 0x0004e20000000800 */
[----:B------:R-:W-:Y:S02]  /*1b360*/  FADD.FTZ R10, R92, R10 ;  /* 0x0000000a5c0a7221 */ /* 0x000fe40000010000 */
[----:B--2---:R-:W-:-:S05]  /*1b370*/  FFMA.FTZ R0, R109, R4, -R7 ;  /* 0x000000046d007223 */ /* 0x004fca0000010807 */
        /* <DEDUP_REMOVED lines=9> */
[----:B------:R-:W-:Y:S01]  /*1b410*/  FADD.FTZ R9, R94, R9 ;  /* 0x000000095e097221 */ /* 0x000fe20000010000 */
[----:B-1----:R-:W-:Y:S01]  /*1b420*/  HMMA.16816.F32 R44, R12, R16, R60 ;  /* 0x000000100c2c723c */ /* 0x002fe2000000183c */
[----:B--2---:R-:W-:-:S05]  /*1b430*/  FFMA.FTZ R0, R84, R4, -R5 ;  /* 0x0000000454007223 */ /* 0x004fca0000010805 */
[----:B------:R1:W-:Y:S02]  /*1b440*/  MUFU.EX2 R95, R0 ;  /* 0x00000000005f7308 */ /* 0x0003e40000000800 */
[----:B------:R-:W-:Y:S01]  /*1b450*/  HMMA.16816.F32 R40, R12, R18, R56 ;  /* 0x000000120c28723c */ /* 0x000fe20000001838 */
[----:B------:R-:W2:Y:S01]  /*1b460*/  LDSM.16.MT88.4 R16, [R181+0xf800] ;  /* 0x00f80000b510783b */ /* 0x000ea20000004200 */
[----:B------:R-:W-:-:S06]  /*1b470*/  FADD.FTZ R9, R93, R9 ;  /* 0x000000095d097221 */ /* 0x000fcc0000010000 */
[----:B------:R-:W-:Y:S01]  /*1b480*/  HMMA.16816.F32 R48, R12, R24, R32 ;  /* 0x000000180c30723c */ /* 0x000fe20000001820 */
[----:B------:R-:W-:Y:S01]  /*1b490*/  MOV R164, R91 ;  /* 0x0000005b00a47202 */ /* 0x000fe20000000f00 */
[----:B------:R-:W-:Y:S01]  /*1b4a0*/  LDSM.16.MT88.4 R32, [R180+0x10000] ;  /* 0x01000000b420783b */ /* 0x000fe20000004200 */
[----:B-1----:R-:W-:-:S05]  /*1b4b0*/  FFMA.FTZ R0, R85, R4, -R5 ;  /* 0x0000000455007223 */ /* 0x002fca0000010805 */
[----:B------:R-:W-:Y:S01]  /*1b4c0*/  HMMA.16816.F32 R28, R12, R26, R52 ;  /* 0x0000001a0c1c723c */ /* 0x000fe20000001834 */
[----:B------:R-:W1:Y:S01]  /*1b4d0*/  LDSM.16.MT88.4 R24, [R183+0xf800] ;  /* 0x00f80000b718783b */ /* 0x000e620000004200 */
[----:B------:R3:W-:Y:S02]  /*1b4e0*/  MUFU.EX2 R94, R0 ;  /* 0x00000000005e7308 */ /* 0x0007e40000000800 */
[----:B---3--:R-:W-:-:S06]  /*1b4f0*/  FFMA.FTZ R0, R205, R4, -R7 ;  /* 0x00000004cd007223 */ /* 0x008fcc0000010807 */
[----:B------:R3:W-:Y:S01]  /*1b500*/  MUFU.EX2 R93, R0 ;  /* 0x00000000005d7308 */ /* 0x0007e20000000800 */
[----:B------:R-:W-:Y:S01]  /*1b510*/  MOV R174, R90 ;  /* 0x0000005a00ae7202 */ /* 0x000fe20000000f00 */
        /* <DEDUP_REMOVED lines=23> */
[-CC-:B------:R-:W-:Y:S02]  /*1b690*/  FFMA.FTZ R9, R207, R4.reuse, -R5.reuse ;  /* 0x00000004cf097223 */ /* 0x180fe40000010805 */
[----:B--2---:R-:W-:-:S04]  /*1b6a0*/  FFMA.FTZ R0, R210, R4, -R5 ;  /* 0x00000004d2007223 */ /* 0x004fc80000010805 */
[C---:B-1----:R-:W-:Y:S01]  /*1b6b0*/  HMMA.16816.F32 R52, R12.reuse, R24, R68 ;  /* 0x000000180c34723c */ /* 0x042fe20000001844 */
[----:B------:R-:W-:Y:S01]  /*1b6c0*/  FADD.FTZ R10, R89, R10 ;  /* 0x0000000a590a7221 */ /* 0x000fe20000010000 */
[----:B------:R-:W-:Y:S01]  /*1b6d0*/  LDSM.16.MT88.4 R16, [R182+0x10000] ;  /* 0x01000000b610783b */ /* 0x000fe20000004200 */
[----:B------:R1:W-:Y:S05]  /*1b6e0*/  MUFU.EX2 R86, R0 ;  /* 0x0000000000567308 */ /* 0x0003ea0000000800 */
[----:B------:R-:W-:Y:S01]  /*1b6f0*/  HMMA.16816.F32 R56, R12, R26, R64 ;  /* 0x0000001a0c38723c */ /* 0x000fe20000001840 */
[----:B------:R-:W2:Y:S02]  /*1b700*/  LDSM.16.MT88.4 R24, [R181+0x10000] ;  /* 0x01000000b518783b */ /* 0x000ea40000004200 */
[----:B------:R3:W2:Y:S01]  /*1b710*/  MUFU.EX2 R89, R9 ;  /* 0x0000000900597308 */ /* 0x0006a20000000800 */
[----:B-1----:R-:W-:-:S07]  /*1b720*/  FFMA.FTZ R0, R211, R4, -R7 ;  /* 0x00000004d3007223 */ /* 0x002fce0000010807 */
[----:B------:R1:W-:Y:S01]  /*1b730*/  MUFU.EX2 R85, R0 ;  /* 0x0000000000557308 */ /* 0x0003e20000000800 */
[----:B---3--:R-:W-:-:S04]  /*1b740*/  FADD.FTZ R9, R197, R10 ;  /* 0x0000000ac5097221 */ /* 0x008fc80000010000 */
[----:B------:R-:W-:Y:S02]  /*1b750*/  FADD.FTZ R10, R177, R9 ;  /* 0x00000009b10a7221 */ /* 0x000fe40000010000 */
[----:B-1----:R-:W-:-:S04]  /*1b760*/  FFMA.FTZ R0, R213, R4, -R7 ;  /* 0x00000004d5007223 */ /* 0x002fc80000010807 */
[----:B------:R1:W3:Y:S01]  /*1b770*/  MUFU.EX2 R84, R0 ;  /* 0x0000000000547308 */ /* 0x0002e20000000800 */
[----:B------:R-:W-:-:S07]  /*1b780*/  FFMA.FTZ R9, R208, R4, -R5 ;  /* 0x00000004d0097223 */ /* 0x000fce0000010805 */
[----:B------:R2:W2:Y:S01]  /*1b790*/  MUFU.EX2 R87, R9 ;  /* 0x0000000900577308 */ /* 0x0004a20000000800 */
[----:B-1----:R-:W-:-:S07]  /*1b7a0*/  FFMA.FTZ R0, R214, R4, -R7 ;  /* 0x00000004d6007223 */ /* 0x002fce0000010807 */
[----:B------:R1:W-:Y:S01]  /*1b7b0*/  MUFU.EX2 R83, R0 ;  /* 0x0000000000537308 */ /* 0x0003e20000000800 */
[----:B--2---:R-:W-:-:S07]  /*1b7c0*/  FFMA.FTZ R9, R212, R4, -R5 ;  /* 0x00000004d4097223 */ /* 0x004fce0000010805 */
[----:B------:R-:W-:Y:S01]  /*1b7d0*/  MUFU.EX2 R81, R9 ;  /* 0x0000000900517308 */ /* 0x000fe20000000800 */
[----:B-1----:R-:W-:-:S07]  /*1b7e0*/  FFMA.FTZ R0, R215, R4, -R7 ;  /* 0x00000004d7007223 */ /* 0x002fce0000010807 */
[----:B------:R1:W2:Y:S01]  /*1b7f0*/  MUFU.EX2 R82, R0 ;  /* 0x0000000000527308 */ /* 0x0002a20000000800 */
[C---:B------:R-:W-:Y:S01]  /*1b800*/  HMMA.16816.F32 R44, R12.reuse, R20, R44 ;  /* 0x000000140c2c723c */ /* 0x040fe2000000182c */
[----:B-1----:R-:W-:Y:S02]  /*1b810*/  FADD.FTZ R0, R178, R10 ;  /* 0x0000000ab2007221 */ /* 0x002fe40000010000 */
[----:B------:R-:W-:Y:S02]  /*1b820*/  FADD.FTZ R10, R179, R11 ;  /* 0x0000000bb30a7221 */ /* 0x000fe40000010000 */
[----:B------:R-:W-:Y:S02]  /*1b830*/  FADD.FTZ R9, R171, R0 ;  /* 0x00000000ab097221 */ /* 0x000fe40000010000 */
[----:B------:R-:W-:Y:S01]  /*1b840*/  FADD.FTZ R0, R173, R10 ;  /* 0x0000000aad007221 */ /* 0x000fe20000010000 */
[----:B------:R-:W-:Y:S03]  /*1b850*/  HMMA.16816.F32 R20, R12, R22, R40 ;  /* 0x000000160c14723c */ /* 0x000fe60000001828 */
[----:B------:R-:W-:-:S04]  /*1b860*/  FADD.FTZ R0, R175, R0 ;  /* 0x00000000af007221 */ /* 0x000fc80000010000 */
[----:B------:R-:W-:Y:S02]  /*1b870*/  F2FP.PACK_AB R12, R92, R93 ;  /* 0x0000005d5c0c723e */ /* 0x000fe400000000ff */
[----:B------:R-:W-:Y:S02]  /*1b880*/  F2FP.PACK_AB R13, R95, R96 ;  /* 0x000000605f0d723e */ /* 0x000fe400000000ff */
[----:B----4-:R-:W-:Y:S02]  /*1b890*/  F2FP.PACK_AB R14, R90, R91 ;  /* 0x0000005b5a0e723e */ /* 0x010fe400000000ff */
[----:B------:R-:W-:Y:S01]  /*1b8a0*/  F2FP.PACK_AB R15, R89, R94 ;  /* 0x0000005e590f723e */ /* 0x000fe200000000ff */
[----:B------:R-:W-:Y:S02]  /*1b8b0*/  FADD.FTZ R10, R169, R0 ;  /* 0x00000000a90a7221 */ /* 0x000fe40000010000 */
[----:B------:R-:W-:Y:S02]  /*1b8c0*/  FFMA.FTZ R0, R218, R4, -R5 ;  /* 0x00000004da007223 */ /* 0x000fe40000010805 */
[----:B------:R-:W-:-:S02]  /*1b8d0*/  FADD.FTZ R9, R174, R9 ;  /* 0x00000009ae097221 */ /* 0x000fc40000010000 */
[----:B------:R-:W-:Y:S01]  /*1b8e0*/  HMMA.16816.F32 R40, R12, R32, R76 ;  /* 0x000000200c28723c */ /* 0x000fe2000000184c */
[----:B------:R1:W-:Y:S01]  /*1b8f0*/  MUFU.EX2 R79, R0 ;  /* 0x00000000004f7308 */ /* 0x0003e20000000800 */
[----:B------:R-:W-:Y:S02]  /*1b900*/  FADD.FTZ R11, R176, R9 ;  /* 0x00000009b00b7221 */ /* 0x000fe40000010000 */
[----:B------:R-:W-:-:S04]  /*1b910*/  FFMA.FTZ R9, R216, R4, -R5 ;  /* 0x00000004d8097223 */ /* 0x000fc80000010805 */
[C---:B-----5:R-:W-:Y:S08]  /*1b920*/  HMMA.16816.F32 R52, R12.reuse, R28, R52 ;  /* 0x0000001c0c34723c */ /* 0x060ff00000001834 */
[C---:B------:R-:W-:Y:S01]  /*1b930*/  HMMA.16816.F32 R56, R12.reuse, R30, R56 ;  /* 0x0000001e0c38723c */ /* 0x040fe20000001838 */
[----:B-1----:R-:W-:Y:S01]  /*1b940*/  FFMA.FTZ R0, R217, R4, -R5 ;  /* 0x00000004d9007223 */ /* 0x002fe20000010805 */
[----:B------:R-:W1:Y:S03]  /*1b950*/  LDSM.16.MT88.4 R28, [R180+0x10800] ;  /* 0x01080000b41c783b */ /* 0x000e660000004200 */
[----:B------:R4:W-:Y:S03]  /*1b960*/  MUFU.EX2 R78, R0 ;  /* 0x00000000004e7308 */ /* 0x0009e60000000800 */
[----:B------:R-:W-:Y:S01]  /*1b970*/  HMMA.16816.F32 R64, R12, R24, R60 ;  /* 0x000000180c40723c */ /* 0x000fe2000000183c */
[----:B------:R-:W-:-:S07]  /*1b980*/  FADD.FTZ R10, R172, R10 ;  /* 0x0000000aac0a7221 */ /* 0x000fce0000010000 */
[----:B------:R-:W-:Y:S01]  /*1b990*/  HMMA.16816.F32 R48, R12, R26, R48 ;  /* 0x0000001a0c30723c */ /* 0x000fe20000001830 */
[----:B------:R-:W5:Y:S01]  /*1b9a0*/  LDSM.16.MT88.4 R24, [R183+0x10800] ;  /* 0x01080000b718783b */ /* 0x000f620000004200 */
[----:B------:R2:W-:Y:S01]  /*1b9b0*/  MUFU.EX2 R77, R9 ;  /* 0x00000009004d7308 */ /* 0x0005e20000000800 */
[----:B----4-:R-:W-:-:S05]  /*1b9c0*/  FADD.FTZ R0, R170, R11 ;  /* 0x0000000baa007221 */ /* 0x010fca0000010000 */
[C---:B------:R-:W-:Y:S01]  /*1b9d0*/  HMMA.16816.F32 R32, R12.reuse, R34, R72 ;  /* 0x000000220c20723c */ /* 0x040fe20000001848 */
[----:B--2---:R-:W-:Y:S02]  /*1b9e0*/  FADD.FTZ R9, R164, R0 ;  /* 0x00000000a4097221 */ /* 0x004fe40000010000 */
[----:B------:R-:W-:Y:S02]  /*1b9f0*/  FADD.FTZ R0, R166, R10 ;  /* 0x0000000aa6007221 */ /* 0x000fe40000010000 */
[----:B------:R-:W-:Y:S02]  /*1ba00*/  FADD.FTZ R9, R168, R9 ;  /* 0x00000009a8097221 */ /* 0x000fe40000010000 */
[----:B------:R-:W-:Y:S02]  /*1ba10*/  FADD.FTZ R0, R165, R0 ;  /* 0x00000000a5007221 */ /* 0x000fe40000010000 */
[----:B------:R-:W-:Y:S02]  /*1ba20*/  FADD.FTZ R9, R167, R9 ;  /* 0x00000009a7097221 */ /* 0x000fe40000010000 */
[----:B------:R-:W-:Y:S01]  /*1ba30*/  FADD.FTZ R0, R248, R0 ;  /* 0x00000000f8007221 */ /* 0x000fe20000010000 */
[----:B------:R-:W-:Y:S01]  /*1ba40*/  HMMA.16816.F32 R72, R12, R16, R44 ;  /* 0x000000100c48723c */ /* 0x000fe2000000182c */
[----:B------:R-:W-:Y:S01]  /*1ba50*/  FADD.FTZ R9, R246, R9 ;  /* 0x00000009f6097221 */ /* 0x000fe20000010000 */
[----:B------:R-:W-:Y:S01]  /*1ba60*/  LDSM.16.MT88.4 R164, [R180+0x11800] ;  /* 0x01180000b4a4783b */ /* 0x000fe20000004200 */
[----:B------:R-:W-:-:S02]  /*1ba70*/  FADD.FTZ R0, R251, R0 ;  /* 0x00000000fb007221 */ /* 0x000fc40000010000 */
[----:B------:R-:W-:Y:S02]  /*1ba80*/  FADD.FTZ R9, R245, R9 ;  /* 0x00000009f5097221 */ /* 0x000fe40000010000 */
[----:B------:R-:W-:Y:S02]  /*1ba90*/  FADD.FTZ R0, R247, R0 ;  /* 0x00000000f7007221 */ /* 0x000fe40000010000 */
[----:B------:R-:W-:Y:S01]  /*1baa0*/  FADD.FTZ R9, R242, R9 ;  /* 0x00000009f2097221 */ /* 0x000fe20000010000 */
[----:B------:R-:W-:Y:S01]  /*1bab0*/  HMMA.16816.F32 R44, R12, R18, R20 ;  /* 0x000000120c2c723c */ /* 0x000fe20000001814 */
[----:B------:R-:W-:Y:S01]  /*1bac0*/  FADD.FTZ R0, R243, R0 ;  /* 0x00000000f3007221 */ /* 0x000fe20000010000 */
[----:B------:R-:W2:Y:S01]  /*1bad0*/  LDSM.16.MT88.4 R16, [R181+0x10800] ;  /* 0x01080000b510783b */ /* 0x000ea20000004200 */
[----:B------:R-:W-:-:S03]  /*1bae0*/  FADD.FTZ R9, R244, R9 ;  /* 0x00000009f4097221 */ /* 0x000fc60000010000 */
[----:B------:R-:W4:Y:S01]  /*1baf0*/  LDSM.16.MT88.4 R20, [R182+0x10800] ;  /* 0x01080000b614783b */ /* 0x000f220000004200 */
[----:B---3--:R-:W-:Y:S02]  /*1bb00*/  F2FP.PACK_AB R12, R84, R85 ;  /* 0x00000055540c723e */ /* 0x008fe400000000ff */
[----:B------:R-:W-:Y:S02]  /*1bb10*/  F2FP.PACK_AB R13, R88, R87 ;  /* 0x00000057580d723e */ /* 0x000fe400000000ff */
[----:B------:R-:W-:Y:S02]  /*1bb20*/  F2FP.PACK_AB R14, R82, R83 ;  /* 0x00000053520e723e */ /* 0x000fe400000000ff */
[----:B------:R-:W-:Y:S01]  /*1bb30*/  F2FP.PACK_AB R15, R81, R86 ;  /* 0x00000056510f723e */ /* 0x000fe200000000ff */
[----:B------:R-:W-:Y:S02]  /*1bb40*/  FADD.FTZ R0, R241, R0 ;  /* 0x00000000f1007221 */ /* 0x000fe40000010000 */
[----:B------:R-:W-:-:S02]  /*1bb50*/  FADD.FTZ R9, R39, R9 ;  /* 0x0000000927097221 */ /* 0x000fc40000010000 */
[----:B------:R-:W-:Y:S02]  /*1bb60*/  FFMA.FTZ R10, R221, R4, -R7 ;  /* 0x00000004dd0a7223 */ /* 0x000fe40000010807 */
[----:B------:R-:W-:Y:S01]  /*1bb70*/  FADD.FTZ R0, R239, R0 ;  /* 0x00000000ef007221 */ /* 0x000fe20000010000 */
[----:B-1----:R-:W-:Y:S01]  /*1bb80*/  HMMA.16816.F32 R68, R12, R28, R40 ;  /* 0x0000001c0c44723c */ /* 0x002fe20000001828 */
[----:B------:R-:W-:Y:S02]  /*1bb90*/  FADD.FTZ R9, R37, R9 ;  /* 0x0000000925097221 */ /* 0x000fe40000010000 */
[----:B------:R-:W-:-:S05]  /*1bba0*/  FADD.FTZ R0, R240, R0 ;  /* 0x00000000f0007221 */ /* 0x000fca0000010000 */
[----:B------:R-:W-:Y:S01]  /*1bbb0*/  HMMA.16816.F32 R60, R12, R30, R32 ;  /* 0x0000001e0c3c723c */ /* 0x000fe20000001820 */
[----:B------:R-:W1:Y:S01]  /*1bbc0*/  LDSM.16.MT88.4 R28, [R180+0x11000] ;  /* 0x01100000b41c783b */ /* 0x000e620000004200 */
[----:B------:R-:W-:-:S06]  /*1bbd0*/  FADD.FTZ R9, R161, R9 ;  /* 0x00000009a1097221 */ /* 0x000fcc0000010000 */
[C---:B-----5:R-:W-:Y:S01]  /*1bbe0*/  HMMA.16816.F32 R40, R12.reuse, R26, R56 ;  /* 0x0000001a0c28723c */ /* 0x060fe20000001838 */
[----:B------:R3:W-:Y:S01]  /*1bbf0*/  MUFU.EX2 R57, R10 ;  /* 0x0000000a00397308 */ /* 0x0007e20000000800 */
[----:B------:R-:W-:Y:S02]  /*1bc00*/  FADD.FTZ R0, R162, R0 ;  /* 0x00000000a2007221 */ /* 0x000fe40000010000 */
[----:B------:R-:W-:Y:S02]  /*1bc10*/  FADD.FTZ R9, R163, R9 ;  /* 0x00000009a3097221 */ /* 0x000fe40000010000 */
[----:B------:R-:W-:Y:S02]  /*1bc20*/  FADD.FTZ R0, R157, R0 ;  /* 0x000000009d007221 */ /* 0x000fe40000010000 */
[----:B------:R-:W-:Y:S01]  /*1bc30*/  HMMA.16816.F32 R52, R12, R24, R52 ;  /* 0x000000180c34723c */ /* 0x000fe20000001834 */
[----:B------:R-:W5:Y:S01]  /*1bc40*/  LDSM.16.MT88.4 R24, [R183+0x11000] ;  /* 0x01100000b718783b */ /* 0x000f620000004200 */
[----:B---3--:R-:W-:-:S04]  /*1bc50*/  FFMA.FTZ R10, R220, R4, -R7 ;  /* 0x00000004dc0a7223 */ /* 0x008fc80000010807 */
[----:B------:R3:W-:Y:S01]  /*1bc60*/  MUFU.EX2 R56, R10 ;  /* 0x0000000a00387308 */ /* 0x0007e20000000800 */
[----:B------:R-:W-:Y:S02]  /*1bc70*/  FADD.FTZ R9, R154, R9 ;  /* 0x000000099a097221 */ /* 0x000fe40000010000 */
[-C--:B------:R-:W-:Y:S02]  /*1bc80*/  FFMA.FTZ R11, R219, R4.reuse, -R7 ;  /* 0x00000004db0b7223 */ /* 0x080fe40000010807 */
[----:B------:R-:W-:Y:S02]  /*1bc90*/  FADD.FTZ R0, R159, R0 ;  /* 0x000000009f007221 */ /* 0x000fe40000010000 */
[----:B------:R-:W-:Y:S02]  /*1bca0*/  FADD.FTZ R9, R36, R9 ;  /* 0x0000000924097221 */ /* 0x000fe40000010000 */
[----:B---3--:R-:W-:-:S04]  /*1bcb0*/  FFMA.FTZ R10, R222, R4, -R7 ;  /* 0x00000004de0a7223 */ /* 0x008fc80000010807 */
[----:B------:R3:W-:Y:S01]  /*1bcc0*/  MUFU.EX2 R39, R10 ;  /* 0x0000000a00277308 */ /* 0x0007e20000000800 */
[----:B------:R-:W-:Y:S02]  /*1bcd0*/  FADD.FTZ R0, R160, R0 ;  /* 0x00000000a0007221 */ /* 0x000fe40000010000 */
[----:B------:R-:W-:-:S05]  /*1bce0*/  FADD.FTZ R9, R155, R9 ;  /* 0x000000099b097221 */ /* 0x000fca0000010000 */
[----:B------:R-:W1:Y:S01]  /*1bcf0*/  MUFU.EX2 R76, R11 ;  /* 0x0000000b004c7308 */ /* 0x000e620000000800 */
[----:B---3--:R-:W-:-:S07]  /*1bd00*/  FFMA.FTZ R10, R223, R4, -R5 ;  /* 0x00000004df0a7223 */ /* 0x008fce0000010805 */
[----:B------:R3:W1:Y:S01]  /*1bd10*/  MUFU.EX2 R37, R10 ;  /* 0x0000000a00257308 */ /* 0x0006620000000800 */
[----:B------:R-:W-:Y:S02]  /*1bd20*/  FADD.FTZ R0, R156, R0 ;  /* 0x000000009c007221 */ /* 0x000fe40000010000 */
[----:B------:R-:W-:Y:S02]  /*1bd30*/  FADD.FTZ R9, R158, R9 ;  /* 0x000000099e097221 */ /* 0x000fe40000010000 */
[----:B------:R-:W-:Y:S01]  /*1bd40*/  FADD.FTZ R0, R152, R0 ;  /* 0x0000000098007221 */ /* 0x000fe20000010000 */
[----:B--2---:R-:W-:Y:S01]  /*1bd50*/  HMMA.16816.F32 R32, R12, R16, R64 ;  /* 0x000000100c20723c */ /* 0x004fe20000001840 */
[----:B------:R-:W-:Y:S01]  /*1bd60*/  FADD.FTZ R9, R150, R9 ;  /* 0x0000000996097221 */ /* 0x000fe20000010000 */
[----:B------:R-:W-:Y:S01]  /*1bd70*/  LDSM.16.MT88.4 R156, [R183+0x11800] ;  /* 0x01180000b79c783b */ /* 0x000fe20000004200 */
[----:B------:R-:W-:Y:S02]  /*1bd80*/  FADD.FTZ R0, R153, R0 ;  /* 0x0000000099007221 */ /* 0x000fe40000010000 */
[----:B------:R-:W-:-:S03]  /*1bd90*/  FADD.FTZ R9, R148, R9 ;  /* 0x0000000994097221 */ /* 0x000fc60000010000 */
[----:B------:R-:W-:Y:S01]  /*1bda0*/  HMMA.16816.F32 R48, R12, R18, R48 ;  /* 0x000000120c30723c */ /* 0x000fe20000001830 */
[----:B---3--:R-:W-:Y:S01]  /*1bdb0*/  FFMA.FTZ R10, R231, R4, -R5 ;  /* 0x00000004e70a7223 */ /* 0x008fe20000010805 */
[----:B------:R-:W2:Y:S01]  /*1bdc0*/  LDSM.16.MT88.4 R16, [R181+0x11000] ;  /* 0x01100000b510783b */ /* 0x000ea20000004200 */
[----:B------:R-:W-:-:S05]  /*1bdd0*/  FADD.FTZ R0, R151, R0 ;  /* 0x0000000097007221 */ /* 0x000fca0000010000 */
[C---:B----4-:R-:W-:Y:S01]  /*1bde0*/  HMMA.16816.F32 R72, R12.reuse, R20, R72 ;  /* 0x000000140c48723c */ /* 0x050fe20000001848 */
[----:B------:R-:W-:Y:S01]  /*1bdf0*/  FADD.FTZ R9, R146, R9 ;  /* 0x0000000992097221 */ /* 0x000fe20000010000 */
[----:B------:R3:W-:Y:S06]  /*1be00*/  MUFU.EX2 R36, R10 ;  /* 0x0000000a00247308 */ /* 0x0007ec0000000800 */
[----:B------:R-:W-:Y:S01]  /*1be10*/  HMMA.16816.F32 R44, R12, R22, R44 ;  /* 0x000000160c2c723c */ /* 0x000fe2000000182c */
[----:B------:R-:W-:Y:S01]  /*1be20*/  FADD.FTZ R0, R147, R0 ;  /* 0x0000000093007221 */ /* 0x000fe20000010000 */
[----:B------:R-:W4:Y:S05]  /*1be30*/  LDSM.16.MT88.4 R20, [R182+0x11000] ;  /* 0x01100000b614783b */ /* 0x000f2a0000004200 */
[----:B-1----:R-:W-:-:S02]  /*1be40*/  F2FP.PACK_AB R12, R57, R76 ;  /* 0x0000004c390c723e */ /* 0x002fc400000000ff */
[----:B------:R-:W-:Y:S02]  /*1be50*/  F2FP.PACK_AB R13, R78, R79 ;  /* 0x0000004f4e0d723e */ /* 0x000fe400000000ff */
[----:B------:R-:W-:Y:S02]  /*1be60*/  F2FP.PACK_AB R14, R39, R56 ;  /* 0x00000038270e723e */ /* 0x000fe400000000ff */
[----:B------:R-:W-:Y:S01]  /*1be70*/  F2FP.PACK_AB R15, R37, R77 ;  /* 0x0000004d250f723e */ /* 0x000fe200000000ff */
[----:B---3--:R-:W-:Y:S02]  /*1be80*/  FFMA.FTZ R10, R232, R4, -R5 ;  /* 0x00000004e80a7223 */ /* 0x008fe40000010805 */
[----:B------:R-:W-:Y:S02]  /*1be90*/  FADD.FTZ R9, R149, R9 ;  /* 0x0000000995097221 */ /* 0x000fe40000010000 */
[----:B------:R-:W-:Y:S01]  /*1bea0*/  FADD.FTZ R0, R145, R0 ;  /* 0x0000000091007221 */ /* 0x000fe20000010000 */
[----:B------:R-:W1:Y:S01]  /*1beb0*/  LDSM.16.MT88.4 R148, [R181+0x11800] ;  /* 0x01180000b594783b */ /* 0x000e620000004200 */
[----:B------:R-:W-:Y:S01]  /*1bec0*/  HMMA.16816.F32 R68, R12, R28, R68 ;  /* 0x0000001c0c44723c */ /* 0x000fe20000001844 */
[----:B------:R3:W-:Y:S01]  /*1bed0*/  MUFU.EX2 R29, R10 ;  /* 0x0000000a001d7308 */ /* 0x0007e20000000800 */
[----:B------:R-:W-:-:S02]  /*1bee0*/  FADD.FTZ R9, R137, R9 ;  /* 0x0000000989097221 */ /* 0x000fc40000010000 */
[----:B------:R-:W-:Y:S02]  /*1bef0*/  FADD.FTZ R0, R144, R0 ;  /* 0x0000000090007221 */ /* 0x000fe40000010000 */
[----:B------:R-:W-:Y:S02]  /*1bf00*/  FADD.FTZ R9, R131, R9 ;  /* 0x0000000983097221 */ /* 0x000fe40000010000 */
[----:B-----5:R-:W-:Y:S01]  /*1bf10*/  HMMA.16816.F32 R52, R12, R24, R52 ;  /* 0x000000180c34723c */ /* 0x020fe20000001834 */
[----:B------:R-:W-:Y:S02]  /*1bf20*/  FADD.FTZ R0, R141, R0 ;  /* 0x000000008d007221 */ /* 0x000fe40000010000 */
[----:B---3--:R-:W-:-:S04]  /*1bf30*/  FFMA.FTZ R10, R233, R4, -R5 ;  /* 0x00000004e90a7223 */ /* 0x008fc80000010805 */
[----:B------:R3:W-:Y:S01]  /*1bf40*/  MUFU.EX2 R28, R10 ;  /* 0x0000000a001c7308 */ /* 0x0007e20000000800 */
[----:B------:R-:W-:Y:S02]  /*1bf50*/  FADD.FTZ R9, R136, R9 ;  /* 0x0000000988097221 */ /* 0x000fe40000010000 */
[----:B------:R-:W-:Y:S02]  /*1bf60*/  FADD.FTZ R0, R129, R0 ;  /* 0x0000000081007221 */ /* 0x000fe40000010000 */
[----:B------:R-:W-:Y:S02]  /*1bf70*/  FADD.FTZ R9, R140, R9 ;  /* 0x000000098c097221 */ /* 0x000fe40000010000 */
[----:B---3--:R-:W-:-:S04]  /*1bf80*/  FFMA.FTZ R10, R234, R4, -R7 ;  /* 0x00000004ea0a7223 */ /* 0x008fc80000010807 */
[----:B------:R3:W-:Y:S01]  /*1bf90*/  MUFU.EX2 R25, R10 ;  /* 0x0000000a00197308 */ /* 0x0007e20000000800 */
[----:B------:R-:W-:Y:S02]  /*1bfa0*/  FADD.FTZ R0, R124, R0 ;  /* 0x000000007c007221 */ /* 0x000fe40000010000 */
[----:B------:R-:W-:Y:S02]  /*1bfb0*/  FADD.FTZ R9, R122, R9 ;  /* 0x000000097a097221 */ /* 0x000fe40000010000 */
[----:B------:R-:W-:Y:S02]  /*1bfc0*/  FADD.FTZ R0, R125, R0 ;  /* 0x000000007d007221 */ /* 0x000fe40000010000 */
[----:B---3--:R-:W-:-:S04]  /*1bfd0*/  FFMA.FTZ R10, R235, R4, -R7 ;  /* 0x00000004eb0a7223 */ /* 0x008fc80000010807 */
[----:B------:R3:W5:Y:S01]  /*1bfe0*/  MUFU.EX2 R24, R10 ;  /* 0x0000000a00187308 */ /* 0x0007620000000800 */
[----:B------:R-:W-:Y:S02]  /*1bff0*/  FADD.FTZ R0, R128, R0 ;  /* 0x0000000080007221 */ /* 0x000fe40000010000 */
[----:B---3--:R-:W-:-:S05]  /*1c000*/  FFMA.FTZ R10, R236, R4, -R7 ;  /* 0x00000004ec0a7223 */ /* 0x008fca0000010807 */
[----:B------:R3:W-:Y:S02]  /*1c010*/  MUFU.EX2 R11, R10 ;  /* 0x0000000a000b7308 */ /* 0x0007e40000000800 */
[----:B---3--:R-:W-:Y:S02]  /*1c020*/  FFMA.FTZ R10, R237, R4, -R7 ;  /* 0x00000004ed0a7223 */ /* 0x008fe40000010807 */
[----:B------:R-:W-:-:S04]  /*1c030*/  FADD.FTZ R7, R120, R9 ;  /* 0x0000000978077221 */ /* 0x000fc80000010000 */
[----:B------:R-:W-:Y:S02]  /*1c040*/  FADD.FTZ R9, R121, R7 ;  /* 0x0000000779097221 */ /* 0x000fe40000010000 */
[----:B------:R-:W-:Y:S02]  /*1c050*/  FADD.FTZ R7, R119, R0 ;  /* 0x0000000077077221 */ /* 0x000fe40000010000 */
[----:B------:R-:W-:Y:S02]  /*1c060*/  FFMA.FTZ R4, R238, R4, -R5 ;  /* 0x00000004ee047223 */ /* 0x000fe40000010805 */
[----:B------:R-:W-:Y:S02]  /*1c070*/  FADD.FTZ R0, R123, R9 ;  /* 0x000000097b007221 */ /* 0x000fe40000010000 */
[----:B------:R3:W-:Y:S01]  /*1c080*/  MUFU.EX2 R251, R4 ;  /* 0x0000000400fb7308 */ /* 0x0007e20000000800 */
[----:B------:R-:W-:Y:S02]  /*1c090*/  FADD.FTZ R5, R116, R7 ;  /* 0x0000000774057221 */ /* 0x000fe40000010000 */
[----:B---3--:R-:W-:-:S02]  /*1c0a0*/  FADD.FTZ R4, R114, R0 ;  /* 0x0000000072047221 */ /* 0x008fc40000010000 */
        /* <DEDUP_REMOVED lines=25> */
[----:B------:R-:W-:Y:S01]  /*1c240*/  HMMA.16816.F32 R40, R12, R26, R40 ;  /* 0x0000001a0c28723c */ /* 0x000fe20000001828 */
[----:B------:R-:W-:Y:S02]  /*1c250*/  FADD.FTZ R0, R88, R0 ;  /* 0x0000000058007221 */ /* 0x000fe40000010000 */
[----:B------:R-:W-:-:S05]  /*1c260*/  FADD.FTZ R4, R84, R4 ;  /* 0x0000000454047221 */ /* 0x000fca0000010000 */
[C---:B--2---:R-:W-:Y:S08]  /*1c270*/  HMMA.16816.F32 R32, R12.reuse, R16, R32 ;  /* 0x000000100c20723c */ /* 0x044ff00000001820 */
[C---:B------:R-:W-:Y:S08]  /*1c280*/  HMMA.16816.F32 R48, R12.reuse, R18, R48 ;  /* 0x000000120c30723c */ /* 0x040ff00000001830 */
[C---:B----4-:R-:W-:Y:S08]  /*1c290*/  HMMA.16816.F32 R144, R12.reuse, R20, R72 ;  /* 0x000000140c90723c */ /* 0x050ff00000001848 */
[----:B------:R-:W-:Y:S01]  /*1c2a0*/  HMMA.16816.F32 R44, R12, R22, R44 ;  /* 0x000000160c2c723c */ /* 0x000fe2000000182c */
[----:B------:R-:W2:Y:S01]  /*1c2b0*/  LDSM.16.MT88.4 R12, [R182+0x11800] ;  /* 0x01180000b60c783b */ /* 0x000ea20000004200 */
        /* <DEDUP_REMOVED lines=27> */
[C---:B-1----:R-:W-:Y:S08]  /*1c470*/  HMMA.16816.F32 R152, R140.reuse, R148, R32 ;  /* 0x000000948c98723c */ /* 0x042ff00000001820 */
[C---:B------:R-:W-:Y:S08]  /*1c480*/  HMMA.16816.F32 R164, R140.reuse, R166, R60 ;  /* 0x000000a68ca4723c */ /* 0x040ff0000000183c */
[C---:B------:R-:W-:Y:S08]  /*1c490*/  HMMA.16816.F32 R156, R140.reuse, R158, R40 ;  /* 0x0000009e8c9c723c */ /* 0x040ff00000001828 */
[C---:B------:R-:W-:Y:S08]  /*1c4a0*/  HMMA.16816.F32 R148, R140.reuse, R150, R48 ;  /* 0x000000968c94723c */ /* 0x040ff00000001830 */
[C---:B--2---:R-:W-:Y:S08]  /*1c4b0*/  HMMA.16816.F32 R144, R140.reuse, R12, R144 ;  /* 0x0000000c8c90723c */ /* 0x044ff00000001890 */
[----:B------:R-:W-:Y:S01]  /*1c4c0*/  HMMA.16816.F32 R140, R140, R14, R44 ;  /* 0x0000000e8c8c723c */ /* 0x000fe2000000182c */
[----:B------:R-:W-:Y:S07]  /*1c4d0*/  @!UPT UIADD3 URZ, URZ, URZ, URZ ;  /* 0x0000003f3f3ff290 */ /* 0x000fee000fffe03f */
[----:B------:R-:W-:Y:S11]  /*1c4e0*/  @!P2 BRA `(.L_x_1875) ;  /* 0x00008a400000a947 */ /* 0x000ff60003800000 */
[----:B------:R-:W2:Y:S01]  /*1c4f0*/  LDL.LU R172, [R1+0xa0] ;  /* 0x0000a00001ac7983 */ /* 0x000ea20000300800 */
[----:B------:R-:W-:-:S04]  /*1c500*/  DEPBAR.LE SB0, 0x0 ;  /* 0x000080000000791a */ /* 0x000fc80000000000 */
[----:B------:R-:W-:Y:S01]  /*1c510*/  WARPSYNC 0xffffffff ;  /* 0xffffffff00007948 */ /* 0x000fe20003800000 */
[----:B------:R-:W-:Y:S01]  /*1c520*/  BSSY B0, `(.L_x_1876) ;  /* 0x0000051000007945 */ /* 0x000fe20003800000 */
[----:B------:R-:W-:Y:S01]  /*1c530*/  BAR.SYNC.DEFER_BLOCKING 0x0 ;  /* 0x0000000000007b1d */ /* 0x000fe20000010000 */
[----:B--2---:R-:W-:-:S05]  /*1c540*/  IADD3 R250, R172, -0x2, RZ ;  /* 0xfffffffeacfa7810 */ /* 0x004fca0007ffe0ff */
[----:B------:R-:W-:Y:S05]  /*1c550*/  @!P0 BRA `(.L_x_1877) ;  /* 0x0000045000008947 */ /* 0x000fea0003800000 */
[----:B------:R-:W-:Y:S02]  /*1c560*/  IMAD.U32 R135, RZ, RZ, UR9 ;  /* 0x00000009ff877e24 */ /* 0x000fe4000f8e00ff */
[----:B------:R-:W-:-:S05]  /*1c570*/  IMAD.U32 R134, RZ, RZ, UR8 ;  /* 0x00000008ff867e24 */ /* 0x000fca000f8e00ff */
[----:B------:R-:W-:-:S04]  /*1c580*/  LOP3.LUT R135, R135, R134, RZ, 0x3c, !PT ;  /* 0x0000008687877212 */ /* 0x000fc800078e3cff */
[----:B------:R-:W-:-:S04]  /*1c590*/  LOP3.LUT R134, R135, R134, RZ, 0x3c, !PT ;  /* 0x0000008687867212 */ /* 0x000fc800078e3cff */
[----:B------:R-:W-:-:S05]  /*1c5a0*/  LOP3.LUT R135, R135, R134, RZ, 0x3c, !PT ;  /* 0x0000008687877212 */ /* 0x000fca00078e3cff */
[----:B------:R-:W2:Y:S01]  /*1c5b0*/  LD.E R0, [R134.64+0x170] ;  /* 0x0001700686007980 */ /* 0x000ea2000c101900 */
[----:B------:R-:W-:-:S05]  /*1c5c0*/  IMAD.SHL.U32 R10, R250, 0x100, RZ ;  /* 0x00000100fa0a7824 */ /* 0x000fca00078e00ff */
[----:B------:R-:W-:Y:S02]  /*1c5d0*/  IADD3 R12, R10, 0x100, RZ ;  /* 0x000001000a0c7810 */ /* 0x000fe40007ffe0ff */
[----:B------:R-:W-:Y:S02]  /*1c5e0*/  IABS R13, R10 ;  /* 0x0000000a000d7213 */ /* 0x000fe40000000000 */
[----:B------:R-:W-:Y:S02]  /*1c5f0*/  IABS R9, R12 ;  /* 0x0000000c00097213 */ /* 0x000fe40000000000 */
[-C--:B--2---:R-:W-:Y:S02]  /*1c600*/  IABS R11, R0.reuse ;  /* 0x00000000000b7213 */ /* 0x084fe40000000000 */
[-C--:B------:R-:W-:Y:S02]  /*1c610*/  IABS R14, R0.reuse ;  /* 0x00000000000e7213 */ /* 0x080fe40000000000 */
[----:B------:R-:W1:Y:S01]  /*1c620*/  I2F.RP R4, R11 ;  /* 0x0000000b00047306 */ /* 0x000e620000209400 */
[----:B------:R-:W-:-:S02]  /*1c630*/  LOP3.LUT R12, R12, R0, RZ, 0x3c, !PT ;  /* 0x000000000c0c7212 */ /* 0x000fc400078e3cff */
[----:B------:R-:W-:Y:S02]  /*1c640*/  LOP3.LUT R10, R10, R0, RZ, 0x3c, !PT ;  /* 0x000000000a0a7212 */ /* 0x000fe400078e3cff */
[----:B------:R-:W-:Y:S02]  /*1c650*/  ISETP.GE.AND P3, PT, R12, RZ, PT ;  /* 0x000000ff0c00720c */ /* 0x000fe40003f66270 */
[----:B------:R-:W-:Y:S01]  /*1c660*/  ISETP.GE.AND P1, PT, R10, RZ, PT ;  /* 0x000000ff0a00720c */ /* 0x000fe20003f26270 */
[----:B-1----:R-:W1:Y:S02]  /*1c670*/  MUFU.RCP R4, R4 ;  /* 0x0000000400047308 */ /* 0x002e640000001000 */
[----:B-1----:R-:W-:-:S06]  /*1c680*/  IADD3 R4, R4, 0xffffffe, RZ ;  /* 0x0ffffffe04047810 */ /* 0x002fcc0007ffe0ff */
[----:B------:R-:W1:Y:S02]  /*1c690*/  F2I.FTZ.U32.TRUNC.NTZ R5, R4 ;  /* 0x0000000400057305 */ /* 0x000e64000021f000 */
[----:B-1----:R-:W-:-:S04]  /*1c6a0*/  IMAD.MOV R4, RZ, RZ, -R5 ;  /* 0x000000ffff047224 */ /* 0x002fc800078e0a05 */
[----:B------:R-:W-:Y:S01]  /*1c6b0*/  IMAD R7, R4, R11, RZ ;  /* 0x0000000b04077224 */ /* 0x000fe200078e02ff */
[----:B------:R-:W-:-:S05]  /*1c6c0*/  MOV R4, RZ ;  /* 0x000000ff00047202 */ /* 0x000fca0000000f00 */
[----:B------:R-:W-:-:S04]  /*1c6d0*/  IMAD.HI.U32 R4, R5, R7, R4 ;  /* 0x0000000705047227 */ /* 0x000fc800078e0004 */
[----:B------:R-:W-:Y:S02]  /*1c6e0*/  IMAD.MOV R5, RZ, RZ, -R14 ;  /* 0x000000ffff057224 */ /* 0x000fe400078e0a0e */
[----:B------:R-:W-:Y:S02]  /*1c6f0*/  IMAD.MOV.U32 R7, RZ, RZ, R13 ;  /* 0x000000ffff077224 */ /* 0x000fe400078e000d */
[----:B------:R-:W-:Y:S02]  /*1c700*/  IMAD.MOV.U32 R13, RZ, RZ, R5 ;  /* 0x000000ffff0d7224 */ /* 0x000fe400078e0005 */
[----:B------:R-:W-:-:S04]  /*1c710*/  IMAD.HI.U32 R5, R4, R9, RZ ;  /* 0x0000000904057227 */ /* 0x000fc800078e00ff */
[----:B------:R-:W-:-:S04]  /*1c720*/  IMAD.HI.U32 R4, R4, R7, RZ ;  /* 0x0000000704047227 */ /* 0x000fc800078e00ff */
[-C--:B------:R-:W-:Y:S02]  /*1c730*/  IMAD R9, R5, R13.reuse, R9 ;  /* 0x0000000d05097224 */ /* 0x080fe400078e0209 */
[----:B------:R-:W-:-:S03]  /*1c740*/  IMAD R7, R4, R13, R7 ;  /* 0x0000000d04077224 */ /* 0x000fc600078e0207 */
[C---:B------:R-:W-:Y:S02]  /*1c750*/  ISETP.GT.U32.AND P4, PT, R11.reuse, R9, PT ;  /* 0x000000090b00720c */ /* 0x040fe40003f84070 */
[----:B------:R-:W-:-:S11]  /*1c760*/  ISETP.GT.U32.AND P2, PT, R11, R7, PT ;  /* 0x000000070b00720c */ /* 0x000fd60003f44070 */
[-C--:B------:R-:W-:Y:S02]  /*1c770*/  @!P4 IADD3 R9, R9, -R11.reuse, RZ ;  /* 0x8000000b0909c210 */ /* 0x080fe40007ffe0ff */
[----:B------:R-:W-:Y:S01]  /*1c780*/  @!P2 IMAD.IADD R7, R7, 0x1, -R11 ;  /* 0x000000010707a824 */ /* 0x000fe200078e0a0b */
[----:B------:R-:W-:Y:S02]  /*1c790*/  @!P4 IADD3 R5, R5, 0x1, RZ ;  /* 0x000000010505c810 */ /* 0x000fe40007ffe0ff */
[-C--:B------:R-:W-:Y:S02]  /*1c7a0*/  ISETP.GE.U32.AND P6, PT, R9, R11.reuse, PT ;  /* 0x0000000b0900720c */ /* 0x080fe40003fc6070 */
[----:B------:R-:W-:Y:S02]  /*1c7b0*/  ISETP.GE.U32.AND P5, PT, R7, R11, PT ;  /* 0x0000000b0700720c */ /* 0x000fe40003fa6070 */
[----:B------:R-:W-:Y:S02]  /*1c7c0*/  @!P2 IADD3 R4, R4, 0x1, RZ ;  /* 0x000000010404a810 */ /* 0x000fe40007ffe0ff */
[----:B------:R-:W-:-:S02]  /*1c7d0*/  ISETP.NE.AND P2, PT, R0, RZ, PT ;  /* 0x000000ff0000720c */ /* 0x000fc40003f45270 */
[----:B------:R-:W-:-:S05]  /*1c7e0*/  LOP3.LUT R7, RZ, R0, RZ, 0x33, !PT ;  /* 0x00000000ff077212 */ /* 0x000fca00078e33ff */
        /* <DEDUP_REMOVED lines=12> */
[----:B------:R-:W-:-:S05]  /*1c8b0*/  IADD3 R7, R9, -R7, RZ ;  /* 0x8000000709077210 */ /* 0x000fca0007ffe0ff */
[----:B------:R-:W-:-:S05]  /*1c8c0*/  IMAD R0, R0, R7, -0x100 ;  /* 0xffffff0000007424 */ /* 0x000fca00078e0207 */
[----:B------:R-:W-:Y:S01]  /*1c8d0*/  SHF.R.S32.HI R7, RZ, 0x1f, R0 ;  /* 0x0000001fff077819 */ /* 0x000fe20000011400 */
[-C--:B--2---:R-:W-:Y:S02]  /*1c8e0*/  IMAD R5, R5, R0.reuse, RZ ;  /* 0x0000000005057224 */ /* 0x084fe400078e02ff */
[----:B---3--:R-:W-:Y:S02]  /*1c8f0*/  IMAD.IADD R14, R12, 0x1, -R14 ;  /* 0x000000010c0e7824 */ /* 0x008fe400078e0a0e */
        /* <DEDUP_REMOVED lines=11> */
.L_x_1877:
[----:B------:R-:W-:Y:S02]  /*1c9b0*/  IMAD.U32 R135, RZ, RZ, UR9 ;  /* 0x00000009ff877e24 */ /* 0x000fe4000f8e00ff */
[----:B------:R-:W-:-:S05]  /*1c9c0*/  IMAD.U32 R134, RZ, RZ, UR8 ;  /* 0x00000008ff867e24 */ /* 0x000fca000f8e00ff */
[----:B------:R-:W-:-:S04]  /*1c9d0*/  LOP3.LUT R135, R135, R134, RZ, 0x3c, !PT ;  /* 0x0000008687877212 */ /* 0x000fc800078e3cff */
[----:B------:R-:W-:-:S04]  /*1c9e0*/  LOP3.LUT R134, R135, R134, RZ, 0x3c, !PT ;  /* 0x0000008687867212 */ /* 0x000fc800078e3cff */
[----:B------:R-:W-:-:S05]  /*1c9f0*/  LOP3.LUT R135, R135, R134, RZ, 0x3c, !PT ;  /* 0x0000008687877212 */ /* 0x000fca00078e3cff */
[----:B------:R-:W2:Y:S02]  /*1ca00*/  LD.E R0, [R134.64+0x40] ;  /* 0x0000400686007980 */ /* 0x000ea4000c101900 */
[----:B--2---:R-:W-:-:S05]  /*1ca10*/  IMAD.U32 R0, R0, -0x100, RZ ;  /* 0xffffff0000007824 */ /* 0x004fca00078e00ff */
[----:B------:R-:W-:Y:S02]  /*1ca20*/  SHF.R.S32.HI R4, RZ, 0x1f, R0 ;  /* 0x0000001fff047819 */ /* 0x000fe40000011400 */
.L_x_1878:
[----:B------:R-:W-:Y:S05]  /*1ca30*/  BSYNC B0 ;  /* 0x0000000000007941 */ /* 0x000fea0003800000 */
.L_x_1876:
[----:B------:R-:W2:Y:S04]  /*1ca40*/  LDL R7, [R1+0x8] ;  /* 0x0000080001077983 */ /* 0x000ea80000100800 */
[----:B------:R-:W3:Y:S04]  /*1ca50*/  LDL.LU R25, [R1+0xa4] ;  /* 0x0000a40001197983 */ /* 0x000ee80000300800 */
[----:B------:R-:W4:Y:S04]  /*1ca60*/  LDL.LU R24, [R1+0x88] ;  /* 0x0000880001187983 */ /* 0x000f280000300800 */
[----:B------:R-:W5:Y:S04]  /*1ca70*/  LDL.LU R23, [R1+0x6c] ;  /* 0x00006c0001177983 */ /* 0x000f680000300800 */
        /* <DEDUP_REMOVED lines=11> */
[----:B------:R-:W5:Y:S04]  /*1cb30*/  LDL R11, [R1+0x140] ;  /* 0x00014000010b7983 */ /* 0x000f680000100800 */
[----:B------:R-:W5:Y:S04]  /*1cb40*/  LDL.LU R10, [R1+0x114] ;  /* 0x00011400010a7983 */ /* 0x000f680000300800 */
[----:B------:R-:W5:Y:S04]  /*1cb50*/  LDL.LU R9, [R1+0x80] ;  /* 0x0000800001097983 */ /* 0x000f680000300800 */
[----:B------:R-:W5:Y:S04]  /*1cb60*/  LDL R65, [R1+0x4] ;  /* 0x0000040001417983 */ /* 0x000f680000100800 */
[----:B------:R-:W5:Y:S01]  /*1cb70*/  LDL R64, [R1] ;  /* 0x0000000001407983 */ /* 0x000f620000100800 */
[----:B------:R-:W-:Y:S01]  /*1cb80*/  ISETP.GE.AND P1, PT, R132, R249, PT ;  /* 0x000000f98400720c */ /* 0x000fe20003f26270 */
[----:B------:R-:W-:Y:S01]  /*1cb90*/  BSSY B1, `(.L_x_1879) ;  /* 0x00004dd000017945 */ /* 0x000fe20003800000 */
[----:B------:R-:W-:-:S04]  /*1cba0*/  LEA R128, P3, R0, R224, 0x1 ;  /* 0x000000e000807211 */ /* 0x000fc800078608ff */
[----:B------:R-:W-:-:S07]  /*1cbb0*/  LEA.HI.X R129, R0, R225, R4, 0x1, P3 ;  /* 0x000000e100817211 */ /* 0x000fce00018f0c04 */
[----:B------:R-:W-:Y:S01]  /*1cbc0*/  @!P1 IADD3 R5, P2, R0, R230, RZ ;  /* 0x000000e600059210 */ /* 0x000fe20007f5e0ff */
[----:B------:R-:W-:Y:S04]  /*1cbd0*/  @P1 STS.128 [R191+0xa000], RZ ;  /* 0x00a000ffbf001388 */ /* 0x000fe80000000c00 */
[----:B------:R-:W-:Y:S01]  /*1cbe0*/  @!PT LDS RZ, [RZ] ;  /* 0x00000000fffff984 */ /* 0x000fe20000000800 */
[----:B------:R-:W-:Y:S01]  /*1cbf0*/  @!PT LDS RZ, [RZ] ;  /* 0x00000000fffff984 */ /* 0x000fe20000000800 */
[----:B------:R-:W-:Y:S01]  /*1cc00*/  @!PT LDS RZ, [RZ] ;  /* 0x00000000fffff984 */ /* 0x000fe20000000800 */
[----:B------:R1:W-:Y:S04]  /*1cc10*/  @!P1 LDGSTS.E.BYPASS.LTC128B.128 [R191+0xa000], [R128.64] ;  /* 0x0a00000080bf9fae */ /* 0x0003e8000b901d46 */
[----:B------:R-:W-:Y:S01]  /*1cc20*/  @P1 STS.128 [R191+0xa800], RZ ;  /* 0x00a800ffbf001388 */ /* 0x000fe20000000c00 */
[----:B--2---:R-:W-:Y:S01]  /*1cc30*/  @!P1 IMAD.X R7, R4, 0x1, R7, P2 ;  /* 0x0000000104079824 */ /* 0x004fe200010e0607 */
[----:B------:R-:W-:Y:S01]  /*1cc40*/  @!P1 LEA R46, P2, R5, R224, 0x1 ;  /* 0x000000e0052e9211 */ /* 0x000fe200078408ff */
[----:B---3--:R-:W-:-:S03]  /*1cc50*/  IMAD.MOV.U32 R48, RZ, RZ, R25 ;  /* 0x000000ffff307224 */ /* 0x008fc600078e0019 */
[----:B------:R-:W-:Y:S01]  /*1cc60*/  @!P1 LEA.HI.X R47, R5, R225, R7, 0x1, P2 ;  /* 0x000000e1052f9211 */ /* 0x000fe200010f0c07 */
[----:B----4-:R-:W-:-:S04]  /*1cc70*/  IMAD.MOV.U32 R49, RZ, RZ, R24 ;  /* 0x000000ffff317224 */ /* 0x010fc800078e0018 */
[----:B------:R-:W-:Y:S01]  /*1cc80*/  @!PT LDS RZ, [RZ] ;  /* 0x00000000fffff984 */ /* 0x000fe20000000800 */
[----:B------:R-:W-:Y:S01]  /*1cc90*/  @!PT LDS RZ, [RZ] ;  /* 0x00000000fffff984 */ /* 0x000fe20000000800 */
[----:B------:R-:W-:Y:S01]  /*1cca0*/  @!PT LDS RZ, [RZ] ;  /* 0x00000000fffff984 */ /* 0x000fe20000000800 */
[----:B------:R2:W-:Y:S01]  /*1ccb0*/  @!P1 LDGSTS.E.BYPASS.LTC128B.128 [R191+0xa800], [R46.64] ;  /* 0x0a8000002ebf9fae */ /* 0x0005e2000b901d46 */
[----:B-----5:R-:W-:Y:S02]  /*1ccc0*/  IMAD.MOV.U32 R50, RZ, RZ, R23 ;  /* 0x000000ffff327224 */ /* 0x020fe400078e0017 */
[----:B------:R-:W-:Y:S01]  /*1ccd0*/  @!P1 IMAD.MOV.U32 R23, RZ, RZ, R4 ;  /* 0x000000ffff179224 */ /* 0x000fe200078e0004 */
[----:B------:R-:W-:Y:S01]  /*1cce0*/  @P1 STS.128 [R191+0xb000], RZ ;  /* 0x00b000ffbf001388 */ /* 0x000fe20000000c00 */
[----:B------:R-:W-:Y:S02]  /*1ccf0*/  IMAD.MOV.U32 R51, RZ, RZ, R22 ;  /* 0x000000ffff337224 */ /* 0x000fe400078e0016 */
[----:B------:R-:W-:Y:S02]  /*1cd00*/  @!P1 IMAD.MOV.U32 R22, RZ, RZ, R0 ;  /* 0x000000ffff169224 */ /* 0x000fe400078e0000 */
[----:B------:R-:W-:Y:S02]  /*1cd10*/  IMAD.MOV.U32 R52, RZ, RZ, R21 ;  /* 0x000000ffff347224 */ /* 0x000fe400078e0015 */
[----:B------:R-:W-:-:S02]  /*1cd20*/  @!P1 IMAD.MOV.U32 R21, RZ, RZ, R4 ;  /* 0x000000ffff159224 */ /* 0x000fc400078e0004 */
[----:B------:R-:W-:Y:S02]  /*1cd30*/  IMAD.MOV.U32 R53, RZ, RZ, R20 ;  /* 0x000000ffff357224 */ /* 0x000fe400078e0014 */
[----:B------:R-:W-:Y:S02]  /*1cd40*/  @!P1 IMAD.MOV.U32 R20, RZ, RZ, R0 ;  /* 0x000000ffff149224 */ /* 0x000fe400078e0000 */
[----:B------:R-:W-:Y:S02]  /*1cd50*/  IMAD.MOV.U32 R54, RZ, RZ, R19 ;  /* 0x000000ffff367224 */ /* 0x000fe400078e0013 */
        /* <DEDUP_REMOVED lines=16> */
[----:B------:R-:W-:Y:S02]  /*1ce60*/  @!P1 IMAD.MOV.U32 R11, RZ, RZ, R4 ;  /* 0x000000ffff0b9224 */ /* 0x000fe400078e0004 */
[----:B------:R-:W-:Y:S02]  /*1ce70*/  IMAD.MOV.U32 R59, RZ, RZ, R10 ;  /* 0x000000ffff3b7224 */ /* 0x000fe400078e000a */
[----:B------:R-:W-:Y:S02]  /*1ce80*/  @!P1 IMAD.MOV.U32 R10, RZ, RZ, R0 ;  /* 0x000000ffff0a9224 */ /* 0x000fe400078e0000 */
[----:B------:R-:W-:Y:S02]  /*1ce90*/  IMAD.MOV.U32 R58, RZ, RZ, R9 ;  /* 0x000000ffff3a7224 */ /* 0x000fe400078e0009 */
[----:B------:R-:W-:-:S02]  /*1cea0*/  IMAD.MOV.U32 R113, RZ, RZ, R63 ;  /* 0x000000ffff717224 */ /* 0x000fc400078e003f */
[C---:B------:R-:W-:Y:S02]  /*1ceb0*/  @!P1 IMAD R12, R65.reuse, 0x30, RZ ;  /* 0x00000030410c9824 */ /* 0x040fe400078e02ff */
[----:B------:R-:W-:Y:S01]  /*1cec0*/  @!P1 IMAD R25, R65, 0xa0, RZ ;  /* 0x000000a041199824 */ /* 0x000fe200078e02ff */
[CC--:B------:R-:W-:Y:S01]  /*1ced0*/  @!P1 LEA R9, P4, R64.reuse, R0.reuse, 0x5 ;  /* 0x0000000040099211 */ /* 0x0c0fe200078828ff */
[C---:B------:R-:W-:Y:S01]  /*1cee0*/  @!P1 IMAD.WIDE.U32 R10, R64.reuse, 0x30, R10 ;  /* 0x00000030400a9825 */ /* 0x040fe200078e000a */
[C---:B------:R-:W-:Y:S02]  /*1cef0*/  @!P1 LEA R5, P3, R64.reuse, R0, 0x6 ;  /* 0x0000000040059211 */ /* 0x040fe400078630ff */
[--C-:B------:R-:W-:Y:S01]  /*1cf00*/  @!P1 LEA.HI.X R13, R64, R4, R65.reuse, 0x5, P4 ;  /* 0x00000004400d9211 */ /* 0x100fe200020f2c41 */
[----:B------:R-:W-:Y:S01]  /*1cf10*/  @!P1 IMAD.IADD R12, R11, 0x1, R12 ;  /* 0x000000010b0c9824 */ /* 0x000fe200078e020c */
[----:B------:R-:W-:Y:S01]  /*1cf20*/  @!P1 LEA R42, P4, R10, R224, 0x1 ;  /* 0x000000e00a2a9211 */ /* 0x000fe200078808ff */
[----:B------:R-:W-:Y:S01]  /*1cf30*/  @!P1 IMAD.MOV.U32 R11, RZ, RZ, R4 ;  /* 0x000000ffff0b9224 */ /* 0x000fe200078e0004 */
[C---:B------:R-:W-:Y:S01]  /*1cf40*/  @!P1 LEA.HI.X R14, R64.reuse, R4, R65, 0x6, P3 ;  /* 0x00000004400e9211 */ /* 0x040fe200018f3441 */
[----:B------:R-:W-:Y:S01]  /*1cf50*/  @!P1 IMAD R24, R65, 0x90, RZ ;  /* 0x0000009041189824 */ /* 0x000fe200078e02ff */
[----:B------:R-:W-:Y:S01]  /*1cf60*/  @!P1 LEA R7, P2, R64, R0, 0x7 ;  /* 0x0000000040079211 */ /* 0x000fe200078438ff */
[----:B------:R-:W-:Y:S01]  /*1cf70*/  IMAD.MOV.U32 R114, RZ, RZ, R62 ;  /* 0x000000ffff727224 */ /* 0x000fe200078e003e */
[-C--:B------:R-:W-:Y:S01]  /*1cf80*/  @!P1 LEA R40, P3, R5, R224.reuse, 0x1 ;  /* 0x000000e005289211 */ /* 0x080fe200078608ff */
[----:B------:R-:W-:Y:S01]  /*1cf90*/  IMAD.MOV.U32 R115, RZ, RZ, R61 ;  /* 0x000000ffff737224 */ /* 0x000fe200078e003d */
        /* <DEDUP_REMOVED lines=22> */
[----:B------:R-:W-:Y:S01]  /*1d100*/  @!P1 IMAD.WIDE.U32 R14, R64, 0x70, R10 ;  /* 0x00000070400e9825 */ /* 0x000fe200078e000a */
        /* <DEDUP_REMOVED lines=35> */
[----:B------:R-:W-:Y:S02]  /*1d340*/  @!P1 IMAD.MOV.U32 R5, RZ, RZ, R4 ;  /* 0x000000ffff059224 */ /* 0x000fe400078e0004 */
[--C-:B------:R-:W-:Y:S01]  /*1d350*/  @!P1 IMAD.MOV.U32 R14, RZ, RZ, R0.reuse ;  /* 0x000000ffff0e9224 */ /* 0x100fe200078e0000 */
[----:B------:R-:W-:Y:S01]  /*1d360*/  @!PT LDS RZ, [RZ] ;  /* 0x00000000fffff984 */ /* 0x000fe20000000800 */
[----:B------:R-:W-:Y:S01]  /*1d370*/  @!PT LDS RZ, [RZ] ;  /* 0x00000000fffff984 */ /* 0x000fe20000000800 */
[----:B------:R-:W-:Y:S01]  /*1d380*/  @!PT LDS RZ, [RZ] ;  /* 0x00000000fffff984 */ /* 0x000fe20000000800 */
[----:B------:R4:W-:Y:S01]  /*1d390*/  @!P1 LDGSTS.E.BYPASS.LTC128B.128 [R191+0xd000], [R32.64] ;  /* 0x0d00000020bf9fae */ /* 0x0009e2000b901d46 */
[--C-:B------:R-:W-:Y:S02]  /*1d3a0*/  @!P1 IMAD.MOV.U32 R12, RZ, RZ, R0.reuse ;  /* 0x000000ffff0c9224 */ /* 0x100fe400078e0000 */
[--C-:B------:R-:W-:Y:S01]  /*1d3b0*/  @!P1 IMAD.MOV.U32 R10, RZ, RZ, R0.reuse ;  /* 0x000000ffff0a9224 */ /* 0x100fe200078e0000 */
[----:B------:R-:W-:Y:S01]  /*1d3c0*/  @P1 STS.128 [R191+0xd800], RZ ;  /* 0x00d800ffbf001388 */ /* 0x000fe20000000c00 */
[----:B------:R-:W-:-:S02]  /*1d3d0*/  @!P1 IMAD.MOV.U32 R4, RZ, RZ, R0 ;  /* 0x000000ffff049224 */ /* 0x000fc400078e0000 */
[----:B------:R-:W-:Y:S01]  /*1d3e0*/  @!P1 IMAD R0, R65, 0xb0, RZ ;  /* 0x000000b041009824 */ /* 0x000fe200078e02ff */
[----:B------:R-:W-:Y:S01]  /*1d3f0*/  @!PT LDS RZ, [RZ] ;  /* 0x00000000fffff984 */ /* 0x000fe20000000800 */
[----:B------:R-:W-:Y:S01]  /*1d400*/  @!PT LDS RZ, [RZ] ;  /* 0x00000000fffff984 */ /* 0x000fe20000000800 */
[----:B------:R-:W-:Y:S01]  /*1d410*/  @!PT LDS RZ, [RZ] ;  /* 0x00000000fffff984 */ /* 0x000fe20000000800 */
[----:B------:R5:W-:Y:S01]  /*1d420*/  @!P1 LDGSTS.E.BYPASS.LTC128B.128 [R191+0xd800], [R30.64] ;  /* 0x0d8000001ebf9fae */ /* 0x000be2000b901d46 */
[----:B------:R-:W-:-:S03]  /*1d430*/  @!P1 IMAD.WIDE.U32 R16, R64, 0xb0, R16 ;  /* 0x000000b040109825 */ /* 0x000fc600078e0010 */
[----:B------:R-:W-:Y:S01]  /*1d440*/  @P1 STS.128 [R191+0xe000], RZ ;  /* 0x00e000ffbf001388 */ /* 0x000fe20000000c00 */
[----:B------:R-:W-:Y:S01]  /*1d450*/  @!P1 IMAD.IADD R0, R17, 0x1, R0 ;  /* 0x0000000111009824 */ /* 0x000fe200078e0200 */
[-C--:B------:R-:W-:Y:S01]  /*1d460*/  @!P1 LEA R24, P2, R16, R224.reuse, 0x1 ;  /* 0x000000e010189211 */ /* 0x080fe200078408ff */
[C---:B------:R-:W-:Y:S01]  /*1d470*/  @!P1 IMAD R18, R65.reuse, 0xc0, RZ ;  /* 0x000000c041129824 */ /* 0x040fe200078e02ff */
[----:B------:R-:W-:Y:S01]  /*1d480*/  @!PT LDS RZ, [RZ] ;  /* 0x00000000fffff984 */ /* 0x000fe20000000800 */
[----:B------:R-:W-:Y:S01]  /*1d490*/  @!PT LDS RZ, [RZ] ;  /* 0x00000000fffff984 */ /* 0x000fe20000000800 */
[----:B------:R-:W-:Y:S01]  /*1d4a0*/  @!PT LDS RZ, [RZ] ;  /* 0x00000000fffff984 */ /* 0x000fe20000000800 */
[----:B------:R1:W-:Y:S01]  /*1d4b0*/  @!P1 LDGSTS.E.BYPASS.LTC128B.128 [R191+0xe000], [R36.64] ;  /* 0x0e00000024bf9fae */ /* 0x0003e2000b901d46 */
[----:B------:R-:W-:Y:S01]  /*1d4c0*/  @!P1 IMAD.WIDE.U32 R14, R64, 0xc0, R14 ;  /* 0x000000c0400e9825 */ /* 0x000fe200078e000e */
[-C--:B------:R-:W-:Y:S02]  /*1d4d0*/  @!P1 LEA.HI.X R25, R16, R225.reuse, R0, 0x1, P2 ;  /* 0x000000e110199211 */ /* 0x080fe400010f0c00 */
[----:B------:R-:W-:Y:S01]  /*1d4e0*/  @P1 STS.128 [R191+0xe800], RZ ;  /* 0x00e800ffbf001388 */ /* 0x000fe20000000c00 */
[C---:B------:R-:W-:Y:S01]  /*1d4f0*/  @!P1 IMAD R7, R65.reuse, 0xd0, RZ ;  /* 0x000000d041079824 */ /* 0x040fe200078e02ff */
[-C--:B------:R-:W-:Y:S01]  /*1d500*/  @!P1 LEA R22, P5, R14, R224.reuse, 0x1 ;  /* 0x000000e00e169211 */ /* 0x080fe200078a08ff */
[----:B------:R-:W-:Y:S01]  /*1d510*/  @!P1 IMAD.WIDE.U32 R12, R64, 0xd0, R12 ;  /* 0x000000d0400c9825 */ /* 0x000fe200078e000c */
[----:B------:R-:W-:Y:S01]  /*1d520*/  @!PT LDS RZ, [RZ] ;  /* 0x00000000fffff984 */ /* 0x000fe20000000800 */
[----:B------:R-:W-:Y:S01]  /*1d530*/  @!PT LDS RZ, [RZ] ;  /* 0x00000000fffff984 */ /* 0x000fe20000000800 */
[----:B------:R-:W-:Y:S01]  /*1d540*/  @!PT LDS RZ, [RZ] ;  /* 0x00000000fffff984 */ /* 0x000fe20000000800 */
[----:B------:R5:W-:Y:S03]  /*1d550*/  @!P1 LDGSTS.E.BYPASS.LTC128B.128 [R191+0xe800], [R28.64] ;  /* 0x0e8000001cbf9fae */ /* 0x000be6000b901d46 */
[C---:B------:R-:W-:Y:S01]  /*1d560*/  @!P1 IMAD R9, R65.reuse, 0xe0, RZ ;  /* 0x000000e041099824 */ /* 0x040fe200078e02ff */
[-C--:B------:R-:W-:Y:S01]  /*1d570*/  @!P1 LEA R20, P4, R12, R224.reuse, 0x1 ;  /* 0x000000e00c149211 */ /* 0x080fe200078808ff */
[----:B------:R-:W-:Y:S01]  /*1d580*/  @!P1 IMAD.WIDE.U32 R10, R64, 0xe0, R10 ;  /* 0x000000e0400a9825 */ /* 0x000fe200078e000a */
[----:B------:R-:W-:Y:S03]  /*1d590*/  @P1 STS.128 [R191+0xf000], RZ ;  /* 0x00f000ffbf001388 */ /* 0x000fe60000000c00 */
        /* <DEDUP_REMOVED lines=10> */
[----:B------:R-:W-:Y:S01]  /*1d640*/  @!P1 IMAD.IADD R7, R13, 0x1, R7 ;  /* 0x000000010d079824 */ /* 0x000fe200078e0207 */
[----:B------:R-:W-:Y:S01]  /*1d650*/  @!P1 LEA R16, P2, R4, R224, 0x1 ;  /* 0x000000e004109211 */ /* 0x000fe200078408ff */
[----:B------:R-:W-:Y:S01]  /*1d660*/  @!P1 IMAD.IADD R9, R9, 0x1, R11 ;  /* 0x0000000109099824 */ /* 0x000fe200078e020b */
[----:B------:R-:W-:Y:S01]  /*1d670*/  @!PT LDS RZ, [RZ] ;  /* 0x00000000fffff984 */ /* 0x000fe20000000800 */
[----:B------:R-:W-:Y:S01]  /*1d680*/  @!PT LDS RZ, [RZ] ;  /* 0x00000000fffff984 */ /* 0x000fe20000000800 */
[----:B------:R-:W-:Y:S01]  /*1d690*/  @!PT LDS RZ, [RZ] ;  /* 0x00000000fffff984 */ /* 0x000fe20000000800 */
[----:B------:R1:W-:Y:S01]  /*1d6a0*/  @!P1 LDGSTS.E.BYPASS.LTC128B.128 [R191+0xf800], [R24.64] ;  /* 0x0f80000018bf9fae */ /* 0x0003e2000b901d46 */
[----:B------:R-:W-:Y:S01]  /*1d6b0*/  @!P1 IMAD.IADD R5, R5, 0x1, R19 ;  /* 0x0000000105059824 */ /* 0x000fe200078e0213 */
[-C--:B------:R-:W-:Y:S01]  /*1d6c0*/  @!P1 LEA.HI.X R21, R12, R225.reuse, R7, 0x1, P4 ;  /* 0x000000e10c159211 */ /* 0x080fe200020f0c07 */
[----:B------:R-:W-:Y:S01]  /*1d6d0*/  IMAD.MOV.U32 R64, RZ, RZ, R57 ;  /* 0x000000ffff407224 */ /* 0x000fe200078e0039 */
[-C--:B------:R-:W-:Y:S01]  /*1d6e0*/  @!P1 LEA.HI.X R19, R10, R225.reuse, R9, 0x1, P3 ;  /* 0x000000e10a139211 */ /* 0x080fe200018f0c09 */
[----:B------:R-:W-:Y:S01]  /*1d6f0*/  @P1 STS.128 [R191+0x10000], RZ ;  /* 0x010000ffbf001388 */ /* 0x000fe20000000c00 */
[----:B------:R-:W-:Y:S01]  /*1d700*/  @!P1 LEA.HI.X R17, R4, R225, R5, 0x1, P2 ;  /* 0x000000e104119211 */ /* 0x000fe200010f0c05 */
[----:B------:R-:W-:-:S02]  /*1d710*/  IMAD.MOV.U32 R65, RZ, RZ, R56 ;  /* 0x000000ffff417224 */ /* 0x000fc400078e0038 */
        /* <DEDUP_REMOVED lines=31> */
[----:B------:R-:W-:-:S03]  /*1d910*/  IMAD.MOV.U32 R248, RZ, RZ, R215 ;  /* 0x000000fffff87224 */ /* 0x000fc600078e00d7 */
[----:B-1----:R-:W-:Y:S04]  /*1d920*/  LDSM.16.M88.4 R24, [R185] ;  /* 0x00000000b918783b */ /* 0x002fe80000000200 */
[----:B------:R-:W5:Y:S04]  /*1d930*/  LDSM.16.M88.4 R12, [R138+0x2000] ;  /* 0x002000008a0c783b */ /* 0x000f680000000200 */
[----:B--2---:R-:W-:Y:S04]  /*1d940*/  LDSM.16.M88.4 R20, [R48] ;  /* 0x000000003014783b */ /* 0x004fe80000000200 */
[----:B---3--:R-:W-:Y:S04]  /*1d950*/  LDSM.16.M88.4 R40, [R80+0x2000] ;  /* 0x002000005028783b */ /* 0x008fe80000000200 */
[----:B----4-:R-:W1:Y:S04]  /*1d960*/  LDSM.16.M88.4 R32, [R138+0x2800] ;  /* 0x002800008a20783b */ /* 0x010e680000000200 */
[----:B------:R-:W-:Y:S04]  /*1d970*/  LDSM.16.M88.4 R48, [R138+0x3000] ;  /* 0x003000008a30783b */ /* 0x000fe80000000200 */
[----:B------:R-:W2:Y:S04]  /*1d980*/  LDSM.16.M88.4 R52, [R80+0x2800] ;  /* 0x002800005034783b */ /* 0x000ea80000000200 */
[----:B------:R-:W-:Y:S04]  /*1d990*/  LDSM.16.M88.4 R92, [R80+0x3800] ;  /* 0x00380000505c783b */ /* 0x000fe80000000200 */
[----:B------:R-:W-:Y:S04]  /*1d9a0*/  LDSM.16.M88.4 R84, [R138+0x5800] ;  /* 0x005800008a54783b */ /* 0x000fe80000000200 */
[----:B------:R-:W-:Y:S04]  /*1d9b0*/  LDSM.16.M88.4 R68, [R80+0x4000] ;  /* 0x004000005044783b */ /* 0x000fe80000000200 */
[----:B------:R-:W-:Y:S01]  /*1d9c0*/  LDSM.16.M88.4 R60, [R80+0x5000] ;  /* 0x00500000503c783b */ /* 0x000fe20000000200 */
[C---:B-----5:R-:W-:Y:S03]  /*1d9d0*/  HMMA.16816.F32 R16, R24.reuse, R12, RZ ;  /* 0x0000000c1810723c */ /* 0x060fe600000018ff */
[----:B------:R-:W-:Y:S04]  /*1d9e0*/  LDSM.16.M88.4 R56, [R80+0x5800] ;  /* 0x005800005038783b */ /* 0x000fe80000000200 */
[----:B------:R-:W-:Y:S01]  /*1d9f0*/  LDSM.16.M88.4 R96, [R138+0x6000] ;  /* 0x006000008a60783b */ /* 0x000fe20000000200 */
[C---:B------:R-:W-:Y:S03]  /*1da00*/  HMMA.16816.F32 R12, R24.reuse, R14, RZ ;  /* 0x0000000e180c723c */ /* 0x040fe600000018ff */
[----:B------:R-:W-:Y:S04]  /*1da10*/  LDSM.16.M88.4 R104, [R80+0x6000] ;  /* 0x006000005068783b */ /* 0x000fe80000000200 */
[----:B------:R-:W-:Y:S01]  /*1da20*/  LDSM.16.M88.4 R100, [R138+0x7000] ;  /* 0x007000008a64783b */ /* 0x000fe20000000200 */
[----:B-1----:R-:W-:Y:S03]  /*1da30*/  HMMA.16816.F32 R28, R24, R32, RZ ;  /* 0x00000020181c723c */ /* 0x002fe600000018ff */
[----:B------:R-:W-:Y:S04]  /*1da40*/  LDSM.16.M88.4 R64, [R80+0x4800] ;  /* 0x004800005040783b */ /* 0x000fe80000000200 */
[----:B------:R-:W0:Y:S01]  /*1da50*/  LDGDEPBAR ;  /* 0x00000000000079af */ /* 0x000e220000000000 */
[C---:B------:R-:W-:Y:S08]  /*1da60*/  HMMA.16816.F32 R44, R20.reuse, R40, R16 ;  /* 0x00000028142c723c */ /* 0x040ff00000001810 */
[----:B------:R-:W-:Y:S01]  /*1da70*/  HMMA.16816.F32 R12, R20, R42, R12 ;  /* 0x0000002a140c723c */ /* 0x000fe2000000180c */
[----:B------:R-:W1:Y:S07]  /*1da80*/  LDSM.16.M88.4 R40, [R138+0x3800] ;  /* 0x003800008a28783b */ /* 0x000e6e0000000200 */
[----:B------:R-:W-:Y:S01]  /*1da90*/  HMMA.16816.F32 R16, R24, R34, RZ ;  /* 0x000000221810723c */ /* 0x000fe200000018ff */
[----:B------:R-:W3:Y:S07]  /*1daa0*/  LDSM.16.M88.4 R32, [R138+0x4000] ;  /* 0x004000008a20783b */ /* 0x000eee0000000200 */
[----:B------:R-:W-:Y:S01]  /*1dab0*/  IMAD.MOV.U32 R136, RZ, RZ, R44 ;  /* 0x000000ffff887224 */ /* 0x000fe200078e002c */
[----:B--2---:R-:W-:Y:S01]  /*1dac0*/  HMMA.16816.F32 R108, R20, R52, R28 ;  /* 0x00000034146c723c */ /* 0x004fe2000000181c */
[----:B------:R-:W-:-:S02]  /*1dad0*/  IMAD.MOV.U32 R131, RZ, RZ, R45 ;  /* 0x000000ffff837224 */ /* 0x000fc400078e002d */
[----:B------:R-:W-:Y:S02]  /*1dae0*/  IMAD.MOV.U32 R37, RZ, RZ, R46 ;  /* 0x000000ffff257224 */ /* 0x000fe400078e002e */
[----:B------:R-:W-:Y:S02]  /*1daf0*/  IMAD.MOV.U32 R36, RZ, RZ, R47 ;  /* 0x000000ffff247224 */ /* 0x000fe400078e002f */
[----:B------:R-:W2:Y:S01]  /*1db00*/  LDSM.16.M88.4 R44, [R80+0x3000] ;  /* 0x00300000502c783b */ /* 0x000ea20000000200 */
[----:B------:R-:W-:Y:S01]  /*1db10*/  IMAD.MOV.U32 R224, RZ, RZ, R12 ;  /* 0x000000ffffe07224 */ /* 0x000fe200078e000c */
[----:B------:R-:W-:Y:S01]  /*1db20*/  HMMA.16816.F32 R28, R24, R50, RZ ;  /* 0x00000032181c723c */ /* 0x000fe200000018ff */
[----:B------:R-:W-:Y:S02]  /*1db30*/  IMAD.MOV.U32 R194, RZ, RZ, R13 ;  /* 0x000000ffffc27224 */ /* 0x000fe400078e000d */
[----:B------:R-:W-:Y:S02]  /*1db40*/  IMAD.MOV.U32 R137, RZ, RZ, R14 ;  /* 0x000000ffff897224 */ /* 0x000fe400078e000e */
[----:B------:R-:W-:-:S03]  /*1db50*/  IMAD.MOV.U32 R7, RZ, RZ, R15 ;  /* 0x000000ffff077224 */ /* 0x000fc600078e000f */
[----:B------:R-:W-:Y:S08]  /*1db60*/  HMMA.16816.F32 R12, R24, R48, RZ ;  /* 0x00000030180c723c */ /* 0x000ff000000018ff */
[----:B------:R-:W-:Y:S01]  /*1db70*/  HMMA.16816.F32 R72, R20, R54, R16 ;  /* 0x000000361448723c */ /* 0x000fe20000001810 */
[----:B------:R-:W4:Y:S07]  /*1db80*/  LDSM.16.M88.4 R16, [R138+0x4800] ;  /* 0x004800008a10783b */ /* 0x000f2e0000000200 */
[C---:B-1----:R-:W-:Y:S08]  /*1db90*/  HMMA.16816.F32 R88, R24.reuse, R40, RZ ;  /* 0x000000281858723c */ /* 0x042ff000000018ff */
[----:B---3--:R-:W-:Y:S08]  /*1dba0*/  HMMA.16816.F32 R52, R24, R34, RZ ;  /* 0x000000221834723c */ /* 0x008ff000000018ff */
[----:B--2---:R-:W-:Y:S01]  /*1dbb0*/  HMMA.16816.F32 R240, R20, R44, R12 ;  /* 0x0000002c14f0723c */ /* 0x004fe2000000180c */
[----:B------:R-:W1:Y:S01]  /*1dbc0*/  LDSM.16.M88.4 R12, [R138+0x5000] ;  /* 0x005000008a0c783b */ /* 0x000e620000000200 */
[----:B------:R-:W-:-:S02]  /*1dbd0*/  IMAD.MOV.U32 R211, RZ, RZ, R75 ;  /* 0x000000ffffd37224 */ /* 0x000fc400078e004b */
[----:B------:R-:W-:Y:S02]  /*1dbe0*/  IMAD.MOV.U32 R210, RZ, RZ, R73 ;  /* 0x000000ffffd27224 */ /* 0x000fe400078e0049 */
[----:B------:R-:W-:Y:S02]  /*1dbf0*/  IMAD.MOV.U32 R4, RZ, RZ, R74 ;  /* 0x000000ffff047224 */ /* 0x000fe400078e004a */
[----:B------:R-:W-:Y:S01]  /*1dc00*/  HMMA.16816.F32 R204, R20, R92, R88 ;  /* 0x0000005c14cc723c */ /* 0x000fe20000001858 */
[----:B------:R-:W2:Y:S01]  /*1dc10*/  LDSM.16.M88.4 R88, [R138+0x7800] ;  /* 0x007800008a58783b */ /* 0x000ea20000000200 */
[----:B------:R-:W-:-:S06]  /*1dc20*/  IMAD.MOV.U32 R0, RZ, RZ, R72 ;  /* 0x000000ffff007224 */ /* 0x000fcc00078e0048 */
[----:B------:R-:W-:Y:S08]  /*1dc30*/  HMMA.16816.F32 R196, R20, R46, R28 ;  /* 0x0000002e14c4723c */ /* 0x000ff0000000181c */
[C---:B------:R-:W-:Y:S08]  /*1dc40*/  HMMA.16816.F32 R76, R24.reuse, R42, RZ ;  /* 0x0000002a184c723c */ /* 0x040ff000000018ff */
[C---:B------:R-:W-:Y:S08]  /*1dc50*/  HMMA.16816.F32 R72, R24.reuse, R32, RZ ;  /* 0x000000201848723c */ /* 0x040ff000000018ff */
[C---:B----4-:R-:W-:Y:S08]  /*1dc60*/  HMMA.16816.F32 R48, R24.reuse, R16, RZ ;  /* 0x000000101830723c */ /* 0x050ff000000018ff */
[C---:B------:R-:W-:Y:S08]  /*1dc70*/  HMMA.16816.F32 R44, R24.reuse, R18, RZ ;  /* 0x00000012182c723c */ /* 0x040ff000000018ff */
[C---:B-1----:R-:W-:Y:S08]  /*1dc80*/  HMMA.16816.F32 R32, R24.reuse, R14, RZ ;  /* 0x0000000e1820723c */ /* 0x042ff000000018ff */
[C---:B------:R-:W-:Y:S08]  /*1dc90*/  HMMA.16816.F32 R16, R24.reuse, R86, RZ ;  /* 0x000000561810723c */ /* 0x040ff000000018ff */
[----:B------:R-:W-:Y:S01]  /*1dca0*/  HMMA.16816.F32 R28, R24, R84, RZ ;  /* 0x00000054181c723c */ /* 0x000fe200000018ff */
[----:B------:R-:W-:Y:S07]  /*1dcb0*/  LDSM.16.M88.4 R84, [R138+0x6800] ;  /* 0x006800008a54783b */ /* 0x000fee0000000200 */
[----:B------:R-:W-:Y:S01]  /*1dcc0*/  HMMA.16816.F32 R172, R20, R70, R52 ;  /* 0x0000004614ac723c */ /* 0x000fe20000001834 */
[----:B------:R-:W1:Y:S07]  /*1dcd0*/  LDSM.16.M88.4 R52, [R80+0x7800] ;  /* 0x007800005034783b */ /* 0x000e6e0000000200 */
[----:B------:R-:W-:Y:S08]  /*1dce0*/  HMMA.16816.F32 R40, R24, R12, RZ ;  /* 0x0000000c1828723c */ /* 0x000ff000000018ff */
[C---:B------:R-:W-:Y:S01]  /*1dcf0*/  HMMA.16816.F32 R176, R20.reuse, R94, R76 ;  /* 0x0000005e14b0723c */ /* 0x040fe2000000184c */
[----:B------:R-:W-:Y:S07]  /*1dd00*/  LDSM.16.M88.4 R76, [R138+0x8800] ;  /* 0x008800008a4c783b */ /* 0x000fee0000000200 */
[C---:B------:R-:W-:Y:S08]  /*1dd10*/  HMMA.16816.F32 R32, R20.reuse, R62, R32 ;  /* 0x0000003e1420723c */ /* 0x040ff00000001820 */
[----:B------:R-:W-:Y:S08]  /*1dd20*/  HMMA.16816.F32 R92, R20, R58, R16 ;  /* 0x0000003a145c723c */ /* 0x000ff00000001810 */
[C---:B------:R-:W-:Y:S08]  /*1dd30*/  HMMA.16816.F32 R12, R24.reuse, R96, RZ ;  /* 0x00000060180c723c */ /* 0x040ff000000018ff */
[----:B--2---:R-:W-:Y:S01]  /*1dd40*/  HMMA.16816.F32 R16, R24, R88, RZ ;  /* 0x000000581810723c */ /* 0x004fe200000018ff */
[----:B------:R-:W-:-:S02]  /*1dd50*/  IMAD.MOV.U32 R126, RZ, RZ, R32 ;  /* 0x000000ffff7e7224 */ /* 0x000fc400078e0020 */
[----:B------:R-:W-:Y:S02]  /*1dd60*/  IMAD.MOV.U32 R125, RZ, RZ, R33 ;  /* 0x000000ffff7d7224 */ /* 0x000fe400078e0021 */
[----:B------:R-:W-:Y:S02]  /*1dd70*/  IMAD.MOV.U32 R124, RZ, RZ, R34 ;  /* 0x000000ffff7c7224 */ /* 0x000fe400078e0022 */
[----:B------:R-:W-:Y:S01]  /*1dd80*/  IMAD.MOV.U32 R97, RZ, RZ, R35 ;  /* 0x000000ffff617224 */ /* 0x000fe200078e0023 */
[C---:B------:R-:W-:Y:S01]  /*1dd90*/  HMMA.16816.F32 R28, R20.reuse, R56, R28 ;  /* 0x00000038141c723c */ /* 0x040fe2000000181c */
[----:B------:R-:W2:Y:S07]  /*1dda0*/  LDSM.16.M88.4 R56, [R80+0x7000] ;  /* 0x007000005038783b */ /* 0x000eae0000000200 */
[C---:B------:R-:W-:Y:S01]  /*1ddb0*/  HMMA.16816.F32 R216, R20.reuse, R60, R40 ;  /* 0x0000003c14d8723c */ /* 0x040fe20000001828 */
[----:B------:R-:W3:Y:S07]  /*1ddc0*/  LDSM.16.M88.4 R60, [R80+0x6800] ;  /* 0x00680000503c783b */ /* 0x000eee0000000200 */
[----:B------:R-:W-:Y:S08]  /*1ddd0*/  HMMA.16816.F32 R244, R20, R104, R12 ;  /* 0x0000006814f4723c */ /* 0x000ff0000000180c */
[----:B------:R-:W-:Y:S01]  /*1dde0*/  HMMA.16816.F32 R32, R24, R100, RZ ;  /* 0x000000641820723c */ /* 0x000fe200000018ff */
[----:B------:R-:W-:-:S02]  /*1ddf0*/  IMAD.MOV.U32 R96, RZ, RZ, R28 ;  /* 0x000000ffff607224 */ /* 0x000fc400078e001c */
[----:B------:R-:W-:Y:S02]  /*1de00*/  IMAD.MOV.U32 R11, RZ, RZ, R29 ;  /* 0x000000ffff0b7224 */ /* 0x000fe400078e001d */
[----:B------:R-:W-:Y:S02]  /*1de10*/  IMAD.MOV.U32 R10, RZ, RZ, R30 ;  /* 0x000000ffff0a7224 */ /* 0x000fe400078e001e */
[----:B------:R-:W-:Y:S01]  /*1de20*/  IMAD.MOV.U32 R5, RZ, RZ, R31 ;  /* 0x000000ffff057224 */ /* 0x000fe200078e001f */
[----:B-1----:R-:W-:Y:S01]  /*1de30*/  HMMA.16816.F32 R16, R20, R52, R16 ;  /* 0x000000341410723c */ /* 0x002fe20000001810 */
[----:B------:R-:W-:Y:S02]  /*1de40*/  IMAD.MOV.U32 R41, RZ, RZ, R217 ;  /* 0x000000ffff297224 */ /* 0x000fe400078e00d9 */
[----:B------:R-:W-:Y:S02]  /*1de50*/  IMAD.MOV.U32 R40, RZ, RZ, R218 ;  /* 0x000000ffff287224 */ /* 0x000fe400078e00da */
[----:B------:R-:W-:-:S02]  /*1de60*/  IMAD.MOV.U32 R9, RZ, RZ, R216 ;  /* 0x000000ffff097224 */ /* 0x000fc400078e00d8 */
        /* <DEDUP_REMOVED lines=11> */
[----:B------:R-:W-:Y:S01]  /*1df20*/  HMMA.16816.F32 R120, R20, R64, R48 ;  /* 0x000000401478723c */ /* 0x000fe20000001830 */
[----:B------:R-:W-:Y:S02]  /*1df30*/  IMAD.MOV.U32 R82, RZ, RZ, R16 ;  /* 0x000000ffff527224 */ /* 0x000fe400078e0010 */
[----:B------:R-:W-:Y:S02]  /*1df40*/  IMAD.MOV.U32 R81, RZ, RZ, R17 ;  /* 0x000000ffff517224 */ /* 0x000fe400078e0011 */
[----:B------:R-:W-:-:S02]  /*1df50*/  IMAD.MOV.U32 R90, RZ, RZ, R10 ;  /* 0x000000ffff5a7224 */ /* 0x000fc400078e000a */
[----:B------:R-:W-:Y:S01]  /*1df60*/  IMAD.MOV.U32 R5, RZ, RZ, R195 ;  /* 0x000000ffff057224 */ /* 0x000fe200078e00c3 */
[----:B------:R-:W-:Y:S01]  /*1df70*/  HMMA.16816.F32 R116, R20, R66, R44 ;  /* 0x000000421474723c */ /* 0x000fe2000000182c */
[----:B------:R-:W1:Y:S01]  /*1df80*/  LDSM.16.M88.4 R64, [R138+0x8000] ;  /* 0x008000008a40783b */ /* 0x000e620000000200 */
[----:B------:R-:W-:Y:S02]  /*1df90*/  IMAD.MOV.U32 R89, RZ, RZ, R11 ;  /* 0x000000ffff597224 */ /* 0x000fe400078e000b */
[----:B------:R-:W-:Y:S02]  /*1dfa0*/  IMAD.MOV.U32 R10, RZ, RZ, R114 ;  /* 0x000000ffff0a7224 */ /* 0x000fe400078e0072 */
[----:B------:R-:W-:Y:S02]  /*1dfb0*/  IMAD.MOV.U32 R11, RZ, RZ, R112 ;  /* 0x000000ffff0b7224 */ /* 0x000fe400078e0070 */
        /* <DEDUP_REMOVED lines=12> */
[----:B------:R-:W-:Y:S01]  /*1e080*/  IMAD.MOV.U32 R84, RZ, RZ, R210 ;  /* 0x000000ffff547224 */ /* 0x000fe200078e00d2 */
[----:B------:R-:W-:Y:S01]  /*1e090*/  LDSM.16.M88.4 R16, [R2] ;  /* 0x000000000210783b */ /* 0x000fe20000000200 */
[----:B------:R-:W-:Y:S02]  /*1e0a0*/  IMAD.MOV.U32 R102, RZ, RZ, R85 ;  /* 0x000000ffff667224 */ /* 0x000fe400078e0055 */
[----:B------:R-:W-:Y:S01]  /*1e0b0*/  IMAD.MOV.U32 R98, RZ, RZ, R211 ;  /* 0x000000ffff627224 */ /* 0x000fe200078e00d3 */
[----:B--2---:R-:W-:Y:S01]  /*1e0c0*/  HMMA.16816.F32 R220, R20, R56, R32 ;  /* 0x0000003814dc723c */ /* 0x004fe20000001820 */
[----:B------:R2:W4:Y:S01]  /*1e0d0*/  LDSM.16.M88.4 R32, [R100] ;  /* 0x000000006420783b */ /* 0x0005220000000200 */
[----:B------:R-:W-:-:S02]  /*1e0e0*/  IMAD.MOV.U32 R99, RZ, RZ, R9 ;  /* 0x000000ffff637224 */ /* 0x000fc400078e0009 */
[----:B------:R-:W-:Y:S02]  /*1e0f0*/  IMAD.MOV.U32 R9, RZ, RZ, R213 ;  /* 0x000000ffff097224 */ /* 0x000fe400078e00d5 */
[----:B------:R-:W-:Y:S02]  /*1e100*/  IMAD.MOV.U32 R85, RZ, RZ, R104 ;  /* 0x000000ffff557224 */ /* 0x000fe400078e0068 */
[----:B------:R-:W-:Y:S01]  /*1e110*/  HMMA.16816.F32 R216, R20, R54, R12 ;  /* 0x0000003614d8723c */ /* 0x000fe2000000180c */
[----:B------:R5:W1:Y:S01]  /*1e120*/  LDSM.16.M88.4 R12, [R86] ;  /* 0x00000000560c783b */ /* 0x000a620000000200 */
[----:B------:R-:W-:Y:S02]  /*1e130*/  IMAD.MOV.U32 R104, RZ, RZ, R105 ;  /* 0x000000ffff687224 */ /* 0x000fe400078e0069 */
[----:B------:R-:W-:Y:S02]  /*1e140*/  IMAD.MOV.U32 R105, RZ, RZ, R230 ;  /* 0x000000ffff697224 */ /* 0x000fe400078e00e6 */
[----:B------:R-:W-:-:S02]  /*1e150*/  IMAD.MOV.U32 R230, RZ, RZ, R127 ;  /* 0x000000ffffe67224 */ /* 0x000fc400078e007f */
[C---:B------:R-:W-:Y:S01]  /*1e160*/  HMMA.16816.F32 R208, R20.reuse, R58, R28 ;  /* 0x0000003a14d0723c */ /* 0x040fe2000000181c */
[----:B------:R3:W4:Y:S01]  /*1e170*/  LDSM.16.M88.4 R56, [R225] ;  /* 0x00000000e138783b */ /* 0x0007220000000200 */
[----:B------:R-:W-:Y:S02]  /*1e180*/  IMAD.MOV.U32 R54, RZ, RZ, R126 ;  /* 0x000000ffff367224 */ /* 0x000fe400078e007e */
[----:B------:R-:W-:Y:S01]  /*1e190*/  IMAD.MOV.U32 R55, RZ, RZ, R125 ;  /* 0x000000ffff377224 */ /* 0x000fe200078e007d */
[----:B------:R3:W-:Y:S03]  /*1e1a0*/  LDSM.16.M88.4 R28, [R101] ;  /* 0x00000000651c783b */ /* 0x0007e60000000200 */
[----:B------:R-:W-:Y:S01]  /*1e1b0*/  HMMA.16816.F32 R200, R20, R68, R72 ;  /* 0x0000004414c8723c */ /* 0x000fe20000001848 */
[----:B--2---:R-:W-:Y:S01]  /*1e1c0*/  IMAD.MOV.U32 R100, RZ, RZ, R87 ;  /* 0x000000ffff647224 */ /* 0x004fe200078e0057 */
[----:B------:R-:W-:Y:S01]  /*1e1d0*/  LDSM.16.M88.4 R72, [R80+0x8000] ;  /* 0x008000005048783b */ /* 0x000fe20000000200 */
[----:B------:R-:W-:-:S05]  /*1e1e0*/  IMAD.MOV.U32 R87, RZ, RZ, R105 ;  /* 0x000000ffff577224 */ /* 0x000fca00078e0069 */
[----:B------:R-:W-:Y:S01]  /*1e1f0*/  HMMA.16816.F32 R236, R20, R106, R48 ;  /* 0x0000006a14ec723c */ /* 0x000fe20000001830 */
[----:B-----5:R-:W-:-:S07]  /*1e200*/  IMAD.MOV.U32 R86, RZ, RZ, R104 ;  /* 0x000000ffff567224 */ /* 0x020fce00078e0068 */
[----:B---3--:R-:W-:Y:S01]  /*1e210*/  HMMA.16816.F32 R212, R20, R60, R44 ;  /* 0x0000003c14d4723c */ /* 0x008fe2000000182c */
[----:B------:R-:W-:Y:S02]  /*1e220*/  IMAD.MOV.U32 R225, RZ, RZ, R115 ;  /* 0x000000ffffe17224 */ /* 0x000fe400078e0073 */
[----:B------:R-:W-:Y:S02]  /*1e230*/  IMAD.MOV.U32 R101, RZ, RZ, R84 ;  /* 0x000000ffff657224 */ /* 0x000fe400078e0054 */
[----:B------:R-:W-:-:S03]  /*1e240*/  IMAD.MOV.U32 R84, RZ, RZ, R99 ;  /* 0x000000ffff547224 */ /* 0x000fc600078e0063 */
[----:B------:R-:W-:Y:S01]  /*1e250*/  HMMA.16816.F32 R232, R20, R62, R40 ;  /* 0x0000003e14e8723c */ /* 0x000fe20000001828 */
[----:B------:R-:W2:Y:S04]  /*1e260*/  LDSM.16.M88.4 R60, [R80+0x8800] ;  /* 0x00880000503c783b */ /* 0x000ea80000000200 */
[----:B------:R3:W5:Y:S03]  /*1e270*/  LDSM.16.M88.4 R40, [R103] ;  /* 0x000000006728783b */ /* 0x0007660000000200 */
[C---:B-1----:R-:W-:Y:S08]  /*1e280*/  HMMA.16816.F32 R68, R24.reuse, R64, RZ ;  /* 0x000000401844723c */ /* 0x042ff000000018ff */
[----:B------:R-:W-:Y:S01]  /*1e290*/  HMMA.16816.F32 R48, R24, R66, RZ ;  /* 0x000000421830723c */ /* 0x000fe200000018ff */
[----:B------:R-:W1:Y:S07]  /*1e2a0*/  LDSM.16.M88.4 R64, [R138+0x9000] ;  /* 0x009000008a40783b */ /* 0x000e6e0000000200 */
[----:B----4-:R-:W-:Y:S01]  /*1e2b0*/  HMMA.16816.F32 R104, R16, R32, R240 ;  /* 0x000000201068723c */ /* 0x010fe200000018f0 */
[----:B---3--:R-:W-:-:S06]  /*1e2c0*/  IMAD.MOV.U32 R103, RZ, RZ, R98 ;  /* 0x000000ffff677224 */ /* 0x008fcc00078e0062 */
[----:B------:R-:W-:Y:S01]  /*1e2d0*/  IMAD.MOV.U32 R240, RZ, RZ, R54 ;  /* 0x000000fffff07224 */ /* 0x000fe200078e0036 */
[C---:B------:R-:W-:Y:S01]  /*1e2e0*/  HMMA.16816.F32 R196, R16.reuse, R34, R196 ;  /* 0x0000002210c4723c */ /* 0x040fe200000018c4 */
[----:B------:R-:W3:Y:S01]  /*1e2f0*/  LDSM.16.M88.4 R32, [R5] ;  /* 0x000000000520783b */ /* 0x000ee20000000200 */
[----:B------:R-:W-:Y:S02]  /*1e300*/  IMAD.MOV.U32 R241, RZ, RZ, R55 ;  /* 0x000000fffff17224 */ /* 0x000fe400078e0037 */
[----:B------:R-:W-:Y:S02]  /*1e310*/  IMAD.MOV.U32 R242, RZ, RZ, R52 ;  /* 0x000000fffff27224 */ /* 0x000fe400078e0034 */
[----:B------:R-:W-:Y:S02]  /*1e320*/  IMAD.MOV.U32 R243, RZ, RZ, R53 ;  /* 0x000000fffff37224 */ /* 0x000fe400078e0035 */
[C---:B------:R-:W-:Y:S01]  /*1e330*/  HMMA.16816.F32 R200, R16.reuse, R12, R200 ;  /* 0x0000000c10c8723c */ /* 0x040fe200000018c8 */
[----:B------:R-:W-:Y:S07]  /*1e340*/  LDSM.16.M88.4 R52, [R80+0x9000] ;  /* 0x009000005034783b */ /* 0x000fee0000000200 */
[----:B------:R-:W-:Y:S01]  /*1e350*/  HMMA.16816.F32 R172, R16, R14, R172 ;  /* 0x0000000e10ac723c */ /* 0x000fe200000018ac */
[----:B------:R-:W4:Y:S07]  /*1e360*/  LDSM.16.M88.4 R12, [R10] ;  /* 0x000000000a0c783b */ /* 0x000f2e0000000200 */
[----:B------:R-:W-:Y:S08]  /*1e370*/  HMMA.16816.F32 R44, R24, R76, RZ ;  /* 0x0000004c182c723c */ /* 0x000ff000000018ff */
[C---:B------:R-:W-:Y:S08]  /*1e380*/  HMMA.16816.F32 R120, R16.reuse, R56, R120 ;  /* 0x000000381078723c */ /* 0x040ff00000001878 */
[----:B------:R-:W-:Y:S01]  /*1e390*/  HMMA.16816.F32 R116, R16, R58, R116 ;  /* 0x0000003a1074723c */ /* 0x000fe20000001874 */
[----:B------:R-:W3:Y:S07]  /*1e3a0*/  LDSM.16.M88.4 R56, [R11] ;  /* 0x000000000b38783b */ /* 0x000eee0000000200 */
[----:B--2---:R-:W-:Y:S08]  /*1e3b0*/  HMMA.16816.F32 R96, R20, R60, R44 ;  /* 0x0000003c1460723c */ /* 0x004ff0000000182c */
[C---:B-----5:R-:W-:Y:S08]  /*1e3c0*/  HMMA.16816.F32 R108, R16.reuse, R40, R108 ;  /* 0x00000028106c723c */ /* 0x060ff0000000186c */
[----:B------:R-:W-:Y:S08]  /*1e3d0*/  HMMA.16816.F32 R100, R16, R42, R100 ;  /* 0x0000002a1064723c */ /* 0x000ff00000001864 */
[C---:B-1----:R-:W-:Y:S08]  /*1e3e0*/  HMMA.16816.F32 R44, R24.reuse, R64, RZ ;  /* 0x00000040182c723c */ /* 0x042ff000000018ff */
[----:B------:R-:W-:Y:S01]  /*1e3f0*/  HMMA.16816.F32 R40, R24, R66, RZ ;  /* 0x000000421828723c */ /* 0x000fe200000018ff */
[----:B------:R1:W2:Y:S07]  /*1e400*/  LDSM.16.M88.4 R64, [R9] ;  /* 0x000000000940783b */ /* 0x0002ae0000000200 */
[----:B------:R-:W-:Y:S08]  /*1e410*/  HMMA.16816.F32 R112, R20, R74, R48 ;  /* 0x0000004a1470723c */ /* 0x000ff00000001830 */
[----:B------:R-:W-:Y:S08]  /*1e420*/  HMMA.16816.F32 R48, R24, R78, RZ ;  /* 0x0000004e1830723c */ /* 0x000ff000000018ff */
[C---:B---3--:R-:W-:Y:S08]  /*1e430*/  HMMA.16816.F32 R84, R16.reuse, R32, R84 ;  /* 0x000000201054723c */ /* 0x048ff00000001854 */
[C---:B------:R-:W-:Y:S08]  /*1e440*/  HMMA.16816.F32 R76, R16.reuse, R34, R240 ;  /* 0x00000022104c723c */ /* 0x040ff000000018f0 */
[C---:B----4-:R-:W-:Y:S08]  /*1e450*/  HMMA.16816.F32 R32, R16.reuse, R12, R244 ;  /* 0x0000000c1020723c */ /* 0x050ff000000018f4 */
[C---:B------:R-:W-:Y:S08]  /*1e460*/  HMMA.16816.F32 R240, R16.reuse, R14, R236 ;  /* 0x0000000e10f0723c */ /* 0x040ff000000018ec */
[----:B------:R-:W-:Y:S08]  /*1e470*/  HMMA.16816.F32 R12, R16, R58, R232 ;  /* 0x0000003a100c723c */ /* 0x000ff000000018e8 */
[----:B------:R-:W-:Y:S01]  /*1e480*/  HMMA.16816.F32 R124, R20, R72, R68 ;  /* 0x00000048147c723c */ /* 0x000fe20000001844 */
[----:B------:R-:W-:-:S02]  /*1e490*/  IMAD.MOV.U32 R11, RZ, RZ, R33 ;  /* 0x000000ffff0b7224 */ /* 0x000fc400078e0021 */
[----:B------:R-:W-:Y:S02]  /*1e4a0*/  IMAD.MOV.U32 R10, RZ, RZ, R34 ;  /* 0x000000ffff0a7224 */ /* 0x000fe400078e0022 */
[----:B-1----:R-:W-:Y:S02]  /*1e4b0*/  IMAD.MOV.U32 R9, RZ, RZ, R35 ;  /* 0x000000ffff097224 */ /* 0x002fe400078e0023 */
[----:B------:R-:W-:Y:S01]  /*1e4c0*/  IMAD.MOV.U32 R5, RZ, RZ, R32 ;  /* 0x000000ffff057224 */ /* 0x000fe200078e0020 */
[----:B------:R-:W-:Y:S01]  /*1e4d0*/  HMMA.16816.F32 R68, R20, R52, R44 ;  /* 0x000000341444723c */ /* 0x000fe2000000182c */
[----:B------:R-:W1:Y:S01]  /*1e4e0*/  LDSM.16.M88.4 R44, [R230] ;  /* 0x00000000e62c783b */ /* 0x000e620000000200 */
[----:B------:R-:W-:Y:S02]  /*1e4f0*/  IMAD.MOV.U32 R237, RZ, RZ, R10 ;  /* 0x000000ffffed7224 */ /* 0x000fe400078e000a */
[----:B------:R-:W-:Y:S01]  /*1e500*/  IMAD.MOV.U32 R238, RZ, RZ, R9 ;  /* 0x000000ffffee7224 */ /* 0x000fe200078e0009 */
[----:B------:R3:W-:Y:S01]  /*1e510*/  LDSM.16.M88.4 R32, [R231] ;  /* 0x00000000e720783b */ /* 0x0007e20000000200 */
[----:B------:R-:W-:-:S02]  /*1e520*/  IMAD.MOV.U32 R239, RZ, RZ, R5 ;  /* 0x000000ffffef7224 */ /* 0x000fc400078e0005 */
[----:B------:R-:W-:Y:S01]  /*1e530*/  HMMA.16816.F32 R244, R16, R56, R212 ;  /* 0x0000003810f4723c */ /* 0x000fe200000018d4 */
[----:B------:R-:W-:Y:S01]  /*1e540*/  IMAD.MOV.U32 R232, RZ, RZ, R13 ;  /* 0x000000ffffe87224 */ /* 0x000fe200078e000d */
[----:B------:R-:W-:Y:S05]  /*1e550*/  LDSM.16.M88.4 R56, [R184+0x1000] ;  /* 0x00100000b838783b */ /* 0x000fea0000000200 */
[----:B------:R-:W-:Y:S01]  /*1e560*/  IMAD.MOV.U32 R214, RZ, RZ, R14 ;  /* 0x000000ffffd67224 */ /* 0x000fe200078e000e */
[----:B------:R-:W-:Y:S01]  /*1e570*/  HMMA.16816.F32 R72, R20, R62, R48 ;  /* 0x0000003e1448723c */ /* 0x000fe20000001830 */
[----:B------:R-:W-:Y:S01]  /*1e580*/  IMAD.MOV.U32 R213, RZ, RZ, R15 ;  /* 0x000000ffffd57224 */ /* 0x000fe200078e000f */
[----:B------:R-:W-:Y:S01]  /*1e590*/  LDSM.16.M88.4 R48, [R184+0x800] ;  /* 0x00080000b830783b */ /* 0x000fe20000000200 */
[----:B------:R-:W-:-:S05]  /*1e5a0*/  IMAD.MOV.U32 R212, RZ, RZ, R12 ;  /* 0x000000ffffd47224 */ /* 0x000fca00078e000c */
[----:B--2---:R-:W-:Y:S01]  /*1e5b0*/  HMMA.16816.F32 R12, R16, R64, R220 ;  /* 0x00000040100c723c */ /* 0x004fe200000018dc */
[----:B---3--:R-:W-:-:S07]  /*1e5c0*/  IMAD.MOV.U32 R231, RZ, RZ, R83 ;  /* 0x000000ffffe77224 */ /* 0x008fce00078e0053 */
[----:B------:R-:W-:Y:S01]  /*1e5d0*/  HMMA.16816.F32 R60, R20, R54, R40 ;  /* 0x00000036143c723c */ /* 0x000fe20000001828 */
[----:B------:R-:W-:Y:S04]  /*1e5e0*/  LDSM.16.M88.4 R40, [R248] ;  /* 0x00000000f828783b */ /* 0x000fe80000000200 */
[----:B------:R-:W-:Y:S03]  /*1e5f0*/  LDSM.16.M88.4 R52, [R139] ;  /* 0x000000008b34783b */ /* 0x000fe60000000200 */
[C---:B------:R-:W-:Y:S08]  /*1e600*/  HMMA.16816.F32 R204, R16.reuse, R28, R204 ;  /* 0x0000001c10cc723c */ /* 0x040ff000000018cc */
[----:B------:R-:W-:Y:S01]  /*1e610*/  IMAD.MOV.U32 R223, RZ, RZ, R12 ;  /* 0x000000ffffdf7224 */ /* 0x000fe200078e000c */
[----:B------:R-:W-:Y:S01]  /*1e620*/  HMMA.16816.F32 R176, R16, R30, R176 ;  /* 0x0000001e10b0723c */ /* 0x000fe200000018b0 */
[----:B------:R-:W-:Y:S01]  /*1e630*/  IMAD.MOV.U32 R222, RZ, RZ, R13 ;  /* 0x000000ffffde7224 */ /* 0x000fe200078e000d */
[----:B------:R-:W2:Y:S01]  /*1e640*/  LDSM.16.M88.4 R28, [R225] ;  /* 0x00000000e11c783b */ /* 0x000ea20000000200 */
[----:B------:R-:W-:-:S02]  /*1e650*/  IMAD.MOV.U32 R221, RZ, RZ, R14 ;  /* 0x000000ffffdd7224 */ /* 0x000fc400078e000e */
[----:B------:R-:W-:-:S03]  /*1e660*/  IMAD.MOV.U32 R220, RZ, RZ, R15 ;  /* 0x000000ffffdc7224 */ /* 0x000fc600078e000f */
[----:B------:R-:W-:Y:S07]  /*1e670*/  HMMA.16816.F32 R12, R16, R66, R208 ;  /* 0x00000042100c723c */ /* 0x000fee00000018d0 */
[----:B------:R-:W-:Y:S02]  /*1e680*/  IMAD.MOV.U32 R208, RZ, RZ, R82 ;  /* 0x000000ffffd07224 */ /* 0x000fe400078e0052 */
[----:B------:R-:W-:Y:S02]  /*1e690*/  IMAD.MOV.U32 R209, RZ, RZ, R81 ;  /* 0x000000ffffd17224 */ /* 0x000fe400078e0051 */
[----:B------:R-:W-:-:S02]  /*1e6a0*/  IMAD.MOV.U32 R210, RZ, RZ, R4 ;  /* 0x000000ffffd27224 */ /* 0x000fc400078e0004 */
[----:B------:R-:W-:Y:S02]  /*1e6b0*/  IMAD.MOV.U32 R211, RZ, RZ, R0 ;  /* 0x000000ffffd37224 */ /* 0x000fe400078e0000 */
[----:B------:R-:W-:-:S04]  /*1e6c0*/  IMAD.MOV.U32 R0, RZ, RZ, R231 ;  /* 0x000000ffff007224 */ /* 0x000fc800078e00e7 */
[----:B------:R-:W-:Y:S01]  /*1e6d0*/  IMAD.MOV.U32 R215, RZ, RZ, R0 ;  /* 0x000000ffffd77224 */ /* 0x000fe200078e0000 */
[C---:B-1----:R-:W-:Y:S04]  /*1e6e0*/  HMMA.16816.F32 R64, R16.reuse, R44, R208 ;  /* 0x0000002c1040723c */ /* 0x042fe800000018d0 */
[----:B------:R-:W-:Y:S02]  /*1e6f0*/  IMAD.MOV.U32 R236, RZ, RZ, R13 ;  /* 0x000000ffffec7224 */ /* 0x000fe400078e000d */
[----:B------:R-:W-:Y:S02]  /*1e700*/  IMAD.MOV.U32 R235, RZ, RZ, R14 ;  /* 0x000000ffffeb7224 */ /* 0x000fe400078e000e */
[----:B------:R-:W-:Y:S01]  /*1e710*/  HMMA.16816.F32 R44, R16, R46, R216 ;  /* 0x0000002e102c723c */ /* 0x000fe200000018d8 */
[----:B------:R-:W-:-:S02]  /*1e720*/  IMAD.MOV.U32 R234, RZ, RZ, R15 ;  /* 0x000000ffffea7224 */ /* 0x000fc400078e000f */
[----:B------:R-:W-:Y:S02]  /*1e730*/  IMAD.MOV.U32 R233, RZ, RZ, R12 ;  /* 0x000000ffffe97224 */ /* 0x000fe400078e000c */
[----:B------:R-:W-:Y:S03]  /*1e740*/  LDSM.16.M88.4 R12, [R187] ;  /* 0x00000000bb0c783b */ /* 0x000fe60000000200 */
[C---:B--2---:R-:W-:Y:S08]  /*1e750*/  HMMA.16816.F32 R88, R16.reuse, R28, R88 ;  /* 0x0000001c1058723c */ /* 0x044ff00000001858 */
[----:B------:R-:W-:Y:S01]  /*1e760*/  HMMA.16816.F32 R92, R16, R30, R92 ;  /* 0x0000001e105c723c */ /* 0x000fe2000000185c */
[----:B------:R1:W2:Y:S01]  /*1e770*/  LDSM.16.M88.4 R28, [R195] ;  /* 0x00000000c31c783b */ /* 0x0002a20000000200 */
[----:B------:R-:W-:-:S02]  /*1e780*/  IMAD.MOV.U32 R209, RZ, RZ, R65 ;  /* 0x000000ffffd17224 */ /* 0x000fc400078e0041 */
[----:B------:R-:W-:Y:S02]  /*1e790*/  IMAD.MOV.U32 R208, RZ, RZ, R64 ;  /* 0x000000ffffd07224 */ /* 0x000fe400078e0040 */
[----:B------:R-:W-:Y:S02]  /*1e7a0*/  IMAD.MOV.U32 R211, RZ, RZ, R66 ;  /* 0x000000ffffd37224 */ /* 0x000fe400078e0042 */
[----:B------:R-:W-:Y:S02]  /*1e7b0*/  IMAD.MOV.U32 R216, RZ, RZ, R44 ;  /* 0x000000ffffd87224 */ /* 0x000fe400078e002c */
[----:B------:R-:W-:Y:S02]  /*1e7c0*/  IMAD.MOV.U32 R81, RZ, RZ, R45 ;  /* 0x000000ffff517224 */ /* 0x000fe400078e002d */
[----:B------:R-:W-:Y:S02]  /*1e7d0*/  IMAD.MOV.U32 R82, RZ, RZ, R46 ;  /* 0x000000ffff527224 */ /* 0x000fe400078e002e */
[----:B------:R-:W-:-:S02]  /*1e7e0*/  IMAD.MOV.U32 R83, RZ, RZ, R47 ;  /* 0x000000ffff537224 */ /* 0x000fc400078e002f */
[----:B------:R-:W-:Y:S01]  /*1e7f0*/  HMMA.16816.F32 R44, R16, R40, R124 ;  /* 0x00000028102c723c */ /* 0x000fe2000000187c */
[----:B------:R-:W-:-:S06]  /*1e800*/  IMAD.MOV.U32 R210, RZ, RZ, R67 ;  /* 0x000000ffffd27224 */ /* 0x000fcc00078e0043 */
[----:B------:R-:W-:Y:S02]  /*1e810*/  IMAD.MOV.U32 R127, RZ, RZ, R11 ;  /* 0x000000ffff7f7224 */ /* 0x000fe400078e000b */
[----:B------:R-:W-:Y:S02]  /*1e820*/  IMAD.MOV.U32 R126, RZ, RZ, R237 ;  /* 0x000000ffff7e7224 */ /* 0x000fe400078e00ed */
[----:B------:R-:W-:Y:S02]  /*1e830*/  IMAD.MOV.U32 R125, RZ, RZ, R127 ;  /* 0x000000ffff7d7224 */ /* 0x000fe400078e007f */
[----:B------:R-:W-:Y:S02]  /*1e840*/  IMAD.MOV.U32 R127, RZ, RZ, R238 ;  /* 0x000000ffff7f7224 */ /* 0x000fe400078e00ee */
[----:B------:R-:W-:-:S09]  /*1e850*/  IMAD.MOV.U32 R124, RZ, RZ, R239 ;  /* 0x000000ffff7c7224 */ /* 0x000fd200078e00ef */
[----:B------:R-:W-:Y:S02]  /*1e860*/  IMAD.MOV.U32 R219, RZ, RZ, R45 ;  /* 0x000000ffffdb7224 */ /* 0x000fe400078e002d */
[----:B------:R-:W-:Y:S02]  /*1e870*/  IMAD.MOV.U32 R218, RZ, RZ, R46 ;  /* 0x000000ffffda7224 */ /* 0x000fe400078e002e */
[----:B------:R-:W-:Y:S02]  /*1e880*/  IMAD.MOV.U32 R217, RZ, RZ, R44 ;  /* 0x000000ffffd97224 */ /* 0x000fe400078e002c */
[----:B-1----:R-:W-:Y:S02]  /*1e890*/  IMAD.MOV.U32 R195, RZ, RZ, R47 ;  /* 0x000000ffffc37224 */ /* 0x002fe400078e002f */
[----:B------:R-:W-:Y:S07]  /*1e8a0*/  HMMA.16816.F32 R44, R16, R42, R112 ;  /* 0x0000002a102c723c */ /* 0x000fee0000001870 */
[----:B------:R-:W-:-:S02]  /*1e8b0*/  IMAD.MOV.U32 R115, RZ, RZ, R7 ;  /* 0x000000ffff737224 */ /* 0x000fc400078e0007 */
[----:B------:R-:W-:Y:S02]  /*1e8c0*/  IMAD.MOV.U32 R112, RZ, RZ, R224 ;  /* 0x000000ffff707224 */ /* 0x000fe400078e00e0 */
[----:B------:R-:W-:Y:S02]  /*1e8d0*/  IMAD.MOV.U32 R113, RZ, RZ, R194 ;  /* 0x000000ffff717224 */ /* 0x000fe400078e00c2 */
[----:B------:R-:W-:-:S11]  /*1e8e0*/  IMAD.MOV.U32 R114, RZ, RZ, R137 ;  /* 0x000000ffff727224 */ /* 0x000fd600078e0089 */
[----:B------:R-:W-:Y:S02]  /*1e8f0*/  IMAD.MOV.U32 R42, RZ, RZ, R46 ;  /* 0x000000ffff2a7224 */ /* 0x000fe400078e002e */
[----:B------:R-:W-:Y:S02]  /*1e900*/  IMAD.MOV.U32 R41, RZ, RZ, R44 ;  /* 0x000000ffff297224 */ /* 0x000fe400078e002c */
[----:B------:R-:W-:Y:S02]  /*1e910*/  IMAD.MOV.U32 R40, RZ, RZ, R45 ;  /* 0x000000ffff287224 */ /* 0x000fe400078e002d */
[----:B------:R-:W-:Y:S02]  /*1e920*/  IMAD.MOV.U32 R4, RZ, RZ, R47 ;  /* 0x000000ffff047224 */ /* 0x000fe400078e002f */
        /* <DEDUP_REMOVED lines=13> */
[----:B------:R-:W1:Y:S11]  /*1ea00*/  LDSM.16.M88.4 R40, [R184+0x2000] ;  /* 0x00200000b828783b */ /* 0x000e760000000200 */
[----:B------:R-:W-:-:S02]  /*1ea10*/  IMAD.MOV.U32 R32, RZ, RZ, R45 ;  /* 0x000000ffff207224 */ /* 0x000fc400078e002d */
[----:B------:R-:W-:Y:S02]  /*1ea20*/  IMAD.MOV.U32 R72, RZ, RZ, R46 ;  /* 0x000000ffff487224 */ /* 0x000fe400078e002e */
[----:B------:R-:W-:Y:S02]  /*1ea30*/  IMAD.MOV.U32 R67, RZ, RZ, R47 ;  /* 0x000000ffff437224 */ /* 0x000fe400078e002f */
[----:B------:R-:W-:Y:S02]  /*1ea40*/  IMAD.MOV.U32 R66, RZ, RZ, R44 ;  /* 0x000000ffff427224 */ /* 0x000fe400078e002c */
[----:B--2---:R-:W-:Y:S07]  /*1ea50*/  HMMA.16816.F32 R44, R16, R28, R68 ;  /* 0x0000001c102c723c */ /* 0x004fee0000001844 */
[----:B------:R-:W-:-:S02]  /*1ea60*/  IMAD.MOV.U32 R69, RZ, RZ, R236 ;  /* 0x000000ffff457224 */ /* 0x000fc400078e00ec */
[----:B------:R-:W-:Y:S01]  /*1ea70*/  IMAD.MOV.U32 R71, RZ, RZ, R32 ;  /* 0x000000ffff477224 */ /* 0x000fe200078e0020 */
[----:B------:R-:W-:Y:S01]  /*1ea80*/  HMMA.16816.F32 R236, R12, R56, R104 ;  /* 0x000000380cec723c */ /* 0x000fe20000001868 */
[----:B------:R-:W2:Y:S01]  /*1ea90*/  LDSM.16.M88.4 R32, [R184+0x2800] ;  /* 0x00280000b820783b */ /* 0x000ea20000000200 */
[----:B------:R-:W-:Y:S02]  /*1eaa0*/  IMAD.MOV.U32 R70, RZ, RZ, R235 ;  /* 0x000000ffff467224 */ /* 0x000fe400078e00eb */
[----:B------:R-:W-:-:S03]  /*1eab0*/  IMAD.MOV.U32 R68, RZ, RZ, R233 ;  /* 0x000000ffff447224 */ /* 0x000fc600078e00e9 */
        /* <DEDUP_REMOVED lines=8> */
[----:B------:R-:W-:Y:S01]  /*1eb40*/  HMMA.16816.F32 R44, R16, R30, R60 ;  /* 0x0000001e102c723c */ /* 0x000fe2000000183c */
[----:B------:R-:W-:-:S07]  /*1eb50*/  IMAD.MOV.U32 R104, RZ, RZ, R212 ;  /* 0x000000ffff687224 */ /* 0x000fce00078e00d4 */
[C---:B------:R-:W-:Y:S07]  /*1eb60*/  HMMA.16816.F32 R60, R16.reuse, R52, R96 ;  /* 0x00000034103c723c */ /* 0x040fee0000001860 */
[----:B------:R-:W-:Y:S01]  /*1eb70*/  IMAD.MOV.U32 R96, RZ, RZ, R223 ;  /* 0x000000ffff607224 */ /* 0x000fe200078e00df */
[----:B------:R-:W-:Y:S01]  /*1eb80*/  HMMA.16816.F32 R52, R16, R54, R112 ;  /* 0x000000361034723c */ /* 0x000fe20000001870 */
[----:B------:R-:W-:Y:S02]  /*1eb90*/  IMAD.MOV.U32 R97, RZ, RZ, R222 ;  /* 0x000000ffff617224 */ /* 0x000fe400078e00de */
[----:B------:R-:W-:-:S02]  /*1eba0*/  IMAD.MOV.U32 R98, RZ, RZ, R221 ;  /* 0x000000ffff627224 */ /* 0x000fc400078e00dd */
[----:B------:R-:W-:Y:S02]  /*1ebb0*/  IMAD.MOV.U32 R99, RZ, RZ, R220 ;  /* 0x000000ffff637224 */ /* 0x000fe400078e00dc */
[----:B------:R-:W-:Y:S01]  /*1ebc0*/  IMAD.MOV.U32 R112, RZ, RZ, R234 ;  /* 0x000000ffff707224 */ /* 0x000fe200078e00ea */
[C---:B-1----:R-:W-:Y:S01]  /*1ebd0*/  HMMA.16816.F32 R212, R12.reuse, R40, R200 ;  /* 0x000000280cd4723c */ /* 0x042fe200000018c8 */
[----:B------:R-:W-:Y:S02]  /*1ebe0*/  IMAD.MOV.U32 R225, RZ, RZ, R44 ;  /* 0x000000ffffe17224 */ /* 0x000fe400078e002c */
[----:B------:R-:W-:Y:S02]  /*1ebf0*/  IMAD.MOV.U32 R224, RZ, RZ, R45 ;  /* 0x000000ffffe07224 */ /* 0x000fe400078e002d */
[----:B------:R-:W-:Y:S02]  /*1ec00*/  IMAD.MOV.U32 R194, RZ, RZ, R46 ;  /* 0x000000ffffc27224 */ /* 0x000fe400078e002e */
[----:B------:R-:W-:Y:S01]  /*1ec10*/  IMAD.MOV.U32 R137, RZ, RZ, R47 ;  /* 0x000000ffff897224 */ /* 0x000fe200078e002f */
[----:B------:R-:W-:Y:S01]  /*1ec20*/  HMMA.16816.F32 R232, R12, R58, R196 ;  /* 0x0000003a0ce8723c */ /* 0x000fe200000018c4 */
[----:B------:R-:W-:Y:S01]  /*1ec30*/  IMAD.MOV.U32 R136, RZ, RZ, R60 ;  /* 0x000000ffff887224 */ /* 0x000fe200078e003c */
[----:B------:R-:W1:Y:S01]  /*1ec40*/  LDSM.16.M88.4 R44, [R184+0x1800] ;  /* 0x00180000b82c783b */ /* 0x000e620000000200 */
[----:B------:R-:W-:-:S02]  /*1ec50*/  IMAD.MOV.U32 R131, RZ, RZ, R61 ;  /* 0x000000ffff837224 */ /* 0x000fc400078e003d */
[----:B------:R-:W-:Y:S02]  /*1ec60*/  IMAD.MOV.U32 R37, RZ, RZ, R62 ;  /* 0x000000ffff257224 */ /* 0x000fe400078e003e */
[----:B------:R-:W-:Y:S01]  /*1ec70*/  IMAD.MOV.U32 R36, RZ, RZ, R63 ;  /* 0x000000ffff247224 */ /* 0x000fe200078e003f */
[C---:B--2---:R-:W-:Y:S01]  /*1ec80*/  HMMA.16816.F32 R200, R12.reuse, R34, R116 ;  /* 0x000000220cc8723c */ /* 0x044fe20000001874 */
[----:B------:R-:W-:Y:S02]  /*1ec90*/  IMAD.MOV.U32 R197, RZ, RZ, R211 ;  /* 0x000000ffffc57224 */ /* 0x000fe400078e00d3 */
[----:B------:R-:W-:Y:S02]  /*1eca0*/  IMAD.MOV.U32 R198, RZ, RZ, R210 ;  /* 0x000000ffffc67224 */ /* 0x000fe400078e00d2 */
[----:B------:R-:W-:Y:S02]  /*1ecb0*/  IMAD.MOV.U32 R199, RZ, RZ, R209 ;  /* 0x000000ffffc77224 */ /* 0x000fe400078e00d1 */
[----:B------:R-:W-:Y:S01]  /*1ecc0*/  IMAD.MOV.U32 R114, RZ, RZ, R219 ;  /* 0x000000ffff727224 */ /* 0x000fe200078e00db */
[----:B------:R-:W-:Y:S01]  /*1ecd0*/  HMMA.16816.F32 R60, R12, R48, R108 ;  /* 0x000000300c3c723c */ /* 0x000fe2000000186c */
[----:B------:R2:W-:Y:S01]  /*1ece0*/  LDSM.16.M88.4 R108, [R80+0x9800] ;  /* 0x00980000506c783b */ /* 0x0005e20000000200 */
[----:B------:R-:W-:-:S02]  /*1ecf0*/  IMAD.MOV.U32 R115, RZ, RZ, R218 ;  /* 0x000000ffff737224 */ /* 0x000fc400078e00da */
[----:B------:R-:W-:Y:S02]  /*1ed00*/  IMAD.MOV.U32 R113, RZ, RZ, R217 ;  /* 0x000000ffff717224 */ /* 0x000fe400078e00d9 */
[----:B------:R-:W-:Y:S02]  /*1ed10*/  IMAD.MOV.U32 R116, RZ, RZ, R124 ;  /* 0x000000ffff747224 */ /* 0x000fe400078e007c */
[----:B------:R-:W-:Y:S01]  /*1ed20*/  HMMA.16816.F32 R48, R12, R50, R100 ;  /* 0x000000320c30723c */ /* 0x000fe20000001864 */
[----:B------:R-:W-:Y:S01]  /*1ed30*/  LDSM.16.M88.4 R100, [R138+0x9800] ;  /* 0x009800008a64783b */ /* 0x000fe20000000200 */
[----:B------:R-:W-:Y:S02]  /*1ed40*/  IMAD.MOV.U32 R117, RZ, RZ, R125 ;  /* 0x000000ffff757224 */ /* 0x000fe400078e007d */
[----:B------:R-:W-:Y:S02]  /*1ed50*/  IMAD.MOV.U32 R118, RZ, RZ, R126 ;  /* 0x000000ffff767224 */ /* 0x000fe400078e007e */
[----:B------:R-:W-:-:S10]  /*1ed60*/  IMAD.MOV.U32 R119, RZ, RZ, R127 ;  /* 0x000000ffff777224 */ /* 0x000fd400078e007f */
[----:B------:R-:W-:Y:S02]  /*1ed70*/  IMAD.MOV.U32 R28, RZ, RZ, R60 ;  /* 0x000000ffff1c7224 */ /* 0x000fe400078e003c */
[----:B------:R-:W-:Y:S01]  /*1ed80*/  IMAD.MOV.U32 R10, RZ, RZ, R63 ;  /* 0x000000ffff0a7224 */ /* 0x000fe200078e003f */
[C---:B-1----:R-:W-:Y:S01]  /*1ed90*/  HMMA.16816.F32 R220, R12.reuse, R44, R204 ;  /* 0x0000002c0cdc723c */ /* 0x042fe200000018cc */
[----:B------:R-:W-:Y:S02]  /*1eda0*/  IMAD.MOV.U32 R63, RZ, RZ, R29 ;  /* 0x000000ffff3f7224 */ /* 0x000fe400078e001d */
[----:B------:R-:W-:Y:S02]  /*1edb0*/  IMAD.MOV.U32 R56, RZ, RZ, R28 ;  /* 0x000000ffff387224 */ /* 0x000fe400078e001c */
[----:B------:R-:W1:Y:S01]  /*1edc0*/  LDSM.16.M88.4 R28, [R184+0x3000] ;  /* 0x00300000b81c783b */ /* 0x000e620000000200 */
        /* <DEDUP_REMOVED lines=8> */
[----:B------:R-:W-:Y:S01]  /*1ee50*/  HMMA.16816.F32 R216, R12, R46, R176 ;  /* 0x0000002e0cd8723c */ /* 0x000fe200000018b0 */
[----:B------:R-:W-:Y:S02]  /*1ee60*/  IMAD.MOV.U32 R123, RZ, RZ, R198 ;  /* 0x000000ffff7b7224 */ /* 0x000fe400078e00c6 */
[----:B------:R-:W-:Y:S02]  /*1ee70*/  IMAD.MOV.U32 R121, RZ, RZ, R199 ;  /* 0x000000ffff797224 */ /* 0x000fe400078e00c7 */
[----:B------:R-:W-:Y:S02]  /*1ee80*/  IMAD.MOV.U32 R120, RZ, RZ, R56 ;  /* 0x000000ffff787224 */ /* 0x000fe400078e0038 */
[----:B------:R-:W3:Y:S01]  /*1ee90*/  LDSM.16.M88.4 R56, [R184] ;  /* 0x00000000b838783b */ /* 0x000ee20000000200 */
[----:B------:R-:W-:-:S02]  /*1eea0*/  IMAD.MOV.U32 R60, RZ, RZ, R50 ;  /* 0x000000ffff3c7224 */ /* 0x000fc400078e0032 */
[----:B------:R-:W-:Y:S02]  /*1eeb0*/  IMAD.MOV.U32 R9, RZ, RZ, R49 ;  /* 0x000000ffff097224 */ /* 0x000fe400078e0031 */
[----:B------:R-:W-:Y:S02]  /*1eec0*/  IMAD.MOV.U32 R5, RZ, RZ, R51 ;  /* 0x000000ffff057224 */ /* 0x000fe400078e0033 */
[----:B------:R-:W4:Y:S01]  /*1eed0*/  LDSM.16.M88.4 R48, [R184+0x3800] ;  /* 0x00380000b830783b */ /* 0x000f220000000200 */
[----:B--2---:R-:W-:Y:S02]  /*1eee0*/  IMAD.MOV.U32 R80, RZ, RZ, R208 ;  /* 0x000000ffff507224 */ /* 0x004fe400078e00d0 */
[C---:B------:R-:W-:Y:S01]  /*1eef0*/  HMMA.16816.F32 R208, R12.reuse, R42, R172 ;  /* 0x0000002a0cd0723c */ /* 0x040fe200000018ac */
[----:B------:R-:W2:Y:S07]  /*1ef00*/  LDSM.16.M88.4 R40, [R184+0x4000] ;  /* 0x00400000b828783b */ /* 0x000eae0000000200 */
[C---:B-1----:R-:W-:Y:S01]  /*1ef10*/  HMMA.16816.F32 R196, R12.reuse, R28, R84 ;  /* 0x0000001c0cc4723c */ /* 0x042fe20000001854 */
[----:B------:R-:W-:Y:S04]  /*1ef20*/  LDSM.16.M88.4 R84, [R45] ;  /* 0x000000002d54783b */ /* 0x000fe80000000200 */
[----:B------:R-:W1:Y:S03]  /*1ef30*/  LDSM.16.M88.4 R44, [R184+0x5000] ;  /* 0x00500000b82c783b */ /* 0x000e660000000200 */
[----:B------:R-:W-:Y:S07]  /*1ef40*/  HMMA.16816.F32 R176, R12, R30, R76 ;  /* 0x0000001e0cb0723c */ /* 0x000fee000000184c */
[----:B------:R-:W-:Y:S01]  /*1ef50*/  IMAD.MOV.U32 R76, RZ, RZ, R60 ;  /* 0x000000ffff4c7224 */ /* 0x000fe200078e003c */
[----:B------:R-:W-:Y:S01]  /*1ef60*/  HMMA.16816.F32 R28, R24, R100, RZ ;  /* 0x00000064181c723c */ /* 0x000fe200000018ff */
[----:B------:R-:W-:-:S02]  /*1ef70*/  IMAD.MOV.U32 R78, RZ, RZ, R120 ;  /* 0x000000ffff4e7224 */ /* 0x000fc400078e0078 */
[----:B------:R-:W-:Y:S02]  /*1ef80*/  IMAD.MOV.U32 R77, RZ, RZ, R63 ;  /* 0x000000ffff4d7224 */ /* 0x000fe400078e003f */
[----:B------:R-:W-:Y:S02]  /*1ef90*/  IMAD.MOV.U32 R79, RZ, RZ, R68 ;  /* 0x000000ffff4f7224 */ /* 0x000fe400078e0044 */
[----:B------:R-:W-:Y:S01]  /*1efa0*/  IMAD.MOV.U32 R101, RZ, RZ, R61 ;  /* 0x000000ffff657224 */ /* 0x000fe200078e003d */
[----:B---3--:R-:W-:Y:S01]  /*1efb0*/  HMMA.16816.F32 R52, R12, R58, R52 ;  /* 0x0000003a0c34723c */ /* 0x008fe20000001834 */
[----:B------:R-:W-:Y:S02]  /*1efc0*/  IMAD.MOV.U32 R61, RZ, RZ, R70 ;  /* 0x000000ffff3d7224 */ /* 0x000fe400078e0046 */
[----:B------:R-:W-:Y:S02]  /*1efd0*/  IMAD.MOV.U32 R70, RZ, RZ, R195 ;  /* 0x000000ffff467224 */ /* 0x000fe400078e00c3 */
[----:B------:R-:W3:Y:S01]  /*1efe0*/  S2R R195, SR_TID.X ;  /* 0x0000000000c37919 */ /* 0x000ee20000002100 */
[----:B------:R-:W-:-:S02]  /*1eff0*/  IMAD.MOV.U32 R100, RZ, RZ, R80 ;  /* 0x000000ffff647224 */ /* 0x000fc400078e0050 */
[----:B------:R-:W-:Y:S01]  /*1f000*/  IMAD.MOV.U32 R60, RZ, RZ, R69 ;  /* 0x000000ffff3c7224 */ /* 0x000fe200078e0045 */
[----:B----4-:R-:W-:Y:S01]  /*1f010*/  HMMA.16816.F32 R172, R12, R48, R88 ;  /* 0x000000300cac723c */ /* 0x010fe20000001858 */
        /* <DEDUP_REMOVED lines=11> */
[----:B------:R-:W-:Y:S02]  /*1f0d0*/  IMAD.MOV.U32 R80, RZ, RZ, R62 ;  /* 0x000000ffff507224 */ /* 0x000fe400078e003e */
[----:B---3--:R-:W-:-:S02]  /*1f0e0*/  IMAD.SHL.U32 R195, R195, 0x2, RZ ;  /* 0x00000002c3c37824 */ /* 0x008fc400078e00ff */
[----:B------:R-:W-:Y:S01]  /*1f0f0*/  IMAD.MOV.U32 R92, RZ, RZ, R79 ;  /* 0x000000ffff5c7224 */ /* 0x000fe200078e004f */
[C---:B--2---:R-:W-:Y:S01]  /*1f100*/  HMMA.16816.F32 R116, R12.reuse, R40, R116 ;  /* 0x000000280c74723c */ /* 0x044fe20000001874 */
[----:B------:R-:W-:Y:S01]  /*1f110*/  IMAD.MOV.U32 R93, RZ, RZ, R60 ;  /* 0x000000ffff5d7224 */ /* 0x000fe200078e003c */
[----:B------:R-:W-:Y:S01]  /*1f120*/  LOP3.LUT R195, R195, 0x6, RZ, 0xc0, !PT ;  /* 0x00000006c3c37812 */ /* 0x000fe200078ec0ff */
        /* <DEDUP_REMOVED lines=12> */
[----:B------:R-:W-:Y:S01]  /*1f1f0*/  IMAD.SHL.U32 R7, R250, 0x100, RZ ;  /* 0x00000100fa077824 */ /* 0x000fe200078e00ff */
[----:B------:R-:W-:Y:S01]  /*1f200*/  HMMA.16816.F32 R64, R16, R84, R28 ;  /* 0x000000541040723c */ /* 0x000fe2000000181c */
[----:B------:R-:W1:Y:S01]  /*1f210*/  LDSM.16.M88.4 R28, [R184+0x6000] ;  /* 0x00600000b81c783b */ /* 0x000e620000000200 */
[----:B------:R-:W-:Y:S02]  /*1f220*/  IMAD.MOV.U32 R89, RZ, RZ, R121 ;  /* 0x000000ffff597224 */ /* 0x000fe400078e0079 */
[----:B------:R-:W-:Y:S02]  /*1f230*/  IMAD.MOV.U32 R90, RZ, RZ, R122 ;  /* 0x000000ffff5a7224 */ /* 0x000fe400078e007a */
[----:B------:R-:W-:Y:S02]  /*1f240*/  IMAD.MOV.U32 R91, RZ, RZ, R123 ;  /* 0x000000ffff5b7224 */ /* 0x000fe400078e007b */
[----:B------:R-:W-:Y:S01]  /*1f250*/  IMAD.MOV.U32 R95, RZ, RZ, R62 ;  /* 0x000000ffff5f7224 */ /* 0x000fe200078e003e */
[C---:B------:R-:W-:Y:S01]  /*1f260*/  HMMA.16816.F32 R120, R12.reuse, R42, R240 ;  /* 0x0000002a0c78723c */ /* 0x040fe200000018f0 */
[----:B------:R-:W-:Y:S01]  /*1f270*/  IMAD.MOV.U32 R62, RZ, RZ, R72 ;  /* 0x000000ffff3e7224 */ /* 0x000fe200078e0048 */
[----:B------:R-:W2:Y:S01]  /*1f280*/  LDSM.16.M88.4 R40, [R184+0x5800] ;  /* 0x00580000b828783b */ /* 0x000ea20000000200 */
[----:B------:R-:W-:Y:S01]  /*1f290*/  IMAD.MOV.U32 R72, RZ, RZ, R2 ;  /* 0x000000ffff487224 */ /* 0x000fe200078e0002 */
[C-C-:B------:R-:W-:Y:S01]  /*1f2a0*/  LOP3.LUT R2, R7.reuse, 0x8, R195.reuse, 0xfe, !PT ;  /* 0x0000000807027812 */ /* 0x140fe200078efec3 */
[----:B------:R-:W-:Y:S01]  /*1f2b0*/  IMAD.MOV.U32 R48, RZ, RZ, R0 ;  /* 0x000000ffff307224 */ /* 0x000fe200078e0000 */
[C---:B------:R-:W-:Y:S01]  /*1f2c0*/  LOP3.LUT R0, R7.reuse, 0x10, R195, 0xfe, !PT ;  /* 0x0000001007007812 */ /* 0x040fe200078efec3 */
[----:B------:R-:W-:Y:S01]  /*1f2d0*/  IMAD.MOV.U32 R50, RZ, RZ, R231 ;  /* 0x000000ffff327224 */ /* 0x000fe200078e00e7 */
[C---:B------:R-:W-:Y:S01]  /*1f2e0*/  ISETP.GE.AND P5, PT, R2.reuse, R8, PT ;  /* 0x000000080200720c */ /* 0x040fe20003fa6270 */
[C---:B------:R-:W-:Y:S01]  /*1f2f0*/  HMMA.16816.F32 R112, R12.reuse, R32, R244 ;  /* 0x000000200c70723c */ /* 0x040fe200000018f4 */
[-C--:B------:R-:W-:Y:S01]  /*1f300*/  ISETP.GE.AND P4, PT, R2, R6.reuse, PT ;  /* 0x000000060200720c */ /* 0x080fe20003f86270 */
[----:B------:R-:W3:Y:S01]  /*1f310*/  LDSM.16.M88.4 R32, [R184+0x6800] ;  /* 0x00680000b820783b */ /* 0x000ee20000000200 */
[----:B------:R-:W-:Y:S01]  /*1f320*/  LOP3.LUT R2, R7, 0x18, R195, 0xfe, !PT ;  /* 0x0000001807027812 */ /* 0x000fe200078efec3 */
[----:B------:R-:W-:Y:S01]  /*1f330*/  IMAD.MOV.U32 R51, RZ, RZ, R230 ;  /* 0x000000ffff337224 */ /* 0x000fe200078e00e6 */
[----:B------:R-:W-:Y:S01]  /*1f340*/  FSEL R59, R52, -INF , !P5 ;  /* 0xff800000343b7808 */ /* 0x000fe20006800000 */
[----:B------:R-:W-:Y:S01]  /*1f350*/  IMAD.MOV.U32 R240, RZ, RZ, R225 ;  /* 0x000000fffff07224 */ /* 0x000fe200078e00e1 */
[----:B------:R-:W-:Y:S01]  /*1f360*/  ISETP.GE.AND P5, PT, R2, R6, PT ;  /* 0x000000060200720c */ /* 0x000fe20003fa6270 */
[C---:B------:R-:W-:Y:S01]  /*1f370*/  HMMA.16816.F32 R92, R12.reuse, R46, R92 ;  /* 0x0000002e0c5c723c */ /* 0x040fe2000000185c */
[C---:B------:R-:W-:Y:S01]  /*1f380*/  ISETP.GE.AND P6, PT, R0.reuse, R8, PT ;  /* 0x000000080000720c */ /* 0x040fe20003fc6270 */
[----:B------:R-:W-:Y:S01]  /*1f390*/  IMAD.MOV.U32 R241, RZ, RZ, R224 ;  /* 0x000000fffff17224 */ /* 0x000fe200078e00e0 */
[----:B------:R-:W-:Y:S01]  /*1f3a0*/  FSEL R85, R49, -INF , !P5 ;  /* 0xff80000031557808 */ /* 0x000fe20006800000 */
[----:B------:R-:W-:Y:S01]  /*1f3b0*/  IMAD.MOV.U32 R49, RZ, RZ, R76 ;  /* 0x000000ffff317224 */ /* 0x000fe200078e004c */
[----:B------:R-:W-:Y:S01]  /*1f3c0*/  ISETP.GE.AND P3, PT, R0, R6, PT ;  /* 0x000000060000720c */ /* 0x000fe20003f66270 */
[----:B------:R-:W-:Y:S01]  /*1f3d0*/  IMAD.MOV.U32 R76, RZ, RZ, R77 ;  /* 0x000000ffff4c7224 */ /* 0x000fe200078e004d */
[C---:B------:R-:W-:Y:S01]  /*1f3e0*/  LOP3.LUT R0, R7.reuse, 0x20, R195, 0xfe, !PT ;  /* 0x0000002007007812 */ /* 0x040fe200078efec3 */
[----:B------:R-:W-:Y:S01]  /*1f3f0*/  IMAD.MOV.U32 R77, RZ, RZ, R78 ;  /* 0x000000ffff4d7224 */ /* 0x000fe200078e004e */
[----:B------:R-:W-:Y:S01]  /*1f400*/  FSEL R58, R54, -INF , !P4 ;  /* 0xff800000363a7808 */ /* 0x000fe20006000000 */
[----:B------:R-:W-:Y:S01]  /*1f410*/  IMAD.MOV.U32 R78, RZ, RZ, R79 ;  /* 0x000000ffff4e7224 */ /* 0x000fe200078e004f */
[----:B------:R-:W-:Y:S01]  /*1f420*/  FSEL R100, R100, -INF , !P6 ;  /* 0xff80000064647808 */ /* 0x000fe20007000000 */
[----:B------:R-:W-:Y:S01]  /*1f430*/  IMAD.MOV.U32 R79, RZ, RZ, R60 ;  /* 0x000000ffff4f7224 */ /* 0x000fe200078e003c */
[-C--:B------:R-:W-:Y:S01]  /*1f440*/  ISETP.GE.AND P2, PT, R2, R8.reuse, PT ;  /* 0x000000080200720c */ /* 0x080fe20003f46270 */
[----:B------:R-:W-:Y:S01]  /*1f450*/  IMAD.MOV.U32 R60, RZ, RZ, R68 ;  /* 0x000000ffff3c7224 */ /* 0x000fe200078e0044 */
[C---:B------:R-:W-:Y:S01]  /*1f460*/  ISETP.GE.AND P4, PT, R0.reuse, R8, PT ;  /* 0x000000080000720c */ /* 0x040fe20003f86270 */
[----:B------:R-:W-:Y:S01]  /*1f470*/  IMAD.MOV.U32 R68, RZ, RZ, R69 ;  /* 0x000000ffff447224 */ /* 0x000fe200078e0045 */
        /* <DEDUP_REMOVED lines=12> */
[C---:B-1----:R-:W-:Y:S01]  /*1f540*/  HMMA.16816.F32 R76, R12.reuse, R28, R76 ;  /* 0x0000001c0c4c723c */ /* 0x042fe2000000184c */
[----:B------:R-:W-:Y:S01]  /*1f550*/  IMAD.MOV.U32 R75, RZ, RZ, R4 ;  /* 0x000000ffff4b7224 */ /* 0x000fe200078e0004 */
[C---:B------:R-:W-:Y:S01]  /*1f560*/  ISETP.GE.AND P3, PT, R2.reuse, R8, PT ;  /* 0x000000080200720c */ /* 0x040fe20003f66270 */
[----:B------:R-:W-:Y:S01]  /*1f570*/  IMAD.MOV.U32 R48, RZ, RZ, R49 ;  /* 0x000000ffff307224 */ /* 0x000fe200078e0031 */
[----:B------:R-:W-:Y:S01]  /*1f580*/  ISETP.GE.AND P2, PT, R2, R6, PT ;  /* 0x000000060200720c */ /* 0x000fe20003f46270 */
[----:B------:R-:W-:Y:S01]  /*1f590*/  IMAD.MOV.U32 R49, RZ, RZ, R248 ;  /* 0x000000ffff317224 */ /* 0x000fe200078e00f8 */
[C---:B------:R-:W-:Y:S01]  /*1f5a0*/  ISETP.GE.AND P5, PT, R0.reuse, R8, PT ;  /* 0x000000080000720c */ /* 0x040fe20003fa6270 */
[----:B------:R-:W-:Y:S01]  /*1f5b0*/  IMAD.MOV.U32 R242, RZ, RZ, R194 ;  /* 0x000000fffff27224 */ /* 0x000fe200078e00c2 */
[C---:B------:R-:W-:Y:S01]  /*1f5c0*/  HMMA.16816.F32 R72, R12.reuse, R30, R72 ;  /* 0x0000001e0c48723c */ /* 0x040fe20000001848 */
[----:B------:R-:W-:Y:S01]  /*1f5d0*/  ISETP.GE.AND P4, PT, R0, R6, PT ;  /* 0x000000060000720c */ /* 0x000fe20003f86270 */
[----:B------:R-:W1:Y:S01]  /*1f5e0*/  LDSM.16.M88.4 R28, [R184+0x7000] ;  /* 0x00700000b81c783b */ /* 0x000e620000000200 */
[C---:B------:R-:W-:Y:S01]  /*1f5f0*/  LOP3.LUT R2, R7.reuse, 0x38, R195, 0xfe, !PT ;  /* 0x0000003807027812 */ /* 0x040fe200078efec3 */
[----:B------:R-:W-:Y:S01]  /*1f600*/  IMAD.MOV.U32 R243, RZ, RZ, R137 ;  /* 0x000000fffff37224 */ /* 0x000fe200078e0089 */
[----:B------:R-:W-:Y:S01]  /*1f610*/  LOP3.LUT R0, R7, 0x40, R195, 0xfe, !PT ;  /* 0x0000004007007812 */ /* 0x000fe200078efec3 */
[----:B------:R-:W-:Y:S01]  /*1f620*/  IMAD.MOV.U32 R244, RZ, RZ, R136 ;  /* 0x000000fffff47224 */ /* 0x000fe200078e0088 */
[----:B------:R-:W-:Y:S01]  /*1f630*/  FSEL R238, R238, -INF , !P6 ;  /* 0xff800000eeee7808 */ /* 0x000fe20007000000 */
[C---:B--2---:R-:W-:Y:S01]  /*1f640*/  HMMA.16816.F32 R88, R12.reuse, R40, R88 ;  /* 0x000000280c58723c */ /* 0x044fe20000001858 */
[----:B------:R-:W-:Y:S01]  /*1f650*/  FSEL R232, R232, -INF , !P3 ;  /* 0xff800000e8e87808 */ /* 0x000fe20005800000 */
[----:B------:R-:W-:Y:S01]  /*1f660*/  IMAD.MOV.U32 R245, RZ, RZ, R131 ;  /* 0x000000fffff57224 */ /* 0x000fe200078e0083 */
[----:B------:R-:W-:Y:S01]  /*1f670*/  FSEL R234, R234, -INF , !P2 ;  /* 0xff800000eaea7808 */ /* 0x000fe20005000000 */
[----:B------:R-:W-:Y:S01]  /*1f680*/  IMAD.MOV.U32 R246, RZ, RZ, R37 ;  /* 0x000000fffff67224 */ /* 0x000fe200078e0025 */
[----:B------:R-:W-:Y:S01]  /*1f690*/  FSEL R220, R220, -INF , !P5 ;  /* 0xff800000dcdc7808 */ /* 0x000fe20006800000 */
[----:B------:R-:W-:Y:S01]  /*1f6a0*/  IMAD.MOV.U32 R247, RZ, RZ, R36 ;  /* 0x000000fffff77224 */ /* 0x000fe200078e0024 */
[C---:B------:R-:W-:Y:S01]  /*1f6b0*/  ISETP.GE.AND P6, PT, R2.reuse, R8, PT ;  /* 0x000000080200720c */ /* 0x040fe20003fc6270 */
[----:B------:R-:W-:Y:S01]  /*1f6c0*/  HMMA.16816.F32 R80, R12, R42, R80 ;  /* 0x0000002a0c50723c */ /* 0x000fe20000001850 */
[----:B------:R-:W-:Y:S01]  /*1f6d0*/  ISETP.GE.AND P3, PT, R2, R6, PT ;  /* 0x000000060200720c */ /* 0x000fe20003f66270 */
[----:B------:R-:W2:Y:S01]  /*1f6e0*/  LDSM.16.M88.4 R40, [R184+0x7800] ;  /* 0x00780000b828783b */ /* 0x000ea20000000200 */
[----:B------:R-:W-:Y:S01]  /*1f6f0*/  ISETP.GE.AND P2, PT, R0, R8, PT ;  /* 0x000000080000720c */ /* 0x000fe20003f46270 */
[----:B------:R-:W-:-:S04]  /*1f700*/  DEPBAR.LE SB0, 0x0 ;  /* 0x000080000000791a */ /* 0x000fc80000000000 */
[----:B------:R-:W-:Y:S01]  /*1f710*/  ISETP.GE.AND P5, PT, R0, R6, PT ;  /* 0x000000060000720c */ /* 0x000fe20003fa6270 */
[C---:B---3--:R-:W-:Y:S01]  /*1f720*/  HMMA.16816.F32 R68, R12.reuse, R32, R68 ;  /* 0x000000200c44723c */ /* 0x048fe20000001844 */
[C-C-:B------:R-:W-:Y:S01]  /*1f730*/  LOP3.LUT R0, R7.reuse, 0x48, R195.reuse, 0xfe, !PT ;  /* 0x0000004807007812 */ /* 0x140fe200078efec3 */
[----:B------:R-:W-:Y:S01]  /*1f740*/  IMAD.MOV.U32 R224, RZ, RZ, R128 ;  /* 0x000000ffffe07224 */ /* 0x000fe200078e0080 */
[----:B------:R-:W-:Y:S01]  /*1f750*/  LOP3.LUT R4, R7, 0x50, R195, 0xfe, !PT ;  /* 0x0000005007047812 */ /* 0x000fe200078efec3 */
[----:B------:R-:W-:Y:S01]  /*1f760*/  IMAD.MOV.U32 R225, RZ, RZ, R129 ;  /* 0x000000ffffe17224 */ /* 0x000fe200078e0081 */
[----:B------:R-:W-:Y:S02]  /*1f770*/  FSEL R222, R222, -INF , !P4 ;  /* 0xff800000dede7808 */ /* 0x000fe40006000000 */
[----:B------:R-:W-:Y:S01]  /*1f780*/  FSEL R216, R216, -INF , !P6 ;  /* 0xff800000d8d87808 */ /* 0x000fe20007000000 */
[----:B------:R-:W-:Y:S01]  /*1f790*/  HMMA.16816.F32 R60, R12, R34, R60 ;  /* 0x000000220c3c723c */ /* 0x000fe2000000183c */
[----:B------:R-:W-:-:S02]  /*1f7a0*/  FSEL R218, R218, -INF , !P3 ;  /* 0xff800000dada7808 */ /* 0x000fc40005800000 */
[C---:B------:R-:W-:Y:S02]  /*1f7b0*/  ISETP.GE.AND P4, PT, R0.reuse, R8, PT ;  /* 0x000000080000720c */ /* 0x040fe40003f86270 */
[----:B------:R-:W-:Y:S02]  /*1f7c0*/  ISETP.GE.AND P6, PT, R0, R6, PT ;  /* 0x000000060000720c */ /* 0x000fe40003fc6270 */
[----:B------:R-:W-:Y:S01]  /*1f7d0*/  ISETP.GE.AND P3, PT, R4, R8, PT ;  /* 0x000000080400720c */ /* 0x000fe20003f66270 */
[----:B------:R-:W-:Y:S01]  /*1f7e0*/  HMMA.16816.F32 R24, R24, R102, RZ ;  /* 0x000000661818723c */ /* 0x000fe200000018ff */
[C-C-:B------:R-:W-:Y:S02]  /*1f7f0*/  LOP3.LUT R2, R7.reuse, 0x58, R195.reuse, 0xfe, !PT ;  /* 0x0000005807027812 */ /* 0x140fe400078efec3 */
[----:B------:R-:W-:Y:S02]  /*1f800*/  LOP3.LUT R0, R7, 0x60, R195, 0xfe, !PT ;  /* 0x0000006007007812 */ /* 0x000fe400078efec3 */
[----:B------:R-:W-:-:S02]  /*1f810*/  FSEL R212, R212, -INF , !P2 ;  /* 0xff800000d4d47808 */ /* 0x000fc40005000000 */
[----:B------:R-:W-:Y:S01]  /*1f820*/  FSEL R214, R214, -INF , !P5 ;  /* 0xff800000d6d67808 */ /* 0x000fe20006800000 */
[C---:B-1----:R-:W-:Y:S01]  /*1f830*/  HMMA.16816.F32 R48, R12.reuse, R28, R48 ;  /* 0x0000001c0c30723c */ /* 0x042fe20000001830 */
[----:B------:R-:W-:Y:S02]  /*1f840*/  FSEL R208, R208, -INF , !P4 ;  /* 0xff800000d0d07808 */ /* 0x000fe40006000000 */
[----:B------:R-:W-:Y:S02]  /*1f850*/  FSEL R210, R210, -INF , !P6 ;  /* 0xff800000d2d27808 */ /* 0x000fe40007000000 */
[----:B------:R-:W-:Y:S02]  /*1f860*/  FSEL R204, R204, -INF , !P3 ;  /* 0xff800000cccc7808 */ /* 0x000fe40005800000 */
[----:B------:R-:W-:Y:S01]  /*1f870*/  ISETP.GE.AND P2, PT, R4, R6, PT ;  /* 0x000000060400720c */ /* 0x000fe20003f46270 */
[----:B------:R-:W-:Y:S01]  /*1f880*/  HMMA.16816.F32 R44, R12, R30, R240 ;  /* 0x0000001e0c2c723c */ /* 0x000fe200000018f0 */
[----:B------:R-:W-:-:S02]  /*1f890*/  ISETP.GE.AND P5, PT, R2, R8, PT ;  /* 0x000000080200720c */ /* 0x000fc40003fa6270 */
[----:B------:R-:W-:Y:S02]  /*1f8a0*/  ISETP.GE.AND P4, PT, R2, R6, PT ;  /* 0x000000060200720c */ /* 0x000fe40003f86270 */
[C---:B------:R-:W-:Y:S02]  /*1f8b0*/  ISETP.GE.AND P6, PT, R0.reuse, R8, PT ;  /* 0x000000080000720c */ /* 0x040fe40003fc6270 */
[----:B------:R-:W-:Y:S01]  /*1f8c0*/  ISETP.GE.AND P3, PT, R0, R6, PT ;  /* 0x000000060000720c */ /* 0x000fe20003f66270 */
[----:B--2---:R-:W-:Y:S01]  /*1f8d0*/  HMMA.16816.F32 R32, R12, R40, R64 ;  /* 0x000000280c20723c */ /* 0x004fe20000001840 */
[C-C-:B------:R-:W-:Y:S02]  /*1f8e0*/  LOP3.LUT R2, R7.reuse, 0x68, R195.reuse, 0xfe, !PT ;  /* 0x0000006807027812 */ /* 0x140fe400078efec3 */
[----:B------:R-:W-:Y:S02]  /*1f8f0*/  LOP3.LUT R0, R7, 0x70, R195, 0xfe, !PT ;  /* 0x0000007007007812 */ /* 0x000fe400078efec3 */
[----:B------:R-:W-:-:S02]  /*1f900*/  FSEL R206, R206, -INF , !P2 ;  /* 0xff800000cece7808 */ /* 0x000fc40005000000 */
[----:B------:R-:W-:Y:S01]  /*1f910*/  FSEL R200, R200, -INF , !P5 ;  /* 0xff800000c8c87808 */ /* 0x000fe20006800000 */
[----:B------:R-:W-:Y:S01]  /*1f920*/  HMMA.16816.F32 R28, R12, R56, R244 ;  /* 0x000000380c1c723c */ /* 0x000fe200000018f4 */
[----:B------:R-:W-:Y:S02]  /*1f930*/  FSEL R202, R202, -INF , !P4 ;  /* 0xff800000caca7808 */ /* 0x000fe40006000000 */
[----:B------:R-:W-:Y:S01]  /*1f940*/  FSEL R196, R196, -INF , !P6 ;  /* 0xff800000c4c47808 */ /* 0x000fe20007000000 */
[----:B------:R-:W-:Y:S01]  /*1f950*/  BAR.SYNC.DEFER_BLOCKING 0x0 ;  /* 0x0000000000007b1d */ /* 0x000fe20000010000 */
[C---:B------:R-:W-:Y:S02]  /*1f960*/  ISETP.GE.AND P2, PT, R2.reuse, R8, PT ;  /* 0x000000080200720c */ /* 0x040fe40003f46270 */
[----:B------:R-:W-:Y:S01]  /*1f970*/  ISETP.GE.AND P5, PT, R2, R6, PT ;  /* 0x000000060200720c */ /* 0x000fe20003fa6270 */
[----:B------:R-:W-:Y:S01]  /*1f980*/  HMMA.16816.F32 R20, R20, R110, R24 ;  /* 0x0000006e1414723c */ /* 0x000fe20000001818 */
[----:B------:R-:W-:-:S02]  /*1f990*/  ISETP.GE.AND P4, PT, R0, R8, PT ;  /* 0x000000080000720c */ /* 0x000fc40003f86270 */
[----:B------:R-:W-:Y:S02]  /*1f9a0*/  ISETP.GE.AND P6, PT, R0, R6, PT ;  /* 0x000000060000720c */ /* 0x000fe40003fc6270 */
[C-C-:B------:R-:W-:Y:S02]  /*1f9b0*/  LOP3.LUT R2, R7.reuse, 0x78, R195.reuse, 0xfe, !PT ;  /* 0x0000007807027812 */ /* 0x140fe400078efec3 */
[----:B------:R-:W-:Y:S02]  /*1f9c0*/  LOP3.LUT R0, R7, 0x80, R195, 0xfe, !PT ;  /* 0x0000008007007812 */ /* 0x000fe400078efec3 */
[----:B------:R-:W-:Y:S02]  /*1f9d0*/  FSEL R198, R198, -INF , !P3 ;  /* 0xff800000c6c67808 */ /* 0x000fe40005800000 */
[----:B------:R-:W-:Y:S02]  /*1f9e0*/  FSEL R176, R176, -INF , !P2 ;  /* 0xff800000b0b07808 */ /* 0x000fe40005000000 */
[----:B------:R-:W-:-:S02]  /*1f9f0*/  FSEL R178, R178, -INF , !P5 ;  /* 0xff800000b2b27808 */ /* 0x000fc40006800000 */
[----:B------:R-:W-:Y:S02]  /*1fa00*/  FSEL R172, R172, -INF , !P4 ;  /* 0xff800000acac7808 */ /* 0x000fe40006000000 */
[C---:B------:R-:W-:Y:S02]  /*1fa10*/  ISETP.GE.AND P3, PT, R2.reuse, R8, PT ;  /* 0x000000080200720c */ /* 0x040fe40003f66270 */
[----:B------:R-:W-:Y:S02]  /*1fa20*/  ISETP.GE.AND P2, PT, R2, R6, PT ;  /* 0x000000060200720c */ /* 0x000fe40003f46270 */
[C---:B------:R-:W-:Y:S02]  /*1fa30*/  ISETP.GE.AND P5, PT, R0.reuse, R8, PT ;  /* 0x000000080000720c */ /* 0x040fe40003fa6270 */
[----:B------:R-:W-:Y:S01]  /*1fa40*/  ISETP.GE.AND P4, PT, R0, R6, PT ;  /* 0x000000060000720c */ /* 0x000fe20003f86270 */
[----:B------:R-:W-:Y:S01]  /*1fa50*/  HMMA.16816.F32 R16, R16, R86, R20 ;  /* 0x000000561010723c */ /* 0x000fe20000001814 */
[----:B------:R-:W-:-:S02]  /*1fa60*/  LOP3.LUT R2, R7, 0x88, R195, 0xfe, !PT ;  /* 0x0000008807027812 */ /* 0x000fc400078efec3 */
[----:B------:R-:W-:Y:S02]  /*1fa70*/  LOP3.LUT R0, R7, 0x90, R195, 0xfe, !PT ;  /* 0x0000009007007812 */ /* 0x000fe400078efec3 */
        /* <DEDUP_REMOVED lines=14> */
[C---:B------:R-:W-:Y:S02]  /*1fb60*/  ISETP.GE.AND P4, PT, R0.reuse, R8, PT ;  /* 0x000000080000720c */ /* 0x040fe40003f86270 */
[----:B------:R-:W-:Y:S02]  /*1fb70*/  ISETP.GE.AND P6, PT, R0, R6, PT ;  /* 0x000000060000720c */ /* 0x000fe40003fc6270 */
[----:B------:R-:W-:Y:S02]  /*1fb80*/  ISETP.GE.AND P3, PT, R4, R8, PT ;  /* 0x000000080400720c */ /* 0x000fe40003f66270 */
[----:B------:R-:W-:-:S02]  /*1fb90*/  LOP3.LUT R2, R7, 0xa8, R195, 0xfe, !PT ;  /* 0x000000a807027812 */ /* 0x000fc400078efec3 */
[----:B------:R-:W-:Y:S02]  /*1fba0*/  LOP3.LUT R0, R7, 0xb0, R195, 0xfe, !PT ;  /* 0x000000b007007812 */ /* 0x000fe400078efec3 */
[----:B------:R-:W-:Y:S02]  /*1fbb0*/  FSEL R112, R112, -INF , !P2 ;  /* 0xff80000070707808 */ /* 0x000fe40005000000 */
[----:B------:R-:W-:Y:S02]  /*1fbc0*/  FSEL R114, R114, -INF , !P5 ;  /* 0xff80000072727808 */ /* 0x000fe40006800000 */
[----:B------:R-:W-:Y:S02]  /*1fbd0*/  FSEL R104, R104, -INF , !P4 ;  /* 0xff80000068687808 */ /* 0x000fe40006000000 */
[----:B------:R-:W-:Y:S02]  /*1fbe0*/  FSEL R106, R106, -INF , !P6 ;  /* 0xff8000006a6a7808 */ /* 0x000fe40007000000 */
[----:B------:R-:W-:-:S02]  /*1fbf0*/  FSEL R96, R96, -INF , !P3 ;  /* 0xff80000060607808 */ /* 0x000fc40005800000 */
[----:B------:R-:W-:Y:S02]  /*1fc00*/  ISETP.GE.AND P2, PT, R4, R6, PT ;  /* 0x000000060400720c */ /* 0x000fe40003f46270 */
[C---:B------:R-:W-:Y:S02]  /*1fc10*/  ISETP.GE.AND P5, PT, R2.reuse, R8, PT ;  /* 0x000000080200720c */ /* 0x040fe40003fa6270 */
[----:B------:R-:W-:Y:S02]  /*1fc20*/  ISETP.GE.AND P4, PT, R2, R6, PT ;  /* 0x000000060200720c */ /* 0x000fe40003f86270 */
[C---:B------:R-:W-:Y:S02]  /*1fc30*/  ISETP.GE.AND P6, PT, R0.reuse, R8, PT ;  /* 0x000000080000720c */ /* 0x040fe40003fc6270 */
[----:B------:R-:W-:Y:S02]  /*1fc40*/  ISETP.GE.AND P3, PT, R0, R6, PT ;  /* 0x000000060000720c */ /* 0x000fe40003f66270 */
        /* <DEDUP_REMOVED lines=11> */
[----:B------:R-:W-:Y:S02]  /*1fd00*/  LOP3.LUT R0, R7, 0xd0, R195, 0xfe, !PT ;  /* 0x000000d007007812 */ /* 0x000fe400078efec3 */
[----:B------:R-:W-:-:S02]  /*1fd10*/  FSEL R90, R90, -INF , !P3 ;  /* 0xff8000005a5a7808 */ /* 0x000fc40005800000 */
[----:B------:R-:W-:Y:S02]  /*1fd20*/  FSEL R82, R82, -INF , !P5 ;  /* 0xff80000052527808 */ /* 0x000fe40006800000 */
[----:B------:R-:W-:Y:S02]  /*1fd30*/  FSEL R136, R76, -INF , !P4 ;  /* 0xff8000004c887808 */ /* 0x000fe40006000000 */
[-C--:B------:R-:W-:Y:S02]  /*1fd40*/  ISETP.GE.AND P3, PT, R2, R8.reuse, PT ;  /* 0x000000080200720c */ /* 0x080fe40003f66270 */
[C---:B------:R-:W-:Y:S02]  /*1fd50*/  ISETP.GE.AND P5, PT, R0.reuse, R8, PT ;  /* 0x000000080000720c */ /* 0x040fe40003fa6270 */
[----:B------:R-:W-:Y:S02]  /*1fd60*/  ISETP.GE.AND P4, PT, R0, R6, PT ;  /* 0x000000060000720c */ /* 0x000fe40003f86270 */
[----:B------:R-:W-:-:S02]  /*1fd70*/  LOP3.LUT R0, R7, 0xd8, R195, 0xfe, !PT ;  /* 0x000000d807007812 */ /* 0x000fc400078efec3 */
[----:B------:R-:W-:Y:S02]  /*1fd80*/  FSEL R80, R80, -INF , !P2 ;  /* 0xff80000050507808 */ /* 0x000fe40005000000 */
[----:B------:R-:W-:Y:S02]  /*1fd90*/  FSEL R64, R78, -INF , !P6 ;  /* 0xff8000004e407808 */ /* 0x000fe40007000000 */
[----:B------:R-:W-:Y:S02]  /*1fda0*/  FSEL R137, R72, -INF , !P3 ;  /* 0xff80000048897808 */ /* 0x000fe40005800000 */
[----:B------:R-:W-:Y:S02]  /*1fdb0*/  ISETP.GE.AND P2, PT, R2, R6, PT ;  /* 0x000000060200720c */ /* 0x000fe40003f46270 */
[C---:B------:R-:W-:Y:S02]  /*1fdc0*/  ISETP.GE.AND P6, PT, R0.reuse, R8, PT ;  /* 0x000000080000720c */ /* 0x040fe40003fc6270 */
[----:B------:R-:W-:-:S02]  /*1fdd0*/  ISETP.GE.AND P3, PT, R0, R6, PT ;  /* 0x000000060000720c */ /* 0x000fc40003f66270 */
[C-C-:B------:R-:W-:Y:S02]  /*1fde0*/  LOP3.LUT R2, R7.reuse, 0xe0, R195.reuse, 0xfe, !PT ;  /* 0x000000e007027812 */ /* 0x140fe400078efec3 */
[----:B------:R-:W-:Y:S02]  /*1fdf0*/  LOP3.LUT R0, R7, 0xe8, R195, 0xfe, !PT ;  /* 0x000000e807007812 */ /* 0x000fe400078efec3 */
[----:B------:R-:W-:Y:S02]  /*1fe00*/  FSEL R131, R74, -INF , !P2 ;  /* 0xff8000004a837808 */ /* 0x000fe40005000000 */
[----:B------:R-:W-:Y:S02]  /*1fe10*/  FSEL R241, R68, -INF , !P5 ;  /* 0xff80000044f17808 */ /* 0x000fe40006800000 */
[----:B------:R-:W-:Y:S02]  /*1fe20*/  FSEL R194, R70, -INF , !P4 ;  /* 0xff80000046c27808 */ /* 0x000fe40006000000 */
[----:B------:R-:W-:-:S02]  /*1fe30*/  ISETP.GE.AND P2, PT, R2, R8, PT ;  /* 0x000000080200720c */ /* 0x000fc40003f46270 */
[----:B------:R-:W-:Y:S02]  /*1fe40*/  ISETP.GE.AND P5, PT, R2, R6, PT ;  /* 0x000000060200720c */ /* 0x000fe40003fa6270 */
[----:B------:R-:W-:Y:S02]  /*1fe50*/  ISETP.GE.AND P4, PT, R0, R8, PT ;  /* 0x000000080000720c */ /* 0x000fe40003f86270 */
[----:B------:R-:W-:Y:S02]  /*1fe60*/  FSEL R242, R60, -INF , !P6 ;  /* 0xff8000003cf27808 */ /* 0x000fe40007000000 */
[----:B------:R-:W-:Y:S02]  /*1fe70*/  ISETP.GE.AND P6, PT, R0, R6, PT ;  /* 0x000000060000720c */ /* 0x000fe40003fc6270 */
[C-C-:B------:R-:W-:Y:S02]  /*1fe80*/  LOP3.LUT R2, R7.reuse, 0xf0, R195.reuse, 0xfe, !PT ;  /* 0x000000f007027812 */ /* 0x140fe400078efec3 */
[----:B------:R-:W-:-:S02]  /*1fe90*/  LOP3.LUT R4, R7, 0xf8, R195, 0xfe, !PT ;  /* 0x000000f807047812 */ /* 0x000fc400078efec3 */
[----:B------:R-:W-:Y:S02]  /*1fea0*/  LOP3.LUT R0, R7, R195, RZ, 0xfc, !PT ;  /* 0x000000c307007212 */ /* 0x000fe400078efcff */
        /* <DEDUP_REMOVED lines=153> */
[----:B------:R-:W-:Y:S02]  /*20840*/  ISETP.GE.AND P2, PT, R4, R6, PT ;  /* 0x000000060400720c */ /* 0x000fe40003f46270 */
[----:B------:R-:W-:-:S02]  /*20850*/  FSEL R108, R61, -INF , !P6 ;  /* 0xff8000003d6c7808 */ /* 0x000fc40007000000 */
[----:B------:R-:W-:Y:S02]  /*20860*/  FSEL R240, R47, -INF , !P2 ;  /* 0xff8000002ff07808 */ /* 0x000fe40005000000 */
[----:B------:R-:W-:Y:S02]  /*20870*/  ISETP.GE.AND P2, PT, R0, R8, PT ;  /* 0x000000080000720c */ /* 0x000fe40003f46270 */
[----:B------:R-:W-:Y:S02]  /*20880*/  FSEL R109, R63, -INF , !P3 ;  /* 0xff8000003f6d7808 */ /* 0x000fe40005800000 */
[----:B------:R-:W-:Y:S02]  /*20890*/  FSEL R40, R28, -INF , !P2 ;  /* 0xff8000001c287808 */ /* 0x000fe40005000000 */
[----:B------:R-:W-:Y:S02]  /*208a0*/  ISETP.GT.AND P2, PT, R250, R39, PT ;  /* 0x00000027fa00720c */ /* 0x000fe40003f44270 */
[----:B------:R-:W-:-:S02]  /*208b0*/  ISETP.GE.AND P6, PT, R2, R6, PT ;  /* 0x000000060200720c */ /* 0x000fc40003fc6270 */
[-C--:B------:R-:W-:Y:S02]  /*208c0*/  ISETP.GE.AND P3, PT, R4, R8.reuse, PT ;  /* 0x000000080400720c */ /* 0x080fe40003f66270 */
[----:B------:R-:W-:Y:S02]  /*208d0*/  IADD3 R2, R0, 0xf1, RZ ;  /* 0x000000f100027810 */ /* 0x000fe40007ffe0ff */
[----:B------:R-:W-:Y:S02]  /*208e0*/  FSEL R111, R51, -INF , !P6 ;  /* 0xff800000336f7808 */ /* 0x000fe40007000000 */
[----:B------:R-:W-:Y:S02]  /*208f0*/  FSEL R231, R45, -INF , !P3 ;  /* 0xff8000002de77808 */ /* 0x000fe40005800000 */
[C---:B------:R-:W-:Y:S02]  /*20900*/  ISETP.GE.AND P6, PT, R2.reuse, R8, PT ;  /* 0x000000080200720c */ /* 0x040fe40003fc6270 */
[----:B------:R-:W-:-:S02]  /*20910*/  ISETP.GE.AND P3, PT, R2, R6, PT ;  /* 0x000000060200720c */ /* 0x000fc40003f66270 */
[----:B------:R-:W-:Y:S02]  /*20920*/  IADD3 R2, R0, 0xf9, RZ ;  /* 0x000000f900027810 */ /* 0x000fe40007ffe0ff */
[----:B------:R-:W-:Y:S02]  /*20930*/  FSEL R62, R12, -INF , !P5 ;  /* 0xff8000000c3e7808 */ /* 0x000fe40006800000 */
[----:B------:R-:W-:Y:S02]  /*20940*/  FSEL R246, R33, -INF , !P6 ;  /* 0xff80000021f67808 */ /* 0x000fe40007000000 */
[----:B------:R-:W-:Y:S02]  /*20950*/  FSEL R243, R35, -INF , !P3 ;  /* 0xff80000023f37808 */ /* 0x000fe40005800000 */
[----:B------:R-:W-:Y:S02]  /*20960*/  ISETP.GE.AND P5, PT, R0, R6, PT ;  /* 0x000000060000720c */ /* 0x000fe40003fa6270 */
[----:B------:R-:W-:-:S02]  /*20970*/  ISETP.GE.AND P6, PT, R2, R8, PT ;  /* 0x000000080200720c */ /* 0x000fc40003fc6270 */
[----:B------:R-:W-:Y:S02]  /*20980*/  ISETP.GE.AND P3, PT, R2, R6, PT ;  /* 0x000000060200720c */ /* 0x000fe40003f66270 */
[----:B------:R-:W-:Y:S02]  /*20990*/  FSEL R39, R30, -INF , !P5 ;  /* 0xff8000001e277808 */ /* 0x000fe40006800000 */
        /* <DEDUP_REMOVED lines=18> */
[----:B-1----:R-:W-:Y:S02]  /*20ac0*/  IMAD.MOV R2, RZ, RZ, -R5 ;  /* 0x000000ffff027224 */ /* 0x002fe400078e0a05 */
[----:B------:R-:W-:Y:S02]  /*20ad0*/  IMAD.MOV.U32 R4, RZ, RZ, RZ ;  /* 0x000000ffff047224 */ /* 0x000fe400078e00ff */
[----:B------:R-:W-:-:S04]  /*20ae0*/  IMAD R2, R2, R8, RZ ;  /* 0x0000000802027224 */ /* 0x000fc800078e02ff */
        /* <DEDUP_REMOVED lines=14> */
[----:B------:R-:W-:Y:S02]  /*20bd0*/  ISETP.GE.U32.AND P5, PT, R5, R8, PT ;  /* 0x000000080500720c */ /* 0x000fe40003fa6070 */
[----:B------:R-:W-:Y:S02]  /*20be0*/  LOP3.LUT R5, R10, R0, RZ, 0x3c, !PT ;  /* 0x000000000a057212 */ /* 0x000fe400078e3cff */
[----:B------:R-:W-:Y:S02]  /*20bf0*/  ISETP.GE.U32.AND P6, PT, R6, R8, PT ;  /* 0x000000080600720c */ /* 0x000fe40003fc6070 */
[----:B------:R-:W-:-:S02]  /*20c00*/  ISETP.GE.AND P0, PT, R5, RZ, PT ;  /* 0x000000ff0500720c */ /* 0x000fc40003f06270 */
[----:B------:R-:W-:Y:S02]  /*20c10*/  ISETP.NE.AND P3, PT, R0, RZ, PT ;  /* 0x000000ff0000720c */ /* 0x000fe40003f65270 */
[----:B------:R-:W-:-:S03]  /*20c20*/  LOP3.LUT R5, RZ, R0, RZ, 0x33, !PT ;  /* 0x00000000ff057212 */ /* 0x000fc600078e33ff */
[----:B------:R-:W-:-:S04]  /*20c30*/  @P5 IADD3 R2, R2, 0x1, RZ ;  /* 0x0000000102025810 */ /* 0x000fc80007ffe0ff */
[----:B------:R-:W-:Y:S02]  /*20c40*/  @P6 IADD3 R4, R4, 0x1, RZ ;  /* 0x0000000104046810 */ /* 0x000fe40007ffe0ff */
[----:B------:R-:W-:Y:S02]  /*20c50*/  @!P0 IMAD.MOV R2, RZ, RZ, -R2 ;  /* 0x000000ffff028224 */ /* 0x000fe400078e0a02 */
[----:B------:R-:W-:-:S03]  /*20c60*/  @!P4 IADD3 R4, -R4, RZ, RZ ;  /* 0x000000ff0404c210 */ /* 0x000fc60007ffe1ff */
[C---:B------:R-:W-:Y:S02]  /*20c70*/  SEL R2, R5.reuse, R2, !P3 ;  /* 0x0000000205027207 */ /* 0x040fe40005800000 */
[----:B------:R-:W-:Y:S02]  /*20c80*/  SEL R8, R5, R4, !P3 ;  /* 0x0000000405087207 */ /* 0x000fe40005800000 */
[----:B------:R-:W2:Y:S01]  /*20c90*/  LD.E.64 R4, [R134.64+0x38] ;  /* 0x0000380686047980 */ /* 0x000ea2000c101b00 */
[----:B------:R-:W-:-:S04]  /*20ca0*/  IMAD.WIDE R10, R2, 0x4, R226 ;  /* 0x00000004020a7825 */ /* 0x000fc800078e02e2 */
[C---:B------:R-:W-:Y:S02]  /*20cb0*/  IMAD.WIDE R6, R8.reuse, 0x4, R226 ;  /* 0x0000000408067825 */ /* 0x040fe400078e02e2 */
[----:B------:R1:W3:Y:S04]  /*20cc0*/  LD.E R11, [R10.64] ;  /* 0x000000060a0b7980 */ /* 0x0002e8000c101900 */
[----:B------:R4:W3:Y:S04]  /*20cd0*/  LD.E R9, [R6.64] ;  /* 0x0000000606097980 */ /* 0x0008e8000c101900 */
[----:B----4-:R-:W4:Y:S01]  /*20ce0*/  LD.E.64 R6, [R134.64+0x20] ;  /* 0x0000200686067980 */ /* 0x010f22000c101b00 */
[----:B------:R-:W-:-:S04]  /*20cf0*/  IMAD.IADD R2, R8, 0x1, -R2 ;  /* 0x0000000108027824 */ /* 0x000fc800078e0a02 */
[----:B------:R-:W-:-:S05]  /*20d00*/  IMAD R0, R0, R2, -0x100 ;  /* 0xffffff0000007424 */ /* 0x000fca00078e0202 */
[----:B-1----:R-:W-:Y:S01]  /*20d10*/  SHF.R.S32.HI R10, RZ, 0x1f, R0 ;  /* 0x0000001fff0a7819 */ /* 0x002fe20000011400 */
[-C--:B--2---:R-:W-:Y:S01]  /*20d20*/  IMAD R2, R5, R0.reuse, RZ ;  /* 0x0000000005027224 */ /* 0x084fe200078e02ff */
[----:B---3--:R-:W-:Y:S01]  /*20d30*/  IADD3 R11, -R9, R11, RZ ;  /* 0x0000000b090b7210 */ /* 0x008fe20007ffe1ff */
[----:B------:R-:W-:-:S04]  /*20d40*/  IMAD.WIDE.U32 R8, R4, R0, RZ ;  /* 0x0000000004087225 */ /* 0x000fc800078e00ff */
[----:B------:R-:W-:Y:S01]  /*20d50*/  IMAD R4, R4, R10, R2 ;  /* 0x0000000a04047224 */ /* 0x000fe200078e0202 */
[----:B------:R-:W-:-:S03]  /*20d60*/  SHF.R.S32.HI R0, RZ, 0x1f, R11 ;  /* 0x0000001fff007819 */ /* 0x000fc6000001140b */
[----:B------:R-:W-:Y:S02]  /*20d70*/  IMAD.IADD R5, R9, 0x1, R4 ;  /* 0x0000000109057824 */ /* 0x000fe400078e0204 */
[----:B------:R-:W-:Y:S02]  /*20d80*/  IMAD.MOV.U32 R4, RZ, RZ, R8 ;  /* 0x000000ffff047224 */ /* 0x000fe400078e0008 */
[----:B----4-:R-:W-:Y:S02]  /*20d90*/  IMAD R2, R7, R11, RZ ;  /* 0x0000000b07027224 */ /* 0x010fe400078e02ff */
[----:B------:R-:W-:-:S04]  /*20da0*/  IMAD.WIDE.U32 R4, R11, R6, R4 ;  /* 0x000000060b047225 */ /* 0x000fc800078e0004 */
[----:B------:R-:W-:Y:S02]  /*20db0*/  IMAD R2, R6, R0, R2 ;  /* 0x0000000006027224 */ /* 0x000fe400078e0202 */
[----:B------:R-:W-:-:S03]  /*20dc0*/  IMAD.MOV.U32 R0, RZ, RZ, R4 ;  /* 0x000000ffff007224 */ /* 0x000fc600078e0004 */
[----:B------:R-:W-:Y:S01]  /*20dd0*/  IADD3 R2, R5, R2, RZ ;  /* 0x0000000205027210 */ /* 0x000fe20007ffe0ff */
[----:B------:R-:W-:Y:S05]  /*20de0*/  BRA `(.L_x_1883) ;  /* 0x0000003000007947 */ /* 0x000fea0003800000 */
.L_x_1882:
[----:B------:R-:W2:Y:S02]  /*20df0*/  LD.E R0, [R134.64+0x38] ;  /* 0x0000380686007980 */ /* 0x000ea4000c101900 */
[----:B--2---:R-:W-:-:S04]  /*20e00*/  LEA R0, -R0, RZ, 0x8 ;  /* 0x000000ff00007211 */ /* 0x004fc800078e41ff */
[----:B------:R-:W-:Y:S02]  /*20e10*/  SHF.R.S32.HI R2, RZ, 0x1f, R0 ;  /* 0x0000001fff027819 */ /* 0x000fe40000011400 */
.L_x_1883:
[----:B------:R-:W-:Y:S05]  /*20e20*/  BSYNC B0 ;  /* 0x0000000000007941 */ /* 0x000fea0003800000 */
.L_x_1881:
        /* <DEDUP_REMOVED lines=175> */
.L_x_1885:
[----:B------:R-:W-:Y:S05]  /*21920*/  BSYNC B0 ;  /* 0x0000000000007941 */ /* 0x000fea0003800000 */
.L_x_1884:
[----:B------:R-:W0:Y:S01]  /*21930*/  LDGDEPBAR ;  /* 0x00000000000079af */ /* 0x000e220000000000 */
[----:B------:R-:W-:-:S04]  /*21940*/  LEA R229, P0, R0, R229, 0x1 ;  /* 0x000000e500e57211 */ /* 0x000fc800078008ff */
[----:B------:R-:W-:-:S04]  /*21950*/  LEA.HI.X R228, R0, R228, R2, 0x1, P0 ;  /* 0x000000e400e47211 */ /* 0x000fc800000f0c02 */
.L_x_1880:
[----:B------:R-:W-:Y:S05]  /*21960*/  BSYNC B1 ;  /* 0x0000000000017941 */ /* 0x000fea0003800000 */
.L_x_1879:
[----:B------:R-:W-:Y:S01]  /*21970*/  FMNMX.FTZ R0, R3, R39, !PT ;  /* 0x0000002703007209 */ /* 0x000fe20007810000 */
[----:B-1----:R-:W-:Y:S01]  /*21980*/  LDSM.16.MT88.4 R24, [R183+0xa000] ;  /* 0x00a00000b718783b */ /* 0x002fe20000004200 */
[----:B------:R-:W-:Y:S02]  /*21990*/  MOV R32, R56 ;  /* 0x0000003800207202 */ /* 0x000fe40000000f00 */
[----:B------:R-:W-:Y:S01]  /*219a0*/  FMNMX.FTZ R0, R41, R0, !PT ;  /* 0x0000000029007209 */ /* 0x000fe20007810000 */
[----:B------:R-:W-:Y:S03]  /*219b0*/  LDSM.16.MT88.4 R16, [R181+0xa000] ;  /* 0x00a00000b510783b */ /* 0x000fe60000004200 */
[----:B------:R-:W-:Y:S01]  /*219c0*/  FMNMX.FTZ R0, R58, R0, !PT ;  /* 0x000000003a007209 */ /* 0x000fe20007810000 */
[----:B------:R-:W-:Y:S03]  /*219d0*/  LDSM.16.MT88.4 R12, [R180+0xa000] ;  /* 0x00a00000b40c783b */ /* 0x000fe60000004200 */
[----:B------:R-:W-:-:S02]  /*219e0*/  FMNMX.FTZ R2, R55, R0, !PT ;  /* 0x0000000037027209 */ /* 0x000fc40007810000 */
[----:B------:R-:W3:Y:S01]  /*219f0*/  LD.E R0, [R134.64+0xdc] ;  /* 0x0000dc0686007980 */ /* 0x000ee2000c101900 */
        /* <DEDUP_REMOVED lines=120> */
[----:B------:R-:W-:-:S03]  /*22180*/  FMNMX.FTZ R4, R68, R4, !PT ;  /* 0x0000000444047209 */ /* 0x000fc60007810000 */
[----:B------:R-:W1:Y:S01]  /*22190*/  SHFL.BFLY PT, R5, R2, 0x2, 0x1f ;  /* 0x0c401f0002057f89 */ /* 0x000e6200000e0000 */
        /* <DEDUP_REMOVED lines=11> */
[----:B------:R-:W-:Y:S02]  /*22250*/  FSEL R5, R5, RZ, P0 ;  /* 0x000000ff05057208 */ /* 0x000fe40000000000 */
[----:B--2---:R-:W-:-:S03]  /*22260*/  FMNMX.FTZ R72, R4, R6, !PT ;  /* 0x0000000604487209 */ /* 0x004fc60007810000 */
[----:B------:R-:W-:Y:S01]  /*22270*/  FFMA.FTZ R2, R39, R0, -R5 ;  /* 0x0000000027027223 */ /* 0x000fe20000010805 */
[----:B------:R-:W-:Y:S02]  /*22280*/  FSEL R4, R73, RZ, P0 ;  /* 0x000000ff49047208 */ /* 0x000fe40000000000 */
[----:B------:R-:W-:Y:S01]  /*22290*/  FSETP.NEU.FTZ.AND P1, PT, R72, -INF , PT ;  /* 0xff8000004800780b */ /* 0x000fe20003f3d000 */
[----:B------:R1:W-:Y:S01]  /*222a0*/  MUFU.EX2 R65, R2 ;  /* 0x0000000200417308 */ /* 0x0003e20000000800 */
        /* <DEDUP_REMOVED lines=34> */
[----:B-1----:R-:W-:-:S06]  /*224d0*/  FFMA.FTZ R2, R59, R0, -R7 ;  /* 0x000000003b027223 */ /* 0x002fcc0000010807 */
[----:B------:R1:W-:Y:S02]  /*224e0*/  MUFU.EX2 R33, R2 ;  /* 0x0000000200217308 */ /* 0x0003e40000000800 */
[----:B-1----:R-:W-:-:S06]  /*224f0*/  FFMA.FTZ R2, R53, R0, -R7 ;  /* 0x0000000035027223 */ /* 0x002fcc0000010807 */
[----:B------:R1:W3:Y:S02]  /*22500*/  MUFU.EX2 R20, R2 ;  /* 0x0000000200147308 */ /* 0x0002e40000000800 */
[----:B-1----:R-:W-:Y:S01]  /*22510*/  FADD.FTZ R2, R38, -R4 ;  /* 0x8000000426027221 */ /* 0x002fe20000010000 */
[----:B--2---:R-:W-:Y:S02]  /*22520*/  MOV R4, R8 ;  /* 0x0000000800047202 */ /* 0x004fe40000000f00 */
[----:B---3--:R-:W-:Y:S01]  /*22530*/  F2FP.PACK_AB R10, R20, R33 ;  /* 0x00000021140a723e */ /* 0x008fe200000000ff */
[----:B------:R-:W-:Y:S01]  /*22540*/  FMUL.FTZ R2, R0, R2 ;  /* 0x0000000200027220 */ /* 0x000fe20000410000 */
[----:B------:R-:W-:-:S03]  /*22550*/  F2FP.PACK_AB R8, R4, R66 ;  /* 0x000000420408723e */ /* 0x000fc600000000ff */
[----:B------:R1:W2:Y:S02]  /*22560*/  MUFU.EX2 R6, R2 ;  /* 0x0000000200067308 */ /* 0x0002a40000000800 */
[----:B-1----:R-:W-:Y:S02]  /*22570*/  FFMA.FTZ R2, R84, R0, -R5 ;  /* 0x0000000054027223 */ /* 0x002fe40000010805 */
[----:B--2---:R-:W-:-:S04]  /*22580*/  FMUL.FTZ R156, R156, R6 ;  /* 0x000000069c9c7220 */ /* 0x004fc80000410000 */
[----:B------:R1:W-:Y:S01]  /*22590*/  MUFU.EX2 R130, R2 ;  /* 0x0000000200827308 */ /* 0x0003e20000000800 */
[-C--:B------:R-:W-:Y:S02]  /*225a0*/  FMUL.FTZ R157, R157, R6.reuse ;  /* 0x000000069d9d7220 */ /* 0x080fe40000410000 */
[-C--:B------:R-:W-:Y:S02]  /*225b0*/  FMUL.FTZ R152, R152, R6.reuse ;  /* 0x0000000698987220 */ /* 0x080fe40000410000 */
[-C--:B------:R-:W-:Y:S02]  /*225c0*/  FMUL.FTZ R153, R153, R6.reuse ;  /* 0x0000000699997220 */ /* 0x080fe40000410000 */
[-C--:B------:R-:W-:Y:S02]  /*225d0*/  FMUL.FTZ R160, R160, R6.reuse ;  /* 0x00000006a0a07220 */ /* 0x080fe40000410000 */
[-C--:B------:R-:W-:Y:S02]  /*225e0*/  FMUL.FTZ R161, R161, R6.reuse ;  /* 0x00000006a1a17220 */ /* 0x080fe40000410000 */
[-C--:B------:R-:W-:Y:S01]  /*225f0*/  FMUL.FTZ R148, R148, R6.reuse ;  /* 0x0000000694947220 */ /* 0x080fe20000410000 */
[----:B------:R-:W-:Y:S01]  /*22600*/  HMMA.16816.F32 R56, R8, R16, R152 ;  /* 0x000000100838723c */ /* 0x000fe20000001898 */
[----:B------:R-:W-:-:S02]  /*22610*/  FMUL.FTZ R149, R149, R6 ;  /* 0x0000000695957220 */ /* 0x000fc40000410000 */
[----:B------:R-:W-:Y:S02]  /*22620*/  FMUL.FTZ R168, R168, R6 ;  /* 0x00000006a8a87220 */ /* 0x000fe40000410000 */
[----:B-1----:R-:W-:Y:S02]  /*22630*/  FFMA.FTZ R2, R46, R0, -R5 ;  /* 0x000000002e027223 */ /* 0x002fe40000010805 */
[-C--:B------:R-:W-:Y:S01]  /*22640*/  FMUL.FTZ R169, R169, R6.reuse ;  /* 0x00000006a9a97220 */ /* 0x080fe20000410000 */
[C---:B------:R-:W-:Y:S01]  /*22650*/  HMMA.16816.F32 R36, R8.reuse, R24, R160 ;  /* 0x000000180824723c */ /* 0x040fe200000018a0 */
[----:B------:R1:W2:Y:S01]  /*22660*/  MUFU.EX2 R128, R2 ;  /* 0x0000000200807308 */ /* 0x0002a20000000800 */
[----:B------:R-:W-:Y:S01]  /*22670*/  FMUL.FTZ R164, R164, R6 ;  /* 0x00000006a4a47220 */ /* 0x000fe20000410000 */
[----:B------:R-:W-:Y:S01]  /*22680*/  MOV R155, R32 ;  /* 0x00000020009b7202 */ /* 0x000fe20000000f00 */
[----:B------:R-:W-:Y:S01]  /*22690*/  FMUL.FTZ R165, R165, R6 ;  /* 0x00000006a5a57220 */ /* 0x000fe20000410000 */
[----:B------:R-:W-:Y:S01]  /*226a0*/  MOV R154, R70 ;  /* 0x00000046009a7202 */ /* 0x000fe20000000f00 */
[-C--:B------:R-:W-:Y:S01]  /*226b0*/  FMUL.FTZ R144, R144, R6.reuse ;  /* 0x0000000690907220 */ /* 0x080fe20000410000 */
[----:B------:R-:W-:Y:S01]  /*226c0*/  MOV R153, R47 ;  /* 0x0000002f00997202 */ /* 0x000fe20000000f00 */
[----:B------:R-:W-:Y:S01]  /*226d0*/  HMMA.16816.F32 R148, R8, R18, R148 ;  /* 0x000000120894723c */ /* 0x000fe20000001894 */
[----:B------:R-:W-:Y:S01]  /*226e0*/  LDSM.16.MT88.4 R16, [R181+0xa800] ;  /* 0x00a80000b510783b */ /* 0x000fe20000004200 */
[----:B------:R-:W-:Y:S01]  /*226f0*/  FMUL.FTZ R145, R145, R6 ;  /* 0x0000000691917220 */ /* 0x000fe20000410000 */
[----:B------:R-:W-:Y:S01]  /*22700*/  MOV R152, R62 ;  /* 0x0000003e00987202 */ /* 0x000fe20000000f00 */
[----:B------:R-:W-:-:S02]  /*22710*/  FMUL.FTZ R140, R140, R6 ;  /* 0x000000068c8c7220 */ /* 0x000fc40000410000 */
[----:B------:R-:W-:Y:S02]  /*22720*/  FMUL.FTZ R141, R141, R6 ;  /* 0x000000068d8d7220 */ /* 0x000fe40000410000 */
[C---:B------:R-:W-:Y:S01]  /*22730*/  HMMA.16816.F32 R28, R8.reuse, R12, R168 ;  /* 0x0000000c081c723c */ /* 0x040fe200000018a8 */
[--C-:B-1----:R-:W-:Y:S01]  /*22740*/  FFMA.FTZ R2, R85, R0, -R5.reuse ;  /* 0x0000000055027223 */ /* 0x102fe20000010805 */
[----:B------:R-:W-:Y:S02]  /*22750*/  MOV R85, R20 ;  /* 0x0000001400557202 */ /* 0x000fe40000000f00 */
[----:B------:R-:W1:Y:S01]  /*22760*/  LDSM.16.MT88.4 R20, [R182+0xa000] ;  /* 0x00a00000b614783b */ /* 0x000e620000004200 */
[----:B------:R3:W-:Y:S03]  /*22770*/  MUFU.EX2 R103, R2 ;  /* 0x0000000200677308 */ /* 0x0007e60000000800 */
[----:B------:R-:W-:Y:S01]  /*22780*/  HMMA.16816.F32 R40, R8, R14, R164 ;  /* 0x0000000e0828723c */ /* 0x000fe200000018a4 */
[----:B------:R-:W-:Y:S01]  /*22790*/  LDSM.16.MT88.4 R12, [R182+0xa800] ;  /* 0x00a80000b60c783b */ /* 0x000fe20000004200 */
[----:B---3--:R-:W-:-:S06]  /*227a0*/  FFMA.FTZ R2, R48, R0, -R5 ;  /* 0x0000000030027223 */ /* 0x008fcc0000010805 */
[C---:B------:R-:W-:Y:S01]  /*227b0*/  HMMA.16816.F32 R48, R8.reuse, R26, R156 ;  /* 0x0000001a0830723c */ /* 0x040fe2000000189c */
[----:B------:R-:W3:Y:S01]  /*227c0*/  LDSM.16.MT88.4 R24, [R180+0xa800] ;  /* 0x00a80000b418783b */ /* 0x000ee20000004200 */
[----:B------:R4:W5:Y:S05]  /*227d0*/  MUFU.EX2 R87, R2 ;  /* 0x0000000200577308 */ /* 0x00096a0000000800 */
[----:B------:R-:W-:Y:S01]  /*227e0*/  MOV R156, R33 ;  /* 0x00000021009c7202 */ /* 0x000fe20000000f00 */
[--C-:B----4-:R-:W-:Y:S01]  /*227f0*/  FFMA.FTZ R2, R100, R0, -R7.reuse ;  /* 0x0000000064027223 */ /* 0x110fe20000010807 */
[----:B------:R-:W-:Y:S02]  /*22800*/  MOV R100, R34 ;  /* 0x0000002200647202 */ /* 0x000fe40000000f00 */
[----:B------:R-:W4:Y:S01]  /*22810*/  LDSM.16.MT88.4 R32, [R183+0xa800] ;  /* 0x00a80000b720783b */ /* 0x000f220000004200 */
[----:B------:R2:W-:Y:S01]  /*22820*/  MUFU.EX2 R129, R2 ;  /* 0x0000000200817308 */ /* 0x0005e20000000800 */
[C---:B-1----:R-:W-:Y:S08]  /*22830*/  HMMA.16816.F32 R144, R8.reuse, R20, R144 ;  /* 0x000000140890723c */ /* 0x042ff00000001890 */
[----:B------:R-:W-:Y:S01]  /*22840*/  HMMA.16816.F32 R20, R8, R22, R140 ;  /* 0x000000160814723c */ /* 0x000fe2000000188c */
[----:B--2---:R-:W-:-:S06]  /*22850*/  FFMA.FTZ R2, R52, R0, -R7 ;  /* 0x0000000034027223 */ /* 0x004fcc0000010807 */
[----:B------:R-:W-:Y:S02]  /*22860*/  F2FP.PACK_AB R9, R128, R130 ;  /* 0x000000828009723e */ /* 0x000fe400000000ff */
[----:B-----5:R-:W-:Y:S01]  /*22870*/  F2FP.PACK_AB R11, R87, R103 ;  /* 0x00000067570b723e */ /* 0x020fe200000000ff */
[----:B------:R1:W2:Y:S01]  /*22880*/  MUFU.EX2 R110, R2 ;  /* 0x00000002006e7308 */ /* 0x0002a20000000800 */
[----:B------:R-:W-:Y:S02]  /*22890*/  MOV R143, R60 ;  /* 0x0000003c008f7202 */ /* 0x000fe40000000f00 */
[----:B------:R-:W-:Y:S01]  /*228a0*/  MOV R142, R45 ;  /* 0x0000002d008e7202 */ /* 0x000fe20000000f00 */
[--C-:B-1----:R-:W-:Y:S01]  /*228b0*/  FFMA.FTZ R2, R101, R0, -R7.reuse ;  /* 0x0000000065027223 */ /* 0x102fe20000010807 */
[----:B--2---:R-:W-:Y:S02]  /*228c0*/  F2FP.PACK_AB R8, R110, R129 ;  /* 0x000000816e08723e */ /* 0x004fe400000000ff */
[----:B------:R-:W-:Y:S01]  /*228d0*/  MOV R101, R68 ;  /* 0x0000004400657202 */ /* 0x000fe20000000f00 */
[----:B------:R1:W-:Y:S02]  /*228e0*/  MUFU.EX2 R102, R2 ;  /* 0x0000000200667308 */ /* 0x0003e40000000800 */
[----:B-1----:R-:W-:-:S06]  /*228f0*/  FFMA.FTZ R2, R54, R0, -R7 ;  /* 0x0000000036027223 */ /* 0x002fcc0000010807 */
        /* <DEDUP_REMOVED lines=9> */
[C---:B----4-:R-:W-:Y:S08]  /*22990*/  HMMA.16816.F32 R36, R8.reuse, R32, R36 ;  /* 0x000000200824723c */ /* 0x050ff00000001824 */
[----:B------:R-:W-:Y:S01]  /*229a0*/  HMMA.16816.F32 R48, R8, R34, R48 ;  /* 0x000000220830723c */ /* 0x000fe20000001830 */
[----:B------:R-:W4:Y:S01]  /*229b0*/  LDSM.16.MT88.4 R32, [R183+0xb000] ;  /* 0x00b00000b720783b */ /* 0x000f220000004200 */
[----:B-1----:R-:W-:-:S06]  /*229c0*/  FFMA.FTZ R2, R234, R0, -R5 ;  /* 0x00000000ea027223 */ /* 0x002fcc0000010805 */
[C---:B------:R-:W-:Y:S01]  /*229d0*/  HMMA.16816.F32 R56, R8.reuse, R16, R56 ;  /* 0x000000100838723c */ /* 0x040fe20000001838 */
[----:B------:R1:W-:Y:S07]  /*229e0*/  MUFU.EX2 R239, R2 ;  /* 0x0000000200ef7308 */ /* 0x0003ee0000000800 */
[C---:B------:R-:W-:Y:S01]  /*229f0*/  HMMA.16816.F32 R68, R8.reuse, R18, R148 ;  /* 0x000000120844723c */ /* 0x040fe20000001894 */
[----:B------:R-:W5:Y:S07]  /*22a00*/  LDSM.16.MT88.4 R16, [R181+0xb000] ;  /* 0x00b00000b510783b */ /* 0x000f6e0000004200 */
[----:B------:R-:W-:Y:S01]  /*22a10*/  HMMA.16816.F32 R144, R8, R12, R144 ;  /* 0x0000000c0890723c */ /* 0x000fe20000001890 */
        /* <DEDUP_REMOVED lines=28> */
[C---:B-----5:R-:W-:Y:S01]  /*22be0*/  HMMA.16816.F32 R56, R8.reuse, R16, R56 ;  /* 0x000000100838723c */ /* 0x060fe20000001838 */
        /* <DEDUP_REMOVED lines=9> */
[----:B-1----:R-:W-:Y:S01]  /*22c80*/  FFMA.FTZ R2, R221, R0, -R7 ;  /* 0x00000000dd027223 */ /* 0x002fe20000010807 */
[----:B------:R-:W-:-:S03]  /*22c90*/  MOV R221, R152 ;  /* 0x0000009800dd7202 */ /* 0x000fc60000000f00 */
[----:B------:R1:W3:Y:S02]  /*22ca0*/  MUFU.EX2 R218, R2 ;  /* 0x0000000200da7308 */ /* 0x0002e40000000800 */
[----:B-1----:R-:W-:Y:S01]  /*22cb0*/  FFMA.FTZ R2, R216, R0, -R7 ;  /* 0x00000000d8027223 */ /* 0x002fe20000010807 */
[----:B---3--:R-:W-:Y:S02]  /*22cc0*/  F2FP.PACK_AB R8, R218, R220 ;  /* 0x000000dcda08723e */ /* 0x008fe400000000ff */
[----:B------:R-:W-:-:S03]  /*22cd0*/  MOV R216, R101 ;  /* 0x0000006500d87202 */ /* 0x000fc60000000f00 */
        /* <DEDUP_REMOVED lines=12> */
[C---:B--2---:R-:W-:Y:S01]  /*22da0*/  HMMA.16816.F32 R52, R8.reuse, R24, R28 ;  /* 0x000000180834723c */ /* 0x044fe2000000181c */
[----:B------:R-:W2:Y:S07]  /*22db0*/  LDSM.16.MT88.4 R28, [R180+0xc000] ;  /* 0x00c00000b41c783b */ /* 0x000eae0000004200 */
[----:B------:R-:W-:Y:S01]  /*22dc0*/  HMMA.16816.F32 R60, R8, R26, R40 ;  /* 0x0000001a083c723c */ /* 0x000fe20000001828 */
[----:B------:R-:W3:Y:S01]  /*22dd0*/  LDSM.16.MT88.4 R24, [R183+0xc000] ;  /* 0x00c00000b718783b */ /* 0x000ee20000004200 */
[----:B-1----:R-:W-:Y:S01]  /*22de0*/  FFMA.FTZ R2, R215, R0, -R5 ;  /* 0x00000000d7027223 */ /* 0x002fe20000010805 */
[----:B------:R-:W-:-:S03]  /*22df0*/  MOV R215, R157 ;  /* 0x0000009d00d77202 */ /* 0x000fc60000000f00 */
[----:B------:R1:W1:Y:S02]  /*22e00*/  MUFU.EX2 R169, R2 ;  /* 0x0000000200a97308 */ /* 0x0002640000000800 */
[C---:B----4-:R-:W-:Y:S08]  /*22e10*/  HMMA.16816.F32 R44, R8.reuse, R32, R36 ;  /* 0x00000020082c723c */ /* 0x050ff00000001824 */
[----:B------:R-:W-:Y:S01]  /*22e20*/  HMMA.16816.F32 R40, R8, R34, R48 ;  /* 0x000000220828723c */ /* 0x000fe20000001830 */
[----:B-1----:R-:W-:-:S07]  /*22e30*/  FFMA.FTZ R2, R210, R0, -R5 ;  /* 0x00000000d2027223 */ /* 0x002fce0000010805 */
[C---:B-----5:R-:W-:Y:S01]  /*22e40*/  HMMA.16816.F32 R36, R8.reuse, R16, R56 ;  /* 0x000000100824723c */ /* 0x060fe20000001838 */
[----:B------:R-:W-:Y:S01]  /*22e50*/  MOV R210, R84 ;  /* 0x0000005400d27202 */ /* 0x000fe20000000f00 */
[----:B------:R1:W-:Y:S06]  /*22e60*/  MUFU.EX2 R167, R2 ;  /* 0x0000000200a77308 */ /* 0x0003ec0000000800 */
[C---:B------:R-:W-:Y:S01]  /*22e70*/  HMMA.16816.F32 R68, R8.reuse, R18, R68 ;  /* 0x000000120844723c */ /* 0x040fe20000001844 */
[----:B------:R-:W4:Y:S07]  /*22e80*/  LDSM.16.MT88.4 R16, [R181+0xc000] ;  /* 0x00c00000b510783b */ /* 0x000f2e0000004200 */
[----:B------:R-:W-:Y:S01]  /*22e90*/  HMMA.16816.F32 R32, R8, R12, R144 ;  /* 0x0000000c0820723c */ /* 0x000fe20000001890 */
[----:B-1----:R-:W-:Y:S01]  /*22ea0*/  FFMA.FTZ R2, R212, R0, -R7 ;  /* 0x00000000d4027223 */ /* 0x002fe20000010807 */
[----:B------:R-:W-:-:S03]  /*22eb0*/  MOV R212, R86 ;  /* 0x0000005600d47202 */ /* 0x000fc60000000f00 */
[----:B------:R1:W-:Y:S03]  /*22ec0*/  MUFU.EX2 R166, R2 ;  /* 0x0000000200a67308 */ /* 0x0003e60000000800 */
[----:B------:R-:W-:Y:S01]  /*22ed0*/  HMMA.16816.F32 R20, R8, R14, R20 ;  /* 0x0000000e0814723c */ /* 0x000fe20000001814 */
[----:B------:R-:W5:Y:S06]  /*22ee0*/  LDSM.16.MT88.4 R12, [R182+0xc000] ;  /* 0x00c00000b60c783b */ /* 0x000f6c0000004200 */
[----:B------:R-:W-:Y:S01]  /*22ef0*/  F2FP.PACK_AB R9, R169, R168 ;  /* 0x000000a8a909723e */ /* 0x000fe200000000ff */
[----:B-1----:R-:W-:Y:S01]  /*22f00*/  FFMA.FTZ R2, R213, R0, -R7 ;  /* 0x00000000d5027223 */ /* 0x002fe20000010807 */
[----:B------:R-:W-:-:S03]  /*22f10*/  MOV R213, R87 ;  /* 0x0000005700d57202 */ /* 0x000fc60000000f00 */
[----:B------:R1:W1:Y:S02]  /*22f20*/  MUFU.EX2 R165, R2 ;  /* 0x0000000200a57308 */ /* 0x0002640000000800 */
[----:B-1----:R-:W-:Y:S01]  /*22f30*/  FFMA.FTZ R2, R208, R0, -R7 ;  /* 0x00000000d0027223 */ /* 0x002fe20000010807 */
[----:B------:R-:W-:Y:S02]  /*22f40*/  F2FP.PACK_AB R8, R165, R166 ;  /* 0x000000a6a508723e */ /* 0x000fe400000000ff */
[----:B------:R-:W-:-:S03]  /*22f50*/  MOV R208, R102 ;  /* 0x0000006600d07202 */ /* 0x000fc60000000f00 */
[----:B------:R1:W-:Y:S02]  /*22f60*/  MUFU.EX2 R164, R2 ;  /* 0x0000000200a47308 */ /* 0x0003e40000000800 */
[----:B-1----:R-:W-:Y:S01]  /*22f70*/  FFMA.FTZ R2, R209, R0, -R7 ;  /* 0x00000000d1027223 */ /* 0x002fe20000010807 */
[----:B------:R-:W-:-:S05]  /*22f80*/  MOV R209, R103 ;  /* 0x0000006700d17202 */ /* 0x000fca0000000f00 */
[----:B------:R1:W1:Y:S02]  /*22f90*/  MUFU.EX2 R163, R2 ;  /* 0x0000000200a37308 */ /* 0x0002640000000800 */
[----:B-1----:R-:W-:Y:S01]  /*22fa0*/  FFMA.FTZ R2, R211, R0, -R5 ;  /* 0x00000000d3027223 */ /* 0x002fe20000010805 */
[----:B------:R-:W-:Y:S02]  /*22fb0*/  F2FP.PACK_AB R10, R163, R164 ;  /* 0x000000a4a30a723e */ /* 0x000fe400000000ff */
[----:B------:R-:W-:-:S03]  /*22fc0*/  MOV R211, R110 ;  /* 0x0000006e00d37202 */ /* 0x000fc60000000f00 */
[----:B------:R1:W1:Y:S02]  /*22fd0*/  MUFU.EX2 R162, R2 ;  /* 0x0000000200a27308 */ /* 0x0002640000000800 */
[----:B-1----:R-:W-:Y:S01]  /*22fe0*/  FFMA.FTZ R2, R206, R0, -R5 ;  /* 0x00000000ce027223 */ /* 0x002fe20000010805 */
[----:B------:R-:W-:Y:S02]  /*22ff0*/  F2FP.PACK_AB R11, R162, R167 ;  /* 0x000000a7a20b723e */ /* 0x000fe400000000ff */
[----:B------:R-:W-:-:S03]  /*23000*/  MOV R206, R128 ;  /* 0x0000008000ce7202 */ /* 0x000fc60000000f00 */
[----:B------:R1:W-:Y:S02]  /*23010*/  MUFU.EX2 R160, R2 ;  /* 0x0000000200a07308 */ /* 0x0003e40000000800 */
[C---:B--2---:R-:W-:Y:S08]  /*23020*/  HMMA.16816.F32 R48, R8.reuse, R28, R52 ;  /* 0x0000001c0830723c */ /* 0x044ff00000001834 */
[----:B---3--:R-:W-:Y:S01]  /*23030*/  HMMA.16816.F32 R44, R8, R24, R44 ;  /* 0x00000018082c723c */ /* 0x008fe2000000182c */
[----:B-1----:R-:W-:Y:S01]  /*23040*/  FFMA.FTZ R2, R207, R0, -R5 ;  /* 0x00000000cf027223 */ /* 0x002fe20000010805 */
[----:B------:R-:W-:-:S03]  /*23050*/  MOV R207, R129 ;  /* 0x0000008100cf7202 */ /* 0x000fc60000000f00 */
[----:B------:R1:W2:Y:S03]  /*23060*/  MUFU.EX2 R161, R2 ;  /* 0x0000000200a17308 */ /* 0x0002a60000000800 */
[C---:B------:R-:W-:Y:S01]  /*23070*/  HMMA.16816.F32 R52, R8.reuse, R26, R40 ;  /* 0x0000001a0834723c */ /* 0x040fe20000001828 */
[----:B------:R-:W3:Y:S07]  /*23080*/  LDSM.16.MT88.4 R24, [R183+0xc800] ;  /* 0x00c80000b718783b */ /* 0x000eee0000004200 */
[----:B----4-:R-:W-:Y:S01]  /*23090*/  HMMA.16816.F32 R36, R8, R16, R36 ;  /* 0x000000100824723c */ /* 0x010fe20000001824 */
[----:B-1----:R-:W-:-:S07]  /*230a0*/  FFMA.FTZ R2, R202, R0, -R5 ;  /* 0x00000000ca027223 */ /* 0x002fce0000010805 */
[C---:B------:R-:W-:Y:S01]  /*230b0*/  HMMA.16816.F32 R68, R8.reuse, R18, R68 ;  /* 0x000000120844723c */ /* 0x040fe20000001844 */
[----:B------:R-:W1:Y:S01]  /*230c0*/  LDSM.16.MT88.4 R16, [R181+0xc800] ;  /* 0x00c80000b510783b */ /* 0x000e620000004200 */
[----:B------:R-:W-:Y:S01]  /*230d0*/  MOV R202, R130 ;  /* 0x0000008200ca7202 */ /* 0x000fe20000000f00 */
[----:B------:R4:W-:Y:S05]  /*230e0*/  MUFU.EX2 R159, R2 ;  /* 0x00000002009f7308 */ /* 0x0009ea0000000800 */
[C---:B-----5:R-:W-:Y:S08]  /*230f0*/  HMMA.16816.F32 R32, R8.reuse, R12, R32 ;  /* 0x0000000c0820723c */ /* 0x060ff00000001820 */
[----:B------:R-:W-:Y:S01]  /*23100*/  HMMA.16816.F32 R20, R8, R14, R20 ;  /* 0x0000000e0814723c */ /* 0x000fe20000001814 */
[----:B------:R-:W5:Y:S01]  /*23110*/  LDSM.16.MT88.4 R12, [R182+0xc800] ;  /* 0x00c80000b60c783b */ /* 0x000f620000004200 */
        /* <DEDUP_REMOVED lines=17> */
[----:B----4-:R-:W-:Y:S02]  /*23230*/  F2FP.PACK_AB R10, R155, R156 ;  /* 0x0000009c9b0a723e */ /* 0x010fe400000000ff */
[----:B------:R-:W-:-:S03]  /*23240*/  MOV R203, R4 ;  /* 0x0000000400cb7202 */ /* 0x000fc60000000f00 */
[----:B------:R2:W4:Y:S01]  /*23250*/  MUFU.EX2 R154, R2 ;  /* 0x00000002009a7308 */ /* 0x0005220000000800 */
[----:B------:R-:W-:Y:S02]  /*23260*/  FFMA.FTZ R4, R251, R3, R65 ;  /* 0x00000003fb047223 */ /* 0x000fe40000010041 */
[-CC-:B--2---:R-:W-:Y:S01]  /*23270*/  FFMA.FTZ R2, R198, R0.reuse, -R5.reuse ;  /* 0x00000000c6027223 */ /* 0x184fe20000010805 */
[----:B----4-:R-:W-:Y:S02]  /*23280*/  F2FP.PACK_AB R11, R154, R159 ;  /* 0x0000009f9a0b723e */ /* 0x010fe400000000ff */
[----:B------:R-:W-:Y:S02]  /*23290*/  MOV R198, R67 ;  /* 0x0000004300c67202 */ /* 0x000fe40000000f00 */
[----:B------:R2:W-:Y:S03]  /*232a0*/  MUFU.EX2 R153, R2 ;  /* 0x0000000200997308 */ /* 0x0005e60000000800 */
[C---:B---3--:R-:W-:Y:S08]  /*232b0*/  HMMA.16816.F32 R44, R8.reuse, R24, R44 ;  /* 0x00000018082c723c */ /* 0x048ff0000000182c */
[----:B------:R-:W-:Y:S01]  /*232c0*/  HMMA.16816.F32 R52, R8, R26, R52 ;  /* 0x0000001a0834723c */ /* 0x000fe20000001834 */
[----:B------:R-:W3:Y:S01]  /*232d0*/  LDSM.16.MT88.4 R24, [R183+0xd000] ;  /* 0x00d00000b718783b */ /* 0x000ee20000004200 */
[----:B--2---:R-:W-:Y:S01]  /*232e0*/  FFMA.FTZ R2, R199, R0, -R5 ;  /* 0x00000000c7027223 */ /* 0x004fe20000010805 */
[----:B------:R-:W-:-:S03]  /*232f0*/  MOV R199, R66 ;  /* 0x0000004200c77202 */ /* 0x000fc60000000f00 */
[----:B------:R2:W4:Y:S02]  /*23300*/  MUFU.EX2 R152, R2 ;  /* 0x0000000200987308 */ /* 0x0005240000000800 */
[C---:B-1----:R-:W-:Y:S01]  /*23310*/  HMMA.16816.F32 R36, R8.reuse, R16, R36 ;  /* 0x000000100824723c */ /* 0x042fe20000001824 */
[----:B------:R-:W-:Y:S02]  /*23320*/  FFMA.FTZ R3, R252, R6, R199 ;  /* 0x00000006fc037223 */ /* 0x000fe400000100c7 */
[----:B------:R-:W-:Y:S02]  /*23330*/  FADD.FTZ R6, R198, R4 ;  /* 0x00000004c6067221 */ /* 0x000fe40000010000 */
[----:B------:R-:W-:Y:S02]  /*23340*/  FADD.FTZ R4, R203, R3 ;  /* 0x00000003cb047221 */ /* 0x000fe40000010000 */
[----:B------:R-:W-:Y:S01]  /*23350*/  FADD.FTZ R3, R201, R6 ;  /* 0x00000006c9037221 */ /* 0x000fe20000010000 */
[----:B------:R-:W-:Y:S01]  /*23360*/  HMMA.16816.F32 R68, R8, R18, R68 ;  /* 0x000000120844723c */ /* 0x000fe20000001844 */
[----:B------:R-:W1:Y:S01]  /*23370*/  LDSM.16.MT88.4 R16, [R181+0xd000] ;  /* 0x00d00000b510783b */ /* 0x000e620000004200 */
[----:B------:R-:W-:-:S02]  /*23380*/  FADD.FTZ R4, R200, R4 ;  /* 0x00000004c8047221 */ /* 0x000fc40000010000 */
[----:B------:R-:W-:Y:S02]  /*23390*/  FADD.FTZ R3, R205, R3 ;  /* 0x00000003cd037221 */ /* 0x000fe40000010000 */
[----:B------:R-:W-:Y:S02]  /*233a0*/  FADD.FTZ R4, R204, R4 ;  /* 0x00000004cc047221 */ /* 0x000fe40000010000 */
[-C--:B--2---:R-:W-:Y:S01]  /*233b0*/  FFMA.FTZ R2, R178, R0.reuse, -R5 ;  /* 0x00000000b2027223 */ /* 0x084fe20000010805 */
[C---:B-----5:R-:W-:Y:S03]  /*233c0*/  HMMA.16816.F32 R32, R8.reuse, R12, R32 ;  /* 0x0000000c0820723c */ /* 0x060fe60000001820 */
[----:B------:R2:W-:Y:S05]  /*233d0*/  MUFU.EX2 R151, R2 ;  /* 0x0000000200977308 */ /* 0x0005ea0000000800 */
[C---:B------:R-:W-:Y:S01]  /*233e0*/  HMMA.16816.F32 R20, R8.reuse, R14, R20 ;  /* 0x0000000e0814723c */ /* 0x040fe20000001814 */
[----:B------:R-:W5:Y:S07]  /*233f0*/  LDSM.16.MT88.4 R12, [R182+0xd000] ;  /* 0x00d00000b60c783b */ /* 0x000f6e0000004200 */
[----:B------:R-:W-:Y:S01]  /*23400*/  HMMA.16816.F32 R40, R8, R28, R48 ;  /* 0x0000001c0828723c */ /* 0x000fe20000001830 */
[----:B--2---:R-:W-:-:S04]  /*23410*/  FFMA.FTZ R2, R196, R0, -R7 ;  /* 0x00000000c4027223 */ /* 0x004fc80000010807 */
        /* <DEDUP_REMOVED lines=26> */
[C---:B-----5:R-:W-:Y:S01]  /*235c0*/  HMMA.16816.F32 R36, R8.reuse, R12, R32 ;  /* 0x0000000c0824723c */ /* 0x060fe20000001820 */
[----:B------:R-:W-:Y:S01]  /*235d0*/  LDSM.16.MT88.4 R32, [R180+0xe000] ;  /* 0x00e00000b420783b */ /* 0x000fe20000004200 */
[----:B------:R2:W-:Y:S06]  /*235e0*/  MUFU.EX2 R143, R2 ;  /* 0x00000002008f7308 */ /* 0x0005ec0000000800 */
        /* <DEDUP_REMOVED lines=38> */
[----:B------:R-:W5:Y:S06]  /*23850*/  LDSM.16.MT88.4 R28, [R183+0xe000] ;  /* 0x00e00000b71c783b */ /* 0x000f6c0000004200 */
        /* <DEDUP_REMOVED lines=17> */
[----:B--2---:R-:W-:-:S04]  /*23970*/  FFMA.FTZ R2, R115, R0, -R5 ;  /* 0x0000000073027223 */ /* 0x004fc80000010805 */
[----:B------:R2:W2:Y:S02]  /*23980*/  MUFU.EX2 R118, R2 ;  /* 0x0000000200767308 */ /* 0x0004a40000000800 */
[C---:B-1----:R-:W-:Y:S08]  /*23990*/  HMMA.16816.F32 R48, R8.reuse, R16, R48 ;  /* 0x000000100830723c */ /* 0x042ff00000001830 */
[----:B------:R-:W-:Y:S01]  /*239a0*/  HMMA.16816.F32 R68, R8, R18, R68 ;  /* 0x000000120844723c */ /* 0x000fe20000001844 */
[----:B------:R-:W1:Y:S01]  /*239b0*/  LDSM.16.MT88.4 R16, [R181+0xe800] ;  /* 0x00e80000b510783b */ /* 0x000e620000004200 */
[----:B--2---:R-:W-:-:S06]  /*239c0*/  FFMA.FTZ R2, R106, R0, -R5 ;  /* 0x000000006a027223 */ /* 0x004fcc0000010805 */
[C---:B----4-:R-:W-:Y:S01]  /*239d0*/  HMMA.16816.F32 R24, R8.reuse, R12, R24 ;  /* 0x0000000c0818723c */ /* 0x050fe20000001818 */
[----:B------:R2:W-:Y:S07]  /*239e0*/  MUFU.EX2 R117, R2 ;  /* 0x0000000200757308 */ /* 0x0005ee0000000800 */
[C---:B------:R-:W-:Y:S01]  /*239f0*/  HMMA.16816.F32 R20, R8.reuse, R14, R20 ;  /* 0x0000000e0814723c */ /* 0x040fe20000001814 */
[----:B------:R-:W4:Y:S07]  /*23a00*/  LDSM.16.MT88.4 R12, [R182+0xe800] ;  /* 0x00e80000b60c783b */ /* 0x000f2e0000004200 */
[----:B-----5:R-:W-:Y:S01]  /*23a10*/  HMMA.16816.F32 R44, R8, R28, R44 ;  /* 0x0000001c082c723c */ /* 0x020fe2000000182c */
[----:B--2---:R-:W-:-:S04]  /*23a20*/  FFMA.FTZ R2, R112, R0, -R7 ;  /* 0x0000000070027223 */ /* 0x004fc80000010807 */
[----:B------:R2:W-:Y:S03]  /*23a30*/  MUFU.EX2 R115, R2 ;  /* 0x0000000200737308 */ /* 0x0005e60000000800 */
[----:B------:R-:W-:Y:S07]  /*23a40*/  HMMA.16816.F32 R52, R8, R30, R52 ;  /* 0x0000001e0834723c */ /* 0x000fee0000001834 */
[----:B------:R-:W-:Y:S01]  /*23a50*/  F2FP.PACK_AB R9, R118, R116 ;  /* 0x000000747609723e */ /* 0x000fe200000000ff */
[----:B--2---:R-:W-:-:S04]  /*23a60*/  FFMA.FTZ R2, R113, R0, -R7 ;  /* 0x0000000071027223 */ /* 0x004fc80000010807 */
[----:B------:R2:W5:Y:S02]  /*23a70*/  MUFU.EX2 R114, R2 ;  /* 0x0000000200727308 */ /* 0x0005640000000800 */
[----:B--2---:R-:W-:Y:S01]  /*23a80*/  FFMA.FTZ R2, R104, R0, -R7 ;  /* 0x0000000068027223 */ /* 0x004fe20000010807 */
[----:B-----5:R-:W-:-:S05]  /*23a90*/  F2FP.PACK_AB R8, R114, R115 ;  /* 0x000000737208723e */ /* 0x020fca00000000ff */
[----:B------:R2:W-:Y:S02]  /*23aa0*/  MUFU.EX2 R113, R2 ;  /* 0x0000000200717308 */ /* 0x0005e40000000800 */
[----:B--2---:R-:W-:-:S06]  /*23ab0*/  FFMA.FTZ R2, R105, R0, -R7 ;  /* 0x0000000069027223 */ /* 0x004fcc0000010807 */
[----:B------:R2:W5:Y:S02]  /*23ac0*/  MUFU.EX2 R112, R2 ;  /* 0x0000000200707308 */ /* 0x0005640000000800 */
[----:B--2---:R-:W-:Y:S01]  /*23ad0*/  FFMA.FTZ R2, R107, R0, -R5 ;  /* 0x000000006b027223 */ /* 0x004fe20000010805 */
[----:B-----5:R-:W-:-:S05]  /*23ae0*/  F2FP.PACK_AB R10, R112, R113 ;  /* 0x00000071700a723e */ /* 0x020fca00000000ff */
[----:B------:R2:W5:Y:S02]  /*23af0*/  MUFU.EX2 R110, R2 ;  /* 0x00000002006e7308 */ /* 0x0005640000000800 */
[----:B--2---:R-:W-:Y:S01]  /*23b00*/  FFMA.FTZ R2, R98, R0, -R5 ;  /* 0x0000000062027223 */ /* 0x004fe20000010805 */
[----:B-----5:R-:W-:-:S05]  /*23b10*/  F2FP.PACK_AB R11, R110, R117 ;  /* 0x000000756e0b723e */ /* 0x020fca00000000ff */
[----:B------:R2:W-:Y:S02]  /*23b20*/  MUFU.EX2 R105, R2 ;  /* 0x0000000200697308 */ /* 0x0005e40000000800 */
[C---:B---3--:R-:W-:Y:S08]  /*23b30*/  HMMA.16816.F32 R28, R8.reuse, R32, R40 ;  /* 0x00000020081c723c */ /* 0x048ff00000001828 */
[----:B------:R-:W-:Y:S01]  /*23b40*/  HMMA.16816.F32 R60, R8, R34, R60 ;  /* 0x00000022083c723c */ /* 0x000fe2000000183c */
[----:B------:R-:W3:Y:S01]  /*23b50*/  LDSM.16.MT88.4 R32, [R180+0xf000] ;  /* 0x00f00000b420783b */ /* 0x000ee20000004200 */
[----:B--2---:R-:W-:-:S04]  /*23b60*/  FFMA.FTZ R2, R99, R0, -R5 ;  /* 0x0000000063027223 */ /* 0x004fc80000010805 */
[----:B------:R2:W5:Y:S02]  /*23b70*/  MUFU.EX2 R106, R2 ;  /* 0x00000002006a7308 */ /* 0x0005640000000800 */
[C---:B------:R-:W-:Y:S08]  /*23b80*/  HMMA.16816.F32 R40, R8.reuse, R36, R44 ;  /* 0x000000240828723c */ /* 0x040ff0000000182c */
[----:B-1----:R-:W-:Y:S01]  /*23b90*/  HMMA.16816.F32 R56, R8, R16, R48 ;  /* 0x000000100838723c */ /* 0x002fe20000001830 */
[----:B--2---:R-:W-:-:S07]  /*23ba0*/  FFMA.FTZ R2, R94, R0, -R5 ;  /* 0x000000005e027223 */ /* 0x004fce0000010805 */
[C---:B------:R-:W-:Y:S01]  /*23bb0*/  HMMA.16816.F32 R44, R8.reuse, R38, R52 ;  /* 0x00000026082c723c */ /* 0x040fe20000001834 */
[----:B------:R-:W1:Y:S01]  /*23bc0*/  LDSM.16.MT88.4 R36, [R183+0xf000] ;  /* 0x00f00000b724783b */ /* 0x000e620000004200 */
[----:B------:R2:W-:Y:S03]  /*23bd0*/  MUFU.EX2 R107, R2 ;  /* 0x00000002006b7308 */ /* 0x0005e60000000800 */
[----:B------:R-:W-:Y:S03]  /*23be0*/  LDSM.16.MT88.4 R52, [R181+0xf800] ;  /* 0x00f80000b534783b */ /* 0x000fe60000004200 */
[C---:B----4-:R-:W-:Y:S01]  /*23bf0*/  HMMA.16816.F32 R48, R8.reuse, R12, R24 ;  /* 0x0000000c0830723c */ /* 0x050fe20000001818 */
[----:B------:R-:W-:Y:S07]  /*23c00*/  LDSM.16.MT88.4 R24, [R180+0xf800] ;  /* 0x00f80000b418783b */ /* 0x000fee0000004200 */
[----:B------:R-:W-:Y:S01]  /*23c10*/  HMMA.16816.F32 R20, R8, R14, R20 ;  /* 0x0000000e0814723c */ /* 0x000fe20000001814 */
[----:B------:R-:W4:Y:S01]  /*23c20*/  LDSM.16.MT88.4 R12, [R182+0xf000] ;  /* 0x00f00000b60c783b */ /* 0x000f220000004200 */
[----:B--2---:R-:W-:-:S04]  /*23c30*/  FFMA.FTZ R2, R96, R0, -R7 ;  /* 0x0000000060027223 */ /* 0x004fc80000010807 */
[----:B------:R2:W-:Y:S02]  /*23c40*/  MUFU.EX2 R103, R2 ;  /* 0x0000000200677308 */ /* 0x0005e40000000800 */
[----:B------:R-:W-:Y:S01]  /*23c50*/  HMMA.16816.F32 R68, R8, R18, R68 ;  /* 0x000000120844723c */ /* 0x000fe20000001844 */
[----:B------:R-:W1:Y:S06]  /*23c60*/  LDSM.16.MT88.4 R16, [R181+0xf000] ;  /* 0x00f00000b510783b */ /* 0x000e6c0000004200 */
[----:B-----5:R-:W-:Y:S01]  /*23c70*/  F2FP.PACK_AB R9, R106, R105 ;  /* 0x000000696a09723e */ /* 0x020fe200000000ff */
        /* <DEDUP_REMOVED lines=21> */
[C---:B----4-:R-:W-:Y:S01]  /*23dd0*/  HMMA.16816.F32 R60, R8.reuse, R12, R48 ;  /* 0x0000000c083c723c */ /* 0x050fe20000001830 */
[----:B------:R2:W-:Y:S07]  /*23de0*/  MUFU.EX2 R98, R2 ;  /* 0x0000000200627308 */ /* 0x0005ee0000000800 */
[C---:B------:R-:W-:Y:S01]  /*23df0*/  HMMA.16816.F32 R48, R8.reuse, R14, R20 ;  /* 0x0000000e0830723c */ /* 0x040fe20000001814 */
[----:B------:R-:W4:Y:S04]  /*23e00*/  LDSM.16.MT88.4 R12, [R182+0xf800] ;  /* 0x00f80000b60c783b */ /* 0x000f280000004200 */
[----:B------:R-:W-:Y:S03]  /*23e10*/  LDSM.16.MT88.4 R20, [R183+0x10000] ;  /* 0x01000000b714783b */ /* 0x000fe60000004200 */
        /* <DEDUP_REMOVED lines=21> */
[----:B--2---:R-:W-:-:S04]  /*23f70*/  FFMA.FTZ R2, R79, R0, -R5 ;  /* 0x000000004f027223 */ /* 0x004fc80000010805 */
[----:B------:R2:W3:Y:S03]  /*23f80*/  MUFU.EX2 R91, R2 ;  /* 0x00000002005b7308 */ /* 0x0004e60000000800 */
[C---:B-1----:R-:W-:Y:S08]  /*23f90*/  HMMA.16816.F32 R24, R8.reuse, R36, R40 ;  /* 0x000000240818723c */ /* 0x042ff00000001828 */
[----:B------:R-:W-:Y:S01]  /*23fa0*/  HMMA.16816.F32 R32, R8, R38, R44 ;  /* 0x000000260820723c */ /* 0x000fe2000000182c */
[----:B--2---:R-:W-:-:S07]  /*23fb0*/  FFMA.FTZ R2, R131, R0, -R5 ;  /* 0x0000000083027223 */ /* 0x004fce0000010805 */
[C---:B----4-:R-:W-:Y:S01]  /*23fc0*/  HMMA.16816.F32 R40, R8.reuse, R12, R60 ;  /* 0x0000000c0828723c */ /* 0x050fe2000000183c */
[----:B------:R1:W-:Y:S07]  /*23fd0*/  MUFU.EX2 R89, R2 ;  /* 0x0000000200597308 */ /* 0x0003ee0000000800 */
[C---:B------:R-:W-:Y:S01]  /*23fe0*/  HMMA.16816.F32 R48, R8.reuse, R14, R48 ;  /* 0x0000000e0830723c */ /* 0x040fe20000001830 */
[----:B------:R-:W2:Y:S07]  /*23ff0*/  LDSM.16.MT88.4 R12, [R181+0x10000] ;  /* 0x01000000b50c783b */ /* 0x000eae0000004200 */
[----:B------:R-:W-:Y:S01]  /*24000*/  HMMA.16816.F32 R36, R8, R52, R56 ;  /* 0x000000340824723c */ /* 0x000fe20000001838 */
[----:B-1----:R-:W-:-:S04]  /*24010*/  FFMA.FTZ R2, R136, R0, -R7 ;  /* 0x0000000088027223 */ /* 0x002fc80000010807 */
[----:B------:R1:W-:Y:S03]  /*24020*/  MUFU.EX2 R88, R2 ;  /* 0x0000000200587308 */ /* 0x0003e60000000800 */
[----:B------:R-:W-:Y:S07]  /*24030*/  HMMA.16816.F32 R52, R8, R54, R68 ;  /* 0x000000360834723c */ /* 0x000fee0000001844 */
        /* <DEDUP_REMOVED lines=14> */
[C---:B-----5:R-:W-:Y:S01]  /*24120*/  HMMA.16816.F32 R56, R8.reuse, R18, R28 ;  /* 0x000000120838723c */ /* 0x060fe2000000181c */
[----:B------:R-:W3:Y:S07]  /*24130*/  LDSM.16.MT88.4 R28, [R182+0x10000] ;  /* 0x01000000b61c783b */ /* 0x000eee0000004200 */
[----:B------:R-:W-:Y:S01]  /*24140*/  HMMA.16816.F32 R24, R8, R20, R24 ;  /* 0x000000140818723c */ /* 0x000fe20000001818 */
[----:B-1----:R-:W-:-:S04]  /*24150*/  FFMA.FTZ R2, R76, R0, -R5 ;  /* 0x000000004c027223 */ /* 0x002fc80000010805 */
[----:B------:R1:W4:Y:S03]  /*24160*/  MUFU.EX2 R83, R2 ;  /* 0x0000000200537308 */ /* 0x0003260000000800 */
[C---:B------:R-:W-:Y:S01]  /*24170*/  HMMA.16816.F32 R32, R8.reuse, R22, R32 ;  /* 0x000000160820723c */ /* 0x040fe20000001820 */
[----:B------:R-:W5:Y:S07]  /*24180*/  LDSM.16.MT88.4 R20, [R180+0x10800] ;  /* 0x01080000b414783b */ /* 0x000f6e0000004200 */
[----:B------:R-:W-:Y:S01]  /*24190*/  HMMA.16816.F32 R44, R8, R16, R64 ;  /* 0x00000010082c723c */ /* 0x000fe20000001840 */
[----:B------:R-:W5:Y:S01]  /*241a0*/  LDSM.16.MT88.4 R16, [R183+0x10800] ;  /* 0x01080000b710783b */ /* 0x000f620000004200 */
[----:B-1----:R-:W-:-:S06]  /*241b0*/  FFMA.FTZ R2, R230, R0, -R5 ;  /* 0x00000000e6027223 */ /* 0x002fcc0000010805 */
[C---:B--2---:R-:W-:Y:S01]  /*241c0*/  HMMA.16816.F32 R64, R8.reuse, R12, R36 ;  /* 0x0000000c0840723c */ /* 0x044fe20000001824 */
[----:B------:R1:W-:Y:S07]  /*241d0*/  MUFU.EX2 R81, R2 ;  /* 0x0000000200517308 */ /* 0x0003ee0000000800 */
[C---:B------:R-:W-:Y:S01]  /*241e0*/  HMMA.16816.F32 R52, R8.reuse, R14, R52 ;  /* 0x0000000e0834723c */ /* 0x040fe20000001834 */
[----:B------:R-:W2:Y:S07]  /*241f0*/  LDSM.16.MT88.4 R12, [R181+0x10800] ;  /* 0x01080000b50c783b */ /* 0x000eae0000004200 */
[----:B---3--:R-:W-:Y:S01]  /*24200*/  HMMA.16816.F32 R60, R8, R28, R40 ;  /* 0x0000001c083c723c */ /* 0x008fe20000001828 */
[----:B-1----:R-:W-:-:S04]  /*24210*/  FFMA.FTZ R2, R241, R0, -R7 ;  /* 0x00000000f1027223 */ /* 0x002fc80000010807 */
[----:B------:R1:W-:Y:S03]  /*24220*/  MUFU.EX2 R80, R2 ;  /* 0x0000000200507308 */ /* 0x0003e60000000800 */
[----:B------:R-:W-:Y:S07]  /*24230*/  HMMA.16816.F32 R28, R8, R30, R48 ;  /* 0x0000001e081c723c */ /* 0x000fee0000001830 */
        /* <DEDUP_REMOVED lines=36> */
[----:B-----5:R-:W-:Y:S03]  /*24480*/  HMMA.16816.F32 R44, R8, R20, R44 ;  /* 0x00000014082c723c */ /* 0x020fe6000000182c */
[----:B------:R-:W-:-:S04]  /*24490*/  FADD.FTZ R3, R163, R3 ;  /* 0x00000003a3037221 */ /* 0x000fc80000010000 */
[----:B------:R-:W-:Y:S01]  /*244a0*/  FADD.FTZ R3, R158, R3 ;  /* 0x000000039e037221 */ /* 0x000fe20000010000 */
[C---:B------:R-:W-:Y:S01]  /*244b0*/  HMMA.16816.F32 R36, R8.reuse, R22, R56 ;  /* 0x000000160824723c */ /* 0x040fe20000001838 */
[----:B------:R-:W3:Y:S02]  /*244c0*/  LDSM.16.MT88.4 R20, [R182+0x10800] ;  /* 0x01080000b614783b */ /* 0x000ee40000004200 */
[----:B------:R-:W-:Y:S02]  /*244d0*/  FADD.FTZ R3, R157, R3 ;  /* 0x000000039d037221 */ /* 0x000fe40000010000 */
[----:B-1----:R-:W-:Y:S02]  /*244e0*/  FADD.FTZ R2, R233, R4 ;  /* 0x00000004e9027221 */ /* 0x002fe40000010000 */
[----:B------:R-:W-:Y:S01]  /*244f0*/  FFMA.FTZ R4, R111, R0, -R5 ;  /* 0x000000006f047223 */ /* 0x000fe20000010805 */
[----:B------:R-:W-:Y:S01]  /*24500*/  HMMA.16816.F32 R48, R8, R16, R24 ;  /* 0x000000100830723c */ /* 0x000fe20000001818 */
[----:B------:R-:W-:Y:S01]  /*24510*/  FADD.FTZ R2, R232, R2 ;  /* 0x00000002e8027221 */ /* 0x000fe20000010000 */
[----:B------:R-:W1:Y:S01]  /*24520*/  LDSM.16.MT88.4 R24, [R180+0x11000] ;  /* 0x01100000b418783b */ /* 0x000e620000004200 */
[----:B------:R4:W5:Y:S01]  /*24530*/  MUFU.EX2 R74, R4 ;  /* 0x00000004004a7308 */ /* 0x0009620000000800 */
[----:B------:R-:W-:-:S02]  /*24540*/  FADD.FTZ R3, R156, R3 ;  /* 0x000000039c037221 */ /* 0x000fc40000010000 */
[----:B------:R-:W-:Y:S02]  /*24550*/  FADD.FTZ R2, R223, R2 ;  /* 0x00000002df027221 */ /* 0x000fe40000010000 */
[----:B------:R-:W-:Y:S01]  /*24560*/  FADD.FTZ R3, R155, R3 ;  /* 0x000000039b037221 */ /* 0x000fe20000010000 */
[C---:B------:R-:W-:Y:S01]  /*24570*/  HMMA.16816.F32 R40, R8.reuse, R18, R32 ;  /* 0x000000120828723c */ /* 0x040fe20000001820 */
[----:B------:R-:W-:Y:S01]  /*24580*/  FADD.FTZ R2, R222, R2 ;  /* 0x00000002de027221 */ /* 0x000fe20000010000 */
[----:B------:R-:W-:Y:S01]  /*24590*/  LDSM.16.MT88.4 R16, [R181+0x11000] ;  /* 0x01100000b510783b */ /* 0x000fe20000004200 */
[----:B------:R-:W-:Y:S02]  /*245a0*/  FADD.FTZ R3, R150, R3 ;  /* 0x0000000396037221 */ /* 0x000fe40000010000 */
[----:B------:R-:W-:Y:S02]  /*245b0*/  FADD.FTZ R2, R170, R2 ;  /* 0x00000002aa027221 */ /* 0x000fe40000010000 */
[----:B------:R-:W-:Y:S01]  /*245c0*/  FADD.FTZ R3, R148, R3 ;  /* 0x0000000394037221 */ /* 0x000fe20000010000 */
[----:B--2---:R-:W-:Y:S01]  /*245d0*/  HMMA.16816.F32 R32, R8, R12, R64 ;  /* 0x0000000c0820723c */ /* 0x004fe20000001840 */
[----:B------:R-:W-:-:S02]  /*245e0*/  FADD.FTZ R2, R168, R2 ;  /* 0x00000002a8027221 */ /* 0x000fc40000010000 */
[----:B----4-:R-:W-:Y:S02]  /*245f0*/  FFMA.FTZ R4, R247, R0, -R5 ;  /* 0x00000000f7047223 */ /* 0x010fe40000010805 */
[----:B------:R-:W-:Y:S02]  /*24600*/  FADD.FTZ R2, R169, R2 ;  /* 0x00000002a9027221 */ /* 0x000fe40000010000 */
[----:B------:R2:W-:Y:S01]  /*24610*/  MUFU.EX2 R71, R4 ;  /* 0x0000000400477308 */ /* 0x0005e20000000800 */
[----:B------:R-:W-:Y:S01]  /*24620*/  FADD.FTZ R3, R147, R3 ;  /* 0x0000000393037221 */ /* 0x000fe20000010000 */
[C---:B------:R-:W-:Y:S01]  /*24630*/  HMMA.16816.F32 R52, R8.reuse, R14, R52 ;  /* 0x0000000e0834723c */ /* 0x040fe20000001834 */
[----:B------:R-:W-:Y:S01]  /*24640*/  FADD.FTZ R2, R167, R2 ;  /* 0x00000002a7027221 */ /* 0x000fe20000010000 */
[----:B------:R-:W4:Y:S01]  /*24650*/  LDSM.16.MT88.4 R12, [R183+0x11000] ;  /* 0x01100000b70c783b */ /* 0x000f220000004200 */
[----:B------:R-:W-:Y:S02]  /*24660*/  FADD.FTZ R3, R149, R3 ;  /* 0x0000000395037221 */ /* 0x000fe40000010000 */
[----:B------:R-:W-:Y:S01]  /*24670*/  FADD.FTZ R2, R162, R2 ;  /* 0x00000002a2027221 */ /* 0x000fe20000010000 */
[----:B------:R-:W-:Y:S01]  /*24680*/  LDSM.16.MT88.4 R164, [R180+0x11800] ;  /* 0x01180000b4a4783b */ /* 0x000fe20000004200 */
[----:B------:R-:W-:Y:S01]  /*24690*/  FADD.FTZ R3, R142, R3 ;  /* 0x000000038e037221 */ /* 0x000fe20000010000 */
[----:B---3--:R-:W-:Y:S01]  /*246a0*/  HMMA.16816.F32 R60, R8, R20, R60 ;  /* 0x00000014083c723c */ /* 0x008fe2000000183c */
[----:B------:R-:W-:-:S02]  /*246b0*/  FADD.FTZ R2, R160, R2 ;  /* 0x00000002a0027221 */ /* 0x000fc40000010000 */
[----:B------:R-:W-:Y:S02]  /*246c0*/  FADD.FTZ R3, R141, R3 ;  /* 0x000000038d037221 */ /* 0x000fe40000010000 */
[----:B------:R-:W-:Y:S02]  /*246d0*/  FADD.FTZ R2, R161, R2 ;  /* 0x00000002a1027221 */ /* 0x000fe40000010000 */
[----:B--2---:R-:W-:Y:S01]  /*246e0*/  FFMA.FTZ R4, R214, R0, -R7 ;  /* 0x00000000d6047223 */ /* 0x004fe20000010807 */
[----:B------:R-:W-:Y:S01]  /*246f0*/  HMMA.16816.F32 R28, R8, R22, R28 ;  /* 0x00000016081c723c */ /* 0x000fe2000000181c */
[----:B------:R-:W-:Y:S01]  /*24700*/  FADD.FTZ R2, R159, R2 ;  /* 0x000000029f027221 */ /* 0x000fe20000010000 */
[----:B------:R-:W2:Y:S01]  /*24710*/  LDSM.16.MT88.4 R20, [R182+0x11000] ;  /* 0x01100000b614783b */ /* 0x000ea20000004200 */
[----:B------:R3:W-:Y:S01]  /*24720*/  MUFU.EX2 R70, R4 ;  /* 0x0000000400467308 */ /* 0x0007e20000000800 */
[----:B------:R-:W-:Y:S02]  /*24730*/  FADD.FTZ R3, R140, R3 ;  /* 0x000000038c037221 */ /* 0x000fe40000010000 */
[----:B------:R-:W-:Y:S01]  /*24740*/  FADD.FTZ R2, R154, R2 ;  /* 0x000000029a027221 */ /* 0x000fe20000010000 */
[----:B-----5:R-:W-:Y:S01]  /*24750*/  F2FP.PACK_AB R9, R74, R75 ;  /* 0x0000004b4a09723e */ /* 0x020fe200000000ff */
[----:B------:R-:W-:Y:S01]  /*24760*/  FADD.FTZ R3, R130, R3 ;  /* 0x0000000382037221 */ /* 0x000fe20000010000 */
[----:B------:R-:W5:Y:S01]  /*24770*/  LDSM.16.MT88.4 R156, [R183+0x11800] ;  /* 0x01180000b79c783b */ /* 0x000f620000004200 */
[----:B------:R-:W-:-:S02]  /*24780*/  FADD.FTZ R2, R153, R2 ;  /* 0x0000000299027221 */ /* 0x000fc40000010000 */
[----:B------:R-:W-:Y:S02]  /*24790*/  FADD.FTZ R3, R125, R3 ;  /* 0x000000037d037221 */ /* 0x000fe40000010000 */
[----:B------:R-:W-:Y:S02]  /*247a0*/  FADD.FTZ R2, R152, R2 ;  /* 0x0000000298027221 */ /* 0x000fe40000010000 */
[----:B------:R-:W-:Y:S02]  /*247b0*/  FADD.FTZ R3, R124, R3 ;  /* 0x000000037c037221 */ /* 0x000fe40000010000 */
[----:B------:R-:W-:Y:S02]  /*247c0*/  FADD.FTZ R2, R151, R2 ;  /* 0x0000000297027221 */ /* 0x000fe40000010000 */
[----:B---3--:R-:W-:Y:S01]  /*247d0*/  FFMA.FTZ R4, R195, R0, -R7 ;  /* 0x00000000c3047223 */ /* 0x008fe20000010807 */
[----:B------:R-:W3:Y:S01]  /*247e0*/  LDSM.16.MT88.4 R148, [R181+0x11800] ;  /* 0x01180000b594783b */ /* 0x000ee20000004200 */
[----:B------:R-:W-:-:S02]  /*247f0*/  FADD.FTZ R2, R146, R2 ;  /* 0x0000000292027221 */ /* 0x000fc40000010000 */
[----:B------:R-:W1:Y:S01]  /*24800*/  MUFU.EX2 R68, R4 ;  /* 0x0000000400447308 */ /* 0x000e620000000800 */
        /* <DEDUP_REMOVED lines=8> */
[----:B-1----:R-:W-:Y:S01]  /*24890*/  F2FP.PACK_AB R8, R68, R70 ;  /* 0x000000464408723e */ /* 0x002fe200000000ff */
[----:B------:R-:W-:Y:S02]  /*248a0*/  FFMA.FTZ R4, R219, R0, -R7 ;  /* 0x00000000db047223 */ /* 0x000fe40000010807 */
[----:B------:R-:W-:Y:S02]  /*248b0*/  FADD.FTZ R2, R127, R2 ;  /* 0x000000027f027221 */ /* 0x000fe40000010000 */
[----:B------:R1:W-:Y:S01]  /*248c0*/  MUFU.EX2 R69, R4 ;  /* 0x0000000400457308 */ /* 0x0003e20000000800 */
[----:B------:R-:W-:Y:S02]  /*248d0*/  FADD.FTZ R3, R113, R3 ;  /* 0x0000000371037221 */ /* 0x000fe40000010000 */
[----:B------:R-:W-:-:S04]  /*248e0*/  FADD.FTZ R2, R128, R2 ;  /* 0x0000000280027221 */ /* 0x000fc80000010000 */
[----:B------:R-:W-:-:S04]  /*248f0*/  FADD.FTZ R2, R126, R2 ;  /* 0x000000027e027221 */ /* 0x000fc80000010000 */
[----:B------:R-:W-:-:S04]  /*24900*/  FADD.FTZ R2, R119, R2 ;  /* 0x0000000277027221 */ /* 0x000fc80000010000 */
[----:B------:R-:W-:Y:S02]  /*24910*/  FADD.FTZ R2, R116, R2 ;  /* 0x0000000274027221 */ /* 0x000fe40000010000 */
[----:B-1----:R-:W-:Y:S02]  /*24920*/  FFMA.FTZ R4, R231, R0, -R7 ;  /* 0x00000000e7047223 */ /* 0x002fe40000010807 */
[----:B------:R-:W-:Y:S02]  /*24930*/  FADD.FTZ R2, R118, R2 ;  /* 0x0000000276027221 */ /* 0x000fe40000010000 */
[----:B------:R1:W1:Y:S02]  /*24940*/  MUFU.EX2 R59, R4 ;  /* 0x00000004003b7308 */ /* 0x0002640000000800 */
[----:B------:R-:W-:-:S04]  /*24950*/  FADD.FTZ R2, R117, R2 ;  /* 0x0000000275027221 */ /* 0x000fc80000010000 */
[----:B------:R-:W-:Y:S02]  /*24960*/  FADD.FTZ R2, R110, R2 ;  /* 0x000000026e027221 */ /* 0x000fe40000010000 */
[----:B-1----:R-:W-:Y:S01]  /*24970*/  FFMA.FTZ R4, R240, R0, -R5 ;  /* 0x00000000f0047223 */ /* 0x002fe20000010805 */
[----:B------:R-:W-:-:S03]  /*24980*/  F2FP.PACK_AB R10, R59, R69 ;  /* 0x000000453b0a723e */ /* 0x000fc600000000ff */
[----:B------:R1:W1:Y:S02]  /*24990*/  MUFU.EX2 R58, R4 ;  /* 0x00000004003a7308 */ /* 0x0002640000000800 */
[----:B-1----:R-:W-:Y:S01]  /*249a0*/  FFMA.FTZ R4, R217, R0, -R5 ;  /* 0x00000000d9047223 */ /* 0x002fe20000010805 */
[----:B------:R-:W-:-:S05]  /*249b0*/  F2FP.PACK_AB R11, R58, R71 ;  /* 0x000000473a0b723e */ /* 0x000fca00000000ff */
[----:B------:R1:W-:Y:S02]  /*249c0*/  MUFU.EX2 R57, R4 ;  /* 0x0000000400397308 */ /* 0x0003e40000000800 */
[C---:B------:R-:W-:Y:S08]  /*249d0*/  HMMA.16816.F32 R44, R8.reuse, R24, R44 ;  /* 0x00000018082c723c */ /* 0x040ff0000000182c */
[----:B----4-:R-:W-:Y:S01]  /*249e0*/  HMMA.16816.F32 R48, R8, R12, R48 ;  /* 0x0000000c0830723c */ /* 0x010fe20000001830 */
[----:B-1----:R-:W-:-:S04]  /*249f0*/  FFMA.FTZ R4, R243, R0, -R5 ;  /* 0x00000000f3047223 */ /* 0x002fc80000010805 */
[----:B------:R1:W4:Y:S03]  /*24a00*/  MUFU.EX2 R56, R4 ;  /* 0x0000000400387308 */ /* 0x0003260000000800 */
[C---:B------:R-:W-:Y:S08]  /*24a10*/  HMMA.16816.F32 R32, R8.reuse, R16, R32 ;  /* 0x000000100820723c */ /* 0x040ff00000001820 */
[----:B------:R-:W-:Y:S01]  /*24a20*/  HMMA.16816.F32 R36, R8, R26, R36 ;  /* 0x0000001a0824723c */ /* 0x000fe20000001824 */
[----:B-1----:R-:W-:-:S07]  /*24a30*/  FFMA.FTZ R4, R244, R0, -R5 ;  /* 0x00000000f4047223 */ /* 0x002fce0000010805 */
[C---:B------:R-:W-:Y:S01]  /*24a40*/  HMMA.16816.F32 R40, R8.reuse, R14, R40 ;  /* 0x0000000e0828723c */ /* 0x040fe20000001828 */
[----:B----4-:R-:W-:Y:S01]  /*24a50*/  F2FP.PACK_AB R141, R56, R57 ;  /* 0x00000039388d723e */ /* 0x010fe200000000ff */
[----:B------:R1:W-:Y:S06]  /*24a60*/  MUFU.EX2 R25, R4 ;  /* 0x0000000400197308 */ /* 0x0003ec0000000800 */
[C---:B------:R-:W-:Y:S08]  /*24a70*/  HMMA.16816.F32 R16, R8.reuse, R18, R52 ;  /* 0x000000120810723c */ /* 0x040ff00000001834 */
[----:B--2---:R-:W-:Y:S01]  /*24a80*/  HMMA.16816.F32 R144, R8, R20, R60 ;  /* 0x000000140890723c */ /* 0x004fe2000000183c */
[----:B-1----:R-:W-:-:S04]  /*24a90*/  FFMA.FTZ R4, R216, R0, -R7 ;  /* 0x00000000d8047223 */ /* 0x002fc80000010807 */
[----:B------:R1:W-:Y:S03]  /*24aa0*/  MUFU.EX2 R24, R4 ;  /* 0x0000000400187308 */ /* 0x0003e60000000800 */
[----:B------:R-:W-:Y:S01]  /*24ab0*/  HMMA.16816.F32 R8, R8, R22, R28 ;  /* 0x000000160808723c */ /* 0x000fe2000000181c */
[----:B-1----:R-:W-:-:S04]  /*24ac0*/  FFMA.FTZ R4, R246, R0, -R7 ;  /* 0x00000000f6047223 */ /* 0x002fc80000010807 */
[----:B------:R1:W2:Y:S02]  /*24ad0*/  MUFU.EX2 R13, R4 ;  /* 0x00000004000d7308 */ /* 0x0002a40000000800 */
[--C-:B-1----:R-:W-:Y:S01]  /*24ae0*/  FFMA.FTZ R4, R221, R0, -R7.reuse ;  /* 0x00000000dd047223 */ /* 0x102fe20000010807 */
[----:B--2---:R-:W-:Y:S01]  /*24af0*/  F2FP.PACK_AB R140, R13, R24 ;  /* 0x000000180d8c723e */ /* 0x004fe200000000ff */
[----:B------:R-:W-:-:S04]  /*24b00*/  FFMA.FTZ R7, R248, R0, -R7 ;  /* 0x00000000f8077223 */ /* 0x000fc80000010807 */
[----:B------:R1:W-:Y:S08]  /*24b10*/  MUFU.EX2 R12, R4 ;  /* 0x00000004000c7308 */ /* 0x0003f00000000800 */
[----:B------:R2:W4:Y:S01]  /*24b20*/  MUFU.EX2 R252, R7 ;  /* 0x0000000700fc7308 */ /* 0x0005220000000800 */
[----:B-1----:R-:W-:Y:S02]  /*24b30*/  FADD.FTZ R4, R112, R3 ;  /* 0x0000000370047221 */ /* 0x002fe40000010000 */
[----:B------:R-:W-:-:S02]  /*24b40*/  FADD.FTZ R3, R105, R2 ;  /* 0x0000000269037221 */ /* 0x000fc40000010000 */
[----:B------:R-:W-:Y:S02]  /*24b50*/  FFMA.FTZ R2, R235, R0, -R5 ;  /* 0x00000000eb027223 */ /* 0x000fe40000010805 */
[----:B------:R-:W-:Y:S02]  /*24b60*/  FADD.FTZ R0, R103, R4 ;  /* 0x0000000467007221 */ /* 0x000fe40000010000 */
[----:B------:R1:W1:Y:S01]  /*24b70*/  MUFU.EX2 R251, R2 ;  /* 0x0000000200fb7308 */ /* 0x0002620000000800 */
[----:B------:R-:W-:Y:S01]  /*24b80*/  FADD.FTZ R3, R106, R3 ;  /* 0x000000036a037221 */ /* 0x000fe20000010000 */
[----:B--2---:R-:W2:Y:S01]  /*24b90*/  LDSM.16.MT88.4 R4, [R182+0x11800] ;  /* 0x01180000b604783b */ /* 0x004ea20000004200 */
[----:B----4-:R-:W-:Y:S01]  /*24ba0*/  F2FP.PACK_AB R142, R252, R12 ;  /* 0x0000000cfc8e723e */ /* 0x010fe200000000ff */
[----:B-1----:R-:W-:Y:S01]  /*24bb0*/  FADD.FTZ R2, R104, R0 ;  /* 0x0000000068027221 */ /* 0x002fe20000010000 */
[----:B------:R-:W-:Y:S01]  /*24bc0*/  F2FP.PACK_AB R143, R251, R25 ;  /* 0x00000019fb8f723e */ /* 0x000fe200000000ff */
        /* <DEDUP_REMOVED lines=10> */
[----:B-----5:R-:W-:Y:S01]  /*24c70*/  HMMA.16816.F32 R160, R140, R156, R48 ;  /* 0x0000009c8ca0723c */ /* 0x020fe20000001830 */
        /* <DEDUP_REMOVED lines=43> */
.L_x_1875:
[----:B------:R-:W-:Y:S05]  /*24f30*/  @!P2 BRA `(.L_x_1886) ;  /* 0x000069c00000a947 */ /* 0x000fea0003800000 */
[----:B------:R-:W2:Y:S04]  /*24f40*/  LDL R24, [R1+0x4] ;  /* 0x0000040001187983 */ /* 0x000ea80000100800 */
[----:B------:R-:W3:Y:S01]  /*24f50*/  LDL R23, [R1] ;  /* 0x0000000001177983 */ /* 0x000ee20000100800 */
[----:B------:R-:W-:Y:S01]  /*24f60*/  IMAD.WIDE.U32 R44, R192, 0x30, RZ ;  /* 0x00000030c02c7825 */ /* 0x000fe200078e00ff */
[----:B------:R-:W-:-:S02]  /*24f70*/  MOV R137, R38 ;  /* 0x0000002600897202 */ /* 0x000fc40000000f00 */
        /* <DEDUP_REMOVED lines=134> */
.L_x_1895:
[----:B------:R-:W-:Y:S01]  /*257e0*/  ISETP.NE.U32.AND P0, PT, R226, RZ, PT ;  /* 0x000000ffe200720c */ /* 0x000fe20003f05070 */
[----:B------:R-:W-:Y:S04]  /*257f0*/  DEPBAR.LE SB0, 0x0 ;  /* 0x000080000000791a */ /* 0x000fe80000000000 */
[----:B------:R-:W-:Y:S01]  /*25800*/  WARPSYNC 0xffffffff ;  /* 0xffffffff00007948 */ /* 0x000fe20003800000 */
[----:B------:R-:W-:Y:S01]  /*25810*/  BAR.SYNC.DEFER_BLOCKING 0x0 ;  /* 0x0000000000007b1d */ /* 0x000fe20000010000 */
[----:B------:R-:W-:Y:S02]  /*25820*/  ISETP.NE.AND.EX P0, PT, R227, RZ, PT, P0 ;  /* 0x000000ffe300720c */ /* 0x000fe40003f05300 */
[----:B------:R-:W-:Y:S03]  /*25830*/  IADD3 R250, R250, -0x1, RZ ;  /* 0xfffffffffafa7810 */ /* 0x000fe60007ffe0ff */
[----:B------:R-:W-:Y:S08]  /*25840*/  BSSY B0, `(.L_x_1887) ;  /* 0x0000046000007945 */ /* 0x000ff00003800000 */
[----:B------:R-:W-:-:S05]  /*25850*/  @!P0 BRA `(.L_x_1888) ;  /* 0x0000040000008947 */ /* 0x000fca0003800000 */
[----:B---3--:R-:W-:Y:S01]  /*25860*/  IMAD.SHL.U32 R6, R250, 0x100, RZ ;  /* 0x00000100fa067824 */ /* 0x008fe200078e00ff */
[----:B------:R-:W-:Y:S02]  /*25870*/  ULDC.64 UR4, c[0x0][0x118] ;  /* 0x0000460000047ab9 */ /* 0x000fe40000000a00 */
[----:B------:R-:W2:Y:S02]  /*25880*/  LD.E R0, [R134.64+0x170] ;  /* 0x0001700486007980 */ /* 0x000ea4000c101900 */
[C---:B------:R-:W-:Y:S02]  /*25890*/  IADD3 R9, R6.reuse, 0x100, RZ ;  /* 0x0000010006097810 */ /* 0x040fe40007ffe0ff */
[----:B------:R-:W-:Y:S02]  /*258a0*/  IABS R4, R6 ;  /* 0x0000000600047213 */ /* 0x000fe40000000000 */
[----:B------:R-:W-:Y:S02]  /*258b0*/  IABS R5, R9 ;  /* 0x0000000900057213 */ /* 0x000fe40000000000 */
[-C--:B--2---:R-:W-:Y:S02]  /*258c0*/  IABS R7, R0.reuse ;  /* 0x0000000000077213 */ /* 0x084fe40000000000 */
[-C--:B------:R-:W-:Y:S02]  /*258d0*/  IABS R10, R0.reuse ;  /* 0x00000000000a7213 */ /* 0x080fe40000000000 */
[----:B------:R-:W1:Y:S01]  /*258e0*/  I2F.RP R2, R7 ;  /* 0x0000000700027306 */ /* 0x000e620000209400 */
[-C--:B------:R-:W-:Y:S02]  /*258f0*/  LOP3.LUT R6, R6, R0.reuse, RZ, 0x3c, !PT ;  /* 0x0000000006067212 */ /* 0x080fe400078e3cff */
[----:B------:R-:W-:Y:S02]  /*25900*/  LOP3.LUT R9, R9, R0, RZ, 0x3c, !PT ;  /* 0x0000000009097212 */ /* 0x000fe400078e3cff */
[----:B------:R-:W-:Y:S02]  /*25910*/  ISETP.GE.AND P0, PT, R6, RZ, PT ;  /* 0x000000ff0600720c */ /* 0x000fe40003f06270 */
[----:B------:R-:W-:Y:S03]  /*25920*/  ISETP.GE.AND P2, PT, R9, RZ, PT ;  /* 0x000000ff0900720c */ /* 0x000fe60003f46270 */
[----:B-1----:R-:W1:Y:S02]  /*25930*/  MUFU.RCP R2, R2 ;  /* 0x0000000200027308 */ /* 0x002e640000001000 */
[----:B-1----:R-:W-:Y:S08]  /*25940*/  IADD3 R2, R2, 0xffffffe, RZ ;  /* 0x0ffffffe02027810 */ /* 0x002ff00007ffe0ff */
[----:B------:R-:W1:Y:S02]  /*25950*/  F2I.FTZ.U32.TRUNC.NTZ R3, R2 ;  /* 0x0000000200037305 */ /* 0x000e64000021f000 */
[--C-:B-1----:R-:W-:Y:S04]  /*25960*/  IMAD.MOV R2, RZ, RZ, -R3.reuse ;  /* 0x000000ffff027224 */ /* 0x102fe800078e0a03 */
[----:B------:R-:W-:Y:S02]  /*25970*/  IMAD R8, R2, R7, RZ ;  /* 0x0000000702087224 */ /* 0x000fe400078e02ff */
[----:B------:R-:W-:Y:S04]  /*25980*/  IMAD.MOV.U32 R2, RZ, RZ, RZ ;  /* 0x000000ffff027224 */ /* 0x000fe800078e00ff */
[----:B------:R-:W-:Y:S04]  /*25990*/  IMAD.HI.U32 R3, R3, R8, R2 ;  /* 0x0000000803037227 */ /* 0x000fe800078e0002 */
[----:B------:R-:W-:Y:S02]  /*259a0*/  IMAD.MOV R8, RZ, RZ, -R10 ;  /* 0x000000ffff087224 */ /* 0x000fe400078e0a0a */
        /* <DEDUP_REMOVED lines=12> */
[----:B------:R-:W-:Y:S02]  /*25a70*/  LOP3.LUT R4, RZ, R0, RZ, 0x33, !PT ;  /* 0x00000000ff047212 */ /* 0x000fe400078e33ff */
[----:B------:R-:W-:Y:S07]  /*25a80*/  ISETP.NE.AND P1, PT, R0, RZ, PT ;  /* 0x000000ff0000720c */ /* 0x000fee0003f25270 */
        /* <DEDUP_REMOVED lines=9> */
[-C--:B------:R-:W-:Y:S01]  /*25b20*/  LEA.HI.X.SX32 R9, R2, R227.reuse, 0x2, P1 ;  /* 0x000000e302097211 */ /* 0x080fe200008f16ff */
[C---:B------:R-:W-:Y:S01]  /*25b30*/  IMAD.IADD R2, R3.reuse, 0x1, -R2 ;  /* 0x0000000103027824 */ /* 0x040fe200078e0a02 */
[----:B------:R-:W-:Y:S03]  /*25b40*/  LEA.HI.X.SX32 R7, R3, R227, 0x2, P0 ;  /* 0x000000e303077211 */ /* 0x000fe600000f16ff */
[----:B------:R-:W-:Y:S01]  /*25b50*/  IMAD R0, R0, R2, -0x100 ;  /* 0xffffff0000007424 */ /* 0x000fe200078e0202 */
[----:B------:R1:W3:Y:S04]  /*25b60*/  LD.E R10, [R8.64] ;  /* 0x00000004080a7980 */ /* 0x0002e8000c101900 */
[----:B-1----:R1:W3:Y:S01]  /*25b70*/  LD.E R9, [R6.64] ;  /* 0x0000000406097980 */ /* 0x0022e2000c101900 */
[----:B------:R-:W-:Y:S03]  /*25b80*/  SHF.R.S32.HI R8, RZ, 0x1f, R0 ;  /* 0x0000001fff087819 */ /* 0x000fe60000011400 */
[----:B-1----:R-:W4:Y:S01]  /*25b90*/  LD.E.64 R6, [R134.64+0x28] ;  /* 0x0000280486067980 */ /* 0x002f22000c101b00 */
[-C--:B--2---:R-:W-:Y:S02]  /*25ba0*/  IMAD R5, R5, R0.reuse, RZ ;  /* 0x0000000005057224 */ /* 0x084fe400078e02ff */
[C---:B------:R-:W-:Y:S04]  /*25bb0*/  IMAD.WIDE.U32 R2, R4.reuse, R0, RZ ;  /* 0x0000000004027225 */ /* 0x040fe800078e00ff */
[----:B------:R-:W-:Y:S04]  /*25bc0*/  IMAD R4, R4, R8, R5 ;  /* 0x0000000804047224 */ /* 0x000fe800078e0205 */
        /* <DEDUP_REMOVED lines=9> */
.L_x_1888:
[----:B------:R-:W-:Y:S02]  /*25c60*/  ULDC.64 UR4, c[0x0][0x118] ;  /* 0x0000460000047ab9 */ /* 0x000fe40000000a00 */
[----:B---3--:R-:W2:Y:S02]  /*25c70*/  LD.E R0, [R134.64+0x40] ;  /* 0x0000400486007980 */ /* 0x008ea4000c101900 */
[----:B--2---:R-:W-:Y:S04]  /*25c80*/  LEA R0, -R0, RZ, 0x8 ;  /* 0x000000ff00007211 */ /* 0x004fe800078e41ff */
[----:B------:R-:W-:Y:S02]  /*25c90*/  SHF.R.S32.HI R2, RZ, 0x1f, R0 ;  /* 0x0000001fff027819 */ /* 0x000fe40000011400 */
.L_x_1889:
[----:B------:R-:W-:Y:S05]  /*25ca0*/  BSYNC B0 ;  /* 0x0000000000007941 */ /* 0x000fea0003800000 */
.L_x_1887:
        /* <DEDUP_REMOVED lines=37> */
[----:B------:R-:W5:Y:S04]  /*25f00*/  LDL R204, [R1+0x140] ;  /* 0x0001400001cc7983 */ /* 0x000f680000100800 */
        /* <DEDUP_REMOVED lines=144> */
[----:B------:R-:W-:Y:S03]  /*26810*/  ISETP.GT.AND P0, PT, R250, R204, PT ;  /* 0x000000ccfa00720c */ /* 0x000fe60003f04270 */
[----:B------:R-:W-:Y:S04]  /*26820*/  LDSM.16.M88.4 R128, [R185] ;  /* 0x00000000b980783b */ /* 0x000fe80000000200 */
[----:B---3--:R-:W4:Y:S04]  /*26830*/  LDSM.16.M88.4 R8, [R138+0x2000] ;  /* 0x002000008a08783b */ /* 0x008f280000000200 */
[----:B-1----:R-:W2:Y:S04]  /*26840*/  LDSM.16.M88.4 R16, [R138+0x2800] ;  /* 0x002800008a10783b */ /* 0x002ea80000000200 */
[----:B------:R-:W1:Y:S04]  /*26850*/  LDSM.16.M88.4 R24, [R138+0x3000] ;  /* 0x003000008a18783b */ /* 0x000e680000000200 */
[----:B------:R-:W0:Y:S04]  /*26860*/  LDGDEPBAR ;  /* 0x00000000000079af */ /* 0x000e280000000000 */
[----:B------:R-:W3:Y:S04]  /*26870*/  LDSM.16.M88.4 R32, [R138+0x3800] ;  /* 0x003800008a20783b */ /* 0x000ee80000000200 */
[----:B------:R-:W5:Y:S04]  /*26880*/  LDSM.16.M88.4 R40, [R138+0x4000] ;  /* 0x004000008a28783b */ /* 0x000f680000000200 */
        /* <DEDUP_REMOVED lines=216> */
[----:B------:R-:W-:Y:S01]  /*27610*/  IMAD.SHL.U32 R174, R250, 0x100, RZ ;  /* 0x00000100faae7824 */ /* 0x000fe200078e00ff */
[----:B------:R-:W2:Y:S04]  /*27620*/  LD.E R0, [R134.64+0x170] ;  /* 0x0001700486007980 */ /* 0x000ea8000c101900 */
[C---:B------:R-:W-:Y:S02]  /*27630*/  IADD3 R176, R174.reuse, -0x100, RZ ;  /* 0xffffff00aeb07810 */ /* 0x040fe40007ffe0ff */
[----:B------:R-:W-:Y:S02]  /*27640*/  IABS R173, R174 ;  /* 0x000000ae00ad7213 */ /* 0x000fe40000000000 */
[-C--:B--2---:R-:W-:Y:S02]  /*27650*/  IABS R175, R0.reuse ;  /* 0x0000000000af7213 */ /* 0x084fe40000000000 */
[-C--:B------:R-:W-:Y:S02]  /*27660*/  IABS R177, R0.reuse ;  /* 0x0000000000b17213 */ /* 0x080fe40000000000 */
[----:B------:R-:W1:Y:S01]  /*27670*/  I2F.RP R2, R175 ;  /* 0x000000af00027306 */ /* 0x000e620000209400 */
[-C--:B------:R-:W-:Y:S02]  /*27680*/  LOP3.LUT R174, R174, R0.reuse, RZ, 0x3c, !PT ;  /* 0x00000000aeae7212 */ /* 0x080fe400078e3cff */
[----:B------:R-:W-:Y:S02]  /*27690*/  IMAD.MOV R177, RZ, RZ, -R177 ;  /* 0x000000ffffb17224 */ /* 0x000fe400078e0ab1 */
[----:B------:R-:W-:Y:S02]  /*276a0*/  ISETP.GE.AND P2, PT, R174, RZ, PT ;  /* 0x000000ffae00720c */ /* 0x000fe40003f46270 */
[----:B------:R-:W-:Y:S03]  /*276b0*/  LOP3.LUT R174, RZ, R0, RZ, 0x33, !PT ;  /* 0x00000000ffae7212 */ /* 0x000fe600078e33ff */
[----:B-1----:R-:W1:Y:S02]  /*276c0*/  MUFU.RCP R2, R2 ;  /* 0x0000000200027308 */ /* 0x002e640000001000 */
[----:B-1----:R-:W-:Y:S08]  /*276d0*/  IADD3 R2, R2, 0xffffffe, RZ ;  /* 0x0ffffffe02027810 */ /* 0x002ff00007ffe0ff */
[----:B------:R-:W1:Y:S02]  /*276e0*/  F2I.FTZ.U32.TRUNC.NTZ R3, R2 ;  /* 0x0000000200037305 */ /* 0x000e64000021f000 */
[--C-:B-1----:R-:W-:Y:S04]  /*276f0*/  IMAD.MOV R2, RZ, RZ, -R3.reuse ;  /* 0x000000ffff027224 */ /* 0x102fe800078e0a03 */
[----:B------:R-:W-:Y:S02]  /*27700*/  IMAD R172, R2, R175, RZ ;  /* 0x000000af02ac7224 */ /* 0x000fe400078e02ff */
[----:B------:R-:W-:Y:S04]  /*27710*/  IMAD.MOV.U32 R2, RZ, RZ, RZ ;  /* 0x000000ffff027224 */ /* 0x000fe800078e00ff */
[----:B------:R-:W-:Y:S01]  /*27720*/  IMAD.HI.U32 R3, R3, R172, R2 ;  /* 0x000000ac03037227 */ /* 0x000fe200078e0002 */
[----:B------:R-:W-:Y:S02]  /*27730*/  IABS R172, R176 ;  /* 0x000000b000ac7213 */ /* 0x000fe40000000000 */
[----:B------:R-:W-:Y:S03]  /*27740*/  LOP3.LUT R176, R176, R0, RZ, 0x3c, !PT ;  /* 0x00000000b0b07212 */ /* 0x000fe600078e3cff */
[C---:B------:R-:W-:Y:S01]  /*27750*/  IMAD.HI.U32 R2, R3.reuse, R172, RZ ;  /* 0x000000ac03027227 */ /* 0x040fe200078e00ff */
[----:B------:R-:W-:Y:S03]  /*27760*/  ISETP.GE.AND P0, PT, R176, RZ, PT ;  /* 0x000000ffb000720c */ /* 0x000fe60003f06270 */
        /* <DEDUP_REMOVED lines=11> */
[----:B------:R-:W-:Y:S09]  /*27820*/  ISETP.NE.AND P1, PT, R0, RZ, PT ;  /* 0x000000ff0000720c */ /* 0x000ff20003f25270 */
        /* <DEDUP_REMOVED lines=17> */
[----:B--2---:R-:W-:Y:S04]  /*27940*/  IMAD R3, R3, R0, RZ ;  /* 0x0000000003037224 */ /* 0x004fe800078e02ff */
        /* <DEDUP_REMOVED lines=11> */
.L_x_1893:
[----:B------:R-:W2:Y:S02]  /*27a00*/  LD.E R0, [R134.64+0x38] ;  /* 0x0000380486007980 */ /* 0x000ea4000c101900 */
[----:B--2---:R-:W-:Y:S04]  /*27a10*/  LEA R0, -R0, RZ, 0x8 ;  /* 0x000000ff00007211 */ /* 0x004fe800078e41ff */
[----:B------:R-:W-:Y:S02]  /*27a20*/  SHF.R.S32.HI R2, RZ, 0x1f, R0 ;  /* 0x0000001fff027819 */ /* 0x000fe40000011400 */
.L_x_1894:
[----:B------:R-:W-:Y:S05]  /*27a30*/  BSYNC B0 ;  /* 0x0000000000007941 */ /* 0x000fea0003800000 */
.L_x_1892:
        /* <DEDUP_REMOVED lines=14> */
[CC--:B------:R-:W-:Y:S01]  /*27b20*/  LEA R172, P1, R0.reuse, R229.reuse, 0x1 ;  /* 0x000000e500ac7211 */ /* 0x0c0fe200078208ff */
[----:B------:R-:W5:Y:S03]  /*27b30*/  LDL R176, [R1+0xdc] ;  /* 0x0000dc0001b07983 */ /* 0x000f660000100800 */
[C---:B------:R-:W-:Y:S01]  /*27b40*/  LEA.HI.X R173, R0.reuse, R228, R2, 0x1, P1 ;  /* 0x000000e400ad7211 */ /* 0x040fe200008f0c02 */
[----:B------:R-:W5:Y:S04]  /*27b50*/  LDL.64 R200, [R1+0x68] ;  /* 0x0000680001c87983 */ /* 0x000f680000100a00 */
[----:B------:R-:W5:Y:S04]  /*27b60*/  LDL R205, [R1+0xcc] ;  /* 0x0000cc0001cd7983 */ /* 0x000f680000100800 */
        /* <DEDUP_REMOVED lines=19> */
[----:B------:R-:W4:Y:S04]  /*27ca0*/  LDL R196, [R1+0xd4] ;  /* 0x0000d40001c47983 */ /* 0x000f280000100800 */
[----:B------:R-:W-:Y:S01]  /*27cb0*/  @!PT LDS RZ, [RZ] ;  /* 0x00000000fffff984 */ /* 0x000fe20000000800 */
[----:B------:R-:W-:Y:S01]  /*27cc0*/  @!PT LDS RZ, [RZ] ;  /* 0x00000000fffff984 */ /* 0x000fe20000000800 */
[----:B------:R-:W-:Y:S01]  /*27cd0*/  @!PT LDS RZ, [RZ] ;  /* 0x00000000fffff984 */ /* 0x000fe20000000800 */
[----:B------:R5:W-:Y:S04]  /*27ce0*/  @!P0 LDGSTS.E.BYPASS.LTC128B.128 [R191+0x3000], [R174.64] ;  /* 0x03000000aebf8fae */ /* 0x000be8000b901d44 */
[----:B------:R1:W-:Y:S01]  /*27cf0*/  @P0 STS.128 [R191+0x3800], RZ ;  /* 0x003800ffbf000388 */ /* 0x0003e20000000c00 */
[----:B-----5:R-:W-:Y:S01]  /*27d00*/  @!P0 IMAD.X R175, R2, 0x1, R190, P1 ;  /* 0x0000000102af8824 */ /* 0x020fe200008e06be */
[C---:B------:R-:W-:Y:S02]  /*27d10*/  @!P0 LEA R174, P1, R3.reuse, R229, 0x1 ;  /* 0x000000e503ae8211 */ /* 0x040fe400078208ff */
[----:B------:R-:W5:Y:S02]  /*27d20*/  LDL R190, [R1+0x110] ;  /* 0x0001100001be7983 */ /* 0x000f640000100800 */
[-C--:B------:R-:W-:Y:S02]  /*27d30*/  @!P0 LEA.HI.X R175, R3, R228.reuse, R175, 0x1, P1 ;  /* 0x000000e403af8211 */ /* 0x080fe400008f0caf */
[----:B------:R-:W-:Y:S03]  /*27d40*/  @!P0 IADD3 R3, P1, R0, R179, RZ ;  /* 0x000000b300038210 */ /* 0x000fe60007f3e0ff */
        /* <DEDUP_REMOVED lines=29> */
[----:B------:R-:W2:Y:S02]  /*27f20*/  LDL.64 R178, [R1+0x50] ;  /* 0x0000500001b27983 */ /* 0x000ea40000100a00 */
[----:B------:R-:W-:Y:S02]  /*27f30*/  @!P0 LEA.HI.X R175, R3, R228, R175, 0x1, P1 ;  /* 0x000000e403af8211 */ /* 0x000fe400008f0caf */
[----:B---3--:R-:W3:Y:S01]  /*27f40*/  LDL R199, [R1+0xc8] ;  /* 0x0000c80001c77983 */ /* 0x008ee20000100800 */
[----:B------:R-:W-:Y:S03]  /*27f50*/  @!P0 IADD3 R3, P1, R0, R198, RZ ;  /* 0x000000c600038210 */ /* 0x000fe60007f3e0ff */
[----:B------:R-:W3:Y:S04]  /*27f60*/  LDL R198, [R1+0xc4] ;  /* 0x0000c40001c67983 */ /* 0x000ee80000100800 */
[----:B------:R-:W-:Y:S01]  /*27f70*/  @!PT LDS RZ, [RZ] ;  /* 0x00000000fffff984 */ /* 0x000fe20000000800 */
[----:B------:R-:W-:Y:S01]  /*27f80*/  @!PT LDS RZ, [RZ] ;  /* 0x00000000fffff984 */ /* 0x000fe20000000800 */
[----:B------:R-:W-:Y:S01]  /*27f90*/  @!PT LDS RZ, [RZ] ;  /* 0x00000000fffff984 */ /* 0x000fe20000000800 */
[----:B------:R4:W-:Y:S04]  /*27fa0*/  @!P0 LDGSTS.E.BYPASS.LTC128B.128 [R191+0x5000], [R174.64] ;  /* 0x05000000aebf8fae */ /* 0x0009e8000b901d44 */
[----:B------:R1:W-:Y:S01]  /*27fb0*/  @P0 STS.128 [R191+0x5800], RZ ;  /* 0x005800ffbf000388 */ /* 0x0003e20000000c00 */
[----:B----4-:R-:W-:Y:S01]  /*27fc0*/  @!P0 IMAD.X R175, R2, 0x1, R196, P1 ;  /* 0x0000000102af8824 */ /* 0x010fe200008e06c4 */
[CC--:B------:R-:W-:Y:S02]  /*27fd0*/  @!P0 LEA R174, P1, R3.reuse, R229.reuse, 0x1 ;  /* 0x000000e503ae8211 */ /* 0x0c0fe400078208ff */
[----:B------:R-:W4:Y:S02]  /*27fe0*/  LDL.64 R196, [R1+0x38] ;  /* 0x0000380001c47983 */ /* 0x000f240000100a00 */
[----:B------:R-:W-:Y:S02]  /*27ff0*/  @!P0 LEA.HI.X R175, R3, R228, R175, 0x1, P1 ;  /* 0x000000e403af8211 */ /* 0x000fe400008f0caf */
[----:B-----5:R-:W-:Y:S02]  /*28000*/  @!P0 IADD3 R3, P1, R0, R190, RZ ;  /* 0x000000be00038210 */ /* 0x020fe40007f3e0ff */
        /* <DEDUP_REMOVED lines=8> */
[----:B------:R-:W4:Y:S03]  /*28090*/  LDL R177, [R1+0xbc] ;  /* 0x0000bc0001b17983 */ /* 0x000f260000100800 */
        /* <DEDUP_REMOVED lines=11> */
[----:B------:R-:W-:Y:S05]  /*28150*/  @!P0 LEA.HI.X R175, R3, R228, R175, 0x1, P1 ;  /* 0x000000e403af8211 */ /* 0x000fea00008f0caf */
[----:B------:R-:W-:Y:S01]  /*28160*/  @!PT LDS RZ, [RZ] ;  /* 0x00000000fffff984 */ /* 0x000fe20000000800 */
[----:B------:R-:W-:Y:S01]  /*28170*/  @!PT LDS RZ, [RZ] ;  /* 0x00000000fffff984 */ /* 0x000fe20000000800 */
[----:B------:R-:W-:Y:S01]  /*28180*/  @!PT LDS RZ, [RZ] ;  /* 0x00000000fffff984 */ /* 0x000fe20000000800 */
[----:B------:R1:W-:Y:S04]  /*28190*/  @!P0 LDGSTS.E.BYPASS.LTC128B.128 [R191+0x6800], [R174.64] ;  /* 0x06800000aebf8fae */ /* 0x0003e8000b901d44 */
[----:B------:R1:W-:Y:S01]  /*281a0*/  @P0 STS.128 [R191+0x7000], RZ ;  /* 0x007000ffbf000388 */ /* 0x0003e20000000c00 */
[----:B--2---:R-:W-:Y:S03]  /*281b0*/  @!P0 IADD3 R3, P1, R0, R178, RZ ;  /* 0x000000b200038210 */ /* 0x004fe60007f3e0ff */
[----:B------:R-:W2:Y:S02]  /*281c0*/  LDL.64 R178, [R1+0x28] ;  /* 0x0000280001b27983 */ /* 0x000ea40000100a00 */
        /* <DEDUP_REMOVED lines=38> */
[----:B------:R-:W-:Y:S05]  /*28430*/  @!P0 LEA.HI.X R175, R3, R228, R175, 0x1, P1 ;  /* 0x000000e403af8211 */ /* 0x000fea00008f0caf */
[----:B------:R-:W-:Y:S01]  /*28440*/  @!PT LDS RZ, [RZ] ;  /* 0x00000000fffff984 */ /* 0x000fe20000000800 */
[----:B------:R-:W-:Y:S01]  /*28450*/  @!PT LDS RZ, [RZ] ;  /* 0x00000000fffff984 */ /* 0x000fe20000000800 */
[----:B------:R-:W-:Y:S01]  /*28460*/  @!PT LDS RZ, [RZ] ;  /* 0x00000000fffff984 */ /* 0x000fe20000000800 */
[----:B------:R1:W-:Y:S04]  /*28470*/  @!P0 LDGSTS.E.BYPASS.LTC128B.128 [R191+0x9000], [R174.64] ;  /* 0x09000000aebf8fae */ /* 0x0003e8000b901d44 */
[----:B------:R1:W-:Y:S01]  /*28480*/  @P0 STS.128 [R191+0x9800], RZ ;  /* 0x009800ffbf000388 */ /* 0x0003e20000000c00 */
[----:B--2---:R-:W-:Y:S05]  /*28490*/  @!P0 IADD3 R0, P1, R0, R178, RZ ;  /* 0x000000b200008210 */ /* 0x004fea0007f3e0ff */
        /* <DEDUP_REMOVED lines=10> */
.L_x_1891:
[----:B------:R-:W-:Y:S05]  /*28540*/  BSYNC B1 ;  /* 0x0000000000017941 */ /* 0x000fea0003800000 */
.L_x_1890:
        /* <DEDUP_REMOVED lines=64> */
[----:B-1----:R-:W1:Y:S02]  /*28950*/  SHFL.BFLY PT, R2, R0, 0x2, 0x1f ;  /* 0x0c401f0000027f89 */ /* 0x002e6400000e0000 */
[----:B-1----:R-:W-:Y:S06]  /*28960*/  FMNMX.FTZ R0, R0, R2, !PT ;  /* 0x0000000200007209 */ /* 0x002fec0007810000 */
[----:B------:R-:W1:Y:S02]  /*28970*/  SHFL.BFLY PT, R2, R0, 0x1, 0x1f ;  /* 0x0c201f0000027f89 */ /* 0x000e6400000e0000 */
[----:B-1----:R-:W-:Y:S06]  /*28980*/  FMNMX.FTZ R3, R0, R2, !PT ;  /* 0x0000000200037209 */ /* 0x002fec0007810000 */
[----:B------:R-:W2:Y:S01]  /*28990*/  LD.E R0, [R134.64+0xdc] ;  /* 0x0000dc0486007980 */ /* 0x000ea2000c101900 */
[C---:B------:R-:W-:Y:S01]  /*289a0*/  FSETP.NEU.FTZ.AND P0, PT, R3.reuse, -INF , PT ;  /* 0xff8000000300780b */ /* 0x040fe20003f1d000 */
[----:B------:R-:W-:Y:S02]  /*289b0*/  FADD.FTZ R2, -R3, R136 ;  /* 0x0000008803027221 */ /* 0x000fe40000010100 */
[C---:B--2---:R-:W-:Y:S02]  /*289c0*/  FMUL.FTZ R173, R0.reuse, R3 ;  /* 0x0000000300ad7220 */ /* 0x044fe40000410000 */
[----:B------:R-:W-:Y:S03]  /*289d0*/  FMUL.FTZ R2, R0, R2 ;  /* 0x0000000200027220 */ /* 0x000fe60000410000 */
[----:B------:R-:W-:Y:S03]  /*289e0*/  FSEL R173, R173, RZ, P0 ;  /* 0x000000ffadad7208 */ /* 0x000fe60000000000 */
[----:B------:R-:W1:Y:S02]  /*289f0*/  MUFU.EX2 R2, R2 ;  /* 0x0000000200027308 */ /* 0x000e640000000800 */
[-CC-:B------:R-:W-:Y:S01]  /*28a00*/  FFMA.FTZ R203, R38, R0.reuse, -R173.reuse ;  /* 0x0000000026cb7223 */ /* 0x180fe200000108ad */
        /* <DEDUP_REMOVED lines=34> */
[C---:B--2---:R-:W-:Y:S02]  /*28c30*/  FFMA.FTZ R46, R2.reuse, R251, R47 ;  /* 0x000000fb022e7223 */ /* 0x044fe4000001002f */
        /* <DEDUP_REMOVED lines=20> */
[-CC-:B------:R-:W-:Y:S02]  /*28d80*/  FFMA.FTZ R202, R39, R0.reuse, -R173.reuse ;  /* 0x0000000027ca7223 */ /* 0x180fe400000108ad */
[--C-:B------:R-:W-:Y:S01]  /*28d90*/  FFMA.FTZ R222, R82, R0, -R173.reuse ;  /* 0x0000000052de7223 */ /* 0x100fe200000108ad */
[----:B------:R-:W-:Y:S01]  /*28da0*/  FMNMX.FTZ R38, R41, R38, !PT ;  /* 0x0000002629267209 */ /* 0x000fe20007810000 */
[-CC-:B------:R-:W-:Y:S02]  /*28db0*/  FFMA.FTZ R201, R42, R0.reuse, -R173.reuse ;  /* 0x000000002ac97223 */ /* 0x180fe400000108ad */
[--C-:B------:R-:W-:Y:S01]  /*28dc0*/  FFMA.FTZ R200, R43, R0, -R173.reuse ;  /* 0x000000002bc87223 */ /* 0x100fe200000108ad */
[----:B------:R-:W-:Y:S01]  /*28dd0*/  FMNMX.FTZ R38, R44, R38, !PT ;  /* 0x000000262c267209 */ /* 0x000fe20007810000 */
[--C-:B------:R-:W-:Y:S01]  /*28de0*/  FFMA.FTZ R205, R50, R0, -R173.reuse ;  /* 0x0000000032cd7223 */ /* 0x100fe200000108ad */
[----:B------:R-:W-:Y:S01]  /*28df0*/  MOV R43, R204 ;  /* 0x000000cc002b7202 */ /* 0x000fe20000000f00 */
        /* <DEDUP_REMOVED lines=91> */
[----:B------:R-:W-:Y:S04]  /*293b0*/  FMUL.FTZ R2, R0, R2 ;  /* 0x0000000200027220 */ /* 0x000fe80000410000 */
[-CC-:B------:R-:W-:Y:S02]  /*293c0*/  FFMA.FTZ R50, R9, R0.reuse, -R39.reuse ;  /* 0x0000000009327223 */ /* 0x180fe40000010827 */
        /* <DEDUP_REMOVED lines=12> */
[----:B------:R2:W3:Y:S01]  /*29490*/  MUFU.EX2 R41, R172 ;  /* 0x000000ac00297308 */ /* 0x0004e20000000800 */
[-CC-:B------:R-:W-:Y:S02]  /*294a0*/  FFMA.FTZ R98, R49, R0.reuse, -R39.reuse ;  /* 0x0000000031627223 */ /* 0x180fe40000010827 */
[-CC-:B------:R-:W-:Y:S02]  /*294b0*/  FFMA.FTZ R94, R53, R0.reuse, -R39.reuse ;  /* 0x00000000355e7223 */ /* 0x180fe40000010827 */
[-CC-:B------:R-:W-:Y:S02]  /*294c0*/  FFMA.FTZ R90, R56, R0.reuse, -R39.reuse ;  /* 0x00000000385a7223 */ /* 0x180fe40000010827 */
[-CC-:B------:R-:W-:Y:S02]  /*294d0*/  FFMA.FTZ R87, R57, R0.reuse, -R39.reuse ;  /* 0x0000000039577223 */ /* 0x180fe40000010827 */
[-CC-:B------:R-:W-:Y:S01]  /*294e0*/  FFMA.FTZ R61, R61, R0.reuse, -R39.reuse ;  /* 0x000000003d3d7223 */ /* 0x180fe20000010827 */
[----:B------:R-:W-:Y:S01]  /*294f0*/  MUFU.EX2 R151, R55 ;  /* 0x0000003700977308 */ /* 0x000fe20000000800 */
[C---:B-1----:R-:W-:Y:S02]  /*29500*/  FMUL.FTZ R9, R2.reuse, R165 ;  /* 0x000000a502097220 */ /* 0x042fe40000410000 */
[----:B------:R-:W-:Y:S02]  /*29510*/  FMUL.FTZ R17, R2, R157 ;  /* 0x0000009d02117220 */ /* 0x000fe40000410000 */
[-CC-:B------:R-:W-:Y:S02]  /*29520*/  FFMA.FTZ R4, R4, R0.reuse, -R39.reuse ;  /* 0x0000000004047223 */ /* 0x180fe40000010827 */
[-CC-:B------:R-:W-:Y:S02]  /*29530*/  FFMA.FTZ R5, R5, R0.reuse, -R39.reuse ;  /* 0x0000000005057223 */ /* 0x180fe40000010827 */
[-CC-:B------:R-:W-:Y:S01]  /*29540*/  FFMA.FTZ R42, R8, R0.reuse, -R39.reuse ;  /* 0x00000000082a7223 */ /* 0x180fe20000010827 */
[----:B------:R-:W-:Y:S01]  /*29550*/  MUFU.EX2 R150, R59 ;  /* 0x0000003b00967308 */ /* 0x000fe20000000800 */
[-CC-:B------:R-:W-:Y:S02]  /*29560*/  FFMA.FTZ R66, R25, R0.reuse, -R39.reuse ;  /* 0x0000000019427223 */ /* 0x180fe40000010827 */
[-CC-:B------:R-:W-:Y:S01]  /*29570*/  FFMA.FTZ R70, R28, R0.reuse, -R39.reuse ;  /* 0x000000001c467223 */ /* 0x180fe20000010827 */
[----:B--2---:R-:W-:Y:S01]  /*29580*/  MOV R172, R43 ;  /* 0x0000002b00ac7202 */ /* 0x004fe20000000f00 */
[-CC-:B------:R-:W-:Y:S02]  /*29590*/  FFMA.FTZ R67, R29, R0.reuse, -R39.reuse ;  /* 0x000000001d437223 */ /* 0x180fe40000010827 */
[--C-:B------:R-:W-:Y:S01]  /*295a0*/  FFMA.FTZ R71, R32, R0, -R39.reuse ;  /* 0x0000000020477223 */ /* 0x100fe20000010827 */
[----:B------:R-:W-:Y:S01]  /*295b0*/  ISETP.GT.AND P0, PT, R250, R172, PT ;  /* 0x000000acfa00720c */ /* 0x000fe20003f04270 */
        /* <DEDUP_REMOVED lines=19> */
[----:B------:R5:W1:Y:S01]  /*296f0*/  MUFU.EX2 R158, R5 ;  /* 0x00000005009e7308 */ /* 0x000a620000000800 */
        /* <DEDUP_REMOVED lines=30> */
[C---:B---3--:R-:W-:Y:S01]  /*298e0*/  FADD.FTZ R0, R41.reuse, R46 ;  /* 0x0000002e29007221 */ /* 0x048fe20000010000 */
[----:B------:R-:W-:Y:S01]  /*298f0*/  F2FP.PACK_AB R41, R41, R47 ;  /* 0x0000002f2929723e */ /* 0x000fe200000000ff */
[----:B------:R-:W-:Y:S01]  /*29900*/  FMUL.FTZ R16, R2, R156 ;  /* 0x0000009c02107220 */ /* 0x000fe20000410000 */
[----:B------:R-:W3:Y:S01]  /*29910*/  LDSM.16.MT88.4 R44, [R180+0xa000] ;  /* 0x00a00000b42c783b */ /* 0x000ee20000004200 */
[----:B-1----:R-:W-:Y:S02]  /*29920*/  FADD.FTZ R0, R8, R0 ;  /* 0x0000000008007221 */ /* 0x002fe40000010000 */
[C---:B--2---:R-:W-:Y:S02]  /*29930*/  FMUL.FTZ R4, R2.reuse, R168 ;  /* 0x000000a802047220 */ /* 0x044fe40000410000 */
[C---:B-----5:R-:W-:Y:S01]  /*29940*/  FMUL.FTZ R5, R2.reuse, R169 ;  /* 0x000000a902057220 */ /* 0x060fe20000410000 */
[----:B------:R-:W1:Y:S01]  /*29950*/  MUFU.EX2 R156, R50 ;  /* 0x00000032009c7308 */ /* 0x000e620000000800 */
[----:B----4-:R-:W-:Y:S01]  /*29960*/  FFMA.FTZ R108, R2, R252, R40 ;  /* 0x000000fc026c7223 */ /* 0x010fe20000010028 */
[----:B------:R-:W-:Y:S01]  /*29970*/  F2FP.PACK_AB R40, R158, R40 ;  /* 0x000000289e28723e */ /* 0x000fe200000000ff */
[C---:B------:R-:W-:Y:S01]  /*29980*/  FADD.FTZ R0, R43.reuse, R0 ;  /* 0x000000002b007221 */ /* 0x040fe20000010000 */
[----:B------:R-:W-:Y:S01]  /*29990*/  F2FP.PACK_AB R43, R43, R8 ;  /* 0x000000082b2b723e */ /* 0x000fe200000000ff */
[C---:B------:R-:W-:Y:S02]  /*299a0*/  FMUL.FTZ R8, R2.reuse, R164 ;  /* 0x000000a402087220 */ /* 0x040fe40000410000 */
[C---:B------:R-:W-:Y:S01]  /*299b0*/  FMUL.FTZ R12, R2.reuse, R160 ;  /* 0x000000a0020c7220 */ /* 0x040fe20000410000 */
[----:B------:R-:W-:Y:S01]  /*299c0*/  LDSM.16.MT88.4 R164, [R180+0x11800] ;  /* 0x01180000b4a4783b */ /* 0x000fe20000004200 */
[C---:B------:R-:W-:Y:S01]  /*299d0*/  FMUL.FTZ R13, R2.reuse, R161 ;  /* 0x000000a1020d7220 */ /* 0x040fe20000410000 */
[----:B------:R-:W-:Y:S01]  /*299e0*/  MUFU.EX2 R147, R63 ;  /* 0x0000003f00937308 */ /* 0x000fe20000000800 */
        /* <DEDUP_REMOVED lines=9> */
[----:B------:R-:W-:Y:S02]  /*29a80*/  FMUL.FTZ R33, R2, R141 ;  /* 0x0000008d02217220 */ /* 0x000fe40000410000 */
[----:B------:R-:W-:Y:S03]  /*29a90*/  FADD.FTZ R0, R36, R0 ;  /* 0x0000000024007221 */ /* 0x000fe60000010000 */
[----:B------:R-:W1:Y:S01]  /*29aa0*/  MUFU.EX2 R2, R177 ;  /* 0x000000b100027308 */ /* 0x000e620000000800 */
[C---:B---3--:R-:W-:Y:S09]  /*29ab0*/  HMMA.16816.F32 R4, R40.reuse, R44, R4 ;  /* 0x0000002c2804723c */ /* 0x048ff20000001804 */
[----:B------:R2:W3:Y:S01]  /*29ac0*/  MUFU.EX2 R152, R58 ;  /* 0x0000003a00987308 */ /* 0x0004e20000000800 */
[C---:B------:R-:W-:Y:S01]  /*29ad0*/  HMMA.16816.F32 R8, R40.reuse, R46, R8 ;  /* 0x0000002e2808723c */ /* 0x040fe20000001808 */
[----:B------:R-:W4:Y:S08]  /*29ae0*/  LDSM.16.MT88.4 R44, [R183+0xa000] ;  /* 0x00a00000b72c783b */ /* 0x000f300000004200 */
[----:B------:R-:W-:Y:S03]  /*29af0*/  MUFU.EX2 R148, R62 ;  /* 0x0000003e00947308 */ /* 0x000fe60000000800 */
[----:B-1----:R-:W-:Y:S04]  /*29b00*/  FADD.FTZ R0, R2, R0 ;  /* 0x0000000002007221 */ /* 0x002fe80000010000 */
[----:B------:R-:W-:Y:S03]  /*29b10*/  FADD.FTZ R0, R48, R0 ;  /* 0x0000000030007221 */ /* 0x000fe60000010000 */
[----:B------:R-:W-:Y:S01]  /*29b20*/  MUFU.EX2 R149, R66 ;  /* 0x0000004200957308 */ /* 0x000fe20000000800 */
[C---:B------:R-:W-:Y:S01]  /*29b30*/  FADD.FTZ R0, R37.reuse, R0 ;  /* 0x0000000025007221 */ /* 0x040fe20000010000 */
[----:B--2---:R-:W-:Y:S08]  /*29b40*/  LDSM.16.MT88.4 R56, [R180+0xb800] ;  /* 0x00b80000b438783b */ /* 0x004ff00000004200 */
[----:B------:R-:W-:Y:S10]  /*29b50*/  MUFU.EX2 R60, R197 ;  /* 0x000000c5003c7308 */ /* 0x000ff40000000800 */
[----:B------:R-:W-:Y:S01]  /*29b60*/  MUFU.EX2 R140, R70 ;  /* 0x00000046008c7308 */ /* 0x000fe20000000800 */
[C---:B----4-:R-:W-:Y:S09]  /*29b70*/  HMMA.16816.F32 R12, R40.reuse, R44, R12 ;  /* 0x0000002c280c723c */ /* 0x050ff2000000180c */
[----:B------:R-:W-:Y:S01]  /*29b80*/  MUFU.EX2 R145, R67 ;  /* 0x0000004300917308 */ /* 0x000fe20000000800 */
[C---:B------:R-:W-:Y:S01]  /*29b90*/  HMMA.16816.F32 R16, R40.reuse, R46, R16 ;  /* 0x0000002e2810723c */ /* 0x040fe20000001810 */
[----:B------:R-:W1:Y:S08]  /*29ba0*/  LDSM.16.MT88.4 R44, [R181+0xa000] ;  /* 0x00a00000b52c783b */ /* 0x000e700000004200 */
[----:B------:R-:W-:Y:S10]  /*29bb0*/  MUFU.EX2 R137, R71 ;  /* 0x0000004700897308 */ /* 0x000ff40000000800 */
[----:B------:R-:W-:Y:S10]  /*29bc0*/  MUFU.EX2 R142, R74 ;  /* 0x0000004a008e7308 */ /* 0x000ff40000000800 */
[----:B------:R-:W-:Y:S10]  /*29bd0*/  MUFU.EX2 R131, R90 ;  /* 0x0000005a00837308 */ /* 0x000ff40000000800 */
[----:B------:R-:W-:Y:S01]  /*29be0*/  MUFU.EX2 R90, R87 ;  /* 0x00000057005a7308 */ /* 0x000fe20000000800 */
[C---:B-1----:R-:W-:Y:S09]  /*29bf0*/  HMMA.16816.F32 R20, R40.reuse, R44, R20 ;  /* 0x0000002c2814723c */ /* 0x042ff20000001814 */
[----:B------:R-:W-:Y:S01]  /*29c00*/  MUFU.EX2 R87, R61 ;  /* 0x0000003d00577308 */ /* 0x000fe20000000800 */
[C---:B------:R-:W-:Y:S01]  /*29c10*/  HMMA.16816.F32 R24, R40.reuse, R46, R24 ;  /* 0x0000002e2818723c */ /* 0x040fe20000001818 */
[----:B------:R-:W1:Y:S08]  /*29c20*/  LDSM.16.MT88.4 R44, [R182+0xa000] ;  /* 0x00a00000b62c783b */ /* 0x000e700000004200 */
        /* <DEDUP_REMOVED lines=46> */
[----:B------:R-:W-:Y:S03]  /*29f10*/  MUFU.EX2 R93, R93 ;  /* 0x0000005d005d7308 */ /* 0x000fe60000000800 */
[C---:B-1----:R-:W-:Y:S07]  /*29f20*/  HMMA.16816.F32 R4, R40.reuse, R44, R4 ;  /* 0x0000002c2804723c */ /* 0x042fee0000001804 */
[----:B------:R-:W1:Y:S01]  /*29f30*/  MUFU.EX2 R36, R199 ;  /* 0x000000c700247308 */ /* 0x000e620000000800 */
[C---:B------:R-:W-:Y:S01]  /*29f40*/  HMMA.16816.F32 R8, R40.reuse, R46, R8 ;  /* 0x0000002e2808723c */ /* 0x040fe20000001808 */
[----:B------:R-:W4:Y:S08]  /*29f50*/  LDSM.16.MT88.4 R44, [R182+0xb000] ;  /* 0x00b00000b62c783b */ /* 0x000f300000004200 */
[----:B------:R-:W5:Y:S01]  /*29f60*/  MUFU.EX2 R2, R198 ;  /* 0x000000c600027308 */ /* 0x000f620000000800 */
[C---:B--2---:R-:W-:Y:S07]  /*29f70*/  HMMA.16816.F32 R12, R40.reuse, R48, R12 ;  /* 0x00000030280c723c */ /* 0x044fee000000180c */
[----:B------:R-:W-:Y:S01]  /*29f80*/  F2FP.PACK_AB R48, R145, R140 ;  /* 0x0000008c9130723e */ /* 0x000fe200000000ff */
[C---:B------:R-:W-:Y:S01]  /*29f90*/  HMMA.16816.F32 R16, R40.reuse, R50, R16 ;  /* 0x000000322810723c */ /* 0x040fe20000001810 */
[----:B------:R-:W-:Y:S03]  /*29fa0*/  MUFU.EX2 R141, R78 ;  /* 0x0000004e008d7308 */ /* 0x000fe60000000800 */
[----:B-1----:R-:W-:Y:S03]  /*29fb0*/  FADD.FTZ R0, R36, R0 ;  /* 0x0000000024007221 */ /* 0x002fe60000010000 */
[C---:B------:R-:W-:Y:S01]  /*29fc0*/  F2FP.PACK_AB R51, R37.reuse, R60 ;  /* 0x0000003c2533723e */ /* 0x040fe200000000ff */
[C---:B---3--:R-:W-:Y:S03]  /*29fd0*/  HMMA.16816.F32 R20, R40.reuse, R52, R20 ;  /* 0x000000342814723c */ /* 0x048fe60000001814 */
[----:B------:R-:W1:Y:S01]  /*29fe0*/  MUFU.EX2 R146, R75 ;  /* 0x0000004b00927308 */ /* 0x000e620000000800 */
[----:B------:R-:W-:Y:S02]  /*29ff0*/  F2FP.PACK_AB R50, R142, R137 ;  /* 0x000000898e32723e */ /* 0x000fe400000000ff */
[C---:B-----5:R-:W-:Y:S02]  /*2a000*/  F2FP.PACK_AB R49, R2.reuse, R36 ;  /* 0x000000240231723e */ /* 0x060fe400000000ff */
[C---:B------:R-:W-:Y:S01]  /*2a010*/  HMMA.16816.F32 R24, R40.reuse, R54, R24 ;  /* 0x000000362818723c */ /* 0x040fe20000001818 */
[----:B------:R-:W2:Y:S03]  /*2a020*/  LDSM.16.MT88.4 R52, [R183+0xb800] ;  /* 0x00b80000b734783b */ /* 0x000ea60000004200 */
[----:B------:R-:W-:Y:S01]  /*2a030*/  FADD.FTZ R0, R2, R0 ;  /* 0x0000000002007221 */ /* 0x000fe20000010000 */
[----:B------:R-:W-:Y:S03]  /*2a040*/  MUFU.EX2 R143, R79 ;  /* 0x0000004f008f7308 */ /* 0x000fe60000000800 */
[----:B------:R-:W-:Y:S01]  /*2a050*/  FADD.FTZ R0, R60, R0 ;  /* 0x000000003c007221 */ /* 0x000fe20000010000 */
[C---:B----4-:R-:W-:Y:S01]  /*2a060*/  HMMA.16816.F32 R28, R40.reuse, R44, R28 ;  /* 0x0000002c281c723c */ /* 0x050fe2000000181c */
[----:B------:R-:W-:Y:S02]  /*2a070*/  LDSM.16.MT88.4 R60, [R181+0xc000] ;  /* 0x00c00000b53c783b */ /* 0x000fe40000004200 */
[----:B------:R-:W-:Y:S03]  /*2a080*/  FADD.FTZ R0, R37, R0 ;  /* 0x0000000025007221 */ /* 0x000fe60000010000 */
[----:B------:R-:W-:Y:S01]  /*2a090*/  MUFU.EX2 R144, R82 ;  /* 0x0000005200907308 */ /* 0x000fe20000000800 */
        /* <DEDUP_REMOVED lines=10> */
[----:B------:R-:W-:Y:S01]  /*2a140*/  FADD.FTZ R0, R66, R0 ;  /* 0x0000000042007221 */ /* 0x000fe20000010000 */
[----:B------:R-:W1:Y:S03]  /*2a150*/  MUFU.EX2 R2, R214 ;  /* 0x000000d600027308 */ /* 0x000e660000000800 */
[C---:B--2---:R-:W-:Y:S04]  /*2a160*/  HMMA.16816.F32 R12, R48.reuse, R52, R12 ;  /* 0x00000034300c723c */ /* 0x044fe8000000180c */
[----:B------:R-:W-:Y:S03]  /*2a170*/  FADD.FTZ R0, R69, R0 ;  /* 0x0000000045007221 */ /* 0x000fe60000010000 */
[----:B------:R-:W2:Y:S01]  /*2a180*/  MUFU.EX2 R72, R213 ;  /* 0x000000d500487308 */ /* 0x000ea20000000800 */
[C---:B------:R-:W-:Y:S01]  /*2a190*/  HMMA.16816.F32 R16, R48.reuse, R54, R16 ;  /* 0x000000363010723c */ /* 0x040fe20000001810 */
[----:B------:R-:W2:Y:S03]  /*2a1a0*/  LDSM.16.MT88.4 R52, [R180+0xc000] ;  /* 0x00c00000b434783b */ /* 0x000ea60000004200 */
[----:B------:R-:W-:Y:S04]  /*2a1b0*/  FADD.FTZ R0, R68, R0 ;  /* 0x0000000044007221 */ /* 0x000fe80000010000 */
[----:B------:R-:W-:Y:S01]  /*2a1c0*/  FADD.FTZ R0, R71, R0 ;  /* 0x0000000047007221 */ /* 0x000fe20000010000 */
[C---:B---3--:R-:W-:Y:S01]  /*2a1d0*/  HMMA.16816.F32 R20, R48.reuse, R40, R20 ;  /* 0x000000283014723c */ /* 0x048fe20000001814 */
[----:B------:R-:W3:Y:S02]  /*2a1e0*/  MUFU.EX2 R37, R212 ;  /* 0x000000d400257308 */ /* 0x000ee40000000800 */
[----:B------:R-:W-:Y:S04]  /*2a1f0*/  FADD.FTZ R0, R70, R0 ;  /* 0x0000000046007221 */ /* 0x000fe80000010000 */
[----:B------:R-:W-:Y:S01]  /*2a200*/  F2FP.PACK_AB R41, R64, R65 ;  /* 0x000000414029723e */ /* 0x000fe200000000ff */
[C---:B------:R-:W-:Y:S03]  /*2a210*/  HMMA.16816.F32 R24, R48.reuse, R42, R24 ;  /* 0x0000002a3018723c */ /* 0x040fe60000001818 */
[----:B------:R-:W-:Y:S01]  /*2a220*/  MUFU.EX2 R95, R95 ;  /* 0x0000005f005f7308 */ /* 0x000fe20000000800 */
[----:B-1----:R-:W-:Y:S01]  /*2a230*/  F2FP.PACK_AB R40, R146, R141 ;  /* 0x0000008d9228723e */ /* 0x002fe200000000ff */
[----:B-----5:R-:W-:Y:S02]  /*2a240*/  FADD.FTZ R0, R36, R0 ;  /* 0x0000000024007221 */ /* 0x020fe40000010000 */
[----:B------:R-:W-:Y:S01]  /*2a250*/  F2FP.PACK_AB R43, R66, R67 ;  /* 0x00000043422b723e */ /* 0x000fe200000000ff */
[C---:B----4-:R-:W-:Y:S01]  /*2a260*/  HMMA.16816.F32 R28, R48.reuse, R44, R28 ;  /* 0x0000002c301c723c */ /* 0x050fe2000000181c */
[----:B------:R-:W-:Y:S03]  /*2a270*/  LDSM.16.MT88.4 R64, [R183+0xc800] ;  /* 0x00c80000b740783b */ /* 0x000fe60000004200 */
[----:B------:R-:W-:Y:S01]  /*2a280*/  F2FP.PACK_AB R42, R144, R143 ;  /* 0x0000008f902a723e */ /* 0x000fe200000000ff */
[----:B------:R-:W-:Y:S01]  /*2a290*/  MUFU.EX2 R94, R94 ;  /* 0x0000005e005e7308 */ /* 0x000fe20000000800 */
[----:B------:R-:W-:Y:S02]  /*2a2a0*/  FADD.FTZ R0, R2, R0 ;  /* 0x0000000002007221 */ /* 0x000fe40000010000 */
[----:B------:R-:W-:Y:S01]  /*2a2b0*/  HMMA.16816.F32 R32, R48, R46, R32 ;  /* 0x0000002e3020723c */ /* 0x000fe20000001820 */
[----:B------:R-:W1:Y:S03]  /*2a2c0*/  LDSM.16.MT88.4 R44, [R182+0xc000] ;  /* 0x00c00000b62c783b */ /* 0x000e660000004200 */
[----:B--2---:R-:W-:Y:S03]  /*2a2d0*/  FADD.FTZ R0, R72, R0 ;  /* 0x0000000048007221 */ /* 0x004fe60000010000 */
[----:B------:R-:W-:Y:S01]  /*2a2e0*/  F2FP.PACK_AB R49, R68, R69 ;  /* 0x000000454431723e */ /* 0x000fe200000000ff */
[C---:B------:R-:W-:Y:S01]  /*2a2f0*/  HMMA.16816.F32 R4, R40.reuse, R52, R4 ;  /* 0x000000342804723c */ /* 0x040fe20000001804 */
[----:B------:R-:W-:Y:S04]  /*2a300*/  MUFU.EX2 R68, R236 ;  /* 0x000000ec00447308 */ /* 0x000fe80000000800 */
[----:B------:R-:W-:Y:S01]  /*2a310*/  F2FP.PACK_AB R51, R70, R71 ;  /* 0x000000474633723e */ /* 0x000fe200000000ff */
[----:B---3--:R-:W-:Y:S01]  /*2a320*/  FADD.FTZ R0, R37, R0 ;  /* 0x0000000025007221 */ /* 0x008fe20000010000 */
[----:B------:R-:W-:Y:S01]  /*2a330*/  F2FP.PACK_AB R48, R129, R136 ;  /* 0x000000888130723e */ /* 0x000fe200000000ff */
[C---:B------:R-:W-:Y:S01]  /*2a340*/  HMMA.16816.F32 R8, R40.reuse, R54, R8 ;  /* 0x000000362808723c */ /* 0x040fe20000001808 */
[----:B------:R-:W2:Y:S02]  /*2a350*/  LDSM.16.MT88.4 R52, [R180+0xc800] ;  /* 0x00c80000b434783b */ /* 0x000ea40000004200 */
[----:B------:R-:W-:Y:S01]  /*2a360*/  MUFU.EX2 R71, R234 ;  /* 0x000000ea00477308 */ /* 0x000fe20000000800 */
[----:B------:R-:W-:Y:S04]  /*2a370*/  F2FP.PACK_AB R50, R98, R91 ;  /* 0x0000005b6232723e */ /* 0x000fe800000000ff */
[C---:B------:R-:W-:Y:S05]  /*2a380*/  HMMA.16816.F32 R12, R40.reuse, R56, R12 ;  /* 0x00000038280c723c */ /* 0x040fea000000180c */
[----:B------:R-:W-:Y:S03]  /*2a390*/  MUFU.EX2 R70, R235 ;  /* 0x000000eb00467308 */ /* 0x000fe60000000800 */
[C---:B------:R-:W-:Y:S01]  /*2a3a0*/  HMMA.16816.F32 R16, R40.reuse, R58, R16 ;  /* 0x0000003a2810723c */ /* 0x040fe20000001810 */
[----:B------:R-:W3:Y:S06]  /*2a3b0*/  LDSM.16.MT88.4 R56, [R181+0xc800] ;  /* 0x00c80000b538783b */ /* 0x000eec0000004200 */
[----:B------:R-:W4:Y:S01]  /*2a3c0*/  MUFU.EX2 R81, R211 ;  /* 0x000000d300517308 */ /* 0x000f220000000800 */
[C---:B------:R-:W-:Y:S08]  /*2a3d0*/  HMMA.16816.F32 R20, R40.reuse, R60, R20 ;  /* 0x0000003c2814723c */ /* 0x040ff00000001814 */
[C---:B------:R-:W-:Y:S01]  /*2a3e0*/  HMMA.16816.F32 R24, R40.reuse, R62, R24 ;  /* 0x0000003e2818723c */ /* 0x040fe20000001818 */
[----:B------:R-:W5:Y:S01]  /*2a3f0*/  LDSM.16.MT88.4 R60, [R182+0xc800] ;  /* 0x00c80000b63c783b */ /* 0x000f620000004200 */
[----:B------:R-:W3:Y:S06]  /*2a400*/  MUFU.EX2 R80, R210 ;  /* 0x000000d200507308 */ /* 0x000eec0000000800 */
[C---:B-1----:R-:W-:Y:S04]  /*2a410*/  HMMA.16816.F32 R28, R40.reuse, R44, R28 ;  /* 0x0000002c281c723c */ /* 0x042fe8000000181c */
[----:B------:R-:W1:Y:S01]  /*2a420*/  MUFU.EX2 R84, R209 ;  /* 0x000000d100547308 */ /* 0x000e620000000800 */
[----:B----4-:R-:W-:Y:S03]  /*2a430*/  FADD.FTZ R0, R81, R0 ;  /* 0x0000000051007221 */ /* 0x010fe60000010000 */
[----:B------:R-:W-:Y:S01]  /*2a440*/  HMMA.16816.F32 R32, R40, R46, R32 ;  /* 0x0000002e2820723c */ /* 0x000fe20000001820 */
[----:B------:R-:W4:Y:S05]  /*2a450*/  LDSM.16.MT88.4 R44, [R180+0xd000] ;  /* 0x00d00000b42c783b */ /* 0x000f2a0000004200 */
[----:B------:R-:W5:Y:S01]  /*2a460*/  MUFU.EX2 R83, R208 ;  /* 0x000000d000537308 */ /* 0x000f620000000800 */
[----:B------:R-:W-:Y:S01]  /*2a470*/  F2FP.PACK_AB R41, R2, R36 ;  /* 0x000000240229723e */ /* 0x000fe200000000ff */
[C---:B--2---:R-:W-:Y:S05]  /*2a480*/  HMMA.16816.F32 R4, R48.reuse, R52, R4 ;  /* 0x000000343004723c */ /* 0x044fea0000001804 */
[----:B------:R-:W-:Y:S01]  /*2a490*/  F2FP.PACK_AB R43, R37, R72 ;  /* 0x00000048252b723e */ /* 0x000fe200000000ff */
[----:B---3--:R-:W-:Y:S01]  /*2a4a0*/  FADD.FTZ R0, R80, R0 ;  /* 0x0000000050007221 */ /* 0x008fe20000010000 */
[----:B------:R-:W-:Y:S01]  /*2a4b0*/  F2FP.PACK_AB R40, R94, R95 ;  /* 0x0000005f5e28723e */ /* 0x000fe200000000ff */
[C---:B------:R-:W-:Y:S01]  /*2a4c0*/  HMMA.16816.F32 R8, R48.reuse, R54, R8 ;  /* 0x000000363008723c */ /* 0x040fe20000001808 */
[----:B------:R-:W2:Y:S01]  /*2a4d0*/  LDSM.16.MT88.4 R52, [R183+0xd000] ;  /* 0x00d00000b734783b */ /* 0x000ea20000004200 */
[----:B------:R-:W-:Y:S02]  /*2a4e0*/  MUFU.EX2 R37, R237 ;  /* 0x000000ed00257308 */ /* 0x000fe40000000800 */
[----:B------:R-:W-:Y:S01]  /*2a4f0*/  F2FP.PACK_AB R42, R90, R131 ;  /* 0x000000835a2a723e */ /* 0x000fe200000000ff */
[----:B-1----:R-:W-:Y:S03]  /*2a500*/  FADD.FTZ R0, R84, R0 ;  /* 0x0000000054007221 */ /* 0x002fe60000010000 */
[C---:B------:R-:W-:Y:S04]  /*2a510*/  HMMA.16816.F32 R12, R48.reuse, R64, R12 ;  /* 0x00000040300c723c */ /* 0x040fe8000000180c */
[----:B------:R-:W1:Y:S01]  /*2a520*/  MUFU.EX2 R99, R99 ;  /* 0x0000006300637308 */ /* 0x000e620000000800 */
[----:B-----5:R-:W-:Y:S03]  /*2a530*/  FADD.FTZ R0, R83, R0 ;  /* 0x0000000053007221 */ /* 0x020fe60000010000 */
[C---:B------:R-:W-:Y:S01]  /*2a540*/  HMMA.16816.F32 R16, R48.reuse, R66, R16 ;  /* 0x000000423010723c */ /* 0x040fe20000001810 */
[----:B------:R-:W-:Y:S05]  /*2a550*/  LDSM.16.MT88.4 R64, [R182+0xd000] ;  /* 0x00d00000b640783b */ /* 0x000fea0000004200 */
[----:B------:R-:W-:Y:S02]  /*2a560*/  MUFU.EX2 R102, R102 ;  /* 0x0000006600667308 */ /* 0x000fe40000000800 */
[C---:B------:R-:W-:Y:S08]  /*2a570*/  HMMA.16816.F32 R20, R48.reuse, R56, R20 ;  /* 0x000000383014723c */ /* 0x040ff00000001814 */
[C---:B------:R-:W-:Y:S01]  /*2a580*/  HMMA.16816.F32 R24, R48.reuse, R58, R24 ;  /* 0x0000003a3018723c */ /* 0x040fe20000001818 */
[----:B------:R-:W3:Y:S01]  /*2a590*/  LDSM.16.MT88.4 R56, [R181+0xd000] ;  /* 0x00d00000b538783b */ /* 0x000ee20000004200 */
[----:B------:R-:W-:Y:S06]  /*2a5a0*/  MUFU.EX2 R103, R103 ;  /* 0x0000006700677308 */ /* 0x000fec0000000800 */
[C---:B------:R-:W-:Y:S04]  /*2a5b0*/  HMMA.16816.F32 R28, R48.reuse, R60, R28 ;  /* 0x0000003c301c723c */ /* 0x040fe8000000181c */
[----:B------:R-:W5:Y:S04]  /*2a5c0*/  MUFU.EX2 R82, R216 ;  /* 0x000000d800527308 */ /* 0x000f680000000800 */
[----:B------:R-:W-:Y:S01]  /*2a5d0*/  HMMA.16816.F32 R32, R48, R62, R32 ;  /* 0x0000003e3020723c */ /* 0x000fe20000001820 */
[----:B------:R-:W3:Y:S05]  /*2a5e0*/  LDSM.16.MT88.4 R48, [R180+0xd800] ;  /* 0x00d80000b430783b */ /* 0x000eea0000004200 */
[----:B------:R-:W2:Y:S02]  /*2a5f0*/  MUFU.EX2 R79, R217 ;  /* 0x000000d9004f7308 */ /* 0x000ea40000000800 */
[C---:B----4-:R-:W-:Y:S01]  /*2a600*/  HMMA.16816.F32 R4, R40.reuse, R44, R4 ;  /* 0x0000002c2804723c */ /* 0x050fe20000001804 */
[----:B------:R-:W4:Y:S06]  /*2a610*/  LDSM.16.MT88.4 R60, [R183+0xd800] ;  /* 0x00d80000b73c783b */ /* 0x000f2c0000004200 */
[----:B------:R-:W-:Y:S01]  /*2a620*/  F2FP.PACK_AB R45, R80, R81 ;  /* 0x00000051502d723e */ /* 0x000fe200000000ff */
[C---:B------:R-:W-:Y:S01]  /*2a630*/  HMMA.16816.F32 R8, R40.reuse, R46, R8 ;  /* 0x0000002e2808723c */ /* 0x040fe20000001808 */
[----:B------:R-:W-:Y:S03]  /*2a640*/  MUFU.EX2 R80, R96 ;  /* 0x0000006000507308 */ /* 0x000fe60000000800 */
[----:B-1----:R-:W-:Y:S01]  /*2a650*/  F2FP.PACK_AB R44, R87, R99 ;  /* 0x00000063572c723e */ /* 0x002fe200000000ff */
[----:B-----5:R-:W-:Y:S02]  /*2a660*/  FADD.FTZ R0, R82, R0 ;  /* 0x0000000052007221 */ /* 0x020fe40000010000 */
[----:B------:R-:W-:Y:S01]  /*2a670*/  F2FP.PACK_AB R47, R83, R84 ;  /* 0x00000054532f723e */ /* 0x000fe200000000ff */
[C---:B--2---:R-:W-:Y:S03]  /*2a680*/  HMMA.16816.F32 R12, R40.reuse, R52, R12 ;  /* 0x00000034280c723c */ /* 0x044fe6000000180c */
[----:B------:R-:W1:Y:S01]  /*2a690*/  MUFU.EX2 R78, R218 ;  /* 0x000000da004e7308 */ /* 0x000e620000000800 */
[----:B------:R-:W-:Y:S01]  /*2a6a0*/  F2FP.PACK_AB R46, R103, R102 ;  /* 0x00000066672e723e */ /* 0x000fe200000000ff */
[----:B------:R-:W-:Y:S03]  /*2a6b0*/  FADD.FTZ R0, R79, R0 ;  /* 0x000000004f007221 */ /* 0x000fe60000010000 */
[C---:B------:R-:W-:Y:S01]  /*2a6c0*/  HMMA.16816.F32 R16, R40.reuse, R54, R16 ;  /* 0x000000362810723c */ /* 0x040fe20000001810 */
[----:B------:R-:W2:Y:S04]  /*2a6d0*/  LDSM.16.MT88.4 R52, [R181+0xd800] ;  /* 0x00d80000b534783b */ /* 0x000ea80000004200 */
[----:B------:R-:W5:Y:S03]  /*2a6e0*/  MUFU.EX2 R77, R219 ;  /* 0x000000db004d7308 */ /* 0x000f660000000800 */
[C---:B---3--:R-:W-:Y:S07]  /*2a6f0*/  HMMA.16816.F32 R20, R40.reuse, R56, R20 ;  /* 0x000000382814723c */ /* 0x048fee0000001814 */
[----:B------:R-:W-:Y:S01]  /*2a700*/  MUFU.EX2 R106, R106 ;  /* 0x0000006a006a7308 */ /* 0x000fe20000000800 */
[C---:B------:R-:W-:Y:S01]  /*2a710*/  HMMA.16816.F32 R24, R40.reuse, R58, R24 ;  /* 0x0000003a2818723c */ /* 0x040fe20000001818 */
[----:B------:R-:W3:Y:S03]  /*2a720*/  LDSM.16.MT88.4 R56, [R182+0xd800] ;  /* 0x00d80000b638783b */ /* 0x000ee60000004200 */
[----:B-1----:R-:W-:Y:S04]  /*2a730*/  FADD.FTZ R0, R78, R0 ;  /* 0x000000004e007221 */ /* 0x002fe80000010000 */
[C---:B------:R-:W-:Y:S01]  /*2a740*/  HMMA.16816.F32 R28, R40.reuse, R64, R28 ;  /* 0x00000040281c723c */ /* 0x040fe2000000181c */
[----:B------:R-:W1:Y:S03]  /*2a750*/  MUFU.EX2 R107, R107 ;  /* 0x0000006b006b7308 */ /* 0x000e660000000800 */
[----:B-----5:R-:W-:Y:S04]  /*2a760*/  FADD.FTZ R0, R77, R0 ;  /* 0x000000004d007221 */ /* 0x020fe80000010000 */
[----:B------:R-:W-:Y:S01]  /*2a770*/  HMMA.16816.F32 R32, R40, R66, R32 ;  /* 0x000000422820723c */ /* 0x000fe20000001820 */
[----:B------:R-:W-:Y:S02]  /*2a780*/  LDSM.16.MT88.4 R64, [R182+0xe000] ;  /* 0x00e00000b640783b */ /* 0x000fe40000004200 */
[----:B------:R-:W-:Y:S04]  /*2a790*/  MUFU.EX2 R110, R110 ;  /* 0x0000006e006e7308 */ /* 0x000fe80000000800 */
[----:B------:R-:W-:Y:S01]  /*2a7a0*/  F2FP.PACK_AB R41, R79, R82 ;  /* 0x000000524f29723e */ /* 0x000fe200000000ff */
[C---:B------:R-:W-:Y:S05]  /*2a7b0*/  HMMA.16816.F32 R4, R44.reuse, R48, R4 ;  /* 0x000000302c04723c */ /* 0x040fea0000001804 */
[----:B------:R-:W-:Y:S01]  /*2a7c0*/  F2FP.PACK_AB R43, R77, R78 ;  /* 0x0000004e4d2b723e */ /* 0x000fe200000000ff */
[----:B------:R-:W-:Y:S02]  /*2a7d0*/  MUFU.EX2 R79, R97 ;  /* 0x00000061004f7308 */ /* 0x000fe40000000800 */
[C---:B------:R-:W-:Y:S01]  /*2a7e0*/  HMMA.16816.F32 R8, R44.reuse, R50, R8 ;  /* 0x000000322c08723c */ /* 0x040fe20000001808 */
[----:B------:R-:W5:Y:S03]  /*2a7f0*/  LDSM.16.MT88.4 R48, [R180+0xe000] ;  /* 0x00e00000b430783b */ /* 0x000f660000004200 */
[----:B-1----:R-:W-:Y:S04]  /*2a800*/  F2FP.PACK_AB R40, R107, R106 ;  /* 0x0000006a6b28723e */ /* 0x002fe800000000ff */
[C---:B----4-:R-:W-:Y:S01]  /*2a810*/  HMMA.16816.F32 R12, R44.reuse, R60, R12 ;  /* 0x0000003c2c0c723c */ /* 0x050fe2000000180c */
[----:B------:R-:W-:Y:S07]  /*2a820*/  MUFU.EX2 R78, R100 ;  /* 0x00000064004e7308 */ /* 0x000fee0000000800 */
[C---:B------:R-:W-:Y:S01]  /*2a830*/  HMMA.16816.F32 R16, R44.reuse, R62, R16 ;  /* 0x0000003e2c10723c */ /* 0x040fe20000001810 */
[----:B------:R-:W1:Y:S02]  /*2a840*/  LDSM.16.MT88.4 R60, [R183+0xe000] ;  /* 0x00e00000b73c783b */ /* 0x000e640000004200 */
[----:B------:R-:W-:Y:S05]  /*2a850*/  MUFU.EX2 R77, R101 ;  /* 0x00000065004d7308 */ /* 0x000fea0000000800 */
[C---:B--2---:R-:W-:Y:S05]  /*2a860*/  HMMA.16816.F32 R20, R44.reuse, R52, R20 ;  /* 0x000000342c14723c */ /* 0x044fea0000001814 */
[----:B------:R-:W2:Y:S03]  /*2a870*/  MUFU.EX2 R86, R73 ;  /* 0x0000004900567308 */ /* 0x000ea60000000800 */
[C---:B------:R-:W-:Y:S01]  /*2a880*/  HMMA.16816.F32 R24, R44.reuse, R54, R24 ;  /* 0x000000362c18723c */ /* 0x040fe20000001818 */
[----:B------:R-:W4:Y:S06]  /*2a890*/  LDSM.16.MT88.4 R52, [R181+0xe000] ;  /* 0x00e00000b534783b */ /* 0x000f2c0000004200 */
[----:B------:R-:W1:Y:S01]  /*2a8a0*/  MUFU.EX2 R76, R220 ;  /* 0x000000dc004c7308 */ /* 0x000e620000000800 */
[C---:B---3--:R-:W-:Y:S08]  /*2a8b0*/  HMMA.16816.F32 R28, R44.reuse, R56, R28 ;  /* 0x000000382c1c723c */ /* 0x048ff0000000181c */
[----:B------:R-:W-:Y:S01]  /*2a8c0*/  HMMA.16816.F32 R32, R44, R58, R32 ;  /* 0x0000003a2c20723c */ /* 0x000fe20000001820 */
[----:B------:R-:W-:Y:S01]  /*2a8d0*/  LDSM.16.MT88.4 R56, [R183+0xe800] ;  /* 0x00e80000b738783b */ /* 0x000fe20000004200 */
[----:B------:R-:W3:Y:S02]  /*2a8e0*/  MUFU.EX2 R75, R221 ;  /* 0x000000dd004b7308 */ /* 0x000ee40000000800 */
[----:B--2---:R-:W-:Y:S07]  /*2a8f0*/  F2FP.PACK_AB R42, R86, R110 ;  /* 0x0000006e562a723e */ /* 0x004fee00000000ff */
[C---:B-----5:R-:W-:Y:S01]  /*2a900*/  HMMA.16816.F32 R4, R40.reuse, R48, R4 ;  /* 0x000000302804723c */ /* 0x060fe20000001804 */
[----:B------:R-:W2:Y:S04]  /*2a910*/  MUFU.EX2 R74, R222 ;  /* 0x000000de004a7308 */ /* 0x000ea80000000800 */
[----:B-1----:R-:W-:Y:S03]  /*2a920*/  FADD.FTZ R0, R76, R0 ;  /* 0x000000004c007221 */ /* 0x002fe60000010000 */
[C---:B------:R-:W-:Y:S01]  /*2a930*/  HMMA.16816.F32 R8, R40.reuse, R50, R8 ;  /* 0x000000322808723c */ /* 0x040fe20000001808 */
[----:B------:R-:W1:Y:S02]  /*2a940*/  LDSM.16.MT88.4 R48, [R180+0xe800] ;  /* 0x00e80000b430783b */ /* 0x000e640000004200 */
[----:B------:R-:W5:Y:S01]  /*2a950*/  MUFU.EX2 R72, R223 ;  /* 0x000000df00487308 */ /* 0x000f620000000800 */
[C---:B---3--:R-:W-:Y:S01]  /*2a960*/  F2FP.PACK_AB R45, R75.reuse, R76 ;  /* 0x0000004c4b2d723e */ /* 0x048fe200000000ff */
[----:B------:R-:W-:Y:S03]  /*2a970*/  FADD.FTZ R0, R75, R0 ;  /* 0x000000004b007221 */ /* 0x000fe60000010000 */
[C---:B------:R-:W-:Y:S05]  /*2a980*/  HMMA.16816.F32 R12, R40.reuse, R60, R12 ;  /* 0x0000003c280c723c */ /* 0x040fea000000180c */
[----:B------:R-:W-:Y:S03]  /*2a990*/  MUFU.EX2 R76, R104 ;  /* 0x00000068004c7308 */ /* 0x000fe60000000800 */
[C---:B------:R-:W-:Y:S01]  /*2a9a0*/  HMMA.16816.F32 R16, R40.reuse, R62, R16 ;  /* 0x0000003e2810723c */ /* 0x040fe20000001810 */
[----:B------:R-:W-:Y:S03]  /*2a9b0*/  LDSM.16.MT88.4 R60, [R182+0xe800] ;  /* 0x00e80000b63c783b */ /* 0x000fe60000004200 */
[----:B--2---:R-:W-:Y:S03]  /*2a9c0*/  FADD.FTZ R0, R74, R0 ;  /* 0x000000004a007221 */ /* 0x004fe60000010000 */
[----:B------:R-:W-:Y:S01]  /*2a9d0*/  MUFU.EX2 R75, R105 ;  /* 0x00000069004b7308 */ /* 0x000fe20000000800 */
[C---:B----4-:R-:W-:Y:S04]  /*2a9e0*/  HMMA.16816.F32 R20, R40.reuse, R52, R20 ;  /* 0x000000342814723c */ /* 0x050fe80000001814 */
[C---:B-----5:R-:W-:Y:S01]  /*2a9f0*/  F2FP.PACK_AB R47, R72.reuse, R74 ;  /* 0x0000004a482f723e */ /* 0x060fe200000000ff */
[----:B------:R-:W-:Y:S03]  /*2aa00*/  FADD.FTZ R0, R72, R0 ;  /* 0x0000000048007221 */ /* 0x000fe60000010000 */
[C---:B------:R-:W-:Y:S01]  /*2aa10*/  HMMA.16816.F32 R24, R40.reuse, R54, R24 ;  /* 0x000000362818723c */ /* 0x040fe20000001818 */
[----:B------:R-:W-:Y:S01]  /*2aa20*/  MUFU.EX2 R111, R111 ;  /* 0x0000006f006f7308 */ /* 0x000fe20000000800 */
[----:B------:R-:W2:Y:S06]  /*2aa30*/  LDSM.16.MT88.4 R52, [R181+0xe800] ;  /* 0x00e80000b534783b */ /* 0x000eac0000004200 */
[C---:B------:R-:W-:Y:S03]  /*2aa40*/  HMMA.16816.F32 R28, R40.reuse, R64, R28 ;  /* 0x00000040281c723c */ /* 0x040fe6000000181c */
[----:B------:R-:W3:Y:S05]  /*2aa50*/  MUFU.EX2 R114, R114 ;  /* 0x0000007200727308 */ /* 0x000eea0000000800 */
[----:B------:R-:W-:Y:S01]  /*2aa60*/  HMMA.16816.F32 R32, R40, R66, R32 ;  /* 0x000000422820723c */ /* 0x000fe20000001820 */
[----:B------:R-:W-:Y:S04]  /*2aa70*/  LDSM.16.MT88.4 R64, [R181+0xf000] ;  /* 0x00f00000b540783b */ /* 0x000fe80000004200 */
[----:B------:R-:W-:Y:S10]  /*2aa80*/  MUFU.EX2 R115, R115 ;  /* 0x0000007300737308 */ /* 0x000ff40000000800 */
        /* <DEDUP_REMOVED lines=228> */
[----:B------:R-:W-:Y:S04]  /*2b8d0*/  FADD.FTZ R0, R48, R0 ;  /* 0x0000000030007221 */ /* 0x000fe80000010000 */
[----:B------:R-:W-:Y:S01]  /*2b8e0*/  FADD.FTZ R252, R39, R0 ;  /* 0x0000000027fc7221 */ /* 0x000fe20000010000 */
[----:B------:R-:W-:-:S05]  /*2b8f0*/  @P0 BRA `(.L_x_1895) ;  /* 0xffff9ee000000947 */ /* 0x000fca000383ffff */
.L_x_1886:
[----:B------:R-:W-:Y:S02]  /*2b900*/  ULDC.64 UR4, c[0x0][0x118] ;  /* 0x0000460000047ab9 */ /* 0x000fe40000000a00 */
[----:B------:R1:W5:Y:S01]  /*2b910*/  LD.E R54, [R134.64+0xd8] ;  /* 0x0000d80486367980 */ /* 0x000362000c101900 */
[----:B------:R-:W-:-:S02]  /*2b920*/  MOV R8, 0x1f ;  /* 0x0000001f00087802 */ /* 0x000fc40000000f00 */
[----:B------:R-:W-:Y:S01]  /*2b930*/  MOV R7, 0xffffffff ;  /* 0xffffffff00077802 */ /* 0x000fe20000000f00 */
[----:B------:R-:W-:Y:S05]  /*2b940*/  BRA.DIV ~URZ, `(.L_x_1896) ;  /* 0x00000da27f007947 */ /* 0x000fea000b800000 */
[----:B------:R2:W3:Y:S02]  /*2b950*/  SHFL.BFLY PT, R0, R252, 0x2, 0x1f ;  /* 0x0c401f00fc007f89 */ /* 0x0004e400000e0000 */
.L_x_1900:
[----:B---3--:R-:W-:Y:S01]  /*2b960*/  FADD.FTZ R0, R0, R252 ;  /* 0x000000fc00007221 */ /* 0x008fe20000010000 */
[----:B------:R-:W-:Y:S05]  /*2b970*/  BRA.DIV ~URZ, `(.L_x_1897) ;  /* 0x00000dd27f007947 */ /* 0x000fea000b800000 */
[----:B------:R-:W3:Y:S04]  /*2b980*/  SHFL.BFLY PT, R2, R251, 0x2, 0x1f ;  /* 0x0c401f00fb027f89 */ /* 0x000ee800000e0000 */
[----:B------:R-:W4:Y:S01]  /*2b990*/  SHFL.BFLY PT, R5, R0, 0x1, 0x1f ;  /* 0x0c201f0000057f89 */ /* 0x000f2200000e0000 */
[----:B---3--:R-:W-:Y:S02]  /*2b9a0*/  FADD.FTZ R2, R2, R251 ;  /* 0x000000fb02027221 */ /* 0x008fe40000010000 */
[----:B----4-:R-:W-:-:S03]  /*2b9b0*/  FADD.FTZ R9, R0, R5 ;  /* 0x0000000500097221 */ /* 0x010fc60000010000 */
[----:B------:R3:W4:Y:S04]  /*2b9c0*/  SHFL.BFLY PT, R4, R2, 0x1, 0x1f ;  /* 0x0c201f0002047f89 */ /* 0x00072800000e0000 */
.L_x_1901:
[----:B------:R-:W1:Y:S01]  /*2b9d0*/  S2R R56, SR_TID.X ;  /* 0x0000000000387919 */ /* 0x000e620000002100 */
[----:B----4-:R-:W-:Y:S01]  /*2b9e0*/  FADD.FTZ R10, R4, R2 ;  /* 0x00000002040a7221 */ /* 0x010fe20000010000 */
[----:B------:R-:W-:Y:S01]  /*2b9f0*/  FSETP.NE.FTZ.AND P4, PT, R9, RZ, PT ;  /* 0x000000ff0900720b */ /* 0x000fe20003f95000 */
[----:B------:R-:W-:Y:S01]  /*2ba00*/  IMAD.MOV.U32 R0, RZ, RZ, 0x3f800000 ;  /* 0x3f800000ff007424 */ /* 0x000fe200078e00ff */
[----:B------:R-:W-:Y:S02]  /*2ba10*/  BAR.SYNC.DEFER_BLOCKING 0x0 ;  /* 0x0000000000007b1d */ /* 0x000fe40000010000 */
[----:B------:R-:W-:-:S04]  /*2ba20*/  FSETP.NE.FTZ.AND P3, PT, R10, RZ, PT ;  /* 0x000000ff0a00720b */ /* 0x000fc80003f75000 */
[----:B------:R-:W4:Y:S01]  /*2ba30*/  LDL.LU R60, [R1+0x144] ;  /* 0x00014400013c7983 */ /* 0x000f220000300800 */
[----:B-1----:R-:W-:Y:S02]  /*2ba40*/  SHF.R.S32.HI R11, RZ, 0x1f, R56 ;  /* 0x0000001fff0b7819 */ /* 0x002fe40000011438 */
[----:B------:R-:W-:Y:S02]  /*2ba50*/  MOV R4, 0x3f800000 ;  /* 0x3f80000000047802 */ /* 0x000fe40000000f00 */
[----:B------:R-:W1:Y:S01]  /*2ba60*/  @P4 MUFU.RCP R0, R9 ;  /* 0x0000000900004308 */ /* 0x000e620000001000 */
[----:B------:R-:W-:Y:S01]  /*2ba70*/  LEA.HI R5, R11, R56, RZ, 0x2 ;  /* 0x000000380b057211 */ /* 0x000fe200078f10ff */
[----:B------:R-:W-:Y:S01]  /*2ba80*/  IMAD.MOV.U32 R8, RZ, RZ, 0x40 ;  /* 0x00000040ff087424 */ /* 0x000fe200078e00ff */
[----:B------:R-:W-:Y:S01]  /*2ba90*/  ULDC.64 UR4, c[0x0][0x118] ;  /* 0x0000460000047ab9 */ /* 0x000fe20000000a00 */
[----:B--2---:R-:W2:Y:S01]  /*2baa0*/  LDL.LU R59, [R1+0x148] ;  /* 0x00014800013b7983 */ /* 0x004ea20000300800 */
[----:B------:R-:W-:-:S02]  /*2bab0*/  SHF.R.S32.HI R6, RZ, 0x2, R5 ;  /* 0x00000002ff067819 */ /* 0x000fc40000011405 */
[----:B---3--:R-:W-:Y:S02]  /*2bac0*/  SHF.R.S32.HI R2, RZ, 0x1f, R5 ;  /* 0x0000001fff027819 */ /* 0x008fe40000011405 */
[----:B------:R-:W-:Y:S01]  /*2bad0*/  LEA.HI R55, R11, R56, RZ, 0x5 ;  /* 0x000000380b377211 */ /* 0x000fe200078f28ff */
[----:B------:R-:W3:Y:S01]  /*2bae0*/  @P3 MUFU.RCP R4, R10 ;  /* 0x0000000a00043308 */ /* 0x000ee20000001000 */
[----:B------:R-:W-:Y:S01]  /*2baf0*/  LEA.HI R2, R2, R6, RZ, 0x3 ;  /* 0x0000000602027211 */ /* 0x000fe200078f18ff */
[----:B------:R2:W5:Y:S01]  /*2bb00*/  LDL R58, [R1+0x14c] ;  /* 0x00014c00013a7983 */ /* 0x0005620000100800 */
[----:B------:R-:W-:Y:S02]  /*2bb10*/  LOP3.LUT R5, R5, 0x1ffffffc, RZ, 0xc0, !PT ;  /* 0x1ffffffc05057812 */ /* 0x000fe400078ec0ff */
[----:B------:R-:W-:Y:S01]  /*2bb20*/  LOP3.LUT R2, R2, 0xfffffff8, RZ, 0xc0, !PT ;  /* 0xfffffff802027812 */ /* 0x000fe200078ec0ff */
[----:B-1----:R-:W-:Y:S01]  /*2bb30*/  FMUL.FTZ R168, R0, R168 ;  /* 0x000000a800a87220 */ /* 0x002fe20000410000 */
[----:B------:R-:W-:Y:S01]  /*2bb40*/  SHF.R.S32.HI R53, RZ, 0x5, R55 ;  /* 0x00000005ff357819 */ /* 0x000fe20000011437 */
[----:B------:R-:W-:-:S02]  /*2bb50*/  IMAD.IADD R5, R56, 0x1, -R5 ;  /* 0x0000000138057824 */ /* 0x000fc400078e0a05 */
[----:B------:R-:W-:Y:S02]  /*2bb60*/  IMAD.IADD R2, R6, 0x1, -R2 ;  /* 0x0000000106027824 */ /* 0x000fe400078e0a02 */
[C---:B------:R-:W-:Y:S01]  /*2bb70*/  FMUL.FTZ R169, R0.reuse, R169 ;  /* 0x000000a900a97220 */ /* 0x040fe20000410000 */
[----:B------:R-:W-:Y:S01]  /*2bb80*/  LEA R5, R53, R5, 0x9 ;  /* 0x0000000535057211 */ /* 0x000fe200078e48ff */
[----:B------:R-:W-:Y:S01]  /*2bb90*/  FMUL.FTZ R164, R0, R164 ;  /* 0x000000a400a47220 */ /* 0x000fe20000410000 */
[----:B------:R-:W-:Y:S01]  /*2bba0*/  SHF.L.U32 R6, R2, 0x6, RZ ;  /* 0x0000000602067819 */ /* 0x000fe200000006ff */
[----:B---3--:R-:W-:Y:S01]  /*2bbb0*/  FMUL.FTZ R171, R4, R171 ;  /* 0x000000ab04ab7220 */ /* 0x008fe20000410000 */
[----:B------:R-:W-:Y:S01]  /*2bbc0*/  LOP3.LUT R7, R2, 0x1, RZ, 0xc0, !PT ;  /* 0x0000000102077812 */ /* 0x000fe200078ec0ff */
[----:B------:R-:W-:Y:S01]  /*2bbd0*/  FMUL.FTZ R170, R4, R170 ;  /* 0x000000aa04aa7220 */ /* 0x000fe20000410000 */
[----:B------:R-:W-:Y:S01]  /*2bbe0*/  LOP3.LUT R6, R6, 0x1c0, RZ, 0xc0, !PT ;  /* 0x000001c006067812 */ /* 0x000fe200078ec0ff */
[----:B------:R-:W-:Y:S01]  /*2bbf0*/  FMUL.FTZ R167, R4, R167 ;  /* 0x000000a704a77220 */ /* 0x000fe20000410000 */
[----:B------:R-:W-:Y:S01]  /*2bc00*/  R2P PR, R2, 0x6 ;  /* 0x0000000602007804 */ /* 0x000fe20000000000 */
[----:B------:R-:W-:Y:S01]  /*2bc10*/  FMUL.FTZ R166, R4, R166 ;  /* 0x000000a604a67220 */ /* 0x000fe20000410000 */
[----:B------:R-:W-:Y:S01]  /*2bc20*/  LEA.HI R6, R6, R6, RZ, 0x1d ;  /* 0x0000000606067211 */ /* 0x000fe200078fe8ff */
[C---:B------:R-:W-:Y:S01]  /*2bc30*/  FMUL.FTZ R163, R4.reuse, R163 ;  /* 0x000000a304a37220 */ /* 0x040fe20000410000 */
[----:B------:R-:W-:Y:S01]  /*2bc40*/  ISETP.NE.U32.AND P0, PT, R7, 0x1, PT ;  /* 0x000000010700780c */ /* 0x000fe20003f05070 */
[----:B------:R-:W-:Y:S01]  /*2bc50*/  FMUL.FTZ R162, R4, R162 ;  /* 0x000000a204a27220 */ /* 0x000fe20000410000 */
[----:B------:R-:W-:Y:S01]  /*2bc60*/  MOV R7, 0xffffffe0 ;  /* 0xffffffe000077802 */ /* 0x000fe20000000f00 */
[----:B------:R-:W-:Y:S01]  /*2bc70*/  IMAD.U32 R5, R5, 0x2, R6 ;  /* 0x0000000205057824 */ /* 0x000fe200078e0006 */
[----:B------:R-:W-:Y:S01]  /*2bc80*/  SEL R8, R8, 0xffffffc0, !P1 ;  /* 0xffffffc008087807 */ /* 0x000fe20004800000 */
[C---:B------:R-:W-:Y:S01]  /*2bc90*/  FMUL.FTZ R159, R4.reuse, R159 ;  /* 0x0000009f049f7220 */ /* 0x040fe20000410000 */
[----:B------:R-:W-:Y:S01]  /*2bca0*/  SEL R7, R7, 0x20, !P0 ;  /* 0x0000002007077807 */ /* 0x000fe20004000000 */
[C---:B------:R-:W-:Y:S01]  /*2bcb0*/  FMUL.FTZ R158, R4.reuse, R158 ;  /* 0x0000009e049e7220 */ /* 0x040fe20000410000 */
[----:B------:R-:W-:Y:S01]  /*2bcc0*/  SHF.L.U32 R2, R5, 0x2, RZ ;  /* 0x0000000205027819 */ /* 0x000fe200000006ff */
[C---:B------:R-:W-:Y:S01]  /*2bcd0*/  FMUL.FTZ R155, R4.reuse, R155 ;  /* 0x0000009b049b7220 */ /* 0x040fe20000410000 */
[----:B------:R-:W-:Y:S01]  /*2bce0*/  STS.64 [R5.X4], R168 ;  /* 0x000000a805007388 */ /* 0x000fe20000004a00 */
[----:B------:R-:W-:Y:S01]  /*2bcf0*/  FMUL.FTZ R154, R4, R154 ;  /* 0x0000009a049a7220 */ /* 0x000fe20000410000 */
[----:B------:R-:W-:Y:S01]  /*2bd00*/  IADD3 R6, R2, R8, RZ ;  /* 0x0000000802067210 */ /* 0x000fe20007ffe0ff */
[C---:B------:R-:W-:Y:S01]  /*2bd10*/  FMUL.FTZ R151, R4.reuse, R151 ;  /* 0x0000009704977220 */ /* 0x040fe20000410000 */
[----:B------:R1:W-:Y:S01]  /*2bd20*/  STS.64 [R5.X4+0x800], R170 ;  /* 0x000800aa05007388 */ /* 0x0003e20000004a00 */
[----:B------:R-:W-:-:S02]  /*2bd30*/  FMUL.FTZ R150, R4, R150 ;  /* 0x0000009604967220 */ /* 0x000fc40000410000 */
[C---:B------:R-:W-:Y:S02]  /*2bd40*/  FMUL.FTZ R147, R4.reuse, R147 ;  /* 0x0000009304937220 */ /* 0x040fe40000410000 */
[C---:B------:R-:W-:Y:S02]  /*2bd50*/  FMUL.FTZ R146, R4.reuse, R146 ;  /* 0x0000009204927220 */ /* 0x040fe40000410000 */
[C---:B------:R-:W-:Y:S02]  /*2bd60*/  FMUL.FTZ R143, R4.reuse, R143 ;  /* 0x0000008f048f7220 */ /* 0x040fe40000410000 */
[----:B------:R-:W-:Y:S02]  /*2bd70*/  FMUL.FTZ R142, R4, R142 ;  /* 0x0000008e048e7220 */ /* 0x000fe40000410000 */
[----:B------:R-:W-:Y:S02]  /*2bd80*/  IMAD.IADD R4, R2, 0x1, R7 ;  /* 0x0000000102047824 */ /* 0x000fe400078e0207 */
[----:B------:R-:W-:-:S02]  /*2bd90*/  FMUL.FTZ R165, R0, R165 ;  /* 0x000000a500a57220 */ /* 0x000fc40000410000 */
[C---:B------:R-:W-:Y:S01]  /*2bda0*/  FMUL.FTZ R160, R0.reuse, R160 ;  /* 0x000000a000a07220 */ /* 0x040fe20000410000 */
[----:B------:R-:W-:Y:S01]  /*2bdb0*/  STS.64 [R4+0x800], R166 ;  /* 0x000800a604007388 */ /* 0x000fe20000000a00 */
[C---:B------:R-:W-:Y:S02]  /*2bdc0*/  FMUL.FTZ R161, R0.reuse, R161 ;  /* 0x000000a100a17220 */ /* 0x040fe40000410000 */
[C---:B------:R-:W-:Y:S01]  /*2bdd0*/  FMUL.FTZ R156, R0.reuse, R156 ;  /* 0x0000009c009c7220 */ /* 0x040fe20000410000 */
[----:B------:R3:W-:Y:S01]  /*2bde0*/  STS.64 [R4], R164 ;  /* 0x000000a404007388 */ /* 0x0007e20000000a00 */
[C---:B------:R-:W-:Y:S02]  /*2bdf0*/  FMUL.FTZ R157, R0.reuse, R157 ;  /* 0x0000009d009d7220 */ /* 0x040fe40000410000 */
[C---:B------:R-:W-:Y:S01]  /*2be00*/  FMUL.FTZ R152, R0.reuse, R152 ;  /* 0x0000009800987220 */ /* 0x040fe20000410000 */
[----:B------:R-:W-:Y:S01]  /*2be10*/  STS.64 [R6], R160 ;  /* 0x000000a006007388 */ /* 0x000fe20000000a00 */
[----:B------:R-:W-:-:S02]  /*2be20*/  FMUL.FTZ R153, R0, R153 ;  /* 0x0000009900997220 */ /* 0x000fc40000410000 */
[C---:B------:R-:W-:Y:S01]  /*2be30*/  FMUL.FTZ R148, R0.reuse, R148 ;  /* 0x0000009400947220 */ /* 0x040fe20000410000 */
[----:B------:R-:W-:Y:S01]  /*2be40*/  STS.64 [R6+0x800], R162 ;  /* 0x000800a206007388 */ /* 0x000fe20000000a00 */
[C---:B------:R-:W-:Y:S02]  /*2be50*/  FMUL.FTZ R149, R0.reuse, R149 ;  /* 0x0000009500957220 */ /* 0x040fe40000410000 */
[C---:B------:R-:W-:Y:S02]  /*2be60*/  FMUL.FTZ R144, R0.reuse, R144 ;  /* 0x0000009000907220 */ /* 0x040fe40000410000 */
[C---:B------:R-:W-:Y:S02]  /*2be70*/  FMUL.FTZ R145, R0.reuse, R145 ;  /* 0x0000009100917220 */ /* 0x040fe40000410000 */
[C---:B------:R-:W-:Y:S02]  /*2be80*/  FMUL.FTZ R140, R0.reuse, R140 ;  /* 0x0000008c008c7220 */ /* 0x040fe40000410000 */
[----:B------:R-:W-:Y:S01]  /*2be90*/  FMUL.FTZ R141, R0, R141 ;  /* 0x0000008d008d7220 */ /* 0x000fe20000410000 */
[----:B------:R-:W-:Y:S01]  /*2bea0*/  IADD3 R0, R2, 0x80, RZ ;  /* 0x0000008002007810 */ /* 0x000fe20007ffe0ff */
[----:B-1----:R-:W-:Y:S01]  /*2beb0*/  IMAD.IADD R5, R4, 0x1, R8 ;  /* 0x0000000104057824 */ /* 0x002fe200078e0208 */
[----:B------:R-:W-:-:S04]  /*2bec0*/  @P2 IADD3 R0, R2, -0x80, RZ ;  /* 0xffffff8002002810 */ /* 0x000fc80007ffe0ff */
[----:B------:R-:W-:Y:S01]  /*2bed0*/  IADD3 R2, R7, R0, RZ ;  /* 0x0000000007027210 */ /* 0x000fe20007ffe0ff */
[----:B------:R-:W-:Y:S01]  /*2bee0*/  STS.64 [R5], R156 ;  /* 0x0000009c05007388 */ /* 0x000fe20000000a00 */
[----:B---3--:R-:W-:-:S03]  /*2bef0*/  IMAD.IADD R4, R8, 0x1, R0 ;  /* 0x0000000108047824 */ /* 0x008fc600078e0200 */
[----:B------:R-:W-:Y:S04]  /*2bf00*/  STS.64 [R5+0x800], R158 ;  /* 0x0008009e05007388 */ /* 0x000fe80000000a00 */
[----:B------:R-:W-:Y:S04]  /*2bf10*/  STS.64 [R0], R152 ;  /* 0x0000009800007388 */ /* 0x000fe80000000a00 */
[----:B------:R1:W-:Y:S04]  /*2bf20*/  STS.64 [R0+0x800], R154 ;  /* 0x0008009a00007388 */ /* 0x0003e80000000a00 */
[----:B------:R-:W-:Y:S04]  /*2bf30*/  STS.64 [R2], R148 ;  /* 0x0000009402007388 */ /* 0x000fe80000000a00 */
[----:B------:R-:W-:Y:S04]  /*2bf40*/  STS.64 [R2+0x800], R150 ;  /* 0x0008009602007388 */ /* 0x000fe80000000a00 */
[----:B------:R-:W-:Y:S04]  /*2bf50*/  STS.64 [R4], R144 ;  /* 0x0000009004007388 */ /* 0x000fe80000000a00 */
[----:B------:R-:W-:Y:S01]  /*2bf60*/  STS.64 [R4+0x800], R146 ;  /* 0x0008009204007388 */ /* 0x000fe20000000a00 */
[----:B-1----:R-:W-:-:S05]  /*2bf70*/  IADD3 R0, R8, R2, RZ ;  /* 0x0000000208007210 */ /* 0x002fca0007ffe0ff */
[----:B------:R-:W-:Y:S04]  /*2bf80*/  STS.64 [R0], R140 ;  /* 0x0000008c00007388 */ /* 0x000fe80000000a00 */
[----:B------:R1:W-:Y:S04]  /*2bf90*/  STS.64 [R0+0x800], R142 ;  /* 0x0008008e00007388 */ /* 0x0003e80000000a00 */
[----:B------:R-:W4:Y:S04]  /*2bfa0*/  LD.E.64 R36, [R134.64+0xb0] ;  /* 0x0000b00486247980 */ /* 0x000f28000c101b00 */
[----:B------:R-:W2:Y:S04]  /*2bfb0*/  LD.E R39, [R134.64+0x60] ;  /* 0x0000600486277980 */ /* 0x000ea8000c101900 */
[----:B------:R-:W3:Y:S04]  /*2bfc0*/  S2R R5, SR_TID.X ;  /* 0x0000000000057919 */ /* 0x000ee80000002100 */
[----:B------:R2:W5:Y:S04]  /*2bfd0*/  LD.E R52, [R134.64+0xcc] ;  /* 0x0000cc0486347980 */ /* 0x000568000c101900 */
[----:B------:R2:W5:Y:S04]  /*2bfe0*/  LD.E.64 R14, [R134.64+0x78] ;  /* 0x00007804860e7980 */ /* 0x000568000c101b00 */
[----:B------:R2:W5:Y:S01]  /*2bff0*/  LD.E.64 R12, [R134.64+0xa8] ;  /* 0x0000a804860c7980 */ /* 0x000562000c101b00 */
[----:B------:R-:W-:Y:S01]  /*2c000*/  BSSY B0, `(.L_x_1898) ;  /* 0x0000043000007945 */ /* 0x000fe20003800000 */
[----:B-1----:R-:W-:-:S02]  /*2c010*/  LEA.HI R0, R11, R56, RZ, 0x4 ;  /* 0x000000380b007211 */ /* 0x002fc400078f20ff */
[----:B------:R-:W1:Y:S01]  /*2c020*/  S2R R57, SR_CTAID.X ;  /* 0x0000000000397919 */ /* 0x000e620000002500 */
[----:B------:R-:W-:Y:S01]  /*2c030*/  IMAD.MOV.U32 R11, RZ, RZ, -0x800000 ;  /* 0xff800000ff0b7424 */ /* 0x000fe200078e00ff */
[----:B------:R-:W-:Y:S02]  /*2c040*/  LOP3.LUT R0, R0, 0xfffffff0, RZ, 0xc0, !PT ;  /* 0xfffffff000007812 */ /* 0x000fe400078ec0ff */
[----:B---3--:R-:W-:-:S03]  /*2c050*/  SHF.R.S32.HI R7, RZ, 0x1f, R5 ;  /* 0x0000001fff077819 */ /* 0x008fc60000011405 */
[----:B------:R-:W-:Y:S01]  /*2c060*/  IMAD.IADD R8, R56, 0x1, -R0 ;  /* 0x0000000138087824 */ /* 0x000fe200078e0a00 */
[----:B------:R-:W-:-:S04]  /*2c070*/  LEA.HI R6, R7, R5, RZ, 0x4 ;  /* 0x0000000507067211 */ /* 0x000fc800078f20ff */
[----:B------:R-:W-:Y:S02]  /*2c080*/  LEA.HI R2, R8, R8, RZ, 0x1 ;  /* 0x0000000808027211 */ /* 0x000fe400078f08ff */
[----:B------:R-:W-:-:S03]  /*2c090*/  SHF.R.S32.HI R6, RZ, 0x4, R6 ;  /* 0x00000004ff067819 */ /* 0x000fc60000011406 */
[----:B------:R-:W-:Y:S01]  /*2c0a0*/  IMAD.SHL.U32 R4, R2, 0x4, RZ ;  /* 0x0000000402047824 */ /* 0x000fe200078e00ff */
[----:B------:R-:W-:Y:S02]  /*2c0b0*/  SHF.L.U32 R0, R6, 0x6, RZ ;  /* 0x0000000606007819 */ /* 0x000fe400000006ff */
[----:B------:R-:W-:Y:S02]  /*2c0c0*/  LOP3.LUT R2, R2, 0xffffffe, RZ, 0xc0, !PT ;  /* 0x0ffffffe02027812 */ /* 0x000fe400078ec0ff */
[----:B------:R-:W-:Y:S02]  /*2c0d0*/  LOP3.LUT R0, R0, 0x1c0, RZ, 0xc0, !PT ;  /* 0x000001c000007812 */ /* 0x000fe400078ec0ff */
[----:B------:R-:W-:Y:S02]  /*2c0e0*/  IADD3 R2, R8, -R2, RZ ;  /* 0x8000000208027210 */ /* 0x000fe40007ffe0ff */
[----:B------:R-:W-:Y:S02]  /*2c0f0*/  LOP3.LUT R4, R0, 0x38, R4, 0xf8, !PT ;  /* 0x0000003800047812 */ /* 0x000fe400078ef804 */
[----:B------:R-:W-:-:S04]  /*2c100*/  SHF.R.U32.HI R0, RZ, 0x3, R0 ;  /* 0x00000003ff007819 */ /* 0x000fc80000011600 */
[----:B------:R-:W-:Y:S02]  /*2c110*/  LOP3.LUT R0, R4, R0, RZ, 0x3c, !PT ;  /* 0x0000000004007212 */ /* 0x000fe400078e3cff */
[----:B------:R-:W-:-:S03]  /*2c120*/  SHF.R.S32.HI R4, RZ, 0x1f, R53 ;  /* 0x0000001fff047819 */ /* 0x000fc60000011435 */
[----:B------:R-:W-:Y:S01]  /*2c130*/  IMAD R0, R2, 0x4, R0 ;  /* 0x0000000402007824 */ /* 0x000fe200078e0200 */
[----:B------:R-:W-:Y:S01]  /*2c140*/  BAR.SYNC.DEFER_BLOCKING 0x0 ;  /* 0x0000000000007b1d */ /* 0x000fe20000010000 */
[----:B------:R-:W-:-:S04]  /*2c150*/  LEA.HI R4, R4, R53, RZ, 0x2 ;  /* 0x0000003504047211 */ /* 0x000fc800078f10ff */
[----:B------:R-:W-:Y:S01]  /*2c160*/  LOP3.LUT R4, R4, 0xffffffc, RZ, 0xc0, !PT ;  /* 0x0ffffffc04047812 */ /* 0x000fe200078ec0ff */
[----:B------:R-:W3:Y:S04]  /*2c170*/  @P4 MUFU.LG2 R2, R9 ;  /* 0x0000000900024308 */ /* 0x000ee80000000c00 */
[----:B------:R-:W-:Y:S01]  /*2c180*/  IMAD.IADD R4, R53, 0x1, -R4 ;  /* 0x0000000135047824 */ /* 0x000fe200078e0a04 */
[----:B------:R-:W1:Y:S04]  /*2c190*/  LDS.128 R48, [R0.X4] ;  /* 0x0000000000307984 */ /* 0x000e680000004c00 */
[----:B------:R-:W1:Y:S04]  /*2c1a0*/  LDS.128 R44, [R0.X4+0x800] ;  /* 0x00080000002c7984 */ /* 0x000e680000004c00 */
[----:B------:R-:W1:Y:S04]  /*2c1b0*/  LDS.128 R40, [R0.X4+0x1000] ;  /* 0x0010000000287984 */ /* 0x000e680000004c00 */
[----:B------:R-:W1:Y:S04]  /*2c1c0*/  LDS.128 R32, [R0.X4+0x1800] ;  /* 0x0018000000207984 */ /* 0x000e680000004c00 */
[----:B------:R-:W1:Y:S04]  /*2c1d0*/  LDS.128 R28, [R0.X4+0x2000] ;  /* 0x00200000001c7984 */ /* 0x000e680000004c00 */
[----:B------:R-:W1:Y:S04]  /*2c1e0*/  LDS.128 R24, [R0.X4+0x2800] ;  /* 0x0028000000187984 */ /* 0x000e680000004c00 */
[----:B------:R-:W1:Y:S04]  /*2c1f0*/  LDS.128 R20, [R0.X4+0x3000] ;  /* 0x0030000000147984 */ /* 0x000e680000004c00 */
[----:B------:R3:W1:Y:S02]  /*2c200*/  LDS.128 R16, [R0.X4+0x3800] ;  /* 0x0038000000107984 */ /* 0x0006640000004c00 */
[----:B---3--:R-:W-:-:S02]  /*2c210*/  LEA.HI R0, R7, R5, RZ, 0x5 ;  /* 0x0000000507007211 */ /* 0x008fc400078f28ff */
[----:B------:R-:W3:Y:S02]  /*2c220*/  @P3 MUFU.LG2 R7, R10 ;  /* 0x0000000a00073308 */ /* 0x000ee40000000c00 */
[----:B------:R-:W-:-:S04]  /*2c230*/  LOP3.LUT R0, R0, 0xffffffe0, RZ, 0xc0, !PT ;  /* 0xffffffe000007812 */ /* 0x000fc800078ec0ff */
[----:B------:R-:W-:Y:S01]  /*2c240*/  IADD3 R0, -R0, R5, RZ ;  /* 0x0000000500007210 */ /* 0x000fe20007ffe1ff */
[----:B------:R-:W-:Y:S01]  /*2c250*/  @P4 FMUL.FTZ R5, R2, 0.69314718246459960938 ;  /* 0x3f31721802054820 */ /* 0x000fe20000410000 */
[----:B------:R-:W-:Y:S02]  /*2c260*/  LOP3.LUT R2, R55, 0xffffffe0, RZ, 0xc0, !PT ;  /* 0xffffffe037027812 */ /* 0x000fe400078ec0ff */
[----:B------:R-:W-:Y:S01]  /*2c270*/  SHF.R.S32.HI R9, RZ, 0x1f, R0 ;  /* 0x0000001fff097819 */ /* 0x000fe20000011400 */
[----:B-----5:R-:W-:Y:S01]  /*2c280*/  @P4 FFMA.FTZ R11, R38, R54, R5 ;  /* 0x00000036260b4223 */ /* 0x020fe20000010005 */
[----:B------:R-:W-:Y:S02]  /*2c290*/  IADD3 R5, -R2, R56, RZ ;  /* 0x0000003802057210 */ /* 0x000fe40007ffe1ff */
[----:B------:R-:W-:Y:S01]  /*2c2a0*/  LEA.HI R0, R9, R0, RZ, 0x2 ;  /* 0x0000000009007211 */ /* 0x000fe200078f10ff */
[----:B-1----:R-:W-:Y:S01]  /*2c2b0*/  IMAD.SHL.U32 R9, R57, 0x40, RZ ;  /* 0x0000004039097824 */ /* 0x002fe200078e00ff */
[----:B------:R-:W-:Y:S01]  /*2c2c0*/  LOP3.LUT P0, RZ, R5, 0x3, RZ, 0xc0, !PT ;  /* 0x0000000305ff7812 */ /* 0x000fe2000780c0ff */
[----:B---3--:R-:W-:Y:S01]  /*2c2d0*/  @P3 FMUL.FTZ R7, R7, 0.69314718246459960938 ;  /* 0x3f31721807073820 */ /* 0x008fe20000410000 */
[----:B------:R-:W-:-:S02]  /*2c2e0*/  SHF.R.S32.HI R0, RZ, 0x2, R0 ;  /* 0x00000002ff007819 */ /* 0x000fc40000011400 */
[----:B------:R-:W-:Y:S01]  /*2c2f0*/  MOV R10, 0xff800000 ;  /* 0xff800000000a7802 */ /* 0x000fe20000000f00 */
[----:B------:R-:W-:Y:S01]  /*2c300*/  @P3 FFMA.FTZ R10, R3, R54, R7 ;  /* 0x00000036030a3223 */ /* 0x000fe20000010007 */
[----:B------:R-:W-:Y:S01]  /*2c310*/  LEA R0, R4, R0, 0x4 ;  /* 0x0000000004007211 */ /* 0x000fe200078e20ff */
[----:B------:R-:W-:Y:S02]  /*2c320*/  IMAD.SHL.U32 R4, R8, 0x4, RZ ;  /* 0x0000000408047824 */ /* 0x000fe400078e00ff */
[----:B----4-:R-:W-:-:S04]  /*2c330*/  IMAD R2, R36, UR10, R60 ;  /* 0x0000000a24027c24 */ /* 0x010fc8000f8e023c */
[----:B--2---:R-:W-:-:S04]  /*2c340*/  IMAD R2, R2, R39, R59 ;  /* 0x0000002702027224 */ /* 0x004fc800078e023b */
[----:B------:R-:W-:Y:S01]  /*2c350*/  IMAD R7, R37, R2, R9 ;  /* 0x0000000225077224 */ /* 0x000fe200078e0209 */
[----:B------:R-:W-:Y:S05]  /*2c360*/  @P0 BRA `(.L_x_1899) ;  /* 0x000000c000000947 */ /* 0x000fea0003800000 */
[----:B------:R-:W-:Y:S01]  /*2c370*/  IMAD R2, R57, -0x40, R58 ;  /* 0xffffffc039027824 */ /* 0x000fe200078e023a */
[C---:B------:R-:W-:Y:S01]  /*2c380*/  IADD3 R9, R0.reuse, 0x8, RZ ;  /* 0x0000000800097810 */ /* 0x040fe20007ffe0ff */
[----:B------:R-:W-:Y:S01]  /*2c390*/  ULDC.64 UR4, c[0x0][0x118] ;  /* 0x0000460000047ab9 */ /* 0x000fe20000000a00 */
[----:B------:R-:W-:Y:S02]  /*2c3a0*/  SHF.R.S32.HI R8, RZ, 0x1f, R7 ;  /* 0x0000001fff087819 */ /* 0x000fe40000011407 */
[----:B------:R-:W-:Y:S02]  /*2c3b0*/  IADD3 R3, P0, R7, R0, RZ ;  /* 0x0000000007037210 */ /* 0x000fe40007f1e0ff */
[-C--:B------:R-:W-:Y:S02]  /*2c3c0*/  ISETP.GE.AND P2, PT, R0, R2.reuse, PT ;  /* 0x000000020000720c */ /* 0x080fe40003f46270 */
[----:B------:R-:W-:-:S02]  /*2c3d0*/  ISETP.GE.AND P1, PT, R9, R2, PT ;  /* 0x000000020900720c */ /* 0x000fc40003f26270 */
[----:B------:R-:W-:Y:S02]  /*2c3e0*/  LEA.HI.X.SX32 R0, R0, R8, 0x1, P0 ;  /* 0x0000000800007211 */ /* 0x000fe400000f0eff */
[----:B------:R-:W-:-:S04]  /*2c3f0*/  LEA R2, P0, R3, R12, 0x2 ;  /* 0x0000000c03027211 */ /* 0x000fc800078010ff */
[----:B------:R-:W-:-:S05]  /*2c400*/  LEA.HI.X R3, R3, R13, R0, 0x2, P0 ;  /* 0x0000000d03037211 */ /* 0x000fca00000f1400 */
[----:B------:R1:W-:Y:S04]  /*2c410*/  @!P2 ST.E [R2.64], R11 ;  /* 0x0000000b0200a985 */ /* 0x0003e8000c101904 */
[----:B------:R1:W-:Y:S02]  /*2c420*/  @!P1 ST.E [R2.64+0x20], R10 ;  /* 0x0000200a02009985 */ /* 0x0003e4000c101904 */
.L_x_1899:
[----:B------:R-:W-:Y:S05]  /*2c430*/  BSYNC B0 ;  /* 0x0000000000007941 */ /* 0x000fea0003800000 */
.L_x_1898:
[----:B------:R-:W-:Y:S02]  /*2c440*/  ULDC.64 UR4, c[0x0][0x118] ;  /* 0x0000460000047ab9 */ /* 0x000fe40000000a00 */
[----:B------:R-:W2:Y:S01]  /*2c450*/  LD.E R8, [R134.64+0xc0] ;  /* 0x0000c00486087980 */ /* 0x000ea2000c101900 */
[----:B------:R-:W-:Y:S01]  /*2c460*/  SHF.R.S32.HI R5, RZ, 0x1f, R4 ;  /* 0x0000001fff057819 */ /* 0x000fe20000011404 */
[----:B------:R-:W-:Y:S01]  /*2c470*/  IMAD R0, R7, R52, RZ ;  /* 0x0000003407007224 */ /* 0x000fe200078e02ff */
[----:B------:R-:W-:-:S03]  /*2c480*/  MOV R9, 0x1f0 ;  /* 0x000001f000097802 */ /* 0x000fc60000000f00 */
[----:B-1----:R-:W-:-:S04]  /*2c490*/  IMAD.WIDE R2, R6, 0x40, R4 ;  /* 0x0000004006027825 */ /* 0x002fc800078e0204 */
[----:B------:R-:W-:Y:S01]  /*2c4a0*/  IMAD R5, R57, -0x40, R58 ;  /* 0xffffffc039057824 */ /* 0x000fe200078e023a */
[----:B------:R-:W-:-:S04]  /*2c4b0*/  IADD3 R7, P0, R2, R0, RZ ;  /* 0x0000000002077210 */ /* 0x000fc80007f1e0ff */
[----:B------:R-:W-:Y:S02]  /*2c4c0*/  LEA.HI.X.SX32 R3, R0, R3, 0x1, P0 ;  /* 0x0000000300037211 */ /* 0x000fe400000f0eff */
[----:B------:R-:W-:Y:S02]  /*2c4d0*/  IADD3 R0, R6, 0x10, RZ ;  /* 0x0000001006007810 */ /* 0x000fe40007ffe0ff */
[----:B------:R-:W-:-:S04]  /*2c4e0*/  LEA R2, P0, R7, R14, 0x2 ;  /* 0x0000000e07027211 */ /* 0x000fc800078010ff */
[----:B------:R-:W-:Y:S02]  /*2c4f0*/  LEA.HI.X R3, R7, R15, R3, 0x2, P0 ;  /* 0x0000000f07037211 */ /* 0x000fe400000f1403 */
[----:B------:R-:W-:Y:S02]  /*2c500*/  IADD3 R7, R6, 0x20, RZ ;  /* 0x0000002006077810 */ /* 0x000fe40007ffe0ff */
[----:B--2---:R-:W-:Y:S02]  /*2c510*/  ISETP.GE.AND P6, PT, R4, R8, PT ;  /* 0x000000080400720c */ /* 0x004fe40003fc6270 */
[----:B------:R-:W-:Y:S02]  /*2c520*/  IADD3 R4, R6, 0x8, RZ ;  /* 0x0000000806047810 */ /* 0x000fe40007ffe0ff */
[-C--:B------:R-:W-:Y:S02]  /*2c530*/  ISETP.GE.OR P4, PT, R0, R5.reuse, P6 ;  /* 0x000000050000720c */ /* 0x080fe40003786670 */
[----:B------:R-:W-:-:S02]  /*2c540*/  ISETP.GE.OR P5, PT, R4, R5, P6 ;  /* 0x000000050400720c */ /* 0x000fc400037a6670 */
[C---:B------:R-:W-:Y:S02]  /*2c550*/  IADD3 R0, R6.reuse, 0x30, RZ ;  /* 0x0000003006007810 */ /* 0x040fe40007ffe0ff */
[C---:B------:R-:W-:Y:S02]  /*2c560*/  IADD3 R8, R6.reuse, 0x18, RZ ;  /* 0x0000001806087810 */ /* 0x040fe40007ffe0ff */
[----:B------:R-:W-:Y:S02]  /*2c570*/  IADD3 R4, R6, 0x28, RZ ;  /* 0x0000002806047810 */ /* 0x000fe40007ffe0ff */
[-C--:B------:R-:W-:Y:S02]  /*2c580*/  ISETP.GE.OR P0, PT, R0, R5.reuse, P6 ;  /* 0x000000050000720c */ /* 0x080fe40003706670 */
[----:B------:R-:W-:Y:S01]  /*2c590*/  IADD3 R0, R6, 0x38, RZ ;  /* 0x0000003806007810 */ /* 0x000fe20007ffe0ff */
[----:B------:R1:W-:Y:S01]  /*2c5a0*/  @!P4 ST.E.128 [R2.64+0x1000], R40 ;  /* 0x001000280200c985 */ /* 0x0003e2000c101d04 */
[----:B------:R-:W-:-:S02]  /*2c5b0*/  ISETP.GE.OR P3, PT, R8, R5, P6 ;  /* 0x000000050800720c */ /* 0x000fc40003766670 */
[-C--:B------:R-:W-:Y:S01]  /*2c5c0*/  ISETP.GE.OR P2, PT, R7, R5.reuse, P6 ;  /* 0x000000050700720c */ /* 0x080fe20003746670 */
[----:B------:R1:W-:Y:S01]  /*2c5d0*/  @!P5 ST.E.128 [R2.64+0x800], R44 ;  /* 0x0008002c0200d985 */ /* 0x0003e2000c101d04 */
[-C--:B------:R-:W-:Y:S01]  /*2c5e0*/  ISETP.GE.OR P1, PT, R4, R5.reuse, P6 ;  /* 0x000000050400720c */ /* 0x080fe20003726670 */
[----:B------:R-:W-:Y:S01]  /*2c5f0*/  IMAD.MOV.U32 R4, RZ, RZ, R9 ;  /* 0x000000ffff047224 */ /* 0x000fe200078e0009 */
[-C--:B------:R-:W-:Y:S02]  /*2c600*/  ISETP.GE.OR P5, PT, R6, R5.reuse, P6 ;  /* 0x000000050600720c */ /* 0x080fe400037a6670 */
[----:B------:R-:W-:Y:S01]  /*2c610*/  ISETP.GE.OR P6, PT, R0, R5, P6 ;  /* 0x000000050000720c */ /* 0x000fe200037c6670 */
[----:B------:R-:W-:Y:S01]  /*2c620*/  IMAD.MOV.U32 R5, RZ, RZ, 0x0 ;  /* 0x00000000ff057424 */ /* 0x000fe200078e00ff */
[----:B------:R1:W-:Y:S04]  /*2c630*/  @!P0 ST.E.128 [R2.64+0x3000], R20 ;  /* 0x0030001402008985 */ /* 0x0003e8000c101d04 */
[----:B------:R1:W-:Y:S04]  /*2c640*/  @!P3 ST.E.128 [R2.64+0x1800], R32 ;  /* 0x001800200200b985 */ /* 0x0003e8000c101d04 */
[----:B------:R1:W-:Y:S04]  /*2c650*/  @!P2 ST.E.128 [R2.64+0x2000], R28 ;  /* 0x0020001c0200a985 */ /* 0x0003e8000c101d04 */
[----:B------:R1:W-:Y:S04]  /*2c660*/  @!P1 ST.E.128 [R2.64+0x2800], R24 ;  /* 0x0028001802009985 */ /* 0x0003e8000c101d04 */
[----:B------:R1:W-:Y:S04]  /*2c670*/  @!P5 ST.E.64 [R2.64], R48 ;  /* 0x000000300200d985 */ /* 0x0003e8000c101b04 */
[----:B------:R1:W-:Y:S01]  /*2c680*/  @!P5 ST.E.64 [R2.64+0x8], R50 ;  /* 0x000008320200d985 */ /* 0x0003e2000c101b04 */
[----:B------:R-:W-:Y:S05]  /*2c690*/  @P6 RET.REL.NODEC R4 `(_ZN5flash24flash_fwd_splitkv_kernelI23Flash_fwd_kernel_traitsILi64ELi64ELi256ELi4ELb0ELb0EN7cutlass6half_tE19Flash_kernel_traitsILi64ELi64ELi256ELi4ES3_EELb1ELb0ELb0ELb0ELb0ELb0ELb1ELb1EEEvNS_16Flash_fwd_paramsE) ;  /* 0xfffd396004006950 */ /* 0x000fea0003c3ffff */
[----:B------:R-:W-:Y:S02]  /*2c6a0*/  ULDC.64 UR4, c[0x0][0x118] ;  /* 0x0000460000047ab9 */ /* 0x000fe40000000a00 */
[----:B------:R2:W-:Y:S02]  /*2c6b0*/  ST.E.128 [R2.64+0x3800], R16 ;  /* 0x0038001002007985 */ /* 0x0005e4000c101d04 */
[----:B-12---:R-:W-:-:S02]  /*2c6c0*/  MOV R2, R9 ;  /* 0x0000000900027202 */ /* 0x006fc40000000f00 */
[----:B------:R-:W-:-:S04]  /*2c6d0*/  MOV R3, 0x0 ;  /* 0x0000000000037802 */ /* 0x000fc80000000f00 */
[----:B------:R-:W-:Y:S05]  /*2c6e0*/  RET.REL.NODEC R2 `(_ZN5flash24flash_fwd_splitkv_kernelI23Flash_fwd_kernel_traitsILi64ELi64ELi256ELi4ELb0ELb0EN7cutlass6half_tE19Flash_kernel_traitsILi64ELi64ELi256ELi4ES3_EELb1ELb0ELb0ELb0ELb0ELb0ELb1ELb1EEEvNS_16Flash_fwd_paramsE) ;  /* 0xfffd391002007950 */ /* 0x000fea0003c3ffff */
.L_x_1896:
[----:B------:R-:W-:Y:S01]  /*2c6f0*/  IMAD.MOV.U32 R0, RZ, RZ, R252 ;  /* 0x000000ffff007224 */ /* 0x000fe200078e00fc */
[----:B------:R-:W-:Y:S02]  /*2c700*/  MOV R5, 0x2 ;  /* 0x0000000200057802 */ /* 0x000fe40000000f00 */
[----:B------:R-:W-:Y:S02]  /*2c710*/  MOV R4, 0x2c730 ;  /* 0x0002c73000047802 */ /* 0x000fe40000000f00 */
[----:B-1---5:R-:W-:Y:S05]  /*2c720*/  CALL.REL.NOINC `($__internal_16_$__cuda_sm70_shflsync_bfly_p) ;  /* 0x0000011000007944 */ /* 0x022fea0003c00000 */
[----:B------:R-:W-:Y:S01]  /*2c730*/  MOV R0, R6 ;  /* 0x0000000600007202 */ /* 0x000fe20000000f00 */
[----:B------:R-:W-:Y:S05]  /*2c740*/  BRA `(.L_x_1900) ;  /* 0xfffff21000007947 */ /* 0x000fea000383ffff */
.L_x_1897:
[----:B------:R-:W-:Y:S02]  /*2c750*/  MOV R5, 0x1 ;  /* 0x0000000100057802 */ /* 0x000fe40000000f00 */
[----:B------:R-:W-:Y:S02]  /*2c760*/  MOV R4, 0x2c780 ;  /* 0x0002c78000047802 */ /* 0x000fe40000000f00 */
[----:B-12--5:R-:W-:Y:S05]  /*2c770*/  CALL.REL.NOINC `($__internal_16_$__cuda_sm70_shflsync_bfly_p) ;  /* 0x000000c000007944 */ /* 0x026fea0003c00000 */
[----:B------:R-:W-:Y:S01]  /*2c780*/  FADD.FTZ R9, R0, R6 ;  /* 0x0000000600097221 */ /* 0x000fe20000010000 */
[----:B------:R-:W-:Y:S02]  /*2c790*/  MOV R0, R251 ;  /* 0x000000fb00007202 */ /* 0x000fe40000000f00 */
[----:B------:R-:W-:Y:S02]  /*2c7a0*/  MOV R5, 0x2 ;  /* 0x0000000200057802 */ /* 0x000fe40000000f00 */
[----:B------:R-:W-:-:S02]  /*2c7b0*/  MOV R4, 0x2c7d0 ;  /* 0x0002c7d000047802 */ /* 0x000fc40000000f00 */
[----:B------:R-:W-:Y:S05]  /*2c7c0*/  CALL.REL.NOINC `($__internal_16_$__cuda_sm70_shflsync_bfly_p) ;  /* 0x0000007000007944 */ /* 0x000fea0003c00000 */
[----:B------:R-:W-:Y:S01]  /*2c7d0*/  FADD.FTZ R2, R251, R6 ;  /* 0x00000006fb027221 */ /* 0x000fe20000010000 */
[----:B------:R-:W-:-:S02]  /*2c7e0*/  MOV R5, 0x1 ;  /* 0x0000000100057802 */ /* 0x000fc40000000f00 */
[----:B------:R-:W-:Y:S02]  /*2c7f0*/  MOV R4, 0x2c820 ;  /* 0x0002c82000047802 */ /* 0x000fe40000000f00 */
[----:B------:R-:W-:Y:S02]  /*2c800*/  MOV R0, R2 ;  /* 0x0000000200007202 */ /* 0x000fe40000000f00 */
[----:B------:R-:W-:Y:S05]  /*2c810*/  CALL.REL.NOINC `($__internal_16_$__cuda_sm70_shflsync_bfly_p) ;  /* 0x0000002000007944 */ /* 0x000fea0003c00000 */
[----:B------:R-:W-:Y:S01]  /*2c820*/  MOV R4, R6 ;  /* 0x0000000600047202 */ /* 0x000fe20000000f00 */
[----:B------:R-:W-:Y:S05]  /*2c830*/  BRA `(.L_x_1901) ;  /* 0xfffff19000007947 */ /* 0x000fea000383ffff */
        .weak           $__internal_16_$__cuda_sm70_shflsync_bfly_p
        .type           $__internal_16_$__cuda_sm70_shflsync_bfly_p,@function
        .size           $__internal_16_$__cuda_sm70_shflsync_bfly_p,(.L_x_7715 - $__internal_16_$__cuda_sm70_shflsync_bfly_p)
$__internal_16_$__cuda_sm70_shflsync_bfly_p:
[----:B------:R-:W-:Y:S04]  /*2c840*/  WARPSYNC R7 ;  /* 0x0000000700007348 */ /* 0x000fe80003800000 */
[----:B------:R1:W2:Y:S02]  /*2c850*/  SHFL.BFLY PT, R6, R0, R5, R8 ;  /* 0x0c00000500067389 */ /* 0x0002a400000e0008 */
[----:B-1----:R-:W-:-:S04]  /*2c860*/  MOV R5, 0x0 ;  /* 0x0000000000057802 */ /* 0x002fc80000000f00 */
[----:B--2---:R-:W-:Y:S05]  /*2c870*/  RET.REL.NODEC R4 `(_ZN5flash24flash_fwd_splitkv_kernelI23Flash_fwd_kernel_traitsILi64ELi64ELi256ELi4ELb0ELb0EN7cutlass6half_tE19Flash_kernel_traitsILi64ELi64ELi256ELi4ES3_EELb1ELb0ELb0ELb0ELb0ELb0ELb1ELb1EEEvNS_16Flash_fwd_paramsE) ;  /* 0xfffd378004007950 */ /* 0x004fea0003c3ffff */
.L_x_1902:
        /* <DEDUP_REMOVED lines=16> */
.L_x_7715:


//--------------------- .text._ZN5flash24flash_fwd_splitkv_kernelI23Flash_fwd_kernel_traitsILi64ELi64ELi256ELi4ELb0ELb0EN7cutlass6half_tE19Flash_kernel_traitsILi64ELi64ELi256ELi4ES3_EELb1ELb0ELb0ELb0ELb0ELb1ELb1ELb1EEEvNS_16Flash_fwd_paramsE --------------------------
	.section	.text._ZN5flash24flash_fwd_splitkv_kernelI23Flash_fwd_kernel_traitsILi64ELi64ELi256ELi4ELb0ELb0EN7cutlass6half_tE19Flash_kernel_traitsILi64ELi64ELi256ELi4ES3_EELb1ELb0ELb0ELb0ELb0ELb1ELb1ELb1EEEvNS_16Flash_fwd_paramsE,"ax",@progbits
	.sectioninfo	@"SHI_REGISTERS=255"
	.align	128
        .global         _ZN5flash24flash_fwd_splitkv_kernelI23Flash_fwd_kernel_traitsILi64ELi64ELi256ELi4ELb0ELb0EN7cutlass6half_tE19Flash_kernel_traitsILi64ELi64ELi256ELi4ES3_EELb1ELb0ELb0ELb0ELb0ELb1ELb1ELb1EEEvNS_16Flash_fwd_paramsE
        .type           _ZN5flash24flash_fwd_splitkv_kernelI23Flash_fwd_kernel_traitsILi64ELi64ELi256ELi4ELb0ELb0EN7cutlass6half_tE19Flash_kernel_traitsILi64ELi64ELi256ELi4ES3_EELb1ELb0ELb0ELb0ELb0ELb1ELb1ELb1EEEvNS_16Flash_fwd_paramsE,@function
        .size           _ZN5flash24flash_fwd_splitkv_kernelI23Flash_fwd_kernel_traitsILi64ELi64ELi256ELi4ELb0ELb0EN7cutlass6half_tE19Flash_kernel_traitsILi64ELi64ELi256ELi4ES3_EELb1ELb0ELb0ELb0ELb0ELb1ELb1ELb1EEEvNS_16Flash_fwd_paramsE,(.L_x_7717 - _ZN5flash24flash_fwd_splitkv_kernelI23Flash_fwd_kernel_traitsILi64ELi64ELi256ELi4ELb0ELb0EN7cutlass6half_tE19Flash_kernel_traitsILi64ELi64ELi256ELi4ES3_EELb1ELb0ELb0ELb0ELb0ELb1ELb1ELb1EEEvNS_16Flash_fwd_paramsE)
        .other          _ZN5flash24flash_fwd_splitkv_kernelI23Flash_fwd_kernel_traitsILi64ELi64ELi256ELi4ELb0ELb0EN7cutlass6half_tE19Flash_kernel_traitsILi64ELi64ELi256ELi4ES3_EELb1ELb0ELb0ELb0ELb0ELb1ELb1ELb1EEEvNS_16Flash_fwd_paramsE,@"STO_CUDA_ENTRY STV_DEFAULT"
_ZN5flash24flash_fwd_splitkv_kernelI23Flash_fwd_kernel_traitsILi64ELi64ELi256ELi4ELb0ELb0EN7cutlass6half_tE19Flash_kernel_traitsILi64ELi64ELi256ELi4ES3_EELb1ELb0ELb0ELb0ELb0ELb1ELb1ELb1EEEvNS_16Flash_fwd_paramsE:
.text._ZN5flash24flash_fwd_splitkv_kernelI23Flash_fwd_kernel_traitsILi64ELi64ELi256ELi4ELb0ELb0EN7cutlass6half_tE19Flash_kernel_traitsILi64ELi64ELi256ELi4ES3_EELb1ELb0ELb0ELb0ELb0ELb1ELb1ELb1EEEvNS_16Flash_fwd_paramsE:
        /* <DEDUP_REMOVED lines=30> */
[----:B-1-3--:R-:W-:Y:S05]  /*01e0*/  CALL.REL.NOINC `($_ZN5flash24flash_fwd_splitkv_kernelI23Flash_fwd_kernel_traitsILi64ELi64ELi256ELi4ELb0ELb0EN7cutlass6half_tE19Flash_kernel_traitsILi64ELi64ELi256ELi4ES3_EELb1ELb0ELb0ELb0ELb0ELb1ELb1ELb1EEEvNS_16Flash_fwd_paramsE$_ZN5flash30compute_attn_1rowblock_splitkvI23Flash_fwd_kernel_traitsILi64ELi64ELi256ELi4ELb0ELb0EN7cutlass6half_tE19Flash_kernel_traitsILi64ELi64ELi256ELi4ES3_EELb1ELb0ELb0ELb0ELb0ELb1ELb1ELb1ENS_16Flash_fwd_paramsEEEvRKT8_iiiii) ;  /* 0x0000002000007944 */ /* 0x00afea0003c00000 */
[----:B------:R-:W-:Y:S05]  /*01f0*/  BSYNC B3 ;  /* 0x0000000000037941 */ /* 0x000fea0003800000 */
.L_x_1903:
[----:B------:R-:W-:Y:S05]  /*0200*/  EXIT ;  /* 0x000000000000794d */ /* 0x000fea0003800000 */
        .type           $_ZN5flash24flash_fwd_splitkv_kernelI23Flash_fwd_kernel_traitsILi64ELi64ELi256ELi4ELb0ELb0EN7cutlass6half_tE19Flash_kernel_traitsILi64ELi64ELi256ELi4ES3_EELb1ELb0ELb0ELb0ELb0ELb1ELb1ELb1EEEvNS_16Flash_fwd_paramsE$_ZN5flash30compute_attn_1rowblock_splitkvI23Flash_fwd_kernel_traitsILi64ELi64ELi256ELi4ELb0ELb0EN7cutlass6half_tE19Flash_kernel_traitsILi64ELi64ELi256ELi4ES3_EELb1ELb0ELb0ELb0ELb0ELb1ELb1ELb1ENS_16Flash_fwd_paramsEEEvRKT8_iiiii,@function
        .size           $_ZN5flash24flash_fwd_splitkv_kernelI23Flash_fwd_kernel_traitsILi64ELi64ELi256ELi4ELb0ELb0EN7cutlass6half_tE19Flash_kernel_traitsILi64ELi64ELi256ELi4ES3_EELb1ELb0ELb0ELb0ELb0ELb1ELb1ELb1EEEvNS_16Flash_fwd_paramsE$_ZN5flash30compute_attn_1rowblock_splitkvI23Flash_fwd_kernel_traitsILi64ELi64ELi256ELi4ELb0ELb0EN7cutlass6half_tE19Flash_kernel_traitsILi64ELi64ELi256ELi4ES3_EELb1ELb0ELb0ELb0ELb0ELb1ELb1ELb1ENS_16Flash_fwd_paramsEEEvRKT8_iiiii,($__internal_17_$__cuda_sm70_shflsync_bfly_p - $_ZN5flash24flash_fwd_splitkv_kernelI23Flash_fwd_kernel_traitsILi64ELi64ELi256ELi4ELb0ELb0EN7cutlass6half_tE19Flash_kernel_traitsILi64ELi64ELi256ELi4ES3_EELb1ELb0ELb0ELb0ELb0ELb1ELb1ELb1EEEvNS_16Flash_fwd_paramsE$_ZN5flash30compute_attn_1rowblock_splitkvI23Flash_fwd_kernel_traitsILi64ELi64ELi256ELi4ELb0ELb0EN7cutlass6half_tE19Flash_kernel_traitsILi64ELi64ELi256ELi4ES3_EELb1ELb0ELb0ELb0ELb0ELb1ELb1ELb1ENS_16Flash_fwd_paramsEEEvRKT8_iiiii)
$_ZN5flash24flash_fwd_splitkv_kernelI23Flash_fwd_kernel_traitsILi64ELi64ELi256ELi4ELb0ELb0EN7cutlass6half_tE19Flash_kernel_traitsILi64ELi64ELi256ELi4ES3_EELb1ELb0ELb0ELb0ELb0ELb1ELb1ELb1EEEvNS_16Flash_fwd_paramsE$_ZN5flash30compute_attn_1rowblock_splitkvI23Flash_fwd_kernel_traitsILi64ELi64ELi256ELi4ELb0ELb0EN7cutlass6half_tE19Flash_kernel_traitsILi64ELi64ELi256ELi4ES3_EELb1ELb0ELb0ELb0ELb0ELb1ELb1ELb1ENS_16Flash_fwd_paramsEEEvRKT8_iiiii:
        /* <DEDUP_REMOVED lines=21> */
.L_x_1905:
[----:B------:R-:W-:Y:S05]  /*0360*/  BSYNC B0 ;  /* 0x0000000000007941 */ /* 0x000fea0003800000 */
.L_x_1904:
        /* <DEDUP_REMOVED lines=18> */
.L_x_1907:
[----:B------:R3:W5:Y:S02]  /*0490*/  LD.E R0, [R16.64+0xb8] ;  /* 0x0000b80610007980 */ /* 0x000764000c101900 */
.L_x_1908:
[----:B------:R-:W-:Y:S05]  /*04a0*/  BSYNC B0 ;  /* 0x0000000000007941 */ /* 0x000fea0003800000 */
.L_x_1906:
        /* <DEDUP_REMOVED lines=10> */
.L_x_1910:
[----:B------:R-:W4:Y:S01]  /*0550*/  LD.E.64 R2, [R16.64+0x108] ;  /* 0x0001080610027980 */ /* 0x000f22000c101b00 */
[----:B------:R-:W-:Y:S01]  /*0560*/  BSSY B0, `(.L_x_1912) ;  /* 0x0000006000007945 */ /* 0x000fe20003800000 */
[----:B------:R-:W-:Y:S01]  /*0570*/  IMAD.MOV.U32 R0, RZ, RZ, RZ ;  /* 0x000000ffff007224 */ /* 0x000fe200078e00ff */
[----:B----4-:R-:W-:-:S04]  /*0580*/  ISETP.NE.U32.AND P0, PT, R2, RZ, PT ;  /* 0x000000ff0200720c */ /* 0x010fc80003f05070 */
[----:B------:R-:W-:-:S13]  /*0590*/  ISETP.NE.AND.EX P0, PT, R3, RZ, PT, P0 ;  /* 0x000000ff0300720c */ /* 0x000fda0003f05300 */
[----:B------:R-:W-:Y:S05]  /*05a0*/  @!P0 BRA `(.L_x_1913) ;  /* 0x0000001000008947 */ /* 0x000fea0003800000 */
[----:B------:R4:W5:Y:S02]  /*05b0*/  LD.E R0, [R16.64+0xbc] ;  /* 0x0000bc0610007980 */ /* 0x000964000c101900 */
.L_x_1913:
[----:B------:R-:W-:Y:S05]  /*05c0*/  BSYNC B0 ;  /* 0x0000000000007941 */ /* 0x000fea0003800000 */
.L_x_1912:
[----:B-----5:R-:W-:Y:S02]  /*05d0*/  IADD3 R211, R119, R0, RZ ;  /* 0x0000000077d37210 */ /* 0x020fe40007ffe0ff */
.L_x_1911:
[----:B------:R-:W-:Y:S05]  /*05e0*/  BSYNC B1 ;  /* 0x0000000000017941 */ /* 0x000fea0003800000 */
.L_x_1909:
[----:B------:R-:W5:Y:S01]  /*05f0*/  S2R R40, SR_CTAID.X ;  /* 0x0000000000287919 */ /* 0x000f620000002500 */
[----:B------:R-:W-:Y:S01]  /*0600*/  MOV R15, 0x1f0 ;  /* 0x000001f0000f7802 */ /* 0x000fe20000000f00 */
[----:B------:R-:W-:-:S03]  /*0610*/  IMAD.MOV.U32 R3, RZ, RZ, 0x0 ;  /* 0x00000000ff037424 */ /* 0x000fc600078e00ff */
[----:B------:R-:W-:Y:S01]  /*0620*/  MOV R2, R15 ;  /* 0x0000000f00027202 */ /* 0x000fe20000000f00 */
[----:B-----5:R-:W-:-:S05]  /*0630*/  IMAD.SHL.U32 R10, R40, 0x40, RZ ;  /* 0x00000040280a7824 */ /* 0x020fca00078e00ff */
[----:B------:R-:W-:-:S13]  /*0640*/  ISETP.GT.AND P0, PT, R14, R10, PT ;  /* 0x0000000a0e00720c */ /* 0x000fda0003f04270 */
[----:B------:R-:W-:Y:S05]  /*0650*/  @!P0 RET.REL.NODEC R2 `(_ZN5flash24flash_fwd_splitkv_kernelI23Flash_fwd_kernel_traitsILi64ELi64ELi256ELi4ELb0ELb0EN7cutlass6half_tE19Flash_kernel_traitsILi64ELi64ELi256ELi4ES3_EELb1ELb0ELb0ELb0ELb0ELb1ELb1ELb1EEEvNS_16Flash_fwd_paramsE) ;  /* 0xfffff9a002008950 */ /* 0x000fea0003c3ffff */
        /* <DEDUP_REMOVED lines=13> */
[----:B------:R-:W-:-:S04]  /*0730*/  LEA.HI.SX32 R0, R0, c[0x0][0x10], 0x18 ;  /* 0x0000040000007a11 */ /* 0x000fc800078fc2ff */
[----:B------:R-:W-:Y:S01]  /*0740*/  IADD3 R4, R0, -0x1, RZ ;  /* 0xffffffff00047810 */ /* 0x000fe20007ffe0ff */
[----:B------:R-:W-:Y:S02]  /*0750*/  IMAD R0, R2, R7, RZ ;  /* 0x0000000702007224 */ /* 0x000fe400078e02ff */
[----:B------:R-:W-:Y:S01]  /*0760*/  IMAD.MOV.U32 R2, RZ, RZ, RZ ;  /* 0x000000ffff027224 */ /* 0x000fe200078e00ff */
[----:B------:R-:W-:-:S03]  /*0770*/  IABS R5, R4 ;  /* 0x0000000400057213 */ /* 0x000fc60000000000 */
[----:B------:R-:W-:-:S04]  /*0780*/  IMAD.HI.U32 R0, R3, R0, R2 ;  /* 0x0000000003007227 */ /* 0x000fc800078e0002 */
[----:B------:R-:W-:Y:S02]  /*0790*/  IMAD.MOV.U32 R2, RZ, RZ, R5 ;  /* 0x000000ffff027224 */ /* 0x000fe400078e0005 */
[----:B------:R-:W-:Y:S02]  /*07a0*/  IMAD.MOV R3, RZ, RZ, -R8 ;  /* 0x000000ffff037224 */ /* 0x000fe400078e0a08 */
[----:B------:R-:W-:-:S04]  /*07b0*/  IMAD.HI.U32 R0, R0, R2, RZ ;  /* 0x0000000200007227 */ /* 0x000fc800078e00ff */
[----:B------:R-:W-:Y:S01]  /*07c0*/  IMAD R2, R0, R3, R2 ;  /* 0x0000000300027224 */ /* 0x000fe200078e0202 */
[----:B------:R-:W-:-:S04]  /*07d0*/  IADD3 R3, R211, 0xff, RZ ;  /* 0x000000ffd3037810 */ /* 0x000fc80007ffe0ff */
[----:B------:R-:W-:-:S13]  /*07e0*/  ISETP.GT.U32.AND P1, PT, R7, R2, PT ;  /* 0x000000020700720c */ /* 0x000fda0003f24070 */
[----:B------:R-:W-:Y:S01]  /*07f0*/  @!P1 IMAD.IADD R2, R2, 0x1, -R7 ;  /* 0x0000000102029824 */ /* 0x000fe200078e0a07 */
[----:B------:R-:W-:Y:S02]  /*0800*/  @!P1 IADD3 R0, R0, 0x1, RZ ;  /* 0x0000000100009810 */ /* 0x000fe40007ffe0ff */
[----:B------:R-:W-:Y:S02]  /*0810*/  ISETP.NE.AND P1, PT, RZ, c[0x0][0x10], PT ;  /* 0x00000400ff007a0c */ /* 0x000fe40003f25270 */
[----:B------:R-:W-:Y:S02]  /*0820*/  ISETP.GE.U32.AND P2, PT, R2, R7, PT ;  /* 0x000000070200720c */ /* 0x000fe40003f46070 */
[----:B------:R-:W-:Y:S02]  /*0830*/  LOP3.LUT R2, R4, c[0x0][0x10], RZ, 0x3c, !PT ;  /* 0x0000040004027a12 */ /* 0x000fe400078e3cff */
[----:B------:R-:W-:Y:S02]  /*0840*/  SHF.R.S32.HI R4, RZ, 0x1f, R3 ;  /* 0x0000001fff047819 */ /* 0x000fe40000011403 */
[----:B------:R-:W-:-:S02]  /*0850*/  ISETP.GE.AND P0, PT, R2, RZ, PT ;  /* 0x000000ff0200720c */ /* 0x000fc40003f06270 */
[----:B------:R-:W-:Y:S02]  /*0860*/  IADD3 R2, -R14, 0x13f, R10 ;  /* 0x0000013f0e027810 */ /* 0x000fe40007ffe10a */
[----:B------:R-:W-:Y:S02]  /*0870*/  LEA.HI R4, R4, R3, RZ, 0x8 ;  /* 0x0000000304047211 */ /* 0x000fe400078f40ff */
[----:B--2---:R-:W-:Y:S02]  /*0880*/  IADD3 R2, R6, R2, R211 ;  /* 0x0000000206027210 */ /* 0x004fe40007ffe0d3 */
[----:B------:R-:W-:Y:S02]  /*0890*/  @P2 IADD3 R0, R0, 0x1, RZ ;  /* 0x0000000100002810 */ /* 0x000fe40007ffe0ff */
[----:B------:R-:W-:Y:S02]  /*08a0*/  SHF.R.S32.HI R3, RZ, 0x1f, R2 ;  /* 0x0000001fff037819 */ /* 0x000fe40000011402 */
[----:B------:R-:W-:Y:S01]  /*08b0*/  SHF.R.S32.HI R4, RZ, 0x8, R4 ;  /* 0x00000008ff047819 */ /* 0x000fe20000011404 */
[----:B------:R-:W-:Y:S01]  /*08c0*/  @!P0 IMAD.MOV R0, RZ, RZ, -R0 ;  /* 0x000000ffff008224 */ /* 0x000fe200078e0a00 */
[----:B------:R-:W-:-:S02]  /*08d0*/  @!P1 LOP3.LUT R0, RZ, c[0x0][0x10], RZ, 0x33, !PT ;  /* 0x00000400ff009a12 */ /* 0x000fc400078e33ff */
        /* <DEDUP_REMOVED lines=27> */
[----:B-----5:R-:W-:Y:S01]  /*0a90*/  IMAD R11, R12, R11, RZ ;  /* 0x0000000b0c0b7224 */ /* 0x020fe200078e02ff */
[----:B------:R-:W-:Y:S01]  /*0aa0*/  IADD3 R13, R0, 0x8, RZ ;  /* 0x00000008000d7810 */ /* 0x000fe20007ffe0ff */
[----:B------:R-:W-:-:S02]  /*0ab0*/  IMAD.IADD R10, R14, 0x1, -R10 ;  /* 0x000000010e0a7824 */ /* 0x000fc400078e0a0a */
[C---:B------:R-:W-:Y:S01]  /*0ac0*/  IMAD.WIDE R4, R0.reuse, 0x40, R2 ;  /* 0x0000004000047825 */ /* 0x040fe200078e0202 */
[----:B------:R-:W-:Y:S02]  /*0ad0*/  IADD3 R14, R0, 0x10, RZ ;  /* 0x00000010000e7810 */ /* 0x000fe40007ffe0ff */
[----:B--2---:R-:W-:Y:S02]  /*0ae0*/  ISETP.GE.AND P3, PT, R2, R9, PT ;  /* 0x000000090200720c */ /* 0x004fe40003f66270 */
[----:B------:R-:W-:Y:S02]  /*0af0*/  IADD3 R3, P0, R11, R4, RZ ;  /* 0x000000040b037210 */ /* 0x000fe40007f1e0ff */
[-C--:B------:R-:W-:Y:S02]  /*0b00*/  ISETP.GE.AND P6, PT, R13, R10.reuse, PT ;  /* 0x0000000a0d00720c */ /* 0x080fe40003fc6270 */
[----:B------:R-:W-:Y:S02]  /*0b10*/  IADD3 R13, R0, 0x18, RZ ;  /* 0x00000018000d7810 */ /* 0x000fe40007ffe0ff */
[----:B------:R-:W-:-:S02]  /*0b20*/  ISETP.GE.AND P5, PT, R14, R10, PT ;  /* 0x0000000a0e00720c */ /* 0x000fc40003fa6270 */
[----:B------:R-:W-:Y:S02]  /*0b30*/  ISETP.GE.OR P3, PT, R0, R10, P3 ;  /* 0x0000000a0000720c */ /* 0x000fe40001f66670 */
[----:B------:R-:W-:Y:S02]  /*0b40*/  LEA.HI.X.SX32 R4, R11, R5, 0x1, P0 ;  /* 0x000000050b047211 */ /* 0x000fe400000f0eff */
[----:B------:R-:W-:Y:S02]  /*0b50*/  LEA R6, P0, R3, R6, 0x2 ;  /* 0x0000000603067211 */ /* 0x000fe400078010ff */
[----:B------:R-:W-:Y:S02]  /*0b60*/  ISETP.GE.AND P4, PT, R13, R10, PT ;  /* 0x0000000a0d00720c */ /* 0x000fe40003f86270 */
[CC--:B------:R-:W-:Y:S02]  /*0b70*/  ISETP.GE.OR P2, PT, R2.reuse, R9.reuse, P6 ;  /* 0x000000090200720c */ /* 0x0c0fe40003746670 */
[----:B------:R-:W-:-:S02]  /*0b80*/  ISETP.GE.OR P1, PT, R2, R9, P5 ;  /* 0x000000090200720c */ /* 0x000fc40002f26670 */
        /* <DEDUP_REMOVED lines=54> */
[----:B------:R-:W-:Y:S05]  /*0ef0*/  @P0 RET.REL.NODEC R2 `(_ZN5flash24flash_fwd_splitkv_kernelI23Flash_fwd_kernel_traitsILi64ELi64ELi256ELi4ELb0ELb0EN7cutlass6half_tE19Flash_kernel_traitsILi64ELi64ELi256ELi4ES3_EELb1ELb0ELb0ELb0ELb0ELb1ELb1ELb1EEEvNS_16Flash_fwd_paramsE) ;  /* 0xfffff10002000950 */ /* 0x000fea0003c3ffff */
[----:B---3--:R-:W-:Y:S02]  /*0f00*/  MOV R0, 0xff800000 ;  /* 0xff80000000007802 */ /* 0x008fe40000000f00 */
[----:B------:R-:W-:Y:S02]  /*0f10*/  MOV R2, R15 ;  /* 0x0000000f00027202 */ /* 0x000fe40000000f00 */
[----:B------:R-:W-:Y:S01]  /*0f20*/  MOV R3, 0x0 ;  /* 0x0000000000037802 */ /* 0x000fe20000000f00 */
[----:B------:R1:W-:Y:S03]  /*0f30*/  ST.E [R4.64+0xe0], R0 ;  /* 0x0000e00004007985 */ /* 0x0003e6000c101906 */
[----:B------:R-:W-:Y:S05]  /*0f40*/  RET.REL.NODEC R2 `(_ZN5flash24flash_fwd_splitkv_kernelI23Flash_fwd_kernel_traitsILi64ELi64ELi256ELi4ELb0ELb0EN7cutlass6half_tE19Flash_kernel_traitsILi64ELi64ELi256ELi4ES3_EELb1ELb0ELb0ELb0ELb0ELb1ELb1ELb1EEEvNS_16Flash_fwd_paramsE) ;  /* 0xfffff0b002007950 */ /* 0x000fea0003c3ffff */
.L_x_1914:
        /* <DEDUP_REMOVED lines=29> */
[----:B--2---:R-:W2:Y:S04]  /*1120*/  LD.E.64 R20, [R16.64+0x40] ;  /* 0x0000400610147980 */ /* 0x004ea8000c101b00 */
[----:B------:R-:W2:Y:S04]  /*1130*/  LD.E.64 R190, [R16.64+0x38] ;  /* 0x0000380610be7980 */ /* 0x000ea8000c101b00 */
[----:B------:R-:W2:Y:S04]  /*1140*/  LD.E.64 R10, [R16.64+0x50] ;  /* 0x00005006100a7980 */ /* 0x000ea8000c101b00 */
[----:B------:R-:W2:Y:S04]  /*1150*/  LD.E.64 R8, [R16.64+0x28] ;  /* 0x0000280610087980 */ /* 0x000ea8000c101b00 */
[----:B------:R1:W5:Y:S01]  /*1160*/  LD.E.64 R28, [R16.64+0x58] ;  /* 0x00005806101c7980 */ /* 0x000362000c101b00 */
[----:B---3--:R-:W-:-:S04]  /*1170*/  IABS R4, R13 ;  /* 0x0000000d00047213 */ /* 0x008fc80000000000 */
[----:B------:R-:W3:Y:S08]  /*1180*/  I2F.RP R2, R4 ;  /* 0x0000000400027306 */ /* 0x000ef00000209400 */
[----:B---3--:R-:W3:Y:S02]  /*1190*/  MUFU.RCP R2, R2 ;  /* 0x0000000200027308 */ /* 0x008ee40000001000 */
[----:B---3--:R-:W-:-:S06]  /*11a0*/  IADD3 R2, R2, 0xffffffe, RZ ;  /* 0x0ffffffe02027810 */ /* 0x008fcc0007ffe0ff */
[----:B------:R-:W3:Y:S01]  /*11b0*/  F2I.FTZ.U32.TRUNC.NTZ R3, R2 ;  /* 0x0000000200037305 */ /* 0x000ee2000021f000 */
[----:B------:R-:W-:Y:S01]  /*11c0*/  IABS R6, R13 ;  /* 0x0000000d00067213 */ /* 0x000fe20000000000 */
[----:B---3--:R-:W-:Y:S02]  /*11d0*/  IMAD.MOV R0, RZ, RZ, -R3 ;  /* 0x000000ffff007224 */ /* 0x008fe400078e0a03 */
[----:B------:R-:W-:Y:S02]  /*11e0*/  IMAD.MOV.U32 R2, RZ, RZ, RZ ;  /* 0x000000ffff027224 */ /* 0x000fe400078e00ff */
[----:B------:R-:W-:Y:S01]  /*11f0*/  IMAD R5, R0, R4, RZ ;  /* 0x0000000400057224 */ /* 0x000fe200078e02ff */
[----:B------:R-:W-:-:S03]  /*1200*/  IABS R0, R22 ;  /* 0x0000001600007213 */ /* 0x000fc60000000000 */
[----:B------:R-:W-:Y:S01]  /*1210*/  IMAD.HI.U32 R5, R3, R5, R2 ;  /* 0x0000000503057227 */ /* 0x000fe200078e0002 */
[----:B------:R-:W-:-:S03]  /*1220*/  MOV R2, R0 ;  /* 0x0000000000027202 */ /* 0x000fc60000000f00 */
[----:B------:R-:W-:Y:S02]  /*1230*/  IMAD.MOV R0, RZ, RZ, -R6 ;  /* 0x000000ffff007224 */ /* 0x000fe400078e0a06 */
[----:B------:R-:W3:Y:S02]  /*1240*/  LD.E.64 R6, [R16.64+0x20] ;  /* 0x0000200610067980 */ /* 0x000ee4000c101b00 */
        /* <DEDUP_REMOVED lines=15> */
[----:B-----5:R1:W3:Y:S01]  /*1340*/  LD.E R12, [R2.64] ;  /* 0x00000006020c7980 */ /* 0x0202e2000c101900 */
[----:B----4-:R-:W-:-:S04]  /*1350*/  IABS R4, R15 ;  /* 0x0000000f00047213 */ /* 0x010fc80000000000 */
[----:B-1----:R-:W1:Y:S08]  /*1360*/  I2F.RP R2, R4 ;  /* 0x0000000400027306 */ /* 0x002e700000209400 */
[----:B-1----:R-:W1:Y:S02]  /*1370*/  MUFU.RCP R2, R2 ;  /* 0x0000000200027308 */ /* 0x002e640000001000 */
[----:B-1----:R-:W-:-:S06]  /*1380*/  IADD3 R2, R2, 0xffffffe, RZ ;  /* 0x0ffffffe02027810 */ /* 0x002fcc0007ffe0ff */
[----:B------:R-:W1:Y:S01]  /*1390*/  F2I.FTZ.U32.TRUNC.NTZ R3, R2 ;  /* 0x0000000200037305 */ /* 0x000e62000021f000 */
[----:B------:R-:W-:Y:S02]  /*13a0*/  IABS R18, R15 ;  /* 0x0000000f00127213 */ /* 0x000fe40000000000 */
[----:B-1----:R-:W-:Y:S01]  /*13b0*/  IADD3 R0, RZ, -R3, RZ ;  /* 0x80000003ff007210 */ /* 0x002fe20007ffe0ff */
[----:B------:R-:W-:-:S04]  /*13c0*/  IMAD.MOV.U32 R2, RZ, RZ, RZ ;  /* 0x000000ffff027224 */ /* 0x000fc800078e00ff */
[----:B------:R-:W-:Y:S01]  /*13d0*/  IMAD R14, R0, R4, RZ ;  /* 0x00000004000e7224 */ /* 0x000fe200078e02ff */
[----:B------:R-:W-:-:S03]  /*13e0*/  IABS R0, R41 ;  /* 0x0000002900007213 */ /* 0x000fc60000000000 */
[----:B------:R-:W-:-:S04]  /*13f0*/  IMAD.HI.U32 R14, R3, R14, R2 ;  /* 0x0000000e030e7227 */ /* 0x000fc800078e0002 */
[----:B------:R-:W-:-:S05]  /*1400*/  IMAD.MOV R2, RZ, RZ, -R18 ;  /* 0x000000ffff027224 */ /* 0x000fca00078e0a12 */
[----:B------:R-:W-:Y:S01]  /*1410*/  MOV R3, R2 ;  /* 0x0000000200037202 */ /* 0x000fe20000000f00 */
        /* <DEDUP_REMOVED lines=12> */
[----:B--2---:R1:W-:Y:S01]  /*14e0*/  STL.64 [R1+0x18], R20 ;  /* 0x0000181401007387 */ /* 0x0043e20000100a00 */
        /* <DEDUP_REMOVED lines=8> */
[----:B---3--:R-:W-:Y:S01]  /*1570*/  SHF.R.S32.HI R14, RZ, 0x1f, R12 ;  /* 0x0000001fff0e7819 */ /* 0x008fe2000001140c */
        /* <DEDUP_REMOVED lines=18> */
.L_x_1916:
        /* <DEDUP_REMOVED lines=8> */
[----:B-----5:R-:W-:-:S02]  /*1720*/  @!P3 SHF.R.S32.HI R14, RZ, 0x1f, R12 ;  /* 0x0000001fff0eb819 */ /* 0x020fc4000001140c */
[----:B------:R-:W-:-:S04]  /*1730*/  LEA R22, R36, 0xffffff00, 0x8 ;  /* 0xffffff0024167811 */ /* 0x000fc800078e40ff */
[----:B------:R-:W-:Y:S02]  /*1740*/  SHF.R.S32.HI R23, RZ, 0x1f, R22 ;  /* 0x0000001fff177819 */ /* 0x000fe40000011416 */
[----:B---3--:R-:W-:-:S04]  /*1750*/  IABS R0, R9 ;  /* 0x0000000900007213 */ /* 0x008fc80000000000 */
[----:B------:R-:W-:Y:S01]  /*1760*/  MOV R6, R0 ;  /* 0x0000000000067202 */ /* 0x000fe20000000f00 */
[----:B----4-:R3:W-:Y:S01]  /*1770*/  STL.64 [R1+0x18], R2 ;  /* 0x0000180201007387 */ /* 0x0107e20000100a00 */
        /* <DEDUP_REMOVED lines=9> */
[----:B------:R-:W-:Y:S01]  /*1810*/  IMAD R4, R0, R6, RZ ;  /* 0x0000000600047224 */ /* 0x000fe200078e02ff */
[----:B------:R-:W-:-:S03]  /*1820*/  IABS R0, R41 ;  /* 0x0000002900007213 */ /* 0x000fc60000000000 */
[----:B------:R-:W-:-:S04]  /*1830*/  IMAD.HI.U32 R4, R3, R4, R2 ;  /* 0x0000000403047227 */ /* 0x000fc800078e0002 */
[----:B------:R-:W-:Y:S02]  /*1840*/  IMAD.MOV R2, RZ, RZ, -R5 ;  /* 0x000000ffff027224 */ /* 0x000fe400078e0a05 */
[----:B------:R-:W-:-:S04]  /*1850*/  IMAD.HI.U32 R8, R4, R0, RZ ;  /* 0x0000000004087227 */ /* 0x000fc800078e00ff */
[----:B------:R-:W-:Y:S01]  /*1860*/  IMAD R0, R8, R2, R0 ;  /* 0x0000000208007224 */ /* 0x000fe200078e0200 */
[----:B------:R-:W-:Y:S01]  /*1870*/  @!P3 SHF.R.S32.HI R5, RZ, 0x1f, R13 ;  /* 0x0000001fff05b819 */ /* 0x000fe2000001140d */
[----:B--2---:R-:W-:-:S03]  /*1880*/  @!P3 IMAD R3, R191, R13, RZ ;  /* 0x0000000dbf03b224 */ /* 0x004fc600078e02ff */
[----:B------:R-:W-:Y:S01]  /*1890*/  ISETP.GT.U32.AND P0, PT, R6, R0, PT ;  /* 0x000000000600720c */ /* 0x000fe20003f04070 */
[----:B------:R-:W-:Y:S01]  /*18a0*/  @!P3 IMAD R5, R5, R190, R3 ;  /* 0x000000be0505b224 */ /* 0x000fe200078e0203 */
[----:B------:R-:W-:Y:S01]  /*18b0*/  @P3 IADD3 R4, R13, R24, RZ ;  /* 0x000000180d043210 */ /* 0x000fe20007ffe0ff */
[----:B------:R-:W-:-:S04]  /*18c0*/  @!P3 IMAD.WIDE.U32 R2, R190, R13, RZ ;  /* 0x0000000dbe02b225 */ /* 0x000fc800078e00ff */
[----:B------:R-:W-:Y:S02]  /*18d0*/  @!P3 IMAD.IADD R3, R3, 0x1, R5 ;  /* 0x000000010303b824 */ /* 0x000fe400078e0205 */
[----:B------:R-:W-:Y:S02]  /*18e0*/  @!P3 IMAD R7, R11, R12, RZ ;  /* 0x0000000c0b07b224 */ /* 0x000fe400078e02ff */
[-C--:B------:R-:W-:Y:S02]  /*18f0*/  @P3 IMAD R15, R191, R4.reuse, RZ ;  /* 0x00000004bf0f3224 */ /* 0x080fe400078e02ff */
[----:B------:R-:W-:-:S04]  /*1900*/  @P3 IMAD.WIDE.U32 R4, R190, R4, RZ ;  /* 0x00000004be043225 */ /* 0x000fc800078e00ff */
[----:B------:R-:W-:Y:S02]  /*1910*/  @!P0 IMAD.IADD R0, R0, 0x1, -R6 ;  /* 0x0000000100008824 */ /* 0x000fe400078e0a06 */
[C---:B------:R-:W-:Y:S02]  /*1920*/  @!P3 IMAD R11, R10.reuse, R14, R7 ;  /* 0x0000000e0a0bb224 */ /* 0x040fe400078e0207 */
[----:B------:R-:W-:Y:S01]  /*1930*/  @!P3 IMAD.WIDE.U32 R2, R10, R12, R2 ;  /* 0x0000000c0a02b225 */ /* 0x000fe200078e0002 */
[----:B------:R-:W-:Y:S02]  /*1940*/  @P3 IADD3 R7, R5, R15, RZ ;  /* 0x0000000f05073210 */ /* 0x000fe40007ffe0ff */
[----:B------:R-:W-:Y:S01]  /*1950*/  ISETP.GE.U32.AND P2, PT, R0, R6, PT ;  /* 0x000000060000720c */ /* 0x000fe20003f46070 */
[----:B------:R-:W-:Y:S01]  /*1960*/  @!P3 IMAD.MOV.U32 R4, RZ, RZ, R2 ;  /* 0x000000ffff04b224 */ /* 0x000fe200078e0002 */
[----:B------:R-:W-:Y:S01]  /*1970*/  @!P3 IADD3 R7, R3, R11, RZ ;  /* 0x0000000b0307b210 */ /* 0x000fe20007ffe0ff */
[----:B------:R-:W-:Y:S01]  /*1980*/  @!P3 IMAD R3, R26, R13, RZ ;  /* 0x0000000d1a03b224 */ /* 0x000fe200078e02ff */
[----:B------:R-:W-:-:S02]  /*1990*/  @!P3 SHF.R.S32.HI R0, RZ, 0x1f, R13 ;  /* 0x0000001fff00b819 */ /* 0x000fc4000001140d */
[----:B------:R-:W-:Y:S01]  /*19a0*/  LOP3.LUT R2, R41, R9, RZ, 0x3c, !PT ;  /* 0x0000000929027212 */ /* 0x000fe200078e3cff */
[----:B------:R-:W-:Y:S02]  /*19b0*/  IMAD R5, R191, R22, RZ ;  /* 0x00000016bf057224 */ /* 0x000fe400078e02ff */
[----:B------:R-:W-:Y:S01]  /*19c0*/  @!P3 IMAD R0, R0, R25, R3 ;  /* 0x000000190000b224 */ /* 0x000fe200078e0203 */
[----:B------:R-:W-:Y:S02]  /*19d0*/  ISETP.GE.AND P1, PT, R2, RZ, PT ;  /* 0x000000ff0200720c */ /* 0x000fe40003f26270 */
[----:B------:R-:W-:Y:S02]  /*19e0*/  MOV R2, R4 ;  /* 0x0000000400027202 */ /* 0x000fe40000000f00 */
[----:B------:R-:W-:Y:S02]  /*19f0*/  MOV R3, R7 ;  /* 0x0000000700037202 */ /* 0x000fe40000000f00 */
        /* <DEDUP_REMOVED lines=13> */
[----:B------:R-:W-:Y:S01]  /*1ad0*/  @!P3 IMAD R7, R19, R12, RZ ;  /* 0x0000000c1307b224 */ /* 0x000fe200078e02ff */
[----:B------:R-:W-:Y:S01]  /*1ae0*/  @!P3 SHF.R.S32.HI R6, RZ, 0x1f, R12 ;  /* 0x0000001fff06b819 */ /* 0x000fe2000001140c */
[----:B------:R-:W-:Y:S01]  /*1af0*/  @P3 IMAD.IADD R8, R13, 0x1, R24 ;  /* 0x000000010d083824 */ /* 0x000fe200078e0218 */
[----:B------:R-:W-:Y:S01]  /*1b00*/  SHF.R.S32.HI R30, RZ, 0x1f, R0 ;  /* 0x0000001fff1e7819 */ /* 0x000fe20000011400 */
[----:B------:R-:W-:-:S02]  /*1b10*/  IMAD R11, R21, R0, RZ ;  /* 0x00000000150b7224 */ /* 0x000fc400078e02ff */
[----:B------:R-:W-:Y:S02]  /*1b20*/  @!P3 IMAD R13, R18, R6, R7 ;  /* 0x00000006120db224 */ /* 0x000fe400078e0207 */
[----:B------:R-:W-:Y:S02]  /*1b30*/  @P3 IMAD R14, R26, R8, RZ ;  /* 0x000000081a0e3224 */ /* 0x000fe400078e02ff */
[----:B------:R-:W-:-:S04]  /*1b40*/  @!P3 IMAD.WIDE.U32 R6, R18, R12, R2 ;  /* 0x0000000c1206b225 */ /* 0x000fc800078e0002 */
[----:B------:R-:W-:-:S04]  /*1b50*/  @P3 IMAD.WIDE.U32 R8, R25, R8, RZ ;  /* 0x0000000819083225 */ /* 0x000fc800078e00ff */
[----:B------:R-:W-:-:S04]  /*1b60*/  IMAD.WIDE.U32 R2, R20, R0, R4 ;  /* 0x0000000014027225 */ /* 0x000fc800078e0004 */
[----:B------:R-:W-:Y:S01]  /*1b70*/  IMAD R4, R20, R30, R11 ;  /* 0x0000001e14047224 */ /* 0x000fe200078e020b */
[----:B------:R-:W-:Y:S01]  /*1b80*/  @P3 IADD3 R14, R9, R14, RZ ;  /* 0x0000000e090e3210 */ /* 0x000fe20007ffe0ff */
[----:B------:R-:W-:Y:S01]  /*1b90*/  @!P3 IMAD.IADD R14, R7, 0x1, R13 ;  /* 0x00000001070eb824 */ /* 0x000fe200078e020d */
[----:B------:R-:W-:Y:S01]  /*1ba0*/  @P3 MOV R10, R8 ;  /* 0x00000008000a3202 */ /* 0x000fe20000000f00 */
[----:B------:R-:W-:Y:S01]  /*1bb0*/  IMAD.IADD R27, R3, 0x1, R4 ;  /* 0x00000001031b7824 */ /* 0x000fe200078e0204 */
[----:B------:R-:W-:Y:S02]  /*1bc0*/  @!P3 MOV R10, R6 ;  /* 0x00000006000ab202 */ /* 0x000fe40000000f00 */
[----:B------:R-:W-:Y:S02]  /*1bd0*/  MOV R26, R2 ;  /* 0x00000002001a7202 */ /* 0x000fe40000000f00 */
[----:B------:R-:W-:Y:S02]  /*1be0*/  MOV R4, R22 ;  /* 0x0000001600047202 */ /* 0x000fe40000000f00 */
[----:B------:R-:W-:-:S02]  /*1bf0*/  MOV R18, R0 ;  /* 0x0000000000127202 */ /* 0x000fc40000000f00 */
.L_x_1917:
[----:B-1----:R-:W-:Y:S05]  /*1c00*/  BSYNC B0 ;  /* 0x0000000000007941 */ /* 0x002fea0003800000 */
.L_x_1915:
[----:B------:R-:W2:Y:S04]  /*1c10*/  LDL R35, [R1+0x18] ;  /* 0x0000180001237983 */ /* 0x000ea80000100800 */
[----:B------:R-:W3:Y:S01]  /*1c20*/  LDL R37, [R1+0x1c] ;  /* 0x00001c0001257983 */ /* 0x000ee20000100800 */
[----:B------:R-:W-:-:S03]  /*1c30*/  ISETP.NE.AND P1, PT, R31, -0x1, PT ;  /* 0xffffffff1f00780c */ /* 0x000fc60003f25270 */
[----:B------:R-:W4:Y:S04]  /*1c40*/  LD.E.64 R8, [R16.64+0x30] ;  /* 0x0000300610087980 */ /* 0x000f28000c101b00 */
[----:B------:R-:W4:Y:S04]  /*1c50*/  LD.E R15, [R16.64+0xc0] ;  /* 0x0000c006100f7980 */ /* 0x000f28000c101900 */
[----:B------:R-:W4:Y:S04]  /*1c60*/  LD.E.64 R12, [R16.64+0x48] ;  /* 0x00004806100c7980 */ /* 0x000f28000c101b00 */
[----:B------:R-:W4:Y:S04]  /*1c70*/  @!P1 LD.E.64 R6, [R16.64+0x18] ;  /* 0x0000180610069980 */ /* 0x000f28000c101b00 */
[----:B------:R-:W4:Y:S04]  /*1c80*/  LD.E.64 R24, [R16.64+0x10] ;  /* 0x0000100610187980 */ /* 0x000f28000c101b00 */
[----:B------:R-:W4:Y:S04]  /*1c90*/  LD.E.64 R20, [R16.64+0x8] ;  /* 0x0000080610147980 */ /* 0x000f28000c101b00 */
[----:B------:R1:W5:Y:S04]  /*1ca0*/  @P4 LD.E R32, [R32.64] ;  /* 0x0000000620204980 */ /* 0x000368000c101900 */
[----:B------:R1:W5:Y:S01]  /*1cb0*/  LD.E.64 R166, [R16.64] ;  /* 0x0000000610a67980 */ /* 0x000362000c101b00 */
[----:B------:R-:W-:-:S04]  /*1cc0*/  SHF.R.S32.HI R34, RZ, 0x1f, R252 ;  /* 0x0000001fff227819 */ /* 0x000fc800000114fc */
[----:B------:R-:W-:-:S04]  /*1cd0*/  LEA.HI R0, R34, R252, RZ, 0x3 ;  /* 0x000000fc22007211 */ /* 0x000fc800078f18ff */
[----:B------:R-:W-:-:S05]  /*1ce0*/  LOP3.LUT R2, R0, 0xfffffff8, RZ, 0xc0, !PT ;  /* 0xfffffff800027812 */ /* 0x000fca00078ec0ff */
[----:B------:R-:W-:Y:S01]  /*1cf0*/  IMAD.IADD R217, R252, 0x1, -R2 ;  /* 0x00000001fcd97824 */ /* 0x000fe200078e0a02 */
[----:B------:R-:W-:-:S03]  /*1d00*/  SHF.R.S32.HI R78, RZ, 0x3, R0 ;  /* 0x00000003ff4e7819 */ /* 0x000fc60000011400 */
[----:B------:R-:W-:Y:S02]  /*1d10*/  IMAD.SHL.U32 R132, R217, 0x8, RZ ;  /* 0x00000008d9847824 */ /* 0x000fe400078e00ff */
[----:B------:R-:W-:-:S03]  /*1d20*/  IMAD.SHL.U32 R5, R78, 0x40, RZ ;  /* 0x000000404e057824 */ /* 0x000fc600078e00ff */
[----:B------:R-:W-:Y:S02]  /*1d30*/  IADD3 R2, P0, R132, R10, RZ ;  /* 0x0000000a84027210 */ /* 0x000fe40007f1e0ff */
[----:B------:R-:W-:Y:S02]  /*1d40*/  SHF.R.S32.HI R133, RZ, 0x1f, R132 ;  /* 0x0000001fff857819 */ /* 0x000fe40000011484 */
[----:B------:R-:W-:Y:S02]  /*1d50*/  LOP3.LUT R5, R5, 0x1c0, RZ, 0xc0, !PT ;  /* 0x000001c005057812 */ /* 0x000fe400078ec0ff */
[----:B------:R-:W-:Y:S02]  /*1d60*/  IADD3.X R3, R133, R14, RZ, P0, !PT ;  /* 0x0000000e85037210 */ /* 0x000fe400007fe4ff */
[----:B-1----:R-:W-:Y:S02]  /*1d70*/  LEA.HI R33, R34, R252, RZ, 0x4 ;  /* 0x000000fc22217211 */ /* 0x002fe400078f20ff */
[----:B------:R-:W-:-:S02]  /*1d80*/  SHF.R.S32.HI R214, RZ, 0x1f, R38 ;  /* 0x0000001fffd67819 */ /* 0x000fc40000011426 */
[----:B------:R-:W-:Y:S01]  /*1d90*/  SHF.R.S32.HI R79, RZ, 0x1f, R78 ;  /* 0x0000001fff4f7819 */ /* 0x000fe2000001144e */
[----:B------:R-:W-:Y:S01]  /*1da0*/  IMAD.MOV.U32 R187, RZ, RZ, 0x20 ;  /* 0x00000020ffbb7424 */ /* 0x000fe200078e00ff */
[C---:B------:R-:W-:Y:S01]  /*1db0*/  SHF.L.U64.HI R118, R190.reuse, 0x4, R191 ;  /* 0x00000004be767819 */ /* 0x040fe200000102bf */
[----:B------:R-:W-:Y:S01]  /*1dc0*/  IMAD.SHL.U32 R116, R190, 0x10, RZ ;  /* 0x00000010be747824 */ /* 0x000fe200078e00ff */
[----:B------:R-:W-:Y:S01]  /*1dd0*/  SHF.R.S32.HI R222, RZ, 0x4, R33 ;  /* 0x00000004ffde7819 */ /* 0x000fe20000011421 */
[-C--:B--2---:R-:W-:Y:S02]  /*1de0*/  IMAD R0, R23, R35.reuse, RZ ;  /* 0x0000002317007224 */ /* 0x084fe400078e02ff */
[----:B------:R-:W-:-:S04]  /*1df0*/  IMAD.WIDE.U32 R2, R4, R35, R2 ;  /* 0x0000002304027225 */ /* 0x000fc800078e0002 */
[----:B---3--:R-:W-:Y:S01]  /*1e00*/  IMAD R0, R4, R37, R0 ;  /* 0x0000002504007224 */ /* 0x008fe200078e0200 */
[----:B------:R-:W-:Y:S02]  /*1e10*/  LOP3.LUT R4, R5, 0x38, R132, 0xf8, !PT ;  /* 0x0000003805047812 */ /* 0x000fe400078ef884 */
[----:B------:R-:W-:Y:S01]  /*1e20*/  SHF.R.U32.HI R5, RZ, 0x3, R5 ;  /* 0x00000003ff057819 */ /* 0x000fe20000011605 */
[----:B------:R-:W-:Y:S02]  /*1e30*/  IMAD.IADD R3, R3, 0x1, R0 ;  /* 0x0000000103037824 */ /* 0x000fe400078e0200 */
[----:B------:R-:W-:Y:S01]  /*1e40*/  IMAD R0, R29, R18, RZ ;  /* 0x000000121d007224 */ /* 0x000fe200078e02ff */
[----:B------:R-:W-:Y:S02]  /*1e50*/  LOP3.LUT R23, R4, R5, RZ, 0x3c, !PT ;  /* 0x0000000504177212 */ /* 0x000fe400078e3cff */
[----:B------:R-:W-:Y:S01]  /*1e60*/  LOP3.LUT R4, R33, 0xfffffff0, RZ, 0xc0, !PT ;  /* 0xfffffff021047812 */ /* 0x000fe200078ec0ff */
[----:B------:R-:W-:-:S04]  /*1e70*/  IMAD R19, R30, R28, R0 ;  /* 0x0000001c1e137224 */ /* 0x000fc800078e0200 */
[----:B------:R-:W-:Y:S02]  /*1e80*/  IMAD.IADD R0, R252, 0x1, -R4 ;  /* 0x00000001fc007824 */ /* 0x000fe400078e0a04 */
[----:B------:R-:W-:-:S03]  /*1e90*/  IMAD.WIDE.U32 R10, R18, R28, R2 ;  /* 0x0000001c120a7225 */ /* 0x000fc600078e0002 */
[----:B------:R-:W-:Y:S01]  /*1ea0*/  SHF.R.S32.HI R3, RZ, 0x1f, R0 ;  /* 0x0000001fff037819 */ /* 0x000fe20000011400 */
[----:B----4-:R-:W-:-:S03]  /*1eb0*/  @!P1 IMAD R2, R7, R38, RZ ;  /* 0x0000002607029224 */ /* 0x010fc600078e02ff */
[----:B------:R-:W-:Y:S01]  /*1ec0*/  LEA.HI R250, R3, R0, RZ, 0x3 ;  /* 0x0000000003fa7211 */ /* 0x000fe200078f18ff */
[C---:B------:R-:W-:Y:S02]  /*1ed0*/  @!P1 IMAD R14, R6.reuse, R214, R2 ;  /* 0x000000d6060e9224 */ /* 0x040fe400078e0202 */
[----:B------:R-:W-:Y:S01]  /*1ee0*/  @!P1 IMAD.WIDE.U32 R2, R6, R38, RZ ;  /* 0x0000002606029225 */ /* 0x000fe200078e00ff */
[----:B------:R1:W-:Y:S03]  /*1ef0*/  STL [R1+0x4], R15 ;  /* 0x0000040f01007387 */ /* 0x0003e60000100800 */
[----:B------:R-:W-:-:S04]  /*1f00*/  @P1 IMAD.WIDE.U32 R4, R8, R31, RZ ;  /* 0x0000001f08041225 */ /* 0x000fc800078e00ff */
[----:B------:R-:W-:Y:S01]  /*1f10*/  @!P1 IMAD.MOV.U32 R4, RZ, RZ, R2 ;  /* 0x000000ffff049224 */ /* 0x000fe200078e0002 */
[----:B------:R-:W-:-:S04]  /*1f20*/  LEA.HI R28, R34, R252, RZ, 0x6 ;  /* 0x000000fc221c7211 */ /* 0x000fc800078f30ff */
[----:B------:R-:W-:Y:S02]  /*1f30*/  IADD3 R2, P0, R132, R4, RZ ;  /* 0x0000000484027210 */ /* 0x000fe40007f1e0ff */
[----:B------:R-:W-:Y:S01]  /*1f40*/  LOP3.LUT R6, R250, 0xfffffff8, RZ, 0xc0, !PT ;  /* 0xfffffff8fa067812 */ /* 0x000fe200078ec0ff */
[----:B-1----:R-:W-:-:S05]  /*1f50*/  @P1 IMAD R15, R9, R31, RZ ;  /* 0x0000001f090f1224 */ /* 0x002fca00078e02ff */
[----:B------:R-:W-:Y:S01]  /*1f60*/  @P1 IADD3 R5, R5, R15, RZ ;  /* 0x0000000f05051210 */ /* 0x000fe20007ffe0ff */
[----:B------:R-:W-:Y:S01]  /*1f70*/  @!P1 IMAD.IADD R5, R3, 0x1, R14 ;  /* 0x0000000103059824 */ /* 0x000fe200078e020e */
[----:B------:R-:W-:Y:S01]  /*1f80*/  SHF.R.S32.HI R4, RZ, 0x1f, R41 ;  /* 0x0000001fff047819 */ /* 0x000fe20000011429 */
[----:B------:R-:W-:Y:S02]  /*1f90*/  @P1 IMAD.MOV.U32 R170, RZ, RZ, R8 ;  /* 0x000000ffffaa1224 */ /* 0x000fe400078e0008 */
[----:B------:R-:W-:Y:S02]  /*1fa0*/  IMAD.X R3, R133, 0x1, R5, P0 ;  /* 0x0000000185037824 */ /* 0x000fe400000e0605 */
[----:B------:R-:W-:Y:S02]  /*1fb0*/  @P1 IMAD.MOV.U32 R171, RZ, RZ, R9 ;  /* 0x000000ffffab1224 */ /* 0x000fe400078e0009 */
[----:B------:R-:W-:Y:S02]  /*1fc0*/  IMAD.SHL.U32 R7, R28, 0x8, RZ ;  /* 0x000000081c077824 */ /* 0x000fe400078e00ff */
[----:B------:R-:W-:-:S02]  /*1fd0*/  IMAD.IADD R249, R0, 0x1, -R6 ;  /* 0x0000000100f97824 */ /* 0x000fc400078e0a06 */
[----:B------:R-:W-:Y:S02]  /*1fe0*/  @!P1 IMAD.MOV.U32 R170, RZ, RZ, R8 ;  /* 0x000000ffffaa9224 */ /* 0x000fe400078e0008 */
[----:B------:R-:W-:Y:S02]  /*1ff0*/  @!P1 IMAD.MOV.U32 R171, RZ, RZ, R9 ;  /* 0x000000ffffab9224 */ /* 0x000fe400078e0009 */
[----:B------:R-:W-:Y:S02]  /*2000*/  IMAD R0, R13, R41, RZ ;  /* 0x000000290d007224 */ /* 0x000fe400078e02ff */
[----:B------:R-:W-:Y:S01]  /*2010*/  IMAD.WIDE.U32 R8, R41, R12, R2 ;  /* 0x0000000c29087225 */ /* 0x000fe200078e0002 */
[----:B------:R-:W-:Y:S02]  /*2020*/  IADD3 R2, P0, R132, R26, RZ ;  /* 0x0000001a84027210 */ /* 0x000fe40007f1e0ff */
        /* <DEDUP_REMOVED lines=20> */
[----:B------:R-:W-:Y:S02]  /*2170*/  LEA.HI R3, R34, R252, RZ, 0x5 ;  /* 0x000000fc22037211 */ /* 0x000fe400078f28ff */
[----:B------:R-:W-:-:S04]  /*2180*/  SHF.R.S32.HI R2, RZ, 0x8, R2 ;  /* 0x00000008ff027819 */ /* 0x000fc80000011402 */
[----:B------:R-:W-:Y:S02]  /*2190*/  IMNMX R117, R39, R2, !PT ;  /* 0x0000000227757217 */ /* 0x000fe40007800200 */
[----:B------:R-:W-:Y:S02]  /*21a0*/  LOP3.LUT R2, R3, 0xffffffe0, RZ, 0xc0, !PT ;  /* 0xffffffe003027812 */ /* 0x000fe400078ec0ff */
[----:B------:R-:W-:Y:S02]  /*21b0*/  SHF.R.S32.HI R3, RZ, 0x5, R3 ;  /* 0x00000005ff037819 */ /* 0x000fe40000011403 */
[----:B------:R-:W-:-:S03]  /*21c0*/  LEA R245, P1, R4, R20, 0x1 ;  /* 0x0000001404f57211 */ /* 0x000fc600078208ff */
[----:B------:R1:W-:Y:S01]  /*21d0*/  STL [R1], R3 ;  /* 0x0000000301007387 */ /* 0x0003e20000100800 */
[----:B------:R-:W-:Y:S02]  /*21e0*/  LEA.HI.X R246, R4, R21, R0, 0x1, P1 ;  /* 0x0000001504f67211 */ /* 0x000fe400008f0c00 */
[----:B------:R-:W-:Y:S02]  /*21f0*/  R2P PR, R249, 0x6 ;  /* 0x00000006f9007804 */ /* 0x000fe40000000000 */
[----:B------:R-:W-:Y:S01]  /*2200*/  ISETP.GT.AND P0, PT, R36, R117, PT ;  /* 0x000000752400720c */ /* 0x000fe20003f04270 */
[C---:B------:R-:W-:Y:S01]  /*2210*/  IMAD R13, R10.reuse, R171, R13 ;  /* 0x000000ab0a0d7224 */ /* 0x040fe200078e020d */
[----:B------:R-:W-:Y:S01]  /*2220*/  MOV R0, 0x10 ;  /* 0x0000001000007802 */ /* 0x000fe20000000f00 */
[----:B------:R-:W-:Y:S01]  /*2230*/  IMAD.WIDE.U32 R212, R10, R170, R8 ;  /* 0x000000aa0ad47225 */ /* 0x000fe200078e0008 */
[C---:B------:R-:W-:Y:S02]  /*2240*/  SHF.L.U64.HI R216, R35.reuse, 0x4, R37 ;  /* 0x0000000423d87819 */ /* 0x040fe40000010225 */
[----:B------:R-:W-:Y:S01]  /*2250*/  SHF.L.U32 R168, R35, 0x4, RZ ;  /* 0x0000000423a87819 */ /* 0x000fe200000006ff */
[----:B------:R-:W-:Y:S01]  /*2260*/  @!P4 IMAD.MOV.U32 R32, RZ, RZ, RZ ;  /* 0x000000ffff20c224 */ /* 0x000fe200078e00ff */
[----:B------:R-:W-:Y:S01]  /*2270*/  SHF.L.U32 R28, R217, 0x2, RZ ;  /* 0x00000002d91c7819 */ /* 0x000fe200000006ff */
[----:B------:R-:W-:Y:S01]  /*2280*/  IMAD.IADD R248, R252, 0x1, -R2 ;  /* 0x00000001fcf87824 */ /* 0x000fe200078e0a02 */
[----:B------:R-:W-:Y:S01]  /*2290*/  SEL R186, R0, 0xfffffff0, !P1 ;  /* 0xfffffff000ba7807 */ /* 0x000fe20004800000 */
[----:B------:R-:W-:Y:S01]  /*22a0*/  IMAD.IADD R215, R213, 0x1, R13 ;  /* 0x00000001d5d77824 */ /* 0x000fe200078e020d */
[----:B------:R-:W-:Y:S01]  /*22b0*/  SEL R187, R187, 0xffffffe0, !P2 ;  /* 0xffffffe0bbbb7807 */ /* 0x000fe20005000000 */
[----:B------:R-:W-:Y:S05]  /*22c0*/  @!P0 BRA `(.L_x_1918) ;  /* 0x0000e0e000008947 */ /* 0x000fea0003800000 */
[----:B------:R-:W2:Y:S04]  /*22d0*/  LD.E.64 R4, [R16.64+0x120] ;  /* 0x0001200610047980 */ /* 0x000ea8000c101b00 */
[----:B------:R-:W3:Y:S04]  /*22e0*/  LD.E.64 R6, [R16.64+0x118] ;  /* 0x0001180610067980 */ /* 0x000ee8000c101b00 */
[----:B-1----:R-:W4:Y:S04]  /*22f0*/  LD.E.64 R2, [R16.64+0x130] ;  /* 0x0001300610027980 */ /* 0x002f28000c101b00 */
        /* <DEDUP_REMOVED lines=103> */
[C---:B------:R-:W-:Y:S01]  /*2970*/  IADD3 R77, P2, R20.reuse, R77, RZ ;  /* 0x0000004d144d7210 */ /* 0x040fe20007f5e0ff */
        /* <DEDUP_REMOVED lines=86> */
[C-C-:B------:R-:W-:Y:S01]  /*2ee0*/  SHF.L.U64.HI R239, R64.reuse, 0x6, R65.reuse ;  /* 0x0000000640ef7819 */ /* 0x140fe20000010241 */
        /* <DEDUP_REMOVED lines=40> */
.L_x_2022:
[----:B------:R-:W-:Y:S01]  /*3170*/  LOP3.LUT R33, R33, 0xfffffeff, RZ, 0xc0, !PT ;  /* 0xfffffeff21217812 */ /* 0x000fe200078ec0ff */
[----:B------:R-:W2:Y:S01]  /*3180*/  LDL R0, [R1+0x4] ;  /* 0x0000040001007983 */ /* 0x000ea20000100800 */
        /* <DEDUP_REMOVED lines=34> */
[----:B------:R-:W-:Y:S02]  /*33b0*/  @!P3 IADD3 R4, P1, R48, R184, RZ ;  /* 0x000000b83004b210 */ /* 0x000fe40007f3e0ff */
[----:B------:R-:W-:Y:S02]  /*33c0*/  LOP3.LUT R33, R33, 0xffffffdf, RZ, 0xc0, !PT ;  /* 0xffffffdf21217812 */ /* 0x000fe400078ec0ff */
[-C--:B------:R-:W-:Y:S01]  /*33d0*/  ISETP.LT.OR P6, PT, R84, R67.reuse, P6 ;  /* 0x000000435400720c */ /* 0x080fe200037c1670 */
[----:B------:R-:W-:Y:S01]  /*33e0*/  @!P3 IMAD.X R5, R49, 0x1, R185, P1 ;  /* 0x000000013105b824 */ /* 0x000fe200008e06b9 */
[----:B------:R-:W-:Y:S02]  /*33f0*/  @!P2 IADD3 R34, P1, R48, R140, RZ ;  /* 0x0000008c3022a210 */ /* 0x000fe40007f3e0ff */
[----:B------:R-:W-:Y:S02]  /*3400*/  @P3 LOP3.LUT R33, R33, 0x20, RZ, 0xfc, !PT ;  /* 0x0000002021213812 */ /* 0x000fe400078efcff */
[-C--:B------:R-:W-:Y:S01]  /*3410*/  ISETP.GE.OR P5, PT, R83, R66.reuse, P0 ;  /* 0x000000425300720c */ /* 0x080fe200007a6670 */
[----:B------:R-:W-:Y:S01]  /*3420*/  @!P2 IMAD.X R35, R49, 0x1, R180, P1 ;  /* 0x000000013123a824 */ /* 0x000fe200008e06b4 */
[----:B------:R-:W-:Y:S02]  /*3430*/  LOP3.LUT R33, R33, 0xffffffef, RZ, 0xc0, !PT ;  /* 0xffffffef21217812 */ /* 0x000fe400078ec0ff */
[CC--:B------:R-:W-:Y:S02]  /*3440*/  ISETP.GE.OR P1, PT, R88.reuse, R66.reuse, P0 ;  /* 0x000000425800720c */ /* 0x0c0fe40000726670 */
        /* <DEDUP_REMOVED lines=237> */
.L_x_1923:
[----:B------:R-:W-:Y:S05]  /*4320*/  BSYNC B0 ;  /* 0x0000000000007941 */ /* 0x000fea0003800000 */
.L_x_1922:
        /* <DEDUP_REMOVED lines=65> */
.L_x_1925:
[----:B------:R-:W-:Y:S05]  /*4740*/  BSYNC B0 ;  /* 0x0000000000007941 */ /* 0x000fea0003800000 */
.L_x_1924:
        /* <DEDUP_REMOVED lines=65> */
.L_x_1927:
[----:B------:R-:W-:Y:S05]  /*4b60*/  BSYNC B0 ;  /* 0x0000000000007941 */ /* 0x000fea0003800000 */
.L_x_1926:
        /* <DEDUP_REMOVED lines=72> */
.L_x_1929:
[----:B------:R-:W-:Y:S05]  /*4ff0*/  BSYNC B0 ;  /* 0x0000000000007941 */ /* 0x000fea0003800000 */
.L_x_1928:
        /* <DEDUP_REMOVED lines=65> */
.L_x_1931:
[----:B------:R-:W-:Y:S05]  /*5410*/  BSYNC B0 ;  /* 0x0000000000007941 */ /* 0x000fea0003800000 */
.L_x_1930:
        /* <DEDUP_REMOVED lines=72> */
.L_x_1933:
[----:B------:R-:W-:Y:S05]  /*58a0*/  BSYNC B0 ;  /* 0x0000000000007941 */ /* 0x000fea0003800000 */
.L_x_1932:
        /* <DEDUP_REMOVED lines=72> */
.L_x_1935:
[----:B------:R-:W-:Y:S05]  /*5d30*/  BSYNC B0 ;  /* 0x0000000000007941 */ /* 0x000fea0003800000 */
.L_x_1934:
        /* <DEDUP_REMOVED lines=72> */
.L_x_1937:
[----:B------:R-:W-:Y:S05]  /*61c0*/  BSYNC B0 ;  /* 0x0000000000007941 */ /* 0x000fea0003800000 */
.L_x_1936:
        /* <DEDUP_REMOVED lines=65> */
.L_x_1939:
[----:B------:R-:W-:Y:S05]  /*65e0*/  BSYNC B0 ;  /* 0x0000000000007941 */ /* 0x000fea0003800000 */
.L_x_1938:
        /* <DEDUP_REMOVED lines=72> */
.L_x_1941:
[----:B------:R-:W-:Y:S05]  /*6a70*/  BSYNC B0 ;  /* 0x0000000000007941 */ /* 0x000fea0003800000 */
.L_x_1940:
        /* <DEDUP_REMOVED lines=72> */
.L_x_1943:
[----:B------:R-:W-:Y:S05]  /*6f00*/  BSYNC B0 ;  /* 0x0000000000007941 */ /* 0x000fea0003800000 */
.L_x_1942:
        /* <DEDUP_REMOVED lines=72> */
.L_x_1945:
[----:B------:R-:W-:Y:S05]  /*7390*/  BSYNC B0 ;  /* 0x0000000000007941 */ /* 0x000fea0003800000 */
.L_x_1944:
        /* <DEDUP_REMOVED lines=72> */
.L_x_1947:
[----:B------:R-:W-:Y:S05]  /*7820*/  BSYNC B0 ;  /* 0x0000000000007941 */ /* 0x000fea0003800000 */
.L_x_1946:
        /* <DEDUP_REMOVED lines=72> */
.L_x_1949:
[----:B------:R-:W-:Y:S05]  /*7cb0*/  BSYNC B0 ;  /* 0x0000000000007941 */ /* 0x000fea0003800000 */
.L_x_1948:
        /* <DEDUP_REMOVED lines=72> */
.L_x_1951:
[----:B------:R-:W-:Y:S05]  /*8140*/  BSYNC B0 ;  /* 0x0000000000007941 */ /* 0x000fea0003800000 */
.L_x_1950:
        /* <DEDUP_REMOVED lines=72> */
.L_x_1953:
[----:B------:R-:W-:Y:S05]  /*85d0*/  BSYNC B0 ;  /* 0x0000000000007941 */ /* 0x000fea0003800000 */
.L_x_1952:
        /* <DEDUP_REMOVED lines=10> */
.L_x_1921:
        /* <DEDUP_REMOVED lines=98> */
.L_x_1958:
[----:B------:R-:W-:Y:S05]  /*8ca0*/  BSYNC B0 ;  /* 0x0000000000007941 */ /* 0x000fea0003800000 */
.L_x_1957:
[----:B-1----:R-:W-:Y:S02]  /*8cb0*/  MOV R2, R68 ;  /* 0x0000004400027202 */ /* 0x002fe40000000f00 */
[----:B------:R-:W-:Y:S05]  /*8cc0*/  MOV R3, R69 ;  /* 0x0000004500037202 */ /* 0x000fea0000000f00 */
[----:B-----5:R1:W-:Y:S02]  /*8cd0*/  ST.E.128 [R2.64], R8 ;  /* 0x0000000802007985 */ /* 0x0203e4000c101d06 */
.L_x_1956:
[----:B------:R-:W-:Y:S05]  /*8ce0*/  BSYNC B1 ;  /* 0x0000000000017941 */ /* 0x000fea0003800000 */
.L_x_1955:
        /* <DEDUP_REMOVED lines=97> */
.L_x_1962:
[----:B------:R-:W-:Y:S05]  /*9300*/  BSYNC B0 ;  /* 0x0000000000007941 */ /* 0x000fea0003800000 */
.L_x_1961:
[C---:B-1----:R-:W-:Y:S04]  /*9310*/  LEA R2, P0, R116.reuse, R68, 0x1 ;  /* 0x0000004474027211 */ /* 0x042fe800078008ff */
[----:B------:R-:W-:Y:S05]  /*9320*/  LEA.HI.X R3, R116, R69, R118, 0x1, P0 ;  /* 0x0000004574037211 */ /* 0x000fea00000f0c76 */
[----:B-----5:R1:W-:Y:S04]  /*9330*/  ST.E.128 [R2.64], R8 ;  /* 0x0000000802007985 */ /* 0x0203e8000c101d06 */
.L_x_1960:
[----:B------:R-:W-:Y:S05]  /*9340*/  BSYNC B1 ;  /* 0x0000000000017941 */ /* 0x000fea0003800000 */
.L_x_1959:
        /* <DEDUP_REMOVED lines=97> */
.L_x_1966:
[----:B------:R-:W-:Y:S05]  /*9960*/  BSYNC B0 ;  /* 0x0000000000007941 */ /* 0x000fea0003800000 */
.L_x_1965:
[C---:B-1----:R-:W-:Y:S04]  /*9970*/  LEA R2, P0, R97.reuse, R68, 0x1 ;  /* 0x0000004461027211 */ /* 0x042fe800078008ff */
[----:B------:R-:W-:Y:S05]  /*9980*/  LEA.HI.X R3, R97, R69, R115, 0x1, P0 ;  /* 0x0000004561037211 */ /* 0x000fea00000f0c73 */
[----:B-----5:R1:W-:Y:S04]  /*9990*/  ST.E.128 [R2.64], R8 ;  /* 0x0000000802007985 */ /* 0x0203e8000c101d06 */
.L_x_1964:
[----:B------:R-:W-:Y:S05]  /*99a0*/  BSYNC B1 ;  /* 0x0000000000017941 */ /* 0x000fea0003800000 */
.L_x_1963:
        /* <DEDUP_REMOVED lines=100> */
.L_x_1970:
[----:B------:R-:W-:Y:S05]  /*9ff0*/  BSYNC B0 ;  /* 0x0000000000007941 */ /* 0x000fea0003800000 */
.L_x_1969:
[----:B-1----:R-:W-:Y:S01]  /*a000*/  MOV R2, R68 ;  /* 0x0000004400027202 */ /* 0x002fe20000000f00 */
[----:B------:R-:W-:Y:S01]  /*a010*/  IMAD R0, R191, 0x60, RZ ;  /* 0x00000060bf007824 */ /* 0x000fe200078e02ff */
[----:B------:R-:W-:Y:S05]  /*a020*/  MOV R3, R69 ;  /* 0x0000004500037202 */ /* 0x000fea0000000f00 */
[----:B------:R-:W-:Y:S05]  /*a030*/  IMAD.WIDE.U32 R2, R190, 0x60, R2 ;  /* 0x00000060be027825 */ /* 0x000fea00078e0002 */
[----:B------:R-:W-:Y:S05]  /*a040*/  IADD3 R3, R3, R0, RZ ;  /* 0x0000000003037210 */ /* 0x000fea0007ffe0ff */
[----:B-----5:R1:W-:Y:S02]  /*a050*/  ST.E.128 [R2.64], R8 ;  /* 0x0000000802007985 */ /* 0x0203e4000c101d06 */
.L_x_1968:
[----:B------:R-:W-:Y:S05]  /*a060*/  BSYNC B1 ;  /* 0x0000000000017941 */ /* 0x000fea0003800000 */
.L_x_1967:
        /* <DEDUP_REMOVED lines=97> */
.L_x_1974:
[----:B------:R-:W-:Y:S05]  /*a680*/  BSYNC B0 ;  /* 0x0000000000007941 */ /* 0x000fea0003800000 */
.L_x_1973:
[C---:B-1----:R-:W-:Y:S04]  /*a690*/  LEA R2, P0, R96.reuse, R68, 0x1 ;  /* 0x0000004460027211 */ /* 0x042fe800078008ff */
[----:B------:R-:W-:Y:S05]  /*a6a0*/  LEA.HI.X R3, R96, R69, R114, 0x1, P0 ;  /* 0x0000004560037211 */ /* 0x000fea00000f0c72 */
[----:B-----5:R1:W-:Y:S04]  /*a6b0*/  ST.E.128 [R2.64], R8 ;  /* 0x0000000802007985 */ /* 0x0203e8000c101d06 */
.L_x_1972:
[----:B------:R-:W-:Y:S05]  /*a6c0*/  BSYNC B1 ;  /* 0x0000000000017941 */ /* 0x000fea0003800000 */
.L_x_1971:
        /* <DEDUP_REMOVED lines=100> */
.L_x_1978:
[----:B------:R-:W-:Y:S05]  /*ad10*/  BSYNC B0 ;  /* 0x0000000000007941 */ /* 0x000fea0003800000 */
.L_x_1977:
[----:B-1----:R-:W-:Y:S01]  /*ad20*/  MOV R2, R68 ;  /* 0x0000004400027202 */ /* 0x002fe20000000f00 */
[----:B------:R-:W-:Y:S01]  /*ad30*/  IMAD R0, R191, 0xa0, RZ ;  /* 0x000000a0bf007824 */ /* 0x000fe200078e02ff */
[----:B------:R-:W-:Y:S05]  /*ad40*/  MOV R3, R69 ;  /* 0x0000004500037202 */ /* 0x000fea0000000f00 */
[----:B------:R-:W-:Y:S05]  /*ad50*/  IMAD.WIDE.U32 R2, R190, 0xa0, R2 ;  /* 0x000000a0be027825 */ /* 0x000fea00078e0002 */
[----:B------:R-:W-:Y:S05]  /*ad60*/  IADD3 R3, R3, R0, RZ ;  /* 0x0000000003037210 */ /* 0x000fea0007ffe0ff */
[----:B-----5:R1:W-:Y:S02]  /*ad70*/  ST.E.128 [R2.64], R8 ;  /* 0x0000000802007985 */ /* 0x0203e4000c101d06 */
.L_x_1976:
[----:B------:R-:W-:Y:S05]  /*ad80*/  BSYNC B1 ;  /* 0x0000000000017941 */ /* 0x000fea0003800000 */
.L_x_1975:
        /* <DEDUP_REMOVED lines=100> */
.L_x_1982:
[----:B------:R-:W-:Y:S05]  /*b3d0*/  BSYNC B0 ;  /* 0x0000000000007941 */ /* 0x000fea0003800000 */
.L_x_1981:
[----:B-1----:R-:W-:Y:S01]  /*b3e0*/  MOV R2, R68 ;  /* 0x0000004400027202 */ /* 0x002fe20000000f00 */
[----:B------:R-:W-:Y:S01]  /*b3f0*/  IMAD R0, R191, 0xc0, RZ ;  /* 0x000000c0bf007824 */ /* 0x000fe200078e02ff */
[----:B------:R-:W-:Y:S05]  /*b400*/  MOV R3, R69 ;  /* 0x0000004500037202 */ /* 0x000fea0000000f00 */
[----:B------:R-:W-:Y:S05]  /*b410*/  IMAD.WIDE.U32 R2, R190, 0xc0, R2 ;  /* 0x000000c0be027825 */ /* 0x000fea00078e0002 */
[----:B------:R-:W-:Y:S05]  /*b420*/  IADD3 R3, R3, R0, RZ ;  /* 0x0000000003037210 */ /* 0x000fea0007ffe0ff */
[----:B-----5:R1:W-:Y:S02]  /*b430*/  ST.E.128 [R2.64], R8 ;  /* 0x0000000802007985 */ /* 0x0203e4000c101d06 */
.L_x_1980:
[----:B------:R-:W-:Y:S05]  /*b440*/  BSYNC B1 ;  /* 0x0000000000017941 */ /* 0x000fea0003800000 */
.L_x_1979:
        /* <DEDUP_REMOVED lines=100> */
.L_x_1986:
[----:B------:R-:W-:Y:S05]  /*ba90*/  BSYNC B0 ;  /* 0x0000000000007941 */ /* 0x000fea0003800000 */
.L_x_1985:
[----:B-1----:R-:W-:Y:S01]  /*baa0*/  MOV R2, R68 ;  /* 0x0000004400027202 */ /* 0x002fe20000000f00 */
[----:B------:R-:W-:Y:S01]  /*bab0*/  IMAD R0, R191, 0xe0, RZ ;  /* 0x000000e0bf007824 */ /* 0x000fe200078e02ff */
[----:B------:R-:W-:Y:S05]  /*bac0*/  MOV R3, R69 ;  /* 0x0000004500037202 */ /* 0x000fea0000000f00 */
[----:B------:R-:W-:Y:S05]  /*bad0*/  IMAD.WIDE.U32 R2, R190, 0xe0, R2 ;  /* 0x000000e0be027825 */ /* 0x000fea00078e0002 */
[----:B------:R-:W-:Y:S05]  /*bae0*/  IADD3 R3, R3, R0, RZ ;  /* 0x0000000003037210 */ /* 0x000fea0007ffe0ff */
[----:B-----5:R1:W-:Y:S02]  /*baf0*/  ST.E.128 [R2.64], R8 ;  /* 0x0000000802007985 */ /* 0x0203e4000c101d06 */
.L_x_1984:
[----:B------:R-:W-:Y:S05]  /*bb00*/  BSYNC B1 ;  /* 0x0000000000017941 */ /* 0x000fea0003800000 */
.L_x_1983:
        /* <DEDUP_REMOVED lines=97> */
.L_x_1990:
[----:B------:R-:W-:Y:S05]  /*c120*/  BSYNC B0 ;  /* 0x0000000000007941 */ /* 0x000fea0003800000 */
.L_x_1989:
[C---:B-1----:R-:W-:Y:S04]  /*c130*/  LEA R2, P0, R95.reuse, R68, 0x1 ;  /* 0x000000445f027211 */ /* 0x042fe800078008ff */
[----:B------:R-:W-:Y:S05]  /*c140*/  LEA.HI.X R3, R95, R69, R113, 0x1, P0 ;  /* 0x000000455f037211 */ /* 0x000fea00000f0c71 */
[----:B-----5:R1:W-:Y:S04]  /*c150*/  ST.E.128 [R2.64], R8 ;  /* 0x0000000802007985 */ /* 0x0203e8000c101d06 */
.L_x_1988:
[----:B------:R-:W-:Y:S05]  /*c160*/  BSYNC B1 ;  /* 0x0000000000017941 */ /* 0x000fea0003800000 */
.L_x_1987:
        /* <DEDUP_REMOVED lines=100> */
.L_x_1994:
[----:B------:R-:W-:Y:S05]  /*c7b0*/  BSYNC B0 ;  /* 0x0000000000007941 */ /* 0x000fea0003800000 */
.L_x_1993:
[----:B-1----:R-:W-:Y:S01]  /*c7c0*/  MOV R2, R68 ;  /* 0x0000004400027202 */ /* 0x002fe20000000f00 */
[----:B------:R-:W-:Y:S01]  /*c7d0*/  IMAD R0, R191, 0x120, RZ ;  /* 0x00000120bf007824 */ /* 0x000fe200078e02ff */
[----:B------:R-:W-:Y:S05]  /*c7e0*/  MOV R3, R69 ;  /* 0x0000004500037202 */ /* 0x000fea0000000f00 */
[----:B------:R-:W-:Y:S05]  /*c7f0*/  IMAD.WIDE.U32 R2, R190, 0x120, R2 ;  /* 0x00000120be027825 */ /* 0x000fea00078e0002 */
[----:B------:R-:W-:Y:S05]  /*c800*/  IADD3 R3, R3, R0, RZ ;  /* 0x0000000003037210 */ /* 0x000fea0007ffe0ff */
[----:B-----5:R1:W-:Y:S02]  /*c810*/  ST.E.128 [R2.64], R8 ;  /* 0x0000000802007985 */ /* 0x0203e4000c101d06 */
.L_x_1992:
[----:B------:R-:W-:Y:S05]  /*c820*/  BSYNC B1 ;  /* 0x0000000000017941 */ /* 0x000fea0003800000 */
.L_x_1991:
        /* <DEDUP_REMOVED lines=100> */
.L_x_1998:
[----:B------:R-:W-:Y:S05]  /*ce70*/  BSYNC B0 ;  /* 0x0000000000007941 */ /* 0x000fea0003800000 */
.L_x_1997:
[----:B-1----:R-:W-:Y:S01]  /*ce80*/  MOV R2, R68 ;  /* 0x0000004400027202 */ /* 0x002fe20000000f00 */
[----:B------:R-:W-:Y:S01]  /*ce90*/  IMAD R0, R191, 0x140, RZ ;  /* 0x00000140bf007824 */ /* 0x000fe200078e02ff */
[----:B------:R-:W-:Y:S05]  /*cea0*/  MOV R3, R69 ;  /* 0x0000004500037202 */ /* 0x000fea0000000f00 */
[----:B------:R-:W-:Y:S05]  /*ceb0*/  IMAD.WIDE.U32 R2, R190, 0x140, R2 ;  /* 0x00000140be027825 */ /* 0x000fea00078e0002 */
[----:B------:R-:W-:Y:S05]  /*cec0*/  IADD3 R3, R3, R0, RZ ;  /* 0x0000000003037210 */ /* 0x000fea0007ffe0ff */
[----:B-----5:R1:W-:Y:S02]  /*ced0*/  ST.E.128 [R2.64], R8 ;  /* 0x0000000802007985 */ /* 0x0203e4000c101d06 */
.L_x_1996:
[----:B------:R-:W-:Y:S05]  /*cee0*/  BSYNC B1 ;  /* 0x0000000000017941 */ /* 0x000fea0003800000 */
.L_x_1995:
        /* <DEDUP_REMOVED lines=100> */
.L_x_2002:
[----:B------:R-:W-:Y:S05]  /*d530*/  BSYNC B0 ;  /* 0x0000000000007941 */ /* 0x000fea0003800000 */
.L_x_2001:
[----:B-1----:R-:W-:Y:S01]  /*d540*/  MOV R2, R68 ;  /* 0x0000004400027202 */ /* 0x002fe20000000f00 */
[----:B------:R-:W-:Y:S01]  /*d550*/  IMAD R0, R191, 0x160, RZ ;  /* 0x00000160bf007824 */ /* 0x000fe200078e02ff */
[----:B------:R-:W-:Y:S05]  /*d560*/  MOV R3, R69 ;  /* 0x0000004500037202 */ /* 0x000fea0000000f00 */
[----:B------:R-:W-:Y:S05]  /*d570*/  IMAD.WIDE.U32 R2, R190, 0x160, R2 ;  /* 0x00000160be027825 */ /* 0x000fea00078e0002 */
[----:B------:R-:W-:Y:S05]  /*d580*/  IADD3 R3, R3, R0, RZ ;  /* 0x0000000003037210 */ /* 0x000fea0007ffe0ff */
[----:B-----5:R1:W-:Y:S02]  /*d590*/  ST.E.128 [R2.64], R8 ;  /* 0x0000000802007985 */ /* 0x0203e4000c101d06 */
.L_x_2000:
[----:B------:R-:W-:Y:S05]  /*d5a0*/  BSYNC B1 ;  /* 0x0000000000017941 */ /* 0x000fea0003800000 */
.L_x_1999:
        /* <DEDUP_REMOVED lines=100> */
.L_x_2006:
[----:B------:R-:W-:Y:S05]  /*dbf0*/  BSYNC B0 ;  /* 0x0000000000007941 */ /* 0x000fea0003800000 */
.L_x_2005:
[----:B-1----:R-:W-:Y:S01]  /*dc00*/  MOV R2, R68 ;  /* 0x0000004400027202 */ /* 0x002fe20000000f00 */
[----:B------:R-:W-:Y:S01]  /*dc10*/  IMAD R0, R191, 0x180, RZ ;  /* 0x00000180bf007824 */ /* 0x000fe200078e02ff */
[----:B------:R-:W-:Y:S05]  /*dc20*/  MOV R3, R69 ;  /* 0x0000004500037202 */ /* 0x000fea0000000f00 */
[----:B------:R-:W-:Y:S05]  /*dc30*/  IMAD.WIDE.U32 R2, R190, 0x180, R2 ;  /* 0x00000180be027825 */ /* 0x000fea00078e0002 */
[----:B------:R-:W-:Y:S05]  /*dc40*/  IADD3 R3, R3, R0, RZ ;  /* 0x0000000003037210 */ /* 0x000fea0007ffe0ff */
[----:B-----5:R1:W-:Y:S02]  /*dc50*/  ST.E.128 [R2.64], R8 ;  /* 0x0000000802007985 */ /* 0x0203e4000c101d06 */
.L_x_2004:
[----:B------:R-:W-:Y:S05]  /*dc60*/  BSYNC B1 ;  /* 0x0000000000017941 */ /* 0x000fea0003800000 */
.L_x_2003:
        /* <DEDUP_REMOVED lines=100> */
.L_x_2010:
[----:B------:R-:W-:Y:S05]  /*e2b0*/  BSYNC B0 ;  /* 0x0000000000007941 */ /* 0x000fea0003800000 */
.L_x_2009:
[----:B-1----:R-:W-:Y:S01]  /*e2c0*/  MOV R2, R68 ;  /* 0x0000004400027202 */ /* 0x002fe20000000f00 */
[----:B------:R-:W-:Y:S01]  /*e2d0*/  IMAD R0, R191, 0x1a0, RZ ;  /* 0x000001a0bf007824 */ /* 0x000fe200078e02ff */
[----:B------:R-:W-:Y:S05]  /*e2e0*/  MOV R3, R69 ;  /* 0x0000004500037202 */ /* 0x000fea0000000f00 */
[----:B------:R-:W-:Y:S05]  /*e2f0*/  IMAD.WIDE.U32 R2, R190, 0x1a0, R2 ;  /* 0x000001a0be027825 */ /* 0x000fea00078e0002 */
[----:B------:R-:W-:Y:S05]  /*e300*/  IADD3 R3, R3, R0, RZ ;  /* 0x0000000003037210 */ /* 0x000fea0007ffe0ff */
[----:B-----5:R1:W-:Y:S02]  /*e310*/  ST.E.128 [R2.64], R8 ;  /* 0x0000000802007985 */ /* 0x0203e4000c101d06 */
.L_x_2008:
[----:B------:R-:W-:Y:S05]  /*e320*/  BSYNC B1 ;  /* 0x0000000000017941 */ /* 0x000fea0003800000 */
.L_x_2007:
        /* <DEDUP_REMOVED lines=100> */
.L_x_2014:
[----:B------:R-:W-:Y:S05]  /*e970*/  BSYNC B0 ;  /* 0x0000000000007941 */ /* 0x000fea0003800000 */
.L_x_2013:
[----:B-1----:R-:W-:Y:S01]  /*e980*/  MOV R2, R68 ;  /* 0x0000004400027202 */ /* 0x002fe20000000f00 */
[----:B------:R-:W-:Y:S01]  /*e990*/  IMAD R0, R191, 0x1c0, RZ ;  /* 0x000001c0bf007824 */ /* 0x000fe200078e02ff */
[----:B------:R-:W-:Y:S05]  /*e9a0*/  MOV R3, R69 ;  /* 0x0000004500037202 */ /* 0x000fea0000000f00 */
[----:B------:R-:W-:Y:S05]  /*e9b0*/  IMAD.WIDE.U32 R2, R190, 0x1c0, R2 ;  /* 0x000001c0be027825 */ /* 0x000fea00078e0002 */
[----:B------:R-:W-:Y:S05]  /*e9c0*/  IADD3 R3, R3, R0, RZ ;  /* 0x0000000003037210 */ /* 0x000fea0007ffe0ff */
[----:B-----5:R1:W-:Y:S02]  /*e9d0*/  ST.E.128 [R2.64], R8 ;  /* 0x0000000802007985 */ /* 0x0203e4000c101d06 */
.L_x_2012:
[----:B------:R-:W-:Y:S05]  /*e9e0*/  BSYNC B1 ;  /* 0x0000000000017941 */ /* 0x000fea0003800000 */
.L_x_2011:
        /* <DEDUP_REMOVED lines=99> */
.L_x_2018:
[----:B------:R-:W-:Y:S05]  /*f020*/  BSYNC B0 ;  /* 0x0000000000007941 */ /* 0x000fea0003800000 */
.L_x_2017:
[----:B-1----:R-:W-:Y:S01]  /*f030*/  MOV R2, R68 ;  /* 0x0000004400027202 */ /* 0x002fe20000000f00 */
[----:B------:R-:W-:Y:S01]  /*f040*/  IMAD R0, R191, 0x1e0, RZ ;  /* 0x000001e0bf007824 */ /* 0x000fe200078e02ff */
[----:B------:R-:W-:Y:S05]  /*f050*/  MOV R3, R69 ;  /* 0x0000004500037202 */ /* 0x000fea0000000f00 */
[----:B------:R-:W-:Y:S05]  /*f060*/  IMAD.WIDE.U32 R2, R190, 0x1e0, R2 ;  /* 0x000001e0be027825 */ /* 0x000fea00078e0002 */
[----:B------:R-:W-:Y:S05]  /*f070*/  IADD3 R3, R3, R0, RZ ;  /* 0x0000000003037210 */ /* 0x000fea0007ffe0ff */
[----:B-----5:R1:W-:Y:S02]  /*f080*/  ST.E.128 [R2.64], R8 ;  /* 0x0000000802007985 */ /* 0x0203e4000c101d06 */
.L_x_2016:
[----:B------:R-:W-:Y:S05]  /*f090*/  BSYNC B1 ;  /* 0x0000000000017941 */ /* 0x000fea0003800000 */
.L_x_2015:
        /* <DEDUP_REMOVED lines=11> */
.L_x_1920:
        /* <DEDUP_REMOVED lines=184> */
.L_x_1954:
[----:B------:R-:W-:Y:S05]  /*fcd0*/  BSYNC B2 ;  /* 0x0000000000027941 */ /* 0x000fea0003800000 */
.L_x_1919:
        /* <DEDUP_REMOVED lines=92> */
.L_x_2020:
        /* <DEDUP_REMOVED lines=12> */
.L_x_2021:
[----:B------:R-:W-:Y:S05]  /*10360*/  BSYNC B0 ;  /* 0x0000000000007941 */ /* 0x000fea0003800000 */
.L_x_2019:
[----:B------:R-:W-:Y:S04]  /*10370*/  IADD3 R21, R21, -0x1, RZ ;  /* 0xffffffff15157810 */ /* 0x000fe80007ffe0ff */
[----:B------:R-:W-:Y:S11]  /*10380*/  ISETP.GT.AND P0, PT, R21, R117, PT ;  /* 0x000000751500720c */ /* 0x000ff60003f04270 */
[----:B------:R-:W-:Y:S02]  /*10390*/  @!UPT UIADD3 URZ, URZ, URZ, URZ ;  /* 0x0000003f3f3ff290 */ /* 0x000fe4000fffe03f */
[----:B------:R-:W-:-:S05]  /*103a0*/  @P0 BRA `(.L_x_2022) ;  /* 0xffff2dc000000947 */ /* 0x000fca000383ffff */
.L_x_1918:
[----:B------:R-:W-:Y:S01]  /*103b0*/  WARPSYNC 0xffffffff ;  /* 0xffffffff00007948 */ /* 0x000fe20003800000 */
[----:B------:R-:W-:Y:S06]  /*103c0*/  BAR.SYNC.DEFER_BLOCKING 0x0 ;  /* 0x0000000000007b1d */ /* 0x000fec0000010000 */
[----:B------:R-:W2:Y:S01]  /*103d0*/  LD.E R35, [R16.64+0xd0] ;  /* 0x0000d00610237980 */ /* 0x000ea2000c101900 */
[----:B------:R-:W-:Y:S01]  /*103e0*/  BSSY B2, `(.L_x_2023) ;  /* 0x000031b000027945 */ /* 0x000fe20003800000 */
[----:B------:R-:W-:Y:S01]  /*103f0*/  IMAD.SHL.U32 R189, R251, 0x2, RZ ;  /* 0x00000002fbbd7824 */ /* 0x000fe200078e00ff */
[C---:B------:R-:W-:Y:S01]  /*10400*/  SHF.L.U64.HI R6, R170.reuse, 0x4, R171 ;  /* 0x00000004aa067819 */ /* 0x040fe200000102ab */
[----:B------:R-:W-:Y:S01]  /*10410*/  IMAD.SHL.U32 R4, R170, 0x10, RZ ;  /* 0x00000010aa047824 */ /* 0x000fe200078e00ff */
[----:B--2---:R-:W-:-:S13]  /*10420*/  ISETP.NE.AND P0, PT, R35, RZ, PT ;  /* 0x000000ff2300720c */ /* 0x004fda0003f05270 */
[----:B------:R-:W-:Y:S05]  /*10430*/  @!P0 BRA `(.L_x_2024) ;  /* 0x00002cf000008947 */ /* 0x000fea0003800000 */
[----:B-1----:R-:W2:Y:S04]  /*10440*/  LD.E.64 R2, [R16.64+0xf0] ;  /* 0x0000f00610027980 */ /* 0x002ea8000c101b00 */
        /* <DEDUP_REMOVED lines=11> */
[----:B------:R2:W3:Y:S04]  /*10500*/  @P1 LD.E R0, [R2.64] ;  /* 0x0000000602001980 */ /* 0x0004e8000c101900 */
[----:B------:R-:W1:Y:S01]  /*10510*/  S2R R5, SR_CTAID.X ;  /* 0x0000000000057919 */ /* 0x000e620000002500 */
[----:B------:R-:W-:Y:S02]  /*10520*/  IMAD.MOV.U32 R214, RZ, RZ, R212 ;  /* 0x000000ffffd67224 */ /* 0x000fe400078e00d4 */
[----:B------:R-:W-:Y:S01]  /*10530*/  IMAD R10, R171, 0x30, RZ ;  /* 0x00000030ab0a7824 */ /* 0x000fe200078e02ff */
[----:B------:R-:W-:Y:S02]  /*10540*/  LEA.HI R19, R35, R35, RZ, 0x1 ;  /* 0x0000002323137211 */ /* 0x000fe400078f08ff */
[-C--:B------:R-:W-:Y:S01]  /*10550*/  IADD3 R4, P1, R4, R212.reuse, RZ ;  /* 0x000000d404047210 */ /* 0x080fe20007f3e0ff */
[----:B------:R-:W-:Y:S01]  /*10560*/  IMAD.SHL.U32 R15, R217, 0x4, RZ ;  /* 0x00000004d90f7824 */ /* 0x000fe200078e00ff */
[----:B------:R-:W-:Y:S01]  /*10570*/  SHF.R.S32.HI R19, RZ, 0x1, R19 ;  /* 0x00000001ff137819 */ /* 0x000fe20000011413 */
[----:B-1----:R-:W-:Y:S01]  /*10580*/  IMAD.SHL.U32 R13, R5, 0x40, RZ ;  /* 0x00000040050d7824 */ /* 0x002fe200078e00ff */
[C---:B------:R-:W-:Y:S01]  /*10590*/  LEA R5, P0, R170.reuse, R212, 0x5 ;  /* 0x000000d4aa057211 */ /* 0x040fe200078028ff */
[----:B--2---:R-:W-:-:S03]  /*105a0*/  IMAD.WIDE.U32 R2, R170, 0x30, R214 ;  /* 0x00000030aa027825 */ /* 0x004fc600078e00d6 */
[----:B------:R-:W-:Y:S02]  /*105b0*/  LEA.HI.X R7, R170, R215, R171, 0x5, P0 ;  /* 0x000000d7aa077211 */ /* 0x000fe400000f2cab */
[----:B-----5:R-:W-:-:S04]  /*105c0*/  LEA R42, P0, R5, R166, 0x1 ;  /* 0x000000a6052a7211 */ /* 0x020fc800078008ff */
[-C--:B------:R-:W-:Y:S01]  /*105d0*/  LEA.HI.X R43, R5, R167.reuse, R7, 0x1, P0 ;  /* 0x000000a7052b7211 */ /* 0x080fe200000f0c07 */
[----:B------:R-:W-:Y:S01]  /*105e0*/  IMAD.IADD R5, R3, 0x1, R10 ;  /* 0x0000000103057824 */ /* 0x000fe200078e020a */
[-C--:B------:R-:W-:Y:S01]  /*105f0*/  LEA R44, P0, R2, R166.reuse, 0x1 ;  /* 0x000000a6022c7211 */ /* 0x080fe200078008ff */
[----:B------:R-:W-:Y:S01]  /*10600*/  IMAD.X R6, R6, 0x1, R215, P1 ;  /* 0x0000000106067824 */ /* 0x000fe200008e06d7 */
[----:B------:R-:W-:Y:S02]  /*10610*/  LEA R32, P1, R4, R166, 0x1 ;  /* 0x000000a604207211 */ /* 0x000fe400078208ff */
[-C--:B------:R-:W-:Y:S02]  /*10620*/  LEA.HI.X R45, R2, R167.reuse, R5, 0x1, P0 ;  /* 0x000000a7022d7211 */ /* 0x080fe400000f0c05 */
[----:B----4-:R-:W-:Y:S02]  /*10630*/  ISETP.NE.AND P0, PT, R12, RZ, PT ;  /* 0x000000ff0c00720c */ /* 0x010fe40003f05270 */
[----:B------:R-:W-:-:S02]  /*10640*/  LEA.HI.X R33, R4, R167, R6, 0x1, P1 ;  /* 0x000000a704217211 */ /* 0x000fc400008f0c06 */
        /* <DEDUP_REMOVED lines=14> */
[----:B------:R-:W-:Y:S01]  /*10730*/  ISETP.GE.AND P0, PT, R78, R38, PT ;  /* 0x000000264e00720c */ /* 0x000fe20003f06270 */
        /* <DEDUP_REMOVED lines=58> */
.L_x_2029:
[----:B------:R-:W-:Y:S05]  /*10ae0*/  BSYNC B0 ;  /* 0x0000000000007941 */ /* 0x000fea0003800000 */
.L_x_2028:
[----:B-----5:R3:W-:Y:S02]  /*10af0*/  STS.128 [R189], R4 ;  /* 0x00000004bd007388 */ /* 0x0207e40000000c00 */
.L_x_2027:
[----:B------:R-:W-:Y:S05]  /*10b00*/  BSYNC B1 ;  /* 0x0000000000017941 */ /* 0x000fea0003800000 */
.L_x_2026:
        /* <DEDUP_REMOVED lines=62> */
.L_x_2033:
[----:B------:R-:W-:Y:S05]  /*10ef0*/  BSYNC B0 ;  /* 0x0000000000007941 */ /* 0x000fea0003800000 */
.L_x_2032:
[----:B-----5:R1:W-:Y:S02]  /*10f00*/  STS.128 [R189+0x800], R4 ;  /* 0x00080004bd007388 */ /* 0x0203e40000000c00 */
.L_x_2031:
[----:B------:R-:W-:Y:S05]  /*10f10*/  BSYNC B1 ;  /* 0x0000000000017941 */ /* 0x000fea0003800000 */
.L_x_2030:
        /* <DEDUP_REMOVED lines=63> */
.L_x_2037:
[----:B------:R-:W-:Y:S05]  /*11310*/  BSYNC B0 ;  /* 0x0000000000007941 */ /* 0x000fea0003800000 */
.L_x_2036:
[----:B-----5:R3:W-:Y:S02]  /*11320*/  STS.128 [R189+0x1000], R4 ;  /* 0x00100004bd007388 */ /* 0x0207e40000000c00 */
.L_x_2035:
[----:B------:R-:W-:Y:S05]  /*11330*/  BSYNC B1 ;  /* 0x0000000000017941 */ /* 0x000fea0003800000 */
.L_x_2034:
        /* <DEDUP_REMOVED lines=62> */
.L_x_2040:
[----:B------:R-:W-:Y:S05]  /*11720*/  BSYNC B0 ;  /* 0x0000000000007941 */ /* 0x000fea0003800000 */
.L_x_2039:
[----:B-----5:R1:W-:Y:S01]  /*11730*/  STS.128 [R189+0x1800], R4 ;  /* 0x00180004bd007388 */ /* 0x0203e20000000c00 */
[----:B------:R-:W-:Y:S05]  /*11740*/  BRA `(.L_x_2038) ;  /* 0x00001e4000007947 */ /* 0x000fea0003800000 */
.L_x_2025:
        /* <DEDUP_REMOVED lines=98> */
.L_x_2044:
[----:B------:R-:W-:Y:S05]  /*11d70*/  BSYNC B0 ;  /* 0x0000000000007941 */ /* 0x000fea0003800000 */
.L_x_2043:
[----:B-----5:R3:W-:Y:S02]  /*11d80*/  STS.128 [R189], R4 ;  /* 0x00000004bd007388 */ /* 0x0207e40000000c00 */
.L_x_2042:
[----:B------:R-:W-:Y:S05]  /*11d90*/  BSYNC B1 ;  /* 0x0000000000017941 */ /* 0x000fea0003800000 */
.L_x_2041:
        /* <DEDUP_REMOVED lines=101> */
.L_x_2048:
[----:B------:R-:W-:Y:S05]  /*123f0*/  BSYNC B0 ;  /* 0x0000000000007941 */ /* 0x000fea0003800000 */
.L_x_2047:
[----:B-----5:R1:W-:Y:S02]  /*12400*/  STS.128 [R189+0x800], R4 ;  /* 0x00080004bd007388 */ /* 0x0203e40000000c00 */
.L_x_2046:
[----:B------:R-:W-:Y:S05]  /*12410*/  BSYNC B1 ;  /* 0x0000000000017941 */ /* 0x000fea0003800000 */
.L_x_2045:
        /* <DEDUP_REMOVED lines=102> */
.L_x_2052:
[----:B------:R-:W-:Y:S05]  /*12a80*/  BSYNC B0 ;  /* 0x0000000000007941 */ /* 0x000fea0003800000 */
.L_x_2051:
[----:B-----5:R3:W-:Y:S02]  /*12a90*/  STS.128 [R189+0x1000], R4 ;  /* 0x00100004bd007388 */ /* 0x0207e40000000c00 */
.L_x_2050:
[----:B------:R-:W-:Y:S05]  /*12aa0*/  BSYNC B1 ;  /* 0x0000000000017941 */ /* 0x000fea0003800000 */
.L_x_2049:
        /* <DEDUP_REMOVED lines=33> */
[----:B-----5:R-:W-:Y:S02]  /*12cc0*/  MOV R15, R7 ;  /* 0x00000007000f7202 */ /* 0x020fe40000000f00 */
        /* <DEDUP_REMOVED lines=67> */
.L_x_2054:
[----:B------:R-:W-:Y:S05]  /*13100*/  BSYNC B0 ;  /* 0x0000000000007941 */ /* 0x000fea0003800000 */
.L_x_2053:
[----:B-----5:R1:W-:Y:S01]  /*13110*/  STS.128 [R189+0x1800], R4 ;  /* 0x00180004bd007388 */ /* 0x0203e20000000c00 */
[----:B------:R-:W-:Y:S05]  /*13120*/  BRA `(.L_x_2038) ;  /* 0x0000046000007947 */ /* 0x000fea0003800000 */
.L_x_2024:
[----:B------:R-:W2:Y:S01]  /*13130*/  LDL R2, [R1+0x164] ;  /* 0x0001640001027983 */ /* 0x000ea20000100800 */
[----:B------:R-:W-:Y:S03]  /*13140*/  BSSY B0, `(.L_x_2055) ;  /* 0x0000010000007945 */ /* 0x000fe60003800000 */
[----:B------:R-:W3:Y:S02]  /*13150*/  S2R R0, SR_CTAID.X ;  /* 0x0000000000007919 */ /* 0x000ee40000002500 */
[----:B---3--:R-:W-:-:S05]  /*13160*/  IMAD.SHL.U32 R0, R0, 0x40, RZ ;  /* 0x0000004000007824 */ /* 0x008fca00078e00ff */
[----:B--2---:R-:W-:-:S04]  /*13170*/  IADD3 R0, -R0, R2, RZ ;  /* 0x0000000200007210 */ /* 0x004fc80007ffe1ff */
[----:B------:R-:W-:-:S13]  /*13180*/  ISETP.GE.AND P0, PT, R78, R0, PT ;  /* 0x000000004e00720c */ /* 0x000fda0003f06270 */
[----:B------:R-:W-:Y:S05]  /*13190*/  @P0 BRA `(.L_x_2056) ;  /* 0x000000a000000947 */ /* 0x000fea0003800000 */
[----:B------:R-:W2:Y:S02]  /*131a0*/  LDL R2, [R1+0x4] ;  /* 0x0000040001027983 */ /* 0x000ea40000100800 */
[----:B--2---:R-:W-:-:S13]  /*131b0*/  ISETP.GE.AND P0, PT, R132, R2, PT ;  /* 0x000000028400720c */ /* 0x004fda0003f06270 */
[----:B------:R2:W-:Y:S01]  /*131c0*/  @P0 STS.128 [R189], RZ ;  /* 0x000000ffbd000388 */ /* 0x0005e20000000c00 */
[----:B------:R-:W-:Y:S05]  /*131d0*/  @P0 BRA `(.L_x_2056) ;  /* 0x0000006000000947 */ /* 0x000fea0003800000 */
[----:B-----5:R-:W-:-:S04]  /*131e0*/  LEA R2, P0, R212, R166, 0x1 ;  /* 0x000000a6d4027211 */ /* 0x020fc800078008ff */
[----:B-1----:R-:W-:-:S05]  /*131f0*/  LEA.HI.X R3, R212, R167, R215, 0x1, P0 ;  /* 0x000000a7d4037211 */ /* 0x002fca00000f0cd7 */
[----:B------:R-:W-:Y:S01]  /*13200*/  @!PT LDS RZ, [RZ] ;  /* 0x00000000fffff984 */ /* 0x000fe20000000800 */
[----:B------:R-:W-:Y:S01]  /*13210*/  @!PT LDS RZ, [RZ] ;  /* 0x00000000fffff984 */ /* 0x000fe20000000800 */
[----:B------:R-:W-:Y:S01]  /*13220*/  @!PT LDS RZ, [RZ] ;  /* 0x00000000fffff984 */ /* 0x000fe20000000800 */
[----:B------:R1:W-:Y:S04]  /*13230*/  LDGSTS.E.BYPASS.LTC128B.128 [R189], [R2.64] ;  /* 0x0000000002bd7fae */ /* 0x0003e8000b901d46 */
.L_x_2056:
[----:B------:R-:W-:Y:S05]  /*13240*/  BSYNC B0 ;  /* 0x0000000000007941 */ /* 0x000fea0003800000 */
.L_x_2055:
[----:B------:R-:W-:Y:S01]  /*13250*/  IADD3 R37, R78, 0x10, RZ ;  /* 0x000000104e257810 */ /* 0x000fe20007ffe0ff */
[----:B------:R-:W-:Y:S03]  /*13260*/  BSSY B0, `(.L_x_2057) ;  /* 0x000000f000007945 */ /* 0x000fe60003800000 */
[----:B------:R-:W-:-:S13]  /*13270*/  ISETP.GE.AND P0, PT, R37, R0, PT ;  /* 0x000000002500720c */ /* 0x000fda0003f06270 */
[----:B------:R-:W-:Y:S05]  /*13280*/  @P0 BRA `(.L_x_2058) ;  /* 0x000000c000000947 */ /* 0x000fea0003800000 */
[----:B-1----:R-:W3:Y:S02]  /*13290*/  LDL R2, [R1+0x4] ;  /* 0x0000040001027983 */ /* 0x002ee40000100800 */
[----:B---3--:R-:W-:-:S13]  /*132a0*/  ISETP.GE.AND P0, PT, R132, R2, PT ;  /* 0x000000028400720c */ /* 0x008fda0003f06270 */
        /* <DEDUP_REMOVED lines=10> */
.L_x_2058:
[----:B------:R-:W-:Y:S05]  /*13350*/  BSYNC B0 ;  /* 0x0000000000007941 */ /* 0x000fea0003800000 */
.L_x_2057:
[----:B------:R-:W-:Y:S01]  /*13360*/  IADD3 R36, R78, 0x20, RZ ;  /* 0x000000204e247810 */ /* 0x000fe20007ffe0ff */
[----:B------:R-:W-:Y:S03]  /*13370*/  BSSY B0, `(.L_x_2059) ;  /* 0x000000f000007945 */ /* 0x000fe60003800000 */
[----:B------:R-:W-:-:S13]  /*13380*/  ISETP.GE.AND P0, PT, R36, R0, PT ;  /* 0x000000002400720c */ /* 0x000fda0003f06270 */
[----:B------:R-:W-:Y:S05]  /*13390*/  @P0 BRA `(.L_x_2060) ;  /* 0x000000c000000947 */ /* 0x000fea0003800000 */
[----:B-1-3--:R-:W3:Y:S02]  /*133a0*/  LDL R2, [R1+0x4] ;  /* 0x0000040001027983 */ /* 0x00aee40000100800 */
[----:B---3--:R-:W-:-:S13]  /*133b0*/  ISETP.GE.AND P0, PT, R132, R2, PT ;  /* 0x000000028400720c */ /* 0x008fda0003f06270 */
        /* <DEDUP_REMOVED lines=10> */
.L_x_2060:
[----:B------:R-:W-:Y:S05]  /*13460*/  BSYNC B0 ;  /* 0x0000000000007941 */ /* 0x000fea0003800000 */
.L_x_2059:
[----:B-----5:R-:W-:-:S04]  /*13470*/  IADD3 R32, R78, 0x30, RZ ;  /* 0x000000304e207810 */ /* 0x020fc80007ffe0ff */
[----:B------:R-:W-:-:S13]  /*13480*/  ISETP.GE.AND P0, PT, R32, R0, PT ;  /* 0x000000002000720c */ /* 0x000fda0003f06270 */
[----:B------:R-:W-:Y:S05]  /*13490*/  @P0 BRA `(.L_x_2038) ;  /* 0x000000f000000947 */ /* 0x000fea0003800000 */
[----:B-1-3--:R-:W3:Y:S02]  /*134a0*/  LDL R2, [R1+0x4] ;  /* 0x0000040001027983 */ /* 0x00aee40000100800 */
[----:B---3--:R-:W-:-:S13]  /*134b0*/  ISETP.GE.AND P0, PT, R132, R2, PT ;  /* 0x000000028400720c */ /* 0x008fda0003f06270 */
        /* <DEDUP_REMOVED lines=13> */
.L_x_2038:
[----:B------:R-:W-:Y:S05]  /*13590*/  BSYNC B2 ;  /* 0x0000000000027941 */ /* 0x000fea0003800000 */
.L_x_2023:
[----:B------:R-:W5:Y:S01]  /*135a0*/  LDL R0, [R1+0x50] ;  /* 0x0000500001007983 */ /* 0x000f620000100800 */
[----:B------:R-:W-:Y:S01]  /*135b0*/  BSSY B0, `(.L_x_2061) ;  /* 0x0000011000007945 */ /* 0x000fe20003800000 */
[----:B-----5:R-:W-:-:S05]  /*135c0*/  IADD3 R178, R0, -0x1, RZ ;  /* 0xffffffff00b27810 */ /* 0x020fca0007ffe0ff */
[----:B------:R-:W-:Y:S01]  /*135d0*/  IMAD.SHL.U32 R105, R178, 0x100, RZ ;  /* 0x00000100b2697824 */ /* 0x000fe200078e00ff */
[----:B------:R1:W-:Y:S03]  /*135e0*/  STL [R1+0x8], R178 ;  /* 0x000008b201007387 */ /* 0x0003e60000100800 */
[----:B-1----:R-:W-:-:S05]  /*135f0*/  IMAD.IADD R4, R211, 0x1, -R105 ;  /* 0x00000001d3047824 */ /* 0x002fca00078e0a69 */
[----:B------:R-:W-:-:S13]  /*13600*/  ISETP.GE.AND P0, PT, R78, R4, PT ;  /* 0x000000044e00720c */ /* 0x000fda0003f06270 */
[----:B------:R-:W-:Y:S05]  /*13610*/  @P0 BRA `(.L_x_2062) ;  /* 0x000000a000000947 */ /* 0x000fea0003800000 */
[----:B------:R-:W5:Y:S02]  /*13620*/  LDL R0, [R1+0x4] ;  /* 0x0000040001007983 */ /* 0x000f640000100800 */
[----:B-----5:R-:W-:-:S13]  /*13630*/  ISETP.GE.AND P0, PT, R132, R0, PT ;  /* 0x000000008400720c */ /* 0x020fda0003f06270 */
        /* <DEDUP_REMOVED lines=8> */
.L_x_2062:
[----:B------:R-:W-:Y:S05]  /*136c0*/  BSYNC B0 ;  /* 0x0000000000007941 */ /* 0x000fea0003800000 */
.L_x_2061:
[----:B------:R-:W-:Y:S01]  /*136d0*/  ISETP.GE.AND P0, PT, R37, R4, PT ;  /* 0x000000042500720c */ /* 0x000fe20003f06270 */
[----:B------:R-:W-:-:S12]  /*136e0*/  BSSY B0, `(.L_x_2063) ;  /* 0x000000c000007945 */ /* 0x000fd80003800000 */
[----:B------:R-:W-:Y:S05]  /*136f0*/  @P0 BRA `(.L_x_2064) ;  /* 0x000000a000000947 */ /* 0x000fea0003800000 */
[----:B------:R-:W5:Y:S02]  /*13700*/  LDL R0, [R1+0x4] ;  /* 0x0000040001007983 */ /* 0x000f640000100800 */
[----:B-----5:R-:W-:-:S13]  /*13710*/  ISETP.GE.AND P0, PT, R132, R0, PT ;  /* 0x000000008400720c */ /* 0x020fda0003f06270 */
        /* <DEDUP_REMOVED lines=8> */
.L_x_2064:
[----:B------:R-:W-:Y:S05]  /*137a0*/  BSYNC B0 ;  /* 0x0000000000007941 */ /* 0x000fea0003800000 */
.L_x_2063:
        /* <DEDUP_REMOVED lines=13> */
.L_x_2066:
[----:B------:R-:W-:Y:S05]  /*13880*/  BSYNC B0 ;  /* 0x0000000000007941 */ /* 0x000fea0003800000 */
.L_x_2065:
[----:B------:R-:W-:Y:S01]  /*13890*/  ISETP.GE.AND P0, PT, R32, R4, PT ;  /* 0x000000042000720c */ /* 0x000fe20003f06270 */
[----:B------:R-:W-:-:S12]  /*138a0*/  BSSY B0, `(.L_x_2067) ;  /* 0x000000f000007945 */ /* 0x000fd80003800000 */
[----:B------:R-:W-:Y:S05]  /*138b0*/  @P0 BRA `(.L_x_2068) ;  /* 0x000000d000000947 */ /* 0x000fea0003800000 */
[----:B------:R-:W5:Y:S02]  /*138c0*/  LDL R0, [R1+0x4] ;  /* 0x0000040001007983 */ /* 0x000f640000100800 */
[----:B-----5:R-:W-:-:S13]  /*138d0*/  ISETP.GE.AND P0, PT, R132, R0, PT ;  /* 0x000000008400720c */ /* 0x020fda0003f06270 */
        /* <DEDUP_REMOVED lines=11> */
.L_x_2068:
[----:B------:R-:W-:Y:S05]  /*13990*/  BSYNC B0 ;  /* 0x0000000000007941 */ /* 0x000fea0003800000 */
.L_x_2067:
[----:B------:R-:W-:Y:S01]  /*139a0*/  IADD3 R18, R78, 0x40, RZ ;  /* 0x000000404e127810 */ /* 0x000fe20007ffe0ff */
[----:B------:R-:W-:Y:S03]  /*139b0*/  BSSY B0, `(.L_x_2069) ;  /* 0x000000d000007945 */ /* 0x000fe60003800000 */
[----:B------:R-:W-:-:S13]  /*139c0*/  ISETP.GE.AND P0, PT, R18, R4, PT ;  /* 0x000000041200720c */ /* 0x000fda0003f06270 */
        /* <DEDUP_REMOVED lines=11> */
.L_x_2070:
[----:B------:R-:W-:Y:S05]  /*13a80*/  BSYNC B0 ;  /* 0x0000000000007941 */ /* 0x000fea0003800000 */
.L_x_2069:
        /* <DEDUP_REMOVED lines=17> */
.L_x_2072:
[----:B------:R-:W-:Y:S05]  /*13ba0*/  BSYNC B0 ;  /* 0x0000000000007941 */ /* 0x000fea0003800000 */
.L_x_2071:
        /* <DEDUP_REMOVED lines=17> */
.L_x_2074:
[----:B------:R-:W-:Y:S05]  /*13cc0*/  BSYNC B0 ;  /* 0x0000000000007941 */ /* 0x000fea0003800000 */
.L_x_2073:
        /* <DEDUP_REMOVED lines=17> */
.L_x_2076:
[----:B------:R-:W-:Y:S05]  /*13de0*/  BSYNC B0 ;  /* 0x0000000000007941 */ /* 0x000fea0003800000 */
.L_x_2075:
        /* <DEDUP_REMOVED lines=14> */
.L_x_2078:
[----:B------:R-:W-:Y:S05]  /*13ed0*/  BSYNC B0 ;  /* 0x0000000000007941 */ /* 0x000fea0003800000 */
.L_x_2077:
        /* <DEDUP_REMOVED lines=17> */
.L_x_2080:
[----:B------:R-:W-:Y:S05]  /*13ff0*/  BSYNC B0 ;  /* 0x0000000000007941 */ /* 0x000fea0003800000 */
.L_x_2079:
        /* <DEDUP_REMOVED lines=17> */
.L_x_2082:
[----:B------:R-:W-:Y:S05]  /*14110*/  BSYNC B0 ;  /* 0x0000000000007941 */ /* 0x000fea0003800000 */
.L_x_2081:
[----:B--2---:R-:W-:Y:S01]  /*14120*/  IADD3 R9, R78, 0xb0, RZ ;  /* 0x000000b04e097810 */ /* 0x004fe20007ffe0ff */
[----:B------:R-:W-:Y:S03]  /*14130*/  BSSY B0, `(.L_x_2083) ;  /* 0x0000010000007945 */ /* 0x000fe60003800000 */
[----:B------:R-:W-:-:S13]  /*14140*/  ISETP.GE.AND P0, PT, R9, R4, PT ;  /* 0x000000040900720c */ /* 0x000fda0003f06270 */
[----:B------:R-:W-:Y:S05]  /*14150*/  @P0 BRA `(.L_x_2084) ;  /* 0x000000d000000947 */ /* 0x000fea0003800000 */
[----:B------:R-:W2:Y:S02]  /*14160*/  LDL R0, [R1+0x4] ;  /* 0x0000040001007983 */ /* 0x000ea40000100800 */
        /* <DEDUP_REMOVED lines=12> */
.L_x_2084:
[----:B------:R-:W-:Y:S05]  /*14230*/  BSYNC B0 ;  /* 0x0000000000007941 */ /* 0x000fea0003800000 */
.L_x_2083:
        /* <DEDUP_REMOVED lines=17> */
.L_x_2086:
[----:B------:R-:W-:Y:S05]  /*14350*/  BSYNC B0 ;  /* 0x0000000000007941 */ /* 0x000fea0003800000 */
.L_x_2085:
        /* <DEDUP_REMOVED lines=17> */
.L_x_2088:
[----:B------:R-:W-:Y:S05]  /*14470*/  BSYNC B0 ;  /* 0x0000000000007941 */ /* 0x000fea0003800000 */
.L_x_2087:
        /* <DEDUP_REMOVED lines=17> */
.L_x_2090:
[----:B------:R-:W-:Y:S05]  /*14590*/  BSYNC B0 ;  /* 0x0000000000007941 */ /* 0x000fea0003800000 */
.L_x_2089:
        /* <DEDUP_REMOVED lines=17> */
.L_x_2092:
[----:B------:R-:W-:Y:S05]  /*146b0*/  BSYNC B0 ;  /* 0x0000000000007941 */ /* 0x000fea0003800000 */
.L_x_2091:
[----:B------:R-:W0:Y:S04]  /*146c0*/  LDGDEPBAR ;  /* 0x00000000000079af */ /* 0x000e280000000000 */
[----:B------:R1:W5:Y:S01]  /*146d0*/  LD.E R107, [R16.64+0x188] ;  /* 0x00018806106b7980 */ /* 0x000362000c101900 */
[----:B------:R-:W-:Y:S01]  /*146e0*/  ISETP.GE.AND P0, PT, R78, R4, PT ;  /* 0x000000044e00720c */ /* 0x000fe20003f06270 */
[----:B------:R-:W-:Y:S01]  /*146f0*/  BSSY B0, `(.L_x_2093) ;  /* 0x0000012000007945 */ /* 0x000fe20003800000 */
[----:B------:R-:W-:-:S04]  /*14700*/  SHF.R.S32.HI R0, RZ, 0x1f, R248 ;  /* 0x0000001fff007819 */ /* 0x000fc800000114f8 */
[----:B------:R-:W-:-:S04]  /*14710*/  LEA.HI R0, R0, R248, RZ, 0x2 ;  /* 0x000000f800007211 */ /* 0x000fc800078f10ff */
[----:B------:R-:W-:Y:S01]  /*14720*/  SHF.R.S32.HI R106, RZ, 0x2, R0 ;  /* 0x00000002ff6a7819 */ /* 0x000fe20000011400 */
[----:B------:R-:W-:-:S04]  /*14730*/  DEPBAR.LE SB0, 0x0 ;  /* 0x000080000000791a */ /* 0x000fc80000000000 */
[----:B------:R-:W-:Y:S06]  /*14740*/  BAR.SYNC.DEFER_BLOCKING 0x0 ;  /* 0x0000000000007b1d */ /* 0x000fec0000010000 */
[----:B------:R1:W-:Y:S01]  /*14750*/  @P0 STS.128 [R189+0xa000], RZ ;  /* 0x00a000ffbd000388 */ /* 0x0003e20000000c00 */
[----:B------:R-:W-:Y:S05]  /*14760*/  @P0 BRA `(.L_x_2094) ;  /* 0x000000a000000947 */ /* 0x000fea0003800000 */
[----:B---3--:R-:W3:Y:S02]  /*14770*/  LDL R3, [R1+0x4] ;  /* 0x0000040001037983 */ /* 0x008ee40000100800 */
[----:B---3--:R-:W-:-:S13]  /*14780*/  ISETP.GE.AND P0, PT, R132, R3, PT ;  /* 0x000000038400720c */ /* 0x008fda0003f06270 */
        /* <DEDUP_REMOVED lines=8> */
.L_x_2094:
[----:B------:R-:W-:Y:S05]  /*14810*/  BSYNC B0 ;  /* 0x0000000000007941 */ /* 0x000fea0003800000 */
.L_x_2093:
[----:B------:R-:W-:Y:S01]  /*14820*/  ISETP.GE.AND P0, PT, R37, R4, PT ;  /* 0x000000042500720c */ /* 0x000fe20003f06270 */
[----:B------:R-:W-:-:S12]  /*14830*/  BSSY B0, `(.L_x_2095) ;  /* 0x000000d000007945 */ /* 0x000fd80003800000 */
[----:B------:R1:W-:Y:S01]  /*14840*/  @P0 STS.128 [R189+0xa800], RZ ;  /* 0x00a800ffbd000388 */ /* 0x0003e20000000c00 */
[----:B------:R-:W-:Y:S05]  /*14850*/  @P0 BRA `(.L_x_2096) ;  /* 0x000000a000000947 */ /* 0x000fea0003800000 */
[----:B--2---:R-:W2:Y:S02]  /*14860*/  LDL R0, [R1+0x4] ;  /* 0x0000040001007983 */ /* 0x004ea40000100800 */
[----:B--2---:R-:W-:-:S13]  /*14870*/  ISETP.GE.AND P0, PT, R132, R0, PT ;  /* 0x000000008400720c */ /* 0x004fda0003f06270 */
[----:B------:R2:W-:Y:S01]  /*14880*/  @P0 STS.128 [R189+0xa800], RZ ;  /* 0x00a800ffbd000388 */ /* 0x0005e20000000c00 */
[----:B------:R-:W-:Y:S05]  /*14890*/  @P0 BRA `(.L_x_2096) ;  /* 0x0000006000000947 */ /* 0x000fea0003800000 */
[----:B-1-3--:R-:W-:-:S04]  /*148a0*/  LEA R2, P0, R168, R240, 0x1 ;  /* 0x000000f0a8027211 */ /* 0x00afc800078008ff */
[----:B------:R-:W-:-:S05]  /*148b0*/  LEA.HI.X R3, R168, R241, R216, 0x1, P0 ;  /* 0x000000f1a8037211 */ /* 0x000fca00000f0cd8 */
[----:B------:R-:W-:Y:S01]  /*148c0*/  @!PT LDS RZ, [RZ] ;  /* 0x00000000fffff984 */ /* 0x000fe20000000800 */
[----:B------:R-:W-:Y:S01]  /*148d0*/  @!PT LDS RZ, [RZ] ;  /* 0x00000000fffff984 */ /* 0x000fe20000000800 */
[----:B------:R-:W-:Y:S01]  /*148e0*/  @!PT LDS RZ, [RZ] ;  /* 0x00000000fffff984 */ /* 0x000fe20000000800 */
[----:B------:R1:W-:Y:S04]  /*148f0*/  LDGSTS.E.BYPASS.LTC128B.128 [R189+0xa800], [R2.64] ;  /* 0x0a80000002bd7fae */ /* 0x0003e8000b901d46 */
.L_x_2096:
[----:B------:R-:W-:Y:S05]  /*14900*/  BSYNC B0 ;  /* 0x0000000000007941 */ /* 0x000fea0003800000 */
.L_x_2095:
        /* <DEDUP_REMOVED lines=8> */
[----:B--2---:R-:W2:Y:S04]  /*14990*/  LDL R0, [R1+0x18] ;  /* 0x0000180001007983 */ /* 0x004ea80000100800 */
[----:B---3--:R-:W3:Y:S01]  /*149a0*/  LDL R19, [R1+0x1c] ;  /* 0x00001c0001137983 */ /* 0x008ee20000100800 */
[----:B-12---:R-:W-:-:S04]  /*149b0*/  LEA R2, P0, R0, R240, 0x6 ;  /* 0x000000f000027211 */ /* 0x006fc800078030ff */
[----:B---3--:R-:W-:-:S05]  /*149c0*/  LEA.HI.X R3, R0, R241, R19, 0x6, P0 ;  /* 0x000000f100037211 */ /* 0x008fca00000f3413 */
[----:B------:R-:W-:Y:S01]  /*149d0*/  @!PT LDS RZ, [RZ] ;  /* 0x00000000fffff984 */ /* 0x000fe20000000800 */
[----:B------:R-:W-:Y:S01]  /*149e0*/  @!PT LDS RZ, [RZ] ;  /* 0x00000000fffff984 */ /* 0x000fe20000000800 */
[----:B------:R-:W-:Y:S01]  /*149f0*/  @!PT LDS RZ, [RZ] ;  /* 0x00000000fffff984 */ /* 0x000fe20000000800 */
[----:B------:R1:W-:Y:S04]  /*14a00*/  LDGSTS.E.BYPASS.LTC128B.128 [R189+0xb000], [R2.64] ;  /* 0x0b00000002bd7fae */ /* 0x0003e8000b901d46 */
.L_x_2098:
[----:B------:R-:W-:Y:S05]  /*14a10*/  BSYNC B0 ;  /* 0x0000000000007941 */ /* 0x000fea0003800000 */
.L_x_2097:
        /* <DEDUP_REMOVED lines=8> */
[----:B-1-3--:R-:W3:Y:S04]  /*14aa0*/  LDL R2, [R1+0x18] ;  /* 0x0000180001027983 */ /* 0x00aee80000100800 */
        /* <DEDUP_REMOVED lines=11> */
.L_x_2100:
[----:B------:R-:W-:Y:S05]  /*14b60*/  BSYNC B0 ;  /* 0x0000000000007941 */ /* 0x000fea0003800000 */
.L_x_2099:
        /* <DEDUP_REMOVED lines=16> */
.L_x_2102:
[----:B------:R-:W-:Y:S05]  /*14c70*/  BSYNC B0 ;  /* 0x0000000000007941 */ /* 0x000fea0003800000 */
.L_x_2101:
        /* <DEDUP_REMOVED lines=20> */
.L_x_2104:
[----:B------:R-:W-:Y:S05]  /*14dc0*/  BSYNC B0 ;  /* 0x0000000000007941 */ /* 0x000fea0003800000 */
.L_x_2103:
        /* <DEDUP_REMOVED lines=20> */
.L_x_2106:
[----:B------:R-:W-:Y:S05]  /*14f10*/  BSYNC B0 ;  /* 0x0000000000007941 */ /* 0x000fea0003800000 */
.L_x_2105:
        /* <DEDUP_REMOVED lines=20> */
.L_x_2108:
[----:B------:R-:W-:Y:S05]  /*15060*/  BSYNC B0 ;  /* 0x0000000000007941 */ /* 0x000fea0003800000 */
.L_x_2107:
        /* <DEDUP_REMOVED lines=16> */
.L_x_2110:
[----:B------:R-:W-:Y:S05]  /*15170*/  BSYNC B0 ;  /* 0x0000000000007941 */ /* 0x000fea0003800000 */
.L_x_2109:
        /* <DEDUP_REMOVED lines=20> */
.L_x_2112:
[----:B------:R-:W-:Y:S05]  /*152c0*/  BSYNC B0 ;  /* 0x0000000000007941 */ /* 0x000fea0003800000 */
.L_x_2111:
        /* <DEDUP_REMOVED lines=20> */
.L_x_2114:
[----:B------:R-:W-:Y:S05]  /*15410*/  BSYNC B0 ;  /* 0x0000000000007941 */ /* 0x000fea0003800000 */
.L_x_2113:
        /* <DEDUP_REMOVED lines=20> */
.L_x_2116:
[----:B------:R-:W-:Y:S05]  /*15560*/  BSYNC B0 ;  /* 0x0000000000007941 */ /* 0x000fea0003800000 */
.L_x_2115:
        /* <DEDUP_REMOVED lines=20> */
.L_x_2118:
[----:B------:R-:W-:Y:S05]  /*156b0*/  BSYNC B0 ;  /* 0x0000000000007941 */ /* 0x000fea0003800000 */
.L_x_2117:
        /* <DEDUP_REMOVED lines=20> */
.L_x_2120:
[----:B------:R-:W-:Y:S05]  /*15800*/  BSYNC B0 ;  /* 0x0000000000007941 */ /* 0x000fea0003800000 */
.L_x_2119:
        /* <DEDUP_REMOVED lines=20> */
.L_x_2122:
[----:B------:R-:W-:Y:S05]  /*15950*/  BSYNC B0 ;  /* 0x0000000000007941 */ /* 0x000fea0003800000 */
.L_x_2121:
        /* <DEDUP_REMOVED lines=20> */
.L_x_2124:
[----:B------:R-:W-:Y:S05]  /*15aa0*/  BSYNC B0 ;  /* 0x0000000000007941 */ /* 0x000fea0003800000 */
.L_x_2123:
[----:B--2---:R-:W2:Y:S04]  /*15ab0*/  LDL R28, [R1+0x164] ;  /* 0x00016400011c7983 */ /* 0x004ea80000100800 */
[----:B---3--:R-:W3:Y:S04]  /*15ac0*/  LDL.LU R169, [R1] ;  /* 0x0000000001a97983 */ /* 0x008ee80000300800 */
[----:B-1--4-:R-:W4:Y:S01]  /*15ad0*/  LD.E R3, [R16.64+0x18c] ;  /* 0x00018c0610037980 */ /* 0x012f22000c101900 */
[----:B------:R-:W-:Y:S01]  /*15ae0*/  LEA.HI R4, R222, R222, RZ, 0x1 ;  /* 0x000000dede047211 */ /* 0x000fe200078f08ff */
[C---:B------:R-:W-:Y:S01]  /*15af0*/  IMAD.SHL.U32 R0, R217.reuse, 0x40, RZ ;  /* 0x00000040d9007824 */ /* 0x040fe200078e00ff */
[----:B------:R-:W-:Y:S01]  /*15b00*/  R2P PR, R217, 0x6 ;  /* 0x00000006d9007804 */ /* 0x000fe20000000000 */
[----:B------:R-:W-:Y:S01]  /*15b10*/  IMAD.SHL.U32 R2, R249, 0x40, RZ ;  /* 0x00000040f9027824 */ /* 0x000fe200078e00ff */
[----:B------:R-:W-:Y:S01]  /*15b20*/  LOP3.LUT R4, R4, 0xfffffffe, RZ, 0xc0, !PT ;  /* 0xfffffffe04047812 */ /* 0x000fe200078ec0ff */
[----:B------:R-:W-:Y:S01]  /*15b30*/  IMAD.SHL.U32 R5, R78, 0x8, RZ ;  /* 0x000000084e057824 */ /* 0x000fe200078e00ff */
[----:B------:R-:W-:Y:S01]  /*15b40*/  LOP3.LUT R0, R0, 0x1c0, RZ, 0xc0, !PT ;  /* 0x000001c000007812 */ /* 0x000fe200078ec0ff */
[----:B------:R-:W-:Y:S01]  /*15b50*/  IMAD.SHL.U32 R7, R250, 0x40, RZ ;  /* 0x00000040fa077824 */ /* 0x000fe200078e00ff */
[----:B------:R-:W-:Y:S01]  /*15b60*/  LOP3.LUT R2, R2, 0x1c0, RZ, 0xc0, !PT ;  /* 0x000001c002027812 */ /* 0x000fe200078ec0ff */
[----:B------:R-:W-:Y:S01]  /*15b70*/  IMAD.IADD R4, R222, 0x1, -R4 ;  /* 0x00000001de047824 */ /* 0x000fe200078e0a04 */
[----:B------:R-:W-:Y:S01]  /*15b80*/  LOP3.LUT R8, R0, 0x8, R5, 0xf8, !PT ;  /* 0x0000000800087812 */ /* 0x000fe200078ef805 */
[----:B------:R-:W0:Y:S01]  /*15b90*/  LDGDEPBAR ;  /* 0x00000000000079af */ /* 0x000e220000000000 */
[----:B------:R-:W-:Y:S01]  /*15ba0*/  SHF.R.U32.HI R0, RZ, 0x3, R0 ;  /* 0x00000003ff007819 */ /* 0x000fe20000011600 */
[----:B------:R-:W-:Y:S01]  /*15bb0*/  IMAD.SHL.U32 R6, R4, 0x8, RZ ;  /* 0x0000000804067824 */ /* 0x000fe200078e00ff */
[----:B------:R-:W-:-:S02]  /*15bc0*/  LOP3.LUT R19, R7, 0xfffffe00, RZ, 0xc0, !PT ;  /* 0xfffffe0007137812 */ /* 0x000fc400078ec0ff */
[----:B------:R-:W-:Y:S02]  /*15bd0*/  LOP3.LUT R0, R8, R0, RZ, 0x3c, !PT ;  /* 0x0000000008007212 */ /* 0x000fe400078e3cff */
[----:B------:R-:W-:Y:S02]  /*15be0*/  LOP3.LUT R5, R2, 0x8, R6, 0xf8, !PT ;  /* 0x0000000802057812 */ /* 0x000fe400078ef806 */
[----:B------:R-:W-:Y:S01]  /*15bf0*/  SHF.R.U32.HI R2, RZ, 0x3, R2 ;  /* 0x00000003ff027819 */ /* 0x000fe20000011602 */
[----:B------:R-:W-:-:S03]  /*15c00*/  IMAD R0, R4, 0x200, R0 ;  /* 0x0000020004007824 */ /* 0x000fc600078e0200 */
[----:B------:R-:W-:Y:S01]  /*15c10*/  LOP3.LUT R18, R5, R2, RZ, 0x3c, !PT ;  /* 0x0000000205127212 */ /* 0x000fe200078e3cff */
[----:B------:R-:W-:Y:S02]  /*15c20*/  IMAD.SHL.U32 R176, R0, 0x2, RZ ;  /* 0x0000000200b07824 */ /* 0x000fe400078e00ff */
[----:B------:R-:W-:-:S03]  /*15c30*/  IMAD.MOV.U32 R0, RZ, RZ, 0x20 ;  /* 0x00000020ff007424 */ /* 0x000fc600078e00ff */
[----:B------:R-:W-:Y:S01]  /*15c40*/  LDSM.16.M88.4 R12, [R176+0x2000] ;  /* 0x00200000b00c783b */ /* 0x000fe20000000200 */
[----:B------:R-:W-:Y:S02]  /*15c50*/  IADD3 R177, R176, 0x2040, RZ ;  /* 0x00002040b0b17810 */ /* 0x000fe40007ffe0ff */
[----:B------:R-:W-:Y:S01]  /*15c60*/  SEL R184, R0, 0xffffffe0, !P1 ;  /* 0xffffffe000b87807 */ /* 0x000fe20004800000 */
[----:B------:R-:W-:Y:S01]  /*15c70*/  LDSM.16.M88.4 R8, [R176+0x2800] ;  /* 0x00280000b008783b */ /* 0x000fe20000000200 */
[----:B------:R-:W-:-:S03]  /*15c80*/  IADD3 R0, R176, 0x2000, RZ ;  /* 0x00002000b0007810 */ /* 0x000fc60007ffe0ff */
[----:B------:R-:W-:Y:S01]  /*15c90*/  LDSM.16.M88.4 R20, [R176+0x3000] ;  /* 0x00300000b014783b */ /* 0x000fe20000000200 */
[----:B------:R-:W-:Y:S01]  /*15ca0*/  IMAD.IADD R104, R176, 0x1, R184 ;  /* 0x00000001b0687824 */ /* 0x000fe200078e02b8 */
[----:B------:R-:W-:Y:S02]  /*15cb0*/  @P2 IADD3 R177, R0, -0x40, RZ ;  /* 0xffffffc000b12810 */ /* 0x000fe40007ffe0ff */
[----:B------:R-:W-:Y:S03]  /*15cc0*/  LDSM.16.M88.4 R52, [R176+0x3800] ;  /* 0x00380000b034783b */ /* 0x000fe60000000200 */
[----:B------:R-:W-:Y:S01]  /*15cd0*/  IMAD.IADD R182, R184, 0x1, R177 ;  /* 0x00000001b8b67824 */ /* 0x000fe200078e02b1 */
[----:B------:R-:W-:Y:S04]  /*15ce0*/  LDSM.16.M88.4 R48, [R104+0x3000] ;  /* 0x003000006830783b */ /* 0x000fe80000000200 */
[----:B------:R-:W-:Y:S04]  /*15cf0*/  LDSM.16.M88.4 R44, [R104+0x2000] ;  /* 0x00200000682c783b */ /* 0x000fe80000000200 */
[----:B------:R-:W-:Y:S04]  /*15d00*/  LDSM.16.M88.4 R40, [R104+0x2800] ;  /* 0x002800006828783b */ /* 0x000fe80000000200 */
[----:B------:R-:W-:Y:S04]  /*15d10*/  LDSM.16.M88.4 R68, [R176+0x4000] ;  /* 0x00400000b044783b */ /* 0x000fe80000000200 */
[----:B------:R-:W-:Y:S04]  /*15d20*/  LDSM.16.M88.4 R64, [R176+0x4800] ;  /* 0x00480000b040783b */ /* 0x000fe80000000200 */
[----:B------:R-:W-:Y:S04]  /*15d30*/  LDSM.16.M88.4 R56, [R104+0x3800] ;  /* 0x003800006838783b */ /* 0x000fe80000000200 */
[----:B------:R-:W-:Y:S04]  /*15d40*/  LDSM.16.M88.4 R60, [R177] ;  /* 0x00000000b13c783b */ /* 0x000fe80000000200 */
[----:B------:R-:W-:Y:S01]  /*15d50*/  LDSM.16.M88.4 R72, [R177+0x800] ;  /* 0x00080000b148783b */ /* 0x000fe20000000200 */
[----:B--2---:R-:W-:-:S02]  /*15d60*/  IMAD.MOV.U32 R170, RZ, RZ, R28 ;  /* 0x000000ffffaa7224 */ /* 0x004fc400078e001c */
[----:B---3--:R-:W-:-:S04]  /*15d70*/  IMAD R2, R169, 0x400, R19 ;  /* 0x00000400a9027824 */ /* 0x008fc800078e0213 */
[----:B------:R-:W-:-:S04]  /*15d80*/  IMAD.IADD R2, R18, 0x1, R2 ;  /* 0x0000000112027824 */ /* 0x000fc800078e0202 */
[----:B------:R-:W-:-:S04]  /*15d90*/  IMAD.SHL.U32 R183, R2, 0x2, RZ ;  /* 0x0000000202b77824 */ /* 0x000fc800078e00ff */
[--C-:B------:R-:W-:Y:S01]  /*15da0*/  IMAD R24, R186, 0x2, R183.reuse ;  /* 0x00000002ba187824 */ /* 0x100fe200078e02b7 */
[----:B------:R-:W1:Y:S01]  /*15db0*/  LDSM.16.M88.4 R4, [R183] ;  /* 0x00000000b704783b */ /* 0x000e620000000200 */
[----:B------:R-:W-:-:S03]  /*15dc0*/  IMAD R2, R187, 0x2, R183 ;  /* 0x00000002bb027824 */ /* 0x000fc600078e02b7 */
[----:B------:R-:W-:Y:S01]  /*15dd0*/  STL [R1+0x54], R24 ;  /* 0x0000541801007387 */ /* 0x000fe20000100800 */
[----:B------:R-:W-:-:S03]  /*15de0*/  IMAD R185, R186, 0x2, R2 ;  /* 0x00000002bab97824 */ /* 0x000fc600078e0202 */
[----:B------:R-:W2:Y:S01]  /*15df0*/  LDSM.16.M88.4 R24, [R24] ;  /* 0x000000001818783b */ /* 0x000ea20000000200 */
[C---:B-1----:R-:W-:Y:S08]  /*15e00*/  HMMA.16816.F32 R36, R4.reuse, R12, RZ ;  /* 0x0000000c0424723c */ /* 0x042ff000000018ff */
[C---:B------:R-:W-:Y:S08]  /*15e10*/  HMMA.16816.F32 R32, R4.reuse, R14, RZ ;  /* 0x0000000e0420723c */ /* 0x040ff000000018ff */
[C---:B------:R-:W-:Y:S08]  /*15e20*/  HMMA.16816.F32 R28, R4.reuse, R8, RZ ;  /* 0x00000008041c723c */ /* 0x040ff000000018ff */
[C---:B------:R-:W-:Y:S08]  /*15e30*/  HMMA.16816.F32 R12, R4.reuse, R10, RZ ;  /* 0x0000000a040c723c */ /* 0x040ff000000018ff */
[C---:B------:R-:W-:Y:S08]  /*15e40*/  HMMA.16816.F32 R8, R4.reuse, R20, RZ ;  /* 0x000000140408723c */ /* 0x040ff000000018ff */
[----:B------:R-:W-:Y:S08]  /*15e50*/  HMMA.16816.F32 R20, R4, R22, RZ ;  /* 0x000000160414723c */ /* 0x000ff000000018ff */
[C---:B--2---:R-:W-:Y:S08]  /*15e60*/  HMMA.16816.F32 R76, R24.reuse, R44, R36 ;  /* 0x0000002c184c723c */ /* 0x044ff00000001824 */
[C---:B------:R-:W-:Y:S08]  /*15e70*/  HMMA.16816.F32 R124, R24.reuse, R48, R8 ;  /* 0x00000030187c723c */ /* 0x040ff00000001808 */
[C---:B------:R-:W-:Y:S01]  /*15e80*/  HMMA.16816.F32 R112, R24.reuse, R50, R20 ;  /* 0x000000321870723c */ /* 0x040fe20000001814 */
[----:B------:R-:W1:Y:S04]  /*15e90*/  LDSM.16.M88.4 R20, [R2] ;  /* 0x000000000214783b */ /* 0x000e680000000200 */
[----:B------:R-:W2:Y:S03]  /*15ea0*/  LDSM.16.M88.4 R48, [R104+0x4800] ;  /* 0x004800006830783b */ /* 0x000ea60000000200 */
[----:B------:R-:W-:Y:S08]  /*15eb0*/  HMMA.16816.F32 R80, R24, R46, R32 ;  /* 0x0000002e1850723c */ /* 0x000ff00000001820 */
[----:B------:R-:W-:Y:S08]  /*15ec0*/  HMMA.16816.F32 R44, R4, R52, RZ ;  /* 0x00000034042c723c */ /* 0x000ff000000018ff */
[----:B------:R-:W-:Y:S01]  /*15ed0*/  HMMA.16816.F32 R92, R24, R42, R12 ;  /* 0x0000002a185c723c */ /* 0x000fe2000000180c */
[----:B------:R-:W-:Y:S07]  /*15ee0*/  LDSM.16.M88.4 R12, [R185] ;  /* 0x00000000b90c783b */ /* 0x000fee0000000200 */
[C---:B------:R-:W-:Y:S08]  /*15ef0*/  HMMA.16816.F32 R36, R4.reuse, R68, RZ ;  /* 0x000000440424723c */ /* 0x040ff000000018ff */
[----:B------:R-:W-:Y:S01]  /*15f00*/  HMMA.16816.F32 R32, R4, R70, RZ ;  /* 0x000000460420723c */ /* 0x000fe200000018ff */
[----:B------:R-:W3:Y:S07]  /*15f10*/  LDSM.16.M88.4 R68, [R182] ;  /* 0x00000000b644783b */ /* 0x000eee0000000200 */
[----:B------:R-:W-:Y:S08]  /*15f20*/  HMMA.16816.F32 R84, R24, R40, R28 ;  /* 0x000000281854723c */ /* 0x000ff0000000181c */
[C---:B------:R-:W-:Y:S08]  /*15f30*/  HMMA.16816.F32 R28, R4.reuse, R64, RZ ;  /* 0x00000040041c723c */ /* 0x040ff000000018ff */
[----:B------:R-:W-:Y:S01]  /*15f40*/  HMMA.16816.F32 R8, R4, R66, RZ ;  /* 0x000000420408723c */ /* 0x000fe200000018ff */
[----:B------:R-:W3:Y:S07]  /*15f50*/  LDSM.16.M88.4 R64, [R176+0x5000] ;  /* 0x00500000b040783b */ /* 0x000eee0000000200 */
[----:B------:R-:W-:Y:S08]  /*15f60*/  HMMA.16816.F32 R100, R24, R56, R44 ;  /* 0x000000381864723c */ /* 0x000ff0000000182c */
[----:B-1----:R-:W-:Y:S08]  /*15f70*/  HMMA.16816.F32 R44, R20, R60, R76 ;  /* 0x0000003c142c723c */ /* 0x002ff0000000184c */
[----:B------:R-:W-:Y:S01]  /*15f80*/  HMMA.16816.F32 R40, R4, R54, RZ ;  /* 0x000000360428723c */ /* 0x000fe200000018ff */
[----:B------:R-:W1:Y:S07]  /*15f90*/  LDSM.16.M88.4 R52, [R104+0x4000] ;  /* 0x004000006834783b */ /* 0x000e6e0000000200 */
[----:B--2---:R-:W-:Y:S08]  /*15fa0*/  HMMA.16816.F32 R128, R24, R48, R28 ;  /* 0x000000301880723c */ /* 0x004ff0000000181c */
[----:B------:R-:W-:Y:S01]  /*15fb0*/  HMMA.16816.F32 R28, R20, R62, R80 ;  /* 0x0000003e141c723c */ /* 0x000fe20000001850 */
[----:B------:R-:W-:Y:S07]  /*15fc0*/  LDSM.16.M88.4 R60, [R182+0x1800] ;  /* 0x00180000b63c783b */ /* 0x000fee0000000200 */
[----:B------:R-:W-:Y:S01]  /*15fd0*/  HMMA.16816.F32 R120, R24, R50, R8 ;  /* 0x000000321878723c */ /* 0x000fe20000001808 */
[----:B------:R-:W2:Y:S07]  /*15fe0*/  LDSM.16.M88.4 R48, [R182+0x800] ;  /* 0x00080000b630783b */ /* 0x000eae0000000200 */
[----:B---3--:R-:W-:Y:S08]  /*15ff0*/  HMMA.16816.F32 R148, R12, R68, R44 ;  /* 0x000000440c94723c */ /* 0x008ff0000000182c */
[----:B------:R-:W-:Y:S01]  /*16000*/  HMMA.16816.F32 R88, R24, R58, R40 ;  /* 0x0000003a1858723c */ /* 0x000fe20000001828 */
[----:B------:R-:W3:Y:S04]  /*16010*/  LDSM.16.M88.4 R40, [R104+0x5000] ;  /* 0x005000006828783b */ /* 0x000ee80000000200 */
[----:B------:R-:W2:Y:S03]  /*16020*/  LDSM.16.M88.4 R56, [R177+0x1000] ;  /* 0x00100000b138783b */ /* 0x000ea60000000200 */
[----:B------:R-:W-:Y:S08]  /*16030*/  HMMA.16816.F32 R8, R20, R72, R84 ;  /* 0x000000481408723c */ /* 0x000ff00000001854 */
[----:B------:R-:W-:Y:S01]  /*16040*/  HMMA.16816.F32 R44, R12, R70, R28 ;  /* 0x000000460c2c723c */ /* 0x000fe2000000181c */
[----:B----4-:R-:W-:-:S04]  /*16050*/  FMUL.FTZ R0, R149, R3 ;  /* 0x0000000395007220 */ /* 0x010fc80000410000 */
[----:B------:R4:W2:Y:S03]  /*16060*/  MUFU.TANH R171, R0 ;  /* 0x0000000000ab7308 */ /* 0x0008a60000002400 */
[----:B------:R-:W-:Y:S08]  /*16070*/  HMMA.16816.F32 R28, R4, R66, RZ ;  /* 0x00000042041c723c */ /* 0x000ff000000018ff */
[----:B-1----:R-:W-:Y:S01]  /*16080*/  HMMA.16816.F32 R108, R24, R54, R32 ;  /* 0x00000036186c723c */ /* 0x002fe20000001820 */
[----:B----4-:R-:W-:-:S07]  /*16090*/  FMUL.FTZ R0, R150, R3 ;  /* 0x0000000396007220 */ /* 0x010fce0000410000 */
[----:B------:R-:W-:Y:S01]  /*160a0*/  HMMA.16816.F32 R32, R4, R64, RZ ;  /* 0x000000400420723c */ /* 0x000fe200000018ff */
[----:B------:R1:W-:Y:S01]  /*160b0*/  MUFU.TANH R252, R0 ;  /* 0x0000000000fc7308 */ /* 0x0003e20000002400 */
[----:B------:R-:W-:Y:S06]  /*160c0*/  LDSM.16.M88.4 R64, [R182+0x1000] ;  /* 0x00100000b640783b */ /* 0x000fec0000000200 */
[----:B------:R-:W-:Y:S01]  /*160d0*/  HMMA.16816.F32 R96, R24, R52, R36 ;  /* 0x000000341860723c */ /* 0x000fe20000001824 */
[----:B------:R-:W4:Y:S07]  /*160e0*/  LDSM.16.M88.4 R52, [R177+0x1800] ;  /* 0x00180000b134783b */ /* 0x000f2e0000000200 */
[----:B------:R-:W-:Y:S01]  /*160f0*/  HMMA.16816.F32 R36, R20, R74, R92 ;  /* 0x0000004a1424723c */ /* 0x000fe2000000185c */
[----:B-1----:R-:W-:-:S04]  /*16100*/  FMUL.FTZ R0, R151, R3 ;  /* 0x0000000397007220 */ /* 0x002fc80000410000 */
[----:B------:R1:W1:Y:S03]  /*16110*/  MUFU.TANH R179, R0 ;  /* 0x0000000000b37308 */ /* 0x0002660000002400 */
[----:B--2---:R-:W-:Y:S08]  /*16120*/  HMMA.16816.F32 R8, R12, R48, R8 ;  /* 0x000000300c08723c */ /* 0x004ff00000001808 */
[----:B---3--:R-:W-:Y:S01]  /*16130*/  HMMA.16816.F32 R156, R24, R42, R28 ;  /* 0x0000002a189c723c */ /* 0x008fe2000000181c */
[----:B-1----:R-:W-:-:S07]  /*16140*/  FMUL.FTZ R0, R44, R3 ;  /* 0x000000032c007220 */ /* 0x002fce0000410000 */
[----:B------:R-:W-:Y:S01]  /*16150*/  HMMA.16816.F32 R28, R20, R56, R124 ;  /* 0x00000038141c723c */ /* 0x000fe2000000187c */
[----:B------:R1:W2:Y:S07]  /*16160*/  MUFU.TANH R117, R0 ;  /* 0x0000000000757308 */ /* 0x0002ae0000002400 */
[----:B------:R-:W-:Y:S01]  /*16170*/  HMMA.16816.F32 R84, R24, R40, R32 ;  /* 0x000000281854723c */ /* 0x000fe20000001820 */
[----:B------:R-:W3:Y:S04]  /*16180*/  LDSM.16.M88.4 R32, [R177+0x2000] ;  /* 0x00200000b120783b */ /* 0x000ee80000000200 */
[----:B------:R-:W2:Y:S03]  /*16190*/  LDSM.16.M88.4 R40, [R177+0x2800] ;  /* 0x00280000b128783b */ /* 0x000ea60000000200 */
[----:B------:R-:W-:Y:S01]  /*161a0*/  HMMA.16816.F32 R36, R12, R50, R36 ;  /* 0x000000320c24723c */ /* 0x000fe20000001824 */
[-C--:B-1----:R-:W-:Y:S01]  /*161b0*/  FMUL.FTZ R0, R45, R3.reuse ;  /* 0x000000032d007220 */ /* 0x082fe20000410000 */
[----:B------:R-:W-:Y:S03]  /*161c0*/  LDSM.16.M88.4 R48, [R176+0x5800] ;  /* 0x00580000b030783b */ /* 0x000fe60000000200 */
[----:B------:R1:W-:Y:S03]  /*161d0*/  MUFU.TANH R251, R0 ;  /* 0x0000000000fb7308 */ /* 0x0003e60000002400 */
[C---:B------:R-:W-:Y:S08]  /*161e0*/  HMMA.16816.F32 R76, R20.reuse, R58, R112 ;  /* 0x0000003a144c723c */ /* 0x040ff00000001870 */
[----:B----4-:R-:W-:Y:S01]  /*161f0*/  HMMA.16816.F32 R68, R20, R52, R100 ;  /* 0x000000341444723c */ /* 0x010fe20000001864 */
[----:B-1----:R-:W-:-:S07]  /*16200*/  FMUL.FTZ R0, R46, R3 ;  /* 0x000000032e007220 */ /* 0x002fce0000410000 */
[C---:B------:R-:W-:Y:S01]  /*16210*/  HMMA.16816.F32 R72, R20.reuse, R54, R88 ;  /* 0x000000361448723c */ /* 0x040fe20000001858 */
[----:B------:R1:W-:Y:S01]  /*16220*/  MUFU.TANH R119, R0 ;  /* 0x0000000000777308 */ /* 0x0003e20000002400 */
[----:B------:R-:W4:Y:S06]  /*16230*/  LDSM.16.M88.4 R88, [R177+0x3000] ;  /* 0x00300000b158783b */ /* 0x000f2c0000000200 */
[----:B---3--:R-:W-:Y:S01]  /*16240*/  HMMA.16816.F32 R80, R20, R32, R96 ;  /* 0x000000201450723c */ /* 0x008fe20000001860 */
[----:B-1----:R-:W-:-:S07]  /*16250*/  FMUL.FTZ R0, R47, R3 ;  /* 0x000000032f007220 */ /* 0x002fce0000410000 */
[C---:B------:R-:W-:Y:S01]  /*16260*/  HMMA.16816.F32 R52, R12.reuse, R60, R68 ;  /* 0x0000003c0c34723c */ /* 0x040fe20000001844 */
[----:B------:R1:W-:Y:S07]  /*16270*/  MUFU.TANH R250, R0 ;  /* 0x0000000000fa7308 */ /* 0x0003ee0000002400 */
[----:B------:R-:W-:Y:S01]  /*16280*/  HMMA.16816.F32 R44, R12, R64, R28 ;  /* 0x000000400c2c723c */ /* 0x000fe2000000181c */
[----:B------:R-:W3:Y:S07]  /*16290*/  LDSM.16.M88.4 R28, [R182+0x2000] ;  /* 0x00200000b61c783b */ /* 0x000eee0000000200 */
[----:B--2---:R-:W-:Y:S01]  /*162a0*/  HMMA.16816.F32 R56, R20, R40, R128 ;  /* 0x000000281438723c */ /* 0x004fe20000001880 */
[----:B-1----:R-:W-:-:S04]  /*162b0*/  FMUL.FTZ R0, R8, R3 ;  /* 0x0000000308007220 */ /* 0x002fc80000410000 */
[----:B------:R1:W2:Y:S03]  /*162c0*/  MUFU.TANH R249, R0 ;  /* 0x0000000000f97308 */ /* 0x0002a60000002400 */
[----:B------:R-:W-:Y:S08]  /*162d0*/  HMMA.16816.F32 R40, R20, R42, R120 ;  /* 0x0000002a1428723c */ /* 0x000ff00000001878 */
[----:B------:R-:W-:Y:S01]  /*162e0*/  HMMA.16816.F32 R60, R12, R62, R72 ;  /* 0x0000003e0c3c723c */ /* 0x000fe20000001848 */
[----:B-1----:R-:W-:-:S07]  /*162f0*/  FMUL.FTZ R0, R9, R3 ;  /* 0x0000000309007220 */ /* 0x002fce0000410000 */
[----:B----4-:R-:W-:Y:S01]  /*16300*/  HMMA.16816.F32 R112, R20, R88, R84 ;  /* 0x000000581470723c */ /* 0x010fe20000001854 */
[----:B------:R1:W-:Y:S02]  /*16310*/  MUFU.TANH R248, R0 ;  /* 0x0000000000f87308 */ /* 0x0003e40000002400 */
[----:B-1----:R-:W-:-:S06]  /*16320*/  FMUL.FTZ R0, R10, R3 ;  /* 0x000000030a007220 */ /* 0x002fcc0000410000 */
[----:B------:R1:W-:Y:S02]  /*16330*/  MUFU.TANH R244, R0 ;  /* 0x0000000000f47308 */ /* 0x0003e40000002400 */
[-C--:B-1----:R-:W-:Y:S02]  /*16340*/  FMUL.FTZ R0, R11, R3.reuse ;  /* 0x000000030b007220 */ /* 0x082fe40000410000 */
[----:B------:R-:W-:Y:S04]  /*16350*/  HMMA.16816.F32 R8, R20, R34, R108 ;  /* 0x000000221408723c */ /* 0x000fe8000000186c */
[----:B------:R1:W4:Y:S04]  /*16360*/  MUFU.TANH R247, R0 ;  /* 0x0000000000f77308 */ /* 0x0003280000002400 */
[C---:B------:R-:W-:Y:S08]  /*16370*/  HMMA.16816.F32 R32, R12.reuse, R66, R76 ;  /* 0x000000420c20723c */ /* 0x040ff0000000184c */
[----:B---3--:R-:W-:Y:S01]  /*16380*/  HMMA.16816.F32 R64, R12, R28, R80 ;  /* 0x0000001c0c40723c */ /* 0x008fe20000001850 */
[----:B-1----:R-:W-:-:S04]  /*16390*/  FMUL.FTZ R0, R36, R3 ;  /* 0x0000000324007220 */ /* 0x002fc80000410000 */
[----:B------:R1:W3:Y:S03]  /*163a0*/  MUFU.TANH R239, R0 ;  /* 0x0000000000ef7308 */ /* 0x0002e60000002400 */
[----:B------:R-:W-:Y:S01]  /*163b0*/  HMMA.16816.F32 R68, R12, R30, R8 ;  /* 0x0000001e0c44723c */ /* 0x000fe20000001808 */
[----:B------:R-:W2:Y:S04]  /*163c0*/  LDSM.16.M88.4 R28, [R176+0x6800] ;  /* 0x00680000b01c783b */ /* 0x000ea80000000200 */
[----:B------:R-:W3:Y:S03]  /*163d0*/  LDSM.16.M88.4 R8, [R176+0x7000] ;  /* 0x00700000b008783b */ /* 0x000ee60000000200 */
[----:B------:R-:W-:Y:S01]  /*163e0*/  HMMA.16816.F32 R76, R4, R50, RZ ;  /* 0x00000032044c723c */ /* 0x000fe200000018ff */
[----:B-1----:R-:W-:-:S04]  /*163f0*/  FMUL.FTZ R0, R37, R3 ;  /* 0x0000000325007220 */ /* 0x002fc80000410000 */
[----:B------:R1:W-:Y:S02]  /*16400*/  MUFU.TANH R238, R0 ;  /* 0x0000000000ee7308 */ /* 0x0003e40000002400 */
[----:B-1----:R-:W-:-:S06]  /*16410*/  FMUL.FTZ R0, R38, R3 ;  /* 0x0000000326007220 */ /* 0x002fcc0000410000 */
[----:B------:R1:W-:Y:S01]  /*16420*/  MUFU.TANH R236, R0 ;  /* 0x0000000000ec7308 */ /* 0x0003e20000002400 */
[C---:B--2---:R-:W-:Y:S08]  /*16430*/  HMMA.16816.F32 R96, R4.reuse, R28, RZ ;  /* 0x0000001c0460723c */ /* 0x044ff000000018ff */
[----:B------:R-:W-:Y:S01]  /*16440*/  HMMA.16816.F32 R100, R4, R30, RZ ;  /* 0x0000001e0464723c */ /* 0x000fe200000018ff */
[----:B------:R-:W2:Y:S01]  /*16450*/  LDSM.16.M88.4 R28, [R176+0x9000] ;  /* 0x00900000b01c783b */ /* 0x000ea20000000200 */
[----:B-1----:R-:W-:-:S03]  /*16460*/  FMUL.FTZ R0, R39, R3 ;  /* 0x0000000327007220 */ /* 0x002fc60000410000 */
[----:B------:R-:W1:Y:S03]  /*16470*/  LDSM.16.M88.4 R36, [R182+0x2800] ;  /* 0x00280000b624783b */ /* 0x000e660000000200 */
[C---:B---3--:R-:W-:Y:S01]  /*16480*/  HMMA.16816.F32 R108, R4.reuse, R8, RZ ;  /* 0x00000008046c723c */ /* 0x048fe200000018ff */
[----:B------:R3:W1:Y:S07]  /*16490*/  MUFU.TANH R237, R0 ;  /* 0x0000000000ed7308 */ /* 0x00066e0000002400 */
[----:B------:R-:W-:Y:S01]  /*164a0*/  HMMA.16816.F32 R120, R4, R10, RZ ;  /* 0x0000000a0478723c */ /* 0x000fe200000018ff */
[----:B------:R-:W4:Y:S01]  /*164b0*/  LDSM.16.M88.4 R8, [R176+0x9800] ;  /* 0x00980000b008783b */ /* 0x000f220000000200 */
[----:B---3--:R-:W-:-:S04]  /*164c0*/  FMUL.FTZ R0, R44, R3 ;  /* 0x000000032c007220 */ /* 0x008fc80000410000 */
[----:B------:R3:W1:Y:S02]  /*164d0*/  MUFU.TANH R235, R0 ;  /* 0x0000000000eb7308 */ /* 0x0006640000002400 */
[----:B--2---:R-:W-:Y:S01]  /*164e0*/  HMMA.16816.F32 R160, R4, R28, RZ ;  /* 0x0000001c04a0723c */ /* 0x004fe200000018ff */
[----:B---3--:R-:W-:-:S05]  /*164f0*/  FMUL.FTZ R0, R45, R3 ;  /* 0x000000032d007220 */ /* 0x008fca0000410000 */
[----:B------:R2:W-:Y:S02]  /*16500*/  MUFU.TANH R234, R0 ;  /* 0x0000000000ea7308 */ /* 0x0005e40000002400 */
[C---:B-1----:R-:W-:Y:S01]  /*16510*/  HMMA.16816.F32 R84, R12.reuse, R38, R40 ;  /* 0x000000260c54723c */ /* 0x042fe20000001828 */
[----:B------:R-:W1:Y:S07]  /*16520*/  LDSM.16.M88.4 R40, [R176+0x8000] ;  /* 0x00800000b028783b */ /* 0x000e6e0000000200 */
[----:B------:R-:W-:Y:S01]  /*16530*/  HMMA.16816.F32 R72, R12, R36, R56 ;  /* 0x000000240c48723c */ /* 0x000fe20000001838 */
[----:B------:R-:W3:Y:S01]  /*16540*/  LDSM.16.M88.4 R36, [R176+0x8800] ;  /* 0x00880000b024783b */ /* 0x000ee20000000200 */
[----:B--2---:R-:W-:-:S06]  /*16550*/  FMUL.FTZ R0, R46, R3 ;  /* 0x000000032e007220 */ /* 0x004fcc0000410000 */
[C---:B------:R-:W-:Y:S01]  /*16560*/  HMMA.16816.F32 R56, R4.reuse, R48, RZ ;  /* 0x000000300438723c */ /* 0x040fe200000018ff */
[----:B------:R-:W-:Y:S01]  /*16570*/  LDSM.16.M88.4 R48, [R104+0x6800] ;  /* 0x006800006830783b */ /* 0x000fe20000000200 */
[----:B------:R2:W-:Y:S06]  /*16580*/  MUFU.TANH R135, R0 ;  /* 0x0000000000877308 */ /* 0x0005ec0000002400 */
[C---:B------:R-:W-:Y:S08]  /*16590*/  HMMA.16816.F32 R164, R4.reuse, R30, RZ ;  /* 0x0000001e04a4723c */ /* 0x040ff000000018ff */
[----:B----4-:R-:W-:Y:S01]  /*165a0*/  HMMA.16816.F32 R172, R4, R8, RZ ;  /* 0x0000000804ac723c */ /* 0x010fe200000018ff */
[----:B--2---:R-:W-:-:S02]  /*165b0*/  FMUL.FTZ R0, R47, R3 ;  /* 0x000000032f007220 */ /* 0x004fc40000410000 */
[----:B------:R-:W2:Y:S02]  /*165c0*/  LDSM.16.M88.4 R44, [R176+0x6000] ;  /* 0x00600000b02c783b */ /* 0x000ea40000000200 */
[----:B------:R4:W2:Y:S03]  /*165d0*/  MUFU.TANH R233, R0 ;  /* 0x0000000000e97308 */ /* 0x0008a60000002400 */
[C---:B------:R-:W-:Y:S08]  /*165e0*/  HMMA.16816.F32 R192, R4.reuse, R10, RZ ;  /* 0x0000000a04c0723c */ /* 0x040ff000000018ff */
[----:B-1----:R-:W-:Y:S01]  /*165f0*/  HMMA.16816.F32 R136, R4, R40, RZ ;  /* 0x000000280488723c */ /* 0x002fe200000018ff */
[----:B----4-:R-:W-:-:S07]  /*16600*/  FMUL.FTZ R0, R32, R3 ;  /* 0x0000000320007220 */ /* 0x010fce0000410000 */
[C---:B------:R-:W-:Y:S01]  /*16610*/  HMMA.16816.F32 R140, R4.reuse, R42, RZ ;  /* 0x0000002a048c723c */ /* 0x040fe200000018ff */
[----:B------:R-:W1:Y:S01]  /*16620*/  LDSM.16.M88.4 R40, [R182+0x3000] ;  /* 0x00300000b628783b */ /* 0x000e620000000200 */
[----:B------:R4:W1:Y:S06]  /*16630*/  MUFU.TANH R231, R0 ;  /* 0x0000000000e77308 */ /* 0x00086c0000002400 */
[C---:B---3--:R-:W-:Y:S08]  /*16640*/  HMMA.16816.F32 R144, R4.reuse, R36, RZ ;  /* 0x000000240490723c */ /* 0x048ff000000018ff */
[----:B------:R-:W-:Y:S01]  /*16650*/  HMMA.16816.F32 R152, R4, R38, RZ ;  /* 0x000000260498723c */ /* 0x000fe200000018ff */
[----:B----4-:R-:W-:-:S04]  /*16660*/  FMUL.FTZ R0, R33, R3 ;  /* 0x0000000321007220 */ /* 0x010fc80000410000 */
[----:B------:R3:W-:Y:S03]  /*16670*/  MUFU.TANH R229, R0 ;  /* 0x0000000000e57308 */ /* 0x0007e60000002400 */
[C---:B--2---:R-:W-:Y:S08]  /*16680*/  HMMA.16816.F32 R80, R4.reuse, R44, RZ ;  /* 0x0000002c0450723c */ /* 0x044ff000000018ff */
[----:B------:R-:W-:Y:S01]  /*16690*/  HMMA.16816.F32 R92, R4, R46, RZ ;  /* 0x0000002e045c723c */ /* 0x000fe200000018ff */
[----:B------:R-:W-:Y:S01]  /*166a0*/  LDSM.16.M88.4 R44, [R177+0x3800] ;  /* 0x00380000b12c783b */ /* 0x000fe20000000200 */
[----:B---3--:R-:W-:-:S06]  /*166b0*/  FMUL.FTZ R0, R34, R3 ;  /* 0x0000000322007220 */ /* 0x008fcc0000410000 */
[----:B------:R-:W-:Y:S01]  /*166c0*/  HMMA.16816.F32 R8, R20, R90, R156 ;  /* 0x0000005a1408723c */ /* 0x000fe2000000189c */
[----:B------:R2:W3:Y:S06]  /*166d0*/  MUFU.TANH R134, R0 ;  /* 0x0000000000867308 */ /* 0x0004ec0000002400 */
[----:B------:R-:W-:Y:S01]  /*166e0*/  IMAD.MOV.U32 R157, RZ, RZ, R171 ;  /* 0x000000ffff9d7224 */ /* 0x000fe200078e00ab */
[----:B-1----:R-:W-:Y:S01]  /*166f0*/  HMMA.16816.F32 R36, R12, R40, R112 ;  /* 0x000000280c24723c */ /* 0x002fe20000001870 */
[----:B------:R-:W1:Y:S01]  /*16700*/  S2R R112, SR_CTAID.X ;  /* 0x0000000000707919 */ /* 0x000e620000002500 */
[----:B------:R-:W-:-:S02]  /*16710*/  IMAD.MOV.U32 R159, RZ, RZ, R178 ;  /* 0x000000ffff9f7224 */ /* 0x000fc400078e00b2 */
[----:B------:R-:W-:Y:S01]  /*16720*/  IMAD.MOV.U32 R156, RZ, RZ, R170 ;  /* 0x000000ffff9c7224 */ /* 0x000fe200078e00aa */
[----:B------:R-:W4:Y:S02]  /*16730*/  S2R R113, SR_TID.X ;  /* 0x0000000000717919 */ /* 0x000f240000002100 */
[----:B------:R-:W-:Y:S02]  /*16740*/  IMAD.MOV.U32 R115, RZ, RZ, R179 ;  /* 0x000000ffff737224 */ /* 0x000fe400078e00b3 */
[----:B--2---:R-:W-:Y:S02]  /*16750*/  FMUL.FTZ R0, R35, R3 ;  /* 0x0000000323007220 */ /* 0x004fe40000410000 */
[----:B------:R-:W2:Y:S02]  /*16760*/  LDSM.16.M88.4 R32, [R176+0x7800] ;  /* 0x00780000b020783b */ /* 0x000ea40000000200 */
[----:B------:R3:W2:Y:S01]  /*16770*/  MUFU.TANH R214, R0 ;  /* 0x0000000000d67308 */ /* 0x0006a20000002400 */
[----:B-1----:R-:W-:-:S02]  /*16780*/  IMAD.SHL.U32 R114, R112, 0x40, RZ ;  /* 0x0000004070727824 */ /* 0x002fc400078e00ff */
[----:B----4-:R-:W-:Y:S02]  /*16790*/  IMAD.SHL.U32 R113, R113, 0x2, RZ ;  /* 0x0000000271717824 */ /* 0x010fe400078e00ff */
[----:B---3--:R-:W-:-:S03]  /*167a0*/  FMUL.FTZ R0, R52, R3 ;  /* 0x0000000334007220 */ /* 0x008fc60000410000 */
[----:B------:R-:W-:Y:S01]  /*167b0*/  LOP3.LUT R113, R113, 0x6, RZ, 0xc0, !PT ;  /* 0x0000000671717812 */ /* 0x000fe200078ec0ff */
[----:B------:R1:W3:Y:S02]  /*167c0*/  MUFU.TANH R149, R0 ;  /* 0x0000000000957308 */ /* 0x0002e40000002400 */
[-C--:B-1----:R-:W-:Y:S01]  /*167d0*/  FMUL.FTZ R0, R53, R3.reuse ;  /* 0x0000000335007220 */ /* 0x082fe20000410000 */
[C---:B--2---:R-:W-:Y:S05]  /*167e0*/  HMMA.16816.F32 R124, R4.reuse, R32, RZ ;  /* 0x00000020047c723c */ /* 0x044fea00000018ff */
[----:B------:R1:W-:Y:S03]  /*167f0*/  MUFU.TANH R217, R0 ;  /* 0x0000000000d97308 */ /* 0x0003e60000002400 */
[----:B------:R-:W-:Y:S01]  /*16800*/  HMMA.16816.F32 R128, R4, R34, RZ ;  /* 0x000000220480723c */ /* 0x000fe200000018ff */
[----:B------:R-:W2:Y:S01]  /*16810*/  LDSM.16.M88.4 R32, [R104+0x5800] ;  /* 0x005800006820783b */ /* 0x000ea20000000200 */
[----:B-1----:R-:W-:-:S04]  /*16820*/  FMUL.FTZ R0, R54, R3 ;  /* 0x0000000336007220 */ /* 0x002fc80000410000 */
[----:B------:R1:W4:Y:S02]  /*16830*/  MUFU.TANH R150, R0 ;  /* 0x0000000000967308 */ /* 0x0003240000002400 */
[-C--:B-1----:R-:W-:Y:S02]  /*16840*/  FMUL.FTZ R0, R55, R3.reuse ;  /* 0x0000000337007220 */ /* 0x082fe40000410000 */
[----:B------:R-:W-:Y:S04]  /*16850*/  LDSM.16.M88.4 R52, [R104+0x6000] ;  /* 0x006000006834783b */ /* 0x000fe80000000200 */
[----:B------:R1:W1:Y:S01]  /*16860*/  MUFU.TANH R227, R0 ;  /* 0x0000000000e37308 */ /* 0x0002620000002400 */
[C---:B--2---:R-:W-:Y:S01]  /*16870*/  HMMA.16816.F32 R4, R24.reuse, R32, R56 ;  /* 0x000000201804723c */ /* 0x044fe20000001838 */
[----:B------:R-:W2:Y:S07]  /*16880*/  LDSM.16.M88.4 R56, [R182+0x3800] ;  /* 0x00380000b638783b */ /* 0x000eae0000000200 */
[----:B------:R-:W-:Y:S01]  /*16890*/  HMMA.16816.F32 R28, R24, R34, R76 ;  /* 0x00000022181c723c */ /* 0x000fe2000000184c */
[----:B-1----:R-:W-:-:S04]  /*168a0*/  FMUL.FTZ R0, R60, R3 ;  /* 0x000000033c007220 */ /* 0x002fc80000410000 */
[----:B------:R1:W1:Y:S03]  /*168b0*/  MUFU.TANH R222, R0 ;  /* 0x0000000000de7308 */ /* 0x0002660000002400 */
[----:B------:R-:W-:Y:S01]  /*168c0*/  HMMA.16816.F32 R32, R12, R42, R8 ;  /* 0x0000002a0c20723c */ /* 0x000fe20000001808 */
[----:B------:R-:W3:Y:S07]  /*168d0*/  LDSM.16.M88.4 R40, [R104+0x8000] ;  /* 0x008000006828783b */ /* 0x000eee0000000200 */
[----:B------:R-:W-:Y:S01]  /*168e0*/  HMMA.16816.F32 R4, R20, R44, R4 ;  /* 0x0000002c1404723c */ /* 0x000fe20000001804 */
[----:B-1----:R-:W-:-:S07]  /*168f0*/  FMUL.FTZ R0, R61, R3 ;  /* 0x000000033d007220 */ /* 0x002fce0000410000 */
[----:B------:R-:W-:Y:S01]  /*16900*/  HMMA.16816.F32 R28, R20, R46, R28 ;  /* 0x0000002e141c723c */ /* 0x000fe2000000181c */
[----:B------:R1:W-:Y:S01]  /*16910*/  MUFU.TANH R221, R0 ;  /* 0x0000000000dd7308 */ /* 0x0003e20000002400 */
[----:B------:R-:W-:Y:S06]  /*16920*/  LDSM.16.M88.4 R44, [R104+0x7800] ;  /* 0x00780000682c783b */ /* 0x000fec0000000200 */
[----:B------:R-:W-:Y:S08]  /*16930*/  HMMA.16816.F32 R76, R24, R50, R100 ;  /* 0x00000032184c723c */ /* 0x000ff00000001864 */
[----:B--2---:R-:W-:Y:S01]  /*16940*/  HMMA.16816.F32 R4, R12, R56, R4 ;  /* 0x000000380c04723c */ /* 0x004fe20000001804 */
[----:B-1----:R-:W-:-:S04]  /*16950*/  FMUL.FTZ R0, R62, R3 ;  /* 0x000000033e007220 */ /* 0x002fc80000410000 */
[----:B------:R1:W2:Y:S03]  /*16960*/  MUFU.TANH R151, R0 ;  /* 0x0000000000977308 */ /* 0x0002a60000002400 */
[----:B------:R-:W-:Y:S01]  /*16970*/  HMMA.16816.F32 R28, R12, R58, R28 ;  /* 0x0000003a0c1c723c */ /* 0x000fe2000000181c */
[----:B------:R-:W-:Y:S07]  /*16980*/  LDSM.16.M88.4 R56, [R177+0x4800] ;  /* 0x00480000b138783b */ /* 0x000fee0000000200 */
[----:B---3--:R-:W-:Y:S01]  /*16990*/  HMMA.16816.F32 R88, R24, R40, R136 ;  /* 0x000000281858723c */ /* 0x008fe20000001888 */
[----:B-1----:R-:W-:-:S02]  /*169a0*/  FMUL.FTZ R0, R63, R3 ;  /* 0x000000033f007220 */ /* 0x002fc40000410000 */
[----:B------:R-:W1:Y:S02]  /*169b0*/  LDSM.16.M88.4 R60, [R177+0x4000] ;  /* 0x00400000b13c783b */ /* 0x000e640000000200 */
[----:B------:R3:W1:Y:S02]  /*169c0*/  MUFU.TANH R220, R0 ;  /* 0x0000000000dc7308 */ /* 0x0006640000002400 */
[----:B---3--:R-:W-:-:S06]  /*169d0*/  FMUL.FTZ R0, R64, R3 ;  /* 0x0000000340007220 */ /* 0x008fcc0000410000 */
[----:B------:R3:W1:Y:S02]  /*169e0*/  MUFU.TANH R215, R0 ;  /* 0x0000000000d77308 */ /* 0x0006640000002400 */
[----:B---3--:R-:W-:-:S06]  /*169f0*/  FMUL.FTZ R0, R65, R3 ;  /* 0x0000000341007220 */ /* 0x008fcc0000410000 */
[----:B------:R3:W-:Y:S02]  /*16a00*/  MUFU.TANH R230, R0 ;  /* 0x0000000000e67308 */ /* 0x0007e40000002400 */
[----:B---3--:R-:W-:-:S06]  /*16a10*/  FMUL.FTZ R0, R66, R3 ;  /* 0x0000000342007220 */ /* 0x008fcc0000410000 */
[----:B------:R3:W1:Y:S02]  /*16a20*/  MUFU.TANH R224, R0 ;  /* 0x0000000000e07308 */ /* 0x0006640000002400 */
[-C--:B---3--:R-:W-:Y:S02]  /*16a30*/  FMUL.FTZ R0, R67, R3.reuse ;  /* 0x0000000343007220 */ /* 0x088fe40000410000 */
[C---:B------:R-:W-:Y:S04]  /*16a40*/  HMMA.16816.F32 R64, R24.reuse, R52, R80 ;  /* 0x000000341840723c */ /* 0x040fe80000001850 */
[----:B------:R3:W-:Y:S04]  /*16a50*/  MUFU.TANH R223, R0 ;  /* 0x0000000000df7308 */ /* 0x0007e80000002400 */
[----:B------:R-:W-:Y:S01]  /*16a60*/  HMMA.16816.F32 R52, R24, R54, R92 ;  /* 0x000000361834723c */ /* 0x000fe2000000185c */
[----:B---3--:R-:W-:-:S04]  /*16a70*/  FMUL.FTZ R0, R68, R3 ;  /* 0x0000000344007220 */ /* 0x008fc80000410000 */
[----:B------:R3:W2:Y:S11]  /*16a80*/  MUFU.TANH R218, R0 ;  /* 0x0000000000da7308 */ /* 0x0006b60000002400 */
[----:B-1----:R-:W-:Y:S08]  /*16a90*/  HMMA.16816.F32 R8, R20, R60, R64 ;  /* 0x0000003c1408723c */ /* 0x002ff00000001840 */
[----:B------:R-:W-:Y:S01]  /*16aa0*/  HMMA.16816.F32 R64, R24, R44, R124 ;  /* 0x0000002c1840723c */ /* 0x000fe2000000187c */
[----:B---3--:R-:W-:-:S04]  /*16ab0*/  FMUL.FTZ R0, R69, R3 ;  /* 0x0000000345007220 */ /* 0x008fc80000410000 */
[----:B------:R1:W-:Y:S02]  /*16ac0*/  MUFU.TANH R232, R0 ;  /* 0x0000000000e87308 */ /* 0x0003e40000002400 */
[----:B-1----:R-:W-:-:S06]  /*16ad0*/  FMUL.FTZ R0, R70, R3 ;  /* 0x0000000346007220 */ /* 0x002fcc0000410000 */
[----:B------:R1:W3:Y:S02]  /*16ae0*/  MUFU.TANH R228, R0 ;  /* 0x0000000000e47308 */ /* 0x0002e40000002400 */
[-C--:B-1----:R-:W-:Y:S02]  /*16af0*/  FMUL.FTZ R0, R71, R3.reuse ;  /* 0x0000000347007220 */ /* 0x082fe40000410000 */
[----:B------:R-:W1:Y:S04]  /*16b00*/  LDSM.16.M88.4 R68, [R104+0x7000] ;  /* 0x007000006844783b */ /* 0x000e680000000200 */
[----:B------:R2:W1:Y:S02]  /*16b10*/  MUFU.TANH R226, R0 ;  /* 0x0000000000e27308 */ /* 0x0004640000002400 */
[----:B--2---:R-:W-:-:S06]  /*16b20*/  FMUL.FTZ R0, R72, R3 ;  /* 0x0000000348007220 */ /* 0x004fcc0000410000 */
[----:B------:R2:W-:Y:S02]  /*16b30*/  MUFU.TANH R219, R0 ;  /* 0x0000000000db7308 */ /* 0x0005e40000002400 */
[-C--:B--2---:R-:W-:Y:S01]  /*16b40*/  FMUL.FTZ R0, R73, R3.reuse ;  /* 0x0000000349007220 */ /* 0x084fe20000410000 */
[C---:B-1----:R-:W-:Y:S05]  /*16b50*/  HMMA.16816.F32 R80, R24.reuse, R68, R108 ;  /* 0x000000441850723c */ /* 0x042fea000000186c */
[----:B------:R1:W-:Y:S03]  /*16b60*/  MUFU.TANH R225, R0 ;  /* 0x0000000000e17308 */ /* 0x0003e60000002400 */
[----:B------:R-:W-:Y:S01]  /*16b70*/  HMMA.16816.F32 R68, R24, R70, R120 ;  /* 0x000000461844723c */ /* 0x000fe20000001878 */
[----:B-1----:R-:W-:-:S04]  /*16b80*/  FMUL.FTZ R0, R74, R3 ;  /* 0x000000034a007220 */ /* 0x002fc80000410000 */
[----:B------:R1:W-:Y:S02]  /*16b90*/  MUFU.TANH R213, R0 ;  /* 0x0000000000d57308 */ /* 0x0003e40000002400 */
[-C--:B-1----:R-:W-:Y:S02]  /*16ba0*/  FMUL.FTZ R0, R75, R3.reuse ;  /* 0x000000034b007220 */ /* 0x082fe40000410000 */
[----:B------:R-:W-:Y:S01]  /*16bb0*/  HMMA.16816.F32 R72, R24, R48, R96 ;  /* 0x000000301848723c */ /* 0x000fe20000001860 */
[----:B------:R-:W1:Y:S03]  /*16bc0*/  LDSM.16.M88.4 R48, [R182+0x4000] ;  /* 0x00400000b630783b */ /* 0x000e660000000200 */
[----:B------:R2:W1:Y:S02]  /*16bd0*/  MUFU.TANH R158, R0 ;  /* 0x00000000009e7308 */ /* 0x0004640000002400 */
[----:B--2---:R-:W-:-:S06]  /*16be0*/  FMUL.FTZ R0, R84, R3 ;  /* 0x0000000354007220 */ /* 0x004fcc0000410000 */
[----:B------:R2:W-:Y:S02]  /*16bf0*/  MUFU.TANH R210, R0 ;  /* 0x0000000000d27308 */ /* 0x0005e40000002400 */
[----:B--2---:R-:W-:-:S06]  /*16c00*/  FMUL.FTZ R0, R85, R3 ;  /* 0x0000000355007220 */ /* 0x004fcc0000410000 */
[----:B------:R2:W1:Y:S02]  /*16c10*/  MUFU.TANH R212, R0 ;  /* 0x0000000000d47308 */ /* 0x0004640000002400 */
[----:B--2---:R-:W-:-:S06]  /*16c20*/  FMUL.FTZ R0, R86, R3 ;  /* 0x0000000356007220 */ /* 0x004fcc0000410000 */
[----:B------:R2:W1:Y:S02]  /*16c30*/  MUFU.TANH R209, R0 ;  /* 0x0000000000d17308 */ /* 0x0004640000002400 */
[-C--:B--2---:R-:W-:Y:S02]  /*16c40*/  FMUL.FTZ R0, R87, R3.reuse ;  /* 0x0000000357007220 */ /* 0x084fe40000410000 */
[----:B------:R-:W-:Y:S01]  /*16c50*/  HMMA.16816.F32 R84, R24, R46, R128 ;  /* 0x0000002e1854723c */ /* 0x000fe20000001880 */
[----:B------:R-:W-:Y:S03]  /*16c60*/  LDSM.16.M88.4 R44, [R177+0x5000] ;  /* 0x00500000b12c783b */ /* 0x000fe60000000200 */
[----:B------:R2:W-:Y:S02]  /*16c70*/  MUFU.TANH R208, R0 ;  /* 0x0000000000d07308 */ /* 0x0005e40000002400 */
[----:B--2---:R-:W-:-:S06]  /*16c80*/  FMUL.FTZ R0, R36, R3 ;  /* 0x0000000324007220 */ /* 0x004fcc0000410000 */
[----:B------:R2:W-:Y:S02]  /*16c90*/  MUFU.TANH R171, R0 ;  /* 0x0000000000ab7308 */ /* 0x0005e40000002400 */
[----:B--2---:R-:W-:-:S06]  /*16ca0*/  FMUL.FTZ R0, R37, R3 ;  /* 0x0000000325007220 */ /* 0x004fcc0000410000 */
[----:B------:R2:W-:Y:S02]  /*16cb0*/  MUFU.TANH R207, R0 ;  /* 0x0000000000cf7308 */ /* 0x0005e40000002400 */
[----:B--2---:R-:W-:-:S06]  /*16cc0*/  FMUL.FTZ R0, R38, R3 ;  /* 0x0000000326007220 */ /* 0x004fcc0000410000 */
[----:B------:R2:W1:Y:S02]  /*16cd0*/  MUFU.TANH R206, R0 ;  /* 0x0000000000ce7308 */ /* 0x0004640000002400 */
[-C--:B--2---:R-:W-:Y:S02]  /*16ce0*/  FMUL.FTZ R0, R39, R3.reuse ;  /* 0x0000000327007220 */ /* 0x084fe40000410000 */
[----:B-1----:R-:W-:Y:S04]  /*16cf0*/  HMMA.16816.F32 R36, R12, R48, R8 ;  /* 0x000000300c24723c */ /* 0x002fe80000001808 */
[----:B------:R1:W-:Y:S04]  /*16d00*/  MUFU.TANH R205, R0 ;  /* 0x0000000000cd7308 */ /* 0x0003e80000002400 */
[----:B------:R-:W-:Y:S08]  /*16d10*/  HMMA.16816.F32 R8, R20, R56, R72 ;  /* 0x000000381408723c */ /* 0x000ff00000001848 */
[----:B------:R-:W-:Y:S01]  /*16d20*/  HMMA.16816.F32 R72, R24, R42, R140 ;  /* 0x0000002a1848723c */ /* 0x000fe2000000188c */
[----:B-1----:R-:W-:-:S04]  /*16d30*/  FMUL.FTZ R0, R32, R3 ;  /* 0x0000000320007220 */ /* 0x002fc80000410000 */
[----:B------:R1:W-:Y:S02]  /*16d40*/  MUFU.TANH R203, R0 ;  /* 0x0000000000cb7308 */ /* 0x0003e40000002400 */
[----:B-1----:R-:W-:-:S06]  /*16d50*/  FMUL.FTZ R0, R33, R3 ;  /* 0x0000000321007220 */ /* 0x002fcc0000410000 */
[----:B------:R1:W-:Y:S02]  /*16d60*/  MUFU.TANH R204, R0 ;  /* 0x0000000000cc7308 */ /* 0x0003e40000002400 */
[----:B-1----:R-:W-:-:S06]  /*16d70*/  FMUL.FTZ R0, R34, R3 ;  /* 0x0000000322007220 */ /* 0x002fcc0000410000 */
[----:B------:R1:W2:Y:S02]  /*16d80*/  MUFU.TANH R202, R0 ;  /* 0x0000000000ca7308 */ /* 0x0002a40000002400 */
[----:B-1----:R-:W-:-:S06]  /*16d90*/  FMUL.FTZ R0, R35, R3 ;  /* 0x0000000323007220 */ /* 0x002fcc0000410000 */
[----:B------:R1:W1:Y:S02]  /*16da0*/  MUFU.TANH R201, R0 ;  /* 0x0000000000c97308 */ /* 0x0002640000002400 */
[----:B-1----:R-:W-:-:S06]  /*16db0*/  FMUL.FTZ R0, R4, R3 ;  /* 0x0000000304007220 */ /* 0x002fcc0000410000 */
[----:B------:R1:W1:Y:S02]  /*16dc0*/  MUFU.TANH R197, R0 ;  /* 0x0000000000c57308 */ /* 0x0002640000002400 */
[----:B-1----:R-:W-:-:S06]  /*16dd0*/  FMUL.FTZ R0, R5, R3 ;  /* 0x0000000305007220 */ /* 0x002fcc0000410000 */
[----:B------:R1:W-:Y:S02]  /*16de0*/  MUFU.TANH R200, R0 ;  /* 0x0000000000c87308 */ /* 0x0003e40000002400 */
[----:B-1----:R-:W-:-:S06]  /*16df0*/  FMUL.FTZ R0, R6, R3 ;  /* 0x0000000306007220 */ /* 0x002fcc0000410000 */
[----:B------:R1:W1:Y:S02]  /*16e00*/  MUFU.TANH R199, R0 ;  /* 0x0000000000c77308 */ /* 0x0002640000002400 */
[-C--:B-1----:R-:W-:Y:S02]  /*16e10*/  FMUL.FTZ R0, R7, R3.reuse ;  /* 0x0000000307007220 */ /* 0x082fe40000410000 */
[----:B------:R-:W-:Y:S01]  /*16e20*/  HMMA.16816.F32 R4, R20, R62, R52 ;  /* 0x0000003e1404723c */ /* 0x000fe20000001834 */
[----:B------:R-:W1:Y:S03]  /*16e30*/  LDSM.16.M88.4 R60, [R182+0x4800] ;  /* 0x00480000b63c783b */ /* 0x000e660000000200 */
[----:B------:R2:W1:Y:S01]  /*16e40*/  MUFU.TANH R181, R0 ;  /* 0x0000000000b57308 */ /* 0x0004620000002400 */
[----:B------:R-:W3:Y:S01]  /*16e50*/  LDSM.16.M88.4 R52, [R104+0x8800] ;  /* 0x008800006834783b */ /* 0x000ee20000000200 */
[----:B--2---:R-:W-:-:S06]  /*16e60*/  FMUL.FTZ R0, R28, R3 ;  /* 0x000000031c007220 */ /* 0x004fcc0000410000 */
[----:B------:R2:W1:Y:S11]  /*16e70*/  MUFU.TANH R196, R0 ;  /* 0x0000000000c47308 */ /* 0x0004760000002400 */
[----:B------:R-:W-:Y:S01]  /*16e80*/  @!UPT UIADD3 URZ, URZ, URZ, URZ ;  /* 0x0000003f3f3ff290 */ /* 0x000fe2000fffe03f */
[C---:B------:R-:W-:Y:S01]  /*16e90*/  HMMA.16816.F32 R32, R12.reuse, R50, R4 ;  /* 0x000000320c20723c */ /* 0x040fe20000001804 */
[----:B------:R-:W-:Y:S06]  /*16ea0*/  LDSM.16.M88.4 R48, [R182+0x5000] ;  /* 0x00500000b630783b */ /* 0x000fec0000000200 */
[-C--:B------:R-:W-:Y:S02]  /*16eb0*/  FMUL.FTZ R4, R39, R3.reuse ;  /* 0x0000000327047220 */ /* 0x080fe40000410000 */
[-C--:B--2---:R-:W-:Y:S01]  /*16ec0*/  FMUL.FTZ R0, R29, R3.reuse ;  /* 0x000000031d007220 */ /* 0x084fe20000410000 */
[----:B-1----:R-:W-:Y:S03]  /*16ed0*/  HMMA.16816.F32 R40, R12, R60, R8 ;  /* 0x0000003c0c28723c */ /* 0x002fe60000001808 */
[----:B------:R1:W-:Y:S11]  /*16ee0*/  MUFU.TANH R188, R0 ;  /* 0x0000000000bc7308 */ /* 0x0003f60000002400 */
[-C--:B------:R-:W-:Y:S01]  /*16ef0*/  FMUL.FTZ R5, R34, R3.reuse ;  /* 0x0000000322057220 */ /* 0x080fe20000410000 */
[----:B---3--:R-:W-:Y:S01]  /*16f00*/  HMMA.16816.F32 R92, R24, R52, R144 ;  /* 0x00000034185c723c */ /* 0x008fe20000001890 */
[----:B-1----:R-:W-:-:S04]  /*16f10*/  FMUL.FTZ R0, R30, R3 ;  /* 0x000000031e007220 */ /* 0x002fc80000410000 */
[----:B------:R1:W2:Y:S04]  /*16f20*/  MUFU.TANH R180, R0 ;  /* 0x0000000000b47308 */ /* 0x0002a80000002400 */
[----:B------:R-:W-:-:S04]  /*16f30*/  FMUL.FTZ R9, R40, R3 ;  /* 0x0000000328097220 */ /* 0x000fc80000410000 */
[----:B------:R3:W-:Y:S01]  /*16f40*/  MUFU.TANH R123, R9 ;  /* 0x00000009007b7308 */ /* 0x0007e20000002400 */
[-C--:B-1----:R-:W-:Y:S02]  /*16f50*/  FMUL.FTZ R0, R31, R3.reuse ;  /* 0x000000031f007220 */ /* 0x082fe40000410000 */
[----:B------:R-:W-:Y:S01]  /*16f60*/  HMMA.16816.F32 R28, R20, R58, R76 ;  /* 0x0000003a141c723c */ /* 0x000fe2000000184c */
[----:B------:R-:W-:Y:S04]  /*16f70*/  LDSM.16.M88.4 R56, [R182+0x5800] ;  /* 0x00580000b638783b */ /* 0x000fe80000000200 */
[----:B------:R1:W1:Y:S01]  /*16f80*/  MUFU.TANH R198, R0 ;  /* 0x0000000000c67308 */ /* 0x0002620000002400 */
[-C--:B---3--:R-:W-:Y:S02]  /*16f90*/  FMUL.FTZ R9, R41, R3.reuse ;  /* 0x0000000329097220 */ /* 0x088fe40000410000 */
[----:B------:R-:W-:Y:S01]  /*16fa0*/  HMMA.16816.F32 R76, R24, R54, R152 ;  /* 0x00000036184c723c */ /* 0x000fe20000001898 */
[----:B------:R-:W-:Y:S04]  /*16fb0*/  LDSM.16.M88.4 R52, [R104+0x9000] ;  /* 0x009000006834783b */ /* 0x000fe80000000200 */
[----:B------:R3:W-:Y:S01]  /*16fc0*/  MUFU.TANH R130, R9 ;  /* 0x0000000900827308 */ /* 0x0007e20000002400 */
[----:B-1----:R-:W-:-:S07]  /*16fd0*/  FMUL.FTZ R0, R36, R3 ;  /* 0x0000000324007220 */ /* 0x002fce0000410000 */
[----:B------:R1:W-:Y:S01]  /*16fe0*/  MUFU.TANH R178, R0 ;  /* 0x0000000000b27308 */ /* 0x0003e20000002400 */
[-C--:B---3--:R-:W-:Y:S02]  /*16ff0*/  FMUL.FTZ R9, R42, R3.reuse ;  /* 0x000000032a097220 */ /* 0x088fe40000410000 */
[----:B-1----:R-:W-:-:S05]  /*17000*/  FMUL.FTZ R0, R37, R3 ;  /* 0x0000000325007220 */ /* 0x002fca0000410000 */
[----:B------:R1:W3:Y:S02]  /*17010*/  MUFU.TANH R179, R0 ;  /* 0x0000000000b37308 */ /* 0x0002e40000002400 */
[----:B-1----:R-:W-:Y:S02]  /*17020*/  FMUL.FTZ R0, R38, R3 ;  /* 0x0000000326007220 */ /* 0x002fe40000410000 */
[----:B------:R-:W-:Y:S01]  /*17030*/  HMMA.16816.F32 R36, R12, R62, R28 ;  /* 0x0000003e0c24723c */ /* 0x000fe2000000181c */
[----:B------:R-:W1:Y:S03]  /*17040*/  LDSM.16.M88.4 R60, [R177+0x5800] ;  /* 0x00580000b13c783b */ /* 0x000e660000000200 */
[----:B------:R2:W-:Y:S02]  /*17050*/  MUFU.TANH R170, R0 ;  /* 0x0000000000aa7308 */ /* 0x0005e40000002400 */
[----:B--2---:R-:W-:-:S06]  /*17060*/  IMAD R0, R169, 0x10, R106 ;  /* 0x00000010a9007824 */ /* 0x004fcc00078e026a */
[----:B------:R2:W-:Y:S01]  /*17070*/  MUFU.TANH R169, R4 ;  /* 0x0000000400a97308 */ /* 0x0005e20000002400 */
[----:B------:R-:W-:Y:S01]  /*17080*/  IADD3 R0, R0, 0x1, R114 ;  /* 0x0000000100007810 */ /* 0x000fe20007ffe072 */
[----:B------:R-:W-:-:S03]  /*17090*/  IMAD.MOV.U32 R114, RZ, RZ, R157 ;  /* 0x000000ffff727224 */ /* 0x000fc600078e009d */
[----:B------:R-:W-:-:S05]  /*170a0*/  IADD3 R0, R211, R0, -R156 ;  /* 0x00000000d3007210 */ /* 0x000fca0007ffe89c */
[----:B-----5:R-:W-:Y:S02]  /*170b0*/  IMAD.IADD R0, R107, 0x1, R0 ;  /* 0x000000016b007824 */ /* 0x020fe400078e0200 */
[----:B--2---:R-:W-:-:S03]  /*170c0*/  FMUL.FTZ R4, R32, R3 ;  /* 0x0000000320047220 */ /* 0x004fc60000410000 */
[C---:B------:R-:W-:Y:S02]  /*170d0*/  IADD3 R6, R0.reuse, 0x8, RZ ;  /* 0x0000000800067810 */ /* 0x040fe40007ffe0ff */
[-C--:B------:R-:W-:Y:S01]  /*170e0*/  IMNMX R8, R0, R211.reuse, PT ;  /* 0x000000d300087217 */ /* 0x080fe20003800200 */
[----:B------:R2:W-:Y:S01]  /*170f0*/  MUFU.TANH R157, R4 ;  /* 0x00000004009d7308 */ /* 0x0005e20000002400 */
[----:B------:R-:W-:Y:S02]  /*17100*/  IMNMX R6, R6, R211, PT ;  /* 0x000000d306067217 */ /* 0x000fe40003800200 */
[----:B------:R-:W-:-:S05]  /*17110*/  LOP3.LUT R0, R18, R19, RZ, 0xfc, !PT ;  /* 0x0000001312007212 */ /* 0x000fca00078efcff */
[----:B------:R-:W-:Y:S01]  /*17120*/  MUFU.TANH R19, R5 ;  /* 0x0000000500137308 */ /* 0x000fe20000002400 */
[----:B--2---:R-:W-:Y:S01]  /*17130*/  FMUL.FTZ R4, R33, R3 ;  /* 0x0000000321047220 */ /* 0x004fe20000410000 */
[----:B------:R-:W-:Y:S06]  /*17140*/  HMMA.16816.F32 R28, R20, R46, R68 ;  /* 0x0000002e141c723c */ /* 0x000fec0000001844 */
[----:B------:R-:W-:Y:S08]  /*17150*/  MUFU.TANH R18, R9 ;  /* 0x0000000900127308 */ /* 0x000ff00000002400 */
[----:B------:R2:W1:Y:S02]  /*17160*/  MUFU.TANH R156, R4 ;  /* 0x00000004009c7308 */ /* 0x0004640000002400 */
[----:B--2---:R-:W-:-:S05]  /*17170*/  IMAD.IADD R4, R105, 0x1, R113 ;  /* 0x0000000169047824 */ /* 0x004fca00078e0271 */
[C---:B------:R-:W-:Y:S02]  /*17180*/  IADD3 R7, R4.reuse, 0x1, RZ ;  /* 0x0000000104077810 */ /* 0x040fe40007ffe0ff */
[C---:B------:R-:W-:Y:S02]  /*17190*/  IADD3 R5, R4.reuse, 0x8, RZ ;  /* 0x0000000804057810 */ /* 0x040fe40007ffe0ff */
[C---:B------:R-:W-:Y:S02]  /*171a0*/  ISETP.GE.AND P2, PT, R7.reuse, R8, PT ;  /* 0x000000080700720c */ /* 0x040fe40003f46270 */
[----:B------:R-:W-:Y:S01]  /*171b0*/  ISETP.GE.AND P0, PT, R7, R6, PT ;  /* 0x000000060700720c */ /* 0x000fe20003f06270 */
[----:B------:R-:W-:Y:S01]  /*171c0*/  FMUL.FTZ R7, R35, R3 ;  /* 0x0000000323077220 */ /* 0x000fe20000410000 */
[C---:B------:R-:W-:Y:S01]  /*171d0*/  ISETP.GE.AND P1, PT, R5.reuse, R8, PT ;  /* 0x000000080500720c */ /* 0x040fe20003f26270 */
[----:B------:R-:W-:Y:S01]  /*171e0*/  HMMA.16816.F32 R32, R20, R44, R80 ;  /* 0x0000002c1420723c */ /* 0x000fe20000001850 */
[-C--:B------:R-:W-:Y:S01]  /*171f0*/  ISETP.GE.AND P6, PT, R5, R6.reuse, PT ;  /* 0x000000060500720c */ /* 0x080fe20003fc6270 */
[----:B------:R2:W2:Y:S01]  /*17200*/  MUFU.TANH R129, R7 ;  /* 0x0000000700817308 */ /* 0x0004a20000002400 */
[----:B------:R-:W-:-:S02]  /*17210*/  ISETP.GE.AND P4, PT, R4, R6, PT ;  /* 0x000000060400720c */ /* 0x000fc40003f86270 */
[----:B------:R-:W-:Y:S02]  /*17220*/  IADD3 R5, R4, 0x10, RZ ;  /* 0x0000001004057810 */ /* 0x000fe40007ffe0ff */
[----:B------:R-:W-:Y:S02]  /*17230*/  FSEL R109, R252, -INF , !P4 ;  /* 0xff800000fc6d7808 */ /* 0x000fe40006000000 */
[----:B------:R-:W-:Y:S02]  /*17240*/  FSEL R107, R115, -INF , !P0 ;  /* 0xff800000736b7808 */ /* 0x000fe40004000000 */
[----:B------:R-:W-:Y:S02]  /*17250*/  FSEL R117, R117, -INF , !P1 ;  /* 0xff80000075757808 */ /* 0x000fe40004800000 */
[----:B------:R-:W-:Y:S01]  /*17260*/  FSEL R114, R114, -INF , !P2 ;  /* 0xff80000072727808 */ /* 0x000fe20005000000 */
[----:B-1----:R-:W-:Y:S01]  /*17270*/  HMMA.16816.F32 R44, R20, R60, R64 ;  /* 0x0000003c142c723c */ /* 0x002fe20000001840 */
[----:B------:R-:W-:Y:S01]  /*17280*/  ISETP.GE.AND P4, PT, R5, R8, PT ;  /* 0x000000080500720c */ /* 0x000fe20003f86270 */
[----:B------:R-:W-:Y:S01]  /*17290*/  FMUL.FTZ R9, R43, R3 ;  /* 0x000000032b097220 */ /* 0x000fe20000410000 */
[----:B------:R-:W-:Y:S01]  /*172a0*/  ISETP.GE.AND P2, PT, R5, R6, PT ;  /* 0x000000060500720c */ /* 0x000fe20003f46270 */
[----:B------:R-:W-:Y:S01]  /*172b0*/  IMAD.MOV.U32 R252, RZ, RZ, R159 ;  /* 0x000000fffffc7224 */ /* 0x000fe200078e009f */
[----:B--2---:R-:W-:-:S02]  /*172c0*/  IADD3 R7, R4, 0x9, RZ ;  /* 0x0000000904077810 */ /* 0x004fc40007ffe0ff */
[----:B------:R-:W-:Y:S02]  /*172d0*/  FSEL R125, R249, -INF , !P4 ;  /* 0xff800000f97d7808 */ /* 0x000fe40006000000 */
[C---:B------:R-:W-:Y:S02]  /*172e0*/  ISETP.GE.AND P5, PT, R7.reuse, R8, PT ;  /* 0x000000080700720c */ /* 0x040fe40003fa6270 */
[----:B------:R-:W-:Y:S02]  /*172f0*/  ISETP.GE.AND P3, PT, R7, R6, PT ;  /* 0x000000060700720c */ /* 0x000fe40003f66270 */
[C---:B------:R-:W-:Y:S01]  /*17300*/  IADD3 R7, R4.reuse, 0x11, RZ ;  /* 0x0000001104077810 */ /* 0x040fe20007ffe0ff */
[----:B------:R-:W-:Y:S01]  /*17310*/  HMMA.16816.F32 R32, R12, R48, R32 ;  /* 0x000000300c20723c */ /* 0x000fe20000001820 */
[----:B------:R-:W-:Y:S02]  /*17320*/  IADD3 R5, R4, 0x18, RZ ;  /* 0x0000001804057810 */ /* 0x000fe40007ffe0ff */
[----:B------:R-:W-:-:S02]  /*17330*/  ISETP.GE.AND P0, PT, R7, R8, PT ;  /* 0x000000080700720c */ /* 0x000fc40003f06270 */
[----:B------:R-:W-:Y:S02]  /*17340*/  ISETP.GE.AND P1, PT, R7, R6, PT ;  /* 0x000000060700720c */ /* 0x000fe40003f26270 */
[----:B------:R-:W-:Y:S02]  /*17350*/  IADD3 R7, R4, 0x19, RZ ;  /* 0x0000001904077810 */ /* 0x000fe40007ffe0ff */
[----:B------:R-:W-:Y:S02]  /*17360*/  FSEL R110, R250, -INF , !P3 ;  /* 0xff800000fa6e7808 */ /* 0x000fe40005800000 */
[C---:B------:R-:W-:Y:S02]  /*17370*/  ISETP.GE.AND P3, PT, R7.reuse, R8, PT ;  /* 0x000000080700720c */ /* 0x040fe40003f66270 */
[----:B------:R-:W-:Y:S01]  /*17380*/  ISETP.GE.AND P4, PT, R7, R6, PT ;  /* 0x000000060700720c */ /* 0x000fe20003f86270 */
[----:B------:R-:W-:Y:S01]  /*17390*/  FMUL.FTZ R7, R36, R3 ;  /* 0x0000000324077220 */ /* 0x000fe20000410000 */
[----:B------:R-:W-:-:S02]  /*173a0*/  FSEL R111, R119, -INF , !P6 ;  /* 0xff800000776f7808 */ /* 0x000fc40007000000 */
[----:B------:R-:W-:Y:S01]  /*173b0*/  ISETP.GE.AND P6, PT, R5, R8, PT ;  /* 0x000000080500720c */ /* 0x000fe20003fc6270 */
[----:B------:R1:W-:Y:S01]  /*173c0*/  MUFU.TANH R113, R7 ;  /* 0x0000000700717308 */ /* 0x0003e20000002400 */
[----:B------:R-:W-:Y:S02]  /*173d0*/  FSEL R115, R251, -INF , !P5 ;  /* 0xff800000fb737808 */ /* 0x000fe40006800000 */
[----:B------:R-:W2:Y:S01]  /*173e0*/  LDL R251, [R1+0x158] ;  /* 0x0001580001fb7983 */ /* 0x000ea20000100800 */
[----:B------:R-:W-:Y:S01]  /*173f0*/  FSEL R120, R247, -INF , !P1 ;  /* 0xff800000f7787808 */ /* 0x000fe20004800000 */
[----:B------:R-:W-:Y:S01]  /*17400*/  HMMA.16816.F32 R40, R12, R50, R28 ;  /* 0x000000320c28723c */ /* 0x000fe2000000181c */
[----:B------:R-:W-:Y:S01]  /*17410*/  FSEL R124, R239, -INF , !P6 ;  /* 0xff800000ef7c7808 */ /* 0x000fe20007000000 */
[----:B------:R-:W-:Y:S01]  /*17420*/  LDSM.16.M88.4 R48, [R182+0x6000] ;  /* 0x00600000b630783b */ /* 0x000fe20000000200 */
[----:B------:R-:W-:Y:S01]  /*17430*/  ISETP.GE.AND P5, PT, R5, R6, PT ;  /* 0x000000060500720c */ /* 0x000fe20003fa6270 */
[----:B------:R3:W-:Y:S01]  /*17440*/  MUFU.TANH R119, R9 ;  /* 0x0000000900777308 */ /* 0x0007e20000002400 */
[----:B------:R-:W-:Y:S01]  /*17450*/  IADD3 R5, R4, 0x20, RZ ;  /* 0x0000002004057810 */ /* 0x000fe20007ffe0ff */
[----:B------:R-:W-:Y:S01]  /*17460*/  BSSY B1, `(.L_x_2125) ;  /* 0x00002c2000017945 */ /* 0x000fe20003800000 */
[----:B------:R-:W-:Y:S01]  /*17470*/  FSEL R122, R244, -INF , !P2 ;  /* 0xff800000f47a7808 */ /* 0x000fe20005000000 */
[----:B------:R-:W-:Y:S01]  /*17480*/  HMMA.16816.F32 R28, R20, R62, R84 ;  /* 0x0000003e141c723c */ /* 0x000fe20000001854 */
[----:B------:R-:W-:Y:S01]  /*17490*/  ISETP.GE.AND P2, PT, R5, R8, PT ;  /* 0x000000080500720c */ /* 0x000fe20003f46270 */
[----:B------:R-:W-:Y:S01]  /*174a0*/  LDSM.16.M88.4 R60, [R104+0x9800] ;  /* 0x00980000683c783b */ /* 0x000fe20000000200 */
[----:B-1----:R-:W-:-:S02]  /*174b0*/  IADD3 R7, R4, 0x21, RZ ;  /* 0x0000002104077810 */ /* 0x002fc40007ffe0ff */
[----:B------:R-:W-:Y:S02]  /*174c0*/  FSEL R127, R248, -INF , !P0 ;  /* 0xff800000f87f7808 */ /* 0x000fe40004000000 */
[C---:B------:R-:W-:Y:S01]  /*174d0*/  ISETP.GE.AND P1, PT, R7.reuse, R8, PT ;  /* 0x000000080700720c */ /* 0x040fe20003f26270 */
[C---:B------:R-:W-:Y:S01]  /*174e0*/  HMMA.16816.F32 R64, R24.reuse, R52, R160 ;  /* 0x000000341840723c */ /* 0x040fe200000018a0 */
[-C--:B------:R-:W-:Y:S01]  /*174f0*/  ISETP.GE.AND P6, PT, R7, R6.reuse, PT ;  /* 0x000000060700720c */ /* 0x080fe20003fc6270 */
[-C--:B------:R-:W-:Y:S01]  /*17500*/  FMUL.FTZ R7, R38, R3.reuse ;  /* 0x0000000326077220 */ /* 0x080fe20000410000 */
[----:B------:R-:W-:Y:S01]  /*17510*/  FSEL R126, R237, -INF , !P4 ;  /* 0xff800000ed7e7808 */ /* 0x000fe20006000000 */
[----:B---3--:R-:W-:Y:S01]  /*17520*/  FMUL.FTZ R9, R37, R3 ;  /* 0x0000000325097220 */ /* 0x008fe20000410000 */
[----:B------:R-:W-:Y:S01]  /*17530*/  FSEL R138, R235, -INF , !P2 ;  /* 0xff800000eb8a7808 */ /* 0x000fe20005000000 */
[----:B------:R1:W3:Y:S01]  /*17540*/  MUFU.TANH R108, R7 ;  /* 0x00000007006c7308 */ /* 0x0002e20000002400 */
[----:B------:R-:W-:Y:S01]  /*17550*/  ISETP.GE.AND P0, PT, R5, R6, PT ;  /* 0x000000060500720c */ /* 0x000fe20003f06270 */
[----:B------:R-:W-:Y:S01]  /*17560*/  HMMA.16816.F32 R68, R24, R54, R164 ;  /* 0x000000361844723c */ /* 0x000fe200000018a4 */
[----:B------:R-:W-:Y:S01]  /*17570*/  IADD3 R5, R4, 0x28, RZ ;  /* 0x0000002804057810 */ /* 0x000fe20007ffe0ff */
[----:B------:R-:W-:Y:S01]  /*17580*/  LDSM.16.M88.4 R52, [R177+0x6800] ;  /* 0x00680000b134783b */ /* 0x000fe20000000200 */
[----:B------:R-:W-:-:S02]  /*17590*/  FSEL R121, R236, -INF , !P5 ;  /* 0xff800000ec797808 */ /* 0x000fc40006800000 */
[----:B------:R-:W-:Y:S01]  /*175a0*/  ISETP.GE.AND P5, PT, R5, R8, PT ;  /* 0x000000080500720c */ /* 0x000fe20003fa6270 */
[----:B------:R3:W2:Y:S01]  /*175b0*/  MUFU.TANH R112, R9 ;  /* 0x0000000900707308 */ /* 0x0006a20000002400 */
[----:B------:R-:W-:Y:S02]  /*175c0*/  FSEL R131, R233, -INF , !P6 ;  /* 0xff800000e9837808 */ /* 0x000fe40007000000 */
[----:B------:R-:W-:Y:S02]  /*175d0*/  FSEL R140, R231, -INF , !P5 ;  /* 0xff800000e78c7808 */ /* 0x000fe40006800000 */
[----:B------:R-:W-:Y:S02]  /*175e0*/  FSEL R128, R238, -INF , !P3 ;  /* 0xff800000ee807808 */ /* 0x000fe40005800000 */
[----:B------:R-:W-:Y:S02]  /*175f0*/  ISETP.GE.AND P3, PT, R5, R6, PT ;  /* 0x000000060500720c */ /* 0x000fe40003f66270 */
[----:B-1----:R-:W-:-:S02]  /*17600*/  IADD3 R7, R4, 0x29, RZ ;  /* 0x0000002904077810 */ /* 0x002fc40007ffe0ff */
[----:B------:R-:W-:Y:S02]  /*17610*/  IADD3 R5, R4, 0x30, RZ ;  /* 0x0000003004057810 */ /* 0x000fe40007ffe0ff */
[C---:B------:R-:W-:Y:S02]  /*17620*/  ISETP.GE.AND P4, PT, R7.reuse, R8, PT ;  /* 0x000000080700720c */ /* 0x040fe40003f86270 */
[----:B------:R-:W-:Y:S01]  /*17630*/  ISETP.GE.AND P2, PT, R7, R6, PT ;  /* 0x000000060700720c */ /* 0x000fe20003f46270 */
[-C--:B------:R-:W-:Y:S01]  /*17640*/  FMUL.FTZ R7, R32, R3.reuse ;  /* 0x0000000320077220 */ /* 0x080fe20000410000 */
[----:B------:R-:W-:Y:S01]  /*17650*/  FSEL R135, R135, -INF , !P0 ;  /* 0xff80000087877808 */ /* 0x000fe20004000000 */
[----:B---3--:R-:W-:Y:S01]  /*17660*/  FMUL.FTZ R9, R39, R3 ;  /* 0x0000000327097220 */ /* 0x008fe20000410000 */
[----:B------:R-:W-:Y:S01]  /*17670*/  FSEL R137, R234, -INF , !P1 ;  /* 0xff800000ea897808 */ /* 0x000fe20004800000 */
[----:B------:R1:W-:Y:S01]  /*17680*/  MUFU.TANH R102, R7 ;  /* 0x0000000700667308 */ /* 0x0003e20000002400 */
[----:B------:R-:W3:Y:S01]  /*17690*/  LDSM.16.M88.4 R36, [R177+0x6000] ;  /* 0x00600000b124783b */ /* 0x000ee20000000200 */
[----:B------:R-:W-:-:S02]  /*176a0*/  ISETP.GE.AND P0, PT, R5, R8, PT ;  /* 0x000000080500720c */ /* 0x000fc40003f06270 */
[----:B------:R-:W-:Y:S02]  /*176b0*/  ISETP.GE.AND P1, PT, R5, R6, PT ;  /* 0x000000060500720c */ /* 0x000fe40003f26270 */
[----:B------:R-:W-:Y:S02]  /*176c0*/  IADD3 R5, R4, 0x38, RZ ;  /* 0x0000003804057810 */ /* 0x000fe40007ffe0ff */
[----:B------:R4:W2:Y:S01]  /*176d0*/  MUFU.TANH R106, R9 ;  /* 0x00000009006a7308 */ /* 0x0008a20000002400 */
[----:B------:R-:W-:Y:S02]  /*176e0*/  FSEL R134, R134, -INF , !P3 ;  /* 0xff80000086867808 */ /* 0x000fe40005800000 */
[----:B------:R-:W-:Y:S02]  /*176f0*/  FSEL R139, R229, -INF , !P4 ;  /* 0xff800000e58b7808 */ /* 0x000fe40006000000 */
[C---:B------:R-:W-:Y:S02]  /*17700*/  ISETP.GE.AND P3, PT, R5.reuse, R8, PT ;  /* 0x000000080500720c */ /* 0x040fe40003f66270 */
[----:B------:R-:W-:-:S02]  /*17710*/  ISETP.GE.AND P4, PT, R5, R6, PT ;  /* 0x000000060500720c */ /* 0x000fc40003f86270 */
[C---:B-1----:R-:W-:Y:S02]  /*17720*/  IADD3 R7, R4.reuse, 0x31, RZ ;  /* 0x0000003104077810 */ /* 0x042fe40007ffe0ff */
[----:B------:R-:W-:Y:S02]  /*17730*/  IADD3 R5, R4, 0x39, RZ ;  /* 0x0000003904057810 */ /* 0x000fe40007ffe0ff */
[C---:B------:R-:W-:Y:S02]  /*17740*/  ISETP.GE.AND P6, PT, R7.reuse, R8, PT ;  /* 0x000000080700720c */ /* 0x040fe40003fc6270 */
[----:B------:R-:W-:Y:S01]  /*17750*/  ISETP.GE.AND P5, PT, R7, R6, PT ;  /* 0x000000060700720c */ /* 0x000fe20003fa6270 */
[-C--:B------:R-:W-:Y:S01]  /*17760*/  FMUL.FTZ R7, R34, R3.reuse ;  /* 0x0000000322077220 */ /* 0x080fe20000410000 */
[----:B------:R-:W-:Y:S01]  /*17770*/  FSEL R136, R214, -INF , !P2 ;  /* 0xff800000d6887808 */ /* 0x000fe20005000000 */
[----:B----4-:R-:W-:Y:S01]  /*17780*/  FMUL.FTZ R9, R33, R3 ;  /* 0x0000000321097220 */ /* 0x010fe20000410000 */
[----:B------:R-:W-:Y:S01]  /*17790*/  FSEL R149, R149, -INF , !P0 ;  /* 0xff80000095957808 */ /* 0x000fe20004000000 */
[----:B------:R1:W-:Y:S01]  /*177a0*/  MUFU.TANH R101, R7 ;  /* 0x0000000700657308 */ /* 0x0003e20000002400 */
[----:B------:R-:W-:-:S02]  /*177b0*/  ISETP.GE.AND P2, PT, R5, R8, PT ;  /* 0x000000080500720c */ /* 0x000fc40003f46270 */
[----:B------:R-:W-:Y:S02]  /*177c0*/  ISETP.GE.AND P0, PT, R5, R6, PT ;  /* 0x000000060500720c */ /* 0x000fe40003f06270 */
[----:B------:R-:W-:Y:S02]  /*177d0*/  IADD3 R5, R4, 0x40, RZ ;  /* 0x0000004004057810 */ /* 0x000fe40007ffe0ff */
[----:B------:R-:W-:Y:S01]  /*177e0*/  FSEL R144, R150, -INF , !P1 ;  /* 0xff80000096907808 */ /* 0x000fe20004800000 */
[----:B------:R4:W2:Y:S01]  /*177f0*/  MUFU.TANH R103, R9 ;  /* 0x0000000900677308 */ /* 0x0008a20000002400 */
[----:B------:R-:W-:Y:S02]  /*17800*/  FSEL R147, R217, -INF , !P6 ;  /* 0xff800000d9937808 */ /* 0x000fe40007000000 */
[----:B------:R-:W-:Y:S02]  /*17810*/  FSEL R142, R227, -INF , !P5 ;  /* 0xff800000e38e7808 */ /* 0x000fe40006800000 */
[----:B------:R-:W-:-:S02]  /*17820*/  FSEL R146, R222, -INF , !P3 ;  /* 0xff800000de927808 */ /* 0x000fc40005800000 */
[----:B------:R-:W-:Y:S01]  /*17830*/  ISETP.GE.AND P1, PT, R5, R8, PT ;  /* 0x000000080500720c */ /* 0x000fe20003f26270 */
[-C--:B-1----:R-:W-:Y:S01]  /*17840*/  FMUL.FTZ R7, R35, R3.reuse ;  /* 0x0000000323077220 */ /* 0x082fe20000410000 */
[----:B------:R-:W-:Y:S01]  /*17850*/  ISETP.GE.AND P6, PT, R5, R6, PT ;  /* 0x000000060500720c */ /* 0x000fe20003fc6270 */
[C---:B------:R-:W-:Y:S01]  /*17860*/  HMMA.16816.F32 R32, R12.reuse, R56, R44 ;  /* 0x000000380c20723c */ /* 0x040fe2000000182c */
[C---:B------:R-:W-:Y:S01]  /*17870*/  IADD3 R5, R4.reuse, 0x48, RZ ;  /* 0x0000004804057810 */ /* 0x040fe20007ffe0ff */
[----:B------:R1:W1:Y:S01]  /*17880*/  MUFU.TANH R99, R7 ;  /* 0x0000000700637308 */ /* 0x0002620000002400 */
[----:B------:R-:W-:Y:S02]  /*17890*/  FSEL R141, R151, -INF , !P4 ;  /* 0xff800000978d7808 */ /* 0x000fe40006000000 */
[----:B------:R-:W-:Y:S01]  /*178a0*/  FSEL R145, R221, -INF , !P2 ;  /* 0xff800000dd917808 */ /* 0x000fe20005000000 */
[----:B----4-:R-:W-:Y:S01]  /*178b0*/  FMUL.FTZ R9, R41, R3 ;  /* 0x0000000329097220 */ /* 0x010fe20000410000 */
[C---:B------:R-:W-:Y:S01]  /*178c0*/  ISETP.GE.AND P4, PT, R5.reuse, R8, PT ;  /* 0x000000080500720c */ /* 0x040fe20003f86270 */
[----:B------:R-:W-:Y:S01]  /*178d0*/  HMMA.16816.F32 R44, R12, R58, R28 ;  /* 0x0000003a0c2c723c */ /* 0x000fe2000000181c */
[----:B------:R-:W-:Y:S01]  /*178e0*/  ISETP.GE.AND P2, PT, R5, R6, PT ;  /* 0x000000060500720c */ /* 0x000fe20003f46270 */
[----:B------:R4:W2:Y:S01]  /*178f0*/  MUFU.TANH R100, R9 ;  /* 0x0000000900647308 */ /* 0x0008a20000002400 */
[----:B------:R-:W-:Y:S01]  /*17900*/  IADD3 R5, R4, 0x49, RZ ;  /* 0x0000004904057810 */ /* 0x000fe20007ffe0ff */
[----:B------:R-:W-:Y:S01]  /*17910*/  LDSM.16.M88.4 R56, [R177+0x7000] ;  /* 0x00700000b138783b */ /* 0x000fe20000000200 */
[----:B------:R-:W-:-:S02]  /*17920*/  FSEL R143, R220, -INF , !P0 ;  /* 0xff800000dc8f7808 */ /* 0x000fc40004000000 */
[----:B------:R-:W-:Y:S01]  /*17930*/  FSEL R154, R215, -INF , !P1 ;  /* 0xff800000d79a7808 */ /* 0x000fe20004800000 */
[C---:B---3--:R-:W-:Y:S01]  /*17940*/  HMMA.16816.F32 R28, R20.reuse, R36, R88 ;  /* 0x00000024141c723c */ /* 0x048fe20000001858 */
[----:B------:R-:W-:Y:S01]  /*17950*/  FSEL R151, R224, -INF , !P6 ;  /* 0xff800000e0977808 */ /* 0x000fe20007000000 */
[-C--:B-1----:R-:W-:Y:S01]  /*17960*/  FMUL.FTZ R7, R40, R3.reuse ;  /* 0x0000000328077220 */ /* 0x082fe20000410000 */
[C---:B------:R-:W-:Y:S02]  /*17970*/  ISETP.GE.AND P0, PT, R5.reuse, R8, PT ;  /* 0x000000080500720c */ /* 0x040fe40003f06270 */
[----:B------:R-:W-:Y:S01]  /*17980*/  ISETP.GE.AND P1, PT, R5, R6, PT ;  /* 0x000000060500720c */ /* 0x000fe20003f26270 */
[----:B------:R1:W-:Y:S01]  /*17990*/  MUFU.TANH R11, R7 ;  /* 0x00000007000b7308 */ /* 0x0003e20000002400 */
[----:B------:R-:W-:Y:S01]  /*179a0*/  IADD3 R5, R4, 0x51, RZ ;  /* 0x0000005104057810 */ /* 0x000fe20007ffe0ff */
[----:B------:R-:W-:Y:S01]  /*179b0*/  HMMA.16816.F32 R36, R20, R38, R72 ;  /* 0x000000261424723c */ /* 0x000fe20000001848 */
[----:B------:R-:W-:Y:S01]  /*179c0*/  FSEL R153, R218, -INF , !P4 ;  /* 0xff800000da997808 */ /* 0x000fe20006000000 */
[----:B----4-:R-:W-:Y:S01]  /*179d0*/  FMUL.FTZ R9, R43, R3 ;  /* 0x000000032b097220 */ /* 0x010fe20000410000 */
[----:B------:R-:W-:-:S02]  /*179e0*/  FSEL R89, R228, -INF , !P2 ;  /* 0xff800000e4597808 */ /* 0x000fc40005000000 */
[----:B------:R-:W-:Y:S01]  /*179f0*/  FSEL R90, R232, -INF , !P0 ;  /* 0xff800000e85a7808 */ /* 0x000fe20004000000 */
[----:B------:R3:W4:Y:S01]  /*17a00*/  MUFU.TANH R97, R9 ;  /* 0x0000000900617308 */ /* 0x0007220000002400 */
[----:B------:R-:W-:Y:S02]  /*17a10*/  ISETP.GE.AND P4, PT, R5, R6, PT ;  /* 0x000000060500720c */ /* 0x000fe40003f86270 */
[----:B------:R-:W-:Y:S02]  /*17a20*/  FSEL R91, R226, -INF , !P1 ;  /* 0xff800000e25b7808 */ /* 0x000fe40004800000 */
[----:B------:R-:W-:Y:S02]  /*17a30*/  FSEL R158, R158, -INF , !P4 ;  /* 0xff8000009e9e7808 */ /* 0x000fe40006000000 */
[----:B-1----:R-:W-:-:S03]  /*17a40*/  IADD3 R7, R4, 0x41, RZ ;  /* 0x0000004104077810 */ /* 0x002fc60007ffe0ff */
[----:B------:R-:W-:Y:S01]  /*17a50*/  HMMA.16816.F32 R28, R12, R48, R28 ;  /* 0x000000300c1c723c */ /* 0x000fe2000000181c */
[C---:B------:R-:W-:Y:S02]  /*17a60*/  ISETP.GE.AND P5, PT, R7.reuse, R8, PT ;  /* 0x000000080700720c */ /* 0x040fe40003fa6270 */
[----:B------:R-:W-:Y:S01]  /*17a70*/  ISETP.GE.AND P3, PT, R7, R6, PT ;  /* 0x000000060700720c */ /* 0x000fe20003f66270 */
[-C--:B------:R-:W-:Y:S01]  /*17a80*/  FMUL.FTZ R7, R42, R3.reuse ;  /* 0x000000032a077220 */ /* 0x080fe20000410000 */
[----:B------:R-:W-:Y:S01]  /*17a90*/  FSEL R152, R230, -INF , !P5 ;  /* 0xff800000e6987808 */ /* 0x000fe20006800000 */
[----:B---3--:R-:W-:Y:S01]  /*17aa0*/  FMUL.FTZ R9, R32, R3 ;  /* 0x0000000320097220 */ /* 0x008fe20000410000 */
[----:B------:R-:W-:Y:S01]  /*17ab0*/  FSEL R150, R223, -INF , !P3 ;  /* 0xff800000df967808 */ /* 0x000fe20005800000 */
[----:B------:R1:W-:Y:S01]  /*17ac0*/  MUFU.TANH R98, R7 ;  /* 0x0000000700627308 */ /* 0x0003e20000002400 */
[----:B------:R-:W-:Y:S01]  /*17ad0*/  ISETP.GE.AND P3, PT, R5, R8, PT ;  /* 0x000000080500720c */ /* 0x000fe20003f66270 */
[----:B------:R-:W-:Y:S01]  /*17ae0*/  HMMA.16816.F32 R40, R20, R52, R92 ;  /* 0x000000341428723c */ /* 0x000fe2000000185c */
[----:B------:R-:W-:-:S02]  /*17af0*/  IADD3 R5, R4, 0x59, RZ ;  /* 0x0000005904057810 */ /* 0x000fc40007ffe0ff */
[----:B------:R-:W-:Y:S02]  /*17b00*/  FSEL R160, R225, -INF , !P3 ;  /* 0xff800000e1a07808 */ /* 0x000fe40005800000 */
[----:B------:R-:W-:Y:S01]  /*17b10*/  ISETP.GE.AND P1, PT, R5, R8, PT ;  /* 0x000000080500720c */ /* 0x000fe20003f26270 */
[----:B------:R3:W-:Y:S02]  /*17b20*/  MUFU.TANH R96, R9 ;  /* 0x0000000900607308 */ /* 0x0007e40000002400 */
[----:B------:R-:W-:Y:S01]  /*17b30*/  HMMA.16816.F32 R36, R12, R50, R36 ;  /* 0x000000320c24723c */ /* 0x000fe20000001824 */
[----:B------:R-:W-:Y:S01]  /*17b40*/  FSEL R162, R212, -INF , !P1 ;  /* 0xff800000d4a27808 */ /* 0x000fe20004800000 */
[----:B------:R-:W-:Y:S01]  /*17b50*/  LDSM.16.M88.4 R48, [R182+0x7000] ;  /* 0x00700000b630783b */ /* 0x000fe20000000200 */
[----:B-1----:R-:W-:-:S04]  /*17b60*/  IADD3 R7, R4, 0x50, RZ ;  /* 0x0000005004077810 */ /* 0x002fc80007ffe0ff */
[C---:B------:R-:W-:Y:S02]  /*17b70*/  ISETP.GE.AND P6, PT, R7.reuse, R8, PT ;  /* 0x000000080700720c */ /* 0x040fe40003fc6270 */
[----:B------:R-:W-:Y:S01]  /*17b80*/  ISETP.GE.AND P5, PT, R7, R6, PT ;  /* 0x000000060700720c */ /* 0x000fe20003fa6270 */
[----:B---3--:R-:W-:Y:S01]  /*17b90*/  FMUL.FTZ R9, R33, R3 ;  /* 0x0000000321097220 */ /* 0x008fe20000410000 */
[----:B------:R-:W-:Y:S02]  /*17ba0*/  IADD3 R7, R4, 0x58, RZ ;  /* 0x0000005804077810 */ /* 0x000fe40007ffe0ff */
[----:B------:R-:W-:Y:S01]  /*17bb0*/  FSEL R159, R213, -INF , !P5 ;  /* 0xff800000d59f7808 */ /* 0x000fe20006800000 */
[----:B------:R1:W3:Y:S01]  /*17bc0*/  MUFU.TANH R88, R9 ;  /* 0x0000000900587308 */ /* 0x0002e20000002400 */
[C---:B------:R-:W-:Y:S02]  /*17bd0*/  ISETP.GE.AND P2, PT, R7.reuse, R8, PT ;  /* 0x000000080700720c */ /* 0x040fe40003f46270 */
[----:B------:R-:W-:-:S02]  /*17be0*/  ISETP.GE.AND P0, PT, R7, R6, PT ;  /* 0x000000060700720c */ /* 0x000fc40003f06270 */
[----:B------:R-:W-:-:S05]  /*17bf0*/  IADD3 R7, R4, 0x60, RZ ;  /* 0x0000006004077810 */ /* 0x000fca0007ffe0ff */
[-C--:B------:R-:W-:Y:S01]  /*17c00*/  FMUL.FTZ R10, R39, R3.reuse ;  /* 0x00000003270a7220 */ /* 0x080fe20000410000 */
[----:B------:R-:W-:Y:S02]  /*17c10*/  FSEL R155, R209, -INF , !P0 ;  /* 0xff800000d19b7808 */ /* 0x000fe40004000000 */
[C---:B------:R-:W-:Y:S02]  /*17c20*/  ISETP.GE.AND P5, PT, R7.reuse, R8, PT ;  /* 0x000000080700720c */ /* 0x040fe40003fa6270 */
[----:B------:R-:W-:Y:S02]  /*17c30*/  ISETP.GE.AND P3, PT, R7, R6, PT ;  /* 0x000000060700720c */ /* 0x000fe40003f66270 */
[----:B------:R-:W-:Y:S02]  /*17c40*/  IADD3 R7, R4, 0x68, RZ ;  /* 0x0000006804077810 */ /* 0x000fe40007ffe0ff */
[----:B------:R-:W-:Y:S01]  /*17c50*/  FSEL R163, R219, -INF , !P6 ;  /* 0xff800000dba37808 */ /* 0x000fe20007000000 */
[----:B-1----:R-:W-:Y:S01]  /*17c60*/  FMUL.FTZ R9, R34, R3 ;  /* 0x0000000322097220 */ /* 0x002fe20000410000 */
[----:B------:R-:W-:-:S02]  /*17c70*/  ISETP.GE.AND P0, PT, R7, R8, PT ;  /* 0x000000080700720c */ /* 0x000fc40003f06270 */
[-C--:B------:R-:W-:Y:S01]  /*17c80*/  ISETP.GE.AND P1, PT, R7, R6.reuse, PT ;  /* 0x000000060700720c */ /* 0x080fe20003f26270 */
[----:B------:R1:W1:Y:S01]  /*17c90*/  MUFU.TANH R87, R9 ;  /* 0x0000000900577308 */ /* 0x0002620000002400 */
[----:B------:R-:W-:Y:S01]  /*17ca0*/  FMUL.FTZ R7, R46, R3 ;  /* 0x000000032e077220 */ /* 0x000fe20000410000 */
[----:B------:R-:W-:Y:S02]  /*17cb0*/  ISETP.GE.AND P6, PT, R5, R6, PT ;  /* 0x000000060500720c */ /* 0x000fe40003fc6270 */
[----:B------:R-:W-:Y:S02]  /*17cc0*/  IADD3 R5, R4, 0x61, RZ ;  /* 0x0000006104057810 */ /* 0x000fe40007ffe0ff */
[----:B------:R-:W-:Y:S02]  /*17cd0*/  FSEL R164, R210, -INF , !P2 ;  /* 0xff800000d2a47808 */ /* 0x000fe40005000000 */
[----:B------:R-:W-:Y:S01]  /*17ce0*/  ISETP.GE.AND P4, PT, R5, R8, PT ;  /* 0x000000080500720c */ /* 0x000fe20003f86270 */
[----:B------:R3:W-:Y:S01]  /*17cf0*/  MUFU.TANH R83, R7 ;  /* 0x0000000700537308 */ /* 0x0007e20000002400 */
[----:B------:R-:W-:-:S02]  /*17d00*/  FSEL R94, R206, -INF , !P3 ;  /* 0xff800000ce5e7808 */ /* 0x000fc40005800000 */
[----:B------:R-:W-:Y:S02]  /*17d10*/  FSEL R166, R207, -INF , !P4 ;  /* 0xff800000cfa67808 */ /* 0x000fe40006000000 */
[----:B------:R-:W-:Y:S01]  /*17d20*/  ISETP.GE.AND P2, PT, R5, R6, PT ;  /* 0x000000060500720c */ /* 0x000fe20003f46270 */
[----:B-1----:R-:W-:Y:S01]  /*17d30*/  FMUL.FTZ R9, R35, R3 ;  /* 0x0000000323097220 */ /* 0x002fe20000410000 */
[----:B------:R-:W-:Y:S01]  /*17d40*/  IADD3 R5, R4, 0x69, RZ ;  /* 0x0000006904057810 */ /* 0x000fe20007ffe0ff */
[----:B------:R-:W-:Y:S01]  /*17d50*/  HMMA.16816.F32 R32, R20, R54, R76 ;  /* 0x000000361420723c */ /* 0x000fe2000000184c */
[----:B------:R-:W-:Y:S01]  /*17d60*/  FSEL R161, R208, -INF , !P6 ;  /* 0xff800000d0a17808 */ /* 0x000fe20007000000 */
[----:B------:R1:W-:Y:S01]  /*17d70*/  MUFU.TANH R86, R9 ;  /* 0x0000000900567308 */ /* 0x0003e20000002400 */
[----:B------:R-:W-:Y:S01]  /*17d80*/  ISETP.GE.AND P6, PT, R5, R8, PT ;  /* 0x000000080500720c */ /* 0x000fe20003fc6270 */
[----:B------:R-:W-:Y:S01]  /*17d90*/  LDSM.16.M88.4 R52, [R177+0x7800] ;  /* 0x00780000b134783b */ /* 0x000fe20000000200 */
[----:B------:R-:W-:-:S02]  /*17da0*/  FSEL R171, R171, -INF , !P5 ;  /* 0xff800000abab7808 */ /* 0x000fc40006800000 */
[----:B---3--:R-:W-:Y:S02]  /*17db0*/  IADD3 R7, R4, 0x70, RZ ;  /* 0x0000007004077810 */ /* 0x008fe40007ffe0ff */
[----:B------:R-:W-:Y:S02]  /*17dc0*/  FSEL R92, R202, -INF , !P1 ;  /* 0xff800000ca5c7808 */ /* 0x000fe40004800000 */
[C---:B------:R-:W-:Y:S02]  /*17dd0*/  ISETP.GE.AND P3, PT, R7.reuse, R8, PT ;  /* 0x000000080700720c */ /* 0x040fe40003f66270 */
[-C--:B------:R-:W-:Y:S01]  /*17de0*/  ISETP.GE.AND P4, PT, R7, R6.reuse, PT ;  /* 0x000000060700720c */ /* 0x080fe20003f86270 */
[-C--:B------:R-:W-:Y:S01]  /*17df0*/  FMUL.FTZ R7, R28, R3.reuse ;  /* 0x000000031c077220 */ /* 0x080fe20000410000 */
[----:B------:R-:W-:Y:S02]  /*17e00*/  FSEL R165, R204, -INF , !P6 ;  /* 0xff800000cca57808 */ /* 0x000fe40007000000 */
[----:B------:R-:W-:Y:S01]  /*17e10*/  ISETP.GE.AND P5, PT, R5, R6, PT ;  /* 0x000000060500720c */ /* 0x000fe20003fa6270 */
[----:B-1----:R-:W-:Y:S01]  /*17e20*/  FMUL.FTZ R9, R44, R3 ;  /* 0x000000032c097220 */ /* 0x002fe20000410000 */
[----:B------:R1:W-:Y:S01]  /*17e30*/  MUFU.TANH R80, R7 ;  /* 0x0000000700507308 */ /* 0x0003e20000002400 */
[----:B------:R-:W-:-:S02]  /*17e40*/  IADD3 R5, R4, 0x71, RZ ;  /* 0x0000007104057810 */ /* 0x000fc40007ffe0ff */
[----:B------:R-:W-:Y:S02]  /*17e50*/  FSEL R93, R205, -INF , !P2 ;  /* 0xff800000cd5d7808 */ /* 0x000fe40005000000 */
[----:B------:R-:W-:Y:S02]  /*17e60*/  FSEL R167, R203, -INF , !P0 ;  /* 0xff800000cba77808 */ /* 0x000fe40004000000 */
[C---:B------:R-:W-:Y:S01]  /*17e70*/  ISETP.GE.AND P2, PT, R5.reuse, R8, PT ;  /* 0x000000080500720c */ /* 0x040fe20003f46270 */
[----:B------:R3:W2:Y:S01]  /*17e80*/  MUFU.TANH R85, R9 ;  /* 0x0000000900557308 */ /* 0x0006a20000002400 */
[----:B------:R-:W-:Y:S02]  /*17e90*/  ISETP.GE.AND P0, PT, R5, R6, PT ;  /* 0x000000060500720c */ /* 0x000fe40003f06270 */
[----:B------:R-:W-:Y:S02]  /*17ea0*/  IADD3 R5, R4, 0x79, RZ ;  /* 0x0000007904057810 */ /* 0x000fe40007ffe0ff */
[----:B------:R-:W-:-:S02]  /*17eb0*/  FSEL R95, R201, -INF , !P5 ;  /* 0xff800000c95f7808 */ /* 0x000fc40006800000 */
[----:B------:R-:W-:Y:S02]  /*17ec0*/  FSEL R197, R197, -INF , !P3 ;  /* 0xff800000c5c57808 */ /* 0x000fe40005800000 */
[----:B-1----:R-:W-:Y:S02]  /*17ed0*/  IADD3 R7, R4, 0x78, RZ ;  /* 0x0000007804077810 */ /* 0x002fe40007ffe0ff */
[----:B------:R-:W-:Y:S02]  /*17ee0*/  FSEL R78, R199, -INF , !P4 ;  /* 0xff800000c74e7808 */ /* 0x000fe40006000000 */
[C---:B------:R-:W-:Y:S02]  /*17ef0*/  ISETP.GE.AND P1, PT, R7.reuse, R8, PT ;  /* 0x000000080700720c */ /* 0x040fe40003f26270 */
[----:B------:R-:W-:Y:S01]  /*17f00*/  ISETP.GE.AND P6, PT, R7, R6, PT ;  /* 0x000000060700720c */ /* 0x000fe20003fc6270 */
[-C--:B---3--:R-:W-:Y:S01]  /*17f10*/  FMUL.FTZ R9, R45, R3.reuse ;  /* 0x000000032d097220 */ /* 0x088fe20000410000 */
[----:B------:R-:W-:Y:S01]  /*17f20*/  FSEL R79, R200, -INF , !P2 ;  /* 0xff800000c84f7808 */ /* 0x000fe20005000000 */
[----:B------:R-:W-:Y:S01]  /*17f30*/  FMUL.FTZ R7, R30, R3 ;  /* 0x000000031e077220 */ /* 0x000fe20000410000 */
[C---:B------:R-:W-:Y:S01]  /*17f40*/  ISETP.GE.AND P5, PT, R5.reuse, R8, PT ;  /* 0x000000080500720c */ /* 0x040fe20003fa6270 */
[----:B------:R1:W3:Y:S01]  /*17f50*/  MUFU.TANH R84, R9 ;  /* 0x0000000900547308 */ /* 0x0002e20000002400 */
[----:B------:R-:W-:-:S02]  /*17f60*/  ISETP.GE.AND P3, PT, R5, R6, PT ;  /* 0x000000060500720c */ /* 0x000fc40003f66270 */
[----:B------:R-:W-:Y:S02]  /*17f70*/  IADD3 R5, R4, 0x81, RZ ;  /* 0x0000008104057810 */ /* 0x000fe40007ffe0ff */
[----:B------:R-:W-:Y:S02]  /*17f80*/  FSEL R77, R181, -INF , !P0 ;  /* 0xff800000b54d7808 */ /* 0x000fe40004000000 */
[----:B------:R-:W-:Y:S01]  /*17f90*/  FSEL R196, R196, -INF , !P1 ;  /* 0xff800000c4c47808 */ /* 0x000fe20004800000 */
[----:B------:R3:W-:Y:S01]  /*17fa0*/  MUFU.TANH R75, R7 ;  /* 0x00000007004b7308 */ /* 0x0007e20000002400 */
[----:B------:R-:W-:Y:S02]  /*17fb0*/  FSEL R76, R180, -INF , !P6 ;  /* 0xff800000b44c7808 */ /* 0x000fe40007000000 */
[----:B------:R-:W-:Y:S02]  /*17fc0*/  FSEL R188, R188, -INF , !P5 ;  /* 0xff800000bcbc7808 */ /* 0x000fe40006800000 */
[----:B------:R-:W-:-:S02]  /*17fd0*/  ISETP.GE.AND P0, PT, R5, R8, PT ;  /* 0x000000080500720c */ /* 0x000fc40003f06270 */
[----:B------:R-:W-:Y:S01]  /*17fe0*/  ISETP.GE.AND P1, PT, R5, R6, PT ;  /* 0x000000060500720c */ /* 0x000fe20003f26270 */
[----:B-1----:R-:W-:Y:S01]  /*17ff0*/  FMUL.FTZ R9, R47, R3 ;  /* 0x000000032f097220 */ /* 0x002fe20000410000 */
[----:B------:R-:W-:Y:S01]  /*18000*/  IADD3 R5, R4, 0x89, RZ ;  /* 0x0000008904057810 */ /* 0x000fe20007ffe0ff */
[----:B------:R-:W1:Y:S01]  /*18010*/  LDSM.16.M88.4 R44, [R182+0x6800] ;  /* 0x00680000b62c783b */ /* 0x000e620000000200 */
[----:B------:R-:W-:Y:S01]  /*18020*/  FSEL R198, R198, -INF , !P3 ;  /* 0xff800000c6c67808 */ /* 0x000fe20005800000 */
[----:B------:R4:W1:Y:S01]  /*18030*/  MUFU.TANH R82, R9 ;  /* 0x0000000900527308 */ /* 0x0008620000002400 */
[----:B------:R-:W-:Y:S02]  /*18040*/  FSEL R199, R179, -INF , !P0 ;  /* 0xff800000b3c77808 */ /* 0x000fe40004000000 */
[----:B------:R-:W-:Y:S02]  /*18050*/  ISETP.GE.AND P3, PT, R5, R8, PT ;  /* 0x000000080500720c */ /* 0x000fe40003f66270 */
[----:B---3--:R-:W-:-:S02]  /*18060*/  IADD3 R7, R4, 0x80, RZ ;  /* 0x0000008004077810 */ /* 0x008fc40007ffe0ff */
[----:B------:R-:W-:Y:S02]  /*18070*/  FSEL R156, R156, -INF , !P3 ;  /* 0xff8000009c9c7808 */ /* 0x000fe40005800000 */
[C---:B------:R-:W-:Y:S02]  /*18080*/  ISETP.GE.AND P4, PT, R7.reuse, R8, PT ;  /* 0x000000080700720c */ /* 0x040fe40003f86270 */
[----:B------:R-:W-:Y:S02]  /*18090*/  ISETP.GE.AND P2, PT, R7, R6, PT ;  /* 0x000000060700720c */ /* 0x000fe40003f46270 */
[----:B------:R-:W-:Y:S02]  /*180a0*/  IADD3 R7, R4, 0x88, RZ ;  /* 0x0000008804077810 */ /* 0x000fe40007ffe0ff */
[----:B------:R-:W-:Y:S01]  /*180b0*/  FSEL R170, R170, -INF , !P2 ;  /* 0xff800000aaaa7808 */ /* 0x000fe20005000000 */
[----:B----4-:R-:W-:Y:S01]  /*180c0*/  FMUL.FTZ R9, R29, R3 ;  /* 0x000000031d097220 */ /* 0x010fe20000410000 */
[----:B------:R-:W-:-:S02]  /*180d0*/  ISETP.GE.AND P6, PT, R7, R8, PT ;  /* 0x000000080700720c */ /* 0x000fc40003fc6270 */
[----:B------:R-:W-:Y:S01]  /*180e0*/  ISETP.GE.AND P5, PT, R7, R6, PT ;  /* 0x000000060700720c */ /* 0x000fe20003fa6270 */
[----:B------:R3:W4:Y:S01]  /*180f0*/  MUFU.TANH R81, R9 ;  /* 0x0000000900517308 */ /* 0x0007220000002400 */
[C---:B------:R-:W-:Y:S02]  /*18100*/  IADD3 R7, R4.reuse, 0x90, RZ ;  /* 0x0000009004077810 */ /* 0x040fe40007ffe0ff */
[----:B------:R-:W-:Y:S02]  /*18110*/  FSEL R200, R157, -INF , !P6 ;  /* 0xff8000009dc87808 */ /* 0x000fe40007000000 */
[C---:B------:R-:W-:Y:S02]  /*18120*/  ISETP.GE.AND P2, PT, R7.reuse, R8, PT ;  /* 0x000000080700720c */ /* 0x040fe40003f46270 */
[----:B------:R-:W-:Y:S02]  /*18130*/  ISETP.GE.AND P0, PT, R7, R6, PT ;  /* 0x000000060700720c */ /* 0x000fe40003f06270 */
[----:B------:R-:W-:-:S02]  /*18140*/  IADD3 R7, R4, 0x98, RZ ;  /* 0x0000009804077810 */ /* 0x000fc40007ffe0ff */
[----:B------:R-:W-:Y:S02]  /*18150*/  FSEL R201, R178, -INF , !P4 ;  /* 0xff800000b2c97808 */ /* 0x000fe40006000000 */
[----:B------:R-:W-:Y:S02]  /*18160*/  FSEL R157, R19, -INF , !P5 ;  /* 0xff800000139d7808 */ /* 0x000fe40006800000 */
[----:B------:R-:W-:Y:S01]  /*18170*/  ISETP.GE.AND P4, PT, R5, R6, PT ;  /* 0x000000060500720c */ /* 0x000fe20003f86270 */
[----:B---3--:R-:W-:Y:S01]  /*18180*/  FMUL.FTZ R9, R31, R3 ;  /* 0x000000031f097220 */ /* 0x008fe20000410000 */
[C---:B------:R-:W-:Y:S01]  /*18190*/  ISETP.GE.AND P5, PT, R7.reuse, R8, PT ;  /* 0x000000080700720c */ /* 0x040fe20003fa6270 */
[----:B-1----:R-:W-:Y:S01]  /*181a0*/  HMMA.16816.F32 R28, R12, R44, R40 ;  /* 0x0000002c0c1c723c */ /* 0x002fe20000001828 */
[----:B------:R-:W-:Y:S01]  /*181b0*/  ISETP.GE.AND P3, PT, R7, R6, PT ;  /* 0x000000060700720c */ /* 0x000fe20003f66270 */
[----:B------:R1:W3:Y:S01]  /*181c0*/  MUFU.TANH R74, R9 ;  /* 0x00000009004a7308 */ /* 0x0002e20000002400 */
[----:B------:R-:W-:-:S02]  /*181d0*/  IADD3 R5, R4, 0x91, RZ ;  /* 0x0000009104057810 */ /* 0x000fc40007ffe0ff */
[----:B------:R-:W-:Y:S02]  /*181e0*/  FSEL R169, R169, -INF , !P1 ;  /* 0xff800000a9a97808 */ /* 0x000fe40004800000 */
[----:B------:R-:W-:Y:S01]  /*181f0*/  ISETP.GE.AND P1, PT, R5, R8, PT ;  /* 0x000000080500720c */ /* 0x000fe20003f26270 */
[----:B------:R-:W-:Y:S01]  /*18200*/  HMMA.16816.F32 R32, R12, R46, R32 ;  /* 0x0000002e0c20723c */ /* 0x000fe20000001820 */
[----:B------:R-:W-:Y:S01]  /*18210*/  FSEL R202, R123, -INF , !P2 ;  /* 0xff8000007bca7808 */ /* 0x000fe20005000000 */
[----:B------:R-:W3:Y:S01]  /*18220*/  LDSM.16.M88.4 R44, [R182+0x7800] ;  /* 0x00780000b62c783b */ /* 0x000ee20000000200 */
[----:B------:R-:W-:Y:S01]  /*18230*/  FSEL R123, R18, -INF , !P0 ;  /* 0xff800000127b7808 */ /* 0x000fe20004000000 */
[----:B------:R-:W-:-:S04]  /*18240*/  DEPBAR.LE SB0, 0x0 ;  /* 0x000080000000791a */ /* 0x000fc80000000000 */
[----:B------:R-:W-:Y:S01]  /*18250*/  HMMA.16816.F32 R40, R20, R56, R64 ;  /* 0x000000381428723c */ /* 0x000fe20000001840 */
[----:B------:R-:W-:Y:S01]  /*18260*/  FSEL R130, R130, -INF , !P1 ;  /* 0xff80000082827808 */ /* 0x000fe20004800000 */
[-C--:B-1----:R-:W-:Y:S01]  /*18270*/  FMUL.FTZ R9, R36, R3.reuse ;  /* 0x0000000324097220 */ /* 0x082fe20000410000 */
[----:B------:R-:W-:Y:S01]  /*18280*/  ISETP.GE.AND P6, PT, R5, R6, PT ;  /* 0x000000060500720c */ /* 0x000fe20003fc6270 */
[----:B------:R-:W-:Y:S01]  /*18290*/  MUFU.TANH R65, R10 ;  /* 0x0000000a00417308 */ /* 0x000fe20000002400 */
[----:B------:R-:W-:Y:S02]  /*182a0*/  IADD3 R5, R4, 0x99, RZ ;  /* 0x0000009904057810 */ /* 0x000fe40007ffe0ff */
[----:B------:R-:W-:Y:S01]  /*182b0*/  FSEL R129, R129, -INF , !P4 ;  /* 0xff80000081817808 */ /* 0x000fe20006000000 */
[----:B------:R-:W-:Y:S01]  /*182c0*/  FMUL.FTZ R7, R29, R3 ;  /* 0x000000031d077220 */ /* 0x000fe20000410000 */
[----:B------:R-:W-:Y:S01]  /*182d0*/  FSEL R108, R108, -INF , !P3 ;  /* 0xff8000006c6c7808 */ /* 0x000fe20005800000 */
[----:B------:R-:W-:Y:S01]  /*182e0*/  BAR.SYNC.DEFER_BLOCKING 0x0 ;  /* 0x0000000000007b1d */ /* 0x000fe20000010000 */
[----:B------:R-:W-:-:S02]  /*182f0*/  ISETP.GE.AND P4, PT, R5, R8, PT ;  /* 0x000000080500720c */ /* 0x000fc40003f86270 */
[----:B------:R-:W-:Y:S02]  /*18300*/  ISETP.GE.AND P2, PT, R5, R6, PT ;  /* 0x000000060500720c */ /* 0x000fe40003f46270 */
[----:B------:R-:W-:Y:S01]  /*18310*/  IADD3 R5, R4, 0xa1, RZ ;  /* 0x000000a104057810 */ /* 0x000fe20007ffe0ff */
[----:B------:R1:W1:Y:S01]  /*18320*/  MUFU.TANH R72, R9 ;  /* 0x0000000900487308 */ /* 0x0002620000002400 */
[----:B------:R-:W-:Y:S02]  /*18330*/  FSEL R119, R119, -INF , !P6 ;  /* 0xff80000077777808 */ /* 0x000fe40007000000 */
[----:B------:R-:W-:Y:S02]  /*18340*/  FSEL R113, R113, -INF , !P5 ;  /* 0xff80000071717808 */ /* 0x000fe40006800000 */
[----:B--2---:R-:W-:Y:S02]  /*18350*/  FSEL R112, R112, -INF , !P4 ;  /* 0xff80000070707808 */ /* 0x004fe40006000000 */
[C---:B------:R-:W-:Y:S01]  /*18360*/  ISETP.GE.AND P6, PT, R5.reuse, R8, PT ;  /* 0x000000080500720c */ /* 0x040fe20003fc6270 */
[----:B------:R2:W-:Y:S01]  /*18370*/  MUFU.TANH R64, R7 ;  /* 0x0000000700407308 */ /* 0x0005e20000002400 */
[----:B------:R-:W-:Y:S01]  /*18380*/  HMMA.16816.F32 R40, R12, R48, R40 ;  /* 0x000000300c28723c */ /* 0x000fe20000001828 */
[----:B------:R-:W-:-:S02]  /*18390*/  ISETP.GE.AND P5, PT, R5, R6, PT ;  /* 0x000000060500720c */ /* 0x000fc40003fa6270 */
[----:B------:R-:W-:Y:S02]  /*183a0*/  IADD3 R5, R4, 0xa9, RZ ;  /* 0x000000a904057810 */ /* 0x000fe40007ffe0ff */
[----:B------:R-:W-:Y:S01]  /*183b0*/  FSEL R106, R106, -INF , !P2 ;  /* 0xff8000006a6a7808 */ /* 0x000fe20005000000 */
[----:B-1----:R-:W-:Y:S01]  /*183c0*/  FMUL.FTZ R9, R37, R3 ;  /* 0x0000000325097220 */ /* 0x002fe20000410000 */
[----:B------:R-:W-:Y:S02]  /*183d0*/  FSEL R103, R103, -INF , !P6 ;  /* 0xff80000067677808 */ /* 0x000fe40007000000 */
[----:B------:R-:W-:Y:S01]  /*183e0*/  ISETP.GE.AND P2, PT, R5, R8, PT ;  /* 0x000000080500720c */ /* 0x000fe20003f46270 */
[----:B------:R1:W-:Y:S01]  /*183f0*/  MUFU.TANH R73, R9 ;  /* 0x0000000900497308 */ /* 0x0003e20000002400 */
[----:B------:R-:W-:Y:S02]  /*18400*/  FSEL R99, R99, -INF , !P5 ;  /* 0xff80000063637808 */ /* 0x000fe40006800000 */
[----:B------:R-:W-:-:S02]  /*18410*/  FSEL R100, R100, -INF , !P2 ;  /* 0xff80000064647808 */ /* 0x000fc40005000000 */
[----:B--2---:R-:W-:-:S04]  /*18420*/  IADD3 R7, R4, 0xa0, RZ ;  /* 0x000000a004077810 */ /* 0x004fc80007ffe0ff */
[C---:B------:R-:W-:Y:S02]  /*18430*/  ISETP.GE.AND P0, PT, R7.reuse, R8, PT ;  /* 0x000000080700720c */ /* 0x040fe40003f06270 */
[----:B------:R-:W-:Y:S01]  /*18440*/  ISETP.GE.AND P1, PT, R7, R6, PT ;  /* 0x000000060700720c */ /* 0x000fe20003f26270 */
[----:B------:R-:W-:-:S03]  /*18450*/  FMUL.FTZ R7, R31, R3 ;  /* 0x000000031f077220 */ /* 0x000fc60000410000 */
[----:B------:R-:W-:Y:S01]  /*18460*/  FSEL R101, R101, -INF , !P1 ;  /* 0xff80000065657808 */ /* 0x000fe20004800000 */
[----:B-1----:R-:W-:Y:S02]  /*18470*/  FMUL.FTZ R9, R38, R3 ;  /* 0x0000000326097220 */ /* 0x002fe40000410000 */
[C---:B------:R-:W-:Y:S01]  /*18480*/  HMMA.16816.F32 R36, R24.reuse, R60, R172 ;  /* 0x0000003c1824723c */ /* 0x040fe200000018ac */
[----:B------:R1:W-:Y:S06]  /*18490*/  MUFU.TANH R60, R7 ;  /* 0x00000007003c7308 */ /* 0x0003ec0000002400 */
[----:B------:R-:W-:Y:S01]  /*184a0*/  FSEL R172, R102, -INF , !P0 ;  /* 0xff80000066ac7808 */ /* 0x000fe20004000000 */
[----:B------:R-:W-:Y:S01]  /*184b0*/  HMMA.16816.F32 R24, R24, R62, R192 ;  /* 0x0000003e1818723c */ /* 0x000fe200000018c0 */
[----:B------:R2:W2:Y:S01]  /*184c0*/  MUFU.TANH R66, R9 ;  /* 0x0000000900427308 */ /* 0x0004a20000002400 */
[----:B------:R-:W-:-:S02]  /*184d0*/  ISETP.GE.AND P0, PT, R5, R6, PT ;  /* 0x000000060500720c */ /* 0x000fc40003f06270 */
[C---:B------:R-:W-:Y:S02]  /*184e0*/  IADD3 R5, R4.reuse, 0xb1, RZ ;  /* 0x000000b104057810 */ /* 0x040fe40007ffe0ff */
[----:B------:R-:W-:Y:S02]  /*184f0*/  FSEL R97, R97, -INF , !P0 ;  /* 0xff80000061617808 */ /* 0x000fe40004000000 */
[-C--:B------:R-:W-:Y:S02]  /*18500*/  ISETP.GE.AND P5, PT, R5, R8.reuse, PT ;  /* 0x000000080500720c */ /* 0x080fe40003fa6270 */
[----:B-1----:R-:W-:Y:S02]  /*18510*/  IADD3 R7, R4, 0xa8, RZ ;  /* 0x000000a804077810 */ /* 0x002fe40007ffe0ff */
[----:B------:R-:W-:Y:S02]  /*18520*/  FSEL R173, R88, -INF , !P5 ;  /* 0xff80000058ad7808 */ /* 0x000fe40006800000 */
[----:B------:R-:W-:-:S02]  /*18530*/  ISETP.GE.AND P3, PT, R7, R8, PT ;  /* 0x000000080700720c */ /* 0x000fc40003f66270 */
[----:B------:R-:W-:Y:S01]  /*18540*/  HMMA.16816.F32 R36, R20, R52, R36 ;  /* 0x000000341424723c */ /* 0x000fe20000001824 */
[----:B--2---:R-:W-:Y:S01]  /*18550*/  FMUL.FTZ R9, R28, R3 ;  /* 0x000000031c097220 */ /* 0x004fe20000410000 */
[----:B------:R-:W-:Y:S02]  /*18560*/  FSEL R102, R11, -INF , !P3 ;  /* 0xff8000000b667808 */ /* 0x000fe40005800000 */
[----:B------:R-:W-:Y:S01]  /*18570*/  ISETP.GE.AND P4, PT, R7, R6, PT ;  /* 0x000000060700720c */ /* 0x000fe20003f86270 */
[----:B------:R1:W-:Y:S01]  /*18580*/  MUFU.TANH R19, R9 ;  /* 0x0000000900137308 */ /* 0x0003e20000002400 */
[----:B------:R-:W-:Y:S02]  /*18590*/  IADD3 R7, R4, 0xb0, RZ ;  /* 0x000000b004077810 */ /* 0x000fe40007ffe0ff */
[----:B------:R-:W-:Y:S02]  /*185a0*/  FSEL R98, R98, -INF , !P4 ;  /* 0xff80000062627808 */ /* 0x000fe40006000000 */
[----:B------:R-:W-:-:S02]  /*185b0*/  ISETP.GE.AND P1, PT, R7, R8, PT ;  /* 0x000000080700720c */ /* 0x000fc40003f26270 */
[----:B------:R-:W-:Y:S02]  /*185c0*/  ISETP.GE.AND P6, PT, R7, R6, PT ;  /* 0x000000060700720c */ /* 0x000fe40003fc6270 */
[----:B------:R-:W-:Y:S02]  /*185d0*/  IADD3 R7, R4, 0xb8, RZ ;  /* 0x000000b804077810 */ /* 0x000fe40007ffe0ff */
[----:B------:R-:W-:Y:S02]  /*185e0*/  FSEL R87, R87, -INF , !P6 ;  /* 0xff80000057577808 */ /* 0x000fe40007000000 */
[C---:B------:R-:W-:Y:S02]  /*185f0*/  ISETP.GE.AND P4, PT, R7.reuse, R8, PT ;  /* 0x000000080700720c */ /* 0x040fe40003f86270 */
[-C--:B------:R-:W-:Y:S01]  /*18600*/  ISETP.GE.AND P2, PT, R7, R6.reuse, PT ;  /* 0x000000060700720c */ /* 0x080fe20003f46270 */
[----:B-1----:R-:W-:Y:S01]  /*18610*/  FMUL.FTZ R9, R30, R3 ;  /* 0x000000031e097220 */ /* 0x002fe20000410000 */
[----:B------:R-:W-:Y:S01]  /*18620*/  IADD3 R7, R4, 0xc0, RZ ;  /* 0x000000c004077810 */ /* 0x000fe20007ffe0ff */
[----:B------:R-:W-:Y:S01]  /*18630*/  HMMA.16816.F32 R28, R20, R58, R68 ;  /* 0x0000003a141c723c */ /* 0x000fe20000001844 */
[----:B------:R-:W-:Y:S01]  /*18640*/  ISETP.GE.AND P3, PT, R5, R6, PT ;  /* 0x000000060500720c */ /* 0x000fe20003f66270 */
[----:B------:R1:W2:Y:S01]  /*18650*/  MUFU.TANH R18, R9 ;  /* 0x0000000900127308 */ /* 0x0002a20000002400 */
[----:B------:R-:W-:-:S02]  /*18660*/  ISETP.GE.AND P6, PT, R7, R8, PT ;  /* 0x000000080700720c */ /* 0x000fc40003fc6270 */
[----:B------:R-:W-:Y:S01]  /*18670*/  ISETP.GE.AND P5, PT, R7, R6, PT ;  /* 0x000000060700720c */ /* 0x000fe20003fa6270 */
[----:B------:R-:W-:Y:S01]  /*18680*/  FMUL.FTZ R7, R42, R3 ;  /* 0x000000032a077220 */ /* 0x000fe20000410000 */
[----:B------:R-:W-:Y:S01]  /*18690*/  IADD3 R5, R4, 0xb9, RZ ;  /* 0x000000b904057810 */ /* 0x000fe20007ffe0ff */
[----:B------:R-:W-:Y:S01]  /*186a0*/  HMMA.16816.F32 R20, R20, R54, R24 ;  /* 0x000000361414723c */ /* 0x000fe20000001818 */
[----:B------:R-:W-:Y:S01]  /*186b0*/  FSEL R175, R96, -INF , !P1 ;  /* 0xff80000060af7808 */ /* 0x000fe20004800000 */
[----:B------:R2:W-:Y:S01]  /*186c0*/  MUFU.TANH R10, R7 ;  /* 0x00000007000a7308 */ /* 0x0005e20000002400 */
[C---:B------:R-:W-:Y:S02]  /*186d0*/  ISETP.GE.AND P0, PT, R5.reuse, R8, PT ;  /* 0x000000080500720c */ /* 0x040fe40003f06270 */
[----:B------:R-:W-:Y:S02]  /*186e0*/  ISETP.GE.AND P1, PT, R5, R6, PT ;  /* 0x000000060500720c */ /* 0x000fe40003f26270 */
[----:B------:R-:W-:-:S02]  /*186f0*/  IADD3 R5, R4, 0xc1, RZ ;  /* 0x000000c104057810 */ /* 0x000fc40007ffe0ff */
[----:B------:R-:W-:Y:S01]  /*18700*/  FSEL R96, R85, -INF , !P4 ;  /* 0xff80000055607808 */ /* 0x000fe20006000000 */
[----:B-1----:R-:W-:Y:S01]  /*18710*/  FMUL.FTZ R9, R32, R3 ;  /* 0x0000000320097220 */ /* 0x002fe20000410000 */
[----:B------:R-:W-:Y:S02]  /*18720*/  FSEL R86, R86, -INF , !P3 ;  /* 0xff80000056567808 */ /* 0x000fe40005800000 */
[----:B------:R-:W-:Y:S01]  /*18730*/  FSEL R85, R83, -INF , !P2 ;  /* 0xff80000053557808 */ /* 0x000fe20005000000 */
[----:B------:R1:W1:Y:S01]  /*18740*/  MUFU.TANH R57, R9 ;  /* 0x0000000900397308 */ /* 0x0002620000002400 */
[----:B------:R-:W-:Y:S02]  /*18750*/  FSEL R84, R84, -INF , !P0 ;  /* 0xff80000054547808 */ /* 0x000fe40004000000 */
[----:B------:R-:W-:Y:S02]  /*18760*/  ISETP.GE.AND P3, PT, R5, R8, PT ;  /* 0x000000080500720c */ /* 0x000fe40003f66270 */
[----:B--2---:R-:W-:-:S02]  /*18770*/  IADD3 R7, R4, 0xc8, RZ ;  /* 0x000000c804077810 */ /* 0x004fc40007ffe0ff */
[----:B------:R-:W-:Y:S02]  /*18780*/  ISETP.GE.AND P4, PT, R5, R6, PT ;  /* 0x000000060500720c */ /* 0x000fe40003f86270 */
[C---:B------:R-:W-:Y:S01]  /*18790*/  ISETP.GE.AND P2, PT, R7.reuse, R8, PT ;  /* 0x000000080700720c */ /* 0x040fe20003f46270 */
[----:B---3--:R-:W-:Y:S01]  /*187a0*/  HMMA.16816.F32 R20, R12, R46, R20 ;  /* 0x0000002e0c14723c */ /* 0x008fe20000001814 */
[----:B------:R-:W-:Y:S02]  /*187b0*/  ISETP.GE.AND P0, PT, R7, R6, PT ;  /* 0x000000060700720c */ /* 0x000fe40003f06270 */
[C---:B------:R-:W-:Y:S02]  /*187c0*/  IADD3 R5, R4.reuse, 0xc9, RZ ;  /* 0x000000c904057810 */ /* 0x040fe40007ffe0ff */
[----:B------:R-:W-:Y:S01]  /*187d0*/  IADD3 R7, R4, 0xd0, RZ ;  /* 0x000000d004077810 */ /* 0x000fe20007ffe0ff */
[----:B-1----:R-:W-:Y:S01]  /*187e0*/  FMUL.FTZ R9, R33, R3 ;  /* 0x0000000321097220 */ /* 0x002fe20000410000 */
[----:B------:R-:W-:-:S02]  /*187f0*/  FSEL R88, R82, -INF , !P1 ;  /* 0xff80000052587808 */ /* 0x000fc40004800000 */
[----:B------:R-:W-:Y:S01]  /*18800*/  FSEL R205, R80, -INF , !P6 ;  /* 0xff80000050cd7808 */ /* 0x000fe20007000000 */
[----:B------:R1:W-:Y:S01]  /*18810*/  MUFU.TANH R56, R9 ;  /* 0x0000000900387308 */ /* 0x0003e20000002400 */
[----:B------:R-:W-:Y:S02]  /*18820*/  FSEL R192, R75, -INF , !P5 ;  /* 0xff8000004bc07808 */ /* 0x000fe40006800000 */
[----:B----4-:R-:W-:Y:S02]  /*18830*/  FSEL R195, R81, -INF , !P3 ;  /* 0xff80000051c37808 */ /* 0x010fe40005800000 */
[C---:B------:R-:W-:Y:S02]  /*18840*/  ISETP.GE.AND P1, PT, R5.reuse, R8, PT ;  /* 0x000000080500720c */ /* 0x040fe40003f26270 */
[----:B------:R-:W-:Y:S02]  /*18850*/  ISETP.GE.AND P6, PT, R5, R6, PT ;  /* 0x000000060500720c */ /* 0x000fe40003fc6270 */
[----:B------:R-:W-:-:S02]  /*18860*/  ISETP.GE.AND P5, PT, R7, R8, PT ;  /* 0x000000080700720c */ /* 0x000fc40003fa6270 */
[----:B------:R-:W-:Y:S02]  /*18870*/  ISETP.GE.AND P3, PT, R7, R6, PT ;  /* 0x000000060700720c */ /* 0x000fe40003f66270 */
[C---:B------:R-:W-:Y:S02]  /*18880*/  IADD3 R5, R4.reuse, 0xd1, RZ ;  /* 0x000000d104057810 */ /* 0x040fe40007ffe0ff */
[----:B------:R-:W-:Y:S01]  /*18890*/  IADD3 R7, R4, 0xd8, RZ ;  /* 0x000000d804077810 */ /* 0x000fe20007ffe0ff */
[----:B-1----:R-:W-:Y:S01]  /*188a0*/  FMUL.FTZ R9, R34, R3 ;  /* 0x0000000322097220 */ /* 0x002fe20000410000 */
[----:B------:R-:W-:Y:S02]  /*188b0*/  FSEL R193, R74, -INF , !P4 ;  /* 0xff8000004ac17808 */ /* 0x000fe40006000000 */
[----:B------:R-:W-:Y:S01]  /*188c0*/  FSEL R203, R72, -INF , !P2 ;  /* 0xff80000048cb7808 */ /* 0x000fe20005000000 */
[----:B------:R1:W-:Y:S01]  /*188d0*/  MUFU.TANH R49, R9 ;  /* 0x0000000900317308 */ /* 0x0003e20000002400 */
[----:B------:R-:W-:-:S02]  /*188e0*/  FSEL R174, R66, -INF , !P0 ;  /* 0xff80000042ae7808 */ /* 0x000fc40004000000 */
[----:B------:R-:W-:Y:S02]  /*188f0*/  FSEL R194, R73, -INF , !P1 ;  /* 0xff80000049c27808 */ /* 0x000fe40004800000 */
[----:B------:R-:W-:Y:S02]  /*18900*/  FSEL R206, R18, -INF , !P3 ;  /* 0xff80000012ce7808 */ /* 0x000fe40005800000 */
[C---:B------:R-:W-:Y:S02]  /*18910*/  ISETP.GE.AND P4, PT, R5.reuse, R8, PT ;  /* 0x000000080500720c */ /* 0x040fe40003f86270 */
[----:B------:R-:W-:Y:S02]  /*18920*/  ISETP.GE.AND P2, PT, R5, R6, PT ;  /* 0x000000060500720c */ /* 0x000fe40003f46270 */
[C---:B------:R-:W-:Y:S02]  /*18930*/  ISETP.GE.AND P0, PT, R7.reuse, R8, PT ;  /* 0x000000080700720c */ /* 0x040fe40003f06270 */
[----:B------:R-:W-:-:S02]  /*18940*/  ISETP.GE.AND P1, PT, R7, R6, PT ;  /* 0x000000060700720c */ /* 0x000fc40003f26270 */
[C---:B------:R-:W-:Y:S01]  /*18950*/  IADD3 R5, R4.reuse, 0xd9, RZ ;  /* 0x000000d904057810 */ /* 0x040fe20007ffe0ff */
[----:B-1----:R-:W-:Y:S01]  /*18960*/  FMUL.FTZ R9, R35, R3 ;  /* 0x0000000323097220 */ /* 0x002fe20000410000 */
[----:B------:R-:W-:Y:S01]  /*18970*/  FSEL R211, R19, -INF , !P5 ;  /* 0xff80000013d37808 */ /* 0x000fe20006800000 */
[C---:B------:R-:W-:Y:S01]  /*18980*/  HMMA.16816.F32 R32, R12.reuse, R50, R28 ;  /* 0x000000320c20723c */ /* 0x040fe2000000181c */
[----:B------:R-:W-:Y:S01]  /*18990*/  ISETP.GE.AND P5, PT, R5, R6, PT ;  /* 0x000000060500720c */ /* 0x000fe20003fa6270 */
[----:B------:R1:W2:Y:S01]  /*189a0*/  MUFU.TANH R11, R9 ;  /* 0x00000009000b7308 */ /* 0x0002a20000002400 */
[----:B------:R-:W-:Y:S02]  /*189b0*/  FSEL R204, R65, -INF , !P6 ;  /* 0xff80000041cc7808 */ /* 0x000fe40007000000 */
[----:B------:R-:W-:Y:S02]  /*189c0*/  ISETP.GE.AND P6, PT, R5, R8, PT ;  /* 0x000000080500720c */ /* 0x000fe40003fc6270 */
[----:B------:R-:W-:Y:S01]  /*189d0*/  IADD3 R5, R4, 0xe1, RZ ;  /* 0x000000e104057810 */ /* 0x000fe20007ffe0ff */
[----:B------:R-:W-:Y:S01]  /*189e0*/  HMMA.16816.F32 R28, R12, R44, R36 ;  /* 0x0000002c0c1c723c */ /* 0x000fe20000001824 */
[----:B------:R-:W-:-:S02]  /*189f0*/  FSEL R212, R64, -INF , !P4 ;  /* 0xff80000040d47808 */ /* 0x000fc40006000000 */
[----:B------:R-:W-:Y:S02]  /*18a00*/  FSEL R208, R60, -INF , !P2 ;  /* 0xff8000003cd07808 */ /* 0x000fe40005000000 */
[----:B------:R-:W-:Y:S02]  /*18a10*/  FSEL R213, R57, -INF , !P0 ;  /* 0xff80000039d57808 */ /* 0x000fe40004000000 */
[C---:B------:R-:W-:Y:S02]  /*18a20*/  ISETP.GE.AND P2, PT, R5.reuse, R8, PT ;  /* 0x000000080500720c */ /* 0x040fe40003f46270 */
[----:B------:R-:W-:Y:S01]  /*18a30*/  ISETP.GE.AND P0, PT, R5, R6, PT ;  /* 0x000000060500720c */ /* 0x000fe20003f06270 */
[-C--:B-1----:R-:W-:Y:S01]  /*18a40*/  FMUL.FTZ R9, R40, R3.reuse ;  /* 0x0000000328097220 */ /* 0x082fe20000410000 */
[----:B--2---:R-:W-:Y:S02]  /*18a50*/  FSEL R210, R11, -INF , !P5 ;  /* 0xff8000000bd27808 */ /* 0x004fe40006800000 */
[----:B------:R-:W-:Y:S01]  /*18a60*/  IADD3 R5, R4, 0xe9, RZ ;  /* 0x000000e904057810 */ /* 0x000fe20007ffe0ff */
[----:B------:R1:W2:Y:S01]  /*18a70*/  MUFU.TANH R48, R9 ;  /* 0x0000000900307308 */ /* 0x0002a20000002400 */
[----:B------:R-:W-:Y:S01]  /*18a80*/  FSEL R207, R49, -INF , !P1 ;  /* 0xff80000031cf7808 */ /* 0x000fe20004800000 */
[----:B------:R-:W-:Y:S01]  /*18a90*/  FMUL.FTZ R7, R35, R3 ;  /* 0x0000000323077220 */ /* 0x000fe20000410000 */
[----:B------:R-:W-:-:S02]  /*18aa0*/  FSEL R209, R56, -INF , !P6 ;  /* 0xff80000038d17808 */ /* 0x000fc40007000000 */
[----:B------:R-:W-:-:S03]  /*18ab0*/  ISETP.GE.AND P5, PT, R5, R8, PT ;  /* 0x000000080500720c */ /* 0x000fc60003fa6270 */
[----:B------:R3:W-:Y:S01]  /*18ac0*/  MUFU.TANH R19, R7 ;  /* 0x0000000700137308 */ /* 0x0007e20000002400 */
[----:B-1----:R-:W-:-:S07]  /*18ad0*/  FMUL.FTZ R9, R41, R3 ;  /* 0x0000000329097220 */ /* 0x002fce0000410000 */
[----:B------:R1:W4:Y:S01]  /*18ae0*/  MUFU.TANH R41, R9 ;  /* 0x0000000900297308 */ /* 0x0003220000002400 */
[----:B---3--:R-:W-:-:S04]  /*18af0*/  IADD3 R7, R4, 0xe0, RZ ;  /* 0x000000e004077810 */ /* 0x008fc80007ffe0ff */
[C---:B------:R-:W-:Y:S02]  /*18b00*/  ISETP.GE.AND P4, PT, R7.reuse, R6, PT ;  /* 0x000000060700720c */ /* 0x040fe40003f86270 */
[-C--:B------:R-:W-:Y:S02]  /*18b10*/  ISETP.GE.AND P3, PT, R7, R8.reuse, PT ;  /* 0x000000080700720c */ /* 0x080fe40003f66270 */
[----:B------:R-:W-:Y:S02]  /*18b20*/  IADD3 R7, R4, 0xe8, RZ ;  /* 0x000000e804077810 */ /* 0x000fe40007ffe0ff */
[----:B------:R-:W-:Y:S01]  /*18b30*/  FSEL R215, R10, -INF , !P4 ;  /* 0xff8000000ad77808 */ /* 0x000fe20006000000 */
[----:B-1----:R-:W-:Y:S01]  /*18b40*/  FMUL.FTZ R9, R43, R3 ;  /* 0x000000032b097220 */ /* 0x002fe20000410000 */
[----:B--2---:R-:W-:Y:S02]  /*18b50*/  FSEL R218, R48, -INF , !P3 ;  /* 0xff80000030da7808 */ /* 0x004fe40005800000 */
[----:B------:R-:W-:Y:S01]  /*18b60*/  ISETP.GE.AND P1, PT, R7, R8, PT ;  /* 0x000000080700720c */ /* 0x000fe20003f26270 */
[----:B------:R1:W2:Y:S01]  /*18b70*/  MUFU.TANH R40, R9 ;  /* 0x0000000900287308 */ /* 0x0002a20000002400 */
[----:B------:R-:W-:-:S02]  /*18b80*/  ISETP.GE.AND P3, PT, R5, R6, PT ;  /* 0x000000060500720c */ /* 0x000fc40003f66270 */
[----:B------:R-:W-:Y:S02]  /*18b90*/  ISETP.GE.AND P6, PT, R7, R6, PT ;  /* 0x000000060700720c */ /* 0x000fe40003fc6270 */
[C---:B------:R-:W-:Y:S02]  /*18ba0*/  IADD3 R5, R4.reuse, 0xf1, RZ ;  /* 0x000000f104057810 */ /* 0x040fe40007ffe0ff */
[----:B------:R-:W-:Y:S02]  /*18bb0*/  IADD3 R7, R4, 0xf0, RZ ;  /* 0x000000f004077810 */ /* 0x000fe40007ffe0ff */
[----:B----4-:R-:W-:Y:S02]  /*18bc0*/  FSEL R219, R41, -INF , !P2 ;  /* 0xff80000029db7808 */ /* 0x010fe40005000000 */
[C---:B------:R-:W-:Y:S02]  /*18bd0*/  ISETP.GE.AND P4, PT, R7.reuse, R8, PT ;  /* 0x000000080700720c */ /* 0x040fe40003f86270 */
[----:B------:R-:W-:Y:S01]  /*18be0*/  ISETP.GE.AND P2, PT, R7, R6, PT ;  /* 0x000000060700720c */ /* 0x000fe20003f46270 */
[-C--:B------:R-:W-:Y:S01]  /*18bf0*/  FMUL.FTZ R7, R20, R3.reuse ;  /* 0x0000000314077220 */ /* 0x080fe20000410000 */
[----:B------:R-:W-:Y:S01]  /*18c00*/  FSEL R222, R19, -INF , !P3 ;  /* 0xff80000013de7808 */ /* 0x000fe20005800000 */
[----:B-1----:R-:W-:Y:S01]  /*18c10*/  FMUL.FTZ R9, R32, R3 ;  /* 0x0000000320097220 */ /* 0x002fe20000410000 */
[----:B--2---:R-:W-:-:S02]  /*18c20*/  FSEL R217, R40, -INF , !P0 ;  /* 0xff80000028d97808 */ /* 0x004fc40004000000 */
[----:B------:R-:W-:Y:S01]  /*18c30*/  ISETP.GE.AND P0, PT, R5, R8, PT ;  /* 0x000000080500720c */ /* 0x000fe20003f06270 */
[----:B------:R1:W2:Y:S02]  /*18c40*/  MUFU.TANH R32, R9 ;  /* 0x0000000900207308 */ /* 0x0002a40000002400 */
[----:B-1----:R-:W-:Y:S01]  /*18c50*/  FMUL.FTZ R9, R33, R3 ;  /* 0x0000000321097220 */ /* 0x002fe20000410000 */
[----:B--2---:R-:W-:Y:S02]  /*18c60*/  FSEL R220, R32, -INF , !P1 ;  /* 0xff80000020dc7808 */ /* 0x004fe40004800000 */
[----:B------:R-:W-:-:S03]  /*18c70*/  ISETP.GE.AND P1, PT, R5, R6, PT ;  /* 0x000000060500720c */ /* 0x000fc60003f26270 */
[----:B------:R1:W2:Y:S01]  /*18c80*/  MUFU.TANH R33, R9 ;  /* 0x0000000900217308 */ /* 0x0002a20000002400 */
[----:B------:R-:W-:-:S04]  /*18c90*/  IADD3 R5, R4, 0xf8, RZ ;  /* 0x000000f804057810 */ /* 0x000fc80007ffe0ff */
[----:B------:R-:W-:Y:S01]  /*18ca0*/  ISETP.GE.AND P3, PT, R5, R6, PT ;  /* 0x000000060500720c */ /* 0x000fe20003f66270 */
[-C--:B-1----:R-:W-:Y:S01]  /*18cb0*/  FMUL.FTZ R9, R34, R3.reuse ;  /* 0x0000000322097220 */ /* 0x082fe20000410000 */
[----:B--2---:R-:W-:Y:S02]  /*18cc0*/  FSEL R221, R33, -INF , !P5 ;  /* 0xff80000021dd7808 */ /* 0x004fe40006800000 */
[----:B------:R-:W-:Y:S01]  /*18cd0*/  ISETP.GE.AND P5, PT, R5, R8, PT ;  /* 0x000000080500720c */ /* 0x000fe20003fa6270 */
[----:B------:R1:W2:Y:S01]  /*18ce0*/  MUFU.TANH R24, R9 ;  /* 0x0000000900187308 */ /* 0x0002a20000002400 */
[----:B------:R-:W-:-:S07]  /*18cf0*/  FMUL.FTZ R5, R22, R3 ;  /* 0x0000000316057220 */ /* 0x000fce0000410000 */
[----:B------:R-:W3:Y:S01]  /*18d00*/  MUFU.TANH R5, R5 ;  /* 0x0000000500057308 */ /* 0x000ee20000002400 */
[----:B-1----:R-:W-:Y:S01]  /*18d10*/  FMUL.FTZ R9, R28, R3 ;  /* 0x000000031c097220 */ /* 0x002fe20000410000 */
[----:B--2---:R-:W-:Y:S02]  /*18d20*/  FSEL R214, R24, -INF , !P6 ;  /* 0xff80000018d67808 */ /* 0x004fe40007000000 */
[----:B------:R-:W-:-:S04]  /*18d30*/  ISETP.GE.AND P6, PT, R4, R8, PT ;  /* 0x000000080400720c */ /* 0x000fc80003fc6270 */
[----:B------:R1:W2:Y:S01]  /*18d40*/  MUFU.TANH R18, R9 ;  /* 0x0000000900127308 */ /* 0x0002a20000002400 */
[----:B------:R-:W-:Y:S02]  /*18d50*/  IADD3 R4, R4, 0xf9, RZ ;  /* 0x000000f904047810 */ /* 0x000fe40007ffe0ff */
[----:B---3--:R-:W-:Y:S01]  /*18d60*/  FSEL R224, R5, -INF , !P3 ;  /* 0xff80000005e07808 */ /* 0x008fe20005800000 */
[-C--:B-1----:R-:W-:Y:S01]  /*18d70*/  FMUL.FTZ R9, R29, R3.reuse ;  /* 0x000000031d097220 */ /* 0x082fe20000410000 */
[----:B--2---:R-:W-:Y:S02]  /*18d80*/  FSEL R225, R18, -INF , !P4 ;  /* 0xff80000012e17808 */ /* 0x004fe40006000000 */
[----:B------:R-:W-:Y:S01]  /*18d90*/  ISETP.GE.AND P4, PT, R4, R8, PT ;  /* 0x000000080400720c */ /* 0x000fe20003f86270 */
[----:B------:R1:W2:Y:S02]  /*18da0*/  MUFU.TANH R12, R9 ;  /* 0x00000009000c7308 */ /* 0x0002a40000002400 */
[----:B-1----:R-:W-:Y:S01]  /*18db0*/  FMUL.FTZ R9, R30, R3 ;  /* 0x000000031e097220 */ /* 0x002fe20000410000 */
[----:B--2---:R-:W-:-:S02]  /*18dc0*/  FSEL R226, R12, -INF , !P0 ;  /* 0xff8000000ce27808 */ /* 0x004fc40004000000 */
[----:B------:R-:W-:-:S03]  /*18dd0*/  IADD3 R12, R177, 0x3800, RZ ;  /* 0x00003800b10c7810 */ /* 0x000fc60007ffe0ff */
[----:B------:R1:W2:Y:S01]  /*18de0*/  MUFU.TANH R11, R9 ;  /* 0x00000009000b7308 */ /* 0x0002a20000002400 */
[----:B------:R-:W-:-:S04]  /*18df0*/  ISETP.NE.U32.AND P0, PT, R242, RZ, PT ;  /* 0x000000fff200720c */ /* 0x000fc80003f05070 */
[----:B------:R-:W-:Y:S01]  /*18e00*/  ISETP.NE.AND.EX P0, PT, R243, RZ, PT, P0 ;  /* 0x000000fff300720c */ /* 0x000fe20003f05300 */
[-C--:B-1----:R-:W-:Y:S01]  /*18e10*/  FMUL.FTZ R9, R31, R3.reuse ;  /* 0x000000031f097220 */ /* 0x082fe20000410000 */
[----:B--2---:R-:W-:Y:S02]  /*18e20*/  FSEL R223, R11, -INF , !P2 ;  /* 0xff8000000bdf7808 */ /* 0x004fe40005000000 */
[----:B------:R-:W-:Y:S01]  /*18e30*/  ISETP.GE.AND P2, PT, R4, R6, PT ;  /* 0x000000060400720c */ /* 0x000fe20003f46270 */
[----:B------:R-:W1:Y:S01]  /*18e40*/  MUFU.TANH R10, R9 ;  /* 0x00000009000a7308 */ /* 0x000e620000002400 */
[----:B------:R-:W-:Y:S01]  /*18e50*/  FMUL.FTZ R4, R148, R3 ;  /* 0x0000000394047220 */ /* 0x000fe20000410000 */
[----:B------:R-:W-:-:S05]  /*18e60*/  IADD3 R11, R177, 0x800, RZ ;  /* 0x00000800b10b7810 */ /* 0x000fca0007ffe0ff */
[----:B------:R2:W-:Y:S01]  /*18e70*/  STL [R1+0x58], R11 ;  /* 0x0000580b01007387 */ /* 0x0005e20000100800 */
[----:B------:R3:W4:Y:S01]  /*18e80*/  MUFU.TANH R9, R7 ;  /* 0x0000000700097308 */ /* 0x0007220000002400 */
[----:B-1----:R-:W-:-:S07]  /*18e90*/  FSEL R148, R10, -INF , !P1 ;  /* 0xff8000000a947808 */ /* 0x002fce0004800000 */
[----:B------:R-:W1:Y:S01]  /*18ea0*/  MUFU.TANH R4, R4 ;  /* 0x0000000400047308 */ /* 0x000e620000002400 */
[----:B------:R-:W-:Y:S02]  /*18eb0*/  IADD3 R10, R177, 0x1000, RZ ;  /* 0x00001000b10a7810 */ /* 0x000fe40007ffe0ff */
[----:B------:R-:W-:-:S03]  /*18ec0*/  ISETP.GT.AND P1, PT, R252, R251, PT ;  /* 0x000000fbfc00720c */ /* 0x000fc60003f24270 */
[----:B------:R1:W-:Y:S01]  /*18ed0*/  STL [R1+0x5c], R10 ;  /* 0x00005c0a01007387 */ /* 0x0003e20000100800 */
[-C--:B---3--:R-:W-:Y:S01]  /*18ee0*/  FMUL.FTZ R7, R21, R3.reuse ;  /* 0x0000000315077220 */ /* 0x088fe20000410000 */
[----:B----4-:R-:W-:Y:S01]  /*18ef0*/  FSEL R227, R9, -INF , !P5 ;  /* 0xff80000009e37808 */ /* 0x010fe20006800000 */
[----:B------:R-:W-:-:S04]  /*18f00*/  FMUL.FTZ R3, R23, R3 ;  /* 0x0000000317037220 */ /* 0x000fc80000410000 */
[----:B------:R-:W3:Y:S01]  /*18f10*/  MUFU.TANH R7, R7 ;  /* 0x0000000700077308 */ /* 0x000ee20000002400 */
[----:B--2---:R-:W-:Y:S02]  /*18f20*/  IADD3 R11, R177, 0x1800, RZ ;  /* 0x00001800b10b7810 */ /* 0x004fe40007ffe0ff */
[----:B-1----:R-:W-:-:S03]  /*18f30*/  FSEL R48, R4, -INF , !P6 ;  /* 0xff80000004307808 */ /* 0x002fc60007000000 */
[----:B------:R1:W-:Y:S02]  /*18f40*/  STL [R1+0x60], R11 ;  /* 0x0000600b01007387 */ /* 0x0003e40000100800 */
[----:B------:R-:W2:Y:S01]  /*18f50*/  MUFU.TANH R3, R3 ;  /* 0x0000000300037308 */ /* 0x000ea20000002400 */
[----:B---3--:R-:W-:Y:S02]  /*18f60*/  FSEL R228, R7, -INF , !P4 ;  /* 0xff80000007e47808 */ /* 0x008fe40006000000 */
[----:B------:R-:W-:-:S05]  /*18f70*/  IADD3 R10, R177, 0x2000, RZ ;  /* 0x00002000b10a7810 */ /* 0x000fca0007ffe0ff */
[----:B------:R3:W-:Y:S01]  /*18f80*/  STL [R1+0x64], R10 ;  /* 0x0000640a01007387 */ /* 0x0007e20000100800 */
[----:B--2---:R-:W-:Y:S02]  /*18f90*/  FSEL R229, R3, -INF , !P2 ;  /* 0xff80000003e57808 */ /* 0x004fe40005000000 */
[----:B-1----:R-:W-:-:S05]  /*18fa0*/  IADD3 R11, R177, 0x2800, RZ ;  /* 0x00002800b10b7810 */ /* 0x002fca0007ffe0ff */
[----:B------:R1:W-:Y:S01]  /*18fb0*/  STL [R1+0x68], R11 ;  /* 0x0000680b01007387 */ /* 0x0003e20000100800 */
[----:B---3--:R-:W-:-:S05]  /*18fc0*/  IADD3 R10, R177, 0x3000, RZ ;  /* 0x00003000b10a7810 */ /* 0x008fca0007ffe0ff */
        /* <DEDUP_REMOVED lines=16> */
[----:B--2---:R-:W-:-:S05]  /*190d0*/  IADD3 R10, R177, 0x7800, RZ ;  /* 0x00007800b10a7810 */ /* 0x004fca0007ffe0ff */
[----:B------:R3:W-:Y:S01]  /*190e0*/  STL [R1+0xdc], R10 ;  /* 0x0000dc0a01007387 */ /* 0x0007e20000100800 */
[----:B------:R-:W-:Y:S05]  /*190f0*/  @!P1 BRA `(.L_x_2126) ;  /* 0x00000f8000009947 */ /* 0x000fea0003800000 */
[----:B------:R-:W-:Y:S01]  /*19100*/  BSSY B0, `(.L_x_2127) ;  /* 0x0000042000007945 */ /* 0x000fe20003800000 */
[----:B------:R-:W-:Y:S05]  /*19110*/  @!P0 BRA `(.L_x_2128) ;  /* 0x000003d000008947 */ /* 0x000fea0003800000 */
[----:B------:R-:W2:Y:S01]  /*19120*/  LD.E R4, [R16.64+0x170] ;  /* 0x0001700610047980 */ /* 0x000ea2000c101900 */
[----:B------:R-:W-:Y:S02]  /*19130*/  IABS R7, R105 ;  /* 0x0000006900077213 */ /* 0x000fe40000000000 */
[----:B---3--:R-:W-:-:S04]  /*19140*/  IADD3 R12, R105, -0x100, RZ ;  /* 0xffffff00690c7810 */ /* 0x008fc80007ffe0ff */
        /* <DEDUP_REMOVED lines=58> */
.L_x_2128:
[----:B------:R-:W2:Y:S02]  /*194f0*/  LD.E R3, [R16.64+0x38] ;  /* 0x0000380610037980 */ /* 0x000ea4000c101900 */
[----:B--2---:R-:W-:-:S04]  /*19500*/  LEA R3, -R3, RZ, 0x8 ;  /* 0x000000ff03037211 */ /* 0x004fc800078e41ff */
[----:B------:R-:W-:Y:S02]  /*19510*/  SHF.R.S32.HI R4, RZ, 0x1f, R3 ;  /* 0x0000001fff047819 */ /* 0x000fe40000011403 */
.L_x_2129:
[----:B------:R-:W-:Y:S05]  /*19520*/  BSYNC B0 ;  /* 0x0000000000007941 */ /* 0x000fea0003800000 */
.L_x_2127:
[----:B------:R-:W2:Y:S01]  /*19530*/  LDL R5, [R1+0x4] ;  /* 0x0000040001057983 */ /* 0x000ea20000100800 */
[----:B------:R-:W-:Y:S01]  /*19540*/  BSSY B0, `(.L_x_2130) ;  /* 0x00000b0000007945 */ /* 0x000fe20003800000 */
[----:B--2---:R-:W-:-:S13]  /*19550*/  ISETP.GE.AND P2, PT, R132, R5, PT ;  /* 0x000000058400720c */ /* 0x004fda0003f46270 */
[----:B------:R-:W-:Y:S01]  /*19560*/  @!P2 IADD3 R5, P4, R3, R116, RZ ;  /* 0x000000740305a210 */ /* 0x000fe20007f9e0ff */
[----:B---3--:R-:W-:Y:S01]  /*19570*/  @!P2 IMAD.MOV.U32 R11, RZ, RZ, R4 ;  /* 0x000000ffff0ba224 */ /* 0x008fe200078e0004 */
        /* <DEDUP_REMOVED lines=172> */
.L_x_2131:
[----:B------:R-:W-:Y:S05]  /*1a040*/  BSYNC B0 ;  /* 0x0000000000007941 */ /* 0x000fea0003800000 */
.L_x_2130:
[----:B------:R-:W0:Y:S01]  /*1a050*/  LDGDEPBAR ;  /* 0x00000000000079af */ /* 0x000e220000000000 */
[----:B------:R-:W-:-:S04]  /*1a060*/  LEA R245, P2, R3, R245, 0x1 ;  /* 0x000000f503f57211 */ /* 0x000fc800078408ff */
[----:B------:R-:W-:-:S04]  /*1a070*/  LEA.HI.X R246, R3, R246, R4, 0x1, P2 ;  /* 0x000000f603f67211 */ /* 0x000fc800010f0c04 */
.L_x_2126:
[----:B------:R-:W-:Y:S05]  /*1a080*/  BSYNC B1 ;  /* 0x0000000000017941 */ /* 0x000fea0003800000 */
.L_x_2125:
[----:B------:R-:W-:Y:S01]  /*1a090*/  FMNMX.FTZ R3, R109, R107, !PT ;  /* 0x0000006b6d037209 */ /* 0x000fe20007810000 */
[----:B------:R-:W4:Y:S03]  /*1a0a0*/  LD.E R4, [R16.64+0xdc] ;  /* 0x0000dc0610047980 */ /* 0x000f26000c101900 */
        /* <DEDUP_REMOVED lines=128> */
[----:B------:R-:W5:Y:S01]  /*1a8b0*/  SHFL.BFLY PT, R7, R3, 0x1, 0x1f ;  /* 0x0c201f0003077f89 */ /* 0x000f6200000e0000 */
[----:B-1----:R-:W-:Y:S02]  /*1a8c0*/  FMNMX.FTZ R36, R36, R5, !PT ;  /* 0x0000000524247209 */ /* 0x002fe40007810000 */
[----:B-----5:R-:W-:-:S03]  /*1a8d0*/  FMNMX.FTZ R3, R3, R7, !PT ;  /* 0x0000000703037209 */ /* 0x020fc60007810000 */
[----:B------:R-:W1:Y:S01]  /*1a8e0*/  SHFL.BFLY PT, R9, R36, 0x1, 0x1f ;  /* 0x0c201f0024097f89 */ /* 0x000e6200000e0000 */
[----:B------:R-:W-:Y:S01]  /*1a8f0*/  FSETP.NEU.FTZ.AND P2, PT, R3, -INF , PT ;  /* 0xff8000000300780b */ /* 0x000fe20003f5d000 */
[----:B----4-:R-:W-:-:S05]  /*1a900*/  FMUL.FTZ R5, R4, R3 ;  /* 0x0000000304057220 */ /* 0x010fca0000410000 */
[----:B------:R-:W-:-:S05]  /*1a910*/  FSEL R5, R5, RZ, P2 ;  /* 0x000000ff05057208 */ /* 0x000fca0001000000 */
[----:B------:R-:W-:-:S04]  /*1a920*/  FFMA.FTZ R7, R109, R4, -R5 ;  /* 0x000000046d077223 */ /* 0x000fc80000010805 */
[----:B------:R4:W-:Y:S01]  /*1a930*/  MUFU.EX2 R250, R7 ;  /* 0x0000000700fa7308 */ /* 0x0009e20000000800 */
[----:B-1----:R-:W-:Y:S01]  /*1a940*/  FMNMX.FTZ R36, R36, R9, !PT ;  /* 0x0000000924247209 */ /* 0x002fe20007810000 */
[----:B----4-:R-:W-:-:S06]  /*1a950*/  FFMA.FTZ R7, R107, R4, -R5 ;  /* 0x000000046b077223 */ /* 0x010fcc0000010805 */
[----:B---3--:R1:W3:Y:S01]  /*1a960*/  MUFU.EX2 R10, R7 ;  /* 0x00000007000a7308 */ /* 0x0082e20000000800 */
        /* <DEDUP_REMOVED lines=248> */
[----:B-1----:R-:W-:Y:S01]  /*1b8f0*/  FFMA.FTZ R0, R170, R4, -R5 ;  /* 0x00000004aa007223 */ /* 0x002fe20000010805 */
[----:B------:R-:W-:-:S05]  /*1b900*/  MOV R170, R19 ;  /* 0x0000001300aa7202 */ /* 0x000fca0000000f00 */
        /* <DEDUP_REMOVED lines=17> */
[----:B-1----:R-:W-:Y:S01]  /*1ba20*/  FFMA.FTZ R0, R199, R4, -R7 ;  /* 0x00000004c7007223 */ /* 0x002fe20000010807 */
[----:B------:R-:W-:-:S05]  /*1ba30*/  MOV R199, R18 ;  /* 0x0000001200c77202 */ /* 0x000fca0000000f00 */
        /* <DEDUP_REMOVED lines=45> */
[----:B------:R2:W-:Y:S01]  /*1bd10*/  MUFU.EX2 R121, R0 ;  /* 0x0000000000797308 */ /* 0x0005e20000000800 */
[----:B------:R-:W-:Y:S01]  /*1bd20*/  MOV R164, R120 ;  /* 0x0000007800a47202 */ /* 0x000fe20000000f00 */
[----:B--2---:R-:W-:-:S06]  /*1bd30*/  FFMA.FTZ R0, R112, R4, -R7 ;  /* 0x0000000470007223 */ /* 0x004fcc0000010807 */
[----:B------:R2:W1:Y:S02]  /*1bd40*/  MUFU.EX2 R123, R0 ;  /* 0x00000000007b7308 */ /* 0x0004640000000800 */
[----:B--2---:R-:W-:-:S06]  /*1bd50*/  FFMA.FTZ R0, R106, R4, -R5 ;  /* 0x000000046a007223 */ /* 0x004fcc0000010805 */
[----:B------:R2:W2:Y:S01]  /*1bd60*/  MUFU.EX2 R120, R0 ;  /* 0x0000000000787308 */ /* 0x0004a20000000800 */
[----:B------:R-:W-:Y:S02]  /*1bd70*/  MOV R188, R114 ;  /* 0x0000007200bc7202 */ /* 0x000fe40000000f00 */
[----:B----4-:R-:W-:Y:S02]  /*1bd80*/  F2FP.PACK_AB R12, R119, R122 ;  /* 0x0000007a770c723e */ /* 0x010fe400000000ff */
[----:B------:R-:W-:Y:S02]  /*1bd90*/  F2FP.PACK_AB R13, R125, R124 ;  /* 0x0000007c7d0d723e */ /* 0x000fe400000000ff */
[----:B-1----:R-:W-:Y:S01]  /*1bda0*/  F2FP.PACK_AB R14, R123, R121 ;  /* 0x000000797b0e723e */ /* 0x002fe200000000ff */
[----:B--2---:R-:W-:Y:S01]  /*1bdb0*/  FFMA.FTZ R0, R101, R4, -R5 ;  /* 0x0000000465007223 */ /* 0x004fe20000010805 */
[----:B------:R-:W-:-:S03]  /*1bdc0*/  F2FP.PACK_AB R15, R120, R126 ;  /* 0x0000007e780f723e */ /* 0x000fc600000000ff */
[----:B------:R1:W-:Y:S01]  /*1bdd0*/  MUFU.EX2 R114, R0 ;  /* 0x0000000000727308 */ /* 0x0003e20000000800 */
[----:B------:R-:W-:Y:S02]  /*1bde0*/  MOV R160, R117 ;  /* 0x0000007500a07202 */ /* 0x000fe40000000f00 */
[----:B------:R-:W-:Y:S01]  /*1bdf0*/  MOV R166, R115 ;  /* 0x0000007300a67202 */ /* 0x000fe20000000f00 */
        /* <DEDUP_REMOVED lines=44> */
[----:B-1----:R-:W-:-:S07]  /*1c0c0*/  FFMA.FTZ R0, R85, R4, -R5 ;  /* 0x0000000455007223 */ /* 0x002fce0000010805 */
[C---:B------:R-:W-:Y:S01]  /*1c0d0*/  HMMA.16816.F32 R80, R12.reuse, R24, R72 ;  /* 0x000000180c50723c */ /* 0x040fe20000001848 */
[----:B------:R-:W-:Y:S01]  /*1c0e0*/  FADD.FTZ R10, R250, R10 ;  /* 0x0000000afa0a7221 */ /* 0x000fe20000010000 */
[----:B------:R-:W-:Y:S01]  /*1c0f0*/  LDSM.16.MT88.4 R24, [R178+0xf800] ;  /* 0x00f80000b218783b */ /* 0x000fe20000004200 */
[----:B------:R1:W-:Y:S05]  /*1c100*/  MUFU.EX2 R106, R0 ;  /* 0x00000000006a7308 */ /* 0x0003ea0000000800 */
[C---:B----4-:R-:W-:Y:S08]  /*1c110*/  HMMA.16816.F32 R72, R12.reuse, R20, R48 ;  /* 0x000000140c48723c */ /* 0x050ff00000001830 */
[----:B------:R-:W-:Y:S01]  /*1c120*/  HMMA.16816.F32 R68, R12, R22, R44 ;  /* 0x000000160c44723c */ /* 0x000fe2000000182c */
[----:B------:R-:W2:Y:S01]  /*1c130*/  LDSM.16.MT88.4 R20, [R180+0xf000] ;  /* 0x00f00000b414783b */ /* 0x000ea20000004200 */
[----:B-1----:R-:W-:-:S04]  /*1c140*/  FFMA.FTZ R0, R175, R4, -R7 ;  /* 0x00000004af007223 */ /* 0x002fc80000010807 */
[----:B------:R1:W-:Y:S02]  /*1c150*/  MUFU.EX2 R102, R0 ;  /* 0x0000000000667308 */ /* 0x0003e40000000800 */
[----:B-1----:R-:W-:-:S06]  /*1c160*/  FFMA.FTZ R0, R173, R4, -R7 ;  /* 0x00000004ad007223 */ /* 0x002fcc0000010807 */
[----:B------:R1:W3:Y:S01]  /*1c170*/  MUFU.EX2 R103, R0 ;  /* 0x0000000000677308 */ /* 0x0002e20000000800 */
[----:B------:R-:W-:Y:S02]  /*1c180*/  FADD.FTZ R10, R247, R10 ;  /* 0x0000000af70a7221 */ /* 0x000fe40000010000 */
[----:B-1----:R-:W-:-:S05]  /*1c190*/  FFMA.FTZ R0, R96, R4, -R7 ;  /* 0x0000000460007223 */ /* 0x002fca0000010807 */
[----:B------:R1:W-:Y:S01]  /*1c1a0*/  MUFU.EX2 R101, R0 ;  /* 0x0000000000657308 */ /* 0x0003e20000000800 */
[----:B------:R-:W-:Y:S02]  /*1c1b0*/  FADD.FTZ R9, R236, R11 ;  /* 0x0000000bec097221 */ /* 0x000fe40000010000 */
[----:B-1----:R-:W-:-:S05]  /*1c1c0*/  FFMA.FTZ R0, R84, R4, -R7 ;  /* 0x0000000454007223 */ /* 0x002fca0000010807 */
[----:B------:R1:W4:Y:S02]  /*1c1d0*/  MUFU.EX2 R108, R0 ;  /* 0x00000000006c7308 */ /* 0x0003240000000800 */
[----:B-1----:R-:W-:-:S06]  /*1c1e0*/  FFMA.FTZ R0, R88, R4, -R5 ;  /* 0x0000000458007223 */ /* 0x002fcc0000010805 */
[----:B------:R1:W5:Y:S02]  /*1c1f0*/  MUFU.EX2 R100, R0 ;  /* 0x0000000000647308 */ /* 0x0003640000000800 */
[----:B-1----:R-:W-:-:S04]  /*1c200*/  FADD.FTZ R0, R251, R10 ;  /* 0x0000000afb007221 */ /* 0x002fc80000010000 */
[----:B------:R-:W-:Y:S02]  /*1c210*/  FADD.FTZ R11, R237, R0 ;  /* 0x00000000ed0b7221 */ /* 0x000fe40000010000 */
[----:B------:R-:W-:-:S04]  /*1c220*/  FFMA.FTZ R0, R192, R4, -R5 ;  /* 0x00000004c0007223 */ /* 0x000fc80000010805 */
[----:B------:R1:W-:Y:S01]  /*1c230*/  MUFU.EX2 R99, R0 ;  /* 0x0000000000637308 */ /* 0x0003e20000000800 */
[----:B--2---:R-:W-:Y:S01]  /*1c240*/  HMMA.16816.F32 R48, R12, R20, R64 ;  /* 0x000000140c30723c */ /* 0x004fe20000001840 */
[----:B-1----:R-:W-:-:S06]  /*1c250*/  FFMA.FTZ R0, R193, R4, -R5 ;  /* 0x00000004c1007223 */ /* 0x002fcc0000010805 */
        /* <DEDUP_REMOVED lines=14> */
[----:B------:R-:W-:Y:S01]  /*1c340*/  FADD.FTZ R9, R248, R9 ;  /* 0x00000009f8097221 */ /* 0x000fe20000010000 */
[----:B------:R-:W-:Y:S01]  /*1c350*/  F2FP.PACK_AB R12, R103, R102 ;  /* 0x00000066670c723e */ /* 0x000fe200000000ff */
[----:B---3--:R-:W-:-:S05]  /*1c360*/  FFMA.FTZ R0, R203, R4, -R7 ;  /* 0x00000004cb007223 */ /* 0x008fca0000010807 */
[----:B------:R3:W-:Y:S01]  /*1c370*/  MUFU.EX2 R94, R0 ;  /* 0x00000000005e7308 */ /* 0x0007e20000000800 */
[----:B------:R-:W-:Y:S02]  /*1c380*/  F2FP.PACK_AB R13, R105, R107 ;  /* 0x0000006b690d723e */ /* 0x000fe400000000ff */
[----:B----4-:R-:W-:Y:S02]  /*1c390*/  F2FP.PACK_AB R14, R108, R101 ;  /* 0x000000656c0e723e */ /* 0x010fe400000000ff */
[----:B-----5:R-:W-:Y:S01]  /*1c3a0*/  F2FP.PACK_AB R15, R100, R106 ;  /* 0x0000006a640f723e */ /* 0x020fe200000000ff */
[----:B---3--:R-:W-:-:S04]  /*1c3b0*/  FFMA.FTZ R0, R194, R4, -R7 ;  /* 0x00000004c2007223 */ /* 0x008fc80000010807 */
[----:B------:R3:W4:Y:S01]  /*1c3c0*/  MUFU.EX2 R93, R0 ;  /* 0x00000000005d7308 */ /* 0x0007220000000800 */
[----:B------:R-:W-:Y:S01]  /*1c3d0*/  FADD.FTZ R10, R199, R9 ;  /* 0x00000009c70a7221 */ /* 0x000fe20000010000 */
[----:B------:R-:W-:Y:S01]  /*1c3e0*/  HMMA.16816.F32 R80, R12, R24, R80 ;  /* 0x000000180c50723c */ /* 0x000fe20000001850 */
[----:B------:R-:W-:Y:S02]  /*1c3f0*/  FFMA.FTZ R9, R204, R4, -R5 ;  /* 0x00000004cc097223 */ /* 0x000fe40000010805 */
[----:B------:R-:W-:Y:S02]  /*1c400*/  FADD.FTZ R10, R92, R10 ;  /* 0x0000000a5c0a7221 */ /* 0x000fe40000010000 */
[----:B---3--:R-:W-:-:S04]  /*1c410*/  FADD.FTZ R0, R201, R11 ;  /* 0x0000000bc9007221 */ /* 0x008fc80000010000 */
[----:B------:R-:W-:Y:S01]  /*1c420*/  FADD.FTZ R0, R157, R0 ;  /* 0x000000009d007221 */ /* 0x000fe20000010000 */
[C---:B------:R-:W-:Y:S01]  /*1c430*/  HMMA.16816.F32 R76, R12.reuse, R26, R76 ;  /* 0x0000001a0c4c723c */ /* 0x040fe2000000184c */
[----:B------:R-:W3:Y:S02]  /*1c440*/  LDSM.16.MT88.4 R24, [R180+0xf800] ;  /* 0x00f80000b418783b */ /* 0x000ee40000004200 */
[----:B------:R-:W-:Y:S01]  /*1c450*/  FADD.FTZ R0, R170, R0 ;  /* 0x00000000aa007221 */ /* 0x000fe20000010000 */
[----:B------:R5:W1:Y:S03]  /*1c460*/  MUFU.EX2 R92, R9 ;  /* 0x00000009005c7308 */ /* 0x000a660000000800 */
[----:B------:R-:W-:Y:S02]  /*1c470*/  FADD.FTZ R11, R252, R0 ;  /* 0x00000000fc0b7221 */ /* 0x000fe40000010000 */
[----:B------:R-:W-:Y:S01]  /*1c480*/  FFMA.FTZ R0, R208, R4, -R5 ;  /* 0x00000004d0007223 */ /* 0x000fe20000010805 */
[----:B--2---:R-:W-:Y:S01]  /*1c490*/  HMMA.16816.F32 R64, R12, R20, R52 ;  /* 0x000000140c40723c */ /* 0x004fe20000001834 */
[----:B------:R-:W-:-:S02]  /*1c4a0*/  MOV R170, R171 ;  /* 0x000000ab00aa7202 */ /* 0x000fc40000000f00 */
[----:B------:R-:W-:Y:S01]  /*1c4b0*/  MOV R171, R89 ;  /* 0x0000005900ab7202 */ /* 0x000fe20000000f00 */
[----:B-----5:R-:W-:Y:S01]  /*1c4c0*/  FADD.FTZ R9, R169, R10 ;  /* 0x0000000aa9097221 */ /* 0x020fe20000010000 */
[----:B------:R-:W-:Y:S02]  /*1c4d0*/  MOV R169, R91 ;  /* 0x0000005b00a97202 */ /* 0x000fe40000000f00 */
[----:B------:R2:W-:Y:S01]  /*1c4e0*/  MUFU.EX2 R91, R0 ;  /* 0x00000000005b7308 */ /* 0x0005e20000000800 */
[C---:B------:R-:W-:Y:S01]  /*1c4f0*/  HMMA.16816.F32 R52, R12.reuse, R22, R32 ;  /* 0x000000160c34723c */ /* 0x040fe20000001820 */
[----:B------:R-:W5:Y:S07]  /*1c500*/  LDSM.16.MT88.4 R32, [R181+0x10000] ;  /* 0x01000000b520783b */ /* 0x000f6e0000004200 */
[C---:B-1----:R-:W-:Y:S08]  /*1c510*/  HMMA.16816.F32 R56, R12.reuse, R28, R72 ;  /* 0x0000001c0c38723c */ /* 0x042ff00000001848 */
[----:B------:R-:W-:Y:S01]  /*1c520*/  HMMA.16816.F32 R60, R12, R30, R68 ;  /* 0x0000001e0c3c723c */ /* 0x000fe20000001844 */
[-C--:B--2---:R-:W-:Y:S01]  /*1c530*/  FFMA.FTZ R0, R207, R4.reuse, -R5 ;  /* 0x00000004cf007223 */ /* 0x084fe20000010805 */
[----:B------:R-:W1:Y:S03]  /*1c540*/  LDSM.16.MT88.4 R28, [R179+0x10000] ;  /* 0x01000000b31c783b */ /* 0x000e660000004200 */
[----:B------:R2:W-:Y:S01]  /*1c550*/  MUFU.EX2 R89, R0 ;  /* 0x0000000000597308 */ /* 0x0005e20000000800 */
[----:B------:R-:W-:Y:S01]  /*1c560*/  FADD.FTZ R10, R198, R9 ;  /* 0x00000009c60a7221 */ /* 0x000fe20000010000 */
[----:B------:R-:W1:Y:S01]  /*1c570*/  LDSM.16.MT88.4 R20, [R180+0x10000] ;  /* 0x01000000b414783b */ /* 0x000e620000004200 */
[----:B--2---:R-:W-:-:S05]  /*1c580*/  FFMA.FTZ R0, R211, R4, -R7 ;  /* 0x00000004d3007223 */ /* 0x004fca0000010807 */
[----:B------:R2:W-:Y:S01]  /*1c590*/  MUFU.EX2 R88, R0 ;  /* 0x0000000000587308 */ /* 0x0005e20000000800 */
[----:B------:R-:W-:Y:S01]  /*1c5a0*/  FFMA.FTZ R9, R206, R4, -R5 ;  /* 0x00000004ce097223 */ /* 0x000fe20000010805 */
[----:B------:R-:W-:Y:S02]  /*1c5b0*/  MOV R198, R166 ;  /* 0x000000a600c67202 */ /* 0x000fe40000000f00 */
[----:B------:R-:W-:Y:S01]  /*1c5c0*/  MOV R166, R90 ;  /* 0x0000005a00a67202 */ /* 0x000fe20000000f00 */
[----:B--2---:R-:W-:-:S04]  /*1c5d0*/  FFMA.FTZ R0, R212, R4, -R7 ;  /* 0x00000004d4007223 */ /* 0x004fc80000010807 */
[----:B------:R2:W1:Y:S08]  /*1c5e0*/  MUFU.EX2 R87, R0 ;  /* 0x0000000000577308 */ /* 0x0004700000000800 */
[----:B------:R1:W1:Y:S01]  /*1c5f0*/  MUFU.EX2 R90, R9 ;  /* 0x00000009005a7308 */ /* 0x0002620000000800 */
[----:B--2---:R-:W-:-:S07]  /*1c600*/  FFMA.FTZ R0, R213, R4, -R7 ;  /* 0x00000004d5007223 */ /* 0x004fce0000010807 */
[----:B------:R2:W-:Y:S01]  /*1c610*/  MUFU.EX2 R86, R0 ;  /* 0x0000000000567308 */ /* 0x0005e20000000800 */
[----:B-1----:R-:W-:-:S07]  /*1c620*/  FFMA.FTZ R9, R210, R4, -R5 ;  /* 0x00000004d2097223 */ /* 0x002fce0000010805 */
[----:B------:R-:W-:Y:S01]  /*1c630*/  MUFU.EX2 R84, R9 ;  /* 0x0000000900547308 */ /* 0x000fe20000000800 */
[----:B--2---:R-:W-:-:S07]  /*1c640*/  FFMA.FTZ R0, R209, R4, -R7 ;  /* 0x00000004d1007223 */ /* 0x004fce0000010807 */
[----:B------:R1:W2:Y:S01]  /*1c650*/  MUFU.EX2 R85, R0 ;  /* 0x0000000000557308 */ /* 0x0002a20000000800 */
[C---:B---3--:R-:W-:Y:S01]  /*1c660*/  HMMA.16816.F32 R48, R12.reuse, R24, R48 ;  /* 0x000000180c30723c */ /* 0x048fe20000001830 */
        /* <DEDUP_REMOVED lines=25> */
[----:B------:R-:W4:Y:S01]  /*1c800*/  LDSM.16.MT88.4 R28, [R181+0x10800] ;  /* 0x01080000b51c783b */ /* 0x000f220000004200 */
[----:B------:R5:W-:Y:S01]  /*1c810*/  MUFU.EX2 R81, R9 ;  /* 0x0000000900517308 */ /* 0x000be20000000800 */
[----:B---3--:R-:W-:-:S05]  /*1c820*/  FADD.FTZ R0, R166, R11 ;  /* 0x0000000ba6007221 */ /* 0x008fca0000010000 */
[C---:B------:R-:W-:Y:S01]  /*1c830*/  HMMA.16816.F32 R40, R12.reuse, R42, R76 ;  /* 0x0000002a0c28723c */ /* 0x040fe2000000184c */
[----:B-----5:R-:W-:Y:S02]  /*1c840*/  FADD.FTZ R9, R161, R0 ;  /* 0x00000000a1097221 */ /* 0x020fe40000010000 */
        /* <DEDUP_REMOVED lines=11> */
[----:B------:R-:W-:Y:S02]  /*1c900*/  FADD.FTZ R9, R231, R9 ;  /* 0x00000009e7097221 */ /* 0x000fe40000010000 */
[----:B------:R-:W-:Y:S01]  /*1c910*/  FADD.FTZ R0, R232, R0 ;  /* 0x00000000e8007221 */ /* 0x000fe20000010000 */
[----:B------:R-:W-:Y:S01]  /*1c920*/  HMMA.16816.F32 R48, R12, R22, R24 ;  /* 0x000000160c30723c */ /* 0x000fe20000001818 */
[----:B------:R-:W-:Y:S01]  /*1c930*/  FADD.FTZ R9, R233, R9 ;  /* 0x00000009e9097221 */ /* 0x000fe20000010000 */
[----:B------:R-:W3:Y:S01]  /*1c940*/  LDSM.16.MT88.4 R20, [R179+0x10800] ;  /* 0x01080000b314783b */ /* 0x000ee20000004200 */
[----:B------:R-:W-:-:S03]  /*1c950*/  FADD.FTZ R0, R230, R0 ;  /* 0x00000000e6007221 */ /* 0x000fc60000010000 */
[----:B------:R-:W5:Y:S01]  /*1c960*/  LDSM.16.MT88.4 R24, [R180+0x10800] ;  /* 0x01080000b418783b */ /* 0x000f620000004200 */
[----:B------:R-:W-:Y:S02]  /*1c970*/  F2FP.PACK_AB R12, R87, R88 ;  /* 0x00000058570c723e */ /* 0x000fe400000000ff */
[----:B------:R-:W-:Y:S02]  /*1c980*/  F2FP.PACK_AB R13, R91, R90 ;  /* 0x0000005a5b0d723e */ /* 0x000fe400000000ff */
[----:B--2---:R-:W-:Y:S02]  /*1c990*/  F2FP.PACK_AB R14, R85, R86 ;  /* 0x00000056550e723e */ /* 0x004fe400000000ff */
[----:B------:R-:W-:Y:S01]  /*1c9a0*/  F2FP.PACK_AB R15, R84, R89 ;  /* 0x00000059540f723e */ /* 0x000fe200000000ff */
[----:B------:R-:W-:Y:S02]  /*1c9b0*/  FADD.FTZ R9, R39, R9 ;  /* 0x0000000927097221 */ /* 0x000fe40000010000 */
[----:B------:R-:W-:-:S02]  /*1c9c0*/  FADD.FTZ R0, R158, R0 ;  /* 0x000000009e007221 */ /* 0x000fc40000010000 */
[----:B------:R-:W-:Y:S02]  /*1c9d0*/  FFMA.FTZ R10, R219, R4, -R7 ;  /* 0x00000004db0a7223 */ /* 0x000fe40000010807 */
[----:B-1----:R-:W-:Y:S01]  /*1c9e0*/  HMMA.16816.F32 R72, R12, R32, R44 ;  /* 0x000000200c48723c */ /* 0x002fe2000000182c */
[----:B------:R-:W-:Y:S02]  /*1c9f0*/  FADD.FTZ R9, R38, R9 ;  /* 0x0000000926097221 */ /* 0x000fe40000010000 */
[----:B------:R-:W-:-:S05]  /*1ca00*/  FADD.FTZ R0, R159, R0 ;  /* 0x000000009f007221 */ /* 0x000fca0000010000 */
[----:B------:R-:W-:Y:S01]  /*1ca10*/  HMMA.16816.F32 R64, R12, R34, R40 ;  /* 0x000000220c40723c */ /* 0x000fe20000001828 */
[----:B------:R-:W1:Y:S01]  /*1ca20*/  LDSM.16.MT88.4 R32, [R178+0x11000] ;  /* 0x01100000b220783b */ /* 0x000e620000004200 */
[----:B------:R-:W-:Y:S02]  /*1ca30*/  FADD.FTZ R9, R153, R9 ;  /* 0x0000000999097221 */ /* 0x000fe40000010000 */
[----:B------:R-:W-:-:S04]  /*1ca40*/  FADD.FTZ R0, R154, R0 ;  /* 0x000000009a007221 */ /* 0x000fc80000010000 */
[----:B----4-:R-:W-:Y:S01]  /*1ca50*/  HMMA.16816.F32 R44, R12, R30, R60 ;  /* 0x0000001e0c2c723c */ /* 0x010fe2000000183c */
[----:B------:R2:W-:Y:S01]  /*1ca60*/  MUFU.EX2 R61, R10 ;  /* 0x0000000a003d7308 */ /* 0x0005e20000000800 */
[----:B------:R-:W-:Y:S02]  /*1ca70*/  FADD.FTZ R9, R155, R9 ;  /* 0x000000099b097221 */ /* 0x000fe40000010000 */
[----:B------:R-:W-:Y:S02]  /*1ca80*/  FADD.FTZ R0, R149, R0 ;  /* 0x0000000095007221 */ /* 0x000fe40000010000 */
[----:B------:R-:W-:Y:S02]  /*1ca90*/  FADD.FTZ R9, R145, R9 ;  /* 0x0000000991097221 */ /* 0x000fe40000010000 */
[----:B------:R-:W-:Y:S02]  /*1caa0*/  FADD.FTZ R0, R151, R0 ;  /* 0x0000000097007221 */ /* 0x000fe40000010000 */
[----:B--2---:R-:W-:-:S04]  /*1cab0*/  FFMA.FTZ R10, R220, R4, -R7 ;  /* 0x00000004dc0a7223 */ /* 0x004fc80000010807 */
[----:B------:R2:W-:Y:S01]  /*1cac0*/  MUFU.EX2 R60, R10 ;  /* 0x0000000a003c7308 */ /* 0x0005e20000000800 */
[-C--:B------:R-:W-:Y:S02]  /*1cad0*/  FFMA.FTZ R11, R218, R4.reuse, -R7 ;  /* 0x00000004da0b7223 */ /* 0x080fe40000010807 */
[----:B------:R-:W-:Y:S02]  /*1cae0*/  FADD.FTZ R9, R37, R9 ;  /* 0x0000000925097221 */ /* 0x000fe40000010000 */
[----:B------:R-:W-:Y:S02]  /*1caf0*/  FADD.FTZ R0, R152, R0 ;  /* 0x0000000098007221 */ /* 0x000fe40000010000 */
[-C--:B--2---:R-:W-:Y:S01]  /*1cb00*/  FFMA.FTZ R10, R221, R4.reuse, -R7 ;  /* 0x00000004dd0a7223 */ /* 0x084fe20000010807 */
[----:B------:R-:W2:Y:S01]  /*1cb10*/  MUFU.EX2 R80, R11 ;  /* 0x0000000b00507308 */ /* 0x000ea20000000800 */
[----:B------:R-:W-:Y:S01]  /*1cb20*/  FADD.FTZ R9, R146, R9 ;  /* 0x0000000992097221 */ /* 0x000fe20000010000 */
[C---:B------:R-:W-:Y:S01]  /*1cb30*/  HMMA.16816.F32 R56, R12.reuse, R28, R56 ;  /* 0x0000001c0c38723c */ /* 0x040fe20000001838 */
[----:B------:R-:W-:Y:S01]  /*1cb40*/  FADD.FTZ R0, R147, R0 ;  /* 0x0000000093007221 */ /* 0x000fe20000010000 */
[----:B------:R-:W4:Y:S04]  /*1cb50*/  LDSM.16.MT88.4 R28, [R181+0x11000] ;  /* 0x01100000b51c783b */ /* 0x000f280000004200 */
[----:B------:R1:W1:Y:S01]  /*1cb60*/  MUFU.EX2 R39, R10 ;  /* 0x0000000a00277308 */ /* 0x0002620000000800 */
[----:B------:R-:W-:Y:S01]  /*1cb70*/  FADD.FTZ R9, R150, R9 ;  /* 0x0000000996097221 */ /* 0x000fe20000010000 */
[----:B---3--:R-:W-:Y:S01]  /*1cb80*/  HMMA.16816.F32 R40, R12, R20, R68 ;  /* 0x000000140c28723c */ /* 0x008fe20000001844 */
[----:B------:R-:W-:Y:S01]  /*1cb90*/  FADD.FTZ R0, R143, R0 ;  /* 0x000000008f007221 */ /* 0x000fe20000010000 */
[----:B------:R-:W-:Y:S01]  /*1cba0*/  LDSM.16.MT88.4 R152, [R181+0x11800] ;  /* 0x01180000b598783b */ /* 0x000fe20000004200 */
[----:B-1----:R-:W-:-:S04]  /*1cbb0*/  FFMA.FTZ R10, R222, R4, -R5 ;  /* 0x00000004de0a7223 */ /* 0x002fc80000010805 */
[----:B------:R1:W3:Y:S01]  /*1cbc0*/  MUFU.EX2 R38, R10 ;  /* 0x0000000a00267308 */ /* 0x0002e20000000800 */
[----:B------:R-:W-:Y:S02]  /*1cbd0*/  FADD.FTZ R9, R141, R9 ;  /* 0x000000098d097221 */ /* 0x000fe40000010000 */
[----:B------:R-:W-:Y:S01]  /*1cbe0*/  FADD.FTZ R0, R144, R0 ;  /* 0x0000000090007221 */ /* 0x000fe20000010000 */
[C---:B------:R-:W-:Y:S01]  /*1cbf0*/  HMMA.16816.F32 R52, R12.reuse, R22, R52 ;  /* 0x000000160c34723c */ /* 0x040fe20000001834 */
[----:B------:R-:W-:Y:S01]  /*1cc00*/  FADD.FTZ R9, R139, R9 ;  /* 0x000000098b097221 */ /* 0x000fe20000010000 */
[----:B------:R-:W4:Y:S01]  /*1cc10*/  LDSM.16.MT88.4 R20, [R179+0x11000] ;  /* 0x01100000b314783b */ /* 0x000f220000004200 */
[----:B------:R-:W-:Y:S02]  /*1cc20*/  FADD.FTZ R0, R142, R0 ;  /* 0x000000008e007221 */ /* 0x000fe40000010000 */
[----:B------:R-:W-:Y:S01]  /*1cc30*/  FADD.FTZ R9, R137, R9 ;  /* 0x0000000989097221 */ /* 0x000fe20000010000 */
[----:B------:R-:W-:Y:S02]  /*1cc40*/  LDSM.16.MT88.4 R144, [R179+0x11800] ;  /* 0x01180000b390783b */ /* 0x000fe40000004200 */
[----:B-----5:R-:W-:Y:S01]  /*1cc50*/  HMMA.16816.F32 R76, R12, R24, R76 ;  /* 0x000000180c4c723c */ /* 0x020fe2000000184c */
[----:B-1----:R-:W-:-:S07]  /*1cc60*/  FFMA.FTZ R10, R223, R4, -R5 ;  /* 0x00000004df0a7223 */ /* 0x002fce0000010805 */
[----:B------:R-:W-:Y:S01]  /*1cc70*/  HMMA.16816.F32 R48, R12, R26, R48 ;  /* 0x0000001a0c30723c */ /* 0x000fe20000001830 */
[----:B------:R1:W5:Y:S01]  /*1cc80*/  MUFU.EX2 R37, R10 ;  /* 0x0000000a00257308 */ /* 0x0003620000000800 */
[----:B------:R-:W-:Y:S01]  /*1cc90*/  FADD.FTZ R0, R138, R0 ;  /* 0x000000008a007221 */ /* 0x000fe20000010000 */
[----:B------:R-:W4:Y:S04]  /*1cca0*/  LDSM.16.MT88.4 R24, [R180+0x11000] ;  /* 0x01100000b418783b */ /* 0x000f280000004200 */
[----:B--2---:R-:W-:Y:S02]  /*1ccb0*/  F2FP.PACK_AB R12, R61, R80 ;  /* 0x000000503d0c723e */ /* 0x004fe400000000ff */
[----:B------:R-:W-:Y:S02]  /*1ccc0*/  F2FP.PACK_AB R13, R82, R83 ;  /* 0x00000053520d723e */ /* 0x000fe400000000ff */
[----:B------:R-:W-:-:S02]  /*1ccd0*/  F2FP.PACK_AB R14, R39, R60 ;  /* 0x0000003c270e723e */ /* 0x000fc400000000ff */
[----:B---3--:R-:W-:Y:S01]  /*1cce0*/  F2FP.PACK_AB R15, R38, R81 ;  /* 0x00000051260f723e */ /* 0x008fe200000000ff */
[----:B------:R-:W-:Y:S02]  /*1ccf0*/  FADD.FTZ R9, R140, R9 ;  /* 0x000000098c097221 */ /* 0x000fe40000010000 */
[----:B-1----:R-:W-:Y:S02]  /*1cd00*/  FFMA.FTZ R10, R148, R4, -R5 ;  /* 0x00000004940a7223 */ /* 0x002fe40000010805 */
[----:B------:R-:W-:Y:S02]  /*1cd10*/  FADD.FTZ R0, R19, R0 ;  /* 0x0000000013007221 */ /* 0x000fe40000010000 */
[----:B------:R-:W-:Y:S01]  /*1cd20*/  HMMA.16816.F32 R72, R12, R32, R72 ;  /* 0x000000200c48723c */ /* 0x000fe20000001848 */
[----:B------:R1:W-:Y:S01]  /*1cd30*/  MUFU.EX2 R33, R10 ;  /* 0x0000000a00217308 */ /* 0x0003e20000000800 */
[----:B------:R-:W-:Y:S02]  /*1cd40*/  FADD.FTZ R9, R131, R9 ;  /* 0x0000000983097221 */ /* 0x000fe40000010000 */
[----:B------:R-:W-:-:S02]  /*1cd50*/  FADD.FTZ R0, R135, R0 ;  /* 0x0000000087007221 */ /* 0x000fc40000010000 */
        /* <DEDUP_REMOVED lines=9> */
[----:B------:R1:W2:Y:S01]  /*1cdf0*/  MUFU.EX2 R19, R10 ;  /* 0x0000000a00137308 */ /* 0x0002a20000000800 */
[----:B------:R-:W-:Y:S02]  /*1ce00*/  FADD.FTZ R9, R122, R9 ;  /* 0x000000097a097221 */ /* 0x000fe40000010000 */
[----:B------:R-:W-:Y:S02]  /*1ce10*/  FADD.FTZ R0, R125, R0 ;  /* 0x000000007d007221 */ /* 0x000fe40000010000 */
[----:B-1----:R-:W-:-:S04]  /*1ce20*/  FFMA.FTZ R10, R226, R4, -R7 ;  /* 0x00000004e20a7223 */ /* 0x002fc80000010807 */
[----:B------:R1:W3:Y:S01]  /*1ce30*/  MUFU.EX2 R18, R10 ;  /* 0x0000000a00127308 */ /* 0x0002e20000000800 */
        /* <DEDUP_REMOVED lines=52> */
[----:B----4-:R-:W-:Y:S01]  /*1d180*/  HMMA.16816.F32 R56, R12, R28, R56 ;  /* 0x0000001c0c38723c */ /* 0x010fe20000001838 */
[----:B-----5:R-:W-:-:S07]  /*1d190*/  FADD.FTZ R0, R37, R0 ;  /* 0x0000000025007221 */ /* 0x020fce0000010000 */
[----:B------:R-:W-:Y:S01]  /*1d1a0*/  HMMA.16816.F32 R44, R12, R30, R44 ;  /* 0x0000001e0c2c723c */ /* 0x000fe2000000182c */
[----:B--2---:R-:W-:-:S07]  /*1d1b0*/  FADD.FTZ R4, R19, R4 ;  /* 0x0000000413047221 */ /* 0x004fce0000010000 */
[C---:B------:R-:W-:Y:S08]  /*1d1c0*/  HMMA.16816.F32 R40, R12.reuse, R20, R40 ;  /* 0x000000140c28723c */ /* 0x040ff00000001828 */
[C---:B------:R-:W-:Y:S08]  /*1d1d0*/  HMMA.16816.F32 R52, R12.reuse, R22, R52 ;  /* 0x000000160c34723c */ /* 0x040ff00000001834 */
[C---:B------:R-:W-:Y:S08]  /*1d1e0*/  HMMA.16816.F32 R140, R12.reuse, R24, R76 ;  /* 0x000000180c8c723c */ /* 0x040ff0000000184c */
[----:B------:R-:W-:Y:S01]  /*1d1f0*/  HMMA.16816.F32 R48, R12, R26, R48 ;  /* 0x0000001a0c30723c */ /* 0x000fe20000001830 */
[----:B------:R-:W2:Y:S01]  /*1d200*/  LDSM.16.MT88.4 R12, [R180+0x11800] ;  /* 0x01180000b40c783b */ /* 0x000ea20000004200 */
[----:B------:R-:W-:-:S02]  /*1d210*/  FADD.FTZ R0, R33, R0 ;  /* 0x0000000021007221 */ /* 0x000fc40000010000 */
[----:B---3--:R-:W-:Y:S02]  /*1d220*/  FADD.FTZ R4, R18, R4 ;  /* 0x0000000412047221 */ /* 0x008fe40000010000 */
        /* <DEDUP_REMOVED lines=18> */
[----:B------:R-:W-:Y:S07]  /*1d350*/  @!UPT UIADD3 URZ, URZ, URZ, URZ ;  /* 0x0000003f3f3ff290 */ /* 0x000fee000fffe03f */
[----:B------:R-:W-:Y:S11]  /*1d360*/  @!P1 BRA `(.L_x_2132) ;  /* 0x00009cd000009947 */ /* 0x000ff60003800000 */
[----:B-1----:R-:W2:Y:S01]  /*1d370*/  LDL.LU R171, [R1+0x50] ;  /* 0x0000500001ab7983 */ /* 0x002ea20000300800 */
        /* <DEDUP_REMOVED lines=69> */
.L_x_2134:
[----:B------:R-:W2:Y:S02]  /*1d7d0*/  LD.E R0, [R16.64+0x40] ;  /* 0x0000400610007980 */ /* 0x000ea4000c101900 */
[----:B--2---:R-:W-:-:S04]  /*1d7e0*/  LEA R0, -R0, RZ, 0x8 ;  /* 0x000000ff00007211 */ /* 0x004fc800078e41ff */
[----:B------:R-:W-:Y:S02]  /*1d7f0*/  SHF.R.S32.HI R4, RZ, 0x1f, R0 ;  /* 0x0000001fff047819 */ /* 0x000fe40000011400 */
.L_x_2135:
[----:B------:R-:W-:Y:S05]  /*1d800*/  BSYNC B0 ;  /* 0x0000000000007941 */ /* 0x000fea0003800000 */
.L_x_2133:
        /* <DEDUP_REMOVED lines=13> */
[----:B------:R-:W4:Y:S04]  /*1d8e0*/  LDL R9, [R1+0x158] ;  /* 0x0001580001097983 */ /* 0x000f280000100800 */
[----:B------:R-:W4:Y:S04]  /*1d8f0*/  LDL.LU R7, [R1+0x60] ;  /* 0x0000600001077983 */ /* 0x000f280000300800 */
[----:B------:R-:W4:Y:S04]  /*1d900*/  LDL.LU R5, [R1+0x5c] ;  /* 0x00005c0001057983 */ /* 0x000f280000300800 */
[----:B------:R-:W4:Y:S04]  /*1d910*/  LDL R25, [R1+0x4] ;  /* 0x0000040001197983 */ /* 0x000f280000100800 */
[----:B------:R-:W4:Y:S04]  /*1d920*/  LDL R26, [R1+0x18] ;  /* 0x00001800011a7983 */ /* 0x000f280000100800 */
[----:B------:R-:W4:Y:S01]  /*1d930*/  LDL R27, [R1+0x1c] ;  /* 0x00001c00011b7983 */ /* 0x000f220000100800 */
[----:B------:R-:W-:-:S04]  /*1d940*/  LEA R134, P3, R0, R240, 0x1 ;  /* 0x000000f000867211 */ /* 0x000fc800078608ff */
[----:B------:R-:W-:Y:S01]  /*1d950*/  LEA.HI.X R135, R0, R241, R4, 0x1, P3 ;  /* 0x000000f100877211 */ /* 0x000fe200018f0c04 */
[----:B------:R-:W-:Y:S01]  /*1d960*/  STL [R1+0x168], R3 ;  /* 0x0001680301007387 */ /* 0x000fe20000100800 */
[----:B--2---:R-:W-:Y:S02]  /*1d970*/  IMAD.MOV.U32 R50, RZ, RZ, R24 ;  /* 0x000000ffff327224 */ /* 0x004fe400078e0018 */
[----:B---3--:R-:W-:Y:S02]  /*1d980*/  IMAD.MOV.U32 R37, RZ, RZ, R23 ;  /* 0x000000ffff257224 */ /* 0x008fe400078e0017 */
[----:B----4-:R-:W-:Y:S02]  /*1d990*/  IMAD.MOV.U32 R52, RZ, RZ, R21 ;  /* 0x000000ffff347224 */ /* 0x010fe400078e0015 */
[----:B------:R-:W-:Y:S01]  /*1d9a0*/  IMAD.MOV.U32 R53, RZ, RZ, R20 ;  /* 0x000000ffff357224 */ /* 0x000fe200078e0014 */
[----:B------:R-:W-:Y:S01]  /*1d9b0*/  MOV R51, R22 ;  /* 0x0000001600337202 */ /* 0x000fe20000000f00 */
[----:B------:R-:W-:-:S02]  /*1d9c0*/  IMAD.MOV.U32 R54, RZ, RZ, R19 ;  /* 0x000000ffff367224 */ /* 0x000fc400078e0013 */
[----:B------:R-:W-:Y:S02]  /*1d9d0*/  IMAD.MOV.U32 R57, RZ, RZ, R14 ;  /* 0x000000ffff397224 */ /* 0x000fe400078e000e */
[----:B------:R-:W-:Y:S02]  /*1d9e0*/  IMAD.MOV.U32 R58, RZ, RZ, R13 ;  /* 0x000000ffff3a7224 */ /* 0x000fe400078e000d */
[----:B------:R-:W-:Y:S02]  /*1d9f0*/  IMAD.MOV.U32 R59, RZ, RZ, R12 ;  /* 0x000000ffff3b7224 */ /* 0x000fe400078e000c */
[----:B------:R-:W-:Y:S01]  /*1da00*/  IMAD.MOV.U32 R60, RZ, RZ, R11 ;  /* 0x000000ffff3c7224 */ /* 0x000fe200078e000b */
[----:B------:R-:W-:Y:S02]  /*1da10*/  MOV R61, R10 ;  /* 0x0000000a003d7202 */ /* 0x000fe40000000f00 */
[----:B------:R-:W-:Y:S01]  /*1da20*/  ISETP.GE.AND P2, PT, R132, R25, PT ;  /* 0x000000198400720c */ /* 0x000fe20003f46270 */
[----:B------:R-:W-:-:S02]  /*1da30*/  IMAD.MOV.U32 R64, RZ, RZ, R5 ;  /* 0x000000ffff407224 */ /* 0x000fc400078e0005 */
[----:B------:R-:W-:Y:S02]  /*1da40*/  IMAD.MOV.U32 R65, RZ, RZ, R26 ;  /* 0x000000ffff417224 */ /* 0x000fe400078e001a */
[----:B------:R-:W-:Y:S02]  /*1da50*/  IMAD.MOV.U32 R63, RZ, RZ, R7 ;  /* 0x000000ffff3f7224 */ /* 0x000fe400078e0007 */
[----:B------:R-:W-:-:S06]  /*1da60*/  IMAD.MOV.U32 R66, RZ, RZ, R27 ;  /* 0x000000ffff427224 */ /* 0x000fcc00078e001b */
[----:B------:R-:W-:Y:S01]  /*1da70*/  @!P2 IADD3 R5, P1, R0, R168, RZ ;  /* 0x000000a80005a210 */ /* 0x000fe20007f3e0ff */
[----:B------:R-:W-:Y:S01]  /*1da80*/  @!P2 IMAD.MOV.U32 R11, RZ, RZ, R4 ;  /* 0x000000ffff0ba224 */ /* 0x000fe200078e0004 */
[----:B------:R-:W-:Y:S01]  /*1da90*/  @!P2 MOV R10, R0 ;  /* 0x00000000000aa202 */ /* 0x000fe20000000f00 */
[----:B------:R-:W-:Y:S02]  /*1daa0*/  IMAD.MOV.U32 R62, RZ, RZ, R9 ;  /* 0x000000ffff3e7224 */ /* 0x000fe400078e0009 */
[----:B------:R-:W-:Y:S01]  /*1dab0*/  @!P2 IMAD.X R7, R4, 0x1, R216, P1 ;  /* 0x000000010407a824 */ /* 0x000fe200008e06d8 */
[----:B------:R-:W-:Y:S01]  /*1dac0*/  @!P2 LEA R48, P1, R5, R240, 0x1 ;  /* 0x000000f00530a211 */ /* 0x000fe200078208ff */
[----:B------:R-:W-:Y:S01]  /*1dad0*/  @!P2 IMAD R12, R66, 0x30, RZ ;  /* 0x00000030420ca824 */ /* 0x000fe200078e02ff */
[C---:B------:R-:W-:Y:S01]  /*1dae0*/  @!P2 LEA R9, P4, R65.reuse, R0, 0x5 ;  /* 0x000000004109a211 */ /* 0x040fe200078828ff */
[----:B------:R-:W-:Y:S01]  /*1daf0*/  @!P2 IMAD.WIDE.U32 R10, R65, 0x30, R10 ;  /* 0x00000030410aa825 */ /* 0x000fe200078e000a */
[----:B------:R-:W-:-:S02]  /*1db00*/  @!P2 LEA.HI.X R49, R5, R241, R7, 0x1, P1 ;  /* 0x000000f10531a211 */ /* 0x000fc400008f0c07 */
[----:B------:R-:W-:Y:S01]  /*1db10*/  @!P2 LEA R5, P3, R65, R0, 0x6 ;  /* 0x000000004105a211 */ /* 0x000fe200078630ff */
[----:B------:R-:W-:Y:S01]  /*1db20*/  @!P2 IMAD.IADD R12, R11, 0x1, R12 ;  /* 0x000000010b0ca824 */ /* 0x000fe200078e020c */
[C-C-:B------:R-:W-:Y:S02]  /*1db30*/  @!P2 LEA.HI.X R13, R65.reuse, R4, R66.reuse, 0x5, P4 ;  /* 0x00000004410da211 */ /* 0x140fe400020f2c42 */
[----:B------:R-:W-:Y:S02]  /*1db40*/  @!P2 LEA R44, P4, R10, R240, 0x1 ;  /* 0x000000f00a2ca211 */ /* 0x000fe400078808ff */
[C---:B------:R-:W-:Y:S01]  /*1db50*/  @!P2 LEA.HI.X R14, R65.reuse, R4, R66, 0x6, P3 ;  /* 0x00000004410ea211 */ /* 0x040fe200018f3442 */
[----:B------:R-:W-:Y:S01]  /*1db60*/  @!P2 IMAD.MOV.U32 R11, RZ, RZ, R4 ;  /* 0x000000ffff0ba224 */ /* 0x000fe200078e0004 */
[----:B------:R-:W-:Y:S02]  /*1db70*/  @!P2 LEA R7, P1, R65, R0, 0x7 ;  /* 0x000000004107a211 */ /* 0x000fe400078238ff */
[----:B------:R-:W-:-:S02]  /*1db80*/  @!P2 LEA R42, P3, R5, R240, 0x1 ;  /* 0x000000f0052aa211 */ /* 0x000fc400078608ff */
[----:B------:R-:W-:Y:S01]  /*1db90*/  @!P2 LEA.HI.X R45, R10, R241, R12, 0x1, P4 ;  /* 0x000000f10a2da211 */ /* 0x000fe200020f0c0c */
[----:B------:R-:W-:Y:S01]  /*1dba0*/  @!P2 IMAD.MOV.U32 R10, RZ, RZ, R0 ;  /* 0x000000ffff0aa224 */ /* 0x000fe200078e0000 */
[----:B------:R-:W-:Y:S02]  /*1dbb0*/  @!P2 LEA R46, P5, R9, R240, 0x1 ;  /* 0x000000f0092ea211 */ /* 0x000fe400078a08ff */
[----:B------:R-:W-:Y:S01]  /*1dbc0*/  MOV R56, R15 ;  /* 0x0000000f00387202 */ /* 0x000fe20000000f00 */
[C---:B------:R-:W-:Y:S01]  /*1dbd0*/  @!P2 IMAD.WIDE.U32 R20, R65.reuse, 0x50, R10 ;  /* 0x000000504114a825 */ /* 0x040fe200078e000a */
[----:B------:R-:W-:Y:S02]  /*1dbe0*/  @!P2 LEA.HI.X R15, R65, R4, R66, 0x7, P1 ;  /* 0x00000004410fa211 */ /* 0x000fe400008f3c42 */
[----:B------:R-:W-:Y:S01]  /*1dbf0*/  @!P2 LEA.HI.X R43, R5, R241, R14, 0x1, P3 ;  /* 0x000000f1052ba211 */ /* 0x000fe200018f0c0e */
[----:B------:R-:W-:Y:S01]  /*1dc00*/  @!P2 IMAD R5, R66, 0x50, RZ ;  /* 0x000000504205a824 */ /* 0x000fe200078e02ff */
[----:B------:R-:W-:-:S02]  /*1dc10*/  @!P2 LEA R40, P1, R7, R240, 0x1 ;  /* 0x000000f00728a211 */ /* 0x000fc400078208ff */
[-C--:B------:R-:W-:Y:S01]  /*1dc20*/  @!P2 LEA.HI.X R47, R9, R241.reuse, R13, 0x1, P5 ;  /* 0x000000f1092fa211 */ /* 0x080fe200028f0c0d */
[----:B------:R-:W-:Y:S01]  /*1dc30*/  @!P2 IMAD.MOV.U32 R13, RZ, RZ, R4 ;  /* 0x000000ffff0da224 */ /* 0x000fe200078e0004 */
[----:B------:R-:W-:Y:S01]  /*1dc40*/  @!P2 MOV R12, R0 ;  /* 0x00000000000ca202 */ /* 0x000fe20000000f00 */
[----:B------:R-:W-:Y:S01]  /*1dc50*/  @!P2 IMAD.MOV.U32 R24, RZ, RZ, R0 ;  /* 0x000000ffff18a224 */ /* 0x000fe200078e0000 */
[----:B------:R-:W-:Y:S01]  /*1dc60*/  @!P2 MOV R25, R4 ;  /* 0x000000040019a202 */ /* 0x000fe20000000f00 */
[----:B------:R-:W-:Y:S01]  /*1dc70*/  @!P2 IMAD.IADD R5, R21, 0x1, R5 ;  /* 0x000000011505a824 */ /* 0x000fe200078e0205 */
[----:B------:R-:W-:Y:S01]  /*1dc80*/  @!P2 LEA.HI.X R41, R7, R241, R15, 0x1, P1 ;  /* 0x000000f10729a211 */ /* 0x000fe200008f0c0f */
[----:B------:R-:W-:Y:S01]  /*1dc90*/  IMAD.MOV.U32 R55, RZ, RZ, R18 ;  /* 0x000000ffff377224 */ /* 0x000fe200078e0012 */
[----:B------:R-:W-:Y:S01]  /*1dca0*/  @!P2 LEA R38, P1, R20, R240, 0x1 ;  /* 0x000000f01426a211 */ /* 0x000fe200078208ff */
[----:B------:R-:W-:Y:S02]  /*1dcb0*/  @!P2 IMAD.MOV.U32 R22, RZ, RZ, R0 ;  /* 0x000000ffff16a224 */ /* 0x000fe400078e0000 */
[----:B------:R-:W-:-:S02]  /*1dcc0*/  @!P2 IMAD.MOV.U32 R23, RZ, RZ, R4 ;  /* 0x000000ffff17a224 */ /* 0x000fc400078e0004 */
[----:B------:R-:W-:Y:S02]  /*1dcd0*/  @!P2 IMAD R7, R66, 0x60, RZ ;  /* 0x000000604207a824 */ /* 0x000fe400078e02ff */
[----:B------:R-:W-:Y:S01]  /*1dce0*/  @!P2 IMAD.WIDE.U32 R18, R65, 0x60, R12 ;  /* 0x000000604112a825 */ /* 0x000fe200078e000c */
[----:B------:R-:W-:-:S03]  /*1dcf0*/  @!P2 LEA.HI.X R39, R20, R241, R5, 0x1, P1 ;  /* 0x000000f11427a211 */ /* 0x000fc600008f0c05 */
[----:B------:R-:W-:Y:S01]  /*1dd00*/  @!P2 IMAD.WIDE.U32 R14, R65, 0x70, R10 ;  /* 0x00000070410ea825 */ /* 0x000fe200078e000a */
[----:B------:R-:W-:-:S03]  /*1dd10*/  @!P2 LEA R34, P5, R18, R240, 0x1 ;  /* 0x000000f01222a211 */ /* 0x000fc600078a08ff */
[C---:B------:R-:W-:Y:S02]  /*1dd20*/  @!P2 IMAD R9, R66.reuse, 0x70, RZ ;  /* 0x000000704209a824 */ /* 0x040fe400078e02ff */
[----:B------:R-:W-:Y:S02]  /*1dd30*/  @!P2 IMAD R27, R66, 0xa0, RZ ;  /* 0x000000a0421ba824 */ /* 0x000fe400078e02ff */
[----:B------:R-:W-:-:S04]  /*1dd40*/  @!P2 IMAD.WIDE.U32 R10, R65, 0xa0, R24 ;  /* 0x000000a0410aa825 */ /* 0x000fc800078e0018 */
[----:B------:R-:W-:Y:S02]  /*1dd50*/  @!P2 IMAD R26, R66, 0x90, RZ ;  /* 0x00000090421aa824 */ /* 0x000fe400078e02ff */
[----:B------:R-:W-:Y:S01]  /*1dd60*/  @!P2 IMAD.WIDE.U32 R12, R65, 0x90, R22 ;  /* 0x00000090410ca825 */ /* 0x000fe200078e0016 */
[----:B------:R-:W-:-:S03]  /*1dd70*/  @!P2 IADD3 R11, R27, R11, RZ ;  /* 0x0000000b1b0ba210 */ /* 0x000fc60007ffe0ff */
[----:B------:R-:W-:Y:S01]  /*1dd80*/  @!P2 IMAD.IADD R5, R7, 0x1, R19 ;  /* 0x000000010705a824 */ /* 0x000fe200078e0213 */
[-C--:B------:R-:W-:Y:S01]  /*1dd90*/  @!P2 LEA R28, P1, R10, R240.reuse, 0x1 ;  /* 0x000000f00a1ca211 */ /* 0x080fe200078208ff */
[----:B------:R-:W-:Y:S01]  /*1dda0*/  @!P2 IMAD.IADD R7, R15, 0x1, R9 ;  /* 0x000000010f07a824 */ /* 0x000fe200078e0209 */
[-C--:B------:R-:W-:Y:S01]  /*1ddb0*/  @!P2 LEA R32, P4, R14, R240.reuse, 0x1 ;  /* 0x000000f00e20a211 */ /* 0x080fe200078808ff */
[----:B------:R-:W-:Y:S01]  /*1ddc0*/  @!P2 IMAD.IADD R9, R13, 0x1, R26 ;  /* 0x000000010d09a824 */ /* 0x000fe200078e021a */
[----:B------:R-:W-:Y:S01]  /*1ddd0*/  @!P2 LEA R30, P3, R12, R240, 0x1 ;  /* 0x000000f00c1ea211 */ /* 0x000fe200078608ff */
[----:B------:R-:W-:Y:S01]  /*1dde0*/  @P2 STS.128 [R189+0xa000], RZ ;  /* 0x00a000ffbd002388 */ /* 0x000fe20000000c00 */
[-C--:B------:R-:W-:Y:S01]  /*1ddf0*/  @!P2 LEA.HI.X R35, R18, R241.reuse, R5, 0x1, P5 ;  /* 0x000000f11223a211 */ /* 0x080fe200028f0c05 */
[----:B------:R-:W-:Y:S01]  /*1de00*/  @!P2 IMAD.MOV.U32 R18, RZ, RZ, R0 ;  /* 0x000000ffff12a224 */ /* 0x000fe200078e0000 */
[-C--:B------:R-:W-:Y:S01]  /*1de10*/  @!P2 LEA.HI.X R29, R10, R241.reuse, R11, 0x1, P1 ;  /* 0x000000f10a1da211 */ /* 0x080fe200008f0c0b */
[----:B------:R-:W-:Y:S01]  /*1de20*/  @!PT LDS RZ, [RZ] ;  /* 0x00000000fffff984 */ /* 0x000fe20000000800 */
[----:B------:R-:W-:Y:S01]  /*1de30*/  @!PT LDS RZ, [RZ] ;  /* 0x00000000fffff984 */ /* 0x000fe20000000800 */
[----:B------:R-:W-:Y:S01]  /*1de40*/  @!PT LDS RZ, [RZ] ;  /* 0x00000000fffff984 */ /* 0x000fe20000000800 */
[----:B------:R2:W-:Y:S01]  /*1de50*/  @!P2 LDGSTS.E.BYPASS.LTC128B.128 [R189+0xa000], [R134.64] ;  /* 0x0a00000086bdafae */ /* 0x0005e2000b901d46 */
[--C-:B------:R-:W-:Y:S01]  /*1de60*/  @!P2 IMAD.MOV.U32 R19, RZ, RZ, R4.reuse ;  /* 0x000000ffff13a224 */ /* 0x100fe200078e0004 */
[-C--:B------:R-:W-:Y:S01]  /*1de70*/  @!P2 LEA.HI.X R33, R14, R241.reuse, R7, 0x1, P4 ;  /* 0x000000f10e21a211 */ /* 0x080fe200020f0c07 */
[--C-:B------:R-:W-:Y:S01]  /*1de80*/  @!P2 IMAD.MOV.U32 R15, RZ, RZ, R4.reuse ;  /* 0x000000ffff0fa224 */ /* 0x100fe200078e0004 */
[----:B------:R-:W-:Y:S01]  /*1de90*/  @P2 STS.128 [R189+0xa800], RZ ;  /* 0x00a800ffbd002388 */ /* 0x000fe20000000c00 */
[----:B------:R-:W-:Y:S01]  /*1dea0*/  @!P2 LEA.HI.X R31, R12, R241, R9, 0x1, P3 ;  /* 0x000000f10c1fa211 */ /* 0x000fe200018f0c09 */
[--C-:B------:R-:W-:Y:S01]  /*1deb0*/  @!P2 IMAD.MOV.U32 R13, RZ, RZ, R4.reuse ;  /* 0x000000ffff0da224 */ /* 0x100fe200078e0004 */
[-C--:B------:R-:W-:Y:S01]  /*1dec0*/  @!P2 MOV R12, R0.reuse ;  /* 0x00000000000ca202 */ /* 0x080fe20000000f00 */
[--C-:B------:R-:W-:Y:S01]  /*1ded0*/  @!P2 IMAD.MOV.U32 R11, RZ, RZ, R4.reuse ;  /* 0x000000ffff0ba224 */ /* 0x100fe200078e0004 */
[----:B------:R-:W-:Y:S01]  /*1dee0*/  @!PT LDS RZ, [RZ] ;  /* 0x00000000fffff984 */ /* 0x000fe20000000800 */
[----:B------:R-:W-:Y:S01]  /*1def0*/  @!PT LDS RZ, [RZ] ;  /* 0x00000000fffff984 */ /* 0x000fe20000000800 */
[----:B------:R-:W-:Y:S01]  /*1df00*/  @!PT LDS RZ, [RZ] ;  /* 0x00000000fffff984 */ /* 0x000fe20000000800 */
[----:B------:R3:W-:Y:S01]  /*1df10*/  @!P2 LDGSTS.E.BYPASS.LTC128B.128 [R189+0xa800], [R48.64] ;  /* 0x0a80000030bdafae */ /* 0x0007e2000b901d46 */
[----:B------:R-:W-:Y:S01]  /*1df20*/  @!P2 IMAD.MOV.U32 R5, RZ, RZ, R4 ;  /* 0x000000ffff05a224 */ /* 0x000fe200078e0004 */
[----:B------:R-:W-:Y:S01]  /*1df30*/  @!P2 MOV R4, R0 ;  /* 0x000000000004a202 */ /* 0x000fe20000000f00 */
        /* <DEDUP_REMOVED lines=10> */
[----:B------:R-:W-:-:S03]  /*1dfe0*/  @!P2 IMAD.IADD R0, R19, 0x1, R0 ;  /* 0x000000011300a824 */ /* 0x000fc600078e0200 */
[----:B------:R-:W-:Y:S01]  /*1dff0*/  @!PT LDS RZ, [RZ] ;  /* 0x00000000fffff984 */ /* 0x000fe20000000800 */
[----:B------:R-:W-:Y:S01]  /*1e000*/  @!PT LDS RZ, [RZ] ;  /* 0x00000000fffff984 */ /* 0x000fe20000000800 */
[----:B------:R-:W-:Y:S01]  /*1e010*/  @!PT LDS RZ, [RZ] ;  /* 0x00000000fffff984 */ /* 0x000fe20000000800 */
[----:B------:R4:W-:Y:S01]  /*1e020*/  @!P2 LDGSTS.E.BYPASS.LTC128B.128 [R189+0xb800], [R44.64] ;  /* 0x0b8000002cbdafae */ /* 0x0009e2000b901d46 */
[----:B------:R-:W-:-:S03]  /*1e030*/  @!P2 LEA R26, P1, R18, R240, 0x1 ;  /* 0x000000f0121aa211 */ /* 0x000fc600078208ff */
        /* <DEDUP_REMOVED lines=30> */
[-C--:B------:R-:W-:Y:S01]  /*1e220*/  @!P2 LEA R22, P4, R12, R240.reuse, 0x1 ;  /* 0x000000f00c16a211 */ /* 0x080fe200078808ff */
[----:B------:R-:W-:Y:S01]  /*1e230*/  @!P2 IMAD.WIDE.U32 R4, R65, 0xf0, R4 ;  /* 0x000000f04104a825 */ /* 0x000fe200078e0004 */
[----:B------:R-:W-:Y:S03]  /*1e240*/  @P2 STS.128 [R189+0xe000], RZ ;  /* 0x00e000ffbd002388 */ /* 0x000fe60000000c00 */
[----:B------:R-:W-:Y:S01]  /*1e250*/  @!P2 IMAD.IADD R7, R13, 0x1, R7 ;  /* 0x000000010d07a824 */ /* 0x000fe200078e0207 */
[----:B------:R-:W-:Y:S01]  /*1e260*/  @!PT LDS RZ, [RZ] ;  /* 0x00000000fffff984 */ /* 0x000fe20000000800 */
[----:B------:R-:W-:Y:S01]  /*1e270*/  @!PT LDS RZ, [RZ] ;  /* 0x00000000fffff984 */ /* 0x000fe20000000800 */
[----:B------:R-:W-:Y:S01]  /*1e280*/  @!PT LDS RZ, [RZ] ;  /* 0x00000000fffff984 */ /* 0x000fe20000000800 */
[----:B------:R1:W-:Y:S01]  /*1e290*/  @!P2 LDGSTS.E.BYPASS.LTC128B.128 [R189+0xe000], [R40.64] ;  /* 0x0e00000028bdafae */ /* 0x0003e2000b901d46 */
[----:B------:R-:W-:Y:S01]  /*1e2a0*/  @!P2 IMAD.IADD R9, R9, 0x1, R11 ;  /* 0x000000010909a824 */ /* 0x000fe200078e020b */
[----:B------:R-:W-:-:S02]  /*1e2b0*/  @!P2 LEA R20, P3, R10, R240, 0x1 ;  /* 0x000000f00a14a211 */ /* 0x000fc400078608ff */
[----:B------:R-:W-:Y:S01]  /*1e2c0*/  @P2 STS.128 [R189+0xe800], RZ ;  /* 0x00e800ffbd002388 */ /* 0x000fe20000000c00 */
[----:B------:R-:W-:-:S03]  /*1e2d0*/  @!P2 LEA.HI.X R25, R14, R241, R0, 0x1, P5 ;  /* 0x000000f10e19a211 */ /* 0x000fc600028f0c00 */
[----:B------:R-:W-:Y:S01]  /*1e2e0*/  @!PT LDS RZ, [RZ] ;  /* 0x00000000fffff984 */ /* 0x000fe20000000800 */
[----:B------:R-:W-:Y:S01]  /*1e2f0*/  @!PT LDS RZ, [RZ] ;  /* 0x00000000fffff984 */ /* 0x000fe20000000800 */
[----:B------:R-:W-:Y:S01]  /*1e300*/  @!PT LDS RZ, [RZ] ;  /* 0x00000000fffff984 */ /* 0x000fe20000000800 */
[----:B------:R1:W-:Y:S01]  /*1e310*/  @!P2 LDGSTS.E.BYPASS.LTC128B.128 [R189+0xe800], [R30.64] ;  /* 0x0e8000001ebdafae */ /* 0x0003e2000b901d46 */
[----:B------:R-:W-:-:S03]  /*1e320*/  @!P2 IADD3 R5, R5, R21, RZ ;  /* 0x000000150505a210 */ /* 0x000fc60007ffe0ff */
[----:B------:R-:W-:Y:S01]  /*1e330*/  @P2 STS.128 [R189+0xf000], RZ ;  /* 0x00f000ffbd002388 */ /* 0x000fe20000000c00 */
[----:B------:R-:W-:Y:S02]  /*1e340*/  @!P2 LEA R18, P1, R4, R240, 0x1 ;  /* 0x000000f00412a211 */ /* 0x000fe400078208ff */
[-C--:B------:R-:W-:Y:S01]  /*1e350*/  @!P2 LEA.HI.X R23, R12, R241.reuse, R7, 0x1, P4 ;  /* 0x000000f10c17a211 */ /* 0x080fe200020f0c07 */
        /* <DEDUP_REMOVED lines=31> */
[----:B------:R-:W2:Y:S01]  /*1e550*/  LD.E R0, [R16.64+0x18c] ;  /* 0x00018c0610007980 */ /* 0x000ea2000c101900 */
[----:B------:R-:W-:Y:S01]  /*1e560*/  IMAD.MOV.U32 R105, RZ, RZ, R64 ;  /* 0x000000ffff697224 */ /* 0x000fe200078e0040 */
[----:B------:R-:W-:-:S02]  /*1e570*/  MOV R109, R61 ;  /* 0x0000003d006d7202 */ /* 0x000fc40000000f00 */
[----:B------:R-:W-:Y:S01]  /*1e580*/  LDSM.16.M88.4 R12, [R183] ;  /* 0x00000000b70c783b */ /* 0x000fe20000000200 */
[----:B------:R-:W-:Y:S01]  /*1e590*/  IMAD.MOV.U32 R107, RZ, RZ, R63 ;  /* 0x000000ffff6b7224 */ /* 0x000fe200078e003f */
[----:B------:R-:W-:Y:S02]  /*1e5a0*/  MOV R113, R56 ;  /* 0x0000003800717202 */ /* 0x000fe40000000f00 */
[----:B------:R-:W3:Y:S01]  /*1e5b0*/  LDSM.16.M88.4 R96, [R176+0x3800] ;  /* 0x00380000b060783b */ /* 0x000ee20000000200 */
[----:B------:R-:W-:Y:S01]  /*1e5c0*/  IMAD.MOV.U32 R108, RZ, RZ, R62 ;  /* 0x000000ffff6c7224 */ /* 0x000fe200078e003e */
[----:B------:R-:W-:Y:S01]  /*1e5d0*/  MOV R120, R51 ;  /* 0x0000003300787202 */ /* 0x000fe20000000f00 */
[----:B------:R-:W-:Y:S01]  /*1e5e0*/  IMAD.MOV.U32 R110, RZ, RZ, R60 ;  /* 0x000000ffff6e7224 */ /* 0x000fe200078e003c */
[----:B------:R-:W3:Y:S01]  /*1e5f0*/  LDSM.16.M88.4 R100, [R176+0x3000] ;  /* 0x00300000b064783b */ /* 0x000ee20000000200 */
[----:B------:R-:W-:Y:S02]  /*1e600*/  IMAD.MOV.U32 R111, RZ, RZ, R59 ;  /* 0x000000ffff6f7224 */ /* 0x000fe400078e003b */
[----:B------:R-:W-:Y:S01]  /*1e610*/  IMAD.MOV.U32 R106, RZ, RZ, R58 ;  /* 0x000000ffff6a7224 */ /* 0x000fe200078e003a */
[----:B------:R-:W3:Y:S01]  /*1e620*/  LDSM.16.M88.4 R92, [R176+0x4000] ;  /* 0x00400000b05c783b */ /* 0x000ee20000000200 */
[----:B------:R-:W-:-:S03]  /*1e630*/  IMAD.MOV.U32 R112, RZ, RZ, R57 ;  /* 0x000000ffff707224 */ /* 0x000fc600078e0039 */
[----:B------:R-:W3:Y:S01]  /*1e640*/  LDSM.16.M88.4 R88, [R176+0x4800] ;  /* 0x00480000b058783b */ /* 0x000ee20000000200 */
[----:B------:R-:W-:-:S03]  /*1e650*/  IMAD.MOV.U32 R114, RZ, RZ, R55 ;  /* 0x000000ffff727224 */ /* 0x000fc600078e0037 */
[----:B------:R-:W3:Y:S01]  /*1e660*/  LDSM.16.M88.4 R72, [R176+0x6800] ;  /* 0x00680000b048783b */ /* 0x000ee20000000200 */
[----:B------:R-:W-:Y:S02]  /*1e670*/  IMAD.MOV.U32 R115, RZ, RZ, R54 ;  /* 0x000000ffff737224 */ /* 0x000fe400078e0036 */
[----:B------:R-:W-:Y:S01]  /*1e680*/  IMAD.MOV.U32 R117, RZ, RZ, R53 ;  /* 0x000000ffff757224 */ /* 0x000fe200078e0035 */
[----:B------:R-:W3:Y:S01]  /*1e690*/  LDSM.16.M88.4 R84, [R176+0x5000] ;  /* 0x00500000b054783b */ /* 0x000ee20000000200 */
[----:B------:R-:W-:Y:S02]  /*1e6a0*/  IMAD.MOV.U32 R119, RZ, RZ, R52 ;  /* 0x000000ffff777224 */ /* 0x000fe400078e0034 */
[----:B------:R-:W-:Y:S01]  /*1e6b0*/  IMAD.MOV.U32 R121, RZ, RZ, R50 ;  /* 0x000000ffff797224 */ /* 0x000fe200078e0032 */
[----:B------:R-:W4:Y:S04]  /*1e6c0*/  LDSM.16.M88.4 R76, [R176+0x6000] ;  /* 0x00600000b04c783b */ /* 0x000f280000000200 */
[----:B------:R-:W4:Y:S04]  /*1e6d0*/  LDSM.16.M88.4 R64, [R176+0x7800] ;  /* 0x00780000b040783b */ /* 0x000f280000000200 */
[----:B-1----:R-:W1:Y:S04]  /*1e6e0*/  LDSM.16.M88.4 R20, [R176+0x2000] ;  /* 0x00200000b014783b */ /* 0x002e680000000200 */
[----:B------:R-:W1:Y:S04]  /*1e6f0*/  LDSM.16.M88.4 R80, [R176+0x5800] ;  /* 0x00580000b050783b */ /* 0x000e680000000200 */
[----:B------:R-:W1:Y:S04]  /*1e700*/  LDSM.16.M88.4 R60, [R176+0x8000] ;  /* 0x00800000b03c783b */ /* 0x000e680000000200 */
[----:B------:R-:W1:Y:S04]  /*1e710*/  LDSM.16.M88.4 R56, [R176+0x8800] ;  /* 0x00880000b038783b */ /* 0x000e680000000200 */
[----:B------:R-:W1:Y:S04]  /*1e720*/  LDSM.16.M88.4 R40, [R176+0x2800] ;  /* 0x00280000b028783b */ /* 0x000e680000000200 */
[----:B------:R-:W1:Y:S04]  /*1e730*/  LDSM.16.M88.4 R68, [R176+0x7000] ;  /* 0x00700000b044783b */ /* 0x000e680000000200 */
[----:B------:R-:W1:Y:S04]  /*1e740*/  LDSM.16.M88.4 R52, [R176+0x9000] ;  /* 0x00900000b034783b */ /* 0x000e680000000200 */
[----:B---3--:R-:W3:Y:S04]  /*1e750*/  LDSM.16.M88.4 R48, [R176+0x9800] ;  /* 0x00980000b030783b */ /* 0x008ee80000000200 */
[----:B------:R1:W-:Y:S04]  /*1e760*/  LDSM.16.M88.4 R24, [R121] ;  /* 0x000000007918783b */ /* 0x0003e80000000200 */
[----:B----4-:R-:W4:Y:S01]  /*1e770*/  LDSM.16.M88.4 R44, [R104+0x2000] ;  /* 0x00200000682c783b */ /* 0x010f220000000200 */
[----:B------:R-:W-:Y:S01]  /*1e780*/  IMAD.MOV.U32 R232, RZ, RZ, R120 ;  /* 0x000000ffffe87224 */ /* 0x000fe200078e0078 */
[----:B------:R-:W-:Y:S01]  /*1e790*/  HMMA.16816.F32 R124, R12, R96, RZ ;  /* 0x000000600c7c723c */ /* 0x000fe200000018ff */
[----:B------:R-:W-:Y:S01]  /*1e7a0*/  IMAD.MOV.U32 R233, RZ, RZ, R119 ;  /* 0x000000ffffe97224 */ /* 0x000fe200078e0077 */
[----:B------:R-:W-:Y:S01]  /*1e7b0*/  MOV R236, R109 ;  /* 0x0000006d00ec7202 */ /* 0x000fe20000000f00 */
[----:B------:R-:W-:Y:S01]  /*1e7c0*/  IMAD.MOV.U32 R234, RZ, RZ, R117 ;  /* 0x000000ffffea7224 */ /* 0x000fe200078e0075 */
[----:B------:R-:W0:Y:S01]  /*1e7d0*/  LDGDEPBAR ;  /* 0x00000000000079af */ /* 0x000e220000000000 */
[----:B------:R-:W-:-:S03]  /*1e7e0*/  IMAD.MOV.U32 R119, RZ, RZ, R111 ;  /* 0x000000ffff777224 */ /* 0x000fc600078e006f */
[----:B------:R-:W-:Y:S01]  /*1e7f0*/  HMMA.16816.F32 R196, R12, R98, RZ ;  /* 0x000000620cc4723c */ /* 0x000fe200000018ff */
[----:B------:R-:W-:Y:S02]  /*1e800*/  IMAD.MOV.U32 R237, RZ, RZ, R110 ;  /* 0x000000ffffed7224 */ /* 0x000fe400078e006e */
[----:B------:R-:W-:-:S05]  /*1e810*/  IMAD.MOV.U32 R117, RZ, RZ, R108 ;  /* 0x000000ffff757224 */ /* 0x000fca00078e006c */
[C---:B------:R-:W-:Y:S08]  /*1e820*/  HMMA.16816.F32 R168, R12.reuse, R100, RZ ;  /* 0x000000640ca8723c */ /* 0x040ff000000018ff */
[C---:B------:R-:W-:Y:S08]  /*1e830*/  HMMA.16816.F32 R128, R12.reuse, R102, RZ ;  /* 0x000000660c80723c */ /* 0x040ff000000018ff */
[C---:B------:R-:W-:Y:S08]  /*1e840*/  HMMA.16816.F32 R204, R12.reuse, R92, RZ ;  /* 0x0000005c0ccc723c */ /* 0x040ff000000018ff */
[C---:B------:R-:W-:Y:S08]  /*1e850*/  HMMA.16816.F32 R192, R12.reuse, R94, RZ ;  /* 0x0000005e0cc0723c */ /* 0x040ff000000018ff */
[C---:B-1----:R-:W-:Y:S08]  /*1e860*/  HMMA.16816.F32 R120, R12.reuse, R88, RZ ;  /* 0x000000580c78723c */ /* 0x042ff000000018ff */
        /* <DEDUP_REMOVED lines=14> */
[----:B------:R-:W-:-:S07]  /*1e950*/  IMAD.MOV.U32 R235, RZ, RZ, R115 ;  /* 0x000000ffffeb7224 */ /* 0x000fce00078e0073 */
[----:B------:R-:W-:Y:S01]  /*1e960*/  HMMA.16816.F32 R20, R12, R40, RZ ;  /* 0x000000280c14723c */ /* 0x000fe200000018ff */
[----:B------:R-:W-:-:S07]  /*1e970*/  MOV R239, R114 ;  /* 0x0000007200ef7202 */ /* 0x000fce0000000f00 */
[C---:B------:R-:W-:Y:S01]  /*1e980*/  HMMA.16816.F32 R108, R12.reuse, R42, RZ ;  /* 0x0000002a0c6c723c */ /* 0x040fe200000018ff */
[----:B------:R-:W-:Y:S01]  /*1e990*/  IMAD.MOV.U32 R244, RZ, RZ, R113 ;  /* 0x000000fffff47224 */ /* 0x000fe200078e0071 */
[----:B------:R-:W-:Y:S06]  /*1e9a0*/  LDSM.16.M88.4 R40, [R104+0x3000] ;  /* 0x003000006828783b */ /* 0x000fec0000000200 */
[C---:B------:R-:W-:Y:S01]  /*1e9b0*/  HMMA.16816.F32 R80, R12.reuse, R82, RZ ;  /* 0x000000520c50723c */ /* 0x040fe200000018ff */
[----:B------:R-:W-:Y:S02]  /*1e9c0*/  IMAD.MOV.U32 R238, RZ, RZ, R112 ;  /* 0x000000ffffee7224 */ /* 0x000fe400078e0070 */
[----:B------:R-:W1:Y:S05]  /*1e9d0*/  LDSM.16.M88.4 R112, [R104+0x2800] ;  /* 0x002800006870783b */ /* 0x000e6a0000000200 */
[C---:B------:R-:W-:Y:S08]  /*1e9e0*/  HMMA.16816.F32 R200, R12.reuse, R68, RZ ;  /* 0x000000440cc8723c */ /* 0x040ff000000018ff */
[C---:B------:R-:W-:Y:S08]  /*1e9f0*/  HMMA.16816.F32 R172, R12.reuse, R70, RZ ;  /* 0x000000460cac723c */ /* 0x040ff000000018ff */
[C---:B------:R-:W-:Y:S08]  /*1ea00*/  HMMA.16816.F32 R60, R12.reuse, R62, RZ ;  /* 0x0000003e0c3c723c */ /* 0x040ff000000018ff */
[C---:B------:R-:W-:Y:S08]  /*1ea10*/  HMMA.16816.F32 R56, R12.reuse, R58, RZ ;  /* 0x0000003a0c38723c */ /* 0x040ff000000018ff */
[C---:B------:R-:W-:Y:S08]  /*1ea20*/  HMMA.16816.F32 R228, R12.reuse, R52, RZ ;  /* 0x000000340ce4723c */ /* 0x040ff000000018ff */
[C---:B------:R-:W-:Y:S08]  /*1ea30*/  HMMA.16816.F32 R224, R12.reuse, R54, RZ ;  /* 0x000000360ce0723c */ /* 0x040ff000000018ff */
[C---:B---3--:R-:W-:Y:S08]  /*1ea40*/  HMMA.16816.F32 R248, R12.reuse, R48, RZ ;  /* 0x000000300cf8723c */ /* 0x048ff000000018ff */
[----:B------:R-:W-:Y:S01]  /*1ea50*/  HMMA.16816.F32 R12, R12, R50, RZ ;  /* 0x000000320c0c723c */ /* 0x000fe200000018ff */
[----:B------:R-:W-:-:S02]  /*1ea60*/  IMAD.MOV.U32 R188, RZ, RZ, R107 ;  /* 0x000000ffffbc7224 */ /* 0x000fc400078e006b */
[----:B------:R-:W-:-:S05]  /*1ea70*/  IMAD.MOV.U32 R107, RZ, RZ, R105 ;  /* 0x000000ffff6b7224 */ /* 0x000fca00078e0069 */
[C---:B----4-:R-:W-:Y:S01]  /*1ea80*/  HMMA.16816.F32 R48, R24.reuse, R44, R32 ;  /* 0x0000002c1830723c */ /* 0x050fe20000001820 */
[----:B------:R-:W3:Y:S07]  /*1ea90*/  LDSM.16.M88.4 R32, [R104+0x3800] ;  /* 0x003800006820783b */ /* 0x000eee0000000200 */
[----:B------:R-:W-:Y:S01]  /*1eaa0*/  HMMA.16816.F32 R52, R24, R46, R28 ;  /* 0x0000002e1834723c */ /* 0x000fe2000000181c */
[----:B------:R-:W4:Y:S04]  /*1eab0*/  LDSM.16.M88.4 R44, [R104+0x5800] ;  /* 0x00580000682c783b */ /* 0x000f280000000200 */
[----:B------:R-:W-:Y:S03]  /*1eac0*/  LDSM.16.M88.4 R28, [R104+0x4000] ;  /* 0x00400000681c783b */ /* 0x000fe60000000200 */
[----:B------:R-:W-:Y:S01]  /*1ead0*/  IMAD.MOV.U32 R241, RZ, RZ, R13 ;  /* 0x000000fffff17224 */ /* 0x000fe200078e000d */
[----:B------:R-:W-:Y:S01]  /*1eae0*/  MOV R105, R15 ;  /* 0x0000000f00697202 */ /* 0x000fe20000000f00 */
[----:B------:R-:W-:-:S02]  /*1eaf0*/  IMAD.MOV.U32 R240, RZ, RZ, R14 ;  /* 0x000000fffff07224 */ /* 0x000fc400078e000e */
[----:B------:R-:W-:Y:S02]  /*1eb00*/  IMAD.MOV.U32 R7, RZ, RZ, R12 ;  /* 0x000000ffff077224 */ /* 0x000fe400078e000c */
[----:B------:R-:W2:Y:S01]  /*1eb10*/  LDSM.16.M88.4 R12, [R104+0x5000] ;  /* 0x00500000680c783b */ /* 0x000ea20000000200 */
[C---:B-1----:R-:W-:Y:S03]  /*1eb20*/  HMMA.16816.F32 R68, R24.reuse, R112, R20 ;  /* 0x000000701844723c */ /* 0x042fe60000001814 */
[----:B------:R-:W1:Y:S01]  /*1eb30*/  LDSM.16.M88.4 R20, [R104+0x4800] ;  /* 0x004800006814783b */ /* 0x000e620000000200 */
[----:B------:R-:W-:Y:S01]  /*1eb40*/  MOV R39, R250 ;  /* 0x000000fa00277202 */ /* 0x000fe20000000f00 */
[----:B------:R-:W-:Y:S02]  /*1eb50*/  IMAD.MOV.U32 R10, RZ, RZ, R251 ;  /* 0x000000ffff0a7224 */ /* 0x000fe400078e00fb */
[----:B------:R-:W-:Y:S01]  /*1eb60*/  IMAD.MOV.U32 R3, RZ, RZ, R249 ;  /* 0x000000ffff037224 */ /* 0x000fe200078e00f9 */
[----:B------:R-:W-:Y:S01]  /*1eb70*/  HMMA.16816.F32 R112, R24, R114, R108 ;  /* 0x000000721870723c */ /* 0x000fe2000000186c */
[----:B------:R-:W-:Y:S01]  /*1eb80*/  IMAD.MOV.U32 R4, RZ, RZ, R248 ;  /* 0x000000ffff047224 */ /* 0x000fe200078e00f8 */
[----:B------:R-:W-:Y:S01]  /*1eb90*/  MOV R248, R234 ;  /* 0x000000ea00f87202 */ /* 0x000fe20000000f00 */
[----:B------:R-:W-:-:S02]  /*1eba0*/  IMAD.MOV.U32 R251, RZ, RZ, R244 ;  /* 0x000000fffffb7224 */ /* 0x000fc400078e00f4 */
[----:B------:R-:W-:Y:S02]  /*1ebb0*/  IMAD.MOV.U32 R250, RZ, RZ, R239 ;  /* 0x000000fffffa7224 */ /* 0x000fe400078e00ef */
[----:B------:R-:W-:Y:S02]  /*1ebc0*/  IMAD.MOV.U32 R249, RZ, RZ, R235 ;  /* 0x000000fffff97224 */ /* 0x000fe400078e00eb */
[----:B------:R-:W-:Y:S01]  /*1ebd0*/  IMAD.MOV.U32 R244, RZ, RZ, R233 ;  /* 0x000000fffff47224 */ /* 0x000fe200078e00e9 */
[----:B---3--:R-:W-:Y:S01]  /*1ebe0*/  HMMA.16816.F32 R108, R24, R34, R196 ;  /* 0x00000022186c723c */ /* 0x008fe200000018c4 */
[----:B------:R-:W-:-:S07]  /*1ebf0*/  IMAD.MOV.U32 R239, RZ, RZ, R232 ;  /* 0x000000ffffef7224 */ /* 0x000fce00078e00e8 */
[C---:B----4-:R-:W-:Y:S08]  /*1ec00*/  HMMA.16816.F32 R196, R24.reuse, R44, R84 ;  /* 0x0000002c18c4723c */ /* 0x050ff00000001854 */
        /* <DEDUP_REMOVED lines=9> */
[----:B------:R-:W-:Y:S01]  /*1eca0*/  HMMA.16816.F32 R192, R24, R30, R192 ;  /* 0x0000001e18c0723c */ /* 0x000fe200000018c0 */
[----:B------:R-:W3:Y:S01]  /*1ecb0*/  LDSM.16.M88.4 R28, [R104+0x7000] ;  /* 0x00700000681c783b */ /* 0x000ee20000000200 */
[----:B------:R-:W-:Y:S01]  /*1ecc0*/  IMAD.MOV.U32 R83, RZ, RZ, R251 ;  /* 0x000000ffff537224 */ /* 0x000fe200078e00fb */
[----:B------:R-:W-:Y:S01]  /*1ecd0*/  MOV R82, R250 ;  /* 0x000000fa00527202 */ /* 0x000fe20000000f00 */
[----:B------:R-:W-:-:S02]  /*1ece0*/  IMAD.MOV.U32 R81, RZ, RZ, R249 ;  /* 0x000000ffff517224 */ /* 0x000fc400078e00f9 */
[----:B------:R-:W-:Y:S02]  /*1ecf0*/  IMAD.MOV.U32 R87, RZ, RZ, R248 ;  /* 0x000000ffff577224 */ /* 0x000fe400078e00f8 */
[C---:B--2---:R-:W-:Y:S08]  /*1ed00*/  HMMA.16816.F32 R248, R24.reuse, R12, R64 ;  /* 0x0000000c18f8723c */ /* 0x044ff00000001840 */
[C---:B------:R-:W-:Y:S08]  /*1ed10*/  HMMA.16816.F32 R60, R24.reuse, R14, R60 ;  /* 0x0000000e183c723c */ /* 0x040ff0000000183c */
[C---:B------:R-:W-:Y:S08]  /*1ed20*/  HMMA.16816.F32 R168, R24.reuse, R40, R168 ;  /* 0x0000002818a8723c */ /* 0x040ff000000018a8 */
[----:B------:R-:W-:Y:S01]  /*1ed30*/  HMMA.16816.F32 R128, R24, R42, R128 ;  /* 0x0000002a1880723c */ /* 0x000fe20000001880 */
[----:B------:R-:W2:Y:S01]  /*1ed40*/  LDSM.16.M88.4 R40, [R104+0x6000] ;  /* 0x006000006828783b */ /* 0x000ea20000000200 */
        /* <DEDUP_REMOVED lines=8> */
[----:B------:R-:W-:Y:S01]  /*1edd0*/  IMAD.MOV.U32 R188, RZ, RZ, R107 ;  /* 0x000000ffffbc7224 */ /* 0x000fe200078e006b */
[----:B------:R-:W-:Y:S01]  /*1ede0*/  MOV R244, R238 ;  /* 0x000000ee00f47202 */ /* 0x000fe20000000f00 */
[----:B------:R-:W-:Y:S01]  /*1edf0*/  IMAD.MOV.U32 R85, RZ, RZ, R87 ;  /* 0x000000ffff557224 */ /* 0x000fe200078e0057 */
[----:B------:R-:W-:Y:S01]  /*1ee00*/  MOV R86, R18 ;  /* 0x0000001200567202 */ /* 0x000fe20000000f00 */
[----:B------:R-:W-:Y:S01]  /*1ee10*/  IMAD.MOV.U32 R87, RZ, RZ, R19 ;  /* 0x000000ffff577224 */ /* 0x000fe200078e0013 */
[----:B------:R-:W4:Y:S01]  /*1ee20*/  LDSM.16.M88.4 R32, [R104+0x6800] ;  /* 0x006800006820783b */ /* 0x000f220000000200 */
[----:B------:R-:W-:Y:S01]  /*1ee30*/  IMAD.MOV.U32 R19, RZ, RZ, R38 ;  /* 0x000000ffff137224 */ /* 0x000fe200078e0026 */
[C---:B-1----:R-:W-:Y:S08]  /*1ee40*/  HMMA.16816.F32 R236, R24.reuse, R22, R72 ;  /* 0x0000001618ec723c */ /* 0x042ff00000001848 */
[----:B---3--:R-:W-:Y:S01]  /*1ee50*/  HMMA.16816.F32 R200, R24, R28, R200 ;  /* 0x0000001c18c8723c */ /* 0x008fe200000018c8 */
[----:B------:R-:W-:Y:S01]  /*1ee60*/  IMAD.MOV.U32 R74, RZ, RZ, R3 ;  /* 0x000000ffff4a7224 */ /* 0x000fe200078e0003 */
[----:B------:R-:W-:Y:S01]  /*1ee70*/  MOV R3, R14 ;  /* 0x0000000e00037202 */ /* 0x000fe20000000f00 */
[----:B------:R-:W-:-:S05]  /*1ee80*/  IMAD.MOV.U32 R73, RZ, RZ, R188 ;  /* 0x000000ffff497224 */ /* 0x000fca00078e00bc */
[----:B------:R-:W-:Y:S01]  /*1ee90*/  HMMA.16816.F32 R172, R24, R30, R172 ;  /* 0x0000001e18ac723c */ /* 0x000fe200000018ac */
[----:B------:R-:W-:Y:S01]  /*1eea0*/  IMAD.MOV.U32 R188, RZ, RZ, R12 ;  /* 0x000000ffffbc7224 */ /* 0x000fe200078e000c */
[----:B------:R-:W-:Y:S01]  /*1eeb0*/  LDSM.16.M88.4 R28, [R177] ;  /* 0x00000000b11c783b */ /* 0x000fe20000000200 */
[----:B------:R-:W-:Y:S02]  /*1eec0*/  IMAD.MOV.U32 R38, RZ, RZ, R13 ;  /* 0x000000ffff267224 */ /* 0x000fe400078e000d */
[----:B------:R-:W-:-:S03]  /*1eed0*/  IMAD.MOV.U32 R18, RZ, RZ, R15 ;  /* 0x000000ffff127224 */ /* 0x000fc600078e000f */
[----:B------:R-:W-:Y:S01]  /*1eee0*/  HMMA.16816.F32 R100, R24, R20, R100 ;  /* 0x000000141864723c */ /* 0x000fe20000001864 */
[----:B------:R1:W3:Y:S01]  /*1eef0*/  LDSM.16.M88.4 R20, [R2] ;  /* 0x000000000214783b */ /* 0x0002e20000000200 */
[----:B------:R-:W-:-:S03]  /*1ef00*/  MOV R80, R82 ;  /* 0x0000005200507202 */ /* 0x000fc60000000f00 */
[----:B------:R-:W-:Y:S03]  /*1ef10*/  LDSM.16.M88.4 R64, [R182+0x800] ;  /* 0x00080000b640783b */ /* 0x000fe60000000200 */
[----:B------:R-:W-:Y:S01]  /*1ef20*/  HMMA.16816.F32 R12, R24, R46, R56 ;  /* 0x0000002e180c723c */ /* 0x000fe20000001838 */
[----:B------:R-:W-:Y:S01]  /*1ef30*/  IMAD.MOV.U32 R75, RZ, RZ, R81 ;  /* 0x000000ffff4b7224 */ /* 0x000fe200078e0051 */
[----:B------:R-:W-:Y:S01]  /*1ef40*/  MOV R107, R60 ;  /* 0x0000003c006b7202 */ /* 0x000fe20000000f00 */
[----:B------:R-:W-:Y:S01]  /*1ef50*/  IMAD.MOV.U32 R82, RZ, RZ, R84 ;  /* 0x000000ffff527224 */ /* 0x000fe200078e0054 */
[----:B------:R-:W-:Y:S01]  /*1ef60*/  LDSM.16.M88.4 R44, [R74] ;  /* 0x000000004a2c783b */ /* 0x000fe20000000200 */
[----:B------:R-:W-:-:S03]  /*1ef70*/  IMAD.MOV.U32 R84, RZ, RZ, R10 ;  /* 0x000000ffff547224 */ /* 0x000fc600078e000a */
[----:B--2---:R-:W-:Y:S01]  /*1ef80*/  HMMA.16816.F32 R220, R24, R40, R220 ;  /* 0x0000002818dc723c */ /* 0x004fe200000018dc */
[----:B------:R-:W-:Y:S02]  /*1ef90*/  IMAD.MOV.U32 R81, RZ, RZ, R4 ;  /* 0x000000ffff517224 */ /* 0x000fe400078e0004 */
[----:B------:R-:W-:Y:S02]  /*1efa0*/  IMAD.MOV.U32 R11, RZ, RZ, R61 ;  /* 0x000000ffff0b7224 */ /* 0x000fe400078e003d */
[----:B------:R-:W-:-:S03]  /*1efb0*/  IMAD.MOV.U32 R9, RZ, RZ, R62 ;  /* 0x000000ffff097224 */ /* 0x000fc600078e003e */
[----:B------:R-:W-:Y:S01]  /*1efc0*/  HMMA.16816.F32 R216, R24, R42, R216 ;  /* 0x0000002a18d8723c */ /* 0x000fe200000018d8 */
[----:B------:R2:W-:Y:S01]  /*1efd0*/  LDSM.16.M88.4 R40, [R83] ;  /* 0x000000005328783b */ /* 0x0005e20000000200 */
[----:B------:R-:W-:-:S03]  /*1efe0*/  IMAD.MOV.U32 R5, RZ, RZ, R63 ;  /* 0x000000ffff057224 */ /* 0x000fc600078e003f */
[----:B------:R-:W-:Y:S03]  /*1eff0*/  LDSM.16.M88.4 R60, [R182] ;  /* 0x00000000b63c783b */ /* 0x000fe60000000200 */
[----:B------:R-:W-:Y:S02]  /*1f000*/  IMAD.MOV.U32 R10, RZ, RZ, R14 ;  /* 0x000000ffff0a7224 */ /* 0x000fe400078e000e */
[----:B------:R-:W-:Y:S02]  /*1f010*/  IMAD.MOV.U32 R4, RZ, RZ, R15 ;  /* 0x000000ffff047224 */ /* 0x000fe400078e000f */
[----:B-1----:R-:W-:Y:S02]  /*1f020*/  IMAD.MOV.U32 R2, RZ, RZ, R12 ;  /* 0x000000ffff027224 */ /* 0x002fe400078e000c */
[----:B--2---:R-:W-:Y:S01]  /*1f030*/  IMAD.MOV.U32 R83, RZ, RZ, R39 ;  /* 0x000000ffff537224 */ /* 0x004fe200078e0027 */
[----:B------:R-:W-:-:S02]  /*1f040*/  MOV R39, R13 ;  /* 0x0000000d00277202 */ /* 0x000fc40000000f00 */
[----:B------:R-:W1:Y:S01]  /*1f050*/  LDSM.16.M88.4 R12, [R185] ;  /* 0x00000000b90c783b */ /* 0x000e620000000200 */
[C---:B----4-:R-:W-:Y:S08]  /*1f060*/  HMMA.16816.F32 R212, R24.reuse, R32, R212 ;  /* 0x0000002018d4723c */ /* 0x050ff000000018d4 */
[----:B------:R-:W-:Y:S08]  /*1f070*/  HMMA.16816.F32 R208, R24, R34, R208 ;  /* 0x0000002218d0723c */ /* 0x000ff000000018d0 */
[C---:B---3--:R-:W-:Y:S01]  /*1f080*/  HMMA.16816.F32 R32, R20.reuse, R28, R48 ;  /* 0x0000001c1420723c */ /* 0x048fe20000001830 */
[----:B------:R-:W2:Y:S07]  /*1f090*/  LDSM.16.M88.4 R48, [R73] ;  /* 0x000000004930783b */ /* 0x000eae0000000200 */
[----:B------:R-:W-:Y:S01]  /*1f0a0*/  HMMA.16816.F32 R52, R20, R30, R52 ;  /* 0x0000001e1434723c */ /* 0x000fe20000001834 */
[----:B------:R-:W3:Y:S11]  /*1f0b0*/  LDSM.16.M88.4 R28, [R104+0x9000] ;  /* 0x00900000681c783b */ /* 0x000ef60000000200 */
[----:B------:R-:W-:Y:S04]  /*1f0c0*/  @!UPT UIADD3 URZ, URZ, URZ, URZ ;  /* 0x0000003f3f3ff290 */ /* 0x000fe8000fffe03f */
[----:B-1----:R-:W-:Y:S08]  /*1f0d0*/  HMMA.16816.F32 R56, R12, R60, R32 ;  /* 0x0000003c0c38723c */ /* 0x002ff00000001820 */
[----:B------:R-:W-:Y:S01]  /*1f0e0*/  HMMA.16816.F32 R68, R20, R40, R68 ;  /* 0x000000281444723c */ /* 0x000fe20000001844 */
[----:B------:R-:W-:-:S07]  /*1f0f0*/  IMAD.MOV.U32 R61, RZ, RZ, R75 ;  /* 0x000000ffff3d7224 */ /* 0x000fce00078e004b */
[----:B--2---:R-:W-:Y:S08]  /*1f100*/  HMMA.16816.F32 R76, R20, R50, R128 ;  /* 0x00000032144c723c */ /* 0x004ff00000001880 */
[----:B---3--:R-:W-:Y:S01]  /*1f110*/  HMMA.16816.F32 R228, R24, R28, R228 ;  /* 0x0000001c18e4723c */ /* 0x008fe200000018e4 */
[----:B------:R-:W-:Y:S02]  /*1f120*/  IMAD.MOV.U32 R128, RZ, RZ, R2 ;  /* 0x000000ffff807224 */ /* 0x000fe400078e0002 */
[----:B------:R-:W-:-:S05]  /*1f130*/  FMUL.FTZ R2, R56, R0 ;  /* 0x0000000038027220 */ /* 0x000fca0000410000 */
[----:B------:R-:W-:Y:S08]  /*1f140*/  HMMA.16816.F32 R224, R24, R30, R224 ;  /* 0x0000001e18e0723c */ /* 0x000ff000000018e0 */
[----:B------:R-:W-:Y:S08]  /*1f150*/  HMMA.16816.F32 R28, R12, R62, R52 ;  /* 0x0000003e0c1c723c */ /* 0x000ff00000001834 */
[C---:B------:R-:W-:Y:S01]  /*1f160*/  HMMA.16816.F32 R72, R20.reuse, R48, R168 ;  /* 0x000000301448723c */ /* 0x040fe200000018a8 */
[----:B------:R1:W-:Y:S07]  /*1f170*/  MUFU.TANH R171, R2 ;  /* 0x0000000200ab7308 */ /* 0x0003ee0000002400 */
[----:B------:R-:W-:Y:S01]  /*1f180*/  HMMA.16816.F32 R32, R20, R42, R112 ;  /* 0x0000002a1420723c */ /* 0x000fe20000001870 */
[----:B-1----:R-:W-:-:S04]  /*1f190*/  FMUL.FTZ R2, R57, R0 ;  /* 0x0000000039027220 */ /* 0x002fc80000410000 */
[----:B------:R1:W-:Y:S03]  /*1f1a0*/  MUFU.TANH R114, R2 ;  /* 0x0000000200727308 */ /* 0x0003e60000002400 */
[----:B------:R-:W-:Y:S01]  /*1f1b0*/  HMMA.16816.F32 R40, R12, R64, R68 ;  /* 0x000000400c28723c */ /* 0x000fe20000001844 */
[----:B------:R-:W-:Y:S01]  /*1f1c0*/  IMAD.MOV.U32 R129, RZ, RZ, R39 ;  /* 0x000000ffff817224 */ /* 0x000fe200078e0027 */
[----:B------:R-:W-:Y:S01]  /*1f1d0*/  MOV R60, R80 ;  /* 0x00000050003c7202 */ /* 0x000fe20000000f00 */
[----:B------:R-:W-:Y:S02]  /*1f1e0*/  IMAD.MOV.U32 R49, RZ, RZ, R81 ;  /* 0x000000ffff317224 */ /* 0x000fe400078e0051 */
[----:B-1----:R-:W-:-:S04]  /*1f1f0*/  FMUL.FTZ R2, R58, R0 ;  /* 0x000000003a027220 */ /* 0x002fc80000410000 */
[----:B------:R1:W-:Y:S01]  /*1f200*/  MUFU.TANH R169, R2 ;  /* 0x0000000200a97308 */ /* 0x0003e20000002400 */
[----:B------:R-:W-:Y:S02]  /*1f210*/  IMAD.MOV.U32 R168, RZ, RZ, R82 ;  /* 0x000000ffffa87224 */ /* 0x000fe400078e0052 */
[----:B------:R-:W-:Y:S02]  /*1f220*/  IMAD.MOV.U32 R170, RZ, RZ, R83 ;  /* 0x000000ffffaa7224 */ /* 0x000fe400078e0053 */
[----:B------:R-:W-:Y:S01]  /*1f230*/  HMMA.16816.F32 R80, R20, R44, R124 ;  /* 0x0000002c1450723c */ /* 0x000fe2000000187c */
[----:B-1----:R-:W-:-:S04]  /*1f240*/  FMUL.FTZ R2, R59, R0 ;  /* 0x000000003b027220 */ /* 0x002fc80000410000 */
[----:B------:R1:W-:Y:S01]  /*1f250*/  MUFU.TANH R39, R2 ;  /* 0x0000000200277308 */ /* 0x0003e20000002400 */
[----:B------:R-:W-:Y:S02]  /*1f260*/  IMAD.MOV.U32 R115, RZ, RZ, R106 ;  /* 0x000000ffff737224 */ /* 0x000fe400078e006a */
[----:B------:R-:W-:Y:S02]  /*1f270*/  IMAD.MOV.U32 R112, RZ, RZ, R4 ;  /* 0x000000ffff707224 */ /* 0x000fe400078e0004 */
[----:B-1----:R-:W-:-:S04]  /*1f280*/  FMUL.FTZ R2, R28, R0 ;  /* 0x000000001c027220 */ /* 0x002fc80000410000 */
[----:B------:R1:W-:Y:S01]  /*1f290*/  MUFU.TANH R126, R2 ;  /* 0x00000002007e7308 */ /* 0x0003e20000002400 */
[----:B------:R-:W-:Y:S01]  /*1f2a0*/  MOV R130, R10 ;  /* 0x0000000a00827202 */ /* 0x000fe20000000f00 */
[----:B-1----:R-:W-:-:S06]  /*1f2b0*/  FMUL.FTZ R2, R29, R0 ;  /* 0x000000001d027220 */ /* 0x002fcc0000410000 */
[----:B------:R1:W-:Y:S01]  /*1f2c0*/  MUFU.TANH R106, R2 ;  /* 0x00000002006a7308 */ /* 0x0003e20000002400 */
[----:B------:R-:W-:Y:S02]  /*1f2d0*/  IMAD.MOV.U32 R69, RZ, RZ, R5 ;  /* 0x000000ffff457224 */ /* 0x000fe400078e0005 */
[----:B-1----:R-:W-:-:S05]  /*1f2e0*/  FMUL.FTZ R2, R30, R0 ;  /* 0x000000001e027220 */ /* 0x002fca0000410000 */
[----:B------:R1:W-:Y:S01]  /*1f2f0*/  MUFU.TANH R4, R2 ;  /* 0x0000000200047308 */ /* 0x0003e20000002400 */
[----:B------:R-:W-:Y:S02]  /*1f300*/  IMAD.MOV.U32 R124, RZ, RZ, R11 ;  /* 0x000000ffff7c7224 */ /* 0x000fe400078e000b */
[----:B-1----:R-:W-:-:S05]  /*1f310*/  FMUL.FTZ R2, R31, R0 ;  /* 0x000000001f027220 */ /* 0x002fca0000410000 */
[----:B------:R1:W-:Y:S01]  /*1f320*/  MUFU.TANH R10, R2 ;  /* 0x00000002000a7308 */ /* 0x0003e20000002400 */
[----:B------:R-:W-:Y:S01]  /*1f330*/  IMAD.MOV.U32 R51, RZ, RZ, R87 ;  /* 0x000000ffff337224 */ /* 0x000fe200078e0057 */
[----:B------:R-:W-:Y:S01]  /*1f340*/  MOV R131, R85 ;  /* 0x0000005500837202 */ /* 0x000fe20000000f00 */
[----:B------:R-:W-:Y:S02]  /*1f350*/  IMAD.MOV.U32 R48, RZ, RZ, R84 ;  /* 0x000000ffff307224 */ /* 0x000fe400078e0054 */
[----:B------:R-:W-:Y:S02]  /*1f360*/  IMAD.MOV.U32 R113, RZ, RZ, R86 ;  /* 0x000000ffff717224 */ /* 0x000fe400078e0056 */
[----:B-1----:R-:W-:-:S04]  /*1f370*/  FMUL.FTZ R2, R40, R0 ;  /* 0x0000000028027220 */ /* 0x002fc80000410000 */
[----:B------:R1:W-:Y:S01]  /*1f380*/  MUFU.TANH R5, R2 ;  /* 0x0000000200057308 */ /* 0x0003e20000002400 */
[----:B------:R-:W-:Y:S01]  /*1f390*/  HMMA.16816.F32 R84, R20, R46, R108 ;  /* 0x0000002e1454723c */ /* 0x000fe2000000186c */
[----:B------:R-:W2:Y:S06]  /*1f3a0*/  LDSM.16.M88.4 R44, [R182+0x1000] ;  /* 0x00100000b62c783b */ /* 0x000eac0000000200 */
[----:B------:R-:W-:Y:S02]  /*1f3b0*/  IMAD.MOV.U32 R110, RZ, RZ, R170 ;  /* 0x000000ffff6e7224 */ /* 0x000fe400078e00aa */
[----:B-1----:R-:W-:-:S04]  /*1f3c0*/  FMUL.FTZ R2, R41, R0 ;  /* 0x0000000029027220 */ /* 0x002fc80000410000 */
[----:B------:R1:W-:Y:S01]  /*1f3d0*/  MUFU.TANH R11, R2 ;  /* 0x00000002000b7308 */ /* 0x0003e20000002400 */
[----:B------:R-:W-:Y:S01]  /*1f3e0*/  HMMA.16816.F32 R28, R12, R66, R32 ;  /* 0x000000420c1c723c */ /* 0x000fe20000001820 */
[----:B------:R-:W-:Y:S01]  /*1f3f0*/  IMAD.MOV.U32 R170, RZ, RZ, R247 ;  /* 0x000000ffffaa7224 */ /* 0x000fe200078e00f7 */
[----:B------:R3:W4:Y:S01]  /*1f400*/  LDSM.16.M88.4 R32, [R51] ;  /* 0x000000003320783b */ /* 0x0007220000000200 */
[----:B-1----:R-:W-:-:S04]  /*1f410*/  FMUL.FTZ R2, R42, R0 ;  /* 0x000000002a027220 */ /* 0x002fc80000410000 */
[----:B------:R1:W-:Y:S02]  /*1f420*/  MUFU.TANH R247, R2 ;  /* 0x0000000200f77308 */ /* 0x0003e40000002400 */
[----:B-1----:R-:W-:Y:S02]  /*1f430*/  FMUL.FTZ R2, R43, R0 ;  /* 0x000000002b027220 */ /* 0x002fe40000410000 */
[----:B------:R-:W1:Y:S04]  /*1f440*/  LDSM.16.M88.4 R40, [R182+0x1800] ;  /* 0x00180000b628783b */ /* 0x000e680000000200 */
[----:B------:R-:W4:Y:S01]  /*1f450*/  MUFU.TANH R56, R2 ;  /* 0x0000000200387308 */ /* 0x000f220000002400 */
[----:B------:R-:W-:Y:S01]  /*1f460*/  IMAD.MOV.U32 R57, RZ, RZ, R131 ;  /* 0x000000ffff397224 */ /* 0x000fe200078e0083 */
[----:B------:R-:W-:Y:S01]  /*1f470*/  MOV R111, R48 ;  /* 0x00000030006f7202 */ /* 0x000fe20000000f00 */
[----:B------:R-:W-:Y:S01]  /*1f480*/  IMAD.MOV.U32 R108, RZ, RZ, R49 ;  /* 0x000000ffff6c7224 */ /* 0x000fe200078e0031 */
[C---:B--2---:R-:W-:Y:S08]  /*1f490*/  HMMA.16816.F32 R52, R12.reuse, R46, R76 ;  /* 0x0000002e0c34723c */ /* 0x044ff0000000184c */
[----:B---3--:R-:W-:Y:S07]  /*1f4a0*/  HMMA.16816.F32 R48, R12, R44, R72 ;  /* 0x0000002c0c30723c */ /* 0x008fee0000001848 */
[----:B------:R-:W-:Y:S01]  /*1f4b0*/  IMAD.MOV.U32 R75, RZ, RZ, R57 ;  /* 0x000000ffff4b7224 */ /* 0x000fe200078e0039 */
[----:B----4-:R-:W-:Y:S07]  /*1f4c0*/  HMMA.16816.F32 R44, R20, R32, R204 ;  /* 0x00000020142c723c */ /* 0x010fee00000018cc */
[----:B------:R-:W-:-:S02]  /*1f4d0*/  MOV R207, R56 ;  /* 0x0000003800cf7202 */ /* 0x000fc40000000f00 */
[----:B-1----:R-:W-:Y:S01]  /*1f4e0*/  HMMA.16816.F32 R56, R12, R42, R84 ;  /* 0x0000002a0c38723c */ /* 0x002fe20000001854 */
[----:B------:R-:W2:Y:S01]  /*1f4f0*/  LDL.LU R85, [R1+0xb8] ;  /* 0x0000b80001557983 */ /* 0x000ea20000300800 */
[----:B------:R-:W-:Y:S02]  /*1f500*/  FMUL.FTZ R2, R28, R0 ;  /* 0x000000001c027220 */ /* 0x000fe40000410000 */
[----:B------:R-:W-:Y:S02]  /*1f510*/  IMAD.MOV.U32 R109, RZ, RZ, R168 ;  /* 0x000000ffff6d7224 */ /* 0x000fe400078e00a8 */
[----:B------:R1:W-:Y:S01]  /*1f520*/  MUFU.TANH R127, R2 ;  /* 0x00000002007f7308 */ /* 0x0003e20000002400 */
[----:B------:R-:W-:Y:S02]  /*1f530*/  IMAD.MOV.U32 R168, RZ, RZ, R19 ;  /* 0x000000ffffa87224 */ /* 0x000fe400078e0013 */
[----:B------:R-:W-:Y:S02]  /*1f540*/  IMAD.MOV.U32 R19, RZ, RZ, R117 ;  /* 0x000000ffff137224 */ /* 0x000fe400078e0075 */
[----:B------:R-:W-:-:S02]  /*1f550*/  IMAD.MOV.U32 R65, RZ, RZ, R252 ;  /* 0x000000ffff417224 */ /* 0x000fc400078e00fc */
[----:B-1----:R-:W-:-:S04]  /*1f560*/  FMUL.FTZ R2, R29, R0 ;  /* 0x000000001d027220 */ /* 0x002fc80000410000 */
[----:B------:R1:W-:Y:S01]  /*1f570*/  MUFU.TANH R117, R2 ;  /* 0x0000000200757308 */ /* 0x0003e20000002400 */
[----:B------:R-:W-:Y:S02]  /*1f580*/  IMAD.MOV.U32 R131, RZ, RZ, R9 ;  /* 0x000000ffff837224 */ /* 0x000fe400078e0009 */
[----:B------:R-:W-:Y:S02]  /*1f590*/  IMAD.MOV.U32 R125, RZ, RZ, R128 ;  /* 0x000000ffff7d7224 */ /* 0x000fe400078e0080 */
[----:B-1----:R-:W-:-:S04]  /*1f5a0*/  FMUL.FTZ R2, R30, R0 ;  /* 0x000000001e027220 */ /* 0x002fc80000410000 */
[----:B------:R1:W-:Y:S01]  /*1f5b0*/  MUFU.TANH R252, R2 ;  /* 0x0000000200fc7308 */ /* 0x0003e20000002400 */
[----:B------:R-:W-:Y:S01]  /*1f5c0*/  MOV R68, R107 ;  /* 0x0000006b00447202 */ /* 0x000fe20000000f00 */
[----:B-1----:R-:W-:Y:S01]  /*1f5d0*/  FMUL.FTZ R2, R31, R0 ;  /* 0x000000001f027220 */ /* 0x002fe20000410000 */
[----:B------:R-:W-:Y:S01]  /*1f5e0*/  MOV R70, R61 ;  /* 0x0000003d00467202 */ /* 0x000fe20000000f00 */
[----:B------:R-:W-:Y:S01]  /*1f5f0*/  IMAD.MOV.U32 R71, RZ, RZ, R60 ;  /* 0x000000ffff477224 */ /* 0x000fe200078e003c */
[----:B------:R1:W3:Y:S03]  /*1f600*/  LDSM.16.M88.4 R28, [R65] ;  /* 0x00000000411c783b */ /* 0x0002e60000000200 */
[----:B------:R4:W-:Y:S01]  /*1f610*/  MUFU.TANH R9, R2 ;  /* 0x0000000200097308 */ /* 0x0009e20000002400 */
[----:B------:R-:W-:Y:S01]  /*1f620*/  HMMA.16816.F32 R60, R20, R34, R192 ;  /* 0x00000022143c723c */ /* 0x000fe200000018c0 */
[----:B------:R-:W-:-:S02]  /*1f630*/  IMAD.MOV.U32 R206, RZ, RZ, R244 ;  /* 0x000000ffffce7224 */ /* 0x000fc400078e00f4 */
[----:B----4-:R-:W-:-:S04]  /*1f640*/  FMUL.FTZ R2, R48, R0 ;  /* 0x0000000030027220 */ /* 0x010fc80000410000 */
[----:B------:R4:W-:Y:S01]  /*1f650*/  MUFU.TANH R128, R2 ;  /* 0x0000000200807308 */ /* 0x0009e20000002400 */
[----:B------:R-:W-:Y:S01]  /*1f660*/  HMMA.16816.F32 R32, R12, R40, R80 ;  /* 0x000000280c20723c */ /* 0x000fe20000001850 */
[----:B------:R-:W1:Y:S01]  /*1f670*/  LDSM.16.M88.4 R40, [R182+0x2000] ;  /* 0x00200000b628783b */ /* 0x000e620000000200 */
[----:B----4-:R-:W-:-:S05]  /*1f680*/  FMUL.FTZ R2, R49, R0 ;  /* 0x0000000031027220 */ /* 0x010fca0000410000 */
[----:B------:R4:W-:Y:S01]  /*1f690*/  MUFU.TANH R107, R2 ;  /* 0x00000002006b7308 */ /* 0x0009e20000002400 */
[----:B------:R-:W-:Y:S01]  /*1f6a0*/  MOV R78, R129 ;  /* 0x00000081004e7202 */ /* 0x000fe20000000f00 */
[----:B----4-:R-:W-:-:S06]  /*1f6b0*/  FMUL.FTZ R2, R50, R0 ;  /* 0x0000000032027220 */ /* 0x010fcc0000410000 */
[----:B------:R4:W-:Y:S02]  /*1f6c0*/  MUFU.TANH R244, R2 ;  /* 0x0000000200f47308 */ /* 0x0009e40000002400 */
[----:B----4-:R-:W-:-:S06]  /*1f6d0*/  FMUL.FTZ R2, R51, R0 ;  /* 0x0000000033027220 */ /* 0x010fcc0000410000 */
[----:B------:R4:W-:Y:S01]  /*1f6e0*/  MUFU.TANH R72, R2 ;  /* 0x0000000200487308 */ /* 0x0009e20000002400 */
[----:B------:R-:W-:Y:S02]  /*1f6f0*/  IMAD.MOV.U32 R73, RZ, RZ, R130 ;  /* 0x000000ffff497224 */ /* 0x000fe400078e0082 */
[----:B----4-:R-:W-:-:S05]  /*1f700*/  FMUL.FTZ R2, R52, R0 ;  /* 0x0000000034027220 */ /* 0x010fca0000410000 */
[----:B------:R4:W-:Y:S01]  /*1f710*/  MUFU.TANH R129, R2 ;  /* 0x0000000200817308 */ /* 0x0009e20000002400 */
[----:B------:R-:W-:Y:S02]  /*1f720*/  IMAD.MOV.U32 R74, RZ, RZ, R125 ;  /* 0x000000ffff4a7224 */ /* 0x000fe400078e007d */
[----:B------:R-:W-:Y:S02]  /*1f730*/  IMAD.MOV.U32 R125, RZ, RZ, R115 ;  /* 0x000000ffff7d7224 */ /* 0x000fe400078e0073 */
[----:B----4-:R-:W-:-:S04]  /*1f740*/  FMUL.FTZ R2, R53, R0 ;  /* 0x0000000035027220 */ /* 0x010fc80000410000 */
[----:B------:R4:W-:Y:S01]  /*1f750*/  MUFU.TANH R195, R2 ;  /* 0x0000000200c37308 */ /* 0x0009e20000002400 */
[----:B------:R-:W-:Y:S01]  /*1f760*/  MOV R115, R105 ;  /* 0x0000006900737202 */ /* 0x000fe20000000f00 */
[----:B------:R-:W-:Y:S02]  /*1f770*/  IMAD.MOV.U32 R77, RZ, RZ, R113 ;  /* 0x000000ffff4d7224 */ /* 0x000fe400078e0071 */
[----:B----4-:R-:W-:-:S04]  /*1f780*/  FMUL.FTZ R2, R54, R0 ;  /* 0x0000000036027220 */ /* 0x010fc80000410000 */
[----:B------:R4:W-:Y:S01]  /*1f790*/  MUFU.TANH R130, R2 ;  /* 0x0000000200827308 */ /* 0x0009e20000002400 */
[----:B------:R-:W-:Y:S02]  /*1f7a0*/  IMAD.MOV.U32 R113, RZ, RZ, R241 ;  /* 0x000000ffff717224 */ /* 0x000fe400078e00f1 */
[----:B------:R-:W-:Y:S02]  /*1f7b0*/  IMAD.MOV.U32 R79, RZ, RZ, R112 ;  /* 0x000000ffff4f7224 */ /* 0x000fe400078e0070 */
[----:B----4-:R-:W-:-:S04]  /*1f7c0*/  FMUL.FTZ R2, R55, R0 ;  /* 0x0000000037027220 */ /* 0x010fc80000410000 */
[----:B------:R4:W-:Y:S01]  /*1f7d0*/  MUFU.TANH R105, R2 ;  /* 0x0000000200697308 */ /* 0x0009e20000002400 */
[----:B------:R-:W-:Y:S01]  /*1f7e0*/  IMAD.MOV.U32 R112, RZ, RZ, R7 ;  /* 0x000000ffff707224 */ /* 0x000fe200078e0007 */
[----:B------:R-:W-:Y:S01]  /*1f7f0*/  MOV R64, R69 ;  /* 0x0000004500407202 */ /* 0x000fe20000000f00 */
[----:B------:R-:W-:Y:S02]  /*1f800*/  IMAD.MOV.U32 R76, RZ, RZ, R114 ;  /* 0x000000ffff4c7224 */ /* 0x000fe400078e0072 */
[----:B----4-:R-:W-:-:S04]  /*1f810*/  FMUL.FTZ R2, R32, R0 ;  /* 0x0000000020027220 */ /* 0x010fc80000410000 */
[----:B------:R4:W-:Y:S01]  /*1f820*/  MUFU.TANH R241, R2 ;  /* 0x0000000200f17308 */ /* 0x0009e20000002400 */
[----:B-1----:R-:W-:Y:S01]  /*1f830*/  IMAD.MOV.U32 R65, RZ, RZ, R68 ;  /* 0x000000ffff417224 */ /* 0x002fe200078e0044 */
[----:B---3--:R-:W-:Y:S01]  /*1f840*/  HMMA.16816.F32 R52, R20, R28, R120 ;  /* 0x0000001c1434723c */ /* 0x008fe20000001878 */
[----:B------:R-:W-:Y:S02]  /*1f850*/  IMAD.MOV.U32 R67, RZ, RZ, R70 ;  /* 0x000000ffff437224 */ /* 0x000fe400078e0046 */
[----:B------:R-:W-:Y:S02]  /*1f860*/  IMAD.MOV.U32 R66, RZ, RZ, R71 ;  /* 0x000000ffff427224 */ /* 0x000fe400078e0047 */
[----:B------:R-:W-:Y:S02]  /*1f870*/  IMAD.MOV.U32 R114, RZ, RZ, R240 ;  /* 0x000000ffff727224 */ /* 0x000fe400078e00f0 */
[----:B----4-:R-:W-:-:S04]  /*1f880*/  FMUL.FTZ R2, R33, R0 ;  /* 0x0000000021027220 */ /* 0x010fc80000410000 */
[----:B------:R1:W-:Y:S01]  /*1f890*/  MUFU.TANH R7, R2 ;  /* 0x0000000200077308 */ /* 0x0003e20000002400 */
[----:B------:R-:W-:Y:S08]  /*1f8a0*/  HMMA.16816.F32 R68, R20, R30, R96 ;  /* 0x0000001e1444723c */ /* 0x000ff00000001860 */
[----:B------:R-:W-:Y:S01]  /*1f8b0*/  HMMA.16816.F32 R28, R12, R40, R44 ;  /* 0x000000280c1c723c */ /* 0x000fe2000000182c */
[----:B------:R-:W-:Y:S01]  /*1f8c0*/  IMAD.MOV.U32 R81, RZ, RZ, R131 ;  /* 0x000000ffff517224 */ /* 0x000fe200078e0083 */
[----:B------:R3:W-:Y:S01]  /*1f8d0*/  LDSM.16.M88.4 R44, [R206] ;  /* 0x00000000ce2c783b */ /* 0x0007e20000000200 */
[----:B-1----:R-:W-:-:S05]  /*1f8e0*/  FMUL.FTZ R2, R34, R0 ;  /* 0x0000000022027220 */ /* 0x002fca0000410000 */
[----:B------:R-:W-:Y:S01]  /*1f8f0*/  HMMA.16816.F32 R48, R12, R42, R60 ;  /* 0x0000002a0c30723c */ /* 0x000fe2000000183c */
[----:B------:R-:W1:Y:S01]  /*1f900*/  LDSM.16.M88.4 R40, [R182+0x2800] ;  /* 0x00280000b628783b */ /* 0x000e620000000200 */
[----:B------:R4:W-:Y:S01]  /*1f910*/  MUFU.TANH R240, R2 ;  /* 0x0000000200f07308 */ /* 0x0009e20000002400 */
[----:B------:R-:W-:Y:S01]  /*1f920*/  IMAD.MOV.U32 R205, RZ, RZ, R76 ;  /* 0x000000ffffcd7224 */ /* 0x000fe200078e004c */
[----:B------:R-:W-:Y:S01]  /*1f930*/  MOV R86, R171 ;  /* 0x000000ab00567202 */ /* 0x000fe20000000f00 */
[----:B------:R-:W-:Y:S02]  /*1f940*/  IMAD.MOV.U32 R87, RZ, RZ, R168 ;  /* 0x000000ffff577224 */ /* 0x000fe400078e00a8 */
[----:B------:R-:W-:Y:S01]  /*1f950*/  IMAD.MOV.U32 R83, RZ, RZ, R124 ;  /* 0x000000ffff537224 */ /* 0x000fe200078e007c */
[----:B------:R-:W-:Y:S01]  /*1f960*/  MOV R80, R65 ;  /* 0x0000004100507202 */ /* 0x000fe20000000f00 */
[----:B------:R-:W-:Y:S01]  /*1f970*/  IMAD.MOV.U32 R193, RZ, RZ, R66 ;  /* 0x000000ffffc17224 */ /* 0x000fe200078e0042 */
[----:B------:R-:W-:Y:S01]  /*1f980*/  LDSM.16.M88.4 R60, [R104+0x9800] ;  /* 0x00980000683c783b */ /* 0x000fe20000000200 */
[----:B----4-:R-:W-:-:S04]  /*1f990*/  FMUL.FTZ R2, R35, R0 ;  /* 0x0000000023027220 */ /* 0x010fc80000410000 */
[----:B------:R4:W-:Y:S02]  /*1f9a0*/  MUFU.TANH R96, R2 ;  /* 0x0000000200607308 */ /* 0x0009e40000002400 */
[----:B----4-:R-:W-:-:S06]  /*1f9b0*/  FMUL.FTZ R2, R56, R0 ;  /* 0x0000000038027220 */ /* 0x010fcc0000410000 */
[----:B------:R4:W-:Y:S01]  /*1f9c0*/  MUFU.TANH R131, R2 ;  /* 0x0000000200837308 */ /* 0x0009e20000002400 */
[----:B------:R-:W-:Y:S02]  /*1f9d0*/  IMAD.MOV.U32 R76, RZ, RZ, R77 ;  /* 0x000000ffff4c7224 */ /* 0x000fe400078e004d */
[----:B------:R-:W-:Y:S02]  /*1f9e0*/  IMAD.MOV.U32 R77, RZ, RZ, R78 ;  /* 0x000000ffff4d7224 */ /* 0x000fe400078e004e */
[----:B----4-:R-:W-:-:S04]  /*1f9f0*/  FMUL.FTZ R2, R57, R0 ;  /* 0x0000000039027220 */ /* 0x010fc80000410000 */
[----:B------:R4:W-:Y:S01]  /*1fa00*/  MUFU.TANH R84, R2 ;  /* 0x0000000200547308 */ /* 0x0009e20000002400 */
[----:B------:R-:W-:Y:S01]  /*1fa10*/  MOV R78, R73 ;  /* 0x00000049004e7202 */ /* 0x000fe20000000f00 */
[----:B----4-:R-:W-:-:S06]  /*1fa20*/  FMUL.FTZ R2, R58, R0 ;  /* 0x000000003a027220 */ /* 0x010fcc0000410000 */
[----:B---3--:R3:W-:Y:S02]  /*1fa30*/  MUFU.TANH R206, R2 ;  /* 0x0000000200ce7308 */ /* 0x0087e40000002400 */
[-C--:B---3--:R-:W-:Y:S01]  /*1fa40*/  FMUL.FTZ R2, R59, R0.reuse ;  /* 0x000000003b027220 */ /* 0x088fe20000410000 */
[----:B-1----:R-:W-:Y:S01]  /*1fa50*/  HMMA.16816.F32 R32, R12, R40, R52 ;  /* 0x000000280c20723c */ /* 0x002fe20000001834 */
[----:B------:R-:W1:Y:S04]  /*1fa60*/  LDSM.16.M88.4 R56, [R182+0x3000] ;  /* 0x00300000b638783b */ /* 0x000e680000000200 */
[----:B------:R3:W-:Y:S02]  /*1fa70*/  MUFU.TANH R73, R2 ;  /* 0x0000000200497308 */ /* 0x0007e40000002400 */
[----:B---3--:R-:W-:-:S06]  /*1fa80*/  FMUL.FTZ R2, R28, R0 ;  /* 0x000000001c027220 */ /* 0x008fcc0000410000 */
[----:B------:R3:W-:Y:S02]  /*1fa90*/  MUFU.TANH R171, R2 ;  /* 0x0000000200ab7308 */ /* 0x0007e40000002400 */
[----:B---3--:R-:W-:-:S06]  /*1faa0*/  FMUL.FTZ R2, R29, R0 ;  /* 0x000000001d027220 */ /* 0x008fcc0000410000 */
[----:B------:R3:W-:Y:S02]  /*1fab0*/  MUFU.TANH R122, R2 ;  /* 0x00000002007a7308 */ /* 0x0007e40000002400 */
[----:B---3--:R-:W-:-:S06]  /*1fac0*/  FMUL.FTZ R2, R30, R0 ;  /* 0x000000001e027220 */ /* 0x008fcc0000410000 */
[----:B------:R3:W-:Y:S01]  /*1fad0*/  MUFU.TANH R168, R2 ;  /* 0x0000000200a87308 */ /* 0x0007e20000002400 */
[----:B------:R-:W-:Y:S02]  /*1fae0*/  IMAD.MOV.U32 R192, RZ, RZ, R67 ;  /* 0x000000ffffc07224 */ /* 0x000fe400078e0043 */
[----:B---3--:R-:W-:-:S05]  /*1faf0*/  FMUL.FTZ R2, R31, R0 ;  /* 0x000000001f027220 */ /* 0x008fca0000410000 */
[----:B------:R3:W-:Y:S01]  /*1fb00*/  MUFU.TANH R124, R2 ;  /* 0x00000002007c7308 */ /* 0x0007e20000002400 */
[----:B------:R-:W-:Y:S01]  /*1fb10*/  IMAD.MOV.U32 R82, RZ, RZ, R64 ;  /* 0x000000ffff527224 */ /* 0x000fe200078e0040 */
[----:B------:R-:W-:Y:S01]  /*1fb20*/  HMMA.16816.F32 R52, R20, R46, R88 ;  /* 0x0000002e1434723c */ /* 0x000fe20000001858 */
[----:B------:R-:W-:Y:S02]  /*1fb30*/  IMAD.MOV.U32 R194, RZ, RZ, R75 ;  /* 0x000000ffffc27224 */ /* 0x000fe400078e004b */
[----:B---3--:R-:W-:-:S04]  /*1fb40*/  FMUL.FTZ R2, R48, R0 ;  /* 0x0000000030027220 */ /* 0x008fc80000410000 */
[----:B------:R3:W-:Y:S01]  /*1fb50*/  MUFU.TANH R204, R2 ;  /* 0x0000000200cc7308 */ /* 0x0007e20000002400 */
[----:B------:R-:W-:Y:S01]  /*1fb60*/  HMMA.16816.F32 R64, R20, R44, R92 ;  /* 0x0000002c1440723c */ /* 0x000fe2000000185c */
[----:B--2---:R2:W4:Y:S01]  /*1fb70*/  LDSM.16.M88.4 R44, [R85] ;  /* 0x00000000552c783b */ /* 0x0045220000000200 */
[----:B------:R-:W-:Y:S02]  /*1fb80*/  IMAD.MOV.U32 R75, RZ, RZ, R169 ;  /* 0x000000ffff4b7224 */ /* 0x000fe400078e00a9 */
[----:B---3--:R-:W-:-:S04]  /*1fb90*/  FMUL.FTZ R2, R49, R0 ;  /* 0x0000000031027220 */ /* 0x008fc80000410000 */
[----:B------:R3:W-:Y:S01]  /*1fba0*/  MUFU.TANH R97, R2 ;  /* 0x0000000200617308 */ /* 0x0007e20000002400 */
[----:B------:R-:W-:Y:S01]  /*1fbb0*/  HMMA.16816.F32 R40, R12, R42, R68 ;  /* 0x0000002a0c28723c */ /* 0x000fe20000001844 */
[----:B--2---:R-:W-:Y:S02]  /*1fbc0*/  IMAD.MOV.U32 R85, RZ, RZ, R87 ;  /* 0x000000ffff557224 */ /* 0x004fe400078e0057 */
[----:B---3--:R-:W-:-:S04]  /*1fbd0*/  FMUL.FTZ R2, R50, R0 ;  /* 0x0000000032027220 */ /* 0x008fc80000410000 */
[----:B------:R2:W-:Y:S01]  /*1fbe0*/  MUFU.TANH R169, R2 ;  /* 0x0000000200a97308 */ /* 0x0005e20000002400 */
[----:B------:R-:W-:Y:S02]  /*1fbf0*/  IMAD.MOV.U32 R87, RZ, RZ, R80 ;  /* 0x000000ffff577224 */ /* 0x000fe400078e0050 */
[----:B------:R-:W-:Y:S01]  /*1fc00*/  IMAD.MOV.U32 R80, RZ, RZ, R83 ;  /* 0x000000ffff507224 */ /* 0x000fe200078e0053 */
[----:B------:R-:W-:Y:S01]  /*1fc10*/  MOV R83, R188 ;  /* 0x000000bc00537202 */ /* 0x000fe20000000f00 */
[----:B--2---:R-:W-:-:S04]  /*1fc20*/  FMUL.FTZ R2, R51, R0 ;  /* 0x0000000033027220 */ /* 0x004fc80000410000 */
[----:B------:R2:W-:Y:S01]  /*1fc30*/  MUFU.TANH R88, R2 ;  /* 0x0000000200587308 */ /* 0x0005e20000002400 */
[----:B------:R-:W-:Y:S02]  /*1fc40*/  IMAD.MOV.U32 R121, RZ, RZ, R192 ;  /* 0x000000ffff797224 */ /* 0x000fe400078e00c0 */
[----:B------:R-:W-:Y:S02]  /*1fc50*/  IMAD.MOV.U32 R192, RZ, RZ, R194 ;  /* 0x000000ffffc07224 */ /* 0x000fe400078e00c2 */
[----:B--2---:R-:W-:-:S04]  /*1fc60*/  FMUL.FTZ R2, R32, R0 ;  /* 0x0000000020027220 */ /* 0x004fc80000410000 */
[----:B------:R2:W-:Y:S01]  /*1fc70*/  MUFU.TANH R188, R2 ;  /* 0x0000000200bc7308 */ /* 0x0005e20000002400 */
[----:B------:R-:W-:Y:S02]  /*1fc80*/  IMAD.MOV.U32 R194, RZ, RZ, R207 ;  /* 0x000000ffffc27224 */ /* 0x000fe400078e00cf */
[----:B------:R-:W-:Y:S01]  /*1fc90*/  IMAD.MOV.U32 R207, RZ, RZ, R38 ;  /* 0x000000ffffcf7224 */ /* 0x000fe200078e0026 */
[----:B-1----:R-:W-:Y:S01]  /*1fca0*/  HMMA.16816.F32 R28, R12, R56, R64 ;  /* 0x000000380c1c723c */ /* 0x002fe20000001840 */
[----:B------:R-:W1:Y:S01]  /*1fcb0*/  LDSM.16.M88.4 R64, [R182+0x3800] ;  /* 0x00380000b640783b */ /* 0x000e620000000200 */
[----:B--2---:R-:W-:-:S04]  /*1fcc0*/  FMUL.FTZ R2, R33, R0 ;  /* 0x0000000021027220 */ /* 0x004fc80000410000 */
[----:B------:R2:W3:Y:S01]  /*1fcd0*/  MUFU.TANH R89, R2 ;  /* 0x0000000200597308 */ /* 0x0004e20000002400 */
[----:B------:R-:W-:Y:S01]  /*1fce0*/  MOV R120, R193 ;  /* 0x000000c100787202 */ /* 0x000fe20000000f00 */
[----:B------:R-:W-:Y:S02]  /*1fcf0*/  IMAD.MOV.U32 R99, RZ, RZ, R125 ;  /* 0x000000ffff637224 */ /* 0x000fe400078e007d */
[----:B--2---:R-:W-:-:S04]  /*1fd00*/  FMUL.FTZ R2, R34, R0 ;  /* 0x0000000022027220 */ /* 0x004fc80000410000 */
[----:B------:R2:W-:Y:S01]  /*1fd10*/  MUFU.TANH R38, R2 ;  /* 0x0000000200267308 */ /* 0x0005e20000002400 */
[----:B------:R-:W-:Y:S02]  /*1fd20*/  IMAD.MOV.U32 R98, RZ, RZ, R99 ;  /* 0x000000ffff627224 */ /* 0x000fe400078e0063 */
[----:B--2---:R-:W-:-:S05]  /*1fd30*/  FMUL.FTZ R2, R35, R0 ;  /* 0x0000000023027220 */ /* 0x004fca0000410000 */
[----:B------:R2:W-:Y:S01]  /*1fd40*/  MUFU.TANH R123, R2 ;  /* 0x00000002007b7308 */ /* 0x0005e20000002400 */
[----:B------:R-:W-:Y:S01]  /*1fd50*/  IMAD.MOV.U32 R99, RZ, RZ, R120 ;  /* 0x000000ffff637224 */ /* 0x000fe200078e0078 */
[----:B------:R-:W-:Y:S01]  /*1fd60*/  HMMA.16816.F32 R48, R12, R58, R52 ;  /* 0x0000003a0c30723c */ /* 0x000fe20000001834 */
[----:B------:R-:W-:Y:S01]  /*1fd70*/  IMAD.MOV.U32 R120, RZ, RZ, R121 ;  /* 0x000000ffff787224 */ /* 0x000fe200078e0079 */
[----:B------:R-:W-:Y:S01]  /*1fd80*/  MOV R121, R85 ;  /* 0x0000005500797202 */ /* 0x000fe20000000f00 */
[----:B--2---:R-:W-:-:S05]  /*1fd90*/  FMUL.FTZ R2, R40, R0 ;  /* 0x0000000028027220 */ /* 0x004fca0000410000 */
[----:B----4-:R-:W-:Y:S01]  /*1fda0*/  HMMA.16816.F32 R32, R20, R44, R196 ;  /* 0x0000002c1420723c */ /* 0x010fe200000018c4 */
[----:B------:R2:W4:Y:S01]  /*1fdb0*/  LDSM.16.M88.4 R52, [R98] ;  /* 0x000000006234783b */ /* 0x0005220000000200 */
[----:B------:R1:W-:Y:S01]  /*1fdc0*/  MUFU.TANH R193, R2 ;  /* 0x0000000200c17308 */ /* 0x0003e20000002400 */
[----:B------:R-:W-:Y:S02]  /*1fdd0*/  IMAD.MOV.U32 R85, RZ, RZ, R86 ;  /* 0x000000ffff557224 */ /* 0x000fe400078e0056 */
[----:B------:R-:W3:Y:S01]  /*1fde0*/  LDSM.16.M88.4 R56, [R192] ;  /* 0x00000000c038783b */ /* 0x000ee20000000200 */
[----:B------:R-:W-:Y:S02]  /*1fdf0*/  IMAD.MOV.U32 R86, RZ, RZ, R39 ;  /* 0x000000ffff567224 */ /* 0x000fe400078e0027 */
[----:B-1----:R-:W-:-:S04]  /*1fe00*/  FMUL.FTZ R2, R41, R0 ;  /* 0x0000000029027220 */ /* 0x002fc80000410000 */
[----:B------:R1:W-:Y:S01]  /*1fe10*/  MUFU.TANH R104, R2 ;  /* 0x0000000200687308 */ /* 0x0003e20000002400 */
[----:B--2---:R-:W-:Y:S02]  /*1fe20*/  IMAD.MOV.U32 R98, RZ, RZ, R99 ;  /* 0x000000ffff627224 */ /* 0x004fe400078e0063 */
[----:B-1----:R-:W-:-:S05]  /*1fe30*/  FMUL.FTZ R2, R42, R0 ;  /* 0x000000002a027220 */ /* 0x002fca0000410000 */
[----:B------:R1:W-:Y:S01]  /*1fe40*/  MUFU.TANH R39, R2 ;  /* 0x0000000200277308 */ /* 0x0003e20000002400 */
[----:B------:R-:W-:Y:S01]  /*1fe50*/  IMAD.MOV.U32 R99, RZ, RZ, R120 ;  /* 0x000000ffff637224 */ /* 0x000fe200078e0078 */
[----:B------:R-:W-:Y:S01]  /*1fe60*/  MOV R95, R98 ;  /* 0x00000062005f7202 */ /* 0x000fe20000000f00 */
[----:B-1----:R-:W-:Y:S02]  /*1fe70*/  FMUL.FTZ R2, R43, R0 ;  /* 0x000000002b027220 */ /* 0x002fe40000410000 */
[----:B------:R-:W-:Y:S01]  /*1fe80*/  IMAD.MOV.U32 R98, RZ, RZ, R99 ;  /* 0x000000ffff627224 */ /* 0x000fe200078e0063 */
[----:B------:R-:W-:Y:S02]  /*1fe90*/  HMMA.16816.F32 R108, R24, R60, R108 ;  /* 0x0000003c186c723c */ /* 0x000fe4000000186c */
[----:B------:R1:W2:Y:S01]  /*1fea0*/  MUFU.TANH R93, R2 ;  /* 0x00000002005d7308 */ /* 0x0002a20000002400 */
[----:B------:R-:W-:Y:S01]  /*1feb0*/  IMAD.MOV.U32 R99, RZ, RZ, R121 ;  /* 0x000000ffff637224 */ /* 0x000fe200078e0079 */
[----:B------:R2:W3:Y:S01]  /*1fec0*/  LDSM.16.M88.4 R40, [R95] ;  /* 0x000000005f28783b */ /* 0x0004e20000000200 */
[----:B------:R-:W-:-:S02]  /*1fed0*/  IMAD.MOV.U32 R121, RZ, RZ, R85 ;  /* 0x000000ffff797224 */ /* 0x000fc400078e0055 */
[----:B-1----:R-:W-:-:S04]  /*1fee0*/  FMUL.FTZ R2, R28, R0 ;  /* 0x000000001c027220 */ /* 0x002fc80000410000 */
[----:B------:R1:W-:Y:S01]  /*1fef0*/  MUFU.TANH R196, R2 ;  /* 0x0000000200c47308 */ /* 0x0003e20000002400 */
[----:B------:R-:W-:Y:S01]  /*1ff00*/  HMMA.16816.F32 R112, R24, R62, R112 ;  /* 0x0000003e1870723c */ /* 0x000fe20000001870 */
[----:B------:R-:W-:Y:S01]  /*1ff10*/  IMAD.MOV.U32 R85, RZ, RZ, R86 ;  /* 0x000000ffff557224 */ /* 0x000fe200078e0056 */
[----:B------:R-:W-:Y:S01]  /*1ff20*/  MOV R86, R194 ;  /* 0x000000c200567202 */ /* 0x000fe20000000f00 */
[----:B------:R-:W4:Y:S05]  /*1ff30*/  LDSM.16.M88.4 R60, [R182+0x4000] ;  /* 0x00400000b63c783b */ /* 0x000f2a0000000200 */
[----:B------:R-:W-:Y:S01]  /*1ff40*/  HMMA.16816.F32 R24, R20, R46, R232 ;  /* 0x0000002e1418723c */ /* 0x000fe200000018e8 */
[----:B-1----:R-:W-:-:S04]  /*1ff50*/  FMUL.FTZ R2, R29, R0 ;  /* 0x000000001d027220 */ /* 0x002fc80000410000 */
[----:B------:R1:W-:Y:S01]  /*1ff60*/  MUFU.TANH R120, R2 ;  /* 0x0000000200787308 */ /* 0x0003e20000002400 */
[----:B--2---:R-:W-:Y:S02]  /*1ff70*/  IMAD.MOV.U32 R95, RZ, RZ, R98 ;  /* 0x000000ffff5f7224 */ /* 0x004fe400078e0062 */
[----:B------:R-:W-:Y:S02]  /*1ff80*/  IMAD.MOV.U32 R98, RZ, RZ, R99 ;  /* 0x000000ffff627224 */ /* 0x000fe400078e0063 */
[----:B-1----:R-:W-:Y:S11]  /*1ff90*/  FMUL.FTZ R2, R30, R0 ;  /* 0x000000001e027220 */ /* 0x002ff60000410000 */
[----:B------:R-:W-:Y:S03]  /*1ffa0*/  @!UPT UIADD3 URZ, URZ, URZ, URZ ;  /* 0x0000003f3f3ff290 */ /* 0x000fe6000fffe03f */
[C---:B------:R-:W-:Y:S01]  /*1ffb0*/  HMMA.16816.F32 R24, R12.reuse, R66, R24 ;  /* 0x000000420c18723c */ /* 0x040fe20000001818 */
[----:B---3--:R-:W-:Y:S01]  /*1ffc0*/  IMAD.MOV.U32 R197, RZ, RZ, R89 ;  /* 0x000000ffffc57224 */ /* 0x008fe200078e0059 */
[----:B------:R1:W-:Y:S01]  /*1ffd0*/  LDSM.16.M88.4 R44, [R95] ;  /* 0x000000005f2c783b */ /* 0x0003e20000000200 */
[----:B------:R2:W-:Y:S01]  /*1ffe0*/  MUFU.TANH R194, R2 ;  /* 0x0000000200c27308 */ /* 0x0005e20000002400 */
[----:B------:R-:W-:Y:S02]  /*1fff0*/  IMAD.MOV.U32 R99, RZ, RZ, R121 ;  /* 0x000000ffff637224 */ /* 0x000fe400078e0079 */
[----:B------:R-:W-:Y:S01]  /*20000*/  IMAD.MOV.U32 R121, RZ, RZ, R85 ;  /* 0x000000ffff797224 */ /* 0x000fe200078e0055 */
[----:B------:R-:W-:Y:S01]  /*20010*/  MOV R85, R86 ;  /* 0x0000005600557202 */ /* 0x000fe20000000f00 */
[----:B--2---:R-:W-:Y:S02]  /*20020*/  FMUL.FTZ R2, R31, R0 ;  /* 0x000000001f027220 */ /* 0x004fe40000410000 */
[----:B------:R-:W-:Y:S02]  /*20030*/  HMMA.16816.F32 R28, R12, R64, R32 ;  /* 0x000000400c1c723c */ /* 0x000fe40000001820 */
[----:B------:R2:W3:Y:S01]  /*20040*/  MUFU.TANH R92, R2 ;  /* 0x00000002005c7308 */ /* 0x0004e20000002400 */
[----:B------:R-:W-:-:S02]  /*20050*/  IMAD.MOV.U32 R86, RZ, RZ, R205 ;  /* 0x000000ffff567224 */ /* 0x000fc400078e00cd */
[----:B------:R-:W-:Y:S02]  /*20060*/  IMAD.MOV.U32 R205, RZ, RZ, R76 ;  /* 0x000000ffffcd7224 */ /* 0x000fe400078e004c */
[----:B------:R-:W-:Y:S02]  /*20070*/  IMAD.MOV.U32 R76, RZ, RZ, R77 ;  /* 0x000000ffff4c7224 */ /* 0x000fe400078e004d */
[----:B--2---:R-:W-:-:S04]  /*20080*/  FMUL.FTZ R2, R48, R0 ;  /* 0x0000000030027220 */ /* 0x004fc80000410000 */
[----:B------:R2:W-:Y:S01]  /*20090*/  MUFU.TANH R192, R2 ;  /* 0x0000000200c07308 */ /* 0x0005e20000002400 */
[----:B------:R-:W-:Y:S01]  /*200a0*/  IMAD.MOV.U32 R77, RZ, RZ, R78 ;  /* 0x000000ffff4d7224 */ /* 0x000fe200078e004e */
[----:B------:R-:W-:Y:S01]  /*200b0*/  MOV R78, R79 ;  /* 0x0000004f004e7202 */ /* 0x000fe20000000f00 */
[----:B------:R-:W-:Y:S01]  /*200c0*/  IMAD.MOV.U32 R79, RZ, RZ, R74 ;  /* 0x000000ffff4f7224 */ /* 0x000fe200078e004a */
[----:B----4-:R-:W-:Y:S01]  /*200d0*/  HMMA.16816.F32 R32, R20, R52, R220 ;  /* 0x000000341420723c */ /* 0x010fe200000018dc */
[----:B------:R-:W-:Y:S02]  /*200e0*/  IMAD.MOV.U32 R74, RZ, RZ, R37 ;  /* 0x000000ffff4a7224 */ /* 0x000fe400078e0025 */
[----:B--2---:R-:W-:-:S04]  /*200f0*/  FMUL.FTZ R2, R49, R0 ;  /* 0x0000000031027220 */ /* 0x004fc80000410000 */
[----:B------:R2:W-:Y:S01]  /*20100*/  MUFU.TANH R232, R2 ;  /* 0x0000000200e87308 */ /* 0x0005e20000002400 */
[----:B------:R-:W-:Y:S02]  /*20110*/  IMAD.MOV.U32 R233, RZ, RZ, R98 ;  /* 0x000000ffffe97224 */ /* 0x000fe400078e0062 */
[----:B------:R-:W-:Y:S02]  /*20120*/  IMAD.MOV.U32 R89, RZ, RZ, R85 ;  /* 0x000000ffff597224 */ /* 0x000fe400078e0055 */
[----:B--2---:R-:W-:-:S04]  /*20130*/  FMUL.FTZ R2, R50, R0 ;  /* 0x0000000032027220 */ /* 0x004fc80000410000 */
[----:B------:R2:W-:Y:S01]  /*20140*/  MUFU.TANH R37, R2 ;  /* 0x0000000200257308 */ /* 0x0005e20000002400 */
[----:B------:R-:W-:Y:S01]  /*20150*/  MOV R85, R170 ;  /* 0x000000aa00557202 */ /* 0x000fe20000000f00 */
[----:B------:R-:W-:Y:S01]  /*20160*/  HMMA.16816.F32 R68, R20, R54, R216 ;  /* 0x000000361444723c */ /* 0x000fe200000018d8 */
[----:B------:R4:W1:Y:S01]  /*20170*/  LDSM.16.M88.4 R52, [R233] ;  /* 0x00000000e934783b */ /* 0x0008620000000200 */
[----:B--2---:R-:W-:-:S04]  /*20180*/  FMUL.FTZ R2, R51, R0 ;  /* 0x0000000033027220 */ /* 0x004fc80000410000 */
[----:B------:R2:W-:Y:S01]  /*20190*/  MUFU.TANH R223, R2 ;  /* 0x0000000200df7308 */ /* 0x0005e20000002400 */
[----:B------:R-:W-:Y:S01]  /*201a0*/  MOV R90, R86 ;  /* 0x00000056005a7202 */ /* 0x000fe20000000f00 */
[----:B------:R-:W-:Y:S01]  /*201b0*/  IMAD.MOV.U32 R199, RZ, RZ, R121 ;  /* 0x000000ffffc77224 */ /* 0x000fe200078e0079 */
[----:B------:R-:W-:Y:S01]  /*201c0*/  MOV R235, R96 ;  /* 0x0000006000eb7202 */ /* 0x000fe20000000f00 */
[----:B------:R-:W-:Y:S02]  /*201d0*/  IMAD.MOV.U32 R86, RZ, RZ, R205 ;  /* 0x000000ffff567224 */ /* 0x000fe400078e00cd */
[----:B--2---:R-:W-:-:S04]  /*201e0*/  FMUL.FTZ R2, R28, R0 ;  /* 0x000000001c027220 */ /* 0x004fc80000410000 */
[----:B------:R2:W1:Y:S01]  /*201f0*/  MUFU.TANH R170, R2 ;  /* 0x0000000200aa7308 */ /* 0x0004620000002400 */
[----:B------:R-:W-:Y:S01]  /*20200*/  IMAD.MOV.U32 R234, RZ, RZ, R97 ;  /* 0x000000ffffea7224 */ /* 0x000fe200078e0061 */
[----:B------:R-:W-:Y:S01]  /*20210*/  MOV R96, R79 ;  /* 0x0000004f00607202 */ /* 0x000fe20000000f00 */
[----:B------:R-:W-:Y:S01]  /*20220*/  IMAD.MOV.U32 R198, RZ, RZ, R99 ;  /* 0x000000ffffc67224 */ /* 0x000fe200078e0063 */
[----:B------:R-:W-:Y:S01]  /*20230*/  HMMA.16816.F32 R64, R20, R56, R212 ;  /* 0x000000381440723c */ /* 0x000fe200000018d4 */
[----:B------:R-:W-:Y:S02]  /*20240*/  IMAD.MOV.U32 R91, RZ, RZ, R74 ;  /* 0x000000ffff5b7224 */ /* 0x000fe400078e004a */
[----:B------:R-:W-:Y:S02]  /*20250*/  IMAD.MOV.U32 R94, RZ, RZ, R75 ;  /* 0x000000ffff5e7224 */ /* 0x000fe400078e004b */
[----:B--2---:R-:W-:-:S04]  /*20260*/  FMUL.FTZ R2, R29, R0 ;  /* 0x000000001d027220 */ /* 0x004fc80000410000 */
[----:B------:R2:W-:Y:S01]  /*20270*/  MUFU.TANH R219, R2 ;  /* 0x0000000200db7308 */ /* 0x0005e20000002400 */
[----:B-1----:R-:W-:Y:S02]  /*20280*/  IMAD.MOV.U32 R95, RZ, RZ, R73 ;  /* 0x000000ffff5f7224 */ /* 0x002fe400078e0049 */
[----:B------:R-:W-:Y:S02]  /*20290*/  IMAD.MOV.U32 R121, RZ, RZ, R72 ;  /* 0x000000ffff797224 */ /* 0x000fe400078e0048 */
[----:B------:R-:W-:Y:S01]  /*202a0*/  IMAD.MOV.U32 R205, RZ, RZ, R19 ;  /* 0x000000ffffcd7224 */ /* 0x000fe200078e0013 */
[----:B------:R-:W-:Y:S01]  /*202b0*/  HMMA.16816.F32 R72, R20, R58, R208 ;  /* 0x0000003a1448723c */ /* 0x000fe200000018d0 */
[----:B------:R-:W-:Y:S02]  /*202c0*/  IMAD.MOV.U32 R97, RZ, RZ, R76 ;  /* 0x000000ffff617224 */ /* 0x000fe400078e004c */
[----:B------:R-:W-:Y:S02]  /*202d0*/  IMAD.MOV.U32 R98, RZ, RZ, R77 ;  /* 0x000000ffff627224 */ /* 0x000fe400078e004d */
[----:B------:R-:W-:-:S02]  /*202e0*/  IMAD.MOV.U32 R99, RZ, RZ, R78 ;  /* 0x000000ffff637224 */ /* 0x000fc400078e004e */
[----:B--2---:R-:W-:Y:S01]  /*202f0*/  FMUL.FTZ R2, R30, R0 ;  /* 0x000000001e027220 */ /* 0x004fe20000410000 */
[C---:B------:R-:W-:Y:S03]  /*20300*/  HMMA.16816.F32 R76, R20.reuse, R40, R200 ;  /* 0x00000028144c723c */ /* 0x040fe600000018c8 */
[----:B------:R1:W2:Y:S05]  /*20310*/  MUFU.TANH R19, R2 ;  /* 0x0000000200137308 */ /* 0x0002aa0000002400 */
[----:B------:R-:W-:Y:S01]  /*20320*/  HMMA.16816.F32 R56, R20, R42, R172 ;  /* 0x0000002a1438723c */ /* 0x000fe200000018ac */
[----:B------:R-:W2:Y:S01]  /*20330*/  LDSM.16.M88.4 R40, [R182+0x4800] ;  /* 0x00480000b628783b */ /* 0x000ea20000000200 */
[----:B------:R-:W-:-:S02]  /*20340*/  IMAD.MOV.U32 R213, RZ, RZ, R80 ;  /* 0x000000ffffd57224 */ /* 0x000fc400078e0050 */
[----:B------:R-:W-:Y:S02]  /*20350*/  IMAD.MOV.U32 R80, RZ, RZ, R83 ;  /* 0x000000ffff507224 */ /* 0x000fe400078e0053 */
[----:B-1----:R-:W-:Y:S02]  /*20360*/  FMUL.FTZ R2, R31, R0 ;  /* 0x000000001f027220 */ /* 0x002fe40000410000 */
[----:B------:R-:W-:Y:S02]  /*20370*/  HMMA.16816.F32 R28, R12, R60, R32 ;  /* 0x0000003c0c1c723c */ /* 0x000fe40000001820 */
[----:B------:R1:W-:Y:S01]  /*20380*/  MUFU.TANH R215, R2 ;  /* 0x0000000200d77308 */ /* 0x0003e20000002400 */
[----:B------:R-:W-:Y:S02]  /*20390*/  IMAD.MOV.U32 R83, RZ, RZ, R18 ;  /* 0x000000ffff537224 */ /* 0x000fe400078e0012 */
[----:B------:R-:W-:Y:S02]  /*203a0*/  IMAD.MOV.U32 R48, RZ, RZ, R91 ;  /* 0x000000ffff307224 */ /* 0x000fe400078e005b */
[----:B------:R-:W-:Y:S01]  /*203b0*/  IMAD.MOV.U32 R125, RZ, RZ, R3 ;  /* 0x000000ffff7d7224 */ /* 0x000fe200078e0003 */
[----:B------:R-:W-:Y:S01]  /*203c0*/  MOV R211, R87 ;  /* 0x0000005700d37202 */ /* 0x000fe20000000f00 */
[----:B------:R-:W-:-:S02]  /*203d0*/  IMAD.MOV.U32 R216, RZ, RZ, R82 ;  /* 0x000000ffffd87224 */ /* 0x000fc400078e0052 */
[----:B------:R-:W-:Y:S01]  /*203e0*/  IMAD.MOV.U32 R217, RZ, RZ, R88 ;  /* 0x000000ffffd97224 */ /* 0x000fe200078e0058 */
[----:B------:R-:W2:Y:S01]  /*203f0*/  LDSM.16.M88.4 R48, [R48] ;  /* 0x000000003030783b */ /* 0x000ea20000000200 */
[----:B-1----:R-:W-:Y:S02]  /*20400*/  FMUL.FTZ R2, R24, R0 ;  /* 0x0000000018027220 */ /* 0x002fe40000410000 */
[----:B------:R-:W-:Y:S01]  /*20410*/  IMAD.MOV.U32 R218, RZ, RZ, R90 ;  /* 0x000000ffffda7224 */ /* 0x000fe200078e005a */
[----:B------:R-:W-:Y:S01]  /*20420*/  HMMA.16816.F32 R32, R12, R62, R68 ;  /* 0x0000003e0c20723c */ /* 0x000fe20000001844 */
[----:B------:R1:W1:Y:S01]  /*20430*/  MUFU.TANH R18, R2 ;  /* 0x0000000200127308 */ /* 0x0002620000002400 */
[----:B------:R-:W-:Y:S01]  /*20440*/  IMAD.MOV.U32 R82, RZ, RZ, R125 ;  /* 0x000000ffff527224 */ /* 0x000fe200078e007d */
[----:B------:R2:W5:Y:S01]  /*20450*/  LDL.LU R3, [R1+0x168] ;  /* 0x0001680001037983 */ /* 0x0005620000300800 */
[----:B------:R-:W-:Y:S02]  /*20460*/  IMAD.MOV.U32 R221, RZ, RZ, R197 ;  /* 0x000000ffffdd7224 */ /* 0x000fe400078e00c5 */
[----:B------:R-:W-:-:S02]  /*20470*/  IMAD.MOV.U32 R220, RZ, RZ, R89 ;  /* 0x000000ffffdc7224 */ /* 0x000fc400078e0059 */
[----:B-1----:R-:W-:-:S04]  /*20480*/  FMUL.FTZ R2, R25, R0 ;  /* 0x0000000019027220 */ /* 0x002fc80000410000 */
[----:B------:R1:W-:Y:S01]  /*20490*/  MUFU.TANH R212, R2 ;  /* 0x0000000200d47308 */ /* 0x0003e20000002400 */
[----:B------:R-:W-:Y:S02]  /*204a0*/  IMAD.MOV.U32 R208, RZ, RZ, R211 ;  /* 0x000000ffffd07224 */ /* 0x000fe400078e00d3 */
[----:B------:R-:W-:Y:S02]  /*204b0*/  IMAD.MOV.U32 R211, RZ, RZ, R216 ;  /* 0x000000ffffd37224 */ /* 0x000fe400078e00d8 */
[----:B----4-:R-:W-:Y:S02]  /*204c0*/  IMAD.MOV.U32 R233, RZ, RZ, R235 ;  /* 0x000000ffffe97224 */ /* 0x010fe400078e00eb */
[----:B------:R-:W-:Y:S01]  /*204d0*/  IMAD.MOV.U32 R214, RZ, RZ, R81 ;  /* 0x000000ffffd67224 */ /* 0x000fe200078e0051 */
[----:B------:R-:W-:Y:S01]  /*204e0*/  MOV R81, R207 ;  /* 0x000000cf00517202 */ /* 0x000fe20000000f00 */
[----:B------:R-:W-:Y:S02]  /*204f0*/  IMAD.MOV.U32 R216, RZ, RZ, R217 ;  /* 0x000000ffffd87224 */ /* 0x000fe400078e00d9 */
[----:B-1----:R-:W-:-:S04]  /*20500*/  FMUL.FTZ R2, R26, R0 ;  /* 0x000000001a027220 */ /* 0x002fc80000410000 */
[----:B------:R1:W4:Y:S01]  /*20510*/  MUFU.TANH R125, R2 ;  /* 0x00000002007d7308 */ /* 0x0003220000002400 */
[----:B------:R-:W-:Y:S01]  /*20520*/  IMAD.MOV.U32 R222, RZ, RZ, R198 ;  /* 0x000000ffffde7224 */ /* 0x000fe200078e00c6 */
[----:B------:R-:W-:Y:S01]  /*20530*/  MOV R197, R199 ;  /* 0x000000c700c57202 */ /* 0x000fe20000000f00 */
[----:B------:R-:W-:Y:S01]  /*20540*/  IMAD.MOV.U32 R217, RZ, RZ, R218 ;  /* 0x000000ffffd97224 */ /* 0x000fe200078e00da */
[----:B------:R-:W-:Y:S01]  /*20550*/  MOV R199, R95 ;  /* 0x0000005f00c77202 */ /* 0x000fe20000000f00 */
[----:B------:R-:W-:Y:S02]  /*20560*/  IMAD.MOV.U32 R198, RZ, RZ, R121 ;  /* 0x000000ffffc67224 */ /* 0x000fe400078e0079 */
[----:B------:R-:W-:Y:S01]  /*20570*/  IMAD.MOV.U32 R218, RZ, RZ, R220 ;  /* 0x000000ffffda7224 */ /* 0x000fe200078e00dc */
[----:B------:R-:W-:Y:S01]  /*20580*/  MOV R220, R221 ;  /* 0x000000dd00dc7202 */ /* 0x000fe20000000f00 */
[----:B------:R-:W-:Y:S02]  /*20590*/  IMAD.MOV.U32 R121, RZ, RZ, R86 ;  /* 0x000000ffff797224 */ /* 0x000fe400078e0056 */
[----:B-1----:R-:W-:-:S02]  /*205a0*/  FMUL.FTZ R2, R27, R0 ;  /* 0x000000001b027220 */ /* 0x002fc40000410000 */
[----:B------:R-:W-:Y:S01]  /*205b0*/  IMAD.MOV.U32 R95, RZ, RZ, R85 ;  /* 0x000000ffff5f7224 */ /* 0x000fe200078e0055 */
[----:B------:R-:W-:Y:S01]  /*205c0*/  HMMA.16816.F32 R60, R20, R52, R248 ;  /* 0x00000034143c723c */ /* 0x000fe200000018f8 */
[----:B------:R1:W-:Y:S01]  /*205d0*/  MUFU.TANH R207, R2 ;  /* 0x0000000200cf7308 */ /* 0x0003e20000002400 */
[----:B------:R-:W-:Y:S01]  /*205e0*/  IMAD.MOV.U32 R221, RZ, RZ, R233 ;  /* 0x000000ffffdd7224 */ /* 0x000fe200078e00e9 */
[----:B------:R2:W2:Y:S01]  /*205f0*/  LDSM.16.M88.4 R24, [R121] ;  /* 0x000000007918783b */ /* 0x0004a20000000200 */
[----:B------:R-:W-:Y:S02]  /*20600*/  IMAD.MOV.U32 R233, RZ, RZ, R234 ;  /* 0x000000ffffe97224 */ /* 0x000fe400078e00ea */
[----:B------:R-:W-:Y:S01]  /*20610*/  IMAD.MOV.U32 R234, RZ, RZ, R124 ;  /* 0x000000ffffea7224 */ /* 0x000fe200078e007c */
[----:B------:R-:W-:Y:S01]  /*20620*/  MOV R251, R95 ;  /* 0x0000005f00fb7202 */ /* 0x000fe20000000f00 */
[----:B------:R-:W-:Y:S02]  /*20630*/  IMAD.MOV.U32 R95, RZ, RZ, R122 ;  /* 0x000000ffff5f7224 */ /* 0x000fe400078e007a */
[----:B-1----:R-:W-:-:S04]  /*20640*/  FMUL.FTZ R2, R28, R0 ;  /* 0x000000001c027220 */ /* 0x002fc80000410000 */
[----:B------:R1:W1:Y:S01]  /*20650*/  MUFU.TANH R124, R2 ;  /* 0x00000002007c7308 */ /* 0x0002620000002400 */
[----:B------:R-:W-:Y:S01]  /*20660*/  IMAD.MOV.U32 R122, RZ, RZ, R205 ;  /* 0x000000ffff7a7224 */ /* 0x000fe200078e00cd */
[----:B------:R-:W-:Y:S01]  /*20670*/  MOV R210, R214 ;  /* 0x000000d600d27202 */ /* 0x000fe20000000f00 */
[----:B-1----:R-:W-:-:S05]  /*20680*/  FMUL.FTZ R2, R29, R0 ;  /* 0x000000001d027220 */ /* 0x002fca0000410000 */
[----:B------:R1:W-:Y:S01]  /*20690*/  MUFU.TANH R205, R2 ;  /* 0x0000000200cd7308 */ /* 0x0003e20000002400 */
[----:B------:R-:W-:Y:S01]  /*206a0*/  IMAD.MOV.U32 R214, RZ, RZ, R221 ;  /* 0x000000ffffd67224 */ /* 0x000fe200078e00dd */
[----:B------:R-:W-:Y:S01]  /*206b0*/  MOV R221, R199 ;  /* 0x000000c700dd7202 */ /* 0x000fe20000000f00 */
[----:B------:R-:W-:Y:S02]  /*206c0*/  IMAD.MOV.U32 R209, RZ, RZ, R213 ;  /* 0x000000ffffd17224 */ /* 0x000fe400078e00d5 */
[----:B-1----:R-:W-:-:S04]  /*206d0*/  FMUL.FTZ R2, R30, R0 ;  /* 0x000000001e027220 */ /* 0x002fc80000410000 */
[----:B--2---:R1:W2:Y:S01]  /*206e0*/  MUFU.TANH R121, R2 ;  /* 0x0000000200797308 */ /* 0x0042a20000002400 */
[----:B------:R-:W-:Y:S02]  /*206f0*/  IMAD.MOV.U32 R199, RZ, RZ, R122 ;  /* 0x000000ffffc77224 */ /* 0x000fe400078e007a */
[----:B------:R-:W-:Y:S02]  /*20700*/  IMAD.MOV.U32 R122, RZ, RZ, R10 ;  /* 0x000000ffff7a7224 */ /* 0x000fe400078e000a */
[----:B------:R-:W-:Y:S02]  /*20710*/  IMAD.MOV.U32 R235, RZ, RZ, R84 ;  /* 0x000000ffffeb7224 */ /* 0x000fe400078e0054 */
[----:B-1----:R-:W-:Y:S02]  /*20720*/  FMUL.FTZ R2, R31, R0 ;  /* 0x000000001f027220 */ /* 0x002fe40000410000 */
[----:B------:R-:W-:Y:S02]  /*20730*/  HMMA.16816.F32 R28, R12, R40, R64 ;  /* 0x000000280c1c723c */ /* 0x000fe40000001840 */
[----:B------:R1:W-:Y:S01]  /*20740*/  MUFU.TANH R202, R2 ;  /* 0x0000000200ca7308 */ /* 0x0003e20000002400 */
[----:B------:R-:W-:-:S02]  /*20750*/  IMAD.MOV.U32 R213, RZ, RZ, R220 ;  /* 0x000000ffffd57224 */ /* 0x000fc400078e00dc */
[----:B------:R-:W-:-:S03]  /*20760*/  IMAD.MOV.U32 R220, RZ, RZ, R198 ;  /* 0x000000ffffdc7224 */ /* 0x000fc600078e00c6 */
[----:B------:R-:W-:Y:S01]  /*20770*/  HMMA.16816.F32 R68, R20, R54, R208 ;  /* 0x000000361444723c */ /* 0x000fe200000018d0 */
[----:B-1----:R-:W-:-:S04]  /*20780*/  FMUL.FTZ R2, R32, R0 ;  /* 0x0000000020027220 */ /* 0x002fc80000410000 */
[----:B------:R1:W1:Y:S02]  /*20790*/  MUFU.TANH R10, R2 ;  /* 0x00000002000a7308 */ /* 0x0002640000002400 */
[----:B------:R-:W-:Y:S01]  /*207a0*/  IMAD.MOV.U32 R209, RZ, RZ, R216 ;  /* 0x000000ffffd17224 */ /* 0x000fe200078e00d8 */
[----:B------:R-:W-:Y:S01]  /*207b0*/  MOV R210, R217 ;  /* 0x000000d900d27202 */ /* 0x000fe20000000f00 */
[----:B------:R-:W-:Y:S01]  /*207c0*/  IMAD.MOV.U32 R211, RZ, RZ, R218 ;  /* 0x000000ffffd37224 */ /* 0x000fe200078e00da */
[----:B------:R-:W-:Y:S01]  /*207d0*/  MOV R216, R233 ;  /* 0x000000e900d87202 */ /* 0x000fe20000000f00 */
[----:B------:R-:W-:Y:S01]  /*207e0*/  IMAD.MOV.U32 R217, RZ, RZ, R234 ;  /* 0x000000ffffd97224 */ /* 0x000fe200078e00ea */
[----:B------:R-:W-:Y:S01]  /*207f0*/  MOV R198, R95 ;  /* 0x0000005f00c67202 */ /* 0x000fe20000000f00 */
[----:B------:R-:W-:Y:S02]  /*20800*/  IMAD.MOV.U32 R218, RZ, RZ, R235 ;  /* 0x000000ffffda7224 */ /* 0x000fe400078e00eb */
[----:B------:R-:W-:-:S02]  /*20810*/  IMAD.MOV.U32 R233, RZ, RZ, R93 ;  /* 0x000000ffffe97224 */ /* 0x000fc400078e005d */
[----:B-1----:R-:W-:Y:S02]  /*20820*/  FMUL.FTZ R2, R33, R0 ;  /* 0x0000000021027220 */ /* 0x002fe40000410000 */
[----:B------:R-:W-:Y:S02]  /*20830*/  IMAD.MOV.U32 R234, RZ, RZ, R94 ;  /* 0x000000ffffea7224 */ /* 0x000fe400078e005e */
[----:B------:R1:W-:Y:S01]  /*20840*/  MUFU.TANH R201, R2 ;  /* 0x0000000200c97308 */ /* 0x0003e20000002400 */
[----:B---3--:R-:W-:Y:S02]  /*20850*/  IMAD.MOV.U32 R235, RZ, RZ, R92 ;  /* 0x000000ffffeb7224 */ /* 0x008fe400078e005c */
[----:B------:R-:W-:Y:S01]  /*20860*/  HMMA.16816.F32 R92, R20, R48, R80 ;  /* 0x00000030145c723c */ /* 0x000fe20000001850 */
[----:B------:R3:W-:Y:S01]  /*20870*/  LDSM.16.M88.4 R80, [R119] ;  /* 0x000000007750783b */ /* 0x0007e20000000200 */
[----:B------:R-:W-:-:S06]  /*20880*/  IMAD.MOV.U32 R172, RZ, RZ, R214 ;  /* 0x000000ffffac7224 */ /* 0x000fcc00078e00d6 */
[----:B------:R-:W-:Y:S01]  /*20890*/  HMMA.16816.F32 R84, R20, R44, R100 ;  /* 0x0000002c1454723c */ /* 0x000fe20000001864 */
[----:B-1----:R-:W-:-:S07]  /*208a0*/  FMUL.FTZ R2, R34, R0 ;  /* 0x0000000022027220 */ /* 0x002fce0000410000 */
[C---:B------:R-:W-:Y:S01]  /*208b0*/  HMMA.16816.F32 R88, R20.reuse, R46, R236 ;  /* 0x0000002e1458723c */ /* 0x040fe200000018ec */
[----:B------:R-:W1:Y:S01]  /*208c0*/  LDSM.16.M88.4 R44, [R182+0x5000] ;  /* 0x00500000b62c783b */ /* 0x000e620000000200 */
[----:B---3--:R3:W1:Y:S05]  /*208d0*/  MUFU.TANH R119, R2 ;  /* 0x0000000200777308 */ /* 0x00866a0000002400 */
[----:B------:R-:W-:Y:S01]  /*208e0*/  IMAD.MOV.U32 R239, RZ, RZ, R218 ;  /* 0x000000ffffef7224 */ /* 0x000fe200078e00da */
[----:B------:R-:W-:Y:S01]  /*208f0*/  MOV R218, R198 ;  /* 0x000000c600da7202 */ /* 0x000fe20000000f00 */
[----:B------:R-:W-:Y:S01]  /*20900*/  IMAD.MOV.U32 R214, RZ, RZ, R233 ;  /* 0x000000ffffd67224 */ /* 0x000fe200078e00e9 */
[----:B------:R-:W-:Y:S01]  /*20910*/  MOV R236, R106 ;  /* 0x0000006a00ec7202 */ /* 0x000fe20000000f00 */
[----:B------:R-:W-:Y:S01]  /*20920*/  IMAD.MOV.U32 R233, RZ, RZ, R11 ;  /* 0x000000ffffe97224 */ /* 0x000fe200078e000b */
[----:B------:R-:W-:Y:S01]  /*20930*/  HMMA.16816.F32 R100, R20, R26, R224 ;  /* 0x0000001a1464723c */ /* 0x000fe200000018e0 */
[----:B------:R-:W-:-:S02]  /*20940*/  IMAD.MOV.U32 R238, RZ, RZ, R104 ;  /* 0x000000ffffee7224 */ /* 0x000fc400078e0068 */
[----:B---3--:R-:W-:Y:S02]  /*20950*/  FMUL.FTZ R2, R35, R0 ;  /* 0x0000000023027220 */ /* 0x008fe40000410000 */
[----:B------:R-:W-:Y:S01]  /*20960*/  IMAD.MOV.U32 R250, RZ, RZ, R107 ;  /* 0x000000fffffa7224 */ /* 0x000fe200078e006b */
[----:B------:R-:W-:Y:S01]  /*20970*/  MOV R175, R195 ;  /* 0x000000c300af7202 */ /* 0x000fe20000000f00 */
[----:B------:R3:W-:Y:S01]  /*20980*/  MUFU.TANH R198, R2 ;  /* 0x0000000200c67308 */ /* 0x0007e20000002400 */
[----:B------:R-:W-:Y:S01]  /*20990*/  IMAD.MOV.U32 R237, RZ, RZ, R105 ;  /* 0x000000ffffed7224 */ /* 0x000fe200078e0069 */
[----:B------:R-:W-:Y:S01]  /*209a0*/  LDSM.16.M88.4 R32, [R182+0x6000] ;  /* 0x00600000b620783b */ /* 0x000fe20000000200 */
[----:B------:R-:W-:Y:S01]  /*209b0*/  HMMA.16816.F32 R104, R20, R24, R228 ;  /* 0x000000181468723c */ /* 0x000fe200000018e4 */
[----:B------:R-:W-:Y:S01]  /*209c0*/  IMAD.MOV.U32 R173, RZ, RZ, R213 ;  /* 0x000000ffffad7224 */ /* 0x000fe200078e00d5 */
[----:B------:R-:W-:Y:S01]  /*209d0*/  MOV R213, R221 ;  /* 0x000000dd00d57202 */ /* 0x000fe20000000f00 */
[----:B------:R-:W1:Y:S01]  /*209e0*/  LDSM.16.M88.4 R24, [R182+0x5800] ;  /* 0x00580000b618783b */ /* 0x000e620000000200 */
[----:B------:R-:W-:-:S02]  /*209f0*/  IMAD.MOV.U32 R221, RZ, RZ, R120 ;  /* 0x000000ffffdd7224 */ /* 0x000fc400078e0078 */
[----:B---3--:R-:W-:-:S04]  /*20a00*/  FMUL.FTZ R2, R28, R0 ;  /* 0x000000001c027220 */ /* 0x008fc80000410000 */
[----:B------:R3:W1:Y:S01]  /*20a10*/  MUFU.TANH R11, R2 ;  /* 0x00000002000b7308 */ /* 0x0006620000002400 */
[----:B------:R-:W-:Y:S02]  /*20a20*/  IMAD.MOV.U32 R120, RZ, RZ, R4 ;  /* 0x000000ffff787224 */ /* 0x000fe400078e0004 */
[----:B------:R-:W-:Y:S02]  /*20a30*/  IMAD.MOV.U32 R249, RZ, RZ, R209 ;  /* 0x000000fffff97224 */ /* 0x000fe400078e00d1 */
[-C--:B------:R-:W-:Y:S01]  /*20a40*/  FMUL.FTZ R4, R31, R0.reuse ;  /* 0x000000001f047220 */ /* 0x080fe20000410000 */
[----:B------:R-:W1:Y:S01]  /*20a50*/  S2R R209, SR_TID.X ;  /* 0x0000000000d17919 */ /* 0x000e620000002100 */
[----:B---3--:R-:W-:-:S04]  /*20a60*/  FMUL.FTZ R2, R29, R0 ;  /* 0x000000001d027220 */ /* 0x008fc80000410000 */
[----:B------:R3:W-:Y:S02]  /*20a70*/  MUFU.TANH R195, R2 ;  /* 0x0000000200c37308 */ /* 0x0007e40000002400 */
[----:B---3--:R-:W-:Y:S02]  /*20a80*/  FMUL.FTZ R2, R30, R0 ;  /* 0x000000001e027220 */ /* 0x008fe40000410000 */
[----:B------:R-:W3:Y:S01]  /*20a90*/  LDSM.16.M88.4 R28, [R182+0x6800] ;  /* 0x00680000b61c783b */ /* 0x000ee20000000200 */
[----:B------:R-:W-:Y:S01]  /*20aa0*/  HMMA.16816.F32 R72, R12, R42, R72 ;  /* 0x0000002a0c48723c */ /* 0x000fe20000001848 */
[----:B-1----:R-:W-:Y:S01]  /*20ab0*/  IMAD.SHL.U32 R209, R209, 0x2, RZ ;  /* 0x00000002d1d17824 */ /* 0x002fe200078e00ff */
[----:B------:R-:W-:Y:S01]  /*20ac0*/  MOV R203, R216 ;  /* 0x000000d800cb7202 */ /* 0x000fe20000000f00 */
[----:B------:R-:W-:-:S05]  /*20ad0*/  IMAD.MOV.U32 R216, RZ, RZ, R234 ;  /* 0x000000ffffd87224 */ /* 0x000fca00078e00ea */
[----:B------:R-:W-:Y:S01]  /*20ae0*/  HMMA.16816.F32 R96, R20, R50, R96 ;  /* 0x000000321460723c */ /* 0x000fe20000001860 */
[----:B------:R-:W-:Y:S01]  /*20af0*/  IMAD.MOV.U32 R234, RZ, RZ, R9 ;  /* 0x000000ffffea7224 */ /* 0x000fe200078e0009 */
[----:B------:R-:W-:Y:S02]  /*20b00*/  LOP3.LUT R209, R209, 0x6, RZ, 0xc0, !PT ;  /* 0x00000006d1d17812 */ /* 0x000fe400078ec0ff */
[----:B------:R-:W-:-:S04]  /*20b10*/  SHF.L.U32 R9, R251, 0x8, RZ ;  /* 0x00000008fb097819 */ /* 0x000fc800000006ff */
[----:B------:R-:W-:Y:S01]  /*20b20*/  HMMA.16816.F32 R76, R12, R44, R76 ;  /* 0x0000002c0c4c723c */ /* 0x000fe2000000184c */
[----:B------:R-:W-:Y:S01]  /*20b30*/  MOV R248, R210 ;  /* 0x000000d200f87202 */ /* 0x000fe20000000f00 */
[----:B------:R-:W-:-:S06]  /*20b40*/  IMAD.MOV.U32 R210, RZ, RZ, R117 ;  /* 0x000000ffffd27224 */ /* 0x000fcc00078e0075 */
[----:B------:R-:W-:Y:S01]  /*20b50*/  HMMA.16816.F32 R48, R12, R46, R56 ;  /* 0x0000002e0c30723c */ /* 0x000fe20000001838 */
[----:B------:R1:W1:Y:S01]  /*20b60*/  MUFU.TANH R117, R2 ;  /* 0x0000000200757308 */ /* 0x0002620000002400 */
[----:B------:R-:W-:Y:S02]  /*20b70*/  IMAD.MOV.U32 R200, RZ, RZ, R211 ;  /* 0x000000ffffc87224 */ /* 0x000fe400078e00d3 */
[----:B------:R-:W-:-:S05]  /*20b80*/  IMAD.MOV.U32 R53, RZ, RZ, R5 ;  /* 0x000000ffff357224 */ /* 0x000fca00078e0005 */
[----:B------:R2:W-:Y:S01]  /*20b90*/  MUFU.TANH R174, R4 ;  /* 0x0000000400ae7308 */ /* 0x0005e20000002400 */
[----:B------:R-:W-:Y:S01]  /*20ba0*/  HMMA.16816.F32 R64, R12, R24, R84 ;  /* 0x000000180c40723c */ /* 0x000fe20000001854 */
[----:B------:R-:W-:Y:S01]  /*20bb0*/  IMAD.MOV.U32 R211, RZ, RZ, R220 ;  /* 0x000000ffffd37224 */ /* 0x000fe200078e00dc */
[----:B-1----:R-:W-:Y:S01]  /*20bc0*/  LOP3.LUT R2, R9, 0x8, R209, 0xfe, !PT ;  /* 0x0000000809027812 */ /* 0x002fe200078efed1 */
[----:B------:R-:W-:-:S03]  /*20bd0*/  IMAD.MOV.U32 R220, RZ, RZ, R199 ;  /* 0x000000ffffdc7224 */ /* 0x000fc600078e00c7 */
[----:B------:R-:W-:Y:S02]  /*20be0*/  ISETP.GE.AND P1, PT, R2, R8, PT ;  /* 0x000000080200720c */ /* 0x000fe40003f26270 */
[C---:B--2---:R-:W-:Y:S01]  /*20bf0*/  LOP3.LUT R4, R9.reuse, 0x10, R209, 0xfe, !PT ;  /* 0x0000001009047812 */ /* 0x044fe200078efed1 */
[----:B------:R-:W-:Y:S01]  /*20c00*/  FMUL.FTZ R5, R72, R0 ;  /* 0x0000000048057220 */ /* 0x000fe20000410000 */
[----:B------:R-:W-:Y:S02]  /*20c10*/  ISETP.GE.AND P5, PT, R2, R6, PT ;  /* 0x000000060200720c */ /* 0x000fe40003fa6270 */
[C---:B------:R-:W-:Y:S02]  /*20c20*/  ISETP.GE.AND P6, PT, R4.reuse, R8, PT ;  /* 0x000000080400720c */ /* 0x040fe40003fc6270 */
[----:B------:R-:W-:Y:S01]  /*20c30*/  ISETP.GE.AND P4, PT, R4, R6, PT ;  /* 0x000000060400720c */ /* 0x000fe20003f86270 */
[----:B------:R-:W-:Y:S01]  /*20c40*/  IMAD.MOV.U32 R208, RZ, RZ, R217 ;  /* 0x000000ffffd07224 */ /* 0x000fe200078e00d9 */
[C-C-:B------:R-:W-:Y:S01]  /*20c50*/  LOP3.LUT R2, R9.reuse, 0x18, R209.reuse, 0xfe, !PT ;  /* 0x0000001809027812 */ /* 0x140fe200078efed1 */
[----:B------:R-:W-:Y:S01]  /*20c60*/  IMAD.MOV.U32 R199, RZ, RZ, R122 ;  /* 0x000000ffffc77224 */ /* 0x000fe200078e007a */
[----:B------:R-:W-:Y:S01]  /*20c70*/  LOP3.LUT R4, R9, 0x20, R209, 0xfe, !PT ;  /* 0x0000002009047812 */ /* 0x000fe200078efed1 */
[----:B---3--:R-:W-:Y:S01]  /*20c80*/  HMMA.16816.F32 R40, R12, R28, R92 ;  /* 0x0000001c0c28723c */ /* 0x008fe2000000185c */
[----:B------:R-:W-:Y:S01]  /*20c90*/  IMAD.MOV.U32 R217, RZ, RZ, R235 ;  /* 0x000000ffffd97224 */ /* 0x000fe200078e00eb */
[----:B------:R-:W-:Y:S01]  /*20ca0*/  FSEL R122, R126, -INF , !P1 ;  /* 0xff8000007e7a7808 */ /* 0x000fe20004800000 */
[----:B------:R-:W1:Y:S01]  /*20cb0*/  S2R R93, SR_TID.X ;  /* 0x00000000005d7919 */ /* 0x000e620000002100 */
[----:B------:R-:W-:-:S02]  /*20cc0*/  MOV R235, R7 ;  /* 0x0000000700eb7202 */ /* 0x000fc40000000f00 */
[----:B------:R-:W-:Y:S01]  /*20cd0*/  FSEL R120, R120, -INF , !P5 ;  /* 0xff80000078787808 */ /* 0x000fe20006800000 */
[----:B------:R2:W3:Y:S01]  /*20ce0*/  MUFU.TANH R7, R5 ;  /* 0x0000000500077308 */ /* 0x0004e20000002400 */
[----:B------:R-:W-:Y:S02]  /*20cf0*/  FSEL R126, R53, -INF , !P6 ;  /* 0xff800000357e7808 */ /* 0x000fe40007000000 */
[----:B------:R-:W-:Y:S01]  /*20d00*/  ISETP.GE.AND P1, PT, R2, R6, PT ;  /* 0x000000060200720c */ /* 0x000fe20003f26270 */
[----:B------:R-:W-:Y:S01]  /*20d10*/  HMMA.16816.F32 R52, R12, R26, R88 ;  /* 0x0000001a0c34723c */ /* 0x000fe20000001858 */
[C---:B------:R-:W-:Y:S01]  /*20d20*/  ISETP.GE.AND P5, PT, R4.reuse, R8, PT ;  /* 0x000000080400720c */ /* 0x040fe20003fa6270 */
[----:B------:R-:W1:Y:S01]  /*20d30*/  LDSM.16.M88.4 R24, [R182+0x7000] ;  /* 0x00700000b618783b */ /* 0x000e620000000200 */
[----:B------:R-:W-:Y:S02]  /*20d40*/  ISETP.GE.AND P6, PT, R4, R6, PT ;  /* 0x000000060400720c */ /* 0x000fe40003fc6270 */
[----:B------:R-:W-:-:S02]  /*20d50*/  LOP3.LUT R4, R9, 0x30, R209, 0xfe, !PT ;  /* 0x0000003009047812 */ /* 0x000fc400078efed1 */
[----:B------:R-:W-:Y:S01]  /*20d60*/  ISETP.GE.AND P3, PT, R2, R8, PT ;  /* 0x000000080200720c */ /* 0x000fe20003f66270 */
[----:B------:R-:W-:Y:S01]  /*20d70*/  HMMA.16816.F32 R108, R20, R80, R108 ;  /* 0x00000050146c723c */ /* 0x000fe2000000186c */
[----:B------:R-:W-:Y:S01]  /*20d80*/  FSEL R84, R252, -INF , !P1 ;  /* 0xff800000fc547808 */ /* 0x000fe20004800000 */
[----:B--2---:R-:W-:Y:S01]  /*20d90*/  FMUL.FTZ R5, R74, R0 ;  /* 0x000000004a057220 */ /* 0x004fe20000410000 */
[----:B------:R-:W-:Y:S02]  /*20da0*/  FSEL R128, R128, -INF , !P5 ;  /* 0xff80000080807808 */ /* 0x000fe40006800000 */
[----:B------:R-:W-:Y:S01]  /*20db0*/  LOP3.LUT R2, R9, 0x28, R209, 0xfe, !PT ;  /* 0x0000002809027812 */ /* 0x000fe200078efed1 */
[----:B------:R2:W1:Y:S01]  /*20dc0*/  MUFU.TANH R81, R5 ;  /* 0x0000000500517308 */ /* 0x0004620000002400 */
[C---:B------:R-:W-:Y:S02]  /*20dd0*/  ISETP.GE.AND P1, PT, R4.reuse, R8, PT ;  /* 0x000000080400720c */ /* 0x040fe40003f26270 */
[----:B------:R-:W-:Y:S01]  /*20de0*/  ISETP.GE.AND P5, PT, R4, R6, PT ;  /* 0x000000060400720c */ /* 0x000fe20003fa6270 */
[----:B------:R-:W-:Y:S01]  /*20df0*/  FMUL.FTZ R4, R48, R0 ;  /* 0x0000000030047220 */ /* 0x000fe20000410000 */
[----:B------:R-:W-:Y:S01]  /*20e00*/  FSEL R127, R127, -INF , !P3 ;  /* 0xff8000007f7f7808 */ /* 0x000fe20005800000 */
[----:B------:R-:W-:Y:S01]  /*20e10*/  HMMA.16816.F32 R44, R12, R32, R60 ;  /* 0x000000200c2c723c */ /* 0x000fe2000000183c */
[----:B------:R-:W-:Y:S01]  /*20e20*/  ISETP.GE.AND P3, PT, R2, R6, PT ;  /* 0x000000060200720c */ /* 0x000fe20003f66270 */
[----:B------:R-:W-:Y:S01]  /*20e30*/  IMAD.MOV.U32 R225, RZ, RZ, R123 ;  /* 0x000000ffffe17224 */ /* 0x000fe200078e007b */
[----:B------:R-:W-:Y:S01]  /*20e40*/  FSEL R123, R247, -INF , !P4 ;  /* 0xff800000f77b7808 */ /* 0x000fe20006000000 */
[----:B--2---:R-:W-:-:S04]  /*20e50*/  FMUL.FTZ R5, R76, R0 ;  /* 0x000000004c057220 */ /* 0x004fc80000410000 */
[----:B------:R-:W-:Y:S01]  /*20e60*/  HMMA.16816.F32 R60, R12, R34, R68 ;  /* 0x000000220c3c723c */ /* 0x000fe20000001844 */
[----:B------:R2:W-:Y:S01]  /*20e70*/  MUFU.TANH R76, R4 ;  /* 0x00000004004c7308 */ /* 0x0005e20000002400 */
[----:B------:R-:W-:Y:S02]  /*20e80*/  FSEL R86, R130, -INF , !P3 ;  /* 0xff80000082567808 */ /* 0x000fe40005800000 */
[----:B------:R-:W-:-:S04]  /*20e90*/  ISETP.GE.AND P4, PT, R2, R8, PT ;  /* 0x000000080200720c */ /* 0x000fc80003f86270 */
[----:B------:R-:W-:Y:S01]  /*20ea0*/  HMMA.16816.F32 R32, R12, R30, R96 ;  /* 0x0000001e0c20723c */ /* 0x000fe20000001860 */
[----:B------:R3:W3:Y:S01]  /*20eb0*/  MUFU.TANH R80, R5 ;  /* 0x0000000500507308 */ /* 0x0006e20000002400 */
[----:B------:R-:W4:Y:S01]  /*20ec0*/  LDSM.16.M88.4 R28, [R182+0x7800] ;  /* 0x00780000b61c783b */ /* 0x000f220000000200 */
[----:B------:R-:W-:Y:S02]  /*20ed0*/  FSEL R130, R241, -INF , !P1 ;  /* 0xff800000f1827808 */ /* 0x000fe40004800000 */
[C-C-:B------:R-:W-:Y:S02]  /*20ee0*/  LOP3.LUT R2, R9.reuse, 0x38, R209.reuse, 0xfe, !PT ;  /* 0x0000003809027812 */ /* 0x140fe400078efed1 */
[----:B--2---:R-:W-:Y:S02]  /*20ef0*/  LOP3.LUT R4, R9, 0x40, R209, 0xfe, !PT ;  /* 0x0000004009047812 */ /* 0x004fe400078efed1 */
[----:B------:R-:W-:Y:S02]  /*20f00*/  FSEL R85, R244, -INF , !P6 ;  /* 0xff800000f4557808 */ /* 0x000fe40007000000 */
[----:B------:R-:W-:Y:S01]  /*20f10*/  FSEL R129, R129, -INF , !P4 ;  /* 0xff80000081817808 */ /* 0x000fe20006000000 */
[----:B-1----:R-:W-:-:S02]  /*20f20*/  IMAD.SHL.U32 R93, R93, 0x2, RZ ;  /* 0x000000025d5d7824 */ /* 0x002fc400078e00ff */
[----:B---3--:R-:W-:Y:S01]  /*20f30*/  FMUL.FTZ R5, R78, R0 ;  /* 0x000000004e057220 */ /* 0x008fe20000410000 */
[----:B------:R-:W-:Y:S02]  /*20f40*/  ISETP.GE.AND P3, PT, R4, R8, PT ;  /* 0x000000080400720c */ /* 0x000fe40003f66270 */
[----:B------:R-:W-:Y:S01]  /*20f50*/  FSEL R90, R240, -INF , !P5 ;  /* 0xff800000f05a7808 */ /* 0x000fe20006800000 */
[----:B------:R1:W2:Y:S01]  /*20f60*/  MUFU.TANH R78, R5 ;  /* 0x00000005004e7308 */ /* 0x0002a20000002400 */
[----:B------:R-:W-:Y:S01]  /*20f70*/  ISETP.GE.AND P1, PT, R4, R6, PT ;  /* 0x000000060400720c */ /* 0x000fe20003f26270 */
[----:B------:R-:W-:Y:S01]  /*20f80*/  FMUL.FTZ R4, R64, R0 ;  /* 0x0000000040047220 */ /* 0x000fe20000410000 */
[C---:B------:R-:W-:Y:S01]  /*20f90*/  ISETP.GE.AND P6, PT, R2.reuse, R8, PT ;  /* 0x000000080200720c */ /* 0x040fe20003fc6270 */
[----:B------:R-:W-:Y:S01]  /*20fa0*/  HMMA.16816.F32 R20, R20, R82, R112 ;  /* 0x000000521414723c */ /* 0x000fe20000001870 */
[----:B------:R-:W-:Y:S02]  /*20fb0*/  ISETP.GE.AND P4, PT, R2, R6, PT ;  /* 0x000000060200720c */ /* 0x000fe40003f86270 */
[----:B------:R-:W-:Y:S01]  /*20fc0*/  MOV R247, R173 ;  /* 0x000000ad00f77202 */ /* 0x000fe20000000f00 */
[----:B------:R3:W-:Y:S01]  /*20fd0*/  MUFU.TANH R72, R4 ;  /* 0x0000000400487308 */ /* 0x0007e20000002400 */
[----:B------:R-:W-:Y:S01]  /*20fe0*/  LOP3.LUT R2, R9, 0x48, R209, 0xfe, !PT ;  /* 0x0000004809027812 */ /* 0x000fe200078efed1 */
[----:B------:R-:W-:-:S02]  /*20ff0*/  IMAD.MOV.U32 R94, RZ, RZ, R199 ;  /* 0x000000ffff5e7224 */ /* 0x000fc400078e00c7 */
[----:B------:R-:W-:Y:S01]  /*21000*/  HMMA.16816.F32 R68, R12, R24, R104 ;  /* 0x000000180c44723c */ /* 0x000fe20000001868 */
[----:B------:R-:W-:-:S07]  /*21010*/  IMAD.MOV.U32 R252, RZ, RZ, R203 ;  /* 0x000000fffffc7224 */ /* 0x000fce00078e00cb */
[----:B------:R-:W-:Y:S01]  /*21020*/  HMMA.16816.F32 R56, R12, R26, R100 ;  /* 0x0000001a0c38723c */ /* 0x000fe20000001864 */
[----:B-1----:R-:W-:Y:S01]  /*21030*/  FMUL.FTZ R5, R50, R0 ;  /* 0x0000000032057220 */ /* 0x002fe20000410000 */
[----:B------:R-:W-:Y:S02]  /*21040*/  FSEL R131, R131, -INF , !P6 ;  /* 0xff80000083837808 */ /* 0x000fe40007000000 */
[----:B------:R-:W-:Y:S01]  /*21050*/  MOV R230, R214 ;  /* 0x000000d600e67202 */ /* 0x000fe20000000f00 */
[----:B------:R1:W1:Y:S01]  /*21060*/  MUFU.TANH R74, R5 ;  /* 0x00000005004a7308 */ /* 0x0002620000002400 */
[----:B---3--:R-:W-:Y:S01]  /*21070*/  LOP3.LUT R4, R9, 0x50, R209, 0xfe, !PT ;  /* 0x0000005009047812 */ /* 0x008fe200078efed1 */
[----:B------:R-:W-:Y:S01]  /*21080*/  IMAD.MOV.U32 R88, RZ, RZ, R213 ;  /* 0x000000ffff587224 */ /* 0x000fe200078e00d5 */
[C---:B------:R-:W-:Y:S01]  /*21090*/  ISETP.GE.AND P5, PT, R2.reuse, R8, PT ;  /* 0x000000080200720c */ /* 0x040fe20003fa6270 */
[----:B------:R-:W-:Y:S01]  /*210a0*/  IMAD.MOV.U32 R89, RZ, RZ, R218 ;  /* 0x000000ffff597224 */ /* 0x000fe200078e00da */
[----:B------:R-:W-:Y:S01]  /*210b0*/  ISETP.GE.AND P6, PT, R2, R6, PT ;  /* 0x000000060200720c */ /* 0x000fe20003fc6270 */
[----:B------:R-:W-:Y:S01]  /*210c0*/  IMAD.MOV.U32 R229, RZ, RZ, R248 ;  /* 0x000000ffffe57224 */ /* 0x000fe200078e00f8 */
[----:B------:R-:W-:Y:S01]  /*210d0*/  FSEL R91, R206, -INF , !P4 ;  /* 0xff800000ce5b7808 */ /* 0x000fe20006000000 */
[----:B------:R-:W-:Y:S01]  /*210e0*/  IMAD.MOV.U32 R95, RZ, RZ, R211 ;  /* 0x000000ffff5f7224 */ /* 0x000fe200078e00d3 */
[----:B------:R-:W-:-:S02]  /*210f0*/  FSEL R171, R171, -INF , !P3 ;  /* 0xff800000abab7808 */ /* 0x000fc40005800000 */
[----:B------:R-:W-:Y:S01]  /*21100*/  MOV R87, R250 ;  /* 0x000000fa00577202 */ /* 0x000fe20000000f00 */
[----:B------:R-:W-:Y:S02]  /*21110*/  IMAD.MOV.U32 R228, RZ, RZ, R249 ;  /* 0x000000ffffe47224 */ /* 0x000fe400078e00f9 */
[----:B------:R-:W-:Y:S01]  /*21120*/  IMAD.MOV.U32 R227, RZ, RZ, R238 ;  /* 0x000000ffffe37224 */ /* 0x000fe200078e00ee */
[----:B------:R-:W-:Y:S01]  /*21130*/  MOV R97, R236 ;  /* 0x000000ec00617202 */ /* 0x000fe20000000f00 */
[----:B-1----:R-:W-:Y:S01]  /*21140*/  FMUL.FTZ R5, R66, R0 ;  /* 0x0000000042057220 */ /* 0x002fe20000410000 */
[C---:B------:R-:W-:Y:S01]  /*21150*/  LOP3.LUT R2, R9.reuse, 0x58, R209, 0xfe, !PT ;  /* 0x0000005809027812 */ /* 0x040fe200078efed1 */
[----:B------:R-:W-:Y:S01]  /*21160*/  IMAD.MOV.U32 R98, RZ, RZ, R233 ;  /* 0x000000ffff627224 */ /* 0x000fe200078e00e9 */
[C---:B------:R-:W-:Y:S01]  /*21170*/  ISETP.GE.AND P4, PT, R4.reuse, R8, PT ;  /* 0x000000080400720c */ /* 0x040fe20003f86270 */
[----:B------:R1:W3:Y:S01]  /*21180*/  MUFU.TANH R64, R5 ;  /* 0x0000000500407308 */ /* 0x0002e20000002400 */
[----:B------:R-:W-:Y:S01]  /*21190*/  ISETP.GE.AND P3, PT, R4, R6, PT ;  /* 0x000000060400720c */ /* 0x000fe20003f66270 */
[----:B------:R-:W-:Y:S01]  /*211a0*/  IMAD.MOV.U32 R240, RZ, RZ, R172 ;  /* 0x000000fffff07224 */ /* 0x000fe200078e00ac */
[----:B------:R-:W-:Y:S01]  /*211b0*/  LOP3.LUT R4, R9, 0x60, R209, 0xfe, !PT ;  /* 0x0000006009047812 */ /* 0x000fe200078efed1 */
[-C--:B------:R-:W-:Y:S01]  /*211c0*/  FMUL.FTZ R51, R51, R0.reuse ;  /* 0x0000000033337220 */ /* 0x080fe20000410000 */
[----:B------:R-:W-:Y:S01]  /*211d0*/  LOP3.LUT R93, R93, 0x6, RZ, 0xc0, !PT ;  /* 0x000000065d5d7812 */ /* 0x000fe200078ec0ff */
[-C--:B------:R-:W-:Y:S01]  /*211e0*/  FMUL.FTZ R65, R65, R0.reuse ;  /* 0x0000000041417220 */ /* 0x080fe20000410000 */
[----:B------:R-:W-:Y:S01]  /*211f0*/  FSEL R168, R168, -INF , !P1 ;  /* 0xff800000a8a87808 */ /* 0x000fe20004800000 */
[-C--:B------:R-:W-:Y:S01]  /*21200*/  FMUL.FTZ R49, R49, R0.reuse ;  /* 0x0000000031317220 */ /* 0x080fe20000410000 */
[----:B------:R-:W-:Y:S01]  /*21210*/  FSEL R172, R204, -INF , !P5 ;  /* 0xff800000ccac7808 */ /* 0x000fe20006800000 */
[----:B------:R-:W-:Y:S01]  /*21220*/  FMUL.FTZ R67, R67, R0 ;  /* 0x0000000043437220 */ /* 0x000fe20000410000 */
[C---:B------:R-:W-:Y:S01]  /*21230*/  ISETP.GE.AND P1, PT, R2.reuse, R8, PT ;  /* 0x000000080200720c */ /* 0x040fe20003f26270 */
[----:B------:R-:W-:Y:S01]  /*21240*/  FMUL.FTZ R53, R53, R0 ;  /* 0x0000000035357220 */ /* 0x000fe20000410000 */
[----:B------:R-:W-:Y:S01]  /*21250*/  ISETP.GE.AND P5, PT, R2, R6, PT ;  /* 0x000000060200720c */ /* 0x000fe20003fa6270 */
[----:B------:R-:W-:Y:S01]  /*21260*/  FMUL.FTZ R55, R55, R0 ;  /* 0x0000000037377220 */ /* 0x000fe20000410000 */
[----:B------:R-:W-:-:S04]  /*21270*/  DEPBAR.LE SB0, 0x0 ;  /* 0x000080000000791a */ /* 0x000fc80000000000 */
[----:B-1----:R-:W-:Y:S01]  /*21280*/  FMUL.FTZ R5, R52, R0 ;  /* 0x0000000034057220 */ /* 0x002fe20000410000 */
[----:B------:R-:W-:Y:S02]  /*21290*/  FSEL R169, R169, -INF , !P6 ;  /* 0xff800000a9a97808 */ /* 0x000fe40007000000 */
[----:B------:R-:W-:Y:S01]  /*212a0*/  FSEL R188, R188, -INF , !P4 ;  /* 0xff800000bcbc7808 */ /* 0x000fe20006000000 */
[----:B------:R1:W1:Y:S01]  /*212b0*/  MUFU.TANH R48, R5 ;  /* 0x0000000500307308 */ /* 0x0002620000002400 */
[C---:B------:R-:W-:Y:S02]  /*212c0*/  LOP3.LUT R2, R9.reuse, 0x68, R209, 0xfe, !PT ;  /* 0x0000006809027812 */ /* 0x040fe400078efed1 */
[C---:B------:R-:W-:Y:S02]  /*212d0*/  ISETP.GE.AND P6, PT, R4.reuse, R8, PT ;  /* 0x000000080400720c */ /* 0x040fe40003fc6270 */
[----:B------:R-:W-:Y:S02]  /*212e0*/  ISETP.GE.AND P4, PT, R4, R6, PT ;  /* 0x000000060400720c */ /* 0x000fe40003f86270 */
[----:B------:R-:W-:Y:S01]  /*212f0*/  LOP3.LUT R4, R9, 0x70, R93, 0xfe, !PT ;  /* 0x0000007009047812 */ /* 0x000fe200078efe5d */
[----:B------:R-:W-:Y:S01]  /*21300*/  IMAD.MOV.U32 R66, RZ, RZ, R175 ;  /* 0x000000ffff427224 */ /* 0x000fe200078e00af */
[----:B------:R-:W-:-:S02]  /*21310*/  FSEL R173, R38, -INF , !P3 ;  /* 0xff80000026ad7808 */ /* 0x000fc40005800000 */
[----:B------:R-:W-:Y:S02]  /*21320*/  ISETP.GE.AND P3, PT, R2, R8, PT ;  /* 0x000000080200720c */ /* 0x000fe40003f66270 */
[----:B------:R-:W-:Y:S01]  /*21330*/  FSEL R193, R193, -INF , !P1 ;  /* 0xff800000c1c17808 */ /* 0x000fe20004800000 */
[----:B-1----:R-:W-:Y:S01]  /*21340*/  FMUL.FTZ R5, R54, R0 ;  /* 0x0000000036057220 */ /* 0x002fe20000410000 */
[----:B------:R-:W-:Y:S02]  /*21350*/  FSEL R175, R39, -INF , !P5 ;  /* 0xff80000027af7808 */ /* 0x000fe40006800000 */
[----:B------:R-:W-:Y:S01]  /*21360*/  FSEL R196, R196, -INF , !P6 ;  /* 0xff800000c4c47808 */ /* 0x000fe20007000000 */
[----:B------:R1:W-:Y:S01]  /*21370*/  MUFU.TANH R50, R5 ;  /* 0x0000000500327308 */ /* 0x0003e20000002400 */
[----:B------:R-:W-:Y:S02]  /*21380*/  ISETP.GE.AND P1, PT, R2, R6, PT ;  /* 0x000000060200720c */ /* 0x000fe40003f26270 */
[----:B------:R-:W-:-:S02]  /*21390*/  ISETP.GE.AND P5, PT, R4, R8, PT ;  /* 0x000000080400720c */ /* 0x000fc40003fa6270 */
[-C--:B------:R-:W-:Y:S02]  /*213a0*/  ISETP.GE.AND P6, PT, R4, R6.reuse, PT ;  /* 0x000000060400720c */ /* 0x080fe40003fc6270 */
[----:B------:R-:W-:Y:S02]  /*213b0*/  LOP3.LUT R4, R9, 0x80, R93, 0xfe, !PT ;  /* 0x0000008009047812 */ /* 0x000fe400078efe5d */
[----:B------:R-:W-:Y:S02]  /*213c0*/  FSEL R199, R170, -INF , !P5 ;  /* 0xff800000aac77808 */ /* 0x000fe40006800000 */
[----:B------:R-:W-:Y:S01]  /*213d0*/  ISETP.GE.AND P5, PT, R4, R6, PT ;  /* 0x000000060400720c */ /* 0x000fe20003fa6270 */
[----:B-1----:R-:W-:Y:S01]  /*213e0*/  FMUL.FTZ R5, R44, R0 ;  /* 0x000000002c057220 */ /* 0x002fe20000410000 */
[----:B------:R-:W-:Y:S02]  /*213f0*/  MOV R44, R197 ;  /* 0x000000c5002c7202 */ /* 0x000fe40000000f00 */
[----:B------:R-:W-:Y:S01]  /*21400*/  FSEL R197, R192, -INF , !P3 ;  /* 0xff800000c0c57808 */ /* 0x000fe20005800000 */
[----:B------:R1:W1:Y:S01]  /*21410*/  MUFU.TANH R38, R5 ;  /* 0x0000000500267308 */ /* 0x0002620000002400 */
[----:B------:R-:W-:-:S02]  /*21420*/  FSEL R192, R37, -INF , !P1 ;  /* 0xff80000025c07808 */ /* 0x000fc40004800000 */
[----:B------:R-:W-:Y:S01]  /*21430*/  ISETP.GE.AND P1, PT, R4, R8, PT ;  /* 0x000000080400720c */ /* 0x000fe20003f26270 */
[----:B------:R-:W-:Y:S01]  /*21440*/  FMUL.FTZ R4, R62, R0 ;  /* 0x000000003e047220 */ /* 0x000fe20000410000 */
[----:B------:R-:W-:Y:S02]  /*21450*/  LOP3.LUT R2, R9, 0x78, R93, 0xfe, !PT ;  /* 0x0000007809027812 */ /* 0x000fe400078efe5d */
[----:B------:R-:W-:Y:S02]  /*21460*/  FSEL R194, R194, -INF , !P4 ;  /* 0xff800000c2c27808 */ /* 0x000fe40006000000 */
[----:B------:R-:W-:Y:S02]  /*21470*/  FSEL R170, R19, -INF , !P6 ;  /* 0xff80000013aa7808 */ /* 0x000fe40007000000 */
[----:B------:R-:W-:Y:S01]  /*21480*/  ISETP.GE.AND P4, PT, R2, R8, PT ;  /* 0x000000080200720c */ /* 0x000fe20003f86270 */
[----:B------:R2:W-:Y:S01]  /*21490*/  MUFU.TANH R19, R4 ;  /* 0x0000000400137308 */ /* 0x0005e20000002400 */
[----:B-1----:R-:W-:Y:S01]  /*214a0*/  FMUL.FTZ R5, R46, R0 ;  /* 0x000000002e057220 */ /* 0x002fe20000410000 */
[----:B------:R-:W-:-:S02]  /*214b0*/  ISETP.GE.AND P3, PT, R2, R6, PT ;  /* 0x000000060200720c */ /* 0x000fc40003f66270 */
[----:B------:R-:W-:-:S04]  /*214c0*/  LOP3.LUT R2, R9, 0x88, R93, 0xfe, !PT ;  /* 0x0000008809027812 */ /* 0x000fc800078efe5d */
[----:B------:R1:W-:Y:S01]  /*214d0*/  MUFU.TANH R39, R5 ;  /* 0x0000000500277308 */ /* 0x0003e20000002400 */
[----:B------:R-:W-:Y:S01]  /*214e0*/  IMAD.MOV.U32 R52, RZ, RZ, R200 ;  /* 0x000000ffff347224 */ /* 0x000fe200078e00c8 */
[----:B------:R-:W-:Y:S02]  /*214f0*/  FSEL R200, R18, -INF , !P4 ;  /* 0xff80000012c87808 */ /* 0x000fe40006000000 */
[----:B----4-:R-:W-:Y:S02]  /*21500*/  FSEL R125, R125, -INF , !P3 ;  /* 0xff8000007d7d7808 */ /* 0x010fe40005800000 */
[----:B--2---:R-:W-:Y:S02]  /*21510*/  LOP3.LUT R4, R9, 0x90, R93, 0xfe, !PT ;  /* 0x0000009009047812 */ /* 0x004fe400078efe5d */
[----:B------:R-:W-:Y:S01]  /*21520*/  FSEL R124, R124, -INF , !P1 ;  /* 0xff8000007c7c7808 */ /* 0x000fe20004800000 */
[----:B------:R-:W-:Y:S01]  /*21530*/  HMMA.16816.F32 R24, R12, R28, R108 ;  /* 0x0000001c0c18723c */ /* 0x000fe2000000186c */
[----:B------:R-:W-:Y:S01]  /*21540*/  ISETP.GE.AND P6, PT, R2, R8, PT ;  /* 0x000000080200720c */ /* 0x000fe20003fc6270 */
[----:B-1----:R-:W-:Y:S01]  /*21550*/  FMUL.FTZ R5, R60, R0 ;  /* 0x000000003c057220 */ /* 0x002fe20000410000 */
[----:B------:R-:W-:-:S02]  /*21560*/  ISETP.GE.AND P4, PT, R2, R6, PT ;  /* 0x000000060200720c */ /* 0x000fc40003f86270 */
[C---:B------:R-:W-:Y:S01]  /*21570*/  ISETP.GE.AND P3, PT, R4.reuse, R8, PT ;  /* 0x000000080400720c */ /* 0x040fe20003f66270 */
[----:B------:R1:W2:Y:S01]  /*21580*/  MUFU.TANH R37, R5 ;  /* 0x0000000500257308 */ /* 0x0002a20000002400 */
[----:B------:R-:W-:Y:S01]  /*21590*/  ISETP.GE.AND P1, PT, R4, R6, PT ;  /* 0x000000060400720c */ /* 0x000fe20003f26270 */
[----:B------:R-:W-:Y:S01]  /*215a0*/  FMUL.FTZ R4, R42, R0 ;  /* 0x000000002a047220 */ /* 0x000fe20000410000 */
[--C-:B------:R-:W-:Y:S02]  /*215b0*/  LOP3.LUT R2, R9, 0x98, R93.reuse, 0xfe, !PT ;  /* 0x0000009809027812 */ /* 0x100fe400078efe5d */
[----:B------:R-:W-:Y:S02]  /*215c0*/  FSEL R121, R121, -INF , !P5 ;  /* 0xff80000079797808 */ /* 0x000fe40006800000 */
[----:B------:R-:W-:Y:S01]  /*215d0*/  FSEL R203, R10, -INF , !P6 ;  /* 0xff8000000acb7808 */ /* 0x000fe20007000000 */
[----:B------:R-:W-:Y:S01]  /*215e0*/  HMMA.16816.F32 R20, R12, R30, R20 ;  /* 0x0000001e0c14723c */ /* 0x000fe20000001814 */
[C---:B------:R-:W-:Y:S01]  /*215f0*/  ISETP.GE.AND P5, PT, R2.reuse, R8, PT ;  /* 0x000000080200720c */ /* 0x040fe20003fa6270 */
[----:B------:R4:W2:Y:S01]  /*21600*/  MUFU.TANH R10, R4 ;  /* 0x00000004000a7308 */ /* 0x0008a20000002400 */
[----:B------:R-:W-:Y:S01]  /*21610*/  ISETP.GE.AND P6, PT, R2, R6, PT ;  /* 0x000000060200720c */ /* 0x000fe20003fc6270 */
[----:B-1----:R-:W-:Y:S01]  /*21620*/  FMUL.FTZ R5, R40, R0 ;  /* 0x0000000028057220 */ /* 0x002fe20000410000 */
[----:B------:R-:W-:-:S05]  /*21630*/  LOP3.LUT R2, R9, 0xa8, R93, 0xfe, !PT ;  /* 0x000000a809027812 */ /* 0x000fca00078efe5d */
[----:B------:R1:W1:Y:S01]  /*21640*/  MUFU.TANH R18, R5 ;  /* 0x0000000500127308 */ /* 0x0002620000002400 */
[----:B------:R-:W-:Y:S02]  /*21650*/  FSEL R119, R119, -INF , !P4 ;  /* 0xff80000077777808 */ /* 0x000fe40006000000 */
[----:B------:R-:W-:Y:S02]  /*21660*/  FSEL R204, R11, -INF , !P3 ;  /* 0xff8000000bcc7808 */ /* 0x000fe40005800000 */
[----:B----4-:R-:W-:Y:S02]  /*21670*/  LOP3.LUT R4, R9, 0xa0, R93, 0xfe, !PT ;  /* 0x000000a009047812 */ /* 0x010fe400078efe5d */
[----:B------:R-:W-:Y:S02]  /*21680*/  FSEL R117, R117, -INF , !P1 ;  /* 0xff80000075757808 */ /* 0x000fe40004800000 */
[----:B------:R-:W-:Y:S02]  /*21690*/  FSEL R206, R7, -INF , !P5 ;  /* 0xff80000007ce7808 */ /* 0x000fe40006800000 */
[----:B------:R-:W-:Y:S01]  /*216a0*/  ISETP.GE.AND P4, PT, R4, R8, PT ;  /* 0x000000080400720c */ /* 0x000fe20003f86270 */
[----:B-1----:R-:W-:Y:S01]  /*216b0*/  FMUL.FTZ R5, R32, R0 ;  /* 0x0000000020057220 */ /* 0x002fe20000410000 */
[----:B------:R-:W-:-:S02]  /*216c0*/  ISETP.GE.AND P3, PT, R4, R6, PT ;  /* 0x000000060400720c */ /* 0x000fc40003f66270 */
[C---:B------:R-:W-:Y:S01]  /*216d0*/  ISETP.GE.AND P1, PT, R2.reuse, R8, PT ;  /* 0x000000080200720c */ /* 0x040fe20003f26270 */
[----:B------:R1:W-:Y:S01]  /*216e0*/  MUFU.TANH R11, R5 ;  /* 0x00000005000b7308 */ /* 0x0003e20000002400 */
[----:B------:R-:W-:Y:S02]  /*216f0*/  ISETP.GE.AND P5, PT, R2, R6, PT ;  /* 0x000000060200720c */ /* 0x000fe40003fa6270 */
[C-C-:B------:R-:W-:Y:S02]  /*21700*/  LOP3.LUT R4, R9.reuse, 0xb0, R93.reuse, 0xfe, !PT ;  /* 0x000000b009047812 */ /* 0x140fe400078efe5d */
[----:B------:R-:W-:Y:S02]  /*21710*/  LOP3.LUT R2, R9, 0xb8, R93, 0xfe, !PT ;  /* 0x000000b809027812 */ /* 0x000fe400078efe5d */
[----:B------:R-:W-:Y:S02]  /*21720*/  MOV R244, R208 ;  /* 0x000000d000f47202 */ /* 0x000fe40000000f00 */
[----:B------:R-:W-:-:S02]  /*21730*/  FSEL R112, R81, -INF , !P6 ;  /* 0xff80000051707808 */ /* 0x000fc40007000000 */
[----:B------:R-:W-:Y:S02]  /*21740*/  FSEL R208, R80, -INF , !P4 ;  /* 0xff80000050d07808 */ /* 0x000fe40006000000 */
[----:B------:R-:W-:Y:S01]  /*21750*/  FSEL R113, R78, -INF , !P3 ;  /* 0xff8000004e717808 */ /* 0x000fe20005800000 */
[----:B-1----:R-:W-:Y:S01]  /*21760*/  FMUL.FTZ R5, R34, R0 ;  /* 0x0000000022057220 */ /* 0x002fe20000410000 */
[----:B------:R-:W-:Y:S02]  /*21770*/  FSEL R209, R76, -INF , !P1 ;  /* 0xff8000004cd17808 */ /* 0x000fe40004800000 */
[C---:B------:R-:W-:Y:S01]  /*21780*/  ISETP.GE.AND P6, PT, R4.reuse, R8, PT ;  /* 0x000000080400720c */ /* 0x040fe20003fc6270 */
[----:B------:R1:W4:Y:S01]  /*21790*/  MUFU.TANH R7, R5 ;  /* 0x0000000500077308 */ /* 0x0003220000002400 */
[----:B------:R-:W-:Y:S02]  /*217a0*/  ISETP.GE.AND P4, PT, R4, R6, PT ;  /* 0x000000060400720c */ /* 0x000fe40003f86270 */
[----:B------:R-:W-:-:S02]  /*217b0*/  ISETP.GE.AND P3, PT, R2, R8, PT ;  /* 0x000000080200720c */ /* 0x000fc40003f66270 */
[----:B------:R-:W-:Y:S02]  /*217c0*/  ISETP.GE.AND P1, PT, R2, R6, PT ;  /* 0x000000060200720c */ /* 0x000fe40003f26270 */
[C-C-:B------:R-:W-:Y:S02]  /*217d0*/  LOP3.LUT R4, R9.reuse, 0xc0, R93.reuse, 0xfe, !PT ;  /* 0x000000c009047812 */ /* 0x140fe400078efe5d */
[----:B------:R-:W-:Y:S01]  /*217e0*/  LOP3.LUT R2, R9, 0xc8, R93, 0xfe, !PT ;  /* 0x000000c809027812 */ /* 0x000fe200078efe5d */
[----:B------:R-:W-:Y:S01]  /*217f0*/  IMAD.MOV.U32 R54, RZ, RZ, R210 ;  /* 0x000000ffff367224 */ /* 0x000fe200078e00d2 */
[----:B------:R-:W-:Y:S02]  /*21800*/  FSEL R114, R74, -INF , !P5 ;  /* 0xff8000004a727808 */ /* 0x000fe40006800000 */
[----:B---3--:R-:W-:Y:S01]  /*21810*/  FSEL R210, R64, -INF , !P4 ;  /* 0xff80000040d27808 */ /* 0x008fe20006000000 */
[----:B-1----:R-:W-:Y:S01]  /*21820*/  FMUL.FTZ R5, R68, R0 ;  /* 0x0000000044057220 */ /* 0x002fe20000410000 */
[----:B------:R-:W-:-:S02]  /*21830*/  FSEL R214, R48, -INF , !P3 ;  /* 0xff80000030d67808 */ /* 0x000fc40005800000 */
[-C--:B------:R-:W-:Y:S02]  /*21840*/  ISETP.GE.AND P5, PT, R4, R8.reuse, PT ;  /* 0x000000080400720c */ /* 0x080fe40003fa6270 */
[C---:B------:R-:W-:Y:S02]  /*21850*/  ISETP.GE.AND P4, PT, R2.reuse, R8, PT ;  /* 0x000000080200720c */ /* 0x040fe40003f86270 */
[----:B------:R-:W-:Y:S01]  /*21860*/  ISETP.GE.AND P3, PT, R2, R6, PT ;  /* 0x000000060200720c */ /* 0x000fe20003f66270 */
[----:B------:R-:W1:Y:S01]  /*21870*/  MUFU.TANH R5, R5 ;  /* 0x0000000500057308 */ /* 0x000e620000002400 */
[----:B------:R-:W-:Y:S01]  /*21880*/  LOP3.LUT R2, R9, 0xd0, R93, 0xfe, !PT ;  /* 0x000000d009027812 */ /* 0x000fe200078efe5d */
[-C--:B------:R-:W-:Y:S01]  /*21890*/  FMUL.FTZ R70, R70, R0.reuse ;  /* 0x0000000046467220 */ /* 0x080fe20000410000 */
[----:B------:R-:W-:Y:S01]  /*218a0*/  FSEL R213, R72, -INF , !P6 ;  /* 0xff80000048d57808 */ /* 0x000fe20007000000 */
[-C--:B------:R-:W-:Y:S01]  /*218b0*/  FMUL.FTZ R56, R56, R0.reuse ;  /* 0x0000000038387220 */ /* 0x080fe20000410000 */
[----:B------:R-:W-:Y:S01]  /*218c0*/  FSEL R218, R38, -INF , !P5 ;  /* 0xff80000026da7808 */ /* 0x000fe20006800000 */
[----:B------:R-:W-:Y:S01]  /*218d0*/  FMUL.FTZ R58, R58, R0 ;  /* 0x000000003a3a7220 */ /* 0x000fe20000410000 */
[----:B------:R-:W-:Y:S01]  /*218e0*/  ISETP.GE.AND P6, PT, R4, R6, PT ;  /* 0x000000060400720c */ /* 0x000fe20003fc6270 */
[----:B------:R-:W-:Y:S01]  /*218f0*/  FMUL.FTZ R24, R24, R0 ;  /* 0x0000000018187220 */ /* 0x000fe20000410000 */
[----:B------:R-:W-:-:S02]  /*21900*/  ISETP.GE.AND P5, PT, R2, R6, PT ;  /* 0x000000060200720c */ /* 0x000fc40003fa6270 */
[----:B------:R-:W-:Y:S01]  /*21910*/  LOP3.LUT R4, R9, 0xd8, R93, 0xfe, !PT ;  /* 0x000000d809047812 */ /* 0x000fe200078efe5d */
[----:B------:R-:W-:Y:S01]  /*21920*/  IMAD.MOV.U32 R248, RZ, RZ, R221 ;  /* 0x000000fffff87224 */ /* 0x000fe200078e00dd */
[----:B------:R-:W-:Y:S02]  /*21930*/  MOV R250, R220 ;  /* 0x000000dc00fa7202 */ /* 0x000fe40000000f00 */
[----:B------:R-:W-:Y:S01]  /*21940*/  FSEL R211, R50, -INF , !P1 ;  /* 0xff80000032d37808 */ /* 0x000fe20004800000 */
[----:B------:R-:W-:Y:S01]  /*21950*/  FMUL.FTZ R26, R26, R0 ;  /* 0x000000001a1a7220 */ /* 0x000fe20000410000 */
[----:B------:R-:W-:Y:S02]  /*21960*/  ISETP.GE.AND P1, PT, R2, R8, PT ;  /* 0x000000080200720c */ /* 0x000fe40003f26270 */
[----:B--2---:R-:W-:Y:S02]  /*21970*/  FSEL R220, R37, -INF , !P4 ;  /* 0xff80000025dc7808 */ /* 0x004fe40006000000 */
[----:B------:R-:W-:Y:S01]  /*21980*/  FSEL R221, R10, -INF , !P5 ;  /* 0xff8000000add7808 */ /* 0x000fe20006800000 */
[----:B------:R-:W-:Y:S01]  /*21990*/  FMUL.FTZ R10, R20, R0 ;  /* 0x00000000140a7220 */ /* 0x000fe20000410000 */
[----:B------:R-:W-:Y:S01]  /*219a0*/  LOP3.LUT R2, R9, 0xe0, R93, 0xfe, !PT ;  /* 0x000000e009027812 */ /* 0x000fe200078efe5d */
[----:B------:R-:W2:Y:S01]  /*219b0*/  MUFU.TANH R70, R70 ;  /* 0x0000004600467308 */ /* 0x000ea20000002400 */
[----:B------:R-:W-:Y:S01]  /*219c0*/  ISETP.GE.AND P4, PT, R4, R6, PT ;  /* 0x000000060400720c */ /* 0x000fe20003f86270 */
[----:B------:R-:W-:Y:S01]  /*219d0*/  IMAD.MOV.U32 R249, RZ, RZ, R217 ;  /* 0x000000fffff97224 */ /* 0x000fe200078e00d9 */
[----:B------:R-:W-:Y:S01]  /*219e0*/  FSEL R217, R19, -INF , !P3 ;  /* 0xff80000013d97808 */ /* 0x000fe20005800000 */
[----:B------:R-:W-:Y:S01]  /*219f0*/  IMAD.MOV.U32 R238, RZ, RZ, R222 ;  /* 0x000000ffffee7224 */ /* 0x000fe200078e00de */
[----:B------:R-:W-:-:S03]  /*21a00*/  FSEL R224, R18, -INF , !P1 ;  /* 0xff80000012e07808 */ /* 0x000fc60004800000 */
[----:B------:R-:W3:Y:S01]  /*21a10*/  MUFU.TANH R56, R56 ;  /* 0x0000003800387308 */ /* 0x000ee20000002400 */
[C---:B------:R-:W-:Y:S01]  /*21a20*/  ISETP.GE.AND P3, PT, R2.reuse, R8, PT ;  /* 0x000000080200720c */ /* 0x040fe20003f66270 */
[----:B------:R-:W-:Y:S01]  /*21a30*/  IMAD.MOV.U32 R241, RZ, RZ, R239 ;  /* 0x000000fffff17224 */ /* 0x000fe200078e00ef */
[----:B------:R-:W-:Y:S02]  /*21a40*/  ISETP.GE.AND P1, PT, R2, R6, PT ;  /* 0x000000060200720c */ /* 0x000fe40003f26270 */
[----:B----4-:R-:W-:-:S03]  /*21a50*/  FSEL R222, R7, -INF , !P4 ;  /* 0xff80000007de7808 */ /* 0x010fc60006000000 */
[----:B------:R-:W4:Y:S01]  /*21a60*/  MUFU.TANH R58, R58 ;  /* 0x0000003a003a7308 */ /* 0x000f220000002400 */
[----:B------:R-:W-:Y:S01]  /*21a70*/  LOP3.LUT R2, R9, 0xf0, R93, 0xfe, !PT ;  /* 0x000000f009027812 */ /* 0x000fe200078efe5d */
[----:B------:R-:W-:-:S06]  /*21a80*/  FMUL.FTZ R7, R22, R0 ;  /* 0x0000000016077220 */ /* 0x000fcc0000410000 */
[----:B------:R-:W2:Y:S01]  /*21a90*/  MUFU.TANH R24, R24 ;  /* 0x0000001800187308 */ /* 0x000ea20000002400 */
[----:B------:R-:W-:Y:S01]  /*21aa0*/  IMAD.MOV.U32 R239, RZ, RZ, R216 ;  /* 0x000000ffffef7224 */ /* 0x000fe200078e00d8 */
[----:B------:R-:W-:Y:S02]  /*21ab0*/  FSEL R216, R39, -INF , !P6 ;  /* 0xff80000027d87808 */ /* 0x000fe40007000000 */
[-C--:B------:R-:W-:Y:S02]  /*21ac0*/  ISETP.GE.AND P6, PT, R4, R8.reuse, PT ;  /* 0x000000080400720c */ /* 0x080fe40003fc6270 */
[----:B-1----:R-:W-:Y:S02]  /*21ad0*/  FSEL R231, R5, -INF , !P3 ;  /* 0xff80000005e77808 */ /* 0x002fe40005800000 */
[----:B------:R-:W1:Y:S01]  /*21ae0*/  MUFU.TANH R26, R26 ;  /* 0x0000001a001a7308 */ /* 0x000e620000002400 */
[----:B------:R-:W-:Y:S02]  /*21af0*/  LOP3.LUT R4, R9, 0xe8, R93, 0xfe, !PT ;  /* 0x000000e809047812 */ /* 0x000fe400078efe5d */
[----:B------:R-:W-:-:S02]  /*21b00*/  ISETP.GE.AND P4, PT, R2, R8, PT ;  /* 0x000000080200720c */ /* 0x000fc40003f86270 */
[----:B------:R-:W-:-:S03]  /*21b10*/  ISETP.GE.AND P3, PT, R2, R6, PT ;  /* 0x000000060200720c */ /* 0x000fc60003f66270 */
[----:B------:R-:W1:Y:S01]  /*21b20*/  MUFU.TANH R10, R10 ;  /* 0x0000000a000a7308 */ /* 0x000e620000002400 */
[----:B------:R-:W-:Y:S02]  /*21b30*/  LOP3.LUT R2, R9, R93, RZ, 0xfc, !PT ;  /* 0x0000005d09027212 */ /* 0x000fe400078efcff */
[----:B------:R-:W-:Y:S02]  /*21b40*/  FSEL R226, R11, -INF , !P6 ;  /* 0xff8000000be27808 */ /* 0x000fe40007000000 */
[----:B------:R-:W-:-:S03]  /*21b50*/  ISETP.GE.AND P5, PT, R4, R8, PT ;  /* 0x000000080400720c */ /* 0x000fc60003fa6270 */
[----:B------:R-:W1:Y:S01]  /*21b60*/  MUFU.TANH R7, R7 ;  /* 0x0000000700077308 */ /* 0x000e620000002400 */
[----:B------:R-:W-:Y:S01]  /*21b70*/  ISETP.GE.AND P6, PT, R4, R6, PT ;  /* 0x000000060400720c */ /* 0x000fe20003fc6270 */
[----:B------:R-:W-:Y:S01]  /*21b80*/  IMAD.MOV.U32 R92, RZ, RZ, R87 ;  /* 0x000000ffff5c7224 */ /* 0x000fe200078e0057 */
[----:B------:R-:W-:Y:S02]  /*21b90*/  LOP3.LUT R5, R9, 0xf8, R93, 0xfe, !PT ;  /* 0x000000f809057812 */ /* 0x000fe400078efe5d */
[----:B------:R-:W-:Y:S01]  /*21ba0*/  IADD3 R4, R2, 0x1, RZ ;  /* 0x0000000102047810 */ /* 0x000fe20007ffe0ff */
[----:B------:R-:W-:Y:S01]  /*21bb0*/  IMAD.MOV.U32 R87, RZ, RZ, R228 ;  /* 0x000000ffff577224 */ /* 0x000fe200078e00e4 */
[----:B--2---:R-:W-:Y:S01]  /*21bc0*/  FSEL R228, R70, -INF , !P1 ;  /* 0xff80000046e47808 */ /* 0x004fe20004800000 */
[----:B------:R-:W-:Y:S01]  /*21bd0*/  IMAD.MOV.U32 R96, RZ, RZ, R229 ;  /* 0x000000ffff607224 */ /* 0x000fe200078e00e5 */
[----:B---3--:R-:W-:Y:S02]  /*21be0*/  FSEL R233, R56, -INF , !P5 ;  /* 0xff80000038e97808 */ /* 0x008fe40006800000 */
[----:B----4-:R-:W-:-:S02]  /*21bf0*/  FSEL R229, R58, -INF , !P6 ;  /* 0xff8000003ae57808 */ /* 0x010fc40007000000 */
[----:B------:R-:W-:Y:S02]  /*21c00*/  FSEL R236, R24, -INF , !P4 ;  /* 0xff80000018ec7808 */ /* 0x000fe40006000000 */
[C---:B------:R-:W-:Y:S02]  /*21c10*/  ISETP.GE.AND P1, PT, R5.reuse, R8, PT ;  /* 0x000000080500720c */ /* 0x040fe40003f26270 */
[----:B------:R-:W-:Y:S01]  /*21c20*/  ISETP.GE.AND P5, PT, R5, R6, PT ;  /* 0x000000060500720c */ /* 0x000fe20003fa6270 */
[----:B------:R-:W-:Y:S01]  /*21c30*/  FMUL.FTZ R5, R73, R0 ;  /* 0x0000000049057220 */ /* 0x000fe20000410000 */
[C---:B------:R-:W-:Y:S02]  /*21c40*/  ISETP.GE.AND P6, PT, R4.reuse, R8, PT ;  /* 0x000000080400720c */ /* 0x040fe40003fc6270 */
[----:B------:R-:W-:Y:S01]  /*21c50*/  ISETP.GE.AND P4, PT, R4, R6, PT ;  /* 0x000000060400720c */ /* 0x000fe20003f86270 */
[----:B------:R-:W-:Y:S01]  /*21c60*/  IMAD.MOV.U32 R46, RZ, RZ, R94 ;  /* 0x000000ffff2e7224 */ /* 0x000fe200078e005e */
[----:B------:R-:W-:Y:S01]  /*21c70*/  IADD3 R4, R2, 0x9, RZ ;  /* 0x0000000902047810 */ /* 0x000fe20007ffe0ff */
[----:B------:R-:W-:Y:S01]  /*21c80*/  IMAD.MOV.U32 R94, RZ, RZ, R237 ;  /* 0x000000ffff5e7224 */ /* 0x000fe200078e00ed */
[----:B------:R-:W-:Y:S01]  /*21c90*/  MOV R99, R54 ;  /* 0x0000003600637202 */ /* 0x000fe20000000f00 */
[----:B------:R-:W-:Y:S01]  /*21ca0*/  IMAD.MOV.U32 R54, RZ, RZ, R234 ;  /* 0x000000ffff367224 */ /* 0x000fe200078e00ea */
[----:B-1----:R-:W-:Y:S01]  /*21cb0*/  FSEL R234, R26, -INF , !P3 ;  /* 0xff8000001aea7808 */ /* 0x002fe20005800000 */
[----:B------:R1:W2:Y:S01]  /*21cc0*/  MUFU.TANH R15, R5 ;  /* 0x00000005000f7308 */ /* 0x0002a20000002400 */
[----:B------:R-:W-:-:S02]  /*21cd0*/  FSEL R237, R10, -INF , !P1 ;  /* 0xff8000000aed7808 */ /* 0x000fc40004800000 */
[C---:B------:R-:W-:Y:S02]  /*21ce0*/  ISETP.GE.AND P3, PT, R4.reuse, R8, PT ;  /* 0x000000080400720c */ /* 0x040fe40003f66270 */
[----:B------:R-:W-:Y:S01]  /*21cf0*/  ISETP.GE.AND P1, PT, R4, R6, PT ;  /* 0x000000060400720c */ /* 0x000fe20003f26270 */
[----:B------:R-:W-:Y:S01]  /*21d00*/  IMAD.MOV.U32 R93, RZ, RZ, R95 ;  /* 0x000000ffff5d7224 */ /* 0x000fe200078e005f */
[----:B------:R-:W-:Y:S02]  /*21d10*/  IADD3 R4, R2, 0x19, RZ ;  /* 0x0000001902047810 */ /* 0x000fe40007ffe0ff */
[----:B------:R-:W-:Y:S02]  /*21d20*/  MOV R95, R235 ;  /* 0x000000eb005f7202 */ /* 0x000fe40000000f00 */
[----:B------:R-:W-:Y:S02]  /*21d30*/  FSEL R235, R7, -INF , !P5 ;  /* 0xff80000007eb7808 */ /* 0x000fe40006800000 */
[----:B------:R-:W-:-:S02]  /*21d40*/  FSEL R48, R96, -INF , !P6 ;  /* 0xff80000060307808 */ /* 0x000fc40007000000 */
[----:B-1----:R-:W-:Y:S02]  /*21d50*/  IADD3 R5, R2, 0x11, RZ ;  /* 0x0000001102057810 */ /* 0x002fe40007ffe0ff */
        /* <DEDUP_REMOVED lines=11> */
[-C--:B------:R-:W-:Y:S02]  /*21e10*/  ISETP.GE.AND P1, PT, R5, R8.reuse, PT ;  /* 0x000000080500720c */ /* 0x080fe40003f26270 */
[C---:B------:R-:W-:Y:S02]  /*21e20*/  ISETP.GE.AND P6, PT, R4.reuse, R8, PT ;  /* 0x000000080400720c */ /* 0x040fe40003fc6270 */
[----:B------:R-:W-:Y:S02]  /*21e30*/  ISETP.GE.AND P4, PT, R4, R6, PT ;  /* 0x000000060400720c */ /* 0x000fe40003f86270 */
[----:B------:R-:W-:Y:S02]  /*21e40*/  IADD3 R4, R2, 0x31, RZ ;  /* 0x0000003102047810 */ /* 0x000fe40007ffe0ff */
[----:B------:R-:W-:Y:S02]  /*21e50*/  FSEL R56, R98, -INF , !P5 ;  /* 0xff80000062387808 */ /* 0x000fe40006800000 */
[----:B------:R-:W-:-:S02]  /*21e60*/  FSEL R54, R54, -INF , !P3 ;  /* 0xff80000036367808 */ /* 0x000fc40005800000 */
[----:B------:R-:W-:Y:S01]  /*21e70*/  FSEL R64, R92, -INF , !P1 ;  /* 0xff8000005c407808 */ /* 0x000fe20004800000 */
[----:B------:R-:W-:Y:S01]  /*21e80*/  FMUL.FTZ R11, R75, R0 ;  /* 0x000000004b0b7220 */ /* 0x000fe20000410000 */
[----:B------:R-:W-:Y:S02]  /*21e90*/  ISETP.GE.AND P5, PT, R5, R6, PT ;  /* 0x000000060500720c */ /* 0x000fe40003fa6270 */
[C---:B------:R-:W-:Y:S02]  /*21ea0*/  ISETP.GE.AND P3, PT, R4.reuse, R8, PT ;  /* 0x000000080400720c */ /* 0x040fe40003f66270 */
[----:B------:R-:W-:Y:S02]  /*21eb0*/  ISETP.GE.AND P1, PT, R4, R6, PT ;  /* 0x000000060400720c */ /* 0x000fe40003f26270 */
[C---:B------:R-:W-:Y:S02]  /*21ec0*/  IADD3 R5, R2.reuse, 0x39, RZ ;  /* 0x0000003902057810 */ /* 0x040fe40007ffe0ff */
[----:B------:R-:W-:Y:S01]  /*21ed0*/  IADD3 R4, R2, 0x41, RZ ;  /* 0x0000004102047810 */ /* 0x000fe20007ffe0ff */
[----:B------:R-:W-:Y:S01]  /*21ee0*/  FMUL.FTZ R7, R77, R0 ;  /* 0x000000004d077220 */ /* 0x000fe20000410000 */
[----:B------:R-:W-:-:S02]  /*21ef0*/  FSEL R62, R93, -INF , !P5 ;  /* 0xff8000005d3e7808 */ /* 0x000fc40006800000 */
[----:B------:R-:W-:Y:S02]  /*21f00*/  FSEL R66, R66, -INF , !P6 ;  /* 0xff80000042427808 */ /* 0x000fe40007000000 */
[----:B------:R-:W-:Y:S02]  /*21f10*/  FSEL R68, R94, -INF , !P4 ;  /* 0xff8000005e447808 */ /* 0x000fe40006000000 */
[----:B------:R-:W-:Y:S01]  /*21f20*/  FSEL R73, R95, -INF , !P3 ;  /* 0xff8000005f497808 */ /* 0x000fe20005800000 */
[----:B------:R-:W1:Y:S01]  /*21f30*/  MUFU.TANH R12, R11 ;  /* 0x0000000b000c7308 */ /* 0x000e620000002400 */
[C---:B------:R-:W-:Y:S02]  /*21f40*/  ISETP.GE.AND P5, PT, R5.reuse, R8, PT ;  /* 0x000000080500720c */ /* 0x040fe40003fa6270 */
[----:B------:R-:W-:Y:S02]  /*21f50*/  ISETP.GE.AND P6, PT, R5, R6, PT ;  /* 0x000000060500720c */ /* 0x000fe40003fc6270 */
[----:B------:R-:W-:-:S02]  /*21f60*/  ISETP.GE.AND P4, PT, R4, R8, PT ;  /* 0x000000080400720c */ /* 0x000fc40003f86270 */
[----:B------:R-:W-:Y:S01]  /*21f70*/  ISETP.GE.AND P3, PT, R4, R6, PT ;  /* 0x000000060400720c */ /* 0x000fe20003f66270 */
[----:B------:R3:W4:Y:S01]  /*21f80*/  MUFU.TANH R11, R7 ;  /* 0x00000007000b7308 */ /* 0x0007220000002400 */
[C---:B------:R-:W-:Y:S02]  /*21f90*/  IADD3 R5, R2.reuse, 0x49, RZ ;  /* 0x0000004902057810 */ /* 0x040fe40007ffe0ff */
[----:B------:R-:W-:Y:S02]  /*21fa0*/  IADD3 R4, R2, 0x51, RZ ;  /* 0x0000005102047810 */ /* 0x000fe40007ffe0ff */
[----:B------:R-:W-:Y:S02]  /*21fb0*/  FSEL R72, R240, -INF , !P1 ;  /* 0xff800000f0487808 */ /* 0x000fe40004800000 */
[----:B------:R-:W-:Y:S02]  /*21fc0*/  FSEL R75, R88, -INF , !P6 ;  /* 0xff800000584b7808 */ /* 0x000fe40007000000 */
[----:B------:R-:W-:-:S02]  /*21fd0*/  ISETP.GE.AND P1, PT, R5, R8, PT ;  /* 0x000000080500720c */ /* 0x000fc40003f26270 */
[C---:B------:R-:W-:Y:S01]  /*21fe0*/  ISETP.GE.AND P6, PT, R4.reuse, R8, PT ;  /* 0x000000080400720c */ /* 0x040fe20003fc6270 */
[----:B---3--:R-:W-:Y:S01]  /*21ff0*/  FMUL.FTZ R7, R79, R0 ;  /* 0x000000004f077220 */ /* 0x008fe20000410000 */
[----:B------:R-:W-:Y:S02]  /*22000*/  FSEL R79, R89, -INF , !P4 ;  /* 0xff800000594f7808 */ /* 0x000fe40006000000 */
[-C--:B------:R-:W-:Y:S02]  /*22010*/  ISETP.GE.AND P4, PT, R4, R6.reuse, PT ;  /* 0x000000060400720c */ /* 0x080fe40003f86270 */
[----:B------:R-:W-:Y:S02]  /*22020*/  IADD3 R4, R2, 0x59, RZ ;  /* 0x0000005902047810 */ /* 0x000fe40007ffe0ff */
[----:B------:R-:W-:Y:S02]  /*22030*/  FSEL R74, R241, -INF , !P5 ;  /* 0xff800000f14a7808 */ /* 0x000fe40006800000 */
[----:B------:R-:W-:-:S02]  /*22040*/  ISETP.GE.AND P5, PT, R5, R6, PT ;  /* 0x000000060500720c */ /* 0x000fc40003fa6270 */
[----:B------:R-:W-:Y:S02]  /*22050*/  FSEL R78, R244, -INF , !P3 ;  /* 0xff800000f44e7808 */ /* 0x000fe40005800000 */
[----:B------:R-:W-:Y:S02]  /*22060*/  FSEL R80, R252, -INF , !P1 ;  /* 0xff800000fc507808 */ /* 0x000fe40004800000 */
        /* <DEDUP_REMOVED lines=18> */
[C---:B------:R-:W-:Y:S02]  /*22190*/  ISETP.GE.AND P1, PT, R5.reuse, R8, PT ;  /* 0x000000080500720c */ /* 0x040fe40003f26270 */
[----:B------:R-:W-:Y:S01]  /*221a0*/  ISETP.GE.AND P5, PT, R5, R6, PT ;  /* 0x000000060500720c */ /* 0x000fe20003fa6270 */
[----:B------:R-:W-:Y:S01]  /*221b0*/  FMUL.FTZ R5, R61, R0 ;  /* 0x000000003d057220 */ /* 0x000fe20000410000 */
[C---:B------:R-:W-:Y:S02]  /*221c0*/  ISETP.GE.AND P6, PT, R4.reuse, R8, PT ;  /* 0x000000080400720c */ /* 0x040fe40003fc6270 */
[----:B------:R-:W-:-:S02]  /*221d0*/  ISETP.GE.AND P4, PT, R4, R6, PT ;  /* 0x000000060400720c */ /* 0x000fc40003f86270 */
[----:B------:R-:W-:Y:S01]  /*221e0*/  IADD3 R4, R2, 0x81, RZ ;  /* 0x0000008102047810 */ /* 0x000fe20007ffe0ff */
[----:B------:R3:W-:Y:S01]  /*221f0*/  MUFU.TANH R13, R5 ;  /* 0x00000005000d7308 */ /* 0x0007e20000002400 */
[----:B------:R-:W-:Y:S02]  /*22200*/  FSEL R94, R223, -INF , !P3 ;  /* 0xff800000df5e7808 */ /* 0x000fe40005800000 */
[----:B------:R-:W-:Y:S02]  /*22210*/  FSEL R96, R219, -INF , !P1 ;  /* 0xff800000db607808 */ /* 0x000fe40004800000 */
[C---:B------:R-:W-:Y:S02]  /*22220*/  ISETP.GE.AND P3, PT, R4.reuse, R8, PT ;  /* 0x000000080400720c */ /* 0x040fe40003f66270 */
[----:B------:R-:W-:Y:S02]  /*22230*/  ISETP.GE.AND P1, PT, R4, R6, PT ;  /* 0x000000060400720c */ /* 0x000fe40003f26270 */
[----:B------:R-:W-:Y:S01]  /*22240*/  IADD3 R4, R2, 0x91, RZ ;  /* 0x0000009102047810 */ /* 0x000fe20007ffe0ff */
[----:B------:R-:W1:Y:S01]  /*22250*/  MUFU.TANH R51, R51 ;  /* 0x0000003300337308 */ /* 0x000e620000002400 */
[----:B------:R-:W-:-:S02]  /*22260*/  FSEL R95, R215, -INF , !P5 ;  /* 0xff800000d75f7808 */ /* 0x000fc40006800000 */
[----:B------:R-:W-:Y:S02]  /*22270*/  FSEL R97, R212, -INF , !P6 ;  /* 0xff800000d4617808 */ /* 0x000fe40007000000 */
[----:B---3--:R-:W-:-:S03]  /*22280*/  IADD3 R5, R2, 0x89, RZ ;  /* 0x0000008902057810 */ /* 0x008fc60007ffe0ff */
[----:B------:R-:W3:Y:S01]  /*22290*/  MUFU.TANH R65, R65 ;  /* 0x0000004100417308 */ /* 0x000ee20000002400 */
[----:B------:R-:W-:Y:S02]  /*222a0*/  FSEL R98, R207, -INF , !P4 ;  /* 0xff800000cf627808 */ /* 0x000fe40006000000 */
[----:B------:R-:W-:Y:S02]  /*222b0*/  FSEL R100, R205, -INF , !P3 ;  /* 0xff800000cd647808 */ /* 0x000fe40005800000 */
[C---:B------:R-:W-:Y:S02]  /*222c0*/  ISETP.GE.AND P5, PT, R5.reuse, R8, PT ;  /* 0x000000080500720c */ /* 0x040fe40003fa6270 */
[----:B------:R-:W-:Y:S01]  /*222d0*/  ISETP.GE.AND P6, PT, R5, R6, PT ;  /* 0x000000060500720c */ /* 0x000fe20003fc6270 */
[----:B------:R1:W1:Y:S01]  /*222e0*/  MUFU.TANH R10, R7 ;  /* 0x00000007000a7308 */ /* 0x0002620000002400 */
[C---:B------:R-:W-:Y:S02]  /*222f0*/  ISETP.GE.AND P4, PT, R4.reuse, R8, PT ;  /* 0x000000080400720c */ /* 0x040fe40003f86270 */
[----:B------:R-:W-:-:S02]  /*22300*/  ISETP.GE.AND P3, PT, R4, R6, PT ;  /* 0x000000060400720c */ /* 0x000fc40003f66270 */
[----:B------:R-:W-:-:S03]  /*22310*/  IADD3 R5, R2, 0x99, RZ ;  /* 0x0000009902057810 */ /* 0x000fc60007ffe0ff */
[----:B------:R-:W1:Y:S01]  /*22320*/  MUFU.TANH R49, R49 ;  /* 0x0000003100317308 */ /* 0x000e620000002400 */
[----:B------:R-:W-:Y:S01]  /*22330*/  IADD3 R4, R2, 0xa1, RZ ;  /* 0x000000a102047810 */ /* 0x000fe20007ffe0ff */
[-C--:B------:R-:W-:Y:S01]  /*22340*/  FMUL.FTZ R45, R45, R0.reuse ;  /* 0x000000002d2d7220 */ /* 0x080fe20000410000 */
[----:B------:R-:W-:Y:S01]  /*22350*/  FSEL R99, R202, -INF , !P1 ;  /* 0xff800000ca637808 */ /* 0x000fe20004800000 */
[----:B------:R-:W-:Y:S01]  /*22360*/  FMUL.FTZ R47, R47, R0 ;  /* 0x000000002f2f7220 */ /* 0x000fe20000410000 */
[----:B------:R-:W-:Y:S02]  /*22370*/  FSEL R101, R201, -INF , !P5 ;  /* 0xff800000c9657808 */ /* 0x000fe40006800000 */
[----:B------:R-:W-:Y:S01]  /*22380*/  FSEL R102, R198, -INF , !P6 ;  /* 0xff800000c6667808 */ /* 0x000fe20007000000 */
[----:B------:R-:W1:Y:S01]  /*22390*/  MUFU.TANH R67, R67 ;  /* 0x0000004300437308 */ /* 0x000e620000002400 */
[----:B------:R-:W-:Y:S02]  /*223a0*/  FSEL R195, R195, -INF , !P4 ;  /* 0xff800000c3c37808 */ /* 0x000fe40006000000 */
[----:B------:R-:W-:-:S02]  /*223b0*/  ISETP.GE.AND P1, PT, R5, R8, PT ;  /* 0x000000080500720c */ /* 0x000fc40003f26270 */
[----:B------:R-:W-:Y:S02]  /*223c0*/  ISETP.GE.AND P5, PT, R5, R6, PT ;  /* 0x000000060500720c */ /* 0x000fe40003fa6270 */
[C---:B------:R-:W-:Y:S01]  /*223d0*/  ISETP.GE.AND P6, PT, R4.reuse, R8, PT ;  /* 0x000000080400720c */ /* 0x040fe20003fc6270 */
[----:B------:R-:W3:Y:S01]  /*223e0*/  MUFU.TANH R53, R53 ;  /* 0x0000003500357308 */ /* 0x000ee20000002400 */
[----:B------:R-:W-:Y:S02]  /*223f0*/  ISETP.GE.AND P4, PT, R4, R6, PT ;  /* 0x000000060400720c */ /* 0x000fe40003f86270 */
[C---:B------:R-:W-:Y:S02]  /*22400*/  IADD3 R4, R2.reuse, 0xa9, RZ ;  /* 0x000000a902047810 */ /* 0x040fe40007ffe0ff */
[----:B------:R-:W-:Y:S01]  /*22410*/  IADD3 R5, R2, 0xb1, RZ ;  /* 0x000000b102057810 */ /* 0x000fe20007ffe0ff */
[-C--:B------:R-:W-:Y:S01]  /*22420*/  FMUL.FTZ R41, R41, R0.reuse ;  /* 0x0000000029297220 */ /* 0x080fe20000410000 */
[----:B--2---:R-:W-:Y:S01]  /*22430*/  FSEL R103, R15, -INF , !P1 ;  /* 0xff8000000f677808 */ /* 0x004fe20004800000 */
[-C--:B------:R-:W-:Y:S01]  /*22440*/  FMUL.FTZ R43, R43, R0.reuse ;  /* 0x000000002b2b7220 */ /* 0x080fe20000410000 */
[----:B------:R-:W2:Y:S01]  /*22450*/  MUFU.TANH R55, R55 ;  /* 0x0000003700377308 */ /* 0x000ea20000002400 */
[-C--:B------:R-:W-:Y:S01]  /*22460*/  FMUL.FTZ R33, R33, R0.reuse ;  /* 0x0000000021217220 */ /* 0x080fe20000410000 */
[----:B-1----:R-:W-:Y:S01]  /*22470*/  FSEL R104, R12, -INF , !P5 ;  /* 0xff8000000c687808 */ /* 0x002fe20006800000 */
[----:B------:R-:W-:Y:S01]  /*22480*/  FMUL.FTZ R7, R63, R0 ;  /* 0x000000003f077220 */ /* 0x000fe20000410000 */
[----:B----4-:R-:W-:-:S02]  /*22490*/  FSEL R106, R11, -INF , !P6 ;  /* 0xff8000000b6a7808 */ /* 0x010fc40007000000 */
[----:B------:R-:W-:Y:S02]  /*224a0*/  FSEL R174, R174, -INF , !P3 ;  /* 0xff800000aeae7808 */ /* 0x000fe40005800000 */
[----:B------:R-:W1:Y:S01]  /*224b0*/  MUFU.TANH R45, R45 ;  /* 0x0000002d002d7308 */ /* 0x000e620000002400 */
[----:B------:R-:W-:Y:S02]  /*224c0*/  ISETP.GE.AND P1, PT, R4, R6, PT ;  /* 0x000000060400720c */ /* 0x000fe40003f26270 */
[C---:B------:R-:W-:Y:S02]  /*224d0*/  ISETP.GE.AND P5, PT, R5.reuse, R8, PT ;  /* 0x000000080500720c */ /* 0x040fe40003fa6270 */
[----:B------:R-:W-:-:S03]  /*224e0*/  ISETP.GE.AND P6, PT, R5, R6, PT ;  /* 0x000000060500720c */ /* 0x000fc60003fc6270 */
[----:B------:R-:W4:Y:S01]  /*224f0*/  MUFU.TANH R47, R47 ;  /* 0x0000002f002f7308 */ /* 0x000f220000002400 */
[----:B------:R-:W-:Y:S02]  /*22500*/  ISETP.GE.AND P3, PT, R4, R8, PT ;  /* 0x000000080400720c */ /* 0x000fe40003f66270 */
[C---:B------:R-:W-:Y:S02]  /*22510*/  IADD3 R5, R2.reuse, 0xc1, RZ ;  /* 0x000000c102057810 */ /* 0x040fe40007ffe0ff */
[----:B------:R-:W-:Y:S02]  /*22520*/  IADD3 R4, R2, 0xb9, RZ ;  /* 0x000000b902047810 */ /* 0x000fe40007ffe0ff */
[----:B------:R-:W-:Y:S01]  /*22530*/  FSEL R108, R51, -INF , !P1 ;  /* 0xff800000336c7808 */ /* 0x000fe20004800000 */
[----:B------:R1:W1:Y:S01]  /*22540*/  MUFU.TANH R14, R7 ;  /* 0x00000007000e7308 */ /* 0x0002620000002400 */
[----:B---3--:R-:W-:Y:S02]  /*22550*/  FSEL R65, R65, -INF , !P5 ;  /* 0xff80000041417808 */ /* 0x008fe40006800000 */
[----:B------:R-:W-:-:S02]  /*22560*/  FSEL R105, R10, -INF , !P4 ;  /* 0xff8000000a697808 */ /* 0x000fc40006000000 */
[----:B------:R-:W-:Y:S02]  /*22570*/  FSEL R107, R49, -INF , !P3 ;  /* 0xff800000316b7808 */ /* 0x000fe40005800000 */
[C---:B------:R-:W-:Y:S01]  /*22580*/  ISETP.GE.AND P1, PT, R5.reuse, R8, PT ;  /* 0x000000080500720c */ /* 0x040fe20003f26270 */
[----:B------:R-:W3:Y:S01]  /*22590*/  MUFU.TANH R41, R41 ;  /* 0x0000002900297308 */ /* 0x000ee20000002400 */
[----:B------:R-:W-:Y:S01]  /*225a0*/  ISETP.GE.AND P5, PT, R5, R6, PT ;  /* 0x000000060500720c */ /* 0x000fe20003fa6270 */
[----:B------:R-:W-:Y:S01]  /*225b0*/  FMUL.FTZ R5, R57, R0 ;  /* 0x0000000039057220 */ /* 0x000fe20000410000 */
[C---:B------:R-:W-:Y:S02]  /*225c0*/  ISETP.GE.AND P4, PT, R4.reuse, R8, PT ;  /* 0x000000080400720c */ /* 0x040fe40003f86270 */
[----:B------:R-:W-:-:S03]  /*225d0*/  ISETP.GE.AND P3, PT, R4, R6, PT ;  /* 0x000000060400720c */ /* 0x000fc60003f66270 */
[----:B------:R-:W2:Y:S01]  /*225e0*/  MUFU.TANH R43, R43 ;  /* 0x0000002b002b7308 */ /* 0x000ea20000002400 */
[----:B------:R-:W-:Y:S01]  /*225f0*/  IADD3 R4, R2, 0xc9, RZ ;  /* 0x000000c902047810 */ /* 0x000fe20007ffe0ff */
[----:B------:R-:W-:-:S06]  /*22600*/  FMUL.FTZ R27, R27, R0 ;  /* 0x000000001b1b7220 */ /* 0x000fcc0000410000 */
[----:B------:R-:W3:Y:S01]  /*22610*/  MUFU.TANH R33, R33 ;  /* 0x0000002100217308 */ /* 0x000ee20000002400 */
[----:B-1----:R-:W-:Y:S01]  /*22620*/  FMUL.FTZ R7, R69, R0 ;  /* 0x0000000045077220 */ /* 0x002fe20000410000 */
[----:B------:R-:W-:Y:S02]  /*22630*/  FSEL R67, R67, -INF , !P6 ;  /* 0xff80000043437808 */ /* 0x000fe40007000000 */
[----:B------:R-:W-:Y:S02]  /*22640*/  FSEL R109, R53, -INF , !P4 ;  /* 0xff800000356d7808 */ /* 0x000fe40006000000 */
[C---:B------:R-:W-:Y:S02]  /*22650*/  ISETP.GE.AND P6, PT, R4.reuse, R8, PT ;  /* 0x000000080400720c */ /* 0x040fe40003fc6270 */
[----:B------:R1:W1:Y:S01]  /*22660*/  MUFU.TANH R10, R5 ;  /* 0x00000005000a7308 */ /* 0x0002620000002400 */
[----:B------:R-:W-:Y:S02]  /*22670*/  ISETP.GE.AND P4, PT, R4, R6, PT ;  /* 0x000000060400720c */ /* 0x000fe40003f86270 */
[----:B------:R-:W-:Y:S01]  /*22680*/  IADD3 R4, R2, 0xd9, RZ ;  /* 0x000000d902047810 */ /* 0x000fe20007ffe0ff */
[----:B------:R-:W-:Y:S01]  /*22690*/  FMUL.FTZ R35, R35, R0 ;  /* 0x0000000023237220 */ /* 0x000fe20000410000 */
[----:B--2---:R-:W-:-:S02]  /*226a0*/  FSEL R110, R55, -INF , !P3 ;  /* 0xff800000376e7808 */ /* 0x004fc40005800000 */
[----:B------:R-:W-:Y:S01]  /*226b0*/  FSEL R115, R45, -INF , !P1 ;  /* 0xff8000002d737808 */ /* 0x000fe20004800000 */
[----:B------:R2:W-:Y:S01]  /*226c0*/  MUFU.TANH R11, R7 ;  /* 0x00000007000b7308 */ /* 0x0005e20000002400 */
[----:B----4-:R-:W-:Y:S02]  /*226d0*/  FSEL R111, R47, -INF , !P5 ;  /* 0xff8000002f6f7808 */ /* 0x010fe40006800000 */
[----:B------:R-:W-:Y:S02]  /*226e0*/  FSEL R201, R13, -INF , !P6 ;  /* 0xff8000000dc97808 */ /* 0x000fe40007000000 */
[----:B-1----:R-:W-:-:S03]  /*226f0*/  IADD3 R5, R2, 0xd1, RZ ;  /* 0x000000d102057810 */ /* 0x002fc60007ffe0ff */
[----:B------:R-:W1:Y:S01]  /*22700*/  MUFU.TANH R27, R27 ;  /* 0x0000001b001b7308 */ /* 0x000e620000002400 */
[CC--:B------:R-:W-:Y:S02]  /*22710*/  ISETP.GE.AND P5, PT, R4.reuse, R8.reuse, PT ;  /* 0x000000080400720c */ /* 0x0c0fe40003fa6270 */
[C---:B------:R-:W-:Y:S02]  /*22720*/  ISETP.GE.AND P3, PT, R5.reuse, R8, PT ;  /* 0x000000080500720c */ /* 0x040fe40003f66270 */
[----:B------:R-:W-:Y:S01]  /*22730*/  ISETP.GE.AND P1, PT, R5, R6, PT ;  /* 0x000000060500720c */ /* 0x000fe20003f26270 */
[----:B--2---:R-:W-:Y:S01]  /*22740*/  FMUL.FTZ R7, R71, R0 ;  /* 0x0000000047077220 */ /* 0x004fe20000410000 */
[----:B------:R-:W-:Y:S02]  /*22750*/  ISETP.GE.AND P6, PT, R4, R6, PT ;  /* 0x000000060400720c */ /* 0x000fe40003fc6270 */
[C---:B------:R-:W-:Y:S02]  /*22760*/  IADD3 R5, R2.reuse, 0xe1, RZ ;  /* 0x000000e102057810 */ /* 0x040fe40007ffe0ff */
[----:B------:R-:W-:Y:S01]  /*22770*/  IADD3 R4, R2, 0xe9, RZ ;  /* 0x000000e902047810 */ /* 0x000fe20007ffe0ff */
[----:B------:R2:W-:Y:S01]  /*22780*/  MUFU.TANH R12, R7 ;  /* 0x00000007000c7308 */ /* 0x0005e20000002400 */
[----:B------:R-:W-:Y:S01]  /*22790*/  FMUL.FTZ R25, R25, R0 ;  /* 0x0000000019197220 */ /* 0x000fe20000410000 */
[----:B------:R-:W-:-:S02]  /*227a0*/  FSEL R198, R14, -INF , !P4 ;  /* 0xff8000000ec67808 */ /* 0x000fc40006000000 */
[----:B---3--:R-:W-:Y:S02]  /*227b0*/  FSEL R205, R41, -INF , !P3 ;  /* 0xff80000029cd7808 */ /* 0x008fe40005800000 */
[----:B------:R-:W-:Y:S02]  /*227c0*/  FSEL R202, R43, -INF , !P1 ;  /* 0xff8000002bca7808 */ /* 0x000fe40004800000 */
[----:B------:R-:W-:Y:S01]  /*227d0*/  FSEL R207, R33, -INF , !P5 ;  /* 0xff80000021cf7808 */ /* 0x000fe20006800000 */
[----:B------:R-:W3:Y:S01]  /*227e0*/  MUFU.TANH R35, R35 ;  /* 0x0000002300237308 */ /* 0x000ee20000002400 */
[C---:B------:R-:W-:Y:S02]  /*227f0*/  ISETP.GE.AND P4, PT, R5.reuse, R8, PT ;  /* 0x000000080500720c */ /* 0x040fe40003f86270 */
[----:B------:R-:W-:Y:S01]  /*22800*/  ISETP.GE.AND P3, PT, R5, R6, PT ;  /* 0x000000060500720c */ /* 0x000fe20003f66270 */
[----:B------:R-:W-:Y:S01]  /*22810*/  FMUL.FTZ R5, R21, R0 ;  /* 0x0000000015057220 */ /* 0x000fe20000410000 */
[C---:B------:R-:W-:Y:S01]  /*22820*/  ISETP.GE.AND P1, PT, R4.reuse, R8, PT ;  /* 0x000000080400720c */ /* 0x040fe20003f26270 */
[----:B--2---:R-:W-:Y:S01]  /*22830*/  FMUL.FTZ R7, R59, R0 ;  /* 0x000000003b077220 */ /* 0x004fe20000410000 */
[----:B------:R-:W-:Y:S01]  /*22840*/  ISETP.GE.AND P5, PT, R4, R6, PT ;  /* 0x000000060400720c */ /* 0x000fe20003fa6270 */
[----:B------:R-:W-:Y:S01]  /*22850*/  FMUL.FTZ R4, R23, R0 ;  /* 0x0000000017047220 */ /* 0x000fe20000410000 */
[----:B------:R-:W-:Y:S01]  /*22860*/  IADD3 R0, R2, 0xf1, RZ ;  /* 0x000000f102007810 */ /* 0x000fe20007ffe0ff */
[----:B------:R-:W-:Y:S01]  /*22870*/  MUFU.TANH R25, R25 ;  /* 0x0000001900197308 */ /* 0x000fe20000002400 */
[----:B------:R-:W-:-:S02]  /*22880*/  FSEL R223, R10, -INF , !P1 ;  /* 0xff8000000adf7808 */ /* 0x000fc40004800000 */
[----:B------:R-:W-:-:S05]  /*22890*/  ISETP.GE.AND P1, PT, R0, R6, PT ;  /* 0x000000060000720c */ /* 0x000fca0003f26270 */
[----:B------:R-:W2:Y:S01]  /*228a0*/  MUFU.TANH R7, R7 ;  /* 0x0000000700077308 */ /* 0x000ea20000002400 */
[----:B-1----:R-:W-:Y:S02]  /*228b0*/  FSEL R227, R27, -INF , !P1 ;  /* 0xff8000001be37808 */ /* 0x002fe40004800000 */
[----:B------:R-:W-:-:S05]  /*228c0*/  ISETP.GT.AND P1, PT, R251, R250, PT ;  /* 0x000000fafb00720c */ /* 0x000fca0003f24270 */
[----:B------:R-:W1:Y:S01]  /*228d0*/  MUFU.TANH R5, R5 ;  /* 0x0000000500057308 */ /* 0x000e620000002400 */
[----:B---3--:R-:W-:-:S07]  /*228e0*/  FSEL R212, R35, -INF , !P6 ;  /* 0xff80000023d47808 */ /* 0x008fce0007000000 */
[----:B------:R-:W3:Y:S01]  /*228f0*/  MUFU.TANH R4, R4 ;  /* 0x0000000400047308 */ /* 0x000ee20000002400 */
[----:B------:R-:W-:Y:S02]  /*22900*/  FSEL R219, R11, -INF , !P4 ;  /* 0xff8000000bdb7808 */ /* 0x000fe40006000000 */
[----:B------:R-:W-:Y:S01]  /*22910*/  FSEL R215, R12, -INF , !P3 ;  /* 0xff8000000cd77808 */ /* 0x000fe20005800000 */
[----:B------:R-:W-:Y:S01]  /*22920*/  BAR.SYNC.DEFER_BLOCKING 0x0 ;  /* 0x0000000000007b1d */ /* 0x000fe20000010000 */
[C---:B------:R-:W-:Y:S02]  /*22930*/  ISETP.GE.AND P6, PT, R2.reuse, R8, PT ;  /* 0x000000080200720c */ /* 0x040fe40003fc6270 */
[----:B------:R-:W-:Y:S02]  /*22940*/  ISETP.GE.AND P4, PT, R2, R6, PT ;  /* 0x000000060200720c */ /* 0x000fe40003f86270 */
[----:B------:R-:W-:Y:S02]  /*22950*/  ISETP.GE.AND P3, PT, R0, R8, PT ;  /* 0x000000080000720c */ /* 0x000fe40003f66270 */
[----:B------:R-:W-:-:S02]  /*22960*/  IADD3 R2, R2, 0xf9, RZ ;  /* 0x000000f902027810 */ /* 0x000fc40007ffe0ff */
[----:B--2---:R-:W-:Y:S02]  /*22970*/  FSEL R225, R7, -INF , !P5 ;  /* 0xff80000007e17808 */ /* 0x004fe40006800000 */
[----:B------:R-:W-:Y:S01]  /*22980*/  FSEL R230, R25, -INF , !P3 ;  /* 0xff80000019e67808 */ /* 0x000fe20005800000 */
[----:B------:R-:W-:Y:S01]  /*22990*/  BSSY B1, `(.L_x_2136) ;  /* 0x0000100000017945 */ /* 0x000fe20003800000 */
[C---:B------:R-:W-:Y:S02]  /*229a0*/  ISETP.GE.AND P5, PT, R2.reuse, R8, PT ;  /* 0x000000080200720c */ /* 0x040fe40003fa6270 */
[----:B------:R-:W-:Y:S01]  /*229b0*/  ISETP.GE.AND P3, PT, R2, R6, PT ;  /* 0x000000060200720c */ /* 0x000fe20003f66270 */
[----:B------:R-:W-:Y:S01]  /*229c0*/  IMAD.MOV.U32 R240, RZ, RZ, R134 ;  /* 0x000000fffff07224 */ /* 0x000fe200078e0086 */
[----:B------:R-:W-:Y:S01]  /*229d0*/  FSEL R42, R238, -INF , !P6 ;  /* 0xff800000ee2a7808 */ /* 0x000fe20007000000 */
[----:B------:R-:W-:Y:S01]  /*229e0*/  IMAD.MOV.U32 R241, RZ, RZ, R135 ;  /* 0x000000fffff17224 */ /* 0x000fe200078e0087 */
[----:B-1----:R-:W-:-:S02]  /*229f0*/  FSEL R134, R5, -INF , !P5 ;  /* 0xff80000005867808 */ /* 0x002fc40006800000 */
[----:B------:R-:W-:Y:S02]  /*22a00*/  FSEL R37, R239, -INF , !P4 ;  /* 0xff800000ef257808 */ /* 0x000fe40006000000 */
[----:B---3--:R-:W-:Y:S01]  /*22a10*/  FSEL R135, R4, -INF , !P3 ;  /* 0xff80000004877808 */ /* 0x008fe20005800000 */
        /* <DEDUP_REMOVED lines=64> */
.L_x_2139:
[----:B------:R-:W2:Y:S02]  /*22e20*/  LD.E R0, [R16.64+0x38] ;  /* 0x0000380610007980 */ /* 0x000ea4000c101900 */
[----:B--2---:R-:W-:-:S04]  /*22e30*/  LEA R0, -R0, RZ, 0x8 ;  /* 0x000000ff00007211 */ /* 0x004fc800078e41ff */
[----:B------:R-:W-:Y:S02]  /*22e40*/  SHF.R.S32.HI R2, RZ, 0x1f, R0 ;  /* 0x0000001fff027819 */ /* 0x000fe40000011400 */
.L_x_2140:
[----:B------:R-:W-:Y:S05]  /*22e50*/  BSYNC B0 ;  /* 0x0000000000007941 */ /* 0x000fea0003800000 */
.L_x_2138:
        /* <DEDUP_REMOVED lines=175> */
.L_x_2142:
[----:B------:R-:W-:Y:S05]  /*23950*/  BSYNC B0 ;  /* 0x0000000000007941 */ /* 0x000fea0003800000 */
.L_x_2141:
[----:B------:R-:W0:Y:S01]  /*23960*/  LDGDEPBAR ;  /* 0x00000000000079af */ /* 0x000e220000000000 */
[----:B------:R-:W-:-:S04]  /*23970*/  LEA R245, P0, R0, R245, 0x1 ;  /* 0x000000f500f57211 */ /* 0x000fc800078008ff */
[----:B------:R-:W-:-:S04]  /*23980*/  LEA.HI.X R246, R0, R246, R2, 0x1, P0 ;  /* 0x000000f600f67211 */ /* 0x000fc800000f0c02 */
.L_x_2137:
[----:B------:R-:W-:Y:S05]  /*23990*/  BSYNC B1 ;  /* 0x0000000000017941 */ /* 0x000fea0003800000 */
.L_x_2136:
[----:B-----5:R-:W-:Y:S01]  /*239a0*/  FMNMX.FTZ R0, R3, R37, !PT ;  /* 0x0000002503007209 */ /* 0x020fe20007810000 */
[----:B-1----:R-:W3:Y:S03]  /*239b0*/  LDL.LU R32, [R1+0xc] ;  /* 0x00000c0001207983 */ /* 0x002ee60000300800 */
[----:B------:R-:W-:Y:S01]  /*239c0*/  FMNMX.FTZ R0, R44, R0, !PT ;  /* 0x000000002c007209 */ /* 0x000fe20007810000 */
[----:B------:R-:W4:Y:S03]  /*239d0*/  LDL.LU R33, [R1+0x10] ;  /* 0x0000100001217983 */ /* 0x000f260000300800 */
[----:B------:R-:W-:Y:S01]  /*239e0*/  FMNMX.FTZ R0, R120, R0, !PT ;  /* 0x0000000078007209 */ /* 0x000fe20007810000 */
[----:B------:R-:W-:Y:S03]  /*239f0*/  LDSM.16.MT88.4 R12, [R178+0xa000] ;  /* 0x00a00000b20c783b */ /* 0x000fe60000004200 */
[----:B------:R-:W-:Y:S01]  /*23a00*/  FMNMX.FTZ R2, R46, R0, !PT ;  /* 0x000000002e027209 */ /* 0x000fe20007810000 */
[----:B------:R-:W-:Y:S03]  /*23a10*/  LDSM.16.MT88.4 R24, [R181+0xa000] ;  /* 0x00a00000b518783b */ /* 0x000fe60000004200 */
[----:B------:R-:W-:Y:S01]  /*23a20*/  FMNMX.FTZ R2, R123, R2, !PT ;  /* 0x000000027b027209 */ /* 0x000fe20007810000 */
[----:B--2---:R1:W2:Y:S01]  /*23a30*/  LD.E R0, [R16.64+0xdc] ;  /* 0x0000dc0610007980 */ /* 0x0042a2000c101900 */
        /* <DEDUP_REMOVED lines=131> */
[----:B----4-:R-:W-:Y:S02]  /*24270*/  MOV R47, R33 ;  /* 0x00000021002f7202 */ /* 0x010fe40000000f00 */
[----:B------:R-:W-:Y:S02]  /*24280*/  MOV R118, R55 ;  /* 0x0000003700767202 */ /* 0x000fe40000000f00 */
        /* <DEDUP_REMOVED lines=23> */
[----:B------:R-:W-:Y:S01]  /*24400*/  FMUL.FTZ R150, R150, R3 ;  /* 0x0000000396967220 */ /* 0x000fe20000410000 */
[----:B------:R-:W-:Y:S01]  /*24410*/  MOV R120, R47 ;  /* 0x0000002f00787202 */ /* 0x000fe20000000f00 */
        /* <DEDUP_REMOVED lines=40> */
[----:B------:R-:W-:Y:S01]  /*246a0*/  HMMA.16816.F32 R48, R8, R26, R152 ;  /* 0x0000001a0830723c */ /* 0x000fe20000001898 */
[----:B-1----:R-:W-:Y:S02]  /*246b0*/  FFMA.FTZ R2, R52, R0, -R5 ;  /* 0x0000000034027223 */ /* 0x002fe40000010805 */
[-C--:B------:R-:W-:Y:S02]  /*246c0*/  FMUL.FTZ R137, R137, R4.reuse ;  /* 0x0000000489897220 */ /* 0x080fe40000410000 */
[----:B------:R1:W2:Y:S01]  /*246d0*/  MUFU.EX2 R34, R2 ;  /* 0x0000000200227308 */ /* 0x0002a20000000800 */
[-C--:B------:R-:W-:Y:S02]  /*246e0*/  FMUL.FTZ R156, R156, R4.reuse ;  /* 0x000000049c9c7220 */ /* 0x080fe40000410000 */
[----:B------:R-:W-:-:S02]  /*246f0*/  FMUL.FTZ R157, R157, R4 ;  /* 0x000000049d9d7220 */ /* 0x000fc40000410000 */
[-C--:B------:R-:W-:Y:S02]  /*24700*/  FMUL.FTZ R144, R144, R4.reuse ;  /* 0x0000000490907220 */ /* 0x080fe40000410000 */
[-C--:B------:R-:W-:Y:S02]  /*24710*/  FMUL.FTZ R145, R145, R4.reuse ;  /* 0x0000000491917220 */ /* 0x080fe40000410000 */
[-C--:B------:R-:W-:Y:S01]  /*24720*/  FMUL.FTZ R160, R160, R4.reuse ;  /* 0x00000004a0a07220 */ /* 0x080fe20000410000 */
[----:B------:R-:W-:Y:S01]  /*24730*/  HMMA.16816.F32 R36, R8, R24, R156 ;  /* 0x000000180824723c */ /* 0x000fe2000000189c */
[----:B------:R-:W-:Y:S01]  /*24740*/  FMUL.FTZ R161, R161, R4 ;  /* 0x00000004a1a17220 */ /* 0x000fe20000410000 */
[----:B------:R-:W-:Y:S01]  /*24750*/  LDSM.16.MT88.4 R24, [R178+0xa800] ;  /* 0x00a80000b218783b */ /* 0x000fe20000004200 */
[----:B-1----:R-:W-:Y:S01]  /*24760*/  FFMA.FTZ R2, R84, R0, -R5 ;  /* 0x0000000054027223 */ /* 0x002fe20000010805 */
[----:B------:R-:W-:-:S04]  /*24770*/  MOV R84, R20 ;  /* 0x0000001400547202 */ /* 0x000fc80000000f00 */
[C---:B------:R-:W-:Y:S01]  /*24780*/  HMMA.16816.F32 R144, R8.reuse, R18, R144 ;  /* 0x000000120890723c */ /* 0x040fe20000001890 */
[----:B------:R-:W1:Y:S01]  /*24790*/  LDSM.16.MT88.4 R20, [R180+0xa000] ;  /* 0x00a00000b414783b */ /* 0x000e620000004200 */
[----:B------:R3:W4:Y:S01]  /*247a0*/  MUFU.EX2 R12, R2 ;  /* 0x00000002000c7308 */ /* 0x0007220000000800 */
[----:B--2---:R-:W-:Y:S02]  /*247b0*/  MOV R159, R34 ;  /* 0x00000022009f7202 */ /* 0x004fe40000000f00 */
[----:B------:R-:W2:Y:S01]  /*247c0*/  LDSM.16.MT88.4 R32, [R181+0xa800] ;  /* 0x00a80000b520783b */ /* 0x000ea20000004200 */
[----:B------:R-:W-:Y:S02]  /*247d0*/  MOV R158, R53 ;  /* 0x00000035009e7202 */ /* 0x000fe40000000f00 */
[----:B------:R-:W-:Y:S01]  /*247e0*/  HMMA.16816.F32 R40, R8, R14, R160 ;  /* 0x0000000e0828723c */ /* 0x000fe200000018a0 */
[----:B---3--:R-:W-:Y:S01]  /*247f0*/  FFMA.FTZ R2, R54, R0, -R5 ;  /* 0x0000000036027223 */ /* 0x008fe20000010805 */
[----:B----4-:R-:W-:-:S02]  /*24800*/  MOV R155, R12 ;  /* 0x0000000c009b7202 */ /* 0x010fc40000000f00 */
[----:B------:R-:W-:Y:S01]  /*24810*/  LDSM.16.MT88.4 R12, [R180+0xa800] ;  /* 0x00a80000b40c783b */ /* 0x000fe20000004200 */
[----:B------:R3:W4:Y:S02]  /*24820*/  MUFU.EX2 R123, R2 ;  /* 0x00000002007b7308 */ /* 0x0007240000000800 */
[-CC-:B---3--:R-:W-:Y:S01]  /*24830*/  FFMA.FTZ R2, R126, R0.reuse, -R7.reuse ;  /* 0x000000007e027223 */ /* 0x188fe20000010807 */
[C---:B-1----:R-:W-:Y:S05]  /*24840*/  HMMA.16816.F32 R140, R8.reuse, R20, R140 ;  /* 0x00000014088c723c */ /* 0x042fea000000188c */
[----:B------:R1:W-:Y:S03]  /*24850*/  MUFU.EX2 R54, R2 ;  /* 0x0000000200367308 */ /* 0x0003e60000000800 */
[----:B------:R-:W-:Y:S01]  /*24860*/  HMMA.16816.F32 R20, R8, R22, R136 ;  /* 0x000000160814723c */ /* 0x000fe20000001888 */
[----:B-1----:R-:W-:-:S07]  /*24870*/  FFMA.FTZ R2, R56, R0, -R7 ;  /* 0x0000000038027223 */ /* 0x002fce0000010807 */
[----:B------:R-:W-:Y:S01]  /*24880*/  HMMA.16816.F32 R56, R8, R16, R148 ;  /* 0x000000100838723c */ /* 0x000fe20000001894 */
[----:B------:R-:W1:Y:S01]  /*24890*/  LDSM.16.MT88.4 R16, [R179+0xa800] ;  /* 0x00a80000b310783b */ /* 0x000e620000004200 */
[----:B------:R3:W2:Y:S05]  /*248a0*/  MUFU.EX2 R152, R2 ;  /* 0x0000000200987308 */ /* 0x0006aa0000000800 */
[----:B------:R-:W-:Y:S02]  /*248b0*/  F2FP.PACK_AB R9, R159, R69 ;  /* 0x000000459f09723e */ /* 0x000fe400000000ff */
[----:B----4-:R-:W-:Y:S01]  /*248c0*/  F2FP.PACK_AB R11, R123, R155 ;  /* 0x0000009b7b0b723e */ /* 0x010fe200000000ff */
[----:B---3--:R-:W-:Y:S01]  /*248d0*/  FFMA.FTZ R2, R127, R0, -R7 ;  /* 0x000000007f027223 */ /* 0x008fe20000010807 */
[----:B--2---:R-:W-:-:S03]  /*248e0*/  F2FP.PACK_AB R8, R152, R54 ;  /* 0x000000369808723e */ /* 0x004fc600000000ff */
[----:B------:R2:W-:Y:S02]  /*248f0*/  MUFU.EX2 R126, R2 ;  /* 0x00000002007e7308 */ /* 0x0005e40000000800 */
[----:B--2---:R-:W-:-:S06]  /*24900*/  FFMA.FTZ R2, R60, R0, -R7 ;  /* 0x000000003c027223 */ /* 0x004fcc0000010807 */
[----:B------:R2:W3:Y:S02]  /*24910*/  MUFU.EX2 R122, R2 ;  /* 0x00000002007a7308 */ /* 0x0004e40000000800 */
[----:B--2---:R-:W-:Y:S01]  /*24920*/  FFMA.FTZ R2, R85, R0, -R5 ;  /* 0x0000000055027223 */ /* 0x004fe20000010805 */
[----:B---3--:R-:W-:Y:S02]  /*24930*/  F2FP.PACK_AB R10, R122, R126 ;  /* 0x0000007e7a0a723e */ /* 0x008fe400000000ff */
[----:B------:R-:W-:-:S03]  /*24940*/  MOV R85, R70 ;  /* 0x0000004600557202 */ /* 0x000fc60000000f00 */
[----:B------:R2:W-:Y:S02]  /*24950*/  MUFU.EX2 R148, R2 ;  /* 0x0000000200947308 */ /* 0x0005e40000000800 */
[C---:B------:R-:W-:Y:S08]  /*24960*/  HMMA.16816.F32 R28, R8.reuse, R24, R28 ;  /* 0x00000018081c723c */ /* 0x040ff0000000181c */
[----:B------:R-:W-:Y:S01]  /*24970*/  HMMA.16816.F32 R40, R8, R26, R40 ;  /* 0x0000001a0828723c */ /* 0x000fe20000001828 */
[----:B------:R-:W3:Y:S01]  /*24980*/  LDSM.16.MT88.4 R24, [R178+0xb000] ;  /* 0x00b00000b218783b */ /* 0x000ee20000004200 */
[----:B--2---:R-:W-:-:S04]  /*24990*/  FFMA.FTZ R2, R62, R0, -R5 ;  /* 0x000000003e027223 */ /* 0x004fc80000010805 */
[----:B------:R2:W-:Y:S02]  /*249a0*/  MUFU.EX2 R44, R2 ;  /* 0x00000002002c7308 */ /* 0x0005e40000000800 */
[C---:B------:R-:W-:Y:S08]  /*249b0*/  HMMA.16816.F32 R36, R8.reuse, R32, R36 ;  /* 0x000000200824723c */ /* 0x040ff00000001824 */
[----:B------:R-:W-:Y:S01]  /*249c0*/  HMMA.16816.F32 R48, R8, R34, R48 ;  /* 0x000000220830723c */ /* 0x000fe20000001830 */
[----:B------:R-:W4:Y:S01]  /*249d0*/  LDSM.16.MT88.4 R32, [R181+0xb000] ;  /* 0x00b00000b520783b */ /* 0x000f220000004200 */
[----:B--2---:R-:W-:Y:S01]  /*249e0*/  FFMA.FTZ R2, R86, R0, -R5 ;  /* 0x0000000056027223 */ /* 0x004fe20000010805 */
[----:B------:R-:W-:-:S05]  /*249f0*/  MOV R86, R69 ;  /* 0x0000004500567202 */ /* 0x000fca0000000f00 */
[C---:B-1----:R-:W-:Y:S01]  /*24a00*/  HMMA.16816.F32 R56, R8.reuse, R16, R56 ;  /* 0x000000100838723c */ /* 0x042fe20000001838 */
[----:B------:R1:W-:Y:S07]  /*24a10*/  MUFU.EX2 R52, R2 ;  /* 0x0000000200347308 */ /* 0x0003ee0000000800 */
[C---:B------:R-:W-:Y:S08]  /*24a20*/  HMMA.16816.F32 R140, R8.reuse, R12, R140 ;  /* 0x0000000c088c723c */ /* 0x040ff0000000188c */
[----:B------:R-:W-:Y:S01]  /*24a30*/  HMMA.16816.F32 R20, R8, R14, R20 ;  /* 0x0000000e0814723c */ /* 0x000fe20000001814 */
[----:B------:R-:W-:Y:S01]  /*24a40*/  LDSM.16.MT88.4 R12, [R180+0xb000] ;  /* 0x00b00000b40c783b */ /* 0x000fe20000004200 */
[----:B-1----:R-:W-:-:S04]  /*24a50*/  FFMA.FTZ R2, R128, R0, -R7 ;  /* 0x0000000080027223 */ /* 0x002fc80000010807 */
[----:B------:R1:W-:Y:S02]  /*24a60*/  MUFU.EX2 R136, R2 ;  /* 0x0000000200887308 */ /* 0x0003e40000000800 */
[----:B-1----:R-:W-:-:S06]  /*24a70*/  FFMA.FTZ R2, R64, R0, -R7 ;  /* 0x0000000040027223 */ /* 0x002fcc0000010807 */
[----:B------:R1:W2:Y:S02]  /*24a80*/  MUFU.EX2 R46, R2 ;  /* 0x00000002002e7308 */ /* 0x0002a40000000800 */
[----:B-1----:R-:W-:-:S06]  /*24a90*/  FFMA.FTZ R2, R129, R0, -R7 ;  /* 0x0000000081027223 */ /* 0x002fcc0000010807 */
[----:B------:R1:W-:Y:S02]  /*24aa0*/  MUFU.EX2 R252, R2 ;  /* 0x0000000200fc7308 */ /* 0x0003e40000000800 */
[----:B-1----:R-:W-:-:S06]  /*24ab0*/  FFMA.FTZ R2, R66, R0, -R7 ;  /* 0x0000000042027223 */ /* 0x002fcc0000010807 */
[----:B------:R1:W1:Y:S02]  /*24ac0*/  MUFU.EX2 R127, R2 ;  /* 0x00000002007f7308 */ /* 0x0002640000000800 */
[----:B-1----:R-:W-:Y:S02]  /*24ad0*/  FFMA.FTZ R2, R68, R0, -R5 ;  /* 0x0000000044027223 */ /* 0x002fe40000010805 */
[----:B------:R-:W-:Y:S01]  /*24ae0*/  HMMA.16816.F32 R68, R8, R18, R144 ;  /* 0x000000120844723c */ /* 0x000fe20000001890 */
[----:B------:R-:W1:Y:S03]  /*24af0*/  LDSM.16.MT88.4 R16, [R179+0xb000] ;  /* 0x00b00000b310783b */ /* 0x000e660000004200 */
[----:B------:R3:W3:Y:S03]  /*24b00*/  MUFU.EX2 R251, R2 ;  /* 0x0000000200fb7308 */ /* 0x0006e60000000800 */
[----:B--2---:R-:W-:-:S02]  /*24b10*/  F2FP.PACK_AB R8, R46, R136 ;  /* 0x000000882e08723e */ /* 0x004fc400000000ff */
[----:B------:R-:W-:Y:S02]  /*24b20*/  F2FP.PACK_AB R9, R44, R148 ;  /* 0x000000942c09723e */ /* 0x000fe400000000ff */
[----:B------:R-:W-:Y:S01]  /*24b30*/  F2FP.PACK_AB R10, R127, R252 ;  /* 0x000000fc7f0a723e */ /* 0x000fe200000000ff */
[----:B---3--:R-:W-:Y:S01]  /*24b40*/  FFMA.FTZ R2, R90, R0, -R5 ;  /* 0x000000005a027223 */ /* 0x008fe20000010805 */
[----:B------:R-:W-:-:S03]  /*24b50*/  F2FP.PACK_AB R11, R251, R52 ;  /* 0x00000034fb0b723e */ /* 0x000fc600000000ff */
[----:B------:R2:W-:Y:S04]  /*24b60*/  MUFU.EX2 R249, R2 ;  /* 0x0000000200f97308 */ /* 0x0005e80000000800 */
[C---:B------:R-:W-:Y:S08]  /*24b70*/  HMMA.16816.F32 R28, R8.reuse, R24, R28 ;  /* 0x00000018081c723c */ /* 0x040ff0000000181c */
[----:B------:R-:W-:Y:S01]  /*24b80*/  HMMA.16816.F32 R40, R8, R26, R40 ;  /* 0x0000001a0828723c */ /* 0x000fe20000001828 */
[----:B------:R-:W3:Y:S01]  /*24b90*/  LDSM.16.MT88.4 R24, [R178+0xb800] ;  /* 0x00b80000b218783b */ /* 0x000ee20000004200 */
[----:B--2---:R-:W-:Y:S01]  /*24ba0*/  FFMA.FTZ R2, R72, R0, -R5 ;  /* 0x0000000048027223 */ /* 0x004fe20000010805 */
[----:B------:R-:W-:-:S03]  /*24bb0*/  MOV R72, R63 ;  /* 0x0000003f00487202 */ /* 0x000fc60000000f00 */
[----:B------:R2:W1:Y:S02]  /*24bc0*/  MUFU.EX2 R250, R2 ;  /* 0x0000000200fa7308 */ /* 0x0004640000000800 */
[C---:B----4-:R-:W-:Y:S08]  /*24bd0*/  HMMA.16816.F32 R36, R8.reuse, R32, R36 ;  /* 0x000000200824723c */ /* 0x050ff00000001824 */
[----:B------:R-:W-:Y:S01]  /*24be0*/  HMMA.16816.F32 R48, R8, R34, R48 ;  /* 0x000000220830723c */ /* 0x000fe20000001830 */
[----:B------:R-:W4:Y:S01]  /*24bf0*/  LDSM.16.MT88.4 R32, [R181+0xb800] ;  /* 0x00b80000b520783b */ /* 0x000f220000004200 */
[----:B--2---:R-:W-:-:S06]  /*24c00*/  FFMA.FTZ R2, R91, R0, -R5 ;  /* 0x000000005b027223 */ /* 0x004fcc0000010805 */
[C---:B-1----:R-:W-:Y:S01]  /*24c10*/  HMMA.16816.F32 R56, R8.reuse, R16, R56 ;  /* 0x000000100838723c */ /* 0x042fe20000001838 */
        /* <DEDUP_REMOVED lines=8> */
[----:B------:R-:W-:Y:S01]  /*24ca0*/  F2FP.PACK_AB R9, R250, R249 ;  /* 0x000000f9fa09723e */ /* 0x000fe200000000ff */
[----:B-1----:R-:W-:Y:S01]  /*24cb0*/  FFMA.FTZ R2, R73, R0, -R7 ;  /* 0x0000000049027223 */ /* 0x002fe20000010807 */
[----:B------:R-:W-:-:S03]  /*24cc0*/  MOV R73, R61 ;  /* 0x0000003d00497202 */ /* 0x000fc60000000f00 */
[----:B------:R1:W1:Y:S02]  /*24cd0*/  MUFU.EX2 R244, R2 ;  /* 0x0000000200f47308 */ /* 0x0002640000000800 */
[----:B-1----:R-:W-:Y:S01]  /*24ce0*/  FFMA.FTZ R2, R131, R0, -R7 ;  /* 0x0000000083027223 */ /* 0x002fe20000010807 */
[----:B------:R-:W-:-:S05]  /*24cf0*/  F2FP.PACK_AB R8, R244, R247 ;  /* 0x000000f7f408723e */ /* 0x000fca00000000ff */
        /* <DEDUP_REMOVED lines=12> */
[C---:B---3--:R-:W-:Y:S01]  /*24dc0*/  HMMA.16816.F32 R52, R8.reuse, R24, R28 ;  /* 0x000000180834723c */ /* 0x048fe2000000181c */
[----:B------:R-:W3:Y:S07]  /*24dd0*/  LDSM.16.MT88.4 R28, [R178+0xc000] ;  /* 0x00c00000b21c783b */ /* 0x000eee0000004200 */
[----:B------:R-:W-:Y:S01]  /*24de0*/  HMMA.16816.F32 R60, R8, R26, R40 ;  /* 0x0000001a083c723c */ /* 0x000fe20000001828 */
[----:B------:R-:W3:Y:S01]  /*24df0*/  LDSM.16.MT88.4 R24, [R181+0xc000] ;  /* 0x00c00000b518783b */ /* 0x000ee20000004200 */
[----:B-1----:R-:W-:Y:S01]  /*24e00*/  FFMA.FTZ R2, R78, R0, -R5 ;  /* 0x000000004e027223 */ /* 0x002fe20000010805 */
[----:B------:R-:W-:-:S03]  /*24e10*/  MOV R78, R46 ;  /* 0x0000002e004e7202 */ /* 0x000fc60000000f00 */
[----:B------:R1:W1:Y:S02]  /*24e20*/  MUFU.EX2 R167, R2 ;  /* 0x0000000200a77308 */ /* 0x0002640000000800 */
[C---:B----4-:R-:W-:Y:S08]  /*24e30*/  HMMA.16816.F32 R40, R8.reuse, R34, R48 ;  /* 0x000000220828723c */ /* 0x050ff00000001830 */
[----:B--2---:R-:W-:Y:S01]  /*24e40*/  HMMA.16816.F32 R68, R8, R18, R68 ;  /* 0x000000120844723c */ /* 0x004fe20000001844 */
[----:B-1----:R-:W-:Y:S01]  /*24e50*/  FFMA.FTZ R2, R169, R0, -R5 ;  /* 0x00000000a9027223 */ /* 0x002fe20000010805 */
[----:B------:R-:W-:-:S06]  /*24e60*/  MOV R169, R44 ;  /* 0x0000002c00a97202 */ /* 0x000fcc0000000f00 */
[----:B------:R-:W-:Y:S01]  /*24e70*/  HMMA.16816.F32 R20, R8, R14, R20 ;  /* 0x0000000e0814723c */ /* 0x000fe20000001814 */
[----:B------:R1:W-:Y:S02]  /*24e80*/  MUFU.EX2 R165, R2 ;  /* 0x0000000200a57308 */ /* 0x0003e40000000800 */
[----:B-1----:R-:W-:Y:S01]  /*24e90*/  FFMA.FTZ R2, R171, R0, -R7 ;  /* 0x00000000ab027223 */ /* 0x002fe20000010807 */
[----:B------:R-:W-:-:S04]  /*24ea0*/  MOV R171, R45 ;  /* 0x0000002d00ab7202 */ /* 0x000fc80000000f00 */
[C---:B------:R-:W-:Y:S01]  /*24eb0*/  HMMA.16816.F32 R44, R8.reuse, R32, R36 ;  /* 0x00000020082c723c */ /* 0x040fe20000001824 */
[----:B------:R1:W-:Y:S07]  /*24ec0*/  MUFU.EX2 R164, R2 ;  /* 0x0000000200a47308 */ /* 0x0003ee0000000800 */
[C---:B------:R-:W-:Y:S01]  /*24ed0*/  HMMA.16816.F32 R36, R8.reuse, R16, R56 ;  /* 0x000000100824723c */ /* 0x040fe20000001838 */
[----:B------:R-:W2:Y:S07]  /*24ee0*/  LDSM.16.MT88.4 R16, [R179+0xc000] ;  /* 0x00c00000b310783b */ /* 0x000eae0000004200 */
[----:B------:R-:W-:Y:S01]  /*24ef0*/  HMMA.16816.F32 R32, R8, R12, R140 ;  /* 0x0000000c0820723c */ /* 0x000fe2000000188c */
[----:B-1----:R-:W-:Y:S01]  /*24f00*/  FFMA.FTZ R2, R79, R0, -R7 ;  /* 0x000000004f027223 */ /* 0x002fe20000010807 */
[----:B------:R-:W1:Y:S01]  /*24f10*/  LDSM.16.MT88.4 R12, [R180+0xc000] ;  /* 0x00c00000b40c783b */ /* 0x000e620000004200 */
[----:B------:R-:W-:-:S02]  /*24f20*/  MOV R79, R122 ;  /* 0x0000007a004f7202 */ /* 0x000fc40000000f00 */
[----:B------:R4:W3:Y:S02]  /*24f30*/  MUFU.EX2 R163, R2 ;  /* 0x0000000200a37308 */ /* 0x0008e40000000800 */
[----:B------:R-:W-:Y:S01]  /*24f40*/  F2FP.PACK_AB R9, R167, R166 ;  /* 0x000000a6a709723e */ /* 0x000fe200000000ff */
[--C-:B----4-:R-:W-:Y:S01]  /*24f50*/  FFMA.FTZ R2, R172, R0, -R7.reuse ;  /* 0x00000000ac027223 */ /* 0x110fe20000010807 */
[----:B---3--:R-:W-:Y:S02]  /*24f60*/  F2FP.PACK_AB R8, R163, R164 ;  /* 0x000000a4a308723e */ /* 0x008fe400000000ff */
[----:B------:R-:W-:Y:S02]  /*24f70*/  MOV R172, R136 ;  /* 0x0000008800ac7202 */ /* 0x000fe40000000f00 */
        /* <DEDUP_REMOVED lines=9> */
[----:B------:R-:W-:Y:S02]  /*25010*/  MOV R173, R158 ;  /* 0x0000009e00ad7202 */ /* 0x000fe40000000f00 */
[----:B----4-:R-:W-:-:S03]  /*25020*/  F2FP.PACK_AB R11, R160, R165 ;  /* 0x000000a5a00b723e */ /* 0x010fc600000000ff */
[----:B------:R3:W-:Y:S04]  /*25030*/  MUFU.EX2 R158, R2 ;  /* 0x00000002009e7308 */ /* 0x0007e80000000800 */
[C---:B------:R-:W-:Y:S08]  /*25040*/  HMMA.16816.F32 R48, R8.reuse, R28, R52 ;  /* 0x0000001c0830723c */ /* 0x040ff00000001834 */
[----:B------:R-:W-:Y:S01]  /*25050*/  HMMA.16816.F32 R44, R8, R24, R44 ;  /* 0x00000018082c723c */ /* 0x000fe2000000182c */
[----:B---3--:R-:W-:Y:S01]  /*25060*/  FFMA.FTZ R2, R82, R0, -R5 ;  /* 0x0000000052027223 */ /* 0x008fe20000010805 */
[----:B------:R-:W-:-:S03]  /*25070*/  MOV R82, R159 ;  /* 0x0000009f00527202 */ /* 0x000fc60000000f00 */
[----:B------:R3:W4:Y:S03]  /*25080*/  MUFU.EX2 R159, R2 ;  /* 0x00000002009f7308 */ /* 0x0007260000000800 */
[C---:B------:R-:W-:Y:S01]  /*25090*/  HMMA.16816.F32 R52, R8.reuse, R26, R40 ;  /* 0x0000001a0834723c */ /* 0x040fe20000001828 */
[----:B------:R-:W4:Y:S07]  /*250a0*/  LDSM.16.MT88.4 R24, [R181+0xc800] ;  /* 0x00c80000b518783b */ /* 0x000f2e0000004200 */
[----:B--2---:R-:W-:Y:S01]  /*250b0*/  HMMA.16816.F32 R36, R8, R16, R36 ;  /* 0x000000100824723c */ /* 0x004fe20000001824 */
[----:B---3--:R-:W-:Y:S01]  /*250c0*/  FFMA.FTZ R2, R175, R0, -R5 ;  /* 0x00000000af027223 */ /* 0x008fe20000010805 */
[----:B------:R-:W-:-:S06]  /*250d0*/  MOV R175, R123 ;  /* 0x0000007b00af7202 */ /* 0x000fcc0000000f00 */
[C---:B------:R-:W-:Y:S01]  /*250e0*/  HMMA.16816.F32 R68, R8.reuse, R18, R68 ;  /* 0x000000120844723c */ /* 0x040fe20000001844 */
[----:B------:R-:W2:Y:S01]  /*250f0*/  LDSM.16.MT88.4 R16, [R179+0xc800] ;  /* 0x00c80000b310783b */ /* 0x000ea20000004200 */
[----:B------:R3:W-:Y:S06]  /*25100*/  MUFU.EX2 R157, R2 ;  /* 0x00000002009d7308 */ /* 0x0007ec0000000800 */
[C---:B-1----:R-:W-:Y:S08]  /*25110*/  HMMA.16816.F32 R32, R8.reuse, R12, R32 ;  /* 0x0000000c0820723c */ /* 0x042ff00000001820 */
[----:B------:R-:W-:Y:S01]  /*25120*/  HMMA.16816.F32 R20, R8, R14, R20 ;  /* 0x0000000e0814723c */ /* 0x000fe20000001814 */
[----:B------:R-:W1:Y:S01]  /*25130*/  LDSM.16.MT88.4 R12, [R180+0xc800] ;  /* 0x00c80000b40c783b */ /* 0x000e620000004200 */
[----:B---3--:R-:W-:Y:S01]  /*25140*/  FFMA.FTZ R2, R188, R0, -R7 ;  /* 0x00000000bc027223 */ /* 0x008fe20000010807 */
[----:B------:R-:W-:-:S03]  /*25150*/  MOV R188, R126 ;  /* 0x0000007e00bc7202 */ /* 0x000fc60000000f00 */
[----:B------:R3:W-:Y:S02]  /*25160*/  MUFU.EX2 R156, R2 ;  /* 0x00000002009c7308 */ /* 0x0007e40000000800 */
[----:B------:R-:W-:Y:S01]  /*25170*/  HMMA.16816.F32 R60, R8, R30, R60 ;  /* 0x0000001e083c723c */ /* 0x000fe2000000183c */
[----:B------:R-:W1:Y:S06]  /*25180*/  LDSM.16.MT88.4 R28, [R178+0xc800] ;  /* 0x00c80000b21c783b */ /* 0x000e6c0000004200 */
[----:B----4-:R-:W-:Y:S01]  /*25190*/  F2FP.PACK_AB R9, R159, R158 ;  /* 0x0000009e9f09723e */ /* 0x010fe200000000ff */
[----:B---3--:R-:W-:Y:S01]  /*251a0*/  FFMA.FTZ R2, R83, R0, -R7 ;  /* 0x0000000053027223 */ /* 0x008fe20000010807 */
[----:B------:R-:W-:-:S03]  /*251b0*/  MOV R83, R155 ;  /* 0x0000009b00537202 */ /* 0x000fc60000000f00 */
        /* <DEDUP_REMOVED lines=8> */
[----:B----4-:R-:W-:-:S05]  /*25240*/  F2FP.PACK_AB R10, R153, R154 ;  /* 0x0000009a990a723e */ /* 0x010fca00000000ff */
[----:B------:R3:W4:Y:S02]  /*25250*/  MUFU.EX2 R152, R2 ;  /* 0x0000000200987308 */ /* 0x0007240000000800 */
[----:B---3--:R-:W-:Y:S01]  /*25260*/  FFMA.FTZ R2, R194, R0, -R5 ;  /* 0x00000000c2027223 */ /* 0x008fe20000010805 */
[----:B----4-:R-:W-:Y:S02]  /*25270*/  F2FP.PACK_AB R11, R152, R157 ;  /* 0x0000009d980b723e */ /* 0x010fe400000000ff */
[----:B------:R-:W-:-:S03]  /*25280*/  MOV R194, R6 ;  /* 0x0000000600c27202 */ /* 0x000fc60000000f00 */
[----:B------:R3:W-:Y:S02]  /*25290*/  MUFU.EX2 R151, R2 ;  /* 0x0000000200977308 */ /* 0x0007e40000000800 */
[C---:B------:R-:W-:Y:S01]  /*252a0*/  HMMA.16816.F32 R44, R8.reuse, R24, R44 ;  /* 0x00000018082c723c */ /* 0x040fe2000000182c */
[----:B------:R-:W-:Y:S01]  /*252b0*/  FFMA.FTZ R4, R193, R4, R194 ;  /* 0x00000004c1047223 */ /* 0x000fe200000100c2 */
[----:B------:R-:W-:Y:S02]  /*252c0*/  MOV R194, R82 ;  /* 0x0000005200c27202 */ /* 0x000fe40000000f00 */
[----:B------:R-:W-:Y:S02]  /*252d0*/  MOV R82, R171 ;  /* 0x000000ab00527202 */ /* 0x000fe40000000f00 */
[----:B------:R-:W-:Y:S02]  /*252e0*/  MOV R193, R83 ;  /* 0x0000005300c17202 */ /* 0x000fe40000000f00 */
[----:B------:R-:W-:Y:S01]  /*252f0*/  HMMA.16816.F32 R52, R8, R26, R52 ;  /* 0x0000001a0834723c */ /* 0x000fe20000001834 */
[----:B------:R-:W4:Y:S01]  /*25300*/  LDSM.16.MT88.4 R24, [R181+0xd000] ;  /* 0x00d00000b518783b */ /* 0x000f220000004200 */
[----:B------:R-:W-:Y:S01]  /*25310*/  FADD.FTZ R4, R82, R4 ;  /* 0x0000000452047221 */ /* 0x000fe20000010000 */
[----:B------:R-:W-:Y:S01]  /*25320*/  MOV R171, R169 ;  /* 0x000000a900ab7202 */ /* 0x000fe20000000f00 */
[----:B---3--:R-:W-:Y:S01]  /*25330*/  FFMA.FTZ R2, R89, R0, -R5 ;  /* 0x0000000059027223 */ /* 0x008fe20000010805 */
[----:B------:R-:W-:-:S02]  /*25340*/  MOV R169, R78 ;  /* 0x0000004e00a97202 */ /* 0x000fc40000000f00 */
[----:B------:R-:W-:Y:S01]  /*25350*/  MOV R78, R75 ;  /* 0x0000004b004e7202 */ /* 0x000fe20000000f00 */
[----:B------:R3:W1:Y:S01]  /*25360*/  MUFU.EX2 R150, R2 ;  /* 0x0000000200967308 */ /* 0x0006620000000800 */
[C---:B--2---:R-:W-:Y:S08]  /*25370*/  HMMA.16816.F32 R36, R8.reuse, R16, R36 ;  /* 0x000000100824723c */ /* 0x044ff00000001824 */
[----:B------:R-:W-:Y:S01]  /*25380*/  HMMA.16816.F32 R68, R8, R18, R68 ;  /* 0x000000120844723c */ /* 0x000fe20000001844 */
[----:B------:R-:W2:Y:S01]  /*25390*/  LDSM.16.MT88.4 R16, [R179+0xd000] ;  /* 0x00d00000b310783b */ /* 0x000ea20000004200 */
[----:B---3--:R-:W-:-:S06]  /*253a0*/  FFMA.FTZ R2, R192, R0, -R5 ;  /* 0x00000000c0027223 */ /* 0x008fcc0000010805 */
[C---:B-1----:R-:W-:Y:S01]  /*253b0*/  HMMA.16816.F32 R32, R8.reuse, R12, R32 ;  /* 0x0000000c0820723c */ /* 0x042fe20000001820 */
[----:B------:R-:W-:Y:S01]  /*253c0*/  MOV R192, R118 ;  /* 0x0000007600c07202 */ /* 0x000fe20000000f00 */
[----:B------:R1:W-:Y:S06]  /*253d0*/  MUFU.EX2 R149, R2 ;  /* 0x0000000200957308 */ /* 0x0003ec0000000800 */
[C---:B------:R-:W-:Y:S01]  /*253e0*/  HMMA.16816.F32 R20, R8.reuse, R14, R20 ;  /* 0x0000000e0814723c */ /* 0x040fe20000001814 */
[----:B------:R-:W3:Y:S07]  /*253f0*/  LDSM.16.MT88.4 R12, [R180+0xd000] ;  /* 0x00d00000b40c783b */ /* 0x000eee0000004200 */
[----:B------:R-:W-:Y:S01]  /*25400*/  HMMA.16816.F32 R40, R8, R28, R48 ;  /* 0x0000001c0828723c */ /* 0x000fe20000001830 */
[----:B-1----:R-:W-:Y:S01]  /*25410*/  FFMA.FTZ R2, R196, R0, -R7 ;  /* 0x00000000c4027223 */ /* 0x002fe20000010807 */
[----:B------:R-:W-:-:S03]  /*25420*/  MOV R196, R116 ;  /* 0x0000007400c47202 */ /* 0x000fc60000000f00 */
[----:B------:R1:W-:Y:S03]  /*25430*/  MUFU.EX2 R148, R2 ;  /* 0x0000000200947308 */ /* 0x0003e60000000800 */
[----:B------:R-:W-:Y:S01]  /*25440*/  HMMA.16816.F32 R60, R8, R30, R60 ;  /* 0x0000001e083c723c */ /* 0x000fe2000000183c */
[----:B------:R-:W2:Y:S01]  /*25450*/  LDSM.16.MT88.4 R28, [R178+0xd000] ;  /* 0x00d00000b21c783b */ /* 0x000ea20000004200 */
[----:B------:R-:W-:Y:S01]  /*25460*/  FFMA.FTZ R3, R192, R3, R196 ;  /* 0x00000003c0037223 */ /* 0x000fe200000100c4 */
[----:B------:R-:W-:Y:S02]  /*25470*/  MOV R196, R86 ;  /* 0x0000005600c47202 */ /* 0x000fe40000000f00 */
[----:B------:R-:W-:Y:S02]  /*25480*/  MOV R192, R74 ;  /* 0x0000004a00c07202 */ /* 0x000fe40000000f00 */
[----:B------:R-:W-:Y:S01]  /*25490*/  F2FP.PACK_AB R9, R150, R151 ;  /* 0x000000979609723e */ /* 0x000fe200000000ff */
[----:B-1----:R-:W-:-:S04]  /*254a0*/  FFMA.FTZ R2, R92, R0, -R7 ;  /* 0x000000005c027223 */ /* 0x002fc80000010807 */
[----:B------:R1:W1:Y:S02]  /*254b0*/  MUFU.EX2 R146, R2 ;  /* 0x0000000200927308 */ /* 0x0002640000000800 */
[----:B-1----:R-:W-:Y:S01]  /*254c0*/  FFMA.FTZ R2, R197, R0, -R7 ;  /* 0x00000000c5027223 */ /* 0x002fe20000010807 */
[----:B------:R-:W-:Y:S02]  /*254d0*/  F2FP.PACK_AB R8, R146, R148 ;  /* 0x000000949208723e */ /* 0x000fe400000000ff */
[----:B------:R-:W-:-:S03]  /*254e0*/  MOV R197, R84 ;  /* 0x0000005400c57202 */ /* 0x000fc60000000f00 */
[----:B------:R1:W-:Y:S02]  /*254f0*/  MUFU.EX2 R145, R2 ;  /* 0x0000000200917308 */ /* 0x0003e40000000800 */
[----:B-1----:R-:W-:-:S06]  /*25500*/  FFMA.FTZ R2, R93, R0, -R7 ;  /* 0x000000005d027223 */ /* 0x002fcc0000010807 */
[----:B------:R1:W1:Y:S02]  /*25510*/  MUFU.EX2 R147, R2 ;  /* 0x0000000200937308 */ /* 0x0002640000000800 */
[----:B-1----:R-:W-:Y:S01]  /*25520*/  FFMA.FTZ R2, R94, R0, -R5 ;  /* 0x000000005e027223 */ /* 0x002fe20000010805 */
[----:B------:R-:W-:-:S05]  /*25530*/  F2FP.PACK_AB R10, R147, R145 ;  /* 0x00000091930a723e */ /* 0x000fca00000000ff */
[----:B------:R1:W1:Y:S02]  /*25540*/  MUFU.EX2 R144, R2 ;  /* 0x0000000200907308 */ /* 0x0002640000000800 */
[----:B-1----:R-:W-:Y:S01]  /*25550*/  FFMA.FTZ R2, R170, R0, -R5 ;  /* 0x00000000aa027223 */ /* 0x002fe20000010805 */
[----:B------:R-:W-:Y:S02]  /*25560*/  F2FP.PACK_AB R11, R144, R149 ;  /* 0x00000095900b723e */ /* 0x000fe400000000ff */
[----:B------:R-:W-:-:S03]  /*25570*/  MOV R170, R72 ;  /* 0x0000004800aa7202 */ /* 0x000fc60000000f00 */
[----:B------:R1:W-:Y:S02]  /*25580*/  MUFU.EX2 R142, R2 ;  /* 0x00000002008e7308 */ /* 0x0003e40000000800 */
[----:B----4-:R-:W-:Y:S01]  /*25590*/  HMMA.16816.F32 R44, R8, R24, R44 ;  /* 0x00000018082c723c */ /* 0x010fe2000000182c */
[----:B------:R-:W-:-:S07]  /*255a0*/  FADD.FTZ R4, R170, R4 ;  /* 0x00000004aa047221 */ /* 0x000fce0000010000 */
        /* <DEDUP_REMOVED lines=18> */
[----:B------:R-:W2:Y:S06]  /*256d0*/  LDSM.16.MT88.4 R28, [R178+0xd800] ;  /* 0x00d80000b21c783b */ /* 0x000eac0000004200 */
[----:B------:R-:W-:Y:S01]  /*256e0*/  F2FP.PACK_AB R9, R143, R142 ;  /* 0x0000008e8f09723e */ /* 0x000fe200000000ff */
[----:B-1----:R-:W-:-:S04]  /*256f0*/  FFMA.FTZ R2, R96, R0, -R7 ;  /* 0x0000000060027223 */ /* 0x002fc80000010807 */
[----:B------:R1:W1:Y:S02]  /*25700*/  MUFU.EX2 R139, R2 ;  /* 0x00000002008b7308 */ /* 0x0002640000000800 */
[----:B-1----:R-:W-:Y:S01]  /*25710*/  FFMA.FTZ R2, R200, R0, -R7 ;  /* 0x00000000c8027223 */ /* 0x002fe20000010807 */
[----:B------:R-:W-:Y:S02]  /*25720*/  F2FP.PACK_AB R8, R139, R140 ;  /* 0x0000008c8b08723e */ /* 0x000fe400000000ff */
[----:B------:R-:W-:-:S03]  /*25730*/  MOV R200, R173 ;  /* 0x000000ad00c87202 */ /* 0x000fc60000000f00 */
[----:B------:R1:W-:Y:S01]  /*25740*/  MUFU.EX2 R138, R2 ;  /* 0x00000002008a7308 */ /* 0x0003e20000000800 */
[----:B------:R-:W-:Y:S02]  /*25750*/  MOV R173, R81 ;  /* 0x0000005100ad7202 */ /* 0x000fe40000000f00 */
[----:B------:R-:W-:Y:S01]  /*25760*/  MOV R81, R85 ;  /* 0x0000005500517202 */ /* 0x000fe20000000f00 */
[----:B------:R-:W-:-:S04]  /*25770*/  FADD.FTZ R3, R200, R3 ;  /* 0x00000003c8037221 */ /* 0x000fc80000010000 */
[----:B------:R-:W-:Y:S02]  /*25780*/  FADD.FTZ R3, R199, R3 ;  /* 0x00000003c7037221 */ /* 0x000fe40000010000 */
[----:B------:R-:W-:Y:S02]  /*25790*/  FADD.FTZ R4, R81, R4 ;  /* 0x0000000451047221 */ /* 0x000fe40000010000 */
[----:B------:R-:W-:Y:S02]  /*257a0*/  FADD.FTZ R3, R197, R3 ;  /* 0x00000003c5037221 */ /* 0x000fe40000010000 */
[----:B-1----:R-:W-:-:S04]  /*257b0*/  FFMA.FTZ R2, R97, R0, -R7 ;  /* 0x0000000061027223 */ /* 0x002fc80000010807 */
[----:B------:R1:W1:Y:S02]  /*257c0*/  MUFU.EX2 R137, R2 ;  /* 0x0000000200897308 */ /* 0x0002640000000800 */
[----:B-1----:R-:W-:Y:S01]  /*257d0*/  FFMA.FTZ R2, R98, R0, -R5 ;  /* 0x0000000062027223 */ /* 0x002fe20000010805 */
[----:B------:R-:W-:-:S05]  /*257e0*/  F2FP.PACK_AB R10, R137, R138 ;  /* 0x0000008a890a723e */ /* 0x000fca00000000ff */
[----:B------:R1:W1:Y:S02]  /*257f0*/  MUFU.EX2 R136, R2 ;  /* 0x0000000200887308 */ /* 0x0002640000000800 */
[----:B-1----:R-:W-:Y:S01]  /*25800*/  FFMA.FTZ R2, R121, R0, -R5 ;  /* 0x0000000079027223 */ /* 0x002fe20000010805 */
[----:B------:R-:W-:-:S05]  /*25810*/  F2FP.PACK_AB R11, R136, R141 ;  /* 0x0000008d880b723e */ /* 0x000fca00000000ff */
        /* <DEDUP_REMOVED lines=46> */
[----:B------:R-:W-:Y:S01]  /*25b00*/  HMMA.16816.F32 R44, R8, R28, R44 ;  /* 0x0000001c082c723c */ /* 0x000fe2000000182c */
[----:B-1----:R-:W-:-:S04]  /*25b10*/  FFMA.FTZ R2, R204, R0, -R7 ;  /* 0x00000000cc027223 */ /* 0x002fc80000010807 */
[----:B------:R1:W-:Y:S03]  /*25b20*/  MUFU.EX2 R120, R2 ;  /* 0x0000000200787308 */ /* 0x0003e60000000800 */
[----:B------:R-:W-:Y:S07]  /*25b30*/  HMMA.16816.F32 R52, R8, R30, R52 ;  /* 0x0000001e0834723c */ /* 0x000fee0000001834 */
[----:B------:R-:W-:Y:S01]  /*25b40*/  F2FP.PACK_AB R9, R123, R121 ;  /* 0x000000797b09723e */ /* 0x000fe200000000ff */
[----:B-1----:R-:W-:-:S04]  /*25b50*/  FFMA.FTZ R2, R195, R0, -R7 ;  /* 0x00000000c3027223 */ /* 0x002fc80000010807 */
[----:B------:R1:W1:Y:S02]  /*25b60*/  MUFU.EX2 R119, R2 ;  /* 0x0000000200777308 */ /* 0x0002640000000800 */
[----:B-1----:R-:W-:Y:S01]  /*25b70*/  FFMA.FTZ R2, R206, R0, -R7 ;  /* 0x00000000ce027223 */ /* 0x002fe20000010807 */
[----:B------:R-:W-:-:S05]  /*25b80*/  F2FP.PACK_AB R8, R119, R120 ;  /* 0x000000787708723e */ /* 0x000fca00000000ff */
[----:B------:R1:W-:Y:S02]  /*25b90*/  MUFU.EX2 R118, R2 ;  /* 0x0000000200767308 */ /* 0x0003e40000000800 */
[----:B-1----:R-:W-:-:S06]  /*25ba0*/  FFMA.FTZ R2, R103, R0, -R7 ;  /* 0x0000000067027223 */ /* 0x002fcc0000010807 */
        /* <DEDUP_REMOVED lines=9> */
[----:B------:R-:W4:Y:S01]  /*25c40*/  LDSM.16.MT88.4 R32, [R178+0xf000] ;  /* 0x00f00000b220783b */ /* 0x000f220000004200 */
[----:B-1----:R-:W-:-:S04]  /*25c50*/  FFMA.FTZ R2, R105, R0, -R5 ;  /* 0x0000000069027223 */ /* 0x002fc80000010805 */
[----:B------:R1:W1:Y:S02]  /*25c60*/  MUFU.EX2 R113, R2 ;  /* 0x0000000200717308 */ /* 0x0002640000000800 */
        /* <DEDUP_REMOVED lines=33> */
[C---:B------:R-:W-:Y:S08]  /*25e80*/  HMMA.16816.F32 R40, R8.reuse, R36, R40 ;  /* 0x000000240828723c */ /* 0x040ff00000001828 */
[----:B------:R-:W-:Y:S01]  /*25e90*/  HMMA.16816.F32 R44, R8, R38, R44 ;  /* 0x00000026082c723c */ /* 0x000fe2000000182c */
[----:B------:R-:W4:Y:S01]  /*25ea0*/  LDSM.16.MT88.4 R36, [R181+0xf800] ;  /* 0x00f80000b524783b */ /* 0x000f220000004200 */
        /* <DEDUP_REMOVED lines=29> */
[C---:B------:R-:W-:Y:S08]  /*26080*/  HMMA.16816.F32 R24, R8.reuse, R36, R40 ;  /* 0x000000240818723c */ /* 0x040ff00000001828 */
[----:B------:R-:W-:Y:S01]  /*26090*/  HMMA.16816.F32 R32, R8, R38, R44 ;  /* 0x000000260820723c */ /* 0x000fe2000000182c */
[----:B------:R-:W3:Y:S01]  /*260a0*/  LDSM.16.MT88.4 R36, [R179+0x10000] ;  /* 0x01000000b324783b */ /* 0x000ee20000004200 */
        /* <DEDUP_REMOVED lines=249> */
.L_x_2132:
[----:B-1----:R-:W-:Y:S05]  /*27040*/  @!P1 BRA `(.L_x_2143) ;  /* 0x00007bd000009947 */ /* 0x002fea0003800000 */
[----:B------:R-:W2:Y:S04]  /*27050*/  LDL R24, [R1+0x1c] ;  /* 0x00001c0001187983 */ /* 0x000ea80000100800 */
[----:B------:R-:W3:Y:S01]  /*27060*/  LDL R23, [R1+0x18] ;  /* 0x0000180001177983 */ /* 0x000ee20000100800 */
        /* <DEDUP_REMOVED lines=136> */
.L_x_2152:
[----:B------:R-:W2:Y:S01]  /*278f0*/  LDL.LU R188, [R1+0x8] ;  /* 0x0000080001bc7983 */ /* 0x000ea20000300800 */
        /* <DEDUP_REMOVED lines=9> */
[----:B------:R-:W-:Y:S01]  /*27990*/  BAR.SYNC.DEFER_BLOCKING 0x0 ;  /* 0x0000000000007b1d */ /* 0x000fe20000010000 */
[----:B--2---:R-:W-:Y:S05]  /*279a0*/  IADD3 R188, R188, -0x1, RZ ;  /* 0xffffffffbcbc7810 */ /* 0x004fea0007ffe0ff */
[----:B-1----:R1:W-:Y:S01]  /*279b0*/  STL [R1+0x8], R188 ;  /* 0x000008bc01007387 */ /* 0x0023e20000100800 */
[----:B------:R-:W-:Y:S01]  /*279c0*/  BSSY B0, `(.L_x_2144) ;  /* 0x0000046000007945 */ /* 0x000fe20003800000 */
[----:B------:R-:W-:-:S05]  /*279d0*/  @!P0 BRA `(.L_x_2145) ;  /* 0x0000040000008947 */ /* 0x000fca0003800000 */
[----:B------:R-:W-:Y:S01]  /*279e0*/  IMAD.SHL.U32 R10, R188, 0x100, RZ ;  /* 0x00000100bc0a7824 */ /* 0x000fe200078e00ff */
[----:B------:R-:W-:Y:S02]  /*279f0*/  ULDC.64 UR4, c[0x0][0x118] ;  /* 0x0000460000047ab9 */ /* 0x000fe40000000a00 */
[----:B------:R-:W2:Y:S02]  /*27a00*/  LD.E R2, [R6.64+0x170] ;  /* 0x0001700406027980 */ /* 0x000ea4000c101900 */
[C---:B------:R-:W-:Y:S02]  /*27a10*/  IADD3 R12, R10.reuse, 0x100, RZ ;  /* 0x000001000a0c7810 */ /* 0x040fe40007ffe0ff */
[----:B------:R-:W-:Y:S02]  /*27a20*/  IABS R11, R10 ;  /* 0x0000000a000b7213 */ /* 0x000fe40000000000 */
[----:B------:R-:W-:Y:S02]  /*27a30*/  IABS R8, R12 ;  /* 0x0000000c00087213 */ /* 0x000fe40000000000 */
[-C--:B--2---:R-:W-:Y:S02]  /*27a40*/  IABS R0, R2.reuse ;  /* 0x0000000200007213 */ /* 0x084fe40000000000 */
[-C--:B------:R-:W-:Y:S02]  /*27a50*/  IABS R9, R2.reuse ;  /* 0x0000000200097213 */ /* 0x080fe40000000000 */
[----:B------:R-:W2:Y:S01]  /*27a60*/  I2F.RP R4, R0 ;  /* 0x0000000000047306 */ /* 0x000ea20000209400 */
[-C--:B------:R-:W-:Y:S02]  /*27a70*/  LOP3.LUT R10, R10, R2.reuse, RZ, 0x3c, !PT ;  /* 0x000000020a0a7212 */ /* 0x080fe400078e3cff */
[----:B------:R-:W-:Y:S01]  /*27a80*/  IMAD.MOV R9, RZ, RZ, -R9 ;  /* 0x000000ffff097224 */ /* 0x000fe200078e0a09 */
[----:B------:R-:W-:Y:S02]  /*27a90*/  LOP3.LUT R12, R12, R2, RZ, 0x3c, !PT ;  /* 0x000000020c0c7212 */ /* 0x000fe400078e3cff */
[----:B------:R-:W-:Y:S02]  /*27aa0*/  ISETP.GE.AND P0, PT, R10, RZ, PT ;  /* 0x000000ff0a00720c */ /* 0x000fe40003f06270 */
[----:B------:R-:W-:Y:S02]  /*27ab0*/  ISETP.GE.AND P2, PT, R12, RZ, PT ;  /* 0x000000ff0c00720c */ /* 0x000fe40003f46270 */
[----:B--2---:R-:W2:Y:S02]  /*27ac0*/  MUFU.RCP R4, R4 ;  /* 0x0000000400047308 */ /* 0x004ea40000001000 */
[----:B--2---:R-:W-:Y:S08]  /*27ad0*/  IADD3 R4, R4, 0xffffffe, RZ ;  /* 0x0ffffffe04047810 */ /* 0x004ff00007ffe0ff */
[----:B------:R-:W2:Y:S02]  /*27ae0*/  F2I.FTZ.U32.TRUNC.NTZ R5, R4 ;  /* 0x0000000400057305 */ /* 0x000ea4000021f000 */
[--C-:B--2---:R-:W-:Y:S02]  /*27af0*/  IMAD.MOV R3, RZ, RZ, -R5.reuse ;  /* 0x000000ffff037224 */ /* 0x104fe400078e0a05 */
        /* <DEDUP_REMOVED lines=23> */
[----:B------:R2:W3:Y:S01]  /*27c70*/  LD.E.64 R4, [R6.64+0x40] ;  /* 0x0000400406047980 */ /* 0x0004e2000c101b00 */
[CC--:B------:R-:W-:Y:S02]  /*27c80*/  LEA R10, P1, R3.reuse, R242.reuse, 0x2 ;  /* 0x000000f2030a7211 */ /* 0x0c0fe400078210ff */
[C---:B------:R-:W-:Y:S02]  /*27c90*/  LEA R8, P0, R0.reuse, R242, 0x2 ;  /* 0x000000f200087211 */ /* 0x040fe400078010ff */
[-C--:B------:R-:W-:Y:S02]  /*27ca0*/  LEA.HI.X.SX32 R11, R3, R243.reuse, 0x2, P1 ;  /* 0x000000f3030b7211 */ /* 0x080fe400008f16ff */
[C---:B------:R-:W-:Y:S01]  /*27cb0*/  LEA.HI.X.SX32 R9, R0.reuse, R243, 0x2, P0 ;  /* 0x000000f300097211 */ /* 0x040fe200000f16ff */
[----:B------:R-:W-:Y:S02]  /*27cc0*/  IMAD.IADD R0, R0, 0x1, -R3 ;  /* 0x0000000100007824 */ /* 0x000fe400078e0a03 */
[----:B------:R-:W4:Y:S02]  /*27cd0*/  LD.E R10, [R10.64] ;  /* 0x000000040a0a7980 */ /* 0x000f24000c101900 */
[----:B------:R-:W-:Y:S02]  /*27ce0*/  IMAD R2, R2, R0, -0x100 ;  /* 0xffffff0002027424 */ /* 0x000fe400078e0200 */
[----:B------:R5:W4:Y:S04]  /*27cf0*/  LD.E R9, [R8.64] ;  /* 0x0000000408097980 */ /* 0x000b28000c101900 */
[----:B--2---:R-:W2:Y:S01]  /*27d00*/  LD.E.64 R6, [R6.64+0x28] ;  /* 0x0000280406067980 */ /* 0x004ea2000c101b00 */
[----:B-----5:R-:W-:Y:S01]  /*27d10*/  SHF.R.S32.HI R8, RZ, 0x1f, R2 ;  /* 0x0000001fff087819 */ /* 0x020fe20000011402 */
[-C--:B---3--:R-:W-:Y:S02]  /*27d20*/  IMAD R0, R5, R2.reuse, RZ ;  /* 0x0000000205007224 */ /* 0x088fe400078e02ff */
[C---:B------:R-:W-:Y:S04]  /*27d30*/  IMAD.WIDE.U32 R2, R4.reuse, R2, RZ ;  /* 0x0000000204027225 */ /* 0x040fe800078e00ff */
[----:B------:R-:W-:Y:S04]  /*27d40*/  IMAD R4, R4, R8, R0 ;  /* 0x0000000804047224 */ /* 0x000fe800078e0200 */
[----:B------:R-:W-:Y:S02]  /*27d50*/  IMAD.IADD R3, R3, 0x1, R4 ;  /* 0x0000000103037824 */ /* 0x000fe400078e0204 */
[----:B----4-:R-:W-:Y:S05]  /*27d60*/  IMAD.IADD R9, R10, 0x1, -R9 ;  /* 0x000000010a097824 */ /* 0x010fea00078e0a09 */
[----:B------:R-:W-:Y:S01]  /*27d70*/  SHF.R.S32.HI R4, RZ, 0x1f, R9 ;  /* 0x0000001fff047819 */ /* 0x000fe20000011409 */
[----:B--2---:R-:W-:Y:S04]  /*27d80*/  IMAD R0, R7, R9, RZ ;  /* 0x0000000907007224 */ /* 0x004fe800078e02ff */
[----:B------:R-:W-:Y:S02]  /*27d90*/  IMAD R0, R6, R4, R0 ;  /* 0x0000000406007224 */ /* 0x000fe400078e0200 */
[----:B------:R-:W-:Y:S04]  /*27da0*/  IMAD.WIDE.U32 R6, R9, R6, R2 ;  /* 0x0000000609067225 */ /* 0x000fe800078e0002 */
[----:B------:R-:W-:Y:S02]  /*27db0*/  IMAD.IADD R2, R7, 0x1, R0 ;  /* 0x0000000107027824 */ /* 0x000fe400078e0200 */
[----:B------:R-:W-:Y:S01]  /*27dc0*/  IMAD.MOV.U32 R0, RZ, RZ, R6 ;  /* 0x000000ffff007224 */ /* 0x000fe200078e0006 */
[----:B------:R-:W-:-:S05]  /*27dd0*/  BRA `(.L_x_2146) ;  /* 0x0000004000007947 */ /* 0x000fca0003800000 */
.L_x_2145:
[----:B------:R-:W-:Y:S02]  /*27de0*/  ULDC.64 UR4, c[0x0][0x118] ;  /* 0x0000460000047ab9 */ /* 0x000fe40000000a00 */
[----:B------:R-:W2:Y:S02]  /*27df0*/  LD.E R0, [R6.64+0x40] ;  /* 0x0000400406007980 */ /* 0x000ea4000c101900 */
[----:B--2---:R-:W-:Y:S04]  /*27e00*/  LEA R0, -R0, RZ, 0x8 ;  /* 0x000000ff00007211 */ /* 0x004fe800078e41ff */
[----:B------:R-:W-:Y:S02]  /*27e10*/  SHF.R.S32.HI R2, RZ, 0x1f, R0 ;  /* 0x0000001fff027819 */ /* 0x000fe40000011400 */
.L_x_2146:
[----:B------:R-:W-:Y:S05]  /*27e20*/  BSYNC B0 ;  /* 0x0000000000007941 */ /* 0x000fea0003800000 */
.L_x_2144:
[----:B------:R-:W2:Y:S01]  /*27e30*/  LDL R221, [R1+0x4] ;  /* 0x0000040001dd7983 */ /* 0x000ea20000100800 */
        /* <DEDUP_REMOVED lines=8> */
[----:B------:R-:W5:Y:S04]  /*27ec0*/  LDL R5, [R1+0x18] ;  /* 0x0000180001057983 */ /* 0x000f680000100800 */
        /* <DEDUP_REMOVED lines=25> */
[C---:B-----5:R-:W-:Y:S02]  /*28060*/  SHF.L.U32 R3, R5.reuse, 0x4, RZ ;  /* 0x0000000405037819 */ /* 0x060fe400000006ff */
[----:B----4-:R-:W-:Y:S02]  /*28070*/  SHF.L.U64.HI R6, R5, 0x4, R6 ;  /* 0x0000000405067819 */ /* 0x010fe40000010206 */
        /* <DEDUP_REMOVED lines=20> */
[----:B------:R-:W5:Y:S01]  /*281c0*/  LDL R12, [R1+0x110] ;  /* 0x00011000010c7983 */ /* 0x000f620000100800 */
[----:B------:R-:W-:Y:S02]  /*281d0*/  @!P0 IADD3.X R7, R2, R19, RZ, P4, !PT ;  /* 0x0000001302078210 */ /* 0x000fe400027fe4ff */
[-C--:B------:R-:W-:Y:S01]  /*281e0*/  @!P0 LEA.HI.X R27, R5, R241.reuse, R8, 0x1, P1 ;  /* 0x000000f1051b8211 */ /* 0x080fe200008f0c08 */
[----:B------:R-:W5:Y:S01]  /*281f0*/  LDL R11, [R1+0x10c] ;  /* 0x00010c00010b7983 */ /* 0x000f620000100800 */
        /* <DEDUP_REMOVED lines=66> */
[C---:B-----5:R-:W-:Y:S02]  /*28620*/  @!P0 IADD3.X R9, R2.reuse, R12, RZ, P2, !PT ;  /* 0x0000000c02098210 */ /* 0x060fe400017fe4ff */
        /* <DEDUP_REMOVED lines=60> */
[----:B-1----:R-:W2:Y:S01]  /*289f0*/  LDSM.16.M88.4 R16, [R176+0x2800] ;  /* 0x00280000b010783b */ /* 0x002ea20000000200 */
[----:B-----5:R-:W-:Y:S02]  /*28a00*/  MOV R2, UR8 ;  /* 0x0000000800027c02 */ /* 0x020fe40008000f00 */
[----:B------:R-:W-:Y:S05]  /*28a10*/  MOV R3, UR9 ;  /* 0x0000000900037c02 */ /* 0x000fea0008000f00 */
[----:B------:R-:W1:Y:S08]  /*28a20*/  LDSM.16.M88.4 R24, [R176+0x3000] ;  /* 0x00300000b018783b */ /* 0x000e700000000200 */
[----:B------:R-:W3:Y:S08]  /*28a30*/  LDSM.16.M88.4 R32, [R176+0x3800] ;  /* 0x00380000b020783b */ /* 0x000ef00000000200 */
[----:B------:R-:W5:Y:S01]  /*28a40*/  LDSM.16.M88.4 R40, [R176+0x4000] ;  /* 0x00400000b028783b */ /* 0x000f620000000200 */
[C---:B----4-:R-:W-:Y:S07]  /*28a50*/  HMMA.16816.F32 R4, R128.reuse, R8, RZ ;  /* 0x000000088004723c */ /* 0x050fee00000018ff */
[----:B------:R-:W4:Y:S01]  /*28a60*/  LDSM.16.M88.4 R48, [R176+0x4800] ;  /* 0x00480000b030783b */ /* 0x000f220000000200 */
[C---:B------:R-:W-:Y:S07]  /*28a70*/  HMMA.16816.F32 R8, R128.reuse, R10, RZ ;  /* 0x0000000a8008723c */ /* 0x040fee00000018ff */
[----:B------:R-:W4:Y:S01]  /*28a80*/  LDSM.16.M88.4 R56, [R176+0x5000] ;  /* 0x00500000b038783b */ /* 0x000f220000000200 */
[C---:B--2---:R-:W-:Y:S07]  /*28a90*/  HMMA.16816.F32 R12, R128.reuse, R16, RZ ;  /* 0x00000010800c723c */ /* 0x044fee00000018ff */
[----:B------:R-:W2:Y:S01]  /*28aa0*/  LDSM.16.M88.4 R64, [R176+0x5800] ;  /* 0x00580000b040783b */ /* 0x000ea20000000200 */
[C---:B------:R-:W-:Y:S07]  /*28ab0*/  HMMA.16816.F32 R16, R128.reuse, R18, RZ ;  /* 0x000000128010723c */ /* 0x040fee00000018ff */
[----:B------:R-:W2:Y:S01]  /*28ac0*/  LDSM.16.M88.4 R72, [R176+0x6000] ;  /* 0x00600000b048783b */ /* 0x000ea20000000200 */
[C---:B-1----:R-:W-:Y:S07]  /*28ad0*/  HMMA.16816.F32 R20, R128.reuse, R24, RZ ;  /* 0x000000188014723c */ /* 0x042fee00000018ff */
[----:B------:R-:W1:Y:S01]  /*28ae0*/  LDSM.16.M88.4 R80, [R176+0x6800] ;  /* 0x00680000b050783b */ /* 0x000e620000000200 */
[C---:B------:R-:W-:Y:S07]  /*28af0*/  HMMA.16816.F32 R24, R128.reuse, R26, RZ ;  /* 0x0000001a8018723c */ /* 0x040fee00000018ff */
[----:B------:R-:W1:Y:S01]  /*28b00*/  LDSM.16.M88.4 R88, [R176+0x7000] ;  /* 0x00700000b058783b */ /* 0x000e620000000200 */
[C---:B---3--:R-:W-:Y:S07]  /*28b10*/  HMMA.16816.F32 R28, R128.reuse, R32, RZ ;  /* 0x00000020801c723c */ /* 0x048fee00000018ff */
[----:B------:R-:W3:Y:S01]  /*28b20*/  LDSM.16.M88.4 R96, [R176+0x7800] ;  /* 0x00780000b060783b */ /* 0x000ee20000000200 */
        /* <DEDUP_REMOVED lines=9> */
[----:B------:R-:W-:Y:S01]  /*28bc0*/  LDSM.16.M88.4 R172, [R172] ;  /* 0x00000000acac783b */ /* 0x000fe20000000200 */
[C---:B------:R-:W-:Y:S07]  /*28bd0*/  HMMA.16816.F32 R52, R128.reuse, R56, RZ ;  /* 0x000000388034723c */ /* 0x040fee00000018ff */
[----:B------:R-:W0:Y:S01]  /*28be0*/  LDGDEPBAR ;  /* 0x00000000000079af */ /* 0x000e220000000000 */
[C---:B------:R-:W-:Y:S08]  /*28bf0*/  HMMA.16816.F32 R56, R128.reuse, R58, RZ ;  /* 0x0000003a8038723c */ /* 0x040ff000000018ff */
[C---:B--2---:R-:W-:Y:S08]  /*28c00*/  HMMA.16816.F32 R60, R128.reuse, R64, RZ ;  /* 0x00000040803c723c */ /* 0x044ff000000018ff */
[C---:B------:R-:W-:Y:S08]  /*28c10*/  HMMA.16816.F32 R64, R128.reuse, R66, RZ ;  /* 0x000000428040723c */ /* 0x040ff000000018ff */
[C---:B------:R-:W-:Y:S08]  /*28c20*/  HMMA.16816.F32 R68, R128.reuse, R72, RZ ;  /* 0x000000488044723c */ /* 0x040ff000000018ff */
[C---:B------:R-:W-:Y:S08]  /*28c30*/  HMMA.16816.F32 R72, R128.reuse, R74, RZ ;  /* 0x0000004a8048723c */ /* 0x040ff000000018ff */
[C---:B-1----:R-:W-:Y:S08]  /*28c40*/  HMMA.16816.F32 R76, R128.reuse, R80, RZ ;  /* 0x00000050804c723c */ /* 0x042ff000000018ff */
[C---:B------:R-:W-:Y:S08]  /*28c50*/  HMMA.16816.F32 R80, R128.reuse, R82, RZ ;  /* 0x000000528050723c */ /* 0x040ff000000018ff */
[C---:B------:R-:W-:Y:S08]  /*28c60*/  HMMA.16816.F32 R84, R128.reuse, R88, RZ ;  /* 0x000000588054723c */ /* 0x040ff000000018ff */
[C---:B------:R-:W-:Y:S08]  /*28c70*/  HMMA.16816.F32 R88, R128.reuse, R90, RZ ;  /* 0x0000005a8058723c */ /* 0x040ff000000018ff */
[C---:B---3--:R-:W-:Y:S08]  /*28c80*/  HMMA.16816.F32 R92, R128.reuse, R96, RZ ;  /* 0x00000060805c723c */ /* 0x048ff000000018ff */
[C---:B------:R-:W-:Y:S08]  /*28c90*/  HMMA.16816.F32 R96, R128.reuse, R98, RZ ;  /* 0x000000628060723c */ /* 0x040ff000000018ff */
[C---:B------:R-:W-:Y:S08]  /*28ca0*/  HMMA.16816.F32 R100, R128.reuse, R104, RZ ;  /* 0x000000688064723c */ /* 0x040ff000000018ff */
[C---:B------:R-:W-:Y:S08]  /*28cb0*/  HMMA.16816.F32 R104, R128.reuse, R106, RZ ;  /* 0x0000006a8068723c */ /* 0x040ff000000018ff */
[C---:B-----5:R-:W-:Y:S08]  /*28cc0*/  HMMA.16816.F32 R108, R128.reuse, R112, RZ ;  /* 0x00000070806c723c */ /* 0x060ff000000018ff */
        /* <DEDUP_REMOVED lines=132> */
[----:B------:R-:W2:Y:S01]  /*29510*/  MUFU.TANH R220, R5 ;  /* 0x0000000500dc7308 */ /* 0x000ea20000002400 */
[-C--:B------:R-:W-:Y:S03]  /*29520*/  FMUL.FTZ R15, R15, R0.reuse ;  /* 0x000000000f0f7220 */ /* 0x080fe60000410000 */
        /* <DEDUP_REMOVED lines=11> */
[-C--:B------:R-:W-:Y:S01]  /*295e0*/  FMUL.FTZ R25, R25, R0.reuse ;  /* 0x0000000019197220 */ /* 0x080fe20000410000 */
[C---:B-1----:R-:W-:Y:S03]  /*295f0*/  HMMA.16816.F32 R28, R168.reuse, R172, R28 ;  /* 0x000000aca81c723c */ /* 0x042fe6000000181c */
[-C--:B------:R-:W-:Y:S02]  /*29600*/  FMUL.FTZ R26, R26, R0.reuse ;  /* 0x000000001a1a7220 */ /* 0x080fe40000410000 */
[-C--:B------:R-:W-:Y:S03]  /*29610*/  FMUL.FTZ R27, R27, R0.reuse ;  /* 0x000000001b1b7220 */ /* 0x080fe60000410000 */
[----:B------:R-:W1:Y:S01]  /*29620*/  MUFU.TANH R213, R17 ;  /* 0x0000001100d57308 */ /* 0x000e620000002400 */
[C---:B------:R-:W-:Y:S01]  /*29630*/  HMMA.16816.F32 R32, R168.reuse, R174, R32 ;  /* 0x000000aea820723c */ /* 0x040fe20000001820 */
[----:B------:R-:W5:Y:S02]  /*29640*/  LDSM.16.M88.4 R172, [R182+0x2000] ;  /* 0x00200000b6ac783b */ /* 0x000f640000000200 */
[-C--:B------:R-:W-:Y:S02]  /*29650*/  FMUL.FTZ R6, R6, R0.reuse ;  /* 0x0000000006067220 */ /* 0x080fe40000410000 */
[-C--:B------:R-:W-:Y:S02]  /*29660*/  FMUL.FTZ R7, R7, R0.reuse ;  /* 0x0000000007077220 */ /* 0x080fe40000410000 */
[-C--:B------:R-:W-:Y:S02]  /*29670*/  FMUL.FTZ R8, R8, R0.reuse ;  /* 0x0000000008087220 */ /* 0x080fe40000410000 */
[----:B------:R-:W1:Y:S03]  /*29680*/  MUFU.TANH R19, R19 ;  /* 0x0000001300137308 */ /* 0x000e660000002400 */
[-C--:B------:R-:W-:Y:S02]  /*29690*/  FMUL.FTZ R9, R9, R0.reuse ;  /* 0x0000000009097220 */ /* 0x080fe40000410000 */
[-C--:B------:R-:W-:Y:S02]  /*296a0*/  FMUL.FTZ R10, R10, R0.reuse ;  /* 0x000000000a0a7220 */ /* 0x080fe40000410000 */
[-C--:B------:R-:W-:Y:S02]  /*296b0*/  FMUL.FTZ R28, R28, R0.reuse ;  /* 0x000000001c1c7220 */ /* 0x080fe40000410000 */
[-C--:B------:R-:W-:Y:S01]  /*296c0*/  FMUL.FTZ R29, R29, R0.reuse ;  /* 0x000000001d1d7220 */ /* 0x080fe20000410000 */
[----:B------:R-:W1:Y:S01]  /*296d0*/  MUFU.TANH R219, R8 ;  /* 0x0000000800db7308 */ /* 0x000e620000002400 */
[-C--:B------:R-:W-:Y:S02]  /*296e0*/  FMUL.FTZ R30, R30, R0.reuse ;  /* 0x000000001e1e7220 */ /* 0x080fe40000410000 */
        /* <DEDUP_REMOVED lines=11> */
[C---:B-----5:R-:W-:Y:S09]  /*297a0*/  HMMA.16816.F32 R36, R168.reuse, R172, R36 ;  /* 0x000000aca824723c */ /* 0x060ff20000001824 */
[----:B------:R-:W1:Y:S01]  /*297b0*/  MUFU.TANH R216, R13 ;  /* 0x0000000d00d87308 */ /* 0x000e620000002400 */
[C---:B------:R-:W-:Y:S01]  /*297c0*/  HMMA.16816.F32 R40, R168.reuse, R174, R40 ;  /* 0x000000aea828723c */ /* 0x040fe20000001828 */
[----:B------:R-:W5:Y:S08]  /*297d0*/  LDSM.16.M88.4 R172, [R182+0x2800] ;  /* 0x00280000b6ac783b */ /* 0x000f700000000200 */
[----:B------:R-:W1:Y:S05]  /*297e0*/  MUFU.TANH R212, R20 ;  /* 0x0000001400d47308 */ /* 0x000e6a0000002400 */
[-C--:B------:R-:W-:Y:S02]  /*297f0*/  FMUL.FTZ R38, R38, R0.reuse ;  /* 0x0000000026267220 */ /* 0x080fe40000410000 */
[-C--:B------:R-:W-:Y:S03]  /*29800*/  FMUL.FTZ R36, R36, R0.reuse ;  /* 0x0000000024247220 */ /* 0x080fe60000410000 */
[----:B------:R-:W1:Y:S01]  /*29810*/  MUFU.TANH R211, R21 ;  /* 0x0000001500d37308 */ /* 0x000e620000002400 */
[-C--:B------:R-:W-:Y:S02]  /*29820*/  FMUL.FTZ R37, R37, R0.reuse ;  /* 0x0000000025257220 */ /* 0x080fe40000410000 */
[-C--:B------:R-:W-:Y:S02]  /*29830*/  FMUL.FTZ R39, R39, R0.reuse ;  /* 0x0000000027277220 */ /* 0x080fe40000410000 */
[-C--:B------:R-:W-:Y:S02]  /*29840*/  FMUL.FTZ R40, R40, R0.reuse ;  /* 0x0000000028287220 */ /* 0x080fe40000410000 */
[-C--:B------:R-:W-:Y:S02]  /*29850*/  FMUL.FTZ R42, R42, R0.reuse ;  /* 0x000000002a2a7220 */ /* 0x080fe40000410000 */
[-C--:B------:R-:W-:Y:S01]  /*29860*/  FMUL.FTZ R41, R41, R0.reuse ;  /* 0x0000000029297220 */ /* 0x080fe20000410000 */
[----:B------:R-:W1:Y:S01]  /*29870*/  MUFU.TANH R22, R22 ;  /* 0x0000001600167308 */ /* 0x000e620000002400 */
[-C--:B------:R-:W-:Y:S09]  /*29880*/  FMUL.FTZ R43, R43, R0.reuse ;  /* 0x000000002b2b7220 */ /* 0x080ff20000410000 */
        /* <DEDUP_REMOVED lines=14> */
[----:B------:R1:W1:Y:S01]  /*29970*/  MUFU.TANH R196, R48 ;  /* 0x0000003000c47308 */ /* 0x0002620000002400 */
[----:B------:R-:W-:Y:S09]  /*29980*/  FMUL.FTZ R51, R51, R0 ;  /* 0x0000000033337220 */ /* 0x000ff20000410000 */
[----:B------:R2:W2:Y:S01]  /*29990*/  MUFU.TANH R195, R49 ;  /* 0x0000003100c37308 */ /* 0x0004a20000002400 */
[C---:B-----5:R-:W-:Y:S09]  /*299a0*/  HMMA.16816.F32 R52, R168.reuse, R172, R52 ;  /* 0x000000aca834723c */ /* 0x060ff20000001834 */
[----:B------:R-:W3:Y:S01]  /*299b0*/  MUFU.TANH R27, R27 ;  /* 0x0000001b001b7308 */ /* 0x000ee20000002400 */
[C---:B------:R-:W-:Y:S01]  /*299c0*/  HMMA.16816.F32 R56, R168.reuse, R174, R56 ;  /* 0x000000aea838723c */ /* 0x040fe20000001838 */
[----:B------:R-:W5:Y:S08]  /*299d0*/  LDSM.16.M88.4 R172, [R182+0x3800] ;  /* 0x00380000b6ac783b */ /* 0x000f700000000200 */
[----:B------:R3:W3:Y:S01]  /*299e0*/  MUFU.TANH R208, R28 ;  /* 0x0000001c00d07308 */ /* 0x0006e20000002400 */
[----:B-1----:R-:W3:Y:S02]  /*299f0*/  LDL R48, [R1+0x158] ;  /* 0x0001580001307983 */ /* 0x002ee40000100800 */
[----:B--2---:R-:W-:Y:S02]  /*29a00*/  MOV R49, R188 ;  /* 0x000000bc00317202 */ /* 0x004fe40000000f00 */
        /* <DEDUP_REMOVED lines=12> */
[----:B------:R1:W1:Y:S01]  /*29ad0*/  MUFU.TANH R206, R32 ;  /* 0x0000002000ce7308 */ /* 0x0002620000002400 */
[C---:B------:R-:W-:Y:S01]  /*29ae0*/  HMMA.16816.F32 R64, R168.reuse, R174, R64 ;  /* 0x000000aea840723c */ /* 0x040fe20000001840 */
[----:B------:R-:W5:Y:S08]  /*29af0*/  LDSM.16.M88.4 R172, [R182+0x4000] ;  /* 0x00400000b6ac783b */ /* 0x000f700000000200 */
[----:B------:R1:W1:Y:S05]  /*29b00*/  MUFU.TANH R205, R33 ;  /* 0x0000002100cd7308 */ /* 0x00026a0000002400 */
        /* <DEDUP_REMOVED lines=10> */
[----:B------:R1:W1:Y:S01]  /*29bb0*/  MUFU.TANH R204, R36 ;  /* 0x0000002400cc7308 */ /* 0x0002620000002400 */
[C---:B-----5:R-:W-:Y:S09]  /*29bc0*/  HMMA.16816.F32 R68, R168.reuse, R172, R68 ;  /* 0x000000aca844723c */ /* 0x060ff20000001844 */
[----:B------:R1:W1:Y:S01]  /*29bd0*/  MUFU.TANH R201, R37 ;  /* 0x0000002500c97308 */ /* 0x0002620000002400 */
[C---:B------:R-:W-:Y:S01]  /*29be0*/  HMMA.16816.F32 R72, R168.reuse, R174, R72 ;  /* 0x000000aea848723c */ /* 0x040fe20000001848 */
[----:B------:R-:W5:Y:S08]  /*29bf0*/  LDSM.16.M88.4 R172, [R182+0x4800] ;  /* 0x00480000b6ac783b */ /* 0x000f700000000200 */
[----:B------:R-:W1:Y:S05]  /*29c00*/  MUFU.TANH R38, R38 ;  /* 0x0000002600267308 */ /* 0x000e6a0000002400 */
        /* <DEDUP_REMOVED lines=44> */
[----:B------:R-:W1:Y:S01]  /*29ed0*/  MUFU.TANH R55, R55 ;  /* 0x0000003700377308 */ /* 0x000e620000002400 */
        /* <DEDUP_REMOVED lines=12> */
[----:B------:R-:W-:Y:S09]  /*29fa0*/  FMUL.FTZ R99, R99, R0 ;  /* 0x0000000063637220 */ /* 0x000ff20000410000 */
[----:B------:R-:W1:Y:S01]  /*29fb0*/  MUFU.TANH R59, R59 ;  /* 0x0000003b003b7308 */ /* 0x000e620000002400 */
[C---:B-----5:R-:W-:Y:S09]  /*29fc0*/  HMMA.16816.F32 R100, R168.reuse, R172, R100 ;  /* 0x000000aca864723c */ /* 0x060ff20000001864 */
[----:B------:R1:W1:Y:S01]  /*29fd0*/  MUFU.TANH R45, R61 ;  /* 0x0000003d002d7308 */ /* 0x0002620000002400 */
[C---:B------:R-:W-:Y:S01]  /*29fe0*/  HMMA.16816.F32 R104, R168.reuse, R174, R104 ;  /* 0x000000aea868723c */ /* 0x040fe20000001868 */
[----:B------:R-:W5:Y:S08]  /*29ff0*/  LDSM.16.M88.4 R172, [R182+0x6800] ;  /* 0x00680000b6ac783b */ /* 0x000f700000000200 */
[----:B------:R1:W1:Y:S01]  /*2a000*/  MUFU.TANH R16, R62 ;  /* 0x0000003e00107308 */ /* 0x0002620000002400 */
[----:B---3--:R-:W-:Y:S04]  /*2a010*/  ISETP.GT.AND P0, PT, R49, R48, PT ;  /* 0x000000303100720c */ /* 0x008fe80003f04270 */
        /* <DEDUP_REMOVED lines=30> */
[----:B------:R-:W5:Y:S01]  /*2a200*/  LDSM.16.M88.4 R172, [R182+0x7800] ;  /* 0x00780000b6ac783b */ /* 0x000f620000000200 */
[----:B------:R-:W-:Y:S07]  /*2a210*/  DEPBAR.LE SB0, 0x0 ;  /* 0x000080000000791a */ /* 0x000fee0000000000 */
[----:B------:R3:W1:Y:S01]  /*2a220*/  MUFU.TANH R28, R73 ;  /* 0x00000049001c7308 */ /* 0x0006620000002400 */
[----:B------:R-:W-:Y:S04]  /*2a230*/  BAR.SYNC.DEFER_BLOCKING 0x0 ;  /* 0x0000000000007b1d */ /* 0x000fe80000010000 */
        /* <DEDUP_REMOVED lines=87> */
[----:B--2-4-:R-:W-:Y:S01]  /*2a7b0*/  ISETP.NE.U32.AND P0, PT, R242, RZ, PT ;  /* 0x000000fff200720c */ /* 0x014fe20003f05070 */
[----:B------:R-:W-:Y:S03]  /*2a7c0*/  BSSY B0, `(.L_x_2149) ;  /* 0x0000046000007945 */ /* 0x000fe60003800000 */
[----:B------:R-:W-:Y:S11]  /*2a7d0*/  ISETP.NE.AND.EX P0, PT, R243, RZ, PT, P0 ;  /* 0x000000fff300720c */ /* 0x000ff60003f05300 */
[----:B------:R-:W-:Y:S02]  /*2a7e0*/  @!UPT UIADD3 URZ, URZ, URZ, URZ ;  /* 0x0000003f3f3ff290 */ /* 0x000fe4000fffe03f */
[----:B------:R-:W-:-:S05]  /*2a7f0*/  @!P0 BRA `(.L_x_2150) ;  /* 0x000003f000008947 */ /* 0x000fca0003800000 */
[----:B------:R-:W-:Y:S01]  /*2a800*/  IMAD.SHL.U32 R13, R49, 0x100, RZ ;  /* 0x00000100310d7824 */ /* 0x000fe200078e00ff */
[----:B---3--:R-:W2:Y:S04]  /*2a810*/  LD.E R6, [R2.64+0x170] ;  /* 0x0001700402067980 */ /* 0x008ea8000c101900 */
[C---:B------:R-:W-:Y:S02]  /*2a820*/  IADD3 R14, R13.reuse, -0x100, RZ ;  /* 0xffffff000d0e7810 */ /* 0x040fe40007ffe0ff */
        /* <DEDUP_REMOVED lines=43> */
[----:B------:R3:W4:Y:S01]  /*2aae0*/  LD.E R13, [R12.64] ;  /* 0x000000040c0d7980 */ /* 0x000722000c101900 */
[----:B------:R-:W-:Y:S05]  /*2aaf0*/  IMAD R6, R6, R0, -0x100 ;  /* 0xffffff0006067424 */ /* 0x000fea00078e0200 */
[----:B------:R-:W-:Y:S01]  /*2ab00*/  SHF.R.S32.HI R7, RZ, 0x1f, R6 ;  /* 0x0000001fff077819 */ /* 0x000fe20000011406 */
[----:B---3--:R3:W4:Y:S04]  /*2ab10*/  LD.E R12, [R10.64] ;  /* 0x000000040a0c7980 */ /* 0x008728000c101900 */
[----:B---3--:R-:W3:Y:S01]  /*2ab20*/  LD.E.64 R10, [R2.64+0x20] ;  /* 0x00002004020a7980 */ /* 0x008ee2000c101b00 */
[-C--:B--2---:R-:W-:Y:S04]  /*2ab30*/  IMAD R0, R9, R6.reuse, RZ ;  /* 0x0000000609007224 */ /* 0x084fe800078e02ff */
[C---:B------:R-:W-:Y:S02]  /*2ab40*/  IMAD R0, R8.reuse, R7, R0 ;  /* 0x0000000708007224 */ /* 0x040fe400078e0200 */
[----:B------:R-:W-:Y:S04]  /*2ab50*/  IMAD.WIDE.U32 R6, R8, R6, RZ ;  /* 0x0000000608067225 */ /* 0x000fe800078e00ff */
[----:B------:R-:W-:Y:S02]  /*2ab60*/  IMAD.IADD R7, R7, 0x1, R0 ;  /* 0x0000000107077824 */ /* 0x000fe400078e0200 */
[----:B----4-:R-:W-:Y:S05]  /*2ab70*/  IMAD.IADD R12, R13, 0x1, -R12 ;  /* 0x000000010d0c7824 */ /* 0x010fea00078e0a0c */
[----:B------:R-:W-:Y:S01]  /*2ab80*/  SHF.R.S32.HI R13, RZ, 0x1f, R12 ;  /* 0x0000001fff0d7819 */ /* 0x000fe2000001140c */
[----:B---3--:R-:W-:Y:S02]  /*2ab90*/  IMAD R0, R11, R12, RZ ;  /* 0x0000000c0b007224 */ /* 0x008fe400078e02ff */
[----:B------:R-:W-:Y:S04]  /*2aba0*/  IMAD.WIDE.U32 R8, R12, R10, R6 ;  /* 0x0000000a0c087225 */ /* 0x000fe800078e0006 */
[----:B------:R-:W-:Y:S02]  /*2abb0*/  IMAD R6, R10, R13, R0 ;  /* 0x0000000d0a067224 */ /* 0x000fe400078e0200 */
[----:B------:R-:W-:Y:S02]  /*2abc0*/  IMAD.MOV.U32 R0, RZ, RZ, R8 ;  /* 0x000000ffff007224 */ /* 0x000fe400078e0008 */
[----:B------:R-:W-:Y:S01]  /*2abd0*/  IMAD.IADD R6, R9, 0x1, R6 ;  /* 0x0000000109067824 */ /* 0x000fe200078e0206 */
[----:B------:R-:W-:-:S05]  /*2abe0*/  BRA `(.L_x_2151) ;  /* 0x0000003000007947 */ /* 0x000fca0003800000 */
.L_x_2150:
[----:B---3--:R-:W2:Y:S02]  /*2abf0*/  LD.E R0, [R2.64+0x38] ;  /* 0x0000380402007980 */ /* 0x008ea4000c101900 */
[----:B--2---:R-:W-:Y:S04]  /*2ac00*/  LEA R0, -R0, RZ, 0x8 ;  /* 0x000000ff00007211 */ /* 0x004fe800078e41ff */
[----:B------:R-:W-:Y:S02]  /*2ac10*/  SHF.R.S32.HI R6, RZ, 0x1f, R0 ;  /* 0x0000001fff067819 */ /* 0x000fe40000011400 */
.L_x_2151:
[----:B------:R-:W-:Y:S05]  /*2ac20*/  BSYNC B0 ;  /* 0x0000000000007941 */ /* 0x000fea0003800000 */
.L_x_2149:
[----:B-1----:R-:W2:Y:S01]  /*2ac30*/  LDL R36, [R1+0x138] ;  /* 0x0001380001247983 */ /* 0x002ea20000100800 */
        /* <DEDUP_REMOVED lines=175> */
.L_x_2148:
[----:B--2-4-:R-:W-:Y:S05]  /*2b730*/  BSYNC B1 ;  /* 0x0000000000017941 */ /* 0x014fea0003800000 */
.L_x_2147:
[----:B---3--:R2:W3:Y:S04]  /*2b740*/  LD.E R0, [R2.64+0xdc] ;  /* 0x0000dc0402007980 */ /* 0x0084e8000c101900 */
[----:B------:R-:W4:Y:S01]  /*2b750*/  LDL.LU R12, [R1+0xc] ;  /* 0x00000c00010c7983 */ /* 0x000f220000300800 */
[----:B-12---:R-:W-:Y:S04]  /*2b760*/  FMNMX.FTZ R2, R169, R134, !PT ;  /* 0x00000086a9027209 */ /* 0x006fe80007810000 */
        /* <DEDUP_REMOVED lines=68> */
[----:B------:R-:W-:Y:S02]  /*2bbb0*/  FADD.FTZ R2, -R3, R134 ;  /* 0x0000008603027221 */ /* 0x000fe40000010100 */
[C---:B---3--:R-:W-:Y:S02]  /*2bbc0*/  FMUL.FTZ R7, R0.reuse, R3 ;  /* 0x0000000300077220 */ /* 0x048fe40000410000 */
[----:B------:R-:W-:Y:S03]  /*2bbd0*/  FMUL.FTZ R2, R0, R2 ;  /* 0x0000000200027220 */ /* 0x000fe60000410000 */
[----:B------:R-:W-:Y:S03]  /*2bbe0*/  FSEL R7, R7, RZ, P0 ;  /* 0x000000ff07077208 */ /* 0x000fe60000000000 */
[----:B------:R-:W1:Y:S02]  /*2bbf0*/  MUFU.EX2 R2, R2 ;  /* 0x0000000200027308 */ /* 0x000e640000000800 */
[-CC-:B------:R-:W-:Y:S02]  /*2bc00*/  FFMA.FTZ R36, R5, R0.reuse, -R7.reuse ;  /* 0x0000000005247223 */ /* 0x180fe40000010807 */
        /* <DEDUP_REMOVED lines=23> */
[----:B------:R2:W4:Y:S01]  /*2bd80*/  MUFU.EX2 R13, R6 ;  /* 0x00000006000d7308 */ /* 0x0005220000000800 */
[-CC-:B------:R-:W-:Y:S02]  /*2bd90*/  FFMA.FTZ R41, R174, R0.reuse, -R7.reuse ;  /* 0x00000000ae297223 */ /* 0x180fe40000010807 */
[-CC-:B------:R-:W-:Y:S02]  /*2bda0*/  FFMA.FTZ R174, R18, R0.reuse, -R7.reuse ;  /* 0x0000000012ae7223 */ /* 0x180fe40000010807 */
[-CC-:B------:R-:W-:Y:S02]  /*2bdb0*/  FFMA.FTZ R9, R173, R0.reuse, -R7.reuse ;  /* 0x00000000ad097223 */ /* 0x180fe40000010807 */
[-CC-:B------:R-:W-:Y:S02]  /*2bdc0*/  FFMA.FTZ R173, R42, R0.reuse, -R7.reuse ;  /* 0x000000002aad7223 */ /* 0x180fe40000010807 */
[-CC-:B------:R-:W-:Y:S01]  /*2bdd0*/  FFMA.FTZ R43, R172, R0.reuse, -R7.reuse ;  /* 0x00000000ac2b7223 */ /* 0x180fe20000010807 */
[----:B------:R-:W3:Y:S01]  /*2bde0*/  MUFU.EX2 R41, R41 ;  /* 0x0000002900297308 */ /* 0x000ee20000000800 */
        /* <DEDUP_REMOVED lines=16> */
[-CC-:B------:R-:W-:Y:S02]  /*2bef0*/  FFMA.FTZ R233, R71, R0.reuse, -R7.reuse ;  /* 0x0000000047e97223 */ /* 0x180fe40000010807 */
[-CC-:B------:R-:W-:Y:S02]  /*2bf00*/  FFMA.FTZ R234, R74, R0.reuse, -R7.reuse ;  /* 0x000000004aea7223 */ /* 0x180fe40000010807 */
[-CC-:B------:R-:W-:Y:S02]  /*2bf10*/  FFMA.FTZ R235, R75, R0.reuse, -R7.reuse ;  /* 0x000000004beb7223 */ /* 0x180fe40000010807 */
[-CC-:B------:R-:W-:Y:S01]  /*2bf20*/  FFMA.FTZ R236, R78, R0.reuse, -R7.reuse ;  /* 0x000000004eec7223 */ /* 0x180fe20000010807 */
[----:B------:R-:W-:Y:S01]  /*2bf30*/  MOV R78, R49 ;  /* 0x00000031004e7202 */ /* 0x000fe20000000f00 */
[--C-:B------:R-:W-:Y:S01]  /*2bf40*/  FFMA.FTZ R237, R79, R0, -R7.reuse ;  /* 0x000000004fed7223 */ /* 0x100fe20000010807 */
[----:B------:R-:W-:Y:S01]  /*2bf50*/  MOV R79, R48 ;  /* 0x00000030004f7202 */ /* 0x000fe20000000f00 */
        /* <DEDUP_REMOVED lines=15> */
[----:B------:R-:W-:Y:S02]  /*2c050*/  FFMA.FTZ R37, R4, R0, -R7 ;  /* 0x0000000004257223 */ /* 0x000fe40000010807 */
[C---:B-1----:R-:W-:Y:S01]  /*2c060*/  FMUL.FTZ R7, R2.reuse, R167 ;  /* 0x000000a702077220 */ /* 0x042fe20000410000 */
[----:B------:R-:W-:Y:S01]  /*2c070*/  MOV R167, R36 ;  /* 0x0000002400a77202 */ /* 0x000fe20000000f00 */
[C---:B------:R-:W-:Y:S01]  /*2c080*/  FMUL.FTZ R34, R2.reuse, R138 ;  /* 0x0000008a02227220 */ /* 0x040fe20000410000 */
[----:B------:R-:W-:Y:S01]  /*2c090*/  FMNMX.FTZ R36, R215, R135, !PT ;  /* 0x00000087d7247209 */ /* 0x000fe20007810000 */
[----:B------:R-:W5:Y:S01]  /*2c0a0*/  LDL.LU R138, [R1+0x10] ;  /* 0x00001000018a7983 */ /* 0x000f620000300800 */
[C---:B--2---:R-:W-:Y:S01]  /*2c0b0*/  FMUL.FTZ R6, R2.reuse, R166 ;  /* 0x000000a602067220 */ /* 0x044fe20000410000 */
[----:B------:R-:W-:Y:S01]  /*2c0c0*/  MOV R166, R37 ;  /* 0x0000002500a67202 */ /* 0x000fe20000000f00 */
[----:B------:R-:W-:Y:S01]  /*2c0d0*/  FMUL.FTZ R10, R2, R162 ;  /* 0x000000a2020a7220 */ /* 0x000fe20000410000 */
        /* <DEDUP_REMOVED lines=9> */
[C---:B------:R-:W-:Y:S01]  /*2c170*/  FMUL.FTZ R19, R2.reuse, R155 ;  /* 0x0000009b02137220 */ /* 0x040fe20000410000 */
[----:B------:R-:W-:Y:S01]  /*2c180*/  MOV R167, R78 ;  /* 0x0000004e00a77202 */ /* 0x000fe20000000f00 */
[C---:B------:R-:W-:Y:S01]  /*2c190*/  FMUL.FTZ R22, R2.reuse, R150 ;  /* 0x0000009602167220 */ /* 0x040fe20000410000 */
[----:B------:R-:W-:Y:S01]  /*2c1a0*/  MUFU.EX2 R78, R203 ;  /* 0x000000cb004e7308 */ /* 0x000fe20000000800 */
[----:B------:R-:W-:Y:S01]  /*2c1b0*/  FMNMX.FTZ R36, R217, R36, !PT ;  /* 0x00000024d9247209 */ /* 0x000fe20007810000 */
[C---:B------:R-:W-:Y:S02]  /*2c1c0*/  FMUL.FTZ R23, R2.reuse, R151 ;  /* 0x0000009702177220 */ /* 0x040fe40000410000 */
[----:B------:R-:W-:Y:S01]  /*2c1d0*/  FMUL.FTZ R26, R2, R146 ;  /* 0x00000092021a7220 */ /* 0x000fe20000410000 */
[----:B------:R-:W-:Y:S01]  /*2c1e0*/  FMNMX.FTZ R36, R216, R36, !PT ;  /* 0x00000024d8247209 */ /* 0x000fe20007810000 */
[C---:B------:R-:W-:Y:S02]  /*2c1f0*/  FMUL.FTZ R27, R2.reuse, R147 ;  /* 0x00000093021b7220 */ /* 0x040fe40000410000 */
[----:B------:R-:W-:Y:S01]  /*2c200*/  FMUL.FTZ R30, R2, R142 ;  /* 0x0000008e021e7220 */ /* 0x000fe20000410000 */
[----:B------:R-:W-:Y:S01]  /*2c210*/  FMNMX.FTZ R36, R214, R36, !PT ;  /* 0x00000024d6247209 */ /* 0x000fe20007810000 */
[C---:B------:R-:W-:Y:S02]  /*2c220*/  FMUL.FTZ R31, R2.reuse, R143 ;  /* 0x0000008f021f7220 */ /* 0x040fe40000410000 */
[C---:B------:R-:W-:Y:S01]  /*2c230*/  FMUL.FTZ R35, R2.reuse, R139 ;  /* 0x0000008b02237220 */ /* 0x040fe20000410000 */
[----:B------:R-:W-:Y:S01]  /*2c240*/  FMNMX.FTZ R36, R213, R36, !PT ;  /* 0x00000024d5247209 */ /* 0x000fe20007810000 */
[----:B----4-:R-:W-:Y:S03]  /*2c250*/  FFMA.FTZ R12, R2, R12, R13 ;  /* 0x0000000c020c7223 */ /* 0x010fe6000001000d */
        /* <DEDUP_REMOVED lines=62> */
[C---:B------:R-:W-:Y:S02]  /*2c640*/  FMUL.FTZ R5, R0.reuse, R36 ;  /* 0x0000002400057220 */ /* 0x040fe40000410000 */
[----:B------:R-:W-:Y:S03]  /*2c650*/  FMUL.FTZ R2, R0, R2 ;  /* 0x0000000200027220 */ /* 0x000fe60000410000 */
[----:B------:R-:W-:Y:S03]  /*2c660*/  FSEL R5, R5, RZ, P0 ;  /* 0x000000ff05057208 */ /* 0x000fe60000000000 */
[----:B------:R-:W1:Y:S02]  /*2c670*/  MUFU.EX2 R2, R2 ;  /* 0x0000000200027308 */ /* 0x000e640000000800 */
[-CC-:B------:R-:W-:Y:S02]  /*2c680*/  FFMA.FTZ R81, R45, R0.reuse, -R5.reuse ;  /* 0x000000002d517223 */ /* 0x180fe40000010805 */
[-CC-:B------:R-:W-:Y:S02]  /*2c690*/  FFMA.FTZ R82, R44, R0.reuse, -R5.reuse ;  /* 0x000000002c527223 */ /* 0x180fe40000010805 */
[--C-:B------:R-:W-:Y:S01]  /*2c6a0*/  FFMA.FTZ R8, R220, R0, -R5.reuse ;  /* 0x00000000dc087223 */ /* 0x100fe20000010805 */
[----:B------:R-:W-:Y:S01]  /*2c6b0*/  MOV R220, R46 ;  /* 0x0000002e00dc7202 */ /* 0x000fe20000000f00 */
[-CC-:B------:R-:W-:Y:S01]  /*2c6c0*/  FFMA.FTZ R37, R219, R0.reuse, -R5.reuse ;  /* 0x00000000db257223 */ /* 0x180fe20000010805 */
[----:B------:R-:W-:Y:S01]  /*2c6d0*/  MOV R219, R47 ;  /* 0x0000002f00db7202 */ /* 0x000fe20000000f00 */
[----:B------:R2:W-:Y:S01]  /*2c6e0*/  MUFU.EX2 R159, R8 ;  /* 0x00000008009f7308 */ /* 0x0005e20000000800 */
[----:B------:R-:W4:Y:S01]  /*2c6f0*/  LDSM.16.MT88.4 R44, [R178+0xa000] ;  /* 0x00a00000b22c783b */ /* 0x000f220000004200 */
[-CC-:B------:R-:W-:Y:S01]  /*2c700*/  FFMA.FTZ R4, R215, R0.reuse, -R5.reuse ;  /* 0x00000000d7047223 */ /* 0x180fe20000010805 */
[----:B------:R-:W-:Y:S01]  /*2c710*/  MOV R215, R67 ;  /* 0x0000004300d77202 */ /* 0x000fe20000000f00 */
[--C-:B------:R-:W-:Y:S01]  /*2c720*/  FFMA.FTZ R38, R218, R0, -R5.reuse ;  /* 0x00000000da267223 */ /* 0x100fe20000010805 */
[----:B------:R-:W-:Y:S01]  /*2c730*/  MOV R218, R162 ;  /* 0x000000a200da7202 */ /* 0x000fe20000000f00 */
[--C-:B------:R-:W-:Y:S01]  /*2c740*/  FFMA.FTZ R49, R217, R0, -R5.reuse ;  /* 0x00000000d9317223 */ /* 0x100fe20000010805 */
[----:B------:R-:W-:Y:S01]  /*2c750*/  MOV R162, R166 ;  /* 0x000000a600a27202 */ /* 0x000fe20000000f00 */
[--C-:B------:R-:W-:Y:S01]  /*2c760*/  FFMA.FTZ R48, R216, R0, -R5.reuse ;  /* 0x00000000d8307223 */ /* 0x100fe20000010805 */
[----:B------:R-:W-:Y:S01]  /*2c770*/  MOV R217, R66 ;  /* 0x0000004200d97202 */ /* 0x000fe20000000f00 */
[----:B------:R-:W-:Y:S01]  /*2c780*/  MUFU.EX2 R158, R38 ;  /* 0x00000026009e7308 */ /* 0x000fe20000000800 */
[-CC-:B------:R-:W-:Y:S01]  /*2c790*/  FFMA.FTZ R50, R214, R0.reuse, -R5.reuse ;  /* 0x00000000d6327223 */ /* 0x180fe20000010805 */
[----:B------:R-:W-:Y:S01]  /*2c7a0*/  MOV R166, R79 ;  /* 0x0000004f00a67202 */ /* 0x000fe20000000f00 */
[--C-:B------:R-:W-:Y:S01]  /*2c7b0*/  FFMA.FTZ R51, R213, R0, -R5.reuse ;  /* 0x00000000d5337223 */ /* 0x100fe20000010805 */
[----:B------:R-:W-:Y:S01]  /*2c7c0*/  MOV R216, R42 ;  /* 0x0000002a00d87202 */ /* 0x000fe20000000f00 */
        /* <DEDUP_REMOVED lines=27> */
[----:B------:R1:W5:Y:S01]  /*2c980*/  MUFU.EX2 R40, R4 ;  /* 0x0000000400287308 */ /* 0x0003620000000800 */
        /* <DEDUP_REMOVED lines=36> */
[----:B------:R-:W-:Y:S02]  /*2cbd0*/  FFMA.FTZ R129, R129, R0, -R5 ;  /* 0x0000000081817223 */ /* 0x000fe40000010805 */
[C---:B---3--:R-:W-:Y:S01]  /*2cbe0*/  FADD.FTZ R0, R41.reuse, R12 ;  /* 0x0000000c29007221 */ /* 0x048fe20000010000 */
[----:B------:R-:W-:Y:S01]  /*2cbf0*/  F2FP.PACK_AB R41, R41, R13 ;  /* 0x0000000d2929723e */ /* 0x000fe200000000ff */
[C---:B-1----:R-:W-:Y:S02]  /*2cc00*/  FMUL.FTZ R13, R2.reuse, R157 ;  /* 0x0000009d020d7220 */ /* 0x042fe40000410000 */
[C---:B--2---:R-:W-:Y:S02]  /*2cc10*/  FMUL.FTZ R8, R2.reuse, R160 ;  /* 0x000000a002087220 */ /* 0x044fe40000410000 */
[----:B------:R-:W-:Y:S01]  /*2cc20*/  FADD.FTZ R0, R9, R0 ;  /* 0x0000000009007221 */ /* 0x000fe20000010000 */
[----:B------:R-:W1:Y:S01]  /*2cc30*/  MUFU.EX2 R157, R37 ;  /* 0x00000025009d7308 */ /* 0x000e620000000800 */
[C---:B------:R-:W-:Y:S02]  /*2cc40*/  FMUL.FTZ R4, R2.reuse, R164 ;  /* 0x000000a402047220 */ /* 0x040fe40000410000 */
[C---:B------:R-:W-:Y:S02]  /*2cc50*/  FMUL.FTZ R5, R2.reuse, R165 ;  /* 0x000000a502057220 */ /* 0x040fe40000410000 */
[C---:B-----5:R-:W-:Y:S01]  /*2cc60*/  FFMA.FTZ R108, R2.reuse, R138, R40 ;  /* 0x0000008a026c7223 */ /* 0x060fe20000010028 */
[----:B------:R-:W-:Y:S01]  /*2cc70*/  F2FP.PACK_AB R40, R159, R40 ;  /* 0x000000289f28723e */ /* 0x000fe200000000ff */
[C---:B------:R-:W-:Y:S01]  /*2cc80*/  FADD.FTZ R0, R43.reuse, R0 ;  /* 0x000000002b007221 */ /* 0x040fe20000010000 */
[----:B------:R-:W-:Y:S01]  /*2cc90*/  F2FP.PACK_AB R43, R43, R9 ;  /* 0x000000092b2b723e */ /* 0x000fe200000000ff */
        /* <DEDUP_REMOVED lines=13> */
[C---:B------:R-:W-:Y:S01]  /*2cd70*/  FMUL.FTZ R32, R2.reuse, R136 ;  /* 0x0000008802207220 */ /* 0x040fe20000410000 */
[----:B------:R1:W-:Y:S01]  /*2cd80*/  MUFU.EX2 R153, R50 ;  /* 0x0000003200997308 */ /* 0x0003e20000000800 */
[C---:B----4-:R-:W-:Y:S05]  /*2cd90*/  HMMA.16816.F32 R4, R40.reuse, R44, R4 ;  /* 0x0000002c2804723c */ /* 0x050fea0000001804 */
[----:B------:R-:W-:Y:S02]  /*2cda0*/  FMUL.FTZ R33, R2, R137 ;  /* 0x0000008902217220 */ /* 0x000fe40000410000 */
[----:B--2---:R-:W-:Y:S01]  /*2cdb0*/  FADD.FTZ R0, R37, R0 ;  /* 0x0000000025007221 */ /* 0x004fe20000010000 */
        /* <DEDUP_REMOVED lines=76> */
[----:B------:R-:W3:Y:S01]  /*2d280*/  MUFU.EX2 R38, R168 ;  /* 0x000000a800267308 */ /* 0x000ee20000000800 */
[C---:B--2---:R-:W-:Y:S03]  /*2d290*/  HMMA.16816.F32 R12, R40.reuse, R48, R12 ;  /* 0x00000030280c723c */ /* 0x044fe6000000180c */
[C---:B----4-:R-:W-:Y:S04]  /*2d2a0*/  FADD.FTZ R0, R2.reuse, R0 ;  /* 0x0000000002007221 */ /* 0x050fe80000010000 */
[----:B------:R-:W-:Y:S01]  /*2d2b0*/  F2FP.PACK_AB R48, R147, R142 ;  /* 0x0000008e9330723e */ /* 0x000fe200000000ff */
[C---:B------:R-:W-:Y:S01]  /*2d2c0*/  HMMA.16816.F32 R16, R40.reuse, R50, R16 ;  /* 0x000000322810723c */ /* 0x040fe20000001810 */
[----:B------:R-:W-:Y:S03]  /*2d2d0*/  MUFU.EX2 R85, R227 ;  /* 0x000000e300557308 */ /* 0x000fe60000000800 */
[----:B------:R-:W-:Y:S01]  /*2d2e0*/  F2FP.PACK_AB R49, R2, R37 ;  /* 0x000000250231723e */ /* 0x000fe200000000ff */
[----:B-1----:R-:W-:Y:S02]  /*2d2f0*/  FADD.FTZ R0, R39, R0 ;  /* 0x0000000027007221 */ /* 0x002fe40000010000 */
[----:B------:R-:W-:Y:S01]  /*2d300*/  F2FP.PACK_AB R50, R144, R141 ;  /* 0x0000008d9032723e */ /* 0x000fe200000000ff */
[C---:B------:R-:W-:Y:S03]  /*2d310*/  HMMA.16816.F32 R20, R40.reuse, R52, R20 ;  /* 0x000000342814723c */ /* 0x040fe60000001814 */
[----:B------:R-:W1:Y:S01]  /*2d320*/  MUFU.EX2 R37, R231 ;  /* 0x000000e700257308 */ /* 0x000e620000000800 */
[C---:B---3--:R-:W-:Y:S04]  /*2d330*/  F2FP.PACK_AB R51, R38.reuse, R39 ;  /* 0x000000272633723e */ /* 0x048fe800000000ff */
[C---:B------:R-:W-:Y:S01]  /*2d340*/  HMMA.16816.F32 R24, R40.reuse, R54, R24 ;  /* 0x000000362818723c */ /* 0x040fe20000001818 */
[----:B------:R-:W2:Y:S03]  /*2d350*/  LDSM.16.MT88.4 R52, [R181+0xb800] ;  /* 0x00b80000b534783b */ /* 0x000ea60000004200 */
[----:B------:R-:W-:Y:S01]  /*2d360*/  FADD.FTZ R0, R38, R0 ;  /* 0x0000000026007221 */ /* 0x000fe20000010000 */
[----:B------:R-:W3:Y:S03]  /*2d370*/  MUFU.EX2 R2, R230 ;  /* 0x000000e600027308 */ /* 0x000ee60000000800 */
[----:B------:R-:W-:Y:S01]  /*2d380*/  FADD.FTZ R0, R65, R0 ;  /* 0x0000000041007221 */ /* 0x000fe20000010000 */
[C---:B-----5:R-:W-:Y:S03]  /*2d390*/  HMMA.16816.F32 R28, R40.reuse, R44, R28 ;  /* 0x0000002c281c723c */ /* 0x060fe6000000181c */
[----:B------:R-:W-:Y:S03]  /*2d3a0*/  FADD.FTZ R0, R64, R0 ;  /* 0x0000000040007221 */ /* 0x000fe60000010000 */
[----:B------:R-:W4:Y:S01]  /*2d3b0*/  MUFU.EX2 R39, R229 ;  /* 0x000000e500277308 */ /* 0x000f220000000800 */
[----:B------:R-:W-:Y:S01]  /*2d3c0*/  FADD.FTZ R0, R67, R0 ;  /* 0x0000000043007221 */ /* 0x000fe20000010000 */
[----:B------:R-:W-:Y:S01]  /*2d3d0*/  HMMA.16816.F32 R32, R40, R46, R32 ;  /* 0x0000002e2820723c */ /* 0x000fe20000001820 */
[----:B------:R-:W5:Y:S03]  /*2d3e0*/  LDSM.16.MT88.4 R40, [R179+0xb800] ;  /* 0x00b80000b328783b */ /* 0x000f660000004200 */
[----:B------:R-:W-:Y:S04]  /*2d3f0*/  FADD.FTZ R0, R66, R0 ;  /* 0x0000000042007221 */ /* 0x000fe80000010000 */
[C---:B------:R-:W-:Y:S01]  /*2d400*/  HMMA.16816.F32 R4, R48.reuse, R56, R4 ;  /* 0x000000383004723c */ /* 0x040fe20000001804 */
[----:B------:R-:W3:Y:S01]  /*2d410*/  LDSM.16.MT88.4 R44, [R180+0xb800] ;  /* 0x00b80000b42c783b */ /* 0x000ee20000004200 */
[----:B------:R-:W1:Y:S03]  /*2d420*/  MUFU.EX2 R38, R228 ;  /* 0x000000e400267308 */ /* 0x000e660000000800 */
[----:B------:R-:W-:Y:S03]  /*2d430*/  FADD.FTZ R0, R69, R0 ;  /* 0x0000000045007221 */ /* 0x000fe60000010000 */
[C---:B------:R-:W-:Y:S01]  /*2d440*/  HMMA.16816.F32 R8, R48.reuse, R58, R8 ;  /* 0x0000003a3008723c */ /* 0x040fe20000001808 */
[----:B------:R-:W-:Y:S03]  /*2d450*/  LDSM.16.MT88.4 R56, [R181+0xc000] ;  /* 0x00c00000b538783b */ /* 0x000fe60000004200 */
[----:B------:R-:W1:Y:S01]  /*2d460*/  MUFU.EX2 R84, R226 ;  /* 0x000000e200547308 */ /* 0x000e620000000800 */
[----:B------:R-:W-:Y:S03]  /*2d470*/  FADD.FTZ R0, R68, R0 ;  /* 0x0000000044007221 */ /* 0x000fe60000010000 */
[C---:B--2---:R-:W-:Y:S04]  /*2d480*/  HMMA.16816.F32 R12, R48.reuse, R52, R12 ;  /* 0x00000034300c723c */ /* 0x044fe8000000180c */
[----:B------:R-:W-:Y:S02]  /*2d490*/  FADD.FTZ R0, R79, R0 ;  /* 0x000000004f007221 */ /* 0x000fe40000010000 */
[----:B------:R-:W2:Y:S02]  /*2d4a0*/  MUFU.EX2 R89, R225 ;  /* 0x000000e100597308 */ /* 0x000ea40000000800 */
[C---:B------:R-:W-:Y:S01]  /*2d4b0*/  HMMA.16816.F32 R16, R48.reuse, R54, R16 ;  /* 0x000000363010723c */ /* 0x040fe20000001810 */
[----:B------:R-:W2:Y:S03]  /*2d4c0*/  LDSM.16.MT88.4 R52, [R178+0xc000] ;  /* 0x00c00000b234783b */ /* 0x000ea60000004200 */
[----:B------:R-:W-:Y:S04]  /*2d4d0*/  FADD.FTZ R0, R78, R0 ;  /* 0x000000004e007221 */ /* 0x000fe80000010000 */
[----:B------:R-:W2:Y:S01]  /*2d4e0*/  MUFU.EX2 R88, R224 ;  /* 0x000000e000587308 */ /* 0x000ea20000000800 */
[C---:B-----5:R-:W-:Y:S03]  /*2d4f0*/  HMMA.16816.F32 R20, R48.reuse, R40, R20 ;  /* 0x000000283014723c */ /* 0x060fe60000001814 */
[----:B-1----:R-:W-:Y:S04]  /*2d500*/  FADD.FTZ R0, R37, R0 ;  /* 0x0000000025007221 */ /* 0x002fe80000010000 */
[----:B------:R-:W-:Y:S01]  /*2d510*/  F2FP.PACK_AB R41, R64, R65 ;  /* 0x000000414029723e */ /* 0x000fe200000000ff */
[C---:B------:R-:W-:Y:S01]  /*2d520*/  HMMA.16816.F32 R24, R48.reuse, R42, R24 ;  /* 0x0000002a3018723c */ /* 0x040fe20000001818 */
[----:B------:R-:W-:Y:S03]  /*2d530*/  MUFU.EX2 R136, R80 ;  /* 0x0000005000887308 */ /* 0x000fe60000000800 */
[----:B------:R-:W-:Y:S01]  /*2d540*/  F2FP.PACK_AB R40, R148, R143 ;  /* 0x0000008f9428723e */ /* 0x000fe200000000ff */
[----:B---3--:R-:W-:Y:S02]  /*2d550*/  FADD.FTZ R0, R2, R0 ;  /* 0x0000000002007221 */ /* 0x008fe40000010000 */
[----:B------:R-:W-:Y:S01]  /*2d560*/  F2FP.PACK_AB R43, R66, R67 ;  /* 0x00000043422b723e */ /* 0x000fe200000000ff */
[C---:B------:R-:W-:Y:S01]  /*2d570*/  HMMA.16816.F32 R28, R48.reuse, R44, R28 ;  /* 0x0000002c301c723c */ /* 0x040fe2000000181c */
[----:B------:R-:W-:Y:S02]  /*2d580*/  LDSM.16.MT88.4 R64, [R181+0xc800] ;  /* 0x00c80000b540783b */ /* 0x000fe40000004200 */
[----:B------:R-:W-:Y:S01]  /*2d590*/  MUFU.EX2 R81, R81 ;  /* 0x0000005100517308 */ /* 0x000fe20000000800 */
[----:B------:R-:W-:Y:S01]  /*2d5a0*/  F2FP.PACK_AB R42, R146, R145 ;  /* 0x00000091922a723e */ /* 0x000fe200000000ff */
[----:B----4-:R-:W-:Y:S03]  /*2d5b0*/  FADD.FTZ R0, R39, R0 ;  /* 0x0000000027007221 */ /* 0x010fe60000010000 */
[----:B------:R-:W-:Y:S01]  /*2d5c0*/  HMMA.16816.F32 R32, R48, R46, R32 ;  /* 0x0000002e3020723c */ /* 0x000fe20000001820 */
[----:B------:R-:W1:Y:S03]  /*2d5d0*/  LDSM.16.MT88.4 R44, [R180+0xc000] ;  /* 0x00c00000b42c783b */ /* 0x000e660000004200 */
[----:B------:R-:W-:Y:S01]  /*2d5e0*/  FADD.FTZ R0, R38, R0 ;  /* 0x0000000026007221 */ /* 0x000fe20000010000 */
[----:B------:R-:W-:Y:S02]  /*2d5f0*/  MUFU.EX2 R82, R82 ;  /* 0x0000005200527308 */ /* 0x000fe40000000800 */
[----:B------:R-:W-:Y:S01]  /*2d600*/  F2FP.PACK_AB R49, R68, R69 ;  /* 0x000000454431723e */ /* 0x000fe200000000ff */
[C---:B--2---:R-:W-:Y:S05]  /*2d610*/  HMMA.16816.F32 R4, R40.reuse, R52, R4 ;  /* 0x000000342804723c */ /* 0x044fea0000001804 */
[----:B------:R-:W-:Y:S01]  /*2d620*/  F2FP.PACK_AB R51, R78, R79 ;  /* 0x0000004f4e33723e */ /* 0x000fe200000000ff */
[----:B------:R-:W-:Y:S01]  /*2d630*/  FADD.FTZ R0, R85, R0 ;  /* 0x0000000055007221 */ /* 0x000fe20000010000 */
[----:B------:R-:W-:Y:S01]  /*2d640*/  F2FP.PACK_AB R48, R135, R140 ;  /* 0x0000008c8730723e */ /* 0x000fe200000000ff */
[C---:B------:R-:W-:Y:S01]  /*2d650*/  HMMA.16816.F32 R8, R40.reuse, R54, R8 ;  /* 0x000000362808723c */ /* 0x040fe20000001808 */
[----:B------:R-:W2:Y:S01]  /*2d660*/  LDSM.16.MT88.4 R52, [R178+0xc800] ;  /* 0x00c80000b234783b */ /* 0x000ea20000004200 */
[----:B------:R-:W-:Y:S02]  /*2d670*/  MUFU.EX2 R69, R251 ;  /* 0x000000fb00457308 */ /* 0x000fe40000000800 */
[----:B------:R-:W-:Y:S01]  /*2d680*/  F2FP.PACK_AB R50, R134, R130 ;  /* 0x000000828632723e */ /* 0x000fe200000000ff */
[----:B------:R-:W-:Y:S03]  /*2d690*/  FADD.FTZ R0, R84, R0 ;  /* 0x0000000054007221 */ /* 0x000fe60000010000 */
[C---:B------:R-:W-:Y:S04]  /*2d6a0*/  HMMA.16816.F32 R12, R40.reuse, R56, R12 ;  /* 0x00000038280c723c */ /* 0x040fe8000000180c */
[----:B------:R-:W-:Y:S01]  /*2d6b0*/  MUFU.EX2 R68, R252 ;  /* 0x000000fc00447308 */ /* 0x000fe20000000800 */
[----:B------:R-:W-:Y:S03]  /*2d6c0*/  FADD.FTZ R0, R89, R0 ;  /* 0x0000000059007221 */ /* 0x000fe60000010000 */
[C---:B------:R-:W-:Y:S01]  /*2d6d0*/  HMMA.16816.F32 R16, R40.reuse, R58, R16 ;  /* 0x0000003a2810723c */ /* 0x040fe20000001810 */
[----:B------:R-:W3:Y:S03]  /*2d6e0*/  LDSM.16.MT88.4 R56, [R179+0xc800] ;  /* 0x00c80000b338783b */ /* 0x000ee60000004200 */
[----:B------:R-:W-:Y:S02]  /*2d6f0*/  FADD.FTZ R0, R88, R0 ;  /* 0x0000000058007221 */ /* 0x000fe40000010000 */
[----:B------:R-:W-:Y:S02]  /*2d700*/  MUFU.EX2 R79, R96 ;  /* 0x00000060004f7308 */ /* 0x000fe40000000800 */
[C---:B------:R-:W-:Y:S08]  /*2d710*/  HMMA.16816.F32 R20, R40.reuse, R60, R20 ;  /* 0x0000003c2814723c */ /* 0x040ff00000001814 */
[C---:B------:R-:W-:Y:S01]  /*2d720*/  HMMA.16816.F32 R24, R40.reuse, R62, R24 ;  /* 0x0000003e2818723c */ /* 0x040fe20000001818 */
[----:B------:R-:W4:Y:S01]  /*2d730*/  LDSM.16.MT88.4 R60, [R180+0xc800] ;  /* 0x00c80000b43c783b */ /* 0x000f220000004200 */
[----:B------:R-:W-:Y:S06]  /*2d740*/  MUFU.EX2 R78, R97 ;  /* 0x00000061004e7308 */ /* 0x000fec0000000800 */
[C---:B-1----:R-:W-:Y:S04]  /*2d750*/  HMMA.16816.F32 R28, R40.reuse, R44, R28 ;  /* 0x0000002c281c723c */ /* 0x042fe8000000181c */
[----:B------:R-:W-:Y:S04]  /*2d760*/  MUFU.EX2 R83, R83 ;  /* 0x0000005300537308 */ /* 0x000fe80000000800 */
[----:B------:R-:W-:Y:S01]  /*2d770*/  HMMA.16816.F32 R32, R40, R46, R32 ;  /* 0x0000002e2820723c */ /* 0x000fe20000001820 */
[----:B------:R-:W1:Y:S05]  /*2d780*/  LDSM.16.MT88.4 R44, [R178+0xd000] ;  /* 0x00d00000b22c783b */ /* 0x000e6a0000004200 */
[----:B------:R-:W5:Y:S01]  /*2d790*/  MUFU.EX2 R80, R232 ;  /* 0x000000e800507308 */ /* 0x000f620000000800 */
[----:B------:R-:W-:Y:S01]  /*2d7a0*/  F2FP.PACK_AB R41, R2, R37 ;  /* 0x000000250229723e */ /* 0x000fe200000000ff */
[C---:B--2---:R-:W-:Y:S05]  /*2d7b0*/  HMMA.16816.F32 R4, R48.reuse, R52, R4 ;  /* 0x000000343004723c */ /* 0x044fea0000001804 */
[----:B------:R-:W-:Y:S02]  /*2d7c0*/  F2FP.PACK_AB R43, R38, R39 ;  /* 0x00000027262b723e */ /* 0x000fe400000000ff */
[----:B------:R-:W-:Y:S01]  /*2d7d0*/  F2FP.PACK_AB R40, R137, R131 ;  /* 0x000000838928723e */ /* 0x000fe200000000ff */
[C---:B------:R-:W-:Y:S01]  /*2d7e0*/  HMMA.16816.F32 R8, R48.reuse, R54, R8 ;  /* 0x000000363008723c */ /* 0x040fe20000001808 */
[----:B------:R-:W2:Y:S01]  /*2d7f0*/  LDSM.16.MT88.4 R52, [R181+0xd000] ;  /* 0x00d00000b534783b */ /* 0x000ea20000004200 */
[----:B------:R-:W-:Y:S02]  /*2d800*/  MUFU.EX2 R38, R216 ;  /* 0x000000d800267308 */ /* 0x000fe40000000800 */
[----:B------:R-:W-:Y:S04]  /*2d810*/  F2FP.PACK_AB R42, R138, R139 ;  /* 0x0000008b8a2a723e */ /* 0x000fe800000000ff */
[C---:B------:R-:W-:Y:S04]  /*2d820*/  HMMA.16816.F32 R12, R48.reuse, R64, R12 ;  /* 0x00000040300c723c */ /* 0x040fe8000000180c */
[----:B------:R-:W1:Y:S01]  /*2d830*/  MUFU.EX2 R77, R233 ;  /* 0x000000e9004d7308 */ /* 0x000e620000000800 */
[----:B-----5:R-:W-:Y:S03]  /*2d840*/  FADD.FTZ R0, R80, R0 ;  /* 0x0000000050007221 */ /* 0x020fe60000010000 */
[C---:B------:R-:W-:Y:S01]  /*2d850*/  HMMA.16816.F32 R16, R48.reuse, R66, R16 ;  /* 0x000000423010723c */ /* 0x040fe20000001810 */
[----:B------:R-:W-:Y:S05]  /*2d860*/  LDSM.16.MT88.4 R64, [R180+0xd000] ;  /* 0x00d00000b440783b */ /* 0x000fea0000004200 */
[----:B------:R-:W5:Y:S02]  /*2d870*/  MUFU.EX2 R76, R234 ;  /* 0x000000ea004c7308 */ /* 0x000f640000000800 */
[C---:B---3--:R-:W-:Y:S08]  /*2d880*/  HMMA.16816.F32 R20, R48.reuse, R56, R20 ;  /* 0x000000383014723c */ /* 0x048ff00000001814 */
[C---:B------:R-:W-:Y:S01]  /*2d890*/  HMMA.16816.F32 R24, R48.reuse, R58, R24 ;  /* 0x0000003a3018723c */ /* 0x040fe20000001818 */
[----:B------:R-:W3:Y:S01]  /*2d8a0*/  LDSM.16.MT88.4 R56, [R179+0xd000] ;  /* 0x00d00000b338783b */ /* 0x000ee20000004200 */
[----:B------:R-:W2:Y:S02]  /*2d8b0*/  MUFU.EX2 R71, R235 ;  /* 0x000000eb00477308 */ /* 0x000ea40000000800 */
[----:B-1----:R-:W-:Y:S04]  /*2d8c0*/  FADD.FTZ R0, R77, R0 ;  /* 0x000000004d007221 */ /* 0x002fe80000010000 */
[C---:B----4-:R-:W-:Y:S04]  /*2d8d0*/  HMMA.16816.F32 R28, R48.reuse, R60, R28 ;  /* 0x0000003c301c723c */ /* 0x050fe8000000181c */
[----:B------:R-:W-:Y:S01]  /*2d8e0*/  MUFU.EX2 R86, R86 ;  /* 0x0000005600567308 */ /* 0x000fe20000000800 */
[----:B-----5:R-:W-:Y:S03]  /*2d8f0*/  FADD.FTZ R0, R76, R0 ;  /* 0x000000004c007221 */ /* 0x020fe60000010000 */
[----:B------:R-:W-:Y:S01]  /*2d900*/  HMMA.16816.F32 R32, R48, R62, R32 ;  /* 0x0000003e3020723c */ /* 0x000fe20000001820 */
[----:B------:R-:W1:Y:S05]  /*2d910*/  LDSM.16.MT88.4 R48, [R178+0xd800] ;  /* 0x00d80000b230783b */ /* 0x000e6a0000004200 */
[----:B------:R-:W-:Y:S02]  /*2d920*/  MUFU.EX2 R87, R87 ;  /* 0x0000005700577308 */ /* 0x000fe40000000800 */
[C---:B------:R-:W-:Y:S01]  /*2d930*/  HMMA.16816.F32 R4, R40.reuse, R44, R4 ;  /* 0x0000002c2804723c */ /* 0x040fe20000001804 */
[----:B------:R-:W4:Y:S04]  /*2d940*/  LDSM.16.MT88.4 R60, [R181+0xd800] ;  /* 0x00d80000b53c783b */ /* 0x000f280000004200 */
[----:B--2---:R-:W-:Y:S02]  /*2d950*/  FADD.FTZ R0, R71, R0 ;  /* 0x0000000047007221 */ /* 0x004fe40000010000 */
[----:B------:R-:W-:Y:S01]  /*2d960*/  F2FP.PACK_AB R45, R84, R85 ;  /* 0x00000055542d723e */ /* 0x000fe200000000ff */
[C---:B------:R-:W-:Y:S01]  /*2d970*/  HMMA.16816.F32 R8, R40.reuse, R46, R8 ;  /* 0x0000002e2808723c */ /* 0x040fe20000001808 */
[----:B------:R-:W-:Y:S03]  /*2d980*/  MUFU.EX2 R90, R90 ;  /* 0x0000005a005a7308 */ /* 0x000fe60000000800 */
[----:B------:R-:W-:Y:S03]  /*2d990*/  F2FP.PACK_AB R44, R81, R136 ;  /* 0x00000088512c723e */ /* 0x000fe600000000ff */
[----:B------:R-:W-:Y:S01]  /*2d9a0*/  F2FP.PACK_AB R47, R88, R89 ;  /* 0x00000059582f723e */ /* 0x000fe200000000ff */
[C---:B------:R-:W-:Y:S03]  /*2d9b0*/  HMMA.16816.F32 R12, R40.reuse, R52, R12 ;  /* 0x00000034280c723c */ /* 0x040fe6000000180c */
[----:B------:R-:W-:Y:S01]  /*2d9c0*/  MUFU.EX2 R91, R91 ;  /* 0x0000005b005b7308 */ /* 0x000fe20000000800 */
[----:B------:R-:W-:Y:S04]  /*2d9d0*/  F2FP.PACK_AB R46, R83, R82 ;  /* 0x00000052532e723e */ /* 0x000fe800000000ff */
[C---:B------:R-:W-:Y:S01]  /*2d9e0*/  HMMA.16816.F32 R16, R40.reuse, R54, R16 ;  /* 0x000000362810723c */ /* 0x040fe20000001810 */
[----:B------:R-:W2:Y:S04]  /*2d9f0*/  LDSM.16.MT88.4 R52, [R179+0xd800] ;  /* 0x00d80000b334783b */ /* 0x000ea80000004200 */
[----:B------:R-:W5:Y:S03]  /*2da00*/  MUFU.EX2 R75, R236 ;  /* 0x000000ec004b7308 */ /* 0x000f660000000800 */
[C---:B---3--:R-:W-:Y:S07]  /*2da10*/  HMMA.16816.F32 R20, R40.reuse, R56, R20 ;  /* 0x000000382814723c */ /* 0x048fee0000001814 */
[----:B------:R-:W3:Y:S01]  /*2da20*/  MUFU.EX2 R74, R237 ;  /* 0x000000ed004a7308 */ /* 0x000ee20000000800 */
[C---:B------:R-:W-:Y:S01]  /*2da30*/  HMMA.16816.F32 R24, R40.reuse, R58, R24 ;  /* 0x0000003a2818723c */ /* 0x040fe20000001818 */
[----:B------:R-:W2:Y:S07]  /*2da40*/  LDSM.16.MT88.4 R56, [R180+0xd800] ;  /* 0x00d80000b438783b */ /* 0x000eae0000004200 */
[C---:B------:R-:W-:Y:S01]  /*2da50*/  HMMA.16816.F32 R28, R40.reuse, R64, R28 ;  /* 0x00000040281c723c */ /* 0x040fe2000000181c */
[----:B------:R-:W2:Y:S03]  /*2da60*/  MUFU.EX2 R73, R238 ;  /* 0x000000ee00497308 */ /* 0x000ea60000000800 */
[----:B-----5:R-:W-:Y:S04]  /*2da70*/  FADD.FTZ R0, R75, R0 ;  /* 0x000000004b007221 */ /* 0x020fe80000010000 */
[----:B------:R-:W-:Y:S01]  /*2da80*/  HMMA.16816.F32 R32, R40, R66, R32 ;  /* 0x000000422820723c */ /* 0x000fe20000001820 */
[----:B------:R-:W-:Y:S02]  /*2da90*/  LDSM.16.MT88.4 R64, [R180+0xe000] ;  /* 0x00e00000b440783b */ /* 0x000fe40000004200 */
[----:B------:R-:W5:Y:S04]  /*2daa0*/  MUFU.EX2 R70, R239 ;  /* 0x000000ef00467308 */ /* 0x000f680000000800 */
[----:B------:R-:W-:Y:S01]  /*2dab0*/  F2FP.PACK_AB R41, R77, R80 ;  /* 0x000000504d29723e */ /* 0x000fe200000000ff */
[C---:B-1----:R-:W-:Y:S05]  /*2dac0*/  HMMA.16816.F32 R4, R44.reuse, R48, R4 ;  /* 0x000000302c04723c */ /* 0x042fea0000001804 */
[----:B------:R-:W-:Y:S01]  /*2dad0*/  F2FP.PACK_AB R43, R71, R76 ;  /* 0x0000004c472b723e */ /* 0x000fe200000000ff */
[----:B------:R-:W-:Y:S01]  /*2dae0*/  MUFU.EX2 R80, R93 ;  /* 0x0000005d00507308 */ /* 0x000fe20000000800 */
[----:B------:R-:W-:Y:S01]  /*2daf0*/  F2FP.PACK_AB R40, R87, R86 ;  /* 0x000000565728723e */ /* 0x000fe200000000ff */
[C---:B------:R-:W-:Y:S01]  /*2db00*/  HMMA.16816.F32 R8, R44.reuse, R50, R8 ;  /* 0x000000322c08723c */ /* 0x040fe20000001808 */
[----:B------:R-:W1:Y:S03]  /*2db10*/  LDSM.16.MT88.4 R48, [R178+0xe000] ;  /* 0x00e00000b230783b */ /* 0x000e660000004200 */
[----:B------:R-:W-:Y:S01]  /*2db20*/  F2FP.PACK_AB R42, R91, R90 ;  /* 0x0000005a5b2a723e */ /* 0x000fe200000000ff */
[----:B---3--:R-:W-:Y:S03]  /*2db30*/  FADD.FTZ R0, R74, R0 ;  /* 0x000000004a007221 */ /* 0x008fe60000010000 */
[C---:B----4-:R-:W-:Y:S01]  /*2db40*/  HMMA.16816.F32 R12, R44.reuse, R60, R12 ;  /* 0x0000003c2c0c723c */ /* 0x050fe2000000180c */
[----:B------:R-:W-:Y:S03]  /*2db50*/  MUFU.EX2 R71, R250 ;  /* 0x000000fa00477308 */ /* 0x000fe60000000800 */
[----:B--2---:R-:W-:Y:S04]  /*2db60*/  FADD.FTZ R0, R73, R0 ;  /* 0x0000000049007221 */ /* 0x004fe80000010000 */
[C---:B------:R-:W-:Y:S01]  /*2db70*/  HMMA.16816.F32 R16, R44.reuse, R62, R16 ;  /* 0x0000003e2c10723c */ /* 0x040fe20000001810 */
[----:B------:R-:W2:Y:S02]  /*2db80*/  LDSM.16.MT88.4 R60, [R181+0xe000] ;  /* 0x00e00000b53c783b */ /* 0x000ea40000004200 */
[----:B------:R-:W-:Y:S01]  /*2db90*/  MUFU.EX2 R77, R100 ;  /* 0x00000064004d7308 */ /* 0x000fe20000000800 */
[----:B-----5:R-:W-:Y:S04]  /*2dba0*/  FADD.FTZ R0, R70, R0 ;  /* 0x0000000046007221 */ /* 0x020fe80000010000 */
[C---:B------:R-:W-:Y:S05]  /*2dbb0*/  HMMA.16816.F32 R20, R44.reuse, R52, R20 ;  /* 0x000000342c14723c */ /* 0x040fea0000001814 */
[----:B------:R-:W-:Y:S03]  /*2dbc0*/  MUFU.EX2 R76, R101 ;  /* 0x00000065004c7308 */ /* 0x000fe60000000800 */
[C---:B------:R-:W-:Y:S01]  /*2dbd0*/  HMMA.16816.F32 R24, R44.reuse, R54, R24 ;  /* 0x000000362c18723c */ /* 0x040fe20000001818 */
[----:B------:R-:W3:Y:S06]  /*2dbe0*/  LDSM.16.MT88.4 R52, [R179+0xe000] ;  /* 0x00e00000b334783b */ /* 0x000eec0000004200 */
[----:B------:R-:W-:Y:S01]  /*2dbf0*/  MUFU.EX2 R94, R94 ;  /* 0x0000005e005e7308 */ /* 0x000fe20000000800 */
[C---:B------:R-:W-:Y:S08]  /*2dc00*/  HMMA.16816.F32 R28, R44.reuse, R56, R28 ;  /* 0x000000382c1c723c */ /* 0x040ff0000000181c */
[----:B------:R-:W-:Y:S01]  /*2dc10*/  HMMA.16816.F32 R32, R44, R58, R32 ;  /* 0x0000003a2c20723c */ /* 0x000fe20000001820 */
[----:B------:R-:W-:Y:S01]  /*2dc20*/  LDSM.16.MT88.4 R56, [R181+0xe800] ;  /* 0x00e80000b538783b */ /* 0x000fe20000004200 */
[----:B------:R-:W4:Y:S05]  /*2dc30*/  MUFU.EX2 R95, R95 ;  /* 0x0000005f005f7308 */ /* 0x000f2a0000000800 */
        /* <DEDUP_REMOVED lines=8> */
[----:B----4-:R-:W-:Y:S04]  /*2dcc0*/  F2FP.PACK_AB R44, R95, R94 ;  /* 0x0000005e5f2c723e */ /* 0x010fe800000000ff */
[C---:B------:R-:W-:Y:S01]  /*2dcd0*/  HMMA.16816.F32 R16, R40.reuse, R62, R16 ;  /* 0x0000003e2810723c */ /* 0x040fe20000001810 */
[----:B------:R-:W-:Y:S01]  /*2dce0*/  LDSM.16.MT88.4 R60, [R180+0xe800] ;  /* 0x00e80000b43c783b */ /* 0x000fe20000004200 */
[----:B------:R-:W-:Y:S06]  /*2dcf0*/  MUFU.EX2 R74, R105 ;  /* 0x00000069004a7308 */ /* 0x000fec0000000800 */
[C---:B---3--:R-:W-:Y:S04]  /*2dd00*/  HMMA.16816.F32 R20, R40.reuse, R52, R20 ;  /* 0x000000342814723c */ /* 0x048fe80000001814 */
        /* <DEDUP_REMOVED lines=17> */
[----:B------:R-:W4:Y:S02]  /*2de20*/  MUFU.EX2 R2, R249 ;  /* 0x000000f900027308 */ /* 0x000f240000000800 */
[C---:B------:R-:W-:Y:S01]  /*2de30*/  HMMA.16816.F32 R16, R44.reuse, R58, R16 ;  /* 0x0000003a2c10723c */ /* 0x040fe20000001810 */
[----:B------:R-:W3:Y:S03]  /*2de40*/  LDSM.16.MT88.4 R56, [R181+0xf000] ;  /* 0x00f00000b538783b */ /* 0x000ee60000004200 */
[C---:B-1----:R-:W-:Y:S01]  /*2de50*/  F2FP.PACK_AB R41, R39.reuse, R72 ;  /* 0x000000482729723e */ /* 0x042fe200000000ff */
[----:B------:R-:W-:Y:S03]  /*2de60*/  FADD.FTZ R0, R39, R0 ;  /* 0x0000000027007221 */ /* 0x000fe60000010000 */
[----:B------:R-:W-:Y:S01]  /*2de70*/  MUFU.EX2 R39, R219 ;  /* 0x000000db00277308 */ /* 0x000fe20000000800 */
[C---:B--2---:R-:W-:Y:S03]  /*2de80*/  HMMA.16816.F32 R20, R44.reuse, R52, R20 ;  /* 0x000000342c14723c */ /* 0x044fe60000001814 */
[----:B-----5:R-:W-:Y:S05]  /*2de90*/  FADD.FTZ R0, R37, R0 ;  /* 0x0000000025007221 */ /* 0x020fea0000010000 */
[C---:B------:R-:W-:Y:S01]  /*2dea0*/  HMMA.16816.F32 R24, R44.reuse, R54, R24 ;  /* 0x000000362c18723c */ /* 0x040fe20000001818 */
[----:B------:R-:W-:Y:S01]  /*2deb0*/  MUFU.EX2 R102, R102 ;  /* 0x0000006600667308 */ /* 0x000fe20000000800 */
[----:B------:R-:W1:Y:S02]  /*2dec0*/  LDSM.16.MT88.4 R52, [R180+0xf000] ;  /* 0x00f00000b434783b */ /* 0x000e640000004200 */
[C---:B----4-:R-:W-:Y:S01]  /*2ded0*/  F2FP.PACK_AB R43, R2.reuse, R37 ;  /* 0x00000025022b723e */ /* 0x050fe200000000ff */
[----:B------:R-:W-:Y:S03]  /*2dee0*/  FADD.FTZ R0, R2, R0 ;  /* 0x0000000002007221 */ /* 0x000fe60000010000 */
[C---:B------:R-:W-:Y:S03]  /*2def0*/  HMMA.16816.F32 R28, R44.reuse, R60, R28 ;  /* 0x0000003c2c1c723c */ /* 0x040fe6000000181c */
[----:B------:R-:W2:Y:S01]  /*2df00*/  MUFU.EX2 R103, R103 ;  /* 0x0000006700677308 */ /* 0x000ea20000000800 */
[----:B------:R-:W-:Y:S04]  /*2df10*/  FADD.FTZ R0, R71, R0 ;  /* 0x0000000047007221 */ /* 0x000fe80000010000 */
[----:B------:R-:W-:Y:S01]  /*2df20*/  HMMA.16816.F32 R32, R44, R62, R32 ;  /* 0x0000003e2c20723c */ /* 0x000fe20000001820 */
[----:B------:R-:W-:Y:S03]  /*2df30*/  LDSM.16.MT88.4 R60, [R179+0xf800] ;  /* 0x00f80000b33c783b */ /* 0x000fe60000004200 */
[C---:B------:R-:W-:Y:S01]  /*2df40*/  FADD.FTZ R0, R69.reuse, R0 ;  /* 0x0000000045007221 */ /* 0x040fe20000010000 */
[----:B------:R-:W-:Y:S02]  /*2df50*/  MUFU.EX2 R106, R106 ;  /* 0x0000006a006a7308 */ /* 0x000fe40000000800 */
[----:B------:R-:W-:Y:S01]  /*2df60*/  F2FP.PACK_AB R45, R69, R71 ;  /* 0x00000047452d723e */ /* 0x000fe200000000ff */
[----:B------:R-:W-:Y:S01]  /*2df70*/  FADD.FTZ R0, R68, R0 ;  /* 0x0000000044007221 */ /* 0x000fe20000010000 */
[----:B------:R-:W-:Y:S03]  /*2df80*/  F2FP.PACK_AB R47, R38, R68 ;  /* 0x00000044262f723e */ /* 0x000fe600000000ff */
[----:B------:R-:W-:Y:S01]  /*2df90*/  F2FP.PACK_AB R44, R80, R92 ;  /* 0x0000005c502c723e */ /* 0x000fe200000000ff */
[----:B------:R-:W-:Y:S01]  /*2dfa0*/  FADD.FTZ R0, R38, R0 ;  /* 0x0000000026007221 */ /* 0x000fe20000010000 */
[----:B------:R-:W-:Y:S01]  /*2dfb0*/  F2FP.PACK_AB R46, R78, R79 ;  /* 0x0000004f4e2e723e */ /* 0x000fe200000000ff */
[----:B------:R-:W4:Y:S02]  /*2dfc0*/  MUFU.EX2 R107, R107 ;  /* 0x0000006b006b7308 */ /* 0x000f240000000800 */
[----:B------:R-:W-:Y:S01]  /*2dfd0*/  FADD.FTZ R0, R70, R0 ;  /* 0x0000000046007221 */ /* 0x000fe20000010000 */
[----:B--2---:R-:W-:Y:S07]  /*2dfe0*/  F2FP.PACK_AB R40, R103, R102 ;  /* 0x000000666728723e */ /* 0x004fee00000000ff */
[----:B------:R-:W2:Y:S10]  /*2dff0*/  MUFU.EX2 R37, R218 ;  /* 0x000000da00257308 */ /* 0x000eb40000000800 */
[----:B------:R5:W1:Y:S01]  /*2e000*/  MUFU.EX2 R2, R220 ;  /* 0x000000dc00027308 */ /* 0x000a620000000800 */
[----:B----4-:R-:W-:Y:S09]  /*2e010*/  F2FP.PACK_AB R42, R107, R106 ;  /* 0x0000006a6b2a723e */ /* 0x010ff200000000ff */
[----:B------:R4:W1:Y:S01]  /*2e020*/  MUFU.EX2 R69, R215 ;  /* 0x000000d700457308 */ /* 0x0008620000000800 */
[C---:B---3--:R-:W-:Y:S05]  /*2e030*/  HMMA.16816.F32 R4, R40.reuse, R48, R4 ;  /* 0x000000302804723c */ /* 0x048fea0000001804 */
[----:B--2---:R-:W-:Y:S03]  /*2e040*/  FADD.FTZ R0, R37, R0 ;  /* 0x0000000025007221 */ /* 0x004fe60000010000 */
[C---:B------:R-:W-:Y:S01]  /*2e050*/  HMMA.16816.F32 R8, R40.reuse, R50, R8 ;  /* 0x000000322808723c */ /* 0x040fe20000001808 */
[----:B------:R-:W2:Y:S01]  /*2e060*/  LDSM.16.MT88.4 R48, [R178+0xf800] ;  /* 0x00f80000b230783b */ /* 0x000ea20000004200 */
[----:B------:R-:W3:Y:S02]  /*2e070*/  MUFU.EX2 R68, R111 ;  /* 0x0000006f00447308 */ /* 0x000ee40000000800 */
[----:B------:R-:W-:Y:S01]  /*2e080*/  FADD.FTZ R0, R39, R0 ;  /* 0x0000000027007221 */ /* 0x000fe20000010000 */
[----:B-----5:R-:W-:Y:S03]  /*2e090*/  MOV R220, R166 ;  /* 0x000000a600dc7202 */ /* 0x020fe60000000f00 */
[C---:B------:R-:W-:Y:S04]  /*2e0a0*/  HMMA.16816.F32 R12, R40.reuse, R56, R12 ;  /* 0x00000038280c723c */ /* 0x040fe8000000180c */
[----:B------:R-:W-:Y:S01]  /*2e0b0*/  MUFU.EX2 R38, R115 ;  /* 0x0000007300267308 */ /* 0x000fe20000000800 */
[----:B----4-:R-:W-:Y:S03]  /*2e0c0*/  MOV R215, R167 ;  /* 0x000000a700d77202 */ /* 0x010fe60000000f00 */
[C---:B------:R-:W-:Y:S01]  /*2e0d0*/  HMMA.16816.F32 R16, R40.reuse, R58, R16 ;  /* 0x0000003a2810723c */ /* 0x040fe20000001810 */
[----:B------:R-:W4:Y:S02]  /*2e0e0*/  LDSM.16.MT88.4 R56, [R181+0xf800] ;  /* 0x00f80000b538783b */ /* 0x000f240000004200 */
[----:B------:R-:W-:Y:S03]  /*2e0f0*/  ISETP.GT.AND P0, PT, R215, R220, PT ;  /* 0x000000dcd700720c */ /* 0x000fe60003f04270 */
[----:B------:R-:W-:Y:S02]  /*2e100*/  MUFU.EX2 R72, R109 ;  /* 0x0000006d00487308 */ /* 0x000fe40000000800 */
[C---:B------:R-:W-:Y:S08]  /*2e110*/  HMMA.16816.F32 R20, R40.reuse, R64, R20 ;  /* 0x000000402814723c */ /* 0x040ff00000001814 */
[C---:B------:R-:W-:Y:S01]  /*2e120*/  HMMA.16816.F32 R24, R40.reuse, R66, R24 ;  /* 0x000000422818723c */ /* 0x040fe20000001818 */
[----:B------:R-:W5:Y:S01]  /*2e130*/  LDSM.16.MT88.4 R64, [R180+0xf800] ;  /* 0x00f80000b440783b */ /* 0x000f620000004200 */
[----:B------:R-:W-:Y:S06]  /*2e140*/  MUFU.EX2 R71, R112 ;  /* 0x0000007000477308 */ /* 0x000fec0000000800 */
[C---:B-1----:R-:W-:Y:S08]  /*2e150*/  HMMA.16816.F32 R28, R40.reuse, R52, R28 ;  /* 0x00000034281c723c */ /* 0x042ff0000000181c */
[----:B------:R-:W-:Y:S01]  /*2e160*/  HMMA.16816.F32 R32, R40, R54, R32 ;  /* 0x000000362820723c */ /* 0x000fe20000001820 */
[----:B------:R-:W1:Y:S06]  /*2e170*/  LDSM.16.MT88.4 R52, [R178+0x10000] ;  /* 0x01000000b234783b */ /* 0x000e6c0000004200 */
[----:B------:R-:W-:Y:S01]  /*2e180*/  F2FP.PACK_AB R41, R37, R70 ;  /* 0x000000462529723e */ /* 0x000fe200000000ff */
[C---:B--2---:R-:W-:Y:S01]  /*2e190*/  HMMA.16816.F32 R4, R44.reuse, R48, R4 ;  /* 0x000000302c04723c */ /* 0x044fe20000001804 */
[----:B------:R-:W-:Y:S04]  /*2e1a0*/  MUFU.EX2 R70, R113 ;  /* 0x0000007100467308 */ /* 0x000fe80000000800 */
[C---:B------:R-:W-:Y:S01]  /*2e1b0*/  F2FP.PACK_AB R43, R2.reuse, R39 ;  /* 0x00000027022b723e */ /* 0x040fe200000000ff */
[----:B------:R-:W-:Y:S01]  /*2e1c0*/  FADD.FTZ R37, R2, R0 ;  /* 0x0000000002257221 */ /* 0x000fe20000010000 */
[----:B------:R-:W-:Y:S01]  /*2e1d0*/  F2FP.PACK_AB R40, R76, R77 ;  /* 0x0000004d4c28723e */ /* 0x000fe200000000ff */
[C---:B------:R-:W-:Y:S01]  /*2e1e0*/  HMMA.16816.F32 R8, R44.reuse, R50, R8 ;  /* 0x000000322c08723c */ /* 0x040fe20000001808 */
[----:B------:R-:W2:Y:S02]  /*2e1f0*/  LDSM.16.MT88.4 R48, [R181+0x10000] ;  /* 0x01000000b530783b */ /* 0x000ea40000004200 */
[----:B------:R-:W-:Y:S01]  /*2e200*/  MUFU.EX2 R39, R123 ;  /* 0x0000007b00277308 */ /* 0x000fe20000000800 */
[----:B------:R-:W-:Y:S01]  /*2e210*/  F2FP.PACK_AB R42, R74, R75 ;  /* 0x0000004b4a2a723e */ /* 0x000fe200000000ff */
[----:B------:R-:W-:Y:S03]  /*2e220*/  FADD.FTZ R0, R159, R108 ;  /* 0x0000006c9f007221 */ /* 0x000fe60000010000 */
[C---:B----4-:R-:W-:Y:S04]  /*2e230*/  HMMA.16816.F32 R12, R44.reuse, R56, R12 ;  /* 0x000000382c0c723c */ /* 0x050fe8000000180c */
[----:B------:R-:W-:Y:S04]  /*2e240*/  FADD.FTZ R0, R157, R0 ;  /* 0x000000009d007221 */ /* 0x000fe80000010000 */
[C---:B------:R-:W-:Y:S01]  /*2e250*/  HMMA.16816.F32 R16, R44.reuse, R58, R16 ;  /* 0x0000003a2c10723c */ /* 0x040fe20000001810 */
[----:B------:R-:W-:Y:S03]  /*2e260*/  LDSM.16.MT88.4 R56, [R181+0x10800] ;  /* 0x01080000b538783b */ /* 0x000fe60000004200 */
[----:B------:R-:W-:Y:S04]  /*2e270*/  FADD.FTZ R0, R158, R0 ;  /* 0x000000009e007221 */ /* 0x000fe80000010000 */
[C---:B------:R-:W-:Y:S01]  /*2e280*/  HMMA.16816.F32 R20, R44.reuse, R60, R20 ;  /* 0x0000003c2c14723c */ /* 0x040fe20000001814 */
[----:B------:R-:W4:Y:S03]  /*2e290*/  MUFU.EX2 R61, R114 ;  /* 0x00000072003d7308 */ /* 0x000f260000000800 */
[----:B------:R-:W-:Y:S04]  /*2e2a0*/  FADD.FTZ R0, R155, R0 ;  /* 0x000000009b007221 */ /* 0x000fe80000010000 */
[C---:B------:R-:W-:Y:S03]  /*2e2b0*/  HMMA.16816.F32 R24, R44.reuse, R62, R24 ;  /* 0x0000003e2c18723c */ /* 0x040fe60000001818 */
[----:B------:R-:W-:Y:S01]  /*2e2c0*/  MUFU.EX2 R63, R118 ;  /* 0x00000076003f7308 */ /* 0x000fe20000000800 */
[----:B------:R-:W-:Y:S04]  /*2e2d0*/  FADD.FTZ R0, R156, R0 ;  /* 0x000000009c007221 */ /* 0x000fe80000010000 */
[C---:B-----5:R-:W-:Y:S04]  /*2e2e0*/  HMMA.16816.F32 R28, R44.reuse, R64, R28 ;  /* 0x000000402c1c723c */ /* 0x060fe8000000181c */
[----:B------:R-:W-:Y:S01]  /*2e2f0*/  FADD.FTZ R0, R153, R0 ;  /* 0x0000000099007221 */ /* 0x000fe20000010000 */
[----:B------:R-:W5:Y:S03]  /*2e300*/  MUFU.EX2 R62, R119 ;  /* 0x00000077003e7308 */ /* 0x000f660000000800 */
[----:B------:R-:W-:Y:S01]  /*2e310*/  HMMA.16816.F32 R32, R44, R66, R32 ;  /* 0x000000422c20723c */ /* 0x000fe20000001820 */
[----:B------:R-:W3:Y:S03]  /*2e320*/  LDSM.16.MT88.4 R44, [R179+0x10000] ;  /* 0x01000000b32c783b */ /* 0x000ee60000004200 */
[----:B------:R-:W-:Y:S03]  /*2e330*/  FADD.FTZ R0, R154, R0 ;  /* 0x000000009a007221 */ /* 0x000fe60000010000 */
[----:B------:R-:W3:Y:S01]  /*2e340*/  MUFU.EX2 R60, R122 ;  /* 0x0000007a003c7308 */ /* 0x000ee20000000800 */
[C---:B-1----:R-:W-:Y:S05]  /*2e350*/  HMMA.16816.F32 R4, R40.reuse, R52, R4 ;  /* 0x000000342804723c */ /* 0x042fea0000001804 */
[----:B------:R-:W-:Y:S03]  /*2e360*/  FADD.FTZ R0, R150, R0 ;  /* 0x0000000096007221 */ /* 0x000fe60000010000 */
[C---:B------:R-:W-:Y:S01]  /*2e370*/  HMMA.16816.F32 R8, R40.reuse, R54, R8 ;  /* 0x000000362808723c */ /* 0x040fe20000001808 */
[----:B------:R-:W1:Y:S01]  /*2e380*/  LDSM.16.MT88.4 R52, [R180+0x10000] ;  /* 0x01000000b434783b */ /* 0x000e620000004200 */
[----:B------:R-:W-:Y:S02]  /*2e390*/  MUFU.EX2 R67, R117 ;  /* 0x0000007500437308 */ /* 0x000fe40000000800 */
[----:B------:R-:W-:Y:S04]  /*2e3a0*/  FADD.FTZ R0, R152, R0 ;  /* 0x0000000098007221 */ /* 0x000fe80000010000 */
[C---:B--2---:R-:W-:Y:S01]  /*2e3b0*/  HMMA.16816.F32 R12, R40.reuse, R48, R12 ;  /* 0x00000030280c723c */ /* 0x044fe2000000180c */
[----:B------:R-:W-:Y:S03]  /*2e3c0*/  LDSM.16.MT88.4 R152, [R181+0x11800] ;  /* 0x01180000b598783b */ /* 0x000fe60000004200 */
[----:B------:R-:W-:Y:S01]  /*2e3d0*/  FADD.FTZ R0, R149, R0 ;  /* 0x0000000095007221 */ /* 0x000fe20000010000 */
[----:B------:R-:W-:Y:S03]  /*2e3e0*/  MUFU.EX2 R66, R120 ;  /* 0x0000007800427308 */ /* 0x000fe60000000800 */
[C---:B------:R-:W-:Y:S01]  /*2e3f0*/  HMMA.16816.F32 R16, R40.reuse, R50, R16 ;  /* 0x000000322810723c */ /* 0x040fe20000001810 */
[----:B------:R-:W2:Y:S03]  /*2e400*/  LDSM.16.MT88.4 R48, [R178+0x10800] ;  /* 0x01080000b230783b */ /* 0x000ea60000004200 */
[----:B------:R-:W-:Y:S03]  /*2e410*/  FADD.FTZ R0, R151, R0 ;  /* 0x0000000097007221 */ /* 0x000fe60000010000 */
[----:B------:R-:W-:Y:S01]  /*2e420*/  MUFU.EX2 R65, R121 ;  /* 0x0000007900417308 */ /* 0x000fe20000000800 */
[----:B------:R-:W-:Y:S01]  /*2e430*/  FADD.FTZ R2, R142, R0 ;  /* 0x000000008e027221 */ /* 0x000fe20000010000 */
[C---:B---3--:R-:W-:Y:S03]  /*2e440*/  HMMA.16816.F32 R20, R40.reuse, R44, R20 ;  /* 0x0000002c2814723c */ /* 0x048fe60000001814 */
        /* <DEDUP_REMOVED lines=8> */
[----:B----4-:R-:W-:Y:S01]  /*2e4d0*/  F2FP.PACK_AB R47, R38, R61 ;  /* 0x0000003d262f723e */ /* 0x010fe200000000ff */
[C---:B-1----:R-:W-:Y:S03]  /*2e4e0*/  HMMA.16816.F32 R28, R40.reuse, R52, R28 ;  /* 0x00000034281c723c */ /* 0x042fe6000000181c */
[----:B------:R-:W1:Y:S01]  /*2e4f0*/  MUFU.EX2 R68, R116 ;  /* 0x0000007400447308 */ /* 0x000e620000000800 */
[----:B------:R-:W-:Y:S01]  /*2e500*/  FADD.FTZ R0, R61, R0 ;  /* 0x000000003d007221 */ /* 0x000fe20000010000 */
[----:B------:R-:W-:Y:S02]  /*2e510*/  F2FP.PACK_AB R44, R72, R73 ;  /* 0x00000049482c723e */ /* 0x000fe400000000ff */
[----:B------:R-:W-:Y:S01]  /*2e520*/  F2FP.PACK_AB R46, R70, R71 ;  /* 0x00000047462e723e */ /* 0x000fe200000000ff */
[----:B------:R-:W-:Y:S01]  /*2e530*/  HMMA.16816.F32 R32, R40, R54, R32 ;  /* 0x000000362820723c */ /* 0x000fe20000001820 */
[----:B------:R-:W3:Y:S03]  /*2e540*/  LDSM.16.MT88.4 R40, [R179+0x10800] ;  /* 0x01080000b328783b */ /* 0x000ee60000004200 */
[----:B------:R-:W-:Y:S02]  /*2e550*/  FADD.FTZ R37, R38, R0 ;  /* 0x0000000026257221 */ /* 0x000fe40000010000 */
[----:B------:R-:W-:Y:S01]  /*2e560*/  FADD.FTZ R0, R143, R2 ;  /* 0x000000028f007221 */ /* 0x000fe20000010000 */
[----:B------:R-:W-:Y:S01]  /*2e570*/  MUFU.EX2 R38, R163 ;  /* 0x000000a300267308 */ /* 0x000fe20000000800 */
[C---:B--2---:R-:W-:Y:S01]  /*2e580*/  HMMA.16816.F32 R4, R44.reuse, R48, R4 ;  /* 0x000000302c04723c */ /* 0x044fe20000001804 */
[----:B------:R-:W2:Y:S04]  /*2e590*/  LDSM.16.MT88.4 R52, [R180+0x10800] ;  /* 0x01080000b434783b */ /* 0x000ea80000004200 */
[----:B------:R-:W-:Y:S03]  /*2e5a0*/  FADD.FTZ R0, R148, R0 ;  /* 0x0000000094007221 */ /* 0x000fe60000010000 */
[C---:B------:R-:W-:Y:S01]  /*2e5b0*/  HMMA.16816.F32 R8, R44.reuse, R50, R8 ;  /* 0x000000322c08723c */ /* 0x040fe20000001808 */
[----:B------:R-:W4:Y:S03]  /*2e5c0*/  LDSM.16.MT88.4 R48, [R178+0x11000] ;  /* 0x01100000b230783b */ /* 0x000f260000004200 */
[----:B------:R-:W-:Y:S04]  /*2e5d0*/  FADD.FTZ R0, R145, R0 ;  /* 0x0000000091007221 */ /* 0x000fe80000010000 */
[C---:B------:R-:W-:Y:S04]  /*2e5e0*/  HMMA.16816.F32 R12, R44.reuse, R56, R12 ;  /* 0x000000382c0c723c */ /* 0x040fe8000000180c */
[----:B------:R-:W-:Y:S02]  /*2e5f0*/  FADD.FTZ R0, R146, R0 ;  /* 0x0000000092007221 */ /* 0x000fe40000010000 */
[----:B------:R-:W-:Y:S02]  /*2e600*/  LDSM.16.MT88.4 R144, [R179+0x11800] ;  /* 0x01180000b390783b */ /* 0x000fe40000004200 */
[C---:B------:R-:W-:Y:S04]  /*2e610*/  HMMA.16816.F32 R16, R44.reuse, R58, R16 ;  /* 0x0000003a2c10723c */ /* 0x040fe80000001810 */
[----:B------:R-:W-:Y:S02]  /*2e620*/  FADD.FTZ R0, R140, R0 ;  /* 0x000000008c007221 */ /* 0x000fe40000010000 */
[----:B------:R-:W4:Y:S02]  /*2e630*/  LDSM.16.MT88.4 R56, [R181+0x11000] ;  /* 0x01100000b538783b */ /* 0x000f240000004200 */
[----:B------:R-:W-:Y:S01]  /*2e640*/  FADD.FTZ R0, R135, R0 ;  /* 0x0000000087007221 */ /* 0x000fe20000010000 */
[C---:B---3--:R-:W-:Y:S03]  /*2e650*/  HMMA.16816.F32 R20, R44.reuse, R40, R20 ;  /* 0x000000282c14723c */ /* 0x048fe60000001814 */
[----:B------:R-:W-:Y:S01]  /*2e660*/  FADD.FTZ R0, R130, R0 ;  /* 0x0000000082007221 */ /* 0x000fe20000010000 */
[----:B------:R-:W-:Y:S03]  /*2e670*/  MOV R135, R36 ;  /* 0x0000002400877202 */ /* 0x000fe60000000f00 */
[----:B------:R-:W-:Y:S01]  /*2e680*/  FADD.FTZ R0, R134, R0 ;  /* 0x0000000086007221 */ /* 0x000fe20000010000 */
[C---:B------:R-:W-:Y:S04]  /*2e690*/  HMMA.16816.F32 R24, R44.reuse, R42, R24 ;  /* 0x0000002a2c18723c */ /* 0x040fe80000001818 */
[----:B------:R-:W-:Y:S01]  /*2e6a0*/  FADD.FTZ R0, R131, R0 ;  /* 0x0000000083007221 */ /* 0x000fe20000010000 */
[----:B-----5:R-:W-:Y:S02]  /*2e6b0*/  F2FP.PACK_AB R41, R62, R63 ;  /* 0x0000003f3e29723e */ /* 0x020fe400000000ff */
[----:B------:R-:W-:Y:S01]  /*2e6c0*/  F2FP.PACK_AB R43, R39, R60 ;  /* 0x0000003c272b723e */ /* 0x000fe200000000ff */
[C---:B--2---:R-:W-:Y:S01]  /*2e6d0*/  HMMA.16816.F32 R28, R44.reuse, R52, R28 ;  /* 0x000000342c1c723c */ /* 0x044fe2000000181c */
        /* <DEDUP_REMOVED lines=9> */
[C---:B----4-:R-:W-:Y:S05]  /*2e770*/  HMMA.16816.F32 R4, R40.reuse, R48, R4 ;  /* 0x000000302804723c */ /* 0x050fea0000001804 */
[----:B------:R-:W-:Y:S01]  /*2e780*/  FADD.FTZ R2, R138, R0 ;  /* 0x000000008a027221 */ /* 0x000fe20000010000 */
[----:B------:R1:W-:Y:S01]  /*2e790*/  MUFU.EX2 R139, R162 ;  /* 0x000000a2008b7308 */ /* 0x0003e20000000800 */
[----:B------:R-:W-:Y:S01]  /*2e7a0*/  FADD.FTZ R0, R63, R37 ;  /* 0x000000253f007221 */ /* 0x000fe20000010000 */
[C---:B------:R-:W-:Y:S04]  /*2e7b0*/  HMMA.16816.F32 R8, R40.reuse, R50, R8 ;  /* 0x000000322808723c */ /* 0x040fe80000001808 */
[----:B------:R-:W-:Y:S02]  /*2e7c0*/  FADD.FTZ R2, R136, R2 ;  /* 0x0000000288027221 */ /* 0x000fe40000010000 */
[----:B------:R-:W-:Y:S02]  /*2e7d0*/  FADD.FTZ R0, R62, R0 ;  /* 0x000000003e007221 */ /* 0x000fe40000010000 */
[C---:B------:R-:W-:Y:S01]  /*2e7e0*/  HMMA.16816.F32 R12, R40.reuse, R56, R12 ;  /* 0x00000038280c723c */ /* 0x040fe2000000180c */
[----:B------:R-:W2:Y:S03]  /*2e7f0*/  MUFU.EX2 R49, R125 ;  /* 0x0000007d00317308 */ /* 0x000ea60000000800 */
[----:B------:R-:W-:Y:S02]  /*2e800*/  FADD.FTZ R2, R81, R2 ;  /* 0x0000000251027221 */ /* 0x000fe40000010000 */
[----:B------:R-:W-:Y:S02]  /*2e810*/  FADD.FTZ R0, R60, R0 ;  /* 0x000000003c007221 */ /* 0x000fe40000010000 */
[C---:B------:R-:W-:Y:S01]  /*2e820*/  HMMA.16816.F32 R16, R40.reuse, R58, R16 ;  /* 0x0000003a2810723c */ /* 0x040fe20000001810 */
[----:B------:R-:W3:Y:S02]  /*2e830*/  LDSM.16.MT88.4 R60, [R179+0x11000] ;  /* 0x01100000b33c783b */ /* 0x000ee40000004200 */
[----:B------:R-:W-:Y:S01]  /*2e840*/  MUFU.EX2 R48, R128 ;  /* 0x0000008000307308 */ /* 0x000fe20000000800 */
[----:B------:R-:W-:Y:S02]  /*2e850*/  FADD.FTZ R2, R82, R2 ;  /* 0x0000000252027221 */ /* 0x000fe40000010000 */
[----:B------:R-:W-:Y:S02]  /*2e860*/  FADD.FTZ R37, R39, R0 ;  /* 0x0000000027257221 */ /* 0x000fe40000010000 */
[----:B------:R-:W-:Y:S01]  /*2e870*/  FADD.FTZ R0, R83, R2 ;  /* 0x0000000253007221 */ /* 0x000fe20000010000 */
[----:B-1----:R-:W1:Y:S03]  /*2e880*/  LDSM.16.MT88.4 R160, [R178+0x11800] ;  /* 0x01180000b2a0783b */ /* 0x002e660000004200 */
[----:B------:R-:W-:Y:S01]  /*2e890*/  FADD.FTZ R0, R86, R0 ;  /* 0x0000000056007221 */ /* 0x000fe20000010000 */
[----:B------:R-:W4:Y:S03]  /*2e8a0*/  MUFU.EX2 R39, R129 ;  /* 0x0000008100277308 */ /* 0x000f260000000800 */
[----:B------:R-:W-:Y:S01]  /*2e8b0*/  FADD.FTZ R0, R87, R0 ;  /* 0x0000000057007221 */ /* 0x000fe20000010000 */
[----:B--2---:R-:W-:Y:S03]  /*2e8c0*/  F2FP.PACK_AB R136, R49, R52 ;  /* 0x000000343188723e */ /* 0x004fe600000000ff */
[----:B------:R-:W-:Y:S04]  /*2e8d0*/  FADD.FTZ R0, R90, R0 ;  /* 0x000000005a007221 */ /* 0x000fe80000010000 */
[----:B------:R-:W-:Y:S04]  /*2e8e0*/  FADD.FTZ R0, R91, R0 ;  /* 0x000000005b007221 */ /* 0x000fe80000010000 */
[----:B------:R-:W-:Y:S04]  /*2e8f0*/  FADD.FTZ R0, R94, R0 ;  /* 0x000000005e007221 */ /* 0x000fe80000010000 */
[----:B------:R-:W-:Y:S04]  /*2e900*/  FADD.FTZ R0, R95, R0 ;  /* 0x000000005f007221 */ /* 0x000fe80000010000 */
[----:B------:R-:W-:Y:S01]  /*2e910*/  FADD.FTZ R0, R98, R0 ;  /* 0x0000000062007221 */ /* 0x000fe20000010000 */
[----:B----4-:R-:W-:Y:S03]  /*2e920*/  F2FP.PACK_AB R138, R39, R48 ;  /* 0x00000030278a723e */ /* 0x010fe600000000ff */
[----:B------:R-:W-:Y:S01]  /*2e930*/  FADD.FTZ R0, R99, R0 ;  /* 0x0000000063007221 */ /* 0x000fe20000010000 */
[C---:B---3--:R-:W-:Y:S03]  /*2e940*/  HMMA.16816.F32 R20, R40.reuse, R60, R20 ;  /* 0x0000003c2814723c */ /* 0x048fe60000001814 */
        /* <DEDUP_REMOVED lines=14> */
[C---:B-1----:R-:W-:Y:S01]  /*2ea30*/  HMMA.16816.F32 R164, R136.reuse, R160, R4 ;  /* 0x000000a088a4723c */ /* 0x042fe20000001804 */
[----:B------:R-:W1:Y:S07]  /*2ea40*/  LDSM.16.MT88.4 R4, [R180+0x11800] ;  /* 0x01180000b404783b */ /* 0x000e6e0000004200 */
[C---:B------:R-:W-:Y:S08]  /*2ea50*/  HMMA.16816.F32 R160, R136.reuse, R162, R8 ;  /* 0x000000a288a0723c */ /* 0x040ff00000001808 */
[C---:B------:R-:W-:Y:S04]  /*2ea60*/  HMMA.16816.F32 R156, R136.reuse, R152, R12 ;  /* 0x00000098889c723c */ /* 0x040fe8000000180c */
[----:B--2---:R-:W-:Y:S04]  /*2ea70*/  FADD.FTZ R0, R92, R2 ;  /* 0x000000025c007221 */ /* 0x004fe80000010000 */
        /* <DEDUP_REMOVED lines=9> */
[C---:B-1----:R-:W-:Y:S03]  /*2eb10*/  HMMA.16816.F32 R140, R136.reuse, R4, R28 ;  /* 0x00000004888c723c */ /* 0x042fe6000000181c */
        /* <DEDUP_REMOVED lines=13> */
[----:B------:R-:W-:Y:S05]  /*2ebf0*/  FADD.FTZ R0, R39, R0 ;  /* 0x0000000027007221 */ /* 0x000fea0000010000 */
[----:B------:R1:W-:Y:S01]  /*2ec00*/  STL [R1+0x10], R0 ;  /* 0x0000100001007387 */ /* 0x0003e20000100800 */
[----:B------:R-:W-:-:S05]  /*2ec10*/  @P0 BRA `(.L_x_2152) ;  /* 0xffff8cd000000947 */ /* 0x000fca000383ffff */
.L_x_2143:
        /* <DEDUP_REMOVED lines=10> */
[----:B------:R-:W3:Y:S04]  /*2ecc0*/  LDL R2, [R1+0x10] ;  /* 0x0000100001027983 */ /* 0x000ee80000100800 */
[----:B-1-3--:R1:W3:Y:S02]  /*2ecd0*/  SHFL.BFLY PT, R0, R2, 0x2, 0x1f ;  /* 0x0c401f0002007f89 */ /* 0x00a2e400000e0000 */
.L_x_2157:
        /* <DEDUP_REMOVED lines=9> */
.L_x_2158:
[----:B------:R-:W4:Y:S01]  /*2ed70*/  S2R R57, SR_TID.X ;  /* 0x0000000000397919 */ /* 0x000f220000002100 */
[----:B---3--:R-:W-:Y:S01]  /*2ed80*/  FADD.FTZ R9, R4, R2 ;  /* 0x0000000204097221 */ /* 0x008fe20000010000 */
[----:B------:R-:W-:Y:S01]  /*2ed90*/  FSETP.NE.FTZ.AND P4, PT, R10, RZ, PT ;  /* 0x000000ff0a00720b */ /* 0x000fe20003f95000 */
[----:B------:R-:W-:Y:S01]  /*2eda0*/  IMAD.MOV.U32 R0, RZ, RZ, 0x3f800000 ;  /* 0x3f800000ff007424 */ /* 0x000fe200078e00ff */
[----:B------:R-:W-:Y:S02]  /*2edb0*/  BAR.SYNC.DEFER_BLOCKING 0x0 ;  /* 0x0000000000007b1d */ /* 0x000fe40000010000 */
[----:B------:R-:W-:-:S04]  /*2edc0*/  FSETP.NE.FTZ.AND P3, PT, R9, RZ, PT ;  /* 0x000000ff0900720b */ /* 0x000fc80003f75000 */
[----:B------:R-:W3:Y:S01]  /*2edd0*/  LDL.LU R63, [R1+0x15c] ;  /* 0x00015c00013f7983 */ /* 0x000ee20000300800 */
[----:B----4-:R-:W-:Y:S02]  /*2ede0*/  SHF.R.S32.HI R20, RZ, 0x1f, R57 ;  /* 0x0000001fff147819 */ /* 0x010fe40000011439 */
[----:B-1----:R-:W-:Y:S02]  /*2edf0*/  MOV R2, 0x3f800000 ;  /* 0x3f80000000027802 */ /* 0x002fe40000000f00 */
[----:B------:R-:W1:Y:S01]  /*2ee00*/  @P4 MUFU.RCP R0, R10 ;  /* 0x0000000a00004308 */ /* 0x000e620000001000 */
[----:B------:R-:W-:Y:S01]  /*2ee10*/  LEA.HI R5, R20, R57, RZ, 0x2 ;  /* 0x0000003914057211 */ /* 0x000fe200078f10ff */
[----:B------:R-:W-:Y:S01]  /*2ee20*/  IMAD.MOV.U32 R8, RZ, RZ, 0x40 ;  /* 0x00000040ff087424 */ /* 0x000fe200078e00ff */
[----:B------:R-:W-:Y:S01]  /*2ee30*/  ULDC.64 UR4, c[0x0][0x118] ;  /* 0x0000460000047ab9 */ /* 0x000fe20000000a00 */
[----:B------:R-:W4:Y:S01]  /*2ee40*/  LDL.LU R62, [R1+0x160] ;  /* 0x00016000013e7983 */ /* 0x000f220000300800 */
[----:B------:R-:W-:-:S02]  /*2ee50*/  SHF.R.S32.HI R6, RZ, 0x2, R5 ;  /* 0x00000002ff067819 */ /* 0x000fc40000011405 */
[----:B------:R-:W-:Y:S02]  /*2ee60*/  SHF.R.S32.HI R4, RZ, 0x1f, R5 ;  /* 0x0000001fff047819 */ /* 0x000fe40000011405 */
[----:B------:R-:W-:Y:S01]  /*2ee70*/  LEA.HI R56, R20, R57, RZ, 0x5 ;  /* 0x0000003914387211 */ /* 0x000fe200078f28ff */
[----:B------:R-:W2:Y:S01]  /*2ee80*/  @P3 MUFU.RCP R2, R9 ;  /* 0x0000000900023308 */ /* 0x000ea20000001000 */
        /* <DEDUP_REMOVED lines=12> */
[----:B--2---:R-:W-:Y:S01]  /*2ef50*/  FMUL.FTZ R167, R2, R167 ;  /* 0x000000a702a77220 */ /* 0x004fe20000410000 */
        /* <DEDUP_REMOVED lines=49> */
[----:B------:R-:W-:Y:S01]  /*2f270*/  STS.64 [R5], R152 ;  /* 0x0000009805007388 */ /* 0x000fe20000000a00 */
[C---:B------:R-:W-:Y:S01]  /*2f280*/  IMAD.IADD R4, R8.reuse, 0x1, R0 ;  /* 0x0000000108047824 */ /* 0x040fe200078e0200 */
[----:B--2---:R-:W-:Y:S02]  /*2f290*/  IADD3 R2, R7, R0, RZ ;  /* 0x0000000007027210 */ /* 0x004fe40007ffe0ff */
        /* <DEDUP_REMOVED lines=10> */
[----:B------:R-:W3:Y:S04]  /*2f340*/  LD.E.64 R18, [R12.64+0xb0] ;  /* 0x0000b0040c127980 */ /* 0x000ee8000c101b00 */
[----:B------:R-:W4:Y:S04]  /*2f350*/  LD.E R37, [R12.64+0x60] ;  /* 0x000060040c257980 */ /* 0x000f28000c101900 */
[----:B------:R-:W2:Y:S04]  /*2f360*/  S2R R58, SR_TID.X ;  /* 0x00000000003a7919 */ /* 0x000ea80000002100 */
[----:B------:R3:W5:Y:S04]  /*2f370*/  LD.E R38, [R12.64+0xcc] ;  /* 0x0000cc040c267980 */ /* 0x000768000c101900 */
[----:B------:R3:W5:Y:S04]  /*2f380*/  LD.E.64 R16, [R12.64+0x78] ;  /* 0x000078040c107980 */ /* 0x000768000c101b00 */
[----:B------:R3:W5:Y:S01]  /*2f390*/  LD.E.64 R14, [R12.64+0xa8] ;  /* 0x0000a8040c0e7980 */ /* 0x000762000c101b00 */
[----:B------:R-:W2:Y:S01]  /*2f3a0*/  @P4 MUFU.LG2 R6, R10 ;  /* 0x0000000a00064308 */ /* 0x000ea20000000c00 */
[----:B------:R-:W-:Y:S01]  /*2f3b0*/  BSSY B0, `(.L_x_2155) ;  /* 0x0000042000007945 */ /* 0x000fe20003800000 */
[----:B-1----:R-:W-:Y:S01]  /*2f3c0*/  LEA.HI R0, R20, R57, RZ, 0x4 ;  /* 0x0000003914007211 */ /* 0x002fe200078f20ff */
[----:B------:R-:W1:Y:S03]  /*2f3d0*/  S2R R60, SR_CTAID.X ;  /* 0x00000000003c7919 */ /* 0x000e660000002500 */
[----:B------:R-:W-:-:S02]  /*2f3e0*/  LOP3.LUT R0, R0, 0xfffffff0, RZ, 0xc0, !PT ;  /* 0xfffffff000007812 */ /* 0x000fc400078ec0ff */
[----:B------:R-:W1:Y:S01]  /*2f3f0*/  @P3 MUFU.LG2 R9, R9 ;  /* 0x0000000900093308 */ /* 0x000e620000000c00 */
[----:B--2---:R-:W-:Y:S02]  /*2f400*/  SHF.R.S32.HI R59, RZ, 0x1f, R58 ;  /* 0x0000001fff3b7819 */ /* 0x004fe4000001143a */
[----:B------:R-:W-:Y:S02]  /*2f410*/  IMAD.IADD R8, R57, 0x1, -R0 ;  /* 0x0000000139087824 */ /* 0x000fe400078e0a00 */
[----:B------:R-:W-:Y:S01]  /*2f420*/  LEA.HI R7, R59, R58, RZ, 0x4 ;  /* 0x0000003a3b077211 */ /* 0x000fe200078f20ff */
[----:B------:R-:W-:Y:S02]  /*2f430*/  @P4 FMUL.FTZ R6, R6, 0.69314718246459960938 ;  /* 0x3f31721806064820 */ /* 0x000fe40000410000 */
[----:B------:R-:W-:Y:S02]  /*2f440*/  LEA.HI R4, R8, R8, RZ, 0x1 ;  /* 0x0000000808047211 */ /* 0x000fe400078f08ff */
[----:B------:R-:W-:-:S02]  /*2f450*/  SHF.R.S32.HI R7, RZ, 0x4, R7 ;  /* 0x00000004ff077819 */ /* 0x000fc40000011407 */
[----:B------:R-:W-:Y:S01]  /*2f460*/  MOV R10, 0xff800000 ;  /* 0xff800000000a7802 */ /* 0x000fe20000000f00 */
[----:B------:R-:W-:Y:S01]  /*2f470*/  IMAD.SHL.U32 R2, R4, 0x4, RZ ;  /* 0x0000000404027824 */ /* 0x000fe200078e00ff */
[----:B------:R-:W-:Y:S01]  /*2f480*/  SHF.L.U32 R0, R7, 0x6, RZ ;  /* 0x0000000607007819 */ /* 0x000fe200000006ff */
[----:B-1----:R-:W-:-:S03]  /*2f490*/  @P3 FMUL.FTZ R9, R9, 0.69314718246459960938 ;  /* 0x3f31721809093820 */ /* 0x002fc60000410000 */
[----:B------:R-:W-:Y:S01]  /*2f4a0*/  LOP3.LUT R0, R0, 0x1c0, RZ, 0xc0, !PT ;  /* 0x000001c000007812 */ /* 0x000fe200078ec0ff */
[----:B-----5:R-:W-:-:S03]  /*2f4b0*/  @P3 FFMA.FTZ R10, R3, R39, R9 ;  /* 0x00000027030a3223 */ /* 0x020fc60000010009 */
[----:B------:R-:W-:Y:S02]  /*2f4c0*/  LOP3.LUT R5, R0, 0x38, R2, 0xf8, !PT ;  /* 0x0000003800057812 */ /* 0x000fe400078ef802 */
[----:B------:R-:W-:Y:S02]  /*2f4d0*/  SHF.R.U32.HI R0, RZ, 0x3, R0 ;  /* 0x00000003ff007819 */ /* 0x000fe40000011600 */
[----:B------:R-:W-:Y:S02]  /*2f4e0*/  LOP3.LUT R2, R4, 0xffffffe, RZ, 0xc0, !PT ;  /* 0x0ffffffe04027812 */ /* 0x000fe400078ec0ff */
[----:B------:R-:W-:Y:S02]  /*2f4f0*/  LOP3.LUT R0, R5, R0, RZ, 0x3c, !PT ;  /* 0x0000000005007212 */ /* 0x000fe400078e3cff */
[----:B------:R-:W-:Y:S02]  /*2f500*/  IADD3 R2, R8, -R2, RZ ;  /* 0x8000000208027210 */ /* 0x000fe40007ffe0ff */
[----:B------:R-:W-:-:S03]  /*2f510*/  SHF.R.S32.HI R4, RZ, 0x1f, R11 ;  /* 0x0000001fff047819 */ /* 0x000fc6000001140b */
[----:B------:R-:W-:Y:S01]  /*2f520*/  IMAD R0, R2, 0x4, R0 ;  /* 0x0000000402007824 */ /* 0x000fe200078e0200 */
[----:B------:R-:W-:Y:S01]  /*2f530*/  BAR.SYNC.DEFER_BLOCKING 0x0 ;  /* 0x0000000000007b1d */ /* 0x000fe20000010000 */
[----:B------:R-:W-:Y:S02]  /*2f540*/  LOP3.LUT R2, R56, 0xffffffe0, RZ, 0xc0, !PT ;  /* 0xffffffe038027812 */ /* 0x000fe400078ec0ff */
[----:B------:R-:W-:-:S03]  /*2f550*/  LEA.HI R4, R4, R11, RZ, 0x2 ;  /* 0x0000000b04047211 */ /* 0x000fc600078f10ff */
[----:B------:R-:W-:Y:S01]  /*2f560*/  IMAD.IADD R2, R57, 0x1, -R2 ;  /* 0x0000000139027824 */ /* 0x000fe200078e0a02 */
[----:B------:R-:W-:-:S04]  /*2f570*/  LOP3.LUT R4, R4, 0xffffffc, RZ, 0xc0, !PT ;  /* 0x0ffffffc04047812 */ /* 0x000fc800078ec0ff */
[----:B------:R-:W-:Y:S02]  /*2f580*/  LOP3.LUT P0, RZ, R2, 0x3, RZ, 0xc0, !PT ;  /* 0x0000000302ff7812 */ /* 0x000fe4000780c0ff */
[----:B------:R-:W-:Y:S01]  /*2f590*/  IADD3 R4, R11, -R4, RZ ;  /* 0x800000040b047210 */ /* 0x000fe20007ffe0ff */
[----:B------:R-:W-:Y:S01]  /*2f5a0*/  IMAD.SHL.U32 R11, R60, 0x40, RZ ;  /* 0x000000403c0b7824 */ /* 0x000fe200078e00ff */
[----:B------:R-:W1:Y:S04]  /*2f5b0*/  LDS.128 R52, [R0.X4] ;  /* 0x0000000000347984 */ /* 0x000e680000004c00 */
[----:B------:R-:W2:Y:S04]  /*2f5c0*/  LDS.128 R48, [R0.X4+0x800] ;  /* 0x0008000000307984 */ /* 0x000ea80000004c00 */
[----:B------:R-:W1:Y:S04]  /*2f5d0*/  LDS.128 R44, [R0.X4+0x1000] ;  /* 0x00100000002c7984 */ /* 0x000e680000004c00 */
[----:B------:R-:W1:Y:S04]  /*2f5e0*/  LDS.128 R40, [R0.X4+0x1800] ;  /* 0x0018000000287984 */ /* 0x000e680000004c00 */
[----:B------:R-:W1:Y:S04]  /*2f5f0*/  LDS.128 R32, [R0.X4+0x2000] ;  /* 0x0020000000207984 */ /* 0x000e680000004c00 */
[----:B------:R-:W1:Y:S04]  /*2f600*/  LDS.128 R28, [R0.X4+0x2800] ;  /* 0x00280000001c7984 */ /* 0x000e680000004c00 */
[----:B------:R-:W1:Y:S04]  /*2f610*/  LDS.128 R24, [R0.X4+0x3000] ;  /* 0x0030000000187984 */ /* 0x000e680000004c00 */
[----:B------:R2:W1:Y:S02]  /*2f620*/  LDS.128 R20, [R0.X4+0x3800] ;  /* 0x0038000000147984 */ /* 0x0004640000004c00 */
[----:B--2---:R-:W-:-:S04]  /*2f630*/  LEA.HI R0, R59, R58, RZ, 0x5 ;  /* 0x0000003a3b007211 */ /* 0x004fc800078f28ff */
[----:B------:R-:W-:-:S04]  /*2f640*/  LOP3.LUT R0, R0, 0xffffffe0, RZ, 0xc0, !PT ;  /* 0xffffffe000007812 */ /* 0x000fc800078ec0ff */
[----:B------:R-:W-:-:S04]  /*2f650*/  IADD3 R0, -R0, R58, RZ ;  /* 0x0000003a00007210 */ /* 0x000fc80007ffe1ff */
[----:B------:R-:W-:-:S04]  /*2f660*/  SHF.R.S32.HI R5, RZ, 0x1f, R0 ;  /* 0x0000001fff057819 */ /* 0x000fc80000011400 */
[----:B------:R-:W-:Y:S01]  /*2f670*/  LEA.HI R0, R5, R0, RZ, 0x2 ;  /* 0x0000000005007211 */ /* 0x000fe200078f10ff */
[----:B------:R-:W-:Y:S02]  /*2f680*/  IMAD.MOV.U32 R5, RZ, RZ, -0x800000 ;  /* 0xff800000ff057424 */ /* 0x000fe400078e00ff */
[----:B------:R-:W-:Y:S01]  /*2f690*/  @P4 FFMA.FTZ R5, R36, R39, R6 ;  /* 0x0000002724054223 */ /* 0x000fe20000010006 */
[----:B------:R-:W-:-:S04]  /*2f6a0*/  SHF.R.S32.HI R0, RZ, 0x2, R0 ;  /* 0x00000002ff007819 */ /* 0x000fc80000011400 */
[----:B------:R-:W-:Y:S01]  /*2f6b0*/  LEA R0, R4, R0, 0x4 ;  /* 0x0000000004007211 */ /* 0x000fe200078e20ff */
[----:B------:R-:W-:Y:S02]  /*2f6c0*/  IMAD.SHL.U32 R4, R8, 0x4, RZ ;  /* 0x0000000408047824 */ /* 0x000fe400078e00ff */
[----:B---3--:R-:W-:-:S04]  /*2f6d0*/  IMAD R2, R18, UR10, R63 ;  /* 0x0000000a12027c24 */ /* 0x008fc8000f8e023f */
[----:B----4-:R-:W-:-:S04]  /*2f6e0*/  IMAD R2, R2, R37, R62 ;  /* 0x0000002502027224 */ /* 0x010fc800078e023e */
[----:B------:R-:W-:Y:S01]  /*2f6f0*/  IMAD R6, R19, R2, R11 ;  /* 0x0000000213067224 */ /* 0x000fe200078e020b */
[----:B------:R-:W-:Y:S05]  /*2f700*/  @P0 BRA `(.L_x_2156) ;  /* 0x000000c000000947 */ /* 0x000fea0003800000 */
[----:B-1----:R-:W-:Y:S01]  /*2f710*/  IMAD R2, R60, -0x40, R61 ;  /* 0xffffffc03c027824 */ /* 0x002fe200078e023d */
[----:B------:R-:W-:Y:S01]  /*2f720*/  IADD3 R9, R0, 0x8, RZ ;  /* 0x0000000800097810 */ /* 0x000fe20007ffe0ff */
        /* <DEDUP_REMOVED lines=10> */
.L_x_2156:
[----:B-1----:R-:W-:Y:S05]  /*2f7d0*/  BSYNC B0 ;  /* 0x0000000000007941 */ /* 0x002fea0003800000 */
.L_x_2155:
[----:B------:R-:W-:Y:S02]  /*2f7e0*/  ULDC.64 UR4, c[0x0][0x118] ;  /* 0x0000460000047ab9 */ /* 0x000fe40000000a00 */
[----:B------:R-:W2:Y:S01]  /*2f7f0*/  LD.E R8, [R12.64+0xc0] ;  /* 0x0000c0040c087980 */ /* 0x000ea2000c101900 */
[----:B------:R-:W-:Y:S01]  /*2f800*/  SHF.R.S32.HI R5, RZ, 0x1f, R4 ;  /* 0x0000001fff057819 */ /* 0x000fe20000011404 */
[----:B------:R-:W-:Y:S01]  /*2f810*/  IMAD R0, R6, R38, RZ ;  /* 0x0000002606007224 */ /* 0x000fe200078e02ff */
[----:B------:R-:W-:-:S03]  /*2f820*/  MOV R9, 0x1f0 ;  /* 0x000001f000097802 */ /* 0x000fc60000000f00 */
[----:B------:R-:W-:-:S04]  /*2f830*/  IMAD.WIDE R2, R7, 0x40, R4 ;  /* 0x0000004007027825 */ /* 0x000fc800078e0204 */
[----:B------:R-:W-:Y:S01]  /*2f840*/  IMAD R5, R60, -0x40, R61 ;  /* 0xffffffc03c057824 */ /* 0x000fe200078e023d */
[----:B------:R-:W-:-:S04]  /*2f850*/  IADD3 R6, P0, R2, R0, RZ ;  /* 0x0000000002067210 */ /* 0x000fc80007f1e0ff */
[----:B------:R-:W-:Y:S02]  /*2f860*/  LEA.HI.X.SX32 R3, R0, R3, 0x1, P0 ;  /* 0x0000000300037211 */ /* 0x000fe400000f0eff */
[----:B------:R-:W-:Y:S02]  /*2f870*/  IADD3 R0, R7, 0x10, RZ ;  /* 0x0000001007007810 */ /* 0x000fe40007ffe0ff */
[----:B------:R-:W-:-:S04]  /*2f880*/  LEA R2, P0, R6, R16, 0x2 ;  /* 0x0000001006027211 */ /* 0x000fc800078010ff */
[----:B------:R-:W-:Y:S02]  /*2f890*/  LEA.HI.X R3, R6, R17, R3, 0x2, P0 ;  /* 0x0000001106037211 */ /* 0x000fe400000f1403 */
[C---:B------:R-:W-:Y:S02]  /*2f8a0*/  IADD3 R6, R7.reuse, 0x20, RZ ;  /* 0x0000002007067810 */ /* 0x040fe40007ffe0ff */
[----:B--2---:R-:W-:Y:S02]  /*2f8b0*/  ISETP.GE.AND P6, PT, R4, R8, PT ;  /* 0x000000080400720c */ /* 0x004fe40003fc6270 */
[----:B------:R-:W-:Y:S02]  /*2f8c0*/  IADD3 R4, R7, 0x8, RZ ;  /* 0x0000000807047810 */ /* 0x000fe40007ffe0ff */
[-C--:B------:R-:W-:Y:S02]  /*2f8d0*/  ISETP.GE.OR P4, PT, R0, R5.reuse, P6 ;  /* 0x000000050000720c */ /* 0x080fe40003786670 */
[----:B------:R-:W-:-:S02]  /*2f8e0*/  ISETP.GE.OR P5, PT, R4, R5, P6 ;  /* 0x000000050400720c */ /* 0x000fc400037a6670 */
[C---:B------:R-:W-:Y:S02]  /*2f8f0*/  IADD3 R0, R7.reuse, 0x30, RZ ;  /* 0x0000003007007810 */ /* 0x040fe40007ffe0ff */
[C---:B------:R-:W-:Y:S02]  /*2f900*/  IADD3 R8, R7.reuse, 0x18, RZ ;  /* 0x0000001807087810 */ /* 0x040fe40007ffe0ff */
[C---:B------:R-:W-:Y:S02]  /*2f910*/  IADD3 R4, R7.reuse, 0x28, RZ ;  /* 0x0000002807047810 */ /* 0x040fe40007ffe0ff */
        /* <DEDUP_REMOVED lines=17> */
[----:B------:R-:W-:Y:S05]  /*2fa30*/  @P6 RET.REL.NODEC R4 `(_ZN5flash24flash_fwd_splitkv_kernelI23Flash_fwd_kernel_traitsILi64ELi64ELi256ELi4ELb0ELb0EN7cutlass6half_tE19Flash_kernel_traitsILi64ELi64ELi256ELi4ES3_EELb1ELb0ELb0ELb0ELb0ELb1ELb1ELb1EEEvNS_16Flash_fwd_paramsE) ;  /* 0xfffd05c004006950 */ /* 0x000fea0003c3ffff */
[----:B------:R-:W-:Y:S02]  /*2fa40*/  ULDC.64 UR4, c[0x0][0x118] ;  /* 0x0000460000047ab9 */ /* 0x000fe40000000a00 */
[----:B------:R2:W-:Y:S02]  /*2fa50*/  ST.E.128 [R2.64+0x3800], R20 ;  /* 0x0038001402007985 */ /* 0x0005e4000c101d04 */
[----:B-12---:R-:W-:-:S02]  /*2fa60*/  MOV R2, R9 ;  /* 0x0000000900027202 */ /* 0x006fc40000000f00 */
[----:B------:R-:W-:-:S04]  /*2fa70*/  MOV R3, 0x0 ;  /* 0x0000000000037802 */ /* 0x000fc80000000f00 */
[----:B------:R-:W-:Y:S05]  /*2fa80*/  RET.REL.NODEC R2 `(_ZN5flash24flash_fwd_splitkv_kernelI23Flash_fwd_kernel_traitsILi64ELi64ELi256ELi4ELb0ELb0EN7cutlass6half_tE19Flash_kernel_traitsILi64ELi64ELi256ELi4ES3_EELb1ELb0ELb0ELb0ELb0ELb1ELb1ELb1EEEvNS_16Flash_fwd_paramsE) ;  /* 0xfffd057002007950 */ /* 0x000fea0003c3ffff */
.L_x_2153:
[----:B-1----:R1:W5:Y:S01]  /*2fa90*/  LDL R0, [R1+0x10] ;  /* 0x0000100001007983 */ /* 0x0023620000100800 */
[----:B------:R-:W-:Y:S02]  /*2faa0*/  MOV R5, 0x2 ;  /* 0x0000000200057802 */ /* 0x000fe40000000f00 */
[----:B------:R-:W-:Y:S02]  /*2fab0*/  MOV R4, 0x2fad0 ;  /* 0x0002fad000047802 */ /* 0x000fe40000000f00 */
[----:B-12--5:R-:W-:Y:S05]  /*2fac0*/  CALL.REL.NOINC `($__internal_17_$__cuda_sm70_shflsync_bfly_p) ;  /* 0x0000012000007944 */ /* 0x026fea0003c00000 */
[----:B------:R-:W-:Y:S01]  /*2fad0*/  MOV R0, R6 ;  /* 0x0000000600007202 */ /* 0x000fe20000000f00 */
[----:B------:R-:W-:Y:S05]  /*2fae0*/  BRA `(.L_x_2157) ;  /* 0xfffff1f000007947 */ /* 0x000fea000383ffff */
.L_x_2154:
[----:B------:R-:W-:Y:S02]  /*2faf0*/  MOV R5, 0x1 ;  /* 0x0000000100057802 */ /* 0x000fe40000000f00 */
[----:B------:R-:W-:Y:S02]  /*2fb00*/  MOV R4, 0x2fb20 ;  /* 0x0002fb2000047802 */ /* 0x000fe40000000f00 */
[----:B--2--5:R-:W-:Y:S05]  /*2fb10*/  CALL.REL.NOINC `($__internal_17_$__cuda_sm70_shflsync_bfly_p) ;  /* 0x000000d000007944 */ /* 0x024fea0003c00000 */
[----:B------:R-:W-:Y:S02]  /*2fb20*/  FADD.FTZ R10, R0, R6 ;  /* 0x00000006000a7221 */ /* 0x000fe40000010000 */
[----:B------:R1:W5:Y:S01]  /*2fb30*/  LDL R0, [R1+0xc] ;  /* 0x00000c0001007983 */ /* 0x0003620000100800 */
[----:B------:R-:W-:Y:S02]  /*2fb40*/  MOV R5, 0x2 ;  /* 0x0000000200057802 */ /* 0x000fe40000000f00 */
[----:B------:R-:W-:-:S02]  /*2fb50*/  MOV R4, 0x2fb70 ;  /* 0x0002fb7000047802 */ /* 0x000fc40000000f00 */
[----:B-1---5:R-:W-:Y:S05]  /*2fb60*/  CALL.REL.NOINC `($__internal_17_$__cuda_sm70_shflsync_bfly_p) ;  /* 0x0000008000007944 */ /* 0x022fea0003c00000 */
[----:B------:R-:W2:Y:S01]  /*2fb70*/  LDL.LU R0, [R1+0xc] ;  /* 0x00000c0001007983 */ /* 0x000ea20000300800 */
[----:B------:R-:W-:-:S02]  /*2fb80*/  MOV R5, 0x1 ;  /* 0x0000000100057802 */ /* 0x000fc40000000f00 */
[----:B------:R-:W-:Y:S01]  /*2fb90*/  MOV R4, 0x2fbd0 ;  /* 0x0002fbd000047802 */ /* 0x000fe20000000f00 */
[----:B--2---:R-:W-:-:S05]  /*2fba0*/  FADD.FTZ R2, R0, R6 ;  /* 0x0000000600027221 */ /* 0x004fca0000010000 */
[----:B------:R-:W-:Y:S02]  /*2fbb0*/  MOV R0, R2 ;  /* 0x0000000200007202 */ /* 0x000fe40000000f00 */
[----:B------:R-:W-:Y:S05]  /*2fbc0*/  CALL.REL.NOINC `($__internal_17_$__cuda_sm70_shflsync_bfly_p) ;  /* 0x0000002000007944 */ /* 0x000fea0003c00000 */
[----:B------:R-:W-:Y:S01]  /*2fbd0*/  MOV R4, R6 ;  /* 0x0000000600047202 */ /* 0x000fe20000000f00 */
[----:B------:R-:W-:Y:S05]  /*2fbe0*/  BRA `(.L_x_2158) ;  /* 0xfffff18000007947 */ /* 0x000fea000383ffff */
        .weak           $__internal_17_$__cuda_sm70_shflsync_bfly_p
        .type           $__internal_17_$__cuda_sm70_shflsync_bfly_p,@function
        .size           $__internal_17_$__cuda_sm70_shflsync_bfly_p,(.L_x_7717 - $__internal_17_$__cuda_sm70_shflsync_bfly_p)
$__internal_17_$__cuda_sm70_shflsync_bfly_p:
[----:B------:R-:W-:Y:S04]  /*2fbf0*/  WARPSYNC R7 ;  /* 0x0000000700007348 */ /* 0x000fe80003800000 */
[----:B------:R1:W2:Y:S02]  /*2fc00*/  SHFL.BFLY PT, R6, R0, R5, R8 ;  /* 0x0c00000500067389 */ /* 0x0002a400000e0008 */
[----:B-1----:R-:W-:-:S04]  /*2fc10*/  MOV R5, 0x0 ;  /* 0x0000000000057802 */ /* 0x002fc80000000f00 */
[----:B--2---:R-:W-:Y:S05]  /*2fc20*/  RET.REL.NODEC R4 `(_ZN5flash24flash_fwd_splitkv_kernelI23Flash_fwd_kernel_traitsILi64ELi64ELi256ELi4ELb0ELb0EN7cutlass6half_tE19Flash_kernel_traitsILi64ELi64ELi256ELi4ES3_EELb1ELb0ELb0ELb0ELb0ELb1ELb1ELb1EEEvNS_16Flash_fwd_paramsE) ;  /* 0xfffd03d004007950 */ /* 0x004fea0003c3ffff */
.L_x_2159:
        /* <DEDUP_REMOVED lines=13> */
.L_x_7717:


//--------------------- .text._ZN5flash24flash_fwd_splitkv_kernelI23Flash_fwd_kernel_traitsILi64ELi64ELi256ELi4ELb0ELb0EN7cutlass6half_tE19Flash_kernel_traitsILi64ELi64ELi256ELi4ES3_EELb1ELb0ELb0ELb1ELb1ELb0ELb0ELb0EEEvNS_16Flash_fwd_paramsE --------------------------
	.section	.text._ZN5flash24flash_fwd_splitkv_kernelI23Flash_fwd_kernel_traitsILi64ELi64ELi256ELi4ELb0ELb0EN7cutlass6half_tE19Flash_kernel_traitsILi64ELi64ELi256ELi4ES3_EELb1ELb0ELb0ELb1ELb1ELb0ELb0ELb0EEEvNS_16Flash_fwd_paramsE,"ax",@progbits
	.sectioninfo	@"SHI_REGISTERS=255"
	.align	128
        .global         _ZN5flash24flash_fwd_splitkv_kernelI23Flash_fwd_kernel_traitsILi64ELi64ELi256ELi4ELb0ELb0EN7cutlass6half_tE19Flash_kernel_traitsILi64ELi64ELi256ELi4ES3_EELb1ELb0ELb0ELb1ELb1ELb0ELb0ELb0EEEvNS_16Flash_fwd_paramsE
        .type           _ZN5flash24flash_fwd_splitkv_kernelI23Flash_fwd_kernel_traitsILi64ELi64ELi256ELi4ELb0ELb0EN7cutlass6half_tE19Flash_kernel_traitsILi64ELi64ELi256ELi4ES3_EELb1ELb0ELb0ELb1ELb1ELb0ELb0ELb0EEEvNS_16Flash_fwd_paramsE,@function
        .size           _ZN5flash24flash_fwd_splitkv_kernelI23Flash_fwd_kernel_traitsILi64ELi64ELi256ELi4ELb0ELb0EN7cutlass6half_tE19Flash_kernel_traitsILi64ELi64ELi256ELi4ES3_EELb1ELb0ELb0ELb1ELb1ELb0ELb0ELb0EEEvNS_16Flash_fwd_paramsE,(.L_x_7762 - _ZN5flash24flash_fwd_splitkv_kernelI23Flash_fwd_kernel_traitsILi64ELi64ELi256ELi4ELb0ELb0EN7cutlass6half_tE19Flash_kernel_traitsILi64ELi64ELi256ELi4ES3_EELb1ELb0ELb0ELb1ELb1ELb0ELb0ELb0EEEvNS_16Flash_fwd_paramsE)
        .other          _ZN5flash24flash_fwd_splitkv_kernelI23Flash_fwd_kernel_traitsILi64ELi64ELi256ELi4ELb0ELb0EN7cutlass6half_tE19Flash_kernel_traitsILi64ELi64ELi256ELi4ES3_EELb1ELb0ELb0ELb1ELb1ELb0ELb0ELb0EEEvNS_16Flash_fwd_paramsE,@"STO_CUDA_ENTRY STV_DEFAULT"
_ZN5flash24flash_fwd_splitkv_kernelI23Flash_fwd_kernel_traitsILi64ELi64ELi256ELi4ELb0ELb0EN7cutlass6half_tE19Flash_kernel_traitsILi64ELi64ELi256ELi4ES3_EELb1ELb0ELb0ELb1ELb1ELb0ELb0ELb0EEEvNS_16Flash_fwd_paramsE:
.text._ZN5flash24flash_fwd_splitkv_kernelI23Flash_fwd_kernel_traitsILi64ELi64ELi256ELi4ELb0ELb0EN7cutlass6half_tE19Flash_kernel_traitsILi64ELi64ELi256ELi4ES3_EELb1ELb0ELb0ELb1ELb1ELb0ELb0ELb0EEEvNS_16Flash_fwd_paramsE:
[----:B------:R-:W-:Y:S02]  /*0000*/  MOV R1, c[0x0][0x28] ;  /* 0x00000a0000017a02 */ /* 0x000fe40000000f00 */
[----:B------:R-:W1:Y:S01]  /*0010*/  S2R R25, SR_CTAID.Y ;  /* 0x0000000000197919 */ /* 0x000e620000002600 */
[----:B------:R-:W-:Y:S01]  /*0020*/  ISETP.NE.U32.AND P2, PT, RZ, c[0x0][0x258], PT ;  /* 0x00009600ff007a0c */ /* 0x000fe20003f45070 */
[----:B------:R-:W-:Y:S01]  /*0030*/  IMAD.MOV.U32 R8, RZ, RZ, RZ ;  /* 0x000000ffff087224 */ /* 0x000fe200078e00ff */
[----:B------:R-:W-:Y:S01]  /*0040*/  ISETP.NE.U32.AND P0, PT, RZ, c[0x0][0x250], PT ;  /* 0x00009400ff007a0c */ /* 0x000fe20003f05070 */
[----:B------:R-:W-:Y:S01]  /*0050*/  ULDC.64 UR10, c[0x0][0x118] ;  /* 0x00004600000a7ab9 */ /* 0x000fe20000000a00 */
[----:B------:R-:W-:Y:S02]  /*0060*/  ISETP.NE.AND.EX P2, PT, RZ, c[0x0][0x25c], PT, P2 ;  /* 0x00009700ff007a0c */ /* 0x000fe40003f45320 */
[----:B------:R-:W-:Y:S02]  /*0070*/  ISETP.NE.AND.EX P0, PT, RZ, c[0x0][0x254], PT, P0 ;  /* 0x00009500ff007a0c */ /* 0x000fe40003f05300 */
[----:B------:R-:W-:-:S09]  /*0080*/  IADD3 R1, R1, -0x10, RZ ;  /* 0xfffffff001017810 */ /* 0x000fd20007ffe0ff */
[----:B------:R-:W-:Y:S02]  /*0090*/  @P2 IMAD.MOV.U32 R2, RZ, RZ, 0x4 ;  /* 0x00000004ff022424 */ /* 0x000fe400078e00ff */
[----:B------:R-:W-:Y:S02]  /*00a0*/  @P0 IMAD.MOV.U32 R0, RZ, RZ, 0x4 ;  /* 0x00000004ff000424 */ /* 0x000fe400078e00ff */
[----:B-1----:R-:W-:-:S04]  /*00b0*/  @P2 IMAD.WIDE R2, R25, R2, c[0x0][0x258] ;  /* 0x0000960019022625 */ /* 0x002fc800078e0202 */
[----:B------:R-:W-:Y:S02]  /*00c0*/  @P0 IMAD.WIDE R4, R25, R0, c[0x0][0x250] ;  /* 0x0000940019040625 */ /* 0x000fe400078e0200 */
[----:B------:R-:W2:Y:S04]  /*00d0*/  @P2 LDG.E R2, [R2.64] ;  /* 0x0000000a02022981 */ /* 0x000ea8000c1e1900 */
[----:B------:R-:W2:Y:S04]  /*00e0*/  @P0 LDG.E R8, [R4.64] ;  /* 0x0000000a04080981 */ /* 0x000ea8000c1e1900 */
[----:B------:R-:W1:Y:S01]  /*00f0*/  S2R R18, SR_CTAID.X ;  /* 0x0000000000127919 */ /* 0x000e620000002500 */
[----:B------:R-:W-:-:S04]  /*0100*/  @!P2 ISETP.NE.U32.AND P1, PT, RZ, c[0x0][0x268], PT ;  /* 0x00009a00ff00aa0c */ /* 0x000fc80003f25070 */
[----:B------:R-:W-:Y:S01]  /*0110*/  @!P2 ISETP.NE.AND.EX P1, PT, RZ, c[0x0][0x26c], PT, P1 ;  /* 0x00009b00ff00aa0c */ /* 0x000fe20003f25310 */
[----:B-1----:R-:W-:-:S05]  /*0120*/  IMAD.SHL.U32 R241, R18, 0x40, RZ ;  /* 0x0000004012f17824 */ /* 0x002fca00078e00ff */
[----:B------:R-:W-:Y:S02]  /*0130*/  ISETP.GE.AND P0, PT, R241, c[0x0][0x214], PT ;  /* 0x00008500f1007a0c */ /* 0x000fe40003f06270 */
[----:B------:R-:W-:Y:S01]  /*0140*/  @!P2 SEL R0, RZ, c[0x0][0x21c], !P1 ;  /* 0x00008700ff00aa07 */ /* 0x000fe20004800000 */
[----:B--2---:R-:W-:-:S03]  /*0150*/  @P2 IMAD.IADD R128, R2, 0x1, -R8 ;  /* 0x0000000102802824 */ /* 0x004fc600078e0a08 */
[----:B------:R-:W-:-:S07]  /*0160*/  @!P2 IADD3 R128, R0, c[0x0][0x218], -R8 ;  /* 0x000086000080aa10 */ /* 0x000fce0007ffe808 */
[----:B------:R-:W-:Y:S05]  /*0170*/  @P0 EXIT ;  /* 0x000000000000094d */ /* 0x000fea0003800000 */
[----:B------:R-:W-:Y:S01]  /*0180*/  UMOV UR5, 0xff ;  /* 0x000000ff00057882 */ /* 0x000fe20000000000 */
[----:B------:R-:W-:Y:S01]  /*0190*/  IADD3 R2, R241, 0x13f, RZ ;  /* 0x0000013ff1027810 */ /* 0x000fe20007ffe0ff */
[----:B------:R-:W-:Y:S01]  /*01a0*/  ULDC UR4, c[0x0][0x218] ;  /* 0x0000860000047ab9 */ /* 0x000fe20000000800 */
[C---:B------:R-:W-:Y:S01]  /*01b0*/  IADD3 R0, R128.reuse, 0xff, RZ ;  /* 0x000000ff80007810 */ /* 0x040fe20007ffe0ff */
[----:B------:R-:W-:Y:S01]  /*01c0*/  UIADD3 UR5, UR5, UR4, URZ ;  /* 0x0000000405057290 */ /* 0x000fe2000fffe03f */
[----:B------:R-:W-:Y:S01]  /*01d0*/  IADD3 R2, R128, -c[0x0][0x214], R2 ;  /* 0x8000850080027a10 */ /* 0x000fe20007ffe002 */
[----:B------:R-:W1:Y:S01]  /*01e0*/  S2R R26, SR_CTAID.Z ;  /* 0x00000000001a7919 */ /* 0x000e620000002700 */
[----:B------:R-:W-:Y:S01]  /*01f0*/  SHF.R.S32.HI R3, RZ, 0x1f, R0 ;  /* 0x0000001fff037819 */ /* 0x000fe20000011400 */
[----:B------:R-:W-:Y:S01]  /*0200*/  USHF.R.S32.HI UR4, URZ, 0x1f, UR5 ;  /* 0x0000001f3f047899 */ /* 0x000fe20008011405 */
[----:B------:R-:W-:Y:S01]  /*0210*/  IADD3 R4, R2, c[0x0][0x2e8], RZ ;  /* 0x0000ba0002047a10 */ /* 0x000fe20007ffe0ff */
[----:B------:R-:W2:Y:S01]  /*0220*/  S2R R131, SR_TID.X ;  /* 0x0000000000837919 */ /* 0x000ea20000002100 */
[----:B------:R-:W-:Y:S01]  /*0230*/  LEA.HI R0, R3, R0, RZ, 0x8 ;  /* 0x0000000003007211 */ /* 0x000fe200078f40ff */
[----:B------:R-:W-:Y:S01]  /*0240*/  ULEA.HI UR4, UR4, UR5, URZ, 0x8 ;  /* 0x0000000504047291 */ /* 0x000fe2000f8f403f */
[----:B------:R-:W-:Y:S01]  /*0250*/  SHF.R.S32.HI R2, RZ, 0x1f, R4 ;  /* 0x0000001fff027819 */ /* 0x000fe20000011404 */
[----:B------:R-:W-:Y:S01]  /*0260*/  IMAD.MOV.U32 R48, RZ, RZ, 0x20 ;  /* 0x00000020ff307424 */ /* 0x000fe200078e00ff */
[----:B------:R-:W-:Y:S01]  /*0270*/  SHF.R.S32.HI R0, RZ, 0x8, R0 ;  /* 0x00000008ff007819 */ /* 0x000fe20000011400 */
[----:B------:R-:W-:Y:S01]  /*0280*/  USHF.R.S32.HI UR4, URZ, 0x8, UR4 ;  /* 0x000000083f047899 */ /* 0x000fe20008011404 */
[----:B------:R-:W-:-:S04]  /*0290*/  LEA.HI R2, R2, R4, RZ, 0x8 ;  /* 0x0000000402027211 */ /* 0x000fc800078f40ff */
[----:B------:R-:W-:Y:S02]  /*02a0*/  SHF.R.S32.HI R2, RZ, 0x8, R2 ;  /* 0x00000008ff027819 */ /* 0x000fe40000011402 */
[----:B------:R-:W-:-:S04]  /*02b0*/  IMNMX R0, R0, UR4, PT ;  /* 0x0000000400007c17 */ /* 0x000fc8000b800200 */
[----:B------:R-:W-:-:S04]  /*02c0*/  IMNMX R242, R0, R2, PT ;  /* 0x0000000200f27217 */ /* 0x000fc80003800200 */
[----:B------:R-:W-:-:S13]  /*02d0*/  ISETP.GT.AND P0, PT, R242, RZ, PT ;  /* 0x000000fff200720c */ /* 0x000fda0003f04270 */
[----:B------:R-:W-:Y:S05]  /*02e0*/  @P0 BRA `(.L_x_2160) ;  /* 0x0000043000000947 */ /* 0x000fea0003800000 */
[----:B-12---:R-:W-:Y:S01]  /*02f0*/  SHF.R.S32.HI R4, RZ, 0x1f, R131 ;  /* 0x0000001fff047819 */ /* 0x006fe20000011483 */
[C---:B------:R-:W-:Y:S01]  /*0300*/  IMAD R11, R48.reuse, c[0x0][0x1ec], RZ ;  /* 0x00007b00300b7a24 */ /* 0x040fe200078e02ff */
[----:B------:R-:W-:Y:S01]  /*0310*/  SHF.R.S32.HI R0, RZ, 0x1f, R241 ;  /* 0x0000001fff007819 */ /* 0x000fe200000114f1 */
[----:B------:R-:W-:Y:S01]  /*0320*/  IMAD.WIDE.U32 R14, R48, c[0x0][0x1e8], RZ ;  /* 0x00007a00300e7a25 */ /* 0x000fe200078e00ff */
[----:B------:R-:W-:Y:S02]  /*0330*/  LEA.HI R4, R4, R131, RZ, 0x3 ;  /* 0x0000008304047211 */ /* 0x000fe400078f18ff */
[----:B------:R-:W-:Y:S01]  /*0340*/  SHF.R.S32.HI R5, RZ, 0x1f, R25 ;  /* 0x0000001fff057819 */ /* 0x000fe20000011419 */
[----:B------:R-:W-:Y:S01]  /*0350*/  IMAD R0, R0, c[0x0][0x1e8], RZ ;  /* 0x00007a0000007a24 */ /* 0x000fe200078e02ff */
[----:B------:R-:W-:Y:S02]  /*0360*/  LOP3.LUT R2, R4, 0x1ffffff8, RZ, 0xc0, !PT ;  /* 0x1ffffff804027812 */ /* 0x000fe400078ec0ff */
[----:B------:R-:W-:Y:S01]  /*0370*/  SHF.R.S32.HI R6, RZ, 0x1f, R26 ;  /* 0x0000001fff067819 */ /* 0x000fe2000001141a */
[----:B------:R-:W-:Y:S01]  /*0380*/  IMAD R0, R241, c[0x0][0x1ec], R0 ;  /* 0x00007b00f1007a24 */ /* 0x000fe200078e0200 */
[C---:B------:R-:W-:Y:S01]  /*0390*/  LOP3.LUT P5, RZ, R131.reuse, 0x7, RZ, 0xc0, !PT ;  /* 0x0000000783ff7812 */ /* 0x040fe200078ac0ff */
[----:B------:R-:W-:Y:S01]  /*03a0*/  IMAD.IADD R2, R131, 0x1, -R2 ;  /* 0x0000000183027824 */ /* 0x000fe200078e0a02 */
[----:B------:R-:W-:Y:S01]  /*03b0*/  IADD3 R12, -R241, c[0x0][0x214], RZ ;  /* 0x00008500f10c7a10 */ /* 0x000fe20007ffe1ff */
[----:B------:R-:W-:Y:S01]  /*03c0*/  IMAD R5, R5, c[0x0][0x1e0], RZ ;  /* 0x0000780005057a24 */ /* 0x000fe200078e02ff */
[----:B------:R-:W-:Y:S01]  /*03d0*/  IADD3 R11, R15, R11, RZ ;  /* 0x0000000b0f0b7210 */ /* 0x000fe20007ffe0ff */
[----:B------:R-:W-:-:S05]  /*03e0*/  IMAD.SHL.U32 R2, R2, 0x8, RZ ;  /* 0x0000000802027824 */ /* 0x000fca00078e00ff */
[----:B------:R-:W-:-:S05]  /*03f0*/  SHF.R.S32.HI R3, RZ, 0x1f, R2 ;  /* 0x0000001fff037819 */ /* 0x000fca0000011402 */
[----:B------:R-:W-:-:S04]  /*0400*/  IMAD.WIDE.U32 R2, R241, c[0x0][0x1e8], R2 ;  /* 0x00007a00f1027a25 */ /* 0x000fc800078e0002 */
[----:B------:R-:W-:Y:S02]  /*0410*/  IMAD.IADD R3, R3, 0x1, R0 ;  /* 0x0000000103037824 */ /* 0x000fe400078e0200 */
[C---:B------:R-:W-:Y:S02]  /*0420*/  IMAD R0, R25.reuse, c[0x0][0x1e4], R5 ;  /* 0x0000790019007a24 */ /* 0x040fe400078e0205 */
[----:B------:R-:W-:-:S04]  /*0430*/  IMAD.WIDE.U32 R2, R25, c[0x0][0x1e0], R2 ;  /* 0x0000780019027a25 */ /* 0x000fc800078e0002 */
[----:B------:R-:W-:Y:S01]  /*0440*/  IMAD.IADD R3, R3, 0x1, R0 ;  /* 0x0000000103037824 */ /* 0x000fe200078e0200 */
[----:B------:R-:W-:Y:S01]  /*0450*/  SHF.R.S32.HI R0, RZ, 0x3, R4 ;  /* 0x00000003ff007819 */ /* 0x000fe20000011404 */
[----:B------:R-:W-:Y:S02]  /*0460*/  IMAD R5, R6, c[0x0][0x1f0], RZ ;  /* 0x00007c0006057a24 */ /* 0x000fe400078e02ff */
[----:B------:R-:W-:Y:S01]  /*0470*/  IMAD.WIDE.U32 R2, R26, c[0x0][0x1f0], R2 ;  /* 0x00007c001a027a25 */ /* 0x000fe200078e0002 */
[----:B------:R-:W-:Y:S02]  /*0480*/  SHF.R.S32.HI R7, RZ, 0x1f, R0 ;  /* 0x0000001fff077819 */ /* 0x000fe40000011400 */
[----:B------:R-:W-:Y:S01]  /*0490*/  IADD3 R6, R0, 0x10, RZ ;  /* 0x0000001000067810 */ /* 0x000fe20007ffe0ff */
[----:B------:R-:W-:Y:S01]  /*04a0*/  IMAD R4, R26, c[0x0][0x1f4], R5 ;  /* 0x00007d001a047a24 */ /* 0x000fe200078e0205 */
[-C--:B------:R-:W-:Y:S01]  /*04b0*/  ISETP.GE.OR P4, PT, R0, R12.reuse, P5 ;  /* 0x0000000c0000720c */ /* 0x080fe20002f86670 */
[----:B------:R-:W-:Y:S01]  /*04c0*/  IMAD R5, R7, c[0x0][0x1e8], RZ ;  /* 0x00007a0007057a24 */ /* 0x000fe200078e02ff */
[----:B------:R-:W-:Y:S01]  /*04d0*/  ISETP.GE.OR P3, PT, R6, R12, P5 ;  /* 0x0000000c0600720c */ /* 0x000fe20002f66670 */
[----:B------:R-:W-:-:S02]  /*04e0*/  IMAD.IADD R3, R3, 0x1, R4 ;  /* 0x0000000103037824 */ /* 0x000fc400078e0204 */
[----:B------:R-:W-:Y:S02]  /*04f0*/  IMAD R4, R25, c[0x0][0x1c0], R26 ;  /* 0x0000700019047a24 */ /* 0x000fe400078e021a */
[C---:B------:R-:W-:Y:S02]  /*0500*/  IMAD R5, R0.reuse, c[0x0][0x1ec], R5 ;  /* 0x00007b0000057a24 */ /* 0x040fe400078e0205 */
[----:B------:R-:W-:-:S04]  /*0510*/  IMAD.WIDE.U32 R2, R0, c[0x0][0x1e8], R2 ;  /* 0x00007a0000027a25 */ /* 0x000fc800078e0002 */
[----:B------:R-:W-:Y:S01]  /*0520*/  IMAD R4, R4, c[0x0][0x214], R241 ;  /* 0x0000850004047a24 */ /* 0x000fe200078e02f1 */
[----:B------:R-:W-:Y:S01]  /*0530*/  LEA R8, P0, R2, c[0x0][0x1d0], 0x1 ;  /* 0x0000740002087a11 */ /* 0x000fe200078008ff */
[----:B------:R-:W-:-:S03]  /*0540*/  IMAD.IADD R5, R3, 0x1, R5 ;  /* 0x0000000103057824 */ /* 0x000fc600078e0205 */
[----:B------:R-:W-:Y:S02]  /*0550*/  IADD3 R10, P1, R4, R0, RZ ;  /* 0x00000000040a7210 */ /* 0x000fe40007f3e0ff */
[----:B------:R-:W-:Y:S02]  /*0560*/  LEA.HI.X R9, R2, c[0x0][0x1d4], R5, 0x1, P0 ;  /* 0x0000750002097a11 */ /* 0x000fe400000f0c05 */
[----:B------:R-:W-:Y:S02]  /*0570*/  IADD3 R6, P2, R8, R14, RZ ;  /* 0x0000000e08067210 */ /* 0x000fe40007f5e0ff */
[----:B------:R-:W-:Y:S01]  /*0580*/  IADD3 R5, R0, 0x20, RZ ;  /* 0x0000002000057810 */ /* 0x000fe20007ffe0ff */
[----:B------:R-:W-:Y:S01]  /*0590*/  STG.E.128 [R8.64], RZ ;  /* 0x000000ff08007986 */ /* 0x000fe2000c101d0a */
[----:B------:R-:W-:Y:S01]  /*05a0*/  LEA.HI.X.SX32 R3, R4, R7, 0x1, P1 ;  /* 0x0000000704037211 */ /* 0x000fe200008f0eff */
[----:B------:R-:W-:Y:S01]  /*05b0*/  IMAD.X R7, R11, 0x1, R9, P2 ;  /* 0x000000010b077824 */ /* 0x000fe200010e0609 */
[----:B------:R-:W-:-:S02]  /*05c0*/  ISETP.GE.OR P2, PT, R5, R12, P5 ;  /* 0x0000000c0500720c */ /* 0x000fc40002f46670 */
[----:B------:R-:W-:Y:S02]  /*05d0*/  LEA R2, P0, R10, c[0x0][0x200], 0x2 ;  /* 0x000080000a027a11 */ /* 0x000fe400078010ff */
[----:B------:R-:W-:Y:S01]  /*05e0*/  IADD3 R4, P1, R6, R14, RZ ;  /* 0x0000000e06047210 */ /* 0x000fe20007f3e0ff */
[----:B------:R1:W-:Y:S01]  /*05f0*/  STG.E.128 [R6.64], RZ ;  /* 0x000000ff06007986 */ /* 0x0003e2000c101d0a */
[----:B------:R-:W-:Y:S02]  /*0600*/  IADD3 R0, R0, 0x30, RZ ;  /* 0x0000003000007810 */ /* 0x000fe40007ffe0ff */
[----:B------:R-:W-:Y:S01]  /*0610*/  LEA.HI.X R3, R10, c[0x0][0x204], R3, 0x2, P0 ;  /* 0x000081000a037a11 */ /* 0x000fe200000f1403 */
[----:B------:R-:W-:Y:S01]  /*0620*/  IMAD.X R5, R7, 0x1, R11, P1 ;  /* 0x0000000107057824 */ /* 0x000fe200008e060b */
[----:B------:R-:W-:Y:S02]  /*0630*/  ISETP.GE.OR P5, PT, R0, R12, P5 ;  /* 0x0000000c0000720c */ /* 0x000fe40002fa6670 */
[----:B------:R-:W-:-:S02]  /*0640*/  IADD3 R10, P0, R4, R14, RZ ;  /* 0x0000000e040a7210 */ /* 0x000fc40007f1e0ff */
[----:B------:R2:W-:Y:S03]  /*0650*/  STG.E.128 [R4.64], RZ ;  /* 0x000000ff04007986 */ /* 0x0005e6000c101d0a */
[----:B------:R-:W-:-:S05]  /*0660*/  IMAD.X R11, R5, 0x1, R11, P0 ;  /* 0x00000001050b7824 */ /* 0x000fca00000e060b */
[----:B------:R3:W-:Y:S01]  /*0670*/  STG.E.128 [R10.64], RZ ;  /* 0x000000ff0a007986 */ /* 0x0007e2000c101d0a */
[----:B-1----:R-:W-:-:S05]  /*0680*/  @!P4 MOV R6, 0x7f800000 ;  /* 0x7f8000000006c802 */ /* 0x002fca0000000f00 */
[----:B------:R3:W-:Y:S01]  /*0690*/  @!P4 STG.E [R2.64], R6 ;  /* 0x000000060200c986 */ /* 0x0007e2000c10190a */
[----:B--2---:R-:W-:Y:S02]  /*06a0*/  @!P3 IMAD.MOV.U32 R5, RZ, RZ, 0x7f800000 ;  /* 0x7f800000ff05b424 */ /* 0x004fe400078e00ff */
[----:B------:R-:W-:-:S03]  /*06b0*/  @!P2 IMAD.MOV.U32 R4, RZ, RZ, 0x7f800000 ;  /* 0x7f800000ff04a424 */ /* 0x000fc600078e00ff */
[----:B------:R3:W-:Y:S04]  /*06c0*/  @!P3 STG.E [R2.64+0x40], R5 ;  /* 0x000040050200b986 */ /* 0x0007e8000c10190a */
[----:B------:R3:W-:Y:S01]  /*06d0*/  @!P2 STG.E [R2.64+0x80], R4 ;  /* 0x000080040200a986 */ /* 0x0007e2000c10190a */
[----:B------:R-:W-:Y:S05]  /*06e0*/  @P5 EXIT ;  /* 0x000000000000594d */ /* 0x000fea0003800000 */
[----:B------:R-:W-:-:S05]  /*06f0*/  MOV R0, 0x7f800000 ;  /* 0x7f80000000007802 */ /* 0x000fca0000000f00 */
[----:B------:R-:W-:Y:S01]  /*0700*/  STG.E [R2.64+0xc0], R0 ;  /* 0x0000c00002007986 */ /* 0x000fe2000c10190a */
[----:B------:R-:W-:Y:S05]  /*0710*/  EXIT ;  /* 0x000000000000794d */ /* 0x000fea0003800000 */
.L_x_2160:
[----:B-12---:R-:W-:Y:S01]  /*0720*/  ISETP.NE.U32.AND P0, PT, RZ, c[0x0][0x2b8], PT ;  /* 0x0000ae00ff007a0c */ /* 0x006fe20003f05070 */
[----:B------:R-:W-:-:S03]  /*0730*/  IMAD.MOV.U32 R10, RZ, RZ, R25 ;  /* 0x000000ffff0a7224 */ /* 0x000fc600078e0019 */
[----:B------:R-:W-:-:S13]  /*0740*/  ISETP.NE.AND.EX P0, PT, RZ, c[0x0][0x2bc], PT, P0 ;  /* 0x0000af00ff007a0c */ /* 0x000fda0003f05300 */
[----:B------:R-:W-:-:S04]  /*0750*/  @P0 IMAD.MOV.U32 R2, RZ, RZ, 0x4 ;  /* 0x00000004ff020424 */ /* 0x000fc800078e00ff */
[----:B------:R-:W-:-:S05]  /*0760*/  @P0 IMAD.WIDE R2, R25, R2, c[0x0][0x2b8] ;  /* 0x0000ae0019020625 */ /* 0x000fca00078e0202 */
[----:B------:R1:W5:Y:S01]  /*0770*/  @P0 LDG.E R10, [R2.64] ;  /* 0x0000000a020a0981 */ /* 0x000362000c1e1900 */
[----:B------:R-:W-:Y:S01]  /*0780*/  ISETP.NE.U32.AND P0, PT, RZ, c[0x0][0x2c0], PT ;  /* 0x0000b000ff007a0c */ /* 0x000fe20003f05070 */
[----:B------:R-:W-:Y:S01]  /*0790*/  IMAD.MOV.U32 R0, RZ, RZ, RZ ;  /* 0x000000ffff007224 */ /* 0x000fe200078e00ff */
[----:B------:R-:W-:Y:S02]  /*07a0*/  PLOP3.LUT P6, PT, PT, PT, PT, 0x80, 0x0 ;  /* 0x000000000000781c */ /* 0x000fe40003fcf070 */
[----:B------:R-:W-:Y:S01]  /*07b0*/  ISETP.NE.AND.EX P0, PT, RZ, c[0x0][0x2c4], PT, P0 ;  /* 0x0000b100ff007a0c */ /* 0x000fe20003f05300 */
[----:B-1----:R-:W-:-:S12]  /*07c0*/  IMAD.MOV.U32 R2, RZ, RZ, RZ ;  /* 0x000000ffff027224 */ /* 0x002fd800078e00ff */
[----:B------:R-:W-:Y:S05]  /*07d0*/  @!P0 BRA `(.L_x_2161) ;  /* 0x0000008000008947 */ /* 0x000fea0003800000 */
[----:B------:R-:W-:Y:S01]  /*07e0*/  SHF.R.S32.HI R0, RZ, 0x1f, R25 ;  /* 0x0000001fff007819 */ /* 0x000fe20000011419 */
[----:B------:R-:W-:Y:S01]  /*07f0*/  IMAD.WIDE.U32 R4, R25, c[0x0][0x2c8], RZ ;  /* 0x0000b20019047a25 */ /* 0x000fe200078e00ff */
[----:B------:R-:W-:-:S03]  /*0800*/  PLOP3.LUT P6, PT, PT, PT, PT, 0x8, 0x0 ;  /* 0x000000000000781c */ /* 0x000fc60003fce170 */
[----:B------:R-:W-:Y:S01]  /*0810*/  IMAD R0, R0, c[0x0][0x2c8], RZ ;  /* 0x0000b20000007a24 */ /* 0x000fe200078e02ff */
[----:B------:R-:W-:-:S03]  /*0820*/  LEA R2, P0, R4, c[0x0][0x2c0], 0x2 ;  /* 0x0000b00004027a11 */ /* 0x000fc600078010ff */
[----:B------:R-:W-:-:S05]  /*0830*/  IMAD R0, R25, c[0x0][0x2cc], R0 ;  /* 0x0000b30019007a24 */ /* 0x000fca00078e0200 */
[----:B------:R-:W-:-:S04]  /*0840*/  IADD3 R0, R5, R0, RZ ;  /* 0x0000000005007210 */ /* 0x000fc80007ffe0ff */
[----:B------:R-:W-:-:S04]  /*0850*/  LEA.HI.X R0, R4, c[0x0][0x2c4], R0, 0x2, P0 ;  /* 0x0000b10004007a11 */ /* 0x000fc800000f1400 */
.L_x_2161:
[----:B------:R-:W-:Y:S01]  /*0860*/  IABS R3, c[0x0][0x2d0] ;  /* 0x0000b40000037a13 */ /* 0x000fe20000000000 */
[----:B------:R-:W-:Y:S01]  /*0870*/  IMAD.MOV.U32 R245, RZ, RZ, R0 ;  /* 0x000000fffff57224 */ /* 0x000fe200078e0000 */
[----:B------:R-:W-:-:S03]  /*0880*/  MOV R244, R2 ;  /* 0x0000000200f47202 */ /* 0x000fc60000000f00 */
[----:B------:R-:W-:Y:S01]  /*0890*/  IMAD.MOV.U32 R246, RZ, RZ, R3 ;  /* 0x000000fffff67224 */ /* 0x000fe200078e0003 */
[----:B------:R-:W-:Y:S05]  /*08a0*/  @P6 BRA `(.L_x_2162) ;  /* 0x000004c000006947 */ /* 0x000fea0003800000 */
[----:B------:R-:W1:Y:S01]  /*08b0*/  I2F.RP R2, R246 ;  /* 0x000000f600027306 */ /* 0x000e620000209400 */
[----:B------:R-:W-:-:S04]  /*08c0*/  LEA R14, R242, 0xffffff00, 0x8 ;  /* 0xffffff00f20e7811 */ /* 0x000fc800078e40ff */
[----:B------:R-:W-:-:S03]  /*08d0*/  IABS R4, R14 ;  /* 0x0000000e00047213 */ /* 0x000fc60000000000 */
        /* <DEDUP_REMOVED lines=12> */
[-C--:B------:R-:W-:Y:S02]  /*09a0*/  @!P1 IADD3 R2, R2, -R246.reuse, RZ ;  /* 0x800000f602029210 */ /* 0x080fe40007ffe0ff */
[----:B------:R-:W-:Y:S02]  /*09b0*/  @!P1 IADD3 R0, R0, 0x1, RZ ;  /* 0x0000000100009810 */ /* 0x000fe40007ffe0ff */
[----:B------:R-:W-:Y:S02]  /*09c0*/  ISETP.GE.U32.AND P2, PT, R2, R246, PT ;  /* 0x000000f60200720c */ /* 0x000fe40003f46070 */
[----:B------:R-:W-:Y:S02]  /*09d0*/  LOP3.LUT R2, R14, c[0x0][0x2d0], RZ, 0x3c, !PT ;  /* 0x0000b4000e027a12 */ /* 0x000fe400078e3cff */
[----:B------:R-:W-:Y:S02]  /*09e0*/  ISETP.NE.AND P1, PT, RZ, c[0x0][0x2d0], PT ;  /* 0x0000b400ff007a0c */ /* 0x000fe40003f25270 */
[----:B------:R-:W-:-:S07]  /*09f0*/  ISETP.GE.AND P0, PT, R2, RZ, PT ;  /* 0x000000ff0200720c */ /* 0x000fce0003f06270 */
[----:B------:R-:W-:-:S05]  /*0a00*/  @P2 IADD3 R0, R0, 0x1, RZ ;  /* 0x0000000100002810 */ /* 0x000fca0007ffe0ff */
[----:B------:R-:W-:-:S05]  /*0a10*/  IMAD.MOV.U32 R4, RZ, RZ, R0 ;  /* 0x000000ffff047224 */ /* 0x000fca00078e0000 */
[----:B------:R-:W-:Y:S02]  /*0a20*/  @!P0 IADD3 R4, -R4, RZ, RZ ;  /* 0x000000ff04048210 */ /* 0x000fe40007ffe1ff */
[----:B------:R-:W-:-:S05]  /*0a30*/  @!P1 LOP3.LUT R4, RZ, c[0x0][0x2d0], RZ, 0x33, !PT ;  /* 0x0000b400ff049a12 */ /* 0x000fca00078e33ff */
[----:B------:R-:W-:-:S05]  /*0a40*/  IMAD.WIDE R2, R4, 0x4, R244 ;  /* 0x0000000404027825 */ /* 0x000fca00078e02f4 */
[----:B------:R1:W2:Y:S01]  /*0a50*/  LDG.E R5, [R2.64] ;  /* 0x0000000a02057981 */ /* 0x0002a2000c1e1900 */
[----:B------:R-:W-:Y:S02]  /*0a60*/  IABS R6, c[0x0][0x1c8] ;  /* 0x0000720000067a13 */ /* 0x000fe40000000000 */
[----:B------:R-:W-:Y:S02]  /*0a70*/  IABS R7, R26 ;  /* 0x0000001a00077213 */ /* 0x000fe40000000000 */
[----:B-1----:R-:W1:Y:S08]  /*0a80*/  I2F.RP R2, R6 ;  /* 0x0000000600027306 */ /* 0x002e700000209400 */
        /* <DEDUP_REMOVED lines=10> */
[----:B------:R-:W-:Y:S01]  /*0b30*/  IMAD R2, R6, R2, R3 ;  /* 0x0000000206027224 */ /* 0x000fe200078e0203 */
[----:B------:R-:W-:-:S04]  /*0b40*/  LOP3.LUT R3, R26, c[0x0][0x1c8], RZ, 0x3c, !PT ;  /* 0x000072001a037a12 */ /* 0x000fc800078e3cff */
[----:B------:R-:W-:-:S13]  /*0b50*/  ISETP.GT.U32.AND P0, PT, R6, R2, PT ;  /* 0x000000020600720c */ /* 0x000fda0003f04070 */
[----:B------:R-:W-:Y:S01]  /*0b60*/  @!P0 IMAD.IADD R2, R2, 0x1, -R6 ;  /* 0x0000000102028824 */ /* 0x000fe200078e0a06 */
[----:B------:R-:W-:Y:S02]  /*0b70*/  @!P0 IADD3 R0, R0, 0x1, RZ ;  /* 0x0000000100008810 */ /* 0x000fe40007ffe0ff */
[----:B------:R-:W-:Y:S02]  /*0b80*/  ISETP.GE.AND P0, PT, R3, RZ, PT ;  /* 0x000000ff0300720c */ /* 0x000fe40003f06270 */
[----:B------:R-:W-:Y:S02]  /*0b90*/  ISETP.GE.U32.AND P1, PT, R2, R6, PT ;  /* 0x000000060200720c */ /* 0x000fe40003f26070 */
[----:B------:R-:W-:-:S05]  /*0ba0*/  IADD3 R2, -R4, RZ, RZ ;  /* 0x000000ff04027210 */ /* 0x000fca0007ffe1ff */
[----:B------:R-:W-:-:S05]  /*0bb0*/  IMAD R14, R2, c[0x0][0x2d0], R14 ;  /* 0x0000b400020e7a24 */ /* 0x000fca00078e020e */
[----:B------:R-:W-:Y:S02]  /*0bc0*/  SHF.R.S32.HI R20, RZ, 0x1f, R14 ;  /* 0x0000001fff147819 */ /* 0x000fe4000001140e */
[----:B------:R-:W-:Y:S02]  /*0bd0*/  @P1 IADD3 R0, R0, 0x1, RZ ;  /* 0x0000000100001810 */ /* 0x000fe40007ffe0ff */
[----:B------:R-:W-:Y:S01]  /*0be0*/  ISETP.NE.AND P1, PT, RZ, c[0x0][0x1c8], PT ;  /* 0x00007200ff007a0c */ /* 0x000fe20003f25270 */
[----:B------:R-:W-:Y:S02]  /*0bf0*/  IMAD R4, R20, c[0x0][0x198], RZ ;  /* 0x0000660014047a24 */ /* 0x000fe400078e02ff */
[----:B------:R-:W-:Y:S02]  /*0c00*/  @!P0 IMAD.MOV R0, RZ, RZ, -R0 ;  /* 0x000000ffff008224 */ /* 0x000fe400078e0a00 */
[----:B------:R-:W-:-:S08]  /*0c10*/  IMAD R4, R14, c[0x0][0x19c], R4 ;  /* 0x000067000e047a24 */ /* 0x000fd000078e0204 */
[----:B------:R-:W-:-:S04]  /*0c20*/  @!P1 LOP3.LUT R0, RZ, c[0x0][0x1c8], RZ, 0x33, !PT ;  /* 0x00007200ff009a12 */ /* 0x000fc800078e33ff */
[----:B------:R-:W-:Y:S02]  /*0c30*/  SHF.R.S32.HI R16, RZ, 0x1f, R0 ;  /* 0x0000001fff107819 */ /* 0x000fe40000011400 */
[----:B-----5:R-:W-:Y:S02]  /*0c40*/  MOV R10, R0 ;  /* 0x00000000000a7202 */ /* 0x020fe40000000f00 */
[----:B--2---:R-:W-:Y:S01]  /*0c50*/  SHF.R.S32.HI R8, RZ, 0x1f, R5 ;  /* 0x0000001fff087819 */ /* 0x004fe20000011405 */
[----:B------:R-:W-:-:S04]  /*0c60*/  IMAD.WIDE.U32 R6, R5, c[0x0][0x180], RZ ;  /* 0x0000600005067a25 */ /* 0x000fc800078e00ff */
[----:B------:R-:W-:-:S04]  /*0c70*/  IMAD R2, R8, c[0x0][0x180], RZ ;  /* 0x0000600008027a24 */ /* 0x000fc800078e02ff */
[----:B------:R-:W-:-:S05]  /*0c80*/  IMAD R2, R5, c[0x0][0x184], R2 ;  /* 0x0000610005027a24 */ /* 0x000fca00078e0202 */
[----:B------:R-:W-:Y:S01]  /*0c90*/  IADD3 R3, R7, R2, RZ ;  /* 0x0000000207037210 */ /* 0x000fe20007ffe0ff */
[----:B------:R-:W-:Y:S02]  /*0ca0*/  IMAD.MOV.U32 R2, RZ, RZ, R6 ;  /* 0x000000ffff027224 */ /* 0x000fe400078e0006 */
[----:B------:R-:W-:Y:S02]  /*0cb0*/  IMAD R6, R8, c[0x0][0x188], RZ ;  /* 0x0000620008067a24 */ /* 0x000fe400078e02ff */
[----:B------:R-:W-:-:S04]  /*0cc0*/  IMAD.WIDE.U32 R2, R14, c[0x0][0x198], R2 ;  /* 0x000066000e027a25 */ /* 0x000fc800078e0002 */
[----:B------:R-:W-:Y:S01]  /*0cd0*/  IMAD R8, R5, c[0x0][0x18c], R6 ;  /* 0x0000630005087a24 */ /* 0x000fe200078e0206 */
[----:B------:R-:W-:Y:S01]  /*0ce0*/  IADD3 R3, R3, R4, RZ ;  /* 0x0000000403037210 */ /* 0x000fe20007ffe0ff */
[----:B------:R-:W-:Y:S02]  /*0cf0*/  IMAD R4, R16, c[0x0][0x1b0], RZ ;  /* 0x00006c0010047a24 */ /* 0x000fe400078e02ff */
[----:B------:R-:W-:-:S04]  /*0d00*/  IMAD.WIDE.U32 R6, R5, c[0x0][0x188], RZ ;  /* 0x0000620005067a25 */ /* 0x000fc800078e00ff */
[C---:B------:R-:W-:Y:S02]  /*0d10*/  IMAD R4, R0.reuse, c[0x0][0x1b4], R4 ;  /* 0x00006d0000047a24 */ /* 0x040fe400078e0204 */
[----:B------:R-:W-:-:S04]  /*0d20*/  IMAD.WIDE.U32 R2, R0, c[0x0][0x1b0], R2 ;  /* 0x00006c0000027a25 */ /* 0x000fc800078e0002 */
[----:B------:R-:W-:Y:S01]  /*0d30*/  IMAD.IADD R7, R7, 0x1, R8 ;  /* 0x0000000107077824 */ /* 0x000fe200078e0208 */
[----:B------:R-:W-:Y:S01]  /*0d40*/  IADD3 R8, R3, R4, RZ ;  /* 0x0000000403087210 */ /* 0x000fe20007ffe0ff */
[----:B------:R-:W-:Y:S01]  /*0d50*/  IMAD.MOV.U32 R12, RZ, RZ, R2 ;  /* 0x000000ffff0c7224 */ /* 0x000fe200078e0002 */
[----:B------:R-:W-:Y:S05]  /*0d60*/  BRA `(.L_x_2163) ;  /* 0x0000038000007947 */ /* 0x000fea0003800000 */
.L_x_2162:
[----:B------:R-:W-:Y:S02]  /*0d70*/  IABS R5, c[0x0][0x1c8] ;  /* 0x0000720000057a13 */ /* 0x000fe40000000000 */
[----:B------:R-:W-:Y:S02]  /*0d80*/  IABS R4, R26 ;  /* 0x0000001a00047213 */ /* 0x000fe40000000000 */
[----:B------:R-:W1:Y:S01]  /*0d90*/  I2F.RP R2, R5 ;  /* 0x0000000500027306 */ /* 0x000e620000209400 */
[----:B------:R-:W-:Y:S02]  /*0da0*/  LEA R14, R242, 0xffffff00, 0x8 ;  /* 0xffffff00f20e7811 */ /* 0x000fe400078e40ff */
[----:B-----5:R-:W-:-:S02]  /*0db0*/  SHF.R.S32.HI R11, RZ, 0x1f, R10 ;  /* 0x0000001fff0b7819 */ /* 0x020fc4000001140a */
[----:B------:R-:W-:-:S03]  /*0dc0*/  SHF.R.S32.HI R20, RZ, 0x1f, R14 ;  /* 0x0000001fff147819 */ /* 0x000fc6000001140e */
[----:B------:R-:W-:Y:S01]  /*0dd0*/  IMAD R6, R11, c[0x0][0x180], RZ ;  /* 0x000060000b067a24 */ /* 0x000fe200078e02ff */
[----:B-1----:R-:W1:Y:S02]  /*0de0*/  MUFU.RCP R2, R2 ;  /* 0x0000000200027308 */ /* 0x002e640000001000 */
[----:B-1----:R-:W-:-:S06]  /*0df0*/  IADD3 R2, R2, 0xffffffe, RZ ;  /* 0x0ffffffe02027810 */ /* 0x002fcc0007ffe0ff */
[----:B------:R-:W1:Y:S02]  /*0e00*/  F2I.FTZ.U32.TRUNC.NTZ R3, R2 ;  /* 0x0000000200037305 */ /* 0x000e64000021f000 */
[----:B-1----:R-:W-:Y:S01]  /*0e10*/  IADD3 R0, RZ, -R3, RZ ;  /* 0x80000003ff007210 */ /* 0x002fe20007ffe0ff */
[----:B------:R-:W-:-:S04]  /*0e20*/  IMAD.MOV.U32 R2, RZ, RZ, RZ ;  /* 0x000000ffff027224 */ /* 0x000fc800078e00ff */
[----:B------:R-:W-:-:S04]  /*0e30*/  IMAD R0, R0, R5, RZ ;  /* 0x0000000500007224 */ /* 0x000fc800078e02ff */
[----:B------:R-:W-:Y:S01]  /*0e40*/  IMAD.HI.U32 R0, R3, R0, R2 ;  /* 0x0000000003007227 */ /* 0x000fe200078e0002 */
[----:B------:R-:W-:Y:S02]  /*0e50*/  MOV R3, R4 ;  /* 0x0000000400037202 */ /* 0x000fe40000000f00 */
[----:B------:R-:W-:-:S03]  /*0e60*/  SHF.R.S32.HI R4, RZ, 0x1f, R8 ;  /* 0x0000001fff047819 */ /* 0x000fc60000011408 */
[----:B------:R-:W-:-:S04]  /*0e70*/  IMAD.HI.U32 R0, R0, R3, RZ ;  /* 0x0000000300007227 */ /* 0x000fc800078e00ff */
[----:B------:R-:W-:-:S04]  /*0e80*/  IMAD.MOV R2, RZ, RZ, -R0 ;  /* 0x000000ffff027224 */ /* 0x000fc800078e0a00 */
[----:B------:R-:W-:Y:S01]  /*0e90*/  IMAD R2, R5, R2, R3 ;  /* 0x0000000205027224 */ /* 0x000fe200078e0203 */
[----:B------:R-:W-:-:S04]  /*0ea0*/  IADD3 R3, P1, R8, R14, RZ ;  /* 0x0000000e08037210 */ /* 0x000fc80007f3e0ff */
[----:B------:R-:W-:Y:S01]  /*0eb0*/  ISETP.GT.U32.AND P0, PT, R5, R2, PT ;  /* 0x000000020500720c */ /* 0x000fe20003f04070 */
[----:B------:R-:W-:-:S12]  /*0ec0*/  IMAD.WIDE.U32 R12, R3, c[0x0][0x198], RZ ;  /* 0x00006600030c7a25 */ /* 0x000fd800078e00ff */
[-C--:B------:R-:W-:Y:S02]  /*0ed0*/  @!P0 IADD3 R2, R2, -R5.reuse, RZ ;  /* 0x8000000502028210 */ /* 0x080fe40007ffe0ff */
[----:B------:R-:W-:Y:S02]  /*0ee0*/  @!P0 IADD3 R0, R0, 0x1, RZ ;  /* 0x0000000100008810 */ /* 0x000fe40007ffe0ff */
[----:B------:R-:W-:Y:S01]  /*0ef0*/  ISETP.GE.U32.AND P2, PT, R2, R5, PT ;  /* 0x000000050200720c */ /* 0x000fe20003f46070 */
[----:B------:R-:W-:Y:S01]  /*0f00*/  IMAD.X R2, R4, 0x1, R20, P1 ;  /* 0x0000000104027824 */ /* 0x000fe200008e0614 */
[----:B------:R-:W-:Y:S01]  /*0f10*/  LOP3.LUT R5, R26, c[0x0][0x1c8], RZ, 0x3c, !PT ;  /* 0x000072001a057a12 */ /* 0x000fe200078e3cff */
[----:B------:R-:W-:Y:S01]  /*0f20*/  IMAD R4, R4, c[0x0][0x1a0], RZ ;  /* 0x0000680004047a24 */ /* 0x000fe200078e02ff */
[----:B------:R-:W-:Y:S01]  /*0f30*/  ISETP.NE.AND P0, PT, RZ, c[0x0][0x1c8], PT ;  /* 0x00007200ff007a0c */ /* 0x000fe20003f05270 */
[----:B------:R-:W-:Y:S01]  /*0f40*/  IMAD R2, R2, c[0x0][0x198], RZ ;  /* 0x0000660002027a24 */ /* 0x000fe200078e02ff */
[----:B------:R-:W-:Y:S01]  /*0f50*/  ISETP.GE.AND P1, PT, R5, RZ, PT ;  /* 0x000000ff0500720c */ /* 0x000fe20003f26270 */
[----:B------:R-:W-:-:S02]  /*0f60*/  IMAD R7, R8, c[0x0][0x1a4], R4 ;  /* 0x0000690008077a24 */ /* 0x000fc400078e0204 */
[----:B------:R-:W-:Y:S02]  /*0f70*/  IMAD R2, R3, c[0x0][0x19c], R2 ;  /* 0x0000670003027a24 */ /* 0x000fe400078e0202 */
[----:B------:R-:W-:Y:S02]  /*0f80*/  IMAD.WIDE.U32 R4, R8, c[0x0][0x1a0], RZ ;  /* 0x0000680008047a25 */ /* 0x000fe400078e00ff */
[----:B------:R-:W-:Y:S02]  /*0f90*/  @P2 IADD3 R0, R0, 0x1, RZ ;  /* 0x0000000100002810 */ /* 0x000fe40007ffe0ff */
[----:B------:R-:W-:Y:S02]  /*0fa0*/  IADD3 R3, R13, R2, RZ ;  /* 0x000000020d037210 */ /* 0x000fe40007ffe0ff */
[----:B------:R-:W-:Y:S01]  /*0fb0*/  MOV R2, R12 ;  /* 0x0000000c00027202 */ /* 0x000fe20000000f00 */
[C---:B------:R-:W-:Y:S02]  /*0fc0*/  IMAD R12, R10.reuse, c[0x0][0x184], R6 ;  /* 0x000061000a0c7a24 */ /* 0x040fe400078e0206 */
[----:B------:R-:W-:Y:S01]  /*0fd0*/  @!P1 IMAD.MOV R0, RZ, RZ, -R0 ;  /* 0x000000ffff009224 */ /* 0x000fe200078e0a00 */
[----:B------:R-:W-:Y:S01]  /*0fe0*/  @!P0 LOP3.LUT R0, RZ, c[0x0][0x1c8], RZ, 0x33, !PT ;  /* 0x00007200ff008a12 */ /* 0x000fe200078e33ff */
[----:B------:R-:W-:-:S03]  /*0ff0*/  IMAD.WIDE.U32 R8, R10, c[0x0][0x180], R2 ;  /* 0x000060000a087a25 */ /* 0x000fc600078e0002 */
[----:B------:R-:W-:Y:S01]  /*1000*/  SHF.R.S32.HI R16, RZ, 0x1f, R0 ;  /* 0x0000001fff107819 */ /* 0x000fe20000011400 */
[----:B------:R-:W-:Y:S01]  /*1010*/  IMAD.IADD R3, R5, 0x1, R7 ;  /* 0x0000000105037824 */ /* 0x000fe200078e0207 */
[----:B------:R-:W-:Y:S01]  /*1020*/  IADD3 R5, R9, R12, RZ ;  /* 0x0000000c09057210 */ /* 0x000fe20007ffe0ff */
[----:B------:R-:W-:Y:S02]  /*1030*/  IMAD R6, R11, c[0x0][0x188], RZ ;  /* 0x000062000b067a24 */ /* 0x000fe400078e02ff */
[----:B------:R-:W-:Y:S01]  /*1040*/  IMAD.MOV.U32 R2, RZ, RZ, R4 ;  /* 0x000000ffff027224 */ /* 0x000fe200078e0004 */
[----:B------:R-:W-:Y:S01]  /*1050*/  MOV R4, R8 ;  /* 0x0000000800047202 */ /* 0x000fe20000000f00 */
[----:B------:R-:W-:Y:S02]  /*1060*/  IMAD R9, R16, c[0x0][0x1b0], RZ ;  /* 0x00006c0010097a24 */ /* 0x000fe400078e02ff */
[C---:B------:R-:W-:Y:S02]  /*1070*/  IMAD R11, R10.reuse, c[0x0][0x18c], R6 ;  /* 0x000063000a0b7a24 */ /* 0x040fe400078e0206 */
[----:B------:R-:W-:Y:S01]  /*1080*/  IMAD.WIDE.U32 R6, R10, c[0x0][0x188], R2 ;  /* 0x000062000a067a25 */ /* 0x000fe200078e0002 */
[----:B------:R-:W-:-:S03]  /*1090*/  MOV R10, R0 ;  /* 0x00000000000a7202 */ /* 0x000fc60000000f00 */
[----:B------:R-:W-:Y:S01]  /*10a0*/  IMAD.WIDE.U32 R2, R0, c[0x0][0x1b0], R4 ;  /* 0x00006c0000027a25 */ /* 0x000fe200078e0004 */
[----:B------:R-:W-:-:S03]  /*10b0*/  IADD3 R7, R7, R11, RZ ;  /* 0x0000000b07077210 */ /* 0x000fc60007ffe0ff */
[----:B------:R-:W-:Y:S02]  /*10c0*/  IMAD R4, R0, c[0x0][0x1b4], R9 ;  /* 0x00006d0000047a24 */ /* 0x000fe400078e0209 */
[----:B------:R-:W-:-:S03]  /*10d0*/  IMAD.MOV.U32 R12, RZ, RZ, R2 ;  /* 0x000000ffff0c7224 */ /* 0x000fc600078e0002 */
[----:B------:R-:W-:Y:S02]  /*10e0*/  IADD3 R8, R3, R4, RZ ;  /* 0x0000000403087210 */ /* 0x000fe40007ffe0ff */
.L_x_2163:
[----:B------:R-:W-:Y:S01]  /*10f0*/  SHF.R.S32.HI R24, RZ, 0x1f, R131 ;  /* 0x0000001fff187819 */ /* 0x000fe20000011483 */
[----:B------:R-:W-:Y:S01]  /*1100*/  ULDC.64 UR4, c[0x0][0x198] ;  /* 0x0000660000047ab9 */ /* 0x000fe20000000a00 */
[----:B------:R-:W-:Y:S01]  /*1110*/  SHF.R.S32.HI R17, RZ, 0x1f, R25 ;  /* 0x0000001fff117819 */ /* 0x000fe20000011419 */
[----:B------:R-:W-:Y:S01]  /*1120*/  USHF.L.U32 UR9, UR4, 0x5, URZ ;  /* 0x0000000504097899 */ /* 0x000fe2000800063f */
[CC--:B------:R-:W-:Y:S01]  /*1130*/  LEA.HI R23, R24.reuse, R131.reuse, RZ, 0x3 ;  /* 0x0000008318177211 */ /* 0x0c0fe200078f18ff */
[----:B------:R-:W-:Y:S01]  /*1140*/  UMOV UR8, 0x5 ;  /* 0x0000000500087882 */ /* 0x000fe20000000000 */
[-C--:B------:R-:W-:Y:S01]  /*1150*/  LEA.HI R22, R24, R131.reuse, RZ, 0x4 ;  /* 0x0000008318167211 */ /* 0x080fe200078f20ff */
[----:B------:R-:W-:Y:S01]  /*1160*/  IMAD R17, R17, c[0x0][0x178], RZ ;  /* 0x00005e0011117a24 */ /* 0x000fe200078e02ff */
[----:B------:R-:W-:Y:S01]  /*1170*/  SHF.R.S32.HI R2, RZ, 0x3, R23 ;  /* 0x00000003ff027819 */ /* 0x000fe20000011417 */
[----:B------:R-:W-:Y:S01]  /*1180*/  USHF.L.U64.HI UR5, UR4, UR8, UR5 ;  /* 0x0000000804057299 */ /* 0x000fe20008010205 */
[----:B------:R-:W-:Y:S01]  /*1190*/  LOP3.LUT R3, R23, 0xfffffff8, RZ, 0xc0, !PT ;  /* 0xfffffff817037812 */ /* 0x000fe200078ec0ff */
[----:B------:R-:W-:Y:S01]  /*11a0*/  IMAD R17, R25, c[0x0][0x17c], R17 ;  /* 0x00005f0019117a24 */ /* 0x000fe200078e0211 */
[----:B------:R-:W-:Y:S01]  /*11b0*/  LOP3.LUT R9, R22, 0xfffffff0, RZ, 0xc0, !PT ;  /* 0xfffffff016097812 */ /* 0x000fe200078ec0ff */
[----:B------:R-:W-:Y:S01]  /*11c0*/  IMAD.SHL.U32 R0, R2, 0x40, RZ ;  /* 0x0000004002007824 */ /* 0x000fe200078e00ff */
[----:B------:R-:W-:Y:S01]  /*11d0*/  LEA.HI R11, R24, R131, RZ, 0x6 ;  /* 0x00000083180b7211 */ /* 0x000fe200078f30ff */
[----:B------:R-:W-:Y:S01]  /*11e0*/  IMAD.IADD R72, R131, 0x1, -R3 ;  /* 0x0000000183487824 */ /* 0x000fe200078e0a03 */
[----:B------:R-:W-:Y:S01]  /*11f0*/  SHF.R.S32.HI R3, RZ, 0x1f, R2 ;  /* 0x0000001fff037819 */ /* 0x000fe20000011402 */
[----:B------:R-:W-:Y:S01]  /*1200*/  ULDC.64 UR6, c[0x0][0x190] ;  /* 0x0000640000067ab9 */ /* 0x000fe20000000a00 */
[----:B------:R-:W-:Y:S01]  /*1210*/  LOP3.LUT R0, R0, 0x1c0, RZ, 0xc0, !PT ;  /* 0x000001c000007812 */ /* 0x000fe200078ec0ff */
[----:B------:R-:W-:Y:S01]  /*1220*/  IMAD.SHL.U32 R4, R72, 0x8, RZ ;  /* 0x0000000848047824 */ /* 0x000fe200078e00ff */
[----:B------:R-:W-:Y:S01]  /*1230*/  USHF.L.U32 UR12, UR6, 0x5, URZ ;  /* 0x00000005060c7899 */ /* 0x000fe2000800063f */
[----:B------:R-:W-:Y:S01]  /*1240*/  IMAD.SHL.U32 R11, R11, 0x8, RZ ;  /* 0x000000080b0b7824 */ /* 0x000fe200078e00ff */
[----:B------:R-:W-:Y:S01]  /*1250*/  SHF.R.U32.HI R15, RZ, 0x3, R0 ;  /* 0x00000003ff0f7819 */ /* 0x000fe20000011600 */
[----:B------:R-:W-:Y:S01]  /*1260*/  IMAD.WIDE R18, R18, 0x40, R2 ;  /* 0x0000004012127825 */ /* 0x000fe200078e0202 */
[----:B------:R-:W-:Y:S01]  /*1270*/  LOP3.LUT R5, R0, 0x38, R4, 0xf8, !PT ;  /* 0x0000003800057812 */ /* 0x000fe200078ef804 */
[----:B------:R-:W-:Y:S01]  /*1280*/  USHF.L.U64.HI UR7, UR6, UR8, UR7 ;  /* 0x0000000806077299 */ /* 0x000fe20008010207 */
[----:B------:R-:W-:Y:S01]  /*1290*/  IADD3 R12, P1, R4, R12, RZ ;  /* 0x0000000c040c7210 */ /* 0x000fe20007f3e0ff */
[----:B------:R-:W-:Y:S01]  /*12a0*/  IMAD.IADD R0, R131, 0x1, -R9 ;  /* 0x0000000183007824 */ /* 0x000fe200078e0a09 */
[----:B------:R-:W-:-:S02]  /*12b0*/  LOP3.LUT R15, R5, R15, RZ, 0x3c, !PT ;  /* 0x0000000f050f7212 */ /* 0x000fc400078e3cff */
[----:B------:R-:W-:Y:S02]  /*12c0*/  SHF.R.S32.HI R5, RZ, 0x1f, R4 ;  /* 0x0000001fff057819 */ /* 0x000fe40000011404 */
[----:B------:R-:W-:Y:S02]  /*12d0*/  SHF.R.S32.HI R9, RZ, 0x1f, R0 ;  /* 0x0000001fff097819 */ /* 0x000fe40000011400 */
[----:B------:R-:W-:Y:S01]  /*12e0*/  IADD3 R6, P0, R4, R6, RZ ;  /* 0x0000000604067210 */ /* 0x000fe20007f1e0ff */
[----:B------:R-:W-:Y:S01]  /*12f0*/  IMAD.X R13, R5, 0x1, R8, P1 ;  /* 0x00000001050d7824 */ /* 0x000fe200008e0608 */
[----:B------:R-:W-:Y:S01]  /*1300*/  LEA.HI R21, R9, R0, RZ, 0x3 ;  /* 0x0000000009157211 */ /* 0x000fe200078f18ff */
[----:B------:R-:W-:Y:S01]  /*1310*/  IMAD R8, R16, c[0x0][0x1b8], RZ ;  /* 0x00006e0010087a24 */ /* 0x000fe200078e02ff */
[----:B------:R-:W-:Y:S01]  /*1320*/  LOP3.LUT R243, R15, 0x7ffffe00, R11, 0xf8, !PT ;  /* 0x7ffffe000ff37812 */ /* 0x000fe200078ef80b */
[----:B------:R-:W-:Y:S01]  /*1330*/  IMAD.X R7, R5, 0x1, R7, P0 ;  /* 0x0000000105077824 */ /* 0x000fe200000e0607 */
[----:B------:R-:W-:Y:S01]  /*1340*/  LOP3.LUT R9, R21, 0xfffffff8, RZ, 0xc0, !PT ;  /* 0xfffffff815097812 */ /* 0x000fe200078ec0ff */
[----:B------:R-:W-:Y:S01]  /*1350*/  IMAD.WIDE.U32 R4, R25, c[0x0][0x178], R4 ;  /* 0x00005e0019047a25 */ /* 0x000fe200078e0004 */
[----:B------:R-:W-:-:S02]  /*1360*/  IADD3 R14, P0, R2, R14, RZ ;  /* 0x0000000e020e7210 */ /* 0x000fc40007f1e0ff */
[----:B------:R-:W-:Y:S01]  /*1370*/  SHF.R.S32.HI R15, RZ, 0x1f, R26 ;  /* 0x0000001fff0f7819 */ /* 0x000fe2000001141a */
[----:B------:R-:W-:Y:S01]  /*1380*/  IMAD R16, R10, c[0x0][0x1bc], R8 ;  /* 0x00006f000a107a24 */ /* 0x000fe200078e0208 */
[----:B------:R-:W-:Y:S01]  /*1390*/  LEA.HI R130, R24, R131, RZ, 0x5 ;  /* 0x0000008318827211 */ /* 0x000fe200078f28ff */
[----:B------:R-:W-:Y:S02]  /*13a0*/  IMAD.IADD R5, R5, 0x1, R17 ;  /* 0x0000000105057824 */ /* 0x000fe400078e0211 */
[----:B------:R-:W-:Y:S01]  /*13b0*/  IMAD.WIDE.U32 R10, R10, c[0x0][0x1b8], R6 ;  /* 0x00006e000a0a7a25 */ /* 0x000fe200078e0006 */
[----:B------:R-:W-:-:S03]  /*13c0*/  SHF.R.S32.HI R129, RZ, 0x5, R130 ;  /* 0x00000005ff817819 */ /* 0x000fc60000011482 */
[----:B------:R-:W-:Y:S02]  /*13d0*/  IMAD.IADD R73, R0, 0x1, -R9 ;  /* 0x0000000100497824 */ /* 0x000fe400078e0a09 */
[C---:B------:R-:W-:Y:S02]  /*13e0*/  IMAD.X R6, R3.reuse, 0x1, R20, P0 ;  /* 0x0000000103067824 */ /* 0x040fe400000e0614 */
[----:B------:R-:W-:Y:S02]  /*13f0*/  IMAD R0, R3, c[0x0][0x198], RZ ;  /* 0x0000660003007a24 */ /* 0x000fe400078e02ff */
[----:B------:R-:W-:Y:S02]  /*1400*/  IMAD R15, R15, c[0x0][0x1a8], RZ ;  /* 0x00006a000f0f7a24 */ /* 0x000fe400078e02ff */
[----:B------:R-:W-:-:S04]  /*1410*/  IMAD.WIDE.U32 R8, R26, c[0x0][0x1a8], R4 ;  /* 0x00006a001a087a25 */ /* 0x000fc800078e0004 */
[----:B------:R-:W-:Y:S02]  /*1420*/  IMAD R17, R6, c[0x0][0x1a0], RZ ;  /* 0x0000680006117a24 */ /* 0x000fe400078e02ff */
[----:B------:R-:W-:Y:S02]  /*1430*/  IMAD.IADD R5, R11, 0x1, R16 ;  /* 0x000000010b057824 */ /* 0x000fe400078e0210 */
[C---:B------:R-:W-:Y:S02]  /*1440*/  IMAD R11, R2.reuse, c[0x0][0x19c], R0 ;  /* 0x00006700020b7a24 */ /* 0x040fe400078e0200 */
[----:B------:R-:W-:-:S04]  /*1450*/  IMAD.WIDE.U32 R6, R2, c[0x0][0x198], R12 ;  /* 0x0000660002067a25 */ /* 0x000fc800078e000c */
[----:B------:R-:W-:Y:S01]  /*1460*/  IMAD R15, R26, c[0x0][0x1ac], R15 ;  /* 0x00006b001a0f7a24 */ /* 0x000fe200078e020f */
[C---:B------:R-:W-:Y:S01]  /*1470*/  LEA R250, P0, R6.reuse, c[0x0][0x168], 0x1 ;  /* 0x00005a0006fa7a11 */ /* 0x040fe200078008ff */
[----:B------:R-:W-:Y:S02]  /*1480*/  IMAD.IADD R7, R7, 0x1, R11 ;  /* 0x0000000107077824 */ /* 0x000fe400078e020b */
[----:B------:R-:W-:Y:S02]  /*1490*/  IMAD.MOV.U32 R4, RZ, RZ, R10 ;  /* 0x000000ffff047224 */ /* 0x000fe400078e000a */
[----:B------:R-:W-:Y:S01]  /*14a0*/  IMAD.IADD R3, R9, 0x1, R15 ;  /* 0x0000000109037824 */ /* 0x000fe200078e020f */
[----:B------:R-:W-:Y:S01]  /*14b0*/  LEA.HI.X R249, R6, c[0x0][0x16c], R7, 0x1, P0 ;  /* 0x00005b0006f97a11 */ /* 0x000fe200000f0c07 */
[----:B------:R-:W-:Y:S02]  /*14c0*/  IMAD.MOV.U32 R2, RZ, RZ, R8 ;  /* 0x000000ffff027224 */ /* 0x000fe400078e0008 */
[----:B------:R-:W-:-:S02]  /*14d0*/  IMAD R0, R19, c[0x0][0x190], RZ ;  /* 0x0000640013007a24 */ /* 0x000fc400078e02ff */
[C---:B------:R-:W-:Y:S02]  /*14e0*/  IMAD R9, R14.reuse, c[0x0][0x1a4], R17 ;  /* 0x000069000e097a24 */ /* 0x040fe400078e0211 */
[----:B------:R-:W-:Y:S01]  /*14f0*/  IMAD.WIDE.U32 R4, R14, c[0x0][0x1a0], R4 ;  /* 0x000068000e047a25 */ /* 0x000fe200078e0004 */
[----:B------:R-:W-:-:S03]  /*1500*/  IADD3 R14, P0, R250, UR9, RZ ;  /* 0x00000009fa0e7c10 */ /* 0x000fc6000ff1e0ff */
[----:B------:R-:W-:Y:S01]  /*1510*/  IMAD R0, R18, c[0x0][0x194], R0 ;  /* 0x0000650012007a24 */ /* 0x000fe200078e0200 */
[----:B------:R-:W-:Y:S01]  /*1520*/  LEA R28, P1, R4, c[0x0][0x170], 0x1 ;  /* 0x00005c00041c7a11 */ /* 0x000fe200078208ff */
[----:B------:R-:W-:Y:S01]  /*1530*/  IMAD.WIDE.U32 R2, R18, c[0x0][0x190], R2 ;  /* 0x0000640012027a25 */ /* 0x000fe200078e0002 */
[----:B------:R-:W-:Y:S02]  /*1540*/  IADD3.X R15, R249, UR5, RZ, P0, !PT ;  /* 0x00000005f90f7c10 */ /* 0x000fe400087fe4ff */
[----:B------:R-:W-:Y:S01]  /*1550*/  IADD3 R12, P0, R14, UR9, RZ ;  /* 0x000000090e0c7c10 */ /* 0x000fe2000ff1e0ff */
[----:B------:R-:W-:Y:S01]  /*1560*/  IMAD.IADD R5, R5, 0x1, R9 ;  /* 0x0000000105057824 */ /* 0x000fe200078e0209 */
[----:B------:R-:W-:Y:S01]  /*1570*/  LEA R6, P2, R2, c[0x0][0x160], 0x1 ;  /* 0x0000580002067a11 */ /* 0x000fe200078408ff */
[----:B------:R-:W-:Y:S01]  /*1580*/  IMAD.IADD R0, R3, 0x1, R0 ;  /* 0x0000000103007824 */ /* 0x000fe200078e0200 */
[----:B------:R-:W-:Y:S01]  /*1590*/  IADD3.X R13, R15, UR5, RZ, P0, !PT ;  /* 0x000000050f0d7c10 */ /* 0x000fe200087fe4ff */
[----:B------:R-:W-:Y:S01]  /*15a0*/  IMAD.SHL.U32 R243, R243, 0x2, RZ ;  /* 0x00000002f3f37824 */ /* 0x000fe200078e00ff */
[----:B------:R-:W-:-:S02]  /*15b0*/  LEA.HI.X R29, R4, c[0x0][0x174], R5, 0x1, P1 ;  /* 0x00005d00041d7a11 */ /* 0x000fc400008f0c05 */
[----:B------:R-:W-:Y:S02]  /*15c0*/  LEA.HI.X R7, R2, c[0x0][0x164], R0, 0x1, P2 ;  /* 0x0000590002077a11 */ /* 0x000fe400010f0c00 */
[----:B------:R-:W-:Y:S01]  /*15d0*/  IADD3 R4, P1, R6, UR12, RZ ;  /* 0x0000000c06047c10 */ /* 0x000fe2000ff3e0ff */
[----:B------:R-:W-:Y:S01]  /*15e0*/  STL.64 [R1], R28 ;  /* 0x0000001c01007387 */ /* 0x000fe20000100a00 */
[----:B------:R-:W-:Y:S02]  /*15f0*/  IADD3 R10, P0, R12, UR9, RZ ;  /* 0x000000090c0a7c10 */ /* 0x000fe4000ff1e0ff */
[----:B------:R-:W-:Y:S01]  /*1600*/  IADD3.X R5, R7, UR7, RZ, P1, !PT ;  /* 0x0000000707057c10 */ /* 0x000fe20008ffe4ff */
[----:B------:R-:W-:Y:S01]  /*1610*/  @!PT LDS RZ, [RZ] ;  /* 0x00000000fffff984 */ /* 0x000fe20000000800 */
[----:B------:R-:W-:Y:S01]  /*1620*/  @!PT LDS RZ, [RZ] ;  /* 0x00000000fffff984 */ /* 0x000fe20000000800 */
[----:B------:R-:W-:Y:S01]  /*1630*/  @!PT LDS RZ, [RZ] ;  /* 0x00000000fffff984 */ /* 0x000fe20000000800 */
[----:B------:R1:W-:Y:S01]  /*1640*/  LDGSTS.E.BYPASS.LTC128B.128 [R243], [R6.64] ;  /* 0x0000000006f37fae */ /* 0x0003e2000b901d4a */
[----:B------:R-:W-:Y:S02]  /*1650*/  IADD3 R2, P1, R4, UR12, RZ ;  /* 0x0000000c04027c10 */ /* 0x000fe4000ff3e0ff */
[----:B------:R-:W-:Y:S01]  /*1660*/  IADD3.X R11, R13, UR5, RZ, P0, !PT ;  /* 0x000000050d0b7c10 */ /* 0x000fe200087fe4ff */
[----:B------:R2:W-:Y:S01]  /*1670*/  LDGSTS.E.BYPASS.LTC128B.128 [R243+0x800], [R4.64] ;  /* 0x0080000004f37fae */ /* 0x0005e2000b901d4a */
[----:B------:R-:W-:-:S02]  /*1680*/  IADD3 R8, P0, R10, UR9, RZ ;  /* 0x000000090a087c10 */ /* 0x000fc4000ff1e0ff */
[----:B------:R-:W-:Y:S02]  /*1690*/  IADD3.X R3, R5, UR7, RZ, P1, !PT ;  /* 0x0000000705037c10 */ /* 0x000fe40008ffe4ff */
[----:B------:R-:W-:Y:S02]  /*16a0*/  IADD3 R16, P1, R2, UR12, RZ ;  /* 0x0000000c02107c10 */ /* 0x000fe4000ff3e0ff */
[----:B------:R-:W-:Y:S01]  /*16b0*/  IADD3.X R9, R11, UR5, RZ, P0, !PT ;  /* 0x000000050b097c10 */ /* 0x000fe200087fe4ff */
[----:B------:R3:W-:Y:S01]  /*16c0*/  LDGSTS.E.BYPASS.LTC128B.128 [R243+0x1000], [R2.64] ;  /* 0x0100000002f37fae */ /* 0x0007e2000b901d4a */
[----:B------:R-:W-:Y:S01]  /*16d0*/  IADD3.X R17, R3, UR7, RZ, P1, !PT ;  /* 0x0000000703117c10 */ /* 0x000fe20008ffe4ff */
[----:B------:R-:W-:Y:S01]  /*16e0*/  ULDC.64 UR6, c[0x0][0x1a0] ;  /* 0x0000680000067ab9 */ /* 0x000fe20000000a00 */
[----:B------:R-:W-:Y:S01]  /*16f0*/  LOP3.LUT P1, RZ, R73, 0x2, RZ, 0xc0, !PT ;  /* 0x0000000249ff7812 */ /* 0x000fe2000782c0ff */
[----:B------:R-:W-:Y:S02]  /*1700*/  USHF.L.U32 UR12, UR6, 0x5, URZ ;  /* 0x00000005060c7899 */ /* 0x000fe4000800063f */
[----:B------:R4:W-:Y:S01]  /*1710*/  LDGSTS.E.BYPASS.LTC128B.128 [R243+0x1800], [R16.64] ;  /* 0x0180000010f37fae */ /* 0x0009e2000b901d4a */
[----:B------:R-:W-:Y:S01]  /*1720*/  USHF.L.U64.HI UR7, UR6, UR8, UR7 ;  /* 0x0000000806077299 */ /* 0x000fe20008010207 */
[----:B-1----:R-:W-:-:S04]  /*1730*/  IADD3 R6, P0, R8, UR9, RZ ;  /* 0x0000000908067c10 */ /* 0x002fc8000ff1e0ff */
[----:B------:R-:W-:Y:S01]  /*1740*/  IADD3.X R7, R9, UR5, RZ, P0, !PT ;  /* 0x0000000509077c10 */ /* 0x000fe200087fe4ff */
[----:B--2---:R-:W-:Y:S02]  /*1750*/  IMAD.MOV.U32 R4, RZ, RZ, R250 ;  /* 0x000000ffff047224 */ /* 0x004fe400078e00fa */
[----:B------:R-:W-:Y:S01]  /*1760*/  IMAD.MOV.U32 R5, RZ, RZ, R249 ;  /* 0x000000ffff057224 */ /* 0x000fe200078e00f9 */
[----:B---3--:R-:W-:-:S04]  /*1770*/  IADD3 R2, P0, R6, UR9, RZ ;  /* 0x0000000906027c10 */ /* 0x008fc8000ff1e0ff */
[----:B------:R1:W-:Y:S01]  /*1780*/  LDGSTS.E.BYPASS.LTC128B.128 [R243+0x2000], [R4.64] ;  /* 0x0200000004f37fae */ /* 0x0003e2000b901d4a */
[----:B------:R-:W-:-:S03]  /*1790*/  IADD3.X R3, R7, UR5, RZ, P0, !PT ;  /* 0x0000000507037c10 */ /* 0x000fc600087fe4ff */
[----:B------:R2:W-:Y:S04]  /*17a0*/  LDGSTS.E.BYPASS.LTC128B.128 [R243+0x2800], [R14.64] ;  /* 0x028000000ef37fae */ /* 0x0005e8000b901d4a */
[----:B------:R3:W-:Y:S04]  /*17b0*/  LDGSTS.E.BYPASS.LTC128B.128 [R243+0x3000], [R12.64] ;  /* 0x030000000cf37fae */ /* 0x0007e8000b901d4a */
[----:B------:R5:W-:Y:S04]  /*17c0*/  LDGSTS.E.BYPASS.LTC128B.128 [R243+0x3800], [R10.64] ;  /* 0x038000000af37fae */ /* 0x000be8000b901d4a */
[----:B------:R3:W-:Y:S04]  /*17d0*/  LDGSTS.E.BYPASS.LTC128B.128 [R243+0x4000], [R8.64] ;  /* 0x0400000008f37fae */ /* 0x0007e8000b901d4a */
[----:B------:R4:W-:Y:S04]  /*17e0*/  LDGSTS.E.BYPASS.LTC128B.128 [R243+0x4800], [R6.64] ;  /* 0x0480000006f37fae */ /* 0x0009e8000b901d4a */
[----:B------:R4:W-:Y:S01]  /*17f0*/  LDGSTS.E.BYPASS.LTC128B.128 [R243+0x5000], [R2.64] ;  /* 0x0500000002f37fae */ /* 0x0009e2000b901d4a */
[----:B-1----:R-:W-:-:S04]  /*1800*/  IADD3 R4, P0, R2, UR9, RZ ;  /* 0x0000000902047c10 */ /* 0x002fc8000ff1e0ff */
[----:B------:R-:W-:Y:S02]  /*1810*/  IADD3.X R5, R3, UR5, RZ, P0, !PT ;  /* 0x0000000503057c10 */ /* 0x000fe400087fe4ff */
[----:B--2---:R-:W-:-:S03]  /*1820*/  IADD3 R14, P0, R4, UR9, RZ ;  /* 0x00000009040e7c10 */ /* 0x004fc6000ff1e0ff */
[----:B------:R1:W-:Y:S01]  /*1830*/  LDGSTS.E.BYPASS.LTC128B.128 [R243+0x5800], [R4.64] ;  /* 0x0580000004f37fae */ /* 0x0003e2000b901d4a */
[----:B------:R-:W-:Y:S02]  /*1840*/  IADD3.X R15, R5, UR5, RZ, P0, !PT ;  /* 0x00000005050f7c10 */ /* 0x000fe400087fe4ff */
[----:B-----5:R-:W-:-:S03]  /*1850*/  IADD3 R10, P0, R14, UR9, RZ ;  /* 0x000000090e0a7c10 */ /* 0x020fc6000ff1e0ff */
[----:B------:R2:W-:Y:S01]  /*1860*/  LDGSTS.E.BYPASS.LTC128B.128 [R243+0x6000], [R14.64] ;  /* 0x060000000ef37fae */ /* 0x0005e2000b901d4a */
[----:B------:R-:W-:Y:S02]  /*1870*/  IADD3.X R11, R15, UR5, RZ, P0, !PT ;  /* 0x000000050f0b7c10 */ /* 0x000fe400087fe4ff */
[----:B---3--:R-:W-:-:S03]  /*1880*/  IADD3 R8, P0, R10, UR9, RZ ;  /* 0x000000090a087c10 */ /* 0x008fc6000ff1e0ff */
[----:B------:R3:W-:Y:S01]  /*1890*/  LDGSTS.E.BYPASS.LTC128B.128 [R243+0x6800], [R10.64] ;  /* 0x068000000af37fae */ /* 0x0007e2000b901d4a */
[----:B------:R-:W-:Y:S02]  /*18a0*/  IADD3.X R9, R11, UR5, RZ, P0, !PT ;  /* 0x000000050b097c10 */ /* 0x000fe400087fe4ff */
[----:B----4-:R-:W-:-:S03]  /*18b0*/  IADD3 R6, P0, R8, UR9, RZ ;  /* 0x0000000908067c10 */ /* 0x010fc6000ff1e0ff */
[----:B------:R4:W-:Y:S01]  /*18c0*/  LDGSTS.E.BYPASS.LTC128B.128 [R243+0x7000], [R8.64] ;  /* 0x0700000008f37fae */ /* 0x0009e2000b901d4a */
[----:B------:R-:W-:-:S05]  /*18d0*/  IADD3.X R7, R9, UR5, RZ, P0, !PT ;  /* 0x0000000509077c10 */ /* 0x000fca00087fe4ff */
[----:B------:R5:W-:Y:S01]  /*18e0*/  LDGSTS.E.BYPASS.LTC128B.128 [R243+0x7800], [R6.64] ;  /* 0x0780000006f37fae */ /* 0x000be2000b901d4a */
[----:B-1----:R-:W-:-:S04]  /*18f0*/  IADD3 R4, P0, R6, UR9, RZ ;  /* 0x0000000906047c10 */ /* 0x002fc8000ff1e0ff */
[----:B------:R-:W-:Y:S02]  /*1900*/  IADD3.X R5, R7, UR5, RZ, P0, !PT ;  /* 0x0000000507057c10 */ /* 0x000fe400087fe4ff */
[----:B------:R-:W-:-:S03]  /*1910*/  IADD3 R2, P0, R4, UR9, RZ ;  /* 0x0000000904027c10 */ /* 0x000fc6000ff1e0ff */
[----:B------:R1:W-:Y:S01]  /*1920*/  LDGSTS.E.BYPASS.LTC128B.128 [R243+0x8000], [R4.64] ;  /* 0x0800000004f37fae */ /* 0x0003e2000b901d4a */
[----:B------:R-:W-:-:S05]  /*1930*/  IADD3.X R3, R5, UR5, RZ, P0, !PT ;  /* 0x0000000505037c10 */ /* 0x000fca00087fe4ff */
[----:B------:R2:W-:Y:S01]  /*1940*/  LDGSTS.E.BYPASS.LTC128B.128 [R243+0x8800], [R2.64] ;  /* 0x0880000002f37fae */ /* 0x0005e2000b901d4a */
[----:B-----5:R-:W-:-:S04]  /*1950*/  IADD3 R6, P0, R2, UR9, RZ ;  /* 0x0000000902067c10 */ /* 0x020fc8000ff1e0ff */
[----:B------:R-:W-:-:S05]  /*1960*/  IADD3.X R7, R3, UR5, RZ, P0, !PT ;  /* 0x0000000503077c10 */ /* 0x000fca00087fe4ff */
[----:B------:R5:W-:Y:S01]  /*1970*/  LDGSTS.E.BYPASS.LTC128B.128 [R243+0x9000], [R6.64] ;  /* 0x0900000006f37fae */ /* 0x000be2000b901d4a */
[----:B-1----:R-:W-:Y:S01]  /*1980*/  SHF.R.S32.HI R4, RZ, 0x4, R22 ;  /* 0x00000004ff047819 */ /* 0x002fe20000011416 */
[----:B------:R-:W-:-:S03]  /*1990*/  IMAD.SHL.U32 R5, R72, 0x40, RZ ;  /* 0x0000004048057824 */ /* 0x000fc600078e00ff */
[----:B------:R-:W-:Y:S02]  /*19a0*/  LEA.HI R0, R22, R4, RZ, 0x1 ;  /* 0x0000000416007211 */ /* 0x000fe400078f08ff */
[----:B--2---:R-:W-:-:S04]  /*19b0*/  IADD3 R2, P0, R6, UR9, RZ ;  /* 0x0000000906027c10 */ /* 0x004fc8000ff1e0ff */
[----:B------:R-:W-:-:S05]  /*19c0*/  IADD3.X R3, R7, UR5, RZ, P0, !PT ;  /* 0x0000000507037c10 */ /* 0x000fca00087fe4ff */
[----:B------:R1:W-:Y:S04]  /*19d0*/  LDGSTS.E.BYPASS.LTC128B.128 [R243+0x9800], [R2.64] ;  /* 0x0980000002f37fae */ /* 0x0003e8000b901d4a */
[----:B------:R-:W0:Y:S01]  /*19e0*/  LDGDEPBAR ;  /* 0x00000000000079af */ /* 0x000e220000000000 */
[----:B-----5:R-:W-:-:S04]  /*19f0*/  IADD3 R6, P0, R28, UR12, RZ ;  /* 0x0000000c1c067c10 */ /* 0x020fc8000ff1e0ff */
[----:B------:R-:W-:Y:S02]  /*1a00*/  IADD3.X R7, R29, UR7, RZ, P0, !PT ;  /* 0x000000071d077c10 */ /* 0x000fe400087fe4ff */
[----:B-1----:R-:W-:Y:S01]  /*1a10*/  LOP3.LUT R2, R0, 0xfffffffe, RZ, 0xc0, !PT ;  /* 0xfffffffe00027812 */ /* 0x002fe200078ec0ff */
[----:B------:R-:W-:-:S04]  /*1a20*/  DEPBAR.LE SB0, 0x0 ;  /* 0x000080000000791a */ /* 0x000fc80000000000 */
[----:B------:R-:W-:Y:S01]  /*1a30*/  IMAD.IADD R3, R4, 0x1, -R2 ;  /* 0x0000000104037824 */ /* 0x000fe200078e0a02 */
[----:B------:R-:W-:Y:S01]  /*1a40*/  BAR.SYNC.DEFER_BLOCKING 0x0 ;  /* 0x0000000000007b1d */ /* 0x000fe20000010000 */
[----:B------:R-:W-:Y:S01]  /*1a50*/  LOP3.LUT R0, R5, 0x1c0, RZ, 0xc0, !PT ;  /* 0x000001c005007812 */ /* 0x000fe200078ec0ff */
[----:B------:R-:W-:Y:S01]  /*1a60*/  IMAD.SHL.U32 R2, R73, 0x40, RZ ;  /* 0x0000004049027824 */ /* 0x000fe200078e00ff */
[----:B------:R-:W-:Y:S01]  /*1a70*/  IADD3 R4, P0, R6, UR12, RZ ;  /* 0x0000000c06047c10 */ /* 0x000fe2000ff1e0ff */
[----:B---3--:R-:W-:Y:S01]  /*1a80*/  IMAD.SHL.U32 R11, R3, 0x8, RZ ;  /* 0x00000008030b7824 */ /* 0x008fe200078e00ff */
[----:B------:R-:W-:Y:S02]  /*1a90*/  LOP3.LUT R10, R0, 0x8, R23, 0xf8, !PT ;  /* 0x00000008000a7812 */ /* 0x000fe400078ef817 */
[----:B----4-:R-:W-:Y:S02]  /*1aa0*/  SHF.R.U32.HI R9, RZ, 0x3, R0 ;  /* 0x00000003ff097819 */ /* 0x010fe40000011600 */
[----:B------:R-:W-:-:S02]  /*1ab0*/  IADD3.X R5, R7, UR7, RZ, P0, !PT ;  /* 0x0000000707057c10 */ /* 0x000fc400087fe4ff */
[----:B------:R-:W-:Y:S02]  /*1ac0*/  IADD3 R8, P0, R4, UR12, RZ ;  /* 0x0000000c04087c10 */ /* 0x000fe4000ff1e0ff */
[----:B------:R-:W-:Y:S02]  /*1ad0*/  LOP3.LUT R0, R2, 0x1c0, RZ, 0xc0, !PT ;  /* 0x000001c002007812 */ /* 0x000fe400078ec0ff */
[----:B------:R-:W-:Y:S02]  /*1ae0*/  LOP3.LUT R2, R10, R9, RZ, 0x3c, !PT ;  /* 0x000000090a027212 */ /* 0x000fe400078e3cff */
[----:B------:R-:W-:Y:S02]  /*1af0*/  IADD3.X R9, R5, UR7, RZ, P0, !PT ;  /* 0x0000000705097c10 */ /* 0x000fe400087fe4ff */
[----:B------:R-:W-:Y:S01]  /*1b00*/  IADD3 R12, P0, R8, UR12, RZ ;  /* 0x0000000c080c7c10 */ /* 0x000fe2000ff1e0ff */
[----:B------:R-:W-:Y:S01]  /*1b10*/  IMAD R3, R3, 0x200, R2 ;  /* 0x0000020003037824 */ /* 0x000fe200078e0202 */
[----:B------:R-:W-:-:S02]  /*1b20*/  LOP3.LUT R11, R0, 0x8, R11, 0xf8, !PT ;  /* 0x00000008000b7812 */ /* 0x000fc400078ef80b */
[----:B------:R-:W-:Y:S01]  /*1b30*/  SHF.R.U32.HI R0, RZ, 0x3, R0 ;  /* 0x00000003ff007819 */ /* 0x000fe20000011600 */
[----:B------:R-:W-:Y:S01]  /*1b40*/  @!PT LDS RZ, [RZ] ;  /* 0x00000000fffff984 */ /* 0x000fe20000000800 */
[----:B------:R-:W-:Y:S01]  /*1b50*/  @!PT LDS RZ, [RZ] ;  /* 0x00000000fffff984 */ /* 0x000fe20000000800 */
[----:B------:R-:W-:Y:S01]  /*1b60*/  @!PT LDS RZ, [RZ] ;  /* 0x00000000fffff984 */ /* 0x000fe20000000800 */
[----:B------:R1:W-:Y:S01]  /*1b70*/  LDGSTS.E.BYPASS.LTC128B.128 [R243+0xa000], [R28.64] ;  /* 0x0a0000001cf37fae */ /* 0x0003e2000b901d4a */
[----:B------:R-:W-:Y:S02]  /*1b80*/  IADD3.X R13, R9, UR7, RZ, P0, !PT ;  /* 0x00000007090d7c10 */ /* 0x000fe400087fe4ff */
[----:B------:R-:W-:Y:S01]  /*1b90*/  IADD3 R10, P0, R12, UR12, RZ ;  /* 0x0000000c0c0a7c10 */ /* 0x000fe2000ff1e0ff */
[----:B------:R2:W-:Y:S01]  /*1ba0*/  LDGSTS.E.BYPASS.LTC128B.128 [R243+0xa800], [R6.64] ;  /* 0x0a80000006f37fae */ /* 0x0005e2000b901d4a */
[----:B------:R-:W-:Y:S01]  /*1bb0*/  LOP3.LUT R240, R11, R0, RZ, 0x3c, !PT ;  /* 0x000000000bf07212 */ /* 0x000fe200078e3cff */
[----:B------:R-:W-:Y:S01]  /*1bc0*/  IMAD.SHL.U32 R0, R21, 0x40, RZ ;  /* 0x0000004015007824 */ /* 0x000fe200078e00ff */
[----:B------:R-:W-:Y:S01]  /*1bd0*/  IADD3.X R11, R13, UR7, RZ, P0, !PT ;  /* 0x000000070d0b7c10 */ /* 0x000fe200087fe4ff */
[----:B------:R3:W-:Y:S01]  /*1be0*/  LDGSTS.E.BYPASS.LTC128B.128 [R243+0xb000], [R4.64] ;  /* 0x0b00000004f37fae */ /* 0x0007e2000b901d4a */
[----:B------:R-:W-:-:S02]  /*1bf0*/  IADD3 R14, P0, R10, UR12, RZ ;  /* 0x0000000c0a0e7c10 */ /* 0x000fc4000ff1e0ff */
[----:B------:R-:W-:Y:S01]  /*1c00*/  LOP3.LUT R227, R0, 0xfffffe00, RZ, 0xc0, !PT ;  /* 0xfffffe0000e37812 */ /* 0x000fe200078ec0ff */
[----:B------:R4:W-:Y:S01]  /*1c10*/  LDGSTS.E.BYPASS.LTC128B.128 [R243+0xb800], [R8.64] ;  /* 0x0b80000008f37fae */ /* 0x0009e2000b901d4a */
[----:B------:R-:W-:Y:S02]  /*1c20*/  IADD3.X R15, R11, UR7, RZ, P0, !PT ;  /* 0x000000070b0f7c10 */ /* 0x000fe400087fe4ff */
[----:B------:R-:W-:Y:S01]  /*1c30*/  LEA R221, R3, 0x2000, 0x1 ;  /* 0x0000200003dd7811 */ /* 0x000fe200078e08ff */
[----:B------:R5:W-:Y:S01]  /*1c40*/  LDGSTS.E.BYPASS.LTC128B.128 [R243+0xc000], [R12.64] ;  /* 0x0c0000000cf37fae */ /* 0x000be2000b901d4a */
[----:B------:R-:W-:Y:S02]  /*1c50*/  IMAD R0, R129, 0x400, R227 ;  /* 0x0000040081007824 */ /* 0x000fe400078e02e3 */
[----:B------:R-:W-:Y:S01]  /*1c60*/  IADD3 R222, R221, 0x40, RZ ;  /* 0x00000040ddde7810 */ /* 0x000fe20007ffe0ff */
[----:B------:R1:W-:Y:S01]  /*1c70*/  LDGSTS.E.BYPASS.LTC128B.128 [R243+0xc800], [R10.64] ;  /* 0x0c8000000af37fae */ /* 0x0003e2000b901d4a */
[----:B------:R-:W-:-:S03]  /*1c80*/  IMAD.IADD R0, R0, 0x1, R240 ;  /* 0x0000000100007824 */ /* 0x000fc600078e02f0 */
[----:B------:R5:W-:Y:S01]  /*1c90*/  LDGSTS.E.BYPASS.LTC128B.128 [R243+0xd000], [R14.64] ;  /* 0x0d0000000ef37fae */ /* 0x000be2000b901d4a */
[----:B------:R-:W-:Y:S01]  /*1ca0*/  IMAD.SHL.U32 R223, R0, 0x2, RZ ;  /* 0x0000000200df7824 */ /* 0x000fe200078e00ff */
[----:B------:R-:W-:Y:S02]  /*1cb0*/  SEL R0, R48, 0xffffffe0, !P1 ;  /* 0xffffffe030007807 */ /* 0x000fe40004800000 */
[----:B------:R-:W-:Y:S02]  /*1cc0*/  LOP3.LUT P1, RZ, R73, 0x4, RZ, 0xc0, !PT ;  /* 0x0000000449ff7812 */ /* 0x000fe4000782c0ff */
[----:B--2---:R-:W-:Y:S01]  /*1cd0*/  IADD3 R6, P0, R14, UR12, RZ ;  /* 0x0000000c0e067c10 */ /* 0x004fe2000ff1e0ff */
[----:B------:R-:W-:-:S03]  /*1ce0*/  IMAD.IADD R226, R223, 0x1, R0 ;  /* 0x00000001dfe27824 */ /* 0x000fc600078e0200 */
[----:B------:R-:W-:Y:S02]  /*1cf0*/  IADD3.X R7, R15, UR7, RZ, P0, !PT ;  /* 0x000000070f077c10 */ /* 0x000fe400087fe4ff */
[----:B---3--:R-:W-:-:S03]  /*1d00*/  IADD3 R4, P0, R6, UR12, RZ ;  /* 0x0000000c06047c10 */ /* 0x008fc6000ff1e0ff */
[----:B------:R2:W-:Y:S01]  /*1d10*/  LDGSTS.E.BYPASS.LTC128B.128 [R243+0xd800], [R6.64] ;  /* 0x0d80000006f37fae */ /* 0x0005e2000b901d4a */
[----:B------:R-:W-:Y:S02]  /*1d20*/  IADD3.X R5, R7, UR7, RZ, P0, !PT ;  /* 0x0000000707057c10 */ /* 0x000fe400087fe4ff */
[----:B----4-:R-:W-:-:S03]  /*1d30*/  IADD3 R8, P0, R4, UR12, RZ ;  /* 0x0000000c04087c10 */ /* 0x010fc6000ff1e0ff */
[----:B------:R3:W-:Y:S01]  /*1d40*/  LDGSTS.E.BYPASS.LTC128B.128 [R243+0xe000], [R4.64] ;  /* 0x0e00000004f37fae */ /* 0x0007e2000b901d4a */
[----:B------:R-:W-:Y:S02]  /*1d50*/  IADD3.X R9, R5, UR7, RZ, P0, !PT ;  /* 0x0000000705097c10 */ /* 0x000fe400087fe4ff */
[----:B-1----:R-:W-:-:S03]  /*1d60*/  IADD3 R10, P0, R8, UR12, RZ ;  /* 0x0000000c080a7c10 */ /* 0x002fc6000ff1e0ff */
[----:B------:R1:W-:Y:S01]  /*1d70*/  LDGSTS.E.BYPASS.LTC128B.128 [R243+0xe800], [R8.64] ;  /* 0x0e80000008f37fae */ /* 0x0003e2000b901d4a */
[----:B------:R-:W-:-:S05]  /*1d80*/  IADD3.X R11, R9, UR7, RZ, P0, !PT ;  /* 0x00000007090b7c10 */ /* 0x000fca00087fe4ff */
[----:B------:R4:W-:Y:S01]  /*1d90*/  LDGSTS.E.BYPASS.LTC128B.128 [R243+0xf000], [R10.64] ;  /* 0x0f0000000af37fae */ /* 0x0009e2000b901d4a */
[----:B--2---:R-:W-:-:S04]  /*1da0*/  IADD3 R6, P0, R10, UR12, RZ ;  /* 0x0000000c0a067c10 */ /* 0x004fc8000ff1e0ff */
[----:B------:R-:W-:Y:S02]  /*1db0*/  IADD3.X R7, R11, UR7, RZ, P0, !PT ;  /* 0x000000070b077c10 */ /* 0x000fe400087fe4ff */
[----:B---3--:R-:W-:-:S03]  /*1dc0*/  IADD3 R4, P0, R6, UR12, RZ ;  /* 0x0000000c06047c10 */ /* 0x008fc6000ff1e0ff */
        /* <DEDUP_REMOVED lines=8> */
[----:B-1----:R-:W-:-:S03]  /*1e50*/  IADD3 R4, P0, R6, UR12, RZ ;  /* 0x0000000c06047c10 */ /* 0x002fc6000ff1e0ff */
[----:B------:R1:W-:Y:S01]  /*1e60*/  LDGSTS.E.BYPASS.LTC128B.128 [R243+0x11000], [R6.64] ;  /* 0x1100000006f37fae */ /* 0x0003e2000b901d4a */
[----:B------:R-:W-:Y:S01]  /*1e70*/  IADD3.X R5, R7, UR7, RZ, P0, !PT ;  /* 0x0000000707057c10 */ /* 0x000fe200087fe4ff */
[----:B---3--:R-:W-:Y:S01]  /*1e80*/  IMAD.SHL.U32 R8, R3, 0x2, RZ ;  /* 0x0000000203087824 */ /* 0x008fe200078e00ff */
[----:B------:R-:W-:-:S03]  /*1e90*/  LOP3.LUT P0, RZ, R72, 0x2, RZ, 0xc0, !PT ;  /* 0x0000000248ff7812 */ /* 0x000fc6000780c0ff */
[----:B------:R1:W-:Y:S01]  /*1ea0*/  LDGSTS.E.BYPASS.LTC128B.128 [R243+0x11800], [R4.64] ;  /* 0x1180000004f37fae */ /* 0x0003e2000b901d4a */
[----:B------:R-:W-:-:S03]  /*1eb0*/  SEL R2, R48, 0xffffffe0, !P0 ;  /* 0xffffffe030027807 */ /* 0x000fc60004000000 */
[----:B------:R-:W-:Y:S01]  /*1ec0*/  LDSM.16.M88.4 R36, [R8+0x2000] ;  /* 0x002000000824783b */ /* 0x000fe20000000200 */
[----:B------:R-:W-:Y:S01]  /*1ed0*/  LOP3.LUT P0, RZ, R72, 0x4, RZ, 0xc0, !PT ;  /* 0x0000000448ff7812 */ /* 0x000fe2000780c0ff */
[C---:B------:R-:W-:Y:S02]  /*1ee0*/  IMAD.IADD R220, R221.reuse, 0x1, R2 ;  /* 0x00000001dddc7824 */ /* 0x040fe400078e0202 */
[----:B------:R-:W-:Y:S04]  /*1ef0*/  LDSM.16.M88.4 R32, [R8+0x2800] ;  /* 0x002800000820783b */ /* 0x000fe80000000200 */
[----:B------:R-:W-:Y:S04]  /*1f00*/  LDSM.16.M88.4 R28, [R8+0x3000] ;  /* 0x00300000081c783b */ /* 0x000fe80000000200 */
[----:B------:R-:W-:Y:S02]  /*1f10*/  LDSM.16.M88.4 R24, [R8+0x3800] ;  /* 0x003800000818783b */ /* 0x000fe40000000200 */
[----:B------:R-:W-:-:S02]  /*1f20*/  @P0 IADD3 R222, R221, -0x40, RZ ;  /* 0xffffffc0ddde0810 */ /* 0x000fc40007ffe0ff */
[----:B------:R-:W-:Y:S04]  /*1f30*/  LDSM.16.M88.4 R20, [R8+0x4000] ;  /* 0x004000000814783b */ /* 0x000fe80000000200 */
[----:B------:R-:W-:Y:S04]  /*1f40*/  LDSM.16.M88.4 R16, [R8+0x4800] ;  /* 0x004800000810783b */ /* 0x000fe80000000200 */
[----:B-1----:R-:W1:Y:S04]  /*1f50*/  LDSM.16.M88.4 R4, [R223] ;  /* 0x00000000df04783b */ /* 0x002e680000000200 */
[----:B-----5:R-:W2:Y:S04]  /*1f60*/  LDSM.16.M88.4 R12, [R8+0x5000] ;  /* 0x00500000080c783b */ /* 0x020ea80000000200 */
[----:B------:R-:W3:Y:S04]  /*1f70*/  LDSM.16.M88.4 R44, [R8+0x6000] ;  /* 0x00600000082c783b */ /* 0x000ee80000000200 */
[----:B------:R-:W5:Y:S04]  /*1f80*/  LDSM.16.M88.4 R40, [R8+0x5800] ;  /* 0x005800000828783b */ /* 0x000f680000000200 */
[----:B------:R-:W-:Y:S04]  /*1f90*/  LDSM.16.M88.4 R48, [R220+0x800] ;  /* 0x00080000dc30783b */ /* 0x000fe80000000200 */
[----:B------:R-:W-:Y:S04]  /*1fa0*/  LDSM.16.M88.4 R52, [R220+0x1000] ;  /* 0x00100000dc34783b */ /* 0x000fe80000000200 */
[----:B------:R-:W0:Y:S01]  /*1fb0*/  LDGDEPBAR ;  /* 0x00000000000079af */ /* 0x000e220000000000 */
[C---:B-1----:R-:W-:Y:S08]  /*1fc0*/  HMMA.16816.F32 R104, R4.reuse, R36, RZ ;  /* 0x000000240468723c */ /* 0x042ff000000018ff */
[C---:B------:R-:W-:Y:S01]  /*1fd0*/  HMMA.16816.F32 R116, R4.reuse, R38, RZ ;  /* 0x000000260474723c */ /* 0x040fe200000018ff */
[----:B------:R-:W1:Y:S07]  /*1fe0*/  LDSM.16.M88.4 R36, [R8+0x6800] ;  /* 0x006800000824783b */ /* 0x000e6e0000000200 */
[C---:B------:R-:W-:Y:S08]  /*1ff0*/  HMMA.16816.F32 R100, R4.reuse, R32, RZ ;  /* 0x000000200464723c */ /* 0x040ff000000018ff */
        /* <DEDUP_REMOVED lines=14> */
[C---:B--2---:R-:W-:Y:S08]  /*20e0*/  HMMA.16816.F32 R124, R4.reuse, R12, RZ ;  /* 0x0000000c047c723c */ /* 0x044ff000000018ff */
[C---:B------:R-:W-:Y:S01]  /*20f0*/  HMMA.16816.F32 R112, R4.reuse, R14, RZ ;  /* 0x0000000e0470723c */ /* 0x040fe200000018ff */
[----:B------:R-:W2:Y:S04]  /*2100*/  LDSM.16.M88.4 R12, [R8+0x9800] ;  /* 0x00980000080c783b */ /* 0x000ea80000000200 */
[----:B----4-:R-:W-:Y:S03]  /*2110*/  LDSM.16.M88.4 R8, [R226] ;  /* 0x00000000e208783b */ /* 0x010fe60000000200 */
[C---:B---3--:R-:W-:Y:S08]  /*2120*/  HMMA.16816.F32 R96, R4.reuse, R44, RZ ;  /* 0x0000002c0460723c */ /* 0x048ff000000018ff */
[C---:B------:R-:W-:Y:S01]  /*2130*/  HMMA.16816.F32 R92, R4.reuse, R46, RZ ;  /* 0x0000002e045c723c */ /* 0x040fe200000018ff */
[----:B------:R-:W3:Y:S07]  /*2140*/  LDSM.16.M88.4 R44, [R220] ;  /* 0x00000000dc2c783b */ /* 0x000eee0000000200 */
[C---:B-----5:R-:W-:Y:S08]  /*2150*/  HMMA.16816.F32 R120, R4.reuse, R40, RZ ;  /* 0x000000280478723c */ /* 0x060ff000000018ff */
[C---:B------:R-:W-:Y:S01]  /*2160*/  HMMA.16816.F32 R108, R4.reuse, R42, RZ ;  /* 0x0000002a046c723c */ /* 0x040fe200000018ff */
[----:B------:R-:W-:Y:S07]  /*2170*/  LDSM.16.M88.4 R40, [R220+0x1800] ;  /* 0x00180000dc28783b */ /* 0x000fee0000000200 */
[C---:B-1----:R-:W-:Y:S08]  /*2180*/  HMMA.16816.F32 R88, R4.reuse, R36, RZ ;  /* 0x000000240458723c */ /* 0x042ff000000018ff */
[C---:B------:R-:W-:Y:S01]  /*2190*/  HMMA.16816.F32 R84, R4.reuse, R38, RZ ;  /* 0x000000260454723c */ /* 0x040fe200000018ff */
[----:B------:R-:W-:Y:S07]  /*21a0*/  LDSM.16.M88.4 R36, [R220+0x2000] ;  /* 0x00200000dc24783b */ /* 0x000fee0000000200 */
[C---:B------:R-:W-:Y:S08]  /*21b0*/  HMMA.16816.F32 R80, R4.reuse, R32, RZ ;  /* 0x000000200450723c */ /* 0x040ff000000018ff */
        /* <DEDUP_REMOVED lines=14> */
[C---:B--2---:R-:W-:Y:S08]  /*22a0*/  HMMA.16816.F32 R208, R4.reuse, R12, RZ ;  /* 0x0000000c04d0723c */ /* 0x044ff000000018ff */
[----:B------:R-:W-:Y:S01]  /*22b0*/  HMMA.16816.F32 R232, R4, R14, RZ ;  /* 0x0000000e04e8723c */ /* 0x000fe200000018ff */
[----:B------:R-:W1:Y:S04]  /*22c0*/  LDSM.16.M88.4 R4, [R220+0x5800] ;  /* 0x00580000dc04783b */ /* 0x000e680000000200 */
[----:B------:R-:W2:Y:S03]  /*22d0*/  LDSM.16.M88.4 R12, [R220+0x5000] ;  /* 0x00500000dc0c783b */ /* 0x000ea60000000200 */
[C---:B---3--:R-:W-:Y:S08]  /*22e0*/  HMMA.16816.F32 R176, R8.reuse, R44, R104 ;  /* 0x0000002c08b0723c */ /* 0x048ff00000001868 */
[C---:B------:R-:W-:Y:S08]  /*22f0*/  HMMA.16816.F32 R204, R8.reuse, R48, R100 ;  /* 0x0000003008cc723c */ /* 0x040ff00000001864 */
[C---:B------:R-:W-:Y:S01]  /*2300*/  HMMA.16816.F32 R100, R8.reuse, R50, R144 ;  /* 0x000000320864723c */ /* 0x040fe20000001890 */
[----:B------:R-:W3:Y:S07]  /*2310*/  LDSM.16.M88.4 R48, [R220+0x6000] ;  /* 0x00600000dc30783b */ /* 0x000eee0000000200 */
[----:B------:R-:W-:Y:S01]  /*2320*/  IMAD.MOV.U32 R45, RZ, RZ, R177 ;  /* 0x000000ffff2d7224 */ /* 0x000fe200078e00b1 */
[----:B------:R-:W-:Y:S01]  /*2330*/  HMMA.16816.F32 R196, R8, R52, R160 ;  /* 0x0000003408c4723c */ /* 0x000fe200000018a0 */
[----:B------:R-:W-:-:S02]  /*2340*/  IMAD.MOV.U32 R44, RZ, RZ, R178 ;  /* 0x000000ffff2c7224 */ /* 0x000fc400078e00b2 */
[----:B------:R-:W-:Y:S02]  /*2350*/  IMAD.MOV.U32 R74, RZ, RZ, R176 ;  /* 0x000000ffff4a7224 */ /* 0x000fe400078e00b0 */
[----:B------:R-:W-:Y:S02]  /*2360*/  IMAD.MOV.U32 R3, RZ, RZ, R179 ;  /* 0x000000ffff037224 */ /* 0x000fe400078e00b3 */
[----:B------:R-:W-:Y:S01]  /*2370*/  IMAD.MOV.U32 R53, RZ, RZ, R45 ;  /* 0x000000ffff357224 */ /* 0x000fe200078e002d */
[----:B-1----:R-:W-:Y:S01]  /*2380*/  HMMA.16816.F32 R104, R8, R4, R64 ;  /* 0x000000040868723c */ /* 0x002fe20000001840 */
[----:B------:R-:W-:-:S06]  /*2390*/  IMAD.MOV.U32 R52, RZ, RZ, R74 ;  /* 0x000000ffff347224 */ /* 0x000fcc00078e004a */
[----:B------:R-:W-:Y:S01]  /*23a0*/  IMAD.MOV.U32 R4, RZ, RZ, 0x40 ;  /* 0x00000040ff047424 */ /* 0x000fe200078e00ff */
[----:B------:R-:W-:Y:S04]  /*23b0*/  HMMA.16816.F32 R188, R8, R54, R168 ;  /* 0x0000003608bc723c */ /* 0x000fe800000018a8 */
[----:B------:R-:W-:-:S03]  /*23c0*/  SEL R4, R4, 0xffffffc0, !P1 ;  /* 0xffffffc004047807 */ /* 0x000fc60004800000 */
[----:B------:R-:W-:Y:S01]  /*23d0*/  IMAD.MOV.U32 R54, RZ, RZ, R44 ;  /* 0x000000ffff367224 */ /* 0x000fe200078e002c */
[----:B------:R-:W-:Y:S01]  /*23e0*/  HMMA.16816.F32 R176, R8, R40, R156 ;  /* 0x0000002808b0723c */ /* 0x000fe2000000189c */
[----:B------:R-:W-:Y:S02]  /*23f0*/  IMAD.IADD R224, R223, 0x1, R4 ;  /* 0x00000001dfe07824 */ /* 0x000fe400078e0204 */
[----:B------:R-:W-:Y:S02]  /*2400*/  IMAD.MOV.U32 R55, RZ, RZ, R3 ;  /* 0x000000ffff377224 */ /* 0x000fe400078e0003 */
[----:B------:R-:W-:-:S03]  /*2410*/  IMAD.IADD R225, R0, 0x1, R224 ;  /* 0x0000000100e17824 */ /* 0x000fc600078e02e0 */
[C---:B------:R-:W-:Y:S01]  /*2420*/  HMMA.16816.F32 R228, R8.reuse, R46, R116 ;  /* 0x0000002e08e4723c */ /* 0x040fe20000001874 */
[----:B------:R-:W1:Y:S07]  /*2430*/  LDSM.16.M88.4 R44, [R220+0x6800] ;  /* 0x00680000dc2c783b */ /* 0x000e6e0000000200 */
[C---:B------:R-:W-:Y:S01]  /*2440*/  HMMA.16816.F32 R160, R8.reuse, R42, R152 ;  /* 0x0000002a08a0723c */ /* 0x040fe20000001898 */
[----:B------:R-:W4:Y:S07]  /*2450*/  LDSM.16.M88.4 R40, [R220+0x7000] ;  /* 0x00700000dc28783b */ /* 0x000f2e0000000200 */
[C---:B------:R-:W-:Y:S08]  /*2460*/  HMMA.16816.F32 R156, R8.reuse, R28, R124 ;  /* 0x0000001c089c723c */ /* 0x040ff0000000187c */
[C---:B------:R-:W-:Y:S01]  /*2470*/  HMMA.16816.F32 R144, R8.reuse, R30, R112 ;  /* 0x0000001e0890723c */ /* 0x040fe20000001870 */
[----:B------:R-:W-:Y:S07]  /*2480*/  LDSM.16.M88.4 R28, [R222+0x800] ;  /* 0x00080000de1c783b */ /* 0x000fee0000000200 */
[C---:B------:R-:W-:Y:S08]  /*2490*/  HMMA.16816.F32 R152, R8.reuse, R36, R148 ;  /* 0x000000240898723c */ /* 0x040ff00000001894 */
[C---:B------:R-:W-:Y:S08]  /*24a0*/  HMMA.16816.F32 R124, R8.reuse, R16, R88 ;  /* 0x00000010087c723c */ /* 0x040ff00000001858 */
[C---:B------:R-:W-:Y:S01]  /*24b0*/  HMMA.16816.F32 R116, R8.reuse, R18, R84 ;  /* 0x000000120874723c */ /* 0x040fe20000001854 */
[----:B------:R-:W-:Y:S07]  /*24c0*/  LDSM.16.M88.4 R16, [R222+0x2000] ;  /* 0x00200000de10783b */ /* 0x000fee0000000200 */
[C---:B--2---:R-:W-:Y:S08]  /*24d0*/  HMMA.16816.F32 R112, R8.reuse, R12, R80 ;  /* 0x0000000c0870723c */ /* 0x044ff00000001850 */
[C---:B------:R-:W-:Y:S01]  /*24e0*/  HMMA.16816.F32 R236, R8.reuse, R14, R76 ;  /* 0x0000000e08ec723c */ /* 0x040fe2000000184c */
[----:B------:R-:W2:Y:S07]  /*24f0*/  LDSM.16.M88.4 R12, [R224] ;  /* 0x00000000e00c783b */ /* 0x000eae0000000200 */
[C---:B------:R-:W-:Y:S01]  /*2500*/  HMMA.16816.F32 R148, R8.reuse, R38, R140 ;  /* 0x000000260894723c */ /* 0x040fe2000000188c */
[----:B------:R-:W5:Y:S07]  /*2510*/  LDSM.16.M88.4 R36, [R220+0x7800] ;  /* 0x00780000dc24783b */ /* 0x000f6e0000000200 */
[C---:B------:R-:W-:Y:S08]  /*2520*/  HMMA.16816.F32 R96, R8.reuse, R20, R96 ;  /* 0x000000140860723c */ /* 0x040ff00000001860 */
[C---:B------:R-:W-:Y:S08]  /*2530*/  HMMA.16816.F32 R168, R8.reuse, R32, R136 ;  /* 0x0000002008a8723c */ /* 0x040ff00000001888 */
[C---:B------:R-:W-:Y:S01]  /*2540*/  HMMA.16816.F32 R184, R8.reuse, R34, R132 ;  /* 0x0000002208b8723c */ /* 0x040fe20000001884 */
[----:B------:R-:W2:Y:S07]  /*2550*/  LDSM.16.M88.4 R32, [R222] ;  /* 0x00000000de20783b */ /* 0x000eae0000000200 */
[----:B---3--:R-:W-:Y:S01]  /*2560*/  HMMA.16816.F32 R84, R8, R48, R60 ;  /* 0x000000300854723c */ /* 0x008fe2000000183c */
[----:B------:R-:W-:-:S07]  /*2570*/  IMAD.MOV.U32 R3, RZ, RZ, R99 ;  /* 0x000000ffff037224 */ /* 0x000fce00078e0063 */
[C---:B------:R-:W-:Y:S01]  /*2580*/  HMMA.16816.F32 R80, R8.reuse, R50, R68 ;  /* 0x000000320850723c */ /* 0x040fe20000001844 */
[----:B------:R-:W3:Y:S07]  /*2590*/  LDSM.16.M88.4 R48, [R222+0x3800] ;  /* 0x00380000de30783b */ /* 0x000eee0000000200 */
[C---:B------:R-:W-:Y:S07]  /*25a0*/  HMMA.16816.F32 R216, R8.reuse, R26, R108 ;  /* 0x0000001a08d8723c */ /* 0x040fee000000186c */
[----:B------:R-:W-:Y:S01]  /*25b0*/  IMAD.MOV.U32 R110, RZ, RZ, R96 ;  /* 0x000000ffff6e7224 */ /* 0x000fe200078e0060 */
[----:B------:R-:W-:Y:S01]  /*25c0*/  HMMA.16816.F32 R192, R8, R24, R120 ;  /* 0x0000001808c0723c */ /* 0x000fe20000001878 */
[----:B------:R-:W-:Y:S01]  /*25d0*/  IMAD.MOV.U32 R109, RZ, RZ, R97 ;  /* 0x000000ffff6d7224 */ /* 0x000fe200078e0061 */
[----:B------:R-:W2:Y:S01]  /*25e0*/  LDSM.16.M88.4 R24, [R222+0x1000] ;  /* 0x00100000de18783b */ /* 0x000ea20000000200 */
[----:B------:R-:W-:-:S05]  /*25f0*/  IMAD.MOV.U32 R108, RZ, RZ, R98 ;  /* 0x000000ffff6c7224 */ /* 0x000fca00078e0062 */
[C---:B-1----:R-:W-:Y:S08]  /*2600*/  HMMA.16816.F32 R76, R8.reuse, R44, R164 ;  /* 0x0000002c084c723c */ /* 0x042ff000000018a4 */
[C---:B------:R-:W-:Y:S01]  /*2610*/  HMMA.16816.F32 R72, R8.reuse, R46, R172 ;  /* 0x0000002e0848723c */ /* 0x040fe200000018ac */
[----:B------:R-:W1:Y:S06]  /*2620*/  LDSM.16.M88.4 R44, [R222+0x2800] ;  /* 0x00280000de2c783b */ /* 0x000e6c0000000200 */
[----:B------:R-:W-:Y:S01]  /*2630*/  IMAD.MOV.U32 R172, RZ, RZ, R110 ;  /* 0x000000ffffac7224 */ /* 0x000fe200078e006e */
[----:B------:R-:W-:Y:S01]  /*2640*/  HMMA.16816.F32 R212, R8, R22, R92 ;  /* 0x0000001608d4723c */ /* 0x000fe2000000185c */
[----:B------:R-:W1:Y:S01]  /*2650*/  LDSM.16.M88.4 R20, [R222+0x1800] ;  /* 0x00180000de14783b */ /* 0x000e620000000200 */
[----:B------:R-:W-:-:S02]  /*2660*/  IMAD.MOV.U32 R173, RZ, RZ, R109 ;  /* 0x000000ffffad7224 */ /* 0x000fc400078e006d */
[----:B------:R-:W-:Y:S02]  /*2670*/  IMAD.MOV.U32 R174, RZ, RZ, R108 ;  /* 0x000000ffffae7224 */ /* 0x000fe400078e006c */
[----:B------:R-:W-:Y:S02]  /*2680*/  IMAD.MOV.U32 R175, RZ, RZ, R3 ;  /* 0x000000ffffaf7224 */ /* 0x000fe400078e0003 */
[C---:B------:R-:W-:Y:S08]  /*2690*/  HMMA.16816.F32 R96, R8.reuse, R6, R56 ;  /* 0x000000060860723c */ /* 0x040ff00000001838 */
[C---:B----4-:R-:W-:Y:S08]  /*26a0*/  HMMA.16816.F32 R68, R8.reuse, R40, R180 ;  /* 0x000000280844723c */ /* 0x050ff000000018b4 */
[----:B------:R-:W-:Y:S01]  /*26b0*/  HMMA.16816.F32 R64, R8, R42, R200 ;  /* 0x0000002a0840723c */ /* 0x000fe200000018c8 */
[----:B------:R-:W4:Y:S07]  /*26c0*/  LDSM.16.M88.4 R40, [R222+0x3000] ;  /* 0x00300000de28783b */ /* 0x000f2e0000000200 */
[C---:B--2---:R-:W-:Y:S08]  /*26d0*/  HMMA.16816.F32 R140, R12.reuse, R16, R152 ;  /* 0x000000100c8c723c */ /* 0x044ff00000001898 */
[----:B------:R-:W-:Y:S01]  /*26e0*/  HMMA.16816.F32 R148, R12, R18, R148 ;  /* 0x000000120c94723c */ /* 0x000fe20000001894 */
[----:B------:R-:W2:Y:S07]  /*26f0*/  LDSM.16.M88.4 R16, [R222+0x4000] ;  /* 0x00400000de10783b */ /* 0x000eae0000000200 */
[C---:B-----5:R-:W-:Y:S08]  /*2700*/  HMMA.16816.F32 R60, R8.reuse, R36, R208 ;  /* 0x00000024083c723c */ /* 0x060ff000000018d0 */
[----:B------:R-:W-:Y:S01]  /*2710*/  HMMA.16816.F32 R56, R8, R38, R232 ;  /* 0x000000260838723c */ /* 0x000fe200000018e8 */
[----:B------:R-:W5:Y:S04]  /*2720*/  LDSM.16.M88.4 R8, [R222+0x4800] ;  /* 0x00480000de08783b */ /* 0x000f680000000200 */
[----:B------:R-:W-:Y:S02]  /*2730*/  LDSM.16.M88.4 R36, [R222+0x5800] ;  /* 0x00580000de24783b */ /* 0x000fe40000000200 */
[C---:B------:R-:W-:Y:S01]  /*2740*/  IADD3 R235, R222.reuse, 0x3800, RZ ;  /* 0x00003800deeb7810 */ /* 0x040fe20007ffe0ff */
[----:B------:R-:W-:Y:S01]  /*2750*/  HMMA.16816.F32 R92, R12, R28, R204 ;  /* 0x0000001c0c5c723c */ /* 0x000fe200000018cc */
[----:B------:R-:W-:-:S02]  /*2760*/  IADD3 R234, R222, 0x4000, RZ ;  /* 0x00004000deea7810 */ /* 0x000fc40007ffe0ff */
[C---:B------:R-:W-:Y:S02]  /*2770*/  IADD3 R233, R222.reuse, 0x4800, RZ ;  /* 0x00004800dee97810 */ /* 0x040fe40007ffe0ff */
[----:B------:R-:W-:-:S03]  /*2780*/  IADD3 R232, R222, 0x5000, RZ ;  /* 0x00005000dee87810 */ /* 0x000fc60007ffe0ff */
[C---:B------:R-:W-:Y:S01]  /*2790*/  HMMA.16816.F32 R100, R12.reuse, R30, R100 ;  /* 0x0000001e0c64723c */ /* 0x040fe20000001864 */
[----:B------:R-:W1:Y:S07]  /*27a0*/  LDSM.16.M88.4 R28, [R222+0x6800] ;  /* 0x00680000de1c783b */ /* 0x000e6e0000000200 */
[C---:B------:R-:W-:Y:S08]  /*27b0*/  HMMA.16816.F32 R52, R12.reuse, R32, R52 ;  /* 0x000000200c34723c */ /* 0x040ff00000001834 */
[C---:B------:R-:W-:Y:S01]  /*27c0*/  HMMA.16816.F32 R88, R12.reuse, R34, R228 ;  /* 0x000000220c58723c */ /* 0x040fe200000018e4 */
[----:B------:R-:W2:Y:S06]  /*27d0*/  LDSM.16.M88.4 R32, [R222+0x6000] ;  /* 0x00600000de20783b */ /* 0x000eac0000000200 */
[C---:B------:R-:W-:Y:S01]  /*27e0*/  IADD3 R231, R222.reuse, 0x5800, RZ ;  /* 0x00005800dee77810 */ /* 0x040fe20007ffe0ff */
[----:B---3--:R-:W-:Y:S01]  /*27f0*/  HMMA.16816.F32 R164, R12, R50, R216 ;  /* 0x000000320ca4723c */ /* 0x008fe200000018d8 */
[----:B------:R-:W-:-:S02]  /*2800*/  IADD3 R230, R222, 0x6000, RZ ;  /* 0x00006000dee67810 */ /* 0x000fc40007ffe0ff */
[C---:B------:R-:W-:Y:S02]  /*2810*/  IADD3 R229, R222.reuse, 0x6800, RZ ;  /* 0x00006800dee57810 */ /* 0x040fe40007ffe0ff */
[----:B------:R-:W-:Y:S02]  /*2820*/  IADD3 R228, R222, 0x7000, RZ ;  /* 0x00007000dee47810 */ /* 0x000fe40007ffe0ff */
[----:B------:R-:W-:Y:S01]  /*2830*/  IMAD.IADD R219, R2, 0x1, R222 ;  /* 0x0000000102db7824 */ /* 0x000fe200078e02de */
[----:B------:R-:W-:Y:S01]  /*2840*/  HMMA.16816.F32 R108, R12, R24, R196 ;  /* 0x000000180c6c723c */ /* 0x000fe200000018c4 */
[----:B------:R-:W-:-:S05]  /*2850*/  LOP3.LUT R2, R130, 0xffffffe0, RZ, 0xc0, !PT ;  /* 0xffffffe082027812 */ /* 0x000fca00078ec0ff */
[C---:B------:R-:W-:Y:S02]  /*2860*/  IMAD.IADD R2, R131.reuse, 0x1, -R2 ;  /* 0x0000000183027824 */ /* 0x040fe400078e0a02 */
[----:B------:R-:W-:Y:S01]  /*2870*/  HMMA.16816.F32 R120, R12, R26, R188 ;  /* 0x0000001a0c78723c */ /* 0x000fe200000018bc */
[----:B------:R-:W3:Y:S01]  /*2880*/  LDSM.16.M88.4 R24, [R222+0x7000] ;  /* 0x00700000de18783b */ /* 0x000ee20000000200 */
[----:B------:R-:W-:Y:S01]  /*2890*/  IMAD.SHL.U32 R131, R131, 0x2, RZ ;  /* 0x0000000283837824 */ /* 0x000fe200078e00ff */
[----:B------:R-:W-:-:S04]  /*28a0*/  SHF.R.S32.HI R3, RZ, 0x1f, R2 ;  /* 0x0000001fff037819 */ /* 0x000fc80000011402 */
[----:B------:R-:W-:Y:S01]  /*28b0*/  LEA.HI R2, R3, R2, RZ, 0x2 ;  /* 0x0000000203027211 */ /* 0x000fe200078f10ff */
[----:B-1----:R-:W-:Y:S01]  /*28c0*/  HMMA.16816.F32 R152, R12, R44, R168 ;  /* 0x0000002c0c98723c */ /* 0x002fe200000018a8 */
[----:B------:R-:W-:Y:S01]  /*28d0*/  IMAD R3, R129, 0x10, R241 ;  /* 0x0000001081037824 */ /* 0x000fe200078e02f1 */
[----:B------:R-:W-:Y:S02]  /*28e0*/  IADD3 R241, R222, 0x800, RZ ;  /* 0x00000800def17810 */ /* 0x000fe40007ffe0ff */
[----:B------:R-:W-:-:S04]  /*28f0*/  SHF.R.S32.HI R5, RZ, 0x2, R2 ;  /* 0x00000002ff057819 */ /* 0x000fc80000011402 */
[C---:B------:R-:W-:Y:S01]  /*2900*/  HMMA.16816.F32 R132, R12.reuse, R20, R176 ;  /* 0x000000140c84723c */ /* 0x040fe200000018b0 */
[----:B------:R-:W-:Y:S01]  /*2910*/  IADD3 R2, R3, 0x1, R5 ;  /* 0x0000000103027810 */ /* 0x000fe20007ffe005 */
[----:B------:R1:W-:Y:S01]  /*2920*/  STL [R1+0x8], R5 ;  /* 0x0000080501007387 */ /* 0x0003e20000100800 */
[----:B------:R-:W-:Y:S02]  /*2930*/  SHF.R.S32.HI R3, RZ, 0x1f, R130 ;  /* 0x0000001fff037819 */ /* 0x000fe40000011482 */
[----:B------:R-:W-:Y:S02]  /*2940*/  IADD3 R2, R128, -c[0x0][0x214], R2 ;  /* 0x8000850080027a10 */ /* 0x000fe40007ffe002 */
[----:B------:R-:W-:Y:S01]  /*2950*/  LEA.HI R3, R3, R129, RZ, 0x2 ;  /* 0x0000008103037211 */ /* 0x000fe200078f10ff */
[----:B------:R-:W-:Y:S01]  /*2960*/  HMMA.16816.F32 R136, R12, R22, R160 ;  /* 0x000000160c88723c */ /* 0x000fe200000018a0 */
[----:B------:R-:W3:Y:S02]  /*2970*/  LDSM.16.M88.4 R20, [R222+0x5000] ;  /* 0x00500000de14783b */ /* 0x000ee40000000200 */
[----:B------:R-:W-:-:S05]  /*2980*/  LOP3.LUT R7, R3, 0xfffffffc, RZ, 0xc0, !PT ;  /* 0xfffffffc03077812 */ /* 0x000fca00078ec0ff */
[----:B----4-:R-:W-:Y:S01]  /*2990*/  HMMA.16816.F32 R156, R12, R40, R156 ;  /* 0x000000280c9c723c */ /* 0x010fe2000000189c */
[----:B------:R-:W-:-:S05]  /*29a0*/  IMAD.IADD R7, R129, 0x1, -R7 ;  /* 0x0000000181077824 */ /* 0x000fca00078e0a07 */
[----:B------:R-:W-:Y:S02]  /*29b0*/  STL [R1+0xc], R7 ;  /* 0x00000c0701007387 */ /* 0x000fe40000100800 */
[----:B------:R-:W-:Y:S02]  /*29c0*/  HMMA.16816.F32 R144, R12, R42, R144 ;  /* 0x0000002a0c90723c */ /* 0x000fe40000001890 */
[----:B------:R-:W4:Y:S01]  /*29d0*/  LDSM.16.M88.4 R40, [R222+0x7800] ;  /* 0x00780000de28783b */ /* 0x000f220000000200 */
[----:B-1----:R-:W-:-:S04]  /*29e0*/  IADD3 R5, R2, c[0x0][0x2e8], RZ ;  /* 0x0000ba0002057a10 */ /* 0x002fc80007ffe0ff */
[C---:B------:R-:W-:Y:S01]  /*29f0*/  IADD3 R6, R5.reuse, 0x8, RZ ;  /* 0x0000000805067810 */ /* 0x040fe20007ffe0ff */
[----:B--2---:R-:W-:Y:S01]  /*2a00*/  HMMA.16816.F32 R168, R12, R16, R172 ;  /* 0x000000100ca8723c */ /* 0x004fe200000018ac */
[-C--:B------:R-:W-:Y:S02]  /*2a10*/  IMNMX R5, R5, R128.reuse, PT ;  /* 0x0000008005057217 */ /* 0x080fe40003800200 */
[----:B------:R-:W-:-:S05]  /*2a20*/  IMNMX R3, R6, R128, PT ;  /* 0x0000008006037217 */ /* 0x000fca0003800200 */
[C---:B------:R-:W-:Y:S01]  /*2a30*/  HMMA.16816.F32 R172, R12.reuse, R18, R212 ;  /* 0x000000120cac723c */ /* 0x040fe200000018d4 */
[----:B------:R-:W-:Y:S07]  /*2a40*/  LDSM.16.M88.4 R16, [R219] ;  /* 0x00000000db10783b */ /* 0x000fee0000000200 */
[C---:B-----5:R-:W-:Y:S08]  /*2a50*/  HMMA.16816.F32 R124, R12.reuse, R8, R124 ;  /* 0x000000080c7c723c */ /* 0x060ff0000000187c */
[C---:B------:R-:W-:Y:S01]  /*2a60*/  HMMA.16816.F32 R116, R12.reuse, R10, R116 ;  /* 0x0000000a0c74723c */ /* 0x040fe20000001874 */
[----:B------:R-:W1:Y:S07]  /*2a70*/  LDSM.16.M88.4 R8, [R225] ;  /* 0x00000000e108783b */ /* 0x000e6e0000000200 */
[C---:B------:R-:W-:Y:S08]  /*2a80*/  HMMA.16816.F32 R76, R12.reuse, R28, R76 ;  /* 0x0000001c0c4c723c */ /* 0x040ff0000000184c */
[C---:B------:R-:W-:Y:S01]  /*2a90*/  HMMA.16816.F32 R180, R12.reuse, R30, R72 ;  /* 0x0000001e0cb4723c */ /* 0x040fe20000001848 */
[----:B------:R-:W2:Y:S07]  /*2aa0*/  LDSM.16.M88.4 R28, [R219+0x800] ;  /* 0x00080000db1c783b */ /* 0x000eae0000000200 */
[C---:B------:R-:W-:Y:S08]  /*2ab0*/  HMMA.16816.F32 R84, R12.reuse, R32, R84 ;  /* 0x000000200c54723c */ /* 0x040ff00000001854 */
[C---:B------:R-:W-:Y:S01]  /*2ac0*/  HMMA.16816.F32 R80, R12.reuse, R34, R80 ;  /* 0x000000220c50723c */ /* 0x040fe20000001850 */
[----:B------:R-:W5:Y:S07]  /*2ad0*/  LDSM.16.M88.4 R32, [R219+0x1000] ;  /* 0x00100000db20783b */ /* 0x000f6e0000000200 */
[C---:B---3--:R-:W-:Y:S08]  /*2ae0*/  HMMA.16816.F32 R176, R12.reuse, R24, R68 ;  /* 0x000000180cb0723c */ /* 0x048ff00000001844 */
[C---:B------:R-:W-:Y:S08]  /*2af0*/  HMMA.16816.F32 R112, R12.reuse, R20, R112 ;  /* 0x000000140c70723c */ /* 0x040ff00000001870 */
[C---:B------:R-:W-:Y:S08]  /*2b00*/  HMMA.16816.F32 R236, R12.reuse, R22, R236 ;  /* 0x000000160cec723c */ /* 0x040ff000000018ec */
[C---:B----4-:R-:W-:Y:S08]  /*2b10*/  HMMA.16816.F32 R68, R12.reuse, R40, R60 ;  /* 0x000000280c44723c */ /* 0x050ff0000000183c */
[----:B------:R-:W-:Y:S01]  /*2b20*/  HMMA.16816.F32 R56, R12, R42, R56 ;  /* 0x0000002a0c38723c */ /* 0x000fe20000001838 */
[----:B------:R-:W-:Y:S07]  /*2b30*/  LDSM.16.M88.4 R40, [R219+0x1800] ;  /* 0x00180000db28783b */ /* 0x000fee0000000200 */
[C---:B-1----:R-:W-:Y:S08]  /*2b40*/  HMMA.16816.F32 R20, R8.reuse, R16, R52 ;  /* 0x000000100814723c */ /* 0x042ff00000001834 */
[----:B------:R-:W-:Y:S08]  /*2b50*/  HMMA.16816.F32 R16, R8, R18, R88 ;  /* 0x000000120810723c */ /* 0x000ff00000001858 */
[C---:B------:R-:W-:Y:S07]  /*2b60*/  HMMA.16816.F32 R160, R12.reuse, R48, R192 ;  /* 0x000000300ca0723c */ /* 0x040fee00000018c0 */
[----:B------:R-:W-:Y:S01]  /*2b70*/  IMAD.SHL.U32 R48, R242, 0x100, RZ ;  /* 0x00000100f2307824 */ /* 0x000fe200078e00ff */
[----:B------:R-:W-:Y:S04]  /*2b80*/  HMMA.16816.F32 R72, R12, R26, R64 ;  /* 0x0000001a0c48723c */ /* 0x000fe80000001840 */
[----:B------:R-:W-:-:S04]  /*2b90*/  LOP3.LUT R2, R48, 0x6, R131, 0xf8, !PT ;  /* 0x0000000630027812 */ /* 0x000fc800078ef883 */
[C---:B------:R-:W-:Y:S01]  /*2ba0*/  HMMA.16816.F32 R104, R12.reuse, R36, R104 ;  /* 0x000000240c68723c */ /* 0x040fe20000001868 */
[C---:B------:R-:W-:Y:S02]  /*2bb0*/  IADD3 R6, R2.reuse, -0x100, RZ ;  /* 0xffffff0002067810 */ /* 0x040fe40007ffe0ff */
[----:B------:R-:W-:Y:S02]  /*2bc0*/  IADD3 R7, R2, -0xf8, RZ ;  /* 0xffffff0802077810 */ /* 0x000fe40007ffe0ff */
[C---:B------:R-:W-:Y:S02]  /*2bd0*/  ISETP.GE.AND P5, PT, R6.reuse, R5, PT ;  /* 0x000000050600720c */ /* 0x040fe40003fa6270 */
[----:B------:R-:W-:Y:S01]  /*2be0*/  ISETP.GE.AND P1, PT, R6, R3, PT ;  /* 0x000000030600720c */ /* 0x000fe20003f26270 */
[----:B------:R-:W-:Y:S01]  /*2bf0*/  HMMA.16816.F32 R96, R12, R38, R96 ;  /* 0x000000260c60723c */ /* 0x000fe20000001860 */
[----:B------:R-:W1:Y:S01]  /*2c00*/  LDSM.16.M88.4 R36, [R219+0x2000] ;  /* 0x00200000db24783b */ /* 0x000e620000000200 */
[----:B------:R-:W-:-:S02]  /*2c10*/  IADD3 R6, R2, -0xf7, RZ ;  /* 0xffffff0902067810 */ /* 0x000fc40007ffe0ff */
[----:B------:R-:W-:Y:S02]  /*2c20*/  FSEL R52, R20, -INF , !P5 ;  /* 0xff80000014347808 */ /* 0x000fe40006800000 */
[----:B------:R-:W-:Y:S02]  /*2c30*/  FSEL R54, R22, -INF , !P1 ;  /* 0xff80000016367808 */ /* 0x000fe40004800000 */
[C---:B--2---:R-:W-:Y:S01]  /*2c40*/  HMMA.16816.F32 R24, R8.reuse, R28, R92 ;  /* 0x0000001c0818723c */ /* 0x044fe2000000185c */
[C---:B------:R-:W-:Y:S02]  /*2c50*/  ISETP.GE.AND P2, PT, R7.reuse, R5, PT ;  /* 0x000000050700720c */ /* 0x040fe40003f46270 */
[----:B------:R-:W-:Y:S02]  /*2c60*/  ISETP.GE.AND P0, PT, R7, R3, PT ;  /* 0x000000030700720c */ /* 0x000fe40003f06270 */
[C---:B------:R-:W-:Y:S02]  /*2c70*/  ISETP.GE.AND P5, PT, R6.reuse, R5, PT ;  /* 0x000000050600720c */ /* 0x040fe40003fa6270 */
[----:B------:R-:W-:Y:S01]  /*2c80*/  ISETP.GE.AND P1, PT, R6, R3, PT ;  /* 0x000000030600720c */ /* 0x000fe20003f26270 */
[----:B------:R-:W-:Y:S01]  /*2c90*/  HMMA.16816.F32 R28, R8, R30, R100 ;  /* 0x0000001e081c723c */ /* 0x000fe20000001864 */
[----:B------:R-:W-:-:S02]  /*2ca0*/  IADD3 R7, R2, -0xf0, RZ ;  /* 0xffffff1002077810 */ /* 0x000fc40007ffe0ff */
[----:B------:R-:W-:Y:S02]  /*2cb0*/  IADD3 R6, R2, -0xef, RZ ;  /* 0xffffff1102067810 */ /* 0x000fe40007ffe0ff */
[----:B------:R-:W-:Y:S02]  /*2cc0*/  FSEL R53, R16, -INF , !P2 ;  /* 0xff80000010357808 */ /* 0x000fe40005000000 */
[----:B------:R-:W-:Y:S01]  /*2cd0*/  FSEL R64, R18, -INF , !P0 ;  /* 0xff80000012407808 */ /* 0x000fe20004000000 */
[----:B------:R-:W-:Y:S01]  /*2ce0*/  HMMA.16816.F32 R44, R12, R46, R184 ;  /* 0x0000002e0c2c723c */ /* 0x000fe200000018b8 */
[C---:B------:R-:W-:Y:S02]  /*2cf0*/  ISETP.GE.AND P2, PT, R6.reuse, R5, PT ;  /* 0x000000050600720c */ /* 0x040fe40003f46270 */
[----:B------:R-:W-:Y:S02]  /*2d00*/  ISETP.GE.AND P0, PT, R6, R3, PT ;  /* 0x000000030600720c */ /* 0x000fe40003f06270 */
[----:B------:R-:W-:-:S02]  /*2d10*/  IADD3 R6, R2, -0xe7, RZ ;  /* 0xffffff1902067810 */ /* 0x000fc40007ffe0ff */
[----:B------:R-:W-:Y:S02]  /*2d20*/  IADD3 R12, R2, -0xff, RZ ;  /* 0xffffff01020c7810 */ /* 0x000fe40007ffe0ff */
[----:B------:R-:W-:Y:S02]  /*2d30*/  FSEL R50, R17, -INF , !P5 ;  /* 0xff80000011327808 */ /* 0x000fe40006800000 */
[C---:B------:R-:W-:Y:S02]  /*2d40*/  ISETP.GE.AND P4, PT, R12.reuse, R5, PT ;  /* 0x000000050c00720c */ /* 0x040fe40003f86270 */
[----:B------:R-:W-:Y:S02]  /*2d50*/  ISETP.GE.AND P3, PT, R12, R3, PT ;  /* 0x000000030c00720c */ /* 0x000fe40003f66270 */
[----:B------:R-:W-:Y:S01]  /*2d60*/  FSEL R49, R21, -INF , !P4 ;  /* 0xff80000015317808 */ /* 0x000fe20006000000 */
[----:B-----5:R-:W-:Y:S01]  /*2d70*/  HMMA.16816.F32 R12, R8, R34, R120 ;  /* 0x00000022080c723c */ /* 0x020fe20000001878 */
[----:B------:R-:W-:-:S02]  /*2d80*/  FSEL R51, R23, -INF , !P3 ;  /* 0xff80000017337808 */ /* 0x000fc40005800000 */
[C---:B------:R-:W-:Y:S02]  /*2d90*/  ISETP.GE.AND P4, PT, R7.reuse, R5, PT ;  /* 0x000000050700720c */ /* 0x040fe40003f86270 */
[----:B------:R-:W-:Y:S02]  /*2da0*/  ISETP.GE.AND P3, PT, R7, R3, PT ;  /* 0x000000030700720c */ /* 0x000fe40003f66270 */
[----:B------:R-:W-:Y:S01]  /*2db0*/  IADD3 R7, R2, -0xe8, RZ ;  /* 0xffffff1802077810 */ /* 0x000fe20007ffe0ff */
[----:B------:R-:W-:Y:S01]  /*2dc0*/  HMMA.16816.F32 R20, R8, R32, R108 ;  /* 0x000000200814723c */ /* 0x000fe2000000186c */
[----:B------:R-:W2:Y:S01]  /*2dd0*/  LDSM.16.M88.4 R32, [R219+0x2800] ;  /* 0x00280000db20783b */ /* 0x000ea20000000200 */
[----:B------:R-:W-:Y:S02]  /*2de0*/  FSEL R61, R19, -INF , !P1 ;  /* 0xff800000133d7808 */ /* 0x000fe40004800000 */
[----:B------:R-:W-:Y:S02]  /*2df0*/  FSEL R62, R24, -INF , !P4 ;  /* 0xff800000183e7808 */ /* 0x000fe40006000000 */
[----:B------:R-:W-:-:S02]  /*2e00*/  FSEL R66, R26, -INF , !P3 ;  /* 0xff8000001a427808 */ /* 0x000fc40005800000 */
[C---:B------:R-:W-:Y:S01]  /*2e10*/  ISETP.GE.AND P5, PT, R7.reuse, R5, PT ;  /* 0x000000050700720c */ /* 0x040fe20003fa6270 */
[----:B-1----:R-:W-:Y:S01]  /*2e20*/  HMMA.16816.F32 R16, R8, R36, R140 ;  /* 0x000000240810723c */ /* 0x002fe2000000188c */
[----:B------:R-:W-:Y:S02]  /*2e30*/  ISETP.GE.AND P1, PT, R7, R3, PT ;  /* 0x000000030700720c */ /* 0x000fe40003f26270 */
[C---:B------:R-:W-:Y:S02]  /*2e40*/  ISETP.GE.AND P4, PT, R6.reuse, R5, PT ;  /* 0x000000050600720c */ /* 0x040fe40003f86270 */
[----:B------:R-:W-:Y:S02]  /*2e50*/  ISETP.GE.AND P3, PT, R6, R3, PT ;  /* 0x000000030600720c */ /* 0x000fe40003f66270 */
[----:B------:R-:W-:Y:S02]  /*2e60*/  FSEL R55, R25, -INF , !P2 ;  /* 0xff80000019377808 */ /* 0x000fe40005000000 */
[----:B------:R-:W-:-:S02]  /*2e70*/  FSEL R65, R27, -INF , !P0 ;  /* 0xff8000001b417808 */ /* 0x000fc40004000000 */
[----:B------:R-:W-:Y:S01]  /*2e80*/  FSEL R63, R28, -INF , !P5 ;  /* 0xff8000001c3f7808 */ /* 0x000fe20006800000 */
[C---:B------:R-:W-:Y:S01]  /*2e90*/  HMMA.16816.F32 R24, R8.reuse, R40, R132 ;  /* 0x000000280818723c */ /* 0x040fe20000001884 */
[----:B------:R-:W-:Y:S02]  /*2ea0*/  FSEL R88, R30, -INF , !P1 ;  /* 0xff8000001e587808 */ /* 0x000fe40004800000 */
[----:B------:R-:W-:Y:S02]  /*2eb0*/  FSEL R60, R29, -INF , !P4 ;  /* 0xff8000001d3c7808 */ /* 0x000fe40006000000 */
[----:B------:R-:W-:Y:S02]  /*2ec0*/  FSEL R67, R31, -INF , !P3 ;  /* 0xff8000001f437808 */ /* 0x000fe40005800000 */
[C---:B------:R-:W-:Y:S01]  /*2ed0*/  IADD3 R7, R2.reuse, -0xe0, RZ ;  /* 0xffffff2002077810 */ /* 0x040fe20007ffe0ff */
[----:B------:R-:W-:Y:S01]  /*2ee0*/  HMMA.16816.F32 R28, R8, R42, R136 ;  /* 0x0000002a081c723c */ /* 0x000fe20000001888 */
[----:B------:R-:W1:Y:S01]  /*2ef0*/  LDSM.16.M88.4 R40, [R219+0x3000] ;  /* 0x00300000db28783b */ /* 0x000e620000000200 */
[----:B------:R-:W-:-:S02]  /*2f00*/  IADD3 R6, R2, -0xdf, RZ ;  /* 0xffffff2102067810 */ /* 0x000fc40007ffe0ff */
[C---:B------:R-:W-:Y:S02]  /*2f10*/  ISETP.GE.AND P2, PT, R7.reuse, R5, PT ;  /* 0x000000050700720c */ /* 0x040fe40003f46270 */
[----:B------:R-:W-:Y:S02]  /*2f20*/  ISETP.GE.AND P0, PT, R7, R3, PT ;  /* 0x000000030700720c */ /* 0x000fe40003f06270 */
[C---:B------:R-:W-:Y:S02]  /*2f30*/  ISETP.GE.AND P5, PT, R6.reuse, R5, PT ;  /* 0x000000050600720c */ /* 0x040fe40003fa6270 */
[----:B------:R-:W-:Y:S02]  /*2f40*/  ISETP.GE.AND P1, PT, R6, R3, PT ;  /* 0x000000030600720c */ /* 0x000fe40003f26270 */
[C---:B------:R-:W-:Y:S02]  /*2f50*/  IADD3 R7, R2.reuse, -0xd8, RZ ;  /* 0xffffff2802077810 */ /* 0x040fe40007ffe0ff */
[----:B------:R-:W-:-:S02]  /*2f60*/  IADD3 R6, R2, -0xd7, RZ ;  /* 0xffffff2902067810 */ /* 0x000fc40007ffe0ff */
        /* <DEDUP_REMOVED lines=11> */
[C---:B------:R-:W-:Y:S01]  /*3020*/  IADD3 R7, R2.reuse, -0xd0, RZ ;  /* 0xffffff3002077810 */ /* 0x040fe20007ffe0ff */
[----:B------:R-:W3:Y:S01]  /*3030*/  LDSM.16.M88.4 R36, [R219+0x3800] ;  /* 0x00380000db24783b */ /* 0x000ee20000000200 */
[----:B------:R-:W-:-:S02]  /*3040*/  IADD3 R6, R2, -0xcf, RZ ;  /* 0xffffff3102067810 */ /* 0x000fc40007ffe0ff */
[----:B------:R-:W-:Y:S02]  /*3050*/  FSEL R90, R21, -INF , !P5 ;  /* 0xff800000155a7808 */ /* 0x000fe40006800000 */
[----:B------:R-:W-:Y:S02]  /*3060*/  FSEL R95, R23, -INF , !P1 ;  /* 0xff800000175f7808 */ /* 0x000fe40004800000 */
[C---:B------:R-:W-:Y:S01]  /*3070*/  ISETP.GE.AND P5, PT, R7.reuse, R5, PT ;  /* 0x000000050700720c */ /* 0x040fe20003fa6270 */
[----:B--2---:R-:W-:Y:S01]  /*3080*/  HMMA.16816.F32 R20, R8, R32, R152 ;  /* 0x000000200814723c */ /* 0x004fe20000001898 */
[----:B------:R-:W-:Y:S02]  /*3090*/  ISETP.GE.AND P1, PT, R7, R3, PT ;  /* 0x000000030700720c */ /* 0x000fe40003f26270 */
[C---:B------:R-:W-:Y:S02]  /*30a0*/  ISETP.GE.AND P4, PT, R6.reuse, R5, PT ;  /* 0x000000050600720c */ /* 0x040fe40003f86270 */
[----:B------:R-:W-:-:S02]  /*30b0*/  ISETP.GE.AND P3, PT, R6, R3, PT ;  /* 0x000000030600720c */ /* 0x000fc40003f66270 */
[C---:B------:R-:W-:Y:S02]  /*30c0*/  IADD3 R7, R2.reuse, -0xc8, RZ ;  /* 0xffffff3802077810 */ /* 0x040fe40007ffe0ff */
[----:B------:R-:W-:Y:S02]  /*30d0*/  IADD3 R6, R2, -0xc7, RZ ;  /* 0xffffff3902067810 */ /* 0x000fe40007ffe0ff */
[----:B------:R-:W-:Y:S02]  /*30e0*/  FSEL R101, R24, -INF , !P5 ;  /* 0xff80000018657808 */ /* 0x000fe40006800000 */
[----:B------:R-:W-:Y:S02]  /*30f0*/  FSEL R120, R26, -INF , !P1 ;  /* 0xff8000001a787808 */ /* 0x000fe40004800000 */
[C---:B------:R-:W-:Y:S02]  /*3100*/  ISETP.GE.AND P2, PT, R7.reuse, R5, PT ;  /* 0x000000050700720c */ /* 0x040fe40003f46270 */
[----:B------:R-:W-:-:S02]  /*3110*/  ISETP.GE.AND P0, PT, R7, R3, PT ;  /* 0x000000030700720c */ /* 0x000fc40003f06270 */
[C---:B------:R-:W-:Y:S02]  /*3120*/  ISETP.GE.AND P5, PT, R6.reuse, R5, PT ;  /* 0x000000050600720c */ /* 0x040fe40003fa6270 */
[----:B------:R-:W-:Y:S02]  /*3130*/  ISETP.GE.AND P1, PT, R6, R3, PT ;  /* 0x000000030600720c */ /* 0x000fe40003f26270 */
[C---:B------:R-:W-:Y:S02]  /*3140*/  IADD3 R7, R2.reuse, -0xc0, RZ ;  /* 0xffffff4002077810 */ /* 0x040fe40007ffe0ff */
[----:B------:R-:W-:Y:S02]  /*3150*/  IADD3 R6, R2, -0xbf, RZ ;  /* 0xffffff4102067810 */ /* 0x000fe40007ffe0ff */
[----:B------:R-:W-:Y:S02]  /*3160*/  FSEL R102, R25, -INF , !P4 ;  /* 0xff80000019667808 */ /* 0x000fe40006000000 */
[----:B------:R-:W-:-:S02]  /*3170*/  FSEL R111, R27, -INF , !P3 ;  /* 0xff8000001b6f7808 */ /* 0x000fc40005800000 */
[----:B------:R-:W-:Y:S01]  /*3180*/  FSEL R108, R28, -INF , !P2 ;  /* 0xff8000001c6c7808 */ /* 0x000fe20005000000 */
[----:B------:R-:W-:Y:S01]  /*3190*/  HMMA.16816.F32 R24, R8, R34, R44 ;  /* 0x000000220818723c */ /* 0x000fe2000000182c */
[----:B------:R-:W-:Y:S01]  /*31a0*/  FSEL R110, R30, -INF , !P0 ;  /* 0xff8000001e6e7808 */ /* 0x000fe20004000000 */
[----:B------:R-:W-:Y:S01]  /*31b0*/  LDSM.16.M88.4 R32, [R219+0x5800] ;  /* 0x00580000db20783b */ /* 0x000fe20000000200 */
[C---:B------:R-:W-:Y:S02]  /*31c0*/  ISETP.GE.AND P4, PT, R7.reuse, R5, PT ;  /* 0x000000050700720c */ /* 0x040fe40003f86270 */
[----:B------:R-:W-:Y:S01]  /*31d0*/  ISETP.GE.AND P3, PT, R7, R3, PT ;  /* 0x000000030700720c */ /* 0x000fe20003f66270 */
[----:B------:R-:W-:Y:S01]  /*31e0*/  LDSM.16.M88.4 R44, [R219+0x6000] ;  /* 0x00600000db2c783b */ /* 0x000fe20000000200 */
[C---:B------:R-:W-:Y:S02]  /*31f0*/  ISETP.GE.AND P2, PT, R6.reuse, R5, PT ;  /* 0x000000050600720c */ /* 0x040fe40003f46270 */
[----:B------:R-:W-:-:S02]  /*3200*/  ISETP.GE.AND P0, PT, R6, R3, PT ;  /* 0x000000030600720c */ /* 0x000fc40003f06270 */
[----:B------:R-:W-:Y:S02]  /*3210*/  FSEL R103, R29, -INF , !P5 ;  /* 0xff8000001d677808 */ /* 0x000fe40006800000 */
[----:B------:R-:W-:Y:S02]  /*3220*/  FSEL R109, R31, -INF , !P1 ;  /* 0xff8000001f6d7808 */ /* 0x000fe40004800000 */
[C---:B------:R-:W-:Y:S01]  /*3230*/  IADD3 R7, R2.reuse, -0xb8, RZ ;  /* 0xffffff4802077810 */ /* 0x040fe20007ffe0ff */
[----:B------:R-:W2:Y:S01]  /*3240*/  LDSM.16.M88.4 R28, [R219+0x4000] ;  /* 0x00400000db1c783b */ /* 0x000ea20000000200 */
[----:B------:R-:W-:Y:S02]  /*3250*/  IADD3 R6, R2, -0xb7, RZ ;  /* 0xffffff4902067810 */ /* 0x000fe40007ffe0ff */
        /* <DEDUP_REMOVED lines=8> */
[----:B------:R-:W-:Y:S01]  /*32e0*/  FSEL R128, R12, -INF , !P5 ;  /* 0xff8000000c807808 */ /* 0x000fe20006800000 */
[C---:B-1----:R-:W-:Y:S01]  /*32f0*/  HMMA.16816.F32 R16, R8.reuse, R40, R156 ;  /* 0x000000280810723c */ /* 0x042fe2000000189c */
        /* <DEDUP_REMOVED lines=21> */
[----:B------:R-:W-:Y:S01]  /*3450*/  FSEL R136, R24, -INF , !P4 ;  /* 0xff80000018887808 */ /* 0x000fe20006000000 */
[----:B---3--:R-:W-:Y:S01]  /*3460*/  HMMA.16816.F32 R20, R8, R36, R160 ;  /* 0x000000240814723c */ /* 0x008fe200000018a0 */
[----:B------:R-:W-:Y:S02]  /*3470*/  FSEL R138, R26, -INF , !P3 ;  /* 0xff8000001a8a7808 */ /* 0x000fe40005800000 */
[----:B------:R-:W-:Y:S02]  /*3480*/  FSEL R135, R25, -INF , !P2 ;  /* 0xff80000019877808 */ /* 0x000fe40005000000 */
[----:B------:R-:W-:-:S02]  /*3490*/  FSEL R137, R27, -INF , !P0 ;  /* 0xff8000001b897808 */ /* 0x000fc40004000000 */
[C---:B------:R-:W-:Y:S01]  /*34a0*/  IADD3 R7, R2.reuse, -0xa0, RZ ;  /* 0xffffff6002077810 */ /* 0x040fe20007ffe0ff */
[----:B------:R-:W-:Y:S01]  /*34b0*/  HMMA.16816.F32 R24, R8, R38, R164 ;  /* 0x000000260818723c */ /* 0x000fe200000018a4 */
[----:B------:R-:W3:Y:S01]  /*34c0*/  LDSM.16.M88.4 R36, [R219+0x5000] ;  /* 0x00500000db24783b */ /* 0x000ee20000000200 */
[----:B------:R-:W-:Y:S02]  /*34d0*/  IADD3 R6, R2, -0x9f, RZ ;  /* 0xffffff6102067810 */ /* 0x000fe40007ffe0ff */
[C---:B------:R-:W-:Y:S02]  /*34e0*/  ISETP.GE.AND P5, PT, R7.reuse, R5, PT ;  /* 0x000000050700720c */ /* 0x040fe40003fa6270 */
[----:B------:R-:W-:Y:S02]  /*34f0*/  ISETP.GE.AND P1, PT, R7, R3, PT ;  /* 0x000000030700720c */ /* 0x000fe40003f26270 */
[C---:B------:R-:W-:Y:S02]  /*3500*/  ISETP.GE.AND P4, PT, R6.reuse, R5, PT ;  /* 0x000000050600720c */ /* 0x040fe40003f86270 */
[----:B------:R-:W-:-:S02]  /*3510*/  ISETP.GE.AND P3, PT, R6, R3, PT ;  /* 0x000000030600720c */ /* 0x000fc40003f66270 */
[C---:B------:R-:W-:Y:S02]  /*3520*/  IADD3 R7, R2.reuse, -0x98, RZ ;  /* 0xffffff6802077810 */ /* 0x040fe40007ffe0ff */
[----:B------:R-:W-:Y:S02]  /*3530*/  IADD3 R6, R2, -0x97, RZ ;  /* 0xffffff6902067810 */ /* 0x000fe40007ffe0ff */
        /* <DEDUP_REMOVED lines=9> */
[C---:B------:R-:W-:Y:S02]  /*35d0*/  IADD3 R7, R2.reuse, -0x90, RZ ;  /* 0xffffff7002077810 */ /* 0x040fe40007ffe0ff */
[----:B------:R-:W-:-:S02]  /*35e0*/  IADD3 R6, R2, -0x8f, RZ ;  /* 0xffffff7102067810 */ /* 0x000fc40007ffe0ff */
[----:B------:R-:W-:Y:S02]  /*35f0*/  FSEL R145, R12, -INF , !P2 ;  /* 0xff8000000c917808 */ /* 0x000fe40005000000 */
[----:B------:R-:W-:Y:S02]  /*3600*/  FSEL R148, R14, -INF , !P0 ;  /* 0xff8000000e947808 */ /* 0x000fe40004000000 */
[----:B------:R-:W-:Y:S02]  /*3610*/  FSEL R143, R13, -INF , !P5 ;  /* 0xff8000000d8f7808 */ /* 0x000fe40006800000 */
[----:B------:R-:W-:Y:S02]  /*3620*/  FSEL R146, R15, -INF , !P1 ;  /* 0xff8000000f927808 */ /* 0x000fe40004800000 */
[C---:B------:R-:W-:Y:S01]  /*3630*/  ISETP.GE.AND P4, PT, R7.reuse, R5, PT ;  /* 0x000000050700720c */ /* 0x040fe20003f86270 */
[----:B------:R-:W-:Y:S01]  /*3640*/  HMMA.16816.F32 R12, R8, R30, R172 ;  /* 0x0000001e080c723c */ /* 0x000fe200000018ac */
[----:B------:R-:W-:-:S02]  /*3650*/  ISETP.GE.AND P3, PT, R7, R3, PT ;  /* 0x000000030700720c */ /* 0x000fc40003f66270 */
[C---:B------:R-:W-:Y:S02]  /*3660*/  ISETP.GE.AND P2, PT, R6.reuse, R5, PT ;  /* 0x000000050600720c */ /* 0x040fe40003f46270 */
[----:B------:R-:W-:Y:S02]  /*3670*/  ISETP.GE.AND P0, PT, R6, R3, PT ;  /* 0x000000030600720c */ /* 0x000fe40003f06270 */
[----:B------:R-:W-:Y:S01]  /*3680*/  FSEL R151, R20, -INF , !P4 ;  /* 0xff80000014977808 */ /* 0x000fe20006000000 */
[----:B-1----:R-:W-:Y:S01]  /*3690*/  HMMA.16816.F32 R28, R8, R42, R116 ;  /* 0x0000002a081c723c */ /* 0x002fe20000001874 */
[----:B------:R-:W-:Y:S02]  /*36a0*/  FSEL R156, R22, -INF , !P3 ;  /* 0xff800000169c7808 */ /* 0x000fe40005800000 */
[----:B------:R-:W-:Y:S02]  /*36b0*/  FSEL R152, R21, -INF , !P2 ;  /* 0xff80000015987808 */ /* 0x000fe40005000000 */
[----:B------:R-:W-:-:S02]  /*36c0*/  FSEL R155, R23, -INF , !P0 ;  /* 0xff800000179b7808 */ /* 0x000fc40004000000 */
[C---:B------:R-:W-:Y:S01]  /*36d0*/  IADD3 R7, R2.reuse, -0x88, RZ ;  /* 0xffffff7802077810 */ /* 0x040fe20007ffe0ff */
[----:B------:R-:W-:Y:S01]  /*36e0*/  HMMA.16816.F32 R20, R8, R40, R124 ;  /* 0x000000280814723c */ /* 0x000fe2000000187c */
[----:B------:R-:W-:Y:S01]  /*36f0*/  IADD3 R6, R2, -0x87, RZ ;  /* 0xffffff7902067810 */ /* 0x000fe20007ffe0ff */
[----:B------:R-:W1:Y:S01]  /*3700*/  LDSM.16.M88.4 R40, [R219+0x6800] ;  /* 0x00680000db28783b */ /* 0x000e620000000200 */
        /* <DEDUP_REMOVED lines=18> */
[----:B------:R-:W-:Y:S02]  /*3830*/  FSEL R127, R18, -INF , !P0 ;  /* 0xff800000127f7808 */ /* 0x000fe40004000000 */
[C---:B------:R-:W-:Y:S02]  /*3840*/  ISETP.GE.AND P4, PT, R7.reuse, R5, PT ;  /* 0x000000050700720c */ /* 0x040fe40003f86270 */
[----:B------:R-:W-:Y:S02]  /*3850*/  ISETP.GE.AND P3, PT, R7, R3, PT ;  /* 0x000000030700720c */ /* 0x000fe40003f66270 */
[C---:B------:R-:W-:Y:S02]  /*3860*/  ISETP.GE.AND P2, PT, R6.reuse, R5, PT ;  /* 0x000000050600720c */ /* 0x040fe40003f46270 */
[----:B------:R-:W-:-:S02]  /*3870*/  ISETP.GE.AND P0, PT, R6, R3, PT ;  /* 0x000000030600720c */ /* 0x000fc40003f06270 */
[----:B------:R-:W-:Y:S02]  /*3880*/  FSEL R116, R17, -INF , !P5 ;  /* 0xff80000011747808 */ /* 0x000fe40006800000 */
[----:B------:R-:W-:Y:S02]  /*3890*/  FSEL R119, R19, -INF , !P1 ;  /* 0xff80000013777808 */ /* 0x000fe40004800000 */
[C---:B------:R-:W-:Y:S01]  /*38a0*/  IADD3 R7, R2.reuse, -0x70, RZ ;  /* 0xffffff9002077810 */ /* 0x040fe20007ffe0ff */
[----:B---3--:R-:W-:Y:S01]  /*38b0*/  HMMA.16816.F32 R16, R8, R36, R112 ;  /* 0x000000240810723c */ /* 0x008fe20000001870 */
[----:B------:R-:W-:Y:S02]  /*38c0*/  IADD3 R6, R2, -0x6f, RZ ;  /* 0xffffff9102067810 */ /* 0x000fe40007ffe0ff */
[----:B------:R-:W-:Y:S02]  /*38d0*/  FSEL R117, R12, -INF , !P4 ;  /* 0xff8000000c757808 */ /* 0x000fe40006000000 */
[----:B------:R-:W-:-:S02]  /*38e0*/  FSEL R118, R14, -INF , !P3 ;  /* 0xff8000000e767808 */ /* 0x000fc40005800000 */
[----:B------:R-:W-:Y:S02]  /*38f0*/  FSEL R112, R13, -INF , !P2 ;  /* 0xff8000000d707808 */ /* 0x000fe40005000000 */
[----:B------:R-:W-:Y:S02]  /*3900*/  FSEL R113, R15, -INF , !P0 ;  /* 0xff8000000f717808 */ /* 0x000fe40004000000 */
[C---:B------:R-:W-:Y:S01]  /*3910*/  ISETP.GE.AND P5, PT, R7.reuse, R5, PT ;  /* 0x000000050700720c */ /* 0x040fe20003fa6270 */
[----:B------:R-:W-:Y:S01]  /*3920*/  HMMA.16816.F32 R12, R8, R38, R236 ;  /* 0x00000026080c723c */ /* 0x000fe200000018ec */
[----:B------:R-:W-:Y:S01]  /*3930*/  ISETP.GE.AND P1, PT, R7, R3, PT ;  /* 0x000000030700720c */ /* 0x000fe20003f26270 */
[----:B------:R-:W2:Y:S01]  /*3940*/  LDSM.16.M88.4 R36, [R219+0x7000] ;  /* 0x00700000db24783b */ /* 0x000ea20000000200 */
        /* <DEDUP_REMOVED lines=10> */
[----:B------:R-:W-:Y:S02]  /*39f0*/  FSEL R157, R28, -INF , !P2 ;  /* 0xff8000001c9d7808 */ /* 0x000fe40005000000 */
[----:B------:R-:W-:Y:S02]  /*3a00*/  FSEL R158, R30, -INF , !P0 ;  /* 0xff8000001e9e7808 */ /* 0x000fe40004000000 */
[----:B------:R-:W-:Y:S02]  /*3a10*/  FSEL R104, R29, -INF , !P5 ;  /* 0xff8000001d687808 */ /* 0x000fe40006800000 */
[----:B------:R-:W-:-:S02]  /*3a20*/  FSEL R105, R31, -INF , !P1 ;  /* 0xff8000001f697808 */ /* 0x000fc40004800000 */
[----:B------:R-:W-:Y:S01]  /*3a30*/  HMMA.16816.F32 R28, R8, R34, R96 ;  /* 0x00000022081c723c */ /* 0x000fe20000001860 */
[----:B------:R-:W3:Y:S01]  /*3a40*/  LDSM.16.M88.4 R32, [R219+0x7800] ;  /* 0x00780000db20783b */ /* 0x000ee20000000200 */
[----:B------:R-:W-:Y:S01]  /*3a50*/  IADD3 R7, R2, -0x60, RZ ;  /* 0xffffffa002077810 */ /* 0x000fe20007ffe0ff */
[----:B------:R-:W-:-:S04]  /*3a60*/  DEPBAR.LE SB0, 0x0 ;  /* 0x000080000000791a */ /* 0x000fc80000000000 */
[----:B------:R-:W-:Y:S02]  /*3a70*/  IADD3 R6, R2, -0x5f, RZ ;  /* 0xffffffa102067810 */ /* 0x000fe40007ffe0ff */
[----:B------:R-:W-:Y:S02]  /*3a80*/  FSEL R115, R21, -INF , !P4 ;  /* 0xff80000015737808 */ /* 0x000fe40006000000 */
[----:B------:R-:W-:Y:S02]  /*3a90*/  FSEL R159, R23, -INF , !P3 ;  /* 0xff800000179f7808 */ /* 0x000fe40005800000 */
[C---:B------:R-:W-:Y:S01]  /*3aa0*/  ISETP.GE.AND P4, PT, R7.reuse, R5, PT ;  /* 0x000000050700720c */ /* 0x040fe20003f86270 */
[----:B------:R-:W-:Y:S01]  /*3ab0*/  HMMA.16816.F32 R20, R8, R44, R84 ;  /* 0x0000002c0814723c */ /* 0x000fe20000001854 */
[----:B------:R-:W-:Y:S02]  /*3ac0*/  ISETP.GE.AND P3, PT, R7, R3, PT ;  /* 0x000000030700720c */ /* 0x000fe40003f66270 */
[----:B------:R-:W-:-:S02]  /*3ad0*/  ISETP.GE.AND P2, PT, R6, R5, PT ;  /* 0x000000050600720c */ /* 0x000fc40003f46270 */
[----:B------:R-:W-:Y:S02]  /*3ae0*/  ISETP.GE.AND P0, PT, R6, R3, PT ;  /* 0x000000030600720c */ /* 0x000fe40003f06270 */
[C---:B------:R-:W-:Y:S02]  /*3af0*/  IADD3 R7, R2.reuse, -0x58, RZ ;  /* 0xffffffa802077810 */ /* 0x040fe40007ffe0ff */
[----:B------:R-:W-:Y:S02]  /*3b00*/  IADD3 R6, R2, -0x57, RZ ;  /* 0xffffffa902067810 */ /* 0x000fe40007ffe0ff */
[----:B------:R-:W-:Y:S02]  /*3b10*/  FSEL R106, R16, -INF , !P4 ;  /* 0xff800000106a7808 */ /* 0x000fe40006000000 */
[----:B------:R-:W-:Y:S02]  /*3b20*/  FSEL R107, R18, -INF , !P3 ;  /* 0xff800000126b7808 */ /* 0x000fe40005800000 */
[----:B------:R-:W-:-:S02]  /*3b30*/  ISETP.GE.AND P5, PT, R7, R5, PT ;  /* 0x000000050700720c */ /* 0x000fc40003fa6270 */
[----:B------:R-:W-:Y:S02]  /*3b40*/  ISETP.GE.AND P1, PT, R7, R3, PT ;  /* 0x000000030700720c */ /* 0x000fe40003f26270 */
[C---:B------:R-:W-:Y:S02]  /*3b50*/  ISETP.GE.AND P4, PT, R6.reuse, R5, PT ;  /* 0x000000050600720c */ /* 0x040fe40003f86270 */
[----:B------:R-:W-:Y:S02]  /*3b60*/  ISETP.GE.AND P3, PT, R6, R3, PT ;  /* 0x000000030600720c */ /* 0x000fe40003f66270 */
[C---:B------:R-:W-:Y:S02]  /*3b70*/  IADD3 R7, R2.reuse, -0x50, RZ ;  /* 0xffffffb002077810 */ /* 0x040fe40007ffe0ff */
[----:B------:R-:W-:Y:S02]  /*3b80*/  IADD3 R6, R2, -0x4f, RZ ;  /* 0xffffffb102067810 */ /* 0x000fe40007ffe0ff */
[----:B------:R-:W-:-:S02]  /*3b90*/  FSEL R96, R17, -INF , !P2 ;  /* 0xff80000011607808 */ /* 0x000fc40005000000 */
[----:B------:R-:W-:Y:S02]  /*3ba0*/  FSEL R99, R19, -INF , !P0 ;  /* 0xff80000013637808 */ /* 0x000fe40004000000 */
[----:B------:R-:W-:Y:S01]  /*3bb0*/  FSEL R97, R12, -INF , !P5 ;  /* 0xff8000000c617808 */ /* 0x000fe20006800000 */
[----:B------:R-:W-:Y:S01]  /*3bc0*/  HMMA.16816.F32 R16, R8, R46, R80 ;  /* 0x0000002e0810723c */ /* 0x000fe20000001850 */
[----:B------:R-:W-:Y:S02]  /*3bd0*/  FSEL R98, R14, -INF , !P1 ;  /* 0xff8000000e627808 */ /* 0x000fe40004800000 */
[C---:B------:R-:W-:Y:S02]  /*3be0*/  ISETP.GE.AND P2, PT, R7.reuse, R5, PT ;  /* 0x000000050700720c */ /* 0x040fe40003f46270 */
[----:B------:R-:W-:Y:S02]  /*3bf0*/  ISETP.GE.AND P0, PT, R7, R3, PT ;  /* 0x000000030700720c */ /* 0x000fe40003f06270 */
[----:B------:R-:W-:-:S02]  /*3c00*/  ISETP.GE.AND P5, PT, R6, R5, PT ;  /* 0x000000050600720c */ /* 0x000fc40003fa6270 */
[----:B------:R-:W-:Y:S02]  /*3c10*/  ISETP.GE.AND P1, PT, R6, R3, PT ;  /* 0x000000030600720c */ /* 0x000fe40003f26270 */
[C---:B------:R-:W-:Y:S02]  /*3c20*/  IADD3 R7, R2.reuse, -0x48, RZ ;  /* 0xffffffb802077810 */ /* 0x040fe40007ffe0ff */
[----:B------:R-:W-:Y:S02]  /*3c30*/  IADD3 R6, R2, -0x47, RZ ;  /* 0xffffffb902067810 */ /* 0x000fe40007ffe0ff */
[----:B------:R-:W-:Y:S02]  /*3c40*/  FSEL R84, R13, -INF , !P4 ;  /* 0xff8000000d547808 */ /* 0x000fe40006000000 */
[----:B------:R-:W-:Y:S02]  /*3c50*/  FSEL R85, R15, -INF , !P3 ;  /* 0xff8000000f557808 */ /* 0x000fe40005800000 */
[----:B------:R-:W-:Y:S01]  /*3c60*/  FSEL R86, R24, -INF , !P2 ;  /* 0xff80000018567808 */ /* 0x000fe20005000000 */
[----:B-1----:R-:W-:Y:S01]  /*3c70*/  HMMA.16816.F32 R12, R8, R40, R76 ;  /* 0x00000028080c723c */ /* 0x002fe2000000184c */
        /* <DEDUP_REMOVED lines=10> */
[C---:B------:R-:W-:Y:S02]  /*3d20*/  IADD3 R7, R2.reuse, -0x40, RZ ;  /* 0xffffffc002077810 */ /* 0x040fe40007ffe0ff */
[----:B------:R-:W-:Y:S02]  /*3d30*/  IADD3 R6, R2, -0x3f, RZ ;  /* 0xffffffc102067810 */ /* 0x000fe40007ffe0ff */
        /* <DEDUP_REMOVED lines=18> */
[C---:B------:R-:W-:Y:S02]  /*3e60*/  IADD3 R7, R2.reuse, -0x30, RZ ;  /* 0xffffffd002077810 */ /* 0x040fe40007ffe0ff */
[----:B------:R-:W-:Y:S02]  /*3e70*/  IADD3 R6, R2, -0x2f, RZ ;  /* 0xffffffd102067810 */ /* 0x000fe40007ffe0ff */
        /* <DEDUP_REMOVED lines=16> */
[----:B------:R-:W-:Y:S01]  /*3f80*/  HMMA.16816.F32 R12, R8, R34, R56 ;  /* 0x00000022080c723c */ /* 0x000fe20000001838 */
[----:B------:R-:W-:Y:S02]  /*3f90*/  ISETP.GE.AND P1, PT, R7, R3, PT ;  /* 0x000000030700720c */ /* 0x000fe40003f26270 */
[C---:B------:R-:W-:Y:S02]  /*3fa0*/  ISETP.GE.AND P4, PT, R6.reuse, R5, PT ;  /* 0x000000050600720c */ /* 0x040fe40003f86270 */
[----:B------:R-:W-:Y:S02]  /*3fb0*/  ISETP.GE.AND P3, PT, R6, R3, PT ;  /* 0x000000030600720c */ /* 0x000fe40003f66270 */
[C---:B------:R-:W-:Y:S02]  /*3fc0*/  IADD3 R7, R2.reuse, -0x20, RZ ;  /* 0xffffffe002077810 */ /* 0x040fe40007ffe0ff */
[----:B------:R-:W-:-:S02]  /*3fd0*/  IADD3 R6, R2, -0x1f, RZ ;  /* 0xffffffe102067810 */ /* 0x000fc40007ffe0ff */
[----:B------:R-:W-:Y:S02]  /*3fe0*/  FSEL R169, R28, -INF , !P5 ;  /* 0xff8000001ca97808 */ /* 0x000fe40006800000 */
[----:B------:R-:W-:Y:S02]  /*3ff0*/  FSEL R173, R30, -INF , !P1 ;  /* 0xff8000001ead7808 */ /* 0x000fe40004800000 */
[-C--:B------:R-:W-:Y:S02]  /*4000*/  ISETP.GE.AND P0, PT, R7, R5.reuse, PT ;  /* 0x000000050700720c */ /* 0x080fe40003f06270 */
[C---:B------:R-:W-:Y:S02]  /*4010*/  ISETP.GE.AND P5, PT, R6.reuse, R5, PT ;  /* 0x000000050600720c */ /* 0x040fe40003fa6270 */
[----:B------:R-:W-:Y:S02]  /*4020*/  ISETP.GE.AND P1, PT, R6, R3, PT ;  /* 0x000000030600720c */ /* 0x000fe40003f26270 */
[----:B------:R-:W-:-:S02]  /*4030*/  IADD3 R6, R2, -0x17, RZ ;  /* 0xffffffe902067810 */ /* 0x000fc40007ffe0ff */
[----:B------:R-:W-:Y:S02]  /*4040*/  ISETP.GE.AND P2, PT, R7, R3, PT ;  /* 0x000000030700720c */ /* 0x000fe40003f46270 */
[----:B------:R-:W-:Y:S02]  /*4050*/  FSEL R175, R24, -INF , !P0 ;  /* 0xff80000018af7808 */ /* 0x000fe40004000000 */
[----:B------:R-:W-:Y:S02]  /*4060*/  IADD3 R7, R2, -0x18, RZ ;  /* 0xffffffe802077810 */ /* 0x000fe40007ffe0ff */
[----:B------:R-:W-:Y:S02]  /*4070*/  ISETP.GE.AND P0, PT, R6, R5, PT ;  /* 0x000000050600720c */ /* 0x000fe40003f06270 */
[----:B------:R-:W-:Y:S02]  /*4080*/  IADD3 R8, R2, -0x10, RZ ;  /* 0xfffffff002087810 */ /* 0x000fe40007ffe0ff */
[----:B------:R-:W-:-:S02]  /*4090*/  FSEL R170, R29, -INF , !P4 ;  /* 0xff8000001daa7808 */ /* 0x000fc40006000000 */
[----:B------:R-:W-:Y:S02]  /*40a0*/  FSEL R174, R31, -INF , !P3 ;  /* 0xff8000001fae7808 */ /* 0x000fe40005800000 */
[----:B------:R-:W-:Y:S02]  /*40b0*/  FSEL R180, R26, -INF , !P2 ;  /* 0xff8000001ab47808 */ /* 0x000fe40005000000 */
[C---:B------:R-:W-:Y:S02]  /*40c0*/  ISETP.GE.AND P4, PT, R7.reuse, R5, PT ;  /* 0x000000050700720c */ /* 0x040fe40003f86270 */
[-C--:B------:R-:W-:Y:S02]  /*40d0*/  ISETP.GE.AND P3, PT, R7, R3.reuse, PT ;  /* 0x000000030700720c */ /* 0x080fe40003f66270 */
[----:B------:R-:W-:Y:S02]  /*40e0*/  ISETP.GE.AND P2, PT, R6, R3, PT ;  /* 0x000000030600720c */ /* 0x000fe40003f46270 */
[----:B------:R-:W-:-:S02]  /*40f0*/  FSEL R178, R21, -INF , !P0 ;  /* 0xff80000015b27808 */ /* 0x000fc40004000000 */
[C---:B------:R-:W-:Y:S02]  /*4100*/  IADD3 R7, R2.reuse, -0xf, RZ ;  /* 0xfffffff102077810 */ /* 0x040fe40007ffe0ff */
[----:B------:R-:W-:Y:S02]  /*4110*/  IADD3 R6, R2, -0x8, RZ ;  /* 0xfffffff802067810 */ /* 0x000fe40007ffe0ff */
[-C--:B------:R-:W-:Y:S02]  /*4120*/  ISETP.GE.AND P0, PT, R8, R3.reuse, PT ;  /* 0x000000030800720c */ /* 0x080fe40003f06270 */
[----:B------:R-:W-:Y:S02]  /*4130*/  IADD3 R2, R2, -0x7, RZ ;  /* 0xfffffff902027810 */ /* 0x000fe40007ffe0ff */
[----:B------:R-:W-:Y:S02]  /*4140*/  FSEL R187, R18, -INF , !P0 ;  /* 0xff80000012bb7808 */ /* 0x000fe40004000000 */
[----:B------:R-:W-:-:S02]  /*4150*/  ISETP.GE.AND P0, PT, R2, R3, PT ;  /* 0x000000030200720c */ /* 0x000fc40003f06270 */
[----:B------:R-:W-:Y:S02]  /*4160*/  FSEL R179, R27, -INF , !P1 ;  /* 0xff8000001bb37808 */ /* 0x000fe40004800000 */
[----:B------:R-:W-:Y:S02]  /*4170*/  FSEL R190, R15, -INF , !P0 ;  /* 0xff8000000fbe7808 */ /* 0x000fe40004000000 */
[----:B------:R-:W-:Y:S02]  /*4180*/  ISETP.GE.AND P0, PT, R242, 0x2, PT ;  /* 0x00000002f200780c */ /* 0x000fe40003f06270 */
[----:B------:R-:W-:Y:S02]  /*4190*/  ISETP.GE.AND P1, PT, R8, R5, PT ;  /* 0x000000050800720c */ /* 0x000fe40003f26270 */
[----:B------:R-:W-:Y:S02]  /*41a0*/  FSEL R176, R25, -INF , !P5 ;  /* 0xff80000019b07808 */ /* 0x000fe40006800000 */
[----:B------:R-:W-:-:S02]  /*41b0*/  FSEL R177, R20, -INF , !P4 ;  /* 0xff80000014b17808 */ /* 0x000fc40006000000 */
[----:B------:R-:W-:Y:S02]  /*41c0*/  FSEL R181, R22, -INF , !P3 ;  /* 0xff80000016b57808 */ /* 0x000fe40005800000 */
[----:B------:R-:W-:Y:S02]  /*41d0*/  FSEL R182, R23, -INF , !P2 ;  /* 0xff80000017b67808 */ /* 0x000fe40005000000 */
[----:B------:R-:W-:Y:S02]  /*41e0*/  FSEL R183, R16, -INF , !P1 ;  /* 0xff80000010b77808 */ /* 0x000fe40004800000 */
[-C--:B------:R-:W-:Y:S02]  /*41f0*/  ISETP.GE.AND P5, PT, R7, R5.reuse, PT ;  /* 0x000000050700720c */ /* 0x080fe40003fa6270 */
[-C--:B------:R-:W-:Y:S02]  /*4200*/  ISETP.GE.AND P4, PT, R6, R5.reuse, PT ;  /* 0x000000050600720c */ /* 0x080fe40003f86270 */
[----:B------:R-:W-:-:S02]  /*4210*/  ISETP.GE.AND P3, PT, R2, R5, PT ;  /* 0x000000050200720c */ /* 0x000fc40003f66270 */
[-C--:B------:R-:W-:Y:S02]  /*4220*/  ISETP.GE.AND P2, PT, R7, R3.reuse, PT ;  /* 0x000000030700720c */ /* 0x080fe40003f46270 */
[----:B------:R-:W-:Y:S02]  /*4230*/  ISETP.GE.AND P1, PT, R6, R3, PT ;  /* 0x000000030600720c */ /* 0x000fe40003f26270 */
[----:B------:R-:W-:Y:S02]  /*4240*/  LOP3.LUT R2, R240, R227, RZ, 0xfc, !PT ;  /* 0x000000e3f0027212 */ /* 0x000fe400078efcff */
[----:B------:R-:W-:Y:S02]  /*4250*/  FSEL R184, R17, -INF , !P5 ;  /* 0xff80000011b87808 */ /* 0x000fe40006800000 */
[----:B------:R-:W-:Y:S02]  /*4260*/  FSEL R188, R19, -INF , !P2 ;  /* 0xff80000013bc7808 */ /* 0x000fe40005000000 */
[----:B------:R-:W-:-:S02]  /*4270*/  FSEL R185, R12, -INF , !P4 ;  /* 0xff8000000cb97808 */ /* 0x000fc40006000000 */
[----:B------:R-:W-:Y:S02]  /*4280*/  FSEL R186, R13, -INF , !P3 ;  /* 0xff8000000dba7808 */ /* 0x000fe40005800000 */
[----:B------:R-:W-:Y:S02]  /*4290*/  FSEL R189, R14, -INF , !P1 ;  /* 0xff8000000ebd7808 */ /* 0x000fe40004800000 */
[C---:B------:R-:W-:Y:S02]  /*42a0*/  IADD3 R240, R222.reuse, 0x1000, RZ ;  /* 0x00001000def07810 */ /* 0x040fe40007ffe0ff */
[C---:B------:R-:W-:Y:S02]  /*42b0*/  IADD3 R239, R222.reuse, 0x1800, RZ ;  /* 0x00001800deef7810 */ /* 0x040fe40007ffe0ff */
[C---:B------:R-:W-:Y:S02]  /*42c0*/  IADD3 R238, R222.reuse, 0x2000, RZ ;  /* 0x00002000deee7810 */ /* 0x040fe40007ffe0ff */
[----:B------:R-:W-:-:S02]  /*42d0*/  IADD3 R237, R222, 0x2800, RZ ;  /* 0x00002800deed7810 */ /* 0x000fc40007ffe0ff */
[C---:B------:R-:W-:Y:S02]  /*42e0*/  IADD3 R236, R222.reuse, 0x3000, RZ ;  /* 0x00003000deec7810 */ /* 0x040fe40007ffe0ff */
[----:B------:R-:W-:Y:S01]  /*42f0*/  IADD3 R227, R222, 0x7800, RZ ;  /* 0x00007800dee37810 */ /* 0x000fe20007ffe0ff */
[----:B------:R-:W-:Y:S06]  /*4300*/  BAR.SYNC.DEFER_BLOCKING 0x0 ;  /* 0x0000000000007b1d */ /* 0x000fec0000010000 */
[----:B------:R-:W-:Y:S05]  /*4310*/  @!P0 BRA `(.L_x_2164) ;  /* 0x0000077000008947 */ /* 0x000fea0003800000 */
[----:B------:R-:W-:Y:S05]  /*4320*/  @P6 BRA `(.L_x_2165) ;  /* 0x000003c000006947 */ /* 0x000fea0003800000 */
[----:B------:R-:W1:Y:S01]  /*4330*/  I2F.RP R6, R246 ;  /* 0x000000f600067306 */ /* 0x000e620000209400 */
[----:B------:R-:W-:-:S02]  /*4340*/  IADD3 R11, R48, -0x100, RZ ;  /* 0xffffff00300b7810 */ /* 0x000fc40007ffe0ff */
[----:B------:R-:W-:Y:S02]  /*4350*/  IADD3 R10, R48, -0x200, RZ ;  /* 0xfffffe00300a7810 */ /* 0x000fe40007ffe0ff */
[----:B------:R-:W-:Y:S02]  /*4360*/  IABS R5, R11 ;  /* 0x0000000b00057213 */ /* 0x000fe40000000000 */
[----:B------:R-:W-:Y:S02]  /*4370*/  IABS R8, R10 ;  /* 0x0000000a00087213 */ /* 0x000fe40000000000 */
[----:B------:R-:W-:-:S04]  /*4380*/  LOP3.LUT R11, R11, c[0x0][0x2d0], RZ, 0x3c, !PT ;  /* 0x0000b4000b0b7a12 */ /* 0x000fc800078e3cff */
[----:B------:R-:W-:Y:S01]  /*4390*/  ISETP.GE.AND P3, PT, R11, RZ, PT ;  /* 0x000000ff0b00720c */ /* 0x000fe20003f66270 */
        /* <DEDUP_REMOVED lines=8> */
[----:B------:R-:W-:-:S04]  /*4420*/  IMAD.MOV.U32 R7, RZ, RZ, R5 ;  /* 0x000000ffff077224 */ /* 0x000fc800078e0005 */
[----:B------:R-:W-:-:S04]  /*4430*/  IMAD.HI.U32 R5, R3, R7, RZ ;  /* 0x0000000703057227 */ /* 0x000fc800078e00ff */
[----:B------:R-:W-:-:S04]  /*4440*/  IMAD.HI.U32 R3, R3, R6, RZ ;  /* 0x0000000603037227 */ /* 0x000fc800078e00ff */
[----:B------:R-:W-:Y:S02]  /*4450*/  IMAD.MOV R8, RZ, RZ, -R5 ;  /* 0x000000ffff087224 */ /* 0x000fe400078e0a05 */
[----:B------:R-:W-:Y:S02]  /*4460*/  IMAD.MOV R9, RZ, RZ, -R3 ;  /* 0x000000ffff097224 */ /* 0x000fe400078e0a03 */
[C---:B------:R-:W-:Y:S02]  /*4470*/  IMAD R7, R246.reuse, R8, R7 ;  /* 0x00000008f6077224 */ /* 0x040fe400078e0207 */
        /* <DEDUP_REMOVED lines=8> */
[----:B------:R-:W-:Y:S02]  /*4500*/  LOP3.LUT R6, R10, c[0x0][0x2d0], RZ, 0x3c, !PT ;  /* 0x0000b4000a067a12 */ /* 0x000fe400078e3cff */
[----:B------:R-:W-:-:S02]  /*4510*/  @!P2 IADD3 R3, R3, 0x1, RZ ;  /* 0x000000010303a810 */ /* 0x000fc40007ffe0ff */
[----:B------:R-:W-:Y:S02]  /*4520*/  ISETP.GE.AND P1, PT, R6, RZ, PT ;  /* 0x000000ff0600720c */ /* 0x000fe40003f26270 */
[----:B------:R-:W-:Y:S02]  /*4530*/  ISETP.NE.AND P2, PT, RZ, c[0x0][0x2d0], PT ;  /* 0x0000b400ff007a0c */ /* 0x000fe40003f45270 */
[----:B------:R-:W-:Y:S02]  /*4540*/  LOP3.LUT R6, RZ, c[0x0][0x2d0], RZ, 0x33, !PT ;  /* 0x0000b400ff067a12 */ /* 0x000fe400078e33ff */
[----:B------:R-:W-:Y:S02]  /*4550*/  @P5 IADD3 R5, R5, 0x1, RZ ;  /* 0x0000000105055810 */ /* 0x000fe40007ffe0ff */
[----:B------:R-:W-:-:S03]  /*4560*/  @P4 IADD3 R3, R3, 0x1, RZ ;  /* 0x0000000103034810 */ /* 0x000fc60007ffe0ff */
[----:B------:R-:W-:Y:S02]  /*4570*/  @!P3 IMAD.MOV R5, RZ, RZ, -R5 ;  /* 0x000000ffff05b224 */ /* 0x000fe400078e0a05 */
[----:B------:R-:W-:-:S03]  /*4580*/  @!P1 IADD3 R3, -R3, RZ, RZ ;  /* 0x000000ff03039210 */ /* 0x000fc60007ffe1ff */
[C---:B------:R-:W-:Y:S02]  /*4590*/  SEL R5, R6.reuse, R5, !P2 ;  /* 0x0000000506057207 */ /* 0x040fe40005000000 */
[----:B------:R-:W-:-:S03]  /*45a0*/  SEL R3, R6, R3, !P2 ;  /* 0x0000000306037207 */ /* 0x000fc60005000000 */
[----:B------:R-:W-:-:S04]  /*45b0*/  IMAD.WIDE R6, R5, 0x4, R244 ;  /* 0x0000000405067825 */ /* 0x000fc800078e02f4 */
[----:B------:R-:W-:Y:S02]  /*45c0*/  IMAD.WIDE R8, R3, 0x4, R244 ;  /* 0x0000000403087825 */ /* 0x000fe400078e02f4 */
[----:B------:R-:W2:Y:S04]  /*45d0*/  LDG.E R6, [R6.64] ;  /* 0x0000000a06067981 */ /* 0x000ea8000c1e1900 */
[----:B------:R-:W2:Y:S01]  /*45e0*/  LDG.E R8, [R8.64] ;  /* 0x0000000a08087981 */ /* 0x000ea2000c1e1900 */
[----:B------:R-:W-:Y:S02]  /*45f0*/  IMAD.IADD R3, R5, 0x1, -R3 ;  /* 0x0000000105037824 */ /* 0x000fe400078e0a03 */
[----:B------:R-:W-:-:S04]  /*4600*/  IMAD.MOV.U32 R5, RZ, RZ, c[0x0][0x2d0] ;  /* 0x0000b400ff057624 */ /* 0x000fc800078e00ff */
[----:B------:R-:W-:-:S05]  /*4610*/  IMAD R3, R3, R5, -0x100 ;  /* 0xffffff0003037424 */ /* 0x000fca00078e0205 */
[----:B------:R-:W-:-:S05]  /*4620*/  SHF.R.S32.HI R5, RZ, 0x1f, R3 ;  /* 0x0000001fff057819 */ /* 0x000fca0000011403 */
[----:B------:R-:W-:Y:S01]  /*4630*/  IMAD R5, R5, c[0x0][0x198], RZ ;  /* 0x0000660005057a24 */ /* 0x000fe200078e02ff */
[----:B--2---:R-:W-:Y:S01]  /*4640*/  IADD3 R8, -R6, R8, RZ ;  /* 0x0000000806087210 */ /* 0x004fe20007ffe1ff */
[----:B------:R-:W-:-:S03]  /*4650*/  IMAD.WIDE.U32 R6, R3, c[0x0][0x198], RZ ;  /* 0x0000660003067a25 */ /* 0x000fc600078e00ff */
[----:B------:R-:W-:Y:S01]  /*4660*/  SHF.R.S32.HI R9, RZ, 0x1f, R8 ;  /* 0x0000001fff097819 */ /* 0x000fe20000011408 */
[----:B------:R-:W-:-:S04]  /*4670*/  IMAD R3, R3, c[0x0][0x19c], R5 ;  /* 0x0000670003037a24 */ /* 0x000fc800078e0205 */
[----:B------:R-:W-:Y:S02]  /*4680*/  IMAD.IADD R7, R7, 0x1, R3 ;  /* 0x0000000107077824 */ /* 0x000fe400078e0203 */
[----:B------:R-:W-:Y:S02]  /*4690*/  IMAD R5, R9, c[0x0][0x180], RZ ;  /* 0x0000600009057a24 */ /* 0x000fe400078e02ff */
[----:B------:R-:W-:-:S04]  /*46a0*/  IMAD.WIDE.U32 R6, R8, c[0x0][0x180], R6 ;  /* 0x0000600008067a25 */ /* 0x000fc800078e0006 */
[----:B------:R-:W-:Y:S01]  /*46b0*/  IMAD R5, R8, c[0x0][0x184], R5 ;  /* 0x0000610008057a24 */ /* 0x000fe200078e0205 */
[----:B------:R-:W-:-:S03]  /*46c0*/  MOV R3, R6 ;  /* 0x0000000600037202 */ /* 0x000fc60000000f00 */
[----:B------:R-:W-:Y:S01]  /*46d0*/  IMAD.IADD R5, R7, 0x1, R5 ;  /* 0x0000000107057824 */ /* 0x000fe200078e0205 */
[----:B------:R-:W-:Y:S05]  /*46e0*/  BRA `(.L_x_2166) ;  /* 0x0000004000007947 */ /* 0x000fea0003800000 */
.L_x_2165:
[----:B------:R-:W-:-:S04]  /*46f0*/  ULEA UR4, -UR4, URZ, 0x8 ;  /* 0x0000003f04047291 */ /* 0x000fc8000f8e413f */
[----:B------:R-:W-:Y:S02]  /*4700*/  USHF.R.S32.HI UR6, URZ, 0x1f, UR4 ;  /* 0x0000001f3f067899 */ /* 0x000fe40008011404 */
[----:B------:R-:W-:-:S04]  /*4710*/  MOV R3, UR4 ;  /* 0x0000000400037c02 */ /* 0x000fc80008000f00 */
[----:B------:R-:W-:Y:S02]  /*4720*/  MOV R5, UR6 ;  /* 0x0000000600057c02 */ /* 0x000fe40008000f00 */
.L_x_2166:
[----:B------:R-:W-:-:S04]  /*4730*/  LEA R250, P1, R3, R250, 0x1 ;  /* 0x000000fa03fa7211 */ /* 0x000fc800078208ff */
[----:B------:R-:W-:Y:S01]  /*4740*/  LEA.HI.X R249, R3, R249, R5, 0x1, P1 ;  /* 0x000000f903f97211 */ /* 0x000fe200008f0c05 */
[----:B------:R-:W-:Y:S01]  /*4750*/  IMAD.MOV.U32 R14, RZ, RZ, R250 ;  /* 0x000000ffff0e7224 */ /* 0x000fe200078e00fa */
[----:B------:R-:W-:-:S03]  /*4760*/  IADD3 R12, P1, R250, UR9, RZ ;  /* 0x00000009fa0c7c10 */ /* 0x000fc6000ff3e0ff */
[----:B------:R-:W-:Y:S01]  /*4770*/  IMAD.MOV.U32 R15, RZ, RZ, R249 ;  /* 0x000000ffff0f7224 */ /* 0x000fe200078e00f9 */
[----:B------:R-:W-:Y:S02]  /*4780*/  IADD3.X R13, R249, UR5, RZ, P1, !PT ;  /* 0x00000005f90d7c10 */ /* 0x000fe40008ffe4ff */
[----:B------:R-:W-:Y:S02]  /*4790*/  IADD3 R10, P1, R12, UR9, RZ ;  /* 0x000000090c0a7c10 */ /* 0x000fe4000ff3e0ff */
[----:B------:R-:W-:Y:S01]  /*47a0*/  @!PT LDS RZ, [RZ] ;  /* 0x00000000fffff984 */ /* 0x000fe20000000800 */
[----:B------:R-:W-:Y:S01]  /*47b0*/  @!PT LDS RZ, [RZ] ;  /* 0x00000000fffff984 */ /* 0x000fe20000000800 */
[----:B------:R-:W-:Y:S01]  /*47c0*/  @!PT LDS RZ, [RZ] ;  /* 0x00000000fffff984 */ /* 0x000fe20000000800 */
[----:B------:R1:W-:Y:S02]  /*47d0*/  LDGSTS.E.BYPASS.LTC128B.128 [R243+0x2000], [R14.64] ;  /* 0x020000000ef37fae */ /* 0x0003e4000b901d4a */
[----:B------:R-:W-:Y:S02]  /*47e0*/  IADD3.X R11, R13, UR5, RZ, P1, !PT ;  /* 0x000000050d0b7c10 */ /* 0x000fe40008ffe4ff */
[----:B------:R-:W-:Y:S01]  /*47f0*/  IADD3 R8, P1, R10, UR9, RZ ;  /* 0x000000090a087c10 */ /* 0x000fe2000ff3e0ff */
[----:B------:R2:W-:Y:S03]  /*4800*/  LDGSTS.E.BYPASS.LTC128B.128 [R243+0x2800], [R12.64] ;  /* 0x028000000cf37fae */ /* 0x0005e6000b901d4a */
[----:B------:R-:W-:Y:S01]  /*4810*/  IADD3.X R9, R11, UR5, RZ, P1, !PT ;  /* 0x000000050b097c10 */ /* 0x000fe20008ffe4ff */
[----:B------:R3:W-:Y:S01]  /*4820*/  LDGSTS.E.BYPASS.LTC128B.128 [R243+0x3000], [R10.64] ;  /* 0x030000000af37fae */ /* 0x0007e2000b901d4a */
[----:B------:R-:W-:-:S03]  /*4830*/  IADD3 R6, P1, R8, UR9, RZ ;  /* 0x0000000908067c10 */ /* 0x000fc6000ff3e0ff */
[----:B------:R4:W-:Y:S01]  /*4840*/  LDGSTS.E.BYPASS.LTC128B.128 [R243+0x3800], [R8.64] ;  /* 0x0380000008f37fae */ /* 0x0009e2000b901d4a */
[----:B------:R-:W-:Y:S02]  /*4850*/  IADD3.X R7, R9, UR5, RZ, P1, !PT ;  /* 0x0000000509077c10 */ /* 0x000fe40008ffe4ff */
        /* <DEDUP_REMOVED lines=15> */
[----:B-1----:R-:W-:-:S03]  /*4950*/  IADD3 R14, P1, R20, UR9, RZ ;  /* 0x00000009140e7c10 */ /* 0x002fc6000ff3e0ff */
[----:B------:R1:W-:Y:S01]  /*4960*/  LDGSTS.E.BYPASS.LTC128B.128 [R243+0x6800], [R20.64] ;  /* 0x0680000014f37fae */ /* 0x0003e2000b901d4a */
[----:B------:R-:W-:Y:S02]  /*4970*/  IADD3.X R15, R21, UR5, RZ, P1, !PT ;  /* 0x00000005150f7c10 */ /* 0x000fe40008ffe4ff */
[----:B--2---:R-:W-:-:S03]  /*4980*/  IADD3 R12, P1, R14, UR9, RZ ;  /* 0x000000090e0c7c10 */ /* 0x004fc6000ff3e0ff */
[----:B------:R2:W-:Y:S01]  /*4990*/  LDGSTS.E.BYPASS.LTC128B.128 [R243+0x7000], [R14.64] ;  /* 0x070000000ef37fae */ /* 0x0005e2000b901d4a */
[----:B------:R-:W-:Y:S02]  /*49a0*/  IADD3.X R13, R15, UR5, RZ, P1, !PT ;  /* 0x000000050f0d7c10 */ /* 0x000fe40008ffe4ff */
[----:B---3--:R-:W-:-:S03]  /*49b0*/  IADD3 R10, P1, R12, UR9, RZ ;  /* 0x000000090c0a7c10 */ /* 0x008fc6000ff3e0ff */
[----:B------:R1:W-:Y:S01]  /*49c0*/  LDGSTS.E.BYPASS.LTC128B.128 [R243+0x7800], [R12.64] ;  /* 0x078000000cf37fae */ /* 0x0003e2000b901d4a */
[----:B------:R-:W-:Y:S02]  /*49d0*/  IADD3.X R11, R13, UR5, RZ, P1, !PT ;  /* 0x000000050d0b7c10 */ /* 0x000fe40008ffe4ff */
[----:B----4-:R-:W-:-:S03]  /*49e0*/  IADD3 R8, P1, R10, UR9, RZ ;  /* 0x000000090a087c10 */ /* 0x010fc6000ff3e0ff */
[----:B------:R1:W-:Y:S01]  /*49f0*/  LDGSTS.E.BYPASS.LTC128B.128 [R243+0x8000], [R10.64] ;  /* 0x080000000af37fae */ /* 0x0003e2000b901d4a */
[----:B------:R-:W-:Y:S02]  /*4a00*/  IADD3.X R9, R11, UR5, RZ, P1, !PT ;  /* 0x000000050b097c10 */ /* 0x000fe40008ffe4ff */
[----:B-----5:R-:W-:-:S03]  /*4a10*/  IADD3 R6, P1, R8, UR9, RZ ;  /* 0x0000000908067c10 */ /* 0x020fc6000ff3e0ff */
[----:B------:R1:W-:Y:S01]  /*4a20*/  LDGSTS.E.BYPASS.LTC128B.128 [R243+0x8800], [R8.64] ;  /* 0x0880000008f37fae */ /* 0x0003e2000b901d4a */
[----:B------:R-:W-:-:S05]  /*4a30*/  IADD3.X R7, R9, UR5, RZ, P1, !PT ;  /* 0x0000000509077c10 */ /* 0x000fca0008ffe4ff */
[----:B------:R1:W-:Y:S01]  /*4a40*/  LDGSTS.E.BYPASS.LTC128B.128 [R243+0x9000], [R6.64] ;  /* 0x0900000006f37fae */ /* 0x0003e2000b901d4a */
[----:B--2---:R-:W-:-:S04]  /*4a50*/  IADD3 R14, P1, R6, UR9, RZ ;  /* 0x00000009060e7c10 */ /* 0x004fc8000ff3e0ff */
[----:B------:R-:W-:-:S05]  /*4a60*/  IADD3.X R15, R7, UR5, RZ, P1, !PT ;  /* 0x00000005070f7c10 */ /* 0x000fca0008ffe4ff */
[----:B------:R1:W-:Y:S04]  /*4a70*/  LDGSTS.E.BYPASS.LTC128B.128 [R243+0x9800], [R14.64] ;  /* 0x098000000ef37fae */ /* 0x0003e8000b901d4a */
[----:B------:R-:W0:Y:S02]  /*4a80*/  LDGDEPBAR ;  /* 0x00000000000079af */ /* 0x000e240000000000 */
.L_x_2164:
[----:B------:R-:W-:Y:S02]  /*4a90*/  FMNMX.FTZ R3, R52, R49, !PT ;  /* 0x0000003134037209 */ /* 0x000fe40007810000 */
[----:B------:R-:W-:Y:S02]  /*4aa0*/  SHF.L.U32 R147, R2, 0x1, RZ ;  /* 0x0000000102937819 */ /* 0x000fe400000006ff */
[----:B------:R-:W-:Y:S02]  /*4ab0*/  FMNMX.FTZ R3, R53, R3, !PT ;  /* 0x0000000335037209 */ /* 0x000fe40007810000 */
[----:B------:R-:W-:Y:S01]  /*4ac0*/  IADD3 R216, R4, R147, RZ ;  /* 0x0000009304d87210 */ /* 0x000fe20007ffe0ff */
[----:B------:R-:W-:Y:S01]  /*4ad0*/  LDSM.16.MT88.4 R24, [R147+0xa000] ;  /* 0x00a000009318783b */ /* 0x000fe20000004200 */
[----:B------:R-:W-:-:S02]  /*4ae0*/  FMNMX.FTZ R3, R50, R3, !PT ;  /* 0x0000000332037209 */ /* 0x000fc40007810000 */
[----:B------:R-:W-:Y:S01]  /*4af0*/  IADD3 R218, R0, R147, RZ ;  /* 0x0000009300da7210 */ /* 0x000fe20007ffe0ff */
[----:B------:R-:W-:Y:S01]  /*4b00*/  LDSM.16.MT88.4 R16, [R216+0xa000] ;  /* 0x00a00000d810783b */ /* 0x000fe20000004200 */
[----:B------:R-:W-:Y:S02]  /*4b10*/  FMNMX.FTZ R3, R62, R3, !PT ;  /* 0x000000033e037209 */ /* 0x000fe40007810000 */
[----:B------:R-:W-:Y:S01]  /*4b20*/  IADD3 R217, R0, R216, RZ ;  /* 0x000000d800d97210 */ /* 0x000fe20007ffe0ff */
[----:B-1----:R-:W-:Y:S01]  /*4b30*/  LDSM.16.MT88.4 R20, [R218+0xa000] ;  /* 0x00a00000da14783b */ /* 0x002fe20000004200 */
[----:B------:R-:W-:Y:S02]  /*4b40*/  FMNMX.FTZ R5, R55, R3, !PT ;  /* 0x0000000337057209 */ /* 0x000fe40007810000 */
[----:B------:R-:W-:Y:S01]  /*4b50*/  FMNMX.FTZ R3, R54, R51, !PT ;  /* 0x0000003336037209 */ /* 0x000fe20007810000 */
[----:B------:R-:W-:Y:S01]  /*4b60*/  LDSM.16.MT88.4 R12, [R217+0xa000] ;  /* 0x00a00000d90c783b */ /* 0x000fe20000004200 */
        /* <DEDUP_REMOVED lines=133> */
[----:B------:R1:W-:Y:S01]  /*53c0*/  MUFU.EX2 R8, R5 ;  /* 0x0000000500087308 */ /* 0x0003e20000000800 */
[----:B------:R-:W-:Y:S02]  /*53d0*/  FFMA.FTZ R7, R53, c[0x0][0x23c], -R6 ;  /* 0x00008f0035077a23 */ /* 0x000fe40000010806 */
[----:B------:R-:W-:-:S05]  /*53e0*/  FSETP.NEU.FTZ.AND P1, PT, R3, -INF , PT ;  /* 0xff8000000300780b */ /* 0x000fca0003f3d000 */
[----:B------:R2:W-:Y:S01]  /*53f0*/  MUFU.EX2 R195, R0 ;  /* 0x0000000000c37308 */ /* 0x0005e20000000800 */
[----:B-1----:R-:W-:-:S07]  /*5400*/  FFMA.FTZ R5, R49, c[0x0][0x23c], -R6 ;  /* 0x00008f0031057a23 */ /* 0x002fce0000010806 */
[----:B------:R1:W-:Y:S01]  /*5410*/  MUFU.EX2 R72, R7 ;  /* 0x0000000700487308 */ /* 0x0003e20000000800 */
[----:B--2---:R-:W-:-:S07]  /*5420*/  FFMA.FTZ R0, R60, c[0x0][0x23c], -R6 ;  /* 0x00008f003c007a23 */ /* 0x004fce0000010806 */
[----:B------:R2:W3:Y:S08]  /*5430*/  MUFU.EX2 R10, R5 ;  /* 0x00000005000a7308 */ /* 0x0004f00000000800 */
[----:B------:R4:W-:Y:S01]  /*5440*/  MUFU.EX2 R193, R0 ;  /* 0x0000000000c17308 */ /* 0x0009e20000000800 */
[----:B-1----:R-:W-:Y:S02]  /*5450*/  FFMA.FTZ R7, R50, c[0x0][0x23c], -R6 ;  /* 0x00008f0032077a23 */ /* 0x002fe40000010806 */
[----:B--2---:R-:W-:-:S05]  /*5460*/  FMUL.FTZ R5, R3, c[0x0][0x23c] ;  /* 0x00008f0003057a20 */ /* 0x004fca0000410000 */
[----:B------:R1:W-:Y:S01]  /*5470*/  MUFU.EX2 R196, R7 ;  /* 0x0000000700c47308 */ /* 0x0003e20000000800 */
[----:B------:R-:W-:-:S05]  /*5480*/  FSEL R5, R5, RZ, P1 ;  /* 0x000000ff05057208 */ /* 0x000fca0000800000 */
[--C-:B----4-:R-:W-:Y:S02]  /*5490*/  FFMA.FTZ R0, R66, c[0x0][0x23c], -R5.reuse ;  /* 0x00008f0042007a23 */ /* 0x110fe40000010805 */
[--C-:B------:R-:W-:Y:S02]  /*54a0*/  FFMA.FTZ R2, R51, c[0x0][0x23c], -R5.reuse ;  /* 0x00008f0033027a23 */ /* 0x100fe40000010805 */
[----:B------:R2:W-:Y:S01]  /*54b0*/  MUFU.EX2 R252, R0 ;  /* 0x0000000000fc7308 */ /* 0x0005e20000000800 */
[----:B-1----:R-:W-:-:S07]  /*54c0*/  FFMA.FTZ R7, R54, c[0x0][0x23c], -R5 ;  /* 0x00008f0036077a23 */ /* 0x002fce0000010805 */
[----:B------:R1:W-:Y:S01]  /*54d0*/  MUFU.EX2 R197, R2 ;  /* 0x0000000200c57308 */ /* 0x0003e20000000800 */
[----:B--2---:R-:W-:-:S07]  /*54e0*/  FFMA.FTZ R0, R65, c[0x0][0x23c], -R5 ;  /* 0x00008f0041007a23 */ /* 0x004fce0000010805 */
[----:B------:R3:W2:Y:S01]  /*54f0*/  MUFU.EX2 R9, R7 ;  /* 0x0000000700097308 */ /* 0x0006a20000000800 */
[----:B-1----:R-:W-:-:S07]  /*5500*/  FFMA.FTZ R2, R64, c[0x0][0x23c], -R5 ;  /* 0x00008f0040027a23 */ /* 0x002fce0000010805 */
[----:B------:R1:W-:Y:S08]  /*5510*/  MUFU.EX2 R251, R0 ;  /* 0x0000000000fb7308 */ /* 0x0003f00000000800 */
[----:B------:R4:W-:Y:S01]  /*5520*/  MUFU.EX2 R198, R2 ;  /* 0x0000000200c67308 */ /* 0x0009e20000000800 */
[----:B---3--:R-:W-:Y:S02]  /*5530*/  MOV R7, R10 ;  /* 0x0000000a00077202 */ /* 0x008fe40000000f00 */
[----:B--2---:R-:W-:-:S02]  /*5540*/  MOV R4, R9 ;  /* 0x0000000900047202 */ /* 0x004fc40000000f00 */
[----:B------:R-:W-:Y:S02]  /*5550*/  F2FP.PACK_AB R10, R196, R72 ;  /* 0x00000048c40a723e */ /* 0x000fe400000000ff */
[----:B------:R-:W-:Y:S01]  /*5560*/  F2FP.PACK_AB R9, R197, R4 ;  /* 0x00000004c509723e */ /* 0x000fe200000000ff */
[----:B-1----:R-:W-:-:S04]  /*5570*/  FFMA.FTZ R0, R88, c[0x0][0x23c], -R5 ;  /* 0x00008f0058007a23 */ /* 0x002fc80000010805 */
[----:B------:R1:W-:Y:S01]  /*5580*/  MUFU.EX2 R194, R0 ;  /* 0x0000000000c27308 */ /* 0x0003e20000000800 */
[----:B----4-:R-:W-:-:S07]  /*5590*/  FFMA.FTZ R2, R61, c[0x0][0x23c], -R5 ;  /* 0x00008f003d027a23 */ /* 0x010fce0000010805 */
[----:B------:R2:W3:Y:S01]  /*55a0*/  MUFU.EX2 R75, R2 ;  /* 0x00000002004b7308 */ /* 0x0004e20000000800 */
[----:B-1----:R-:W-:-:S07]  /*55b0*/  FFMA.FTZ R0, R67, c[0x0][0x23c], -R5 ;  /* 0x00008f0043007a23 */ /* 0x002fce0000010805 */
[----:B------:R1:W-:Y:S01]  /*55c0*/  MUFU.EX2 R192, R0 ;  /* 0x0000000000c07308 */ /* 0x0003e20000000800 */
[----:B--2---:R-:W-:Y:S01]  /*55d0*/  FFMA.FTZ R2, R62, c[0x0][0x23c], -R6 ;  /* 0x00008f003e027a23 */ /* 0x004fe20000010806 */
[----:B---3--:R-:W-:-:S06]  /*55e0*/  F2FP.PACK_AB R11, R75, R198 ;  /* 0x000000c64b0b723e */ /* 0x008fcc00000000ff */
[----:B------:R2:W-:Y:S01]  /*55f0*/  MUFU.EX2 R73, R2 ;  /* 0x0000000200497308 */ /* 0x0005e20000000800 */
[----:B-1----:R-:W-:Y:S01]  /*5600*/  FFMA.FTZ R0, R89, c[0x0][0x23c], -R6 ;  /* 0x00008f0059007a23 */ /* 0x002fe20000010806 */
[----:B------:R-:W-:-:S06]  /*5610*/  MOV R89, R197 ;  /* 0x000000c500597202 */ /* 0x000fcc0000000f00 */
[----:B------:R1:W-:Y:S01]  /*5620*/  MUFU.EX2 R191, R0 ;  /* 0x0000000000bf7308 */ /* 0x0003e20000000800 */
[----:B--2---:R-:W-:-:S07]  /*5630*/  FFMA.FTZ R2, R55, c[0x0][0x23c], -R6 ;  /* 0x00008f0037027a23 */ /* 0x004fce0000010806 */
[----:B------:R2:W-:Y:S01]  /*5640*/  MUFU.EX2 R199, R2 ;  /* 0x0000000200c77308 */ /* 0x0005e20000000800 */
[----:B-1----:R-:W-:Y:S01]  /*5650*/  FFMA.FTZ R0, R90, c[0x0][0x23c], -R6 ;  /* 0x00008f005a007a23 */ /* 0x002fe20000010806 */
[----:B------:R-:W-:-:S06]  /*5660*/  MOV R90, R72 ;  /* 0x00000048005a7202 */ /* 0x000fcc0000000f00 */
[----:B------:R1:W-:Y:S01]  /*5670*/  MUFU.EX2 R88, R0 ;  /* 0x0000000000587308 */ /* 0x0003e20000000800 */
[----:B--2---:R-:W-:-:S04]  /*5680*/  MOV R2, R8 ;  /* 0x0000000800027202 */ /* 0x004fc80000000f00 */
[----:B------:R-:W-:-:S07]  /*5690*/  F2FP.PACK_AB R8, R7, R2 ;  /* 0x000000020708723e */ /* 0x000fce00000000ff */
[----:B------:R-:W-:Y:S01]  /*56a0*/  HMMA.16816.F32 R32, R8, R24, RZ ;  /* 0x000000180820723c */ /* 0x000fe200000018ff */
[----:B-1----:R-:W-:Y:S01]  /*56b0*/  FFMA.FTZ R0, R92, c[0x0][0x23c], -R6 ;  /* 0x00008f005c007a23 */ /* 0x002fe20000010806 */
[----:B------:R-:W-:-:S03]  /*56c0*/  MOV R92, R198 ;  /* 0x000000c6005c7202 */ /* 0x000fc60000000f00 */
[----:B------:R1:W2:Y:S03]  /*56d0*/  MUFU.EX2 R64, R0 ;  /* 0x0000000000407308 */ /* 0x0002a60000000800 */
[C---:B------:R-:W-:Y:S01]  /*56e0*/  HMMA.16816.F32 R44, R8.reuse, R26, RZ ;  /* 0x0000001a082c723c */ /* 0x040fe200000018ff */
[----:B------:R-:W3:Y:S07]  /*56f0*/  LDSM.16.MT88.4 R24, [R147+0xa800] ;  /* 0x00a800009318783b */ /* 0x000eee0000004200 */
[----:B------:R-:W-:Y:S01]  /*5700*/  HMMA.16816.F32 R52, R8, R12, RZ ;  /* 0x0000000c0834723c */ /* 0x000fe200000018ff */
[----:B-1----:R-:W-:Y:S01]  /*5710*/  FFMA.FTZ R0, R91, c[0x0][0x23c], -R6 ;  /* 0x00008f005b007a23 */ /* 0x002fe20000010806 */
[----:B------:R-:W-:-:S06]  /*5720*/  MOV R91, R196 ;  /* 0x000000c4005b7202 */ /* 0x000fcc0000000f00 */
[C---:B------:R-:W-:Y:S01]  /*5730*/  HMMA.16816.F32 R48, R8.reuse, R14, RZ ;  /* 0x0000000e0830723c */ /* 0x040fe200000018ff */
[----:B------:R1:W4:Y:S01]  /*5740*/  MUFU.EX2 R74, R0 ;  /* 0x00000000004a7308 */ /* 0x0003220000000800 */
[----:B------:R-:W5:Y:S06]  /*5750*/  LDSM.16.MT88.4 R12, [R217+0xa800] ;  /* 0x00a80000d90c783b */ /* 0x000f6c0000004200 */
[C---:B------:R-:W-:Y:S08]  /*5760*/  HMMA.16816.F32 R28, R8.reuse, R20, RZ ;  /* 0x00000014081c723c */ /* 0x040ff000000018ff */
[----:B------:R-:W-:Y:S01]  /*5770*/  HMMA.16816.F32 R40, R8, R22, RZ ;  /* 0x000000160828723c */ /* 0x000fe200000018ff */
[----:B-1----:R-:W-:Y:S01]  /*5780*/  FFMA.FTZ R0, R100, c[0x0][0x23c], -R5 ;  /* 0x00008f0064007a23 */ /* 0x002fe20000010805 */
[----:B------:R-:W1:Y:S01]  /*5790*/  LDSM.16.MT88.4 R20, [R218+0xa800] ;  /* 0x00a80000da14783b */ /* 0x000e620000004200 */
[----:B--2---:R-:W-:-:S02]  /*57a0*/  MOV R100, R64 ;  /* 0x0000004000647202 */ /* 0x004fc40000000f00 */
[----:B------:R2:W-:Y:S03]  /*57b0*/  MUFU.EX2 R246, R0 ;  /* 0x0000000000f67308 */ /* 0x0005e60000000800 */
[C---:B------:R-:W-:Y:S08]  /*57c0*/  HMMA.16816.F32 R36, R8.reuse, R16, RZ ;  /* 0x000000100824723c */ /* 0x040ff000000018ff */
[----:B------:R-:W-:Y:S01]  /*57d0*/  HMMA.16816.F32 R56, R8, R18, RZ ;  /* 0x000000120838723c */ /* 0x000fe200000018ff */
[----:B------:R-:W1:Y:S01]  /*57e0*/  LDSM.16.MT88.4 R16, [R216+0xa800] ;  /* 0x00a80000d810783b */ /* 0x000e620000004200 */
[----:B--2---:R-:W-:Y:S01]  /*57f0*/  FFMA.FTZ R0, R95, c[0x0][0x23c], -R5 ;  /* 0x00008f005f007a23 */ /* 0x004fe20000010805 */
[----:B------:R-:W-:-:S04]  /*5800*/  MOV R95, R75 ;  /* 0x0000004b005f7202 */ /* 0x000fc80000000f00 */
[----:B------:R-:W-:Y:S01]  /*5810*/  F2FP.PACK_AB R8, R199, R73 ;  /* 0x00000049c708723e */ /* 0x000fe200000000ff */
[----:B------:R2:W1:Y:S01]  /*5820*/  MUFU.EX2 R215, R0 ;  /* 0x0000000000d77308 */ /* 0x0004620000000800 */
[----:B------:R-:W-:Y:S02]  /*5830*/  F2FP.PACK_AB R9, R251, R252 ;  /* 0x000000fcfb09723e */ /* 0x000fe400000000ff */
[----:B------:R-:W-:Y:S02]  /*5840*/  F2FP.PACK_AB R10, R193, R195 ;  /* 0x000000c3c10a723e */ /* 0x000fe400000000ff */
[----:B------:R-:W-:-:S07]  /*5850*/  F2FP.PACK_AB R11, R192, R194 ;  /* 0x000000c2c00b723e */ /* 0x000fce00000000ff */
[----:B---3--:R-:W-:Y:S01]  /*5860*/  HMMA.16816.F32 R60, R8, R24, R32 ;  /* 0x00000018083c723c */ /* 0x008fe20000001820 */
[----:B--2---:R-:W-:Y:S01]  /*5870*/  FFMA.FTZ R0, R94, c[0x0][0x23c], -R5 ;  /* 0x00008f005e007a23 */ /* 0x004fe20000010805 */
[----:B----4-:R-:W-:-:S03]  /*5880*/  MOV R94, R74 ;  /* 0x0000004a005e7202 */ /* 0x010fc60000000f00 */
[----:B------:R2:W-:Y:S03]  /*5890*/  MUFU.EX2 R248, R0 ;  /* 0x0000000000f87308 */ /* 0x0005e60000000800 */
[C---:B-----5:R-:W-:Y:S07]  /*58a0*/  HMMA.16816.F32 R32, R8.reuse, R12, R52 ;  /* 0x0000000c0820723c */ /* 0x060fee0000001834 */
[----:B------:R-:W-:Y:S01]  /*58b0*/  MOV R55, R199 ;  /* 0x000000c700377202 */ /* 0x000fe20000000f00 */
[----:B------:R-:W-:Y:S01]  /*58c0*/  HMMA.16816.F32 R68, R8, R26, R44 ;  /* 0x0000001a0844723c */ /* 0x000fe2000000182c */
[----:B------:R-:W-:Y:S01]  /*58d0*/  LDSM.16.MT88.4 R24, [R218+0xb000] ;  /* 0x00b00000da18783b */ /* 0x000fe20000004200 */
[----:B------:R-:W-:-:S02]  /*58e0*/  MOV R54, R195 ;  /* 0x000000c300367202 */ /* 0x000fc40000000f00 */
[----:B------:R-:W-:Y:S02]  /*58f0*/  MOV R53, R194 ;  /* 0x000000c200357202 */ /* 0x000fe40000000f00 */
[----:B------:R-:W-:Y:S01]  /*5900*/  MOV R52, R193 ;  /* 0x000000c100347202 */ /* 0x000fe20000000f00 */
[----:B--2---:R-:W-:Y:S01]  /*5910*/  FFMA.FTZ R0, R93, c[0x0][0x23c], -R5 ;  /* 0x00008f005d007a23 */ /* 0x004fe20000010805 */
[C---:B-1----:R-:W-:Y:S01]  /*5920*/  HMMA.16816.F32 R44, R8.reuse, R20, R28 ;  /* 0x00000014082c723c */ /* 0x042fe2000000181c */
[----:B------:R-:W-:Y:S01]  /*5930*/  MOV R93, R73 ;  /* 0x00000049005d7202 */ /* 0x000fe20000000f00 */
[----:B------:R-:W1:Y:S01]  /*5940*/  LDSM.16.MT88.4 R28, [R147+0xb000] ;  /* 0x00b00000931c783b */ /* 0x000e620000004200 */
[----:B------:R2:W3:Y:S05]  /*5950*/  MUFU.EX2 R247, R0 ;  /* 0x0000000000f77308 */ /* 0x0004ea0000000800 */
[C---:B------:R-:W-:Y:S08]  /*5960*/  HMMA.16816.F32 R64, R8.reuse, R22, R40 ;  /* 0x000000160840723c */ /* 0x040ff00000001828 */
[----:B------:R-:W-:Y:S01]  /*5970*/  HMMA.16816.F32 R36, R8, R16, R36 ;  /* 0x000000100824723c */ /* 0x000fe20000001824 */
[----:B--2---:R-:W-:Y:S01]  /*5980*/  FFMA.FTZ R0, R101, c[0x0][0x23c], -R6 ;  /* 0x00008f0065007a23 */ /* 0x004fe20000010806 */
[----:B------:R-:W-:-:S03]  /*5990*/  MOV R101, R192 ;  /* 0x000000c000657202 */ /* 0x000fc60000000f00 */
[----:B------:R2:W-:Y:S03]  /*59a0*/  MUFU.EX2 R211, R0 ;  /* 0x0000000000d37308 */ /* 0x0005e60000000800 */
[C---:B------:R-:W-:Y:S01]  /*59b0*/  HMMA.16816.F32 R72, R8.reuse, R18, R56 ;  /* 0x000000120848723c */ /* 0x040fe20000001838 */
[----:B------:R-:W4:Y:S07]  /*59c0*/  LDSM.16.MT88.4 R16, [R216+0xb000] ;  /* 0x00b00000d810783b */ /* 0x000f2e0000004200 */
[----:B------:R-:W-:Y:S01]  /*59d0*/  HMMA.16816.F32 R20, R8, R14, R48 ;  /* 0x0000000e0814723c */ /* 0x000fe20000001830 */
[----:B------:R-:W5:Y:S01]  /*59e0*/  LDSM.16.MT88.4 R12, [R217+0xb000] ;  /* 0x00b00000d90c783b */ /* 0x000f620000004200 */
[----:B--2---:R-:W-:-:S05]  /*59f0*/  FFMA.FTZ R0, R102, c[0x0][0x23c], -R6 ;  /* 0x00008f0066007a23 */ /* 0x004fca0000010806 */
[-C--:B------:R-:W-:Y:S02]  /*5a00*/  F2FP.PACK_AB R8, R88, R191.reuse ;  /* 0x000000bf5808723e */ /* 0x080fe400000000ff */
[----:B------:R-:W-:Y:S01]  /*5a10*/  F2FP.PACK_AB R9, R215, R246 ;  /* 0x000000f6d709723e */ /* 0x000fe200000000ff */
[----:B------:R2:W2:Y:S01]  /*5a20*/  MUFU.EX2 R212, R0 ;  /* 0x0000000000d47308 */ /* 0x0004a20000000800 */
[----:B------:R-:W-:Y:S02]  /*5a30*/  F2FP.PACK_AB R10, R94, R100 ;  /* 0x000000645e0a723e */ /* 0x000fe400000000ff */
[----:B---3--:R-:W-:Y:S02]  /*5a40*/  F2FP.PACK_AB R11, R247, R248 ;  /* 0x000000f8f70b723e */ /* 0x008fe400000000ff */
[----:B------:R-:W-:-:S05]  /*5a50*/  MOV R102, R191 ;  /* 0x000000bf00667202 */ /* 0x000fca0000000f00 */
[----:B-1----:R-:W-:Y:S01]  /*5a60*/  HMMA.16816.F32 R40, R8, R28, R60 ;  /* 0x0000001c0828723c */ /* 0x002fe2000000183c */
[----:B--2---:R-:W-:-:S07]  /*5a70*/  FFMA.FTZ R0, R108, c[0x0][0x23c], -R6 ;  /* 0x00008f006c007a23 */ /* 0x004fce0000010806 */
[C---:B------:R-:W-:Y:S01]  /*5a80*/  HMMA.16816.F32 R56, R8.reuse, R30, R68 ;  /* 0x0000001e0838723c */ /* 0x040fe20000001844 */
[----:B------:R-:W-:Y:S01]  /*5a90*/  LDSM.16.MT88.4 R28, [R147+0xb800] ;  /* 0x00b80000931c783b */ /* 0x000fe20000004200 */
[----:B------:R1:W-:Y:S06]  /*5aa0*/  MUFU.EX2 R214, R0 ;  /* 0x0000000000d67308 */ /* 0x0003ec0000000800 */
        /* <DEDUP_REMOVED lines=8> */
[----:B-1----:R-:W-:-:S05]  /*5b30*/  FFMA.FTZ R0, R120, c[0x0][0x23c], -R5 ;  /* 0x00008f0078007a23 */ /* 0x002fca0000010805 */
[----:B------:R-:W-:Y:S01]  /*5b40*/  MOV R75, R101 ;  /* 0x00000065004b7202 */ /* 0x000fe20000000f00 */
[----:B-----5:R-:W-:Y:S01]  /*5b50*/  HMMA.16816.F32 R32, R8, R12, R32 ;  /* 0x0000000c0820723c */ /* 0x020fe20000001820 */
[----:B------:R-:W-:Y:S01]  /*5b60*/  MOV R74, R52 ;  /* 0x00000034004a7202 */ /* 0x000fe20000000f00 */
[----:B------:R1:W-:Y:S01]  /*5b70*/  MUFU.EX2 R210, R0 ;  /* 0x0000000000d27308 */ /* 0x0003e20000000800 */
[----:B------:R-:W-:Y:S02]  /*5b80*/  MOV R73, R53 ;  /* 0x0000003500497202 */ /* 0x000fe40000000f00 */
[----:B------:R-:W-:-:S03]  /*5b90*/  MOV R72, R54 ;  /* 0x0000003600487202 */ /* 0x000fc60000000f00 */
[----:B------:R-:W-:Y:S01]  /*5ba0*/  HMMA.16816.F32 R20, R8, R14, R20 ;  /* 0x0000000e0814723c */ /* 0x000fe20000001814 */
[----:B------:R-:W5:Y:S06]  /*5bb0*/  LDSM.16.MT88.4 R12, [R217+0xb800] ;  /* 0x00b80000d90c783b */ /* 0x000f6c0000004200 */
[----:B------:R-:W-:Y:S02]  /*5bc0*/  F2FP.PACK_AB R8, R212, R211 ;  /* 0x000000d3d408723e */ /* 0x000fe400000000ff */
[----:B---3--:R-:W-:Y:S01]  /*5bd0*/  F2FP.PACK_AB R10, R213, R214 ;  /* 0x000000d6d50a723e */ /* 0x008fe200000000ff */
[----:B-1----:R-:W-:-:S04]  /*5be0*/  FFMA.FTZ R0, R111, c[0x0][0x23c], -R5 ;  /* 0x00008f006f007a23 */ /* 0x002fc80000010805 */
        /* <DEDUP_REMOVED lines=94> */
[----:B------:R-:W-:-:S02]  /*61d0*/  F2FP.PACK_AB R10, R143, R145 ;  /* 0x000000918f0a723e */ /* 0x000fc400000000ff */
        /* <DEDUP_REMOVED lines=18> */
[----:B------:R-:W2:Y:S01]  /*6300*/  LDSM.16.MT88.4 R24, [R218+0xd800] ;  /* 0x00d80000da18783b */ /* 0x000ea20000004200 */
[----:B-1----:R-:W-:Y:S01]  /*6310*/  FFMA.FTZ R0, R152, c[0x0][0x23c], -R6 ;  /* 0x00008f0098007a23 */ /* 0x002fe20000010806 */
[----:B------:R-:W-:-:S03]  /*6320*/  MOV R152, R93 ;  /* 0x0000005d00987202 */ /* 0x000fc60000000f00 */
[----:B------:R1:W3:Y:S02]  /*6330*/  MUFU.EX2 R136, R0 ;  /* 0x0000000000887308 */ /* 0x0002e40000000800 */
[C---:B----4-:R-:W-:Y:S08]  /*6340*/  HMMA.16816.F32 R48, R8.reuse, R16, R48 ;  /* 0x000000100830723c */ /* 0x050ff00000001830 */
[----:B------:R-:W-:Y:S01]  /*6350*/  HMMA.16816.F32 R68, R8, R18, R68 ;  /* 0x000000120844723c */ /* 0x000fe20000001844 */
[----:B------:R-:W4:Y:S01]  /*6360*/  LDSM.16.MT88.4 R16, [R216+0xd800] ;  /* 0x00d80000d810783b */ /* 0x000f220000004200 */
[----:B-1----:R-:W-:-:S06]  /*6370*/  FFMA.FTZ R0, R153, c[0x0][0x23c], -R6 ;  /* 0x00008f0099007a23 */ /* 0x002fcc0000010806 */
[C---:B-----5:R-:W-:Y:S01]  /*6380*/  HMMA.16816.F32 R36, R8.reuse, R12, R36 ;  /* 0x0000000c0824723c */ /* 0x060fe20000001824 */
[----:B------:R-:W-:Y:S01]  /*6390*/  MOV R153, R95 ;  /* 0x0000005f00997202 */ /* 0x000fe20000000f00 */
        /* <DEDUP_REMOVED lines=45> */
[----:B-----5:R-:W-:-:S02]  /*6670*/  F2FP.PACK_AB R10, R124, R125 ;  /* 0x0000007d7c0a723e */ /* 0x020fc400000000ff */
[----:B------:R-:W-:Y:S01]  /*6680*/  MOV R127, R89 ;  /* 0x00000059007f7202 */ /* 0x000fe20000000f00 */
[----:B------:R1:W-:Y:S04]  /*6690*/  MUFU.EX2 R123, R0 ;  /* 0x00000000007b7308 */ /* 0x0003e80000000800 */
[----:B------:R-:W-:-:S04]  /*66a0*/  FADD.FTZ R4, R4, R127 ;  /* 0x0000007f04047221 */ /* 0x000fc80000010000 */
[----:B------:R-:W-:-:S04]  /*66b0*/  FADD.FTZ R4, R155, R4 ;  /* 0x000000049b047221 */ /* 0x000fc80000010000 */
[----:B------:R-:W-:Y:S02]  /*66c0*/  FADD.FTZ R4, R153, R4 ;  /* 0x0000000499047221 */ /* 0x000fe40000010000 */
[--C-:B-1----:R-:W-:Y:S02]  /*66d0*/  FFMA.FTZ R0, R119, c[0x0][0x23c], -R5.reuse ;  /* 0x00008f0077007a23 */ /* 0x102fe40000010805 */
[----:B------:R-:W-:Y:S02]  /*66e0*/  FADD.FTZ R4, R252, R4 ;  /* 0x00000004fc047221 */ /* 0x000fe40000010000 */
        /* <DEDUP_REMOVED lines=14> */
[C---:B----4-:R-:W-:Y:S08]  /*67d0*/  HMMA.16816.F32 R24, R8.reuse, R12, R24 ;  /* 0x0000000c0818723c */ /* 0x050ff00000001818 */
[----:B------:R-:W-:Y:S01]  /*67e0*/  HMMA.16816.F32 R20, R8, R14, R20 ;  /* 0x0000000e0814723c */ /* 0x000fe20000001814 */
[----:B------:R-:W4:Y:S01]  /*67f0*/  LDSM.16.MT88.4 R12, [R217+0xe800] ;  /* 0x00e80000d90c783b */ /* 0x000f220000004200 */
[----:B-1----:R-:W-:Y:S01]  /*6800*/  FFMA.FTZ R0, R157, c[0x0][0x23c], -R6 ;  /* 0x00008f009d007a23 */ /* 0x002fe20000010806 */
[----:B------:R-:W-:-:S05]  /*6810*/  MOV R157, R7 ;  /* 0x00000007009d7202 */ /* 0x000fca0000000f00 */
[----:B------:R-:W-:Y:S01]  /*6820*/  HMMA.16816.F32 R40, R8, R32, R40 ;  /* 0x000000200828723c */ /* 0x000fe20000001828 */
[----:B------:R1:W-:Y:S01]  /*6830*/  MUFU.EX2 R117, R0 ;  /* 0x0000000000757308 */ /* 0x0003e20000000800 */
[----:B------:R-:W-:-:S06]  /*6840*/  FADD.FTZ R2, R2, R157 ;  /* 0x0000009d02027221 */ /* 0x000fcc0000010000 */
[----:B------:R-:W-:Y:S01]  /*6850*/  HMMA.16816.F32 R56, R8, R34, R56 ;  /* 0x000000220838723c */ /* 0x000fe20000001838 */
[----:B------:R-:W-:-:S04]  /*6860*/  FADD.FTZ R2, R154, R2 ;  /* 0x000000029a027221 */ /* 0x000fc80000010000 */
[----:B------:R-:W-:-:S03]  /*6870*/  FADD.FTZ R2, R156, R2 ;  /* 0x000000029c027221 */ /* 0x000fc60000010000 */
[C---:B------:R-:W-:Y:S01]  /*6880*/  HMMA.16816.F32 R44, R8.reuse, R28, R44 ;  /* 0x0000001c082c723c */ /* 0x040fe2000000182c */
[----:B------:R-:W-:Y:S02]  /*6890*/  FADD.FTZ R2, R152, R2 ;  /* 0x0000000298027221 */ /* 0x000fe40000010000 */
[----:B-1----:R-:W-:Y:S01]  /*68a0*/  FFMA.FTZ R0, R104, c[0x0][0x23c], -R6 ;  /* 0x00008f0068007a23 */ /* 0x002fe20000010806 */
[----:B------:R-:W-:Y:S01]  /*68b0*/  LDSM.16.MT88.4 R152, [R147+0x11800] ;  /* 0x011800009398783b */ /* 0x000fe20000004200 */
[----:B------:R-:W-:Y:S02]  /*68c0*/  FADD.FTZ R2, R151, R2 ;  /* 0x0000000297027221 */ /* 0x000fe40000010000 */
[----:B------:R1:W5:Y:S01]  /*68d0*/  MUFU.EX2 R116, R0 ;  /* 0x0000000000747308 */ /* 0x0003620000000800 */
[----:B------:R-:W-:Y:S01]  /*68e0*/  HMMA.16816.F32 R60, R8, R30, R60 ;  /* 0x0000001e083c723c */ /* 0x000fe2000000183c */
[----:B------:R-:W2:Y:S01]  /*68f0*/  LDSM.16.MT88.4 R28, [R218+0xe800] ;  /* 0x00e80000da1c783b */ /* 0x000ea20000004200 */
[----:B------:R-:W-:-:S04]  /*6900*/  FADD.FTZ R2, R72, R2 ;  /* 0x0000000248027221 */ /* 0x000fc80000010000 */
[----:B------:R-:W-:Y:S01]  /*6910*/  FADD.FTZ R2, R74, R2 ;  /* 0x000000024a027221 */ /* 0x000fe20000010000 */
[----:B---3--:R-:W-:Y:S01]  /*6920*/  F2FP.PACK_AB R8, R119, R118 ;  /* 0x000000767708723e */ /* 0x008fe200000000ff */
[----:B-1----:R-:W-:Y:S01]  /*6930*/  FFMA.FTZ R0, R160, c[0x0][0x23c], -R5 ;  /* 0x00008f00a0007a23 */ /* 0x002fe20000010805 */
[----:B-----5:R-:W-:-:S03]  /*6940*/  F2FP.PACK_AB R10, R116, R117 ;  /* 0x00000075740a723e */ /* 0x020fc600000000ff */
        /* <DEDUP_REMOVED lines=11> */
[C---:B------:R-:W-:Y:S08]  /*6a00*/  HMMA.16816.F32 R32, R8.reuse, R36, R40 ;  /* 0x000000240820723c */ /* 0x040ff00000001828 */
[----:B------:R-:W-:Y:S01]  /*6a10*/  HMMA.16816.F32 R48, R8, R38, R56 ;  /* 0x000000260830723c */ /* 0x000fe20000001838 */
[----:B------:R-:W3:Y:S01]  /*6a20*/  LDSM.16.MT88.4 R36, [R147+0xf000] ;  /* 0x00f000009324783b */ /* 0x000ee20000004200 */
[----:B-1----:R-:W-:-:S04]  /*6a30*/  FFMA.FTZ R0, R96, c[0x0][0x23c], -R6 ;  /* 0x00008f0060007a23 */ /* 0x002fc80000010806 */
[----:B------:R1:W5:Y:S02]  /*6a40*/  MUFU.EX2 R111, R0 ;  /* 0x00000000006f7308 */ /* 0x0003640000000800 */
[C---:B--2---:R-:W-:Y:S08]  /*6a50*/  HMMA.16816.F32 R56, R8.reuse, R16, R52 ;  /* 0x000000100838723c */ /* 0x044ff00000001834 */
[----:B----4-:R-:W-:Y:S01]  /*6a60*/  HMMA.16816.F32 R52, R8, R12, R24 ;  /* 0x0000000c0834723c */ /* 0x010fe20000001818 */
[----:B------:R-:W-:Y:S01]  /*6a70*/  LDSM.16.MT88.4 R24, [R218+0xf800] ;  /* 0x00f80000da18783b */ /* 0x000fe20000004200 */
[----:B-1----:R-:W-:-:S06]  /*6a80*/  FFMA.FTZ R0, R97, c[0x0][0x23c], -R6 ;  /* 0x00008f0061007a23 */ /* 0x002fcc0000010806 */
[C---:B------:R-:W-:Y:S01]  /*6a90*/  HMMA.16816.F32 R20, R8.reuse, R14, R20 ;  /* 0x0000000e0814723c */ /* 0x040fe20000001814 */
[----:B------:R-:W1:Y:S01]  /*6aa0*/  LDSM.16.MT88.4 R12, [R217+0xf000] ;  /* 0x00f00000d90c783b */ /* 0x000e620000004200 */
[----:B------:R2:W-:Y:S06]  /*6ab0*/  MUFU.EX2 R110, R0 ;  /* 0x00000000006e7308 */ /* 0x0005ec0000000800 */
[C---:B------:R-:W-:Y:S01]  /*6ac0*/  HMMA.16816.F32 R40, R8.reuse, R28, R44 ;  /* 0x0000001c0828723c */ /* 0x040fe2000000182c */
[----:B------:R-:W4:Y:S07]  /*6ad0*/  LDSM.16.MT88.4 R44, [R218+0xf000] ;  /* 0x00f00000da2c783b */ /* 0x000f2e0000004200 */
[----:B------:R-:W-:Y:S01]  /*6ae0*/  HMMA.16816.F32 R68, R8, R18, R68 ;  /* 0x000000120844723c */ /* 0x000fe20000001844 */
[----:B------:R-:W1:Y:S01]  /*6af0*/  LDSM.16.MT88.4 R16, [R216+0xf000] ;  /* 0x00f00000d810783b */ /* 0x000e620000004200 */
[----:B--2---:R-:W-:-:S04]  /*6b00*/  FFMA.FTZ R0, R84, c[0x0][0x23c], -R6 ;  /* 0x00008f0054007a23 */ /* 0x004fc80000010806 */
[----:B------:R2:W2:Y:S02]  /*6b10*/  MUFU.EX2 R109, R0 ;  /* 0x00000000006d7308 */ /* 0x0004a40000000800 */
[----:B------:R-:W-:Y:S01]  /*6b20*/  HMMA.16816.F32 R60, R8, R30, R60 ;  /* 0x0000001e083c723c */ /* 0x000fe2000000183c */
[----:B------:R-:W1:Y:S06]  /*6b30*/  LDSM.16.MT88.4 R28, [R147+0xf800] ;  /* 0x00f80000931c783b */ /* 0x000e6c0000004200 */
[----:B-----5:R-:W-:Y:S01]  /*6b40*/  F2FP.PACK_AB R8, R111, R108 ;  /* 0x0000006c6f08723e */ /* 0x020fe200000000ff */
[----:B--2---:R-:W-:Y:S01]  /*6b50*/  FFMA.FTZ R0, R107, c[0x0][0x23c], -R5 ;  /* 0x00008f006b007a23 */ /* 0x004fe20000010805 */
[----:B------:R-:W-:-:S03]  /*6b60*/  F2FP.PACK_AB R10, R109, R110 ;  /* 0x0000006e6d0a723e */ /* 0x000fc600000000ff */
[----:B------:R2:W-:Y:S02]  /*6b70*/  MUFU.EX2 R107, R0 ;  /* 0x00000000006b7308 */ /* 0x0005e40000000800 */
[----:B--2---:R-:W-:-:S06]  /*6b80*/  FFMA.FTZ R0, R99, c[0x0][0x23c], -R5 ;  /* 0x00008f0063007a23 */ /* 0x004fcc0000010805 */
[----:B------:R2:W5:Y:S02]  /*6b90*/  MUFU.EX2 R106, R0 ;  /* 0x00000000006a7308 */ /* 0x0005640000000800 */
[----:B--2---:R-:W-:Y:S01]  /*6ba0*/  FFMA.FTZ R0, R98, c[0x0][0x23c], -R5 ;  /* 0x00008f0062007a23 */ /* 0x004fe20000010805 */
[----:B-----5:R-:W-:-:S05]  /*6bb0*/  F2FP.PACK_AB R9, R106, R107 ;  /* 0x0000006b6a09723e */ /* 0x020fca00000000ff */
[----:B------:R2:W-:Y:S02]  /*6bc0*/  MUFU.EX2 R104, R0 ;  /* 0x0000000000687308 */ /* 0x0005e40000000800 */
[----:B--2---:R-:W-:-:S06]  /*6bd0*/  FFMA.FTZ R0, R85, c[0x0][0x23c], -R5 ;  /* 0x00008f0055007a23 */ /* 0x004fcc0000010805 */
[----:B------:R2:W5:Y:S02]  /*6be0*/  MUFU.EX2 R105, R0 ;  /* 0x0000000000697308 */ /* 0x0005640000000800 */
[----:B--2---:R-:W-:Y:S01]  /*6bf0*/  FFMA.FTZ R0, R86, c[0x0][0x23c], -R6 ;  /* 0x00008f0056007a23 */ /* 0x004fe20000010806 */
[----:B-----5:R-:W-:-:S05]  /*6c00*/  F2FP.PACK_AB R11, R105, R104 ;  /* 0x00000068690b723e */ /* 0x020fca00000000ff */
[----:B------:R2:W-:Y:S02]  /*6c10*/  MUFU.EX2 R102, R0 ;  /* 0x0000000000667308 */ /* 0x0005e40000000800 */
[C---:B---3--:R-:W-:Y:S08]  /*6c20*/  HMMA.16816.F32 R32, R8.reuse, R36, R32 ;  /* 0x000000240820723c */ /* 0x048ff00000001820 */
[----:B------:R-:W-:Y:S01]  /*6c30*/  HMMA.16816.F32 R36, R8, R38, R48 ;  /* 0x000000260824723c */ /* 0x000fe20000001830 */
[----:B--2---:R-:W-:-:S04]  /*6c40*/  FFMA.FTZ R0, R80, c[0x0][0x23c], -R6 ;  /* 0x00008f0050007a23 */ /* 0x004fc80000010806 */
[----:B------:R2:W3:Y:S03]  /*6c50*/  MUFU.EX2 R103, R0 ;  /* 0x0000000000677308 */ /* 0x0004e60000000800 */
[C---:B-1----:R-:W-:Y:S01]  /*6c60*/  HMMA.16816.F32 R64, R8.reuse, R12, R52 ;  /* 0x0000000c0840723c */ /* 0x042fe20000001834 */
[----:B------:R-:W1:Y:S07]  /*6c70*/  LDSM.16.MT88.4 R52, [R216+0xf800] ;  /* 0x00f80000d834783b */ /* 0x000e6e0000004200 */
[----:B------:R-:W-:Y:S01]  /*6c80*/  HMMA.16816.F32 R48, R8, R14, R20 ;  /* 0x0000000e0830723c */ /* 0x000fe20000001814 */
[----:B------:R-:W5:Y:S04]  /*6c90*/  LDSM.16.MT88.4 R12, [R217+0xf800] ;  /* 0x00f80000d90c783b */ /* 0x000f680000004200 */
[----:B------:R-:W1:Y:S01]  /*6ca0*/  LDSM.16.MT88.4 R20, [R147+0x10000] ;  /* 0x010000009314783b */ /* 0x000e620000004200 */
[----:B--2---:R-:W-:-:S02]  /*6cb0*/  FFMA.FTZ R0, R81, c[0x0][0x23c], -R6 ;  /* 0x00008f0051007a23 */ /* 0x004fc40000010806 */
[C---:B----4-:R-:W-:Y:S02]  /*6cc0*/  HMMA.16816.F32 R40, R8.reuse, R44, R40 ;  /* 0x0000002c0828723c */ /* 0x050fe40000001828 */
[----:B------:R2:W-:Y:S06]  /*6cd0*/  MUFU.EX2 R100, R0 ;  /* 0x0000000000647308 */ /* 0x0005ec0000000800 */
[C---:B------:R-:W-:Y:S08]  /*6ce0*/  HMMA.16816.F32 R44, R8.reuse, R46, R60 ;  /* 0x0000002e082c723c */ /* 0x040ff0000000183c */
[----:B------:R-:W-:Y:S01]  /*6cf0*/  HMMA.16816.F32 R56, R8, R16, R56 ;  /* 0x000000100838723c */ /* 0x000fe20000001838 */
[----:B--2---:R-:W-:-:S04]  /*6d00*/  FFMA.FTZ R0, R76, c[0x0][0x23c], -R6 ;  /* 0x00008f004c007a23 */ /* 0x004fc80000010806 */
[----:B------:R2:W4:Y:S03]  /*6d10*/  MUFU.EX2 R101, R0 ;  /* 0x0000000000657308 */ /* 0x0005260000000800 */
[----:B------:R-:W-:Y:S01]  /*6d20*/  HMMA.16816.F32 R68, R8, R18, R68 ;  /* 0x000000120844723c */ /* 0x000fe20000001844 */
[----:B------:R-:W1:Y:S06]  /*6d30*/  LDSM.16.MT88.4 R16, [R218+0x10000] ;  /* 0x01000000da10783b */ /* 0x000e6c0000004200 */
[----:B---3--:R-:W-:Y:S01]  /*6d40*/  F2FP.PACK_AB R8, R103, R102 ;  /* 0x000000666708723e */ /* 0x008fe200000000ff */
[----:B--2---:R-:W-:Y:S01]  /*6d50*/  FFMA.FTZ R0, R87, c[0x0][0x23c], -R5 ;  /* 0x00008f0057007a23 */ /* 0x004fe20000010805 */
[----:B----4-:R-:W-:-:S03]  /*6d60*/  F2FP.PACK_AB R10, R101, R100 ;  /* 0x00000064650a723e */ /* 0x010fc600000000ff */
        /* <DEDUP_REMOVED lines=23> */
[----:B------:R1:W2:Y:S03]  /*6ee0*/  MUFU.EX2 R93, R0 ;  /* 0x00000000005d7308 */ /* 0x0002a60000000800 */
[----:B------:R-:W-:Y:S01]  /*6ef0*/  HMMA.16816.F32 R48, R8, R14, R48 ;  /* 0x0000000e0830723c */ /* 0x000fe20000001830 */
[----:B------:R-:W4:Y:S06]  /*6f00*/  LDSM.16.MT88.4 R12, [R216+0x10000] ;  /* 0x01000000d80c783b */ /* 0x000f2c0000004200 */
[----:B---3--:R-:W-:Y:S01]  /*6f10*/  F2FP.PACK_AB R8, R96, R95 ;  /* 0x0000005f6008723e */ /* 0x008fe200000000ff */
[----:B-1----:R-:W-:Y:S01]  /*6f20*/  FFMA.FTZ R0, R164, c[0x0][0x23c], -R5 ;  /* 0x00008f00a4007a23 */ /* 0x002fe20000010805 */
[----:B--2---:R-:W-:-:S03]  /*6f30*/  F2FP.PACK_AB R10, R93, R94 ;  /* 0x0000005e5d0a723e */ /* 0x004fc600000000ff */
        /* <DEDUP_REMOVED lines=14> */
[----:B-1----:R-:W-:-:S03]  /*7020*/  FFMA.FTZ R0, R168, c[0x0][0x23c], -R6 ;  /* 0x00008f00a8007a23 */ /* 0x002fc60000010806 */
[----:B------:R-:W1:Y:S01]  /*7030*/  LDSM.16.MT88.4 R28, [R147+0x10800] ;  /* 0x01080000931c783b */ /* 0x000e620000004200 */
[----:B------:R3:W5:Y:S02]  /*7040*/  MUFU.EX2 R88, R0 ;  /* 0x0000000000587308 */ /* 0x0007640000000800 */
[C---:B------:R-:W-:Y:S01]  /*7050*/  HMMA.16816.F32 R68, R8.reuse, R18, R24 ;  /* 0x000000120844723c */ /* 0x040fe20000001818 */
[----:B------:R-:W1:Y:S07]  /*7060*/  LDSM.16.MT88.4 R24, [R218+0x10800] ;  /* 0x01080000da18783b */ /* 0x000e6e0000004200 */
[----:B------:R-:W-:Y:S01]  /*7070*/  HMMA.16816.F32 R56, R8, R16, R32 ;  /* 0x000000100838723c */ /* 0x000fe20000001820 */
[----:B------:R-:W1:Y:S01]  /*7080*/  LDSM.16.MT88.4 R16, [R216+0x10800] ;  /* 0x01080000d810783b */ /* 0x000e620000004200 */
[----:B---3--:R-:W-:-:S06]  /*7090*/  FFMA.FTZ R0, R169, c[0x0][0x23c], -R6 ;  /* 0x00008f00a9007a23 */ /* 0x008fcc0000010806 */
[C---:B----4-:R-:W-:Y:S01]  /*70a0*/  HMMA.16816.F32 R76, R8.reuse, R12, R36 ;  /* 0x0000000c084c723c */ /* 0x050fe20000001824 */
[----:B------:R3:W-:Y:S07]  /*70b0*/  MUFU.EX2 R86, R0 ;  /* 0x0000000000567308 */ /* 0x0007ee0000000800 */
[C---:B------:R-:W-:Y:S01]  /*70c0*/  HMMA.16816.F32 R64, R8.reuse, R14, R40 ;  /* 0x0000000e0840723c */ /* 0x040fe20000001828 */
[----:B------:R-:W4:Y:S07]  /*70d0*/  LDSM.16.MT88.4 R12, [R217+0x10800] ;  /* 0x01080000d90c783b */ /* 0x000f2e0000004200 */
[----:B--2---:R-:W-:Y:S01]  /*70e0*/  HMMA.16816.F32 R32, R8, R22, R48 ;  /* 0x000000160820723c */ /* 0x004fe20000001830 */
[----:B---3--:R-:W-:-:S04]  /*70f0*/  FFMA.FTZ R0, R170, c[0x0][0x23c], -R6 ;  /* 0x00008f00aa007a23 */ /* 0x008fc80000010806 */
[----:B------:R2:W-:Y:S02]  /*7100*/  MUFU.EX2 R85, R0 ;  /* 0x0000000000557308 */ /* 0x0005e40000000800 */
[----:B--2---:R-:W-:-:S06]  /*7110*/  FFMA.FTZ R0, R172, c[0x0][0x23c], -R5 ;  /* 0x00008f00ac007a23 */ /* 0x004fcc0000010805 */
[----:B------:R2:W-:Y:S02]  /*7120*/  MUFU.EX2 R84, R0 ;  /* 0x0000000000547308 */ /* 0x0005e40000000800 */
[----:B--2---:R-:W-:-:S06]  /*7130*/  FFMA.FTZ R0, R171, c[0x0][0x23c], -R5 ;  /* 0x00008f00ab007a23 */ /* 0x004fcc0000010805 */
[----:B------:R2:W3:Y:S02]  /*7140*/  MUFU.EX2 R83, R0 ;  /* 0x0000000000537308 */ /* 0x0004e40000000800 */
[----:B--2---:R-:W-:-:S06]  /*7150*/  FFMA.FTZ R0, R173, c[0x0][0x23c], -R5 ;  /* 0x00008f00ad007a23 */ /* 0x004fcc0000010805 */
[----:B------:R2:W-:Y:S02]  /*7160*/  MUFU.EX2 R82, R0 ;  /* 0x0000000000527308 */ /* 0x0005e40000000800 */
[----:B--2---:R-:W-:Y:S02]  /*7170*/  FADD.FTZ R0, R251, R4 ;  /* 0x00000004fb007221 */ /* 0x004fe40000010000 */
[----:B------:R-:W-:Y:S02]  /*7180*/  FFMA.FTZ R4, R174, c[0x0][0x23c], -R5 ;  /* 0x00008f00ae047a23 */ /* 0x000fe40000010805 */
[----:B------:R-:W-:Y:S02]  /*7190*/  FADD.FTZ R0, R73, R0 ;  /* 0x0000000049007221 */ /* 0x000fe40000010000 */
[----:B------:R2:W1:Y:S02]  /*71a0*/  MUFU.EX2 R81, R4 ;  /* 0x0000000400517308 */ /* 0x0004640000000800 */
[----:B------:R-:W-:-:S02]  /*71b0*/  FADD.FTZ R0, R75, R0 ;  /* 0x000000004b007221 */ /* 0x000fc40000010000 */
[----:B------:R-:W-:Y:S01]  /*71c0*/  HMMA.16816.F32 R72, R8, R20, R44 ;  /* 0x000000140848723c */ /* 0x000fe2000000182c */
[----:B------:R-:W4:Y:S01]  /*71d0*/  LDSM.16.MT88.4 R20, [R147+0x11000] ;  /* 0x011000009314783b */ /* 0x000f220000004200 */
[----:B------:R-:W-:-:S04]  /*71e0*/  FADD.FTZ R0, R246, R0 ;  /* 0x00000000f6007221 */ /* 0x000fc80000010000 */
[----:B------:R-:W-:Y:S01]  /*71f0*/  FADD.FTZ R0, R215, R0 ;  /* 0x00000000d7007221 */ /* 0x000fe20000010000 */
[----:B-----5:R-:W-:Y:S02]  /*7200*/  F2FP.PACK_AB R8, R88, R87 ;  /* 0x000000575808723e */ /* 0x020fe400000000ff */
[----:B---3--:R-:W-:Y:S01]  /*7210*/  F2FP.PACK_AB R9, R83, R84 ;  /* 0x000000545309723e */ /* 0x008fe200000000ff */
[----:B------:R-:W-:Y:S01]  /*7220*/  FADD.FTZ R0, R248, R0 ;  /* 0x00000000f8007221 */ /* 0x000fe20000010000 */
[----:B------:R-:W-:Y:S01]  /*7230*/  F2FP.PACK_AB R10, R85, R86 ;  /* 0x00000056550a723e */ /* 0x000fe200000000ff */
[----:B--2---:R-:W-:Y:S01]  /*7240*/  FADD.FTZ R4, R146, R2 ;  /* 0x0000000292047221 */ /* 0x004fe20000010000 */
[----:B-1----:R-:W-:Y:S01]  /*7250*/  F2FP.PACK_AB R11, R81, R82 ;  /* 0x00000052510b723e */ /* 0x002fe200000000ff */
[----:B------:R-:W-:Y:S02]  /*7260*/  FFMA.FTZ R2, R175, c[0x0][0x23c], -R6 ;  /* 0x00008f00af027a23 */ /* 0x000fe40000010806 */
[----:B------:R-:W-:-:S02]  /*7270*/  FADD.FTZ R4, R148, R4 ;  /* 0x0000000494047221 */ /* 0x000fc40000010000 */
[----:B------:R1:W-:Y:S01]  /*7280*/  MUFU.EX2 R80, R2 ;  /* 0x0000000200507308 */ /* 0x0003e20000000800 */
[----:B------:R-:W-:Y:S01]  /*7290*/  FADD.FTZ R0, R247, R0 ;  /* 0x00000000f7007221 */ /* 0x000fe20000010000 */
[----:B------:R-:W-:Y:S03]  /*72a0*/  HMMA.16816.F32 R40, R8, R28, R60 ;  /* 0x0000001c0828723c */ /* 0x000fe6000000183c */
[----:B------:R-:W-:-:S04]  /*72b0*/  FADD.FTZ R0, R210, R0 ;  /* 0x00000000d2007221 */ /* 0x000fc80000010000 */
[----:B------:R-:W-:Y:S01]  /*72c0*/  FADD.FTZ R0, R209, R0 ;  /* 0x00000000d1007221 */ /* 0x000fe20000010000 */
[C---:B------:R-:W-:Y:S03]  /*72d0*/  HMMA.16816.F32 R44, R8.reuse, R24, R56 ;  /* 0x00000018082c723c */ /* 0x040fe60000001838 */
[----:B------:R-:W-:Y:S02]  /*72e0*/  FADD.FTZ R0, R208, R0 ;  /* 0x00000000d0007221 */ /* 0x000fe40000010000 */
[----:B-1----:R-:W-:Y:S02]  /*72f0*/  FADD.FTZ R2, R149, R4 ;  /* 0x0000000495027221 */ /* 0x002fe40000010000 */
        /* <DEDUP_REMOVED lines=22> */
[----:B----4-:R-:W-:Y:S01]  /*7460*/  HMMA.16816.F32 R72, R8, R12, R72 ;  /* 0x0000000c0848723c */ /* 0x010fe20000001848 */
[----:B------:R-:W-:Y:S02]  /*7470*/  FADD.FTZ R2, R205, R2 ;  /* 0x00000002cd027221 */ /* 0x000fe40000010000 */
[----:B------:R-:W-:Y:S02]  /*7480*/  FADD.FTZ R0, R139, R0 ;  /* 0x000000008b007221 */ /* 0x000fe40000010000 */
[----:B------:R-:W-:-:S02]  /*7490*/  FADD.FTZ R2, R196, R2 ;  /* 0x00000002c4027221 */ /* 0x000fc40000010000 */
[----:B------:R-:W-:Y:S01]  /*74a0*/  FADD.FTZ R0, R137, R0 ;  /* 0x0000000089007221 */ /* 0x000fe20000010000 */
[----:B------:R-:W-:Y:S01]  /*74b0*/  HMMA.16816.F32 R32, R8, R14, R32 ;  /* 0x0000000e0820723c */ /* 0x000fe20000001820 */
[----:B------:R-:W-:Y:S01]  /*74c0*/  FADD.FTZ R2, R198, R2 ;  /* 0x00000002c6027221 */ /* 0x000fe20000010000 */
[----:B------:R-:W2:Y:S01]  /*74d0*/  LDSM.16.MT88.4 R12, [R216+0x11000] ;  /* 0x01100000d80c783b */ /* 0x000ea20000004200 */
        /* <DEDUP_REMOVED lines=12> */
[----:B------:R-:W-:Y:S02]  /*75a0*/  FFMA.FTZ R4, R176, c[0x0][0x23c], -R6 ;  /* 0x00008f00b0047a23 */ /* 0x000fe40000010806 */
[----:B------:R-:W-:Y:S02]  /*75b0*/  FADD.FTZ R2, R135, R2 ;  /* 0x0000000287027221 */ /* 0x000fe40000010000 */
[----:B------:R-:W-:Y:S01]  /*75c0*/  FADD.FTZ R0, R123, R0 ;  /* 0x000000007b007221 */ /* 0x000fe20000010000 */
[----:B------:R-:W3:Y:S01]  /*75d0*/  MUFU.EX2 R61, R4 ;  /* 0x00000004003d7308 */ /* 0x000ee20000000800 */
[----:B------:R-:W-:-:S02]  /*75e0*/  FADD.FTZ R2, R136, R2 ;  /* 0x0000000288027221 */ /* 0x000fc40000010000 */
[----:B------:R-:W-:Y:S01]  /*75f0*/  FADD.FTZ R0, R122, R0 ;  /* 0x000000007a007221 */ /* 0x000fe20000010000 */
[----:B------:R-:W-:Y:S01]  /*7600*/  LDSM.16.MT88.4 R136, [R216+0x11800] ;  /* 0x01180000d888783b */ /* 0x000fe20000004200 */
[----:B------:R-:W-:Y:S02]  /*7610*/  FADD.FTZ R2, R134, R2 ;  /* 0x0000000286027221 */ /* 0x000fe40000010000 */
[----:B------:R-:W-:Y:S02]  /*7620*/  FADD.FTZ R0, R121, R0 ;  /* 0x0000000079007221 */ /* 0x000fe40000010000 */
[----:B------:R-:W-:Y:S02]  /*7630*/  FADD.FTZ R2, R133, R2 ;  /* 0x0000000285027221 */ /* 0x000fe40000010000 */
[----:B------:R-:W-:Y:S01]  /*7640*/  FADD.FTZ R0, R120, R0 ;  /* 0x0000000078007221 */ /* 0x000fe20000010000 */
[----:B------:R-:W-:Y:S01]  /*7650*/  LDSM.16.MT88.4 R132, [R218+0x11800] ;  /* 0x01180000da84783b */ /* 0x000fe20000004200 */
[----:B------:R-:W-:-:S02]  /*7660*/  FADD.FTZ R2, R126, R2 ;  /* 0x000000027e027221 */ /* 0x000fc40000010000 */
[----:B------:R-:W-:Y:S01]  /*7670*/  FADD.FTZ R0, R115, R0 ;  /* 0x0000000073007221 */ /* 0x000fe20000010000 */
[----:B---3--:R-:W-:Y:S01]  /*7680*/  F2FP.PACK_AB R8, R61, R80 ;  /* 0x000000503d08723e */ /* 0x008fe200000000ff */
        /* <DEDUP_REMOVED lines=11> */
[----:B---3--:R-:W-:-:S02]  /*7740*/  FFMA.FTZ R4, R178, c[0x0][0x23c], -R6 ;  /* 0x00008f00b2047a23 */ /* 0x008fc40000010806 */
[----:B------:R-:W-:Y:S02]  /*7750*/  FADD.FTZ R2, R117, R2 ;  /* 0x0000000275027221 */ /* 0x000fe40000010000 */
[----:B------:R-:W3:Y:S01]  /*7760*/  MUFU.EX2 R59, R4 ;  /* 0x00000004003b7308 */ /* 0x000ee20000000800 */
        /* <DEDUP_REMOVED lines=8> */
[----:B---3--:R-:W-:Y:S01]  /*77f0*/  F2FP.PACK_AB R10, R59, R60 ;  /* 0x0000003c3b0a723e */ /* 0x008fe200000000ff */
[----:B------:R-:W-:Y:S02]  /*7800*/  FFMA.FTZ R4, R180, c[0x0][0x23c], -R5 ;  /* 0x00008f00b4047a23 */ /* 0x000fe40000010805 */
[----:B------:R-:W-:Y:S02]  /*7810*/  FADD.FTZ R2, R109, R2 ;  /* 0x000000026d027221 */ /* 0x000fe40000010000 */
[----:B------:R3:W-:Y:S01]  /*7820*/  MUFU.EX2 R57, R4 ;  /* 0x0000000400397308 */ /* 0x0007e20000000800 */
        /* <DEDUP_REMOVED lines=8> */
[----:B---3--:R-:W-:Y:S02]  /*78b0*/  FFMA.FTZ R4, R179, c[0x0][0x23c], -R5 ;  /* 0x00008f00b3047a23 */ /* 0x008fe40000010805 */
[----:B------:R-:W-:Y:S02]  /*78c0*/  FADD.FTZ R2, R95, R2 ;  /* 0x000000025f027221 */ /* 0x000fe40000010000 */
        /* <DEDUP_REMOVED lines=9> */
[----:B---3--:R-:W-:Y:S01]  /*7960*/  F2FP.PACK_AB R9, R58, R57 ;  /* 0x000000393a09723e */ /* 0x008fe200000000ff */
[----:B------:R-:W-:-:S02]  /*7970*/  FFMA.FTZ R4, R181, c[0x0][0x23c], -R5 ;  /* 0x00008f00b5047a23 */ /* 0x000fc40000010805 */
[----:B------:R-:W-:Y:S02]  /*7980*/  FADD.FTZ R2, R88, R2 ;  /* 0x0000000258027221 */ /* 0x000fe40000010000 */
[----:B------:R3:W4:Y:S01]  /*7990*/  MUFU.EX2 R56, R4 ;  /* 0x0000000400387308 */ /* 0x0007220000000800 */
        /* <DEDUP_REMOVED lines=8> */
[----:B---3--:R-:W-:Y:S02]  /*7a20*/  FFMA.FTZ R4, R182, c[0x0][0x23c], -R5 ;  /* 0x00008f00b6047a23 */ /* 0x008fe40000010805 */
[----:B------:R-:W-:Y:S02]  /*7a30*/  FADD.FTZ R0, R58, R0 ;  /* 0x000000003a007221 */ /* 0x000fe40000010000 */
[----:B------:R-:W3:Y:S01]  /*7a40*/  MUFU.EX2 R55, R4 ;  /* 0x0000000400377308 */ /* 0x000ee20000000800 */
[----:B------:R-:W-:-:S02]  /*7a50*/  FADD.FTZ R2, R60, R2 ;  /* 0x000000023c027221 */ /* 0x000fc40000010000 */
[----:B----4-:R-:W-:Y:S02]  /*7a60*/  FADD.FTZ R0, R56, R0 ;  /* 0x0000000038007221 */ /* 0x010fe40000010000 */
[----:B------:R-:W-:Y:S01]  /*7a70*/  FADD.FTZ R2, R59, R2 ;  /* 0x000000023b027221 */ /* 0x000fe20000010000 */
[----:B---3--:R-:W-:Y:S01]  /*7a80*/  F2FP.PACK_AB R11, R55, R56 ;  /* 0x00000038370b723e */ /* 0x008fe200000000ff */
[----:B------:R-:W-:Y:S02]  /*7a90*/  FFMA.FTZ R4, R183, c[0x0][0x23c], -R6 ;  /* 0x00008f00b7047a23 */ /* 0x000fe40000010806 */
[----:B------:R-:W-:Y:S02]  /*7aa0*/  FADD.FTZ R0, R55, R0 ;  /* 0x0000000037007221 */ /* 0x000fe40000010000 */
[----:B------:R3:W4:Y:S02]  /*7ab0*/  MUFU.EX2 R54, R4 ;  /* 0x0000000400367308 */ /* 0x0007240000000800 */
[C---:B------:R-:W-:Y:S08]  /*7ac0*/  HMMA.16816.F32 R40, R8.reuse, R20, R40 ;  /* 0x000000140828723c */ /* 0x040ff00000001828 */
[----:B------:R-:W-:Y:S01]  /*7ad0*/  HMMA.16816.F32 R28, R8, R22, R28 ;  /* 0x00000016081c723c */ /* 0x000fe2000000181c */
[----:B------:R-:W5:Y:S01]  /*7ae0*/  LDSM.16.MT88.4 R20, [R217+0x11000] ;  /* 0x01100000d914783b */ /* 0x000f620000004200 */
[----:B---3--:R-:W-:-:S06]  /*7af0*/  FFMA.FTZ R4, R184, c[0x0][0x23c], -R6 ;  /* 0x00008f00b8047a23 */ /* 0x008fcc0000010806 */
[C---:B-1----:R-:W-:Y:S01]  /*7b00*/  HMMA.16816.F32 R36, R8.reuse, R18, R36 ;  /* 0x000000120824723c */ /* 0x042fe20000001824 */
[----:B----4-:R-:W-:Y:S01]  /*7b10*/  FADD.FTZ R2, R54, R2 ;  /* 0x0000000236027221 */ /* 0x010fe20000010000 */
[----:B------:R1:W3:Y:S06]  /*7b20*/  MUFU.EX2 R53, R4 ;  /* 0x0000000400357308 */ /* 0x0002ec0000000800 */
[C---:B------:R-:W-:Y:S08]  /*7b30*/  HMMA.16816.F32 R44, R8.reuse, R16, R44 ;  /* 0x00000010082c723c */ /* 0x040ff0000000182c */
[----:B--2---:R-:W-:Y:S01]  /*7b40*/  HMMA.16816.F32 R24, R8, R12, R24 ;  /* 0x0000000c0818723c */ /* 0x004fe20000001818 */
[--C-:B-1----:R-:W-:Y:S01]  /*7b50*/  FFMA.FTZ R4, R185, c[0x0][0x23c], -R6.reuse ;  /* 0x00008f00b9047a23 */ /* 0x102fe20000010806 */
[----:B---3--:R-:W-:Y:S01]  /*7b60*/  F2FP.PACK_AB R164, R53, R54 ;  /* 0x0000003635a4723e */ /* 0x008fe200000000ff */
[----:B------:R-:W-:-:S02]  /*7b70*/  FFMA.FTZ R6, R186, c[0x0][0x23c], -R6 ;  /* 0x00008f00ba067a23 */ /* 0x000fc40000010806 */
[----:B------:R1:W2:Y:S01]  /*7b80*/  MUFU.EX2 R52, R4 ;  /* 0x0000000400347308 */ /* 0x0002a20000000800 */
[----:B------:R-:W-:Y:S02]  /*7b90*/  FADD.FTZ R2, R53, R2 ;  /* 0x0000000235027221 */ /* 0x000fe40000010000 */
[C---:B------:R-:W-:Y:S05]  /*7ba0*/  HMMA.16816.F32 R12, R8.reuse, R14, R48 ;  /* 0x0000000e080c723c */ /* 0x040fea0000001830 */
[----:B------:R-:W3:Y:S03]  /*7bb0*/  MUFU.EX2 R248, R6 ;  /* 0x0000000600f87308 */ /* 0x000ee60000000800 */
[----:B-----5:R-:W-:Y:S01]  /*7bc0*/  HMMA.16816.F32 R140, R8, R20, R72 ;  /* 0x00000014088c723c */ /* 0x020fe20000001848 */
[----:B-1----:R-:W-:-:S02]  /*7bd0*/  FFMA.FTZ R4, R187, c[0x0][0x23c], -R5 ;  /* 0x00008f00bb047a23 */ /* 0x002fc40000010805 */
[----:B--2---:R-:W-:-:S05]  /*7be0*/  FADD.FTZ R2, R52, R2 ;  /* 0x0000000234027221 */ /* 0x004fca0000010000 */
[----:B------:R-:W-:Y:S01]  /*7bf0*/  HMMA.16816.F32 R8, R8, R22, R32 ;  /* 0x000000160808723c */ /* 0x000fe20000001820 */
[----:B------:R1:W2:Y:S01]  /*7c00*/  MUFU.EX2 R18, R4 ;  /* 0x0000000400127308 */ /* 0x0002a20000000800 */
[C---:B---3--:R-:W-:Y:S01]  /*7c10*/  F2FP.PACK_AB R166, R248.reuse, R52 ;  /* 0x00000034f8a6723e */ /* 0x048fe200000000ff */
[----:B------:R-:W-:Y:S02]  /*7c20*/  FADD.FTZ R248, R248, R2 ;  /* 0x00000002f8f87221 */ /* 0x000fe40000010000 */
[--C-:B-1----:R-:W-:Y:S02]  /*7c30*/  FFMA.FTZ R4, R188, c[0x0][0x23c], -R5.reuse ;  /* 0x00008f00bc047a23 */ /* 0x102fe40000010805 */
[----:B--2---:R-:W-:Y:S02]  /*7c40*/  FADD.FTZ R0, R18, R0 ;  /* 0x0000000012007221 */ /* 0x004fe40000010000 */
[----:B------:R1:W2:Y:S02]  /*7c50*/  MUFU.EX2 R17, R4 ;  /* 0x0000000400117308 */ /* 0x0002a40000000800 */
[--C-:B-1----:R-:W-:Y:S01]  /*7c60*/  FFMA.FTZ R4, R189, c[0x0][0x23c], -R5.reuse ;  /* 0x00008f00bd047a23 */ /* 0x102fe20000010805 */
[----:B--2---:R-:W-:Y:S01]  /*7c70*/  F2FP.PACK_AB R165, R17, R18 ;  /* 0x0000001211a5723e */ /* 0x004fe200000000ff */
[----:B------:R-:W-:-:S04]  /*7c80*/  FFMA.FTZ R5, R190, c[0x0][0x23c], -R5 ;  /* 0x00008f00be057a23 */ /* 0x000fc80000010805 */
[----:B------:R-:W1:Y:S01]  /*7c90*/  MUFU.EX2 R16, R4 ;  /* 0x0000000400107308 */ /* 0x000e620000000800 */
[----:B------:R-:W-:-:S07]  /*7ca0*/  FADD.FTZ R0, R17, R0 ;  /* 0x0000000011007221 */ /* 0x000fce0000010000 */
[----:B------:R2:W3:Y:S01]  /*7cb0*/  MUFU.EX2 R251, R5 ;  /* 0x0000000500fb7308 */ /* 0x0004e20000000800 */
[----:B-1----:R-:W-:Y:S01]  /*7cc0*/  FADD.FTZ R0, R16, R0 ;  /* 0x0000000010007221 */ /* 0x002fe20000010000 */
[----:B--2---:R-:W1:Y:S01]  /*7cd0*/  LDSM.16.MT88.4 R4, [R217+0x11800] ;  /* 0x01180000d904783b */ /* 0x004e620000004200 */
[C---:B---3--:R-:W-:Y:S02]  /*7ce0*/  F2FP.PACK_AB R167, R251.reuse, R16 ;  /* 0x00000010fba7723e */ /* 0x048fe400000000ff */
[----:B------:R-:W-:-:S05]  /*7cf0*/  FADD.FTZ R251, R251, R0 ;  /* 0x00000000fbfb7221 */ /* 0x000fca0000010000 */
        /* <DEDUP_REMOVED lines=8> */
[----:B------:R-:W-:Y:S07]  /*7d80*/  @!P0 BRA `(.L_x_2167) ;  /* 0x00004fd000008947 */ /* 0x000fee0003800000 */
[----:B------:R-:W2:Y:S01]  /*7d90*/  LDL.LU.64 R168, [R1] ;  /* 0x0000000001a87983 */ /* 0x000ea20000300a00 */
[----:B------:R-:W-:Y:S01]  /*7da0*/  ULDC UR4, c[0x0][0x1a0] ;  /* 0x0000680000047ab9 */ /* 0x000fe20000000800 */
[----:B------:R-:W-:Y:S01]  /*7db0*/  IADD3 R242, R242, -0x2, RZ ;  /* 0xfffffffef2f27810 */ /* 0x000fe20007ffe0ff */
[----:B------:R-:W-:Y:S01]  /*7dc0*/  ULEA UR4, -UR4, URZ, 0x8 ;  /* 0x0000003f04047291 */ /* 0x000fe2000f8e413f */
[----:B------:R-:W-:Y:S01]  /*7dd0*/  MOV R146, R3 ;  /* 0x0000000300927202 */ /* 0x000fe20000000f00 */
[----:B------:R-:W-:-:S02]  /*7de0*/  IMAD.MOV.U32 R145, RZ, RZ, R144 ;  /* 0x000000ffff917224 */ /* 0x000fc400078e0090 */
[----:B------:R-:W-:Y:S02]  /*7df0*/  USHF.R.S32.HI UR6, URZ, 0x1f, UR4 ;  /* 0x0000001f3f067899 */ /* 0x000fe40008011404 */
[----:B------:R-:W-:-:S04]  /*7e00*/  MOV R0, UR4 ;  /* 0x0000000400007c02 */ /* 0x000fc80008000f00 */
[----:B------:R-:W-:Y:S01]  /*7e10*/  MOV R252, UR6 ;  /* 0x0000000600fc7c02 */ /* 0x000fe20008000f00 */
[----:B--2---:R-:W-:Y:S02]  /*7e20*/  IMAD.MOV.U32 R247, RZ, RZ, R168 ;  /* 0x000000fffff77224 */ /* 0x004fe400078e00a8 */
[----:B------:R-:W-:Y:S02]  /*7e30*/  IMAD.MOV.U32 R246, RZ, RZ, R169 ;  /* 0x000000fffff67224 */ /* 0x000fe400078e00a9 */
.L_x_2171:
[----:B------:R-:W-:Y:S04]  /*7e40*/  DEPBAR.LE SB0, 0x0 ;  /* 0x000080000000791a */ /* 0x000fe80000000000 */
[----:B------:R-:W-:Y:S06]  /*7e50*/  BAR.SYNC.DEFER_BLOCKING 0x0 ;  /* 0x0000000000007b1d */ /* 0x000fec0000010000 */
[----:B------:R-:W-:Y:S02]  /*7e60*/  ULDC UR6, c[0x0][0x1a0] ;  /* 0x0000680000067ab9 */ /* 0x000fe40000000800 */
[----:B------:R-:W-:Y:S06]  /*7e70*/  ULEA UR4, -UR6, URZ, 0x8 ;  /* 0x0000003f06047291 */ /* 0x000fec000f8e413f */
[----:B------:R-:W-:Y:S04]  /*7e80*/  MOV R0, UR4 ;  /* 0x0000000400007c02 */ /* 0x000fe80008000f00 */
[----:B------:R-:W-:Y:S02]  /*7e90*/  MOV R2, R0 ;  /* 0x0000000000027202 */ /* 0x000fe40000000f00 */
[----:B------:R-:W-:Y:S01]  /*7ea0*/  MOV R0, R252 ;  /* 0x000000fc00007202 */ /* 0x000fe20000000f00 */
[----:B------:R-:W-:-:S05]  /*7eb0*/  @P6 BRA `(.L_x_2168) ;  /* 0x000003b000006947 */ /* 0x000fca0003800000 */
[----:B------:R-:W-:Y:S01]  /*7ec0*/  IMAD.SHL.U32 R5, R242, 0x100, RZ ;  /* 0x00000100f2057824 */ /* 0x000fe200078e00ff */
[----:B------:R-:W-:Y:S04]  /*7ed0*/  IABS R9, c[0x0][0x2d0] ;  /* 0x0000b40000097a13 */ /* 0x000fe80000000000 */
[----:B------:R-:W1:Y:S01]  /*7ee0*/  I2F.RP R2, R9 ;  /* 0x0000000900027306 */ /* 0x000e620000209400 */
[C---:B------:R-:W-:Y:S02]  /*7ef0*/  IADD3 R7, R5.reuse, 0x100, RZ ;  /* 0x0000010005077810 */ /* 0x040fe40007ffe0ff */
[----:B------:R-:W-:Y:S02]  /*7f00*/  IABS R6, R5 ;  /* 0x0000000500067213 */ /* 0x000fe40000000000 */
[----:B------:R-:W-:Y:S02]  /*7f10*/  IABS R4, R7 ;  /* 0x0000000700047213 */ /* 0x000fe40000000000 */
[----:B------:R-:W-:Y:S02]  /*7f20*/  LOP3.LUT R5, R5, c[0x0][0x2d0], RZ, 0x3c, !PT ;  /* 0x0000b40005057a12 */ /* 0x000fe400078e3cff */
[----:B------:R-:W-:Y:S02]  /*7f30*/  LOP3.LUT R7, R7, c[0x0][0x2d0], RZ, 0x3c, !PT ;  /* 0x0000b40007077a12 */ /* 0x000fe400078e3cff */
[----:B------:R-:W-:Y:S02]  /*7f40*/  ISETP.GE.AND P0, PT, R5, RZ, PT ;  /* 0x000000ff0500720c */ /* 0x000fe40003f06270 */
[----:B------:R-:W-:Y:S01]  /*7f50*/  ISETP.GE.AND P2, PT, R7, RZ, PT ;  /* 0x000000ff0700720c */ /* 0x000fe20003f46270 */
        /* <DEDUP_REMOVED lines=9> */
[----:B------:R-:W-:Y:S02]  /*7ff0*/  IMAD.MOV R3, RZ, RZ, -R0 ;  /* 0x000000ffff037224 */ /* 0x000fe400078e0a00 */
[----:B------:R-:W-:Y:S02]  /*8000*/  IMAD.MOV R8, RZ, RZ, -R2 ;  /* 0x000000ffff087224 */ /* 0x000fe400078e0a02 */
[C---:B------:R-:W-:Y:S02]  /*8010*/  IMAD R3, R9.reuse, R3, R6 ;  /* 0x0000000309037224 */ /* 0x040fe400078e0206 */
[C---:B------:R-:W-:Y:S03]  /*8020*/  IMAD R4, R9.reuse, R8, R4 ;  /* 0x0000000809047224 */ /* 0x040fe600078e0204 */
        /* <DEDUP_REMOVED lines=8> */
[----:B------:R-:W-:Y:S02]  /*80b0*/  ISETP.NE.AND P1, PT, RZ, c[0x0][0x2d0], PT ;  /* 0x0000b400ff007a0c */ /* 0x000fe40003f25270 */
[----:B------:R-:W-:Y:S07]  /*80c0*/  LOP3.LUT R3, RZ, c[0x0][0x2d0], RZ, 0x33, !PT ;  /* 0x0000b400ff037a12 */ /* 0x000fee00078e33ff */
[----:B------:R-:W-:Y:S02]  /*80d0*/  @P4 IADD3 R0, R0, 0x1, RZ ;  /* 0x0000000100004810 */ /* 0x000fe40007ffe0ff */
[----:B------:R-:W-:Y:S03]  /*80e0*/  @P5 IADD3 R2, R2, 0x1, RZ ;  /* 0x0000000102025810 */ /* 0x000fe60007ffe0ff */
[----:B------:R-:W-:Y:S02]  /*80f0*/  @!P0 IMAD.MOV R0, RZ, RZ, -R0 ;  /* 0x000000ffff008224 */ /* 0x000fe400078e0a00 */
[----:B------:R-:W-:Y:S03]  /*8100*/  @!P2 IMAD.MOV R2, RZ, RZ, -R2 ;  /* 0x000000ffff02a224 */ /* 0x000fe600078e0a02 */
[C---:B------:R-:W-:Y:S02]  /*8110*/  SEL R6, R3.reuse, R0, !P1 ;  /* 0x0000000003067207 */ /* 0x040fe40004800000 */
[----:B------:R-:W-:Y:S02]  /*8120*/  SEL R0, R3, R2, !P1 ;  /* 0x0000000203007207 */ /* 0x000fe40004800000 */
[-C--:B------:R-:W-:Y:S02]  /*8130*/  LEA R4, P1, R6, R244.reuse, 0x2 ;  /* 0x000000f406047211 */ /* 0x080fe400078210ff */
[----:B------:R-:W-:Y:S02]  /*8140*/  LEA R2, P0, R0, R244, 0x2 ;  /* 0x000000f400027211 */ /* 0x000fe400078010ff */
[-C--:B------:R-:W-:Y:S02]  /*8150*/  LEA.HI.X.SX32 R5, R6, R245.reuse, 0x2, P1 ;  /* 0x000000f506057211 */ /* 0x080fe400008f16ff */
[C---:B------:R-:W-:Y:S01]  /*8160*/  LEA.HI.X.SX32 R3, R0.reuse, R245, 0x2, P0 ;  /* 0x000000f500037211 */ /* 0x040fe200000f16ff */
[----:B------:R-:W-:Y:S02]  /*8170*/  IMAD.IADD R0, R0, 0x1, -R6 ;  /* 0x0000000100007824 */ /* 0x000fe400078e0a06 */
[----:B------:R1:W2:Y:S04]  /*8180*/  LDG.E R7, [R4.64] ;  /* 0x0000000a04077981 */ /* 0x0002a8000c1e1900 */
[----:B-1----:R1:W2:Y:S02]  /*8190*/  LDG.E R5, [R2.64] ;  /* 0x0000000a02057981 */ /* 0x0022a4000c1e1900 */
[----:B-1----:R-:W-:Y:S04]  /*81a0*/  IMAD.MOV.U32 R2, RZ, RZ, c[0x0][0x2d0] ;  /* 0x0000b400ff027624 */ /* 0x002fe800078e00ff */
[----:B------:R-:W-:Y:S05]  /*81b0*/  IMAD R0, R0, R2, -0x100 ;  /* 0xffffff0000007424 */ /* 0x000fea00078e0202 */
[----:B------:R-:W-:Y:S05]  /*81c0*/  SHF.R.S32.HI R2, RZ, 0x1f, R0 ;  /* 0x0000001fff027819 */ /* 0x000fea0000011400 */
[----:B------:R-:W-:Y:S02]  /*81d0*/  IMAD R4, R2, c[0x0][0x1a0], RZ ;  /* 0x0000680002047a24 */ /* 0x000fe400078e02ff */
[C---:B------:R-:W-:Y:S04]  /*81e0*/  IMAD.WIDE.U32 R2, R0.reuse, c[0x0][0x1a0], RZ ;  /* 0x0000680000027a25 */ /* 0x040fe800078e00ff */
[----:B------:R-:W-:Y:S04]  /*81f0*/  IMAD R0, R0, c[0x0][0x1a4], R4 ;  /* 0x0000690000007a24 */ /* 0x000fe800078e0204 */
[----:B------:R-:W-:Y:S02]  /*8200*/  IMAD.IADD R3, R3, 0x1, R0 ;  /* 0x0000000103037824 */ /* 0x000fe400078e0200 */
[----:B--2---:R-:W-:Y:S04]  /*8210*/  IMAD.IADD R5, R7, 0x1, -R5 ;  /* 0x0000000107057824 */ /* 0x004fe800078e0a05 */
[C---:B------:R-:W-:Y:S01]  /*8220*/  IMAD.WIDE.U32 R2, R5.reuse, c[0x0][0x188], R2 ;  /* 0x0000620005027a25 */ /* 0x040fe200078e0002 */
[----:B------:R-:W-:Y:S05]  /*8230*/  SHF.R.S32.HI R4, RZ, 0x1f, R5 ;  /* 0x0000001fff047819 */ /* 0x000fea0000011405 */
[----:B------:R-:W-:Y:S04]  /*8240*/  IMAD R0, R4, c[0x0][0x188], RZ ;  /* 0x0000620004007a24 */ /* 0x000fe800078e02ff */
[----:B------:R-:W-:Y:S04]  /*8250*/  IMAD R0, R5, c[0x0][0x18c], R0 ;  /* 0x0000630005007a24 */ /* 0x000fe800078e0200 */
[----:B------:R-:W-:Y:S02]  /*8260*/  IMAD.IADD R0, R3, 0x1, R0 ;  /* 0x0000000103007824 */ /* 0x000fe400078e0200 */
.L_x_2168:
[C---:B------:R-:W-:Y:S04]  /*8270*/  LEA R247, P0, R2.reuse, R247, 0x1 ;  /* 0x000000f702f77211 */ /* 0x040fe800078008ff */
[----:B------:R-:W-:Y:S01]  /*8280*/  LEA.HI.X R246, R2, R246, R0, 0x1, P0 ;  /* 0x000000f602f67211 */ /* 0x000fe200000f0c00 */
[----:B------:R-:W-:Y:S01]  /*8290*/  IMAD.MOV.U32 R10, RZ, RZ, R247 ;  /* 0x000000ffff0a7224 */ /* 0x000fe200078e00f7 */
[----:B------:R-:W-:Y:S03]  /*82a0*/  IADD3 R8, P0, R247, UR12, RZ ;  /* 0x0000000cf7087c10 */ /* 0x000fe6000ff1e0ff */
        /* <DEDUP_REMOVED lines=10> */
[----:B------:R-:W-:Y:S02]  /*8350*/  IADD3.X R5, R7, UR7, RZ, P0, !PT ;  /* 0x0000000707057c10 */ /* 0x000fe400087fe4ff */
[----:B------:R3:W-:Y:S01]  /*8360*/  LDGSTS.E.BYPASS.LTC128B.128 [R243+0xb000], [R6.64] ;  /* 0x0b00000006f37fae */ /* 0x0007e2000b901d4a */
[----:B------:R-:W-:Y:S04]  /*8370*/  IADD3 R2, P0, R4, UR12, RZ ;  /* 0x0000000c04027c10 */ /* 0x000fe8000ff1e0ff */
[----:B------:R4:W-:Y:S01]  /*8380*/  LDGSTS.E.BYPASS.LTC128B.128 [R243+0xb800], [R4.64] ;  /* 0x0b80000004f37fae */ /* 0x0009e2000b901d4a */
[----:B------:R-:W-:Y:S02]  /*8390*/  IADD3.X R3, R5, UR7, RZ, P0, !PT ;  /* 0x0000000705037c10 */ /* 0x000fe400087fe4ff */
[----:B------:R-:W-:Y:S03]  /*83a0*/  IADD3 R14, P0, R2, UR12, RZ ;  /* 0x0000000c020e7c10 */ /* 0x000fe6000ff1e0ff */
        /* <DEDUP_REMOVED lines=14> */
[----:B-1----:R-:W-:Y:S03]  /*8490*/  IADD3 R10, P0, R16, UR12, RZ ;  /* 0x0000000c100a7c10 */ /* 0x002fe6000ff1e0ff */
[----:B------:R1:W-:Y:S01]  /*84a0*/  LDGSTS.E.BYPASS.LTC128B.128 [R243+0xe800], [R16.64] ;  /* 0x0e80000010f37fae */ /* 0x0003e2000b901d4a */
[----:B------:R-:W-:Y:S02]  /*84b0*/  IADD3.X R11, R17, UR7, RZ, P0, !PT ;  /* 0x00000007110b7c10 */ /* 0x000fe400087fe4ff */
[----:B--2---:R-:W-:Y:S03]  /*84c0*/  IADD3 R8, P0, R10, UR12, RZ ;  /* 0x0000000c0a087c10 */ /* 0x004fe6000ff1e0ff */
[----:B------:R2:W-:Y:S01]  /*84d0*/  LDGSTS.E.BYPASS.LTC128B.128 [R243+0xf000], [R10.64] ;  /* 0x0f0000000af37fae */ /* 0x0005e2000b901d4a */
[----:B------:R-:W-:Y:S02]  /*84e0*/  IADD3.X R9, R11, UR7, RZ, P0, !PT ;  /* 0x000000070b097c10 */ /* 0x000fe400087fe4ff */
[----:B---3--:R-:W-:Y:S03]  /*84f0*/  IADD3 R6, P0, R8, UR12, RZ ;  /* 0x0000000c08067c10 */ /* 0x008fe6000ff1e0ff */
[----:B------:R3:W-:Y:S01]  /*8500*/  LDGSTS.E.BYPASS.LTC128B.128 [R243+0xf800], [R8.64] ;  /* 0x0f80000008f37fae */ /* 0x0007e2000b901d4a */
[----:B------:R-:W-:Y:S02]  /*8510*/  IADD3.X R7, R9, UR7, RZ, P0, !PT ;  /* 0x0000000709077c10 */ /* 0x000fe400087fe4ff */
[----:B----4-:R-:W-:Y:S03]  /*8520*/  IADD3 R4, P0, R6, UR12, RZ ;  /* 0x0000000c06047c10 */ /* 0x010fe6000ff1e0ff */
[----:B------:R4:W-:Y:S01]  /*8530*/  LDGSTS.E.BYPASS.LTC128B.128 [R243+0x10000], [R6.64] ;  /* 0x1000000006f37fae */ /* 0x0009e2000b901d4a */
[----:B------:R-:W-:Y:S02]  /*8540*/  IADD3.X R5, R7, UR7, RZ, P0, !PT ;  /* 0x0000000707057c10 */ /* 0x000fe400087fe4ff */
[----:B-----5:R-:W-:Y:S03]  /*8550*/  IADD3 R2, P0, R4, UR12, RZ ;  /* 0x0000000c04027c10 */ /* 0x020fe6000ff1e0ff */
[----:B------:R4:W-:Y:S01]  /*8560*/  LDGSTS.E.BYPASS.LTC128B.128 [R243+0x10800], [R4.64] ;  /* 0x1080000004f37fae */ /* 0x0009e2000b901d4a */
[----:B------:R-:W-:Y:S05]  /*8570*/  IADD3.X R3, R5, UR7, RZ, P0, !PT ;  /* 0x0000000705037c10 */ /* 0x000fea00087fe4ff */
[----:B------:R3:W-:Y:S01]  /*8580*/  LDGSTS.E.BYPASS.LTC128B.128 [R243+0x11000], [R2.64] ;  /* 0x1100000002f37fae */ /* 0x0007e2000b901d4a */
[----:B--2---:R-:W-:Y:S04]  /*8590*/  IADD3 R10, P0, R2, UR12, RZ ;  /* 0x0000000c020a7c10 */ /* 0x004fe8000ff1e0ff */
[----:B------:R-:W-:Y:S02]  /*85a0*/  IADD3.X R11, R3, UR7, RZ, P0, !PT ;  /* 0x00000007030b7c10 */ /* 0x000fe400087fe4ff */
[----:B------:R-:W-:Y:S03]  /*85b0*/  ISETP.GE.AND P0, PT, R242, 0x1, PT ;  /* 0x00000001f200780c */ /* 0x000fe60003f06270 */
[----:B------:R3:W-:Y:S05]  /*85c0*/  LDGSTS.E.BYPASS.LTC128B.128 [R243+0x11800], [R10.64] ;  /* 0x118000000af37fae */ /* 0x0007ea000b901d4a */
[----:B------:R-:W-:Y:S05]  /*85d0*/  LDSM.16.M88.4 R128, [R223] ;  /* 0x00000000df80783b */ /* 0x000fea0000000200 */
[----:B-1----:R-:W-:Y:S05]  /*85e0*/  LDSM.16.M88.4 R16, [R221+0x800] ;  /* 0x00080000dd10783b */ /* 0x002fea0000000200 */
[----:B------:R-:W-:Y:S05]  /*85f0*/  LDSM.16.M88.4 R24, [R221+0x1000] ;  /* 0x00100000dd18783b */ /* 0x000fea0000000200 */
[----:B------:R-:W-:Y:S05]  /*8600*/  LDSM.16.M88.4 R32, [R221+0x1800] ;  /* 0x00180000dd20783b */ /* 0x000fea0000000200 */
[----:B------:R-:W0:Y:S05]  /*8610*/  LDGDEPBAR ;  /* 0x00000000000079af */ /* 0x000e2a0000000000 */
[----:B---3--:R-:W4:Y:S05]  /*8620*/  LDSM.16.M88.4 R8, [R221] ;  /* 0x00000000dd08783b */ /* 0x008f2a0000000200 */
[----:B------:R-:W1:Y:S05]  /*8630*/  LDSM.16.M88.4 R40, [R221+0x2000] ;  /* 0x00200000dd28783b */ /* 0x000e6a0000000200 */
[----:B------:R-:W2:Y:S05]  /*8640*/  LDSM.16.M88.4 R48, [R221+0x2800] ;  /* 0x00280000dd30783b */ /* 0x000eaa0000000200 */
[----:B------:R-:W3:Y:S05]  /*8650*/  LDSM.16.M88.4 R56, [R221+0x3000] ;  /* 0x00300000dd38783b */ /* 0x000eea0000000200 */
[----:B------:R-:W5:Y:S05]  /*8660*/  LDSM.16.M88.4 R64, [R221+0x3800] ;  /* 0x00380000dd40783b */ /* 0x000f6a0000000200 */
[----:B------:R-:W1:Y:S05]  /*8670*/  LDSM.16.M88.4 R72, [R221+0x4000] ;  /* 0x00400000dd48783b */ /* 0x000e6a0000000200 */
[----:B------:R-:W1:Y:S05]  /*8680*/  LDSM.16.M88.4 R80, [R221+0x4800] ;  /* 0x00480000dd50783b */ /* 0x000e6a0000000200 */
[----:B------:R-:W1:Y:S01]  /*8690*/  LDSM.16.M88.4 R88, [R221+0x5000] ;  /* 0x00500000dd58783b */ /* 0x000e620000000200 */
[C---:B----4-:R-:W-:Y:S04]  /*86a0*/  HMMA.16816.F32 R4, R128.reuse, R8, RZ ;  /* 0x000000088004723c */ /* 0x050fe800000018ff */
[----:B------:R-:W4:Y:S05]  /*86b0*/  LDSM.16.M88.4 R96, [R221+0x5800] ;  /* 0x00580000dd60783b */ /* 0x000f2a0000000200 */
[----:B------:R-:W1:Y:S01]  /*86c0*/  LDSM.16.M88.4 R104, [R221+0x6000] ;  /* 0x00600000dd68783b */ /* 0x000e620000000200 */
[C---:B------:R-:W-:Y:S04]  /*86d0*/  HMMA.16816.F32 R8, R128.reuse, R10, RZ ;  /* 0x0000000a8008723c */ /* 0x040fe800000018ff */
[----:B------:R-:W1:Y:S04]  /*86e0*/  LDSM.16.M88.4 R112, [R221+0x6800] ;  /* 0x00680000dd70783b */ /* 0x000e680000000200 */
[C---:B------:R-:W-:Y:S01]  /*86f0*/  HMMA.16816.F32 R12, R128.reuse, R16, RZ ;  /* 0x00000010800c723c */ /* 0x040fe200000018ff */
[----:B------:R-:W1:Y:S05]  /*8700*/  LDSM.16.M88.4 R120, [R221+0x7000] ;  /* 0x00700000dd78783b */ /* 0x000e6a0000000200 */
[----:B------:R-:W1:Y:S02]  /*8710*/  LDSM.16.M88.4 R168, [R221+0x7800] ;  /* 0x00780000dda8783b */ /* 0x000e640000000200 */
[C---:B------:R-:W-:Y:S03]  /*8720*/  HMMA.16816.F32 R16, R128.reuse, R18, RZ ;  /* 0x000000128010723c */ /* 0x040fe600000018ff */
[----:B------:R-:W-:Y:S05]  /*8730*/  LDSM.16.M88.4 R172, [R226] ;  /* 0x00000000e2ac783b */ /* 0x000fea0000000200 */
[C---:B------:R-:W-:Y:S01]  /*8740*/  HMMA.16816.F32 R20, R128.reuse, R24, RZ ;  /* 0x000000188014723c */ /* 0x040fe200000018ff */
[----:B------:R-:W2:Y:S05]  /*8750*/  LDSM.16.M88.4 R176, [R220] ;  /* 0x00000000dcb0783b */ /* 0x000eaa0000000200 */
[----:B------:R-:W2:Y:S02]  /*8760*/  LDSM.16.M88.4 R180, [R220+0x800] ;  /* 0x00080000dcb4783b */ /* 0x000ea40000000200 */
[C---:B------:R-:W-:Y:S03]  /*8770*/  HMMA.16816.F32 R24, R128.reuse, R26, RZ ;  /* 0x0000001a8018723c */ /* 0x040fe600000018ff */
[----:B------:R-:W3:Y:S05]  /*8780*/  LDSM.16.M88.4 R184, [R220+0x1000] ;  /* 0x00100000dcb8783b */ /* 0x000eea0000000200 */
[C---:B------:R-:W-:Y:S01]  /*8790*/  HMMA.16816.F32 R28, R128.reuse, R32, RZ ;  /* 0x00000020801c723c */ /* 0x040fe200000018ff */
[----:B------:R-:W3:Y:S05]  /*87a0*/  LDSM.16.M88.4 R188, [R220+0x1800] ;  /* 0x00180000dcbc783b */ /* 0x000eea0000000200 */
[----:B------:R-:W3:Y:S02]  /*87b0*/  LDSM.16.M88.4 R192, [R220+0x2000] ;  /* 0x00200000dcc0783b */ /* 0x000ee40000000200 */
[C---:B------:R-:W-:Y:S03]  /*87c0*/  HMMA.16816.F32 R32, R128.reuse, R34, RZ ;  /* 0x000000228020723c */ /* 0x040fe600000018ff */
[----:B------:R-:W-:Y:S05]  /*87d0*/  LDSM.16.M88.4 R196, [R220+0x3800] ;  /* 0x00380000dcc4783b */ /* 0x000fea0000000200 */
[C---:B-1----:R-:W-:Y:S01]  /*87e0*/  HMMA.16816.F32 R36, R128.reuse, R40, RZ ;  /* 0x000000288024723c */ /* 0x042fe200000018ff */
[----:B------:R-:W-:Y:S05]  /*87f0*/  LDSM.16.M88.4 R200, [R224] ;  /* 0x00000000e0c8783b */ /* 0x000fea0000000200 */
[----:B------:R-:W-:Y:S02]  /*8800*/  LDSM.16.M88.4 R204, [R222] ;  /* 0x00000000decc783b */ /* 0x000fe40000000200 */
[C---:B------:R-:W-:Y:S03]  /*8810*/  HMMA.16816.F32 R40, R128.reuse, R42, RZ ;  /* 0x0000002a8028723c */ /* 0x040fe600000018ff */
[----:B------:R-:W-:Y:S05]  /*8820*/  LDSM.16.M88.4 R208, [R219+0x7000] ;  /* 0x00700000dbd0783b */ /* 0x000fea0000000200 */
[C---:B--2---:R-:W-:Y:S01]  /*8830*/  HMMA.16816.F32 R44, R128.reuse, R48, RZ ;  /* 0x00000030802c723c */ /* 0x044fe200000018ff */
[----:B------:R-:W-:Y:S07]  /*8840*/  LDSM.16.M88.4 R212, [R219+0x7800] ;  /* 0x00780000dbd4783b */ /* 0x000fee0000000200 */
        /* <DEDUP_REMOVED lines=49> */
[C---:B----4-:R-:W-:Y:S08]  /*8b60*/  HMMA.16816.F32 R76, R172.reuse, R184, R76 ;  /* 0x000000b8ac4c723c */ /* 0x050ff0000000184c */
[C---:B------:R-:W-:Y:S01]  /*8b70*/  HMMA.16816.F32 R80, R172.reuse, R186, R80 ;  /* 0x000000baac50723c */ /* 0x040fe20000001850 */
[----:B------:R-:W-:Y:S07]  /*8b80*/  LDSM.16.M88.4 R184, [R239] ;  /* 0x00000000efb8783b */ /* 0x000fee0000000200 */
[C---:B-1----:R-:W-:Y:S08]  /*8b90*/  HMMA.16816.F32 R84, R172.reuse, R168, R84 ;  /* 0x000000a8ac54723c */ /* 0x042ff00000001854 */
[C---:B------:R-:W-:Y:S01]  /*8ba0*/  HMMA.16816.F32 R88, R172.reuse, R170, R88 ;  /* 0x000000aaac58723c */ /* 0x040fe20000001858 */
[----:B------:R-:W1:Y:S07]  /*8bb0*/  LDSM.16.M88.4 R168, [R241] ;  /* 0x00000000f1a8783b */ /* 0x000e6e0000000200 */
[C---:B--2---:R-:W-:Y:S08]  /*8bc0*/  HMMA.16816.F32 R92, R172.reuse, R176, R92 ;  /* 0x000000b0ac5c723c */ /* 0x044ff0000000185c */
[C---:B------:R-:W-:Y:S01]  /*8bd0*/  HMMA.16816.F32 R96, R172.reuse, R178, R96 ;  /* 0x000000b2ac60723c */ /* 0x040fe20000001860 */
[----:B------:R-:W2:Y:S07]  /*8be0*/  LDSM.16.M88.4 R176, [R240] ;  /* 0x00000000f0b0783b */ /* 0x000eae0000000200 */
[C---:B------:R-:W-:Y:S08]  /*8bf0*/  HMMA.16816.F32 R100, R172.reuse, R188, R100 ;  /* 0x000000bcac64723c */ /* 0x040ff00000001864 */
[C---:B------:R-:W-:Y:S01]  /*8c00*/  HMMA.16816.F32 R104, R172.reuse, R190, R104 ;  /* 0x000000beac68723c */ /* 0x040fe20000001868 */
[----:B------:R-:W-:Y:S07]  /*8c10*/  LDSM.16.M88.4 R188, [R236] ;  /* 0x00000000ecbc783b */ /* 0x000fee0000000200 */
[C---:B------:R-:W-:Y:S08]  /*8c20*/  HMMA.16816.F32 R108, R172.reuse, R192, R108 ;  /* 0x000000c0ac6c723c */ /* 0x040ff0000000186c */
[C---:B------:R-:W-:Y:S01]  /*8c30*/  HMMA.16816.F32 R112, R172.reuse, R194, R112 ;  /* 0x000000c2ac70723c */ /* 0x040fe20000001870 */
[----:B------:R-:W-:Y:S07]  /*8c40*/  LDSM.16.M88.4 R192, [R235] ;  /* 0x00000000ebc0783b */ /* 0x000fee0000000200 */
[C---:B-----5:R-:W-:Y:S08]  /*8c50*/  HMMA.16816.F32 R116, R172.reuse, R196, R116 ;  /* 0x000000c4ac74723c */ /* 0x060ff00000001874 */
[C---:B------:R-:W-:Y:S01]  /*8c60*/  HMMA.16816.F32 R120, R172.reuse, R198, R120 ;  /* 0x000000c6ac78723c */ /* 0x040fe20000001878 */
[----:B------:R-:W-:Y:S07]  /*8c70*/  LDSM.16.M88.4 R196, [R234] ;  /* 0x00000000eac4783b */ /* 0x000fee0000000200 */
[C---:B---3--:R-:W-:Y:S08]  /*8c80*/  HMMA.16816.F32 R124, R172.reuse, R180, R124 ;  /* 0x000000b4ac7c723c */ /* 0x048ff0000000187c */
[----:B------:R-:W-:Y:S01]  /*8c90*/  HMMA.16816.F32 R128, R172, R182, R128 ;  /* 0x000000b6ac80723c */ /* 0x000fe20000001880 */
[----:B------:R-:W3:Y:S05]  /*8ca0*/  LDSM.16.M88.4 R172, [R238] ;  /* 0x00000000eeac783b */ /* 0x000eea0000000200 */
[----:B------:R-:W4:Y:S02]  /*8cb0*/  LDSM.16.M88.4 R180, [R237] ;  /* 0x00000000edb4783b */ /* 0x000f240000000200 */
[C---:B------:R-:W-:Y:S08]  /*8cc0*/  HMMA.16816.F32 R4, R200.reuse, R204, R4 ;  /* 0x000000ccc804723c */ /* 0x040ff00000001804 */
        /* <DEDUP_REMOVED lines=11> */
[C---:B---3--:R-:W-:Y:S08]  /*8d80*/  HMMA.16816.F32 R36, R200.reuse, R172, R36 ;  /* 0x000000acc824723c */ /* 0x048ff00000001824 */
[C---:B------:R-:W-:Y:S01]  /*8d90*/  HMMA.16816.F32 R40, R200.reuse, R174, R40 ;  /* 0x000000aec828723c */ /* 0x040fe20000001828 */
[----:B------:R-:W3:Y:S07]  /*8da0*/  LDSM.16.M88.4 R172, [R230] ;  /* 0x00000000e6ac783b */ /* 0x000eee0000000200 */
[C---:B----4-:R-:W-:Y:S08]  /*8db0*/  HMMA.16816.F32 R44, R200.reuse, R180, R44 ;  /* 0x000000b4c82c723c */ /* 0x050ff0000000182c */
        /* <DEDUP_REMOVED lines=30> */
[----:B------:R-:W-:Y:S01]  /*8fa0*/  HMMA.16816.F32 R128, R200, R182, R128 ;  /* 0x000000b6c880723c */ /* 0x000fe20000001880 */
[----:B------:R-:W5:Y:S05]  /*8fb0*/  LDSM.16.M88.4 R180, [R219+0x3800] ;  /* 0x00380000dbb4783b */ /* 0x000f6a0000000200 */
[----:B------:R-:W-:Y:S02]  /*8fc0*/  LDSM.16.M88.4 R200, [R219+0x6000] ;  /* 0x00600000dbc8783b */ /* 0x000fe40000000200 */
        /* <DEDUP_REMOVED lines=9> */
[C---:B----4-:R-:W-:Y:S08]  /*9060*/  HMMA.16816.F32 R28, R184.reuse, R204, R28 ;  /* 0x000000ccb81c723c */ /* 0x050ff0000000181c */
[C---:B------:R-:W-:Y:S01]  /*9070*/  HMMA.16816.F32 R32, R184.reuse, R206, R32 ;  /* 0x000000ceb820723c */ /* 0x040fe20000001820 */
[----:B------:R-:W-:Y:S07]  /*9080*/  LDSM.16.M88.4 R204, [R219+0x6800] ;  /* 0x00680000dbcc783b */ /* 0x000fee0000000200 */
[C---:B---3--:R-:W-:Y:S08]  /*9090*/  HMMA.16816.F32 R36, R184.reuse, R172, R36 ;  /* 0x000000acb824723c */ /* 0x048ff00000001824 */
[C---:B------:R-:W-:Y:S01]  /*90a0*/  HMMA.16816.F32 R40, R184.reuse, R174, R40 ;  /* 0x000000aeb828723c */ /* 0x040fe20000001828 */
[----:B------:R-:W3:Y:S01]  /*90b0*/  LDSM.16.M88.4 R172, [R219+0x5800] ;  /* 0x00580000dbac783b */ /* 0x000ee20000000200 */
[----:B------:R-:W-:Y:S04]  /*90c0*/  DEPBAR.LE SB0, 0x0 ;  /* 0x000080000000791a */ /* 0x000fe80000000000 */
[----:B------:R-:W-:Y:S02]  /*90d0*/  BAR.SYNC.DEFER_BLOCKING 0x0 ;  /* 0x0000000000007b1d */ /* 0x000fe40000010000 */
[C---:B-1----:R-:W-:Y:S08]  /*90e0*/  HMMA.16816.F32 R44, R184.reuse, R168, R44 ;  /* 0x000000a8b82c723c */ /* 0x042ff0000000182c */
[C---:B------:R-:W-:Y:S08]  /*90f0*/  HMMA.16816.F32 R48, R184.reuse, R170, R48 ;  /* 0x000000aab830723c */ /* 0x040ff00000001830 */
[C---:B--2---:R-:W-:Y:S08]  /*9100*/  HMMA.16816.F32 R52, R184.reuse, R176, R52 ;  /* 0x000000b0b834723c */ /* 0x044ff00000001834 */
[C---:B------:R-:W-:Y:S08]  /*9110*/  HMMA.16816.F32 R56, R184.reuse, R178, R56 ;  /* 0x000000b2b838723c */ /* 0x040ff00000001838 */
[C---:B-----5:R-:W-:Y:S08]  /*9120*/  HMMA.16816.F32 R60, R184.reuse, R180, R60 ;  /* 0x000000b4b83c723c */ /* 0x060ff0000000183c */
        /* <DEDUP_REMOVED lines=18> */
[----:B------:R-:W-:Y:S02]  /*9250*/  ULDC UR6, c[0x0][0x198] ;  /* 0x0000660000067ab9 */ /* 0x000fe40000000800 */
[----:B------:R-:W-:Y:S04]  /*9260*/  ULEA UR6, -UR6, URZ, 0x8 ;  /* 0x0000003f06067291 */ /* 0x000fe8000f8e413f */
[----:B------:R-:W-:Y:S02]  /*9270*/  USHF.R.S32.HI UR4, URZ, 0x1f, UR6 ;  /* 0x0000001f3f047899 */ /* 0x000fe40008011406 */
[----:B------:R-:W-:Y:S04]  /*9280*/  MOV R2, UR6 ;  /* 0x0000000600027c02 */ /* 0x000fe80008000f00 */
[----:B------:R-:W-:Y:S01]  /*9290*/  MOV R0, UR4 ;  /* 0x0000000400007c02 */ /* 0x000fe20008000f00 */
[----:B------:R-:W-:-:S05]  /*92a0*/  @P6 BRA `(.L_x_2170) ;  /* 0x000003b000006947 */ /* 0x000fca0003800000 */
[----:B------:R-:W-:Y:S01]  /*92b0*/  IMAD.SHL.U32 R168, R242, 0x100, RZ ;  /* 0x00000100f2a87824 */ /* 0x000fe200078e00ff */
[----:B------:R-:W-:Y:S04]  /*92c0*/  IABS R172, c[0x0][0x2d0] ;  /* 0x0000b40000ac7a13 */ /* 0x000fe80000000000 */
[----:B------:R-:W1:Y:S01]  /*92d0*/  I2F.RP R2, R172 ;  /* 0x000000ac00027306 */ /* 0x000e620000209400 */
[----:B------:R-:W-:Y:S02]  /*92e0*/  IADD3 R170, R168, -0x100, RZ ;  /* 0xffffff00a8aa7810 */ /* 0x000fe40007ffe0ff */
        /* <DEDUP_REMOVED lines=39> */
[----:B------:R-:W-:Y:S03]  /*9560*/  IMAD.IADD R0, R0, 0x1, -R144 ;  /* 0x0000000100007824 */ /* 0x000fe600078e0a90 */
        /* <DEDUP_REMOVED lines=10> */
[----:B------:R-:W-:Y:S01]  /*9610*/  IMAD.WIDE.U32 R2, R168, c[0x0][0x180], R2 ;  /* 0x00006000a8027a25 */ /* 0x000fe200078e0002 */
[----:B------:R-:W-:Y:S05]  /*9620*/  SHF.R.S32.HI R144, RZ, 0x1f, R168 ;  /* 0x0000001fff907819 */ /* 0x000fea00000114a8 */
[----:B------:R-:W-:Y:S04]  /*9630*/  IMAD R0, R144, c[0x0][0x180], RZ ;  /* 0x0000600090007a24 */ /* 0x000fe800078e02ff */
[----:B------:R-:W-:Y:S04]  /*9640*/  IMAD R0, R168, c[0x0][0x184], R0 ;  /* 0x00006100a8007a24 */ /* 0x000fe800078e0200 */
[----:B------:R-:W-:Y:S02]  /*9650*/  IMAD.IADD R0, R3, 0x1, R0 ;  /* 0x0000000103007824 */ /* 0x000fe400078e0200 */
.L_x_2170:
        /* <DEDUP_REMOVED lines=12> */
[----:B------:R2:W-:Y:S01]  /*9720*/  LDGSTS.E.BYPASS.LTC128B.128 [R243+0x2800], [R172.64] ;  /* 0x02800000acf37fae */ /* 0x0005e2000b901d4a */
        /* <DEDUP_REMOVED lines=38> */
[----:B------:R-:W-:Y:S05]  /*9990*/  IADD3.X R175, R3, UR5, RZ, P0, !PT ;  /* 0x0000000503af7c10 */ /* 0x000fea00087fe4ff */
[----:B------:R1:W-:Y:S04]  /*99a0*/  LDGSTS.E.BYPASS.LTC128B.128 [R243+0x9800], [R174.64] ;  /* 0x09800000aef37fae */ /* 0x0003e8000b901d4a */
[----:B------:R-:W0:Y:S02]  /*99b0*/  LDGDEPBAR ;  /* 0x00000000000079af */ /* 0x000e240000000000 */
.L_x_2169:
[----:B------:R-:W-:Y:S01]  /*99c0*/  FMNMX.FTZ R0, R4, R145, !PT ;  /* 0x0000009104007209 */ /* 0x000fe20007810000 */
[----:B-1----:R-:W-:Y:S03]  /*99d0*/  LDSM.16.MT88.4 R172, [R218+0xa000] ;  /* 0x00a00000daac783b */ /* 0x002fe60000004200 */
        /* <DEDUP_REMOVED lines=127> */
[----:B------:R-:W-:Y:S07]  /*a1d0*/  FMNMX.FTZ R0, R131, R0, !PT ;  /* 0x0000000083007209 */ /* 0x000fee0007810000 */
[----:B------:R-:W1:Y:S02]  /*a1e0*/  SHFL.BFLY PT, R2, R0, 0x2, 0x1f ;  /* 0x0c401f0000027f89 */ /* 0x000e6400000e0000 */
[----:B-1----:R-:W-:Y:S02]  /*a1f0*/  FMNMX.FTZ R0, R0, R2, !PT ;  /* 0x0000000200007209 */ /* 0x002fe40007810000 */
[----:B------:R-:W-:Y:S04]  /*a200*/  FMNMX.FTZ R144, R144, R3, !PT ;  /* 0x0000000390907209 */ /* 0x000fe80007810000 */
[----:B------:R-:W1:Y:S08]  /*a210*/  SHFL.BFLY PT, R3, R0, 0x1, 0x1f ;  /* 0x0c201f0000037f89 */ /* 0x000e7000000e0000 */
[----:B------:R-:W2:Y:S01]  /*a220*/  SHFL.BFLY PT, R168, R144, 0x1, 0x1f ;  /* 0x0c201f0090a87f89 */ /* 0x000ea200000e0000 */
[----:B-1----:R-:W-:Y:S02]  /*a230*/  FMNMX.FTZ R3, R0, R3, !PT ;  /* 0x0000000300037209 */ /* 0x002fe40007810000 */
[----:B--2---:R-:W-:Y:S05]  /*a240*/  FMNMX.FTZ R144, R144, R168, !PT ;  /* 0x000000a890907209 */ /* 0x004fea0007810000 */
[----:B------:R-:W1:Y:S01]  /*a250*/  LDSM.16.MT88.4 R168, [R147+0xa000] ;  /* 0x00a0000093a8783b */ /* 0x000e620000004200 */
[C---:B------:R-:W-:Y:S01]  /*a260*/  FSETP.NEU.FTZ.AND P0, PT, R144.reuse, -INF , PT ;  /* 0xff8000009000780b */ /* 0x040fe20003f1d000 */
[C---:B------:R-:W-:Y:S02]  /*a270*/  FADD.FTZ R2, -R144.reuse, R145 ;  /* 0x0000009190027221 */ /* 0x040fe40000010100 */
[----:B------:R-:W-:Y:S02]  /*a280*/  FMUL.FTZ R145, R144, c[0x0][0x23c] ;  /* 0x00008f0090917a20 */ /* 0x000fe40000410000 */
[----:B------:R-:W-:Y:S03]  /*a290*/  FMUL.FTZ R0, R2, c[0x0][0x23c] ;  /* 0x00008f0002007a20 */ /* 0x000fe60000410000 */
[----:B------:R-:W-:Y:S01]  /*a2a0*/  FSEL R145, R145, RZ, P0 ;  /* 0x000000ff91917208 */ /* 0x000fe20000000000 */
[----:B------:R-:W2:Y:S01]  /*a2b0*/  MUFU.EX2 R2, R0 ;  /* 0x0000000000027308 */ /* 0x000ea20000000800 */
[----:B------:R-:W-:Y:S03]  /*a2c0*/  FSETP.NEU.FTZ.AND P0, PT, R3, -INF , PT ;  /* 0xff8000000300780b */ /* 0x000fe60003f1d000 */
[--C-:B------:R-:W-:Y:S02]  /*a2d0*/  FFMA.FTZ R28, R28, c[0x0][0x23c], -R145.reuse ;  /* 0x00008f001c1c7a23 */ /* 0x100fe40000010891 */
        /* <DEDUP_REMOVED lines=9> */
[----:B------:R3:W-:Y:S01]  /*a370*/  MUFU.EX2 R188, R8 ;  /* 0x0000000800bc7308 */ /* 0x0007e20000000800 */
[--C-:B------:R-:W-:Y:S02]  /*a380*/  FFMA.FTZ R12, R12, c[0x0][0x23c], -R145.reuse ;  /* 0x00008f000c0c7a23 */ /* 0x100fe40000010891 */
[--C-:B------:R-:W-:Y:S02]  /*a390*/  FFMA.FTZ R13, R13, c[0x0][0x23c], -R145.reuse ;  /* 0x00008f000d0d7a23 */ /* 0x100fe40000010891 */
[--C-:B------:R-:W-:Y:S02]  /*a3a0*/  FFMA.FTZ R16, R16, c[0x0][0x23c], -R145.reuse ;  /* 0x00008f0010107a23 */ /* 0x100fe40000010891 */
[--C-:B------:R-:W-:Y:S02]  /*a3b0*/  FFMA.FTZ R17, R17, c[0x0][0x23c], -R145.reuse ;  /* 0x00008f0011117a23 */ /* 0x100fe40000010891 */
[--C-:B------:R-:W-:Y:S01]  /*a3c0*/  FFMA.FTZ R20, R20, c[0x0][0x23c], -R145.reuse ;  /* 0x00008f0014147a23 */ /* 0x100fe20000010891 */
[----:B------:R4:W-:Y:S01]  /*a3d0*/  MUFU.EX2 R189, R9 ;  /* 0x0000000900bd7308 */ /* 0x0009e20000000800 */
[--C-:B------:R-:W-:Y:S02]  /*a3e0*/  FFMA.FTZ R21, R21, c[0x0][0x23c], -R145.reuse ;  /* 0x00008f0015157a23 */ /* 0x100fe40000010891 */
[C---:B--2---:R-:W-:Y:S02]  /*a3f0*/  FMUL.FTZ R136, R2.reuse, R136 ;  /* 0x0000008802887220 */ /* 0x044fe40000410000 */
[C---:B------:R-:W-:Y:S02]  /*a400*/  FMUL.FTZ R137, R2.reuse, R137 ;  /* 0x0000008902897220 */ /* 0x040fe40000410000 */
[C---:B------:R-:W-:Y:S02]  /*a410*/  FMUL.FTZ R140, R2.reuse, R140 ;  /* 0x0000008c028c7220 */ /* 0x040fe40000410000 */
[C---:B------:R-:W-:Y:S01]  /*a420*/  FMUL.FTZ R141, R2.reuse, R141 ;  /* 0x0000008d028d7220 */ /* 0x040fe20000410000 */
[----:B------:R2:W-:Y:S01]  /*a430*/  MUFU.EX2 R194, R12 ;  /* 0x0000000c00c27308 */ /* 0x0005e20000000800 */
[C---:B------:R-:W-:Y:S02]  /*a440*/  FMUL.FTZ R132, R2.reuse, R132 ;  /* 0x0000008402847220 */ /* 0x040fe40000410000 */
[C---:B------:R-:W-:Y:S02]  /*a450*/  FMUL.FTZ R133, R2.reuse, R133 ;  /* 0x0000008502857220 */ /* 0x040fe40000410000 */
[----:B---3--:R-:W-:Y:S02]  /*a460*/  FMUL.FTZ R8, R2, R152 ;  /* 0x0000009802087220 */ /* 0x008fe40000410000 */
[--C-:B------:R-:W-:Y:S02]  /*a470*/  FFMA.FTZ R24, R24, c[0x0][0x23c], -R145.reuse ;  /* 0x00008f0018187a23 */ /* 0x100fe40000010891 */
[--C-:B------:R-:W-:Y:S01]  /*a480*/  FFMA.FTZ R25, R25, c[0x0][0x23c], -R145.reuse ;  /* 0x00008f0019197a23 */ /* 0x100fe20000010891 */
[----:B------:R3:W-:Y:S01]  /*a490*/  MUFU.EX2 R195, R13 ;  /* 0x0000000d00c37308 */ /* 0x0007e20000000800 */
[--C-:B------:R-:W-:Y:S02]  /*a4a0*/  FFMA.FTZ R48, R48, c[0x0][0x23c], -R145.reuse ;  /* 0x00008f0030307a23 */ /* 0x100fe40000010891 */
[--C-:B------:R-:W-:Y:S02]  /*a4b0*/  FFMA.FTZ R49, R49, c[0x0][0x23c], -R145.reuse ;  /* 0x00008f0031317a23 */ /* 0x100fe40000010891 */
[----:B----4-:R-:W-:Y:S02]  /*a4c0*/  FMUL.FTZ R9, R2, R153 ;  /* 0x0000009902097220 */ /* 0x010fe40000410000 */
[--C-:B------:R-:W-:Y:S02]  /*a4d0*/  FFMA.FTZ R116, R116, c[0x0][0x23c], -R145.reuse ;  /* 0x00008f0074747a23 */ /* 0x100fe40000010891 */
[--C-:B------:R-:W-:Y:S01]  /*a4e0*/  FFMA.FTZ R117, R117, c[0x0][0x23c], -R145.reuse ;  /* 0x00008f0075757a23 */ /* 0x100fe20000010891 */
[----:B------:R4:W-:Y:S01]  /*a4f0*/  MUFU.EX2 R190, R16 ;  /* 0x0000001000be7308 */ /* 0x0009e20000000800 */
[--C-:B------:R-:W-:Y:S02]  /*a500*/  FFMA.FTZ R120, R120, c[0x0][0x23c], -R145.reuse ;  /* 0x00008f0078787a23 */ /* 0x100fe40000010891 */
[--C-:B------:R-:W-:Y:S02]  /*a510*/  FFMA.FTZ R121, R121, c[0x0][0x23c], -R145.reuse ;  /* 0x00008f0079797a23 */ /* 0x100fe40000010891 */
[----:B--2---:R-:W-:Y:S02]  /*a520*/  FMUL.FTZ R12, R2, R156 ;  /* 0x0000009c020c7220 */ /* 0x004fe40000410000 */
[C---:B------:R-:W-:Y:S02]  /*a530*/  FADD.FTZ R0, -R3.reuse, R146 ;  /* 0x0000009203007221 */ /* 0x040fe40000010100 */
[----:B------:R-:W-:Y:S01]  /*a540*/  FMUL.FTZ R146, R3, c[0x0][0x23c] ;  /* 0x00008f0003927a20 */ /* 0x000fe20000410000 */
[----:B------:R2:W-:Y:S01]  /*a550*/  MUFU.EX2 R191, R17 ;  /* 0x0000001100bf7308 */ /* 0x0005e20000000800 */
[----:B------:R-:W-:Y:S02]  /*a560*/  FMUL.FTZ R0, R0, c[0x0][0x23c] ;  /* 0x00008f0000007a20 */ /* 0x000fe40000410000 */
[--C-:B------:R-:W-:Y:S01]  /*a570*/  FFMA.FTZ R4, R4, c[0x0][0x23c], -R145.reuse ;  /* 0x00008f0004047a23 */ /* 0x100fe20000010891 */
[----:B------:R-:W-:Y:S01]  /*a580*/  FSEL R146, R146, RZ, P0 ;  /* 0x000000ff92927208 */ /* 0x000fe20000000000 */
[----:B---3--:R-:W-:Y:S01]  /*a590*/  FMUL.FTZ R13, R2, R157 ;  /* 0x0000009d020d7220 */ /* 0x008fe20000410000 */
[----:B------:R-:W-:Y:S01]  /*a5a0*/  ISETP.GT.AND P0, PT, R242, RZ, PT ;  /* 0x000000fff200720c */ /* 0x000fe20003f04270 */
[--C-:B------:R-:W-:Y:S02]  /*a5b0*/  FFMA.FTZ R5, R5, c[0x0][0x23c], -R145.reuse ;  /* 0x00008f0005057a23 */ /* 0x100fe40000010891 */
[--C-:B------:R-:W-:Y:S01]  /*a5c0*/  FFMA.FTZ R30, R30, c[0x0][0x23c], -R146.reuse ;  /* 0x00008f001e1e7a23 */ /* 0x100fe20000010892 */
[----:B------:R-:W3:Y:S01]  /*a5d0*/  MUFU.EX2 R0, R0 ;  /* 0x0000000000007308 */ /* 0x000ee20000000800 */
        /* <DEDUP_REMOVED lines=9> */
[--C-:B------:R-:W-:Y:S02]  /*a670*/  FFMA.FTZ R43, R43, c[0x0][0x23c], -R146.reuse ;  /* 0x00008f002b2b7a23 */ /* 0x100fe40000010892 */
[--C-:B------:R-:W-:Y:S01]  /*a680*/  FFMA.FTZ R10, R10, c[0x0][0x23c], -R146.reuse ;  /* 0x00008f000a0a7a23 */ /* 0x100fe20000010892 */
[----:B------:R-:W2:Y:S01]  /*a690*/  MUFU.EX2 R179, R5 ;  /* 0x0000000500b37308 */ /* 0x000ea20000000800 */
[--C-:B------:R-:W-:Y:S02]  /*a6a0*/  FFMA.FTZ R11, R11, c[0x0][0x23c], -R146.reuse ;  /* 0x00008f000b0b7a23 */ /* 0x100fe40000010892 */
[--C-:B------:R-:W-:Y:S02]  /*a6b0*/  FFMA.FTZ R14, R14, c[0x0][0x23c], -R146.reuse ;  /* 0x00008f000e0e7a23 */ /* 0x100fe40000010892 */
[--C-:B------:R-:W-:Y:S02]  /*a6c0*/  FFMA.FTZ R15, R15, c[0x0][0x23c], -R146.reuse ;  /* 0x00008f000f0f7a23 */ /* 0x100fe40000010892 */
[--C-:B------:R-:W-:Y:S02]  /*a6d0*/  FFMA.FTZ R18, R18, c[0x0][0x23c], -R146.reuse ;  /* 0x00008f0012127a23 */ /* 0x100fe40000010892 */
[--C-:B------:R-:W-:Y:S01]  /*a6e0*/  FFMA.FTZ R19, R19, c[0x0][0x23c], -R146.reuse ;  /* 0x00008f0013137a23 */ /* 0x100fe20000010892 */
[----:B------:R5:W-:Y:S01]  /*a6f0*/  MUFU.EX2 R186, R10 ;  /* 0x0000000a00ba7308 */ /* 0x000be20000000800 */
[--C-:B------:R-:W-:Y:S02]  /*a700*/  FFMA.FTZ R22, R22, c[0x0][0x23c], -R146.reuse ;  /* 0x00008f0016167a23 */ /* 0x100fe40000010892 */
[--C-:B------:R-:W-:Y:S02]  /*a710*/  FFMA.FTZ R23, R23, c[0x0][0x23c], -R146.reuse ;  /* 0x00008f0017177a23 */ /* 0x100fe40000010892 */
[C---:B---3--:R-:W-:Y:S02]  /*a720*/  FMUL.FTZ R138, R0.reuse, R138 ;  /* 0x0000008a008a7220 */ /* 0x048fe40000410000 */
[C---:B------:R-:W-:Y:S02]  /*a730*/  FMUL.FTZ R139, R0.reuse, R139 ;  /* 0x0000008b008b7220 */ /* 0x040fe40000410000 */
[C---:B------:R-:W-:Y:S01]  /*a740*/  FMUL.FTZ R142, R0.reuse, R142 ;  /* 0x0000008e008e7220 */ /* 0x040fe20000410000 */
[----:B------:R3:W-:Y:S01]  /*a750*/  MUFU.EX2 R187, R11 ;  /* 0x0000000b00bb7308 */ /* 0x0007e20000000800 */
[----:B------:R-:W-:Y:S02]  /*a760*/  FMUL.FTZ R143, R0, R143 ;  /* 0x0000008f008f7220 */ /* 0x000fe40000410000 */
[C---:B----4-:R-:W-:Y:S01]  /*a770*/  FMUL.FTZ R4, R2.reuse, R148 ;  /* 0x0000009402047220 */ /* 0x050fe20000410000 */
[----:B--2---:R-:W-:Y:S01]  /*a780*/  F2FP.PACK_AB R148, R179, R176 ;  /* 0x000000b0b394723e */ /* 0x004fe200000000ff */
[----:B------:R-:W-:Y:S02]  /*a790*/  FMUL.FTZ R5, R2, R149 ;  /* 0x0000009502057220 */ /* 0x000fe40000410000 */
[C---:B------:R-:W-:Y:S02]  /*a7a0*/  FMUL.FTZ R134, R0.reuse, R134 ;  /* 0x0000008600867220 */ /* 0x040fe40000410000 */
[----:B------:R-:W-:Y:S01]  /*a7b0*/  FMUL.FTZ R135, R0, R135 ;  /* 0x0000008700877220 */ /* 0x000fe20000410000 */
[----:B------:R2:W-:Y:S01]  /*a7c0*/  MUFU.EX2 R193, R14 ;  /* 0x0000000e00c17308 */ /* 0x0005e20000000800 */
[--C-:B------:R-:W-:Y:S02]  /*a7d0*/  FFMA.FTZ R26, R26, c[0x0][0x23c], -R146.reuse ;  /* 0x00008f001a1a7a23 */ /* 0x100fe40000010892 */
[--C-:B------:R-:W-:Y:S02]  /*a7e0*/  FFMA.FTZ R27, R27, c[0x0][0x23c], -R146.reuse ;  /* 0x00008f001b1b7a23 */ /* 0x100fe40000010892 */
[----:B-----5:R-:W-:Y:S02]  /*a7f0*/  FMUL.FTZ R10, R0, R154 ;  /* 0x0000009a000a7220 */ /* 0x020fe40000410000 */
[--C-:B------:R-:W-:Y:S02]  /*a800*/  FFMA.FTZ R118, R118, c[0x0][0x23c], -R146.reuse ;  /* 0x00008f0076767a23 */ /* 0x100fe40000010892 */
[--C-:B------:R-:W-:Y:S01]  /*a810*/  FFMA.FTZ R119, R119, c[0x0][0x23c], -R146.reuse ;  /* 0x00008f0077777a23 */ /* 0x100fe20000010892 */
[----:B------:R4:W-:Y:S01]  /*a820*/  MUFU.EX2 R192, R15 ;  /* 0x0000000f00c07308 */ /* 0x0009e20000000800 */
[--C-:B------:R-:W-:Y:S02]  /*a830*/  FFMA.FTZ R122, R122, c[0x0][0x23c], -R146.reuse ;  /* 0x00008f007a7a7a23 */ /* 0x100fe40000010892 */
[--C-:B------:R-:W-:Y:S02]  /*a840*/  FFMA.FTZ R123, R123, c[0x0][0x23c], -R146.reuse ;  /* 0x00008f007b7b7a23 */ /* 0x100fe40000010892 */
[----:B---3--:R-:W-:Y:S02]  /*a850*/  FMUL.FTZ R11, R0, R155 ;  /* 0x0000009b000b7220 */ /* 0x008fe40000410000 */
[----:B------:R-:W3:Y:S01]  /*a860*/  LDSM.16.MT88.4 R152, [R216+0xa000] ;  /* 0x00a00000d898783b */ /* 0x000ee20000004200 */
[--C-:B------:R-:W-:Y:S02]  /*a870*/  FFMA.FTZ R6, R6, c[0x0][0x23c], -R146.reuse ;  /* 0x00008f0006067a23 */ /* 0x100fe40000010892 */
[----:B------:R5:W-:Y:S01]  /*a880*/  MUFU.EX2 R185, R18 ;  /* 0x0000001200b97308 */ /* 0x000be20000000800 */
[--C-:B------:R-:W-:Y:S02]  /*a890*/  FFMA.FTZ R7, R7, c[0x0][0x23c], -R146.reuse ;  /* 0x00008f0007077a23 */ /* 0x100fe40000010892 */
[--C-:B------:R-:W-:Y:S02]  /*a8a0*/  FFMA.FTZ R44, R44, c[0x0][0x23c], -R145.reuse ;  /* 0x00008f002c2c7a23 */ /* 0x100fe40000010891 */
[----:B--2---:R-:W-:Y:S02]  /*a8b0*/  FMUL.FTZ R14, R0, R158 ;  /* 0x0000009e000e7220 */ /* 0x004fe40000410000 */
[--C-:B------:R-:W-:Y:S02]  /*a8c0*/  FFMA.FTZ R45, R45, c[0x0][0x23c], -R145.reuse ;  /* 0x00008f002d2d7a23 */ /* 0x100fe40000010891 */
[--C-:B------:R-:W-:Y:S01]  /*a8d0*/  FFMA.FTZ R46, R46, c[0x0][0x23c], -R146.reuse ;  /* 0x00008f002e2e7a23 */ /* 0x100fe20000010892 */
[----:B------:R2:W-:Y:S01]  /*a8e0*/  MUFU.EX2 R177, R6 ;  /* 0x0000000600b17308 */ /* 0x0005e20000000800 */
[--C-:B------:R-:W-:Y:S02]  /*a8f0*/  FFMA.FTZ R47, R47, c[0x0][0x23c], -R146.reuse ;  /* 0x00008f002f2f7a23 */ /* 0x100fe40000010892 */
[--C-:B------:R-:W-:Y:S02]  /*a900*/  FFMA.FTZ R50, R50, c[0x0][0x23c], -R146.reuse ;  /* 0x00008f0032327a23 */ /* 0x100fe40000010892 */
[----:B----4-:R-:W-:Y:S02]  /*a910*/  FMUL.FTZ R15, R0, R159 ;  /* 0x0000009f000f7220 */ /* 0x010fe40000410000 */
[----:B------:R-:W4:Y:S01]  /*a920*/  LDSM.16.MT88.4 R156, [R217+0xa000] ;  /* 0x00a00000d99c783b */ /* 0x000f220000004200 */
[--C-:B------:R-:W-:Y:S02]  /*a930*/  FFMA.FTZ R51, R51, c[0x0][0x23c], -R146.reuse ;  /* 0x00008f0033337a23 */ /* 0x100fe40000010892 */
[----:B------:R-:W1:Y:S01]  /*a940*/  MUFU.EX2 R178, R7 ;  /* 0x0000000700b27308 */ /* 0x000e620000000800 */
        /* <DEDUP_REMOVED lines=8> */
[----:B--2---:R-:W-:Y:S01]  /*a9d0*/  FMUL.FTZ R6, R0, R150 ;  /* 0x0000009600067220 */ /* 0x004fe20000410000 */
[----:B------:R-:W-:Y:S01]  /*a9e0*/  F2FP.PACK_AB R150, R189, R188 ;  /* 0x000000bcbd96723e */ /* 0x000fe200000000ff */
[--C-:B------:R-:W-:Y:S02]  /*a9f0*/  FFMA.FTZ R58, R58, c[0x0][0x23c], -R146.reuse ;  /* 0x00008f003a3a7a23 */ /* 0x100fe40000010892 */
[--C-:B------:R-:W-:Y:S01]  /*aa00*/  FFMA.FTZ R59, R59, c[0x0][0x23c], -R146.reuse ;  /* 0x00008f003b3b7a23 */ /* 0x100fe20000010892 */
[----:B------:R2:W-:Y:S01]  /*aa10*/  MUFU.EX2 R182, R20 ;  /* 0x0000001400b67308 */ /* 0x0005e20000000800 */
[--C-:B------:R-:W-:Y:S02]  /*aa20*/  FFMA.FTZ R60, R60, c[0x0][0x23c], -R145.reuse ;  /* 0x00008f003c3c7a23 */ /* 0x100fe40000010891 */
[--C-:B------:R-:W-:Y:S01]  /*aa30*/  FFMA.FTZ R61, R61, c[0x0][0x23c], -R145.reuse ;  /* 0x00008f003d3d7a23 */ /* 0x100fe20000010891 */
[----:B-1----:R-:W-:Y:S01]  /*aa40*/  F2FP.PACK_AB R149, R178, R177 ;  /* 0x000000b1b295723e */ /* 0x002fe200000000ff */
[----:B------:R-:W-:Y:S01]  /*aa50*/  FMUL.FTZ R7, R0, R151 ;  /* 0x0000009700077220 */ /* 0x000fe20000410000 */
[----:B------:R-:W-:Y:S01]  /*aa60*/  F2FP.PACK_AB R151, R187, R186 ;  /* 0x000000babb97723e */ /* 0x000fe200000000ff */
[--C-:B------:R-:W-:Y:S02]  /*aa70*/  FFMA.FTZ R62, R62, c[0x0][0x23c], -R146.reuse ;  /* 0x00008f003e3e7a23 */ /* 0x100fe40000010892 */
[--C-:B------:R-:W-:Y:S01]  /*aa80*/  FFMA.FTZ R63, R63, c[0x0][0x23c], -R146.reuse ;  /* 0x00008f003f3f7a23 */ /* 0x100fe20000010892 */
[----:B------:R1:W1:Y:S01]  /*aa90*/  MUFU.EX2 R183, R21 ;  /* 0x0000001500b77308 */ /* 0x0002620000000800 */
[--C-:B------:R-:W-:Y:S02]  /*aaa0*/  FFMA.FTZ R64, R64, c[0x0][0x23c], -R145.reuse ;  /* 0x00008f0040407a23 */ /* 0x100fe40000010891 */
[C---:B------:R-:W-:Y:S05]  /*aab0*/  HMMA.16816.F32 R4, R148.reuse, R168, R4 ;  /* 0x000000a89404723c */ /* 0x040fea0000001804 */
[----:B-----5:R-:W-:Y:S02]  /*aac0*/  FMUL.FTZ R19, R0, R163 ;  /* 0x000000a300137220 */ /* 0x020fe40000410000 */
[----:B------:R5:W-:Y:S01]  /*aad0*/  MUFU.EX2 R180, R22 ;  /* 0x0000001600b47308 */ /* 0x000be20000000800 */
[C---:B------:R-:W-:Y:S01]  /*aae0*/  HMMA.16816.F32 R8, R148.reuse, R170, R8 ;  /* 0x000000aa9408723c */ /* 0x040fe20000001808 */
[----:B------:R-:W4:Y:S03]  /*aaf0*/  LDSM.16.MT88.4 R160, [R147+0xa800] ;  /* 0x00a8000093a0783b */ /* 0x000f260000004200 */
[----:B--2---:R-:W-:Y:S02]  /*ab00*/  FMUL.FTZ R20, R2, R164 ;  /* 0x000000a402147220 */ /* 0x004fe40000410000 */
[--C-:B------:R-:W-:Y:S02]  /*ab10*/  FFMA.FTZ R65, R65, c[0x0][0x23c], -R145.reuse ;  /* 0x00008f0041417a23 */ /* 0x100fe40000010891 */
[C---:B------:R-:W-:Y:S01]  /*ab20*/  HMMA.16816.F32 R12, R148.reuse, R172, R12 ;  /* 0x000000ac940c723c */ /* 0x040fe2000000180c */
[----:B------:R2:W2:Y:S03]  /*ab30*/  MUFU.EX2 R181, R23 ;  /* 0x0000001700b57308 */ /* 0x0004a60000000800 */
[--C-:B------:R-:W-:Y:S02]  /*ab40*/  FFMA.FTZ R66, R66, c[0x0][0x23c], -R146.reuse ;  /* 0x00008f0042427a23 */ /* 0x100fe40000010892 */
[----:B-1----:R-:W-:Y:S02]  /*ab50*/  FMUL.FTZ R21, R2, R165 ;  /* 0x000000a502157220 */ /* 0x002fe40000410000 */
[C---:B------:R-:W-:Y:S03]  /*ab60*/  HMMA.16816.F32 R132, R148.reuse, R174, R132 ;  /* 0x000000ae9484723c */ /* 0x040fe60000001884 */
[----:B------:R1:W-:Y:S01]  /*ab70*/  MUFU.EX2 R174, R24 ;  /* 0x0000001800ae7308 */ /* 0x0003e20000000800 */
[--C-:B------:R-:W-:Y:S02]  /*ab80*/  FFMA.FTZ R67, R67, c[0x0][0x23c], -R146.reuse ;  /* 0x00008f0043437a23 */ /* 0x100fe40000010892 */
[--C-:B------:R-:W-:Y:S02]  /*ab90*/  FFMA.FTZ R68, R68, c[0x0][0x23c], -R145.reuse ;  /* 0x00008f0044447a23 */ /* 0x100fe40000010891 */
[C---:B---3--:R-:W-:Y:S04]  /*aba0*/  HMMA.16816.F32 R16, R148.reuse, R152, R16 ;  /* 0x000000989410723c */ /* 0x048fe80000001810 */
[C---:B-----5:R-:W-:Y:S01]  /*abb0*/  FMUL.FTZ R22, R0.reuse, R166 ;  /* 0x000000a600167220 */ /* 0x060fe20000410000 */
[----:B------:R3:W5:Y:S01]  /*abc0*/  MUFU.EX2 R175, R25 ;  /* 0x0000001900af7308 */ /* 0x0007620000000800 */
[--C-:B------:R-:W-:Y:S02]  /*abd0*/  FFMA.FTZ R69, R69, c[0x0][0x23c], -R145.reuse ;  /* 0x00008f0045457a23 */ /* 0x100fe40000010891 */
[C---:B------:R-:W-:Y:S01]  /*abe0*/  HMMA.16816.F32 R136, R148.reuse, R154, R136 ;  /* 0x0000009a9488723c */ /* 0x040fe20000001888 */
[----:B------:R-:W5:Y:S03]  /*abf0*/  LDSM.16.MT88.4 R152, [R218+0xa800] ;  /* 0x00a80000da98783b */ /* 0x000f660000004200 */
[----:B--2---:R-:W-:Y:S02]  /*ac00*/  FMUL.FTZ R23, R0, R167 ;  /* 0x000000a700177220 */ /* 0x004fe40000410000 */
[--C-:B------:R-:W-:Y:S01]  /*ac10*/  FFMA.FTZ R70, R70, c[0x0][0x23c], -R146.reuse ;  /* 0x00008f0046467a23 */ /* 0x100fe20000010892 */
[----:B------:R5:W-:Y:S01]  /*ac20*/  MUFU.EX2 R173, R26 ;  /* 0x0000001a00ad7308 */ /* 0x000be20000000800 */
[C---:B----4-:R-:W-:Y:S01]  /*ac30*/  HMMA.16816.F32 R140, R148.reuse, R156, R140 ;  /* 0x0000009c948c723c */ /* 0x050fe2000000188c */
[----:B------:R-:W-:Y:S03]  /*ac40*/  LDSM.16.MT88.4 R164, [R217+0xa800] ;  /* 0x00a80000d9a4783b */ /* 0x000fe60000004200 */
[----:B-1----:R-:W-:Y:S01]  /*ac50*/  F2FP.PACK_AB R24, R183, R182 ;  /* 0x000000b6b718723e */ /* 0x002fe200000000ff */
[--C-:B------:R-:W-:Y:S02]  /*ac60*/  FFMA.FTZ R71, R71, c[0x0][0x23c], -R146.reuse ;  /* 0x00008f0047477a23 */ /* 0x100fe40000010892 */
[--C-:B------:R-:W-:Y:S01]  /*ac70*/  FFMA.FTZ R72, R72, c[0x0][0x23c], -R145.reuse ;  /* 0x00008f0048487a23 */ /* 0x100fe20000010891 */
[----:B------:R-:W-:Y:S01]  /*ac80*/  HMMA.16816.F32 R20, R148, R158, R20 ;  /* 0x0000009e9414723c */ /* 0x000fe20000001814 */
[----:B------:R-:W1:Y:S01]  /*ac90*/  MUFU.EX2 R172, R27 ;  /* 0x0000001b00ac7308 */ /* 0x000e620000000800 */
[----:B------:R-:W2:Y:S02]  /*aca0*/  LDSM.16.MT88.4 R156, [R216+0xa800] ;  /* 0x00a80000d89c783b */ /* 0x000ea40000004200 */
[--C-:B------:R-:W-:Y:S01]  /*acb0*/  FFMA.FTZ R73, R73, c[0x0][0x23c], -R145.reuse ;  /* 0x00008f0049497a23 */ /* 0x100fe20000010891 */
[----:B---3--:R-:W-:Y:S01]  /*acc0*/  F2FP.PACK_AB R25, R181, R180 ;  /* 0x000000b4b519723e */ /* 0x008fe200000000ff */
[--C-:B------:R-:W-:Y:S01]  /*acd0*/  FFMA.FTZ R74, R74, c[0x0][0x23c], -R146.reuse ;  /* 0x00008f004a4a7a23 */ /* 0x100fe20000010892 */
[----:B------:R-:W-:Y:S01]  /*ace0*/  F2FP.PACK_AB R148, R195, R194 ;  /* 0x000000c2c394723e */ /* 0x000fe200000000ff */
[--C-:B------:R-:W-:Y:S01]  /*acf0*/  FFMA.FTZ R75, R75, c[0x0][0x23c], -R146.reuse ;  /* 0x00008f004b4b7a23 */ /* 0x100fe20000010892 */
[----:B------:R-:W-:Y:S02]  /*ad00*/  F2FP.PACK_AB R149, R192, R193 ;  /* 0x000000c1c095723e */ /* 0x000fe400000000ff */
[----:B------:R-:W-:Y:S01]  /*ad10*/  MUFU.EX2 R171, R28 ;  /* 0x0000001c00ab7308 */ /* 0x000fe20000000800 */
[----:B------:R-:W-:Y:S01]  /*ad20*/  F2FP.PACK_AB R150, R191, R190 ;  /* 0x000000bebf96723e */ /* 0x000fe200000000ff */
[--C-:B------:R-:W-:Y:S01]  /*ad30*/  FFMA.FTZ R76, R76, c[0x0][0x23c], -R145.reuse ;  /* 0x00008f004c4c7a23 */ /* 0x100fe20000010891 */
[----:B------:R-:W-:Y:S01]  /*ad40*/  F2FP.PACK_AB R151, R184, R185 ;  /* 0x000000b9b897723e */ /* 0x000fe200000000ff */
[--C-:B------:R-:W-:Y:S01]  /*ad50*/  FFMA.FTZ R77, R77, c[0x0][0x23c], -R145.reuse ;  /* 0x00008f004d4d7a23 */ /* 0x100fe20000010891 */
[----:B-----5:R-:W-:Y:S01]  /*ad60*/  F2FP.PACK_AB R26, R175, R174 ;  /* 0x000000aeaf1a723e */ /* 0x020fe200000000ff */
[--C-:B------:R-:W-:Y:S02]  /*ad70*/  FFMA.FTZ R78, R78, c[0x0][0x23c], -R146.reuse ;  /* 0x00008f004e4e7a23 */ /* 0x100fe40000010892 */
[--C-:B------:R-:W-:Y:S02]  /*ad80*/  FFMA.FTZ R79, R79, c[0x0][0x23c], -R146.reuse ;  /* 0x00008f004f4f7a23 */ /* 0x100fe40000010892 */
[----:B------:R-:W3:Y:S01]  /*ad90*/  MUFU.EX2 R170, R29 ;  /* 0x0000001d00aa7308 */ /* 0x000ee20000000800 */
[C---:B------:R-:W-:Y:S03]  /*ada0*/  HMMA.16816.F32 R4, R148.reuse, R160, R4 ;  /* 0x000000a09404723c */ /* 0x040fe60000001804 */
[----:B-1----:R-:W-:Y:S01]  /*adb0*/  F2FP.PACK_AB R27, R172, R173 ;  /* 0x000000adac1b723e */ /* 0x002fe200000000ff */
[--C-:B------:R-:W-:Y:S02]  /*adc0*/  FFMA.FTZ R80, R80, c[0x0][0x23c], -R145.reuse ;  /* 0x00008f0050507a23 */ /* 0x100fe40000010891 */
[--C-:B------:R-:W-:Y:S02]  /*add0*/  FFMA.FTZ R81, R81, c[0x0][0x23c], -R145.reuse ;  /* 0x00008f0051517a23 */ /* 0x100fe40000010891 */
[C---:B------:R-:W-:Y:S01]  /*ade0*/  HMMA.16816.F32 R8, R148.reuse, R162, R8 ;  /* 0x000000a29408723c */ /* 0x040fe20000001808 */
[----:B------:R-:W-:Y:S01]  /*adf0*/  MUFU.EX2 R168, R30 ;  /* 0x0000001e00a87308 */ /* 0x000fe20000000800 */
[----:B------:R-:W1:Y:S02]  /*ae00*/  LDSM.16.MT88.4 R160, [R147+0xb000] ;  /* 0x00b0000093a0783b */ /* 0x000e640000004200 */
[--C-:B------:R-:W-:Y:S02]  /*ae10*/  FFMA.FTZ R82, R82, c[0x0][0x23c], -R146.reuse ;  /* 0x00008f0052527a23 */ /* 0x100fe40000010892 */
[--C-:B------:R-:W-:Y:S02]  /*ae20*/  FFMA.FTZ R83, R83, c[0x0][0x23c], -R146.reuse ;  /* 0x00008f0053537a23 */ /* 0x100fe40000010892 */
[C---:B------:R-:W-:Y:S03]  /*ae30*/  HMMA.16816.F32 R12, R148.reuse, R152, R12 ;  /* 0x00000098940c723c */ /* 0x040fe6000000180c */
[----:B------:R4:W5:Y:S01]  /*ae40*/  MUFU.EX2 R169, R31 ;  /* 0x0000001f00a97308 */ /* 0x0009620000000800 */
[--C-:B------:R-:W-:Y:S02]  /*ae50*/  FFMA.FTZ R84, R84, c[0x0][0x23c], -R145.reuse ;  /* 0x00008f0054547a23 */ /* 0x100fe40000010891 */
[--C-:B------:R-:W-:Y:S02]  /*ae60*/  FFMA.FTZ R85, R85, c[0x0][0x23c], -R145.reuse ;  /* 0x00008f0055557a23 */ /* 0x100fe40000010891 */
[C---:B------:R-:W-:Y:S01]  /*ae70*/  HMMA.16816.F32 R132, R148.reuse, R154, R132 ;  /* 0x0000009a9484723c */ /* 0x040fe20000001884 */
[----:B------:R-:W3:Y:S03]  /*ae80*/  LDSM.16.MT88.4 R152, [R218+0xb000] ;  /* 0x00b00000da98783b */ /* 0x000ee60000004200 */
[--C-:B------:R-:W-:Y:S01]  /*ae90*/  FFMA.FTZ R86, R86, c[0x0][0x23c], -R146.reuse ;  /* 0x00008f0056567a23 */ /* 0x100fe20000010892 */
[----:B------:R-:W-:Y:S01]  /*aea0*/  MUFU.EX2 R44, R44 ;  /* 0x0000002c002c7308 */ /* 0x000fe20000000800 */
[--C-:B------:R-:W-:Y:S02]  /*aeb0*/  FFMA.FTZ R87, R87, c[0x0][0x23c], -R146.reuse ;  /* 0x00008f0057577a23 */ /* 0x100fe40000010892 */
[C---:B--2---:R-:W-:Y:S04]  /*aec0*/  HMMA.16816.F32 R16, R148.reuse, R156, R16 ;  /* 0x0000009c9410723c */ /* 0x044fe80000001810 */
[--C-:B------:R-:W-:Y:S02]  /*aed0*/  FFMA.FTZ R88, R88, c[0x0][0x23c], -R145.reuse ;  /* 0x00008f0058587a23 */ /* 0x100fe40000010891 */
[--C-:B------:R-:W-:Y:S01]  /*aee0*/  FFMA.FTZ R89, R89, c[0x0][0x23c], -R145.reuse ;  /* 0x00008f0059597a23 */ /* 0x100fe20000010891 */
[----:B------:R-:W-:Y:S01]  /*aef0*/  MUFU.EX2 R157, R39 ;  /* 0x00000027009d7308 */ /* 0x000fe20000000800 */
[C---:B------:R-:W-:Y:S01]  /*af00*/  HMMA.16816.F32 R136, R148.reuse, R158, R136 ;  /* 0x0000009e9488723c */ /* 0x040fe20000001888 */
[----:B----4-:R-:W2:Y:S03]  /*af10*/  LDSM.16.MT88.4 R28, [R216+0xb000] ;  /* 0x00b00000d81c783b */ /* 0x010ea60000004200 */
[--C-:B------:R-:W-:Y:S02]  /*af20*/  FFMA.FTZ R90, R90, c[0x0][0x23c], -R146.reuse ;  /* 0x00008f005a5a7a23 */ /* 0x100fe40000010892 */
[--C-:B------:R-:W-:Y:S02]  /*af30*/  FFMA.FTZ R91, R91, c[0x0][0x23c], -R146.reuse ;  /* 0x00008f005b5b7a23 */ /* 0x100fe40000010892 */
[C---:B------:R-:W-:Y:S01]  /*af40*/  HMMA.16816.F32 R140, R148.reuse, R164, R140 ;  /* 0x000000a4948c723c */ /* 0x040fe2000000188c */
[----:B------:R-:W-:Y:S03]  /*af50*/  MUFU.EX2 R164, R32 ;  /* 0x0000002000a47308 */ /* 0x000fe60000000800 */
[--C-:B------:R-:W-:Y:S02]  /*af60*/  FFMA.FTZ R92, R92, c[0x0][0x23c], -R145.reuse ;  /* 0x00008f005c5c7a23 */ /* 0x100fe40000010891 */
[--C-:B------:R-:W-:Y:S02]  /*af70*/  FFMA.FTZ R93, R93, c[0x0][0x23c], -R145.reuse ;  /* 0x00008f005d5d7a23 */ /* 0x100fe40000010891 */
[----:B------:R-:W-:Y:S01]  /*af80*/  HMMA.16816.F32 R20, R148, R166, R20 ;  /* 0x000000a69414723c */ /* 0x000fe20000001814 */
[----:B------:R-:W4:Y:S02]  /*af90*/  LDSM.16.MT88.4 R148, [R217+0xb000] ;  /* 0x00b00000d994783b */ /* 0x000f240000004200 */
[----:B------:R-:W2:Y:S01]  /*afa0*/  MUFU.EX2 R165, R33 ;  /* 0x0000002100a57308 */ /* 0x000ea20000000800 */
[--C-:B------:R-:W-:Y:S02]  /*afb0*/  FFMA.FTZ R94, R94, c[0x0][0x23c], -R146.reuse ;  /* 0x00008f005e5e7a23 */ /* 0x100fe40000010892 */
[--C-:B------:R-:W-:Y:S02]  /*afc0*/  FFMA.FTZ R95, R95, c[0x0][0x23c], -R146.reuse ;  /* 0x00008f005f5f7a23 */ /* 0x100fe40000010892 */
[C---:B-1----:R-:W-:Y:S05]  /*afd0*/  HMMA.16816.F32 R4, R24.reuse, R160, R4 ;  /* 0x000000a01804723c */ /* 0x042fea0000001804 */
[----:B------:R-:W-:Y:S01]  /*afe0*/  MUFU.EX2 R159, R34 ;  /* 0x00000022009f7308 */ /* 0x000fe20000000800 */
[--C-:B------:R-:W-:Y:S02]  /*aff0*/  FFMA.FTZ R96, R96, c[0x0][0x23c], -R145.reuse ;  /* 0x00008f0060607a23 */ /* 0x100fe40000010891 */
[C---:B------:R-:W-:Y:S04]  /*b000*/  HMMA.16816.F32 R8, R24.reuse, R162, R8 ;  /* 0x000000a21808723c */ /* 0x040fe80000001808 */
[--C-:B------:R-:W-:Y:S02]  /*b010*/  FFMA.FTZ R97, R97, c[0x0][0x23c], -R145.reuse ;  /* 0x00008f0061617a23 */ /* 0x100fe40000010891 */
[--C-:B------:R-:W-:Y:S01]  /*b020*/  FFMA.FTZ R98, R98, c[0x0][0x23c], -R146.reuse ;  /* 0x00008f0062627a23 */ /* 0x100fe20000010892 */
[----:B------:R1:W1:Y:S01]  /*b030*/  MUFU.EX2 R162, R35 ;  /* 0x0000002300a27308 */ /* 0x0002620000000800 */
[C---:B---3--:R-:W-:Y:S04]  /*b040*/  HMMA.16816.F32 R12, R24.reuse, R152, R12 ;  /* 0x00000098180c723c */ /* 0x048fe8000000180c */
[--C-:B------:R-:W-:Y:S02]  /*b050*/  FFMA.FTZ R99, R99, c[0x0][0x23c], -R146.reuse ;  /* 0x00008f0063637a23 */ /* 0x100fe40000010892 */
[--C-:B------:R-:W-:Y:S02]  /*b060*/  FFMA.FTZ R100, R100, c[0x0][0x23c], -R145.reuse ;  /* 0x00008f0064647a23 */ /* 0x100fe40000010891 */
[C---:B------:R-:W-:Y:S01]  /*b070*/  HMMA.16816.F32 R132, R24.reuse, R154, R132 ;  /* 0x0000009a1884723c */ /* 0x040fe20000001884 */
[----:B------:R-:W-:Y:S01]  /*b080*/  MUFU.EX2 R161, R36 ;  /* 0x0000002400a17308 */ /* 0x000fe20000000800 */
[----:B------:R-:W-:Y:S02]  /*b090*/  LDSM.16.MT88.4 R152, [R218+0xb800] ;  /* 0x00b80000da98783b */ /* 0x000fe40000004200 */
[--C-:B------:R-:W-:Y:S02]  /*b0a0*/  FFMA.FTZ R101, R101, c[0x0][0x23c], -R145.reuse ;  /* 0x00008f0065657a23 */ /* 0x100fe40000010891 */
[--C-:B------:R-:W-:Y:S02]  /*b0b0*/  FFMA.FTZ R102, R102, c[0x0][0x23c], -R146.reuse ;  /* 0x00008f0066667a23 */ /* 0x100fe40000010892 */
[C---:B--2---:R-:W-:Y:S03]  /*b0c0*/  HMMA.16816.F32 R16, R24.reuse, R28, R16 ;  /* 0x0000001c1810723c */ /* 0x044fe60000001810 */
[----:B------:R-:W2:Y:S01]  /*b0d0*/  MUFU.EX2 R160, R37 ;  /* 0x0000002500a07308 */ /* 0x000ea20000000800 */
[--C-:B------:R-:W-:Y:S02]  /*b0e0*/  FFMA.FTZ R103, R103, c[0x0][0x23c], -R146.reuse ;  /* 0x00008f0067677a23 */ /* 0x100fe40000010892 */
[--C-:B------:R-:W-:Y:S01]  /*b0f0*/  FFMA.FTZ R104, R104, c[0x0][0x23c], -R145.reuse ;  /* 0x00008f0068687a23 */ /* 0x100fe20000010891 */
[----:B-1----:R-:W1:Y:S01]  /*b100*/  LDSM.16.MT88.4 R32, [R147+0xb800] ;  /* 0x00b800009320783b */ /* 0x002e620000004200 */
[C---:B------:R-:W-:Y:S04]  /*b110*/  HMMA.16816.F32 R136, R24.reuse, R30, R136 ;  /* 0x0000001e1888723c */ /* 0x040fe80000001888 */
[--C-:B------:R-:W-:Y:S01]  /*b120*/  FFMA.FTZ R105, R105, c[0x0][0x23c], -R145.reuse ;  /* 0x00008f0069697a23 */ /* 0x100fe20000010891 */
[----:B------:R3:W1:Y:S01]  /*b130*/  MUFU.EX2 R158, R38 ;  /* 0x00000026009e7308 */ /* 0x0006620000000800 */
[--C-:B------:R-:W-:Y:S01]  /*b140*/  FFMA.FTZ R106, R106, c[0x0][0x23c], -R146.reuse ;  /* 0x00008f006a6a7a23 */ /* 0x100fe20000010892 */
[----:B------:R-:W2:Y:S01]  /*b150*/  LDSM.16.MT88.4 R28, [R216+0xb800] ;  /* 0x00b80000d81c783b */ /* 0x000ea20000004200 */
[C---:B----4-:R-:W-:Y:S04]  /*b160*/  HMMA.16816.F32 R140, R24.reuse, R148, R140 ;  /* 0x00000094188c723c */ /* 0x050fe8000000188c */
[--C-:B------:R-:W-:Y:S02]  /*b170*/  FFMA.FTZ R107, R107, c[0x0][0x23c], -R146.reuse ;  /* 0x00008f006b6b7a23 */ /* 0x100fe40000010892 */
[--C-:B------:R-:W-:Y:S01]  /*b180*/  FFMA.FTZ R108, R108, c[0x0][0x23c], -R145.reuse ;  /* 0x00008f006c6c7a23 */ /* 0x100fe20000010891 */
[----:B------:R-:W-:Y:S01]  /*b190*/  MUFU.EX2 R156, R40 ;  /* 0x00000028009c7308 */ /* 0x000fe20000000800 */
[----:B------:R-:W-:Y:S04]  /*b1a0*/  HMMA.16816.F32 R20, R24, R150, R20 ;  /* 0x000000961814723c */ /* 0x000fe80000001814 */
[--C-:B------:R-:W-:Y:S02]  /*b1b0*/  FFMA.FTZ R109, R109, c[0x0][0x23c], -R145.reuse ;  /* 0x00008f006d6d7a23 */ /* 0x100fe40000010891 */
[--C-:B------:R-:W-:Y:S01]  /*b1c0*/  FFMA.FTZ R110, R110, c[0x0][0x23c], -R146.reuse ;  /* 0x00008f006e6e7a23 */ /* 0x100fe20000010892 */
[----:B------:R-:W-:Y:S01]  /*b1d0*/  F2FP.PACK_AB R24, R170, R171 ;  /* 0x000000abaa18723e */ /* 0x000fe200000000ff */
[--C-:B------:R-:W-:Y:S01]  /*b1e0*/  FFMA.FTZ R111, R111, c[0x0][0x23c], -R146.reuse ;  /* 0x00008f006f6f7a23 */ /* 0x100fe20000010892 */
[----:B------:R-:W4:Y:S03]  /*b1f0*/  MUFU.EX2 R150, R41 ;  /* 0x0000002900967308 */ /* 0x000f260000000800 */
[----:B-----5:R-:W-:Y:S01]  /*b200*/  F2FP.PACK_AB R25, R169, R168 ;  /* 0x000000a8a919723e */ /* 0x020fe200000000ff */
[----:B---3--:R-:W3:Y:S01]  /*b210*/  LDSM.16.MT88.4 R36, [R217+0xb800] ;  /* 0x00b80000d924783b */ /* 0x008ee20000004200 */
[----:B------:R-:W-:Y:S01]  /*b220*/  F2FP.PACK_AB R26, R165, R164 ;  /* 0x000000a4a51a723e */ /* 0x000fe200000000ff */
[--C-:B------:R-:W-:Y:S01]  /*b230*/  FFMA.FTZ R112, R112, c[0x0][0x23c], -R145.reuse ;  /* 0x00008f0070707a23 */ /* 0x100fe20000010891 */
[----:B------:R-:W-:Y:S01]  /*b240*/  F2FP.PACK_AB R27, R162, R159 ;  /* 0x0000009fa21b723e */ /* 0x000fe200000000ff */
[--C-:B------:R-:W-:Y:S02]  /*b250*/  FFMA.FTZ R113, R113, c[0x0][0x23c], -R145.reuse ;  /* 0x00008f0071717a23 */ /* 0x100fe40000010891 */
[----:B------:R-:W-:Y:S01]  /*b260*/  MUFU.EX2 R148, R42 ;  /* 0x0000002a00947308 */ /* 0x000fe20000000800 */
[--C-:B------:R-:W-:Y:S02]  /*b270*/  FFMA.FTZ R114, R114, c[0x0][0x23c], -R146.reuse ;  /* 0x00008f0072727a23 */ /* 0x100fe40000010892 */
[--C-:B------:R-:W-:Y:S01]  /*b280*/  FFMA.FTZ R115, R115, c[0x0][0x23c], -R146.reuse ;  /* 0x00008f0073737a23 */ /* 0x100fe20000010892 */
[C---:B-1----:R-:W-:Y:S03]  /*b290*/  HMMA.16816.F32 R4, R24.reuse, R32, R4 ;  /* 0x000000201804723c */ /* 0x042fe60000001804 */
[--C-:B------:R-:W-:Y:S02]  /*b2a0*/  FFMA.FTZ R124, R124, c[0x0][0x23c], -R145.reuse ;  /* 0x00008f007c7c7a23 */ /* 0x100fe40000010891 */
[--C-:B------:R-:W-:Y:S01]  /*b2b0*/  FFMA.FTZ R125, R125, c[0x0][0x23c], -R145.reuse ;  /* 0x00008f007d7d7a23 */ /* 0x100fe20000010891 */
[----:B------:R1:W5:Y:S01]  /*b2c0*/  MUFU.EX2 R149, R43 ;  /* 0x0000002b00957308 */ /* 0x0003620000000800 */
[--C-:B------:R-:W-:Y:S01]  /*b2d0*/  FFMA.FTZ R126, R126, c[0x0][0x23c], -R146.reuse ;  /* 0x00008f007e7e7a23 */ /* 0x100fe20000010892 */
[C---:B------:R-:W-:Y:S01]  /*b2e0*/  HMMA.16816.F32 R8, R24.reuse, R34, R8 ;  /* 0x000000221808723c */ /* 0x040fe20000001808 */
[----:B------:R-:W3:Y:S03]  /*b2f0*/  LDSM.16.MT88.4 R32, [R147+0xc000] ;  /* 0x00c000009320783b */ /* 0x000ee60000004200 */
[--C-:B------:R-:W-:Y:S02]  /*b300*/  FFMA.FTZ R127, R127, c[0x0][0x23c], -R146.reuse ;  /* 0x00008f007f7f7a23 */ /* 0x100fe40000010892 */
[--C-:B------:R-:W-:Y:S02]  /*b310*/  FFMA.FTZ R128, R128, c[0x0][0x23c], -R145.reuse ;  /* 0x00008f0080807a23 */ /* 0x100fe40000010891 */
[----:B------:R-:W3:Y:S01]  /*b320*/  MUFU.EX2 R45, R45 ;  /* 0x0000002d002d7308 */ /* 0x000ee20000000800 */
[C---:B------:R-:W-:Y:S03]  /*b330*/  HMMA.16816.F32 R12, R24.reuse, R152, R12 ;  /* 0x00000098180c723c */ /* 0x040fe6000000180c */
[----:B------:R-:W-:Y:S02]  /*b340*/  FFMA.FTZ R145, R129, c[0x0][0x23c], -R145 ;  /* 0x00008f0081917a23 */ /* 0x000fe40000010891 */
[--C-:B------:R-:W-:Y:S02]  /*b350*/  FFMA.FTZ R130, R130, c[0x0][0x23c], -R146.reuse ;  /* 0x00008f0082827a23 */ /* 0x100fe40000010892 */
[----:B------:R-:W-:Y:S01]  /*b360*/  FFMA.FTZ R146, R131, c[0x0][0x23c], -R146 ;  /* 0x00008f0083927a23 */ /* 0x000fe20000010892 */
[C---:B------:R-:W-:Y:S01]  /*b370*/  HMMA.16816.F32 R132, R24.reuse, R154, R132 ;  /* 0x0000009a1884723c */ /* 0x040fe20000001884 */
[----:B------:R-:W-:Y:S01]  /*b380*/  MUFU.EX2 R46, R46 ;  /* 0x0000002e002e7308 */ /* 0x000fe20000000800 */
[----:B------:R-:W-:Y:S02]  /*b390*/  LDSM.16.MT88.4 R152, [R147+0x11800] ;  /* 0x011800009398783b */ /* 0x000fe40000004200 */
[----:B------:R-:W-:Y:S02]  /*b3a0*/  FFMA.FTZ R0, R0, R251, R177 ;  /* 0x000000fb00007223 */ /* 0x000fe400000100b1 */
[----:B------:R-:W-:Y:S02]  /*b3b0*/  FFMA.FTZ R2, R2, R248, R176 ;  /* 0x000000f802027223 */ /* 0x000fe400000100b0 */
[C---:B--2---:R-:W-:Y:S02]  /*b3c0*/  HMMA.16816.F32 R16, R24.reuse, R28, R16 ;  /* 0x0000001c1810723c */ /* 0x044fe40000001810 */
[----:B-1----:R-:W-:Y:S01]  /*b3d0*/  LDSM.16.MT88.4 R40, [R217+0xc000] ;  /* 0x00c00000d928783b */ /* 0x002fe20000004200 */
[----:B------:R-:W1:Y:S01]  /*b3e0*/  MUFU.EX2 R47, R47 ;  /* 0x0000002f002f7308 */ /* 0x000e620000000800 */
[----:B------:R-:W-:Y:S02]  /*b3f0*/  FADD.FTZ R0, R178, R0 ;  /* 0x00000000b2007221 */ /* 0x000fe40000010000 */
[----:B------:R-:W-:Y:S02]  /*b400*/  FADD.FTZ R2, R179, R2 ;  /* 0x00000002b3027221 */ /* 0x000fe40000010000 */
[C---:B------:R-:W-:Y:S02]  /*b410*/  HMMA.16816.F32 R136, R24.reuse, R30, R136 ;  /* 0x0000001e1888723c */ /* 0x040fe40000001888 */
[----:B------:R-:W2:Y:S02]  /*b420*/  LDSM.16.MT88.4 R28, [R218+0xc000] ;  /* 0x00c00000da1c783b */ /* 0x000ea40000004200 */
[----:B------:R-:W-:Y:S01]  /*b430*/  FADD.FTZ R0, R186, R0 ;  /* 0x00000000ba007221 */ /* 0x000fe20000010000 */
[----:B------:R-:W-:Y:S01]  /*b440*/  MUFU.EX2 R48, R48 ;  /* 0x0000003000307308 */ /* 0x000fe20000000800 */
[----:B------:R-:W-:Y:S02]  /*b450*/  FADD.FTZ R2, R188, R2 ;  /* 0x00000002bc027221 */ /* 0x000fe40000010000 */
[C---:B---3--:R-:W-:Y:S04]  /*b460*/  HMMA.16816.F32 R140, R24.reuse, R36, R140 ;  /* 0x00000024188c723c */ /* 0x048fe8000000188c */
[----:B------:R-:W-:Y:S02]  /*b470*/  FADD.FTZ R0, R187, R0 ;  /* 0x00000000bb007221 */ /* 0x000fe40000010000 */
[----:B------:R-:W-:Y:S01]  /*b480*/  FADD.FTZ R2, R189, R2 ;  /* 0x00000002bd027221 */ /* 0x000fe20000010000 */
[----:B------:R-:W3:Y:S01]  /*b490*/  MUFU.EX2 R49, R49 ;  /* 0x0000003100317308 */ /* 0x000ee20000000800 */
[----:B------:R-:W-:Y:S01]  /*b4a0*/  HMMA.16816.F32 R20, R24, R38, R20 ;  /* 0x000000261814723c */ /* 0x000fe20000001814 */
[----:B------:R-:W1:Y:S03]  /*b4b0*/  LDSM.16.MT88.4 R36, [R216+0xc000] ;  /* 0x00c00000d824783b */ /* 0x000e660000004200 */
[----:B------:R-:W-:Y:S02]  /*b4c0*/  FADD.FTZ R0, R193, R0 ;  /* 0x00000000c1007221 */ /* 0x000fe40000010000 */
[----:B------:R-:W-:Y:S01]  /*b4d0*/  FADD.FTZ R2, R194, R2 ;  /* 0x00000002c2027221 */ /* 0x000fe20000010000 */
[----:B------:R-:W-:Y:S01]  /*b4e0*/  F2FP.PACK_AB R24, R160, R161 ;  /* 0x000000a1a018723e */ /* 0x000fe200000000ff */
[----:B------:R-:W-:Y:S01]  /*b4f0*/  FADD.FTZ R0, R192, R0 ;  /* 0x00000000c0007221 */ /* 0x000fe20000010000 */
[----:B------:R-:W-:Y:S03]  /*b500*/  MUFU.EX2 R50, R50 ;  /* 0x0000003200327308 */ /* 0x000fe60000000800 */
[----:B------:R-:W-:Y:S01]  /*b510*/  F2FP.PACK_AB R25, R157, R158 ;  /* 0x0000009e9d19723e */ /* 0x000fe200000000ff */
[----:B------:R-:W-:Y:S01]  /*b520*/  FADD.FTZ R0, R185, R0 ;  /* 0x00000000b9007221 */ /* 0x000fe20000010000 */
[----:B----4-:R-:W-:Y:S01]  /*b530*/  F2FP.PACK_AB R26, R150, R156 ;  /* 0x0000009c961a723e */ /* 0x010fe200000000ff */
[----:B------:R-:W-:Y:S01]  /*b540*/  FADD.FTZ R2, R195, R2 ;  /* 0x00000002c3027221 */ /* 0x000fe20000010000 */
[----:B-----5:R-:W-:Y:S01]  /*b550*/  F2FP.PACK_AB R27, R149, R148 ;  /* 0x00000094951b723e */ /* 0x020fe200000000ff */
[----:B------:R-:W-:Y:S02]  /*b560*/  FADD.FTZ R0, R184, R0 ;  /* 0x00000000b8007221 */ /* 0x000fe40000010000 */
[----:B------:R-:W4:Y:S01]  /*b570*/  MUFU.EX2 R51, R51 ;  /* 0x0000003300337308 */ /* 0x000f220000000800 */
[----:B------:R-:W-:Y:S03]  /*b580*/  FADD.FTZ R2, R190, R2 ;  /* 0x00000002be027221 */ /* 0x000fe60000010000 */
[C---:B------:R-:W-:Y:S03]  /*b590*/  HMMA.16816.F32 R4, R24.reuse, R32, R4 ;  /* 0x000000201804723c */ /* 0x040fe60000001804 */
[----:B------:R-:W-:Y:S03]  /*b5a0*/  FADD.FTZ R2, R191, R2 ;  /* 0x00000002bf027221 */ /* 0x000fe60000010000 */
[----:B------:R-:W-:Y:S01]  /*b5b0*/  MUFU.EX2 R52, R52 ;  /* 0x0000003400347308 */ /* 0x000fe20000000800 */
[----:B------:R-:W-:Y:S01]  /*b5c0*/  FADD.FTZ R2, R182, R2 ;  /* 0x00000002b6027221 */ /* 0x000fe20000010000 */
[C---:B------:R-:W-:Y:S01]  /*b5d0*/  HMMA.16816.F32 R8, R24.reuse, R34, R8 ;  /* 0x000000221808723c */ /* 0x040fe20000001808 */
[----:B------:R-:W5:Y:S07]  /*b5e0*/  LDSM.16.MT88.4 R32, [R147+0xc800] ;  /* 0x00c800009320783b */ /* 0x000f6e0000004200 */
[----:B------:R-:W3:Y:S01]  /*b5f0*/  MUFU.EX2 R53, R53 ;  /* 0x0000003500357308 */ /* 0x000ee20000000800 */
[C---:B--2---:R-:W-:Y:S08]  /*b600*/  HMMA.16816.F32 R12, R24.reuse, R28, R12 ;  /* 0x0000001c180c723c */ /* 0x044ff0000000180c */
[C---:B------:R-:W-:Y:S01]  /*b610*/  HMMA.16816.F32 R132, R24.reuse, R30, R132 ;  /* 0x0000001e1884723c */ /* 0x040fe20000001884 */
[----:B------:R-:W-:Y:S01]  /*b620*/  MUFU.EX2 R54, R54 ;  /* 0x0000003600367308 */ /* 0x000fe20000000800 */
[----:B------:R-:W2:Y:S06]  /*b630*/  LDSM.16.MT88.4 R28, [R218+0xc800] ;  /* 0x00c80000da1c783b */ /* 0x000eac0000004200 */
[C---:B-1----:R-:W-:Y:S03]  /*b640*/  HMMA.16816.F32 R16, R24.reuse, R36, R16 ;  /* 0x000000241810723c */ /* 0x042fe60000001810 */
[----:B------:R-:W1:Y:S05]  /*b650*/  MUFU.EX2 R55, R55 ;  /* 0x0000003700377308 */ /* 0x000e6a0000000800 */
[C---:B------:R-:W-:Y:S01]  /*b660*/  HMMA.16816.F32 R136, R24.reuse, R38, R136 ;  /* 0x000000261888723c */ /* 0x040fe20000001888 */
[----:B------:R-:W1:Y:S04]  /*b670*/  LDSM.16.MT88.4 R36, [R216+0xc800] ;  /* 0x00c80000d824783b */ /* 0x000e680000004200 */
[----:B------:R-:W-:Y:S03]  /*b680*/  MUFU.EX2 R56, R56 ;  /* 0x0000003800387308 */ /* 0x000fe60000000800 */
[C---:B------:R-:W-:Y:S07]  /*b690*/  HMMA.16816.F32 R140, R24.reuse, R40, R140 ;  /* 0x00000028188c723c */ /* 0x040fee000000188c */
[----:B------:R-:W1:Y:S01]  /*b6a0*/  MUFU.EX2 R57, R57 ;  /* 0x0000003900397308 */ /* 0x000e620000000800 */
[----:B------:R-:W-:Y:S01]  /*b6b0*/  HMMA.16816.F32 R20, R24, R42, R20 ;  /* 0x0000002a1814723c */ /* 0x000fe20000001814 */
[----:B------:R-:W1:Y:S06]  /*b6c0*/  LDSM.16.MT88.4 R40, [R217+0xc800] ;  /* 0x00c80000d928783b */ /* 0x000e6c0000004200 */
[----:B------:R-:W-:Y:S02]  /*b6d0*/  F2FP.PACK_AB R24, R45, R44 ;  /* 0x0000002c2d18723e */ /* 0x000fe400000000ff */
[----:B------:R-:W-:Y:S03]  /*b6e0*/  MUFU.EX2 R58, R58 ;  /* 0x0000003a003a7308 */ /* 0x000fe60000000800 */
[----:B------:R-:W-:Y:S02]  /*b6f0*/  F2FP.PACK_AB R25, R47, R46 ;  /* 0x0000002e2f19723e */ /* 0x000fe400000000ff */
[----:B---3--:R-:W-:Y:S02]  /*b700*/  F2FP.PACK_AB R26, R49, R48 ;  /* 0x00000030311a723e */ /* 0x008fe400000000ff */
[----:B----4-:R-:W-:Y:S03]  /*b710*/  F2FP.PACK_AB R27, R51, R50 ;  /* 0x00000032331b723e */ /* 0x010fe600000000ff */
[----:B------:R-:W3:Y:S04]  /*b720*/  MUFU.EX2 R59, R59 ;  /* 0x0000003b003b7308 */ /* 0x000ee80000000800 */
[C---:B-----5:R-:W-:Y:S06]  /*b730*/  HMMA.16816.F32 R4, R24.reuse, R32, R4 ;  /* 0x000000201804723c */ /* 0x060fec0000001804 */
[----:B------:R-:W-:Y:S02]  /*b740*/  MUFU.EX2 R60, R60 ;  /* 0x0000003c003c7308 */ /* 0x000fe40000000800 */
[C---:B------:R-:W-:Y:S01]  /*b750*/  HMMA.16816.F32 R8, R24.reuse, R34, R8 ;  /* 0x000000221808723c */ /* 0x040fe20000001808 */
[----:B------:R-:W-:Y:S07]  /*b760*/  LDSM.16.MT88.4 R32, [R218+0xd000] ;  /* 0x00d00000da20783b */ /* 0x000fee0000004200 */
[----:B------:R-:W4:Y:S01]  /*b770*/  MUFU.EX2 R61, R61 ;  /* 0x0000003d003d7308 */ /* 0x000f220000000800 */
[C---:B--2---:R-:W-:Y:S08]  /*b780*/  HMMA.16816.F32 R12, R24.reuse, R28, R12 ;  /* 0x0000001c180c723c */ /* 0x044ff0000000180c */
[C---:B------:R-:W-:Y:S01]  /*b790*/  HMMA.16816.F32 R132, R24.reuse, R30, R132 ;  /* 0x0000001e1884723c */ /* 0x040fe20000001884 */
[----:B------:R-:W-:Y:S01]  /*b7a0*/  MUFU.EX2 R62, R62 ;  /* 0x0000003e003e7308 */ /* 0x000fe20000000800 */
[----:B------:R-:W2:Y:S06]  /*b7b0*/  LDSM.16.MT88.4 R28, [R147+0xd000] ;  /* 0x00d00000931c783b */ /* 0x000eac0000004200 */
[C---:B-1----:R-:W-:Y:S03]  /*b7c0*/  HMMA.16816.F32 R16, R24.reuse, R36, R16 ;  /* 0x000000241810723c */ /* 0x042fe60000001810 */
[----:B------:R-:W1:Y:S05]  /*b7d0*/  MUFU.EX2 R63, R63 ;  /* 0x0000003f003f7308 */ /* 0x000e6a0000000800 */
[C---:B------:R-:W-:Y:S01]  /*b7e0*/  HMMA.16816.F32 R136, R24.reuse, R38, R136 ;  /* 0x000000261888723c */ /* 0x040fe20000001888 */
[----:B------:R-:W5:Y:S04]  /*b7f0*/  LDSM.16.MT88.4 R36, [R216+0xd000] ;  /* 0x00d00000d824783b */ /* 0x000f680000004200 */
        /* <DEDUP_REMOVED lines=8> */
[----:B------:R-:W-:Y:S02]  /*b880*/  F2FP.PACK_AB R26, R57, R56 ;  /* 0x00000038391a723e */ /* 0x000fe400000000ff */
[----:B---3--:R-:W-:Y:S03]  /*b890*/  F2FP.PACK_AB R27, R59, R58 ;  /* 0x0000003a3b1b723e */ /* 0x008fe600000000ff */
[----:B------:R-:W3:Y:S04]  /*b8a0*/  MUFU.EX2 R67, R67 ;  /* 0x0000004300437308 */ /* 0x000ee80000000800 */
[C---:B--2---:R-:W-:Y:S06]  /*b8b0*/  HMMA.16816.F32 R4, R24.reuse, R28, R4 ;  /* 0x0000001c1804723c */ /* 0x044fec0000001804 */
[----:B------:R-:W-:Y:S02]  /*b8c0*/  MUFU.EX2 R68, R68 ;  /* 0x0000004400447308 */ /* 0x000fe40000000800 */
[C---:B------:R-:W-:Y:S01]  /*b8d0*/  HMMA.16816.F32 R8, R24.reuse, R30, R8 ;  /* 0x0000001e1808723c */ /* 0x040fe20000001808 */
[----:B------:R-:W2:Y:S07]  /*b8e0*/  LDSM.16.MT88.4 R28, [R147+0xd800] ;  /* 0x00d80000931c783b */ /* 0x000eae0000004200 */
[----:B------:R-:W1:Y:S01]  /*b8f0*/  MUFU.EX2 R69, R69 ;  /* 0x0000004500457308 */ /* 0x000e620000000800 */
[C---:B------:R-:W-:Y:S08]  /*b900*/  HMMA.16816.F32 R12, R24.reuse, R32, R12 ;  /* 0x00000020180c723c */ /* 0x040ff0000000180c */
[C---:B------:R-:W-:Y:S01]  /*b910*/  HMMA.16816.F32 R132, R24.reuse, R34, R132 ;  /* 0x000000221884723c */ /* 0x040fe20000001884 */
[----:B------:R-:W-:Y:S01]  /*b920*/  MUFU.EX2 R70, R70 ;  /* 0x0000004600467308 */ /* 0x000fe20000000800 */
[----:B------:R-:W2:Y:S06]  /*b930*/  LDSM.16.MT88.4 R32, [R218+0xd800] ;  /* 0x00d80000da20783b */ /* 0x000eac0000004200 */
[C---:B-----5:R-:W-:Y:S03]  /*b940*/  HMMA.16816.F32 R16, R24.reuse, R36, R16 ;  /* 0x000000241810723c */ /* 0x060fe60000001810 */
[----:B------:R-:W5:Y:S05]  /*b950*/  MUFU.EX2 R71, R71 ;  /* 0x0000004700477308 */ /* 0x000f6a0000000800 */
[C---:B------:R-:W-:Y:S01]  /*b960*/  HMMA.16816.F32 R136, R24.reuse, R38, R136 ;  /* 0x000000261888723c */ /* 0x040fe20000001888 */
[----:B------:R-:W5:Y:S04]  /*b970*/  LDSM.16.MT88.4 R36, [R216+0xd800] ;  /* 0x00d80000d824783b */ /* 0x000f680000004200 */
[----:B------:R-:W-:Y:S03]  /*b980*/  MUFU.EX2 R72, R72 ;  /* 0x0000004800487308 */ /* 0x000fe60000000800 */
[C---:B-1----:R-:W-:Y:S07]  /*b990*/  HMMA.16816.F32 R140, R24.reuse, R40, R140 ;  /* 0x00000028188c723c */ /* 0x042fee000000188c */
[----:B------:R-:W1:Y:S01]  /*b9a0*/  MUFU.EX2 R73, R73 ;  /* 0x0000004900497308 */ /* 0x000e620000000800 */
[----:B------:R-:W-:Y:S01]  /*b9b0*/  HMMA.16816.F32 R20, R24, R42, R20 ;  /* 0x0000002a1814723c */ /* 0x000fe20000001814 */
[----:B------:R-:W1:Y:S06]  /*b9c0*/  LDSM.16.MT88.4 R40, [R217+0xd800] ;  /* 0x00d80000d928783b */ /* 0x000e6c0000004200 */
[----:B----4-:R-:W-:Y:S02]  /*b9d0*/  F2FP.PACK_AB R24, R61, R60 ;  /* 0x0000003c3d18723e */ /* 0x010fe400000000ff */
[----:B------:R-:W-:Y:S03]  /*b9e0*/  MUFU.EX2 R74, R74 ;  /* 0x0000004a004a7308 */ /* 0x000fe60000000800 */
[----:B------:R-:W-:Y:S02]  /*b9f0*/  F2FP.PACK_AB R25, R63, R62 ;  /* 0x0000003e3f19723e */ /* 0x000fe400000000ff */
[----:B------:R-:W-:Y:S02]  /*ba00*/  F2FP.PACK_AB R26, R65, R64 ;  /* 0x00000040411a723e */ /* 0x000fe400000000ff */
[----:B---3--:R-:W-:Y:S03]  /*ba10*/  F2FP.PACK_AB R27, R67, R66 ;  /* 0x00000042431b723e */ /* 0x008fe600000000ff */
[----:B------:R-:W-:Y:S04]  /*ba20*/  MUFU.EX2 R116, R116 ;  /* 0x0000007400747308 */ /* 0x000fe80000000800 */
[C---:B--2---:R-:W-:Y:S06]  /*ba30*/  HMMA.16816.F32 R4, R24.reuse, R28, R4 ;  /* 0x0000001c1804723c */ /* 0x044fec0000001804 */
[----:B------:R-:W-:Y:S02]  /*ba40*/  MUFU.EX2 R117, R117 ;  /* 0x0000007500757308 */ /* 0x000fe40000000800 */
[C---:B------:R-:W-:Y:S01]  /*ba50*/  HMMA.16816.F32 R8, R24.reuse, R30, R8 ;  /* 0x0000001e1808723c */ /* 0x040fe20000001808 */
[----:B------:R-:W2:Y:S07]  /*ba60*/  LDSM.16.MT88.4 R28, [R147+0xe000] ;  /* 0x00e00000931c783b */ /* 0x000eae0000004200 */
[C---:B------:R-:W-:Y:S01]  /*ba70*/  HMMA.16816.F32 R12, R24.reuse, R32, R12 ;  /* 0x00000020180c723c */ /* 0x040fe2000000180c */
[----:B------:R-:W-:Y:S07]  /*ba80*/  MUFU.EX2 R118, R118 ;  /* 0x0000007600767308 */ /* 0x000fee0000000800 */
[C---:B------:R-:W-:Y:S01]  /*ba90*/  HMMA.16816.F32 R132, R24.reuse, R34, R132 ;  /* 0x000000221884723c */ /* 0x040fe20000001884 */
[----:B------:R-:W3:Y:S02]  /*baa0*/  LDSM.16.MT88.4 R32, [R218+0xe000] ;  /* 0x00e00000da20783b */ /* 0x000ee40000004200 */
[----:B------:R-:W-:Y:S05]  /*bab0*/  MUFU.EX2 R119, R119 ;  /* 0x0000007700777308 */ /* 0x000fea0000000800 */
[C---:B-----5:R-:W-:Y:S05]  /*bac0*/  HMMA.16816.F32 R16, R24.reuse, R36, R16 ;  /* 0x000000241810723c */ /* 0x060fea0000001810 */
[----:B------:R-:W4:Y:S03]  /*bad0*/  MUFU.EX2 R75, R75 ;  /* 0x0000004b004b7308 */ /* 0x000f260000000800 */
[C---:B------:R-:W-:Y:S01]  /*bae0*/  HMMA.16816.F32 R136, R24.reuse, R38, R136 ;  /* 0x000000261888723c */ /* 0x040fe20000001888 */
[----:B------:R-:W5:Y:S06]  /*baf0*/  LDSM.16.MT88.4 R36, [R216+0xe000] ;  /* 0x00e00000d824783b */ /* 0x000f6c0000004200 */
[----:B------:R-:W-:Y:S01]  /*bb00*/  MUFU.EX2 R120, R120 ;  /* 0x0000007800787308 */ /* 0x000fe20000000800 */
[C---:B-1----:R-:W-:Y:S08]  /*bb10*/  HMMA.16816.F32 R140, R24.reuse, R40, R140 ;  /* 0x00000028188c723c */ /* 0x042ff0000000188c */
[----:B------:R-:W-:Y:S01]  /*bb20*/  HMMA.16816.F32 R20, R24, R42, R20 ;  /* 0x0000002a1814723c */ /* 0x000fe20000001814 */
[----:B------:R-:W1:Y:S01]  /*bb30*/  LDSM.16.MT88.4 R40, [R217+0xe000] ;  /* 0x00e00000d928783b */ /* 0x000e620000004200 */
[----:B------:R-:W-:Y:S05]  /*bb40*/  MUFU.EX2 R76, R76 ;  /* 0x0000004c004c7308 */ /* 0x000fea0000000800 */
[----:B------:R-:W-:Y:S02]  /*bb50*/  F2FP.PACK_AB R24, R69, R68 ;  /* 0x000000444518723e */ /* 0x000fe400000000ff */
[----:B------:R-:W-:Y:S03]  /*bb60*/  F2FP.PACK_AB R25, R71, R70 ;  /* 0x000000464719723e */ /* 0x000fe600000000ff */
[----:B------:R-:W-:Y:S01]  /*bb70*/  F2FP.PACK_AB R26, R73, R72 ;  /* 0x00000048491a723e */ /* 0x000fe200000000ff */
[----:B------:R-:W1:Y:S01]  /*bb80*/  MUFU.EX2 R77, R77 ;  /* 0x0000004d004d7308 */ /* 0x000e620000000800 */
[----:B----4-:R-:W-:Y:S07]  /*bb90*/  F2FP.PACK_AB R27, R75, R74 ;  /* 0x0000004a4b1b723e */ /* 0x010fee00000000ff */
[C---:B--2---:R-:W-:Y:S02]  /*bba0*/  HMMA.16816.F32 R4, R24.reuse, R28, R4 ;  /* 0x0000001c1804723c */ /* 0x044fe40000001804 */
[----:B------:R-:W-:Y:S06]  /*bbb0*/  MUFU.EX2 R121, R121 ;  /* 0x0000007900797308 */ /* 0x000fec0000000800 */
[C---:B------:R-:W-:Y:S01]  /*bbc0*/  HMMA.16816.F32 R8, R24.reuse, R30, R8 ;  /* 0x0000001e1808723c */ /* 0x040fe20000001808 */
[----:B------:R-:W2:Y:S03]  /*bbd0*/  LDSM.16.MT88.4 R28, [R147+0xe800] ;  /* 0x00e80000931c783b */ /* 0x000ea60000004200 */
[----:B------:R-:W-:Y:S04]  /*bbe0*/  MUFU.EX2 R122, R122 ;  /* 0x0000007a007a7308 */ /* 0x000fe80000000800 */
[C---:B---3--:R-:W-:Y:S06]  /*bbf0*/  HMMA.16816.F32 R12, R24.reuse, R32, R12 ;  /* 0x00000020180c723c */ /* 0x048fec000000180c */
[----:B------:R-:W-:Y:S02]  /*bc00*/  MUFU.EX2 R123, R123 ;  /* 0x0000007b007b7308 */ /* 0x000fe40000000800 */
[C---:B------:R-:W-:Y:S01]  /*bc10*/  HMMA.16816.F32 R132, R24.reuse, R34, R132 ;  /* 0x000000221884723c */ /* 0x040fe20000001884 */
[----:B------:R-:W3:Y:S07]  /*bc20*/  LDSM.16.MT88.4 R32, [R218+0xe800] ;  /* 0x00e80000da20783b */ /* 0x000eee0000004200 */
[C---:B-----5:R-:W-:Y:S01]  /*bc30*/  HMMA.16816.F32 R16, R24.reuse, R36, R16 ;  /* 0x000000241810723c */ /* 0x060fe20000001810 */
[----:B------:R-:W-:Y:S07]  /*bc40*/  MUFU.EX2 R78, R78 ;  /* 0x0000004e004e7308 */ /* 0x000fee0000000800 */
[C---:B------:R-:W-:Y:S01]  /*bc50*/  HMMA.16816.F32 R136, R24.reuse, R38, R136 ;  /* 0x000000261888723c */ /* 0x040fe20000001888 */
[----:B------:R-:W4:Y:S02]  /*bc60*/  LDSM.16.MT88.4 R36, [R216+0xe800] ;  /* 0x00e80000d824783b */ /* 0x000f240000004200 */
[----:B------:R-:W5:Y:S05]  /*bc70*/  MUFU.EX2 R79, R79 ;  /* 0x0000004f004f7308 */ /* 0x000f6a0000000800 */
[C---:B-1----:R-:W-:Y:S05]  /*bc80*/  HMMA.16816.F32 R140, R24.reuse, R40, R140 ;  /* 0x00000028188c723c */ /* 0x042fea000000188c */
[----:B------:R-:W-:Y:S03]  /*bc90*/  MUFU.EX2 R80, R80 ;  /* 0x0000005000507308 */ /* 0x000fe60000000800 */
[----:B------:R-:W-:Y:S01]  /*bca0*/  HMMA.16816.F32 R20, R24, R42, R20 ;  /* 0x0000002a1814723c */ /* 0x000fe20000001814 */
[----:B------:R-:W1:Y:S06]  /*bcb0*/  LDSM.16.MT88.4 R40, [R217+0xe800] ;  /* 0x00e80000d928783b */ /* 0x000e6c0000004200 */
[----:B------:R-:W2:Y:S01]  /*bcc0*/  MUFU.EX2 R81, R81 ;  /* 0x0000005100517308 */ /* 0x000ea20000000800 */
[----:B------:R-:W-:Y:S04]  /*bcd0*/  F2FP.PACK_AB R24, R77, R76 ;  /* 0x0000004c4d18723e */ /* 0x000fe800000000ff */
[----:B-----5:R-:W-:Y:S05]  /*bce0*/  F2FP.PACK_AB R25, R79, R78 ;  /* 0x0000004e4f19723e */ /* 0x020fea00000000ff */
[----:B------:R-:W-:Y:S10]  /*bcf0*/  MUFU.EX2 R82, R82 ;  /* 0x0000005200527308 */ /* 0x000ff40000000800 */
[----:B------:R-:W5:Y:S01]  /*bd00*/  MUFU.EX2 R83, R83 ;  /* 0x0000005300537308 */ /* 0x000f620000000800 */
[----:B--2---:R-:W-:Y:S09]  /*bd10*/  F2FP.PACK_AB R26, R81, R80 ;  /* 0x00000050511a723e */ /* 0x004ff200000000ff */
[----:B------:R-:W-:Y:S10]  /*bd20*/  MUFU.EX2 R84, R84 ;  /* 0x0000005400547308 */ /* 0x000ff40000000800 */
[----:B------:R-:W2:Y:S01]  /*bd30*/  MUFU.EX2 R85, R85 ;  /* 0x0000005500557308 */ /* 0x000ea20000000800 */
[----:B-----5:R-:W-:Y:S09]  /*bd40*/  F2FP.PACK_AB R27, R83, R82 ;  /* 0x00000052531b723e */ /* 0x020ff200000000ff */
[----:B------:R-:W-:Y:S01]  /*bd50*/  MUFU.EX2 R86, R86 ;  /* 0x0000005600567308 */ /* 0x000fe20000000800 */
[C---:B------:R-:W-:Y:S08]  /*bd60*/  HMMA.16816.F32 R4, R24.reuse, R28, R4 ;  /* 0x0000001c1804723c */ /* 0x040ff00000001804 */
[C---:B------:R-:W-:Y:S01]  /*bd70*/  HMMA.16816.F32 R8, R24.reuse, R30, R8 ;  /* 0x0000001e1808723c */ /* 0x040fe20000001808 */
[----:B------:R-:W5:Y:S01]  /*bd80*/  LDSM.16.MT88.4 R28, [R147+0xf000] ;  /* 0x00f00000931c783b */ /* 0x000f620000004200 */
[----:B------:R-:W1:Y:S06]  /*bd90*/  MUFU.EX2 R87, R87 ;  /* 0x0000005700577308 */ /* 0x000e6c0000000800 */
[C---:B---3--:R-:W-:Y:S04]  /*bda0*/  HMMA.16816.F32 R12, R24.reuse, R32, R12 ;  /* 0x00000020180c723c */ /* 0x048fe8000000180c */
[----:B------:R-:W-:Y:S04]  /*bdb0*/  MUFU.EX2 R88, R88 ;  /* 0x0000005800587308 */ /* 0x000fe80000000800 */
[C---:B------:R-:W-:Y:S01]  /*bdc0*/  HMMA.16816.F32 R132, R24.reuse, R34, R132 ;  /* 0x000000221884723c */ /* 0x040fe20000001884 */
[----:B------:R-:W3:Y:S05]  /*bdd0*/  LDSM.16.MT88.4 R32, [R218+0xf000] ;  /* 0x00f00000da20783b */ /* 0x000eea0000004200 */
[----:B------:R-:W2:Y:S02]  /*bde0*/  MUFU.EX2 R89, R89 ;  /* 0x0000005900597308 */ /* 0x000ea40000000800 */
[C---:B----4-:R-:W-:Y:S08]  /*bdf0*/  HMMA.16816.F32 R16, R24.reuse, R36, R16 ;  /* 0x000000241810723c */ /* 0x050ff00000001810 */
[C---:B------:R-:W-:Y:S01]  /*be00*/  HMMA.16816.F32 R136, R24.reuse, R38, R136 ;  /* 0x000000261888723c */ /* 0x040fe20000001888 */
[----:B------:R-:W-:Y:S01]  /*be10*/  MUFU.EX2 R90, R90 ;  /* 0x0000005a005a7308 */ /* 0x000fe20000000800 */
[----:B------:R-:W4:Y:S06]  /*be20*/  LDSM.16.MT88.4 R36, [R216+0xf000] ;  /* 0x00f00000d824783b */ /* 0x000f2c0000004200 */
[C---:B-1----:R-:W-:Y:S03]  /*be30*/  HMMA.16816.F32 R140, R24.reuse, R40, R140 ;  /* 0x00000028188c723c */ /* 0x042fe6000000188c */
[----:B------:R-:W1:Y:S05]  /*be40*/  MUFU.EX2 R91, R91 ;  /* 0x0000005b005b7308 */ /* 0x000e6a0000000800 */
[----:B------:R-:W-:Y:S01]  /*be50*/  HMMA.16816.F32 R20, R24, R42, R20 ;  /* 0x0000002a1814723c */ /* 0x000fe20000001814 */
[----:B------:R-:W3:Y:S04]  /*be60*/  LDSM.16.MT88.4 R40, [R217+0xf000] ;  /* 0x00f00000d928783b */ /* 0x000ee80000004200 */
[----:B------:R-:W-:Y:S02]  /*be70*/  MUFU.EX2 R92, R92 ;  /* 0x0000005c005c7308 */ /* 0x000fe40000000800 */
[----:B--2---:R-:W-:Y:S02]  /*be80*/  F2FP.PACK_AB R24, R85, R84 ;  /* 0x000000545518723e */ /* 0x004fe400000000ff */
[----:B------:R-:W-:Y:S03]  /*be90*/  F2FP.PACK_AB R25, R87, R86 ;  /* 0x000000565719723e */ /* 0x000fe600000000ff */
[----:B------:R-:W-:Y:S03]  /*bea0*/  F2FP.PACK_AB R26, R89, R88 ;  /* 0x00000058591a723e */ /* 0x000fe600000000ff */
[----:B------:R-:W2:Y:S01]  /*beb0*/  MUFU.EX2 R93, R93 ;  /* 0x0000005d005d7308 */ /* 0x000ea20000000800 */
[----:B-1----:R-:W-:Y:S09]  /*bec0*/  F2FP.PACK_AB R27, R91, R90 ;  /* 0x0000005a5b1b723e */ /* 0x002ff200000000ff */
[----:B------:R-:W-:Y:S01]  /*bed0*/  MUFU.EX2 R94, R94 ;  /* 0x0000005e005e7308 */ /* 0x000fe20000000800 */
[C---:B-----5:R-:W-:Y:S08]  /*bee0*/  HMMA.16816.F32 R4, R24.reuse, R28, R4 ;  /* 0x0000001c1804723c */ /* 0x060ff00000001804 */
[C---:B------:R-:W-:Y:S01]  /*bef0*/  HMMA.16816.F32 R8, R24.reuse, R30, R8 ;  /* 0x0000001e1808723c */ /* 0x040fe20000001808 */
[----:B------:R-:W1:Y:S01]  /*bf00*/  LDSM.16.MT88.4 R28, [R147+0xf800] ;  /* 0x00f80000931c783b */ /* 0x000e620000004200 */
[----:B------:R-:W5:Y:S06]  /*bf10*/  MUFU.EX2 R95, R95 ;  /* 0x0000005f005f7308 */ /* 0x000f6c0000000800 */
[C---:B---3--:R-:W-:Y:S04]  /*bf20*/  HMMA.16816.F32 R12, R24.reuse, R32, R12 ;  /* 0x00000020180c723c */ /* 0x048fe8000000180c */
[----:B------:R-:W-:Y:S04]  /*bf30*/  MUFU.EX2 R96, R96 ;  /* 0x0000006000607308 */ /* 0x000fe80000000800 */
[C---:B------:R-:W-:Y:S01]  /*bf40*/  HMMA.16816.F32 R132, R24.reuse, R34, R132 ;  /* 0x000000221884723c */ /* 0x040fe20000001884 */
[----:B------:R-:W3:Y:S05]  /*bf50*/  LDSM.16.MT88.4 R32, [R218+0xf800] ;  /* 0x00f80000da20783b */ /* 0x000eea0000004200 */
[----:B------:R-:W1:Y:S02]  /*bf60*/  MUFU.EX2 R97, R97 ;  /* 0x0000006100617308 */ /* 0x000e640000000800 */
[C---:B----4-:R-:W-:Y:S08]  /*bf70*/  HMMA.16816.F32 R16, R24.reuse, R36, R16 ;  /* 0x000000241810723c */ /* 0x050ff00000001810 */
[C---:B------:R-:W-:Y:S01]  /*bf80*/  HMMA.16816.F32 R136, R24.reuse, R38, R136 ;  /* 0x000000261888723c */ /* 0x040fe20000001888 */
[----:B------:R-:W-:Y:S01]  /*bf90*/  MUFU.EX2 R98, R98 ;  /* 0x0000006200627308 */ /* 0x000fe20000000800 */
[----:B------:R-:W4:Y:S06]  /*bfa0*/  LDSM.16.MT88.4 R36, [R216+0xf800] ;  /* 0x00f80000d824783b */ /* 0x000f2c0000004200 */
[C---:B------:R-:W-:Y:S03]  /*bfb0*/  HMMA.16816.F32 R140, R24.reuse, R40, R140 ;  /* 0x00000028188c723c */ /* 0x040fe6000000188c */
[----:B------:R-:W3:Y:S05]  /*bfc0*/  MUFU.EX2 R99, R99 ;  /* 0x0000006300637308 */ /* 0x000eea0000000800 */
[----:B------:R-:W-:Y:S01]  /*bfd0*/  HMMA.16816.F32 R20, R24, R42, R20 ;  /* 0x0000002a1814723c */ /* 0x000fe20000001814 */
[----:B------:R-:W4:Y:S04]  /*bfe0*/  LDSM.16.MT88.4 R40, [R217+0xf800] ;  /* 0x00f80000d928783b */ /* 0x000f280000004200 */
[----:B------:R-:W-:Y:S02]  /*bff0*/  MUFU.EX2 R100, R100 ;  /* 0x0000006400647308 */ /* 0x000fe40000000800 */
[----:B--2---:R-:W-:Y:S02]  /*c000*/  F2FP.PACK_AB R24, R93, R92 ;  /* 0x0000005c5d18723e */ /* 0x004fe400000000ff */
[----:B-----5:R-:W-:Y:S03]  /*c010*/  F2FP.PACK_AB R25, R95, R94 ;  /* 0x0000005e5f19723e */ /* 0x020fe600000000ff */
[----:B-1----:R-:W-:Y:S03]  /*c020*/  F2FP.PACK_AB R26, R97, R96 ;  /* 0x00000060611a723e */ /* 0x002fe600000000ff */
[----:B------:R-:W1:Y:S01]  /*c030*/  MUFU.EX2 R101, R101 ;  /* 0x0000006500657308 */ /* 0x000e620000000800 */
[----:B---3--:R-:W-:Y:S09]  /*c040*/  F2FP.PACK_AB R27, R99, R98 ;  /* 0x00000062631b723e */ /* 0x008ff200000000ff */
[----:B------:R-:W-:Y:S01]  /*c050*/  MUFU.EX2 R102, R102 ;  /* 0x0000006600667308 */ /* 0x000fe20000000800 */
[C---:B------:R-:W-:Y:S08]  /*c060*/  HMMA.16816.F32 R4, R24.reuse, R28, R4 ;  /* 0x0000001c1804723c */ /* 0x040ff00000001804 */
[C---:B------:R-:W-:Y:S01]  /*c070*/  HMMA.16816.F32 R8, R24.reuse, R30, R8 ;  /* 0x0000001e1808723c */ /* 0x040fe20000001808 */
[----:B------:R-:W2:Y:S01]  /*c080*/  LDSM.16.MT88.4 R28, [R147+0x10000] ;  /* 0x01000000931c783b */ /* 0x000ea20000004200 */
[----:B------:R-:W3:Y:S06]  /*c090*/  MUFU.EX2 R103, R103 ;  /* 0x0000006700677308 */ /* 0x000eec0000000800 */
[C---:B------:R-:W-:Y:S04]  /*c0a0*/  HMMA.16816.F32 R12, R24.reuse, R32, R12 ;  /* 0x00000020180c723c */ /* 0x040fe8000000180c */
[----:B------:R-:W-:Y:S04]  /*c0b0*/  MUFU.EX2 R104, R104 ;  /* 0x0000006800687308 */ /* 0x000fe80000000800 */
[C---:B------:R-:W-:Y:S01]  /*c0c0*/  HMMA.16816.F32 R132, R24.reuse, R34, R132 ;  /* 0x000000221884723c */ /* 0x040fe20000001884 */
[----:B------:R-:W5:Y:S05]  /*c0d0*/  LDSM.16.MT88.4 R32, [R218+0x10000] ;  /* 0x01000000da20783b */ /* 0x000f6a0000004200 */
[----:B------:R-:W1:Y:S02]  /*c0e0*/  MUFU.EX2 R105, R105 ;  /* 0x0000006900697308 */ /* 0x000e640000000800 */
[C---:B----4-:R-:W-:Y:S08]  /*c0f0*/  HMMA.16816.F32 R16, R24.reuse, R36, R16 ;  /* 0x000000241810723c */ /* 0x050ff00000001810 */
[C---:B------:R-:W-:Y:S01]  /*c100*/  HMMA.16816.F32 R136, R24.reuse, R38, R136 ;  /* 0x000000261888723c */ /* 0x040fe20000001888 */
[----:B------:R-:W-:Y:S01]  /*c110*/  MUFU.EX2 R106, R106 ;  /* 0x0000006a006a7308 */ /* 0x000fe20000000800 */
[----:B------:R-:W4:Y:S06]  /*c120*/  LDSM.16.MT88.4 R36, [R216+0x10000] ;  /* 0x01000000d824783b */ /* 0x000f2c0000004200 */
[C---:B------:R-:W-:Y:S03]  /*c130*/  HMMA.16816.F32 R140, R24.reuse, R40, R140 ;  /* 0x00000028188c723c */ /* 0x040fe6000000188c */
[----:B------:R-:W2:Y:S05]  /*c140*/  MUFU.EX2 R107, R107 ;  /* 0x0000006b006b7308 */ /* 0x000eaa0000000800 */
[----:B------:R-:W-:Y:S01]  /*c150*/  HMMA.16816.F32 R20, R24, R42, R20 ;  /* 0x0000002a1814723c */ /* 0x000fe20000001814 */
[----:B------:R-:W4:Y:S04]  /*c160*/  LDSM.16.MT88.4 R40, [R217+0x10000] ;  /* 0x01000000d928783b */ /* 0x000f280000004200 */
[----:B------:R-:W-:Y:S02]  /*c170*/  MUFU.EX2 R108, R108 ;  /* 0x0000006c006c7308 */ /* 0x000fe40000000800 */
[----:B-1----:R-:W-:Y:S02]  /*c180*/  F2FP.PACK_AB R24, R101, R100 ;  /* 0x000000646518723e */ /* 0x002fe400000000ff */
[----:B---3--:R-:W-:Y:S03]  /*c190*/  F2FP.PACK_AB R25, R103, R102 ;  /* 0x000000666719723e */ /* 0x008fe600000000ff */
[----:B------:R-:W-:Y:S03]  /*c1a0*/  F2FP.PACK_AB R26, R105, R104 ;  /* 0x00000068691a723e */ /* 0x000fe600000000ff */
[----:B------:R-:W1:Y:S01]  /*c1b0*/  MUFU.EX2 R109, R109 ;  /* 0x0000006d006d7308 */ /* 0x000e620000000800 */
[----:B--2---:R-:W-:Y:S09]  /*c1c0*/  F2FP.PACK_AB R27, R107, R106 ;  /* 0x0000006a6b1b723e */ /* 0x004ff200000000ff */
[----:B------:R-:W-:Y:S01]  /*c1d0*/  MUFU.EX2 R110, R110 ;  /* 0x0000006e006e7308 */ /* 0x000fe20000000800 */
[C---:B------:R-:W-:Y:S08]  /*c1e0*/  HMMA.16816.F32 R4, R24.reuse, R28, R4 ;  /* 0x0000001c1804723c */ /* 0x040ff00000001804 */
[C---:B------:R-:W-:Y:S01]  /*c1f0*/  HMMA.16816.F32 R8, R24.reuse, R30, R8 ;  /* 0x0000001e1808723c */ /* 0x040fe20000001808 */
[----:B------:R-:W2:Y:S01]  /*c200*/  LDSM.16.MT88.4 R28, [R147+0x10800] ;  /* 0x01080000931c783b */ /* 0x000ea20000004200 */
[----:B------:R-:W3:Y:S06]  /*c210*/  MUFU.EX2 R111, R111 ;  /* 0x0000006f006f7308 */ /* 0x000eec0000000800 */
[C---:B-----5:R-:W-:Y:S04]  /*c220*/  HMMA.16816.F32 R12, R24.reuse, R32, R12 ;  /* 0x00000020180c723c */ /* 0x060fe8000000180c */
[----:B------:R-:W-:Y:S03]  /*c230*/  MUFU.EX2 R112, R112 ;  /* 0x0000007000707308 */ /* 0x000fe60000000800 */
[----:B------:R-:W-:Y:S01]  /*c240*/  FADD.FTZ R32, R180, R0 ;  /* 0x00000000b4207221 */ /* 0x000fe20000010000 */
[C---:B------:R-:W-:Y:S04]  /*c250*/  HMMA.16816.F32 R132, R24.reuse, R34, R132 ;  /* 0x000000221884723c */ /* 0x040fe80000001884 */
[----:B------:R-:W-:Y:S02]  /*c260*/  FADD.FTZ R0, R183, R2 ;  /* 0x00000002b7007221 */ /* 0x000fe40000010000 */
[----:B------:R-:W-:Y:S01]  /*c270*/  FADD.FTZ R2, R181, R32 ;  /* 0x00000020b5027221 */ /* 0x000fe20000010000 */
[----:B------:R-:W5:Y:S01]  /*c280*/  MUFU.EX2 R113, R113 ;  /* 0x0000007100717308 */ /* 0x000f620000000800 */
[C---:B----4-:R-:W-:Y:S04]  /*c290*/  HMMA.16816.F32 R16, R24.reuse, R36, R16 ;  /* 0x000000241810723c */ /* 0x050fe80000001810 */
[----:B------:R-:W-:Y:S02]  /*c2a0*/  FADD.FTZ R32, R174, R0 ;  /* 0x00000000ae207221 */ /* 0x000fe40000010000 */
[----:B------:R-:W-:Y:S02]  /*c2b0*/  FADD.FTZ R0, R173, R2 ;  /* 0x00000002ad007221 */ /* 0x000fe40000010000 */
[C---:B------:R-:W-:Y:S01]  /*c2c0*/  HMMA.16816.F32 R136, R24.reuse, R38, R136 ;  /* 0x000000261888723c */ /* 0x040fe20000001888 */
[----:B------:R-:W-:Y:S03]  /*c2d0*/  MUFU.EX2 R114, R114 ;  /* 0x0000007200727308 */ /* 0x000fe60000000800 */
[----:B------:R-:W-:Y:S02]  /*c2e0*/  FADD.FTZ R32, R175, R32 ;  /* 0x00000020af207221 */ /* 0x000fe40000010000 */
[----:B------:R-:W-:Y:S02]  /*c2f0*/  FADD.FTZ R2, R172, R0 ;  /* 0x00000000ac027221 */ /* 0x000fe40000010000 */
[C---:B------:R-:W-:Y:S03]  /*c300*/  HMMA.16816.F32 R140, R24.reuse, R40, R140 ;  /* 0x00000028188c723c */ /* 0x040fe6000000188c */
[----:B------:R-:W4:Y:S01]  /*c310*/  MUFU.EX2 R115, R115 ;  /* 0x0000007300737308 */ /* 0x000f220000000800 */
[----:B------:R-:W-:Y:S02]  /*c320*/  FADD.FTZ R0, R171, R32 ;  /* 0x00000020ab007221 */ /* 0x000fe40000010000 */
[----:B------:R-:W-:Y:S01]  /*c330*/  FADD.FTZ R36, R168, R2 ;  /* 0x00000002a8247221 */ /* 0x000fe20000010000 */
[----:B------:R-:W2:Y:S01]  /*c340*/  LDSM.16.MT88.4 R32, [R218+0x10800] ;  /* 0x01080000da20783b */ /* 0x000ea20000004200 */
[----:B------:R-:W-:Y:S01]  /*c350*/  FADD.FTZ R2, R170, R0 ;  /* 0x00000000aa027221 */ /* 0x000fe20000010000 */
[----:B------:R-:W-:Y:S03]  /*c360*/  HMMA.16816.F32 R20, R24, R42, R20 ;  /* 0x0000002a1814723c */ /* 0x000fe60000001814 */
[----:B------:R-:W-:Y:S01]  /*c370*/  FADD.FTZ R0, R169, R36 ;  /* 0x00000024a9007221 */ /* 0x000fe20000010000 */
[----:B------:R-:W-:Y:S01]  /*c380*/  MUFU.EX2 R124, R124 ;  /* 0x0000007c007c7308 */ /* 0x000fe20000000800 */
[----:B------:R-:W-:Y:S01]  /*c390*/  FADD.FTZ R2, R164, R2 ;  /* 0x00000002a4027221 */ /* 0x000fe20000010000 */
[----:B------:R-:W2:Y:S01]  /*c3a0*/  LDSM.16.MT88.4 R36, [R216+0x10800] ;  /* 0x01080000d824783b */ /* 0x000ea20000004200 */
[----:B------:R-:W-:Y:S01]  /*c3b0*/  FADD.FTZ R0, R159, R0 ;  /* 0x000000009f007221 */ /* 0x000fe20000010000 */
[----:B-1----:R-:W-:Y:S01]  /*c3c0*/  F2FP.PACK_AB R24, R109, R108 ;  /* 0x0000006c6d18723e */ /* 0x002fe200000000ff */
[----:B------:R-:W-:Y:S03]  /*c3d0*/  FADD.FTZ R2, R165, R2 ;  /* 0x00000002a5027221 */ /* 0x000fe60000010000 */
[----:B------:R-:W-:Y:S01]  /*c3e0*/  FADD.FTZ R0, R162, R0 ;  /* 0x00000000a2007221 */ /* 0x000fe20000010000 */
[----:B---3--:R-:W-:Y:S01]  /*c3f0*/  F2FP.PACK_AB R25, R111, R110 ;  /* 0x0000006e6f19723e */ /* 0x008fe200000000ff */
[----:B------:R-:W-:Y:S01]  /*c400*/  FADD.FTZ R2, R161, R2 ;  /* 0x00000002a1027221 */ /* 0x000fe20000010000 */
[----:B-----5:R-:W-:Y:S01]  /*c410*/  F2FP.PACK_AB R26, R113, R112 ;  /* 0x00000070711a723e */ /* 0x020fe200000000ff */
[----:B------:R-:W-:Y:S01]  /*c420*/  FADD.FTZ R0, R158, R0 ;  /* 0x000000009e007221 */ /* 0x000fe20000010000 */
[----:B------:R-:W1:Y:S01]  /*c430*/  MUFU.EX2 R125, R125 ;  /* 0x0000007d007d7308 */ /* 0x000e620000000800 */
[----:B----4-:R-:W-:Y:S01]  /*c440*/  F2FP.PACK_AB R27, R115, R114 ;  /* 0x00000072731b723e */ /* 0x010fe200000000ff */
        /* <DEDUP_REMOVED lines=10> */
[----:B------:R-:W-:Y:S01]  /*c4f0*/  FADD.FTZ R40, R44, R2 ;  /* 0x000000022c287221 */ /* 0x000fe20000010000 */
[----:B------:R-:W3:Y:S01]  /*c500*/  MUFU.EX2 R127, R127 ;  /* 0x0000007f007f7308 */ /* 0x000ee20000000800 */
[----:B------:R-:W-:Y:S02]  /*c510*/  FADD.FTZ R2, R46, R0 ;  /* 0x000000002e027221 */ /* 0x000fe40000010000 */
[C---:B------:R-:W-:Y:S04]  /*c520*/  HMMA.16816.F32 R12, R24.reuse, R32, R12 ;  /* 0x00000020180c723c */ /* 0x040fe8000000180c */
[----:B------:R-:W-:Y:S01]  /*c530*/  FADD.FTZ R0, R45, R40 ;  /* 0x000000282d007221 */ /* 0x000fe20000010000 */
[----:B-1----:R-:W-:Y:S01]  /*c540*/  F2FP.PACK_AB R164, R125, R124 ;  /* 0x0000007c7da4723e */ /* 0x002fe200000000ff */
[----:B------:R-:W-:Y:S01]  /*c550*/  FADD.FTZ R2, R47, R2 ;  /* 0x000000022f027221 */ /* 0x000fe20000010000 */
[----:B------:R-:W-:Y:S01]  /*c560*/  MUFU.EX2 R128, R128 ;  /* 0x0000008000807308 */ /* 0x000fe20000000800 */
[C---:B------:R-:W-:Y:S04]  /*c570*/  HMMA.16816.F32 R132, R24.reuse, R34, R132 ;  /* 0x000000221884723c */ /* 0x040fe80000001884 */
[----:B------:R-:W-:Y:S02]  /*c580*/  FADD.FTZ R32, R48, R0 ;  /* 0x0000000030207221 */ /* 0x000fe40000010000 */
[----:B------:R-:W-:Y:S02]  /*c590*/  FADD.FTZ R0, R50, R2 ;  /* 0x0000000232007221 */ /* 0x000fe40000010000 */
[----:B------:R-:W-:Y:S01]  /*c5a0*/  FADD.FTZ R2, R49, R32 ;  /* 0x0000002031027221 */ /* 0x000fe20000010000 */
[C---:B------:R-:W-:Y:S01]  /*c5b0*/  HMMA.16816.F32 R16, R24.reuse, R36, R16 ;  /* 0x000000241810723c */ /* 0x040fe20000001810 */
[----:B------:R-:W1:Y:S01]  /*c5c0*/  LDSM.16.MT88.4 R32, [R147+0x11000] ;  /* 0x011000009320783b */ /* 0x000e620000004200 */
[----:B------:R-:W4:Y:S01]  /*c5d0*/  MUFU.EX2 R145, R145 ;  /* 0x0000009100917308 */ /* 0x000f220000000800 */
[----:B------:R-:W-:Y:S01]  /*c5e0*/  FADD.FTZ R0, R51, R0 ;  /* 0x0000000033007221 */ /* 0x000fe20000010000 */
[----:B---3--:R-:W-:Y:S01]  /*c5f0*/  F2FP.PACK_AB R165, R127, R126 ;  /* 0x0000007e7fa5723e */ /* 0x008fe200000000ff */
[----:B------:R-:W-:Y:S02]  /*c600*/  FADD.FTZ R2, R52, R2 ;  /* 0x0000000234027221 */ /* 0x000fe40000010000 */
[----:B------:R-:W-:Y:S01]  /*c610*/  FADD.FTZ R0, R54, R0 ;  /* 0x0000000036007221 */ /* 0x000fe20000010000 */
[C---:B------:R-:W-:Y:S01]  /*c620*/  HMMA.16816.F32 R136, R24.reuse, R38, R136 ;  /* 0x000000261888723c */ /* 0x040fe20000001888 */
[----:B------:R-:W3:Y:S03]  /*c630*/  LDSM.16.MT88.4 R36, [R218+0x11000] ;  /* 0x01100000da24783b */ /* 0x000ee60000004200 */
[----:B------:R-:W-:Y:S01]  /*c640*/  FADD.FTZ R2, R53, R2 ;  /* 0x0000000235027221 */ /* 0x000fe20000010000 */
[----:B------:R-:W-:Y:S01]  /*c650*/  MUFU.EX2 R130, R130 ;  /* 0x0000008200827308 */ /* 0x000fe20000000800 */
[----:B------:R-:W-:Y:S02]  /*c660*/  FADD.FTZ R0, R55, R0 ;  /* 0x0000000037007221 */ /* 0x000fe40000010000 */
[----:B------:R-:W-:Y:S01]  /*c670*/  FADD.FTZ R2, R56, R2 ;  /* 0x0000000238027221 */ /* 0x000fe20000010000 */
[C---:B--2---:R-:W-:Y:S03]  /*c680*/  HMMA.16816.F32 R140, R24.reuse, R28, R140 ;  /* 0x0000001c188c723c */ /* 0x044fe6000000188c */
[----:B------:R-:W-:Y:S02]  /*c690*/  FADD.FTZ R0, R58, R0 ;  /* 0x000000003a007221 */ /* 0x000fe40000010000 */
[----:B------:R-:W-:Y:S01]  /*c6a0*/  FADD.FTZ R2, R57, R2 ;  /* 0x0000000239027221 */ /* 0x000fe20000010000 */
[----:B------:R-:W2:Y:S01]  /*c6b0*/  MUFU.EX2 R146, R146 ;  /* 0x0000009200927308 */ /* 0x000ea20000000800 */
[----:B------:R-:W-:Y:S01]  /*c6c0*/  FADD.FTZ R0, R59, R0 ;  /* 0x000000003b007221 */ /* 0x000fe20000010000 */
[----:B------:R-:W-:Y:S01]  /*c6d0*/  HMMA.16816.F32 R20, R24, R30, R20 ;  /* 0x0000001e1814723c */ /* 0x000fe20000001814 */
[----:B------:R-:W5:Y:S03]  /*c6e0*/  LDSM.16.MT88.4 R28, [R216+0x11000] ;  /* 0x01100000d81c783b */ /* 0x000f660000004200 */
[----:B------:R-:W-:Y:S01]  /*c6f0*/  FADD.FTZ R2, R60, R2 ;  /* 0x000000023c027221 */ /* 0x000fe20000010000 */
[----:B----4-:R-:W-:Y:S01]  /*c700*/  F2FP.PACK_AB R166, R145, R128 ;  /* 0x0000008091a6723e */ /* 0x010fe200000000ff */
[----:B------:R-:W-:Y:S01]  /*c710*/  FADD.FTZ R0, R62, R0 ;  /* 0x000000003e007221 */ /* 0x000fe20000010000 */
[----:B------:R-:W-:Y:S01]  /*c720*/  F2FP.PACK_AB R24, R117, R116 ;  /* 0x000000747518723e */ /* 0x000fe200000000ff */
[----:B------:R-:W-:Y:S01]  /*c730*/  FADD.FTZ R40, R61, R2 ;  /* 0x000000023d287221 */ /* 0x000fe20000010000 */
[----:B------:R-:W-:Y:S03]  /*c740*/  F2FP.PACK_AB R25, R119, R118 ;  /* 0x000000767719723e */ /* 0x000fe600000000ff */
[----:B------:R-:W-:Y:S01]  /*c750*/  FADD.FTZ R2, R63, R0 ;  /* 0x000000003f027221 */ /* 0x000fe20000010000 */
[----:B------:R-:W-:Y:S01]  /*c760*/  F2FP.PACK_AB R26, R121, R120 ;  /* 0x00000078791a723e */ /* 0x000fe200000000ff */
[----:B------:R-:W-:Y:S01]  /*c770*/  FADD.FTZ R0, R64, R40 ;  /* 0x0000002840007221 */ /* 0x000fe20000010000 */
[----:B------:R-:W-:Y:S01]  /*c780*/  F2FP.PACK_AB R27, R123, R122 ;  /* 0x0000007a7b1b723e */ /* 0x000fe200000000ff */
[----:B------:R-:W-:Y:S02]  /*c790*/  FADD.FTZ R2, R66, R2 ;  /* 0x0000000242027221 */ /* 0x000fe40000010000 */
[----:B------:R-:W-:Y:S02]  /*c7a0*/  FADD.FTZ R40, R65, R0 ;  /* 0x0000000041287221 */ /* 0x000fe40000010000 */
[----:B------:R-:W-:Y:S02]  /*c7b0*/  FADD.FTZ R0, R67, R2 ;  /* 0x0000000243007221 */ /* 0x000fe40000010000 */
[C---:B-1----:R-:W-:Y:S03]  /*c7c0*/  HMMA.16816.F32 R4, R24.reuse, R32, R4 ;  /* 0x000000201804723c */ /* 0x042fe60000001804 */
[----:B------:R-:W-:Y:S01]  /*c7d0*/  FADD.FTZ R2, R68, R40 ;  /* 0x0000002844027221 */ /* 0x000fe20000010000 */
[----:B--2---:R-:W-:Y:S01]  /*c7e0*/  F2FP.PACK_AB R167, R146, R130 ;  /* 0x0000008292a7723e */ /* 0x004fe200000000ff */
[----:B------:R-:W-:Y:S02]  /*c7f0*/  FADD.FTZ R0, R70, R0 ;  /* 0x0000000046007221 */ /* 0x000fe40000010000 */
[----:B------:R-:W-:Y:S01]  /*c800*/  FADD.FTZ R2, R69, R2 ;  /* 0x0000000245027221 */ /* 0x000fe20000010000 */
[C---:B------:R-:W-:Y:S01]  /*c810*/  HMMA.16816.F32 R8, R24.reuse, R34, R8 ;  /* 0x000000221808723c */ /* 0x040fe20000001808 */
[----:B------:R-:W1:Y:S03]  /*c820*/  LDSM.16.MT88.4 R32, [R217+0x11000] ;  /* 0x01100000d920783b */ /* 0x000e660000004200 */
[----:B------:R-:W-:Y:S02]  /*c830*/  FADD.FTZ R0, R71, R0 ;  /* 0x0000000047007221 */ /* 0x000fe40000010000 */
[----:B------:R-:W-:Y:S02]  /*c840*/  FADD.FTZ R2, R72, R2 ;  /* 0x0000000248027221 */ /* 0x000fe40000010000 */
[----:B------:R-:W-:Y:S01]  /*c850*/  FADD.FTZ R0, R74, R0 ;  /* 0x000000004a007221 */ /* 0x000fe20000010000 */
[C---:B---3--:R-:W-:Y:S03]  /*c860*/  HMMA.16816.F32 R12, R24.reuse, R36, R12 ;  /* 0x00000024180c723c */ /* 0x048fe6000000180c */
[----:B------:R-:W-:Y:S02]  /*c870*/  FADD.FTZ R2, R73, R2 ;  /* 0x0000000249027221 */ /* 0x000fe40000010000 */
[----:B------:R-:W-:Y:S02]  /*c880*/  FADD.FTZ R0, R75, R0 ;  /* 0x000000004b007221 */ /* 0x000fe40000010000 */
[----:B------:R-:W-:Y:S01]  /*c890*/  FADD.FTZ R2, R76, R2 ;  /* 0x000000024c027221 */ /* 0x000fe20000010000 */
[C---:B------:R-:W-:Y:S04]  /*c8a0*/  HMMA.16816.F32 R132, R24.reuse, R38, R132 ;  /* 0x000000261884723c */ /* 0x040fe80000001884 */
[----:B------:R-:W-:Y:S02]  /*c8b0*/  FADD.FTZ R0, R78, R0 ;  /* 0x000000004e007221 */ /* 0x000fe40000010000 */
[----:B------:R-:W-:Y:S02]  /*c8c0*/  FADD.FTZ R2, R77, R2 ;  /* 0x000000024d027221 */ /* 0x000fe40000010000 */
[----:B------:R-:W-:Y:S01]  /*c8d0*/  FADD.FTZ R0, R79, R0 ;  /* 0x000000004f007221 */ /* 0x000fe20000010000 */
[C---:B-----5:R-:W-:Y:S03]  /*c8e0*/  HMMA.16816.F32 R16, R24.reuse, R28, R16 ;  /* 0x0000001c1810723c */ /* 0x060fe60000001810 */
[----:B------:R-:W-:Y:S02]  /*c8f0*/  FADD.FTZ R2, R80, R2 ;  /* 0x0000000250027221 */ /* 0x000fe40000010000 */
[----:B------:R-:W-:Y:S02]  /*c900*/  FADD.FTZ R0, R82, R0 ;  /* 0x0000000052007221 */ /* 0x000fe40000010000 */
[----:B------:R-:W-:Y:S01]  /*c910*/  FADD.FTZ R2, R81, R2 ;  /* 0x0000000251027221 */ /* 0x000fe20000010000 */
[C---:B------:R-:W-:Y:S01]  /*c920*/  HMMA.16816.F32 R136, R24.reuse, R30, R136 ;  /* 0x0000001e1888723c */ /* 0x040fe20000001888 */
[----:B------:R-:W2:Y:S03]  /*c930*/  LDSM.16.MT88.4 R28, [R218+0x11800] ;  /* 0x01180000da1c783b */ /* 0x000ea60000004200 */
[----:B------:R-:W-:Y:S02]  /*c940*/  FADD.FTZ R0, R83, R0 ;  /* 0x0000000053007221 */ /* 0x000fe40000010000 */
[----:B------:R-:W-:Y:S02]  /*c950*/  FADD.FTZ R2, R84, R2 ;  /* 0x0000000254027221 */ /* 0x000fe40000010000 */
[----:B------:R-:W-:Y:S01]  /*c960*/  FADD.FTZ R0, R86, R0 ;  /* 0x0000000056007221 */ /* 0x000fe20000010000 */
[C---:B-1----:R-:W-:Y:S03]  /*c970*/  HMMA.16816.F32 R140, R24.reuse, R32, R140 ;  /* 0x00000020188c723c */ /* 0x042fe6000000188c */
[----:B------:R-:W-:Y:S02]  /*c980*/  FADD.FTZ R2, R85, R2 ;  /* 0x0000000255027221 */ /* 0x000fe40000010000 */
[----:B------:R-:W-:Y:S02]  /*c990*/  FADD.FTZ R0, R87, R0 ;  /* 0x0000000057007221 */ /* 0x000fe40000010000 */
[----:B------:R-:W-:Y:S01]  /*c9a0*/  FADD.FTZ R2, R88, R2 ;  /* 0x0000000258027221 */ /* 0x000fe20000010000 */
[----:B------:R-:W-:Y:S01]  /*c9b0*/  HMMA.16816.F32 R20, R24, R34, R20 ;  /* 0x000000221814723c */ /* 0x000fe20000001814 */
[----:B------:R-:W1:Y:S03]  /*c9c0*/  LDSM.16.MT88.4 R24, [R216+0x11800] ;  /* 0x01180000d818783b */ /* 0x000e660000004200 */
[----:B------:R-:W-:Y:S02]  /*c9d0*/  FADD.FTZ R0, R90, R0 ;  /* 0x000000005a007221 */ /* 0x000fe40000010000 */
[----:B------:R-:W-:Y:S02]  /*c9e0*/  FADD.FTZ R2, R89, R2 ;  /* 0x0000000259027221 */ /* 0x000fe40000010000 */
[----:B------:R-:W-:Y:S01]  /*c9f0*/  FADD.FTZ R0, R91, R0 ;  /* 0x000000005b007221 */ /* 0x000fe20000010000 */
[C---:B------:R-:W-:Y:S01]  /*ca00*/  HMMA.16816.F32 R148, R164.reuse, R152, R4 ;  /* 0x00000098a494723c */ /* 0x040fe20000001804 */
[----:B------:R-:W3:Y:S04]  /*ca10*/  LDSM.16.MT88.4 R4, [R217+0x11800] ;  /* 0x01180000d904783b */ /* 0x000ee80000004200 */
[----:B------:R-:W-:Y:S02]  /*ca20*/  FADD.FTZ R32, R92, R2 ;  /* 0x000000025c207221 */ /* 0x000fe40000010000 */
[----:B------:R-:W-:Y:S01]  /*ca30*/  FADD.FTZ R2, R94, R0 ;  /* 0x000000005e027221 */ /* 0x000fe20000010000 */
[C---:B------:R-:W-:Y:S04]  /*ca40*/  HMMA.16816.F32 R152, R164.reuse, R154, R8 ;  /* 0x0000009aa498723c */ /* 0x040fe80000001808 */
[----:B------:R-:W-:Y:S02]  /*ca50*/  FADD.FTZ R0, R93, R32 ;  /* 0x000000205d007221 */ /* 0x000fe40000010000 */
[----:B------:R-:W-:Y:S02]  /*ca60*/  FADD.FTZ R2, R95, R2 ;  /* 0x000000025f027221 */ /* 0x000fe40000010000 */
[----:B------:R-:W-:Y:S01]  /*ca70*/  FADD.FTZ R32, R96, R0 ;  /* 0x0000000060207221 */ /* 0x000fe20000010000 */
[C---:B--2---:R-:W-:Y:S03]  /*ca80*/  HMMA.16816.F32 R156, R164.reuse, R28, R12 ;  /* 0x0000001ca49c723c */ /* 0x044fe6000000180c */
        /* <DEDUP_REMOVED lines=11> */
[C---:B------:R-:W-:Y:S04]  /*cb40*/  HMMA.16816.F32 R136, R164.reuse, R26, R136 ;  /* 0x0000001aa488723c */ /* 0x040fe80000001888 */
[----:B------:R-:W-:Y:S02]  /*cb50*/  FADD.FTZ R2, R105, R2 ;  /* 0x0000000269027221 */ /* 0x000fe40000010000 */
[----:B------:R-:W-:Y:S02]  /*cb60*/  FADD.FTZ R0, R107, R0 ;  /* 0x000000006b007221 */ /* 0x000fe40000010000 */
[----:B------:R-:W-:Y:S01]  /*cb70*/  FADD.FTZ R2, R108, R2 ;  /* 0x000000026c027221 */ /* 0x000fe20000010000 */
[C---:B---3--:R-:W-:Y:S03]  /*cb80*/  HMMA.16816.F32 R140, R164.reuse, R4, R140 ;  /* 0x00000004a48c723c */ /* 0x048fe6000000188c */
        /* <DEDUP_REMOVED lines=22> */
[----:B------:R-:W-:Y:S01]  /*ccf0*/  IADD3 R0, R242, -0x1, RZ ;  /* 0xfffffffff2007810 */ /* 0x000fe20007ffe0ff */
[----:B------:R-:W-:Y:S01]  /*cd00*/  FADD.FTZ R248, R145, R4 ;  /* 0x0000000491f87221 */ /* 0x000fe20000010000 */
[----:B------:R-:W-:Y:S01]  /*cd10*/  MOV R145, R144 ;  /* 0x0000009000917202 */ /* 0x000fe20000000f00 */
[----:B------:R-:W-:Y:S01]  /*cd20*/  FADD.FTZ R251, R146, R2 ;  /* 0x0000000292fb7221 */ /* 0x000fe20000010000 */
[----:B------:R-:W-:Y:S02]  /*cd30*/  MOV R242, R0 ;  /* 0x0000000000f27202 */ /* 0x000fe40000000f00 */
[----:B------:R-:W-:Y:S01]  /*cd40*/  MOV R146, R3 ;  /* 0x0000000300927202 */ /* 0x000fe20000000f00 */
[----:B------:R-:W-:-:S05]  /*cd50*/  @P0 BRA `(.L_x_2171) ;  /* 0xffffb0e000000947 */ /* 0x000fca000383ffff */
.L_x_2167:
[----:B------:R-:W2:Y:S04]  /*cd60*/  LDL.LU R37, [R1+0x8] ;  /* 0x0000080001257983 */ /* 0x000ea80000300800 */
[----:B------:R-:W2:Y:S01]  /*cd70*/  LDL.LU R36, [R1+0xc] ;  /* 0x00000c0001247983 */ /* 0x000ea20000300800 */
[----:B------:R-:W-:Y:S01]  /*cd80*/  ULDC.U8 UR4, c[0x0][0x328] ;  /* 0x0000ca0000047ab9 */ /* 0x000fe20000000000 */
[----:B------:R-:W-:Y:S02]  /*cd90*/  BSSY B0, `(.L_x_2172) ;  /* 0x000009b000007945 */ /* 0x000fe40003800000 */
[----:B------:R-:W1:Y:S04]  /*cda0*/  SHFL.BFLY PT, R2, R248, 0x2, 0x1f ;  /* 0x0c401f00f8027f89 */ /* 0x000e6800000e0000 */
[----:B------:R-:W3:Y:S04]  /*cdb0*/  SHFL.BFLY PT, R0, R251, 0x2, 0x1f ;  /* 0x0c401f00fb007f89 */ /* 0x000ee800000e0000 */
[----:B------:R-:W4:Y:S01]  /*cdc0*/  S2R R26, SR_TID.X ;  /* 0x00000000001a7919 */ /* 0x000f220000002100 */
[----:B-1----:R-:W-:-:S02]  /*cdd0*/  FADD.FTZ R2, R2, R248 ;  /* 0x000000f802027221 */ /* 0x002fc40000010000 */
[----:B---3--:R-:W-:-:S03]  /*cde0*/  FADD.FTZ R0, R0, R251 ;  /* 0x000000fb00007221 */ /* 0x008fc60000010000 */
[----:B------:R-:W1:Y:S01]  /*cdf0*/  SHFL.BFLY PT, R5, R2, 0x1, 0x1f ;  /* 0x0c201f0002057f89 */ /* 0x000e6200000e0000 */
[----:B----4-:R-:W-:-:S03]  /*ce00*/  SHF.R.S32.HI R27, RZ, 0x1f, R26 ;  /* 0x0000001fff1b7819 */ /* 0x010fc6000001141a */
[----:B------:R-:W3:Y:S01]  /*ce10*/  SHFL.BFLY PT, R4, R0, 0x1, 0x1f ;  /* 0x0c201f0000047f89 */ /* 0x000ee200000e0000 */
[CC--:B------:R-:W-:Y:S02]  /*ce20*/  LEA.HI R8, R27.reuse, R26.reuse, RZ, 0x2 ;  /* 0x0000001a1b087211 */ /* 0x0c0fe400078f10ff */
[----:B------:R-:W-:Y:S01]  /*ce30*/  LEA.HI R25, R27, R26, RZ, 0x5 ;  /* 0x0000001a1b197211 */ /* 0x000fe200078f28ff */
[----:B-1----:R-:W-:Y:S01]  /*ce40*/  FADD.FTZ R24, R2, R5 ;  /* 0x0000000502187221 */ /* 0x002fe20000010000 */
[----:B------:R-:W-:Y:S02]  /*ce50*/  MOV R2, 0x3f800000 ;  /* 0x3f80000000027802 */ /* 0x000fe40000000f00 */
[----:B------:R-:W-:Y:S01]  /*ce60*/  SHF.R.S32.HI R5, RZ, 0x5, R25 ;  /* 0x00000005ff057819 */ /* 0x000fe20000011419 */
[----:B---3--:R-:W-:Y:S01]  /*ce70*/  FADD.FTZ R23, R0, R4 ;  /* 0x0000000400177221 */ /* 0x008fe20000010000 */
[----:B------:R-:W-:Y:S02]  /*ce80*/  FSETP.NE.FTZ.AND P4, PT, R24, RZ, PT ;  /* 0x000000ff1800720b */ /* 0x000fe40003f95000 */
[----:B------:R-:W-:-:S02]  /*ce90*/  MOV R0, 0x3f800000 ;  /* 0x3f80000000007802 */ /* 0x000fc40000000f00 */
[----:B------:R-:W-:Y:S02]  /*cea0*/  FSETP.NE.FTZ.AND P3, PT, R23, RZ, PT ;  /* 0x000000ff1700720b */ /* 0x000fe40003f75000 */
[----:B------:R-:W-:-:S05]  /*ceb0*/  LOP3.LUT R4, R8, 0x3ffffffc, RZ, 0xc0, !PT ;  /* 0x3ffffffc08047812 */ /* 0x000fca00078ec0ff */
[----:B------:R-:W-:Y:S02]  /*cec0*/  IMAD.IADD R4, R26, 0x1, -R4 ;  /* 0x000000011a047824 */ /* 0x000fe400078e0a04 */
[----:B------:R-:W1:Y:S02]  /*ced0*/  @P4 MUFU.RCP R0, R24 ;  /* 0x0000001800004308 */ /* 0x000e640000001000 */
[----:B------:R-:W-:Y:S01]  /*cee0*/  IMAD R5, R5, 0x200, R4 ;  /* 0x0000020005057824 */ /* 0x000fe200078e0204 */
[----:B------:R-:W-:-:S05]  /*cef0*/  SHF.R.S32.HI R4, RZ, 0x2, R8 ;  /* 0x00000002ff047819 */ /* 0x000fca0000011408 */
[----:B------:R-:W3:Y:S01]  /*cf00*/  @P3 MUFU.RCP R2, R23 ;  /* 0x0000001700023308 */ /* 0x000ee20000001000 */
[C---:B-1----:R-:W-:Y:S02]  /*cf10*/  FMUL.FTZ R148, R0.reuse, R148 ;  /* 0x0000009400947220 */ /* 0x042fe40000410000 */
[C---:B------:R-:W-:Y:S02]  /*cf20*/  FMUL.FTZ R7, R0.reuse, R149 ;  /* 0x0000009500077220 */ /* 0x040fe40000410000 */
        /* <DEDUP_REMOVED lines=20> */
[----:B------:R-:W-:Y:S01]  /*d070*/  SHF.R.S32.HI R0, RZ, 0x1f, R8 ;  /* 0x0000001fff007819 */ /* 0x000fe20000011408 */
[C---:B---3--:R-:W-:Y:S01]  /*d080*/  FMUL.FTZ R151, R2.reuse, R151 ;  /* 0x0000009702977220 */ /* 0x048fe20000410000 */
[----:B------:R-:W-:Y:S01]  /*d090*/  MOV R8, 0xfffffff0 ;  /* 0xfffffff000087802 */ /* 0x000fe20000000f00 */
        /* <DEDUP_REMOVED lines=10> */
[----:B------:R-:W-:Y:S01]  /*d140*/  FMUL.FTZ R135, R2, R135 ;  /* 0x0000008702877220 */ /* 0x000fe20000410000 */
        /* <DEDUP_REMOVED lines=14> */
[----:B------:R-:W-:Y:S02]  /*d230*/  IADD3 R2, R4, -R0, RZ ;  /* 0x8000000004027210 */ /* 0x000fe40007ffe0ff */
[----:B------:R-:W-:Y:S02]  /*d240*/  F2FP.PACK_AB R16, R143, R16 ;  /* 0x000000108f10723e */ /* 0x000fe400000000ff */
[C---:B------:R-:W-:Y:S01]  /*d250*/  LOP3.LUT R4, R2.reuse, 0x1, RZ, 0xc0, !PT ;  /* 0x0000000102047812 */ /* 0x040fe200078ec0ff */
[----:B------:R-:W-:Y:S01]  /*d260*/  IMAD.SHL.U32 R0, R2, 0x40, RZ ;  /* 0x0000004002007824 */ /* 0x000fe200078e00ff */
[----:B------:R-:W-:Y:S02]  /*d270*/  F2FP.PACK_AB R9, R167, R9 ;  /* 0x00000009a709723e */ /* 0x000fe400000000ff */
[----:B------:R-:W-:Y:S02]  /*d280*/  ISETP.NE.U32.AND P0, PT, R4, 0x1, PT ;  /* 0x000000010400780c */ /* 0x000fe40003f05070 */
[----:B------:R-:W-:-:S02]  /*d290*/  LOP3.LUT R0, R0, 0x1c0, RZ, 0xc0, !PT ;  /* 0x000001c000007812 */ /* 0x000fc400078ec0ff */
[----:B------:R-:W-:Y:S02]  /*d2a0*/  R2P PR, R2, 0x6 ;  /* 0x0000000602007804 */ /* 0x000fe40000000000 */
[----:B------:R-:W-:Y:S02]  /*d2b0*/  LEA.HI R0, R0, R0, RZ, 0x1d ;  /* 0x0000000000007211 */ /* 0x000fe400078fe8ff */
[----:B------:R-:W-:Y:S02]  /*d2c0*/  MOV R4, 0x20 ;  /* 0x0000002000047802 */ /* 0x000fe40000000f00 */
[----:B------:R-:W-:Y:S01]  /*d2d0*/  SEL R8, R8, 0x10, !P0 ;  /* 0x0000001008087807 */ /* 0x000fe20004000000 */
[----:B------:R-:W-:Y:S01]  /*d2e0*/  IMAD.U32 R0, R5, 0x2, R0 ;  /* 0x0000000205007824 */ /* 0x000fe200078e0000 */
[----:B------:R-:W-:Y:S02]  /*d2f0*/  SEL R4, R4, 0xffffffe0, !P1 ;  /* 0xffffffe004047807 */ /* 0x000fe40004800000 */
[----:B------:R-:W-:Y:S01]  /*d300*/  ISETP.NE.AND P0, PT, RZ, UR4, PT ;  /* 0x00000004ff007c0c */ /* 0x000fe2000bf05270 */
[----:B------:R-:W-:-:S05]  /*d310*/  IMAD.SHL.U32 R0, R0, 0x2, RZ ;  /* 0x0000000200007824 */ /* 0x000fca00078e00ff */
[C---:B------:R-:W-:Y:S01]  /*d320*/  IADD3 R5, R0.reuse, R8, RZ ;  /* 0x0000000800057210 */ /* 0x040fe20007ffe0ff */
[----:B------:R1:W-:Y:S01]  /*d330*/  STS [R0+0x400], R6 ;  /* 0x0004000600007388 */ /* 0x0003e20000000800 */
[C---:B------:R-:W-:Y:S02]  /*d340*/  IADD3 R2, R0.reuse, 0x40, RZ ;  /* 0x0000004000027810 */ /* 0x040fe40007ffe0ff */
[C---:B------:R-:W-:Y:S01]  /*d350*/  @P2 IADD3 R2, R0.reuse, -0x40, RZ ;  /* 0xffffffc000022810 */ /* 0x040fe20007ffe0ff */
[----:B------:R3:W-:Y:S04]  /*d360*/  STS [R0], R7 ;  /* 0x0000000700007388 */ /* 0x0007e80000000800 */
[----:B------:R-:W-:Y:S04]  /*d370*/  STS [R5], R11 ;  /* 0x0000000b05007388 */ /* 0x000fe80000000800 */
[----:B------:R4:W-:Y:S01]  /*d380*/  STS [R5+0x400], R15 ;  /* 0x0004000f05007388 */ /* 0x0009e20000000800 */
[----:B-1----:R-:W-:Y:S01]  /*d390*/  IADD3 R6, R0, R4, RZ ;  /* 0x0000000400067210 */ /* 0x002fe20007ffe0ff */
[----:B---3--:R-:W-:-:S04]  /*d3a0*/  IMAD.IADD R7, R5, 0x1, R4 ;  /* 0x0000000105077824 */ /* 0x008fc800078e0204 */
[----:B------:R-:W-:Y:S04]  /*d3b0*/  STS [R6], R14 ;  /* 0x0000000e06007388 */ /* 0x000fe80000000800 */
[----:B------:R1:W-:Y:S01]  /*d3c0*/  STS [R6+0x400], R13 ;  /* 0x0004000d06007388 */ /* 0x0003e20000000800 */
[----:B----4-:R-:W-:-:S03]  /*d3d0*/  IADD3 R5, R8, R2, RZ ;  /* 0x0000000208057210 */ /* 0x010fc60007ffe0ff */
[----:B------:R-:W-:Y:S02]  /*d3e0*/  STS [R7], R12 ;  /* 0x0000000c07007388 */ /* 0x000fe40000000800 */
[C---:B------:R-:W-:Y:S02]  /*d3f0*/  IMAD.IADD R0, R4.reuse, 0x1, R5 ;  /* 0x0000000104007824 */ /* 0x040fe400078e0205 */
[----:B------:R-:W-:Y:S04]  /*d400*/  STS [R7+0x400], R18 ;  /* 0x0004001207007388 */ /* 0x000fe80000000800 */
[----:B------:R-:W-:Y:S04]  /*d410*/  STS [R2], R17 ;  /* 0x0000001102007388 */ /* 0x000fe80000000800 */
[----:B------:R-:W-:Y:S04]  /*d420*/  STS [R2+0x400], R22 ;  /* 0x0004001602007388 */ /* 0x000fe80000000800 */
[----:B------:R-:W-:Y:S01]  /*d430*/  STS [R5], R21 ;  /* 0x0000001505007388 */ /* 0x000fe20000000800 */
[----:B-1----:R-:W-:-:S03]  /*d440*/  IADD3 R6, R4, R2, RZ ;  /* 0x0000000204067210 */ /* 0x002fc60007ffe0ff */
[----:B------:R1:W-:Y:S04]  /*d450*/  STS [R5+0x400], R20 ;  /* 0x0004001405007388 */ /* 0x0003e80000000800 */
[----:B------:R-:W-:Y:S04]  /*d460*/  STS [R6], R19 ;  /* 0x0000001306007388 */ /* 0x000fe80000000800 */
[----:B------:R3:W-:Y:S04]  /*d470*/  STS [R6+0x400], R16 ;  /* 0x0004001006007388 */ /* 0x0007e80000000800 */
[----:B------:R-:W-:Y:S04]  /*d480*/  STS [R0], R10 ;  /* 0x0000000a00007388 */ /* 0x000fe80000000800 */
[----:B------:R4:W-:Y:S04]  /*d490*/  STS [R0+0x400], R9 ;  /* 0x0004000900007388 */ /* 0x0009e80000000800 */
[----:B------:R-:W-:Y:S06]  /*d4a0*/  BAR.SYNC.DEFER_BLOCKING 0x0 ;  /* 0x0000000000007b1d */ /* 0x000fec0000010000 */
[----:B------:R-:W5:Y:S01]  /*d4b0*/  S2R R8, SR_CTAID.Z ;  /* 0x0000000000087919 */ /* 0x000f620000002700 */
[----:B-1----:R-:W1:Y:S03]  /*d4c0*/  @P3 MUFU.LG2 R5, R23 ;  /* 0x0000001700053308 */ /* 0x002e660000000c00 */
[----:B------:R-:W2:Y:S05]  /*d4d0*/  S2R R4, SR_CTAID.Y ;  /* 0x0000000000047919 */ /* 0x000eaa0000002600 */
[----:B---3--:R-:W3:Y:S01]  /*d4e0*/  @P4 MUFU.LG2 R6, R24 ;  /* 0x0000001800064308 */ /* 0x008ee20000000c00 */
[----:B----4-:R-:W-:Y:S01]  /*d4f0*/  LOP3.LUT R0, R25, 0xffffffe0, RZ, 0xc0, !PT ;  /* 0xffffffe019007812 */ /* 0x010fe200078ec0ff */
[----:B-1----:R-:W-:Y:S01]  /*d500*/  @P3 FMUL.FTZ R5, R5, 0.69314718246459960938 ;  /* 0x3f31721805053820 */ /* 0x002fe20000410000 */
[----:B------:R1:W4:Y:S01]  /*d510*/  LDS.128 R32, [R243] ;  /* 0x00000000f3207984 */ /* 0x0003220000000c00 */
[----:B------:R-:W-:-:S02]  /*d520*/  MOV R9, 0x7f800000 ;  /* 0x7f80000000097802 */ /* 0x000fc40000000f00 */
[----:B------:R-:W-:Y:S01]  /*d530*/  IMAD.IADD R0, R26, 0x1, -R0 ;  /* 0x000000011a007824 */ /* 0x000fe200078e0a00 */
[----:B------:R1:W1:Y:S01]  /*d540*/  LDS.128 R28, [R243+0x800] ;  /* 0x00080000f31c7984 */ /* 0x0002620000000c00 */
[----:B------:R-:W-:Y:S01]  /*d550*/  @P3 FFMA.FTZ R9, R3, c[0x0][0x238], R5 ;  /* 0x00008e0003093a23 */ /* 0x000fe20000010005 */
[----:B-----5:R-:W-:Y:S01]  /*d560*/  @P0 MOV R10, R8 ;  /* 0x00000008000a0202 */ /* 0x020fe20000000f00 */
[----:B---3--:R-:W-:Y:S01]  /*d570*/  @P4 FMUL.FTZ R6, R6, 0.69314718246459960938 ;  /* 0x3f31721806064820 */ /* 0x008fe20000410000 */
[----:B------:R3:W1:Y:S01]  /*d580*/  LDS.128 R16, [R243+0x1000] ;  /* 0x00100000f3107984 */ /* 0x0006620000000c00 */
[----:B------:R-:W-:Y:S02]  /*d590*/  LOP3.LUT P1, RZ, R0, 0x3, RZ, 0xc0, !PT ;  /* 0x0000000300ff7812 */ /* 0x000fe4000782c0ff */
[----:B--2---:R-:W-:Y:S01]  /*d5a0*/  @P0 MOV R7, R4 ;  /* 0x0000000400070202 */ /* 0x004fe20000000f00 */
[----:B------:R3:W2:Y:S01]  /*d5b0*/  LDS.128 R12, [R243+0x1800] ;  /* 0x00180000f30c7984 */ /* 0x0006a20000000c00 */
[----:B------:R-:W-:Y:S01]  /*d5c0*/  @P0 IMAD R2, R10, c[0x0][0x234], RZ ;  /* 0x00008d000a020a24 */ /* 0x000fe200078e02ff */
[----:B------:R-:W-:Y:S01]  /*d5d0*/  @!P0 MOV R10, R8 ;  /* 0x00000008000a8202 */ /* 0x000fe20000000f00 */
[----:B------:R-:W-:Y:S01]  /*d5e0*/  IMAD.MOV.U32 R8, RZ, RZ, 0x7f800000 ;  /* 0x7f800000ff087424 */ /* 0x000fe200078e00ff */
[----:B------:R-:W-:Y:S01]  /*d5f0*/  LEA R0, R36, R37, 0x4 ;  /* 0x0000002524007211 */ /* 0x000fe200078e20ff */
[----:B------:R-:W-:Y:S01]  /*d600*/  @P0 IMAD R2, R7, c[0x0][0x214], R2 ;  /* 0x0000850007020a24 */ /* 0x000fe200078e0202 */
[----:B------:R-:W-:Y:S01]  /*d610*/  @!P0 MOV R7, R4 ;  /* 0x0000000400078202 */ /* 0x000fe20000000f00 */
[----:B------:R-:W-:-:S04]  /*d620*/  @P4 FFMA.FTZ R8, R144, c[0x0][0x238], R6 ;  /* 0x00008e0090084a23 */ /* 0x000fc80000010006 */
[----:B------:R-:W-:-:S04]  /*d630*/  @!P0 IMAD R4, R7, c[0x0][0x1c0], R10 ;  /* 0x0000700007048a24 */ /* 0x000fc800078e020a */
[----:B------:R-:W-:Y:S01]  /*d640*/  @!P0 IMAD R2, R4, c[0x0][0x214], RZ ;  /* 0x0000850004028a24 */ /* 0x000fe200078e02ff */
[----:B------:R-:W-:Y:S05]  /*d650*/  @P1 BRA `(.L_x_2173) ;  /* 0x000000e000001947 */ /* 0x000fea0003800000 */
[----:B------:R-:W5:Y:S01]  /*d660*/  S2R R6, SR_CTAID.X ;  /* 0x0000000000067919 */ /* 0x000f620000002500 */
[----:B------:R-:W-:Y:S01]  /*d670*/  IMAD.MOV.U32 R3, RZ, RZ, -0x40 ;  /* 0xffffffc0ff037424 */ /* 0x000fe200078e00ff */
[----:B------:R-:W-:Y:S01]  /*d680*/  IADD3 R4, R0, 0x8, RZ ;  /* 0x0000000800047810 */ /* 0x000fe20007ffe0ff */
[C---:B-----5:R-:W-:Y:S02]  /*d690*/  IMAD R2, R6.reuse, 0x40, R2 ;  /* 0x0000004006027824 */ /* 0x060fe400078e0202 */
[----:B------:R-:W-:-:S03]  /*d6a0*/  IMAD R6, R6, R3, c[0x0][0x214] ;  /* 0x0000850006067624 */ /* 0x000fc600078e0203 */
[----:B------:R-:W-:Y:S02]  /*d6b0*/  SHF.R.S32.HI R5, RZ, 0x1f, R2 ;  /* 0x0000001fff057819 */ /* 0x000fe40000011402 */
[C---:B------:R-:W-:Y:S02]  /*d6c0*/  IADD3 R3, P0, R0.reuse, R2, RZ ;  /* 0x0000000200037210 */ /* 0x040fe40007f1e0ff */
[-C--:B------:R-:W-:Y:S02]  /*d6d0*/  ISETP.GE.AND P2, PT, R0, R6.reuse, PT ;  /* 0x000000060000720c */ /* 0x080fe40003f46270 */
[----:B------:R-:W-:Y:S02]  /*d6e0*/  ISETP.GE.AND P1, PT, R4, R6, PT ;  /* 0x000000060400720c */ /* 0x000fe40003f26270 */
[----:B------:R-:W-:Y:S02]  /*d6f0*/  LEA.HI.X.SX32 R0, R0, R5, 0x1, P0 ;  /* 0x0000000500007211 */ /* 0x000fe400000f0eff */
[----:B------:R-:W-:-:S04]  /*d700*/  LEA R2, P0, R3, c[0x0][0x200], 0x2 ;  /* 0x0000800003027a11 */ /* 0x000fc800078010ff */
[----:B------:R-:W-:-:S05]  /*d710*/  LEA.HI.X R3, R3, c[0x0][0x204], R0, 0x2, P0 ;  /* 0x0000810003037a11 */ /* 0x000fca00000f1400 */
[----:B------:R3:W-:Y:S04]  /*d720*/  @!P2 STG.E [R2.64], R8 ;  /* 0x000000080200a986 */ /* 0x0007e8000c10190a */
[----:B------:R3:W-:Y:S02]  /*d730*/  @!P1 STG.E [R2.64+0x20], R9 ;  /* 0x0000200902009986 */ /* 0x0007e4000c10190a */
.L_x_2173:
[----:B------:R-:W-:Y:S05]  /*d740*/  BSYNC B0 ;  /* 0x0000000000007941 */ /* 0x000fea0003800000 */
.L_x_2172:
[----:B------:R-:W5:Y:S01]  /*d750*/  S2R R0, SR_TID.X ;  /* 0x0000000000007919 */ /* 0x000f620000002100 */
[----:B------:R-:W-:Y:S01]  /*d760*/  LEA.HI R6, R27, R26, RZ, 0x3 ;  /* 0x0000001a1b067211 */ /* 0x000fe200078f18ff */
[----:B------:R-:W-:Y:S02]  /*d770*/  ULDC.64 UR4, c[0x0][0x1e8] ;  /* 0x00007a0000047ab9 */ /* 0x000fe40000000a00 */
[----:B------:R-:W3:Y:S01]  /*d780*/  S2R R5, SR_CTAID.X ;  /* 0x0000000000057919 */ /* 0x000ee20000002500 */
[----:B------:R-:W-:Y:S02]  /*d790*/  USHF.L.U32 UR7, UR4, 0x5, URZ ;  /* 0x0000000504077899 */ /* 0x000fe4000800063f */
[----:B------:R-:W-:-:S02]  /*d7a0*/  UMOV UR6, 0x5 ;  /* 0x0000000500067882 */ /* 0x000fc40000000000 */
[----:B------:R-:W-:Y:S01]  /*d7b0*/  USHF.L.U64.HI UR5, UR4, UR6, UR5 ;  /* 0x0000000604057299 */ /* 0x000fe20008010205 */
[----:B---3-5:R-:W-:-:S04]  /*d7c0*/  SHF.R.S32.HI R2, RZ, 0x1f, R0 ;  /* 0x0000001fff027819 */ /* 0x028fc80000011400 */
[----:B------:R-:W-:Y:S01]  /*d7d0*/  LEA.HI R2, R2, R0, RZ, 0x3 ;  /* 0x0000000002027211 */ /* 0x000fe200078f18ff */
[----:B------:R-:W-:-:S03]  /*d7e0*/  IMAD.SHL.U32 R5, R5, 0x40, RZ ;  /* 0x0000004005057824 */ /* 0x000fc600078e00ff */
[----:B------:R-:W-:-:S05]  /*d7f0*/  LOP3.LUT R2, R2, 0xfffffff8, RZ, 0xc0, !PT ;  /* 0xfffffff802027812 */ /* 0x000fca00078ec0ff */
[----:B------:R-:W-:Y:S01]  /*d800*/  IMAD.IADD R2, R0, 0x1, -R2 ;  /* 0x0000000100027824 */ /* 0x000fe200078e0a02 */
[----:B------:R-:W-:-:S03]  /*d810*/  SHF.R.S32.HI R0, RZ, 0x1f, R5 ;  /* 0x0000001fff007819 */ /* 0x000fc60000011405 */
[----:B------:R-:W-:Y:S02]  /*d820*/  IMAD.SHL.U32 R2, R2, 0x8, RZ ;  /* 0x0000000802027824 */ /* 0x000fe400078e00ff */
[----:B------:R-:W-:-:S03]  /*d830*/  IMAD R0, R0, c[0x0][0x1e8], RZ ;  /* 0x00007a0000007a24 */ /* 0x000fc600078e02ff */
[----:B------:R-:W-:Y:S01]  /*d840*/  SHF.R.S32.HI R3, RZ, 0x1f, R2 ;  /* 0x0000001fff037819 */ /* 0x000fe20000011402 */
[----:B------:R-:W-:Y:S01]  /*d850*/  IMAD R4, R5, c[0x0][0x1ec], R0 ;  /* 0x00007b0005047a24 */ /* 0x000fe200078e0200 */
[----:B------:R-:W-:-:S03]  /*d860*/  SHF.R.S32.HI R0, RZ, 0x1f, R7 ;  /* 0x0000001fff007819 */ /* 0x000fc60000011407 */
[----:B------:R-:W-:-:S04]  /*d870*/  IMAD.WIDE.U32 R2, R5, c[0x0][0x1e8], R2 ;  /* 0x00007a0005027a25 */ /* 0x000fc800078e0002 */
[----:B------:R-:W-:Y:S01]  /*d880*/  IMAD R0, R0, c[0x0][0x1e0], RZ ;  /* 0x0000780000007a24 */ /* 0x000fe200078e02ff */
[----:B------:R-:W-:Y:S02]  /*d890*/  IADD3 R3, R4, R3, RZ ;  /* 0x0000000304037210 */ /* 0x000fe40007ffe0ff */
[----:B------:R-:W-:Y:S01]  /*d8a0*/  SHF.R.S32.HI R4, RZ, 0x1f, R10 ;  /* 0x0000001fff047819 */ /* 0x000fe2000001140a */
[C---:B------:R-:W-:Y:S01]  /*d8b0*/  IMAD R5, R7.reuse, c[0x0][0x1e4], R0 ;  /* 0x0000790007057a24 */ /* 0x040fe200078e0200 */
[----:B------:R-:W-:Y:S01]  /*d8c0*/  SHF.R.S32.HI R0, RZ, 0x3, R6 ;  /* 0x00000003ff007819 */ /* 0x000fe20000011406 */
[----:B------:R-:W-:-:S04]  /*d8d0*/  IMAD.WIDE.U32 R2, R7, c[0x0][0x1e0], R2 ;  /* 0x0000780007027a25 */ /* 0x000fc800078e0002 */
[----:B------:R-:W-:Y:S02]  /*d8e0*/  IMAD R4, R4, c[0x0][0x1f0], RZ ;  /* 0x00007c0004047a24 */ /* 0x000fe400078e02ff */
[----:B------:R-:W-:Y:S02]  /*d8f0*/  IMAD.IADD R3, R5, 0x1, R3 ;  /* 0x0000000105037824 */ /* 0x000fe400078e0203 */
[C---:B------:R-:W-:Y:S01]  /*d900*/  IMAD R5, R10.reuse, c[0x0][0x1f4], R4 ;  /* 0x00007d000a057a24 */ /* 0x040fe200078e0204 */
[----:B------:R-:W-:Y:S01]  /*d910*/  SHF.R.S32.HI R4, RZ, 0x1f, R0 ;  /* 0x0000001fff047819 */ /* 0x000fe20000011400 */
[----:B------:R-:W-:-:S04]  /*d920*/  IMAD.WIDE.U32 R2, R10, c[0x0][0x1f0], R2 ;  /* 0x00007c000a027a25 */ /* 0x000fc800078e0002 */
[----:B------:R-:W-:Y:S02]  /*d930*/  IMAD R4, R4, c[0x0][0x1e8], RZ ;  /* 0x00007a0004047a24 */ /* 0x000fe400078e02ff */
[----:B------:R-:W-:Y:S02]  /*d940*/  IMAD.IADD R3, R5, 0x1, R3 ;  /* 0x0000000105037824 */ /* 0x000fe400078e0203 */
[C---:B------:R-:W-:Y:S02]  /*d950*/  IMAD R4, R0.reuse, c[0x0][0x1ec], R4 ;  /* 0x00007b0000047a24 */ /* 0x040fe400078e0204 */
[----:B------:R-:W-:-:S05]  /*d960*/  IMAD.WIDE.U32 R2, R0, c[0x0][0x1e8], R2 ;  /* 0x00007a0000027a25 */ /* 0x000fca00078e0002 */
[----:B------:R-:W-:Y:S02]  /*d970*/  IADD3 R0, R4, R3, RZ ;  /* 0x0000000304007210 */ /* 0x000fe40007ffe0ff */
[----:B------:R-:W-:-:S04]  /*d980*/  LEA R6, P0, R2, c[0x0][0x1d0], 0x1 ;  /* 0x0000740002067a11 */ /* 0x000fc800078008ff */
[----:B------:R-:W-:Y:S02]  /*d990*/  LEA.HI.X R7, R2, c[0x0][0x1d4], R0, 0x1, P0 ;  /* 0x0000750002077a11 */ /* 0x000fe400000f0c00 */
[----:B------:R-:W-:-:S03]  /*d9a0*/  IADD3 R4, P0, R6, UR7, RZ ;  /* 0x0000000706047c10 */ /* 0x000fc6000ff1e0ff */
[----:B----4-:R-:W-:Y:S01]  /*d9b0*/  STG.E.128 [R6.64], R32 ;  /* 0x0000002006007986 */ /* 0x010fe2000c101d0a */
[----:B------:R-:W-:Y:S02]  /*d9c0*/  IADD3.X R5, R7, UR5, RZ, P0, !PT ;  /* 0x0000000507057c10 */ /* 0x000fe400087fe4ff */
[----:B------:R-:W-:-:S03]  /*d9d0*/  IADD3 R2, P0, R4, UR7, RZ ;  /* 0x0000000704027c10 */ /* 0x000fc6000ff1e0ff */
[----:B-1----:R-:W-:Y:S01]  /*d9e0*/  STG.E.128 [R4.64], R28 ;  /* 0x0000001c04007986 */ /* 0x002fe2000c101d0a */
[----:B------:R-:W-:Y:S02]  /*d9f0*/  IADD3.X R3, R5, UR5, RZ, P0, !PT ;  /* 0x0000000505037c10 */ /* 0x000fe400087fe4ff */
[----:B------:R-:W-:-:S03]  /*da00*/  IADD3 R8, P0, R2, UR7, RZ ;  /* 0x0000000702087c10 */ /* 0x000fc6000ff1e0ff */
[----:B------:R-:W-:Y:S01]  /*da10*/  STG.E.128 [R2.64], R16 ;  /* 0x0000001002007986 */ /* 0x000fe2000c101d0a */
[----:B------:R-:W-:-:S05]  /*da20*/  IADD3.X R9, R3, UR5, RZ, P0, !PT ;  /* 0x0000000503097c10 */ /* 0x000fca00087fe4ff */
[----:B--2---:R-:W-:Y:S01]  /*da30*/  STG.E.128 [R8.64], R12 ;  /* 0x0000000c08007986 */ /* 0x004fe2000c101d0a */
[----:B------:R-:W-:Y:S05]  /*da40*/  EXIT ;  /* 0x000000000000794d */ /* 0x000fea0003800000 */
.L_x_2174:
        /* <DEDUP_REMOVED lines=11> */
.L_x_7762:


//--------------------- .text._ZN5flash24flash_fwd_splitkv_kernelI23Flash_fwd_kernel_traitsILi64ELi64ELi256ELi4ELb0ELb0EN7cutlass6half_tE19Flash_kernel_traitsILi64ELi64ELi256ELi4ES3_EELb1ELb0ELb0ELb1ELb1ELb1ELb0ELb0EEEvNS_16Flash_fwd_paramsE --------------------------
	.section	.text._ZN5flash24flash_fwd_splitkv_kernelI23Flash_fwd_kernel_traitsILi64ELi64ELi256ELi4ELb0ELb0EN7cutlass6half_tE19Flash_kernel_traitsILi64ELi64ELi256ELi4ES3_EELb1ELb0ELb0ELb1ELb1ELb1ELb0ELb0EEEvNS_16Flash_fwd_paramsE,"ax",@progbits
	.sectioninfo	@"SHI_REGISTERS=255"
	.align	128
        .global         _ZN5flash24flash_fwd_splitkv_kernelI23Flash_fwd_kernel_traitsILi64ELi64ELi256ELi4ELb0ELb0EN7cutlass6half_tE19Flash_kernel_traitsILi64ELi64ELi256ELi4ES3_EELb1ELb0ELb0ELb1ELb1ELb1ELb0ELb0EEEvNS_16Flash_fwd_paramsE
        .type           _ZN5flash24flash_fwd_splitkv_kernelI23Flash_fwd_kernel_traitsILi64ELi64ELi256ELi4ELb0ELb0EN7cutlass6half_tE19Flash_kernel_traitsILi64ELi64ELi256ELi4ES3_EELb1ELb0ELb0ELb1ELb1ELb1ELb0ELb0EEEvNS_16Flash_fwd_paramsE,@function
        .size           _ZN5flash24flash_fwd_splitkv_kernelI23Flash_fwd_kernel_traitsILi64ELi64ELi256ELi4ELb0ELb0EN7cutlass6half_tE19Flash_kernel_traitsILi64ELi64ELi256ELi4ES3_EELb1ELb0ELb0ELb1ELb1ELb1ELb0ELb0EEEvNS_16Flash_fwd_paramsE,(.L_x_7763 - _ZN5flash24flash_fwd_splitkv_kernelI23Flash_fwd_kernel_traitsILi64ELi64ELi256ELi4ELb0ELb0EN7cutlass6half_tE19Flash_kernel_traitsILi64ELi64ELi256ELi4ES3_EELb1ELb0ELb0ELb1ELb1ELb1ELb0ELb0EEEvNS_16Flash_fwd_paramsE)
        .other          _ZN5flash24flash_fwd_splitkv_kernelI23Flash_fwd_kernel_traitsILi64ELi64ELi256ELi4ELb0ELb0EN7cutlass6half_tE19Flash_kernel_traitsILi64ELi64ELi256ELi4ES3_EELb1ELb0ELb0ELb1ELb1ELb1ELb0ELb0EEEvNS_16Flash_fwd_paramsE,@"STO_CUDA_ENTRY STV_DEFAULT"
_ZN5flash24flash_fwd_splitkv_kernelI23Flash_fwd_kernel_traitsILi64ELi64ELi256ELi4ELb0ELb0EN7cutlass6half_tE19Flash_kernel_traitsILi64ELi64ELi256ELi4ES3_EELb1ELb0ELb0ELb1ELb1ELb1ELb0ELb0EEEvNS_16Flash_fwd_paramsE:
.text._ZN5flash24flash_fwd_splitkv_kernelI23Flash_fwd_kernel_traitsILi64ELi64ELi256ELi4ELb0ELb0EN7cutlass6half_tE19Flash_kernel_traitsILi64ELi64ELi256ELi4ES3_EELb1ELb0ELb0ELb1ELb1ELb1ELb0ELb0EEEvNS_16Flash_fwd_paramsE:
        /* <DEDUP_REMOVED lines=114> */
.L_x_2175:
        /* <DEDUP_REMOVED lines=20> */
.L_x_2176:
[----:B------:R-:W-:Y:S01]  /*0860*/  MOV R6, R2 ;  /* 0x0000000200067202 */ /* 0x000fe20000000f00 */
[----:B------:R-:W-:Y:S01]  /*0870*/  IMAD.MOV.U32 R7, RZ, RZ, R0 ;  /* 0x000000ffff077224 */ /* 0x000fe200078e0000 */
[----:B------:R-:W-:-:S04]  /*0880*/  IABS R3, c[0x0][0x2d0] ;  /* 0x0000b40000037a13 */ /* 0x000fc80000000000 */
[----:B------:R1:W-:Y:S01]  /*0890*/  STL.64 [R1+0x8], R6 ;  /* 0x0000080601007387 */ /* 0x0003e20000100a00 */
[----:B------:R-:W-:Y:S01]  /*08a0*/  IMAD.MOV.U32 R249, RZ, RZ, R3 ;  /* 0x000000fffff97224 */ /* 0x000fe200078e0003 */
[----:B------:R-:W-:Y:S05]  /*08b0*/  @P6 BRA `(.L_x_2177) ;  /* 0x000004c000006947 */ /* 0x000fea0003800000 */
[----:B------:R-:W2:Y:S01]  /*08c0*/  I2F.RP R2, R249 ;  /* 0x000000f900027306 */ /* 0x000ea20000209400 */
[----:B------:R-:W-:-:S04]  /*08d0*/  LEA R14, R188, 0xffffff00, 0x8 ;  /* 0xffffff00bc0e7811 */ /* 0x000fc800078e40ff */
[----:B------:R-:W-:-:S03]  /*08e0*/  IABS R4, R14 ;  /* 0x0000000e00047213 */ /* 0x000fc60000000000 */
[----:B--2---:R-:W2:Y:S02]  /*08f0*/  MUFU.RCP R2, R2 ;  /* 0x0000000200027308 */ /* 0x004ea40000001000 */
[----:B--2---:R-:W-:-:S06]  /*0900*/  IADD3 R2, R2, 0xffffffe, RZ ;  /* 0x0ffffffe02027810 */ /* 0x004fcc0007ffe0ff */
[----:B------:R-:W2:Y:S02]  /*0910*/  F2I.FTZ.U32.TRUNC.NTZ R3, R2 ;  /* 0x0000000200037305 */ /* 0x000ea4000021f000 */
[----:B--2---:R-:W-:Y:S02]  /*0920*/  IMAD.MOV R0, RZ, RZ, -R3 ;  /* 0x000000ffff007224 */ /* 0x004fe400078e0a03 */
        /* <DEDUP_REMOVED lines=19> */
[----:B------:R2:W3:Y:S01]  /*0a60*/  LDG.E R5, [R2.64] ;  /* 0x0000000a02057981 */ /* 0x0004e2000c1e1900 */
[----:B-1----:R-:W-:Y:S02]  /*0a70*/  IABS R6, c[0x0][0x1c8] ;  /* 0x0000720000067a13 */ /* 0x002fe40000000000 */
[----:B------:R-:W-:Y:S02]  /*0a80*/  IABS R7, R26 ;  /* 0x0000001a00077213 */ /* 0x000fe40000000000 */
[----:B--2---:R-:W1:Y:S08]  /*0a90*/  I2F.RP R2, R6 ;  /* 0x0000000600027306 */ /* 0x004e700000209400 */
        /* <DEDUP_REMOVED lines=28> */
[----:B---3--:R-:W-:Y:S01]  /*0c60*/  SHF.R.S32.HI R8, RZ, 0x1f, R5 ;  /* 0x0000001fff087819 */ /* 0x008fe20000011405 */
        /* <DEDUP_REMOVED lines=17> */
.L_x_2177:
[----:B------:R-:W-:Y:S02]  /*0d80*/  IABS R5, c[0x0][0x1c8] ;  /* 0x0000720000057a13 */ /* 0x000fe40000000000 */
[----:B------:R-:W-:Y:S02]  /*0d90*/  IABS R4, R26 ;  /* 0x0000001a00047213 */ /* 0x000fe40000000000 */
[----:B------:R-:W2:Y:S01]  /*0da0*/  I2F.RP R2, R5 ;  /* 0x0000000500027306 */ /* 0x000ea20000209400 */
[----:B------:R-:W-:Y:S02]  /*0db0*/  LEA R14, R188, 0xffffff00, 0x8 ;  /* 0xffffff00bc0e7811 */ /* 0x000fe400078e40ff */
[----:B-----5:R-:W-:-:S02]  /*0dc0*/  SHF.R.S32.HI R11, RZ, 0x1f, R10 ;  /* 0x0000001fff0b7819 */ /* 0x020fc4000001140a */
[----:B------:R-:W-:-:S03]  /*0dd0*/  SHF.R.S32.HI R20, RZ, 0x1f, R14 ;  /* 0x0000001fff147819 */ /* 0x000fc6000001140e */
[----:B-1----:R-:W-:Y:S01]  /*0de0*/  IMAD R6, R11, c[0x0][0x180], RZ ;  /* 0x000060000b067a24 */ /* 0x002fe200078e02ff */
[----:B--2---:R-:W1:Y:S02]  /*0df0*/  MUFU.RCP R2, R2 ;  /* 0x0000000200027308 */ /* 0x004e640000001000 */
        /* <DEDUP_REMOVED lines=48> */
.L_x_2178:
        /* <DEDUP_REMOVED lines=49> */
[----:B------:R-:W-:-:S04]  /*1410*/  IMAD.WIDE.U32 R8, R26, c[0x0][0x1a8], R4 ;  /* 0x00006a001a087a25 */ /* 0x000fc800078e0004 */
[----:B------:R-:W-:Y:S02]  /*1420*/  IMAD R17, R6, c[0x0][0x1a0], RZ ;  /* 0x0000680006117a24 */ /* 0x000fe400078e02ff */
[----:B------:R-:W-:Y:S02]  /*1430*/  IMAD.IADD R5, R11, 0x1, R16 ;  /* 0x000000010b057824 */ /* 0x000fe400078e0210 */
[C---:B------:R-:W-:Y:S02]  /*1440*/  IMAD R11, R2.reuse, c[0x0][0x19c], R0 ;  /* 0x00006700020b7a24 */ /* 0x040fe400078e0200 */
[----:B------:R-:W-:-:S04]  /*1450*/  IMAD.WIDE.U32 R6, R2, c[0x0][0x198], R12 ;  /* 0x0000660002067a25 */ /* 0x000fc800078e000c */
[----:B------:R-:W-:Y:S01]  /*1460*/  IMAD R15, R15, c[0x0][0x1a8], RZ ;  /* 0x00006a000f0f7a24 */ /* 0x000fe200078e02ff */
[----:B------:R-:W-:Y:S01]  /*1470*/  LEA R28, P0, R6, c[0x0][0x168], 0x1 ;  /* 0x00005a00061c7a11 */ /* 0x000fe200078008ff */
[----:B------:R-:W-:Y:S02]  /*1480*/  IMAD.IADD R7, R7, 0x1, R11 ;  /* 0x0000000107077824 */ /* 0x000fe400078e020b */
[----:B------:R-:W-:Y:S02]  /*1490*/  IMAD R15, R26, c[0x0][0x1ac], R15 ;  /* 0x00006b001a0f7a24 */ /* 0x000fe400078e020f */
[----:B------:R-:W-:Y:S01]  /*14a0*/  IMAD.MOV.U32 R4, RZ, RZ, R10 ;  /* 0x000000ffff047224 */ /* 0x000fe200078e000a */
[----:B------:R-:W-:Y:S01]  /*14b0*/  LEA.HI.X R6, R6, c[0x0][0x16c], R7, 0x1, P0 ;  /* 0x00005b0006067a11 */ /* 0x000fe200000f0c07 */
[----:B------:R-:W-:Y:S01]  /*14c0*/  IMAD.MOV.U32 R250, RZ, RZ, R28 ;  /* 0x000000fffffa7224 */ /* 0x000fe200078e001c */
[----:B------:R-:W-:Y:S01]  /*14d0*/  STL [R1+0x24], R28 ;  /* 0x0000241c01007387 */ /* 0x000fe20000100800 */
[----:B------:R-:W-:-:S02]  /*14e0*/  IMAD.IADD R3, R9, 0x1, R15 ;  /* 0x0000000109037824 */ /* 0x000fc400078e020f */
[----:B------:R-:W-:Y:S01]  /*14f0*/  IMAD.MOV.U32 R2, RZ, RZ, R8 ;  /* 0x000000ffff027224 */ /* 0x000fe200078e0008 */
[----:B------:R1:W-:Y:S01]  /*1500*/  STL [R1+0x20], R6 ;  /* 0x0000200601007387 */ /* 0x0003e20000100800 */
[----:B------:R-:W-:Y:S02]  /*1510*/  IMAD R0, R19, c[0x0][0x190], RZ ;  /* 0x0000640013007a24 */ /* 0x000fe400078e02ff */
[C---:B------:R-:W-:Y:S02]  /*1520*/  IMAD R9, R14.reuse, c[0x0][0x1a4], R17 ;  /* 0x000069000e097a24 */ /* 0x040fe400078e0211 */
[----:B------:R-:W-:Y:S01]  /*1530*/  IMAD.WIDE.U32 R4, R14, c[0x0][0x1a0], R4 ;  /* 0x000068000e047a25 */ /* 0x000fe200078e0004 */
[----:B------:R-:W-:-:S03]  /*1540*/  IADD3 R14, P0, R250, UR9, RZ ;  /* 0x00000009fa0e7c10 */ /* 0x000fc6000ff1e0ff */
[----:B------:R-:W-:Y:S01]  /*1550*/  IMAD.MOV.U32 R251, RZ, RZ, R6 ;  /* 0x000000fffffb7224 */ /* 0x000fe200078e0006 */
[----:B------:R-:W-:Y:S01]  /*1560*/  LEA R178, P1, R4, c[0x0][0x170], 0x1 ;  /* 0x00005c0004b27a11 */ /* 0x000fe200078208ff */
[C---:B------:R-:W-:Y:S02]  /*1570*/  IMAD R0, R18.reuse, c[0x0][0x194], R0 ;  /* 0x0000650012007a24 */ /* 0x040fe400078e0200 */
[----:B------:R-:W-:Y:S01]  /*1580*/  IMAD.WIDE.U32 R2, R18, c[0x0][0x190], R2 ;  /* 0x0000640012027a25 */ /* 0x000fe200078e0002 */
[----:B------:R-:W-:Y:S02]  /*1590*/  IADD3.X R15, R251, UR5, RZ, P0, !PT ;  /* 0x00000005fb0f7c10 */ /* 0x000fe400087fe4ff */
[----:B------:R-:W-:Y:S01]  /*15a0*/  IADD3 R12, P0, R14, UR9, RZ ;  /* 0x000000090e0c7c10 */ /* 0x000fe2000ff1e0ff */
[----:B------:R-:W-:Y:S02]  /*15b0*/  IMAD.IADD R5, R5, 0x1, R9 ;  /* 0x0000000105057824 */ /* 0x000fe400078e0209 */
[----:B------:R-:W-:Y:S01]  /*15c0*/  IMAD.IADD R0, R3, 0x1, R0 ;  /* 0x0000000103007824 */ /* 0x000fe200078e0200 */
[----:B------:R-:W-:Y:S01]  /*15d0*/  IADD3.X R13, R15, UR5, RZ, P0, !PT ;  /* 0x000000050f0d7c10 */ /* 0x000fe200087fe4ff */
[----:B------:R-:W-:Y:S01]  /*15e0*/  IMAD.SHL.U32 R241, R241, 0x2, RZ ;  /* 0x00000002f1f17824 */ /* 0x000fe200078e00ff */
[----:B------:R-:W-:-:S02]  /*15f0*/  LEA.HI.X R179, R4, c[0x0][0x174], R5, 0x1, P1 ;  /* 0x00005d0004b37a11 */ /* 0x000fc400008f0c05 */
[----:B------:R-:W-:Y:S02]  /*1600*/  IADD3 R10, P0, R12, UR9, RZ ;  /* 0x000000090c0a7c10 */ /* 0x000fe4000ff1e0ff */
[C---:B-1----:R-:W-:Y:S02]  /*1610*/  LEA R6, P2, R2.reuse, c[0x0][0x160], 0x1 ;  /* 0x0000580002067a11 */ /* 0x042fe400078408ff */
[----:B------:R-:W-:Y:S02]  /*1620*/  IADD3.X R11, R13, UR5, RZ, P0, !PT ;  /* 0x000000050d0b7c10 */ /* 0x000fe400087fe4ff */
[----:B------:R-:W-:Y:S02]  /*1630*/  LEA.HI.X R7, R2, c[0x0][0x164], R0, 0x1, P2 ;  /* 0x0000590002077a11 */ /* 0x000fe400010f0c00 */
[----:B------:R-:W-:Y:S02]  /*1640*/  IADD3 R4, P1, R6, UR12, RZ ;  /* 0x0000000c06047c10 */ /* 0x000fe4000ff3e0ff */
[----:B------:R-:W-:Y:S01]  /*1650*/  IADD3 R8, P0, R10, UR9, RZ ;  /* 0x000000090a087c10 */ /* 0x000fe2000ff1e0ff */
[----:B------:R-:W-:Y:S01]  /*1660*/  @!PT LDS RZ, [RZ] ;  /* 0x00000000fffff984 */ /* 0x000fe20000000800 */
[----:B------:R-:W-:Y:S01]  /*1670*/  @!PT LDS RZ, [RZ] ;  /* 0x00000000fffff984 */ /* 0x000fe20000000800 */
[----:B------:R-:W-:Y:S01]  /*1680*/  @!PT LDS RZ, [RZ] ;  /* 0x00000000fffff984 */ /* 0x000fe20000000800 */
[----:B------:R1:W-:Y:S01]  /*1690*/  LDGSTS.E.BYPASS.LTC128B.128 [R241], [R6.64] ;  /* 0x0000000006f17fae */ /* 0x0003e2000b901d4a */
[----:B------:R-:W-:-:S02]  /*16a0*/  IADD3.X R5, R7, UR7, RZ, P1, !PT ;  /* 0x0000000707057c10 */ /* 0x000fc40008ffe4ff */
[----:B------:R-:W-:Y:S02]  /*16b0*/  IADD3 R2, P1, R4, UR12, RZ ;  /* 0x0000000c04027c10 */ /* 0x000fe4000ff3e0ff */
[----:B------:R-:W-:Y:S01]  /*16c0*/  IADD3.X R9, R11, UR5, RZ, P0, !PT ;  /* 0x000000050b097c10 */ /* 0x000fe200087fe4ff */
[----:B------:R2:W-:Y:S01]  /*16d0*/  LDGSTS.E.BYPASS.LTC128B.128 [R241+0x800], [R4.64] ;  /* 0x0080000004f17fae */ /* 0x0005e2000b901d4a */
[----:B------:R-:W-:Y:S02]  /*16e0*/  IADD3.X R3, R5, UR7, RZ, P1, !PT ;  /* 0x0000000705037c10 */ /* 0x000fe40008ffe4ff */
[----:B------:R-:W-:-:S03]  /*16f0*/  IADD3 R16, P1, R2, UR12, RZ ;  /* 0x0000000c02107c10 */ /* 0x000fc6000ff3e0ff */
        /* <DEDUP_REMOVED lines=8> */
[----:B------:R-:W-:Y:S02]  /*1780*/  IADD3.X R7, R9, UR5, RZ, P0, !PT ;  /* 0x0000000509077c10 */ /* 0x000fe400087fe4ff */
[----:B--2---:R-:W-:-:S04]  /*1790*/  IADD3 R4, P0, R6, UR9, RZ ;  /* 0x0000000906047c10 */ /* 0x004fc8000ff1e0ff */
[----:B------:R-:W-:Y:S01]  /*17a0*/  IADD3.X R5, R7, UR5, RZ, P0, !PT ;  /* 0x0000000507057c10 */ /* 0x000fe200087fe4ff */
[----:B---3--:R-:W-:Y:S02]  /*17b0*/  IMAD.MOV.U32 R2, RZ, RZ, R250 ;  /* 0x000000ffff027224 */ /* 0x008fe400078e00fa */
[----:B------:R-:W-:-:S05]  /*17c0*/  IMAD.MOV.U32 R3, RZ, RZ, R251 ;  /* 0x000000ffff037224 */ /* 0x000fca00078e00fb */
[----:B------:R1:W-:Y:S04]  /*17d0*/  LDGSTS.E.BYPASS.LTC128B.128 [R241+0x2000], [R2.64] ;  /* 0x0200000002f17fae */ /* 0x0003e8000b901d4a */
        /* <DEDUP_REMOVED lines=20> */
[----:B------:R-:W-:-:S03]  /*1920*/  IADD3 R4, P0, R6, UR9, RZ ;  /* 0x0000000906047c10 */ /* 0x000fc6000ff1e0ff */
[----:B------:R5:W-:Y:S01]  /*1930*/  LDGSTS.E.BYPASS.LTC128B.128 [R241+0x7800], [R6.64] ;  /* 0x0780000006f17fae */ /* 0x000be2000b901d4a */
[----:B------:R-:W-:Y:S02]  /*1940*/  IADD3.X R5, R7, UR5, RZ, P0, !PT ;  /* 0x0000000507057c10 */ /* 0x000fe400087fe4ff */
[----:B-1----:R-:W-:-:S03]  /*1950*/  IADD3 R2, P0, R4, UR9, RZ ;  /* 0x0000000904027c10 */ /* 0x002fc6000ff1e0ff */
[----:B------:R1:W-:Y:S01]  /*1960*/  LDGSTS.E.BYPASS.LTC128B.128 [R241+0x8000], [R4.64] ;  /* 0x0800000004f17fae */ /* 0x0003e2000b901d4a */
[----:B------:R-:W-:-:S05]  /*1970*/  IADD3.X R3, R5, UR5, RZ, P0, !PT ;  /* 0x0000000505037c10 */ /* 0x000fca00087fe4ff */
[----:B------:R2:W-:Y:S01]  /*1980*/  LDGSTS.E.BYPASS.LTC128B.128 [R241+0x8800], [R2.64] ;  /* 0x0880000002f17fae */ /* 0x0005e2000b901d4a */
[----:B-----5:R-:W-:-:S04]  /*1990*/  IADD3 R6, P0, R2, UR9, RZ ;  /* 0x0000000902067c10 */ /* 0x020fc8000ff1e0ff */
[----:B------:R-:W-:Y:S02]  /*19a0*/  IADD3.X R7, R3, UR5, RZ, P0, !PT ;  /* 0x0000000503077c10 */ /* 0x000fe400087fe4ff */
[----:B-1----:R-:W-:Y:S01]  /*19b0*/  SHF.R.S32.HI R4, RZ, 0x4, R22 ;  /* 0x00000004ff047819 */ /* 0x002fe20000011416 */
[----:B------:R-:W-:Y:S02]  /*19c0*/  IMAD.SHL.U32 R5, R48, 0x40, RZ ;  /* 0x0000004030057824 */ /* 0x000fe400078e00ff */
[----:B------:R1:W-:Y:S01]  /*19d0*/  LDGSTS.E.BYPASS.LTC128B.128 [R241+0x9000], [R6.64] ;  /* 0x0900000006f17fae */ /* 0x0003e2000b901d4a */
[----:B------:R-:W-:Y:S02]  /*19e0*/  LEA.HI R0, R22, R4, RZ, 0x1 ;  /* 0x0000000416007211 */ /* 0x000fe400078f08ff */
[----:B--2---:R-:W-:-:S04]  /*19f0*/  IADD3 R2, P0, R6, UR9, RZ ;  /* 0x0000000906027c10 */ /* 0x004fc8000ff1e0ff */
[----:B------:R-:W-:-:S05]  /*1a00*/  IADD3.X R3, R7, UR5, RZ, P0, !PT ;  /* 0x0000000507037c10 */ /* 0x000fca00087fe4ff */
[----:B------:R2:W-:Y:S04]  /*1a10*/  LDGSTS.E.BYPASS.LTC128B.128 [R241+0x9800], [R2.64] ;  /* 0x0980000002f17fae */ /* 0x0005e8000b901d4a */
[----:B------:R-:W0:Y:S01]  /*1a20*/  LDGDEPBAR ;  /* 0x00000000000079af */ /* 0x000e220000000000 */
[----:B-1----:R-:W-:-:S04]  /*1a30*/  IADD3 R6, P0, R178, UR12, RZ ;  /* 0x0000000cb2067c10 */ /* 0x002fc8000ff1e0ff */
[----:B------:R-:W-:Y:S02]  /*1a40*/  IADD3.X R7, R179, UR7, RZ, P0, !PT ;  /* 0x00000007b3077c10 */ /* 0x000fe400087fe4ff */
[----:B--2---:R-:W-:Y:S01]  /*1a50*/  LOP3.LUT R2, R0, 0xfffffffe, RZ, 0xc0, !PT ;  /* 0xfffffffe00027812 */ /* 0x004fe200078ec0ff */
        /* <DEDUP_REMOVED lines=67> */
[----:B----4-:R-:W-:Y:S01]  /*1e90*/  IADD3 R10, P0, R6, UR12, RZ ;  /* 0x0000000c060a7c10 */ /* 0x010fe2000ff1e0ff */
[----:B-1----:R-:W-:Y:S01]  /*1ea0*/  IMAD.SHL.U32 R5, R3, 0x2, RZ ;  /* 0x0000000203057824 */ /* 0x002fe200078e00ff */
[----:B------:R-:W-:Y:S01]  /*1eb0*/  LOP3.LUT R3, R126, 0xffffffe0, RZ, 0xc0, !PT ;  /* 0xffffffe07e037812 */ /* 0x000fe200078ec0ff */
[----:B------:R1:W-:Y:S01]  /*1ec0*/  LDGSTS.E.BYPASS.LTC128B.128 [R241+0x11000], [R6.64] ;  /* 0x1100000006f17fae */ /* 0x0003e2000b901d4a */
[----:B------:R-:W-:Y:S01]  /*1ed0*/  IADD3.X R11, R7, UR7, RZ, P0, !PT ;  /* 0x00000007070b7c10 */ /* 0x000fe200087fe4ff */
[----:B------:R-:W-:Y:S01]  /*1ee0*/  IMAD.MOV.U32 R4, RZ, RZ, 0x40 ;  /* 0x00000040ff047424 */ /* 0x000fe200078e00ff */
[----:B------:R-:W-:-:S03]  /*1ef0*/  LOP3.LUT P0, RZ, R48, 0x2, RZ, 0xc0, !PT ;  /* 0x0000000230ff7812 */ /* 0x000fc6000780c0ff */
[----:B------:R3:W-:Y:S01]  /*1f00*/  LDGSTS.E.BYPASS.LTC128B.128 [R241+0x11800], [R10.64] ;  /* 0x118000000af17fae */ /* 0x0007e2000b901d4a */
[----:B------:R-:W-:Y:S02]  /*1f10*/  SEL R2, R27, 0xffffffe0, !P0 ;  /* 0xffffffe01b027807 */ /* 0x000fe40004000000 */
[----:B------:R-:W-:Y:S01]  /*1f20*/  LOP3.LUT P0, RZ, R48, 0x4, RZ, 0xc0, !PT ;  /* 0x0000000430ff7812 */ /* 0x000fe2000780c0ff */
[----:B------:R-:W-:Y:S01]  /*1f30*/  LDSM.16.M88.4 R20, [R222] ;  /* 0x00000000de14783b */ /* 0x000fe20000000200 */
[----:B------:R-:W-:Y:S01]  /*1f40*/  SEL R4, R4, 0xffffffc0, !P1 ;  /* 0xffffffc004047807 */ /* 0x000fe20004800000 */
[----:B------:R-:W-:Y:S02]  /*1f50*/  IMAD.IADD R219, R220, 0x1, R2 ;  /* 0x00000001dcdb7824 */ /* 0x000fe400078e0202 */
[----:B-----5:R-:W2:Y:S02]  /*1f60*/  LDSM.16.M88.4 R12, [R5+0x2000] ;  /* 0x00200000050c783b */ /* 0x020ea40000000200 */
[----:B------:R-:W-:-:S02]  /*1f70*/  IMAD.IADD R223, R222, 0x1, R4 ;  /* 0x00000001dedf7824 */ /* 0x000fc400078e0204 */
[----:B------:R-:W-:Y:S02]  /*1f80*/  LDSM.16.M88.4 R16, [R225] ;  /* 0x00000000e110783b */ /* 0x000fe40000000200 */
[----:B------:R-:W-:Y:S02]  /*1f90*/  IMAD.IADD R224, R0, 0x1, R223 ;  /* 0x0000000100e07824 */ /* 0x000fe400078e02df */
[----:B------:R-:W-:Y:S01]  /*1fa0*/  LDSM.16.M88.4 R36, [R219+0x800] ;  /* 0x00080000db24783b */ /* 0x000fe20000000200 */
[----:B------:R-:W-:-:S03]  /*1fb0*/  @P0 IADD3 R221, R220, -0x40, RZ ;  /* 0xffffffc0dcdd0810 */ /* 0x000fc60007ffe0ff */
[----:B------:R-:W-:Y:S02]  /*1fc0*/  LDSM.16.M88.4 R44, [R5+0x3000] ;  /* 0x00300000052c783b */ /* 0x000fe40000000200 */
[----:B------:R-:W-:Y:S02]  /*1fd0*/  IMAD.IADD R218, R2, 0x1, R221 ;  /* 0x0000000102da7824 */ /* 0x000fe400078e02dd */
[----:B------:R-:W-:Y:S04]  /*1fe0*/  LDSM.16.M88.4 R40, [R219] ;  /* 0x00000000db28783b */ /* 0x000fe80000000200 */
[----:B---3--:R-:W3:Y:S04]  /*1ff0*/  LDSM.16.M88.4 R8, [R5+0x2800] ;  /* 0x002800000508783b */ /* 0x008ee80000000200 */
[----:B------:R-:W4:Y:S04]  /*2000*/  LDSM.16.M88.4 R56, [R219+0x1000] ;  /* 0x00100000db38783b */ /* 0x000f280000000200 */
[----:B------:R-:W-:Y:S04]  /*2010*/  LDSM.16.M88.4 R52, [R5+0x3800] ;  /* 0x003800000534783b */ /* 0x000fe80000000200 */
[----:B------:R-:W-:Y:S04]  /*2020*/  LDSM.16.M88.4 R48, [R219+0x1800] ;  /* 0x00180000db30783b */ /* 0x000fe80000000200 */
[----:B------:R-:W-:Y:S01]  /*2030*/  LDSM.16.M88.4 R60, [R5+0x4800] ;  /* 0x00480000053c783b */ /* 0x000fe20000000200 */
[C---:B--2---:R-:W-:Y:S03]  /*2040*/  HMMA.16816.F32 R32, R20.reuse, R12, RZ ;  /* 0x0000000c1420723c */ /* 0x044fe600000018ff */
[----:B------:R-:W-:Y:S04]  /*2050*/  LDSM.16.M88.4 R64, [R218] ;  /* 0x00000000da40783b */ /* 0x000fe80000000200 */
[----:B------:R-:W-:Y:S01]  /*2060*/  LDSM.16.M88.4 R116, [R5+0x5000] ;  /* 0x005000000574783b */ /* 0x000fe20000000200 */
[C---:B------:R-:W-:Y:S03]  /*2070*/  HMMA.16816.F32 R28, R20.reuse, R14, RZ ;  /* 0x0000000e141c723c */ /* 0x040fe600000018ff */
[----:B------:R-:W-:Y:S04]  /*2080*/  LDSM.16.M88.4 R120, [R219+0x3000] ;  /* 0x00300000db78783b */ /* 0x000fe80000000200 */
[----:B------:R-:W0:Y:S01]  /*2090*/  LDGDEPBAR ;  /* 0x00000000000079af */ /* 0x000e220000000000 */
[C---:B---3--:R-:W-:Y:S08]  /*20a0*/  HMMA.16816.F32 R24, R20.reuse, R8, RZ ;  /* 0x000000081418723c */ /* 0x048ff000000018ff */
[C---:B------:R-:W-:Y:S08]  /*20b0*/  HMMA.16816.F32 R12, R20.reuse, R10, RZ ;  /* 0x0000000a140c723c */ /* 0x040ff000000018ff */
[----:B------:R-:W-:Y:S08]  /*20c0*/  HMMA.16816.F32 R8, R20, R44, RZ ;  /* 0x0000002c1408723c */ /* 0x000ff000000018ff */
[C---:B------:R-:W-:Y:S01]  /*20d0*/  HMMA.16816.F32 R92, R16.reuse, R36, R24 ;  /* 0x00000024105c723c */ /* 0x040fe20000001818 */
[----:B------:R-:W2:Y:S07]  /*20e0*/  LDSM.16.M88.4 R24, [R5+0x4000] ;  /* 0x004000000518783b */ /* 0x000eae0000000200 */
[C---:B------:R-:W-:Y:S08]  /*20f0*/  HMMA.16816.F32 R72, R16.reuse, R40, R32 ;  /* 0x000000281048723c */ /* 0x040ff00000001820 */
[C---:B------:R-:W-:Y:S01]  /*2100*/  HMMA.16816.F32 R68, R16.reuse, R42, R28 ;  /* 0x0000002a1044723c */ /* 0x040fe2000000181c */
[----:B------:R-:W3:Y:S07]  /*2110*/  LDSM.16.M88.4 R40, [R219+0x2000] ;  /* 0x00200000db28783b */ /* 0x000eee0000000200 */
[C---:B----4-:R-:W-:Y:S08]  /*2120*/  HMMA.16816.F32 R104, R16.reuse, R56, R8 ;  /* 0x000000381068723c */ /* 0x050ff00000001808 */
[----:B------:R-:W-:Y:S01]  /*2130*/  HMMA.16816.F32 R108, R16, R38, R12 ;  /* 0x00000026106c723c */ /* 0x000fe2000000180c */
[----:B------:R-:W-:Y:S07]  /*2140*/  LDSM.16.M88.4 R12, [R223] ;  /* 0x00000000df0c783b */ /* 0x000fee0000000200 */
[C---:B------:R-:W-:Y:S01]  /*2150*/  HMMA.16816.F32 R8, R20.reuse, R46, RZ ;  /* 0x0000002e1408723c */ /* 0x040fe200000018ff */
[----:B------:R-:W4:Y:S07]  /*2160*/  LDSM.16.M88.4 R44, [R221] ;  /* 0x00000000dd2c783b */ /* 0x000f2e0000000200 */
[C---:B--2---:R-:W-:Y:S08]  /*2170*/  HMMA.16816.F32 R28, R20.reuse, R24, RZ ;  /* 0x00000018141c723c */ /* 0x044ff000000018ff */
[----:B------:R-:W-:Y:S08]  /*2180*/  HMMA.16816.F32 R24, R20, R26, RZ ;  /* 0x0000001a1418723c */ /* 0x000ff000000018ff */
[----:B------:R-:W-:Y:S01]  /*2190*/  HMMA.16816.F32 R76, R16, R58, R8 ;  /* 0x0000003a104c723c */ /* 0x000fe20000001808 */
[----:B------:R-:W2:Y:S04]  /*21a0*/  LDSM.16.M88.4 R8, [R224] ;  /* 0x00000000e008783b */ /* 0x000ea80000000200 */
[----:B------:R-:W-:Y:S03]  /*21b0*/  LDSM.16.M88.4 R56, [R221+0x1000] ;  /* 0x00100000dd38783b */ /* 0x000fe60000000200 */
[C---:B------:R-:W-:Y:S08]  /*21c0*/  HMMA.16816.F32 R32, R20.reuse, R52, RZ ;  /* 0x000000341420723c */ /* 0x040ff000000018ff */
[----:B------:R-:W-:Y:S01]  /*21d0*/  HMMA.16816.F32 R36, R20, R54, RZ ;  /* 0x000000361424723c */ /* 0x000fe200000018ff */
[----:B------:R-:W5:Y:S07]  /*21e0*/  LDSM.16.M88.4 R52, [R219+0x2800] ;  /* 0x00280000db34783b */ /* 0x000f6e0000000200 */
[C---:B---3--:R-:W-:Y:S08]  /*21f0*/  HMMA.16816.F32 R96, R16.reuse, R40, R28 ;  /* 0x000000281060723c */ /* 0x048ff0000000181c */
[----:B------:R-:W-:Y:S08]  /*2200*/  HMMA.16816.F32 R112, R16, R42, R24 ;  /* 0x0000002a1070723c */ /* 0x000ff00000001818 */
[C---:B----4-:R-:W-:Y:S08]  /*2210*/  HMMA.16816.F32 R24, R12.reuse, R44, R72 ;  /* 0x0000002c0c18723c */ /* 0x050ff00000001848 */
[----:B------:R-:W-:Y:S01]  /*2220*/  HMMA.16816.F32 R40, R12, R46, R68 ;  /* 0x0000002e0c28723c */ /* 0x000fe20000001844 */
[----:B------:R-:W3:Y:S07]  /*2230*/  LDSM.16.M88.4 R44, [R221+0x800] ;  /* 0x00080000dd2c783b */ /* 0x000eee0000000200 */
[----:B------:R-:W-:Y:S08]  /*2240*/  HMMA.16816.F32 R80, R16, R48, R32 ;  /* 0x000000301050723c */ /* 0x000ff00000001820 */
[----:B------:R-:W-:Y:S08]  /*2250*/  HMMA.16816.F32 R32, R20, R62, RZ ;  /* 0x0000003e1420723c */ /* 0x000ff000000018ff */
[----:B------:R-:W-:Y:S08]  /*2260*/  HMMA.16816.F32 R100, R16, R50, R36 ;  /* 0x000000321064723c */ /* 0x000ff00000001824 */
[----:B------:R-:W-:Y:S01]  /*2270*/  HMMA.16816.F32 R36, R20, R60, RZ ;  /* 0x0000003c1424723c */ /* 0x000fe200000018ff */
[----:B------:R-:W4:Y:S07]  /*2280*/  LDSM.16.M88.4 R60, [R218+0x800] ;  /* 0x00080000da3c783b */ /* 0x000f2e0000000200 */
[----:B--2---:R-:W-:Y:S08]  /*2290*/  HMMA.16816.F32 R48, R8, R64, R24 ;  /* 0x000000400830723c */ /* 0x004ff00000001818 */
[----:B------:R-:W-:Y:S08]  /*22a0*/  HMMA.16816.F32 R28, R20, R116, RZ ;  /* 0x00000074141c723c */ /* 0x000ff000000018ff */
[----:B-----5:R-:W-:Y:S08]  /*22b0*/  HMMA.16816.F32 R84, R16, R54, R32 ;  /* 0x000000361054723c */ /* 0x020ff00000001820 */
[----:B---3--:R-:W-:Y:S01]  /*22c0*/  HMMA.16816.F32 R32, R12, R44, R92 ;  /* 0x0000002c0c20723c */ /* 0x008fe2000000185c */
[----:B------:R-:W-:-:S04]  /*22d0*/  FMUL.FTZ R2, R48, c[0x0][0x2ec] ;  /* 0x0000bb0030027a20 */ /* 0x000fc80000410000 */
[----:B------:R2:W3:Y:S03]  /*22e0*/  MUFU.TANH R162, R2 ;  /* 0x0000000200a27308 */ /* 0x0004e60000002400 */
[----:B------:R-:W-:Y:S08]  /*22f0*/  HMMA.16816.F32 R24, R8, R66, R40 ;  /* 0x000000420818723c */ /* 0x000ff00000001828 */
[----:B------:R-:W-:Y:S01]  /*2300*/  HMMA.16816.F32 R144, R16, R120, R28 ;  /* 0x000000781090723c */ /* 0x000fe2000000181c */
[----:B--2---:R-:W-:-:S07]  /*2310*/  FMUL.FTZ R2, R49, c[0x0][0x2ec] ;  /* 0x0000bb0031027a20 */ /* 0x004fce0000410000 */
[----:B------:R-:W-:Y:S01]  /*2320*/  HMMA.16816.F32 R28, R12, R46, R108 ;  /* 0x0000002e0c1c723c */ /* 0x000fe2000000186c */
[----:B------:R2:W-:Y:S01]  /*2330*/  MUFU.TANH R248, R2 ;  /* 0x0000000200f87308 */ /* 0x0005e20000002400 */
[----:B------:R-:W-:Y:S06]  /*2340*/  LDSM.16.M88.4 R44, [R218+0x1000] ;  /* 0x00100000da2c783b */ /* 0x000fec0000000200 */
[----:B------:R-:W-:Y:S01]  /*2350*/  HMMA.16816.F32 R88, R16, R52, R36 ;  /* 0x000000341058723c */ /* 0x000fe20000001824 */
[----:B------:R-:W5:Y:S04]  /*2360*/  LDSM.16.M88.4 R52, [R221+0x1800] ;  /* 0x00180000dd34783b */ /* 0x000f680000000200 */
[----:B------:R-:W1:Y:S03]  /*2370*/  LDSM.16.M88.4 R36, [R221+0x2000] ;  /* 0x00200000dd24783b */ /* 0x000e660000000200 */
[----:B----4-:R-:W-:Y:S01]  /*2380*/  HMMA.16816.F32 R40, R8, R60, R32 ;  /* 0x0000003c0828723c */ /* 0x010fe20000001820 */
[----:B--2---:R-:W-:Y:S01]  /*2390*/  FMUL.FTZ R2, R50, c[0x0][0x2ec] ;  /* 0x0000bb0032027a20 */ /* 0x004fe20000410000 */
[----:B------:R-:W-:Y:S03]  /*23a0*/  LDSM.16.M88.4 R32, [R218+0x2000] ;  /* 0x00200000da20783b */ /* 0x000fe60000000200 */
[----:B------:R2:W4:Y:S03]  /*23b0*/  MUFU.TANH R247, R2 ;  /* 0x0000000200f77308 */ /* 0x0005260000002400 */
[C---:B------:R-:W-:Y:S08]  /*23c0*/  HMMA.16816.F32 R72, R12.reuse, R56, R104 ;  /* 0x000000380c48723c */ /* 0x040ff00000001868 */
[----:B------:R-:W-:Y:S01]  /*23d0*/  HMMA.16816.F32 R76, R12, R58, R76 ;  /* 0x0000003a0c4c723c */ /* 0x000fe2000000184c */
[----:B------:R-:W-:Y:S01]  /*23e0*/  LDSM.16.M88.4 R56, [R218+0x1800] ;  /* 0x00180000da38783b */ /* 0x000fe20000000200 */
[----:B--2---:R-:W-:-:S03]  /*23f0*/  FMUL.FTZ R2, R51, c[0x0][0x2ec] ;  /* 0x0000bb0033027a20 */ /* 0x004fc60000410000 */
[----:B------:R-:W2:Y:S01]  /*2400*/  LDSM.16.M88.4 R48, [R221+0x2800] ;  /* 0x00280000dd30783b */ /* 0x000ea20000000200 */
[----:B------:R1:W-:Y:S02]  /*2410*/  MUFU.TANH R245, R2 ;  /* 0x0000000200f57308 */ /* 0x0003e40000002400 */
[----:B-----5:R-:W-:Y:S01]  /*2420*/  HMMA.16816.F32 R64, R12, R52, R80 ;  /* 0x000000340c40723c */ /* 0x020fe20000001850 */
[----:B-1----:R-:W-:-:S07]  /*2430*/  FMUL.FTZ R2, R24, c[0x0][0x2ec] ;  /* 0x0000bb0018027a20 */ /* 0x002fce0000410000 */
[C---:B------:R-:W-:Y:S01]  /*2440*/  HMMA.16816.F32 R80, R12.reuse, R36, R96 ;  /* 0x000000240c50723c */ /* 0x040fe20000001860 */
[----:B------:R1:W5:Y:S07]  /*2450*/  MUFU.TANH R246, R2 ;  /* 0x0000000200f67308 */ /* 0x00036e0000002400 */
[----:B------:R-:W-:Y:S01]  /*2460*/  HMMA.16816.F32 R68, R12, R54, R100 ;  /* 0x000000360c44723c */ /* 0x000fe20000001864 */
[----:B-1----:R-:W-:-:S07]  /*2470*/  FMUL.FTZ R2, R25, c[0x0][0x2ec] ;  /* 0x0000bb0019027a20 */ /* 0x002fce0000410000 */
[C---:B--2---:R-:W-:Y:S01]  /*2480*/  HMMA.16816.F32 R52, R12.reuse, R48, R88 ;  /* 0x000000300c34723c */ /* 0x044fe20000001858 */
[----:B------:R1:W-:Y:S07]  /*2490*/  MUFU.TANH R244, R2 ;  /* 0x0000000200f47308 */ /* 0x0003ee0000002400 */
[----:B------:R-:W-:Y:S01]  /*24a0*/  HMMA.16816.F32 R104, R12, R50, R84 ;  /* 0x000000320c68723c */ /* 0x000fe20000001854 */
[----:B------:R-:W2:Y:S07]  /*24b0*/  LDSM.16.M88.4 R84, [R218+0x2800] ;  /* 0x00280000da54783b */ /* 0x000eae0000000200 */
[----:B------:R-:W-:Y:S01]  /*24c0*/  HMMA.16816.F32 R48, R8, R46, R76 ;  /* 0x0000002e0830723c */ /* 0x000fe2000000184c */
[----:B-1----:R-:W-:-:S04]  /*24d0*/  FMUL.FTZ R2, R26, c[0x0][0x2ec] ;  /* 0x0000bb001a027a20 */ /* 0x002fc80000410000 */
[----:B------:R1:W1:Y:S03]  /*24e0*/  MUFU.TANH R161, R2 ;  /* 0x0000000200a17308 */ /* 0x0002660000002400 */
[C---:B------:R-:W-:Y:S08]  /*24f0*/  HMMA.16816.F32 R68, R8.reuse, R58, R68 ;  /* 0x0000003a0844723c */ /* 0x040ff00000001844 */
[----:B------:R-:W-:Y:S01]  /*2500*/  HMMA.16816.F32 R80, R8, R32, R80 ;  /* 0x000000200850723c */ /* 0x000fe20000001850 */
[----:B-1----:R-:W-:-:S07]  /*2510*/  FMUL.FTZ R2, R27, c[0x0][0x2ec] ;  /* 0x0000bb001b027a20 */ /* 0x002fce0000410000 */
[----:B------:R-:W-:Y:S01]  /*2520*/  HMMA.16816.F32 R24, R8, R62, R28 ;  /* 0x0000003e0818723c */ /* 0x000fe2000000181c */
[----:B------:R1:W1:Y:S07]  /*2530*/  MUFU.TANH R243, R2 ;  /* 0x0000000200f37308 */ /* 0x00026e0000002400 */
[----:B------:R-:W-:Y:S08]  /*2540*/  HMMA.16816.F32 R28, R12, R38, R112 ;  /* 0x000000260c1c723c */ /* 0x000ff00000001870 */
[----:B------:R-:W-:Y:S01]  /*2550*/  HMMA.16816.F32 R36, R8, R44, R72 ;  /* 0x0000002c0824723c */ /* 0x000fe20000001848 */
[----:B------:R-:W3:Y:S01]  /*2560*/  LDSM.16.M88.4 R44, [R5+0x6000] ;  /* 0x00600000052c783b */ /* 0x000ee20000000200 */
[----:B-1----:R-:W-:-:S04]  /*2570*/  FMUL.FTZ R2, R40, c[0x0][0x2ec] ;  /* 0x0000bb0028027a20 */ /* 0x002fc80000410000 */
[----:B------:R1:W-:Y:S02]  /*2580*/  MUFU.TANH R242, R2 ;  /* 0x0000000200f27308 */ /* 0x0003e40000002400 */
[C---:B------:R-:W-:Y:S08]  /*2590*/  HMMA.16816.F32 R60, R8.reuse, R56, R64 ;  /* 0x00000038083c723c */ /* 0x040ff00000001840 */
[----:B------:R-:W-:Y:S01]  /*25a0*/  HMMA.16816.F32 R56, R8, R34, R28 ;  /* 0x000000220838723c */ /* 0x000fe2000000181c */
[----:B------:R-:W4:Y:S04]  /*25b0*/  LDSM.16.M88.4 R28, [R5+0x6800] ;  /* 0x00680000051c783b */ /* 0x000f280000000200 */
[----:B------:R-:W5:Y:S01]  /*25c0*/  LDSM.16.M88.4 R32, [R5+0x8800] ;  /* 0x008800000520783b */ /* 0x000f620000000200 */
[----:B-1----:R-:W-:-:S02]  /*25d0*/  FMUL.FTZ R2, R41, c[0x0][0x2ec] ;  /* 0x0000bb0029027a20 */ /* 0x002fc40000410000 */
[----:B--2---:R-:W-:Y:S02]  /*25e0*/  HMMA.16816.F32 R76, R8, R84, R52 ;  /* 0x00000054084c723c */ /* 0x004fe40000001834 */
[----:B------:R1:W-:Y:S06]  /*25f0*/  MUFU.TANH R240, R2 ;  /* 0x0000000200f07308 */ /* 0x0003ec0000002400 */
[C---:B------:R-:W-:Y:S08]  /*2600*/  HMMA.16816.F32 R52, R20.reuse, R118, RZ ;  /* 0x000000761434723c */ /* 0x040ff000000018ff */
[----:B---3--:R-:W-:Y:S01]  /*2610*/  HMMA.16816.F32 R88, R20, R44, RZ ;  /* 0x0000002c1458723c */ /* 0x008fe200000018ff */
[----:B-1----:R-:W-:-:S04]  /*2620*/  FMUL.FTZ R2, R42, c[0x0][0x2ec] ;  /* 0x0000bb002a027a20 */ /* 0x002fc80000410000 */
[----:B------:R1:W-:Y:S03]  /*2630*/  MUFU.TANH R236, R2 ;  /* 0x0000000200ec7308 */ /* 0x0003e60000002400 */
[C---:B------:R-:W-:Y:S01]  /*2640*/  HMMA.16816.F32 R92, R20.reuse, R46, RZ ;  /* 0x0000002e145c723c */ /* 0x040fe200000018ff */
[----:B------:R-:W-:Y:S07]  /*2650*/  LDSM.16.M88.4 R44, [R219+0x4000] ;  /* 0x00400000db2c783b */ /* 0x000fee0000000200 */
[----:B----4-:R-:W-:Y:S01]  /*2660*/  HMMA.16816.F32 R96, R20, R28, RZ ;  /* 0x0000001c1460723c */ /* 0x010fe200000018ff */
[----:B-1----:R-:W-:-:S02]  /*2670*/  FMUL.FTZ R2, R43, c[0x0][0x2ec] ;  /* 0x0000bb002b027a20 */ /* 0x002fc40000410000 */
[----:B------:R-:W1:Y:S05]  /*2680*/  LDSM.16.M88.4 R40, [R5+0x5800] ;  /* 0x005800000528783b */ /* 0x000e6a0000000200 */
[C---:B------:R-:W-:Y:S01]  /*2690*/  HMMA.16816.F32 R100, R20.reuse, R30, RZ ;  /* 0x0000001e1464723c */ /* 0x040fe200000018ff */
[----:B------:R2:W-:Y:S01]  /*26a0*/  MUFU.TANH R238, R2 ;  /* 0x0000000200ee7308 */ /* 0x0005e20000002400 */
[----:B------:R-:W3:Y:S06]  /*26b0*/  LDSM.16.M88.4 R28, [R5+0x9000] ;  /* 0x00900000051c783b */ /* 0x000eec0000000200 */
[C---:B-----5:R-:W-:Y:S08]  /*26c0*/  HMMA.16816.F32 R140, R20.reuse, R32, RZ ;  /* 0x00000020148c723c */ /* 0x060ff000000018ff */
[----:B------:R-:W-:Y:S01]  /*26d0*/  HMMA.16816.F32 R148, R20, R34, RZ ;  /* 0x000000221494723c */ /* 0x000fe200000018ff */
[----:B--2---:R-:W-:-:S04]  /*26e0*/  FMUL.FTZ R2, R24, c[0x0][0x2ec] ;  /* 0x0000bb0018027a20 */ /* 0x004fc80000410000 */
[----:B------:R2:W4:Y:S03]  /*26f0*/  MUFU.TANH R239, R2 ;  /* 0x0000000200ef7308 */ /* 0x0005260000002400 */
[----:B------:R-:W-:Y:S01]  /*2700*/  HMMA.16816.F32 R32, R8, R86, R104 ;  /* 0x000000560820723c */ /* 0x000fe20000001868 */
[----:B--2---:R-:W-:-:S07]  /*2710*/  FMUL.FTZ R2, R25, c[0x0][0x2ec] ;  /* 0x0000bb0019027a20 */ /* 0x004fce0000410000 */
[C---:B-1----:R-:W-:Y:S01]  /*2720*/  HMMA.16816.F32 R64, R20.reuse, R40, RZ ;  /* 0x000000281440723c */ /* 0x042fe200000018ff */
[----:B------:R1:W-:Y:S07]  /*2730*/  MUFU.TANH R237, R2 ;  /* 0x0000000200ed7308 */ /* 0x0003ee0000002400 */
[C---:B------:R-:W-:Y:S01]  /*2740*/  HMMA.16816.F32 R72, R20.reuse, R42, RZ ;  /* 0x0000002a1448723c */ /* 0x040fe200000018ff */
[----:B------:R-:W2:Y:S07]  /*2750*/  LDSM.16.M88.4 R40, [R5+0x8000] ;  /* 0x008000000528783b */ /* 0x000eae0000000200 */
[----:B---3--:R-:W-:Y:S01]  /*2760*/  HMMA.16816.F32 R152, R20, R28, RZ ;  /* 0x0000001c1498723c */ /* 0x008fe200000018ff */
[----:B-1----:R-:W-:-:S04]  /*2770*/  FMUL.FTZ R2, R26, c[0x0][0x2ec] ;  /* 0x0000bb001a027a20 */ /* 0x002fc80000410000 */
[----:B------:R1:W3:Y:S03]  /*2780*/  MUFU.TANH R234, R2 ;  /* 0x0000000200ea7308 */ /* 0x0002e60000002400 */
[C---:B------:R-:W-:Y:S01]  /*2790*/  HMMA.16816.F32 R156, R20.reuse, R30, RZ ;  /* 0x0000001e149c723c */ /* 0x040fe200000018ff */
[----:B-1----:R-:W-:Y:S02]  /*27a0*/  FMUL.FTZ R2, R27, c[0x0][0x2ec] ;  /* 0x0000bb001b027a20 */ /* 0x002fe40000410000 */
[----:B------:R-:W1:Y:S02]  /*27b0*/  LDSM.16.M88.4 R24, [R5+0x7000] ;  /* 0x007000000518783b */ /* 0x000e640000000200 */
[----:B------:R5:W1:Y:S03]  /*27c0*/  MUFU.TANH R231, R2 ;  /* 0x0000000200e77308 */ /* 0x000a660000002400 */
[C---:B--2---:R-:W-:Y:S08]  /*27d0*/  HMMA.16816.F32 R132, R20.reuse, R40, RZ ;  /* 0x000000281484723c */ /* 0x044ff000000018ff */
[C---:B------:R-:W-:Y:S01]  /*27e0*/  HMMA.16816.F32 R136, R20.reuse, R42, RZ ;  /* 0x0000002a1488723c */ /* 0x040fe200000018ff */
[----:B-----5:R-:W-:Y:S01]  /*27f0*/  FMUL.FTZ R2, R36, c[0x0][0x2ec] ;  /* 0x0000bb0024027a20 */ /* 0x020fe20000410000 */
[----:B------:R-:W-:Y:S03]  /*2800*/  LDSM.16.M88.4 R40, [R221+0x3000] ;  /* 0x00300000dd28783b */ /* 0x000fe60000000200 */
[----:B------:R2:W-:Y:S02]  /*2810*/  MUFU.TANH R230, R2 ;  /* 0x0000000200e67308 */ /* 0x0005e40000002400 */
[----:B--2---:R-:W-:Y:S01]  /*2820*/  FMUL.FTZ R2, R37, c[0x0][0x2ec] ;  /* 0x0000bb0025027a20 */ /* 0x004fe20000410000 */
[C---:B-1----:R-:W-:Y:S05]  /*2830*/  HMMA.16816.F32 R108, R20.reuse, R24, RZ ;  /* 0x00000018146c723c */ /* 0x042fea00000018ff */
[----:B------:R1:W-:Y:S03]  /*2840*/  MUFU.TANH R235, R2 ;  /* 0x0000000200eb7308 */ /* 0x0003e60000002400 */
[----:B------:R-:W-:Y:S01]  /*2850*/  HMMA.16816.F32 R112, R20, R26, RZ ;  /* 0x0000001a1470723c */ /* 0x000fe200000018ff */
[----:B------:R-:W2:Y:S01]  /*2860*/  LDSM.16.M88.4 R24, [R5+0x9800] ;  /* 0x009800000518783b */ /* 0x000ea20000000200 */
[----:B-1----:R-:W-:-:S04]  /*2870*/  FMUL.FTZ R2, R38, c[0x0][0x2ec] ;  /* 0x0000bb0026027a20 */ /* 0x002fc80000410000 */
[----:B------:R1:W5:Y:S02]  /*2880*/  MUFU.TANH R120, R2 ;  /* 0x0000000200787308 */ /* 0x0003640000002400 */
[----:B-1----:R-:W-:Y:S02]  /*2890*/  FMUL.FTZ R2, R39, c[0x0][0x2ec] ;  /* 0x0000bb0027027a20 */ /* 0x002fe40000410000 */
[----:B------:R-:W1:Y:S04]  /*28a0*/  LDSM.16.M88.4 R36, [R5+0x7800] ;  /* 0x007800000524783b */ /* 0x000e680000000200 */
[----:B------:R3:W-:Y:S01]  /*28b0*/  MUFU.TANH R127, R2 ;  /* 0x00000002007f7308 */ /* 0x0007e20000002400 */
[C---:B--2---:R-:W-:Y:S08]  /*28c0*/  HMMA.16816.F32 R164, R20.reuse, R24, RZ ;  /* 0x0000001814a4723c */ /* 0x044ff000000018ff */
[----:B------:R-:W-:Y:S01]  /*28d0*/  HMMA.16816.F32 R184, R20, R26, RZ ;  /* 0x0000001a14b8723c */ /* 0x000fe200000018ff */
[----:B---3--:R-:W-:-:S04]  /*28e0*/  FMUL.FTZ R2, R48, c[0x0][0x2ec] ;  /* 0x0000bb0030027a20 */ /* 0x008fc80000410000 */
[----:B------:R2:W-:Y:S03]  /*28f0*/  MUFU.TANH R215, R2 ;  /* 0x0000000200d77308 */ /* 0x0005e60000002400 */
[----:B------:R-:W-:Y:S01]  /*2900*/  HMMA.16816.F32 R24, R12, R40, R144 ;  /* 0x000000280c18723c */ /* 0x000fe20000001890 */
[----:B--2---:R-:W-:-:S07]  /*2910*/  FMUL.FTZ R2, R49, c[0x0][0x2ec] ;  /* 0x0000bb0031027a20 */ /* 0x004fce0000410000 */
[C---:B-1----:R-:W-:Y:S01]  /*2920*/  HMMA.16816.F32 R116, R20.reuse, R36, RZ ;  /* 0x000000241474723c */ /* 0x042fe200000018ff */
[----:B------:R1:W-:Y:S07]  /*2930*/  MUFU.TANH R233, R2 ;  /* 0x0000000200e97308 */ /* 0x0003ee0000002400 */
[----:B------:R-:W-:Y:S01]  /*2940*/  HMMA.16816.F32 R128, R20, R38, RZ ;  /* 0x000000261480723c */ /* 0x000fe200000018ff */
[----:B------:R-:W2:Y:S07]  /*2950*/  LDSM.16.M88.4 R36, [R218+0x3000] ;  /* 0x00300000da24783b */ /* 0x000eae0000000200 */
[----:B------:R-:W-:Y:S01]  /*2960*/  HMMA.16816.F32 R20, R16, R122, R52 ;  /* 0x0000007a1014723c */ /* 0x000fe20000001834 */
[----:B------:R-:W-:Y:S01]  /*2970*/  LDSM.16.M88.4 R52, [R221+0x3800] ;  /* 0x00380000dd34783b */ /* 0x000fe20000000200 */
[----:B-1----:R-:W-:-:S04]  /*2980*/  FMUL.FTZ R2, R50, c[0x0][0x2ec] ;  /* 0x0000bb0032027a20 */ /* 0x002fc80000410000 */
[----:B------:R1:W3:Y:S02]  /*2990*/  MUFU.TANH R121, R2 ;  /* 0x0000000200797308 */ /* 0x0002e40000002400 */
[----:B-1----:R-:W-:Y:S02]  /*29a0*/  FMUL.FTZ R2, R51, c[0x0][0x2ec] ;  /* 0x0000bb0033027a20 */ /* 0x002fe40000410000 */
[----:B------:R-:W1:Y:S11]  /*29b0*/  LDSM.16.M88.4 R48, [R219+0x3800] ;  /* 0x00380000db30783b */ /* 0x000e760000000200 */
[----:B------:R-:W-:Y:S03]  /*29c0*/  @!UPT UIADD3 URZ, URZ, URZ, URZ ;  /* 0x0000003f3f3ff290 */ /* 0x000fe6000fffe03f */
[----:B------:R-:W-:Y:S01]  /*29d0*/  HMMA.16816.F32 R20, R12, R42, R20 ;  /* 0x0000002a0c14723c */ /* 0x000fe20000001814 */
[----:B------:R3:W1:Y:S07]  /*29e0*/  MUFU.TANH R229, R2 ;  /* 0x0000000200e57308 */ /* 0x00066e0000002400 */
[----:B--2---:R-:W-:Y:S01]  /*29f0*/  HMMA.16816.F32 R40, R8, R36, R24 ;  /* 0x000000240828723c */ /* 0x004fe20000001818 */
[----:B---3--:R-:W-:-:S04]  /*2a00*/  FMUL.FTZ R2, R60, c[0x0][0x2ec] ;  /* 0x0000bb003c027a20 */ /* 0x008fc80000410000 */
[----:B------:R2:W-:Y:S11]  /*2a10*/  MUFU.TANH R226, R2 ;  /* 0x0000000200e27308 */ /* 0x0005f60000002400 */
[----:B------:R-:W-:Y:S01]  /*2a20*/  HMMA.16816.F32 R20, R8, R38, R20 ;  /* 0x000000260814723c */ /* 0x000fe20000001814 */
[----:B--2---:R-:W-:-:S07]  /*2a30*/  FMUL.FTZ R2, R61, c[0x0][0x2ec] ;  /* 0x0000bb003d027a20 */ /* 0x004fce0000410000 */
[C---:B-1----:R-:W-:Y:S01]  /*2a40*/  HMMA.16816.F32 R28, R16.reuse, R48, R64 ;  /* 0x00000030101c723c */ /* 0x042fe20000001840 */
[----:B------:R1:W2:Y:S07]  /*2a50*/  MUFU.TANH R232, R2 ;  /* 0x0000000200e87308 */ /* 0x0002ae0000002400 */
[C---:B------:R-:W-:Y:S01]  /*2a60*/  HMMA.16816.F32 R64, R16.reuse, R50, R72 ;  /* 0x000000321040723c */ /* 0x040fe20000001848 */
[----:B------:R-:W3:Y:S07]  /*2a70*/  LDSM.16.M88.4 R48, [R219+0x5000] ;  /* 0x00500000db30783b */ /* 0x000eee0000000200 */
[----:B------:R-:W-:Y:S01]  /*2a80*/  HMMA.16816.F32 R72, R16, R46, R92 ;  /* 0x0000002e1048723c */ /* 0x000fe2000000185c */
[----:B-1----:R-:W-:-:S04]  /*2a90*/  FMUL.FTZ R2, R62, c[0x0][0x2ec] ;  /* 0x0000bb003e027a20 */ /* 0x002fc80000410000 */
[----:B------:R1:W-:Y:S03]  /*2aa0*/  MUFU.TANH R209, R2 ;  /* 0x0000000200d17308 */ /* 0x0003e60000002400 */
[C---:B------:R-:W-:Y:S08]  /*2ab0*/  HMMA.16816.F32 R28, R12.reuse, R52, R28 ;  /* 0x000000340c1c723c */ /* 0x040ff0000000181c */
[----:B------:R-:W-:Y:S01]  /*2ac0*/  HMMA.16816.F32 R24, R12, R54, R64 ;  /* 0x000000360c18723c */ /* 0x000fe20000001840 */
[----:B------:R-:W-:Y:S01]  /*2ad0*/  LDSM.16.M88.4 R52, [R218+0x4000] ;  /* 0x00400000da34783b */ /* 0x000fe20000000200 */
[----:B-1----:R-:W-:-:S03]  /*2ae0*/  FMUL.FTZ R2, R63, c[0x0][0x2ec] ;  /* 0x0000bb003f027a20 */ /* 0x002fc60000410000 */
[----:B------:R-:W-:Y:S01]  /*2af0*/  LDSM.16.M88.4 R60, [R219+0x4800] ;  /* 0x00480000db3c783b */ /* 0x000fe20000000200 */
[----:B------:R1:W1:Y:S02]  /*2b00*/  MUFU.TANH R217, R2 ;  /* 0x0000000200d97308 */ /* 0x0002640000002400 */
[C---:B---3--:R-:W-:Y:S08]  /*2b10*/  HMMA.16816.F32 R64, R16.reuse, R48, R108 ;  /* 0x000000301040723c */ /* 0x048ff0000000186c */
[----:B------:R-:W-:Y:S01]  /*2b20*/  HMMA.16816.F32 R84, R16, R50, R112 ;  /* 0x000000321054723c */ /* 0x000fe20000001870 */
[----:B-1----:R-:W-:Y:S01]  /*2b30*/  FMUL.FTZ R2, R68, c[0x0][0x2ec] ;  /* 0x0000bb0044027a20 */ /* 0x002fe20000410000 */
[----:B------:R-:W-:Y:S03]  /*2b40*/  LDSM.16.M88.4 R48, [R221+0x5000] ;  /* 0x00500000dd30783b */ /* 0x000fe60000000200 */
[----:B------:R1:W-:Y:S02]  /*2b50*/  MUFU.TANH R213, R2 ;  /* 0x0000000200d57308 */ /* 0x0003e40000002400 */
[----:B-1----:R-:W-:-:S06]  /*2b60*/  FMUL.FTZ R2, R69, c[0x0][0x2ec] ;  /* 0x0000bb0045027a20 */ /* 0x002fcc0000410000 */
[----:B------:R1:W3:Y:S02]  /*2b70*/  MUFU.TANH R228, R2 ;  /* 0x0000000200e47308 */ /* 0x0002e40000002400 */
[----:B-1----:R-:W-:-:S06]  /*2b80*/  FMUL.FTZ R2, R70, c[0x0][0x2ec] ;  /* 0x0000bb0046027a20 */ /* 0x002fcc0000410000 */
[----:B------:R1:W-:Y:S02]  /*2b90*/  MUFU.TANH R208, R2 ;  /* 0x0000000200d07308 */ /* 0x0003e40000002400 */
[----:B-1----:R-:W-:Y:S02]  /*2ba0*/  FMUL.FTZ R2, R71, c[0x0][0x2ec] ;  /* 0x0000bb0047027a20 */ /* 0x002fe40000410000 */
[----:B------:R-:W-:Y:S01]  /*2bb0*/  HMMA.16816.F32 R68, R16, R44, R88 ;  /* 0x0000002c1044723c */ /* 0x000fe20000001858 */
[----:B------:R-:W1:Y:S03]  /*2bc0*/  LDSM.16.M88.4 R44, [R219+0x5800] ;  /* 0x00580000db2c783b */ /* 0x000e660000000200 */
[----:B------:R2:W1:Y:S02]  /*2bd0*/  MUFU.TANH R212, R2 ;  /* 0x0000000200d47308 */ /* 0x0004640000002400 */
[----:B--2---:R-:W-:-:S06]  /*2be0*/  FMUL.FTZ R2, R80, c[0x0][0x2ec] ;  /* 0x0000bb0050027a20 */ /* 0x004fcc0000410000 */
[----:B------:R2:W-:Y:S02]  /*2bf0*/  MUFU.TANH R210, R2 ;  /* 0x0000000200d27308 */ /* 0x0005e40000002400 */
[----:B--2---:R-:W-:Y:S01]  /*2c00*/  FMUL.FTZ R2, R81, c[0x0][0x2ec] ;  /* 0x0000bb0051027a20 */ /* 0x004fe20000410000 */
[----:B-1----:R-:W-:Y:S05]  /*2c10*/  HMMA.16816.F32 R88, R16, R46, R128 ;  /* 0x0000002e1058723c */ /* 0x002fea0000001880 */
[----:B------:R1:W2:Y:S02]  /*2c20*/  MUFU.TANH R216, R2 ;  /* 0x0000000200d87308 */ /* 0x0002a40000002400 */
[----:B-1----:R-:W-:-:S06]  /*2c30*/  FMUL.FTZ R2, R82, c[0x0][0x2ec] ;  /* 0x0000bb0052027a20 */ /* 0x002fcc0000410000 */
[----:B------:R1:W-:Y:S02]  /*2c40*/  MUFU.TANH R207, R2 ;  /* 0x0000000200cf7308 */ /* 0x0003e40000002400 */
[----:B-1----:R-:W-:Y:S02]  /*2c50*/  FMUL.FTZ R2, R83, c[0x0][0x2ec] ;  /* 0x0000bb0053027a20 */ /* 0x002fe40000410000 */
[----:B------:R-:W-:Y:S04]  /*2c60*/  HMMA.16816.F32 R80, R16, R62, R100 ;  /* 0x0000003e1050723c */ /* 0x000fe80000001864 */
[----:B------:R1:W1:Y:S02]  /*2c70*/  MUFU.TANH R214, R2 ;  /* 0x0000000200d67308 */ /* 0x0002640000002400 */
[----:B-1----:R-:W-:-:S06]  /*2c80*/  FMUL.FTZ R2, R56, c[0x0][0x2ec] ;  /* 0x0000bb0038027a20 */ /* 0x002fcc0000410000 */
[----:B------:R1:W-:Y:S02]  /*2c90*/  MUFU.TANH R211, R2 ;  /* 0x0000000200d37308 */ /* 0x0003e40000002400 */
[----:B-1----:R-:W-:-:S06]  /*2ca0*/  FMUL.FTZ R2, R57, c[0x0][0x2ec] ;  /* 0x0000bb0039027a20 */ /* 0x002fcc0000410000 */
[----:B------:R1:W1:Y:S02]  /*2cb0*/  MUFU.TANH R227, R2 ;  /* 0x0000000200e37308 */ /* 0x0002640000002400 */
[----:B-1----:R-:W-:-:S06]  /*2cc0*/  FMUL.FTZ R2, R58, c[0x0][0x2ec] ;  /* 0x0000bb003a027a20 */ /* 0x002fcc0000410000 */
[----:B------:R1:W-:Y:S02]  /*2cd0*/  MUFU.TANH R205, R2 ;  /* 0x0000000200cd7308 */ /* 0x0003e40000002400 */
[----:B-1----:R-:W-:Y:S02]  /*2ce0*/  FMUL.FTZ R2, R59, c[0x0][0x2ec] ;  /* 0x0000bb003b027a20 */ /* 0x002fe40000410000 */
[----:B------:R-:W1:Y:S04]  /*2cf0*/  LDSM.16.M88.4 R56, [R218+0x3800] ;  /* 0x00380000da38783b */ /* 0x000e680000000200 */
[----:B------:R2:W1:Y:S02]  /*2d00*/  MUFU.TANH R145, R2 ;  /* 0x0000000200917308 */ /* 0x0004640000002400 */
[----:B--2---:R-:W-:-:S06]  /*2d10*/  FMUL.FTZ R2, R76, c[0x0][0x2ec] ;  /* 0x0000bb004c027a20 */ /* 0x004fcc0000410000 */
[----:B------:R2:W1:Y:S02]  /*2d20*/  MUFU.TANH R204, R2 ;  /* 0x0000000200cc7308 */ /* 0x0004640000002400 */
[----:B--2---:R-:W-:Y:S01]  /*2d30*/  FMUL.FTZ R2, R77, c[0x0][0x2ec] ;  /* 0x0000bb004d027a20 */ /* 0x004fe20000410000 */
[----:B-1----:R-:W-:Y:S05]  /*2d40*/  HMMA.16816.F32 R28, R8, R56, R28 ;  /* 0x00000038081c723c */ /* 0x002fea000000181c */
[----:B------:R1:W-:Y:S02]  /*2d50*/  MUFU.TANH R206, R2 ;  /* 0x0000000200ce7308 */ /* 0x0003e40000002400 */
[----:B-1----:R-:W-:-:S06]  /*2d60*/  FMUL.FTZ R2, R78, c[0x0][0x2ec] ;  /* 0x0000bb004e027a20 */ /* 0x002fcc0000410000 */
[----:B------:R1:W2:Y:S02]  /*2d70*/  MUFU.TANH R202, R2 ;  /* 0x0000000200ca7308 */ /* 0x0002a40000002400 */
[----:B-1----:R-:W-:Y:S02]  /*2d80*/  FMUL.FTZ R2, R79, c[0x0][0x2ec] ;  /* 0x0000bb004f027a20 */ /* 0x002fe40000410000 */
[----:B------:R-:W-:Y:S01]  /*2d90*/  HMMA.16816.F32 R76, R16, R60, R96 ;  /* 0x0000003c104c723c */ /* 0x000fe20000001860 */
[----:B------:R-:W1:Y:S03]  /*2da0*/  LDSM.16.M88.4 R60, [R219+0x6800] ;  /* 0x00680000db3c783b */ /* 0x000e660000000200 */
        /* <DEDUP_REMOVED lines=9> */
[----:B------:R-:W1:Y:S04]  /*2e40*/  LDSM.16.M88.4 R32, [R221+0x4000] ;  /* 0x00400000dd20783b */ /* 0x000e680000000200 */
[----:B------:R2:W1:Y:S02]  /*2e50*/  MUFU.TANH R198, R2 ;  /* 0x0000000200c67308 */ /* 0x0004640000002400 */
[----:B--2---:R-:W-:-:S06]  /*2e60*/  FMUL.FTZ R2, R40, c[0x0][0x2ec] ;  /* 0x0000bb0028027a20 */ /* 0x004fcc0000410000 */
[----:B------:R2:W-:Y:S02]  /*2e70*/  MUFU.TANH R195, R2 ;  /* 0x0000000200c37308 */ /* 0x0005e40000002400 */
[----:B--2---:R-:W-:Y:S01]  /*2e80*/  FMUL.FTZ R2, R41, c[0x0][0x2ec] ;  /* 0x0000bb0029027a20 */ /* 0x004fe20000410000 */
[----:B-1----:R-:W-:Y:S05]  /*2e90*/  HMMA.16816.F32 R36, R12, R32, R68 ;  /* 0x000000200c24723c */ /* 0x002fea0000001844 */
[----:B------:R1:W-:Y:S03]  /*2ea0*/  MUFU.TANH R199, R2 ;  /* 0x0000000200c77308 */ /* 0x0003e60000002400 */
[----:B------:R-:W-:Y:S01]  /*2eb0*/  HMMA.16816.F32 R68, R16, R44, R116 ;  /* 0x0000002c1044723c */ /* 0x000fe20000001874 */
[----:B-1----:R-:W-:-:S04]  /*2ec0*/  FMUL.FTZ R2, R42, c[0x0][0x2ec] ;  /* 0x0000bb002a027a20 */ /* 0x002fc80000410000 */
[----:B------:R1:W-:Y:S02]  /*2ed0*/  MUFU.TANH R191, R2 ;  /* 0x0000000200bf7308 */ /* 0x0003e40000002400 */
[----:B-1----:R-:W-:Y:S02]  /*2ee0*/  FMUL.FTZ R2, R43, c[0x0][0x2ec] ;  /* 0x0000bb002b027a20 */ /* 0x002fe40000410000 */
[----:B------:R-:W1:Y:S04]  /*2ef0*/  LDSM.16.M88.4 R40, [R219+0x6000] ;  /* 0x00600000db28783b */ /* 0x000e680000000200 */
        /* <DEDUP_REMOVED lines=9> */
[----:B------:R-:W-:Y:S01]  /*2f90*/  HMMA.16816.F32 R20, R8, R58, R24 ;  /* 0x0000003a0814723c */ /* 0x000fe20000001818 */
[----:B------:R-:W-:Y:S03]  /*2fa0*/  LDSM.16.M88.4 R56, [R218+0x4800] ;  /* 0x00480000da38783b */ /* 0x000fe60000000200 */
[----:B------:R1:W1:Y:S04]  /*2fb0*/  MUFU.TANH R189, R2 ;  /* 0x0000000200bd7308 */ /* 0x0002680000002400 */
[----:B------:R-:W-:Y:S01]  /*2fc0*/  HMMA.16816.F32 R24, R12, R34, R72 ;  /* 0x000000220c18723c */ /* 0x000fe20000001848 */
[----:B------:R-:W2:Y:S07]  /*2fd0*/  LDSM.16.M88.4 R32, [R221+0x4800] ;  /* 0x00480000dd20783b */ /* 0x000eae0000000200 */
[----:B------:R-:W-:Y:S01]  /*2fe0*/  HMMA.16816.F32 R72, R16, R40, R132 ;  /* 0x000000281048723c */ /* 0x000fe20000001884 */
[----:B------:R-:W3:Y:S01]  /*2ff0*/  LDSM.16.M88.4 R40, [R219+0x7000] ;  /* 0x00700000db28783b */ /* 0x000ee20000000200 */
[----:B-1----:R-:W-:-:S04]  /*3000*/  FMUL.FTZ R2, R28, c[0x0][0x2ec] ;  /* 0x0000bb001c027a20 */ /* 0x002fc80000410000 */
[----:B------:R1:W-:Y:S02]  /*3010*/  MUFU.TANH R181, R2 ;  /* 0x0000000200b57308 */ /* 0x0003e40000002400 */
[----:B-1----:R-:W-:-:S06]  /*3020*/  FMUL.FTZ R2, R29, c[0x0][0x2ec] ;  /* 0x0000bb001d027a20 */ /* 0x002fcc0000410000 */
[----:B------:R1:W1:Y:S01]  /*3030*/  MUFU.TANH R183, R2 ;  /* 0x0000000200b77308 */ /* 0x0002620000002400 */
[----:B--2---:R-:W-:Y:S07]  /*3040*/  HMMA.16816.F32 R44, R12, R34, R80 ;  /* 0x000000220c2c723c */ /* 0x004fee0000001850 */
[----:B------:R-:W-:Y:S02]  /*3050*/  IMAD.SHL.U32 R83, R188, 0x100, RZ ;  /* 0x00000100bc537824 */ /* 0x000fe400078e00ff */
[----:B-1----:R-:W-:-:S04]  /*3060*/  FMUL.FTZ R2, R30, c[0x0][0x2ec] ;  /* 0x0000bb001e027a20 */ /* 0x002fc80000410000 */
[----:B------:R1:W-:Y:S02]  /*3070*/  MUFU.TANH R168, R2 ;  /* 0x0000000200a87308 */ /* 0x0003e40000002400 */
[----:B-1----:R-:W-:Y:S02]  /*3080*/  FMUL.FTZ R2, R31, c[0x0][0x2ec] ;  /* 0x0000bb001f027a20 */ /* 0x002fe40000410000 */
[C---:B------:R-:W-:Y:S04]  /*3090*/  HMMA.16816.F32 R28, R8.reuse, R52, R36 ;  /* 0x00000034081c723c */ /* 0x040fe80000001824 */
[----:B------:R1:W2:Y:S04]  /*30a0*/  MUFU.TANH R180, R2 ;  /* 0x0000000200b47308 */ /* 0x0002a80000002400 */
[----:B------:R-:W-:Y:S01]  /*30b0*/  HMMA.16816.F32 R36, R8, R54, R24 ;  /* 0x000000360824723c */ /* 0x000fe20000001818 */
[----:B-1----:R-:W-:-:S04]  /*30c0*/  FMUL.FTZ R2, R20, c[0x0][0x2ec] ;  /* 0x0000bb0014027a20 */ /* 0x002fc80000410000 */
[----:B------:R1:W1:Y:S11]  /*30d0*/  MUFU.TANH R176, R2 ;  /* 0x0000000200b07308 */ /* 0x0002760000002400 */
[----:B------:R-:W-:-:S04]  /*30e0*/  FMUL.FTZ R6, R31, c[0x0][0x2ec] ;  /* 0x0000bb001f067a20 */ /* 0x000fc80000410000 */
[----:B------:R-:W-:Y:S04]  /*30f0*/  MUFU.TANH R173, R6 ;  /* 0x0000000600ad7308 */ /* 0x000fe80000002400 */
[----:B------:R-:W-:Y:S02]  /*3100*/  FMUL.FTZ R24, R36, c[0x0][0x2ec] ;  /* 0x0000bb0024187a20 */ /* 0x000fe40000410000 */
[----:B-1----:R-:W-:-:S04]  /*3110*/  FMUL.FTZ R2, R21, c[0x0][0x2ec] ;  /* 0x0000bb0015027a20 */ /* 0x002fc80000410000 */
[----:B------:R1:W-:Y:S02]  /*3120*/  MUFU.TANH R177, R2 ;  /* 0x0000000200b17308 */ /* 0x0003e40000002400 */
[----:B-1----:R-:W-:-:S06]  /*3130*/  FMUL.FTZ R2, R22, c[0x0][0x2ec] ;  /* 0x0000bb0016027a20 */ /* 0x002fcc0000410000 */
[----:B------:R1:W1:Y:S02]  /*3140*/  MUFU.TANH R163, R2 ;  /* 0x0000000200a37308 */ /* 0x0002640000002400 */
[----:B-1----:R-:W-:Y:S02]  /*3150*/  FMUL.FTZ R2, R23, c[0x0][0x2ec] ;  /* 0x0000bb0017027a20 */ /* 0x002fe40000410000 */
[----:B------:R-:W-:Y:S01]  /*3160*/  HMMA.16816.F32 R20, R12, R32, R76 ;  /* 0x000000200c14723c */ /* 0x000fe2000000184c */
[----:B------:R-:W1:Y:S03]  /*3170*/  LDSM.16.M88.4 R32, [R218+0x5000] ;  /* 0x00500000da20783b */ /* 0x000e660000000200 */
[----:B------:R2:W1:Y:S04]  /*3180*/  MUFU.TANH R175, R2 ;  /* 0x0000000200af7308 */ /* 0x0004680000002400 */
[C---:B------:R-:W-:Y:S08]  /*3190*/  HMMA.16816.F32 R76, R16.reuse, R62, R148 ;  /* 0x0000003e104c723c */ /* 0x040ff00000001894 */
[----:B---3--:R-:W-:Y:S01]  /*31a0*/  HMMA.16816.F32 R60, R16, R42, R156 ;  /* 0x0000002a103c723c */ /* 0x008fe2000000189c */
[----:B--2---:R-:W-:-:S02]  /*31b0*/  IMAD.IADD R2, R160, 0x1, -R3 ;  /* 0x00000001a0027824 */ /* 0x004fc400078e0a03 */
[----:B------:R-:W-:Y:S02]  /*31c0*/  FMUL.FTZ R3, R28, c[0x0][0x2ec] ;  /* 0x0000bb001c037a20 */ /* 0x000fe40000410000 */
[----:B------:R-:W-:Y:S01]  /*31d0*/  IMAD.SHL.U32 R160, R160, 0x2, RZ ;  /* 0x00000002a0a07824 */ /* 0x000fe200078e00ff */
[----:B------:R-:W-:Y:S01]  /*31e0*/  SHF.R.S32.HI R5, RZ, 0x1f, R2 ;  /* 0x0000001fff057819 */ /* 0x000fe20000011402 */
[----:B------:R2:W-:Y:S01]  /*31f0*/  MUFU.TANH R169, R3 ;  /* 0x0000000300a97308 */ /* 0x0005e20000002400 */
[----:B------:R-:W-:Y:S01]  /*3200*/  HMMA.16816.F32 R20, R8, R56, R20 ;  /* 0x000000380814723c */ /* 0x000fe20000001814 */
[----:B------:R-:W-:Y:S01]  /*3210*/  FMUL.FTZ R28, R39, c[0x0][0x2ec] ;  /* 0x0000bb00271c7a20 */ /* 0x000fe20000410000 */
[----:B------:R-:W-:Y:S01]  /*3220*/  LEA.HI R2, R5, R2, RZ, 0x2 ;  /* 0x0000000205027211 */ /* 0x000fe200078f10ff */
[----:B------:R-:W-:-:S03]  /*3230*/  IMAD R5, R125, 0x10, R170 ;  /* 0x000000107d057824 */ /* 0x000fc600078e02aa */
[----:B------:R-:W-:-:S04]  /*3240*/  SHF.R.S32.HI R171, RZ, 0x2, R2 ;  /* 0x00000002ffab7819 */ /* 0x000fc80000011402 */
[----:B------:R-:W-:Y:S01]  /*3250*/  IADD3 R2, R5, 0x1, R171 ;  /* 0x0000000105027810 */ /* 0x000fe20007ffe0ab */
[----:B------:R3:W-:Y:S03]  /*3260*/  STL [R1+0x28], R171 ;  /* 0x000028ab01007387 */ /* 0x0007e60000100800 */
[----:B------:R-:W-:Y:S01]  /*3270*/  IADD3 R2, R124, -c[0x0][0x214], R2 ;  /* 0x800085007c027a10 */ /* 0x000fe20007ffe002 */
[----:B--2---:R-:W-:-:S03]  /*3280*/  FMUL.FTZ R3, R29, c[0x0][0x2ec] ;  /* 0x0000bb001d037a20 */ /* 0x004fc60000410000 */
[----:B------:R-:W-:Y:S01]  /*3290*/  IADD3 R5, R2, c[0x0][0x2e8], RZ ;  /* 0x0000ba0002057a10 */ /* 0x000fe20007ffe0ff */
[----:B------:R2:W-:Y:S01]  /*32a0*/  MUFU.TANH R174, R3 ;  /* 0x0000000300ae7308 */ /* 0x0005e20000002400 */
[----:B------:R-:W-:Y:S02]  /*32b0*/  LOP3.LUT R2, R83, 0x6, R160, 0xf8, !PT ;  /* 0x0000000653027812 */ /* 0x000fe400078ef8a0 */
[C---:B------:R-:W-:Y:S02]  /*32c0*/  IADD3 R7, R5.reuse, 0x8, RZ ;  /* 0x0000000805077810 */ /* 0x040fe40007ffe0ff */
[----:B------:R-:W-:Y:S01]  /*32d0*/  IMNMX R5, R5, R124, PT ;  /* 0x0000007c05057217 */ /* 0x000fe20003800200 */
[----:B------:R-:W-:Y:S02]  /*32e0*/  FMUL.FTZ R21, R21, c[0x0][0x2ec] ;  /* 0x0000bb0015157a20 */ /* 0x000fe40000410000 */
[----:B--2---:R-:W-:Y:S01]  /*32f0*/  FMUL.FTZ R3, R30, c[0x0][0x2ec] ;  /* 0x0000bb001e037a20 */ /* 0x004fe20000410000 */
[----:B---3--:R2:W-:Y:S08]  /*3300*/  MUFU.TANH R171, R24 ;  /* 0x0000001800ab7308 */ /* 0x0085f00000002400 */
[----:B------:R3:W1:Y:S01]  /*3310*/  MUFU.TANH R170, R3 ;  /* 0x0000000300aa7308 */ /* 0x0006620000002400 */
[----:B--2---:R-:W-:-:S07]  /*3320*/  FMUL.FTZ R24, R37, c[0x0][0x2ec] ;  /* 0x0000bb0025187a20 */ /* 0x004fce0000410000 */
[----:B------:R2:W-:Y:S01]  /*3330*/  MUFU.TANH R172, R24 ;  /* 0x0000001800ac7308 */ /* 0x0005e20000002400 */
[----:B---3--:R-:W-:-:S04]  /*3340*/  SHF.R.S32.HI R3, RZ, 0x1f, R126 ;  /* 0x0000001fff037819 */ /* 0x008fc8000001147e */
[----:B------:R-:W-:Y:S02]  /*3350*/  LEA.HI R6, R3, R125, RZ, 0x2 ;  /* 0x0000007d03067211 */ /* 0x000fe400078f10ff */
[----:B------:R-:W-:Y:S02]  /*3360*/  IMNMX R3, R7, R124, PT ;  /* 0x0000007c07037217 */ /* 0x000fe40003800200 */
[----:B------:R-:W-:Y:S02]  /*3370*/  LOP3.LUT R7, R6, 0xfffffffc, RZ, 0xc0, !PT ;  /* 0xfffffffc06077812 */ /* 0x000fe400078ec0ff */
[----:B------:R-:W-:Y:S01]  /*3380*/  IADD3 R6, R2, -0x100, RZ ;  /* 0xffffff0002067810 */ /* 0x000fe20007ffe0ff */
[----:B--2---:R-:W-:Y:S02]  /*3390*/  FMUL.FTZ R24, R38, c[0x0][0x2ec] ;  /* 0x0000bb0026187a20 */ /* 0x004fe40000410000 */
[----:B------:R-:W-:Y:S01]  /*33a0*/  IMAD.IADD R7, R125, 0x1, -R7 ;  /* 0x000000017d077824 */ /* 0x000fe200078e0a07 */
[C---:B------:R-:W-:Y:S01]  /*33b0*/  ISETP.GE.AND P0, PT, R6.reuse, R5, PT ;  /* 0x000000050600720c */ /* 0x040fe20003f06270 */
[----:B------:R2:W3:Y:S01]  /*33c0*/  MUFU.TANH R160, R24 ;  /* 0x0000001800a07308 */ /* 0x0004e20000002400 */
[----:B------:R-:W-:Y:S01]  /*33d0*/  ISETP.GE.AND P5, PT, R6, R3, PT ;  /* 0x000000030600720c */ /* 0x000fe20003fa6270 */
[----:B------:R-:W-:Y:S01]  /*33e0*/  LDSM.16.M88.4 R36, [R218+0x5800] ;  /* 0x00580000da24783b */ /* 0x000fe20000000200 */
[----:B------:R-:W-:-:S02]  /*33f0*/  FSEL R102, R162, -INF , !P0 ;  /* 0xff800000a2667808 */ /* 0x000fc40004000000 */
[----:B------:R-:W-:Y:S01]  /*3400*/  FSEL R104, R247, -INF , !P5 ;  /* 0xff800000f7687808 */ /* 0x000fe20006800000 */
[----:B------:R1:W-:Y:S01]  /*3410*/  STL [R1+0x2c], R7 ;  /* 0x00002c0701007387 */ /* 0x0003e20000100800 */
[----:B------:R-:W-:Y:S01]  /*3420*/  IADD3 R6, R2, -0xf8, RZ ;  /* 0xffffff0802067810 */ /* 0x000fe20007ffe0ff */
[----:B------:R3:W1:Y:S03]  /*3430*/  MUFU.TANH R162, R28 ;  /* 0x0000001c00a27308 */ /* 0x0006660000002400 */
[C---:B------:R-:W-:Y:S02]  /*3440*/  ISETP.GE.AND P1, PT, R6.reuse, R5, PT ;  /* 0x000000050600720c */ /* 0x040fe40003f26270 */
[----:B------:R-:W-:Y:S02]  /*3450*/  ISETP.GE.AND P2, PT, R6, R3, PT ;  /* 0x000000030600720c */ /* 0x000fe40003f46270 */
[----:B------:R-:W-:Y:S01]  /*3460*/  FSEL R106, R246, -INF , !P1 ;  /* 0xff800000f66a7808 */ /* 0x000fe20004800000 */
[----:B--2---:R-:W-:Y:S01]  /*3470*/  HMMA.16816.F32 R24, R12, R48, R64 ;  /* 0x000000300c18723c */ /* 0x004fe20000001840 */
[----:B------:R-:W-:-:S02]  /*3480*/  FSEL R111, R161, -INF , !P2 ;  /* 0xff800000a16f7808 */ /* 0x000fc40005000000 */
[----:B------:R-:W-:Y:S01]  /*3490*/  MUFU.TANH R161, R21 ;  /* 0x0000001500a17308 */ /* 0x000fe20000002400 */
[----:B------:R-:W-:-:S04]  /*34a0*/  IADD3 R6, R2, -0xf0, RZ ;  /* 0xffffff1002067810 */ /* 0x000fc80007ffe0ff */
[----:B---3--:R-:W-:Y:S01]  /*34b0*/  HMMA.16816.F32 R28, R8, R58, R44 ;  /* 0x0000003a081c723c */ /* 0x008fe2000000182c */
[----:B------:R-:W-:Y:S04]  /*34c0*/  LDSM.16.M88.4 R44, [R221+0x6000] ;  /* 0x00600000dd2c783b */ /* 0x000fe80000000200 */
[----:B------:R-:W2:Y:S01]  /*34d0*/  LDSM.16.M88.4 R56, [R219+0x7800] ;  /* 0x00780000db38783b */ /* 0x000ea20000000200 */
[----:B-1----:R-:W-:Y:S02]  /*34e0*/  IADD3 R7, R2, -0xff, RZ ;  /* 0xffffff0102077810 */ /* 0x002fe40007ffe0ff */
[----:B------:R-:W-:Y:S01]  /*34f0*/  HMMA.16816.F32 R64, R16, R40, R152 ;  /* 0x000000281040723c */ /* 0x000fe20000001898 */
[----:B------:R-:W-:Y:S01]  /*3500*/  LDSM.16.M88.4 R40, [R218+0x6000] ;  /* 0x00600000da28783b */ /* 0x000fe20000000200 */
[----:B------:R-:W-:-:S02]  /*3510*/  ISETP.GE.AND P4, PT, R7, R5, PT ;  /* 0x000000050700720c */ /* 0x000fc40003f86270 */
[----:B------:R-:W-:Y:S02]  /*3520*/  ISETP.GE.AND P3, PT, R7, R3, PT ;  /* 0x000000030700720c */ /* 0x000fe40003f66270 */
[----:B------:R-:W-:Y:S02]  /*3530*/  IADD3 R7, R2, -0xf7, RZ ;  /* 0xffffff0902077810 */ /* 0x000fe40007ffe0ff */
[----:B------:R-:W-:Y:S01]  /*3540*/  HMMA.16816.F32 R24, R8, R32, R24 ;  /* 0x000000200818723c */ /* 0x000fe20000001818 */
[----:B------:R-:W-:Y:S02]  /*3550*/  FSEL R101, R248, -INF , !P4 ;  /* 0xff800000f8657808 */ /* 0x000fe40006000000 */
[C---:B------:R-:W-:Y:S02]  /*3560*/  ISETP.GE.AND P0, PT, R7.reuse, R5, PT ;  /* 0x000000050700720c */ /* 0x040fe40003f06270 */
[----:B------:R-:W-:Y:S01]  /*3570*/  ISETP.GE.AND P5, PT, R7, R3, PT ;  /* 0x000000030700720c */ /* 0x000fe20003fa6270 */
[----:B------:R-:W-:Y:S01]  /*3580*/  FMUL.FTZ R7, R20, c[0x0][0x2ec] ;  /* 0x0000bb0014077a20 */ /* 0x000fe20000410000 */
[----:B------:R-:W-:Y:S01]  /*3590*/  FSEL R103, R245, -INF , !P3 ;  /* 0xff800000f5677808 */ /* 0x000fe20005800000 */
[----:B------:R-:W-:Y:S01]  /*35a0*/  FMUL.FTZ R29, R29, c[0x0][0x2ec] ;  /* 0x0000bb001d1d7a20 */ /* 0x000fe20000410000 */
[C---:B------:R-:W-:Y:S01]  /*35b0*/  ISETP.GE.AND P4, PT, R6.reuse, R5, PT ;  /* 0x000000050600720c */ /* 0x040fe20003f86270 */
[----:B------:R1:W3:Y:S01]  /*35c0*/  MUFU.TANH R150, R7 ;  /* 0x0000000700967308 */ /* 0x0002e20000002400 */
[----:B------:R-:W-:Y:S01]  /*35d0*/  ISETP.GE.AND P3, PT, R6, R3, PT ;  /* 0x000000030600720c */ /* 0x000fe20003f66270 */
[----:B------:R-:W-:Y:S01]  /*35e0*/  FMUL.FTZ R31, R31, c[0x0][0x2ec] ;  /* 0x0000bb001f1f7a20 */ /* 0x000fe20000410000 */
[----:B------:R-:W-:-:S02]  /*35f0*/  IADD3 R6, R2, -0xe8, RZ ;  /* 0xffffff1802067810 */ /* 0x000fc40007ffe0ff */
[----:B------:R-:W-:Y:S02]  /*3600*/  FSEL R105, R244, -INF , !P0 ;  /* 0xff800000f4697808 */ /* 0x000fe40004000000 */
[----:B------:R-:W-:Y:S01]  /*3610*/  FSEL R112, R243, -INF , !P5 ;  /* 0xff800000f3707808 */ /* 0x000fe20006800000 */
[----:B------:R-:W-:Y:S01]  /*3620*/  MUFU.TANH R134, R29 ;  /* 0x0000001d00867308 */ /* 0x000fe20000002400 */
[C---:B------:R-:W-:Y:S02]  /*3630*/  ISETP.GE.AND P0, PT, R6.reuse, R5, PT ;  /* 0x000000050600720c */ /* 0x040fe40003f06270 */
[----:B------:R-:W-:Y:S02]  /*3640*/  ISETP.GE.AND P5, PT, R6, R3, PT ;  /* 0x000000030600720c */ /* 0x000fe40003fa6270 */
[----:B----4-:R-:W-:Y:S01]  /*3650*/  FSEL R107, R239, -INF , !P0 ;  /* 0xff800000ef6b7808 */ /* 0x010fe20004000000 */
[----:B------:R-:W-:Y:S01]  /*3660*/  FMUL.FTZ R25, R25, c[0x0][0x2ec] ;  /* 0x0000bb0019197a20 */ /* 0x000fe20000410000 */
[----:B------:R-:W-:Y:S01]  /*3670*/  FSEL R115, R234, -INF , !P5 ;  /* 0xff800000ea737808 */ /* 0x000fe20006800000 */
[----:B------:R-:W-:Y:S01]  /*3680*/  MUFU.TANH R123, R31 ;  /* 0x0000001f007b7308 */ /* 0x000fe20000002400 */
[----:B-1----:R-:W-:Y:S01]  /*3690*/  IADD3 R7, R2, -0xef, RZ ;  /* 0xffffff1102077810 */ /* 0x002fe20007ffe0ff */
[----:B------:R-:W-:Y:S01]  /*36a0*/  FMUL.FTZ R26, R26, c[0x0][0x2ec] ;  /* 0x0000bb001a1a7a20 */ /* 0x000fe20000410000 */
[----:B------:R-:W-:Y:S01]  /*36b0*/  IADD3 R6, R2, -0xe7, RZ ;  /* 0xffffff1902067810 */ /* 0x000fe20007ffe0ff */
[----:B------:R-:W-:Y:S01]  /*36c0*/  FMUL.FTZ R27, R27, c[0x0][0x2ec] ;  /* 0x0000bb001b1b7a20 */ /* 0x000fe20000410000 */
[C---:B------:R-:W-:Y:S01]  /*36d0*/  ISETP.GE.AND P1, PT, R7.reuse, R5, PT ;  /* 0x000000050700720c */ /* 0x040fe20003f26270 */
[----:B--2---:R-:W-:Y:S01]  /*36e0*/  HMMA.16816.F32 R52, R16, R56, R164 ;  /* 0x000000381034723c */ /* 0x004fe200000018a4 */
[----:B------:R-:W-:Y:S01]  /*36f0*/  ISETP.GE.AND P2, PT, R7, R3, PT ;  /* 0x000000030700720c */ /* 0x000fe20003f46270 */
[----:B------:R-:W-:Y:S01]  /*3700*/  FMUL.FTZ R7, R22, c[0x0][0x2ec] ;  /* 0x0000bb0016077a20 */ /* 0x000fe20000410000 */
[----:B------:R-:W-:Y:S01]  /*3710*/  FSEL R110, R242, -INF , !P4 ;  /* 0xff800000f26e7808 */ /* 0x000fe20006000000 */
[----:B------:R-:W-:Y:S01]  /*3720*/  MUFU.TANH R113, R25 ;  /* 0x0000001900717308 */ /* 0x000fe20000002400 */
[----:B------:R-:W-:-:S02]  /*3730*/  FSEL R117, R236, -INF , !P3 ;  /* 0xff800000ec757808 */ /* 0x000fc40005800000 */
[C---:B------:R-:W-:Y:S01]  /*3740*/  ISETP.GE.AND P4, PT, R6.reuse, R5, PT ;  /* 0x000000050600720c */ /* 0x040fe20003f86270 */
[----:B------:R-:W-:Y:S01]  /*3750*/  HMMA.16816.F32 R16, R16, R58, R184 ;  /* 0x0000003a1010723c */ /* 0x000fe200000018b8 */
[----:B------:R-:W-:Y:S02]  /*3760*/  ISETP.GE.AND P3, PT, R6, R3, PT ;  /* 0x000000030600720c */ /* 0x000fe40003f66270 */
[----:B------:R-:W-:Y:S01]  /*3770*/  IADD3 R6, R2, -0xe0, RZ ;  /* 0xffffff2002067810 */ /* 0x000fe20007ffe0ff */
[----:B------:R1:W2:Y:S01]  /*3780*/  MUFU.TANH R135, R7 ;  /* 0x0000000700877308 */ /* 0x0002a20000002400 */
[----:B------:R-:W-:Y:S02]  /*3790*/  FSEL R108, R240, -INF , !P1 ;  /* 0xff800000f06c7808 */ /* 0x000fe40004800000 */
[----:B------:R-:W-:Y:S02]  /*37a0*/  FSEL R116, R238, -INF , !P2 ;  /* 0xff800000ee747808 */ /* 0x000fe40005000000 */
[----:B------:R-:W-:-:S02]  /*37b0*/  ISETP.GE.AND P1, PT, R6, R5, PT ;  /* 0x000000050600720c */ /* 0x000fc40003f26270 */
[----:B------:R-:W-:Y:S01]  /*37c0*/  ISETP.GE.AND P2, PT, R6, R3, PT ;  /* 0x000000030600720c */ /* 0x000fe20003f46270 */
[----:B------:R-:W-:Y:S01]  /*37d0*/  MUFU.TANH R100, R26 ;  /* 0x0000001a00647308 */ /* 0x000fe20000002400 */
[----:B------:R-:W-:Y:S02]  /*37e0*/  IADD3 R6, R2, -0xd8, RZ ;  /* 0xffffff2802067810 */ /* 0x000fe40007ffe0ff */
[----:B------:R-:W-:Y:S02]  /*37f0*/  FSEL R109, R237, -INF , !P4 ;  /* 0xff800000ed6d7808 */ /* 0x000fe40006000000 */
[----:B------:R-:W-:Y:S02]  /*3800*/  FSEL R118, R231, -INF , !P3 ;  /* 0xff800000e7767808 */ /* 0x000fe40005800000 */
[C---:B------:R-:W-:Y:S01]  /*3810*/  ISETP.GE.AND P4, PT, R6.reuse, R5, PT ;  /* 0x000000050600720c */ /* 0x040fe20003f86270 */
[----:B-1----:R-:W-:Y:S01]  /*3820*/  FMUL.FTZ R7, R23, c[0x0][0x2ec] ;  /* 0x0000bb0017077a20 */ /* 0x002fe20000410000 */
[----:B------:R-:W-:Y:S01]  /*3830*/  ISETP.GE.AND P3, PT, R6, R3, PT ;  /* 0x000000030600720c */ /* 0x000fe20003f66270 */
[----:B------:R-:W-:Y:S01]  /*3840*/  HMMA.16816.F32 R20, R12, R50, R84 ;  /* 0x000000320c14723c */ /* 0x000fe20000001854 */
[----:B------:R-:W1:Y:S01]  /*3850*/  LDSM.16.M88.4 R48, [R221+0x5800] ;  /* 0x00580000dd30783b */ /* 0x000e620000000200 */
[----:B------:R4:W1:Y:S01]  /*3860*/  MUFU.TANH R144, R7 ;  /* 0x0000000700907308 */ /* 0x0008620000002400 */
[----:B------:R-:W-:-:S02]  /*3870*/  IADD3 R6, R2, -0xd7, RZ ;  /* 0xffffff2902067810 */ /* 0x000fc40007ffe0ff */
[----:B-----5:R-:W-:Y:S02]  /*3880*/  FSEL R128, R120, -INF , !P2 ;  /* 0xff80000078807808 */ /* 0x020fe40005000000 */
[----:B------:R-:W-:Y:S02]  /*3890*/  FSEL R119, R230, -INF , !P1 ;  /* 0xff800000e6777808 */ /* 0x000fe40004800000 */
[C---:B------:R-:W-:Y:S02]  /*38a0*/  ISETP.GE.AND P1, PT, R6.reuse, R5, PT ;  /* 0x000000050600720c */ /* 0x040fe40003f26270 */
[----:B------:R-:W-:Y:S02]  /*38b0*/  ISETP.GE.AND P2, PT, R6, R3, PT ;  /* 0x000000030600720c */ /* 0x000fe40003f46270 */
[----:B------:R-:W-:Y:S02]  /*38c0*/  IADD3 R6, R2, -0xcf, RZ ;  /* 0xffffff3102067810 */ /* 0x000fe40007ffe0ff */
[----:B------:R-:W-:-:S02]  /*38d0*/  FSEL R126, R121, -INF , !P3 ;  /* 0xff800000797e7808 */ /* 0x000fc40005800000 */
[----:B------:R-:W-:Y:S01]  /*38e0*/  FSEL R122, R215, -INF , !P4 ;  /* 0xff800000d77a7808 */ /* 0x000fe20006000000 */
[----:B----4-:R-:W-:Y:S01]  /*38f0*/  FMUL.FTZ R7, R28, c[0x0][0x2ec] ;  /* 0x0000bb001c077a20 */ /* 0x010fe20000410000 */
[----:B------:R-:W-:Y:S02]  /*3900*/  FSEL R121, R233, -INF , !P1 ;  /* 0xff800000e9797808 */ /* 0x000fe40004800000 */
[----:B------:R-:W-:Y:S01]  /*3910*/  FSEL R125, R229, -INF , !P2 ;  /* 0xff800000e57d7808 */ /* 0x000fe20005000000 */
[----:B------:R4:W-:Y:S01]  /*3920*/  MUFU.TANH R133, R7 ;  /* 0x0000000700857308 */ /* 0x0009e20000002400 */
[C---:B------:R-:W-:Y:S01]  /*3930*/  ISETP.GE.AND P4, PT, R6.reuse, R5, PT ;  /* 0x000000050600720c */ /* 0x040fe20003f86270 */
[----:B------:R-:W-:Y:S01]  /*3940*/  HMMA.16816.F32 R32, R8, R34, R20 ;  /* 0x000000220820723c */ /* 0x000fe20000001814 */
[----:B------:R-:W-:Y:S02]  /*3950*/  ISETP.GE.AND P3, PT, R6, R3, PT ;  /* 0x000000030600720c */ /* 0x000fe40003f66270 */
[----:B------:R-:W-:-:S02]  /*3960*/  IADD3 R6, R2, -0xc7, RZ ;  /* 0xffffff3902067810 */ /* 0x000fc40007ffe0ff */
[----:B------:R-:W-:Y:S02]  /*3970*/  FSEL R130, R232, -INF , !P4 ;  /* 0xff800000e8827808 */ /* 0x000fe40006000000 */
[----:B------:R-:W-:Y:S01]  /*3980*/  FMUL.FTZ R20, R24, c[0x0][0x2ec] ;  /* 0x0000bb0018147a20 */ /* 0x000fe20000410000 */
[----:B------:R-:W-:Y:S02]  /*3990*/  FSEL R138, R217, -INF , !P3 ;  /* 0xff800000d98a7808 */ /* 0x000fe40005800000 */
[C---:B------:R-:W-:Y:S01]  /*39a0*/  IADD3 R240, R221.reuse, 0x800, RZ ;  /* 0x00000800ddf07810 */ /* 0x040fe20007ffe0ff */
[----:B------:R5:W-:Y:S01]  /*39b0*/  MUFU.TANH R114, R20 ;  /* 0x0000001400727308 */ /* 0x000be20000002400 */
[C---:B------:R-:W-:Y:S02]  /*39c0*/  IADD3 R239, R221.reuse, 0x1000, RZ ;  /* 0x00001000ddef7810 */ /* 0x040fe40007ffe0ff */
[----:B----4-:R-:W-:Y:S02]  /*39d0*/  IADD3 R7, R2, -0xdf, RZ ;  /* 0xffffff2102077810 */ /* 0x010fe40007ffe0ff */
[----:B------:R-:W-:-:S02]  /*39e0*/  IADD3 R238, R221, 0x1800, RZ ;  /* 0x00001800ddee7810 */ /* 0x000fc40007ffe0ff */
[C---:B------:R-:W-:Y:S02]  /*39f0*/  ISETP.GE.AND P0, PT, R7.reuse, R5, PT ;  /* 0x000000050700720c */ /* 0x040fe40003f06270 */
[----:B------:R-:W-:Y:S01]  /*3a00*/  ISETP.GE.AND P5, PT, R7, R3, PT ;  /* 0x000000030700720c */ /* 0x000fe20003fa6270 */
[----:B------:R-:W-:Y:S01]  /*3a10*/  FMUL.FTZ R7, R30, c[0x0][0x2ec] ;  /* 0x0000bb001e077a20 */ /* 0x000fe20000410000 */
[----:B------:R-:W-:Y:S01]  /*3a20*/  FSEL R120, R235, -INF , !P0 ;  /* 0xff800000eb787808 */ /* 0x000fe20004000000 */
[----:B-1----:R-:W-:Y:S01]  /*3a30*/  HMMA.16816.F32 R28, R12, R50, R88 ;  /* 0x000000320c1c723c */ /* 0x002fe20000001858 */
[----:B------:R-:W-:Y:S01]  /*3a40*/  FSEL R127, R127, -INF , !P5 ;  /* 0xff8000007f7f7808 */ /* 0x000fe20006800000 */
[----:B------:R1:W4:Y:S01]  /*3a50*/  MUFU.TANH R124, R7 ;  /* 0x00000007007c7308 */ /* 0x0003220000002400 */
[----:B------:R-:W-:Y:S01]  /*3a60*/  FMUL.FTZ R24, R32, c[0x0][0x2ec] ;  /* 0x0000bb0020187a20 */ /* 0x000fe20000410000 */
[----:B------:R-:W-:Y:S01]  /*3a70*/  IADD3 R237, R221, 0x2000, RZ ;  /* 0x00002000dded7810 */ /* 0x000fe20007ffe0ff */
[----:B------:R-:W-:Y:S01]  /*3a80*/  FMUL.FTZ R35, R35, c[0x0][0x2ec] ;  /* 0x0000bb0023237a20 */ /* 0x000fe20000410000 */
[----:B------:R-:W-:-:S02]  /*3a90*/  IADD3 R236, R221, 0x2800, RZ ;  /* 0x00002800ddec7810 */ /* 0x000fc40007ffe0ff */
[----:B-----5:R-:W-:Y:S01]  /*3aa0*/  HMMA.16816.F32 R20, R12, R48, R68 ;  /* 0x000000300c14723c */ /* 0x020fe20000001844 */
[----:B------:R-:W5:Y:S01]  /*3ab0*/  LDSM.16.M88.4 R48, [R221+0x6800] ;  /* 0x00680000dd30783b */ /* 0x000f620000000200 */
[----:B------:R2:W-:Y:S01]  /*3ac0*/  MUFU.TANH R89, R24 ;  /* 0x0000001800597308 */ /* 0x0005e20000002400 */
[C---:B------:R-:W-:Y:S02]  /*3ad0*/  IADD3 R235, R221.reuse, 0x3000, RZ ;  /* 0x00003000ddeb7810 */ /* 0x040fe40007ffe0ff */
[C---:B------:R-:W-:Y:S02]  /*3ae0*/  IADD3 R234, R221.reuse, 0x3800, RZ ;  /* 0x00003800ddea7810 */ /* 0x040fe40007ffe0ff */
[C---:B------:R-:W-:Y:S02]  /*3af0*/  IADD3 R233, R221.reuse, 0x4000, RZ ;  /* 0x00004000dde97810 */ /* 0x040fe40007ffe0ff */
[----:B------:R-:W-:Y:S01]  /*3b00*/  IADD3 R232, R221, 0x4800, RZ ;  /* 0x00004800dde87810 */ /* 0x000fe20007ffe0ff */
[----:B------:R-:W-:Y:S01]  /*3b10*/  MUFU.TANH R88, R35 ;  /* 0x0000002300587308 */ /* 0x000fe20000002400 */
[----:B-1----:R-:W-:-:S02]  /*3b20*/  IADD3 R7, R2, -0xd0, RZ ;  /* 0xffffff3002077810 */ /* 0x002fc40007ffe0ff */
[----:B------:R-:W-:Y:S02]  /*3b30*/  IADD3 R231, R221, 0x5000, RZ ;  /* 0x00005000dde77810 */ /* 0x000fe40007ffe0ff */
[C---:B------:R-:W-:Y:S01]  /*3b40*/  ISETP.GE.AND P0, PT, R7.reuse, R5, PT ;  /* 0x000000050700720c */ /* 0x040fe20003f06270 */
[C---:B------:R-:W-:Y:S01]  /*3b50*/  HMMA.16816.F32 R28, R8.reuse, R38, R28 ;  /* 0x00000026081c723c */ /* 0x040fe2000000181c */
[----:B------:R-:W-:Y:S01]  /*3b60*/  ISETP.GE.AND P5, PT, R7, R3, PT ;  /* 0x000000030700720c */ /* 0x000fe20003fa6270 */
[----:B--2---:R-:W-:Y:S01]  /*3b70*/  FMUL.FTZ R24, R33, c[0x0][0x2ec] ;  /* 0x0000bb0021187a20 */ /* 0x004fe20000410000 */
[----:B------:R-:W-:Y:S01]  /*3b80*/  IADD3 R7, R2, -0xc8, RZ ;  /* 0xffffff3802077810 */ /* 0x000fe20007ffe0ff */
[----:B------:R-:W1:Y:S01]  /*3b90*/  MUFU.TANH R90, R27 ;  /* 0x0000001b005a7308 */ /* 0x000e620000002400 */
[----:B------:R-:W-:Y:S02]  /*3ba0*/  FSEL R129, R226, -INF , !P0 ;  /* 0xff800000e2817808 */ /* 0x000fe40004000000 */
[C---:B------:R-:W-:Y:S01]  /*3bb0*/  ISETP.GE.AND P1, PT, R7.reuse, R5, PT ;  /* 0x000000050700720c */ /* 0x040fe20003f26270 */
[----:B------:R-:W-:Y:S01]  /*3bc0*/  HMMA.16816.F32 R20, R8, R36, R20 ;  /* 0x000000240814723c */ /* 0x000fe20000001814 */
[----:B------:R-:W-:-:S02]  /*3bd0*/  ISETP.GE.AND P2, PT, R7, R3, PT ;  /* 0x000000030700720c */ /* 0x000fc40003f46270 */
[----:B------:R-:W-:Y:S01]  /*3be0*/  IADD3 R7, R2, -0xc0, RZ ;  /* 0xffffff4002077810 */ /* 0x000fe20007ffe0ff */
[----:B------:R2:W-:Y:S01]  /*3bf0*/  MUFU.TANH R91, R24 ;  /* 0x00000018005b7308 */ /* 0x0005e20000002400 */
[----:B------:R-:W-:Y:S02]  /*3c00*/  FSEL R139, R209, -INF , !P5 ;  /* 0xff800000d18b7808 */ /* 0x000fe40006800000 */
[C---:B------:R-:W-:Y:S02]  /*3c10*/  ISETP.GE.AND P0, PT, R6.reuse, R5, PT ;  /* 0x000000050600720c */ /* 0x040fe40003f06270 */
[----:B------:R-:W-:Y:S02]  /*3c20*/  ISETP.GE.AND P5, PT, R6, R3, PT ;  /* 0x000000030600720c */ /* 0x000fe40003fa6270 */
[C---:B------:R-:W-:Y:S02]  /*3c30*/  ISETP.GE.AND P4, PT, R7.reuse, R5, PT ;  /* 0x000000050700720c */ /* 0x040fe40003f86270 */
[----:B------:R-:W-:-:S02]  /*3c40*/  ISETP.GE.AND P3, PT, R7, R3, PT ;  /* 0x000000030700720c */ /* 0x000fc40003f66270 */
[----:B------:R-:W-:Y:S01]  /*3c50*/  IADD3 R7, R2, -0xb8, RZ ;  /* 0xffffff4802077810 */ /* 0x000fe20007ffe0ff */
[----:B------:R-:W-:Y:S01]  /*3c60*/  FMUL.FTZ R30, R30, c[0x0][0x2ec] ;  /* 0x0000bb001e1e7a20 */ /* 0x000fe20000410000 */
[----:B------:R-:W-:Y:S01]  /*3c70*/  FSEL R131, R228, -INF , !P0 ;  /* 0xff800000e4837808 */ /* 0x000fe20004000000 */
[----:B------:R-:W-:Y:S01]  /*3c80*/  FMUL.FTZ R31, R31, c[0x0][0x2ec] ;  /* 0x0000bb001f1f7a20 */ /* 0x000fe20000410000 */
[----:B------:R-:W-:Y:S01]  /*3c90*/  FSEL R136, R212, -INF , !P5 ;  /* 0xff800000d4887808 */ /* 0x000fe20006800000 */
[C---:B--2---:R-:W-:Y:S01]  /*3ca0*/  HMMA.16816.F32 R24, R12.reuse, R44, R72 ;  /* 0x0000002c0c18723c */ /* 0x044fe20000001848 */
[C---:B------:R-:W-:Y:S01]  /*3cb0*/  ISETP.GE.AND P0, PT, R7.reuse, R5, PT ;  /* 0x000000050700720c */ /* 0x040fe20003f06270 */
[----:B------:R-:W-:Y:S01]  /*3cc0*/  MUFU.TANH R73, R30 ;  /* 0x0000001e00497308 */ /* 0x000fe20000002400 */
[----:B------:R-:W-:Y:S01]  /*3cd0*/  ISETP.GE.AND P5, PT, R7, R3, PT ;  /* 0x000000030700720c */ /* 0x000fe20003fa6270 */
[----:B------:R-:W-:Y:S01]  /*3ce0*/  FMUL.FTZ R7, R34, c[0x0][0x2ec] ;  /* 0x0000bb0022077a20 */ /* 0x000fe20000410000 */
[----:B------:R-:W-:Y:S01]  /*3cf0*/  IADD3 R6, R2, -0xbf, RZ ;  /* 0xffffff4102067810 */ /* 0x000fe20007ffe0ff */
[----:B------:R-:W-:Y:S01]  /*3d00*/  FMUL.FTZ R21, R21, c[0x0][0x2ec] ;  /* 0x0000bb0015157a20 */ /* 0x000fe20000410000 */
[----:B------:R-:W-:Y:S01]  /*3d10*/  FSEL R132, R213, -INF , !P1 ;  /* 0xff800000d5847808 */ /* 0x000fe20004800000 */
[----:B------:R-:W-:Y:S01]  /*3d20*/  HMMA.16816.F32 R32, R12, R46, R92 ;  /* 0x0000002e0c20723c */ /* 0x000fe2000000185c */
[----:B------:R-:W-:Y:S01]  /*3d30*/  FSEL R137, R208, -INF , !P2 ;  /* 0xff800000d0897808 */ /* 0x000fe20005000000 */
[----:B------:R2:W1:Y:S01]  /*3d40*/  MUFU.TANH R85, R7 ;  /* 0x0000000700557308 */ /* 0x0004620000002400 */
[C---:B------:R-:W-:Y:S01]  /*3d50*/  ISETP.GE.AND P1, PT, R6.reuse, R5, PT ;  /* 0x000000050600720c */ /* 0x040fe20003f26270 */
[----:B------:R-:W1:Y:S01]  /*3d60*/  LDSM.16.M88.4 R44, [R218+0x6800] ;  /* 0x00680000da2c783b */ /* 0x000e620000000200 */
[----:B------:R-:W-:Y:S01]  /*3d70*/  ISETP.GE.AND P2, PT, R6, R3, PT ;  /* 0x000000030600720c */ /* 0x000fe20003f46270 */
[----:B------:R-:W-:Y:S01]  /*3d80*/  FMUL.FTZ R23, R23, c[0x0][0x2ec] ;  /* 0x0000bb0017177a20 */ /* 0x000fe20000410000 */
[----:B------:R-:W-:-:S02]  /*3d90*/  FSEL R141, R216, -INF , !P1 ;  /* 0xff800000d88d7808 */ /* 0x000fc40004800000 */
[----:B------:R-:W-:Y:S01]  /*3da0*/  FSEL R147, R214, -INF , !P2 ;  /* 0xff800000d6937808 */ /* 0x000fe20005000000 */
[----:B------:R-:W-:Y:S01]  /*3db0*/  MUFU.TANH R86, R21 ;  /* 0x0000001500567308 */ /* 0x000fe20000002400 */
[----:B------:R-:W-:Y:S02]  /*3dc0*/  IADD3 R6, R2, -0xb7, RZ ;  /* 0xffffff4902067810 */ /* 0x000fe40007ffe0ff */
[----:B------:R-:W-:Y:S02]  /*3dd0*/  FSEL R140, R210, -INF , !P4 ;  /* 0xff800000d28c7808 */ /* 0x000fe40006000000 */
[----:B------:R-:W-:Y:S01]  /*3de0*/  FSEL R148, R207, -INF , !P3 ;  /* 0xff800000cf947808 */ /* 0x000fe20005800000 */
[----:B------:R-:W-:Y:S01]  /*3df0*/  HMMA.16816.F32 R24, R8, R40, R24 ;  /* 0x000000280818723c */ /* 0x000fe20000001818 */
[----:B------:R-:W-:Y:S01]  /*3e00*/  ISETP.GE.AND P4, PT, R6, R5, PT ;  /* 0x000000050600720c */ /* 0x000fe20003f86270 */
[----:B------:R-:W-:Y:S01]  /*3e10*/  MUFU.TANH R84, R23 ;  /* 0x0000001700547308 */ /* 0x000fe20000002400 */
[----:B--2---:R-:W-:-:S02]  /*3e20*/  IADD3 R7, R2, -0xb0, RZ ;  /* 0xffffff5002077810 */ /* 0x004fc40007ffe0ff */
[----:B------:R-:W-:Y:S02]  /*3e30*/  ISETP.GE.AND P3, PT, R6, R3, PT ;  /* 0x000000030600720c */ /* 0x000fe40003f66270 */
[C---:B------:R-:W-:Y:S02]  /*3e40*/  ISETP.GE.AND P1, PT, R7.reuse, R5, PT ;  /* 0x000000050700720c */ /* 0x040fe40003f26270 */
[----:B------:R-:W-:Y:S01]  /*3e50*/  ISETP.GE.AND P2, PT, R7, R3, PT ;  /* 0x000000030700720c */ /* 0x000fe20003f46270 */
[----:B------:R-:W-:Y:S01]  /*3e60*/  FMUL.FTZ R7, R20, c[0x0][0x2ec] ;  /* 0x0000bb0014077a20 */ /* 0x000fe20000410000 */
[----:B------:R-:W-:Y:S01]  /*3e70*/  FSEL R142, R227, -INF , !P4 ;  /* 0xff800000e38e7808 */ /* 0x000fe20006000000 */
[----:B------:R-:W-:Y:S01]  /*3e80*/  FMUL.FTZ R20, R28, c[0x0][0x2ec] ;  /* 0x0000bb001c147a20 */ /* 0x000fe20000410000 */
[----:B------:R-:W-:Y:S01]  /*3e90*/  FSEL R145, R145, -INF , !P3 ;  /* 0xff80000091917808 */ /* 0x000fe20005800000 */
[----:B------:R2:W-:Y:S01]  /*3ea0*/  MUFU.TANH R87, R7 ;  /* 0x0000000700577308 */ /* 0x0005e20000002400 */
[----:B------:R-:W-:-:S02]  /*3eb0*/  IADD3 R6, R2, -0xaf, RZ ;  /* 0xffffff5102067810 */ /* 0x000fc40007ffe0ff */
[----:B------:R-:W-:Y:S02]  /*3ec0*/  FSEL R143, R211, -INF , !P0 ;  /* 0xff800000d38f7808 */ /* 0x000fe40004000000 */
[----:B------:R-:W-:Y:S02]  /*3ed0*/  FSEL R146, R205, -INF , !P5 ;  /* 0xff800000cd927808 */ /* 0x000fe40006800000 */
[C---:B------:R-:W-:Y:S01]  /*3ee0*/  ISETP.GE.AND P0, PT, R6.reuse, R5, PT ;  /* 0x000000050600720c */ /* 0x040fe20003f06270 */
[----:B------:R1:W-:Y:S01]  /*3ef0*/  MUFU.TANH R80, R20 ;  /* 0x0000001400507308 */ /* 0x0003e20000002400 */
[----:B------:R-:W-:Y:S01]  /*3f00*/  ISETP.GE.AND P5, PT, R6, R3, PT ;  /* 0x000000030600720c */ /* 0x000fe20003fa6270 */
[----:B------:R-:W-:Y:S01]  /*3f10*/  FMUL.FTZ R24, R24, c[0x0][0x2ec] ;  /* 0x0000bb0018187a20 */ /* 0x000fe20000410000 */
[----:B------:R-:W-:Y:S01]  /*3f20*/  IADD3 R6, R2, -0xa7, RZ ;  /* 0xffffff5902067810 */ /* 0x000fe20007ffe0ff */
[----:B------:R-:W-:Y:S01]  /*3f30*/  FMUL.FTZ R26, R26, c[0x0][0x2ec] ;  /* 0x0000bb001a1a7a20 */ /* 0x000fe20000410000 */
[----:B------:R-:W-:-:S02]  /*3f40*/  FSEL R149, R204, -INF , !P1 ;  /* 0xff800000cc957808 */ /* 0x000fc40004800000 */
[----:B------:R-:W-:Y:S01]  /*3f50*/  FSEL R153, R202, -INF , !P2 ;  /* 0xff800000ca997808 */ /* 0x000fe20005000000 */
[----:B------:R3:W-:Y:S01]  /*3f60*/  MUFU.TANH R75, R31 ;  /* 0x0000001f004b7308 */ /* 0x0007e20000002400 */
[----:B--2---:R-:W-:Y:S02]  /*3f70*/  IADD3 R7, R2, -0xa8, RZ ;  /* 0xffffff5802077810 */ /* 0x004fe40007ffe0ff */
[----:B------:R-:W-:Y:S02]  /*3f80*/  FSEL R92, R206, -INF , !P0 ;  /* 0xff800000ce5c7808 */ /* 0x000fe40004000000 */
[C---:B------:R-:W-:Y:S02]  /*3f90*/  ISETP.GE.AND P4, PT, R7.reuse, R5, PT ;  /* 0x000000050700720c */ /* 0x040fe40003f86270 */
[----:B------:R-:W-:Y:S01]  /*3fa0*/  ISETP.GE.AND P3, PT, R7, R3, PT ;  /* 0x000000030700720c */ /* 0x000fe20003f66270 */
[----:B-1----:R-:W-:Y:S01]  /*3fb0*/  FMUL.FTZ R20, R29, c[0x0][0x2ec] ;  /* 0x0000bb001d147a20 */ /* 0x002fe20000410000 */
[----:B------:R-:W-:Y:S01]  /*3fc0*/  FSEL R152, R203, -INF , !P5 ;  /* 0xff800000cb987808 */ /* 0x000fe20006800000 */
[----:B------:R-:W-:Y:S01]  /*3fd0*/  FMUL.FTZ R7, R22, c[0x0][0x2ec] ;  /* 0x0000bb0016077a20 */ /* 0x000fe20000410000 */
[C---:B------:R-:W-:Y:S01]  /*3fe0*/  ISETP.GE.AND P1, PT, R6.reuse, R5, PT ;  /* 0x000000050600720c */ /* 0x040fe20003f26270 */
[----:B------:R5:W-:Y:S01]  /*3ff0*/  MUFU.TANH R82, R20 ;  /* 0x0000001400527308 */ /* 0x000be20000002400 */
[----:B------:R-:W-:-:S02]  /*4000*/  ISETP.GE.AND P2, PT, R6, R3, PT ;  /* 0x000000030600720c */ /* 0x000fc40003f46270 */
[----:B------:R-:W-:Y:S01]  /*4010*/  IADD3 R6, R2, -0x9f, RZ ;  /* 0xffffff6102067810 */ /* 0x000fe20007ffe0ff */
[----:B---3--:R-:W-:Y:S01]  /*4020*/  HMMA.16816.F32 R28, R8, R42, R32 ;  /* 0x0000002a081c723c */ /* 0x008fe20000001820 */
[----:B------:R-:W-:Y:S01]  /*4030*/  FSEL R94, R200, -INF , !P4 ;  /* 0xff800000c85e7808 */ /* 0x000fe20006000000 */
[----:B------:R-:W1:Y:S01]  /*4040*/  LDSM.16.M88.4 R32, [R221+0x7000] ;  /* 0x00700000dd20783b */ /* 0x000e620000000200 */
[----:B------:R-:W-:Y:S01]  /*4050*/  FSEL R151, R196, -INF , !P3 ;  /* 0xff800000c4977808 */ /* 0x000fe20005800000 */
[----:B------:R2:W3:Y:S01]  /*4060*/  MUFU.TANH R81, R7 ;  /* 0x0000000700517308 */ /* 0x0004e20000002400 */
[----:B------:R-:W-:Y:S01]  /*4070*/  FSEL R93, R201, -INF , !P1 ;  /* 0xff800000c95d7808 */ /* 0x000fe20004800000 */
[----:B------:R-:W1:Y:S01]  /*4080*/  LDSM.16.M88.4 R40, [R218+0x7000] ;  /* 0x00700000da28783b */ /* 0x000e620000000200 */
[----:B------:R-:W-:Y:S02]  /*4090*/  FSEL R95, R198, -INF , !P2 ;  /* 0xff800000c65f7808 */ /* 0x000fe40005000000 */
[----:B------:R-:W-:-:S02]  /*40a0*/  ISETP.GE.AND P4, PT, R6, R5, PT ;  /* 0x000000050600720c */ /* 0x000fc40003f86270 */
[----:B------:R-:W-:Y:S01]  /*40b0*/  ISETP.GE.AND P3, PT, R6, R3, PT ;  /* 0x000000030600720c */ /* 0x000fe20003f66270 */
[----:B-----5:R-:W-:Y:S01]  /*40c0*/  HMMA.16816.F32 R20, R12, R48, R96 ;  /* 0x000000300c14723c */ /* 0x020fe20000001860 */
[----:B------:R-:W-:Y:S01]  /*40d0*/  IADD3 R6, R2, -0x97, RZ ;  /* 0xffffff6902067810 */ /* 0x000fe20007ffe0ff */
[----:B------:R5:W1:Y:S01]  /*40e0*/  MUFU.TANH R72, R24 ;  /* 0x0000001800487308 */ /* 0x000a620000002400 */
[----:B------:R-:W-:Y:S02]  /*40f0*/  FSEL R156, R194, -INF , !P3 ;  /* 0xff800000c29c7808 */ /* 0x000fe40005800000 */
[----:B------:R-:W-:Y:S02]  /*4100*/  IADD3 R230, R221, 0x5800, RZ ;  /* 0x00005800dde67810 */ /* 0x000fe40007ffe0ff */
[----:B------:R-:W-:Y:S02]  /*4110*/  FSEL R96, R199, -INF , !P4 ;  /* 0xff800000c7607808 */ /* 0x000fe40006000000 */
[----:B--2---:R-:W-:Y:S01]  /*4120*/  IADD3 R7, R2, -0xa0, RZ ;  /* 0xffffff6002077810 */ /* 0x004fe20007ffe0ff */
[----:B------:R-:W2:Y:S01]  /*4130*/  MUFU.TANH R71, R26 ;  /* 0x0000001a00477308 */ /* 0x000ea20000002400 */
[----:B------:R-:W-:Y:S01]  /*4140*/  IADD3 R229, R221, 0x6000, RZ ;  /* 0x00006000dde57810 */ /* 0x000fe20007ffe0ff */
[----:B------:R-:W-:Y:S01]  /*4150*/  FMUL.FTZ R31, R31, c[0x0][0x2ec] ;  /* 0x0000bb001f1f7a20 */ /* 0x000fe20000410000 */
[----:B------:R-:W-:-:S02]  /*4160*/  ISETP.GE.AND P0, PT, R7, R5, PT ;  /* 0x000000050700720c */ /* 0x000fc40003f06270 */
[----:B------:R-:W-:Y:S02]  /*4170*/  ISETP.GE.AND P5, PT, R7, R3, PT ;  /* 0x000000030700720c */ /* 0x000fe40003fa6270 */
[C---:B------:R-:W-:Y:S01]  /*4180*/  IADD3 R7, R2.reuse, -0x98, RZ ;  /* 0xffffff6802077810 */ /* 0x040fe20007ffe0ff */
[----:B-----5:R-:W-:Y:S01]  /*4190*/  FMUL.FTZ R24, R29, c[0x0][0x2ec] ;  /* 0x0000bb001d187a20 */ /* 0x020fe20000410000 */
[----:B------:R-:W-:Y:S01]  /*41a0*/  FSEL R154, R195, -INF , !P0 ;  /* 0xff800000c39a7808 */ /* 0x000fe20004000000 */
[----:B------:R-:W-:Y:S01]  /*41b0*/  MUFU.TANH R56, R31 ;  /* 0x0000001f00387308 */ /* 0x000fe20000002400 */
[C---:B------:R-:W-:Y:S02]  /*41c0*/  ISETP.GE.AND P1, PT, R7.reuse, R5, PT ;  /* 0x000000050700720c */ /* 0x040fe40003f26270 */
[----:B------:R-:W-:Y:S01]  /*41d0*/  ISETP.GE.AND P2, PT, R7, R3, PT ;  /* 0x000000030700720c */ /* 0x000fe20003f46270 */
[----:B------:R-:W-:Y:S01]  /*41e0*/  HMMA.16816.F32 R36, R8, R44, R20 ;  /* 0x0000002c0824723c */ /* 0x000fe20000001814 */
[----:B------:R-:W-:-:S02]  /*41f0*/  IADD3 R7, R2, -0x90, RZ ;  /* 0xffffff7002077810 */ /* 0x000fc40007ffe0ff */
[----:B------:R-:W-:Y:S01]  /*4200*/  FSEL R157, R191, -INF , !P5 ;  /* 0xff800000bf9d7808 */ /* 0x000fe20006800000 */
[----:B------:R5:W-:Y:S01]  /*4210*/  MUFU.TANH R68, R24 ;  /* 0x0000001800447308 */ /* 0x000be20000002400 */
[----:B------:R-:W-:Y:S02]  /*4220*/  ISETP.GE.AND P0, PT, R6, R5, PT ;  /* 0x000000050600720c */ /* 0x000fe40003f06270 */
[----:B------:R-:W-:Y:S01]  /*4230*/  FMUL.FTZ R20, R28, c[0x0][0x2ec] ;  /* 0x0000bb001c147a20 */ /* 0x000fe20000410000 */
[----:B------:R-:W-:Y:S02]  /*4240*/  ISETP.GE.AND P5, PT, R6, R3, PT ;  /* 0x000000030600720c */ /* 0x000fe40003fa6270 */
[C---:B------:R-:W-:Y:S02]  /*4250*/  ISETP.GE.AND P4, PT, R7.reuse, R5, PT ;  /* 0x000000050700720c */ /* 0x040fe40003f86270 */
[----:B------:R1:W-:Y:S01]  /*4260*/  MUFU.TANH R69, R20 ;  /* 0x0000001400457308 */ /* 0x0003e20000002400 */
[----:B------:R-:W-:-:S02]  /*4270*/  ISETP.GE.AND P3, PT, R7, R3, PT ;  /* 0x000000030700720c */ /* 0x000fc40003f66270 */
[----:B------:R-:W-:Y:S02]  /*4280*/  IADD3 R7, R2, -0x88, RZ ;  /* 0xffffff7802077810 */ /* 0x000fe40007ffe0ff */
[----:B------:R-:W-:Y:S02]  /*4290*/  FSEL R97, R193, -INF , !P0 ;  /* 0xff800000c1617808 */ /* 0x000fe40004000000 */
[----:B------:R-:W-:Y:S01]  /*42a0*/  FSEL R99, R189, -INF , !P5 ;  /* 0xff800000bd637808 */ /* 0x000fe20006800000 */
[----:B-----5:R-:W-:Y:S01]  /*42b0*/  FMUL.FTZ R24, R30, c[0x0][0x2ec] ;  /* 0x0000bb001e187a20 */ /* 0x020fe20000410000 */
[C---:B------:R-:W-:Y:S02]  /*42c0*/  ISETP.GE.AND P0, PT, R7.reuse, R5, PT ;  /* 0x000000050700720c */ /* 0x040fe40003f06270 */
[----:B------:R-:W-:Y:S01]  /*42d0*/  ISETP.GE.AND P5, PT, R7, R3, PT ;  /* 0x000000030700720c */ /* 0x000fe20003fa6270 */
[----:B------:R-:W-:Y:S01]  /*42e0*/  FMUL.FTZ R7, R25, c[0x0][0x2ec] ;  /* 0x0000bb0019077a20 */ /* 0x000fe20000410000 */
[----:B------:R-:W-:Y:S01]  /*42f0*/  IADD3 R6, R2, -0x8f, RZ ;  /* 0xffffff7102067810 */ /* 0x000fe20007ffe0ff */
[----:B------:R-:W-:Y:S01]  /*4300*/  FMUL.FTZ R28, R36, c[0x0][0x2ec] ;  /* 0x0000bb00241c7a20 */ /* 0x000fe20000410000 */
[----:B------:R-:W-:Y:S01]  /*4310*/  FSEL R98, R190, -INF , !P1 ;  /* 0xff800000be627808 */ /* 0x000fe20004800000 */
[----:B-1----:R-:W-:Y:S01]  /*4320*/  HMMA.16816.F32 R20, R12, R50, R76 ;  /* 0x000000320c14723c */ /* 0x002fe2000000184c */
[----:B------:R-:W-:Y:S01]  /*4330*/  FSEL R155, R182, -INF , !P2 ;  /* 0xff800000b69b7808 */ /* 0x000fe20005000000 */
[----:B------:R1:W5:Y:S01]  /*4340*/  MUFU.TANH R74, R7 ;  /* 0x00000007004a7308 */ /* 0x0003620000002400 */
[----:B------:R-:W-:-:S02]  /*4350*/  ISETP.GE.AND P1, PT, R6, R5, PT ;  /* 0x000000050600720c */ /* 0x000fc40003f26270 */
[----:B------:R-:W-:Y:S02]  /*4360*/  ISETP.GE.AND P2, PT, R6, R3, PT ;  /* 0x000000030600720c */ /* 0x000fe40003f46270 */
[----:B------:R-:W-:Y:S02]  /*4370*/  FSEL R159, R183, -INF , !P1 ;  /* 0xff800000b79f7808 */ /* 0x000fe40004800000 */
[----:B------:R-:W-:Y:S01]  /*4380*/  FSEL R167, R180, -INF , !P2 ;  /* 0xff800000b4a77808 */ /* 0x000fe20005000000 */
[----:B------:R2:W-:Y:S01]  /*4390*/  MUFU.TANH R51, R28 ;  /* 0x0000001c00337308 */ /* 0x0005e20000002400 */
[----:B------:R-:W-:Y:S02]  /*43a0*/  IADD3 R6, R2, -0x87, RZ ;  /* 0xffffff7902067810 */ /* 0x000fe40007ffe0ff */
[----:B------:R-:W-:Y:S02]  /*43b0*/  FSEL R158, R181, -INF , !P4 ;  /* 0xff800000b59e7808 */ /* 0x000fe40006000000 */
[----:B------:R-:W-:-:S02]  /*43c0*/  FSEL R168, R168, -INF , !P3 ;  /* 0xff800000a8a87808 */ /* 0x000fc40005800000 */
[----:B------:R-:W-:Y:S01]  /*43d0*/  ISETP.GE.AND P4, PT, R6, R5, PT ;  /* 0x000000050600720c */ /* 0x000fe20003f86270 */
[----:B------:R3:W-:Y:S01]  /*43e0*/  MUFU.TANH R57, R24 ;  /* 0x0000001800397308 */ /* 0x0007e20000002400 */
[----:B-1----:R-:W-:Y:S02]  /*43f0*/  IADD3 R7, R2, -0x80, RZ ;  /* 0xffffff8002077810 */ /* 0x002fe40007ffe0ff */
[----:B------:R-:W-:Y:S02]  /*4400*/  ISETP.GE.AND P3, PT, R6, R3, PT ;  /* 0x000000030600720c */ /* 0x000fe40003f66270 */
[C---:B------:R-:W-:Y:S01]  /*4410*/  ISETP.GE.AND P1, PT, R7.reuse, R5, PT ;  /* 0x000000050700720c */ /* 0x040fe20003f26270 */
[----:B------:R-:W-:Y:S01]  /*4420*/  HMMA.16816.F32 R20, R8, R46, R20 ;  /* 0x0000002e0814723c */ /* 0x000fe20000001814 */
[----:B------:R-:W-:Y:S01]  /*4430*/  ISETP.GE.AND P2, PT, R7, R3, PT ;  /* 0x000000030700720c */ /* 0x000fe20003f46270 */
[----:B------:R-:W-:Y:S01]  /*4440*/  FMUL.FTZ R7, R27, c[0x0][0x2ec] ;  /* 0x0000bb001b077a20 */ /* 0x000fe20000410000 */
[----:B------:R-:W-:Y:S01]  /*4450*/  IADD3 R6, R2, -0x7f, RZ ;  /* 0xffffff8102067810 */ /* 0x000fe20007ffe0ff */
[----:B------:R-:W1:Y:S01]  /*4460*/  LDSM.16.M88.4 R44, [R221+0x7800] ;  /* 0x00780000dd2c783b */ /* 0x000e620000000200 */
[----:B------:R-:W-:Y:S01]  /*4470*/  FSEL R164, R176, -INF , !P0 ;  /* 0xff800000b0a47808 */ /* 0x000fe20004000000 */
[----:B------:R4:W1:Y:S01]  /*4480*/  MUFU.TANH R70, R7 ;  /* 0x0000000700467308 */ /* 0x0008620000002400 */
[----:B------:R-:W-:Y:S01]  /*4490*/  FSEL R166, R163, -INF , !P5 ;  /* 0xff800000a3a67808 */ /* 0x000fe20006800000 */
[----:B--2---:R-:W-:Y:S01]  /*44a0*/  FMUL.FTZ R28, R37, c[0x0][0x2ec] ;  /* 0x0000bb00251c7a20 */ /* 0x004fe20000410000 */
[----:B------:R-:W-:Y:S01]  /*44b0*/  ISETP.GE.AND P0, PT, R6, R5, PT ;  /* 0x000000050600720c */ /* 0x000fe20003f06270 */
[----:B---3--:R-:W-:Y:S01]  /*44c0*/  HMMA.16816.F32 R24, R12, R32, R64 ;  /* 0x000000200c18723c */ /* 0x008fe20000001840 */
[----:B------:R-:W-:-:S02]  /*44d0*/  FSEL R163, R177, -INF , !P4 ;  /* 0xff800000b1a37808 */ /* 0x000fc40006000000 */
[----:B------:R-:W-:Y:S01]  /*44e0*/  FSEL R165, R175, -INF , !P3 ;  /* 0xff800000afa57808 */ /* 0x000fe20005800000 */
[----:B------:R2:W3:Y:S01]  /*44f0*/  MUFU.TANH R50, R28 ;  /* 0x0000001c00327308 */ /* 0x0004e20000002400 */
[----:B------:R-:W-:Y:S02]  /*4500*/  ISETP.GE.AND P5, PT, R6, R3, PT ;  /* 0x000000030600720c */ /* 0x000fe40003fa6270 */
[----:B------:R-:W-:Y:S01]  /*4510*/  IADD3 R6, R2, -0x77, RZ ;  /* 0xffffff8902067810 */ /* 0x000fe20007ffe0ff */
[----:B------:R-:W-:Y:S01]  /*4520*/  HMMA.16816.F32 R32, R12, R34, R60 ;  /* 0x000000220c20723c */ /* 0x000fe2000000183c */
[----:B------:R-:W-:Y:S02]  /*4530*/  FSEL R175, R170, -INF , !P2 ;  /* 0xff800000aaaf7808 */ /* 0x000fe40005000000 */
[----:B------:R-:W-:Y:S02]  /*4540*/  FSEL R170, R174, -INF , !P0 ;  /* 0xff800000aeaa7808 */ /* 0x000fe40004000000 */
[----:B----4-:R-:W-:Y:S01]  /*4550*/  IADD3 R7, R2, -0x78, RZ ;  /* 0xffffff8802077810 */ /* 0x010fe20007ffe0ff */
[----:B------:R-:W-:Y:S01]  /*4560*/  FMUL.FTZ R21, R21, c[0x0][0x2ec] ;  /* 0x0000bb0015157a20 */ /* 0x000fe20000410000 */
[----:B------:R-:W-:Y:S01]  /*4570*/  FSEL R169, R169, -INF , !P1 ;  /* 0xff800000a9a97808 */ /* 0x000fe20004800000 */
[----:B------:R-:W-:Y:S01]  /*4580*/  FMUL.FTZ R36, R23, c[0x0][0x2ec] ;  /* 0x0000bb0017247a20 */ /* 0x000fe20000410000 */
[----:B------:R-:W-:-:S02]  /*4590*/  ISETP.GE.AND P4, PT, R7, R5, PT ;  /* 0x000000050700720c */ /* 0x000fc40003f86270 */
[----:B------:R-:W-:Y:S01]  /*45a0*/  ISETP.GE.AND P3, PT, R7, R3, PT ;  /* 0x000000030700720c */ /* 0x000fe20003f66270 */
[----:B--2---:R-:W-:Y:S01]  /*45b0*/  FMUL.FTZ R28, R38, c[0x0][0x2ec] ;  /* 0x0000bb00261c7a20 */ /* 0x004fe20000410000 */
[----:B------:R-:W-:Y:S01]  /*45c0*/  IADD3 R7, R2, -0x70, RZ ;  /* 0xffffff9002077810 */ /* 0x000fe20007ffe0ff */
[----:B------:R-:W-:Y:S01]  /*45d0*/  MUFU.TANH R36, R36 ;  /* 0x0000002400247308 */ /* 0x000fe20000002400 */
[----:B------:R-:W-:Y:S02]  /*45e0*/  FSEL R174, R173, -INF , !P5 ;  /* 0xff800000adae7808 */ /* 0x000fe40006800000 */
[C---:B------:R-:W-:Y:S02]  /*45f0*/  ISETP.GE.AND P1, PT, R6.reuse, R5, PT ;  /* 0x000000050600720c */ /* 0x040fe40003f26270 */
[----:B------:R-:W-:Y:S02]  /*4600*/  ISETP.GE.AND P2, PT, R6, R3, PT ;  /* 0x000000030600720c */ /* 0x000fe40003f46270 */
[C---:B------:R-:W-:Y:S01]  /*4610*/  ISETP.GE.AND P0, PT, R7.reuse, R5, PT ;  /* 0x000000050700720c */ /* 0x040fe20003f06270 */
[----:B------:R2:W-:Y:S01]  /*4620*/  MUFU.TANH R49, R28 ;  /* 0x0000001c00317308 */ /* 0x0005e20000002400 */
[----:B------:R-:W-:Y:S01]  /*4630*/  ISETP.GE.AND P5, PT, R7, R3, PT ;  /* 0x000000030700720c */ /* 0x000fe20003fa6270 */
[----:B------:R-:W-:Y:S01]  /*4640*/  HMMA.16816.F32 R32, R8, R42, R32 ;  /* 0x0000002a0820723c */ /* 0x000fe20000001820 */
[----:B------:R-:W-:-:S02]  /*4650*/  IADD3 R6, R2, -0x6f, RZ ;  /* 0xffffff9102067810 */ /* 0x000fc40007ffe0ff */
[----:B------:R-:W-:Y:S02]  /*4660*/  IADD3 R7, R2, -0x68, RZ ;  /* 0xffffff9802077810 */ /* 0x000fe40007ffe0ff */
[----:B------:R-:W-:Y:S02]  /*4670*/  FSEL R173, R160, -INF , !P3 ;  /* 0xff800000a0ad7808 */ /* 0x000fe40005800000 */
[----:B------:R-:W-:Y:S02]  /*4680*/  FSEL R171, R171, -INF , !P4 ;  /* 0xff800000abab7808 */ /* 0x000fe40006000000 */
[----:B------:R-:W-:Y:S02]  /*4690*/  FSEL R160, R172, -INF , !P1 ;  /* 0xff800000aca07808 */ /* 0x000fe40004800000 */
[----:B------:R-:W-:Y:S02]  /*46a0*/  FSEL R162, R162, -INF , !P2 ;  /* 0xff800000a2a27808 */ /* 0x000fe40005000000 */
[C---:B------:R-:W-:Y:S01]  /*46b0*/  ISETP.GE.AND P4, PT, R6.reuse, R5, PT ;  /* 0x000000050600720c */ /* 0x040fe20003f86270 */
[----:B--2---:R-:W-:Y:S01]  /*46c0*/  FMUL.FTZ R28, R39, c[0x0][0x2ec] ;  /* 0x0000bb00271c7a20 */ /* 0x004fe20000410000 */
[----:B------:R-:W-:Y:S01]  /*46d0*/  ISETP.GE.AND P3, PT, R6, R3, PT ;  /* 0x000000030600720c */ /* 0x000fe20003f66270 */
[----:B------:R-:W-:Y:S01]  /*46e0*/  MUFU.TANH R39, R21 ;  /* 0x0000001500277308 */ /* 0x000fe20000002400 */
[----:B------:R-:W-:-:S02]  /*46f0*/  ISETP.GE.AND P1, PT, R7, R5, PT ;  /* 0x000000050700720c */ /* 0x000fc40003f26270 */
[----:B------:R-:W-:Y:S02]  /*4700*/  ISETP.GE.AND P2, PT, R7, R3, PT ;  /* 0x000000030700720c */ /* 0x000fe40003f46270 */
[C---:B------:R-:W-:Y:S02]  /*4710*/  IADD3 R6, R2.reuse, -0x67, RZ ;  /* 0xffffff9902067810 */ /* 0x040fe40007ffe0ff */
[----:B------:R-:W-:Y:S01]  /*4720*/  IADD3 R7, R2, -0x60, RZ ;  /* 0xffffffa002077810 */ /* 0x000fe20007ffe0ff */
[----:B------:R2:W4:Y:S01]  /*4730*/  MUFU.TANH R48, R28 ;  /* 0x0000001c00307308 */ /* 0x0005220000002400 */
[----:B------:R-:W-:Y:S01]  /*4740*/  FSEL R150, R150, -INF , !P0 ;  /* 0xff80000096967808 */ /* 0x000fe20004000000 */
[----:B------:R-:W-:Y:S01]  /*4750*/  FMUL.FTZ R33, R33, c[0x0][0x2ec] ;  /* 0x0000bb0021217a20 */ /* 0x000fe20000410000 */
[----:B------:R-:W-:Y:S01]  /*4760*/  FSEL R176, R135, -INF , !P5 ;  /* 0xff80000087b07808 */ /* 0x000fe20006800000 */
[----:B------:R-:W-:Y:S01]  /*4770*/  FMUL.FTZ R32, R32, c[0x0][0x2ec] ;  /* 0x0000bb0020207a20 */ /* 0x000fe20000410000 */
[----:B------:R-:W-:-:S02]  /*4780*/  FSEL R161, R161, -INF , !P4 ;  /* 0xff800000a1a17808 */ /* 0x000fc40006000000 */
[----:B------:R-:W-:Y:S01]  /*4790*/  FSEL R172, R144, -INF , !P3 ;  /* 0xff80000090ac7808 */ /* 0x000fe20005800000 */
[----:B------:R-:W-:Y:S01]  /*47a0*/  MUFU.TANH R33, R33 ;  /* 0x0000002100217308 */ /* 0x000fe20000002400 */
[C---:B------:R-:W-:Y:S02]  /*47b0*/  ISETP.GE.AND P0, PT, R6.reuse, R5, PT ;  /* 0x000000050600720c */ /* 0x040fe40003f06270 */
[----:B------:R-:W-:Y:S02]  /*47c0*/  ISETP.GE.AND P5, PT, R6, R3, PT ;  /* 0x000000030600720c */ /* 0x000fe40003fa6270 */
[C---:B------:R-:W-:Y:S02]  /*47d0*/  ISETP.GE.AND P4, PT, R7.reuse, R5, PT ;  /* 0x000000050700720c */ /* 0x040fe40003f86270 */
[----:B------:R-:W-:Y:S01]  /*47e0*/  ISETP.GE.AND P3, PT, R7, R3, PT ;  /* 0x000000030700720c */ /* 0x000fe20003f66270 */
[----:B--2---:R-:W-:Y:S01]  /*47f0*/  HMMA.16816.F32 R28, R8, R40, R24 ;  /* 0x00000028081c723c */ /* 0x004fe20000001818 */
[----:B------:R-:W-:Y:S01]  /*4800*/  IADD3 R7, R2, -0x58, RZ ;  /* 0xffffffa802077810 */ /* 0x000fe20007ffe0ff */
[----:B------:R-:W-:Y:S01]  /*4810*/  MUFU.TANH R32, R32 ;  /* 0x0000002000207308 */ /* 0x000fe20000002400 */
[----:B------:R-:W-:-:S02]  /*4820*/  FSEL R144, R124, -INF , !P2 ;  /* 0xff8000007c907808 */ /* 0x000fc40005000000 */
[----:B------:R-:W-:Y:S02]  /*4830*/  FSEL R124, R134, -INF , !P0 ;  /* 0xff800000867c7808 */ /* 0x000fe40004000000 */
[----:B------:R-:W-:Y:S01]  /*4840*/  FSEL R123, R123, -INF , !P5 ;  /* 0xff8000007b7b7808 */ /* 0x000fe20006800000 */
[C---:B-1----:R-:W-:Y:S01]  /*4850*/  HMMA.16816.F32 R24, R12.reuse, R44, R52 ;  /* 0x0000002c0c18723c */ /* 0x042fe20000001834 */
[----:B------:R-:W-:Y:S02]  /*4860*/  IADD3 R6, R2, -0x5f, RZ ;  /* 0xffffffa102067810 */ /* 0x000fe40007ffe0ff */
[C---:B------:R-:W-:Y:S02]  /*4870*/  ISETP.GE.AND P0, PT, R7.reuse, R5, PT ;  /* 0x000000050700720c */ /* 0x040fe40003f06270 */
[----:B------:R-:W-:Y:S01]  /*4880*/  ISETP.GE.AND P5, PT, R7, R3, PT ;  /* 0x000000030700720c */ /* 0x000fe20003fa6270 */
[----:B------:R-:W-:Y:S01]  /*4890*/  FMUL.FTZ R7, R20, c[0x0][0x2ec] ;  /* 0x0000bb0014077a20 */ /* 0x000fe20000410000 */
[----:B------:R-:W-:Y:S01]  /*48a0*/  FSEL R133, R133, -INF , !P1 ;  /* 0xff80000085857808 */ /* 0x000fe20004800000 */
[----:B------:R-:W-:Y:S01]  /*48b0*/  HMMA.16816.F32 R12, R12, R46, R16 ;  /* 0x0000002e0c0c723c */ /* 0x000fe20000001810 */
[C---:B------:R-:W-:Y:S01]  /*48c0*/  ISETP.GE.AND P1, PT, R6.reuse, R5, PT ;  /* 0x000000050600720c */ /* 0x040fe20003f26270 */
[----:B------:R1:W2:Y:S01]  /*48d0*/  MUFU.TANH R38, R7 ;  /* 0x0000000700267308 */ /* 0x0002a20000002400 */
[----:B------:R-:W-:-:S02]  /*48e0*/  ISETP.GE.AND P2, PT, R6, R3, PT ;  /* 0x000000030600720c */ /* 0x000fc40003f46270 */
[----:B------:R-:W-:Y:S02]  /*48f0*/  FSEL R177, R100, -INF , !P3 ;  /* 0xff80000064b17808 */ /* 0x000fe40005800000 */
[----:B------:R-:W-:Y:S01]  /*4900*/  FSEL R100, R113, -INF , !P1 ;  /* 0xff80000071647808 */ /* 0x000fe20004800000 */
[----:B------:R-:W-:Y:S01]  /*4910*/  FMUL.FTZ R28, R28, c[0x0][0x2ec] ;  /* 0x0000bb001c1c7a20 */ /* 0x000fe20000410000 */
[----:B------:R-:W-:Y:S01]  /*4920*/  FSEL R113, R90, -INF , !P2 ;  /* 0xff8000005a717808 */ /* 0x000fe20005000000 */
[----:B------:R-:W-:Y:S01]  /*4930*/  FMUL.FTZ R29, R29, c[0x0][0x2ec] ;  /* 0x0000bb001d1d7a20 */ /* 0x000fe20000410000 */
[----:B------:R-:W-:Y:S01]  /*4940*/  IADD3 R6, R2, -0x57, RZ ;  /* 0xffffffa902067810 */ /* 0x000fe20007ffe0ff */
[----:B------:R-:W-:Y:S01]  /*4950*/  FMUL.FTZ R16, R34, c[0x0][0x2ec] ;  /* 0x0000bb0022107a20 */ /* 0x000fe20000410000 */
[----:B------:R-:W-:Y:S01]  /*4960*/  FSEL R114, R114, -INF , !P4 ;  /* 0xff80000072727808 */ /* 0x000fe20006000000 */
[----:B------:R-:W-:Y:S01]  /*4970*/  MUFU.TANH R28, R28 ;  /* 0x0000001c001c7308 */ /* 0x000fe20000002400 */
[----:B------:R-:W-:Y:S01]  /*4980*/  ISETP.GE.AND P4, PT, R6, R5, PT ;  /* 0x000000050600720c */ /* 0x000fe20003f86270 */
[----:B------:R-:W-:Y:S01]  /*4990*/  FMUL.FTZ R30, R30, c[0x0][0x2ec] ;  /* 0x0000bb001e1e7a20 */ /* 0x000fe20000410000 */
[----:B------:R-:W-:Y:S01]  /*49a0*/  ISETP.GE.AND P3, PT, R6, R3, PT ;  /* 0x000000030600720c */ /* 0x000fe20003f66270 */
[----:B------:R-:W-:Y:S01]  /*49b0*/  FMUL.FTZ R31, R31, c[0x0][0x2ec] ;  /* 0x0000bb001f1f7a20 */ /* 0x000fe20000410000 */
[----:B-1----:R-:W-:-:S02]  /*49c0*/  IADD3 R7, R2, -0x50, RZ ;  /* 0xffffffb002077810 */ /* 0x002fc40007ffe0ff */
[----:B------:R-:W-:Y:S01]  /*49d0*/  IADD3 R6, R2, -0x4f, RZ ;  /* 0xffffffb102067810 */ /* 0x000fe20007ffe0ff */
[----:B------:R1:W-:Y:S01]  /*49e0*/  MUFU.TANH R18, R16 ;  /* 0x0000001000127308 */ /* 0x0003e20000002400 */
[C---:B------:R-:W-:Y:S02]  /*49f0*/  ISETP.GE.AND P1, PT, R7.reuse, R5, PT ;  /* 0x000000050700720c */ /* 0x040fe40003f26270 */
[----:B------:R-:W-:Y:S01]  /*4a00*/  ISETP.GE.AND P2, PT, R7, R3, PT ;  /* 0x000000030700720c */ /* 0x000fe20003f46270 */
[----:B------:R-:W-:Y:S01]  /*4a10*/  FMUL.FTZ R7, R22, c[0x0][0x2ec] ;  /* 0x0000bb0016077a20 */ /* 0x000fe20000410000 */
[----:B------:R-:W-:Y:S01]  /*4a20*/  FSEL R90, R85, -INF , !P5 ;  /* 0xff800000555a7808 */ /* 0x000fe20006800000 */
[----:B------:R-:W2:Y:S01]  /*4a30*/  LDSM.16.M88.4 R20, [R218+0x7800] ;  /* 0x00780000da14783b */ /* 0x000ea20000000200 */
[----:B------:R-:W-:Y:S01]  /*4a40*/  FSEL R89, R89, -INF , !P0 ;  /* 0xff80000059597808 */ /* 0x000fe20004000000 */
[----:B------:R3:W2:Y:S01]  /*4a50*/  MUFU.TANH R37, R7 ;  /* 0x0000000700257308 */ /* 0x0006a20000002400 */
[----:B------:R-:W-:Y:S01]  /*4a60*/  FSEL R85, R91, -INF , !P4 ;  /* 0xff8000005b557808 */ /* 0x000fe20006000000 */
[----:B------:R-:W-:-:S04]  /*4a70*/  DEPBAR.LE SB0, 0x0 ;  /* 0x000080000000791a */ /* 0x000fc80000000000 */
[----:B------:R-:W-:Y:S02]  /*4a80*/  FSEL R88, R88, -INF , !P3 ;  /* 0xff80000058587808 */ /* 0x000fe40005800000 */
[C---:B------:R-:W-:Y:S01]  /*4a90*/  ISETP.GE.AND P0, PT, R6.reuse, R5, PT ;  /* 0x000000050600720c */ /* 0x040fe20003f06270 */
[----:B-1----:R-:W-:Y:S01]  /*4aa0*/  FMUL.FTZ R16, R35, c[0x0][0x2ec] ;  /* 0x0000bb0023107a20 */ /* 0x002fe20000410000 */
[----:B------:R-:W-:Y:S01]  /*4ab0*/  ISETP.GE.AND P5, PT, R6, R3, PT ;  /* 0x000000030600720c */ /* 0x000fe20003fa6270 */
[----:B------:R-:W1:Y:S01]  /*4ac0*/  MUFU.TANH R29, R29 ;  /* 0x0000001d001d7308 */ /* 0x000e620000002400 */
[C---:B------:R-:W-:Y:S02]  /*4ad0*/  IADD3 R6, R2.reuse, -0x47, RZ ;  /* 0xffffffb902067810 */ /* 0x040fe40007ffe0ff */
[----:B------:R-:W-:Y:S02]  /*4ae0*/  FSEL R182, R81, -INF , !P2 ;  /* 0xff80000051b67808 */ /* 0x000fe40005000000 */
[----:B---3--:R-:W-:-:S02]  /*4af0*/  IADD3 R7, R2, -0x48, RZ ;  /* 0xffffffb802077810 */ /* 0x008fc40007ffe0ff */
[----:B------:R-:W-:Y:S01]  /*4b00*/  FSEL R87, R87, -INF , !P1 ;  /* 0xff80000057577808 */ /* 0x000fe20004800000 */
[----:B------:R-:W-:Y:S01]  /*4b10*/  MUFU.TANH R17, R16 ;  /* 0x0000001000117308 */ /* 0x000fe20000002400 */
[C---:B------:R-:W-:Y:S02]  /*4b20*/  ISETP.GE.AND P4, PT, R7.reuse, R5, PT ;  /* 0x000000050700720c */ /* 0x040fe40003f86270 */
[----:B------:R-:W-:Y:S02]  /*4b30*/  ISETP.GE.AND P3, PT, R7, R3, PT ;  /* 0x000000030700720c */ /* 0x000fe40003f66270 */
[----:B------:R-:W-:Y:S02]  /*4b40*/  IADD3 R7, R2, -0x40, RZ ;  /* 0xffffffc002077810 */ /* 0x000fe40007ffe0ff */
[----:B------:R-:W-:Y:S01]  /*4b50*/  FSEL R81, R86, -INF , !P0 ;  /* 0xff80000056517808 */ /* 0x000fe20004000000 */
[----:B------:R-:W-:Y:S01]  /*4b60*/  MUFU.TANH R30, R30 ;  /* 0x0000001e001e7308 */ /* 0x000fe20000002400 */
[----:B------:R-:W-:-:S02]  /*4b70*/  FSEL R91, R84, -INF , !P5 ;  /* 0xff800000545b7808 */ /* 0x000fc40006800000 */
[C---:B------:R-:W-:Y:S02]  /*4b80*/  ISETP.GE.AND P1, PT, R6.reuse, R5, PT ;  /* 0x000000050600720c */ /* 0x040fe40003f26270 */
[----:B------:R-:W-:Y:S02]  /*4b90*/  ISETP.GE.AND P2, PT, R6, R3, PT ;  /* 0x000000030600720c */ /* 0x000fe40003f46270 */
[C---:B------:R-:W-:Y:S01]  /*4ba0*/  ISETP.GE.AND P0, PT, R7.reuse, R5, PT ;  /* 0x000000050700720c */ /* 0x040fe20003f06270 */
[----:B------:R-:W-:Y:S01]  /*4bb0*/  MUFU.TANH R31, R31 ;  /* 0x0000001f001f7308 */ /* 0x000fe20000002400 */
[----:B------:R-:W-:Y:S01]  /*4bc0*/  ISETP.GE.AND P5, PT, R7, R3, PT ;  /* 0x000000030700720c */ /* 0x000fe20003fa6270 */
[----:B--2---:R-:W-:Y:S01]  /*4bd0*/  HMMA.16816.F32 R24, R8, R20, R24 ;  /* 0x000000140818723c */ /* 0x004fe20000001818 */
[C---:B------:R-:W-:Y:S02]  /*4be0*/  IADD3 R6, R2.reuse, -0x3f, RZ ;  /* 0xffffffc102067810 */ /* 0x040fe40007ffe0ff */
[----:B------:R-:W-:-:S02]  /*4bf0*/  IADD3 R7, R2, -0x38, RZ ;  /* 0xffffffc802077810 */ /* 0x000fc40007ffe0ff */
[----:B------:R-:W-:Y:S02]  /*4c00*/  FSEL R80, R80, -INF , !P4 ;  /* 0xff80000050507808 */ /* 0x000fe40006000000 */
[----:B------:R-:W-:Y:S01]  /*4c10*/  FSEL R86, R73, -INF , !P3 ;  /* 0xff80000049567808 */ /* 0x000fe20005800000 */
[----:B------:R-:W-:Y:S01]  /*4c20*/  HMMA.16816.F32 R12, R8, R22, R12 ;  /* 0x00000016080c723c */ /* 0x000fe2000000180c */
[----:B------:R-:W-:Y:S02]  /*4c30*/  FSEL R82, R82, -INF , !P1 ;  /* 0xff80000052527808 */ /* 0x000fe40004800000 */
[----:B------:R-:W-:Y:S02]  /*4c40*/  FSEL R84, R75, -INF , !P2 ;  /* 0xff8000004b547808 */ /* 0x000fe40005000000 */
[C---:B------:R-:W-:Y:S02]  /*4c50*/  ISETP.GE.AND P4, PT, R6.reuse, R5, PT ;  /* 0x000000050600720c */ /* 0x040fe40003f86270 */
[----:B------:R-:W-:-:S02]  /*4c60*/  ISETP.GE.AND P3, PT, R6, R3, PT ;  /* 0x000000030600720c */ /* 0x000fc40003f66270 */
[C---:B------:R-:W-:Y:S02]  /*4c70*/  ISETP.GE.AND P1, PT, R7.reuse, R5, PT ;  /* 0x000000050700720c */ /* 0x040fe40003f26270 */
[----:B------:R-:W-:Y:S02]  /*4c80*/  ISETP.GE.AND P2, PT, R7, R3, PT ;  /* 0x000000030700720c */ /* 0x000fe40003f46270 */
[C---:B------:R-:W-:Y:S02]  /*4c90*/  IADD3 R6, R2.reuse, -0x37, RZ ;  /* 0xffffffc902067810 */ /* 0x040fe40007ffe0ff */
[----:B------:R-:W-:Y:S01]  /*4ca0*/  IADD3 R7, R2, -0x30, RZ ;  /* 0xffffffd002077810 */ /* 0x000fe20007ffe0ff */
[----:B------:R-:W-:Y:S01]  /*4cb0*/  FMUL.FTZ R10, R26, c[0x0][0x2ec] ;  /* 0x0000bb001a0a7a20 */ /* 0x000fe20000410000 */
[----:B------:R-:W-:Y:S01]  /*4cc0*/  FSEL R181, R72, -INF , !P0 ;  /* 0xff80000048b57808 */ /* 0x000fe20004000000 */
[----:B------:R-:W-:Y:S01]  /*4cd0*/  FMUL.FTZ R24, R24, c[0x0][0x2ec] ;  /* 0x0000bb0018187a20 */ /* 0x000fe20000410000 */
[----:B------:R-:W-:Y:S01]  /*4ce0*/  FSEL R189, R71, -INF , !P5 ;  /* 0xff80000047bd7808 */ /* 0x000fe20006800000 */
[----:B------:R-:W-:Y:S01]  /*4cf0*/  FMUL.FTZ R11, R27, c[0x0][0x2ec] ;  /* 0x0000bb001b0b7a20 */ /* 0x000fe20000410000 */
[----:B-----5:R-:W-:Y:S01]  /*4d00*/  FSEL R183, R74, -INF , !P4 ;  /* 0xff8000004ab77808 */ /* 0x020fe20006000000 */
[----:B------:R-:W2:Y:S01]  /*4d10*/  MUFU.TANH R10, R10 ;  /* 0x0000000a000a7308 */ /* 0x000ea20000002400 */
[----:B------:R-:W-:Y:S01]  /*4d20*/  FSEL R186, R70, -INF , !P3 ;  /* 0xff80000046ba7808 */ /* 0x000fe20005800000 */
[----:B------:R-:W-:Y:S01]  /*4d30*/  FMUL.FTZ R12, R12, c[0x0][0x2ec] ;  /* 0x0000bb000c0c7a20 */ /* 0x000fe20000410000 */
[C---:B------:R-:W-:Y:S01]  /*4d40*/  ISETP.GE.AND P0, PT, R6.reuse, R5, PT ;  /* 0x000000050600720c */ /* 0x040fe20003f06270 */
[----:B------:R-:W-:Y:S01]  /*4d50*/  FMUL.FTZ R13, R13, c[0x0][0x2ec] ;  /* 0x0000bb000d0d7a20 */ /* 0x000fe20000410000 */
[----:B------:R-:W-:Y:S01]  /*4d60*/  ISETP.GE.AND P5, PT, R6, R3, PT ;  /* 0x000000030600720c */ /* 0x000fe20003fa6270 */
[----:B------:R-:W-:Y:S01]  /*4d70*/  FMUL.FTZ R14, R14, c[0x0][0x2ec] ;  /* 0x0000bb000e0e7a20 */ /* 0x000fe20000410000 */
[----:B------:R-:W-:Y:S01]  /*4d80*/  ISETP.GE.AND P4, PT, R7, R5, PT ;  /* 0x000000050700720c */ /* 0x000fe20003f86270 */
[----:B------:R-:W-:Y:S01]  /*4d90*/  FMUL.FTZ R15, R15, c[0x0][0x2ec] ;  /* 0x0000bb000f0f7a20 */ /* 0x000fe20000410000 */
[----:B------:R-:W-:Y:S01]  /*4da0*/  ISETP.GE.AND P3, PT, R7, R3, PT ;  /* 0x000000030700720c */ /* 0x000fe20003f66270 */
[----:B------:R-:W-:Y:S01]  /*4db0*/  MUFU.TANH R24, R24 ;  /* 0x0000001800187308 */ /* 0x000fe20000002400 */
[----:B------:R-:W-:-:S02]  /*4dc0*/  IADD3 R6, R2, -0x2f, RZ ;  /* 0xffffffd102067810 */ /* 0x000fc40007ffe0ff */
[----:B------:R-:W-:Y:S02]  /*4dd0*/  IADD3 R7, R2, -0x28, RZ ;  /* 0xffffffd802077810 */ /* 0x000fe40007ffe0ff */
[----:B------:R-:W-:Y:S02]  /*4de0*/  FSEL R184, R69, -INF , !P1 ;  /* 0xff80000045b87808 */ /* 0x000fe40004800000 */
[----:B------:R-:W-:Y:S01]  /*4df0*/  FSEL R190, R57, -INF , !P2 ;  /* 0xff80000039be7808 */ /* 0x000fe20005000000 */
[----:B------:R-:W-:Y:S01]  /*4e00*/  MUFU.TANH R11, R11 ;  /* 0x0000000b000b7308 */ /* 0x000fe20000002400 */
[----:B------:R-:W-:Y:S02]  /*4e10*/  FSEL R180, R68, -INF , !P0 ;  /* 0xff80000044b47808 */ /* 0x000fe40004000000 */
[----:B------:R-:W-:Y:S02]  /*4e20*/  FSEL R185, R56, -INF , !P5 ;  /* 0xff80000038b97808 */ /* 0x000fe40006800000 */
[----:B------:R-:W-:-:S02]  /*4e30*/  ISETP.GE.AND P1, PT, R6, R5, PT ;  /* 0x000000050600720c */ /* 0x000fc40003f26270 */
[----:B------:R-:W-:Y:S01]  /*4e40*/  ISETP.GE.AND P2, PT, R6, R3, PT ;  /* 0x000000030600720c */ /* 0x000fe20003f46270 */
[----:B------:R-:W-:Y:S01]  /*4e50*/  MUFU.TANH R12, R12 ;  /* 0x0000000c000c7308 */ /* 0x000fe20000002400 */
[C---:B------:R-:W-:Y:S02]  /*4e60*/  ISETP.GE.AND P0, PT, R7.reuse, R5, PT ;  /* 0x000000050700720c */ /* 0x040fe40003f06270 */
[----:B------:R-:W-:Y:S02]  /*4e70*/  ISETP.GE.AND P5, PT, R7, R3, PT ;  /* 0x000000030700720c */ /* 0x000fe40003fa6270 */
[C---:B------:R-:W-:Y:S02]  /*4e80*/  IADD3 R7, R2.reuse, -0x20, RZ ;  /* 0xffffffe002077810 */ /* 0x040fe40007ffe0ff */
[----:B------:R-:W-:Y:S01]  /*4e90*/  IADD3 R6, R2, -0x27, RZ ;  /* 0xffffffd902067810 */ /* 0x000fe20007ffe0ff */
[----:B------:R-:W-:Y:S01]  /*4ea0*/  MUFU.TANH R13, R13 ;  /* 0x0000000d000d7308 */ /* 0x000fe20000002400 */
[----:B------:R-:W-:-:S02]  /*4eb0*/  FSEL R191, R50, -INF , !P1 ;  /* 0xff80000032bf7808 */ /* 0x000fc40004800000 */
[----:B----4-:R-:W-:Y:S02]  /*4ec0*/  FSEL R194, R48, -INF , !P2 ;  /* 0xff80000030c27808 */ /* 0x010fe40005000000 */
[C---:B------:R-:W-:Y:S02]  /*4ed0*/  ISETP.GE.AND P1, PT, R7.reuse, R5, PT ;  /* 0x000000050700720c */ /* 0x040fe40003f26270 */
[----:B------:R-:W-:Y:S01]  /*4ee0*/  ISETP.GE.AND P2, PT, R7, R3, PT ;  /* 0x000000030700720c */ /* 0x000fe20003f46270 */
[----:B------:R-:W-:Y:S01]  /*4ef0*/  FMUL.FTZ R7, R25, c[0x0][0x2ec] ;  /* 0x0000bb0019077a20 */ /* 0x000fe20000410000 */
[----:B------:R-:W-:Y:S01]  /*4f00*/  FSEL R187, R51, -INF , !P4 ;  /* 0xff80000033bb7808 */ /* 0x000fe20006000000 */
[----:B------:R-:W-:Y:S01]  /*4f10*/  MUFU.TANH R14, R14 ;  /* 0x0000000e000e7308 */ /* 0x000fe20000002400 */
[----:B------:R-:W-:Y:S02]  /*4f20*/  FSEL R193, R49, -INF , !P3 ;  /* 0xff80000031c17808 */ /* 0x000fe40005800000 */
[----:B------:R-:W-:-:S02]  /*4f30*/  ISETP.GE.AND P4, PT, R6, R5, PT ;  /* 0x000000050600720c */ /* 0x000fc40003f86270 */
[----:B------:R-:W-:Y:S02]  /*4f40*/  ISETP.GE.AND P3, PT, R6, R3, PT ;  /* 0x000000030600720c */ /* 0x000fe40003f66270 */
[C---:B------:R-:W-:Y:S01]  /*4f50*/  IADD3 R6, R2.reuse, -0x1f, RZ ;  /* 0xffffffe102067810 */ /* 0x040fe20007ffe0ff */
[----:B------:R3:W4:Y:S01]  /*4f60*/  MUFU.TANH R16, R7 ;  /* 0x0000000700107308 */ /* 0x0007220000002400 */
[----:B------:R-:W-:Y:S02]  /*4f70*/  IADD3 R9, R2, -0x17, RZ ;  /* 0xffffffe902097810 */ /* 0x000fe40007ffe0ff */
[----:B------:R-:W-:Y:S02]  /*4f80*/  FSEL R38, R38, -INF , !P0 ;  /* 0xff80000026267808 */ /* 0x000fe40004000000 */
[----:B------:R-:W-:Y:S02]  /*4f90*/  FSEL R195, R37, -INF , !P5 ;  /* 0xff80000025c37808 */ /* 0x000fe40006800000 */
[C---:B------:R-:W-:Y:S01]  /*4fa0*/  ISETP.GE.AND P0, PT, R6.reuse, R5, PT ;  /* 0x000000050600720c */ /* 0x040fe20003f06270 */
[----:B------:R-:W5:Y:S01]  /*4fb0*/  MUFU.TANH R15, R15 ;  /* 0x0000000f000f7308 */ /* 0x000f620000002400 */
[----:B------:R-:W-:-:S02]  /*4fc0*/  ISETP.GE.AND P5, PT, R6, R3, PT ;  /* 0x000000030600720c */ /* 0x000fc40003fa6270 */
[----:B------:R-:W-:Y:S02]  /*4fd0*/  FSEL R196, R28, -INF , !P1 ;  /* 0xff8000001cc47808 */ /* 0x000fe40004800000 */
[C---:B------:R-:W-:Y:S02]  /*4fe0*/  IADD3 R6, R2.reuse, -0x18, RZ ;  /* 0xffffffe802067810 */ /* 0x040fe40007ffe0ff */
[----:B------:R-:W-:Y:S02]  /*4ff0*/  ISETP.GE.AND P1, PT, R9, R5, PT ;  /* 0x000000050900720c */ /* 0x000fe40003f26270 */
[----:B------:R-:W-:Y:S02]  /*5000*/  IADD3 R8, R2, -0x10, RZ ;  /* 0xfffffff002087810 */ /* 0x000fe40007ffe0ff */
[----:B------:R-:W-:Y:S02]  /*5010*/  FSEL R39, R39, -INF , !P4 ;  /* 0xff80000027277808 */ /* 0x000fe40006000000 */
[----:B------:R-:W-:-:S02]  /*5020*/  FSEL R37, R36, -INF , !P3 ;  /* 0xff80000024257808 */ /* 0x000fc40005800000 */
[C---:B------:R-:W-:Y:S02]  /*5030*/  ISETP.GE.AND P4, PT, R6.reuse, R5, PT ;  /* 0x000000050600720c */ /* 0x040fe40003f86270 */
[-C--:B------:R-:W-:Y:S02]  /*5040*/  ISETP.GE.AND P3, PT, R6, R3.reuse, PT ;  /* 0x000000030600720c */ /* 0x080fe40003f66270 */
[C---:B---3--:R-:W-:Y:S02]  /*5050*/  IADD3 R7, R2.reuse, -0xf, RZ ;  /* 0xfffffff102077810 */ /* 0x048fe40007ffe0ff */
[----:B------:R-:W-:Y:S02]  /*5060*/  FSEL R200, R33, -INF , !P1 ;  /* 0xff80000021c87808 */ /* 0x000fe40004800000 */
[----:B------:R-:W-:Y:S02]  /*5070*/  IADD3 R6, R2, -0x8, RZ ;  /* 0xfffffff802067810 */ /* 0x000fe40007ffe0ff */
[----:B------:R-:W-:-:S02]  /*5080*/  ISETP.GE.AND P1, PT, R8, R3, PT ;  /* 0x000000030800720c */ /* 0x000fc40003f26270 */
[----:B------:R-:W-:Y:S02]  /*5090*/  IADD3 R2, R2, -0x7, RZ ;  /* 0xfffffff902027810 */ /* 0x000fe40007ffe0ff */
[----:B-1----:R-:W-:Y:S02]  /*50a0*/  FSEL R198, R29, -INF , !P0 ;  /* 0xff8000001dc67808 */ /* 0x002fe40004000000 */
[-C--:B------:R-:W-:Y:S02]  /*50b0*/  ISETP.GE.AND P0, PT, R7, R5.reuse, PT ;  /* 0x000000050700720c */ /* 0x080fe40003f06270 */
[----:B------:R-:W-:Y:S02]  /*50c0*/  FSEL R199, R32, -INF , !P4 ;  /* 0xff80000020c77808 */ /* 0x000fe40006000000 */
[----:B--2---:R-:W-:Y:S02]  /*50d0*/  FSEL R208, R10, -INF , !P1 ;  /* 0xff8000000ad07808 */ /* 0x004fe40004800000 */
[----:B------:R-:W-:-:S02]  /*50e0*/  ISETP.GE.AND P4, PT, R2, R5, PT ;  /* 0x000000050200720c */ /* 0x000fc40003f86270 */
[----:B------:R-:W-:Y:S02]  /*50f0*/  ISETP.GE.AND P1, PT, R2, R3, PT ;  /* 0x000000030200720c */ /* 0x000fe40003f26270 */
[----:B------:R-:W-:Y:S02]  /*5100*/  LOP3.LUT R2, R197, R192, RZ, 0xfc, !PT ;  /* 0x000000c0c5027212 */ /* 0x000fe400078efcff */
[----:B----4-:R-:W-:Y:S02]  /*5110*/  FSEL R192, R16, -INF , !P0 ;  /* 0xff80000010c07808 */ /* 0x010fe40004000000 */
[----:B------:R-:W-:Y:S02]  /*5120*/  ISETP.GE.AND P0, PT, R188, 0x2, PT ;  /* 0x00000002bc00780c */ /* 0x000fe40003f06270 */
[----:B------:R-:W-:Y:S02]  /*5130*/  FSEL R201, R30, -INF , !P2 ;  /* 0xff8000001ec97808 */ /* 0x000fe40005000000 */
[----:B------:R-:W-:-:S02]  /*5140*/  FSEL R203, R18, -INF , !P3 ;  /* 0xff80000012cb7808 */ /* 0x000fc40005800000 */
[----:B------:R-:W-:Y:S02]  /*5150*/  ISETP.GE.AND P2, PT, R8, R5, PT ;  /* 0x000000050800720c */ /* 0x000fe40003f46270 */
[----:B------:R-:W-:Y:S02]  /*5160*/  ISETP.GE.AND P3, PT, R9, R3, PT ;  /* 0x000000030900720c */ /* 0x000fe40003f66270 */
[----:B------:R-:W-:Y:S02]  /*5170*/  FSEL R202, R31, -INF , !P5 ;  /* 0xff8000001fca7808 */ /* 0x000fe40006800000 */
[----:B------:R-:W-:Y:S02]  /*5180*/  FSEL R204, R17, -INF , !P3 ;  /* 0xff80000011cc7808 */ /* 0x000fe40005800000 */
[----:B------:R-:W-:Y:S02]  /*5190*/  FSEL R205, R24, -INF , !P2 ;  /* 0xff80000018cd7808 */ /* 0x000fe40005000000 */
[----:B------:R-:W-:-:S02]  /*51a0*/  ISETP.GE.AND P5, PT, R6, R5, PT ;  /* 0x000000050600720c */ /* 0x000fc40003fa6270 */
[-C--:B------:R-:W-:Y:S02]  /*51b0*/  ISETP.GE.AND P3, PT, R7, R3.reuse, PT ;  /* 0x000000030700720c */ /* 0x080fe40003f66270 */
[----:B------:R-:W-:Y:S02]  /*51c0*/  ISETP.GE.AND P2, PT, R6, R3, PT ;  /* 0x000000030600720c */ /* 0x000fe40003f46270 */
[C---:B------:R-:W-:Y:S02]  /*51d0*/  IADD3 R228, R221.reuse, 0x6800, RZ ;  /* 0x00006800dde47810 */ /* 0x040fe40007ffe0ff */
[C---:B------:R-:W-:Y:S02]  /*51e0*/  IADD3 R227, R221.reuse, 0x7000, RZ ;  /* 0x00007000dde37810 */ /* 0x040fe40007ffe0ff */
[----:B------:R-:W-:Y:S02]  /*51f0*/  IADD3 R226, R221, 0x7800, RZ ;  /* 0x00007800dde27810 */ /* 0x000fe40007ffe0ff */
[----:B------:R-:W-:-:S02]  /*5200*/  FSEL R207, R11, -INF , !P3 ;  /* 0xff8000000bcf7808 */ /* 0x000fc40005800000 */
[----:B------:R-:W-:Y:S02]  /*5210*/  FSEL R197, R12, -INF , !P5 ;  /* 0xff8000000cc57808 */ /* 0x000fe40006800000 */
[----:B------:R-:W-:Y:S02]  /*5220*/  FSEL R206, R13, -INF , !P4 ;  /* 0xff8000000dce7808 */ /* 0x000fe40006000000 */
[----:B------:R-:W-:Y:S02]  /*5230*/  FSEL R209, R14, -INF , !P2 ;  /* 0xff8000000ed17808 */ /* 0x000fe40005000000 */
[----:B-----5:R-:W-:Y:S01]  /*5240*/  FSEL R210, R15, -INF , !P1 ;  /* 0xff8000000fd27808 */ /* 0x020fe20004800000 */
[----:B------:R-:W-:Y:S06]  /*5250*/  BAR.SYNC.DEFER_BLOCKING 0x0 ;  /* 0x0000000000007b1d */ /* 0x000fec0000010000 */
[----:B------:R-:W-:Y:S05]  /*5260*/  @!P0 BRA `(.L_x_2179) ;  /* 0x000007a000008947 */ /* 0x000fea0003800000 */
[----:B------:R-:W-:Y:S05]  /*5270*/  @P6 BRA `(.L_x_2180) ;  /* 0x000003d000006947 */ /* 0x000fea0003800000 */
[----:B------:R-:W2:Y:S01]  /*5280*/  LDL.64 R246, [R1+0x8] ;  /* 0x0000080001f67983 */ /* 0x000ea20000100a00 */
        /* <DEDUP_REMOVED lines=40> */
[----:B--2---:R-:W-:-:S04]  /*5510*/  IMAD.WIDE R6, R5, 0x4, R246 ;  /* 0x0000000405067825 */ /* 0x004fc800078e02f6 */
        /* <DEDUP_REMOVED lines=19> */
.L_x_2180:
[----:B------:R-:W-:-:S04]  /*5650*/  ULEA UR4, -UR4, URZ, 0x8 ;  /* 0x0000003f04047291 */ /* 0x000fc8000f8e413f */
[----:B------:R-:W-:Y:S02]  /*5660*/  USHF.R.S32.HI UR6, URZ, 0x1f, UR4 ;  /* 0x0000001f3f067899 */ /* 0x000fe40008011404 */
[----:B------:R-:W-:-:S04]  /*5670*/  MOV R3, UR4 ;  /* 0x0000000400037c02 */ /* 0x000fc80008000f00 */
[----:B------:R-:W-:Y:S02]  /*5680*/  MOV R5, UR6 ;  /* 0x0000000600057c02 */ /* 0x000fe40008000f00 */
.L_x_2181:
[----:B------:R-:W-:-:S04]  /*5690*/  LEA R250, P1, R3, R250, 0x1 ;  /* 0x000000fa03fa7211 */ /* 0x000fc800078208ff */
[----:B------:R-:W-:Y:S01]  /*56a0*/  LEA.HI.X R251, R3, R251, R5, 0x1, P1 ;  /* 0x000000fb03fb7211 */ /* 0x000fe200008f0c05 */
[----:B------:R-:W-:Y:S01]  /*56b0*/  IMAD.MOV.U32 R14, RZ, RZ, R250 ;  /* 0x000000ffff0e7224 */ /* 0x000fe200078e00fa */
[----:B------:R-:W-:Y:S01]  /*56c0*/  IADD3 R12, P1, R250, UR9, RZ ;  /* 0x00000009fa0c7c10 */ /* 0x000fe2000ff3e0ff */
[----:B------:R1:W-:Y:S02]  /*56d0*/  STL [R1+0x24], R250 ;  /* 0x000024fa01007387 */ /* 0x0003e40000100800 */
[----:B------:R-:W-:Y:S01]  /*56e0*/  IMAD.MOV.U32 R15, RZ, RZ, R251 ;  /* 0x000000ffff0f7224 */ /* 0x000fe200078e00fb */
[----:B------:R-:W-:Y:S01]  /*56f0*/  IADD3.X R13, R251, UR5, RZ, P1, !PT ;  /* 0x00000005fb0d7c10 */ /* 0x000fe20008ffe4ff */
[----:B------:R1:W-:Y:S01]  /*5700*/  STL [R1+0x20], R251 ;  /* 0x000020fb01007387 */ /* 0x0003e20000100800 */
[----:B------:R-:W-:-:S03]  /*5710*/  IADD3 R10, P1, R12, UR9, RZ ;  /* 0x000000090c0a7c10 */ /* 0x000fc6000ff3e0ff */
[----:B------:R-:W-:Y:S01]  /*5720*/  @!PT LDS RZ, [RZ] ;  /* 0x00000000fffff984 */ /* 0x000fe20000000800 */
[----:B------:R-:W-:Y:S01]  /*5730*/  @!PT LDS RZ, [RZ] ;  /* 0x00000000fffff984 */ /* 0x000fe20000000800 */
[----:B------:R-:W-:Y:S01]  /*5740*/  @!PT LDS RZ, [RZ] ;  /* 0x00000000fffff984 */ /* 0x000fe20000000800 */
[----:B------:R2:W-:Y:S01]  /*5750*/  LDGSTS.E.BYPASS.LTC128B.128 [R241+0x2000], [R14.64] ;  /* 0x020000000ef17fae */ /* 0x0005e2000b901d4a */
        /* <DEDUP_REMOVED lines=34> */
[----:B------:R-:W-:Y:S02]  /*5980*/  IADD3.X R9, R11, UR5, RZ, P1, !PT ;  /* 0x000000050b097c10 */ /* 0x000fe40008ffe4ff */
[----:B-1----:R-:W-:-:S03]  /*5990*/  IADD3 R6, P1, R8, UR9, RZ ;  /* 0x0000000908067c10 */ /* 0x002fc6000ff3e0ff */
[----:B------:R2:W-:Y:S01]  /*59a0*/  LDGSTS.E.BYPASS.LTC128B.128 [R241+0x8800], [R8.64] ;  /* 0x0880000008f17fae */ /* 0x0005e2000b901d4a */
[----:B------:R-:W-:-:S05]  /*59b0*/  IADD3.X R7, R9, UR5, RZ, P1, !PT ;  /* 0x0000000509077c10 */ /* 0x000fca0008ffe4ff */
[----:B------:R2:W-:Y:S01]  /*59c0*/  LDGSTS.E.BYPASS.LTC128B.128 [R241+0x9000], [R6.64] ;  /* 0x0900000006f17fae */ /* 0x0005e2000b901d4a */
[----:B---3--:R-:W-:-:S04]  /*59d0*/  IADD3 R14, P1, R6, UR9, RZ ;  /* 0x00000009060e7c10 */ /* 0x008fc8000ff3e0ff */
[----:B------:R-:W-:-:S05]  /*59e0*/  IADD3.X R15, R7, UR5, RZ, P1, !PT ;  /* 0x00000005070f7c10 */ /* 0x000fca0008ffe4ff */
[----:B------:R2:W-:Y:S04]  /*59f0*/  LDGSTS.E.BYPASS.LTC128B.128 [R241+0x9800], [R14.64] ;  /* 0x098000000ef17fae */ /* 0x0005e8000b901d4a */
[----:B------:R-:W0:Y:S02]  /*5a00*/  LDGDEPBAR ;  /* 0x00000000000079af */ /* 0x000e240000000000 */
.L_x_2179:
        /* <DEDUP_REMOVED lines=10> */
[----:B--2---:R-:W-:Y:S01]  /*5ab0*/  LDSM.16.MT88.4 R20, [R217+0xa000] ;  /* 0x00a00000d914783b */ /* 0x004fe20000004200 */
        /* <DEDUP_REMOVED lines=143> */
[----:B------:R2:W-:Y:S08]  /*63b0*/  MUFU.EX2 R102, R5 ;  /* 0x0000000500667308 */ /* 0x0005f00000000800 */
[----:B------:R-:W3:Y:S01]  /*63c0*/  MUFU.EX2 R101, R7 ;  /* 0x0000000700657308 */ /* 0x000ee20000000800 */
[----:B-1----:R-:W-:Y:S02]  /*63d0*/  FFMA.FTZ R0, R109, c[0x0][0x23c], -R6 ;  /* 0x00008f006d007a23 */ /* 0x002fe40000010806 */
[----:B--2---:R-:W-:-:S05]  /*63e0*/  FMUL.FTZ R5, R3, c[0x0][0x23c] ;  /* 0x00008f0003057a20 */ /* 0x004fca0000410000 */
[----:B------:R1:W-:Y:S01]  /*63f0*/  MUFU.EX2 R211, R0 ;  /* 0x0000000000d37308 */ /* 0x0003e20000000800 */
[----:B------:R-:W-:Y:S02]  /*6400*/  FSEL R5, R5, RZ, P1 ;  /* 0x000000ff05057208 */ /* 0x000fe40000800000 */
[----:B---3--:R-:W-:-:S03]  /*6410*/  F2FP.PACK_AB R10, R101, R213 ;  /* 0x000000d5650a723e */ /* 0x008fc600000000ff */
[--C-:B------:R-:W-:Y:S02]  /*6420*/  FFMA.FTZ R2, R103, c[0x0][0x23c], -R5.reuse ;  /* 0x00008f0067027a23 */ /* 0x100fe40000010805 */
[--C-:B------:R-:W-:Y:S02]  /*6430*/  FFMA.FTZ R7, R104, c[0x0][0x23c], -R5.reuse ;  /* 0x00008f0068077a23 */ /* 0x100fe40000010805 */
[----:B------:R2:W-:Y:S01]  /*6440*/  MUFU.EX2 R83, R2 ;  /* 0x0000000200537308 */ /* 0x0005e20000000800 */
[----:B-1----:R-:W-:-:S07]  /*6450*/  FFMA.FTZ R0, R117, c[0x0][0x23c], -R5 ;  /* 0x00008f0075007a23 */ /* 0x002fce0000010805 */
[----:B------:R-:W1:Y:S01]  /*6460*/  MUFU.EX2 R9, R7 ;  /* 0x0000000700097308 */ /* 0x000e620000000800 */
[----:B--2---:R-:W-:-:S07]  /*6470*/  FFMA.FTZ R2, R111, c[0x0][0x23c], -R5 ;  /* 0x00008f006f027a23 */ /* 0x004fce0000010805 */
[----:B------:R2:W-:Y:S01]  /*6480*/  MUFU.EX2 R117, R0 ;  /* 0x0000000000757308 */ /* 0x0005e20000000800 */
[----:B-1----:R-:W-:-:S07]  /*6490*/  MOV R4, R9 ;  /* 0x0000000900047202 */ /* 0x002fce0000000f00 */
[----:B------:R1:W-:Y:S01]  /*64a0*/  MUFU.EX2 R212, R2 ;  /* 0x0000000200d47308 */ /* 0x0003e20000000800 */
[----:B------:R-:W-:Y:S01]  /*64b0*/  F2FP.PACK_AB R9, R83, R4 ;  /* 0x000000045309723e */ /* 0x000fe200000000ff */
[----:B------:R-:W-:Y:S02]  /*64c0*/  FADD.FTZ R4, R4, R83 ;  /* 0x0000005304047221 */ /* 0x000fe40000010000 */
[--C-:B--2---:R-:W-:Y:S02]  /*64d0*/  FFMA.FTZ R0, R116, c[0x0][0x23c], -R5.reuse ;  /* 0x00008f0074007a23 */ /* 0x104fe40000010805 */
[----:B-1----:R-:W-:-:S04]  /*64e0*/  FFMA.FTZ R2, R112, c[0x0][0x23c], -R5 ;  /* 0x00008f0070027a23 */ /* 0x002fc80000010805 */
[----:B------:R1:W2:Y:S02]  /*64f0*/  MUFU.EX2 R106, R2 ;  /* 0x00000002006a7308 */ /* 0x0002a40000000800 */
[----:B-1----:R-:W-:Y:S01]  /*6500*/  FFMA.FTZ R2, R110, c[0x0][0x23c], -R6 ;  /* 0x00008f006e027a23 */ /* 0x002fe20000010806 */
[----:B--2---:R-:W-:-:S05]  /*6510*/  F2FP.PACK_AB R11, R106, R212 ;  /* 0x000000d46a0b723e */ /* 0x004fca00000000ff */
[----:B------:R1:W-:Y:S08]  /*6520*/  MUFU.EX2 R110, R0 ;  /* 0x00000000006e7308 */ /* 0x0003f00000000800 */
[----:B------:R2:W-:Y:S01]  /*6530*/  MUFU.EX2 R111, R2 ;  /* 0x00000002006f7308 */ /* 0x0005e20000000800 */
[----:B-1----:R-:W-:-:S07]  /*6540*/  FFMA.FTZ R0, R115, c[0x0][0x23c], -R5 ;  /* 0x00008f0073007a23 */ /* 0x002fce0000010805 */
[----:B------:R1:W-:Y:S01]  /*6550*/  MUFU.EX2 R214, R0 ;  /* 0x0000000000d67308 */ /* 0x0003e20000000800 */
[----:B--2---:R-:W-:-:S07]  /*6560*/  FFMA.FTZ R2, R108, c[0x0][0x23c], -R6 ;  /* 0x00008f006c027a23 */ /* 0x004fce0000010806 */
[----:B------:R-:W2:Y:S01]  /*6570*/  MUFU.EX2 R7, R2 ;  /* 0x0000000200077308 */ /* 0x000ea20000000800 */
[----:B-1----:R-:W-:Y:S01]  /*6580*/  FFMA.FTZ R0, R118, c[0x0][0x23c], -R5 ;  /* 0x00008f0076007a23 */ /* 0x002fe20000010805 */
[----:B--2---:R-:W-:-:S06]  /*6590*/  MOV R116, R7 ;  /* 0x0000000700747202 */ /* 0x004fcc0000000f00 */
[----:B------:R1:W2:Y:S01]  /*65a0*/  MUFU.EX2 R7, R0 ;  /* 0x0000000000077308 */ /* 0x0002a20000000800 */
[----:B------:R-:W-:-:S04]  /*65b0*/  MOV R2, R8 ;  /* 0x0000000800027202 */ /* 0x000fc80000000f00 */
[----:B------:R-:W-:-:S07]  /*65c0*/  F2FP.PACK_AB R8, R102, R2 ;  /* 0x000000026608723e */ /* 0x000fce00000000ff */
[----:B------:R-:W-:Y:S01]  /*65d0*/  HMMA.16816.F32 R32, R8, R24, RZ ;  /* 0x000000180820723c */ /* 0x000fe200000018ff */
[----:B-1----:R-:W-:Y:S01]  /*65e0*/  FFMA.FTZ R0, R119, c[0x0][0x23c], -R6 ;  /* 0x00008f0077007a23 */ /* 0x002fe20000010806 */
[----:B------:R-:W-:-:S03]  /*65f0*/  MOV R119, R52 ;  /* 0x0000003400777202 */ /* 0x000fc60000000f00 */
[----:B------:R1:W-:Y:S03]  /*6600*/  MUFU.EX2 R105, R0 ;  /* 0x0000000000697308 */ /* 0x0003e60000000800 */
[C---:B------:R-:W-:Y:S01]  /*6610*/  HMMA.16816.F32 R48, R8.reuse, R26, RZ ;  /* 0x0000001a0830723c */ /* 0x040fe200000018ff */
[----:B------:R-:W3:Y:S07]  /*6620*/  LDSM.16.MT88.4 R24, [R134+0xa800] ;  /* 0x00a800008618783b */ /* 0x000eee0000004200 */
[----:B------:R-:W-:Y:S01]  /*6630*/  HMMA.16816.F32 R56, R8, R12, RZ ;  /* 0x0000000c0838723c */ /* 0x000fe200000018ff */
[----:B-1----:R-:W-:-:S07]  /*6640*/  FFMA.FTZ R0, R120, c[0x0][0x23c], -R6 ;  /* 0x00008f0078007a23 */ /* 0x002fce0000010806 */
[C---:B------:R-:W-:Y:S01]  /*6650*/  HMMA.16816.F32 R52, R8.reuse, R14, RZ ;  /* 0x0000000e0834723c */ /* 0x040fe200000018ff */
[----:B------:R-:W1:Y:S01]  /*6660*/  LDSM.16.MT88.4 R12, [R216+0xa800] ;  /* 0x00a80000d80c783b */ /* 0x000e620000004200 */
[----:B------:R4:W-:Y:S06]  /*6670*/  MUFU.EX2 R112, R0 ;  /* 0x0000000000707308 */ /* 0x0009ec0000000800 */
[C---:B------:R-:W-:Y:S08]  /*6680*/  HMMA.16816.F32 R28, R8.reuse, R20, RZ ;  /* 0x00000014081c723c */ /* 0x040ff000000018ff */
[----:B------:R-:W-:Y:S01]  /*6690*/  HMMA.16816.F32 R44, R8, R22, RZ ;  /* 0x00000016082c723c */ /* 0x000fe200000018ff */
[----:B------:R-:W5:Y:S01]  /*66a0*/  LDSM.16.MT88.4 R20, [R217+0xa800] ;  /* 0x00a80000d914783b */ /* 0x000f620000004200 */
[----:B----4-:R-:W-:-:S04]  /*66b0*/  FFMA.FTZ R0, R122, c[0x0][0x23c], -R6 ;  /* 0x00008f007a007a23 */ /* 0x010fc80000010806 */
[----:B------:R4:W-:Y:S02]  /*66c0*/  MUFU.EX2 R120, R0 ;  /* 0x0000000000787308 */ /* 0x0009e40000000800 */
[C---:B------:R-:W-:Y:S08]  /*66d0*/  HMMA.16816.F32 R40, R8.reuse, R16, RZ ;  /* 0x000000100828723c */ /* 0x040ff000000018ff */
[----:B------:R-:W-:Y:S01]  /*66e0*/  HMMA.16816.F32 R60, R8, R18, RZ ;  /* 0x00000012083c723c */ /* 0x000fe200000018ff */
[----:B------:R-:W5:Y:S01]  /*66f0*/  LDSM.16.MT88.4 R16, [R135+0xa800] ;  /* 0x00a800008710783b */ /* 0x000f620000004200 */
[----:B----4-:R-:W-:-:S05]  /*6700*/  FFMA.FTZ R0, R121, c[0x0][0x23c], -R6 ;  /* 0x00008f0079007a23 */ /* 0x010fca0000010806 */
[----:B------:R-:W-:Y:S02]  /*6710*/  F2FP.PACK_AB R8, R116, R111 ;  /* 0x0000006f7408723e */ /* 0x000fe400000000ff */
[----:B------:R-:W-:Y:S01]  /*6720*/  F2FP.PACK_AB R9, R110, R117 ;  /* 0x000000756e09723e */ /* 0x000fe200000000ff */
[----:B------:R4:W1:Y:S01]  /*6730*/  MUFU.EX2 R68, R0 ;  /* 0x0000000000447308 */ /* 0x0008620000000800 */
[----:B------:R-:W-:Y:S02]  /*6740*/  F2FP.PACK_AB R10, R211, R119 ;  /* 0x00000077d30a723e */ /* 0x000fe400000000ff */
[----:B--2---:R-:W-:-:S07]  /*6750*/  F2FP.PACK_AB R11, R7, R214 ;  /* 0x000000d6070b723e */ /* 0x004fce00000000ff */
[----:B---3--:R-:W-:Y:S01]  /*6760*/  HMMA.16816.F32 R64, R8, R24, R32 ;  /* 0x000000180840723c */ /* 0x008fe20000001820 */
[----:B----4-:R-:W-:Y:S01]  /*6770*/  FFMA.FTZ R0, R128, c[0x0][0x23c], -R5 ;  /* 0x00008f0080007a23 */ /* 0x010fe20000010805 */
[----:B-1----:R-:W-:-:S06]  /*6780*/  MOV R128, R68 ;  /* 0x0000004400807202 */ /* 0x002fcc0000000f00 */
[C---:B------:R-:W-:Y:S01]  /*6790*/  HMMA.16816.F32 R32, R8.reuse, R12, R56 ;  /* 0x0000000c0820723c */ /* 0x040fe20000001838 */
[----:B------:R1:W-:Y:S07]  /*67a0*/  MUFU.EX2 R108, R0 ;  /* 0x00000000006c7308 */ /* 0x0003ee0000000800 */
[C---:B------:R-:W-:Y:S01]  /*67b0*/  HMMA.16816.F32 R72, R8.reuse, R26, R48 ;  /* 0x0000001a0848723c */ /* 0x040fe20000001830 */
[----:B------:R-:W-:Y:S07]  /*67c0*/  LDSM.16.MT88.4 R24, [R217+0xb000] ;  /* 0x00b00000d918783b */ /* 0x000fee0000004200 */
[----:B-----5:R-:W-:Y:S01]  /*67d0*/  HMMA.16816.F32 R48, R8, R20, R28 ;  /* 0x000000140830723c */ /* 0x020fe2000000181c */
[----:B------:R-:W2:Y:S01]  /*67e0*/  LDSM.16.MT88.4 R28, [R134+0xb000] ;  /* 0x00b00000861c783b */ /* 0x000ea20000004200 */
[----:B-1----:R-:W-:-:S04]  /*67f0*/  FFMA.FTZ R0, R127, c[0x0][0x23c], -R5 ;  /* 0x00008f007f007a23 */ /* 0x002fc80000010805 */
[----:B------:R1:W3:Y:S02]  /*6800*/  MUFU.EX2 R109, R0 ;  /* 0x00000000006d7308 */ /* 0x0002e40000000800 */
[C---:B------:R-:W-:Y:S08]  /*6810*/  HMMA.16816.F32 R40, R8.reuse, R16, R40 ;  /* 0x000000100828723c */ /* 0x040ff00000001828 */
[----:B------:R-:W-:Y:S01]  /*6820*/  HMMA.16816.F32 R76, R8, R18, R60 ;  /* 0x00000012084c723c */ /* 0x000fe2000000183c */
[----:B------:R-:W4:Y:S01]  /*6830*/  LDSM.16.MT88.4 R16, [R135+0xb000] ;  /* 0x00b000008710783b */ /* 0x000f220000004200 */
[----:B-1----:R-:W-:-:S06]  /*6840*/  FFMA.FTZ R0, R126, c[0x0][0x23c], -R5 ;  /* 0x00008f007e007a23 */ /* 0x002fcc0000010805 */
[C---:B------:R-:W-:Y:S01]  /*6850*/  HMMA.16816.F32 R68, R8.reuse, R22, R44 ;  /* 0x000000160844723c */ /* 0x040fe2000000182c */
[----:B------:R1:W-:Y:S07]  /*6860*/  MUFU.EX2 R121, R0 ;  /* 0x0000000000797308 */ /* 0x0003ee0000000800 */
[----:B------:R-:W-:Y:S01]  /*6870*/  HMMA.16816.F32 R20, R8, R14, R52 ;  /* 0x0000000e0814723c */ /* 0x000fe20000001834 */
[----:B------:R-:W5:Y:S06]  /*6880*/  LDSM.16.MT88.4 R12, [R216+0xb000] ;  /* 0x00b00000d80c783b */ /* 0x000f6c0000004200 */
[----:B------:R-:W-:-:S02]  /*6890*/  F2FP.PACK_AB R8, R112, R105 ;  /* 0x000000697008723e */ /* 0x000fc400000000ff */
[----:B---3--:R-:W-:Y:S01]  /*68a0*/  F2FP.PACK_AB R9, R109, R108 ;  /* 0x0000006c6d09723e */ /* 0x008fe200000000ff */
[----:B-1----:R-:W-:Y:S01]  /*68b0*/  FFMA.FTZ R0, R125, c[0x0][0x23c], -R5 ;  /* 0x00008f007d007a23 */ /* 0x002fe20000010805 */
[----:B------:R-:W-:Y:S02]  /*68c0*/  F2FP.PACK_AB R10, R128, R120 ;  /* 0x00000078800a723e */ /* 0x000fe400000000ff */
[----:B------:R-:W-:Y:S01]  /*68d0*/  MOV R125, R211 ;  /* 0x000000d3007d7202 */ /* 0x000fe20000000f00 */
[----:B------:R1:W3:Y:S02]  /*68e0*/  MUFU.EX2 R126, R0 ;  /* 0x00000000007e7308 */ /* 0x0002e40000000800 */
[----:B-1----:R-:W-:Y:S01]  /*68f0*/  FFMA.FTZ R0, R129, c[0x0][0x23c], -R6 ;  /* 0x00008f0081007a23 */ /* 0x002fe20000010806 */
[----:B---3--:R-:W-:-:S05]  /*6900*/  F2FP.PACK_AB R11, R126, R121 ;  /* 0x000000797e0b723e */ /* 0x008fca00000000ff */
[----:B------:R1:W-:Y:S02]  /*6910*/  MUFU.EX2 R127, R0 ;  /* 0x00000000007f7308 */ /* 0x0003e40000000800 */
[C---:B--2---:R-:W-:Y:S08]  /*6920*/  HMMA.16816.F32 R60, R8.reuse, R30, R72 ;  /* 0x0000001e083c723c */ /* 0x044ff00000001848 */
[----:B----4-:R-:W-:Y:S01]  /*6930*/  HMMA.16816.F32 R72, R8, R18, R76 ;  /* 0x000000120848723c */ /* 0x010fe2000000184c */
[----:B-1----:R-:W-:-:S06]  /*6940*/  FFMA.FTZ R0, R130, c[0x0][0x23c], -R6 ;  /* 0x00008f0082007a23 */ /* 0x002fcc0000010806 */
[----:B------:R-:W-:Y:S01]  /*6950*/  MOV R78, R7 ;  /* 0x00000007004e7202 */ /* 0x000fe20000000f00 */
[----:B------:R1:W2:Y:S01]  /*6960*/  MUFU.EX2 R118, R0 ;  /* 0x0000000000767308 */ /* 0x0002a20000000800 */
[C---:B------:R-:W-:Y:S01]  /*6970*/  HMMA.16816.F32 R44, R8.reuse, R28, R64 ;  /* 0x0000001c082c723c */ /* 0x040fe20000001840 */
[----:B------:R-:W-:Y:S07]  /*6980*/  LDSM.16.MT88.4 R28, [R134+0xb800] ;  /* 0x00b80000861c783b */ /* 0x000fee0000004200 */
[----:B------:R-:W-:Y:S01]  /*6990*/  HMMA.16816.F32 R48, R8, R24, R48 ;  /* 0x000000180830723c */ /* 0x000fe20000001830 */
[----:B-1----:R-:W-:Y:S01]  /*69a0*/  FFMA.FTZ R0, R132, c[0x0][0x23c], -R6 ;  /* 0x00008f0084007a23 */ /* 0x002fe20000010806 */
[----:B--2---:R-:W-:-:S06]  /*69b0*/  MOV R77, R118 ;  /* 0x00000076004d7202 */ /* 0x004fcc0000000f00 */
[C---:B------:R-:W-:Y:S01]  /*69c0*/  HMMA.16816.F32 R64, R8.reuse, R26, R68 ;  /* 0x0000001a0840723c */ /* 0x040fe20000001844 */
[----:B------:R-:W-:Y:S01]  /*69d0*/  MOV R118, R212 ;  /* 0x000000d400767202 */ /* 0x000fe20000000f00 */
[----:B------:R1:W-:Y:S01]  /*69e0*/  MUFU.EX2 R104, R0 ;  /* 0x0000000000687308 */ /* 0x0003e20000000800 */
[----:B------:R-:W2:Y:S05]  /*69f0*/  LDSM.16.MT88.4 R24, [R217+0xb800] ;  /* 0x00b80000d918783b */ /* 0x000eaa0000004200 */
[C---:B------:R-:W-:Y:S01]  /*6a00*/  HMMA.16816.F32 R40, R8.reuse, R16, R40 ;  /* 0x000000100828723c */ /* 0x040fe20000001828 */
[----:B------:R-:W3:Y:S07]  /*6a10*/  LDSM.16.MT88.4 R16, [R135+0xb800] ;  /* 0x00b800008710783b */ /* 0x000eee0000004200 */
[----:B-----5:R-:W-:Y:S01]  /*6a20*/  HMMA.16816.F32 R32, R8, R12, R32 ;  /* 0x0000000c0820723c */ /* 0x020fe20000001820 */
[----:B-1----:R-:W-:-:S04]  /*6a30*/  FFMA.FTZ R0, R131, c[0x0][0x23c], -R6 ;  /* 0x00008f0083007a23 */ /* 0x002fc80000010806 */
[----:B------:R1:W4:Y:S03]  /*6a40*/  MUFU.EX2 R107, R0 ;  /* 0x00000000006b7308 */ /* 0x0003260000000800 */
[----:B------:R-:W-:Y:S01]  /*6a50*/  HMMA.16816.F32 R20, R8, R14, R20 ;  /* 0x0000000e0814723c */ /* 0x000fe20000001814 */
[----:B------:R-:W5:Y:S06]  /*6a60*/  LDSM.16.MT88.4 R12, [R216+0xb800] ;  /* 0x00b80000d80c783b */ /* 0x000f6c0000004200 */
[----:B------:R-:W-:Y:S01]  /*6a70*/  F2FP.PACK_AB R8, R77, R127 ;  /* 0x0000007f4d08723e */ /* 0x000fe200000000ff */
[----:B-1----:R-:W-:Y:S01]  /*6a80*/  FFMA.FTZ R0, R139, c[0x0][0x23c], -R5 ;  /* 0x00008f008b007a23 */ /* 0x002fe20000010805 */
[----:B----4-:R-:W-:-:S03]  /*6a90*/  F2FP.PACK_AB R10, R107, R104 ;  /* 0x000000686b0a723e */ /* 0x010fc600000000ff */
[----:B------:R1:W4:Y:S02]  /*6aa0*/  MUFU.EX2 R122, R0 ;  /* 0x00000000007a7308 */ /* 0x0003240000000800 */
[----:B-1----:R-:W-:Y:S01]  /*6ab0*/  FFMA.FTZ R0, R138, c[0x0][0x23c], -R5 ;  /* 0x00008f008a007a23 */ /* 0x002fe20000010805 */
[----:B----4-:R-:W-:Y:S02]  /*6ac0*/  MOV R76, R122 ;  /* 0x0000007a004c7202 */ /* 0x010fe40000000f00 */
[----:B------:R-:W-:-:S03]  /*6ad0*/  MOV R122, R214 ;  /* 0x000000d6007a7202 */ /* 0x000fc60000000f00 */
[----:B------:R1:W4:Y:S02]  /*6ae0*/  MUFU.EX2 R115, R0 ;  /* 0x0000000000737308 */ /* 0x0003240000000800 */
[----:B-1----:R-:W-:Y:S01]  /*6af0*/  FFMA.FTZ R0, R137, c[0x0][0x23c], -R5 ;  /* 0x00008f0089007a23 */ /* 0x002fe20000010805 */
[----:B----4-:R-:W-:Y:S02]  /*6b00*/  MOV R79, R115 ;  /* 0x00000073004f7202 */ /* 0x010fe40000000f00 */
[----:B------:R-:W-:-:S03]  /*6b10*/  MOV R115, R213 ;  /* 0x000000d500737202 */ /* 0x000fc60000000f00 */
[----:B------:R1:W-:Y:S01]  /*6b20*/  MUFU.EX2 R103, R0 ;  /* 0x0000000000677308 */ /* 0x0003e20000000800 */
[----:B------:R-:W-:Y:S01]  /*6b30*/  F2FP.PACK_AB R9, R79, R76 ;  /* 0x0000004c4f09723e */ /* 0x000fe200000000ff */
[----:B-1----:R-:W-:-:S06]  /*6b40*/  FFMA.FTZ R0, R136, c[0x0][0x23c], -R5 ;  /* 0x00008f0088007a23 */ /* 0x002fcc0000010805 */
[----:B------:R1:W4:Y:S02]  /*6b50*/  MUFU.EX2 R56, R0 ;  /* 0x0000000000387308 */ /* 0x0003240000000800 */
[----:B-1----:R-:W-:Y:S01]  /*6b60*/  FFMA.FTZ R0, R140, c[0x0][0x23c], -R6 ;  /* 0x00008f008c007a23 */ /* 0x002fe20000010806 */
[----:B----4-:R-:W-:-:S05]  /*6b70*/  F2FP.PACK_AB R11, R56, R103 ;  /* 0x00000067380b723e */ /* 0x010fca00000000ff */
[----:B------:R1:W-:Y:S02]  /*6b80*/  MUFU.EX2 R251, R0 ;  /* 0x0000000000fb7308 */ /* 0x0003e40000000800 */
[C---:B--2---:R-:W-:Y:S08]  /*6b90*/  HMMA.16816.F32 R48, R8.reuse, R24, R48 ;  /* 0x000000180830723c */ /* 0x044ff00000001830 */
[----:B------:R-:W-:Y:S01]  /*6ba0*/  HMMA.16816.F32 R64, R8, R26, R64 ;  /* 0x0000001a0840723c */ /* 0x000fe20000001840 */
[----:B------:R-:W2:Y:S01]  /*6bb0*/  LDSM.16.MT88.4 R24, [R217+0xc000] ;  /* 0x00c00000d918783b */ /* 0x000ea20000004200 */
[----:B-1----:R-:W-:-:S04]  /*6bc0*/  FFMA.FTZ R0, R141, c[0x0][0x23c], -R6 ;  /* 0x00008f008d007a23 */ /* 0x002fc80000010806 */
[----:B------:R1:W4:Y:S02]  /*6bd0*/  MUFU.EX2 R57, R0 ;  /* 0x0000000000397308 */ /* 0x0003240000000800 */
[C---:B---3--:R-:W-:Y:S08]  /*6be0*/  HMMA.16816.F32 R52, R8.reuse, R16, R40 ;  /* 0x000000100834723c */ /* 0x048ff00000001828 */
[----:B------:R-:W-:Y:S01]  /*6bf0*/  HMMA.16816.F32 R72, R8, R18, R72 ;  /* 0x000000120848723c */ /* 0x000fe20000001848 */
[----:B------:R-:W3:Y:S01]  /*6c00*/  LDSM.16.MT88.4 R16, [R135+0xc000] ;  /* 0x00c000008710783b */ /* 0x000ee20000004200 */
        /* <DEDUP_REMOVED lines=77> */
[----:B------:R-:W-:-:S02]  /*70e0*/  F2FP.PACK_AB R10, R154, R211 ;  /* 0x000000d39a0a723e */ /* 0x000fc400000000ff */
[----:B------:R-:W-:Y:S01]  /*70f0*/  MOV R157, R57 ;  /* 0x00000039009d7202 */ /* 0x000fe20000000f00 */
[----:B------:R1:W-:Y:S02]  /*7100*/  MUFU.EX2 R149, R0 ;  /* 0x0000000000957308 */ /* 0x0003e40000000800 */
[----:B-1----:R-:W-:Y:S01]  /*7110*/  FFMA.FTZ R0, R156, c[0x0][0x23c], -R5 ;  /* 0x00008f009c007a23 */ /* 0x002fe20000010805 */
[----:B------:R-:W-:-:S05]  /*7120*/  MOV R156, R56 ;  /* 0x00000038009c7202 */ /* 0x000fca0000000f00 */
[----:B------:R1:W4:Y:S02]  /*7130*/  MUFU.EX2 R147, R0 ;  /* 0x0000000000937308 */ /* 0x0003240000000800 */
[----:B-1----:R-:W-:Y:S01]  /*7140*/  FFMA.FTZ R0, R155, c[0x0][0x23c], -R5 ;  /* 0x00008f009b007a23 */ /* 0x002fe20000010805 */
[----:B----4-:R-:W-:Y:S02]  /*7150*/  F2FP.PACK_AB R9, R147, R149 ;  /* 0x000000959309723e */ /* 0x010fe400000000ff */
[----:B------:R-:W-:-:S03]  /*7160*/  MOV R155, R107 ;  /* 0x0000006b009b7202 */ /* 0x000fc60000000f00 */
[----:B------:R1:W-:Y:S02]  /*7170*/  MUFU.EX2 R151, R0 ;  /* 0x0000000000977308 */ /* 0x0003e40000000800 */
[----:B-1----:R-:W-:-:S06]  /*7180*/  FFMA.FTZ R0, R99, c[0x0][0x23c], -R5 ;  /* 0x00008f0063007a23 */ /* 0x002fcc0000010805 */
[----:B------:R1:W4:Y:S02]  /*7190*/  MUFU.EX2 R148, R0 ;  /* 0x0000000000947308 */ /* 0x0003240000000800 */
[----:B-1----:R-:W-:Y:S01]  /*71a0*/  FFMA.FTZ R0, R158, c[0x0][0x23c], -R6 ;  /* 0x00008f009e007a23 */ /* 0x002fe20000010806 */
[----:B----4-:R-:W-:Y:S02]  /*71b0*/  F2FP.PACK_AB R11, R148, R151 ;  /* 0x00000097940b723e */ /* 0x010fe400000000ff */
[----:B------:R-:W-:-:S03]  /*71c0*/  MOV R158, R103 ;  /* 0x00000067009e7202 */ /* 0x000fc60000000f00 */
[----:B------:R1:W-:Y:S02]  /*71d0*/  MUFU.EX2 R145, R0 ;  /* 0x0000000000917308 */ /* 0x0003e40000000800 */
[C---:B--2---:R-:W-:Y:S08]  /*71e0*/  HMMA.16816.F32 R48, R8.reuse, R24, R48 ;  /* 0x000000180830723c */ /* 0x044ff00000001830 */
[----:B------:R-:W-:Y:S01]  /*71f0*/  HMMA.16816.F32 R64, R8, R26, R64 ;  /* 0x0000001a0840723c */ /* 0x000fe20000001840 */
[----:B------:R-:W2:Y:S01]  /*7200*/  LDSM.16.MT88.4 R24, [R217+0xd800] ;  /* 0x00d80000d918783b */ /* 0x000ea20000004200 */
[----:B-1----:R-:W-:Y:S01]  /*7210*/  FFMA.FTZ R0, R159, c[0x0][0x23c], -R6 ;  /* 0x00008f009f007a23 */ /* 0x002fe20000010806 */
[----:B------:R-:W-:-:S03]  /*7220*/  MOV R159, R104 ;  /* 0x00000068009f7202 */ /* 0x000fc60000000f00 */
[----:B------:R1:W4:Y:S02]  /*7230*/  MUFU.EX2 R146, R0 ;  /* 0x0000000000927308 */ /* 0x0003240000000800 */
[C---:B---3--:R-:W-:Y:S08]  /*7240*/  HMMA.16816.F32 R52, R8.reuse, R16, R52 ;  /* 0x000000100834723c */ /* 0x048ff00000001834 */
[----:B------:R-:W-:Y:S01]  /*7250*/  HMMA.16816.F32 R72, R8, R18, R72 ;  /* 0x000000120848723c */ /* 0x000fe20000001848 */
[----:B------:R-:W3:Y:S01]  /*7260*/  LDSM.16.MT88.4 R16, [R135+0xd800] ;  /* 0x00d800008710783b */ /* 0x000ee20000004200 */
[----:B-1----:R-:W-:Y:S01]  /*7270*/  FFMA.FTZ R0, R164, c[0x0][0x23c], -R6 ;  /* 0x00008f00a4007a23 */ /* 0x002fe20000010806 */
[----:B------:R-:W-:-:S05]  /*7280*/  MOV R164, R125 ;  /* 0x0000007d00a47202 */ /* 0x000fca0000000f00 */
[C---:B-----5:R-:W-:Y:S01]  /*7290*/  HMMA.16816.F32 R40, R8.reuse, R12, R40 ;  /* 0x0000000c0828723c */ /* 0x060fe20000001828 */
[----:B------:R1:W-:Y:S07]  /*72a0*/  MUFU.EX2 R143, R0 ;  /* 0x00000000008f7308 */ /* 0x0003ee0000000800 */
[C---:B------:R-:W-:Y:S01]  /*72b0*/  HMMA.16816.F32 R20, R8.reuse, R14, R20 ;  /* 0x0000000e0814723c */ /* 0x040fe20000001814 */
[----:B------:R-:W5:Y:S07]  /*72c0*/  LDSM.16.MT88.4 R12, [R216+0xd800] ;  /* 0x00d80000d80c783b */ /* 0x000f6e0000004200 */
        /* <DEDUP_REMOVED lines=8> */
[----:B------:R-:W-:-:S02]  /*7350*/  MOV R168, R127 ;  /* 0x0000007f00a87202 */ /* 0x000fc40000000f00 */
[----:B------:R-:W-:Y:S01]  /*7360*/  F2FP.PACK_AB R10, R142, R143 ;  /* 0x0000008f8e0a723e */ /* 0x000fe200000000ff */
[----:B------:R1:W-:Y:S02]  /*7370*/  MUFU.EX2 R141, R0 ;  /* 0x00000000008d7308 */ /* 0x0003e40000000800 */
[----:B-1----:R-:W-:Y:S01]  /*7380*/  FFMA.FTZ R0, R167, c[0x0][0x23c], -R5 ;  /* 0x00008f00a7007a23 */ /* 0x002fe20000010805 */
[----:B------:R-:W-:-:S05]  /*7390*/  MOV R167, R128 ;  /* 0x0000008000a77202 */ /* 0x000fca0000000f00 */
[----:B------:R1:W4:Y:S02]  /*73a0*/  MUFU.EX2 R140, R0 ;  /* 0x00000000008c7308 */ /* 0x0003240000000800 */
[----:B-1----:R-:W-:Y:S01]  /*73b0*/  FFMA.FTZ R0, R166, c[0x0][0x23c], -R5 ;  /* 0x00008f00a6007a23 */ /* 0x002fe20000010805 */
[----:B------:R-:W-:Y:S02]  /*73c0*/  MOV R166, R121 ;  /* 0x0000007900a67202 */ /* 0x000fe40000000f00 */
[----:B----4-:R-:W-:-:S03]  /*73d0*/  F2FP.PACK_AB R9, R140, R141 ;  /* 0x0000008d8c09723e */ /* 0x010fc600000000ff */
[----:B------:R1:W-:Y:S02]  /*73e0*/  MUFU.EX2 R138, R0 ;  /* 0x00000000008a7308 */ /* 0x0003e40000000800 */
[----:B-1----:R-:W-:Y:S01]  /*73f0*/  FFMA.FTZ R0, R165, c[0x0][0x23c], -R5 ;  /* 0x00008f00a5007a23 */ /* 0x002fe20000010805 */
[----:B------:R-:W-:-:S05]  /*7400*/  MOV R165, R122 ;  /* 0x0000007a00a57202 */ /* 0x000fca0000000f00 */
[----:B------:R1:W4:Y:S02]  /*7410*/  MUFU.EX2 R139, R0 ;  /* 0x00000000008b7308 */ /* 0x0003240000000800 */
[----:B-1----:R-:W-:Y:S01]  /*7420*/  FFMA.FTZ R0, R169, c[0x0][0x23c], -R6 ;  /* 0x00008f00a9007a23 */ /* 0x002fe20000010806 */
[----:B------:R-:W-:Y:S02]  /*7430*/  MOV R169, R120 ;  /* 0x0000007800a97202 */ /* 0x000fe40000000f00 */
[----:B----4-:R-:W-:-:S03]  /*7440*/  F2FP.PACK_AB R11, R139, R138 ;  /* 0x0000008a8b0b723e */ /* 0x010fc600000000ff */
[----:B------:R1:W-:Y:S04]  /*7450*/  MUFU.EX2 R136, R0 ;  /* 0x0000000000887308 */ /* 0x0003e80000000800 */
[C---:B--2---:R-:W-:Y:S08]  /*7460*/  HMMA.16816.F32 R48, R8.reuse, R24, R48 ;  /* 0x000000180830723c */ /* 0x044ff00000001830 */
[----:B------:R-:W-:Y:S01]  /*7470*/  HMMA.16816.F32 R64, R8, R26, R64 ;  /* 0x0000001a0840723c */ /* 0x000fe20000001840 */
[----:B-1----:R-:W-:Y:S01]  /*7480*/  FFMA.FTZ R0, R170, c[0x0][0x23c], -R6 ;  /* 0x00008f00aa007a23 */ /* 0x002fe20000010806 */
[----:B------:R-:W-:-:S03]  /*7490*/  MOV R170, R119 ;  /* 0x0000007700aa7202 */ /* 0x000fc60000000f00 */
[----:B------:R1:W2:Y:S03]  /*74a0*/  MUFU.EX2 R137, R0 ;  /* 0x0000000000897308 */ /* 0x0002a60000000800 */
[C---:B---3--:R-:W-:Y:S08]  /*74b0*/  HMMA.16816.F32 R52, R8.reuse, R16, R52 ;  /* 0x000000100834723c */ /* 0x048ff00000001834 */
[----:B------:R-:W-:Y:S01]  /*74c0*/  HMMA.16816.F32 R72, R8, R18, R72 ;  /* 0x000000120848723c */ /* 0x000fe20000001848 */
[----:B------:R-:W3:Y:S01]  /*74d0*/  LDSM.16.MT88.4 R16, [R135+0xe000] ;  /* 0x00e000008710783b */ /* 0x000ee20000004200 */
[----:B-1----:R-:W-:Y:S01]  /*74e0*/  FFMA.FTZ R0, R171, c[0x0][0x23c], -R6 ;  /* 0x00008f00ab007a23 */ /* 0x002fe20000010806 */
[----:B------:R-:W-:-:S05]  /*74f0*/  MOV R171, R109 ;  /* 0x0000006d00ab7202 */ /* 0x000fca0000000f00 */
[C---:B-----5:R-:W-:Y:S01]  /*7500*/  HMMA.16816.F32 R24, R8.reuse, R12, R40 ;  /* 0x0000000c0818723c */ /* 0x060fe20000001828 */
[----:B------:R-:W-:Y:S01]  /*7510*/  LDSM.16.MT88.4 R40, [R134+0xe800] ;  /* 0x00e800008628783b */ /* 0x000fe20000004200 */
[----:B------:R1:W-:Y:S06]  /*7520*/  MUFU.EX2 R132, R0 ;  /* 0x0000000000847308 */ /* 0x0003ec0000000800 */
[C---:B------:R-:W-:Y:S01]  /*7530*/  HMMA.16816.F32 R20, R8.reuse, R14, R20 ;  /* 0x0000000e0814723c */ /* 0x040fe20000001814 */
[----:B------:R-:W4:Y:S07]  /*7540*/  LDSM.16.MT88.4 R12, [R216+0xe000] ;  /* 0x00e00000d80c783b */ /* 0x000f2e0000004200 */
[----:B------:R-:W-:Y:S01]  /*7550*/  HMMA.16816.F32 R44, R8, R28, R44 ;  /* 0x0000001c082c723c */ /* 0x000fe2000000182c */
[----:B-1----:R-:W-:Y:S01]  /*7560*/  FFMA.FTZ R0, R160, c[0x0][0x23c], -R6 ;  /* 0x00008f00a0007a23 */ /* 0x002fe20000010806 */
[----:B------:R-:W-:-:S03]  /*7570*/  MOV R160, R112 ;  /* 0x0000007000a07202 */ /* 0x000fc60000000f00 */
[----:B------:R1:W5:Y:S03]  /*7580*/  MUFU.EX2 R131, R0 ;  /* 0x0000000000837308 */ /* 0x0003660000000800 */
[----:B------:R-:W-:Y:S01]  /*7590*/  HMMA.16816.F32 R60, R8, R30, R60 ;  /* 0x0000001e083c723c */ /* 0x000fe2000000183c */
[----:B------:R-:W3:Y:S06]  /*75a0*/  LDSM.16.MT88.4 R28, [R217+0xe000] ;  /* 0x00e00000d91c783b */ /* 0x000eec0000004200 */
[----:B--2---:R-:W-:Y:S01]  /*75b0*/  F2FP.PACK_AB R8, R137, R136 ;  /* 0x000000888908723e */ /* 0x004fe200000000ff */
[----:B-1----:R-:W-:Y:S01]  /*75c0*/  FFMA.FTZ R0, R175, c[0x0][0x23c], -R5 ;  /* 0x00008f00af007a23 */ /* 0x002fe20000010805 */
[----:B------:R-:W-:-:S02]  /*75d0*/  MOV R175, R108 ;  /* 0x0000006c00af7202 */ /* 0x000fc40000000f00 */
[----:B-----5:R-:W-:Y:S01]  /*75e0*/  F2FP.PACK_AB R10, R131, R132 ;  /* 0x00000084830a723e */ /* 0x020fe200000000ff */
[----:B------:R1:W-:Y:S02]  /*75f0*/  MUFU.EX2 R130, R0 ;  /* 0x0000000000827308 */ /* 0x0003e40000000800 */
[----:B-1----:R-:W-:Y:S01]  /*7600*/  FFMA.FTZ R0, R174, c[0x0][0x23c], -R5 ;  /* 0x00008f00ae007a23 */ /* 0x002fe20000010805 */
[----:B------:R-:W-:-:S05]  /*7610*/  MOV R174, R105 ;  /* 0x0000006900ae7202 */ /* 0x000fca0000000f00 */
[----:B------:R1:W2:Y:S02]  /*7620*/  MUFU.EX2 R129, R0 ;  /* 0x0000000000817308 */ /* 0x0002a40000000800 */
[----:B-1----:R-:W-:Y:S01]  /*7630*/  FFMA.FTZ R0, R173, c[0x0][0x23c], -R5 ;  /* 0x00008f00ad007a23 */ /* 0x002fe20000010805 */
[----:B------:R-:W-:Y:S02]  /*7640*/  MOV R173, R110 ;  /* 0x0000006e00ad7202 */ /* 0x000fe40000000f00 */
[----:B--2---:R-:W-:-:S03]  /*7650*/  F2FP.PACK_AB R9, R129, R130 ;  /* 0x000000828109723e */ /* 0x004fc600000000ff */
[----:B------:R1:W-:Y:S02]  /*7660*/  MUFU.EX2 R128, R0 ;  /* 0x0000000000807308 */ /* 0x0003e40000000800 */
[----:B-1----:R-:W-:Y:S01]  /*7670*/  FFMA.FTZ R0, R162, c[0x0][0x23c], -R5 ;  /* 0x00008f00a2007a23 */ /* 0x002fe20000010805 */
[----:B------:R-:W-:-:S05]  /*7680*/  MOV R162, R116 ;  /* 0x0000007400a27202 */ /* 0x000fca0000000f00 */
[----:B------:R1:W2:Y:S02]  /*7690*/  MUFU.EX2 R127, R0 ;  /* 0x00000000007f7308 */ /* 0x0002a40000000800 */
[----:B-1----:R-:W-:Y:S01]  /*76a0*/  FFMA.FTZ R0, R150, c[0x0][0x23c], -R6 ;  /* 0x00008f0096007a23 */ /* 0x002fe20000010806 */
[----:B------:R-:W-:Y:S02]  /*76b0*/  MOV R150, R117 ;  /* 0x0000007500967202 */ /* 0x000fe40000000f00 */
[----:B--2---:R-:W-:-:S03]  /*76c0*/  F2FP.PACK_AB R11, R127, R128 ;  /* 0x000000807f0b723e */ /* 0x004fc600000000ff */
[----:B------:R1:W-:Y:S04]  /*76d0*/  MUFU.EX2 R125, R0 ;  /* 0x00000000007d7308 */ /* 0x0003e80000000800 */
[C---:B---3--:R-:W-:Y:S08]  /*76e0*/  HMMA.16816.F32 R56, R8.reuse, R16, R52 ;  /* 0x000000100838723c */ /* 0x048ff00000001834 */
        /* <DEDUP_REMOVED lines=8> */
[----:B-1----:R-:W-:Y:S01]  /*7770*/  FFMA.FTZ R0, R133, c[0x0][0x23c], -R6 ;  /* 0x00008f0085007a23 */ /* 0x002fe20000010806 */
[----:B------:R-:W-:-:S05]  /*7780*/  MOV R133, R106 ;  /* 0x0000006a00857202 */ /* 0x000fca0000000f00 */
[C---:B------:R-:W-:Y:S01]  /*7790*/  HMMA.16816.F32 R44, R8.reuse, R32, R44 ;  /* 0x00000020082c723c */ /* 0x040fe2000000182c */
[----:B------:R1:W-:Y:S07]  /*77a0*/  MUFU.EX2 R122, R0 ;  /* 0x00000000007a7308 */ /* 0x0003ee0000000800 */
[C---:B------:R-:W-:Y:S08]  /*77b0*/  HMMA.16816.F32 R60, R8.reuse, R34, R60 ;  /* 0x00000022083c723c */ /* 0x040ff0000000183c */
[----:B------:R-:W-:Y:S01]  /*77c0*/  HMMA.16816.F32 R48, R8, R28, R48 ;  /* 0x0000001c0830723c */ /* 0x000fe20000001830 */
[----:B-1----:R-:W-:Y:S01]  /*77d0*/  FFMA.FTZ R0, R124, c[0x0][0x23c], -R6 ;  /* 0x00008f007c007a23 */ /* 0x002fe20000010806 */
[----:B------:R-:W-:-:S03]  /*77e0*/  MOV R124, R101 ;  /* 0x00000065007c7202 */ /* 0x000fc60000000f00 */
[----:B------:R1:W5:Y:S03]  /*77f0*/  MUFU.EX2 R121, R0 ;  /* 0x0000000000797308 */ /* 0x0003660000000800 */
[----:B------:R-:W-:Y:S01]  /*7800*/  HMMA.16816.F32 R64, R8, R30, R64 ;  /* 0x0000001e0840723c */ /* 0x000fe20000001840 */
[----:B------:R-:W2:Y:S06]  /*7810*/  LDSM.16.MT88.4 R28, [R217+0xe800] ;  /* 0x00e80000d91c783b */ /* 0x000eac0000004200 */
[----:B---3--:R-:W-:Y:S01]  /*7820*/  F2FP.PACK_AB R8, R126, R125 ;  /* 0x0000007d7e08723e */ /* 0x008fe200000000ff */
[----:B-1----:R-:W-:Y:S01]  /*7830*/  FFMA.FTZ R0, R176, c[0x0][0x23c], -R5 ;  /* 0x00008f00b0007a23 */ /* 0x002fe20000010805 */
[----:B------:R-:W-:-:S02]  /*7840*/  MOV R176, R118 ;  /* 0x0000007600b07202 */ /* 0x000fc40000000f00 */
[----:B-----5:R-:W-:Y:S01]  /*7850*/  F2FP.PACK_AB R10, R121, R122 ;  /* 0x0000007a790a723e */ /* 0x020fe200000000ff */
[----:B------:R1:W-:Y:S02]  /*7860*/  MUFU.EX2 R120, R0 ;  /* 0x0000000000787308 */ /* 0x0003e40000000800 */
[----:B------:R-:W-:-:S04]  /*7870*/  FADD.FTZ R4, R176, R4 ;  /* 0x00000004b0047221 */ /* 0x000fc80000010000 */
[----:B------:R-:W-:-:S04]  /*7880*/  FADD.FTZ R4, R133, R4 ;  /* 0x0000000485047221 */ /* 0x000fc80000010000 */
[----:B------:R-:W-:Y:S02]  /*7890*/  FADD.FTZ R4, R150, R4 ;  /* 0x0000000496047221 */ /* 0x000fe40000010000 */
[----:B-1----:R-:W-:Y:S01]  /*78a0*/  FFMA.FTZ R0, R172, c[0x0][0x23c], -R5 ;  /* 0x00008f00ac007a23 */ /* 0x002fe20000010805 */
[----:B------:R-:W-:-:S03]  /*78b0*/  MOV R172, R115 ;  /* 0x0000007300ac7202 */ /* 0x000fc60000000f00 */
[----:B------:R1:W3:Y:S02]  /*78c0*/  MUFU.EX2 R119, R0 ;  /* 0x0000000000777308 */ /* 0x0002e40000000800 */
[----:B-1----:R-:W-:Y:S01]  /*78d0*/  FFMA.FTZ R0, R144, c[0x0][0x23c], -R5 ;  /* 0x00008f0090007a23 */ /* 0x002fe20000010805 */
[----:B------:R-:W-:Y:S02]  /*78e0*/  MOV R144, R102 ;  /* 0x0000006600907202 */ /* 0x000fe40000000f00 */
[----:B---3--:R-:W-:-:S03]  /*78f0*/  F2FP.PACK_AB R9, R119, R120 ;  /* 0x000000787709723e */ /* 0x008fc600000000ff */
[----:B------:R1:W-:Y:S01]  /*7900*/  MUFU.EX2 R118, R0 ;  /* 0x0000000000767308 */ /* 0x0003e20000000800 */
[----:B------:R-:W-:-:S04]  /*7910*/  FADD.FTZ R2, R2, R144 ;  /* 0x0000009002027221 */ /* 0x000fc80000010000 */
[----:B------:R-:W-:-:S04]  /*7920*/  FADD.FTZ R2, R172, R2 ;  /* 0x00000002ac027221 */ /* 0x000fc80000010000 */
[----:B------:R-:W-:-:S04]  /*7930*/  FADD.FTZ R2, R124, R2 ;  /* 0x000000027c027221 */ /* 0x000fc80000010000 */
[----:B------:R-:W-:Y:S02]  /*7940*/  FADD.FTZ R2, R161, R2 ;  /* 0x00000002a1027221 */ /* 0x000fe40000010000 */
[----:B-1----:R-:W-:Y:S02]  /*7950*/  FFMA.FTZ R0, R123, c[0x0][0x23c], -R5 ;  /* 0x00008f007b007a23 */ /* 0x002fe40000010805 */
[----:B------:R-:W-:Y:S02]  /*7960*/  FADD.FTZ R2, R162, R2 ;  /* 0x00000002a2027221 */ /* 0x000fe40000010000 */
[----:B------:R1:W3:Y:S02]  /*7970*/  MUFU.EX2 R117, R0 ;  /* 0x0000000000757308 */ /* 0x0002e40000000800 */
[----:B------:R-:W-:Y:S01]  /*7980*/  FADD.FTZ R2, R170, R2 ;  /* 0x00000002aa027221 */ /* 0x000fe20000010000 */
[----:B------:R-:W-:Y:S02]  /*7990*/  MOV R170, R169 ;  /* 0x000000a900aa7202 */ /* 0x000fe40000000f00 */
[----:B------:R-:W-:Y:S01]  /*79a0*/  MOV R169, R166 ;  /* 0x000000a600a97202 */ /* 0x000fe20000000f00 */
[----:B------:R-:W-:Y:S01]  /*79b0*/  FADD.FTZ R2, R164, R2 ;  /* 0x00000002a4027221 */ /* 0x000fe20000010000 */
[----:B------:R-:W-:-:S02]  /*79c0*/  MOV R166, R163 ;  /* 0x000000a300a67202 */ /* 0x000fc40000000f00 */
[----:B------:R-:W-:Y:S02]  /*79d0*/  MOV R164, R79 ;  /* 0x0000004f00a47202 */ /* 0x000fe40000000f00 */
[----:B------:R-:W-:Y:S01]  /*79e0*/  MOV R163, R77 ;  /* 0x0000004d00a37202 */ /* 0x000fe20000000f00 */
[----:B-1----:R-:W-:Y:S01]  /*79f0*/  FFMA.FTZ R0, R114, c[0x0][0x23c], -R6 ;  /* 0x00008f0072007a23 */ /* 0x002fe20000010806 */
[----:B---3--:R-:W-:-:S03]  /*7a00*/  F2FP.PACK_AB R11, R117, R118 ;  /* 0x00000076750b723e */ /* 0x008fc600000000ff */
[----:B------:R1:W-:Y:S04]  /*7a10*/  MUFU.EX2 R112, R0 ;  /* 0x0000000000707308 */ /* 0x0003e80000000800 */
        /* <DEDUP_REMOVED lines=121> */
[----:B------:R-:W-:Y:S01]  /*81b0*/  FADD.FTZ R0, R165, R0 ;  /* 0x00000000a5007221 */ /* 0x000fe20000010000 */
[----:B------:R-:W-:Y:S01]  /*81c0*/  MOV R165, R167 ;  /* 0x000000a700a57202 */ /* 0x000fe20000000f00 */
[----:B------:R2:W1:Y:S01]  /*81d0*/  MUFU.EX2 R85, R4 ;  /* 0x0000000400557308 */ /* 0x0004620000000800 */
[----:B------:R-:W-:Y:S01]  /*81e0*/  MOV R167, R168 ;  /* 0x000000a800a77202 */ /* 0x000fe20000000f00 */
[----:B------:R-:W-:Y:S01]  /*81f0*/  FADD.FTZ R0, R78, R0 ;  /* 0x000000004e007221 */ /* 0x000fe20000010000 */
[----:B------:R-:W-:-:S02]  /*8200*/  MOV R168, R76 ;  /* 0x0000004c00a87202 */ /* 0x000fc40000000f00 */
[----:B------:R-:W-:Y:S01]  /*8210*/  HMMA.16816.F32 R76, R8, R20, R48 ;  /* 0x00000014084c723c */ /* 0x000fe20000001830 */
[----:B------:R-:W-:Y:S01]  /*8220*/  FADD.FTZ R0, R175, R0 ;  /* 0x00000000af007221 */ /* 0x000fe20000010000 */
[----:B------:R-:W4:Y:S03]  /*8230*/  LDSM.16.MT88.4 R20, [R134+0x11000] ;  /* 0x011000008614783b */ /* 0x000f260000004200 */
[----:B------:R-:W-:Y:S02]  /*8240*/  FADD.FTZ R0, R171, R0 ;  /* 0x00000000ab007221 */ /* 0x000fe40000010000 */
[----:B-----5:R-:W-:Y:S02]  /*8250*/  F2FP.PACK_AB R8, R92, R91 ;  /* 0x0000005b5c08723e */ /* 0x020fe400000000ff */
[----:B------:R-:W-:Y:S01]  /*8260*/  FADD.FTZ R0, R169, R0 ;  /* 0x00000000a9007221 */ /* 0x000fe20000010000 */
[----:B---3--:R-:W-:Y:S01]  /*8270*/  F2FP.PACK_AB R9, R87, R88 ;  /* 0x000000585709723e */ /* 0x008fe200000000ff */
[----:B--2---:R-:W-:Y:S01]  /*8280*/  FADD.FTZ R4, R174, R2 ;  /* 0x00000002ae047221 */ /* 0x004fe20000010000 */
[----:B------:R-:W-:Y:S01]  /*8290*/  F2FP.PACK_AB R10, R89, R90 ;  /* 0x0000005a590a723e */ /* 0x000fe200000000ff */
[----:B------:R-:W-:Y:S01]  /*82a0*/  FFMA.FTZ R2, R196, c[0x0][0x23c], -R6 ;  /* 0x00008f00c4027a23 */ /* 0x000fe20000010806 */
[----:B-1----:R-:W-:Y:S01]  /*82b0*/  F2FP.PACK_AB R11, R85, R86 ;  /* 0x00000056550b723e */ /* 0x002fe200000000ff */
[----:B------:R-:W-:-:S02]  /*82c0*/  FADD.FTZ R4, R160, R4 ;  /* 0x00000004a0047221 */ /* 0x000fc40000010000 */
[----:B------:R1:W-:Y:S01]  /*82d0*/  MUFU.EX2 R84, R2 ;  /* 0x0000000200547308 */ /* 0x0003e20000000800 */
[----:B------:R-:W-:-:S03]  /*82e0*/  FADD.FTZ R0, R166, R0 ;  /* 0x00000000a6007221 */ /* 0x000fc60000010000 */
[----:B------:R-:W-:Y:S01]  /*82f0*/  HMMA.16816.F32 R44, R8, R28, R64 ;  /* 0x0000001c082c723c */ /* 0x000fe20000001840 */
[----:B------:R-:W-:-:S04]  /*8300*/  FADD.FTZ R0, R168, R0 ;  /* 0x00000000a8007221 */ /* 0x000fc80000010000 */
[----:B------:R-:W-:-:S03]  /*8310*/  FADD.FTZ R0, R164, R0 ;  /* 0x00000000a4007221 */ /* 0x000fc60000010000 */
[C---:B------:R-:W-:Y:S01]  /*8320*/  HMMA.16816.F32 R48, R8.reuse, R24, R60 ;  /* 0x000000180830723c */ /* 0x040fe2000000183c */
[----:B------:R-:W-:Y:S02]  /*8330*/  FADD.FTZ R0, R158, R0 ;  /* 0x000000009e007221 */ /* 0x000fe40000010000 */
[----:B-1----:R-:W-:Y:S02]  /*8340*/  FADD.FTZ R2, R170, R4 ;  /* 0x00000004aa027221 */ /* 0x002fe40000010000 */
[----:B------:R-:W-:Y:S02]  /*8350*/  FADD.FTZ R0, R156, R0 ;  /* 0x000000009c007221 */ /* 0x000fe40000010000 */
        /* <DEDUP_REMOVED lines=16> */
[C---:B------:R-:W-:Y:S01]  /*8460*/  HMMA.16816.F32 R52, R8.reuse, R18, R68 ;  /* 0x000000120834723c */ /* 0x040fe20000001844 */
[----:B------:R-:W-:Y:S01]  /*8470*/  FADD.FTZ R0, R212, R0 ;  /* 0x00000000d4007221 */ /* 0x000fe20000010000 */
[----:B------:R-:W1:Y:S01]  /*8480*/  LDSM.16.MT88.4 R16, [R217+0x11000] ;  /* 0x01100000d910783b */ /* 0x000e620000004200 */
[----:B------:R-:W-:Y:S02]  /*8490*/  FADD.FTZ R2, R250, R2 ;  /* 0x00000002fa027221 */ /* 0x000fe40000010000 */
[----:B------:R-:W-:Y:S01]  /*84a0*/  FADD.FTZ R0, R213, R0 ;  /* 0x00000000d5007221 */ /* 0x000fe20000010000 */
[----:B------:R-:W-:Y:S01]  /*84b0*/  LDSM.16.MT88.4 R156, [R135+0x11800] ;  /* 0x01180000879c783b */ /* 0x000fe20000004200 */
[----:B------:R-:W-:Y:S01]  /*84c0*/  FADD.FTZ R2, R252, R2 ;  /* 0x00000002fc027221 */ /* 0x000fe20000010000 */
[----:B----4-:R-:W-:Y:S01]  /*84d0*/  HMMA.16816.F32 R76, R8, R12, R76 ;  /* 0x0000000c084c723c */ /* 0x010fe2000000184c */
[----:B------:R-:W-:-:S02]  /*84e0*/  FADD.FTZ R0, R149, R0 ;  /* 0x0000000095007221 */ /* 0x000fc40000010000 */
[----:B------:R-:W-:Y:S02]  /*84f0*/  FADD.FTZ R2, R243, R2 ;  /* 0x00000002f3027221 */ /* 0x000fe40000010000 */
[----:B------:R-:W-:Y:S02]  /*8500*/  FADD.FTZ R0, R147, R0 ;  /* 0x0000000093007221 */ /* 0x000fe40000010000 */
[----:B------:R-:W-:Y:S01]  /*8510*/  FADD.FTZ R2, R245, R2 ;  /* 0x00000002f5027221 */ /* 0x000fe20000010000 */
[----:B------:R-:W-:Y:S01]  /*8520*/  HMMA.16816.F32 R32, R8, R14, R32 ;  /* 0x0000000e0820723c */ /* 0x000fe20000001820 */
[----:B------:R-:W-:Y:S01]  /*8530*/  FADD.FTZ R0, R151, R0 ;  /* 0x0000000097007221 */ /* 0x000fe20000010000 */
[----:B------:R-:W2:Y:S01]  /*8540*/  LDSM.16.MT88.4 R12, [R135+0x11000] ;  /* 0x01100000870c783b */ /* 0x000ea20000004200 */
[----:B------:R-:W-:Y:S02]  /*8550*/  FADD.FTZ R2, R242, R2 ;  /* 0x00000002f2027221 */ /* 0x000fe40000010000 */
[----:B------:R-:W-:-:S02]  /*8560*/  FADD.FTZ R0, R148, R0 ;  /* 0x0000000094007221 */ /* 0x000fc40000010000 */
[----:B------:R-:W-:Y:S01]  /*8570*/  FADD.FTZ R2, R244, R2 ;  /* 0x00000002f4027221 */ /* 0x000fe20000010000 */
[----:B------:R-:W-:Y:S01]  /*8580*/  LDSM.16.MT88.4 R148, [R217+0x11800] ;  /* 0x01180000d994783b */ /* 0x000fe20000004200 */
        /* <DEDUP_REMOVED lines=59> */
[----:B------:R3:W4:Y:S01]  /*8940*/  MUFU.EX2 R59, R4 ;  /* 0x00000004003b7308 */ /* 0x0007220000000800 */
        /* <DEDUP_REMOVED lines=13> */
[----:B----4-:R-:W-:-:S02]  /*8a20*/  FADD.FTZ R0, R59, R0 ;  /* 0x000000003b007221 */ /* 0x010fc40000010000 */
[----:B------:R-:W-:-:S04]  /*8a30*/  FADD.FTZ R2, R84, R2 ;  /* 0x0000000254027221 */ /* 0x000fc80000010000 */
[----:B------:R-:W-:-:S04]  /*8a40*/  FADD.FTZ R2, R65, R2 ;  /* 0x0000000241027221 */ /* 0x000fc80000010000 */
[----:B------:R-:W-:Y:S01]  /*8a50*/  FADD.FTZ R2, R64, R2 ;  /* 0x0000000240027221 */ /* 0x000fe20000010000 */
[C---:B---3--:R-:W-:Y:S01]  /*8a60*/  F2FP.PACK_AB R9, R60.reuse, R59 ;  /* 0x0000003b3c09723e */ /* 0x048fe200000000ff */
[--C-:B------:R-:W-:Y:S02]  /*8a70*/  FFMA.FTZ R4, R203, c[0x0][0x23c], -R5.reuse ;  /* 0x00008f00cb047a23 */ /* 0x100fe40000010805 */
[----:B------:R-:W-:Y:S02]  /*8a80*/  FADD.FTZ R0, R60, R0 ;  /* 0x000000003c007221 */ /* 0x000fe40000010000 */
[----:B------:R3:W4:Y:S01]  /*8a90*/  MUFU.EX2 R58, R4 ;  /* 0x00000004003a7308 */ /* 0x0007220000000800 */
[----:B------:R-:W-:Y:S02]  /*8aa0*/  FADD.FTZ R2, R61, R2 ;  /* 0x000000023d027221 */ /* 0x000fe40000010000 */
[----:B---3--:R-:W-:Y:S02]  /*8ab0*/  FFMA.FTZ R4, R204, c[0x0][0x23c], -R5 ;  /* 0x00008f00cc047a23 */ /* 0x008fe40000010805 */
[----:B----4-:R-:W-:-:S03]  /*8ac0*/  FADD.FTZ R0, R58, R0 ;  /* 0x000000003a007221 */ /* 0x010fc60000010000 */
[----:B------:R-:W3:Y:S02]  /*8ad0*/  MUFU.EX2 R57, R4 ;  /* 0x0000000400397308 */ /* 0x000ee40000000800 */
[----:B---3--:R-:W-:Y:S01]  /*8ae0*/  F2FP.PACK_AB R11, R57, R58 ;  /* 0x0000003a390b723e */ /* 0x008fe200000000ff */
[----:B------:R-:W-:Y:S02]  /*8af0*/  FFMA.FTZ R4, R205, c[0x0][0x23c], -R6 ;  /* 0x00008f00cd047a23 */ /* 0x000fe40000010806 */
[----:B------:R-:W-:-:S03]  /*8b00*/  FADD.FTZ R0, R57, R0 ;  /* 0x0000000039007221 */ /* 0x000fc60000010000 */
[----:B------:R3:W4:Y:S01]  /*8b10*/  MUFU.EX2 R56, R4 ;  /* 0x0000000400387308 */ /* 0x0007220000000800 */
        /* <DEDUP_REMOVED lines=21> */
[C---:B---3--:R-:W-:Y:S01]  /*8c70*/  FADD.FTZ R2, R37.reuse, R2 ;  /* 0x0000000225027221 */ /* 0x048fe20000010000 */
[----:B------:R-:W-:Y:S01]  /*8c80*/  F2FP.PACK_AB R166, R37, R38 ;  /* 0x0000002625a6723e */ /* 0x000fe200000000ff */
[----:B-1----:R-:W-:Y:S02]  /*8c90*/  FFMA.FTZ R4, R207, c[0x0][0x23c], -R5 ;  /* 0x00008f00cf047a23 */ /* 0x002fe40000010805 */
[----:B--2---:R-:W-:-:S03]  /*8ca0*/  FADD.FTZ R0, R19, R0 ;  /* 0x0000000013007221 */ /* 0x004fc60000010000 */
        /* <DEDUP_REMOVED lines=8> */
[----:B--2---:R-:W1:Y:S03]  /*8d30*/  LDSM.16.MT88.4 R4, [R216+0x11800] ;  /* 0x01180000d804783b */ /* 0x004e660000004200 */
[C---:B---3--:R-:W-:Y:S01]  /*8d40*/  FADD.FTZ R0, R16.reuse, R0 ;  /* 0x0000000010007221 */ /* 0x048fe20000010000 */
[----:B------:R-:W-:-:S04]  /*8d50*/  F2FP.PACK_AB R167, R16, R17 ;  /* 0x0000001110a7723e */ /* 0x000fc800000000ff */
[----:B------:R2:W-:Y:S03]  /*8d60*/  STL [R1+0x1c], R0 ;  /* 0x00001c0001007387 */ /* 0x0005e60000100800 */
[C---:B------:R-:W-:Y:S01]  /*8d70*/  HMMA.16816.F32 R136, R164.reuse, R140, R44 ;  /* 0x0000008ca488723c */ /* 0x040fe2000000182c */
[----:B------:R2:W-:Y:S07]  /*8d80*/  STL [R1+0x18], R2 ;  /* 0x0000180201007387 */ /* 0x0005ee0000100800 */
        /* <DEDUP_REMOVED lines=8> */
[----:B--2---:R-:W-:Y:S01]  /*8e10*/  IADD3 R0, R188, -0x2, RZ ;  /* 0xfffffffebc007810 */ /* 0x004fe20007ffe0ff */
[----:B------:R-:W-:Y:S01]  /*8e20*/  ULDC UR4, c[0x0][0x1a0] ;  /* 0x0000680000047ab9 */ /* 0x000fe20000000800 */
[----:B------:R-:W-:Y:S01]  /*8e30*/  IMAD.MOV.U32 R133, RZ, RZ, R3 ;  /* 0x000000ffff857224 */ /* 0x000fe200078e0003 */
[----:B------:R-:W-:Y:S01]  /*8e40*/  ULEA UR4, -UR4, URZ, 0x8 ;  /* 0x0000003f04047291 */ /* 0x000fe2000f8e413f */
[----:B------:R-:W-:Y:S01]  /*8e50*/  IMAD.MOV.U32 R132, RZ, RZ, R36 ;  /* 0x000000ffff847224 */ /* 0x000fe200078e0024 */
[----:B------:R1:W-:Y:S02]  /*8e60*/  STL [R1], R0 ;  /* 0x0000000001007387 */ /* 0x0003e40000100800 */
[----:B------:R-:W-:-:S02]  /*8e70*/  USHF.R.S32.HI UR6, URZ, 0x1f, UR4 ;  /* 0x0000001f3f067899 */ /* 0x000fc40008011404 */
[----:B------:R2:W-:Y:S01]  /*8e80*/  STL [R1+0x14], R178 ;  /* 0x000014b201007387 */ /* 0x0005e20000100800 */
[----:B------:R-:W-:-:S03]  /*8e90*/  MOV R2, UR4 ;  /* 0x0000000400027c02 */ /* 0x000fc60008000f00 */
[----:B------:R2:W-:Y:S01]  /*8ea0*/  STL [R1+0x10], R179 ;  /* 0x000010b301007387 */ /* 0x0005e20000100800 */
[----:B-1----:R-:W-:-:S03]  /*8eb0*/  MOV R0, UR6 ;  /* 0x0000000600007c02 */ /* 0x002fc60008000f00 */
.L_x_2186:
[----:B------:R-:W-:Y:S01]  /*8ec0*/  ULDC UR8, c[0x0][0x1a0] ;  /* 0x0000680000087ab9 */ /* 0x000fe20000000800 */
[----:B-1----:R1:W5:Y:S01]  /*8ed0*/  LDL R242, [R1] ;  /* 0x0000000001f27983 */ /* 0x0023620000100800 */
[----:B------:R-:W-:Y:S01]  /*8ee0*/  ULEA UR6, -UR8, URZ, 0x8 ;  /* 0x0000003f08067291 */ /* 0x000fe2000f8e413f */
[----:B------:R-:W-:Y:S04]  /*8ef0*/  DEPBAR.LE SB0, 0x0 ;  /* 0x000080000000791a */ /* 0x000fe80000000000 */
[----:B------:R-:W-:Y:S01]  /*8f00*/  ULDC UR14, c[0x0][0x1a0] ;  /* 0x00006800000e7ab9 */ /* 0x000fe20000000800 */
[----:B------:R-:W-:Y:S01]  /*8f10*/  BAR.SYNC.DEFER_BLOCKING 0x0 ;  /* 0x0000000000007b1d */ /* 0x000fe20000010000 */
[----:B------:R-:W-:Y:S02]  /*8f20*/  USHF.R.S32.HI UR4, URZ, 0x1f, UR6 ;  /* 0x0000001f3f047899 */ /* 0x000fe40008011406 */
[----:B------:R-:W-:Y:S04]  /*8f30*/  ULEA UR13, -UR14, URZ, 0x8 ;  /* 0x0000003f0e0d7291 */ /* 0x000fe8000f8e413f */
[----:B------:R-:W-:Y:S02]  /*8f40*/  MOV R0, UR4 ;  /* 0x0000000400007c02 */ /* 0x000fe40008000f00 */
[----:B------:R-:W-:Y:S01]  /*8f50*/  MOV R2, UR13 ;  /* 0x0000000d00027c02 */ /* 0x000fe20008000f00 */
[----:B------:R-:W-:-:S05]  /*8f60*/  @P6 BRA `(.L_x_2183) ;  /* 0x000003c000006947 */ /* 0x000fca0003800000 */
[----:B-----5:R-:W-:Y:S01]  /*8f70*/  IMAD.SHL.U32 R5, R242, 0x100, RZ ;  /* 0x00000100f2057824 */ /* 0x020fe200078e00ff */
[----:B------:R-:W3:Y:S01]  /*8f80*/  LDL.64 R10, [R1+0x8] ;  /* 0x00000800010a7983 */ /* 0x000ee20000100a00 */
[----:B------:R-:W-:Y:S03]  /*8f90*/  IABS R9, c[0x0][0x2d0] ;  /* 0x0000b40000097a13 */ /* 0x000fe60000000000 */
[C---:B------:R-:W-:Y:S01]  /*8fa0*/  IADD3 R7, R5.reuse, 0x100, RZ ;  /* 0x0000010005077810 */ /* 0x040fe20007ffe0ff */
[----:B------:R-:W4:Y:S01]  /*8fb0*/  I2F.RP R2, R9 ;  /* 0x0000000900027306 */ /* 0x000f220000209400 */
[----:B------:R-:W-:Y:S02]  /*8fc0*/  IABS R6, R5 ;  /* 0x0000000500067213 */ /* 0x000fe40000000000 */
[----:B------:R-:W-:Y:S02]  /*8fd0*/  IABS R4, R7 ;  /* 0x0000000700047213 */ /* 0x000fe40000000000 */
[----:B------:R-:W-:Y:S02]  /*8fe0*/  LOP3.LUT R5, R5, c[0x0][0x2d0], RZ, 0x3c, !PT ;  /* 0x0000b40005057a12 */ /* 0x000fe400078e3cff */
[----:B------:R-:W-:Y:S02]  /*8ff0*/  LOP3.LUT R7, R7, c[0x0][0x2d0], RZ, 0x3c, !PT ;  /* 0x0000b40007077a12 */ /* 0x000fe400078e3cff */
[----:B------:R-:W-:Y:S02]  /*9000*/  ISETP.GE.AND P0, PT, R5, RZ, PT ;  /* 0x000000ff0500720c */ /* 0x000fe40003f06270 */
[----:B------:R-:W-:Y:S01]  /*9010*/  ISETP.GE.AND P2, PT, R7, RZ, PT ;  /* 0x000000ff0700720c */ /* 0x000fe20003f46270 */
[----:B----4-:R-:W4:Y:S02]  /*9020*/  MUFU.RCP R2, R2 ;  /* 0x0000000200027308 */ /* 0x010f240000001000 */
[----:B----4-:R-:W-:Y:S08]  /*9030*/  IADD3 R2, R2, 0xffffffe, RZ ;  /* 0x0ffffffe02027810 */ /* 0x010ff00007ffe0ff */
[----:B------:R-:W4:Y:S02]  /*9040*/  F2I.FTZ.U32.TRUNC.NTZ R3, R2 ;  /* 0x0000000200037305 */ /* 0x000f24000021f000 */
[--C-:B----4-:R-:W-:Y:S02]  /*9050*/  IMAD.MOV R0, RZ, RZ, -R3.reuse ;  /* 0x000000ffff007224 */ /* 0x110fe400078e0a03 */
        /* <DEDUP_REMOVED lines=25> */
[-C--:B---3--:R-:W-:Y:S02]  /*91f0*/  LEA R4, P1, R6, R10.reuse, 0x2 ;  /* 0x0000000a06047211 */ /* 0x088fe400078210ff */
[----:B------:R-:W-:Y:S02]  /*9200*/  LEA R2, P0, R0, R10, 0x2 ;  /* 0x0000000a00027211 */ /* 0x000fe400078010ff */
[-C--:B------:R-:W-:Y:S02]  /*9210*/  LEA.HI.X.SX32 R5, R6, R11.reuse, 0x2, P1 ;  /* 0x0000000b06057211 */ /* 0x080fe400008f16ff */
[C---:B------:R-:W-:Y:S01]  /*9220*/  LEA.HI.X.SX32 R3, R0.reuse, R11, 0x2, P0 ;  /* 0x0000000b00037211 */ /* 0x040fe200000f16ff */
[----:B------:R-:W-:Y:S02]  /*9230*/  IMAD.IADD R0, R0, 0x1, -R6 ;  /* 0x0000000100007824 */ /* 0x000fe400078e0a06 */
[----:B------:R3:W4:Y:S04]  /*9240*/  LDG.E R7, [R4.64] ;  /* 0x0000000a04077981 */ /* 0x000728000c1e1900 */
[----:B---3--:R3:W4:Y:S02]  /*9250*/  LDG.E R5, [R2.64] ;  /* 0x0000000a02057981 */ /* 0x008724000c1e1900 */
[----:B---3--:R-:W-:Y:S04]  /*9260*/  IMAD.MOV.U32 R2, RZ, RZ, c[0x0][0x2d0] ;  /* 0x0000b400ff027624 */ /* 0x008fe800078e00ff */
[----:B------:R-:W-:Y:S05]  /*9270*/  IMAD R0, R0, R2, -0x100 ;  /* 0xffffff0000007424 */ /* 0x000fea00078e0202 */
[----:B------:R-:W-:Y:S05]  /*9280*/  SHF.R.S32.HI R2, RZ, 0x1f, R0 ;  /* 0x0000001fff027819 */ /* 0x000fea0000011400 */
[----:B------:R-:W-:Y:S02]  /*9290*/  IMAD R4, R2, c[0x0][0x1a0], RZ ;  /* 0x0000680002047a24 */ /* 0x000fe400078e02ff */
[C---:B------:R-:W-:Y:S04]  /*92a0*/  IMAD.WIDE.U32 R2, R0.reuse, c[0x0][0x1a0], RZ ;  /* 0x0000680000027a25 */ /* 0x040fe800078e00ff */
[----:B------:R-:W-:Y:S04]  /*92b0*/  IMAD R0, R0, c[0x0][0x1a4], R4 ;  /* 0x0000690000007a24 */ /* 0x000fe800078e0204 */
[----:B------:R-:W-:Y:S02]  /*92c0*/  IMAD.IADD R3, R3, 0x1, R0 ;  /* 0x0000000103037824 */ /* 0x000fe400078e0200 */
[----:B----4-:R-:W-:Y:S04]  /*92d0*/  IMAD.IADD R5, R7, 0x1, -R5 ;  /* 0x0000000107057824 */ /* 0x010fe800078e0a05 */
[C---:B------:R-:W-:Y:S01]  /*92e0*/  IMAD.WIDE.U32 R2, R5.reuse, c[0x0][0x188], R2 ;  /* 0x0000620005027a25 */ /* 0x040fe200078e0002 */
[----:B------:R-:W-:Y:S05]  /*92f0*/  SHF.R.S32.HI R4, RZ, 0x1f, R5 ;  /* 0x0000001fff047819 */ /* 0x000fea0000011405 */
[----:B------:R-:W-:Y:S04]  /*9300*/  IMAD R0, R4, c[0x0][0x188], RZ ;  /* 0x0000620004007a24 */ /* 0x000fe800078e02ff */
[----:B------:R-:W-:Y:S04]  /*9310*/  IMAD R0, R5, c[0x0][0x18c], R0 ;  /* 0x0000630005007a24 */ /* 0x000fe800078e0200 */
[----:B------:R-:W-:Y:S02]  /*9320*/  IMAD.IADD R0, R3, 0x1, R0 ;  /* 0x0000000103007824 */ /* 0x000fe400078e0200 */
.L_x_2183:
[----:B------:R-:W3:Y:S04]  /*9330*/  LDL.LU R11, [R1+0x10] ;  /* 0x00001000010b7983 */ /* 0x000ee80000300800 */
[----:B------:R-:W4:Y:S02]  /*9340*/  LDL.LU R10, [R1+0x14] ;  /* 0x00001400010a7983 */ /* 0x000f240000300800 */
[C---:B----4-:R-:W-:Y:S04]  /*9350*/  LEA R10, P0, R2.reuse, R10, 0x1 ;  /* 0x0000000a020a7211 */ /* 0x050fe800078008ff */
[----:B---3--:R-:W-:Y:S01]  /*9360*/  LEA.HI.X R11, R2, R11, R0, 0x1, P0 ;  /* 0x0000000b020b7211 */ /* 0x008fe200000f0c00 */
[----:B------:R3:W-:Y:S01]  /*9370*/  STL [R1+0x14], R10 ;  /* 0x0000140a01007387 */ /* 0x0007e20000100800 */
[----:B------:R-:W-:Y:S03]  /*9380*/  IADD3 R8, P0, R10, UR12, RZ ;  /* 0x0000000c0a087c10 */ /* 0x000fe6000ff1e0ff */
[----:B------:R-:W-:Y:S01]  /*9390*/  @!PT LDS RZ, [RZ] ;  /* 0x00000000fffff984 */ /* 0x000fe20000000800 */
[----:B------:R-:W-:Y:S01]  /*93a0*/  @!PT LDS RZ, [RZ] ;  /* 0x00000000fffff984 */ /* 0x000fe20000000800 */
[----:B------:R-:W-:Y:S01]  /*93b0*/  @!PT LDS RZ, [RZ] ;  /* 0x00000000fffff984 */ /* 0x000fe20000000800 */
[----:B------:R3:W-:Y:S01]  /*93c0*/  LDGSTS.E.BYPASS.LTC128B.128 [R241+0xa000], [R10.64] ;  /* 0x0a0000000af17fae */ /* 0x0007e2000b901d4a */
[----:B------:R-:W-:Y:S02]  /*93d0*/  IADD3.X R9, R11, UR7, RZ, P0, !PT ;  /* 0x000000070b097c10 */ /* 0x000fe400087fe4ff */
[----:B------:R-:W-:Y:S04]  /*93e0*/  IADD3 R6, P0, R8, UR12, RZ ;  /* 0x0000000c08067c10 */ /* 0x000fe8000ff1e0ff */
[----:B------:R-:W-:Y:S01]  /*93f0*/  IADD3.X R7, R9, UR7, RZ, P0, !PT ;  /* 0x0000000709077c10 */ /* 0x000fe200087fe4ff */
[----:B------:R4:W-:Y:S01]  /*9400*/  LDGSTS.E.BYPASS.LTC128B.128 [R241+0xa800], [R8.64] ;  /* 0x0a80000008f17fae */ /* 0x0009e2000b901d4a */
[----:B------:R-:W-:Y:S04]  /*9410*/  IADD3 R4, P0, R6, UR12, RZ ;  /* 0x0000000c06047c10 */ /* 0x000fe8000ff1e0ff */
[----:B------:R-:W-:Y:S02]  /*9420*/  IADD3.X R5, R7, UR7, RZ, P0, !PT ;  /* 0x0000000707057c10 */ /* 0x000fe400087fe4ff */
[----:B------:R-:W-:Y:S01]  /*9430*/  IADD3 R2, P0, R4, UR12, RZ ;  /* 0x0000000c04027c10 */ /* 0x000fe2000ff1e0ff */
[----:B------:R1:W-:Y:S03]  /*9440*/  LDGSTS.E.BYPASS.LTC128B.128 [R241+0xb000], [R6.64] ;  /* 0x0b00000006f17fae */ /* 0x0003e6000b901d4a */
[----:B------:R-:W-:Y:S02]  /*9450*/  IADD3.X R3, R5, UR7, RZ, P0, !PT ;  /* 0x0000000705037c10 */ /* 0x000fe400087fe4ff */
[----:B------:R-:W-:Y:S03]  /*9460*/  IADD3 R14, P0, R2, UR12, RZ ;  /* 0x0000000c020e7c10 */ /* 0x000fe6000ff1e0ff */
        /* <DEDUP_REMOVED lines=13> */
[----:B---3--:R-:W-:Y:S05]  /*9540*/  IADD3 R10, P0, R16, UR12, RZ ;  /* 0x0000000c100a7c10 */ /* 0x008fea000ff1e0ff */
[----:B------:R3:W-:Y:S04]  /*9550*/  STL [R1+0x10], R11 ;  /* 0x0000100b01007387 */ /* 0x0007e80000100800 */
[----:B------:R1:W-:Y:S08]  /*9560*/  LDGSTS.E.BYPASS.LTC128B.128 [R241+0xd800], [R18.64] ;  /* 0x0d80000012f17fae */ /* 0x0003f0000b901d4a */
[----:B------:R2:W-:Y:S08]  /*9570*/  LDGSTS.E.BYPASS.LTC128B.128 [R241+0xe000], [R20.64] ;  /* 0x0e00000014f17fae */ /* 0x0005f0000b901d4a */
[----:B------:R2:W-:Y:S01]  /*9580*/  LDGSTS.E.BYPASS.LTC128B.128 [R241+0xe800], [R16.64] ;  /* 0x0e80000010f17fae */ /* 0x0005e2000b901d4a */
[----:B---3--:R-:W-:Y:S02]  /*9590*/  IADD3.X R11, R17, UR7, RZ, P0, !PT ;  /* 0x00000007110b7c10 */ /* 0x008fe400087fe4ff */
[----:B----4-:R-:W-:Y:S05]  /*95a0*/  IADD3 R8, P0, R10, UR12, RZ ;  /* 0x0000000c0a087c10 */ /* 0x010fea000ff1e0ff */
[----:B------:R3:W-:Y:S01]  /*95b0*/  LDGSTS.E.BYPASS.LTC128B.128 [R241+0xf000], [R10.64] ;  /* 0x0f0000000af17fae */ /* 0x0007e2000b901d4a */
[----:B------:R-:W-:Y:S02]  /*95c0*/  IADD3.X R9, R11, UR7, RZ, P0, !PT ;  /* 0x000000070b097c10 */ /* 0x000fe400087fe4ff */
[----:B-1----:R-:W-:Y:S04]  /*95d0*/  IADD3 R6, P0, R8, UR12, RZ ;  /* 0x0000000c08067c10 */ /* 0x002fe8000ff1e0ff */
[----:B------:R-:W-:Y:S01]  /*95e0*/  IADD3.X R7, R9, UR7, RZ, P0, !PT ;  /* 0x0000000709077c10 */ /* 0x000fe200087fe4ff */
[----:B------:R1:W-:Y:S01]  /*95f0*/  LDGSTS.E.BYPASS.LTC128B.128 [R241+0xf800], [R8.64] ;  /* 0x0f80000008f17fae */ /* 0x0003e2000b901d4a */
[----:B--2---:R-:W-:Y:S04]  /*9600*/  IADD3 R4, P0, R6, UR12, RZ ;  /* 0x0000000c06047c10 */ /* 0x004fe8000ff1e0ff */
[----:B------:R-:W-:Y:S02]  /*9610*/  IADD3.X R5, R7, UR7, RZ, P0, !PT ;  /* 0x0000000707057c10 */ /* 0x000fe400087fe4ff */
[----:B------:R-:W-:Y:S01]  /*9620*/  IADD3 R2, P0, R4, UR12, RZ ;  /* 0x0000000c04027c10 */ /* 0x000fe2000ff1e0ff */
[----:B------:R2:W-:Y:S03]  /*9630*/  LDGSTS.E.BYPASS.LTC128B.128 [R241+0x10000], [R6.64] ;  /* 0x1000000006f17fae */ /* 0x0005e6000b901d4a */
[----:B------:R-:W-:Y:S05]  /*9640*/  IADD3.X R3, R5, UR7, RZ, P0, !PT ;  /* 0x0000000705037c10 */ /* 0x000fea00087fe4ff */
[----:B------:R2:W-:Y:S01]  /*9650*/  LDGSTS.E.BYPASS.LTC128B.128 [R241+0x10800], [R4.64] ;  /* 0x1080000004f17fae */ /* 0x0005e2000b901d4a */
[----:B---3--:R-:W-:Y:S04]  /*9660*/  IADD3 R10, P0, R2, UR12, RZ ;  /* 0x0000000c020a7c10 */ /* 0x008fe8000ff1e0ff */
[----:B------:R-:W-:Y:S03]  /*9670*/  IADD3.X R11, R3, UR7, RZ, P0, !PT ;  /* 0x00000007030b7c10 */ /* 0x000fe600087fe4ff */
[----:B------:R3:W-:Y:S08]  /*9680*/  LDGSTS.E.BYPASS.LTC128B.128 [R241+0x11000], [R2.64] ;  /* 0x1100000002f17fae */ /* 0x0007f0000b901d4a */
[----:B------:R1:W-:Y:S08]  /*9690*/  LDGSTS.E.BYPASS.LTC128B.128 [R241+0x11800], [R10.64] ;  /* 0x118000000af17fae */ /* 0x0003f0000b901d4a */
[----:B------:R-:W-:Y:S08]  /*96a0*/  LDSM.16.M88.4 R128, [R222] ;  /* 0x00000000de80783b */ /* 0x000ff00000000200 */
[----:B------:R-:W0:Y:S08]  /*96b0*/  LDGDEPBAR ;  /* 0x00000000000079af */ /* 0x000e300000000000 */
[----:B------:R-:W-:Y:S08]  /*96c0*/  LDSM.16.M88.4 R16, [R220+0x800] ;  /* 0x00080000dc10783b */ /* 0x000ff00000000200 */
[----:B-1----:R-:W2:Y:S08]  /*96d0*/  LDSM.16.M88.4 R8, [R220] ;  /* 0x00000000dc08783b */ /* 0x002eb00000000200 */
[----:B------:R-:W1:Y:S08]  /*96e0*/  LDSM.16.M88.4 R24, [R220+0x1000] ;  /* 0x00100000dc18783b */ /* 0x000e700000000200 */
[----:B------:R-:W4:Y:S08]  /*96f0*/  LDSM.16.M88.4 R32, [R220+0x1800] ;  /* 0x00180000dc20783b */ /* 0x000f300000000200 */
[----:B------:R-:W1:Y:S08]  /*9700*/  LDSM.16.M88.4 R40, [R220+0x2000] ;  /* 0x00200000dc28783b */ /* 0x000e700000000200 */
[----:B------:R-:W1:Y:S08]  /*9710*/  LDSM.16.M88.4 R48, [R220+0x2800] ;  /* 0x00280000dc30783b */ /* 0x000e700000000200 */
[----:B------:R-:W3:Y:S01]  /*9720*/  LDSM.16.M88.4 R56, [R220+0x3000] ;  /* 0x00300000dc38783b */ /* 0x000ee20000000200 */
[C---:B--2---:R-:W-:Y:S07]  /*9730*/  HMMA.16816.F32 R4, R128.reuse, R8, RZ ;  /* 0x000000088004723c */ /* 0x044fee00000018ff */
[----:B------:R-:W2:Y:S01]  /*9740*/  LDSM.16.M88.4 R64, [R220+0x3800] ;  /* 0x00380000dc40783b */ /* 0x000ea20000000200 */
[C---:B------:R-:W-:Y:S07]  /*9750*/  HMMA.16816.F32 R8, R128.reuse, R10, RZ ;  /* 0x0000000a8008723c */ /* 0x040fee00000018ff */
[----:B------:R-:W2:Y:S01]  /*9760*/  LDSM.16.M88.4 R72, [R220+0x4000] ;  /* 0x00400000dc48783b */ /* 0x000ea20000000200 */
[C---:B------:R-:W-:Y:S07]  /*9770*/  HMMA.16816.F32 R12, R128.reuse, R16, RZ ;  /* 0x00000010800c723c */ /* 0x040fee00000018ff */
[----:B------:R-:W2:Y:S01]  /*9780*/  LDSM.16.M88.4 R80, [R220+0x4800] ;  /* 0x00480000dc50783b */ /* 0x000ea20000000200 */
[C---:B------:R-:W-:Y:S07]  /*9790*/  HMMA.16816.F32 R16, R128.reuse, R18, RZ ;  /* 0x000000128010723c */ /* 0x040fee00000018ff */
[----:B------:R-:W2:Y:S01]  /*97a0*/  LDSM.16.M88.4 R88, [R220+0x5000] ;  /* 0x00500000dc58783b */ /* 0x000ea20000000200 */
[C---:B-1----:R-:W-:Y:S07]  /*97b0*/  HMMA.16816.F32 R20, R128.reuse, R24, RZ ;  /* 0x000000188014723c */ /* 0x042fee00000018ff */
[----:B------:R-:W1:Y:S01]  /*97c0*/  LDSM.16.M88.4 R96, [R220+0x5800] ;  /* 0x00580000dc60783b */ /* 0x000e620000000200 */
[C---:B------:R-:W-:Y:S07]  /*97d0*/  HMMA.16816.F32 R24, R128.reuse, R26, RZ ;  /* 0x0000001a8018723c */ /* 0x040fee00000018ff */
[----:B------:R-:W1:Y:S01]  /*97e0*/  LDSM.16.M88.4 R104, [R220+0x6000] ;  /* 0x00600000dc68783b */ /* 0x000e620000000200 */
[C---:B----4-:R-:W-:Y:S07]  /*97f0*/  HMMA.16816.F32 R28, R128.reuse, R32, RZ ;  /* 0x00000020801c723c */ /* 0x050fee00000018ff */
[----:B------:R-:W4:Y:S01]  /*9800*/  LDSM.16.M88.4 R112, [R220+0x6800] ;  /* 0x00680000dc70783b */ /* 0x000f220000000200 */
[C---:B------:R-:W-:Y:S07]  /*9810*/  HMMA.16816.F32 R32, R128.reuse, R34, RZ ;  /* 0x000000228020723c */ /* 0x040fee00000018ff */
[----:B------:R-:W1:Y:S01]  /*9820*/  LDSM.16.M88.4 R120, [R220+0x7000] ;  /* 0x00700000dc78783b */ /* 0x000e620000000200 */
[C---:B------:R-:W-:Y:S07]  /*9830*/  HMMA.16816.F32 R36, R128.reuse, R40, RZ ;  /* 0x000000288024723c */ /* 0x040fee00000018ff */
[----:B------:R-:W1:Y:S01]  /*9840*/  LDSM.16.M88.4 R168, [R220+0x7800] ;  /* 0x00780000dca8783b */ /* 0x000e620000000200 */
[C---:B------:R-:W-:Y:S07]  /*9850*/  HMMA.16816.F32 R40, R128.reuse, R42, RZ ;  /* 0x0000002a8028723c */ /* 0x040fee00000018ff */
[----:B------:R-:W-:Y:S01]  /*9860*/  LDSM.16.M88.4 R172, [R225] ;  /* 0x00000000e1ac783b */ /* 0x000fe20000000200 */
[C---:B------:R-:W-:Y:S07]  /*9870*/  HMMA.16816.F32 R44, R128.reuse, R48, RZ ;  /* 0x00000030802c723c */ /* 0x040fee00000018ff */
[----:B------:R-:W1:Y:S01]  /*9880*/  LDSM.16.M88.4 R176, [R219] ;  /* 0x00000000dbb0783b */ /* 0x000e620000000200 */
[C---:B------:R-:W-:Y:S07]  /*9890*/  HMMA.16816.F32 R48, R128.reuse, R50, RZ ;  /* 0x000000328030723c */ /* 0x040fee00000018ff */
[----:B------:R-:W1:Y:S01]  /*98a0*/  LDSM.16.M88.4 R180, [R219+0x800] ;  /* 0x00080000dbb4783b */ /* 0x000e620000000200 */
[C---:B---3--:R-:W-:Y:S07]  /*98b0*/  HMMA.16816.F32 R52, R128.reuse, R56, RZ ;  /* 0x000000388034723c */ /* 0x048fee00000018ff */
[----:B------:R-:W3:Y:S01]  /*98c0*/  LDSM.16.M88.4 R184, [R219+0x1000] ;  /* 0x00100000dbb8783b */ /* 0x000ee20000000200 */
[C---:B------:R-:W-:Y:S07]  /*98d0*/  HMMA.16816.F32 R56, R128.reuse, R58, RZ ;  /* 0x0000003a8038723c */ /* 0x040fee00000018ff */
[----:B------:R-:W1:Y:S01]  /*98e0*/  LDSM.16.M88.4 R188, [R219+0x1800] ;  /* 0x00180000dbbc783b */ /* 0x000e620000000200 */
[C---:B--2---:R-:W-:Y:S07]  /*98f0*/  HMMA.16816.F32 R60, R128.reuse, R64, RZ ;  /* 0x00000040803c723c */ /* 0x044fee00000018ff */
[----:B------:R-:W-:Y:S01]  /*9900*/  LDSM.16.M88.4 R192, [R219+0x2800] ;  /* 0x00280000dbc0783b */ /* 0x000fe20000000200 */
[C---:B------:R-:W-:Y:S07]  /*9910*/  HMMA.16816.F32 R64, R128.reuse, R66, RZ ;  /* 0x000000428040723c */ /* 0x040fee00000018ff */
[----:B------:R-:W-:Y:S01]  /*9920*/  LDSM.16.M88.4 R196, [R219+0x4000] ;  /* 0x00400000dbc4783b */ /* 0x000fe20000000200 */
[C---:B------:R-:W-:Y:S07]  /*9930*/  HMMA.16816.F32 R68, R128.reuse, R72, RZ ;  /* 0x000000488044723c */ /* 0x040fee00000018ff */
[----:B------:R-:W-:Y:S01]  /*9940*/  LDSM.16.M88.4 R200, [R219+0x4800] ;  /* 0x00480000dbc8783b */ /* 0x000fe20000000200 */
[C---:B------:R-:W-:Y:S07]  /*9950*/  HMMA.16816.F32 R72, R128.reuse, R74, RZ ;  /* 0x0000004a8048723c */ /* 0x040fee00000018ff */
[----:B------:R-:W-:Y:S01]  /*9960*/  LDSM.16.M88.4 R204, [R219+0x5800] ;  /* 0x00580000dbcc783b */ /* 0x000fe20000000200 */
[C---:B------:R-:W-:Y:S07]  /*9970*/  HMMA.16816.F32 R76, R128.reuse, R80, RZ ;  /* 0x00000050804c723c */ /* 0x040fee00000018ff */
[----:B------:R-:W-:Y:S01]  /*9980*/  LDSM.16.M88.4 R208, [R236] ;  /* 0x00000000ecd0783b */ /* 0x000fe20000000200 */
[C---:B------:R-:W-:Y:S07]  /*9990*/  HMMA.16816.F32 R80, R128.reuse, R82, RZ ;  /* 0x000000528050723c */ /* 0x040fee00000018ff */
[----:B------:R-:W-:Y:S01]  /*99a0*/  LDSM.16.M88.4 R212, [R235] ;  /* 0x00000000ebd4783b */ /* 0x000fe20000000200 */
[C---:B------:R-:W-:Y:S08]  /*99b0*/  HMMA.16816.F32 R84, R128.reuse, R88, RZ ;  /* 0x000000588054723c */ /* 0x040ff000000018ff */
[C---:B------:R-:W-:Y:S08]  /*99c0*/  HMMA.16816.F32 R88, R128.reuse, R90, RZ ;  /* 0x0000005a8058723c */ /* 0x040ff000000018ff */
[C---:B-1----:R-:W-:Y:S08]  /*99d0*/  HMMA.16816.F32 R92, R128.reuse, R96, RZ ;  /* 0x00000060805c723c */ /* 0x042ff000000018ff */
        /* <DEDUP_REMOVED lines=27> */
[----:B------:R-:W-:Y:S07]  /*9b90*/  LDSM.16.M88.4 R192, [R221] ;  /* 0x00000000ddc0783b */ /* 0x000fee0000000200 */
[C---:B--2---:R-:W-:Y:S08]  /*9ba0*/  HMMA.16816.F32 R52, R172.reuse, R176, R52 ;  /* 0x000000b0ac34723c */ /* 0x044ff00000001834 */
[C---:B------:R-:W-:Y:S01]  /*9bb0*/  HMMA.16816.F32 R56, R172.reuse, R178, R56 ;  /* 0x000000b2ac38723c */ /* 0x040fe20000001838 */
[----:B------:R-:W2:Y:S07]  /*9bc0*/  LDSM.16.M88.4 R176, [R219+0x7000] ;  /* 0x00700000dbb0783b */ /* 0x000eae0000000200 */
[C---:B----4-:R-:W-:Y:S08]  /*9bd0*/  HMMA.16816.F32 R60, R172.reuse, R180, R60 ;  /* 0x000000b4ac3c723c */ /* 0x050ff0000000183c */
[C---:B------:R-:W-:Y:S01]  /*9be0*/  HMMA.16816.F32 R64, R172.reuse, R182, R64 ;  /* 0x000000b6ac40723c */ /* 0x040fe20000001840 */
[----:B------:R-:W4:Y:S07]  /*9bf0*/  LDSM.16.M88.4 R180, [R219+0x7800] ;  /* 0x00780000dbb4783b */ /* 0x000f2e0000000200 */
[C---:B------:R-:W-:Y:S08]  /*9c00*/  HMMA.16816.F32 R68, R172.reuse, R196, R68 ;  /* 0x000000c4ac44723c */ /* 0x040ff00000001844 */
[C---:B------:R-:W-:Y:S01]  /*9c10*/  HMMA.16816.F32 R72, R172.reuse, R198, R72 ;  /* 0x000000c6ac48723c */ /* 0x040fe20000001848 */
[----:B------:R-:W-:Y:S07]  /*9c20*/  LDSM.16.M88.4 R196, [R240] ;  /* 0x00000000f0c4783b */ /* 0x000fee0000000200 */
[C---:B------:R-:W-:Y:S08]  /*9c30*/  HMMA.16816.F32 R76, R172.reuse, R200, R76 ;  /* 0x000000c8ac4c723c */ /* 0x040ff0000000184c */
[C---:B------:R-:W-:Y:S01]  /*9c40*/  HMMA.16816.F32 R80, R172.reuse, R202, R80 ;  /* 0x000000caac50723c */ /* 0x040fe20000001850 */
[----:B------:R-:W-:Y:S07]  /*9c50*/  LDSM.16.M88.4 R200, [R238] ;  /* 0x00000000eec8783b */ /* 0x000fee0000000200 */
[C---:B---3--:R-:W-:Y:S08]  /*9c60*/  HMMA.16816.F32 R84, R172.reuse, R184, R84 ;  /* 0x000000b8ac54723c */ /* 0x048ff00000001854 */
[C---:B------:R-:W-:Y:S01]  /*9c70*/  HMMA.16816.F32 R88, R172.reuse, R186, R88 ;  /* 0x000000baac58723c */ /* 0x040fe20000001858 */
[----:B------:R-:W3:Y:S07]  /*9c80*/  LDSM.16.M88.4 R184, [R223] ;  /* 0x00000000dfb8783b */ /* 0x000eee0000000200 */
[C---:B------:R-:W-:Y:S08]  /*9c90*/  HMMA.16816.F32 R92, R172.reuse, R204, R92 ;  /* 0x000000ccac5c723c */ /* 0x040ff0000000185c */
[C---:B------:R-:W-:Y:S01]  /*9ca0*/  HMMA.16816.F32 R96, R172.reuse, R206, R96 ;  /* 0x000000ceac60723c */ /* 0x040fe20000001860 */
[----:B------:R-:W-:Y:S07]  /*9cb0*/  LDSM.16.M88.4 R204, [R237] ;  /* 0x00000000edcc783b */ /* 0x000fee0000000200 */
[C---:B------:R-:W-:Y:S08]  /*9cc0*/  HMMA.16816.F32 R100, R172.reuse, R188, R100 ;  /* 0x000000bcac64723c */ /* 0x040ff00000001864 */
[C---:B------:R-:W-:Y:S01]  /*9cd0*/  HMMA.16816.F32 R104, R172.reuse, R190, R104 ;  /* 0x000000beac68723c */ /* 0x040fe20000001868 */
[----:B------:R-:W3:Y:S07]  /*9ce0*/  LDSM.16.M88.4 R188, [R239] ;  /* 0x00000000efbc783b */ /* 0x000eee0000000200 */
[C---:B-1----:R-:W-:Y:S08]  /*9cf0*/  HMMA.16816.F32 R108, R172.reuse, R168, R108 ;  /* 0x000000a8ac6c723c */ /* 0x042ff0000000186c */
[C---:B------:R-:W-:Y:S01]  /*9d00*/  HMMA.16816.F32 R112, R172.reuse, R170, R112 ;  /* 0x000000aaac70723c */ /* 0x040fe20000001870 */
[----:B------:R-:W1:Y:S07]  /*9d10*/  LDSM.16.M88.4 R168, [R234] ;  /* 0x00000000eaa8783b */ /* 0x000e6e0000000200 */
[C---:B--2---:R-:W-:Y:S08]  /*9d20*/  HMMA.16816.F32 R116, R172.reuse, R176, R116 ;  /* 0x000000b0ac74723c */ /* 0x044ff00000001874 */
[C---:B------:R-:W-:Y:S01]  /*9d30*/  HMMA.16816.F32 R120, R172.reuse, R178, R120 ;  /* 0x000000b2ac78723c */ /* 0x040fe20000001878 */
[----:B------:R-:W-:Y:S07]  /*9d40*/  LDSM.16.M88.4 R176, [R232] ;  /* 0x00000000e8b0783b */ /* 0x000fee0000000200 */
[C---:B----4-:R-:W-:Y:S08]  /*9d50*/  HMMA.16816.F32 R124, R172.reuse, R180, R124 ;  /* 0x000000b4ac7c723c */ /* 0x050ff0000000187c */
[----:B------:R-:W-:Y:S01]  /*9d60*/  HMMA.16816.F32 R128, R172, R182, R128 ;  /* 0x000000b6ac80723c */ /* 0x000fe20000001880 */
[----:B------:R-:W2:Y:S07]  /*9d70*/  LDSM.16.M88.4 R172, [R233] ;  /* 0x00000000e9ac783b */ /* 0x000eae0000000200 */
[C---:B---3--:R-:W-:Y:S01]  /*9d80*/  HMMA.16816.F32 R4, R184.reuse, R192, R4 ;  /* 0x000000c0b804723c */ /* 0x048fe20000001804 */
[----:B------:R-:W3:Y:S07]  /*9d90*/  LDSM.16.M88.4 R180, [R231] ;  /* 0x00000000e7b4783b */ /* 0x000eee0000000200 */
[C---:B------:R-:W-:Y:S01]  /*9da0*/  HMMA.16816.F32 R8, R184.reuse, R194, R8 ;  /* 0x000000c2b808723c */ /* 0x040fe20000001808 */
[----:B------:R-:W-:Y:S07]  /*9db0*/  LDSM.16.M88.4 R192, [R229] ;  /* 0x00000000e5c0783b */ /* 0x000fee0000000200 */
[C---:B------:R-:W-:Y:S08]  /*9dc0*/  HMMA.16816.F32 R12, R184.reuse, R196, R12 ;  /* 0x000000c4b80c723c */ /* 0x040ff0000000180c */
[C---:B------:R-:W-:Y:S01]  /*9dd0*/  HMMA.16816.F32 R16, R184.reuse, R198, R16 ;  /* 0x000000c6b810723c */ /* 0x040fe20000001810 */
[----:B------:R-:W-:Y:S07]  /*9de0*/  LDSM.16.M88.4 R196, [R228] ;  /* 0x00000000e4c4783b */ /* 0x000fee0000000200 */
[C---:B------:R-:W-:Y:S08]  /*9df0*/  HMMA.16816.F32 R20, R184.reuse, R188, R20 ;  /* 0x000000bcb814723c */ /* 0x040ff00000001814 */
[C---:B------:R-:W-:Y:S01]  /*9e00*/  HMMA.16816.F32 R24, R184.reuse, R190, R24 ;  /* 0x000000beb818723c */ /* 0x040fe20000001818 */
[----:B------:R-:W4:Y:S07]  /*9e10*/  LDSM.16.M88.4 R188, [R230] ;  /* 0x00000000e6bc783b */ /* 0x000f2e0000000200 */
[C---:B------:R-:W-:Y:S08]  /*9e20*/  HMMA.16816.F32 R28, R184.reuse, R200, R28 ;  /* 0x000000c8b81c723c */ /* 0x040ff0000000181c */
[C---:B------:R-:W-:Y:S01]  /*9e30*/  HMMA.16816.F32 R32, R184.reuse, R202, R32 ;  /* 0x000000cab820723c */ /* 0x040fe20000001820 */
[----:B------:R-:W1:Y:S07]  /*9e40*/  LDSM.16.M88.4 R200, [R227] ;  /* 0x00000000e3c8783b */ /* 0x000e6e0000000200 */
[C---:B------:R-:W-:Y:S08]  /*9e50*/  HMMA.16816.F32 R36, R184.reuse, R204, R36 ;  /* 0x000000ccb824723c */ /* 0x040ff00000001824 */
[C---:B------:R-:W-:Y:S01]  /*9e60*/  HMMA.16816.F32 R40, R184.reuse, R206, R40 ;  /* 0x000000ceb828723c */ /* 0x040fe20000001828 */
[----:B------:R-:W2:Y:S07]  /*9e70*/  LDSM.16.M88.4 R204, [R226] ;  /* 0x00000000e2cc783b */ /* 0x000eae0000000200 */
        /* <DEDUP_REMOVED lines=8> */
[----:B------:R-:W1:Y:S07]  /*9f00*/  LDSM.16.M88.4 R168, [R218+0x800] ;  /* 0x00080000daa8783b */ /* 0x000e6e0000000200 */
[C---:B--2---:R-:W-:Y:S08]  /*9f10*/  HMMA.16816.F32 R68, R184.reuse, R172, R68 ;  /* 0x000000acb844723c */ /* 0x044ff00000001844 */
[C---:B------:R-:W-:Y:S08]  /*9f20*/  HMMA.16816.F32 R72, R184.reuse, R174, R72 ;  /* 0x000000aeb848723c */ /* 0x040ff00000001848 */
[C---:B------:R-:W-:Y:S08]  /*9f30*/  HMMA.16816.F32 R76, R184.reuse, R176, R76 ;  /* 0x000000b0b84c723c */ /* 0x040ff0000000184c */
[C---:B------:R-:W-:Y:S08]  /*9f40*/  HMMA.16816.F32 R80, R184.reuse, R178, R80 ;  /* 0x000000b2b850723c */ /* 0x040ff00000001850 */
[C---:B---3--:R-:W-:Y:S08]  /*9f50*/  HMMA.16816.F32 R84, R184.reuse, R180, R84 ;  /* 0x000000b4b854723c */ /* 0x048ff00000001854 */
[C---:B------:R-:W-:Y:S08]  /*9f60*/  HMMA.16816.F32 R88, R184.reuse, R182, R88 ;  /* 0x000000b6b858723c */ /* 0x040ff00000001858 */
[C---:B----4-:R-:W-:Y:S08]  /*9f70*/  HMMA.16816.F32 R92, R184.reuse, R188, R92 ;  /* 0x000000bcb85c723c */ /* 0x050ff0000000185c */
        /* <DEDUP_REMOVED lines=38> */
[----:B------:R-:W2:Y:S10]  /*a1e0*/  MUFU.TANH R168, R12 ;  /* 0x0000000c00a87308 */ /* 0x000eb40000002400 */
[----:B------:R-:W2:Y:S01]  /*a1f0*/  MUFU.TANH R169, R13 ;  /* 0x0000000d00a97308 */ /* 0x000ea20000002400 */
[----:B-1----:R-:W1:Y:S01]  /*a200*/  LDSM.16.M88.4 R8, [R218+0x1800] ;  /* 0x00180000da08783b */ /* 0x002e620000000200 */
[C---:B----4-:R-:W-:Y:S08]  /*a210*/  HMMA.16816.F32 R20, R208.reuse, R4, R20 ;  /* 0x00000004d014723c */ /* 0x050ff00000001814 */
[----:B------:R-:W4:Y:S01]  /*a220*/  MUFU.TANH R170, R14 ;  /* 0x0000000e00aa7308 */ /* 0x000f220000002400 */
[C---:B------:R-:W-:Y:S01]  /*a230*/  HMMA.16816.F32 R24, R208.reuse, R6, R24 ;  /* 0x00000006d018723c */ /* 0x040fe20000001818 */
[----:B------:R-:W2:Y:S08]  /*a240*/  LDSM.16.M88.4 R4, [R218+0x2000] ;  /* 0x00200000da04783b */ /* 0x000eb00000000200 */
[----:B------:R-:W1:Y:S06]  /*a250*/  MUFU.TANH R171, R15 ;  /* 0x0000000f00ab7308 */ /* 0x000e6c0000002400 */
[----:B------:R-:W-:Y:S04]  /*a260*/  FMUL.FTZ R23, R23, c[0x0][0x2ec] ;  /* 0x0000bb0017177a20 */ /* 0x000fe80000410000 */
[----:B------:R-:W2:Y:S01]  /*a270*/  MUFU.TANH R181, R16 ;  /* 0x0000001000b57308 */ /* 0x000ea20000002400 */
[----:B------:R-:W-:Y:S02]  /*a280*/  FMUL.FTZ R22, R22, c[0x0][0x2ec] ;  /* 0x0000bb0016167a20 */ /* 0x000fe40000410000 */
[----:B------:R-:W-:Y:S02]  /*a290*/  FMUL.FTZ R20, R20, c[0x0][0x2ec] ;  /* 0x0000bb0014147a20 */ /* 0x000fe40000410000 */
[----:B------:R-:W-:Y:S02]  /*a2a0*/  FMUL.FTZ R21, R21, c[0x0][0x2ec] ;  /* 0x0000bb0015157a20 */ /* 0x000fe40000410000 */
[----:B------:R-:W-:Y:S02]  /*a2b0*/  FMUL.FTZ R24, R24, c[0x0][0x2ec] ;  /* 0x0000bb0018187a20 */ /* 0x000fe40000410000 */
[----:B------:R-:W-:Y:S01]  /*a2c0*/  FMUL.FTZ R25, R25, c[0x0][0x2ec] ;  /* 0x0000bb0019197a20 */ /* 0x000fe20000410000 */
[----:B------:R3:W3:Y:S01]  /*a2d0*/  MUFU.TANH R187, R23 ;  /* 0x0000001700bb7308 */ /* 0x0006e20000002400 */
[----:B------:R-:W-:Y:S02]  /*a2e0*/  FMUL.FTZ R26, R26, c[0x0][0x2ec] ;  /* 0x0000bb001a1a7a20 */ /* 0x000fe40000410000 */
[----:B------:R-:W-:Y:S01]  /*a2f0*/  FMUL.FTZ R27, R27, c[0x0][0x2ec] ;  /* 0x0000bb001b1b7a20 */ /* 0x000fe20000410000 */
[C---:B-1----:R-:W-:Y:S06]  /*a300*/  HMMA.16816.F32 R28, R208.reuse, R8, R28 ;  /* 0x00000008d01c723c */ /* 0x042fec000000181c */
[----:B------:R-:W1:Y:S02]  /*a310*/  MUFU.TANH R180, R17 ;  /* 0x0000001100b47308 */ /* 0x000e640000002400 */
[C---:B------:R-:W-:Y:S01]  /*a320*/  HMMA.16816.F32 R32, R208.reuse, R10, R32 ;  /* 0x0000000ad020723c */ /* 0x040fe20000001820 */
[----:B------:R-:W1:Y:S07]  /*a330*/  LDSM.16.M88.4 R8, [R218+0x2800] ;  /* 0x00280000da08783b */ /* 0x000e6e0000000200 */
[----:B------:R-:W1:Y:S01]  /*a340*/  MUFU.TANH R182, R18 ;  /* 0x0000001200b67308 */ /* 0x000e620000002400 */
[C---:B--2---:R-:W-:Y:S03]  /*a350*/  HMMA.16816.F32 R36, R208.reuse, R4, R36 ;  /* 0x00000004d024723c */ /* 0x044fe60000001824 */
[----:B---3-5:R-:W-:Y:S04]  /*a360*/  MOV R23, R242 ;  /* 0x000000f200177202 */ /* 0x028fe80000000f00 */
[----:B------:R-:W-:Y:S01]  /*a370*/  FMUL.FTZ R28, R28, c[0x0][0x2ec] ;  /* 0x0000bb001c1c7a20 */ /* 0x000fe20000410000 */
[C---:B------:R-:W-:Y:S01]  /*a380*/  HMMA.16816.F32 R40, R208.reuse, R6, R40 ;  /* 0x00000006d028723c */ /* 0x040fe20000001828 */
[----:B------:R-:W2:Y:S01]  /*a390*/  MUFU.TANH R183, R19 ;  /* 0x0000001300b77308 */ /* 0x000ea20000002400 */
[----:B------:R-:W3:Y:S01]  /*a3a0*/  LDSM.16.M88.4 R4, [R218+0x3000] ;  /* 0x00300000da04783b */ /* 0x000ee20000000200 */
[----:B------:R-:W-:Y:S01]  /*a3b0*/  ISETP.GE.AND P0, PT, R23, 0x1, PT ;  /* 0x000000011700780c */ /* 0x000fe20003f06270 */
[----:B------:R-:W-:Y:S02]  /*a3c0*/  FMUL.FTZ R29, R29, c[0x0][0x2ec] ;  /* 0x0000bb001d1d7a20 */ /* 0x000fe40000410000 */
[----:B------:R-:W-:Y:S02]  /*a3d0*/  FMUL.FTZ R30, R30, c[0x0][0x2ec] ;  /* 0x0000bb001e1e7a20 */ /* 0x000fe40000410000 */
[----:B------:R-:W-:Y:S03]  /*a3e0*/  FMUL.FTZ R31, R31, c[0x0][0x2ec] ;  /* 0x0000bb001f1f7a20 */ /* 0x000fe60000410000 */
[----:B------:R-:W2:Y:S01]  /*a3f0*/  MUFU.TANH R184, R20 ;  /* 0x0000001400b87308 */ /* 0x000ea20000002400 */
[----:B------:R-:W-:Y:S02]  /*a400*/  FMUL.FTZ R32, R32, c[0x0][0x2ec] ;  /* 0x0000bb0020207a20 */ /* 0x000fe40000410000 */
[----:B------:R-:W-:Y:S02]  /*a410*/  FMUL.FTZ R33, R33, c[0x0][0x2ec] ;  /* 0x0000bb0021217a20 */ /* 0x000fe40000410000 */
[----:B------:R-:W-:Y:S02]  /*a420*/  FMUL.FTZ R37, R37, c[0x0][0x2ec] ;  /* 0x0000bb0025257a20 */ /* 0x000fe40000410000 */
[----:B------:R-:W-:Y:S02]  /*a430*/  FMUL.FTZ R38, R38, c[0x0][0x2ec] ;  /* 0x0000bb0026267a20 */ /* 0x000fe40000410000 */
[----:B------:R-:W-:Y:S01]  /*a440*/  FMUL.FTZ R34, R34, c[0x0][0x2ec] ;  /* 0x0000bb0022227a20 */ /* 0x000fe20000410000 */
[----:B------:R2:W2:Y:S01]  /*a450*/  MUFU.TANH R201, R37 ;  /* 0x0000002500c97308 */ /* 0x0004a20000002400 */
[----:B------:R-:W-:Y:S01]  /*a460*/  FMUL.FTZ R35, R35, c[0x0][0x2ec] ;  /* 0x0000bb0023237a20 */ /* 0x000fe20000410000 */
[C---:B-1----:R-:W-:Y:S03]  /*a470*/  HMMA.16816.F32 R44, R208.reuse, R8, R44 ;  /* 0x00000008d02c723c */ /* 0x042fe6000000182c */
[----:B------:R-:W-:Y:S02]  /*a480*/  FMUL.FTZ R36, R36, c[0x0][0x2ec] ;  /* 0x0000bb0024247a20 */ /* 0x000fe40000410000 */
[----:B------:R-:W-:Y:S03]  /*a490*/  FMUL.FTZ R39, R39, c[0x0][0x2ec] ;  /* 0x0000bb0027277a20 */ /* 0x000fe60000410000 */
[----:B------:R1:W1:Y:S01]  /*a4a0*/  MUFU.TANH R185, R21 ;  /* 0x0000001500b97308 */ /* 0x0002620000002400 */
[C---:B------:R-:W-:Y:S01]  /*a4b0*/  HMMA.16816.F32 R48, R208.reuse, R10, R48 ;  /* 0x0000000ad030723c */ /* 0x040fe20000001830 */
[----:B------:R-:W1:Y:S02]  /*a4c0*/  LDSM.16.M88.4 R8, [R218+0x3800] ;  /* 0x00380000da08783b */ /* 0x000e640000000200 */
[----:B------:R-:W-:Y:S02]  /*a4d0*/  FMUL.FTZ R40, R40, c[0x0][0x2ec] ;  /* 0x0000bb0028287a20 */ /* 0x000fe40000410000 */
[----:B------:R-:W-:Y:S02]  /*a4e0*/  FMUL.FTZ R41, R41, c[0x0][0x2ec] ;  /* 0x0000bb0029297a20 */ /* 0x000fe40000410000 */
[----:B------:R-:W-:Y:S02]  /*a4f0*/  FMUL.FTZ R42, R42, c[0x0][0x2ec] ;  /* 0x0000bb002a2a7a20 */ /* 0x000fe40000410000 */
[----:B------:R1:W1:Y:S01]  /*a500*/  MUFU.TANH R186, R22 ;  /* 0x0000001600ba7308 */ /* 0x0002620000002400 */
[C---:B---3--:R-:W-:Y:S03]  /*a510*/  HMMA.16816.F32 R52, R208.reuse, R4, R52 ;  /* 0x00000004d034723c */ /* 0x048fe60000001834 */
[----:B------:R-:W-:Y:S02]  /*a520*/  FMUL.FTZ R43, R43, c[0x0][0x2ec] ;  /* 0x0000bb002b2b7a20 */ /* 0x000fe40000410000 */
[----:B------:R-:W-:Y:S03]  /*a530*/  FMUL.FTZ R44, R44, c[0x0][0x2ec] ;  /* 0x0000bb002c2c7a20 */ /* 0x000fe60000410000 */
[C---:B------:R-:W-:Y:S01]  /*a540*/  HMMA.16816.F32 R56, R208.reuse, R6, R56 ;  /* 0x00000006d038723c */ /* 0x040fe20000001838 */
[----:B------:R3:W2:Y:S01]  /*a550*/  MUFU.TANH R188, R24 ;  /* 0x0000001800bc7308 */ /* 0x0006a20000002400 */
        /* <DEDUP_REMOVED lines=10> */
[----:B------:R3:W3:Y:S01]  /*a600*/  MUFU.TANH R190, R26 ;  /* 0x0000001a00be7308 */ /* 0x0006e20000002400 */
[----:B------:R-:W-:Y:S01]  /*a610*/  FMUL.FTZ R53, R53, c[0x0][0x2ec] ;  /* 0x0000bb0035357a20 */ /* 0x000fe20000410000 */
[C---:B-1----:R-:W-:Y:S03]  /*a620*/  HMMA.16816.F32 R60, R208.reuse, R8, R60 ;  /* 0x00000008d03c723c */ /* 0x042fe6000000183c */
[----:B------:R-:W-:Y:S02]  /*a630*/  FMUL.FTZ R54, R54, c[0x0][0x2ec] ;  /* 0x0000bb0036367a20 */ /* 0x000fe40000410000 */
[----:B------:R-:W-:Y:S02]  /*a640*/  FMUL.FTZ R55, R55, c[0x0][0x2ec] ;  /* 0x0000bb0037377a20 */ /* 0x000fe40000410000 */
[----:B------:R-:W-:Y:S01]  /*a650*/  FMUL.FTZ R56, R56, c[0x0][0x2ec] ;  /* 0x0000bb0038387a20 */ /* 0x000fe20000410000 */
[----:B------:R1:W1:Y:S01]  /*a660*/  MUFU.TANH R191, R27 ;  /* 0x0000001b00bf7308 */ /* 0x0002620000002400 */
[C---:B------:R-:W-:Y:S01]  /*a670*/  HMMA.16816.F32 R64, R208.reuse, R10, R64 ;  /* 0x0000000ad040723c */ /* 0x040fe20000001840 */
[----:B------:R-:W1:Y:S02]  /*a680*/  LDSM.16.M88.4 R8, [R218+0x4800] ;  /* 0x00480000da08783b */ /* 0x000e640000000200 */
[----:B------:R-:W-:Y:S02]  /*a690*/  FMUL.FTZ R57, R57, c[0x0][0x2ec] ;  /* 0x0000bb0039397a20 */ /* 0x000fe40000410000 */
        /* <DEDUP_REMOVED lines=28> */
[----:B------:R-:W-:Y:S04]  /*a860*/  FMUL.FTZ R61, R61, c[0x0][0x2ec] ;  /* 0x0000bb003d3d7a20 */ /* 0x000fe80000410000 */
        /* <DEDUP_REMOVED lines=51> */
[----:B------:R-:W1:Y:S01]  /*aba0*/  LDSM.16.M88.4 R8, [R218+0x7800] ;  /* 0x00780000da08783b */ /* 0x000e620000000200 */
[----:B------:R-:W-:Y:S04]  /*abb0*/  DEPBAR.LE SB0, 0x0 ;  /* 0x000080000000791a */ /* 0x000fe80000000000 */
[----:B------:R-:W-:Y:S02]  /*abc0*/  FMUL.FTZ R106, R106, c[0x0][0x2ec] ;  /* 0x0000bb006a6a7a20 */ /* 0x000fe40000410000 */
[----:B------:R-:W-:Y:S01]  /*abd0*/  FMUL.FTZ R107, R107, c[0x0][0x2ec] ;  /* 0x0000bb006b6b7a20 */ /* 0x000fe20000410000 */
[----:B------:R1:W1:Y:S01]  /*abe0*/  MUFU.TANH R207, R44 ;  /* 0x0000002c00cf7308 */ /* 0x0002620000002400 */
[----:B------:R-:W-:Y:S01]  /*abf0*/  BAR.SYNC.DEFER_BLOCKING 0x0 ;  /* 0x0000000000007b1d */ /* 0x000fe20000010000 */
[C---:B--2---:R-:W-:Y:S05]  /*ac00*/  HMMA.16816.F32 R116, R208.reuse, R4, R116 ;  /* 0x00000004d074723c */ /* 0x044fea0000001874 */
[----:B------:R-:W-:Y:S02]  /*ac10*/  FMUL.FTZ R108, R108, c[0x0][0x2ec] ;  /* 0x0000bb006c6c7a20 */ /* 0x000fe40000410000 */
[----:B------:R-:W-:Y:S01]  /*ac20*/  FMUL.FTZ R109, R109, c[0x0][0x2ec] ;  /* 0x0000bb006d6d7a20 */ /* 0x000fe20000410000 */
[----:B------:R2:W2:Y:S01]  /*ac30*/  MUFU.TANH R213, R45 ;  /* 0x0000002d00d57308 */ /* 0x0004a20000002400 */
[C---:B------:R-:W-:Y:S03]  /*ac40*/  HMMA.16816.F32 R120, R208.reuse, R6, R120 ;  /* 0x00000006d078723c */ /* 0x040fe60000001878 */
[----:B------:R-:W-:Y:S02]  /*ac50*/  FMUL.FTZ R110, R110, c[0x0][0x2ec] ;  /* 0x0000bb006e6e7a20 */ /* 0x000fe40000410000 */
[----:B------:R-:W-:Y:S02]  /*ac60*/  FMUL.FTZ R111, R111, c[0x0][0x2ec] ;  /* 0x0000bb006f6f7a20 */ /* 0x000fe40000410000 */
[----:B------:R-:W-:Y:S02]  /*ac70*/  FMUL.FTZ R112, R112, c[0x0][0x2ec] ;  /* 0x0000bb0070707a20 */ /* 0x000fe40000410000 */
[----:B------:R2:W2:Y:S03]  /*ac80*/  MUFU.TANH R214, R46 ;  /* 0x0000002e00d67308 */ /* 0x0004a60000002400 */
        /* <DEDUP_REMOVED lines=105> */
[----:B------:R1:W1:Y:S01]  /*b320*/  MUFU.TANH R38, R0 ;  /* 0x0000000000267308 */ /* 0x0002620000002400 */
[----:B------:R-:W-:-:S05]  /*b330*/  @!P0 BRA `(.L_x_2184) ;  /* 0x000007a000008947 */ /* 0x000fca0003800000 */
[----:B--234-:R-:W-:Y:S02]  /*b340*/  ULDC UR6, c[0x0][0x198] ;  /* 0x0000660000067ab9 */ /* 0x01cfe40000000800 */
[----:B------:R-:W-:Y:S04]  /*b350*/  ULEA UR6, -UR6, URZ, 0x8 ;  /* 0x0000003f06067291 */ /* 0x000fe8000f8e413f */
[----:B------:R-:W-:Y:S02]  /*b360*/  USHF.R.S32.HI UR4, URZ, 0x1f, UR6 ;  /* 0x0000001f3f047899 */ /* 0x000fe40008011406 */
[----:B------:R-:W-:Y:S04]  /*b370*/  MOV R2, UR6 ;  /* 0x0000000600027c02 */ /* 0x000fe80008000f00 */
[----:B-1----:R-:W-:Y:S01]  /*b380*/  MOV R0, UR4 ;  /* 0x0000000400007c02 */ /* 0x002fe20008000f00 */
[----:B------:R-:W-:-:S05]  /*b390*/  @P6 BRA `(.L_x_2185) ;  /* 0x000003c000006947 */ /* 0x000fca0003800000 */
[----:B------:R-:W-:Y:S01]  /*b3a0*/  IMAD.SHL.U32 R6, R23, 0x100, RZ ;  /* 0x0000010017067824 */ /* 0x000fe200078e00ff */
[----:B------:R-:W2:Y:S01]  /*b3b0*/  LDL.64 R12, [R1+0x8] ;  /* 0x00000800010c7983 */ /* 0x000ea20000100a00 */
[----:B------:R-:W-:Y:S03]  /*b3c0*/  IABS R9, c[0x0][0x2d0] ;  /* 0x0000b40000097a13 */ /* 0x000fe60000000000 */
[C---:B------:R-:W-:Y:S01]  /*b3d0*/  IADD3 R7, R6.reuse, -0x100, RZ ;  /* 0xffffff0006077810 */ /* 0x040fe20007ffe0ff */
[----:B------:R-:W1:Y:S01]  /*b3e0*/  I2F.RP R2, R9 ;  /* 0x0000000900027306 */ /* 0x000e620000209400 */
        /* <DEDUP_REMOVED lines=35> */
[-C--:B--2---:R-:W-:Y:S02]  /*b620*/  LEA R4, P1, R6, R12.reuse, 0x2 ;  /* 0x0000000c06047211 */ /* 0x084fe400078210ff */
        /* <DEDUP_REMOVED lines=19> */
.L_x_2185:
[----:B------:R-:W2:Y:S04]  /*b760*/  LDL.LU R11, [R1+0x20] ;  /* 0x00002000010b7983 */ /* 0x000ea80000300800 */
[----:B------:R-:W3:Y:S02]  /*b770*/  LDL.LU R10, [R1+0x24] ;  /* 0x00002400010a7983 */ /* 0x000ee40000300800 */
[C---:B---3--:R-:W-:Y:S04]  /*b780*/  LEA R10, P0, R2.reuse, R10, 0x1 ;  /* 0x0000000a020a7211 */ /* 0x048fe800078008ff */
[----:B--2---:R-:W-:Y:S01]  /*b790*/  LEA.HI.X R11, R2, R11, R0, 0x1, P0 ;  /* 0x0000000b020b7211 */ /* 0x004fe200000f0c00 */
[----:B------:R1:W-:Y:S01]  /*b7a0*/  STL [R1+0x24], R10 ;  /* 0x0000240a01007387 */ /* 0x0003e20000100800 */
[----:B------:R-:W-:Y:S03]  /*b7b0*/  IADD3 R8, P0, R10, UR9, RZ ;  /* 0x000000090a087c10 */ /* 0x000fe6000ff1e0ff */
[----:B------:R-:W-:Y:S01]  /*b7c0*/  @!PT LDS RZ, [RZ] ;  /* 0x00000000fffff984 */ /* 0x000fe20000000800 */
[----:B------:R-:W-:Y:S01]  /*b7d0*/  @!PT LDS RZ, [RZ] ;  /* 0x00000000fffff984 */ /* 0x000fe20000000800 */
[----:B------:R-:W-:Y:S01]  /*b7e0*/  @!PT LDS RZ, [RZ] ;  /* 0x00000000fffff984 */ /* 0x000fe20000000800 */
[----:B------:R1:W-:Y:S01]  /*b7f0*/  LDGSTS.E.BYPASS.LTC128B.128 [R241+0x2000], [R10.64] ;  /* 0x020000000af17fae */ /* 0x0003e2000b901d4a */
[----:B------:R-:W-:Y:S02]  /*b800*/  IADD3.X R9, R11, UR5, RZ, P0, !PT ;  /* 0x000000050b097c10 */ /* 0x000fe400087fe4ff */
[----:B------:R-:W-:Y:S01]  /*b810*/  IADD3 R6, P0, R8, UR9, RZ ;  /* 0x0000000908067c10 */ /* 0x000fe2000ff1e0ff */
[----:B------:R2:W-:Y:S03]  /*b820*/  STL [R1+0x20], R11 ;  /* 0x0000200b01007387 */ /* 0x0005e60000100800 */
[----:B------:R-:W-:Y:S01]  /*b830*/  IADD3.X R7, R9, UR5, RZ, P0, !PT ;  /* 0x0000000509077c10 */ /* 0x000fe200087fe4ff */
        /* <DEDUP_REMOVED lines=24> */
[----:B--2---:R-:W-:Y:S02]  /*b9c0*/  IADD3.X R11, R17, UR5, RZ, P0, !PT ;  /* 0x00000005110b7c10 */ /* 0x004fe400087fe4ff */
        /* <DEDUP_REMOVED lines=8> */
[----:B------:R-:W-:Y:S02]  /*ba50*/  IADD3.X R5, R7, UR5, RZ, P0, !PT ;  /* 0x0000000507057c10 */ /* 0x000fe400087fe4ff */
[----:B------:R-:W-:Y:S03]  /*ba60*/  IADD3 R2, P0, R4, UR9, RZ ;  /* 0x0000000904027c10 */ /* 0x000fe6000ff1e0ff */
[----:B------:R1:W-:Y:S01]  /*ba70*/  LDGSTS.E.BYPASS.LTC128B.128 [R241+0x8800], [R4.64] ;  /* 0x0880000004f17fae */ /* 0x0003e2000b901d4a */
[----:B------:R-:W-:Y:S05]  /*ba80*/  IADD3.X R3, R5, UR5, RZ, P0, !PT ;  /* 0x0000000505037c10 */ /* 0x000fea00087fe4ff */
[----:B------:R1:W-:Y:S01]  /*ba90*/  LDGSTS.E.BYPASS.LTC128B.128 [R241+0x9000], [R2.64] ;  /* 0x0900000002f17fae */ /* 0x0003e2000b901d4a */
[----:B--2---:R-:W-:Y:S04]  /*baa0*/  IADD3 R10, P0, R2, UR9, RZ ;  /* 0x00000009020a7c10 */ /* 0x004fe8000ff1e0ff */
[----:B------:R-:W-:Y:S05]  /*bab0*/  IADD3.X R11, R3, UR5, RZ, P0, !PT ;  /* 0x00000005030b7c10 */ /* 0x000fea00087fe4ff */
[----:B------:R1:W-:Y:S04]  /*bac0*/  LDGSTS.E.BYPASS.LTC128B.128 [R241+0x9800], [R10.64] ;  /* 0x098000000af17fae */ /* 0x0003e8000b901d4a */
[----:B------:R-:W0:Y:S02]  /*bad0*/  LDGDEPBAR ;  /* 0x00000000000079af */ /* 0x000e240000000000 */
.L_x_2184:
[----:B-1234-:R-:W-:Y:S01]  /*bae0*/  FMNMX.FTZ R0, R173, R132, !PT ;  /* 0x00000084ad007209 */ /* 0x01efe20007810000 */
[----:B------:R-:W-:Y:S01]  /*baf0*/  LDSM.16.MT88.4 R12, [R134+0xa000] ;  /* 0x00a00000860c783b */ /* 0x000fe20000004200 */
[----:B------:R-:W-:Y:S02]  /*bb00*/  MOV R130, R28 ;  /* 0x0000001c00827202 */ /* 0x000fe40000000f00 */
        /* <DEDUP_REMOVED lines=149> */
[----:B------:R-:W-:Y:S01]  /*c460*/  FSEL R60, R60, RZ, P0 ;  /* 0x000000ff3c3c7208 */ /* 0x000fe20000000000 */
[--C-:B------:R-:W-:Y:S01]  /*c470*/  FFMA.FTZ R5, R179, c[0x0][0x23c], -R39.reuse ;  /* 0x00008f00b3057a23 */ /* 0x100fe20000010827 */
[----:B------:R-:W-:Y:S01]  /*c480*/  MOV R173, R27 ;  /* 0x0000001b00ad7202 */ /* 0x000fe20000000f00 */
[--C-:B------:R-:W-:Y:S01]  /*c490*/  FFMA.FTZ R16, R181, c[0x0][0x23c], -R39.reuse ;  /* 0x00008f00b5107a23 */ /* 0x100fe20000010827 */
[----:B------:R-:W-:Y:S01]  /*c4a0*/  MOV R179, R26 ;  /* 0x0000001a00b37202 */ /* 0x000fe20000000f00 */
[--C-:B------:R-:W-:Y:S02]  /*c4b0*/  FFMA.FTZ R8, R176, c[0x0][0x23c], -R60.reuse ;  /* 0x00008f00b0087a23 */ /* 0x100fe4000001083c */
[--C-:B------:R-:W-:Y:S01]  /*c4c0*/  FFMA.FTZ R10, R170, c[0x0][0x23c], -R60.reuse ;  /* 0x00008f00aa0a7a23 */ /* 0x100fe2000001083c */
[----:B------:R3:W-:Y:S01]  /*c4d0*/  MUFU.EX2 R61, R4 ;  /* 0x00000004003d7308 */ /* 0x0007e20000000800 */
[----:B------:R-:W-:Y:S02]  /*c4e0*/  FFMA.FTZ R32, R185, c[0x0][0x23c], -R39 ;  /* 0x00008f00b9207a23 */ /* 0x000fe40000010827 */
[--C-:B------:R-:W-:Y:S02]  /*c4f0*/  FFMA.FTZ R34, R186, c[0x0][0x23c], -R60.reuse ;  /* 0x00008f00ba227a23 */ /* 0x100fe4000001083c */
[--C-:B------:R-:W-:Y:S05]  /*c500*/  FFMA.FTZ R37, R37, c[0x0][0x23c], -R60.reuse ;  /* 0x00008f0025257a23 */ /* 0x100fea000001083c */
[----:B------:R-:W4:Y:S01]  /*c510*/  MUFU.EX2 R5, R5 ;  /* 0x0000000500057308 */ /* 0x000f220000000800 */
[----:B-1----:R-:W-:Y:S01]  /*c520*/  FADD.FTZ R0, -R3, R133 ;  /* 0x0000008503007221 */ /* 0x002fe20000010100 */
[----:B------:R-:W-:Y:S01]  /*c530*/  MOV R133, R22 ;  /* 0x0000001600857202 */ /* 0x000fe20000000f00 */
[----:B--2---:R-:W-:Y:S02]  /*c540*/  FMUL.FTZ R33, R2, R165 ;  /* 0x000000a502217220 */ /* 0x004fe40000410000 */
[----:B------:R-:W-:Y:S05]  /*c550*/  FMUL.FTZ R0, R0, c[0x0][0x23c] ;  /* 0x00008f0000007a20 */ /* 0x000fea0000410000 */
[----:B------:R1:W-:Y:S01]  /*c560*/  MUFU.EX2 R125, R8 ;  /* 0x00000008007d7308 */ /* 0x0003e20000000800 */
[C---:B------:R-:W-:Y:S02]  /*c570*/  FMUL.FTZ R9, R2.reuse, R141 ;  /* 0x0000008d02097220 */ /* 0x040fe40000410000 */
[----:B------:R-:W-:Y:S02]  /*c580*/  FMUL.FTZ R17, R2, R149 ;  /* 0x0000009502117220 */ /* 0x000fe40000410000 */
[--C-:B---3--:R-:W-:Y:S01]  /*c590*/  FFMA.FTZ R4, R172, c[0x0][0x23c], -R60.reuse ;  /* 0x00008f00ac047a23 */ /* 0x108fe2000001083c */
[----:B------:R-:W-:Y:S01]  /*c5a0*/  MOV R172, R25 ;  /* 0x0000001900ac7202 */ /* 0x000fe20000000f00 */
[----:B------:R-:W-:Y:S03]  /*c5b0*/  FMUL.FTZ R25, R2, R157 ;  /* 0x0000009d02197220 */ /* 0x000fe60000410000 */
[----:B------:R2:W-:Y:S01]  /*c5c0*/  MUFU.EX2 R211, R4 ;  /* 0x0000000400d37308 */ /* 0x0005e20000000800 */
[----:B------:R-:W-:Y:S09]  /*c5d0*/  MOV R149, R172 ;  /* 0x000000ac00957202 */ /* 0x000ff20000000f00 */
[----:B------:R-:W3:Y:S01]  /*c5e0*/  MUFU.EX2 R0, R0 ;  /* 0x0000000000007308 */ /* 0x000ee20000000800 */
[--C-:B-1----:R-:W-:Y:S09]  /*c5f0*/  FFMA.FTZ R8, R169, c[0x0][0x23c], -R39.reuse ;  /* 0x00008f00a9087a23 */ /* 0x102ff20000010827 */
[----:B------:R1:W-:Y:S01]  /*c600*/  MUFU.EX2 R131, R8 ;  /* 0x0000000800837308 */ /* 0x0003e20000000800 */
[--C-:B--2---:R-:W-:Y:S01]  /*c610*/  FFMA.FTZ R4, R178, c[0x0][0x23c], -R60.reuse ;  /* 0x00008f00b2047a23 */ /* 0x104fe2000001083c */
[----:B----4-:R-:W-:Y:S04]  /*c620*/  MOV R178, R5 ;  /* 0x0000000500b27202 */ /* 0x010fe80000000f00 */
[----:B------:R-:W-:Y:S04]  /*c630*/  F2FP.PACK_AB R40, R178, R61 ;  /* 0x0000003db228723e */ /* 0x000fe800000000ff */
[----:B------:R2:W4:Y:S01]  /*c640*/  MUFU.EX2 R5, R4 ;  /* 0x0000000400057308 */ /* 0x0005220000000800 */
[C---:B---3--:R-:W-:Y:S02]  /*c650*/  FMUL.FTZ R6, R0.reuse, R138 ;  /* 0x0000008a00067220 */ /* 0x048fe40000410000 */
[C---:B------:R-:W-:Y:S02]  /*c660*/  FMUL.FTZ R7, R0.reuse, R139 ;  /* 0x0000008b00077220 */ /* 0x040fe40000410000 */
[C---:B------:R-:W-:Y:S05]  /*c670*/  FMUL.FTZ R26, R0.reuse, R158 ;  /* 0x0000009e001a7220 */ /* 0x040fea0000410000 */
[----:B------:R3:W-:Y:S01]  /*c680*/  MUFU.EX2 R127, R10 ;  /* 0x0000000a007f7308 */ /* 0x0007e20000000800 */
[C---:B------:R-:W-:Y:S02]  /*c690*/  FMUL.FTZ R11, R0.reuse, R143 ;  /* 0x0000008f000b7220 */ /* 0x040fe40000410000 */
[----:B------:R-:W-:Y:S01]  /*c6a0*/  FMUL.FTZ R18, R0, R150 ;  /* 0x0000009600127220 */ /* 0x000fe20000410000 */
[----:B------:R-:W-:Y:S01]  /*c6b0*/  MOV R150, R179 ;  /* 0x000000b300967202 */ /* 0x000fe20000000f00 */
[----:B-1----:R-:W-:Y:S02]  /*c6c0*/  FMUL.FTZ R8, R2, R140 ;  /* 0x0000008c02087220 */ /* 0x002fe40000410000 */
[C---:B------:R-:W-:Y:S01]  /*c6d0*/  FMUL.FTZ R19, R0.reuse, R151 ;  /* 0x0000009700137220 */ /* 0x040fe20000410000 */
[----:B------:R-:W-:Y:S01]  /*c6e0*/  MOV R151, R173 ;  /* 0x000000ad00977202 */ /* 0x000fe20000000f00 */
[C---:B------:R-:W-:Y:S02]  /*c6f0*/  FMUL.FTZ R27, R0.reuse, R159 ;  /* 0x0000009f001b7220 */ /* 0x040fe40000410000 */
[----:B------:R-:W-:Y:S02]  /*c700*/  FMUL.FTZ R35, R0, R167 ;  /* 0x000000a700237220 */ /* 0x000fe40000410000 */
[--C-:B--2---:R-:W-:Y:S01]  /*c710*/  FFMA.FTZ R4, R177, c[0x0][0x23c], -R39.reuse ;  /* 0x00008f00b1047a23 */ /* 0x104fe20000010827 */
[----:B----4-:R-:W-:Y:S01]  /*c720*/  MOV R177, R5 ;  /* 0x0000000500b17202 */ /* 0x010fe20000000f00 */
[----:B------:R-:W-:Y:S02]  /*c730*/  FMUL.FTZ R5, R2, R137 ;  /* 0x0000008902057220 */ /* 0x000fe40000410000 */
[----:B------:R1:W-:Y:S01]  /*c740*/  MUFU.EX2 R120, R4 ;  /* 0x0000000400787308 */ /* 0x0003e20000000800 */
[----:B------:R-:W-:Y:S01]  /*c750*/  F2FP.PACK_AB R41, R177, R211 ;  /* 0x000000d3b129723e */ /* 0x000fe200000000ff */
[----:B---3--:R-:W-:Y:S08]  /*c760*/  FMUL.FTZ R10, R0, R142 ;  /* 0x0000008e000a7220 */ /* 0x008ff00000410000 */
[----:B------:R2:W-:Y:S01]  /*c770*/  MUFU.EX2 R137, R16 ;  /* 0x0000001000897308 */ /* 0x0005e20000000800 */
[--C-:B-1----:R-:W-:Y:S01]  /*c780*/  FFMA.FTZ R4, R175, c[0x0][0x23c], -R39.reuse ;  /* 0x00008f00af047a23 */ /* 0x102fe20000010827 */
[----:B------:R-:W-:Y:S01]  /*c790*/  MOV R175, R24 ;  /* 0x0000001800af7202 */ /* 0x000fe20000000f00 */
[--C-:B------:R-:W-:Y:S07]  /*c7a0*/  FFMA.FTZ R24, R182, c[0x0][0x23c], -R60.reuse ;  /* 0x00008f00b6187a23 */ /* 0x100fee000001083c */
[----:B------:R1:W3:Y:S01]  /*c7b0*/  MUFU.EX2 R124, R4 ;  /* 0x00000004007c7308 */ /* 0x0002e20000000800 */
[----:B------:R-:W-:Y:S01]  /*c7c0*/  MOV R143, R175 ;  /* 0x000000af008f7202 */ /* 0x000fe20000000f00 */
[----:B--2---:R-:W-:Y:S01]  /*c7d0*/  FMUL.FTZ R16, R2, R148 ;  /* 0x0000009402107220 */ /* 0x004fe20000410000 */
[----:B------:R-:W-:Y:S07]  /*c7e0*/  MOV R148, R178 ;  /* 0x000000b200947202 */ /* 0x000fee0000000f00 */
[----:B------:R2:W-:Y:S01]  /*c7f0*/  MUFU.EX2 R138, R24 ;  /* 0x00000018008a7308 */ /* 0x0005e20000000800 */
[--C-:B-1----:R-:W-:Y:S01]  /*c800*/  FFMA.FTZ R4, R174, c[0x0][0x23c], -R60.reuse ;  /* 0x00008f00ae047a23 */ /* 0x102fe2000001083c */
[----:B------:R-:W-:Y:S02]  /*c810*/  MOV R174, R23 ;  /* 0x0000001700ae7202 */ /* 0x000fe40000000f00 */
[----:B------:R-:W1:Y:S06]  /*c820*/  LDSM.16.MT88.4 R20, [R217+0xa000] ;  /* 0x00a00000d914783b */ /* 0x000e6c0000004200 */
[----:B------:R4:W5:Y:S01]  /*c830*/  MUFU.EX2 R119, R4 ;  /* 0x0000000400777308 */ /* 0x0009620000000800 */
[----:B---3--:R-:W-:Y:S01]  /*c840*/  F2FP.PACK_AB R42, R124, R120 ;  /* 0x000000787c2a723e */ /* 0x008fe200000000ff */
[--C-:B--2---:R-:W-:Y:S08]  /*c850*/  FFMA.FTZ R24, R183, c[0x0][0x23c], -R60.reuse ;  /* 0x00008f00b7187a23 */ /* 0x104ff0000001083c */
[----:B------:R2:W-:Y:S01]  /*c860*/  MUFU.EX2 R142, R24 ;  /* 0x00000018008e7308 */ /* 0x0005e20000000800 */
[--C-:B----4-:R-:W-:Y:S01]  /*c870*/  FFMA.FTZ R4, R168, c[0x0][0x23c], -R39.reuse ;  /* 0x00008f00a8047a23 */ /* 0x110fe20000010827 */
[----:B-----5:R-:W-:Y:S08]  /*c880*/  F2FP.PACK_AB R43, R125, R119 ;  /* 0x000000777d2b723e */ /* 0x020ff000000000ff */
[----:B------:R3:W4:Y:S01]  /*c890*/  MUFU.EX2 R126, R4 ;  /* 0x00000004007e7308 */ /* 0x0007220000000800 */
[C---:B--2---:R-:W-:Y:S02]  /*c8a0*/  FMUL.FTZ R24, R2.reuse, R156 ;  /* 0x0000009c02187220 */ /* 0x044fe40000410000 */
[C---:B---3--:R-:W-:Y:S01]  /*c8b0*/  FMUL.FTZ R4, R2.reuse, R136 ;  /* 0x0000008802047220 */ /* 0x048fe20000410000 */
[----:B------:R-:W-:Y:S06]  /*c8c0*/  MOV R136, R174 ;  /* 0x000000ae00887202 */ /* 0x000fec0000000f00 */
[C---:B------:R-:W-:Y:S07]  /*c8d0*/  HMMA.16816.F32 R4, R40.reuse, R12, R4 ;  /* 0x0000000c2804723c */ /* 0x040fee0000001804 */
[--C-:B------:R-:W-:Y:S01]  /*c8e0*/  FFMA.FTZ R12, R171, c[0x0][0x23c], -R60.reuse ;  /* 0x00008f00ab0c7a23 */ /* 0x100fe2000001083c */
[C---:B------:R-:W-:Y:S03]  /*c8f0*/  HMMA.16816.F32 R8, R40.reuse, R14, R8 ;  /* 0x0000000e2808723c */ /* 0x040fe60000001808 */
[----:B------:R2:W3:Y:S01]  /*c900*/  MUFU.EX2 R132, R12 ;  /* 0x0000000c00847308 */ /* 0x0004e20000000800 */
[----:B------:R-:W-:Y:S03]  /*c910*/  FMUL.FTZ R13, R2, R145 ;  /* 0x00000091020d7220 */ /* 0x000fe60000410000 */
[C---:B------:R-:W-:Y:S02]  /*c920*/  FMUL.FTZ R14, R0.reuse, R146 ;  /* 0x00000092000e7220 */ /* 0x040fe40000410000 */
[----:B------:R-:W-:Y:S03]  /*c930*/  FMUL.FTZ R15, R0, R147 ;  /* 0x00000093000f7220 */ /* 0x000fe60000410000 */
[----:B------:R-:W-:Y:S01]  /*c940*/  MOV R147, R177 ;  /* 0x000000b100937202 */ /* 0x000fe20000000f00 */
[----:B------:R5:W-:Y:S10]  /*c950*/  MUFU.EX2 R145, R32 ;  /* 0x0000002000917308 */ /* 0x000bf40000000800 */
[----:B------:R3:W-:Y:S01]  /*c960*/  MUFU.EX2 R146, R34 ;  /* 0x0000002200927308 */ /* 0x0007e20000000800 */
[C---:B--2---:R-:W-:Y:S07]  /*c970*/  FMUL.FTZ R12, R2.reuse, R144 ;  /* 0x00000090020c7220 */ /* 0x044fee0000410000 */
[C---:B-1----:R-:W-:Y:S03]  /*c980*/  HMMA.16816.F32 R12, R40.reuse, R20, R12 ;  /* 0x00000014280c723c */ /* 0x042fe6000000180c */
[----:B-----5:R-:W-:Y:S04]  /*c990*/  FMUL.FTZ R32, R2, R164 ;  /* 0x000000a402207220 */ /* 0x020fe80000410000 */
[--C-:B------:R-:W-:Y:S01]  /*c9a0*/  FFMA.FTZ R20, R180, c[0x0][0x23c], -R39.reuse ;  /* 0x00008f00b4147a23 */ /* 0x100fe20000010827 */
[C---:B------:R-:W-:Y:S03]  /*c9b0*/  HMMA.16816.F32 R16, R40.reuse, R22, R16 ;  /* 0x000000162810723c */ /* 0x040fe60000001810 */
[----:B------:R1:W2:Y:S01]  /*c9c0*/  MUFU.EX2 R139, R20 ;  /* 0x00000014008b7308 */ /* 0x0002a20000000800 */
[----:B------:R-:W-:Y:S02]  /*c9d0*/  FMUL.FTZ R21, R2, R153 ;  /* 0x0000009902157220 */ /* 0x000fe40000410000 */
[C---:B---3--:R-:W-:Y:S02]  /*c9e0*/  FMUL.FTZ R34, R0.reuse, R166 ;  /* 0x000000a600227220 */ /* 0x048fe40000410000 */
[C---:B------:R-:W-:Y:S04]  /*c9f0*/  FMUL.FTZ R22, R0.reuse, R154 ;  /* 0x0000009a00167220 */ /* 0x040fe80000410000 */
[----:B------:R-:W-:Y:S02]  /*ca00*/  FMUL.FTZ R23, R0, R155 ;  /* 0x0000009b00177220 */ /* 0x000fe40000410000 */
[----:B-1----:R-:W-:Y:S07]  /*ca10*/  FMUL.FTZ R20, R2, R152 ;  /* 0x0000009802147220 */ /* 0x002fee0000410000 */
[C---:B------:R-:W-:Y:S07]  /*ca20*/  HMMA.16816.F32 R20, R40.reuse, R28, R20 ;  /* 0x0000001c2814723c */ /* 0x040fee0000001814 */
[--C-:B------:R-:W-:Y:S01]  /*ca30*/  FFMA.FTZ R28, R184, c[0x0][0x23c], -R39.reuse ;  /* 0x00008f00b81c7a23 */ /* 0x100fe20000010827 */
[C---:B------:R-:W-:Y:S03]  /*ca40*/  HMMA.16816.F32 R24, R40.reuse, R30, R24 ;  /* 0x0000001e2818723c */ /* 0x040fe60000001818 */
[----:B------:R1:W-:Y:S01]  /*ca50*/  MUFU.EX2 R144, R28 ;  /* 0x0000001c00907308 */ /* 0x0003e20000000800 */
[----:B------:R-:W-:Y:S03]  /*ca60*/  FMUL.FTZ R29, R2, R161 ;  /* 0x000000a1021d7220 */ /* 0x000fe60000410000 */
[C---:B------:R-:W-:Y:S02]  /*ca70*/  FMUL.FTZ R30, R0.reuse, R162 ;  /* 0x000000a2001e7220 */ /* 0x040fe40000410000 */
[----:B------:R-:W-:Y:S03]  /*ca80*/  FMUL.FTZ R31, R0, R163 ;  /* 0x000000a3001f7220 */ /* 0x000fe60000410000 */
[----:B-1----:R-:W-:Y:S07]  /*ca90*/  FMUL.FTZ R28, R2, R160 ;  /* 0x000000a0021c7220 */ /* 0x002fee0000410000 */
[C---:B------:R-:W-:Y:S07]  /*caa0*/  HMMA.16816.F32 R28, R40.reuse, R44, R28 ;  /* 0x0000002c281c723c */ /* 0x040fee000000181c */
[--C-:B------:R-:W-:Y:S01]  /*cab0*/  FFMA.FTZ R44, R187, c[0x0][0x23c], -R60.reuse ;  /* 0x00008f00bb2c7a23 */ /* 0x100fe2000001083c */
[----:B------:R-:W-:Y:S03]  /*cac0*/  HMMA.16816.F32 R32, R40, R46, R32 ;  /* 0x0000002e2820723c */ /* 0x000fe60000001820 */
[----:B------:R1:W-:Y:S04]  /*cad0*/  MUFU.EX2 R141, R44 ;  /* 0x0000002c008d7308 */ /* 0x0003e80000000800 */
[----:B----4-:R-:W-:Y:S02]  /*cae0*/  F2FP.PACK_AB R40, R131, R126 ;  /* 0x0000007e8328723e */ /* 0x010fe400000000ff */
[----:B------:R-:W-:Y:S03]  /*caf0*/  F2FP.PACK_AB R41, R132, R127 ;  /* 0x0000007f8429723e */ /* 0x000fe600000000ff */
[----:B--2---:R-:W-:Y:S02]  /*cb00*/  F2FP.PACK_AB R42, R139, R137 ;  /* 0x000000898b2a723e */ /* 0x004fe400000000ff */
[----:B------:R-:W-:Y:S07]  /*cb10*/  F2FP.PACK_AB R43, R142, R138 ;  /* 0x0000008a8e2b723e */ /* 0x000fee00000000ff */
[C---:B------:R-:W-:Y:S03]  /*cb20*/  HMMA.16816.F32 R4, R40.reuse, R48, R4 ;  /* 0x000000302804723c */ /* 0x040fe60000001804 */
[--C-:B-1----:R-:W-:Y:S04]  /*cb30*/  FFMA.FTZ R44, R188, c[0x0][0x23c], -R39.reuse ;  /* 0x00008f00bc2c7a23 */ /* 0x102fe80000010827 */
[--C-:B------:R-:W-:Y:S01]  /*cb40*/  FFMA.FTZ R48, R189, c[0x0][0x23c], -R39.reuse ;  /* 0x00008f00bd307a23 */ /* 0x100fe20000010827 */
[C---:B------:R-:W-:Y:S01]  /*cb50*/  HMMA.16816.F32 R8, R40.reuse, R50, R8 ;  /* 0x000000322808723c */ /* 0x040fe20000001808 */
[----:B------:R1:W-:Y:S07]  /*cb60*/  MUFU.EX2 R140, R44 ;  /* 0x0000002c008c7308 */ /* 0x0003ee0000000800 */
[C---:B------:R-:W-:Y:S03]  /*cb70*/  HMMA.16816.F32 R12, R40.reuse, R52, R12 ;  /* 0x00000034280c723c */ /* 0x040fe6000000180c */
[----:B------:R2:W3:Y:S04]  /*cb80*/  MUFU.EX2 R168, R48 ;  /* 0x0000003000a87308 */ /* 0x0004e80000000800 */
        /* <DEDUP_REMOVED lines=9> */
[--C-:B--2---:R-:W-:Y:S01]  /*cc20*/  FFMA.FTZ R48, R190, c[0x0][0x23c], -R60.reuse ;  /* 0x00008f00be307a23 */ /* 0x104fe2000001083c */
[----:B------:R-:W-:Y:S08]  /*cc30*/  MOV R194, R143 ;  /* 0x0000008f00c27202 */ /* 0x000ff00000000f00 */
[----:B------:R2:W2:Y:S01]  /*cc40*/  MUFU.EX2 R176, R48 ;  /* 0x0000003000b07308 */ /* 0x0004a20000000800 */
[--C-:B----4-:R-:W-:Y:S01]  /*cc50*/  FFMA.FTZ R52, R193, c[0x0][0x23c], -R39.reuse ;  /* 0x00008f00c1347a23 */ /* 0x110fe20000010827 */
[----:B------:R-:W-:Y:S08]  /*cc60*/  MOV R193, R133 ;  /* 0x0000008500c17202 */ /* 0x000ff00000000f00 */
[----:B------:R4:W-:Y:S01]  /*cc70*/  MUFU.EX2 R189, R52 ;  /* 0x0000003400bd7308 */ /* 0x0009e20000000800 */
[----:B-----5:R-:W-:Y:S01]  /*cc80*/  LDSM.16.MT88.4 R56, [R135+0xb000] ;  /* 0x00b000008738783b */ /* 0x020fe20000004200 */
[C---:B-1----:R-:W-:Y:S03]  /*cc90*/  HMMA.16816.F32 R28, R40.reuse, R44, R28 ;  /* 0x0000002c281c723c */ /* 0x042fe6000000181c */
[--C-:B--2---:R-:W-:Y:S01]  /*cca0*/  FFMA.FTZ R48, R191, c[0x0][0x23c], -R60.reuse ;  /* 0x00008f00bf307a23 */ /* 0x104fe2000001083c */
[----:B------:R-:W-:Y:S03]  /*ccb0*/  MOV R191, R136 ;  /* 0x0000008800bf7202 */ /* 0x000fe60000000f00 */
[--C-:B------:R-:W-:Y:S01]  /*ccc0*/  FFMA.FTZ R44, R195, c[0x0][0x23c], -R60.reuse ;  /* 0x00008f00c32c7a23 */ /* 0x100fe2000001083c */
[----:B------:R1:W2:Y:S01]  /*ccd0*/  MUFU.EX2 R190, R48 ;  /* 0x0000003000be7308 */ /* 0x0002a20000000800 */
[----:B------:R-:W-:Y:S03]  /*cce0*/  HMMA.16816.F32 R32, R40, R46, R32 ;  /* 0x0000002e2820723c */ /* 0x000fe60000001820 */
[----:B---3--:R-:W-:Y:S01]  /*ccf0*/  MOV R195, R168 ;  /* 0x000000a800c37202 */ /* 0x008fe20000000f00 */
[----:B----4-:R-:W-:Y:S01]  /*cd00*/  LDSM.16.MT88.4 R52, [R217+0xb000] ;  /* 0x00b00000d934783b */ /* 0x010fe20000004200 */
[----:B------:R-:W-:Y:S02]  /*cd10*/  ISETP.GT.AND P0, PT, R191, RZ, PT ;  /* 0x000000ffbf00720c */ /* 0x000fe40003f04270 */
[----:B------:R-:W-:Y:S02]  /*cd20*/  F2FP.PACK_AB R40, R145, R144 ;  /* 0x000000909128723e */ /* 0x000fe400000000ff */
[----:B------:R3:W4:Y:S03]  /*cd30*/  MUFU.EX2 R186, R44 ;  /* 0x0000002c00ba7308 */ /* 0x0007260000000800 */
[----:B------:R-:W-:Y:S02]  /*cd40*/  F2FP.PACK_AB R41, R141, R146 ;  /* 0x000000928d29723e */ /* 0x000fe400000000ff */
[----:B------:R-:W-:Y:S01]  /*cd50*/  F2FP.PACK_AB R42, R195, R140 ;  /* 0x0000008cc32a723e */ /* 0x000fe200000000ff */
[----:B-1----:R-:W1:Y:S01]  /*cd60*/  LDSM.16.MT88.4 R48, [R134+0xb000] ;  /* 0x00b000008630783b */ /* 0x002e620000004200 */
[--C-:B---3--:R-:W-:Y:S01]  /*cd70*/  FFMA.FTZ R44, R196, c[0x0][0x23c], -R39.reuse ;  /* 0x00008f00c42c7a23 */ /* 0x108fe20000010827 */
[----:B------:R-:W-:Y:S03]  /*cd80*/  MOV R196, R176 ;  /* 0x000000b000c47202 */ /* 0x000fe60000000f00 */
[----:B------:R3:W-:Y:S01]  /*cd90*/  MUFU.EX2 R184, R44 ;  /* 0x0000002c00b87308 */ /* 0x0007e20000000800 */
[----:B--2---:R-:W-:Y:S02]  /*cda0*/  F2FP.PACK_AB R43, R190, R196 ;  /* 0x000000c4be2b723e */ /* 0x004fe400000000ff */
[----:B---3--:R-:W2:Y:S05]  /*cdb0*/  LDSM.16.MT88.4 R44, [R216+0xb000] ;  /* 0x00b00000d82c783b */ /* 0x008eaa0000004200 */
        /* <DEDUP_REMOVED lines=10> */
[C---:B------:R-:W-:Y:S04]  /*ce60*/  HMMA.16816.F32 R20, R40.reuse, R56, R20 ;  /* 0x000000382814723c */ /* 0x040fe80000001814 */
[--C-:B-1----:R-:W-:Y:S01]  /*ce70*/  FFMA.FTZ R48, R198, c[0x0][0x23c], -R60.reuse ;  /* 0x00008f00c6307a23 */ /* 0x102fe2000001083c */
[----:B------:R-:W-:Y:S02]  /*ce80*/  MOV R198, R141 ;  /* 0x0000008d00c67202 */ /* 0x000fe40000000f00 */
[--C-:B------:R-:W-:Y:S01]  /*ce90*/  FFMA.FTZ R56, R202, c[0x0][0x23c], -R60.reuse ;  /* 0x00008f00ca387a23 */ /* 0x100fe2000001083c */
[----:B------:R1:W-:Y:S01]  /*cea0*/  MUFU.EX2 R181, R48 ;  /* 0x0000003000b57308 */ /* 0x0003e20000000800 */
[C---:B------:R-:W-:Y:S03]  /*ceb0*/  HMMA.16816.F32 R24, R40.reuse, R58, R24 ;  /* 0x0000003a2818723c */ /* 0x040fe60000001818 */
[----:B------:R-:W-:Y:S05]  /*cec0*/  MOV R202, R139 ;  /* 0x0000008b00ca7202 */ /* 0x000fea0000000f00 */
[C---:B--2---:R-:W-:Y:S01]  /*ced0*/  HMMA.16816.F32 R28, R40.reuse, R44, R28 ;  /* 0x0000002c281c723c */ /* 0x044fe2000000181c */
[----:B------:R2:W-:Y:S03]  /*cee0*/  MUFU.EX2 R177, R56 ;  /* 0x0000003800b17308 */ /* 0x0005e60000000800 */
[--C-:B-----5:R-:W-:Y:S01]  /*cef0*/  FFMA.FTZ R52, R201, c[0x0][0x23c], -R39.reuse ;  /* 0x00008f00c9347a23 */ /* 0x120fe20000010827 */
[----:B------:R-:W-:Y:S02]  /*cf00*/  MOV R201, R144 ;  /* 0x0000009000c97202 */ /* 0x000fe40000000f00 */
[--C-:B------:R-:W-:Y:S01]  /*cf10*/  FFMA.FTZ R44, R203, c[0x0][0x23c], -R60.reuse ;  /* 0x00008f00cb2c7a23 */ /* 0x100fe2000001083c */
[----:B------:R-:W-:Y:S03]  /*cf20*/  HMMA.16816.F32 R32, R40, R46, R32 ;  /* 0x0000002e2820723c */ /* 0x000fe60000001820 */
[----:B------:R5:W-:Y:S01]  /*cf30*/  MUFU.EX2 R180, R52 ;  /* 0x0000003400b47308 */ /* 0x000be20000000800 */
[----:B------:R-:W-:Y:S01]  /*cf40*/  MOV R203, R142 ;  /* 0x0000008e00cb7202 */ /* 0x000fe20000000f00 */
[--C-:B-1----:R-:W-:Y:S02]  /*cf50*/  FFMA.FTZ R48, R199, c[0x0][0x23c], -R60.reuse ;  /* 0x00008f00c7307a23 */ /* 0x102fe4000001083c */
[----:B------:R-:W-:Y:S02]  /*cf60*/  F2FP.PACK_AB R40, R189, R188 ;  /* 0x000000bcbd28723e */ /* 0x000fe400000000ff */
[----:B----4-:R-:W-:Y:S04]  /*cf70*/  F2FP.PACK_AB R41, R186, R187 ;  /* 0x000000bbba29723e */ /* 0x010fe800000000ff */
[----:B------:R1:W4:Y:S01]  /*cf80*/  MUFU.EX2 R183, R48 ;  /* 0x0000003000b77308 */ /* 0x0003220000000800 */
[----:B---3--:R-:W-:Y:S02]  /*cf90*/  F2FP.PACK_AB R42, R185, R184 ;  /* 0x000000b8b92a723e */ /* 0x008fe400000000ff */
[----:B------:R-:W-:Y:S01]  /*cfa0*/  MOV R199, R145 ;  /* 0x0000009100c77202 */ /* 0x000fe20000000f00 */
[--C-:B--2---:R-:W-:Y:S01]  /*cfb0*/  FFMA.FTZ R56, R204, c[0x0][0x23c], -R39.reuse ;  /* 0x00008f00cc387a23 */ /* 0x104fe20000010827 */
[----:B------:R-:W-:Y:S05]  /*cfc0*/  MOV R204, R138 ;  /* 0x0000008a00cc7202 */ /* 0x000fea0000000f00 */
[----:B------:R2:W3:Y:S01]  /*cfd0*/  MUFU.EX2 R179, R44 ;  /* 0x0000002c00b37308 */ /* 0x0004e20000000800 */
[----:B-----5:R-:W-:Y:S09]  /*cfe0*/  LDSM.16.MT88.4 R52, [R217+0xb800] ;  /* 0x00b80000d934783b */ /* 0x020ff20000004200 */
[----:B------:R5:W-:Y:S01]  /*cff0*/  MUFU.EX2 R176, R56 ;  /* 0x0000003800b07308 */ /* 0x000be20000000800 */
[----:B-1----:R-:W1:Y:S01]  /*d000*/  LDSM.16.MT88.4 R48, [R134+0xb800] ;  /* 0x00b800008630783b */ /* 0x002e620000004200 */
[----:B----4-:R-:W-:Y:S07]  /*d010*/  F2FP.PACK_AB R43, R183, R181 ;  /* 0x000000b5b72b723e */ /* 0x010fee00000000ff */
[----:B--2---:R-:W2:Y:S08]  /*d020*/  LDSM.16.MT88.4 R44, [R135+0xb800] ;  /* 0x00b80000872c783b */ /* 0x004eb00000004200 */
[----:B-----5:R-:W4:Y:S01]  /*d030*/  LDSM.16.MT88.4 R56, [R216+0xb800] ;  /* 0x00b80000d838783b */ /* 0x020f220000004200 */
        /* <DEDUP_REMOVED lines=17> */
[C---:B----4-:R-:W-:Y:S01]  /*d150*/  HMMA.16816.F32 R28, R40.reuse, R56, R28 ;  /* 0x00000038281c723c */ /* 0x050fe2000000181c */
[----:B------:R4:W-:Y:S03]  /*d160*/  MUFU.EX2 R172, R44 ;  /* 0x0000002c00ac7308 */ /* 0x0009e60000000800 */
[--C-:B---3--:R-:W-:Y:S01]  /*d170*/  FFMA.FTZ R52, R207, c[0x0][0x23c], -R39.reuse ;  /* 0x00008f00cf347a23 */ /* 0x108fe20000010827 */
[----:B------:R-:W-:Y:S02]  /*d180*/  MOV R207, R127 ;  /* 0x0000007f00cf7202 */ /* 0x000fe40000000f00 */
[--C-:B------:R-:W-:Y:S01]  /*d190*/  FFMA.FTZ R56, R215, c[0x0][0x23c], -R60.reuse ;  /* 0x00008f00d7387a23 */ /* 0x100fe2000001083c */
[----:B------:R-:W-:Y:S03]  /*d1a0*/  HMMA.16816.F32 R32, R40, R58, R32 ;  /* 0x0000003a2820723c */ /* 0x000fe60000001820 */
[----:B------:R3:W3:Y:S01]  /*d1b0*/  MUFU.EX2 R173, R52 ;  /* 0x0000003400ad7308 */ /* 0x0006e20000000800 */
[----:B------:R-:W-:Y:S01]  /*d1c0*/  MOV R215, R124 ;  /* 0x0000007c00d77202 */ /* 0x000fe20000000f00 */
[----:B-1----:R-:W1:Y:S02]  /*d1d0*/  LDSM.16.MT88.4 R48, [R134+0xc000] ;  /* 0x00c000008630783b */ /* 0x002e640000004200 */
[----:B------:R-:W-:Y:S02]  /*d1e0*/  F2FP.PACK_AB R40, R180, R182 ;  /* 0x000000b6b428723e */ /* 0x000fe400000000ff */
[----:B------:R-:W-:Y:S04]  /*d1f0*/  F2FP.PACK_AB R41, R177, R179 ;  /* 0x000000b3b129723e */ /* 0x000fe800000000ff */
[----:B------:R1:W-:Y:S01]  /*d200*/  MUFU.EX2 R170, R56 ;  /* 0x0000003800aa7308 */ /* 0x0003e20000000800 */
[----:B-----5:R-:W-:Y:S02]  /*d210*/  F2FP.PACK_AB R42, R178, R176 ;  /* 0x000000b0b22a723e */ /* 0x020fe400000000ff */
[----:B--2---:R-:W-:Y:S01]  /*d220*/  F2FP.PACK_AB R43, R174, R175 ;  /* 0x000000afae2b723e */ /* 0x004fe200000000ff */
[--C-:B----4-:R-:W-:Y:S01]  /*d230*/  FFMA.FTZ R44, R214, c[0x0][0x23c], -R60.reuse ;  /* 0x00008f00d62c7a23 */ /* 0x110fe2000001083c */
[----:B------:R-:W-:Y:S05]  /*d240*/  MOV R214, R125 ;  /* 0x0000007d00d67202 */ /* 0x000fea0000000f00 */
[----:B------:R2:W4:Y:S01]  /*d250*/  MUFU.EX2 R171, R44 ;  /* 0x0000002c00ab7308 */ /* 0x0005220000000800 */
[----:B---3--:R-:W3:Y:S01]  /*d260*/  LDSM.16.MT88.4 R52, [R217+0xc000] ;  /* 0x00c00000d934783b */ /* 0x008ee20000004200 */
        /* <DEDUP_REMOVED lines=10> */
[C---:B---3--:R-:W-:Y:S07]  /*d310*/  HMMA.16816.F32 R12, R40.reuse, R52, R12 ;  /* 0x00000034280c723c */ /* 0x048fee000000180c */
[--C-:B------:R-:W-:Y:S01]  /*d320*/  FFMA.FTZ R52, R246, c[0x0][0x23c], -R39.reuse ;  /* 0x00008f00f6347a23 */ /* 0x100fe20000010827 */
[C---:B------:R-:W-:Y:S01]  /*d330*/  HMMA.16816.F32 R16, R40.reuse, R54, R16 ;  /* 0x000000362810723c */ /* 0x040fe20000001810 */
[----:B------:R-:W3:Y:S02]  /*d340*/  LDL.LU R246, [R1+0x18] ;  /* 0x0000180001f67983 */ /* 0x000ee40000300800 */
[----:B------:R4:W-:Y:S01]  /*d350*/  MUFU.EX2 R165, R52 ;  /* 0x0000003400a57308 */ /* 0x0009e20000000800 */
[--C-:B-----5:R-:W-:Y:S01]  /*d360*/  FFMA.FTZ R48, R244, c[0x0][0x23c], -R60.reuse ;  /* 0x00008f00f4307a23 */ /* 0x120fe2000001083c */
[----:B------:R-:W-:Y:S08]  /*d370*/  MOV R244, R147 ;  /* 0x0000009300f47202 */ /* 0x000ff00000000f00 */
[----:B------:R5:W-:Y:S01]  /*d380*/  MUFU.EX2 R167, R48 ;  /* 0x0000003000a77308 */ /* 0x000be20000000800 */
[C---:B--2---:R-:W-:Y:S07]  /*d390*/  HMMA.16816.F32 R20, R40.reuse, R44, R20 ;  /* 0x0000002c2814723c */ /* 0x044fee0000001814 */
[--C-:B------:R-:W-:Y:S01]  /*d3a0*/  FFMA.FTZ R44, R247, c[0x0][0x23c], -R39.reuse ;  /* 0x00008f00f72c7a23 */ /* 0x100fe20000010827 */
[C---:B------:R-:W-:Y:S03]  /*d3b0*/  HMMA.16816.F32 R24, R40.reuse, R46, R24 ;  /* 0x0000002e2818723c */ /* 0x040fe60000001818 */
[----:B------:R2:W-:Y:S01]  /*d3c0*/  MUFU.EX2 R164, R44 ;  /* 0x0000002c00a47308 */ /* 0x0005e20000000800 */
[----:B----4-:R-:W-:Y:S04]  /*d3d0*/  LDSM.16.MT88.4 R52, [R217+0xc800] ;  /* 0x00c80000d934783b */ /* 0x010fe80000004200 */
[C---:B-1----:R-:W-:Y:S04]  /*d3e0*/  HMMA.16816.F32 R28, R40.reuse, R56, R28 ;  /* 0x00000038281c723c */ /* 0x042fe8000000181c */
[--C-:B-----5:R-:W-:Y:S04]  /*d3f0*/  FFMA.FTZ R48, R245, c[0x0][0x23c], -R60.reuse ;  /* 0x00008f00f5307a23 */ /* 0x120fe8000001083c */
[----:B------:R-:W-:Y:S01]  /*d400*/  HMMA.16816.F32 R32, R40, R58, R32 ;  /* 0x0000003a2820723c */ /* 0x000fe20000001820 */
[----:B------:R1:W4:Y:S03]  /*d410*/  MUFU.EX2 R166, R48 ;  /* 0x0000003000a67308 */ /* 0x0003260000000800 */
[--C-:B------:R-:W-:Y:S01]  /*d420*/  FFMA.FTZ R56, R250, c[0x0][0x23c], -R39.reuse ;  /* 0x00008f00fa387a23 */ /* 0x100fe20000010827 */
[----:B------:R-:W-:Y:S02]  /*d430*/  MOV R245, R148 ;  /* 0x0000009400f57202 */ /* 0x000fe40000000f00 */
[----:B------:R-:W-:Y:S02]  /*d440*/  F2FP.PACK_AB R40, R172, R173 ;  /* 0x000000adac28723e */ /* 0x000fe400000000ff */
[----:B------:R-:W-:Y:S03]  /*d450*/  F2FP.PACK_AB R41, R170, R171 ;  /* 0x000000abaa29723e */ /* 0x000fe600000000ff */
[----:B------:R-:W-:Y:S01]  /*d460*/  F2FP.PACK_AB R42, R168, R169 ;  /* 0x000000a9a82a723e */ /* 0x000fe200000000ff */
[----:B------:R5:W-:Y:S01]  /*d470*/  MUFU.EX2 R161, R56 ;  /* 0x0000003800a17308 */ /* 0x000be20000000800 */
[--C-:B--2---:R-:W-:Y:S09]  /*d480*/  FFMA.FTZ R44, R248, c[0x0][0x23c], -R60.reuse ;  /* 0x00008f00f82c7a23 */ /* 0x104ff2000001083c */
[----:B------:R2:W-:Y:S01]  /*d490*/  MUFU.EX2 R163, R44 ;  /* 0x0000002c00a37308 */ /* 0x0005e20000000800 */
[----:B-1----:R-:W1:Y:S01]  /*d4a0*/  LDSM.16.MT88.4 R48, [R134+0xc800] ;  /* 0x00c800008630783b */ /* 0x002e620000004200 */
[----:B----4-:R-:W-:Y:S07]  /*d4b0*/  F2FP.PACK_AB R43, R166, R167 ;  /* 0x000000a7a62b723e */ /* 0x010fee00000000ff */
[----:B-----5:R-:W-:Y:S01]  /*d4c0*/  LDSM.16.MT88.4 R56, [R216+0xc800] ;  /* 0x00c80000d838783b */ /* 0x020fe20000004200 */
[--C-:B--2---:R-:W-:Y:S04]  /*d4d0*/  FFMA.FTZ R44, R249, c[0x0][0x23c], -R60.reuse ;  /* 0x00008f00f92c7a23 */ /* 0x104fe8000001083c */
[----:B------:R2:W4:Y:S01]  /*d4e0*/  MUFU.EX2 R162, R44 ;  /* 0x0000002c00a27308 */ /* 0x0005220000000800 */
[C---:B-1----:R-:W-:Y:S07]  /*d4f0*/  HMMA.16816.F32 R4, R40.reuse, R48, R4 ;  /* 0x000000302804723c */ /* 0x042fee0000001804 */
[--C-:B------:R-:W-:Y:S01]  /*d500*/  FFMA.FTZ R48, R251, c[0x0][0x23c], -R39.reuse ;  /* 0x00008f00fb307a23 */ /* 0x100fe20000010827 */
[----:B--2---:R-:W1:Y:S01]  /*d510*/  LDSM.16.MT88.4 R44, [R135+0xc800] ;  /* 0x00c80000872c783b */ /* 0x004e620000004200 */
[C---:B------:R-:W-:Y:S02]  /*d520*/  HMMA.16816.F32 R8, R40.reuse, R50, R8 ;  /* 0x000000322808723c */ /* 0x040fe40000001808 */
[----:B------:R2:W5:Y:S06]  /*d530*/  MUFU.EX2 R160, R48 ;  /* 0x0000003000a07308 */ /* 0x00056c0000000800 */
[C---:B------:R-:W-:Y:S07]  /*d540*/  HMMA.16816.F32 R12, R40.reuse, R52, R12 ;  /* 0x00000034280c723c */ /* 0x040fee000000180c */
[--C-:B------:R-:W-:Y:S01]  /*d550*/  FFMA.FTZ R52, R150, c[0x0][0x23c], -R39.reuse ;  /* 0x00008f0096347a23 */ /* 0x100fe20000010827 */
[C---:B------:R-:W-:Y:S03]  /*d560*/  HMMA.16816.F32 R16, R40.reuse, R54, R16 ;  /* 0x000000362810723c */ /* 0x040fe60000001810 */
[----:B------:R4:W-:Y:S01]  /*d570*/  MUFU.EX2 R157, R52 ;  /* 0x00000034009d7308 */ /* 0x0009e20000000800 */
[--C-:B--2---:R-:W-:Y:S09]  /*d580*/  FFMA.FTZ R48, R252, c[0x0][0x23c], -R60.reuse ;  /* 0x00008f00fc307a23 */ /* 0x104ff2000001083c */
[----:B------:R2:W-:Y:S01]  /*d590*/  MUFU.EX2 R159, R48 ;  /* 0x00000030009f7308 */ /* 0x0005e20000000800 */
[C---:B-1----:R-:W-:Y:S03]  /*d5a0*/  HMMA.16816.F32 R20, R40.reuse, R44, R20 ;  /* 0x0000002c2814723c */ /* 0x042fe60000001814 */
[--C-:B----4-:R-:W-:Y:S02]  /*d5b0*/  FFMA.FTZ R52, R62, c[0x0][0x23c], -R60.reuse ;  /* 0x00008f003e347a23 */ /* 0x110fe4000001083c */
[----:B------:R-:W4:Y:S02]  /*d5c0*/  LDL.LU R62, [R1+0x1c] ;  /* 0x00001c00013e7983 */ /* 0x000f240000300800 */
[--C-:B------:R-:W-:Y:S02]  /*d5d0*/  FFMA.FTZ R44, R149, c[0x0][0x23c], -R39.reuse ;  /* 0x00008f00952c7a23 */ /* 0x100fe40000010827 */
[----:B------:R1:W-:Y:S01]  /*d5e0*/  MUFU.EX2 R154, R52 ;  /* 0x00000034009a7308 */ /* 0x0003e20000000800 */
[C---:B------:R-:W-:Y:S03]  /*d5f0*/  HMMA.16816.F32 R24, R40.reuse, R46, R24 ;  /* 0x0000002e2818723c */ /* 0x040fe60000001818 */
[--C-:B--2---:R-:W-:Y:S06]  /*d600*/  FFMA.FTZ R48, R151, c[0x0][0x23c], -R60.reuse ;  /* 0x00008f0097307a23 */ /* 0x104fec000001083c */
[----:B------:R2:W-:Y:S01]  /*d610*/  MUFU.EX2 R156, R44 ;  /* 0x0000002c009c7308 */ /* 0x0005e20000000800 */
[C---:B------:R-:W-:Y:S07]  /*d620*/  HMMA.16816.F32 R28, R40.reuse, R56, R28 ;  /* 0x00000038281c723c */ /* 0x040fee000000181c */
[--C-:B------:R-:W-:Y:S01]  /*d630*/  FFMA.FTZ R56, R63, c[0x0][0x23c], -R60.reuse ;  /* 0x00008f003f387a23 */ /* 0x100fe2000001083c */
[----:B------:R-:W-:Y:S01]  /*d640*/  HMMA.16816.F32 R32, R40, R58, R32 ;  /* 0x0000003a2820723c */ /* 0x000fe20000001820 */
[----:B------:R2:W2:Y:S01]  /*d650*/  MUFU.EX2 R158, R48 ;  /* 0x00000030009e7308 */ /* 0x0004a20000000800 */
[----:B-1----:R-:W-:Y:S05]  /*d660*/  LDSM.16.MT88.4 R52, [R135+0xd000] ;  /* 0x00d000008734783b */ /* 0x002fea0000004200 */
[----:B------:R-:W-:Y:S02]  /*d670*/  F2FP.PACK_AB R40, R164, R165 ;  /* 0x000000a5a428723e */ /* 0x000fe400000000ff */
[----:B------:R-:W-:Y:S02]  /*d680*/  F2FP.PACK_AB R41, R162, R163 ;  /* 0x000000a3a229723e */ /* 0x000fe400000000ff */
[----:B------:R1:W-:Y:S01]  /*d690*/  MUFU.EX2 R152, R56 ;  /* 0x0000003800987308 */ /* 0x0003e20000000800 */
[----:B-----5:R-:W-:Y:S01]  /*d6a0*/  F2FP.PACK_AB R42, R160, R161 ;  /* 0x000000a1a02a723e */ /* 0x020fe200000000ff */
[----:B--2---:R-:W-:Y:S08]  /*d6b0*/  LDSM.16.MT88.4 R44, [R217+0xd000] ;  /* 0x00d00000d92c783b */ /* 0x004ff00000004200 */
[----:B------:R-:W2:Y:S01]  /*d6c0*/  LDSM.16.MT88.4 R48, [R134+0xd000] ;  /* 0x00d000008630783b */ /* 0x000ea20000004200 */
[----:B------:R-:W-:Y:S01]  /*d6d0*/  F2FP.PACK_AB R43, R158, R159 ;  /* 0x0000009f9e2b723e */ /* 0x000fe200000000ff */
[--C-:B-1----:R-:W-:Y:S04]  /*d6e0*/  FFMA.FTZ R56, R64, c[0x0][0x23c], -R39.reuse ;  /* 0x00008f0040387a23 */ /* 0x102fe80000010827 */
[----:B------:R1:W-:Y:S02]  /*d6f0*/  MUFU.EX2 R155, R56 ;  /* 0x00000038009b7308 */ /* 0x0003e40000000800 */
        /* <DEDUP_REMOVED lines=16> */
[----:B-----5:R-:W-:Y:S03]  /*d800*/  FFMA.FTZ R44, R68, c[0x0][0x23c], -R39 ;  /* 0x00008f00442c7a23 */ /* 0x020fe60000010827 */
[--C-:B------:R-:W-:Y:S01]  /*d810*/  FFMA.FTZ R56, R71, c[0x0][0x23c], -R60.reuse ;  /* 0x00008f0047387a23 */ /* 0x100fe2000001083c */
[----:B------:R-:W-:Y:S03]  /*d820*/  HMMA.16816.F32 R32, R40, R58, R32 ;  /* 0x0000003a2820723c */ /* 0x000fe60000001820 */
[----:B------:R5:W5:Y:S01]  /*d830*/  MUFU.EX2 R149, R44 ;  /* 0x0000002c00957308 */ /* 0x000b620000000800 */
[----:B---3--:R-:W-:Y:S02]  /*d840*/  FFMA.FTZ R61, R2, R246, R61 ;  /* 0x000000f6023d7223 */ /* 0x008fe4000001003d */
[--C-:B------:R-:W-:Y:S01]  /*d850*/  FFMA.FTZ R2, R96, c[0x0][0x23c], -R39.reuse ;  /* 0x00008f0060027a23 */ /* 0x100fe20000010827 */
[----:B--2---:R-:W2:Y:S01]  /*d860*/  LDSM.16.MT88.4 R48, [R134+0xd800] ;  /* 0x00d800008630783b */ /* 0x004ea20000004200 */
[----:B------:R-:W-:Y:S04]  /*d870*/  F2FP.PACK_AB R40, R156, R157 ;  /* 0x0000009d9c28723e */ /* 0x000fe800000000ff */
[----:B------:R-:W-:Y:S01]  /*d880*/  F2FP.PACK_AB R43, R150, R151 ;  /* 0x00000097962b723e */ /* 0x000fe200000000ff */
[----:B------:R3:W-:Y:S01]  /*d890*/  MUFU.EX2 R146, R56 ;  /* 0x0000003800927308 */ /* 0x0007e20000000800 */
[----:B------:R-:W-:Y:S02]  /*d8a0*/  F2FP.PACK_AB R41, R152, R154 ;  /* 0x0000009a9829723e */ /* 0x000fe400000000ff */
[----:B------:R-:W-:Y:S01]  /*d8b0*/  F2FP.PACK_AB R42, R153, R155 ;  /* 0x0000009b992a723e */ /* 0x000fe200000000ff */
[--C-:B-1----:R-:W-:Y:S06]  /*d8c0*/  FFMA.FTZ R52, R70, c[0x0][0x23c], -R60.reuse ;  /* 0x00008f0046347a23 */ /* 0x102fec000001083c */
[----:B------:R1:W-:Y:S01]  /*d8d0*/  MUFU.EX2 R147, R52 ;  /* 0x0000003400937308 */ /* 0x0003e20000000800 */
[----:B-----5:R-:W5:Y:S01]  /*d8e0*/  LDSM.16.MT88.4 R44, [R217+0xd800] ;  /* 0x00d80000d92c783b */ /* 0x020f620000004200 */
[--C-:B---3--:R-:W-:Y:S08]  /*d8f0*/  FFMA.FTZ R56, R72, c[0x0][0x23c], -R39.reuse ;  /* 0x00008f0048387a23 */ /* 0x108ff00000010827 */
[----:B------:R3:W-:Y:S01]  /*d900*/  MUFU.EX2 R145, R56 ;  /* 0x0000003800917308 */ /* 0x0007e20000000800 */
[C---:B--2---:R-:W-:Y:S01]  /*d910*/  HMMA.16816.F32 R4, R40.reuse, R48, R4 ;  /* 0x000000302804723c */ /* 0x044fe20000001804 */
[----:B-1----:R-:W1:Y:S06]  /*d920*/  LDSM.16.MT88.4 R52, [R135+0xd800] ;  /* 0x00d800008734783b */ /* 0x002e6c0000004200 */
[--C-:B------:R-:W-:Y:S01]  /*d930*/  FFMA.FTZ R48, R73, c[0x0][0x23c], -R39.reuse ;  /* 0x00008f0049307a23 */ /* 0x100fe20000010827 */
[C---:B------:R-:W-:Y:S03]  /*d940*/  HMMA.16816.F32 R8, R40.reuse, R50, R8 ;  /* 0x000000322808723c */ /* 0x040fe60000001808 */
[----:B------:R2:W-:Y:S01]  /*d950*/  MUFU.EX2 R144, R48 ;  /* 0x0000003000907308 */ /* 0x0005e20000000800 */
[----:B---3--:R-:W3:Y:S04]  /*d960*/  LDSM.16.MT88.4 R56, [R216+0xd800] ;  /* 0x00d80000d838783b */ /* 0x008ee80000004200 */
        /* <DEDUP_REMOVED lines=11> */
[C---:B---3--:R-:W-:Y:S04]  /*da20*/  HMMA.16816.F32 R28, R40.reuse, R56, R28 ;  /* 0x00000038281c723c */ /* 0x048fe8000000181c */
        /* <DEDUP_REMOVED lines=9> */
[----:B-1----:R-:W-:Y:S08]  /*dac0*/  FFMA.FTZ R52, R79, c[0x0][0x23c], -R60 ;  /* 0x00008f004f347a23 */ /* 0x002ff0000001083c */
[----:B------:R1:W-:Y:S01]  /*dad0*/  MUFU.EX2 R138, R52 ;  /* 0x00000034008a7308 */ /* 0x0003e20000000800 */
[--C-:B--2---:R-:W-:Y:S01]  /*dae0*/  FFMA.FTZ R48, R77, c[0x0][0x23c], -R39.reuse ;  /* 0x00008f004d307a23 */ /* 0x104fe20000010827 */
[C---:B-----5:R-:W-:Y:S08]  /*daf0*/  HMMA.16816.F32 R4, R40.reuse, R44, R4 ;  /* 0x0000002c2804723c */ /* 0x060ff00000001804 */
[----:B------:R2:W5:Y:S01]  /*db00*/  MUFU.EX2 R140, R48 ;  /* 0x00000030008c7308 */ /* 0x0005620000000800 */
[----:B------:R-:W-:Y:S01]  /*db10*/  FFMA.FTZ R44, R81, c[0x0][0x23c], -R39 ;  /* 0x00008f00512c7a23 */ /* 0x000fe20000010827 */
[----:B---3--:R-:W-:Y:S01]  /*db20*/  LDSM.16.MT88.4 R56, [R216+0xe000] ;  /* 0x00e00000d838783b */ /* 0x008fe20000004200 */
[C---:B------:R-:W-:Y:S07]  /*db30*/  HMMA.16816.F32 R8, R40.reuse, R46, R8 ;  /* 0x0000002e2808723c */ /* 0x040fee0000001808 */
[----:B------:R3:W3:Y:S01]  /*db40*/  MUFU.EX2 R136, R44 ;  /* 0x0000002c00887308 */ /* 0x0006e20000000800 */
[----:B----4-:R-:W-:Y:S04]  /*db50*/  FFMA.FTZ R0, R0, R62, R211 ;  /* 0x0000003e00007223 */ /* 0x010fe800000100d3 */
[----:B------:R-:W-:Y:S01]  /*db60*/  FADD.FTZ R62, R245, R61 ;  /* 0x0000003df53e7221 */ /* 0x000fe20000010000 */
[----:B-1----:R-:W-:Y:S01]  /*db70*/  LDSM.16.MT88.4 R52, [R135+0xe000] ;  /* 0x00e000008734783b */ /* 0x002fe20000004200 */
[----:B------:R-:W-:Y:S02]  /*db80*/  FADD.FTZ R61, R244, R0 ;  /* 0x00000000f43d7221 */ /* 0x000fe40000010000 */
[--C-:B------:R-:W-:Y:S04]  /*db90*/  FFMA.FTZ R0, R104, c[0x0][0x23c], -R39.reuse ;  /* 0x00008f0068007a23 */ /* 0x100fe80000010827 */
[----:B------:R1:W-:Y:S01]  /*dba0*/  MUFU.EX2 R81, R0 ;  /* 0x0000000000517308 */ /* 0x0003e20000000800 */
[----:B--2---:R-:W2:Y:S01]  /*dbb0*/  LDSM.16.MT88.4 R48, [R217+0xe000] ;  /* 0x00e00000d930783b */ /* 0x004ea20000004200 */
[--C-:B---3--:R-:W-:Y:S08]  /*dbc0*/  FFMA.FTZ R44, R82, c[0x0][0x23c], -R60.reuse ;  /* 0x00008f00522c7a23 */ /* 0x108ff0000001083c */
[----:B------:R3:W-:Y:S01]  /*dbd0*/  MUFU.EX2 R133, R44 ;  /* 0x0000002c00857308 */ /* 0x0007e20000000800 */
[--C-:B-1----:R-:W-:Y:S09]  /*dbe0*/  FFMA.FTZ R0, R105, c[0x0][0x23c], -R39.reuse ;  /* 0x00008f0069007a23 */ /* 0x102ff20000010827 */
[----:B------:R1:W-:Y:S01]  /*dbf0*/  MUFU.EX2 R80, R0 ;  /* 0x0000000000507308 */ /* 0x0003e20000000800 */
[--C-:B---3--:R-:W-:Y:S01]  /*dc00*/  FFMA.FTZ R44, R83, c[0x0][0x23c], -R60.reuse ;  /* 0x00008f00532c7a23 */ /* 0x108fe2000001083c */
[C---:B--2---:R-:W-:Y:S08]  /*dc10*/  HMMA.16816.F32 R12, R40.reuse, R48, R12 ;  /* 0x00000030280c723c */ /* 0x044ff0000000180c */
[----:B------:R2:W3:Y:S01]  /*dc20*/  MUFU.EX2 R132, R44 ;  /* 0x0000002c00847308 */ /* 0x0004e20000000800 */
[--C-:B------:R-:W-:Y:S01]  /*dc30*/  FFMA.FTZ R48, R84, c[0x0][0x23c], -R39.reuse ;  /* 0x00008f0054307a23 */ /* 0x100fe20000010827 */
[C---:B------:R-:W-:Y:S08]  /*dc40*/  HMMA.16816.F32 R16, R40.reuse, R50, R16 ;  /* 0x000000322810723c */ /* 0x040ff00000001810 */
[----:B------:R4:W-:Y:S01]  /*dc50*/  MUFU.EX2 R131, R48 ;  /* 0x0000003000837308 */ /* 0x0009e20000000800 */
[--C-:B-1----:R-:W-:Y:S01]  /*dc60*/  FFMA.FTZ R0, R106, c[0x0][0x23c], -R60.reuse ;  /* 0x00008f006a007a23 */ /* 0x102fe2000001083c */
[C---:B------:R-:W-:Y:S08]  /*dc70*/  HMMA.16816.F32 R20, R40.reuse, R52, R20 ;  /* 0x000000342814723c */ /* 0x040ff00000001814 */
[----:B------:R1:W-:Y:S01]  /*dc80*/  MUFU.EX2 R79, R0 ;  /* 0x00000000004f7308 */ /* 0x0003e20000000800 */
[--C-:B------:R-:W-:Y:S01]  /*dc90*/  FFMA.FTZ R52, R86, c[0x0][0x23c], -R60.reuse ;  /* 0x00008f0056347a23 */ /* 0x100fe2000001083c */
[C---:B------:R-:W-:Y:S01]  /*dca0*/  HMMA.16816.F32 R24, R40.reuse, R54, R24 ;  /* 0x000000362818723c */ /* 0x040fe20000001818 */
[----:B--2---:R-:W2:Y:S07]  /*dcb0*/  LDSM.16.MT88.4 R44, [R134+0xe800] ;  /* 0x00e80000862c783b */ /* 0x004eae0000004200 */
[C---:B------:R-:W-:Y:S01]  /*dcc0*/  HMMA.16816.F32 R28, R40.reuse, R56, R28 ;  /* 0x00000038281c723c */ /* 0x040fe2000000181c */
[----:B------:R3:W-:Y:S03]  /*dcd0*/  MUFU.EX2 R127, R52 ;  /* 0x00000034007f7308 */ /* 0x0007e60000000800 */
[--C-:B----4-:R-:W-:Y:S03]  /*dce0*/  FFMA.FTZ R48, R85, c[0x0][0x23c], -R39.reuse ;  /* 0x00008f0055307a23 */ /* 0x110fe60000010827 */
[--C-:B------:R-:W-:Y:S01]  /*dcf0*/  FFMA.FTZ R56, R87, c[0x0][0x23c], -R60.reuse ;  /* 0x00008f0057387a23 */ /* 0x100fe2000001083c */
[----:B------:R-:W-:Y:S03]  /*dd00*/  HMMA.16816.F32 R32, R40, R58, R32 ;  /* 0x0000003a2820723c */ /* 0x000fe60000001820 */
[----:B------:R4:W4:Y:S01]  /*dd10*/  MUFU.EX2 R130, R48 ;  /* 0x0000003000827308 */ /* 0x0009220000000800 */
[--C-:B-1----:R-:W-:Y:S03]  /*dd20*/  FFMA.FTZ R0, R107, c[0x0][0x23c], -R60.reuse ;  /* 0x00008f006b007a23 */ /* 0x102fe6000001083c */
[----:B-----5:R-:W-:Y:S02]  /*dd30*/  F2FP.PACK_AB R40, R140, R141 ;  /* 0x0000008d8c28723e */ /* 0x020fe400000000ff */
[----:B------:R-:W-:Y:S03]  /*dd40*/  F2FP.PACK_AB R41, R138, R139 ;  /* 0x0000008b8a29723e */ /* 0x000fe600000000ff */
[----:B------:R-:W-:Y:S01]  /*dd50*/  F2FP.PACK_AB R42, R136, R137 ;  /* 0x00000089882a723e */ /* 0x000fe200000000ff */
[----:B------:R1:W5:Y:S01]  /*dd60*/  MUFU.EX2 R124, R56 ;  /* 0x00000038007c7308 */ /* 0x0003620000000800 */
[----:B---3--:R-:W-:Y:S01]  /*dd70*/  F2FP.PACK_AB R43, R132, R133 ;  /* 0x00000085842b723e */ /* 0x008fe200000000ff */
[----:B------:R-:W-:Y:S08]  /*dd80*/  LDSM.16.MT88.4 R52, [R135+0xe800] ;  /* 0x00e800008734783b */ /* 0x000ff00000004200 */
[----:B------:R3:W-:Y:S01]  /*dd90*/  MUFU.EX2 R78, R0 ;  /* 0x00000000004e7308 */ /* 0x0007e20000000800 */
[C---:B--2---:R-:W-:Y:S01]  /*dda0*/  HMMA.16816.F32 R4, R40.reuse, R44, R4 ;  /* 0x0000002c2804723c */ /* 0x044fe20000001804 */
[----:B----4-:R-:W2:Y:S06]  /*ddb0*/  LDSM.16.MT88.4 R48, [R217+0xe800] ;  /* 0x00e80000d930783b */ /* 0x010eac0000004200 */
[--C-:B------:R-:W-:Y:S01]  /*ddc0*/  FFMA.FTZ R44, R89, c[0x0][0x23c], -R39.reuse ;  /* 0x00008f00592c7a23 */ /* 0x100fe20000010827 */
[C---:B------:R-:W-:Y:S01]  /*ddd0*/  HMMA.16816.F32 R8, R40.reuse, R46, R8 ;  /* 0x0000002e2808723c */ /* 0x040fe20000001808 */
[----:B------:R4:W-:Y:S03]  /*dde0*/  MUFU.EX2 R89, R2 ;  /* 0x0000000200597308 */ /* 0x0009e60000000800 */
[--C-:B-1----:R-:W-:Y:S07]  /*ddf0*/  FFMA.FTZ R56, R88, c[0x0][0x23c], -R39.reuse ;  /* 0x00008f0058387a23 */ /* 0x102fee0000010827 */
[----:B------:R1:W-:Y:S01]  /*de00*/  MUFU.EX2 R125, R44 ;  /* 0x0000002c007d7308 */ /* 0x0003e20000000800 */
[--C-:B---3--:R-:W-:Y:S09]  /*de10*/  FFMA.FTZ R0, R108, c[0x0][0x23c], -R39.reuse ;  /* 0x00008f006c007a23 */ /* 0x108ff20000010827 */
[----:B------:R3:W3:Y:S01]  /*de20*/  MUFU.EX2 R126, R56 ;  /* 0x00000038007e7308 */ /* 0x0006e20000000800 */
[--C-:B----4-:R-:W-:Y:S09]  /*de30*/  FFMA.FTZ R2, R97, c[0x0][0x23c], -R39.reuse ;  /* 0x00008f0061027a23 */ /* 0x110ff20000010827 */
[----:B------:R4:W-:Y:S01]  /*de40*/  MUFU.EX2 R88, R2 ;  /* 0x0000000200587308 */ /* 0x0009e20000000800 */
[C---:B--2---:R-:W-:Y:S03]  /*de50*/  HMMA.16816.F32 R12, R40.reuse, R48, R12 ;  /* 0x00000030280c723c */ /* 0x044fe6000000180c */
[--C-:B-1----:R-:W-:Y:S04]  /*de60*/  FFMA.FTZ R44, R90, c[0x0][0x23c], -R60.reuse ;  /* 0x00008f005a2c7a23 */ /* 0x102fe8000001083c */
[--C-:B------:R-:W-:Y:S01]  /*de70*/  FFMA.FTZ R48, R91, c[0x0][0x23c], -R60.reuse ;  /* 0x00008f005b307a23 */ /* 0x100fe2000001083c */
[C---:B------:R-:W-:Y:S01]  /*de80*/  HMMA.16816.F32 R16, R40.reuse, R50, R16 ;  /* 0x000000322810723c */ /* 0x040fe20000001810 */
[----:B------:R1:W-:Y:S01]  /*de90*/  MUFU.EX2 R120, R44 ;  /* 0x0000002c00787308 */ /* 0x0003e20000000800 */
[----:B---3--:R-:W2:Y:S06]  /*dea0*/  LDSM.16.MT88.4 R56, [R216+0xe800] ;  /* 0x00e80000d838783b */ /* 0x008eac0000004200 */
[C---:B------:R-:W-:Y:S03]  /*deb0*/  HMMA.16816.F32 R20, R40.reuse, R52, R20 ;  /* 0x000000342814723c */ /* 0x040fe60000001814 */
[----:B------:R3:W2:Y:S01]  /*dec0*/  MUFU.EX2 R119, R48 ;  /* 0x0000003000777308 */ /* 0x0006a20000000800 */
[--C-:B----4-:R-:W-:Y:S04]  /*ded0*/  FFMA.FTZ R2, R98, c[0x0][0x23c], -R60.reuse ;  /* 0x00008f0062027a23 */ /* 0x110fe8000001083c */
[C---:B------:R-:W-:Y:S04]  /*dee0*/  HMMA.16816.F32 R24, R40.reuse, R54, R24 ;  /* 0x000000362818723c */ /* 0x040fe80000001818 */
[--C-:B------:R-:W-:Y:S01]  /*def0*/  FFMA.FTZ R52, R93, c[0x0][0x23c], -R39.reuse ;  /* 0x00008f005d347a23 */ /* 0x100fe20000010827 */
[----:B------:R4:W-:Y:S01]  /*df00*/  MUFU.EX2 R87, R2 ;  /* 0x0000000200577308 */ /* 0x0009e20000000800 */
[----:B-1----:R-:W1:Y:S09]  /*df10*/  LDSM.16.MT88.4 R44, [R134+0xf000] ;  /* 0x00f00000862c783b */ /* 0x002e720000004200 */
[----:B------:R5:W-:Y:S01]  /*df20*/  MUFU.EX2 R93, R52 ;  /* 0x00000034005d7308 */ /* 0x000be20000000800 */
[--C-:B---3--:R-:W-:Y:S09]  /*df30*/  FFMA.FTZ R48, R92, c[0x0][0x23c], -R39.reuse ;  /* 0x00008f005c307a23 */ /* 0x108ff20000010827 */
[----:B------:R3:W1:Y:S01]  /*df40*/  MUFU.EX2 R92, R48 ;  /* 0x00000030005c7308 */ /* 0x0006620000000800 */
[C---:B--2---:R-:W-:Y:S03]  /*df50*/  HMMA.16816.F32 R28, R40.reuse, R56, R28 ;  /* 0x00000038281c723c */ /* 0x044fe6000000181c */
[--C-:B----4-:R-:W-:Y:S04]  /*df60*/  FFMA.FTZ R2, R99, c[0x0][0x23c], -R60.reuse ;  /* 0x00008f0063027a23 */ /* 0x110fe8000001083c */
[--C-:B------:R-:W-:Y:S01]  /*df70*/  FFMA.FTZ R56, R95, c[0x0][0x23c], -R60.reuse ;  /* 0x00008f005f387a23 */ /* 0x100fe2000001083c */
[----:B------:R-:W-:Y:S01]  /*df80*/  HMMA.16816.F32 R32, R40, R58, R32 ;  /* 0x0000003a2820723c */ /* 0x000fe20000001820 */
[----:B------:R2:W-:Y:S03]  /*df90*/  MUFU.EX2 R86, R2 ;  /* 0x0000000200567308 */ /* 0x0005e60000000800 */
[--C-:B-----5:R-:W-:Y:S03]  /*dfa0*/  FFMA.FTZ R52, R94, c[0x0][0x23c], -R60.reuse ;  /* 0x00008f005e347a23 */ /* 0x120fe6000001083c */
[----:B------:R-:W-:Y:S02]  /*dfb0*/  F2FP.PACK_AB R40, R130, R131 ;  /* 0x000000838228723e */ /* 0x000fe400000000ff */
[----:B------:R-:W-:Y:S02]  /*dfc0*/  F2FP.PACK_AB R41, R124, R127 ;  /* 0x0000007f7c29723e */ /* 0x000fe400000000ff */
[----:B------:R4:W-:Y:S01]  /*dfd0*/  MUFU.EX2 R91, R52 ;  /* 0x00000034005b7308 */ /* 0x0009e20000000800 */
[----:B------:R-:W-:Y:S01]  /*dfe0*/  F2FP.PACK_AB R42, R125, R126 ;  /* 0x0000007e7d2a723e */ /* 0x000fe200000000ff */
[----:B---3--:R-:W3:Y:S01]  /*dff0*/  LDSM.16.MT88.4 R48, [R217+0xf000] ;  /* 0x00f00000d930783b */ /* 0x008ee20000004200 */
[----:B------:R-:W-:Y:S07]  /*e000*/  F2FP.PACK_AB R43, R119, R120 ;  /* 0x00000078772b723e */ /* 0x000fee00000000ff */
[C---:B-1----:R-:W-:Y:S01]  /*e010*/  HMMA.16816.F32 R4, R40.reuse, R44, R4 ;  /* 0x0000002c2804723c */ /* 0x042fe20000001804 */
[----:B------:R1:W5:Y:S02]  /*e020*/  MUFU.EX2 R90, R56 ;  /* 0x00000038005a7308 */ /* 0x0003640000000800 */
[--C-:B--2---:R-:W-:Y:S05]  /*e030*/  FFMA.FTZ R2, R100, c[0x0][0x23c], -R39.reuse ;  /* 0x00008f0064027a23 */ /* 0x104fea0000010827 */
[C---:B------:R-:W-:Y:S01]  /*e040*/  HMMA.16816.F32 R8, R40.reuse, R46, R8 ;  /* 0x0000002e2808723c */ /* 0x040fe20000001808 */
[----:B------:R-:W-:Y:S02]  /*e050*/  LDSM.16.MT88.4 R44, [R134+0xf800] ;  /* 0x00f80000862c783b */ /* 0x000fe40000004200 */
[----:B------:R2:W-:Y:S06]  /*e060*/  MUFU.EX2 R84, R2 ;  /* 0x0000000200547308 */ /* 0x0005ec0000000800 */
[----:B----4-:R-:W4:Y:S04]  /*e070*/  LDSM.16.MT88.4 R52, [R135+0xf000] ;  /* 0x00f000008734783b */ /* 0x010f280000004200 */
[----:B------:R5:W-:Y:S04]  /*e080*/  MUFU.EX2 R77, R0 ;  /* 0x00000000004d7308 */ /* 0x000be80000000800 */
[----:B-1----:R-:W1:Y:S01]  /*e090*/  LDSM.16.MT88.4 R56, [R216+0xf000] ;  /* 0x00f00000d838783b */ /* 0x002e620000004200 */
[C---:B---3--:R-:W-:Y:S03]  /*e0a0*/  HMMA.16816.F32 R12, R40.reuse, R48, R12 ;  /* 0x00000030280c723c */ /* 0x048fe6000000180c */
[--C-:B--2---:R-:W-:Y:S04]  /*e0b0*/  FFMA.FTZ R2, R101, c[0x0][0x23c], -R39.reuse ;  /* 0x00008f0065027a23 */ /* 0x104fe80000010827 */
[----:B------:R2:W3:Y:S01]  /*e0c0*/  MUFU.EX2 R85, R2 ;  /* 0x0000000200557308 */ /* 0x0004e20000000800 */
[C---:B------:R-:W-:Y:S01]  /*e0d0*/  HMMA.16816.F32 R16, R40.reuse, R50, R16 ;  /* 0x000000322810723c */ /* 0x040fe20000001810 */
[----:B------:R-:W3:Y:S03]  /*e0e0*/  LDSM.16.MT88.4 R48, [R217+0xf800] ;  /* 0x00f80000d930783b */ /* 0x000ee60000004200 */
[----:B-----5:R-:W-:Y:S05]  /*e0f0*/  FFMA.FTZ R0, R109, c[0x0][0x23c], -R39 ;  /* 0x00008f006d007a23 */ /* 0x020fea0000010827 */
[----:B------:R5:W-:Y:S01]  /*e100*/  MUFU.EX2 R76, R0 ;  /* 0x00000000004c7308 */ /* 0x000be20000000800 */
[C---:B----4-:R-:W-:Y:S03]  /*e110*/  HMMA.16816.F32 R20, R40.reuse, R52, R20 ;  /* 0x000000342814723c */ /* 0x050fe60000001814 */
[--C-:B--2---:R-:W-:Y:S05]  /*e120*/  FFMA.FTZ R2, R102, c[0x0][0x23c], -R60.reuse ;  /* 0x00008f0066027a23 */ /* 0x104fea000001083c */
[C---:B------:R-:W-:Y:S01]  /*e130*/  HMMA.16816.F32 R24, R40.reuse, R54, R24 ;  /* 0x000000362818723c */ /* 0x040fe20000001818 */
[----:B------:R-:W2:Y:S01]  /*e140*/  LDSM.16.MT88.4 R52, [R135+0xf800] ;  /* 0x00f800008734783b */ /* 0x000ea20000004200 */
[----:B------:R4:W-:Y:S06]  /*e150*/  MUFU.EX2 R83, R2 ;  /* 0x0000000200537308 */ /* 0x0009ec0000000800 */
[C---:B-1----:R-:W-:Y:S04]  /*e160*/  HMMA.16816.F32 R28, R40.reuse, R56, R28 ;  /* 0x00000038281c723c */ /* 0x042fe8000000181c */
[--C-:B-----5:R-:W-:Y:S04]  /*e170*/  FFMA.FTZ R0, R110, c[0x0][0x23c], -R60.reuse ;  /* 0x00008f006e007a23 */ /* 0x120fe8000001083c */
[----:B------:R-:W-:Y:S01]  /*e180*/  HMMA.16816.F32 R32, R40, R58, R32 ;  /* 0x0000003a2820723c */ /* 0x000fe20000001820 */
[----:B------:R-:W1:Y:S01]  /*e190*/  LDSM.16.MT88.4 R56, [R216+0xf800] ;  /* 0x00f80000d838783b */ /* 0x000e620000004200 */
[----:B------:R5:W-:Y:S05]  /*e1a0*/  MUFU.EX2 R75, R0 ;  /* 0x00000000004b7308 */ /* 0x000bea0000000800 */
[----:B------:R-:W-:Y:S02]  /*e1b0*/  F2FP.PACK_AB R40, R93, R92 ;  /* 0x0000005c5d28723e */ /* 0x000fe400000000ff */
[----:B------:R-:W-:Y:S03]  /*e1c0*/  F2FP.PACK_AB R41, R90, R91 ;  /* 0x0000005b5a29723e */ /* 0x000fe600000000ff */
[----:B------:R-:W-:Y:S01]  /*e1d0*/  F2FP.PACK_AB R42, R88, R89 ;  /* 0x00000059582a723e */ /* 0x000fe200000000ff */
[----:B----4-:R-:W-:Y:S01]  /*e1e0*/  FFMA.FTZ R2, R103, c[0x0][0x23c], -R60 ;  /* 0x00008f0067027a23 */ /* 0x010fe2000001083c */
[----:B------:R-:W-:Y:S03]  /*e1f0*/  F2FP.PACK_AB R43, R86, R87 ;  /* 0x00000057562b723e */ /* 0x000fe600000000ff */
[----:B------:R4:W1:Y:S04]  /*e200*/  MUFU.EX2 R82, R2 ;  /* 0x0000000200527308 */ /* 0x0008680000000800 */
[C---:B------:R-:W-:Y:S03]  /*e210*/  HMMA.16816.F32 R4, R40.reuse, R44, R4 ;  /* 0x0000002c2804723c */ /* 0x040fe60000001804 */
[----:B-----5:R-:W-:Y:S05]  /*e220*/  FADD.FTZ R0, R242, R61 ;  /* 0x0000003df2007221 */ /* 0x020fea0000010000 */
[C---:B------:R-:W-:Y:S01]  /*e230*/  HMMA.16816.F32 R8, R40.reuse, R46, R8 ;  /* 0x0000002e2808723c */ /* 0x040fe20000001808 */
[----:B------:R-:W5:Y:S07]  /*e240*/  LDSM.16.MT88.4 R44, [R134+0x10000] ;  /* 0x01000000862c783b */ /* 0x000f6e0000004200 */
[C---:B---3--:R-:W-:Y:S04]  /*e250*/  HMMA.16816.F32 R12, R40.reuse, R48, R12 ;  /* 0x00000030280c723c */ /* 0x048fe8000000180c */
[----:B----4-:R-:W-:Y:S04]  /*e260*/  FADD.FTZ R2, R243, R62 ;  /* 0x0000003ef3027221 */ /* 0x010fe80000010000 */
[C---:B------:R-:W-:Y:S01]  /*e270*/  HMMA.16816.F32 R16, R40.reuse, R50, R16 ;  /* 0x000000322810723c */ /* 0x040fe20000001810 */
[----:B------:R-:W3:Y:S07]  /*e280*/  LDSM.16.MT88.4 R48, [R217+0x10000] ;  /* 0x01000000d930783b */ /* 0x000eee0000004200 */
[C---:B--2---:R-:W-:Y:S08]  /*e290*/  HMMA.16816.F32 R20, R40.reuse, R52, R20 ;  /* 0x000000342814723c */ /* 0x044ff00000001814 */
[C---:B------:R-:W-:Y:S01]  /*e2a0*/  HMMA.16816.F32 R24, R40.reuse, R54, R24 ;  /* 0x000000362818723c */ /* 0x040fe20000001818 */
[----:B------:R-:W2:Y:S07]  /*e2b0*/  LDSM.16.MT88.4 R52, [R135+0x10000] ;  /* 0x010000008734783b */ /* 0x000eae0000004200 */
[C---:B-1----:R-:W-:Y:S07]  /*e2c0*/  HMMA.16816.F32 R28, R40.reuse, R56, R28 ;  /* 0x00000038281c723c */ /* 0x042fee000000181c */
[----:B------:R-:W-:Y:S01]  /*e2d0*/  FADD.FTZ R56, R214, R0 ;  /* 0x00000000d6387221 */ /* 0x000fe20000010000 */
[----:B------:R-:W-:Y:S04]  /*e2e0*/  HMMA.16816.F32 R32, R40, R58, R32 ;  /* 0x0000003a2820723c */ /* 0x000fe80000001820 */
[--C-:B------:R-:W-:Y:S02]  /*e2f0*/  FFMA.FTZ R0, R112, c[0x0][0x23c], -R39.reuse ;  /* 0x00008f0070007a23 */ /* 0x100fe40000010827 */
[----:B------:R-:W-:Y:S01]  /*e300*/  FADD.FTZ R57, R215, R2 ;  /* 0x00000002d7397221 */ /* 0x000fe20000010000 */
[----:B------:R-:W-:Y:S01]  /*e310*/  F2FP.PACK_AB R40, R85, R84 ;  /* 0x000000545528723e */ /* 0x000fe200000000ff */
[--C-:B------:R-:W-:Y:S01]  /*e320*/  FFMA.FTZ R2, R111, c[0x0][0x23c], -R60.reuse ;  /* 0x00008f006f027a23 */ /* 0x100fe2000001083c */
[----:B------:R1:W-:Y:S03]  /*e330*/  MUFU.EX2 R74, R0 ;  /* 0x00000000004a7308 */ /* 0x0003e60000000800 */
[----:B------:R-:W-:Y:S02]  /*e340*/  F2FP.PACK_AB R41, R82, R83 ;  /* 0x000000535229723e */ /* 0x000fe400000000ff */
[----:B------:R-:W-:Y:S02]  /*e350*/  F2FP.PACK_AB R42, R80, R81 ;  /* 0x00000051502a723e */ /* 0x000fe400000000ff */
[----:B------:R-:W-:Y:S03]  /*e360*/  F2FP.PACK_AB R43, R78, R79 ;  /* 0x0000004f4e2b723e */ /* 0x000fe600000000ff */
[----:B------:R4:W2:Y:S04]  /*e370*/  MUFU.EX2 R73, R2 ;  /* 0x0000000200497308 */ /* 0x0008a80000000800 */
[C---:B-----5:R-:W-:Y:S08]  /*e380*/  HMMA.16816.F32 R4, R40.reuse, R44, R4 ;  /* 0x0000002c2804723c */ /* 0x060ff00000001804 */
[C---:B------:R-:W-:Y:S01]  /*e390*/  HMMA.16816.F32 R8, R40.reuse, R46, R8 ;  /* 0x0000002e2808723c */ /* 0x040fe20000001808 */
[----:B------:R-:W5:Y:S03]  /*e3a0*/  LDSM.16.MT88.4 R44, [R216+0x10000] ;  /* 0x01000000d82c783b */ /* 0x000f660000004200 */
[----:B-1----:R-:W-:Y:S04]  /*e3b0*/  FFMA.FTZ R0, R113, c[0x0][0x23c], -R39 ;  /* 0x00008f0071007a23 */ /* 0x002fe80000010827 */
[C---:B---3--:R-:W-:Y:S01]  /*e3c0*/  HMMA.16816.F32 R12, R40.reuse, R48, R12 ;  /* 0x00000030280c723c */ /* 0x048fe2000000180c */
[----:B------:R1:W3:Y:S03]  /*e3d0*/  MUFU.EX2 R72, R0 ;  /* 0x0000000000487308 */ /* 0x0002e60000000800 */
[----:B----4-:R-:W-:Y:S02]  /*e3e0*/  FADD.FTZ R2, R213, R57 ;  /* 0x00000039d5027221 */ /* 0x010fe40000010000 */
[--C-:B------:R-:W-:Y:S02]  /*e3f0*/  FFMA.FTZ R57, R114, c[0x0][0x23c], -R60.reuse ;  /* 0x00008f0072397a23 */ /* 0x100fe4000001083c */
[----:B------:R-:W-:Y:S01]  /*e400*/  FFMA.FTZ R49, R115, c[0x0][0x23c], -R60 ;  /* 0x00008f0073317a23 */ /* 0x000fe2000001083c */
[C---:B------:R-:W-:Y:S02]  /*e410*/  HMMA.16816.F32 R16, R40.reuse, R50, R16 ;  /* 0x000000322810723c */ /* 0x040fe40000001810 */
[----:B------:R-:W-:Y:S06]  /*e420*/  MUFU.EX2 R71, R57 ;  /* 0x0000003900477308 */ /* 0x000fec0000000800 */
[C---:B--2---:R-:W-:Y:S04]  /*e430*/  HMMA.16816.F32 R20, R40.reuse, R52, R20 ;  /* 0x000000342814723c */ /* 0x044fe80000001814 */
[----:B------:R2:W4:Y:S03]  /*e440*/  MUFU.EX2 R70, R49 ;  /* 0x0000003100467308 */ /* 0x0005260000000800 */
[--C-:B------:R-:W-:Y:S01]  /*e450*/  FFMA.FTZ R52, R116, c[0x0][0x23c], -R39.reuse ;  /* 0x00008f0074347a23 */ /* 0x100fe20000010827 */
[C---:B------:R-:W-:Y:S04]  /*e460*/  HMMA.16816.F32 R24, R40.reuse, R54, R24 ;  /* 0x000000362818723c */ /* 0x040fe80000001818 */
[----:B-1----:R-:W-:Y:S02]  /*e470*/  FADD.FTZ R0, R207, R56 ;  /* 0x00000038cf007221 */ /* 0x002fe40000010000 */
[----:B------:R-:W-:Y:S01]  /*e480*/  FADD.FTZ R56, R212, R2 ;  /* 0x00000002d4387221 */ /* 0x000fe20000010000 */
[----:B------:R1:W-:Y:S01]  /*e490*/  MUFU.EX2 R69, R52 ;  /* 0x0000003400457308 */ /* 0x0003e20000000800 */
[----:B------:R-:W-:Y:S01]  /*e4a0*/  FADD.FTZ R2, R206, R0 ;  /* 0x00000000ce027221 */ /* 0x000fe20000010000 */
[C---:B-----5:R-:W-:Y:S03]  /*e4b0*/  HMMA.16816.F32 R28, R40.reuse, R44, R28 ;  /* 0x0000002c281c723c */ /* 0x060fe6000000181c */
[----:B------:R-:W-:Y:S02]  /*e4c0*/  FADD.FTZ R0, R205, R56 ;  /* 0x00000038cd007221 */ /* 0x000fe40000010000 */
[----:B------:R-:W-:Y:S02]  /*e4d0*/  FADD.FTZ R2, R204, R2 ;  /* 0x00000002cc027221 */ /* 0x000fe40000010000 */
[----:B------:R-:W-:Y:S01]  /*e4e0*/  FADD.FTZ R48, R202, R0 ;  /* 0x00000000ca307221 */ /* 0x000fe20000010000 */
[----:B------:R-:W-:Y:S04]  /*e4f0*/  HMMA.16816.F32 R32, R40, R46, R32 ;  /* 0x0000002e2820723c */ /* 0x000fe80000001820 */
[----:B------:R-:W-:Y:S02]  /*e500*/  FADD.FTZ R0, R203, R2 ;  /* 0x00000002cb007221 */ /* 0x000fe40000010000 */
[----:B------:R-:W-:Y:S01]  /*e510*/  FADD.FTZ R2, R201, R48 ;  /* 0x00000030c9027221 */ /* 0x000fe20000010000 */
[----:B------:R-:W-:Y:S01]  /*e520*/  F2FP.PACK_AB R40, R76, R77 ;  /* 0x0000004d4c28723e */ /* 0x000fe200000000ff */
[----:B------:R-:W-:Y:S01]  /*e530*/  FFMA.FTZ R44, R118, c[0x0][0x23c], -R60 ;  /* 0x00008f00762c7a23 */ /* 0x000fe2000001083c */
[----:B--2---:R-:W2:Y:S03]  /*e540*/  LDSM.16.MT88.4 R48, [R134+0x10800] ;  /* 0x010800008630783b */ /* 0x004ea60000004200 */
[----:B------:R-:W-:Y:S01]  /*e550*/  FADD.FTZ R2, R199, R2 ;  /* 0x00000002c7027221 */ /* 0x000fe20000010000 */
[----:B------:R5:W-:Y:S01]  /*e560*/  MUFU.EX2 R67, R44 ;  /* 0x0000002c00437308 */ /* 0x000be20000000800 */
[----:B------:R-:W-:Y:S01]  /*e570*/  FADD.FTZ R0, R200, R0 ;  /* 0x00000000c8007221 */ /* 0x000fe20000010000 */
[----:B------:R-:W-:Y:S01]  /*e580*/  F2FP.PACK_AB R41, R73, R75 ;  /* 0x0000004b4929723e */ /* 0x000fe200000000ff */
[----:B------:R-:W-:Y:S01]  /*e590*/  FADD.FTZ R2, R197, R2 ;  /* 0x00000002c5027221 */ /* 0x000fe20000010000 */
[----:B---3--:R-:W-:Y:S01]  /*e5a0*/  F2FP.PACK_AB R42, R72, R74 ;  /* 0x0000004a482a723e */ /* 0x008fe200000000ff */
[----:B------:R-:W-:Y:S01]  /*e5b0*/  FADD.FTZ R0, R198, R0 ;  /* 0x00000000c6007221 */ /* 0x000fe20000010000 */
[----:B----4-:R-:W-:Y:S01]  /*e5c0*/  F2FP.PACK_AB R43, R70, R71 ;  /* 0x00000047462b723e */ /* 0x010fe200000000ff */
[----:B-1----:R-:W-:Y:S02]  /*e5d0*/  FADD.FTZ R52, R195, R2 ;  /* 0x00000002c3347221 */ /* 0x002fe40000010000 */
[----:B------:R-:W-:Y:S02]  /*e5e0*/  FFMA.FTZ R2, R117, c[0x0][0x23c], -R39 ;  /* 0x00008f0075027a23 */ /* 0x000fe40000010827 */
[----:B------:R-:W-:Y:S02]  /*e5f0*/  FADD.FTZ R56, R188, R52 ;  /* 0x00000034bc387221 */ /* 0x000fe40000010000 */
[----:B------:R-:W-:Y:S01]  /*e600*/  FADD.FTZ R0, R196, R0 ;  /* 0x00000000c4007221 */ /* 0x000fe20000010000 */
[----:B------:R1:W3:Y:S01]  /*e610*/  MUFU.EX2 R68, R2 ;  /* 0x0000000200447308 */ /* 0x0002e20000000800 */
[----:B------:R-:W4:Y:S02]  /*e620*/  LDSM.16.MT88.4 R52, [R217+0x10800] ;  /* 0x01080000d934783b */ /* 0x000f240000004200 */
[----:B------:R-:W-:Y:S04]  /*e630*/  FADD.FTZ R0, R190, R0 ;  /* 0x00000000be007221 */ /* 0x000fe80000010000 */
[----:B------:R-:W-:Y:S02]  /*e640*/  FADD.FTZ R0, R187, R0 ;  /* 0x00000000bb007221 */ /* 0x000fe40000010000 */
[----:B-----5:R-:W5:Y:S02]  /*e650*/  LDSM.16.MT88.4 R44, [R135+0x10800] ;  /* 0x01080000872c783b */ /* 0x020f640000004200 */
[----:B------:R-:W-:Y:S01]  /*e660*/  FADD.FTZ R0, R186, R0 ;  /* 0x00000000ba007221 */ /* 0x000fe20000010000 */
[C---:B--2---:R-:W-:Y:S03]  /*e670*/  HMMA.16816.F32 R4, R40.reuse, R48, R4 ;  /* 0x000000302804723c */ /* 0x044fe60000001804 */
[----:B-1----:R-:W-:Y:S02]  /*e680*/  FADD.FTZ R2, R189, R56 ;  /* 0x00000038bd027221 */ /* 0x002fe40000010000 */
[----:B------:R-:W-:Y:S02]  /*e690*/  FADD.FTZ R56, R181, R0 ;  /* 0x00000000b5387221 */ /* 0x000fe40000010000 */
[----:B------:R-:W-:Y:S01]  /*e6a0*/  FADD.FTZ R57, R184, R2 ;  /* 0x00000002b8397221 */ /* 0x000fe20000010000 */
[C---:B------:R-:W-:Y:S04]  /*e6b0*/  HMMA.16816.F32 R8, R40.reuse, R50, R8 ;  /* 0x000000322808723c */ /* 0x040fe80000001808 */
[--C-:B------:R-:W-:Y:S02]  /*e6c0*/  FFMA.FTZ R2, R194, c[0x0][0x23c], -R60.reuse ;  /* 0x00008f00c2027a23 */ /* 0x100fe4000001083c */
[----:B------:R-:W-:Y:S02]  /*e6d0*/  FADD.FTZ R0, R185, R57 ;  /* 0x00000039b9007221 */ /* 0x000fe40000010000 */
[--C-:B------:R-:W-:Y:S01]  /*e6e0*/  FFMA.FTZ R48, R193, c[0x0][0x23c], -R39.reuse ;  /* 0x00008f00c1307a23 */ /* 0x100fe20000010827 */
[----:B------:R1:W2:Y:S01]  /*e6f0*/  MUFU.EX2 R66, R2 ;  /* 0x0000000200427308 */ /* 0x0002a20000000800 */
[C---:B----4-:R-:W-:Y:S07]  /*e700*/  HMMA.16816.F32 R12, R40.reuse, R52, R12 ;  /* 0x00000034280c723c */ /* 0x050fee000000180c */
[----:B------:R-:W-:Y:S01]  /*e710*/  FFMA.FTZ R52, R122, c[0x0][0x23c], -R60 ;  /* 0x00008f007a347a23 */ /* 0x000fe2000001083c */
[C---:B------:R-:W-:Y:S01]  /*e720*/  HMMA.16816.F32 R16, R40.reuse, R54, R16 ;  /* 0x000000362810723c */ /* 0x040fe20000001810 */
[----:B------:R4:W-:Y:S07]  /*e730*/  MUFU.EX2 R65, R48 ;  /* 0x0000003000417308 */ /* 0x0009ee0000000800 */
[C---:B-----5:R-:W-:Y:S03]  /*e740*/  HMMA.16816.F32 R20, R40.reuse, R44, R20 ;  /* 0x0000002c2814723c */ /* 0x060fe60000001814 */
[----:B------:R5:W-:Y:S01]  /*e750*/  MUFU.EX2 R63, R52 ;  /* 0x00000034003f7308 */ /* 0x000be20000000800 */
[----:B-1----:R-:W-:Y:S02]  /*e760*/  FADD.FTZ R2, R183, R56 ;  /* 0x00000038b7027221 */ /* 0x002fe40000010000 */
[----:B------:R-:W-:Y:S02]  /*e770*/  FADD.FTZ R56, R182, R0 ;  /* 0x00000000b6387221 */ /* 0x000fe40000010000 */
[C---:B------:R-:W-:Y:S04]  /*e780*/  HMMA.16816.F32 R24, R40.reuse, R46, R24 ;  /* 0x0000002e2818723c */ /* 0x040fe80000001818 */
[----:B------:R-:W-:Y:S02]  /*e790*/  FADD.FTZ R0, R179, R2 ;  /* 0x00000002b3007221 */ /* 0x000fe40000010000 */
[----:B------:R-:W-:Y:S02]  /*e7a0*/  FADD.FTZ R2, R180, R56 ;  /* 0x00000038b4027221 */ /* 0x000fe40000010000 */
[----:B------:R-:W-:Y:S01]  /*e7b0*/  FADD.FTZ R0, R177, R0 ;  /* 0x00000000b1007221 */ /* 0x000fe20000010000 */
[----:B----4-:R-:W1:Y:S03]  /*e7c0*/  LDSM.16.MT88.4 R48, [R216+0x10800] ;  /* 0x01080000d830783b */ /* 0x010e660000004200 */
[--C-:B------:R-:W-:Y:S02]  /*e7d0*/  FFMA.FTZ R56, R121, c[0x0][0x23c], -R39.reuse ;  /* 0x00008f0079387a23 */ /* 0x100fe40000010827 */
[----:B------:R-:W-:Y:S02]  /*e7e0*/  FADD.FTZ R0, R175, R0 ;  /* 0x00000000af007221 */ /* 0x000fe40000010000 */
[----:B------:R4:W1:Y:S01]  /*e7f0*/  MUFU.EX2 R64, R56 ;  /* 0x0000003800407308 */ /* 0x0008620000000800 */
[----:B------:R-:W-:Y:S02]  /*e800*/  FADD.FTZ R2, R176, R2 ;  /* 0x00000002b0027221 */ /* 0x000fe40000010000 */
[----:B------:R-:W-:Y:S02]  /*e810*/  FADD.FTZ R0, R174, R0 ;  /* 0x00000000ae007221 */ /* 0x000fe40000010000 */
[----:B------:R-:W-:Y:S02]  /*e820*/  FADD.FTZ R2, R178, R2 ;  /* 0x00000002b2027221 */ /* 0x000fe40000010000 */
[----:B------:R-:W-:Y:S02]  /*e830*/  FADD.FTZ R0, R171, R0 ;  /* 0x00000000ab007221 */ /* 0x000fe40000010000 */
[--C-:B------:R-:W-:Y:S02]  /*e840*/  FFMA.FTZ R44, R192, c[0x0][0x23c], -R39.reuse ;  /* 0x00008f00c02c7a23 */ /* 0x100fe40000010827 */
[----:B-----5:R-:W-:Y:S02]  /*e850*/  FADD.FTZ R52, R170, R0 ;  /* 0x00000000aa347221 */ /* 0x020fe40000010000 */
[----:B------:R-:W-:Y:S01]  /*e860*/  FFMA.FTZ R0, R123, c[0x0][0x23c], -R60 ;  /* 0x00008f007b007a23 */ /* 0x000fe2000001083c */
[----:B------:R-:W-:Y:S01]  /*e870*/  MUFU.EX2 R61, R44 ;  /* 0x0000002c003d7308 */ /* 0x000fe20000000800 */
[----:B------:R-:W-:Y:S04]  /*e880*/  FADD.FTZ R2, R173, R2 ;  /* 0x00000002ad027221 */ /* 0x000fe80000010000 */
[----:B------:R-:W-:Y:S04]  /*e890*/  FADD.FTZ R2, R172, R2 ;  /* 0x00000002ac027221 */ /* 0x000fe80000010000 */
[----:B----4-:R-:W-:Y:S01]  /*e8a0*/  FADD.FTZ R56, R169, R2 ;  /* 0x00000002a9387221 */ /* 0x010fe20000010000 */
[----:B------:R4:W5:Y:S01]  /*e8b0*/  MUFU.EX2 R62, R0 ;  /* 0x00000000003e7308 */ /* 0x0009620000000800 */
[----:B------:R-:W-:Y:S02]  /*e8c0*/  FADD.FTZ R2, R167, R52 ;  /* 0x00000034a7027221 */ /* 0x000fe40000010000 */
[----:B------:R-:W-:Y:S01]  /*e8d0*/  FADD.FTZ R56, R168, R56 ;  /* 0x00000038a8387221 */ /* 0x000fe20000010000 */
[----:B------:R-:W5:Y:S01]  /*e8e0*/  LDSM.16.MT88.4 R52, [R134+0x11000] ;  /* 0x011000008634783b */ /* 0x000f620000004200 */
[C---:B-1----:R-:W-:Y:S07]  /*e8f0*/  HMMA.16816.F32 R28, R40.reuse, R48, R28 ;  /* 0x00000030281c723c */ /* 0x042fee000000181c */
[----:B------:R-:W-:Y:S01]  /*e900*/  FFMA.FTZ R48, R209, c[0x0][0x23c], -R60 ;  /* 0x00008f00d1307a23 */ /* 0x000fe2000001083c */
[----:B------:R-:W-:Y:S03]  /*e910*/  HMMA.16816.F32 R32, R40, R50, R32 ;  /* 0x000000322820723c */ /* 0x000fe60000001820 */
[----:B------:R1:W-:Y:S01]  /*e920*/  MUFU.EX2 R58, R48 ;  /* 0x00000030003a7308 */ /* 0x0003e20000000800 */
[----:B----4-:R-:W-:Y:S03]  /*e930*/  FADD.FTZ R0, R166, R2 ;  /* 0x00000002a6007221 */ /* 0x010fe60000010000 */
[----:B---3--:R-:W-:Y:S01]  /*e940*/  F2FP.PACK_AB R40, R68, R69 ;  /* 0x000000454428723e */ /* 0x008fe200000000ff */
[----:B------:R-:W-:Y:S01]  /*e950*/  FADD.FTZ R2, R165, R56 ;  /* 0x00000038a5027221 */ /* 0x000fe20000010000 */
[----:B--2---:R-:W-:Y:S03]  /*e960*/  F2FP.PACK_AB R41, R66, R67 ;  /* 0x000000434229723e */ /* 0x004fe600000000ff */
[----:B------:R-:W-:Y:S01]  /*e970*/  FADD.FTZ R2, R164, R2 ;  /* 0x00000002a4027221 */ /* 0x000fe20000010000 */
[----:B------:R-:W-:Y:S01]  /*e980*/  F2FP.PACK_AB R42, R64, R65 ;  /* 0x00000041402a723e */ /* 0x000fe200000000ff */
[----:B------:R-:W-:Y:S01]  /*e990*/  FADD.FTZ R0, R163, R0 ;  /* 0x00000000a3007221 */ /* 0x000fe20000010000 */
[----:B-----5:R-:W-:Y:S01]  /*e9a0*/  F2FP.PACK_AB R43, R62, R63 ;  /* 0x0000003f3e2b723e */ /* 0x020fe200000000ff */
[----:B------:R-:W-:Y:S02]  /*e9b0*/  FADD.FTZ R44, R161, R2 ;  /* 0x00000002a12c7221 */ /* 0x000fe40000010000 */
[--C-:B------:R-:W-:Y:S02]  /*e9c0*/  FFMA.FTZ R2, R208, c[0x0][0x23c], -R39.reuse ;  /* 0x00008f00d0027a23 */ /* 0x100fe40000010827 */
[----:B------:R-:W-:Y:S02]  /*e9d0*/  FADD.FTZ R0, R162, R0 ;  /* 0x00000000a2007221 */ /* 0x000fe40000010000 */
[----:B------:R-:W-:Y:S01]  /*e9e0*/  FADD.FTZ R56, R160, R44 ;  /* 0x0000002ca0387221 */ /* 0x000fe20000010000 */
[----:B------:R2:W3:Y:S01]  /*e9f0*/  MUFU.EX2 R59, R2 ;  /* 0x00000002003b7308 */ /* 0x0004e20000000800 */
[----:B------:R-:W-:Y:S01]  /*ea00*/  FADD.FTZ R0, R159, R0 ;  /* 0x000000009f007221 */ /* 0x000fe20000010000 */
[----:B------:R-:W4:Y:S01]  /*ea10*/  LDSM.16.MT88.4 R44, [R217+0x11000] ;  /* 0x01100000d92c783b */ /* 0x000f220000004200 */
[C---:B------:R-:W-:Y:S03]  /*ea20*/  HMMA.16816.F32 R4, R40.reuse, R52, R4 ;  /* 0x000000342804723c */ /* 0x040fe60000001804 */
[----:B------:R-:W-:Y:S04]  /*ea30*/  FADD.FTZ R0, R158, R0 ;  /* 0x000000009e007221 */ /* 0x000fe80000010000 */
[----:B------:R-:W-:Y:S01]  /*ea40*/  FADD.FTZ R0, R154, R0 ;  /* 0x000000009a007221 */ /* 0x000fe20000010000 */
[----:B-1----:R-:W1:Y:S01]  /*ea50*/  LDSM.16.MT88.4 R48, [R135+0x11000] ;  /* 0x011000008730783b */ /* 0x002e620000004200 */
[--C-:B------:R-:W-:Y:S01]  /*ea60*/  FFMA.FTZ R52, R128, c[0x0][0x23c], -R39.reuse ;  /* 0x00008f0080347a23 */ /* 0x100fe20000010827 */
[C---:B------:R-:W-:Y:S03]  /*ea70*/  HMMA.16816.F32 R8, R40.reuse, R54, R8 ;  /* 0x000000362808723c */ /* 0x040fe60000001808 */
[----:B------:R-:W-:Y:S02]  /*ea80*/  FFMA.FTZ R39, R129, c[0x0][0x23c], -R39 ;  /* 0x00008f0081277a23 */ /* 0x000fe40000010827 */
[----:B--2---:R-:W-:Y:S01]  /*ea90*/  FADD.FTZ R2, R157, R56 ;  /* 0x000000389d027221 */ /* 0x004fe20000010000 */
[----:B---3--:R-:W-:Y:S01]  /*eaa0*/  F2FP.PACK_AB R164, R59, R61 ;  /* 0x0000003d3ba4723e */ /* 0x008fe200000000ff */
[----:B------:R-:W-:Y:S02]  /*eab0*/  FADD.FTZ R56, R152, R0 ;  /* 0x0000000098387221 */ /* 0x000fe40000010000 */
[----:B------:R-:W-:Y:S03]  /*eac0*/  FADD.FTZ R57, R156, R2 ;  /* 0x000000029c397221 */ /* 0x000fe60000010000 */
[----:B------:R-:W-:Y:S01]  /*ead0*/  FFMA.FTZ R2, R210, c[0x0][0x23c], -R60 ;  /* 0x00008f00d2027a23 */ /* 0x000fe2000001083c */
[----:B------:R-:W-:Y:S01]  /*eae0*/  LDSM.16.MT88.4 R156, [R135+0x11800] ;  /* 0x01180000879c783b */ /* 0x000fe20000004200 */
[----:B------:R-:W-:Y:S02]  /*eaf0*/  FADD.FTZ R0, R155, R57 ;  /* 0x000000399b007221 */ /* 0x000fe40000010000 */
[----:B------:R-:W-:Y:S01]  /*eb00*/  FADD.FTZ R56, R151, R56 ;  /* 0x0000003897387221 */ /* 0x000fe20000010000 */
[----:B------:R2:W3:Y:S01]  /*eb10*/  MUFU.EX2 R57, R2 ;  /* 0x0000000200397308 */ /* 0x0004e20000000800 */
[----:B------:R-:W-:Y:S01]  /*eb20*/  FFMA.FTZ R60, R38, c[0x0][0x23c], -R60 ;  /* 0x00008f00263c7a23 */ /* 0x000fe2000001083c */
[C---:B----4-:R-:W-:Y:S08]  /*eb30*/  HMMA.16816.F32 R12, R40.reuse, R44, R12 ;  /* 0x0000002c280c723c */ /* 0x050ff0000000180c */
[----:B------:R-:W-:Y:S01]  /*eb40*/  MUFU.EX2 R44, R39 ;  /* 0x00000027002c7308 */ /* 0x000fe20000000800 */
[C---:B------:R-:W-:Y:S09]  /*eb50*/  HMMA.16816.F32 R16, R40.reuse, R46, R16 ;  /* 0x0000002e2810723c */ /* 0x040ff20000001810 */
[----:B------:R-:W-:Y:S01]  /*eb60*/  MUFU.EX2 R60, R60 ;  /* 0x0000003c003c7308 */ /* 0x000fe20000000800 */
[C---:B-1----:R-:W-:Y:S03]  /*eb70*/  HMMA.16816.F32 R20, R40.reuse, R48, R20 ;  /* 0x000000302814723c */ /* 0x042fe60000001814 */
[----:B--2---:R-:W-:Y:S01]  /*eb80*/  FADD.FTZ R2, R153, R0 ;  /* 0x0000000099027221 */ /* 0x004fe20000010000 */
[----:B---3--:R-:W-:Y:S01]  /*eb90*/  F2FP.PACK_AB R165, R57, R58 ;  /* 0x0000003a39a5723e */ /* 0x008fe200000000ff */
[----:B------:R-:W-:Y:S02]  /*eba0*/  FADD.FTZ R0, R150, R56 ;  /* 0x0000003896007221 */ /* 0x000fe40000010000 */
[----:B------:R-:W-:Y:S02]  /*ebb0*/  FADD.FTZ R2, R149, R2 ;  /* 0x0000000295027221 */ /* 0x000fe40000010000 */
[----:B------:R1:W2:Y:S01]  /*ebc0*/  MUFU.EX2 R56, R52 ;  /* 0x0000003400387308 */ /* 0x0002a20000000800 */
[C---:B------:R-:W-:Y:S03]  /*ebd0*/  HMMA.16816.F32 R24, R40.reuse, R50, R24 ;  /* 0x000000322818723c */ /* 0x040fe60000001818 */
[----:B------:R-:W-:Y:S02]  /*ebe0*/  FADD.FTZ R0, R147, R0 ;  /* 0x0000000093007221 */ /* 0x000fe40000010000 */
[----:B------:R-:W-:Y:S02]  /*ebf0*/  FADD.FTZ R2, R148, R2 ;  /* 0x0000000294027221 */ /* 0x000fe40000010000 */
[----:B------:R-:W-:Y:S01]  /*ec00*/  FADD.FTZ R0, R146, R0 ;  /* 0x0000000092007221 */ /* 0x000fe20000010000 */
[----:B------:R-:W-:Y:S01]  /*ec10*/  LDSM.16.MT88.4 R148, [R217+0x11800] ;  /* 0x01180000d994783b */ /* 0x000fe20000004200 */
[----:B------:R-:W-:Y:S01]  /*ec20*/  FADD.FTZ R2, R145, R2 ;  /* 0x0000000291027221 */ /* 0x000fe20000010000 */
[----:B------:R-:W3:Y:S02]  /*ec30*/  MUFU.EX2 R39, R37 ;  /* 0x0000002500277308 */ /* 0x000ee40000000800 */
[----:B------:R-:W-:Y:S02]  /*ec40*/  FADD.FTZ R0, R143, R0 ;  /* 0x000000008f007221 */ /* 0x000fe40000010000 */
[----:B------:R-:W-:Y:S02]  /*ec50*/  FADD.FTZ R2, R144, R2 ;  /* 0x0000000290027221 */ /* 0x000fe40000010000 */
[----:B------:R-:W-:Y:S02]  /*ec60*/  FADD.FTZ R0, R142, R0 ;  /* 0x000000008e007221 */ /* 0x000fe40000010000 */
[----:B------:R-:W-:Y:S02]  /*ec70*/  FADD.FTZ R2, R141, R2 ;  /* 0x000000028d027221 */ /* 0x000fe40000010000 */
[----:B------:R-:W-:Y:S02]  /*ec80*/  FADD.FTZ R0, R139, R0 ;  /* 0x000000008b007221 */ /* 0x000fe40000010000 */
[----:B------:R-:W-:Y:S01]  /*ec90*/  FADD.FTZ R2, R140, R2 ;  /* 0x000000028c027221 */ /* 0x000fe20000010000 */
[----:B-1----:R-:W1:Y:S01]  /*eca0*/  LDSM.16.MT88.4 R52, [R216+0x11000] ;  /* 0x01100000d834783b */ /* 0x002e620000004200 */
[----:B------:R-:W-:Y:S01]  /*ecb0*/  FADD.FTZ R0, R138, R0 ;  /* 0x000000008a007221 */ /* 0x000fe20000010000 */
[----:B--2---:R-:W-:Y:S01]  /*ecc0*/  F2FP.PACK_AB R166, R44, R56 ;  /* 0x000000382ca6723e */ /* 0x004fe200000000ff */
[----:B------:R-:W-:Y:S02]  /*ecd0*/  FADD.FTZ R2, R137, R2 ;  /* 0x0000000289027221 */ /* 0x000fe40000010000 */
[----:B------:R-:W-:Y:S01]  /*ece0*/  FADD.FTZ R0, R133, R0 ;  /* 0x0000000085007221 */ /* 0x000fe20000010000 */
[----:B------:R-:W-:Y:S01]  /*ecf0*/  MOV R133, R3 ;  /* 0x0000000300857202 */ /* 0x000fe20000000f00 */
[----:B------:R-:W-:Y:S01]  /*ed00*/  FADD.FTZ R2, R136, R2 ;  /* 0x0000000288027221 */ /* 0x000fe20000010000 */
[----:B------:R-:W2:Y:S01]  /*ed10*/  LDSM.16.MT88.4 R140, [R134+0x11800] ;  /* 0x01180000868c783b */ /* 0x000ea20000004200 */
[----:B------:R-:W-:Y:S01]  /*ed20*/  FADD.FTZ R0, R132, R0 ;  /* 0x0000000084007221 */ /* 0x000fe20000010000 */
[----:B------:R-:W-:Y:S01]  /*ed30*/  MOV R132, R36 ;  /* 0x0000002400847202 */ /* 0x000fe20000000f00 */
        /* <DEDUP_REMOVED lines=23> */
[C---:B--2---:R-:W-:Y:S01]  /*eeb0*/  HMMA.16816.F32 R136, R164.reuse, R140, R4 ;  /* 0x0000008ca488723c */ /* 0x044fe20000001804 */
        /* <DEDUP_REMOVED lines=22> */
[C---:B-1----:R-:W-:Y:S04]  /*f020*/  HMMA.16816.F32 R160, R164.reuse, R4, R28 ;  /* 0x00000004a4a0723c */ /* 0x042fe8000000181c */
[----:B------:R-:W-:Y:S02]  /*f030*/  FADD.FTZ R0, R66, R0 ;  /* 0x0000000042007221 */ /* 0x000fe40000010000 */
[----:B------:R-:W-:Y:S02]  /*f040*/  FADD.FTZ R2, R64, R2 ;  /* 0x0000000240027221 */ /* 0x000fe40000010000 */
[----:B------:R-:W-:Y:S01]  /*f050*/  FADD.FTZ R0, R63, R0 ;  /* 0x000000003f007221 */ /* 0x000fe20000010000 */
[----:B------:R-:W-:Y:S03]  /*f060*/  HMMA.16816.F32 R164, R164, R6, R32 ;  /* 0x00000006a4a4723c */ /* 0x000fe60000001820 */
[----:B------:R-:W-:Y:S02]  /*f070*/  FADD.FTZ R2, R61, R2 ;  /* 0x000000023d027221 */ /* 0x000fe40000010000 */
[----:B------:R-:W-:Y:S02]  /*f080*/  FADD.FTZ R0, R62, R0 ;  /* 0x000000003e007221 */ /* 0x000fe40000010000 */
[----:B------:R-:W-:Y:S02]  /*f090*/  FADD.FTZ R2, R59, R2 ;  /* 0x000000023b027221 */ /* 0x000fe40000010000 */
[----:B------:R-:W-:Y:S03]  /*f0a0*/  FADD.FTZ R0, R58, R0 ;  /* 0x000000003a007221 */ /* 0x000fe60000010000 */
[----:B------:R-:W-:Y:S02]  /*f0b0*/  FADD.FTZ R4, R56, R2 ;  /* 0x0000000238047221 */ /* 0x000fe40000010000 */
[----:B------:R-:W-:Y:S02]  /*f0c0*/  FADD.FTZ R0, R57, R0 ;  /* 0x0000000039007221 */ /* 0x000fe40000010000 */
[----:B------:R-:W-:Y:S02]  /*f0d0*/  FADD.FTZ R4, R44, R4 ;  /* 0x000000042c047221 */ /* 0x000fe40000010000 */
[----:B------:R-:W-:Y:S01]  /*f0e0*/  FADD.FTZ R2, R39, R0 ;  /* 0x0000000027027221 */ /* 0x000fe20000010000 */
[----:B------:R-:W-:Y:S02]  /*f0f0*/  IADD3 R0, R191, -0x1, RZ ;  /* 0xffffffffbf007810 */ /* 0x000fe40007ffe0ff */
[----:B------:R1:W-:Y:S01]  /*f100*/  STL [R1+0x18], R4 ;  /* 0x0000180401007387 */ /* 0x0003e20000100800 */
[----:B------:R-:W-:Y:S03]  /*f110*/  FADD.FTZ R2, R60, R2 ;  /* 0x000000023c027221 */ /* 0x000fe60000010000 */
[----:B------:R1:W-:Y:S04]  /*f120*/  STL [R1], R0 ;  /* 0x0000000001007387 */ /* 0x0003e80000100800 */
[----:B------:R1:W-:Y:S01]  /*f130*/  STL [R1+0x1c], R2 ;  /* 0x00001c0201007387 */ /* 0x0003e20000100800 */
[----:B------:R-:W-:-:S05]  /*f140*/  @P0 BRA `(.L_x_2186) ;  /* 0xffff9d7000000947 */ /* 0x000fca000383ffff */
.L_x_2182:
[----:B--2---:R-:W2:Y:S04]  /*f150*/  LDL.LU R5, [R1+0x18] ;  /* 0x0000180001057983 */ /* 0x004ea80000300800 */
[----:B-1----:R-:W3:Y:S04]  /*f160*/  LDL.LU R4, [R1+0x1c] ;  /* 0x00001c0001047983 */ /* 0x002ee80000300800 */
[----:B------:R-:W4:Y:S04]  /*f170*/  LDL.LU R38, [R1+0x28] ;  /* 0x0000280001267983 */ /* 0x000f280000300800 */
[----:B------:R-:W4:Y:S04]  /*f180*/  LDL.LU R37, [R1+0x2c] ;  /* 0x00002c0001257983 */ /* 0x000f280000300800 */
[----:B------:R-:W1:Y:S02]  /*f190*/  S2R R26, SR_TID.X ;  /* 0x00000000001a7919 */ /* 0x000e640000002100 */
[----:B-1----:R-:W-:-:S04]  /*f1a0*/  SHF.R.S32.HI R27, RZ, 0x1f, R26 ;  /* 0x0000001fff1b7819 */ /* 0x002fc8000001141a */
[CC--:B------:R-:W-:Y:S02]  /*f1b0*/  LEA.HI R8, R27.reuse, R26.reuse, RZ, 0x2 ;  /* 0x0000001a1b087211 */ /* 0x0c0fe400078f10ff */
[----:B------:R-:W-:Y:S01]  /*f1c0*/  LEA.HI R25, R27, R26, RZ, 0x5 ;  /* 0x0000001a1b197211 */ /* 0x000fe200078f28ff */
[----:B------:R-:W-:Y:S01]  /*f1d0*/  ULDC.U8 UR4, c[0x0][0x328] ;  /* 0x0000ca0000047ab9 */ /* 0x000fe20000000000 */
[----:B------:R-:W-:Y:S01]  /*f1e0*/  BSSY B0, `(.L_x_2187) ;  /* 0x0000097000007945 */ /* 0x000fe20003800000 */
[----:B--2---:R-:W1:Y:S04]  /*f1f0*/  SHFL.BFLY PT, R2, R5, 0x2, 0x1f ;  /* 0x0c401f0005027f89 */ /* 0x004e6800000e0000 */
[----:B---3--:R-:W2:Y:S01]  /*f200*/  SHFL.BFLY PT, R0, R4, 0x2, 0x1f ;  /* 0x0c401f0004007f89 */ /* 0x008ea200000e0000 */
[----:B-1----:R-:W-:-:S02]  /*f210*/  FADD.FTZ R2, R2, R5 ;  /* 0x0000000502027221 */ /* 0x002fc40000010000 */
[----:B--2---:R-:W-:-:S03]  /*f220*/  FADD.FTZ R0, R0, R4 ;  /* 0x0000000400007221 */ /* 0x004fc60000010000 */
[----:B------:R-:W1:Y:S04]  /*f230*/  SHFL.BFLY PT, R5, R2, 0x1, 0x1f ;  /* 0x0c201f0002057f89 */ /* 0x000e6800000e0000 */
[----:B------:R-:W2:Y:S01]  /*f240*/  SHFL.BFLY PT, R4, R0, 0x1, 0x1f ;  /* 0x0c201f0000047f89 */ /* 0x000ea200000e0000 */
[----:B-1----:R-:W-:-:S05]  /*f250*/  FADD.FTZ R24, R2, R5 ;  /* 0x0000000502187221 */ /* 0x002fca0000010000 */
[----:B------:R-:W-:Y:S01]  /*f260*/  FSETP.NE.FTZ.AND P4, PT, R24, RZ, PT ;  /* 0x000000ff1800720b */ /* 0x000fe20003f95000 */
[----:B--2---:R-:W-:Y:S01]  /*f270*/  FADD.FTZ R23, R0, R4 ;  /* 0x0000000400177221 */ /* 0x004fe20000010000 */
[----:B------:R-:W-:-:S04]  /*f280*/  MOV R0, 0x3f800000 ;  /* 0x3f80000000007802 */ /* 0x000fc80000000f00 */
[----:B------:R-:W-:-:S07]  /*f290*/  FSETP.NE.FTZ.AND P3, PT, R23, RZ, PT ;  /* 0x000000ff1700720b */ /* 0x000fce0003f75000 */
[----:B------:R-:W1:Y:S01]  /*f2a0*/  @P4 MUFU.RCP R0, R24 ;  /* 0x0000001800004308 */ /* 0x000e620000001000 */
[----:B------:R-:W-:Y:S02]  /*f2b0*/  MOV R2, 0x3f800000 ;  /* 0x3f80000000027802 */ /* 0x000fe40000000f00 */
[----:B------:R-:W-:Y:S02]  /*f2c0*/  LOP3.LUT R4, R8, 0x3ffffffc, RZ, 0xc0, !PT ;  /* 0x3ffffffc08047812 */ /* 0x000fe400078ec0ff */
[----:B------:R-:W-:-:S03]  /*f2d0*/  SHF.R.S32.HI R5, RZ, 0x5, R25 ;  /* 0x00000005ff057819 */ /* 0x000fc60000011419 */
[----:B------:R-:W-:Y:S01]  /*f2e0*/  IMAD.IADD R4, R26, 0x1, -R4 ;  /* 0x000000011a047824 */ /* 0x000fe200078e0a04 */
[----:B------:R-:W2:Y:S03]  /*f2f0*/  @P3 MUFU.RCP R2, R23 ;  /* 0x0000001700023308 */ /* 0x000ea60000001000 */
[----:B------:R-:W-:Y:S01]  /*f300*/  IMAD R5, R5, 0x200, R4 ;  /* 0x0000020005057824 */ /* 0x000fe200078e0204 */
[----:B------:R-:W-:Y:S01]  /*f310*/  SHF.R.S32.HI R4, RZ, 0x2, R8 ;  /* 0x00000002ff047819 */ /* 0x000fe20000011408 */
[C---:B-1----:R-:W-:Y:S02]  /*f320*/  FMUL.FTZ R136, R0.reuse, R136 ;  /* 0x0000008800887220 */ /* 0x042fe40000410000 */
        /* <DEDUP_REMOVED lines=14> */
[----:B------:R-:W-:Y:S01]  /*f410*/  FMUL.FTZ R10, R0, R165 ;  /* 0x000000a5000a7220 */ /* 0x000fe20000410000 */
[----:B------:R-:W-:-:S04]  /*f420*/  SHF.R.S32.HI R0, RZ, 0x1f, R8 ;  /* 0x0000001fff007819 */ /* 0x000fc80000011408 */
[----:B------:R-:W-:Y:S01]  /*f430*/  LEA.HI R0, R0, R4, RZ, 0x3 ;  /* 0x0000000400007211 */ /* 0x000fe200078f18ff */
[----:B--2---:R-:W-:-:S03]  /*f440*/  FMUL.FTZ R139, R2, R139 ;  /* 0x0000008b028b7220 */ /* 0x004fc60000410000 */
[----:B------:R-:W-:Y:S01]  /*f450*/  LOP3.LUT R0, R0, 0xfffffff8, RZ, 0xc0, !PT ;  /* 0xfffffff800007812 */ /* 0x000fe200078ec0ff */
        /* <DEDUP_REMOVED lines=15> */
[----:B------:R-:W-:-:S05]  /*f550*/  IADD3 R2, R4, -R0, RZ ;  /* 0x8000000004027210 */ /* 0x000fca0007ffe0ff */
[C---:B------:R-:W-:Y:S01]  /*f560*/  IMAD.SHL.U32 R0, R2.reuse, 0x40, RZ ;  /* 0x0000004002007824 */ /* 0x040fe200078e00ff */
[----:B------:R-:W-:-:S04]  /*f570*/  LOP3.LUT R4, R2, 0x1, RZ, 0xc0, !PT ;  /* 0x0000000102047812 */ /* 0x000fc800078ec0ff */
[----:B------:R-:W-:Y:S02]  /*f580*/  LOP3.LUT R0, R0, 0x1c0, RZ, 0xc0, !PT ;  /* 0x000001c000007812 */ /* 0x000fe400078ec0ff */
[----:B------:R-:W-:Y:S02]  /*f590*/  ISETP.NE.U32.AND P0, PT, R4, 0x1, PT ;  /* 0x000000010400780c */ /* 0x000fe40003f05070 */
[----:B------:R-:W-:Y:S02]  /*f5a0*/  LEA.HI R0, R0, R0, RZ, 0x1d ;  /* 0x0000000000007211 */ /* 0x000fe400078fe8ff */
[----:B------:R-:W-:Y:S02]  /*f5b0*/  R2P PR, R2, 0x6 ;  /* 0x0000000602007804 */ /* 0x000fe40000000000 */
[----:B------:R-:W-:Y:S01]  /*f5c0*/  MOV R8, 0xfffffff0 ;  /* 0xfffffff000087802 */ /* 0x000fe20000000f00 */
[----:B------:R-:W-:Y:S01]  /*f5d0*/  IMAD.U32 R0, R5, 0x2, R0 ;  /* 0x0000000205007824 */ /* 0x000fe200078e0000 */
[----:B------:R-:W-:-:S02]  /*f5e0*/  MOV R4, 0x20 ;  /* 0x0000002000047802 */ /* 0x000fc40000000f00 */
[----:B------:R-:W-:Y:S01]  /*f5f0*/  SEL R8, R8, 0x10, !P0 ;  /* 0x0000001008087807 */ /* 0x000fe20004000000 */
[----:B------:R-:W-:Y:S01]  /*f600*/  IMAD.SHL.U32 R0, R0, 0x2, RZ ;  /* 0x0000000200007824 */ /* 0x000fe200078e00ff */
[----:B------:R-:W-:Y:S02]  /*f610*/  F2FP.PACK_AB R6, R139, R6 ;  /* 0x000000068b06723e */ /* 0x000fe400000000ff */
[----:B------:R-:W-:Y:S02]  /*f620*/  F2FP.PACK_AB R7, R7, R136 ;  /* 0x000000880707723e */ /* 0x000fe400000000ff */
[----:B------:R-:W-:Y:S02]  /*f630*/  F2FP.PACK_AB R11, R11, R140 ;  /* 0x0000008c0b0b723e */ /* 0x000fe400000000ff */
[----:B------:R-:W-:Y:S02]  /*f640*/  F2FP.PACK_AB R15, R143, R15 ;  /* 0x0000000f8f0f723e */ /* 0x000fe400000000ff */
[----:B------:R-:W-:-:S02]  /*f650*/  SEL R4, R4, 0xffffffe0, !P1 ;  /* 0xffffffe004047807 */ /* 0x000fc40004800000 */
[C---:B------:R-:W-:Y:S02]  /*f660*/  IADD3 R5, R0.reuse, R8, RZ ;  /* 0x0000000800057210 */ /* 0x040fe40007ffe0ff */
[C---:B------:R-:W-:Y:S01]  /*f670*/  IADD3 R2, R0.reuse, 0x40, RZ ;  /* 0x0000004000027810 */ /* 0x040fe20007ffe0ff */
[----:B------:R1:W-:Y:S01]  /*f680*/  STS [R0+0x400], R6 ;  /* 0x0004000600007388 */ /* 0x0003e20000000800 */
[----:B------:R-:W-:Y:S02]  /*f690*/  @P2 IADD3 R2, R0, -0x40, RZ ;  /* 0xffffffc000022810 */ /* 0x000fe40007ffe0ff */
[----:B------:R-:W-:Y:S01]  /*f6a0*/  F2FP.PACK_AB R14, R14, R144 ;  /* 0x000000900e0e723e */ /* 0x000fe200000000ff */
[----:B------:R2:W-:Y:S01]  /*f6b0*/  STS [R0], R7 ;  /* 0x0000000700007388 */ /* 0x0005e20000000800 */
[----:B------:R-:W-:-:S03]  /*f6c0*/  F2FP.PACK_AB R13, R147, R13 ;  /* 0x0000000d930d723e */ /* 0x000fc600000000ff */
[----:B------:R-:W-:Y:S01]  /*f6d0*/  STS [R5], R11 ;  /* 0x0000000b05007388 */ /* 0x000fe20000000800 */
[----:B------:R-:W-:-:S03]  /*f6e0*/  F2FP.PACK_AB R12, R12, R148 ;  /* 0x000000940c0c723e */ /* 0x000fc600000000ff */
[----:B------:R3:W-:Y:S01]  /*f6f0*/  STS [R5+0x400], R15 ;  /* 0x0004000f05007388 */ /* 0x0007e20000000800 */
[----:B------:R-:W-:Y:S02]  /*f700*/  F2FP.PACK_AB R18, R151, R18 ;  /* 0x000000129712723e */ /* 0x000fe400000000ff */
[----:B------:R-:W-:Y:S02]  /*f710*/  F2FP.PACK_AB R17, R17, R152 ;  /* 0x000000981111723e */ /* 0x000fe400000000ff */
[----:B------:R-:W-:Y:S02]  /*f720*/  F2FP.PACK_AB R22, R155, R22 ;  /* 0x000000169b16723e */ /* 0x000fe400000000ff */
[----:B------:R-:W-:Y:S02]  /*f730*/  F2FP.PACK_AB R21, R21, R156 ;  /* 0x0000009c1515723e */ /* 0x000fe400000000ff */
[----:B-1----:R-:W-:Y:S01]  /*f740*/  IADD3 R6, R0, R4, RZ ;  /* 0x0000000400067210 */ /* 0x002fe20007ffe0ff */
[----:B--2---:R-:W-:Y:S01]  /*f750*/  IMAD.IADD R7, R5, 0x1, R4 ;  /* 0x0000000105077824 */ /* 0x004fe200078e0204 */
[----:B------:R-:W-:-:S03]  /*f760*/  F2FP.PACK_AB R20, R159, R20 ;  /* 0x000000149f14723e */ /* 0x000fc600000000ff */
[----:B------:R-:W-:Y:S01]  /*f770*/  STS [R6], R14 ;  /* 0x0000000e06007388 */ /* 0x000fe20000000800 */
[----:B------:R-:W-:Y:S02]  /*f780*/  F2FP.PACK_AB R19, R19, R160 ;  /* 0x000000a01313723e */ /* 0x000fe400000000ff */
[----:B---3--:R-:W-:Y:S01]  /*f790*/  IADD3 R5, R8, R2, RZ ;  /* 0x0000000208057210 */ /* 0x008fe20007ffe0ff */
[----:B------:R1:W-:Y:S01]  /*f7a0*/  STS [R6+0x400], R13 ;  /* 0x0004000d06007388 */ /* 0x0003e20000000800 */
[----:B------:R-:W-:Y:S02]  /*f7b0*/  F2FP.PACK_AB R16, R163, R16 ;  /* 0x00000010a310723e */ /* 0x000fe400000000ff */
[----:B------:R-:W-:Y:S01]  /*f7c0*/  F2FP.PACK_AB R10, R10, R164 ;  /* 0x000000a40a0a723e */ /* 0x000fe200000000ff */
[C---:B------:R-:W-:Y:S01]  /*f7d0*/  IMAD.IADD R0, R4.reuse, 0x1, R5 ;  /* 0x0000000104007824 */ /* 0x040fe200078e0205 */
[----:B------:R-:W-:Y:S01]  /*f7e0*/  F2FP.PACK_AB R9, R167, R9 ;  /* 0x00000009a709723e */ /* 0x000fe200000000ff */
[----:B------:R-:W-:Y:S04]  /*f7f0*/  STS [R7], R12 ;  /* 0x0000000c07007388 */ /* 0x000fe80000000800 */
[----:B------:R-:W-:Y:S04]  /*f800*/  STS [R7+0x400], R18 ;  /* 0x0004001207007388 */ /* 0x000fe80000000800 */
[----:B------:R-:W-:Y:S04]  /*f810*/  STS [R2], R17 ;  /* 0x0000001102007388 */ /* 0x000fe80000000800 */
[----:B------:R-:W-:Y:S01]  /*f820*/  STS [R2+0x400], R22 ;  /* 0x0004001602007388 */ /* 0x000fe20000000800 */
[----:B-1----:R-:W-:-:S03]  /*f830*/  IADD3 R6, R4, R2, RZ ;  /* 0x0000000204067210 */ /* 0x002fc60007ffe0ff */
[----:B------:R-:W-:Y:S04]  /*f840*/  STS [R5], R21 ;  /* 0x0000001505007388 */ /* 0x000fe80000000800 */
[----:B------:R-:W-:Y:S04]  /*f850*/  STS [R5+0x400], R20 ;  /* 0x0004001405007388 */ /* 0x000fe80000000800 */
[----:B------:R-:W-:Y:S04]  /*f860*/  STS [R6], R19 ;  /* 0x0000001306007388 */ /* 0x000fe80000000800 */
[----:B------:R-:W-:Y:S04]  /*f870*/  STS [R6+0x400], R16 ;  /* 0x0004001006007388 */ /* 0x000fe80000000800 */
[----:B------:R-:W-:Y:S04]  /*f880*/  STS [R0], R10 ;  /* 0x0000000a00007388 */ /* 0x000fe80000000800 */
[----:B------:R1:W-:Y:S04]  /*f890*/  STS [R0+0x400], R9 ;  /* 0x0004000900007388 */ /* 0x0003e80000000800 */
[----:B------:R-:W-:Y:S06]  /*f8a0*/  BAR.SYNC.DEFER_BLOCKING 0x0 ;  /* 0x0000000000007b1d */ /* 0x000fec0000010000 */
[----:B------:R-:W2:Y:S04]  /*f8b0*/  S2R R8, SR_CTAID.Z ;  /* 0x0000000000087919 */ /* 0x000ea80000002700 */
[----:B------:R-:W3:Y:S01]  /*f8c0*/  S2R R4, SR_CTAID.Y ;  /* 0x0000000000047919 */ /* 0x000ee20000002600 */
[----:B------:R-:W-:-:S03]  /*f8d0*/  ISETP.NE.AND P0, PT, RZ, UR4, PT ;  /* 0x00000004ff007c0c */ /* 0x000fc6000bf05270 */
[----:B------:R3:W4:Y:S04]  /*f8e0*/  LDS.128 R32, [R241] ;  /* 0x00000000f1207984 */ /* 0x0007280000000c00 */
[----:B------:R4:W4:Y:S04]  /*f8f0*/  LDS.128 R28, [R241+0x800] ;  /* 0x00080000f11c7984 */ /* 0x0009280000000c00 */
[----:B------:R4:W4:Y:S04]  /*f900*/  LDS.128 R16, [R241+0x1000] ;  /* 0x00100000f1107984 */ /* 0x0009280000000c00 */
[----:B------:R4:W4:Y:S01]  /*f910*/  LDS.128 R12, [R241+0x1800] ;  /* 0x00180000f10c7984 */ /* 0x0009220000000c00 */
[----:B-1----:R-:W-:Y:S01]  /*f920*/  LOP3.LUT R0, R25, 0xffffffe0, RZ, 0xc0, !PT ;  /* 0xffffffe019007812 */ /* 0x002fe200078ec0ff */
[----:B------:R-:W1:Y:S01]  /*f930*/  @P4 MUFU.LG2 R6, R24 ;  /* 0x0000001800064308 */ /* 0x000e620000000c00 */
[----:B--2---:R-:W-:-:S03]  /*f940*/  @P0 MOV R10, R8 ;  /* 0x00000008000a0202 */ /* 0x004fc60000000f00 */
[----:B------:R-:W-:-:S04]  /*f950*/  IMAD.IADD R0, R26, 0x1, -R0 ;  /* 0x000000011a007824 */ /* 0x000fc800078e0a00 */
[----:B------:R-:W2:Y:S01]  /*f960*/  @P3 MUFU.LG2 R5, R23 ;  /* 0x0000001700053308 */ /* 0x000ea20000000c00 */
[----:B---3--:R-:W-:Y:S01]  /*f970*/  @P0 MOV R7, R4 ;  /* 0x0000000400070202 */ /* 0x008fe20000000f00 */
[----:B------:R-:W-:Y:S01]  /*f980*/  @P0 IMAD R2, R10, c[0x0][0x234], RZ ;  /* 0x00008d000a020a24 */ /* 0x000fe200078e02ff */
[----:B------:R-:W-:Y:S02]  /*f990*/  LOP3.LUT P1, RZ, R0, 0x3, RZ, 0xc0, !PT ;  /* 0x0000000300ff7812 */ /* 0x000fe4000782c0ff */
[----:B------:R-:W-:Y:S01]  /*f9a0*/  @!P0 MOV R10, R8 ;  /* 0x00000008000a8202 */ /* 0x000fe20000000f00 */
[----:B------:R-:W-:Y:S01]  /*f9b0*/  @P0 IMAD R2, R7, c[0x0][0x214], R2 ;  /* 0x0000850007020a24 */ /* 0x000fe200078e0202 */
[----:B------:R-:W-:Y:S01]  /*f9c0*/  @!P0 MOV R7, R4 ;  /* 0x0000000400078202 */ /* 0x000fe20000000f00 */
[----:B-1----:R-:W-:Y:S01]  /*f9d0*/  @P4 FMUL.FTZ R6, R6, 0.69314718246459960938 ;  /* 0x3f31721806064820 */ /* 0x002fe20000410000 */
[----:B------:R-:W-:-:S03]  /*f9e0*/  MOV R9, 0x7f800000 ;  /* 0x7f80000000097802 */ /* 0x000fc60000000f00 */
[----:B------:R-:W-:Y:S02]  /*f9f0*/  @!P0 IMAD R4, R7, c[0x0][0x1c0], R10 ;  /* 0x0000700007048a24 */ /* 0x000fe400078e020a */
[----:B--2---:R-:W-:Y:S01]  /*fa00*/  @P3 FMUL.FTZ R5, R5, 0.69314718246459960938 ;  /* 0x3f31721805053820 */ /* 0x004fe20000410000 */
[----:B----4-:R-:W-:Y:S01]  /*fa10*/  LEA R0, R37, R38, 0x4 ;  /* 0x0000002625007211 */ /* 0x010fe200078e20ff */
[----:B------:R-:W-:Y:S02]  /*fa20*/  IMAD.MOV.U32 R8, RZ, RZ, 0x7f800000 ;  /* 0x7f800000ff087424 */ /* 0x000fe400078e00ff */
[----:B------:R-:W-:Y:S02]  /*fa30*/  @P4 FFMA.FTZ R8, R36, c[0x0][0x238], R6 ;  /* 0x00008e0024084a23 */ /* 0x000fe40000010006 */
[----:B------:R-:W-:Y:S02]  /*fa40*/  @P3 FFMA.FTZ R9, R3, c[0x0][0x238], R5 ;  /* 0x00008e0003093a23 */ /* 0x000fe40000010005 */
[----:B------:R-:W-:Y:S01]  /*fa50*/  @!P0 IMAD R2, R4, c[0x0][0x214], RZ ;  /* 0x0000850004028a24 */ /* 0x000fe200078e02ff */
[----:B------:R-:W-:Y:S05]  /*fa60*/  @P1 BRA `(.L_x_2188) ;  /* 0x000000e000001947 */ /* 0x000fea0003800000 */
[----:B------:R-:W1:Y:S01]  /*fa70*/  S2R R6, SR_CTAID.X ;  /* 0x0000000000067919 */ /* 0x000e620000002500 */
[----:B------:R-:W-:Y:S01]  /*fa80*/  IMAD.MOV.U32 R3, RZ, RZ, -0x40 ;  /* 0xffffffc0ff037424 */ /* 0x000fe200078e00ff */
[----:B------:R-:W-:Y:S01]  /*fa90*/  IADD3 R4, R0, 0x8, RZ ;  /* 0x0000000800047810 */ /* 0x000fe20007ffe0ff */
[----:B-1----:R-:W-:-:S02]  /*faa0*/  IMAD R2, R6, 0x40, R2 ;  /* 0x0000004006027824 */ /* 0x002fc400078e0202 */
        /* <DEDUP_REMOVED lines=10> */
.L_x_2188:
[----:B------:R-:W-:Y:S05]  /*fb50*/  BSYNC B0 ;  /* 0x0000000000007941 */ /* 0x000fea0003800000 */
.L_x_2187:
[----:B------:R-:W2:Y:S01]  /*fb60*/  S2R R0, SR_TID.X ;  /* 0x0000000000007919 */ /* 0x000ea20000002100 */
[----:B------:R-:W-:Y:S01]  /*fb70*/  LEA.HI R6, R27, R26, RZ, 0x3 ;  /* 0x0000001a1b067211 */ /* 0x000fe200078f18ff */
[----:B------:R-:W-:Y:S02]  /*fb80*/  ULDC.64 UR4, c[0x0][0x1e8] ;  /* 0x00007a0000047ab9 */ /* 0x000fe40000000a00 */
[----:B------:R-:W3:Y:S01]  /*fb90*/  S2R R5, SR_CTAID.X ;  /* 0x0000000000057919 */ /* 0x000ee20000002500 */
[----:B------:R-:W-:Y:S02]  /*fba0*/  USHF.L.U32 UR7, UR4, 0x5, URZ ;  /* 0x0000000504077899 */ /* 0x000fe4000800063f */
[----:B------:R-:W-:-:S02]  /*fbb0*/  UMOV UR6, 0x5 ;  /* 0x0000000500067882 */ /* 0x000fc40000000000 */
[----:B------:R-:W-:Y:S01]  /*fbc0*/  USHF.L.U64.HI UR5, UR4, UR6, UR5 ;  /* 0x0000000604057299 */ /* 0x000fe20008010205 */
[----:B-12---:R-:W-:-:S04]  /*fbd0*/  SHF.R.S32.HI R2, RZ, 0x1f, R0 ;  /* 0x0000001fff027819 */ /* 0x006fc80000011400 */
[----:B------:R-:W-:Y:S01]  /*fbe0*/  LEA.HI R2, R2, R0, RZ, 0x3 ;  /* 0x0000000002027211 */ /* 0x000fe200078f18ff */
[----:B---3--:R-:W-:-:S03]  /*fbf0*/  IMAD.SHL.U32 R5, R5, 0x40, RZ ;  /* 0x0000004005057824 */ /* 0x008fc600078e00ff */
        /* <DEDUP_REMOVED lines=28> */
[----:B------:R-:W-:Y:S01]  /*fdc0*/  STG.E.128 [R6.64], R32 ;  /* 0x0000002006007986 */ /* 0x000fe2000c101d0a */
[----:B------:R-:W-:Y:S02]  /*fdd0*/  IADD3.X R5, R7, UR5, RZ, P0, !PT ;  /* 0x0000000507057c10 */ /* 0x000fe400087fe4ff */
[----:B------:R-:W-:-:S03]  /*fde0*/  IADD3 R2, P0, R4, UR7, RZ ;  /* 0x0000000704027c10 */ /* 0x000fc6000ff1e0ff */
[----:B------:R-:W-:Y:S01]  /*fdf0*/  STG.E.128 [R4.64], R28 ;  /* 0x0000001c04007986 */ /* 0x000fe2000c101d0a */
[----:B------:R-:W-:Y:S02]  /*fe00*/  IADD3.X R3, R5, UR5, RZ, P0, !PT ;  /* 0x0000000505037c10 */ /* 0x000fe400087fe4ff */
[----:B------:R-:W-:-:S03]  /*fe10*/  IADD3 R8, P0, R2, UR7, RZ ;  /* 0x0000000702087c10 */ /* 0x000fc6000ff1e0ff */
[----:B------:R-:W-:Y:S01]  /*fe20*/  STG.E.128 [R2.64], R16 ;  /* 0x0000001002007986 */ /* 0x000fe2000c101d0a */
[----:B------:R-:W-:-:S05]  /*fe30*/  IADD3.X R9, R3, UR5, RZ, P0, !PT ;  /* 0x0000000503097c10 */ /* 0x000fca00087fe4ff */
[----:B------:R-:W-:Y:S01]  /*fe40*/  STG.E.128 [R8.64], R12 ;  /* 0x0000000c08007986 */ /* 0x000fe2000c101d0a */
[----:B------:R-:W-:Y:S05]  /*fe50*/  EXIT ;  /* 0x000000000000794d */ /* 0x000fea0003800000 */
.L_x_2189:
        /* <DEDUP_REMOVED lines=10> */
.L_x_7763:


//--------------------- .text._ZN5flash24flash_fwd_splitkv_kernelI23Flash_fwd_kernel_traitsILi64ELi64ELi256ELi4ELb0ELb0EN7cutlass6half_tE19Flash_kernel_traitsILi64ELi64ELi256ELi4ES3_EELb1ELb0ELb0ELb1ELb1ELb0ELb1ELb0EEEvNS_16Flash_fwd_paramsE --------------------------
	.section	.text._ZN5flash24flash_fwd_splitkv_kernelI23Flash_fwd_kernel_traitsILi64ELi64ELi256ELi4ELb0ELb0EN7cutlass6half_tE19Flash_kernel_traitsILi64ELi64ELi256ELi4ES3_EELb1ELb0ELb0ELb1ELb1ELb0ELb1ELb0EEEvNS_16Flash_fwd_paramsE,"ax",@progbits
	.sectioninfo	@"SHI_REGISTERS=255"
	.align	128
        .global         _ZN5flash24flash_fwd_splitkv_kernelI23Flash_fwd_kernel_traitsILi64ELi64ELi256ELi4ELb0ELb0EN7cutlass6half_tE19Flash_kernel_traitsILi64ELi64ELi256ELi4ES3_EELb1ELb0ELb0ELb1ELb1ELb0ELb1ELb0EEEvNS_16Flash_fwd_paramsE
        .type           _ZN5flash24flash_fwd_splitkv_kernelI23Flash_fwd_kernel_traitsILi64ELi64ELi256ELi4ELb0ELb0EN7cutlass6half_tE19Flash_kernel_traitsILi64ELi64ELi256ELi4ES3_EELb1ELb0ELb0ELb1ELb1ELb0ELb1ELb0EEEvNS_16Flash_fwd_paramsE,@function
        .size           _ZN5flash24flash_fwd_splitkv_kernelI23Flash_fwd_kernel_traitsILi64ELi64ELi256ELi4ELb0ELb0EN7cutlass6half_tE19Flash_kernel_traitsILi64ELi64ELi256ELi4ES3_EELb1ELb0ELb0ELb1ELb1ELb0ELb1ELb0EEEvNS_16Flash_fwd_paramsE,(.L_x_7764 - _ZN5flash24flash_fwd_splitkv_kernelI23Flash_fwd_kernel_traitsILi64ELi64ELi256ELi4ELb0ELb0EN7cutlass6half_tE19Flash_kernel_traitsILi64ELi64ELi256ELi4ES3_EELb1ELb0ELb0ELb1ELb1ELb0ELb1ELb0EEEvNS_16Flash_fwd_paramsE)
        .other          _ZN5flash24flash_fwd_splitkv_kernelI23Flash_fwd_kernel_traitsILi64ELi64ELi256ELi4ELb0ELb0EN7cutlass6half_tE19Flash_kernel_traitsILi64ELi64ELi256ELi4ES3_EELb1ELb0ELb0ELb1ELb1ELb0ELb1ELb0EEEvNS_16Flash_fwd_paramsE,@"STO_CUDA_ENTRY STV_DEFAULT"
_ZN5flash24flash_fwd_splitkv_kernelI23Flash_fwd_kernel_traitsILi64ELi64ELi256ELi4ELb0ELb0EN7cutlass6half_tE19Flash_kernel_traitsILi64ELi64ELi256ELi4ES3_EELb1ELb0ELb0ELb1ELb1ELb0ELb1ELb0EEEvNS_16Flash_fwd_paramsE:
.text._ZN5flash24flash_fwd_splitkv_kernelI23Flash_fwd_kernel_traitsILi64ELi64ELi256ELi4ELb0ELb0EN7cutlass6half_tE19Flash_kernel_traitsILi64ELi64ELi256ELi4ES3_EELb1ELb0ELb0ELb1ELb1ELb0ELb1ELb0EEEvNS_16Flash_fwd_paramsE:
[----:B------:R-:W-:Y:S02]  /*0000*/  MOV R1, c[0x0][0x28] ;  /* 0x00000a0000017a02 */ /* 0x000fe40000000f00 */
[----:B------:R-:W1:Y:S01]  /*0010*/  I2F.U32.RP R4, c[0x0][0x1c0] ;  /* 0x0000700000047b06 */ /* 0x000e620000209000 */
[----:B------:R-:W2:Y:S01]  /*0020*/  S2R R2, SR_CTAID.Z ;  /* 0x0000000000027919 */ /* 0x000ea20000002700 */
[----:B------:R-:W-:Y:S01]  /*0030*/  ISETP.NE.U32.AND P1, PT, RZ, c[0x0][0x250], PT ;  /* 0x00009400ff007a0c */ /* 0x000fe20003f25070 */
[----:B------:R-:W-:Y:S01]  /*0040*/  ULDC.64 UR10, c[0x0][0x118] ;  /* 0x00004600000a7ab9 */ /* 0x000fe20000000a00 */
[----:B------:R-:W-:Y:S02]  /*0050*/  ISETP.NE.U32.AND P0, PT, RZ, c[0x0][0x258], PT ;  /* 0x00009600ff007a0c */ /* 0x000fe40003f05070 */
[----:B------:R-:W-:Y:S02]  /*0060*/  ISETP.NE.U32.AND P2, PT, RZ, c[0x0][0x1c0], PT ;  /* 0x00007000ff007a0c */ /* 0x000fe40003f45070 */
[----:B------:R-:W-:Y:S02]  /*0070*/  ISETP.NE.AND.EX P1, PT, RZ, c[0x0][0x254], PT, P1 ;  /* 0x00009500ff007a0c */ /* 0x000fe40003f25310 */
[----:B------:R-:W-:Y:S01]  /*0080*/  ISETP.NE.AND.EX P0, PT, RZ, c[0x0][0x25c], PT, P0 ;  /* 0x00009700ff007a0c */ /* 0x000fe20003f05300 */
[----:B-1----:R-:W1:Y:S10]  /*0090*/  MUFU.RCP R4, R4 ;  /* 0x0000000400047308 */ /* 0x002e740000001000 */
[----:B------:R-:W-:Y:S01]  /*00a0*/  @P1 IMAD.MOV.U32 R3, RZ, RZ, 0x4 ;  /* 0x00000004ff031424 */ /* 0x000fe200078e00ff */
[----:B-1----:R-:W-:-:S04]  /*00b0*/  IADD3 R4, R4, 0xffffffe, RZ ;  /* 0x0ffffffe04047810 */ /* 0x002fc80007ffe0ff */
        /* <DEDUP_REMOVED lines=11> */
[----:B------:R-:W-:Y:S01]  /*0170*/  ISETP.GE.U32.AND P3, PT, R0, c[0x0][0x1c0], PT ;  /* 0x0000700000007a0c */ /* 0x000fe20003f66070 */
[----:B------:R-:W-:-:S12]  /*0180*/  @P0 IMAD.MOV.U32 R0, RZ, RZ, 0x4 ;  /* 0x00000004ff000424 */ /* 0x000fd800078e00ff */
[----:B------:R-:W-:Y:S02]  /*0190*/  @P3 IADD3 R243, R243, 0x1, RZ ;  /* 0x00000001f3f33810 */ /* 0x000fe40007ffe0ff */
[----:B------:R-:W-:-:S05]  /*01a0*/  @!P2 LOP3.LUT R243, RZ, c[0x0][0x1c0], RZ, 0x33, !PT ;  /* 0x00007000fff3aa12 */ /* 0x000fca00078e33ff */
[----:B------:R-:W-:-:S04]  /*01b0*/  @P1 IMAD.WIDE R6, R243, R3, c[0x0][0x250] ;  /* 0x00009400f3061625 */ /* 0x000fc800078e0203 */
[----:B------:R-:W-:Y:S01]  /*01c0*/  @P0 IMAD.WIDE R8, R243, R0, c[0x0][0x258] ;  /* 0x00009600f3080625 */ /* 0x000fe200078e0200 */
[----:B------:R-:W2:Y:S04]  /*01d0*/  @P1 LDG.E R4, [R6.64] ;  /* 0x0000000a06041981 */ /* 0x000ea8000c1e1900 */
[----:B------:R1:W2:Y:S01]  /*01e0*/  @P0 LDG.E R185, [R8.64] ;  /* 0x0000000a08b90981 */ /* 0x0002a2000c1e1900 */
[----:B------:R-:W-:-:S03]  /*01f0*/  @!P0 ISETP.NE.U32.AND P2, PT, RZ, c[0x0][0x268], PT ;  /* 0x00009a00ff008a0c */ /* 0x000fc60003f45070 */
[----:B------:R-:W3:Y:S01]  /*0200*/  S2R R12, SR_CTAID.X ;  /* 0x00000000000c7919 */ /* 0x000ee20000002500 */
[----:B------:R-:W-:-:S04]  /*0210*/  @!P0 ISETP.NE.AND.EX P2, PT, RZ, c[0x0][0x26c], PT, P2 ;  /* 0x00009b00ff008a0c */ /* 0x000fc80003f45320 */
[----:B------:R-:W-:Y:S01]  /*0220*/  @!P0 SEL R0, RZ, c[0x0][0x21c], !P2 ;  /* 0x00008700ff008a07 */ /* 0x000fe20005000000 */
[----:B-1----:R-:W-:Y:S02]  /*0230*/  IMAD.MOV R9, RZ, RZ, -R243 ;  /* 0x000000ffff097224 */ /* 0x002fe400078e0af3 */
[----:B---3--:R-:W-:Y:S02]  /*0240*/  IMAD.SHL.U32 R188, R12, 0x40, RZ ;  /* 0x000000400cbc7824 */ /* 0x008fe400078e00ff */
[----:B------:R-:W-:-:S03]  /*0250*/  IMAD R9, R9, c[0x0][0x1c0], R2 ;  /* 0x0000700009097a24 */ /* 0x000fc600078e0202 */
[----:B------:R-:W-:Y:S01]  /*0260*/  ISETP.GE.AND P1, PT, R188, c[0x0][0x214], PT ;  /* 0x00008500bc007a0c */ /* 0x000fe20003f26270 */
[--C-:B--2---:R-:W-:Y:S01]  /*0270*/  @P0 IMAD.IADD R185, R185, 0x1, -R4.reuse ;  /* 0x00000001b9b90824 */ /* 0x104fe200078e0a04 */
[----:B------:R-:W-:-:S11]  /*0280*/  @!P0 IADD3 R185, R0, c[0x0][0x218], -R4 ;  /* 0x0000860000b98a10 */ /* 0x000fd60007ffe804 */
[----:B------:R-:W-:Y:S05]  /*0290*/  @P1 EXIT ;  /* 0x000000000000194d */ /* 0x000fea0003800000 */
[----:B------:R-:W-:Y:S01]  /*02a0*/  IABS R3, c[0x0][0x10] ;  /* 0x0000040000037a13 */ /* 0x000fe20000000000 */
[----:B------:R-:W-:Y:S01]  /*02b0*/  IMAD.MOV.U32 R0, RZ, RZ, c[0x0][0x218] ;  /* 0x00008600ff007624 */ /* 0x000fe200078e00ff */
[----:B------:R-:W1:Y:S02]  /*02c0*/  S2R R187, SR_TID.X ;  /* 0x0000000000bb7919 */ /* 0x000e640000002100 */
[----:B------:R-:W2:Y:S02]  /*02d0*/  I2F.RP R6, R3 ;  /* 0x0000000300067306 */ /* 0x000ea40000209400 */
[----:B------:R-:W-:-:S04]  /*02e0*/  IADD3 R0, R0, 0xff, RZ ;  /* 0x000000ff00007810 */ /* 0x000fc80007ffe0ff */
[----:B------:R-:W-:-:S04]  /*02f0*/  SHF.R.S32.HI R5, RZ, 0x1f, R0 ;  /* 0x0000001fff057819 */ /* 0x000fc80000011400 */
[----:B------:R-:W-:-:S04]  /*0300*/  LEA.HI R5, R5, R0, RZ, 0x8 ;  /* 0x0000000005057211 */ /* 0x000fc800078f40ff */
[----:B------:R-:W-:Y:S01]  /*0310*/  LEA.HI.SX32 R5, R5, c[0x0][0x10], 0x18 ;  /* 0x0000040005057a11 */ /* 0x000fe200078fc2ff */
[----:B--2---:R-:W2:Y:S03]  /*0320*/  MUFU.RCP R6, R6 ;  /* 0x0000000600067308 */ /* 0x004ea60000001000 */
[----:B------:R-:W-:-:S04]  /*0330*/  IADD3 R5, R5, -0x1, RZ ;  /* 0xffffffff05057810 */ /* 0x000fc80007ffe0ff */
[----:B------:R-:W-:Y:S02]  /*0340*/  IABS R0, R5 ;  /* 0x0000000500007213 */ /* 0x000fe40000000000 */
[----:B------:R-:W-:-:S04]  /*0350*/  LOP3.LUT R5, R5, c[0x0][0x10], RZ, 0x3c, !PT ;  /* 0x0000040005057a12 */ /* 0x000fc800078e3cff */
[----:B------:R-:W-:Y:S02]  /*0360*/  ISETP.GE.AND P0, PT, R5, RZ, PT ;  /* 0x000000ff0500720c */ /* 0x000fe40003f06270 */
[----:B------:R-:W-:Y:S02]  /*0370*/  IADD3 R5, R188, 0x13f, RZ ;  /* 0x0000013fbc057810 */ /* 0x000fe40007ffe0ff */
[----:B--2---:R-:W-:Y:S02]  /*0380*/  IADD3 R6, R6, 0xffffffe, RZ ;  /* 0x0ffffffe06067810 */ /* 0x004fe40007ffe0ff */
[----:B------:R-:W-:Y:S02]  /*0390*/  IADD3 R5, R185, -c[0x0][0x214], R5 ;  /* 0x80008500b9057a10 */ /* 0x000fe40007ffe005 */
[----:B------:R-:W2:Y:S02]  /*03a0*/  F2I.FTZ.U32.TRUNC.NTZ R7, R6 ;  /* 0x0000000600077305 */ /* 0x000ea4000021f000 */
[----:B------:R-:W-:-:S04]  /*03b0*/  IADD3 R5, R5, c[0x0][0x2e8], RZ ;  /* 0x0000ba0005057a10 */ /* 0x000fc80007ffe0ff */
[----:B------:R-:W-:-:S04]  /*03c0*/  SHF.R.S32.HI R180, RZ, 0x1f, R5 ;  /* 0x0000001fffb47819 */ /* 0x000fc80000011405 */
[----:B------:R-:W-:-:S04]  /*03d0*/  LEA.HI R180, R180, R5, RZ, 0x8 ;  /* 0x00000005b4b47211 */ /* 0x000fc800078f40ff */
[----:B------:R-:W-:Y:S01]  /*03e0*/  SHF.R.S32.HI R180, RZ, 0x8, R180 ;  /* 0x00000008ffb47819 */ /* 0x000fe200000114b4 */
[----:B--2---:R-:W-:Y:S02]  /*03f0*/  IMAD.MOV R2, RZ, RZ, -R7 ;  /* 0x000000ffff027224 */ /* 0x004fe400078e0a07 */
[----:B------:R-:W-:Y:S02]  /*0400*/  IMAD.MOV.U32 R6, RZ, RZ, RZ ;  /* 0x000000ffff067224 */ /* 0x000fe400078e00ff */
[----:B------:R-:W-:-:S04]  /*0410*/  IMAD R2, R2, R3, RZ ;  /* 0x0000000302027224 */ /* 0x000fc800078e02ff */
[----:B------:R-:W-:-:S04]  /*0420*/  IMAD.HI.U32 R2, R7, R2, R6 ;  /* 0x0000000207027227 */ /* 0x000fc800078e0006 */
[----:B------:R-:W-:-:S04]  /*0430*/  IMAD.MOV.U32 R6, RZ, RZ, R0 ;  /* 0x000000ffff067224 */ /* 0x000fc800078e0000 */
[----:B------:R-:W-:-:S04]  /*0440*/  IMAD.HI.U32 R2, R2, R6, RZ ;  /* 0x0000000602027227 */ /* 0x000fc800078e00ff */
[----:B------:R-:W-:-:S04]  /*0450*/  IMAD.MOV R0, RZ, RZ, -R2 ;  /* 0x000000ffff007224 */ /* 0x000fc800078e0a02 */
[----:B------:R-:W-:Y:S01]  /*0460*/  IMAD R0, R3, R0, R6 ;  /* 0x0000000003007224 */ /* 0x000fe200078e0206 */
[----:B------:R-:W-:-:S04]  /*0470*/  IADD3 R6, R185, 0xff, RZ ;  /* 0x000000ffb9067810 */ /* 0x000fc80007ffe0ff */
[----:B------:R-:W-:-:S13]  /*0480*/  ISETP.GT.U32.AND P1, PT, R3, R0, PT ;  /* 0x000000000300720c */ /* 0x000fda0003f24070 */
[----:B------:R-:W-:Y:S01]  /*0490*/  @!P1 IMAD.IADD R0, R0, 0x1, -R3 ;  /* 0x0000000100009824 */ /* 0x000fe200078e0a03 */
[----:B------:R-:W-:Y:S02]  /*04a0*/  @!P1 IADD3 R2, R2, 0x1, RZ ;  /* 0x0000000102029810 */ /* 0x000fe40007ffe0ff */
[----:B------:R-:W-:Y:S02]  /*04b0*/  ISETP.NE.AND P1, PT, RZ, c[0x0][0x10], PT ;  /* 0x00000400ff007a0c */ /* 0x000fe40003f25270 */
[----:B------:R-:W-:Y:S02]  /*04c0*/  ISETP.GE.U32.AND P2, PT, R0, R3, PT ;  /* 0x000000030000720c */ /* 0x000fe40003f46070 */
[----:B------:R-:W2:Y:S01]  /*04d0*/  S2R R0, SR_CTAID.Y ;  /* 0x0000000000007919 */ /* 0x000ea20000002600 */
[----:B------:R-:W-:-:S04]  /*04e0*/  SHF.R.S32.HI R3, RZ, 0x1f, R6 ;  /* 0x0000001fff037819 */ /* 0x000fc80000011406 */
[----:B------:R-:W-:-:S04]  /*04f0*/  LEA.HI R3, R3, R6, RZ, 0x8 ;  /* 0x0000000603037211 */ /* 0x000fc800078f40ff */
[----:B------:R-:W-:Y:S02]  /*0500*/  SHF.R.S32.HI R3, RZ, 0x8, R3 ;  /* 0x00000008ff037819 */ /* 0x000fe40000011403 */
[----:B------:R-:W-:-:S05]  /*0510*/  @P2 IADD3 R2, R2, 0x1, RZ ;  /* 0x0000000102022810 */ /* 0x000fca0007ffe0ff */
[----:B------:R-:W-:Y:S01]  /*0520*/  @!P0 IMAD.MOV R2, RZ, RZ, -R2 ;  /* 0x000000ffff028224 */ /* 0x000fe200078e0a02 */
[----:B------:R-:W-:-:S05]  /*0530*/  @!P1 LOP3.LUT R2, RZ, c[0x0][0x10], RZ, 0x33, !PT ;  /* 0x00000400ff029a12 */ /* 0x000fca00078e33ff */
[----:B--2---:R-:W-:-:S04]  /*0540*/  IMAD R237, R2, R0, RZ ;  /* 0x0000000002ed7224 */ /* 0x004fc800078e02ff */
[----:B------:R-:W-:-:S05]  /*0550*/  IMAD.IADD R2, R2, 0x1, R237 ;  /* 0x0000000102027824 */ /* 0x000fca00078e02ed */
[----:B------:R-:W-:-:S04]  /*0560*/  IMNMX R2, R3, R2, PT ;  /* 0x0000000203027217 */ /* 0x000fc80003800200 */
[----:B------:R-:W-:-:S04]  /*0570*/  IMNMX R180, R2, R180, PT ;  /* 0x000000b402b47217 */ /* 0x000fc80003800200 */
[----:B------:R-:W-:-:S13]  /*0580*/  ISETP.GE.AND P0, PT, R237, R180, PT ;  /* 0x000000b4ed00720c */ /* 0x000fda0003f06270 */
[----:B------:R-:W-:Y:S05]  /*0590*/  @!P0 BRA `(.L_x_2190) ;  /* 0x0000040000008947 */ /* 0x000fea0003800000 */
[----:B-1----:R-:W-:Y:S01]  /*05a0*/  SHF.R.S32.HI R2, RZ, 0x1f, R187 ;  /* 0x0000001fff027819 */ /* 0x002fe200000114bb */
[----:B------:R-:W-:Y:S01]  /*05b0*/  IMAD R0, R0, c[0x0][0x210], R243 ;  /* 0x0000840000007a24 */ /* 0x000fe200078e02f3 */
[----:B------:R-:W-:Y:S02]  /*05c0*/  LOP3.LUT P6, RZ, R187, 0xf, RZ, 0xc0, !PT ;  /* 0x0000000fbbff7812 */ /* 0x000fe400078cc0ff */
[----:B------:R-:W-:-:S04]  /*05d0*/  LEA.HI R2, R2, R187, RZ, 0x4 ;  /* 0x000000bb02027211 */ /* 0x000fc800078f20ff */
[----:B------:R-:W-:-:S05]  /*05e0*/  LOP3.LUT R3, R2, 0x3ffffff0, RZ, 0xc0, !PT ;  /* 0x3ffffff002037812 */ /* 0x000fca00078ec0ff */
[----:B------:R-:W-:Y:S02]  /*05f0*/  IMAD.IADD R6, R187, 0x1, -R3 ;  /* 0x00000001bb067824 */ /* 0x000fe400078e0a03 */
[----:B------:R-:W-:Y:S01]  /*0600*/  IMAD R3, R0, c[0x0][0x1c0], R9 ;  /* 0x0000700000037a24 */ /* 0x000fe200078e0209 */
[----:B------:R-:W-:Y:S01]  /*0610*/  SHF.R.S32.HI R0, RZ, 0x4, R2 ;  /* 0x00000004ff007819 */ /* 0x000fe20000011402 */
[----:B------:R-:W-:Y:S02]  /*0620*/  IMAD.SHL.U32 R6, R6, 0x4, RZ ;  /* 0x0000000406067824 */ /* 0x000fe400078e00ff */
[----:B------:R-:W-:Y:S01]  /*0630*/  IMAD R3, R3, c[0x0][0x214], R188 ;  /* 0x0000850003037a24 */ /* 0x000fe200078e02bc */
[----:B------:R-:W-:Y:S02]  /*0640*/  IADD3 R188, -R188, c[0x0][0x214], RZ ;  /* 0x00008500bcbc7a10 */ /* 0x000fe40007ffe1ff */
[----:B------:R-:W-:Y:S01]  /*0650*/  SHF.R.S32.HI R7, RZ, 0x1f, R6 ;  /* 0x0000001fff077819 */ /* 0x000fe20000011406 */
[----:B------:R-:W-:Y:S01]  /*0660*/  IMAD R4, R3, c[0x0][0x22c], RZ ;  /* 0x00008b0003047a24 */ /* 0x000fe200078e02ff */
[----:B------:R-:W-:-:S02]  /*0670*/  IADD3 R2, R0, 0x10, RZ ;  /* 0x0000001000027810 */ /* 0x000fc40007ffe0ff */
[CC--:B------:R-:W-:Y:S01]  /*0680*/  ISETP.GE.OR P5, PT, R0.reuse, R188.reuse, P6 ;  /* 0x000000bc0000720c */ /* 0x0c0fe200037a6670 */
[----:B------:R-:W-:Y:S01]  /*0690*/  IMAD.WIDE R6, R0, 0x40, R6 ;  /* 0x0000004000067825 */ /* 0x000fe200078e0206 */
[----:B------:R-:W-:Y:S02]  /*06a0*/  ISETP.GE.OR P3, PT, R2, R188, P6 ;  /* 0x000000bc0200720c */ /* 0x000fe40003766670 */
[----:B------:R-:W-:Y:S02]  /*06b0*/  SHF.R.S32.HI R2, RZ, 0x1f, R3 ;  /* 0x0000001fff027819 */ /* 0x000fe40000011403 */
[----:B------:R-:W-:Y:S02]  /*06c0*/  IADD3 R5, P0, R4, R6, RZ ;  /* 0x0000000604057210 */ /* 0x000fe40007f1e0ff */
[----:B------:R-:W-:Y:S02]  /*06d0*/  IADD3 R8, R0, 0x8, RZ ;  /* 0x0000000800087810 */ /* 0x000fe40007ffe0ff */
[----:B------:R-:W-:-:S02]  /*06e0*/  LEA.HI.X.SX32 R4, R4, R7, 0x1, P0 ;  /* 0x0000000704047211 */ /* 0x000fc400000f0eff */
[----:B------:R-:W-:Y:S02]  /*06f0*/  IADD3 R3, P0, R3, R0, RZ ;  /* 0x0000000003037210 */ /* 0x000fe40007f1e0ff */
[----:B------:R-:W-:Y:S02]  /*0700*/  ISETP.GE.OR P4, PT, R8, R188, P6 ;  /* 0x000000bc0800720c */ /* 0x000fe40003786670 */
[----:B------:R-:W-:Y:S02]  /*0710*/  LEA.HI.X.SX32 R2, R0, R2, 0x1, P0 ;  /* 0x0000000200027211 */ /* 0x000fe400000f0eff */
[----:B------:R-:W-:Y:S02]  /*0720*/  LEA R10, P1, R5, c[0x0][0x1d8], 0x2 ;  /* 0x00007600050a7a11 */ /* 0x000fe400078210ff */
[----:B------:R-:W-:Y:S02]  /*0730*/  LEA R8, P0, R3, c[0x0][0x208], 0x2 ;  /* 0x0000820003087a11 */ /* 0x000fe400078010ff */
[----:B------:R-:W-:-:S02]  /*0740*/  LEA.HI.X R11, R5, c[0x0][0x1dc], R4, 0x2, P1 ;  /* 0x00007700050b7a11 */ /* 0x000fc400008f1404 */
[----:B------:R-:W-:Y:S01]  /*0750*/  LEA.HI.X R9, R3, c[0x0][0x20c], R2, 0x2, P0 ;  /* 0x0000830003097a11 */ /* 0x000fe200000f1402 */
[----:B------:R-:W-:Y:S01]  /*0760*/  @!P5 IMAD.MOV.U32 R2, RZ, RZ, -0x800000 ;  /* 0xff800000ff02d424 */ /* 0x000fe200078e00ff */
[C---:B------:R-:W-:Y:S01]  /*0770*/  IADD3 R6, R0.reuse, 0x18, RZ ;  /* 0x0000001800067810 */ /* 0x040fe20007ffe0ff */
[----:B------:R-:W-:Y:S01]  /*0780*/  STG.E.128 [R10.64], RZ ;  /* 0x000000ff0a007986 */ /* 0x000fe2000c101d0a */
[C---:B------:R-:W-:Y:S02]  /*0790*/  IADD3 R5, R0.reuse, 0x20, RZ ;  /* 0x0000002000057810 */ /* 0x040fe40007ffe0ff */
[C---:B------:R-:W-:Y:S01]  /*07a0*/  IADD3 R4, R0.reuse, 0x28, RZ ;  /* 0x0000002800047810 */ /* 0x040fe20007ffe0ff */
[----:B------:R-:W-:Y:S01]  /*07b0*/  STG.E.128 [R10.64+0x800], RZ ;  /* 0x000800ff0a007986 */ /* 0x000fe2000c101d0a */
[----:B------:R-:W-:Y:S02]  /*07c0*/  IADD3 R3, R0, 0x30, RZ ;  /* 0x0000003000037810 */ /* 0x000fe40007ffe0ff */
[-C--:B------:R-:W-:Y:S01]  /*07d0*/  ISETP.GE.OR P2, PT, R6, R188.reuse, P6 ;  /* 0x000000bc0600720c */ /* 0x080fe20003746670 */
[----:B------:R-:W-:Y:S01]  /*07e0*/  STG.E.128 [R10.64+0x1000], RZ ;  /* 0x001000ff0a007986 */ /* 0x000fe2000c101d0a */
[-C--:B------:R-:W-:Y:S01]  /*07f0*/  ISETP.GE.OR P1, PT, R5, R188.reuse, P6 ;  /* 0x000000bc0500720c */ /* 0x080fe20003726670 */
[----:B------:R-:W-:Y:S01]  /*0800*/  @!P3 IMAD.MOV.U32 R6, RZ, RZ, -0x800000 ;  /* 0xff800000ff06b424 */ /* 0x000fe200078e00ff */
[----:B------:R-:W-:Y:S01]  /*0810*/  ISETP.GE.OR P0, PT, R4, R188, P6 ;  /* 0x000000bc0400720c */ /* 0x000fe20003706670 */
[----:B------:R-:W-:Y:S01]  /*0820*/  STG.E.128 [R10.64+0x1800], RZ ;  /* 0x001800ff0a007986 */ /* 0x000fe2000c101d0a */
[----:B------:R-:W-:-:S03]  /*0830*/  IADD3 R0, R0, 0x38, RZ ;  /* 0x0000003800007810 */ /* 0x000fc60007ffe0ff */
[----:B------:R-:W-:Y:S04]  /*0840*/  STG.E.128 [R10.64+0x2000], RZ ;  /* 0x002000ff0a007986 */ /* 0x000fe8000c101d0a */
[----:B------:R-:W-:Y:S01]  /*0850*/  STG.E.128 [R10.64+0x2800], RZ ;  /* 0x002800ff0a007986 */ /* 0x000fe2000c101d0a */
[----:B------:R-:W-:Y:S02]  /*0860*/  @!P2 IMAD.MOV.U32 R5, RZ, RZ, -0x800000 ;  /* 0xff800000ff05a424 */ /* 0x000fe400078e00ff */
[----:B------:R-:W-:Y:S01]  /*0870*/  @!P1 IMAD.MOV.U32 R4, RZ, RZ, -0x800000 ;  /* 0xff800000ff049424 */ /* 0x000fe200078e00ff */
[----:B------:R-:W-:Y:S04]  /*0880*/  STG.E.128 [R10.64+0x3000], RZ ;  /* 0x003000ff0a007986 */ /* 0x000fe8000c101d0a */
[----:B------:R-:W-:Y:S04]  /*0890*/  STG.E.128 [R10.64+0x3800], RZ ;  /* 0x003800ff0a007986 */ /* 0x000fe8000c101d0a */
[----:B------:R1:W-:Y:S01]  /*08a0*/  @!P5 STG.E [R8.64], R2 ;  /* 0x000000020800d986 */ /* 0x0003e2000c10190a */
[-C--:B------:R-:W-:Y:S01]  /*08b0*/  ISETP.GE.OR P5, PT, R3, R188.reuse, P6 ;  /* 0x000000bc0300720c */ /* 0x080fe200037a6670 */
[----:B------:R-:W-:Y:S01]  /*08c0*/  @!P0 IMAD.MOV.U32 R3, RZ, RZ, -0x800000 ;  /* 0xff800000ff038424 */ /* 0x000fe200078e00ff */
[----:B------:R-:W-:Y:S01]  /*08d0*/  ISETP.GE.OR P6, PT, R0, R188, P6 ;  /* 0x000000bc0000720c */ /* 0x000fe200037c6670 */
[----:B------:R-:W-:Y:S04]  /*08e0*/  @!P3 STG.E [R8.64+0x40], R6 ;  /* 0x000040060800b986 */ /* 0x000fe8000c10190a */
[----:B------:R-:W-:Y:S04]  /*08f0*/  @!P2 STG.E [R8.64+0x60], R5 ;  /* 0x000060050800a986 */ /* 0x000fe8000c10190a */
[----:B------:R-:W-:Y:S04]  /*0900*/  @!P1 STG.E [R8.64+0x80], R4 ;  /* 0x0000800408009986 */ /* 0x000fe8000c10190a */
[----:B------:R-:W-:Y:S01]  /*0910*/  @!P0 STG.E [R8.64+0xa0], R3 ;  /* 0x0000a00308008986 */ /* 0x000fe2000c10190a */
[----:B-1----:R-:W-:-:S05]  /*0920*/  @!P4 IMAD.MOV.U32 R2, RZ, RZ, -0x800000 ;  /* 0xff800000ff02c424 */ /* 0x002fca00078e00ff */
[----:B------:R1:W-:Y:S02]  /*0930*/  @!P4 STG.E [R8.64+0x20], R2 ;  /* 0x000020020800c986 */ /* 0x0003e4000c10190a */
[----:B-1----:R-:W-:-:S05]  /*0940*/  @!P5 IMAD.MOV.U32 R2, RZ, RZ, -0x800000 ;  /* 0xff800000ff02d424 */ /* 0x002fca00078e00ff */
[----:B------:R1:W-:Y:S01]  /*0950*/  @!P5 STG.E [R8.64+0xc0], R2 ;  /* 0x0000c0020800d986 */ /* 0x0003e2000c10190a */
[----:B------:R-:W-:Y:S05]  /*0960*/  @P6 EXIT ;  /* 0x000000000000694d */ /* 0x000fea0003800000 */
[----:B------:R-:W-:-:S05]  /*0970*/  MOV R0, 0xff800000 ;  /* 0xff80000000007802 */ /* 0x000fca0000000f00 */
[----:B------:R-:W-:Y:S01]  /*0980*/  STG.E [R8.64+0xe0], R0 ;  /* 0x0000e00008007986 */ /* 0x000fe2000c10190a */
[----:B------:R-:W-:Y:S05]  /*0990*/  EXIT ;  /* 0x000000000000794d */ /* 0x000fea0003800000 */
.L_x_2190:
[----:B-1----:R-:W-:Y:S01]  /*09a0*/  ISETP.NE.U32.AND P0, PT, RZ, c[0x0][0x2b8], PT ;  /* 0x0000ae00ff007a0c */ /* 0x002fe20003f05070 */
[----:B------:R-:W-:-:S03]  /*09b0*/  IMAD.MOV.U32 R2, RZ, RZ, R243 ;  /* 0x000000ffff027224 */ /* 0x000fc600078e00f3 */
[----:B------:R-:W-:-:S13]  /*09c0*/  ISETP.NE.AND.EX P0, PT, RZ, c[0x0][0x2bc], PT, P0 ;  /* 0x0000af00ff007a0c */ /* 0x000fda0003f05300 */
[----:B------:R-:W-:-:S04]  /*09d0*/  @P0 IMAD.MOV.U32 R0, RZ, RZ, 0x4 ;  /* 0x00000004ff000424 */ /* 0x000fc800078e00ff */
[----:B------:R-:W-:-:S05]  /*09e0*/  @P0 IMAD.WIDE R6, R243, R0, c[0x0][0x2b8] ;  /* 0x0000ae00f3060625 */ /* 0x000fca00078e0200 */
[----:B------:R1:W5:Y:S01]  /*09f0*/  @P0 LDG.E R2, [R6.64] ;  /* 0x0000000a06020981 */ /* 0x000362000c1e1900 */
[----:B------:R-:W-:Y:S01]  /*0a00*/  ISETP.NE.U32.AND P0, PT, RZ, c[0x0][0x2c0], PT ;  /* 0x0000b000ff007a0c */ /* 0x000fe20003f05070 */
[----:B------:R-:W-:Y:S01]  /*0a10*/  CS2R R244, SRZ ;  /* 0x0000000000f47805 */ /* 0x000fe2000001ff00 */
[----:B------:R-:W-:Y:S02]  /*0a20*/  PLOP3.LUT P6, PT, PT, PT, PT, 0x80, 0x0 ;  /* 0x000000000000781c */ /* 0x000fe40003fcf070 */
[----:B------:R-:W-:-:S13]  /*0a30*/  ISETP.NE.AND.EX P0, PT, RZ, c[0x0][0x2c4], PT, P0 ;  /* 0x0000b100ff007a0c */ /* 0x000fda0003f05300 */
[----:B------:R-:W-:Y:S05]  /*0a40*/  @!P0 BRA `(.L_x_2191) ;  /* 0x0000008000008947 */ /* 0x000fea0003800000 */
[----:B------:R-:W-:Y:S01]  /*0a50*/  SHF.R.S32.HI R0, RZ, 0x1f, R243 ;  /* 0x0000001fff007819 */ /* 0x000fe200000114f3 */
[----:B-1----:R-:W-:Y:S01]  /*0a60*/  IMAD.WIDE.U32 R6, R243, c[0x0][0x2c8], RZ ;  /* 0x0000b200f3067a25 */ /* 0x002fe200078e00ff */
[----:B------:R-:W-:-:S03]  /*0a70*/  PLOP3.LUT P6, PT, PT, PT, PT, 0x8, 0x0 ;  /* 0x000000000000781c */ /* 0x000fc60003fce170 */
[----:B------:R-:W-:Y:S01]  /*0a80*/  IMAD R0, R0, c[0x0][0x2c8], RZ ;  /* 0x0000b20000007a24 */ /* 0x000fe200078e02ff */
[----:B------:R-:W-:-:S03]  /*0a90*/  LEA R244, P0, R6, c[0x0][0x2c0], 0x2 ;  /* 0x0000b00006f47a11 */ /* 0x000fc600078010ff */
[----:B------:R-:W-:-:S05]  /*0aa0*/  IMAD R0, R243, c[0x0][0x2cc], R0 ;  /* 0x0000b300f3007a24 */ /* 0x000fca00078e0200 */
[----:B------:R-:W-:-:S04]  /*0ab0*/  IADD3 R0, R7, R0, RZ ;  /* 0x0000000007007210 */ /* 0x000fc80007ffe0ff */
[----:B------:R-:W-:Y:S02]  /*0ac0*/  LEA.HI.X R245, R6, c[0x0][0x2c4], R0, 0x2, P0 ;  /* 0x0000b10006f57a11 */ /* 0x000fe400000f1400 */
.L_x_2191:
[----:B------:R-:W-:Y:S01]  /*0ad0*/  IABS R181, c[0x0][0x2d0] ;  /* 0x0000b40000b57a13 */ /* 0x000fe20000000000 */
[----:B------:R-:W-:Y:S05]  /*0ae0*/  @P6 BRA `(.L_x_2192) ;  /* 0x0000049000006947 */ /* 0x000fea0003800000 */
[----:B------:R-:W2:Y:S01]  /*0af0*/  I2F.RP R4, R181 ;  /* 0x000000b500047306 */ /* 0x000ea20000209400 */
[----:B-1----:R-:W-:-:S04]  /*0b00*/  LEA R7, R180, 0xffffff00, 0x8 ;  /* 0xffffff00b4077811 */ /* 0x002fc800078e40ff */
[----:B------:R-:W-:-:S03]  /*0b10*/  IABS R0, R7 ;  /* 0x0000000700007213 */ /* 0x000fc60000000000 */
[----:B--2---:R-:W1:Y:S02]  /*0b20*/  MUFU.RCP R4, R4 ;  /* 0x0000000400047308 */ /* 0x004e640000001000 */
[----:B-1----:R-:W-:-:S06]  /*0b30*/  IADD3 R4, R4, 0xffffffe, RZ ;  /* 0x0ffffffe04047810 */ /* 0x002fcc0007ffe0ff */
[----:B------:R-:W1:Y:S02]  /*0b40*/  F2I.FTZ.U32.TRUNC.NTZ R5, R4 ;  /* 0x0000000400057305 */ /* 0x000e64000021f000 */
[----:B-1---5:R-:W-:Y:S02]  /*0b50*/  IMAD.MOV R2, RZ, RZ, -R5 ;  /* 0x000000ffff027224 */ /* 0x022fe400078e0a05 */
        /* <DEDUP_REMOVED lines=14> */
[----:B------:R-:W-:-:S06]  /*0c40*/  @P2 IADD3 R3, R3, 0x1, RZ ;  /* 0x0000000103032810 */ /* 0x000fcc0007ffe0ff */
[----:B------:R-:W-:Y:S01]  /*0c50*/  @!P0 IMAD.MOV R3, RZ, RZ, -R3 ;  /* 0x000000ffff038224 */ /* 0x000fe200078e0a03 */
[----:B------:R-:W-:-:S05]  /*0c60*/  @!P1 LOP3.LUT R3, RZ, c[0x0][0x2d0], RZ, 0x33, !PT ;  /* 0x0000b400ff039a12 */ /* 0x000fca00078e33ff */
[----:B------:R-:W-:-:S05]  /*0c70*/  IMAD.WIDE R4, R3, 0x4, R244 ;  /* 0x0000000403047825 */ /* 0x000fca00078e02f4 */
[----:B------:R1:W2:Y:S01]  /*0c80*/  LDG.E R2, [R4.64] ;  /* 0x0000000a04027981 */ /* 0x0002a2000c1e1900 */
[----:B------:R-:W-:Y:S01]  /*0c90*/  IABS R0, c[0x0][0x1c8] ;  /* 0x0000720000007a13 */ /* 0x000fe20000000000 */
[----:B------:R-:W-:-:S03]  /*0ca0*/  IMAD.MOV R3, RZ, RZ, -R3 ;  /* 0x000000ffff037224 */ /* 0x000fc600078e0a03 */
[----:B------:R-:W3:Y:S01]  /*0cb0*/  I2F.RP R10, R0 ;  /* 0x00000000000a7306 */ /* 0x000ee20000209400 */
[----:B------:R-:W-:-:S05]  /*0cc0*/  IMAD R7, R3, c[0x0][0x2d0], R7 ;  /* 0x0000b40003077a24 */ /* 0x000fca00078e0207 */
[----:B------:R-:W-:Y:S02]  /*0cd0*/  SHF.R.S32.HI R6, RZ, 0x1f, R7 ;  /* 0x0000001fff067819 */ /* 0x000fe40000011407 */
[----:B---3--:R-:W3:Y:S02]  /*0ce0*/  MUFU.RCP R10, R10 ;  /* 0x0000000a000a7308 */ /* 0x008ee40000001000 */
[----:B---3--:R-:W-:-:S06]  /*0cf0*/  IADD3 R10, R10, 0xffffffe, RZ ;  /* 0x0ffffffe0a0a7810 */ /* 0x008fcc0007ffe0ff */
[----:B------:R-:W1:Y:S02]  /*0d00*/  F2I.FTZ.U32.TRUNC.NTZ R11, R10 ;  /* 0x0000000a000b7305 */ /* 0x000e64000021f000 */
[----:B-1----:R-:W-:Y:S01]  /*0d10*/  IADD3 R4, RZ, -R11, RZ ;  /* 0x8000000bff047210 */ /* 0x002fe20007ffe0ff */
[----:B------:R-:W-:-:S04]  /*0d20*/  IMAD.MOV.U32 R10, RZ, RZ, RZ ;  /* 0x000000ffff0a7224 */ /* 0x000fc800078e00ff */
[----:B------:R-:W-:Y:S01]  /*0d30*/  IMAD R5, R4, R0, RZ ;  /* 0x0000000004057224 */ /* 0x000fe200078e02ff */
[----:B------:R-:W-:-:S03]  /*0d40*/  IABS R4, R9 ;  /* 0x0000000900047213 */ /* 0x000fc60000000000 */
        /* <DEDUP_REMOVED lines=9> */
[----:B------:R-:W-:-:S04]  /*0de0*/  LOP3.LUT R0, R9, c[0x0][0x1c8], RZ, 0x3c, !PT ;  /* 0x0000720009007a12 */ /* 0x000fc800078e3cff */
[----:B------:R-:W-:Y:S01]  /*0df0*/  ISETP.GE.AND P0, PT, R0, RZ, PT ;  /* 0x000000ff0000720c */ /* 0x000fe20003f06270 */
[----:B------:R-:W-:-:S04]  /*0e00*/  IMAD R0, R6, c[0x0][0x198], RZ ;  /* 0x0000660006007a24 */ /* 0x000fc800078e02ff */
[----:B------:R-:W-:Y:S02]  /*0e10*/  IMAD R0, R7, c[0x0][0x19c], R0 ;  /* 0x0000670007007a24 */ /* 0x000fe400078e0200 */
[----:B------:R-:W-:Y:S02]  /*0e20*/  @P1 IADD3 R8, R8, 0x1, RZ ;  /* 0x0000000108081810 */ /* 0x000fe40007ffe0ff */
[----:B------:R-:W-:-:S04]  /*0e30*/  ISETP.NE.AND P1, PT, RZ, c[0x0][0x1c8], PT ;  /* 0x00007200ff007a0c */ /* 0x000fc80003f25270 */
[----:B------:R-:W-:-:S09]  /*0e40*/  @!P0 IADD3 R8, -R8, RZ, RZ ;  /* 0x000000ff08088210 */ /* 0x000fd20007ffe1ff */
[----:B------:R-:W-:Y:S02]  /*0e50*/  @!P1 LOP3.LUT R8, RZ, c[0x0][0x1c8], RZ, 0x33, !PT ;  /* 0x00007200ff089a12 */ /* 0x000fe400078e33ff */
[----:B--2---:R-:W-:Y:S01]  /*0e60*/  SHF.R.S32.HI R11, RZ, 0x1f, R2 ;  /* 0x0000001fff0b7819 */ /* 0x004fe20000011402 */
[----:B------:R-:W-:-:S04]  /*0e70*/  IMAD.WIDE.U32 R4, R2, c[0x0][0x180], RZ ;  /* 0x0000600002047a25 */ /* 0x000fc800078e00ff */
[C---:B------:R-:W-:Y:S02]  /*0e80*/  IMAD R3, R11.reuse, c[0x0][0x180], RZ ;  /* 0x000060000b037a24 */ /* 0x040fe400078e02ff */
[----:B------:R-:W-:Y:S02]  /*0e90*/  IMAD R11, R11, c[0x0][0x188], RZ ;  /* 0x000062000b0b7a24 */ /* 0x000fe400078e02ff */
[C---:B------:R-:W-:Y:S02]  /*0ea0*/  IMAD R3, R2.reuse, c[0x0][0x184], R3 ;  /* 0x0000610002037a24 */ /* 0x040fe400078e0203 */
[C---:B------:R-:W-:Y:S02]  /*0eb0*/  IMAD R11, R2.reuse, c[0x0][0x18c], R11 ;  /* 0x00006300020b7a24 */ /* 0x040fe400078e020b */
[----:B------:R-:W-:Y:S02]  /*0ec0*/  IMAD.IADD R5, R5, 0x1, R3 ;  /* 0x0000000105057824 */ /* 0x000fe400078e0203 */
[----:B------:R-:W-:-:S04]  /*0ed0*/  IMAD.WIDE.U32 R2, R2, c[0x0][0x188], RZ ;  /* 0x0000620002027a25 */ /* 0x000fc800078e00ff */
[----:B------:R-:W-:Y:S01]  /*0ee0*/  IMAD.WIDE.U32 R14, R7, c[0x0][0x198], R4 ;  /* 0x00006600070e7a25 */ /* 0x000fe200078e0004 */
[----:B------:R-:W-:Y:S02]  /*0ef0*/  SHF.R.S32.HI R5, RZ, 0x1f, R8 ;  /* 0x0000001fff057819 */ /* 0x000fe40000011408 */
[----:B------:R-:W-:Y:S01]  /*0f00*/  IADD3 R11, R3, R11, RZ ;  /* 0x0000000b030b7210 */ /* 0x000fe20007ffe0ff */
[----:B------:R-:W-:Y:S01]  /*0f10*/  IMAD.MOV.U32 R18, RZ, RZ, R2 ;  /* 0x000000ffff127224 */ /* 0x000fe200078e0002 */
[----:B------:R-:W-:Y:S01]  /*0f20*/  IADD3 R15, R15, R0, RZ ;  /* 0x000000000f0f7210 */ /* 0x000fe20007ffe0ff */
[----:B------:R-:W-:-:S04]  /*0f30*/  IMAD R10, R5, c[0x0][0x1b0], RZ ;  /* 0x00006c00050a7a24 */ /* 0x000fc800078e02ff */
[C---:B------:R-:W-:Y:S02]  /*0f40*/  IMAD R10, R8.reuse, c[0x0][0x1b4], R10 ;  /* 0x00006d00080a7a24 */ /* 0x040fe400078e020a */
[----:B------:R-:W-:-:S04]  /*0f50*/  IMAD.WIDE.U32 R14, R8, c[0x0][0x1b0], R14 ;  /* 0x00006c00080e7a25 */ /* 0x000fc800078e000e */
[----:B------:R-:W-:Y:S01]  /*0f60*/  IMAD.IADD R10, R15, 0x1, R10 ;  /* 0x000000010f0a7824 */ /* 0x000fe200078e020a */
[----:B------:R-:W-:Y:S05]  /*0f70*/  BRA `(.L_x_2193) ;  /* 0x0000037000007947 */ /* 0x000fea0003800000 */
.L_x_2192:
[----:B------:R-:W-:Y:S02]  /*0f80*/  IABS R3, c[0x0][0x1c8] ;  /* 0x0000720000037a13 */ /* 0x000fe40000000000 */
[----:B------:R-:W-:Y:S02]  /*0f90*/  SHF.R.S32.HI R14, RZ, 0x1f, R4 ;  /* 0x0000001fff0e7819 */ /* 0x000fe40000011404 */
[----:B-1----:R-:W1:Y:S01]  /*0fa0*/  I2F.RP R6, R3 ;  /* 0x0000000300067306 */ /* 0x002e620000209400 */
[----:B-----5:R-:W-:-:S07]  /*0fb0*/  SHF.R.S32.HI R11, RZ, 0x1f, R2 ;  /* 0x0000001fff0b7819 */ /* 0x020fce0000011402 */
[----:B-1----:R-:W1:Y:S02]  /*0fc0*/  MUFU.RCP R6, R6 ;  /* 0x0000000600067308 */ /* 0x002e640000001000 */
[----:B-1----:R-:W-:-:S06]  /*0fd0*/  IADD3 R6, R6, 0xffffffe, RZ ;  /* 0x0ffffffe06067810 */ /* 0x002fcc0007ffe0ff */
[----:B------:R-:W1:Y:S02]  /*0fe0*/  F2I.FTZ.U32.TRUNC.NTZ R7, R6 ;  /* 0x0000000600077305 */ /* 0x000e64000021f000 */
[----:B-1----:R-:W-:Y:S01]  /*0ff0*/  IADD3 R0, RZ, -R7, RZ ;  /* 0x80000007ff007210 */ /* 0x002fe20007ffe0ff */
[----:B------:R-:W-:-:S04]  /*1000*/  IMAD.MOV.U32 R6, RZ, RZ, RZ ;  /* 0x000000ffff067224 */ /* 0x000fc800078e00ff */
[----:B------:R-:W-:Y:S01]  /*1010*/  IMAD R5, R0, R3, RZ ;  /* 0x0000000300057224 */ /* 0x000fe200078e02ff */
[----:B------:R-:W-:-:S03]  /*1020*/  IABS R0, R9 ;  /* 0x0000000900007213 */ /* 0x000fc60000000000 */
[----:B------:R-:W-:Y:S01]  /*1030*/  IMAD.HI.U32 R6, R7, R5, R6 ;  /* 0x0000000507067227 */ /* 0x000fe200078e0006 */
[----:B------:R-:W-:Y:S02]  /*1040*/  MOV R5, R0 ;  /* 0x0000000000057202 */ /* 0x000fe40000000f00 */
[----:B------:R-:W-:-:S03]  /*1050*/  LEA R7, R180, 0xffffff00, 0x8 ;  /* 0xffffff00b4077811 */ /* 0x000fc600078e40ff */
[----:B------:R-:W-:Y:S01]  /*1060*/  IMAD.HI.U32 R8, R6, R5, RZ ;  /* 0x0000000506087227 */ /* 0x000fe200078e00ff */
[----:B------:R-:W-:Y:S02]  /*1070*/  SHF.R.S32.HI R6, RZ, 0x1f, R7 ;  /* 0x0000001fff067819 */ /* 0x000fe40000011407 */
[----:B------:R-:W-:Y:S01]  /*1080*/  IADD3 R16, P1, R4, R7, RZ ;  /* 0x0000000704107210 */ /* 0x000fe20007f3e0ff */
[----:B------:R-:W-:-:S04]  /*1090*/  IMAD.MOV R0, RZ, RZ, -R8 ;  /* 0x000000ffff007224 */ /* 0x000fc800078e0a08 */
[----:B------:R-:W-:-:S05]  /*10a0*/  IMAD R0, R3, R0, R5 ;  /* 0x0000000003007224 */ /* 0x000fca00078e0205 */
[----:B------:R-:W-:-:S13]  /*10b0*/  ISETP.GT.U32.AND P0, PT, R3, R0, PT ;  /* 0x000000000300720c */ /* 0x000fda0003f04070 */
[-C--:B------:R-:W-:Y:S02]  /*10c0*/  @!P0 IADD3 R0, R0, -R3.reuse, RZ ;  /* 0x8000000300008210 */ /* 0x080fe40007ffe0ff */
[----:B------:R-:W-:Y:S02]  /*10d0*/  @!P0 IADD3 R8, R8, 0x1, RZ ;  /* 0x0000000108088810 */ /* 0x000fe40007ffe0ff */
[----:B------:R-:W-:Y:S01]  /*10e0*/  ISETP.GE.U32.AND P2, PT, R0, R3, PT ;  /* 0x000000030000720c */ /* 0x000fe20003f46070 */
[C---:B------:R-:W-:Y:S01]  /*10f0*/  IMAD.X R3, R14.reuse, 0x1, R6, P1 ;  /* 0x000000010e037824 */ /* 0x040fe200008e0606 */
[----:B------:R-:W-:Y:S01]  /*1100*/  LOP3.LUT R0, R9, c[0x0][0x1c8], RZ, 0x3c, !PT ;  /* 0x0000720009007a12 */ /* 0x000fe200078e3cff */
[----:B------:R-:W-:Y:S01]  /*1110*/  IMAD R14, R14, c[0x0][0x1a0], RZ ;  /* 0x000068000e0e7a24 */ /* 0x000fe200078e02ff */
[----:B------:R-:W-:Y:S01]  /*1120*/  ISETP.NE.AND P0, PT, RZ, c[0x0][0x1c8], PT ;  /* 0x00007200ff007a0c */ /* 0x000fe20003f05270 */
[----:B------:R-:W-:Y:S01]  /*1130*/  IMAD R3, R3, c[0x0][0x198], RZ ;  /* 0x0000660003037a24 */ /* 0x000fe200078e02ff */
[----:B------:R-:W-:Y:S01]  /*1140*/  ISETP.GE.AND P1, PT, R0, RZ, PT ;  /* 0x000000ff0000720c */ /* 0x000fe20003f26270 */
[----:B------:R-:W-:-:S02]  /*1150*/  IMAD R14, R4, c[0x0][0x1a4], R14 ;  /* 0x00006900040e7a24 */ /* 0x000fc400078e020e */
[C---:B------:R-:W-:Y:S02]  /*1160*/  IMAD R0, R16.reuse, c[0x0][0x19c], R3 ;  /* 0x0000670010007a24 */ /* 0x040fe400078e0203 */
[----:B------:R-:W-:Y:S02]  /*1170*/  IMAD.WIDE.U32 R16, R16, c[0x0][0x198], RZ ;  /* 0x0000660010107a25 */ /* 0x000fe400078e00ff */
[----:B------:R-:W-:Y:S02]  /*1180*/  @P2 IADD3 R8, R8, 0x1, RZ ;  /* 0x0000000108082810 */ /* 0x000fe40007ffe0ff */
[----:B------:R-:W-:Y:S01]  /*1190*/  IMAD.WIDE.U32 R4, R4, c[0x0][0x1a0], RZ ;  /* 0x0000680004047a25 */ /* 0x000fe200078e00ff */
[----:B------:R-:W-:-:S03]  /*11a0*/  IADD3 R17, R17, R0, RZ ;  /* 0x0000000011117210 */ /* 0x000fc60007ffe0ff */
[----:B------:R-:W-:Y:S01]  /*11b0*/  @!P1 IMAD.MOV R8, RZ, RZ, -R8 ;  /* 0x000000ffff089224 */ /* 0x000fe200078e0a08 */
[----:B------:R-:W-:Y:S01]  /*11c0*/  @!P0 LOP3.LUT R8, RZ, c[0x0][0x1c8], RZ, 0x33, !PT ;  /* 0x00007200ff088a12 */ /* 0x000fe200078e33ff */
[----:B------:R-:W-:Y:S01]  /*11d0*/  IMAD R0, R11, c[0x0][0x180], RZ ;  /* 0x000060000b007a24 */ /* 0x000fe200078e02ff */
[----:B------:R-:W-:Y:S01]  /*11e0*/  IADD3 R15, R5, R14, RZ ;  /* 0x0000000e050f7210 */ /* 0x000fe20007ffe0ff */
[C---:B------:R-:W-:Y:S01]  /*11f0*/  IMAD.WIDE.U32 R16, R2.reuse, c[0x0][0x180], R16 ;  /* 0x0000600002107a25 */ /* 0x040fe200078e0010 */
[----:B------:R-:W-:Y:S02]  /*1200*/  MOV R14, R4 ;  /* 0x00000004000e7202 */ /* 0x000fe40000000f00 */
[----:B------:R-:W-:Y:S01]  /*1210*/  SHF.R.S32.HI R5, RZ, 0x1f, R8 ;  /* 0x0000001fff057819 */ /* 0x000fe20000011408 */
[----:B------:R-:W-:Y:S02]  /*1220*/  IMAD R0, R2, c[0x0][0x184], R0 ;  /* 0x0000610002007a24 */ /* 0x000fe400078e0200 */
[----:B------:R-:W-:-:S02]  /*1230*/  IMAD R11, R11, c[0x0][0x188], RZ ;  /* 0x000062000b0b7a24 */ /* 0x000fc400078e02ff */
[----:B------:R-:W-:Y:S02]  /*1240*/  IMAD.IADD R3, R17, 0x1, R0 ;  /* 0x0000000111037824 */ /* 0x000fe400078e0200 */
[C---:B------:R-:W-:Y:S02]  /*1250*/  IMAD R11, R2.reuse, c[0x0][0x18c], R11 ;  /* 0x00006300020b7a24 */ /* 0x040fe400078e020b */
[----:B------:R-:W-:-:S04]  /*1260*/  IMAD.WIDE.U32 R14, R2, c[0x0][0x188], R14 ;  /* 0x00006200020e7a25 */ /* 0x000fc800078e000e */
[----:B------:R-:W-:Y:S01]  /*1270*/  IMAD R0, R5, c[0x0][0x1b0], RZ ;  /* 0x00006c0005007a24 */ /* 0x000fe200078e02ff */
[----:B------:R-:W-:Y:S01]  /*1280*/  IADD3 R11, R15, R11, RZ ;  /* 0x0000000b0f0b7210 */ /* 0x000fe20007ffe0ff */
[----:B------:R-:W-:Y:S02]  /*1290*/  IMAD.MOV.U32 R2, RZ, RZ, R16 ;  /* 0x000000ffff027224 */ /* 0x000fe400078e0010 */
[C---:B------:R-:W-:Y:S02]  /*12a0*/  IMAD R0, R8.reuse, c[0x0][0x1b4], R0 ;  /* 0x00006d0008007a24 */ /* 0x040fe400078e0200 */
[----:B------:R-:W-:-:S04]  /*12b0*/  IMAD.WIDE.U32 R2, R8, c[0x0][0x1b0], R2 ;  /* 0x00006c0008027a25 */ /* 0x000fc800078e0002 */
[----:B------:R-:W-:Y:S01]  /*12c0*/  IMAD.MOV.U32 R18, RZ, RZ, R14 ;  /* 0x000000ffff127224 */ /* 0x000fe200078e000e */
[----:B------:R-:W-:Y:S02]  /*12d0*/  MOV R14, R2 ;  /* 0x00000002000e7202 */ /* 0x000fe40000000f00 */
[----:B------:R-:W-:Y:S02]  /*12e0*/  IADD3 R10, R3, R0, RZ ;  /* 0x00000000030a7210 */ /* 0x000fe40007ffe0ff */
.L_x_2193:
[----:B------:R-:W-:Y:S01]  /*12f0*/  SHF.R.S32.HI R186, RZ, 0x1f, R187 ;  /* 0x0000001fffba7819 */ /* 0x000fe200000114bb */
[----:B------:R-:W-:Y:S01]  /*1300*/  IMAD R5, R5, c[0x0][0x1b8], RZ ;  /* 0x00006e0005057a24 */ /* 0x000fe200078e02ff */
[----:B------:R-:W-:Y:S02]  /*1310*/  ULDC.64 UR4, c[0x0][0x198] ;  /* 0x0000660000047ab9 */ /* 0x000fe40000000a00 */
[-C--:B------:R-:W-:Y:S01]  /*1320*/  LEA.HI R3, R186, R187.reuse, RZ, 0x3 ;  /* 0x000000bbba037211 */ /* 0x080fe200078f18ff */
[----:B------:R-:W-:Y:S01]  /*1330*/  IMAD R5, R8, c[0x0][0x1bc], R5 ;  /* 0x00006f0008057a24 */ /* 0x000fe200078e0205 */
[CC--:B------:R-:W-:Y:S01]  /*1340*/  LEA.HI R2, R186.reuse, R187.reuse, RZ, 0x4 ;  /* 0x000000bbba027211 */ /* 0x0c0fe200078f20ff */
[----:B------:R-:W-:Y:S01]  /*1350*/  USHF.L.U32 UR9, UR4, 0x5, URZ ;  /* 0x0000000504097899 */ /* 0x000fe2000800063f */
[----:B------:R-:W-:Y:S01]  /*1360*/  SHF.R.S32.HI R16, RZ, 0x3, R3 ;  /* 0x00000003ff107819 */ /* 0x000fe20000011403 */
[----:B------:R-:W-:Y:S01]  /*1370*/  UMOV UR8, 0x5 ;  /* 0x0000000500087882 */ /* 0x000fe20000000000 */
[----:B------:R-:W-:Y:S01]  /*1380*/  LOP3.LUT R177, R3, 0xfffffff8, RZ, 0xc0, !PT ;  /* 0xfffffff803b17812 */ /* 0x000fe200078ec0ff */
[----:B------:R-:W-:Y:S01]  /*1390*/  ULDC.64 UR6, c[0x0][0x190] ;  /* 0x0000640000067ab9 */ /* 0x000fe20000000a00 */
[----:B------:R-:W-:Y:S01]  /*13a0*/  LEA.HI R0, R186, R187, RZ, 0x6 ;  /* 0x000000bbba007211 */ /* 0x000fe200078f30ff */
[----:B------:R-:W-:Y:S01]  /*13b0*/  IMAD.SHL.U32 R242, R16, 0x40, RZ ;  /* 0x0000004010f27824 */ /* 0x000fe200078e00ff */
[----:B------:R-:W-:Y:S01]  /*13c0*/  LOP3.LUT R176, R2, 0xfffffff0, RZ, 0xc0, !PT ;  /* 0xfffffff002b07812 */ /* 0x000fe200078ec0ff */
[----:B------:R-:W-:Y:S01]  /*13d0*/  IMAD.IADD R177, R187, 0x1, -R177 ;  /* 0x00000001bbb17824 */ /* 0x000fe200078e0ab1 */
[----:B------:R-:W-:Y:S01]  /*13e0*/  SHF.R.S32.HI R17, RZ, 0x1f, R16 ;  /* 0x0000001fff117819 */ /* 0x000fe20000011410 */
[----:B------:R-:W-:Y:S01]  /*13f0*/  IMAD.SHL.U32 R0, R0, 0x8, RZ ;  /* 0x0000000800007824 */ /* 0x000fe200078e00ff */
[----:B------:R-:W-:Y:S01]  /*1400*/  LOP3.LUT R242, R242, 0x1c0, RZ, 0xc0, !PT ;  /* 0x000001c0f2f27812 */ /* 0x000fe200078ec0ff */
[----:B------:R-:W-:Y:S01]  /*1410*/  IMAD.SHL.U32 R20, R177, 0x8, RZ ;  /* 0x00000008b1147824 */ /* 0x000fe200078e00ff */
[----:B------:R-:W-:Y:S01]  /*1420*/  USHF.L.U64.HI UR5, UR4, UR8, UR5 ;  /* 0x0000000804057299 */ /* 0x000fe20008010205 */
[----:B------:R-:W-:Y:S01]  /*1430*/  IMAD.IADD R176, R187, 0x1, -R176 ;  /* 0x00000001bbb07824 */ /* 0x000fe200078e0ab0 */
[----:B------:R-:W-:Y:S01]  /*1440*/  USHF.L.U32 UR12, UR6, 0x5, URZ ;  /* 0x00000005060c7899 */ /* 0x000fe2000800063f */
[----:B------:R-:W-:Y:S01]  /*1450*/  IMAD.WIDE R12, R12, 0x40, R16 ;  /* 0x000000400c0c7825 */ /* 0x000fe200078e0210 */
[----:B------:R-:W-:Y:S01]  /*1460*/  LOP3.LUT R4, R242, 0x38, R20, 0xf8, !PT ;  /* 0x00000038f2047812 */ /* 0x000fe200078ef814 */
[----:B------:R-:W-:Y:S01]  /*1470*/  USHF.L.U64.HI UR7, UR6, UR8, UR7 ;  /* 0x0000000806077299 */ /* 0x000fe20008010207 */
[----:B------:R-:W-:-:S02]  /*1480*/  SHF.R.U32.HI R242, RZ, 0x3, R242 ;  /* 0x00000003fff27819 */ /* 0x000fc400000116f2 */
[----:B------:R-:W-:Y:S02]  /*1490*/  SHF.R.S32.HI R21, RZ, 0x1f, R20 ;  /* 0x0000001fff157819 */ /* 0x000fe40000011414 */
[----:B------:R-:W-:Y:S02]  /*14a0*/  LOP3.LUT R242, R4, R242, RZ, 0x3c, !PT ;  /* 0x000000f204f27212 */ /* 0x000fe400078e3cff */
[----:B------:R-:W-:Y:S02]  /*14b0*/  SHF.R.S32.HI R4, RZ, 0x1f, R243 ;  /* 0x0000001fff047819 */ /* 0x000fe400000114f3 */
[C---:B------:R-:W-:Y:S02]  /*14c0*/  IADD3 R14, P1, R20.reuse, R14, RZ ;  /* 0x0000000e140e7210 */ /* 0x040fe40007f3e0ff */
[----:B------:R-:W-:Y:S01]  /*14d0*/  IADD3 R18, P0, R20, R18, RZ ;  /* 0x0000001214127210 */ /* 0x000fe20007f1e0ff */
[----:B------:R-:W-:Y:S01]  /*14e0*/  IMAD R4, R4, c[0x0][0x178], RZ ;  /* 0x00005e0004047a24 */ /* 0x000fe200078e02ff */
[----:B------:R-:W-:Y:S01]  /*14f0*/  LOP3.LUT R242, R242, 0x7ffffe00, R0, 0xf8, !PT ;  /* 0x7ffffe00f2f27812 */ /* 0x000fe200078ef800 */
[C---:B------:R-:W-:Y:S01]  /*1500*/  IMAD.X R15, R21.reuse, 0x1, R10, P1 ;  /* 0x00000001150f7824 */ /* 0x040fe200008e060a */
[----:B------:R-:W-:Y:S01]  /*1510*/  SHF.R.S32.HI R0, RZ, 0x1f, R176 ;  /* 0x0000001fff007819 */ /* 0x000fe200000114b0 */
[----:B------:R-:W-:Y:S01]  /*1520*/  IMAD.X R19, R21, 0x1, R11, P0 ;  /* 0x0000000115137824 */ /* 0x000fe200000e060b */
[----:B------:R-:W-:Y:S01]  /*1530*/  SHF.R.S32.HI R10, RZ, 0x1f, R9 ;  /* 0x0000001fff0a7819 */ /* 0x000fe20000011409 */
[C---:B------:R-:W-:Y:S01]  /*1540*/  IMAD R4, R243.reuse, c[0x0][0x17c], R4 ;  /* 0x00005f00f3047a24 */ /* 0x040fe200078e0204 */
[----:B------:R-:W-:Y:S01]  /*1550*/  LEA.HI R0, R0, R176, RZ, 0x3 ;  /* 0x000000b000007211 */ /* 0x000fe200078f18ff */
[----:B------:R-:W-:Y:S01]  /*1560*/  IMAD.WIDE.U32 R20, R243, c[0x0][0x178], R20 ;  /* 0x00005e00f3147a25 */ /* 0x000fe200078e0014 */
[----:B------:R-:W-:-:S02]  /*1570*/  IADD3 R7, P0, R16, R7, RZ ;  /* 0x0000000710077210 */ /* 0x000fc40007f1e0ff */
[----:B------:R-:W-:Y:S01]  /*1580*/  LOP3.LUT R11, R0, 0xfffffff8, RZ, 0xc0, !PT ;  /* 0xfffffff8000b7812 */ /* 0x000fe200078ec0ff */
[----:B------:R-:W-:Y:S01]  /*1590*/  IMAD.IADD R21, R21, 0x1, R4 ;  /* 0x0000000115157824 */ /* 0x000fe200078e0204 */
[----:B------:R-:W-:Y:S01]  /*15a0*/  LEA.HI R186, R186, R187, RZ, 0x5 ;  /* 0x000000bbbaba7211 */ /* 0x000fe200078f28ff */
[----:B------:R-:W-:Y:S02]  /*15b0*/  IMAD R10, R10, c[0x0][0x1a8], RZ ;  /* 0x00006a000a0a7a24 */ /* 0x000fe400078e02ff */
[----:B------:R-:W-:Y:S01]  /*15c0*/  IMAD.WIDE.U32 R18, R8, c[0x0][0x1b8], R18 ;  /* 0x00006e0008127a25 */ /* 0x000fe200078e0012 */
[----:B------:R-:W-:-:S03]  /*15d0*/  SHF.R.S32.HI R184, RZ, 0x5, R186 ;  /* 0x00000005ffb87819 */ /* 0x000fc600000114ba */
[----:B------:R-:W-:Y:S02]  /*15e0*/  IMAD R10, R9, c[0x0][0x1ac], R10 ;  /* 0x00006b00090a7a24 */ /* 0x000fe400078e020a */
[----:B------:R-:W-:Y:S02]  /*15f0*/  IMAD R4, R17, c[0x0][0x198], RZ ;  /* 0x0000660011047a24 */ /* 0x000fe400078e02ff */
[----:B------:R-:W-:-:S04]  /*1600*/  IMAD.WIDE.U32 R20, R9, c[0x0][0x1a8], R20 ;  /* 0x00006a0009147a25 */ /* 0x000fc800078e0014 */
[----:B------:R-:W-:Y:S02]  /*1610*/  IMAD.X R6, R17, 0x1, R6, P0 ;  /* 0x0000000111067824 */ /* 0x000fe400000e0606 */
[----:B------:R-:W-:Y:S02]  /*1620*/  IMAD.IADD R176, R176, 0x1, -R11 ;  /* 0x00000001b0b07824 */ /* 0x000fe400078e0a0b */
[----:B------:R-:W-:Y:S02]  /*1630*/  IMAD.IADD R19, R19, 0x1, R5 ;  /* 0x0000000113137824 */ /* 0x000fe400078e0205 */
[C---:B------:R-:W-:Y:S02]  /*1640*/  IMAD R4, R16.reuse, c[0x0][0x19c], R4 ;  /* 0x0000670010047a24 */ /* 0x040fe400078e0204 */
[----:B------:R-:W-:-:S04]  /*1650*/  IMAD.WIDE.U32 R14, R16, c[0x0][0x198], R14 ;  /* 0x00006600100e7a25 */ /* 0x000fc800078e000e */
[----:B------:R-:W-:Y:S01]  /*1660*/  IMAD.IADD R11, R21, 0x1, R10 ;  /* 0x00000001150b7824 */ /* 0x000fe200078e020a */
[----:B------:R-:W-:Y:S01]  /*1670*/  LEA R241, P0, R14, c[0x0][0x168], 0x1 ;  /* 0x00005a000ef17a11 */ /* 0x000fe200078008ff */
[----:B------:R-:W-:Y:S02]  /*1680*/  IMAD R6, R6, c[0x0][0x1a0], RZ ;  /* 0x0000680006067a24 */ /* 0x000fe400078e02ff */
[----:B------:R-:W-:Y:S02]  /*1690*/  IMAD.MOV.U32 R10, RZ, RZ, R20 ;  /* 0x000000ffff0a7224 */ /* 0x000fe400078e0014 */
[----:B------:R-:W-:Y:S02]  /*16a0*/  IMAD R5, R13, c[0x0][0x190], RZ ;  /* 0x000064000d057a24 */ /* 0x000fe400078e02ff */
[----:B------:R-:W-:Y:S02]  /*16b0*/  IMAD.IADD R240, R15, 0x1, R4 ;  /* 0x000000010ff07824 */ /* 0x000fe400078e0204 */
[----:B------:R-:W-:-:S02]  /*16c0*/  IMAD R6, R7, c[0x0][0x1a4], R6 ;  /* 0x0000690007067a24 */ /* 0x000fc400078e0206 */
[----:B------:R-:W-:Y:S01]  /*16d0*/  IMAD.WIDE.U32 R238, R7, c[0x0][0x1a0], R18 ;  /* 0x0000680007ee7a25 */ /* 0x000fe200078e0012 */
[----:B------:R-:W-:Y:S02]  /*16e0*/  LEA.HI.X R240, R14, c[0x0][0x16c], R240, 0x1, P0 ;  /* 0x00005b000ef07a11 */ /* 0x000fe400000f0cf0 */
[----:B------:R-:W-:Y:S01]  /*16f0*/  IADD3 R8, P0, R241, UR9, RZ ;  /* 0x00000009f1087c10 */ /* 0x000fe2000ff1e0ff */
[C---:B------:R-:W-:Y:S02]  /*1700*/  IMAD R4, R12.reuse, c[0x0][0x194], R5 ;  /* 0x000065000c047a24 */ /* 0x040fe400078e0205 */
[----:B------:R-:W-:Y:S01]  /*1710*/  IMAD.WIDE.U32 R10, R12, c[0x0][0x190], R10 ;  /* 0x000064000c0a7a25 */ /* 0x000fe200078e000a */
[----:B------:R-:W-:-:S03]  /*1720*/  IADD3.X R9, R240, UR5, RZ, P0, !PT ;  /* 0x00000005f0097c10 */ /* 0x000fc600087fe4ff */
[----:B------:R-:W-:Y:S01]  /*1730*/  IMAD.IADD R6, R239, 0x1, R6 ;  /* 0x00000001ef067824 */ /* 0x000fe200078e0206 */
[----:B------:R-:W-:Y:S01]  /*1740*/  LEA R239, P1, R238, c[0x0][0x170], 0x1 ;  /* 0x00005c00eeef7a11 */ /* 0x000fe200078208ff */
[----:B------:R-:W-:Y:S01]  /*1750*/  IMAD.IADD R4, R11, 0x1, R4 ;  /* 0x000000010b047824 */ /* 0x000fe200078e0204 */
[----:B------:R-:W-:Y:S01]  /*1760*/  LEA R12, P2, R10, c[0x0][0x160], 0x1 ;  /* 0x000058000a0c7a11 */ /* 0x000fe200078408ff */
[----:B------:R-:W-:Y:S01]  /*1770*/  IMAD.SHL.U32 R242, R242, 0x2, RZ ;  /* 0x00000002f2f27824 */ /* 0x000fe200078e00ff */
[----:B------:R-:W-:Y:S01]  /*1780*/  LEA.HI.X R238, R238, c[0x0][0x174], R6, 0x1, P1 ;  /* 0x00005d00eeee7a11 */ /* 0x000fe200008f0c06 */
[----:B------:R-:W-:Y:S01]  /*1790*/  IMAD.SHL.U32 R183, R0, 0x40, RZ ;  /* 0x0000004000b77824 */ /* 0x000fe200078e00ff */
[----:B------:R-:W-:Y:S01]  /*17a0*/  LEA.HI.X R13, R10, c[0x0][0x164], R4, 0x1, P2 ;  /* 0x000059000a0d7a11 */ /* 0x000fe200010f0c04 */
[----:B------:R-:W-:Y:S01]  /*17b0*/  IMAD.MOV.U32 R0, RZ, RZ, 0x20 ;  /* 0x00000020ff007424 */ /* 0x000fe200078e00ff */
[----:B------:R-:W-:Y:S02]  /*17c0*/  IADD3 R10, P1, R12, UR12, RZ ;  /* 0x0000000c0c0a7c10 */ /* 0x000fe4000ff3e0ff */
[----:B------:R-:W-:Y:S01]  /*17d0*/  IADD3 R4, P0, R8, UR9, RZ ;  /* 0x0000000908047c10 */ /* 0x000fe2000ff1e0ff */
[----:B------:R-:W-:Y:S01]  /*17e0*/  @!PT LDS RZ, [RZ] ;  /* 0x00000000fffff984 */ /* 0x000fe20000000800 */
[----:B------:R-:W-:Y:S01]  /*17f0*/  @!PT LDS RZ, [RZ] ;  /* 0x00000000fffff984 */ /* 0x000fe20000000800 */
[----:B------:R-:W-:Y:S01]  /*1800*/  @!PT LDS RZ, [RZ] ;  /* 0x00000000fffff984 */ /* 0x000fe20000000800 */
[----:B------:R1:W-:Y:S01]  /*1810*/  LDGSTS.E.BYPASS.LTC128B.128 [R242], [R12.64] ;  /* 0x000000000cf27fae */ /* 0x0003e2000b901d4a */
[----:B------:R-:W-:-:S02]  /*1820*/  IADD3.X R11, R13, UR7, RZ, P1, !PT ;  /* 0x000000070d0b7c10 */ /* 0x000fc40008ffe4ff */
[----:B------:R-:W-:Y:S02]  /*1830*/  IADD3.X R5, R9, UR5, RZ, P0, !PT ;  /* 0x0000000509057c10 */ /* 0x000fe400087fe4ff */
[----:B------:R-:W-:Y:S01]  /*1840*/  IADD3 R16, P1, R10, UR12, RZ ;  /* 0x0000000c0a107c10 */ /* 0x000fe2000ff3e0ff */
[----:B------:R2:W-:Y:S01]  /*1850*/  LDGSTS.E.BYPASS.LTC128B.128 [R242+0x800], [R10.64] ;  /* 0x008000000af27fae */ /* 0x0005e2000b901d4a */
[----:B------:R-:W-:Y:S02]  /*1860*/  IADD3 R6, P0, R4, UR9, RZ ;  /* 0x0000000904067c10 */ /* 0x000fe4000ff1e0ff */
[----:B------:R-:W-:Y:S02]  /*1870*/  IADD3.X R17, R11, UR7, RZ, P1, !PT ;  /* 0x000000070b117c10 */ /* 0x000fe40008ffe4ff */
[----:B------:R-:W-:Y:S02]  /*1880*/  IADD3.X R7, R5, UR5, RZ, P0, !PT ;  /* 0x0000000505077c10 */ /* 0x000fe400087fe4ff */
[----:B------:R-:W-:Y:S01]  /*1890*/  IADD3 R14, P1, R16, UR12, RZ ;  /* 0x0000000c100e7c10 */ /* 0x000fe2000ff3e0ff */
[----:B------:R3:W-:Y:S01]  /*18a0*/  LDGSTS.E.BYPASS.LTC128B.128 [R242+0x1000], [R16.64] ;  /* 0x0100000010f27fae */ /* 0x0007e2000b901d4a */
[----:B------:R-:W-:-:S02]  /*18b0*/  LOP3.LUT R183, R183, 0xfffffe00, RZ, 0xc0, !PT ;  /* 0xfffffe00b7b77812 */ /* 0x000fc400078ec0ff */
[----:B------:R-:W-:Y:S01]  /*18c0*/  IADD3.X R15, R17, UR7, RZ, P1, !PT ;  /* 0x00000007110f7c10 */ /* 0x000fe20008ffe4ff */
[----:B------:R-:W-:Y:S01]  /*18d0*/  ULDC.64 UR6, c[0x0][0x1a0] ;  /* 0x0000680000067ab9 */ /* 0x000fe20000000a00 */
[----:B------:R-:W-:Y:S01]  /*18e0*/  LOP3.LUT P1, RZ, R176, 0x2, RZ, 0xc0, !PT ;  /* 0x00000002b0ff7812 */ /* 0x000fe2000782c0ff */
[----:B------:R-:W-:Y:S01]  /*18f0*/  USHF.L.U32 UR12, UR6, 0x5, URZ ;  /* 0x00000005060c7899 */ /* 0x000fe2000800063f */
[----:B------:R-:W-:Y:S01]  /*1900*/  IMAD R236, R184, 0x400, R183 ;  /* 0x00000400b8ec7824 */ /* 0x000fe200078e02b7 */
[----:B------:R4:W-:Y:S01]  /*1910*/  LDGSTS.E.BYPASS.LTC128B.128 [R242+0x1800], [R14.64] ;  /* 0x018000000ef27fae */ /* 0x0009e2000b901d4a */
[----:B------:R-:W-:Y:S01]  /*1920*/  USHF.L.U64.HI UR7, UR6, UR8, UR7 ;  /* 0x0000000806077299 */ /* 0x000fe20008010207 */
[----:B-1----:R-:W-:-:S04]  /*1930*/  IADD3 R12, P0, R6, UR9, RZ ;  /* 0x00000009060c7c10 */ /* 0x002fc8000ff1e0ff */
[----:B------:R-:W-:Y:S02]  /*1940*/  IADD3.X R13, R7, UR5, RZ, P0, !PT ;  /* 0x00000005070d7c10 */ /* 0x000fe400087fe4ff */
[----:B--2---:R-:W-:-:S04]  /*1950*/  IADD3 R10, P0, R12, UR9, RZ ;  /* 0x000000090c0a7c10 */ /* 0x004fc8000ff1e0ff */
[----:B------:R-:W-:Y:S02]  /*1960*/  IADD3.X R11, R13, UR5, RZ, P0, !PT ;  /* 0x000000050d0b7c10 */ /* 0x000fe400087fe4ff */
[----:B---3--:R-:W-:-:S04]  /*1970*/  IADD3 R16, P0, R10, UR9, RZ ;  /* 0x000000090a107c10 */ /* 0x008fc8000ff1e0ff */
[----:B------:R-:W-:Y:S01]  /*1980*/  IADD3.X R17, R11, UR5, RZ, P0, !PT ;  /* 0x000000050b117c10 */ /* 0x000fe200087fe4ff */
[----:B----4-:R-:W-:Y:S02]  /*1990*/  IMAD.MOV.U32 R14, RZ, RZ, R241 ;  /* 0x000000ffff0e7224 */ /* 0x010fe400078e00f1 */
        /* <DEDUP_REMOVED lines=22> */
[----:B------:R-:W-:-:S03]  /*1b00*/  IADD3 R12, P0, R10, UR9, RZ ;  /* 0x000000090a0c7c10 */ /* 0x000fc6000ff1e0ff */
[----:B------:R5:W-:Y:S01]  /*1b10*/  LDGSTS.E.BYPASS.LTC128B.128 [R242+0x7800], [R10.64] ;  /* 0x078000000af27fae */ /* 0x000be2000b901d4a */
[----:B------:R-:W-:-:S05]  /*1b20*/  IADD3.X R13, R11, UR5, RZ, P0, !PT ;  /* 0x000000050b0d7c10 */ /* 0x000fca00087fe4ff */
[----:B------:R1:W-:Y:S01]  /*1b30*/  LDGSTS.E.BYPASS.LTC128B.128 [R242+0x8000], [R12.64] ;  /* 0x080000000cf27fae */ /* 0x0003e2000b901d4a */
[----:B---3--:R-:W-:-:S04]  /*1b40*/  IADD3 R4, P0, R12, UR9, RZ ;  /* 0x000000090c047c10 */ /* 0x008fc8000ff1e0ff */
[----:B------:R-:W-:Y:S02]  /*1b50*/  IADD3.X R5, R13, UR5, RZ, P0, !PT ;  /* 0x000000050d057c10 */ /* 0x000fe400087fe4ff */
[----:B----4-:R-:W-:-:S03]  /*1b60*/  IADD3 R6, P0, R4, UR9, RZ ;  /* 0x0000000904067c10 */ /* 0x010fc6000ff1e0ff */
[----:B------:R3:W-:Y:S01]  /*1b70*/  LDGSTS.E.BYPASS.LTC128B.128 [R242+0x8800], [R4.64] ;  /* 0x0880000004f27fae */ /* 0x0007e2000b901d4a */
[----:B------:R-:W-:Y:S02]  /*1b80*/  IADD3.X R7, R5, UR5, RZ, P0, !PT ;  /* 0x0000000505077c10 */ /* 0x000fe400087fe4ff */
[----:B--2---:R-:W-:-:S03]  /*1b90*/  IADD3 R8, P0, R6, UR9, RZ ;  /* 0x0000000906087c10 */ /* 0x004fc6000ff1e0ff */
[----:B------:R2:W-:Y:S01]  /*1ba0*/  LDGSTS.E.BYPASS.LTC128B.128 [R242+0x9000], [R6.64] ;  /* 0x0900000006f27fae */ /* 0x0005e2000b901d4a */
[----:B------:R-:W-:-:S05]  /*1bb0*/  IADD3.X R9, R7, UR5, RZ, P0, !PT ;  /* 0x0000000507097c10 */ /* 0x000fca00087fe4ff */
[----:B------:R4:W-:Y:S04]  /*1bc0*/  LDGSTS.E.BYPASS.LTC128B.128 [R242+0x9800], [R8.64] ;  /* 0x0980000008f27fae */ /* 0x0009e8000b901d4a */
[----:B------:R-:W0:Y:S01]  /*1bd0*/  LDGDEPBAR ;  /* 0x00000000000079af */ /* 0x000e220000000000 */
[----:B---3--:R-:W-:Y:S02]  /*1be0*/  SHF.R.S32.HI R5, RZ, 0x4, R2 ;  /* 0x00000004ff057819 */ /* 0x008fe40000011402 */
[----:B------:R-:W-:Y:S02]  /*1bf0*/  IADD3 R4, P0, R239, UR12, RZ ;  /* 0x0000000cef047c10 */ /* 0x000fe4000ff1e0ff */
[----:B------:R-:W-:Y:S01]  /*1c00*/  LEA.HI R2, R2, R5, RZ, 0x1 ;  /* 0x0000000502027211 */ /* 0x000fe200078f08ff */
[----:B--2---:R-:W-:-:S03]  /*1c10*/  IMAD.SHL.U32 R7, R177, 0x40, RZ ;  /* 0x00000040b1077824 */ /* 0x004fc600078e00ff */
[----:B------:R-:W-:Y:S02]  /*1c20*/  LOP3.LUT R2, R2, 0xfffffffe, RZ, 0xc0, !PT ;  /* 0xfffffffe02027812 */ /* 0x000fe400078ec0ff */
[----:B------:R-:W-:Y:S01]  /*1c30*/  LOP3.LUT R7, R7, 0x1c0, RZ, 0xc0, !PT ;  /* 0x000001c007077812 */ /* 0x000fe200078ec0ff */
[----:B----4-:R-:W-:Y:S01]  /*1c40*/  IMAD.SHL.U32 R8, R176, 0x40, RZ ;  /* 0x00000040b0087824 */ /* 0x010fe200078e00ff */
[----:B------:R-:W-:-:S04]  /*1c50*/  DEPBAR.LE SB0, 0x0 ;  /* 0x000080000000791a */ /* 0x000fc80000000000 */
[----:B------:R-:W-:Y:S01]  /*1c60*/  IMAD.IADD R2, R5, 0x1, -R2 ;  /* 0x0000000105027824 */ /* 0x000fe200078e0a02 */
[----:B------:R-:W-:Y:S01]  /*1c70*/  IADD3.X R5, R238, UR7, RZ, P0, !PT ;  /* 0x00000007ee057c10 */ /* 0x000fe200087fe4ff */
[----:B------:R-:W-:Y:S01]  /*1c80*/  IMAD.MOV.U32 R9, RZ, RZ, R238 ;  /* 0x000000ffff097224 */ /* 0x000fe200078e00ee */
[----:B------:R-:W-:Y:S01]  /*1c90*/  BAR.SYNC.DEFER_BLOCKING 0x0 ;  /* 0x0000000000007b1d */ /* 0x000fe20000010000 */
[----:B-1----:R-:W-:Y:S02]  /*1ca0*/  IADD3 R12, P0, R4, UR12, RZ ;  /* 0x0000000c040c7c10 */ /* 0x002fe4000ff1e0ff */
[----:B------:R-:W-:Y:S02]  /*1cb0*/  LOP3.LUT R6, R7, 0x8, R3, 0xf8, !PT ;  /* 0x0000000807067812 */ /* 0x000fe400078ef803 */
[----:B------:R-:W-:Y:S01]  /*1cc0*/  SHF.R.U32.HI R3, RZ, 0x3, R7 ;  /* 0x00000003ff037819 */ /* 0x000fe20000011607 */
[----:B------:R-:W-:Y:S01]  /*1cd0*/  IMAD.SHL.U32 R7, R2, 0x8, RZ ;  /* 0x0000000802077824 */ /* 0x000fe200078e00ff */
[----:B------:R-:W-:-:S02]  /*1ce0*/  IADD3.X R13, R5, UR7, RZ, P0, !PT ;  /* 0x00000007050d7c10 */ /* 0x000fc400087fe4ff */
[----:B------:R-:W-:Y:S02]  /*1cf0*/  LOP3.LUT R8, R8, 0x1c0, RZ, 0xc0, !PT ;  /* 0x000001c008087812 */ /* 0x000fe400078ec0ff */
[----:B-----5:R-:W-:Y:S02]  /*1d00*/  IADD3 R10, P0, R12, UR12, RZ ;  /* 0x0000000c0c0a7c10 */ /* 0x020fe4000ff1e0ff */
[----:B------:R-:W-:Y:S02]  /*1d10*/  LOP3.LUT R3, R6, R3, RZ, 0x3c, !PT ;  /* 0x0000000306037212 */ /* 0x000fe400078e3cff */
[----:B------:R-:W-:Y:S02]  /*1d20*/  LOP3.LUT R7, R8, 0x8, R7, 0xf8, !PT ;  /* 0x0000000808077812 */ /* 0x000fe400078ef807 */
[----:B------:R-:W-:Y:S01]  /*1d30*/  SHF.R.U32.HI R182, RZ, 0x3, R8 ;  /* 0x00000003ffb67819 */ /* 0x000fe20000011608 */
[----:B------:R-:W-:Y:S01]  /*1d40*/  IMAD.MOV.U32 R8, RZ, RZ, R239 ;  /* 0x000000ffff087224 */ /* 0x000fe200078e00ef */
[----:B------:R-:W-:Y:S01]  /*1d50*/  IADD3.X R11, R13, UR7, RZ, P0, !PT ;  /* 0x000000070d0b7c10 */ /* 0x000fe200087fe4ff */
[----:B------:R-:W-:Y:S01]  /*1d60*/  IMAD R2, R2, 0x200, R3 ;  /* 0x0000020002027824 */ /* 0x000fe200078e0203 */
[----:B------:R-:W-:-:S02]  /*1d70*/  IADD3 R6, P0, R10, UR12, RZ ;  /* 0x0000000c0a067c10 */ /* 0x000fc4000ff1e0ff */
[----:B------:R-:W-:Y:S01]  /*1d80*/  LOP3.LUT R182, R7, R182, RZ, 0x3c, !PT ;  /* 0x000000b607b67212 */ /* 0x000fe200078e3cff */
[----:B------:R-:W-:Y:S01]  /*1d90*/  @!PT LDS RZ, [RZ] ;  /* 0x00000000fffff984 */ /* 0x000fe20000000800 */
[----:B------:R-:W-:Y:S01]  /*1da0*/  @!PT LDS RZ, [RZ] ;  /* 0x00000000fffff984 */ /* 0x000fe20000000800 */
[----:B------:R-:W-:Y:S01]  /*1db0*/  @!PT LDS RZ, [RZ] ;  /* 0x00000000fffff984 */ /* 0x000fe20000000800 */
[----:B------:R1:W-:Y:S01]  /*1dc0*/  LDGSTS.E.BYPASS.LTC128B.128 [R242+0xa000], [R8.64] ;  /* 0x0a00000008f27fae */ /* 0x0003e2000b901d4a */
[----:B------:R-:W-:Y:S01]  /*1dd0*/  IADD3.X R7, R11, UR7, RZ, P0, !PT ;  /* 0x000000070b077c10 */ /* 0x000fe200087fe4ff */
[----:B------:R-:W-:Y:S01]  /*1de0*/  IMAD.SHL.U32 R60, R2, 0x2, RZ ;  /* 0x00000002023c7824 */ /* 0x000fe200078e00ff */
[----:B------:R-:W-:Y:S01]  /*1df0*/  IADD3 R14, P0, R6, UR12, RZ ;  /* 0x0000000c060e7c10 */ /* 0x000fe2000ff1e0ff */
[----:B------:R2:W-:Y:S01]  /*1e00*/  LDGSTS.E.BYPASS.LTC128B.128 [R242+0xa800], [R4.64] ;  /* 0x0a80000004f27fae */ /* 0x0005e2000b901d4a */
[----:B------:R-:W-:Y:S01]  /*1e10*/  IMAD.IADD R236, R236, 0x1, R182 ;  /* 0x00000001ecec7824 */ /* 0x000fe200078e02b6 */
[----:B------:R-:W-:Y:S02]  /*1e20*/  SEL R3, R0, 0xffffffe0, !P1 ;  /* 0xffffffe000037807 */ /* 0x000fe40004800000 */
[----:B------:R-:W-:Y:S01]  /*1e30*/  IADD3.X R15, R7, UR7, RZ, P0, !PT ;  /* 0x00000007070f7c10 */ /* 0x000fe200087fe4ff */
[----:B------:R3:W-:Y:S01]  /*1e40*/  LDGSTS.E.BYPASS.LTC128B.128 [R242+0xb000], [R12.64] ;  /* 0x0b0000000cf27fae */ /* 0x0007e2000b901d4a */
[----:B------:R-:W-:Y:S01]  /*1e50*/  IMAD.SHL.U32 R236, R236, 0x2, RZ ;  /* 0x00000002ecec7824 */ /* 0x000fe200078e00ff */
[----:B------:R-:W-:Y:S01]  /*1e60*/  LEA R235, R2, 0x2000, 0x1 ;  /* 0x0000200002eb7811 */ /* 0x000fe200078e08ff */
[----:B------:R-:W-:Y:S01]  /*1e70*/  IMAD.SHL.U32 R2, R187, 0x2, RZ ;  /* 0x00000002bb027824 */ /* 0x000fe200078e00ff */
[----:B------:R4:W-:Y:S01]  /*1e80*/  LDGSTS.E.BYPASS.LTC128B.128 [R242+0xb800], [R10.64] ;  /* 0x0b8000000af27fae */ /* 0x0009e2000b901d4a */
[----:B------:R-:W-:Y:S01]  /*1e90*/  IMAD.IADD R234, R236, 0x1, R3 ;  /* 0x00000001ecea7824 */ /* 0x000fe200078e0203 */
[----:B------:R-:W-:-:S02]  /*1ea0*/  LOP3.LUT P1, RZ, R176, 0x4, RZ, 0xc0, !PT ;  /* 0x00000004b0ff7812 */ /* 0x000fc4000782c0ff */
[----:B------:R5:W-:Y:S01]  /*1eb0*/  LDGSTS.E.BYPASS.LTC128B.128 [R242+0xc000], [R6.64] ;  /* 0x0c00000006f27fae */ /* 0x000be2000b901d4a */
[----:B------:R-:W-:-:S03]  /*1ec0*/  IADD3 R231, R235, 0x40, RZ ;  /* 0x00000040ebe77810 */ /* 0x000fc60007ffe0ff */
[----:B------:R5:W-:Y:S01]  /*1ed0*/  LDGSTS.E.BYPASS.LTC128B.128 [R242+0xc800], [R14.64] ;  /* 0x0c8000000ef27fae */ /* 0x000be2000b901d4a */
[----:B-1----:R-:W-:-:S04]  /*1ee0*/  IADD3 R8, P0, R14, UR12, RZ ;  /* 0x0000000c0e087c10 */ /* 0x002fc8000ff1e0ff */
[----:B------:R-:W-:Y:S02]  /*1ef0*/  IADD3.X R9, R15, UR7, RZ, P0, !PT ;  /* 0x000000070f097c10 */ /* 0x000fe400087fe4ff */
[----:B--2---:R-:W-:-:S03]  /*1f00*/  IADD3 R4, P0, R8, UR12, RZ ;  /* 0x0000000c08047c10 */ /* 0x004fc6000ff1e0ff */
[----:B------:R1:W-:Y:S01]  /*1f10*/  LDGSTS.E.BYPASS.LTC128B.128 [R242+0xd000], [R8.64] ;  /* 0x0d00000008f27fae */ /* 0x0003e2000b901d4a */
[----:B------:R-:W-:Y:S02]  /*1f20*/  IADD3.X R5, R9, UR7, RZ, P0, !PT ;  /* 0x0000000709057c10 */ /* 0x000fe400087fe4ff */
[----:B----4-:R-:W-:-:S03]  /*1f30*/  IADD3 R10, P0, R4, UR12, RZ ;  /* 0x0000000c040a7c10 */ /* 0x010fc6000ff1e0ff */
[----:B------:R2:W-:Y:S01]  /*1f40*/  LDGSTS.E.BYPASS.LTC128B.128 [R242+0xd800], [R4.64] ;  /* 0x0d80000004f27fae */ /* 0x0005e2000b901d4a */
[----:B------:R-:W-:Y:S02]  /*1f50*/  IADD3.X R11, R5, UR7, RZ, P0, !PT ;  /* 0x00000007050b7c10 */ /* 0x000fe400087fe4ff */
[----:B---3--:R-:W-:-:S03]  /*1f60*/  IADD3 R12, P0, R10, UR12, RZ ;  /* 0x0000000c0a0c7c10 */ /* 0x008fc6000ff1e0ff */
[----:B------:R3:W-:Y:S01]  /*1f70*/  LDGSTS.E.BYPASS.LTC128B.128 [R242+0xe000], [R10.64] ;  /* 0x0e0000000af27fae */ /* 0x0007e2000b901d4a */
[----:B------:R-:W-:-:S05]  /*1f80*/  IADD3.X R13, R11, UR7, RZ, P0, !PT ;  /* 0x000000070b0d7c10 */ /* 0x000fca00087fe4ff */
[----:B------:R4:W-:Y:S01]  /*1f90*/  LDGSTS.E.BYPASS.LTC128B.128 [R242+0xe800], [R12.64] ;  /* 0x0e8000000cf27fae */ /* 0x0009e2000b901d4a */
[----:B-1----:R-:W-:-:S04]  /*1fa0*/  IADD3 R8, P0, R12, UR12, RZ ;  /* 0x0000000c0c087c10 */ /* 0x002fc8000ff1e0ff */
[----:B------:R-:W-:Y:S02]  /*1fb0*/  IADD3.X R9, R13, UR7, RZ, P0, !PT ;  /* 0x000000070d097c10 */ /* 0x000fe400087fe4ff */
[----:B-----5:R-:W-:-:S03]  /*1fc0*/  IADD3 R6, P0, R8, UR12, RZ ;  /* 0x0000000c08067c10 */ /* 0x020fc6000ff1e0ff */
[----:B------:R1:W-:Y:S01]  /*1fd0*/  LDGSTS.E.BYPASS.LTC128B.128 [R242+0xf000], [R8.64] ;  /* 0x0f00000008f27fae */ /* 0x0003e2000b901d4a */
[----:B------:R-:W-:Y:S02]  /*1fe0*/  IADD3.X R7, R9, UR7, RZ, P0, !PT ;  /* 0x0000000709077c10 */ /* 0x000fe400087fe4ff */
[----:B--2---:R-:W-:-:S03]  /*1ff0*/  IADD3 R4, P0, R6, UR12, RZ ;  /* 0x0000000c06047c10 */ /* 0x004fc6000ff1e0ff */
[----:B------:R2:W-:Y:S01]  /*2000*/  LDGSTS.E.BYPASS.LTC128B.128 [R242+0xf800], [R6.64] ;  /* 0x0f80000006f27fae */ /* 0x0005e2000b901d4a */
[----:B------:R-:W-:-:S05]  /*2010*/  IADD3.X R5, R7, UR7, RZ, P0, !PT ;  /* 0x0000000707057c10 */ /* 0x000fca00087fe4ff */
        /* <DEDUP_REMOVED lines=9> */
[----:B------:R-:W-:-:S03]  /*20b0*/  LOP3.LUT P0, RZ, R177, 0x2, RZ, 0xc0, !PT ;  /* 0x00000002b1ff7812 */ /* 0x000fc6000780c0ff */
[----:B------:R1:W-:Y:S01]  /*20c0*/  LDGSTS.E.BYPASS.LTC128B.128 [R242+0x11800], [R4.64] ;  /* 0x1180000004f27fae */ /* 0x0003e2000b901d4a */
[----:B------:R-:W-:Y:S02]  /*20d0*/  SEL R0, R0, 0xffffffe0, !P0 ;  /* 0xffffffe000007807 */ /* 0x000fe40004000000 */
[----:B------:R-:W-:Y:S01]  /*20e0*/  LOP3.LUT P0, RZ, R177, 0x4, RZ, 0xc0, !PT ;  /* 0x00000004b1ff7812 */ /* 0x000fe2000780c0ff */
[----:B------:R-:W-:Y:S02]  /*20f0*/  LDSM.16.M88.4 R168, [R236] ;  /* 0x00000000eca8783b */ /* 0x000fe40000000200 */
[C---:B------:R-:W-:Y:S02]  /*2100*/  IMAD.IADD R233, R235.reuse, 0x1, R0 ;  /* 0x00000001ebe97824 */ /* 0x040fe400078e0200 */
[----:B------:R-:W2:Y:S04]  /*2110*/  LDSM.16.M88.4 R128, [R60+0x2000] ;  /* 0x002000003c80783b */ /* 0x000ea80000000200 */
[----:B------:R-:W-:Y:S04]  /*2120*/  LDSM.16.M88.4 R172, [R234] ;  /* 0x00000000eaac783b */ /* 0x000fe80000000200 */
[----:B------:R-:W5:Y:S01]  /*2130*/  LDSM.16.M88.4 R64, [R60+0x6000] ;  /* 0x006000003c40783b */ /* 0x000f620000000200 */
[----:B------:R-:W-:-:S03]  /*2140*/  @P0 IADD3 R231, R235, -0x40, RZ ;  /* 0xffffffc0ebe70810 */ /* 0x000fc60007ffe0ff */
[----:B------:R-:W-:Y:S01]  /*2150*/  LDSM.16.M88.4 R120, [R60+0x2800] ;  /* 0x002800003c78783b */ /* 0x000fe20000000200 */
[C---:B------:R-:W-:Y:S02]  /*2160*/  IADD3 R225, R231.reuse, 0x800, RZ ;  /* 0x00000800e7e17810 */ /* 0x040fe40007ffe0ff */
[C---:B------:R-:W-:Y:S01]  /*2170*/  IADD3 R224, R231.reuse, 0x1000, RZ ;  /* 0x00001000e7e07810 */ /* 0x040fe20007ffe0ff */
[----:B------:R-:W-:Y:S01]  /*2180*/  LDSM.16.M88.4 R112, [R60+0x3000] ;  /* 0x003000003c70783b */ /* 0x000fe20000000200 */
[C---:B------:R-:W-:Y:S02]  /*2190*/  IADD3 R223, R231.reuse, 0x1800, RZ ;  /* 0x00001800e7df7810 */ /* 0x040fe40007ffe0ff */
[C---:B------:R-:W-:Y:S01]  /*21a0*/  IADD3 R222, R231.reuse, 0x2000, RZ ;  /* 0x00002000e7de7810 */ /* 0x040fe20007ffe0ff */
[----:B-1----:R-:W1:Y:S01]  /*21b0*/  LDSM.16.M88.4 R4, [R233] ;  /* 0x00000000e904783b */ /* 0x002e620000000200 */
[C---:B------:R-:W-:Y:S02]  /*21c0*/  IADD3 R221, R231.reuse, 0x2800, RZ ;  /* 0x00002800e7dd7810 */ /* 0x040fe40007ffe0ff */
[C---:B------:R-:W-:Y:S01]  /*21d0*/  IADD3 R220, R231.reuse, 0x3000, RZ ;  /* 0x00003000e7dc7810 */ /* 0x040fe20007ffe0ff */
[----:B------:R-:W1:Y:S01]  /*21e0*/  LDSM.16.M88.4 R104, [R60+0x3800] ;  /* 0x003800003c68783b */ /* 0x000e620000000200 */
[----:B------:R-:W-:-:S02]  /*21f0*/  IADD3 R219, R231, 0x3800, RZ ;  /* 0x00003800e7db7810 */ /* 0x000fc40007ffe0ff */
[C---:B------:R-:W-:Y:S01]  /*2200*/  IADD3 R218, R231.reuse, 0x4000, RZ ;  /* 0x00004000e7da7810 */ /* 0x040fe20007ffe0ff */
[----:B------:R-:W3:Y:S01]  /*2210*/  LDSM.16.M88.4 R96, [R60+0x4000] ;  /* 0x004000003c60783b */ /* 0x000ee20000000200 */
[C---:B------:R-:W-:Y:S02]  /*2220*/  IADD3 R217, R231.reuse, 0x4800, RZ ;  /* 0x00004800e7d97810 */ /* 0x040fe40007ffe0ff */
[C---:B------:R-:W-:Y:S01]  /*2230*/  IADD3 R216, R231.reuse, 0x5000, RZ ;  /* 0x00005000e7d87810 */ /* 0x040fe20007ffe0ff */
[----:B------:R-:W3:Y:S01]  /*2240*/  LDSM.16.M88.4 R88, [R60+0x4800] ;  /* 0x004800003c58783b */ /* 0x000ee20000000200 */
[C---:B------:R-:W-:Y:S02]  /*2250*/  IADD3 R215, R231.reuse, 0x5800, RZ ;  /* 0x00005800e7d77810 */ /* 0x040fe40007ffe0ff */
[C---:B------:R-:W-:Y:S01]  /*2260*/  IADD3 R214, R231.reuse, 0x6000, RZ ;  /* 0x00006000e7d67810 */ /* 0x040fe20007ffe0ff */
[----:B------:R-:W3:Y:S01]  /*2270*/  LDSM.16.M88.4 R80, [R60+0x5000] ;  /* 0x005000003c50783b */ /* 0x000ee20000000200 */
[----:B------:R-:W-:-:S02]  /*2280*/  IADD3 R213, R231, 0x6800, RZ ;  /* 0x00006800e7d57810 */ /* 0x000fc40007ffe0ff */
[----:B------:R-:W-:Y:S01]  /*2290*/  IADD3 R212, R231, 0x7000, RZ ;  /* 0x00007000e7d47810 */ /* 0x000fe20007ffe0ff */
[----:B------:R-:W3:Y:S01]  /*22a0*/  LDSM.16.M88.4 R72, [R60+0x5800] ;  /* 0x005800003c48783b */ /* 0x000ee20000000200 */
[C---:B--2---:R-:W-:Y:S03]  /*22b0*/  HMMA.16816.F32 R132, R168.reuse, R128, RZ ;  /* 0x00000080a884723c */ /* 0x044fe600000018ff */
[----:B------:R-:W2:Y:S04]  /*22c0*/  LDSM.16.M88.4 R52, [R60+0x6800] ;  /* 0x006800003c34783b */ /* 0x000ea80000000200 */
[----:B------:R-:W2:Y:S01]  /*22d0*/  LDSM.16.M88.4 R44, [R60+0x7000] ;  /* 0x007000003c2c783b */ /* 0x000ea20000000200 */
[C---:B------:R-:W-:Y:S03]  /*22e0*/  HMMA.16816.F32 R128, R168.reuse, R130, RZ ;  /* 0x00000082a880723c */ /* 0x040fe600000018ff */
[----:B------:R-:W2:Y:S04]  /*22f0*/  LDSM.16.M88.4 R36, [R60+0x7800] ;  /* 0x007800003c24783b */ /* 0x000ea80000000200 */
[----:B------:R-:W2:Y:S01]  /*2300*/  LDSM.16.M88.4 R28, [R60+0x8000] ;  /* 0x008000003c1c783b */ /* 0x000ea20000000200 */
[----:B-----5:R-:W-:Y:S03]  /*2310*/  HMMA.16816.F32 R68, R168, R64, RZ ;  /* 0x00000040a844723c */ /* 0x020fe600000018ff */
[----:B------:R-:W5:Y:S04]  /*2320*/  LDSM.16.M88.4 R20, [R60+0x8800] ;  /* 0x008800003c14783b */ /* 0x000f680000000200 */
[----:B----4-:R-:W4:Y:S01]  /*2330*/  LDSM.16.M88.4 R12, [R60+0x9000] ;  /* 0x009000003c0c783b */ /* 0x010f220000000200 */
[C---:B-1----:R-:W-:Y:S03]  /*2340*/  HMMA.16816.F32 R132, R172.reuse, R4, R132 ;  /* 0x00000004ac84723c */ /* 0x042fe60000001884 */
[----:B------:R-:W1:Y:S04]  /*2350*/  LDSM.16.M88.4 R60, [R60+0x9800] ;  /* 0x009800003c3c783b */ /* 0x000e680000000200 */
[----:B------:R-:W1:Y:S01]  /*2360*/  LDSM.16.M88.4 R136, [R233+0x4000] ;  /* 0x00400000e988783b */ /* 0x000e620000000200 */
[----:B------:R-:W-:Y:S03]  /*2370*/  HMMA.16816.F32 R128, R172, R6, R128 ;  /* 0x00000006ac80723c */ /* 0x000fe60000001880 */
[----:B------:R-:W1:Y:S04]  /*2380*/  LDSM.16.M88.4 R148, [R233+0x2000] ;  /* 0x00200000e994783b */ /* 0x000e680000000200 */
[----:B------:R-:W1:Y:S01]  /*2390*/  LDSM.16.M88.4 R144, [R233+0x3000] ;  /* 0x00300000e990783b */ /* 0x000e620000000200 */
[C---:B------:R-:W-:Y:S03]  /*23a0*/  HMMA.16816.F32 R64, R168.reuse, R66, RZ ;  /* 0x00000042a840723c */ /* 0x040fe600000018ff */
[----:B------:R-:W1:Y:S04]  /*23b0*/  LDSM.16.M88.4 R140, [R233+0x3800] ;  /* 0x00380000e98c783b */ /* 0x000e680000000200 */
[----:B------:R-:W1:Y:S01]  /*23c0*/  LDSM.16.M88.4 R4, [R233+0x5000] ;  /* 0x00500000e904783b */ /* 0x000e620000000200 */
[C---:B------:R-:W-:Y:S03]  /*23d0*/  HMMA.16816.F32 R124, R168.reuse, R120, RZ ;  /* 0x00000078a87c723c */ /* 0x040fe600000018ff */
[----:B------:R-:W1:Y:S04]  /*23e0*/  LDSM.16.M88.4 R156, [R233+0x1800] ;  /* 0x00180000e99c783b */ /* 0x000e680000000200 */
[----:B------:R-:W-:Y:S01]  /*23f0*/  LDSM.16.M88.4 R160, [R233+0x1000] ;  /* 0x00100000e9a0783b */ /* 0x000fe20000000200 */
[C---:B------:R-:W-:Y:S03]  /*2400*/  HMMA.16816.F32 R116, R168.reuse, R112, RZ ;  /* 0x00000070a874723c */ /* 0x040fe600000018ff */
[----:B------:R-:W-:Y:S04]  /*2410*/  LDSM.16.M88.4 R152, [R233+0x2800] ;  /* 0x00280000e998783b */ /* 0x000fe80000000200 */
[----:B------:R-:W-:Y:S01]  /*2420*/  LDSM.16.M88.4 R164, [R233+0x800] ;  /* 0x00080000e9a4783b */ /* 0x000fe20000000200 */
[C---:B------:R-:W-:Y:S03]  /*2430*/  HMMA.16816.F32 R108, R168.reuse, R104, RZ ;  /* 0x00000068a86c723c */ /* 0x040fe600000018ff */
[----:B------:R-:W-:Y:S04]  /*2440*/  LDSM.16.M88.4 R176, [R233+0x7800] ;  /* 0x00780000e9b0783b */ /* 0x000fe80000000200 */
[----:B------:R-:W0:Y:S01]  /*2450*/  LDGDEPBAR ;  /* 0x00000000000079af */ /* 0x000e220000000000 */
[C---:B---3--:R-:W-:Y:S08]  /*2460*/  HMMA.16816.F32 R100, R168.reuse, R96, RZ ;  /* 0x00000060a864723c */ /* 0x048ff000000018ff */
[C---:B------:R-:W-:Y:S08]  /*2470*/  HMMA.16816.F32 R92, R168.reuse, R88, RZ ;  /* 0x00000058a85c723c */ /* 0x040ff000000018ff */
[C---:B------:R-:W-:Y:S08]  /*2480*/  HMMA.16816.F32 R84, R168.reuse, R80, RZ ;  /* 0x00000050a854723c */ /* 0x040ff000000018ff */
[C---:B------:R-:W-:Y:S08]  /*2490*/  HMMA.16816.F32 R76, R168.reuse, R72, RZ ;  /* 0x00000048a84c723c */ /* 0x040ff000000018ff */
[C---:B--2---:R-:W-:Y:S08]  /*24a0*/  HMMA.16816.F32 R56, R168.reuse, R52, RZ ;  /* 0x00000034a838723c */ /* 0x044ff000000018ff */
[C---:B------:R-:W-:Y:S08]  /*24b0*/  HMMA.16816.F32 R48, R168.reuse, R44, RZ ;  /* 0x0000002ca830723c */ /* 0x040ff000000018ff */
[C---:B------:R-:W-:Y:S08]  /*24c0*/  HMMA.16816.F32 R40, R168.reuse, R36, RZ ;  /* 0x00000024a828723c */ /* 0x040ff000000018ff */
[C---:B------:R-:W-:Y:S08]  /*24d0*/  HMMA.16816.F32 R32, R168.reuse, R28, RZ ;  /* 0x0000001ca820723c */ /* 0x040ff000000018ff */
[C---:B-----5:R-:W-:Y:S08]  /*24e0*/  HMMA.16816.F32 R24, R168.reuse, R20, RZ ;  /* 0x00000014a818723c */ /* 0x060ff000000018ff */
        /* <DEDUP_REMOVED lines=14> */
[C---:B-1----:R-:W-:Y:S08]  /*25d0*/  HMMA.16816.F32 R8, R168.reuse, R60, RZ ;  /* 0x0000003ca808723c */ /* 0x042ff000000018ff */
        /* <DEDUP_REMOVED lines=14> */
[C---:B------:R-:W-:Y:S07]  /*26c0*/  HMMA.16816.F32 R48, R172.reuse, R4, R48 ;  /* 0x00000004ac30723c */ /* 0x040fee0000001830 */
[----:B------:R-:W-:Y:S01]  /*26d0*/  IMAD.MOV.U32 R4, RZ, RZ, 0x40 ;  /* 0x00000040ff047424 */ /* 0x000fe200078e00ff */
[----:B------:R-:W-:Y:S01]  /*26e0*/  HMMA.16816.F32 R108, R172, R156, R108 ;  /* 0x0000009cac6c723c */ /* 0x000fe2000000186c */
[----:B------:R-:W-:-:S03]  /*26f0*/  SHF.R.S32.HI R5, RZ, 0x1f, R186 ;  /* 0x0000001fff057819 */ /* 0x000fc600000114ba */
[----:B------:R-:W-:Y:S02]  /*2700*/  SEL R4, R4, 0xffffffc0, !P1 ;  /* 0xffffffc004047807 */ /* 0x000fe40004800000 */
[----:B------:R-:W-:Y:S02]  /*2710*/  LEA.HI R5, R5, R184, RZ, 0x2 ;  /* 0x000000b805057211 */ /* 0x000fe400078f10ff */
[----:B------:R-:W-:Y:S01]  /*2720*/  HMMA.16816.F32 R104, R172, R158, R104 ;  /* 0x0000009eac68723c */ /* 0x000fe20000001868 */
[----:B------:R-:W-:Y:S01]  /*2730*/  IMAD.IADD R232, R236, 0x1, R4 ;  /* 0x00000001ece87824 */ /* 0x000fe200078e0204 */
[----:B------:R-:W-:Y:S01]  /*2740*/  LDSM.16.M88.4 R156, [R231+0x1000] ;  /* 0x00100000e79c783b */ /* 0x000fe20000000200 */
[----:B------:R-:W-:Y:S02]  /*2750*/  LOP3.LUT R247, R5, 0xfffffffc, RZ, 0xc0, !PT ;  /* 0xfffffffc05f77812 */ /* 0x000fe400078ec0ff */
[----:B------:R-:W-:-:S03]  /*2760*/  IMAD.IADD R230, R3, 0x1, R232 ;  /* 0x0000000103e67824 */ /* 0x000fc600078e02e8 */
[----:B-1----:R-:W-:Y:S01]  /*2770*/  HMMA.16816.F32 R56, R172, R60, R56 ;  /* 0x0000003cac38723c */ /* 0x002fe20000001838 */
[----:B------:R-:W-:-:S07]  /*2780*/  IMAD.IADD R247, R184, 0x1, -R247 ;  /* 0x00000001b8f77824 */ /* 0x000fce00078e0af7 */
[C---:B------:R-:W-:Y:S01]  /*2790*/  HMMA.16816.F32 R52, R172.reuse, R62, R52 ;  /* 0x0000003eac34723c */ /* 0x040fe20000001834 */
[----:B------:R-:W1:Y:S07]  /*27a0*/  LDSM.16.M88.4 R60, [R232] ;  /* 0x00000000e83c783b */ /* 0x000e6e0000000200 */
[C---:B--2---:R-:W-:Y:S08]  /*27b0*/  HMMA.16816.F32 R16, R172.reuse, R136, R16 ;  /* 0x00000088ac10723c */ /* 0x044ff00000001810 */
[C---:B------:R-:W-:Y:S01]  /*27c0*/  HMMA.16816.F32 R12, R172.reuse, R138, R12 ;  /* 0x0000008aac0c723c */ /* 0x040fe2000000180c */
[----:B------:R-:W2:Y:S07]  /*27d0*/  LDSM.16.M88.4 R136, [R231+0x3800] ;  /* 0x00380000e788783b */ /* 0x000eae0000000200 */
[C---:B------:R-:W-:Y:S08]  /*27e0*/  HMMA.16816.F32 R116, R172.reuse, R160, R116 ;  /* 0x000000a0ac74723c */ /* 0x040ff00000001874 */
[C---:B------:R-:W-:Y:S01]  /*27f0*/  HMMA.16816.F32 R112, R172.reuse, R162, R112 ;  /* 0x000000a2ac70723c */ /* 0x040fe20000001870 */
[----:B------:R-:W1:Y:S07]  /*2800*/  LDSM.16.M88.4 R160, [R231+0x800] ;  /* 0x00080000e7a0783b */ /* 0x000e6e0000000200 */
[C---:B------:R-:W-:Y:S08]  /*2810*/  HMMA.16816.F32 R92, R172.reuse, R152, R92 ;  /* 0x00000098ac5c723c */ /* 0x040ff0000000185c */
[C---:B------:R-:W-:Y:S01]  /*2820*/  HMMA.16816.F32 R88, R172.reuse, R154, R88 ;  /* 0x0000009aac58723c */ /* 0x040fe20000001858 */
[----:B------:R-:W1:Y:S07]  /*2830*/  LDSM.16.M88.4 R152, [R231+0x1800] ;  /* 0x00180000e798783b */ /* 0x000e6e0000000200 */
[C---:B---3--:R-:W-:Y:S08]  /*2840*/  HMMA.16816.F32 R40, R172.reuse, R148, R40 ;  /* 0x00000094ac28723c */ /* 0x048ff00000001828 */
[C---:B------:R-:W-:Y:S01]  /*2850*/  HMMA.16816.F32 R36, R172.reuse, R150, R36 ;  /* 0x00000096ac24723c */ /* 0x040fe20000001824 */
[----:B------:R-:W3:Y:S07]  /*2860*/  LDSM.16.M88.4 R148, [R231+0x2000] ;  /* 0x00200000e794783b */ /* 0x000eee0000000200 */
[C---:B----4-:R-:W-:Y:S08]  /*2870*/  HMMA.16816.F32 R32, R172.reuse, R144, R32 ;  /* 0x00000090ac20723c */ /* 0x050ff00000001820 */
[C---:B------:R-:W-:Y:S01]  /*2880*/  HMMA.16816.F32 R28, R172.reuse, R146, R28 ;  /* 0x00000092ac1c723c */ /* 0x040fe2000000181c */
[----:B------:R-:W4:Y:S07]  /*2890*/  LDSM.16.M88.4 R144, [R231+0x2800] ;  /* 0x00280000e790783b */ /* 0x000f2e0000000200 */
[C---:B-----5:R-:W-:Y:S08]  /*28a0*/  HMMA.16816.F32 R24, R172.reuse, R140, R24 ;  /* 0x0000008cac18723c */ /* 0x060ff00000001818 */
[C---:B------:R-:W-:Y:S01]  /*28b0*/  HMMA.16816.F32 R20, R172.reuse, R142, R20 ;  /* 0x0000008eac14723c */ /* 0x040fe20000001814 */
[----:B------:R-:W5:Y:S07]  /*28c0*/  LDSM.16.M88.4 R140, [R231+0x3000] ;  /* 0x00300000e78c783b */ /* 0x000f6e0000000200 */
[C---:B------:R-:W-:Y:S08]  /*28d0*/  HMMA.16816.F32 R124, R172.reuse, R164, R124 ;  /* 0x000000a4ac7c723c */ /* 0x040ff0000000187c */
[----:B------:R-:W-:Y:S01]  /*28e0*/  HMMA.16816.F32 R120, R172, R166, R120 ;  /* 0x000000a6ac78723c */ /* 0x000fe20000001878 */
[----:B------:R-:W3:Y:S07]  /*28f0*/  LDSM.16.M88.4 R164, [R231] ;  /* 0x00000000e7a4783b */ /* 0x000eee0000000200 */
[C---:B-1----:R-:W-:Y:S08]  /*2900*/  HMMA.16816.F32 R116, R60.reuse, R156, R116 ;  /* 0x0000009c3c74723c */ /* 0x042ff00000001874 */
[C---:B------:R-:W-:Y:S01]  /*2910*/  HMMA.16816.F32 R112, R60.reuse, R158, R112 ;  /* 0x0000009e3c70723c */ /* 0x040fe20000001870 */
[----:B------:R-:W1:Y:S07]  /*2920*/  LDSM.16.M88.4 R156, [R231+0x4000] ;  /* 0x00400000e79c783b */ /* 0x000e6e0000000200 */
[C---:B--2---:R-:W-:Y:S08]  /*2930*/  HMMA.16816.F32 R76, R60.reuse, R136, R76 ;  /* 0x000000883c4c723c */ /* 0x044ff0000000184c */
[----:B------:R-:W-:Y:S01]  /*2940*/  HMMA.16816.F32 R72, R60, R138, R72 ;  /* 0x0000008a3c48723c */ /* 0x000fe20000001848 */
[----:B------:R-:W2:Y:S07]  /*2950*/  LDSM.16.M88.4 R136, [R231+0x7000] ;  /* 0x00700000e788783b */ /* 0x000eae0000000200 */
[C---:B------:R-:W-:Y:S07]  /*2960*/  HMMA.16816.F32 R44, R172.reuse, R6, R44 ;  /* 0x00000006ac2c723c */ /* 0x040fee000000182c */
[----:B------:R-:W-:Y:S01]  /*2970*/  IADD3 R6, R180, -0x1, RZ ;  /* 0xffffffffb4067810 */ /* 0x000fe20007ffe0ff */
[----:B------:R-:W-:Y:S03]  /*2980*/  HMMA.16816.F32 R8, R172, R176, R8 ;  /* 0x000000b0ac08723c */ /* 0x000fe60000001808 */
[----:B------:R-:W-:-:S05]  /*2990*/  ISETP.GT.AND P0, PT, R6, R237, PT ;  /* 0x000000ed0600720c */ /* 0x000fca0003f04270 */
[----:B------:R-:W-:Y:S01]  /*29a0*/  HMMA.16816.F32 R168, R172, R178, R168 ;  /* 0x000000b2aca8723c */ /* 0x000fe200000018a8 */
[----:B------:R-:W-:Y:S07]  /*29b0*/  LDSM.16.M88.4 R172, [R231+0x7800] ;  /* 0x00780000e7ac783b */ /* 0x000fee0000000200 */
        /* <DEDUP_REMOVED lines=8> */
[----:B------:R-:W-:Y:S07]  /*2a40*/  LDSM.16.M88.4 R148, [R231+0x6000] ;  /* 0x00600000e794783b */ /* 0x000fee0000000200 */
[C---:B----4-:R-:W-:Y:S08]  /*2a50*/  HMMA.16816.F32 R92, R60.reuse, R144, R92 ;  /* 0x000000903c5c723c */ /* 0x050ff0000000185c */
[C---:B------:R-:W-:Y:S01]  /*2a60*/  HMMA.16816.F32 R88, R60.reuse, R146, R88 ;  /* 0x000000923c58723c */ /* 0x040fe20000001858 */
[----:B------:R-:W3:Y:S07]  /*2a70*/  LDSM.16.M88.4 R144, [R231+0x4800] ;  /* 0x00480000e790783b */ /* 0x000eee0000000200 */
[C---:B-----5:R-:W-:Y:S08]  /*2a80*/  HMMA.16816.F32 R84, R60.reuse, R140, R84 ;  /* 0x0000008c3c54723c */ /* 0x060ff00000001854 */
[C---:B------:R-:W-:Y:S01]  /*2a90*/  HMMA.16816.F32 R80, R60.reuse, R142, R80 ;  /* 0x0000008e3c50723c */ /* 0x040fe20000001850 */
[----:B------:R-:W4:Y:S07]  /*2aa0*/  LDSM.16.M88.4 R140, [R231+0x6800] ;  /* 0x00680000e78c783b */ /* 0x000f2e0000000200 */
[C---:B------:R-:W-:Y:S07]  /*2ab0*/  HMMA.16816.F32 R128, R60.reuse, R166, R128 ;  /* 0x000000a63c80723c */ /* 0x040fee0000001880 */
[----:B------:R-:W-:Y:S01]  /*2ac0*/  IMAD.IADD R166, R0, 0x1, R231 ;  /* 0x0000000100a67824 */ /* 0x000fe200078e02e7 */
[----:B-1----:R-:W-:Y:S01]  /*2ad0*/  HMMA.16816.F32 R68, R60, R156, R68 ;  /* 0x0000009c3c44723c */ /* 0x002fe20000001844 */
[----:B------:R-:W-:-:S03]  /*2ae0*/  LOP3.LUT R0, R186, 0xffffffe0, RZ, 0xc0, !PT ;  /* 0xffffffe0ba007812 */ /* 0x000fc600078ec0ff */
[----:B------:R-:W-:Y:S02]  /*2af0*/  LDSM.16.M88.4 R176, [R166] ;  /* 0x00000000a6b0783b */ /* 0x000fe40000000200 */
[----:B------:R-:W-:Y:S02]  /*2b00*/  IMAD.IADD R0, R187, 0x1, -R0 ;  /* 0x00000001bb007824 */ /* 0x000fe400078e0a00 */
[----:B------:R-:W-:Y:S01]  /*2b10*/  HMMA.16816.F32 R64, R60, R158, R64 ;  /* 0x0000009e3c40723c */ /* 0x000fe20000001840 */
[----:B------:R-:W1:Y:S02]  /*2b20*/  LDSM.16.M88.4 R156, [R230] ;  /* 0x00000000e69c783b */ /* 0x000e640000000200 */
[----:B------:R-:W-:-:S04]  /*2b30*/  SHF.R.S32.HI R246, RZ, 0x1f, R0 ;  /* 0x0000001ffff67819 */ /* 0x000fc80000011400 */
[----:B------:R-:W-:Y:S01]  /*2b40*/  LEA.HI R246, R246, R0, RZ, 0x2 ;  /* 0x00000000f6f67211 */ /* 0x000fe200078f10ff */
[----:B--2---:R-:W-:Y:S01]  /*2b50*/  HMMA.16816.F32 R16, R60, R136, R16 ;  /* 0x000000883c10723c */ /* 0x004fe20000001810 */
[----:B------:R-:W-:Y:S02]  /*2b60*/  IMAD R0, R184, 0x10, R188 ;  /* 0x00000010b8007824 */ /* 0x000fe400078e02bc */
[----:B------:R-:W-:-:S04]  /*2b70*/  SHF.R.S32.HI R246, RZ, 0x2, R246 ;  /* 0x00000002fff67819 */ /* 0x000fc800000114f6 */
[----:B------:R-:W-:Y:S01]  /*2b80*/  IADD3 R0, R0, 0x1, R246 ;  /* 0x0000000100007810 */ /* 0x000fe20007ffe0f6 */
[----:B------:R-:W-:Y:S01]  /*2b90*/  HMMA.16816.F32 R12, R60, R138, R12 ;  /* 0x0000008a3c0c723c */ /* 0x000fe2000000180c */
[----:B------:R-:W2:Y:S02]  /*2ba0*/  LDSM.16.M88.4 R136, [R166+0x800] ;  /* 0x00080000a688783b */ /* 0x000ea40000000200 */
[----:B------:R-:W-:Y:S01]  /*2bb0*/  IADD3 R167, R185, -c[0x0][0x214], R0 ;  /* 0x80008500b9a77a10 */ /* 0x000fe20007ffe000 */
[----:B------:R-:W-:-:S03]  /*2bc0*/  IMAD.SHL.U32 R0, R6, 0x100, RZ ;  /* 0x0000010006007824 */ /* 0x000fc600078e00ff */
[----:B------:R-:W-:Y:S01]  /*2bd0*/  IADD3 R167, R167, c[0x0][0x2e8], RZ ;  /* 0x0000ba00a7a77a10 */ /* 0x000fe20007ffe0ff */
[----:B------:R-:W-:Y:S01]  /*2be0*/  HMMA.16816.F32 R132, R60, R164, R132 ;  /* 0x000000a43c84723c */ /* 0x000fe20000001884 */
[----:B------:R-:W-:-:S04]  /*2bf0*/  LOP3.LUT R2, R0, 0x6, R2, 0xf8, !PT ;  /* 0x0000000600027812 */ /* 0x000fc800078ef802 */
[C---:B------:R-:W-:Y:S02]  /*2c00*/  LOP3.LUT R7, R2.reuse, 0x1, RZ, 0xfc, !PT ;  /* 0x0000000102077812 */ /* 0x040fe400078efcff */
[----:B------:R-:W-:Y:S01]  /*2c10*/  LOP3.LUT R6, R2, 0x8, RZ, 0xfc, !PT ;  /* 0x0000000802067812 */ /* 0x000fe200078efcff */
        /* <DEDUP_REMOVED lines=8> */
[C---:B----4-:R-:W-:Y:S07]  /*2ca0*/  HMMA.16816.F32 R24, R60.reuse, R140, R24 ;  /* 0x0000008c3c18723c */ /* 0x050fee0000001818 */
[C---:B------:R-:W-:Y:S01]  /*2cb0*/  IADD3 R140, R167.reuse, 0x8, RZ ;  /* 0x00000008a78c7810 */ /* 0x040fe20007ffe0ff */
[----:B------:R-:W-:Y:S01]  /*2cc0*/  HMMA.16816.F32 R20, R60, R142, R20 ;  /* 0x0000008e3c14723c */ /* 0x000fe20000001814 */
[----:B------:R-:W-:-:S02]  /*2cd0*/  IMNMX R167, R167, R185, PT ;  /* 0x000000b9a7a77217 */ /* 0x000fc40003800200 */
[----:B------:R-:W-:Y:S02]  /*2ce0*/  IMNMX R5, R140, R185, PT ;  /* 0x000000b98c057217 */ /* 0x000fe40003800200 */
[C---:B------:R-:W-:Y:S01]  /*2cf0*/  ISETP.GE.AND P2, PT, R7.reuse, R167, PT ;  /* 0x000000a70700720c */ /* 0x040fe20003f46270 */
[----:B------:R-:W3:Y:S01]  /*2d00*/  LDSM.16.M88.4 R140, [R166+0x1800] ;  /* 0x00180000a68c783b */ /* 0x000ee20000000200 */
[-C--:B------:R-:W-:Y:S01]  /*2d10*/  ISETP.GE.AND P1, PT, R7, R5.reuse, PT ;  /* 0x000000050700720c */ /* 0x080fe20003f26270 */
[----:B------:R-:W-:Y:S01]  /*2d20*/  HMMA.16816.F32 R8, R60, R172, R8 ;  /* 0x000000ac3c08723c */ /* 0x000fe20000001808 */
[C---:B------:R-:W-:Y:S02]  /*2d30*/  ISETP.GE.AND P3, PT, R2.reuse, R5, PT ;  /* 0x000000050200720c */ /* 0x040fe40003f66270 */
[----:B------:R-:W-:Y:S02]  /*2d40*/  LOP3.LUT R7, R2, 0x9, RZ, 0xfc, !PT ;  /* 0x0000000902077812 */ /* 0x000fe400078efcff */
[----:B------:R-:W-:-:S02]  /*2d50*/  ISETP.GE.AND P5, PT, R6, R167, PT ;  /* 0x000000a70600720c */ /* 0x000fc40003fa6270 */
[----:B------:R-:W-:Y:S01]  /*2d60*/  ISETP.GE.AND P4, PT, R6, R5, PT ;  /* 0x000000050600720c */ /* 0x000fe20003f86270 */
[----:B------:R-:W-:Y:S01]  /*2d70*/  HMMA.16816.F32 R168, R60, R174, R168 ;  /* 0x000000ae3ca8723c */ /* 0x000fe200000018a8 */
[----:B------:R-:W4:Y:S07]  /*2d80*/  LDSM.16.M88.4 R60, [R166+0x1000] ;  /* 0x00100000a63c783b */ /* 0x000f2e0000000200 */
[C---:B-1----:R-:W-:Y:S08]  /*2d90*/  HMMA.16816.F32 R132, R156.reuse, R176, R132 ;  /* 0x000000b09c84723c */ /* 0x042ff00000001884 */
[C---:B------:R-:W-:Y:S08]  /*2da0*/  HMMA.16816.F32 R128, R156.reuse, R178, R128 ;  /* 0x000000b29c80723c */ /* 0x040ff00000001880 */
[C---:B--2---:R-:W-:Y:S08]  /*2db0*/  HMMA.16816.F32 R124, R156.reuse, R136, R124 ;  /* 0x000000889c7c723c */ /* 0x044ff0000000187c */
[----:B------:R-:W-:Y:S01]  /*2dc0*/  HMMA.16816.F32 R120, R156, R138, R120 ;  /* 0x0000008a9c78723c */ /* 0x000fe20000001878 */
[----:B------:R-:W-:-:S02]  /*2dd0*/  FSEL R6, R134, -INF , !P3 ;  /* 0xff80000086067808 */ /* 0x000fc40005800000 */
[----:B------:R-:W-:Y:S02]  /*2de0*/  FSEL R211, R133, -INF , !P2 ;  /* 0xff80000085d37808 */ /* 0x000fe40005000000 */
[C---:B------:R-:W-:Y:S02]  /*2df0*/  ISETP.GE.AND P3, PT, R7.reuse, R167, PT ;  /* 0x000000a70700720c */ /* 0x040fe40003f66270 */
[----:B------:R-:W-:Y:S01]  /*2e00*/  ISETP.GE.AND P2, PT, R7, R5, PT ;  /* 0x000000050700720c */ /* 0x000fe20003f46270 */
[----:B---3--:R-:W-:Y:S01]  /*2e10*/  HMMA.16816.F32 R108, R156, R140, R108 ;  /* 0x0000008c9c6c723c */ /* 0x008fe2000000186c */
[C---:B------:R-:W-:Y:S02]  /*2e20*/  LOP3.LUT R7, R2.reuse, 0x10, RZ, 0xfc, !PT ;  /* 0x0000001002077812 */ /* 0x040fe400078efcff */
[----:B------:R-:W-:Y:S02]  /*2e30*/  LOP3.LUT R133, R2, 0x11, RZ, 0xfc, !PT ;  /* 0x0000001102857812 */ /* 0x000fe400078efcff */
[----:B------:R-:W-:-:S02]  /*2e40*/  FSEL R226, R135, -INF , !P1 ;  /* 0xff80000087e27808 */ /* 0x000fc40004800000 */
[----:B------:R-:W-:Y:S01]  /*2e50*/  FSEL R228, R128, -INF , !P5 ;  /* 0xff80000080e47808 */ /* 0x000fe20006800000 */
[C---:B----4-:R-:W-:Y:S01]  /*2e60*/  HMMA.16816.F32 R116, R156.reuse, R60, R116 ;  /* 0x0000003c9c74723c */ /* 0x050fe20000001874 */
[C---:B------:R-:W-:Y:S02]  /*2e70*/  ISETP.GE.AND P1, PT, R7.reuse, R167, PT ;  /* 0x000000a70700720c */ /* 0x040fe40003f26270 */
[----:B------:R-:W-:Y:S02]  /*2e80*/  ISETP.GE.AND P5, PT, R7, R5, PT ;  /* 0x000000050700720c */ /* 0x000fe40003fa6270 */
[----:B------:R-:W-:Y:S02]  /*2e90*/  FSEL R7, R130, -INF , !P4 ;  /* 0xff80000082077808 */ /* 0x000fe40006000000 */
[----:B------:R-:W-:Y:S01]  /*2ea0*/  ISETP.GE.AND P4, PT, R133, R167, PT ;  /* 0x000000a78500720c */ /* 0x000fe20003f86270 */
[----:B------:R-:W-:Y:S01]  /*2eb0*/  HMMA.16816.F32 R112, R156, R62, R112 ;  /* 0x0000003e9c70723c */ /* 0x000fe20000001870 */
[----:B------:R-:W-:-:S02]  /*2ec0*/  LOP3.LUT R128, R2, 0x18, RZ, 0xfc, !PT ;  /* 0x0000001802807812 */ /* 0x000fc400078efcff */
[----:B------:R-:W-:Y:S02]  /*2ed0*/  LOP3.LUT R60, R2, 0x19, RZ, 0xfc, !PT ;  /* 0x00000019023c7812 */ /* 0x000fe400078efcff */
[----:B------:R-:W-:Y:S02]  /*2ee0*/  FSEL R227, R129, -INF , !P3 ;  /* 0xff80000081e37808 */ /* 0x000fe40005800000 */
[----:B------:R-:W-:Y:S01]  /*2ef0*/  FSEL R210, R131, -INF , !P2 ;  /* 0xff80000083d27808 */ /* 0x000fe20005000000 */
[----:B------:R-:W-:Y:S01]  /*2f00*/  HMMA.16816.F32 R104, R156, R142, R104 ;  /* 0x0000008e9c68723c */ /* 0x000fe20000001868 */
[----:B------:R-:W-:Y:S02]  /*2f10*/  FSEL R209, R124, -INF , !P1 ;  /* 0xff8000007cd17808 */ /* 0x000fe40004800000 */
[----:B------:R-:W-:Y:S02]  /*2f20*/  FSEL R206, R126, -INF , !P5 ;  /* 0xff8000007ece7808 */ /* 0x000fe40006800000 */
[----:B------:R-:W-:-:S02]  /*2f30*/  FSEL R208, R125, -INF , !P4 ;  /* 0xff8000007dd07808 */ /* 0x000fc40006000000 */
[----:B------:R-:W-:Y:S02]  /*2f40*/  ISETP.GE.AND P3, PT, R133, R5, PT ;  /* 0x000000058500720c */ /* 0x000fe40003f66270 */
[C---:B------:R-:W-:Y:S02]  /*2f50*/  ISETP.GE.AND P2, PT, R128.reuse, R167, PT ;  /* 0x000000a78000720c */ /* 0x040fe40003f46270 */
[----:B------:R-:W-:Y:S02]  /*2f60*/  ISETP.GE.AND P1, PT, R128, R5, PT ;  /* 0x000000058000720c */ /* 0x000fe40003f26270 */
[C---:B------:R-:W-:Y:S01]  /*2f70*/  ISETP.GE.AND P5, PT, R60.reuse, R167, PT ;  /* 0x000000a73c00720c */ /* 0x040fe20003fa6270 */
[----:B------:R-:W1:Y:S01]  /*2f80*/  LDSM.16.M88.4 R128, [R166+0x2000] ;  /* 0x00200000a680783b */ /* 0x000e620000000200 */
[----:B------:R-:W-:Y:S02]  /*2f90*/  ISETP.GE.AND P4, PT, R60, R5, PT ;  /* 0x000000053c00720c */ /* 0x000fe40003f86270 */
[----:B------:R-:W-:-:S02]  /*2fa0*/  LOP3.LUT R60, R2, 0x20, RZ, 0xfc, !PT ;  /* 0x00000020023c7812 */ /* 0x000fc400078efcff */
[----:B------:R-:W-:Y:S02]  /*2fb0*/  FSEL R205, R127, -INF , !P3 ;  /* 0xff8000007fcd7808 */ /* 0x000fe40005800000 */
[----:B------:R-:W-:Y:S02]  /*2fc0*/  FSEL R207, R120, -INF , !P2 ;  /* 0xff80000078cf7808 */ /* 0x000fe40005000000 */
[C---:B------:R-:W-:Y:S02]  /*2fd0*/  ISETP.GE.AND P3, PT, R60.reuse, R167, PT ;  /* 0x000000a73c00720c */ /* 0x040fe40003f66270 */
[----:B------:R-:W-:Y:S02]  /*2fe0*/  ISETP.GE.AND P2, PT, R60, R5, PT ;  /* 0x000000053c00720c */ /* 0x000fe40003f46270 */
[C---:B------:R-:W-:Y:S02]  /*2ff0*/  LOP3.LUT R61, R2.reuse, 0x21, RZ, 0xfc, !PT ;  /* 0x00000021023d7812 */ /* 0x040fe400078efcff */
[----:B------:R-:W-:-:S02]  /*3000*/  LOP3.LUT R60, R2, 0x28, RZ, 0xfc, !PT ;  /* 0x00000028023c7812 */ /* 0x000fc400078efcff */
        /* <DEDUP_REMOVED lines=8> */
[----:B------:R-:W2:Y:S01]  /*3090*/  LDSM.16.M88.4 R60, [R166+0x2800] ;  /* 0x00280000a63c783b */ /* 0x000ea20000000200 */
[----:B------:R-:W-:Y:S02]  /*30a0*/  FSEL R125, R118, -INF , !P2 ;  /* 0xff800000767d7808 */ /* 0x000fe40005000000 */
[C---:B------:R-:W-:Y:S02]  /*30b0*/  LOP3.LUT R121, R2.reuse, 0x29, RZ, 0xfc, !PT ;  /* 0x0000002902797812 */ /* 0x040fe400078efcff */
[----:B------:R-:W-:Y:S01]  /*30c0*/  FSEL R118, R117, -INF , !P1 ;  /* 0xff80000075767808 */ /* 0x000fe20004800000 */
[----:B-1----:R-:W-:Y:S01]  /*30d0*/  HMMA.16816.F32 R100, R156, R128, R100 ;  /* 0x000000809c64723c */ /* 0x002fe20000001864 */
[----:B------:R-:W-:-:S02]  /*30e0*/  LOP3.LUT R116, R2, 0x30, RZ, 0xfc, !PT ;  /* 0x0000003002747812 */ /* 0x000fc400078efcff */
[----:B------:R-:W-:Y:S02]  /*30f0*/  LOP3.LUT R117, R2, 0x31, RZ, 0xfc, !PT ;  /* 0x0000003102757812 */ /* 0x000fe400078efcff */
[----:B------:R-:W-:Y:S02]  /*3100*/  FSEL R126, R119, -INF , !P5 ;  /* 0xff800000777e7808 */ /* 0x000fe40006800000 */
[----:B------:R-:W-:Y:S01]  /*3110*/  FSEL R123, R112, -INF , !P4 ;  /* 0xff800000707b7808 */ /* 0x000fe20006000000 */
[----:B------:R-:W-:Y:S01]  /*3120*/  HMMA.16816.F32 R96, R156, R130, R96 ;  /* 0x000000829c60723c */ /* 0x000fe20000001860 */
[C---:B------:R-:W-:Y:S02]  /*3130*/  ISETP.GE.AND P2, PT, R121.reuse, R167, PT ;  /* 0x000000a77900720c */ /* 0x040fe40003f46270 */
[----:B------:R-:W-:Y:S02]  /*3140*/  ISETP.GE.AND P1, PT, R121, R5, PT ;  /* 0x000000057900720c */ /* 0x000fe40003f26270 */
[----:B------:R-:W-:-:S02]  /*3150*/  ISETP.GE.AND P5, PT, R116, R167, PT ;  /* 0x000000a77400720c */ /* 0x000fc40003fa6270 */
[----:B------:R-:W-:Y:S02]  /*3160*/  FSEL R127, R114, -INF , !P3 ;  /* 0xff800000727f7808 */ /* 0x000fe40005800000 */
[----:B------:R-:W-:Y:S02]  /*3170*/  LOP3.LUT R112, R2, 0x38, RZ, 0xfc, !PT ;  /* 0x0000003802707812 */ /* 0x000fe400078efcff */
[----:B------:R-:W-:Y:S02]  /*3180*/  ISETP.GE.AND P3, PT, R117, R167, PT ;  /* 0x000000a77500720c */ /* 0x000fe40003f66270 */
[----:B------:R-:W-:Y:S02]  /*3190*/  FSEL R124, R113, -INF , !P2 ;  /* 0xff800000717c7808 */ /* 0x000fe40005000000 */
[----:B------:R-:W-:Y:S02]  /*31a0*/  FSEL R128, R115, -INF , !P1 ;  /* 0xff80000073807808 */ /* 0x000fe40004800000 */
[----:B------:R-:W-:-:S02]  /*31b0*/  FSEL R201, R108, -INF , !P5 ;  /* 0xff8000006cc97808 */ /* 0x000fc40006800000 */
[-C--:B------:R-:W-:Y:S02]  /*31c0*/  ISETP.GE.AND P4, PT, R116, R5.reuse, PT ;  /* 0x000000057400720c */ /* 0x080fe40003f86270 */
[----:B------:R-:W-:Y:S02]  /*31d0*/  ISETP.GE.AND P2, PT, R117, R5, PT ;  /* 0x000000057500720c */ /* 0x000fe40003f46270 */
[C---:B------:R-:W-:Y:S01]  /*31e0*/  ISETP.GE.AND P1, PT, R112.reuse, R167, PT ;  /* 0x000000a77000720c */ /* 0x040fe20003f26270 */
[----:B--2---:R-:W-:Y:S01]  /*31f0*/  HMMA.16816.F32 R92, R156, R60, R92 ;  /* 0x0000003c9c5c723c */ /* 0x004fe2000000185c */
[----:B------:R-:W-:Y:S02]  /*3200*/  ISETP.GE.AND P5, PT, R112, R5, PT ;  /* 0x000000057000720c */ /* 0x000fe40003fa6270 */
[----:B------:R-:W-:Y:S01]  /*3210*/  FSEL R199, R109, -INF , !P3 ;  /* 0xff8000006dc77808 */ /* 0x000fe20005800000 */
[----:B------:R-:W1:Y:S01]  /*3220*/  LDSM.16.M88.4 R112, [R166+0x3000] ;  /* 0x00300000a670783b */ /* 0x000e620000000200 */
[----:B------:R-:W-:-:S02]  /*3230*/  LOP3.LUT R116, R2, 0x39, RZ, 0xfc, !PT ;  /* 0x0000003902747812 */ /* 0x000fc400078efcff */
[C---:B------:R-:W-:Y:S01]  /*3240*/  LOP3.LUT R108, R2.reuse, 0x40, RZ, 0xfc, !PT ;  /* 0x00000040026c7812 */ /* 0x040fe200078efcff */
[----:B------:R-:W-:Y:S01]  /*3250*/  HMMA.16816.F32 R88, R156, R62, R88 ;  /* 0x0000003e9c58723c */ /* 0x000fe20000001858 */
[----:B------:R-:W-:Y:S02]  /*3260*/  LOP3.LUT R109, R2, 0x41, RZ, 0xfc, !PT ;  /* 0x00000041026d7812 */ /* 0x000fe400078efcff */
        /* <DEDUP_REMOVED lines=8> */
[----:B------:R-:W-:Y:S02]  /*32f0*/  ISETP.GE.AND P5, PT, R109, R167, PT ;  /* 0x000000a76d00720c */ /* 0x000fe40003fa6270 */
[----:B------:R-:W-:-:S02]  /*3300*/  LOP3.LUT R104, R2, 0x48, RZ, 0xfc, !PT ;  /* 0x0000004802687812 */ /* 0x000fc400078efcff */
[----:B------:R-:W-:Y:S02]  /*3310*/  LOP3.LUT R60, R2, 0x49, RZ, 0xfc, !PT ;  /* 0x00000049023c7812 */ /* 0x000fe400078efcff */
[----:B------:R-:W-:Y:S02]  /*3320*/  FSEL R133, R105, -INF , !P4 ;  /* 0xff80000069857808 */ /* 0x000fe40006000000 */
[----:B------:R-:W-:Y:S02]  /*3330*/  FSEL R137, R107, -INF , !P3 ;  /* 0xff8000006b897808 */ /* 0x000fe40005800000 */
[----:B------:R-:W-:Y:S02]  /*3340*/  FSEL R143, R100, -INF , !P2 ;  /* 0xff800000648f7808 */ /* 0x000fe40005000000 */
[----:B------:R-:W-:Y:S02]  /*3350*/  FSEL R146, R102, -INF , !P1 ;  /* 0xff80000066927808 */ /* 0x000fe40004800000 */
[----:B------:R-:W-:-:S02]  /*3360*/  FSEL R142, R101, -INF , !P5 ;  /* 0xff800000658e7808 */ /* 0x000fc40006800000 */
[----:B------:R-:W-:Y:S01]  /*3370*/  ISETP.GE.AND P4, PT, R109, R5, PT ;  /* 0x000000056d00720c */ /* 0x000fe20003f86270 */
[C---:B-1----:R-:W-:Y:S01]  /*3380*/  HMMA.16816.F32 R84, R156.reuse, R112, R84 ;  /* 0x000000709c54723c */ /* 0x042fe20000001854 */
[C---:B------:R-:W-:Y:S02]  /*3390*/  ISETP.GE.AND P3, PT, R104.reuse, R167, PT ;  /* 0x000000a76800720c */ /* 0x040fe40003f66270 */
[----:B------:R-:W-:Y:S02]  /*33a0*/  ISETP.GE.AND P2, PT, R104, R5, PT ;  /* 0x000000056800720c */ /* 0x000fe40003f46270 */
[C---:B------:R-:W-:Y:S01]  /*33b0*/  ISETP.GE.AND P1, PT, R60.reuse, R167, PT ;  /* 0x000000a73c00720c */ /* 0x040fe20003f26270 */
[----:B------:R-:W1:Y:S01]  /*33c0*/  LDSM.16.M88.4 R104, [R166+0x3800] ;  /* 0x00380000a668783b */ /* 0x000e620000000200 */
[----:B------:R-:W-:Y:S01]  /*33d0*/  ISETP.GE.AND P5, PT, R60, R5, PT ;  /* 0x000000053c00720c */ /* 0x000fe20003fa6270 */
[----:B------:R-:W-:Y:S01]  /*33e0*/  HMMA.16816.F32 R80, R156, R114, R80 ;  /* 0x000000729c50723c */ /* 0x000fe20000001850 */
        /* <DEDUP_REMOVED lines=16> */
[----:B------:R-:W-:Y:S02]  /*34f0*/  LOP3.LUT R96, R2, 0x59, RZ, 0xfc, !PT ;  /* 0x0000005902607812 */ /* 0x000fe400078efcff */
[----:B------:R-:W-:Y:S02]  /*3500*/  FSEL R198, R94, -INF , !P3 ;  /* 0xff8000005ec67808 */ /* 0x000fe40005800000 */
[----:B------:R-:W-:Y:S02]  /*3510*/  ISETP.GE.AND P3, PT, R96, R167, PT ;  /* 0x000000a76000720c */ /* 0x000fe40003f66270 */
[----:B------:R-:W-:Y:S01]  /*3520*/  FSEL R150, R93, -INF , !P2 ;  /* 0xff8000005d967808 */ /* 0x000fe20005000000 */
[----:B-1----:R-:W-:Y:S01]  /*3530*/  HMMA.16816.F32 R72, R156, R106, R72 ;  /* 0x0000006a9c48723c */ /* 0x002fe20000001848 */
[----:B------:R-:W-:-:S02]  /*3540*/  LOP3.LUT R92, R2, 0x60, RZ, 0xfc, !PT ;  /* 0x00000060025c7812 */ /* 0x000fc400078efcff */
[----:B------:R-:W-:Y:S02]  /*3550*/  LOP3.LUT R93, R2, 0x61, RZ, 0xfc, !PT ;  /* 0x00000061025d7812 */ /* 0x000fe400078efcff */
[----:B------:R-:W-:Y:S02]  /*3560*/  FSEL R196, R95, -INF , !P1 ;  /* 0xff8000005fc47808 */ /* 0x000fe40004800000 */
[----:B------:R-:W-:Y:S02]  /*3570*/  FSEL R154, R88, -INF , !P5 ;  /* 0xff800000589a7808 */ /* 0x000fe40006800000 */
[----:B------:R-:W-:Y:S02]  /*3580*/  FSEL R197, R90, -INF , !P4 ;  /* 0xff8000005ac57808 */ /* 0x000fe40006000000 */
[----:B------:R-:W-:Y:S02]  /*3590*/  FSEL R155, R89, -INF , !P3 ;  /* 0xff800000599b7808 */ /* 0x000fe40005800000 */
[----:B------:R-:W-:-:S02]  /*35a0*/  ISETP.GE.AND P1, PT, R92, R167, PT ;  /* 0x000000a75c00720c */ /* 0x000fc40003f26270 */
[----:B------:R-:W-:Y:S02]  /*35b0*/  ISETP.GE.AND P5, PT, R92, R5, PT ;  /* 0x000000055c00720c */ /* 0x000fe40003fa6270 */
[C---:B------:R-:W-:Y:S02]  /*35c0*/  ISETP.GE.AND P4, PT, R93.reuse, R167, PT ;  /* 0x000000a75d00720c */ /* 0x040fe40003f86270 */
[-C--:B------:R-:W-:Y:S02]  /*35d0*/  ISETP.GE.AND P3, PT, R93, R5.reuse, PT ;  /* 0x000000055d00720c */ /* 0x080fe40003f66270 */
[----:B------:R-:W-:Y:S01]  /*35e0*/  HMMA.16816.F32 R92, R156, R104, R76 ;  /* 0x000000689c5c723c */ /* 0x000fe2000000184c */
[----:B------:R-:W-:Y:S01]  /*35f0*/  ISETP.GE.AND P2, PT, R96, R5, PT ;  /* 0x000000056000720c */ /* 0x000fe20003f46270 */
[----:B------:R-:W1:Y:S01]  /*3600*/  LDSM.16.M88.4 R76, [R166+0x4800] ;  /* 0x00480000a64c783b */ /* 0x000e620000000200 */
[----:B------:R-:W-:Y:S02]  /*3610*/  LOP3.LUT R88, R2, 0x68, RZ, 0xfc, !PT ;  /* 0x0000006802587812 */ /* 0x000fe400078efcff */
[----:B------:R-:W-:-:S02]  /*3620*/  FSEL R195, R91, -INF , !P2 ;  /* 0xff8000005bc37808 */ /* 0x000fc40005000000 */
[----:B------:R-:W-:Y:S02]  /*3630*/  FSEL R194, R84, -INF , !P1 ;  /* 0xff80000054c27808 */ /* 0x000fe40004800000 */
[C---:B------:R-:W-:Y:S01]  /*3640*/  ISETP.GE.AND P2, PT, R88.reuse, R167, PT ;  /* 0x000000a75800720c */ /* 0x040fe20003f46270 */
[C---:B--2---:R-:W-:Y:S01]  /*3650*/  HMMA.16816.F32 R160, R156.reuse, R60, R68 ;  /* 0x0000003c9ca0723c */ /* 0x044fe20000001844 */
[----:B------:R-:W-:Y:S01]  /*3660*/  ISETP.GE.AND P1, PT, R88, R5, PT ;  /* 0x000000055800720c */ /* 0x000fe20003f26270 */
[----:B------:R-:W2:Y:S01]  /*3670*/  LDSM.16.M88.4 R68, [R166+0x5000] ;  /* 0x00500000a644783b */ /* 0x000ea20000000200 */
[----:B------:R-:W-:Y:S02]  /*3680*/  FSEL R192, R85, -INF , !P4 ;  /* 0xff80000055c07808 */ /* 0x000fe40006000000 */
[C---:B------:R-:W-:Y:S02]  /*3690*/  LOP3.LUT R89, R2.reuse, 0x69, RZ, 0xfc, !PT ;  /* 0x0000006902597812 */ /* 0x040fe400078efcff */
[C---:B------:R-:W-:Y:S01]  /*36a0*/  LOP3.LUT R84, R2.reuse, 0x70, RZ, 0xfc, !PT ;  /* 0x0000007002547812 */ /* 0x040fe200078efcff */
[----:B------:R-:W-:Y:S01]  /*36b0*/  HMMA.16816.F32 R64, R156, R62, R64 ;  /* 0x0000003e9c40723c */ /* 0x000fe20000001840 */
[----:B------:R-:W-:-:S02]  /*36c0*/  LOP3.LUT R85, R2, 0x71, RZ, 0xfc, !PT ;  /* 0x0000007102557812 */ /* 0x000fc400078efcff */
[----:B------:R-:W-:Y:S02]  /*36d0*/  FSEL R175, R86, -INF , !P5 ;  /* 0xff80000056af7808 */ /* 0x000fe40006800000 */
[----:B------:R-:W-:Y:S02]  /*36e0*/  FSEL R193, R80, -INF , !P2 ;  /* 0xff80000050c17808 */ /* 0x000fe40005000000 */
[----:B------:R-:W-:Y:S02]  /*36f0*/  FSEL R178, R82, -INF , !P1 ;  /* 0xff80000052b27808 */ /* 0x000fe40004800000 */
[C---:B------:R-:W-:Y:S02]  /*3700*/  ISETP.GE.AND P5, PT, R89.reuse, R167, PT ;  /* 0x000000a75900720c */ /* 0x040fe40003fa6270 */
[-C--:B------:R-:W-:Y:S02]  /*3710*/  ISETP.GE.AND P4, PT, R89, R5.reuse, PT ;  /* 0x000000055900720c */ /* 0x080fe40003f86270 */
[----:B------:R-:W-:-:S02]  /*3720*/  ISETP.GE.AND P2, PT, R84, R5, PT ;  /* 0x000000055400720c */ /* 0x000fc40003f46270 */
[----:B------:R-:W-:Y:S02]  /*3730*/  ISETP.GE.AND P1, PT, R85, R167, PT ;  /* 0x000000a75500720c */ /* 0x000fe40003f26270 */
[C---:B------:R-:W-:Y:S02]  /*3740*/  LOP3.LUT R80, R2.reuse, 0x78, RZ, 0xfc, !PT ;  /* 0x0000007802507812 */ /* 0x040fe400078efcff */
[----:B------:R-:W-:Y:S02]  /*3750*/  LOP3.LUT R60, R2, 0x79, RZ, 0xfc, !PT ;  /* 0x00000079023c7812 */ /* 0x000fe400078efcff */
[----:B------:R-:W-:Y:S02]  /*3760*/  FSEL R191, R81, -INF , !P5 ;  /* 0xff80000051bf7808 */ /* 0x000fe40006800000 */
[----:B------:R-:W-:Y:S01]  /*3770*/  FSEL R190, R83, -INF , !P4 ;  /* 0xff80000053be7808 */ /* 0x000fe20006000000 */
[----:B-1----:R-:W-:Y:S01]  /*3780*/  HMMA.16816.F32 R56, R156, R76, R56 ;  /* 0x0000004c9c38723c */ /* 0x002fe20000001838 */
[----:B------:R-:W-:-:S02]  /*3790*/  FSEL R185, R94, -INF , !P2 ;  /* 0xff8000005eb97808 */ /* 0x000fc40005000000 */
[----:B------:R-:W-:Y:S02]  /*37a0*/  FSEL R188, R93, -INF , !P1 ;  /* 0xff8000005dbc7808 */ /* 0x000fe40004800000 */
[----:B------:R-:W-:Y:S02]  /*37b0*/  FSEL R176, R87, -INF , !P3 ;  /* 0xff80000057b07808 */ /* 0x000fe40005800000 */
[----:B------:R-:W-:Y:S01]  /*37c0*/  ISETP.GE.AND P5, PT, R85, R5, PT ;  /* 0x000000055500720c */ /* 0x000fe20003fa6270 */
[----:B------:R-:W-:Y:S01]  /*37d0*/  HMMA.16816.F32 R52, R156, R78, R52 ;  /* 0x0000004e9c34723c */ /* 0x000fe20000001834 */
[-C--:B------:R-:W-:Y:S02]  /*37e0*/  ISETP.GE.AND P4, PT, R80, R167.reuse, PT ;  /* 0x000000a75000720c */ /* 0x080fe40003f86270 */
[C---:B------:R-:W-:Y:S02]  /*37f0*/  ISETP.GE.AND P2, PT, R60.reuse, R167, PT ;  /* 0x000000a73c00720c */ /* 0x040fe40003f46270 */
[----:B------:R-:W-:-:S02]  /*3800*/  ISETP.GE.AND P1, PT, R60, R5, PT ;  /* 0x000000053c00720c */ /* 0x000fc40003f26270 */
[-C--:B------:R-:W-:Y:S01]  /*3810*/  ISETP.GE.AND P3, PT, R84, R167.reuse, PT ;  /* 0x000000a75400720c */ /* 0x080fe20003f66270 */
[----:B--2---:R-:W-:Y:S01]  /*3820*/  HMMA.16816.F32 R44, R156, R70, R44 ;  /* 0x000000469c2c723c */ /* 0x004fe2000000182c */
[----:B------:R-:W-:Y:S02]  /*3830*/  LOP3.LUT R60, R2, 0x80, RZ, 0xfc, !PT ;  /* 0x00000080023c7812 */ /* 0x000fe400078efcff */
[----:B------:R-:W-:Y:S02]  /*3840*/  FSEL R184, R95, -INF , !P5 ;  /* 0xff8000005fb87808 */ /* 0x000fe40006800000 */
[----:B------:R-:W-:Y:S02]  /*3850*/  FSEL R187, R72, -INF , !P4 ;  /* 0xff80000048bb7808 */ /* 0x000fe40006000000 */
[----:B------:R-:W-:Y:S02]  /*3860*/  FSEL R189, R92, -INF , !P3 ;  /* 0xff8000005cbd7808 */ /* 0x000fe40005800000 */
[----:B------:R-:W-:-:S02]  /*3870*/  ISETP.GE.AND P5, PT, R60, R167, PT ;  /* 0x000000a73c00720c */ /* 0x000fc40003fa6270 */
[-C--:B------:R-:W-:Y:S02]  /*3880*/  ISETP.GE.AND P4, PT, R60, R5.reuse, PT ;  /* 0x000000053c00720c */ /* 0x080fe40003f86270 */
[----:B------:R-:W-:Y:S02]  /*3890*/  ISETP.GE.AND P3, PT, R80, R5, PT ;  /* 0x000000055000720c */ /* 0x000fe40003f66270 */
[C---:B------:R-:W-:Y:S02]  /*38a0*/  LOP3.LUT R61, R2.reuse, 0x81, RZ, 0xfc, !PT ;  /* 0x00000081023d7812 */ /* 0x040fe400078efcff */
[----:B------:R-:W-:Y:S02]  /*38b0*/  LOP3.LUT R60, R2, 0x88, RZ, 0xfc, !PT ;  /* 0x00000088023c7812 */ /* 0x000fe400078efcff */
[----:B------:R-:W-:Y:S02]  /*38c0*/  FSEL R179, R74, -INF , !P3 ;  /* 0xff8000004ab37808 */ /* 0x000fe40005800000 */
[----:B------:R-:W-:-:S02]  /*38d0*/  FSEL R186, R73, -INF , !P2 ;  /* 0xff80000049ba7808 */ /* 0x000fc40005000000 */
[----:B------:R-:W-:Y:S02]  /*38e0*/  FSEL R177, R75, -INF , !P1 ;  /* 0xff8000004bb17808 */ /* 0x000fe40004800000 */
[----:B------:R-:W-:Y:S02]  /*38f0*/  FSEL R174, R160, -INF , !P5 ;  /* 0xff800000a0ae7808 */ /* 0x000fe40006800000 */
[C---:B------:R-:W-:Y:S02]  /*3900*/  ISETP.GE.AND P3, PT, R61.reuse, R167, PT ;  /* 0x000000a73d00720c */ /* 0x040fe40003f66270 */
[----:B------:R-:W-:Y:S02]  /*3910*/  ISETP.GE.AND P2, PT, R61, R5, PT ;  /* 0x000000053d00720c */ /* 0x000fe40003f46270 */
[C---:B------:R-:W-:Y:S02]  /*3920*/  ISETP.GE.AND P1, PT, R60.reuse, R167, PT ;  /* 0x000000a73c00720c */ /* 0x040fe40003f26270 */
[----:B------:R-:W-:-:S02]  /*3930*/  ISETP.GE.AND P5, PT, R60, R5, PT ;  /* 0x000000053c00720c */ /* 0x000fc40003fa6270 */
[----:B------:R-:W1:Y:S01]  /*3940*/  LDSM.16.M88.4 R60, [R166+0x5800] ;  /* 0x00580000a63c783b */ /* 0x000e620000000200 */
[----:B------:R-:W-:Y:S02]  /*3950*/  LOP3.LUT R72, R2, 0x89, RZ, 0xfc, !PT ;  /* 0x0000008902487812 */ /* 0x000fe400078efcff */
[----:B------:R-:W-:Y:S02]  /*3960*/  FSEL R164, R162, -INF , !P4 ;  /* 0xff800000a2a47808 */ /* 0x000fe40006000000 */
[----:B------:R-:W-:Y:S02]  /*3970*/  FSEL R173, R161, -INF , !P3 ;  /* 0xff800000a1ad7808 */ /* 0x000fe40005800000 */
[C---:B------:R-:W-:Y:S02]  /*3980*/  ISETP.GE.AND P4, PT, R72.reuse, R167, PT ;  /* 0x000000a74800720c */ /* 0x040fe40003f86270 */
[----:B------:R-:W-:Y:S02]  /*3990*/  ISETP.GE.AND P3, PT, R72, R5, PT ;  /* 0x000000054800720c */ /* 0x000fe40003f66270 */
        /* <DEDUP_REMOVED lines=10> */
[----:B------:R-:W-:Y:S01]  /*3a40*/  HMMA.16816.F32 R72, R156, R68, R48 ;  /* 0x000000449c48723c */ /* 0x000fe20000001830 */
[----:B------:R-:W2:Y:S01]  /*3a50*/  LDSM.16.M88.4 R48, [R166+0x6000] ;  /* 0x00600000a630783b */ /* 0x000ea20000000200 */
[C---:B------:R-:W-:Y:S02]  /*3a60*/  LOP3.LUT R64, R2.reuse, 0x98, RZ, 0xfc, !PT ;  /* 0x0000009802407812 */ /* 0x040fe400078efcff */
[----:B------:R-:W-:-:S02]  /*3a70*/  LOP3.LUT R65, R2, 0x99, RZ, 0xfc, !PT ;  /* 0x0000009902417812 */ /* 0x000fc400078efcff */
[----:B------:R-:W-:Y:S02]  /*3a80*/  FSEL R161, R67, -INF , !P3 ;  /* 0xff80000043a17808 */ /* 0x000fe40005800000 */
[----:B------:R-:W-:Y:S01]  /*3a90*/  FSEL R160, R56, -INF , !P2 ;  /* 0xff80000038a07808 */ /* 0x000fe20005000000 */
[C---:B-1----:R-:W-:Y:S01]  /*3aa0*/  HMMA.16816.F32 R68, R156.reuse, R60, R40 ;  /* 0x0000003c9c44723c */ /* 0x042fe20000001828 */
[----:B------:R-:W1:Y:S01]  /*3ab0*/  LDSM.16.M88.4 R40, [R166+0x6800] ;  /* 0x00680000a628783b */ /* 0x000e620000000200 */
[C---:B------:R-:W-:Y:S02]  /*3ac0*/  ISETP.GE.AND P3, PT, R64.reuse, R167, PT ;  /* 0x000000a74000720c */ /* 0x040fe40003f66270 */
[----:B------:R-:W-:Y:S02]  /*3ad0*/  ISETP.GE.AND P2, PT, R64, R5, PT ;  /* 0x000000054000720c */ /* 0x000fe40003f46270 */
[----:B------:R-:W-:Y:S02]  /*3ae0*/  FSEL R140, R58, -INF , !P1 ;  /* 0xff8000003a8c7808 */ /* 0x000fe40004800000 */
[----:B------:R-:W-:Y:S01]  /*3af0*/  FSEL R153, R57, -INF , !P5 ;  /* 0xff80000039997808 */ /* 0x000fe20006800000 */
[----:B------:R-:W-:Y:S01]  /*3b00*/  HMMA.16816.F32 R36, R156, R62, R36 ;  /* 0x0000003e9c24723c */ /* 0x000fe20000001824 */
[----:B------:R-:W-:-:S02]  /*3b10*/  ISETP.GE.AND P1, PT, R65, R167, PT ;  /* 0x000000a74100720c */ /* 0x000fc40003f26270 */
[C---:B------:R-:W-:Y:S02]  /*3b20*/  LOP3.LUT R56, R2.reuse, 0xa0, RZ, 0xfc, !PT ;  /* 0x000000a002387812 */ /* 0x040fe400078efcff */
[----:B------:R-:W-:Y:S02]  /*3b30*/  LOP3.LUT R57, R2, 0xa1, RZ, 0xfc, !PT ;  /* 0x000000a102397812 */ /* 0x000fe400078efcff */
[----:B------:R-:W-:Y:S02]  /*3b40*/  FSEL R139, R59, -INF , !P4 ;  /* 0xff8000003b8b7808 */ /* 0x000fe40006000000 */
[----:B------:R-:W-:Y:S02]  /*3b50*/  FSEL R152, R52, -INF , !P3 ;  /* 0xff80000034987808 */ /* 0x000fe40005800000 */
[----:B------:R-:W-:Y:S02]  /*3b60*/  FSEL R138, R54, -INF , !P2 ;  /* 0xff800000368a7808 */ /* 0x000fe40005000000 */
[----:B------:R-:W-:-:S02]  /*3b70*/  ISETP.GE.AND P5, PT, R65, R5, PT ;  /* 0x000000054100720c */ /* 0x000fc40003fa6270 */
[C---:B------:R-:W-:Y:S02]  /*3b80*/  ISETP.GE.AND P4, PT, R56.reuse, R167, PT ;  /* 0x000000a73800720c */ /* 0x040fe40003f86270 */
[----:B------:R-:W-:Y:S02]  /*3b90*/  ISETP.GE.AND P3, PT, R56, R5, PT ;  /* 0x000000053800720c */ /* 0x000fe40003f66270 */
[----:B------:R-:W-:Y:S02]  /*3ba0*/  ISETP.GE.AND P2, PT, R57, R167, PT ;  /* 0x000000a73900720c */ /* 0x000fe40003f46270 */
[----:B------:R-:W-:Y:S02]  /*3bb0*/  FSEL R141, R53, -INF , !P1 ;  /* 0xff800000358d7808 */ /* 0x000fe40004800000 */
[C---:B------:R-:W-:Y:S01]  /*3bc0*/  LOP3.LUT R52, R2.reuse, 0xa8, RZ, 0xfc, !PT ;  /* 0x000000a802347812 */ /* 0x040fe200078efcff */
[----:B--2---:R-:W-:Y:S01]  /*3bd0*/  HMMA.16816.F32 R28, R156, R50, R28 ;  /* 0x000000329c1c723c */ /* 0x004fe2000000181c */
[----:B------:R-:W-:-:S02]  /*3be0*/  LOP3.LUT R53, R2, 0xa9, RZ, 0xfc, !PT ;  /* 0x000000a902357812 */ /* 0x000fc400078efcff */
[----:B------:R-:W-:Y:S02]  /*3bf0*/  ISETP.GE.AND P1, PT, R57, R5, PT ;  /* 0x000000053900720c */ /* 0x000fe40003f26270 */
[----:B------:R-:W-:Y:S02]  /*3c00*/  FSEL R129, R55, -INF , !P5 ;  /* 0xff80000037817808 */ /* 0x000fe40006800000 */
[----:B------:R-:W-:Y:S01]  /*3c10*/  FSEL R58, R72, -INF , !P4 ;  /* 0xff800000483a7808 */ /* 0x000fe20006000000 */
[----:B-1----:R-:W-:Y:S01]  /*3c20*/  HMMA.16816.F32 R20, R156, R42, R20 ;  /* 0x0000002a9c14723c */ /* 0x002fe20000001814 */
[----:B------:R-:W-:Y:S02]  /*3c30*/  FSEL R56, R74, -INF , !P3 ;  /* 0xff8000004a387808 */ /* 0x000fe40005800000 */
[----:B------:R-:W-:Y:S02]  /*3c40*/  FSEL R57, R73, -INF , !P2 ;  /* 0xff80000049397808 */ /* 0x000fe40005000000 */
[----:B------:R-:W-:-:S02]  /*3c50*/  ISETP.GE.AND P5, PT, R52, R167, PT ;  /* 0x000000a73400720c */ /* 0x000fc40003fa6270 */
[----:B------:R-:W-:Y:S02]  /*3c60*/  ISETP.GE.AND P4, PT, R52, R5, PT ;  /* 0x000000053400720c */ /* 0x000fe40003f86270 */
[C---:B------:R-:W-:Y:S02]  /*3c70*/  ISETP.GE.AND P3, PT, R53.reuse, R167, PT ;  /* 0x000000a73500720c */ /* 0x040fe40003f66270 */
[----:B------:R-:W-:Y:S02]  /*3c80*/  ISETP.GE.AND P2, PT, R53, R5, PT ;  /* 0x000000053500720c */ /* 0x000fe40003f46270 */
[C---:B------:R-:W-:Y:S02]  /*3c90*/  LOP3.LUT R52, R2.reuse, 0xb0, RZ, 0xfc, !PT ;  /* 0x000000b002347812 */ /* 0x040fe400078efcff */
[----:B------:R-:W-:Y:S02]  /*3ca0*/  LOP3.LUT R53, R2, 0xb1, RZ, 0xfc, !PT ;  /* 0x000000b102357812 */ /* 0x000fe400078efcff */
        /* <DEDUP_REMOVED lines=8> */
[C---:B------:R-:W-:Y:S01]  /*3d30*/  LOP3.LUT R44, R2.reuse, 0xb8, RZ, 0xfc, !PT ;  /* 0x000000b8022c7812 */ /* 0x040fe200078efcff */
[----:B------:R-:W-:Y:S01]  /*3d40*/  HMMA.16816.F32 R52, R156, R48, R32 ;  /* 0x000000309c34723c */ /* 0x000fe20000001820 */
[----:B------:R-:W-:Y:S01]  /*3d50*/  LOP3.LUT R45, R2, 0xb9, RZ, 0xfc, !PT ;  /* 0x000000b9022d7812 */ /* 0x000fe200078efcff */
[----:B------:R-:W1:Y:S01]  /*3d60*/  LDSM.16.M88.4 R32, [R166+0x7000] ;  /* 0x00700000a620783b */ /* 0x000e620000000200 */
        /* <DEDUP_REMOVED lines=20> */
[----:B------:R-:W-:Y:S01]  /*3eb0*/  LOP3.LUT R36, R2, 0xc8, RZ, 0xfc, !PT ;  /* 0x000000c802247812 */ /* 0x000fe200078efcff */
[----:B------:R-:W-:-:S04]  /*3ec0*/  DEPBAR.LE SB0, 0x0 ;  /* 0x000080000000791a */ /* 0x000fc80000000000 */
[----:B------:R-:W-:Y:S01]  /*3ed0*/  LOP3.LUT R37, R2, 0xc9, RZ, 0xfc, !PT ;  /* 0x000000c902257812 */ /* 0x000fe200078efcff */
[C---:B-1----:R-:W-:Y:S01]  /*3ee0*/  HMMA.16816.F32 R16, R156.reuse, R32, R16 ;  /* 0x000000209c10723c */ /* 0x042fe20000001810 */
[----:B------:R-:W-:Y:S02]  /*3ef0*/  FSEL R72, R39, -INF , !P4 ;  /* 0xff80000027487808 */ /* 0x000fe40006000000 */
[----:B------:R-:W-:Y:S02]  /*3f00*/  FSEL R74, R52, -INF , !P3 ;  /* 0xff800000344a7808 */ /* 0x000fe40005800000 */
[----:B------:R-:W-:Y:S02]  /*3f10*/  FSEL R71, R54, -INF , !P2 ;  /* 0xff80000036477808 */ /* 0x000fe40005000000 */
[----:B------:R-:W-:Y:S01]  /*3f20*/  FSEL R73, R53, -INF , !P1 ;  /* 0xff80000035497808 */ /* 0x000fe20004800000 */
[----:B------:R-:W-:Y:S01]  /*3f30*/  HMMA.16816.F32 R12, R156, R34, R12 ;  /* 0x000000229c0c723c */ /* 0x000fe2000000180c */
[----:B------:R-:W-:Y:S01]  /*3f40*/  BAR.SYNC.DEFER_BLOCKING 0x0 ;  /* 0x0000000000007b1d */ /* 0x000fe20000010000 */
        /* <DEDUP_REMOVED lines=9> */
[C---:B------:R-:W-:Y:S02]  /*3fe0*/  ISETP.GE.AND P5, PT, R36.reuse, R167, PT ;  /* 0x000000a72400720c */ /* 0x040fe40003fa6270 */
[----:B------:R-:W-:Y:S02]  /*3ff0*/  ISETP.GE.AND P4, PT, R36, R5, PT ;  /* 0x000000052400720c */ /* 0x000fe40003f86270 */
[----:B------:R-:W-:Y:S01]  /*4000*/  ISETP.GE.AND P3, PT, R37, R167, PT ;  /* 0x000000a72500720c */ /* 0x000fe20003f66270 */
[----:B--2---:R-:W-:Y:S01]  /*4010*/  HMMA.16816.F32 R8, R156, R24, R8 ;  /* 0x000000189c08723c */ /* 0x004fe20000001808 */
[----:B------:R-:W-:-:S02]  /*4020*/  FSEL R77, R29, -INF , !P2 ;  /* 0xff8000001d4d7808 */ /* 0x000fc40005000000 */
[C---:B------:R-:W-:Y:S02]  /*4030*/  LOP3.LUT R28, R2.reuse, 0xd8, RZ, 0xfc, !PT ;  /* 0x000000d8021c7812 */ /* 0x040fe400078efcff */
[----:B------:R-:W-:Y:S02]  /*4040*/  LOP3.LUT R29, R2, 0xd9, RZ, 0xfc, !PT ;  /* 0x000000d9021d7812 */ /* 0x000fe400078efcff */
        /* <DEDUP_REMOVED lines=15> */
[C---:B------:R-:W-:Y:S02]  /*4140*/  ISETP.GE.AND P2, PT, R28.reuse, R167, PT ;  /* 0x000000a71c00720c */ /* 0x040fe40003f46270 */
[----:B------:R-:W-:-:S02]  /*4150*/  ISETP.GE.AND P1, PT, R28, R5, PT ;  /* 0x000000051c00720c */ /* 0x000fc40003f26270 */
[----:B------:R-:W-:Y:S02]  /*4160*/  ISETP.GE.AND P5, PT, R29, R167, PT ;  /* 0x000000a71d00720c */ /* 0x000fe40003fa6270 */
[----:B------:R-:W-:Y:S02]  /*4170*/  FSEL R85, R21, -INF , !P4 ;  /* 0xff80000015557808 */ /* 0x000fe40006000000 */
[C---:B------:R-:W-:Y:S02]  /*4180*/  LOP3.LUT R20, R2.reuse, 0xe8, RZ, 0xfc, !PT ;  /* 0x000000e802147812 */ /* 0x040fe400078efcff */
[----:B------:R-:W-:Y:S02]  /*4190*/  LOP3.LUT R21, R2, 0xe9, RZ, 0xfc, !PT ;  /* 0x000000e902157812 */ /* 0x000fe400078efcff */
[----:B------:R-:W-:Y:S02]  /*41a0*/  FSEL R89, R23, -INF , !P3 ;  /* 0xff80000017597808 */ /* 0x000fe40005800000 */
[----:B------:R-:W-:-:S02]  /*41b0*/  FSEL R92, R16, -INF , !P2 ;  /* 0xff800000105c7808 */ /* 0x000fc40005000000 */
[----:B------:R-:W-:Y:S02]  /*41c0*/  FSEL R88, R18, -INF , !P1 ;  /* 0xff80000012587808 */ /* 0x000fe40004800000 */
[----:B------:R-:W-:Y:S02]  /*41d0*/  FSEL R91, R17, -INF , !P5 ;  /* 0xff800000115b7808 */ /* 0x000fe40006800000 */
[----:B------:R-:W-:Y:S02]  /*41e0*/  ISETP.GE.AND P4, PT, R29, R5, PT ;  /* 0x000000051d00720c */ /* 0x000fe40003f86270 */
[C---:B------:R-:W-:Y:S02]  /*41f0*/  ISETP.GE.AND P3, PT, R20.reuse, R167, PT ;  /* 0x000000a71400720c */ /* 0x040fe40003f66270 */
[----:B------:R-:W-:Y:S02]  /*4200*/  ISETP.GE.AND P2, PT, R20, R5, PT ;  /* 0x000000051400720c */ /* 0x000fe40003f46270 */
[----:B------:R-:W-:-:S02]  /*4210*/  ISETP.GE.AND P1, PT, R21, R167, PT ;  /* 0x000000a71500720c */ /* 0x000fc40003f26270 */
[----:B------:R-:W-:Y:S02]  /*4220*/  ISETP.GE.AND P5, PT, R21, R5, PT ;  /* 0x000000051500720c */ /* 0x000fe40003fa6270 */
[C---:B------:R-:W-:Y:S02]  /*4230*/  LOP3.LUT R20, R2.reuse, 0xf0, RZ, 0xfc, !PT ;  /* 0x000000f002147812 */ /* 0x040fe400078efcff */
[----:B------:R-:W-:Y:S02]  /*4240*/  LOP3.LUT R16, R2, 0xf1, RZ, 0xfc, !PT ;  /* 0x000000f102107812 */ /* 0x000fe400078efcff */
[----:B------:R-:W-:Y:S02]  /*4250*/  FSEL R87, R19, -INF , !P4 ;  /* 0xff80000013577808 */ /* 0x000fe40006000000 */
        /* <DEDUP_REMOVED lines=8> */
[C---:B------:R-:W-:Y:S02]  /*42e0*/  LOP3.LUT R12, R2.reuse, 0xf8, RZ, 0xfc, !PT ;  /* 0x000000f8020c7812 */ /* 0x040fe400078efcff */
[C---:B------:R-:W-:Y:S02]  /*42f0*/  ISETP.GE.AND P5, PT, R2.reuse, R167, PT ;  /* 0x000000a70200720c */ /* 0x040fe40003fa6270 */
[----:B------:R-:W-:Y:S02]  /*4300*/  LOP3.LUT R2, R2, 0xf9, RZ, 0xfc, !PT ;  /* 0x000000f902027812 */ /* 0x000fe400078efcff */
[----:B------:R-:W-:Y:S02]  /*4310*/  FSEL R98, R8, -INF , !P4 ;  /* 0xff80000008627808 */ /* 0x000fe40006000000 */
[----:B------:R-:W-:Y:S02]  /*4320*/  FSEL R94, R10, -INF , !P3 ;  /* 0xff8000000a5e7808 */ /* 0x000fe40005800000 */
[----:B------:R-:W-:-:S02]  /*4330*/  FSEL R97, R9, -INF , !P2 ;  /* 0xff80000009617808 */ /* 0x000fc40005000000 */
[----:B------:R-:W-:Y:S02]  /*4340*/  FSEL R93, R11, -INF , !P1 ;  /* 0xff8000000b5d7808 */ /* 0x000fe40004800000 */
[-C--:B------:R-:W-:Y:S02]  /*4350*/  ISETP.GE.AND P4, PT, R12, R167.reuse, PT ;  /* 0x000000a70c00720c */ /* 0x080fe40003f86270 */
[----:B------:R-:W-:Y:S02]  /*4360*/  ISETP.GE.AND P3, PT, R2, R167, PT ;  /* 0x000000a70200720c */ /* 0x000fe40003f66270 */
[-C--:B------:R-:W-:Y:S02]  /*4370*/  ISETP.GE.AND P2, PT, R12, R5.reuse, PT ;  /* 0x000000050c00720c */ /* 0x080fe40003f46270 */
[----:B------:R-:W-:Y:S02]  /*4380*/  ISETP.GE.AND P1, PT, R2, R5, PT ;  /* 0x000000050200720c */ /* 0x000fe40003f26270 */
[----:B------:R-:W-:-:S02]  /*4390*/  LOP3.LUT R5, R182, R183, RZ, 0xfc, !PT ;  /* 0x000000b7b6057212 */ /* 0x000fc400078efcff */
[----:B------:R-:W-:Y:S02]  /*43a0*/  FSEL R132, R132, -INF , !P5 ;  /* 0xff80000084847808 */ /* 0x000fe40006800000 */
[----:B------:R-:W-:Y:S02]  /*43b0*/  FSEL R103, R168, -INF , !P4 ;  /* 0xff800000a8677808 */ /* 0x000fe40006000000 */
[----:B------:R-:W-:Y:S02]  /*43c0*/  FSEL R101, R170, -INF , !P2 ;  /* 0xff800000aa657808 */ /* 0x000fe40005000000 */
[----:B------:R-:W-:Y:S02]  /*43d0*/  FSEL R102, R169, -INF , !P3 ;  /* 0xff800000a9667808 */ /* 0x000fe40005800000 */
[----:B------:R-:W-:Y:S02]  /*43e0*/  FSEL R100, R171, -INF , !P1 ;  /* 0xff800000ab647808 */ /* 0x000fe40004800000 */
[----:B------:R-:W-:Y:S01]  /*43f0*/  IADD3 R167, R231, 0x7800, RZ ;  /* 0x00007800e7a77810 */ /* 0x000fe20007ffe0ff */
[----:B------:R-:W-:Y:S05]  /*4400*/  @!P0 BRA `(.L_x_2194) ;  /* 0x0000074000008947 */ /* 0x000fea0003800000 */
[----:B------:R-:W-:Y:S05]  /*4410*/  @P6 BRA `(.L_x_2195) ;  /* 0x0000039000006947 */ /* 0x000fea0003800000 */
[----:B------:R-:W1:Y:S01]  /*4420*/  I2F.RP R14, R181 ;  /* 0x000000b5000e7306 */ /* 0x000e620000209400 */
[----:B------:R-:W-:-:S02]  /*4430*/  IABS R10, R0 ;  /* 0x00000000000a7213 */ /* 0x000fc40000000000 */
[C---:B------:R-:W-:Y:S02]  /*4440*/  IADD3 R12, R0.reuse, -0x100, RZ ;  /* 0xffffff00000c7810 */ /* 0x040fe40007ffe0ff */
[----:B------:R-:W-:Y:S02]  /*4450*/  LOP3.LUT R0, R0, c[0x0][0x2d0], RZ, 0x3c, !PT ;  /* 0x0000b40000007a12 */ /* 0x000fe400078e3cff */
[----:B------:R-:W-:Y:S02]  /*4460*/  IABS R8, R12 ;  /* 0x0000000c00087213 */ /* 0x000fe40000000000 */
[----:B------:R-:W-:Y:S02]  /*4470*/  LOP3.LUT R12, R12, c[0x0][0x2d0], RZ, 0x3c, !PT ;  /* 0x0000b4000c0c7a12 */ /* 0x000fe400078e3cff */
[----:B------:R-:W-:Y:S01]  /*4480*/  ISETP.GE.AND P3, PT, R0, RZ, PT ;  /* 0x000000ff0000720c */ /* 0x000fe20003f66270 */
[----:B-1----:R-:W1:Y:S02]  /*4490*/  MUFU.RCP R14, R14 ;  /* 0x0000000e000e7308 */ /* 0x002e640000001000 */
[----:B-1----:R-:W-:-:S06]  /*44a0*/  IADD3 R14, R14, 0xffffffe, RZ ;  /* 0x0ffffffe0e0e7810 */ /* 0x002fcc0007ffe0ff */
[----:B------:R-:W1:Y:S02]  /*44b0*/  F2I.FTZ.U32.TRUNC.NTZ R15, R14 ;  /* 0x0000000e000f7305 */ /* 0x000e64000021f000 */
[----:B-1----:R-:W-:Y:S02]  /*44c0*/  IMAD.MOV R11, RZ, RZ, -R15 ;  /* 0x000000ffff0b7224 */ /* 0x002fe400078e0a0f */
[----:B------:R-:W-:Y:S02]  /*44d0*/  IMAD.MOV.U32 R14, RZ, RZ, RZ ;  /* 0x000000ffff0e7224 */ /* 0x000fe400078e00ff */
[----:B------:R-:W-:-:S04]  /*44e0*/  IMAD R11, R11, R181, RZ ;  /* 0x000000b50b0b7224 */ /* 0x000fc800078e02ff */
[----:B------:R-:W-:-:S06]  /*44f0*/  IMAD.HI.U32 R11, R15, R11, R14 ;  /* 0x0000000b0f0b7227 */ /* 0x000fcc00078e000e */
[----:B------:R-:W-:-:S04]  /*4500*/  IMAD.HI.U32 R13, R11, R10, RZ ;  /* 0x0000000a0b0d7227 */ /* 0x000fc800078e00ff */
[----:B------:R-:W-:Y:S01]  /*4510*/  IMAD.HI.U32 R11, R11, R8, RZ ;  /* 0x000000080b0b7227 */ /* 0x000fe200078e00ff */
[----:B------:R-:W-:-:S03]  /*4520*/  IADD3 R9, -R13, RZ, RZ ;  /* 0x000000ff0d097210 */ /* 0x000fc60007ffe1ff */
[----:B------:R-:W-:Y:S02]  /*4530*/  IMAD.MOV R2, RZ, RZ, -R11 ;  /* 0x000000ffff027224 */ /* 0x000fe400078e0a0b */
[C---:B------:R-:W-:Y:S02]  /*4540*/  IMAD R9, R181.reuse, R9, R10 ;  /* 0x00000009b5097224 */ /* 0x040fe400078e020a */
[C---:B------:R-:W-:Y:S01]  /*4550*/  IMAD R2, R181.reuse, R2, R8 ;  /* 0x00000002b5027224 */ /* 0x040fe200078e0208 */
[----:B------:R-:W-:Y:S02]  /*4560*/  LOP3.LUT R8, RZ, c[0x0][0x2d0], RZ, 0x33, !PT ;  /* 0x0000b400ff087a12 */ /* 0x000fe400078e33ff */
[C---:B------:R-:W-:Y:S02]  /*4570*/  ISETP.GT.U32.AND P1, PT, R181.reuse, R9, PT ;  /* 0x00000009b500720c */ /* 0x040fe40003f24070 */
[----:B------:R-:W-:-:S11]  /*4580*/  ISETP.GT.U32.AND P2, PT, R181, R2, PT ;  /* 0x00000002b500720c */ /* 0x000fd60003f44070 */
[----:B------:R-:W-:Y:S01]  /*4590*/  @!P1 IMAD.IADD R9, R9, 0x1, -R181 ;  /* 0x0000000109099824 */ /* 0x000fe200078e0ab5 */
[----:B------:R-:W-:Y:S02]  /*45a0*/  @!P1 IADD3 R13, R13, 0x1, RZ ;  /* 0x000000010d0d9810 */ /* 0x000fe40007ffe0ff */
[-C--:B------:R-:W-:Y:S02]  /*45b0*/  @!P2 IADD3 R2, R2, -R181.reuse, RZ ;  /* 0x800000b50202a210 */ /* 0x080fe40007ffe0ff */
[-C--:B------:R-:W-:Y:S02]  /*45c0*/  ISETP.GE.U32.AND P5, PT, R9, R181.reuse, PT ;  /* 0x000000b50900720c */ /* 0x080fe40003fa6070 */
[----:B------:R-:W-:Y:S02]  /*45d0*/  ISETP.GE.U32.AND P4, PT, R2, R181, PT ;  /* 0x000000b50200720c */ /* 0x000fe40003f86070 */
[----:B------:R-:W-:Y:S02]  /*45e0*/  ISETP.GE.AND P1, PT, R12, RZ, PT ;  /* 0x000000ff0c00720c */ /* 0x000fe40003f26270 */
[----:B------:R-:W-:-:S02]  /*45f0*/  @!P2 IADD3 R11, R11, 0x1, RZ ;  /* 0x000000010b0ba810 */ /* 0x000fc40007ffe0ff */
[----:B------:R-:W-:-:S05]  /*4600*/  ISETP.NE.AND P2, PT, RZ, c[0x0][0x2d0], PT ;  /* 0x0000b400ff007a0c */ /* 0x000fca0003f45270 */
[----:B------:R-:W-:Y:S02]  /*4610*/  @P5 IADD3 R13, R13, 0x1, RZ ;  /* 0x000000010d0d5810 */ /* 0x000fe40007ffe0ff */
[----:B------:R-:W-:-:S03]  /*4620*/  @P4 IADD3 R11, R11, 0x1, RZ ;  /* 0x000000010b0b4810 */ /* 0x000fc60007ffe0ff */
[----:B------:R-:W-:Y:S01]  /*4630*/  IMAD.MOV.U32 R0, RZ, RZ, R13 ;  /* 0x000000ffff007224 */ /* 0x000fe200078e000d */
[----:B------:R-:W-:-:S03]  /*4640*/  @!P1 IADD3 R11, -R11, RZ, RZ ;  /* 0x000000ff0b0b9210 */ /* 0x000fc60007ffe1ff */
[----:B------:R-:W-:-:S05]  /*4650*/  @!P3 IMAD.MOV R0, RZ, RZ, -R0 ;  /* 0x000000ffff00b224 */ /* 0x000fca00078e0a00 */
[C---:B------:R-:W-:Y:S02]  /*4660*/  SEL R0, R8.reuse, R0, !P2 ;  /* 0x0000000008007207 */ /* 0x040fe40005000000 */
[----:B------:R-:W-:-:S03]  /*4670*/  SEL R8, R8, R11, !P2 ;  /* 0x0000000b08087207 */ /* 0x000fc60005000000 */
[----:B------:R-:W-:-:S04]  /*4680*/  IMAD.WIDE R12, R0, 0x4, R244 ;  /* 0x00000004000c7825 */ /* 0x000fc800078e02f4 */
[----:B------:R-:W-:Y:S01]  /*4690*/  IMAD.WIDE R10, R8, 0x4, R244 ;  /* 0x00000004080a7825 */ /* 0x000fe200078e02f4 */
[----:B------:R-:W2:Y:S04]  /*46a0*/  LDG.E R2, [R12.64] ;  /* 0x0000000a0c027981 */ /* 0x000ea8000c1e1900 */
[----:B------:R1:W2:Y:S01]  /*46b0*/  LDG.E R9, [R10.64] ;  /* 0x0000000a0a097981 */ /* 0x0002a2000c1e1900 */
[----:B------:R-:W-:Y:S02]  /*46c0*/  IMAD.IADD R0, R0, 0x1, -R8 ;  /* 0x0000000100007824 */ /* 0x000fe400078e0a08 */
[----:B------:R-:W-:-:S04]  /*46d0*/  IMAD.MOV.U32 R8, RZ, RZ, c[0x0][0x2d0] ;  /* 0x0000b400ff087624 */ /* 0x000fc800078e00ff */
[----:B------:R-:W-:-:S05]  /*46e0*/  IMAD R8, R0, R8, -0x100 ;  /* 0xffffff0000087424 */ /* 0x000fca00078e0208 */
[----:B------:R-:W-:-:S05]  /*46f0*/  SHF.R.S32.HI R0, RZ, 0x1f, R8 ;  /* 0x0000001fff007819 */ /* 0x000fca0000011408 */
[----:B------:R-:W-:-:S04]  /*4700*/  IMAD R0, R0, c[0x0][0x198], RZ ;  /* 0x0000660000007a24 */ /* 0x000fc800078e02ff */
[C---:B------:R-:W-:Y:S02]  /*4710*/  IMAD R0, R8.reuse, c[0x0][0x19c], R0 ;  /* 0x0000670008007a24 */ /* 0x040fe400078e0200 */
[----:B-1----:R-:W-:-:S04]  /*4720*/  IMAD.WIDE.U32 R10, R8, c[0x0][0x198], RZ ;  /* 0x00006600080a7a25 */ /* 0x002fc800078e00ff */
[----:B------:R-:W-:Y:S01]  /*4730*/  IMAD.IADD R11, R11, 0x1, R0 ;  /* 0x000000010b0b7824 */ /* 0x000fe200078e0200 */
[----:B--2---:R-:W-:-:S04]  /*4740*/  IADD3 R9, -R2, R9, RZ ;  /* 0x0000000902097210 */ /* 0x004fc80007ffe1ff */
[----:B------:R-:W-:Y:S01]  /*4750*/  SHF.R.S32.HI R2, RZ, 0x1f, R9 ;  /* 0x0000001fff027819 */ /* 0x000fe20000011409 */
[----:B------:R-:W-:-:S04]  /*4760*/  IMAD.WIDE.U32 R10, R9, c[0x0][0x180], R10 ;  /* 0x00006000090a7a25 */ /* 0x000fc800078e000a */
[----:B------:R-:W-:-:S04]  /*4770*/  IMAD R2, R2, c[0x0][0x180], RZ ;  /* 0x0000600002027a24 */ /* 0x000fc800078e02ff */
[----:B------:R-:W-:-:S05]  /*4780*/  IMAD R2, R9, c[0x0][0x184], R2 ;  /* 0x0000610009027a24 */ /* 0x000fca00078e0202 */
[----:B------:R-:W-:Y:S01]  /*4790*/  IADD3 R2, R11, R2, RZ ;  /* 0x000000020b027210 */ /* 0x000fe20007ffe0ff */
[----:B------:R-:W-:Y:S05]  /*47a0*/  BRA `(.L_x_2196) ;  /* 0x0000004000007947 */ /* 0x000fea0003800000 */
.L_x_2195:
[----:B------:R-:W-:-:S04]  /*47b0*/  ULEA UR4, -UR4, URZ, 0x8 ;  /* 0x0000003f04047291 */ /* 0x000fc8000f8e413f */
[----:B------:R-:W-:Y:S02]  /*47c0*/  USHF.R.S32.HI UR6, URZ, 0x1f, UR4 ;  /* 0x0000001f3f067899 */ /* 0x000fe40008011404 */
[----:B------:R-:W-:-:S04]  /*47d0*/  MOV R10, UR4 ;  /* 0x00000004000a7c02 */ /* 0x000fc80008000f00 */
[----:B------:R-:W-:Y:S02]  /*47e0*/  MOV R2, UR6 ;  /* 0x0000000600027c02 */ /* 0x000fe40008000f00 */
.L_x_2196:
        /* <DEDUP_REMOVED lines=47> */
[----:B----4-:R-:W-:-:S04]  /*4ae0*/  IADD3 R8, P1, R12, UR9, RZ ;  /* 0x000000090c087c10 */ /* 0x010fc8000ff3e0ff */
[----:B------:R-:W-:Y:S02]  /*4af0*/  IADD3.X R9, R13, UR5, RZ, P1, !PT ;  /* 0x000000050d097c10 */ /* 0x000fe40008ffe4ff */
[----:B--2---:R-:W-:-:S03]  /*4b00*/  IADD3 R10, P1, R8, UR9, RZ ;  /* 0x00000009080a7c10 */ /* 0x004fc6000ff3e0ff */
[----:B------:R3:W-:Y:S01]  /*4b10*/  LDGSTS.E.BYPASS.LTC128B.128 [R242+0x9000], [R8.64] ;  /* 0x0900000008f27fae */ /* 0x0007e2000b901d4a */
[----:B------:R-:W-:-:S05]  /*4b20*/  IADD3.X R11, R9, UR5, RZ, P1, !PT ;  /* 0x00000005090b7c10 */ /* 0x000fca0008ffe4ff */
[----:B------:R3:W-:Y:S04]  /*4b30*/  LDGSTS.E.BYPASS.LTC128B.128 [R242+0x9800], [R10.64] ;  /* 0x098000000af27fae */ /* 0x0007e8000b901d4a */
[----:B------:R-:W0:Y:S02]  /*4b40*/  LDGDEPBAR ;  /* 0x00000000000079af */ /* 0x000e240000000000 */
.L_x_2194:
        /* <DEDUP_REMOVED lines=126> */
[----:B------:R-:W-:Y:S01]  /*5330*/  SHF.L.U32 R229, R5, 0x1, RZ ;  /* 0x0000000105e57819 */ /* 0x000fe200000006ff */
[----:B---3--:R-:W1:Y:S04]  /*5340*/  SHFL.BFLY PT, R9, R2, 0x2, 0x1f ;  /* 0x0c401f0002097f89 */ /* 0x008e6800000e0000 */
[----:B------:R-:W2:Y:S04]  /*5350*/  SHFL.BFLY PT, R8, R0, 0x2, 0x1f ;  /* 0x0c401f0000087f89 */ /* 0x000ea800000e0000 */
[----:B------:R-:W-:Y:S04]  /*5360*/  LDSM.16.MT88.4 R20, [R229+0xa000] ;  /* 0x00a00000e514783b */ /* 0x000fe80000004200 */
[----:B------:R-:W-:Y:S01]  /*5370*/  LDSM.16.MT88.4 R32, [R229+0xa800] ;  /* 0x00a80000e520783b */ /* 0x000fe20000004200 */
[----:B-1----:R-:W-:-:S02]  /*5380*/  FMNMX.FTZ R9, R2, R9, !PT ;  /* 0x0000000902097209 */ /* 0x002fc40007810000 */
[----:B--2---:R-:W-:-:S03]  /*5390*/  FMNMX.FTZ R8, R0, R8, !PT ;  /* 0x0000000800087209 */ /* 0x004fc60007810000 */
[----:B------:R-:W1:Y:S04]  /*53a0*/  SHFL.BFLY PT, R2, R9, 0x1, 0x1f ;  /* 0x0c201f0009027f89 */ /* 0x000e6800000e0000 */
[----:B------:R-:W2:Y:S01]  /*53b0*/  SHFL.BFLY PT, R0, R8, 0x1, 0x1f ;  /* 0x0c201f0008007f89 */ /* 0x000ea200000e0000 */
[----:B-1----:R-:W-:-:S04]  /*53c0*/  FMNMX.FTZ R2, R9, R2, !PT ;  /* 0x0000000209027209 */ /* 0x002fc80007810000 */
[C---:B------:R-:W-:Y:S01]  /*53d0*/  FSETP.NEU.FTZ.AND P1, PT, R2.reuse, -INF , PT ;  /* 0xff8000000200780b */ /* 0x040fe20003f3d000 */
[----:B------:R-:W-:Y:S01]  /*53e0*/  FMUL.FTZ R109, R2, c[0x0][0x23c] ;  /* 0x00008f00026d7a20 */ /* 0x000fe20000410000 */
[----:B--2---:R-:W-:-:S04]  /*53f0*/  FMNMX.FTZ R0, R8, R0, !PT ;  /* 0x0000000008007209 */ /* 0x004fc80007810000 */
[----:B------:R-:W-:Y:S01]  /*5400*/  FSEL R109, R109, RZ, P1 ;  /* 0x000000ff6d6d7208 */ /* 0x000fe20000800000 */
[C---:B------:R-:W-:Y:S01]  /*5410*/  FMUL.FTZ R104, R0.reuse, c[0x0][0x23c] ;  /* 0x00008f0000687a20 */ /* 0x040fe20000410000 */
[----:B------:R-:W-:-:S03]  /*5420*/  FSETP.NEU.FTZ.AND P1, PT, R0, -INF , PT ;  /* 0xff8000000000780b */ /* 0x000fc60003f3d000 */
[--C-:B------:R-:W-:Y:S01]  /*5430*/  FFMA.FTZ R106, R228, c[0x0][0x23c], -R109.reuse ;  /* 0x00008f00e46a7a23 */ /* 0x100fe2000001086d */
[-C--:B------:R-:W-:Y:S01]  /*5440*/  IADD3 R228, R3, R229.reuse, RZ ;  /* 0x000000e503e47210 */ /* 0x080fe20007ffe0ff */
[--C-:B------:R-:W-:Y:S01]  /*5450*/  FFMA.FTZ R105, R227, c[0x0][0x23c], -R109.reuse ;  /* 0x00008f00e3697a23 */ /* 0x100fe2000001086d */
[----:B------:R-:W-:Y:S01]  /*5460*/  FSEL R104, R104, RZ, P1 ;  /* 0x000000ff68687208 */ /* 0x000fe20000800000 */
[--C-:B------:R-:W-:Y:S01]  /*5470*/  FFMA.FTZ R108, R132, c[0x0][0x23c], -R109.reuse ;  /* 0x00008f00846c7a23 */ /* 0x100fe2000001086d */
[----:B------:R-:W-:Y:S01]  /*5480*/  IADD3 R227, R4, R229, RZ ;  /* 0x000000e504e37210 */ /* 0x000fe20007ffe0ff */
[----:B------:R-:W1:Y:S01]  /*5490*/  LDSM.16.MT88.4 R12, [R228+0xa000] ;  /* 0x00a00000e40c783b */ /* 0x000e620000004200 */
[----:B------:R-:W-:Y:S01]  /*54a0*/  FFMA.FTZ R107, R211, c[0x0][0x23c], -R109 ;  /* 0x00008f00d36b7a23 */ /* 0x000fe2000001086d */
[----:B------:R-:W-:Y:S01]  /*54b0*/  MUFU.EX2 R106, R106 ;  /* 0x0000006a006a7308 */ /* 0x000fe20000000800 */
[--C-:B------:R-:W-:Y:S01]  /*54c0*/  FFMA.FTZ R112, R226, c[0x0][0x23c], -R104.reuse ;  /* 0x00008f00e2707a23 */ /* 0x100fe20000010868 */
[----:B------:R-:W-:Y:S01]  /*54d0*/  IADD3 R226, R3, R227, RZ ;  /* 0x000000e303e27210 */ /* 0x000fe20007ffe0ff */
[--C-:B------:R-:W-:Y:S01]  /*54e0*/  FFMA.FTZ R113, R6, c[0x0][0x23c], -R104.reuse ;  /* 0x00008f0006717a23 */ /* 0x100fe20000010868 */
[----:B------:R-:W-:Y:S01]  /*54f0*/  LDSM.16.MT88.4 R28, [R228+0xa800] ;  /* 0x00a80000e41c783b */ /* 0x000fe20000004200 */
[----:B------:R-:W-:-:S02]  /*5500*/  FFMA.FTZ R111, R7, c[0x0][0x23c], -R104 ;  /* 0x00008f00076f7a23 */ /* 0x000fc40000010868 */
[----:B------:R-:W-:Y:S01]  /*5510*/  FFMA.FTZ R110, R210, c[0x0][0x23c], -R104 ;  /* 0x00008f00d26e7a23 */ /* 0x000fe20000010868 */
[----:B------:R-:W2:Y:S01]  /*5520*/  LDSM.16.MT88.4 R4, [R227+0xa000] ;  /* 0x00a00000e304783b */ /* 0x000ea20000004200 */
[----:B------:R-:W-:Y:S01]  /*5530*/  MUFU.EX2 R108, R108 ;  /* 0x0000006c006c7308 */ /* 0x000fe20000000800 */
[--C-:B------:R-:W-:Y:S02]  /*5540*/  FFMA.FTZ R114, R209, c[0x0][0x23c], -R109.reuse ;  /* 0x00008f00d1727a23 */ /* 0x100fe4000001086d */
[----:B------:R-:W3:Y:S01]  /*5550*/  LDSM.16.MT88.4 R44, [R226+0xa000] ;  /* 0x00a00000e22c783b */ /* 0x000ee20000004200 */
[--C-:B------:R-:W-:Y:S02]  /*5560*/  FFMA.FTZ R122, R208, c[0x0][0x23c], -R109.reuse ;  /* 0x00008f00d07a7a23 */ /* 0x100fe4000001086d */
[--C-:B------:R-:W-:Y:S01]  /*5570*/  FFMA.FTZ R121, R207, c[0x0][0x23c], -R109.reuse ;  /* 0x00008f00cf797a23 */ /* 0x100fe2000001086d */
[----:B------:R-:W4:Y:S01]  /*5580*/  LDSM.16.MT88.4 R52, [R227+0xa800] ;  /* 0x00a80000e334783b */ /* 0x000f220000004200 */
[----:B------:R-:W5:Y:S01]  /*5590*/  MUFU.EX2 R107, R107 ;  /* 0x0000006b006b7308 */ /* 0x000f620000000800 */
[----:B------:R-:W-:-:S02]  /*55a0*/  FFMA.FTZ R120, R120, c[0x0][0x23c], -R109 ;  /* 0x00008f0078787a23 */ /* 0x000fc4000001086d */
[--C-:B------:R-:W-:Y:S01]  /*55b0*/  FFMA.FTZ R117, R206, c[0x0][0x23c], -R104.reuse ;  /* 0x00008f00ce757a23 */ /* 0x100fe20000010868 */
[----:B------:R-:W1:Y:S01]  /*55c0*/  LDSM.16.MT88.4 R48, [R226+0xa800] ;  /* 0x00a80000e230783b */ /* 0x000e620000004200 */
[--C-:B------:R-:W-:Y:S02]  /*55d0*/  FFMA.FTZ R116, R205, c[0x0][0x23c], -R104.reuse ;  /* 0x00008f00cd747a23 */ /* 0x100fe40000010868 */
[--C-:B------:R-:W-:Y:S01]  /*55e0*/  FFMA.FTZ R115, R204, c[0x0][0x23c], -R104.reuse ;  /* 0x00008f00cc737a23 */ /* 0x100fe20000010868 */
[----:B------:R-:W2:Y:S01]  /*55f0*/  MUFU.EX2 R105, R105 ;  /* 0x0000006900697308 */ /* 0x000ea20000000800 */
[----:B------:R-:W-:Y:S02]  /*5600*/  FFMA.FTZ R3, R203, c[0x0][0x23c], -R104 ;  /* 0x00008f00cb037a23 */ /* 0x000fe40000010868 */
[--C-:B------:R-:W-:Y:S02]  /*5610*/  FFMA.FTZ R119, R202, c[0x0][0x23c], -R109.reuse ;  /* 0x00008f00ca777a23 */ /* 0x100fe4000001086d */
[----:B------:R-:W-:-:S02]  /*5620*/  FFMA.FTZ R118, R118, c[0x0][0x23c], -R109 ;  /* 0x00008f0076767a23 */ /* 0x000fc4000001086d */
[--C-:B------:R-:W-:Y:S01]  /*5630*/  FFMA.FTZ R123, R123, c[0x0][0x23c], -R109.reuse ;  /* 0x00008f007b7b7a23 */ /* 0x100fe2000001086d */
[----:B------:R-:W-:Y:S01]  /*5640*/  MUFU.EX2 R113, R113 ;  /* 0x0000007100717308 */ /* 0x000fe20000000800 */
[----:B-----5:R-:W-:Y:S01]  /*5650*/  F2FP.PACK_AB R36, R107, R108 ;  /* 0x0000006c6b24723e */ /* 0x020fe200000000ff */
[----:B------:R-:W-:Y:S02]  /*5660*/  FFMA.FTZ R124, R124, c[0x0][0x23c], -R109 ;  /* 0x00008f007c7c7a23 */ /* 0x000fe4000001086d */
[--C-:B------:R-:W-:Y:S02]  /*5670*/  FFMA.FTZ R125, R125, c[0x0][0x23c], -R104.reuse ;  /* 0x00008f007d7d7a23 */ /* 0x100fe40000010868 */
[--C-:B------:R-:W-:Y:S02]  /*5680*/  FFMA.FTZ R126, R126, c[0x0][0x23c], -R104.reuse ;  /* 0x00008f007e7e7a23 */ /* 0x100fe40000010868 */
[----:B------:R-:W5:Y:S01]  /*5690*/  MUFU.EX2 R112, R112 ;  /* 0x0000007000707308 */ /* 0x000f620000000800 */
[----:B--2---:R-:W-:Y:S01]  /*56a0*/  F2FP.PACK_AB R38, R105, R106 ;  /* 0x0000006a6926723e */ /* 0x004fe200000000ff */
[----:B------:R-:W-:-:S02]  /*56b0*/  FFMA.FTZ R127, R127, c[0x0][0x23c], -R104 ;  /* 0x00008f007f7f7a23 */ /* 0x000fc40000010868 */
[--C-:B------:R-:W-:Y:S02]  /*56c0*/  FFMA.FTZ R128, R128, c[0x0][0x23c], -R104.reuse ;  /* 0x00008f0080807a23 */ /* 0x100fe40000010868 */
[--C-:B------:R-:W-:Y:S02]  /*56d0*/  FFMA.FTZ R131, R201, c[0x0][0x23c], -R109.reuse ;  /* 0x00008f00c9837a23 */ /* 0x100fe4000001086d */
[----:B------:R-:W-:Y:S01]  /*56e0*/  MUFU.EX2 R111, R111 ;  /* 0x0000006f006f7308 */ /* 0x000fe20000000800 */
[--C-:B------:R-:W-:Y:S02]  /*56f0*/  FFMA.FTZ R130, R199, c[0x0][0x23c], -R109.reuse ;  /* 0x00008f00c7827a23 */ /* 0x100fe4000001086d */
[--C-:B------:R-:W-:Y:S02]  /*5700*/  FFMA.FTZ R132, R200, c[0x0][0x23c], -R109.reuse ;  /* 0x00008f00c8847a23 */ /* 0x100fe4000001086d */
[----:B------:R-:W-:Y:S02]  /*5710*/  FFMA.FTZ R133, R133, c[0x0][0x23c], -R109 ;  /* 0x00008f0085857a23 */ /* 0x000fe4000001086d */
[--C-:B------:R-:W-:Y:S01]  /*5720*/  FFMA.FTZ R134, R134, c[0x0][0x23c], -R104.reuse ;  /* 0x00008f0086867a23 */ /* 0x100fe20000010868 */
[----:B------:R-:W2:Y:S01]  /*5730*/  MUFU.EX2 R110, R110 ;  /* 0x0000006e006e7308 */ /* 0x000ea20000000800 */
[----:B-----5:R-:W-:Y:S01]  /*5740*/  F2FP.PACK_AB R37, R112, R113 ;  /* 0x000000717025723e */ /* 0x020fe200000000ff */
        /* <DEDUP_REMOVED lines=8> */
[----:B--2---:R-:W-:Y:S01]  /*57d0*/  F2FP.PACK_AB R39, R110, R111 ;  /* 0x0000006f6e27723e */ /* 0x004fe200000000ff */
[----:B------:R-:W2:Y:S01]  /*57e0*/  MUFU.EX2 R122, R122 ;  /* 0x0000007a007a7308 */ /* 0x000ea20000000800 */
[----:B------:R-:W-:-:S02]  /*57f0*/  FFMA.FTZ R146, R146, c[0x0][0x23c], -R104 ;  /* 0x00008f0092927a23 */ /* 0x000fc40000010868 */
[--C-:B------:R-:W-:Y:S02]  /*5800*/  FFMA.FTZ R147, R147, c[0x0][0x23c], -R104.reuse ;  /* 0x00008f0093937a23 */ /* 0x100fe40000010868 */
[--C-:B------:R-:W-:Y:S01]  /*5810*/  FFMA.FTZ R148, R148, c[0x0][0x23c], -R104.reuse ;  /* 0x00008f0094947a23 */ /* 0x100fe20000010868 */
[C---:B-1----:R-:W-:Y:S01]  /*5820*/  HMMA.16816.F32 R16, R36.reuse, R12, RZ ;  /* 0x0000000c2410723c */ /* 0x042fe200000018ff */
[--C-:B------:R-:W-:Y:S01]  /*5830*/  FFMA.FTZ R149, R149, c[0x0][0x23c], -R104.reuse ;  /* 0x00008f0095957a23 */ /* 0x100fe20000010868 */
[----:B------:R-:W-:Y:S01]  /*5840*/  MUFU.EX2 R121, R121 ;  /* 0x0000007900797308 */ /* 0x000fe20000000800 */
[--C-:B------:R-:W-:Y:S02]  /*5850*/  FFMA.FTZ R151, R151, c[0x0][0x23c], -R109.reuse ;  /* 0x00008f0097977a23 */ /* 0x100fe4000001086d */
[--C-:B------:R-:W-:Y:S02]  /*5860*/  FFMA.FTZ R150, R150, c[0x0][0x23c], -R109.reuse ;  /* 0x00008f0096967a23 */ /* 0x100fe4000001086d */
[--C-:B------:R-:W-:Y:S01]  /*5870*/  FFMA.FTZ R154, R154, c[0x0][0x23c], -R109.reuse ;  /* 0x00008f009a9a7a23 */ /* 0x100fe2000001086d */
[----:B------:R-:W-:Y:S01]  /*5880*/  HMMA.16816.F32 R12, R36, R14, RZ ;  /* 0x0000000e240c723c */ /* 0x000fe200000018ff */
[----:B------:R-:W-:Y:S01]  /*5890*/  FFMA.FTZ R155, R155, c[0x0][0x23c], -R109 ;  /* 0x00008f009b9b7a23 */ /* 0x000fe2000001086d */
[----:B------:R-:W-:Y:S01]  /*58a0*/  MUFU.EX2 R120, R120 ;  /* 0x0000007800787308 */ /* 0x000fe20000000800 */
[----:B------:R-:W-:-:S02]  /*58b0*/  FFMA.FTZ R156, R198, c[0x0][0x23c], -R104 ;  /* 0x00008f00c69c7a23 */ /* 0x000fc40000010868 */
[--C-:B------:R-:W-:Y:S02]  /*58c0*/  FFMA.FTZ R157, R196, c[0x0][0x23c], -R104.reuse ;  /* 0x00008f00c49d7a23 */ /* 0x100fe40000010868 */
[--C-:B------:R-:W-:Y:S01]  /*58d0*/  FFMA.FTZ R158, R197, c[0x0][0x23c], -R104.reuse ;  /* 0x00008f00c59e7a23 */ /* 0x100fe20000010868 */
[C---:B------:R-:W-:Y:S01]  /*58e0*/  HMMA.16816.F32 R24, R36.reuse, R20, RZ ;  /* 0x000000142418723c */ /* 0x040fe200000018ff */
[--C-:B------:R-:W-:Y:S01]  /*58f0*/  FFMA.FTZ R159, R195, c[0x0][0x23c], -R104.reuse ;  /* 0x00008f00c39f7a23 */ /* 0x100fe20000010868 */
[----:B------:R-:W-:Y:S01]  /*5900*/  MUFU.EX2 R117, R117 ;  /* 0x0000007500757308 */ /* 0x000fe20000000800 */
[--C-:B------:R-:W-:Y:S02]  /*5910*/  FFMA.FTZ R169, R194, c[0x0][0x23c], -R109.reuse ;  /* 0x00008f00c2a97a23 */ /* 0x100fe4000001086d */
[--C-:B------:R-:W-:Y:S02]  /*5920*/  FFMA.FTZ R168, R192, c[0x0][0x23c], -R109.reuse ;  /* 0x00008f00c0a87a23 */ /* 0x100fe4000001086d */
[--C-:B------:R-:W-:Y:S01]  /*5930*/  FFMA.FTZ R170, R193, c[0x0][0x23c], -R109.reuse ;  /* 0x00008f00c1aa7a23 */ /* 0x100fe2000001086d */
[----:B------:R-:W-:Y:S01]  /*5940*/  HMMA.16816.F32 R8, R36, R4, RZ ;  /* 0x000000042408723c */ /* 0x000fe200000018ff */
[----:B------:R-:W-:Y:S01]  /*5950*/  FFMA.FTZ R171, R191, c[0x0][0x23c], -R109 ;  /* 0x00008f00bfab7a23 */ /* 0x000fe2000001086d */
[----:B------:R-:W1:Y:S01]  /*5960*/  MUFU.EX2 R116, R116 ;  /* 0x0000007400747308 */ /* 0x000e620000000800 */
        /* <DEDUP_REMOVED lines=11> */
[----:B------:R-:W5:Y:S01]  /*5a20*/  MUFU.EX2 R3, R3 ;  /* 0x0000000300037308 */ /* 0x000f620000000800 */
[----:B------:R-:W-:-:S02]  /*5a30*/  FFMA.FTZ R185, R185, c[0x0][0x23c], -R104 ;  /* 0x00008f00b9b97a23 */ /* 0x000fc40000010868 */
[--C-:B------:R-:W-:Y:S02]  /*5a40*/  FFMA.FTZ R184, R184, c[0x0][0x23c], -R104.reuse ;  /* 0x00008f00b8b87a23 */ /* 0x100fe40000010868 */
[--C-:B------:R-:W-:Y:S01]  /*5a50*/  FFMA.FTZ R179, R179, c[0x0][0x23c], -R104.reuse ;  /* 0x00008f00b3b37a23 */ /* 0x100fe20000010868 */
[C---:B---3--:R-:W-:Y:S01]  /*5a60*/  HMMA.16816.F32 R40, R36.reuse, R44, RZ ;  /* 0x0000002c2428723c */ /* 0x048fe200000018ff */
[----:B------:R-:W-:Y:S01]  /*5a70*/  FFMA.FTZ R177, R177, c[0x0][0x23c], -R104 ;  /* 0x00008f00b1b17a23 */ /* 0x000fe20000010868 */
[----:B------:R-:W-:Y:S01]  /*5a80*/  MUFU.EX2 R119, R119 ;  /* 0x0000007700777308 */ /* 0x000fe20000000800 */
[--C-:B------:R-:W-:Y:S02]  /*5a90*/  FFMA.FTZ R174, R174, c[0x0][0x23c], -R109.reuse ;  /* 0x00008f00aeae7a23 */ /* 0x100fe4000001086d */
        /* <DEDUP_REMOVED lines=9> */
[----:B-----5:R-:W-:Y:S01]  /*5b30*/  F2FP.PACK_AB R47, R3, R115 ;  /* 0x00000073032f723e */ /* 0x020fe200000000ff */
        /* <DEDUP_REMOVED lines=10> */
[C---:B------:R-:W-:Y:S01]  /*5be0*/  HMMA.16816.F32 R12, R44.reuse, R30, R12 ;  /* 0x0000001e2c0c723c */ /* 0x040fe2000000180c */
[----:B------:R-:W2:Y:S01]  /*5bf0*/  LDSM.16.MT88.4 R28, [R228+0xb000] ;  /* 0x00b00000e41c783b */ /* 0x000ea20000004200 */
[----:B------:R-:W-:Y:S01]  /*5c00*/  MUFU.EX2 R125, R125 ;  /* 0x0000007d007d7308 */ /* 0x000fe20000000800 */
[--C-:B------:R-:W-:Y:S02]  /*5c10*/  FFMA.FTZ R140, R140, c[0x0][0x23c], -R104.reuse ;  /* 0x00008f008c8c7a23 */ /* 0x100fe40000010868 */
[--C-:B------:R-:W-:Y:S02]  /*5c20*/  FFMA.FTZ R139, R139, c[0x0][0x23c], -R104.reuse ;  /* 0x00008f008b8b7a23 */ /* 0x100fe40000010868 */
[--C-:B------:R-:W-:Y:S01]  /*5c30*/  FFMA.FTZ R138, R138, c[0x0][0x23c], -R104.reuse ;  /* 0x00008f008a8a7a23 */ /* 0x100fe20000010868 */
[----:B------:R-:W-:Y:S01]  /*5c40*/  HMMA.16816.F32 R24, R44, R32, R24 ;  /* 0x000000202c18723c */ /* 0x000fe20000001818 */
[----:B------:R-:W-:Y:S01]  /*5c50*/  FFMA.FTZ R129, R129, c[0x0][0x23c], -R104 ;  /* 0x00008f0081817a23 */ /* 0x000fe20000010868 */
[----:B------:R-:W3:Y:S01]  /*5c60*/  MUFU.EX2 R126, R126 ;  /* 0x0000007e007e7308 */ /* 0x000ee20000000800 */
[----:B------:R-:W-:-:S02]  /*5c70*/  FFMA.FTZ R58, R58, c[0x0][0x23c], -R109 ;  /* 0x00008f003a3a7a23 */ /* 0x000fc4000001086d */
[--C-:B------:R-:W-:Y:S02]  /*5c80*/  FFMA.FTZ R57, R57, c[0x0][0x23c], -R109.reuse ;  /* 0x00008f0039397a23 */ /* 0x100fe4000001086d */
[--C-:B------:R-:W-:Y:S01]  /*5c90*/  FFMA.FTZ R62, R62, c[0x0][0x23c], -R109.reuse ;  /* 0x00008f003e3e7a23 */ /* 0x100fe2000001086d */
[C---:B------:R-:W-:Y:S01]  /*5ca0*/  HMMA.16816.F32 R20, R44.reuse, R34, R20 ;  /* 0x000000222c14723c */ /* 0x040fe20000001814 */
[----:B------:R-:W5:Y:S01]  /*5cb0*/  LDSM.16.MT88.4 R32, [R229+0xb000] ;  /* 0x00b00000e520783b */ /* 0x000f620000004200 */
[----:B------:R-:W-:Y:S01]  /*5cc0*/  MUFU.EX2 R127, R127 ;  /* 0x0000007f007f7308 */ /* 0x000fe20000000800 */
[----:B------:R-:W-:Y:S02]  /*5cd0*/  FFMA.FTZ R61, R61, c[0x0][0x23c], -R109 ;  /* 0x00008f003d3d7a23 */ /* 0x000fe4000001086d */
[--C-:B------:R-:W-:Y:S02]  /*5ce0*/  FFMA.FTZ R56, R56, c[0x0][0x23c], -R104.reuse ;  /* 0x00008f0038387a23 */ /* 0x100fe40000010868 */
[--C-:B------:R-:W-:Y:S01]  /*5cf0*/  FFMA.FTZ R60, R60, c[0x0][0x23c], -R104.reuse ;  /* 0x00008f003c3c7a23 */ /* 0x100fe20000010868 */
[----:B----4-:R-:W-:Y:S01]  /*5d00*/  HMMA.16816.F32 R8, R44, R52, R8 ;  /* 0x000000342c08723c */ /* 0x010fe20000001808 */
[--C-:B------:R-:W-:Y:S01]  /*5d10*/  FFMA.FTZ R59, R59, c[0x0][0x23c], -R104.reuse ;  /* 0x00008f003b3b7a23 */ /* 0x100fe20000010868 */
[----:B------:R-:W4:Y:S01]  /*5d20*/  MUFU.EX2 R128, R128 ;  /* 0x0000008000807308 */ /* 0x000f220000000800 */
[----:B------:R-:W-:-:S02]  /*5d30*/  FFMA.FTZ R64, R64, c[0x0][0x23c], -R104 ;  /* 0x00008f0040407a23 */ /* 0x000fc40000010868 */
[--C-:B------:R-:W-:Y:S02]  /*5d40*/  FFMA.FTZ R66, R66, c[0x0][0x23c], -R109.reuse ;  /* 0x00008f0042427a23 */ /* 0x100fe4000001086d */
[--C-:B------:R-:W-:Y:S01]  /*5d50*/  FFMA.FTZ R65, R65, c[0x0][0x23c], -R109.reuse ;  /* 0x00008f0041417a23 */ /* 0x100fe2000001086d */
[C---:B------:R-:W-:Y:S01]  /*5d60*/  HMMA.16816.F32 R4, R44.reuse, R54, R4 ;  /* 0x000000362c04723c */ /* 0x040fe20000001804 */
[----:B------:R-:W5:Y:S01]  /*5d70*/  LDSM.16.MT88.4 R52, [R227+0xb000] ;  /* 0x00b00000e334783b */ /* 0x000f620000004200 */
[----:B------:R-:W1:Y:S01]  /*5d80*/  MUFU.EX2 R131, R131 ;  /* 0x0000008300837308 */ /* 0x000e620000000800 */
[--C-:B------:R-:W-:Y:S02]  /*5d90*/  FFMA.FTZ R70, R70, c[0x0][0x23c], -R109.reuse ;  /* 0x00008f0046467a23 */ /* 0x100fe4000001086d */
[----:B------:R-:W-:Y:S02]  /*5da0*/  FFMA.FTZ R69, R69, c[0x0][0x23c], -R109 ;  /* 0x00008f0045457a23 */ /* 0x000fe4000001086d */
[--C-:B------:R-:W-:Y:S01]  /*5db0*/  FFMA.FTZ R63, R63, c[0x0][0x23c], -R104.reuse ;  /* 0x00008f003f3f7a23 */ /* 0x100fe20000010868 */
[----:B------:R-:W-:Y:S01]  /*5dc0*/  HMMA.16816.F32 R40, R44, R48, R40 ;  /* 0x000000302c28723c */ /* 0x000fe20000001828 */
[--C-:B------:R-:W-:Y:S01]  /*5dd0*/  FFMA.FTZ R68, R68, c[0x0][0x23c], -R104.reuse ;  /* 0x00008f0044447a23 */ /* 0x100fe20000010868 */
[----:B------:R-:W2:Y:S01]  /*5de0*/  MUFU.EX2 R130, R130 ;  /* 0x0000008200827308 */ /* 0x000ea20000000800 */
[----:B------:R-:W-:-:S02]  /*5df0*/  FFMA.FTZ R67, R67, c[0x0][0x23c], -R104 ;  /* 0x00008f0043437a23 */ /* 0x000fc40000010868 */
[----:B------:R-:W-:Y:S02]  /*5e00*/  FFMA.FTZ R72, R72, c[0x0][0x23c], -R104 ;  /* 0x00008f0048487a23 */ /* 0x000fe40000010868 */
[----:B------:R-:W-:Y:S01]  /*5e10*/  FADD.FTZ R107, R108, R107 ;  /* 0x0000006b6c6b7221 */ /* 0x000fe20000010000 */
[----:B------:R-:W-:Y:S01]  /*5e20*/  HMMA.16816.F32 R36, R44, R50, R36 ;  /* 0x000000322c24723c */ /* 0x000fe20000001824 */
[----:B------:R-:W5:Y:S01]  /*5e30*/  LDSM.16.MT88.4 R48, [R226+0xb000] ;  /* 0x00b00000e230783b */ /* 0x000f620000004200 */
[----:B------:R-:W-:Y:S01]  /*5e40*/  MUFU.EX2 R132, R132 ;  /* 0x0000008400847308 */ /* 0x000fe20000000800 */
[----:B------:R-:W-:Y:S02]  /*5e50*/  FADD.FTZ R112, R113, R112 ;  /* 0x0000007071707221 */ /* 0x000fe40000010000 */
[----:B------:R-:W-:Y:S02]  /*5e60*/  FADD.FTZ R107, R106, R107 ;  /* 0x0000006b6a6b7221 */ /* 0x000fe40000010000 */
[----:B-1----:R-:W-:Y:S01]  /*5e70*/  F2FP.PACK_AB R44, R118, R119 ;  /* 0x00000077762c723e */ /* 0x002fe200000000ff */
[----:B------:R-:W-:Y:S01]  /*5e80*/  FADD.FTZ R112, R111, R112 ;  /* 0x000000706f707221 */ /* 0x000fe20000010000 */
[----:B---3--:R-:W-:Y:S01]  /*5e90*/  F2FP.PACK_AB R45, R126, R125 ;  /* 0x0000007d7e2d723e */ /* 0x008fe200000000ff */
[----:B------:R-:W-:Y:S01]  /*5ea0*/  MUFU.EX2 R133, R133 ;  /* 0x0000008500857308 */ /* 0x000fe20000000800 */
[----:B------:R-:W-:Y:S01]  /*5eb0*/  F2FP.PACK_AB R46, R124, R123 ;  /* 0x0000007b7c2e723e */ /* 0x000fe200000000ff */
[----:B------:R-:W-:Y:S01]  /*5ec0*/  FADD.FTZ R105, R105, R107 ;  /* 0x0000006b69697221 */ /* 0x000fe20000010000 */
[----:B----4-:R-:W-:Y:S01]  /*5ed0*/  F2FP.PACK_AB R47, R128, R127 ;  /* 0x0000007f802f723e */ /* 0x010fe200000000ff */
[----:B------:R-:W-:-:S02]  /*5ee0*/  FADD.FTZ R110, R110, R112 ;  /* 0x000000706e6e7221 */ /* 0x000fc40000010000 */
[----:B------:R-:W-:Y:S02]  /*5ef0*/  FADD.FTZ R105, R114, R105 ;  /* 0x0000006972697221 */ /* 0x000fe40000010000 */
[----:B------:R-:W-:Y:S01]  /*5f00*/  MUFU.EX2 R134, R134 ;  /* 0x0000008600867308 */ /* 0x000fe20000000800 */
[----:B------:R-:W-:Y:S01]  /*5f10*/  FADD.FTZ R110, R117, R110 ;  /* 0x0000006e756e7221 */ /* 0x000fe20000010000 */
[C---:B--2---:R-:W-:Y:S01]  /*5f20*/  HMMA.16816.F32 R16, R44.reuse, R28, R16 ;  /* 0x0000001c2c10723c */ /* 0x044fe20000001810 */
[----:B------:R-:W-:Y:S02]  /*5f30*/  FADD.FTZ R122, R122, R105 ;  /* 0x000000697a7a7221 */ /* 0x000fe40000010000 */
[----:B------:R-:W-:Y:S02]  /*5f40*/  FADD.FTZ R116, R116, R110 ;  /* 0x0000006e74747221 */ /* 0x000fe40000010000 */
[--C-:B------:R-:W-:Y:S01]  /*5f50*/  FFMA.FTZ R74, R74, c[0x0][0x23c], -R109.reuse ;  /* 0x00008f004a4a7a23 */ /* 0x100fe2000001086d */
[----:B------:R-:W1:Y:S01]  /*5f60*/  MUFU.EX2 R135, R135 ;  /* 0x0000008700877308 */ /* 0x000e620000000800 */
[--C-:B------:R-:W-:Y:S01]  /*5f70*/  FFMA.FTZ R73, R73, c[0x0][0x23c], -R109.reuse ;  /* 0x00008f0049497a23 */ /* 0x100fe2000001086d */
[----:B------:R-:W-:Y:S01]  /*5f80*/  HMMA.16816.F32 R12, R44, R30, R12 ;  /* 0x0000001e2c0c723c */ /* 0x000fe2000000180c */
[----:B------:R-:W2:Y:S01]  /*5f90*/  LDSM.16.MT88.4 R28, [R228+0xb800] ;  /* 0x00b80000e41c783b */ /* 0x000ea20000004200 */
[----:B------:R-:W-:-:S02]  /*5fa0*/  FFMA.FTZ R78, R78, c[0x0][0x23c], -R109 ;  /* 0x00008f004e4e7a23 */ /* 0x000fc4000001086d */
[----:B------:R-:W-:Y:S02]  /*5fb0*/  FFMA.FTZ R77, R77, c[0x0][0x23c], -R109 ;  /* 0x00008f004d4d7a23 */ /* 0x000fe4000001086d */
[----:B------:R-:W-:Y:S01]  /*5fc0*/  MUFU.EX2 R136, R136 ;  /* 0x0000008800887308 */ /* 0x000fe20000000800 */
[--C-:B------:R-:W-:Y:S01]  /*5fd0*/  FFMA.FTZ R71, R71, c[0x0][0x23c], -R104.reuse ;  /* 0x00008f0047477a23 */ /* 0x100fe20000010868 */
[C---:B-----5:R-:W-:Y:S01]  /*5fe0*/  HMMA.16816.F32 R24, R44.reuse, R32, R24 ;  /* 0x000000202c18723c */ /* 0x060fe20000001818 */
[--C-:B------:R-:W-:Y:S02]  /*5ff0*/  FFMA.FTZ R76, R76, c[0x0][0x23c], -R104.reuse ;  /* 0x00008f004c4c7a23 */ /* 0x100fe40000010868 */
[--C-:B------:R-:W-:Y:S02]  /*6000*/  FFMA.FTZ R75, R75, c[0x0][0x23c], -R104.reuse ;  /* 0x00008f004b4b7a23 */ /* 0x100fe40000010868 */
[----:B------:R-:W-:Y:S01]  /*6010*/  FFMA.FTZ R80, R80, c[0x0][0x23c], -R104 ;  /* 0x00008f0050507a23 */ /* 0x000fe20000010868 */
[----:B------:R-:W3:Y:S01]  /*6020*/  MUFU.EX2 R137, R137 ;  /* 0x0000008900897308 */ /* 0x000ee20000000800 */
[----:B------:R-:W-:Y:S01]  /*6030*/  FADD.FTZ R122, R121, R122 ;  /* 0x0000007a797a7221 */ /* 0x000fe20000010000 */
[----:B------:R-:W-:Y:S01]  /*6040*/  HMMA.16816.F32 R20, R44, R34, R20 ;  /* 0x000000222c14723c */ /* 0x000fe20000001814 */
[----:B------:R-:W4:Y:S01]  /*6050*/  LDSM.16.MT88.4 R32, [R229+0xb800] ;  /* 0x00b80000e520783b */ /* 0x000f220000004200 */
        /* <DEDUP_REMOVED lines=8> */
[----:B------:R-:W5:Y:S01]  /*60e0*/  MUFU.EX2 R142, R142 ;  /* 0x0000008e008e7308 */ /* 0x000f620000000800 */
        /* <DEDUP_REMOVED lines=12> */
[----:B------:R-:W-:Y:S01]  /*61b0*/  FFMA.FTZ R3, R92, c[0x0][0x23c], -R109 ;  /* 0x00008f005c037a23 */ /* 0x000fe2000001086d */
[----:B------:R-:W-:Y:S01]  /*61c0*/  HMMA.16816.F32 R36, R44, R50, R36 ;  /* 0x000000322c24723c */ /* 0x000fe20000001824 */
[----:B------:R-:W5:Y:S01]  /*61d0*/  LDSM.16.MT88.4 R48, [R226+0xb800] ;  /* 0x00b80000e230783b */ /* 0x000f620000004200 */
[----:B------:R-:W-:-:S02]  /*61e0*/  FFMA.FTZ R88, R88, c[0x0][0x23c], -R104 ;  /* 0x00008f0058587a23 */ /* 0x000fc40000010868 */
[----:B------:R-:W-:Y:S02]  /*61f0*/  FFMA.FTZ R87, R87, c[0x0][0x23c], -R104 ;  /* 0x00008f0057577a23 */ /* 0x000fe40000010868 */
[----:B------:R-:W-:Y:S01]  /*6200*/  MUFU.EX2 R146, R146 ;  /* 0x0000009200927308 */ /* 0x000fe20000000800 */
[C---:B------:R-:W-:Y:S01]  /*6210*/  F2FP.PACK_AB R44, R130.reuse, R131 ;  /* 0x00000083822c723e */ /* 0x040fe200000000ff */
[----:B------:R-:W-:Y:S01]  /*6220*/  FADD.FTZ R130, R130, R124 ;  /* 0x0000007c82827221 */ /* 0x000fe20000010000 */
[----:B-1----:R-:W-:Y:S01]  /*6230*/  F2FP.PACK_AB R45, R135, R134 ;  /* 0x00000086872d723e */ /* 0x002fe200000000ff */
        /* <DEDUP_REMOVED lines=8> */
[C---:B--2---:R-:W-:Y:S01]  /*62c0*/  HMMA.16816.F32 R16, R44.reuse, R28, R16 ;  /* 0x0000001c2c10723c */ /* 0x044fe20000001810 */
[--C-:B------:R-:W-:Y:S01]  /*62d0*/  FFMA.FTZ R92, R97, c[0x0][0x23c], -R109.reuse ;  /* 0x00008f00615c7a23 */ /* 0x100fe2000001086d */
[----:B------:R-:W-:Y:S01]  /*62e0*/  MUFU.EX2 R148, R148 ;  /* 0x0000009400947308 */ /* 0x000fe20000000800 */
[----:B------:R-:W-:Y:S01]  /*62f0*/  FADD.FTZ R136, R137, R136 ;  /* 0x0000008889887221 */ /* 0x000fe20000010000 */
[----:B------:R-:W-:Y:S01]  /*6300*/  LDSM.16.MT88.4 R132, [R228+0x11800] ;  /* 0x01180000e484783b */ /* 0x000fe20000004200 */
[----:B------:R-:W-:Y:S02]  /*6310*/  FFMA.FTZ R252, R102, c[0x0][0x23c], -R109 ;  /* 0x00008f0066fc7a23 */ /* 0x000fe4000001086d */
[----:B------:R-:W-:Y:S01]  /*6320*/  FFMA.FTZ R251, R100, c[0x0][0x23c], -R104 ;  /* 0x00008f0064fb7a23 */ /* 0x000fe20000010868 */
[C---:B------:R-:W-:Y:S01]  /*6330*/  HMMA.16816.F32 R12, R44.reuse, R30, R12 ;  /* 0x0000001e2c0c723c */ /* 0x040fe2000000180c */
[----:B------:R-:W2:Y:S01]  /*6340*/  LDSM.16.MT88.4 R28, [R228+0xc000] ;  /* 0x00c00000e41c783b */ /* 0x000ea20000004200 */
[----:B------:R-:W3:Y:S06]  /*6350*/  MUFU.EX2 R149, R149 ;  /* 0x0000009500957308 */ /* 0x000eec0000000800 */
[C---:B----4-:R-:W-:Y:S02]  /*6360*/  HMMA.16816.F32 R24, R44.reuse, R32, R24 ;  /* 0x000000202c18723c */ /* 0x050fe40000001818 */
[----:B------:R-:W-:Y:S06]  /*6370*/  MUFU.EX2 R151, R151 ;  /* 0x0000009700977308 */ /* 0x000fec0000000800 */
[C---:B------:R-:W-:Y:S01]  /*6380*/  HMMA.16816.F32 R20, R44.reuse, R34, R20 ;  /* 0x000000222c14723c */ /* 0x040fe20000001814 */
[----:B------:R-:W4:Y:S01]  /*6390*/  LDSM.16.MT88.4 R32, [R229+0xc000] ;  /* 0x00c00000e520783b */ /* 0x000f220000004200 */
[----:B------:R-:W1:Y:S06]  /*63a0*/  MUFU.EX2 R150, R150 ;  /* 0x0000009600967308 */ /* 0x000e6c0000000800 */
[C---:B------:R-:W-:Y:S02]  /*63b0*/  HMMA.16816.F32 R8, R44.reuse, R52, R8 ;  /* 0x000000342c08723c */ /* 0x040fe40000001808 */
[----:B------:R-:W-:Y:S06]  /*63c0*/  MUFU.EX2 R154, R154 ;  /* 0x0000009a009a7308 */ /* 0x000fec0000000800 */
[C---:B------:R-:W-:Y:S01]  /*63d0*/  HMMA.16816.F32 R4, R44.reuse, R54, R4 ;  /* 0x000000362c04723c */ /* 0x040fe20000001804 */
[----:B------:R-:W4:Y:S01]  /*63e0*/  LDSM.16.MT88.4 R52, [R227+0xc000] ;  /* 0x00c00000e334783b */ /* 0x000f220000004200 */
[----:B------:R-:W-:Y:S06]  /*63f0*/  MUFU.EX2 R155, R155 ;  /* 0x0000009b009b7308 */ /* 0x000fec0000000800 */
[C---:B-----5:R-:W-:Y:S02]  /*6400*/  HMMA.16816.F32 R40, R44.reuse, R48, R40 ;  /* 0x000000302c28723c */ /* 0x060fe40000001828 */
[----:B------:R-:W-:Y:S06]  /*6410*/  MUFU.EX2 R156, R156 ;  /* 0x0000009c009c7308 */ /* 0x000fec0000000800 */
[----:B------:R-:W-:Y:S01]  /*6420*/  HMMA.16816.F32 R36, R44, R50, R36 ;  /* 0x000000322c24723c */ /* 0x000fe20000001824 */
[----:B------:R-:W5:Y:S01]  /*6430*/  LDSM.16.MT88.4 R48, [R226+0xc000] ;  /* 0x00c00000e230783b */ /* 0x000f620000004200 */
[----:B------:R-:W2:Y:S05]  /*6440*/  MUFU.EX2 R157, R157 ;  /* 0x0000009d009d7308 */ /* 0x000eaa0000000800 */
[----:B------:R-:W-:Y:S01]  /*6450*/  F2FP.PACK_AB R44, R142, R143 ;  /* 0x0000008f8e2c723e */ /* 0x000fe200000000ff */
[----:B------:R-:W-:Y:S01]  /*6460*/  FADD.FTZ R143, R143, R130 ;  /* 0x000000828f8f7221 */ /* 0x000fe20000010000 */
[----:B-1----:R-:W-:Y:S01]  /*6470*/  F2FP.PACK_AB R45, R147, R146 ;  /* 0x00000092932d723e */ /* 0x002fe200000000ff */
[----:B------:R-:W-:Y:S01]  /*6480*/  MUFU.EX2 R158, R158 ;  /* 0x0000009e009e7308 */ /* 0x000fe20000000800 */
[----:B------:R-:W-:Y:S01]  /*6490*/  F2FP.PACK_AB R46, R145, R144 ;  /* 0x00000090912e723e */ /* 0x000fe200000000ff */
[----:B------:R-:W-:Y:S01]  /*64a0*/  FADD.FTZ R146, R146, R136 ;  /* 0x0000008892927221 */ /* 0x000fe20000010000 */
[----:B---3--:R-:W-:Y:S01]  /*64b0*/  F2FP.PACK_AB R47, R149, R148 ;  /* 0x00000094952f723e */ /* 0x008fe200000000ff */
[----:B------:R-:W-:-:S02]  /*64c0*/  FADD.FTZ R143, R142, R143 ;  /* 0x0000008f8e8f7221 */ /* 0x000fc40000010000 */
[----:B------:R-:W-:Y:S02]  /*64d0*/  FADD.FTZ R146, R147, R146 ;  /* 0x0000009293927221 */ /* 0x000fe40000010000 */
[----:B------:R-:W1:Y:S01]  /*64e0*/  MUFU.EX2 R159, R159 ;  /* 0x0000009f009f7308 */ /* 0x000e620000000800 */
[----:B------:R-:W-:Y:S01]  /*64f0*/  FADD.FTZ R144, R144, R143 ;  /* 0x0000008f90907221 */ /* 0x000fe20000010000 */
[C---:B--2---:R-:W-:Y:S01]  /*6500*/  HMMA.16816.F32 R16, R44.reuse, R28, R16 ;  /* 0x0000001c2c10723c */ /* 0x044fe20000001810 */
[----:B------:R-:W-:Y:S02]  /*6510*/  FADD.FTZ R148, R148, R146 ;  /* 0x0000009294947221 */ /* 0x000fe40000010000 */
[----:B------:R-:W-:Y:S02]  /*6520*/  FADD.FTZ R144, R145, R144 ;  /* 0x0000009091907221 */ /* 0x000fe40000010000 */
        /* <DEDUP_REMOVED lines=9> */
[----:B------:R-:W-:Y:S02]  /*65c0*/  MUFU.EX2 R171, R171 ;  /* 0x000000ab00ab7308 */ /* 0x000fe40000000800 */
        /* <DEDUP_REMOVED lines=10> */
[----:B------:R-:W-:Y:S01]  /*6670*/  F2FP.PACK_AB R44, R150, R151 ;  /* 0x00000097962c723e */ /* 0x000fe200000000ff */
[----:B------:R-:W-:Y:S01]  /*6680*/  FADD.FTZ R151, R151, R144 ;  /* 0x0000009097977221 */ /* 0x000fe20000010000 */
[----:B------:R-:W-:Y:S01]  /*6690*/  F2FP.PACK_AB R45, R157, R156 ;  /* 0x0000009c9d2d723e */ /* 0x000fe200000000ff */
[----:B------:R-:W-:Y:S01]  /*66a0*/  FADD.FTZ R156, R156, R148 ;  /* 0x000000949c9c7221 */ /* 0x000fe20000010000 */
[----:B------:R-:W-:Y:S01]  /*66b0*/  F2FP.PACK_AB R46, R155, R154 ;  /* 0x0000009a9b2e723e */ /* 0x000fe200000000ff */
[----:B------:R-:W-:Y:S01]  /*66c0*/  FADD.FTZ R151, R150, R151 ;  /* 0x0000009796977221 */ /* 0x000fe20000010000 */
[----:B-1----:R-:W-:Y:S01]  /*66d0*/  F2FP.PACK_AB R47, R159, R158 ;  /* 0x0000009e9f2f723e */ /* 0x002fe200000000ff */
[----:B------:R-:W-:Y:S01]  /*66e0*/  MUFU.EX2 R183, R183 ;  /* 0x000000b700b77308 */ /* 0x000fe20000000800 */
[----:B------:R-:W-:-:S02]  /*66f0*/  FADD.FTZ R156, R157, R156 ;  /* 0x0000009c9d9c7221 */ /* 0x000fc40000010000 */
[----:B------:R-:W-:Y:S02]  /*6700*/  FADD.FTZ R154, R154, R151 ;  /* 0x000000979a9a7221 */ /* 0x000fe40000010000 */
[----:B------:R-:W-:Y:S01]  /*6710*/  FADD.FTZ R158, R158, R156 ;  /* 0x0000009c9e9e7221 */ /* 0x000fe20000010000 */
[----:B--2---:R-:W-:Y:S01]  /*6720*/  HMMA.16816.F32 R16, R44, R28, R16 ;  /* 0x0000001c2c10723c */ /* 0x004fe20000001810 */
[----:B------:R-:W-:Y:S01]  /*6730*/  FADD.FTZ R154, R155, R154 ;  /* 0x0000009a9b9a7221 */ /* 0x000fe20000010000 */
[----:B------:R-:W1:Y:S01]  /*6740*/  MUFU.EX2 R182, R182 ;  /* 0x000000b600b67308 */ /* 0x000e620000000800 */
[----:B------:R-:W-:-:S05]  /*6750*/  FADD.FTZ R158, R159, R158 ;  /* 0x0000009e9f9e7221 */ /* 0x000fca0000010000 */
[C---:B------:R-:W-:Y:S01]  /*6760*/  HMMA.16816.F32 R12, R44.reuse, R30, R12 ;  /* 0x0000001e2c0c723c */ /* 0x040fe2000000180c */
[----:B------:R-:W2:Y:S01]  /*6770*/  LDSM.16.MT88.4 R28, [R228+0xd000] ;  /* 0x00d00000e41c783b */ /* 0x000ea20000004200 */
[----:B------:R-:W-:Y:S06]  /*6780*/  MUFU.EX2 R187, R187 ;  /* 0x000000bb00bb7308 */ /* 0x000fec0000000800 */
[C---:B----4-:R-:W-:Y:S02]  /*6790*/  HMMA.16816.F32 R24, R44.reuse, R32, R24 ;  /* 0x000000202c18723c */ /* 0x050fe40000001818 */
[----:B------:R-:W-:Y:S06]  /*67a0*/  MUFU.EX2 R186, R186 ;  /* 0x000000ba00ba7308 */ /* 0x000fec0000000800 */
[C---:B------:R-:W-:Y:S01]  /*67b0*/  HMMA.16816.F32 R20, R44.reuse, R34, R20 ;  /* 0x000000222c14723c */ /* 0x040fe20000001814 */
[----:B------:R-:W4:Y:S01]  /*67c0*/  LDSM.16.MT88.4 R32, [R229+0xd000] ;  /* 0x00d00000e520783b */ /* 0x000f220000004200 */
        /* <DEDUP_REMOVED lines=9> */
[----:B------:R-:W1:Y:S01]  /*6860*/  LDSM.16.MT88.4 R48, [R226+0xd000] ;  /* 0x00d00000e230783b */ /* 0x000e620000004200 */
[----:B------:R-:W1:Y:S05]  /*6870*/  MUFU.EX2 R174, R174 ;  /* 0x000000ae00ae7308 */ /* 0x000e6a0000000800 */
[----:B------:R-:W-:Y:S01]  /*6880*/  F2FP.PACK_AB R44, R168, R169 ;  /* 0x000000a9a82c723e */ /* 0x000fe200000000ff */
[----:B------:R-:W-:Y:S01]  /*6890*/  FADD.FTZ R169, R169, R154 ;  /* 0x0000009aa9a97221 */ /* 0x000fe20000010000 */
[----:B------:R-:W-:Y:S01]  /*68a0*/  F2FP.PACK_AB R45, R176, R175 ;  /* 0x000000afb02d723e */ /* 0x000fe200000000ff */
[----:B------:R-:W1:Y:S01]  /*68b0*/  MUFU.EX2 R173, R173 ;  /* 0x000000ad00ad7308 */ /* 0x000e620000000800 */
[----:B------:R-:W-:Y:S01]  /*68c0*/  F2FP.PACK_AB R46, R171, R170 ;  /* 0x000000aaab2e723e */ /* 0x000fe200000000ff */
[----:B------:R-:W-:Y:S01]  /*68d0*/  FADD.FTZ R175, R175, R158 ;  /* 0x0000009eafaf7221 */ /* 0x000fe20000010000 */
[----:B------:R-:W-:Y:S01]  /*68e0*/  F2FP.PACK_AB R47, R181, R178 ;  /* 0x000000b2b52f723e */ /* 0x000fe200000000ff */
[----:B------:R-:W-:Y:S01]  /*68f0*/  FADD.FTZ R169, R168, R169 ;  /* 0x000000a9a8a97221 */ /* 0x000fe20000010000 */
[----:B------:R-:W-:Y:S01]  /*6900*/  LDSM.16.MT88.4 R156, [R229+0x11800] ;  /* 0x01180000e59c783b */ /* 0x000fe20000004200 */
[----:B------:R-:W-:-:S02]  /*6910*/  FADD.FTZ R175, R176, R175 ;  /* 0x000000afb0af7221 */ /* 0x000fc40000010000 */
[----:B------:R-:W-:Y:S01]  /*6920*/  MUFU.EX2 R172, R172 ;  /* 0x000000ac00ac7308 */ /* 0x000fe20000000800 */
        /* <DEDUP_REMOVED lines=8> */
[----:B------:R-:W-:Y:S02]  /*69b0*/  MUFU.EX2 R164, R164 ;  /* 0x000000a400a47308 */ /* 0x000fe40000000800 */
[C---:B----4-:R-:W-:Y:S06]  /*69c0*/  HMMA.16816.F32 R24, R44.reuse, R32, R24 ;  /* 0x000000202c18723c */ /* 0x050fec0000001818 */
[----:B------:R-:W4:Y:S02]  /*69d0*/  MUFU.EX2 R163, R163 ;  /* 0x000000a300a37308 */ /* 0x000f240000000800 */
[C---:B------:R-:W-:Y:S01]  /*69e0*/  HMMA.16816.F32 R20, R44.reuse, R34, R20 ;  /* 0x000000222c14723c */ /* 0x040fe20000001814 */
[----:B------:R-:W2:Y:S05]  /*69f0*/  LDSM.16.MT88.4 R32, [R229+0xd800] ;  /* 0x00d80000e520783b */ /* 0x000eaa0000004200 */
[----:B------:R-:W-:Y:S02]  /*6a00*/  MUFU.EX2 R162, R162 ;  /* 0x000000a200a27308 */ /* 0x000fe40000000800 */
[C---:B-1----:R-:W-:Y:S06]  /*6a10*/  HMMA.16816.F32 R8, R44.reuse, R52, R8 ;  /* 0x000000342c08723c */ /* 0x042fec0000001808 */
[----:B------:R-:W1:Y:S02]  /*6a20*/  MUFU.EX2 R161, R161 ;  /* 0x000000a100a17308 */ /* 0x000e640000000800 */
[C---:B------:R-:W-:Y:S01]  /*6a30*/  HMMA.16816.F32 R4, R44.reuse, R54, R4 ;  /* 0x000000362c04723c */ /* 0x040fe20000001804 */
[----:B------:R-:W1:Y:S05]  /*6a40*/  LDSM.16.MT88.4 R52, [R227+0xd800] ;  /* 0x00d80000e334783b */ /* 0x000e6a0000004200 */
[----:B------:R-:W1:Y:S02]  /*6a50*/  MUFU.EX2 R160, R160 ;  /* 0x000000a000a07308 */ /* 0x000e640000000800 */
[C---:B------:R-:W-:Y:S06]  /*6a60*/  HMMA.16816.F32 R40, R44.reuse, R48, R40 ;  /* 0x000000302c28723c */ /* 0x040fec0000001828 */
[----:B------:R-:W-:Y:S02]  /*6a70*/  MUFU.EX2 R153, R153 ;  /* 0x0000009900997308 */ /* 0x000fe40000000800 */
[----:B------:R-:W-:Y:S01]  /*6a80*/  HMMA.16816.F32 R36, R44, R50, R36 ;  /* 0x000000322c24723c */ /* 0x000fe20000001824 */
[----:B------:R-:W1:Y:S05]  /*6a90*/  LDSM.16.MT88.4 R48, [R226+0xd800] ;  /* 0x00d80000e230783b */ /* 0x000e6a0000004200 */
[----:B------:R-:W-:Y:S01]  /*6aa0*/  MUFU.EX2 R152, R152 ;  /* 0x0000009800987308 */ /* 0x000fe20000000800 */
[----:B------:R-:W-:Y:S01]  /*6ab0*/  F2FP.PACK_AB R44, R182, R183 ;  /* 0x000000b7b62c723e */ /* 0x000fe200000000ff */
[----:B------:R-:W-:Y:S01]  /*6ac0*/  FADD.FTZ R183, R183, R170 ;  /* 0x000000aab7b77221 */ /* 0x000fe20000010000 */
[----:B---3--:R-:W-:Y:S01]  /*6ad0*/  F2FP.PACK_AB R45, R184, R185 ;  /* 0x000000b9b82d723e */ /* 0x008fe200000000ff */
[----:B------:R-:W-:Y:S01]  /*6ae0*/  FADD.FTZ R185, R185, R178 ;  /* 0x000000b2b9b97221 */ /* 0x000fe20000010000 */
[----:B------:R-:W-:Y:S01]  /*6af0*/  F2FP.PACK_AB R46, R186, R187 ;  /* 0x000000bbba2e723e */ /* 0x000fe200000000ff */
[----:B------:R-:W-:Y:S01]  /*6b00*/  FADD.FTZ R183, R182, R183 ;  /* 0x000000b7b6b77221 */ /* 0x000fe20000010000 */
[----:B-----5:R-:W-:Y:S01]  /*6b10*/  F2FP.PACK_AB R47, R177, R179 ;  /* 0x000000b3b12f723e */ /* 0x020fe200000000ff */
[----:B------:R-:W-:Y:S01]  /*6b20*/  MUFU.EX2 R141, R141 ;  /* 0x0000008d008d7308 */ /* 0x000fe20000000800 */
[----:B------:R-:W-:-:S02]  /*6b30*/  FADD.FTZ R185, R184, R185 ;  /* 0x000000b9b8b97221 */ /* 0x000fc40000010000 */
[----:B------:R-:W-:Y:S02]  /*6b40*/  FADD.FTZ R187, R187, R183 ;  /* 0x000000b7bbbb7221 */ /* 0x000fe40000010000 */
[----:B------:R-:W-:Y:S01]  /*6b50*/  FADD.FTZ R179, R179, R185 ;  /* 0x000000b9b3b37221 */ /* 0x000fe20000010000 */
[----:B--2---:R-:W-:Y:S01]  /*6b60*/  HMMA.16816.F32 R16, R44, R28, R16 ;  /* 0x0000001c2c10723c */ /* 0x004fe20000001810 */
[----:B------:R-:W-:Y:S01]  /*6b70*/  FADD.FTZ R186, R186, R187 ;  /* 0x000000bbbaba7221 */ /* 0x000fe20000010000 */
[----:B------:R-:W2:Y:S01]  /*6b80*/  MUFU.EX2 R140, R140 ;  /* 0x0000008c008c7308 */ /* 0x000ea20000000800 */
[----:B------:R-:W-:Y:S02]  /*6b90*/  FADD.FTZ R179, R177, R179 ;  /* 0x000000b3b1b37221 */ /* 0x000fe40000010000 */
[----:B------:R-:W-:-:S03]  /*6ba0*/  FADD.FTZ R186, R174, R186 ;  /* 0x000000baaeba7221 */ /* 0x000fc60000010000 */
[C---:B------:R-:W-:Y:S01]  /*6bb0*/  HMMA.16816.F32 R12, R44.reuse, R30, R12 ;  /* 0x0000001e2c0c723c */ /* 0x040fe2000000180c */
[----:B------:R-:W3:Y:S01]  /*6bc0*/  LDSM.16.MT88.4 R28, [R228+0xe000] ;  /* 0x00e00000e41c783b */ /* 0x000ee20000004200 */
[----:B------:R-:W5:Y:S06]  /*6bd0*/  MUFU.EX2 R139, R139 ;  /* 0x0000008b008b7308 */ /* 0x000f6c0000000800 */
[C---:B------:R-:W-:Y:S02]  /*6be0*/  HMMA.16816.F32 R24, R44.reuse, R32, R24 ;  /* 0x000000202c18723c */ /* 0x040fe40000001818 */
[----:B------:R-:W-:Y:S06]  /*6bf0*/  MUFU.EX2 R138, R138 ;  /* 0x0000008a008a7308 */ /* 0x000fec0000000800 */
[C---:B------:R-:W-:Y:S01]  /*6c00*/  HMMA.16816.F32 R20, R44.reuse, R34, R20 ;  /* 0x000000222c14723c */ /* 0x040fe20000001814 */
[----:B------:R-:W2:Y:S01]  /*6c10*/  LDSM.16.MT88.4 R32, [R229+0xe000] ;  /* 0x00e00000e520783b */ /* 0x000ea20000004200 */
[----:B------:R-:W2:Y:S06]  /*6c20*/  MUFU.EX2 R129, R129 ;  /* 0x0000008100817308 */ /* 0x000eac0000000800 */
[C---:B-1----:R-:W-:Y:S02]  /*6c30*/  HMMA.16816.F32 R8, R44.reuse, R52, R8 ;  /* 0x000000342c08723c */ /* 0x042fe40000001808 */
[----:B------:R-:W-:Y:S06]  /*6c40*/  MUFU.EX2 R58, R58 ;  /* 0x0000003a003a7308 */ /* 0x000fec0000000800 */
[C---:B------:R-:W-:Y:S01]  /*6c50*/  HMMA.16816.F32 R4, R44.reuse, R54, R4 ;  /* 0x000000362c04723c */ /* 0x040fe20000001804 */
[----:B------:R-:W1:Y:S01]  /*6c60*/  LDSM.16.MT88.4 R52, [R227+0xe000] ;  /* 0x00e00000e334783b */ /* 0x000e620000004200 */
[----:B------:R-:W-:Y:S06]  /*6c70*/  MUFU.EX2 R57, R57 ;  /* 0x0000003900397308 */ /* 0x000fec0000000800 */
[C---:B------:R-:W-:Y:S02]  /*6c80*/  HMMA.16816.F32 R40, R44.reuse, R48, R40 ;  /* 0x000000302c28723c */ /* 0x040fe40000001828 */
[----:B------:R-:W-:Y:S05]  /*6c90*/  MUFU.EX2 R62, R62 ;  /* 0x0000003e003e7308 */ /* 0x000fea0000000800 */
[----:B------:R-:W-:Y:S01]  /*6ca0*/  F2FP.PACK_AB R48, R173, R174 ;  /* 0x000000aead30723e */ /* 0x000fe200000000ff */
[----:B------:R-:W-:Y:S01]  /*6cb0*/  HMMA.16816.F32 R36, R44, R50, R36 ;  /* 0x000000322c24723c */ /* 0x000fe20000001824 */
[----:B----4-:R-:W-:Y:S01]  /*6cc0*/  F2FP.PACK_AB R49, R163, R164 ;  /* 0x000000a4a331723e */ /* 0x010fe200000000ff */
[----:B------:R-:W4:Y:S01]  /*6cd0*/  LDSM.16.MT88.4 R44, [R226+0xe000] ;  /* 0x00e00000e22c783b */ /* 0x000f220000004200 */
[----:B------:R-:W-:Y:S01]  /*6ce0*/  MUFU.EX2 R61, R61 ;  /* 0x0000003d003d7308 */ /* 0x000fe20000000800 */
[----:B------:R-:W-:-:S02]  /*6cf0*/  FADD.FTZ R164, R164, R179 ;  /* 0x000000b3a4a47221 */ /* 0x000fc40000010000 */
[----:B------:R-:W-:Y:S01]  /*6d00*/  FADD.FTZ R173, R173, R186 ;  /* 0x000000baadad7221 */ /* 0x000fe20000010000 */
[----:B------:R-:W-:Y:S01]  /*6d10*/  F2FP.PACK_AB R50, R165, R172 ;  /* 0x000000aca532723e */ /* 0x000fe200000000ff */
[----:B------:R-:W-:Y:S01]  /*6d20*/  FADD.FTZ R164, R163, R164 ;  /* 0x000000a4a3a47221 */ /* 0x000fe20000010000 */
[----:B------:R-:W-:Y:S01]  /*6d30*/  F2FP.PACK_AB R51, R161, R162 ;  /* 0x000000a2a133723e */ /* 0x000fe200000000ff */
[----:B------:R-:W-:Y:S01]  /*6d40*/  FADD.FTZ R173, R172, R173 ;  /* 0x000000adacad7221 */ /* 0x000fe20000010000 */
[----:B------:R-:W1:Y:S01]  /*6d50*/  MUFU.EX2 R56, R56 ;  /* 0x0000003800387308 */ /* 0x000e620000000800 */
[----:B------:R-:W-:Y:S02]  /*6d60*/  FADD.FTZ R162, R162, R164 ;  /* 0x000000a4a2a27221 */ /* 0x000fe40000010000 */
[----:B------:R-:W-:Y:S02]  /*6d70*/  FADD.FTZ R165, R165, R173 ;  /* 0x000000ada5a57221 */ /* 0x000fe40000010000 */
[----:B---3--:R-:W-:Y:S01]  /*6d80*/  HMMA.16816.F32 R16, R48, R28, R16 ;  /* 0x0000001c3010723c */ /* 0x008fe20000001810 */
[----:B------:R-:W-:-:S02]  /*6d90*/  FADD.FTZ R162, R161, R162 ;  /* 0x000000a2a1a27221 */ /* 0x000fc40000010000 */
[----:B------:R-:W3:Y:S01]  /*6da0*/  MUFU.EX2 R60, R60 ;  /* 0x0000003c003c7308 */ /* 0x000ee20000000800 */
[----:B------:R-:W-:Y:S02]  /*6db0*/  FADD.FTZ R165, R160, R165 ;  /* 0x000000a5a0a57221 */ /* 0x000fe40000010000 */
[----:B--2---:R-:W-:Y:S02]  /*6dc0*/  FADD.FTZ R162, R140, R162 ;  /* 0x000000a28ca27221 */ /* 0x004fe40000010000 */
[C---:B------:R-:W-:Y:S01]  /*6dd0*/  HMMA.16816.F32 R12, R48.reuse, R30, R12 ;  /* 0x0000001e300c723c */ /* 0x040fe2000000180c */
[----:B------:R-:W2:Y:S01]  /*6de0*/  LDSM.16.MT88.4 R28, [R228+0xe800] ;  /* 0x00e80000e41c783b */ /* 0x000ea20000004200 */
[C---:B------:R-:W-:Y:S01]  /*6df0*/  FADD.FTZ R165, R153.reuse, R165 ;  /* 0x000000a599a57221 */ /* 0x040fe20000010000 */
[----:B------:R-:W-:Y:S05]  /*6e00*/  MUFU.EX2 R59, R59 ;  /* 0x0000003b003b7308 */ /* 0x000fea0000000800 */
[C---:B------:R-:W-:Y:S03]  /*6e10*/  HMMA.16816.F32 R24, R48.reuse, R32, R24 ;  /* 0x000000203018723c */ /* 0x040fe60000001818 */
[----:B------:R-:W2:Y:S05]  /*6e20*/  MUFU.EX2 R64, R64 ;  /* 0x0000004000407308 */ /* 0x000eaa0000000800 */
[C---:B------:R-:W-:Y:S01]  /*6e30*/  HMMA.16816.F32 R20, R48.reuse, R34, R20 ;  /* 0x000000223014723c */ /* 0x040fe20000001814 */
[----:B------:R-:W2:Y:S02]  /*6e40*/  LDSM.16.MT88.4 R32, [R229+0xe800] ;  /* 0x00e80000e520783b */ /* 0x000ea40000004200 */
[----:B------:R-:W-:Y:S05]  /*6e50*/  MUFU.EX2 R66, R66 ;  /* 0x0000004200427308 */ /* 0x000fea0000000800 */
[C---:B-1----:R-:W-:Y:S03]  /*6e60*/  HMMA.16816.F32 R8, R48.reuse, R52, R8 ;  /* 0x000000343008723c */ /* 0x042fe60000001808 */
[----:B------:R-:W1:Y:S05]  /*6e70*/  MUFU.EX2 R65, R65 ;  /* 0x0000004100417308 */ /* 0x000e6a0000000800 */
[C---:B------:R-:W-:Y:S01]  /*6e80*/  HMMA.16816.F32 R4, R48.reuse, R54, R4 ;  /* 0x000000363004723c */ /* 0x040fe20000001804 */
[----:B------:R-:W-:Y:S02]  /*6e90*/  LDSM.16.MT88.4 R52, [R226+0xe800] ;  /* 0x00e80000e234783b */ /* 0x000fe40000004200 */
[----:B------:R-:W-:Y:S05]  /*6ea0*/  MUFU.EX2 R70, R70 ;  /* 0x0000004600467308 */ /* 0x000fea0000000800 */
[C---:B----4-:R-:W-:Y:S03]  /*6eb0*/  HMMA.16816.F32 R40, R48.reuse, R44, R40 ;  /* 0x0000002c3028723c */ /* 0x050fe60000001828 */
[----:B------:R-:W-:Y:S05]  /*6ec0*/  MUFU.EX2 R69, R69 ;  /* 0x0000004500457308 */ /* 0x000fea0000000800 */
[----:B------:R-:W-:Y:S01]  /*6ed0*/  HMMA.16816.F32 R36, R48, R46, R36 ;  /* 0x0000002e3024723c */ /* 0x000fe20000001824 */
[----:B------:R-:W4:Y:S02]  /*6ee0*/  LDSM.16.MT88.4 R44, [R227+0xe800] ;  /* 0x00e80000e32c783b */ /* 0x000f240000004200 */
[----:B------:R-:W-:Y:S04]  /*6ef0*/  MUFU.EX2 R63, R63 ;  /* 0x0000003f003f7308 */ /* 0x000fe80000000800 */
[----:B------:R-:W-:-:S02]  /*6f00*/  F2FP.PACK_AB R48, R153, R160 ;  /* 0x000000a09930723e */ /* 0x000fc400000000ff */
[C---:B-----5:R-:W-:Y:S01]  /*6f10*/  F2FP.PACK_AB R49, R139.reuse, R140 ;  /* 0x0000008c8b31723e */ /* 0x060fe200000000ff */
[----:B------:R-:W-:Y:S01]  /*6f20*/  FADD.FTZ R139, R139, R162 ;  /* 0x000000a28b8b7221 */ /* 0x000fe20000010000 */
[----:B------:R-:W-:Y:S01]  /*6f30*/  F2FP.PACK_AB R50, R141, R152 ;  /* 0x000000988d32723e */ /* 0x000fe200000000ff */
[----:B------:R-:W5:Y:S01]  /*6f40*/  MUFU.EX2 R68, R68 ;  /* 0x0000004400447308 */ /* 0x000f620000000800 */
[----:B------:R-:W-:Y:S01]  /*6f50*/  F2FP.PACK_AB R51, R129, R138 ;  /* 0x0000008a8133723e */ /* 0x000fe200000000ff */
[----:B------:R-:W-:Y:S02]  /*6f60*/  FADD.FTZ R152, R152, R165 ;  /* 0x000000a598987221 */ /* 0x000fe40000010000 */
[----:B------:R-:W-:Y:S02]  /*6f70*/  FADD.FTZ R139, R138, R139 ;  /* 0x0000008b8a8b7221 */ /* 0x000fe40000010000 */
[----:B------:R-:W-:Y:S02]  /*6f80*/  FADD.FTZ R152, R141, R152 ;  /* 0x000000988d987221 */ /* 0x000fe40000010000 */
[----:B--2---:R-:W-:Y:S01]  /*6f90*/  HMMA.16816.F32 R16, R48, R28, R16 ;  /* 0x0000001c3010723c */ /* 0x004fe20000001810 */
[----:B------:R-:W-:Y:S01]  /*6fa0*/  MUFU.EX2 R67, R67 ;  /* 0x0000004300437308 */ /* 0x000fe20000000800 */
[----:B------:R-:W-:-:S02]  /*6fb0*/  FADD.FTZ R129, R129, R139 ;  /* 0x0000008b81817221 */ /* 0x000fc40000010000 */
[----:B------:R-:W-:Y:S02]  /*6fc0*/  LDSM.16.MT88.4 R136, [R227+0x11800] ;  /* 0x01180000e388783b */ /* 0x000fe40000004200 */
[----:B------:R-:W-:Y:S02]  /*6fd0*/  FADD.FTZ R129, R56, R129 ;  /* 0x0000008138817221 */ /* 0x000fe40000010000 */
[C---:B------:R-:W-:Y:S01]  /*6fe0*/  HMMA.16816.F32 R12, R48.reuse, R30, R12 ;  /* 0x0000001e300c723c */ /* 0x040fe2000000180c */
[----:B------:R-:W2:Y:S01]  /*6ff0*/  LDSM.16.MT88.4 R28, [R228+0xf000] ;  /* 0x00f00000e41c783b */ /* 0x000ea20000004200 */
[----:B------:R-:W1:Y:S06]  /*7000*/  MUFU.EX2 R72, R72 ;  /* 0x0000004800487308 */ /* 0x000e6c0000000800 */
[C---:B------:R-:W-:Y:S02]  /*7010*/  HMMA.16816.F32 R24, R48.reuse, R32, R24 ;  /* 0x000000203018723c */ /* 0x040fe40000001818 */
[----:B------:R-:W-:Y:S06]  /*7020*/  MUFU.EX2 R74, R74 ;  /* 0x0000004a004a7308 */ /* 0x000fec0000000800 */
[C---:B------:R-:W-:Y:S01]  /*7030*/  HMMA.16816.F32 R20, R48.reuse, R34, R20 ;  /* 0x000000223014723c */ /* 0x040fe20000001814 */
[----:B------:R-:W1:Y:S01]  /*7040*/  LDSM.16.MT88.4 R32, [R229+0xf000] ;  /* 0x00f00000e520783b */ /* 0x000e620000004200 */
[----:B------:R-:W1:Y:S06]  /*7050*/  MUFU.EX2 R73, R73 ;  /* 0x0000004900497308 */ /* 0x000e6c0000000800 */
[C---:B----4-:R-:W-:Y:S02]  /*7060*/  HMMA.16816.F32 R8, R48.reuse, R44, R8 ;  /* 0x0000002c3008723c */ /* 0x050fe40000001808 */
[----:B------:R-:W-:Y:S06]  /*7070*/  MUFU.EX2 R78, R78 ;  /* 0x0000004e004e7308 */ /* 0x000fec0000000800 */
[C---:B------:R-:W-:Y:S01]  /*7080*/  HMMA.16816.F32 R4, R48.reuse, R46, R4 ;  /* 0x0000002e3004723c */ /* 0x040fe20000001804 */
[----:B------:R-:W4:Y:S01]  /*7090*/  LDSM.16.MT88.4 R44, [R227+0xf000] ;  /* 0x00f00000e32c783b */ /* 0x000f220000004200 */
[----:B------:R-:W-:Y:S06]  /*70a0*/  MUFU.EX2 R77, R77 ;  /* 0x0000004d004d7308 */ /* 0x000fec0000000800 */
[C---:B------:R-:W-:Y:S02]  /*70b0*/  HMMA.16816.F32 R40, R48.reuse, R52, R40 ;  /* 0x000000343028723c */ /* 0x040fe40000001828 */
[----:B------:R-:W-:Y:S06]  /*70c0*/  MUFU.EX2 R71, R71 ;  /* 0x0000004700477308 */ /* 0x000fec0000000800 */
[----:B------:R-:W-:Y:S01]  /*70d0*/  HMMA.16816.F32 R36, R48, R54, R36 ;  /* 0x000000363024723c */ /* 0x000fe20000001824 */
[----:B------:R-:W4:Y:S01]  /*70e0*/  LDSM.16.MT88.4 R52, [R226+0xf000] ;  /* 0x00f00000e234783b */ /* 0x000f220000004200 */
[----:B------:R-:W1:Y:S05]  /*70f0*/  MUFU.EX2 R76, R76 ;  /* 0x0000004c004c7308 */ /* 0x000e6a0000000800 */
[----:B------:R-:W-:Y:S01]  /*7100*/  F2FP.PACK_AB R48, R57, R58 ;  /* 0x0000003a3930723e */ /* 0x000fe200000000ff */
[----:B------:R-:W-:Y:S01]  /*7110*/  FADD.FTZ R58, R58, R152 ;  /* 0x000000983a3a7221 */ /* 0x000fe20000010000 */
[----:B---3--:R-:W-:Y:S01]  /*7120*/  F2FP.PACK_AB R49, R60, R56 ;  /* 0x000000383c31723e */ /* 0x008fe200000000ff */
[----:B------:R-:W-:Y:S01]  /*7130*/  MUFU.EX2 R75, R75 ;  /* 0x0000004b004b7308 */ /* 0x000fe20000000800 */
[----:B------:R-:W-:Y:S01]  /*7140*/  F2FP.PACK_AB R50, R61, R62 ;  /* 0x0000003e3d32723e */ /* 0x000fe200000000ff */
[----:B------:R-:W-:Y:S01]  /*7150*/  FADD.FTZ R58, R57, R58 ;  /* 0x0000003a393a7221 */ /* 0x000fe20000010000 */
[----:B------:R-:W-:Y:S01]  /*7160*/  F2FP.PACK_AB R51, R64, R59 ;  /* 0x0000003b4033723e */ /* 0x000fe200000000ff */
[----:B------:R-:W-:-:S02]  /*7170*/  FADD.FTZ R60, R60, R129 ;  /* 0x000000813c3c7221 */ /* 0x000fc40000010000 */
[----:B------:R-:W-:Y:S02]  /*7180*/  FADD.FTZ R62, R62, R58 ;  /* 0x0000003a3e3e7221 */ /* 0x000fe40000010000 */
[----:B------:R-:W3:Y:S01]  /*7190*/  MUFU.EX2 R80, R80 ;  /* 0x0000005000507308 */ /* 0x000ee20000000800 */
[----:B------:R-:W-:Y:S01]  /*71a0*/  FADD.FTZ R60, R59, R60 ;  /* 0x0000003c3b3c7221 */ /* 0x000fe20000010000 */
[----:B--2---:R-:W-:Y:S01]  /*71b0*/  HMMA.16816.F32 R16, R48, R28, R16 ;  /* 0x0000001c3010723c */ /* 0x004fe20000001810 */
[----:B------:R-:W-:Y:S02]  /*71c0*/  FADD.FTZ R62, R61, R62 ;  /* 0x0000003e3d3e7221 */ /* 0x000fe40000010000 */
[----:B------:R-:W-:-:S03]  /*71d0*/  FADD.FTZ R60, R64, R60 ;  /* 0x0000003c403c7221 */ /* 0x000fc60000010000 */
        /* <DEDUP_REMOVED lines=9> */
[C---:B----4-:R-:W-:Y:S06]  /*7270*/  HMMA.16816.F32 R8, R48.reuse, R44, R8 ;  /* 0x0000002c3008723c */ /* 0x050fec0000001808 */
[----:B------:R-:W-:Y:S02]  /*7280*/  MUFU.EX2 R92, R92 ;  /* 0x0000005c005c7308 */ /* 0x000fe40000000800 */
[C---:B------:R-:W-:Y:S01]  /*7290*/  HMMA.16816.F32 R4, R48.reuse, R46, R4 ;  /* 0x0000002e3004723c */ /* 0x040fe20000001804 */
[----:B------:R-:W4:Y:S05]  /*72a0*/  LDSM.16.MT88.4 R44, [R227+0xf800] ;  /* 0x00f80000e32c783b */ /* 0x000f2a0000004200 */
[----:B------:R-:W-:Y:S02]  /*72b0*/  MUFU.EX2 R252, R252 ;  /* 0x000000fc00fc7308 */ /* 0x000fe40000000800 */
[C---:B------:R-:W-:Y:S06]  /*72c0*/  HMMA.16816.F32 R40, R48.reuse, R52, R40 ;  /* 0x000000343028723c */ /* 0x040fec0000001828 */
[----:B------:R-:W-:Y:S02]  /*72d0*/  MUFU.EX2 R251, R251 ;  /* 0x000000fb00fb7308 */ /* 0x000fe40000000800 */
[----:B------:R-:W-:Y:S01]  /*72e0*/  HMMA.16816.F32 R36, R48, R54, R36 ;  /* 0x000000363024723c */ /* 0x000fe20000001824 */
[----:B------:R-:W3:Y:S06]  /*72f0*/  LDSM.16.MT88.4 R52, [R226+0xf800] ;  /* 0x00f80000e234783b */ /* 0x000eec0000004200 */
[----:B------:R-:W-:Y:S01]  /*7300*/  F2FP.PACK_AB R48, R65, R66 ;  /* 0x000000424130723e */ /* 0x000fe200000000ff */
[----:B------:R-:W-:Y:S01]  /*7310*/  FADD.FTZ R66, R66, R62 ;  /* 0x0000003e42427221 */ /* 0x000fe20000010000 */
[----:B-----5:R-:W-:Y:S01]  /*7320*/  F2FP.PACK_AB R49, R68, R63 ;  /* 0x0000003f4431723e */ /* 0x020fe200000000ff */
[----:B------:R-:W-:Y:S01]  /*7330*/  FADD.FTZ R63, R63, R60 ;  /* 0x0000003c3f3f7221 */ /* 0x000fe20000010000 */
[----:B------:R-:W-:Y:S01]  /*7340*/  F2FP.PACK_AB R50, R69, R70 ;  /* 0x000000464532723e */ /* 0x000fe200000000ff */
[----:B------:R-:W-:Y:S01]  /*7350*/  FADD.FTZ R66, R65, R66 ;  /* 0x0000004241427221 */ /* 0x000fe20000010000 */
[----:B------:R-:W-:Y:S01]  /*7360*/  F2FP.PACK_AB R51, R72, R67 ;  /* 0x000000434833723e */ /* 0x000fe200000000ff */
[----:B------:R-:W-:-:S02]  /*7370*/  FADD.FTZ R63, R68, R63 ;  /* 0x0000003f443f7221 */ /* 0x000fc40000010000 */
[----:B------:R-:W-:Y:S02]  /*7380*/  FADD.FTZ R70, R70, R66 ;  /* 0x0000004246467221 */ /* 0x000fe40000010000 */
[----:B------:R-:W-:Y:S02]  /*7390*/  FADD.FTZ R67, R67, R63 ;  /* 0x0000003f43437221 */ /* 0x000fe40000010000 */
[----:B--2---:R-:W-:Y:S01]  /*73a0*/  HMMA.16816.F32 R16, R48, R28, R16 ;  /* 0x0000001c3010723c */ /* 0x004fe20000001810 */
[----:B------:R-:W-:Y:S02]  /*73b0*/  FADD.FTZ R70, R69, R70 ;  /* 0x0000004645467221 */ /* 0x000fe40000010000 */
[----:B------:R-:W-:-:S05]  /*73c0*/  FADD.FTZ R67, R72, R67 ;  /* 0x0000004348437221 */ /* 0x000fca0000010000 */
[C---:B------:R-:W-:Y:S01]  /*73d0*/  HMMA.16816.F32 R12, R48.reuse, R30, R12 ;  /* 0x0000001e300c723c */ /* 0x040fe2000000180c */
[----:B------:R-:W2:Y:S07]  /*73e0*/  LDSM.16.MT88.4 R28, [R229+0x10000] ;  /* 0x01000000e51c783b */ /* 0x000eae0000004200 */
[C---:B-1----:R-:W-:Y:S08]  /*73f0*/  HMMA.16816.F32 R24, R48.reuse, R32, R24 ;  /* 0x000000203018723c */ /* 0x042ff00000001818 */
[C---:B------:R-:W-:Y:S01]  /*7400*/  HMMA.16816.F32 R20, R48.reuse, R34, R20 ;  /* 0x000000223014723c */ /* 0x040fe20000001814 */
[----:B------:R-:W1:Y:S07]  /*7410*/  LDSM.16.MT88.4 R32, [R228+0x10000] ;  /* 0x01000000e420783b */ /* 0x000e6e0000004200 */
[C---:B----4-:R-:W-:Y:S08]  /*7420*/  HMMA.16816.F32 R8, R48.reuse, R44, R8 ;  /* 0x0000002c3008723c */ /* 0x050ff00000001808 */
[C---:B------:R-:W-:Y:S01]  /*7430*/  HMMA.16816.F32 R4, R48.reuse, R46, R4 ;  /* 0x0000002e3004723c */ /* 0x040fe20000001804 */
[----:B------:R-:W4:Y:S07]  /*7440*/  LDSM.16.MT88.4 R44, [R227+0x10000] ;  /* 0x01000000e32c783b */ /* 0x000f2e0000004200 */
[C---:B---3--:R-:W-:Y:S07]  /*7450*/  HMMA.16816.F32 R40, R48.reuse, R52, R40 ;  /* 0x000000343028723c */ /* 0x048fee0000001828 */
[--C-:B------:R-:W-:Y:S01]  /*7460*/  FFMA.FTZ R53, R82, c[0x0][0x23c], -R109.reuse ;  /* 0x00008f0052357a23 */ /* 0x100fe2000001086d */
[----:B------:R-:W-:Y:S01]  /*7470*/  HMMA.16816.F32 R36, R48, R54, R36 ;  /* 0x000000363024723c */ /* 0x000fe20000001824 */
[----:B------:R-:W-:-:S02]  /*7480*/  FFMA.FTZ R52, R81, c[0x0][0x23c], -R109 ;  /* 0x00008f0051347a23 */ /* 0x000fc4000001086d */
[--C-:B------:R-:W-:Y:S02]  /*7490*/  FFMA.FTZ R82, R83, c[0x0][0x23c], -R104.reuse ;  /* 0x00008f0053527a23 */ /* 0x100fe40000010868 */
[--C-:B------:R-:W-:Y:S01]  /*74a0*/  FFMA.FTZ R81, R84, c[0x0][0x23c], -R104.reuse ;  /* 0x00008f0054517a23 */ /* 0x100fe20000010868 */
[----:B------:R-:W-:Y:S01]  /*74b0*/  MUFU.EX2 R53, R53 ;  /* 0x0000003500357308 */ /* 0x000fe20000000800 */
[----:B------:R-:W-:Y:S01]  /*74c0*/  F2FP.PACK_AB R48, R73, R74 ;  /* 0x0000004a4930723e */ /* 0x000fe200000000ff */
[--C-:B------:R-:W-:Y:S01]  /*74d0*/  FFMA.FTZ R54, R86, c[0x0][0x23c], -R109.reuse ;  /* 0x00008f0056367a23 */ /* 0x100fe2000001086d */
[----:B------:R-:W-:Y:S01]  /*74e0*/  F2FP.PACK_AB R49, R76, R71 ;  /* 0x000000474c31723e */ /* 0x000fe200000000ff */
[--C-:B------:R-:W-:Y:S01]  /*74f0*/  FFMA.FTZ R55, R85, c[0x0][0x23c], -R109.reuse ;  /* 0x00008f0055377a23 */ /* 0x100fe2000001086d */
[----:B------:R-:W-:Y:S01]  /*7500*/  F2FP.PACK_AB R50, R77, R78 ;  /* 0x0000004e4d32723e */ /* 0x000fe200000000ff */
[----:B------:R-:W-:Y:S01]  /*7510*/  FFMA.FTZ R83, R89, c[0x0][0x23c], -R104 ;  /* 0x00008f0059537a23 */ /* 0x000fe20000010868 */
[----:B------:R-:W-:Y:S01]  /*7520*/  F2FP.PACK_AB R51, R80, R75 ;  /* 0x0000004b5033723e */ /* 0x000fe200000000ff */
[----:B------:R-:W3:Y:S01]  /*7530*/  MUFU.EX2 R52, R52 ;  /* 0x0000003400347308 */ /* 0x000ee20000000800 */
[----:B------:R-:W-:-:S02]  /*7540*/  FFMA.FTZ R85, R90, c[0x0][0x23c], -R109 ;  /* 0x00008f005a557a23 */ /* 0x000fc4000001086d */
[--C-:B------:R-:W-:Y:S02]  /*7550*/  FFMA.FTZ R84, R91, c[0x0][0x23c], -R109.reuse ;  /* 0x00008f005b547a23 */ /* 0x100fe4000001086d */
[--C-:B------:R-:W-:Y:S01]  /*7560*/  FFMA.FTZ R86, R99, c[0x0][0x23c], -R109.reuse ;  /* 0x00008f0063567a23 */ /* 0x100fe2000001086d */
[C---:B--2---:R-:W-:Y:S01]  /*7570*/  HMMA.16816.F32 R24, R48.reuse, R28, R24 ;  /* 0x0000001c3018723c */ /* 0x044fe20000001818 */
[--C-:B------:R-:W-:Y:S01]  /*7580*/  FFMA.FTZ R89, R96, c[0x0][0x23c], -R104.reuse ;  /* 0x00008f0060597a23 */ /* 0x100fe20000010868 */
[----:B------:R-:W-:Y:S01]  /*7590*/  MUFU.EX2 R54, R54 ;  /* 0x0000003600367308 */ /* 0x000fe20000000800 */
[----:B------:R-:W-:Y:S02]  /*75a0*/  FFMA.FTZ R90, R95, c[0x0][0x23c], -R104 ;  /* 0x00008f005f5a7a23 */ /* 0x000fe40000010868 */
[--C-:B------:R-:W-:Y:S02]  /*75b0*/  FFMA.FTZ R91, R98, c[0x0][0x23c], -R109.reuse ;  /* 0x00008f00625b7a23 */ /* 0x100fe4000001086d */
[----:B------:R-:W-:Y:S01]  /*75c0*/  FFMA.FTZ R95, R103, c[0x0][0x23c], -R109 ;  /* 0x00008f00675f7a23 */ /* 0x000fe2000001086d */
[----:B------:R-:W-:Y:S01]  /*75d0*/  HMMA.16816.F32 R20, R48, R30, R20 ;  /* 0x0000001e3014723c */ /* 0x000fe20000001814 */
[----:B------:R-:W2:Y:S01]  /*75e0*/  LDSM.16.MT88.4 R28, [R226+0x10000] ;  /* 0x01000000e21c783b */ /* 0x000ea20000004200 */
[----:B------:R-:W-:Y:S01]  /*75f0*/  MUFU.EX2 R55, R55 ;  /* 0x0000003700377308 */ /* 0x000fe20000000800 */
        /* <DEDUP_REMOVED lines=8> */
[----:B------:R-:W-:Y:S01]  /*7680*/  FADD.FTZ R78, R77, R78 ;  /* 0x0000004e4d4e7221 */ /* 0x000fe20000010000 */
[----:B------:R-:W-:Y:S01]  /*7690*/  HMMA.16816.F32 R12, R48, R34, R12 ;  /* 0x00000022300c723c */ /* 0x000fe2000000180c */
[----:B------:R-:W5:Y:S01]  /*76a0*/  LDSM.16.MT88.4 R32, [R229+0x10800] ;  /* 0x01080000e520783b */ /* 0x000f620000004200 */
[----:B------:R-:W-:Y:S01]  /*76b0*/  MUFU.EX2 R82, R82 ;  /* 0x0000005200527308 */ /* 0x000fe20000000800 */
[----:B------:R-:W-:-:S05]  /*76c0*/  FADD.FTZ R75, R80, R75 ;  /* 0x0000004b504b7221 */ /* 0x000fca0000010000 */
[C---:B----4-:R-:W-:Y:S02]  /*76d0*/  HMMA.16816.F32 R8, R48.reuse, R44, R8 ;  /* 0x0000002c3008723c */ /* 0x050fe40000001808 */
[----:B------:R-:W4:Y:S06]  /*76e0*/  MUFU.EX2 R83, R83 ;  /* 0x0000005300537308 */ /* 0x000f2c0000000800 */
[C---:B------:R-:W-:Y:S01]  /*76f0*/  HMMA.16816.F32 R4, R48.reuse, R46, R4 ;  /* 0x0000002e3004723c */ /* 0x040fe20000001804 */
[----:B------:R-:W5:Y:S01]  /*7700*/  LDSM.16.MT88.4 R44, [R228+0x10800] ;  /* 0x01080000e42c783b */ /* 0x000f620000004200 */
[----:B------:R-:W-:Y:S06]  /*7710*/  MUFU.EX2 R84, R84 ;  /* 0x0000005400547308 */ /* 0x000fec0000000800 */
[C---:B--2---:R-:W-:Y:S02]  /*7720*/  HMMA.16816.F32 R40, R48.reuse, R28, R40 ;  /* 0x0000001c3028723c */ /* 0x044fe40000001828 */
[----:B------:R-:W-:Y:S06]  /*7730*/  MUFU.EX2 R85, R85 ;  /* 0x0000005500557308 */ /* 0x000fec0000000800 */
[----:B------:R-:W-:Y:S01]  /*7740*/  HMMA.16816.F32 R36, R48, R30, R36 ;  /* 0x0000001e3024723c */ /* 0x000fe20000001824 */
[----:B------:R-:W2:Y:S01]  /*7750*/  LDSM.16.MT88.4 R28, [R227+0x10800] ;  /* 0x01080000e31c783b */ /* 0x000ea20000004200 */
[----:B------:R-:W-:Y:S05]  /*7760*/  MUFU.EX2 R86, R86 ;  /* 0x0000005600567308 */ /* 0x000fea0000000800 */
[C---:B---3--:R-:W-:Y:S01]  /*7770*/  F2FP.PACK_AB R48, R52.reuse, R53 ;  /* 0x000000353430723e */ /* 0x048fe200000000ff */
[----:B------:R-:W-:Y:S01]  /*7780*/  FADD.FTZ R53, R53, R78 ;  /* 0x0000004e35357221 */ /* 0x000fe20000010000 */
[----:B-1----:R-:W-:Y:S01]  /*7790*/  F2FP.PACK_AB R49, R81, R79 ;  /* 0x0000004f5131723e */ /* 0x002fe200000000ff */
        /* <DEDUP_REMOVED lines=8> */
[C---:B-----5:R-:W-:Y:S01]  /*7820*/  HMMA.16816.F32 R24, R48.reuse, R32, R24 ;  /* 0x000000203018723c */ /* 0x060fe20000001818 */
[----:B------:R-:W-:Y:S02]  /*7830*/  FADD.FTZ R82, R82, R79 ;  /* 0x0000004f52527221 */ /* 0x000fe40000010000 */
[----:B------:R-:W-:Y:S02]  /*7840*/  FADD.FTZ R54, R55, R54 ;  /* 0x0000003637367221 */ /* 0x000fe40000010000 */
[----:B------:R-:W-:Y:S01]  /*7850*/  FADD.FTZ R82, R83, R82 ;  /* 0x0000005253527221 */ /* 0x000fe20000010000 */
[----:B------:R-:W1:Y:S02]  /*7860*/  MUFU.EX2 R91, R91 ;  /* 0x0000005b005b7308 */ /* 0x000e640000000800 */
[C---:B------:R-:W-:Y:S01]  /*7870*/  HMMA.16816.F32 R20, R48.reuse, R34, R20 ;  /* 0x000000223014723c */ /* 0x040fe20000001814 */
[----:B------:R-:W3:Y:S05]  /*7880*/  LDSM.16.MT88.4 R32, [R226+0x10800] ;  /* 0x01080000e220783b */ /* 0x000eea0000004200 */
[----:B------:R-:W4:Y:S02]  /*7890*/  MUFU.EX2 R95, R95 ;  /* 0x0000005f005f7308 */ /* 0x000f240000000800 */
[----:B------:R-:W-:Y:S01]  /*78a0*/  HMMA.16816.F32 R16, R48, R44, R16 ;  /* 0x0000002c3010723c */ /* 0x000fe20000001810 */
[----:B-1----:R-:W-:-:S07]  /*78b0*/  F2FP.PACK_AB R144, R92, R91 ;  /* 0x0000005b5c90723e */ /* 0x002fce00000000ff */
[----:B--2---:R-:W-:Y:S01]  /*78c0*/  HMMA.16816.F32 R8, R48, R28, R8 ;  /* 0x0000001c3008723c */ /* 0x004fe20000001808 */
[----:B----4-:R-:W-:-:S07]  /*78d0*/  F2FP.PACK_AB R146, R252, R95 ;  /* 0x0000005ffc92723e */ /* 0x010fce00000000ff */
[C---:B------:R-:W-:Y:S01]  /*78e0*/  HMMA.16816.F32 R4, R48.reuse, R30, R4 ;  /* 0x0000001e3004723c */ /* 0x040fe20000001804 */
[----:B------:R-:W1:Y:S07]  /*78f0*/  LDSM.16.MT88.4 R28, [R228+0x11000] ;  /* 0x01100000e41c783b */ /* 0x000e6e0000004200 */
[C---:B------:R-:W-:Y:S01]  /*7900*/  HMMA.16816.F32 R12, R48.reuse, R46, R12 ;  /* 0x0000002e300c723c */ /* 0x040fe2000000180c */
[----:B------:R-:W2:Y:S07]  /*7910*/  LDSM.16.MT88.4 R44, [R229+0x11000] ;  /* 0x01100000e52c783b */ /* 0x000eae0000004200 */
[C---:B---3--:R-:W-:Y:S08]  /*7920*/  HMMA.16816.F32 R40, R48.reuse, R32, R40 ;  /* 0x000000203028723c */ /* 0x048ff00000001828 */
[----:B------:R-:W-:Y:S01]  /*7930*/  HMMA.16816.F32 R36, R48, R34, R36 ;  /* 0x000000223024723c */ /* 0x000fe20000001824 */
[----:B------:R-:W3:Y:S06]  /*7940*/  LDSM.16.MT88.4 R32, [R227+0x11000] ;  /* 0x01100000e320783b */ /* 0x000eec0000004200 */
[----:B------:R-:W-:Y:S01]  /*7950*/  F2FP.PACK_AB R48, R84, R3 ;  /* 0x000000035430723e */ /* 0x000fe200000000ff */
[----:B------:R-:W-:Y:S01]  /*7960*/  FADD.FTZ R3, R3, R54 ;  /* 0x0000003603037221 */ /* 0x000fe20000010000 */
[C---:B------:R-:W-:Y:S01]  /*7970*/  F2FP.PACK_AB R49, R87.reuse, R88 ;  /* 0x000000585731723e */ /* 0x040fe200000000ff */
[----:B------:R-:W-:Y:S01]  /*7980*/  FADD.FTZ R88, R88, R82 ;  /* 0x0000005258587221 */ /* 0x000fe20000010000 */
[----:B------:R-:W-:Y:S01]  /*7990*/  F2FP.PACK_AB R50, R86, R85 ;  /* 0x000000555632723e */ /* 0x000fe200000000ff */
[----:B------:R-:W-:Y:S01]  /*79a0*/  FADD.FTZ R3, R84, R3 ;  /* 0x0000000354037221 */ /* 0x000fe20000010000 */
[----:B------:R-:W-:Y:S01]  /*79b0*/  F2FP.PACK_AB R51, R90, R89 ;  /* 0x000000595a33723e */ /* 0x000fe200000000ff */
[----:B------:R-:W-:-:S02]  /*79c0*/  FADD.FTZ R88, R87, R88 ;  /* 0x0000005857587221 */ /* 0x000fc40000010000 */
[----:B------:R-:W-:Y:S02]  /*79d0*/  FADD.FTZ R85, R85, R3 ;  /* 0x0000000355557221 */ /* 0x000fe40000010000 */
[----:B------:R-:W-:Y:S02]  /*79e0*/  FADD.FTZ R89, R89, R88 ;  /* 0x0000005859597221 */ /* 0x000fe40000010000 */
[C---:B-1----:R-:W-:Y:S01]  /*79f0*/  HMMA.16816.F32 R16, R48.reuse, R28, R16 ;  /* 0x0000001c3010723c */ /* 0x042fe20000001810 */
[----:B------:R-:W-:Y:S02]  /*7a00*/  FADD.FTZ R85, R86, R85 ;  /* 0x0000005556557221 */ /* 0x000fe40000010000 */
[----:B------:R-:W-:Y:S02]  /*7a10*/  FADD.FTZ R89, R90, R89 ;  /* 0x000000595a597221 */ /* 0x000fe40000010000 */
[----:B------:R-:W-:Y:S02]  /*7a20*/  FADD.FTZ R85, R91, R85 ;  /* 0x000000555b557221 */ /* 0x000fe40000010000 */
[--C-:B------:R-:W-:Y:S01]  /*7a30*/  FFMA.FTZ R28, R94, c[0x0][0x23c], -R104.reuse ;  /* 0x00008f005e1c7a23 */ /* 0x100fe20000010868 */
[----:B------:R-:W-:Y:S01]  /*7a40*/  HMMA.16816.F32 R12, R48, R30, R12 ;  /* 0x0000001e300c723c */ /* 0x000fe2000000180c */
[----:B------:R-:W-:-:S02]  /*7a50*/  FFMA.FTZ R29, R93, c[0x0][0x23c], -R104 ;  /* 0x00008f005d1d7a23 */ /* 0x000fc40000010868 */
        /* <DEDUP_REMOVED lines=29> */
[----:B------:R-:W-:Y:S07]  /*7c30*/  @!P0 BRA `(.L_x_2197) ;  /* 0x00004f7000008947 */ /* 0x000fee0003800000 */
[----:B------:R-:W-:Y:S01]  /*7c40*/  ULDC UR4, c[0x0][0x1a0] ;  /* 0x0000680000047ab9 */ /* 0x000fe20000000800 */
[----:B------:R-:W-:Y:S01]  /*7c50*/  IADD3 R250, R180, -0x2, RZ ;  /* 0xfffffffeb4fa7810 */ /* 0x000fe20007ffe0ff */
[----:B------:R-:W-:Y:S01]  /*7c60*/  ULEA UR4, -UR4, URZ, 0x8 ;  /* 0x0000003f04047291 */ /* 0x000fe2000f8e413f */
[----:B------:R-:W-:-:S02]  /*7c70*/  IMAD.MOV.U32 R3, RZ, RZ, R0 ;  /* 0x000000ffff037224 */ /* 0x000fc400078e0000 */
[----:B------:R-:W-:Y:S01]  /*7c80*/  IMAD.MOV.U32 R164, RZ, RZ, R2 ;  /* 0x000000ffffa47224 */ /* 0x000fe200078e0002 */
[----:B------:R-:W-:Y:S02]  /*7c90*/  USHF.R.S32.HI UR6, URZ, 0x1f, UR4 ;  /* 0x0000001f3f067899 */ /* 0x000fe40008011404 */
[----:B------:R-:W-:-:S04]  /*7ca0*/  MOV R249, UR4 ;  /* 0x0000000400f97c02 */ /* 0x000fc80008000f00 */
[----:B------:R-:W-:-:S04]  /*7cb0*/  MOV R248, UR6 ;  /* 0x0000000600f87c02 */ /* 0x000fc80008000f00 */
.L_x_2201:
[----:B------:R-:W-:Y:S01]  /*7cc0*/  MOV R6, R249 ;  /* 0x000000f900067202 */ /* 0x000fe20000000f00 */
[----:B------:R-:W-:Y:S04]  /*7cd0*/  DEPBAR.LE SB0, 0x0 ;  /* 0x000080000000791a */ /* 0x000fe80000000000 */
[----:B------:R-:W-:Y:S01]  /*7ce0*/  BAR.SYNC.DEFER_BLOCKING 0x0 ;  /* 0x0000000000007b1d */ /* 0x000fe20000010000 */
[----:B------:R-:W-:Y:S05]  /*7cf0*/  MOV R2, R248 ;  /* 0x000000f800027202 */ /* 0x000fea0000000f00 */
[----:B------:R-:W-:-:S05]  /*7d00*/  @P6 BRA `(.L_x_2198) ;  /* 0x000003b000006947 */ /* 0x000fca0003800000 */
[----:B------:R-:W-:Y:S01]  /*7d10*/  IMAD.SHL.U32 R2, R250, 0x100, RZ ;  /* 0x00000100fa027824 */ /* 0x000fe200078e00ff */
[----:B------:R-:W-:Y:S04]  /*7d20*/  IABS R0, c[0x0][0x2d0] ;  /* 0x0000b40000007a13 */ /* 0x000fe80000000000 */
[----:B------:R-:W1:Y:S01]  /*7d30*/  I2F.RP R8, R0 ;  /* 0x0000000000087306 */ /* 0x000e620000209400 */
[----:B------:R-:W-:Y:S02]  /*7d40*/  IABS R5, R2 ;  /* 0x0000000200057213 */ /* 0x000fe40000000000 */
[C---:B------:R-:W-:Y:S02]  /*7d50*/  IADD3 R10, R2.reuse, 0x100, RZ ;  /* 0x00000100020a7810 */ /* 0x040fe40007ffe0ff */
[----:B------:R-:W-:Y:S02]  /*7d60*/  LOP3.LUT R2, R2, c[0x0][0x2d0], RZ, 0x3c, !PT ;  /* 0x0000b40002027a12 */ /* 0x000fe400078e3cff */
[----:B------:R-:W-:Y:S02]  /*7d70*/  IABS R7, R10 ;  /* 0x0000000a00077213 */ /* 0x000fe40000000000 */
[----:B------:R-:W-:Y:S01]  /*7d80*/  ISETP.GE.AND P0, PT, R2, RZ, PT ;  /* 0x000000ff0200720c */ /* 0x000fe20003f06270 */
[----:B------:R-:W-:Y:S01]  /*7d90*/  IMAD.MOV.U32 R2, RZ, RZ, c[0x0][0x2d0] ;  /* 0x0000b400ff027624 */ /* 0x000fe200078e00ff */
[----:B------:R-:W-:Y:S04]  /*7da0*/  LOP3.LUT R10, R10, c[0x0][0x2d0], RZ, 0x3c, !PT ;  /* 0x0000b4000a0a7a12 */ /* 0x000fe800078e3cff */
        /* <DEDUP_REMOVED lines=35> */
[----:B------:R1:W2:Y:S02]  /*7fe0*/  LDG.E R4, [R4.64] ;  /* 0x0000000a04047981 */ /* 0x0002a4000c1e1900 */
[----:B------:R-:W-:Y:S05]  /*7ff0*/  IMAD R2, R0, R2, -0x100 ;  /* 0xffffff0000027424 */ /* 0x000fea00078e0202 */
[----:B------:R-:W-:Y:S05]  /*8000*/  SHF.R.S32.HI R0, RZ, 0x1f, R2 ;  /* 0x0000001fff007819 */ /* 0x000fea0000011402 */
[----:B------:R-:W-:Y:S04]  /*8010*/  IMAD R0, R0, c[0x0][0x1a0], RZ ;  /* 0x0000680000007a24 */ /* 0x000fe800078e02ff */
[C---:B------:R-:W-:Y:S01]  /*8020*/  IMAD R0, R2.reuse, c[0x0][0x1a4], R0 ;  /* 0x0000690002007a24 */ /* 0x040fe200078e0200 */
[----:B-1----:R1:W2:Y:S02]  /*8030*/  LDG.E R5, [R6.64] ;  /* 0x0000000a06057981 */ /* 0x0022a4000c1e1900 */
[----:B-1----:R-:W-:Y:S04]  /*8040*/  IMAD.WIDE.U32 R6, R2, c[0x0][0x1a0], RZ ;  /* 0x0000680002067a25 */ /* 0x002fe800078e00ff */
[----:B------:R-:W-:Y:S02]  /*8050*/  IMAD.IADD R7, R7, 0x1, R0 ;  /* 0x0000000107077824 */ /* 0x000fe400078e0200 */
[----:B--2---:R-:W-:Y:S04]  /*8060*/  IMAD.IADD R4, R4, 0x1, -R5 ;  /* 0x0000000104047824 */ /* 0x004fe800078e0a05 */
[----:B------:R-:W-:Y:S01]  /*8070*/  IMAD.WIDE.U32 R6, R4, c[0x0][0x188], R6 ;  /* 0x0000620004067a25 */ /* 0x000fe200078e0006 */
[----:B------:R-:W-:Y:S05]  /*8080*/  SHF.R.S32.HI R2, RZ, 0x1f, R4 ;  /* 0x0000001fff027819 */ /* 0x000fea0000011404 */
[----:B------:R-:W-:Y:S04]  /*8090*/  IMAD R2, R2, c[0x0][0x188], RZ ;  /* 0x0000620002027a24 */ /* 0x000fe800078e02ff */
[----:B------:R-:W-:Y:S04]  /*80a0*/  IMAD R2, R4, c[0x0][0x18c], R2 ;  /* 0x0000630004027a24 */ /* 0x000fe800078e0202 */
[----:B------:R-:W-:Y:S02]  /*80b0*/  IMAD.IADD R2, R7, 0x1, R2 ;  /* 0x0000000107027824 */ /* 0x000fe400078e0202 */
.L_x_2198:
        /* <DEDUP_REMOVED lines=40> */
[----:B---3--:R-:W-:Y:S03]  /*8340*/  IADD3 R10, P0, R14, UR12, RZ ;  /* 0x0000000c0e0a7c10 */ /* 0x008fe6000ff1e0ff */
[----:B------:R3:W-:Y:S01]  /*8350*/  LDGSTS.E.BYPASS.LTC128B.128 [R242+0xf800], [R14.64] ;  /* 0x0f8000000ef27fae */ /* 0x0007e2000b901d4a */
[----:B------:R-:W-:Y:S02]  /*8360*/  IADD3.X R11, R15, UR7, RZ, P0, !PT ;  /* 0x000000070f0b7c10 */ /* 0x000fe400087fe4ff */
[----:B-1----:R-:W-:Y:S03]  /*8370*/  IADD3 R8, P0, R10, UR12, RZ ;  /* 0x0000000c0a087c10 */ /* 0x002fe6000ff1e0ff */
[----:B------:R1:W-:Y:S01]  /*8380*/  LDGSTS.E.BYPASS.LTC128B.128 [R242+0x10000], [R10.64] ;  /* 0x100000000af27fae */ /* 0x0003e2000b901d4a */
[----:B------:R-:W-:Y:S05]  /*8390*/  IADD3.X R9, R11, UR7, RZ, P0, !PT ;  /* 0x000000070b097c10 */ /* 0x000fea00087fe4ff */
[----:B------:R1:W-:Y:S01]  /*83a0*/  LDGSTS.E.BYPASS.LTC128B.128 [R242+0x10800], [R8.64] ;  /* 0x1080000008f27fae */ /* 0x0003e2000b901d4a */
[----:B----4-:R-:W-:Y:S04]  /*83b0*/  IADD3 R4, P0, R8, UR12, RZ ;  /* 0x0000000c08047c10 */ /* 0x010fe8000ff1e0ff */
[----:B------:R-:W-:Y:S02]  /*83c0*/  IADD3.X R5, R9, UR7, RZ, P0, !PT ;  /* 0x0000000709057c10 */ /* 0x000fe400087fe4ff */
[----:B--2---:R-:W-:Y:S03]  /*83d0*/  IADD3 R6, P0, R4, UR12, RZ ;  /* 0x0000000c04067c10 */ /* 0x004fe6000ff1e0ff */
[----:B------:R2:W-:Y:S01]  /*83e0*/  LDGSTS.E.BYPASS.LTC128B.128 [R242+0x11000], [R4.64] ;  /* 0x1100000004f27fae */ /* 0x0005e2000b901d4a */
[----:B------:R-:W-:Y:S02]  /*83f0*/  IADD3.X R7, R5, UR7, RZ, P0, !PT ;  /* 0x0000000705077c10 */ /* 0x000fe400087fe4ff */
[----:B------:R-:W-:Y:S03]  /*8400*/  ISETP.GT.AND P0, PT, R250, R237, PT ;  /* 0x000000edfa00720c */ /* 0x000fe60003f04270 */
[----:B------:R2:W-:Y:S05]  /*8410*/  LDGSTS.E.BYPASS.LTC128B.128 [R242+0x11800], [R6.64] ;  /* 0x1180000006f27fae */ /* 0x0005ea000b901d4a */
[----:B------:R-:W-:Y:S05]  /*8420*/  LDSM.16.M88.4 R128, [R236] ;  /* 0x00000000ec80783b */ /* 0x000fea0000000200 */
[----:B-1----:R-:W2:Y:S05]  /*8430*/  LDSM.16.M88.4 R8, [R235] ;  /* 0x00000000eb08783b */ /* 0x002eaa0000000200 */
[----:B-----5:R-:W3:Y:S05]  /*8440*/  LDSM.16.M88.4 R16, [R235+0x800] ;  /* 0x00080000eb10783b */ /* 0x020eea0000000200 */
[----:B------:R-:W1:Y:S05]  /*8450*/  LDSM.16.M88.4 R24, [R235+0x1000] ;  /* 0x00100000eb18783b */ /* 0x000e6a0000000200 */
[----:B------:R-:W0:Y:S05]  /*8460*/  LDGDEPBAR ;  /* 0x00000000000079af */ /* 0x000e2a0000000000 */
[----:B------:R-:W4:Y:S05]  /*8470*/  LDSM.16.M88.4 R32, [R235+0x1800] ;  /* 0x00180000eb20783b */ /* 0x000f2a0000000200 */
[----:B------:R-:W5:Y:S05]  /*8480*/  LDSM.16.M88.4 R40, [R235+0x2000] ;  /* 0x00200000eb28783b */ /* 0x000f6a0000000200 */
[----:B------:R-:W1:Y:S05]  /*8490*/  LDSM.16.M88.4 R48, [R235+0x2800] ;  /* 0x00280000eb30783b */ /* 0x000e6a0000000200 */
[----:B------:R-:W4:Y:S01]  /*84a0*/  LDSM.16.M88.4 R56, [R235+0x3000] ;  /* 0x00300000eb38783b */ /* 0x000f220000000200 */
[C---:B--2---:R-:W-:Y:S04]  /*84b0*/  HMMA.16816.F32 R4, R128.reuse, R8, RZ ;  /* 0x000000088004723c */ /* 0x044fe800000018ff */
[----:B------:R-:W2:Y:S05]  /*84c0*/  LDSM.16.M88.4 R64, [R235+0x3800] ;  /* 0x00380000eb40783b */ /* 0x000eaa0000000200 */
[----:B------:R-:W2:Y:S01]  /*84d0*/  LDSM.16.M88.4 R72, [R235+0x4000] ;  /* 0x00400000eb48783b */ /* 0x000ea20000000200 */
[C---:B------:R-:W-:Y:S04]  /*84e0*/  HMMA.16816.F32 R8, R128.reuse, R10, RZ ;  /* 0x0000000a8008723c */ /* 0x040fe800000018ff */
[----:B------:R-:W2:Y:S04]  /*84f0*/  LDSM.16.M88.4 R80, [R235+0x4800] ;  /* 0x00480000eb50783b */ /* 0x000ea80000000200 */
[C---:B---3--:R-:W-:Y:S01]  /*8500*/  HMMA.16816.F32 R12, R128.reuse, R16, RZ ;  /* 0x00000010800c723c */ /* 0x048fe200000018ff */
[----:B------:R-:W3:Y:S05]  /*8510*/  LDSM.16.M88.4 R88, [R235+0x5000] ;  /* 0x00500000eb58783b */ /* 0x000eea0000000200 */
[----:B------:R-:W2:Y:S02]  /*8520*/  LDSM.16.M88.4 R96, [R235+0x5800] ;  /* 0x00580000eb60783b */ /* 0x000ea40000000200 */
[C---:B------:R-:W-:Y:S03]  /*8530*/  HMMA.16816.F32 R16, R128.reuse, R18, RZ ;  /* 0x000000128010723c */ /* 0x040fe600000018ff */
[----:B------:R-:W2:Y:S05]  /*8540*/  LDSM.16.M88.4 R104, [R235+0x6000] ;  /* 0x00600000eb68783b */ /* 0x000eaa0000000200 */
[C---:B-1----:R-:W-:Y:S01]  /*8550*/  HMMA.16816.F32 R20, R128.reuse, R24, RZ ;  /* 0x000000188014723c */ /* 0x042fe200000018ff */
[----:B------:R-:W1:Y:S05]  /*8560*/  LDSM.16.M88.4 R112, [R235+0x6800] ;  /* 0x00680000eb70783b */ /* 0x000e6a0000000200 */
[----:B------:R-:W1:Y:S02]  /*8570*/  LDSM.16.M88.4 R120, [R235+0x7000] ;  /* 0x00700000eb78783b */ /* 0x000e640000000200 */
[C---:B------:R-:W-:Y:S03]  /*8580*/  HMMA.16816.F32 R24, R128.reuse, R26, RZ ;  /* 0x0000001a8018723c */ /* 0x040fe600000018ff */
[----:B------:R-:W1:Y:S05]  /*8590*/  LDSM.16.M88.4 R168, [R235+0x7800] ;  /* 0x00780000eba8783b */ /* 0x000e6a0000000200 */
[C---:B----4-:R-:W-:Y:S01]  /*85a0*/  HMMA.16816.F32 R28, R128.reuse, R32, RZ ;  /* 0x00000020801c723c */ /* 0x050fe200000018ff */
[----:B------:R-:W-:Y:S05]  /*85b0*/  LDSM.16.M88.4 R172, [R234] ;  /* 0x00000000eaac783b */ /* 0x000fea0000000200 */
[----:B------:R-:W4:Y:S02]  /*85c0*/  LDSM.16.M88.4 R176, [R233] ;  /* 0x00000000e9b0783b */ /* 0x000f240000000200 */
[C---:B------:R-:W-:Y:S03]  /*85d0*/  HMMA.16816.F32 R32, R128.reuse, R34, RZ ;  /* 0x000000228020723c */ /* 0x040fe600000018ff */
[----:B------:R-:W1:Y:S05]  /*85e0*/  LDSM.16.M88.4 R180, [R233+0x800] ;  /* 0x00080000e9b4783b */ /* 0x000e6a0000000200 */
[C---:B-----5:R-:W-:Y:S01]  /*85f0*/  HMMA.16816.F32 R36, R128.reuse, R40, RZ ;  /* 0x000000288024723c */ /* 0x060fe200000018ff */
[----:B------:R-:W5:Y:S05]  /*8600*/  LDSM.16.M88.4 R184, [R233+0x1000] ;  /* 0x00100000e9b8783b */ /* 0x000f6a0000000200 */
[----:B------:R-:W1:Y:S02]  /*8610*/  LDSM.16.M88.4 R188, [R233+0x1800] ;  /* 0x00180000e9bc783b */ /* 0x000e640000000200 */
[C---:B------:R-:W-:Y:S03]  /*8620*/  HMMA.16816.F32 R40, R128.reuse, R42, RZ ;  /* 0x0000002a8028723c */ /* 0x040fe600000018ff */
[----:B------:R-:W1:Y:S05]  /*8630*/  LDSM.16.M88.4 R192, [R233+0x2000] ;  /* 0x00200000e9c0783b */ /* 0x000e6a0000000200 */
[C---:B------:R-:W-:Y:S01]  /*8640*/  HMMA.16816.F32 R44, R128.reuse, R48, RZ ;  /* 0x00000030802c723c */ /* 0x040fe200000018ff */
[----:B------:R-:W1:Y:S05]  /*8650*/  LDSM.16.M88.4 R196, [R233+0x2800] ;  /* 0x00280000e9c4783b */ /* 0x000e6a0000000200 */
[----:B------:R-:W-:Y:S02]  /*8660*/  LDSM.16.M88.4 R200, [R233+0x6000] ;  /* 0x00600000e9c8783b */ /* 0x000fe40000000200 */
[C---:B------:R-:W-:Y:S03]  /*8670*/  HMMA.16816.F32 R48, R128.reuse, R50, RZ ;  /* 0x000000328030723c */ /* 0x040fe600000018ff */
[----:B------:R-:W-:Y:S05]  /*8680*/  LDSM.16.M88.4 R204, [R233+0x7000] ;  /* 0x00700000e9cc783b */ /* 0x000fea0000000200 */
[C---:B------:R-:W-:Y:S01]  /*8690*/  HMMA.16816.F32 R52, R128.reuse, R56, RZ ;  /* 0x000000388034723c */ /* 0x040fe200000018ff */
[----:B------:R-:W-:Y:S07]  /*86a0*/  LDSM.16.M88.4 R208, [R231] ;  /* 0x00000000e7d0783b */ /* 0x000fee0000000200 */
[C---:B------:R-:W-:Y:S08]  /*86b0*/  HMMA.16816.F32 R56, R128.reuse, R58, RZ ;  /* 0x0000003a8038723c */ /* 0x040ff000000018ff */
[C---:B--2---:R-:W-:Y:S08]  /*86c0*/  HMMA.16816.F32 R60, R128.reuse, R64, RZ ;  /* 0x00000040803c723c */ /* 0x044ff000000018ff */
[C---:B------:R-:W-:Y:S08]  /*86d0*/  HMMA.16816.F32 R64, R128.reuse, R66, RZ ;  /* 0x000000428040723c */ /* 0x040ff000000018ff */
[C---:B------:R-:W-:Y:S08]  /*86e0*/  HMMA.16816.F32 R68, R128.reuse, R72, RZ ;  /* 0x000000488044723c */ /* 0x040ff000000018ff */
        /* <DEDUP_REMOVED lines=21> */
[----:B------:R-:W3:Y:S07]  /*8840*/  LDSM.16.M88.4 R180, [R233+0x4000] ;  /* 0x00400000e9b4783b */ /* 0x000eee0000000200 */
[C---:B-----5:R-:W-:Y:S08]  /*8850*/  HMMA.16816.F32 R20, R172.reuse, R184, R20 ;  /* 0x000000b8ac14723c */ /* 0x060ff00000001814 */
[C---:B------:R-:W-:Y:S01]  /*8860*/  HMMA.16816.F32 R24, R172.reuse, R186, R24 ;  /* 0x000000baac18723c */ /* 0x040fe20000001818 */
[----:B------:R-:W4:Y:S07]  /*8870*/  LDSM.16.M88.4 R184, [R233+0x4800] ;  /* 0x00480000e9b8783b */ /* 0x000f2e0000000200 */
[C---:B------:R-:W-:Y:S08]  /*8880*/  HMMA.16816.F32 R28, R172.reuse, R188, R28 ;  /* 0x000000bcac1c723c */ /* 0x040ff0000000181c */
[C---:B------:R-:W-:Y:S01]  /*8890*/  HMMA.16816.F32 R32, R172.reuse, R190, R32 ;  /* 0x000000beac20723c */ /* 0x040fe20000001820 */
[----:B------:R-:W5:Y:S07]  /*88a0*/  LDSM.16.M88.4 R188, [R233+0x5000] ;  /* 0x00500000e9bc783b */ /* 0x000f6e0000000200 */
[C---:B------:R-:W-:Y:S08]  /*88b0*/  HMMA.16816.F32 R36, R172.reuse, R192, R36 ;  /* 0x000000c0ac24723c */ /* 0x040ff00000001824 */
[C---:B------:R-:W-:Y:S01]  /*88c0*/  HMMA.16816.F32 R40, R172.reuse, R194, R40 ;  /* 0x000000c2ac28723c */ /* 0x040fe20000001828 */
[----:B------:R-:W3:Y:S07]  /*88d0*/  LDSM.16.M88.4 R192, [R233+0x5800] ;  /* 0x00580000e9c0783b */ /* 0x000eee0000000200 */
[C---:B------:R-:W-:Y:S08]  /*88e0*/  HMMA.16816.F32 R44, R172.reuse, R196, R44 ;  /* 0x000000c4ac2c723c */ /* 0x040ff0000000182c */
[C---:B------:R-:W-:Y:S01]  /*88f0*/  HMMA.16816.F32 R48, R172.reuse, R198, R48 ;  /* 0x000000c6ac30723c */ /* 0x040fe20000001830 */
[----:B------:R-:W4:Y:S07]  /*8900*/  LDSM.16.M88.4 R196, [R233+0x6800] ;  /* 0x00680000e9c4783b */ /* 0x000f2e0000000200 */
[C---:B-1----:R-:W-:Y:S08]  /*8910*/  HMMA.16816.F32 R52, R172.reuse, R168, R52 ;  /* 0x000000a8ac34723c */ /* 0x042ff00000001834 */
[C---:B------:R-:W-:Y:S01]  /*8920*/  HMMA.16816.F32 R56, R172.reuse, R170, R56 ;  /* 0x000000aaac38723c */ /* 0x040fe20000001838 */
[----:B------:R-:W1:Y:S07]  /*8930*/  LDSM.16.M88.4 R168, [R233+0x7800] ;  /* 0x00780000e9a8783b */ /* 0x000e6e0000000200 */
        /* <DEDUP_REMOVED lines=11> */
[----:B------:R-:W5:Y:S07]  /*89f0*/  LDSM.16.M88.4 R188, [R223] ;  /* 0x00000000dfbc783b */ /* 0x000f6e0000000200 */
[C---:B------:R-:W-:Y:S08]  /*8a00*/  HMMA.16816.F32 R92, R172.reuse, R192, R92 ;  /* 0x000000c0ac5c723c */ /* 0x040ff0000000185c */
[C---:B------:R-:W-:Y:S01]  /*8a10*/  HMMA.16816.F32 R96, R172.reuse, R194, R96 ;  /* 0x000000c2ac60723c */ /* 0x040fe20000001860 */
[----:B------:R-:W1:Y:S07]  /*8a20*/  LDSM.16.M88.4 R192, [R222] ;  /* 0x00000000dec0783b */ /* 0x000e6e0000000200 */
[C---:B------:R-:W-:Y:S08]  /*8a30*/  HMMA.16816.F32 R100, R172.reuse, R200, R100 ;  /* 0x000000c8ac64723c */ /* 0x040ff00000001864 */
[C---:B------:R-:W-:Y:S01]  /*8a40*/  HMMA.16816.F32 R104, R172.reuse, R202, R104 ;  /* 0x000000caac68723c */ /* 0x040fe20000001868 */
[----:B------:R-:W-:Y:S07]  /*8a50*/  LDSM.16.M88.4 R200, [R218] ;  /* 0x00000000dac8783b */ /* 0x000fee0000000200 */
[C---:B------:R-:W-:Y:S08]  /*8a60*/  HMMA.16816.F32 R108, R172.reuse, R196, R108 ;  /* 0x000000c4ac6c723c */ /* 0x040ff0000000186c */
[C---:B------:R-:W-:Y:S01]  /*8a70*/  HMMA.16816.F32 R112, R172.reuse, R198, R112 ;  /* 0x000000c6ac70723c */ /* 0x040fe20000001870 */
[----:B------:R-:W3:Y:S07]  /*8a80*/  LDSM.16.M88.4 R196, [R221] ;  /* 0x00000000ddc4783b */ /* 0x000eee0000000200 */
[C---:B------:R-:W-:Y:S08]  /*8a90*/  HMMA.16816.F32 R116, R172.reuse, R204, R116 ;  /* 0x000000ccac74723c */ /* 0x040ff00000001874 */
[C---:B------:R-:W-:Y:S01]  /*8aa0*/  HMMA.16816.F32 R120, R172.reuse, R206, R120 ;  /* 0x000000ceac78723c */ /* 0x040fe20000001878 */
[----:B------:R-:W-:Y:S07]  /*8ab0*/  LDSM.16.M88.4 R204, [R217] ;  /* 0x00000000d9cc783b */ /* 0x000fee0000000200 */
[C---:B-1----:R-:W-:Y:S08]  /*8ac0*/  HMMA.16816.F32 R124, R172.reuse, R168, R124 ;  /* 0x000000a8ac7c723c */ /* 0x042ff0000000187c */
[----:B------:R-:W-:Y:S01]  /*8ad0*/  HMMA.16816.F32 R128, R172, R170, R128 ;  /* 0x000000aaac80723c */ /* 0x000fe20000001880 */
[----:B------:R-:W1:Y:S05]  /*8ae0*/  LDSM.16.M88.4 R168, [R220] ;  /* 0x00000000dca8783b */ /* 0x000e6a0000000200 */
[----:B------:R-:W1:Y:S02]  /*8af0*/  LDSM.16.M88.4 R172, [R219] ;  /* 0x00000000dbac783b */ /* 0x000e640000000200 */
        /* <DEDUP_REMOVED lines=21> */
[C---:B------:R-:W-:Y:S08]  /*8c50*/  HMMA.16816.F32 R60, R176.reuse, R172, R60 ;  /* 0x000000acb03c723c */ /* 0x040ff0000000183c */
[C---:B------:R-:W-:Y:S01]  /*8c60*/  HMMA.16816.F32 R64, R176.reuse, R174, R64 ;  /* 0x000000aeb040723c */ /* 0x040fe20000001840 */
[----:B------:R-:W5:Y:S07]  /*8c70*/  LDSM.16.M88.4 R172, [R212] ;  /* 0x00000000d4ac783b */ /* 0x000f6e0000000200 */
[C---:B------:R-:W-:Y:S08]  /*8c80*/  HMMA.16816.F32 R68, R176.reuse, R200, R68 ;  /* 0x000000c8b044723c */ /* 0x040ff00000001844 */
[C---:B------:R-:W-:Y:S01]  /*8c90*/  HMMA.16816.F32 R72, R176.reuse, R202, R72 ;  /* 0x000000cab048723c */ /* 0x040fe20000001848 */
[----:B------:R-:W1:Y:S07]  /*8ca0*/  LDSM.16.M88.4 R200, [R166+0x800] ;  /* 0x00080000a6c8783b */ /* 0x000e6e0000000200 */
[C---:B------:R-:W-:Y:S08]  /*8cb0*/  HMMA.16816.F32 R76, R176.reuse, R204, R76 ;  /* 0x000000ccb04c723c */ /* 0x040ff0000000184c */
[C---:B------:R-:W-:Y:S01]  /*8cc0*/  HMMA.16816.F32 R80, R176.reuse, R206, R80 ;  /* 0x000000ceb050723c */ /* 0x040fe20000001850 */
[----:B------:R-:W1:Y:S07]  /*8cd0*/  LDSM.16.M88.4 R204, [R166+0x1000] ;  /* 0x00100000a6cc783b */ /* 0x000e6e0000000200 */
[C---:B--2---:R-:W-:Y:S08]  /*8ce0*/  HMMA.16816.F32 R84, R176.reuse, R208, R84 ;  /* 0x000000d0b054723c */ /* 0x044ff00000001854 */
[C---:B------:R-:W-:Y:S01]  /*8cf0*/  HMMA.16816.F32 R88, R176.reuse, R210, R88 ;  /* 0x000000d2b058723c */ /* 0x040fe20000001858 */
[----:B------:R-:W2:Y:S07]  /*8d00*/  LDSM.16.M88.4 R208, [R166+0x1800] ;  /* 0x00180000a6d0783b */ /* 0x000eae0000000200 */
[C---:B---3--:R-:W-:Y:S08]  /*8d10*/  HMMA.16816.F32 R92, R176.reuse, R180, R92 ;  /* 0x000000b4b05c723c */ /* 0x048ff0000000185c */
[C---:B------:R-:W-:Y:S01]  /*8d20*/  HMMA.16816.F32 R96, R176.reuse, R182, R96 ;  /* 0x000000b6b060723c */ /* 0x040fe20000001860 */
[----:B------:R-:W3:Y:S07]  /*8d30*/  LDSM.16.M88.4 R180, [R166+0x2000] ;  /* 0x00200000a6b4783b */ /* 0x000eee0000000200 */
[C---:B----4-:R-:W-:Y:S08]  /*8d40*/  HMMA.16816.F32 R100, R176.reuse, R184, R100 ;  /* 0x000000b8b064723c */ /* 0x050ff00000001864 */
[C---:B------:R-:W-:Y:S01]  /*8d50*/  HMMA.16816.F32 R104, R176.reuse, R186, R104 ;  /* 0x000000bab068723c */ /* 0x040fe20000001868 */
[----:B------:R-:W4:Y:S07]  /*8d60*/  LDSM.16.M88.4 R184, [R166+0x2800] ;  /* 0x00280000a6b8783b */ /* 0x000f2e0000000200 */
[C---:B-1----:R-:W-:Y:S08]  /*8d70*/  HMMA.16816.F32 R108, R176.reuse, R168, R108 ;  /* 0x000000a8b06c723c */ /* 0x042ff0000000186c */
[C---:B------:R-:W-:Y:S01]  /*8d80*/  HMMA.16816.F32 R112, R176.reuse, R170, R112 ;  /* 0x000000aab070723c */ /* 0x040fe20000001870 */
[----:B------:R-:W1:Y:S07]  /*8d90*/  LDSM.16.M88.4 R168, [R166+0x3000] ;  /* 0x00300000a6a8783b */ /* 0x000e6e0000000200 */
[C---:B-----5:R-:W-:Y:S08]  /*8da0*/  HMMA.16816.F32 R116, R176.reuse, R172, R116 ;  /* 0x000000acb074723c */ /* 0x060ff00000001874 */
[C---:B------:R-:W-:Y:S01]  /*8db0*/  HMMA.16816.F32 R120, R176.reuse, R174, R120 ;  /* 0x000000aeb078723c */ /* 0x040fe20000001878 */
[----:B------:R-:W5:Y:S07]  /*8dc0*/  LDSM.16.M88.4 R172, [R166+0x3800] ;  /* 0x00380000a6ac783b */ /* 0x000f6e0000000200 */
[C---:B------:R-:W-:Y:S08]  /*8dd0*/  HMMA.16816.F32 R124, R176.reuse, R188, R124 ;  /* 0x000000bcb07c723c */ /* 0x040ff0000000187c */
[----:B------:R-:W-:Y:S01]  /*8de0*/  HMMA.16816.F32 R128, R176, R190, R128 ;  /* 0x000000beb080723c */ /* 0x000fe20000001880 */
[----:B------:R-:W1:Y:S05]  /*8df0*/  LDSM.16.M88.4 R176, [R166+0x4000] ;  /* 0x00400000a6b0783b */ /* 0x000e6a0000000200 */
[----:B------:R-:W-:Y:S02]  /*8e00*/  LDSM.16.M88.4 R188, [R166+0x5000] ;  /* 0x00500000a6bc783b */ /* 0x000fe40000000200 */
[C---:B------:R-:W-:Y:S08]  /*8e10*/  HMMA.16816.F32 R4, R192.reuse, R196, R4 ;  /* 0x000000c4c004723c */ /* 0x040ff00000001804 */
[C---:B------:R-:W-:Y:S01]  /*8e20*/  HMMA.16816.F32 R8, R192.reuse, R198, R8 ;  /* 0x000000c6c008723c */ /* 0x040fe20000001808 */
[----:B------:R-:W-:Y:S07]  /*8e30*/  LDSM.16.M88.4 R196, [R166+0x5800] ;  /* 0x00580000a6c4783b */ /* 0x000fee0000000200 */
[C---:B------:R-:W-:Y:S08]  /*8e40*/  HMMA.16816.F32 R12, R192.reuse, R200, R12 ;  /* 0x000000c8c00c723c */ /* 0x040ff0000000180c */
[C---:B------:R-:W-:Y:S01]  /*8e50*/  HMMA.16816.F32 R16, R192.reuse, R202, R16 ;  /* 0x000000cac010723c */ /* 0x040fe20000001810 */
[----:B------:R-:W-:Y:S07]  /*8e60*/  LDSM.16.M88.4 R200, [R166+0x6000] ;  /* 0x00600000a6c8783b */ /* 0x000fee0000000200 */
[C---:B------:R-:W-:Y:S08]  /*8e70*/  HMMA.16816.F32 R20, R192.reuse, R204, R20 ;  /* 0x000000ccc014723c */ /* 0x040ff00000001814 */
[C---:B------:R-:W-:Y:S01]  /*8e80*/  HMMA.16816.F32 R24, R192.reuse, R206, R24 ;  /* 0x000000cec018723c */ /* 0x040fe20000001818 */
[----:B------:R-:W-:Y:S07]  /*8e90*/  LDSM.16.M88.4 R204, [R166+0x6800] ;  /* 0x00680000a6cc783b */ /* 0x000fee0000000200 */
[C---:B--2---:R-:W-:Y:S08]  /*8ea0*/  HMMA.16816.F32 R28, R192.reuse, R208, R28 ;  /* 0x000000d0c01c723c */ /* 0x044ff0000000181c */
[C---:B------:R-:W-:Y:S01]  /*8eb0*/  HMMA.16816.F32 R32, R192.reuse, R210, R32 ;  /* 0x000000d2c020723c */ /* 0x040fe20000001820 */
[----:B------:R-:W-:Y:S07]  /*8ec0*/  LDSM.16.M88.4 R208, [R166+0x7000] ;  /* 0x00700000a6d0783b */ /* 0x000fee0000000200 */
[C---:B---3--:R-:W-:Y:S08]  /*8ed0*/  HMMA.16816.F32 R36, R192.reuse, R180, R36 ;  /* 0x000000b4c024723c */ /* 0x048ff00000001824 */
[C---:B------:R-:W-:Y:S01]  /*8ee0*/  HMMA.16816.F32 R40, R192.reuse, R182, R40 ;  /* 0x000000b6c028723c */ /* 0x040fe20000001828 */
[----:B------:R-:W2:Y:S07]  /*8ef0*/  LDSM.16.M88.4 R180, [R166+0x4800] ;  /* 0x00480000a6b4783b */ /* 0x000eae0000000200 */
[C---:B----4-:R-:W-:Y:S08]  /*8f00*/  HMMA.16816.F32 R44, R192.reuse, R184, R44 ;  /* 0x000000b8c02c723c */ /* 0x050ff0000000182c */
[C---:B------:R-:W-:Y:S01]  /*8f10*/  HMMA.16816.F32 R48, R192.reuse, R186, R48 ;  /* 0x000000bac030723c */ /* 0x040fe20000001830 */
[----:B------:R-:W3:Y:S01]  /*8f20*/  LDSM.16.M88.4 R184, [R166+0x7800] ;  /* 0x00780000a6b8783b */ /* 0x000ee20000000200 */
[----:B------:R-:W-:Y:S04]  /*8f30*/  DEPBAR.LE SB0, 0x0 ;  /* 0x000080000000791a */ /* 0x000fe80000000000 */
[----:B------:R-:W-:Y:S02]  /*8f40*/  BAR.SYNC.DEFER_BLOCKING 0x0 ;  /* 0x0000000000007b1d */ /* 0x000fe40000010000 */
        /* <DEDUP_REMOVED lines=37> */
[----:B------:R-:W-:Y:S01]  /*91a0*/  IMAD.MOV.U32 R2, RZ, RZ, c[0x0][0x2d0] ;  /* 0x0000b400ff027624 */ /* 0x000fe200078e00ff */
        /* <DEDUP_REMOVED lines=29> */
[CC--:B------:R-:W-:Y:S02]  /*9380*/  LEA R172, P1, R171.reuse, R244.reuse, 0x2 ;  /* 0x000000f4abac7211 */ /* 0x0c0fe400078210ff */
[C---:B------:R-:W-:Y:S02]  /*9390*/  LEA R168, P0, R0.reuse, R244, 0x2 ;  /* 0x000000f400a87211 */ /* 0x040fe400078010ff */
[-C--:B------:R-:W-:Y:S02]  /*93a0*/  LEA.HI.X.SX32 R173, R171, R245.reuse, 0x2, P1 ;  /* 0x000000f5abad7211 */ /* 0x080fe400008f16ff */
[C---:B------:R-:W-:Y:S01]  /*93b0*/  LEA.HI.X.SX32 R169, R0.reuse, R245, 0x2, P0 ;  /* 0x000000f500a97211 */ /* 0x040fe200000f16ff */
[----:B------:R-:W-:Y:S02]  /*93c0*/  IMAD.IADD R0, R0, 0x1, -R171 ;  /* 0x0000000100007824 */ /* 0x000fe400078e0aab */
[----:B------:R-:W2:Y:S02]  /*93d0*/  LDG.E R165, [R172.64] ;  /* 0x0000000aaca57981 */ /* 0x000ea4000c1e1900 */
[----:B------:R-:W-:Y:S02]  /*93e0*/  IMAD R2, R0, R2, -0x100 ;  /* 0xffffff0000027424 */ /* 0x000fe400078e0202 */
[----:B------:R-:W2:Y:S02]  /*93f0*/  LDG.E R168, [R168.64] ;  /* 0x0000000aa8a87981 */ /* 0x000ea4000c1e1900 */
[----:B------:R-:W-:Y:S01]  /*9400*/  IMAD.WIDE.U32 R170, R2, c[0x0][0x198], RZ ;  /* 0x0000660002aa7a25 */ /* 0x000fe200078e00ff */
[----:B------:R-:W-:Y:S05]  /*9410*/  SHF.R.S32.HI R0, RZ, 0x1f, R2 ;  /* 0x0000001fff007819 */ /* 0x000fea0000011402 */
[----:B------:R-:W-:Y:S04]  /*9420*/  IMAD R0, R0, c[0x0][0x198], RZ ;  /* 0x0000660000007a24 */ /* 0x000fe800078e02ff */
        /* <DEDUP_REMOVED lines=8> */
.L_x_2200:
        /* <DEDUP_REMOVED lines=51> */
[----:B------:R-:W-:Y:S05]  /*97e0*/  IADD3.X R171, R169, UR5, RZ, P0, !PT ;  /* 0x00000005a9ab7c10 */ /* 0x000fea00087fe4ff */
[----:B------:R3:W-:Y:S04]  /*97f0*/  LDGSTS.E.BYPASS.LTC128B.128 [R242+0x9800], [R170.64] ;  /* 0x09800000aaf27fae */ /* 0x0007e8000b901d4a */
[----:B------:R-:W0:Y:S02]  /*9800*/  LDGDEPBAR ;  /* 0x00000000000079af */ /* 0x000e240000000000 */
.L_x_2199:
[----:B---3--:R-:W-:Y:S01]  /*9810*/  FMNMX.FTZ R168, R4, R164, !PT ;  /* 0x000000a404a87209 */ /* 0x008fe20007810000 */
        /* <DEDUP_REMOVED lines=150> */
[----:B------:R-:W-:Y:S01]  /*a180*/  ISETP.GT.AND P0, PT, R250, R237, PT ;  /* 0x000000edfa00720c */ /* 0x000fe20003f04270 */
        /* <DEDUP_REMOVED lines=10> */
[C---:B------:R-:W-:Y:S02]  /*a230*/  FMUL.FTZ R11, R3.reuse, R159 ;  /* 0x0000009f030b7220 */ /* 0x040fe40000410000 */
[C---:B------:R-:W-:Y:S01]  /*a240*/  FMUL.FTZ R14, R3.reuse, R154 ;  /* 0x0000009a030e7220 */ /* 0x040fe20000410000 */
[----:B------:R-:W2:Y:S01]  /*a250*/  MUFU.EX2 R180, R180 ;  /* 0x000000b400b47308 */ /* 0x000ea20000000800 */
[----:B------:R-:W-:Y:S02]  /*a260*/  FMUL.FTZ R15, R3, R155 ;  /* 0x0000009b030f7220 */ /* 0x000fe40000410000 */
[--C-:B------:R-:W-:Y:S02]  /*a270*/  FFMA.FTZ R18, R18, c[0x0][0x23c], -R165.reuse ;  /* 0x00008f0012127a23 */ /* 0x100fe400000108a5 */
[C---:B---3--:R-:W-:Y:S02]  /*a280*/  FMUL.FTZ R8, R164.reuse, R156 ;  /* 0x0000009ca4087220 */ /* 0x048fe40000410000 */
[C---:B------:R-:W-:Y:S02]  /*a290*/  FMUL.FTZ R9, R164.reuse, R157 ;  /* 0x0000009da4097220 */ /* 0x040fe40000410000 */
[----:B------:R-:W3:Y:S01]  /*a2a0*/  LDSM.16.MT88.4 R156, [R227+0xa000] ;  /* 0x00a00000e39c783b */ /* 0x000ee20000004200 */
[----:B------:R-:W-:Y:S01]  /*a2b0*/  MUFU.EX2 R190, R190 ;  /* 0x000000be00be7308 */ /* 0x000fe20000000800 */
[C---:B------:R-:W-:Y:S02]  /*a2c0*/  FMUL.FTZ R12, R164.reuse, R152 ;  /* 0x00000098a40c7220 */ /* 0x040fe40000410000 */
[----:B------:R-:W-:Y:S02]  /*a2d0*/  FMUL.FTZ R13, R164, R153 ;  /* 0x00000099a40d7220 */ /* 0x000fe40000410000 */
[--C-:B------:R-:W-:Y:S02]  /*a2e0*/  FFMA.FTZ R179, R16, c[0x0][0x23c], -R176.reuse ;  /* 0x00008f0010b37a23 */ /* 0x100fe400000108b0 */
[----:B------:R-:W4:Y:S01]  /*a2f0*/  LDSM.16.MT88.4 R152, [R226+0xa000] ;  /* 0x00a00000e298783b */ /* 0x000f220000004200 */
[C---:B------:R-:W-:Y:S02]  /*a300*/  FMUL.FTZ R16, R164.reuse, R148 ;  /* 0x00000094a4107220 */ /* 0x040fe40000410000 */
[----:B------:R-:W5:Y:S01]  /*a310*/  MUFU.EX2 R181, R181 ;  /* 0x000000b500b57308 */ /* 0x000f620000000800 */
[--C-:B------:R-:W-:Y:S02]  /*a320*/  FFMA.FTZ R182, R17, c[0x0][0x23c], -R176.reuse ;  /* 0x00008f0011b67a23 */ /* 0x100fe400000108b0 */
[C---:B------:R-:W-:Y:S02]  /*a330*/  FMUL.FTZ R17, R164.reuse, R149 ;  /* 0x00000095a4117220 */ /* 0x040fe40000410000 */
[C---:B------:R-:W-:Y:S02]  /*a340*/  FMUL.FTZ R136, R164.reuse, R136 ;  /* 0x00000088a4887220 */ /* 0x040fe40000410000 */
[C---:B------:R-:W-:Y:S02]  /*a350*/  FMUL.FTZ R137, R164.reuse, R137 ;  /* 0x00000089a4897220 */ /* 0x040fe40000410000 */
[C---:B------:R-:W-:Y:S01]  /*a360*/  FMUL.FTZ R138, R3.reuse, R138 ;  /* 0x0000008a038a7220 */ /* 0x040fe20000410000 */
[----:B------:R-:W-:Y:S01]  /*a370*/  MUFU.EX2 R183, R183 ;  /* 0x000000b700b77308 */ /* 0x000fe20000000800 */
[C---:B------:R-:W-:Y:S02]  /*a380*/  FMUL.FTZ R139, R3.reuse, R139 ;  /* 0x0000008b038b7220 */ /* 0x040fe40000410000 */
[C---:B------:R-:W-:Y:S02]  /*a390*/  FMUL.FTZ R140, R164.reuse, R140 ;  /* 0x0000008ca48c7220 */ /* 0x040fe40000410000 */
[----:B------:R-:W-:Y:S02]  /*a3a0*/  FMUL.FTZ R141, R164, R141 ;  /* 0x0000008da48d7220 */ /* 0x000fe40000410000 */
[C---:B------:R-:W-:Y:S02]  /*a3b0*/  FMUL.FTZ R142, R3.reuse, R142 ;  /* 0x0000008e038e7220 */ /* 0x040fe40000410000 */
[----:B------:R-:W-:Y:S01]  /*a3c0*/  FMUL.FTZ R143, R3, R143 ;  /* 0x0000008f038f7220 */ /* 0x000fe20000410000 */
[----:B------:R-:W-:Y:S01]  /*a3d0*/  MUFU.EX2 R177, R177 ;  /* 0x000000b100b17308 */ /* 0x000fe20000000800 */
[--C-:B------:R-:W-:Y:S02]  /*a3e0*/  FFMA.FTZ R193, R4, c[0x0][0x23c], -R176.reuse ;  /* 0x00008f0004c17a23 */ /* 0x100fe400000108b0 */
[C---:B------:R-:W-:Y:S02]  /*a3f0*/  FMUL.FTZ R4, R164.reuse, R160 ;  /* 0x000000a0a4047220 */ /* 0x040fe40000410000 */
[--C-:B------:R-:W-:Y:S02]  /*a400*/  FFMA.FTZ R187, R5, c[0x0][0x23c], -R176.reuse ;  /* 0x00008f0005bb7a23 */ /* 0x100fe400000108b0 */
[----:B------:R-:W-:Y:S02]  /*a410*/  FMUL.FTZ R5, R164, R161 ;  /* 0x000000a1a4057220 */ /* 0x000fe40000410000 */
[--C-:B------:R-:W-:Y:S01]  /*a420*/  FFMA.FTZ R194, R6, c[0x0][0x23c], -R165.reuse ;  /* 0x00008f0006c27a23 */ /* 0x100fe200000108a5 */
[----:B------:R-:W-:Y:S01]  /*a430*/  MUFU.EX2 R193, R193 ;  /* 0x000000c100c17308 */ /* 0x000fe20000000800 */
[----:B------:R-:W-:Y:S01]  /*a440*/  FMUL.FTZ R6, R3, R162 ;  /* 0x000000a203067220 */ /* 0x000fe20000410000 */
[----:B--2---:R-:W-:Y:S01]  /*a450*/  F2FP.PACK_AB R162, R180, R189 ;  /* 0x000000bdb4a2723e */ /* 0x004fe200000000ff */
[--C-:B------:R-:W-:Y:S02]  /*a460*/  FFMA.FTZ R188, R7, c[0x0][0x23c], -R165.reuse ;  /* 0x00008f0007bc7a23 */ /* 0x100fe400000108a5 */
[----:B------:R-:W-:Y:S01]  /*a470*/  FMUL.FTZ R7, R3, R163 ;  /* 0x000000a303077220 */ /* 0x000fe20000410000 */
[----:B-----5:R-:W-:Y:S01]  /*a480*/  F2FP.PACK_AB R163, R181, R190 ;  /* 0x000000beb5a3723e */ /* 0x020fe200000000ff */
[C---:B------:R-:W-:Y:S02]  /*a490*/  FMUL.FTZ R132, R164.reuse, R132 ;  /* 0x00000084a4847220 */ /* 0x040fe40000410000 */
[----:B------:R-:W-:Y:S01]  /*a4a0*/  FMUL.FTZ R133, R164, R133 ;  /* 0x00000085a4857220 */ /* 0x000fe20000410000 */
[----:B------:R-:W2:Y:S01]  /*a4b0*/  MUFU.EX2 R187, R187 ;  /* 0x000000bb00bb7308 */ /* 0x000ea20000000800 */
[C---:B------:R-:W-:Y:S02]  /*a4c0*/  FMUL.FTZ R134, R3.reuse, R134 ;  /* 0x0000008603867220 */ /* 0x040fe40000410000 */
[C---:B------:R-:W-:Y:S02]  /*a4d0*/  FMUL.FTZ R135, R3.reuse, R135 ;  /* 0x0000008703877220 */ /* 0x040fe40000410000 */
[--C-:B------:R-:W-:Y:S02]  /*a4e0*/  FFMA.FTZ R186, R22, c[0x0][0x23c], -R165.reuse ;  /* 0x00008f0016ba7a23 */ /* 0x100fe400000108a5 */
[----:B------:R-:W-:Y:S02]  /*a4f0*/  FMUL.FTZ R22, R3, R146 ;  /* 0x0000009203167220 */ /* 0x000fe40000410000 */
[--C-:B------:R-:W-:Y:S01]  /*a500*/  FFMA.FTZ R185, R23, c[0x0][0x23c], -R165.reuse ;  /* 0x00008f0017b97a23 */ /* 0x100fe200000108a5 */
[----:B------:R-:W-:Y:S01]  /*a510*/  MUFU.EX2 R194, R194 ;  /* 0x000000c200c27308 */ /* 0x000fe20000000800 */
[----:B------:R-:W-:Y:S02]  /*a520*/  FMUL.FTZ R23, R3, R147 ;  /* 0x0000009303177220 */ /* 0x000fe40000410000 */
[--C-:B------:R-:W-:Y:S02]  /*a530*/  FFMA.FTZ R191, R24, c[0x0][0x23c], -R176.reuse ;  /* 0x00008f0018bf7a23 */ /* 0x100fe400000108b0 */
[--C-:B------:R-:W-:Y:S02]  /*a540*/  FFMA.FTZ R118, R118, c[0x0][0x23c], -R165.reuse ;  /* 0x00008f0076767a23 */ /* 0x100fe400000108a5 */
[--C-:B------:R-:W-:Y:S02]  /*a550*/  FFMA.FTZ R122, R122, c[0x0][0x23c], -R165.reuse ;  /* 0x00008f007a7a7a23 */ /* 0x100fe400000108a5 */
[--C-:B------:R-:W-:Y:S01]  /*a560*/  FFMA.FTZ R44, R44, c[0x0][0x23c], -R176.reuse ;  /* 0x00008f002c2c7a23 */ /* 0x100fe200000108b0 */
[----:B------:R-:W5:Y:S01]  /*a570*/  MUFU.EX2 R188, R188 ;  /* 0x000000bc00bc7308 */ /* 0x000f620000000800 */
[--C-:B------:R-:W-:Y:S02]  /*a580*/  FFMA.FTZ R45, R45, c[0x0][0x23c], -R176.reuse ;  /* 0x00008f002d2d7a23 */ /* 0x100fe400000108b0 */
[--C-:B------:R-:W-:Y:S01]  /*a590*/  FFMA.FTZ R46, R46, c[0x0][0x23c], -R165.reuse ;  /* 0x00008f002e2e7a23 */ /* 0x100fe200000108a5 */
[----:B--2---:R-:W-:Y:S01]  /*a5a0*/  F2FP.PACK_AB R160, R187, R193 ;  /* 0x000000c1bba0723e */ /* 0x004fe200000000ff */
[--C-:B------:R-:W-:Y:S02]  /*a5b0*/  FFMA.FTZ R47, R47, c[0x0][0x23c], -R165.reuse ;  /* 0x00008f002f2f7a23 */ /* 0x100fe400000108a5 */
[--C-:B------:R-:W-:Y:S02]  /*a5c0*/  FFMA.FTZ R48, R48, c[0x0][0x23c], -R176.reuse ;  /* 0x00008f0030307a23 */ /* 0x100fe400000108b0 */
[--C-:B------:R-:W-:Y:S01]  /*a5d0*/  FFMA.FTZ R49, R49, c[0x0][0x23c], -R176.reuse ;  /* 0x00008f0031317a23 */ /* 0x100fe200000108b0 */
[----:B------:R-:W-:Y:S01]  /*a5e0*/  MUFU.EX2 R184, R184 ;  /* 0x000000b800b87308 */ /* 0x000fe20000000800 */
[--C-:B------:R-:W-:Y:S02]  /*a5f0*/  FFMA.FTZ R50, R50, c[0x0][0x23c], -R165.reuse ;  /* 0x00008f0032327a23 */ /* 0x100fe400000108a5 */
[--C-:B------:R-:W-:Y:S02]  /*a600*/  FFMA.FTZ R51, R51, c[0x0][0x23c], -R165.reuse ;  /* 0x00008f0033337a23 */ /* 0x100fe400000108a5 */
[--C-:B------:R-:W-:Y:S02]  /*a610*/  FFMA.FTZ R52, R52, c[0x0][0x23c], -R176.reuse ;  /* 0x00008f0034347a23 */ /* 0x100fe400000108b0 */
[----:B------:R-:W-:Y:S02]  /*a620*/  FFMA.FTZ R53, R53, c[0x0][0x23c], -R176 ;  /* 0x00008f0035357a23 */ /* 0x000fe400000108b0 */
[--C-:B------:R-:W-:Y:S01]  /*a630*/  FFMA.FTZ R54, R54, c[0x0][0x23c], -R165.reuse ;  /* 0x00008f0036367a23 */ /* 0x100fe200000108a5 */
[----:B------:R-:W-:Y:S01]  /*a640*/  MUFU.EX2 R178, R178 ;  /* 0x000000b200b27308 */ /* 0x000fe20000000800 */
[--C-:B------:R-:W-:Y:S02]  /*a650*/  FFMA.FTZ R55, R55, c[0x0][0x23c], -R165.reuse ;  /* 0x00008f0037377a23 */ /* 0x100fe400000108a5 */
[--C-:B------:R-:W-:Y:S01]  /*a660*/  FFMA.FTZ R63, R63, c[0x0][0x23c], -R165.reuse ;  /* 0x00008f003f3f7a23 */ /* 0x100fe200000108a5 */
[----:B-----5:R-:W-:Y:S01]  /*a670*/  F2FP.PACK_AB R161, R188, R194 ;  /* 0x000000c2bca1723e */ /* 0x020fe200000000ff */
[--C-:B------:R-:W-:Y:S02]  /*a680*/  FFMA.FTZ R79, R79, c[0x0][0x23c], -R165.reuse ;  /* 0x00008f004f4f7a23 */ /* 0x100fe400000108a5 */
[----:B------:R-:W-:Y:S02]  /*a690*/  FFMA.FTZ R95, R95, c[0x0][0x23c], -R165 ;  /* 0x00008f005f5f7a23 */ /* 0x000fe400000108a5 */
[----:B------:R-:W-:Y:S01]  /*a6a0*/  FFMA.FTZ R194, R3, R251, R194 ;  /* 0x000000fb03c27223 */ /* 0x000fe200000100c2 */
[----:B------:R-:W-:Y:S01]  /*a6b0*/  MUFU.EX2 R179, R179 ;  /* 0x000000b300b37308 */ /* 0x000fe20000000800 */
[C---:B-1----:R-:W-:Y:S05]  /*a6c0*/  HMMA.16816.F32 R4, R160.reuse, R168, R4 ;  /* 0x000000a8a004723c */ /* 0x042fea0000001804 */
[----:B------:R-:W-:Y:S02]  /*a6d0*/  FFMA.FTZ R92, R92, c[0x0][0x23c], -R176 ;  /* 0x00008f005c5c7a23 */ /* 0x000fe400000108b0 */
[----:B------:R-:W-:Y:S01]  /*a6e0*/  FADD.FTZ R194, R188, R194 ;  /* 0x000000c2bcc27221 */ /* 0x000fe20000010000 */
[C---:B------:R-:W-:Y:S01]  /*a6f0*/  HMMA.16816.F32 R8, R160.reuse, R170, R8 ;  /* 0x000000aaa008723c */ /* 0x040fe20000001808 */
[----:B------:R-:W1:Y:S01]  /*a700*/  MUFU.EX2 R182, R182 ;  /* 0x000000b600b67308 */ /* 0x000e620000000800 */
[----:B------:R-:W-:Y:S02]  /*a710*/  LDSM.16.MT88.4 R168, [R227+0xa800] ;  /* 0x00a80000e3a8783b */ /* 0x000fe40000004200 */
[----:B------:R-:W-:Y:S02]  /*a720*/  FADD.FTZ R190, R190, R194 ;  /* 0x000000c2bebe7221 */ /* 0x000fe40000010000 */
[----:B------:R-:W-:Y:S02]  /*a730*/  FFMA.FTZ R193, R164, R252, R193 ;  /* 0x000000fca4c17223 */ /* 0x000fe400000100c1 */
[C---:B------:R-:W-:Y:S03]  /*a740*/  HMMA.16816.F32 R12, R160.reuse, R172, R12 ;  /* 0x000000aca00c723c */ /* 0x040fe6000000180c */
[----:B------:R2:W-:Y:S01]  /*a750*/  MUFU.EX2 R172, R18 ;  /* 0x0000001200ac7308 */ /* 0x0005e20000000800 */
[----:B------:R-:W-:Y:S02]  /*a760*/  FADD.FTZ R190, R181, R190 ;  /* 0x000000beb5be7221 */ /* 0x000fe40000010000 */
[----:B------:R-:W-:Y:S02]  /*a770*/  FADD.FTZ R193, R187, R193 ;  /* 0x000000c1bbc17221 */ /* 0x000fe40000010000 */
[----:B------:R-:W-:Y:S01]  /*a780*/  FFMA.FTZ R173, R19, c[0x0][0x23c], -R165 ;  /* 0x00008f0013ad7a23 */ /* 0x000fe200000108a5 */
[C---:B------:R-:W-:Y:S03]  /*a790*/  HMMA.16816.F32 R132, R160.reuse, R174, R132 ;  /* 0x000000aea084723c */ /* 0x040fe60000001884 */
[----:B------:R-:W-:Y:S01]  /*a7a0*/  FMUL.FTZ R19, R3, R151 ;  /* 0x0000009703137220 */ /* 0x000fe20000410000 */
[----:B------:R-:W-:Y:S01]  /*a7b0*/  MUFU.EX2 R186, R186 ;  /* 0x000000ba00ba7308 */ /* 0x000fe20000000800 */
[----:B------:R-:W-:Y:S02]  /*a7c0*/  FADD.FTZ R189, R189, R193 ;  /* 0x000000c1bdbd7221 */ /* 0x000fe40000010000 */
[--C-:B------:R-:W-:Y:S01]  /*a7d0*/  FFMA.FTZ R174, R20, c[0x0][0x23c], -R176.reuse ;  /* 0x00008f0014ae7a23 */ /* 0x100fe200000108b0 */
[----:B-1----:R-:W-:Y:S01]  /*a7e0*/  F2FP.PACK_AB R146, R182, R179 ;  /* 0x000000b3b692723e */ /* 0x002fe200000000ff */
[C---:B------:R-:W-:Y:S03]  /*a7f0*/  FMUL.FTZ R20, R164.reuse, R144 ;  /* 0x00000090a4147220 */ /* 0x040fe60000410000 */
[----:B------:R-:W-:Y:S01]  /*a800*/  F2FP.PACK_AB R144, R177, R183 ;  /* 0x000000b7b190723e */ /* 0x000fe200000000ff */
[----:B------:R-:W-:Y:S01]  /*a810*/  FFMA.FTZ R175, R21, c[0x0][0x23c], -R176 ;  /* 0x00008f0015af7a23 */ /* 0x000fe200000108b0 */
[----:B------:R-:W1:Y:S01]  /*a820*/  MUFU.EX2 R173, R173 ;  /* 0x000000ad00ad7308 */ /* 0x000e620000000800 */
[----:B------:R-:W-:Y:S01]  /*a830*/  FMUL.FTZ R21, R164, R145 ;  /* 0x00000091a4157220 */ /* 0x000fe20000410000 */
[----:B------:R-:W-:Y:S01]  /*a840*/  F2FP.PACK_AB R145, R178, R184 ;  /* 0x000000b8b291723e */ /* 0x000fe200000000ff */
[----:B------:R-:W-:Y:S01]  /*a850*/  FADD.FTZ R184, R184, R190 ;  /* 0x000000beb8b87221 */ /* 0x000fe20000010000 */
[----:B------:R-:W-:Y:S01]  /*a860*/  MOV R164, R2 ;  /* 0x0000000200a47202 */ /* 0x000fe20000000f00 */
[----:B--2---:R-:W-:Y:S02]  /*a870*/  FMUL.FTZ R18, R3, R150 ;  /* 0x0000009603127220 */ /* 0x004fe40000410000 */
[----:B------:R-:W2:Y:S01]  /*a880*/  LDSM.16.MT88.4 R148, [R229+0xa800] ;  /* 0x00a80000e594783b */ /* 0x000ea20000004200 */
[----:B------:R-:W-:Y:S02]  /*a890*/  FADD.FTZ R184, R178, R184 ;  /* 0x000000b8b2b87221 */ /* 0x000fe40000010000 */
[----:B------:R-:W-:Y:S01]  /*a8a0*/  MUFU.EX2 R174, R174 ;  /* 0x000000ae00ae7308 */ /* 0x000fe20000000800 */
[----:B------:R-:W-:Y:S01]  /*a8b0*/  FADD.FTZ R189, R180, R189 ;  /* 0x000000bdb4bd7221 */ /* 0x000fe20000010000 */
[C---:B---3--:R-:W-:Y:S03]  /*a8c0*/  HMMA.16816.F32 R16, R160.reuse, R156, R16 ;  /* 0x0000009ca010723c */ /* 0x048fe60000001810 */
[----:B------:R-:W-:Y:S04]  /*a8d0*/  FADD.FTZ R183, R183, R189 ;  /* 0x000000bdb7b77221 */ /* 0x000fe80000010000 */
[----:B------:R-:W-:Y:S01]  /*a8e0*/  FADD.FTZ R183, R177, R183 ;  /* 0x000000b7b1b77221 */ /* 0x000fe20000010000 */
[----:B------:R-:W3:Y:S01]  /*a8f0*/  MUFU.EX2 R175, R175 ;  /* 0x000000af00af7308 */ /* 0x000ee20000000800 */
[C---:B------:R-:W-:Y:S01]  /*a900*/  HMMA.16816.F32 R136, R160.reuse, R158, R136 ;  /* 0x0000009ea088723c */ /* 0x040fe20000001888 */
[----:B------:R-:W5:Y:S02]  /*a910*/  LDSM.16.MT88.4 R156, [R228+0xa800] ;  /* 0x00a80000e49c783b */ /* 0x000f640000004200 */
[----:B-1----:R-:W-:Y:S01]  /*a920*/  F2FP.PACK_AB R147, R173, R172 ;  /* 0x000000acad93723e */ /* 0x002fe200000000ff */
[----:B------:R-:W-:Y:S02]  /*a930*/  FADD.FTZ R172, R172, R184 ;  /* 0x000000b8acac7221 */ /* 0x000fe40000010000 */
[----:B------:R-:W-:Y:S02]  /*a940*/  FADD.FTZ R179, R179, R183 ;  /* 0x000000b7b3b37221 */ /* 0x000fe40000010000 */
[C---:B----4-:R-:W-:Y:S01]  /*a950*/  HMMA.16816.F32 R140, R160.reuse, R152, R140 ;  /* 0x00000098a08c723c */ /* 0x050fe2000000188c */
[----:B------:R-:W1:Y:S03]  /*a960*/  MUFU.EX2 R185, R185 ;  /* 0x000000b900b97308 */ /* 0x000e660000000800 */
[----:B------:R-:W-:Y:S02]  /*a970*/  FADD.FTZ R172, R173, R172 ;  /* 0x000000acadac7221 */ /* 0x000fe40000010000 */
[----:B------:R-:W-:Y:S02]  /*a980*/  FADD.FTZ R179, R182, R179 ;  /* 0x000000b3b6b37221 */ /* 0x000fe40000010000 */
[----:B------:R-:W-:Y:S01]  /*a990*/  HMMA.16816.F32 R20, R160, R154, R20 ;  /* 0x0000009aa014723c */ /* 0x000fe20000001814 */
[----:B------:R-:W4:Y:S02]  /*a9a0*/  LDSM.16.MT88.4 R152, [R226+0xa800] ;  /* 0x00a80000e298783b */ /* 0x000f240000004200 */
[----:B------:R-:W-:Y:S04]  /*a9b0*/  MUFU.EX2 R191, R191 ;  /* 0x000000bf00bf7308 */ /* 0x000fe80000000800 */
[--C-:B------:R-:W-:Y:S01]  /*a9c0*/  FFMA.FTZ R163, R28, c[0x0][0x23c], -R176.reuse ;  /* 0x00008f001ca37a23 */ /* 0x100fe200000108b0 */
[----:B---3--:R-:W-:Y:S01]  /*a9d0*/  F2FP.PACK_AB R24, R175, R174 ;  /* 0x000000aeaf18723e */ /* 0x008fe200000000ff */
[----:B------:R-:W-:Y:S01]  /*a9e0*/  FFMA.FTZ R160, R25, c[0x0][0x23c], -R176 ;  /* 0x00008f0019a07a23 */ /* 0x000fe200000108b0 */
[C---:B--2---:R-:W-:Y:S03]  /*a9f0*/  HMMA.16816.F32 R4, R144.reuse, R148, R4 ;  /* 0x000000949004723c */ /* 0x044fe60000001804 */
[----:B------:R-:W-:Y:S02]  /*aa00*/  MUFU.EX2 R163, R163 ;  /* 0x000000a300a37308 */ /* 0x000fe40000000800 */
[--C-:B------:R-:W-:Y:S01]  /*aa10*/  FFMA.FTZ R161, R26, c[0x0][0x23c], -R165.reuse ;  /* 0x00008f001aa17a23 */ /* 0x100fe200000108a5 */
[----:B-1----:R-:W-:Y:S02]  /*aa20*/  F2FP.PACK_AB R25, R185, R186 ;  /* 0x000000bab919723e */ /* 0x002fe400000000ff */
[C---:B------:R-:W-:Y:S01]  /*aa30*/  HMMA.16816.F32 R8, R144.reuse, R150, R8 ;  /* 0x000000969008723c */ /* 0x040fe20000001808 */
[----:B------:R-:W1:Y:S03]  /*aa40*/  LDSM.16.MT88.4 R148, [R229+0xb000] ;  /* 0x00b00000e594783b */ /* 0x000e660000004200 */
[----:B------:R-:W-:Y:S01]  /*aa50*/  FFMA.FTZ R162, R27, c[0x0][0x23c], -R165 ;  /* 0x00008f001ba27a23 */ /* 0x000fe200000108a5 */
[----:B------:R-:W2:Y:S01]  /*aa60*/  MUFU.EX2 R160, R160 ;  /* 0x000000a000a07308 */ /* 0x000ea20000000800 */
[----:B------:R-:W-:Y:S02]  /*aa70*/  FADD.FTZ R186, R186, R172 ;  /* 0x000000acbaba7221 */ /* 0x000fe40000010000 */
[C---:B-----5:R-:W-:Y:S04]  /*aa80*/  HMMA.16816.F32 R12, R144.reuse, R156, R12 ;  /* 0x0000009c900c723c */ /* 0x060fe8000000180c */
[----:B------:R-:W-:Y:S02]  /*aa90*/  FADD.FTZ R186, R185, R186 ;  /* 0x000000bab9ba7221 */ /* 0x000fe40000010000 */
[----:B------:R-:W-:Y:S01]  /*aaa0*/  FADD.FTZ R174, R174, R179 ;  /* 0x000000b3aeae7221 */ /* 0x000fe20000010000 */
[----:B------:R-:W3:Y:S01]  /*aab0*/  MUFU.EX2 R161, R161 ;  /* 0x000000a100a17308 */ /* 0x000ee20000000800 */
[C---:B------:R-:W-:Y:S01]  /*aac0*/  HMMA.16816.F32 R132, R144.reuse, R158, R132 ;  /* 0x0000009e9084723c */ /* 0x040fe20000001884 */
[----:B------:R-:W5:Y:S03]  /*aad0*/  LDSM.16.MT88.4 R156, [R228+0xb000] ;  /* 0x00b00000e49c783b */ /* 0x000f660000004200 */
[----:B------:R-:W-:Y:S04]  /*aae0*/  FADD.FTZ R174, R175, R174 ;  /* 0x000000aeafae7221 */ /* 0x000fe80000010000 */
[C---:B------:R-:W-:Y:S01]  /*aaf0*/  HMMA.16816.F32 R16, R144.reuse, R168, R16 ;  /* 0x000000a89010723c */ /* 0x040fe20000001810 */
[----:B------:R-:W1:Y:S03]  /*ab00*/  MUFU.EX2 R162, R162 ;  /* 0x000000a200a27308 */ /* 0x000e660000000800 */
[----:B--2---:R-:W-:Y:S01]  /*ab10*/  F2FP.PACK_AB R26, R160, R191 ;  /* 0x000000bfa01a723e */ /* 0x004fe200000000ff */
[----:B------:R-:W-:Y:S03]  /*ab20*/  FADD.FTZ R191, R191, R174 ;  /* 0x000000aebfbf7221 */ /* 0x000fe60000010000 */
[C---:B------:R-:W-:Y:S03]  /*ab30*/  HMMA.16816.F32 R136, R144.reuse, R170, R136 ;  /* 0x000000aa9088723c */ /* 0x040fe60000001888 */
[----:B------:R-:W2:Y:S01]  /*ab40*/  MUFU.EX2 R192, R192 ;  /* 0x000000c000c07308 */ /* 0x000ea20000000800 */
[--C-:B------:R-:W-:Y:S02]  /*ab50*/  FFMA.FTZ R168, R30, c[0x0][0x23c], -R165.reuse ;  /* 0x00008f001ea87a23 */ /* 0x100fe400000108a5 */
[----:B------:R-:W-:Y:S02]  /*ab60*/  FFMA.FTZ R169, R34, c[0x0][0x23c], -R165 ;  /* 0x00008f0022a97a23 */ /* 0x000fe400000108a5 */
[C---:B----4-:R-:W-:Y:S04]  /*ab70*/  HMMA.16816.F32 R140, R144.reuse, R152, R140 ;  /* 0x00000098908c723c */ /* 0x050fe8000000188c */
[----:B------:R-:W-:Y:S01]  /*ab80*/  FADD.FTZ R191, R160, R191 ;  /* 0x000000bfa0bf7221 */ /* 0x000fe20000010000 */
[----:B------:R-:W-:Y:S01]  /*ab90*/  MUFU.EX2 R168, R168 ;  /* 0x000000a800a87308 */ /* 0x000fe20000000800 */
[----:B---3--:R-:W-:Y:S02]  /*aba0*/  FADD.FTZ R186, R161, R186 ;  /* 0x000000baa1ba7221 */ /* 0x008fe40000010000 */
[----:B------:R-:W-:Y:S01]  /*abb0*/  FFMA.FTZ R152, R31, c[0x0][0x23c], -R165 ;  /* 0x00008f001f987a23 */ /* 0x000fe200000108a5 */
[----:B------:R-:W-:Y:S01]  /*abc0*/  HMMA.16816.F32 R20, R144, R154, R20 ;  /* 0x0000009a9014723c */ /* 0x000fe20000001814 */
[----:B------:R-:W3:Y:S02]  /*abd0*/  LDSM.16.MT88.4 R28, [R227+0xb000] ;  /* 0x00b00000e31c783b */ /* 0x000ee40000004200 */
[--C-:B------:R-:W-:Y:S01]  /*abe0*/  FFMA.FTZ R153, R32, c[0x0][0x23c], -R176.reuse ;  /* 0x00008f0020997a23 */ /* 0x100fe200000108b0 */
[C---:B-1----:R-:W-:Y:S01]  /*abf0*/  F2FP.PACK_AB R27, R162.reuse, R161 ;  /* 0x000000a1a21b723e */ /* 0x042fe200000000ff */
[----:B------:R-:W-:Y:S01]  /*ac00*/  FADD.FTZ R191, R163, R191 ;  /* 0x000000bfa3bf7221 */ /* 0x000fe20000010000 */
[----:B------:R-:W1:Y:S01]  /*ac10*/  MUFU.EX2 R152, R152 ;  /* 0x0000009800987308 */ /* 0x000e620000000800 */
[----:B------:R-:W-:Y:S02]  /*ac20*/  FFMA.FTZ R154, R33, c[0x0][0x23c], -R176 ;  /* 0x00008f00219a7a23 */ /* 0x000fe400000108b0 */
[----:B------:R-:W4:Y:S02]  /*ac30*/  LDSM.16.MT88.4 R144, [R226+0xb000] ;  /* 0x00b00000e290783b */ /* 0x000f240000004200 */
[C---:B------:R-:W-:Y:S05]  /*ac40*/  HMMA.16816.F32 R4, R24.reuse, R148, R4 ;  /* 0x000000941804723c */ /* 0x040fea0000001804 */
[----:B------:R-:W-:Y:S01]  /*ac50*/  MUFU.EX2 R153, R153 ;  /* 0x0000009900997308 */ /* 0x000fe20000000800 */
[--C-:B------:R-:W-:Y:S02]  /*ac60*/  FFMA.FTZ R155, R35, c[0x0][0x23c], -R165.reuse ;  /* 0x00008f00239b7a23 */ /* 0x100fe400000108a5 */
[----:B------:R-:W1:Y:S01]  /*ac70*/  LDSM.16.MT88.4 R32, [R229+0xb800] ;  /* 0x00b80000e520783b */ /* 0x000e620000004200 */
[C---:B------:R-:W-:Y:S03]  /*ac80*/  HMMA.16816.F32 R8, R24.reuse, R150, R8 ;  /* 0x000000961808723c */ /* 0x040fe60000001808 */
[----:B------:R-:W-:Y:S03]  /*ac90*/  FADD.FTZ R162, R162, R186 ;  /* 0x000000baa2a27221 */ /* 0x000fe60000010000 */
[----:B------:R-:W1:Y:S01]  /*aca0*/  MUFU.EX2 R154, R154 ;  /* 0x0000009a009a7308 */ /* 0x000e620000000800 */
[----:B------:R-:W1:Y:S01]  /*acb0*/  LDSM.16.MT88.4 R148, [R228+0xb800] ;  /* 0x00b80000e494783b */ /* 0x000e620000004200 */
[C---:B-----5:R-:W-:Y:S07]  /*acc0*/  HMMA.16816.F32 R12, R24.reuse, R156, R12 ;  /* 0x0000009c180c723c */ /* 0x060fee000000180c */
[--C-:B------:R-:W-:Y:S01]  /*acd0*/  FFMA.FTZ R156, R36, c[0x0][0x23c], -R176.reuse ;  /* 0x00008f00249c7a23 */ /* 0x100fe200000108b0 */
[----:B------:R-:W-:Y:S01]  /*ace0*/  MUFU.EX2 R169, R169 ;  /* 0x000000a900a97308 */ /* 0x000fe20000000800 */
[--C-:B------:R-:W-:Y:S01]  /*acf0*/  FFMA.FTZ R157, R37, c[0x0][0x23c], -R176.reuse ;  /* 0x00008f00259d7a23 */ /* 0x100fe200000108b0 */
[C---:B------:R-:W-:Y:S07]  /*ad00*/  HMMA.16816.F32 R132, R24.reuse, R158, R132 ;  /* 0x0000009e1884723c */ /* 0x040fee0000001884 */
[--C-:B------:R-:W-:Y:S01]  /*ad10*/  FFMA.FTZ R158, R38, c[0x0][0x23c], -R165.reuse ;  /* 0x00008f00269e7a23 */ /* 0x100fe200000108a5 */
[----:B------:R-:W5:Y:S01]  /*ad20*/  MUFU.EX2 R155, R155 ;  /* 0x0000009b009b7308 */ /* 0x000f620000000800 */
[C---:B---3--:R-:W-:Y:S03]  /*ad30*/  HMMA.16816.F32 R16, R24.reuse, R28, R16 ;  /* 0x0000001c1810723c */ /* 0x048fe60000001810 */
[--C-:B------:R-:W-:Y:S02]  /*ad40*/  FFMA.FTZ R159, R39, c[0x0][0x23c], -R165.reuse ;  /* 0x00008f00279f7a23 */ /* 0x100fe400000108a5 */
[----:B------:R-:W-:Y:S03]  /*ad50*/  LDSM.16.MT88.4 R36, [R226+0xb800] ;  /* 0x00b80000e224783b */ /* 0x000fe60000004200 */
[C---:B------:R-:W-:Y:S01]  /*ad60*/  HMMA.16816.F32 R136, R24.reuse, R30, R136 ;  /* 0x0000001e1888723c */ /* 0x040fe20000001888 */
[----:B------:R-:W3:Y:S04]  /*ad70*/  MUFU.EX2 R156, R156 ;  /* 0x0000009c009c7308 */ /* 0x000ee80000000800 */
[----:B------:R-:W3:Y:S03]  /*ad80*/  LDSM.16.MT88.4 R28, [R227+0xb800] ;  /* 0x00b80000e31c783b */ /* 0x000ee60000004200 */
[C---:B----4-:R-:W-:Y:S03]  /*ad90*/  HMMA.16816.F32 R140, R24.reuse, R144, R140 ;  /* 0x00000090188c723c */ /* 0x050fe6000000188c */
[----:B------:R-:W4:Y:S04]  /*ada0*/  MUFU.EX2 R157, R157 ;  /* 0x0000009d009d7308 */ /* 0x000f280000000800 */
[--C-:B------:R-:W-:Y:S01]  /*adb0*/  FFMA.FTZ R145, R40, c[0x0][0x23c], -R176.reuse ;  /* 0x00008f0028917a23 */ /* 0x100fe200000108b0 */
[----:B------:R-:W-:Y:S04]  /*adc0*/  HMMA.16816.F32 R20, R24, R146, R20 ;  /* 0x000000921814723c */ /* 0x000fe80000001814 */
[----:B------:R-:W-:Y:S01]  /*add0*/  FFMA.FTZ R144, R41, c[0x0][0x23c], -R176 ;  /* 0x00008f0029907a23 */ /* 0x000fe200000108b0 */
[----:B------:R-:W-:Y:S02]  /*ade0*/  MUFU.EX2 R158, R158 ;  /* 0x0000009e009e7308 */ /* 0x000fe40000000800 */
[--C-:B------:R-:W-:Y:S01]  /*adf0*/  FFMA.FTZ R147, R42, c[0x0][0x23c], -R165.reuse ;  /* 0x00008f002a937a23 */ /* 0x100fe200000108a5 */
[----:B--2---:R-:W-:Y:S01]  /*ae00*/  F2FP.PACK_AB R24, R192, R163 ;  /* 0x000000a3c018723e */ /* 0x004fe200000000ff */
[----:B------:R-:W-:Y:S02]  /*ae10*/  FFMA.FTZ R146, R43, c[0x0][0x23c], -R165 ;  /* 0x00008f002b927a23 */ /* 0x000fe400000108a5 */
[----:B------:R-:W-:Y:S01]  /*ae20*/  LDSM.16.MT88.4 R40, [R228+0xc000] ;  /* 0x00c00000e428783b */ /* 0x000fe20000004200 */
[----:B-1----:R-:W-:Y:S01]  /*ae30*/  F2FP.PACK_AB R25, R152, R168 ;  /* 0x000000a89819723e */ /* 0x002fe200000000ff */
[----:B------:R-:W-:Y:S01]  /*ae40*/  FADD.FTZ R168, R168, R162 ;  /* 0x000000a2a8a87221 */ /* 0x000fe20000010000 */
[----:B------:R-:W-:Y:S01]  /*ae50*/  F2FP.PACK_AB R26, R154, R153 ;  /* 0x000000999a1a723e */ /* 0x000fe200000000ff */
[----:B------:R-:W1:Y:S01]  /*ae60*/  MUFU.EX2 R159, R159 ;  /* 0x0000009f009f7308 */ /* 0x000e620000000800 */
[----:B-----5:R-:W-:Y:S01]  /*ae70*/  F2FP.PACK_AB R27, R155, R169 ;  /* 0x000000a99b1b723e */ /* 0x020fe200000000ff */
[----:B------:R-:W-:Y:S02]  /*ae80*/  FADD.FTZ R192, R192, R191 ;  /* 0x000000bfc0c07221 */ /* 0x000fe40000010000 */
[----:B------:R-:W-:Y:S02]  /*ae90*/  FADD.FTZ R168, R152, R168 ;  /* 0x000000a898a87221 */ /* 0x000fe40000010000 */
[----:B------:R-:W-:Y:S02]  /*aea0*/  FADD.FTZ R192, R153, R192 ;  /* 0x000000c099c07221 */ /* 0x000fe40000010000 */
[C---:B------:R-:W-:Y:S02]  /*aeb0*/  HMMA.16816.F32 R4, R24.reuse, R32, R4 ;  /* 0x000000201804723c */ /* 0x040fe40000001804 */
[----:B------:R-:W-:Y:S01]  /*aec0*/  MUFU.EX2 R145, R145 ;  /* 0x0000009100917308 */ /* 0x000fe20000000800 */
[----:B------:R-:W-:Y:S02]  /*aed0*/  FADD.FTZ R154, R154, R192 ;  /* 0x000000c09a9a7221 */ /* 0x000fe40000010000 */
[----:B------:R-:W-:Y:S02]  /*aee0*/  FADD.FTZ R169, R169, R168 ;  /* 0x000000a8a9a97221 */ /* 0x000fe40000010000 */
[----:B---3--:R-:W-:Y:S01]  /*aef0*/  FADD.FTZ R154, R156, R154 ;  /* 0x0000009a9c9a7221 */ /* 0x008fe20000010000 */
[C---:B------:R-:W-:Y:S01]  /*af00*/  HMMA.16816.F32 R8, R24.reuse, R34, R8 ;  /* 0x000000221808723c */ /* 0x040fe20000001808 */
[----:B------:R-:W2:Y:S03]  /*af10*/  LDSM.16.MT88.4 R32, [R229+0xc000] ;  /* 0x00c00000e520783b */ /* 0x000ea60000004200 */
[----:B------:R-:W3:Y:S01]  /*af20*/  MUFU.EX2 R144, R144 ;  /* 0x0000009000907308 */ /* 0x000ee20000000800 */
[----:B----4-:R-:W-:Y:S02]  /*af30*/  FADD.FTZ R154, R157, R154 ;  /* 0x0000009a9d9a7221 */ /* 0x010fe40000010000 */
[----:B------:R-:W-:Y:S01]  /*af40*/  FADD.FTZ R169, R155, R169 ;  /* 0x000000a99ba97221 */ /* 0x000fe20000010000 */
[C---:B------:R-:W-:Y:S06]  /*af50*/  HMMA.16816.F32 R12, R24.reuse, R148, R12 ;  /* 0x00000094180c723c */ /* 0x040fec000000180c */
[----:B------:R-:W-:Y:S01]  /*af60*/  MUFU.EX2 R147, R147 ;  /* 0x0000009300937308 */ /* 0x000fe20000000800 */
[--C-:B------:R-:W-:Y:S01]  /*af70*/  FFMA.FTZ R148, R56, c[0x0][0x23c], -R176.reuse ;  /* 0x00008f0038947a23 */ /* 0x100fe200000108b0 */
[C---:B------:R-:W-:Y:S04]  /*af80*/  HMMA.16816.F32 R132, R24.reuse, R150, R132 ;  /* 0x000000961884723c */ /* 0x040fe80000001884 */
[--C-:B------:R-:W-:Y:S02]  /*af90*/  FFMA.FTZ R56, R57, c[0x0][0x23c], -R176.reuse ;  /* 0x00008f0039387a23 */ /* 0x100fe400000108b0 */
[--C-:B------:R-:W-:Y:S02]  /*afa0*/  FFMA.FTZ R57, R58, c[0x0][0x23c], -R165.reuse ;  /* 0x00008f003a397a23 */ /* 0x100fe400000108a5 */
[----:B------:R-:W4:Y:S01]  /*afb0*/  MUFU.EX2 R146, R146 ;  /* 0x0000009200927308 */ /* 0x000f220000000800 */
[C---:B------:R-:W-:Y:S03]  /*afc0*/  HMMA.16816.F32 R16, R24.reuse, R28, R16 ;  /* 0x0000001c1810723c */ /* 0x040fe60000001810 */
[--C-:B------:R-:W-:Y:S02]  /*afd0*/  FFMA.FTZ R58, R59, c[0x0][0x23c], -R165.reuse ;  /* 0x00008f003b3a7a23 */ /* 0x100fe400000108a5 */
[--C-:B------:R-:W-:Y:S02]  /*afe0*/  FFMA.FTZ R59, R60, c[0x0][0x23c], -R176.reuse ;  /* 0x00008f003c3b7a23 */ /* 0x100fe400000108b0 */
[--C-:B------:R-:W-:Y:S01]  /*aff0*/  FFMA.FTZ R60, R61, c[0x0][0x23c], -R176.reuse ;  /* 0x00008f003d3c7a23 */ /* 0x100fe200000108b0 */
[C---:B------:R-:W-:Y:S01]  /*b000*/  HMMA.16816.F32 R136, R24.reuse, R30, R136 ;  /* 0x0000001e1888723c */ /* 0x040fe20000001888 */
[----:B------:R-:W-:Y:S01]  /*b010*/  MUFU.EX2 R44, R44 ;  /* 0x0000002c002c7308 */ /* 0x000fe20000000800 */
[----:B------:R-:W5:Y:S02]  /*b020*/  LDSM.16.MT88.4 R28, [R227+0xc000] ;  /* 0x00c00000e31c783b */ /* 0x000f640000004200 */
[--C-:B------:R-:W-:Y:S02]  /*b030*/  FFMA.FTZ R61, R62, c[0x0][0x23c], -R165.reuse ;  /* 0x00008f003e3d7a23 */ /* 0x100fe400000108a5 */
[--C-:B------:R-:W-:Y:S02]  /*b040*/  FFMA.FTZ R62, R64, c[0x0][0x23c], -R176.reuse ;  /* 0x00008f00403e7a23 */ /* 0x100fe400000108b0 */
[C---:B------:R-:W-:Y:S03]  /*b050*/  HMMA.16816.F32 R140, R24.reuse, R36, R140 ;  /* 0x00000024188c723c */ /* 0x040fe6000000188c */
[----:B------:R-:W2:Y:S01]  /*b060*/  MUFU.EX2 R45, R45 ;  /* 0x0000002d002d7308 */ /* 0x000ea20000000800 */
[--C-:B------:R-:W-:Y:S02]  /*b070*/  FFMA.FTZ R64, R65, c[0x0][0x23c], -R176.reuse ;  /* 0x00008f0041407a23 */ /* 0x100fe400000108b0 */
[--C-:B------:R-:W-:Y:S02]  /*b080*/  FFMA.FTZ R65, R66, c[0x0][0x23c], -R165.reuse ;  /* 0x00008f0042417a23 */ /* 0x100fe400000108a5 */
[----:B------:R-:W-:Y:S01]  /*b090*/  HMMA.16816.F32 R20, R24, R38, R20 ;  /* 0x000000261814723c */ /* 0x000fe20000001814 */
[----:B------:R-:W5:Y:S03]  /*b0a0*/  LDSM.16.MT88.4 R36, [R226+0xc000] ;  /* 0x00c00000e224783b */ /* 0x000f660000004200 */
[----:B------:R-:W-:Y:S01]  /*b0b0*/  FFMA.FTZ R66, R67, c[0x0][0x23c], -R165 ;  /* 0x00008f0043427a23 */ /* 0x000fe200000108a5 */
[----:B------:R-:W-:Y:S01]  /*b0c0*/  MUFU.EX2 R46, R46 ;  /* 0x0000002e002e7308 */ /* 0x000fe20000000800 */
[--C-:B------:R-:W-:Y:S01]  /*b0d0*/  FFMA.FTZ R67, R68, c[0x0][0x23c], -R176.reuse ;  /* 0x00008f0044437a23 */ /* 0x100fe200000108b0 */
[----:B------:R-:W-:Y:S01]  /*b0e0*/  F2FP.PACK_AB R24, R157, R156 ;  /* 0x0000009c9d18723e */ /* 0x000fe200000000ff */
[----:B------:R-:W-:Y:S01]  /*b0f0*/  FFMA.FTZ R68, R69, c[0x0][0x23c], -R176 ;  /* 0x00008f0045447a23 */ /* 0x000fe200000108b0 */
[----:B-1----:R-:W-:Y:S03]  /*b100*/  F2FP.PACK_AB R25, R159, R158 ;  /* 0x0000009e9f19723e */ /* 0x002fe600000000ff */
[----:B---3--:R-:W-:Y:S01]  /*b110*/  F2FP.PACK_AB R26, R144, R145 ;  /* 0x00000091901a723e */ /* 0x008fe200000000ff */
[----:B------:R-:W-:Y:S01]  /*b120*/  FADD.FTZ R158, R158, R169 ;  /* 0x000000a99e9e7221 */ /* 0x000fe20000010000 */
[----:B----4-:R-:W-:Y:S01]  /*b130*/  F2FP.PACK_AB R27, R146, R147 ;  /* 0x00000093921b723e */ /* 0x010fe200000000ff */
[----:B------:R-:W1:Y:S01]  /*b140*/  MUFU.EX2 R47, R47 ;  /* 0x0000002f002f7308 */ /* 0x000e620000000800 */
[----:B------:R-:W-:Y:S02]  /*b150*/  FADD.FTZ R145, R145, R154 ;  /* 0x0000009a91917221 */ /* 0x000fe40000010000 */
[----:B------:R-:W-:Y:S02]  /*b160*/  FADD.FTZ R158, R159, R158 ;  /* 0x0000009e9f9e7221 */ /* 0x000fe40000010000 */
[--C-:B------:R-:W-:Y:S01]  /*b170*/  FFMA.FTZ R69, R70, c[0x0][0x23c], -R165.reuse ;  /* 0x00008f0046457a23 */ /* 0x100fe200000108a5 */
        /* <DEDUP_REMOVED lines=9> */
[--C-:B------:R-:W-:Y:S01]  /*b210*/  FFMA.FTZ R71, R72, c[0x0][0x23c], -R176.reuse ;  /* 0x00008f0048477a23 */ /* 0x100fe200000108b0 */
[C---:B------:R-:W-:Y:S04]  /*b220*/  HMMA.16816.F32 R12, R24.reuse, R40, R12 ;  /* 0x00000028180c723c */ /* 0x040fe8000000180c */
        /* <DEDUP_REMOVED lines=8> */
[C---:B-----5:R-:W-:Y:S01]  /*b2b0*/  HMMA.16816.F32 R16, R24.reuse, R28, R16 ;  /* 0x0000001c1810723c */ /* 0x060fe20000001810 */
[----:B------:R-:W4:Y:S03]  /*b2c0*/  MUFU.EX2 R51, R51 ;  /* 0x0000003300337308 */ /* 0x000f260000000800 */
[--C-:B------:R-:W-:Y:S02]  /*b2d0*/  FFMA.FTZ R77, R78, c[0x0][0x23c], -R165.reuse ;  /* 0x00008f004e4d7a23 */ /* 0x100fe400000108a5 */
[--C-:B------:R-:W-:Y:S02]  /*b2e0*/  FFMA.FTZ R78, R80, c[0x0][0x23c], -R176.reuse ;  /* 0x00008f00504e7a23 */ /* 0x100fe400000108b0 */
[C---:B------:R-:W-:Y:S01]  /*b2f0*/  HMMA.16816.F32 R136, R24.reuse, R30, R136 ;  /* 0x0000001e1888723c */ /* 0x040fe20000001888 */
[----:B------:R-:W5:Y:S02]  /*b300*/  LDSM.16.MT88.4 R28, [R228+0xc800] ;  /* 0x00c80000e41c783b */ /* 0x000f640000004200 */
        /* <DEDUP_REMOVED lines=8> */
[----:B------:R-:W5:Y:S03]  /*b390*/  LDSM.16.MT88.4 R36, [R227+0xc800] ;  /* 0x00c80000e324783b */ /* 0x000f660000004200 */
[--C-:B------:R-:W-:Y:S02]  /*b3a0*/  FFMA.FTZ R84, R85, c[0x0][0x23c], -R176.reuse ;  /* 0x00008f0055547a23 */ /* 0x100fe400000108b0 */
[--C-:B------:R-:W-:Y:S01]  /*b3b0*/  FFMA.FTZ R85, R86, c[0x0][0x23c], -R165.reuse ;  /* 0x00008f0056557a23 */ /* 0x100fe200000108a5 */
[----:B------:R-:W-:Y:S01]  /*b3c0*/  MUFU.EX2 R54, R54 ;  /* 0x0000003600367308 */ /* 0x000fe20000000800 */
[----:B------:R-:W-:Y:S01]  /*b3d0*/  F2FP.PACK_AB R24, R45, R44 ;  /* 0x0000002c2d18723e */ /* 0x000fe200000000ff */
[----:B------:R-:W-:Y:S03]  /*b3e0*/  FFMA.FTZ R86, R87, c[0x0][0x23c], -R165 ;  /* 0x00008f0057567a23 */ /* 0x000fe600000108a5 */
[----:B-1----:R-:W-:Y:S01]  /*b3f0*/  F2FP.PACK_AB R25, R47, R46 ;  /* 0x0000002e2f19723e */ /* 0x002fe200000000ff */
[----:B------:R-:W-:Y:S01]  /*b400*/  FADD.FTZ R46, R46, R147 ;  /* 0x000000932e2e7221 */ /* 0x000fe20000010000 */
[----:B---3--:R-:W-:Y:S01]  /*b410*/  F2FP.PACK_AB R26, R49, R48 ;  /* 0x00000030311a723e */ /* 0x008fe200000000ff */
[--C-:B------:R-:W-:Y:S01]  /*b420*/  FFMA.FTZ R87, R88, c[0x0][0x23c], -R176.reuse ;  /* 0x00008f0058577a23 */ /* 0x100fe200000108b0 */
[----:B----4-:R-:W-:Y:S01]  /*b430*/  F2FP.PACK_AB R27, R51, R50 ;  /* 0x00000032331b723e */ /* 0x010fe200000000ff */
[----:B------:R-:W1:Y:S01]  /*b440*/  MUFU.EX2 R55, R55 ;  /* 0x0000003700377308 */ /* 0x000e620000000800 */
[--C-:B------:R-:W-:Y:S02]  /*b450*/  FFMA.FTZ R88, R89, c[0x0][0x23c], -R176.reuse ;  /* 0x00008f0059587a23 */ /* 0x100fe400000108b0 */
[--C-:B------:R-:W-:Y:S02]  /*b460*/  FFMA.FTZ R89, R90, c[0x0][0x23c], -R165.reuse ;  /* 0x00008f005a597a23 */ /* 0x100fe400000108a5 */
[--C-:B------:R-:W-:Y:S01]  /*b470*/  FFMA.FTZ R90, R91, c[0x0][0x23c], -R165.reuse ;  /* 0x00008f005b5a7a23 */ /* 0x100fe200000108a5 */
[C---:B--2---:R-:W-:Y:S03]  /*b480*/  HMMA.16816.F32 R4, R24.reuse, R32, R4 ;  /* 0x000000201804723c */ /* 0x044fe60000001804 */
[--C-:B------:R-:W-:Y:S01]  /*b490*/  FFMA.FTZ R91, R93, c[0x0][0x23c], -R176.reuse ;  /* 0x00008f005d5b7a23 */ /* 0x100fe200000108b0 */
[----:B------:R-:W-:Y:S01]  /*b4a0*/  MUFU.EX2 R148, R148 ;  /* 0x0000009400947308 */ /* 0x000fe20000000800 */
[--C-:B------:R-:W-:Y:S02]  /*b4b0*/  FFMA.FTZ R93, R94, c[0x0][0x23c], -R165.reuse ;  /* 0x00008f005e5d7a23 */ /* 0x100fe400000108a5 */
[--C-:B------:R-:W-:Y:S01]  /*b4c0*/  FFMA.FTZ R94, R96, c[0x0][0x23c], -R176.reuse ;  /* 0x00008f00605e7a23 */ /* 0x100fe200000108b0 */
[C---:B------:R-:W-:Y:S01]  /*b4d0*/  HMMA.16816.F32 R8, R24.reuse, R34, R8 ;  /* 0x000000221808723c */ /* 0x040fe20000001808 */
[----:B------:R-:W-:Y:S03]  /*b4e0*/  LDSM.16.MT88.4 R32, [R228+0xd000] ;  /* 0x00d00000e420783b */ /* 0x000fe60000004200 */
[--C-:B------:R-:W-:Y:S02]  /*b4f0*/  FFMA.FTZ R96, R98, c[0x0][0x23c], -R165.reuse ;  /* 0x00008f0062607a23 */ /* 0x100fe400000108a5 */
[----:B------:R-:W2:Y:S01]  /*b500*/  MUFU.EX2 R56, R56 ;  /* 0x0000003800387308 */ /* 0x000ea20000000800 */
[--C-:B------:R-:W-:Y:S01]  /*b510*/  FFMA.FTZ R98, R101, c[0x0][0x23c], -R176.reuse ;  /* 0x00008f0065627a23 */ /* 0x100fe200000108b0 */
[C---:B-----5:R-:W-:Y:S04]  /*b520*/  HMMA.16816.F32 R12, R24.reuse, R28, R12 ;  /* 0x0000001c180c723c */ /* 0x060fe8000000180c */
[--C-:B------:R-:W-:Y:S02]  /*b530*/  FFMA.FTZ R101, R103, c[0x0][0x23c], -R165.reuse ;  /* 0x00008f0067657a23 */ /* 0x100fe400000108a5 */
[--C-:B------:R-:W-:Y:S02]  /*b540*/  FFMA.FTZ R103, R105, c[0x0][0x23c], -R176.reuse ;  /* 0x00008f0069677a23 */ /* 0x100fe400000108b0 */
[----:B------:R-:W-:Y:S01]  /*b550*/  MUFU.EX2 R57, R57 ;  /* 0x0000003900397308 */ /* 0x000fe20000000800 */
[C---:B------:R-:W-:Y:S01]  /*b560*/  HMMA.16816.F32 R132, R24.reuse, R30, R132 ;  /* 0x0000001e1884723c */ /* 0x040fe20000001884 */
[----:B------:R-:W3:Y:S02]  /*b570*/  LDSM.16.MT88.4 R28, [R229+0xd000] ;  /* 0x00d00000e51c783b */ /* 0x000ee40000004200 */
[--C-:B------:R-:W-:Y:S02]  /*b580*/  FFMA.FTZ R105, R107, c[0x0][0x23c], -R165.reuse ;  /* 0x00008f006b697a23 */ /* 0x100fe400000108a5 */
[--C-:B------:R-:W-:Y:S02]  /*b590*/  FFMA.FTZ R107, R109, c[0x0][0x23c], -R176.reuse ;  /* 0x00008f006d6b7a23 */ /* 0x100fe400000108b0 */
[--C-:B------:R-:W-:Y:S01]  /*b5a0*/  FFMA.FTZ R109, R111, c[0x0][0x23c], -R165.reuse ;  /* 0x00008f006f6d7a23 */ /* 0x100fe200000108a5 */
[C---:B------:R-:W-:Y:S01]  /*b5b0*/  HMMA.16816.F32 R16, R24.reuse, R36, R16 ;  /* 0x000000241810723c */ /* 0x040fe20000001810 */
[----:B------:R-:W4:Y:S03]  /*b5c0*/  MUFU.EX2 R58, R58 ;  /* 0x0000003a003a7308 */ /* 0x000f260000000800 */
[--C-:B------:R-:W-:Y:S02]  /*b5d0*/  FFMA.FTZ R111, R113, c[0x0][0x23c], -R176.reuse ;  /* 0x00008f00716f7a23 */ /* 0x100fe400000108b0 */
[----:B------:R-:W-:Y:S02]  /*b5e0*/  FFMA.FTZ R113, R115, c[0x0][0x23c], -R165 ;  /* 0x00008f0073717a23 */ /* 0x000fe400000108a5 */
[C---:B------:R-:W-:Y:S01]  /*b5f0*/  HMMA.16816.F32 R136, R24.reuse, R38, R136 ;  /* 0x000000261888723c */ /* 0x040fe20000001888 */
[----:B------:R-:W5:Y:S02]  /*b600*/  LDSM.16.MT88.4 R36, [R227+0xd000] ;  /* 0x00d00000e324783b */ /* 0x000f640000004200 */
[----:B------:R-:W-:Y:S01]  /*b610*/  MUFU.EX2 R59, R59 ;  /* 0x0000003b003b7308 */ /* 0x000fe20000000800 */
[----:B------:R-:W-:Y:S02]  /*b620*/  FFMA.FTZ R115, R117, c[0x0][0x23c], -R176 ;  /* 0x00008f0075737a23 */ /* 0x000fe400000108b0 */
[----:B------:R-:W-:Y:S02]  /*b630*/  FADD.FTZ R46, R47, R46 ;  /* 0x0000002e2f2e7221 */ /* 0x000fe40000010000 */
[C---:B------:R-:W-:Y:S04]  /*b640*/  HMMA.16816.F32 R140, R24.reuse, R40, R140 ;  /* 0x00000028188c723c */ /* 0x040fe8000000188c */
[----:B------:R-:W-:Y:S01]  /*b650*/  FFMA.FTZ R47, R125, c[0x0][0x23c], -R176 ;  /* 0x00008f007d2f7a23 */ /* 0x000fe200000108b0 */
[----:B------:R-:W-:Y:S01]  /*b660*/  MUFU.EX2 R60, R60 ;  /* 0x0000003c003c7308 */ /* 0x000fe20000000800 */
[----:B------:R-:W-:Y:S02]  /*b670*/  FADD.FTZ R46, R50, R46 ;  /* 0x0000002e322e7221 */ /* 0x000fe40000010000 */
[----:B------:R-:W-:Y:S01]  /*b680*/  HMMA.16816.F32 R20, R24, R42, R20 ;  /* 0x0000002a1814723c */ /* 0x000fe20000001814 */
[----:B------:R-:W5:Y:S03]  /*b690*/  LDSM.16.MT88.4 R40, [R226+0xd000] ;  /* 0x00d00000e228783b */ /* 0x000f660000004200 */
[----:B------:R-:W-:Y:S02]  /*b6a0*/  FFMA.FTZ R50, R128, c[0x0][0x23c], -R176 ;  /* 0x00008f0080327a23 */ /* 0x000fe400000108b0 */
[----:B------:R-:W-:Y:S01]  /*b6b0*/  FADD.FTZ R51, R51, R46 ;  /* 0x0000002e33337221 */ /* 0x000fe20000010000 */
[----:B------:R-:W5:Y:S01]  /*b6c0*/  MUFU.EX2 R61, R61 ;  /* 0x0000003d003d7308 */ /* 0x000f620000000800 */
[----:B------:R-:W-:Y:S01]  /*b6d0*/  F2FP.PACK_AB R24, R53, R52 ;  /* 0x000000343518723e */ /* 0x000fe200000000ff */
[----:B------:R-:W-:Y:S03]  /*b6e0*/  FFMA.FTZ R46, R124, c[0x0][0x23c], -R176 ;  /* 0x00008f007c2e7a23 */ /* 0x000fe600000108b0 */
[C---:B-1----:R-:W-:Y:S01]  /*b6f0*/  F2FP.PACK_AB R25, R55.reuse, R54 ;  /* 0x000000363719723e */ /* 0x042fe200000000ff */
[----:B------:R-:W-:Y:S01]  /*b700*/  FADD.FTZ R51, R54, R51 ;  /* 0x0000003336337221 */ /* 0x000fe20000010000 */
[----:B--2---:R-:W-:Y:S02]  /*b710*/  F2FP.PACK_AB R26, R56, R148 ;  /* 0x00000094381a723e */ /* 0x004fe400000000ff */
[C---:B----4-:R-:W-:Y:S01]  /*b720*/  F2FP.PACK_AB R27, R58.reuse, R57 ;  /* 0x000000393a1b723e */ /* 0x050fe200000000ff */
[----:B------:R-:W1:Y:S01]  /*b730*/  MUFU.EX2 R63, R63 ;  /* 0x0000003f003f7308 */ /* 0x000e620000000800 */
[----:B------:R-:W-:Y:S04]  /*b740*/  FADD.FTZ R55, R55, R51 ;  /* 0x0000003337377221 */ /* 0x000fe80000010000 */
[----:B------:R-:W-:Y:S01]  /*b750*/  FADD.FTZ R55, R57, R55 ;  /* 0x0000003739377221 */ /* 0x000fe20000010000 */
[C---:B---3--:R-:W-:Y:S03]  /*b760*/  HMMA.16816.F32 R4, R24.reuse, R28, R4 ;  /* 0x0000001c1804723c */ /* 0x048fe60000001804 */
[----:B------:R-:W-:Y:S01]  /*b770*/  FADD.FTZ R58, R58, R55 ;  /* 0x000000373a3a7221 */ /* 0x000fe20000010000 */
[----:B------:R-:W-:Y:S04]  /*b780*/  MUFU.EX2 R62, R62 ;  /* 0x0000003e003e7308 */ /* 0x000fe80000000800 */
[C---:B------:R-:W-:Y:S01]  /*b790*/  HMMA.16816.F32 R8, R24.reuse, R30, R8 ;  /* 0x0000001e1808723c */ /* 0x040fe20000001808 */
[----:B------:R-:W2:Y:S03]  /*b7a0*/  LDSM.16.MT88.4 R28, [R229+0xd800] ;  /* 0x00d80000e51c783b */ /* 0x000ea60000004200 */
[----:B-----5:R-:W-:Y:S02]  /*b7b0*/  FADD.FTZ R58, R61, R58 ;  /* 0x0000003a3d3a7221 */ /* 0x020fe40000010000 */
[----:B------:R-:W3:Y:S02]  /*b7c0*/  MUFU.EX2 R64, R64 ;  /* 0x0000004000407308 */ /* 0x000ee40000000800 */
[C---:B------:R-:W-:Y:S08]  /*b7d0*/  HMMA.16816.F32 R12, R24.reuse, R32, R12 ;  /* 0x00000020180c723c */ /* 0x040ff0000000180c */
[----:B------:R-:W-:Y:S01]  /*b7e0*/  MUFU.EX2 R65, R65 ;  /* 0x0000004100417308 */ /* 0x000fe20000000800 */
[C---:B------:R-:W-:Y:S01]  /*b7f0*/  HMMA.16816.F32 R132, R24.reuse, R34, R132 ;  /* 0x000000221884723c */ /* 0x040fe20000001884 */
[----:B------:R-:W4:Y:S07]  /*b800*/  LDSM.16.MT88.4 R32, [R228+0xd800] ;  /* 0x00d80000e420783b */ /* 0x000f2e0000004200 */
[C---:B------:R-:W-:Y:S01]  /*b810*/  HMMA.16816.F32 R16, R24.reuse, R36, R16 ;  /* 0x000000241810723c */ /* 0x040fe20000001810 */
[----:B------:R-:W5:Y:S07]  /*b820*/  MUFU.EX2 R66, R66 ;  /* 0x0000004200427308 */ /* 0x000f6e0000000800 */
[C---:B------:R-:W-:Y:S01]  /*b830*/  HMMA.16816.F32 R136, R24.reuse, R38, R136 ;  /* 0x000000261888723c */ /* 0x040fe20000001888 */
[----:B------:R-:W4:Y:S02]  /*b840*/  LDSM.16.MT88.4 R36, [R227+0xd800] ;  /* 0x00d80000e324783b */ /* 0x000f240000004200 */
[----:B------:R-:W-:Y:S05]  /*b850*/  MUFU.EX2 R67, R67 ;  /* 0x0000004300437308 */ /* 0x000fea0000000800 */
[C---:B------:R-:W-:Y:S05]  /*b860*/  HMMA.16816.F32 R140, R24.reuse, R40, R140 ;  /* 0x00000028188c723c */ /* 0x040fea000000188c */
[----:B------:R-:W2:Y:S03]  /*b870*/  MUFU.EX2 R68, R68 ;  /* 0x0000004400447308 */ /* 0x000ea60000000800 */
[----:B------:R-:W-:Y:S01]  /*b880*/  HMMA.16816.F32 R20, R24, R42, R20 ;  /* 0x0000002a1814723c */ /* 0x000fe20000001814 */
[----:B------:R-:W4:Y:S06]  /*b890*/  LDSM.16.MT88.4 R40, [R226+0xd800] ;  /* 0x00d80000e228783b */ /* 0x000f2c0000004200 */
[----:B------:R-:W-:Y:S01]  /*b8a0*/  MUFU.EX2 R69, R69 ;  /* 0x0000004500457308 */ /* 0x000fe20000000800 */
[----:B------:R-:W-:Y:S04]  /*b8b0*/  F2FP.PACK_AB R24, R60, R59 ;  /* 0x0000003b3c18723e */ /* 0x000fe800000000ff */
[C---:B-1----:R-:W-:Y:S01]  /*b8c0*/  F2FP.PACK_AB R25, R63.reuse, R61 ;  /* 0x0000003d3f19723e */ /* 0x042fe200000000ff */
[----:B------:R-:W-:Y:S01]  /*b8d0*/  FADD.FTZ R63, R63, R58 ;  /* 0x0000003a3f3f7221 */ /* 0x000fe20000010000 */
[----:B---3--:R-:W-:Y:S02]  /*b8e0*/  F2FP.PACK_AB R26, R64, R62 ;  /* 0x0000003e401a723e */ /* 0x008fe400000000ff */
[C---:B-----5:R-:W-:Y:S01]  /*b8f0*/  F2FP.PACK_AB R27, R66.reuse, R65 ;  /* 0x00000041421b723e */ /* 0x060fe200000000ff */
[----:B------:R-:W1:Y:S01]  /*b900*/  MUFU.EX2 R70, R70 ;  /* 0x0000004600467308 */ /* 0x000e620000000800 */
[----:B------:R-:W-:Y:S04]  /*b910*/  FADD.FTZ R63, R65, R63 ;  /* 0x0000003f413f7221 */ /* 0x000fe80000010000 */
[----:B------:R-:W-:Y:S01]  /*b920*/  FADD.FTZ R63, R66, R63 ;  /* 0x0000003f423f7221 */ /* 0x000fe20000010000 */
[C---:B--2---:R-:W-:Y:S04]  /*b930*/  HMMA.16816.F32 R4, R24.reuse, R28, R4 ;  /* 0x0000001c1804723c */ /* 0x044fe80000001804 */
[----:B------:R-:W-:Y:S04]  /*b940*/  MUFU.EX2 R71, R71 ;  /* 0x0000004700477308 */ /* 0x000fe80000000800 */
[C---:B------:R-:W-:Y:S01]  /*b950*/  HMMA.16816.F32 R8, R24.reuse, R30, R8 ;  /* 0x0000001e1808723c */ /* 0x040fe20000001808 */
[----:B------:R-:W2:Y:S05]  /*b960*/  LDSM.16.MT88.4 R28, [R229+0xe000] ;  /* 0x00e00000e51c783b */ /* 0x000eaa0000004200 */
[----:B------:R-:W3:Y:S02]  /*b970*/  MUFU.EX2 R72, R72 ;  /* 0x0000004800487308 */ /* 0x000ee40000000800 */
[C---:B----4-:R-:W-:Y:S08]  /*b980*/  HMMA.16816.F32 R12, R24.reuse, R32, R12 ;  /* 0x00000020180c723c */ /* 0x050ff0000000180c */
        /* <DEDUP_REMOVED lines=14> */
[----:B-1----:R-:W-:Y:S01]  /*ba70*/  F2FP.PACK_AB R25, R70, R69 ;  /* 0x000000454619723e */ /* 0x002fe200000000ff */
[----:B------:R-:W-:Y:S01]  /*ba80*/  FADD.FTZ R69, R69, R63 ;  /* 0x0000003f45457221 */ /* 0x000fe20000010000 */
[----:B---3--:R-:W-:Y:S02]  /*ba90*/  F2FP.PACK_AB R26, R72, R71 ;  /* 0x00000047481a723e */ /* 0x008fe400000000ff */
[----:B-----5:R-:W-:Y:S01]  /*baa0*/  F2FP.PACK_AB R27, R74, R73 ;  /* 0x000000494a1b723e */ /* 0x020fe200000000ff */
[----:B------:R-:W1:Y:S01]  /*bab0*/  MUFU.EX2 R79, R79 ;  /* 0x0000004f004f7308 */ /* 0x000e620000000800 */
[----:B------:R-:W-:Y:S04]  /*bac0*/  FADD.FTZ R69, R70, R69 ;  /* 0x0000004546457221 */ /* 0x000fe80000010000 */
[----:B------:R-:W-:Y:S01]  /*bad0*/  FADD.FTZ R73, R73, R69 ;  /* 0x0000004549497221 */ /* 0x000fe20000010000 */
[C---:B--2---:R-:W-:Y:S03]  /*bae0*/  HMMA.16816.F32 R4, R24.reuse, R28, R4 ;  /* 0x0000001c1804723c */ /* 0x044fe60000001804 */
[----:B------:R-:W-:Y:S01]  /*baf0*/  FADD.FTZ R73, R74, R73 ;  /* 0x000000494a497221 */ /* 0x000fe20000010000 */
        /* <DEDUP_REMOVED lines=22> */
[C---:B-----5:R-:W-:Y:S01]  /*bc60*/  F2FP.PACK_AB R27, R82.reuse, R81 ;  /* 0x00000051521b723e */ /* 0x060fe200000000ff */
        /* <DEDUP_REMOVED lines=8> */
[----:B------:R-:W-:Y:S02]  /*bcf0*/  MUFU.EX2 R115, R115 ;  /* 0x0000007300737308 */ /* 0x000fe40000000800 */
[C---:B----4-:R-:W-:Y:S08]  /*bd00*/  HMMA.16816.F32 R12, R24.reuse, R32, R12 ;  /* 0x00000020180c723c */ /* 0x050ff0000000180c */
[C---:B------:R-:W-:Y:S01]  /*bd10*/  HMMA.16816.F32 R132, R24.reuse, R34, R132 ;  /* 0x000000221884723c */ /* 0x040fe20000001884 */
[----:B------:R-:W3:Y:S01]  /*bd20*/  MUFU.EX2 R88, R88 ;  /* 0x0000005800587308 */ /* 0x000ee20000000800 */
[----:B------:R-:W4:Y:S06]  /*bd30*/  LDSM.16.MT88.4 R32, [R228+0xf000] ;  /* 0x00f00000e420783b */ /* 0x000f2c0000004200 */
[C---:B------:R-:W-:Y:S03]  /*bd40*/  HMMA.16816.F32 R16, R24.reuse, R36, R16 ;  /* 0x000000241810723c */ /* 0x040fe60000001810 */
[----:B------:R-:W-:Y:S05]  /*bd50*/  MUFU.EX2 R89, R89 ;  /* 0x0000005900597308 */ /* 0x000fea0000000800 */
[C---:B------:R-:W-:Y:S01]  /*bd60*/  HMMA.16816.F32 R136, R24.reuse, R38, R136 ;  /* 0x000000261888723c */ /* 0x040fe20000001888 */
[----:B------:R-:W5:Y:S04]  /*bd70*/  LDSM.16.MT88.4 R36, [R227+0xf000] ;  /* 0x00f00000e324783b */ /* 0x000f680000004200 */
[----:B------:R-:W2:Y:S03]  /*bd80*/  MUFU.EX2 R90, R90 ;  /* 0x0000005a005a7308 */ /* 0x000ea60000000800 */
[C---:B------:R-:W-:Y:S07]  /*bd90*/  HMMA.16816.F32 R140, R24.reuse, R40, R140 ;  /* 0x00000028188c723c */ /* 0x040fee000000188c */
[----:B------:R4:W-:Y:S01]  /*bda0*/  MUFU.EX2 R3, R95 ;  /* 0x0000005f00037308 */ /* 0x0009e20000000800 */
[----:B------:R-:W-:Y:S01]  /*bdb0*/  HMMA.16816.F32 R20, R24, R42, R20 ;  /* 0x0000002a1814723c */ /* 0x000fe20000001814 */
[----:B------:R-:W5:Y:S06]  /*bdc0*/  LDSM.16.MT88.4 R40, [R226+0xf000] ;  /* 0x00f00000e228783b */ /* 0x000f6c0000004200 */
[----:B------:R-:W-:Y:S02]  /*bdd0*/  F2FP.PACK_AB R24, R84, R83 ;  /* 0x000000535418723e */ /* 0x000fe400000000ff */
[----:B-1----:R-:W-:Y:S01]  /*bde0*/  F2FP.PACK_AB R25, R86, R85 ;  /* 0x000000555619723e */ /* 0x002fe200000000ff */
[----:B------:R-:W-:Y:S02]  /*bdf0*/  MUFU.EX2 R92, R92 ;  /* 0x0000005c005c7308 */ /* 0x000fe40000000800 */
[----:B---3--:R-:W-:Y:S01]  /*be00*/  F2FP.PACK_AB R26, R88, R87 ;  /* 0x00000057581a723e */ /* 0x008fe200000000ff */
[----:B------:R-:W-:Y:S01]  /*be10*/  FADD.FTZ R85, R85, R81 ;  /* 0x0000005155557221 */ /* 0x000fe20000010000 */
[----:B--2---:R-:W-:Y:S03]  /*be20*/  F2FP.PACK_AB R27, R90, R89 ;  /* 0x000000595a1b723e */ /* 0x004fe600000000ff */
[----:B------:R-:W-:Y:S03]  /*be30*/  FADD.FTZ R85, R86, R85 ;  /* 0x0000005556557221 */ /* 0x000fe60000010000 */
[----:B------:R-:W1:Y:S01]  /*be40*/  MUFU.EX2 R91, R91 ;  /* 0x0000005b005b7308 */ /* 0x000e620000000800 */
[C---:B------:R-:W-:Y:S03]  /*be50*/  HMMA.16816.F32 R4, R24.reuse, R28, R4 ;  /* 0x0000001c1804723c */ /* 0x040fe60000001804 */
[--C-:B----4-:R-:W-:Y:S02]  /*be60*/  FFMA.FTZ R95, R97, c[0x0][0x23c], -R176.reuse ;  /* 0x00008f00615f7a23 */ /* 0x110fe400000108b0 */
[--C-:B------:R-:W-:Y:S02]  /*be70*/  FFMA.FTZ R97, R99, c[0x0][0x23c], -R165.reuse ;  /* 0x00008f0063617a23 */ /* 0x100fe400000108a5 */
[--C-:B------:R-:W-:Y:S01]  /*be80*/  FFMA.FTZ R99, R100, c[0x0][0x23c], -R176.reuse ;  /* 0x00008f0064637a23 */ /* 0x100fe200000108b0 */
[C---:B------:R-:W-:Y:S01]  /*be90*/  HMMA.16816.F32 R8, R24.reuse, R30, R8 ;  /* 0x0000001e1808723c */ /* 0x040fe20000001808 */
[----:B------:R-:W2:Y:S01]  /*bea0*/  LDSM.16.MT88.4 R28, [R229+0xf800] ;  /* 0x00f80000e51c783b */ /* 0x000ea20000004200 */
[----:B------:R-:W3:Y:S02]  /*beb0*/  MUFU.EX2 R93, R93 ;  /* 0x0000005d005d7308 */ /* 0x000ee40000000800 */
[--C-:B------:R-:W-:Y:S02]  /*bec0*/  FFMA.FTZ R100, R102, c[0x0][0x23c], -R165.reuse ;  /* 0x00008f0066647a23 */ /* 0x100fe400000108a5 */
[--C-:B------:R-:W-:Y:S02]  /*bed0*/  FFMA.FTZ R102, R104, c[0x0][0x23c], -R176.reuse ;  /* 0x00008f0068667a23 */ /* 0x100fe400000108b0 */
[C---:B------:R-:W-:Y:S04]  /*bee0*/  HMMA.16816.F32 R12, R24.reuse, R32, R12 ;  /* 0x00000020180c723c */ /* 0x040fe8000000180c */
[----:B------:R-:W-:Y:S01]  /*bef0*/  MUFU.EX2 R94, R94 ;  /* 0x0000005e005e7308 */ /* 0x000fe20000000800 */
[--C-:B------:R-:W-:Y:S02]  /*bf00*/  FFMA.FTZ R104, R106, c[0x0][0x23c], -R165.reuse ;  /* 0x00008f006a687a23 */ /* 0x100fe400000108a5 */
[--C-:B------:R-:W-:Y:S01]  /*bf10*/  FFMA.FTZ R106, R108, c[0x0][0x23c], -R176.reuse ;  /* 0x00008f006c6a7a23 */ /* 0x100fe200000108b0 */
[C---:B------:R-:W-:Y:S01]  /*bf20*/  HMMA.16816.F32 R132, R24.reuse, R34, R132 ;  /* 0x000000221884723c */ /* 0x040fe20000001884 */
[----:B------:R-:W4:Y:S03]  /*bf30*/  LDSM.16.MT88.4 R32, [R228+0xf800] ;  /* 0x00f80000e420783b */ /* 0x000f260000004200 */
[--C-:B------:R-:W-:Y:S02]  /*bf40*/  FFMA.FTZ R108, R110, c[0x0][0x23c], -R165.reuse ;  /* 0x00008f006e6c7a23 */ /* 0x100fe400000108a5 */
[----:B------:R-:W1:Y:S01]  /*bf50*/  MUFU.EX2 R95, R95 ;  /* 0x0000005f005f7308 */ /* 0x000e620000000800 */
[--C-:B------:R-:W-:Y:S01]  /*bf60*/  FFMA.FTZ R110, R112, c[0x0][0x23c], -R176.reuse ;  /* 0x00008f00706e7a23 */ /* 0x100fe200000108b0 */
[C---:B-----5:R-:W-:Y:S04]  /*bf70*/  HMMA.16816.F32 R16, R24.reuse, R36, R16 ;  /* 0x000000241810723c */ /* 0x060fe80000001810 */
[----:B------:R-:W-:Y:S02]  /*bf80*/  FFMA.FTZ R112, R114, c[0x0][0x23c], -R165 ;  /* 0x00008f0072707a23 */ /* 0x000fe400000108a5 */
[----:B------:R-:W-:Y:S02]  /*bf90*/  FFMA.FTZ R114, R116, c[0x0][0x23c], -R176 ;  /* 0x00008f0074727a23 */ /* 0x000fe400000108b0 */
[C---:B------:R-:W-:Y:S01]  /*bfa0*/  HMMA.16816.F32 R136, R24.reuse, R38, R136 ;  /* 0x000000261888723c */ /* 0x040fe20000001888 */
[----:B------:R-:W-:Y:S01]  /*bfb0*/  MUFU.EX2 R96, R96 ;  /* 0x0000006000607308 */ /* 0x000fe20000000800 */
[----:B------:R-:W5:Y:S02]  /*bfc0*/  LDSM.16.MT88.4 R36, [R227+0xf800] ;  /* 0x00f80000e324783b */ /* 0x000f640000004200 */
[----:B------:R-:W-:Y:S02]  /*bfd0*/  FADD.FTZ R116, R144, R145 ;  /* 0x0000009190747221 */ /* 0x000fe40000010000 */
[----:B------:R-:W-:Y:S02]  /*bfe0*/  FADD.FTZ R89, R89, R85 ;  /* 0x0000005559597221 */ /* 0x000fe40000010000 */
[C---:B------:R-:W-:Y:S03]  /*bff0*/  HMMA.16816.F32 R140, R24.reuse, R40, R140 ;  /* 0x00000028188c723c */ /* 0x040fe6000000188c */
[----:B------:R-:W2:Y:S01]  /*c000*/  MUFU.EX2 R97, R97 ;  /* 0x0000006100617308 */ /* 0x000ea20000000800 */
[----:B------:R-:W-:Y:S02]  /*c010*/  FADD.FTZ R116, R44, R116 ;  /* 0x000000742c747221 */ /* 0x000fe40000010000 */
[----:B------:R-:W-:Y:S02]  /*c020*/  FADD.FTZ R89, R90, R89 ;  /* 0x000000595a597221 */ /* 0x000fe40000010000 */
[----:B------:R-:W-:Y:S01]  /*c030*/  HMMA.16816.F32 R20, R24, R42, R20 ;  /* 0x0000002a1814723c */ /* 0x000fe20000001814 */
[----:B------:R-:W4:Y:S03]  /*c040*/  LDSM.16.MT88.4 R40, [R226+0xf800] ;  /* 0x00f80000e228783b */ /* 0x000f260000004200 */
[----:B------:R-:W-:Y:S01]  /*c050*/  FADD.FTZ R116, R45, R116 ;  /* 0x000000742d747221 */ /* 0x000fe20000010000 */
[----:B------:R-:W-:Y:S01]  /*c060*/  MUFU.EX2 R114, R114 ;  /* 0x0000007200727308 */ /* 0x000fe20000000800 */
[--C-:B------:R-:W-:Y:S01]  /*c070*/  FFMA.FTZ R45, R123, c[0x0][0x23c], -R165.reuse ;  /* 0x00008f007b2d7a23 */ /* 0x100fe200000108a5 */
[----:B-1----:R-:W-:Y:S01]  /*c080*/  F2FP.PACK_AB R24, R91, R92 ;  /* 0x0000005c5b18723e */ /* 0x002fe200000000ff */
[----:B------:R-:W-:Y:S01]  /*c090*/  FADD.FTZ R48, R48, R116 ;  /* 0x0000007430307221 */ /* 0x000fe20000010000 */
[----:B---3--:R-:W-:Y:S03]  /*c0a0*/  F2FP.PACK_AB R25, R3, R93 ;  /* 0x0000005d0319723e */ /* 0x008fe600000000ff */
[----:B------:R-:W-:Y:S01]  /*c0b0*/  F2FP.PACK_AB R26, R95, R94 ;  /* 0x0000005e5f1a723e */ /* 0x000fe200000000ff */
[----:B------:R-:W-:Y:S02]  /*c0c0*/  FADD.FTZ R48, R49, R48 ;  /* 0x0000003031307221 */ /* 0x000fe40000010000 */
[----:B------:R-:W-:Y:S01]  /*c0d0*/  MUFU.EX2 R44, R122 ;  /* 0x0000007a002c7308 */ /* 0x000fe20000000800 */
[--C-:B------:R-:W-:Y:S02]  /*c0e0*/  FFMA.FTZ R49, R127, c[0x0][0x23c], -R165.reuse ;  /* 0x00008f007f317a23 */ /* 0x100fe400000108a5 */
[----:B------:R-:W-:Y:S01]  /*c0f0*/  FADD.FTZ R52, R52, R48 ;  /* 0x0000003034347221 */ /* 0x000fe20000010000 */
[----:B--2---:R-:W-:Y:S01]  /*c100*/  F2FP.PACK_AB R27, R97, R96 ;  /* 0x00000060611b723e */ /* 0x004fe200000000ff */
[----:B------:R-:W-:Y:S02]  /*c110*/  FFMA.FTZ R48, R126, c[0x0][0x23c], -R165 ;  /* 0x00008f007e307a23 */ /* 0x000fe400000108a5 */
[----:B------:R-:W-:Y:S02]  /*c120*/  FADD.FTZ R52, R53, R52 ;  /* 0x0000003435347221 */ /* 0x000fe40000010000 */
[----:B------:R-:W-:Y:S01]  /*c130*/  FADD.FTZ R93, R93, R89 ;  /* 0x000000595d5d7221 */ /* 0x000fe20000010000 */
[----:B------:R-:W-:Y:S01]  /*c140*/  MUFU.EX2 R45, R45 ;  /* 0x0000002d002d7308 */ /* 0x000fe20000000800 */
[C---:B------:R-:W-:Y:S03]  /*c150*/  HMMA.16816.F32 R4, R24.reuse, R28, R4 ;  /* 0x0000001c1804723c */ /* 0x040fe60000001804 */
[----:B------:R-:W-:Y:S02]  /*c160*/  FADD.FTZ R148, R148, R52 ;  /* 0x0000003494947221 */ /* 0x000fe40000010000 */
[----:B------:R-:W-:Y:S01]  /*c170*/  FADD.FTZ R93, R3, R93 ;  /* 0x0000005d035d7221 */ /* 0x000fe20000010000 */
[----:B------:R-:W-:Y:S01]  /*c180*/  IADD3 R3, R250, -0x1, RZ ;  /* 0xfffffffffa037810 */ /* 0x000fe20007ffe0ff */
[----:B------:R-:W-:Y:S01]  /*c190*/  FADD.FTZ R148, R56, R148 ;  /* 0x0000009438947221 */ /* 0x000fe20000010000 */
[C---:B------:R-:W-:Y:S01]  /*c1a0*/  HMMA.16816.F32 R8, R24.reuse, R30, R8 ;  /* 0x0000001e1808723c */ /* 0x040fe20000001808 */
[----:B------:R-:W1:Y:S01]  /*c1b0*/  LDSM.16.MT88.4 R28, [R229+0x10000] ;  /* 0x01000000e51c783b */ /* 0x000e620000004200 */
[----:B------:R-:W-:Y:S02]  /*c1c0*/  MUFU.EX2 R99, R99 ;  /* 0x0000006300637308 */ /* 0x000fe40000000800 */
[----:B------:R-:W-:Y:S01]  /*c1d0*/  FADD.FTZ R148, R59, R148 ;  /* 0x000000943b947221 */ /* 0x000fe20000010000 */
[----:B------:R-:W-:Y:S01]  /*c1e0*/  MOV R250, R3 ;  /* 0x0000000300fa7202 */ /* 0x000fe20000000f00 */
[----:B------:R-:W-:Y:S01]  /*c1f0*/  FADD.FTZ R93, R96, R93 ;  /* 0x0000005d605d7221 */ /* 0x000fe20000010000 */
[----:B------:R-:W-:Y:S01]  /*c200*/  MOV R3, R0 ;  /* 0x0000000000037202 */ /* 0x000fe20000000f00 */
[C---:B----4-:R-:W-:Y:S04]  /*c210*/  HMMA.16816.F32 R12, R24.reuse, R32, R12 ;  /* 0x00000020180c723c */ /* 0x050fe8000000180c */
[----:B------:R-:W-:Y:S01]  /*c220*/  MUFU.EX2 R98, R98 ;  /* 0x0000006200627308 */ /* 0x000fe20000000800 */
[----:B------:R-:W-:Y:S02]  /*c230*/  FADD.FTZ R60, R60, R148 ;  /* 0x000000943c3c7221 */ /* 0x000fe40000010000 */
[----:B------:R-:W-:Y:S01]  /*c240*/  FADD.FTZ R97, R97, R93 ;  /* 0x0000005d61617221 */ /* 0x000fe20000010000 */
[C---:B------:R-:W-:Y:S01]  /*c250*/  HMMA.16816.F32 R132, R24.reuse, R34, R132 ;  /* 0x000000221884723c */ /* 0x040fe20000001884 */
[----:B------:R-:W2:Y:S03]  /*c260*/  LDSM.16.MT88.4 R32, [R228+0x10000] ;  /* 0x01000000e420783b */ /* 0x000ea60000004200 */
[----:B------:R-:W-:Y:S02]  /*c270*/  FADD.FTZ R60, R62, R60 ;  /* 0x0000003c3e3c7221 */ /* 0x000fe40000010000 */
[----:B------:R-:W3:Y:S02]  /*c280*/  MUFU.EX2 R100, R100 ;  /* 0x0000006400647308 */ /* 0x000ee40000000800 */
[C---:B-----5:R-:W-:Y:S04]  /*c290*/  HMMA.16816.F32 R16, R24.reuse, R36, R16 ;  /* 0x000000241810723c */ /* 0x060fe80000001810 */
[----:B------:R-:W-:Y:S04]  /*c2a0*/  FADD.FTZ R64, R64, R60 ;  /* 0x0000003c40407221 */ /* 0x000fe80000010000 */
[C---:B------:R-:W-:Y:S01]  /*c2b0*/  HMMA.16816.F32 R136, R24.reuse, R38, R136 ;  /* 0x000000261888723c */ /* 0x040fe20000001888 */
[----:B------:R-:W4:Y:S01]  /*c2c0*/  MUFU.EX2 R101, R101 ;  /* 0x0000006500657308 */ /* 0x000f220000000800 */
[----:B------:R-:W5:Y:S02]  /*c2d0*/  LDSM.16.MT88.4 R36, [R227+0x10000] ;  /* 0x01000000e324783b */ /* 0x000f640000004200 */
[----:B------:R-:W-:Y:S04]  /*c2e0*/  FADD.FTZ R64, R67, R64 ;  /* 0x0000004043407221 */ /* 0x000fe80000010000 */
[C---:B------:R-:W-:Y:S03]  /*c2f0*/  HMMA.16816.F32 R140, R24.reuse, R40, R140 ;  /* 0x00000028188c723c */ /* 0x040fe6000000188c */
[----:B------:R-:W-:Y:S01]  /*c300*/  MUFU.EX2 R102, R102 ;  /* 0x0000006600667308 */ /* 0x000fe20000000800 */
[----:B------:R-:W-:Y:S02]  /*c310*/  FADD.FTZ R68, R68, R64 ;  /* 0x0000004044447221 */ /* 0x000fe40000010000 */
[----:B---3--:R-:W-:Y:S02]  /*c320*/  FADD.FTZ R97, R100, R97 ;  /* 0x0000006164617221 */ /* 0x008fe40000010000 */
[----:B------:R-:W-:Y:S01]  /*c330*/  HMMA.16816.F32 R20, R24, R42, R20 ;  /* 0x0000002a1814723c */ /* 0x000fe20000001814 */
[----:B------:R-:W3:Y:S03]  /*c340*/  LDSM.16.MT88.4 R40, [R226+0x10000] ;  /* 0x01000000e228783b */ /* 0x000ee60000004200 */
[----:B------:R-:W-:Y:S01]  /*c350*/  FADD.FTZ R68, R71, R68 ;  /* 0x0000004447447221 */ /* 0x000fe20000010000 */
[----:B------:R-:W1:Y:S02]  /*c360*/  MUFU.EX2 R103, R103 ;  /* 0x0000006700677308 */ /* 0x000e640000000800 */
[----:B------:R-:W-:Y:S01]  /*c370*/  F2FP.PACK_AB R24, R98, R99 ;  /* 0x000000636218723e */ /* 0x000fe200000000ff */
[----:B------:R-:W-:Y:S01]  /*c380*/  FADD.FTZ R72, R72, R68 ;  /* 0x0000004448487221 */ /* 0x000fe20000010000 */
[----:B----4-:R-:W-:Y:S03]  /*c390*/  F2FP.PACK_AB R25, R101, R100 ;  /* 0x000000646519723e */ /* 0x010fe600000000ff */
[----:B------:R-:W-:Y:S02]  /*c3a0*/  FADD.FTZ R72, R75, R72 ;  /* 0x000000484b487221 */ /* 0x000fe40000010000 */
[----:B------:R-:W-:Y:S01]  /*c3b0*/  FADD.FTZ R101, R101, R97 ;  /* 0x0000006165657221 */ /* 0x000fe20000010000 */
[----:B------:R-:W4:Y:S01]  /*c3c0*/  MUFU.EX2 R104, R104 ;  /* 0x0000006800687308 */ /* 0x000f220000000800 */
[----:B------:R-:W-:Y:S04]  /*c3d0*/  FADD.FTZ R76, R76, R72 ;  /* 0x000000484c4c7221 */ /* 0x000fe80000010000 */
[----:B------:R-:W-:Y:S04]  /*c3e0*/  FADD.FTZ R76, R78, R76 ;  /* 0x0000004c4e4c7221 */ /* 0x000fe80000010000 */
[----:B------:R-:W-:Y:S01]  /*c3f0*/  FADD.FTZ R76, R80, R76 ;  /* 0x0000004c504c7221 */ /* 0x000fe20000010000 */
[----:B------:R-:W2:Y:S03]  /*c400*/  MUFU.EX2 R105, R105 ;  /* 0x0000006900697308 */ /* 0x000ea60000000800 */
[----:B------:R-:W-:Y:S01]  /*c410*/  FADD.FTZ R83, R83, R76 ;  /* 0x0000004c53537221 */ /* 0x000fe20000010000 */
[----:B-1----:R-:W-:Y:S03]  /*c420*/  F2FP.PACK_AB R26, R103, R102 ;  /* 0x00000066671a723e */ /* 0x002fe600000000ff */
[----:B------:R-:W-:Y:S03]  /*c430*/  FADD.FTZ R83, R84, R83 ;  /* 0x0000005354537221 */ /* 0x000fe60000010000 */
[----:B------:R-:W-:Y:S01]  /*c440*/  MUFU.EX2 R106, R106 ;  /* 0x0000006a006a7308 */ /* 0x000fe20000000800 */
[----:B------:R-:W-:Y:S02]  /*c450*/  FADD.FTZ R87, R87, R83 ;  /* 0x0000005357577221 */ /* 0x000fe40000010000 */
[----:B----4-:R-:W-:Y:S02]  /*c460*/  FADD.FTZ R101, R104, R101 ;  /* 0x0000006568657221 */ /* 0x010fe40000010000 */
[----:B------:R-:W-:Y:S05]  /*c470*/  FADD.FTZ R87, R88, R87 ;  /* 0x0000005758577221 */ /* 0x000fea0000010000 */
[----:B------:R-:W-:Y:S01]  /*c480*/  MUFU.EX2 R107, R107 ;  /* 0x0000006b006b7308 */ /* 0x000fe20000000800 */
[----:B------:R-:W-:Y:S01]  /*c490*/  FADD.FTZ R92, R92, R87 ;  /* 0x000000575c5c7221 */ /* 0x000fe20000010000 */
[----:B--2---:R-:W-:Y:S03]  /*c4a0*/  F2FP.PACK_AB R27, R105, R104 ;  /* 0x00000068691b723e */ /* 0x004fe600000000ff */
[----:B------:R-:W-:Y:S02]  /*c4b0*/  FADD.FTZ R92, R91, R92 ;  /* 0x0000005c5b5c7221 */ /* 0x000fe40000010000 */
[----:B------:R-:W-:Y:S02]  /*c4c0*/  FADD.FTZ R105, R105, R101 ;  /* 0x0000006569697221 */ /* 0x000fe40000010000 */
[----:B------:R-:W-:Y:S01]  /*c4d0*/  FADD.FTZ R94, R94, R92 ;  /* 0x0000005c5e5e7221 */ /* 0x000fe20000010000 */
[----:B------:R-:W1:Y:S01]  /*c4e0*/  MUFU.EX2 R108, R108 ;  /* 0x0000006c006c7308 */ /* 0x000e620000000800 */
[C---:B------:R-:W-:Y:S03]  /*c4f0*/  HMMA.16816.F32 R4, R24.reuse, R28, R4 ;  /* 0x0000001c1804723c */ /* 0x040fe60000001804 */
[----:B------:R-:W-:Y:S04]  /*c500*/  FADD.FTZ R94, R95, R94 ;  /* 0x0000005e5f5e7221 */ /* 0x000fe80000010000 */
[----:B------:R-:W-:Y:S01]  /*c510*/  FADD.FTZ R99, R99, R94 ;  /* 0x0000005e63637221 */ /* 0x000fe20000010000 */
[C---:B------:R-:W-:Y:S01]  /*c520*/  HMMA.16816.F32 R8, R24.reuse, R30, R8 ;  /* 0x0000001e1808723c */ /* 0x040fe20000001808 */
[----:B------:R-:W2:Y:S01]  /*c530*/  LDSM.16.MT88.4 R28, [R229+0x10800] ;  /* 0x01080000e51c783b */ /* 0x000ea20000004200 */
[----:B------:R-:W4:Y:S02]  /*c540*/  MUFU.EX2 R109, R109 ;  /* 0x0000006d006d7308 */ /* 0x000f240000000800 */
[----:B------:R-:W-:Y:S04]  /*c550*/  FADD.FTZ R99, R98, R99 ;  /* 0x0000006362637221 */ /* 0x000fe80000010000 */
[C---:B------:R-:W-:Y:S04]  /*c560*/  HMMA.16816.F32 R12, R24.reuse, R32, R12 ;  /* 0x00000020180c723c */ /* 0x040fe8000000180c */
[----:B------:R-:W-:Y:S01]  /*c570*/  MUFU.EX2 R110, R110 ;  /* 0x0000006e006e7308 */ /* 0x000fe20000000800 */
[----:B------:R-:W-:Y:S02]  /*c580*/  FADD.FTZ R102, R102, R99 ;  /* 0x0000006366667221 */ /* 0x000fe40000010000 */
[----:B-1----:R-:W-:Y:S01]  /*c590*/  FADD.FTZ R105, R108, R105 ;  /* 0x000000696c697221 */ /* 0x002fe20000010000 */
[C---:B------:R-:W-:Y:S01]  /*c5a0*/  HMMA.16816.F32 R132, R24.reuse, R34, R132 ;  /* 0x000000221884723c */ /* 0x040fe20000001884 */
[----:B------:R-:W1:Y:S03]  /*c5b0*/  LDSM.16.MT88.4 R32, [R228+0x10800] ;  /* 0x01080000e420783b */ /* 0x000e660000004200 */
[----:B------:R-:W-:Y:S02]  /*c5c0*/  FADD.FTZ R102, R103, R102 ;  /* 0x0000006667667221 */ /* 0x000fe40000010000 */
[----:B------:R-:W1:Y:S02]  /*c5d0*/  MUFU.EX2 R111, R111 ;  /* 0x0000006f006f7308 */ /* 0x000e640000000800 */
[C---:B-----5:R-:W-:Y:S08]  /*c5e0*/  HMMA.16816.F32 R16, R24.reuse, R36, R16 ;  /* 0x000000241810723c */ /* 0x060ff00000001810 */
[C---:B------:R-:W-:Y:S01]  /*c5f0*/  HMMA.16816.F32 R136, R24.reuse, R38, R136 ;  /* 0x000000261888723c */ /* 0x040fe20000001888 */
[----:B------:R-:W-:Y:S01]  /*c600*/  MUFU.EX2 R112, R112 ;  /* 0x0000007000707308 */ /* 0x000fe20000000800 */
[----:B------:R-:W5:Y:S06]  /*c610*/  LDSM.16.MT88.4 R36, [R227+0x10800] ;  /* 0x01080000e324783b */ /* 0x000f6c0000004200 */
[C---:B---3--:R-:W-:Y:S03]  /*c620*/  HMMA.16816.F32 R140, R24.reuse, R40, R140 ;  /* 0x00000028188c723c */ /* 0x048fe6000000188c */
[----:B------:R-:W3:Y:S04]  /*c630*/  MUFU.EX2 R113, R113 ;  /* 0x0000007100717308 */ /* 0x000ee80000000800 */
[----:B------:R-:W-:Y:S01]  /*c640*/  FFMA.FTZ R41, R119, c[0x0][0x23c], -R165 ;  /* 0x00008f0077297a23 */ /* 0x000fe200000108a5 */
[----:B------:R-:W-:Y:S05]  /*c650*/  HMMA.16816.F32 R20, R24, R42, R20 ;  /* 0x0000002a1814723c */ /* 0x000fea0000001814 */
[----:B------:R-:W5:Y:S02]  /*c660*/  MUFU.EX2 R40, R118 ;  /* 0x0000007600287308 */ /* 0x000f640000000800 */
[----:B------:R-:W-:Y:S01]  /*c670*/  F2FP.PACK_AB R24, R107, R106 ;  /* 0x0000006a6b18723e */ /* 0x000fe200000000ff */
[--C-:B------:R-:W-:Y:S01]  /*c680*/  FFMA.FTZ R42, R120, c[0x0][0x23c], -R176.reuse ;  /* 0x00008f00782a7a23 */ /* 0x100fe200000108b0 */
[----:B----4-:R-:W-:Y:S03]  /*c690*/  F2FP.PACK_AB R25, R109, R108 ;  /* 0x0000006c6d19723e */ /* 0x010fe600000000ff */
[----:B-1----:R-:W-:Y:S01]  /*c6a0*/  F2FP.PACK_AB R26, R111, R110 ;  /* 0x0000006e6f1a723e */ /* 0x002fe200000000ff */
[--C-:B------:R-:W-:Y:S02]  /*c6b0*/  FFMA.FTZ R43, R121, c[0x0][0x23c], -R176.reuse ;  /* 0x00008f00792b7a23 */ /* 0x100fe400000108b0 */
[----:B------:R-:W-:Y:S01]  /*c6c0*/  MUFU.EX2 R41, R41 ;  /* 0x0000002900297308 */ /* 0x000fe20000000800 */
[----:B------:R-:W-:Y:S02]  /*c6d0*/  FFMA.FTZ R176, R129, c[0x0][0x23c], -R176 ;  /* 0x00008f0081b07a23 */ /* 0x000fe400000108b0 */
[----:B------:R-:W-:Y:S01]  /*c6e0*/  FADD.FTZ R106, R106, R102 ;  /* 0x000000666a6a7221 */ /* 0x000fe20000010000 */
[----:B---3--:R-:W-:Y:S01]  /*c6f0*/  F2FP.PACK_AB R27, R113, R112 ;  /* 0x00000070711b723e */ /* 0x008fe200000000ff */
        /* <DEDUP_REMOVED lines=10> */
[----:B------:R-:W-:Y:S02]  /*c7a0*/  MUFU.EX2 R43, R43 ;  /* 0x0000002b002b7308 */ /* 0x000fe40000000800 */
[----:B-----5:R-:W-:Y:S04]  /*c7b0*/  FADD.FTZ R113, R40, R113 ;  /* 0x0000007128717221 */ /* 0x020fe80000010000 */
[C---:B------:R-:W-:Y:S04]  /*c7c0*/  HMMA.16816.F32 R12, R24.reuse, R32, R12 ;  /* 0x00000020180c723c */ /* 0x040fe8000000180c */
[----:B------:R-:W-:Y:S04]  /*c7d0*/  MUFU.EX2 R46, R46 ;  /* 0x0000002e002e7308 */ /* 0x000fe80000000800 */
[C---:B------:R-:W-:Y:S01]  /*c7e0*/  HMMA.16816.F32 R132, R24.reuse, R34, R132 ;  /* 0x000000221884723c */ /* 0x040fe20000001884 */
[----:B------:R-:W2:Y:S05]  /*c7f0*/  LDSM.16.MT88.4 R32, [R229+0x11000] ;  /* 0x01100000e520783b */ /* 0x000eaa0000004200 */
[----:B------:R-:W3:Y:S02]  /*c800*/  MUFU.EX2 R47, R47 ;  /* 0x0000002f002f7308 */ /* 0x000ee40000000800 */
[C---:B------:R-:W-:Y:S08]  /*c810*/  HMMA.16816.F32 R16, R24.reuse, R36, R16 ;  /* 0x000000241810723c */ /* 0x040ff00000001810 */
[C---:B------:R-:W-:Y:S01]  /*c820*/  HMMA.16816.F32 R136, R24.reuse, R38, R136 ;  /* 0x000000261888723c */ /* 0x040fe20000001888 */
[----:B------:R-:W4:Y:S01]  /*c830*/  LDSM.16.MT88.4 R36, [R228+0x11000] ;  /* 0x01100000e424783b */ /* 0x000f220000004200 */
[----:B------:R-:W-:Y:S06]  /*c840*/  MUFU.EX2 R48, R48 ;  /* 0x0000003000307308 */ /* 0x000fec0000000800 */
[C---:B-1----:R-:W-:Y:S04]  /*c850*/  HMMA.16816.F32 R140, R24.reuse, R28, R140 ;  /* 0x0000001c188c723c */ /* 0x042fe8000000188c */
[----:B------:R-:W1:Y:S01]  /*c860*/  MUFU.EX2 R49, R49 ;  /* 0x0000003100317308 */ /* 0x000e620000000800 */
[----:B---3--:R-:W-:Y:S03]  /*c870*/  F2FP.PACK_AB R144, R47, R46 ;  /* 0x0000002e2f90723e */ /* 0x008fe600000000ff */
[----:B------:R-:W-:Y:S01]  /*c880*/  HMMA.16816.F32 R20, R24, R30, R20 ;  /* 0x0000001e1814723c */ /* 0x000fe20000001814 */
[----:B------:R-:W3:Y:S05]  /*c890*/  LDSM.16.MT88.4 R28, [R227+0x11000] ;  /* 0x01100000e31c783b */ /* 0x000eea0000004200 */
[----:B------:R-:W-:Y:S01]  /*c8a0*/  MUFU.EX2 R50, R50 ;  /* 0x0000003200327308 */ /* 0x000fe20000000800 */
[----:B------:R-:W-:Y:S01]  /*c8b0*/  F2FP.PACK_AB R24, R115, R114 ;  /* 0x000000727318723e */ /* 0x000fe200000000ff */
[----:B------:R-:W-:Y:S01]  /*c8c0*/  FADD.FTZ R114, R114, R110 ;  /* 0x0000006e72727221 */ /* 0x000fe20000010000 */
[----:B------:R-:W-:Y:S03]  /*c8d0*/  F2FP.PACK_AB R25, R41, R40 ;  /* 0x000000282919723e */ /* 0x000fe600000000ff */
[----:B------:R-:W-:Y:S01]  /*c8e0*/  F2FP.PACK_AB R26, R43, R42 ;  /* 0x0000002a2b1a723e */ /* 0x000fe200000000ff */
[----:B------:R-:W-:Y:S01]  /*c8f0*/  FADD.FTZ R114, R115, R114 ;  /* 0x0000007273727221 */ /* 0x000fe20000010000 */
[----:B------:R-:W-:Y:S02]  /*c900*/  F2FP.PACK_AB R27, R45, R44 ;  /* 0x0000002c2d1b723e */ /* 0x000fe400000000ff */
[----:B------:R-:W5:Y:S01]  /*c910*/  MUFU.EX2 R176, R176 ;  /* 0x000000b000b07308 */ /* 0x000f620000000800 */
[----:B------:R-:W-:Y:S02]  /*c920*/  FADD.FTZ R41, R41, R113 ;  /* 0x0000007129297221 */ /* 0x000fe40000010000 */
[----:B------:R-:W-:Y:S01]  /*c930*/  FADD.FTZ R42, R42, R114 ;  /* 0x000000722a2a7221 */ /* 0x000fe20000010000 */
[----:B-1----:R-:W-:Y:S01]  /*c940*/  F2FP.PACK_AB R145, R49, R48 ;  /* 0x000000303191723e */ /* 0x002fe200000000ff */
[----:B------:R-:W-:Y:S01]  /*c950*/  FADD.FTZ R41, R44, R41 ;  /* 0x000000292c297221 */ /* 0x000fe20000010000 */
[C---:B--2---:R-:W-:Y:S03]  /*c960*/  HMMA.16816.F32 R4, R24.reuse, R32, R4 ;  /* 0x000000201804723c */ /* 0x044fe60000001804 */
[----:B------:R-:W-:Y:S02]  /*c970*/  FADD.FTZ R42, R43, R42 ;  /* 0x0000002a2b2a7221 */ /* 0x000fe40000010000 */
[----:B------:R-:W-:Y:S02]  /*c980*/  FADD.FTZ R45, R45, R41 ;  /* 0x000000292d2d7221 */ /* 0x000fe40000010000 */
[----:B------:R-:W-:Y:S01]  /*c990*/  FADD.FTZ R46, R46, R42 ;  /* 0x0000002a2e2e7221 */ /* 0x000fe20000010000 */
[C---:B------:R-:W-:Y:S01]  /*c9a0*/  HMMA.16816.F32 R8, R24.reuse, R34, R8 ;  /* 0x000000221808723c */ /* 0x040fe20000001808 */
[----:B------:R-:W1:Y:S03]  /*c9b0*/  LDSM.16.MT88.4 R32, [R226+0x11000] ;  /* 0x01100000e220783b */ /* 0x000e660000004200 */
[----:B------:R-:W-:Y:S02]  /*c9c0*/  FADD.FTZ R45, R48, R45 ;  /* 0x0000002d302d7221 */ /* 0x000fe40000010000 */
[----:B------:R-:W-:Y:S02]  /*c9d0*/  FADD.FTZ R46, R47, R46 ;  /* 0x0000002e2f2e7221 */ /* 0x000fe40000010000 */
[C---:B----4-:R-:W-:Y:S04]  /*c9e0*/  HMMA.16816.F32 R12, R24.reuse, R36, R12 ;  /* 0x00000024180c723c */ /* 0x050fe8000000180c */
[----:B-----5:R-:W-:Y:S01]  /*c9f0*/  F2FP.PACK_AB R146, R176, R50 ;  /* 0x00000032b092723e */ /* 0x020fe200000000ff */
[----:B------:R-:W-:Y:S02]  /*ca00*/  FADD.FTZ R45, R49, R45 ;  /* 0x0000002d312d7221 */ /* 0x000fe40000010000 */
[--C-:B------:R-:W-:Y:S01]  /*ca10*/  FFMA.FTZ R36, R130, c[0x0][0x23c], -R165.reuse ;  /* 0x00008f0082247a23 */ /* 0x100fe200000108a5 */
[C---:B------:R-:W-:Y:S04]  /*ca20*/  HMMA.16816.F32 R132, R24.reuse, R38, R132 ;  /* 0x000000261884723c */ /* 0x040fe80000001884 */
[----:B------:R-:W-:Y:S01]  /*ca30*/  FFMA.FTZ R165, R131, c[0x0][0x23c], -R165 ;  /* 0x00008f0083a57a23 */ /* 0x000fe200000108a5 */
[----:B------:R-:W2:Y:S01]  /*ca40*/  MUFU.EX2 R36, R36 ;  /* 0x0000002400247308 */ /* 0x000ea20000000800 */
[----:B------:R-:W-:Y:S02]  /*ca50*/  FADD.FTZ R46, R50, R46 ;  /* 0x0000002e322e7221 */ /* 0x000fe40000010000 */
[C---:B---3--:R-:W-:Y:S04]  /*ca60*/  HMMA.16816.F32 R16, R24.reuse, R28, R16 ;  /* 0x0000001c1810723c */ /* 0x048fe80000001810 */
[----:B------:R-:W-:Y:S03]  /*ca70*/  FADD.FTZ R252, R176, R46 ;  /* 0x0000002eb0fc7221 */ /* 0x000fe60000010000 */
[----:B------:R-:W3:Y:S01]  /*ca80*/  MUFU.EX2 R165, R165 ;  /* 0x000000a500a57308 */ /* 0x000ee20000000800 */
[C---:B------:R-:W-:Y:S01]  /*ca90*/  HMMA.16816.F32 R136, R24.reuse, R30, R136 ;  /* 0x0000001e1888723c */ /* 0x040fe20000001888 */
[----:B------:R-:W4:Y:S07]  /*caa0*/  LDSM.16.MT88.4 R28, [R228+0x11800] ;  /* 0x01180000e41c783b */ /* 0x000f2e0000004200 */
[C---:B-1----:R-:W-:Y:S04]  /*cab0*/  HMMA.16816.F32 R140, R24.reuse, R32, R140 ;  /* 0x00000020188c723c */ /* 0x042fe8000000188c */
[----:B--2---:R-:W-:Y:S04]  /*cac0*/  FADD.FTZ R45, R36, R45 ;  /* 0x0000002d242d7221 */ /* 0x004fe80000010000 */
[----:B------:R-:W-:Y:S01]  /*cad0*/  HMMA.16816.F32 R20, R24, R34, R20 ;  /* 0x000000221814723c */ /* 0x000fe20000001814 */
[----:B------:R-:W1:Y:S03]  /*cae0*/  LDSM.16.MT88.4 R24, [R227+0x11800] ;  /* 0x01180000e318783b */ /* 0x000e660000004200 */
[C---:B---3--:R-:W-:Y:S01]  /*caf0*/  F2FP.PACK_AB R147, R165.reuse, R36 ;  /* 0x00000024a593723e */ /* 0x048fe200000000ff */
[----:B------:R-:W-:Y:S06]  /*cb00*/  FADD.FTZ R251, R165, R45 ;  /* 0x0000002da5fb7221 */ /* 0x000fec0000010000 */
[C---:B------:R-:W-:Y:S01]  /*cb10*/  HMMA.16816.F32 R160, R144.reuse, R156, R4 ;  /* 0x0000009c90a0723c */ /* 0x040fe20000001804 */
[----:B------:R-:W2:Y:S07]  /*cb20*/  LDSM.16.MT88.4 R4, [R226+0x11800] ;  /* 0x01180000e204783b */ /* 0x000eae0000004200 */
[C---:B------:R-:W-:Y:S08]  /*cb30*/  HMMA.16816.F32 R156, R144.reuse, R158, R8 ;  /* 0x0000009e909c723c */ /* 0x040ff00000001808 */
[C---:B----4-:R-:W-:Y:S08]  /*cb40*/  HMMA.16816.F32 R152, R144.reuse, R28, R12 ;  /* 0x0000001c9098723c */ /* 0x050ff0000000180c */
[C---:B------:R-:W-:Y:S08]  /*cb50*/  HMMA.16816.F32 R132, R144.reuse, R30, R132 ;  /* 0x0000001e9084723c */ /* 0x040ff00000001884 */
[C---:B-1----:R-:W-:Y:S08]  /*cb60*/  HMMA.16816.F32 R148, R144.reuse, R24, R16 ;  /* 0x000000189094723c */ /* 0x042ff00000001810 */
[C---:B------:R-:W-:Y:S08]  /*cb70*/  HMMA.16816.F32 R136, R144.reuse, R26, R136 ;  /* 0x0000001a9088723c */ /* 0x040ff00000001888 */
[C---:B--2---:R-:W-:Y:S08]  /*cb80*/  HMMA.16816.F32 R140, R144.reuse, R4, R140 ;  /* 0x00000004908c723c */ /* 0x044ff0000000188c */
[----:B------:R-:W-:Y:S01]  /*cb90*/  HMMA.16816.F32 R144, R144, R6, R20 ;  /* 0x000000069090723c */ /* 0x000fe20000001814 */
[----:B------:R-:W-:-:S07]  /*cba0*/  @P0 BRA `(.L_x_2201) ;  /* 0xffffb11000000947 */ /* 0x000fce000383ffff */
.L_x_2197:
[----:B------:R-:W1:Y:S01]  /*cbb0*/  SHFL.BFLY PT, R3, R252, 0x2, 0x1f ;  /* 0x0c401f00fc037f89 */ /* 0x000e6200000e0000 */
[----:B------:R-:W-:Y:S01]  /*cbc0*/  MOV R11, 0x3f800000 ;  /* 0x3f800000000b7802 */ /* 0x000fe20000000f00 */
[----:B------:R-:W-:Y:S01]  /*cbd0*/  BSSY B0, `(.L_x_2202) ;  /* 0x000009b000007945 */ /* 0x000fe20003800000 */
[----:B------:R-:W-:Y:S01]  /*cbe0*/  MOV R9, 0x3f800000 ;  /* 0x3f80000000097802 */ /* 0x000fe20000000f00 */
[----:B------:R-:W2:Y:S01]  /*cbf0*/  SHFL.BFLY PT, R4, R251, 0x2, 0x1f ;  /* 0x0c401f00fb047f89 */ /* 0x000ea200000e0000 */
[----:B------:R-:W-:-:S03]  /*cc00*/  LEA R247, R247, R246, 0x4 ;  /* 0x000000f6f7f77211 */ /* 0x000fc600078e20ff */
[----:B------:R-:W-:Y:S06]  /*cc10*/  BAR.SYNC.DEFER_BLOCKING 0x0 ;  /* 0x0000000000007b1d */ /* 0x000fec0000010000 */
[----:B------:R-:W3:Y:S01]  /*cc20*/  S2R R44, SR_CTAID.Z ;  /* 0x00000000002c7919 */ /* 0x000ee20000002700 */
[----:B-1----:R-:W-:-:S03]  /*cc30*/  FADD.FTZ R252, R3, R252 ;  /* 0x000000fc03fc7221 */ /* 0x002fc60000010000 */
[----:B------:R-:W1:Y:S01]  /*cc40*/  S2R R3, SR_TID.X ;  /* 0x0000000000037919 */ /* 0x000e620000002100 */
[----:B--2---:R-:W-:-:S03]  /*cc50*/  FADD.FTZ R251, R4, R251 ;  /* 0x000000fb04fb7221 */ /* 0x004fc60000010000 */
[----:B------:R-:W2:Y:S04]  /*cc60*/  SHFL.BFLY PT, R6, R252, 0x1, 0x1f ;  /* 0x0c201f00fc067f89 */ /* 0x000ea800000e0000 */
[----:B------:R-:W4:Y:S01]  /*cc70*/  SHFL.BFLY PT, R5, R251, 0x1, 0x1f ;  /* 0x0c201f00fb057f89 */ /* 0x000f2200000e0000 */
[----:B-1----:R-:W-:Y:S01]  /*cc80*/  SHF.R.S32.HI R10, RZ, 0x1f, R3 ;  /* 0x0000001fff0a7819 */ /* 0x002fe20000011403 */
[----:B--2---:R-:W-:-:S03]  /*cc90*/  FADD.FTZ R6, R252, R6 ;  /* 0x00000006fc067221 */ /* 0x004fc60000010000 */
[CC--:B------:R-:W-:Y:S02]  /*cca0*/  LEA.HI R13, R10.reuse, R3.reuse, RZ, 0x2 ;  /* 0x000000030a0d7211 */ /* 0x0c0fe400078f10ff */
[----:B------:R-:W-:Y:S01]  /*ccb0*/  LEA.HI R4, R10, R3, RZ, 0x5 ;  /* 0x000000030a047211 */ /* 0x000fe200078f28ff */
[----:B----4-:R-:W-:Y:S01]  /*ccc0*/  FADD.FTZ R5, R251, R5 ;  /* 0x00000005fb057221 */ /* 0x010fe20000010000 */
[----:B------:R-:W-:Y:S02]  /*ccd0*/  FSETP.NE.FTZ.AND P4, PT, R6, RZ, PT ;  /* 0x000000ff0600720b */ /* 0x000fe40003f95000 */
[--C-:B------:R-:W-:Y:S02]  /*cce0*/  SHF.R.S32.HI R12, RZ, 0x2, R13.reuse ;  /* 0x00000002ff0c7819 */ /* 0x100fe4000001140d */
[----:B------:R-:W-:Y:S02]  /*ccf0*/  FSETP.NE.FTZ.AND P3, PT, R5, RZ, PT ;  /* 0x000000ff0500720b */ /* 0x000fe40003f75000 */
[----:B------:R-:W-:-:S02]  /*cd00*/  SHF.R.S32.HI R8, RZ, 0x1f, R13 ;  /* 0x0000001fff087819 */ /* 0x000fc4000001140d */
[----:B------:R-:W-:Y:S02]  /*cd10*/  LEA.HI R10, R10, R3, RZ, 0x4 ;  /* 0x000000030a0a7211 */ /* 0x000fe400078f20ff */
[----:B------:R-:W-:Y:S02]  /*cd20*/  LEA.HI R8, R8, R12, RZ, 0x3 ;  /* 0x0000000c08087211 */ /* 0x000fe400078f18ff */
[----:B------:R-:W-:Y:S01]  /*cd30*/  LOP3.LUT R13, R13, 0x1ffffffc, RZ, 0xc0, !PT ;  /* 0x1ffffffc0d0d7812 */ /* 0x000fe200078ec0ff */
[----:B------:R-:W1:Y:S01]  /*cd40*/  @P4 MUFU.RCP R11, R6 ;  /* 0x00000006000b4308 */ /* 0x000e620000001000 */
[----:B------:R-:W-:Y:S02]  /*cd50*/  LOP3.LUT R8, R8, 0xfffffff8, RZ, 0xc0, !PT ;  /* 0xfffffff808087812 */ /* 0x000fe400078ec0ff */
[----:B------:R-:W-:Y:S02]  /*cd60*/  SHF.R.S32.HI R7, RZ, 0x5, R4 ;  /* 0x00000005ff077819 */ /* 0x000fe40000011404 */
[----:B------:R-:W-:-:S02]  /*cd70*/  IADD3 R8, R12, -R8, RZ ;  /* 0x800000080c087210 */ /* 0x000fc40007ffe0ff */
[----:B------:R-:W-:Y:S01]  /*cd80*/  LOP3.LUT R12, R10, 0xfffffff0, RZ, 0xc0, !PT ;  /* 0xfffffff00a0c7812 */ /* 0x000fe200078ec0ff */
[----:B------:R-:W2:Y:S01]  /*cd90*/  @P3 MUFU.RCP R9, R5 ;  /* 0x0000000500093308 */ /* 0x000ea20000001000 */
[----:B------:R-:W-:Y:S02]  /*cda0*/  IADD3 R13, -R13, R3, RZ ;  /* 0x000000030d0d7210 */ /* 0x000fe40007ffe1ff */
[C---:B------:R-:W-:Y:S02]  /*cdb0*/  SHF.L.U32 R14, R8.reuse, 0x6, RZ ;  /* 0x00000006080e7819 */ /* 0x040fe400000006ff */
[----:B------:R-:W-:Y:S01]  /*cdc0*/  R2P PR, R8, 0x6 ;  /* 0x0000000608007804 */ /* 0x000fe20000000000 */
[----:B------:R-:W-:Y:S01]  /*cdd0*/  IMAD R7, R7, 0x200, R13 ;  /* 0x0000020007077824 */ /* 0x000fe200078e020d */
[----:B------:R-:W-:Y:S01]  /*cde0*/  LOP3.LUT R14, R14, 0x1c0, RZ, 0xc0, !PT ;  /* 0x000001c00e0e7812 */ /* 0x000fe200078ec0ff */
[C---:B-1----:R-:W-:Y:S01]  /*cdf0*/  FMUL.FTZ R160, R11.reuse, R160 ;  /* 0x000000a00ba07220 */ /* 0x042fe20000410000 */
[----:B------:R-:W-:Y:S01]  /*ce00*/  LOP3.LUT R8, R8, 0x1, RZ, 0xc0, !PT ;  /* 0x0000000108087812 */ /* 0x000fe200078ec0ff */
[C---:B------:R-:W-:Y:S01]  /*ce10*/  FMUL.FTZ R161, R11.reuse, R161 ;  /* 0x000000a10ba17220 */ /* 0x040fe20000410000 */
[----:B------:R-:W-:Y:S01]  /*ce20*/  LEA.HI R14, R14, R14, RZ, 0x1d ;  /* 0x0000000e0e0e7211 */ /* 0x000fe200078fe8ff */
[C---:B------:R-:W-:Y:S01]  /*ce30*/  FMUL.FTZ R156, R11.reuse, R156 ;  /* 0x0000009c0b9c7220 */ /* 0x040fe20000410000 */
[----:B------:R-:W-:Y:S01]  /*ce40*/  ISETP.NE.U32.AND P0, PT, R8, 0x1, PT ;  /* 0x000000010800780c */ /* 0x000fe20003f05070 */
[----:B------:R-:W-:Y:S01]  /*ce50*/  FMUL.FTZ R157, R11, R157 ;  /* 0x0000009d0b9d7220 */ /* 0x000fe20000410000 */
[----:B------:R-:W-:Y:S01]  /*ce60*/  LEA R14, R7, R14, 0x1 ;  /* 0x0000000e070e7211 */ /* 0x000fe200078e08ff */
[C---:B------:R-:W-:Y:S01]  /*ce70*/  FMUL.FTZ R152, R11.reuse, R152 ;  /* 0x000000980b987220 */ /* 0x040fe20000410000 */
[----:B------:R-:W-:Y:S01]  /*ce80*/  LOP3.LUT R4, R4, 0xffffffe0, RZ, 0xc0, !PT ;  /* 0xffffffe004047812 */ /* 0x000fe200078ec0ff */
[C---:B------:R-:W-:Y:S01]  /*ce90*/  FMUL.FTZ R153, R11.reuse, R153 ;  /* 0x000000990b997220 */ /* 0x040fe20000410000 */
[----:B------:R-:W1:Y:S01]  /*cea0*/  @P3 MUFU.LG2 R5, R5 ;  /* 0x0000000500053308 */ /* 0x000e620000000c00 */
[C---:B------:R-:W-:Y:S01]  /*ceb0*/  FMUL.FTZ R132, R11.reuse, R132 ;  /* 0x000000840b847220 */ /* 0x040fe20000410000 */
[----:B------:R-:W-:Y:S01]  /*cec0*/  STS.64 [R14.X4], R160 ;  /* 0x000000a00e007388 */ /* 0x000fe20000004a00 */
[C---:B------:R-:W-:Y:S01]  /*ced0*/  FMUL.FTZ R133, R11.reuse, R133 ;  /* 0x000000850b857220 */ /* 0x040fe20000410000 */
[----:B------:R-:W-:Y:S01]  /*cee0*/  IADD3 R4, -R4, R3, RZ ;  /* 0x0000000304047210 */ /* 0x000fe20007ffe1ff */
        /* <DEDUP_REMOVED lines=8> */
[----:B------:R-:W-:Y:S01]  /*cf70*/  SHF.R.S32.HI R11, RZ, 0x4, R10 ;  /* 0x00000004ff0b7819 */ /* 0x000fe2000001140a */
[C---:B--2---:R-:W-:Y:S01]  /*cf80*/  FMUL.FTZ R163, R9.reuse, R163 ;  /* 0x000000a309a37220 */ /* 0x044fe20000410000 */
[----:B------:R-:W-:Y:S01]  /*cf90*/  IADD3 R10, -R12, R3, RZ ;  /* 0x000000030c0a7210 */ /* 0x000fe20007ffe1ff */
[----:B------:R-:W-:Y:S01]  /*cfa0*/  FMUL.FTZ R162, R9, R162 ;  /* 0x000000a209a27220 */ /* 0x000fe20000410000 */
[----:B------:R-:W-:Y:S01]  /*cfb0*/  MOV R3, 0xff800000 ;  /* 0xff80000000037802 */ /* 0x000fe20000000f00 */
[----:B------:R-:W-:Y:S01]  /*cfc0*/  IMAD.SHL.U32 R12, R11, 0x40, RZ ;  /* 0x000000400b0c7824 */ /* 0x000fe200078e00ff */
[----:B------:R-:W-:Y:S01]  /*cfd0*/  LEA.HI R13, R10, R10, RZ, 0x1 ;  /* 0x0000000a0a0d7211 */ /* 0x000fe200078f08ff */
[C---:B------:R-:W-:Y:S01]  /*cfe0*/  FMUL.FTZ R159, R9.reuse, R159 ;  /* 0x0000009f099f7220 */ /* 0x040fe20000410000 */
[----:B------:R2:W-:Y:S01]  /*cff0*/  STS.64 [R14.X4+0x800], R162 ;  /* 0x000800a20e007388 */ /* 0x0005e20000004a00 */
[C---:B------:R-:W-:Y:S01]  /*d000*/  FMUL.FTZ R158, R9.reuse, R158 ;  /* 0x0000009e099e7220 */ /* 0x040fe20000410000 */
[----:B------:R-:W-:Y:S01]  /*d010*/  LOP3.LUT R12, R12, 0x1c0, RZ, 0xc0, !PT ;  /* 0x000001c00c0c7812 */ /* 0x000fe200078ec0ff */
        /* <DEDUP_REMOVED lines=11> */
[----:B------:R-:W-:Y:S01]  /*d0d0*/  FMUL.FTZ R146, R9, R146 ;  /* 0x0000009209927220 */ /* 0x000fe20000410000 */
[C---:B------:R-:W-:Y:S01]  /*d0e0*/  SHF.L.U32 R9, R13.reuse, 0x2, RZ ;  /* 0x000000020d097819 */ /* 0x040fe200000006ff */
[----:B------:R-:W-:Y:S01]  /*d0f0*/  IMAD.MOV.U32 R8, RZ, RZ, -0x20 ;  /* 0xffffffe0ff087424 */ /* 0x000fe200078e00ff */
[----:B------:R-:W-:Y:S01]  /*d100*/  LOP3.LUT R13, R13, 0xffffffe, RZ, 0xc0, !PT ;  /* 0x0ffffffe0d0d7812 */ /* 0x000fe200078ec0ff */
[----:B-1----:R-:W-:Y:S01]  /*d110*/  @P3 FMUL.FTZ R5, R5, 0.69314718246459960938 ;  /* 0x3f31721805053820 */ /* 0x002fe20000410000 */
[----:B------:R-:W-:-:S02]  /*d120*/  LOP3.LUT R9, R12, 0x38, R9, 0xf8, !PT ;  /* 0x000000380c097812 */ /* 0x000fc400078ef809 */
[----:B------:R-:W-:Y:S02]  /*d130*/  SHF.R.U32.HI R12, RZ, 0x3, R12 ;  /* 0x00000003ff0c7819 */ /* 0x000fe4000001160c */
[----:B------:R-:W-:Y:S02]  /*d140*/  IADD3 R7, R10, -R13, RZ ;  /* 0x8000000d0a077210 */ /* 0x000fe40007ffe0ff */
[----:B------:R-:W-:Y:S01]  /*d150*/  LOP3.LUT R9, R9, R12, RZ, 0x3c, !PT ;  /* 0x0000000c09097212 */ /* 0x000fe200078e3cff */
[----:B------:R-:W-:Y:S01]  /*d160*/  IMAD.MOV.U32 R12, RZ, RZ, 0x40 ;  /* 0x00000040ff0c7424 */ /* 0x000fe200078e00ff */
[----:B------:R-:W-:Y:S02]  /*d170*/  SHF.L.U32 R13, R14, 0x2, RZ ;  /* 0x000000020e0d7819 */ /* 0x000fe400000006ff */
[----:B------:R-:W-:Y:S02]  /*d180*/  SEL R8, R8, 0x20, !P0 ;  /* 0x0000002008087807 */ /* 0x000fe40004000000 */
[----:B------:R-:W-:-:S02]  /*d190*/  SEL R12, R12, 0xffffffc0, !P1 ;  /* 0xffffffc00c0c7807 */ /* 0x000fc40004800000 */
[----:B--2---:R-:W-:Y:S02]  /*d1a0*/  IADD3 R14, R13, 0x80, RZ ;  /* 0x000000800d0e7810 */ /* 0x004fe40007ffe0ff */
[----:B------:R-:W-:Y:S01]  /*d1b0*/  LEA R7, R7, R9, 0x2 ;  /* 0x0000000907077211 */ /* 0x000fe200078e10ff */
[C---:B------:R-:W-:Y:S01]  /*d1c0*/  IMAD.IADD R15, R13.reuse, 0x1, R12 ;  /* 0x000000010d0f7824 */ /* 0x040fe200078e020c */
[C---:B------:R-:W-:Y:S02]  /*d1d0*/  @P2 IADD3 R14, R13.reuse, -0x80, RZ ;  /* 0xffffff800d0e2810 */ /* 0x040fe40007ffe0ff */
[----:B------:R-:W-:Y:S02]  /*d1e0*/  IADD3 R9, R13, R8, RZ ;  /* 0x000000080d097210 */ /* 0x000fe40007ffe0ff */
[----:B------:R-:W-:Y:S02]  /*d1f0*/  IADD3 R8, R8, R14, RZ ;  /* 0x0000000e08087210 */ /* 0x000fe40007ffe0ff */
[----:B------:R-:W-:Y:S01]  /*d200*/  IADD3 R16, R9, R12, RZ ;  /* 0x0000000c09107210 */ /* 0x000fe20007ffe0ff */
[----:B------:R-:W-:Y:S01]  /*d210*/  STS.64 [R9], R156 ;  /* 0x0000009c09007388 */ /* 0x000fe20000000a00 */
[----:B------:R-:W-:Y:S01]  /*d220*/  LOP3.LUT P0, RZ, R4, 0x3, RZ, 0xc0, !PT ;  /* 0x0000000304ff7812 */ /* 0x000fe2000780c0ff */
[----:B------:R-:W-:-:S02]  /*d230*/  IMAD.MOV.U32 R4, RZ, RZ, -0x800000 ;  /* 0xff800000ff047424 */ /* 0x000fc400078e00ff */
[----:B------:R1:W-:Y:S01]  /*d240*/  STS.64 [R9+0x800], R158 ;  /* 0x0008009e09007388 */ /* 0x0003e20000000a00 */
[----:B------:R-:W-:-:S03]  /*d250*/  @P3 FFMA.FTZ R4, R0, c[0x0][0x238], R5 ;  /* 0x00008e0000043a23 */ /* 0x000fc60000010005 */
[----:B------:R-:W-:Y:S04]  /*d260*/  STS.64 [R15], R152 ;  /* 0x000000980f007388 */ /* 0x000fe80000000a00 */
[----:B------:R-:W-:Y:S04]  /*d270*/  STS.64 [R15+0x800], R154 ;  /* 0x0008009a0f007388 */ /* 0x000fe80000000a00 */
[----:B------:R-:W-:Y:S04]  /*d280*/  STS.64 [R16], R132 ;  /* 0x0000008410007388 */ /* 0x000fe80000000a00 */
[----:B------:R-:W-:Y:S04]  /*d290*/  STS.64 [R16+0x800], R134 ;  /* 0x0008008610007388 */ /* 0x000fe80000000a00 */
[----:B------:R-:W-:Y:S04]  /*d2a0*/  STS.64 [R14], R148 ;  /* 0x000000940e007388 */ /* 0x000fe80000000a00 */
[----:B------:R-:W-:Y:S01]  /*d2b0*/  STS.64 [R14+0x800], R150 ;  /* 0x000800960e007388 */ /* 0x000fe20000000a00 */
[C---:B-1----:R-:W-:Y:S01]  /*d2c0*/  IADD3 R9, R12.reuse, R14, RZ ;  /* 0x0000000e0c097210 */ /* 0x042fe20007ffe0ff */
[----:B------:R-:W-:-:S02]  /*d2d0*/  IMAD.IADD R12, R12, 0x1, R8 ;  /* 0x000000010c0c7824 */ /* 0x000fc400078e0208 */
[----:B------:R-:W-:Y:S04]  /*d2e0*/  STS.64 [R8], R136 ;  /* 0x0000008808007388 */ /* 0x000fe80000000a00 */
[----:B------:R1:W-:Y:S04]  /*d2f0*/  STS.64 [R8+0x800], R138 ;  /* 0x0008008a08007388 */ /* 0x0003e80000000a00 */
[----:B------:R-:W-:Y:S04]  /*d300*/  STS.64 [R9], R140 ;  /* 0x0000008c09007388 */ /* 0x000fe80000000a00 */
[----:B------:R2:W-:Y:S04]  /*d310*/  STS.64 [R9+0x800], R142 ;  /* 0x0008008e09007388 */ /* 0x0005e80000000a00 */
[----:B------:R-:W-:Y:S04]  /*d320*/  STS.64 [R12], R144 ;  /* 0x000000900c007388 */ /* 0x000fe80000000a00 */
[----:B------:R-:W-:Y:S04]  /*d330*/  STS.64 [R12+0x800], R146 ;  /* 0x000800920c007388 */ /* 0x000fe80000000a00 */
[----:B------:R-:W-:Y:S06]  /*d340*/  BAR.SYNC.DEFER_BLOCKING 0x0 ;  /* 0x0000000000007b1d */ /* 0x000fec0000010000 */
[----:B-1----:R-:W1:Y:S04]  /*d350*/  S2R R8, SR_CTAID.Y ;  /* 0x0000000000087919 */ /* 0x002e680000002600 */
[----:B--2---:R-:W2:Y:S04]  /*d360*/  S2R R9, SR_CTAID.X ;  /* 0x0000000000097919 */ /* 0x004ea80000002500 */
[----:B------:R-:W4:Y:S04]  /*d370*/  LDS.128 R36, [R7.X4] ;  /* 0x0000000007247984 */ /* 0x000f280000004c00 */
[----:B------:R-:W2:Y:S01]  /*d380*/  LDS.128 R32, [R7.X4+0x800] ;  /* 0x0008000007207984 */ /* 0x000ea20000004c00 */
[----:B-1----:R-:W-:-:S03]  /*d390*/  IMAD R8, R8, c[0x0][0x210], R243 ;  /* 0x0000840008087a24 */ /* 0x002fc600078e02f3 */
[----:B------:R-:W1:Y:S04]  /*d3a0*/  LDS.128 R28, [R7.X4+0x1000] ;  /* 0x00100000071c7984 */ /* 0x000e680000004c00 */
[----:B------:R-:W1:Y:S04]  /*d3b0*/  LDS.128 R24, [R7.X4+0x1800] ;  /* 0x0018000007187984 */ /* 0x000e680000004c00 */
[----:B------:R-:W1:Y:S04]  /*d3c0*/  LDS.128 R20, [R7.X4+0x2000] ;  /* 0x0020000007147984 */ /* 0x000e680000004c00 */
[----:B------:R-:W1:Y:S04]  /*d3d0*/  LDS.128 R16, [R7.X4+0x2800] ;  /* 0x0028000007107984 */ /* 0x000e680000004c00 */
[----:B------:R-:W1:Y:S04]  /*d3e0*/  LDS.128 R12, [R7.X4+0x3000] ;  /* 0x00300000070c7984 */ /* 0x000e680000004c00 */
[----:B------:R5:W1:Y:S02]  /*d3f0*/  LDS.128 R40, [R7.X4+0x3800] ;  /* 0x0038000007287984 */ /* 0x000a640000004c00 */
[----:B-----5:R5:W1:Y:S02]  /*d400*/  @P4 MUFU.LG2 R7, R6 ;  /* 0x0000000600074308 */ /* 0x020a640000000c00 */
[----:B-----5:R-:W-:Y:S01]  /*d410*/  IADD3 R6, -R243, RZ, RZ ;  /* 0x000000fff3067210 */ /* 0x020fe20007ffe1ff */
[----:B-1----:R-:W-:-:S04]  /*d420*/  @P4 FMUL.FTZ R7, R7, 0.69314718246459960938 ;  /* 0x3f31721807074820 */ /* 0x002fc80000410000 */
[----:B---3--:R-:W-:Y:S01]  /*d430*/  IMAD R6, R6, c[0x0][0x1c0], R44 ;  /* 0x0000700006067a24 */ /* 0x008fe200078e022c */
[----:B------:R-:W-:Y:S01]  /*d440*/  SHF.L.U32 R44, R10, 0x2, RZ ;  /* 0x000000020a2c7819 */ /* 0x000fe200000006ff */
[----:B------:R-:W-:Y:S02]  /*d450*/  @P4 FFMA.FTZ R3, R2, c[0x0][0x238], R7 ;  /* 0x00008e0002034a23 */ /* 0x000fe40000010007 */
[----:B------:R-:W-:Y:S01]  /*d460*/  IMAD R6, R8, c[0x0][0x1c0], R6 ;  /* 0x0000700008067a24 */ /* 0x000fe200078e0206 */
[----:B--2---:R-:W-:Y:S02]  /*d470*/  SHF.L.U32 R8, R9, 0x6, RZ ;  /* 0x0000000609087819 */ /* 0x004fe400000006ff */
[----:B------:R-:W-:-:S03]  /*d480*/  SHF.R.S32.HI R45, RZ, 0x1f, R44 ;  /* 0x0000001fff2d7819 */ /* 0x000fc6000001142c */
[----:B------:R-:W-:Y:S02]  /*d490*/  IMAD R6, R6, c[0x0][0x214], R8 ;  /* 0x0000850006067a24 */ /* 0x000fe400078e0208 */
[----:B------:R-:W-:Y:S01]  /*d4a0*/  IMAD.WIDE R44, R11, 0x40, R44 ;  /* 0x000000400b2c7825 */ /* 0x000fe200078e022c */
[----:B------:R-:W-:Y:S05]  /*d4b0*/  @P0 BRA `(.L_x_2203) ;  /* 0x000000c000000947 */ /* 0x000fea0003800000 */
[----:B----4-:R-:W-:Y:S01]  /*d4c0*/  IMAD.MOV.U32 R0, RZ, RZ, -0x40 ;  /* 0xffffffc0ff007424 */ /* 0x010fe200078e00ff */
[----:B------:R-:W-:Y:S02]  /*d4d0*/  IADD3 R5, R247, 0x8, RZ ;  /* 0x00000008f7057810 */ /* 0x000fe40007ffe0ff */
[----:B------:R-:W-:Y:S01]  /*d4e0*/  SHF.R.S32.HI R2, RZ, 0x1f, R247 ;  /* 0x0000001fff027819 */ /* 0x000fe200000114f7 */
[----:B------:R-:W-:Y:S01]  /*d4f0*/  IMAD R9, R9, R0, c[0x0][0x214] ;  /* 0x0000850009097624 */ /* 0x000fe200078e0200 */
[----:B------:R-:W-:-:S04]  /*d500*/  IADD3 R0, P0, R6, R247, RZ ;  /* 0x000000f706007210 */ /* 0x000fc80007f1e0ff */
[-C--:B------:R-:W-:Y:S02]  /*d510*/  ISETP.GE.AND P2, PT, R247, R9.reuse, PT ;  /* 0x00000009f700720c */ /* 0x080fe40003f46270 */
[----:B------:R-:W-:Y:S02]  /*d520*/  ISETP.GE.AND P1, PT, R5, R9, PT ;  /* 0x000000090500720c */ /* 0x000fe40003f26270 */
[----:B------:R-:W-:Y:S02]  /*d530*/  LEA.HI.X.SX32 R2, R6, R2, 0x1, P0 ;  /* 0x0000000206027211 */ /* 0x000fe400000f0eff */
[----:B------:R-:W-:-:S04]  /*d540*/  LEA R8, P0, R0, c[0x0][0x208], 0x2 ;  /* 0x0000820000087a11 */ /* 0x000fc800078010ff */
[----:B------:R-:W-:-:S05]  /*d550*/  LEA.HI.X R9, R0, c[0x0][0x20c], R2, 0x2, P0 ;  /* 0x0000830000097a11 */ /* 0x000fca00000f1402 */
[----:B------:R1:W-:Y:S04]  /*d560*/  @!P2 STG.E [R8.64], R3 ;  /* 0x000000030800a986 */ /* 0x0003e8000c10190a */
[----:B------:R1:W-:Y:S02]  /*d570*/  @!P1 STG.E [R8.64+0x20], R4 ;  /* 0x0000200408009986 */ /* 0x0003e4000c10190a */
.L_x_2203:
[----:B----4-:R-:W-:Y:S05]  /*d580*/  BSYNC B0 ;  /* 0x0000000000007941 */ /* 0x010fea0003800000 */
.L_x_2202:
[----:B------:R-:W-:-:S05]  /*d590*/  IMAD R6, R6, c[0x0][0x22c], RZ ;  /* 0x00008b0006067a24 */ /* 0x000fca00078e02ff */
[----:B------:R-:W-:-:S04]  /*d5a0*/  IADD3 R0, P0, R6, R44, RZ ;  /* 0x0000002c06007210 */ /* 0x000fc80007f1e0ff */
[----:B------:R-:W-:Y:S02]  /*d5b0*/  LEA.HI.X.SX32 R6, R6, R45, 0x1, P0 ;  /* 0x0000002d06067211 */ /* 0x000fe400000f0eff */
[----:B------:R-:W-:-:S04]  /*d5c0*/  LEA R2, P0, R0, c[0x0][0x1d8], 0x2 ;  /* 0x0000760000027a11 */ /* 0x000fc800078010ff */
[----:B-1----:R-:W-:-:S05]  /*d5d0*/  LEA.HI.X R3, R0, c[0x0][0x1dc], R6, 0x2, P0 ;  /* 0x0000770000037a11 */ /* 0x002fca00000f1406 */
[----:B------:R-:W-:Y:S04]  /*d5e0*/  STG.E.128 [R2.64], R36 ;  /* 0x0000002402007986 */ /* 0x000fe8000c101d0a */
[----:B------:R-:W-:Y:S04]  /*d5f0*/  STG.E.128 [R2.64+0x800], R32 ;  /* 0x0008002002007986 */ /* 0x000fe8000c101d0a */
[----:B------:R-:W-:Y:S04]  /*d600*/  STG.E.128 [R2.64+0x1000], R28 ;  /* 0x0010001c02007986 */ /* 0x000fe8000c101d0a */
[----:B------:R-:W-:Y:S04]  /*d610*/  STG.E.128 [R2.64+0x1800], R24 ;  /* 0x0018001802007986 */ /* 0x000fe8000c101d0a */
[----:B------:R-:W-:Y:S04]  /*d620*/  STG.E.128 [R2.64+0x2000], R20 ;  /* 0x0020001402007986 */ /* 0x000fe8000c101d0a */
[----:B------:R-:W-:Y:S04]  /*d630*/  STG.E.128 [R2.64+0x2800], R16 ;  /* 0x0028001002007986 */ /* 0x000fe8000c101d0a */
[----:B------:R-:W-:Y:S04]  /*d640*/  STG.E.128 [R2.64+0x3000], R12 ;  /* 0x0030000c02007986 */ /* 0x000fe8000c101d0a */
[----:B------:R-:W-:Y:S01]  /*d650*/  STG.E.128 [R2.64+0x3800], R40 ;  /* 0x0038002802007986 */ /* 0x000fe2000c101d0a */
[----:B------:R-:W-:Y:S05]  /*d660*/  EXIT ;  /* 0x000000000000794d */ /* 0x000fea0003800000 */
.L_x_2204:
        /* <DEDUP_REMOVED lines=9> */
.L_x_7764:


//--------------------- .text._ZN5flash24flash_fwd_splitkv_kernelI23Flash_fwd_kernel_traitsILi64ELi64ELi256ELi4ELb0ELb0EN7cutlass6half_tE19Flash_kernel_traitsILi64ELi64ELi256ELi4ES3_EELb1ELb0ELb0ELb1ELb1ELb1ELb1ELb0EEEvNS_16Flash_fwd_paramsE --------------------------
	.section	.text._ZN5flash24flash_fwd_splitkv_kernelI23Flash_fwd_kernel_traitsILi64ELi64ELi256ELi4ELb0ELb0EN7cutlass6half_tE19Flash_kernel_traitsILi64ELi64ELi256ELi4ES3_EELb1ELb0ELb0ELb1ELb1ELb1ELb1ELb0EEEvNS_16Flash_fwd_paramsE,"ax",@progbits
	.sectioninfo	@"SHI_REGISTERS=255"
	.align	128
        .global         _ZN5flash24flash_fwd_splitkv_kernelI23Flash_fwd_kernel_traitsILi64ELi64ELi256ELi4ELb0ELb0EN7cutlass6half_tE19Flash_kernel_traitsILi64ELi64ELi256ELi4ES3_EELb1ELb0ELb0ELb1ELb1ELb1ELb1ELb0EEEvNS_16Flash_fwd_paramsE
        .type           _ZN5flash24flash_fwd_splitkv_kernelI23Flash_fwd_kernel_traitsILi64ELi64ELi256ELi4ELb0ELb0EN7cutlass6half_tE19Flash_kernel_traitsILi64ELi64ELi256ELi4ES3_EELb1ELb0ELb0ELb1ELb1ELb1ELb1ELb0EEEvNS_16Flash_fwd_paramsE,@function
        .size           _ZN5flash24flash_fwd_splitkv_kernelI23Flash_fwd_kernel_traitsILi64ELi64ELi256ELi4ELb0ELb0EN7cutlass6half_tE19Flash_kernel_traitsILi64ELi64ELi256ELi4ES3_EELb1ELb0ELb0ELb1ELb1ELb1ELb1ELb0EEEvNS_16Flash_fwd_paramsE,(.L_x_7765 - _ZN5flash24flash_fwd_splitkv_kernelI23Flash_fwd_kernel_traitsILi64ELi64ELi256ELi4ELb0ELb0EN7cutlass6half_tE19Flash_kernel_traitsILi64ELi64ELi256ELi4ES3_EELb1ELb0ELb0ELb1ELb1ELb1ELb1ELb0EEEvNS_16Flash_fwd_paramsE)
        .other          _ZN5flash24flash_fwd_splitkv_kernelI23Flash_fwd_kernel_traitsILi64ELi64ELi256ELi4ELb0ELb0EN7cutlass6half_tE19Flash_kernel_traitsILi64ELi64ELi256ELi4ES3_EELb1ELb0ELb0ELb1ELb1ELb1ELb1ELb0EEEvNS_16Flash_fwd_paramsE,@"STO_CUDA_ENTRY STV_DEFAULT"
_ZN5flash24flash_fwd_splitkv_kernelI23Flash_fwd_kernel_traitsILi64ELi64ELi256ELi4ELb0ELb0EN7cutlass6half_tE19Flash_kernel_traitsILi64ELi64ELi256ELi4ES3_EELb1ELb0ELb0ELb1ELb1ELb1ELb1ELb0EEEvNS_16Flash_fwd_paramsE:
.text._ZN5flash24flash_fwd_splitkv_kernelI23Flash_fwd_kernel_traitsILi64ELi64ELi256ELi4ELb0ELb0EN7cutlass6half_tE19Flash_kernel_traitsILi64ELi64ELi256ELi4ES3_EELb1ELb0ELb0ELb1ELb1ELb1ELb1ELb0EEEvNS_16Flash_fwd_paramsE:
[----:B------:R-:W-:Y:S02]  /*0000*/  MOV R1, c[0x0][0x28] ;  /* 0x00000a0000017a02 */ /* 0x000fe40000000f00 */
[----:B------:R-:W1:Y:S01]  /*0010*/  I2F.U32.RP R2, c[0x0][0x1c0] ;  /* 0x0000700000027b06 */ /* 0x000e620000209000 */
[----:B------:R-:W2:Y:S01]  /*0020*/  S2R R20, SR_CTAID.Z ;  /* 0x0000000000147919 */ /* 0x000ea20000002700 */
[----:B------:R-:W-:Y:S01]  /*0030*/  ISETP.NE.U32.AND P0, PT, RZ, c[0x0][0x258], PT ;  /* 0x00009600ff007a0c */ /* 0x000fe20003f05070 */
[----:B------:R-:W-:Y:S01]  /*0040*/  IMAD.MOV.U32 R12, RZ, RZ, RZ ;  /* 0x000000ffff0c7224 */ /* 0x000fe200078e00ff */
[----:B------:R-:W-:Y:S01]  /*0050*/  ISETP.NE.U32.AND P1, PT, RZ, c[0x0][0x250], PT ;  /* 0x00009400ff007a0c */ /* 0x000fe20003f25070 */
[----:B------:R-:W-:Y:S01]  /*0060*/  ULDC.64 UR10, c[0x0][0x118] ;  /* 0x00004600000a7ab9 */ /* 0x000fe20000000a00 */
[----:B------:R-:W-:Y:S02]  /*0070*/  ISETP.NE.U32.AND P2, PT, RZ, c[0x0][0x1c0], PT ;  /* 0x00007000ff007a0c */ /* 0x000fe40003f45070 */
[----:B------:R-:W-:Y:S02]  /*0080*/  ISETP.NE.AND.EX P0, PT, RZ, c[0x0][0x25c], PT, P0 ;  /* 0x00009700ff007a0c */ /* 0x000fe40003f05300 */
[----:B------:R-:W-:-:S02]  /*0090*/  ISETP.NE.AND.EX P1, PT, RZ, c[0x0][0x254], PT, P1 ;  /* 0x00009500ff007a0c */ /* 0x000fc40003f25310 */
[----:B------:R-:W-:Y:S01]  /*00a0*/  IADD3 R1, R1, -0x38, RZ ;  /* 0xffffffc801017810 */ /* 0x000fe20007ffe0ff */
        /* <DEDUP_REMOVED lines=8> */
[----:B------:R-:W-:Y:S02]  /*0130*/  IMAD.MOV R0, RZ, RZ, -R16 ;  /* 0x000000ffff007224 */ /* 0x000fe400078e0a10 */
[----:B------:R-:W-:Y:S02]  /*0140*/  @P0 IMAD.MOV.U32 R2, RZ, RZ, 0x4 ;  /* 0x00000004ff020424 */ /* 0x000fe400078e00ff */
        /* <DEDUP_REMOVED lines=8> */
[C---:B------:R-:W-:Y:S01]  /*01d0*/  @P0 IMAD.WIDE R2, R16.reuse, R2, c[0x0][0x258] ;  /* 0x0000960010020625 */ /* 0x040fe200078e0202 */
[----:B------:R-:W1:Y:S03]  /*01e0*/  S2R R18, SR_CTAID.X ;  /* 0x0000000000127919 */ /* 0x000e660000002500 */
[----:B------:R-:W-:Y:S01]  /*01f0*/  @P1 IMAD.WIDE R4, R16, R0, c[0x0][0x250] ;  /* 0x0000940010041625 */ /* 0x000fe200078e0200 */
[----:B------:R2:W-:Y:S04]  /*0200*/  STL [R1+0x2c], R16 ;  /* 0x00002c1001007387 */ /* 0x0005e80000100800 */
[----:B------:R-:W3:Y:S04]  /*0210*/  @P1 LDG.E R12, [R4.64] ;  /* 0x0000000a040c1981 */ /* 0x000ee8000c1e1900 */
[----:B------:R-:W3:Y:S01]  /*0220*/  @P0 LDG.E R3, [R2.64] ;  /* 0x0000000a02030981 */ /* 0x000ee2000c1e1900 */
[----:B------:R-:W-:Y:S01]  /*0230*/  @!P0 ISETP.NE.U32.AND P2, PT, RZ, c[0x0][0x268], PT ;  /* 0x00009a00ff008a0c */ /* 0x000fe20003f45070 */
[----:B------:R-:W-:-:S03]  /*0240*/  IMAD.MOV R0, RZ, RZ, -R16 ;  /* 0x000000ffff007224 */ /* 0x000fc600078e0a10 */
[----:B------:R-:W-:Y:S01]  /*0250*/  @!P0 ISETP.NE.AND.EX P2, PT, RZ, c[0x0][0x26c], PT, P2 ;  /* 0x00009b00ff008a0c */ /* 0x000fe20003f45320 */
[----:B------:R-:W-:Y:S02]  /*0260*/  IMAD R20, R0, c[0x0][0x1c0], R20 ;  /* 0x0000700000147a24 */ /* 0x000fe400078e0214 */
[----:B-1----:R-:W-:-:S05]  /*0270*/  IMAD.SHL.U32 R169, R18, 0x40, RZ ;  /* 0x0000004012a97824 */ /* 0x002fca00078e00ff */
[----:B------:R-:W-:Y:S02]  /*0280*/  ISETP.GE.AND P1, PT, R169, c[0x0][0x214], PT ;  /* 0x00008500a9007a0c */ /* 0x000fe40003f26270 */
[----:B------:R-:W-:Y:S01]  /*0290*/  @!P0 SEL R2, RZ, c[0x0][0x21c], !P2 ;  /* 0x00008700ff028a07 */ /* 0x000fe20005000000 */
[----:B---3--:R-:W-:-:S03]  /*02a0*/  @P0 IMAD.IADD R128, R3, 0x1, -R12 ;  /* 0x0000000103800824 */ /* 0x008fc600078e0a0c */
[----:B------:R-:W-:-:S07]  /*02b0*/  @!P0 IADD3 R128, R2, c[0x0][0x218], -R12 ;  /* 0x0000860002808a10 */ /* 0x000fce0007ffe80c */
[----:B------:R-:W-:Y:S05]  /*02c0*/  @P1 EXIT ;  /* 0x000000000000194d */ /* 0x000fea0003800000 */
[----:B--2---:R-:W-:Y:S01]  /*02d0*/  IABS R6, c[0x0][0x10] ;  /* 0x0000040000067a13 */ /* 0x004fe20000000000 */
[----:B------:R-:W-:Y:S01]  /*02e0*/  IMAD.MOV.U32 R0, RZ, RZ, c[0x0][0x218] ;  /* 0x00008600ff007624 */ /* 0x000fe200078e00ff */
[----:B------:R-:W1:Y:S02]  /*02f0*/  S2R R168, SR_TID.X ;  /* 0x0000000000a87919 */ /* 0x000e640000002100 */
[----:B------:R-:W2:Y:S02]  /*0300*/  I2F.RP R2, R6 ;  /* 0x0000000600027306 */ /* 0x000ea40000209400 */
[----:B------:R-:W-:-:S06]  /*0310*/  IADD3 R0, R0, 0xff, RZ ;  /* 0x000000ff00007810 */ /* 0x000fcc0007ffe0ff */
[----:B--2---:R-:W2:Y:S02]  /*0320*/  MUFU.RCP R2, R2 ;  /* 0x0000000200027308 */ /* 0x004ea40000001000 */
[----:B--2---:R-:W-:-:S06]  /*0330*/  IADD3 R2, R2, 0xffffffe, RZ ;  /* 0x0ffffffe02027810 */ /* 0x004fcc0007ffe0ff */
[----:B------:R2:W3:Y:S02]  /*0340*/  F2I.FTZ.U32.TRUNC.NTZ R3, R2 ;  /* 0x0000000200037305 */ /* 0x0004e4000021f000 */
[----:B--2---:R-:W-:-:S04]  /*0350*/  SHF.R.S32.HI R2, RZ, 0x1f, R0 ;  /* 0x0000001fff027819 */ /* 0x004fc80000011400 */
[----:B------:R-:W-:Y:S01]  /*0360*/  LEA.HI R0, R2, R0, RZ, 0x8 ;  /* 0x0000000002007211 */ /* 0x000fe200078f40ff */
[----:B---3--:R-:W-:-:S03]  /*0370*/  IMAD.MOV R2, RZ, RZ, -R3 ;  /* 0x000000ffff027224 */ /* 0x008fc600078e0a03 */
[----:B------:R-:W-:-:S04]  /*0380*/  LEA.HI.SX32 R0, R0, c[0x0][0x10], 0x18 ;  /* 0x0000040000007a11 */ /* 0x000fc800078fc2ff */
[----:B------:R-:W-:Y:S01]  /*0390*/  IADD3 R4, R0, -0x1, RZ ;  /* 0xffffffff00047810 */ /* 0x000fe20007ffe0ff */
[----:B------:R-:W-:Y:S02]  /*03a0*/  IMAD R0, R2, R6, RZ ;  /* 0x0000000602007224 */ /* 0x000fe400078e02ff */
[----:B------:R-:W-:Y:S01]  /*03b0*/  IMAD.MOV.U32 R2, RZ, RZ, RZ ;  /* 0x000000ffff027224 */ /* 0x000fe200078e00ff */
[----:B------:R-:W-:-:S03]  /*03c0*/  IABS R5, R4 ;  /* 0x0000000400057213 */ /* 0x000fc60000000000 */
[----:B------:R-:W-:-:S04]  /*03d0*/  IMAD.HI.U32 R0, R3, R0, R2 ;  /* 0x0000000003007227 */ /* 0x000fc800078e0002 */
[----:B------:R-:W-:-:S04]  /*03e0*/  IMAD.MOV.U32 R2, RZ, RZ, R5 ;  /* 0x000000ffff027224 */ /* 0x000fc800078e0005 */
[----:B------:R-:W-:-:S04]  /*03f0*/  IMAD.HI.U32 R0, R0, R2, RZ ;  /* 0x0000000200007227 */ /* 0x000fc800078e00ff */
[----:B------:R-:W-:-:S04]  /*0400*/  IMAD.MOV R3, RZ, RZ, -R0 ;  /* 0x000000ffff037224 */ /* 0x000fc800078e0a00 */
[----:B------:R-:W-:Y:S01]  /*0410*/  IMAD R2, R6, R3, R2 ;  /* 0x0000000306027224 */ /* 0x000fe200078e0202 */
[----:B------:R-:W-:-:S04]  /*0420*/  IADD3 R3, R169, 0x13f, RZ ;  /* 0x0000013fa9037810 */ /* 0x000fc80007ffe0ff */
[----:B------:R-:W-:Y:S02]  /*0430*/  ISETP.GT.U32.AND P1, PT, R6, R2, PT ;  /* 0x000000020600720c */ /* 0x000fe40003f24070 */
[----:B------:R-:W-:-:S04]  /*0440*/  IADD3 R3, R128, -c[0x0][0x214], R3 ;  /* 0x8000850080037a10 */ /* 0x000fc80007ffe003 */
[----:B------:R-:W-:-:S04]  /*0450*/  IADD3 R5, R3, c[0x0][0x2e8], RZ ;  /* 0x0000ba0003057a10 */ /* 0x000fc80007ffe0ff */
[----:B------:R-:W-:-:S03]  /*0460*/  SHF.R.S32.HI R3, RZ, 0x1f, R5 ;  /* 0x0000001fff037819 */ /* 0x000fc60000011405 */
[----:B------:R-:W-:Y:S01]  /*0470*/  @!P1 IMAD.IADD R2, R2, 0x1, -R6 ;  /* 0x0000000102029824 */ /* 0x000fe200078e0a06 */
[----:B------:R-:W-:Y:S02]  /*0480*/  @!P1 IADD3 R0, R0, 0x1, RZ ;  /* 0x0000000100009810 */ /* 0x000fe40007ffe0ff */
[----:B------:R-:W-:Y:S02]  /*0490*/  ISETP.NE.AND P1, PT, RZ, c[0x0][0x10], PT ;  /* 0x00000400ff007a0c */ /* 0x000fe40003f25270 */
[----:B------:R-:W-:Y:S02]  /*04a0*/  ISETP.GE.U32.AND P2, PT, R2, R6, PT ;  /* 0x000000060200720c */ /* 0x000fe40003f46070 */
[----:B------:R-:W2:Y:S01]  /*04b0*/  S2R R6, SR_CTAID.Y ;  /* 0x0000000000067919 */ /* 0x000ea20000002600 */
[----:B------:R-:W-:Y:S02]  /*04c0*/  LOP3.LUT R2, R4, c[0x0][0x10], RZ, 0x3c, !PT ;  /* 0x0000040004027a12 */ /* 0x000fe400078e3cff */
[----:B------:R-:W-:-:S02]  /*04d0*/  LEA.HI R3, R3, R5, RZ, 0x8 ;  /* 0x0000000503037211 */ /* 0x000fc400078f40ff */
[----:B------:R-:W-:Y:S02]  /*04e0*/  ISETP.GE.AND P0, PT, R2, RZ, PT ;  /* 0x000000ff0200720c */ /* 0x000fe40003f06270 */
[----:B------:R-:W-:Y:S02]  /*04f0*/  IADD3 R2, R128, 0xff, RZ ;  /* 0x000000ff80027810 */ /* 0x000fe40007ffe0ff */
[----:B------:R-:W-:Y:S02]  /*0500*/  SHF.R.S32.HI R3, RZ, 0x8, R3 ;  /* 0x00000008ff037819 */ /* 0x000fe40000011403 */
[----:B------:R-:W-:Y:S02]  /*0510*/  @P2 IADD3 R0, R0, 0x1, RZ ;  /* 0x0000000100002810 */ /* 0x000fe40007ffe0ff */
[----:B------:R-:W-:-:S04]  /*0520*/  SHF.R.S32.HI R4, RZ, 0x1f, R2 ;  /* 0x0000001fff047819 */ /* 0x000fc80000011402 */
[----:B------:R-:W-:Y:S01]  /*0530*/  LEA.HI R2, R4, R2, RZ, 0x8 ;  /* 0x0000000204027211 */ /* 0x000fe200078f40ff */
[----:B------:R-:W-:Y:S01]  /*0540*/  @!P0 IMAD.MOV R0, RZ, RZ, -R0 ;  /* 0x000000ffff008224 */ /* 0x000fe200078e0a00 */
[----:B------:R-:W-:Y:S02]  /*0550*/  @!P1 LOP3.LUT R0, RZ, c[0x0][0x10], RZ, 0x33, !PT ;  /* 0x00000400ff009a12 */ /* 0x000fe400078e33ff */
[----:B------:R-:W-:-:S03]  /*0560*/  SHF.R.S32.HI R2, RZ, 0x8, R2 ;  /* 0x00000008ff027819 */ /* 0x000fc60000011402 */
[----:B--2---:R-:W-:-:S04]  /*0570*/  IMAD R252, R0, R6, RZ ;  /* 0x0000000600fc7224 */ /* 0x004fc800078e02ff */
[----:B------:R-:W-:Y:S01]  /*0580*/  IMAD.IADD R0, R0, 0x1, R252 ;  /* 0x0000000100007824 */ /* 0x000fe200078e02fc */
[----:B------:R2:W-:Y:S04]  /*0590*/  STL [R1+0x28], R252 ;  /* 0x000028fc01007387 */ /* 0x0005e80000100800 */
[----:B------:R-:W-:-:S04]  /*05a0*/  IMNMX R0, R2, R0, PT ;  /* 0x0000000002007217 */ /* 0x000fc80003800200 */
[----:B------:R-:W-:-:S04]  /*05b0*/  IMNMX R207, R0, R3, PT ;  /* 0x0000000300cf7217 */ /* 0x000fc80003800200 */
[----:B------:R-:W-:-:S13]  /*05c0*/  ISETP.GE.AND P0, PT, R252, R207, PT ;  /* 0x000000cffc00720c */ /* 0x000fda0003f06270 */
[----:B------:R-:W-:Y:S05]  /*05d0*/  @!P0 BRA `(.L_x_2205) ;  /* 0x0000040000008947 */ /* 0x000fea0003800000 */
[----:B-12---:R-:W-:Y:S01]  /*05e0*/  SHF.R.S32.HI R4, RZ, 0x1f, R168 ;  /* 0x0000001fff047819 */ /* 0x006fe200000114a8 */
[----:B------:R-:W-:Y:S01]  /*05f0*/  IMAD R0, R6, c[0x0][0x210], R16 ;  /* 0x0000840006007a24 */ /* 0x000fe200078e0210 */
[----:B------:R-:W-:Y:S02]  /*0600*/  LOP3.LUT P6, RZ, R168, 0xf, RZ, 0xc0, !PT ;  /* 0x0000000fa8ff7812 */ /* 0x000fe400078cc0ff */
[----:B------:R-:W-:Y:S01]  /*0610*/  LEA.HI R4, R4, R168, RZ, 0x4 ;  /* 0x000000a804047211 */ /* 0x000fe200078f20ff */
[----:B------:R-:W-:Y:S01]  /*0620*/  IMAD R0, R0, c[0x0][0x1c0], R20 ;  /* 0x0000700000007a24 */ /* 0x000fe200078e0214 */
[----:B------:R-:W-:Y:S02]  /*0630*/  IADD3 R10, -R169, c[0x0][0x214], RZ ;  /* 0x00008500a90a7a10 */ /* 0x000fe40007ffe1ff */
[----:B------:R-:W-:Y:S01]  /*0640*/  LOP3.LUT R2, R4, 0x3ffffff0, RZ, 0xc0, !PT ;  /* 0x3ffffff004027812 */ /* 0x000fe200078ec0ff */
[----:B------:R-:W-:Y:S01]  /*0650*/  IMAD R7, R0, c[0x0][0x214], R169 ;  /* 0x0000850000077a24 */ /* 0x000fe200078e02a9 */
[----:B------:R-:W-:-:S03]  /*0660*/  SHF.R.S32.HI R0, RZ, 0x4, R4 ;  /* 0x00000004ff007819 */ /* 0x000fc60000011404 */
[----:B------:R-:W-:Y:S01]  /*0670*/  IMAD.IADD R2, R168, 0x1, -R2 ;  /* 0x00000001a8027824 */ /* 0x000fe200078e0a02 */
[C---:B------:R-:W-:Y:S01]  /*0680*/  IADD3 R6, R0.reuse, 0x8, RZ ;  /* 0x0000000800067810 */ /* 0x040fe20007ffe0ff */
[----:B------:R-:W-:Y:S01]  /*0690*/  IMAD R5, R7, c[0x0][0x22c], RZ ;  /* 0x00008b0007057a24 */ /* 0x000fe200078e02ff */
[----:B------:R-:W-:Y:S01]  /*06a0*/  IADD3 R4, R0, 0x10, RZ ;  /* 0x0000001000047810 */ /* 0x000fe20007ffe0ff */
[----:B------:R-:W-:Y:S01]  /*06b0*/  IMAD.SHL.U32 R2, R2, 0x4, RZ ;  /* 0x0000000402027824 */ /* 0x000fe200078e00ff */
[-C--:B------:R-:W-:Y:S02]  /*06c0*/  ISETP.GE.OR P5, PT, R0, R10.reuse, P6 ;  /* 0x0000000a0000720c */ /* 0x080fe400037a6670 */
[-C--:B------:R-:W-:Y:S02]  /*06d0*/  ISETP.GE.OR P4, PT, R6, R10.reuse, P6 ;  /* 0x0000000a0600720c */ /* 0x080fe40003786670 */
[----:B------:R-:W-:Y:S02]  /*06e0*/  SHF.R.S32.HI R3, RZ, 0x1f, R2 ;  /* 0x0000001fff037819 */ /* 0x000fe40000011402 */
[----:B------:R-:W-:-:S02]  /*06f0*/  ISETP.GE.OR P3, PT, R4, R10, P6 ;  /* 0x0000000a0400720c */ /* 0x000fc40003766670 */
[----:B------:R-:W-:Y:S01]  /*0700*/  SHF.R.S32.HI R6, RZ, 0x1f, R7 ;  /* 0x0000001fff067819 */ /* 0x000fe20000011407 */
[C---:B------:R-:W-:Y:S01]  /*0710*/  IMAD.WIDE R2, R0.reuse, 0x40, R2 ;  /* 0x0000004000027825 */ /* 0x040fe200078e0202 */
[C---:B------:R-:W-:Y:S02]  /*0720*/  IADD3 R9, R0.reuse, 0x18, RZ ;  /* 0x0000001800097810 */ /* 0x040fe40007ffe0ff */
[----:B------:R-:W-:Y:S02]  /*0730*/  IADD3 R8, R0, 0x20, RZ ;  /* 0x0000002000087810 */ /* 0x000fe40007ffe0ff */
[----:B------:R-:W-:Y:S02]  /*0740*/  IADD3 R2, P0, R5, R2, RZ ;  /* 0x0000000205027210 */ /* 0x000fe40007f1e0ff */
[----:B------:R-:W-:Y:S02]  /*0750*/  ISETP.GE.OR P2, PT, R9, R10, P6 ;  /* 0x0000000a0900720c */ /* 0x000fe40003746670 */
[----:B------:R-:W-:-:S02]  /*0760*/  LEA.HI.X.SX32 R5, R5, R3, 0x1, P0 ;  /* 0x0000000305057211 */ /* 0x000fc400000f0eff */
[C---:B------:R-:W-:Y:S02]  /*0770*/  LEA R4, P1, R2.reuse, c[0x0][0x1d8], 0x2 ;  /* 0x0000760002047a11 */ /* 0x040fe400078210ff */
[----:B------:R-:W-:Y:S02]  /*0780*/  IADD3 R3, P0, R7, R0, RZ ;  /* 0x0000000007037210 */ /* 0x000fe40007f1e0ff */
[----:B------:R-:W-:Y:S02]  /*0790*/  LEA.HI.X R5, R2, c[0x0][0x1dc], R5, 0x2, P1 ;  /* 0x0000770002057a11 */ /* 0x000fe400008f1405 */
[C---:B------:R-:W-:Y:S02]  /*07a0*/  LEA.HI.X.SX32 R6, R0.reuse, R6, 0x1, P0 ;  /* 0x0000000600067211 */ /* 0x040fe400000f0eff */
[----:B------:R-:W-:Y:S01]  /*07b0*/  LEA R2, P0, R3, c[0x0][0x208], 0x2 ;  /* 0x0000820003027a11 */ /* 0x000fe200078010ff */
[----:B------:R-:W-:Y:S01]  /*07c0*/  STG.E.128 [R4.64], RZ ;  /* 0x000000ff04007986 */ /* 0x000fe2000c101d0a */
[----:B------:R-:W-:-:S02]  /*07d0*/  IADD3 R7, R0, 0x28, RZ ;  /* 0x0000002800077810 */ /* 0x000fc40007ffe0ff */
[----:B------:R-:W-:Y:S01]  /*07e0*/  LEA.HI.X R3, R3, c[0x0][0x20c], R6, 0x2, P0 ;  /* 0x0000830003037a11 */ /* 0x000fe200000f1406 */
[----:B------:R-:W-:Y:S01]  /*07f0*/  @!P5 IMAD.MOV.U32 R6, RZ, RZ, -0x800000 ;  /* 0xff800000ff06d424 */ /* 0x000fe200078e00ff */
[-C--:B------:R-:W-:Y:S01]  /*0800*/  ISETP.GE.OR P0, PT, R7, R10.reuse, P6 ;  /* 0x0000000a0700720c */ /* 0x080fe20003706670 */
[----:B------:R-:W-:Y:S01]  /*0810*/  STG.E.128 [R4.64+0x800], RZ ;  /* 0x000800ff04007986 */ /* 0x000fe2000c101d0a */
[----:B------:R-:W-:Y:S02]  /*0820*/  IADD3 R7, R0, 0x30, RZ ;  /* 0x0000003000077810 */ /* 0x000fe40007ffe0ff */
[-C--:B------:R-:W-:Y:S01]  /*0830*/  ISETP.GE.OR P1, PT, R8, R10.reuse, P6 ;  /* 0x0000000a0800720c */ /* 0x080fe20003726670 */
[----:B------:R-:W-:Y:S01]  /*0840*/  STG.E.128 [R4.64+0x1000], RZ ;  /* 0x001000ff04007986 */ /* 0x000fe2000c101d0a */
[----:B------:R-:W-:Y:S01]  /*0850*/  IADD3 R0, R0, 0x38, RZ ;  /* 0x0000003800007810 */ /* 0x000fe20007ffe0ff */
[----:B------:R-:W-:Y:S02]  /*0860*/  @!P3 IMAD.MOV.U32 R8, RZ, RZ, -0x800000 ;  /* 0xff800000ff08b424 */ /* 0x000fe400078e00ff */
[----:B------:R-:W-:Y:S04]  /*0870*/  STG.E.128 [R4.64+0x1800], RZ ;  /* 0x001800ff04007986 */ /* 0x000fe8000c101d0a */
[----:B------:R-:W-:Y:S04]  /*0880*/  STG.E.128 [R4.64+0x2000], RZ ;  /* 0x002000ff04007986 */ /* 0x000fe8000c101d0a */
[----:B------:R-:W-:Y:S04]  /*0890*/  STG.E.128 [R4.64+0x2800], RZ ;  /* 0x002800ff04007986 */ /* 0x000fe8000c101d0a */
[----:B------:R-:W-:Y:S04]  /*08a0*/  STG.E.128 [R4.64+0x3000], RZ ;  /* 0x003000ff04007986 */ /* 0x000fe8000c101d0a */
[----:B------:R1:W-:Y:S04]  /*08b0*/  STG.E.128 [R4.64+0x3800], RZ ;  /* 0x003800ff04007986 */ /* 0x0003e8000c101d0a */
[----:B------:R2:W-:Y:S01]  /*08c0*/  @!P5 STG.E [R2.64], R6 ;  /* 0x000000060200d986 */ /* 0x0005e2000c10190a */
[-C--:B------:R-:W-:Y:S01]  /*08d0*/  ISETP.GE.OR P5, PT, R7, R10.reuse, P6 ;  /* 0x0000000a0700720c */ /* 0x080fe200037a6670 */
[----:B------:R-:W-:Y:S01]  /*08e0*/  @!P2 IMAD.MOV.U32 R7, RZ, RZ, -0x800000 ;  /* 0xff800000ff07a424 */ /* 0x000fe200078e00ff */
[----:B------:R-:W-:Y:S01]  /*08f0*/  ISETP.GE.OR P6, PT, R0, R10, P6 ;  /* 0x0000000a0000720c */ /* 0x000fe200037c6670 */
[----:B------:R-:W-:Y:S04]  /*0900*/  @!P3 STG.E [R2.64+0x40], R8 ;  /* 0x000040080200b986 */ /* 0x000fe8000c10190a */
[----:B------:R-:W-:Y:S01]  /*0910*/  @!P2 STG.E [R2.64+0x60], R7 ;  /* 0x000060070200a986 */ /* 0x000fe2000c10190a */
[----:B-1----:R-:W-:-:S02]  /*0920*/  @!P4 IMAD.MOV.U32 R4, RZ, RZ, -0x800000 ;  /* 0xff800000ff04c424 */ /* 0x002fc400078e00ff */
[----:B------:R-:W-:-:S03]  /*0930*/  @!P0 IMAD.MOV.U32 R5, RZ, RZ, -0x800000 ;  /* 0xff800000ff058424 */ /* 0x000fc600078e00ff */
[----:B------:R1:W-:Y:S01]  /*0940*/  @!P4 STG.E [R2.64+0x20], R4 ;  /* 0x000020040200c986 */ /* 0x0003e2000c10190a */
[----:B--2---:R-:W-:-:S03]  /*0950*/  @!P1 IMAD.MOV.U32 R6, RZ, RZ, -0x800000 ;  /* 0xff800000ff069424 */ /* 0x004fc600078e00ff */
[----:B------:R2:W-:Y:S04]  /*0960*/  @!P0 STG.E [R2.64+0xa0], R5 ;  /* 0x0000a00502008986 */ /* 0x0005e8000c10190a */
[----:B------:R2:W-:Y:S01]  /*0970*/  @!P1 STG.E [R2.64+0x80], R6 ;  /* 0x0000800602009986 */ /* 0x0005e2000c10190a */
[----:B-1----:R-:W-:-:S05]  /*0980*/  @!P5 IMAD.MOV.U32 R4, RZ, RZ, -0x800000 ;  /* 0xff800000ff04d424 */ /* 0x002fca00078e00ff */
[----:B------:R2:W-:Y:S01]  /*0990*/  @!P5 STG.E [R2.64+0xc0], R4 ;  /* 0x0000c0040200d986 */ /* 0x0005e2000c10190a */
[----:B------:R-:W-:Y:S05]  /*09a0*/  @P6 EXIT ;  /* 0x000000000000694d */ /* 0x000fea0003800000 */
[----:B------:R-:W-:-:S05]  /*09b0*/  MOV R0, 0xff800000 ;  /* 0xff80000000007802 */ /* 0x000fca0000000f00 */
[----:B------:R-:W-:Y:S01]  /*09c0*/  STG.E [R2.64+0xe0], R0 ;  /* 0x0000e00002007986 */ /* 0x000fe2000c10190a */
[----:B------:R-:W-:Y:S05]  /*09d0*/  EXIT ;  /* 0x000000000000794d */ /* 0x000fea0003800000 */
.L_x_2205:
        /* <DEDUP_REMOVED lines=8> */
[----:B------:R-:W-:Y:S01]  /*0a60*/  PLOP3.LUT P6, PT, PT, PT, PT, 0x80, 0x0 ;  /* 0x000000000000781c */ /* 0x000fe20003fcf070 */
[----:B------:R-:W-:Y:S01]  /*0a70*/  IMAD.MOV.U32 R0, RZ, RZ, RZ ;  /* 0x000000ffff007224 */ /* 0x000fe200078e00ff */
        /* <DEDUP_REMOVED lines=9> */
[----:B------:R-:W-:-:S04]  /*0b10*/  LEA.HI.X R0, R2, c[0x0][0x2c4], R0, 0x2, P0 ;  /* 0x0000b10002007a11 */ /* 0x000fc800000f1400 */
.L_x_2206:
[----:B------:R-:W-:Y:S01]  /*0b20*/  MOV R6, R4 ;  /* 0x0000000400067202 */ /* 0x000fe20000000f00 */
[----:B------:R-:W-:Y:S01]  /*0b30*/  IMAD.MOV.U32 R7, RZ, RZ, R0 ;  /* 0x000000ffff077224 */ /* 0x000fe200078e0000 */
[----:B-1----:R-:W-:-:S04]  /*0b40*/  IABS R2, c[0x0][0x2d0] ;  /* 0x0000b40000027a13 */ /* 0x002fc80000000000 */
        /* <DEDUP_REMOVED lines=29> */
[----:B-1----:R1:W2:Y:S01]  /*0d20*/  LDG.E R6, [R2.64] ;  /* 0x0000000a02067981 */ /* 0x0022a2000c1e1900 */
        /* <DEDUP_REMOVED lines=29> */
[--C-:B------:R-:W-:Y:S01]  /*0f00*/  SHF.R.S32.HI R13, RZ, 0x1f, R0.reuse ;  /* 0x0000001fff0d7819 */ /* 0x100fe20000011400 */
[----:B------:R-:W-:Y:S01]  /*0f10*/  IMAD.MOV.U32 R10, RZ, RZ, R0 ;  /* 0x000000ffff0a7224 */ /* 0x000fe200078e0000 */
[----:B--2---:R-:W-:Y:S01]  /*0f20*/  SHF.R.S32.HI R5, RZ, 0x1f, R6 ;  /* 0x0000001fff057819 */ /* 0x004fe20000011406 */
[----:B------:R-:W-:-:S04]  /*0f30*/  IMAD.WIDE.U32 R8, R6, c[0x0][0x180], RZ ;  /* 0x0000600006087a25 */ /* 0x000fc800078e00ff */
[C---:B------:R-:W-:Y:S02]  /*0f40*/  IMAD R2, R5.reuse, c[0x0][0x180], RZ ;  /* 0x0000600005027a24 */ /* 0x040fe400078e02ff */
[----:B------:R-:W-:Y:S02]  /*0f50*/  IMAD R5, R5, c[0x0][0x188], RZ ;  /* 0x0000620005057a24 */ /* 0x000fe400078e02ff */
[C---:B------:R-:W-:Y:S02]  /*0f60*/  IMAD R2, R6.reuse, c[0x0][0x184], R2 ;  /* 0x0000610006027a24 */ /* 0x040fe400078e0202 */
[C---:B------:R-:W-:Y:S02]  /*0f70*/  IMAD R5, R6.reuse, c[0x0][0x18c], R5 ;  /* 0x0000630006057a24 */ /* 0x040fe400078e0205 */
[----:B------:R-:W-:Y:S01]  /*0f80*/  IMAD.WIDE.U32 R6, R6, c[0x0][0x188], RZ ;  /* 0x0000620006067a25 */ /* 0x000fe200078e00ff */
[----:B------:R-:W-:-:S03]  /*0f90*/  IADD3 R3, R9, R2, RZ ;  /* 0x0000000209037210 */ /* 0x000fc60007ffe0ff */
[----:B------:R-:W-:Y:S01]  /*0fa0*/  IMAD.MOV.U32 R2, RZ, RZ, R8 ;  /* 0x000000ffff027224 */ /* 0x000fe200078e0008 */
[----:B-----5:R-:W-:Y:S01]  /*0fb0*/  IADD3 R11, R7, R5, RZ ;  /* 0x00000005070b7210 */ /* 0x020fe20007ffe0ff */
[----:B------:R-:W-:Y:S02]  /*0fc0*/  IMAD.MOV.U32 R8, RZ, RZ, R6 ;  /* 0x000000ffff087224 */ /* 0x000fe400078e0006 */
[----:B------:R-:W-:-:S05]  /*0fd0*/  IMAD.WIDE.U32 R2, R15, c[0x0][0x198], R2 ;  /* 0x000066000f027a25 */ /* 0x000fca00078e0002 */
[----:B------:R-:W-:Y:S01]  /*0fe0*/  IADD3 R3, R3, R4, RZ ;  /* 0x0000000403037210 */ /* 0x000fe20007ffe0ff */
[----:B------:R-:W-:-:S04]  /*0ff0*/  IMAD R4, R13, c[0x0][0x1b0], RZ ;  /* 0x00006c000d047a24 */ /* 0x000fc800078e02ff */
[----:B------:R-:W-:-:S04]  /*1000*/  IMAD.WIDE.U32 R2, R0, c[0x0][0x1b0], R2 ;  /* 0x00006c0000027a25 */ /* 0x000fc800078e0002 */
[----:B------:R-:W-:Y:S01]  /*1010*/  IMAD R4, R0, c[0x0][0x1b4], R4 ;  /* 0x00006d0000047a24 */ /* 0x000fe200078e0204 */
[----:B------:R-:W-:-:S03]  /*1020*/  MOV R12, R2 ;  /* 0x00000002000c7202 */ /* 0x000fc60000000f00 */
[----:B------:R-:W-:Y:S01]  /*1030*/  IMAD.IADD R9, R3, 0x1, R4 ;  /* 0x0000000103097824 */ /* 0x000fe200078e0204 */
[----:B------:R-:W-:Y:S05]  /*1040*/  BRA `(.L_x_2208) ;  /* 0x0000039000007947 */ /* 0x000fea0003800000 */
.L_x_2207:
[----:B------:R-:W-:Y:S02]  /*1050*/  IABS R5, c[0x0][0x1c8] ;  /* 0x0000720000057a13 */ /* 0x000fe40000000000 */
[----:B------:R-:W-:Y:S02]  /*1060*/  IABS R4, R20 ;  /* 0x0000001400047213 */ /* 0x000fe40000000000 */
[----:B------:R-:W2:Y:S01]  /*1070*/  I2F.RP R2, R5 ;  /* 0x0000000500027306 */ /* 0x000ea20000209400 */
[----:B------:R-:W-:Y:S02]  /*1080*/  LEA R15, R207, 0xffffff00, 0x8 ;  /* 0xffffff00cf0f7811 */ /* 0x000fe400078e40ff */
[----:B-----5:R-:W-:Y:S02]  /*1090*/  SHF.R.S32.HI R10, RZ, 0x1f, R11 ;  /* 0x0000001fff0a7819 */ /* 0x020fe4000001140b */
        /* <DEDUP_REMOVED lines=30> */
[----:B------:R-:W-:Y:S01]  /*1280*/  IADD3 R3, R9, R2, RZ ;  /* 0x0000000209037210 */ /* 0x000fe20007ffe0ff */
[C---:B------:R-:W-:Y:S01]  /*1290*/  IMAD R12, R11.reuse, c[0x0][0x184], R6 ;  /* 0x000061000b0c7a24 */ /* 0x040fe200078e0206 */
[----:B------:R-:W-:Y:S01]  /*12a0*/  MOV R2, R8 ;  /* 0x0000000800027202 */ /* 0x000fe20000000f00 */
[----:B------:R-:W-:Y:S02]  /*12b0*/  IMAD R6, R10, c[0x0][0x188], RZ ;  /* 0x000062000a067a24 */ /* 0x000fe400078e02ff */
[----:B------:R-:W-:Y:S01]  /*12c0*/  @!P1 IMAD.MOV R0, RZ, RZ, -R0 ;  /* 0x000000ffff009224 */ /* 0x000fe200078e0a00 */
[----:B------:R-:W-:Y:S01]  /*12d0*/  @!P0 LOP3.LUT R0, RZ, c[0x0][0x1c8], RZ, 0x33, !PT ;  /* 0x00007200ff008a12 */ /* 0x000fe200078e33ff */
[----:B------:R-:W-:-:S03]  /*12e0*/  IMAD.WIDE.U32 R8, R11, c[0x0][0x180], R2 ;  /* 0x000060000b087a25 */ /* 0x000fc600078e0002 */
[----:B------:R-:W-:Y:S01]  /*12f0*/  SHF.R.S32.HI R13, RZ, 0x1f, R0 ;  /* 0x0000001fff0d7819 */ /* 0x000fe20000011400 */
[----:B------:R-:W-:Y:S01]  /*1300*/  IMAD.IADD R3, R5, 0x1, R7 ;  /* 0x0000000105037824 */ /* 0x000fe200078e0207 */
[----:B------:R-:W-:Y:S01]  /*1310*/  IADD3 R5, R9, R12, RZ ;  /* 0x0000000c09057210 */ /* 0x000fe20007ffe0ff */
[----:B------:R-:W-:Y:S01]  /*1320*/  IMAD.MOV.U32 R2, RZ, RZ, R4 ;  /* 0x000000ffff027224 */ /* 0x000fe200078e0004 */
[----:B------:R-:W-:Y:S01]  /*1330*/  MOV R4, R8 ;  /* 0x0000000800047202 */ /* 0x000fe20000000f00 */
[----:B------:R-:W-:Y:S02]  /*1340*/  IMAD R9, R13, c[0x0][0x1b0], RZ ;  /* 0x00006c000d097a24 */ /* 0x000fe400078e02ff */
[C---:B------:R-:W-:Y:S02]  /*1350*/  IMAD R10, R11.reuse, c[0x0][0x18c], R6 ;  /* 0x000063000b0a7a24 */ /* 0x040fe400078e0206 */
[----:B------:R-:W-:-:S04]  /*1360*/  IMAD.WIDE.U32 R6, R11, c[0x0][0x188], R2 ;  /* 0x000062000b067a25 */ /* 0x000fc800078e0002 */
[----:B------:R-:W-:Y:S01]  /*1370*/  IMAD.WIDE.U32 R2, R0, c[0x0][0x1b0], R4 ;  /* 0x00006c0000027a25 */ /* 0x000fe200078e0004 */
[----:B------:R-:W-:-:S03]  /*1380*/  MOV R8, R6 ;  /* 0x0000000600087202 */ /* 0x000fc60000000f00 */
[----:B------:R-:W-:Y:S02]  /*1390*/  IMAD R4, R0, c[0x0][0x1b4], R9 ;  /* 0x00006d0000047a24 */ /* 0x000fe400078e0209 */
[----:B------:R-:W-:Y:S01]  /*13a0*/  IMAD.IADD R11, R7, 0x1, R10 ;  /* 0x00000001070b7824 */ /* 0x000fe200078e020a */
[----:B------:R-:W-:Y:S01]  /*13b0*/  MOV R10, R0 ;  /* 0x00000000000a7202 */ /* 0x000fe20000000f00 */
[----:B------:R-:W-:Y:S01]  /*13c0*/  IMAD.MOV.U32 R12, RZ, RZ, R2 ;  /* 0x000000ffff0c7224 */ /* 0x000fe200078e0002 */
[----:B------:R-:W-:Y:S02]  /*13d0*/  IADD3 R9, R3, R4, RZ ;  /* 0x0000000403097210 */ /* 0x000fe40007ffe0ff */
.L_x_2208:
[----:B------:R-:W-:Y:S01]  /*13e0*/  SHF.R.S32.HI R24, RZ, 0x1f, R168 ;  /* 0x0000001fff187819 */ /* 0x000fe200000114a8 */
[----:B------:R-:W-:Y:S01]  /*13f0*/  IMAD R14, R13, c[0x0][0x1b8], RZ ;  /* 0x00006e000d0e7a24 */ /* 0x000fe200078e02ff */
[----:B------:R-:W-:Y:S02]  /*1400*/  ULDC.64 UR4, c[0x0][0x198] ;  /* 0x0000660000047ab9 */ /* 0x000fe40000000a00 */
[CC--:B------:R-:W-:Y:S01]  /*1410*/  LEA.HI R23, R24.reuse, R168.reuse, RZ, 0x3 ;  /* 0x000000a818177211 */ /* 0x0c0fe200078f18ff */
[----:B------:R-:W-:Y:S01]  /*1420*/  USHF.L.U32 UR9, UR4, 0x5, URZ ;  /* 0x0000000504097899 */ /* 0x000fe2000800063f */
[CC--:B------:R-:W-:Y:S01]  /*1430*/  LEA.HI R22, R24.reuse, R168.reuse, RZ, 0x4 ;  /* 0x000000a818167211 */ /* 0x0c0fe200078f20ff */
[----:B------:R-:W-:Y:S01]  /*1440*/  UMOV UR8, 0x5 ;  /* 0x0000000500087882 */ /* 0x000fe20000000000 */
[----:B------:R-:W-:Y:S01]  /*1450*/  SHF.R.S32.HI R2, RZ, 0x3, R23 ;  /* 0x00000003ff027819 */ /* 0x000fe20000011417 */
[----:B------:R-:W-:Y:S01]  /*1460*/  USHF.L.U64.HI UR5, UR4, UR8, UR5 ;  /* 0x0000000804057299 */ /* 0x000fe20008010205 */
[----:B------:R-:W-:Y:S01]  /*1470*/  LOP3.LUT R3, R23, 0xfffffff8, RZ, 0xc0, !PT ;  /* 0xfffffff817037812 */ /* 0x000fe200078ec0ff */
[----:B------:R-:W-:Y:S01]  /*1480*/  ULDC.64 UR6, c[0x0][0x190] ;  /* 0x0000640000067ab9 */ /* 0x000fe20000000a00 */
[-C--:B------:R-:W-:Y:S01]  /*1490*/  LEA.HI R7, R24, R168.reuse, RZ, 0x6 ;  /* 0x000000a818077211 */ /* 0x080fe200078f30ff */
[----:B------:R-:W-:Y:S01]  /*14a0*/  IMAD.SHL.U32 R0, R2, 0x40, RZ ;  /* 0x0000004002007824 */ /* 0x000fe200078e00ff */
[----:B------:R-:W-:Y:S01]  /*14b0*/  USHF.L.U32 UR12, UR6, 0x5, URZ ;  /* 0x00000005060c7899 */ /* 0x000fe2000800063f */
[----:B------:R-:W-:Y:S01]  /*14c0*/  IMAD.IADD R44, R168, 0x1, -R3 ;  /* 0x00000001a82c7824 */ /* 0x000fe200078e0a03 */
[--C-:B------:R-:W-:Y:S01]  /*14d0*/  SHF.R.S32.HI R3, RZ, 0x1f, R2.reuse ;  /* 0x0000001fff037819 */ /* 0x100fe20000011402 */
[----:B------:R-:W-:Y:S01]  /*14e0*/  IMAD.SHL.U32 R7, R7, 0x8, RZ ;  /* 0x0000000807077824 */ /* 0x000fe200078e00ff */
[----:B------:R-:W-:Y:S01]  /*14f0*/  LOP3.LUT R0, R0, 0x1c0, RZ, 0xc0, !PT ;  /* 0x000001c000007812 */ /* 0x000fe200078ec0ff */
[----:B------:R-:W-:Y:S01]  /*1500*/  IMAD.SHL.U32 R4, R44, 0x8, RZ ;  /* 0x000000082c047824 */ /* 0x000fe200078e00ff */
[----:B------:R-:W-:Y:S01]  /*1510*/  USHF.L.U64.HI UR7, UR6, UR8, UR7 ;  /* 0x0000000806077299 */ /* 0x000fe20008010207 */
[----:B------:R-:W-:Y:S01]  /*1520*/  IMAD.WIDE R18, R18, 0x40, R2 ;  /* 0x0000004012127825 */ /* 0x000fe200078e0202 */
[----:B------:R-:W-:-:S02]  /*1530*/  LEA.HI R130, R24, R168, RZ, 0x5 ;  /* 0x000000a818827211 */ /* 0x000fc400078f28ff */
[----:B------:R-:W-:Y:S02]  /*1540*/  LOP3.LUT R5, R0, 0x38, R4, 0xf8, !PT ;  /* 0x0000003800057812 */ /* 0x000fe400078ef804 */
[----:B------:R-:W-:Y:S02]  /*1550*/  SHF.R.U32.HI R0, RZ, 0x3, R0 ;  /* 0x00000003ff007819 */ /* 0x000fe40000011600 */
[----:B------:R-:W-:Y:S02]  /*1560*/  IADD3 R12, P1, R4, R12, RZ ;  /* 0x0000000c040c7210 */ /* 0x000fe40007f3e0ff */
[----:B------:R-:W-:Y:S02]  /*1570*/  LOP3.LUT R6, R5, R0, RZ, 0x3c, !PT ;  /* 0x0000000005067212 */ /* 0x000fe400078e3cff */
[----:B------:R-:W-:Y:S02]  /*1580*/  LOP3.LUT R0, R22, 0xfffffff0, RZ, 0xc0, !PT ;  /* 0xfffffff016007812 */ /* 0x000fe400078ec0ff */
[----:B------:R-:W-:-:S02]  /*1590*/  SHF.R.S32.HI R5, RZ, 0x1f, R16 ;  /* 0x0000001fff057819 */ /* 0x000fc40000011410 */
[----:B------:R-:W-:Y:S01]  /*15a0*/  LOP3.LUT R237, R6, 0x7ffffe00, R7, 0xf8, !PT ;  /* 0x7ffffe0006ed7812 */ /* 0x000fe200078ef807 */
[----:B------:R-:W-:Y:S01]  /*15b0*/  IMAD.IADD R0, R168, 0x1, -R0 ;  /* 0x00000001a8007824 */ /* 0x000fe200078e0a00 */
[----:B------:R-:W-:Y:S01]  /*15c0*/  IADD3 R6, P0, R4, R8, RZ ;  /* 0x0000000804067210 */ /* 0x000fe20007f1e0ff */
[----:B------:R-:W-:Y:S01]  /*15d0*/  IMAD R7, R5, c[0x0][0x178], RZ ;  /* 0x00005e0005077a24 */ /* 0x000fe200078e02ff */
[----:B------:R-:W-:Y:S01]  /*15e0*/  SHF.R.S32.HI R5, RZ, 0x1f, R4 ;  /* 0x0000001fff057819 */ /* 0x000fe20000011404 */
[----:B------:R-:W-:Y:S01]  /*15f0*/  IMAD.SHL.U32 R237, R237, 0x2, RZ ;  /* 0x00000002eded7824 */ /* 0x000fe200078e00ff */
[----:B------:R-:W-:Y:S01]  /*1600*/  SHF.R.S32.HI R13, RZ, 0x1f, R0 ;  /* 0x0000001fff0d7819 */ /* 0x000fe20000011400 */
[C---:B------:R-:W-:Y:S01]  /*1610*/  IMAD R8, R16.reuse, c[0x0][0x17c], R7 ;  /* 0x00005f0010087a24 */ /* 0x040fe200078e0207 */
[----:B------:R-:W-:Y:S01]  /*1620*/  SHF.R.S32.HI R129, RZ, 0x5, R130 ;  /* 0x00000005ff817819 */ /* 0x000fe20000011482 */
[----:B------:R-:W-:Y:S01]  /*1630*/  IMAD.X R7, R5, 0x1, R11, P0 ;  /* 0x0000000105077824 */ /* 0x000fe200000e060b */
[----:B------:R-:W-:Y:S01]  /*1640*/  LEA.HI R21, R13, R0, RZ, 0x3 ;  /* 0x000000000d157211 */ /* 0x000fe200078f18ff */
[----:B------:R-:W-:Y:S01]  /*1650*/  IMAD.X R13, R5, 0x1, R9, P1 ;  /* 0x00000001050d7824 */ /* 0x000fe200008e0609 */
[----:B------:R-:W-:Y:S01]  /*1660*/  SHF.R.S32.HI R9, RZ, 0x1f, R20 ;  /* 0x0000001fff097819 */ /* 0x000fe20000011414 */
[----:B------:R-:W-:Y:S01]  /*1670*/  IMAD.WIDE.U32 R4, R16, c[0x0][0x178], R4 ;  /* 0x00005e0010047a25 */ /* 0x000fe200078e0004 */
[----:B------:R-:W-:-:S02]  /*1680*/  LOP3.LUT R11, R21, 0xfffffff8, RZ, 0xc0, !PT ;  /* 0xfffffff8150b7812 */ /* 0x000fc400078ec0ff */
[----:B------:R-:W-:Y:S01]  /*1690*/  IADD3 R15, P0, R2, R15, RZ ;  /* 0x0000000f020f7210 */ /* 0x000fe20007f1e0ff */
[----:B------:R-:W-:Y:S02]  /*16a0*/  IMAD R16, R10, c[0x0][0x1bc], R14 ;  /* 0x00006f000a107a24 */ /* 0x000fe400078e020e */
[----:B------:R-:W-:Y:S02]  /*16b0*/  IMAD.IADD R45, R0, 0x1, -R11 ;  /* 0x00000001002d7824 */ /* 0x000fe400078e0a0b */
[----:B------:R-:W-:Y:S02]  /*16c0*/  IMAD R0, R9, c[0x0][0x1a8], RZ ;  /* 0x00006a0009007a24 */ /* 0x000fe400078e02ff */
[----:B------:R-:W-:Y:S02]  /*16d0*/  IMAD.IADD R5, R5, 0x1, R8 ;  /* 0x0000000105057824 */ /* 0x000fe400078e0208 */
[----:B------:R-:W-:-:S04]  /*16e0*/  IMAD.WIDE.U32 R10, R10, c[0x0][0x1b8], R6 ;  /* 0x00006e000a0a7a25 */ /* 0x000fc800078e0006 */
[C---:B------:R-:W-:Y:S02]  /*16f0*/  IMAD.X R6, R3.reuse, 0x1, R17, P0 ;  /* 0x0000000103067824 */ /* 0x040fe400000e0611 */
[C---:B------:R-:W-:Y:S02]  /*1700*/  IMAD R14, R20.reuse, c[0x0][0x1ac], R0 ;  /* 0x00006b00140e7a24 */ /* 0x040fe400078e0200 */
[----:B------:R-:W-:Y:S02]  /*1710*/  IMAD R0, R3, c[0x0][0x198], RZ ;  /* 0x0000660003007a24 */ /* 0x000fe400078e02ff */
[----:B------:R-:W-:-:S04]  /*1720*/  IMAD.WIDE.U32 R8, R20, c[0x0][0x1a8], R4 ;  /* 0x00006a0014087a25 */ /* 0x000fc800078e0004 */
[----:B------:R-:W-:Y:S02]  /*1730*/  IMAD R17, R6, c[0x0][0x1a0], RZ ;  /* 0x0000680006117a24 */ /* 0x000fe400078e02ff */
[----:B------:R-:W-:Y:S02]  /*1740*/  IMAD.IADD R5, R11, 0x1, R16 ;  /* 0x000000010b057824 */ /* 0x000fe400078e0210 */
[C---:B------:R-:W-:Y:S02]  /*1750*/  IMAD R11, R2.reuse, c[0x0][0x19c], R0 ;  /* 0x00006700020b7a24 */ /* 0x040fe400078e0200 */
[----:B------:R-:W-:-:S04]  /*1760*/  IMAD.WIDE.U32 R6, R2, c[0x0][0x198], R12 ;  /* 0x0000660002067a25 */ /* 0x000fc800078e000c */
[----:B------:R-:W-:Y:S01]  /*1770*/  IMAD.IADD R7, R7, 0x1, R11 ;  /* 0x0000000107077824 */ /* 0x000fe200078e020b */
[C---:B------:R-:W-:Y:S01]  /*1780*/  LEA R25, P0, R6.reuse, c[0x0][0x168], 0x1 ;  /* 0x00005a0006197a11 */ /* 0x040fe200078008ff */
[----:B------:R-:W-:Y:S02]  /*1790*/  IMAD.MOV.U32 R4, RZ, RZ, R10 ;  /* 0x000000ffff047224 */ /* 0x000fe400078e000a */
[----:B------:R-:W-:Y:S01]  /*17a0*/  IMAD.IADD R3, R9, 0x1, R14 ;  /* 0x0000000109037824 */ /* 0x000fe200078e020e */
[----:B------:R-:W-:Y:S01]  /*17b0*/  LEA.HI.X R6, R6, c[0x0][0x16c], R7, 0x1, P0 ;  /* 0x00005b0006067a11 */ /* 0x000fe200000f0c07 */
[----:B------:R-:W-:Y:S01]  /*17c0*/  IMAD.MOV.U32 R250, RZ, RZ, R25 ;  /* 0x000000fffffa7224 */ /* 0x000fe200078e0019 */
[----:B------:R-:W-:Y:S01]  /*17d0*/  STL [R1+0x1c], R25 ;  /* 0x00001c1901007387 */ /* 0x000fe20000100800 */
[----:B------:R-:W-:Y:S02]  /*17e0*/  IMAD.MOV.U32 R2, RZ, RZ, R8 ;  /* 0x000000ffff027224 */ /* 0x000fe400078e0008 */
[----:B------:R-:W-:Y:S01]  /*17f0*/  IMAD R0, R19, c[0x0][0x190], RZ ;  /* 0x0000640013007a24 */ /* 0x000fe200078e02ff */
[----:B------:R-:W-:Y:S01]  /*1800*/  IADD3 R14, P0, R250, UR9, RZ ;  /* 0x00000009fa0e7c10 */ /* 0x000fe2000ff1e0ff */
[C---:B------:R-:W-:Y:S01]  /*1810*/  IMAD R9, R15.reuse, c[0x0][0x1a4], R17 ;  /* 0x000069000f097a24 */ /* 0x040fe200078e0211 */
[----:B------:R1:W-:Y:S01]  /*1820*/  STL [R1+0x18], R6 ;  /* 0x0000180601007387 */ /* 0x0003e20000100800 */
[----:B------:R-:W-:-:S04]  /*1830*/  IMAD.WIDE.U32 R4, R15, c[0x0][0x1a0], R4 ;  /* 0x000068000f047a25 */ /* 0x000fc800078e0004 */
[----:B------:R-:W-:Y:S02]  /*1840*/  IMAD.MOV.U32 R251, RZ, RZ, R6 ;  /* 0x000000fffffb7224 */ /* 0x000fe400078e0006 */
[C---:B------:R-:W-:Y:S02]  /*1850*/  IMAD R0, R18.reuse, c[0x0][0x194], R0 ;  /* 0x0000650012007a24 */ /* 0x040fe400078e0200 */
[----:B------:R-:W-:Y:S01]  /*1860*/  IMAD.WIDE.U32 R2, R18, c[0x0][0x190], R2 ;  /* 0x0000640012027a25 */ /* 0x000fe200078e0002 */
[----:B------:R-:W-:Y:S02]  /*1870*/  LEA R18, P1, R4, c[0x0][0x170], 0x1 ;  /* 0x00005c0004127a11 */ /* 0x000fe400078208ff */
[----:B------:R-:W-:Y:S01]  /*1880*/  IADD3.X R15, R251, UR5, RZ, P0, !PT ;  /* 0x00000005fb0f7c10 */ /* 0x000fe200087fe4ff */
[----:B------:R-:W-:Y:S01]  /*1890*/  IMAD.IADD R5, R5, 0x1, R9 ;  /* 0x0000000105057824 */ /* 0x000fe200078e0209 */
[----:B------:R-:W-:Y:S01]  /*18a0*/  IADD3 R12, P0, R14, UR9, RZ ;  /* 0x000000090e0c7c10 */ /* 0x000fe2000ff1e0ff */
[----:B------:R-:W-:Y:S01]  /*18b0*/  IMAD.IADD R0, R3, 0x1, R0 ;  /* 0x0000000103007824 */ /* 0x000fe200078e0200 */
[----:B------:R-:W-:Y:S02]  /*18c0*/  STL [R1+0x24], R18 ;  /* 0x0000241201007387 */ /* 0x000fe40000100800 */
[----:B------:R-:W-:-:S02]  /*18d0*/  LEA.HI.X R19, R4, c[0x0][0x174], R5, 0x1, P1 ;  /* 0x00005d0004137a11 */ /* 0x000fc400008f0c05 */
[----:B------:R-:W-:Y:S02]  /*18e0*/  IADD3.X R13, R15, UR5, RZ, P0, !PT ;  /* 0x000000050f0d7c10 */ /* 0x000fe400087fe4ff */
[----:B------:R-:W-:Y:S01]  /*18f0*/  IADD3 R10, P0, R12, UR9, RZ ;  /* 0x000000090c0a7c10 */ /* 0x000fe2000ff1e0ff */
[----:B------:R-:W-:Y:S01]  /*1900*/  STL [R1+0x20], R19 ;  /* 0x0000201301007387 */ /* 0x000fe20000100800 */
[C---:B-1----:R-:W-:Y:S02]  /*1910*/  LEA R6, P2, R2.reuse, c[0x0][0x160], 0x1 ;  /* 0x0000580002067a11 */ /* 0x042fe400078408ff */
[----:B------:R-:W-:Y:S02]  /*1920*/  IADD3.X R11, R13, UR5, RZ, P0, !PT ;  /* 0x000000050d0b7c10 */ /* 0x000fe400087fe4ff */
[----:B------:R-:W-:Y:S02]  /*1930*/  LEA.HI.X R7, R2, c[0x0][0x164], R0, 0x1, P2 ;  /* 0x0000590002077a11 */ /* 0x000fe400010f0c00 */
[----:B------:R-:W-:-:S02]  /*1940*/  IADD3 R4, P1, R6, UR12, RZ ;  /* 0x0000000c06047c10 */ /* 0x000fc4000ff3e0ff */
[----:B------:R-:W-:Y:S01]  /*1950*/  IADD3 R8, P0, R10, UR9, RZ ;  /* 0x000000090a087c10 */ /* 0x000fe2000ff1e0ff */
[----:B------:R-:W-:Y:S01]  /*1960*/  @!PT LDS RZ, [RZ] ;  /* 0x00000000fffff984 */ /* 0x000fe20000000800 */
[----:B------:R-:W-:Y:S01]  /*1970*/  @!PT LDS RZ, [RZ] ;  /* 0x00000000fffff984 */ /* 0x000fe20000000800 */
[----:B------:R-:W-:Y:S01]  /*1980*/  @!PT LDS RZ, [RZ] ;  /* 0x00000000fffff984 */ /* 0x000fe20000000800 */
[----:B------:R1:W-:Y:S01]  /*1990*/  LDGSTS.E.BYPASS.LTC128B.128 [R237], [R6.64] ;  /* 0x0000000006ed7fae */ /* 0x0003e2000b901d4a */
[----:B------:R-:W-:Y:S02]  /*19a0*/  IADD3.X R5, R7, UR7, RZ, P1, !PT ;  /* 0x0000000707057c10 */ /* 0x000fe40008ffe4ff */
        /* <DEDUP_REMOVED lines=44> */
[----:B------:R-:W-:Y:S01]  /*1c70*/  IADD3.X R3, R5, UR5, RZ, P0, !PT ;  /* 0x0000000505037c10 */ /* 0x000fe200087fe4ff */
[----:B--2---:R-:W-:Y:S02]  /*1c80*/  IMAD.MOV.U32 R14, RZ, RZ, R18 ;  /* 0x000000ffff0e7224 */ /* 0x004fe400078e0012 */
[----:B------:R-:W-:Y:S02]  /*1c90*/  IMAD.MOV.U32 R15, RZ, RZ, R19 ;  /* 0x000000ffff0f7224 */ /* 0x000fe400078e0013 */
        /* <DEDUP_REMOVED lines=15> */
[----:B------:R-:W-:Y:S01]  /*1d90*/  BAR.SYNC.DEFER_BLOCKING 0x0 ;  /* 0x0000000000007b1d */ /* 0x000fe20000010000 */
[----:B------:R-:W-:Y:S01]  /*1da0*/  IMAD.IADD R3, R4, 0x1, -R2 ;  /* 0x0000000104037824 */ /* 0x000fe200078e0a02 */
        /* <DEDUP_REMOVED lines=26> */
[----:B------:R-:W-:-:S02]  /*1f50*/  LEA R216, R3, 0x2000, 0x1 ;  /* 0x0000200003d87811 */ /* 0x000fc400078e08ff */
[----:B------:R-:W-:Y:S01]  /*1f60*/  LOP3.LUT R195, R0, 0xfffffe00, RZ, 0xc0, !PT ;  /* 0xfffffe0000c37812 */ /* 0x000fe200078ec0ff */
[----:B------:R4:W-:Y:S01]  /*1f70*/  LDGSTS.E.BYPASS.LTC128B.128 [R237+0xb800], [R8.64] ;  /* 0x0b80000008ed7fae */ /* 0x0009e2000b901d4a */
[----:B------:R-:W-:-:S03]  /*1f80*/  IADD3 R217, R216, 0x40, RZ ;  /* 0x00000040d8d97810 */ /* 0x000fc60007ffe0ff */
[----:B------:R5:W-:Y:S01]  /*1f90*/  LDGSTS.E.BYPASS.LTC128B.128 [R237+0xc000], [R12.64] ;  /* 0x0c0000000ced7fae */ /* 0x000be2000b901d4a */
[----:B------:R-:W-:-:S03]  /*1fa0*/  IMAD R0, R129, 0x400, R195 ;  /* 0x0000040081007824 */ /* 0x000fc600078e02c3 */
[----:B------:R5:W-:Y:S01]  /*1fb0*/  LDGSTS.E.BYPASS.LTC128B.128 [R237+0xc800], [R10.64] ;  /* 0x0c8000000aed7fae */ /* 0x000be2000b901d4a */
[----:B------:R-:W-:-:S04]  /*1fc0*/  IMAD.IADD R0, R0, 0x1, R199 ;  /* 0x0000000100007824 */ /* 0x000fc800078e02c7 */
[----:B------:R-:W-:Y:S01]  /*1fd0*/  IMAD.SHL.U32 R218, R0, 0x2, RZ ;  /* 0x0000000200da7824 */ /* 0x000fe200078e00ff */
[----:B-1----:R-:W-:Y:S01]  /*1fe0*/  IADD3 R14, P0, R10, UR12, RZ ;  /* 0x0000000c0a0e7c10 */ /* 0x002fe2000ff1e0ff */
[----:B------:R-:W-:-:S03]  /*1ff0*/  IMAD.MOV.U32 R0, RZ, RZ, 0x20 ;  /* 0x00000020ff007424 */ /* 0x000fc600078e00ff */
        /* <DEDUP_REMOVED lines=23> */
[----:B--2---:R-:W-:-:S04]  /*2170*/  IADD3 R6, P0, R8, UR12, RZ ;  /* 0x0000000c08067c10 */ /* 0x004fc8000ff1e0ff */
[----:B------:R-:W-:Y:S02]  /*2180*/  IADD3.X R7, R9, UR7, RZ, P0, !PT ;  /* 0x0000000709077c10 */ /* 0x000fe400087fe4ff */
[----:B-----5:R-:W-:Y:S01]  /*2190*/  IADD3 R10, P0, R6, UR12, RZ ;  /* 0x0000000c060a7c10 */ /* 0x020fe2000ff1e0ff */
[----:B---3--:R-:W-:Y:S02]  /*21a0*/  IMAD.SHL.U32 R5, R3, 0x2, RZ ;  /* 0x0000000203057824 */ /* 0x008fe400078e00ff */
[----:B------:R2:W-:Y:S01]  /*21b0*/  LDGSTS.E.BYPASS.LTC128B.128 [R237+0x11000], [R6.64] ;  /* 0x1100000006ed7fae */ /* 0x0005e2000b901d4a */
[----:B------:R-:W-:Y:S01]  /*21c0*/  IADD3.X R11, R7, UR7, RZ, P0, !PT ;  /* 0x00000007070b7c10 */ /* 0x000fe200087fe4ff */
[----:B------:R-:W-:Y:S01]  /*21d0*/  IMAD.MOV.U32 R4, RZ, RZ, 0x40 ;  /* 0x00000040ff047424 */ /* 0x000fe200078e00ff */
[----:B------:R-:W-:-:S03]  /*21e0*/  LOP3.LUT P0, RZ, R44, 0x2, RZ, 0xc0, !PT ;  /* 0x000000022cff7812 */ /* 0x000fc6000780c0ff */
[----:B------:R4:W-:Y:S01]  /*21f0*/  LDGSTS.E.BYPASS.LTC128B.128 [R237+0x11800], [R10.64] ;  /* 0x118000000aed7fae */ /* 0x0009e2000b901d4a */
[C---:B------:R-:W-:Y:S02]  /*2200*/  SEL R2, R0.reuse, 0xffffffe0, !P0 ;  /* 0xffffffe000027807 */ /* 0x040fe40004000000 */
[----:B------:R-:W-:Y:S01]  /*2210*/  SEL R0, R0, 0xffffffe0, !P1 ;  /* 0xffffffe000007807 */ /* 0x000fe20004800000 */
[----:B------:R-:W-:Y:S01]  /*2220*/  LDSM.16.M88.4 R20, [R218] ;  /* 0x00000000da14783b */ /* 0x000fe20000000200 */
[----:B------:R-:W-:Y:S01]  /*2230*/  LOP3.LUT P0, RZ, R44, 0x4, RZ, 0xc0, !PT ;  /* 0x000000042cff7812 */ /* 0x000fe2000780c0ff */
[----:B------:R-:W-:Y:S01]  /*2240*/  IMAD.IADD R215, R216, 0x1, R2 ;  /* 0x00000001d8d77824 */ /* 0x000fe200078e0202 */
[----:B------:R-:W-:Y:S01]  /*2250*/  LOP3.LUT P1, RZ, R45, 0x4, RZ, 0xc0, !PT ;  /* 0x000000042dff7812 */ /* 0x000fe2000782c0ff */
[----:B-1----:R-:W-:Y:S01]  /*2260*/  LDSM.16.M88.4 R12, [R5+0x2800] ;  /* 0x00280000050c783b */ /* 0x002fe20000000200 */
[----:B------:R-:W-:Y:S02]  /*2270*/  IMAD.IADD R221, R218, 0x1, R0 ;  /* 0x00000001dadd7824 */ /* 0x000fe400078e0200 */
[----:B------:R-:W-:Y:S01]  /*2280*/  SEL R4, R4, 0xffffffc0, !P1 ;  /* 0xffffffc004047807 */ /* 0x000fe20004800000 */
[----:B------:R-:W-:Y:S04]  /*2290*/  LDSM.16.M88.4 R36, [R215+0x800] ;  /* 0x00080000d724783b */ /* 0x000fe80000000200 */
[----:B------:R-:W-:Y:S01]  /*22a0*/  LDSM.16.M88.4 R16, [R221] ;  /* 0x00000000dd10783b */ /* 0x000fe20000000200 */
[----:B------:R-:W-:Y:S01]  /*22b0*/  IMAD.IADD R219, R218, 0x1, R4 ;  /* 0x00000001dadb7824 */ /* 0x000fe200078e0204 */
[----:B------:R-:W-:-:S02]  /*22c0*/  @P0 IADD3 R217, R216, -0x40, RZ ;  /* 0xffffffc0d8d90810 */ /* 0x000fc40007ffe0ff */
[----:B------:R-:W-:Y:S01]  /*22d0*/  LDSM.16.M88.4 R32, [R215] ;  /* 0x00000000d720783b */ /* 0x000fe20000000200 */
[----:B------:R-:W-:Y:S02]  /*22e0*/  IMAD.IADD R220, R0, 0x1, R219 ;  /* 0x0000000100dc7824 */ /* 0x000fe400078e02db */
[----:B------:R-:W-:Y:S01]  /*22f0*/  IMAD.IADD R214, R2, 0x1, R217 ;  /* 0x0000000102d67824 */ /* 0x000fe200078e02d9 */
[----:B------:R-:W-:Y:S01]  /*2300*/  LDSM.16.M88.4 R40, [R5+0x3000] ;  /* 0x003000000528783b */ /* 0x000fe20000000200 */
[----:B--2---:R-:W-:-:S03]  /*2310*/  IMAD R6, R129, 0x10, R169 ;  /* 0x0000001081067824 */ /* 0x004fc600078e02a9 */
[----:B----4-:R-:W1:Y:S04]  /*2320*/  LDSM.16.M88.4 R8, [R5+0x2000] ;  /* 0x002000000508783b */ /* 0x010e680000000200 */
[----:B------:R-:W2:Y:S04]  /*2330*/  LDSM.16.M88.4 R48, [R5+0x3800] ;  /* 0x003800000530783b */ /* 0x000ea80000000200 */
[----:B------:R-:W3:Y:S04]  /*2340*/  LDSM.16.M88.4 R60, [R5+0x4000] ;  /* 0x00400000053c783b */ /* 0x000ee80000000200 */
[----:B------:R-:W-:Y:S04]  /*2350*/  LDSM.16.M88.4 R68, [R217] ;  /* 0x00000000d944783b */ /* 0x000fe80000000200 */
[----:B------:R-:W-:Y:S04]  /*2360*/  LDSM.16.M88.4 R120, [R5+0x4800] ;  /* 0x004800000578783b */ /* 0x000fe80000000200 */
[----:B------:R-:W-:Y:S04]  /*2370*/  LDSM.16.M88.4 R44, [R215+0x1000] ;  /* 0x00100000d72c783b */ /* 0x000fe80000000200 */
[----:B------:R-:W-:Y:S04]  /*2380*/  LDSM.16.M88.4 R52, [R215+0x2000] ;  /* 0x00200000d734783b */ /* 0x000fe80000000200 */
[----:B------:R-:W-:Y:S04]  /*2390*/  LDSM.16.M88.4 R112, [R214] ;  /* 0x00000000d670783b */ /* 0x000fe80000000200 */
[----:B------:R-:W-:Y:S04]  /*23a0*/  LDSM.16.M88.4 R72, [R217+0x800] ;  /* 0x00080000d948783b */ /* 0x000fe80000000200 */
[----:B------:R-:W-:Y:S01]  /*23b0*/  LDSM.16.M88.4 R124, [R215+0x2800] ;  /* 0x00280000d77c783b */ /* 0x000fe20000000200 */
[C---:B-1----:R-:W-:Y:S03]  /*23c0*/  HMMA.16816.F32 R28, R20.reuse, R8, RZ ;  /* 0x00000008141c723c */ /* 0x042fe600000018ff */
[----:B------:R-:W-:Y:S04]  /*23d0*/  LDSM.16.M88.4 R116, [R217+0x2000] ;  /* 0x00200000d974783b */ /* 0x000fe80000000200 */
[----:B------:R-:W-:Y:S01]  /*23e0*/  LDSM.16.M88.4 R100, [R217+0x1000] ;  /* 0x00100000d964783b */ /* 0x000fe20000000200 */
[C---:B------:R-:W-:Y:S03]  /*23f0*/  HMMA.16816.F32 R24, R20.reuse, R10, RZ ;  /* 0x0000000a1418723c */ /* 0x040fe600000018ff */
[----:B------:R-:W-:Y:S04]  /*2400*/  LDSM.16.M88.4 R108, [R217+0x1800] ;  /* 0x00180000d96c783b */ /* 0x000fe80000000200 */
[----:B------:R-:W0:Y:S01]  /*2410*/  LDGDEPBAR ;  /* 0x00000000000079af */ /* 0x000e220000000000 */
[C---:B------:R-:W-:Y:S08]  /*2420*/  HMMA.16816.F32 R8, R20.reuse, R12, RZ ;  /* 0x0000000c1408723c */ /* 0x040ff000000018ff */
[----:B------:R-:W-:Y:S08]  /*2430*/  HMMA.16816.F32 R12, R20, R14, RZ ;  /* 0x0000000e140c723c */ /* 0x000ff000000018ff */
[C---:B------:R-:W-:Y:S08]  /*2440*/  HMMA.16816.F32 R80, R16.reuse, R32, R28 ;  /* 0x000000201050723c */ /* 0x040ff0000000181c */
[C---:B------:R-:W-:Y:S08]  /*2450*/  HMMA.16816.F32 R104, R16.reuse, R34, R24 ;  /* 0x000000221068723c */ /* 0x040ff00000001818 */
[C---:B------:R-:W-:Y:S01]  /*2460*/  HMMA.16816.F32 R92, R16.reuse, R38, R12 ;  /* 0x00000026105c723c */ /* 0x040fe2000000180c */
[----:B------:R-:W1:Y:S07]  /*2470*/  LDSM.16.M88.4 R12, [R219] ;  /* 0x00000000db0c783b */ /* 0x000e6e0000000200 */
[----:B------:R-:W-:Y:S01]  /*2480*/  HMMA.16816.F32 R96, R16, R36, R8 ;  /* 0x000000241060723c */ /* 0x000fe20000001808 */
[----:B------:R-:W-:Y:S07]  /*2490*/  LDSM.16.M88.4 R8, [R220] ;  /* 0x00000000dc08783b */ /* 0x000fee0000000200 */
[C---:B------:R-:W-:Y:S08]  /*24a0*/  HMMA.16816.F32 R36, R20.reuse, R40, RZ ;  /* 0x000000281424723c */ /* 0x040ff000000018ff */
[C---:B------:R-:W-:Y:S01]  /*24b0*/  HMMA.16816.F32 R32, R20.reuse, R42, RZ ;  /* 0x0000002a1420723c */ /* 0x040fe200000018ff */
[----:B------:R-:W4:Y:S07]  /*24c0*/  LDSM.16.M88.4 R40, [R215+0x1800] ;  /* 0x00180000d728783b */ /* 0x000f2e0000000200 */
[C---:B--2---:R-:W-:Y:S08]  /*24d0*/  HMMA.16816.F32 R28, R20.reuse, R48, RZ ;  /* 0x00000030141c723c */ /* 0x044ff000000018ff */
[C---:B------:R-:W-:Y:S08]  /*24e0*/  HMMA.16816.F32 R24, R20.reuse, R50, RZ ;  /* 0x000000321418723c */ /* 0x040ff000000018ff */
[----:B---3--:R-:W-:Y:S08]  /*24f0*/  HMMA.16816.F32 R48, R20, R60, RZ ;  /* 0x0000003c1430723c */ /* 0x008ff000000018ff */
[----:B-1----:R-:W-:Y:S08]  /*2500*/  HMMA.16816.F32 R80, R12, R68, R80 ;  /* 0x000000440c50723c */ /* 0x002ff00000001850 */
[----:B------:R-:W-:Y:S08]  /*2510*/  HMMA.16816.F32 R56, R20, R120, RZ ;  /* 0x000000781438723c */ /* 0x000ff000000018ff */
[C---:B------:R-:W-:Y:S08]  /*2520*/  HMMA.16816.F32 R88, R16.reuse, R46, R32 ;  /* 0x0000002e1058723c */ /* 0x040ff00000001820 */
[C---:B----4-:R-:W-:Y:S08]  /*2530*/  HMMA.16816.F32 R64, R16.reuse, R40, R28 ;  /* 0x000000281040723c */ /* 0x050ff0000000181c */
[C---:B------:R-:W-:Y:S08]  /*2540*/  HMMA.16816.F32 R32, R16.reuse, R42, R24 ;  /* 0x0000002a1020723c */ /* 0x040ff00000001818 */
[----:B------:R-:W-:Y:S08]  /*2550*/  HMMA.16816.F32 R28, R16, R52, R48 ;  /* 0x00000034101c723c */ /* 0x000ff00000001830 */
[----:B------:R-:W-:Y:S08]  /*2560*/  HMMA.16816.F32 R24, R12, R70, R104 ;  /* 0x000000460c18723c */ /* 0x000ff00000001868 */
[----:B------:R-:W-:Y:S01]  /*2570*/  HMMA.16816.F32 R76, R16, R44, R36 ;  /* 0x0000002c104c723c */ /* 0x000fe20000001824 */
[----:B------:R-:W1:Y:S07]  /*2580*/  LDSM.16.M88.4 R44, [R214+0x800] ;  /* 0x00080000d62c783b */ /* 0x000e6e0000000200 */
[----:B------:R-:W-:Y:S01]  /*2590*/  HMMA.16816.F32 R40, R8, R112, R80 ;  /* 0x000000700828723c */ /* 0x000fe20000001850 */
[----:B------:R-:W-:Y:S07]  /*25a0*/  LDSM.16.M88.4 R80, [R214+0x2000] ;  /* 0x00200000d650783b */ /* 0x000fee0000000200 */
[----:B------:R-:W-:Y:S08]  /*25b0*/  HMMA.16816.F32 R36, R12, R72, R96 ;  /* 0x000000480c24723c */ /* 0x000ff00000001860 */
[----:B------:R-:W-:Y:S08]  /*25c0*/  HMMA.16816.F32 R144, R16, R124, R56 ;  /* 0x0000007c1090723c */ /* 0x000ff00000001838 */
[----:B------:R-:W-:Y:S01]  /*25d0*/  HMMA.16816.F32 R56, R12, R116, R28 ;  /* 0x000000740c38723c */ /* 0x000fe2000000181c */
[----:B------:R-:W-:-:S04]  /*25e0*/  FMUL.FTZ R2, R40, c[0x0][0x2ec] ;  /* 0x0000bb0028027a20 */ /* 0x000fc80000410000 */
[----:B------:R2:W-:Y:S03]  /*25f0*/  MUFU.TANH R248, R2 ;  /* 0x0000000200f87308 */ /* 0x0005e60000002400 */
[----:B------:R-:W-:Y:S08]  /*2600*/  HMMA.16816.F32 R28, R8, R114, R24 ;  /* 0x00000072081c723c */ /* 0x000ff00000001818 */
[----:B------:R-:W-:Y:S01]  /*2610*/  HMMA.16816.F32 R48, R12, R74, R92 ;  /* 0x0000004a0c30723c */ /* 0x000fe2000000185c */
[----:B------:R-:W3:Y:S01]  /*2620*/  LDSM.16.M88.4 R72, [R214+0x1000] ;  /* 0x00100000d648783b */ /* 0x000ee20000000200 */
[----:B--2---:R-:W-:-:S06]  /*2630*/  FMUL.FTZ R2, R41, c[0x0][0x2ec] ;  /* 0x0000bb0029027a20 */ /* 0x004fcc0000410000 */
[----:B-1----:R-:W-:Y:S01]  /*2640*/  HMMA.16816.F32 R24, R8, R44, R36 ;  /* 0x0000002c0818723c */ /* 0x002fe20000001824 */
[----:B------:R1:W-:Y:S01]  /*2650*/  MUFU.TANH R247, R2 ;  /* 0x0000000200f77308 */ /* 0x0003e20000002400 */
[----:B------:R-:W2:Y:S06]  /*2660*/  LDSM.16.M88.4 R36, [R5+0x5800] ;  /* 0x005800000524783b */ /* 0x000eac0000000200 */
[----:B------:R-:W-:Y:S08]  /*2670*/  HMMA.16816.F32 R60, R20, R62, RZ ;  /* 0x0000003e143c723c */ /* 0x000ff000000018ff */
[----:B------:R-:W-:Y:S01]  /*2680*/  HMMA.16816.F32 R68, R12, R100, R76 ;  /* 0x000000640c44723c */ /* 0x000fe2000000184c */
[----:B-1----:R-:W-:-:S04]  /*2690*/  FMUL.FTZ R2, R42, c[0x0][0x2ec] ;  /* 0x0000bb002a027a20 */ /* 0x002fc80000410000 */
[----:B------:R1:W-:Y:S03]  /*26a0*/  MUFU.TANH R245, R2 ;  /* 0x0000000200f57308 */ /* 0x0003e60000002400 */
[----:B------:R-:W-:Y:S01]  /*26b0*/  HMMA.16816.F32 R48, R8, R46, R48 ;  /* 0x0000002e0830723c */ /* 0x000fe20000001830 */
[----:B------:R-:W-:Y:S07]  /*26c0*/  LDSM.16.M88.4 R44, [R5+0x6800] ;  /* 0x00680000052c783b */ /* 0x000fee0000000200 */
[----:B------:R-:W-:Y:S01]  /*26d0*/  HMMA.16816.F32 R76, R12, R102, R88 ;  /* 0x000000660c4c723c */ /* 0x000fe20000001858 */
[----:B-1----:R-:W-:-:S02]  /*26e0*/  FMUL.FTZ R2, R43, c[0x0][0x2ec] ;  /* 0x0000bb002b027a20 */ /* 0x002fc40000410000 */
[----:B------:R-:W-:Y:S05]  /*26f0*/  LDSM.16.M88.4 R40, [R5+0x8000] ;  /* 0x008000000528783b */ /* 0x000fea0000000200 */
[----:B------:R-:W-:Y:S01]  /*2700*/  HMMA.16816.F32 R84, R16, R54, R60 ;  /* 0x000000361054723c */ /* 0x000fe2000000183c */
[----:B------:R1:W4:Y:S01]  /*2710*/  MUFU.TANH R246, R2 ;  /* 0x0000000200f67308 */ /* 0x0003220000002400 */
[----:B------:R-:W5:Y:S06]  /*2720*/  LDSM.16.M88.4 R52, [R214+0x1800] ;  /* 0x00180000d634783b */ /* 0x000f6c0000000200 */
[----:B---3--:R-:W-:Y:S08]  /*2730*/  HMMA.16816.F32 R68, R8, R72, R68 ;  /* 0x000000480844723c */ /* 0x008ff00000001844 */
[C---:B------:R-:W-:Y:S01]  /*2740*/  HMMA.16816.F32 R60, R12.reuse, R110, R32 ;  /* 0x0000006e0c3c723c */ /* 0x040fe20000001820 */
[----:B-1----:R-:W-:Y:S01]  /*2750*/  FMUL.FTZ R2, R28, c[0x0][0x2ec] ;  /* 0x0000bb001c027a20 */ /* 0x002fe20000410000 */
[----:B------:R-:W1:Y:S03]  /*2760*/  LDSM.16.M88.4 R32, [R5+0x5000] ;  /* 0x005000000520783b */ /* 0x000e660000000200 */
[----:B------:R3:W-:Y:S03]  /*2770*/  MUFU.TANH R244, R2 ;  /* 0x0000000200f47308 */ /* 0x0007e60000002400 */
[----:B------:R-:W-:Y:S08]  /*2780*/  HMMA.16816.F32 R64, R12, R108, R64 ;  /* 0x0000006c0c40723c */ /* 0x000ff00000001840 */
[----:B------:R-:W-:Y:S01]  /*2790*/  HMMA.16816.F32 R76, R8, R74, R76 ;  /* 0x0000004a084c723c */ /* 0x000fe2000000184c */
[----:B---3--:R-:W-:-:S07]  /*27a0*/  FMUL.FTZ R2, R29, c[0x0][0x2ec] ;  /* 0x0000bb001d027a20 */ /* 0x008fce0000410000 */
[C---:B--2---:R-:W-:Y:S01]  /*27b0*/  HMMA.16816.F32 R88, R20.reuse, R36, RZ ;  /* 0x000000241458723c */ /* 0x044fe200000018ff */
[----:B------:R2:W-:Y:S07]  /*27c0*/  MUFU.TANH R243, R2 ;  /* 0x0000000200f37308 */ /* 0x0005ee0000002400 */
[----:B------:R-:W-:Y:S01]  /*27d0*/  HMMA.16816.F32 R92, R20, R38, RZ ;  /* 0x00000026145c723c */ /* 0x000fe200000018ff */
[----:B------:R-:W-:Y:S07]  /*27e0*/  LDSM.16.M88.4 R36, [R5+0x8800] ;  /* 0x008800000524783b */ /* 0x000fee0000000200 */
[----:B-----5:R-:W-:Y:S01]  /*27f0*/  HMMA.16816.F32 R64, R8, R52, R64 ;  /* 0x000000340840723c */ /* 0x020fe20000001840 */
[----:B--2---:R-:W-:-:S04]  /*2800*/  FMUL.FTZ R2, R30, c[0x0][0x2ec] ;  /* 0x0000bb001e027a20 */ /* 0x004fc80000410000 */
[----:B------:R2:W-:Y:S03]  /*2810*/  MUFU.TANH R236, R2 ;  /* 0x0000000200ec7308 */ /* 0x0005e60000002400 */
[----:B------:R-:W-:Y:S08]  /*2820*/  HMMA.16816.F32 R116, R12, R118, R84 ;  /* 0x000000760c74723c */ /* 0x000ff00000001854 */
[----:B------:R-:W-:Y:S01]  /*2830*/  HMMA.16816.F32 R60, R8, R54, R60 ;  /* 0x00000036083c723c */ /* 0x000fe2000000183c */
[----:B--2---:R-:W-:-:S02]  /*2840*/  FMUL.FTZ R2, R31, c[0x0][0x2ec] ;  /* 0x0000bb001f027a20 */ /* 0x004fc40000410000 */
[----:B------:R-:W2:Y:S05]  /*2850*/  LDSM.16.M88.4 R28, [R5+0x6000] ;  /* 0x00600000051c783b */ /* 0x000eaa0000000200 */
[----:B------:R-:W-:Y:S01]  /*2860*/  HMMA.16816.F32 R84, R8, R80, R56 ;  /* 0x000000500854723c */ /* 0x000fe20000001838 */
[----:B------:R3:W5:Y:S07]  /*2870*/  MUFU.TANH R240, R2 ;  /* 0x0000000200f07308 */ /* 0x00076e0000002400 */
[C---:B------:R-:W-:Y:S08]  /*2880*/  HMMA.16816.F32 R52, R20.reuse, R122, RZ ;  /* 0x0000007a1434723c */ /* 0x040ff000000018ff */
[----:B-1----:R-:W-:Y:S01]  /*2890*/  HMMA.16816.F32 R56, R20, R32, RZ ;  /* 0x000000201438723c */ /* 0x002fe200000018ff */
[----:B---3--:R-:W-:-:S04]  /*28a0*/  FMUL.FTZ R2, R24, c[0x0][0x2ec] ;  /* 0x0000bb0018027a20 */ /* 0x008fc80000410000 */
[----:B------:R1:W-:Y:S03]  /*28b0*/  MUFU.TANH R235, R2 ;  /* 0x0000000200eb7308 */ /* 0x0003e60000002400 */
[C---:B------:R-:W-:Y:S01]  /*28c0*/  HMMA.16816.F32 R72, R20.reuse, R34, RZ ;  /* 0x000000221448723c */ /* 0x040fe200000018ff */
[----:B------:R-:W3:Y:S07]  /*28d0*/  LDSM.16.M88.4 R32, [R5+0x7800] ;  /* 0x007800000520783b */ /* 0x000eee0000000200 */
[----:B------:R-:W-:Y:S01]  /*28e0*/  HMMA.16816.F32 R140, R20, R40, RZ ;  /* 0x00000028148c723c */ /* 0x000fe200000018ff */
[----:B-1----:R-:W-:-:S07]  /*28f0*/  FMUL.FTZ R2, R25, c[0x0][0x2ec] ;  /* 0x0000bb0019027a20 */ /* 0x002fce0000410000 */
[C---:B--2---:R-:W-:Y:S01]  /*2900*/  HMMA.16816.F32 R96, R20.reuse, R28, RZ ;  /* 0x0000001c1460723c */ /* 0x044fe200000018ff */
[----:B------:R1:W-:Y:S07]  /*2910*/  MUFU.TANH R231, R2 ;  /* 0x0000000200e77308 */ /* 0x0003ee0000002400 */
[C---:B------:R-:W-:Y:S01]  /*2920*/  HMMA.16816.F32 R100, R20.reuse, R30, RZ ;  /* 0x0000001e1464723c */ /* 0x040fe200000018ff */
[----:B------:R-:W2:Y:S07]  /*2930*/  LDSM.16.M88.4 R28, [R5+0x9000] ;  /* 0x00900000051c783b */ /* 0x000eae0000000200 */
[C---:B------:R-:W-:Y:S01]  /*2940*/  HMMA.16816.F32 R148, R20.reuse, R42, RZ ;  /* 0x0000002a1494723c */ /* 0x040fe200000018ff */
[----:B-1----:R-:W-:Y:S01]  /*2950*/  FMUL.FTZ R2, R26, c[0x0][0x2ec] ;  /* 0x0000bb001a027a20 */ /* 0x002fe20000410000 */
[----:B------:R-:W-:Y:S03]  /*2960*/  LDSM.16.M88.4 R40, [R217+0x2800] ;  /* 0x00280000d928783b */ /* 0x000fe60000000200 */
[----:B------:R1:W-:Y:S03]  /*2970*/  MUFU.TANH R125, R2 ;  /* 0x00000002007d7308 */ /* 0x0003e60000002400 */
[C---:B------:R-:W-:Y:S08]  /*2980*/  HMMA.16816.F32 R152, R20.reuse, R36, RZ ;  /* 0x000000241498723c */ /* 0x040ff000000018ff */
[----:B------:R-:W-:Y:S01]  /*2990*/  HMMA.16816.F32 R156, R20, R38, RZ ;  /* 0x00000026149c723c */ /* 0x000fe200000018ff */
[----:B------:R-:W-:Y:S01]  /*29a0*/  LDSM.16.M88.4 R36, [R214+0x2800] ;  /* 0x00280000d624783b */ /* 0x000fe20000000200 */
[----:B-1----:R-:W-:-:S03]  /*29b0*/  FMUL.FTZ R2, R27, c[0x0][0x2ec] ;  /* 0x0000bb001b027a20 */ /* 0x002fc60000410000 */
[----:B------:R-:W1:Y:S03]  /*29c0*/  LDSM.16.M88.4 R24, [R5+0x7000] ;  /* 0x007000000518783b */ /* 0x000e660000000200 */
[C---:B------:R-:W-:Y:S01]  /*29d0*/  HMMA.16816.F32 R104, R20.reuse, R44, RZ ;  /* 0x0000002c1468723c */ /* 0x040fe200000018ff */
[----:B------:R2:W1:Y:S07]  /*29e0*/  MUFU.TANH R234, R2 ;  /* 0x0000000200ea7308 */ /* 0x00046e0000002400 */
[C---:B------:R-:W-:Y:S01]  /*29f0*/  HMMA.16816.F32 R108, R20.reuse, R46, RZ ;  /* 0x0000002e146c723c */ /* 0x040fe200000018ff */
[----:B------:R-:W-:Y:S07]  /*2a00*/  LDSM.16.M88.4 R44, [R215+0x3800] ;  /* 0x00380000d72c783b */ /* 0x000fee0000000200 */
[----:B---3--:R-:W-:Y:S01]  /*2a10*/  HMMA.16816.F32 R132, R20, R32, RZ ;  /* 0x000000201484723c */ /* 0x008fe200000018ff */
[----:B--2---:R-:W-:-:S04]  /*2a20*/  FMUL.FTZ R2, R48, c[0x0][0x2ec] ;  /* 0x0000bb0030027a20 */ /* 0x004fc80000410000 */
[----:B------:R2:W-:Y:S03]  /*2a30*/  MUFU.TANH R226, R2 ;  /* 0x0000000200e27308 */ /* 0x0005e60000002400 */
[C---:B------:R-:W-:Y:S08]  /*2a40*/  HMMA.16816.F32 R136, R20.reuse, R34, RZ ;  /* 0x000000221488723c */ /* 0x040ff000000018ff */
[----:B------:R-:W-:Y:S01]  /*2a50*/  HMMA.16816.F32 R160, R20, R28, RZ ;  /* 0x0000001c14a0723c */ /* 0x000fe200000018ff */
[----:B--2---:R-:W-:-:S07]  /*2a60*/  FMUL.FTZ R2, R49, c[0x0][0x2ec] ;  /* 0x0000bb0031027a20 */ /* 0x004fce0000410000 */
[C---:B-1----:R-:W-:Y:S01]  /*2a70*/  HMMA.16816.F32 R112, R20.reuse, R24, RZ ;  /* 0x000000181470723c */ /* 0x042fe200000018ff */
[----:B------:R1:W-:Y:S07]  /*2a80*/  MUFU.TANH R225, R2 ;  /* 0x0000000200e17308 */ /* 0x0003ee0000002400 */
[C---:B------:R-:W-:Y:S01]  /*2a90*/  HMMA.16816.F32 R120, R20.reuse, R26, RZ ;  /* 0x0000001a1478723c */ /* 0x040fe200000018ff */
[----:B------:R-:W2:Y:S07]  /*2aa0*/  LDSM.16.M88.4 R24, [R5+0x9800] ;  /* 0x009800000518783b */ /* 0x000eae0000000200 */
[----:B------:R-:W-:Y:S01]  /*2ab0*/  HMMA.16816.F32 R164, R20, R30, RZ ;  /* 0x0000001e14a4723c */ /* 0x000fe200000018ff */
[----:B-1----:R-:W-:-:S04]  /*2ac0*/  FMUL.FTZ R2, R50, c[0x0][0x2ec] ;  /* 0x0000bb0032027a20 */ /* 0x002fc80000410000 */
[----:B------:R1:W-:Y:S03]  /*2ad0*/  MUFU.TANH R124, R2 ;  /* 0x00000002007c7308 */ /* 0x0003e60000002400 */
[----:B------:R-:W-:Y:S01]  /*2ae0*/  HMMA.16816.F32 R28, R12, R40, R144 ;  /* 0x000000280c1c723c */ /* 0x000fe20000001890 */
[----:B-1----:R-:W-:Y:S02]  /*2af0*/  FMUL.FTZ R2, R51, c[0x0][0x2ec] ;  /* 0x0000bb0033027a20 */ /* 0x002fe40000410000 */
[----:B------:R-:W1:Y:S02]  /*2b00*/  LDSM.16.M88.4 R48, [R215+0x3000] ;  /* 0x00300000d730783b */ /* 0x000e640000000200 */
[----:B------:R3:W1:Y:S03]  /*2b10*/  MUFU.TANH R239, R2 ;  /* 0x0000000200ef7308 */ /* 0x0006660000002400 */
[----:B--2---:R-:W-:Y:S01]  /*2b20*/  HMMA.16816.F32 R172, R20, R24, RZ ;  /* 0x0000001814ac723c */ /* 0x004fe200000018ff */
[----:B---3--:R-:W-:-:S07]  /*2b30*/  FMUL.FTZ R2, R68, c[0x0][0x2ec] ;  /* 0x0000bb0044027a20 */ /* 0x008fce0000410000 */
[----:B------:R-:W-:Y:S01]  /*2b40*/  HMMA.16816.F32 R188, R20, R26, RZ ;  /* 0x0000001a14bc723c */ /* 0x000fe200000018ff */
[----:B------:R2:W-:Y:S07]  /*2b50*/  MUFU.TANH R230, R2 ;  /* 0x0000000200e67308 */ /* 0x0005ee0000002400 */
[----:B------:R-:W-:Y:S01]  /*2b60*/  HMMA.16816.F32 R20, R16, R126, R52 ;  /* 0x0000007e1014723c */ /* 0x000fe20000001834 */
[----:B------:R-:W3:Y:S07]  /*2b70*/  LDSM.16.M88.4 R52, [R217+0x3000] ;  /* 0x00300000d934783b */ /* 0x000eee0000000200 */
[----:B------:R-:W-:Y:S01]  /*2b80*/  HMMA.16816.F32 R24, R8, R82, R116 ;  /* 0x000000520818723c */ /* 0x000fe20000001874 */
[----:B--2---:R-:W-:-:S04]  /*2b90*/  FMUL.FTZ R2, R69, c[0x0][0x2ec] ;  /* 0x0000bb0045027a20 */ /* 0x004fc80000410000 */
[----:B------:R2:W-:Y:S03]  /*2ba0*/  MUFU.TANH R229, R2 ;  /* 0x0000000200e57308 */ /* 0x0005e60000002400 */
[----:B-1----:R-:W-:Y:S01]  /*2bb0*/  HMMA.16816.F32 R32, R16, R48, R56 ;  /* 0x000000301020723c */ /* 0x002fe20000001838 */
[----:B------:R-:W1:Y:S07]  /*2bc0*/  LDSM.16.M88.4 R56, [R214+0x3000] ;  /* 0x00300000d638783b */ /* 0x000e6e0000000200 */
[----:B------:R-:W-:Y:S01]  /*2bd0*/  HMMA.16816.F32 R20, R12, R42, R20 ;  /* 0x0000002a0c14723c */ /* 0x000fe20000001814 */
[----:B--2---:R-:W-:-:S07]  /*2be0*/  FMUL.FTZ R2, R70, c[0x0][0x2ec] ;  /* 0x0000bb0046027a20 */ /* 0x004fce0000410000 */
[----:B------:R-:W-:Y:S01]  /*2bf0*/  HMMA.16816.F32 R40, R8, R36, R28 ;  /* 0x000000240828723c */ /* 0x000fe2000000181c */
[----:B------:R2:W-:Y:S07]  /*2c00*/  MUFU.TANH R131, R2 ;  /* 0x0000000200837308 */ /* 0x0005ee0000002400 */
[----:B---3--:R-:W-:Y:S01]  /*2c10*/  HMMA.16816.F32 R28, R12, R52, R32 ;  /* 0x000000340c1c723c */ /* 0x008fe20000001820 */
[----:B------:R-:W3:Y:S07]  /*2c20*/  LDSM.16.M88.4 R32, [R217+0x3800] ;  /* 0x00380000d920783b */ /* 0x000eee0000000200 */
[----:B------:R-:W-:Y:S01]  /*2c30*/  HMMA.16816.F32 R20, R8, R38, R20 ;  /* 0x000000260814723c */ /* 0x000fe20000001814 */
[----:B--2---:R-:W-:-:S04]  /*2c40*/  FMUL.FTZ R2, R71, c[0x0][0x2ec] ;  /* 0x0000bb0047027a20 */ /* 0x004fc80000410000 */
[----:B------:R2:W2:Y:S03]  /*2c50*/  MUFU.TANH R242, R2 ;  /* 0x0000000200f27308 */ /* 0x0004a60000002400 */
[----:B------:R-:W-:Y:S08]  /*2c60*/  HMMA.16816.F32 R68, R16, R44, R88 ;  /* 0x0000002c1044723c */ /* 0x000ff00000001858 */
[----:B-1----:R-:W-:Y:S01]  /*2c70*/  HMMA.16816.F32 R36, R8, R56, R28 ;  /* 0x000000380824723c */ /* 0x002fe2000000181c */
[----:B--2---:R-:W-:-:S04]  /*2c80*/  FMUL.FTZ R2, R76, c[0x0][0x2ec] ;  /* 0x0000bb004c027a20 */ /* 0x004fc80000410000 */
[----:B------:R1:W-:Y:S11]  /*2c90*/  MUFU.TANH R238, R2 ;  /* 0x0000000200ee7308 */ /* 0x0003f60000002400 */
[----:B---3--:R-:W-:Y:S01]  /*2ca0*/  HMMA.16816.F32 R28, R12, R32, R68 ;  /* 0x000000200c1c723c */ /* 0x008fe20000001844 */
[----:B-1----:R-:W-:-:S04]  /*2cb0*/  FMUL.FTZ R2, R77, c[0x0][0x2ec] ;  /* 0x0000bb004d027a20 */ /* 0x002fc80000410000 */
[----:B------:R1:W-:Y:S02]  /*2cc0*/  MUFU.TANH R228, R2 ;  /* 0x0000000200e47308 */ /* 0x0003e40000002400 */
[----:B-1----:R-:W-:-:S06]  /*2cd0*/  FMUL.FTZ R2, R78, c[0x0][0x2ec] ;  /* 0x0000bb004e027a20 */ /* 0x002fcc0000410000 */
[----:B------:R1:W-:Y:S02]  /*2ce0*/  MUFU.TANH R222, R2 ;  /* 0x0000000200de7308 */ /* 0x0003e40000002400 */
[----:B-1----:R-:W-:Y:S02]  /*2cf0*/  FMUL.FTZ R2, R79, c[0x0][0x2ec] ;  /* 0x0000bb004f027a20 */ /* 0x002fe40000410000 */
[----:B------:R-:W-:Y:S01]  /*2d00*/  HMMA.16816.F32 R76, R16, R46, R92 ;  /* 0x0000002e104c723c */ /* 0x000fe2000000185c */
[----:B------:R-:W1:Y:S03]  /*2d10*/  LDSM.16.M88.4 R44, [R215+0x5000] ;  /* 0x00500000d72c783b */ /* 0x000e660000000200 */
[----:B------:R2:W3:Y:S02]  /*2d20*/  MUFU.TANH R233, R2 ;  /* 0x0000000200e97308 */ /* 0x0004e40000002400 */
[----:B--2---:R-:W-:-:S06]  /*2d30*/  FMUL.FTZ R2, R64, c[0x0][0x2ec] ;  /* 0x0000bb0040027a20 */ /* 0x004fcc0000410000 */
[----:B------:R2:W-:Y:S11]  /*2d40*/  MUFU.TANH R227, R2 ;  /* 0x0000000200e37308 */ /* 0x0005f60000002400 */
[----:B------:R-:W-:Y:S01]  /*2d50*/  @!UPT UIADD3 URZ, URZ, URZ, URZ ;  /* 0x0000003f3f3ff290 */ /* 0x000fe2000fffe03f */
[----:B------:R-:W-:Y:S01]  /*2d60*/  HMMA.16816.F32 R32, R12, R34, R76 ;  /* 0x000000220c20723c */ /* 0x000fe2000000184c */
[----:B--2---:R-:W-:-:S07]  /*2d70*/  FMUL.FTZ R2, R65, c[0x0][0x2ec] ;  /* 0x0000bb0041027a20 */ /* 0x004fce0000410000 */
[----:B-1----:R-:W-:Y:S01]  /*2d80*/  HMMA.16816.F32 R68, R16, R44, R112 ;  /* 0x0000002c1044723c */ /* 0x002fe20000001870 */
[----:B------:R1:W2:Y:S02]  /*2d90*/  MUFU.TANH R224, R2 ;  /* 0x0000000200e07308 */ /* 0x0002a40000002400 */
[----:B-1----:R-:W-:-:S06]  /*2da0*/  FMUL.FTZ R2, R66, c[0x0][0x2ec] ;  /* 0x0000bb0042027a20 */ /* 0x002fcc0000410000 */
[----:B------:R1:W-:Y:S02]  /*2db0*/  MUFU.TANH R213, R2 ;  /* 0x0000000200d57308 */ /* 0x0003e40000002400 */
[----:B-1----:R-:W-:Y:S02]  /*2dc0*/  FMUL.FTZ R2, R67, c[0x0][0x2ec] ;  /* 0x0000bb0043027a20 */ /* 0x002fe40000410000 */
[----:B------:R-:W-:Y:S01]  /*2dd0*/  HMMA.16816.F32 R64, R16, R50, R72 ;  /* 0x000000321040723c */ /* 0x000fe20000001848 */
[----:B------:R-:W-:Y:S03]  /*2de0*/  LDSM.16.M88.4 R48, [R215+0x4800] ;  /* 0x00480000d730783b */ /* 0x000fe60000000200 */
[----:B------:R1:W1:Y:S02]  /*2df0*/  MUFU.TANH R241, R2 ;  /* 0x0000000200f17308 */ /* 0x0002640000002400 */
[----:B-1----:R-:W-:-:S06]  /*2e00*/  FMUL.FTZ R2, R60, c[0x0][0x2ec] ;  /* 0x0000bb003c027a20 */ /* 0x002fcc0000410000 */
[----:B------:R1:W1:Y:S02]  /*2e10*/  MUFU.TANH R232, R2 ;  /* 0x0000000200e87308 */ /* 0x0002640000002400 */
[----:B-1----:R-:W-:-:S06]  /*2e20*/  FMUL.FTZ R2, R61, c[0x0][0x2ec] ;  /* 0x0000bb003d027a20 */ /* 0x002fcc0000410000 */
[----:B------:R1:W-:Y:S02]  /*2e30*/  MUFU.TANH R223, R2 ;  /* 0x0000000200df7308 */ /* 0x0003e40000002400 */
        /* <DEDUP_REMOVED lines=8> */
[C---:B-1----:R-:W-:Y:S05]  /*2ec0*/  HMMA.16816.F32 R72, R16.reuse, R60, R96 ;  /* 0x0000003c1048723c */ /* 0x042fea0000001860 */
[----:B------:R1:W-:Y:S03]  /*2ed0*/  MUFU.TANH R209, R2 ;  /* 0x0000000200d17308 */ /* 0x0003e60000002400 */
[C---:B------:R-:W-:Y:S08]  /*2ee0*/  HMMA.16816.F32 R80, R16.reuse, R62, R100 ;  /* 0x0000003e1050723c */ /* 0x040ff00000001864 */
[----:B------:R-:W-:Y:S01]  /*2ef0*/  HMMA.16816.F32 R60, R16, R48, R104 ;  /* 0x00000030103c723c */ /* 0x000fe20000001868 */
[----:B-1----:R-:W-:-:S04]  /*2f00*/  FMUL.FTZ R2, R86, c[0x0][0x2ec] ;  /* 0x0000bb0056027a20 */ /* 0x002fc80000410000 */
[----:B------:R1:W2:Y:S02]  /*2f10*/  MUFU.TANH R145, R2 ;  /* 0x0000000200917308 */ /* 0x0002a40000002400 */
[----:B-1----:R-:W-:Y:S02]  /*2f20*/  FMUL.FTZ R2, R87, c[0x0][0x2ec] ;  /* 0x0000bb0057027a20 */ /* 0x002fe40000410000 */
[----:B------:R-:W-:Y:S01]  /*2f30*/  HMMA.16816.F32 R84, R16, R46, R120 ;  /* 0x0000002e1054723c */ /* 0x000fe20000001878 */
[----:B------:R-:W-:Y:S03]  /*2f40*/  LDSM.16.M88.4 R44, [R214+0x4000] ;  /* 0x00400000d62c783b */ /* 0x000fe60000000200 */
[----:B------:R1:W-:Y:S02]  /*2f50*/  MUFU.TANH R208, R2 ;  /* 0x0000000200d07308 */ /* 0x0003e40000002400 */
[----:B-1----:R-:W-:-:S06]  /*2f60*/  FMUL.FTZ R2, R24, c[0x0][0x2ec] ;  /* 0x0000bb0018027a20 */ /* 0x002fcc0000410000 */
[----:B------:R1:W1:Y:S02]  /*2f70*/  MUFU.TANH R144, R2 ;  /* 0x0000000200907308 */ /* 0x0002640000002400 */
[----:B-1----:R-:W-:-:S06]  /*2f80*/  FMUL.FTZ R2, R25, c[0x0][0x2ec] ;  /* 0x0000bb0019027a20 */ /* 0x002fcc0000410000 */
[----:B------:R1:W-:Y:S02]  /*2f90*/  MUFU.TANH R206, R2 ;  /* 0x0000000200ce7308 */ /* 0x0003e40000002400 */
[----:B-1----:R-:W-:-:S06]  /*2fa0*/  FMUL.FTZ R2, R26, c[0x0][0x2ec] ;  /* 0x0000bb001a027a20 */ /* 0x002fcc0000410000 */
[----:B------:R1:W1:Y:S02]  /*2fb0*/  MUFU.TANH R146, R2 ;  /* 0x0000000200927308 */ /* 0x0002640000002400 */
[----:B-1----:R-:W-:Y:S02]  /*2fc0*/  FMUL.FTZ R2, R27, c[0x0][0x2ec] ;  /* 0x0000bb001b027a20 */ /* 0x002fe40000410000 */
[----:B------:R-:W-:Y:S01]  /*2fd0*/  HMMA.16816.F32 R24, R12, R54, R64 ;  /* 0x000000360c18723c */ /* 0x000fe20000001840 */
[----:B------:R-:W1:Y:S03]  /*2fe0*/  LDSM.16.M88.4 R52, [R214+0x3800] ;  /* 0x00380000d634783b */ /* 0x000e660000000200 */
[----:B------:R2:W-:Y:S04]  /*2ff0*/  MUFU.TANH R147, R2 ;  /* 0x0000000200937308 */ /* 0x0005e80000002400 */
[----:B------:R-:W-:Y:S01]  /*3000*/  HMMA.16816.F32 R64, R16, R50, R108 ;  /* 0x000000321040723c */ /* 0x000fe2000000186c */
[----:B------:R-:W3:Y:S01]  /*3010*/  LDSM.16.M88.4 R48, [R215+0x6000] ;  /* 0x00600000d730783b */ /* 0x000ee20000000200 */
[----:B--2---:R-:W-:-:S04]  /*3020*/  FMUL.FTZ R2, R40, c[0x0][0x2ec] ;  /* 0x0000bb0028027a20 */ /* 0x004fc80000410000 */
[----:B------:R2:W-:Y:S02]  /*3030*/  MUFU.TANH R204, R2 ;  /* 0x0000000200cc7308 */ /* 0x0005e40000002400 */
[----:B--2---:R-:W-:Y:S01]  /*3040*/  FMUL.FTZ R2, R41, c[0x0][0x2ec] ;  /* 0x0000bb0029027a20 */ /* 0x004fe20000410000 */
[C---:B-1----:R-:W-:Y:S05]  /*3050*/  HMMA.16816.F32 R28, R8.reuse, R52, R28 ;  /* 0x00000034081c723c */ /* 0x042fea000000181c */
[----:B------:R1:W-:Y:S03]  /*3060*/  MUFU.TANH R205, R2 ;  /* 0x0000000200cd7308 */ /* 0x0003e60000002400 */
[----:B------:R-:W-:Y:S01]  /*3070*/  HMMA.16816.F32 R32, R8, R54, R32 ;  /* 0x000000360820723c */ /* 0x000fe20000001820 */
[----:B------:R-:W-:Y:S07]  /*3080*/  LDSM.16.M88.4 R52, [R215+0x7000] ;  /* 0x00700000d734783b */ /* 0x000fee0000000200 */
[----:B---3--:R-:W-:Y:S01]  /*3090*/  HMMA.16816.F32 R92, R16, R50, R148 ;  /* 0x00000032105c723c */ /* 0x008fe20000001894 */
[----:B-1----:R-:W-:-:S04]  /*30a0*/  FMUL.FTZ R2, R42, c[0x0][0x2ec] ;  /* 0x0000bb002a027a20 */ /* 0x002fc80000410000 */
[----:B------:R1:W2:Y:S02]  /*30b0*/  MUFU.TANH R203, R2 ;  /* 0x0000000200cb7308 */ /* 0x0002a40000002400 */
[----:B-1----:R-:W-:Y:S02]  /*30c0*/  FMUL.FTZ R2, R43, c[0x0][0x2ec] ;  /* 0x0000bb002b027a20 */ /* 0x002fe40000410000 */
[----:B------:R-:W1:Y:S04]  /*30d0*/  LDSM.16.M88.4 R40, [R215+0x5800] ;  /* 0x00580000d728783b */ /* 0x000e680000000200 */
[----:B------:R3:W1:Y:S02]  /*30e0*/  MUFU.TANH R202, R2 ;  /* 0x0000000200ca7308 */ /* 0x0006640000002400 */
[----:B---3--:R-:W-:-:S06]  /*30f0*/  FMUL.FTZ R2, R20, c[0x0][0x2ec] ;  /* 0x0000bb0014027a20 */ /* 0x008fcc0000410000 */
[----:B------:R3:W1:Y:S02]  /*3100*/  MUFU.TANH R200, R2 ;  /* 0x0000000200c87308 */ /* 0x0006640000002400 */
[----:B---3--:R-:W-:Y:S01]  /*3110*/  FMUL.FTZ R2, R21, c[0x0][0x2ec] ;  /* 0x0000bb0015027a20 */ /* 0x008fe20000410000 */
[C---:B-1----:R-:W-:Y:S05]  /*3120*/  HMMA.16816.F32 R76, R16.reuse, R40, R132 ;  /* 0x00000028104c723c */ /* 0x042fea0000001884 */
[----:B------:R1:W-:Y:S03]  /*3130*/  MUFU.TANH R201, R2 ;  /* 0x0000000200c97308 */ /* 0x0003e60000002400 */
[----:B------:R-:W-:Y:S01]  /*3140*/  HMMA.16816.F32 R88, R16, R42, R136 ;  /* 0x0000002a1058723c */ /* 0x000fe20000001888 */
[----:B------:R-:W-:Y:S01]  /*3150*/  LDSM.16.M88.4 R40, [R217+0x4800] ;  /* 0x00480000d928783b */ /* 0x000fe20000000200 */
[----:B-1----:R-:W-:-:S04]  /*3160*/  FMUL.FTZ R2, R22, c[0x0][0x2ec] ;  /* 0x0000bb0016027a20 */ /* 0x002fc80000410000 */
[----:B------:R1:W3:Y:S02]  /*3170*/  MUFU.TANH R198, R2 ;  /* 0x0000000200c67308 */ /* 0x0002e40000002400 */
        /* <DEDUP_REMOVED lines=8> */
[----:B------:R1:W-:Y:S03]  /*3200*/  MUFU.TANH R196, R2 ;  /* 0x0000000200c47308 */ /* 0x0003e60000002400 */
[----:B------:R-:W-:Y:S01]  /*3210*/  HMMA.16816.F32 R72, R16, R48, R140 ;  /* 0x000000301048723c */ /* 0x000fe2000000188c */
[----:B------:R-:W-:Y:S01]  /*3220*/  LDSM.16.M88.4 R48, [R214+0x4800] ;  /* 0x00480000d630783b */ /* 0x000fe20000000200 */
[----:B-1----:R-:W-:-:S04]  /*3230*/  FMUL.FTZ R2, R38, c[0x0][0x2ec] ;  /* 0x0000bb0026027a20 */ /* 0x002fc80000410000 */
[----:B------:R1:W2:Y:S10]  /*3240*/  MUFU.TANH R193, R2 ;  /* 0x0000000200c17308 */ /* 0x0002b40000002400 */
[----:B------:R-:W-:Y:S01]  /*3250*/  HMMA.16816.F32 R24, R8, R44, R24 ;  /* 0x0000002c0818723c */ /* 0x000fe20000001818 */
[----:B-1----:R-:W-:-:S02]  /*3260*/  FMUL.FTZ R2, R39, c[0x0][0x2ec] ;  /* 0x0000bb0027027a20 */ /* 0x002fc40000410000 */
[----:B------:R-:W1:Y:S02]  /*3270*/  LDSM.16.M88.4 R36, [R215+0x6800] ;  /* 0x00680000d724783b */ /* 0x000e640000000200 */
[----:B------:R2:W1:Y:S11]  /*3280*/  MUFU.TANH R192, R2 ;  /* 0x0000000200c07308 */ /* 0x0004760000002400 */
[----:B------:R-:W-:Y:S08]  /*3290*/  @!UPT UIADD3 URZ, URZ, URZ, URZ ;  /* 0x0000003f3f3ff290 */ /* 0x000ff0000fffe03f */
[----:B------:R-:W-:-:S04]  /*32a0*/  FMUL.FTZ R3, R24, c[0x0][0x2ec] ;  /* 0x0000bb0018037a20 */ /* 0x000fc80000410000 */
[----:B------:R3:W-:Y:S01]  /*32b0*/  MUFU.TANH R171, R3 ;  /* 0x0000000300ab7308 */ /* 0x0007e20000002400 */
[----:B--2---:R-:W-:-:S07]  /*32c0*/  FMUL.FTZ R2, R20, c[0x0][0x2ec] ;  /* 0x0000bb0014027a20 */ /* 0x004fce0000410000 */
[----:B------:R2:W1:Y:S01]  /*32d0*/  MUFU.TANH R186, R2 ;  /* 0x0000000200ba7308 */ /* 0x0004620000002400 */
[----:B---3--:R-:W-:-:S07]  /*32e0*/  FMUL.FTZ R3, R25, c[0x0][0x2ec] ;  /* 0x0000bb0019037a20 */ /* 0x008fce0000410000 */
[----:B------:R-:W-:Y:S01]  /*32f0*/  MUFU.TANH R170, R3 ;  /* 0x0000000300aa7308 */ /* 0x000fe20000002400 */
[----:B--2---:R-:W-:Y:S01]  /*3300*/  FMUL.FTZ R2, R21, c[0x0][0x2ec] ;  /* 0x0000bb0015027a20 */ /* 0x004fe20000410000 */
[----:B-1----:R-:W-:Y:S06]  /*3310*/  HMMA.16816.F32 R96, R16, R36, R152 ;  /* 0x000000241060723c */ /* 0x002fec0000001898 */
[----:B------:R1:W-:Y:S02]  /*3320*/  MUFU.TANH R187, R2 ;  /* 0x0000000200bb7308 */ /* 0x0003e40000002400 */
[----:B-1----:R-:W-:-:S06]  /*3330*/  FMUL.FTZ R2, R22, c[0x0][0x2ec] ;  /* 0x0000bb0016027a20 */ /* 0x002fcc0000410000 */
[----:B------:R1:W2:Y:S02]  /*3340*/  MUFU.TANH R184, R2 ;  /* 0x0000000200b87308 */ /* 0x0002a40000002400 */
[----:B-1----:R-:W-:Y:S02]  /*3350*/  FMUL.FTZ R2, R23, c[0x0][0x2ec] ;  /* 0x0000bb0017027a20 */ /* 0x002fe40000410000 */
[----:B------:R-:W-:Y:S01]  /*3360*/  HMMA.16816.F32 R20, R12, R58, R80 ;  /* 0x0000003a0c14723c */ /* 0x000fe20000001850 */
[----:B------:R-:W1:Y:S03]  /*3370*/  LDSM.16.M88.4 R56, [R215+0x7800] ;  /* 0x00780000d738783b */ /* 0x000e660000000200 */
[----:B------:R3:W-:Y:S04]  /*3380*/  MUFU.TANH R185, R2 ;  /* 0x0000000200b97308 */ /* 0x0007e80000002400 */
[----:B------:R-:W-:Y:S01]  /*3390*/  HMMA.16816.F32 R80, R16, R38, R156 ;  /* 0x000000261050723c */ /* 0x000fe2000000189c */
[----:B------:R-:W-:Y:S01]  /*33a0*/  LDSM.16.M88.4 R36, [R214+0x5000] ;  /* 0x00500000d624783b */ /* 0x000fe20000000200 */
[----:B---3--:R-:W-:-:S04]  /*33b0*/  FMUL.FTZ R2, R28, c[0x0][0x2ec] ;  /* 0x0000bb001c027a20 */ /* 0x008fc80000410000 */
[----:B------:R3:W1:Y:S02]  /*33c0*/  MUFU.TANH R183, R2 ;  /* 0x0000000200b77308 */ /* 0x0006640000002400 */
[----:B---3--:R-:W-:-:S06]  /*33d0*/  FMUL.FTZ R2, R29, c[0x0][0x2ec] ;  /* 0x0000bb001d027a20 */ /* 0x008fcc0000410000 */
[----:B------:R3:W-:Y:S02]  /*33e0*/  MUFU.TANH R182, R2 ;  /* 0x0000000200b67308 */ /* 0x0007e40000002400 */
[----:B---3--:R-:W-:-:S06]  /*33f0*/  FMUL.FTZ R2, R30, c[0x0][0x2ec] ;  /* 0x0000bb001e027a20 */ /* 0x008fcc0000410000 */
[----:B------:R3:W1:Y:S02]  /*3400*/  MUFU.TANH R180, R2 ;  /* 0x0000000200b47308 */ /* 0x0006640000002400 */
[----:B---3--:R-:W-:Y:S02]  /*3410*/  FMUL.FTZ R2, R31, c[0x0][0x2ec] ;  /* 0x0000bb001f027a20 */ /* 0x008fe40000410000 */
[----:B------:R-:W-:Y:S04]  /*3420*/  HMMA.16816.F32 R28, R8, R46, R20 ;  /* 0x0000002e081c723c */ /* 0x000fe80000001814 */
[----:B------:R3:W1:Y:S04]  /*3430*/  MUFU.TANH R181, R2 ;  /* 0x0000000200b57308 */ /* 0x0006680000002400 */
[----:B------:R-:W-:Y:S01]  /*3440*/  HMMA.16816.F32 R44, R12, R42, R64 ;  /* 0x0000002a0c2c723c */ /* 0x000fe20000001840 */
[----:B---3--:R-:W-:-:S04]  /*3450*/  FMUL.FTZ R2, R32, c[0x0][0x2ec] ;  /* 0x0000bb0020027a20 */ /* 0x008fc80000410000 */
[----:B------:R3:W-:Y:S11]  /*3460*/  MUFU.TANH R179, R2 ;  /* 0x0000000200b37308 */ /* 0x0007f60000002400 */
[----:B------:R-:W-:-:S02]  /*3470*/  FMUL.FTZ R22, R28, c[0x0][0x2ec] ;  /* 0x0000bb001c167a20 */ /* 0x000fc40000410000 */
[----:B------:R-:W-:Y:S02]  /*3480*/  FMUL.FTZ R31, R31, c[0x0][0x2ec] ;  /* 0x0000bb001f1f7a20 */ /* 0x000fe40000410000 */
[----:B------:R-:W-:Y:S02]  /*3490*/  FMUL.FTZ R24, R29, c[0x0][0x2ec] ;  /* 0x0000bb001d187a20 */ /* 0x000fe40000410000 */
[----:B------:R-:W-:Y:S01]  /*34a0*/  MUFU.TANH R156, R31 ;  /* 0x0000001f009c7308 */ /* 0x000fe20000002400 */
[----:B---3--:R-:W-:-:S07]  /*34b0*/  FMUL.FTZ R2, R33, c[0x0][0x2ec] ;  /* 0x0000bb0021027a20 */ /* 0x008fce0000410000 */
[----:B------:R-:W-:Y:S08]  /*34c0*/  MUFU.TANH R66, R24 ;  /* 0x0000001800427308 */ /* 0x000ff00000002400 */
[----:B------:R3:W1:Y:S02]  /*34d0*/  MUFU.TANH R178, R2 ;  /* 0x0000000200b27308 */ /* 0x0006640000002400 */
[----:B---3--:R-:W-:-:S06]  /*34e0*/  FMUL.FTZ R2, R34, c[0x0][0x2ec] ;  /* 0x0000bb0022027a20 */ /* 0x008fcc0000410000 */
[----:B------:R3:W-:Y:S02]  /*34f0*/  MUFU.TANH R176, R2 ;  /* 0x0000000200b07308 */ /* 0x0007e40000002400 */
[----:B---3--:R-:W-:Y:S02]  /*3500*/  FMUL.FTZ R2, R35, c[0x0][0x2ec] ;  /* 0x0000bb0023027a20 */ /* 0x008fe40000410000 */
[----:B------:R-:W-:Y:S01]  /*3510*/  HMMA.16816.F32 R32, R12, R40, R60 ;  /* 0x000000280c20723c */ /* 0x000fe2000000183c */
[----:B------:R-:W3:Y:S03]  /*3520*/  LDSM.16.M88.4 R40, [R217+0x5000] ;  /* 0x00500000d928783b */ /* 0x000ee60000000200 */
[----:B------:R2:W-:Y:S04]  /*3530*/  MUFU.TANH R177, R2 ;  /* 0x0000000200b17308 */ /* 0x0005e80000002400 */
[----:B-1----:R-:W-:Y:S01]  /*3540*/  HMMA.16816.F32 R60, R16, R56, R172 ;  /* 0x00000038103c723c */ /* 0x002fe200000018ac */
[----:B--2---:R-:W-:-:S05]  /*3550*/  LOP3.LUT R2, R130, 0xffffffe0, RZ, 0xc0, !PT ;  /* 0xffffffe082027812 */ /* 0x004fca00078ec0ff */
[C---:B------:R-:W-:Y:S02]  /*3560*/  IMAD.IADD R2, R168.reuse, 0x1, -R2 ;  /* 0x00000001a8027824 */ /* 0x040fe400078e0a02 */
[----:B------:R-:W-:-:S03]  /*3570*/  IMAD.SHL.U32 R168, R168, 0x2, RZ ;  /* 0x00000002a8a87824 */ /* 0x000fc600078e00ff */
[----:B------:R-:W-:-:S04]  /*3580*/  SHF.R.S32.HI R5, RZ, 0x1f, R2 ;  /* 0x0000001fff057819 */ /* 0x000fc80000011402 */
[----:B------:R-:W-:Y:S01]  /*3590*/  LEA.HI R2, R5, R2, RZ, 0x2 ;  /* 0x0000000205027211 */ /* 0x000fe200078f10ff */
[----:B------:R-:W-:-:S03]  /*35a0*/  FMUL.FTZ R5, R26, c[0x0][0x2ec] ;  /* 0x0000bb001a057a20 */ /* 0x000fc60000410000 */
[----:B------:R-:W-:Y:S01]  /*35b0*/  SHF.R.S32.HI R7, RZ, 0x2, R2 ;  /* 0x00000002ff077819 */ /* 0x000fe20000011402 */
[----:B------:R1:W-:Y:S01]  /*35c0*/  MUFU.TANH R67, R5 ;  /* 0x0000000500437308 */ /* 0x0003e20000002400 */
[----:B------:R-:W-:Y:S02]  /*35d0*/  IADD3 R2, R207, -0x1, RZ ;  /* 0xffffffffcf027810 */ /* 0x000fe40007ffe0ff */
[----:B------:R-:W-:Y:S01]  /*35e0*/  IADD3 R3, R6, 0x1, R7 ;  /* 0x0000000106037810 */ /* 0x000fe20007ffe007 */
[----:B------:R2:W-:Y:S01]  /*35f0*/  STL [R1+0x30], R7 ;  /* 0x0000300701007387 */ /* 0x0005e20000100800 */
[C---:B------:R-:W-:Y:S01]  /*3600*/  ISETP.GT.AND P0, PT, R2.reuse, R252, PT ;  /* 0x000000fc0200720c */ /* 0x040fe20003f04270 */
[----:B------:R-:W-:Y:S01]  /*3610*/  IMAD.SHL.U32 R64, R2, 0x100, RZ ;  /* 0x0000010002407824 */ /* 0x000fe200078e00ff */
[----:B------:R-:W-:Y:S01]  /*3620*/  IADD3 R3, R128, -c[0x0][0x214], R3 ;  /* 0x8000850080037a10 */ /* 0x000fe20007ffe003 */
[----:B------:R-:W-:Y:S02]  /*3630*/  FMUL.FTZ R6, R27, c[0x0][0x2ec] ;  /* 0x0000bb001b067a20 */ /* 0x000fe40000410000 */
[----:B---3--:R-:W-:Y:S01]  /*3640*/  HMMA.16816.F32 R24, R12, R40, R68 ;  /* 0x000000280c18723c */ /* 0x008fe20000001844 */
[----:B------:R-:W-:Y:S01]  /*3650*/  IADD3 R20, R3, c[0x0][0x2e8], RZ ;  /* 0x0000ba0003147a10 */ /* 0x000fe20007ffe0ff */
[----:B------:R3:W2:Y:S01]  /*3660*/  MUFU.TANH R169, R6 ;  /* 0x0000000600a97308 */ /* 0x0006a20000002400 */
[----:B------:R-:W-:-:S02]  /*3670*/  LOP3.LUT R2, R64, 0x6, R168, 0xf8, !PT ;  /* 0x0000000640027812 */ /* 0x000fc400078ef8a8 */
[C---:B------:R-:W-:Y:S02]  /*3680*/  IADD3 R21, R20.reuse, 0x8, RZ ;  /* 0x0000000814157810 */ /* 0x040fe40007ffe0ff */
[----:B-1----:R-:W-:Y:S01]  /*3690*/  SHF.R.S32.HI R5, RZ, 0x1f, R130 ;  /* 0x0000001fff057819 */ /* 0x002fe20000011482 */
[----:B------:R-:W-:Y:S02]  /*36a0*/  HMMA.16816.F32 R68, R16, R52, R160 ;  /* 0x000000341044723c */ /* 0x000fe400000018a0 */
[----:B------:R1:W1:Y:S01]  /*36b0*/  MUFU.TANH R168, R22 ;  /* 0x0000001600a87308 */ /* 0x0002620000002400 */
[----:B------:R-:W-:Y:S02]  /*36c0*/  LEA.HI R3, R5, R129, RZ, 0x2 ;  /* 0x0000008105037211 */ /* 0x000fe400078f10ff */
[----:B------:R-:W-:-:S03]  /*36d0*/  IMNMX R5, R20, R128, PT ;  /* 0x0000008014057217 */ /* 0x000fc60003800200 */
[----:B------:R-:W-:Y:S01]  /*36e0*/  HMMA.16816.F32 R52, R16, R54, R164 ;  /* 0x000000361034723c */ /* 0x000fe200000018a4 */
[----:B---3--:R-:W-:Y:S02]  /*36f0*/  LOP3.LUT R6, R2, 0x1, RZ, 0xfc, !PT ;  /* 0x0000000102067812 */ /* 0x008fe400078efcff */
[----:B--2---:R-:W-:Y:S02]  /*3700*/  LOP3.LUT R7, R3, 0xfffffffc, RZ, 0xc0, !PT ;  /* 0xfffffffc03077812 */ /* 0x004fe400078ec0ff */
[----:B------:R-:W-:Y:S02]  /*3710*/  IMNMX R3, R21, R128, PT ;  /* 0x0000008015037217 */ /* 0x000fe40003800200 */
[C---:B------:R-:W-:Y:S01]  /*3720*/  ISETP.GE.AND P5, PT, R6.reuse, R5, PT ;  /* 0x000000050600720c */ /* 0x040fe20003fa6270 */
[----:B------:R-:W-:Y:S01]  /*3730*/  IMAD.IADD R7, R129, 0x1, -R7 ;  /* 0x0000000181077824 */ /* 0x000fe200078e0a07 */
[----:B-1----:R-:W-:Y:S01]  /*3740*/  HMMA.16816.F32 R20, R8, R48, R32 ;  /* 0x000000300814723c */ /* 0x002fe20000001820 */
[----:B------:R-:W-:-:S02]  /*3750*/  ISETP.GE.AND P2, PT, R6, R3, PT ;  /* 0x000000030600720c */ /* 0x000fc40003f46270 */
[----:B------:R-:W-:Y:S01]  /*3760*/  LOP3.LUT R6, R2, 0x9, RZ, 0xfc, !PT ;  /* 0x0000000902067812 */ /* 0x000fe200078efcff */
[----:B------:R1:W-:Y:S01]  /*3770*/  STL [R1+0x34], R7 ;  /* 0x0000340701007387 */ /* 0x0003e20000100800 */
[----:B----4-:R-:W-:Y:S02]  /*3780*/  FSEL R104, R246, -INF , !P2 ;  /* 0xff800000f6687808 */ /* 0x010fe40005000000 */
[----:B------:R-:W-:Y:S01]  /*3790*/  FSEL R106, R247, -INF , !P5 ;  /* 0xff800000f76a7808 */ /* 0x000fe20006800000 */
[----:B------:R-:W-:Y:S01]  /*37a0*/  HMMA.16816.F32 R32, R12, R42, R84 ;  /* 0x0000002a0c20723c */ /* 0x000fe20000001854 */
[-C--:B------:R-:W-:Y:S01]  /*37b0*/  ISETP.GE.AND P1, PT, R2, R3.reuse, PT ;  /* 0x000000030200720c */ /* 0x080fe20003f26270 */
[----:B------:R-:W-:Y:S01]  /*37c0*/  LDSM.16.M88.4 R40, [R217+0x6000] ;  /* 0x00600000d928783b */ /* 0x000fe20000000200 */
[----:B------:R-:W-:Y:S02]  /*37d0*/  ISETP.GE.AND P5, PT, R6, R3, PT ;  /* 0x000000030600720c */ /* 0x000fe40003fa6270 */
[----:B------:R-:W-:-:S02]  /*37e0*/  FSEL R108, R245, -INF , !P1 ;  /* 0xff800000f56c7808 */ /* 0x000fc40004800000 */
[----:B-----5:R-:W-:Y:S01]  /*37f0*/  FSEL R111, R240, -INF , !P5 ;  /* 0xff800000f06f7808 */ /* 0x020fe20006800000 */
[----:B------:R-:W-:Y:S01]  /*3800*/  HMMA.16816.F32 R16, R16, R58, R188 ;  /* 0x0000003a1010723c */ /* 0x000fe200000018bc */
[----:B------:R-:W-:Y:S02]  /*3810*/  ISETP.GE.AND P1, PT, R6, R5, PT ;  /* 0x000000050600720c */ /* 0x000fe40003f26270 */
[----:B------:R-:W-:Y:S02]  /*3820*/  LOP3.LUT R6, R2, 0x11, RZ, 0xfc, !PT ;  /* 0x0000001102067812 */ /* 0x000fe400078efcff */
[----:B------:R-:W-:Y:S02]  /*3830*/  FSEL R109, R243, -INF , !P1 ;  /* 0xff800000f36d7808 */ /* 0x000fe40004800000 */
[----:B------:R-:W-:Y:S01]  /*3840*/  ISETP.GE.AND P1, PT, R6, R3, PT ;  /* 0x000000030600720c */ /* 0x000fe20003f26270 */
[----:B------:R-:W-:Y:S02]  /*3850*/  FMUL.FTZ R21, R21, c[0x0][0x2ec] ;  /* 0x0000bb0015157a20 */ /* 0x000fe40000410000 */
[----:B------:R-:W-:Y:S01]  /*3860*/  FMUL.FTZ R23, R23, c[0x0][0x2ec] ;  /* 0x0000bb0017177a20 */ /* 0x000fe20000410000 */
[----:B------:R-:W-:Y:S01]  /*3870*/  FSEL R117, R234, -INF , !P1 ;  /* 0xff800000ea757808 */ /* 0x000fe20004800000 */
[----:B------:R-:W-:Y:S01]  /*3880*/  MUFU.TANH R135, R21 ;  /* 0x0000001500877308 */ /* 0x000fe20000002400 */
[----:B-1----:R-:W-:-:S02]  /*3890*/  LOP3.LUT R7, R2, 0x8, RZ, 0xfc, !PT ;  /* 0x0000000802077812 */ /* 0x002fc400078efcff */
[----:B------:R-:W-:Y:S02]  /*38a0*/  IADD3 R234, R217, 0x1800, RZ ;  /* 0x00001800d9ea7810 */ /* 0x000fe40007ffe0ff */
[C---:B------:R-:W-:Y:S02]  /*38b0*/  ISETP.GE.AND P4, PT, R7.reuse, R5, PT ;  /* 0x000000050700720c */ /* 0x040fe40003f86270 */
[----:B------:R-:W-:Y:S01]  /*38c0*/  ISETP.GE.AND P3, PT, R7, R3, PT ;  /* 0x000000030700720c */ /* 0x000fe20003f66270 */
[----:B------:R-:W-:Y:S01]  /*38d0*/  FMUL.FTZ R7, R30, c[0x0][0x2ec] ;  /* 0x0000bb001e077a20 */ /* 0x000fe20000410000 */
[----:B------:R-:W-:Y:S01]  /*38e0*/  FSEL R110, R244, -INF , !P4 ;  /* 0xff800000f46e7808 */ /* 0x000fe20006000000 */
[----:B------:R-:W-:Y:S01]  /*38f0*/  HMMA.16816.F32 R28, R8, R50, R44 ;  /* 0x00000032081c723c */ /* 0x000fe2000000182c */
[----:B------:R-:W1:Y:S01]  /*3900*/  LDSM.16.M88.4 R48, [R217+0x5800] ;  /* 0x00580000d930783b */ /* 0x000e620000000200 */
[----:B------:R2:W3:Y:S01]  /*3910*/  MUFU.TANH R65, R7 ;  /* 0x0000000700417308 */ /* 0x0004e20000002400 */
[----:B------:R-:W-:-:S02]  /*3920*/  FSEL R113, R236, -INF , !P3 ;  /* 0xff800000ec717808 */ /* 0x000fc40005800000 */
[----:B------:R-:W4:Y:S01]  /*3930*/  LDSM.16.M88.4 R44, [R214+0x5800] ;  /* 0x00580000d62c783b */ /* 0x000f220000000200 */
[----:B------:R-:W-:Y:S02]  /*3940*/  ISETP.GE.AND P3, PT, R6, R5, PT ;  /* 0x000000050600720c */ /* 0x000fe40003f66270 */
[----:B------:R-:W-:Y:S02]  /*3950*/  LOP3.LUT R6, R2, 0x19, RZ, 0xfc, !PT ;  /* 0x0000001902067812 */ /* 0x000fe400078efcff */
[----:B------:R-:W-:Y:S01]  /*3960*/  FSEL R114, R231, -INF , !P3 ;  /* 0xff800000e7727808 */ /* 0x000fe20005800000 */
[----:B------:R-:W-:Y:S01]  /*3970*/  MUFU.TANH R134, R23 ;  /* 0x0000001700867308 */ /* 0x000fe20000002400 */
[----:B------:R-:W-:Y:S02]  /*3980*/  ISETP.GE.AND P3, PT, R6, R3, PT ;  /* 0x000000030600720c */ /* 0x000fe40003f66270 */
[----:B------:R-:W-:Y:S02]  /*3990*/  IADD3 R236, R217, 0x800, RZ ;  /* 0x00000800d9ec7810 */ /* 0x000fe40007ffe0ff */
[----:B------:R-:W-:-:S02]  /*39a0*/  FSEL R119, R239, -INF , !P3 ;  /* 0xff800000ef777808 */ /* 0x000fc40005800000 */
[----:B--2---:R-:W-:Y:S02]  /*39b0*/  LOP3.LUT R7, R2, 0x10, RZ, 0xfc, !PT ;  /* 0x0000001002077812 */ /* 0x004fe400078efcff */
[----:B------:R-:W-:Y:S02]  /*39c0*/  IADD3 R231, R217, 0x3000, RZ ;  /* 0x00003000d9e77810 */ /* 0x000fe40007ffe0ff */
[C---:B------:R-:W-:Y:S02]  /*39d0*/  ISETP.GE.AND P2, PT, R7.reuse, R5, PT ;  /* 0x000000050700720c */ /* 0x040fe40003f46270 */
[----:B------:R-:W-:Y:S01]  /*39e0*/  ISETP.GE.AND P4, PT, R7, R3, PT ;  /* 0x000000030700720c */ /* 0x000fe20003f86270 */
[----:B------:R-:W-:Y:S01]  /*39f0*/  FMUL.FTZ R7, R20, c[0x0][0x2ec] ;  /* 0x0000bb0014077a20 */ /* 0x000fe20000410000 */
[----:B------:R-:W-:Y:S01]  /*3a00*/  FSEL R112, R235, -INF , !P2 ;  /* 0xff800000eb707808 */ /* 0x000fe20005000000 */
[----:B------:R-:W-:Y:S01]  /*3a10*/  FMUL.FTZ R28, R28, c[0x0][0x2ec] ;  /* 0x0000bb001c1c7a20 */ /* 0x000fe20000410000 */
[----:B------:R-:W-:Y:S01]  /*3a20*/  FSEL R118, R125, -INF , !P4 ;  /* 0xff8000007d767808 */ /* 0x000fe20006000000 */
[----:B------:R2:W5:Y:S01]  /*3a30*/  MUFU.TANH R154, R7 ;  /* 0x00000007009a7308 */ /* 0x0005620000002400 */
[----:B------:R-:W-:Y:S01]  /*3a40*/  FMUL.FTZ R31, R31, c[0x0][0x2ec] ;  /* 0x0000bb001f1f7a20 */ /* 0x000fe20000410000 */
[----:B------:R-:W-:-:S02]  /*3a50*/  ISETP.GE.AND P4, PT, R6, R5, PT ;  /* 0x000000050600720c */ /* 0x000fc40003f86270 */
[----:B------:R-:W-:Y:S02]  /*3a60*/  LOP3.LUT R6, R2, 0x21, RZ, 0xfc, !PT ;  /* 0x0000002102067812 */ /* 0x000fe400078efcff */
[----:B------:R-:W-:Y:S02]  /*3a70*/  FSEL R116, R225, -INF , !P4 ;  /* 0xff800000e1747808 */ /* 0x000fe40006000000 */
[----:B------:R-:W-:Y:S01]  /*3a80*/  MUFU.TANH R127, R28 ;  /* 0x0000001c007f7308 */ /* 0x000fe20000002400 */
[----:B------:R-:W-:Y:S02]  /*3a90*/  ISETP.GE.AND P4, PT, R6, R3, PT ;  /* 0x000000030600720c */ /* 0x000fe40003f86270 */
[C---:B------:R-:W-:Y:S02]  /*3aa0*/  IADD3 R235, R217.reuse, 0x1000, RZ ;  /* 0x00001000d9eb7810 */ /* 0x040fe40007ffe0ff */
[----:B------:R-:W-:Y:S02]  /*3ab0*/  FSEL R130, R242, -INF , !P4 ;  /* 0xff800000f2827808 */ /* 0x000fe40006000000 */
[----:B------:R-:W-:Y:S01]  /*3ac0*/  IADD3 R225, R217, 0x6000, RZ ;  /* 0x00006000d9e17810 */ /* 0x000fe20007ffe0ff */
[----:B------:R-:W-:Y:S01]  /*3ad0*/  MUFU.TANH R121, R31 ;  /* 0x0000001f00797308 */ /* 0x000fe20000002400 */
[----:B--2---:R-:W-:-:S04]  /*3ae0*/  LOP3.LUT R7, R2, 0x18, RZ, 0xfc, !PT ;  /* 0x0000001802077812 */ /* 0x004fc800078efcff */
[C---:B------:R-:W-:Y:S02]  /*3af0*/  ISETP.GE.AND P5, PT, R7.reuse, R5, PT ;  /* 0x000000050700720c */ /* 0x040fe40003fa6270 */
[----:B------:R-:W-:Y:S01]  /*3b00*/  ISETP.GE.AND P2, PT, R7, R3, PT ;  /* 0x000000030700720c */ /* 0x000fe20003f46270 */
[----:B------:R-:W-:Y:S01]  /*3b10*/  FMUL.FTZ R7, R22, c[0x0][0x2ec] ;  /* 0x0000bb0016077a20 */ /* 0x000fe20000410000 */
[----:B------:R-:W-:Y:S01]  /*3b20*/  FSEL R115, R226, -INF , !P5 ;  /* 0xff800000e2737808 */ /* 0x000fe20006800000 */
[----:B------:R-:W-:Y:S01]  /*3b30*/  HMMA.16816.F32 R20, R8, R36, R24 ;  /* 0x000000240814723c */ /* 0x000fe20000001818 */
[----:B------:R-:W-:Y:S01]  /*3b40*/  FSEL R120, R124, -INF , !P2 ;  /* 0xff8000007c787808 */ /* 0x000fe20005000000 */
[----:B------:R2:W1:Y:S01]  /*3b50*/  MUFU.TANH R132, R7 ;  /* 0x0000000700847308 */ /* 0x0004620000002400 */
[----:B------:R-:W-:Y:S02]  /*3b60*/  ISETP.GE.AND P2, PT, R6, R5, PT ;  /* 0x000000050600720c */ /* 0x000fe40003f46270 */
[----:B------:R-:W-:-:S02]  /*3b70*/  LOP3.LUT R6, R2, 0x29, RZ, 0xfc, !PT ;  /* 0x0000002902067812 */ /* 0x000fc400078efcff */
[----:B------:R-:W-:Y:S01]  /*3b80*/  FMUL.FTZ R24, R29, c[0x0][0x2ec] ;  /* 0x0000bb001d187a20 */ /* 0x000fe20000410000 */
[----:B------:R-:W-:Y:S02]  /*3b90*/  FSEL R125, R229, -INF , !P2 ;  /* 0xff800000e57d7808 */ /* 0x000fe40005000000 */
[----:B------:R-:W-:Y:S01]  /*3ba0*/  ISETP.GE.AND P2, PT, R6, R3, PT ;  /* 0x000000030600720c */ /* 0x000fe20003f46270 */
[----:B------:R1:W-:Y:S01]  /*3bb0*/  MUFU.TANH R123, R24 ;  /* 0x00000018007b7308 */ /* 0x0003e20000002400 */
[----:B------:R-:W-:Y:S02]  /*3bc0*/  IADD3 R229, R217, 0x4000, RZ ;  /* 0x00004000d9e57810 */ /* 0x000fe40007ffe0ff */
[----:B------:R-:W-:Y:S02]  /*3bd0*/  FSEL R128, R233, -INF , !P2 ;  /* 0xff800000e9807808 */ /* 0x000fe40005000000 */
[----:B------:R-:W-:Y:S02]  /*3be0*/  IADD3 R233, R217, 0x2000, RZ ;  /* 0x00002000d9e97810 */ /* 0x000fe40007ffe0ff */
[----:B--2---:R-:W-:-:S02]  /*3bf0*/  LOP3.LUT R7, R2, 0x20, RZ, 0xfc, !PT ;  /* 0x0000002002077812 */ /* 0x004fc400078efcff */
[----:B------:R-:W-:Y:S02]  /*3c00*/  IADD3 R226, R217, 0x5800, RZ ;  /* 0x00005800d9e27810 */ /* 0x000fe40007ffe0ff */
[C---:B------:R-:W-:Y:S02]  /*3c10*/  ISETP.GE.AND P1, PT, R7.reuse, R5, PT ;  /* 0x000000050700720c */ /* 0x040fe40003f26270 */
[----:B------:R-:W-:Y:S01]  /*3c20*/  ISETP.GE.AND P5, PT, R7, R3, PT ;  /* 0x000000030700720c */ /* 0x000fe20003fa6270 */
[----:B------:R-:W-:Y:S01]  /*3c30*/  FMUL.FTZ R20, R20, c[0x0][0x2ec] ;  /* 0x0000bb0014147a20 */ /* 0x000fe20000410000 */
[----:B------:R-:W-:Y:S01]  /*3c40*/  LOP3.LUT R7, R2, 0x28, RZ, 0xfc, !PT ;  /* 0x0000002802077812 */ /* 0x000fe200078efcff */
[----:B-1----:R-:W-:Y:S01]  /*3c50*/  HMMA.16816.F32 R24, R12, R48, R76 ;  /* 0x000000300c18723c */ /* 0x002fe2000000184c */
[----:B------:R-:W-:Y:S01]  /*3c60*/  FSEL R122, R230, -INF , !P1 ;  /* 0xff800000e67a7808 */ /* 0x000fe20004800000 */
[----:B------:R-:W-:Y:S01]  /*3c70*/  MUFU.TANH R103, R20 ;  /* 0x0000001400677308 */ /* 0x000fe20000002400 */
[----:B------:R-:W-:Y:S01]  /*3c80*/  ISETP.GE.AND P3, PT, R7, R5, PT ;  /* 0x000000050700720c */ /* 0x000fe20003f66270 */
[----:B------:R-:W-:Y:S01]  /*3c90*/  FMUL.FTZ R21, R21, c[0x0][0x2ec] ;  /* 0x0000bb0015157a20 */ /* 0x000fe20000410000 */
[----:B------:R-:W-:Y:S01]  /*3ca0*/  ISETP.GE.AND P1, PT, R7, R3, PT ;  /* 0x000000030700720c */ /* 0x000fe20003f26270 */
[----:B------:R-:W-:Y:S01]  /*3cb0*/  FMUL.FTZ R7, R30, c[0x0][0x2ec] ;  /* 0x0000bb001e077a20 */ /* 0x000fe20000410000 */
[----:B------:R-:W-:Y:S01]  /*3cc0*/  FSEL R131, R131, -INF , !P5 ;  /* 0xff80000083837808 */ /* 0x000fe20006800000 */
[----:B------:R-:W-:Y:S01]  /*3cd0*/  HMMA.16816.F32 R28, R8, R38, R32 ;  /* 0x00000026081c723c */ /* 0x000fe20000001820 */
[----:B------:R-:W-:Y:S01]  /*3ce0*/  FSEL R124, R238, -INF , !P3 ;  /* 0xff800000ee7c7808 */ /* 0x000fe20005800000 */
[----:B------:R1:W2:Y:S01]  /*3cf0*/  MUFU.TANH R107, R7 ;  /* 0x00000007006b7308 */ /* 0x0002a20000002400 */
[----:B------:R-:W-:Y:S01]  /*3d00*/  ISETP.GE.AND P5, PT, R6, R5, PT ;  /* 0x000000050600720c */ /* 0x000fe20003fa6270 */
[----:B------:R-:W-:Y:S01]  /*3d10*/  FMUL.FTZ R23, R23, c[0x0][0x2ec] ;  /* 0x0000bb0017177a20 */ /* 0x000fe20000410000 */
[----:B------:R-:W-:Y:S01]  /*3d20*/  LOP3.LUT R6, R2, 0x31, RZ, 0xfc, !PT ;  /* 0x0000003102067812 */ /* 0x000fe200078efcff */
[----:B------:R-:W2:Y:S01]  /*3d30*/  LDSM.16.M88.4 R36, [R214+0x6000] ;  /* 0x00600000d624783b */ /* 0x000ea20000000200 */
[----:B------:R-:W-:-:S02]  /*3d40*/  FSEL R129, R222, -INF , !P1 ;  /* 0xff800000de817808 */ /* 0x000fc40004800000 */
[----:B------:R-:W-:Y:S01]  /*3d50*/  FSEL R126, R228, -INF , !P5 ;  /* 0xff800000e47e7808 */ /* 0x000fe20006800000 */
[----:B------:R-:W2:Y:S01]  /*3d60*/  MUFU.TANH R102, R21 ;  /* 0x0000001500667308 */ /* 0x000ea20000002400 */
[C---:B------:R-:W-:Y:S02]  /*3d70*/  ISETP.GE.AND P1, PT, R6.reuse, R5, PT ;  /* 0x000000050600720c */ /* 0x040fe40003f26270 */
[----:B------:R-:W-:Y:S02]  /*3d80*/  ISETP.GE.AND P5, PT, R6, R3, PT ;  /* 0x000000030600720c */ /* 0x000fe40003fa6270 */
[----:B------:R-:W-:Y:S01]  /*3d90*/  LOP3.LUT R6, R2, 0x39, RZ, 0xfc, !PT ;  /* 0x0000003902067812 */ /* 0x000fe200078efcff */
[----:B----4-:R-:W-:Y:S01]  /*3da0*/  HMMA.16816.F32 R32, R8, R44, R24 ;  /* 0x0000002c0820723c */ /* 0x010fe20000001818 */
[----:B------:R-:W-:Y:S01]  /*3db0*/  FSEL R137, R224, -INF , !P1 ;  /* 0xff800000e0897808 */ /* 0x000fe20004800000 */
[----:B------:R-:W-:Y:S01]  /*3dc0*/  MUFU.TANH R105, R23 ;  /* 0x0000001700697308 */ /* 0x000fe20000002400 */
[----:B-1----:R-:W-:-:S02]  /*3dd0*/  LOP3.LUT R7, R2, 0x30, RZ, 0xfc, !PT ;  /* 0x0000003002077812 */ /* 0x002fc400078efcff */
[----:B------:R-:W-:Y:S02]  /*3de0*/  FSEL R141, R241, -INF , !P5 ;  /* 0xff800000f18d7808 */ /* 0x000fe40006800000 */
[C---:B------:R-:W-:Y:S01]  /*3df0*/  ISETP.GE.AND P4, PT, R7.reuse, R5, PT ;  /* 0x000000050700720c */ /* 0x040fe20003f86270 */
[----:B------:R-:W-:Y:S01]  /*3e00*/  FMUL.FTZ R20, R28, c[0x0][0x2ec] ;  /* 0x0000bb001c147a20 */ /* 0x000fe20000410000 */
[----:B------:R-:W-:Y:S01]  /*3e10*/  ISETP.GE.AND P3, PT, R7, R3, PT ;  /* 0x000000030700720c */ /* 0x000fe20003f66270 */
[----:B------:R-:W-:Y:S01]  /*3e20*/  FMUL.FTZ R24, R30, c[0x0][0x2ec] ;  /* 0x0000bb001e187a20 */ /* 0x000fe20000410000 */
[----:B------:R-:W-:Y:S01]  /*3e30*/  LOP3.LUT R7, R2, 0x38, RZ, 0xfc, !PT ;  /* 0x0000003802077812 */ /* 0x000fe200078efcff */
[----:B------:R1:W-:Y:S01]  /*3e40*/  MUFU.TANH R101, R20 ;  /* 0x0000001400657308 */ /* 0x0003e20000002400 */
[----:B------:R-:W-:Y:S02]  /*3e50*/  FSEL R133, R227, -INF , !P4 ;  /* 0xff800000e3857808 */ /* 0x000fe40006000000 */
[----:B------:R-:W-:-:S02]  /*3e60*/  ISETP.GE.AND P2, PT, R7, R5, PT ;  /* 0x000000050700720c */ /* 0x000fc40003f46270 */
[----:B------:R-:W-:Y:S02]  /*3e70*/  ISETP.GE.AND P4, PT, R7, R3, PT ;  /* 0x000000030700720c */ /* 0x000fe40003f86270 */
[----:B------:R-:W-:Y:S02]  /*3e80*/  LOP3.LUT R7, R2, 0x40, RZ, 0xfc, !PT ;  /* 0x0000004002077812 */ /* 0x000fe400078efcff */
[----:B------:R-:W-:Y:S02]  /*3e90*/  FSEL R142, R213, -INF , !P3 ;  /* 0xff800000d58e7808 */ /* 0x000fe40005800000 */
[----:B------:R-:W-:Y:S01]  /*3ea0*/  FSEL R136, R232, -INF , !P2 ;  /* 0xff800000e8887808 */ /* 0x000fe20005000000 */
[----:B------:R-:W-:Y:S01]  /*3eb0*/  FMUL.FTZ R32, R32, c[0x0][0x2ec] ;  /* 0x0000bb0020207a20 */ /* 0x000fe20000410000 */
[C---:B------:R-:W-:Y:S02]  /*3ec0*/  ISETP.GE.AND P3, PT, R6.reuse, R5, PT ;  /* 0x000000050600720c */ /* 0x040fe40003f66270 */
[----:B------:R-:W-:Y:S01]  /*3ed0*/  ISETP.GE.AND P1, PT, R6, R3, PT ;  /* 0x000000030600720c */ /* 0x000fe20003f26270 */
[----:B------:R-:W-:Y:S01]  /*3ee0*/  FMUL.FTZ R6, R22, c[0x0][0x2ec] ;  /* 0x0000bb0016067a20 */ /* 0x000fe20000410000 */
[C---:B------:R-:W-:Y:S01]  /*3ef0*/  ISETP.GE.AND P5, PT, R7.reuse, R5, PT ;  /* 0x000000050700720c */ /* 0x040fe20003fa6270 */
[----:B-1----:R-:W-:Y:S01]  /*3f00*/  HMMA.16816.F32 R20, R12, R50, R88 ;  /* 0x000000320c14723c */ /* 0x002fe20000001858 */
[----:B------:R-:W-:Y:S01]  /*3f10*/  ISETP.GE.AND P2, PT, R7, R3, PT ;  /* 0x000000030700720c */ /* 0x000fe20003f46270 */
[----:B------:R1:W4:Y:S01]  /*3f20*/  MUFU.TANH R100, R6 ;  /* 0x0000000600647308 */ /* 0x0003220000002400 */
[----:B------:R-:W-:Y:S01]  /*3f30*/  LOP3.LUT R7, R2, 0x48, RZ, 0xfc, !PT ;  /* 0x0000004802077812 */ /* 0x000fe200078efcff */
[----:B------:R-:W-:Y:S01]  /*3f40*/  LDSM.16.M88.4 R48, [R217+0x7000] ;  /* 0x00700000d930783b */ /* 0x000fe20000000200 */
[----:B------:R-:W-:-:S02]  /*3f50*/  FSEL R139, R212, -INF , !P1 ;  /* 0xff800000d48b7808 */ /* 0x000fc40004800000 */
[----:B------:R-:W-:Y:S02]  /*3f60*/  FSEL R143, R210, -INF , !P5 ;  /* 0xff800000d28f7808 */ /* 0x000fe40006800000 */
[C---:B------:R-:W-:Y:S01]  /*3f70*/  ISETP.GE.AND P1, PT, R7.reuse, R5, PT ;  /* 0x000000050700720c */ /* 0x040fe20003f26270 */
[----:B------:R2:W-:Y:S01]  /*3f80*/  MUFU.TANH R90, R24 ;  /* 0x00000018005a7308 */ /* 0x0005e20000002400 */
[----:B------:R-:W-:Y:S01]  /*3f90*/  ISETP.GE.AND P5, PT, R7, R3, PT ;  /* 0x000000030700720c */ /* 0x000fe20003fa6270 */
[----:B------:R-:W-:Y:S01]  /*3fa0*/  FMUL.FTZ R7, R29, c[0x0][0x2ec] ;  /* 0x0000bb001d077a20 */ /* 0x000fe20000410000 */
[----:B------:R-:W-:Y:S02]  /*3fb0*/  FSEL R140, R211, -INF , !P4 ;  /* 0xff800000d38c7808 */ /* 0x000fe40006000000 */
[----:B------:R-:W-:Y:S02]  /*3fc0*/  FSEL R138, R223, -INF , !P3 ;  /* 0xff800000df8a7808 */ /* 0x000fe40005800000 */
[----:B------:R-:W-:Y:S01]  /*3fd0*/  FSEL R150, R145, -INF , !P2 ;  /* 0xff80000091967808 */ /* 0x000fe20005000000 */
[----:B------:R3:W-:Y:S01]  /*3fe0*/  MUFU.TANH R91, R7 ;  /* 0x00000007005b7308 */ /* 0x0007e20000002400 */
[----:B-1----:R-:W-:-:S02]  /*3ff0*/  LOP3.LUT R6, R2, 0x41, RZ, 0xfc, !PT ;  /* 0x0000004102067812 */ /* 0x002fc400078efcff */
[----:B------:R-:W-:Y:S02]  /*4000*/  FSEL R144, R144, -INF , !P1 ;  /* 0xff80000090907808 */ /* 0x000fe40004800000 */
[C---:B------:R-:W-:Y:S02]  /*4010*/  ISETP.GE.AND P4, PT, R6.reuse, R5, PT ;  /* 0x000000050600720c */ /* 0x040fe40003f86270 */
[----:B------:R-:W-:Y:S01]  /*4020*/  ISETP.GE.AND P3, PT, R6, R3, PT ;  /* 0x000000030600720c */ /* 0x000fe20003f66270 */
[----:B--2---:R-:W-:Y:S01]  /*4030*/  HMMA.16816.F32 R24, R8, R46, R20 ;  /* 0x0000002e0818723c */ /* 0x004fe20000001814 */
[----:B------:R-:W-:Y:S01]  /*4040*/  LOP3.LUT R6, R2, 0x49, RZ, 0xfc, !PT ;  /* 0x0000004902067812 */ /* 0x000fe200078efcff */
[----:B------:R-:W-:Y:S01]  /*4050*/  MUFU.TANH R88, R32 ;  /* 0x0000002000587308 */ /* 0x000fe20000002400 */
[----:B------:R-:W-:Y:S01]  /*4060*/  FSEL R145, R209, -INF , !P4 ;  /* 0xff800000d1917808 */ /* 0x000fe20006000000 */
[----:B------:R-:W-:Y:S01]  /*4070*/  LDSM.16.M88.4 R44, [R214+0x7000] ;  /* 0x00700000d62c783b */ /* 0x000fe20000000200 */
[----:B------:R-:W-:-:S02]  /*4080*/  FSEL R149, R208, -INF , !P3 ;  /* 0xff800000d0957808 */ /* 0x000fc40005800000 */
[----:B------:R-:W-:Y:S01]  /*4090*/  ISETP.GE.AND P2, PT, R6, R5, PT ;  /* 0x000000050600720c */ /* 0x000fe20003f46270 */
[----:B------:R-:W-:Y:S01]  /*40a0*/  FMUL.FTZ R20, R33, c[0x0][0x2ec] ;  /* 0x0000bb0021147a20 */ /* 0x000fe20000410000 */
[----:B---3--:R-:W-:Y:S02]  /*40b0*/  LOP3.LUT R7, R2, 0x50, RZ, 0xfc, !PT ;  /* 0x0000005002077812 */ /* 0x008fe400078efcff */
[----:B------:R-:W-:Y:S01]  /*40c0*/  ISETP.GE.AND P4, PT, R6, R3, PT ;  /* 0x000000030600720c */ /* 0x000fe20003f86270 */
[----:B------:R1:W-:Y:S01]  /*40d0*/  MUFU.TANH R87, R20 ;  /* 0x0000001400577308 */ /* 0x0003e20000002400 */
[C---:B------:R-:W-:Y:S02]  /*40e0*/  ISETP.GE.AND P3, PT, R7.reuse, R5, PT ;  /* 0x000000050700720c */ /* 0x040fe40003f66270 */
[----:B------:R-:W-:Y:S01]  /*40f0*/  ISETP.GE.AND P1, PT, R7, R3, PT ;  /* 0x000000030700720c */ /* 0x000fe20003f26270 */
[----:B------:R-:W-:Y:S01]  /*4100*/  FMUL.FTZ R7, R31, c[0x0][0x2ec] ;  /* 0x0000bb001f077a20 */ /* 0x000fe20000410000 */
[----:B------:R-:W-:Y:S01]  /*4110*/  LOP3.LUT R6, R2, 0x51, RZ, 0xfc, !PT ;  /* 0x0000005102067812 */ /* 0x000fe200078efcff */
[----:B------:R-:W-:Y:S01]  /*4120*/  HMMA.16816.F32 R28, R12, R40, R72 ;  /* 0x000000280c1c723c */ /* 0x000fe20000001848 */
[----:B------:R-:W-:Y:S01]  /*4130*/  FSEL R148, R146, -INF , !P5 ;  /* 0xff80000092947808 */ /* 0x000fe20006800000 */
[----:B------:R2:W3:Y:S01]  /*4140*/  MUFU.TANH R89, R7 ;  /* 0x0000000700597308 */ /* 0x0004e20000002400 */
[----:B------:R-:W-:-:S02]  /*4150*/  ISETP.GE.AND P5, PT, R6, R5, PT ;  /* 0x000000050600720c */ /* 0x000fc40003fa6270 */
[----:B------:R-:W-:Y:S01]  /*4160*/  FSEL R157, R203, -INF , !P1 ;  /* 0xff800000cb9d7808 */ /* 0x000fe20004800000 */
[----:B------:R-:W-:Y:S01]  /*4170*/  FMUL.FTZ R25, R25, c[0x0][0x2ec] ;  /* 0x0000bb0019197a20 */ /* 0x000fe20000410000 */
[----:B------:R-:W-:Y:S01]  /*4180*/  FSEL R152, R205, -INF , !P5 ;  /* 0xff800000cd987808 */ /* 0x000fe20006800000 */
[----:B------:R-:W-:Y:S01]  /*4190*/  FMUL.FTZ R27, R27, c[0x0][0x2ec] ;  /* 0x0000bb001b1b7a20 */ /* 0x000fe20000410000 */
[----:B------:R-:W-:Y:S01]  /*41a0*/  FSEL R146, R206, -INF , !P2 ;  /* 0xff800000ce927808 */ /* 0x000fe20005000000 */
[----:B-1----:R-:W-:Y:S01]  /*41b0*/  HMMA.16816.F32 R20, R12, R42, R92 ;  /* 0x0000002a0c14723c */ /* 0x002fe2000000185c */
[----:B------:R-:W-:Y:S01]  /*41c0*/  LDSM.16.M88.4 R40, [R214+0x6800] ;  /* 0x00680000d628783b */ /* 0x000fe20000000200 */
[----:B------:R-:W-:Y:S01]  /*41d0*/  ISETP.GE.AND P2, PT, R6, R3, PT ;  /* 0x000000030600720c */ /* 0x000fe20003f46270 */
[----:B------:R-:W-:Y:S01]  /*41e0*/  MUFU.TANH R79, R25 ;  /* 0x00000019004f7308 */ /* 0x000fe20000002400 */
[----:B------:R-:W-:Y:S02]  /*41f0*/  LOP3.LUT R6, R2, 0x58, RZ, 0xfc, !PT ;  /* 0x0000005802067812 */ /* 0x000fe400078efcff */
[----:B------:R-:W-:-:S02]  /*4200*/  FSEL R147, R147, -INF , !P4 ;  /* 0xff80000093937808 */ /* 0x000fc40006000000 */
[----:B--2---:R-:W-:Y:S02]  /*4210*/  LOP3.LUT R7, R2, 0x59, RZ, 0xfc, !PT ;  /* 0x0000005902077812 */ /* 0x004fe400078efcff */
[----:B------:R-:W-:Y:S01]  /*4220*/  FSEL R151, R204, -INF , !P3 ;  /* 0xff800000cc977808 */ /* 0x000fe20005800000 */
[----:B------:R-:W-:Y:S01]  /*4230*/  MUFU.TANH R77, R27 ;  /* 0x0000001b004d7308 */ /* 0x000fe20000002400 */
[C---:B------:R-:W-:Y:S02]  /*4240*/  ISETP.GE.AND P1, PT, R7.reuse, R5, PT ;  /* 0x000000050700720c */ /* 0x040fe40003f26270 */
[----:B------:R-:W-:Y:S01]  /*4250*/  ISETP.GE.AND P5, PT, R7, R3, PT ;  /* 0x000000030700720c */ /* 0x000fe20003fa6270 */
[----:B------:R-:W-:Y:S01]  /*4260*/  FMUL.FTZ R7, R34, c[0x0][0x2ec] ;  /* 0x0000bb0022077a20 */ /* 0x000fe20000410000 */
[----:B------:R-:W-:Y:S01]  /*4270*/  HMMA.16816.F32 R28, R8, R36, R28 ;  /* 0x00000024081c723c */ /* 0x000fe2000000181c */
[C---:B------:R-:W-:Y:S02]  /*4280*/  ISETP.GE.AND P4, PT, R6.reuse, R5, PT ;  /* 0x000000050600720c */ /* 0x040fe40003f86270 */
[----:B------:R1:W2:Y:S01]  /*4290*/  MUFU.TANH R85, R7 ;  /* 0x0000000700557308 */ /* 0x0002a20000002400 */
[----:B------:R-:W-:-:S02]  /*42a0*/  ISETP.GE.AND P3, PT, R6, R3, PT ;  /* 0x000000030600720c */ /* 0x000fc40003f66270 */
[----:B------:R-:W-:Y:S02]  /*42b0*/  LOP3.LUT R6, R2, 0x60, RZ, 0xfc, !PT ;  /* 0x0000006002067812 */ /* 0x000fe400078efcff */
[----:B------:R-:W-:Y:S01]  /*42c0*/  HMMA.16816.F32 R36, R8, R38, R20 ;  /* 0x000000260824723c */ /* 0x000fe20000001814 */
[----:B------:R-:W-:Y:S02]  /*42d0*/  FSEL R159, R202, -INF , !P2 ;  /* 0xff800000ca9f7808 */ /* 0x000fe40005000000 */
[----:B------:R-:W-:Y:S02]  /*42e0*/  FSEL R153, R200, -INF , !P4 ;  /* 0xff800000c8997808 */ /* 0x000fe40006000000 */
[C---:B------:R-:W-:Y:S02]  /*42f0*/  ISETP.GE.AND P2, PT, R6.reuse, R5, PT ;  /* 0x000000050600720c */ /* 0x040fe40003f46270 */
[----:B------:R-:W-:Y:S02]  /*4300*/  ISETP.GE.AND P4, PT, R6, R3, PT ;  /* 0x000000030600720c */ /* 0x000fe40003f86270 */
[----:B------:R-:W-:Y:S01]  /*4310*/  LOP3.LUT R6, R2, 0x61, RZ, 0xfc, !PT ;  /* 0x0000006102067812 */ /* 0x000fe200078efcff */
[----:B-1----:R-:W-:Y:S01]  /*4320*/  FMUL.FTZ R7, R35, c[0x0][0x2ec] ;  /* 0x0000bb0023077a20 */ /* 0x002fe20000410000 */
[----:B------:R-:W-:Y:S01]  /*4330*/  FSEL R158, R198, -INF , !P3 ;  /* 0xff800000c69e7808 */ /* 0x000fe20005800000 */
[----:B------:R-:W1:Y:S01]  /*4340*/  LDSM.16.M88.4 R32, [R217+0x6800] ;  /* 0x00680000d920783b */ /* 0x000e620000000200 */
[----:B------:R-:W-:Y:S01]  /*4350*/  FSEL R155, R201, -INF , !P1 ;  /* 0xff800000c99b7808 */ /* 0x000fe20004800000 */
[----:B------:R2:W1:Y:S02]  /*4360*/  MUFU.TANH R86, R7 ;  /* 0x0000000700567308 */ /* 0x0004640000002400 */
[----:B------:R-:W-:Y:S01]  /*4370*/  FMUL.FTZ R20, R28, c[0x0][0x2ec] ;  /* 0x0000bb001c147a20 */ /* 0x000fe20000410000 */
[C---:B------:R-:W-:Y:S01]  /*4380*/  ISETP.GE.AND P3, PT, R6.reuse, R5, PT ;  /* 0x000000050600720c */ /* 0x040fe20003f66270 */
[----:B------:R-:W-:Y:S01]  /*4390*/  FMUL.FTZ R31, R31, c[0x0][0x2ec] ;  /* 0x0000bb001f1f7a20 */ /* 0x000fe20000410000 */
[----:B------:R-:W-:-:S02]  /*43a0*/  ISETP.GE.AND P1, PT, R6, R3, PT ;  /* 0x000000030600720c */ /* 0x000fc40003f26270 */
[----:B------:R-:W-:Y:S01]  /*43b0*/  LOP3.LUT R6, R2, 0x68, RZ, 0xfc, !PT ;  /* 0x0000006802067812 */ /* 0x000fe200078efcff */
[----:B------:R-:W-:Y:S01]  /*43c0*/  MUFU.TANH R76, R20 ;  /* 0x00000014004c7308 */ /* 0x000fe20000002400 */
[----:B------:R-:W-:Y:S01]  /*43d0*/  FSEL R92, R197, -INF , !P5 ;  /* 0xff800000c55c7808 */ /* 0x000fe20006800000 */
[----:B------:R-:W-:Y:S01]  /*43e0*/  FMUL.FTZ R28, R36, c[0x0][0x2ec] ;  /* 0x0000bb00241c7a20 */ /* 0x000fe20000410000 */
[----:B------:R-:W-:Y:S02]  /*43f0*/  FSEL R93, R194, -INF , !P2 ;  /* 0xff800000c25d7808 */ /* 0x000fe40005000000 */
[----:B------:R-:W-:Y:S02]  /*4400*/  FSEL R161, R193, -INF , !P4 ;  /* 0xff800000c1a17808 */ /* 0x000fe40006000000 */
[----:B------:R-:W-:Y:S01]  /*4410*/  FSEL R94, R196, -INF , !P3 ;  /* 0xff800000c45e7808 */ /* 0x000fe20005800000 */
[----:B--2---:R-:W-:Y:S01]  /*4420*/  FMUL.FTZ R7, R24, c[0x0][0x2ec] ;  /* 0x0000bb0018077a20 */ /* 0x004fe20000410000 */
[C---:B------:R-:W-:Y:S01]  /*4430*/  ISETP.GE.AND P5, PT, R6.reuse, R5, PT ;  /* 0x000000050600720c */ /* 0x040fe20003fa6270 */
[----:B------:R-:W-:Y:S01]  /*4440*/  FMUL.FTZ R24, R29, c[0x0][0x2ec] ;  /* 0x0000bb001d187a20 */ /* 0x000fe20000410000 */
[----:B------:R-:W-:Y:S01]  /*4450*/  ISETP.GE.AND P2, PT, R6, R3, PT ;  /* 0x000000030600720c */ /* 0x000fe20003f46270 */
[----:B------:R2:W1:Y:S01]  /*4460*/  MUFU.TANH R84, R7 ;  /* 0x0000000700547308 */ /* 0x0004620000002400 */
[----:B------:R-:W-:-:S02]  /*4470*/  LOP3.LUT R6, R2, 0x70, RZ, 0xfc, !PT ;  /* 0x0000007002067812 */ /* 0x000fc400078efcff */
[----:B------:R-:W-:Y:S02]  /*4480*/  FSEL R164, R192, -INF , !P1 ;  /* 0xff800000c0a47808 */ /* 0x000fe40004800000 */
[----:B------:R-:W-:Y:S02]  /*4490*/  FSEL R95, R186, -INF , !P5 ;  /* 0xff800000ba5f7808 */ /* 0x000fe40006800000 */
[C---:B------:R-:W-:Y:S01]  /*44a0*/  ISETP.GE.AND P1, PT, R6.reuse, R5, PT ;  /* 0x000000050600720c */ /* 0x040fe20003f26270 */
[----:B------:R3:W-:Y:S01]  /*44b0*/  MUFU.TANH R75, R24 ;  /* 0x00000018004b7308 */ /* 0x0007e20000002400 */
[----:B------:R-:W-:Y:S02]  /*44c0*/  ISETP.GE.AND P5, PT, R6, R3, PT ;  /* 0x000000030600720c */ /* 0x000fe40003fa6270 */
[----:B------:R-:W-:Y:S02]  /*44d0*/  LOP3.LUT R6, R2, 0x71, RZ, 0xfc, !PT ;  /* 0x0000007102067812 */ /* 0x000fe400078efcff */
[----:B------:R-:W-:-:S02]  /*44e0*/  FSEL R163, R184, -INF , !P2 ;  /* 0xff800000b8a37808 */ /* 0x000fc40005000000 */
[----:B------:R-:W-:Y:S01]  /*44f0*/  FSEL R165, R183, -INF , !P1 ;  /* 0xff800000b7a57808 */ /* 0x000fe20004800000 */
[----:B------:R4:W-:Y:S01]  /*4500*/  MUFU.TANH R73, R28 ;  /* 0x0000001c00497308 */ /* 0x0009e20000002400 */
[----:B--2---:R-:W-:Y:S01]  /*4510*/  LOP3.LUT R7, R2, 0x69, RZ, 0xfc, !PT ;  /* 0x0000006902077812 */ /* 0x004fe200078efcff */
[----:B-1----:R-:W-:Y:S01]  /*4520*/  HMMA.16816.F32 R20, R12, R32, R96 ;  /* 0x000000200c14723c */ /* 0x002fe20000001860 */
[-C--:B------:R-:W-:Y:S02]  /*4530*/  ISETP.GE.AND P2, PT, R6, R5.reuse, PT ;  /* 0x000000050600720c */ /* 0x080fe40003f46270 */
[C---:B------:R-:W-:Y:S02]  /*4540*/  ISETP.GE.AND P4, PT, R7.reuse, R5, PT ;  /* 0x000000050700720c */ /* 0x040fe40003f86270 */
[-C--:B------:R-:W-:Y:S01]  /*4550*/  ISETP.GE.AND P3, PT, R7, R3.reuse, PT ;  /* 0x000000030700720c */ /* 0x080fe20003f66270 */
[----:B---3--:R-:W-:Y:S01]  /*4560*/  FMUL.FTZ R24, R30, c[0x0][0x2ec] ;  /* 0x0000bb001e187a20 */ /* 0x008fe20000410000 */
[----:B------:R-:W-:Y:S01]  /*4570*/  FSEL R160, R187, -INF , !P4 ;  /* 0xff800000bba07808 */ /* 0x000fe20006000000 */
[----:B------:R-:W-:Y:S01]  /*4580*/  FMUL.FTZ R7, R26, c[0x0][0x2ec] ;  /* 0x0000bb001a077a20 */ /* 0x000fe20000410000 */
[----:B------:R-:W-:Y:S01]  /*4590*/  FSEL R162, R185, -INF , !P3 ;  /* 0xff800000b9a27808 */ /* 0x000fe20005800000 */
[----:B------:R1:W-:Y:S01]  /*45a0*/  MUFU.TANH R72, R24 ;  /* 0x0000001800487308 */ /* 0x0003e20000002400 */
[----:B------:R-:W-:-:S02]  /*45b0*/  ISETP.GE.AND P4, PT, R6, R3, PT ;  /* 0x000000030600720c */ /* 0x000fc40003f86270 */
[----:B------:R-:W-:Y:S01]  /*45c0*/  LOP3.LUT R6, R2, 0x79, RZ, 0xfc, !PT ;  /* 0x0000007902067812 */ /* 0x000fe200078efcff */
[----:B----4-:R-:W-:Y:S01]  /*45d0*/  FMUL.FTZ R28, R37, c[0x0][0x2ec] ;  /* 0x0000bb00251c7a20 */ /* 0x010fe20000410000 */
[----:B------:R-:W-:Y:S02]  /*45e0*/  FSEL R167, R180, -INF , !P5 ;  /* 0xff800000b4a77808 */ /* 0x000fe40006800000 */
[----:B------:R-:W-:Y:S01]  /*45f0*/  FSEL R166, R182, -INF , !P2 ;  /* 0xff800000b6a67808 */ /* 0x000fe20005000000 */
[----:B------:R2:W3:Y:S01]  /*4600*/  MUFU.TANH R78, R7 ;  /* 0x00000007004e7308 */ /* 0x0004e20000002400 */
[----:B------:R-:W-:Y:S02]  /*4610*/  FSEL R99, R181, -INF , !P4 ;  /* 0xff800000b5637808 */ /* 0x000fe40006000000 */
[C---:B------:R-:W-:Y:S02]  /*4620*/  ISETP.GE.AND P5, PT, R6.reuse, R5, PT ;  /* 0x000000050600720c */ /* 0x040fe40003fa6270 */
[----:B------:R-:W-:Y:S01]  /*4630*/  ISETP.GE.AND P2, PT, R6, R3, PT ;  /* 0x000000030600720c */ /* 0x000fe20003f46270 */
[----:B------:R-:W-:Y:S01]  /*4640*/  HMMA.16816.F32 R20, R8, R40, R20 ;  /* 0x000000280814723c */ /* 0x000fe20000001814 */
[----:B------:R-:W-:Y:S01]  /*4650*/  LOP3.LUT R6, R2, 0x81, RZ, 0xfc, !PT ;  /* 0x0000008102067812 */ /* 0x000fe200078efcff */
[----:B------:R-:W4:Y:S01]  /*4660*/  MUFU.TANH R74, R31 ;  /* 0x0000001f004a7308 */ /* 0x000f220000002400 */
[----:B------:R-:W-:-:S02]  /*4670*/  FSEL R97, R178, -INF , !P5 ;  /* 0xff800000b2617808 */ /* 0x000fc40006800000 */
[----:B------:R-:W-:Y:S02]  /*4680*/  ISETP.GE.AND P5, PT, R6, R3, PT ;  /* 0x000000030600720c */ /* 0x000fe40003fa6270 */
[----:B------:R-:W-:Y:S01]  /*4690*/  IADD3 R232, R217, 0x2800, RZ ;  /* 0x00002800d9e87810 */ /* 0x000fe20007ffe0ff */
[C---:B-1----:R-:W-:Y:S01]  /*46a0*/  HMMA.16816.F32 R24, R12.reuse, R34, R80 ;  /* 0x000000220c18723c */ /* 0x042fe20000001850 */
[----:B------:R-:W-:Y:S02]  /*46b0*/  FSEL R169, R169, -INF , !P5 ;  /* 0xff800000a9a97808 */ /* 0x000fe40006800000 */
[----:B--2---:R-:W-:Y:S02]  /*46c0*/  LOP3.LUT R7, R2, 0x78, RZ, 0xfc, !PT ;  /* 0x0000007802077812 */ /* 0x004fe400078efcff */
[----:B------:R-:W-:Y:S02]  /*46d0*/  IADD3 R230, R217, 0x3800, RZ ;  /* 0x00003800d9e67810 */ /* 0x000fe40007ffe0ff */
[C---:B------:R-:W-:Y:S01]  /*46e0*/  ISETP.GE.AND P3, PT, R7.reuse, R5, PT ;  /* 0x000000050700720c */ /* 0x040fe20003f66270 */
[----:B------:R-:W-:Y:S01]  /*46f0*/  HMMA.16816.F32 R32, R12, R48, R68 ;  /* 0x000000300c20723c */ /* 0x000fe20000001844 */
[----:B------:R-:W-:-:S02]  /*4700*/  ISETP.GE.AND P1, PT, R7, R3, PT ;  /* 0x000000030700720c */ /* 0x000fc40003f26270 */
[C---:B------:R-:W-:Y:S02]  /*4710*/  LOP3.LUT R7, R2.reuse, 0x80, RZ, 0xfc, !PT ;  /* 0x0000008002077812 */ /* 0x040fe400078efcff */
[----:B------:R-:W-:Y:S02]  /*4720*/  FSEL R96, R179, -INF , !P3 ;  /* 0xff800000b3607808 */ /* 0x000fe40005800000 */
[----:B------:R-:W-:Y:S01]  /*4730*/  ISETP.GE.AND P4, PT, R7, R5, PT ;  /* 0x000000050700720c */ /* 0x000fe20003f86270 */
[----:B------:R-:W-:Y:S01]  /*4740*/  FMUL.FTZ R21, R21, c[0x0][0x2ec] ;  /* 0x0000bb0015157a20 */ /* 0x000fe20000410000 */
[----:B------:R-:W-:Y:S01]  /*4750*/  ISETP.GE.AND P3, PT, R7, R3, PT ;  /* 0x000000030700720c */ /* 0x000fe20003f66270 */
[----:B------:R-:W-:Y:S01]  /*4760*/  FMUL.FTZ R23, R23, c[0x0][0x2ec] ;  /* 0x0000bb0017177a20 */ /* 0x000fe20000410000 */
[----:B------:R-:W-:Y:S01]  /*4770*/  LOP3.LUT R7, R2, 0x88, RZ, 0xfc, !PT ;  /* 0x0000008802077812 */ /* 0x000fe200078efcff */
[----:B------:R-:W-:Y:S01]  /*4780*/  MUFU.TANH R56, R21 ;  /* 0x0000001500387308 */ /* 0x000fe20000002400 */
[----:B------:R-:W-:-:S02]  /*4790*/  FSEL R98, R176, -INF , !P1 ;  /* 0xff800000b0627808 */ /* 0x000fc40004800000 */
[----:B------:R-:W-:Y:S02]  /*47a0*/  FSEL R80, R177, -INF , !P2 ;  /* 0xff800000b1507808 */ /* 0x000fe40005000000 */
[----:B------:R-:W-:Y:S02]  /*47b0*/  FSEL R81, R171, -INF , !P4 ;  /* 0xff800000ab517808 */ /* 0x000fe40006000000 */
[-C--:B------:R-:W-:Y:S01]  /*47c0*/  ISETP.GE.AND P1, PT, R6, R5.reuse, PT ;  /* 0x000000050600720c */ /* 0x080fe20003f26270 */
[----:B------:R-:W-:Y:S01]  /*47d0*/  MUFU.TANH R49, R23 ;  /* 0x0000001700317308 */ /* 0x000fe20000002400 */
[C---:B------:R-:W-:Y:S02]  /*47e0*/  ISETP.GE.AND P2, PT, R7.reuse, R5, PT ;  /* 0x000000050700720c */ /* 0x040fe40003f46270 */
[----:B------:R-:W-:Y:S01]  /*47f0*/  ISETP.GE.AND P4, PT, R7, R3, PT ;  /* 0x000000030700720c */ /* 0x000fe20003f86270 */
[----:B------:R-:W-:Y:S01]  /*4800*/  HMMA.16816.F32 R32, R8, R44, R32 ;  /* 0x0000002c0820723c */ /* 0x000fe20000001820 */
[----:B------:R-:W-:-:S02]  /*4810*/  FSEL R171, R67, -INF , !P3 ;  /* 0xff80000043ab7808 */ /* 0x000fc40005800000 */
[C---:B------:R-:W-:Y:S01]  /*4820*/  LOP3.LUT R6, R2.reuse, 0x89, RZ, 0xfc, !PT ;  /* 0x0000008902067812 */ /* 0x040fe200078efcff */
[----:B------:R1:W-:Y:S01]  /*4830*/  MUFU.TANH R67, R28 ;  /* 0x0000001c00437308 */ /* 0x0003e20000002400 */
[----:B------:R-:W-:Y:S02]  /*4840*/  LOP3.LUT R7, R2, 0x90, RZ, 0xfc, !PT ;  /* 0x0000009002077812 */ /* 0x000fe400078efcff */
[----:B------:R-:W-:Y:S02]  /*4850*/  FSEL R82, R168, -INF , !P2 ;  /* 0xff800000a8527808 */ /* 0x000fe40005000000 */
[-C--:B------:R-:W-:Y:S02]  /*4860*/  ISETP.GE.AND P3, PT, R6, R5.reuse, PT ;  /* 0x000000050600720c */ /* 0x080fe40003f66270 */
[C---:B------:R-:W-:Y:S02]  /*4870*/  ISETP.GE.AND P5, PT, R7.reuse, R5, PT ;  /* 0x000000050700720c */ /* 0x040fe40003fa6270 */
[----:B------:R-:W-:Y:S01]  /*4880*/  ISETP.GE.AND P2, PT, R7, R3, PT ;  /* 0x000000030700720c */ /* 0x000fe20003f46270 */
[----:B------:R-:W-:Y:S01]  /*4890*/  FMUL.FTZ R7, R38, c[0x0][0x2ec] ;  /* 0x0000bb0026077a20 */ /* 0x000fe20000410000 */
[----:B------:R-:W-:-:S02]  /*48a0*/  FSEL R168, R65, -INF , !P4 ;  /* 0xff80000041a87808 */ /* 0x000fc40006000000 */
[----:B------:R-:W-:Y:S02]  /*48b0*/  FSEL R170, R170, -INF , !P1 ;  /* 0xff800000aaaa7808 */ /* 0x000fe40004800000 */
[----:B------:R-:W-:Y:S01]  /*48c0*/  FSEL R83, R66, -INF , !P3 ;  /* 0xff80000042537808 */ /* 0x000fe20005800000 */
[----:B-1----:R-:W-:Y:S01]  /*48d0*/  FMUL.FTZ R28, R39, c[0x0][0x2ec] ;  /* 0x0000bb00271c7a20 */ /* 0x002fe20000410000 */
[----:B------:R-:W-:Y:S01]  /*48e0*/  ISETP.GE.AND P1, PT, R6, R3, PT ;  /* 0x000000030600720c */ /* 0x000fe20003f26270 */
[----:B------:R1:W2:Y:S01]  /*48f0*/  MUFU.TANH R66, R7 ;  /* 0x0000000700427308 */ /* 0x0002a20000002400 */
[----:B------:R-:W-:Y:S01]  /*4900*/  LOP3.LUT R6, R2, 0x91, RZ, 0xfc, !PT ;  /* 0x0000009102067812 */ /* 0x000fe200078efcff */
[----:B------:R-:W2:Y:S01]  /*4910*/  LDSM.16.M88.4 R36, [R217+0x7800] ;  /* 0x00780000d924783b */ /* 0x000ea20000000200 */
[----:B------:R-:W-:Y:S01]  /*4920*/  FSEL R156, R156, -INF , !P1 ;  /* 0xff8000009c9c7808 */ /* 0x000fe20004800000 */
[----:B------:R-:W-:Y:S01]  /*4930*/  FMUL.FTZ R34, R34, c[0x0][0x2ec] ;  /* 0x0000bb0022227a20 */ /* 0x000fe20000410000 */
[----:B-----5:R-:W-:Y:S01]  /*4940*/  FSEL R154, R154, -INF , !P5 ;  /* 0xff8000009a9a7808 */ /* 0x020fe20006800000 */
[----:B------:R-:W-:Y:S01]  /*4950*/  FMUL.FTZ R35, R35, c[0x0][0x2ec] ;  /* 0x0000bb0023237a20 */ /* 0x000fe20000410000 */
[C---:B------:R-:W-:Y:S01]  /*4960*/  ISETP.GE.AND P4, PT, R6.reuse, R5, PT ;  /* 0x000000050600720c */ /* 0x040fe20003f86270 */
[----:B------:R5:W2:Y:S01]  /*4970*/  MUFU.TANH R65, R28 ;  /* 0x0000001c00417308 */ /* 0x000aa20000002400 */
[----:B------:R-:W-:-:S02]  /*4980*/  ISETP.GE.AND P3, PT, R6, R3, PT ;  /* 0x000000030600720c */ /* 0x000fc40003f66270 */
[----:B------:R-:W-:Y:S02]  /*4990*/  LOP3.LUT R6, R2, 0x99, RZ, 0xfc, !PT ;  /* 0x0000009902067812 */ /* 0x000fe400078efcff */
[----:B------:R-:W-:Y:S02]  /*49a0*/  FSEL R174, R132, -INF , !P2 ;  /* 0xff80000084ae7808 */ /* 0x000fe40005000000 */
[----:B------:R-:W-:Y:S01]  /*49b0*/  FSEL R132, R135, -INF , !P4 ;  /* 0xff80000087847808 */ /* 0x000fe20006000000 */
[----:B------:R-:W-:Y:S01]  /*49c0*/  MUFU.TANH R34, R34 ;  /* 0x0000002200227308 */ /* 0x000fe20000002400 */
[----:B-1----:R-:W-:Y:S02]  /*49d0*/  LOP3.LUT R7, R2, 0x98, RZ, 0xfc, !PT ;  /* 0x0000009802077812 */ /* 0x002fe400078efcff */
[-C--:B------:R-:W-:Y:S02]  /*49e0*/  ISETP.GE.AND P2, PT, R6, R5.reuse, PT ;  /* 0x000000050600720c */ /* 0x080fe40003f46270 */
[----:B------:R-:W-:-:S02]  /*49f0*/  ISETP.GE.AND P1, PT, R7, R5, PT ;  /* 0x000000050700720c */ /* 0x000fc40003f26270 */
[-C--:B------:R-:W-:Y:S01]  /*4a00*/  ISETP.GE.AND P5, PT, R7, R3.reuse, PT ;  /* 0x000000030700720c */ /* 0x080fe20003fa6270 */
[----:B-----5:R-:W-:Y:S01]  /*4a10*/  HMMA.16816.F32 R28, R8, R42, R24 ;  /* 0x0000002a081c723c */ /* 0x020fe20000001818 */
[----:B------:R-:W-:Y:S01]  /*4a20*/  FMUL.FTZ R7, R20, c[0x0][0x2ec] ;  /* 0x0000bb0014077a20 */ /* 0x000fe20000410000 */
[----:B------:R-:W-:Y:S01]  /*4a30*/  ISETP.GE.AND P4, PT, R6, R3, PT ;  /* 0x000000030600720c */ /* 0x000fe20003f86270 */
[----:B------:R-:W-:Y:S01]  /*4a40*/  MUFU.TANH R35, R35 ;  /* 0x0000002300237308 */ /* 0x000fe20000002400 */
[----:B------:R-:W-:Y:S02]  /*4a50*/  LOP3.LUT R6, R2, 0xa1, RZ, 0xfc, !PT ;  /* 0x000000a102067812 */ /* 0x000fe400078efcff */
[----:B------:R-:W-:Y:S02]  /*4a60*/  FSEL R172, R107, -INF , !P5 ;  /* 0xff8000006bac7808 */ /* 0x000fe40006800000 */
[----:B------:R-:W-:Y:S01]  /*4a70*/  FSEL R173, R134, -INF , !P3 ;  /* 0xff80000086ad7808 */ /* 0x000fe20005800000 */
[----:B------:R-:W-:Y:S01]  /*4a80*/  HMMA.16816.F32 R24, R12, R50, R52 ;  /* 0x000000320c18723c */ /* 0x000fe20000001834 */
[----:B------:R-:W-:Y:S01]  /*4a90*/  FSEL R127, R127, -INF , !P1 ;  /* 0xff8000007f7f7808 */ /* 0x000fe20004800000 */
[----:B------:R1:W5:Y:S01]  /*4aa0*/  MUFU.TANH R57, R7 ;  /* 0x0000000700397308 */ /* 0x0003620000002400 */
[----:B------:R-:W-:-:S02]  /*4ab0*/  FSEL R107, R123, -INF , !P2 ;  /* 0xff8000007b6b7808 */ /* 0x000fc40005000000 */
[C---:B------:R-:W-:Y:S02]  /*4ac0*/  ISETP.GE.AND P5, PT, R6.reuse, R5, PT ;  /* 0x000000050600720c */ /* 0x040fe40003fa6270 */
[----:B------:R-:W-:Y:S01]  /*4ad0*/  ISETP.GE.AND P2, PT, R6, R3, PT ;  /* 0x000000030600720c */ /* 0x000fe20003f46270 */
[----:B------:R-:W-:Y:S01]  /*4ae0*/  FMUL.FTZ R6, R22, c[0x0][0x2ec] ;  /* 0x0000bb0016067a20 */ /* 0x000fe20000410000 */
[----:B------:R-:W-:Y:S02]  /*4af0*/  FSEL R121, R121, -INF , !P4 ;  /* 0xff80000079797808 */ /* 0x000fe40006000000 */
[----:B------:R-:W-:Y:S01]  /*4b00*/  FSEL R102, R102, -INF , !P5 ;  /* 0xff80000066667808 */ /* 0x000fe20006800000 */
[----:B------:R2:W2:Y:S01]  /*4b10*/  MUFU.TANH R48, R6 ;  /* 0x0000000600307308 */ /* 0x0004a20000002400 */
[C---:B------:R-:W-:Y:S02]  /*4b20*/  IADD3 R228, R217.reuse, 0x4800, RZ ;  /* 0x00004800d9e47810 */ /* 0x040fe40007ffe0ff */
[----:B------:R-:W-:Y:S01]  /*4b30*/  FMUL.FTZ R20, R28, c[0x0][0x2ec] ;  /* 0x0000bb001c147a20 */ /* 0x000fe20000410000 */
[----:B------:R-:W-:-:S02]  /*4b40*/  IADD3 R227, R217, 0x5000, RZ ;  /* 0x00005000d9e37810 */ /* 0x000fc40007ffe0ff */
[C---:B-1----:R-:W-:Y:S02]  /*4b50*/  LOP3.LUT R7, R2.reuse, 0xa0, RZ, 0xfc, !PT ;  /* 0x000000a002077812 */ /* 0x042fe400078efcff */
[----:B------:R1:W-:Y:S01]  /*4b60*/  MUFU.TANH R44, R20 ;  /* 0x00000014002c7308 */ /* 0x0003e20000002400 */
[----:B------:R-:W-:Y:S02]  /*4b70*/  IADD3 R224, R217, 0x6800, RZ ;  /* 0x00006800d9e07810 */ /* 0x000fe40007ffe0ff */
[C---:B------:R-:W-:Y:S01]  /*4b80*/  ISETP.GE.AND P3, PT, R7.reuse, R5, PT ;  /* 0x000000050700720c */ /* 0x040fe20003f66270 */
[----:B------:R-:W-:Y:S01]  /*4b90*/  HMMA.16816.F32 R24, R8, R46, R24 ;  /* 0x0000002e0818723c */ /* 0x000fe20000001818 */
[----:B------:R-:W-:Y:S02]  /*4ba0*/  ISETP.GE.AND P1, PT, R7, R3, PT ;  /* 0x000000030700720c */ /* 0x000fe40003f26270 */
[----:B------:R-:W-:Y:S02]  /*4bb0*/  LOP3.LUT R7, R2, 0xa8, RZ, 0xfc, !PT ;  /* 0x000000a802077812 */ /* 0x000fe400078efcff */
[----:B------:R-:W-:-:S02]  /*4bc0*/  FSEL R103, R103, -INF , !P3 ;  /* 0xff80000067677808 */ /* 0x000fc40005800000 */
[C---:B------:R-:W-:Y:S02]  /*4bd0*/  ISETP.GE.AND P4, PT, R7.reuse, R5, PT ;  /* 0x000000050700720c */ /* 0x040fe40003f86270 */
[----:B------:R-:W-:Y:S02]  /*4be0*/  ISETP.GE.AND P3, PT, R7, R3, PT ;  /* 0x000000030700720c */ /* 0x000fe40003f66270 */
[C---:B--2---:R-:W-:Y:S01]  /*4bf0*/  LOP3.LUT R6, R2.reuse, 0xa9, RZ, 0xfc, !PT ;  /* 0x000000a902067812 */ /* 0x044fe200078efcff */
[----:B-1----:R-:W-:Y:S01]  /*4c00*/  FMUL.FTZ R20, R29, c[0x0][0x2ec] ;  /* 0x0000bb001d147a20 */ /* 0x002fe20000410000 */
[----:B------:R-:W-:Y:S02]  /*4c10*/  LOP3.LUT R7, R2, 0xb0, RZ, 0xfc, !PT ;  /* 0x000000b002077812 */ /* 0x000fe400078efcff */
[----:B------:R-:W-:Y:S01]  /*4c20*/  FSEL R123, R100, -INF , !P1 ;  /* 0xff800000647b7808 */ /* 0x000fe20004800000 */
[----:B------:R1:W-:Y:S01]  /*4c30*/  MUFU.TANH R43, R20 ;  /* 0x00000014002b7308 */ /* 0x0003e20000002400 */
[----:B------:R-:W-:-:S02]  /*4c40*/  FSEL R100, R105, -INF , !P2 ;  /* 0xff80000069647808 */ /* 0x000fc40005000000 */
[----:B------:R-:W-:Y:S02]  /*4c50*/  FSEL R101, R101, -INF , !P4 ;  /* 0xff80000065657808 */ /* 0x000fe40006000000 */
[----:B------:R-:W-:Y:S02]  /*4c60*/  ISETP.GE.AND P5, PT, R6, R3, PT ;  /* 0x000000030600720c */ /* 0x000fe40003fa6270 */
[C---:B------:R-:W-:Y:S01]  /*4c70*/  ISETP.GE.AND P2, PT, R7.reuse, R5, PT ;  /* 0x000000050700720c */ /* 0x040fe20003f46270 */
[----:B------:R-:W-:Y:S01]  /*4c80*/  FMUL.FTZ R24, R24, c[0x0][0x2ec] ;  /* 0x0000bb0018187a20 */ /* 0x000fe20000410000 */
[----:B------:R-:W-:Y:S01]  /*4c90*/  ISETP.GE.AND P4, PT, R7, R3, PT ;  /* 0x000000030700720c */ /* 0x000fe20003f86270 */
[----:B------:R-:W-:Y:S01]  /*4ca0*/  FMUL.FTZ R25, R25, c[0x0][0x2ec] ;  /* 0x0000bb0019197a20 */ /* 0x000fe20000410000 */
[----:B------:R-:W-:Y:S01]  /*4cb0*/  LOP3.LUT R7, R2, 0xb8, RZ, 0xfc, !PT ;  /* 0x000000b802077812 */ /* 0x000fe200078efcff */
[----:B------:R-:W-:Y:S01]  /*4cc0*/  FMUL.FTZ R26, R26, c[0x0][0x2ec] ;  /* 0x0000bb001a1a7a20 */ /* 0x000fe20000410000 */
[----:B------:R-:W-:Y:S01]  /*4cd0*/  FSEL R89, R89, -INF , !P5 ;  /* 0xff80000059597808 */ /* 0x000fe20006800000 */
[----:B------:R-:W-:Y:S01]  /*4ce0*/  MUFU.TANH R24, R24 ;  /* 0x0000001800187308 */ /* 0x000fe20000002400 */
[----:B------:R-:W-:Y:S01]  /*4cf0*/  FSEL R88, R88, -INF , !P2 ;  /* 0xff80000058587808 */ /* 0x000fe20005000000 */
[----:B-1----:R-:W-:Y:S01]  /*4d00*/  FMUL.FTZ R20, R30, c[0x0][0x2ec] ;  /* 0x0000bb001e147a20 */ /* 0x002fe20000410000 */
[----:B------:R-:W-:Y:S01]  /*4d10*/  ISETP.GE.AND P5, PT, R7, R5, PT ;  /* 0x000000050700720c */ /* 0x000fe20003fa6270 */
[----:B------:R-:W-:Y:S01]  /*4d20*/  FMUL.FTZ R27, R27, c[0x0][0x2ec] ;  /* 0x0000bb001b1b7a20 */ /* 0x000fe20000410000 */
[----:B------:R-:W-:Y:S01]  /*4d30*/  ISETP.GE.AND P2, PT, R7, R3, PT ;  /* 0x000000030700720c */ /* 0x000fe20003f46270 */
[----:B------:R-:W-:Y:S01]  /*4d40*/  FMUL.FTZ R7, R31, c[0x0][0x2ec] ;  /* 0x0000bb001f077a20 */ /* 0x000fe20000410000 */
[----:B------:R-:W-:Y:S01]  /*4d50*/  ISETP.GE.AND P1, PT, R6, R5, PT ;  /* 0x000000050600720c */ /* 0x000fe20003f26270 */
[----:B------:R-:W1:Y:S01]  /*4d60*/  LDSM.16.M88.4 R28, [R214+0x7800] ;  /* 0x00780000d61c783b */ /* 0x000e620000000200 */
[----:B------:R2:W1:Y:S01]  /*4d70*/  MUFU.TANH R41, R20 ;  /* 0x0000001400297308 */ /* 0x0004620000002400 */
[----:B------:R-:W-:Y:S01]  /*4d80*/  LOP3.LUT R6, R2, 0xb1, RZ, 0xfc, !PT ;  /* 0x000000b102067812 */ /* 0x000fe200078efcff */
[----:B------:R-:W-:-:S04]  /*4d90*/  DEPBAR.LE SB0, 0x0 ;  /* 0x000080000000791a */ /* 0x000fc80000000000 */
[----:B------:R-:W-:Y:S02]  /*4da0*/  FSEL R90, R90, -INF , !P3 ;  /* 0xff8000005a5a7808 */ /* 0x000fe40005800000 */
[----:B------:R-:W-:Y:S01]  /*4db0*/  FSEL R91, R91, -INF , !P1 ;  /* 0xff8000005b5b7808 */ /* 0x000fe20004800000 */
[----:B------:R3:W1:Y:S01]  /*4dc0*/  MUFU.TANH R42, R7 ;  /* 0x00000007002a7308 */ /* 0x0006620000002400 */
[C---:B------:R-:W-:Y:S02]  /*4dd0*/  ISETP.GE.AND P3, PT, R6.reuse, R5, PT ;  /* 0x000000050600720c */ /* 0x040fe40003f66270 */
[----:B------:R-:W-:Y:S02]  /*4de0*/  ISETP.GE.AND P1, PT, R6, R3, PT ;  /* 0x000000030600720c */ /* 0x000fe40003f26270 */
[----:B------:R-:W-:Y:S01]  /*4df0*/  LOP3.LUT R6, R2, 0xb9, RZ, 0xfc, !PT ;  /* 0x000000b902067812 */ /* 0x000fe200078efcff */
[----:B--2---:R-:W-:Y:S01]  /*4e00*/  FMUL.FTZ R20, R32, c[0x0][0x2ec] ;  /* 0x0000bb0020147a20 */ /* 0x004fe20000410000 */
[----:B------:R-:W-:Y:S01]  /*4e10*/  FSEL R175, R85, -INF , !P4 ;  /* 0xff80000055af7808 */ /* 0x000fe20006000000 */
[----:B------:R-:W-:Y:S01]  /*4e20*/  MUFU.TANH R25, R25 ;  /* 0x0000001900197308 */ /* 0x000fe20000002400 */
[----:B------:R-:W-:-:S02]  /*4e30*/  FSEL R87, R87, -INF , !P3 ;  /* 0xff80000057577808 */ /* 0x000fc40005800000 */
[----:B------:R-:W-:Y:S02]  /*4e40*/  FSEL R105, R86, -INF , !P1 ;  /* 0xff80000056697808 */ /* 0x000fe40004800000 */
[----:B------:R-:W-:Y:S02]  /*4e50*/  FSEL R84, R84, -INF , !P5 ;  /* 0xff80000054547808 */ /* 0x000fe40006800000 */
[----:B---3--:R-:W-:Y:S01]  /*4e60*/  LOP3.LUT R7, R2, 0xc0, RZ, 0xfc, !PT ;  /* 0x000000c002077812 */ /* 0x008fe200078efcff */
[----:B------:R2:W3:Y:S01]  /*4e70*/  MUFU.TANH R40, R20 ;  /* 0x0000001400287308 */ /* 0x0004e20000002400 */
[C---:B------:R-:W-:Y:S02]  /*4e80*/  ISETP.GE.AND P4, PT, R6.reuse, R5, PT ;  /* 0x000000050600720c */ /* 0x040fe40003f86270 */
[----:B------:R-:W-:Y:S02]  /*4e90*/  ISETP.GE.AND P3, PT, R6, R3, PT ;  /* 0x000000030600720c */ /* 0x000fe40003f66270 */
[----:B------:R-:W-:-:S02]  /*4ea0*/  ISETP.GE.AND P1, PT, R7, R5, PT ;  /* 0x000000050700720c */ /* 0x000fc40003f26270 */
[----:B------:R-:W-:Y:S01]  /*4eb0*/  ISETP.GE.AND P5, PT, R7, R3, PT ;  /* 0x000000030700720c */ /* 0x000fe20003fa6270 */
[----:B------:R-:W-:Y:S01]  /*4ec0*/  FMUL.FTZ R7, R33, c[0x0][0x2ec] ;  /* 0x0000bb0021077a20 */ /* 0x000fe20000410000 */
[----:B------:R-:W-:Y:S01]  /*4ed0*/  LOP3.LUT R6, R2, 0xc1, RZ, 0xfc, !PT ;  /* 0x000000c102067812 */ /* 0x000fe200078efcff */
[----:B------:R-:W-:Y:S01]  /*4ee0*/  MUFU.TANH R26, R26 ;  /* 0x0000001a001a7308 */ /* 0x000fe20000002400 */
[----:B------:R-:W-:Y:S02]  /*4ef0*/  FSEL R86, R78, -INF , !P2 ;  /* 0xff8000004e567808 */ /* 0x000fe40005000000 */
[----:B------:R-:W-:Y:S02]  /*4f00*/  FSEL R85, R79, -INF , !P4 ;  /* 0xff8000004f557808 */ /* 0x000fe40006000000 */
[C---:B------:R-:W-:Y:S01]  /*4f10*/  ISETP.GE.AND P2, PT, R6.reuse, R5, PT ;  /* 0x000000050600720c */ /* 0x040fe20003f46270 */
[----:B--2---:R-:W-:Y:S01]  /*4f20*/  HMMA.16816.F32 R20, R12, R36, R60 ;  /* 0x000000240c14723c */ /* 0x004fe2000000183c */
[----:B------:R-:W-:Y:S01]  /*4f30*/  ISETP.GE.AND P4, PT, R6, R3, PT ;  /* 0x000000030600720c */ /* 0x000fe20003f86270 */
[----:B------:R2:W1:Y:S01]  /*4f40*/  MUFU.TANH R32, R7 ;  /* 0x0000000700207308 */ /* 0x0004620000002400 */
[----:B------:R-:W-:-:S02]  /*4f50*/  LOP3.LUT R6, R2, 0xc9, RZ, 0xfc, !PT ;  /* 0x000000c902067812 */ /* 0x000fc400078efcff */
[----:B------:R-:W-:Y:S02]  /*4f60*/  FSEL R176, R76, -INF , !P1 ;  /* 0xff8000004cb07808 */ /* 0x000fe40004800000 */
[----:B------:R-:W-:Y:S01]  /*4f70*/  FSEL R37, R77, -INF , !P3 ;  /* 0xff8000004d257808 */ /* 0x000fe20005800000 */
[----:B------:R-:W-:Y:S01]  /*4f80*/  HMMA.16816.F32 R12, R12, R38, R16 ;  /* 0x000000260c0c723c */ /* 0x000fe20000001810 */
[----:B------:R-:W-:Y:S01]  /*4f90*/  FSEL R181, R72, -INF , !P5 ;  /* 0xff80000048b57808 */ /* 0x000fe20006800000 */
[----:B------:R-:W-:Y:S01]  /*4fa0*/  MUFU.TANH R27, R27 ;  /* 0x0000001b001b7308 */ /* 0x000fe20000002400 */
[----:B------:R-:W-:Y:S01]  /*4fb0*/  FSEL R177, R75, -INF , !P2 ;  /* 0xff8000004bb17808 */ /* 0x000fe20005000000 */
[----:B------:R-:W-:Y:S01]  /*4fc0*/  BAR.SYNC.DEFER_BLOCKING 0x0 ;  /* 0x0000000000007b1d */ /* 0x000fe20000010000 */
[C---:B------:R-:W-:Y:S02]  /*4fd0*/  ISETP.GE.AND P5, PT, R6.reuse, R5, PT ;  /* 0x000000050600720c */ /* 0x040fe40003fa6270 */
[----:B------:R-:W-:-:S02]  /*4fe0*/  ISETP.GE.AND P2, PT, R6, R3, PT ;  /* 0x000000030600720c */ /* 0x000fc40003f46270 */
[C---:B------:R-:W-:Y:S02]  /*4ff0*/  LOP3.LUT R6, R2.reuse, 0xd1, RZ, 0xfc, !PT ;  /* 0x000000d102067812 */ /* 0x040fe400078efcff */
[----:B--2---:R-:W-:Y:S02]  /*5000*/  LOP3.LUT R7, R2, 0xc8, RZ, 0xfc, !PT ;  /* 0x000000c802077812 */ /* 0x004fe400078efcff */
[----:B----4-:R-:W-:Y:S02]  /*5010*/  FSEL R179, R74, -INF , !P4 ;  /* 0xff8000004ab37808 */ /* 0x010fe40006000000 */
[C---:B------:R-:W-:Y:S01]  /*5020*/  ISETP.GE.AND P3, PT, R7.reuse, R5, PT ;  /* 0x000000050700720c */ /* 0x040fe20003f66270 */
[----:B-1----:R-:W-:Y:S01]  /*5030*/  HMMA.16816.F32 R16, R8, R28, R20 ;  /* 0x0000001c0810723c */ /* 0x002fe20000001814 */
[----:B------:R-:W-:Y:S02]  /*5040*/  ISETP.GE.AND P1, PT, R7, R3, PT ;  /* 0x000000030700720c */ /* 0x000fe40003f26270 */
[----:B------:R-:W-:-:S02]  /*5050*/  LOP3.LUT R7, R2, 0xd0, RZ, 0xfc, !PT ;  /* 0x000000d002077812 */ /* 0x000fc400078efcff */
        /* <DEDUP_REMOVED lines=8> */
[C---:B------:R-:W-:Y:S02]  /*50e0*/  LOP3.LUT R7, R2.reuse, 0xd8, RZ, 0xfc, !PT ;  /* 0x000000d802077812 */ /* 0x040fe400078efcff */
[----:B------:R-:W-:Y:S02]  /*50f0*/  LOP3.LUT R6, R2, 0xd9, RZ, 0xfc, !PT ;  /* 0x000000d902067812 */ /* 0x000fe400078efcff */
[----:B------:R-:W-:Y:S01]  /*5100*/  FSEL R178, R65, -INF , !P2 ;  /* 0xff80000041b27808 */ /* 0x000fe20005000000 */
[----:B------:R-:W-:Y:S01]  /*5110*/  FMUL.FTZ R18, R18, c[0x0][0x2ec] ;  /* 0x0000bb0012127a20 */ /* 0x000fe20000410000 */
[----:B-----5:R-:W-:Y:S01]  /*5120*/  FSEL R182, R57, -INF , !P4 ;  /* 0xff80000039b67808 */ /* 0x020fe20006000000 */
[----:B------:R-:W-:Y:S01]  /*5130*/  FMUL.FTZ R17, R17, c[0x0][0x2ec] ;  /* 0x0000bb0011117a20 */ /* 0x000fe20000410000 */
[----:B------:R-:W-:Y:S01]  /*5140*/  FSEL R186, R48, -INF , !P3 ;  /* 0xff80000030ba7808 */ /* 0x000fe20005800000 */
[----:B------:R-:W-:Y:S01]  /*5150*/  FMUL.FTZ R19, R19, c[0x0][0x2ec] ;  /* 0x0000bb0013137a20 */ /* 0x000fe20000410000 */
[----:B------:R-:W-:Y:S01]  /*5160*/  FSEL R183, R56, -INF , !P1 ;  /* 0xff80000038b77808 */ /* 0x000fe20004800000 */
[----:B------:R-:W1:Y:S01]  /*5170*/  MUFU.TANH R18, R18 ;  /* 0x0000001200127308 */ /* 0x000e620000002400 */
[C---:B------:R-:W-:Y:S01]  /*5180*/  ISETP.GE.AND P2, PT, R7.reuse, R5, PT ;  /* 0x000000050700720c */ /* 0x040fe20003f46270 */
[----:B------:R-:W-:Y:S01]  /*5190*/  FMUL.FTZ R16, R16, c[0x0][0x2ec] ;  /* 0x0000bb0010107a20 */ /* 0x000fe20000410000 */
[----:B------:R-:W-:Y:S01]  /*51a0*/  ISETP.GE.AND P4, PT, R7, R3, PT ;  /* 0x000000030700720c */ /* 0x000fe20003f86270 */
[----:B------:R-:W-:Y:S01]  /*51b0*/  FMUL.FTZ R8, R8, c[0x0][0x2ec] ;  /* 0x0000bb0008087a20 */ /* 0x000fe20000410000 */
[C---:B------:R-:W-:Y:S01]  /*51c0*/  ISETP.GE.AND P3, PT, R6.reuse, R5, PT ;  /* 0x000000050600720c */ /* 0x040fe20003f66270 */
[----:B------:R-:W-:Y:S01]  /*51d0*/  FMUL.FTZ R9, R9, c[0x0][0x2ec] ;  /* 0x0000bb0009097a20 */ /* 0x000fe20000410000 */
[----:B------:R-:W-:Y:S01]  /*51e0*/  ISETP.GE.AND P1, PT, R6, R3, PT ;  /* 0x000000030600720c */ /* 0x000fe20003f26270 */
[----:B------:R-:W-:Y:S01]  /*51f0*/  FMUL.FTZ R10, R10, c[0x0][0x2ec] ;  /* 0x0000bb000a0a7a20 */ /* 0x000fe20000410000 */
[C---:B------:R-:W-:Y:S01]  /*5200*/  LOP3.LUT R7, R2.reuse, 0xe0, RZ, 0xfc, !PT ;  /* 0x000000e002077812 */ /* 0x040fe200078efcff */
[----:B------:R-:W-:Y:S01]  /*5210*/  FMUL.FTZ R11, R11, c[0x0][0x2ec] ;  /* 0x0000bb000b0b7a20 */ /* 0x000fe20000410000 */
[----:B------:R-:W-:Y:S01]  /*5220*/  LOP3.LUT R6, R2, 0xe1, RZ, 0xfc, !PT ;  /* 0x000000e102067812 */ /* 0x000fe200078efcff */
[----:B------:R-:W2:Y:S01]  /*5230*/  MUFU.TANH R12, R16 ;  /* 0x00000010000c7308 */ /* 0x000ea20000002400 */
[----:B------:R-:W-:-:S02]  /*5240*/  FSEL R187, R49, -INF , !P5 ;  /* 0xff80000031bb7808 */ /* 0x000fc40006800000 */
[----:B------:R-:W-:Y:S02]  /*5250*/  FSEL R189, R41, -INF , !P4 ;  /* 0xff80000029bd7808 */ /* 0x000fe40006000000 */
[----:B------:R-:W-:Y:S02]  /*5260*/  FSEL R185, R43, -INF , !P3 ;  /* 0xff8000002bb97808 */ /* 0x000fe40005800000 */
[-C--:B------:R-:W-:Y:S01]  /*5270*/  ISETP.GE.AND P5, PT, R7, R5.reuse, PT ;  /* 0x000000050700720c */ /* 0x080fe20003fa6270 */
[----:B------:R-:W4:Y:S01]  /*5280*/  MUFU.TANH R17, R17 ;  /* 0x0000001100117308 */ /* 0x000f220000002400 */
[C---:B------:R-:W-:Y:S02]  /*5290*/  ISETP.GE.AND P4, PT, R6.reuse, R5, PT ;  /* 0x000000050600720c */ /* 0x040fe40003f86270 */
[----:B------:R-:W-:Y:S02]  /*52a0*/  ISETP.GE.AND P3, PT, R6, R3, PT ;  /* 0x000000030600720c */ /* 0x000fe40003f66270 */
[----:B------:R-:W-:-:S02]  /*52b0*/  LOP3.LUT R6, R2, 0xe8, RZ, 0xfc, !PT ;  /* 0x000000e802067812 */ /* 0x000fc400078efcff */
[----:B------:R-:W-:Y:S01]  /*52c0*/  FSEL R184, R44, -INF , !P2 ;  /* 0xff8000002cb87808 */ /* 0x000fe20005000000 */
[----:B------:R-:W5:Y:S01]  /*52d0*/  MUFU.TANH R19, R19 ;  /* 0x0000001300137308 */ /* 0x000f620000002400 */
[----:B------:R-:W-:Y:S02]  /*52e0*/  FSEL R188, R42, -INF , !P1 ;  /* 0xff8000002abc7808 */ /* 0x000fe40004800000 */
[----:B---3--:R-:W-:Y:S02]  /*52f0*/  FSEL R190, R40, -INF , !P5 ;  /* 0xff80000028be7808 */ /* 0x008fe40006800000 */
[----:B------:R-:W-:Y:S02]  /*5300*/  ISETP.GE.AND P2, PT, R7, R3, PT ;  /* 0x000000030700720c */ /* 0x000fe40003f46270 */
[C---:B------:R-:W-:Y:S01]  /*5310*/  ISETP.GE.AND P1, PT, R6.reuse, R5, PT ;  /* 0x000000050600720c */ /* 0x040fe20003f26270 */
[----:B------:R-:W3:Y:S01]  /*5320*/  MUFU.TANH R8, R8 ;  /* 0x0000000800087308 */ /* 0x000ee20000002400 */
[----:B------:R-:W-:-:S02]  /*5330*/  ISETP.GE.AND P5, PT, R6, R3, PT ;  /* 0x000000030600720c */ /* 0x000fc40003fa6270 */
[C---:B------:R-:W-:Y:S02]  /*5340*/  LOP3.LUT R7, R2.reuse, 0xe9, RZ, 0xfc, !PT ;  /* 0x000000e902077812 */ /* 0x040fe400078efcff */
[----:B------:R-:W-:Y:S02]  /*5350*/  LOP3.LUT R6, R2, 0xf0, RZ, 0xfc, !PT ;  /* 0x000000f002067812 */ /* 0x000fe400078efcff */
[----:B------:R-:W-:Y:S01]  /*5360*/  FSEL R194, R34, -INF , !P2 ;  /* 0xff80000022c27808 */ /* 0x000fe20005000000 */
[----:B------:R-:W-:Y:S01]  /*5370*/  MUFU.TANH R9, R9 ;  /* 0x0000000900097308 */ /* 0x000fe20000002400 */
[----:B------:R-:W-:Y:S02]  /*5380*/  FSEL R191, R32, -INF , !P4 ;  /* 0xff80000020bf7808 */ /* 0x000fe40006000000 */
[----:B------:R-:W-:Y:S02]  /*5390*/  FSEL R192, R24, -INF , !P1 ;  /* 0xff80000018c07808 */ /* 0x000fe40004800000 */
[----:B------:R-:W-:-:S02]  /*53a0*/  ISETP.GE.AND P2, PT, R7, R5, PT ;  /* 0x000000050700720c */ /* 0x000fc40003f46270 */
[-C--:B------:R-:W-:Y:S01]  /*53b0*/  ISETP.GE.AND P4, PT, R7, R3.reuse, PT ;  /* 0x000000030700720c */ /* 0x080fe20003f86270 */
[----:B------:R-:W2:Y:S01]  /*53c0*/  MUFU.TANH R10, R10 ;  /* 0x0000000a000a7308 */ /* 0x000ea20000002400 */
[----:B------:R-:W-:Y:S02]  /*53d0*/  ISETP.GE.AND P1, PT, R6, R3, PT ;  /* 0x000000030600720c */ /* 0x000fe40003f26270 */
[----:B------:R-:W-:Y:S02]  /*53e0*/  LOP3.LUT R7, R2, 0xf1, RZ, 0xfc, !PT ;  /* 0x000000f102077812 */ /* 0x000fe400078efcff */
[----:B------:R-:W-:Y:S02]  /*53f0*/  FSEL R196, R35, -INF , !P3 ;  /* 0xff80000023c47808 */ /* 0x000fe40005800000 */
[----:B------:R-:W-:Y:S01]  /*5400*/  ISETP.GE.AND P3, PT, R6, R5, PT ;  /* 0x000000050600720c */ /* 0x000fe20003f66270 */
[----:B------:R-:W2:Y:S01]  /*5410*/  MUFU.TANH R11, R11 ;  /* 0x0000000b000b7308 */ /* 0x000ea20000002400 */
[----:B------:R-:W-:-:S02]  /*5420*/  FSEL R197, R26, -INF , !P5 ;  /* 0xff8000001ac57808 */ /* 0x000fc40006800000 */
[----:B------:R-:W-:Y:S02]  /*5430*/  FSEL R193, R25, -INF , !P2 ;  /* 0xff80000019c17808 */ /* 0x000fe40005000000 */
[----:B-1----:R-:W-:Y:S02]  /*5440*/  FSEL R202, R18, -INF , !P1 ;  /* 0xff80000012ca7808 */ /* 0x002fe40004800000 */
[C---:B------:R-:W-:Y:S02]  /*5450*/  LOP3.LUT R6, R2.reuse, 0xf8, RZ, 0xfc, !PT ;  /* 0x000000f802067812 */ /* 0x040fe400078efcff */
[-C--:B------:R-:W-:Y:S02]  /*5460*/  ISETP.GE.AND P5, PT, R2, R5.reuse, PT ;  /* 0x000000050200720c */ /* 0x080fe40003fa6270 */
[C---:B------:R-:W-:Y:S02]  /*5470*/  ISETP.GE.AND P2, PT, R7.reuse, R5, PT ;  /* 0x000000050700720c */ /* 0x040fe40003f46270 */
[----:B------:R-:W-:-:S02]  /*5480*/  ISETP.GE.AND P1, PT, R7, R3, PT ;  /* 0x000000030700720c */ /* 0x000fc40003f26270 */
[----:B------:R-:W-:Y:S02]  /*5490*/  LOP3.LUT R2, R2, 0xf9, RZ, 0xfc, !PT ;  /* 0x000000f902027812 */ /* 0x000fe400078efcff */
[----:B------:R-:W-:Y:S02]  /*54a0*/  FSEL R198, R27, -INF , !P4 ;  /* 0xff8000001bc67808 */ /* 0x000fe40006000000 */
[----:B--2---:R-:W-:Y:S02]  /*54b0*/  FSEL R200, R12, -INF , !P3 ;  /* 0xff8000000cc87808 */ /* 0x004fe40005800000 */
[----:B----4-:R-:W-:Y:S02]  /*54c0*/  FSEL R201, R17, -INF , !P2 ;  /* 0xff80000011c97808 */ /* 0x010fe40005000000 */
[----:B-----5:R-:W-:Y:S02]  /*54d0*/  FSEL R204, R19, -INF , !P1 ;  /* 0xff80000013cc7808 */ /* 0x020fe40004800000 */
[----:B------:R-:W-:-:S02]  /*54e0*/  ISETP.GE.AND P4, PT, R6, R5, PT ;  /* 0x000000050600720c */ /* 0x000fc40003f86270 */
[----:B------:R-:W-:Y:S02]  /*54f0*/  ISETP.GE.AND P3, PT, R2, R5, PT ;  /* 0x000000050200720c */ /* 0x000fe40003f66270 */
[-C--:B------:R-:W-:Y:S02]  /*5500*/  ISETP.GE.AND P2, PT, R6, R3.reuse, PT ;  /* 0x000000030600720c */ /* 0x080fe40003f46270 */
[----:B------:R-:W-:Y:S02]  /*5510*/  ISETP.GE.AND P1, PT, R2, R3, PT ;  /* 0x000000030200720c */ /* 0x000fe40003f26270 */
[----:B------:R-:W-:Y:S02]  /*5520*/  LOP3.LUT R2, R199, R195, RZ, 0xfc, !PT ;  /* 0x000000c3c7027212 */ /* 0x000fe400078efcff */
[C---:B------:R-:W-:Y:S02]  /*5530*/  IADD3 R223, R217.reuse, 0x7000, RZ ;  /* 0x00007000d9df7810 */ /* 0x040fe40007ffe0ff */
[----:B------:R-:W-:-:S02]  /*5540*/  IADD3 R222, R217, 0x7800, RZ ;  /* 0x00007800d9de7810 */ /* 0x000fc40007ffe0ff */
[----:B---3--:R-:W-:Y:S02]  /*5550*/  FSEL R195, R8, -INF , !P4 ;  /* 0xff80000008c37808 */ /* 0x008fe40006000000 */
[----:B------:R-:W-:Y:S02]  /*5560*/  FSEL R203, R10, -INF , !P2 ;  /* 0xff8000000acb7808 */ /* 0x000fe40005000000 */
[----:B------:R-:W-:Y:S02]  /*5570*/  FSEL R26, R248, -INF , !P5 ;  /* 0xff800000f81a7808 */ /* 0x000fe40006800000 */
[----:B------:R-:W-:Y:S02]  /*5580*/  FSEL R199, R9, -INF , !P3 ;  /* 0xff80000009c77808 */ /* 0x000fe40005800000 */
[----:B------:R-:W-:Y:S01]  /*5590*/  FSEL R205, R11, -INF , !P1 ;  /* 0xff8000000bcd7808 */ /* 0x000fe20004800000 */
[----:B------:R-:W-:Y:S05]  /*55a0*/  @!P0 BRA `(.L_x_2209) ;  /* 0x0000079000008947 */ /* 0x000fea0003800000 */
[----:B------:R-:W-:Y:S05]  /*55b0*/  @P6 BRA `(.L_x_2210) ;  /* 0x000003c000006947 */ /* 0x000fea0003800000 */
[----:B------:R-:W2:Y:S01]  /*55c0*/  LDL.64 R246, [R1+0x8] ;  /* 0x0000080001f67983 */ /* 0x000ea20000100a00 */
[----:B------:R-:W1:Y:S01]  /*55d0*/  I2F.RP R6, R249 ;  /* 0x000000f900067306 */ /* 0x000e620000209400 */
[----:B------:R-:W-:-:S02]  /*55e0*/  IADD3 R8, R64, -0x100, RZ ;  /* 0xffffff0040087810 */ /* 0x000fc40007ffe0ff */
[----:B------:R-:W-:Y:S02]  /*55f0*/  IABS R5, R64 ;  /* 0x0000004000057213 */ /* 0x000fe40000000000 */
[----:B------:R-:W-:Y:S02]  /*5600*/  IABS R9, R8 ;  /* 0x0000000800097213 */ /* 0x000fe40000000000 */
[----:B------:R-:W-:Y:S01]  /*5610*/  LOP3.LUT R8, R8, c[0x0][0x2d0], RZ, 0x3c, !PT ;  /* 0x0000b40008087a12 */ /* 0x000fe200078e3cff */
        /* <DEDUP_REMOVED lines=8> */
[----:B------:R-:W-:Y:S02]  /*56a0*/  IMAD.MOV.U32 R6, RZ, RZ, R9 ;  /* 0x000000ffff067224 */ /* 0x000fe400078e0009 */
[----:B------:R-:W-:-:S04]  /*56b0*/  IMAD.HI.U32 R5, R3, R7, RZ ;  /* 0x0000000703057227 */ /* 0x000fc800078e00ff */
[----:B------:R-:W-:-:S04]  /*56c0*/  IMAD.HI.U32 R3, R3, R6, RZ ;  /* 0x0000000603037227 */ /* 0x000fc800078e00ff */
[----:B------:R-:W-:Y:S01]  /*56d0*/  IMAD.MOV R9, RZ, RZ, -R5 ;  /* 0x000000ffff097224 */ /* 0x000fe200078e0a05 */
[----:B------:R-:W-:-:S03]  /*56e0*/  IADD3 R10, -R3, RZ, RZ ;  /* 0x000000ff030a7210 */ /* 0x000fc60007ffe1ff */
[C---:B------:R-:W-:Y:S02]  /*56f0*/  IMAD R7, R249.reuse, R9, R7 ;  /* 0x00000009f9077224 */ /* 0x040fe400078e0207 */
[----:B------:R-:W-:-:S03]  /*5700*/  IMAD R6, R249, R10, R6 ;  /* 0x0000000af9067224 */ /* 0x000fc600078e0206 */
[C---:B------:R-:W-:Y:S02]  /*5710*/  ISETP.GT.U32.AND P1, PT, R249.reuse, R7, PT ;  /* 0x00000007f900720c */ /* 0x040fe40003f24070 */
[----:B------:R-:W-:-:S11]  /*5720*/  ISETP.GT.U32.AND P2, PT, R249, R6, PT ;  /* 0x00000006f900720c */ /* 0x000fd60003f44070 */
[--C-:B------:R-:W-:Y:S01]  /*5730*/  @!P1 IMAD.IADD R7, R7, 0x1, -R249.reuse ;  /* 0x0000000107079824 */ /* 0x100fe200078e0af9 */
[----:B------:R-:W-:Y:S01]  /*5740*/  @!P1 IADD3 R5, R5, 0x1, RZ ;  /* 0x0000000105059810 */ /* 0x000fe20007ffe0ff */
[----:B------:R-:W-:Y:S01]  /*5750*/  @!P2 IMAD.IADD R6, R6, 0x1, -R249 ;  /* 0x000000010606a824 */ /* 0x000fe200078e0af9 */
[----:B------:R-:W-:Y:S02]  /*5760*/  ISETP.GE.AND P1, PT, R8, RZ, PT ;  /* 0x000000ff0800720c */ /* 0x000fe40003f26270 */
        /* <DEDUP_REMOVED lines=8> */
[----:B------:R-:W-:-:S05]  /*57f0*/  @P4 IADD3 R3, R3, 0x1, RZ ;  /* 0x0000000103034810 */ /* 0x000fca0007ffe0ff */
[----:B------:R-:W-:Y:S01]  /*5800*/  @!P1 IMAD.MOV R3, RZ, RZ, -R3 ;  /* 0x000000ffff039224 */ /* 0x000fe200078e0a03 */
[----:B------:R-:W-:-:S04]  /*5810*/  @!P3 IADD3 R5, -R5, RZ, RZ ;  /* 0x000000ff0505b210 */ /* 0x000fc80007ffe1ff */
[C---:B------:R-:W-:Y:S02]  /*5820*/  SEL R5, R6.reuse, R5, !P2 ;  /* 0x0000000506057207 */ /* 0x040fe40005000000 */
[----:B------:R-:W-:-:S03]  /*5830*/  SEL R3, R6, R3, !P2 ;  /* 0x0000000306037207 */ /* 0x000fc60005000000 */
[----:B--2---:R-:W-:-:S04]  /*5840*/  IMAD.WIDE R6, R5, 0x4, R246 ;  /* 0x0000000405067825 */ /* 0x004fc800078e02f6 */
[----:B------:R-:W-:Y:S02]  /*5850*/  IMAD.WIDE R8, R3, 0x4, R246 ;  /* 0x0000000403087825 */ /* 0x000fe400078e02f6 */
[----:B------:R-:W2:Y:S04]  /*5860*/  LDG.E R6, [R6.64] ;  /* 0x0000000a06067981 */ /* 0x000ea8000c1e1900 */
[----:B------:R-:W2:Y:S01]  /*5870*/  LDG.E R8, [R8.64] ;  /* 0x0000000a08087981 */ /* 0x000ea2000c1e1900 */
[----:B------:R-:W-:Y:S01]  /*5880*/  MOV R10, c[0x0][0x2d0] ;  /* 0x0000b400000a7a02 */ /* 0x000fe20000000f00 */
[----:B------:R-:W-:-:S04]  /*5890*/  IMAD.IADD R3, R5, 0x1, -R3 ;  /* 0x0000000105037824 */ /* 0x000fc800078e0a03 */
[----:B------:R-:W-:-:S05]  /*58a0*/  IMAD R3, R3, R10, -0x100 ;  /* 0xffffff0003037424 */ /* 0x000fca00078e020a */
[----:B------:R-:W-:-:S05]  /*58b0*/  SHF.R.S32.HI R5, RZ, 0x1f, R3 ;  /* 0x0000001fff057819 */ /* 0x000fca0000011403 */
[----:B------:R-:W-:Y:S02]  /*58c0*/  IMAD R5, R5, c[0x0][0x198], RZ ;  /* 0x0000660005057a24 */ /* 0x000fe400078e02ff */
[----:B--2---:R-:W-:Y:S02]  /*58d0*/  IMAD.IADD R8, R8, 0x1, -R6 ;  /* 0x0000000108087824 */ /* 0x004fe400078e0a06 */
[----:B------:R-:W-:-:S03]  /*58e0*/  IMAD.WIDE.U32 R6, R3, c[0x0][0x198], RZ ;  /* 0x0000660003067a25 */ /* 0x000fc600078e00ff */
[----:B------:R-:W-:Y:S01]  /*58f0*/  SHF.R.S32.HI R9, RZ, 0x1f, R8 ;  /* 0x0000001fff097819 */ /* 0x000fe20000011408 */
[----:B------:R-:W-:-:S04]  /*5900*/  IMAD R3, R3, c[0x0][0x19c], R5 ;  /* 0x0000670003037a24 */ /* 0x000fc800078e0205 */
[----:B------:R-:W-:Y:S01]  /*5910*/  IMAD R5, R9, c[0x0][0x180], RZ ;  /* 0x0000600009057a24 */ /* 0x000fe200078e02ff */
[----:B------:R-:W-:-:S03]  /*5920*/  IADD3 R7, R7, R3, RZ ;  /* 0x0000000307077210 */ /* 0x000fc60007ffe0ff */
[C---:B------:R-:W-:Y:S02]  /*5930*/  IMAD R5, R8.reuse, c[0x0][0x184], R5 ;  /* 0x0000610008057a24 */ /* 0x040fe400078e0205 */
[----:B------:R-:W-:-:S04]  /*5940*/  IMAD.WIDE.U32 R6, R8, c[0x0][0x180], R6 ;  /* 0x0000600008067a25 */ /* 0x000fc800078e0006 */
[----:B------:R-:W-:Y:S01]  /*5950*/  IMAD.IADD R5, R7, 0x1, R5 ;  /* 0x0000000107057824 */ /* 0x000fe200078e0205 */
[----:B------:R-:W-:Y:S01]  /*5960*/  MOV R3, R6 ;  /* 0x0000000600037202 */ /* 0x000fe20000000f00 */
[----:B------:R-:W-:Y:S05]  /*5970*/  BRA `(.L_x_2211) ;  /* 0x0000004000007947 */ /* 0x000fea0003800000 */
.L_x_2210:
[----:B------:R-:W-:-:S04]  /*5980*/  ULEA UR4, -UR4, URZ, 0x8 ;  /* 0x0000003f04047291 */ /* 0x000fc8000f8e413f */
[----:B------:R-:W-:Y:S02]  /*5990*/  USHF.R.S32.HI UR6, URZ, 0x1f, UR4 ;  /* 0x0000001f3f067899 */ /* 0x000fe40008011404 */
[----:B------:R-:W-:-:S04]  /*59a0*/  MOV R3, UR4 ;  /* 0x0000000400037c02 */ /* 0x000fc80008000f00 */
[----:B------:R-:W-:Y:S02]  /*59b0*/  MOV R5, UR6 ;  /* 0x0000000600057c02 */ /* 0x000fe40008000f00 */
.L_x_2211:
        /* <DEDUP_REMOVED lines=56> */
.L_x_2209:
[----:B------:R-:W-:Y:S02]  /*5d40*/  FMNMX.FTZ R3, R26, R106, !PT ;  /* 0x0000006a1a037209 */ /* 0x000fe40007810000 */
[----:B------:R-:W-:Y:S02]  /*5d50*/  SHF.L.U32 R134, R2, 0x1, RZ ;  /* 0x0000000102867819 */ /* 0x000fe400000006ff */
[----:B------:R-:W-:Y:S02]  /*5d60*/  FMNMX.FTZ R3, R110, R3, !PT ;  /* 0x000000036e037209 */ /* 0x000fe40007810000 */
[----:B------:R-:W-:-:S02]  /*5d70*/  IADD3 R135, R4, R134, RZ ;  /* 0x0000008604877210 */ /* 0x000fc40007ffe0ff */
[----:B------:R-:W-:Y:S02]  /*5d80*/  FMNMX.FTZ R3, R109, R3, !PT ;  /* 0x000000036d037209 */ /* 0x000fe40007810000 */
        /* <DEDUP_REMOVED lines=142> */
[----:B------:R-:W-:Y:S01]  /*6670*/  FFMA.FTZ R7, R110, c[0x0][0x23c], -R6 ;  /* 0x00008f006e077a23 */ /* 0x000fe20000010806 */
[----:B------:R-:W2:Y:S01]  /*6680*/  LDSM.16.MT88.4 R24, [R134+0xa000] ;  /* 0x00a000008618783b */ /* 0x000ea20000004200 */
[----:B------:R-:W-:-:S05]  /*6690*/  FSETP.NEU.FTZ.AND P1, PT, R3, -INF , PT ;  /* 0xff8000000300780b */ /* 0x000fca0003f3d000 */
[----:B------:R3:W4:Y:S01]  /*66a0*/  MUFU.EX2 R10, R7 ;  /* 0x00000007000a7308 */ /* 0x0007220000000800 */
[----:B-1----:R-:W-:-:S07]  /*66b0*/  FFMA.FTZ R5, R106, c[0x0][0x23c], -R6 ;  /* 0x00008f006a057a23 */ /* 0x002fce0000010806 */
[----:B------:R1:W-:Y:S01]  /*66c0*/  MUFU.EX2 R206, R0 ;  /* 0x0000000000ce7308 */ /* 0x0003e20000000800 */
[----:B---3--:R-:W-:-:S07]  /*66d0*/  FFMA.FTZ R7, R109, c[0x0][0x23c], -R6 ;  /* 0x00008f006d077a23 */ /* 0x008fce0000010806 */
[----:B------:R3:W-:Y:S08]  /*66e0*/  MUFU.EX2 R106, R5 ;  /* 0x00000005006a7308 */ /* 0x0007f00000000800 */
[----:B------:R5:W2:Y:S01]  /*66f0*/  MUFU.EX2 R208, R7 ;  /* 0x0000000700d07308 */ /* 0x000aa20000000800 */
[----:B-1----:R-:W-:Y:S02]  /*6700*/  FFMA.FTZ R0, R116, c[0x0][0x23c], -R6 ;  /* 0x00008f0074007a23 */ /* 0x002fe40000010806 */
[----:B---3--:R-:W-:-:S05]  /*6710*/  FMUL.FTZ R5, R3, c[0x0][0x23c] ;  /* 0x00008f0003057a20 */ /* 0x008fca0000410000 */
[----:B------:R-:W-:-:S05]  /*6720*/  FSEL R5, R5, RZ, P1 ;  /* 0x000000ff05057208 */ /* 0x000fca0000800000 */
[--C-:B------:R-:W-:Y:S02]  /*6730*/  FFMA.FTZ R2, R104, c[0x0][0x23c], -R5.reuse ;  /* 0x00008f0068027a23 */ /* 0x100fe40000010805 */
[--C-:B-----5:R-:W-:Y:S02]  /*6740*/  FFMA.FTZ R7, R108, c[0x0][0x23c], -R5.reuse ;  /* 0x00008f006c077a23 */ /* 0x120fe40000010805 */
[----:B------:R1:W-:Y:S08]  /*6750*/  MUFU.EX2 R110, R2 ;  /* 0x00000002006e7308 */ /* 0x0003f00000000800 */
[----:B------:R-:W3:Y:S01]  /*6760*/  MUFU.EX2 R9, R7 ;  /* 0x0000000700097308 */ /* 0x000ee20000000800 */
[----:B-1----:R-:W-:Y:S01]  /*6770*/  FFMA.FTZ R2, R113, c[0x0][0x23c], -R5 ;  /* 0x00008f0071027a23 */ /* 0x002fe20000010805 */
[----:B----4-:R-:W-:-:S06]  /*6780*/  MOV R113, R10 ;  /* 0x0000000a00717202 */ /* 0x010fcc0000000f00 */
[----:B------:R1:W4:Y:S01]  /*6790*/  MUFU.EX2 R7, R2 ;  /* 0x0000000200077308 */ /* 0x0003220000000800 */
[----:B--2---:R-:W-:Y:S02]  /*67a0*/  F2FP.PACK_AB R10, R208, R113 ;  /* 0x00000071d00a723e */ /* 0x004fe400000000ff */
[----:B---3--:R-:W-:-:S04]  /*67b0*/  MOV R4, R9 ;  /* 0x0000000900047202 */ /* 0x008fc80000000f00 */
[----:B------:R-:W-:Y:S01]  /*67c0*/  F2FP.PACK_AB R9, R110, R4 ;  /* 0x000000046e09723e */ /* 0x000fe200000000ff */
[----:B-1----:R-:W-:-:S04]  /*67d0*/  FFMA.FTZ R2, R111, c[0x0][0x23c], -R5 ;  /* 0x00008f006f027a23 */ /* 0x002fc80000010805 */
[----:B------:R1:W2:Y:S02]  /*67e0*/  MUFU.EX2 R209, R2 ;  /* 0x0000000200d17308 */ /* 0x0002a40000000800 */
[----:B-1----:R-:W-:-:S06]  /*67f0*/  FFMA.FTZ R2, R112, c[0x0][0x23c], -R6 ;  /* 0x00008f0070027a23 */ /* 0x002fcc0000010806 */
[----:B------:R1:W3:Y:S02]  /*6800*/  MUFU.EX2 R40, R2 ;  /* 0x0000000200287308 */ /* 0x0002e40000000800 */
[----:B-1----:R-:W-:Y:S01]  /*6810*/  FFMA.FTZ R2, R114, c[0x0][0x23c], -R6 ;  /* 0x00008f0072027a23 */ /* 0x002fe20000010806 */
[----:B----4-:R-:W-:-:S05]  /*6820*/  MOV R114, R7 ;  /* 0x0000000700727202 */ /* 0x010fca0000000f00 */
[----:B------:R1:W-:Y:S01]  /*6830*/  MUFU.EX2 R7, R0 ;  /* 0x0000000000077308 */ /* 0x0003e20000000800 */
[----:B--2---:R-:W-:-:S07]  /*6840*/  F2FP.PACK_AB R11, R209, R114 ;  /* 0x00000072d10b723e */ /* 0x004fce00000000ff */
[----:B------:R2:W-:Y:S01]  /*6850*/  MUFU.EX2 R210, R2 ;  /* 0x0000000200d27308 */ /* 0x0005e20000000800 */
[----:B-1----:R-:W-:-:S07]  /*6860*/  FFMA.FTZ R0, R118, c[0x0][0x23c], -R5 ;  /* 0x00008f0076007a23 */ /* 0x002fce0000010805 */
[----:B------:R1:W4:Y:S01]  /*6870*/  MUFU.EX2 R52, R0 ;  /* 0x0000000000347308 */ /* 0x0003220000000800 */
[----:B--2---:R-:W-:-:S04]  /*6880*/  MOV R2, R8 ;  /* 0x0000000800027202 */ /* 0x004fc80000000f00 */
[----:B------:R-:W-:-:S07]  /*6890*/  F2FP.PACK_AB R8, R106, R2 ;  /* 0x000000026a08723e */ /* 0x000fce00000000ff */
[----:B------:R-:W-:Y:S01]  /*68a0*/  HMMA.16816.F32 R32, R8, R24, RZ ;  /* 0x000000180820723c */ /* 0x000fe200000018ff */
[----:B-1----:R-:W-:Y:S01]  /*68b0*/  FFMA.FTZ R0, R117, c[0x0][0x23c], -R5 ;  /* 0x00008f0075007a23 */ /* 0x002fe20000010805 */
[----:B---3--:R-:W-:-:S03]  /*68c0*/  MOV R117, R40 ;  /* 0x0000002800757202 */ /* 0x008fc60000000f00 */
[----:B------:R1:W2:Y:S03]  /*68d0*/  MUFU.EX2 R115, R0 ;  /* 0x0000000000737308 */ /* 0x0002a60000000800 */
[C---:B------:R-:W-:Y:S01]  /*68e0*/  HMMA.16816.F32 R48, R8.reuse, R26, RZ ;  /* 0x0000001a0830723c */ /* 0x040fe200000018ff */
[----:B------:R-:W3:Y:S07]  /*68f0*/  LDSM.16.MT88.4 R24, [R134+0xa800] ;  /* 0x00a800008618783b */ /* 0x000eee0000004200 */
[----:B------:R-:W-:Y:S01]  /*6900*/  HMMA.16816.F32 R28, R8, R20, RZ ;  /* 0x00000014081c723c */ /* 0x000fe200000018ff */
[----:B-1----:R-:W-:-:S07]  /*6910*/  FFMA.FTZ R0, R120, c[0x0][0x23c], -R5 ;  /* 0x00008f0078007a23 */ /* 0x002fce0000010805 */
[C---:B------:R-:W-:Y:S01]  /*6920*/  HMMA.16816.F32 R44, R8.reuse, R22, RZ ;  /* 0x00000016082c723c */ /* 0x040fe200000018ff */
[----:B------:R1:W-:Y:S01]  /*6930*/  MUFU.EX2 R116, R0 ;  /* 0x0000000000747308 */ /* 0x0003e20000000800 */
[----:B------:R-:W5:Y:S06]  /*6940*/  LDSM.16.MT88.4 R20, [R213+0xa800] ;  /* 0x00a80000d514783b */ /* 0x000f6c0000004200 */
[C---:B------:R-:W-:Y:S08]  /*6950*/  HMMA.16816.F32 R40, R8.reuse, R16, RZ ;  /* 0x000000100828723c */ /* 0x040ff000000018ff */
[C---:B------:R-:W-:Y:S01]  /*6960*/  HMMA.16816.F32 R60, R8.reuse, R18, RZ ;  /* 0x00000012083c723c */ /* 0x040fe200000018ff */
[----:B-1----:R-:W-:Y:S01]  /*6970*/  FFMA.FTZ R0, R119, c[0x0][0x23c], -R5 ;  /* 0x00008f0077007a23 */ /* 0x002fe20000010805 */
[----:B------:R-:W1:Y:S03]  /*6980*/  LDSM.16.MT88.4 R16, [R135+0xa800] ;  /* 0x00a800008710783b */ /* 0x000e660000004200 */
[----:B------:R2:W2:Y:S03]  /*6990*/  MUFU.EX2 R108, R0 ;  /* 0x00000000006c7308 */ /* 0x0004a60000000800 */
[----:B------:R-:W-:Y:S01]  /*69a0*/  HMMA.16816.F32 R56, R8, R12, RZ ;  /* 0x0000000c0838723c */ /* 0x000fe200000018ff */
[----:B--2---:R-:W-:Y:S01]  /*69b0*/  FFMA.FTZ R0, R122, c[0x0][0x23c], -R6 ;  /* 0x00008f007a007a23 */ /* 0x004fe20000010806 */
[----:B----4-:R-:W-:-:S06]  /*69c0*/  MOV R122, R52 ;  /* 0x00000034007a7202 */ /* 0x010fcc0000000f00 */
[----:B------:R-:W-:Y:S01]  /*69d0*/  HMMA.16816.F32 R52, R8, R14, RZ ;  /* 0x0000000e0834723c */ /* 0x000fe200000018ff */
[----:B------:R2:W-:Y:S01]  /*69e0*/  MUFU.EX2 R109, R0 ;  /* 0x00000000006d7308 */ /* 0x0005e20000000800 */
[----:B------:R-:W4:Y:S05]  /*69f0*/  LDSM.16.MT88.4 R12, [R212+0xa800] ;  /* 0x00a80000d40c783b */ /* 0x000f2a0000004200 */
[----:B------:R-:W-:Y:S02]  /*6a00*/  F2FP.PACK_AB R8, R210, R117 ;  /* 0x00000075d208723e */ /* 0x000fe400000000ff */
[----:B------:R-:W-:Y:S02]  /*6a10*/  F2FP.PACK_AB R9, R115, R122 ;  /* 0x0000007a7309723e */ /* 0x000fe400000000ff */
[----:B------:R-:W-:-:S02]  /*6a20*/  F2FP.PACK_AB R10, R7, R206 ;  /* 0x000000ce070a723e */ /* 0x000fc400000000ff */
[----:B------:R-:W-:Y:S01]  /*6a30*/  F2FP.PACK_AB R11, R108, R116 ;  /* 0x000000746c0b723e */ /* 0x000fe200000000ff */
[----:B--2---:R-:W-:-:S06]  /*6a40*/  FFMA.FTZ R0, R125, c[0x0][0x23c], -R6 ;  /* 0x00008f007d007a23 */ /* 0x004fcc0000010806 */
[C---:B---3--:R-:W-:Y:S01]  /*6a50*/  HMMA.16816.F32 R72, R8.reuse, R26, R48 ;  /* 0x0000001a0848723c */ /* 0x048fe20000001830 */
[----:B------:R2:W3:Y:S07]  /*6a60*/  MUFU.EX2 R111, R0 ;  /* 0x00000000006f7308 */ /* 0x0004ee0000000800 */
[C---:B-----5:R-:W-:Y:S01]  /*6a70*/  HMMA.16816.F32 R48, R8.reuse, R20, R28 ;  /* 0x000000140830723c */ /* 0x060fe2000000181c */
[----:B------:R-:W5:Y:S07]  /*6a80*/  LDSM.16.MT88.4 R28, [R134+0xb000] ;  /* 0x00b00000861c783b */ /* 0x000f6e0000004200 */
[----:B-1----:R-:W-:Y:S01]  /*6a90*/  HMMA.16816.F32 R40, R8, R16, R40 ;  /* 0x000000100828723c */ /* 0x002fe20000001828 */
[----:B--2---:R-:W-:Y:S01]  /*6aa0*/  FFMA.FTZ R0, R124, c[0x0][0x23c], -R6 ;  /* 0x00008f007c007a23 */ /* 0x004fe20000010806 */
[----:B------:R-:W-:-:S03]  /*6ab0*/  MOV R124, R210 ;  /* 0x000000d2007c7202 */ /* 0x000fc60000000f00 */
[----:B------:R1:W-:Y:S03]  /*6ac0*/  MUFU.EX2 R118, R0 ;  /* 0x0000000000767308 */ /* 0x0003e60000000800 */
[C---:B------:R-:W-:Y:S01]  /*6ad0*/  HMMA.16816.F32 R76, R8.reuse, R18, R60 ;  /* 0x00000012084c723c */ /* 0x040fe2000000183c */
[----:B------:R-:W2:Y:S07]  /*6ae0*/  LDSM.16.MT88.4 R16, [R135+0xb000] ;  /* 0x00b000008710783b */ /* 0x000eae0000004200 */
[----:B------:R-:W-:Y:S01]  /*6af0*/  HMMA.16816.F32 R64, R8, R24, R32 ;  /* 0x000000180840723c */ /* 0x000fe20000001820 */
[----:B------:R-:W2:Y:S01]  /*6b00*/  LDSM.16.MT88.4 R24, [R213+0xb000] ;  /* 0x00b00000d518783b */ /* 0x000ea20000004200 */
[----:B-1----:R-:W-:Y:S01]  /*6b10*/  FFMA.FTZ R0, R126, c[0x0][0x23c], -R6 ;  /* 0x00008f007e007a23 */ /* 0x002fe20000010806 */
[----:B------:R-:W-:-:S05]  /*6b20*/  MOV R126, R115 ;  /* 0x00000073007e7202 */ /* 0x000fca0000000f00 */
[----:B------:R-:W-:Y:S01]  /*6b30*/  HMMA.16816.F32 R68, R8, R22, R44 ;  /* 0x000000160844723c */ /* 0x000fe2000000182c */
[----:B------:R1:W1:Y:S01]  /*6b40*/  MUFU.EX2 R119, R0 ;  /* 0x0000000000777308 */ /* 0x0002620000000800 */
[----:B------:R-:W-:-:S06]  /*6b50*/  MOV R115, R208 ;  /* 0x000000d000737202 */ /* 0x000fcc0000000f00 */
[C---:B----4-:R-:W-:Y:S08]  /*6b60*/  HMMA.16816.F32 R32, R8.reuse, R12, R56 ;  /* 0x0000000c0820723c */ /* 0x050ff00000001838 */
[----:B------:R-:W-:Y:S01]  /*6b70*/  HMMA.16816.F32 R20, R8, R14, R52 ;  /* 0x0000000e0814723c */ /* 0x000fe20000001834 */
[----:B-1----:R-:W-:Y:S01]  /*6b80*/  FFMA.FTZ R0, R131, c[0x0][0x23c], -R5 ;  /* 0x00008f0083007a23 */ /* 0x002fe20000010805 */
[----:B------:R-:W-:Y:S01]  /*6b90*/  MOV R131, R206 ;  /* 0x000000ce00837202 */ /* 0x000fe20000000f00 */
[----:B------:R-:W1:Y:S02]  /*6ba0*/  LDSM.16.MT88.4 R12, [R212+0xb000] ;  /* 0x00b00000d40c783b */ /* 0x000e640000004200 */
[----:B------:R4:W-:Y:S02]  /*6bb0*/  MUFU.EX2 R104, R0 ;  /* 0x0000000000687308 */ /* 0x0009e40000000800 */
[----:B---3--:R-:W-:-:S02]  /*6bc0*/  F2FP.PACK_AB R8, R111, R109 ;  /* 0x0000006d6f08723e */ /* 0x008fc400000000ff */
[----:B------:R-:W-:Y:S01]  /*6bd0*/  F2FP.PACK_AB R10, R119, R118 ;  /* 0x00000076770a723e */ /* 0x000fe200000000ff */
[----:B----4-:R-:W-:-:S04]  /*6be0*/  FFMA.FTZ R0, R130, c[0x0][0x23c], -R5 ;  /* 0x00008f0082007a23 */ /* 0x010fc80000010805 */
[----:B------:R3:W4:Y:S02]  /*6bf0*/  MUFU.EX2 R112, R0 ;  /* 0x0000000000707308 */ /* 0x0007240000000800 */
[----:B---3--:R-:W-:Y:S01]  /*6c00*/  FFMA.FTZ R0, R129, c[0x0][0x23c], -R5 ;  /* 0x00008f0081007a23 */ /* 0x008fe20000010805 */
[----:B----4-:R-:W-:-:S05]  /*6c10*/  F2FP.PACK_AB R9, R112, R104 ;  /* 0x000000687009723e */ /* 0x010fca00000000ff */
[----:B------:R3:W-:Y:S02]  /*6c20*/  MUFU.EX2 R120, R0 ;  /* 0x0000000000787308 */ /* 0x0007e40000000800 */
[----:B---3--:R-:W-:-:S06]  /*6c30*/  FFMA.FTZ R0, R128, c[0x0][0x23c], -R5 ;  /* 0x00008f0080007a23 */ /* 0x008fcc0000010805 */
[----:B------:R3:W4:Y:S02]  /*6c40*/  MUFU.EX2 R125, R0 ;  /* 0x00000000007d7308 */ /* 0x0007240000000800 */
[----:B---3--:R-:W-:Y:S01]  /*6c50*/  FFMA.FTZ R0, R133, c[0x0][0x23c], -R6 ;  /* 0x00008f0085007a23 */ /* 0x008fe20000010806 */
[----:B----4-:R-:W-:-:S05]  /*6c60*/  F2FP.PACK_AB R11, R125, R120 ;  /* 0x000000787d0b723e */ /* 0x010fca00000000ff */
[----:B------:R3:W-:Y:S02]  /*6c70*/  MUFU.EX2 R250, R0 ;  /* 0x0000000000fa7308 */ /* 0x0007e40000000800 */
[C---:B-----5:R-:W-:Y:S08]  /*6c80*/  HMMA.16816.F32 R60, R8.reuse, R30, R72 ;  /* 0x0000001e083c723c */ /* 0x060ff00000001848 */
[----:B--2---:R-:W-:Y:S01]  /*6c90*/  HMMA.16816.F32 R72, R8, R18, R76 ;  /* 0x000000120848723c */ /* 0x004fe2000000184c */
[----:B---3--:R-:W-:-:S06]  /*6ca0*/  FFMA.FTZ R0, R137, c[0x0][0x23c], -R6 ;  /* 0x00008f0089007a23 */ /* 0x008fcc0000010806 */
[----:B------:R-:W-:Y:S01]  /*6cb0*/  MOV R76, R116 ;  /* 0x00000074004c7202 */ /* 0x000fe20000000f00 */
[----:B------:R2:W-:Y:S01]  /*6cc0*/  MUFU.EX2 R251, R0 ;  /* 0x0000000000fb7308 */ /* 0x0005e20000000800 */
[----:B------:R-:W-:Y:S01]  /*6cd0*/  MOV R116, R209 ;  /* 0x000000d100747202 */ /* 0x000fe20000000f00 */
[----:B------:R-:W-:Y:S01]  /*6ce0*/  HMMA.16816.F32 R44, R8, R28, R64 ;  /* 0x0000001c082c723c */ /* 0x000fe20000001840 */
[----:B------:R-:W-:Y:S01]  /*6cf0*/  LDSM.16.MT88.4 R28, [R134+0xb800] ;  /* 0x00b80000861c783b */ /* 0x000fe20000004200 */
[----:B------:R-:W-:Y:S02]  /*6d00*/  MOV R79, R108 ;  /* 0x0000006c004f7202 */ /* 0x000fe40000000f00 */
[----:B------:R-:W-:-:S04]  /*6d10*/  MOV R77, R7 ;  /* 0x00000007004d7202 */ /* 0x000fc80000000f00 */
[----:B------:R-:W-:Y:S01]  /*6d20*/  HMMA.16816.F32 R48, R8, R24, R48 ;  /* 0x000000180830723c */ /* 0x000fe20000001830 */
[----:B--2---:R-:W-:-:S07]  /*6d30*/  FFMA.FTZ R0, R136, c[0x0][0x23c], -R6 ;  /* 0x00008f0088007a23 */ /* 0x004fce0000010806 */
[C---:B------:R-:W-:Y:S01]  /*6d40*/  HMMA.16816.F32 R64, R8.reuse, R26, R68 ;  /* 0x0000001a0840723c */ /* 0x040fe20000001844 */
[----:B------:R-:W2:Y:S01]  /*6d50*/  LDSM.16.MT88.4 R24, [R213+0xb800] ;  /* 0x00b80000d518783b */ /* 0x000ea20000004200 */
[----:B------:R3:W4:Y:S06]  /*6d60*/  MUFU.EX2 R211, R0 ;  /* 0x0000000000d37308 */ /* 0x00072c0000000800 */
[C---:B------:R-:W-:Y:S01]  /*6d70*/  HMMA.16816.F32 R40, R8.reuse, R16, R40 ;  /* 0x000000100828723c */ /* 0x040fe20000001828 */
[----:B------:R-:W5:Y:S07]  /*6d80*/  LDSM.16.MT88.4 R16, [R135+0xb800] ;  /* 0x00b800008710783b */ /* 0x000f6e0000004200 */
[----:B-1----:R-:W-:Y:S01]  /*6d90*/  HMMA.16816.F32 R32, R8, R12, R32 ;  /* 0x0000000c0820723c */ /* 0x002fe20000001820 */
[----:B---3--:R-:W-:Y:S01]  /*6da0*/  FFMA.FTZ R0, R138, c[0x0][0x23c], -R6 ;  /* 0x00008f008a007a23 */ /* 0x008fe20000010806 */
[----:B----4-:R-:W-:-:S03]  /*6db0*/  MOV R78, R211 ;  /* 0x000000d3004e7202 */ /* 0x010fc60000000f00 */
[----:B------:R1:W3:Y:S03]  /*6dc0*/  MUFU.EX2 R252, R0 ;  /* 0x0000000000fc7308 */ /* 0x0002e60000000800 */
[----:B------:R-:W-:Y:S01]  /*6dd0*/  HMMA.16816.F32 R20, R8, R14, R20 ;  /* 0x0000000e0814723c */ /* 0x000fe20000001814 */
[----:B------:R-:W4:Y:S06]  /*6de0*/  LDSM.16.MT88.4 R12, [R212+0xb800] ;  /* 0x00b80000d40c783b */ /* 0x000f2c0000004200 */
[----:B------:R-:W-:Y:S01]  /*6df0*/  F2FP.PACK_AB R8, R251, R250 ;  /* 0x000000fafb08723e */ /* 0x000fe200000000ff */
[----:B-1----:R-:W-:Y:S01]  /*6e00*/  FFMA.FTZ R0, R142, c[0x0][0x23c], -R5 ;  /* 0x00008f008e007a23 */ /* 0x002fe20000010805 */
[----:B---3--:R-:W-:-:S03]  /*6e10*/  F2FP.PACK_AB R10, R252, R78 ;  /* 0x0000004efc0a723e */ /* 0x008fc600000000ff */
        /* <DEDUP_REMOVED lines=16> */
[C---:B-----5:R-:W-:Y:S08]  /*6f20*/  HMMA.16816.F32 R52, R8.reuse, R16, R40 ;  /* 0x000000100834723c */ /* 0x060ff00000001828 */
[----:B------:R-:W-:Y:S01]  /*6f30*/  HMMA.16816.F32 R72, R8, R18, R72 ;  /* 0x000000120848723c */ /* 0x000fe20000001848 */
[----:B------:R-:W5:Y:S01]  /*6f40*/  LDSM.16.MT88.4 R16, [R135+0xc000] ;  /* 0x00c000008710783b */ /* 0x000f620000004200 */
[----:B-1----:R-:W-:-:S06]  /*6f50*/  FFMA.FTZ R0, R144, c[0x0][0x23c], -R6 ;  /* 0x00008f0090007a23 */ /* 0x002fcc0000010806 */
[C---:B----4-:R-:W-:Y:S01]  /*6f60*/  HMMA.16816.F32 R32, R8.reuse, R12, R32 ;  /* 0x0000000c0820723c */ /* 0x050fe20000001820 */
[----:B------:R1:W-:Y:S07]  /*6f70*/  MUFU.EX2 R242, R0 ;  /* 0x0000000000f27308 */ /* 0x0003ee0000000800 */
[C---:B------:R-:W-:Y:S01]  /*6f80*/  HMMA.16816.F32 R20, R8.reuse, R14, R20 ;  /* 0x0000000e0814723c */ /* 0x040fe20000001814 */
[----:B------:R-:W4:Y:S07]  /*6f90*/  LDSM.16.MT88.4 R12, [R212+0xc000] ;  /* 0x00c00000d40c783b */ /* 0x000f2e0000004200 */
        /* <DEDUP_REMOVED lines=29> */
[----:B------:R-:W-:Y:S01]  /*7170*/  LDSM.16.MT88.4 R32, [R134+0xe000] ;  /* 0x00e000008620783b */ /* 0x000fe20000004200 */
[----:B------:R1:W-:Y:S06]  /*7180*/  MUFU.EX2 R208, R0 ;  /* 0x0000000000d07308 */ /* 0x0003ec0000000800 */
        /* <DEDUP_REMOVED lines=35> */
[----:B-1----:R-:W-:Y:S01]  /*73c0*/  FFMA.FTZ R0, R160, c[0x0][0x23c], -R6 ;  /* 0x00008f00a0007a23 */ /* 0x002fe20000010806 */
[----:B------:R-:W-:-:S03]  /*73d0*/  MOV R160, R131 ;  /* 0x0000008300a07202 */ /* 0x000fc60000000f00 */
[----:B------:R1:W1:Y:S03]  /*73e0*/  MUFU.EX2 R153, R0 ;  /* 0x0000000000997308 */ /* 0x0002660000000800 */
[----:B------:R-:W-:Y:S01]  /*73f0*/  HMMA.16816.F32 R60, R8, R30, R60 ;  /* 0x0000001e083c723c */ /* 0x000fe2000000183c */
[----:B------:R-:W2:Y:S06]  /*7400*/  LDSM.16.MT88.4 R28, [R134+0xd000] ;  /* 0x00d00000861c783b */ /* 0x000eac0000004200 */
[----:B---3--:R-:W-:Y:S01]  /*7410*/  F2FP.PACK_AB R8, R152, R151 ;  /* 0x000000979808723e */ /* 0x008fe200000000ff */
[----:B-1----:R-:W-:Y:S01]  /*7420*/  FFMA.FTZ R0, R161, c[0x0][0x23c], -R5 ;  /* 0x00008f00a1007a23 */ /* 0x002fe20000010805 */
[----:B------:R-:W-:-:S02]  /*7430*/  MOV R161, R125 ;  /* 0x0000007d00a17202 */ /* 0x000fc40000000f00 */
[----:B------:R-:W-:Y:S01]  /*7440*/  F2FP.PACK_AB R10, R153, R155 ;  /* 0x0000009b990a723e */ /* 0x000fe200000000ff */
[----:B------:R1:W-:Y:S02]  /*7450*/  MUFU.EX2 R149, R0 ;  /* 0x0000000000957308 */ /* 0x0003e40000000800 */
[----:B-1----:R-:W-:Y:S01]  /*7460*/  FFMA.FTZ R0, R164, c[0x0][0x23c], -R5 ;  /* 0x00008f00a4007a23 */ /* 0x002fe20000010805 */
[----:B------:R-:W-:-:S05]  /*7470*/  MOV R164, R119 ;  /* 0x0000007700a47202 */ /* 0x000fca0000000f00 */
[----:B------:R1:W3:Y:S02]  /*7480*/  MUFU.EX2 R147, R0 ;  /* 0x0000000000937308 */ /* 0x0002e40000000800 */
[----:B-1----:R-:W-:Y:S01]  /*7490*/  FFMA.FTZ R0, R163, c[0x0][0x23c], -R5 ;  /* 0x00008f00a3007a23 */ /* 0x002fe20000010805 */
[----:B------:R-:W-:Y:S02]  /*74a0*/  MOV R163, R120 ;  /* 0x0000007800a37202 */ /* 0x000fe40000000f00 */
[----:B---3--:R-:W-:-:S03]  /*74b0*/  F2FP.PACK_AB R9, R147, R149 ;  /* 0x000000959309723e */ /* 0x008fc600000000ff */
        /* <DEDUP_REMOVED lines=32> */
[----:B-1----:R-:W-:-:S06]  /*76c0*/  FFMA.FTZ R0, R99, c[0x0][0x23c], -R5 ;  /* 0x00008f0063007a23 */ /* 0x002fcc0000010805 */
[----:B------:R1:W3:Y:S02]  /*76d0*/  MUFU.EX2 R141, R0 ;  /* 0x00000000008d7308 */ /* 0x0002e40000000800 */
[----:B-1----:R-:W-:Y:S01]  /*76e0*/  FFMA.FTZ R0, R98, c[0x0][0x23c], -R5 ;  /* 0x00008f0062007a23 */ /* 0x002fe20000010805 */
[----:B---3--:R-:W-:-:S05]  /*76f0*/  F2FP.PACK_AB R9, R141, R142 ;  /* 0x0000008e8d09723e */ /* 0x008fca00000000ff */
[----:B------:R1:W-:Y:S02]  /*7700*/  MUFU.EX2 R139, R0 ;  /* 0x00000000008b7308 */ /* 0x0003e40000000800 */
[----:B-1----:R-:W-:Y:S01]  /*7710*/  FFMA.FTZ R0, R80, c[0x0][0x23c], -R5 ;  /* 0x00008f0050007a23 */ /* 0x002fe20000010805 */
[----:B------:R-:W-:-:S05]  /*7720*/  MOV R80, R116 ;  /* 0x0000007400507202 */ /* 0x000fca0000000f00 */
[----:B------:R1:W3:Y:S02]  /*7730*/  MUFU.EX2 R140, R0 ;  /* 0x00000000008c7308 */ /* 0x0002e40000000800 */
[----:B-1----:R-:W-:Y:S01]  /*7740*/  FFMA.FTZ R0, R81, c[0x0][0x23c], -R6 ;  /* 0x00008f0051007a23 */ /* 0x002fe20000010806 */
[----:B------:R-:W-:Y:S02]  /*7750*/  MOV R81, R115 ;  /* 0x0000007300517202 */ /* 0x000fe40000000f00 */
[----:B---3--:R-:W-:-:S03]  /*7760*/  F2FP.PACK_AB R11, R140, R139 ;  /* 0x0000008b8c0b723e */ /* 0x008fc600000000ff */
[----:B------:R1:W-:Y:S04]  /*7770*/  MUFU.EX2 R137, R0 ;  /* 0x0000000000897308 */ /* 0x0003e80000000800 */
[C---:B--2---:R-:W-:Y:S08]  /*7780*/  HMMA.16816.F32 R48, R8.reuse, R24, R48 ;  /* 0x000000180830723c */ /* 0x044ff00000001830 */
[----:B------:R-:W-:Y:S01]  /*7790*/  HMMA.16816.F32 R64, R8, R26, R64 ;  /* 0x0000001a0840723c */ /* 0x000fe20000001840 */
[----:B-1----:R-:W-:Y:S01]  /*77a0*/  FFMA.FTZ R0, R170, c[0x0][0x23c], -R6 ;  /* 0x00008f00aa007a23 */ /* 0x002fe20000010806 */
[----:B------:R-:W-:-:S03]  /*77b0*/  MOV R170, R109 ;  /* 0x0000006d00aa7202 */ /* 0x000fc60000000f00 */
[----:B------:R1:W2:Y:S03]  /*77c0*/  MUFU.EX2 R138, R0 ;  /* 0x00000000008a7308 */ /* 0x0002a60000000800 */
[C---:B-----5:R-:W-:Y:S08]  /*77d0*/  HMMA.16816.F32 R52, R8.reuse, R16, R52 ;  /* 0x000000100834723c */ /* 0x060ff00000001834 */
[----:B------:R-:W-:Y:S01]  /*77e0*/  HMMA.16816.F32 R72, R8, R18, R72 ;  /* 0x000000120848723c */ /* 0x000fe20000001848 */
[----:B------:R-:W3:Y:S01]  /*77f0*/  LDSM.16.MT88.4 R16, [R135+0xe000] ;  /* 0x00e000008710783b */ /* 0x000ee20000004200 */
[----:B-1----:R-:W-:Y:S01]  /*7800*/  FFMA.FTZ R0, R82, c[0x0][0x23c], -R6 ;  /* 0x00008f0052007a23 */ /* 0x002fe20000010806 */
[----:B------:R-:W-:-:S05]  /*7810*/  MOV R82, R114 ;  /* 0x0000007200527202 */ /* 0x000fca0000000f00 */
[C---:B----4-:R-:W-:Y:S01]  /*7820*/  HMMA.16816.F32 R24, R8.reuse, R12, R40 ;  /* 0x0000000c0818723c */ /* 0x050fe20000001828 */
        /* <DEDUP_REMOVED lines=28> */
[----:B------:R1:W-:Y:S01]  /*79f0*/  MUFU.EX2 R125, R0 ;  /* 0x00000000007d7308 */ /* 0x0003e20000000800 */
[----:B------:R-:W-:-:S03]  /*7a00*/  FADD.FTZ R4, R4, R154 ;  /* 0x0000009a04047221 */ /* 0x000fc60000010000 */
[----:B---3--:R-:W-:Y:S01]  /*7a10*/  HMMA.16816.F32 R56, R8, R16, R52 ;  /* 0x000000100838723c */ /* 0x008fe20000001834 */
[----:B------:R-:W-:-:S04]  /*7a20*/  FADD.FTZ R4, R82, R4 ;  /* 0x0000000452047221 */ /* 0x000fc80000010000 */
[----:B------:R-:W-:-:S03]  /*7a30*/  FADD.FTZ R4, R80, R4 ;  /* 0x0000000450047221 */ /* 0x000fc60000010000 */
[C---:B------:R-:W-:Y:S01]  /*7a40*/  HMMA.16816.F32 R72, R8.reuse, R18, R72 ;  /* 0x000000120848723c */ /* 0x040fe20000001848 */
[----:B------:R-:W2:Y:S01]  /*7a50*/  LDSM.16.MT88.4 R16, [R135+0xe800] ;  /* 0x00e800008710783b */ /* 0x000ea20000004200 */
[----:B-1----:R-:W-:Y:S01]  /*7a60*/  FFMA.FTZ R0, R132, c[0x0][0x23c], -R6 ;  /* 0x00008f0084007a23 */ /* 0x002fe20000010806 */
[----:B------:R-:W-:Y:S01]  /*7a70*/  MOV R132, R106 ;  /* 0x0000006a00847202 */ /* 0x000fe20000000f00 */
[----:B------:R-:W-:Y:S02]  /*7a80*/  FADD.FTZ R4, R168, R4 ;  /* 0x00000004a8047221 */ /* 0x000fe40000010000 */
[----:B------:R1:W3:Y:S02]  /*7a90*/  MUFU.EX2 R126, R0 ;  /* 0x00000000007e7308 */ /* 0x0002e40000000800 */
[----:B----4-:R-:W-:Y:S01]  /*7aa0*/  HMMA.16816.F32 R24, R8, R12, R24 ;  /* 0x0000000c0818723c */ /* 0x010fe20000001818 */
[----:B------:R-:W-:-:S04]  /*7ab0*/  FADD.FTZ R2, R2, R132 ;  /* 0x0000008402027221 */ /* 0x000fc80000010000 */
[----:B------:R-:W-:-:S03]  /*7ac0*/  FADD.FTZ R2, R83, R2 ;  /* 0x0000000253027221 */ /* 0x000fc60000010000 */
[----:B------:R-:W-:Y:S01]  /*7ad0*/  HMMA.16816.F32 R20, R8, R14, R20 ;  /* 0x0000000e0814723c */ /* 0x000fe20000001814 */
[----:B------:R-:W4:Y:S01]  /*7ae0*/  LDSM.16.MT88.4 R12, [R212+0xe800] ;  /* 0x00e80000d40c783b */ /* 0x000f220000004200 */
[----:B------:R-:W-:Y:S02]  /*7af0*/  FADD.FTZ R2, R81, R2 ;  /* 0x0000000251027221 */ /* 0x000fe40000010000 */
[----:B-1----:R-:W-:-:S04]  /*7b00*/  FFMA.FTZ R0, R127, c[0x0][0x23c], -R6 ;  /* 0x00008f007f007a23 */ /* 0x002fc80000010806 */
[----:B------:R-:W-:Y:S01]  /*7b10*/  HMMA.16816.F32 R44, R8, R32, R44 ;  /* 0x00000020082c723c */ /* 0x000fe2000000182c */
[----:B------:R-:W-:Y:S01]  /*7b20*/  FADD.FTZ R2, R156, R2 ;  /* 0x000000029c027221 */ /* 0x000fe20000010000 */
[----:B------:R1:W-:Y:S03]  /*7b30*/  MUFU.EX2 R124, R0 ;  /* 0x00000000007c7308 */ /* 0x0003e60000000800 */
[----:B------:R-:W-:-:S03]  /*7b40*/  FADD.FTZ R2, R169, R2 ;  /* 0x00000002a9027221 */ /* 0x000fc60000010000 */
[----:B------:R-:W-:Y:S01]  /*7b50*/  HMMA.16816.F32 R60, R8, R34, R60 ;  /* 0x00000022083c723c */ /* 0x000fe2000000183c */
[----:B------:R-:W-:Y:S01]  /*7b60*/  FADD.FTZ R2, R160, R2 ;  /* 0x00000002a0027221 */ /* 0x000fe20000010000 */
[----:B------:R-:W-:-:S03]  /*7b70*/  MOV R160, R78 ;  /* 0x0000004e00a07202 */ /* 0x000fc60000000f00 */
[----:B------:R-:W-:-:S03]  /*7b80*/  FADD.FTZ R2, R77, R2 ;  /* 0x000000024d027221 */ /* 0x000fc60000010000 */
        /* <DEDUP_REMOVED lines=181> */
[----:B------:R-:W1:Y:S01]  /*86e0*/  LDSM.16.MT88.4 R16, [R213+0x11000] ;  /* 0x01100000d510783b */ /* 0x000e620000004200 */
[----:B------:R-:W-:-:S02]  /*86f0*/  FADD.FTZ R0, R157, R0 ;  /* 0x000000009d007221 */ /* 0x000fc40000010000 */
[----:B------:R-:W-:Y:S02]  /*8700*/  FADD.FTZ R2, R242, R2 ;  /* 0x00000002f2027221 */ /* 0x000fe40000010000 */
[----:B------:R-:W-:Y:S01]  /*8710*/  FADD.FTZ R0, R158, R0 ;  /* 0x000000009e007221 */ /* 0x000fe20000010000 */
[C---:B----4-:R-:W-:Y:S01]  /*8720*/  HMMA.16816.F32 R76, R8.reuse, R12, R76 ;  /* 0x0000000c084c723c */ /* 0x050fe2000000184c */
[----:B------:R-:W-:Y:S01]  /*8730*/  FADD.FTZ R2, R244, R2 ;  /* 0x00000002f4027221 */ /* 0x000fe20000010000 */
[----:B------:R-:W-:Y:S01]  /*8740*/  LDSM.16.MT88.4 R156, [R135+0x11800] ;  /* 0x01180000879c783b */ /* 0x000fe20000004200 */
[----:B------:R-:W-:Y:S02]  /*8750*/  FADD.FTZ R0, R149, R0 ;  /* 0x0000000095007221 */ /* 0x000fe40000010000 */
[----:B------:R-:W-:Y:S02]  /*8760*/  FADD.FTZ R2, R209, R2 ;  /* 0x00000002d1027221 */ /* 0x000fe40000010000 */
[----:B------:R-:W-:Y:S01]  /*8770*/  FADD.FTZ R0, R147, R0 ;  /* 0x0000000093007221 */ /* 0x000fe20000010000 */
[----:B------:R-:W-:Y:S01]  /*8780*/  HMMA.16816.F32 R32, R8, R14, R32 ;  /* 0x0000000e0820723c */ /* 0x000fe20000001820 */
[----:B------:R-:W-:Y:S01]  /*8790*/  FADD.FTZ R2, R211, R2 ;  /* 0x00000002d3027221 */ /* 0x000fe20000010000 */
[----:B------:R-:W2:Y:S01]  /*87a0*/  LDSM.16.MT88.4 R12, [R135+0x11000] ;  /* 0x01100000870c783b */ /* 0x000ea20000004200 */
        /* <DEDUP_REMOVED lines=26> */
[----:B------:R-:W-:Y:S02]  /*8950*/  FFMA.FTZ R4, R191, c[0x0][0x23c], -R6 ;  /* 0x00008f00bf047a23 */ /* 0x000fe40000010806 */
[----:B------:R-:W-:-:S02]  /*8960*/  FADD.FTZ R2, R136, R2 ;  /* 0x0000000288027221 */ /* 0x000fc40000010000 */
[----:B------:R-:W-:Y:S01]  /*8970*/  FADD.FTZ R0, R118, R0 ;  /* 0x0000000076007221 */ /* 0x000fe20000010000 */
        /* <DEDUP_REMOVED lines=48> */
[----:B------:R-:W-:Y:S02]  /*8c80*/  FADD.FTZ R2, R89, R2 ;  /* 0x0000000259027221 */ /* 0x000fe40000010000 */
[----:B----4-:R-:W-:Y:S02]  /*8c90*/  FADD.FTZ R0, R59, R0 ;  /* 0x000000003b007221 */ /* 0x010fe40000010000 */
        /* <DEDUP_REMOVED lines=11> */
[C---:B---3--:R-:W-:Y:S01]  /*8d50*/  F2FP.PACK_AB R11, R57.reuse, R58 ;  /* 0x0000003a390b723e */ /* 0x048fe200000000ff */
        /* <DEDUP_REMOVED lines=50> */
[----:B--2---:R-:W-:Y:S01]  /*9080*/  ULDC UR4, c[0x0][0x1a0] ;  /* 0x0000680000047ab9 */ /* 0x004fe20000000800 */
[----:B------:R-:W-:Y:S01]  /*9090*/  IADD3 R0, R207, -0x2, RZ ;  /* 0xfffffffecf007810 */ /* 0x000fe20007ffe0ff */
[----:B------:R-:W-:Y:S01]  /*90a0*/  ULEA UR4, -UR4, URZ, 0x8 ;  /* 0x0000003f04047291 */ /* 0x000fe2000f8e413f */
[----:B------:R-:W-:-:S02]  /*90b0*/  IMAD.MOV.U32 R133, RZ, RZ, R3 ;  /* 0x000000ffff857224 */ /* 0x000fc400078e0003 */
[----:B------:R-:W-:Y:S01]  /*90c0*/  IMAD.MOV.U32 R132, RZ, RZ, R36 ;  /* 0x000000ffff847224 */ /* 0x000fe200078e0024 */
[----:B------:R-:W-:Y:S01]  /*90d0*/  USHF.R.S32.HI UR6, URZ, 0x1f, UR4 ;  /* 0x0000001f3f067899 */ /* 0x000fe20008011404 */
[----:B------:R1:W-:Y:S01]  /*90e0*/  STL [R1], R0 ;  /* 0x0000000001007387 */ /* 0x0003e20000100800 */
[----:B------:R-:W-:-:S04]  /*90f0*/  MOV R2, UR4 ;  /* 0x0000000400027c02 */ /* 0x000fc80008000f00 */
[----:B-1----:R-:W-:-:S04]  /*9100*/  MOV R0, UR6 ;  /* 0x0000000600007c02 */ /* 0x002fc80008000f00 */
.L_x_2216:
        /* <DEDUP_REMOVED lines=12> */
[----:B------:R-:W2:Y:S01]  /*91d0*/  LDL.64 R10, [R1+0x8] ;  /* 0x00000800010a7983 */ /* 0x000ea20000100a00 */
[----:B------:R-:W-:Y:S03]  /*91e0*/  IABS R9, c[0x0][0x2d0] ;  /* 0x0000b40000097a13 */ /* 0x000fe60000000000 */
[C---:B------:R-:W-:Y:S01]  /*91f0*/  IADD3 R7, R5.reuse, 0x100, RZ ;  /* 0x0000010005077810 */ /* 0x040fe20007ffe0ff */
[----:B------:R-:W3:Y:S01]  /*9200*/  I2F.RP R2, R9 ;  /* 0x0000000900027306 */ /* 0x000ee20000209400 */
[----:B------:R-:W-:Y:S02]  /*9210*/  IABS R6, R5 ;  /* 0x0000000500067213 */ /* 0x000fe40000000000 */
[----:B------:R-:W-:Y:S02]  /*9220*/  IABS R4, R7 ;  /* 0x0000000700047213 */ /* 0x000fe40000000000 */
[----:B------:R-:W-:Y:S02]  /*9230*/  LOP3.LUT R5, R5, c[0x0][0x2d0], RZ, 0x3c, !PT ;  /* 0x0000b40005057a12 */ /* 0x000fe400078e3cff */
[----:B------:R-:W-:Y:S02]  /*9240*/  LOP3.LUT R7, R7, c[0x0][0x2d0], RZ, 0x3c, !PT ;  /* 0x0000b40007077a12 */ /* 0x000fe400078e3cff */
[----:B------:R-:W-:Y:S02]  /*9250*/  ISETP.GE.AND P0, PT, R5, RZ, PT ;  /* 0x000000ff0500720c */ /* 0x000fe40003f06270 */
[----:B------:R-:W-:Y:S01]  /*9260*/  ISETP.GE.AND P2, PT, R7, RZ, PT ;  /* 0x000000ff0700720c */ /* 0x000fe20003f46270 */
[----:B---3--:R-:W3:Y:S02]  /*9270*/  MUFU.RCP R2, R2 ;  /* 0x0000000200027308 */ /* 0x008ee40000001000 */
[----:B---3--:R-:W-:Y:S08]  /*9280*/  IADD3 R2, R2, 0xffffffe, RZ ;  /* 0x0ffffffe02027810 */ /* 0x008ff00007ffe0ff */
[----:B------:R-:W3:Y:S02]  /*9290*/  F2I.FTZ.U32.TRUNC.NTZ R3, R2 ;  /* 0x0000000200037305 */ /* 0x000ee4000021f000 */
[--C-:B---3--:R-:W-:Y:S02]  /*92a0*/  IMAD.MOV R0, RZ, RZ, -R3.reuse ;  /* 0x000000ffff007224 */ /* 0x108fe400078e0a03 */
        /* <DEDUP_REMOVED lines=30> */
[----:B------:R2:W3:Y:S04]  /*9490*/  LDG.E R7, [R4.64] ;  /* 0x0000000a04077981 */ /* 0x0004e8000c1e1900 */
[----:B--2---:R2:W3:Y:S02]  /*94a0*/  LDG.E R5, [R2.64] ;  /* 0x0000000a02057981 */ /* 0x0044e4000c1e1900 */
[----:B--2---:R-:W-:Y:S04]  /*94b0*/  IMAD.MOV.U32 R2, RZ, RZ, c[0x0][0x2d0] ;  /* 0x0000b400ff027624 */ /* 0x004fe800078e00ff */
[----:B------:R-:W-:Y:S05]  /*94c0*/  IMAD R0, R0, R2, -0x100 ;  /* 0xffffff0000007424 */ /* 0x000fea00078e0202 */
[----:B------:R-:W-:Y:S05]  /*94d0*/  SHF.R.S32.HI R2, RZ, 0x1f, R0 ;  /* 0x0000001fff027819 */ /* 0x000fea0000011400 */
[----:B------:R-:W-:Y:S02]  /*94e0*/  IMAD R4, R2, c[0x0][0x1a0], RZ ;  /* 0x0000680002047a24 */ /* 0x000fe400078e02ff */
[C---:B------:R-:W-:Y:S04]  /*94f0*/  IMAD.WIDE.U32 R2, R0.reuse, c[0x0][0x1a0], RZ ;  /* 0x0000680000027a25 */ /* 0x040fe800078e00ff */
[----:B------:R-:W-:Y:S04]  /*9500*/  IMAD R0, R0, c[0x0][0x1a4], R4 ;  /* 0x0000690000007a24 */ /* 0x000fe800078e0204 */
[----:B------:R-:W-:Y:S02]  /*9510*/  IMAD.IADD R3, R3, 0x1, R0 ;  /* 0x0000000103037824 */ /* 0x000fe400078e0200 */
[----:B---3--:R-:W-:Y:S04]  /*9520*/  IMAD.IADD R5, R7, 0x1, -R5 ;  /* 0x0000000107057824 */ /* 0x008fe800078e0a05 */
[C---:B------:R-:W-:Y:S01]  /*9530*/  IMAD.WIDE.U32 R2, R5.reuse, c[0x0][0x188], R2 ;  /* 0x0000620005027a25 */ /* 0x040fe200078e0002 */
[----:B------:R-:W-:Y:S05]  /*9540*/  SHF.R.S32.HI R4, RZ, 0x1f, R5 ;  /* 0x0000001fff047819 */ /* 0x000fea0000011405 */
[----:B------:R-:W-:Y:S04]  /*9550*/  IMAD R0, R4, c[0x0][0x188], RZ ;  /* 0x0000620004007a24 */ /* 0x000fe800078e02ff */
[----:B------:R-:W-:Y:S04]  /*9560*/  IMAD R0, R5, c[0x0][0x18c], R0 ;  /* 0x0000630005007a24 */ /* 0x000fe800078e0200 */
[----:B------:R-:W-:Y:S02]  /*9570*/  IMAD.IADD R0, R3, 0x1, R0 ;  /* 0x0000000103007824 */ /* 0x000fe400078e0200 */
.L_x_2213:
        /* <DEDUP_REMOVED lines=33> */
[----:B--2---:R-:W-:Y:S05]  /*9790*/  IADD3 R10, P0, R16, UR12, RZ ;  /* 0x0000000c100a7c10 */ /* 0x004fea000ff1e0ff */
[----:B------:R2:W-:Y:S04]  /*97a0*/  STL [R1+0x20], R11 ;  /* 0x0000200b01007387 */ /* 0x0005e80000100800 */
[----:B------:R1:W-:Y:S08]  /*97b0*/  LDGSTS.E.BYPASS.LTC128B.128 [R237+0xd800], [R18.64] ;  /* 0x0d80000012ed7fae */ /* 0x0003f0000b901d4a */
[----:B------:R1:W-:Y:S08]  /*97c0*/  LDGSTS.E.BYPASS.LTC128B.128 [R237+0xe000], [R20.64] ;  /* 0x0e00000014ed7fae */ /* 0x0003f0000b901d4a */
[----:B------:R1:W-:Y:S01]  /*97d0*/  LDGSTS.E.BYPASS.LTC128B.128 [R237+0xe800], [R16.64] ;  /* 0x0e80000010ed7fae */ /* 0x0003e2000b901d4a */
[----:B--2---:R-:W-:Y:S02]  /*97e0*/  IADD3.X R11, R17, UR7, RZ, P0, !PT ;  /* 0x00000007110b7c10 */ /* 0x004fe400087fe4ff */
[----:B---3--:R-:W-:Y:S05]  /*97f0*/  IADD3 R8, P0, R10, UR12, RZ ;  /* 0x0000000c0a087c10 */ /* 0x008fea000ff1e0ff */
[----:B------:R2:W-:Y:S01]  /*9800*/  LDGSTS.E.BYPASS.LTC128B.128 [R237+0xf000], [R10.64] ;  /* 0x0f0000000aed7fae */ /* 0x0005e2000b901d4a */
[----:B------:R-:W-:Y:S02]  /*9810*/  IADD3.X R9, R11, UR7, RZ, P0, !PT ;  /* 0x000000070b097c10 */ /* 0x000fe400087fe4ff */
[----:B----4-:R-:W-:Y:S04]  /*9820*/  IADD3 R6, P0, R8, UR12, RZ ;  /* 0x0000000c08067c10 */ /* 0x010fe8000ff1e0ff */
[----:B------:R-:W-:Y:S01]  /*9830*/  IADD3.X R7, R9, UR7, RZ, P0, !PT ;  /* 0x0000000709077c10 */ /* 0x000fe200087fe4ff */
[----:B------:R3:W-:Y:S01]  /*9840*/  LDGSTS.E.BYPASS.LTC128B.128 [R237+0xf800], [R8.64] ;  /* 0x0f80000008ed7fae */ /* 0x0007e2000b901d4a */
[----:B-1----:R-:W-:Y:S04]  /*9850*/  IADD3 R4, P0, R6, UR12, RZ ;  /* 0x0000000c06047c10 */ /* 0x002fe8000ff1e0ff */
[----:B------:R-:W-:Y:S02]  /*9860*/  IADD3.X R5, R7, UR7, RZ, P0, !PT ;  /* 0x0000000707057c10 */ /* 0x000fe400087fe4ff */
[----:B------:R-:W-:Y:S01]  /*9870*/  IADD3 R2, P0, R4, UR12, RZ ;  /* 0x0000000c04027c10 */ /* 0x000fe2000ff1e0ff */
[----:B------:R1:W-:Y:S03]  /*9880*/  LDGSTS.E.BYPASS.LTC128B.128 [R237+0x10000], [R6.64] ;  /* 0x1000000006ed7fae */ /* 0x0003e6000b901d4a */
[----:B------:R-:W-:Y:S05]  /*9890*/  IADD3.X R3, R5, UR7, RZ, P0, !PT ;  /* 0x0000000705037c10 */ /* 0x000fea00087fe4ff */
[----:B------:R1:W-:Y:S01]  /*98a0*/  LDGSTS.E.BYPASS.LTC128B.128 [R237+0x10800], [R4.64] ;  /* 0x1080000004ed7fae */ /* 0x0003e2000b901d4a */
[----:B--2---:R-:W-:Y:S04]  /*98b0*/  IADD3 R10, P0, R2, UR12, RZ ;  /* 0x0000000c020a7c10 */ /* 0x004fe8000ff1e0ff */
[----:B------:R-:W-:Y:S03]  /*98c0*/  IADD3.X R11, R3, UR7, RZ, P0, !PT ;  /* 0x00000007030b7c10 */ /* 0x000fe600087fe4ff */
[----:B------:R2:W-:Y:S08]  /*98d0*/  LDGSTS.E.BYPASS.LTC128B.128 [R237+0x11000], [R2.64] ;  /* 0x1100000002ed7fae */ /* 0x0005f0000b901d4a */
[----:B------:R3:W-:Y:S08]  /*98e0*/  LDGSTS.E.BYPASS.LTC128B.128 [R237+0x11800], [R10.64] ;  /* 0x118000000aed7fae */ /* 0x0007f0000b901d4a */
[----:B------:R-:W-:Y:S08]  /*98f0*/  LDSM.16.M88.4 R128, [R218] ;  /* 0x00000000da80783b */ /* 0x000ff00000000200 */
[----:B------:R-:W0:Y:S01]  /*9900*/  LDGDEPBAR ;  /* 0x00000000000079af */ /* 0x000e220000000000 */
[----:B--2--5:R-:W-:Y:S07]  /*9910*/  MOV R3, R22 ;  /* 0x0000001600037202 */ /* 0x024fee0000000f00 */
[----:B------:R-:W-:Y:S08]  /*9920*/  LDSM.16.M88.4 R16, [R216+0x800] ;  /* 0x00080000d810783b */ /* 0x000ff00000000200 */
[----:B---3--:R-:W1:Y:S08]  /*9930*/  LDSM.16.M88.4 R8, [R216] ;  /* 0x00000000d808783b */ /* 0x008e700000000200 */
[----:B------:R-:W2:Y:S08]  /*9940*/  LDSM.16.M88.4 R24, [R216+0x1000] ;  /* 0x00100000d818783b */ /* 0x000eb00000000200 */
[----:B------:R-:W3:Y:S08]  /*9950*/  LDSM.16.M88.4 R32, [R216+0x1800] ;  /* 0x00180000d820783b */ /* 0x000ef00000000200 */
[----:B------:R-:W4:Y:S08]  /*9960*/  LDSM.16.M88.4 R40, [R216+0x2000] ;  /* 0x00200000d828783b */ /* 0x000f300000000200 */
[----:B------:R-:W2:Y:S08]  /*9970*/  LDSM.16.M88.4 R48, [R216+0x2800] ;  /* 0x00280000d830783b */ /* 0x000eb00000000200 */
        /* <DEDUP_REMOVED lines=17> */
[C---:B----4-:R-:W-:Y:S07]  /*9a90*/  HMMA.16816.F32 R36, R128.reuse, R40, RZ ;  /* 0x000000288024723c */ /* 0x050fee00000018ff */
[----:B------:R-:W4:Y:S01]  /*9aa0*/  LDSM.16.M88.4 R168, [R216+0x7800] ;  /* 0x00780000d8a8783b */ /* 0x000f220000000200 */
[C---:B------:R-:W-:Y:S07]  /*9ab0*/  HMMA.16816.F32 R40, R128.reuse, R42, RZ ;  /* 0x0000002a8028723c */ /* 0x040fee00000018ff */
[----:B------:R-:W-:Y:S01]  /*9ac0*/  LDSM.16.M88.4 R172, [R221] ;  /* 0x00000000ddac783b */ /* 0x000fe20000000200 */
[C---:B------:R-:W-:Y:S07]  /*9ad0*/  HMMA.16816.F32 R44, R128.reuse, R48, RZ ;  /* 0x00000030802c723c */ /* 0x040fee00000018ff */
[----:B------:R-:W2:Y:S01]  /*9ae0*/  LDSM.16.M88.4 R176, [R215] ;  /* 0x00000000d7b0783b */ /* 0x000ea20000000200 */
[C---:B------:R-:W-:Y:S07]  /*9af0*/  HMMA.16816.F32 R48, R128.reuse, R50, RZ ;  /* 0x000000328030723c */ /* 0x040fee00000018ff */
[----:B------:R-:W2:Y:S01]  /*9b00*/  LDSM.16.M88.4 R180, [R215+0x800] ;  /* 0x00080000d7b4783b */ /* 0x000ea20000000200 */
[C---:B------:R-:W-:Y:S07]  /*9b10*/  HMMA.16816.F32 R52, R128.reuse, R56, RZ ;  /* 0x000000388034723c */ /* 0x040fee00000018ff */
[----:B------:R-:W2:Y:S01]  /*9b20*/  LDSM.16.M88.4 R184, [R215+0x1000] ;  /* 0x00100000d7b8783b */ /* 0x000ea20000000200 */
[C---:B------:R-:W-:Y:S07]  /*9b30*/  HMMA.16816.F32 R56, R128.reuse, R58, RZ ;  /* 0x0000003a8038723c */ /* 0x040fee00000018ff */
[----:B------:R-:W2:Y:S01]  /*9b40*/  LDSM.16.M88.4 R188, [R215+0x1800] ;  /* 0x00180000d7bc783b */ /* 0x000ea20000000200 */
[C---:B-1----:R-:W-:Y:S07]  /*9b50*/  HMMA.16816.F32 R60, R128.reuse, R64, RZ ;  /* 0x00000040803c723c */ /* 0x042fee00000018ff */
        /* <DEDUP_REMOVED lines=8> */
[----:B------:R-:W-:Y:S01]  /*9be0*/  LDSM.16.M88.4 R208, [R215+0x6000] ;  /* 0x00600000d7d0783b */ /* 0x000fe20000000200 */
        /* <DEDUP_REMOVED lines=11> */
[C---:B----4-:R-:W-:Y:S08]  /*9ca0*/  HMMA.16816.F32 R124, R128.reuse, R168, RZ ;  /* 0x000000a8807c723c */ /* 0x050ff000000018ff */
        /* <DEDUP_REMOVED lines=19> */
[----:B------:R-:W2:Y:S07]  /*9de0*/  LDSM.16.M88.4 R176, [R215+0x7800] ;  /* 0x00780000d7b0783b */ /* 0x000eae0000000200 */
[C---:B---3--:R-:W-:Y:S08]  /*9df0*/  HMMA.16816.F32 R52, R172.reuse, R180, R52 ;  /* 0x000000b4ac34723c */ /* 0x048ff00000001834 */
[C---:B------:R-:W-:Y:S01]  /*9e00*/  HMMA.16816.F32 R56, R172.reuse, R182, R56 ;  /* 0x000000b6ac38723c */ /* 0x040fe20000001838 */
[----:B------:R-:W-:Y:S07]  /*9e10*/  LDSM.16.M88.4 R180, [R219] ;  /* 0x00000000dbb4783b */ /* 0x000fee0000000200 */
[C---:B----4-:R-:W-:Y:S08]  /*9e20*/  HMMA.16816.F32 R60, R172.reuse, R184, R60 ;  /* 0x000000b8ac3c723c */ /* 0x050ff0000000183c */
[C---:B------:R-:W-:Y:S01]  /*9e30*/  HMMA.16816.F32 R64, R172.reuse, R186, R64 ;  /* 0x000000baac40723c */ /* 0x040fe20000001840 */
[----:B------:R-:W3:Y:S07]  /*9e40*/  LDSM.16.M88.4 R184, [R217] ;  /* 0x00000000d9b8783b */ /* 0x000eee0000000200 */
[C---:B------:R-:W-:Y:S08]  /*9e50*/  HMMA.16816.F32 R68, R172.reuse, R192, R68 ;  /* 0x000000c0ac44723c */ /* 0x040ff00000001844 */
        /* <DEDUP_REMOVED lines=17> */
[C---:B-1----:R-:W-:Y:S08]  /*9f70*/  HMMA.16816.F32 R116, R172.reuse, R168, R116 ;  /* 0x000000a8ac74723c */ /* 0x042ff00000001874 */
[C---:B------:R-:W-:Y:S01]  /*9f80*/  HMMA.16816.F32 R120, R172.reuse, R170, R120 ;  /* 0x000000aaac78723c */ /* 0x040fe20000001878 */
[----:B------:R-:W1:Y:S07]  /*9f90*/  LDSM.16.M88.4 R168, [R230] ;  /* 0x00000000e6a8783b */ /* 0x000e6e0000000200 */
[C---:B--2---:R-:W-:Y:S08]  /*9fa0*/  HMMA.16816.F32 R124, R172.reuse, R176, R124 ;  /* 0x000000b0ac7c723c */ /* 0x044ff0000000187c */
[----:B------:R-:W-:Y:S01]  /*9fb0*/  HMMA.16816.F32 R128, R172, R178, R128 ;  /* 0x000000b2ac80723c */ /* 0x000fe20000001880 */
[----:B------:R-:W2:Y:S07]  /*9fc0*/  LDSM.16.M88.4 R172, [R229] ;  /* 0x00000000e5ac783b */ /* 0x000eae0000000200 */
[C---:B---3--:R-:W-:Y:S01]  /*9fd0*/  HMMA.16816.F32 R4, R180.reuse, R184, R4 ;  /* 0x000000b8b404723c */ /* 0x048fe20000001804 */
[----:B------:R-:W3:Y:S07]  /*9fe0*/  LDSM.16.M88.4 R176, [R228] ;  /* 0x00000000e4b0783b */ /* 0x000eee0000000200 */
[C---:B------:R-:W-:Y:S01]  /*9ff0*/  HMMA.16816.F32 R8, R180.reuse, R186, R8 ;  /* 0x000000bab408723c */ /* 0x040fe20000001808 */
[----:B------:R-:W1:Y:S07]  /*a000*/  LDSM.16.M88.4 R184, [R227] ;  /* 0x00000000e3b8783b */ /* 0x000e6e0000000200 */
[C---:B----4-:R-:W-:Y:S08]  /*a010*/  HMMA.16816.F32 R12, R180.reuse, R188, R12 ;  /* 0x000000bcb40c723c */ /* 0x050ff0000000180c */
[C---:B------:R-:W-:Y:S01]  /*a020*/  HMMA.16816.F32 R16, R180.reuse, R190, R16 ;  /* 0x000000beb410723c */ /* 0x040fe20000001810 */
[----:B------:R-:W4:Y:S07]  /*a030*/  LDSM.16.M88.4 R188, [R226] ;  /* 0x00000000e2bc783b */ /* 0x000f2e0000000200 */
[C---:B------:R-:W-:Y:S08]  /*a040*/  HMMA.16816.F32 R20, R180.reuse, R192, R20 ;  /* 0x000000c0b414723c */ /* 0x040ff00000001814 */
[C---:B------:R-:W-:Y:S01]  /*a050*/  HMMA.16816.F32 R24, R180.reuse, R194, R24 ;  /* 0x000000c2b418723c */ /* 0x040fe20000001818 */
[----:B------:R-:W1:Y:S07]  /*a060*/  LDSM.16.M88.4 R192, [R225] ;  /* 0x00000000e1c0783b */ /* 0x000e6e0000000200 */
        /* <DEDUP_REMOVED lines=31> */
[----:B------:R-:W1:Y:S07]  /*a260*/  LDSM.16.M88.4 R168, [R214+0x800] ;  /* 0x00080000d6a8783b */ /* 0x000e6e0000000200 */
[C---:B------:R-:W-:Y:S08]  /*a270*/  HMMA.16816.F32 R4, R204.reuse, R208, R4 ;  /* 0x000000d0cc04723c */ /* 0x040ff00000001804 */
[C---:B------:R-:W-:Y:S11]  /*a280*/  HMMA.16816.F32 R8, R204.reuse, R210, R8 ;  /* 0x000000d2cc08723c */ /* 0x040ff60000001808 */
[----:B------:R-:W-:Y:S05]  /*a290*/  @!UPT UIADD3 URZ, URZ, URZ, URZ ;  /* 0x0000003f3f3ff290 */ /* 0x000fea000fffe03f */
[----:B------:R-:W-:Y:S02]  /*a2a0*/  FMUL.FTZ R4, R4, c[0x0][0x2ec] ;  /* 0x0000bb0004047a20 */ /* 0x000fe40000410000 */
[----:B------:R-:W-:Y:S02]  /*a2b0*/  FMUL.FTZ R5, R5, c[0x0][0x2ec] ;  /* 0x0000bb0005057a20 */ /* 0x000fe40000410000 */
[----:B------:R-:W2:Y:S01]  /*a2c0*/  MUFU.TANH R181, R4 ;  /* 0x0000000400b57308 */ /* 0x000ea20000002400 */
[----:B------:R-:W-:Y:S02]  /*a2d0*/  FMUL.FTZ R6, R6, c[0x0][0x2ec] ;  /* 0x0000bb0006067a20 */ /* 0x000fe40000410000 */
[----:B------:R-:W-:Y:S02]  /*a2e0*/  FMUL.FTZ R7, R7, c[0x0][0x2ec] ;  /* 0x0000bb0007077a20 */ /* 0x000fe40000410000 */
[----:B------:R-:W-:Y:S01]  /*a2f0*/  FMUL.FTZ R8, R8, c[0x0][0x2ec] ;  /* 0x0000bb0008087a20 */ /* 0x000fe20000410000 */
[C---:B-1----:R-:W-:Y:S03]  /*a300*/  HMMA.16816.F32 R12, R204.reuse, R168, R12 ;  /* 0x000000a8cc0c723c */ /* 0x042fe6000000180c */
[----:B------:R-:W-:Y:S01]  /*a310*/  FMUL.FTZ R9, R9, c[0x0][0x2ec] ;  /* 0x0000bb0009097a20 */ /* 0x000fe20000410000 */
[----:B------:R-:W1:Y:S01]  /*a320*/  MUFU.TANH R188, R5 ;  /* 0x0000000500bc7308 */ /* 0x000e620000002400 */
[----:B------:R-:W-:Y:S02]  /*a330*/  FMUL.FTZ R10, R10, c[0x0][0x2ec] ;  /* 0x0000bb000a0a7a20 */ /* 0x000fe40000410000 */
[----:B------:R-:W-:Y:S01]  /*a340*/  FMUL.FTZ R11, R11, c[0x0][0x2ec] ;  /* 0x0000bb000b0b7a20 */ /* 0x000fe20000410000 */
[C---:B------:R-:W-:Y:S06]  /*a350*/  HMMA.16816.F32 R16, R204.reuse, R170, R16 ;  /* 0x000000aacc10723c */ /* 0x040fec0000001810 */
[----:B------:R-:W3:Y:S10]  /*a360*/  MUFU.TANH R180, R6 ;  /* 0x0000000600b47308 */ /* 0x000ef40000002400 */
[----:B------:R4:W1:Y:S01]  /*a370*/  MUFU.TANH R187, R7 ;  /* 0x0000000700bb7308 */ /* 0x0008620000002400 */
[----:B------:R-:W-:Y:S02]  /*a380*/  FMUL.FTZ R12, R12, c[0x0][0x2ec] ;  /* 0x0000bb000c0c7a20 */ /* 0x000fe40000410000 */
[----:B------:R-:W-:Y:S02]  /*a390*/  FMUL.FTZ R13, R13, c[0x0][0x2ec] ;  /* 0x0000bb000d0d7a20 */ /* 0x000fe40000410000 */
[----:B------:R-:W-:Y:S02]  /*a3a0*/  FMUL.FTZ R14, R14, c[0x0][0x2ec] ;  /* 0x0000bb000e0e7a20 */ /* 0x000fe40000410000 */
[----:B------:R-:W-:Y:S02]  /*a3b0*/  FMUL.FTZ R15, R15, c[0x0][0x2ec] ;  /* 0x0000bb000f0f7a20 */ /* 0x000fe40000410000 */
[----:B------:R-:W-:Y:S01]  /*a3c0*/  FMUL.FTZ R16, R16, c[0x0][0x2ec] ;  /* 0x0000bb0010107a20 */ /* 0x000fe20000410000 */
[----:B------:R-:W1:Y:S01]  /*a3d0*/  MUFU.TANH R186, R8 ;  /* 0x0000000800ba7308 */ /* 0x000e620000002400 */
[----:B------:R-:W-:Y:S02]  /*a3e0*/  FMUL.FTZ R17, R17, c[0x0][0x2ec] ;  /* 0x0000bb0011117a20 */ /* 0x000fe40000410000 */
[----:B------:R-:W-:Y:S02]  /*a3f0*/  FMUL.FTZ R18, R18, c[0x0][0x2ec] ;  /* 0x0000bb0012127a20 */ /* 0x000fe40000410000 */
[----:B------:R-:W-:Y:S05]  /*a400*/  FMUL.FTZ R19, R19, c[0x0][0x2ec] ;  /* 0x0000bb0013137a20 */ /* 0x000fea0000410000 */
        /* <DEDUP_REMOVED lines=21> */
[----:B------:R-:W-:Y:S01]  /*a560*/  FMUL.FTZ R27, R27, c[0x0][0x2ec] ;  /* 0x0000bb001b1b7a20 */ /* 0x000fe20000410000 */
[C---:B-1----:R-:W-:Y:S06]  /*a570*/  HMMA.16816.F32 R28, R204.reuse, R8, R28 ;  /* 0x00000008cc1c723c */ /* 0x042fec000000181c */
[----:B------:R-:W1:Y:S02]  /*a580*/  MUFU.TANH R173, R18 ;  /* 0x0000001200ad7308 */ /* 0x000e640000002400 */
[C---:B------:R-:W-:Y:S01]  /*a590*/  HMMA.16816.F32 R32, R204.reuse, R10, R32 ;  /* 0x0000000acc20723c */ /* 0x040fe20000001820 */
[----:B------:R-:W1:Y:S07]  /*a5a0*/  LDSM.16.M88.4 R8, [R214+0x2800] ;  /* 0x00280000d608783b */ /* 0x000e6e0000000200 */
[----:B------:R-:W1:Y:S01]  /*a5b0*/  MUFU.TANH R172, R19 ;  /* 0x0000001300ac7308 */ /* 0x000e620000002400 */
[C---:B--2---:R-:W-:Y:S07]  /*a5c0*/  HMMA.16816.F32 R36, R204.reuse, R4, R36 ;  /* 0x00000004cc24723c */ /* 0x044fee0000001824 */
[----:B------:R-:W-:Y:S01]  /*a5d0*/  FMUL.FTZ R28, R28, c[0x0][0x2ec] ;  /* 0x0000bb001c1c7a20 */ /* 0x000fe20000410000 */
[C---:B------:R-:W-:Y:S01]  /*a5e0*/  HMMA.16816.F32 R40, R204.reuse, R6, R40 ;  /* 0x00000006cc28723c */ /* 0x040fe20000001828 */
[----:B------:R-:W2:Y:S01]  /*a5f0*/  MUFU.TANH R169, R20 ;  /* 0x0000001400a97308 */ /* 0x000ea20000002400 */
[----:B------:R-:W2:Y:S02]  /*a600*/  LDSM.16.M88.4 R4, [R214+0x3000] ;  /* 0x00300000d604783b */ /* 0x000ea40000000200 */
        /* <DEDUP_REMOVED lines=21> */
[C---:B--2---:R-:W-:Y:S01]  /*a760*/  HMMA.16816.F32 R52, R204.reuse, R4, R52 ;  /* 0x00000004cc34723c */ /* 0x044fe20000001834 */
[----:B---3--:R-:W2:Y:S02]  /*a770*/  LDL R32, [R1+0x28] ;  /* 0x0000280001207983 */ /* 0x008ea40000100800 */
[----:B------:R-:W-:Y:S02]  /*a780*/  FMUL.FTZ R43, R43, c[0x0][0x2ec] ;  /* 0x0000bb002b2b7a20 */ /* 0x000fe40000410000 */
[----:B------:R-:W-:Y:S03]  /*a790*/  FMUL.FTZ R44, R44, c[0x0][0x2ec] ;  /* 0x0000bb002c2c7a20 */ /* 0x000fe60000410000 */
[C---:B------:R-:W-:Y:S01]  /*a7a0*/  HMMA.16816.F32 R56, R204.reuse, R6, R56 ;  /* 0x00000006cc38723c */ /* 0x040fe20000001838 */
[----:B------:R3:W2:Y:S01]  /*a7b0*/  MUFU.TANH R174, R23 ;  /* 0x0000001700ae7308 */ /* 0x0006a20000002400 */
[----:B------:R-:W3:Y:S02]  /*a7c0*/  LDSM.16.M88.4 R4, [R214+0x4000] ;  /* 0x00400000d604783b */ /* 0x000ee40000000200 */
        /* <DEDUP_REMOVED lines=9> */
[----:B------:R-:W2:Y:S01]  /*a860*/  MUFU.TANH R25, R25 ;  /* 0x0000001900197308 */ /* 0x000ea20000002400 */
[----:B------:R-:W-:Y:S01]  /*a870*/  FMUL.FTZ R53, R53, c[0x0][0x2ec] ;  /* 0x0000bb0035357a20 */ /* 0x000fe20000410000 */
[C---:B-1----:R-:W-:Y:S03]  /*a880*/  HMMA.16816.F32 R60, R204.reuse, R8, R60 ;  /* 0x00000008cc3c723c */ /* 0x042fe6000000183c */
[----:B------:R-:W-:Y:S02]  /*a890*/  FMUL.FTZ R54, R54, c[0x0][0x2ec] ;  /* 0x0000bb0036367a20 */ /* 0x000fe40000410000 */
[----:B------:R-:W-:Y:S02]  /*a8a0*/  FMUL.FTZ R55, R55, c[0x0][0x2ec] ;  /* 0x0000bb0037377a20 */ /* 0x000fe40000410000 */
[----:B------:R-:W-:Y:S01]  /*a8b0*/  FMUL.FTZ R56, R56, c[0x0][0x2ec] ;  /* 0x0000bb0038387a20 */ /* 0x000fe20000410000 */
[----:B------:R-:W1:Y:S01]  /*a8c0*/  MUFU.TANH R26, R26 ;  /* 0x0000001a001a7308 */ /* 0x000e620000002400 */
[C---:B------:R-:W-:Y:S01]  /*a8d0*/  HMMA.16816.F32 R64, R204.reuse, R10, R64 ;  /* 0x0000000acc40723c */ /* 0x040fe20000001840 */
[----:B------:R-:W1:Y:S02]  /*a8e0*/  LDSM.16.M88.4 R8, [R214+0x4800] ;  /* 0x00480000d608783b */ /* 0x000e640000000200 */
[----:B------:R-:W-:Y:S02]  /*a8f0*/  FMUL.FTZ R57, R57, c[0x0][0x2ec] ;  /* 0x0000bb0039397a20 */ /* 0x000fe40000410000 */
[----:B------:R-:W-:Y:S02]  /*a900*/  FMUL.FTZ R58, R58, c[0x0][0x2ec] ;  /* 0x0000bb003a3a7a20 */ /* 0x000fe40000410000 */
[----:B------:R-:W-:Y:S02]  /*a910*/  FMUL.FTZ R59, R59, c[0x0][0x2ec] ;  /* 0x0000bb003b3b7a20 */ /* 0x000fe40000410000 */
[----:B------:R-:W1:Y:S01]  /*a920*/  MUFU.TANH R27, R27 ;  /* 0x0000001b001b7308 */ /* 0x000e620000002400 */
[C---:B---3--:R-:W-:Y:S05]  /*a930*/  HMMA.16816.F32 R68, R204.reuse, R4, R68 ;  /* 0x00000004cc44723c */ /* 0x048fea0000001844 */
[----:B------:R-:W-:Y:S02]  /*a940*/  FMUL.FTZ R63, R63, c[0x0][0x2ec] ;  /* 0x0000bb003f3f7a20 */ /* 0x000fe40000410000 */
[----:B------:R-:W-:Y:S01]  /*a950*/  FMUL.FTZ R60, R60, c[0x0][0x2ec] ;  /* 0x0000bb003c3c7a20 */ /* 0x000fe20000410000 */
[C---:B------:R-:W-:Y:S01]  /*a960*/  HMMA.16816.F32 R72, R204.reuse, R6, R72 ;  /* 0x00000006cc48723c */ /* 0x040fe20000001848 */
[----:B------:R3:W2:Y:S01]  /*a970*/  MUFU.TANH R185, R28 ;  /* 0x0000001c00b97308 */ /* 0x0006a20000002400 */
[----:B------:R-:W3:Y:S02]  /*a980*/  LDSM.16.M88.4 R4, [R214+0x5000] ;  /* 0x00500000d604783b */ /* 0x000ee40000000200 */
        /* <DEDUP_REMOVED lines=77> */
[C---:B---3--:R-:W-:Y:S05]  /*ae60*/  HMMA.16816.F32 R116, R204.reuse, R4, R116 ;  /* 0x00000004cc74723c */ /* 0x048fea0000001874 */
        /* <DEDUP_REMOVED lines=33> */
[----:B------:R-:W-:Y:S01]  /*b080*/  FMUL.FTZ R0, R131, c[0x0][0x2ec] ;  /* 0x0000bb0083007a20 */ /* 0x000fe20000410000 */
[----:B------:R-:W-:Y:S08]  /*b090*/  MOV R131, R3 ;  /* 0x0000000300837202 */ /* 0x000ff00000000f00 */
[----:B------:R3:W1:Y:S10]  /*b0a0*/  MUFU.TANH R242, R52 ;  /* 0x0000003400f27308 */ /* 0x0006740000002400 */
[----:B------:R3:W1:Y:S10]  /*b0b0*/  MUFU.TANH R243, R53 ;  /* 0x0000003500f37308 */ /* 0x0006740000002400 */
[----:B------:R3:W1:Y:S01]  /*b0c0*/  MUFU.TANH R244, R54 ;  /* 0x0000003600f47308 */ /* 0x0006620000002400 */
[----:B--2---:R-:W-:Y:S09]  /*b0d0*/  ISETP.GT.AND P0, PT, R131, R32, PT ;  /* 0x000000208300720c */ /* 0x004ff20003f04270 */
[----:B------:R3:W2:Y:S10]  /*b0e0*/  MUFU.TANH R245, R55 ;  /* 0x0000003700f57308 */ /* 0x0006b40000002400 */
        /* <DEDUP_REMOVED lines=75> */
[----:B------:R3:W1:Y:S01]  /*b5a0*/  MUFU.TANH R38, R0 ;  /* 0x0000000000267308 */ /* 0x0006620000002400 */
[----:B------:R-:W-:-:S05]  /*b5b0*/  @!P0 BRA `(.L_x_2214) ;  /* 0x000007a000008947 */ /* 0x000fca0003800000 */
[----:B--2-4-:R-:W-:Y:S02]  /*b5c0*/  ULDC UR6, c[0x0][0x198] ;  /* 0x0000660000067ab9 */ /* 0x014fe40000000800 */
[----:B------:R-:W-:Y:S04]  /*b5d0*/  ULEA UR6, -UR6, URZ, 0x8 ;  /* 0x0000003f06067291 */ /* 0x000fe8000f8e413f */
[----:B------:R-:W-:Y:S02]  /*b5e0*/  USHF.R.S32.HI UR4, URZ, 0x1f, UR6 ;  /* 0x0000001f3f047899 */ /* 0x000fe40008011406 */
[----:B------:R-:W-:Y:S04]  /*b5f0*/  MOV R2, UR6 ;  /* 0x0000000600027c02 */ /* 0x000fe80008000f00 */
[----:B---3--:R-:W-:Y:S01]  /*b600*/  MOV R0, UR4 ;  /* 0x0000000400007c02 */ /* 0x008fe20008000f00 */
[----:B------:R-:W-:-:S05]  /*b610*/  @P6 BRA `(.L_x_2215) ;  /* 0x000003c000006947 */ /* 0x000fca0003800000 */
[----:B------:R-:W-:Y:S01]  /*b620*/  IMAD.SHL.U32 R6, R131, 0x100, RZ ;  /* 0x0000010083067824 */ /* 0x000fe200078e00ff */
[----:B------:R-:W2:Y:S01]  /*b630*/  LDL.64 R12, [R1+0x8] ;  /* 0x00000800010c7983 */ /* 0x000ea20000100a00 */
[----:B------:R-:W-:Y:S03]  /*b640*/  IABS R9, c[0x0][0x2d0] ;  /* 0x0000b40000097a13 */ /* 0x000fe60000000000 */
[C---:B------:R-:W-:Y:S01]  /*b650*/  IADD3 R7, R6.reuse, -0x100, RZ ;  /* 0xffffff0006077810 */ /* 0x040fe20007ffe0ff */
        /* <DEDUP_REMOVED lines=56> */
.L_x_2215:
        /* <DEDUP_REMOVED lines=36> */
[----:B--2---:R-:W-:Y:S03]  /*bc20*/  IADD3 R10, P0, R16, UR9, RZ ;  /* 0x00000009100a7c10 */ /* 0x004fe6000ff1e0ff */
[----:B------:R2:W-:Y:S01]  /*bc30*/  LDGSTS.E.BYPASS.LTC128B.128 [R237+0x6800], [R16.64] ;  /* 0x0680000010ed7fae */ /* 0x0005e2000b901d4a */
[----:B---3--:R-:W-:Y:S02]  /*bc40*/  IADD3.X R11, R17, UR5, RZ, P0, !PT ;  /* 0x00000005110b7c10 */ /* 0x008fe400087fe4ff */
[----:B----4-:R-:W-:Y:S03]  /*bc50*/  IADD3 R8, P0, R10, UR9, RZ ;  /* 0x000000090a087c10 */ /* 0x010fe6000ff1e0ff */
[----:B------:R3:W-:Y:S01]  /*bc60*/  LDGSTS.E.BYPASS.LTC128B.128 [R237+0x7000], [R10.64] ;  /* 0x070000000aed7fae */ /* 0x0007e2000b901d4a */
[----:B------:R-:W-:Y:S02]  /*bc70*/  IADD3.X R9, R11, UR5, RZ, P0, !PT ;  /* 0x000000050b097c10 */ /* 0x000fe400087fe4ff */
[----:B-----5:R-:W-:Y:S03]  /*bc80*/  IADD3 R6, P0, R8, UR9, RZ ;  /* 0x0000000908067c10 */ /* 0x020fe6000ff1e0ff */
[----:B------:R2:W-:Y:S01]  /*bc90*/  LDGSTS.E.BYPASS.LTC128B.128 [R237+0x7800], [R8.64] ;  /* 0x0780000008ed7fae */ /* 0x0005e2000b901d4a */
[----:B------:R-:W-:Y:S02]  /*bca0*/  IADD3.X R7, R9, UR5, RZ, P0, !PT ;  /* 0x0000000509077c10 */ /* 0x000fe400087fe4ff */
[----:B-1----:R-:W-:Y:S03]  /*bcb0*/  IADD3 R4, P0, R6, UR9, RZ ;  /* 0x0000000906047c10 */ /* 0x002fe6000ff1e0ff */
[----:B------:R2:W-:Y:S01]  /*bcc0*/  LDGSTS.E.BYPASS.LTC128B.128 [R237+0x8000], [R6.64] ;  /* 0x0800000006ed7fae */ /* 0x0005e2000b901d4a */
[----:B------:R-:W-:Y:S02]  /*bcd0*/  IADD3.X R5, R7, UR5, RZ, P0, !PT ;  /* 0x0000000507057c10 */ /* 0x000fe400087fe4ff */
[----:B------:R-:W-:Y:S03]  /*bce0*/  IADD3 R2, P0, R4, UR9, RZ ;  /* 0x0000000904027c10 */ /* 0x000fe6000ff1e0ff */
[----:B------:R2:W-:Y:S01]  /*bcf0*/  LDGSTS.E.BYPASS.LTC128B.128 [R237+0x8800], [R4.64] ;  /* 0x0880000004ed7fae */ /* 0x0005e2000b901d4a */
[----:B------:R-:W-:Y:S05]  /*bd00*/  IADD3.X R3, R5, UR5, RZ, P0, !PT ;  /* 0x0000000505037c10 */ /* 0x000fea00087fe4ff */
[----:B------:R2:W-:Y:S01]  /*bd10*/  LDGSTS.E.BYPASS.LTC128B.128 [R237+0x9000], [R2.64] ;  /* 0x0900000002ed7fae */ /* 0x0005e2000b901d4a */
[----:B---3--:R-:W-:Y:S04]  /*bd20*/  IADD3 R10, P0, R2, UR9, RZ ;  /* 0x00000009020a7c10 */ /* 0x008fe8000ff1e0ff */
[----:B------:R-:W-:Y:S05]  /*bd30*/  IADD3.X R11, R3, UR5, RZ, P0, !PT ;  /* 0x00000005030b7c10 */ /* 0x000fea00087fe4ff */
[----:B------:R2:W-:Y:S04]  /*bd40*/  LDGSTS.E.BYPASS.LTC128B.128 [R237+0x9800], [R10.64] ;  /* 0x098000000aed7fae */ /* 0x0005e8000b901d4a */
[----:B------:R-:W0:Y:S02]  /*bd50*/  LDGDEPBAR ;  /* 0x00000000000079af */ /* 0x000e240000000000 */
.L_x_2214:
[----:B--234-:R-:W-:Y:S01]  /*bd60*/  FMNMX.FTZ R0, R181, R132, !PT ;  /* 0x00000084b5007209 */ /* 0x01cfe20007810000 */
[----:B------:R-:W-:Y:S01]  /*bd70*/  LDSM.16.MT88.4 R12, [R134+0xa000] ;  /* 0x00a00000860c783b */ /* 0x000fe20000004200 */
[----:B-1----:R-:W-:Y:S02]  /*bd80*/  MOV R130, R22 ;  /* 0x0000001600827202 */ /* 0x002fe40000000f00 */
        /* <DEDUP_REMOVED lines=144> */
[----:B------:R-:W-:Y:S01]  /*c690*/  FADD.FTZ R2, -R36, R132 ;  /* 0x0000008424027221 */ /* 0x000fe20000010100 */
[----:B------:R-:W-:Y:S02]  /*c6a0*/  MOV R132, R32 ;  /* 0x0000002000847202 */ /* 0x000fe40000000f00 */
[----:B------:R-:W-:Y:S01]  /*c6b0*/  FSEL R39, R39, RZ, P0 ;  /* 0x000000ff27277208 */ /* 0x000fe20000000000 */
[----:B------:R-:W-:Y:S01]  /*c6c0*/  FMUL.FTZ R0, R2, c[0x0][0x23c] ;  /* 0x00008f0002007a20 */ /* 0x000fe20000410000 */
[----:B------:R-:W-:Y:S03]  /*c6d0*/  FSETP.NEU.FTZ.AND P0, PT, R3, -INF , PT ;  /* 0xff8000000300780b */ /* 0x000fe60003f1d000 */
[----:B------:R1:W2:Y:S01]  /*c6e0*/  MUFU.EX2 R2, R0 ;  /* 0x0000000000027308 */ /* 0x0002a20000000800 */
[--C-:B------:R-:W-:Y:S01]  /*c6f0*/  FFMA.FTZ R4, R181, c[0x0][0x23c], -R39.reuse ;  /* 0x00008f00b5047a23 */ /* 0x100fe20000010827 */
[----:B------:R-:W-:Y:S01]  /*c700*/  FSEL R60, R60, RZ, P0 ;  /* 0x000000ff3c3c7208 */ /* 0x000fe20000000000 */
[--C-:B------:R-:W-:Y:S02]  /*c710*/  FFMA.FTZ R7, R186, c[0x0][0x23c], -R39.reuse ;  /* 0x00008f00ba077a23 */ /* 0x100fe40000010827 */
[--C-:B------:R-:W-:Y:S02]  /*c720*/  FFMA.FTZ R6, R179, c[0x0][0x23c], -R39.reuse ;  /* 0x00008f00b3067a23 */ /* 0x100fe40000010827 */
[--C-:B------:R-:W-:Y:S02]  /*c730*/  FFMA.FTZ R32, R190, c[0x0][0x23c], -R60.reuse ;  /* 0x00008f00be207a23 */ /* 0x100fe4000001083c */
[----:B------:R-:W-:Y:S01]  /*c740*/  FFMA.FTZ R61, R193, c[0x0][0x23c], -R39 ;  /* 0x00008f00c13d7a23 */ /* 0x000fe20000010827 */
[----:B------:R3:W-:Y:S01]  /*c750*/  MUFU.EX2 R181, R4 ;  /* 0x0000000400b57308 */ /* 0x0007e20000000800 */
[----:B------:R-:W-:Y:S01]  /*c760*/  MOV R193, R131 ;  /* 0x0000008300c17202 */ /* 0x000fe20000000f00 */
[--C-:B------:R-:W-:Y:S08]  /*c770*/  FFMA.FTZ R37, R37, c[0x0][0x23c], -R60.reuse ;  /* 0x00008f0025257a23 */ /* 0x100ff0000001083c */
[----:B------:R4:W-:Y:S01]  /*c780*/  MUFU.EX2 R16, R6 ;  /* 0x0000000600107308 */ /* 0x0009e20000000800 */
[----:B-1----:R-:W-:Y:S01]  /*c790*/  FADD.FTZ R0, -R3, R133 ;  /* 0x0000008503007221 */ /* 0x002fe20000010100 */
[----:B------:R-:W-:Y:S01]  /*c7a0*/  MOV R133, R33 ;  /* 0x0000002100857202 */ /* 0x000fe20000000f00 */
[----:B--2---:R-:W-:Y:S02]  /*c7b0*/  FMUL.FTZ R33, R2, R165 ;  /* 0x000000a502217220 */ /* 0x004fe40000410000 */
[----:B------:R-:W-:Y:S05]  /*c7c0*/  FMUL.FTZ R0, R0, c[0x0][0x23c] ;  /* 0x00008f0000007a20 */ /* 0x000fea0000410000 */
[----:B------:R1:W-:Y:S01]  /*c7d0*/  MUFU.EX2 R207, R32 ;  /* 0x0000002000cf7308 */ /* 0x0003e20000000800 */
[--C-:B---3--:R-:W-:Y:S09]  /*c7e0*/  FFMA.FTZ R4, R188, c[0x0][0x23c], -R39.reuse ;  /* 0x00008f00bc047a23 */ /* 0x108ff20000010827 */
[----:B------:R2:W3:Y:S01]  /*c7f0*/  MUFU.EX2 R188, R4 ;  /* 0x0000000400bc7308 */ /* 0x0004e20000000800 */
[--C-:B----4-:R-:W-:Y:S09]  /*c800*/  FFMA.FTZ R6, R173, c[0x0][0x23c], -R60.reuse ;  /* 0x00008f00ad067a23 */ /* 0x110ff2000001083c */
[----:B------:R-:W4:Y:S01]  /*c810*/  MUFU.EX2 R0, R0 ;  /* 0x0000000000007308 */ /* 0x000f220000000800 */
[----:B-1----:R-:W-:Y:S09]  /*c820*/  FMUL.FTZ R32, R2, R164 ;  /* 0x000000a402207220 */ /* 0x002ff20000410000 */
[----:B------:R1:W-:Y:S01]  /*c830*/  MUFU.EX2 R10, R6 ;  /* 0x00000006000a7308 */ /* 0x0003e20000000800 */
[--C-:B--2---:R-:W-:Y:S01]  /*c840*/  FFMA.FTZ R4, R180, c[0x0][0x23c], -R60.reuse ;  /* 0x00008f00b4047a23 */ /* 0x104fe2000001083c */
[----:B---3--:R-:W-:Y:S08]  /*c850*/  F2FP.PACK_AB R40, R188, R181 ;  /* 0x000000b5bc28723e */ /* 0x008ff000000000ff */
[----:B------:R2:W-:Y:S01]  /*c860*/  MUFU.EX2 R62, R4 ;  /* 0x00000004003e7308 */ /* 0x0005e20000000800 */
[C---:B----4-:R-:W-:Y:S02]  /*c870*/  FMUL.FTZ R18, R0.reuse, R150 ;  /* 0x0000009600127220 */ /* 0x050fe40000410000 */
[C---:B------:R-:W-:Y:S02]  /*c880*/  FMUL.FTZ R19, R0.reuse, R151 ;  /* 0x0000009700137220 */ /* 0x040fe40000410000 */
[C---:B------:R-:W-:Y:S05]  /*c890*/  FMUL.FTZ R35, R0.reuse, R167 ;  /* 0x000000a700237220 */ /* 0x040fea0000410000 */
[----:B------:R-:W-:Y:S01]  /*c8a0*/  MUFU.EX2 R180, R7 ;  /* 0x0000000700b47308 */ /* 0x000fe20000000800 */
[----:B-1----:R-:W-:Y:S02]  /*c8b0*/  FMUL.FTZ R6, R0, R138 ;  /* 0x0000008a00067220 */ /* 0x002fe40000410000 */
[--C-:B--2---:R-:W-:Y:S07]  /*c8c0*/  FFMA.FTZ R4, R187, c[0x0][0x23c], -R60.reuse ;  /* 0x00008f00bb047a23 */ /* 0x104fee000001083c */
[----:B------:R1:W2:Y:S02]  /*c8d0*/  MUFU.EX2 R187, R4 ;  /* 0x0000000400bb7308 */ /* 0x0002a40000000800 */
[--C-:B-1----:R-:W-:Y:S01]  /*c8e0*/  FFMA.FTZ R4, R184, c[0x0][0x23c], -R39.reuse ;  /* 0x00008f00b8047a23 */ /* 0x102fe20000010827 */
[----:B--2---:R-:W-:Y:S07]  /*c8f0*/  F2FP.PACK_AB R41, R187, R62 ;  /* 0x0000003ebb29723e */ /* 0x004fee00000000ff */
[----:B------:R1:W2:Y:S02]  /*c900*/  MUFU.EX2 R5, R4 ;  /* 0x0000000400057308 */ /* 0x0002a40000000800 */
[--C-:B-1----:R-:W-:Y:S01]  /*c910*/  FFMA.FTZ R4, R183, c[0x0][0x23c], -R60.reuse ;  /* 0x00008f00b7047a23 */ /* 0x102fe2000001083c */
[----:B--2---:R-:W-:Y:S01]  /*c920*/  MOV R179, R5 ;  /* 0x0000000500b37202 */ /* 0x004fe20000000f00 */
[--C-:B------:R-:W-:Y:S06]  /*c930*/  FFMA.FTZ R5, R178, c[0x0][0x23c], -R39.reuse ;  /* 0x00008f00b2057a23 */ /* 0x100fec0000010827 */
[----:B------:R1:W-:Y:S01]  /*c940*/  MUFU.EX2 R183, R4 ;  /* 0x0000000400b77308 */ /* 0x0003e20000000800 */
[----:B------:R-:W-:Y:S09]  /*c950*/  F2FP.PACK_AB R42, R179, R180 ;  /* 0x000000b4b32a723e */ /* 0x000ff200000000ff */
[----:B------:R2:W-:Y:S01]  /*c960*/  MUFU.EX2 R11, R5 ;  /* 0x00000005000b7308 */ /* 0x0005e20000000800 */
[--C-:B-1----:R-:W-:Y:S09]  /*c970*/  FFMA.FTZ R4, R182, c[0x0][0x23c], -R60.reuse ;  /* 0x00008f00b6047a23 */ /* 0x102ff2000001083c */
[----:B------:R1:W3:Y:S01]  /*c980*/  MUFU.EX2 R8, R4 ;  /* 0x0000000400087308 */ /* 0x0002e20000000800 */
[----:B--2---:R-:W-:Y:S02]  /*c990*/  FMUL.FTZ R5, R2, R137 ;  /* 0x0000008902057220 */ /* 0x004fe40000410000 */
[--C-:B-1----:R-:W-:Y:S01]  /*c9a0*/  FFMA.FTZ R4, R177, c[0x0][0x23c], -R60.reuse ;  /* 0x00008f00b1047a23 */ /* 0x102fe2000001083c */
[----:B---3--:R-:W-:Y:S01]  /*c9b0*/  MOV R178, R8 ;  /* 0x0000000800b27202 */ /* 0x008fe20000000f00 */
[--C-:B------:R-:W-:Y:S01]  /*c9c0*/  FFMA.FTZ R8, R169, c[0x0][0x23c], -R39.reuse ;  /* 0x00008f00a9087a23 */ /* 0x100fe20000010827 */
[----:B------:R-:W-:Y:S04]  /*c9d0*/  MOV R177, R34 ;  /* 0x0000002200b17202 */ /* 0x000fe80000000f00 */
[----:B------:R1:W-:Y:S01]  /*c9e0*/  MUFU.EX2 R17, R4 ;  /* 0x0000000400117308 */ /* 0x0003e20000000800 */
[----:B------:R-:W-:Y:S01]  /*c9f0*/  F2FP.PACK_AB R43, R178, R183 ;  /* 0x000000b7b22b723e */ /* 0x000fe200000000ff */
[--C-:B------:R-:W-:Y:S08]  /*ca00*/  FFMA.FTZ R34, R191, c[0x0][0x23c], -R60.reuse ;  /* 0x00008f00bf227a23 */ /* 0x100ff0000001083c */
[----:B------:R2:W-:Y:S10]  /*ca10*/  MUFU.EX2 R121, R8 ;  /* 0x0000000800797308 */ /* 0x0005f40000000800 */
[----:B------:R3:W-:Y:S01]  /*ca20*/  MUFU.EX2 R191, R34 ;  /* 0x0000002200bf7308 */ /* 0x0007e20000000800 */
[--C-:B-1----:R-:W-:Y:S09]  /*ca30*/  FFMA.FTZ R4, R176, c[0x0][0x23c], -R60.reuse ;  /* 0x00008f00b0047a23 */ /* 0x102ff2000001083c */
[----:B------:R1:W4:Y:S01]  /*ca40*/  MUFU.EX2 R9, R4 ;  /* 0x0000000400097308 */ /* 0x0003220000000800 */
[--C-:B--2---:R-:W-:Y:S09]  /*ca50*/  FFMA.FTZ R8, R170, c[0x0][0x23c], -R60.reuse ;  /* 0x00008f00aa087a23 */ /* 0x104ff2000001083c */
[----:B------:R2:W-:Y:S01]  /*ca60*/  MUFU.EX2 R118, R8 ;  /* 0x0000000800767308 */ /* 0x0005e20000000800 */
[----:B---3--:R-:W-:Y:S02]  /*ca70*/  FMUL.FTZ R34, R0, R166 ;  /* 0x000000a600227220 */ /* 0x008fe40000410000 */
[--C-:B-1----:R-:W-:Y:S07]  /*ca80*/  FFMA.FTZ R4, R175, c[0x0][0x23c], -R39.reuse ;  /* 0x00008f00af047a23 */ /* 0x102fee0000010827 */
[----:B------:R1:W3:Y:S01]  /*ca90*/  MUFU.EX2 R7, R4 ;  /* 0x0000000400077308 */ /* 0x0002e20000000800 */
[C---:B--2---:R-:W-:Y:S01]  /*caa0*/  FMUL.FTZ R8, R2.reuse, R140 ;  /* 0x0000008c02087220 */ /* 0x044fe20000410000 */
[----:B----4-:R-:W-:Y:S01]  /*cab0*/  MOV R140, R9 ;  /* 0x00000009008c7202 */ /* 0x010fe20000000f00 */
[----:B------:R-:W-:Y:S01]  /*cac0*/  FMUL.FTZ R9, R2, R141 ;  /* 0x0000008d02097220 */ /* 0x000fe20000410000 */
[----:B------:R-:W-:Y:S01]  /*cad0*/  MOV R141, R11 ;  /* 0x0000000b008d7202 */ /* 0x000fe20000000f00 */
[C---:B------:R-:W-:Y:S02]  /*cae0*/  FMUL.FTZ R11, R0.reuse, R143 ;  /* 0x0000008f000b7220 */ /* 0x040fe40000410000 */
[--C-:B-1----:R-:W-:Y:S01]  /*caf0*/  FFMA.FTZ R4, R171, c[0x0][0x23c], -R39.reuse ;  /* 0x00008f00ab047a23 */ /* 0x102fe20000010827 */
[----:B---3--:R-:W-:Y:S01]  /*cb00*/  MOV R137, R7 ;  /* 0x0000000700897202 */ /* 0x008fe20000000f00 */
[----:B------:R-:W-:Y:S02]  /*cb10*/  FMUL.FTZ R7, R0, R139 ;  /* 0x0000008b00077220 */ /* 0x000fe40000410000 */
[----:B------:R1:W2:Y:S02]  /*cb20*/  MUFU.EX2 R129, R4 ;  /* 0x0000000400817308 */ /* 0x0002a40000000800 */
[--C-:B-1----:R-:W-:Y:S08]  /*cb30*/  FFMA.FTZ R4, R172, c[0x0][0x23c], -R60.reuse ;  /* 0x00008f00ac047a23 */ /* 0x102ff0000001083c */
[----:B------:R1:W3:Y:S02]  /*cb40*/  MUFU.EX2 R122, R4 ;  /* 0x00000004007a7308 */ /* 0x0002e40000000800 */
[--C-:B-1----:R-:W-:Y:S08]  /*cb50*/  FFMA.FTZ R4, R168, c[0x0][0x23c], -R39.reuse ;  /* 0x00008f00a8047a23 */ /* 0x102ff00000010827 */
[----:B------:R1:W-:Y:S02]  /*cb60*/  MUFU.EX2 R127, R4 ;  /* 0x00000004007f7308 */ /* 0x0003e40000000800 */
[----:B-1----:R-:W-:Y:S01]  /*cb70*/  FMUL.FTZ R4, R2, R136 ;  /* 0x0000008802047220 */ /* 0x002fe20000410000 */
[----:B------:R-:W-:Y:S01]  /*cb80*/  MOV R136, R10 ;  /* 0x0000000a00887202 */ /* 0x000fe20000000f00 */
[--C-:B------:R-:W-:Y:S06]  /*cb90*/  FFMA.FTZ R10, R174, c[0x0][0x23c], -R60.reuse ;  /* 0x00008f00ae0a7a23 */ /* 0x100fec000001083c */
[----:B------:R1:W-:Y:S01]  /*cba0*/  MUFU.EX2 R128, R10 ;  /* 0x0000000a00807308 */ /* 0x0003e20000000800 */
[C---:B------:R-:W-:Y:S07]  /*cbb0*/  HMMA.16816.F32 R4, R40.reuse, R12, R4 ;  /* 0x0000000c2804723c */ /* 0x040fee0000001804 */
[--C-:B------:R-:W-:Y:S02]  /*cbc0*/  FFMA.FTZ R12, R24, c[0x0][0x23c], -R39.reuse ;  /* 0x00008f00180c7a23 */ /* 0x100fe40000010827 */
[C---:B------:R-:W-:Y:S02]  /*cbd0*/  FMUL.FTZ R13, R2.reuse, R145 ;  /* 0x00000091020d7220 */ /* 0x040fe40000410000 */
[----:B------:R4:W-:Y:S01]  /*cbe0*/  MUFU.EX2 R138, R12 ;  /* 0x0000000c008a7308 */ /* 0x0009e20000000800 */
[--C-:B------:R-:W-:Y:S01]  /*cbf0*/  FFMA.FTZ R24, R27, c[0x0][0x23c], -R60.reuse ;  /* 0x00008f001b187a23 */ /* 0x100fe2000001083c */
[----:B------:R-:W-:Y:S01]  /*cc00*/  MOV R145, R17 ;  /* 0x0000001100917202 */ /* 0x000fe20000000f00 */
[----:B------:R-:W-:Y:S02]  /*cc10*/  FMUL.FTZ R17, R2, R149 ;  /* 0x0000009502117220 */ /* 0x000fe40000410000 */
[C---:B------:R-:W-:Y:S05]  /*cc20*/  FMUL.FTZ R27, R0.reuse, R159 ;  /* 0x0000009f001b7220 */ /* 0x040fea0000410000 */
[----:B------:R5:W2:Y:S01]  /*cc30*/  MUFU.EX2 R143, R24 ;  /* 0x00000018008f7308 */ /* 0x000aa20000000800 */
[----:B-1----:R-:W-:Y:S07]  /*cc40*/  FMUL.FTZ R10, R0, R142 ;  /* 0x0000008e000a7220 */ /* 0x002fee0000410000 */
[C---:B------:R-:W-:Y:S03]  /*cc50*/  HMMA.16816.F32 R8, R40.reuse, R14, R8 ;  /* 0x0000000e2808723c */ /* 0x040fe60000001808 */
[----:B----4-:R-:W-:Y:S04]  /*cc60*/  FMUL.FTZ R12, R2, R144 ;  /* 0x00000090020c7220 */ /* 0x010fe80000410000 */
[C---:B------:R-:W-:Y:S01]  /*cc70*/  FMUL.FTZ R14, R0.reuse, R146 ;  /* 0x00000092000e7220 */ /* 0x040fe20000410000 */
[----:B------:R-:W-:Y:S01]  /*cc80*/  MOV R146, R16 ;  /* 0x0000001000927202 */ /* 0x000fe20000000f00 */
[----:B------:R-:W-:Y:S03]  /*cc90*/  FMUL.FTZ R15, R0, R147 ;  /* 0x00000093000f7220 */ /* 0x000fe60000410000 */
[--C-:B------:R-:W-:Y:S01]  /*cca0*/  FFMA.FTZ R16, R25, c[0x0][0x23c], -R39.reuse ;  /* 0x00008f0019107a23 */ /* 0x100fe20000010827 */
[----:B------:R-:W-:Y:S01]  /*ccb0*/  MOV R147, R178 ;  /* 0x000000b200937202 */ /* 0x000fe20000000f00 */
[----:B------:R-:W-:Y:S02]  /*ccc0*/  FMUL.FTZ R25, R2, R157 ;  /* 0x0000009d02197220 */ /* 0x000fe40000410000 */
[----:B------:R1:W-:Y:S01]  /*ccd0*/  MUFU.EX2 R142, R16 ;  /* 0x00000010008e7308 */ /* 0x0003e20000000800 */
[C---:B------:R-:W-:Y:S03]  /*cce0*/  HMMA.16816.F32 R12, R40.reuse, R20, R12 ;  /* 0x00000014280c723c */ /* 0x040fe6000000180c */
[--C-:B-----5:R-:W-:Y:S04]  /*ccf0*/  FFMA.FTZ R24, R185, c[0x0][0x23c], -R39.reuse ;  /* 0x00008f00b9187a23 */ /* 0x120fe80000010827 */
[--C-:B------:R-:W-:Y:S02]  /*cd00*/  FFMA.FTZ R20, R26, c[0x0][0x23c], -R60.reuse ;  /* 0x00008f001a147a23 */ /* 0x100fe4000001083c */
[----:B------:R4:W-:Y:S03]  /*cd10*/  MUFU.EX2 R144, R24 ;  /* 0x0000001800907308 */ /* 0x0009e60000000800 */
[----:B------:R-:W-:Y:S02]  /*cd20*/  FMUL.FTZ R21, R2, R153 ;  /* 0x0000009902157220 */ /* 0x000fe40000410000 */
[----:B------:R-:W-:Y:S05]  /*cd30*/  FMUL.FTZ R26, R0, R158 ;  /* 0x0000009e001a7220 */ /* 0x000fea0000410000 */
[----:B------:R5:W-:Y:S01]  /*cd40*/  MUFU.EX2 R139, R20 ;  /* 0x00000014008b7308 */ /* 0x000be20000000800 */
[C---:B-1----:R-:W-:Y:S01]  /*cd50*/  FMUL.FTZ R16, R2.reuse, R148 ;  /* 0x0000009402107220 */ /* 0x042fe20000410000 */
[----:B------:R-:W-:Y:S06]  /*cd60*/  MOV R148, R179 ;  /* 0x000000b300947202 */ /* 0x000fec0000000f00 */
[C---:B------:R-:W-:Y:S03]  /*cd70*/  HMMA.16816.F32 R16, R40.reuse, R22, R16 ;  /* 0x000000162810723c */ /* 0x040fe60000001810 */
[----:B----4-:R-:W-:Y:S04]  /*cd80*/  FMUL.FTZ R24, R2, R156 ;  /* 0x0000009c02187220 */ /* 0x010fe80000410000 */
[C---:B------:R-:W-:Y:S02]  /*cd90*/  FMUL.FTZ R22, R0.reuse, R154 ;  /* 0x0000009a00167220 */ /* 0x040fe40000410000 */
[----:B------:R-:W-:Y:S03]  /*cda0*/  FMUL.FTZ R23, R0, R155 ;  /* 0x0000009b00177220 */ /* 0x000fe60000410000 */
[C---:B-----5:R-:W-:Y:S07]  /*cdb0*/  FMUL.FTZ R20, R2.reuse, R152 ;  /* 0x0000009802147220 */ /* 0x060fee0000410000 */
        /* <DEDUP_REMOVED lines=8> */
[C---:B------:R-:W-:Y:S07]  /*ce40*/  HMMA.16816.F32 R28, R40.reuse, R44, R28 ;  /* 0x0000002c281c723c */ /* 0x040fee000000181c */
[--C-:B------:R-:W-:Y:S01]  /*ce50*/  FFMA.FTZ R44, R192, c[0x0][0x23c], -R39.reuse ;  /* 0x00008f00c02c7a23 */ /* 0x100fe20000010827 */
[----:B------:R-:W-:Y:S01]  /*ce60*/  HMMA.16816.F32 R32, R40, R46, R32 ;  /* 0x0000002e2820723c */ /* 0x000fe20000001820 */
[----:B------:R1:W-:Y:S06]  /*ce70*/  MUFU.EX2 R192, R61 ;  /* 0x0000003d00c07308 */ /* 0x0003ec0000000800 */
[----:B------:R-:W-:Y:S02]  /*ce80*/  F2FP.PACK_AB R40, R141, R146 ;  /* 0x000000928d28723e */ /* 0x000fe400000000ff */
[----:B------:R-:W-:Y:S02]  /*ce90*/  F2FP.PACK_AB R41, R140, R145 ;  /* 0x000000918c29723e */ /* 0x000fe400000000ff */
[----:B------:R5:W4:Y:S01]  /*cea0*/  MUFU.EX2 R190, R44 ;  /* 0x0000002c00be7308 */ /* 0x000b220000000800 */
[----:B--2---:R-:W-:Y:S02]  /*ceb0*/  F2FP.PACK_AB R42, R129, R137 ;  /* 0x00000089812a723e */ /* 0x004fe400000000ff */
[----:B---3--:R-:W-:Y:S07]  /*cec0*/  F2FP.PACK_AB R43, R122, R136 ;  /* 0x000000887a2b723e */ /* 0x008fee00000000ff */
[C---:B------:R-:W-:Y:S03]  /*ced0*/  HMMA.16816.F32 R4, R40.reuse, R48, R4 ;  /* 0x000000302804723c */ /* 0x040fe60000001804 */
[--C-:B-1----:R-:W-:Y:S01]  /*cee0*/  FFMA.FTZ R61, R202, c[0x0][0x23c], -R39.reuse ;  /* 0x00008f00ca3d7a23 */ /* 0x102fe20000010827 */
[----:B------:R-:W-:Y:S03]  /*cef0*/  MOV R202, R143 ;  /* 0x0000008f00ca7202 */ /* 0x000fe60000000f00 */
[--C-:B------:R-:W-:Y:S01]  /*cf00*/  FFMA.FTZ R48, R194, c[0x0][0x23c], -R60.reuse ;  /* 0x00008f00c2307a23 */ /* 0x100fe2000001083c */
[C---:B------:R-:W-:Y:S03]  /*cf10*/  HMMA.16816.F32 R8, R40.reuse, R50, R8 ;  /* 0x000000322808723c */ /* 0x040fe60000001808 */
[----:B------:R1:W-:Y:S01]  /*cf20*/  MUFU.EX2 R185, R48 ;  /* 0x0000003000b97308 */ /* 0x0003e20000000800 */
[----:B------:R-:W-:Y:S01]  /*cf30*/  MOV R194, R132 ;  /* 0x0000008400c27202 */ /* 0x000fe20000000f00 */
[----:B-----5:R-:W2:Y:S03]  /*cf40*/  LDSM.16.MT88.4 R44, [R212+0xa800] ;  /* 0x00a80000d42c783b */ /* 0x020ea60000004200 */
[C---:B------:R-:W-:Y:S03]  /*cf50*/  HMMA.16816.F32 R12, R40.reuse, R52, R12 ;  /* 0x00000034280c723c */ /* 0x040fe6000000180c */
[----:B------:R-:W-:Y:S04]  /*cf60*/  ISETP.GT.AND P0, PT, R193, R194, PT ;  /* 0x000000c2c100720c */ /* 0x000fe80003f04270 */
[--C-:B------:R-:W-:Y:S01]  /*cf70*/  FFMA.FTZ R52, R196, c[0x0][0x23c], -R39.reuse ;  /* 0x00008f00c4347a23 */ /* 0x100fe20000010827 */
[C---:B------:R-:W-:Y:S03]  /*cf80*/  HMMA.16816.F32 R16, R40.reuse, R54, R16 ;  /* 0x000000362810723c */ /* 0x040fe60000001810 */
[----:B------:R3:W-:Y:S05]  /*cf90*/  MUFU.EX2 R186, R52 ;  /* 0x0000003400ba7308 */ /* 0x0007ea0000000800 */
[C---:B------:R-:W-:Y:S04]  /*cfa0*/  HMMA.16816.F32 R20, R40.reuse, R56, R20 ;  /* 0x000000382814723c */ /* 0x040fe80000001814 */
[--C-:B-1----:R-:W-:Y:S01]  /*cfb0*/  FFMA.FTZ R48, R195, c[0x0][0x23c], -R60.reuse ;  /* 0x00008f00c3307a23 */ /* 0x102fe2000001083c */
[----:B------:R-:W-:Y:S02]  /*cfc0*/  MOV R195, R130 ;  /* 0x0000008200c37202 */ /* 0x000fe40000000f00 */
[--C-:B------:R-:W-:Y:S01]  /*cfd0*/  FFMA.FTZ R56, R198, c[0x0][0x23c], -R60.reuse ;  /* 0x00008f00c6387a23 */ /* 0x100fe2000001083c */
[----:B------:R1:W5:Y:S01]  /*cfe0*/  MUFU.EX2 R189, R48 ;  /* 0x0000003000bd7308 */ /* 0x0003620000000800 */
[C---:B------:R-:W-:Y:S03]  /*cff0*/  HMMA.16816.F32 R24, R40.reuse, R58, R24 ;  /* 0x0000003a2818723c */ /* 0x040fe60000001818 */
[----:B----4-:R-:W-:Y:S06]  /*d000*/  MOV R198, R168 ;  /* 0x000000a800c67202 */ /* 0x010fec0000000f00 */
[----:B------:R4:W-:Y:S03]  /*d010*/  MUFU.EX2 R182, R56 ;  /* 0x0000003800b67308 */ /* 0x0009e60000000800 */
[--C-:B---3--:R-:W-:Y:S01]  /*d020*/  FFMA.FTZ R52, R197, c[0x0][0x23c], -R39.reuse ;  /* 0x00008f00c5347a23 */ /* 0x108fe20000010827 */
[C---:B--2---:R-:W-:Y:S03]  /*d030*/  HMMA.16816.F32 R28, R40.reuse, R44, R28 ;  /* 0x0000002c281c723c */ /* 0x044fe6000000181c */
[----:B------:R-:W-:Y:S03]  /*d040*/  MOV R197, R133 ;  /* 0x0000008500c57202 */ /* 0x000fe60000000f00 */
[----:B------:R2:W3:Y:S01]  /*d050*/  MUFU.EX2 R184, R52 ;  /* 0x0000003400b87308 */ /* 0x0004e20000000800 */
[--C-:B------:R-:W-:Y:S01]  /*d060*/  FFMA.FTZ R44, R199, c[0x0][0x23c], -R60.reuse ;  /* 0x00008f00c72c7a23 */ /* 0x100fe2000001083c */
[----:B------:R-:W-:Y:S01]  /*d070*/  HMMA.16816.F32 R32, R40, R46, R32 ;  /* 0x0000002e2820723c */ /* 0x000fe20000001820 */
[----:B-1----:R-:W1:Y:S03]  /*d080*/  LDSM.16.MT88.4 R48, [R134+0xb000] ;  /* 0x00b000008630783b */ /* 0x002e660000004200 */
[----:B------:R-:W-:Y:S02]  /*d090*/  MOV R199, R144 ;  /* 0x0000009000c77202 */ /* 0x000fe40000000f00 */
[----:B------:R-:W-:Y:S02]  /*d0a0*/  MOV R144, R177 ;  /* 0x000000b100907202 */ /* 0x000fe40000000f00 */
[----:B------:R3:W1:Y:S01]  /*d0b0*/  MUFU.EX2 R178, R44 ;  /* 0x0000002c00b27308 */ /* 0x0006620000000800 */
[----:B------:R-:W-:Y:S03]  /*d0c0*/  F2FP.PACK_AB R40, R127, R121 ;  /* 0x000000797f28723e */ /* 0x000fe600000000ff */
[----:B------:R-:W-:Y:S01]  /*d0d0*/  F2FP.PACK_AB R41, R128, R118 ;  /* 0x000000768029723e */ /* 0x000fe200000000ff */
[----:B----4-:R-:W-:Y:S01]  /*d0e0*/  LDSM.16.MT88.4 R56, [R135+0xb000] ;  /* 0x00b000008738783b */ /* 0x010fe20000004200 */
[----:B------:R-:W-:Y:S02]  /*d0f0*/  F2FP.PACK_AB R42, R142, R138 ;  /* 0x0000008a8e2a723e */ /* 0x000fe400000000ff */
[----:B------:R-:W-:Y:S02]  /*d100*/  F2FP.PACK_AB R43, R143, R139 ;  /* 0x0000008b8f2b723e */ /* 0x000fe400000000ff */
[----:B------:R4:W-:Y:S01]  /*d110*/  MUFU.EX2 R177, R61 ;  /* 0x0000003d00b17308 */ /* 0x0009e20000000800 */
[----:B------:R-:W-:Y:S02]  /*d120*/  MOV R196, R144 ;  /* 0x0000009000c47202 */ /* 0x000fe40000000f00 */
[----:B--2---:R-:W2:Y:S08]  /*d130*/  LDSM.16.MT88.4 R52, [R213+0xb000] ;  /* 0x00b00000d534783b */ /* 0x004eb00000004200 */
[----:B---3--:R-:W3:Y:S01]  /*d140*/  LDSM.16.MT88.4 R44, [R212+0xb000] ;  /* 0x00b00000d42c783b */ /* 0x008ee20000004200 */
[C---:B-1----:R-:W-:Y:S03]  /*d150*/  HMMA.16816.F32 R4, R40.reuse, R48, R4 ;  /* 0x000000302804723c */ /* 0x042fe60000001804 */
[--C-:B----4-:R-:W-:Y:S01]  /*d160*/  FFMA.FTZ R61, R238, c[0x0][0x23c], -R60.reuse ;  /* 0x00008f00ee3d7a23 */ /* 0x110fe2000001083c */
[----:B------:R-:W-:Y:S03]  /*d170*/  MOV R238, R121 ;  /* 0x0000007900ee7202 */ /* 0x000fe60000000f00 */
[----:B------:R1:W-:Y:S01]  /*d180*/  MUFU.EX2 R172, R61 ;  /* 0x0000003d00ac7308 */ /* 0x0003e20000000800 */
[--C-:B------:R-:W-:Y:S01]  /*d190*/  FFMA.FTZ R48, R200, c[0x0][0x23c], -R39.reuse ;  /* 0x00008f00c8307a23 */ /* 0x100fe20000010827 */
[C---:B------:R-:W-:Y:S03]  /*d1a0*/  HMMA.16816.F32 R8, R40.reuse, R50, R8 ;  /* 0x000000322808723c */ /* 0x040fe60000001808 */
[----:B------:R-:W-:Y:S05]  /*d1b0*/  MOV R200, R142 ;  /* 0x0000008e00c87202 */ /* 0x000fea0000000f00 */
[----:B------:R4:W3:Y:S01]  /*d1c0*/  MUFU.EX2 R179, R48 ;  /* 0x0000003000b37308 */ /* 0x0008e20000000800 */
[C---:B--2---:R-:W-:Y:S07]  /*d1d0*/  HMMA.16816.F32 R12, R40.reuse, R52, R12 ;  /* 0x00000034280c723c */ /* 0x044fee000000180c */
[--C-:B------:R-:W-:Y:S01]  /*d1e0*/  FFMA.FTZ R52, R208, c[0x0][0x23c], -R60.reuse ;  /* 0x00008f00d0347a23 */ /* 0x100fe2000001083c */
[C---:B------:R-:W-:Y:S03]  /*d1f0*/  HMMA.16816.F32 R16, R40.reuse, R54, R16 ;  /* 0x000000362810723c */ /* 0x040fe60000001810 */
[----:B------:R2:W-:Y:S01]  /*d200*/  MUFU.EX2 R175, R52 ;  /* 0x0000003400af7308 */ /* 0x0005e20000000800 */
[--C-:B-1----:R-:W-:Y:S01]  /*d210*/  FFMA.FTZ R61, R244, c[0x0][0x23c], -R60.reuse ;  /* 0x00008f00f43d7a23 */ /* 0x102fe2000001083c */
[----:B------:R-:W-:Y:S02]  /*d220*/  MOV R244, R145 ;  /* 0x0000009100f47202 */ /* 0x000fe40000000f00 */
[----:B------:R-:W-:Y:S01]  /*d230*/  MOV R208, R138 ;  /* 0x0000008a00d07202 */ /* 0x000fe20000000f00 */
[C---:B------:R-:W-:Y:S05]  /*d240*/  HMMA.16816.F32 R20, R40.reuse, R56, R20 ;  /* 0x000000382814723c */ /* 0x040fea0000001814 */
[----:B------:R1:W-:Y:S01]  /*d250*/  MUFU.EX2 R164, R61 ;  /* 0x0000003d00a47308 */ /* 0x0003e20000000800 */
[--C-:B----4-:R-:W-:Y:S01]  /*d260*/  FFMA.FTZ R48, R201, c[0x0][0x23c], -R60.reuse ;  /* 0x00008f00c9307a23 */ /* 0x110fe2000001083c */
[----:B------:R-:W-:Y:S01]  /*d270*/  MOV R201, R139 ;  /* 0x0000008b00c97202 */ /* 0x000fe20000000f00 */
[C---:B------:R-:W-:Y:S04]  /*d280*/  HMMA.16816.F32 R24, R40.reuse, R58, R24 ;  /* 0x0000003a2818723c */ /* 0x040fe80000001818 */
[--C-:B------:R-:W-:Y:S01]  /*d290*/  FFMA.FTZ R56, R209, c[0x0][0x23c], -R39.reuse ;  /* 0x00008f00d1387a23 */ /* 0x100fe20000010827 */
[----:B------:R-:W-:Y:S02]  /*d2a0*/  MOV R209, R127 ;  /* 0x0000007f00d17202 */ /* 0x000fe40000000f00 */
[----:B------:R4:W4:Y:S01]  /*d2b0*/  MUFU.EX2 R176, R48 ;  /* 0x0000003000b07308 */ /* 0x0009220000000800 */
[C---:B---3--:R-:W-:Y:S04]  /*d2c0*/  HMMA.16816.F32 R28, R40.reuse, R44, R28 ;  /* 0x0000002c281c723c */ /* 0x048fe8000000181c */
[--C-:B--2---:R-:W-:Y:S01]  /*d2d0*/  FFMA.FTZ R52, R203, c[0x0][0x23c], -R39.reuse ;  /* 0x00008f00cb347a23 */ /* 0x104fe20000010827 */
[----:B------:R-:W-:Y:S02]  /*d2e0*/  MOV R203, R128 ;  /* 0x0000008000cb7202 */ /* 0x000fe40000000f00 */
[--C-:B------:R-:W-:Y:S01]  /*d2f0*/  FFMA.FTZ R44, R210, c[0x0][0x23c], -R60.reuse ;  /* 0x00008f00d22c7a23 */ /* 0x100fe2000001083c */
[----:B------:R-:W-:Y:S01]  /*d300*/  HMMA.16816.F32 R32, R40, R46, R32 ;  /* 0x0000002e2820723c */ /* 0x000fe20000001820 */
[----:B------:R2:W-:Y:S03]  /*d310*/  MUFU.EX2 R174, R52 ;  /* 0x0000003400ae7308 */ /* 0x0005e60000000800 */
[----:B------:R-:W-:Y:S01]  /*d320*/  MOV R210, R118 ;  /* 0x0000007600d27202 */ /* 0x000fe20000000f00 */
[--C-:B-1----:R-:W-:Y:S02]  /*d330*/  FFMA.FTZ R61, R251, c[0x0][0x23c], -R39.reuse ;  /* 0x00008f00fb3d7a23 */ /* 0x102fe40000010827 */
[----:B------:R-:W-:Y:S02]  /*d340*/  F2FP.PACK_AB R40, R198, R199 ;  /* 0x000000c7c628723e */ /* 0x000fe400000000ff */
[----:B------:R-:W-:Y:S02]  /*d350*/  F2FP.PACK_AB R41, R191, R207 ;  /* 0x000000cfbf29723e */ /* 0x000fe400000000ff */
[----:B------:R1:W3:Y:S01]  /*d360*/  MUFU.EX2 R173, R56 ;  /* 0x0000003800ad7308 */ /* 0x0002e20000000800 */
[----:B------:R-:W-:Y:S02]  /*d370*/  F2FP.PACK_AB R42, R192, R190 ;  /* 0x000000bec02a723e */ /* 0x000fe400000000ff */
[----:B-----5:R-:W-:Y:S01]  /*d380*/  F2FP.PACK_AB R43, R189, R185 ;  /* 0x000000b9bd2b723e */ /* 0x020fe200000000ff */
[----:B----4-:R-:W4:Y:S06]  /*d390*/  LDSM.16.MT88.4 R48, [R134+0xb800] ;  /* 0x00b800008630783b */ /* 0x010f2c0000004200 */
[----:B------:R5:W3:Y:S02]  /*d3a0*/  MUFU.EX2 R171, R44 ;  /* 0x0000002c00ab7308 */ /* 0x000ae40000000800 */
[----:B--2---:R-:W2:Y:S08]  /*d3b0*/  LDSM.16.MT88.4 R52, [R213+0xb800] ;  /* 0x00b80000d534783b */ /* 0x004eb00000004200 */
[----:B------:R3:W-:Y:S01]  /*d3c0*/  MUFU.EX2 R158, R61 ;  /* 0x0000003d009e7308 */ /* 0x0007e20000000800 */
[----:B-1----:R-:W1:Y:S08]  /*d3d0*/  LDSM.16.MT88.4 R56, [R135+0xb800] ;  /* 0x00b800008738783b */ /* 0x002e700000004200 */
[----:B-----5:R-:W5:Y:S01]  /*d3e0*/  LDSM.16.MT88.4 R44, [R212+0xb800] ;  /* 0x00b80000d42c783b */ /* 0x020f620000004200 */
[C---:B----4-:R-:W-:Y:S03]  /*d3f0*/  HMMA.16816.F32 R4, R40.reuse, R48, R4 ;  /* 0x000000302804723c */ /* 0x050fe60000001804 */
[--C-:B---3--:R-:W-:Y:S04]  /*d400*/  FFMA.FTZ R61, R68, c[0x0][0x23c], -R39.reuse ;  /* 0x00008f00443d7a23 */ /* 0x108fe80000010827 */
[--C-:B------:R-:W-:Y:S01]  /*d410*/  FFMA.FTZ R48, R239, c[0x0][0x23c], -R39.reuse ;  /* 0x00008f00ef307a23 */ /* 0x100fe20000010827 */
[C---:B------:R-:W-:Y:S01]  /*d420*/  HMMA.16816.F32 R8, R40.reuse, R50, R8 ;  /* 0x000000322808723c */ /* 0x040fe20000001808 */
[----:B------:R3:W-:Y:S03]  /*d430*/  MUFU.EX2 R150, R61 ;  /* 0x0000003d00967308 */ /* 0x0007e60000000800 */
[----:B------:R-:W-:Y:S04]  /*d440*/  MOV R239, R122 ;  /* 0x0000007a00ef7202 */ /* 0x000fe80000000f00 */
[C---:B--2---:R-:W-:Y:S03]  /*d450*/  HMMA.16816.F32 R12, R40.reuse, R52, R12 ;  /* 0x00000034280c723c */ /* 0x044fe6000000180c */
[----:B------:R2:W-:Y:S04]  /*d460*/  MUFU.EX2 R170, R48 ;  /* 0x0000003000aa7308 */ /* 0x0005e80000000800 */
[--C-:B------:R-:W-:Y:S01]  /*d470*/  FFMA.FTZ R52, R240, c[0x0][0x23c], -R60.reuse ;  /* 0x00008f00f0347a23 */ /* 0x100fe2000001083c */
[C---:B------:R-:W-:Y:S04]  /*d480*/  HMMA.16816.F32 R16, R40.reuse, R54, R16 ;  /* 0x000000362810723c */ /* 0x040fe80000001810 */
[----:B------:R-:W-:Y:S01]  /*d490*/  MOV R240, R136 ;  /* 0x0000008800f07202 */ /* 0x000fe20000000f00 */
[----:B------:R4:W-:Y:S03]  /*d4a0*/  MUFU.EX2 R168, R52 ;  /* 0x0000003400a87308 */ /* 0x0009e60000000800 */
[C---:B-1----:R-:W-:Y:S04]  /*d4b0*/  HMMA.16816.F32 R20, R40.reuse, R56, R20 ;  /* 0x000000382814723c */ /* 0x042fe80000001814 */
[--C-:B---3--:R-:W-:Y:S03]  /*d4c0*/  FFMA.FTZ R61, R75, c[0x0][0x23c], -R60.reuse ;  /* 0x00008f004b3d7a23 */ /* 0x108fe6000001083c */
[--C-:B------:R-:W-:Y:S01]  /*d4d0*/  FFMA.FTZ R56, R242, c[0x0][0x23c], -R39.reuse ;  /* 0x00008f00f2387a23 */ /* 0x100fe20000010827 */
[C---:B------:R-:W-:Y:S01]  /*d4e0*/  HMMA.16816.F32 R24, R40.reuse, R58, R24 ;  /* 0x0000003a2818723c */ /* 0x040fe20000001818 */
[----:B------:R1:W-:Y:S03]  /*d4f0*/  MUFU.EX2 R144, R61 ;  /* 0x0000003d00907308 */ /* 0x0003e60000000800 */
[--C-:B--2---:R-:W-:Y:S01]  /*d500*/  FFMA.FTZ R48, R211, c[0x0][0x23c], -R39.reuse ;  /* 0x00008f00d3307a23 */ /* 0x104fe20000010827 */
[----:B------:R-:W-:Y:S02]  /*d510*/  MOV R242, R140 ;  /* 0x0000008c00f27202 */ /* 0x000fe40000000f00 */
[----:B------:R-:W-:Y:S01]  /*d520*/  MOV R211, R129 ;  /* 0x0000008100d37202 */ /* 0x000fe20000000f00 */
[C---:B-----5:R-:W-:Y:S03]  /*d530*/  HMMA.16816.F32 R28, R40.reuse, R44, R28 ;  /* 0x0000002c281c723c */ /* 0x060fe6000000181c */
[----:B------:R2:W3:Y:S01]  /*d540*/  MUFU.EX2 R169, R48 ;  /* 0x0000003000a97308 */ /* 0x0004e20000000800 */
[--C-:B----4-:R-:W-:Y:S01]  /*d550*/  FFMA.FTZ R52, R241, c[0x0][0x23c], -R60.reuse ;  /* 0x00008f00f1347a23 */ /* 0x110fe2000001083c */
[----:B------:R-:W-:Y:S02]  /*d560*/  MOV R241, R137 ;  /* 0x0000008900f17202 */ /* 0x000fe40000000f00 */
[--C-:B------:R-:W-:Y:S01]  /*d570*/  FFMA.FTZ R44, R243, c[0x0][0x23c], -R39.reuse ;  /* 0x00008f00f32c7a23 */ /* 0x100fe20000010827 */
[----:B------:R-:W-:Y:S04]  /*d580*/  HMMA.16816.F32 R32, R40, R46, R32 ;  /* 0x0000002e2820723c */ /* 0x000fe80000001820 */
[----:B------:R-:W-:Y:S01]  /*d590*/  MOV R243, R141 ;  /* 0x0000008d00f37202 */ /* 0x000fe20000000f00 */
[----:B------:R4:W5:Y:S02]  /*d5a0*/  MUFU.EX2 R167, R52 ;  /* 0x0000003400a77308 */ /* 0x0009640000000800 */
[----:B------:R-:W-:Y:S02]  /*d5b0*/  F2FP.PACK_AB R40, R184, R186 ;  /* 0x000000bab828723e */ /* 0x000fe400000000ff */
[----:B------:R-:W-:Y:S03]  /*d5c0*/  F2FP.PACK_AB R41, R178, R182 ;  /* 0x000000b6b229723e */ /* 0x000fe600000000ff */
[----:B------:R-:W-:Y:S01]  /*d5d0*/  F2FP.PACK_AB R42, R179, R177 ;  /* 0x000000b1b32a723e */ /* 0x000fe200000000ff */
[--C-:B-1----:R-:W-:Y:S01]  /*d5e0*/  FFMA.FTZ R61, R82, c[0x0][0x23c], -R60.reuse ;  /* 0x00008f00523d7a23 */ /* 0x102fe2000001083c */
[----:B------:R-:W-:Y:S01]  /*d5f0*/  F2FP.PACK_AB R43, R175, R176 ;  /* 0x000000b0af2b723e */ /* 0x000fe200000000ff */
[----:B------:R1:W-:Y:S01]  /*d600*/  MUFU.EX2 R166, R56 ;  /* 0x0000003800a67308 */ /* 0x0003e20000000800 */
[----:B--2---:R-:W2:Y:S09]  /*d610*/  LDSM.16.MT88.4 R48, [R134+0xc000] ;  /* 0x00c000008630783b */ /* 0x004eb20000004200 */
[----:B------:R3:W-:Y:S01]  /*d620*/  MUFU.EX2 R165, R44 ;  /* 0x0000002c00a57308 */ /* 0x0007e20000000800 */
[----:B----4-:R-:W4:Y:S09]  /*d630*/  LDSM.16.MT88.4 R52, [R213+0xc000] ;  /* 0x00c00000d534783b */ /* 0x010f320000004200 */
[----:B------:R-:W-:Y:S01]  /*d640*/  MUFU.EX2 R136, R61 ;  /* 0x0000003d00887308 */ /* 0x000fe20000000800 */
[----:B-1----:R-:W1:Y:S08]  /*d650*/  LDSM.16.MT88.4 R56, [R135+0xc000] ;  /* 0x00c000008738783b */ /* 0x002e700000004200 */
[----:B---3--:R-:W3:Y:S01]  /*d660*/  LDSM.16.MT88.4 R44, [R212+0xc000] ;  /* 0x00c00000d42c783b */ /* 0x008ee20000004200 */
[C---:B--2---:R-:W-:Y:S07]  /*d670*/  HMMA.16816.F32 R4, R40.reuse, R48, R4 ;  /* 0x000000302804723c */ /* 0x044fee0000001804 */
[--C-:B------:R-:W-:Y:S01]  /*d680*/  FFMA.FTZ R48, R245, c[0x0][0x23c], -R60.reuse ;  /* 0x00008f00f5307a23 */ /* 0x100fe2000001083c */
[C---:B------:R-:W-:Y:S03]  /*d690*/  HMMA.16816.F32 R8, R40.reuse, R50, R8 ;  /* 0x000000322808723c */ /* 0x040fe60000001808 */
[----:B------:R2:W-:Y:S01]  /*d6a0*/  MUFU.EX2 R163, R48 ;  /* 0x0000003000a37308 */ /* 0x0005e20000000800 */
[----:B------:R-:W-:Y:S04]  /*d6b0*/  MOV R245, R146 ;  /* 0x0000009200f57202 */ /* 0x000fe80000000f00 */
[C---:B----4-:R-:W-:Y:S07]  /*d6c0*/  HMMA.16816.F32 R12, R40.reuse, R52, R12 ;  /* 0x00000034280c723c */ /* 0x050fee000000180c */
        /* <DEDUP_REMOVED lines=8> */
[C---:B------:R-:W-:Y:S01]  /*d750*/  HMMA.16816.F32 R24, R40.reuse, R58, R24 ;  /* 0x0000003a2818723c */ /* 0x040fe20000001818 */
[----:B------:R1:W-:Y:S07]  /*d760*/  MUFU.EX2 R162, R48 ;  /* 0x0000003000a27308 */ /* 0x0003ee0000000800 */
[C---:B---3--:R-:W-:Y:S03]  /*d770*/  HMMA.16816.F32 R28, R40.reuse, R44, R28 ;  /* 0x0000002c281c723c */ /* 0x048fe6000000181c */
[----:B------:R2:W-:Y:S01]  /*d780*/  MUFU.EX2 R159, R56 ;  /* 0x00000038009f7308 */ /* 0x0005e20000000800 */
[--C-:B----4-:R-:W-:Y:S02]  /*d790*/  FFMA.FTZ R52, R248, c[0x0][0x23c], -R60.reuse ;  /* 0x00008f00f8347a23 */ /* 0x110fe4000001083c */
[----:B------:R-:W3:Y:S01]  /*d7a0*/  LDL.LU R248, [R1+0x14] ;  /* 0x0000140001f87983 */ /* 0x000ee20000300800 */
[--C-:B------:R-:W-:Y:S01]  /*d7b0*/  FFMA.FTZ R44, R250, c[0x0][0x23c], -R39.reuse ;  /* 0x00008f00fa2c7a23 */ /* 0x100fe20000010827 */
[----:B------:R-:W-:Y:S02]  /*d7c0*/  HMMA.16816.F32 R32, R40, R46, R32 ;  /* 0x0000002e2820723c */ /* 0x000fe40000001820 */
[----:B------:R-:W4:Y:S03]  /*d7d0*/  LDL.LU R249, [R1+0x10] ;  /* 0x0000100001f97983 */ /* 0x000f260000300800 */
[----:B------:R2:W2:Y:S02]  /*d7e0*/  MUFU.EX2 R160, R52 ;  /* 0x0000003400a07308 */ /* 0x0004a40000000800 */
[----:B------:R-:W-:Y:S01]  /*d7f0*/  F2FP.PACK_AB R40, R173, R174 ;  /* 0x000000aead28723e */ /* 0x000fe200000000ff */
[----:B-1----:R-:W1:Y:S01]  /*d800*/  LDSM.16.MT88.4 R48, [R134+0xc800] ;  /* 0x00c800008630783b */ /* 0x002e620000004200 */
[----:B------:R-:W-:Y:S03]  /*d810*/  F2FP.PACK_AB R41, R172, R171 ;  /* 0x000000abac29723e */ /* 0x000fe600000000ff */
[----:B------:R-:W-:Y:S03]  /*d820*/  F2FP.PACK_AB R42, R169, R170 ;  /* 0x000000aaa92a723e */ /* 0x000fe600000000ff */
[----:B------:R1:W1:Y:S01]  /*d830*/  MUFU.EX2 R157, R44 ;  /* 0x0000002c009d7308 */ /* 0x0002620000000800 */
[----:B-----5:R-:W-:Y:S01]  /*d840*/  F2FP.PACK_AB R43, R167, R168 ;  /* 0x000000a8a72b723e */ /* 0x020fe200000000ff */
[----:B--2---:R-:W-:Y:S08]  /*d850*/  LDSM.16.MT88.4 R56, [R135+0xc800] ;  /* 0x00c800008738783b */ /* 0x004ff00000004200 */
[----:B------:R-:W2:Y:S08]  /*d860*/  LDSM.16.MT88.4 R52, [R213+0xc800] ;  /* 0x00c80000d534783b */ /* 0x000eb00000004200 */
[----:B-1----:R-:W1:Y:S01]  /*d870*/  LDSM.16.MT88.4 R44, [R212+0xc800] ;  /* 0x00c80000d42c783b */ /* 0x002e620000004200 */
[C---:B------:R-:W-:Y:S07]  /*d880*/  HMMA.16816.F32 R4, R40.reuse, R48, R4 ;  /* 0x000000302804723c */ /* 0x040fee0000001804 */
[--C-:B------:R-:W-:Y:S01]  /*d890*/  FFMA.FTZ R48, R252, c[0x0][0x23c], -R60.reuse ;  /* 0x00008f00fc307a23 */ /* 0x100fe2000001083c */
[C---:B------:R-:W-:Y:S03]  /*d8a0*/  HMMA.16816.F32 R8, R40.reuse, R50, R8 ;  /* 0x000000322808723c */ /* 0x040fe60000001808 */
[----:B------:R5:W-:Y:S05]  /*d8b0*/  MUFU.EX2 R155, R48 ;  /* 0x00000030009b7308 */ /* 0x000bea0000000800 */
[C---:B--2---:R-:W-:Y:S07]  /*d8c0*/  HMMA.16816.F32 R12, R40.reuse, R52, R12 ;  /* 0x00000034280c723c */ /* 0x044fee000000180c */
[--C-:B------:R-:W-:Y:S01]  /*d8d0*/  FFMA.FTZ R52, R64, c[0x0][0x23c], -R39.reuse ;  /* 0x00008f0040347a23 */ /* 0x100fe20000010827 */
[C---:B------:R-:W-:Y:S03]  /*d8e0*/  HMMA.16816.F32 R16, R40.reuse, R54, R16 ;  /* 0x000000362810723c */ /* 0x040fe60000001810 */
[----:B------:R2:W-:Y:S01]  /*d8f0*/  MUFU.EX2 R156, R52 ;  /* 0x00000034009c7308 */ /* 0x0005e20000000800 */
[--C-:B-----5:R-:W-:Y:S04]  /*d900*/  FFMA.FTZ R48, R63, c[0x0][0x23c], -R60.reuse ;  /* 0x00008f003f307a23 */ /* 0x120fe8000001083c */
[C---:B------:R-:W-:Y:S05]  /*d910*/  HMMA.16816.F32 R20, R40.reuse, R56, R20 ;  /* 0x000000382814723c */ /* 0x040fea0000001814 */
[----:B------:R5:W-:Y:S02]  /*d920*/  MUFU.EX2 R154, R48 ;  /* 0x00000030009a7308 */ /* 0x000be40000000800 */
[--C-:B------:R-:W-:Y:S01]  /*d930*/  FFMA.FTZ R56, R66, c[0x0][0x23c], -R60.reuse ;  /* 0x00008f0042387a23 */ /* 0x100fe2000001083c */
[C---:B------:R-:W-:Y:S07]  /*d940*/  HMMA.16816.F32 R24, R40.reuse, R58, R24 ;  /* 0x0000003a2818723c */ /* 0x040fee0000001818 */
[----:B------:R5:W-:Y:S01]  /*d950*/  MUFU.EX2 R152, R56 ;  /* 0x0000003800987308 */ /* 0x000be20000000800 */
[C---:B-1----:R-:W-:Y:S04]  /*d960*/  HMMA.16816.F32 R28, R40.reuse, R44, R28 ;  /* 0x0000002c281c723c */ /* 0x042fe8000000181c */
[--C-:B--2---:R-:W-:Y:S03]  /*d970*/  FFMA.FTZ R52, R65, c[0x0][0x23c], -R39.reuse ;  /* 0x00008f0041347a23 */ /* 0x104fe60000010827 */
[--C-:B------:R-:W-:Y:S01]  /*d980*/  FFMA.FTZ R44, R67, c[0x0][0x23c], -R60.reuse ;  /* 0x00008f00432c7a23 */ /* 0x100fe2000001083c */
[----:B------:R-:W-:Y:S01]  /*d990*/  HMMA.16816.F32 R32, R40, R46, R32 ;  /* 0x0000002e2820723c */ /* 0x000fe20000001820 */
[----:B------:R1:W2:Y:S01]  /*d9a0*/  MUFU.EX2 R153, R52 ;  /* 0x0000003400997308 */ /* 0x0002a20000000800 */
[----:B-----5:R-:W5:Y:S05]  /*d9b0*/  LDSM.16.MT88.4 R48, [R134+0xd000] ;  /* 0x00d000008630783b */ /* 0x020f6a0000004200 */
[----:B------:R-:W-:Y:S02]  /*d9c0*/  F2FP.PACK_AB R43, R159, R160 ;  /* 0x000000a09f2b723e */ /* 0x000fe400000000ff */
[----:B------:R-:W-:Y:S02]  /*d9d0*/  F2FP.PACK_AB R40, R165, R166 ;  /* 0x000000a6a528723e */ /* 0x000fe400000000ff */
[----:B------:R2:W2:Y:S01]  /*d9e0*/  MUFU.EX2 R151, R44 ;  /* 0x0000002c00977308 */ /* 0x0004a20000000800 */
[----:B------:R-:W-:Y:S02]  /*d9f0*/  F2FP.PACK_AB R41, R163, R164 ;  /* 0x000000a4a329723e */ /* 0x000fe400000000ff */
[----:B------:R-:W-:Y:S01]  /*da00*/  F2FP.PACK_AB R42, R161, R162 ;  /* 0x000000a2a12a723e */ /* 0x000fe200000000ff */
[----:B------:R-:W-:Y:S08]  /*da10*/  LDSM.16.MT88.4 R56, [R135+0xd000] ;  /* 0x00d000008738783b */ /* 0x000ff00000004200 */
[----:B-1----:R-:W1:Y:S08]  /*da20*/  LDSM.16.MT88.4 R52, [R213+0xd000] ;  /* 0x00d00000d534783b */ /* 0x002e700000004200 */
[----:B--2---:R-:W2:Y:S01]  /*da30*/  LDSM.16.MT88.4 R44, [R212+0xd000] ;  /* 0x00d00000d42c783b */ /* 0x004ea20000004200 */
[C---:B-----5:R-:W-:Y:S07]  /*da40*/  HMMA.16816.F32 R4, R40.reuse, R48, R4 ;  /* 0x000000302804723c */ /* 0x060fee0000001804 */
[--C-:B------:R-:W-:Y:S01]  /*da50*/  FFMA.FTZ R48, R69, c[0x0][0x23c], -R39.reuse ;  /* 0x00008f0045307a23 */ /* 0x100fe20000010827 */
[C---:B------:R-:W-:Y:S03]  /*da60*/  HMMA.16816.F32 R8, R40.reuse, R50, R8 ;  /* 0x000000322808723c */ /* 0x040fe60000001808 */
[----:B------:R5:W2:Y:S05]  /*da70*/  MUFU.EX2 R149, R48 ;  /* 0x0000003000957308 */ /* 0x000aaa0000000800 */
[C---:B-1----:R-:W-:Y:S07]  /*da80*/  HMMA.16816.F32 R12, R40.reuse, R52, R12 ;  /* 0x00000034280c723c */ /* 0x042fee000000180c */
[--C-:B------:R-:W-:Y:S01]  /*da90*/  FFMA.FTZ R52, R71, c[0x0][0x23c], -R60.reuse ;  /* 0x00008f0047347a23 */ /* 0x100fe2000001083c */
[C---:B------:R-:W-:Y:S03]  /*daa0*/  HMMA.16816.F32 R16, R40.reuse, R54, R16 ;  /* 0x000000362810723c */ /* 0x040fe60000001810 */
[----:B------:R1:W-:Y:S01]  /*dab0*/  MUFU.EX2 R148, R52 ;  /* 0x0000003400947308 */ /* 0x0003e20000000800 */
[--C-:B-----5:R-:W-:Y:S04]  /*dac0*/  FFMA.FTZ R48, R70, c[0x0][0x23c], -R60.reuse ;  /* 0x00008f0046307a23 */ /* 0x120fe8000001083c */
[C---:B------:R-:W-:Y:S05]  /*dad0*/  HMMA.16816.F32 R20, R40.reuse, R56, R20 ;  /* 0x000000382814723c */ /* 0x040fea0000001814 */
[----:B------:R5:W3:Y:S02]  /*dae0*/  MUFU.EX2 R147, R48 ;  /* 0x0000003000937308 */ /* 0x000ae40000000800 */
[--C-:B------:R-:W-:Y:S01]  /*daf0*/  FFMA.FTZ R56, R73, c[0x0][0x23c], -R39.reuse ;  /* 0x00008f0049387a23 */ /* 0x100fe20000010827 */
[C---:B------:R-:W-:Y:S07]  /*db00*/  HMMA.16816.F32 R24, R40.reuse, R58, R24 ;  /* 0x0000003a2818723c */ /* 0x040fee0000001818 */
[----:B------:R5:W-:Y:S01]  /*db10*/  MUFU.EX2 R145, R56 ;  /* 0x0000003800917308 */ /* 0x000be20000000800 */
[C---:B--2---:R-:W-:Y:S04]  /*db20*/  HMMA.16816.F32 R28, R40.reuse, R44, R28 ;  /* 0x0000002c281c723c */ /* 0x044fe8000000181c */
[--C-:B-1----:R-:W-:Y:S03]  /*db30*/  FFMA.FTZ R52, R72, c[0x0][0x23c], -R39.reuse ;  /* 0x00008f0048347a23 */ /* 0x102fe60000010827 */
[--C-:B------:R-:W-:Y:S01]  /*db40*/  FFMA.FTZ R44, R74, c[0x0][0x23c], -R60.reuse ;  /* 0x00008f004a2c7a23 */ /* 0x100fe2000001083c */
[----:B------:R-:W-:Y:S01]  /*db50*/  HMMA.16816.F32 R32, R40, R46, R32 ;  /* 0x0000002e2820723c */ /* 0x000fe20000001820 */
[----:B------:R1:W-:Y:S01]  /*db60*/  MUFU.EX2 R146, R52 ;  /* 0x0000003400927308 */ /* 0x0003e20000000800 */
[----:B-----5:R-:W2:Y:S05]  /*db70*/  LDSM.16.MT88.4 R48, [R134+0xd800] ;  /* 0x00d800008630783b */ /* 0x020eaa0000004200 */
[----:B------:R-:W-:Y:S02]  /*db80*/  F2FP.PACK_AB R40, R158, R157 ;  /* 0x0000009d9e28723e */ /* 0x000fe400000000ff */
[----:B------:R-:W-:Y:S02]  /*db90*/  F2FP.PACK_AB R42, R153, R156 ;  /* 0x0000009c992a723e */ /* 0x000fe400000000ff */
[----:B------:R5:W2:Y:S01]  /*dba0*/  MUFU.EX2 R143, R44 ;  /* 0x0000002c008f7308 */ /* 0x000aa20000000800 */
[----:B------:R-:W-:Y:S02]  /*dbb0*/  F2FP.PACK_AB R43, R151, R152 ;  /* 0x00000098972b723e */ /* 0x000fe400000000ff */
[----:B------:R-:W-:Y:S01]  /*dbc0*/  F2FP.PACK_AB R41, R154, R155 ;  /* 0x0000009b9a29723e */ /* 0x000fe200000000ff */
[----:B------:R-:W-:Y:S08]  /*dbd0*/  LDSM.16.MT88.4 R56, [R135+0xd800] ;  /* 0x00d800008738783b */ /* 0x000ff00000004200 */
[----:B-1----:R-:W1:Y:S08]  /*dbe0*/  LDSM.16.MT88.4 R52, [R213+0xd800] ;  /* 0x00d80000d534783b */ /* 0x002e700000004200 */
[----:B-----5:R-:W5:Y:S01]  /*dbf0*/  LDSM.16.MT88.4 R44, [R212+0xd800] ;  /* 0x00d80000d42c783b */ /* 0x020f620000004200 */
[C---:B--2---:R-:W-:Y:S07]  /*dc00*/  HMMA.16816.F32 R4, R40.reuse, R48, R4 ;  /* 0x000000302804723c */ /* 0x044fee0000001804 */
[--C-:B------:R-:W-:Y:S01]  /*dc10*/  FFMA.FTZ R48, R76, c[0x0][0x23c], -R39.reuse ;  /* 0x00008f004c307a23 */ /* 0x100fe20000010827 */
[C---:B------:R-:W-:Y:S03]  /*dc20*/  HMMA.16816.F32 R8, R40.reuse, R50, R8 ;  /* 0x000000322808723c */ /* 0x040fe60000001808 */
[----:B------:R2:W-:Y:S05]  /*dc30*/  MUFU.EX2 R142, R48 ;  /* 0x00000030008e7308 */ /* 0x0005ea0000000800 */
[C---:B-1----:R-:W-:Y:S07]  /*dc40*/  HMMA.16816.F32 R12, R40.reuse, R52, R12 ;  /* 0x00000034280c723c */ /* 0x042fee000000180c */
[----:B------:R-:W-:Y:S01]  /*dc50*/  FFMA.FTZ R52, R78, c[0x0][0x23c], -R60 ;  /* 0x00008f004e347a23 */ /* 0x000fe2000001083c */
[C---:B------:R-:W-:Y:S03]  /*dc60*/  HMMA.16816.F32 R16, R40.reuse, R54, R16 ;  /* 0x000000362810723c */ /* 0x040fe60000001810 */
[----:B------:R1:W-:Y:S01]  /*dc70*/  MUFU.EX2 R140, R52 ;  /* 0x00000034008c7308 */ /* 0x0003e20000000800 */
[--C-:B--2---:R-:W-:Y:S04]  /*dc80*/  FFMA.FTZ R48, R77, c[0x0][0x23c], -R39.reuse ;  /* 0x00008f004d307a23 */ /* 0x104fe80000010827 */
[C---:B------:R-:W-:Y:S04]  /*dc90*/  HMMA.16816.F32 R20, R40.reuse, R56, R20 ;  /* 0x000000382814723c */ /* 0x040fe80000001814 */
[----:B---3--:R-:W-:Y:S01]  /*dca0*/  FFMA.FTZ R62, R0, R248, R62 ;  /* 0x000000f8003e7223 */ /* 0x008fe2000001003e */
[----:B------:R2:W3:Y:S01]  /*dcb0*/  MUFU.EX2 R141, R48 ;  /* 0x00000030008d7308 */ /* 0x0004e20000000800 */
[--C-:B------:R-:W-:Y:S02]  /*dcc0*/  FFMA.FTZ R0, R96, c[0x0][0x23c], -R39.reuse ;  /* 0x00008f0060007a23 */ /* 0x100fe40000010827 */
[C---:B------:R-:W-:Y:S04]  /*dcd0*/  HMMA.16816.F32 R24, R40.reuse, R58, R24 ;  /* 0x0000003a2818723c */ /* 0x040fe80000001818 */
[----:B------:R-:W-:Y:S02]  /*dce0*/  FFMA.FTZ R56, R80, c[0x0][0x23c], -R39 ;  /* 0x00008f0050387a23 */ /* 0x000fe40000010827 */
[----:B----4-:R-:W-:Y:S02]  /*dcf0*/  FFMA.FTZ R61, R2, R249, R181 ;  /* 0x000000f9023d7223 */ /* 0x010fe400000100b5 */
[C---:B-----5:R-:W-:Y:S01]  /*dd00*/  HMMA.16816.F32 R28, R40.reuse, R44, R28 ;  /* 0x0000002c281c723c */ /* 0x060fe2000000181c */
[----:B------:R4:W-:Y:S03]  /*dd10*/  MUFU.EX2 R138, R56 ;  /* 0x00000038008a7308 */ /* 0x0009e60000000800 */
[--C-:B-1----:R-:W-:Y:S02]  /*dd20*/  FFMA.FTZ R52, R79, c[0x0][0x23c], -R60.reuse ;  /* 0x00008f004f347a23 */ /* 0x102fe4000001083c */
[--C-:B------:R-:W-:Y:S02]  /*dd30*/  FFMA.FTZ R2, R95, c[0x0][0x23c], -R60.reuse ;  /* 0x00008f005f027a23 */ /* 0x100fe4000001083c */
[----:B------:R-:W-:Y:S03]  /*dd40*/  HMMA.16816.F32 R32, R40, R46, R32 ;  /* 0x0000002e2820723c */ /* 0x000fe60000001820 */
[----:B------:R1:W5:Y:S01]  /*dd50*/  MUFU.EX2 R139, R52 ;  /* 0x00000034008b7308 */ /* 0x0003620000000800 */
[--C-:B------:R-:W-:Y:S01]  /*dd60*/  FFMA.FTZ R44, R81, c[0x0][0x23c], -R39.reuse ;  /* 0x00008f00512c7a23 */ /* 0x100fe20000010827 */
[----:B--2---:R-:W2:Y:S02]  /*dd70*/  LDSM.16.MT88.4 R48, [R134+0xe000] ;  /* 0x00e000008630783b */ /* 0x004ea40000004200 */
[----:B------:R-:W-:Y:S02]  /*dd80*/  F2FP.PACK_AB R40, R149, R150 ;  /* 0x000000969528723e */ /* 0x000fe400000000ff */
[----:B------:R-:W-:Y:S03]  /*dd90*/  F2FP.PACK_AB R41, R148, R147 ;  /* 0x000000939429723e */ /* 0x000fe600000000ff */
[----:B------:R-:W-:Y:S01]  /*dda0*/  F2FP.PACK_AB R43, R144, R143 ;  /* 0x0000008f902b723e */ /* 0x000fe200000000ff */
[----:B------:R3:W2:Y:S01]  /*ddb0*/  MUFU.EX2 R137, R44 ;  /* 0x0000002c00897308 */ /* 0x0006a20000000800 */
[----:B------:R-:W-:Y:S01]  /*ddc0*/  F2FP.PACK_AB R42, R145, R146 ;  /* 0x00000092912a723e */ /* 0x000fe200000000ff */
[----:B----4-:R-:W-:Y:S08]  /*ddd0*/  LDSM.16.MT88.4 R56, [R135+0xe000] ;  /* 0x00e000008738783b */ /* 0x010ff00000004200 */
[----:B-1----:R-:W1:Y:S08]  /*dde0*/  LDSM.16.MT88.4 R52, [R213+0xe000] ;  /* 0x00e00000d534783b */ /* 0x002e700000004200 */
[----:B---3--:R-:W3:Y:S01]  /*ddf0*/  LDSM.16.MT88.4 R44, [R212+0xe000] ;  /* 0x00e00000d42c783b */ /* 0x008ee20000004200 */
[C---:B--2---:R-:W-:Y:S07]  /*de00*/  HMMA.16816.F32 R4, R40.reuse, R48, R4 ;  /* 0x000000302804723c */ /* 0x044fee0000001804 */
[--C-:B------:R-:W-:Y:S01]  /*de10*/  FFMA.FTZ R48, R83, c[0x0][0x23c], -R60.reuse ;  /* 0x00008f0053307a23 */ /* 0x100fe2000001083c */
[C---:B------:R-:W-:Y:S03]  /*de20*/  HMMA.16816.F32 R8, R40.reuse, R50, R8 ;  /* 0x000000322808723c */ /* 0x040fe60000001808 */
[----:B------:R2:W4:Y:S05]  /*de30*/  MUFU.EX2 R133, R48 ;  /* 0x0000003000857308 */ /* 0x00052a0000000800 */
[C---:B-1----:R-:W-:Y:S07]  /*de40*/  HMMA.16816.F32 R12, R40.reuse, R52, R12 ;  /* 0x00000034280c723c */ /* 0x042fee000000180c */
[--C-:B------:R-:W-:Y:S01]  /*de50*/  FFMA.FTZ R52, R85, c[0x0][0x23c], -R39.reuse ;  /* 0x00008f0055347a23 */ /* 0x100fe20000010827 */
[C---:B------:R-:W-:Y:S03]  /*de60*/  HMMA.16816.F32 R16, R40.reuse, R54, R16 ;  /* 0x000000362810723c */ /* 0x040fe60000001810 */
[----:B------:R1:W-:Y:S01]  /*de70*/  MUFU.EX2 R131, R52 ;  /* 0x0000003400837308 */ /* 0x0003e20000000800 */
[--C-:B--2---:R-:W-:Y:S04]  /*de80*/  FFMA.FTZ R48, R84, c[0x0][0x23c], -R39.reuse ;  /* 0x00008f0054307a23 */ /* 0x104fe80000010827 */
[C---:B------:R-:W-:Y:S05]  /*de90*/  HMMA.16816.F32 R20, R40.reuse, R56, R20 ;  /* 0x000000382814723c */ /* 0x040fea0000001814 */
[----:B------:R2:W2:Y:S02]  /*dea0*/  MUFU.EX2 R132, R48 ;  /* 0x0000003000847308 */ /* 0x0004a40000000800 */
[--C-:B------:R-:W-:Y:S01]  /*deb0*/  FFMA.FTZ R56, R87, c[0x0][0x23c], -R60.reuse ;  /* 0x00008f0057387a23 */ /* 0x100fe2000001083c */
[C---:B------:R-:W-:Y:S07]  /*dec0*/  HMMA.16816.F32 R24, R40.reuse, R58, R24 ;  /* 0x0000003a2818723c */ /* 0x040fee0000001818 */
[----:B------:R4:W-:Y:S01]  /*ded0*/  MUFU.EX2 R129, R56 ;  /* 0x0000003800817308 */ /* 0x0009e20000000800 */
[C---:B---3--:R-:W-:Y:S04]  /*dee0*/  HMMA.16816.F32 R28, R40.reuse, R44, R28 ;  /* 0x0000002c281c723c */ /* 0x048fe8000000181c */
[--C-:B-1----:R-:W-:Y:S03]  /*def0*/  FFMA.FTZ R52, R86, c[0x0][0x23c], -R60.reuse ;  /* 0x00008f0056347a23 */ /* 0x102fe6000001083c */
[--C-:B------:R-:W-:Y:S01]  /*df00*/  FFMA.FTZ R44, R88, c[0x0][0x23c], -R39.reuse ;  /* 0x00008f00582c7a23 */ /* 0x100fe20000010827 */
[----:B------:R-:W-:Y:S01]  /*df10*/  HMMA.16816.F32 R32, R40, R46, R32 ;  /* 0x0000002e2820723c */ /* 0x000fe20000001820 */
[----:B------:R1:W3:Y:S01]  /*df20*/  MUFU.EX2 R130, R52 ;  /* 0x0000003400827308 */ /* 0x0002e20000000800 */
[----:B--2---:R-:W2:Y:S05]  /*df30*/  LDSM.16.MT88.4 R48, [R134+0xe800] ;  /* 0x00e800008630783b */ /* 0x004eaa0000004200 */
[----:B------:R-:W-:Y:S02]  /*df40*/  F2FP.PACK_AB R40, R141, R142 ;  /* 0x0000008e8d28723e */ /* 0x000fe400000000ff */
[----:B-----5:R-:W-:Y:S02]  /*df50*/  F2FP.PACK_AB R41, R139, R140 ;  /* 0x0000008c8b29723e */ /* 0x020fe400000000ff */
[----:B------:R5:W-:Y:S01]  /*df60*/  MUFU.EX2 R128, R44 ;  /* 0x0000002c00807308 */ /* 0x000be20000000800 */
[----:B------:R-:W-:Y:S02]  /*df70*/  F2FP.PACK_AB R42, R137, R138 ;  /* 0x0000008a892a723e */ /* 0x000fe400000000ff */
[----:B----4-:R-:W-:Y:S01]  /*df80*/  F2FP.PACK_AB R43, R133, R136 ;  /* 0x00000088852b723e */ /* 0x010fe200000000ff */
[----:B------:R-:W-:Y:S08]  /*df90*/  LDSM.16.MT88.4 R56, [R135+0xe800] ;  /* 0x00e800008738783b */ /* 0x000ff00000004200 */
[----:B-1----:R-:W1:Y:S01]  /*dfa0*/  LDSM.16.MT88.4 R52, [R213+0xe800] ;  /* 0x00e80000d534783b */ /* 0x002e620000004200 */
[--C-:B-----5:R-:W-:Y:S02]  /*dfb0*/  FFMA.FTZ R44, R89, c[0x0][0x23c], -R39.reuse ;  /* 0x00008f00592c7a23 */ /* 0x120fe40000010827 */
[----:B------:R4:W-:Y:S01]  /*dfc0*/  MUFU.EX2 R89, R0 ;  /* 0x0000000000597308 */ /* 0x0009e20000000800 */
[C---:B--2---:R-:W-:Y:S09]  /*dfd0*/  HMMA.16816.F32 R4, R40.reuse, R48, R4 ;  /* 0x000000302804723c */ /* 0x044ff20000001804 */
[----:B------:R2:W5:Y:S03]  /*dfe0*/  MUFU.EX2 R127, R44 ;  /* 0x0000002c007f7308 */ /* 0x0005660000000800 */
[--C-:B------:R-:W-:Y:S01]  /*dff0*/  FFMA.FTZ R48, R90, c[0x0][0x23c], -R60.reuse ;  /* 0x00008f005a307a23 */ /* 0x100fe2000001083c */
[C---:B------:R-:W-:Y:S06]  /*e000*/  HMMA.16816.F32 R8, R40.reuse, R50, R8 ;  /* 0x000000322808723c */ /* 0x040fec0000001808 */
[----:B------:R3:W-:Y:S01]  /*e010*/  MUFU.EX2 R122, R48 ;  /* 0x00000030007a7308 */ /* 0x0007e20000000800 */
[--C-:B----4-:R-:W-:Y:S01]  /*e020*/  FFMA.FTZ R0, R97, c[0x0][0x23c], -R39.reuse ;  /* 0x00008f0061007a23 */ /* 0x110fe20000010827 */
[C---:B-1----:R-:W-:Y:S08]  /*e030*/  HMMA.16816.F32 R12, R40.reuse, R52, R12 ;  /* 0x00000034280c723c */ /* 0x042ff0000000180c */
[----:B------:R1:W-:Y:S01]  /*e040*/  MUFU.EX2 R88, R0 ;  /* 0x0000000000587308 */ /* 0x0003e20000000800 */
[----:B--2---:R-:W2:Y:S03]  /*e050*/  LDSM.16.MT88.4 R44, [R212+0xe800] ;  /* 0x00e80000d42c783b */ /* 0x004ea60000004200 */
[--C-:B------:R-:W-:Y:S01]  /*e060*/  FFMA.FTZ R52, R92, c[0x0][0x23c], -R39.reuse ;  /* 0x00008f005c347a23 */ /* 0x100fe20000010827 */
[C---:B------:R-:W-:Y:S05]  /*e070*/  HMMA.16816.F32 R16, R40.reuse, R54, R16 ;  /* 0x000000362810723c */ /* 0x040fea0000001810 */
[----:B------:R4:W-:Y:S03]  /*e080*/  MUFU.EX2 R118, R52 ;  /* 0x0000003400767308 */ /* 0x0009e60000000800 */
[C---:B------:R-:W-:Y:S04]  /*e090*/  HMMA.16816.F32 R20, R40.reuse, R56, R20 ;  /* 0x000000382814723c */ /* 0x040fe80000001814 */
[--C-:B---3--:R-:W-:Y:S03]  /*e0a0*/  FFMA.FTZ R48, R91, c[0x0][0x23c], -R60.reuse ;  /* 0x00008f005b307a23 */ /* 0x108fe6000001083c */
[----:B------:R3:W-:Y:S01]  /*e0b0*/  MUFU.EX2 R90, R2 ;  /* 0x00000002005a7308 */ /* 0x0007e20000000800 */
[--C-:B------:R-:W-:Y:S01]  /*e0c0*/  FFMA.FTZ R56, R94, c[0x0][0x23c], -R60.reuse ;  /* 0x00008f005e387a23 */ /* 0x100fe2000001083c */
[C---:B------:R-:W-:Y:S03]  /*e0d0*/  HMMA.16816.F32 R24, R40.reuse, R58, R24 ;  /* 0x0000003a2818723c */ /* 0x040fe60000001818 */
[--C-:B-1----:R-:W-:Y:S05]  /*e0e0*/  FFMA.FTZ R0, R98, c[0x0][0x23c], -R60.reuse ;  /* 0x00008f0062007a23 */ /* 0x102fea000001083c */
[----:B------:R1:W-:Y:S01]  /*e0f0*/  MUFU.EX2 R87, R0 ;  /* 0x0000000000577308 */ /* 0x0003e20000000800 */
[--C-:B----4-:R-:W-:Y:S09]  /*e100*/  FFMA.FTZ R52, R93, c[0x0][0x23c], -R39.reuse ;  /* 0x00008f005d347a23 */ /* 0x110ff20000010827 */
[----:B------:R4:W4:Y:S01]  /*e110*/  MUFU.EX2 R121, R48 ;  /* 0x0000003000797308 */ /* 0x0009220000000800 */
[C---:B--2---:R-:W-:Y:S03]  /*e120*/  HMMA.16816.F32 R28, R40.reuse, R44, R28 ;  /* 0x0000002c281c723c */ /* 0x044fe6000000181c */
[--C-:B---3--:R-:W-:Y:S06]  /*e130*/  FFMA.FTZ R2, R103, c[0x0][0x23c], -R60.reuse ;  /* 0x00008f0067027a23 */ /* 0x108fec000001083c */
[----:B------:R2:W3:Y:S01]  /*e140*/  MUFU.EX2 R92, R52 ;  /* 0x00000034005c7308 */ /* 0x0004e20000000800 */
[----:B------:R-:W-:Y:S01]  /*e150*/  HMMA.16816.F32 R32, R40, R46, R32 ;  /* 0x0000002e2820723c */ /* 0x000fe20000001820 */
[----:B------:R-:W-:Y:S02]  /*e160*/  LDSM.16.MT88.4 R44, [R212+0xf000] ;  /* 0x00f00000d42c783b */ /* 0x000fe40000004200 */
[--C-:B-1----:R-:W-:Y:S04]  /*e170*/  FFMA.FTZ R0, R99, c[0x0][0x23c], -R60.reuse ;  /* 0x00008f0063007a23 */ /* 0x102fe8000001083c */
[----:B------:R-:W-:Y:S02]  /*e180*/  F2FP.PACK_AB R40, R131, R132 ;  /* 0x000000848328723e */ /* 0x000fe400000000ff */
[----:B------:R1:W-:Y:S03]  /*e190*/  MUFU.EX2 R86, R0 ;  /* 0x0000000000567308 */ /* 0x0003e60000000800 */
[----:B------:R-:W-:Y:S01]  /*e1a0*/  F2FP.PACK_AB R41, R129, R130 ;  /* 0x000000828129723e */ /* 0x000fe200000000ff */
[----:B----4-:R-:W4:Y:S01]  /*e1b0*/  LDSM.16.MT88.4 R48, [R134+0xf000] ;  /* 0x00f000008630783b */ /* 0x010f220000004200 */
[----:B-----5:R-:W-:Y:S02]  /*e1c0*/  F2FP.PACK_AB R42, R127, R128 ;  /* 0x000000807f2a723e */ /* 0x020fe400000000ff */
[----:B------:R-:W-:Y:S03]  /*e1d0*/  F2FP.PACK_AB R43, R121, R122 ;  /* 0x0000007a792b723e */ /* 0x000fe600000000ff */
[----:B------:R5:W3:Y:S02]  /*e1e0*/  MUFU.EX2 R91, R56 ;  /* 0x00000038005b7308 */ /* 0x000ae40000000800 */
[----:B--2---:R-:W2:Y:S08]  /*e1f0*/  LDSM.16.MT88.4 R52, [R213+0xf000] ;  /* 0x00f00000d534783b */ /* 0x004eb00000004200 */
[----:B------:R-:W-:Y:S01]  /*e200*/  MUFU.EX2 R82, R2 ;  /* 0x0000000200527308 */ /* 0x000fe20000000800 */
[--C-:B-1----:R-:W-:Y:S09]  /*e210*/  FFMA.FTZ R0, R100, c[0x0][0x23c], -R39.reuse ;  /* 0x00008f0064007a23 */ /* 0x102ff20000010827 */
[----:B------:R1:W-:Y:S01]  /*e220*/  MUFU.EX2 R84, R0 ;  /* 0x0000000000547308 */ /* 0x0003e20000000800 */
[----:B-----5:R-:W5:Y:S01]  /*e230*/  LDSM.16.MT88.4 R56, [R135+0xf000] ;  /* 0x00f000008738783b */ /* 0x020f620000004200 */
[C---:B----4-:R-:W-:Y:S08]  /*e240*/  HMMA.16816.F32 R4, R40.reuse, R48, R4 ;  /* 0x000000302804723c */ /* 0x050ff00000001804 */
[C---:B------:R-:W-:Y:S01]  /*e250*/  HMMA.16816.F32 R8, R40.reuse, R50, R8 ;  /* 0x000000322808723c */ /* 0x040fe20000001808 */
[----:B------:R-:W4:Y:S03]  /*e260*/  LDSM.16.MT88.4 R48, [R134+0xf800] ;  /* 0x00f800008630783b */ /* 0x000f260000004200 */
[----:B-1----:R-:W-:Y:S04]  /*e270*/  FFMA.FTZ R0, R101, c[0x0][0x23c], -R39 ;  /* 0x00008f0065007a23 */ /* 0x002fe80000010827 */
[C---:B--2---:R-:W-:Y:S01]  /*e280*/  HMMA.16816.F32 R12, R40.reuse, R52, R12 ;  /* 0x00000034280c723c */ /* 0x044fe2000000180c */
[----:B------:R1:W2:Y:S07]  /*e290*/  MUFU.EX2 R85, R0 ;  /* 0x0000000000557308 */ /* 0x0002ae0000000800 */
[C---:B------:R-:W-:Y:S01]  /*e2a0*/  HMMA.16816.F32 R16, R40.reuse, R54, R16 ;  /* 0x000000362810723c */ /* 0x040fe20000001810 */
[----:B------:R-:W2:Y:S07]  /*e2b0*/  LDSM.16.MT88.4 R52, [R213+0xf800] ;  /* 0x00f80000d534783b */ /* 0x000eae0000004200 */
[C---:B-----5:R-:W-:Y:S07]  /*e2c0*/  HMMA.16816.F32 R20, R40.reuse, R56, R20 ;  /* 0x000000382814723c */ /* 0x060fee0000001814 */
[----:B------:R-:W-:Y:S01]  /*e2d0*/  FADD.FTZ R56, R188, R61 ;  /* 0x0000003dbc387221 */ /* 0x000fe20000010000 */
[C---:B------:R-:W-:Y:S04]  /*e2e0*/  HMMA.16816.F32 R24, R40.reuse, R58, R24 ;  /* 0x0000003a2818723c */ /* 0x040fe80000001818 */
[----:B-1----:R-:W-:Y:S04]  /*e2f0*/  FFMA.FTZ R0, R102, c[0x0][0x23c], -R60 ;  /* 0x00008f0066007a23 */ /* 0x002fe8000001083c */
[C---:B------:R-:W-:Y:S01]  /*e300*/  HMMA.16816.F32 R28, R40.reuse, R44, R28 ;  /* 0x0000002c281c723c */ /* 0x040fe2000000181c */
[----:B------:R1:W5:Y:S07]  /*e310*/  MUFU.EX2 R83, R0 ;  /* 0x0000000000537308 */ /* 0x00036e0000000800 */
[----:B------:R-:W-:Y:S01]  /*e320*/  HMMA.16816.F32 R32, R40, R46, R32 ;  /* 0x0000002e2820723c */ /* 0x000fe20000001820 */
[----:B------:R-:W-:Y:S06]  /*e330*/  LDSM.16.MT88.4 R44, [R212+0xf800] ;  /* 0x00f80000d42c783b */ /* 0x000fec0000004200 */
[----:B---3--:R-:W-:Y:S02]  /*e340*/  F2FP.PACK_AB R40, R92, R118 ;  /* 0x000000765c28723e */ /* 0x008fe400000000ff */
[----:B------:R-:W-:Y:S03]  /*e350*/  F2FP.PACK_AB R41, R90, R91 ;  /* 0x0000005b5a29723e */ /* 0x000fe600000000ff */
[----:B------:R-:W-:Y:S02]  /*e360*/  F2FP.PACK_AB R42, R88, R89 ;  /* 0x00000059582a723e */ /* 0x000fe400000000ff */
[----:B------:R-:W-:Y:S01]  /*e370*/  F2FP.PACK_AB R43, R86, R87 ;  /* 0x00000057562b723e */ /* 0x000fe200000000ff */
[----:B-1----:R-:W-:Y:S02]  /*e380*/  FADD.FTZ R0, R187, R62 ;  /* 0x0000003ebb007221 */ /* 0x002fe40000010000 */
[----:B------:R-:W-:Y:S04]  /*e390*/  FADD.FTZ R62, R180, R56 ;  /* 0x00000038b43e7221 */ /* 0x000fe80000010000 */
[C---:B----4-:R-:W-:Y:S01]  /*e3a0*/  HMMA.16816.F32 R4, R40.reuse, R48, R4 ;  /* 0x000000302804723c */ /* 0x050fe20000001804 */
[----:B------:R-:W1:Y:S02]  /*e3b0*/  LDSM.16.MT88.4 R56, [R135+0xf800] ;  /* 0x00f800008738783b */ /* 0x000e640000004200 */
[----:B------:R-:W-:Y:S02]  /*e3c0*/  FADD.FTZ R61, R183, R0 ;  /* 0x00000000b73d7221 */ /* 0x000fe40000010000 */
[--C-:B------:R-:W-:Y:S02]  /*e3d0*/  FFMA.FTZ R0, R104, c[0x0][0x23c], -R39.reuse ;  /* 0x00008f0068007a23 */ /* 0x100fe40000010827 */
[----:B------:R-:W-:Y:S01]  /*e3e0*/  FADD.FTZ R2, R247, R62 ;  /* 0x0000003ef7027221 */ /* 0x000fe20000010000 */
[C---:B------:R-:W-:Y:S01]  /*e3f0*/  HMMA.16816.F32 R8, R40.reuse, R50, R8 ;  /* 0x000000322808723c */ /* 0x040fe20000001808 */
[----:B------:R3:W-:Y:S01]  /*e400*/  MUFU.EX2 R81, R0 ;  /* 0x0000000000517308 */ /* 0x0007e20000000800 */
[----:B------:R-:W4:Y:S06]  /*e410*/  LDSM.16.MT88.4 R48, [R134+0x10000] ;  /* 0x010000008630783b */ /* 0x000f2c0000004200 */
[C---:B--2---:R-:W-:Y:S08]  /*e420*/  HMMA.16816.F32 R12, R40.reuse, R52, R12 ;  /* 0x00000034280c723c */ /* 0x044ff0000000180c */
[C---:B------:R-:W-:Y:S01]  /*e430*/  HMMA.16816.F32 R16, R40.reuse, R54, R16 ;  /* 0x000000362810723c */ /* 0x040fe20000001810 */
[----:B------:R-:W2:Y:S03]  /*e440*/  LDSM.16.MT88.4 R52, [R213+0x10000] ;  /* 0x01000000d534783b */ /* 0x000ea60000004200 */
[--C-:B---3--:R-:W-:Y:S04]  /*e450*/  FFMA.FTZ R0, R105, c[0x0][0x23c], -R39.reuse ;  /* 0x00008f0069007a23 */ /* 0x108fe80000010827 */
[----:B------:R3:W2:Y:S01]  /*e460*/  MUFU.EX2 R80, R0 ;  /* 0x0000000000507308 */ /* 0x0006a20000000800 */
[C---:B-1----:R-:W-:Y:S07]  /*e470*/  HMMA.16816.F32 R20, R40.reuse, R56, R20 ;  /* 0x000000382814723c */ /* 0x042fee0000001814 */
[----:B------:R-:W-:Y:S01]  /*e480*/  FADD.FTZ R57, R245, R2 ;  /* 0x00000002f5397221 */ /* 0x000fe20000010000 */
[C---:B------:R-:W-:Y:S04]  /*e490*/  HMMA.16816.F32 R24, R40.reuse, R58, R24 ;  /* 0x0000003a2818723c */ /* 0x040fe80000001818 */
[--C-:B------:R-:W-:Y:S04]  /*e4a0*/  FFMA.FTZ R2, R111, c[0x0][0x23c], -R60.reuse ;  /* 0x00008f006f027a23 */ /* 0x100fe8000001083c */
[C---:B------:R-:W-:Y:S01]  /*e4b0*/  HMMA.16816.F32 R28, R40.reuse, R44, R28 ;  /* 0x0000002c281c723c */ /* 0x040fe2000000181c */
[----:B------:R1:W-:Y:S03]  /*e4c0*/  MUFU.EX2 R73, R2 ;  /* 0x0000000200497308 */ /* 0x0003e60000000800 */
[--C-:B---3--:R-:W-:Y:S04]  /*e4d0*/  FFMA.FTZ R0, R106, c[0x0][0x23c], -R60.reuse ;  /* 0x00008f006a007a23 */ /* 0x108fe8000001083c */
[----:B------:R-:W-:Y:S01]  /*e4e0*/  HMMA.16816.F32 R32, R40, R46, R32 ;  /* 0x0000002e2820723c */ /* 0x000fe20000001820 */
[----:B------:R-:W3:Y:S02]  /*e4f0*/  LDSM.16.MT88.4 R44, [R135+0x10000] ;  /* 0x01000000872c783b */ /* 0x000ee40000004200 */
[----:B------:R4:W-:Y:S04]  /*e500*/  MUFU.EX2 R79, R0 ;  /* 0x00000000004f7308 */ /* 0x0009e80000000800 */
[----:B------:R-:W-:Y:S02]  /*e510*/  F2FP.PACK_AB R40, R85, R84 ;  /* 0x000000545528723e */ /* 0x000fe400000000ff */
[----:B-----5:R-:W-:Y:S03]  /*e520*/  F2FP.PACK_AB R41, R82, R83 ;  /* 0x000000535229723e */ /* 0x020fe600000000ff */
[----:B--2---:R-:W-:Y:S01]  /*e530*/  F2FP.PACK_AB R42, R80, R81 ;  /* 0x00000051502a723e */ /* 0x004fe200000000ff */
[--C-:B-1----:R-:W-:Y:S04]  /*e540*/  FFMA.FTZ R2, R114, c[0x0][0x23c], -R60.reuse ;  /* 0x00008f0072027a23 */ /* 0x102fe8000001083c */
[----:B------:R-:W-:Y:S01]  /*e550*/  MUFU.EX2 R71, R2 ;  /* 0x0000000200477308 */ /* 0x000fe20000000800 */
[--C-:B----4-:R-:W-:Y:S09]  /*e560*/  FFMA.FTZ R0, R107, c[0x0][0x23c], -R60.reuse ;  /* 0x00008f006b007a23 */ /* 0x110ff2000001083c */
[----:B------:R1:W2:Y:S02]  /*e570*/  MUFU.EX2 R78, R0 ;  /* 0x00000000004e7308 */ /* 0x0002a40000000800 */
[--C-:B-1----:R-:W-:Y:S01]  /*e580*/  FFMA.FTZ R0, R108, c[0x0][0x23c], -R39.reuse ;  /* 0x00008f006c007a23 */ /* 0x102fe20000010827 */
[----:B--2---:R-:W-:Y:S07]  /*e590*/  F2FP.PACK_AB R43, R78, R79 ;  /* 0x0000004f4e2b723e */ /* 0x004fee00000000ff */
[----:B------:R1:W-:Y:S01]  /*e5a0*/  MUFU.EX2 R77, R0 ;  /* 0x00000000004d7308 */ /* 0x0003e20000000800 */
[C---:B------:R-:W-:Y:S08]  /*e5b0*/  HMMA.16816.F32 R4, R40.reuse, R48, R4 ;  /* 0x000000302804723c */ /* 0x040ff00000001804 */
[C---:B------:R-:W-:Y:S01]  /*e5c0*/  HMMA.16816.F32 R8, R40.reuse, R50, R8 ;  /* 0x000000322808723c */ /* 0x040fe20000001808 */
[----:B------:R-:W2:Y:S07]  /*e5d0*/  LDSM.16.MT88.4 R48, [R212+0x10000] ;  /* 0x01000000d430783b */ /* 0x000eae0000004200 */
[C---:B------:R-:W-:Y:S04]  /*e5e0*/  HMMA.16816.F32 R12, R40.reuse, R52, R12 ;  /* 0x00000034280c723c */ /* 0x040fe8000000180c */
[--C-:B-1----:R-:W-:Y:S03]  /*e5f0*/  FFMA.FTZ R0, R109, c[0x0][0x23c], -R39.reuse ;  /* 0x00008f006d007a23 */ /* 0x102fe60000010827 */
[--C-:B------:R-:W-:Y:S01]  /*e600*/  FFMA.FTZ R53, R115, c[0x0][0x23c], -R60.reuse ;  /* 0x00008f0073357a23 */ /* 0x100fe2000001083c */
[----:B------:R1:W4:Y:S01]  /*e610*/  MUFU.EX2 R76, R0 ;  /* 0x00000000004c7308 */ /* 0x0003220000000800 */
[C---:B------:R-:W-:Y:S08]  /*e620*/  HMMA.16816.F32 R16, R40.reuse, R54, R16 ;  /* 0x000000362810723c */ /* 0x040ff00000001810 */
[C---:B---3--:R-:W-:Y:S01]  /*e630*/  HMMA.16816.F32 R20, R40.reuse, R44, R20 ;  /* 0x0000002c2814723c */ /* 0x048fe20000001814 */
[----:B------:R-:W3:Y:S06]  /*e640*/  MUFU.EX2 R70, R53 ;  /* 0x0000003500467308 */ /* 0x000eec0000000800 */
[----:B------:R-:W-:Y:S01]  /*e650*/  FFMA.FTZ R44, R116, c[0x0][0x23c], -R39 ;  /* 0x00008f00742c7a23 */ /* 0x000fe20000010827 */
[C---:B------:R-:W-:Y:S03]  /*e660*/  HMMA.16816.F32 R24, R40.reuse, R46, R24 ;  /* 0x0000002e2818723c */ /* 0x040fe60000001818 */
[----:B------:R-:W-:Y:S01]  /*e670*/  MUFU.EX2 R69, R44 ;  /* 0x0000002c00457308 */ /* 0x000fe20000000800 */
[--C-:B-1----:R-:W-:Y:S04]  /*e680*/  FFMA.FTZ R0, R110, c[0x0][0x23c], -R60.reuse ;  /* 0x00008f006e007a23 */ /* 0x102fe8000001083c */
[C---:B--2---:R-:W-:Y:S05]  /*e690*/  HMMA.16816.F32 R28, R40.reuse, R48, R28 ;  /* 0x00000030281c723c */ /* 0x044fea000000181c */
[----:B------:R1:W2:Y:S02]  /*e6a0*/  MUFU.EX2 R75, R0 ;  /* 0x00000000004b7308 */ /* 0x0002a40000000800 */
[----:B------:R-:W-:Y:S01]  /*e6b0*/  FFMA.FTZ R48, R197, c[0x0][0x23c], -R60 ;  /* 0x00008f00c5307a23 */ /* 0x000fe2000001083c */
[----:B------:R-:W-:Y:S07]  /*e6c0*/  HMMA.16816.F32 R32, R40, R50, R32 ;  /* 0x000000322820723c */ /* 0x000fee0000001820 */
[----:B------:R5:W-:Y:S01]  /*e6d0*/  MUFU.EX2 R67, R48 ;  /* 0x0000003000437308 */ /* 0x000be20000000800 */
[----:B----4-:R-:W-:Y:S04]  /*e6e0*/  F2FP.PACK_AB R40, R76, R77 ;  /* 0x0000004d4c28723e */ /* 0x010fe800000000ff */
[----:B---3--:R-:W-:Y:S01]  /*e6f0*/  F2FP.PACK_AB R43, R70, R71 ;  /* 0x00000047462b723e */ /* 0x008fe200000000ff */
[----:B-1----:R-:W-:Y:S01]  /*e700*/  FADD.FTZ R0, R246, R61 ;  /* 0x0000003df6007221 */ /* 0x002fe20000010000 */
[----:B--2---:R-:W-:Y:S03]  /*e710*/  F2FP.PACK_AB R41, R73, R75 ;  /* 0x0000004b4929723e */ /* 0x004fe600000000ff */
[----:B------:R-:W-:Y:S02]  /*e720*/  FADD.FTZ R56, R244, R0 ;  /* 0x00000000f4387221 */ /* 0x000fe40000010000 */
[--C-:B------:R-:W-:Y:S02]  /*e730*/  FFMA.FTZ R0, R112, c[0x0][0x23c], -R39.reuse ;  /* 0x00008f0070007a23 */ /* 0x100fe40000010827 */
[----:B------:R-:W-:Y:S02]  /*e740*/  FADD.FTZ R56, R242, R56 ;  /* 0x00000038f2387221 */ /* 0x000fe40000010000 */
[----:B------:R1:W-:Y:S01]  /*e750*/  MUFU.EX2 R74, R0 ;  /* 0x00000000004a7308 */ /* 0x0003e20000000800 */
[----:B-----5:R-:W-:Y:S01]  /*e760*/  LDSM.16.MT88.4 R48, [R135+0x10800] ;  /* 0x010800008730783b */ /* 0x020fe20000004200 */
[----:B------:R-:W-:Y:S02]  /*e770*/  FADD.FTZ R2, R240, R56 ;  /* 0x00000038f0027221 */ /* 0x000fe40000010000 */
[----:B-1----:R-:W-:Y:S06]  /*e780*/  FFMA.FTZ R0, R113, c[0x0][0x23c], -R39 ;  /* 0x00008f0071007a23 */ /* 0x002fec0000010827 */
[----:B------:R1:W2:Y:S02]  /*e790*/  MUFU.EX2 R72, R0 ;  /* 0x0000000000487308 */ /* 0x0002a40000000800 */
[----:B-1----:R-:W-:Y:S01]  /*e7a0*/  FADD.FTZ R0, R243, R57 ;  /* 0x00000039f3007221 */ /* 0x002fe20000010000 */
[----:B--2---:R-:W-:Y:S03]  /*e7b0*/  F2FP.PACK_AB R42, R72, R74 ;  /* 0x0000004a482a723e */ /* 0x004fe600000000ff */
[----:B------:R-:W-:Y:S04]  /*e7c0*/  FADD.FTZ R0, R241, R0 ;  /* 0x00000000f1007221 */ /* 0x000fe80000010000 */
[----:B------:R-:W-:Y:S02]  /*e7d0*/  FADD.FTZ R52, R211, R0 ;  /* 0x00000000d3347221 */ /* 0x000fe40000010000 */
[----:B------:R-:W-:Y:S02]  /*e7e0*/  FADD.FTZ R0, R239, R2 ;  /* 0x00000002ef007221 */ /* 0x000fe40000010000 */
[----:B------:R-:W-:Y:S02]  /*e7f0*/  FADD.FTZ R2, R238, R52 ;  /* 0x00000034ee027221 */ /* 0x000fe40000010000 */
[----:B------:R-:W-:Y:S01]  /*e800*/  FADD.FTZ R0, R210, R0 ;  /* 0x00000000d2007221 */ /* 0x000fe20000010000 */
[----:B------:R-:W1:Y:S01]  /*e810*/  LDSM.16.MT88.4 R52, [R134+0x10800] ;  /* 0x010800008634783b */ /* 0x000e620000004200 */
[----:B------:R-:W-:Y:S02]  /*e820*/  FADD.FTZ R2, R209, R2 ;  /* 0x00000002d1027221 */ /* 0x000fe40000010000 */
[----:B------:R-:W-:Y:S02]  /*e830*/  FADD.FTZ R0, R203, R0 ;  /* 0x00000000cb007221 */ /* 0x000fe40000010000 */
[----:B------:R-:W-:Y:S02]  /*e840*/  FADD.FTZ R2, R208, R2 ;  /* 0x00000002d0027221 */ /* 0x000fe40000010000 */
[----:B------:R-:W-:Y:S02]  /*e850*/  FADD.FTZ R0, R201, R0 ;  /* 0x00000000c9007221 */ /* 0x000fe40000010000 */
[----:B------:R-:W-:Y:S02]  /*e860*/  FADD.FTZ R44, R200, R2 ;  /* 0x00000002c82c7221 */ /* 0x000fe40000010000 */
[----:B------:R-:W-:Y:S02]  /*e870*/  FFMA.FTZ R2, R117, c[0x0][0x23c], -R39 ;  /* 0x00008f0075027a23 */ /* 0x000fe40000010827 */
[----:B------:R-:W-:Y:S02]  /*e880*/  FADD.FTZ R56, R199, R44 ;  /* 0x0000002cc7387221 */ /* 0x000fe40000010000 */
[----:B------:R-:W-:Y:S01]  /*e890*/  FADD.FTZ R0, R202, R0 ;  /* 0x00000000ca007221 */ /* 0x000fe20000010000 */
[----:B------:R2:W3:Y:S01]  /*e8a0*/  MUFU.EX2 R68, R2 ;  /* 0x0000000200447308 */ /* 0x0004e20000000800 */
[----:B------:R-:W4:Y:S02]  /*e8b0*/  LDSM.16.MT88.4 R44, [R213+0x10800] ;  /* 0x01080000d52c783b */ /* 0x000f240000004200 */
[----:B------:R-:W-:Y:S04]  /*e8c0*/  FADD.FTZ R0, R207, R0 ;  /* 0x00000000cf007221 */ /* 0x000fe80000010000 */
[----:B------:R-:W-:Y:S02]  /*e8d0*/  FADD.FTZ R0, R191, R0 ;  /* 0x00000000bf007221 */ /* 0x000fe40000010000 */
[----:B--2---:R-:W-:Y:S01]  /*e8e0*/  FADD.FTZ R2, R198, R56 ;  /* 0x00000038c6027221 */ /* 0x004fe20000010000 */
[C---:B-1----:R-:W-:Y:S03]  /*e8f0*/  HMMA.16816.F32 R4, R40.reuse, R52, R4 ;  /* 0x000000342804723c */ /* 0x042fe60000001804 */
[----:B------:R-:W-:Y:S02]  /*e900*/  FADD.FTZ R57, R190, R2 ;  /* 0x00000002be397221 */ /* 0x000fe40000010000 */
[----:B------:R-:W-:Y:S02]  /*e910*/  FFMA.FTZ R2, R119, c[0x0][0x23c], -R60 ;  /* 0x00008f0077027a23 */ /* 0x000fe4000001083c */
[----:B------:R-:W-:Y:S01]  /*e920*/  FADD.FTZ R56, R185, R0 ;  /* 0x00000000b9387221 */ /* 0x000fe20000010000 */
[C---:B------:R-:W-:Y:S01]  /*e930*/  HMMA.16816.F32 R8, R40.reuse, R54, R8 ;  /* 0x000000362808723c */ /* 0x040fe20000001808 */
[----:B------:R1:W2:Y:S03]  /*e940*/  MUFU.EX2 R66, R2 ;  /* 0x0000000200427308 */ /* 0x0002a60000000800 */
[----:B------:R-:W-:Y:S02]  /*e950*/  FADD.FTZ R0, R192, R57 ;  /* 0x00000039c0007221 */ /* 0x000fe40000010000 */
[--C-:B------:R-:W-:Y:S02]  /*e960*/  FFMA.FTZ R52, R120, c[0x0][0x23c], -R39.reuse ;  /* 0x00008f0078347a23 */ /* 0x100fe40000010827 */
[C---:B----4-:R-:W-:Y:S03]  /*e970*/  HMMA.16816.F32 R12, R40.reuse, R44, R12 ;  /* 0x0000002c280c723c */ /* 0x050fe6000000180c */
[----:B------:R4:W-:Y:S04]  /*e980*/  MUFU.EX2 R65, R52 ;  /* 0x0000003400417308 */ /* 0x0009e80000000800 */
[----:B------:R-:W-:Y:S01]  /*e990*/  FFMA.FTZ R44, R195, c[0x0][0x23c], -R60 ;  /* 0x00008f00c32c7a23 */ /* 0x000fe2000001083c */
[C---:B------:R-:W-:Y:S05]  /*e9a0*/  HMMA.16816.F32 R16, R40.reuse, R46, R16 ;  /* 0x0000002e2810723c */ /* 0x040fea0000001810 */
[----:B------:R5:W-:Y:S03]  /*e9b0*/  MUFU.EX2 R63, R44 ;  /* 0x0000002c003f7308 */ /* 0x000be60000000800 */
[C---:B------:R-:W-:Y:S04]  /*e9c0*/  HMMA.16816.F32 R20, R40.reuse, R48, R20 ;  /* 0x000000302814723c */ /* 0x040fe80000001814 */
[----:B-1----:R-:W-:Y:S02]  /*e9d0*/  FADD.FTZ R2, R189, R56 ;  /* 0x00000038bd027221 */ /* 0x002fe40000010000 */
[----:B------:R-:W-:Y:S02]  /*e9e0*/  FADD.FTZ R56, R186, R0 ;  /* 0x00000000ba387221 */ /* 0x000fe40000010000 */
[----:B------:R-:W-:Y:S01]  /*e9f0*/  FADD.FTZ R0, R182, R2 ;  /* 0x00000002b6007221 */ /* 0x000fe20000010000 */
[C---:B------:R-:W-:Y:S01]  /*ea00*/  HMMA.16816.F32 R24, R40.reuse, R50, R24 ;  /* 0x000000322818723c */ /* 0x040fe20000001818 */
[----:B----4-:R-:W1:Y:S02]  /*ea10*/  LDSM.16.MT88.4 R52, [R212+0x10800] ;  /* 0x01080000d434783b */ /* 0x010e640000004200 */
[----:B------:R-:W-:Y:S02]  /*ea20*/  FADD.FTZ R0, R178, R0 ;  /* 0x00000000b2007221 */ /* 0x000fe40000010000 */
[----:B------:R-:W-:Y:S02]  /*ea30*/  FADD.FTZ R2, R184, R56 ;  /* 0x00000038b8027221 */ /* 0x000fe40000010000 */
[----:B------:R-:W-:Y:S02]  /*ea40*/  FADD.FTZ R0, R176, R0 ;  /* 0x00000000b0007221 */ /* 0x000fe40000010000 */
[--C-:B------:R-:W-:Y:S03]  /*ea50*/  FFMA.FTZ R56, R196, c[0x0][0x23c], -R39.reuse ;  /* 0x00008f00c4387a23 */ /* 0x100fe60000010827 */
[----:B------:R-:W-:Y:S01]  /*ea60*/  FADD.FTZ R0, R175, R0 ;  /* 0x00000000af007221 */ /* 0x000fe20000010000 */
[----:B------:R4:W1:Y:S01]  /*ea70*/  MUFU.EX2 R64, R56 ;  /* 0x0000003800407308 */ /* 0x0008620000000800 */
[----:B------:R-:W-:Y:S02]  /*ea80*/  FADD.FTZ R2, R177, R2 ;  /* 0x00000002b1027221 */ /* 0x000fe40000010000 */
[----:B------:R-:W-:Y:S02]  /*ea90*/  FADD.FTZ R0, R171, R0 ;  /* 0x00000000ab007221 */ /* 0x000fe40000010000 */
[----:B------:R-:W-:Y:S02]  /*eaa0*/  FADD.FTZ R2, R179, R2 ;  /* 0x00000002b3027221 */ /* 0x000fe40000010000 */
[----:B-----5:R-:W-:Y:S02]  /*eab0*/  FADD.FTZ R44, R172, R0 ;  /* 0x00000000ac2c7221 */ /* 0x020fe40000010000 */
[----:B------:R-:W-:Y:S02]  /*eac0*/  FFMA.FTZ R0, R123, c[0x0][0x23c], -R60 ;  /* 0x00008f007b007a23 */ /* 0x000fe4000001083c */
[--C-:B------:R-:W-:Y:S02]  /*ead0*/  FFMA.FTZ R48, R124, c[0x0][0x23c], -R39.reuse ;  /* 0x00008f007c307a23 */ /* 0x100fe40000010827 */
[----:B------:R-:W-:Y:S01]  /*eae0*/  FADD.FTZ R2, R174, R2 ;  /* 0x00000002ae027221 */ /* 0x000fe20000010000 */
[----:B------:R5:W2:Y:S03]  /*eaf0*/  MUFU.EX2 R62, R0 ;  /* 0x00000000003e7308 */ /* 0x000aa60000000800 */
[----:B------:R-:W-:Y:S04]  /*eb00*/  FADD.FTZ R2, R173, R2 ;  /* 0x00000002ad027221 */ /* 0x000fe80000010000 */
[----:B----4-:R-:W-:Y:S03]  /*eb10*/  FADD.FTZ R56, R170, R2 ;  /* 0x00000002aa387221 */ /* 0x010fe60000010000 */
[----:B------:R4:W-:Y:S01]  /*eb20*/  MUFU.EX2 R61, R48 ;  /* 0x00000030003d7308 */ /* 0x0009e20000000800 */
[----:B------:R-:W-:Y:S02]  /*eb30*/  FADD.FTZ R2, R168, R44 ;  /* 0x0000002ca8027221 */ /* 0x000fe40000010000 */
[----:B------:R-:W-:Y:S01]  /*eb40*/  FADD.FTZ R56, R169, R56 ;  /* 0x00000038a9387221 */ /* 0x000fe20000010000 */
[----:B------:R-:W4:Y:S01]  /*eb50*/  LDSM.16.MT88.4 R44, [R134+0x11000] ;  /* 0x01100000862c783b */ /* 0x000f220000004200 */
[C---:B-1----:R-:W-:Y:S07]  /*eb60*/  HMMA.16816.F32 R28, R40.reuse, R52, R28 ;  /* 0x00000034281c723c */ /* 0x042fee000000181c */
[----:B------:R-:W-:Y:S01]  /*eb70*/  FFMA.FTZ R52, R126, c[0x0][0x23c], -R60 ;  /* 0x00008f007e347a23 */ /* 0x000fe2000001083c */
[----:B------:R-:W-:Y:S03]  /*eb80*/  HMMA.16816.F32 R32, R40, R54, R32 ;  /* 0x000000362820723c */ /* 0x000fe60000001820 */
[----:B------:R1:W-:Y:S01]  /*eb90*/  MUFU.EX2 R58, R52 ;  /* 0x00000034003a7308 */ /* 0x0003e20000000800 */
[----:B-----5:R-:W-:Y:S02]  /*eba0*/  FADD.FTZ R0, R167, R2 ;  /* 0x00000002a7007221 */ /* 0x020fe40000010000 */
[----:B------:R-:W-:Y:S01]  /*ebb0*/  FADD.FTZ R2, R166, R56 ;  /* 0x00000038a6027221 */ /* 0x000fe20000010000 */
[----:B---3--:R-:W-:Y:S01]  /*ebc0*/  F2FP.PACK_AB R40, R68, R69 ;  /* 0x000000454428723e */ /* 0x008fe200000000ff */
[----:B------:R-:W-:Y:S01]  /*ebd0*/  FADD.FTZ R0, R164, R0 ;  /* 0x00000000a4007221 */ /* 0x000fe20000010000 */
[----:B--2---:R-:W-:Y:S03]  /*ebe0*/  F2FP.PACK_AB R41, R66, R67 ;  /* 0x000000434229723e */ /* 0x004fe600000000ff */
[----:B------:R-:W-:Y:S01]  /*ebf0*/  FADD.FTZ R2, R165, R2 ;  /* 0x00000002a5027221 */ /* 0x000fe20000010000 */
[----:B------:R-:W-:Y:S01]  /*ec00*/  F2FP.PACK_AB R42, R64, R65 ;  /* 0x00000041402a723e */ /* 0x000fe200000000ff */
[----:B------:R-:W-:Y:S01]  /*ec10*/  FADD.FTZ R0, R163, R0 ;  /* 0x00000000a3007221 */ /* 0x000fe20000010000 */
[----:B------:R-:W-:Y:S01]  /*ec20*/  F2FP.PACK_AB R43, R62, R63 ;  /* 0x0000003f3e2b723e */ /* 0x000fe200000000ff */
[----:B----4-:R-:W-:Y:S02]  /*ec30*/  FADD.FTZ R48, R162, R2 ;  /* 0x00000002a2307221 */ /* 0x010fe40000010000 */
[--C-:B------:R-:W-:Y:S02]  /*ec40*/  FFMA.FTZ R2, R125, c[0x0][0x23c], -R39.reuse ;  /* 0x00008f007d027a23 */ /* 0x100fe40000010827 */
[----:B------:R-:W-:Y:S02]  /*ec50*/  FADD.FTZ R0, R160, R0 ;  /* 0x00000000a0007221 */ /* 0x000fe40000010000 */
[----:B------:R-:W-:Y:S01]  /*ec60*/  FADD.FTZ R56, R161, R48 ;  /* 0x00000030a1387221 */ /* 0x000fe20000010000 */
[----:B------:R2:W3:Y:S01]  /*ec70*/  MUFU.EX2 R59, R2 ;  /* 0x00000002003b7308 */ /* 0x0004e20000000800 */
[----:B------:R-:W-:Y:S01]  /*ec80*/  FADD.FTZ R0, R159, R0 ;  /* 0x000000009f007221 */ /* 0x000fe20000010000 */
[----:B------:R-:W4:Y:S03]  /*ec90*/  LDSM.16.MT88.4 R48, [R213+0x11000] ;  /* 0x01100000d530783b */ /* 0x000f260000004200 */
[----:B------:R-:W-:Y:S01]  /*eca0*/  FADD.FTZ R0, R155, R0 ;  /* 0x000000009b007221 */ /* 0x000fe20000010000 */
[C---:B------:R-:W-:Y:S04]  /*ecb0*/  HMMA.16816.F32 R4, R40.reuse, R44, R4 ;  /* 0x0000002c2804723c */ /* 0x040fe80000001804 */
[----:B-1----:R-:W1:Y:S03]  /*ecc0*/  LDSM.16.MT88.4 R52, [R135+0x11000] ;  /* 0x011000008734783b */ /* 0x002e660000004200 */
[--C-:B------:R-:W-:Y:S01]  /*ecd0*/  FFMA.FTZ R44, R205, c[0x0][0x23c], -R39.reuse ;  /* 0x00008f00cd2c7a23 */ /* 0x100fe20000010827 */
[C---:B------:R-:W-:Y:S04]  /*ece0*/  HMMA.16816.F32 R8, R40.reuse, R46, R8 ;  /* 0x0000002e2808723c */ /* 0x040fe80000001808 */
[----:B------:R-:W-:Y:S02]  /*ecf0*/  FFMA.FTZ R39, R206, c[0x0][0x23c], -R39 ;  /* 0x00008f00ce277a23 */ /* 0x000fe40000010827 */
[----:B--2---:R-:W-:Y:S01]  /*ed00*/  FADD.FTZ R2, R157, R56 ;  /* 0x000000389d027221 */ /* 0x004fe20000010000 */
[----:B---3--:R-:W-:Y:S05]  /*ed10*/  F2FP.PACK_AB R164, R59, R61 ;  /* 0x0000003d3ba4723e */ /* 0x008fea00000000ff */
[----:B------:R-:W-:Y:S02]  /*ed20*/  FADD.FTZ R57, R158, R2 ;  /* 0x000000029e397221 */ /* 0x000fe40000010000 */
[----:B------:R-:W-:Y:S02]  /*ed30*/  FFMA.FTZ R2, R204, c[0x0][0x23c], -R60 ;  /* 0x00008f00cc027a23 */ /* 0x000fe4000001083c */
[----:B------:R-:W-:Y:S02]  /*ed40*/  FADD.FTZ R56, R154, R0 ;  /* 0x000000009a387221 */ /* 0x000fe40000010000 */
[----:B------:R-:W-:Y:S02]  /*ed50*/  FADD.FTZ R0, R156, R57 ;  /* 0x000000399c007221 */ /* 0x000fe40000010000 */
[----:B------:R-:W-:Y:S01]  /*ed60*/  FADD.FTZ R56, R152, R56 ;  /* 0x0000003898387221 */ /* 0x000fe20000010000 */
[----:B------:R2:W3:Y:S01]  /*ed70*/  MUFU.EX2 R57, R2 ;  /* 0x0000000200397308 */ /* 0x0004e20000000800 */
[----:B------:R-:W-:Y:S01]  /*ed80*/  FFMA.FTZ R60, R38, c[0x0][0x23c], -R60 ;  /* 0x00008f00263c7a23 */ /* 0x000fe2000001083c */
[----:B------:R-:W-:Y:S01]  /*ed90*/  LDSM.16.MT88.4 R156, [R135+0x11800] ;  /* 0x01180000879c783b */ /* 0x000fe20000004200 */
[C---:B----4-:R-:W-:Y:S07]  /*eda0*/  HMMA.16816.F32 R12, R40.reuse, R48, R12 ;  /* 0x00000030280c723c */ /* 0x050fee000000180c */
        /* <DEDUP_REMOVED lines=12> */
[----:B------:R-:W-:Y:S02]  /*ee70*/  FADD.FTZ R0, R148, R0 ;  /* 0x0000000094007221 */ /* 0x000fe40000010000 */
[----:B------:R-:W-:Y:S01]  /*ee80*/  FADD.FTZ R2, R146, R2 ;  /* 0x0000000292027221 */ /* 0x000fe20000010000 */
[----:B------:R-:W-:Y:S01]  /*ee90*/  LDSM.16.MT88.4 R148, [R213+0x11800] ;  /* 0x01180000d594783b */ /* 0x000fe20000004200 */
[----:B------:R-:W3:Y:S01]  /*eea0*/  MUFU.EX2 R39, R37 ;  /* 0x0000002500277308 */ /* 0x000ee20000000800 */
        /* <DEDUP_REMOVED lines=10> */
[----:B------:R-:W-:Y:S02]  /*ef50*/  FADD.FTZ R0, R136, R0 ;  /* 0x0000000088007221 */ /* 0x000fe40000010000 */
[----:B------:R-:W-:Y:S01]  /*ef60*/  FADD.FTZ R2, R137, R2 ;  /* 0x0000000289027221 */ /* 0x000fe20000010000 */
[----:B------:R-:W2:Y:S01]  /*ef70*/  LDSM.16.MT88.4 R140, [R134+0x11800] ;  /* 0x01180000868c783b */ /* 0x000ea20000004200 */
[----:B------:R-:W-:Y:S01]  /*ef80*/  FADD.FTZ R0, R133, R0 ;  /* 0x0000000085007221 */ /* 0x000fe20000010000 */
[----:B------:R-:W-:Y:S01]  /*ef90*/  MOV R133, R3 ;  /* 0x0000000300857202 */ /* 0x000fe20000000f00 */
[----:B------:R-:W-:Y:S01]  /*efa0*/  FADD.FTZ R2, R132, R2 ;  /* 0x0000000284027221 */ /* 0x000fe20000010000 */
[----:B---3--:R-:W-:Y:S01]  /*efb0*/  F2FP.PACK_AB R167, R60, R39 ;  /* 0x000000273ca7723e */ /* 0x008fe200000000ff */
[----:B------:R-:W-:Y:S01]  /*efc0*/  FADD.FTZ R0, R130, R0 ;  /* 0x0000000082007221 */ /* 0x000fe20000010000 */
[----:B------:R-:W-:Y:S01]  /*efd0*/  MOV R132, R36 ;  /* 0x0000002400847202 */ /* 0x000fe20000000f00 */
        /* <DEDUP_REMOVED lines=62> */
.L_x_2212:
[----:B--2---:R-:W2:Y:S04]  /*f3c0*/  LDL.LU R5, [R1+0x10] ;  /* 0x0000100001057983 */ /* 0x004ea80000300800 */
[----:B-1----:R-:W3:Y:S04]  /*f3d0*/  LDL.LU R4, [R1+0x14] ;  /* 0x0000140001047983 */ /* 0x002ee80000300800 */
[----:B------:R-:W4:Y:S04]  /*f3e0*/  LDL.LU R50, [R1+0x2c] ;  /* 0x00002c0001327983 */ /* 0x000f280000300800 */
[----:B------:R-:W5:Y:S04]  /*f3f0*/  LDL.LU R49, [R1+0x30] ;  /* 0x0000300001317983 */ /* 0x000f680000300800 */
[----:B------:R-:W5:Y:S04]  /*f400*/  LDL.LU R48, [R1+0x34] ;  /* 0x0000340001307983 */ /* 0x000f680000300800 */
[----:B------:R-:W1:Y:S02]  /*f410*/  S2R R46, SR_TID.X ;  /* 0x00000000002e7919 */ /* 0x000e640000002100 */
[----:B-1----:R-:W-:-:S04]  /*f420*/  SHF.R.S32.HI R6, RZ, 0x1f, R46 ;  /* 0x0000001fff067819 */ /* 0x002fc8000001142e */
[----:B------:R-:W-:-:S04]  /*f430*/  LEA.HI R45, R6, R46, RZ, 0x5 ;  /* 0x0000002e062d7211 */ /* 0x000fc800078f28ff */
[----:B------:R-:W-:Y:S01]  /*f440*/  SHF.R.S32.HI R8, RZ, 0x5, R45 ;  /* 0x00000005ff087819 */ /* 0x000fe2000001142d */
[----:B------:R-:W-:Y:S01]  /*f450*/  IMAD.MOV.U32 R9, RZ, RZ, -0x20 ;  /* 0xffffffe0ff097424 */ /* 0x000fe200078e00ff */
[----:B------:R-:W1:Y:S01]  /*f460*/  S2R R47, SR_CTAID.X ;  /* 0x00000000002f7919 */ /* 0x000e620000002500 */
[----:B------:R-:W-:Y:S03]  /*f470*/  BSSY B0, `(.L_x_2217) ;  /* 0x0000097000007945 */ /* 0x000fe60003800000 */
[----:B------:R-:W-:Y:S06]  /*f480*/  BAR.SYNC.DEFER_BLOCKING 0x0 ;  /* 0x0000000000007b1d */ /* 0x000fec0000010000 */
[----:B--2---:R-:W2:Y:S04]  /*f490*/  SHFL.BFLY PT, R0, R5, 0x2, 0x1f ;  /* 0x0c401f0005007f89 */ /* 0x004ea800000e0000 */
[----:B---3--:R-:W3:Y:S01]  /*f4a0*/  SHFL.BFLY PT, R2, R4, 0x2, 0x1f ;  /* 0x0c401f0004027f89 */ /* 0x008ee200000e0000 */
[----:B--2---:R-:W-:-:S02]  /*f4b0*/  FADD.FTZ R0, R0, R5 ;  /* 0x0000000500007221 */ /* 0x004fc40000010000 */
[----:B---3--:R-:W-:-:S03]  /*f4c0*/  FADD.FTZ R2, R2, R4 ;  /* 0x0000000402027221 */ /* 0x008fc60000010000 */
[----:B------:R-:W2:Y:S04]  /*f4d0*/  SHFL.BFLY PT, R5, R0, 0x1, 0x1f ;  /* 0x0c201f0000057f89 */ /* 0x000ea800000e0000 */
[----:B------:R-:W3:Y:S01]  /*f4e0*/  SHFL.BFLY PT, R4, R2, 0x1, 0x1f ;  /* 0x0c201f0002047f89 */ /* 0x000ee200000e0000 */
[----:B--2---:R-:W-:-:S05]  /*f4f0*/  FADD.FTZ R37, R0, R5 ;  /* 0x0000000500257221 */ /* 0x004fca0000010000 */
[----:B------:R-:W-:Y:S01]  /*f500*/  FSETP.NE.FTZ.AND P4, PT, R37, RZ, PT ;  /* 0x000000ff2500720b */ /* 0x000fe20003f95000 */
[----:B---3--:R-:W-:Y:S01]  /*f510*/  FADD.FTZ R39, R2, R4 ;  /* 0x0000000402277221 */ /* 0x008fe20000010000 */
[----:B------:R-:W-:Y:S02]  /*f520*/  LEA.HI R5, R6, R46, RZ, 0x2 ;  /* 0x0000002e06057211 */ /* 0x000fe400078f10ff */
[----:B------:R-:W-:Y:S02]  /*f530*/  MOV R0, 0x3f800000 ;  /* 0x3f80000000007802 */ /* 0x000fe40000000f00 */
[--C-:B------:R-:W-:Y:S02]  /*f540*/  SHF.R.S32.HI R7, RZ, 0x2, R5.reuse ;  /* 0x00000002ff077819 */ /* 0x100fe40000011405 */
[----:B------:R-:W-:Y:S02]  /*f550*/  SHF.R.S32.HI R2, RZ, 0x1f, R5 ;  /* 0x0000001fff027819 */ /* 0x000fe40000011405 */
[----:B------:R-:W-:-:S02]  /*f560*/  FSETP.NE.FTZ.AND P3, PT, R39, RZ, PT ;  /* 0x000000ff2700720b */ /* 0x000fc40003f75000 */
[----:B------:R-:W-:Y:S01]  /*f570*/  LOP3.LUT R4, R5, 0x1ffffffc, RZ, 0xc0, !PT ;  /* 0x1ffffffc05047812 */ /* 0x000fe200078ec0ff */
[----:B------:R-:W2:Y:S01]  /*f580*/  @P4 MUFU.RCP R0, R37 ;  /* 0x0000002500004308 */ /* 0x000ea20000001000 */
[----:B------:R-:W-:Y:S02]  /*f590*/  LEA.HI R2, R2, R7, RZ, 0x3 ;  /* 0x0000000702027211 */ /* 0x000fe400078f18ff */
[----:B------:R-:W-:Y:S02]  /*f5a0*/  IADD3 R5, -R4, R46, RZ ;  /* 0x0000002e04057210 */ /* 0x000fe40007ffe1ff */
[----:B------:R-:W-:Y:S02]  /*f5b0*/  LOP3.LUT R4, R2, 0xfffffff8, RZ, 0xc0, !PT ;  /* 0xfffffff802047812 */ /* 0x000fe400078ec0ff */
[----:B------:R-:W-:Y:S02]  /*f5c0*/  MOV R2, 0x3f800000 ;  /* 0x3f80000000027802 */ /* 0x000fe40000000f00 */
[----:B------:R-:W-:-:S02]  /*f5d0*/  IADD3 R7, R7, -R4, RZ ;  /* 0x8000000407077210 */ /* 0x000fc40007ffe0ff */
[----:B------:R-:W-:Y:S02]  /*f5e0*/  LEA.HI R4, R6, R46, RZ, 0x4 ;  /* 0x0000002e06047211 */ /* 0x000fe400078f20ff */
[----:B------:R-:W3:Y:S01]  /*f5f0*/  @P3 MUFU.RCP R2, R39 ;  /* 0x0000002700023308 */ /* 0x000ee20000001000 */
[C---:B--2---:R-:W-:Y:S02]  /*f600*/  FMUL.FTZ R136, R0.reuse, R136 ;  /* 0x0000008800887220 */ /* 0x044fe40000410000 */
        /* <DEDUP_REMOVED lines=15> */
[----:B------:R-:W-:Y:S02]  /*f700*/  LOP3.LUT R0, R4, 0xfffffff0, RZ, 0xc0, !PT ;  /* 0xfffffff004007812 */ /* 0x000fe400078ec0ff */
[----:B------:R-:W-:-:S02]  /*f710*/  SHF.R.S32.HI R44, RZ, 0x4, R4 ;  /* 0x00000004ff2c7819 */ /* 0x000fc40000011404 */
[----:B------:R-:W-:Y:S01]  /*f720*/  IADD3 R38, -R0, R46, RZ ;  /* 0x0000002e00267210 */ /* 0x000fe20007ffe1ff */
[----:B------:R-:W-:Y:S02]  /*f730*/  IMAD R8, R8, 0x200, R5 ;  /* 0x0000020008087824 */ /* 0x000fe400078e0205 */
[----:B------:R-:W-:Y:S01]  /*f740*/  IMAD.SHL.U32 R0, R44, 0x40, RZ ;  /* 0x000000402c007824 */ /* 0x000fe200078e00ff */
[----:B------:R-:W-:Y:S02]  /*f750*/  LEA.HI R5, R38, R38, RZ, 0x1 ;  /* 0x0000002626057211 */ /* 0x000fe400078f08ff */
[----:B------:R-:W-:Y:S01]  /*f760*/  SHF.L.U32 R4, R7, 0x6, RZ ;  /* 0x0000000607047819 */ /* 0x000fe200000006ff */
[----:B---3--:R-:W-:Y:S01]  /*f770*/  FMUL.FTZ R139, R2, R139 ;  /* 0x0000008b028b7220 */ /* 0x008fe20000410000 */
[----:B------:R-:W-:Y:S01]  /*f780*/  LOP3.LUT R0, R0, 0x1c0, RZ, 0xc0, !PT ;  /* 0x000001c000007812 */ /* 0x000fe200078ec0ff */
        /* <DEDUP_REMOVED lines=15> */
[----:B------:R-:W-:Y:S02]  /*f880*/  SHF.L.U32 R2, R5, 0x2, RZ ;  /* 0x0000000205027819 */ /* 0x000fe400000006ff */
[----:B------:R-:W-:Y:S02]  /*f890*/  LOP3.LUT R4, R4, 0x1c0, RZ, 0xc0, !PT ;  /* 0x000001c004047812 */ /* 0x000fe400078ec0ff */
[----:B------:R-:W-:Y:S02]  /*f8a0*/  LOP3.LUT R6, R0, 0x38, R2, 0xf8, !PT ;  /* 0x0000003800067812 */ /* 0x000fe400078ef802 */
[----:B------:R-:W-:Y:S02]  /*f8b0*/  R2P PR, R7, 0x6 ;  /* 0x0000000607007804 */ /* 0x000fe40000000000 */
[----:B------:R-:W-:Y:S02]  /*f8c0*/  SHF.R.U32.HI R0, RZ, 0x3, R0 ;  /* 0x00000003ff007819 */ /* 0x000fe40000011600 */
[----:B------:R-:W-:-:S02]  /*f8d0*/  LEA.HI R2, R4, R4, RZ, 0x1d ;  /* 0x0000000404027211 */ /* 0x000fc400078fe8ff */
[----:B------:R-:W-:Y:S02]  /*f8e0*/  LOP3.LUT R4, R5, 0xffffffe, RZ, 0xc0, !PT ;  /* 0x0ffffffe05047812 */ /* 0x000fe400078ec0ff */
[----:B------:R-:W-:Y:S02]  /*f8f0*/  LOP3.LUT R7, R7, 0x1, RZ, 0xc0, !PT ;  /* 0x0000000107077812 */ /* 0x000fe400078ec0ff */
[----:B------:R-:W-:Y:S02]  /*f900*/  LOP3.LUT R6, R6, R0, RZ, 0x3c, !PT ;  /* 0x0000000006067212 */ /* 0x000fe400078e3cff */
[----:B------:R-:W-:Y:S02]  /*f910*/  LEA R2, R8, R2, 0x1 ;  /* 0x0000000208027211 */ /* 0x000fe400078e08ff */
[----:B------:R-:W-:Y:S01]  /*f920*/  IADD3 R0, R38, -R4, RZ ;  /* 0x8000000426007210 */ /* 0x000fe20007ffe0ff */
[----:B------:R-:W-:Y:S01]  /*f930*/  IMAD.MOV.U32 R4, RZ, RZ, 0x40 ;  /* 0x00000040ff047424 */ /* 0x000fe200078e00ff */
[----:B------:R-:W-:-:S02]  /*f940*/  ISETP.NE.U32.AND P0, PT, R7, 0x1, PT ;  /* 0x000000010700780c */ /* 0x000fc40003f05070 */
[----:B------:R-:W-:Y:S01]  /*f950*/  SHF.L.U32 R5, R2, 0x2, RZ ;  /* 0x0000000202057819 */ /* 0x000fe200000006ff */
[----:B------:R-:W-:Y:S01]  /*f960*/  STS.64 [R2.X4], R136 ;  /* 0x0000008802007388 */ /* 0x000fe20000004a00 */
[----:B------:R-:W-:Y:S02]  /*f970*/  SEL R9, R9, 0x20, !P0 ;  /* 0x0000002009097807 */ /* 0x000fe40004000000 */
[----:B------:R-:W-:Y:S01]  /*f980*/  SEL R4, R4, 0xffffffc0, !P1 ;  /* 0xffffffc004047807 */ /* 0x000fe20004800000 */
[----:B------:R2:W-:Y:S01]  /*f990*/  STS.64 [R2.X4+0x800], R138 ;  /* 0x0008008a02007388 */ /* 0x0005e20000004a00 */
[----:B------:R-:W-:Y:S02]  /*f9a0*/  LEA R0, R0, R6, 0x2 ;  /* 0x0000000600007211 */ /* 0x000fe400078e10ff */
[C---:B------:R-:W-:Y:S01]  /*f9b0*/  IADD3 R6, R5.reuse, R9, RZ ;  /* 0x0000000905067210 */ /* 0x040fe20007ffe0ff */
[----:B------:R-:W-:-:S03]  /*f9c0*/  IMAD.IADD R8, R5, 0x1, R4 ;  /* 0x0000000105087824 */ /* 0x000fc600078e0204 */
[----:B------:R-:W-:Y:S01]  /*f9d0*/  IADD3 R7, R6, R4, RZ ;  /* 0x0000000406077210 */ /* 0x000fe20007ffe0ff */
[----:B------:R-:W-:Y:S04]  /*f9e0*/  STS.64 [R6], R140 ;  /* 0x0000008c06007388 */ /* 0x000fe80000000a00 */
[----:B------:R3:W-:Y:S04]  /*f9f0*/  STS.64 [R6+0x800], R142 ;  /* 0x0008008e06007388 */ /* 0x0007e80000000a00 */
[----:B------:R-:W-:Y:S01]  /*fa00*/  STS.64 [R8], R144 ;  /* 0x0000009008007388 */ /* 0x000fe20000000a00 */
[----:B--2---:R-:W-:-:S02]  /*fa10*/  IADD3 R2, R5, 0x80, RZ ;  /* 0x0000008005027810 */ /* 0x004fc40007ffe0ff */
[----:B------:R-:W-:-:S04]  /*fa20*/  @P2 IADD3 R2, R5, -0x80, RZ ;  /* 0xffffff8005022810 */ /* 0x000fc80007ffe0ff */
[-C--:B------:R-:W-:Y:S01]  /*fa30*/  IADD3 R5, R9, R2.reuse, RZ ;  /* 0x0000000209057210 */ /* 0x080fe20007ffe0ff */
[----:B------:R-:W-:Y:S01]  /*fa40*/  STS.64 [R8+0x800], R146 ;  /* 0x0008009208007388 */ /* 0x000fe20000000a00 */
[----:B---3--:R-:W-:-:S03]  /*fa50*/  IADD3 R6, R4, R2, RZ ;  /* 0x0000000204067210 */ /* 0x008fc60007ffe0ff */
[----:B------:R-:W-:Y:S01]  /*fa60*/  IMAD.IADD R4, R4, 0x1, R5 ;  /* 0x0000000104047824 */ /* 0x000fe200078e0205 */
[----:B------:R-:W-:Y:S04]  /*fa70*/  STS.64 [R7], R148 ;  /* 0x0000009407007388 */ /* 0x000fe80000000a00 */
[----:B------:R-:W-:Y:S04]  /*fa80*/  STS.64 [R7+0x800], R150 ;  /* 0x0008009607007388 */ /* 0x000fe80000000a00 */
[----:B------:R-:W-:Y:S04]  /*fa90*/  STS.64 [R2], R152 ;  /* 0x0000009802007388 */ /* 0x000fe80000000a00 */
[----:B------:R2:W-:Y:S04]  /*faa0*/  STS.64 [R2+0x800], R154 ;  /* 0x0008009a02007388 */ /* 0x0005e80000000a00 */
[----:B------:R-:W-:Y:S04]  /*fab0*/  STS.64 [R5], R156 ;  /* 0x0000009c05007388 */ /* 0x000fe80000000a00 */
[----:B------:R-:W-:Y:S04]  /*fac0*/  STS.64 [R5+0x800], R158 ;  /* 0x0008009e05007388 */ /* 0x000fe80000000a00 */
[----:B------:R-:W-:Y:S04]  /*fad0*/  STS.64 [R6], R160 ;  /* 0x000000a006007388 */ /* 0x000fe80000000a00 */
[----:B------:R3:W-:Y:S04]  /*fae0*/  STS.64 [R6+0x800], R162 ;  /* 0x000800a206007388 */ /* 0x0007e80000000a00 */
[----:B------:R-:W-:Y:S04]  /*faf0*/  STS.64 [R4], R164 ;  /* 0x000000a404007388 */ /* 0x000fe80000000a00 */
[----:B------:R1:W-:Y:S04]  /*fb00*/  STS.64 [R4+0x800], R166 ;  /* 0x000800a604007388 */ /* 0x0003e80000000a00 */
[----:B------:R-:W-:Y:S06]  /*fb10*/  BAR.SYNC.DEFER_BLOCKING 0x0 ;  /* 0x0000000000007b1d */ /* 0x000fec0000010000 */
[----:B--2---:R-:W2:Y:S04]  /*fb20*/  S2R R2, SR_CTAID.Z ;  /* 0x0000000000027919 */ /* 0x004ea80000002700 */
[----:B---3--:R-:W3:Y:S01]  /*fb30*/  S2R R6, SR_CTAID.Y ;  /* 0x0000000000067919 */ /* 0x008ee20000002600 */
[----:B------:R-:W2:Y:S01]  /*fb40*/  @P4 MUFU.LG2 R5, R37 ;  /* 0x0000002500054308 */ /* 0x000ea20000000c00 */
[----:B-1----:R-:W-:-:S07]  /*fb50*/  LOP3.LUT R4, R45, 0xffffffe0, RZ, 0xc0, !PT ;  /* 0xffffffe02d047812 */ /* 0x002fce00078ec0ff */
[----:B------:R-:W1:Y:S01]  /*fb60*/  @P3 MUFU.LG2 R39, R39 ;  /* 0x0000002700273308 */ /* 0x000e620000000c00 */
[----:B------:R-:W1:Y:S01]  /*fb70*/  LDS.128 R40, [R0.X4] ;  /* 0x0000000000287984 */ /* 0x000e620000004c00 */
[----:B------:R-:W-:-:S03]  /*fb80*/  IADD3 R4, -R4, R46, RZ ;  /* 0x0000002e04047210 */ /* 0x000fc60007ffe1ff */
[----:B------:R-:W1:Y:S01]  /*fb90*/  LDS.128 R32, [R0.X4+0x800] ;  /* 0x0008000000207984 */ /* 0x000e620000004c00 */
[----:B------:R-:W-:-:S03]  /*fba0*/  LOP3.LUT P0, RZ, R4, 0x3, RZ, 0xc0, !PT ;  /* 0x0000000304ff7812 */ /* 0x000fc6000780c0ff */
[----:B------:R-:W1:Y:S04]  /*fbb0*/  LDS.128 R28, [R0.X4+0x1000] ;  /* 0x00100000001c7984 */ /* 0x000e680000004c00 */
[----:B------:R-:W1:Y:S04]  /*fbc0*/  LDS.128 R24, [R0.X4+0x1800] ;  /* 0x0018000000187984 */ /* 0x000e680000004c00 */
[----:B------:R-:W1:Y:S04]  /*fbd0*/  LDS.128 R20, [R0.X4+0x2000] ;  /* 0x0020000000147984 */ /* 0x000e680000004c00 */
[----:B------:R-:W1:Y:S04]  /*fbe0*/  LDS.128 R16, [R0.X4+0x2800] ;  /* 0x0028000000107984 */ /* 0x000e680000004c00 */
[----:B------:R-:W1:Y:S04]  /*fbf0*/  LDS.128 R12, [R0.X4+0x3000] ;  /* 0x00300000000c7984 */ /* 0x000e680000004c00 */
[----:B------:R4:W5:Y:S01]  /*fc00*/  LDS.128 R8, [R0.X4+0x3800] ;  /* 0x0038000000087984 */ /* 0x0009620000004c00 */
[----:B------:R-:W-:Y:S01]  /*fc10*/  SHF.L.U32 R4, R38, 0x2, RZ ;  /* 0x0000000226047819 */ /* 0x000fe200000006ff */
[----:B--2---:R-:W-:Y:S01]  /*fc20*/  @P4 FMUL.FTZ R38, R5, 0.69314718246459960938 ;  /* 0x3f31721805264820 */ /* 0x004fe20000410000 */
[----:B------:R-:W-:-:S02]  /*fc30*/  SHF.L.U32 R45, R47, 0x6, RZ ;  /* 0x000000062f2d7819 */ /* 0x000fc400000006ff */
[----:B------:R-:W-:Y:S01]  /*fc40*/  SHF.R.S32.HI R5, RZ, 0x1f, R4 ;  /* 0x0000001fff057819 */ /* 0x000fe20000011404 */
[----:B------:R-:W-:Y:S01]  /*fc50*/  IMAD.MOV.U32 R37, RZ, RZ, -0x800000 ;  /* 0xff800000ff257424 */ /* 0x000fe200078e00ff */
[----:B------:R-:W-:Y:S01]  /*fc60*/  MOV R7, 0xff800000 ;  /* 0xff80000000077802 */ /* 0x000fe20000000f00 */
[----:B------:R-:W-:Y:S01]  /*fc70*/  @P4 FFMA.FTZ R7, R36, c[0x0][0x238], R38 ;  /* 0x00008e0024074a23 */ /* 0x000fe20000010026 */
[----:B----4-:R-:W-:-:S05]  /*fc80*/  IADD3 R0, -R50, RZ, RZ ;  /* 0x000000ff32007210 */ /* 0x010fca0007ffe1ff */
[----:B------:R-:W-:Y:S02]  /*fc90*/  IMAD R2, R0, c[0x0][0x1c0], R2 ;  /* 0x0000700000027a24 */ /* 0x000fe400078e0202 */
[----:B---3--:R-:W-:-:S04]  /*fca0*/  IMAD R0, R6, c[0x0][0x210], R50 ;  /* 0x0000840006007a24 */ /* 0x008fc800078e0232 */
[----:B------:R-:W-:Y:S02]  /*fcb0*/  IMAD R6, R0, c[0x0][0x1c0], R2 ;  /* 0x0000700000067a24 */ /* 0x000fe400078e0202 */
[----:B-1----:R-:W-:Y:S01]  /*fcc0*/  @P3 FMUL.FTZ R2, R39, 0.69314718246459960938 ;  /* 0x3f31721827023820 */ /* 0x002fe20000410000 */
[----:B-----5:R-:W-:Y:S01]  /*fcd0*/  LEA R0, R48, R49, 0x4 ;  /* 0x0000003130007211 */ /* 0x020fe200078e20ff */
[----:B------:R-:W-:Y:S02]  /*fce0*/  IMAD R6, R6, c[0x0][0x214], R45 ;  /* 0x0000850006067a24 */ /* 0x000fe400078e022d */
[----:B------:R-:W-:Y:S02]  /*fcf0*/  @P3 FFMA.FTZ R37, R3, c[0x0][0x238], R2 ;  /* 0x00008e0003253a23 */ /* 0x000fe40000010002 */
[----:B------:R-:W-:Y:S01]  /*fd00*/  IMAD.WIDE R4, R44, 0x40, R4 ;  /* 0x000000402c047825 */ /* 0x000fe200078e0204 */
[----:B------:R-:W-:Y:S05]  /*fd10*/  @P0 BRA `(.L_x_2218) ;  /* 0x000000c000000947 */ /* 0x000fea0003800000 */
[----:B------:R-:W-:Y:S01]  /*fd20*/  IMAD.MOV.U32 R38, RZ, RZ, -0x40 ;  /* 0xffffffc0ff267424 */ /* 0x000fe200078e00ff */
[----:B------:R-:W-:-:S02]  /*fd30*/  IADD3 R36, R0, 0x8, RZ ;  /* 0x0000000800247810 */ /* 0x000fc40007ffe0ff */
        /* <DEDUP_REMOVED lines=10> */
.L_x_2218:
[----:B------:R-:W-:Y:S05]  /*fde0*/  BSYNC B0 ;  /* 0x0000000000007941 */ /* 0x000fea0003800000 */
.L_x_2217:
[----:B------:R-:W-:-:S05]  /*fdf0*/  IMAD R0, R6, c[0x0][0x22c], RZ ;  /* 0x00008b0006007a24 */ /* 0x000fca00078e02ff */
[----:B-1----:R-:W-:-:S04]  /*fe00*/  IADD3 R3, P0, R0, R4, RZ ;  /* 0x0000000400037210 */ /* 0x002fc80007f1e0ff */
[----:B------:R-:W-:Y:S02]  /*fe10*/  LEA.HI.X.SX32 R0, R0, R5, 0x1, P0 ;  /* 0x0000000500007211 */ /* 0x000fe400000f0eff */
[----:B------:R-:W-:-:S04]  /*fe20*/  LEA R2, P0, R3, c[0x0][0x1d8], 0x2 ;  /* 0x0000760003027a11 */ /* 0x000fc800078010ff */
[----:B------:R-:W-:-:S05]  /*fe30*/  LEA.HI.X R3, R3, c[0x0][0x1dc], R0, 0x2, P0 ;  /* 0x0000770003037a11 */ /* 0x000fca00000f1400 */
        /* <DEDUP_REMOVED lines=9> */
.L_x_2219:
        /* <DEDUP_REMOVED lines=11> */
.L_x_7765:


//--------------------- .text._ZN5flash24flash_fwd_splitkv_kernelI23Flash_fwd_kernel_traitsILi64ELi64ELi256ELi4ELb0ELb0EN7cutlass6half_tE19Flash_kernel_traitsILi64ELi64ELi256ELi4ES3_EELb1ELb0ELb0ELb0ELb1ELb0ELb0ELb0EEEvNS_16Flash_fwd_paramsE --------------------------
	.section	.text._ZN5flash24flash_fwd_splitkv_kernelI23Flash_fwd_kernel_traitsILi64ELi64ELi256ELi4ELb0ELb0EN7cutlass6half_tE19Flash_kernel_traitsILi64ELi64ELi256ELi4ES3_EELb1ELb0ELb0ELb0ELb1ELb0ELb0ELb0EEEvNS_16Flash_fwd_paramsE,"ax",@progbits
	.sectioninfo	@"SHI_REGISTERS=255"
	.align	128
        .global         _ZN5flash24flash_fwd_splitkv_kernelI23Flash_fwd_kernel_traitsILi64ELi64ELi256ELi4ELb0ELb0EN7cutlass6half_tE19Flash_kernel_traitsILi64ELi64ELi256ELi4ES3_EELb1ELb0ELb0ELb0ELb1ELb0ELb0ELb0EEEvNS_16Flash_fwd_paramsE
        .type           _ZN5flash24flash_fwd_splitkv_kernelI23Flash_fwd_kernel_traitsILi64ELi64ELi256ELi4ELb0ELb0EN7cutlass6half_tE19Flash_kernel_traitsILi64ELi64ELi256ELi4ES3_EELb1ELb0ELb0ELb0ELb1ELb0ELb0ELb0EEEvNS_16Flash_fwd_paramsE,@function
        .size           _ZN5flash24flash_fwd_splitkv_kernelI23Flash_fwd_kernel_traitsILi64ELi64ELi256ELi4ELb0ELb0EN7cutlass6half_tE19Flash_kernel_traitsILi64ELi64ELi256ELi4ES3_EELb1ELb0ELb0ELb0ELb1ELb0ELb0ELb0EEEvNS_16Flash_fwd_paramsE,(.L_x_7766 - _ZN5flash24flash_fwd_splitkv_kernelI23Flash_fwd_kernel_traitsILi64ELi64ELi256ELi4ELb0ELb0EN7cutlass6half_tE19Flash_kernel_traitsILi64ELi64ELi256ELi4ES3_EELb1ELb0ELb0ELb0ELb1ELb0ELb0ELb0EEEvNS_16Flash_fwd_paramsE)
        .other          _ZN5flash24flash_fwd_splitkv_kernelI23Flash_fwd_kernel_traitsILi64ELi64ELi256ELi4ELb0ELb0EN7cutlass6half_tE19Flash_kernel_traitsILi64ELi64ELi256ELi4ES3_EELb1ELb0ELb0ELb0ELb1ELb0ELb0ELb0EEEvNS_16Flash_fwd_paramsE,@"STO_CUDA_ENTRY STV_DEFAULT"
_ZN5flash24flash_fwd_splitkv_kernelI23Flash_fwd_kernel_traitsILi64ELi64ELi256ELi4ELb0ELb0EN7cutlass6half_tE19Flash_kernel_traitsILi64ELi64ELi256ELi4ES3_EELb1ELb0ELb0ELb0ELb1ELb0ELb0ELb0EEEvNS_16Flash_fwd_paramsE:
.text._ZN5flash24flash_fwd_splitkv_kernelI23Flash_fwd_kernel_traitsILi64ELi64ELi256ELi4ELb0ELb0EN7cutlass6half_tE19Flash_kernel_traitsILi64ELi64ELi256ELi4ES3_EELb1ELb0ELb0ELb0ELb1ELb0ELb0ELb0EEEvNS_16Flash_fwd_paramsE:
[----:B------:R-:W-:Y:S02]  /*0000*/  MOV R1, c[0x0][0x28] ;  /* 0x00000a0000017a02 */ /* 0x000fe40000000f00 */
[----:B------:R-:W1:Y:S01]  /*0010*/  LDC.U8 R0, c[0x0][0x312] ;  /* 0x0000c480ff007b82 */ /* 0x000e620000000000 */
[----:B------:R-:W2:Y:S01]  /*0020*/  S2R R5, SR_CTAID.Y ;  /* 0x0000000000057919 */ /* 0x000ea20000002600 */
[----:B------:R-:W-:Y:S01]  /*0030*/  ISETP.NE.U32.AND P2, PT, RZ, c[0x0][0x240], PT ;  /* 0x00009000ff007a0c */ /* 0x000fe20003f45070 */
[----:B------:R-:W-:Y:S01]  /*0040*/  IMAD.MOV.U32 R2, RZ, RZ, 0x4 ;  /* 0x00000004ff027424 */ /* 0x000fe200078e00ff */
[----:B------:R-:W-:Y:S01]  /*0050*/  ISETP.EQ.U32.AND P1, PT, RZ, c[0x0][0x248], PT ;  /* 0x00009200ff007a0c */ /* 0x000fe20003f22070 */
[----:B------:R-:W-:Y:S01]  /*0060*/  IMAD.MOV.U32 R244, RZ, RZ, -0x1 ;  /* 0xfffffffffff47424 */ /* 0x000fe200078e00ff */
[----:B------:R-:W-:Y:S01]  /*0070*/  ISETP.NE.AND.EX P2, PT, RZ, c[0x0][0x244], PT, P2 ;  /* 0x00009100ff007a0c */ /* 0x000fe20003f45320 */
[----:B------:R-:W-:Y:S01]  /*0080*/  ULDC.64 UR12, c[0x0][0x118] ;  /* 0x00004600000c7ab9 */ /* 0x000fe20000000a00 */
[----:B------:R-:W-:Y:S01]  /*0090*/  IMAD.MOV.U32 R3, RZ, RZ, -0x1 ;  /* 0xffffffffff037424 */ /* 0x000fe200078e00ff */
[----:B------:R-:W-:Y:S02]  /*00a0*/  ISETP.NE.U32.AND P0, PT, RZ, c[0x0][0x250], PT ;  /* 0x00009400ff007a0c */ /* 0x000fe40003f05070 */
[----:B------:R-:W-:-:S02]  /*00b0*/  IADD3 R1, R1, -0x38, RZ ;  /* 0xffffffc801017810 */ /* 0x000fc40007ffe0ff */
[----:B------:R-:W-:Y:S02]  /*00c0*/  ISETP.NE.AND.EX P0, PT, RZ, c[0x0][0x254], PT, P0 ;  /* 0x00009500ff007a0c */ /* 0x000fe40003f05300 */
[----:B-1----:R-:W-:Y:S01]  /*00d0*/  ISETP.NE.AND P3, PT, R0, RZ, PT ;  /* 0x000000ff0000720c */ /* 0x002fe20003f65270 */
[----:B--2---:R-:W-:-:S03]  /*00e0*/  IMAD.WIDE R6, R5, R2, c[0x0][0x240] ;  /* 0x0000900005067625 */ /* 0x004fc600078e0202 */
[----:B------:R-:W-:Y:S01]  /*00f0*/  ISETP.EQ.OR.EX P1, PT, RZ, c[0x0][0x24c], !P3, P1 ;  /* 0x00009300ff007a0c */ /* 0x000fe20005f22710 */
[----:B------:R-:W-:Y:S01]  /*0100*/  IMAD.WIDE R8, R5, R2, c[0x0][0x248] ;  /* 0x0000920005087625 */ /* 0x000fe200078e0202 */
[----:B------:R1:W2:Y:S04]  /*0110*/  @P2 LDG.E R244, [R6.64] ;  /* 0x0000000c06f42981 */ /* 0x0002a8000c1e1900 */
[----:B------:R1:W2:Y:S01]  /*0120*/  @P2 LDG.E R197, [R6.64+0x4] ;  /* 0x0000040c06c52981 */ /* 0x0002a2000c1e1900 */
[----:B------:R-:W-:-:S06]  /*0130*/  IMAD.MOV.U32 R4, RZ, RZ, RZ ;  /* 0x000000ffff047224 */ /* 0x000fcc00078e00ff */
[----:B------:R3:W5:Y:S04]  /*0140*/  @!P1 LDG.E R3, [R8.64] ;  /* 0x0000000c08039981 */ /* 0x000768000c1e1900 */
[----:B------:R-:W4:Y:S01]  /*0150*/  S2R R34, SR_CTAID.X ;  /* 0x0000000000227919 */ /* 0x000f220000002500 */
[----:B-1----:R-:W-:-:S05]  /*0160*/  @P0 IMAD.WIDE R6, R5, R2, c[0x0][0x250] ;  /* 0x0000940005060625 */ /* 0x002fca00078e0202 */
[----:B------:R1:W5:Y:S01]  /*0170*/  @P0 LDG.E R4, [R6.64] ;  /* 0x0000000c06040981 */ /* 0x000362000c1e1900 */
[----:B------:R-:W-:-:S04]  /*0180*/  ISETP.NE.U32.AND P0, PT, RZ, c[0x0][0x248], PT ;  /* 0x00009200ff007a0c */ /* 0x000fc80003f05070 */
[----:B------:R-:W-:Y:S01]  /*0190*/  ISETP.NE.AND.EX P0, PT, RZ, c[0x0][0x24c], PT, P0 ;  /* 0x00009300ff007a0c */ /* 0x000fe20003f05300 */
[----:B-1----:R-:W1:Y:S01]  /*01a0*/  S2R R6, SR_CTAID.Z ;  /* 0x0000000000067919 */ /* 0x002e620000002700 */
[----:B--2---:R-:W-:Y:S02]  /*01b0*/  @P2 IMAD.IADD R197, R197, 0x1, -R244 ;  /* 0x00000001c5c52824 */ /* 0x004fe400078e0af4 */
[----:B------:R-:W-:-:S09]  /*01c0*/  @!P2 IMAD.MOV.U32 R197, RZ, RZ, c[0x0][0x214] ;  /* 0x00008500ffc5a624 */ /* 0x000fd200078e00ff */
[----:B------:R-:W-:Y:S05]  /*01d0*/  @!P0 BRA `(.L_x_2220) ;  /* 0x0000004000008947 */ /* 0x000fea0003800000 */
[----:B-1-34-:R-:W2:Y:S02]  /*01e0*/  @P3 LDG.E R7, [R8.64+0x4] ;  /* 0x0000040c08073981 */ /* 0x01aea4000c1e1900 */
[----:B--2--5:R-:W-:-:S06]  /*01f0*/  @P3 IADD3 R7, R7, -R3, RZ ;  /* 0x8000000307073210 */ /* 0x024fcc0007ffe0ff */
[----:B------:R1:W5:Y:S01]  /*0200*/  @!P3 LDG.E R7, [R8.64] ;  /* 0x0000000c0807b981 */ /* 0x000362000c1e1900 */
[----:B------:R-:W-:Y:S05]  /*0210*/  BRA `(.L_x_2221) ;  /* 0x0000001000007947 */ /* 0x000fea0003800000 */
.L_x_2220:
[----:B-1-34-:R-:W-:Y:S02]  /*0220*/  MOV R7, c[0x0][0x218] ;  /* 0x0000860000077a02 */ /* 0x01afe40000000f00 */
.L_x_2221:
[----:B------:R-:W-:-:S04]  /*0230*/  ISETP.NE.U32.AND P2, PT, RZ, c[0x0][0x258], PT ;  /* 0x00009600ff007a0c */ /* 0x000fc80003f45070 */
[----:B------:R-:W-:-:S13]  /*0240*/  ISETP.NE.AND.EX P2, PT, RZ, c[0x0][0x25c], PT, P2 ;  /* 0x00009700ff007a0c */ /* 0x000fda0003f45320 */
[----:B-1----:R-:W-:-:S05]  /*0250*/  @P2 IMAD.WIDE R8, R5, R2, c[0x0][0x258] ;  /* 0x0000960005082625 */ /* 0x002fca00078e0202 */
[----:B------:R-:W2:Y:S01]  /*0260*/  @P2 LDG.E R196, [R8.64] ;  /* 0x0000000c08c42981 */ /* 0x000ea2000c1e1900 */
[----:B------:R-:W-:Y:S01]  /*0270*/  IMAD.SHL.U32 R199, R34, 0x40, RZ ;  /* 0x0000004022c77824 */ /* 0x000fe200078e00ff */
[----:B------:R-:W-:-:S04]  /*0280*/  @!P2 ISETP.NE.U32.AND P1, PT, RZ, c[0x0][0x268], PT ;  /* 0x00009a00ff00aa0c */ /* 0x000fc80003f25070 */
[----:B------:R-:W-:Y:S02]  /*0290*/  ISETP.GT.AND P0, PT, R197, R199, PT ;  /* 0x000000c7c500720c */ /* 0x000fe40003f04270 */
[----:B------:R-:W-:-:S04]  /*02a0*/  @!P2 ISETP.NE.AND.EX P1, PT, RZ, c[0x0][0x26c], PT, P1 ;  /* 0x00009b00ff00aa0c */ /* 0x000fc80003f25310 */
[----:B------:R-:W-:Y:S01]  /*02b0*/  @!P2 SEL R0, RZ, c[0x0][0x21c], !P1 ;  /* 0x00008700ff00aa07 */ /* 0x000fe20004800000 */
[----:B--2--5:R-:W-:-:S03]  /*02c0*/  @P2 IMAD.IADD R196, R196, 0x1, -R4 ;  /* 0x00000001c4c42824 */ /* 0x024fc600078e0a04 */
[----:B------:R-:W-:-:S03]  /*02d0*/  @!P2 IADD3 R196, R0, R7, -R4 ;  /* 0x0000000700c4a210 */ /* 0x000fc60007ffe804 */
[----:B------:R-:W-:Y:S05]  /*02e0*/  @!P0 EXIT ;  /* 0x000000000000894d */ /* 0x000fea0003800000 */
[----:B------:R-:W-:Y:S01]  /*02f0*/  ULDC UR5, c[0x0][0x218] ;  /* 0x0000860000057ab9 */ /* 0x000fe20000000800 */
[----:B------:R-:W-:Y:S01]  /*0300*/  IADD3 R7, -R197, 0x13f, R199 ;  /* 0x0000013fc5077810 */ /* 0x000fe20007ffe1c7 */
[----:B------:R-:W-:Y:S01]  /*0310*/  UIADD3 UR5, UR5, 0xff, URZ ;  /* 0x000000ff05057890 */ /* 0x000fe2000fffe03f */
[----:B------:R-:W-:Y:S01]  /*0320*/  IADD3 R9, R196, 0xff, RZ ;  /* 0x000000ffc4097810 */ /* 0x000fe20007ffe0ff */
[----:B------:R-:W1:Y:S01]  /*0330*/  S2R R167, SR_TID.X ;  /* 0x0000000000a77919 */ /* 0x000e620000002100 */
[----:B------:R-:W-:Y:S01]  /*0340*/  IADD3 R7, R7, c[0x0][0x2e8], R196 ;  /* 0x0000ba0007077a10 */ /* 0x000fe20007ffe0c4 */
[----:B------:R-:W-:Y:S01]  /*0350*/  USHF.R.S32.HI UR4, URZ, 0x1f, UR5 ;  /* 0x0000001f3f047899 */ /* 0x000fe20008011405 */
[----:B------:R-:W-:Y:S02]  /*0360*/  SHF.R.S32.HI R8, RZ, 0x1f, R9 ;  /* 0x0000001fff087819 */ /* 0x000fe40000011409 */
[----:B------:R-:W-:Y:S01]  /*0370*/  SHF.R.S32.HI R0, RZ, 0x1f, R7 ;  /* 0x0000001fff007819 */ /* 0x000fe20000011407 */
[----:B------:R-:W-:Y:S01]  /*0380*/  ULEA.HI UR4, UR4, UR5, URZ, 0x8 ;  /* 0x0000000504047291 */ /* 0x000fe2000f8f403f */
[----:B------:R-:W-:-:S02]  /*0390*/  LEA.HI R8, R8, R9, RZ, 0x8 ;  /* 0x0000000908087211 */ /* 0x000fc400078f40ff */
[----:B------:R-:W-:Y:S01]  /*03a0*/  LEA.HI R0, R0, R7, RZ, 0x8 ;  /* 0x0000000700007211 */ /* 0x000fe200078f40ff */
[----:B------:R-:W-:Y:S01]  /*03b0*/  USHF.R.S32.HI UR4, URZ, 0x8, UR4 ;  /* 0x000000083f047899 */ /* 0x000fe20008011404 */
[----:B------:R-:W-:Y:S02]  /*03c0*/  SHF.R.S32.HI R8, RZ, 0x8, R8 ;  /* 0x00000008ff087819 */ /* 0x000fe40000011408 */
[----:B------:R-:W-:-:S03]  /*03d0*/  SHF.R.S32.HI R0, RZ, 0x8, R0 ;  /* 0x00000008ff007819 */ /* 0x000fc60000011400 */
[----:B------:R-:W-:-:S04]  /*03e0*/  IMNMX R8, R8, UR4, PT ;  /* 0x0000000408087c17 */ /* 0x000fc8000b800200 */
[----:B------:R-:W-:-:S04]  /*03f0*/  IMNMX R207, R8, R0, PT ;  /* 0x0000000008cf7217 */ /* 0x000fc80003800200 */
[----:B------:R-:W-:-:S13]  /*0400*/  ISETP.GT.AND P0, PT, R207, RZ, PT ;  /* 0x000000ffcf00720c */ /* 0x000fda0003f04270 */
[----:B------:R-:W-:Y:S05]  /*0410*/  @P0 BRA `(.L_x_2222) ;  /* 0x000006e000000947 */ /* 0x000fea0003800000 */
[----:B-1----:R-:W-:Y:S01]  /*0420*/  SHF.R.S32.HI R2, RZ, 0x1f, R167 ;  /* 0x0000001fff027819 */ /* 0x002fe200000114a7 */
[----:B------:R-:W-:Y:S01]  /*0430*/  BSSY B0, `(.L_x_2223) ;  /* 0x000002a000007945 */ /* 0x000fe20003800000 */
[----:B------:R-:W-:Y:S02]  /*0440*/  ISETP.NE.AND P0, PT, R244, -0x1, PT ;  /* 0xfffffffff400780c */ /* 0x000fe40003f05270 */
[----:B------:R-:W-:Y:S02]  /*0450*/  LEA.HI R2, R2, R167, RZ, 0x3 ;  /* 0x000000a702027211 */ /* 0x000fe400078f18ff */
[----:B------:R-:W-:Y:S02]  /*0460*/  SHF.R.S32.HI R0, RZ, 0x1f, R199 ;  /* 0x0000001fff007819 */ /* 0x000fe400000114c7 */
[----:B------:R-:W-:Y:S02]  /*0470*/  LOP3.LUT R8, R2, 0x1ffffff8, RZ, 0xc0, !PT ;  /* 0x1ffffff802087812 */ /* 0x000fe400078ec0ff */
[----:B------:R-:W-:Y:S01]  /*0480*/  IADD3 R197, -R199, R197, RZ ;  /* 0x000000c5c7c57210 */ /* 0x000fe20007ffe1ff */
[----:B------:R-:W-:Y:S01]  /*0490*/  IMAD R0, R0, c[0x0][0x1e8], RZ ;  /* 0x00007a0000007a24 */ /* 0x000fe200078e02ff */
[----:B------:R-:W-:-:S02]  /*04a0*/  IADD3 R8, -R8, R167, RZ ;  /* 0x000000a708087210 */ /* 0x000fc40007ffe1ff */
[----:B------:R-:W-:Y:S01]  /*04b0*/  SHF.R.S32.HI R2, RZ, 0x3, R2 ;  /* 0x00000003ff027819 */ /* 0x000fe20000011402 */
[----:B------:R-:W-:Y:S01]  /*04c0*/  @P0 IMAD.WIDE.U32 R10, R244, c[0x0][0x1e8], RZ ;  /* 0x00007a00f40a0a25 */ /* 0x000fe200078e00ff */
[----:B------:R-:W-:Y:S02]  /*04d0*/  @!P0 SHF.R.S32.HI R3, RZ, 0x1f, R5 ;  /* 0x0000001fff038819 */ /* 0x000fe40000011405 */
[----:B------:R-:W-:Y:S01]  /*04e0*/  SHF.L.U32 R8, R8, 0x3, RZ ;  /* 0x0000000308087819 */ /* 0x000fe200000006ff */
[----:B------:R-:W-:Y:S02]  /*04f0*/  @P0 IMAD R244, R244, c[0x0][0x1ec], R11 ;  /* 0x00007b00f4f40a24 */ /* 0x000fe400078e020b */
[----:B------:R-:W-:Y:S01]  /*0500*/  @P0 IMAD.MOV.U32 R4, RZ, RZ, R10 ;  /* 0x000000ffff040224 */ /* 0x000fe200078e000a */
[----:B------:R-:W-:Y:S01]  /*0510*/  SHF.R.S32.HI R9, RZ, 0x1f, R8 ;  /* 0x0000001fff097819 */ /* 0x000fe20000011408 */
[----:B------:R-:W-:Y:S02]  /*0520*/  @!P0 IMAD R3, R3, c[0x0][0x1e0], RZ ;  /* 0x0000780003038a24 */ /* 0x000fe400078e02ff */
[----:B------:R-:W-:-:S04]  /*0530*/  @!P0 IMAD.WIDE.U32 R10, R5, c[0x0][0x1e0], RZ ;  /* 0x00007800050a8a25 */ /* 0x000fc800078e00ff */
[----:B------:R-:W-:Y:S01]  /*0540*/  @!P0 IMAD R3, R5, c[0x0][0x1e4], R3 ;  /* 0x0000790005038a24 */ /* 0x000fe200078e0203 */
[----:B------:R-:W-:Y:S01]  /*0550*/  @!P0 MOV R4, R10 ;  /* 0x0000000a00048202 */ /* 0x000fe20000000f00 */
[----:B------:R-:W-:-:S04]  /*0560*/  IMAD.WIDE.U32 R8, R199, c[0x0][0x1e8], R8 ;  /* 0x00007a00c7087a25 */ /* 0x000fc800078e0008 */
[----:B------:R-:W-:Y:S01]  /*0570*/  @!P0 IMAD.IADD R244, R11, 0x1, R3 ;  /* 0x000000010bf48824 */ /* 0x000fe200078e0203 */
[----:B------:R-:W-:Y:S01]  /*0580*/  IADD3 R8, P0, R4, R8, RZ ;  /* 0x0000000804087210 */ /* 0x000fe20007f1e0ff */
[----:B------:R-:W-:Y:S01]  /*0590*/  IMAD R0, R199, c[0x0][0x1ec], R0 ;  /* 0x00007b00c7007a24 */ /* 0x000fe200078e0200 */
[--C-:B------:R-:W-:Y:S01]  /*05a0*/  SHF.R.S32.HI R3, RZ, 0x1f, R6.reuse ;  /* 0x0000001fff037819 */ /* 0x100fe20000011406 */
[----:B------:R-:W-:Y:S01]  /*05b0*/  IMAD R5, R5, c[0x0][0x1c0], R6 ;  /* 0x0000700005057a24 */ /* 0x000fe200078e0206 */
[----:B------:R-:W-:Y:S02]  /*05c0*/  SHF.R.S32.HI R4, RZ, 0x1f, R2 ;  /* 0x0000001fff047819 */ /* 0x000fe40000011402 */
[----:B------:R-:W-:Y:S01]  /*05d0*/  IADD3.X R9, R244, R9, R0, P0, !PT ;  /* 0x00000009f4097210 */ /* 0x000fe200007fe400 */
[----:B------:R-:W-:Y:S01]  /*05e0*/  IMAD R3, R3, c[0x0][0x1f0], RZ ;  /* 0x00007c0003037a24 */ /* 0x000fe200078e02ff */
[----:B------:R-:W-:Y:S01]  /*05f0*/  ISETP.GE.AND P0, PT, R2, R197, PT ;  /* 0x000000c50200720c */ /* 0x000fe20003f06270 */
[----:B------:R-:W-:-:S02]  /*0600*/  IMAD R199, R5, c[0x0][0x214], R199 ;  /* 0x0000850005c77a24 */ /* 0x000fc400078e02c7 */
[C---:B------:R-:W-:Y:S02]  /*0610*/  IMAD R3, R6.reuse, c[0x0][0x1f4], R3 ;  /* 0x00007d0006037a24 */ /* 0x040fe400078e0203 */
[----:B------:R-:W-:-:S04]  /*0620*/  IMAD.WIDE.U32 R6, R6, c[0x0][0x1f0], R8 ;  /* 0x00007c0006067a25 */ /* 0x000fc800078e0008 */
[----:B------:R-:W-:-:S04]  /*0630*/  IMAD.IADD R13, R7, 0x1, R3 ;  /* 0x00000001070d7824 */ /* 0x000fc800078e0203 */
        /* <DEDUP_REMOVED lines=9> */
.L_x_2224:
[----:B------:R-:W-:Y:S05]  /*06d0*/  BSYNC B0 ;  /* 0x0000000000007941 */ /* 0x000fea0003800000 */
.L_x_2223:
[----:B------:R-:W-:Y:S01]  /*06e0*/  IADD3 R8, R2, 0x10, RZ ;  /* 0x0000001002087810 */ /* 0x000fe20007ffe0ff */
[----:B------:R-:W-:Y:S03]  /*06f0*/  BSSY B0, `(.L_x_2225) ;  /* 0x000000e000007945 */ /* 0x000fe60003800000 */
[----:B------:R-:W-:-:S13]  /*0700*/  ISETP.GE.AND P0, PT, R8, R197, PT ;  /* 0x000000c50800720c */ /* 0x000fda0003f06270 */
[----:B------:R-:W-:Y:S05]  /*0710*/  @P0 BRA `(.L_x_2226) ;  /* 0x000000b000000947 */ /* 0x000fea0003800000 */
[----:B------:R-:W-:Y:S01]  /*0720*/  IADD3 R3, P0, R2, 0x10, RZ ;  /* 0x0000001002037810 */ /* 0x000fe20007f1e0ff */
[----:B-1----:R-:W-:Y:S01]  /*0730*/  IMAD.MOV.U32 R10, RZ, RZ, R6 ;  /* 0x000000ffff0a7224 */ /* 0x002fe200078e0006 */
        /* <DEDUP_REMOVED lines=8> */
[----:B------:R1:W-:Y:S02]  /*07c0*/  STG.E.128 [R14.64], RZ ;  /* 0x000000ff0e007986 */ /* 0x0003e4000c101d0c */
.L_x_2226:
[----:B------:R-:W-:Y:S05]  /*07d0*/  BSYNC B0 ;  /* 0x0000000000007941 */ /* 0x000fea0003800000 */
.L_x_2225:
        /* <DEDUP_REMOVED lines=15> */
.L_x_2228:
[----:B------:R-:W-:Y:S05]  /*08d0*/  BSYNC B0 ;  /* 0x0000000000007941 */ /* 0x000fea0003800000 */
.L_x_2227:
[----:B------:R-:W-:Y:S01]  /*08e0*/  IADD3 R9, R2, 0x30, RZ ;  /* 0x0000003002097810 */ /* 0x000fe20007ffe0ff */
[----:B------:R-:W-:Y:S03]  /*08f0*/  BSSY B0, `(.L_x_2229) ;  /* 0x000000d000007945 */ /* 0x000fe60003800000 */
[----:B------:R-:W-:-:S13]  /*0900*/  ISETP.GE.AND P0, PT, R9, R197, PT ;  /* 0x000000c50900720c */ /* 0x000fda0003f06270 */
[----:B------:R-:W-:Y:S05]  /*0910*/  @P0 BRA `(.L_x_2230) ;  /* 0x000000a000000947 */ /* 0x000fea0003800000 */
[----:B------:R-:W-:Y:S02]  /*0920*/  IADD3 R3, P0, R2, 0x30, RZ ;  /* 0x0000003002037810 */ /* 0x000fe40007f1e0ff */
[----:B------:R-:W-:Y:S02]  /*0930*/  MOV R7, R13 ;  /* 0x0000000d00077202 */ /* 0x000fe40000000f00 */
[----:B------:R-:W-:-:S03]  /*0940*/  IADD3.X R0, RZ, R4, RZ, P0, !PT ;  /* 0x00000004ff007210 */ /* 0x000fc600007fe4ff */
[----:B------:R-:W-:-:S04]  /*0950*/  IMAD.WIDE.U32 R6, R3, c[0x0][0x1e8], R6 ;  /* 0x00007a0003067a25 */ /* 0x000fc800078e0006 */
[----:B------:R-:W-:Y:S01]  /*0960*/  IMAD R0, R0, c[0x0][0x1e8], RZ ;  /* 0x00007a0000007a24 */ /* 0x000fe200078e02ff */
[----:B-1----:R-:W-:-:S03]  /*0970*/  LEA R10, P0, R6, c[0x0][0x1d0], 0x1 ;  /* 0x00007400060a7a11 */ /* 0x002fc600078008ff */
[----:B------:R-:W-:-:S05]  /*0980*/  IMAD R0, R3, c[0x0][0x1ec], R0 ;  /* 0x00007b0003007a24 */ /* 0x000fca00078e0200 */
[----:B------:R-:W-:-:S04]  /*0990*/  IADD3 R0, R7, R0, RZ ;  /* 0x0000000007007210 */ /* 0x000fc80007ffe0ff */
[----:B------:R-:W-:-:S05]  /*09a0*/  LEA.HI.X R11, R6, c[0x0][0x1d4], R0, 0x1, P0 ;  /* 0x00007500060b7a11 */ /* 0x000fca00000f0c00 */
[----:B------:R1:W-:Y:S02]  /*09b0*/  STG.E.128 [R10.64], RZ ;  /* 0x000000ff0a007986 */ /* 0x0003e4000c101d0c */
.L_x_2230:
[----:B------:R-:W-:Y:S05]  /*09c0*/  BSYNC B0 ;  /* 0x0000000000007941 */ /* 0x000fea0003800000 */
.L_x_2229:
[----:B------:R-:W-:-:S04]  /*09d0*/  LOP3.LUT P4, RZ, R167, 0x7, RZ, 0xc0, !PT ;  /* 0x00000007a7ff7812 */ /* 0x000fc8000788c0ff */
[-C--:B------:R-:W-:Y:S02]  /*09e0*/  ISETP.GE.OR P3, PT, R2, R197.reuse, P4 ;  /* 0x000000c50200720c */ /* 0x080fe40002766670 */
[-C--:B------:R-:W-:Y:S02]  /*09f0*/  ISETP.GE.OR P2, PT, R8, R197.reuse, P4 ;  /* 0x000000c50800720c */ /* 0x080fe40002746670 */
[-C--:B------:R-:W-:Y:S02]  /*0a00*/  ISETP.GE.OR P1, PT, R5, R197.reuse, P4 ;  /* 0x000000c50500720c */ /* 0x080fe40002726670 */
[----:B------:R-:W-:Y:S02]  /*0a10*/  IADD3 R2, P0, R199, R2, RZ ;  /* 0x00000002c7027210 */ /* 0x000fe40007f1e0ff */
[----:B------:R-:W-:Y:S02]  /*0a20*/  ISETP.GE.OR P4, PT, R9, R197, P4 ;  /* 0x000000c50900720c */ /* 0x000fe40002786670 */
[----:B------:R-:W-:-:S02]  /*0a30*/  LEA.HI.X.SX32 R199, R199, R4, 0x1, P0 ;  /* 0x00000004c7c77211 */ /* 0x000fc400000f0eff */
[----:B------:R-:W-:Y:S01]  /*0a40*/  LEA R4, P0, R2, c[0x0][0x200], 0x2 ;  /* 0x0000800002047a11 */ /* 0x000fe200078010ff */
[----:B------:R-:W-:-:S03]  /*0a50*/  @!P3 IMAD.MOV.U32 R3, RZ, RZ, 0x7f800000 ;  /* 0x7f800000ff03b424 */ /* 0x000fc600078e00ff */
[----:B------:R-:W-:Y:S01]  /*0a60*/  LEA.HI.X R5, R2, c[0x0][0x204], R199, 0x2, P0 ;  /* 0x0000810002057a11 */ /* 0x000fe200000f14c7 */
[----:B------:R-:W-:Y:S02]  /*0a70*/  @!P2 IMAD.MOV.U32 R2, RZ, RZ, 0x7f800000 ;  /* 0x7f800000ff02a424 */ /* 0x000fe400078e00ff */
[----:B------:R-:W-:Y:S02]  /*0a80*/  @!P1 IMAD.MOV.U32 R0, RZ, RZ, 0x7f800000 ;  /* 0x7f800000ff009424 */ /* 0x000fe400078e00ff */
[----:B------:R2:W-:Y:S04]  /*0a90*/  @!P3 STG.E [R4.64], R3 ;  /* 0x000000030400b986 */ /* 0x0005e8000c10190c */
[----:B------:R2:W-:Y:S04]  /*0aa0*/  @!P2 STG.E [R4.64+0x40], R2 ;  /* 0x000040020400a986 */ /* 0x0005e8000c10190c */
[----:B------:R2:W-:Y:S01]  /*0ab0*/  @!P1 STG.E [R4.64+0x80], R0 ;  /* 0x0000800004009986 */ /* 0x0005e2000c10190c */
[----:B------:R-:W-:Y:S05]  /*0ac0*/  @P4 EXIT ;  /* 0x000000000000494d */ /* 0x000fea0003800000 */
[----:B--2---:R-:W-:-:S05]  /*0ad0*/  MOV R0, 0x7f800000 ;  /* 0x7f80000000007802 */ /* 0x004fca0000000f00 */
[----:B------:R-:W-:Y:S01]  /*0ae0*/  STG.E [R4.64+0xc0], R0 ;  /* 0x0000c00004007986 */ /* 0x000fe2000c10190c */
[----:B------:R-:W-:Y:S05]  /*0af0*/  EXIT ;  /* 0x000000000000794d */ /* 0x000fea0003800000 */
.L_x_2222:
[----:B-1----:R-:W-:Y:S01]  /*0b00*/  ISETP.NE.U32.AND P0, PT, RZ, c[0x0][0x2b8], PT ;  /* 0x0000ae00ff007a0c */ /* 0x002fe20003f05070 */
[----:B------:R-:W-:Y:S01]  /*0b10*/  IMAD.MOV.U32 R0, RZ, RZ, R5 ;  /* 0x000000ffff007224 */ /* 0x000fe200078e0005 */
[----:B------:R-:W-:Y:S02]  /*0b20*/  ISETP.NE.U32.AND P2, PT, RZ, c[0x0][0x2c0], PT ;  /* 0x0000b000ff007a0c */ /* 0x000fe40003f45070 */
[----:B------:R-:W-:Y:S02]  /*0b30*/  ISETP.NE.AND.EX P0, PT, RZ, c[0x0][0x2bc], PT, P0 ;  /* 0x0000af00ff007a0c */ /* 0x000fe40003f05300 */
[----:B------:R-:W-:-:S11]  /*0b40*/  ISETP.NE.AND.EX P2, PT, RZ, c[0x0][0x2c4], PT, P2 ;  /* 0x0000b100ff007a0c */ /* 0x000fd60003f45320 */
[----:B------:R-:W-:Y:S02]  /*0b50*/  @P0 IMAD.WIDE R8, R5, R2, c[0x0][0x2b8] ;  /* 0x0000ae0005080625 */ /* 0x000fe400078e0202 */
[----:B------:R-:W-:-:S03]  /*0b60*/  @P2 SHF.R.S32.HI R2, RZ, 0x1f, R5 ;  /* 0x0000001fff022819 */ /* 0x000fc60000011405 */
[----:B------:R1:W5:Y:S01]  /*0b70*/  @P0 LDG.E R0, [R8.64] ;  /* 0x0000000c08000981 */ /* 0x000362000c1e1900 */
[----:B------:R-:W-:Y:S01]  /*0b80*/  CS2R R248, SRZ ;  /* 0x0000000000f87805 */ /* 0x000fe2000001ff00 */
[----:B------:R-:W-:Y:S01]  /*0b90*/  @P2 IMAD R2, R2, c[0x0][0x2c8], RZ ;  /* 0x0000b20002022a24 */ /* 0x000fe200078e02ff */
[----:B------:R-:W-:Y:S02]  /*0ba0*/  PLOP3.LUT P0, PT, PT, PT, PT, 0x8, 0x0 ;  /* 0x000000000000781c */ /* 0x000fe40003f0e170 */
[----:B------:R-:W-:Y:S01]  /*0bb0*/  IABS R192, c[0x0][0x2d0] ;  /* 0x0000b40000c07a13 */ /* 0x000fe20000000000 */
[C---:B------:R-:W-:Y:S02]  /*0bc0*/  @P2 IMAD R2, R5.reuse, c[0x0][0x2cc], R2 ;  /* 0x0000b30005022a24 */ /* 0x040fe400078e0202 */
[----:B-1----:R-:W-:-:S04]  /*0bd0*/  @P2 IMAD.WIDE.U32 R8, R5, c[0x0][0x2c8], RZ ;  /* 0x0000b20005082a25 */ /* 0x002fc800078e00ff */
[----:B------:R-:W-:Y:S01]  /*0be0*/  @P2 IMAD.IADD R2, R9, 0x1, R2 ;  /* 0x0000000109022824 */ /* 0x000fe200078e0202 */
[----:B------:R-:W-:-:S04]  /*0bf0*/  @P2 LEA R248, P1, R8, c[0x0][0x2c0], 0x2 ;  /* 0x0000b00008f82a11 */ /* 0x000fc800078210ff */
[----:B------:R-:W-:-:S04]  /*0c00*/  @P2 SHF.L.U64.HI R2, R8, 0x2, R2 ;  /* 0x0000000208022819 */ /* 0x000fc80000010202 */
[----:B------:R-:W-:Y:S02]  /*0c10*/  @P2 IADD3.X R249, R2, c[0x0][0x2c4], RZ, P1, !PT ;  /* 0x0000b10002f92a10 */ /* 0x000fe40000ffe4ff */
[----:B------:R-:W-:-:S04]  /*0c20*/  @P2 ISETP.NE.U32.AND P1, PT, R248, RZ, PT ;  /* 0x000000fff800220c */ /* 0x000fc80003f25070 */
[----:B------:R-:W-:-:S13]  /*0c30*/  @P2 ISETP.NE.AND.EX P0, PT, R249, RZ, PT, P1 ;  /* 0x000000fff900220c */ /* 0x000fda0003f05310 */
[----:B------:R-:W-:Y:S05]  /*0c40*/  @!P0 BRA `(.L_x_2231) ;  /* 0x000004a000008947 */ /* 0x000fea0003800000 */
[----:B------:R-:W1:Y:S01]  /*0c50*/  I2F.RP R8, R192 ;  /* 0x000000c000087306 */ /* 0x000e620000209400 */
[----:B------:R-:W-:-:S04]  /*0c60*/  LEA R23, R207, 0xffffff00, 0x8 ;  /* 0xffffff00cf177811 */ /* 0x000fc800078e40ff */
[----:B-----5:R-:W-:-:S03]  /*0c70*/  IABS R0, R23 ;  /* 0x0000001700007213 */ /* 0x020fc60000000000 */
        /* <DEDUP_REMOVED lines=22> */
[----:B------:R-:W-:-:S06]  /*0de0*/  IMAD.WIDE R8, R2, 0x4, R248 ;  /* 0x0000000402087825 */ /* 0x000fcc00078e02f8 */
[----:B------:R-:W2:Y:S01]  /*0df0*/  LDG.E R8, [R8.64] ;  /* 0x0000000c08087981 */ /* 0x000ea2000c1e1900 */
[----:B------:R-:W-:Y:S02]  /*0e00*/  IABS R0, c[0x0][0x1c8] ;  /* 0x0000720000007a13 */ /* 0x000fe40000000000 */
[----:B------:R-:W-:Y:S02]  /*0e10*/  IADD3 R2, -R2, RZ, RZ ;  /* 0x000000ff02027210 */ /* 0x000fe40007ffe1ff */
[----:B------:R-:W1:Y:S03]  /*0e20*/  I2F.RP R10, R0 ;  /* 0x00000000000a7306 */ /* 0x000e660000209400 */
[----:B------:R-:W-:-:S05]  /*0e30*/  IMAD R23, R2, c[0x0][0x2d0], R23 ;  /* 0x0000b40002177a24 */ /* 0x000fca00078e0217 */
[----:B------:R-:W-:Y:S01]  /*0e40*/  SHF.R.S32.HI R22, RZ, 0x1f, R23 ;  /* 0x0000001fff167819 */ /* 0x000fe20000011417 */
[----:B-1----:R-:W1:Y:S02]  /*0e50*/  MUFU.RCP R10, R10 ;  /* 0x0000000a000a7308 */ /* 0x002e640000001000 */
[----:B-1----:R-:W-:-:S06]  /*0e60*/  IADD3 R10, R10, 0xffffffe, RZ ;  /* 0x0ffffffe0a0a7810 */ /* 0x002fcc0007ffe0ff */
[----:B------:R-:W1:Y:S02]  /*0e70*/  F2I.FTZ.U32.TRUNC.NTZ R11, R10 ;  /* 0x0000000a000b7305 */ /* 0x000e64000021f000 */
[----:B-1----:R-:W-:Y:S01]  /*0e80*/  IMAD.MOV R3, RZ, RZ, -R11 ;  /* 0x000000ffff037224 */ /* 0x002fe200078e0a0b */
[----:B------:R-:W-:-:S03]  /*0e90*/  MOV R10, RZ ;  /* 0x000000ff000a7202 */ /* 0x000fc60000000f00 */
        /* <DEDUP_REMOVED lines=9> */
[----:B------:R-:W-:-:S04]  /*0f30*/  @!P1 IADD3 R21, R21, 0x1, RZ ;  /* 0x0000000115159810 */ /* 0x000fc80007ffe0ff */
[----:B------:R-:W-:Y:S02]  /*0f40*/  ISETP.GE.U32.AND P2, PT, R3, R0, PT ;  /* 0x000000000300720c */ /* 0x000fe40003f46070 */
[----:B------:R-:W-:-:S04]  /*0f50*/  LOP3.LUT R0, R6, c[0x0][0x1c8], RZ, 0x3c, !PT ;  /* 0x0000720006007a12 */ /* 0x000fc800078e3cff */
[----:B------:R-:W-:Y:S01]  /*0f60*/  ISETP.GE.AND P1, PT, R0, RZ, PT ;  /* 0x000000ff0000720c */ /* 0x000fe20003f26270 */
[----:B------:R-:W-:-:S04]  /*0f70*/  IMAD R0, R22, c[0x0][0x198], RZ ;  /* 0x0000660016007a24 */ /* 0x000fc800078e02ff */
[----:B------:R-:W-:Y:S02]  /*0f80*/  IMAD R0, R23, c[0x0][0x19c], R0 ;  /* 0x0000670017007a24 */ /* 0x000fe400078e0200 */
[----:B------:R-:W-:Y:S02]  /*0f90*/  @P2 IADD3 R21, R21, 0x1, RZ ;  /* 0x0000000115152810 */ /* 0x000fe40007ffe0ff */
[----:B------:R-:W-:-:S04]  /*0fa0*/  ISETP.NE.AND P2, PT, RZ, c[0x0][0x1c8], PT ;  /* 0x00007200ff007a0c */ /* 0x000fc80003f45270 */
[----:B------:R-:W-:-:S09]  /*0fb0*/  @!P1 IMAD.MOV R21, RZ, RZ, -R21 ;  /* 0x000000ffff159224 */ /* 0x000fd200078e0a15 */
[----:B------:R-:W-:-:S04]  /*0fc0*/  @!P2 LOP3.LUT R21, RZ, c[0x0][0x1c8], RZ, 0x33, !PT ;  /* 0x00007200ff15aa12 */ /* 0x000fc800078e33ff */
[----:B------:R-:W-:Y:S02]  /*0fd0*/  SHF.R.S32.HI R20, RZ, 0x1f, R21 ;  /* 0x0000001fff147819 */ /* 0x000fe40000011415 */
        /* <DEDUP_REMOVED lines=8> */
[----:B------:R-:W-:Y:S01]  /*1060*/  IMAD R2, R20, c[0x0][0x1b0], RZ ;  /* 0x00006c0014027a24 */ /* 0x000fe200078e02ff */
[----:B------:R-:W-:Y:S01]  /*1070*/  MOV R28, R8 ;  /* 0x00000008001c7202 */ /* 0x000fe20000000f00 */
[----:B------:R-:W-:-:S04]  /*1080*/  IMAD.WIDE.U32 R12, R23, c[0x0][0x198], R10 ;  /* 0x00006600170c7a25 */ /* 0x000fc800078e000a */
[----:B------:R-:W-:Y:S02]  /*1090*/  IMAD.IADD R13, R13, 0x1, R0 ;  /* 0x000000010d0d7824 */ /* 0x000fe400078e0200 */
[C---:B------:R-:W-:Y:S02]  /*10a0*/  IMAD R2, R21.reuse, c[0x0][0x1b4], R2 ;  /* 0x00006d0015027a24 */ /* 0x040fe400078e0202 */
[----:B------:R-:W-:-:S04]  /*10b0*/  IMAD.WIDE.U32 R12, R21, c[0x0][0x1b0], R12 ;  /* 0x00006c00150c7a25 */ /* 0x000fc800078e000c */
[----:B------:R-:W-:Y:S01]  /*10c0*/  IMAD.IADD R3, R9, 0x1, R3 ;  /* 0x0000000109037824 */ /* 0x000fe200078e0203 */
[----:B------:R-:W-:Y:S01]  /*10d0*/  IADD3 R2, R13, R2, RZ ;  /* 0x000000020d027210 */ /* 0x000fe20007ffe0ff */
[----:B------:R-:W-:Y:S05]  /*10e0*/  BRA `(.L_x_2232) ;  /* 0x0000043000007947 */ /* 0x000fea0003800000 */
.L_x_2231:
[----:B------:R-:W-:-:S13]  /*10f0*/  ISETP.NE.AND P4, PT, R3, -0x1, PT ;  /* 0xffffffff0300780c */ /* 0x000fda0003f85270 */
[----:B------:R-:W-:-:S05]  /*1100*/  @P4 IADD3 R7, R4, R3, RZ ;  /* 0x0000000304074210 */ /* 0x000fca0007ffe0ff */
[----:B------:R-:W-:-:S04]  /*1110*/  @P4 IMAD.WIDE.U32 R8, R7, c[0x0][0x198], RZ ;  /* 0x0000660007084a25 */ /* 0x000fc800078e00ff */
[----:B------:R-:W-:Y:S01]  /*1120*/  @P4 IMAD R7, R7, c[0x0][0x19c], R9 ;  /* 0x0000670007074a24 */ /* 0x000fe200078e0209 */
[----:B------:R-:W-:Y:S05]  /*1130*/  @P4 BRA `(.L_x_2233) ;  /* 0x000000a000004947 */ /* 0x000fea0003800000 */
[----:B------:R-:W-:Y:S01]  /*1140*/  SHF.R.S32.HI R7, RZ, 0x1f, R4 ;  /* 0x0000001fff077819 */ /* 0x000fe20000011404 */
[----:B------:R-:W-:Y:S01]  /*1150*/  IMAD.WIDE.U32 R8, R4, c[0x0][0x198], RZ ;  /* 0x0000660004087a25 */ /* 0x000fe200078e00ff */
[----:B-----5:R-:W-:-:S03]  /*1160*/  SHF.R.S32.HI R2, RZ, 0x1f, R0 ;  /* 0x0000001fff027819 */ /* 0x020fc60000011400 */
[----:B------:R-:W-:Y:S02]  /*1170*/  IMAD R7, R7, c[0x0][0x198], RZ ;  /* 0x0000660007077a24 */ /* 0x000fe400078e02ff */
[----:B------:R-:W-:Y:S02]  /*1180*/  IMAD R2, R2, c[0x0][0x180], RZ ;  /* 0x0000600002027a24 */ /* 0x000fe400078e02ff */
[----:B------:R-:W-:Y:S02]  /*1190*/  IMAD R7, R4, c[0x0][0x19c], R7 ;  /* 0x0000670004077a24 */ /* 0x000fe400078e0207 */
[----:B------:R-:W-:-:S03]  /*11a0*/  IMAD R2, R0, c[0x0][0x184], R2 ;  /* 0x0000610000027a24 */ /* 0x000fc600078e0202 */
[----:B------:R-:W-:-:S05]  /*11b0*/  IADD3 R9, R9, R7, RZ ;  /* 0x0000000709097210 */ /* 0x000fca0007ffe0ff */
[----:B------:R-:W-:-:S05]  /*11c0*/  IMAD.WIDE.U32 R8, R0, c[0x0][0x180], R8 ;  /* 0x0000600000087a25 */ /* 0x000fca00078e0008 */
[----:B------:R-:W-:Y:S02]  /*11d0*/  IADD3 R7, R9, R2, RZ ;  /* 0x0000000209077210 */ /* 0x000fe40007ffe0ff */
.L_x_2233:
[----:B------:R-:W-:Y:S02]  /*11e0*/  IABS R10, c[0x0][0x1c8] ;  /* 0x00007200000a7a13 */ /* 0x000fe40000000000 */
[----:B------:R-:W-:Y:S02]  /*11f0*/  LEA R23, R207, 0xffffff00, 0x8 ;  /* 0xffffff00cf177811 */ /* 0x000fe400078e40ff */
[----:B------:R-:W1:Y:S01]  /*1200*/  I2F.RP R12, R10 ;  /* 0x0000000a000c7306 */ /* 0x000e620000209400 */
[----:B------:R-:W-:Y:S02]  /*1210*/  @P4 IADD3 R3, R4, R3, RZ ;  /* 0x0000000304034210 */ /* 0x000fe40007ffe0ff */
[----:B------:R-:W-:-:S03]  /*1220*/  SHF.R.S32.HI R22, RZ, 0x1f, R23 ;  /* 0x0000001fff167819 */ /* 0x000fc60000011417 */
[----:B------:R-:W-:-:S04]  /*1230*/  @P4 IMAD.WIDE.U32 R28, R3, c[0x0][0x1a0], RZ ;  /* 0x00006800031c4a25 */ /* 0x000fc800078e00ff */
[----:B------:R-:W-:Y:S01]  /*1240*/  @P4 IMAD R3, R3, c[0x0][0x1a4], R29 ;  /* 0x0000690003034a24 */ /* 0x000fe200078e021d */
        /* <DEDUP_REMOVED lines=11> */
[----:B------:R-:W-:Y:S02]  /*1300*/  IMAD R2, R10, R2, R9 ;  /* 0x000000020a027224 */ /* 0x000fe400078e0209 */
[----:B------:R-:W-:-:S03]  /*1310*/  IMAD.MOV.U32 R9, RZ, RZ, R7 ;  /* 0x000000ffff097224 */ /* 0x000fc600078e0007 */
[----:B------:R-:W-:Y:S01]  /*1320*/  ISETP.GT.U32.AND P1, PT, R10, R2, PT ;  /* 0x000000020a00720c */ /* 0x000fe20003f24070 */
[----:B------:R-:W-:-:S12]  /*1330*/  IMAD.WIDE.U32 R8, R23, c[0x0][0x198], R8 ;  /* 0x0000660017087a25 */ /* 0x000fd800078e0008 */
[----:B------:R-:W-:Y:S01]  /*1340*/  @!P1 IMAD.IADD R2, R2, 0x1, -R10 ;  /* 0x0000000102029824 */ /* 0x000fe200078e0a0a */
[----:B------:R-:W-:Y:S02]  /*1350*/  @!P1 IADD3 R21, R21, 0x1, RZ ;  /* 0x0000000115159810 */ /* 0x000fe40007ffe0ff */
[----:B------:R-:W-:Y:S02]  /*1360*/  ISETP.NE.AND P1, PT, RZ, c[0x0][0x1c8], PT ;  /* 0x00007200ff007a0c */ /* 0x000fe40003f25270 */
[----:B------:R-:W-:Y:S02]  /*1370*/  ISETP.GE.U32.AND P3, PT, R2, R10, PT ;  /* 0x0000000a0200720c */ /* 0x000fe40003f66070 */
[----:B------:R-:W-:-:S04]  /*1380*/  LOP3.LUT R2, R6, c[0x0][0x1c8], RZ, 0x3c, !PT ;  /* 0x0000720006027a12 */ /* 0x000fc800078e3cff */
[----:B------:R-:W-:Y:S01]  /*1390*/  ISETP.GE.AND P2, PT, R2, RZ, PT ;  /* 0x000000ff0200720c */ /* 0x000fe20003f46270 */
[----:B------:R-:W-:-:S04]  /*13a0*/  IMAD R2, R22, c[0x0][0x198], RZ ;  /* 0x0000660016027a24 */ /* 0x000fc800078e02ff */
[----:B------:R-:W-:Y:S02]  /*13b0*/  IMAD R2, R23, c[0x0][0x19c], R2 ;  /* 0x0000670017027a24 */ /* 0x000fe400078e0202 */
[----:B------:R-:W-:Y:S02]  /*13c0*/  @P3 IADD3 R21, R21, 0x1, RZ ;  /* 0x0000000115153810 */ /* 0x000fe40007ffe0ff */
[----:B------:R-:W-:-:S04]  /*13d0*/  IMAD.IADD R9, R9, 0x1, R2 ;  /* 0x0000000109097824 */ /* 0x000fc800078e0202 */
[----:B------:R-:W-:Y:S02]  /*13e0*/  @!P2 IADD3 R21, -R21, RZ, RZ ;  /* 0x000000ff1515a210 */ /* 0x000fe40007ffe1ff */
[----:B------:R-:W-:-:S04]  /*13f0*/  @!P1 LOP3.LUT R21, RZ, c[0x0][0x1c8], RZ, 0x33, !PT ;  /* 0x00007200ff159a12 */ /* 0x000fc800078e33ff */
[----:B------:R-:W-:Y:S01]  /*1400*/  SHF.R.S32.HI R20, RZ, 0x1f, R21 ;  /* 0x0000001fff147819 */ /* 0x000fe20000011415 */
[----:B------:R-:W-:-:S04]  /*1410*/  IMAD.WIDE.U32 R8, R21, c[0x0][0x1b0], R8 ;  /* 0x00006c0015087a25 */ /* 0x000fc800078e0008 */
[----:B------:R-:W-:Y:S01]  /*1420*/  IMAD R2, R20, c[0x0][0x1b0], RZ ;  /* 0x00006c0014027a24 */ /* 0x000fe200078e02ff */
[----:B------:R-:W-:-:S03]  /*1430*/  MOV R12, R8 ;  /* 0x00000008000c7202 */ /* 0x000fc60000000f00 */
[----:B------:R-:W-:-:S04]  /*1440*/  IMAD R2, R21, c[0x0][0x1b4], R2 ;  /* 0x00006d0015027a24 */ /* 0x000fc800078e0202 */
[----:B------:R-:W-:Y:S01]  /*1450*/  IMAD.IADD R2, R9, 0x1, R2 ;  /* 0x0000000109027824 */ /* 0x000fe200078e0202 */
        /* <DEDUP_REMOVED lines=11> */
[----:B------:R-:W-:Y:S02]  /*1510*/  MOV R28, R8 ;  /* 0x00000008001c7202 */ /* 0x000fe40000000f00 */
.L_x_2232:
[----:B------:R-:W-:Y:S01]  /*1520*/  ISETP.NE.AND P1, PT, R244, -0x1, PT ;  /* 0xfffffffff400780c */ /* 0x000fe20003f25270 */
[----:B------:R-:W-:Y:S01]  /*1530*/  IMAD.IADD R241, R197, 0x1, -R199 ;  /* 0x00000001c5f17824 */ /* 0x000fe200078e0ac7 */
[----:B------:R-:W-:Y:S01]  /*1540*/  SHF.R.S32.HI R200, RZ, 0x1f, R167 ;  /* 0x0000001fffc87819 */ /* 0x000fe200000114a7 */
[----:B------:R-:W-:Y:S01]  /*1550*/  IMAD.MOV.U32 R193, RZ, RZ, c[0x0][0x198] ;  /* 0x00006600ffc17624 */ /* 0x000fe200078e00ff */
[----:B------:R-:W-:Y:S01]  /*1560*/  IADD3 R245, R207, -0x1, RZ ;  /* 0xffffffffcff57810 */ /* 0x000fe20007ffe0ff */
[----:B------:R-:W-:Y:S01]  /*1570*/  IMAD R20, R20, c[0x0][0x1b8], RZ ;  /* 0x00006e0014147a24 */ /* 0x000fe200078e02ff */
[----:B------:R-:W-:Y:S01]  /*1580*/  LEA.HI R176, R200, R167, RZ, 0x3 ;  /* 0x000000a7c8b07211 */ /* 0x000fe200078f18ff */
[----:B------:R-:W-:Y:S02]  /*1590*/  IMAD.MOV.U32 R166, RZ, RZ, 0x20 ;  /* 0x00000020ffa67424 */ /* 0x000fe400078e00ff */
[----:B------:R-:W-:Y:S01]  /*15a0*/  IMAD R20, R21, c[0x0][0x1bc], R20 ;  /* 0x00006f0015147a24 */ /* 0x000fe200078e0214 */
[----:B------:R-:W-:Y:S01]  /*15b0*/  SHF.R.S32.HI R14, RZ, 0x3, R176 ;  /* 0x00000003ff0e7819 */ /* 0x000fe200000114b0 */
[----:B------:R-:W-:Y:S01]  /*15c0*/  IMAD.SHL.U32 R206, R167, 0x2, RZ ;  /* 0x00000002a7ce7824 */ /* 0x000fe200078e00ff */
[----:B------:R-:W-:Y:S01]  /*15d0*/  LOP3.LUT R176, R176, 0xfffffff8, RZ, 0xc0, !PT ;  /* 0xfffffff8b0b07812 */ /* 0x000fe200078ec0ff */
[----:B------:R-:W-:Y:S01]  /*15e0*/  @P1 IMAD.WIDE.U32 R10, R244, c[0x0][0x190], RZ ;  /* 0x00006400f40a1a25 */ /* 0x000fe200078e00ff */
[----:B-----5:R-:W-:-:S02]  /*15f0*/  @!P1 SHF.R.S32.HI R0, RZ, 0x1f, R5 ;  /* 0x0000001fff009819 */ /* 0x020fc40000011405 */
[C---:B------:R-:W-:Y:S01]  /*1600*/  IADD3 R17, R14.reuse, 0x20, RZ ;  /* 0x000000200e117810 */ /* 0x040fe20007ffe0ff */
[----:B------:R-:W-:Y:S01]  /*1610*/  @!P1 IMAD.WIDE.U32 R8, R5, c[0x0][0x178], RZ ;  /* 0x00005e0005089a25 */ /* 0x000fe200078e00ff */
[----:B------:R-:W-:Y:S02]  /*1620*/  IADD3 R18, R14, 0x10, RZ ;  /* 0x000000100e127810 */ /* 0x000fe40007ffe0ff */
[-C--:B------:R-:W-:Y:S01]  /*1630*/  ISETP.GE.AND P3, PT, R17, R241.reuse, PT ;  /* 0x000000f11100720c */ /* 0x080fe20003f66270 */
[----:B------:R-:W-:Y:S01]  /*1640*/  @!P1 IMAD R0, R0, c[0x0][0x178], RZ ;  /* 0x00005e0000009a24 */ /* 0x000fe200078e02ff */
[----:B------:R-:W-:Y:S01]  /*1650*/  SHF.R.S32.HI R15, RZ, 0x1f, R14 ;  /* 0x0000001fff0f7819 */ /* 0x000fe2000001140e */
[----:B------:R-:W-:Y:S01]  /*1660*/  IMAD.IADD R176, R167, 0x1, -R176 ;  /* 0x00000001a7b07824 */ /* 0x000fe200078e0ab0 */
[C---:B------:R-:W-:Y:S01]  /*1670*/  IADD3 R16, R14.reuse, 0x30, RZ ;  /* 0x000000300e107810 */ /* 0x040fe20007ffe0ff */
[----:B------:R-:W-:Y:S01]  /*1680*/  @!P1 IMAD R0, R5, c[0x0][0x17c], R0 ;  /* 0x00005f0005009a24 */ /* 0x000fe200078e0200 */
[-C--:B------:R-:W-:Y:S01]  /*1690*/  ISETP.GE.AND P2, PT, R14, R241.reuse, PT ;  /* 0x000000f10e00720c */ /* 0x080fe20003f46270 */
[----:B------:R-:W-:Y:S01]  /*16a0*/  @P1 IMAD R4, R244, c[0x0][0x194], R11 ;  /* 0x00006500f4041a24 */ /* 0x000fe200078e020b */
[----:B------:R-:W-:Y:S01]  /*16b0*/  LOP3.LUT R206, R206, 0x6, RZ, 0xc0, !PT ;  /* 0x00000006cece7812 */ /* 0x000fe200078ec0ff */
[----:B------:R-:W-:Y:S01]  /*16c0*/  @!P1 IMAD.IADD R4, R9, 0x1, R0 ;  /* 0x0000000109049824 */ /* 0x000fe200078e0200 */
[----:B------:R-:W-:Y:S01]  /*16d0*/  SHF.R.S32.HI R0, RZ, 0x1f, R6 ;  /* 0x0000001fff007819 */ /* 0x000fe20000011406 */
[----:B------:R-:W-:Y:S01]  /*16e0*/  @!P1 IMAD.MOV.U32 R10, RZ, RZ, R8 ;  /* 0x000000ffff0a9224 */ /* 0x000fe200078e0008 */
[----:B------:R-:W-:Y:S01]  /*16f0*/  ISETP.GE.AND P1, PT, R18, R241, PT ;  /* 0x000000f11200720c */ /* 0x000fe20003f26270 */
[----:B------:R-:W-:Y:S01]  /*1700*/  IMAD.SHL.U32 R7, R14, 0x40, RZ ;  /* 0x000000400e077824 */ /* 0x000fe200078e00ff */
[----:B------:R-:W-:Y:S01]  /*1710*/  LEA.HI R8, R200, R167, RZ, 0x6 ;  /* 0x000000a7c8087211 */ /* 0x000fe200078f30ff */
[----:B------:R-:W-:-:S02]  /*1720*/  IMAD.SHL.U32 R9, R176, 0x8, RZ ;  /* 0x00000008b0097824 */ /* 0x000fc400078e00ff */
[----:B------:R-:W-:Y:S01]  /*1730*/  IMAD.WIDE R34, R34, 0x40, R14 ;  /* 0x0000004022227825 */ /* 0x000fe200078e020e */
[----:B------:R-:W-:Y:S02]  /*1740*/  LOP3.LUT R7, R7, 0x1c0, RZ, 0xc0, !PT ;  /* 0x000001c007077812 */ /* 0x000fe400078ec0ff */
[C---:B------:R-:W-:Y:S01]  /*1750*/  IADD3 R10, P5, R9.reuse, R10, RZ ;  /* 0x0000000a090a7210 */ /* 0x040fe20007fbe0ff */
[----:B------:R-:W-:Y:S01]  /*1760*/  IMAD R0, R0, c[0x0][0x1a8], RZ ;  /* 0x00006a0000007a24 */ /* 0x000fe200078e02ff */
[--C-:B------:R-:W-:Y:S01]  /*1770*/  SHF.R.S32.HI R5, RZ, 0x1f, R9.reuse ;  /* 0x0000001fff057819 */ /* 0x100fe20000011409 */
[----:B------:R-:W-:Y:S01]  /*1780*/  IMAD.SHL.U32 R8, R8, 0x8, RZ ;  /* 0x0000000808087824 */ /* 0x000fe200078e00ff */
[C---:B------:R-:W-:Y:S01]  /*1790*/  IADD3 R28, P4, R9.reuse, R28, RZ ;  /* 0x0000001c091c7210 */ /* 0x040fe20007f9e0ff */
[----:B------:R-:W-:Y:S01]  /*17a0*/  IMAD R0, R6, c[0x0][0x1ac], R0 ;  /* 0x00006b0006007a24 */ /* 0x000fe200078e0200 */
[----:B------:R-:W-:Y:S01]  /*17b0*/  IADD3 R12, P6, R9, R12, RZ ;  /* 0x0000000c090c7210 */ /* 0x000fe20007fde0ff */
[----:B------:R-:W-:Y:S01]  /*17c0*/  IMAD R164, R15, c[0x0][0x198], RZ ;  /* 0x000066000fa47a24 */ /* 0x000fe200078e02ff */
[----:B------:R-:W-:Y:S01]  /*17d0*/  LOP3.LUT R9, R7, 0x38, R9, 0xf8, !PT ;  /* 0x0000003807097812 */ /* 0x000fe200078ef809 */
[C---:B------:R-:W-:Y:S01]  /*17e0*/  IMAD.X R29, R5.reuse, 0x1, R3, P4 ;  /* 0x00000001051d7824 */ /* 0x040fe200020e0603 */
[C---:B------:R-:W-:Y:S01]  /*17f0*/  IADD3.X R11, R5.reuse, R4, RZ, P5, !PT ;  /* 0x00000004050b7210 */ /* 0x040fe20002ffe4ff */
[----:B------:R-:W-:Y:S01]  /*1800*/  IMAD.X R13, R5, 0x1, R2, P6 ;  /* 0x00000001050d7824 */ /* 0x000fe200030e0602 */
[----:B------:R-:W-:Y:S01]  /*1810*/  SHF.R.U32.HI R7, RZ, 0x3, R7 ;  /* 0x00000003ff077819 */ /* 0x000fe20000011607 */
[----:B------:R-:W-:Y:S01]  /*1820*/  @!P2 IMAD R2, R35, c[0x0][0x190], RZ ;  /* 0x000064002302aa24 */ /* 0x000fe200078e02ff */
[----:B------:R-:W-:Y:S01]  /*1830*/  ISETP.GE.AND P5, PT, R16, R241, PT ;  /* 0x000000f11000720c */ /* 0x000fe20003fa6270 */
[----:B------:R-:W-:Y:S01]  /*1840*/  IMAD.WIDE.U32 R10, R6, c[0x0][0x1a8], R10 ;  /* 0x00006a00060a7a25 */ /* 0x000fe200078e000a */
[----:B------:R-:W-:-:S02]  /*1850*/  LOP3.LUT R7, R9, R7, RZ, 0x3c, !PT ;  /* 0x0000000709077212 */ /* 0x000fc400078e3cff */
[C---:B------:R-:W-:Y:S01]  /*1860*/  @!P3 IADD3 R24, P6, R34.reuse, 0x20, RZ ;  /* 0x000000202218b810 */ /* 0x040fe20007fde0ff */
[C---:B------:R-:W-:Y:S01]  /*1870*/  @!P2 IMAD R2, R34.reuse, c[0x0][0x194], R2 ;  /* 0x000065002202aa24 */ /* 0x040fe200078e0202 */
[----:B------:R-:W-:Y:S01]  /*1880*/  @!P1 IADD3 R26, P4, R34, 0x10, RZ ;  /* 0x00000010221a9810 */ /* 0x000fe20007f9e0ff */
[----:B------:R-:W-:Y:S01]  /*1890*/  @!P1 IMAD.MOV.U32 R32, RZ, RZ, R10 ;  /* 0x000000ffff209224 */ /* 0x000fe200078e000a */
[----:B------:R-:W-:Y:S01]  /*18a0*/  LOP3.LUT R246, R7, 0xfffffe00, R8, 0xf8, !PT ;  /* 0xfffffe0007f67812 */ /* 0x000fe200078ef808 */
[----:B------:R-:W-:Y:S01]  /*18b0*/  IMAD.IADD R7, R11, 0x1, R0 ;  /* 0x000000010b077824 */ /* 0x000fe200078e0200 */
[----:B------:R-:W-:Y:S01]  /*18c0*/  @!P2 MOV R6, R10 ;  /* 0x0000000a0006a202 */ /* 0x000fe20000000f00 */
[--C-:B------:R-:W-:Y:S01]  /*18d0*/  @!P3 IMAD.X R5, RZ, RZ, R35.reuse, P6 ;  /* 0x000000ffff05b224 */ /* 0x100fe200030e0623 */
[----:B------:R-:W-:Y:S01]  /*18e0*/  IADD3 R23, P6, R14, R23, RZ ;  /* 0x000000170e177210 */ /* 0x000fe20007fde0ff */
[----:B------:R-:W-:Y:S01]  /*18f0*/  @!P1 IMAD.X R3, RZ, RZ, R35, P4 ;  /* 0x000000ffff039224 */ /* 0x000fe200020e0623 */
[----:B------:R-:W-:Y:S01]  /*1900*/  @!P5 IADD3 R8, P4, R34, 0x30, RZ ;  /* 0x000000302208d810 */ /* 0x000fe20007f9e0ff */
[--C-:B------:R-:W-:Y:S01]  /*1910*/  @!P1 IMAD.MOV.U32 R33, RZ, RZ, R7.reuse ;  /* 0x000000ffff219224 */ /* 0x100fe200078e0007 */
[----:B------:R-:W-:Y:S01]  /*1920*/  SHF.L.U32 R246, R246, 0x1, RZ ;  /* 0x00000001f6f67819 */ /* 0x000fe200000006ff */
[----:B------:R-:W-:-:S02]  /*1930*/  @!P3 IMAD.MOV.U32 R11, RZ, RZ, R7 ;  /* 0x000000ffff0bb224 */ /* 0x000fc400078e0007 */
[--C-:B------:R-:W-:Y:S02]  /*1940*/  @!P5 IMAD.MOV.U32 R31, RZ, RZ, R7.reuse ;  /* 0x000000ffff1fd224 */ /* 0x100fe400078e0007 */
[----:B------:R-:W-:Y:S02]  /*1950*/  @!P3 IMAD R5, R5, c[0x0][0x190], RZ ;  /* 0x000064000505ba24 */ /* 0x000fe400078e02ff */
[----:B------:R-:W-:Y:S02]  /*1960*/  @!P1 IMAD R3, R3, c[0x0][0x190], RZ ;  /* 0x0000640003039a24 */ /* 0x000fe400078e02ff */
[----:B------:R-:W-:-:S04]  /*1970*/  @!P2 IMAD.WIDE.U32 R6, R34, c[0x0][0x190], R6 ;  /* 0x000064002206aa25 */ /* 0x000fc800078e0006 */
[----:B------:R-:W-:Y:S01]  /*1980*/  @!P3 IMAD R5, R24, c[0x0][0x194], R5 ;  /* 0x000065001805ba24 */ /* 0x000fe200078e0205 */
[----:B------:R-:W-:Y:S01]  /*1990*/  @!P2 IADD3 R2, R7, R2, RZ ;  /* 0x000000020702a210 */ /* 0x000fe20007ffe0ff */
[--C-:B------:R-:W-:Y:S02]  /*19a0*/  @!P5 IMAD.MOV.U32 R30, RZ, RZ, R10.reuse ;  /* 0x000000ffff1ed224 */ /* 0x100fe400078e000a */
[----:B------:R-:W-:Y:S02]  /*19b0*/  @!P5 IMAD.X R0, RZ, RZ, R35, P4 ;  /* 0x000000ffff00d224 */ /* 0x000fe400020e0623 */
[----:B------:R-:W-:Y:S02]  /*19c0*/  @!P1 IMAD R3, R26, c[0x0][0x194], R3 ;  /* 0x000065001a039a24 */ /* 0x000fe400078e0203 */
[----:B------:R-:W-:Y:S01]  /*19d0*/  @!P3 IMAD.WIDE.U32 R24, R24, c[0x0][0x190], R10 ;  /* 0x000064001818ba25 */ /* 0x000fe200078e000a */
[----:B------:R-:W-:-:S03]  /*19e0*/  @!P2 LEA R10, P4, R6, c[0x0][0x160], 0x1 ;  /* 0x00005800060aaa11 */ /* 0x000fc600078808ff */
[----:B------:R-:W-:Y:S01]  /*19f0*/  @!P1 IMAD.WIDE.U32 R26, R26, c[0x0][0x190], R32 ;  /* 0x000064001a1a9a25 */ /* 0x000fe200078e0020 */
[----:B------:R-:W-:Y:S02]  /*1a00*/  @!P2 LEA.HI.X R11, R6, c[0x0][0x164], R2, 0x1, P4 ;  /* 0x00005900060baa11 */ /* 0x000fe400020f0c02 */
[----:B------:R-:W-:Y:S01]  /*1a10*/  @!P3 LEA R4, P4, R24, c[0x0][0x160], 0x1 ;  /* 0x000058001804ba11 */ /* 0x000fe200078808ff */
[----:B------:R-:W-:Y:S01]  /*1a20*/  IMAD.X R22, R15, 0x1, R22, P6 ;  /* 0x000000010f167824 */ /* 0x000fe200030e0616 */
[C---:B------:R-:W-:Y:S01]  /*1a30*/  @!P1 LEA R6, P6, R26.reuse, c[0x0][0x160], 0x1 ;  /* 0x000058001a069a11 */ /* 0x040fe200078c08ff */
[----:B------:R-:W-:Y:S01]  /*1a40*/  @!P1 IMAD.IADD R3, R27, 0x1, R3 ;  /* 0x000000011b039824 */ /* 0x000fe200078e0203 */
[----:B------:R-:W-:Y:S01]  /*1a50*/  @!PT LDS RZ, [RZ] ;  /* 0x00000000fffff984 */ /* 0x000fe20000000800 */
[----:B------:R-:W-:Y:S01]  /*1a60*/  @!PT LDS RZ, [RZ] ;  /* 0x00000000fffff984 */ /* 0x000fe20000000800 */
[----:B------:R-:W-:Y:S01]  /*1a70*/  @!PT LDS RZ, [RZ] ;  /* 0x00000000fffff984 */ /* 0x000fe20000000800 */
[----:B------:R1:W-:Y:S01]  /*1a80*/  @!P2 LDGSTS.E.BYPASS.LTC128B.128 [R246], [R10.64] ;  /* 0x000000000af6afae */ /* 0x0003e2000b901d4c */
[----:B------:R-:W-:Y:S02]  /*1a90*/  IMAD.SHL.U32 R2, R245, 0x100, RZ ;  /* 0x00000100f5027824 */ /* 0x000fe400078e00ff */
[----:B------:R-:W-:Y:S01]  /*1aa0*/  @!P3 IMAD.IADD R5, R25, 0x1, R5 ;  /* 0x000000011905b824 */ /* 0x000fe200078e0205 */
[----:B------:R-:W-:Y:S01]  /*1ab0*/  @!P1 LEA.HI.X R7, R26, c[0x0][0x164], R3, 0x1, P6 ;  /* 0x000059001a079a11 */ /* 0x000fe200030f0c03 */
[----:B------:R-:W-:-:S02]  /*1ac0*/  IMAD.IADD R3, R196, 0x1, -R2 ;  /* 0x00000001c4037824 */ /* 0x000fc400078e0a02 */
[----:B------:R-:W-:Y:S01]  /*1ad0*/  @!P5 IMAD R0, R0, c[0x0][0x190], RZ ;  /* 0x000064000000da24 */ /* 0x000fe200078e02ff */
[----:B------:R-:W-:Y:S01]  /*1ae0*/  @!P3 LEA.HI.X R5, R24, c[0x0][0x164], R5, 0x1, P4 ;  /* 0x000059001805ba11 */ /* 0x000fe200020f0c05 */
[----:B------:R-:W-:Y:S01]  /*1af0*/  IMAD.WIDE.U32 R24, R14, c[0x0][0x198], R12 ;  /* 0x000066000e187a25 */ /* 0x000fe200078e000c */
[-C--:B------:R-:W-:Y:S01]  /*1b00*/  ISETP.GE.AND P4, PT, R18, R3.reuse, PT ;  /* 0x000000031200720c */ /* 0x080fe20003f86270 */
[----:B------:R2:W-:Y:S01]  /*1b10*/  @!P1 LDGSTS.E.BYPASS.LTC128B.128 [R246+0x800], [R6.64] ;  /* 0x0080000006f69fae */ /* 0x0005e2000b901d4c */
[-C--:B------:R-:W-:Y:S01]  /*1b20*/  ISETP.GE.AND P2, PT, R17, R3.reuse, PT ;  /* 0x000000031100720c */ /* 0x080fe20003f46270 */
[C---:B------:R-:W-:Y:S02]  /*1b30*/  @!P5 IMAD R0, R8.reuse, c[0x0][0x194], R0 ;  /* 0x000065000800da24 */ /* 0x040fe400078e0200 */
[----:B------:R-:W-:Y:S01]  /*1b40*/  @!P5 IMAD.WIDE.U32 R8, R8, c[0x0][0x190], R30 ;  /* 0x000064000808da25 */ /* 0x000fe200078e001e */
[----:B------:R3:W-:Y:S01]  /*1b50*/  @!P3 LDGSTS.E.BYPASS.LTC128B.128 [R246+0x1000], [R4.64] ;  /* 0x0100000004f6bfae */ /* 0x0007e2000b901d4c */
[----:B------:R-:W-:-:S02]  /*1b60*/  ISETP.GE.AND P3, PT, R14, R3, PT ;  /* 0x000000030e00720c */ /* 0x000fc40003f66270 */
[----:B------:R-:W-:Y:S01]  /*1b70*/  @!P5 IMAD.IADD R0, R9, 0x1, R0 ;  /* 0x000000010900d824 */ /* 0x000fe200078e0200 */
[----:B------:R-:W-:Y:S01]  /*1b80*/  @!P5 LEA R12, P6, R8, c[0x0][0x160], 0x1 ;  /* 0x00005800080cda11 */ /* 0x000fe200078c08ff */
[----:B------:R-:W-:Y:S02]  /*1b90*/  IMAD R164, R14, c[0x0][0x19c], R164 ;  /* 0x000067000ea47a24 */ /* 0x000fe400078e02a4 */
[----:B------:R-:W-:Y:S01]  /*1ba0*/  IMAD.MOV.U32 R165, RZ, RZ, R24 ;  /* 0x000000ffffa57224 */ /* 0x000fe200078e0018 */
[----:B------:R-:W-:Y:S01]  /*1bb0*/  @!P5 LEA.HI.X R13, R8, c[0x0][0x164], R0, 0x1, P6 ;  /* 0x00005900080dda11 */ /* 0x000fe200030f0c00 */
[----:B------:R-:W-:Y:S02]  /*1bc0*/  IMAD.IADD R164, R25, 0x1, R164 ;  /* 0x0000000119a47824 */ /* 0x000fe400078e02a4 */
[----:B------:R-:W-:Y:S01]  /*1bd0*/  IMAD.MOV.U32 R15, RZ, RZ, c[0x0][0x19c] ;  /* 0x00006700ff0f7624 */ /* 0x000fe200078e00ff */
[----:B------:R-:W-:Y:S01]  /*1be0*/  @!P4 LEA R0, P1, R193, R165, 0x4 ;  /* 0x000000a5c100c211 */ /* 0x000fe200078220ff */
[----:B------:R4:W-:Y:S01]  /*1bf0*/  @!P5 LDGSTS.E.BYPASS.LTC128B.128 [R246+0x1800], [R12.64] ;  /* 0x018000000cf6dfae */ /* 0x0009e2000b901d4c */
[----:B------:R-:W-:Y:S01]  /*1c00*/  @!P3 LEA R24, P5, R165, c[0x0][0x168], 0x1 ;  /* 0x00005a00a518ba11 */ /* 0x000fe200078a08ff */
[----:B------:R-:W-:Y:S01]  /*1c10*/  IMAD.WIDE.U32 R28, R21, c[0x0][0x1b8], R28 ;  /* 0x00006e00151c7a25 */ /* 0x000fe200078e001c */
[----:B------:R-:W-:-:S02]  /*1c20*/  @!P4 LEA R8, P6, R0, c[0x0][0x168], 0x1 ;  /* 0x00005a000008ca11 */ /* 0x000fc400078c08ff */
[----:B------:R-:W-:Y:S01]  /*1c30*/  @!P3 LEA.HI.X R25, R165, c[0x0][0x16c], R164, 0x1, P5 ;  /* 0x00005b00a519ba11 */ /* 0x000fe200028f0ca4 */
[----:B------:R-:W-:Y:S02]  /*1c40*/  IMAD.IADD R29, R29, 0x1, R20 ;  /* 0x000000011d1d7824 */ /* 0x000fe400078e0214 */
[----:B------:R-:W-:Y:S02]  /*1c50*/  IMAD R22, R22, c[0x0][0x1a0], RZ ;  /* 0x0000680016167a24 */ /* 0x000fe400078e02ff */
[C---:B--2---:R-:W-:Y:S01]  /*1c60*/  IMAD.WIDE.U32 R6, R193.reuse, 0x20, RZ ;  /* 0x00000020c1067825 */ /* 0x044fe200078e00ff */
[----:B------:R2:W-:Y:S01]  /*1c70*/  @!P3 LDGSTS.E.BYPASS.LTC128B.128 [R246+0x2000], [R24.64] ;  /* 0x0200000018f6bfae */ /* 0x0005e2000b901d4c */
[----:B---3--:R-:W-:Y:S02]  /*1c80*/  @!P4 LEA.HI.X R5, R193, R164, R15, 0x4, P1 ;  /* 0x000000a4c105c211 */ /* 0x008fe400008f240f */
[----:B------:R-:W-:Y:S01]  /*1c90*/  IMAD.SHL.U32 R4, R15, 0x20, RZ ;  /* 0x000000200f047824 */ /* 0x000fe200078e00ff */
[----:B------:R-:W-:Y:S01]  /*1ca0*/  @!P2 IADD3 R6, P1, R165, R6, RZ ;  /* 0x00000006a506a210 */ /* 0x000fe20007f3e0ff */
[C---:B------:R-:W-:Y:S01]  /*1cb0*/  IMAD R22, R23.reuse, c[0x0][0x1a4], R22 ;  /* 0x0000690017167a24 */ /* 0x040fe200078e0216 */
[----:B------:R-:W-:Y:S01]  /*1cc0*/  @!P4 LEA.HI.X R9, R0, c[0x0][0x16c], R5, 0x1, P6 ;  /* 0x00005b000009ca11 */ /* 0x000fe200030f0c05 */
[----:B------:R-:W-:Y:S01]  /*1cd0*/  IMAD.WIDE.U32 R28, R23, c[0x0][0x1a0], R28 ;  /* 0x00006800171c7a25 */ /* 0x000fe200078e001c */
[----:B------:R-:W-:-:S02]  /*1ce0*/  ISETP.GE.AND P6, PT, R16, R3, PT ;  /* 0x000000031000720c */ /* 0x000fc40003fc6270 */
[----:B------:R-:W-:Y:S01]  /*1cf0*/  @!P2 IADD3.X R4, R164, R7, R4, P1, !PT ;  /* 0x00000007a404a210 */ /* 0x000fe20000ffe404 */
[----:B------:R3:W-:Y:S01]  /*1d00*/  @!P4 LDGSTS.E.BYPASS.LTC128B.128 [R246+0x2800], [R8.64] ;  /* 0x0280000008f6cfae */ /* 0x0007e2000b901d4c */
[----:B-1----:R-:W-:Y:S01]  /*1d10*/  @!P2 LEA R10, P1, R6, c[0x0][0x168], 0x1 ;  /* 0x00005a00060aaa11 */ /* 0x002fe200078208ff */
[----:B------:R-:W-:Y:S01]  /*1d20*/  IMAD.IADD R22, R29, 0x1, R22 ;  /* 0x000000011d167824 */ /* 0x000fe200078e0216 */
[C---:B----4-:R-:W-:Y:S02]  /*1d30*/  IADD3 R12, R14.reuse, 0x50, RZ ;  /* 0x000000500e0c7810 */ /* 0x050fe40007ffe0ff */
[----:B------:R-:W-:Y:S02]  /*1d40*/  IADD3 R13, R14, 0x40, RZ ;  /* 0x000000400e0d7810 */ /* 0x000fe40007ffe0ff */
[----:B------:R-:W-:-:S03]  /*1d50*/  @!P2 LEA.HI.X R11, R6, c[0x0][0x16c], R4, 0x1, P1 ;  /* 0x00005b00060baa11 */ /* 0x000fc600008f0c04 */
[----:B------:R-:W-:Y:S01]  /*1d60*/  @!P6 MOV R5, R164 ;  /* 0x000000a40005e202 */ /* 0x000fe20000000f00 */
[----:B------:R-:W-:Y:S01]  /*1d70*/  @!P6 IMAD.MOV.U32 R4, RZ, RZ, R165 ;  /* 0x000000ffff04e224 */ /* 0x000fe200078e00a5 */
[-C--:B------:R-:W-:Y:S01]  /*1d80*/  ISETP.GE.AND P3, PT, R12, R3.reuse, PT ;  /* 0x000000030c00720c */ /* 0x080fe20003f66270 */
[----:B------:R-:W-:Y:S01]  /*1d90*/  @!P6 IMAD R0, R15, 0x30, RZ ;  /* 0x000000300f00e824 */ /* 0x000fe200078e02ff */
[----:B------:R-:W-:Y:S01]  /*1da0*/  ISETP.GE.AND P5, PT, R13, R3, PT ;  /* 0x000000030d00720c */ /* 0x000fe20003fa6270 */
[----:B------:R-:W-:Y:S01]  /*1db0*/  @!P6 IMAD.WIDE.U32 R4, R193, 0x30, R4 ;  /* 0x00000030c104e825 */ /* 0x000fe200078e0004 */
[----:B------:R1:W-:Y:S03]  /*1dc0*/  @!P2 LDGSTS.E.BYPASS.LTC128B.128 [R246+0x3000], [R10.64] ;  /* 0x030000000af6afae */ /* 0x0003e6000b901d4c */
[----:B------:R-:W-:Y:S01]  /*1dd0*/  @!P6 IMAD.IADD R0, R5, 0x1, R0 ;  /* 0x000000010500e824 */ /* 0x000fe200078e0200 */
[----:B--2---:R-:W-:-:S04]  /*1de0*/  @!P6 LEA R24, P1, R4, c[0x0][0x168], 0x1 ;  /* 0x00005a000418ea11 */ /* 0x004fc800078208ff */
[----:B------:R-:W-:Y:S01]  /*1df0*/  @!P6 LEA.HI.X R25, R4, c[0x0][0x16c], R0, 0x1, P1 ;  /* 0x00005b000419ea11 */ /* 0x000fe200008f0c00 */
[----:B------:R-:W-:Y:S02]  /*1e00*/  @!P3 IMAD.MOV.U32 R6, RZ, RZ, R165 ;  /* 0x000000ffff06b224 */ /* 0x000fe400078e00a5 */
[----:B------:R-:W-:Y:S01]  /*1e10*/  @!P3 IMAD.MOV.U32 R7, RZ, RZ, R164 ;  /* 0x000000ffff07b224 */ /* 0x000fe200078e00a4 */
[----:B------:R-:W-:Y:S01]  /*1e20*/  @!P5 LEA R4, P1, R193, R165, 0x6 ;  /* 0x000000a5c104d211 */ /* 0x000fe200078230ff */
[----:B------:R-:W-:Y:S01]  /*1e30*/  @!P3 IMAD R5, R15, 0x50, RZ ;  /* 0x000000500f05b824 */ /* 0x000fe200078e02ff */
[----:B------:R2:W-:Y:S01]  /*1e40*/  @!P6 LDGSTS.E.BYPASS.LTC128B.128 [R246+0x3800], [R24.64] ;  /* 0x0380000018f6efae */ /* 0x0005e2000b901d4c */
[C---:B---3--:R-:W-:Y:S01]  /*1e50*/  @!P3 IMAD.WIDE.U32 R8, R193.reuse, 0x50, R6 ;  /* 0x00000050c108b825 */ /* 0x048fe200078e0006 */
[----:B------:R-:W-:Y:S02]  /*1e60*/  @!P5 LEA.HI.X R0, R193, R164, R15, 0x6, P1 ;  /* 0x000000a4c100d211 */ /* 0x000fe400008f340f */
[----:B------:R-:W-:Y:S01]  /*1e70*/  @!P5 LEA R6, P2, R4, c[0x0][0x168], 0x1 ;  /* 0x00005a000406da11 */ /* 0x000fe200078408ff */
[----:B------:R-:W-:Y:S01]  /*1e80*/  @!P3 IMAD.IADD R5, R9, 0x1, R5 ;  /* 0x000000010905b824 */ /* 0x000fe200078e0205 */
[----:B------:R-:W-:-:S02]  /*1e90*/  @!P3 LEA R26, P1, R8, c[0x0][0x168], 0x1 ;  /* 0x00005a00081aba11 */ /* 0x000fc400078208ff */
[----:B------:R-:W-:Y:S02]  /*1ea0*/  @!P5 LEA.HI.X R7, R4, c[0x0][0x16c], R0, 0x1, P2 ;  /* 0x00005b000407da11 */ /* 0x000fe400010f0c00 */
[----:B------:R-:W-:Y:S02]  /*1eb0*/  @!P3 LEA.HI.X R27, R8, c[0x0][0x16c], R5, 0x1, P1 ;  /* 0x00005b00081bba11 */ /* 0x000fe400008f0c05 */
[C---:B------:R-:W-:Y:S01]  /*1ec0*/  IADD3 R9, R14.reuse, 0x80, RZ ;  /* 0x000000800e097810 */ /* 0x040fe20007ffe0ff */
[----:B------:R3:W-:Y:S01]  /*1ed0*/  @!P5 LDGSTS.E.BYPASS.LTC128B.128 [R246+0x4000], [R6.64] ;  /* 0x0400000006f6dfae */ /* 0x0007e2000b901d4c */
[C---:B-1----:R-:W-:Y:S02]  /*1ee0*/  IADD3 R11, R14.reuse, 0x60, RZ ;  /* 0x000000600e0b7810 */ /* 0x042fe40007ffe0ff */
[----:B------:R-:W-:Y:S01]  /*1ef0*/  IADD3 R10, R14, 0x70, RZ ;  /* 0x000000700e0a7810 */ /* 0x000fe20007ffe0ff */
[----:B------:R1:W-:Y:S01]  /*1f00*/  @!P3 LDGSTS.E.BYPASS.LTC128B.128 [R246+0x4800], [R26.64] ;  /* 0x048000001af6bfae */ /* 0x0003e2000b901d4c */
[----:B------:R-:W-:-:S02]  /*1f10*/  ISETP.GE.AND P4, PT, R11, R3, PT ;  /* 0x000000030b00720c */ /* 0x000fc40003f86270 */
[-C--:B------:R-:W-:Y:S02]  /*1f20*/  ISETP.GE.AND P2, PT, R10, R3.reuse, PT ;  /* 0x000000030a00720c */ /* 0x080fe40003f46270 */
[----:B------:R-:W-:Y:S02]  /*1f30*/  IADD3 R8, R14, 0x90, RZ ;  /* 0x000000900e087810 */ /* 0x000fe40007ffe0ff */
[-C--:B------:R-:W-:Y:S02]  /*1f40*/  ISETP.GE.AND P6, PT, R9, R3.reuse, PT ;  /* 0x000000030900720c */ /* 0x080fe40003fc6270 */
[----:B------:R-:W-:-:S05]  /*1f50*/  ISETP.GE.AND P5, PT, R8, R3, PT ;  /* 0x000000030800720c */ /* 0x000fca0003fa6270 */
[C---:B------:R-:W-:Y:S02]  /*1f60*/  @!P4 IMAD R4, R15.reuse, 0x60, RZ ;  /* 0x000000600f04c824 */ /* 0x040fe400078e02ff */
[----:B------:R-:W-:Y:S01]  /*1f70*/  @!P2 IMAD R0, R15, 0x70, RZ ;  /* 0x000000700f00a824 */ /* 0x000fe200078e02ff */
[----:B---3--:R-:W-:Y:S01]  /*1f80*/  @!P4 MOV R7, R164 ;  /* 0x000000a40007c202 */ /* 0x008fe20000000f00 */
[----:B------:R-:W-:-:S04]  /*1f90*/  @!P4 IMAD.MOV.U32 R6, RZ, RZ, R165 ;  /* 0x000000ffff06c224 */ /* 0x000fc800078e00a5 */
[----:B--2---:R-:W-:-:S04]  /*1fa0*/  @!P4 IMAD.WIDE.U32 R24, R193, 0x60, R6 ;  /* 0x00000060c118c825 */ /* 0x004fc800078e0006 */
[----:B------:R-:W-:Y:S01]  /*1fb0*/  @!P2 IMAD.MOV.U32 R6, RZ, RZ, R165 ;  /* 0x000000ffff06a224 */ /* 0x000fe200078e00a5 */
[----:B------:R-:W-:Y:S01]  /*1fc0*/  @!P4 LEA R30, P1, R24, c[0x0][0x168], 0x1 ;  /* 0x00005a00181eca11 */ /* 0x000fe200078208ff */
[----:B------:R-:W-:Y:S02]  /*1fd0*/  @!P2 IMAD.MOV.U32 R7, RZ, RZ, R164 ;  /* 0x000000ffff07a224 */ /* 0x000fe400078e00a4 */
[----:B------:R-:W-:Y:S01]  /*1fe0*/  @!P4 IMAD.IADD R4, R25, 0x1, R4 ;  /* 0x000000011904c824 */ /* 0x000fe200078e0204 */
[----:B------:R-:W-:Y:S01]  /*1ff0*/  @!P5 MOV R25, R164 ;  /* 0x000000a40019d202 */ /* 0x000fe20000000f00 */
[----:B------:R-:W-:-:S03]  /*2000*/  @!P2 IMAD.WIDE.U32 R6, R193, 0x70, R6 ;  /* 0x00000070c106a825 */ /* 0x000fc600078e0006 */
[----:B------:R-:W-:Y:S01]  /*2010*/  @!P4 LEA.HI.X R31, R24, c[0x0][0x16c], R4, 0x1, P1 ;  /* 0x00005b00181fca11 */ /* 0x000fe200008f0c04 */
[----:B------:R-:W-:Y:S01]  /*2020*/  @!P2 IMAD.IADD R0, R7, 0x1, R0 ;  /* 0x000000010700a824 */ /* 0x000fe200078e0200 */
[----:B-1----:R-:W-:Y:S01]  /*2030*/  @!P2 LEA R26, P3, R6, c[0x0][0x168], 0x1 ;  /* 0x00005a00061aaa11 */ /* 0x002fe200078608ff */
[----:B------:R-:W-:Y:S01]  /*2040*/  @!P5 IMAD.MOV.U32 R24, RZ, RZ, R165 ;  /* 0x000000ffff18d224 */ /* 0x000fe200078e00a5 */
[----:B------:R-:W-:Y:S01]  /*2050*/  IADD3 R7, R14, 0xa0, RZ ;  /* 0x000000a00e077810 */ /* 0x000fe20007ffe0ff */
[----:B------:R1:W-:Y:S01]  /*2060*/  @!P4 LDGSTS.E.BYPASS.LTC128B.128 [R246+0x5000], [R30.64] ;  /* 0x050000001ef6cfae */ /* 0x0003e2000b901d4c */
[C---:B------:R-:W-:Y:S01]  /*2070*/  @!P6 LEA R5, P1, R193.reuse, R165, 0x7 ;  /* 0x000000a5c105e211 */ /* 0x040fe200078238ff */
[----:B------:R-:W-:Y:S01]  /*2080*/  @!P5 IMAD.WIDE.U32 R24, R193, 0x90, R24 ;  /* 0x00000090c118d825 */ /* 0x000fe200078e0018 */
[----:B------:R-:W-:Y:S02]  /*2090*/  @!P2 LEA.HI.X R27, R6, c[0x0][0x16c], R0, 0x1, P3 ;  /* 0x00005b00061baa11 */ /* 0x000fe400018f0c00 */
[----:B------:R-:W-:Y:S01]  /*20a0*/  IADD3 R6, R14, 0xb0, RZ ;  /* 0x000000b00e067810 */ /* 0x000fe20007ffe0ff */
[----:B------:R-:W-:Y:S01]  /*20b0*/  @!P5 IMAD R0, R15, 0x90, RZ ;  /* 0x000000900f00d824 */ /* 0x000fe200078e02ff */
[----:B------:R-:W-:Y:S01]  /*20c0*/  ISETP.GE.AND P3, PT, R7, R3, PT ;  /* 0x000000030700720c */ /* 0x000fe20003f66270 */
[----:B------:R2:W-:Y:S01]  /*20d0*/  @!P2 LDGSTS.E.BYPASS.LTC128B.128 [R246+0x5800], [R26.64] ;  /* 0x058000001af6afae */ /* 0x0005e2000b901d4c */
[----:B------:R-:W-:Y:S01]  /*20e0*/  @!P6 LEA.HI.X R4, R193, R164, R15, 0x7, P1 ;  /* 0x000000a4c104e211 */ /* 0x000fe200008f3c0f */
[----:B------:R-:W-:Y:S01]  /*20f0*/  @!P5 IMAD.IADD R0, R25, 0x1, R0 ;  /* 0x000000011900d824 */ /* 0x000fe200078e0200 */
[----:B------:R-:W-:-:S02]  /*2100*/  @!P6 LEA R34, P1, R5, c[0x0][0x168], 0x1 ;  /* 0x00005a000522ea11 */ /* 0x000fc400078208ff */
[----:B------:R-:W-:Y:S02]  /*2110*/  ISETP.GE.AND P4, PT, R6, R3, PT ;  /* 0x000000030600720c */ /* 0x000fe40003f86270 */
[----:B------:R-:W-:Y:S02]  /*2120*/  @!P6 LEA.HI.X R35, R5, c[0x0][0x16c], R4, 0x1, P1 ;  /* 0x00005b000523ea11 */ /* 0x000fe400008f0c04 */
[----:B------:R-:W-:-:S03]  /*2130*/  IADD3 R5, R14, 0xc0, RZ ;  /* 0x000000c00e057810 */ /* 0x000fc60007ffe0ff */
[----:B------:R-:W-:Y:S01]  /*2140*/  @!P3 IMAD.MOV.U32 R25, RZ, RZ, R164 ;  /* 0x000000ffff19b224 */ /* 0x000fe200078e00a4 */
[----:B------:R-:W-:Y:S01]  /*2150*/  ISETP.GE.AND P2, PT, R5, R3, PT ;  /* 0x000000030500720c */ /* 0x000fe20003f46270 */
[----:B------:R-:W-:Y:S01]  /*2160*/  @!P3 IMAD R4, R15, 0xa0, RZ ;  /* 0x000000a00f04b824 */ /* 0x000fe200078e02ff */
[----:B------:R3:W-:Y:S01]  /*2170*/  @!P6 LDGSTS.E.BYPASS.LTC128B.128 [R246+0x6000], [R34.64] ;  /* 0x0600000022f6efae */ /* 0x0007e2000b901d4c */
[----:B-1----:R-:W-:-:S04]  /*2180*/  @!P5 LEA R30, P1, R24, c[0x0][0x168], 0x1 ;  /* 0x00005a00181eda11 */ /* 0x002fc800078208ff */
[----:B------:R-:W-:Y:S01]  /*2190*/  @!P5 LEA.HI.X R31, R24, c[0x0][0x16c], R0, 0x1, P1 ;  /* 0x00005b00181fda11 */ /* 0x000fe200008f0c00 */
[----:B------:R-:W-:Y:S02]  /*21a0*/  @!P3 IMAD.MOV.U32 R24, RZ, RZ, R165 ;  /* 0x000000ffff18b224 */ /* 0x000fe400078e00a5 */
[----:B------:R-:W-:Y:S02]  /*21b0*/  @!P4 IMAD R0, R15, 0xb0, RZ ;  /* 0x000000b00f00c824 */ /* 0x000fe400078e02ff */
[----:B------:R-:W-:Y:S01]  /*21c0*/  @!P3 IMAD.WIDE.U32 R24, R193, 0xa0, R24 ;  /* 0x000000a0c118b825 */ /* 0x000fe200078e0018 */
[----:B------:R1:W-:Y:S03]  /*21d0*/  @!P5 LDGSTS.E.BYPASS.LTC128B.128 [R246+0x6800], [R30.64] ;  /* 0x068000001ef6dfae */ /* 0x0003e6000b901d4c */
[----:B--2---:R-:W-:Y:S01]  /*21e0*/  @!P4 IMAD.MOV.U32 R26, RZ, RZ, R165 ;  /* 0x000000ffff1ac224 */ /* 0x004fe200078e00a5 */
[----:B------:R-:W-:Y:S01]  /*21f0*/  @!P3 IADD3 R4, R25, R4, RZ ;  /* 0x000000041904b210 */ /* 0x000fe20007ffe0ff */
[----:B------:R-:W-:-:S02]  /*2200*/  @!P4 IMAD.MOV.U32 R27, RZ, RZ, R164 ;  /* 0x000000ffff1bc224 */ /* 0x000fc400078e00a4 */
[----:B------:R-:W-:Y:S02]  /*2210*/  @!P2 IMAD R19, R15, 0xc0, RZ ;  /* 0x000000c00f13a824 */ /* 0x000fe400078e02ff */
[----:B------:R-:W-:Y:S01]  /*2220*/  @!P4 IMAD.WIDE.U32 R32, R193, 0xb0, R26 ;  /* 0x000000b0c120c825 */ /* 0x000fe200078e001a */
[----:B------:R-:W-:-:S03]  /*2230*/  @!P3 LEA R26, P1, R24, c[0x0][0x168], 0x1 ;  /* 0x00005a00181aba11 */ /* 0x000fc600078208ff */
[----:B------:R-:W-:Y:S01]  /*2240*/  @!P4 IMAD.IADD R0, R33, 0x1, R0 ;  /* 0x000000012100c824 */ /* 0x000fe200078e0200 */
[----:B------:R-:W-:Y:S01]  /*2250*/  @!P3 LEA.HI.X R27, R24, c[0x0][0x16c], R4, 0x1, P1 ;  /* 0x00005b00181bba11 */ /* 0x000fe200008f0c04 */
[----:B------:R-:W-:Y:S01]  /*2260*/  @!P2 IMAD.MOV.U32 R33, RZ, RZ, R164 ;  /* 0x000000ffff21a224 */ /* 0x000fe200078e00a4 */
[----:B------:R-:W-:Y:S02]  /*2270*/  @!P4 LEA R24, P1, R32, c[0x0][0x168], 0x1 ;  /* 0x00005a002018ca11 */ /* 0x000fe400078208ff */
[----:B------:R-:W-:Y:S01]  /*2280*/  IADD3 R4, R14, 0xe0, RZ ;  /* 0x000000e00e047810 */ /* 0x000fe20007ffe0ff */
[----:B------:R2:W-:Y:S01]  /*2290*/  @!P3 LDGSTS.E.BYPASS.LTC128B.128 [R246+0x7000], [R26.64] ;  /* 0x070000001af6bfae */ /* 0x0005e2000b901d4c */
[----:B------:R-:W-:Y:S01]  /*22a0*/  @!P4 LEA.HI.X R25, R32, c[0x0][0x16c], R0, 0x1, P1 ;  /* 0x00005b002019ca11 */ /* 0x000fe200008f0c00 */
[----:B------:R-:W-:Y:S01]  /*22b0*/  @!P2 IMAD.MOV.U32 R32, RZ, RZ, R165 ;  /* 0x000000ffff20a224 */ /* 0x000fe200078e00a5 */
[----:B------:R-:W-:Y:S02]  /*22c0*/  IADD3 R0, R14, 0xd0, RZ ;  /* 0x000000d00e007810 */ /* 0x000fe40007ffe0ff */
[-C--:B------:R-:W-:Y:S01]  /*22d0*/  ISETP.GE.AND P3, PT, R18, R3.reuse, PT ;  /* 0x000000031200720c */ /* 0x080fe20003f66270 */
[----:B------:R-:W-:Y:S01]  /*22e0*/  @!P2 IMAD.WIDE.U32 R32, R193, 0xc0, R32 ;  /* 0x000000c0c120a825 */ /* 0x000fe200078e0020 */
[-C--:B------:R-:W-:Y:S01]  /*22f0*/  ISETP.GE.AND P6, PT, R0, R3.reuse, PT ;  /* 0x000000030000720c */ /* 0x080fe20003fc6270 */
[----:B------:R4:W-:Y:S01]  /*2300*/  @!P4 LDGSTS.E.BYPASS.LTC128B.128 [R246+0x7800], [R24.64] ;  /* 0x0780000018f6cfae */ /* 0x0009e2000b901d4c */
[----:B------:R-:W-:Y:S01]  /*2310*/  ISETP.GE.AND P5, PT, R4, R3, PT ;  /* 0x000000030400720c */ /* 0x000fe20003fa6270 */
[----:B------:R-:W-:Y:S01]  /*2320*/  @!P2 IMAD.IADD R19, R33, 0x1, R19 ;  /* 0x000000012113a824 */ /* 0x000fe200078e0213 */
[----:B------:R-:W-:-:S02]  /*2330*/  IADD3 R18, R14, 0xf0, RZ ;  /* 0x000000f00e127810 */ /* 0x000fc40007ffe0ff */
[----:B-1----:R-:W-:Y:S02]  /*2340*/  @!P2 LEA R30, P1, R32, c[0x0][0x168], 0x1 ;  /* 0x00005a00201eaa11 */ /* 0x002fe400078208ff */
[-C--:B------:R-:W-:Y:S02]  /*2350*/  ISETP.GE.AND P4, PT, R18, R3.reuse, PT ;  /* 0x000000031200720c */ /* 0x080fe40003f86270 */
[----:B------:R-:W-:Y:S02]  /*2360*/  @!P2 LEA.HI.X R31, R32, c[0x0][0x16c], R19, 0x1, P1 ;  /* 0x00005b00201faa11 */ /* 0x000fe400008f0c13 */
[----:B------:R-:W-:Y:S01]  /*2370*/  ISETP.GE.AND P1, PT, R17, R3, PT ;  /* 0x000000031100720c */ /* 0x000fe20003f26270 */
[C---:B------:R-:W-:Y:S02]  /*2380*/  @!P6 IMAD R17, R15.reuse, 0xd0, RZ ;  /* 0x000000d00f11e824 */ /* 0x040fe400078e02ff */
[----:B------:R1:W-:Y:S01]  /*2390*/  @!P2 LDGSTS.E.BYPASS.LTC128B.128 [R246+0x8000], [R30.64] ;  /* 0x080000001ef6afae */ /* 0x0003e2000b901d4c */
[----:B------:R-:W-:-:S02]  /*23a0*/  @!P5 IMAD R19, R15, 0xe0, RZ ;  /* 0x000000e00f13d824 */ /* 0x000fc400078e02ff */
[----:B--2---:R-:W-:-:S03]  /*23b0*/  @!P5 IMAD.MOV.U32 R26, RZ, RZ, R165 ;  /* 0x000000ffff1ad224 */ /* 0x004fc600078e00a5 */
[-C--:B------:R-:W-:Y:S01]  /*23c0*/  @!P4 MOV R33, R164.reuse ;  /* 0x000000a40021c202 */ /* 0x080fe20000000f00 */
[----:B------:R-:W-:Y:S02]  /*23d0*/  @!P5 IMAD.MOV.U32 R27, RZ, RZ, R164 ;  /* 0x000000ffff1bd224 */ /* 0x000fe400078e00a4 */
[----:B------:R-:W-:Y:S02]  /*23e0*/  @!P4 IMAD.MOV.U32 R32, RZ, RZ, R165 ;  /* 0x000000ffff20c224 */ /* 0x000fe400078e00a5 */
[----:B------:R-:W-:Y:S01]  /*23f0*/  @!P5 IMAD.WIDE.U32 R26, R193, 0xe0, R26 ;  /* 0x000000e0c11ad825 */ /* 0x000fe200078e001a */
[----:B----4-:R-:W-:-:S03]  /*2400*/  @!P6 MOV R25, R164 ;  /* 0x000000a40019e202 */ /* 0x010fc60000000f00 */
[----:B------:R-:W-:Y:S02]  /*2410*/  @!P6 IMAD.MOV.U32 R24, RZ, RZ, R165 ;  /* 0x000000ffff18e224 */ /* 0x000fe400078e00a5 */
[----:B------:R-:W-:Y:S02]  /*2420*/  @!P5 IMAD.IADD R19, R27, 0x1, R19 ;  /* 0x000000011b13d824 */ /* 0x000fe400078e0213 */
[----:B------:R-:W-:-:S04]  /*2430*/  @!P6 IMAD.WIDE.U32 R24, R193, 0xd0, R24 ;  /* 0x000000d0c118e825 */ /* 0x000fc800078e0018 */
[----:B------:R-:W-:Y:S02]  /*2440*/  @!P6 IMAD.IADD R17, R25, 0x1, R17 ;  /* 0x000000011911e824 */ /* 0x000fe400078e0211 */
[----:B------:R-:W-:Y:S01]  /*2450*/  @!P4 IMAD R15, R15, 0xf0, RZ ;  /* 0x000000f00f0fc824 */ /* 0x000fe200078e02ff */
[----:B-1----:R-:W-:Y:S01]  /*2460*/  @!P6 LEA R30, P2, R24, c[0x0][0x168], 0x1 ;  /* 0x00005a00181eea11 */ /* 0x002fe200078408ff */
[----:B------:R-:W-:-:S03]  /*2470*/  @!P4 IMAD.WIDE.U32 R32, R193, 0xf0, R32 ;  /* 0x000000f0c120c825 */ /* 0x000fc600078e0020 */
[----:B------:R-:W-:Y:S01]  /*2480*/  @!P6 LEA.HI.X R31, R24, c[0x0][0x16c], R17, 0x1, P2 ;  /* 0x00005b00181fea11 */ /* 0x000fe200010f0c11 */
[----:B------:R-:W-:Y:S01]  /*2490*/  @!P4 IMAD.IADD R15, R33, 0x1, R15 ;  /* 0x00000001210fc824 */ /* 0x000fe200078e020f */
[----:B------:R-:W-:-:S03]  /*24a0*/  @!P5 LEA R24, P2, R26, c[0x0][0x168], 0x1 ;  /* 0x00005a001a18da11 */ /* 0x000fc600078408ff */
[----:B------:R1:W-:Y:S01]  /*24b0*/  @!P6 LDGSTS.E.BYPASS.LTC128B.128 [R246+0x8800], [R30.64] ;  /* 0x088000001ef6efae */ /* 0x0003e2000b901d4c */
[----:B------:R-:W-:Y:S02]  /*24c0*/  @!P5 LEA.HI.X R25, R26, c[0x0][0x16c], R19, 0x1, P2 ;  /* 0x00005b001a19da11 */ /* 0x000fe400010f0c13 */
[----:B------:R-:W-:Y:S02]  /*24d0*/  @!P4 LEA R20, P2, R32, c[0x0][0x168], 0x1 ;  /* 0x00005a002014ca11 */ /* 0x000fe400078408ff */
[-C--:B------:R-:W-:Y:S01]  /*24e0*/  ISETP.GE.AND P6, PT, R16, R3.reuse, PT ;  /* 0x000000031000720c */ /* 0x080fe20003fc6270 */
[----:B------:R2:W-:Y:S01]  /*24f0*/  @!P5 LDGSTS.E.BYPASS.LTC128B.128 [R246+0x9000], [R24.64] ;  /* 0x0900000018f6dfae */ /* 0x0005e2000b901d4c */
[----:B------:R-:W-:Y:S01]  /*2500*/  @!P4 LEA.HI.X R21, R32, c[0x0][0x16c], R15, 0x1, P2 ;  /* 0x00005b002015ca11 */ /* 0x000fe200010f0c0f */
[----:B------:R-:W-:Y:S01]  /*2510*/  IMAD R16, R166, c[0x0][0x1a4], RZ ;  /* 0x00006900a6107a24 */ /* 0x000fe200078e02ff */
[----:B------:R-:W-:Y:S02]  /*2520*/  LEA R243, P2, R28, c[0x0][0x170], 0x1 ;  /* 0x00005c001cf37a11 */ /* 0x000fe400078408ff */
[-C--:B------:R-:W-:Y:S01]  /*2530*/  ISETP.GE.AND P5, PT, R13, R3.reuse, PT ;  /* 0x000000030d00720c */ /* 0x080fe20003fa6270 */
[----:B------:R4:W-:Y:S01]  /*2540*/  @!P4 LDGSTS.E.BYPASS.LTC128B.128 [R246+0x9800], [R20.64] ;  /* 0x0980000014f6cfae */ /* 0x0009e2000b901d4c */
[C---:B------:R-:W-:Y:S01]  /*2550*/  ISETP.GE.AND P4, PT, R14.reuse, R3, PT ;  /* 0x000000030e00720c */ /* 0x040fe20003f86270 */
[----:B------:R-:W-:Y:S01]  /*2560*/  IMAD.SHL.U32 R14, R14, 0x8, RZ ;  /* 0x000000080e0e7824 */ /* 0x000fe200078e00ff */
[----:B------:R-:W-:Y:S01]  /*2570*/  LEA.HI.X R242, R28, c[0x0][0x174], R22, 0x1, P2 ;  /* 0x00005d001cf27a11 */ /* 0x000fe200010f0c16 */
[----:B------:R-:W0:Y:S02]  /*2580*/  LDGDEPBAR ;  /* 0x00000000000079af */ /* 0x000e240000000000 */
[----:B------:R-:W-:Y:S01]  /*2590*/  @!P6 IMAD.MOV.U32 R15, RZ, RZ, c[0x0][0x1a0] ;  /* 0x00006800ff0fe624 */ /* 0x000fe200078e00ff */
[----:B------:R-:W-:Y:S01]  /*25a0*/  @!P6 MOV R13, c[0x0][0x1a4] ;  /* 0x00006900000dea02 */ /* 0x000fe20000000f00 */
[----:B------:R-:W-:-:S02]  /*25b0*/  @!P6 IMAD.MOV.U32 R22, RZ, RZ, R243 ;  /* 0x000000ffff16e224 */ /* 0x000fc400078e00f3 */
[----:B------:R-:W-:Y:S02]  /*25c0*/  @!P6 IMAD.MOV.U32 R23, RZ, RZ, R242 ;  /* 0x000000ffff17e224 */ /* 0x000fe400078e00f2 */
[----:B------:R-:W-:Y:S02]  /*25d0*/  @!P6 IMAD R13, R13, 0x60, RZ ;  /* 0x000000600d0de824 */ /* 0x000fe400078e02ff */
[----:B------:R-:W-:Y:S01]  /*25e0*/  @!P6 IMAD.WIDE.U32 R22, R15, 0x60, R22 ;  /* 0x000000600f16e825 */ /* 0x000fe200078e0016 */
[----:B------:R-:W-:-:S03]  /*25f0*/  @!P4 MOV R27, R242 ;  /* 0x000000f2001bc202 */ /* 0x000fc60000000f00 */
[----:B------:R-:W-:Y:S02]  /*2600*/  @!P4 IMAD.MOV.U32 R26, RZ, RZ, R243 ;  /* 0x000000ffff1ac224 */ /* 0x000fe400078e00f3 */
[----:B------:R-:W-:Y:S02]  /*2610*/  @!P1 IMAD.MOV.U32 R15, RZ, RZ, c[0x0][0x1a4] ;  /* 0x00006900ff0f9624 */ /* 0x000fe400078e00ff */
[----:B------:R-:W-:Y:S02]  /*2620*/  @!P6 IMAD.IADD R23, R23, 0x1, R13 ;  /* 0x000000011717e824 */ /* 0x000fe400078e020d */
[----:B----4-:R-:W-:Y:S01]  /*2630*/  IMAD.WIDE.U32 R20, R166, c[0x0][0x1a0], RZ ;  /* 0x00006800a6147a25 */ /* 0x010fe200078e00ff */
[----:B------:R-:W-:-:S04]  /*2640*/  DEPBAR.LE SB0, 0x0 ;  /* 0x000080000000791a */ /* 0x000fc80000000000 */
[----:B------:R-:W-:Y:S01]  /*2650*/  BAR.SYNC.DEFER_BLOCKING 0x0 ;  /* 0x0000000000007b1d */ /* 0x000fe20000010000 */
[----:B------:R-:W-:-:S04]  /*2660*/  @!P3 IADD3 R20, P2, R243, R20, RZ ;  /* 0x00000014f314b210 */ /* 0x000fc80007f5e0ff */
[----:B------:R-:W-:Y:S01]  /*2670*/  @!P3 IADD3.X R21, R242, R21, R16, P2, !PT ;  /* 0x00000015f215b210 */ /* 0x000fe200017fe410 */
[----:B------:R-:W-:-:S05]  /*2680*/  @!P1 IMAD.MOV.U32 R16, RZ, RZ, c[0x0][0x1a0] ;  /* 0x00006800ff109624 */ /* 0x000fca00078e00ff */
[----:B--2---:R-:W-:-:S04]  /*2690*/  @!P1 LEA R24, P2, R16, R243, 0x6 ;  /* 0x000000f310189211 */ /* 0x004fc800078430ff */
[----:B------:R-:W-:Y:S02]  /*26a0*/  @!P1 LEA.HI.X R25, R16, R242, R15, 0x6, P2 ;  /* 0x000000f210199211 */ /* 0x000fe400010f340f */
[-C--:B------:R-:W-:Y:S01]  /*26b0*/  ISETP.GE.AND P2, PT, R10, R3.reuse, PT ;  /* 0x000000030a00720c */ /* 0x080fe20003f46270 */
[----:B------:R-:W-:Y:S01]  /*26c0*/  @!P5 IMAD.MOV.U32 R10, RZ, RZ, c[0x0][0x1a0] ;  /* 0x00006800ff0ad624 */ /* 0x000fe200078e00ff */
[----:B------:R-:W-:Y:S04]  /*26d0*/  @P4 STS.128 [R246+0xa000], RZ ;  /* 0x00a000fff6004388 */ /* 0x000fe80000000c00 */
[----:B------:R-:W-:Y:S01]  /*26e0*/  @!PT LDS RZ, [RZ] ;  /* 0x00000000fffff984 */ /* 0x000fe20000000800 */
[----:B------:R-:W-:Y:S01]  /*26f0*/  @!PT LDS RZ, [RZ] ;  /* 0x00000000fffff984 */ /* 0x000fe20000000800 */
[----:B------:R-:W-:Y:S01]  /*2700*/  @!PT LDS RZ, [RZ] ;  /* 0x00000000fffff984 */ /* 0x000fe20000000800 */
[----:B------:R2:W-:Y:S01]  /*2710*/  @!P4 LDGSTS.E.BYPASS.LTC128B.128 [R246+0xa000], [R26.64] ;  /* 0x0a0000001af6cfae */ /* 0x0005e2000b901d4c */
[----:B------:R-:W-:-:S03]  /*2720*/  ISETP.GE.AND P4, PT, R12, R3, PT ;  /* 0x000000030c00720c */ /* 0x000fc60003f86270 */
[----:B------:R-:W-:Y:S04]  /*2730*/  @P3 STS.128 [R246+0xa800], RZ ;  /* 0x00a800fff6003388 */ /* 0x000fe80000000c00 */
[----:B------:R-:W-:Y:S01]  /*2740*/  @!PT LDS RZ, [RZ] ;  /* 0x00000000fffff984 */ /* 0x000fe20000000800 */
[----:B------:R-:W-:Y:S01]  /*2750*/  @!PT LDS RZ, [RZ] ;  /* 0x00000000fffff984 */ /* 0x000fe20000000800 */
[----:B------:R-:W-:Y:S01]  /*2760*/  @!PT LDS RZ, [RZ] ;  /* 0x00000000fffff984 */ /* 0x000fe20000000800 */
[----:B------:R4:W-:Y:S01]  /*2770*/  @!P3 LDGSTS.E.BYPASS.LTC128B.128 [R246+0xa800], [R20.64] ;  /* 0x0a80000014f6bfae */ /* 0x0009e2000b901d4c */
[----:B------:R-:W-:Y:S01]  /*2780*/  ISETP.GE.AND P3, PT, R11, R3, PT ;  /* 0x000000030b00720c */ /* 0x000fe20003f66270 */
[----:B------:R-:W-:Y:S02]  /*2790*/  @!P5 IMAD.MOV.U32 R11, RZ, RZ, c[0x0][0x1a4] ;  /* 0x00006900ff0bd624 */ /* 0x000fe400078e00ff */
[----:B------:R-:W-:Y:S04]  /*27a0*/  @P1 STS.128 [R246+0xb000], RZ ;  /* 0x00b000fff6001388 */ /* 0x000fe80000000c00 */
[----:B------:R-:W-:Y:S01]  /*27b0*/  @!PT LDS RZ, [RZ] ;  /* 0x00000000fffff984 */ /* 0x000fe20000000800 */
[----:B------:R-:W-:Y:S01]  /*27c0*/  @!PT LDS RZ, [RZ] ;  /* 0x00000000fffff984 */ /* 0x000fe20000000800 */
[----:B------:R-:W-:Y:S01]  /*27d0*/  @!PT LDS RZ, [RZ] ;  /* 0x00000000fffff984 */ /* 0x000fe20000000800 */
[----:B------:R1:W-:Y:S01]  /*27e0*/  @!P1 LDGSTS.E.BYPASS.LTC128B.128 [R246+0xb000], [R24.64] ;  /* 0x0b00000018f69fae */ /* 0x0003e2000b901d4c */
[----:B------:R-:W-:-:S03]  /*27f0*/  @!P5 LEA R12, P1, R10, R243, 0x7 ;  /* 0x000000f30a0cd211 */ /* 0x000fc600078238ff */
[----:B------:R-:W-:Y:S01]  /*2800*/  @P6 STS.128 [R246+0xb800], RZ ;  /* 0x00b800fff6006388 */ /* 0x000fe20000000c00 */
[----:B------:R-:W-:Y:S01]  /*2810*/  @!P5 LEA.HI.X R13, R10, R242, R11, 0x7, P1 ;  /* 0x000000f20a0dd211 */ /* 0x000fe200008f3c0b */
[----:B------:R-:W-:Y:S01]  /*2820*/  @!P3 IMAD.MOV.U32 R16, RZ, RZ, c[0x0][0x1a0] ;  /* 0x00006800ff10b624 */ /* 0x000fe200078e00ff */
[-C--:B------:R-:W-:Y:S01]  /*2830*/  ISETP.GE.AND P1, PT, R8, R3.reuse, PT ;  /* 0x000000030800720c */ /* 0x080fe20003f26270 */
[----:B------:R-:W-:Y:S01]  /*2840*/  @!PT LDS RZ, [RZ] ;  /* 0x00000000fffff984 */ /* 0x000fe20000000800 */
[----:B------:R-:W-:Y:S01]  /*2850*/  @!PT LDS RZ, [RZ] ;  /* 0x00000000fffff984 */ /* 0x000fe20000000800 */
[----:B------:R-:W-:Y:S01]  /*2860*/  @!PT LDS RZ, [RZ] ;  /* 0x00000000fffff984 */ /* 0x000fe20000000800 */
[----:B------:R1:W-:Y:S01]  /*2870*/  @!P6 LDGSTS.E.BYPASS.LTC128B.128 [R246+0xb800], [R22.64] ;  /* 0x0b80000016f6efae */ /* 0x0003e2000b901d4c */
[----:B------:R-:W-:Y:S01]  /*2880*/  ISETP.GE.AND P6, PT, R9, R3, PT ;  /* 0x000000030900720c */ /* 0x000fe20003fc6270 */
[----:B------:R-:W-:Y:S01]  /*2890*/  @!P4 IMAD.MOV.U32 R9, RZ, RZ, R242 ;  /* 0x000000ffff09c224 */ /* 0x000fe200078e00f2 */
[----:B------:R-:W-:Y:S01]  /*28a0*/  @!P4 MOV R8, R243 ;  /* 0x000000f30008c202 */ /* 0x000fe20000000f00 */
[----:B------:R-:W-:Y:S01]  /*28b0*/  @P5 STS.128 [R246+0xc000], RZ ;  /* 0x00c000fff6005388 */ /* 0x000fe20000000c00 */
[----:B------:R-:W-:Y:S01]  /*28c0*/  @!P3 MOV R10, c[0x0][0x1a4] ;  /* 0x00006900000aba02 */ /* 0x000fe20000000f00 */
[----:B------:R-:W-:-:S02]  /*28d0*/  @!P4 IMAD.MOV.U32 R11, RZ, RZ, c[0x0][0x1a4] ;  /* 0x00006900ff0bc624 */ /* 0x000fc400078e00ff */
[----:B------:R-:W-:Y:S01]  /*28e0*/  @!PT LDS RZ, [RZ] ;  /* 0x00000000fffff984 */ /* 0x000fe20000000800 */
[----:B------:R-:W-:Y:S01]  /*28f0*/  @!PT LDS RZ, [RZ] ;  /* 0x00000000fffff984 */ /* 0x000fe20000000800 */
[----:B------:R-:W-:Y:S01]  /*2900*/  @!PT LDS RZ, [RZ] ;  /* 0x00000000fffff984 */ /* 0x000fe20000000800 */
[----:B------:R1:W-:Y:S01]  /*2910*/  @!P5 LDGSTS.E.BYPASS.LTC128B.128 [R246+0xc000], [R12.64] ;  /* 0x0c0000000cf6dfae */ /* 0x0003e2000b901d4c */
[----:B------:R-:W-:Y:S01]  /*2920*/  ISETP.GE.AND P5, PT, R7, R3, PT ;  /* 0x000000030700720c */ /* 0x000fe20003fa6270 */
[----:B------:R-:W-:Y:S01]  /*2930*/  @!P3 IMAD R10, R10, 0xc0, RZ ;  /* 0x000000c00a0ab824 */ /* 0x000fe200078e02ff */
[CC--:B------:R-:W-:Y:S01]  /*2940*/  LEA.HI R7, R200.reuse, R167.reuse, RZ, 0x4 ;  /* 0x000000a7c8077211 */ /* 0x0c0fe200078f20ff */
[----:B----4-:R-:W-:Y:S01]  /*2950*/  @!P4 IMAD.MOV.U32 R20, RZ, RZ, c[0x0][0x1a0] ;  /* 0x00006800ff14c624 */ /* 0x010fe200078e00ff */
[----:B------:R-:W-:Y:S01]  /*2960*/  @P4 STS.128 [R246+0xc800], RZ ;  /* 0x00c800fff6004388 */ /* 0x000fe20000000c00 */
[----:B------:R-:W-:Y:S01]  /*2970*/  @!P4 IMAD R11, R11, 0xa0, RZ ;  /* 0x000000a00b0bc824 */ /* 0x000fe200078e02ff */
[----:B------:R-:W-:Y:S01]  /*2980*/  LEA.HI R200, R200, R167, RZ, 0x5 ;  /* 0x000000a7c8c87211 */ /* 0x000fe200078f28ff */
[----:B------:R-:W-:-:S03]  /*2990*/  @!P4 IMAD.WIDE.U32 R20, R20, 0xa0, R8 ;  /* 0x000000a01414c825 */ /* 0x000fc600078e0008 */
[----:B------:R-:W-:Y:S01]  /*29a0*/  SHF.R.S32.HI R198, RZ, 0x5, R200 ;  /* 0x00000005ffc67819 */ /* 0x000fe200000114c8 */
[----:B------:R-:W-:Y:S02]  /*29b0*/  @!P3 IMAD.MOV.U32 R8, RZ, RZ, R243 ;  /* 0x000000ffff08b224 */ /* 0x000fe400078e00f3 */
[----:B------:R-:W-:Y:S02]  /*29c0*/  @!P3 IMAD.MOV.U32 R9, RZ, RZ, R242 ;  /* 0x000000ffff09b224 */ /* 0x000fe400078e00f2 */
[----:B------:R-:W-:Y:S02]  /*29d0*/  @!P4 IMAD.IADD R21, R21, 0x1, R11 ;  /* 0x000000011515c824 */ /* 0x000fe400078e020b */
[----:B------:R-:W-:-:S03]  /*29e0*/  @!P3 IMAD.WIDE.U32 R16, R16, 0xc0, R8 ;  /* 0x000000c01010b825 */ /* 0x000fc600078e0008 */
[----:B------:R-:W-:Y:S01]  /*29f0*/  @!PT LDS RZ, [RZ] ;  /* 0x00000000fffff984 */ /* 0x000fe20000000800 */
[----:B------:R-:W-:Y:S01]  /*2a00*/  @!PT LDS RZ, [RZ] ;  /* 0x00000000fffff984 */ /* 0x000fe20000000800 */
[----:B------:R-:W-:Y:S01]  /*2a10*/  @!PT LDS RZ, [RZ] ;  /* 0x00000000fffff984 */ /* 0x000fe20000000800 */
[----:B------:R4:W-:Y:S01]  /*2a20*/  @!P4 LDGSTS.E.BYPASS.LTC128B.128 [R246+0xc800], [R20.64] ;  /* 0x0c80000014f6cfae */ /* 0x0009e2000b901d4c */
[----:B------:R-:W-:Y:S01]  /*2a30*/  @!P3 IMAD.IADD R17, R17, 0x1, R10 ;  /* 0x000000011111b824 */ /* 0x000fe200078e020a */
[----:B------:R-:W-:Y:S01]  /*2a40*/  LOP3.LUT R10, R7, 0xfffffff0, RZ, 0xc0, !PT ;  /* 0xfffffff0070a7812 */ /* 0x000fe200078ec0ff */
[----:B------:R-:W-:Y:S01]  /*2a50*/  @!P2 IMAD.MOV.U32 R9, RZ, RZ, c[0x0][0x1a0] ;  /* 0x00006800ff09a624 */ /* 0x000fe200078e00ff */
[-C--:B------:R-:W-:Y:S01]  /*2a60*/  ISETP.GE.AND P4, PT, R6, R3.reuse, PT ;  /* 0x000000030600720c */ /* 0x080fe20003f86270 */
[----:B------:R-:W-:Y:S01]  /*2a70*/  @!P2 IMAD.MOV.U32 R8, RZ, RZ, c[0x0][0x1a4] ;  /* 0x00006900ff08a624 */ /* 0x000fe200078e00ff */
[----:B------:R-:W-:Y:S01]  /*2a80*/  @P3 STS.128 [R246+0xd000], RZ ;  /* 0x00d000fff6003388 */ /* 0x000fe20000000c00 */
[----:B-1----:R-:W-:Y:S02]  /*2a90*/  @!P2 IMAD.MOV.U32 R22, RZ, RZ, R243 ;  /* 0x000000ffff16a224 */ /* 0x002fe400078e00f3 */
[----:B------:R-:W-:Y:S01]  /*2aa0*/  @!P2 IMAD.MOV.U32 R23, RZ, RZ, R242 ;  /* 0x000000ffff17a224 */ /* 0x000fe200078e00f2 */
[----:B------:R-:W-:Y:S01]  /*2ab0*/  @!PT LDS RZ, [RZ] ;  /* 0x00000000fffff984 */ /* 0x000fe20000000800 */
[----:B------:R-:W-:Y:S01]  /*2ac0*/  @!PT LDS RZ, [RZ] ;  /* 0x00000000fffff984 */ /* 0x000fe20000000800 */
[----:B------:R-:W-:Y:S01]  /*2ad0*/  @!PT LDS RZ, [RZ] ;  /* 0x00000000fffff984 */ /* 0x000fe20000000800 */
[----:B------:R1:W-:Y:S01]  /*2ae0*/  @!P3 LDGSTS.E.BYPASS.LTC128B.128 [R246+0xd000], [R16.64] ;  /* 0x0d00000010f6bfae */ /* 0x0003e2000b901d4c */
[----:B------:R-:W-:Y:S01]  /*2af0*/  @!P2 IMAD R8, R8, 0xe0, RZ ;  /* 0x000000e00808a824 */ /* 0x000fe200078e02ff */
[----:B------:R-:W-:Y:S01]  /*2b00*/  ISETP.GE.AND P3, PT, R5, R3, PT ;  /* 0x000000030500720c */ /* 0x000fe20003f66270 */
[----:B------:R-:W-:Y:S01]  /*2b10*/  @!P2 IMAD.WIDE.U32 R22, R9, 0xe0, R22 ;  /* 0x000000e00916a825 */ /* 0x000fe200078e0016 */
[----:B------:R-:W-:Y:S01]  /*2b20*/  SHF.R.S32.HI R9, RZ, 0x4, R7 ;  /* 0x00000004ff097819 */ /* 0x000fe20000011407 */
[----:B------:R-:W-:Y:S02]  /*2b30*/  @P2 STS.128 [R246+0xd800], RZ ;  /* 0x00d800fff6002388 */ /* 0x000fe40000000c00 */
[----:B------:R-:W-:Y:S01]  /*2b40*/  IMAD.IADD R10, R167, 0x1, -R10 ;  /* 0x00000001a70a7824 */ /* 0x000fe200078e0a0a */
[----:B------:R-:W-:Y:S01]  /*2b50*/  @!P2 IADD3 R23, R23, R8, RZ ;  /* 0x000000081717a210 */ /* 0x000fe20007ffe0ff */
[----:B------:R-:W-:Y:S01]  /*2b60*/  @!P6 IMAD.MOV.U32 R8, RZ, RZ, c[0x0][0x1a0] ;  /* 0x00006800ff08e624 */ /* 0x000fe200078e00ff */
[----:B------:R-:W-:Y:S01]  /*2b70*/  LEA.HI R11, R7, R9, RZ, 0x1 ;  /* 0x00000009070b7211 */ /* 0x000fe200078f08ff */
[----:B------:R-:W-:Y:S01]  /*2b80*/  @!P6 IMAD.MOV.U32 R7, RZ, RZ, c[0x0][0x1a4] ;  /* 0x00006900ff07e624 */ /* 0x000fe200078e00ff */
[----:B------:R-:W-:Y:S01]  /*2b90*/  SHF.R.S32.HI R6, RZ, 0x1f, R10 ;  /* 0x0000001fff067819 */ /* 0x000fe2000001140a */
[----:B------:R-:W-:Y:S01]  /*2ba0*/  @!PT LDS RZ, [RZ] ;  /* 0x00000000fffff984 */ /* 0x000fe20000000800 */
[----:B------:R-:W-:Y:S01]  /*2bb0*/  @!PT LDS RZ, [RZ] ;  /* 0x00000000fffff984 */ /* 0x000fe20000000800 */
[----:B------:R-:W-:Y:S01]  /*2bc0*/  @!PT LDS RZ, [RZ] ;  /* 0x00000000fffff984 */ /* 0x000fe20000000800 */
[----:B------:R2:W-:Y:S01]  /*2bd0*/  @!P2 LDGSTS.E.BYPASS.LTC128B.128 [R246+0xd800], [R22.64] ;  /* 0x0d80000016f6afae */ /* 0x0005e2000b901d4c */
[----:B------:R-:W-:-:S02]  /*2be0*/  @!P6 LEA R12, P2, R8, R243, 0x8 ;  /* 0x000000f3080ce211 */ /* 0x000fc400078440ff */
[----:B------:R-:W-:Y:S01]  /*2bf0*/  LEA.HI R6, R6, R10, RZ, 0x3 ;  /* 0x0000000a06067211 */ /* 0x000fe200078f18ff */
[----:B------:R-:W-:Y:S01]  /*2c00*/  @P6 STS.128 [R246+0xe000], RZ ;  /* 0x00e000fff6006388 */ /* 0x000fe20000000c00 */
[----:B------:R-:W-:Y:S01]  /*2c10*/  LOP3.LUT R11, R11, 0xfffffffe, RZ, 0xc0, !PT ;  /* 0xfffffffe0b0b7812 */ /* 0x000fe200078ec0ff */
[----:B----4-:R-:W-:Y:S01]  /*2c20*/  @!P3 IMAD.MOV.U32 R20, RZ, RZ, c[0x0][0x1a0] ;  /* 0x00006800ff14b624 */ /* 0x010fe200078e00ff */
[----:B------:R-:W-:Y:S02]  /*2c30*/  LOP3.LUT R5, R6, 0xfffffff8, RZ, 0xc0, !PT ;  /* 0xfffffff806057812 */ /* 0x000fe400078ec0ff */
[----:B------:R-:W-:Y:S01]  /*2c40*/  @!P6 LEA.HI.X R13, R8, R242, R7, 0x8, P2 ;  /* 0x000000f2080de211 */ /* 0x000fe200010f4407 */
[----:B------:R-:W-:Y:S01]  /*2c50*/  @!P1 IMAD.MOV.U32 R7, RZ, RZ, c[0x0][0x1a0] ;  /* 0x00006800ff079624 */ /* 0x000fe200078e00ff */
[----:B------:R-:W-:Y:S01]  /*2c60*/  ISETP.GE.AND P2, PT, R0, R3, PT ;  /* 0x000000030000720c */ /* 0x000fe20003f46270 */
[----:B------:R-:W-:Y:S01]  /*2c70*/  IMAD.SHL.U32 R8, R176, 0x40, RZ ;  /* 0x00000040b0087824 */ /* 0x000fe200078e00ff */
[----:B------:R-:W-:Y:S01]  /*2c80*/  IADD3 R0, R10, -R5, RZ ;  /* 0x800000050a007210 */ /* 0x000fe20007ffe0ff */
[----:B-1----:R-:W-:Y:S01]  /*2c90*/  @!P1 IMAD.MOV.U32 R16, RZ, RZ, R243 ;  /* 0x000000ffff109224 */ /* 0x002fe200078e00f3 */
[----:B------:R-:W-:Y:S01]  /*2ca0*/  @!PT LDS RZ, [RZ] ;  /* 0x00000000fffff984 */ /* 0x000fe20000000800 */
[----:B------:R-:W-:Y:S01]  /*2cb0*/  @!PT LDS RZ, [RZ] ;  /* 0x00000000fffff984 */ /* 0x000fe20000000800 */
[----:B------:R-:W-:Y:S01]  /*2cc0*/  @!PT LDS RZ, [RZ] ;  /* 0x00000000fffff984 */ /* 0x000fe20000000800 */
[----:B------:R1:W-:Y:S01]  /*2cd0*/  @!P6 LDGSTS.E.BYPASS.LTC128B.128 [R246+0xe000], [R12.64] ;  /* 0x0e0000000cf6efae */ /* 0x0003e2000b901d4c */
[----:B------:R-:W-:Y:S01]  /*2ce0*/  @!P1 IMAD.MOV.U32 R17, RZ, RZ, R242 ;  /* 0x000000ffff119224 */ /* 0x000fe200078e00f2 */
[----:B------:R-:W-:Y:S01]  /*2cf0*/  ISETP.GE.AND P6, PT, R4, R3, PT ;  /* 0x000000030400720c */ /* 0x000fe20003fc6270 */
[----:B------:R-:W-:Y:S01]  /*2d00*/  IMAD.IADD R11, R9, 0x1, -R11 ;  /* 0x00000001090b7824 */ /* 0x000fe200078e0a0b */
[----:B------:R-:W-:Y:S01]  /*2d10*/  LOP3.LUT R8, R8, 0x1c0, RZ, 0xc0, !PT ;  /* 0x000001c008087812 */ /* 0x000fe200078ec0ff */
[----:B------:R-:W-:Y:S01]  /*2d20*/  @!P1 IMAD.WIDE.U32 R16, R7, 0x120, R16 ;  /* 0x0000012007109825 */ /* 0x000fe200078e0010 */
[----:B------:R-:W-:Y:S01]  /*2d30*/  SHF.L.U32 R7, R0, 0x6, RZ ;  /* 0x0000000600077819 */ /* 0x000fe200000006ff */
[----:B------:R-:W-:Y:S01]  /*2d40*/  @P1 STS.128 [R246+0xe800], RZ ;  /* 0x00e800fff6001388 */ /* 0x000fe20000000c00 */
[----:B------:R-:W-:Y:S01]  /*2d50*/  LOP3.LUT R14, R8, 0x8, R14, 0xf8, !PT ;  /* 0x00000008080e7812 */ /* 0x000fe200078ef80e */
[----:B------:R-:W-:Y:S01]  /*2d60*/  IMAD.SHL.U32 R4, R11, 0x8, RZ ;  /* 0x000000080b047824 */ /* 0x000fe200078e00ff */
[----:B------:R-:W-:Y:S01]  /*2d70*/  LOP3.LUT R7, R7, 0x1c0, RZ, 0xc0, !PT ;  /* 0x000001c007077812 */ /* 0x000fe200078ec0ff */
[----:B------:R-:W-:Y:S01]  /*2d80*/  @!P1 IMAD.MOV.U32 R5, RZ, RZ, c[0x0][0x1a4] ;  /* 0x00006900ff059624 */ /* 0x000fe200078e00ff */
[----:B------:R-:W-:Y:S01]  /*2d90*/  SHF.R.U32.HI R8, RZ, 0x3, R8 ;  /* 0x00000003ff087819 */ /* 0x000fe20000011608 */
[----:B------:R-:W-:Y:S01]  /*2da0*/  @!P5 IMAD.MOV.U32 R9, RZ, RZ, c[0x0][0x1a0] ;  /* 0x00006800ff09d624 */ /* 0x000fe200078e00ff */
[----:B------:R-:W-:Y:S01]  /*2db0*/  LOP3.LUT R4, R7, 0x8, R4, 0xf8, !PT ;  /* 0x0000000807047812 */ /* 0x000fe200078ef804 */
[----:B------:R-:W-:Y:S01]  /*2dc0*/  @!P1 IMAD R5, R5, 0x120, RZ ;  /* 0x0000012005059824 */ /* 0x000fe200078e02ff */
[----:B------:R-:W-:Y:S01]  /*2dd0*/  SHF.R.U32.HI R194, RZ, 0x3, R7 ;  /* 0x00000003ffc27819 */ /* 0x000fe20000011607 */
[----:B--2---:R-:W-:Y:S01]  /*2de0*/  @!P4 IMAD.MOV.U32 R22, RZ, RZ, c[0x0][0x1a0] ;  /* 0x00006800ff16c624 */ /* 0x004fe200078e00ff */
[----:B------:R-:W-:Y:S01]  /*2df0*/  LOP3.LUT R8, R14, R8, RZ, 0x3c, !PT ;  /* 0x000000080e087212 */ /* 0x000fe200078e3cff */
[----:B------:R-:W-:Y:S01]  /*2e00*/  @!P1 IMAD.IADD R17, R17, 0x1, R5 ;  /* 0x0000000111119824 */ /* 0x000fe200078e0205 */
[----:B------:R-:W-:Y:S01]  /*2e10*/  LOP3.LUT R194, R4, R194, RZ, 0x3c, !PT ;  /* 0x000000c204c27212 */ /* 0x000fe200078e3cff */
[----:B------:R-:W-:Y:S01]  /*2e20*/  @!P5 IMAD.MOV.U32 R5, RZ, RZ, R242 ;  /* 0x000000ffff05d224 */ /* 0x000fe200078e00f2 */
[----:B------:R-:W-:Y:S01]  /*2e30*/  @!P5 MOV R4, R243 ;  /* 0x000000f30004d202 */ /* 0x000fe20000000f00 */
[----:B------:R-:W-:Y:S01]  /*2e40*/  IMAD R239, R11, 0x200, R8 ;  /* 0x000002000bef7824 */ /* 0x000fe200078e0208 */
[----:B------:R-:W-:Y:S01]  /*2e50*/  @!PT LDS RZ, [RZ] ;  /* 0x00000000fffff984 */ /* 0x000fe20000000800 */
[----:B------:R-:W-:Y:S01]  /*2e60*/  @!PT LDS RZ, [RZ] ;  /* 0x00000000fffff984 */ /* 0x000fe20000000800 */
[----:B------:R-:W-:Y:S01]  /*2e70*/  @!PT LDS RZ, [RZ] ;  /* 0x00000000fffff984 */ /* 0x000fe20000000800 */
[----:B------:R2:W-:Y:S01]  /*2e80*/  @!P1 LDGSTS.E.BYPASS.LTC128B.128 [R246+0xe800], [R16.64] ;  /* 0x0e80000010f69fae */ /* 0x0005e2000b901d4c */
[----:B------:R-:W-:Y:S01]  /*2e90*/  @!P5 IMAD.MOV.U32 R14, RZ, RZ, c[0x0][0x1a4] ;  /* 0x00006900ff0ed624 */ /* 0x000fe200078e00ff */
[----:B------:R-:W-:Y:S01]  /*2ea0*/  ISETP.GE.AND P1, PT, R18, R3, PT ;  /* 0x000000031200720c */ /* 0x000fe20003f26270 */
[----:B------:R-:W-:Y:S01]  /*2eb0*/  @!P5 IMAD.WIDE.U32 R8, R9, 0x140, R4 ;  /* 0x000001400908d825 */ /* 0x000fe200078e0004 */
[----:B------:R-:W-:Y:S01]  /*2ec0*/  @!P2 MOV R18, c[0x0][0x1a0] ;  /* 0x000068000012aa02 */ /* 0x000fe20000000f00 */
[----:B------:R-:W-:Y:S01]  /*2ed0*/  @P5 STS.128 [R246+0xf000], RZ ;  /* 0x00f000fff6005388 */ /* 0x000fe20000000c00 */
[----:B------:R-:W-:Y:S01]  /*2ee0*/  SHF.L.U32 R195, R6, 0x6, RZ ;  /* 0x0000000606c37819 */ /* 0x000fe200000006ff */
[----:B------:R-:W-:-:S02]  /*2ef0*/  @!P4 IMAD.MOV.U32 R4, RZ, RZ, R243 ;  /* 0x000000ffff04c224 */ /* 0x000fc400078e00f3 */
[----:B------:R-:W-:Y:S01]  /*2f00*/  @!P4 IMAD.MOV.U32 R5, RZ, RZ, R242 ;  /* 0x000000ffff05c224 */ /* 0x000fe200078e00f2 */
[----:B------:R-:W-:Y:S01]  /*2f10*/  LOP3.LUT R195, R195, 0xfffffe00, RZ, 0xc0, !PT ;  /* 0xfffffe00c3c37812 */ /* 0x000fe200078ec0ff */
[----:B------:R-:W-:Y:S02]  /*2f20*/  @!P5 IMAD R14, R14, 0x140, RZ ;  /* 0x000001400e0ed824 */ /* 0x000fe400078e02ff */
[----:B------:R-:W-:Y:S02]  /*2f30*/  @!P4 IMAD.WIDE.U32 R22, R22, 0x160, R4 ;  /* 0x000001601616c825 */ /* 0x000fe400078e0004 */
[----:B------:R-:W-:Y:S02]  /*2f40*/  @!P1 MOV R24, R243 ;  /* 0x000000f300189202 */ /* 0x000fe40000000f00 */
[----:B------:R-:W-:Y:S02]  /*2f50*/  @!P3 IMAD.MOV.U32 R4, RZ, RZ, R243 ;  /* 0x000000ffff04b224 */ /* 0x000fe400078e00f3 */
[----:B------:R-:W-:-:S02]  /*2f60*/  @!P3 IMAD.MOV.U32 R5, RZ, RZ, R242 ;  /* 0x000000ffff05b224 */ /* 0x000fc400078e00f2 */
[----:B-1----:R-:W-:Y:S02]  /*2f70*/  @!P4 IMAD.MOV.U32 R12, RZ, RZ, c[0x0][0x1a4] ;  /* 0x00006900ff0cc624 */ /* 0x002fe400078e00ff */
[----:B------:R-:W-:-:S04]  /*2f80*/  @!P3 IMAD.WIDE.U32 R20, R20, 0x180, R4 ;  /* 0x000001801414b825 */ /* 0x000fc800078e0004 */
[----:B------:R-:W-:Y:S02]  /*2f90*/  @!P2 IMAD.MOV.U32 R4, RZ, RZ, R243 ;  /* 0x000000ffff04a224 */ /* 0x000fe400078e00f3 */
[----:B------:R-:W-:Y:S02]  /*2fa0*/  @!P2 IMAD.MOV.U32 R5, RZ, RZ, R242 ;  /* 0x000000ffff05a224 */ /* 0x000fe400078e00f2 */
[----:B------:R-:W-:Y:S02]  /*2fb0*/  @!P3 IMAD.MOV.U32 R10, RZ, RZ, c[0x0][0x1a4] ;  /* 0x00006900ff0ab624 */ /* 0x000fe400078e00ff */
[----:B------:R-:W-:Y:S01]  /*2fc0*/  @!P2 IMAD.WIDE.U32 R18, R18, 0x1a0, R4 ;  /* 0x000001a01212a825 */ /* 0x000fe200078e0004 */
[----:B------:R-:W-:-:S03]  /*2fd0*/  @!P6 MOV R4, R243 ;  /* 0x000000f30004e202 */ /* 0x000fc60000000f00 */
[----:B------:R-:W-:Y:S02]  /*2fe0*/  @!P5 IMAD.IADD R15, R9, 0x1, R14 ;  /* 0x00000001090fd824 */ /* 0x000fe400078e020e */
[----:B------:R-:W-:Y:S02]  /*2ff0*/  @!P5 IMAD.MOV.U32 R14, RZ, RZ, R8 ;  /* 0x000000ffff0ed224 */ /* 0x000fe400078e0008 */
[----:B--2---:R-:W-:Y:S02]  /*3000*/  @!P6 IMAD.MOV.U32 R16, RZ, RZ, c[0x0][0x1a0] ;  /* 0x00006800ff10e624 */ /* 0x004fe400078e00ff */
[----:B------:R-:W-:Y:S01]  /*3010*/  @!P6 IMAD.MOV.U32 R5, RZ, RZ, R242 ;  /* 0x000000ffff05e224 */ /* 0x000fe200078e00f2 */
[----:B------:R-:W-:Y:S01]  /*3020*/  @!PT LDS RZ, [RZ] ;  /* 0x00000000fffff984 */ /* 0x000fe20000000800 */
[----:B------:R-:W-:Y:S01]  /*3030*/  @!PT LDS RZ, [RZ] ;  /* 0x00000000fffff984 */ /* 0x000fe20000000800 */
[----:B------:R-:W-:Y:S01]  /*3040*/  @!PT LDS RZ, [RZ] ;  /* 0x00000000fffff984 */ /* 0x000fe20000000800 */
[----:B------:R1:W-:Y:S01]  /*3050*/  @!P5 LDGSTS.E.BYPASS.LTC128B.128 [R246+0xf000], [R14.64] ;  /* 0x0f0000000ef6dfae */ /* 0x0003e2000b901d4c */
[----:B------:R-:W-:Y:S02]  /*3060*/  @!P4 IMAD R12, R12, 0x160, RZ ;  /* 0x000001600c0cc824 */ /* 0x000fe400078e02ff */
[----:B------:R-:W-:Y:S01]  /*3070*/  @!P2 IMAD.MOV.U32 R8, RZ, RZ, c[0x0][0x1a4] ;  /* 0x00006900ff08a624 */ /* 0x000fe200078e00ff */
[----:B------:R-:W-:Y:S01]  /*3080*/  @P4 STS.128 [R246+0xf800], RZ ;  /* 0x00f800fff6004388 */ /* 0x000fe20000000c00 */
[----:B------:R-:W-:-:S02]  /*3090*/  @!P3 IMAD R10, R10, 0x180, RZ ;  /* 0x000001800a0ab824 */ /* 0x000fc400078e02ff */
[----:B------:R-:W-:Y:S02]  /*30a0*/  @!P6 IMAD.MOV.U32 R7, RZ, RZ, c[0x0][0x1a4] ;  /* 0x00006900ff07e624 */ /* 0x000fe400078e00ff */
[----:B------:R-:W-:Y:S01]  /*30b0*/  @!P6 IMAD.WIDE.U32 R16, R16, 0x1c0, R4 ;  /* 0x000001c01010e825 */ /* 0x000fe200078e0004 */
[----:B------:R-:W-:-:S03]  /*30c0*/  @!P3 IADD3 R11, R21, R10, RZ ;  /* 0x0000000a150bb210 */ /* 0x000fc60007ffe0ff */
[----:B------:R-:W-:Y:S02]  /*30d0*/  @!P4 IMAD.IADD R13, R23, 0x1, R12 ;  /* 0x00000001170dc824 */ /* 0x000fe400078e020c */
[----:B------:R-:W-:Y:S02]  /*30e0*/  @!P2 IMAD R8, R8, 0x1a0, RZ ;  /* 0x000001a00808a824 */ /* 0x000fe400078e02ff */
[----:B------:R-:W-:Y:S02]  /*30f0*/  @!P1 IMAD.MOV.U32 R4, RZ, RZ, c[0x0][0x1a0] ;  /* 0x00006800ff049624 */ /* 0x000fe400078e00ff */
[----:B------:R-:W-:Y:S02]  /*3100*/  @!P1 IMAD.MOV.U32 R25, RZ, RZ, R242 ;  /* 0x000000ffff199224 */ /* 0x000fe400078e00f2 */
[----:B------:R-:W-:Y:S02]  /*3110*/  @!P1 IMAD.MOV.U32 R3, RZ, RZ, c[0x0][0x1a4] ;  /* 0x00006900ff039624 */ /* 0x000fe400078e00ff */
[----:B------:R-:W-:-:S02]  /*3120*/  @!P4 IMAD.MOV.U32 R12, RZ, RZ, R22 ;  /* 0x000000ffff0cc224 */ /* 0x000fc400078e0016 */
[----:B------:R-:W-:Y:S02]  /*3130*/  IMAD R240, R198, 0x400, R195 ;  /* 0x00000400c6f07824 */ /* 0x000fe400078e02c3 */
[----:B------:R-:W-:Y:S01]  /*3140*/  @!P6 IMAD R7, R7, 0x1c0, RZ ;  /* 0x000001c00707e824 */ /* 0x000fe200078e02ff */
[----:B------:R-:W-:Y:S01]  /*3150*/  @!PT LDS RZ, [RZ] ;  /* 0x00000000fffff984 */ /* 0x000fe20000000800 */
[----:B------:R-:W-:Y:S01]  /*3160*/  @!PT LDS RZ, [RZ] ;  /* 0x00000000fffff984 */ /* 0x000fe20000000800 */
[----:B------:R-:W-:Y:S01]  /*3170*/  @!PT LDS RZ, [RZ] ;  /* 0x00000000fffff984 */ /* 0x000fe20000000800 */
[----:B------:R1:W-:Y:S01]  /*3180*/  @!P4 LDGSTS.E.BYPASS.LTC128B.128 [R246+0xf800], [R12.64] ;  /* 0x0f8000000cf6cfae */ /* 0x0003e2000b901d4c */
[----:B------:R-:W-:Y:S02]  /*3190*/  @!P3 IMAD.MOV.U32 R10, RZ, RZ, R20 ;  /* 0x000000ffff0ab224 */ /* 0x000fe400078e0014 */
[----:B------:R-:W-:Y:S01]  /*31a0*/  @!P2 IMAD.IADD R9, R19, 0x1, R8 ;  /* 0x000000011309a824 */ /* 0x000fe200078e0208 */
[----:B------:R-:W-:Y:S01]  /*31b0*/  @P3 STS.128 [R246+0x10000], RZ ;  /* 0x010000fff6003388 */ /* 0x000fe20000000c00 */
[----:B------:R-:W-:-:S03]  /*31c0*/  @!P1 IMAD.WIDE.U32 R4, R4, 0x1e0, R24 ;  /* 0x000001e004049825 */ /* 0x000fc600078e0018 */
[----:B------:R-:W-:Y:S01]  /*31d0*/  @!PT LDS RZ, [RZ] ;  /* 0x00000000fffff984 */ /* 0x000fe20000000800 */
[----:B------:R-:W-:Y:S01]  /*31e0*/  @!PT LDS RZ, [RZ] ;  /* 0x00000000fffff984 */ /* 0x000fe20000000800 */
[----:B------:R-:W-:Y:S01]  /*31f0*/  @!PT LDS RZ, [RZ] ;  /* 0x00000000fffff984 */ /* 0x000fe20000000800 */
[----:B------:R2:W-:Y:S01]  /*3200*/  @!P3 LDGSTS.E.BYPASS.LTC128B.128 [R246+0x10000], [R10.64] ;  /* 0x100000000af6bfae */ /* 0x0005e2000b901d4c */
[----:B------:R-:W-:Y:S02]  /*3210*/  @!P1 IMAD R3, R3, 0x1e0, RZ ;  /* 0x000001e003039824 */ /* 0x000fe400078e02ff */
[----:B------:R-:W-:Y:S01]  /*3220*/  @!P2 IMAD.MOV.U32 R8, RZ, RZ, R18 ;  /* 0x000000ffff08a224 */ /* 0x000fe200078e0012 */
[----:B------:R-:W-:Y:S01]  /*3230*/  @P2 STS.128 [R246+0x10800], RZ ;  /* 0x010800fff6002388 */ /* 0x000fe20000000c00 */
[----:B------:R-:W-:Y:S02]  /*3240*/  IMAD.IADD R240, R194, 0x1, R240 ;  /* 0x00000001c2f07824 */ /* 0x000fe400078e02f0 */
[----:B------:R-:W-:Y:S01]  /*3250*/  @!P6 IMAD.IADD R17, R17, 0x1, R7 ;  /* 0x000000011111e824 */ /* 0x000fe200078e0207 */
[----:B------:R-:W-:Y:S01]  /*3260*/  @!PT LDS RZ, [RZ] ;  /* 0x00000000fffff984 */ /* 0x000fe20000000800 */
[----:B------:R-:W-:Y:S01]  /*3270*/  @!PT LDS RZ, [RZ] ;  /* 0x00000000fffff984 */ /* 0x000fe20000000800 */
[----:B------:R-:W-:Y:S01]  /*3280*/  @!PT LDS RZ, [RZ] ;  /* 0x00000000fffff984 */ /* 0x000fe20000000800 */
[----:B------:R2:W-:Y:S01]  /*3290*/  @!P2 LDGSTS.E.BYPASS.LTC128B.128 [R246+0x10800], [R8.64] ;  /* 0x1080000008f6afae */ /* 0x0005e2000b901d4c */
[----:B------:R-:W-:Y:S01]  /*32a0*/  @!P1 IMAD.IADD R5, R5, 0x1, R3 ;  /* 0x0000000105059824 */ /* 0x000fe200078e0203 */
[----:B------:R-:W-:Y:S01]  /*32b0*/  SHF.L.U32 R240, R240, 0x1, RZ ;  /* 0x00000001f0f07819 */ /* 0x000fe200000006ff */
[----:B------:R-:W-:Y:S01]  /*32c0*/  IMAD.SHL.U32 R239, R239, 0x2, RZ ;  /* 0x00000002efef7824 */ /* 0x000fe200078e00ff */
[----:B------:R-:W-:Y:S01]  /*32d0*/  @P6 STS.128 [R246+0x11000], RZ ;  /* 0x011000fff6006388 */ /* 0x000fe20000000c00 */
[----:B------:R-:W-:-:S03]  /*32e0*/  IMAD R198, R198, 0x10, R199 ;  /* 0x00000010c6c67824 */ /* 0x000fc600078e02c7 */
        /* <DEDUP_REMOVED lines=9> */
[----:B------:R2:W-:Y:S01]  /*3380*/  @!P1 LDGSTS.E.BYPASS.LTC128B.128 [R246+0x11800], [R4.64] ;  /* 0x1180000004f69fae */ /* 0x0005e2000b901d4c */
[----:B------:R-:W-:Y:S01]  /*3390*/  R2P PR, R0, 0x6 ;  /* 0x0000000600007804 */ /* 0x000fe20000000000 */
[----:B------:R-:W-:Y:S01]  /*33a0*/  IMAD.MOV.U32 R0, RZ, RZ, 0x10 ;  /* 0x00000010ff007424 */ /* 0x000fe200078e00ff */
[----:B------:R-:W-:Y:S01]  /*33b0*/  LOP3.LUT P3, RZ, R176, 0x2, RZ, 0xc0, !PT ;  /* 0x00000002b0ff7812 */ /* 0x000fe2000786c0ff */
[----:B------:R-:W-:Y:S03]  /*33c0*/  LDSM.16.M88.4 R76, [R240] ;  /* 0x00000000f04c783b */ /* 0x000fe60000000200 */
[C---:B------:R-:W-:Y:S01]  /*33d0*/  SEL R3, R0.reuse, 0xfffffff0, !P1 ;  /* 0xfffffff000037807 */ /* 0x040fe20004800000 */
[----:B------:R-:W3:Y:S01]  /*33e0*/  LDSM.16.M88.4 R60, [R239+0x2800] ;  /* 0x00280000ef3c783b */ /* 0x000ee20000000200 */
[----:B------:R-:W-:-:S02]  /*33f0*/  SEL R0, R0, 0xfffffff0, !P3 ;  /* 0xfffffff000007807 */ /* 0x000fc40005800000 */
[----:B------:R-:W-:Y:S01]  /*3400*/  LOP3.LUT P1, RZ, R176, 0x4, RZ, 0xc0, !PT ;  /* 0x00000004b0ff7812 */ /* 0x000fe2000782c0ff */
[----:B-1----:R-:W4:Y:S01]  /*3410*/  LDSM.16.M88.4 R12, [R239+0x5800] ;  /* 0x00580000ef0c783b */ /* 0x002f220000000200 */
[----:B------:R-:W-:Y:S02]  /*3420*/  IMAD R238, R3, 0x2, R240 ;  /* 0x0000000203ee7824 */ /* 0x000fe400078e02f0 */
[----:B------:R-:W-:Y:S01]  /*3430*/  IMAD R233, R0, 0x2, R239 ;  /* 0x0000000200e97824 */ /* 0x000fe200078e02ef */
[----:B------:R-:W-:Y:S04]  /*3440*/  LDSM.16.M88.4 R68, [R239+0x2000] ;  /* 0x00200000ef44783b */ /* 0x000fe80000000200 */
[----:B------:R-:W-:Y:S04]  /*3450*/  LDSM.16.M88.4 R140, [R238] ;  /* 0x00000000ee8c783b */ /* 0x000fe80000000200 */
[----:B------:R-:W-:Y:S04]  /*3460*/  LDSM.16.M88.4 R52, [R239+0x3000] ;  /* 0x00300000ef34783b */ /* 0x000fe80000000200 */
[----:B--2---:R-:W1:Y:S04]  /*3470*/  LDSM.16.M88.4 R4, [R233+0x2800] ;  /* 0x00280000e904783b */ /* 0x004e680000000200 */
[----:B------:R-:W2:Y:S04]  /*3480*/  LDSM.16.M88.4 R44, [R239+0x3800] ;  /* 0x00380000ef2c783b */ /* 0x000ea80000000200 */
[----:B------:R-:W1:Y:S04]  /*3490*/  LDSM.16.M88.4 R36, [R239+0x4000] ;  /* 0x00400000ef24783b */ /* 0x000e680000000200 */
[----:B------:R-:W1:Y:S04]  /*34a0*/  LDSM.16.M88.4 R28, [R239+0x4800] ;  /* 0x00480000ef1c783b */ /* 0x000e680000000200 */
[----:B------:R-:W2:Y:S04]  /*34b0*/  LDSM.16.M88.4 R20, [R239+0x5000] ;  /* 0x00500000ef14783b */ /* 0x000ea80000000200 */
[----:B------:R-:W2:Y:S01]  /*34c0*/  LDSM.16.M88.4 R96, [R239+0x6000] ;  /* 0x00600000ef60783b */ /* 0x000ea20000000200 */
[C---:B---3--:R-:W-:Y:S03]  /*34d0*/  HMMA.16816.F32 R64, R76.reuse, R60, RZ ;  /* 0x0000003c4c40723c */ /* 0x048fe600000018ff */
[----:B------:R-:W3:Y:S04]  /*34e0*/  LDSM.16.M88.4 R88, [R239+0x6800] ;  /* 0x00680000ef58783b */ /* 0x000ee80000000200 */
[----:B------:R-:W2:Y:S01]  /*34f0*/  LDSM.16.M88.4 R136, [R239+0x7000] ;  /* 0x00700000ef88783b */ /* 0x000ea20000000200 */
[C---:B------:R-:W-:Y:S03]  /*3500*/  HMMA.16816.F32 R60, R76.reuse, R62, RZ ;  /* 0x0000003e4c3c723c */ /* 0x040fe600000018ff */
[----:B------:R-:W2:Y:S04]  /*3510*/  LDSM.16.M88.4 R128, [R239+0x7800] ;  /* 0x00780000ef80783b */ /* 0x000ea80000000200 */
[----:B------:R-:W2:Y:S01]  /*3520*/  LDSM.16.M88.4 R120, [R239+0x8000] ;  /* 0x00800000ef78783b */ /* 0x000ea20000000200 */
[C---:B----4-:R-:W-:Y:S03]  /*3530*/  HMMA.16816.F32 R16, R76.reuse, R12, RZ ;  /* 0x0000000c4c10723c */ /* 0x050fe600000018ff */
[----:B------:R-:W4:Y:S04]  /*3540*/  LDSM.16.M88.4 R112, [R239+0x8800] ;  /* 0x00880000ef70783b */ /* 0x000f280000000200 */
[----:B------:R-:W2:Y:S01]  /*3550*/  LDSM.16.M88.4 R104, [R239+0x9000] ;  /* 0x00900000ef68783b */ /* 0x000ea20000000200 */
[----:B------:R-:W-:Y:S03]  /*3560*/  HMMA.16816.F32 R12, R76, R14, RZ ;  /* 0x0000000e4c0c723c */ /* 0x000fe600000018ff */
[----:B------:R-:W3:Y:S04]  /*3570*/  LDSM.16.M88.4 R80, [R239+0x9800] ;  /* 0x00980000ef50783b */ /* 0x000ee80000000200 */
[----:B------:R-:W3:Y:S01]  /*3580*/  LDSM.16.M88.4 R144, [R233+0x5800] ;  /* 0x00580000e990783b */ /* 0x000ee20000000200 */
[C---:B-1----:R-:W-:Y:S03]  /*3590*/  HMMA.16816.F32 R64, R140.reuse, R4, R64 ;  /* 0x000000048c40723c */ /* 0x042fe60000001840 */
[----:B------:R-:W-:Y:S04]  /*35a0*/  LDSM.16.M88.4 R160, [R233+0x3800] ;  /* 0x00380000e9a0783b */ /* 0x000fe80000000200 */
[----:B------:R-:W-:Y:S01]  /*35b0*/  LDSM.16.M88.4 R156, [R233+0x4000] ;  /* 0x00400000e99c783b */ /* 0x000fe20000000200 */
[----:B------:R-:W-:Y:S03]  /*35c0*/  HMMA.16816.F32 R60, R140, R6, R60 ;  /* 0x000000068c3c723c */ /* 0x000fe6000000183c */
[----:B------:R-:W1:Y:S04]  /*35d0*/  LDSM.16.M88.4 R4, [R233+0x6800] ;  /* 0x00680000e904783b */ /* 0x000e680000000200 */
[----:B------:R-:W1:Y:S01]  /*35e0*/  LDSM.16.M88.4 R152, [R233+0x4800] ;  /* 0x00480000e998783b */ /* 0x000e620000000200 */
[C---:B------:R-:W-:Y:S03]  /*35f0*/  HMMA.16816.F32 R72, R76.reuse, R68, RZ ;  /* 0x000000444c48723c */ /* 0x040fe600000018ff */
[----:B------:R-:W-:Y:S04]  /*3600*/  LDSM.16.M88.4 R172, [R233+0x2000] ;  /* 0x00200000e9ac783b */ /* 0x000fe80000000200 */
[----:B------:R-:W-:Y:S01]  /*3610*/  LDSM.16.M88.4 R168, [R233+0x3000] ;  /* 0x00300000e9a8783b */ /* 0x000fe20000000200 */
[C---:B------:R-:W-:Y:S03]  /*3620*/  HMMA.16816.F32 R56, R76.reuse, R52, RZ ;  /* 0x000000344c38723c */ /* 0x040fe600000018ff */
[----:B------:R-:W-:Y:S04]  /*3630*/  LDSM.16.M88.4 R148, [R233+0x5000] ;  /* 0x00500000e994783b */ /* 0x000fe80000000200 */
[----:B------:R-:W-:Y:S01]  /*3640*/  LDSM.16.M88.4 R188, [R233+0x7000] ;  /* 0x00700000e9bc783b */ /* 0x000fe20000000200 */
[C---:B--2---:R-:W-:Y:S03]  /*3650*/  HMMA.16816.F32 R48, R76.reuse, R44, RZ ;  /* 0x0000002c4c30723c */ /* 0x044fe600000018ff */
[----:B------:R-:W-:Y:S04]  /*3660*/  LDSM.16.M88.4 R184, [R233+0x7800] ;  /* 0x00780000e9b8783b */ /* 0x000fe80000000200 */
[----:B------:R-:W-:Y:S01]  /*3670*/  LDSM.16.M88.4 R180, [R233+0x9800] ;  /* 0x00980000e9b4783b */ /* 0x000fe20000000200 */
[C---:B------:R-:W-:Y:S03]  /*3680*/  HMMA.16816.F32 R40, R76.reuse, R36, RZ ;  /* 0x000000244c28723c */ /* 0x040fe600000018ff */
[----:B------:R-:W0:Y:S05]  /*3690*/  LDGDEPBAR ;  /* 0x00000000000079af */ /* 0x000e2a0000000000 */
        /* <DEDUP_REMOVED lines=24> */
[----:B------:R-:W2:Y:S07]  /*3820*/  LDSM.16.M88.4 R80, [R233+0x6000] ;  /* 0x00600000e950783b */ /* 0x000eae0000000200 */
[C---:B------:R-:W-:Y:S08]  /*3830*/  HMMA.16816.F32 R16, R140.reuse, R144, R16 ;  /* 0x000000908c10723c */ /* 0x040ff00000001810 */
[C---:B------:R-:W-:Y:S01]  /*3840*/  HMMA.16816.F32 R12, R140.reuse, R146, R12 ;  /* 0x000000928c0c723c */ /* 0x040fe2000000180c */
[----:B------:R-:W3:Y:S07]  /*3850*/  LDSM.16.M88.4 R144, [R233+0x9000] ;  /* 0x00900000e990783b */ /* 0x000eee0000000200 */
[C---:B-1----:R-:W-:Y:S07]  /*3860*/  HMMA.16816.F32 R92, R140.reuse, R4, R92 ;  /* 0x000000048c5c723c */ /* 0x042fee000000185c */
[----:B------:R-:W-:Y:S01]  /*3870*/  SEL R4, R166, 0xffffffe0, !P2 ;  /* 0xffffffe0a6047807 */ /* 0x000fe20005000000 */
[----:B------:R-:W-:Y:S01]  /*3880*/  HMMA.16816.F32 R48, R140, R160, R48 ;  /* 0x000000a08c30723c */ /* 0x000fe20000001830 */
[----:B------:R-:W-:-:S02]  /*3890*/  IADD3 R5, R239, 0x2000, RZ ;  /* 0x00002000ef057810 */ /* 0x000fc40007ffe0ff */
[----:B------:R-:W-:Y:S01]  /*38a0*/  ISETP.GT.AND P2, PT, R207, 0x1, PT ;  /* 0x00000001cf00780c */ /* 0x000fe20003f44270 */
[----:B------:R-:W-:Y:S01]  /*38b0*/  IMAD R237, R4, 0x2, R240 ;  /* 0x0000000204ed7824 */ /* 0x000fe200078e02f0 */
[----:B------:R-:W-:-:S03]  /*38c0*/  @P1 IADD3 R236, R5, -0x40, RZ ;  /* 0xffffffc005ec1810 */ /* 0x000fc60007ffe0ff */
[C---:B------:R-:W-:Y:S01]  /*38d0*/  HMMA.16816.F32 R44, R140.reuse, R162, R44 ;  /* 0x000000a28c2c723c */ /* 0x040fe2000000182c */
[----:B------:R-:W1:Y:S01]  /*38e0*/  LDSM.16.M88.4 R160, [R233+0x8000] ;  /* 0x00800000e9a0783b */ /* 0x000e620000000200 */
[----:B------:R-:W-:Y:S01]  /*38f0*/  IMAD R235, R3, 0x2, R237 ;  /* 0x0000000203eb7824 */ /* 0x000fe200078e02ed */
[----:B------:R-:W-:Y:S02]  /*3900*/  LEA R166, R0, R236, 0x1 ;  /* 0x000000ec00a67211 */ /* 0x000fe400078e08ff */
[----:B------:R-:W-:Y:S01]  /*3910*/  LDSM.16.M88.4 R176, [R236] ;  /* 0x00000000ecb0783b */ /* 0x000fe20000000200 */
[----:B------:R-:W-:Y:S02]  /*3920*/  LOP3.LUT R0, R200, 0xffffffe0, RZ, 0xc0, !PT ;  /* 0xffffffe0c8007812 */ /* 0x000fe400078ec0ff */
[----:B------:R-:W-:Y:S01]  /*3930*/  HMMA.16816.F32 R40, R140, R156, R40 ;  /* 0x0000009c8c28723c */ /* 0x000fe20000001828 */
[----:B------:R-:W-:Y:S02]  /*3940*/  @!P2 LEA R250, P1, R165, c[0x0][0x168], 0x1 ;  /* 0x00005a00a5faaa11 */ /* 0x000fe400078208ff */
[----:B------:R-:W-:Y:S01]  /*3950*/  IMAD.IADD R0, R167, 0x1, -R0 ;  /* 0x00000001a7007824 */ /* 0x000fe200078e0a00 */
[----:B------:R-:W-:-:S02]  /*3960*/  IADD3 R229, R236, 0x800, RZ ;  /* 0x00000800ece57810 */ /* 0x000fc40007ffe0ff */
[----:B------:R-:W-:Y:S02]  /*3970*/  @!P2 LEA.HI.X R247, R165, c[0x0][0x16c], R164, 0x1, P1 ;  /* 0x00005b00a5f7aa11 */ /* 0x000fe400008f0ca4 */
[C---:B------:R-:W-:Y:S01]  /*3980*/  HMMA.16816.F32 R36, R140.reuse, R158, R36 ;  /* 0x0000009e8c24723c */ /* 0x040fe20000001824 */
[----:B------:R-:W-:Y:S01]  /*3990*/  LDSM.16.M88.4 R156, [R237] ;  /* 0x00000000ed9c783b */ /* 0x000fe20000000200 */
[----:B------:R-:W-:Y:S02]  /*39a0*/  SHF.R.S32.HI R5, RZ, 0x1f, R0 ;  /* 0x0000001fff057819 */ /* 0x000fe40000011400 */
[C---:B------:R-:W-:Y:S02]  /*39b0*/  IADD3 R228, R236.reuse, 0x1000, RZ ;  /* 0x00001000ece47810 */ /* 0x040fe40007ffe0ff */
[----:B------:R-:W-:Y:S01]  /*39c0*/  LEA.HI R0, R5, R0, RZ, 0x2 ;  /* 0x0000000005007211 */ /* 0x000fe200078f10ff */
[----:B------:R-:W-:Y:S01]  /*39d0*/  IMAD.IADD R5, R195, 0x1, R194 ;  /* 0x00000001c3057824 */ /* 0x000fe200078e02c2 */
[----:B------:R-:W-:Y:S01]  /*39e0*/  HMMA.16816.F32 R32, R140, R152, R32 ;  /* 0x000000988c20723c */ /* 0x000fe20000001820 */
[----:B------:R-:W-:-:S02]  /*39f0*/  IADD3 R227, R236, 0x1800, RZ ;  /* 0x00001800ece37810 */ /* 0x000fc40007ffe0ff */
[----:B------:R-:W-:Y:S02]  /*3a00*/  SHF.R.S32.HI R0, RZ, 0x2, R0 ;  /* 0x00000002ff007819 */ /* 0x000fe40000011400 */
[----:B------:R-:W-:Y:S02]  /*3a10*/  IADD3 R226, R236, 0x2000, RZ ;  /* 0x00002000ece27810 */ /* 0x000fe40007ffe0ff */
[----:B------:R-:W-:Y:S01]  /*3a20*/  IADD3 R198, R198, 0x1, R0 ;  /* 0x00000001c6c67810 */ /* 0x000fe20007ffe000 */
[----:B------:R-:W-:Y:S01]  /*3a30*/  HMMA.16816.F32 R28, R140, R154, R28 ;  /* 0x0000009a8c1c723c */ /* 0x000fe2000000181c */
[----:B------:R-:W4:Y:S01]  /*3a40*/  LDSM.16.M88.4 R152, [R233+0x8800] ;  /* 0x00880000e998783b */ /* 0x000f220000000200 */
[----:B------:R-:W-:Y:S02]  /*3a50*/  IADD3 R225, R236, 0x2800, RZ ;  /* 0x00002800ece17810 */ /* 0x000fe40007ffe0ff */
[----:B------:R-:W-:Y:S02]  /*3a60*/  IADD3 R198, R196, R198, -R197 ;  /* 0x000000c6c4c67210 */ /* 0x000fe40007ffe8c5 */
[----:B------:R-:W-:-:S02]  /*3a70*/  IADD3 R224, R236, 0x3000, RZ ;  /* 0x00003000ece07810 */ /* 0x000fc40007ffe0ff */
[C---:B--2---:R-:W-:Y:S01]  /*3a80*/  HMMA.16816.F32 R8, R140.reuse, R80, R8 ;  /* 0x000000508c08723c */ /* 0x044fe20000001808 */
[----:B------:R-:W-:Y:S02]  /*3a90*/  IADD3 R205, R198, c[0x0][0x2e8], RZ ;  /* 0x0000ba00c6cd7a10 */ /* 0x000fe40007ffe0ff */
[----:B------:R-:W-:Y:S02]  /*3aa0*/  IADD3 R223, R236, 0x3800, RZ ;  /* 0x00003800ecdf7810 */ /* 0x000fe40007ffe0ff */
[C---:B------:R-:W-:Y:S02]  /*3ab0*/  IADD3 R204, R205.reuse, 0x8, RZ ;  /* 0x00000008cdcc7810 */ /* 0x040fe40007ffe0ff */
[-C--:B------:R-:W-:Y:S01]  /*3ac0*/  IMNMX R205, R205, R196.reuse, PT ;  /* 0x000000c4cdcd7217 */ /* 0x080fe20003800200 */
[----:B------:R-:W-:Y:S01]  /*3ad0*/  HMMA.16816.F32 R96, R140, R82, R96 ;  /* 0x000000528c60723c */ /* 0x000fe20000001860 */
[----:B------:R-:W2:Y:S01]  /*3ae0*/  LDSM.16.M88.4 R80, [R236+0x2000] ;  /* 0x00200000ec50783b */ /* 0x000ea20000000200 */
[----:B------:R-:W-:-:S02]  /*3af0*/  IMNMX R204, R204, R196, PT ;  /* 0x000000c4cccc7217 */ /* 0x000fc40003800200 */
[C---:B------:R-:W-:Y:S02]  /*3b00*/  IADD3 R222, R236.reuse, 0x4000, RZ ;  /* 0x00004000ecde7810 */ /* 0x040fe40007ffe0ff */
[C---:B------:R-:W-:Y:S02]  /*3b10*/  IADD3 R221, R236.reuse, 0x4800, RZ ;  /* 0x00004800ecdd7810 */ /* 0x040fe40007ffe0ff */
[C---:B---3--:R-:W-:Y:S01]  /*3b20*/  HMMA.16816.F32 R108, R140.reuse, R144, R108 ;  /* 0x000000908c6c723c */ /* 0x048fe2000000186c */
[C---:B------:R-:W-:Y:S02]  /*3b30*/  IADD3 R220, R236.reuse, 0x5000, RZ ;  /* 0x00005000ecdc7810 */ /* 0x040fe40007ffe0ff */
[C---:B------:R-:W-:Y:S02]  /*3b40*/  IADD3 R219, R236.reuse, 0x5800, RZ ;  /* 0x00005800ecdb7810 */ /* 0x040fe40007ffe0ff */
[C---:B------:R-:W-:Y:S02]  /*3b50*/  IADD3 R218, R236.reuse, 0x6000, RZ ;  /* 0x00006000ecda7810 */ /* 0x040fe40007ffe0ff */
[C---:B------:R-:W-:Y:S01]  /*3b60*/  IADD3 R217, R236.reuse, 0x6800, RZ ;  /* 0x00006800ecd97810 */ /* 0x040fe20007ffe0ff */
[----:B------:R-:W-:Y:S01]  /*3b70*/  HMMA.16816.F32 R104, R140, R146, R104 ;  /* 0x000000928c68723c */ /* 0x000fe20000001868 */
[----:B------:R-:W3:Y:S01]  /*3b80*/  LDSM.16.M88.4 R144, [R236+0x3800] ;  /* 0x00380000ec90783b */ /* 0x000ee20000000200 */
[----:B------:R-:W-:-:S02]  /*3b90*/  IADD3 R216, R236, 0x7000, RZ ;  /* 0x00007000ecd87810 */ /* 0x000fc40007ffe0ff */
[----:B------:R-:W-:-:S04]  /*3ba0*/  IADD3 R167, R236, 0x7800, RZ ;  /* 0x00007800eca77810 */ /* 0x000fc80007ffe0ff */
[C---:B------:R-:W-:Y:S08]  /*3bb0*/  HMMA.16816.F32 R72, R140.reuse, R172, R72 ;  /* 0x000000ac8c48723c */ /* 0x040ff00000001848 */
[C---:B------:R-:W-:Y:S01]  /*3bc0*/  HMMA.16816.F32 R68, R140.reuse, R174, R68 ;  /* 0x000000ae8c44723c */ /* 0x040fe20000001844 */
[----:B------:R-:W-:Y:S07]  /*3bd0*/  LDSM.16.M88.4 R172, [R236+0x800] ;  /* 0x00080000ecac783b */ /* 0x000fee0000000200 */
[C---:B------:R-:W-:Y:S08]  /*3be0*/  HMMA.16816.F32 R56, R140.reuse, R168, R56 ;  /* 0x000000a88c38723c */ /* 0x040ff00000001838 */
[C---:B------:R-:W-:Y:S01]  /*3bf0*/  HMMA.16816.F32 R52, R140.reuse, R170, R52 ;  /* 0x000000aa8c34723c */ /* 0x040fe20000001834 */
[----:B------:R-:W1:Y:S07]  /*3c00*/  LDSM.16.M88.4 R168, [R236+0x1000] ;  /* 0x00100000eca8783b */ /* 0x000e6e0000000200 */
[C---:B------:R-:W-:Y:S08]  /*3c10*/  HMMA.16816.F32 R24, R140.reuse, R148, R24 ;  /* 0x000000948c18723c */ /* 0x040ff00000001818 */
[C---:B------:R-:W-:Y:S01]  /*3c20*/  HMMA.16816.F32 R20, R140.reuse, R150, R20 ;  /* 0x000000968c14723c */ /* 0x040fe20000001814 */
[----:B------:R-:W1:Y:S07]  /*3c30*/  LDSM.16.M88.4 R148, [R236+0x1800] ;  /* 0x00180000ec94783b */ /* 0x000e6e0000000200 */
[C---:B------:R-:W-:Y:S08]  /*3c40*/  HMMA.16816.F32 R88, R140.reuse, R6, R88 ;  /* 0x000000068c58723c */ /* 0x040ff00000001858 */
[C---:B------:R-:W-:Y:S08]  /*3c50*/  HMMA.16816.F32 R84, R140.reuse, R188, R84 ;  /* 0x000000bc8c54723c */ /* 0x040ff00000001854 */
[C---:B------:R-:W-:Y:S08]  /*3c60*/  HMMA.16816.F32 R136, R140.reuse, R190, R136 ;  /* 0x000000be8c88723c */ /* 0x040ff00000001888 */
[C---:B------:R-:W-:Y:S08]  /*3c70*/  HMMA.16816.F32 R132, R140.reuse, R184, R132 ;  /* 0x000000b88c84723c */ /* 0x040ff00000001884 */
[C---:B------:R-:W-:Y:S08]  /*3c80*/  HMMA.16816.F32 R128, R140.reuse, R186, R128 ;  /* 0x000000ba8c80723c */ /* 0x040ff00000001880 */
[C---:B-1----:R-:W-:Y:S08]  /*3c90*/  HMMA.16816.F32 R124, R140.reuse, R160, R124 ;  /* 0x000000a08c7c723c */ /* 0x042ff0000000187c */
[C---:B------:R-:W-:Y:S01]  /*3ca0*/  HMMA.16816.F32 R120, R140.reuse, R162, R120 ;  /* 0x000000a28c78723c */ /* 0x040fe20000001878 */
[----:B------:R-:W-:Y:S07]  /*3cb0*/  LDSM.16.M88.4 R160, [R236+0x2800] ;  /* 0x00280000eca0783b */ /* 0x000fee0000000200 */
[C---:B----4-:R-:W-:Y:S08]  /*3cc0*/  HMMA.16816.F32 R116, R140.reuse, R152, R116 ;  /* 0x000000988c74723c */ /* 0x050ff00000001874 */
[C---:B------:R-:W-:Y:S01]  /*3cd0*/  HMMA.16816.F32 R112, R140.reuse, R154, R112 ;  /* 0x0000009a8c70723c */ /* 0x040fe20000001870 */
[----:B------:R-:W-:Y:S07]  /*3ce0*/  LDSM.16.M88.4 R152, [R236+0x3000] ;  /* 0x00300000ec98783b */ /* 0x000fee0000000200 */
[C---:B------:R-:W-:Y:S08]  /*3cf0*/  HMMA.16816.F32 R100, R140.reuse, R180, R100 ;  /* 0x000000b48c64723c */ /* 0x040ff00000001864 */
[----:B------:R-:W-:Y:S01]  /*3d00*/  HMMA.16816.F32 R76, R140, R182, R76 ;  /* 0x000000b68c4c723c */ /* 0x000fe2000000184c */
[----:B------:R-:W1:Y:S04]  /*3d10*/  LDSM.16.M88.4 R140, [R236+0x4000] ;  /* 0x00400000ec8c783b */ /* 0x000e680000000200 */
[----:B------:R-:W-:Y:S03]  /*3d20*/  LDSM.16.M88.4 R180, [R166+0x2000] ;  /* 0x00200000a6b4783b */ /* 0x000fe60000000200 */
        /* <DEDUP_REMOVED lines=17> */
[----:B------:R-:W-:Y:S07]  /*3e40*/  LDSM.16.M88.4 R80, [R235] ;  /* 0x00000000eb50783b */ /* 0x000fee0000000200 */
[C---:B---3--:R-:W-:Y:S08]  /*3e50*/  HMMA.16816.F32 R132, R156.reuse, R144, R132 ;  /* 0x000000909c84723c */ /* 0x048ff00000001884 */
[C---:B------:R-:W-:Y:S01]  /*3e60*/  HMMA.16816.F32 R128, R156.reuse, R146, R128 ;  /* 0x000000929c80723c */ /* 0x040fe20000001880 */
[----:B------:R-:W2:Y:S07]  /*3e70*/  LDSM.16.M88.4 R144, [R166+0x1000] ;  /* 0x00100000a690783b */ /* 0x000eae0000000200 */
[C---:B------:R-:W-:Y:S08]  /*3e80*/  HMMA.16816.F32 R64, R156.reuse, R172, R64 ;  /* 0x000000ac9c40723c */ /* 0x040ff00000001840 */
[C---:B------:R-:W-:Y:S01]  /*3e90*/  HMMA.16816.F32 R60, R156.reuse, R174, R60 ;  /* 0x000000ae9c3c723c */ /* 0x040fe2000000183c */
[----:B------:R-:W3:Y:S07]  /*3ea0*/  LDSM.16.M88.4 R172, [R236+0x6800] ;  /* 0x00680000ecac783b */ /* 0x000eee0000000200 */
[C---:B------:R-:W-:Y:S08]  /*3eb0*/  HMMA.16816.F32 R32, R156.reuse, R160, R32 ;  /* 0x000000a09c20723c */ /* 0x040ff00000001820 */
[C---:B------:R-:W-:Y:S01]  /*3ec0*/  HMMA.16816.F32 R28, R156.reuse, R162, R28 ;  /* 0x000000a29c1c723c */ /* 0x040fe2000000181c */
[----:B------:R-:W2:Y:S07]  /*3ed0*/  LDSM.16.M88.4 R160, [R236+0x7800] ;  /* 0x00780000eca0783b */ /* 0x000eae0000000200 */
[C---:B------:R-:W-:Y:S08]  /*3ee0*/  HMMA.16816.F32 R24, R156.reuse, R152, R24 ;  /* 0x000000989c18723c */ /* 0x040ff00000001818 */
[C---:B------:R-:W-:Y:S01]  /*3ef0*/  HMMA.16816.F32 R20, R156.reuse, R154, R20 ;  /* 0x0000009a9c14723c */ /* 0x040fe20000001814 */
[----:B------:R-:W2:Y:S07]  /*3f00*/  LDSM.16.M88.4 R152, [R166] ;  /* 0x00000000a698783b */ /* 0x000eae0000000200 */
[C---:B----4-:R-:W-:Y:S08]  /*3f10*/  HMMA.16816.F32 R92, R156.reuse, R148, R92 ;  /* 0x000000949c5c723c */ /* 0x050ff0000000185c */
[C---:B------:R-:W-:Y:S01]  /*3f20*/  HMMA.16816.F32 R88, R156.reuse, R150, R88 ;  /* 0x000000969c58723c */ /* 0x040fe20000001858 */
[----:B------:R-:W4:Y:S07]  /*3f30*/  LDSM.16.M88.4 R148, [R166+0x800] ;  /* 0x00080000a694783b */ /* 0x000f2e0000000200 */
[C---:B-1----:R-:W-:Y:S08]  /*3f40*/  HMMA.16816.F32 R124, R156.reuse, R140, R124 ;  /* 0x0000008c9c7c723c */ /* 0x042ff0000000187c */
[C---:B------:R-:W-:Y:S01]  /*3f50*/  HMMA.16816.F32 R120, R156.reuse, R142, R120 ;  /* 0x0000008e9c78723c */ /* 0x040fe20000001878 */
[----:B------:R-:W1:Y:S07]  /*3f60*/  LDSM.16.M88.4 R140, [R166+0x1800] ;  /* 0x00180000a68c783b */ /* 0x000e6e0000000200 */
[C---:B------:R-:W-:Y:S08]  /*3f70*/  HMMA.16816.F32 R108, R156.reuse, R168, R108 ;  /* 0x000000a89c6c723c */ /* 0x040ff0000000186c */
[----:B------:R-:W-:Y:S01]  /*3f80*/  HMMA.16816.F32 R104, R156, R170, R104 ;  /* 0x000000aa9c68723c */ /* 0x000fe20000001868 */
[----:B------:R-:W1:Y:S07]  /*3f90*/  LDSM.16.M88.4 R168, [R166+0x3800] ;  /* 0x00380000a6a8783b */ /* 0x000e6e0000000200 */
[C---:B--2---:R-:W-:Y:S08]  /*3fa0*/  HMMA.16816.F32 R56, R80.reuse, R144, R56 ;  /* 0x000000905038723c */ /* 0x044ff00000001838 */
[----:B------:R-:W-:Y:S01]  /*3fb0*/  HMMA.16816.F32 R52, R80, R146, R52 ;  /* 0x000000925034723c */ /* 0x000fe20000001834 */
[----:B------:R-:W2:Y:S07]  /*3fc0*/  LDSM.16.M88.4 R144, [R166+0x6000] ;  /* 0x00600000a690783b */ /* 0x000eae0000000200 */
[C---:B------:R-:W-:Y:S08]  /*3fd0*/  HMMA.16816.F32 R72, R156.reuse, R176, R72 ;  /* 0x000000b09c48723c */ /* 0x040ff00000001848 */
[C---:B------:R-:W-:Y:S01]  /*3fe0*/  HMMA.16816.F32 R68, R156.reuse, R178, R68 ;  /* 0x000000b29c44723c */ /* 0x040fe20000001844 */
[----:B------:R-:W1:Y:S07]  /*3ff0*/  LDSM.16.M88.4 R176, [R166+0x2800] ;  /* 0x00280000a6b0783b */ /* 0x000e6e0000000200 */
[C---:B---3--:R-:W-:Y:S08]  /*4000*/  HMMA.16816.F32 R116, R156.reuse, R172, R116 ;  /* 0x000000ac9c74723c */ /* 0x048ff00000001874 */
[C---:B------:R-:W-:Y:S01]  /*4010*/  HMMA.16816.F32 R112, R156.reuse, R174, R112 ;  /* 0x000000ae9c70723c */ /* 0x040fe20000001870 */
[----:B------:R-:W3:Y:S07]  /*4020*/  LDSM.16.M88.4 R172, [R166+0x3000] ;  /* 0x00300000a6ac783b */ /* 0x000eee0000000200 */
[C---:B------:R-:W-:Y:S08]  /*4030*/  HMMA.16816.F32 R100, R156.reuse, R160, R100 ;  /* 0x000000a09c64723c */ /* 0x040ff00000001864 */
[----:B------:R-:W-:Y:S01]  /*4040*/  HMMA.16816.F32 R76, R156, R162, R76 ;  /* 0x000000a29c4c723c */ /* 0x000fe2000000184c */
[----:B------:R-:W2:Y:S04]  /*4050*/  LDSM.16.M88.4 R160, [R166+0x4000] ;  /* 0x00400000a6a0783b */ /* 0x000ea80000000200 */
[----:B------:R-:W2:Y:S03]  /*4060*/  LDSM.16.M88.4 R156, [R166+0x4800] ;  /* 0x00480000a69c783b */ /* 0x000ea60000000200 */
[C---:B------:R-:W-:Y:S08]  /*4070*/  HMMA.16816.F32 R72, R80.reuse, R152, R72 ;  /* 0x000000985048723c */ /* 0x040ff00000001848 */
[C---:B------:R-:W-:Y:S01]  /*4080*/  HMMA.16816.F32 R68, R80.reuse, R154, R68 ;  /* 0x0000009a5044723c */ /* 0x040fe20000001844 */
[----:B------:R-:W2:Y:S07]  /*4090*/  LDSM.16.M88.4 R152, [R166+0x5000] ;  /* 0x00500000a698783b */ /* 0x000eae0000000200 */
[C---:B----4-:R-:W-:Y:S08]  /*40a0*/  HMMA.16816.F32 R64, R80.reuse, R148, R64 ;  /* 0x000000945040723c */ /* 0x050ff00000001840 */
[C---:B------:R-:W-:Y:S01]  /*40b0*/  HMMA.16816.F32 R60, R80.reuse, R150, R60 ;  /* 0x00000096503c723c */ /* 0x040fe2000000183c */
[----:B------:R-:W4:Y:S07]  /*40c0*/  LDSM.16.M88.4 R148, [R166+0x5800] ;  /* 0x00580000a694783b */ /* 0x000f2e0000000200 */
[C---:B-1----:R-:W-:Y:S08]  /*40d0*/  HMMA.16816.F32 R48, R80.reuse, R140, R48 ;  /* 0x0000008c5030723c */ /* 0x042ff00000001830 */
[C---:B------:R-:W-:Y:S01]  /*40e0*/  HMMA.16816.F32 R44, R80.reuse, R142, R44 ;  /* 0x0000008e502c723c */ /* 0x040fe2000000182c */
[----:B------:R-:W1:Y:S07]  /*40f0*/  LDSM.16.M88.4 R140, [R166+0x6800] ;  /* 0x00680000a68c783b */ /* 0x000e6e0000000200 */
[C---:B------:R-:W-:Y:S08]  /*4100*/  HMMA.16816.F32 R16, R80.reuse, R168, R16 ;  /* 0x000000a85010723c */ /* 0x040ff00000001810 */
[C---:B------:R-:W-:Y:S01]  /*4110*/  HMMA.16816.F32 R12, R80.reuse, R170, R12 ;  /* 0x000000aa500c723c */ /* 0x040fe2000000180c */
[----:B------:R-:W1:Y:S07]  /*4120*/  LDSM.16.M88.4 R168, [R166+0x7000] ;  /* 0x00700000a6a8783b */ /* 0x000e6e0000000200 */
[C---:B--2---:R-:W-:Y:S08]  /*4130*/  HMMA.16816.F32 R124, R80.reuse, R144, R124 ;  /* 0x00000090507c723c */ /* 0x044ff0000000187c */
[----:B------:R-:W-:Y:S01]  /*4140*/  HMMA.16816.F32 R120, R80, R146, R120 ;  /* 0x000000925078723c */ /* 0x000fe20000001878 */
[----:B------:R-:W2:Y:S01]  /*4150*/  LDSM.16.M88.4 R144, [R166+0x7800] ;  /* 0x00780000a690783b */ /* 0x000ea20000000200 */
[----:B------:R-:W-:-:S06]  /*4160*/  DEPBAR.LE SB0, 0x0 ;  /* 0x000080000000791a */ /* 0x000fcc0000000000 */
        /* <DEDUP_REMOVED lines=12> */
[C---:B----4-:R-:W-:Y:S08]  /*4230*/  HMMA.16816.F32 R132, R80.reuse, R148, R132 ;  /* 0x000000945084723c */ /* 0x050ff00000001884 */
[C---:B------:R-:W-:Y:S08]  /*4240*/  HMMA.16816.F32 R128, R80.reuse, R150, R128 ;  /* 0x000000965080723c */ /* 0x040ff00000001880 */
[C---:B-1----:R-:W-:Y:S08]  /*4250*/  HMMA.16816.F32 R116, R80.reuse, R140, R116 ;  /* 0x0000008c5074723c */ /* 0x042ff00000001874 */
[C---:B------:R-:W-:Y:S08]  /*4260*/  HMMA.16816.F32 R112, R80.reuse, R142, R112 ;  /* 0x0000008e5070723c */ /* 0x040ff00000001870 */
[C---:B------:R-:W-:Y:S08]  /*4270*/  HMMA.16816.F32 R108, R80.reuse, R168, R108 ;  /* 0x000000a8506c723c */ /* 0x040ff0000000186c */
[C---:B------:R-:W-:Y:S08]  /*4280*/  HMMA.16816.F32 R104, R80.reuse, R170, R104 ;  /* 0x000000aa5068723c */ /* 0x040ff00000001868 */
[C---:B--2---:R-:W-:Y:S08]  /*4290*/  HMMA.16816.F32 R100, R80.reuse, R144, R100 ;  /* 0x000000905064723c */ /* 0x044ff00000001864 */
[----:B------:R-:W-:Y:S01]  /*42a0*/  HMMA.16816.F32 R76, R80, R146, R76 ;  /* 0x00000092504c723c */ /* 0x000fe2000000184c */
[----:B------:R-:W-:Y:S06]  /*42b0*/  BAR.SYNC.DEFER_BLOCKING 0x0 ;  /* 0x0000000000007b1d */ /* 0x000fec0000010000 */
[----:B------:R-:W-:Y:S01]  /*42c0*/  @!UPT UIADD3 URZ, URZ, URZ, URZ ;  /* 0x0000003f3f3ff290 */ /* 0x000fe2000fffe03f */
[----:B------:R-:W-:Y:S11]  /*42d0*/  @!P2 BRA `(.L_x_2234) ;  /* 0x000007700000a947 */ /* 0x000ff60003800000 */
[----:B------:R-:W-:Y:S05]  /*42e0*/  @!P0 BRA `(.L_x_2235) ;  /* 0x0000039000008947 */ /* 0x000fea0003800000 */
[----:B------:R-:W1:Y:S01]  /*42f0*/  I2F.RP R140, R192 ;  /* 0x000000c0008c7306 */ /* 0x000e620000209400 */
[----:B------:R-:W-:-:S02]  /*4300*/  IABS R80, R2 ;  /* 0x0000000200507213 */ /* 0x000fc40000000000 */
[----:B------:R-:W-:-:S04]  /*4310*/  IADD3 R82, R2, -0x100, RZ ;  /* 0xffffff0002527810 */ /* 0x000fc80007ffe0ff */
        /* <DEDUP_REMOVED lines=37> */
[----:B------:R1:W2:Y:S05]  /*4570*/  LDG.E R6, [R82.64] ;  /* 0x0000000c52067981 */ /* 0x0002aa000c1e1900 */
[----:B------:R-:W2:Y:S01]  /*4580*/  LDG.E R80, [R80.64] ;  /* 0x0000000c50507981 */ /* 0x000ea2000c1e1900 */
[----:B------:R-:W-:Y:S02]  /*4590*/  IMAD.IADD R0, R0, 0x1, -R7 ;  /* 0x0000000100007824 */ /* 0x000fe400078e0a07 */
[----:B------:R-:W-:-:S04]  /*45a0*/  IMAD.MOV.U32 R7, RZ, RZ, c[0x0][0x2d0] ;  /* 0x0000b400ff077624 */ /* 0x000fc800078e00ff */
[----:B------:R-:W-:-:S05]  /*45b0*/  IMAD R7, R0, R7, -0x100 ;  /* 0xffffff0000077424 */ /* 0x000fca00078e0207 */
[----:B------:R-:W-:-:S05]  /*45c0*/  SHF.R.S32.HI R0, RZ, 0x1f, R7 ;  /* 0x0000001fff007819 */ /* 0x000fca0000011407 */
[----:B------:R-:W-:Y:S02]  /*45d0*/  IMAD R0, R0, c[0x0][0x198], RZ ;  /* 0x0000660000007a24 */ /* 0x000fe400078e02ff */
[----:B-1----:R-:W-:-:S04]  /*45e0*/  IMAD.WIDE.U32 R82, R7, c[0x0][0x198], RZ ;  /* 0x0000660007527a25 */ /* 0x002fc800078e00ff */
[----:B------:R-:W-:-:S04]  /*45f0*/  IMAD R0, R7, c[0x0][0x19c], R0 ;  /* 0x0000670007007a24 */ /* 0x000fc800078e0200 */
[----:B------:R-:W-:Y:S01]  /*4600*/  IMAD.IADD R83, R83, 0x1, R0 ;  /* 0x0000000153537824 */ /* 0x000fe200078e0200 */
[----:B--2---:R-:W-:-:S04]  /*4610*/  IADD3 R80, -R6, R80, RZ ;  /* 0x0000005006507210 */ /* 0x004fc80007ffe1ff */
[----:B------:R-:W-:-:S05]  /*4620*/  SHF.R.S32.HI R6, RZ, 0x1f, R80 ;  /* 0x0000001fff067819 */ /* 0x000fca0000011450 */
[----:B------:R-:W-:-:S04]  /*4630*/  IMAD R6, R6, c[0x0][0x180], RZ ;  /* 0x0000600006067a24 */ /* 0x000fc800078e02ff */
[C---:B------:R-:W-:Y:S02]  /*4640*/  IMAD R6, R80.reuse, c[0x0][0x184], R6 ;  /* 0x0000610050067a24 */ /* 0x040fe400078e0206 */
[----:B------:R-:W-:-:S05]  /*4650*/  IMAD.WIDE.U32 R80, R80, c[0x0][0x180], R82 ;  /* 0x0000600050507a25 */ /* 0x000fca00078e0052 */
[----:B------:R-:W-:Y:S01]  /*4660*/  IADD3 R7, R81, R6, RZ ;  /* 0x0000000651077210 */ /* 0x000fe20007ffe0ff */
[----:B------:R-:W-:Y:S05]  /*4670*/  BRA `(.L_x_2236) ;  /* 0x0000002000007947 */ /* 0x000fea0003800000 */
.L_x_2235:
[----:B------:R-:W-:-:S04]  /*4680*/  LEA R80, -R193, RZ, 0x8 ;  /* 0x000000ffc1507211 */ /* 0x000fc800078e41ff */
[----:B------:R-:W-:Y:S02]  /*4690*/  SHF.R.S32.HI R7, RZ, 0x1f, R80 ;  /* 0x0000001fff077819 */ /* 0x000fe40000011450 */
.L_x_2236:
[----:B------:R-:W-:Y:S01]  /*46a0*/  IADD3 R165, P1, R80, R165, RZ ;  /* 0x000000a550a57210 */ /* 0x000fe20007f3e0ff */
[----:B------:R-:W-:Y:S02]  /*46b0*/  IMAD.MOV.U32 R6, RZ, RZ, 0x5 ;  /* 0x00000005ff067424 */ /* 0x000fe400078e00ff */
[----:B------:R-:W-:Y:S01]  /*46c0*/  IMAD.SHL.U32 R0, R193, 0x20, RZ ;  /* 0x00000020c1007824 */ /* 0x000fe200078e00ff */
[----:B------:R-:W-:Y:S01]  /*46d0*/  LEA R250, P2, R165, c[0x0][0x168], 0x1 ;  /* 0x00005a00a5fa7a11 */ /* 0x000fe200078408ff */
[----:B------:R-:W-:Y:S01]  /*46e0*/  IMAD.X R164, R7, 0x1, R164, P1 ;  /* 0x0000000107a47824 */ /* 0x000fe200008e06a4 */
[----:B------:R-:W-:Y:S02]  /*46f0*/  SHF.L.U64.HI R193, R193, R6, c[0x0][0x19c] ;  /* 0x00006700c1c17619 */ /* 0x000fe40000010206 */
[----:B------:R-:W-:Y:S01]  /*4700*/  IADD3 R140, P1, R0, R250, RZ ;  /* 0x000000fa008c7210 */ /* 0x000fe20007f3e0ff */
[----:B------:R-:W-:Y:S01]  /*4710*/  IMAD.MOV.U32 R142, RZ, RZ, R250 ;  /* 0x000000ffff8e7224 */ /* 0x000fe200078e00fa */
[----:B------:R-:W-:-:S02]  /*4720*/  LEA.HI.X R247, R165, c[0x0][0x16c], R164, 0x1, P2 ;  /* 0x00005b00a5f77a11 */ /* 0x000fc400010f0ca4 */
[----:B------:R-:W-:-:S03]  /*4730*/  IADD3 R82, P2, R140, R0, RZ ;  /* 0x000000008c527210 */ /* 0x000fc60007f5e0ff */
[--C-:B------:R-:W-:Y:S01]  /*4740*/  IMAD.X R141, R193, 0x1, R247.reuse, P1 ;  /* 0x00000001c18d7824 */ /* 0x100fe200008e06f7 */
[-C--:B------:R-:W-:Y:S01]  /*4750*/  IADD3 R80, P1, R82, R0.reuse, RZ ;  /* 0x0000000052507210 */ /* 0x080fe20007f3e0ff */
[----:B------:R-:W-:Y:S02]  /*4760*/  IMAD.MOV.U32 R143, RZ, RZ, R247 ;  /* 0x000000ffff8f7224 */ /* 0x000fe400078e00f7 */
[--C-:B------:R-:W-:Y:S01]  /*4770*/  IMAD.X R83, R141, 0x1, R193.reuse, P2 ;  /* 0x000000018d537824 */ /* 0x100fe200010e06c1 */
[----:B------:R-:W-:Y:S02]  /*4780*/  IADD3 R6, P2, R80, R0, RZ ;  /* 0x0000000050067210 */ /* 0x000fe40007f5e0ff */
[----:B------:R-:W-:Y:S01]  /*4790*/  @!PT LDS RZ, [RZ] ;  /* 0x00000000fffff984 */ /* 0x000fe20000000800 */
[----:B------:R-:W-:Y:S01]  /*47a0*/  @!PT LDS RZ, [RZ] ;  /* 0x00000000fffff984 */ /* 0x000fe20000000800 */
[----:B------:R-:W-:Y:S01]  /*47b0*/  @!PT LDS RZ, [RZ] ;  /* 0x00000000fffff984 */ /* 0x000fe20000000800 */
[----:B------:R1:W-:Y:S01]  /*47c0*/  LDGSTS.E.BYPASS.LTC128B.128 [R246+0x2000], [R142.64] ;  /* 0x020000008ef67fae */ /* 0x0003e2000b901d4c */
[----:B------:R-:W-:-:S03]  /*47d0*/  IMAD.X R81, R83, 0x1, R193, P1 ;  /* 0x0000000153517824 */ /* 0x000fc600008e06c1 */
[----:B------:R2:W-:Y:S01]  /*47e0*/  LDGSTS.E.BYPASS.LTC128B.128 [R246+0x2800], [R140.64] ;  /* 0x028000008cf67fae */ /* 0x0005e2000b901d4c */
[----:B------:R-:W-:-:S03]  /*47f0*/  IMAD.X R7, R81, 0x1, R193, P2 ;  /* 0x0000000151077824 */ /* 0x000fc600010e06c1 */
[----:B------:R3:W-:Y:S04]  /*4800*/  LDGSTS.E.BYPASS.LTC128B.128 [R246+0x3000], [R82.64] ;  /* 0x0300000052f67fae */ /* 0x0007e8000b901d4c */
[----:B------:R4:W-:Y:S04]  /*4810*/  LDGSTS.E.BYPASS.LTC128B.128 [R246+0x3800], [R80.64] ;  /* 0x0380000050f67fae */ /* 0x0009e8000b901d4c */
[----:B------:R5:W-:Y:S01]  /*4820*/  LDGSTS.E.BYPASS.LTC128B.128 [R246+0x4000], [R6.64] ;  /* 0x0400000006f67fae */ /* 0x000be2000b901d4c */
[----:B-1----:R-:W-:-:S04]  /*4830*/  IADD3 R142, P1, R6, R0, RZ ;  /* 0x00000000068e7210 */ /* 0x002fc80007f3e0ff */
[----:B--2---:R-:W-:Y:S01]  /*4840*/  IADD3 R140, P2, R142, R0, RZ ;  /* 0x000000008e8c7210 */ /* 0x004fe20007f5e0ff */
[----:B------:R-:W-:-:S03]  /*4850*/  IMAD.X R143, R7, 0x1, R193, P1 ;  /* 0x00000001078f7824 */ /* 0x000fc600008e06c1 */
[-C--:B---3--:R-:W-:Y:S02]  /*4860*/  IADD3 R82, P1, R140, R0.reuse, RZ ;  /* 0x000000008c527210 */ /* 0x088fe40007f3e0ff */
[----:B------:R-:W-:Y:S01]  /*4870*/  IADD3.X R141, R143, R193, RZ, P2, !PT ;  /* 0x000000c18f8d7210 */ /* 0x000fe200017fe4ff */
[----:B------:R1:W-:Y:S01]  /*4880*/  LDGSTS.E.BYPASS.LTC128B.128 [R246+0x4800], [R142.64] ;  /* 0x048000008ef67fae */ /* 0x0003e2000b901d4c */
[----:B----4-:R-:W-:-:S03]  /*4890*/  IADD3 R80, P2, R82, R0, RZ ;  /* 0x0000000052507210 */ /* 0x010fc60007f5e0ff */
[--C-:B------:R-:W-:Y:S01]  /*48a0*/  IMAD.X R83, R141, 0x1, R193.reuse, P1 ;  /* 0x000000018d537824 */ /* 0x100fe200008e06c1 */
[-C--:B-----5:R-:W-:Y:S01]  /*48b0*/  IADD3 R6, P1, R80, R0.reuse, RZ ;  /* 0x0000000050067210 */ /* 0x0a0fe20007f3e0ff */
[----:B------:R2:W-:Y:S02]  /*48c0*/  LDGSTS.E.BYPASS.LTC128B.128 [R246+0x5000], [R140.64] ;  /* 0x050000008cf67fae */ /* 0x0005e4000b901d4c */
[--C-:B------:R-:W-:Y:S02]  /*48d0*/  IMAD.X R81, R83, 0x1, R193.reuse, P2 ;  /* 0x0000000153517824 */ /* 0x100fe400010e06c1 */
[----:B------:R3:W-:Y:S02]  /*48e0*/  LDGSTS.E.BYPASS.LTC128B.128 [R246+0x5800], [R82.64] ;  /* 0x0580000052f67fae */ /* 0x0007e4000b901d4c */
[----:B------:R-:W-:Y:S02]  /*48f0*/  IMAD.X R7, R81, 0x1, R193, P1 ;  /* 0x0000000151077824 */ /* 0x000fe400008e06c1 */
[----:B------:R4:W-:Y:S04]  /*4900*/  LDGSTS.E.BYPASS.LTC128B.128 [R246+0x6000], [R80.64] ;  /* 0x0600000050f67fae */ /* 0x0009e8000b901d4c */
[----:B------:R5:W-:Y:S01]  /*4910*/  LDGSTS.E.BYPASS.LTC128B.128 [R246+0x6800], [R6.64] ;  /* 0x0680000006f67fae */ /* 0x000be2000b901d4c */
[----:B-1----:R-:W-:-:S05]  /*4920*/  IADD3 R142, P2, R6, R0, RZ ;  /* 0x00000000068e7210 */ /* 0x002fca0007f5e0ff */
[----:B------:R-:W-:Y:S01]  /*4930*/  IMAD.X R143, R7, 0x1, R193, P2 ;  /* 0x00000001078f7824 */ /* 0x000fe200010e06c1 */
[----:B--2---:R-:W-:-:S04]  /*4940*/  IADD3 R140, P1, R142, R0, RZ ;  /* 0x000000008e8c7210 */ /* 0x004fc80007f3e0ff */
[-C--:B---3--:R-:W-:Y:S01]  /*4950*/  IADD3 R82, P2, R140, R0.reuse, RZ ;  /* 0x000000008c527210 */ /* 0x088fe20007f5e0ff */
[----:B------:R-:W-:Y:S01]  /*4960*/  IMAD.X R141, R143, 0x1, R193, P1 ;  /* 0x000000018f8d7824 */ /* 0x000fe200008e06c1 */
[----:B------:R1:W-:Y:S02]  /*4970*/  LDGSTS.E.BYPASS.LTC128B.128 [R246+0x7000], [R142.64] ;  /* 0x070000008ef67fae */ /* 0x0003e4000b901d4c */
[-C--:B----4-:R-:W-:Y:S02]  /*4980*/  IADD3 R80, P1, R82, R0.reuse, RZ ;  /* 0x0000000052507210 */ /* 0x090fe40007f3e0ff */
[----:B------:R-:W-:Y:S01]  /*4990*/  IADD3.X R83, R141, R193, RZ, P2, !PT ;  /* 0x000000c18d537210 */ /* 0x000fe200017fe4ff */
[----:B------:R2:W-:Y:S01]  /*49a0*/  LDGSTS.E.BYPASS.LTC128B.128 [R246+0x7800], [R140.64] ;  /* 0x078000008cf67fae */ /* 0x0005e2000b901d4c */
[----:B-----5:R-:W-:-:S03]  /*49b0*/  IADD3 R6, P2, R80, R0, RZ ;  /* 0x0000000050067210 */ /* 0x020fc60007f5e0ff */
[--C-:B------:R-:W-:Y:S01]  /*49c0*/  IMAD.X R81, R83, 0x1, R193.reuse, P1 ;  /* 0x0000000153517824 */ /* 0x100fe200008e06c1 */
[----:B------:R2:W-:Y:S03]  /*49d0*/  LDGSTS.E.BYPASS.LTC128B.128 [R246+0x8000], [R82.64] ;  /* 0x0800000052f67fae */ /* 0x0005e6000b901d4c */
[----:B------:R-:W-:Y:S01]  /*49e0*/  IMAD.X R7, R81, 0x1, R193, P2 ;  /* 0x0000000151077824 */ /* 0x000fe200010e06c1 */
[----:B------:R2:W-:Y:S04]  /*49f0*/  LDGSTS.E.BYPASS.LTC128B.128 [R246+0x8800], [R80.64] ;  /* 0x0880000050f67fae */ /* 0x0005e8000b901d4c */
[----:B------:R2:W-:Y:S01]  /*4a00*/  LDGSTS.E.BYPASS.LTC128B.128 [R246+0x9000], [R6.64] ;  /* 0x0900000006f67fae */ /* 0x0005e2000b901d4c */
[----:B-1----:R-:W-:-:S05]  /*4a10*/  IADD3 R142, P1, R6, R0, RZ ;  /* 0x00000000068e7210 */ /* 0x002fca0007f3e0ff */
[----:B------:R-:W-:-:S05]  /*4a20*/  IMAD.X R143, R7, 0x1, R193, P1 ;  /* 0x00000001078f7824 */ /* 0x000fca00008e06c1 */
[----:B------:R2:W-:Y:S04]  /*4a30*/  LDGSTS.E.BYPASS.LTC128B.128 [R246+0x9800], [R142.64] ;  /* 0x098000008ef67fae */ /* 0x0005e8000b901d4c */
[----:B------:R-:W0:Y:S02]  /*4a40*/  LDGDEPBAR ;  /* 0x00000000000079af */ /* 0x000e240000000000 */
.L_x_2234:
[----:B------:R-:W-:-:S05]  /*4a50*/  IMAD.IADD R0, R2, 0x1, R206 ;  /* 0x0000000102007824 */ /* 0x000fca00078e02ce */
[C---:B--2---:R-:W-:Y:S02]  /*4a60*/  IADD3 R6, R0.reuse, 0x1, RZ ;  /* 0x0000000100067810 */ /* 0x044fe40007ffe0ff */
[C---:B------:R-:W-:Y:S02]  /*4a70*/  IADD3 R2, R0.reuse, 0x8, RZ ;  /* 0x0000000800027810 */ /* 0x040fe40007ffe0ff */
[CC--:B------:R-:W-:Y:S02]  /*4a80*/  ISETP.GE.AND P1, PT, R0.reuse, R204.reuse, PT ;  /* 0x000000cc0000720c */ /* 0x0c0fe40003f26270 */
[----:B------:R-:W-:Y:S02]  /*4a90*/  IADD3 R7, R0, 0x9, RZ ;  /* 0x0000000900077810 */ /* 0x000fe40007ffe0ff */
[C---:B------:R-:W-:Y:S02]  /*4aa0*/  ISETP.GE.AND P4, PT, R6.reuse, R205, PT ;  /* 0x000000cd0600720c */ /* 0x040fe40003f86270 */
[----:B------:R-:W-:-:S02]  /*4ab0*/  ISETP.GE.AND P6, PT, R6, R204, PT ;  /* 0x000000cc0600720c */ /* 0x000fc40003fc6270 */
[CC--:B------:R-:W-:Y:S02]  /*4ac0*/  ISETP.GE.AND P3, PT, R2.reuse, R205.reuse, PT ;  /* 0x000000cd0200720c */ /* 0x0c0fe40003f66270 */
[-C--:B------:R-:W-:Y:S02]  /*4ad0*/  ISETP.GE.AND P2, PT, R2, R204.reuse, PT ;  /* 0x000000cc0200720c */ /* 0x080fe40003f46270 */
[----:B------:R-:W-:Y:S02]  /*4ae0*/  IADD3 R6, R0, 0x10, RZ ;  /* 0x0000001000067810 */ /* 0x000fe40007ffe0ff */
[----:B------:R-:W-:Y:S02]  /*4af0*/  FSEL R2, R74, -INF , !P1 ;  /* 0xff8000004a027808 */ /* 0x000fe40004800000 */
[C---:B------:R-:W-:Y:S02]  /*4b00*/  ISETP.GE.AND P1, PT, R7.reuse, R205, PT ;  /* 0x000000cd0700720c */ /* 0x040fe40003f26270 */
[----:B------:R-:W-:-:S02]  /*4b10*/  ISETP.GE.AND P5, PT, R7, R204, PT ;  /* 0x000000cc0700720c */ /* 0x000fc40003fa6270 */
[----:B------:R-:W-:Y:S02]  /*4b20*/  IADD3 R7, R0, 0x11, RZ ;  /* 0x0000001100077810 */ /* 0x000fe40007ffe0ff */
[----:B------:R-:W-:Y:S02]  /*4b30*/  FSEL R232, R75, -INF , !P6 ;  /* 0xff8000004be87808 */ /* 0x000fe40007000000 */
[----:B------:R-:W-:Y:S02]  /*4b40*/  FSEL R231, R68, -INF , !P3 ;  /* 0xff80000044e77808 */ /* 0x000fe40005800000 */
[C---:B------:R-:W-:Y:S02]  /*4b50*/  ISETP.GE.AND P6, PT, R6.reuse, R205, PT ;  /* 0x000000cd0600720c */ /* 0x040fe40003fc6270 */
[----:B------:R-:W-:Y:S02]  /*4b60*/  ISETP.GE.AND P3, PT, R6, R204, PT ;  /* 0x000000cc0600720c */ /* 0x000fe40003f66270 */
[----:B------:R-:W-:-:S02]  /*4b70*/  IADD3 R6, R0, 0x18, RZ ;  /* 0x0000001800067810 */ /* 0x000fc40007ffe0ff */
[----:B------:R-:W-:Y:S02]  /*4b80*/  FSEL R70, R70, -INF , !P2 ;  /* 0xff80000046467808 */ /* 0x000fe40005000000 */
[----:B------:R-:W-:Y:S02]  /*4b90*/  FSEL R230, R69, -INF , !P1 ;  /* 0xff80000045e67808 */ /* 0x000fe40004800000 */
[C---:B------:R-:W-:Y:S02]  /*4ba0*/  ISETP.GE.AND P2, PT, R7.reuse, R205, PT ;  /* 0x000000cd0700720c */ /* 0x040fe40003f46270 */
[----:B------:R-:W-:Y:S02]  /*4bb0*/  ISETP.GE.AND P1, PT, R7, R204, PT ;  /* 0x000000cc0700720c */ /* 0x000fe40003f26270 */
[----:B------:R-:W-:Y:S02]  /*4bc0*/  FSEL R234, R71, -INF , !P5 ;  /* 0xff80000047ea7808 */ /* 0x000fe40006800000 */
[----:B------:R-:W-:-:S02]  /*4bd0*/  IADD3 R7, R0, 0x19, RZ ;  /* 0x0000001900077810 */ /* 0x000fc40007ffe0ff */
[----:B------:R-:W-:Y:S02]  /*4be0*/  FSEL R252, R64, -INF , !P6 ;  /* 0xff80000040fc7808 */ /* 0x000fe40007000000 */
        /* <DEDUP_REMOVED lines=8> */
[----:B------:R-:W-:Y:S02]  /*4c70*/  IADD3 R65, R0, 0x21, RZ ;  /* 0x0000002100417810 */ /* 0x000fe40007ffe0ff */
[----:B------:R-:W-:Y:S02]  /*4c80*/  ISETP.GE.AND P1, PT, R6, R205, PT ;  /* 0x000000cd0600720c */ /* 0x000fe40003f26270 */
[----:B------:R-:W-:-:S02]  /*4c90*/  IADD3 R64, R0, 0x28, RZ ;  /* 0x0000002800407810 */ /* 0x000fc40007ffe0ff */
[----:B------:R-:W-:Y:S02]  /*4ca0*/  FSEL R215, R60, -INF , !P5 ;  /* 0xff8000003cd77808 */ /* 0x000fe40006800000 */
[----:B------:R-:W-:Y:S02]  /*4cb0*/  ISETP.GE.AND P5, PT, R6, R204, PT ;  /* 0x000000cc0600720c */ /* 0x000fe40003fa6270 */
[----:B------:R-:W-:Y:S02]  /*4cc0*/  FSEL R6, R62, -INF , !P6 ;  /* 0xff8000003e067808 */ /* 0x000fe40007000000 */
[----:B------:R-:W-:Y:S02]  /*4cd0*/  FSEL R214, R61, -INF , !P3 ;  /* 0xff8000003dd67808 */ /* 0x000fe40005800000 */
[----:B------:R-:W-:Y:S02]  /*4ce0*/  FSEL R63, R63, -INF , !P2 ;  /* 0xff8000003f3f7808 */ /* 0x000fe40005000000 */
        /* <DEDUP_REMOVED lines=13> */
[CC--:B------:R-:W-:Y:S02]  /*4dc0*/  ISETP.GE.AND P3, PT, R56.reuse, R205.reuse, PT ;  /* 0x000000cd3800720c */ /* 0x0c0fe40003f66270 */
[----:B------:R-:W-:Y:S02]  /*4dd0*/  ISETP.GE.AND P2, PT, R56, R204, PT ;  /* 0x000000cc3800720c */ /* 0x000fe40003f46270 */
[C---:B------:R-:W-:Y:S02]  /*4de0*/  IADD3 R57, R0.reuse, 0x31, RZ ;  /* 0x0000003100397810 */ /* 0x040fe40007ffe0ff */
[----:B------:R-:W-:Y:S02]  /*4df0*/  IADD3 R56, R0, 0x38, RZ ;  /* 0x0000003800387810 */ /* 0x000fe40007ffe0ff */
[----:B------:R-:W-:Y:S01]  /*4e00*/  FSEL R211, R54, -INF , !P1 ;  /* 0xff80000036d37808 */ /* 0x000fe20004800000 */
[----:B------:R-:W-:Y:S01]  /*4e10*/  IMAD.MOV.U32 R54, RZ, RZ, R63 ;  /* 0x000000ffff367224 */ /* 0x000fe200078e003f */
[----:B------:R-:W-:Y:S01]  /*4e20*/  FSEL R202, R53, -INF , !P5 ;  /* 0xff80000035ca7808 */ /* 0x000fe20006800000 */
[----:B------:R-:W-:Y:S01]  /*4e30*/  IMAD.MOV.U32 R53, RZ, RZ, R66 ;  /* 0x000000ffff357224 */ /* 0x000fe200078e0042 */
[----:B------:R-:W-:Y:S01]  /*4e40*/  FSEL R210, R55, -INF , !P6 ;  /* 0xff80000037d27808 */ /* 0x000fe20007000000 */
[----:B------:R-:W-:Y:S01]  /*4e50*/  IMAD.MOV.U32 R55, RZ, RZ, R70 ;  /* 0x000000ffff377224 */ /* 0x000fe200078e0046 */
        /* <DEDUP_REMOVED lines=20> */
[CC--:B------:R-:W-:Y:S02]  /*4fa0*/  ISETP.GE.AND P3, PT, R49.reuse, R205.reuse, PT ;  /* 0x000000cd3100720c */ /* 0x0c0fe40003f66270 */
[----:B------:R-:W-:Y:S02]  /*4fb0*/  ISETP.GE.AND P2, PT, R49, R204, PT ;  /* 0x000000cc3100720c */ /* 0x000fe40003f46270 */
        /* <DEDUP_REMOVED lines=8> */
[----:B------:R-:W-:-:S02]  /*5040*/  FSEL R147, R36, -INF , !P1 ;  /* 0xff80000024937808 */ /* 0x000fc40004800000 */
[CC--:B------:R-:W-:Y:S02]  /*5050*/  ISETP.GE.AND P6, PT, R44.reuse, R205.reuse, PT ;  /* 0x000000cd2c00720c */ /* 0x0c0fe40003fc6270 */
[-C--:B------:R-:W-:Y:S02]  /*5060*/  ISETP.GE.AND P3, PT, R44, R204.reuse, PT ;  /* 0x000000cc2c00720c */ /* 0x080fe40003f66270 */
[----:B------:R-:W-:Y:S02]  /*5070*/  IADD3 R41, R0, 0x51, RZ ;  /* 0x0000005100297810 */ /* 0x000fe40007ffe0ff */
        /* <DEDUP_REMOVED lines=14> */
[----:B------:R-:W-:-:S02]  /*5160*/  FSEL R151, R34, -INF , !P1 ;  /* 0xff80000022977808 */ /* 0x000fc40004800000 */
[----:B------:R-:W-:Y:S02]  /*5170*/  FSEL R150, R35, -INF , !P6 ;  /* 0xff80000023967808 */ /* 0x000fe40007000000 */
[----:B------:R-:W-:Y:S02]  /*5180*/  IADD3 R33, R0, 0x61, RZ ;  /* 0x0000006100217810 */ /* 0x000fe40007ffe0ff */
[----:B------:R-:W-:Y:S02]  /*5190*/  FSEL R162, R28, -INF , !P3 ;  /* 0xff8000001ca27808 */ /* 0x000fe40005800000 */
[CC--:B------:R-:W-:Y:S02]  /*51a0*/  ISETP.GE.AND P1, PT, R36.reuse, R205.reuse, PT ;  /* 0x000000cd2400720c */ /* 0x0c0fe40003f26270 */
[----:B------:R-:W-:Y:S02]  /*51b0*/  ISETP.GE.AND P5, PT, R36, R204, PT ;  /* 0x000000cc2400720c */ /* 0x000fe40003fa6270 */
[----:B------:R-:W-:-:S02]  /*51c0*/  ISETP.GE.AND P6, PT, R32, R205, PT ;  /* 0x000000cd2000720c */ /* 0x000fc40003fc6270 */
[----:B------:R-:W-:Y:S02]  /*51d0*/  ISETP.GE.AND P3, PT, R32, R204, PT ;  /* 0x000000cc2000720c */ /* 0x000fe40003f66270 */
[----:B------:R-:W-:Y:S02]  /*51e0*/  IADD3 R32, R0, 0x68, RZ ;  /* 0x0000006800207810 */ /* 0x000fe40007ffe0ff */
[----:B------:R-:W-:Y:S02]  /*51f0*/  FSEL R154, R30, -INF , !P2 ;  /* 0xff8000001e9a7808 */ /* 0x000fe40005000000 */
[----:B------:R-:W-:Y:S02]  /*5200*/  ISETP.GE.AND P2, PT, R33, R205, PT ;  /* 0x000000cd2100720c */ /* 0x000fe40003f46270 */
[----:B------:R-:W-:Y:S02]  /*5210*/  FSEL R168, R29, -INF , !P1 ;  /* 0xff8000001da87808 */ /* 0x000fe40004800000 */
[----:B------:R-:W-:-:S02]  /*5220*/  FSEL R156, R31, -INF , !P5 ;  /* 0xff8000001f9c7808 */ /* 0x000fc40006800000 */
[-C--:B------:R-:W-:Y:S02]  /*5230*/  ISETP.GE.AND P1, PT, R33, R204.reuse, PT ;  /* 0x000000cc2100720c */ /* 0x080fe40003f26270 */
[----:B------:R-:W-:Y:S02]  /*5240*/  ISETP.GE.AND P5, PT, R32, R205, PT ;  /* 0x000000cd2000720c */ /* 0x000fe40003fa6270 */
[----:B------:R-:W-:Y:S02]  /*5250*/  FSEL R177, R24, -INF , !P6 ;  /* 0xff80000018b17808 */ /* 0x000fe40007000000 */
[C---:B------:R-:W-:Y:S02]  /*5260*/  IADD3 R28, R0.reuse, 0x69, RZ ;  /* 0x00000069001c7810 */ /* 0x040fe40007ffe0ff */
[----:B------:R-:W-:Y:S02]  /*5270*/  IADD3 R24, R0, 0x70, RZ ;  /* 0x0000007000187810 */ /* 0x000fe40007ffe0ff */
[----:B------:R-:W-:-:S02]  /*5280*/  ISETP.GE.AND P6, PT, R32, R204, PT ;  /* 0x000000cc2000720c */ /* 0x000fc40003fc6270 */
[----:B------:R-:W-:Y:S02]  /*5290*/  FSEL R180, R25, -INF , !P2 ;  /* 0xff80000019b47808 */ /* 0x000fe40005000000 */
[----:B------:R-:W-:Y:S02]  /*52a0*/  IADD3 R25, R0, 0x71, RZ ;  /* 0x0000007100197810 */ /* 0x000fe40007ffe0ff */
[----:B------:R-:W-:Y:S02]  /*52b0*/  FSEL R173, R26, -INF , !P3 ;  /* 0xff8000001aad7808 */ /* 0x000fe40005800000 */
[----:B------:R-:W-:Y:S02]  /*52c0*/  FSEL R172, R27, -INF , !P1 ;  /* 0xff8000001bac7808 */ /* 0x000fe40004800000 */
[----:B------:R-:W-:Y:S02]  /*52d0*/  FSEL R182, R20, -INF , !P5 ;  /* 0xff80000014b67808 */ /* 0x000fe40006800000 */
[----:B------:R-:W-:-:S02]  /*52e0*/  ISETP.GE.AND P3, PT, R28, R205, PT ;  /* 0x000000cd1c00720c */ /* 0x000fc40003f66270 */
[-C--:B------:R-:W-:Y:S02]  /*52f0*/  ISETP.GE.AND P2, PT, R28, R204.reuse, PT ;  /* 0x000000cc1c00720c */ /* 0x080fe40003f46270 */
[CC--:B------:R-:W-:Y:S02]  /*5300*/  ISETP.GE.AND P1, PT, R24.reuse, R205.reuse, PT ;  /* 0x000000cd1800720c */ /* 0x0c0fe40003f26270 */
[----:B------:R-:W-:Y:S02]  /*5310*/  ISETP.GE.AND P5, PT, R24, R204, PT ;  /* 0x000000cc1800720c */ /* 0x000fe40003fa6270 */
[----:B------:R-:W-:Y:S02]  /*5320*/  IADD3 R24, R0, 0x78, RZ ;  /* 0x0000007800187810 */ /* 0x000fe40007ffe0ff */
[----:B------:R-:W-:Y:S02]  /*5330*/  FSEL R174, R22, -INF , !P6 ;  /* 0xff80000016ae7808 */ /* 0x000fe40007000000 */
[----:B------:R-:W-:-:S02]  /*5340*/  ISETP.GE.AND P6, PT, R25, R205, PT ;  /* 0x000000cd1900720c */ /* 0x000fc40003fc6270 */
[----:B------:R-:W-:Y:S02]  /*5350*/  FSEL R184, R21, -INF , !P3 ;  /* 0xff80000015b87808 */ /* 0x000fe40005800000 */
[----:B------:R-:W-:Y:S02]  /*5360*/  FSEL R175, R23, -INF , !P2 ;  /* 0xff80000017af7808 */ /* 0x000fe40005000000 */
[-C--:B------:R-:W-:Y:S02]  /*5370*/  ISETP.GE.AND P3, PT, R25, R204.reuse, PT ;  /* 0x000000cc1900720c */ /* 0x080fe40003f66270 */
[----:B------:R-:W-:Y:S02]  /*5380*/  ISETP.GE.AND P2, PT, R24, R205, PT ;  /* 0x000000cd1800720c */ /* 0x000fe40003f46270 */
[----:B------:R-:W-:Y:S02]  /*5390*/  FSEL R183, R16, -INF , !P1 ;  /* 0xff80000010b77808 */ /* 0x000fe40004800000 */
[----:B------:R-:W-:-:S02]  /*53a0*/  ISETP.GE.AND P1, PT, R24, R204, PT ;  /* 0x000000cc1800720c */ /* 0x000fc40003f26270 */
[C---:B------:R-:W-:Y:S02]  /*53b0*/  IADD3 R16, R0.reuse, 0x80, RZ ;  /* 0x0000008000107810 */ /* 0x040fe40007ffe0ff */
[----:B------:R-:W-:Y:S02]  /*53c0*/  FSEL R179, R17, -INF , !P6 ;  /* 0xff80000011b37808 */ /* 0x000fe40007000000 */
[C---:B------:R-:W-:Y:S02]  /*53d0*/  IADD3 R17, R0.reuse, 0x81, RZ ;  /* 0x0000008100117810 */ /* 0x040fe40007ffe0ff */
[----:B------:R-:W-:Y:S02]  /*53e0*/  IADD3 R20, R0, 0x79, RZ ;  /* 0x0000007900147810 */ /* 0x000fe40007ffe0ff */
[----:B------:R-:W-:Y:S02]  /*53f0*/  FSEL R185, R19, -INF , !P3 ;  /* 0xff80000013b97808 */ /* 0x000fe40005800000 */
[----:B------:R-:W-:-:S02]  /*5400*/  FSEL R181, R12, -INF , !P2 ;  /* 0xff8000000cb57808 */ /* 0x000fc40005000000 */
[CC--:B------:R-:W-:Y:S02]  /*5410*/  ISETP.GE.AND P3, PT, R16.reuse, R205.reuse, PT ;  /* 0x000000cd1000720c */ /* 0x0c0fe40003f66270 */
[----:B------:R-:W-:Y:S02]  /*5420*/  ISETP.GE.AND P2, PT, R16, R204, PT ;  /* 0x000000cc1000720c */ /* 0x000fe40003f46270 */
[----:B------:R-:W-:Y:S02]  /*5430*/  FSEL R188, R14, -INF , !P1 ;  /* 0xff8000000ebc7808 */ /* 0x000fe40004800000 */
[----:B------:R-:W-:Y:S02]  /*5440*/  FSEL R186, R18, -INF , !P5 ;  /* 0xff80000012ba7808 */ /* 0x000fe40006800000 */
[----:B------:R-:W-:Y:S02]  /*5450*/  IADD3 R16, R0, 0x88, RZ ;  /* 0x0000008800107810 */ /* 0x000fe40007ffe0ff */
[----:B------:R-:W-:-:S02]  /*5460*/  ISETP.GE.AND P1, PT, R17, R205, PT ;  /* 0x000000cd1100720c */ /* 0x000fc40003f26270 */
[----:B------:R-:W-:Y:S02]  /*5470*/  IADD3 R12, R0, 0x89, RZ ;  /* 0x00000089000c7810 */ /* 0x000fe40007ffe0ff */
[C---:B------:R-:W-:Y:S02]  /*5480*/  ISETP.GE.AND P5, PT, R20.reuse, R205, PT ;  /* 0x000000cd1400720c */ /* 0x040fe40003fa6270 */
[-C--:B------:R-:W-:Y:S02]  /*5490*/  ISETP.GE.AND P6, PT, R20, R204.reuse, PT ;  /* 0x000000cc1400720c */ /* 0x080fe40003fc6270 */
[----:B------:R-:W-:Y:S02]  /*54a0*/  FSEL R163, R8, -INF , !P3 ;  /* 0xff80000008a37808 */ /* 0x000fe40005800000 */
[----:B------:R-:W-:Y:S02]  /*54b0*/  FSEL R176, R10, -INF , !P2 ;  /* 0xff8000000ab07808 */ /* 0x000fe40005000000 */
[----:B------:R-:W-:-:S02]  /*54c0*/  ISETP.GE.AND P3, PT, R16, R204, PT ;  /* 0x000000cc1000720c */ /* 0x000fc40003f66270 */
[----:B------:R-:W-:Y:S02]  /*54d0*/  ISETP.GE.AND P2, PT, R12, R205, PT ;  /* 0x000000cd0c00720c */ /* 0x000fe40003f46270 */
[----:B------:R-:W-:Y:S02]  /*54e0*/  FSEL R160, R9, -INF , !P1 ;  /* 0xff80000009a07808 */ /* 0x000fe40004800000 */
[----:B------:R-:W-:Y:S02]  /*54f0*/  FSEL R178, R13, -INF , !P5 ;  /* 0xff8000000db27808 */ /* 0x000fe40006800000 */
[----:B------:R-:W-:Y:S02]  /*5500*/  IADD3 R9, R0, 0x91, RZ ;  /* 0x0000009100097810 */ /* 0x000fe40007ffe0ff */
[----:B------:R-:W-:Y:S02]  /*5510*/  ISETP.GE.AND P5, PT, R17, R204, PT ;  /* 0x000000cc1100720c */ /* 0x000fe40003fa6270 */
[----:B------:R-:W-:-:S02]  /*5520*/  FSEL R187, R15, -INF , !P6 ;  /* 0xff8000000fbb7808 */ /* 0x000fc40007000000 */
[----:B------:R-:W-:Y:S02]  /*5530*/  ISETP.GE.AND P6, PT, R16, R205, PT ;  /* 0x000000cd1000720c */ /* 0x000fe40003fc6270 */
[----:B------:R-:W-:Y:S02]  /*5540*/  IADD3 R8, R0, 0x90, RZ ;  /* 0x0000009000087810 */ /* 0x000fe40007ffe0ff */
[----:B------:R-:W-:Y:S02]  /*5550*/  FSEL R170, R98, -INF , !P3 ;  /* 0xff80000062aa7808 */ /* 0x000fe40005800000 */
[----:B------:R-:W-:Y:S02]  /*5560*/  FSEL R157, R97, -INF , !P2 ;  /* 0xff800000619d7808 */ /* 0x000fe40005000000 */
[----:B------:R-:W-:Y:S02]  /*5570*/  FMNMX.FTZ R10, R2, R232, !PT ;  /* 0x000000e8020a7209 */ /* 0x000fe40007810000 */
[----:B------:R-:W-:-:S02]  /*5580*/  ISETP.GE.AND P1, PT, R12, R204, PT ;  /* 0x000000cc0c00720c */ /* 0x000fc40003f26270 */
[CC--:B------:R-:W-:Y:S02]  /*5590*/  ISETP.GE.AND P3, PT, R9.reuse, R205.reuse, PT ;  /* 0x000000cd0900720c */ /* 0x0c0fe40003f66270 */
[----:B------:R-:W-:Y:S02]  /*55a0*/  ISETP.GE.AND P2, PT, R9, R204, PT ;  /* 0x000000cc0900720c */ /* 0x000fe40003f46270 */
[----:B------:R-:W-:Y:S02]  /*55b0*/  FSEL R171, R11, -INF , !P5 ;  /* 0xff8000000bab7808 */ /* 0x000fe40006800000 */
[----:B------:R-:W-:Y:S02]  /*55c0*/  IADD3 R9, R0, 0x98, RZ ;  /* 0x0000009800097810 */ /* 0x000fe40007ffe0ff */
[----:B------:R-:W-:Y:S02]  /*55d0*/  ISETP.GE.AND P5, PT, R8, R205, PT ;  /* 0x000000cd0800720c */ /* 0x000fe40003fa6270 */
[----:B------:R-:W-:-:S02]  /*55e0*/  FSEL R161, R96, -INF , !P6 ;  /* 0xff80000060a17808 */ /* 0x000fc40007000000 */
[----:B------:R-:W-:Y:S02]  /*55f0*/  ISETP.GE.AND P6, PT, R8, R204, PT ;  /* 0x000000cc0800720c */ /* 0x000fe40003fc6270 */
        /* <DEDUP_REMOVED lines=274> */
[----:B------:R-:W-:Y:S02]  /*6720*/  IMAD.SHL.U32 R234, R5, 0x2, RZ ;  /* 0x0000000205ea7824 */ /* 0x000fe400078e00ff */
[----:B------:R-:W-:Y:S01]  /*6730*/  FFMA.FTZ R104, R232, c[0x0][0x23c], -R106 ;  /* 0x00008f00e8687a23 */ /* 0x000fe2000001086a */
[----:B------:R-:W-:Y:S01]  /*6740*/  MUFU.EX2 R105, R105 ;  /* 0x0000006900697308 */ /* 0x000fe20000000800 */
[----:B------:R-:W-:Y:S01]  /*6750*/  IMAD R232, R3, 0x2, R234 ;  /* 0x0000000203e87824 */ /* 0x000fe200078e02ea */
[----:B------:R-:W-:Y:S01]  /*6760*/  LDSM.16.MT88.4 R32, [R234+0xa000] ;  /* 0x00a00000ea20783b */ /* 0x000fe20000004200 */
[----:B-1----:R-:W-:Y:S01]  /*6770*/  FMNMX.FTZ R2, R11, R10, !PT ;  /* 0x0000000a0b027209 */ /* 0x002fe20007810000 */
[----:B------:R-:W-:-:S02]  /*6780*/  FFMA.FTZ R103, R55, c[0x0][0x23c], -R106 ;  /* 0x00008f0037677a23 */ /* 0x000fc4000001086a */
[----:B------:R-:W1:Y:S01]  /*6790*/  LDSM.16.MT88.4 R24, [R232+0xa000] ;  /* 0x00a00000e818783b */ /* 0x000e620000004200 */
[C---:B------:R-:W-:Y:S01]  /*67a0*/  FSETP.NEU.FTZ.AND P1, PT, R2.reuse, -INF , PT ;  /* 0xff8000000200780b */ /* 0x040fe20003f3d000 */
[----:B------:R-:W-:Y:S01]  /*67b0*/  FMUL.FTZ R107, R2, c[0x0][0x23c] ;  /* 0x00008f00026b7a20 */ /* 0x000fe20000410000 */
[----:B------:R-:W2:Y:S01]  /*67c0*/  MUFU.EX2 R104, R104 ;  /* 0x0000006800687308 */ /* 0x000ea20000000800 */
[----:B------:R-:W-:Y:S01]  /*67d0*/  LDSM.16.MT88.4 R44, [R232+0xa800] ;  /* 0x00a80000e82c783b */ /* 0x000fe20000004200 */
[--C-:B------:R-:W-:Y:S02]  /*67e0*/  FFMA.FTZ R113, R53, c[0x0][0x23c], -R106.reuse ;  /* 0x00008f0035717a23 */ /* 0x100fe4000001086a */
[----:B------:R-:W-:Y:S01]  /*67f0*/  FSEL R107, R107, RZ, P1 ;  /* 0x000000ff6b6b7208 */ /* 0x000fe20000800000 */
[--C-:B------:R-:W-:Y:S01]  /*6800*/  FFMA.FTZ R117, R7, c[0x0][0x23c], -R106.reuse ;  /* 0x00008f0007757a23 */ /* 0x100fe2000001086a */
[----:B------:R-:W-:Y:S01]  /*6810*/  ISETP.GE.AND P1, PT, R207, 0x2, PT ;  /* 0x00000002cf00780c */ /* 0x000fe20003f26270 */
[----:B------:R-:W-:Y:S01]  /*6820*/  FFMA.FTZ R116, R6, c[0x0][0x23c], -R106 ;  /* 0x00008f0006747a23 */ /* 0x000fe2000001086a */
[----:B------:R-:W-:Y:S01]  /*6830*/  MUFU.EX2 R103, R103 ;  /* 0x0000006700677308 */ /* 0x000fe20000000800 */
[----:B------:R-:W-:-:S02]  /*6840*/  FFMA.FTZ R110, R231, c[0x0][0x23c], -R107 ;  /* 0x00008f00e76e7a23 */ /* 0x000fc4000001086b */
[----:B------:R-:W-:Y:S02]  /*6850*/  IMAD R231, R4, 0x2, R234 ;  /* 0x0000000204e77824 */ /* 0x000fe400078e02ea */
[--C-:B------:R-:W-:Y:S02]  /*6860*/  FFMA.FTZ R109, R230, c[0x0][0x23c], -R107.reuse ;  /* 0x00008f00e66d7a23 */ /* 0x100fe4000001086b */
[--C-:B------:R-:W-:Y:S01]  /*6870*/  FFMA.FTZ R112, R9, c[0x0][0x23c], -R107.reuse ;  /* 0x00008f0009707a23 */ /* 0x100fe2000001086b */
[----:B------:R-:W3:Y:S01]  /*6880*/  LDSM.16.MT88.4 R16, [R231+0xa000] ;  /* 0x00a00000e710783b */ /* 0x000ee20000004200 */
[----:B------:R-:W-:Y:S01]  /*6890*/  FFMA.FTZ R111, R8, c[0x0][0x23c], -R107 ;  /* 0x00008f00086f7a23 */ /* 0x000fe2000001086b */
[----:B------:R-:W4:Y:S01]  /*68a0*/  MUFU.EX2 R77, R77 ;  /* 0x0000004d004d7308 */ /* 0x000f220000000800 */
[----:B------:R-:W-:Y:S01]  /*68b0*/  IMAD R230, R3, 0x2, R231 ;  /* 0x0000000203e67824 */ /* 0x000fe200078e02e7 */
[----:B--2---:R-:W-:Y:S01]  /*68c0*/  F2FP.PACK_AB R9, R104, R105 ;  /* 0x000000696809723e */ /* 0x004fe200000000ff */
[----:B------:R-:W-:Y:S01]  /*68d0*/  FFMA.FTZ R115, R54, c[0x0][0x23c], -R106 ;  /* 0x00008f0036737a23 */ /* 0x000fe2000001086a */
[----:B------:R-:W-:Y:S01]  /*68e0*/  LDSM.16.MT88.4 R48, [R231+0xa800] ;  /* 0x00a80000e730783b */ /* 0x000fe20000004200 */
[----:B------:R-:W-:-:S02]  /*68f0*/  FFMA.FTZ R121, R252, c[0x0][0x23c], -R107 ;  /* 0x00008f00fc797a23 */ /* 0x000fc4000001086b */
[--C-:B------:R-:W-:Y:S01]  /*6900*/  FFMA.FTZ R120, R251, c[0x0][0x23c], -R107.reuse ;  /* 0x00008f00fb787a23 */ /* 0x100fe2000001086b */
[----:B------:R-:W2:Y:S01]  /*6910*/  LDSM.16.MT88.4 R36, [R230+0xa000] ;  /* 0x00a00000e624783b */ /* 0x000ea20000004200 */
[----:B------:R-:W-:Y:S01]  /*6920*/  MUFU.EX2 R112, R112 ;  /* 0x0000007000707308 */ /* 0x000fe20000000800 */
[--C-:B------:R-:W-:Y:S02]  /*6930*/  FFMA.FTZ R119, R215, c[0x0][0x23c], -R107.reuse ;  /* 0x00008f00d7777a23 */ /* 0x100fe4000001086b */
[----:B------:R-:W-:Y:S01]  /*6940*/  FFMA.FTZ R118, R214, c[0x0][0x23c], -R107 ;  /* 0x00008f00d6767a23 */ /* 0x000fe2000001086b */
[----:B------:R-:W5:Y:S01]  /*6950*/  LDSM.16.MT88.4 R52, [R234+0xa800] ;  /* 0x00a80000ea34783b */ /* 0x000f620000004200 */
[--C-:B------:R-:W-:Y:S01]  /*6960*/  FFMA.FTZ R114, R213, c[0x0][0x23c], -R106.reuse ;  /* 0x00008f00d5727a23 */ /* 0x100fe2000001086a */
[----:B----4-:R-:W-:Y:S02]  /*6970*/  F2FP.PACK_AB R11, R77, R103 ;  /* 0x000000674d0b723e */ /* 0x010fe400000000ff */
[----:B------:R-:W4:Y:S01]  /*6980*/  MUFU.EX2 R111, R111 ;  /* 0x0000006f006f7308 */ /* 0x000f220000000800 */
[----:B------:R-:W2:Y:S01]  /*6990*/  LDSM.16.MT88.4 R40, [R230+0xa800] ;  /* 0x00a80000e628783b */ /* 0x000ea20000004200 */
        /* <DEDUP_REMOVED lines=8> */
[----:B------:R-:W1:Y:S01]  /*6a20*/  MUFU.EX2 R109, R109 ;  /* 0x0000006d006d7308 */ /* 0x000e620000000800 */
[----:B----4-:R-:W-:Y:S01]  /*6a30*/  F2FP.PACK_AB R8, R111, R112 ;  /* 0x000000706f08723e */ /* 0x010fe200000000ff */
        /* <DEDUP_REMOVED lines=8> */
[----:B-1----:R-:W-:Y:S01]  /*6ac0*/  F2FP.PACK_AB R10, R109, R110 ;  /* 0x0000006e6d0a723e */ /* 0x002fe200000000ff */
        /* <DEDUP_REMOVED lines=40> */
[C---:B--2---:R-:W-:Y:S01]  /*6d50*/  HMMA.16816.F32 R12, R8.reuse, R36, RZ ;  /* 0x00000024080c723c */ /* 0x044fe200000018ff */
[--C-:B------:R-:W-:Y:S01]  /*6d60*/  FFMA.FTZ R188, R188, c[0x0][0x23c], -R106.reuse ;  /* 0x00008f00bcbc7a23 */ /* 0x100fe2000001086a */
[----:B------:R-:W-:Y:S01]  /*6d70*/  MUFU.EX2 R114, R114 ;  /* 0x0000007200727308 */ /* 0x000fe20000000800 */
[----:B------:R-:W-:Y:S02]  /*6d80*/  FFMA.FTZ R187, R187, c[0x0][0x23c], -R106 ;  /* 0x00008f00bbbb7a23 */ /* 0x000fe4000001086a */
[--C-:B------:R-:W-:Y:S02]  /*6d90*/  FFMA.FTZ R183, R183, c[0x0][0x23c], -R107.reuse ;  /* 0x00008f00b7b77a23 */ /* 0x100fe4000001086b */
[----:B-1----:R-:W-:Y:S01]  /*6da0*/  F2FP.PACK_AB R37, R117, R113 ;  /* 0x000000717525723e */ /* 0x002fe200000000ff */
[----:B------:R-:W-:Y:S01]  /*6db0*/  HMMA.16816.F32 R8, R8, R38, RZ ;  /* 0x000000260808723c */ /* 0x000fe200000018ff */
[----:B---3--:R-:W-:Y:S01]  /*6dc0*/  F2FP.PACK_AB R36, R120, R121 ;  /* 0x000000797824723e */ /* 0x008fe200000000ff */
[----:B------:R-:W1:Y:S01]  /*6dd0*/  MUFU.EX2 R3, R3 ;  /* 0x0000000300037308 */ /* 0x000e620000000800 */
[----:B------:R-:W-:-:S02]  /*6de0*/  FFMA.FTZ R179, R179, c[0x0][0x23c], -R107 ;  /* 0x00008f00b3b37a23 */ /* 0x000fc4000001086b */
[--C-:B------:R-:W-:Y:S02]  /*6df0*/  FFMA.FTZ R181, R181, c[0x0][0x23c], -R107.reuse ;  /* 0x00008f00b5b57a23 */ /* 0x100fe4000001086b */
[----:B------:R-:W-:Y:S01]  /*6e00*/  F2FP.PACK_AB R39, R115, R116 ;  /* 0x000000747327723e */ /* 0x000fe200000000ff */
[--C-:B------:R-:W-:Y:S01]  /*6e10*/  FFMA.FTZ R178, R178, c[0x0][0x23c], -R107.reuse ;  /* 0x00008f00b2b27a23 */ /* 0x100fe2000001086b */
[----:B----4-:R-:W-:Y:S01]  /*6e20*/  F2FP.PACK_AB R38, R118, R119 ;  /* 0x000000777626723e */ /* 0x010fe200000000ff */
        /* <DEDUP_REMOVED lines=16> */
[----:B-----5:R-:W-:Y:S01]  /*6f30*/  HMMA.16816.F32 R4, R36, R52, R4 ;  /* 0x000000342404723c */ /* 0x020fe20000001804 */
        /* <DEDUP_REMOVED lines=38> */
[----:B----4-:R-:W-:Y:S01]  /*71a0*/  F2FP.PACK_AB R36, R125, R124 ;  /* 0x0000007c7d24723e */ /* 0x010fe200000000ff */
[----:B------:R-:W-:Y:S01]  /*71b0*/  FFMA.FTZ R69, R69, c[0x0][0x23c], -R107 ;  /* 0x00008f0045457a23 */ /* 0x000fe2000001086b */
[----:B------:R-:W-:Y:S01]  /*71c0*/  F2FP.PACK_AB R38, R127, R126 ;  /* 0x0000007e7f26723e */ /* 0x000fe200000000ff */
[----:B------:R-:W-:-:S02]  /*71d0*/  FADD.FTZ R111, R112, R111 ;  /* 0x0000006f706f7221 */ /* 0x000fc40000010000 */
[----:B------:R-:W-:Y:S02]  /*71e0*/  FADD.FTZ R104, R105, R104 ;  /* 0x0000006869687221 */ /* 0x000fe40000010000 */
[----:B------:R-:W-:Y:S01]  /*71f0*/  MUFU.EX2 R132, R132 ;  /* 0x0000008400847308 */ /* 0x000fe20000000800 */
[----:B------:R-:W-:Y:S01]  /*7200*/  FADD.FTZ R111, R110, R111 ;  /* 0x0000006f6e6f7221 */ /* 0x000fe20000010000 */
[C---:B---3--:R-:W-:Y:S01]  /*7210*/  HMMA.16816.F32 R28, R36.reuse, R44, R28 ;  /* 0x0000002c241c723c */ /* 0x048fe2000000181c */
[----:B------:R-:W-:Y:S02]  /*7220*/  FADD.FTZ R104, R103, R104 ;  /* 0x0000006867687221 */ /* 0x000fe40000010000 */
[----:B------:R-:W-:Y:S02]  /*7230*/  FADD.FTZ R109, R109, R111 ;  /* 0x0000006f6d6d7221 */ /* 0x000fe40000010000 */
[----:B------:R-:W-:Y:S01]  /*7240*/  FADD.FTZ R77, R77, R104 ;  /* 0x000000684d4d7221 */ /* 0x000fe20000010000 */
[----:B------:R-:W2:Y:S01]  /*7250*/  MUFU.EX2 R133, R133 ;  /* 0x0000008500857308 */ /* 0x000ea20000000800 */
[----:B------:R-:W-:Y:S01]  /*7260*/  FADD.FTZ R109, R121, R109 ;  /* 0x0000006d796d7221 */ /* 0x000fe20000010000 */
[----:B------:R-:W-:Y:S01]  /*7270*/  HMMA.16816.F32 R24, R36, R46, R24 ;  /* 0x0000002e2418723c */ /* 0x000fe20000001818 */
[----:B------:R-:W3:Y:S01]  /*7280*/  LDSM.16.MT88.4 R44, [R232+0xb800] ;  /* 0x00b80000e82c783b */ /* 0x000ee20000004200 */
[----:B------:R-:W-:-:S02]  /*7290*/  FADD.FTZ R77, R113, R77 ;  /* 0x0000004d714d7221 */ /* 0x000fc40000010000 */
[--C-:B------:R-:W-:Y:S02]  /*72a0*/  FFMA.FTZ R70, R74, c[0x0][0x23c], -R106.reuse ;  /* 0x00008f004a467a23 */ /* 0x100fe4000001086a */
[----:B------:R-:W-:Y:S01]  /*72b0*/  MUFU.EX2 R134, R134 ;  /* 0x0000008600867308 */ /* 0x000fe20000000800 */
[--C-:B------:R-:W-:Y:S01]  /*72c0*/  FFMA.FTZ R74, R80, c[0x0][0x23c], -R106.reuse ;  /* 0x00008f00504a7a23 */ /* 0x100fe2000001086a */
[C---:B-----5:R-:W-:Y:S01]  /*72d0*/  HMMA.16816.F32 R4, R36.reuse, R52, R4 ;  /* 0x000000342404723c */ /* 0x060fe20000001804 */
[----:B------:R-:W-:Y:S02]  /*72e0*/  FADD.FTZ R120, R120, R109 ;  /* 0x0000006d78787221 */ /* 0x000fe40000010000 */
[--C-:B------:R-:W-:Y:S02]  /*72f0*/  FFMA.FTZ R72, R72, c[0x0][0x23c], -R106.reuse ;  /* 0x00008f0048487a23 */ /* 0x100fe4000001086a */
[----:B------:R-:W-:Y:S01]  /*7300*/  FFMA.FTZ R80, R82, c[0x0][0x23c], -R106 ;  /* 0x00008f0052507a23 */ /* 0x000fe2000001086a */
[----:B------:R-:W4:Y:S01]  /*7310*/  MUFU.EX2 R135, R135 ;  /* 0x0000008700877308 */ /* 0x000f220000000800 */
[--C-:B------:R-:W-:Y:S01]  /*7320*/  FFMA.FTZ R71, R71, c[0x0][0x23c], -R107.reuse ;  /* 0x00008f0047477a23 */ /* 0x100fe2000001086b */
[----:B------:R-:W-:Y:S01]  /*7330*/  HMMA.16816.F32 R32, R36, R54, R32 ;  /* 0x000000362420723c */ /* 0x000fe20000001820 */
[----:B------:R-:W5:Y:S01]  /*7340*/  LDSM.16.MT88.4 R52, [R234+0xb800] ;  /* 0x00b80000ea34783b */ /* 0x000f620000004200 */
[----:B------:R-:W-:-:S02]  /*7350*/  FFMA.FTZ R73, R73, c[0x0][0x23c], -R107 ;  /* 0x00008f0049497a23 */ /* 0x000fc4000001086b */
[--C-:B------:R-:W-:Y:S02]  /*7360*/  FFMA.FTZ R75, R75, c[0x0][0x23c], -R107.reuse ;  /* 0x00008f004b4b7a23 */ /* 0x100fe4000001086b */
[----:B------:R-:W-:Y:S01]  /*7370*/  MUFU.EX2 R137, R137 ;  /* 0x0000008900897308 */ /* 0x000fe20000000800 */
[----:B------:R-:W-:Y:S01]  /*7380*/  FFMA.FTZ R81, R81, c[0x0][0x23c], -R107 ;  /* 0x00008f0051517a23 */ /* 0x000fe2000001086b */
[C---:B------:R-:W-:Y:S01]  /*7390*/  HMMA.16816.F32 R20, R36.reuse, R48, R20 ;  /* 0x000000302414723c */ /* 0x040fe20000001814 */
[----:B------:R-:W-:Y:S02]  /*73a0*/  FADD.FTZ R117, R117, R77 ;  /* 0x0000004d75757221 */ /* 0x000fe40000010000 */
[----:B------:R-:W-:Y:S02]  /*73b0*/  FADD.FTZ R120, R119, R120 ;  /* 0x0000007877787221 */ /* 0x000fe40000010000 */
[----:B------:R-:W-:Y:S01]  /*73c0*/  FADD.FTZ R117, R116, R117 ;  /* 0x0000007574757221 */ /* 0x000fe20000010000 */
[----:B------:R-:W1:Y:S01]  /*73d0*/  MUFU.EX2 R136, R136 ;  /* 0x0000008800887308 */ /* 0x000e620000000800 */
        /* <DEDUP_REMOVED lines=21> */
[----:B------:R-:W-:Y:S01]  /*7530*/  FFMA.FTZ R82, R86, c[0x0][0x23c], -R106 ;  /* 0x00008f0056527a23 */ /* 0x000fe2000001086a */
        /* <DEDUP_REMOVED lines=12> */
[--C-:B------:R-:W-:Y:S01]  /*7600*/  FFMA.FTZ R86, R88, c[0x0][0x23c], -R106.reuse ;  /* 0x00008f0058567a23 */ /* 0x100fe2000001086a */
[----:B------:R-:W-:Y:S01]  /*7610*/  HMMA.16816.F32 R24, R36, R46, R24 ;  /* 0x0000002e2418723c */ /* 0x000fe20000001818 */
[----:B------:R-:W2:Y:S01]  /*7620*/  LDSM.16.MT88.4 R44, [R232+0xc000] ;  /* 0x00c00000e82c783b */ /* 0x000ea20000004200 */
[----:B------:R-:W3:Y:S01]  /*7630*/  MUFU.EX2 R148, R148 ;  /* 0x0000009400947308 */ /* 0x000ee20000000800 */
[----:B------:R-:W-:-:S02]  /*7640*/  FFMA.FTZ R84, R84, c[0x0][0x23c], -R106 ;  /* 0x00008f0054547a23 */ /* 0x000fc4000001086a */
[--C-:B------:R-:W-:Y:S02]  /*7650*/  FFMA.FTZ R88, R90, c[0x0][0x23c], -R106.reuse ;  /* 0x00008f005a587a23 */ /* 0x100fe4000001086a */
[--C-:B------:R-:W-:Y:S01]  /*7660*/  FFMA.FTZ R77, R94, c[0x0][0x23c], -R106.reuse ;  /* 0x00008f005e4d7a23 */ /* 0x100fe2000001086a */
[----:B-----5:R-:W-:Y:S01]  /*7670*/  HMMA.16816.F32 R4, R36, R52, R4 ;  /* 0x000000342404723c */ /* 0x020fe20000001804 */
[----:B------:R-:W-:Y:S01]  /*7680*/  FFMA.FTZ R90, R99, c[0x0][0x23c], -R107 ;  /* 0x00008f00635a7a23 */ /* 0x000fe2000001086b */
[----:B------:R-:W-:Y:S01]  /*7690*/  MUFU.EX2 R151, R151 ;  /* 0x0000009700977308 */ /* 0x000fe20000000800 */
[--C-:B------:R-:W-:Y:S02]  /*76a0*/  FFMA.FTZ R92, R92, c[0x0][0x23c], -R106.reuse ;  /* 0x00008f005c5c7a23 */ /* 0x100fe4000001086a */
[----:B------:R-:W-:-:S03]  /*76b0*/  FFMA.FTZ R78, R78, c[0x0][0x23c], -R106 ;  /* 0x00008f004e4e7a23 */ /* 0x000fc6000001086a */
[C---:B------:R-:W-:Y:S01]  /*76c0*/  HMMA.16816.F32 R32, R36.reuse, R54, R32 ;  /* 0x000000362420723c */ /* 0x040fe20000001820 */
[----:B------:R-:W4:Y:S01]  /*76d0*/  LDSM.16.MT88.4 R52, [R234+0xc000] ;  /* 0x00c00000ea34783b */ /* 0x000f220000004200 */
[----:B------:R-:W5:Y:S06]  /*76e0*/  MUFU.EX2 R150, R150 ;  /* 0x0000009600967308 */ /* 0x000f6c0000000800 */
[C---:B------:R-:W-:Y:S02]  /*76f0*/  HMMA.16816.F32 R20, R36.reuse, R48, R20 ;  /* 0x000000302414723c */ /* 0x040fe40000001814 */
        /* <DEDUP_REMOVED lines=9> */
[----:B------:R-:W-:Y:S01]  /*7790*/  F2FP.PACK_AB R37, R136, R137 ;  /* 0x000000898825723e */ /* 0x000fe200000000ff */
[----:B------:R-:W-:Y:S01]  /*77a0*/  FADD.FTZ R137, R137, R128 ;  /* 0x0000008089897221 */ /* 0x000fe20000010000 */
[----:B------:R-:W-:Y:S01]  /*77b0*/  F2FP.PACK_AB R39, R139, R138 ;  /* 0x0000008a8b27723e */ /* 0x000fe200000000ff */
[----:B------:R-:W-:Y:S01]  /*77c0*/  MUFU.EX2 R162, R162 ;  /* 0x000000a200a27308 */ /* 0x000fe20000000800 */
[----:B-1----:R-:W-:Y:S01]  /*77d0*/  F2FP.PACK_AB R36, R146, R145 ;  /* 0x000000919224723e */ /* 0x002fe200000000ff */
[----:B------:R-:W-:Y:S01]  /*77e0*/  FADD.FTZ R145, R145, R134 ;  /* 0x0000008691917221 */ /* 0x000fe20000010000 */
[----:B---3--:R-:W-:Y:S01]  /*77f0*/  F2FP.PACK_AB R38, R148, R147 ;  /* 0x000000939426723e */ /* 0x008fe200000000ff */
[----:B------:R-:W-:Y:S01]  /*7800*/  FADD.FTZ R137, R136, R137 ;  /* 0x0000008988897221 */ /* 0x000fe20000010000 */
[----:B------:R-:W-:Y:S01]  /*7810*/  LDSM.16.MT88.4 R132, [R232+0x11800] ;  /* 0x01180000e884783b */ /* 0x000fe20000004200 */
[----:B------:R-:W-:-:S02]  /*7820*/  FADD.FTZ R145, R146, R145 ;  /* 0x0000009192917221 */ /* 0x000fc40000010000 */
        /* <DEDUP_REMOVED lines=28> */
[----:B------:R-:W-:Y:S01]  /*79f0*/  LDSM.16.MT88.4 R136, [R231+0x11800] ;  /* 0x01180000e788783b */ /* 0x000fe20000004200 */
        /* <DEDUP_REMOVED lines=10> */
[----:B------:R-:W-:Y:S02]  /*7aa0*/  FADD.FTZ R154, R156, R154 ;  /* 0x0000009a9c9a7221 */ /* 0x000fe40000010000 */
        /* <DEDUP_REMOVED lines=34> */
[----:B------:R-:W2:Y:S02]  /*7cd0*/  MUFU.EX2 R169, R169 ;  /* 0x000000a900a97308 */ /* 0x000ea40000000800 */
        /* <DEDUP_REMOVED lines=12> */
[----:B------:R-:W1:Y:S02]  /*7da0*/  MUFU.EX2 R155, R155 ;  /* 0x0000009b009b7308 */ /* 0x000e640000000800 */
[C---:B---3--:R-:W-:Y:S06]  /*7db0*/  HMMA.16816.F32 R12, R36.reuse, R40, R12 ;  /* 0x00000028240c723c */ /* 0x048fec000000180c */
[----:B------:R-:W3:Y:S02]  /*7dc0*/  MUFU.EX2 R153, R153 ;  /* 0x0000009900997308 */ /* 0x000ee40000000800 */
[----:B------:R-:W-:Y:S01]  /*7dd0*/  HMMA.16816.F32 R8, R36, R42, R8 ;  /* 0x0000002a2408723c */ /* 0x000fe20000001808 */
[----:B------:R-:W3:Y:S05]  /*7de0*/  LDSM.16.MT88.4 R40, [R230+0xd800] ;  /* 0x00d80000e628783b */ /* 0x000eea0000004200 */
[----:B------:R-:W-:Y:S01]  /*7df0*/  MUFU.EX2 R152, R152 ;  /* 0x0000009800987308 */ /* 0x000fe20000000800 */
[----:B------:R-:W-:Y:S01]  /*7e00*/  F2FP.PACK_AB R37, R185, R186 ;  /* 0x000000bab925723e */ /* 0x000fe200000000ff */
[----:B------:R-:W-:Y:S01]  /*7e10*/  FADD.FTZ R186, R186, R174 ;  /* 0x000000aebaba7221 */ /* 0x000fe20000010000 */
[----:B----4-:R-:W-:-:S02]  /*7e20*/  F2FP.PACK_AB R39, R187, R188 ;  /* 0x000000bcbb27723e */ /* 0x010fc400000000ff */
[----:B------:R-:W-:Y:S01]  /*7e30*/  F2FP.PACK_AB R36, R179, R183 ;  /* 0x000000b7b324723e */ /* 0x000fe200000000ff */
[----:B------:R-:W-:Y:S01]  /*7e40*/  FADD.FTZ R183, R183, R182 ;  /* 0x000000b6b7b77221 */ /* 0x000fe20000010000 */
[----:B-----5:R-:W-:Y:S01]  /*7e50*/  F2FP.PACK_AB R38, R178, R181 ;  /* 0x000000b5b226723e */ /* 0x020fe200000000ff */
[----:B------:R-:W-:Y:S01]  /*7e60*/  MUFU.EX2 R149, R149 ;  /* 0x0000009500957308 */ /* 0x000fe20000000800 */
[----:B------:R-:W-:Y:S02]  /*7e70*/  FADD.FTZ R186, R185, R186 ;  /* 0x000000bab9ba7221 */ /* 0x000fe40000010000 */
[----:B------:R-:W-:Y:S02]  /*7e80*/  FADD.FTZ R183, R179, R183 ;  /* 0x000000b7b3b77221 */ /* 0x000fe40000010000 */
[----:B------:R-:W-:Y:S01]  /*7e90*/  FADD.FTZ R188, R188, R186 ;  /* 0x000000babcbc7221 */ /* 0x000fe20000010000 */
[----:B--2---:R-:W-:Y:S01]  /*7ea0*/  HMMA.16816.F32 R28, R36, R44, R28 ;  /* 0x0000002c241c723c */ /* 0x004fe2000000181c */
[----:B------:R-:W-:Y:S01]  /*7eb0*/  FADD.FTZ R181, R181, R183 ;  /* 0x000000b7b5b57221 */ /* 0x000fe20000010000 */
[----:B------:R-:W2:Y:S01]  /*7ec0*/  MUFU.EX2 R144, R144 ;  /* 0x0000009000907308 */ /* 0x000ea20000000800 */
[----:B------:R-:W-:-:S02]  /*7ed0*/  FADD.FTZ R187, R187, R188 ;  /* 0x000000bcbbbb7221 */ /* 0x000fc40000010000 */
[----:B------:R-:W-:Y:S02]  /*7ee0*/  FADD.FTZ R181, R178, R181 ;  /* 0x000000b5b2b57221 */ /* 0x000fe40000010000 */
[----:B------:R-:W-:Y:S01]  /*7ef0*/  FADD.FTZ R187, R176, R187 ;  /* 0x000000bbb0bb7221 */ /* 0x000fe20000010000 */
[C---:B------:R-:W-:Y:S01]  /*7f00*/  HMMA.16816.F32 R24, R36.reuse, R46, R24 ;  /* 0x0000002e2418723c */ /* 0x040fe20000001818 */
[----:B------:R-:W4:Y:S01]  /*7f10*/  LDSM.16.MT88.4 R44, [R232+0xe000] ;  /* 0x00e00000e82c783b */ /* 0x000f220000004200 */
        /* <DEDUP_REMOVED lines=10> */
[----:B------:R-:W-:Y:S06]  /*7fc0*/  MUFU.EX2 R66, R66 ;  /* 0x0000004200427308 */ /* 0x000fec0000000800 */
[C---:B---3--:R-:W-:Y:S02]  /*7fd0*/  HMMA.16816.F32 R12, R36.reuse, R40, R12 ;  /* 0x00000028240c723c */ /* 0x048fe4000000180c */
[----:B------:R-:W-:Y:S06]  /*7fe0*/  MUFU.EX2 R63, R63 ;  /* 0x0000003f003f7308 */ /* 0x000fec0000000800 */
[----:B------:R-:W-:Y:S01]  /*7ff0*/  HMMA.16816.F32 R8, R36, R42, R8 ;  /* 0x0000002a2408723c */ /* 0x000fe20000001808 */
[----:B------:R-:W3:Y:S01]  /*8000*/  LDSM.16.MT88.4 R40, [R230+0xe000] ;  /* 0x00e00000e628783b */ /* 0x000ee20000004200 */
[----:B------:R-:W-:Y:S05]  /*8010*/  MUFU.EX2 R60, R60 ;  /* 0x0000003c003c7308 */ /* 0x000fea0000000800 */
[C---:B------:R-:W-:Y:S01]  /*8020*/  F2FP.PACK_AB R37, R171.reuse, R176 ;  /* 0x000000b0ab25723e */ /* 0x040fe200000000ff */
        /* <DEDUP_REMOVED lines=8> */
[----:B------:R-:W1:Y:S01]  /*80b0*/  MUFU.EX2 R57, R57 ;  /* 0x0000003900397308 */ /* 0x000e620000000800 */
[----:B------:R-:W-:Y:S01]  /*80c0*/  FADD.FTZ R169, R169, R171 ;  /* 0x000000aba9a97221 */ /* 0x000fe20000010000 */
[C---:B----4-:R-:W-:Y:S01]  /*80d0*/  HMMA.16816.F32 R28, R36.reuse, R44, R28 ;  /* 0x0000002c241c723c */ /* 0x050fe2000000181c */
[----:B------:R-:W-:Y:S02]  /*80e0*/  FADD.FTZ R161, R161, R163 ;  /* 0x000000a3a1a17221 */ /* 0x000fe40000010000 */
[----:B------:R-:W-:Y:S02]  /*80f0*/  FADD.FTZ R169, R155, R169 ;  /* 0x000000a99ba97221 */ /* 0x000fe40000010000 */
[----:B------:R-:W-:Y:S01]  /*8100*/  FADD.FTZ R161, R157, R161 ;  /* 0x000000a19da17221 */ /* 0x000fe20000010000 */
[----:B------:R-:W-:Y:S01]  /*8110*/  MUFU.EX2 R58, R58 ;  /* 0x0000003a003a7308 */ /* 0x000fe20000000800 */
[----:B------:R-:W-:Y:S01]  /*8120*/  FADD.FTZ R169, R153, R169 ;  /* 0x000000a999a97221 */ /* 0x000fe20000010000 */
[----:B------:R-:W-:Y:S01]  /*8130*/  HMMA.16816.F32 R24, R36, R46, R24 ;  /* 0x0000002e2418723c */ /* 0x000fe20000001818 */
[----:B------:R-:W4:Y:S01]  /*8140*/  LDSM.16.MT88.4 R44, [R232+0xe800] ;  /* 0x00e80000e82c783b */ /* 0x000f220000004200 */
[----:B--2---:R-:W-:-:S03]  /*8150*/  FADD.FTZ R161, R144, R161 ;  /* 0x000000a190a17221 */ /* 0x004fc60000010000 */
[----:B------:R-:W-:Y:S01]  /*8160*/  LDSM.16.MT88.4 R156, [R234+0x11800] ;  /* 0x01180000ea9c783b */ /* 0x000fe20000004200 */
[----:B------:R-:W2:Y:S02]  /*8170*/  MUFU.EX2 R59, R59 ;  /* 0x0000003b003b7308 */ /* 0x000ea40000000800 */
[C---:B-1----:R-:W-:Y:S06]  /*8180*/  HMMA.16816.F32 R4, R36.reuse, R52, R4 ;  /* 0x000000342404723c */ /* 0x042fec0000001804 */
[----:B------:R-:W-:Y:S02]  /*8190*/  MUFU.EX2 R189, R189 ;  /* 0x000000bd00bd7308 */ /* 0x000fe40000000800 */
[C---:B------:R-:W-:Y:S01]  /*81a0*/  HMMA.16816.F32 R32, R36.reuse, R54, R32 ;  /* 0x000000362420723c */ /* 0x040fe20000001820 */
[----:B------:R-:W1:Y:S05]  /*81b0*/  LDSM.16.MT88.4 R52, [R234+0xe800] ;  /* 0x00e80000ea34783b */ /* 0x000e6a0000004200 */
[----:B------:R-:W1:Y:S02]  /*81c0*/  MUFU.EX2 R62, R62 ;  /* 0x0000003e003e7308 */ /* 0x000e640000000800 */
[C---:B------:R-:W-:Y:S06]  /*81d0*/  HMMA.16816.F32 R20, R36.reuse, R48, R20 ;  /* 0x000000302414723c */ /* 0x040fec0000001814 */
[----:B------:R-:W-:Y:S01]  /*81e0*/  MUFU.EX2 R65, R65 ;  /* 0x0000004100417308 */ /* 0x000fe20000000800 */
[----:B------:R-:W-:Y:S01]  /*81f0*/  F2FP.PACK_AB R49, R153, R155 ;  /* 0x0000009b9931723e */ /* 0x000fe200000000ff */
[----:B------:R-:W-:Y:S01]  /*8200*/  HMMA.16816.F32 R16, R36, R50, R16 ;  /* 0x000000322410723c */ /* 0x000fe20000001810 */
[C---:B-----5:R-:W-:Y:S01]  /*8210*/  F2FP.PACK_AB R48, R142.reuse, R144 ;  /* 0x000000908e30723e */ /* 0x060fe200000000ff */
[----:B------:R-:W-:-:S04]  /*8220*/  FADD.FTZ R142, R142, R161 ;  /* 0x000000a18e8e7221 */ /* 0x000fc80000010000 */
[----:B------:R-:W5:Y:S01]  /*8230*/  MUFU.EX2 R68, R68 ;  /* 0x0000004400447308 */ /* 0x000f620000000800 */
[----:B------:R-:W-:Y:S01]  /*8240*/  F2FP.PACK_AB R51, R149, R152 ;  /* 0x000000989533723e */ /* 0x000fe200000000ff */
[C---:B---3--:R-:W-:Y:S01]  /*8250*/  HMMA.16816.F32 R12, R36.reuse, R40, R12 ;  /* 0x00000028240c723c */ /* 0x048fe2000000180c */
[----:B------:R-:W-:Y:S01]  /*8260*/  F2FP.PACK_AB R50, R141, R143 ;  /* 0x0000008f8d32723e */ /* 0x000fe200000000ff */
[----:B------:R-:W-:Y:S02]  /*8270*/  FADD.FTZ R142, R143, R142 ;  /* 0x0000008e8f8e7221 */ /* 0x000fe40000010000 */
[----:B------:R-:W-:Y:S02]  /*8280*/  FADD.FTZ R152, R152, R169 ;  /* 0x000000a998987221 */ /* 0x000fe40000010000 */
[----:B------:R-:W-:Y:S01]  /*8290*/  MUFU.EX2 R61, R61 ;  /* 0x0000003d003d7308 */ /* 0x000fe20000000800 */
[----:B------:R-:W-:Y:S01]  /*82a0*/  FADD.FTZ R141, R141, R142 ;  /* 0x0000008e8d8d7221 */ /* 0x000fe20000010000 */
[----:B------:R-:W-:Y:S01]  /*82b0*/  HMMA.16816.F32 R8, R36, R42, R8 ;  /* 0x0000002a2408723c */ /* 0x000fe20000001808 */
[----:B------:R-:W3:Y:S01]  /*82c0*/  LDSM.16.MT88.4 R40, [R231+0xe800] ;  /* 0x00e80000e728783b */ /* 0x000ee20000004200 */
[----:B------:R-:W-:-:S02]  /*82d0*/  FADD.FTZ R152, R149, R152 ;  /* 0x0000009895987221 */ /* 0x000fc40000010000 */
[----:B------:R-:W-:Y:S01]  /*82e0*/  FADD.FTZ R141, R56, R141 ;  /* 0x0000008d388d7221 */ /* 0x000fe20000010000 */
[----:B------:R-:W2:Y:S01]  /*82f0*/  LDSM.16.MT88.4 R36, [R230+0xe800] ;  /* 0x00e80000e624783b */ /* 0x000ea20000004200 */
[----:B------:R-:W1:Y:S02]  /*8300*/  MUFU.EX2 R64, R64 ;  /* 0x0000004000407308 */ /* 0x000e640000000800 */
[C---:B----4-:R-:W-:Y:S06]  /*8310*/  HMMA.16816.F32 R28, R48.reuse, R44, R28 ;  /* 0x0000002c301c723c */ /* 0x050fec000000181c */
[----:B------:R-:W-:Y:S02]  /*8320*/  MUFU.EX2 R67, R67 ;  /* 0x0000004300437308 */ /* 0x000fe40000000800 */
[C---:B------:R-:W-:Y:S01]  /*8330*/  HMMA.16816.F32 R24, R48.reuse, R46, R24 ;  /* 0x0000002e3018723c */ /* 0x040fe20000001818 */
[----:B------:R-:W4:Y:S05]  /*8340*/  LDSM.16.MT88.4 R44, [R232+0xf000] ;  /* 0x00f00000e82c783b */ /* 0x000f2a0000004200 */
[----:B------:R-:W2:Y:S02]  /*8350*/  MUFU.EX2 R69, R69 ;  /* 0x0000004500457308 */ /* 0x000ea40000000800 */
[C---:B-1----:R-:W-:Y:S06]  /*8360*/  HMMA.16816.F32 R4, R48.reuse, R52, R4 ;  /* 0x000000343004723c */ /* 0x042fec0000001804 */
[----:B------:R-:W-:Y:S02]  /*8370*/  MUFU.EX2 R72, R72 ;  /* 0x0000004800487308 */ /* 0x000fe40000000800 */
[C---:B------:R-:W-:Y:S01]  /*8380*/  HMMA.16816.F32 R32, R48.reuse, R54, R32 ;  /* 0x000000363020723c */ /* 0x040fe20000001820 */
[----:B------:R-:W1:Y:S05]  /*8390*/  LDSM.16.MT88.4 R52, [R234+0xf000] ;  /* 0x00f00000ea34783b */ /* 0x000e6a0000004200 */
[----:B------:R-:W1:Y:S02]  /*83a0*/  MUFU.EX2 R70, R70 ;  /* 0x0000004600467308 */ /* 0x000e640000000800 */
[C---:B---3--:R-:W-:Y:S06]  /*83b0*/  HMMA.16816.F32 R20, R48.reuse, R40, R20 ;  /* 0x000000283014723c */ /* 0x048fec0000001814 */
[----:B------:R-:W-:Y:S01]  /*83c0*/  MUFU.EX2 R74, R74 ;  /* 0x0000004a004a7308 */ /* 0x000fe20000000800 */
[----:B------:R-:W-:Y:S01]  /*83d0*/  F2FP.PACK_AB R41, R66, R140 ;  /* 0x0000008c4229723e */ /* 0x000fe200000000ff */
[----:B------:R-:W-:Y:S01]  /*83e0*/  HMMA.16816.F32 R16, R48, R42, R16 ;  /* 0x0000002a3010723c */ /* 0x000fe20000001810 */
[----:B------:R-:W-:Y:S01]  /*83f0*/  F2FP.PACK_AB R40, R57, R56 ;  /* 0x000000383928723e */ /* 0x000fe200000000ff */
[----:B------:R-:W-:-:S02]  /*8400*/  FADD.FTZ R140, R140, R152 ;  /* 0x000000988c8c7221 */ /* 0x000fc40000010000 */
[----:B------:R-:W-:Y:S02]  /*8410*/  FADD.FTZ R57, R57, R141 ;  /* 0x0000008d39397221 */ /* 0x000fe40000010000 */
[----:B------:R-:W3:Y:S01]  /*8420*/  MUFU.EX2 R80, R80 ;  /* 0x0000005000507308 */ /* 0x000ee20000000800 */
[----:B------:R-:W-:Y:S01]  /*8430*/  FADD.FTZ R140, R66, R140 ;  /* 0x0000008c428c7221 */ /* 0x000fe20000010000 */
[----:B------:R-:W-:Y:S01]  /*8440*/  F2FP.PACK_AB R43, R60, R63 ;  /* 0x0000003f3c2b723e */ /* 0x000fe200000000ff */
[----:B--2---:R-:W-:Y:S01]  /*8450*/  HMMA.16816.F32 R12, R48, R36, R12 ;  /* 0x00000024300c723c */ /* 0x004fe2000000180c */
[----:B------:R-:W-:Y:S01]  /*8460*/  F2FP.PACK_AB R42, R59, R58 ;  /* 0x0000003a3b2a723e */ /* 0x000fe200000000ff */
[----:B------:R-:W-:Y:S02]  /*8470*/  FADD.FTZ R57, R58, R57 ;  /* 0x000000393a397221 */ /* 0x000fe40000010000 */
[----:B------:R-:W-:Y:S01]  /*8480*/  FADD.FTZ R63, R63, R140 ;  /* 0x0000008c3f3f7221 */ /* 0x000fe20000010000 */
[----:B------:R-:W-:Y:S01]  /*8490*/  MUFU.EX2 R71, R71 ;  /* 0x0000004700477308 */ /* 0x000fe20000000800 */
[----:B------:R-:W-:-:S02]  /*84a0*/  FADD.FTZ R57, R59, R57 ;  /* 0x000000393b397221 */ /* 0x000fc40000010000 */
[----:B------:R-:W-:Y:S01]  /*84b0*/  HMMA.16816.F32 R8, R48, R38, R8 ;  /* 0x000000263008723c */ /* 0x000fe20000001808 */
[----:B------:R-:W2:Y:S01]  /*84c0*/  LDSM.16.MT88.4 R36, [R231+0xf000] ;  /* 0x00f00000e724783b */ /* 0x000ea20000004200 */
[----:B------:R-:W-:-:S03]  /*84d0*/  FADD.FTZ R63, R60, R63 ;  /* 0x0000003f3c3f7221 */ /* 0x000fc60000010000 */
[----:B------:R-:W3:Y:S01]  /*84e0*/  LDSM.16.MT88.4 R48, [R230+0xf000] ;  /* 0x00f00000e630783b */ /* 0x000ee20000004200 */
        /* <DEDUP_REMOVED lines=11> */
[C---:B--2---:R-:W-:Y:S06]  /*85a0*/  HMMA.16816.F32 R20, R40.reuse, R36, R20 ;  /* 0x000000242814723c */ /* 0x044fec0000001814 */
[----:B------:R-:W-:Y:S02]  /*85b0*/  MUFU.EX2 R86, R86 ;  /* 0x0000005600567308 */ /* 0x000fe40000000800 */
[C---:B------:R-:W-:Y:S01]  /*85c0*/  HMMA.16816.F32 R16, R40.reuse, R38, R16 ;  /* 0x000000262810723c */ /* 0x040fe20000001810 */
[----:B------:R-:W2:Y:S05]  /*85d0*/  LDSM.16.MT88.4 R36, [R231+0xf800] ;  /* 0x00f80000e724783b */ /* 0x000eaa0000004200 */
[----:B------:R-:W-:Y:S02]  /*85e0*/  MUFU.EX2 R88, R88 ;  /* 0x0000005800587308 */ /* 0x000fe40000000800 */
[C---:B---3--:R-:W-:Y:S06]  /*85f0*/  HMMA.16816.F32 R12, R40.reuse, R48, R12 ;  /* 0x00000030280c723c */ /* 0x048fec000000180c */
[----:B------:R3:W-:Y:S02]  /*8600*/  MUFU.EX2 R3, R92 ;  /* 0x0000005c00037308 */ /* 0x0007e40000000800 */
[----:B------:R-:W-:Y:S01]  /*8610*/  HMMA.16816.F32 R8, R40, R50, R8 ;  /* 0x000000322808723c */ /* 0x000fe20000001808 */
[----:B------:R-:W2:Y:S05]  /*8620*/  LDSM.16.MT88.4 R48, [R230+0xf800] ;  /* 0x00f80000e630783b */ /* 0x000eaa0000004200 */
[----:B------:R-:W-:Y:S01]  /*8630*/  MUFU.EX2 R77, R77 ;  /* 0x0000004d004d7308 */ /* 0x000fe20000000800 */
[----:B------:R-:W-:Y:S01]  /*8640*/  F2FP.PACK_AB R41, R62, R189 ;  /* 0x000000bd3e29723e */ /* 0x000fe200000000ff */
[----:B------:R-:W-:Y:S01]  /*8650*/  FADD.FTZ R189, R189, R63 ;  /* 0x0000003fbdbd7221 */ /* 0x000fe20000010000 */
[----:B-----5:R-:W-:-:S02]  /*8660*/  F2FP.PACK_AB R43, R68, R65 ;  /* 0x00000041442b723e */ /* 0x020fc400000000ff */
[----:B------:R-:W-:Y:S01]  /*8670*/  F2FP.PACK_AB R40, R64, R61 ;  /* 0x0000003d4028723e */ /* 0x000fe200000000ff */
[----:B------:R-:W-:Y:S01]  /*8680*/  FADD.FTZ R61, R61, R57 ;  /* 0x000000393d3d7221 */ /* 0x000fe20000010000 */
[----:B------:R-:W-:Y:S01]  /*8690*/  F2FP.PACK_AB R42, R69, R67 ;  /* 0x00000043452a723e */ /* 0x000fe200000000ff */
[----:B------:R-:W-:Y:S01]  /*86a0*/  MUFU.EX2 R90, R90 ;  /* 0x0000005a005a7308 */ /* 0x000fe20000000800 */
[----:B------:R-:W-:Y:S02]  /*86b0*/  FADD.FTZ R189, R62, R189 ;  /* 0x000000bd3ebd7221 */ /* 0x000fe40000010000 */
[----:B------:R-:W-:Y:S02]  /*86c0*/  FADD.FTZ R61, R64, R61 ;  /* 0x0000003d403d7221 */ /* 0x000fe40000010000 */
[----:B---3--:R-:W-:Y:S01]  /*86d0*/  FFMA.FTZ R92, R97, c[0x0][0x23c], -R106 ;  /* 0x00008f00615c7a23 */ /* 0x008fe2000001086a */
[----:B----4-:R-:W-:Y:S01]  /*86e0*/  HMMA.16816.F32 R28, R40, R44, R28 ;  /* 0x0000002c281c723c */ /* 0x010fe2000000181c */
[----:B------:R-:W-:Y:S01]  /*86f0*/  FADD.FTZ R67, R67, R61 ;  /* 0x0000003d43437221 */ /* 0x000fe20000010000 */
[----:B------:R-:W-:Y:S01]  /*8700*/  MUFU.EX2 R78, R78 ;  /* 0x0000004e004e7308 */ /* 0x000fe20000000800 */
[----:B------:R-:W-:-:S02]  /*8710*/  FADD.FTZ R65, R65, R189 ;  /* 0x000000bd41417221 */ /* 0x000fc40000010000 */
[----:B------:R-:W-:Y:S02]  /*8720*/  FADD.FTZ R67, R69, R67 ;  /* 0x0000004345437221 */ /* 0x000fe40000010000 */
[----:B------:R-:W-:Y:S01]  /*8730*/  FADD.FTZ R65, R68, R65 ;  /* 0x0000004144417221 */ /* 0x000fe20000010000 */
[C---:B------:R-:W-:Y:S01]  /*8740*/  HMMA.16816.F32 R24, R40.reuse, R46, R24 ;  /* 0x0000002e2818723c */ /* 0x040fe20000001818 */
[----:B------:R-:W3:Y:S01]  /*8750*/  LDSM.16.MT88.4 R44, [R234+0x10000] ;  /* 0x01000000ea2c783b */ /* 0x000ee20000004200 */
[----:B------:R-:W-:Y:S06]  /*8760*/  MUFU.EX2 R92, R92 ;  /* 0x0000005c005c7308 */ /* 0x000fec0000000800 */
[C---:B-1----:R-:W-:Y:S08]  /*8770*/  HMMA.16816.F32 R4, R40.reuse, R52, R4 ;  /* 0x000000342804723c */ /* 0x042ff00000001804 */
[C---:B------:R-:W-:Y:S01]  /*8780*/  HMMA.16816.F32 R32, R40.reuse, R54, R32 ;  /* 0x000000362820723c */ /* 0x040fe20000001820 */
[----:B------:R-:W1:Y:S07]  /*8790*/  LDSM.16.MT88.4 R52, [R232+0x10000] ;  /* 0x01000000e834783b */ /* 0x000e6e0000004200 */
[C---:B--2---:R-:W-:Y:S08]  /*87a0*/  HMMA.16816.F32 R20, R40.reuse, R36, R20 ;  /* 0x000000242814723c */ /* 0x044ff00000001814 */
[C---:B------:R-:W-:Y:S01]  /*87b0*/  HMMA.16816.F32 R16, R40.reuse, R38, R16 ;  /* 0x000000262810723c */ /* 0x040fe20000001810 */
[----:B------:R-:W2:Y:S07]  /*87c0*/  LDSM.16.MT88.4 R36, [R231+0x10000] ;  /* 0x01000000e724783b */ /* 0x000eae0000004200 */
[C---:B------:R-:W-:Y:S08]  /*87d0*/  HMMA.16816.F32 R12, R40.reuse, R48, R12 ;  /* 0x00000030280c723c */ /* 0x040ff0000000180c */
[----:B------:R-:W-:Y:S01]  /*87e0*/  HMMA.16816.F32 R8, R40, R50, R8 ;  /* 0x000000322808723c */ /* 0x000fe20000001808 */
[----:B------:R-:W-:Y:S06]  /*87f0*/  LDSM.16.MT88.4 R48, [R234+0x10800] ;  /* 0x01080000ea30783b */ /* 0x000fec0000004200 */
[----:B------:R-:W-:Y:S01]  /*8800*/  F2FP.PACK_AB R41, R70, R72 ;  /* 0x000000484629723e */ /* 0x000fe200000000ff */
[----:B------:R-:W-:Y:S01]  /*8810*/  FADD.FTZ R72, R72, R65 ;  /* 0x0000004148487221 */ /* 0x000fe20000010000 */
[----:B------:R-:W-:-:S02]  /*8820*/  F2FP.PACK_AB R43, R80, R74 ;  /* 0x0000004a502b723e */ /* 0x000fc400000000ff */
[----:B------:R-:W-:Y:S01]  /*8830*/  F2FP.PACK_AB R40, R73, R71 ;  /* 0x000000474928723e */ /* 0x000fe200000000ff */
[----:B------:R-:W-:Y:S01]  /*8840*/  FADD.FTZ R71, R71, R67 ;  /* 0x0000004347477221 */ /* 0x000fe20000010000 */
[----:B------:R-:W-:Y:S01]  /*8850*/  F2FP.PACK_AB R42, R81, R75 ;  /* 0x0000004b512a723e */ /* 0x000fe200000000ff */
[----:B------:R-:W-:Y:S02]  /*8860*/  FADD.FTZ R72, R70, R72 ;  /* 0x0000004846487221 */ /* 0x000fe40000010000 */
[----:B------:R-:W-:Y:S02]  /*8870*/  FADD.FTZ R71, R73, R71 ;  /* 0x0000004749477221 */ /* 0x000fe40000010000 */
[----:B------:R-:W-:Y:S02]  /*8880*/  FADD.FTZ R74, R74, R72 ;  /* 0x000000484a4a7221 */ /* 0x000fe40000010000 */
[----:B---3--:R-:W-:Y:S01]  /*8890*/  HMMA.16816.F32 R4, R40, R44, R4 ;  /* 0x0000002c2804723c */ /* 0x008fe20000001804 */
[----:B------:R-:W-:-:S02]  /*88a0*/  FADD.FTZ R75, R75, R71 ;  /* 0x000000474b4b7221 */ /* 0x000fc40000010000 */
[----:B------:R-:W-:Y:S02]  /*88b0*/  FADD.FTZ R74, R80, R74 ;  /* 0x0000004a504a7221 */ /* 0x000fe40000010000 */
[----:B------:R-:W-:-:S03]  /*88c0*/  FADD.FTZ R75, R81, R75 ;  /* 0x0000004b514b7221 */ /* 0x000fc60000010000 */
[C---:B------:R-:W-:Y:S01]  /*88d0*/  HMMA.16816.F32 R32, R40.reuse, R46, R32 ;  /* 0x0000002e2820723c */ /* 0x040fe20000001820 */
[----:B------:R-:W3:Y:S07]  /*88e0*/  LDSM.16.MT88.4 R44, [R230+0x10000] ;  /* 0x01000000e62c783b */ /* 0x000eee0000004200 */
[C---:B-1----:R-:W-:Y:S07]  /*88f0*/  HMMA.16816.F32 R28, R40.reuse, R52, R28 ;  /* 0x00000034281c723c */ /* 0x042fee000000181c */
[--C-:B------:R-:W-:Y:S01]  /*8900*/  FFMA.FTZ R52, R83, c[0x0][0x23c], -R107.reuse ;  /* 0x00008f0053347a23 */ /* 0x100fe2000001086b */
[----:B------:R-:W-:Y:S01]  /*8910*/  HMMA.16816.F32 R24, R40, R54, R24 ;  /* 0x000000362818723c */ /* 0x000fe20000001818 */
[----:B------:R-:W-:-:S02]  /*8920*/  FFMA.FTZ R53, R85, c[0x0][0x23c], -R107 ;  /* 0x00008f0055357a23 */ /* 0x000fc4000001086b */
[--C-:B------:R-:W-:Y:S02]  /*8930*/  FFMA.FTZ R83, R95, c[0x0][0x23c], -R106.reuse ;  /* 0x00008f005f537a23 */ /* 0x100fe4000001086a */
[----:B------:R-:W-:Y:S01]  /*8940*/  MUFU.EX2 R52, R52 ;  /* 0x0000003400347308 */ /* 0x000fe20000000800 */
[----:B------:R-:W-:Y:S02]  /*8950*/  FFMA.FTZ R85, R96, c[0x0][0x23c], -R106 ;  /* 0x00008f0060557a23 */ /* 0x000fe4000001086a */
[--C-:B------:R-:W-:Y:S01]  /*8960*/  FFMA.FTZ R54, R87, c[0x0][0x23c], -R107.reuse ;  /* 0x00008f0057367a23 */ /* 0x100fe2000001086b */
[----:B--2---:R-:W-:Y:S01]  /*8970*/  HMMA.16816.F32 R20, R40, R36, R20 ;  /* 0x000000242814723c */ /* 0x004fe20000001814 */
[--C-:B------:R-:W-:Y:S02]  /*8980*/  FFMA.FTZ R55, R89, c[0x0][0x23c], -R107.reuse ;  /* 0x00008f0059377a23 */ /* 0x100fe4000001086b */
[--C-:B------:R-:W-:Y:S01]  /*8990*/  FFMA.FTZ R87, R91, c[0x0][0x23c], -R107.reuse ;  /* 0x00008f005b577a23 */ /* 0x100fe2000001086b */
[----:B------:R-:W1:Y:S01]  /*89a0*/  MUFU.EX2 R53, R53 ;  /* 0x0000003500357308 */ /* 0x000e620000000800 */
[----:B------:R-:W-:-:S02]  /*89b0*/  FFMA.FTZ R89, R93, c[0x0][0x23c], -R107 ;  /* 0x00008f005d597a23 */ /* 0x000fc4000001086b */
[----:B------:R-:W-:Y:S01]  /*89c0*/  FFMA.FTZ R91, R102, c[0x0][0x23c], -R107 ;  /* 0x00008f00665b7a23 */ /* 0x000fe2000001086b */
[C---:B------:R-:W-:Y:S01]  /*89d0*/  HMMA.16816.F32 R16, R40.reuse, R38, R16 ;  /* 0x000000262810723c */ /* 0x040fe20000001810 */
[----:B------:R-:W2:Y:S01]  /*89e0*/  LDSM.16.MT88.4 R36, [R232+0x10800] ;  /* 0x01080000e824783b */ /* 0x000ea20000004200 */
[----:B------:R-:W-:Y:S02]  /*89f0*/  FFMA.FTZ R93, R98, c[0x0][0x23c], -R106 ;  /* 0x00008f00625d7a23 */ /* 0x000fe4000001086a */
[----:B------:R-:W-:Y:S04]  /*8a00*/  MUFU.EX2 R54, R54 ;  /* 0x0000003600367308 */ /* 0x000fe80000000800 */
[C---:B---3--:R-:W-:Y:S04]  /*8a10*/  HMMA.16816.F32 R12, R40.reuse, R44, R12 ;  /* 0x0000002c280c723c */ /* 0x048fe8000000180c */
[----:B------:R-:W3:Y:S03]  /*8a20*/  MUFU.EX2 R55, R55 ;  /* 0x0000003700377308 */ /* 0x000ee60000000800 */
[----:B------:R-:W-:Y:S01]  /*8a30*/  F2FP.PACK_AB R45, R82, R84 ;  /* 0x00000054522d723e */ /* 0x000fe200000000ff */
[----:B------:R-:W-:Y:S01]  /*8a40*/  HMMA.16816.F32 R8, R40, R46, R8 ;  /* 0x0000002e2808723c */ /* 0x000fe20000001808 */
[----:B-1----:R-:W-:Y:S01]  /*8a50*/  F2FP.PACK_AB R44, R53, R52 ;  /* 0x00000034352c723e */ /* 0x002fe200000000ff */
[----:B------:R-:W1:Y:S01]  /*8a60*/  LDSM.16.MT88.4 R40, [R231+0x10800] ;  /* 0x01080000e728783b */ /* 0x000e620000004200 */
[----:B------:R-:W-:Y:S01]  /*8a70*/  FADD.FTZ R52, R52, R75 ;  /* 0x0000004b34347221 */ /* 0x000fe20000010000 */
[----:B------:R-:W-:Y:S01]  /*8a80*/  MUFU.EX2 R83, R83 ;  /* 0x0000005300537308 */ /* 0x000fe20000000800 */
[----:B------:R-:W-:-:S02]  /*8a90*/  FADD.FTZ R84, R84, R74 ;  /* 0x0000004a54547221 */ /* 0x000fc40000010000 */
[----:B------:R-:W-:Y:S01]  /*8aa0*/  F2FP.PACK_AB R47, R88, R86 ;  /* 0x00000056582f723e */ /* 0x000fe200000000ff */
[----:B------:R-:W-:Y:S02]  /*8ab0*/  FADD.FTZ R52, R53, R52 ;  /* 0x0000003435347221 */ /* 0x000fe40000010000 */
[----:B------:R-:W-:Y:S01]  /*8ac0*/  FADD.FTZ R84, R82, R84 ;  /* 0x0000005452547221 */ /* 0x000fe20000010000 */
[C---:B---3--:R-:W-:Y:S01]  /*8ad0*/  F2FP.PACK_AB R46, R55.reuse, R54 ;  /* 0x00000036372e723e */ /* 0x048fe200000000ff */
[----:B------:R-:W-:Y:S01]  /*8ae0*/  MUFU.EX2 R85, R85 ;  /* 0x0000005500557308 */ /* 0x000fe20000000800 */
[----:B------:R-:W-:Y:S02]  /*8af0*/  FADD.FTZ R54, R54, R52 ;  /* 0x0000003436367221 */ /* 0x000fe40000010000 */
[----:B------:R-:W-:Y:S02]  /*8b00*/  FADD.FTZ R86, R86, R84 ;  /* 0x0000005456567221 */ /* 0x000fe40000010000 */
[----:B------:R-:W-:Y:S01]  /*8b10*/  FADD.FTZ R54, R55, R54 ;  /* 0x0000003637367221 */ /* 0x000fe20000010000 */
[C---:B------:R-:W-:Y:S01]  /*8b20*/  HMMA.16816.F32 R4, R44.reuse, R48, R4 ;  /* 0x000000302c04723c */ /* 0x040fe20000001804 */
[----:B------:R-:W-:Y:S01]  /*8b30*/  FADD.FTZ R86, R88, R86 ;  /* 0x0000005658567221 */ /* 0x000fe20000010000 */
[----:B------:R-:W-:Y:S06]  /*8b40*/  MUFU.EX2 R87, R87 ;  /* 0x0000005700577308 */ /* 0x000fec0000000800 */
[C---:B------:R-:W-:Y:S01]  /*8b50*/  HMMA.16816.F32 R32, R44.reuse, R50, R32 ;  /* 0x000000322c20723c */ /* 0x040fe20000001820 */
[----:B------:R-:W3:Y:S01]  /*8b60*/  LDSM.16.MT88.4 R48, [R230+0x10800] ;  /* 0x01080000e630783b */ /* 0x000ee20000004200 */
[----:B------:R-:W-:Y:S06]  /*8b70*/  MUFU.EX2 R89, R89 ;  /* 0x0000005900597308 */ /* 0x000fec0000000800 */
[C---:B--2---:R-:W-:Y:S02]  /*8b80*/  HMMA.16816.F32 R28, R44.reuse, R36, R28 ;  /* 0x000000242c1c723c */ /* 0x044fe4000000181c */
[----:B------:R-:W-:Y:S06]  /*8b90*/  MUFU.EX2 R91, R91 ;  /* 0x0000005b005b7308 */ /* 0x000fec0000000800 */
[C---:B------:R-:W-:Y:S01]  /*8ba0*/  HMMA.16816.F32 R24, R44.reuse, R38, R24 ;  /* 0x000000262c18723c */ /* 0x040fe20000001818 */
[----:B------:R-:W2:Y:S01]  /*8bb0*/  LDSM.16.MT88.4 R36, [R234+0x11000] ;  /* 0x01100000ea24783b */ /* 0x000ea20000004200 */
[----:B------:R-:W4:Y:S06]  /*8bc0*/  MUFU.EX2 R93, R93 ;  /* 0x0000005d005d7308 */ /* 0x000f2c0000000800 */
[C---:B-1----:R-:W-:Y:S08]  /*8bd0*/  HMMA.16816.F32 R20, R44.reuse, R40, R20 ;  /* 0x000000282c14723c */ /* 0x042ff00000001814 */
[----:B------:R-:W-:Y:S01]  /*8be0*/  HMMA.16816.F32 R16, R44, R42, R16 ;  /* 0x0000002a2c10723c */ /* 0x000fe20000001810 */
[----:B------:R-:W1:Y:S01]  /*8bf0*/  LDSM.16.MT88.4 R40, [R232+0x11000] ;  /* 0x01100000e828783b */ /* 0x000e620000004200 */
[----:B----4-:R-:W-:-:S06]  /*8c00*/  F2FP.PACK_AB R145, R93, R92 ;  /* 0x0000005c5d91723e */ /* 0x010fcc00000000ff */
[C---:B---3--:R-:W-:Y:S07]  /*8c10*/  HMMA.16816.F32 R12, R44.reuse, R48, R12 ;  /* 0x000000302c0c723c */ /* 0x048fee000000180c */
[----:B------:R-:W-:Y:S01]  /*8c20*/  F2FP.PACK_AB R49, R77, R3 ;  /* 0x000000034d31723e */ /* 0x000fe200000000ff */
[----:B------:R-:W-:Y:S01]  /*8c30*/  HMMA.16816.F32 R8, R44, R50, R8 ;  /* 0x000000322c08723c */ /* 0x000fe20000001808 */
[----:B------:R-:W3:Y:S01]  /*8c40*/  LDSM.16.MT88.4 R44, [R231+0x11000] ;  /* 0x01100000e72c783b */ /* 0x000ee20000004200 */
[----:B------:R-:W-:Y:S01]  /*8c50*/  F2FP.PACK_AB R48, R89, R87 ;  /* 0x000000575930723e */ /* 0x000fe200000000ff */
        /* <DEDUP_REMOVED lines=9> */
[----:B------:R-:W-:-:S02]  /*8cf0*/  FADD.FTZ R90, R91, R90 ;  /* 0x0000005a5b5a7221 */ /* 0x000fc40000010000 */
[----:B------:R-:W-:-:S04]  /*8d00*/  FADD.FTZ R83, R85, R83 ;  /* 0x0000005355537221 */ /* 0x000fc80000010000 */
[----:B------:R-:W-:Y:S01]  /*8d10*/  FADD.FTZ R83, R92, R83 ;  /* 0x000000535c537221 */ /* 0x000fe20000010000 */
[----:B-1----:R-:W-:Y:S03]  /*8d20*/  HMMA.16816.F32 R28, R48, R40, R28 ;  /* 0x00000028301c723c */ /* 0x002fe6000000181c */
[----:B------:R-:W-:-:S04]  /*8d30*/  FADD.FTZ R83, R93, R83 ;  /* 0x000000535d537221 */ /* 0x000fc80000010000 */
[----:B------:R-:W-:Y:S01]  /*8d40*/  FFMA.FTZ R40, R79, c[0x0][0x23c], -R106 ;  /* 0x00008f004f287a23 */ /* 0x000fe2000001086a */
[C---:B------:R-:W-:Y:S01]  /*8d50*/  HMMA.16816.F32 R24, R48.reuse, R42, R24 ;  /* 0x0000002a3018723c */ /* 0x040fe20000001818 */
[----:B------:R-:W-:Y:S02]  /*8d60*/  FFMA.FTZ R41, R100, c[0x0][0x23c], -R107 ;  /* 0x00008f0064297a23 */ /* 0x000fe4000001086b */
[----:B------:R-:W-:Y:S02]  /*8d70*/  FADD.FTZ R83, R78, R83 ;  /* 0x000000534e537221 */ /* 0x000fe40000010000 */
[----:B------:R-:W1:Y:S02]  /*8d80*/  MUFU.EX2 R40, R40 ;  /* 0x0000002800287308 */ /* 0x000e640000000800 */
[--C-:B------:R-:W-:Y:S01]  /*8d90*/  FFMA.FTZ R42, R101, c[0x0][0x23c], -R107.reuse ;  /* 0x00008f00652a7a23 */ /* 0x100fe2000001086b */
[C---:B------:R-:W-:Y:S01]  /*8da0*/  HMMA.16816.F32 R32, R48.reuse, R38, R32 ;  /* 0x000000263020723c */ /* 0x040fe20000001820 */
[--C-:B------:R-:W-:Y:S01]  /*8db0*/  FFMA.FTZ R43, R76, c[0x0][0x23c], -R107.reuse ;  /* 0x00008f004c2b7a23 */ /* 0x100fe2000001086b */
[----:B------:R-:W2:Y:S03]  /*8dc0*/  LDSM.16.MT88.4 R36, [R230+0x11000] ;  /* 0x01100000e624783b */ /* 0x000ea60000004200 */
[----:B------:R-:W4:Y:S03]  /*8dd0*/  MUFU.EX2 R41, R41 ;  /* 0x0000002900297308 */ /* 0x000f260000000800 */
[C---:B---3--:R-:W-:Y:S05]  /*8de0*/  HMMA.16816.F32 R20, R48.reuse, R44, R20 ;  /* 0x0000002c3014723c */ /* 0x048fea0000001814 */
[----:B------:R-:W3:Y:S01]  /*8df0*/  MUFU.EX2 R42, R42 ;  /* 0x0000002a002a7308 */ /* 0x000ee20000000800 */
[----:B-1----:R-:W-:Y:S01]  /*8e00*/  F2FP.PACK_AB R147, R40, R78 ;  /* 0x0000004e2893723e */ /* 0x002fe200000000ff */
[----:B------:R-:W-:Y:S01]  /*8e10*/  FFMA.FTZ R44, R108, c[0x0][0x23c], -R107 ;  /* 0x00008f006c2c7a23 */ /* 0x000fe2000001086b */
[----:B------:R-:W-:Y:S05]  /*8e20*/  HMMA.16816.F32 R16, R48, R46, R16 ;  /* 0x0000002e3010723c */ /* 0x000fea0000001810 */
[----:B------:R-:W1:Y:S01]  /*8e30*/  MUFU.EX2 R43, R43 ;  /* 0x0000002b002b7308 */ /* 0x000e620000000800 */
[----:B----4-:R-:W-:-:S07]  /*8e40*/  FADD.FTZ R90, R41, R90 ;  /* 0x0000005a295a7221 */ /* 0x010fce0000010000 */
[----:B------:R-:W4:Y:S01]  /*8e50*/  MUFU.EX2 R44, R44 ;  /* 0x0000002c002c7308 */ /* 0x000f220000000800 */
[C---:B---3--:R-:W-:Y:S01]  /*8e60*/  F2FP.PACK_AB R144, R42.reuse, R41 ;  /* 0x000000292a90723e */ /* 0x048fe200000000ff */
[----:B------:R-:W-:-:S04]  /*8e70*/  FADD.FTZ R90, R42, R90 ;  /* 0x0000005a2a5a7221 */ /* 0x000fc80000010000 */
[----:B-1----:R-:W-:Y:S01]  /*8e80*/  FADD.FTZ R90, R43, R90 ;  /* 0x0000005a2b5a7221 */ /* 0x002fe20000010000 */
[----:B--2---:R-:W-:Y:S01]  /*8e90*/  HMMA.16816.F32 R12, R48, R36, R12 ;  /* 0x00000024300c723c */ /* 0x004fe2000000180c */
[C---:B----4-:R-:W-:Y:S02]  /*8ea0*/  F2FP.PACK_AB R146, R44.reuse, R43 ;  /* 0x0000002b2c92723e */ /* 0x050fe400000000ff */
[----:B------:R-:W-:-:S05]  /*8eb0*/  FADD.FTZ R3, R44, R90 ;  /* 0x0000005a2c037221 */ /* 0x000fca0000010000 */
[----:B------:R-:W-:Y:S01]  /*8ec0*/  HMMA.16816.F32 R8, R48, R38, R8 ;  /* 0x000000263008723c */ /* 0x000fe20000001808 */
[----:B------:R-:W-:Y:S07]  /*8ed0*/  STL [R1+0x4], R3 ;  /* 0x0000040301007387 */ /* 0x000fee0000100800 */
[C---:B------:R-:W-:Y:S01]  /*8ee0*/  HMMA.16816.F32 R160, R144.reuse, R156, R4 ;  /* 0x0000009c90a0723c */ /* 0x040fe20000001804 */
[----:B------:R-:W1:Y:S07]  /*8ef0*/  LDSM.16.MT88.4 R4, [R230+0x11800] ;  /* 0x01180000e604783b */ /* 0x000e6e0000004200 */
[C---:B------:R-:W-:Y:S08]  /*8f00*/  HMMA.16816.F32 R152, R144.reuse, R132, R28 ;  /* 0x000000849098723c */ /* 0x040ff0000000181c */
[C---:B------:R-:W-:Y:S08]  /*8f10*/  HMMA.16816.F32 R148, R144.reuse, R136, R20 ;  /* 0x000000889094723c */ /* 0x040ff00000001814 */
[C---:B------:R-:W-:Y:S08]  /*8f20*/  HMMA.16816.F32 R156, R144.reuse, R158, R32 ;  /* 0x0000009e909c723c */ /* 0x040ff00000001820 */
[C---:B------:R-:W-:Y:S08]  /*8f30*/  HMMA.16816.F32 R132, R144.reuse, R134, R24 ;  /* 0x000000869084723c */ /* 0x040ff00000001818 */
[C---:B------:R-:W-:Y:S08]  /*8f40*/  HMMA.16816.F32 R136, R144.reuse, R138, R16 ;  /* 0x0000008a9088723c */ /* 0x040ff00000001810 */
[C---:B-1----:R-:W-:Y:S07]  /*8f50*/  HMMA.16816.F32 R140, R144.reuse, R4, R12 ;  /* 0x00000004908c723c */ /* 0x042fee000000180c */
[----:B------:R-:W-:Y:S01]  /*8f60*/  FADD.FTZ R4, R40, R83 ;  /* 0x0000005328047221 */ /* 0x000fe20000010000 */
[----:B------:R-:W-:Y:S04]  /*8f70*/  HMMA.16816.F32 R144, R144, R6, R8 ;  /* 0x000000069090723c */ /* 0x000fe80000001808 */
[----:B------:R1:W-:Y:S01]  /*8f80*/  STL [R1], R4 ;  /* 0x0000000401007387 */ /* 0x0003e20000100800 */
[----:B------:R-:W-:Y:S05]  /*8f90*/  @!P1 BRA `(.L_x_2237) ;  /* 0x000065e000009947 */ /* 0x000fea0003800000 */
[----:B------:R-:W-:-:S04]  /*8fa0*/  DEPBAR.LE SB0, 0x0 ;  /* 0x000080000000791a */ /* 0x000fc80000000000 */
[----:B------:R-:W-:Y:S01]  /*8fb0*/  IADD3 R245, R207, -0x2, RZ ;  /* 0xfffffffecff57810 */ /* 0x000fe20007ffe0ff */
[----:B------:R-:W-:Y:S06]  /*8fc0*/  BAR.SYNC.DEFER_BLOCKING 0x0 ;  /* 0x0000000000007b1d */ /* 0x000fec0000010000 */
[----:B------:R-:W-:Y:S05]  /*8fd0*/  @!P0 BRA `(.L_x_2238) ;  /* 0x000003a000008947 */ /* 0x000fea0003800000 */
[----:B------:R-:W2:Y:S01]  /*8fe0*/  I2F.RP R12, R192 ;  /* 0x000000c0000c7306 */ /* 0x000ea20000209400 */
[----:B------:R-:W-:-:S05]  /*8ff0*/  IMAD.SHL.U32 R3, R245, 0x100, RZ ;  /* 0x00000100f5037824 */ /* 0x000fca00078e00ff */
[C---:B------:R-:W-:Y:S02]  /*9000*/  IADD3 R10, R3.reuse, 0x100, RZ ;  /* 0x00000100030a7810 */ /* 0x040fe40007ffe0ff */
[----:B------:R-:W-:Y:S02]  /*9010*/  IABS R5, R3 ;  /* 0x0000000300057213 */ /* 0x000fe40000000000 */
[----:B------:R-:W-:Y:S02]  /*9020*/  IABS R7, R10 ;  /* 0x0000000a00077213 */ /* 0x000fe40000000000 */
[----:B------:R-:W-:Y:S02]  /*9030*/  LOP3.LUT R10, R10, c[0x0][0x2d0], RZ, 0x3c, !PT ;  /* 0x0000b4000a0a7a12 */ /* 0x000fe400078e3cff */
[----:B------:R-:W-:Y:S01]  /*9040*/  LOP3.LUT R3, R3, c[0x0][0x2d0], RZ, 0x3c, !PT ;  /* 0x0000b40003037a12 */ /* 0x000fe200078e3cff */
[----:B--2---:R-:W2:Y:S01]  /*9050*/  MUFU.RCP R12, R12 ;  /* 0x0000000c000c7308 */ /* 0x004ea20000001000 */
[----:B------:R-:W-:-:S02]  /*9060*/  ISETP.GE.AND P3, PT, R10, RZ, PT ;  /* 0x000000ff0a00720c */ /* 0x000fc40003f66270 */
[----:B------:R-:W-:Y:S02]  /*9070*/  ISETP.GE.AND P1, PT, R3, RZ, PT ;  /* 0x000000ff0300720c */ /* 0x000fe40003f26270 */
[----:B--2---:R-:W-:-:S04]  /*9080*/  IADD3 R12, R12, 0xffffffe, RZ ;  /* 0x0ffffffe0c0c7810 */ /* 0x004fc80007ffe0ff */
[----:B------:R-:W2:Y:S02]  /*9090*/  F2I.FTZ.U32.TRUNC.NTZ R13, R12 ;  /* 0x0000000c000d7305 */ /* 0x000ea4000021f000 */
[----:B--2---:R-:W-:Y:S02]  /*90a0*/  IMAD.MOV R8, RZ, RZ, -R13 ;  /* 0x000000ffff087224 */ /* 0x004fe400078e0a0d */
[----:B------:R-:W-:Y:S02]  /*90b0*/  IMAD.MOV.U32 R12, RZ, RZ, RZ ;  /* 0x000000ffff0c7224 */ /* 0x000fe400078e00ff */
[----:B------:R-:W-:-:S04]  /*90c0*/  IMAD R8, R8, R192, RZ ;  /* 0x000000c008087224 */ /* 0x000fc800078e02ff */
[----:B------:R-:W-:-:S06]  /*90d0*/  IMAD.HI.U32 R8, R13, R8, R12 ;  /* 0x000000080d087227 */ /* 0x000fcc00078e000c */
[----:B------:R-:W-:-:S04]  /*90e0*/  IMAD.HI.U32 R9, R8, R7, RZ ;  /* 0x0000000708097227 */ /* 0x000fc800078e00ff */
[----:B------:R-:W-:Y:S01]  /*90f0*/  IMAD.HI.U32 R8, R8, R5, RZ ;  /* 0x0000000508087227 */ /* 0x000fe200078e00ff */
[----:B------:R-:W-:-:S03]  /*9100*/  IADD3 R6, -R9, RZ, RZ ;  /* 0x000000ff09067210 */ /* 0x000fc60007ffe1ff */
[----:B-1----:R-:W-:Y:S02]  /*9110*/  IMAD.MOV R4, RZ, RZ, -R8 ;  /* 0x000000ffff047224 */ /* 0x002fe400078e0a08 */
        /* <DEDUP_REMOVED lines=10> */
[----:B------:R-:W-:Y:S02]  /*91c0*/  @!P2 IADD3 R8, R8, 0x1, RZ ;  /* 0x000000010808a810 */ /* 0x000fe40007ffe0ff */
[----:B------:R-:W-:-:S07]  /*91d0*/  ISETP.NE.AND P2, PT, RZ, c[0x0][0x2d0], PT ;  /* 0x0000b400ff007a0c */ /* 0x000fce0003f45270 */
        /* <DEDUP_REMOVED lines=26> */
.L_x_2238:
[----:B------:R-:W-:-:S05]  /*9380*/  IMAD.MOV.U32 R6, RZ, RZ, c[0x0][0x1a0] ;  /* 0x00006800ff067624 */ /* 0x000fca00078e00ff */
[----:B------:R-:W-:-:S04]  /*9390*/  LEA R6, -R6, RZ, 0x8 ;  /* 0x000000ff06067211 */ /* 0x000fc800078e41ff */
[----:B-1----:R-:W-:Y:S02]  /*93a0*/  SHF.R.S32.HI R4, RZ, 0x1f, R6 ;  /* 0x0000001fff047819 */ /* 0x002fe40000011406 */
.L_x_2239:
[----:B------:R-:W-:Y:S01]  /*93b0*/  ULDC.64 UR4, c[0x0][0x1a0] ;  /* 0x0000680000047ab9 */ /* 0x000fe20000000a00 */
[C---:B------:R-:W-:Y:S01]  /*93c0*/  LEA R243, P1, R6.reuse, R243, 0x1 ;  /* 0x000000f306f37211 */ /* 0x040fe200078208ff */
[----:B------:R-:W-:Y:S01]  /*93d0*/  USHF.L.U32 UR7, UR4, 0x5, URZ ;  /* 0x0000000504077899 */ /* 0x000fe2000800063f */
[----:B------:R-:W-:Y:S01]  /*93e0*/  IMAD.SHL.U32 R208, R245, 0x100, RZ ;  /* 0x00000100f5d07824 */ /* 0x000fe200078e00ff */
[----:B------:R-:W-:Y:S01]  /*93f0*/  UMOV UR6, 0x5 ;  /* 0x0000000500067882 */ /* 0x000fe20000000000 */
[----:B------:R-:W-:Y:S01]  /*9400*/  LEA.HI.X R242, R6, R242, R4, 0x1, P1 ;  /* 0x000000f206f27211 */ /* 0x000fe200008f0c04 */
[----:B------:R-:W-:Y:S01]  /*9410*/  USHF.L.U64.HI UR5, UR4, UR6, UR5 ;  /* 0x0000000604057299 */ /* 0x000fe20008010205 */
[----:B------:R-:W-:Y:S01]  /*9420*/  IMAD.MOV.U32 R6, RZ, RZ, R243 ;  /* 0x000000ffff067224 */ /* 0x000fe200078e00f3 */
[----:B------:R-:W-:Y:S02]  /*9430*/  IADD3 R4, P1, R243, UR7, RZ ;  /* 0x00000007f3047c10 */ /* 0x000fe4000ff3e0ff */
[----:B------:R-:W-:Y:S01]  /*9440*/  IMAD.MOV.U32 R7, RZ, RZ, R242 ;  /* 0x000000ffff077224 */ /* 0x000fe200078e00f2 */
[----:B------:R-:W-:-:S02]  /*9450*/  LOP3.LUT R3, R208, 0x10, R206, 0xfe, !PT ;  /* 0x00000010d0037812 */ /* 0x000fc400078efece */
[----:B------:R-:W-:Y:S02]  /*9460*/  IADD3.X R5, R242, UR5, RZ, P1, !PT ;  /* 0x00000005f2057c10 */ /* 0x000fe40008ffe4ff */
[----:B------:R-:W-:Y:S01]  /*9470*/  IADD3 R18, P1, R4, UR7, RZ ;  /* 0x0000000704127c10 */ /* 0x000fe2000ff3e0ff */
[----:B------:R-:W-:Y:S01]  /*9480*/  @!PT LDS RZ, [RZ] ;  /* 0x00000000fffff984 */ /* 0x000fe20000000800 */
[----:B------:R-:W-:Y:S01]  /*9490*/  @!PT LDS RZ, [RZ] ;  /* 0x00000000fffff984 */ /* 0x000fe20000000800 */
[----:B------:R-:W-:Y:S01]  /*94a0*/  @!PT LDS RZ, [RZ] ;  /* 0x00000000fffff984 */ /* 0x000fe20000000800 */
[----:B------:R1:W-:Y:S01]  /*94b0*/  LDGSTS.E.BYPASS.LTC128B.128 [R246+0xa000], [R6.64] ;  /* 0x0a00000006f67fae */ /* 0x0003e2000b901d4c */
[----:B------:R-:W-:Y:S02]  /*94c0*/  ISETP.GE.AND P4, PT, R3, R205, PT ;  /* 0x000000cd0300720c */ /* 0x000fe40003f86270 */
[----:B------:R-:W-:Y:S01]  /*94d0*/  IADD3.X R19, R5, UR5, RZ, P1, !PT ;  /* 0x0000000505137c10 */ /* 0x000fe20008ffe4ff */
[----:B------:R2:W-:Y:S01]  /*94e0*/  LDGSTS.E.BYPASS.LTC128B.128 [R246+0xa800], [R4.64] ;  /* 0x0a80000004f67fae */ /* 0x0005e2000b901d4c */
[----:B------:R-:W-:Y:S02]  /*94f0*/  IADD3 R16, P1, R18, UR7, RZ ;  /* 0x0000000712107c10 */ /* 0x000fe4000ff3e0ff */
[----:B------:R-:W-:Y:S01]  /*9500*/  ISETP.GE.AND P5, PT, R3, R204, PT ;  /* 0x000000cc0300720c */ /* 0x000fe20003fa6270 */
[----:B------:R3:W-:Y:S01]  /*9510*/  LDGSTS.E.BYPASS.LTC128B.128 [R246+0xb000], [R18.64] ;  /* 0x0b00000012f67fae */ /* 0x0007e2000b901d4c */
[----:B------:R-:W-:-:S02]  /*9520*/  IADD3.X R17, R19, UR5, RZ, P1, !PT ;  /* 0x0000000513117c10 */ /* 0x000fc40008ffe4ff */
[----:B------:R-:W-:Y:S02]  /*9530*/  IADD3 R14, P1, R16, UR7, RZ ;  /* 0x00000007100e7c10 */ /* 0x000fe4000ff3e0ff */
[----:B------:R-:W-:Y:S01]  /*9540*/  LOP3.LUT R3, R208, 0x20, R206, 0xfe, !PT ;  /* 0x00000020d0037812 */ /* 0x000fe200078efece */
        /* <DEDUP_REMOVED lines=34> */
[----:B------:R-:W-:Y:S02]  /*9770*/  IADD3.X R7, R5, UR5, RZ, P1, !PT ;  /* 0x0000000505077c10 */ /* 0x000fe40008ffe4ff */
[----:B------:R-:W-:-:S03]  /*9780*/  ISETP.GE.AND P1, PT, R207, 0x3, PT ;  /* 0x00000003cf00780c */ /* 0x000fc60003f26270 */
[----:B------:R2:W-:Y:S04]  /*9790*/  LDGSTS.E.BYPASS.LTC128B.128 [R246+0x11800], [R6.64] ;  /* 0x1180000006f67fae */ /* 0x0005e8000b901d4c */
[----:B------:R-:W-:Y:S04]  /*97a0*/  LDSM.16.M88.4 R196, [R240] ;  /* 0x00000000f0c4783b */ /* 0x000fe80000000200 */
[----:B------:R-:W4:Y:S04]  /*97b0*/  LDSM.16.M88.4 R68, [R239+0x2800] ;  /* 0x00280000ef44783b */ /* 0x000f280000000200 */
[----:B------:R-:W1:Y:S04]  /*97c0*/  LDSM.16.M88.4 R52, [R239+0x3800] ;  /* 0x00380000ef34783b */ /* 0x000e680000000200 */
[----:B------:R-:W1:Y:S04]  /*97d0*/  LDSM.16.M88.4 R76, [R239+0x2000] ;  /* 0x00200000ef4c783b */ /* 0x000e680000000200 */
[----:B------:R-:W-:Y:S04]  /*97e0*/  LDSM.16.M88.4 R192, [R238] ;  /* 0x00000000eec0783b */ /* 0x000fe80000000200 */
[----:B------:R-:W1:Y:S04]  /*97f0*/  LDSM.16.M88.4 R24, [R233+0x2800] ;  /* 0x00280000e918783b */ /* 0x000e680000000200 */
[----:B-----5:R-:W5:Y:S04]  /*9800*/  LDSM.16.M88.4 R16, [R233+0x3800] ;  /* 0x00380000e910783b */ /* 0x020f680000000200 */
[----:B------:R-:W5:Y:S04]  /*9810*/  LDSM.16.M88.4 R28, [R239+0x5000] ;  /* 0x00500000ef1c783b */ /* 0x000f680000000200 */
[----:B------:R-:W5:Y:S04]  /*9820*/  LDSM.16.M88.4 R20, [R239+0x5800] ;  /* 0x00580000ef14783b */ /* 0x000f680000000200 */
[----:B---3--:R-:W3:Y:S04]  /*9830*/  LDSM.16.M88.4 R12, [R239+0x6000] ;  /* 0x00600000ef0c783b */ /* 0x008ee80000000200 */
[----:B--2---:R-:W2:Y:S01]  /*9840*/  LDSM.16.M88.4 R4, [R233+0x2000] ;  /* 0x00200000e904783b */ /* 0x004ea20000000200 */
[C---:B----4-:R-:W-:Y:S03]  /*9850*/  HMMA.16816.F32 R72, R196.reuse, R68, RZ ;  /* 0x00000044c448723c */ /* 0x050fe600000018ff */
[----:B------:R-:W4:Y:S04]  /*9860*/  LDSM.16.M88.4 R60, [R239+0x3000] ;  /* 0x00300000ef3c783b */ /* 0x000f280000000200 */
[----:B------:R-:W2:Y:S01]  /*9870*/  LDSM.16.M88.4 R96, [R233+0x5000] ;  /* 0x00500000e960783b */ /* 0x000ea20000000200 */
[C---:B-1----:R-:W-:Y:S03]  /*9880*/  HMMA.16816.F32 R56, R196.reuse, R52, RZ ;  /* 0x00000034c438723c */ /* 0x042fe600000018ff */
        /* <DEDUP_REMOVED lines=8> */
[C---:B------:R-:W-:Y:S03]  /*9910*/  HMMA.16816.F32 R80, R196.reuse, R76, RZ ;  /* 0x0000004cc450723c */ /* 0x040fe600000018ff */
[----:B------:R-:W-:Y:S04]  /*9920*/  LDSM.16.M88.4 R100, [R233+0x4800] ;  /* 0x00480000e964783b */ /* 0x000fe80000000200 */
[----:B------:R-:W-:Y:S01]  /*9930*/  LDSM.16.M88.4 R176, [R233+0x8800] ;  /* 0x00880000e9b0783b */ /* 0x000fe20000000200 */
[----:B------:R-:W-:Y:S03]  /*9940*/  HMMA.16816.F32 R76, R196, R78, RZ ;  /* 0x0000004ec44c723c */ /* 0x000fe600000018ff */
[----:B------:R-:W-:Y:S04]  /*9950*/  LDSM.16.M88.4 R128, [R239+0x7000] ;  /* 0x00700000ef80783b */ /* 0x000fe80000000200 */
[----:B------:R-:W-:Y:S01]  /*9960*/  LDSM.16.M88.4 R84, [R233+0x6800] ;  /* 0x00680000e954783b */ /* 0x000fe20000000200 */
[C---:B------:R-:W-:Y:S03]  /*9970*/  HMMA.16816.F32 R72, R192.reuse, R24, R72 ;  /* 0x00000018c048723c */ /* 0x040fe60000001848 */
[----:B------:R-:W-:Y:S04]  /*9980*/  LDSM.16.M88.4 R188, [R233+0x7000] ;  /* 0x00700000e9bc783b */ /* 0x000fe80000000200 */
[----:B------:R-:W-:Y:S01]  /*9990*/  LDSM.16.M88.4 R112, [R239+0x8000] ;  /* 0x00800000ef70783b */ /* 0x000fe20000000200 */
[C---:B------:R-:W-:Y:S03]  /*99a0*/  HMMA.16816.F32 R68, R192.reuse, R26, R68 ;  /* 0x0000001ac044723c */ /* 0x040fe60000001844 */
[----:B------:R-:W-:Y:S04]  /*99b0*/  LDSM.16.M88.4 R120, [R239+0x7800] ;  /* 0x00780000ef78783b */ /* 0x000fe80000000200 */
[----:B------:R-:W-:Y:S01]  /*99c0*/  LDSM.16.M88.4 R180, [R233+0x8000] ;  /* 0x00800000e9b4783b */ /* 0x000fe20000000200 */
[C---:B-----5:R-:W-:Y:S03]  /*99d0*/  HMMA.16816.F32 R56, R192.reuse, R16, R56 ;  /* 0x00000010c038723c */ /* 0x060fe60000001838 */
[----:B------:R-:W-:Y:S04]  /*99e0*/  LDSM.16.M88.4 R184, [R233+0x7800] ;  /* 0x00780000e9b8783b */ /* 0x000fe80000000200 */
[----:B------:R-:W-:Y:S01]  /*99f0*/  LDSM.16.M88.4 R200, [R239+0x9000] ;  /* 0x00900000efc8783b */ /* 0x000fe20000000200 */
[----:B------:R-:W-:Y:S03]  /*9a00*/  HMMA.16816.F32 R52, R192, R18, R52 ;  /* 0x00000012c034723c */ /* 0x000fe60000001834 */
[----:B------:R-:W-:Y:S04]  /*9a10*/  LDSM.16.M88.4 R172, [R233+0x9000] ;  /* 0x00900000e9ac783b */ /* 0x000fe80000000200 */
[----:B------:R-:W0:Y:S01]  /*9a20*/  LDGDEPBAR ;  /* 0x00000000000079af */ /* 0x000e220000000000 */
[C---:B------:R-:W-:Y:S08]  /*9a30*/  HMMA.16816.F32 R32, R196.reuse, R28, RZ ;  /* 0x0000001cc420723c */ /* 0x040ff000000018ff */
[C---:B------:R-:W-:Y:S08]  /*9a40*/  HMMA.16816.F32 R24, R196.reuse, R20, RZ ;  /* 0x00000014c418723c */ /* 0x040ff000000018ff */
[C---:B---3--:R-:W-:Y:S08]  /*9a50*/  HMMA.16816.F32 R16, R196.reuse, R12, RZ ;  /* 0x0000000cc410723c */ /* 0x048ff000000018ff */
[C---:B------:R-:W-:Y:S08]  /*9a60*/  HMMA.16816.F32 R28, R196.reuse, R30, RZ ;  /* 0x0000001ec41c723c */ /* 0x040ff000000018ff */
[C---:B------:R-:W-:Y:S08]  /*9a70*/  HMMA.16816.F32 R20, R196.reuse, R22, RZ ;  /* 0x00000016c414723c */ /* 0x040ff000000018ff */
[----:B------:R-:W-:Y:S08]  /*9a80*/  HMMA.16816.F32 R12, R196, R14, RZ ;  /* 0x0000000ec40c723c */ /* 0x000ff000000018ff */
[C---:B--2---:R-:W-:Y:S08]  /*9a90*/  HMMA.16816.F32 R80, R192.reuse, R4, R80 ;  /* 0x00000004c050723c */ /* 0x044ff00000001850 */
[----:B------:R-:W-:Y:S01]  /*9aa0*/  HMMA.16816.F32 R76, R192, R6, R76 ;  /* 0x00000006c04c723c */ /* 0x000fe2000000184c */
[----:B------:R-:W2:Y:S07]  /*9ab0*/  LDSM.16.M88.4 R4, [R233+0x3000] ;  /* 0x00300000e904783b */ /* 0x000eae0000000200 */
[C---:B----4-:R-:W-:Y:S08]  /*9ac0*/  HMMA.16816.F32 R64, R196.reuse, R60, RZ ;  /* 0x0000003cc440723c */ /* 0x050ff000000018ff */
[----:B------:R-:W-:Y:S08]  /*9ad0*/  HMMA.16816.F32 R60, R196, R62, RZ ;  /* 0x0000003ec43c723c */ /* 0x000ff000000018ff */
        /* <DEDUP_REMOVED lines=8> */
[----:B------:R-:W3:Y:S07]  /*9b60*/  LDSM.16.M88.4 R88, [R229] ;  /* 0x00000000e558783b */ /* 0x000eee0000000200 */
[C---:B--2---:R-:W-:Y:S08]  /*9b70*/  HMMA.16816.F32 R64, R192.reuse, R4, R64 ;  /* 0x00000004c040723c */ /* 0x044ff00000001840 */
[----:B------:R-:W-:Y:S01]  /*9b80*/  HMMA.16816.F32 R60, R192, R6, R60 ;  /* 0x00000006c03c723c */ /* 0x000fe2000000183c */
[----:B------:R-:W2:Y:S07]  /*9b90*/  LDSM.16.M88.4 R4, [R239+0x6800] ;  /* 0x00680000ef04783b */ /* 0x000eae0000000200 */
[C---:B------:R-:W-:Y:S08]  /*9ba0*/  HMMA.16816.F32 R48, R196.reuse, R44, RZ ;  /* 0x0000002cc430723c */ /* 0x040ff000000018ff */
[C---:B------:R-:W-:Y:S08]  /*9bb0*/  HMMA.16816.F32 R40, R196.reuse, R36, RZ ;  /* 0x00000024c428723c */ /* 0x040ff000000018ff */
[C---:B------:R-:W-:Y:S08]  /*9bc0*/  HMMA.16816.F32 R44, R196.reuse, R46, RZ ;  /* 0x0000002ec42c723c */ /* 0x040ff000000018ff */
[----:B------:R-:W-:Y:S08]  /*9bd0*/  HMMA.16816.F32 R36, R196, R38, RZ ;  /* 0x00000026c424723c */ /* 0x000ff000000018ff */
[C---:B-1----:R-:W-:Y:S08]  /*9be0*/  HMMA.16816.F32 R80, R96.reuse, R92, R80 ;  /* 0x0000005c6050723c */ /* 0x042ff00000001850 */
[C---:B------:R-:W-:Y:S01]  /*9bf0*/  HMMA.16816.F32 R76, R96.reuse, R94, R76 ;  /* 0x0000005e604c723c */ /* 0x040fe2000000184c */
[----:B------:R-:W1:Y:S07]  /*9c00*/  LDSM.16.M88.4 R92, [R226] ;  /* 0x00000000e25c783b */ /* 0x000e6e0000000200 */
[C---:B---3--:R-:W-:Y:S08]  /*9c10*/  HMMA.16816.F32 R72, R96.reuse, R88, R72 ;  /* 0x000000586048723c */ /* 0x048ff00000001848 */
[----:B------:R-:W-:Y:S01]  /*9c20*/  HMMA.16816.F32 R68, R96, R90, R68 ;  /* 0x0000005a6044723c */ /* 0x000fe20000001844 */
[----:B------:R-:W3:Y:S07]  /*9c30*/  LDSM.16.M88.4 R88, [R225] ;  /* 0x00000000e158783b */ /* 0x000eee0000000200 */
[C---:B------:R-:W-:Y:S08]  /*9c40*/  HMMA.16816.F32 R108, R196.reuse, R104, RZ ;  /* 0x00000068c46c723c */ /* 0x040ff000000018ff */
[----:B------:R-:W-:Y:S08]  /*9c50*/  HMMA.16816.F32 R104, R196, R106, RZ ;  /* 0x0000006ac468723c */ /* 0x000ff000000018ff */
[C---:B------:R-:W-:Y:S08]  /*9c60*/  HMMA.16816.F32 R48, R192.reuse, R8, R48 ;  /* 0x00000008c030723c */ /* 0x040ff00000001830 */
[C---:B------:R-:W-:Y:S08]  /*9c70*/  HMMA.16816.F32 R44, R192.reuse, R10, R44 ;  /* 0x0000000ac02c723c */ /* 0x040ff0000000182c */
[C---:B------:R-:W-:Y:S08]  /*9c80*/  HMMA.16816.F32 R40, R192.reuse, R100, R40 ;  /* 0x00000064c028723c */ /* 0x040ff00000001828 */
[----:B------:R-:W-:Y:S08]  /*9c90*/  HMMA.16816.F32 R36, R192, R102, R36 ;  /* 0x00000066c024723c */ /* 0x000ff00000001824 */
[C---:B--2---:R-:W-:Y:S08]  /*9ca0*/  HMMA.16816.F32 R8, R196.reuse, R4, RZ ;  /* 0x00000004c408723c */ /* 0x044ff000000018ff */
[----:B------:R-:W-:Y:S08]  /*9cb0*/  HMMA.16816.F32 R4, R196, R6, RZ ;  /* 0x00000006c404723c */ /* 0x000ff000000018ff */
[C---:B------:R-:W-:Y:S08]  /*9cc0*/  HMMA.16816.F32 R108, R192.reuse, R176, R108 ;  /* 0x000000b0c06c723c */ /* 0x040ff0000000186c */
[----:B------:R-:W-:Y:S01]  /*9cd0*/  HMMA.16816.F32 R104, R192, R178, R104 ;  /* 0x000000b2c068723c */ /* 0x000fe20000001868 */
[----:B------:R-:W2:Y:S07]  /*9ce0*/  LDSM.16.M88.4 R176, [R227] ;  /* 0x00000000e3b0783b */ /* 0x000eae0000000200 */
        /* <DEDUP_REMOVED lines=8> */
[C---:B------:R-:W-:Y:S08]  /*9d70*/  HMMA.16816.F32 R8, R192.reuse, R84, R8 ;  /* 0x00000054c008723c */ /* 0x040ff00000001808 */
[C---:B------:R-:W-:Y:S01]  /*9d80*/  HMMA.16816.F32 R4, R192.reuse, R86, R4 ;  /* 0x00000056c004723c */ /* 0x040fe20000001804 */
[----:B------:R-:W4:Y:S07]  /*9d90*/  LDSM.16.M88.4 R84, [R228] ;  /* 0x00000000e454783b */ /* 0x000f2e0000000200 */
[C---:B------:R-:W-:Y:S08]  /*9da0*/  HMMA.16816.F32 R168, R192.reuse, R188, R168 ;  /* 0x000000bcc0a8723c */ /* 0x040ff000000018a8 */
[----:B------:R-:W-:Y:S08]  /*9db0*/  HMMA.16816.F32 R128, R192, R190, R128 ;  /* 0x000000bec080723c */ /* 0x000ff00000001880 */
[C---:B------:R-:W-:Y:S08]  /*9dc0*/  HMMA.16816.F32 R116, R196.reuse, R112, RZ ;  /* 0x00000070c474723c */ /* 0x040ff000000018ff */
[----:B------:R-:W-:Y:S08]  /*9dd0*/  HMMA.16816.F32 R112, R196, R114, RZ ;  /* 0x00000072c470723c */ /* 0x000ff000000018ff */
[C---:B--2---:R-:W-:Y:S08]  /*9de0*/  HMMA.16816.F32 R56, R96.reuse, R176, R56 ;  /* 0x000000b06038723c */ /* 0x044ff00000001838 */
[----:B------:R-:W-:Y:S01]  /*9df0*/  HMMA.16816.F32 R52, R96, R178, R52 ;  /* 0x000000b26034723c */ /* 0x000fe20000001834 */
[----:B------:R-:W2:Y:S07]  /*9e00*/  LDSM.16.M88.4 R176, [R218] ;  /* 0x00000000dab0783b */ /* 0x000eae0000000200 */
[C---:B------:R-:W-:Y:S08]  /*9e10*/  HMMA.16816.F32 R124, R196.reuse, R120, RZ ;  /* 0x00000078c47c723c */ /* 0x040ff000000018ff */
[----:B------:R-:W-:Y:S08]  /*9e20*/  HMMA.16816.F32 R120, R196, R122, RZ ;  /* 0x0000007ac478723c */ /* 0x000ff000000018ff */
[C---:B-1----:R-:W-:Y:S08]  /*9e30*/  HMMA.16816.F32 R8, R96.reuse, R92, R8 ;  /* 0x0000005c6008723c */ /* 0x042ff00000001808 */
[C---:B------:R-:W-:Y:S01]  /*9e40*/  HMMA.16816.F32 R4, R96.reuse, R94, R4 ;  /* 0x0000005e6004723c */ /* 0x040fe20000001804 */
[----:B------:R-:W-:Y:S07]  /*9e50*/  LDSM.16.M88.4 R92, [R235] ;  /* 0x00000000eb5c783b */ /* 0x000fee0000000200 */
[C---:B---3--:R-:W-:Y:S08]  /*9e60*/  HMMA.16816.F32 R168, R96.reuse, R88, R168 ;  /* 0x0000005860a8723c */ /* 0x048ff000000018a8 */
[C---:B------:R-:W-:Y:S01]  /*9e70*/  HMMA.16816.F32 R128, R96.reuse, R90, R128 ;  /* 0x0000005a6080723c */ /* 0x040fe20000001880 */
[----:B------:R-:W1:Y:S07]  /*9e80*/  LDSM.16.M88.4 R88, [R166+0x800] ;  /* 0x00080000a658783b */ /* 0x000e6e0000000200 */
[C---:B----4-:R-:W-:Y:S08]  /*9e90*/  HMMA.16816.F32 R64, R96.reuse, R84, R64 ;  /* 0x000000546040723c */ /* 0x050ff00000001840 */
[----:B------:R-:W-:Y:S01]  /*9ea0*/  HMMA.16816.F32 R60, R96, R86, R60 ;  /* 0x00000056603c723c */ /* 0x000fe2000000183c */
[----:B------:R-:W3:Y:S07]  /*9eb0*/  LDSM.16.M88.4 R84, [R222] ;  /* 0x00000000de54783b */ /* 0x000eee0000000200 */
[C---:B------:R-:W-:Y:S08]  /*9ec0*/  HMMA.16816.F32 R116, R192.reuse, R180, R116 ;  /* 0x000000b4c074723c */ /* 0x040ff00000001874 */
[C---:B------:R-:W-:Y:S01]  /*9ed0*/  HMMA.16816.F32 R112, R192.reuse, R182, R112 ;  /* 0x000000b6c070723c */ /* 0x040fe20000001870 */
[----:B------:R-:W4:Y:S07]  /*9ee0*/  LDSM.16.M88.4 R180, [R224] ;  /* 0x00000000e0b4783b */ /* 0x000f2e0000000200 */
[C---:B------:R-:W-:Y:S08]  /*9ef0*/  HMMA.16816.F32 R124, R192.reuse, R184, R124 ;  /* 0x000000b8c07c723c */ /* 0x040ff0000000187c */
[----:B------:R-:W-:Y:S01]  /*9f00*/  HMMA.16816.F32 R120, R192, R186, R120 ;  /* 0x000000bac078723c */ /* 0x000fe20000001878 */
[----:B------:R-:W5:Y:S07]  /*9f10*/  LDSM.16.M88.4 R184, [R223] ;  /* 0x00000000dfb8783b */ /* 0x000f6e0000000200 */
[C---:B------:R-:W-:Y:S08]  /*9f20*/  HMMA.16816.F32 R100, R196.reuse, R200, RZ ;  /* 0x000000c8c464723c */ /* 0x040ff000000018ff */
[----:B------:R-:W-:Y:S08]  /*9f30*/  HMMA.16816.F32 R200, R196, R202, RZ ;  /* 0x000000cac4c8723c */ /* 0x000ff000000018ff */
[C---:B--2---:R-:W-:Y:S08]  /*9f40*/  HMMA.16816.F32 R116, R96.reuse, R176, R116 ;  /* 0x000000b06074723c */ /* 0x044ff00000001874 */
[----:B------:R-:W-:Y:S01]  /*9f50*/  HMMA.16816.F32 R112, R96, R178, R112 ;  /* 0x000000b26070723c */ /* 0x000fe20000001870 */
[----:B------:R-:W2:Y:S07]  /*9f60*/  LDSM.16.M88.4 R176, [R166+0x1800] ;  /* 0x00180000a6b0783b */ /* 0x000eae0000000200 */
[C---:B-1----:R-:W-:Y:S08]  /*9f70*/  HMMA.16816.F32 R72, R92.reuse, R88, R72 ;  /* 0x000000585c48723c */ /* 0x042ff00000001848 */
[----:B------:R-:W-:Y:S01]  /*9f80*/  HMMA.16816.F32 R68, R92, R90, R68 ;  /* 0x0000005a5c44723c */ /* 0x000fe20000001844 */
[----:B------:R-:W1:Y:S07]  /*9f90*/  LDSM.16.M88.4 R88, [R166+0x4000] ;  /* 0x00400000a658783b */ /* 0x000e6e0000000200 */
[C---:B---3--:R-:W-:Y:S08]  /*9fa0*/  HMMA.16816.F32 R16, R96.reuse, R84, R16 ;  /* 0x000000546010723c */ /* 0x048ff00000001810 */
[----:B------:R-:W-:Y:S01]  /*9fb0*/  HMMA.16816.F32 R12, R96, R86, R12 ;  /* 0x00000056600c723c */ /* 0x000fe2000000180c */
[----:B------:R-:W3:Y:S01]  /*9fc0*/  LDSM.16.M88.4 R84, [R216] ;  /* 0x00000000d854783b */ /* 0x000ee20000000200 */
[----:B------:R-:W-:-:S02]  /*9fd0*/  FSEL R72, R72, -INF , !P4 ;  /* 0xff80000048487808 */ /* 0x000fc40006000000 */
[----:B------:R-:W-:Y:S02]  /*9fe0*/  ISETP.GE.AND P4, PT, R3, R204, PT ;  /* 0x000000cc0300720c */ /* 0x000fe40003f86270 */
[----:B------:R-:W-:Y:S02]  /*9ff0*/  FSEL R74, R74, -INF , !P5 ;  /* 0xff8000004a4a7808 */ /* 0x000fe40006800000 */
[C---:B----4-:R-:W-:Y:S08]  /*a000*/  HMMA.16816.F32 R32, R96.reuse, R180, R32 ;  /* 0x000000b46020723c */ /* 0x050ff00000001820 */
[----:B------:R-:W-:Y:S01]  /*a010*/  HMMA.16816.F32 R28, R96, R182, R28 ;  /* 0x000000b6601c723c */ /* 0x000fe2000000181c */
[----:B------:R-:W4:Y:S07]  /*a020*/  LDSM.16.M88.4 R180, [R217] ;  /* 0x00000000d9b4783b */ /* 0x000f2e0000000200 */
[C---:B------:R-:W-:Y:S08]  /*a030*/  HMMA.16816.F32 R100, R192.reuse, R172, R100 ;  /* 0x000000acc064723c */ /* 0x040ff00000001864 */
[----:B------:R-:W-:Y:S01]  /*a040*/  HMMA.16816.F32 R200, R192, R174, R200 ;  /* 0x000000aec0c8723c */ /* 0x000fe200000018c8 */
[----:B------:R-:W3:Y:S07]  /*a050*/  LDSM.16.M88.4 R172, [R219] ;  /* 0x00000000dbac783b */ /* 0x000eee0000000200 */
[C---:B-----5:R-:W-:Y:S08]  /*a060*/  HMMA.16816.F32 R24, R96.reuse, R184, R24 ;  /* 0x000000b86018723c */ /* 0x060ff00000001818 */
[----:B------:R-:W-:Y:S01]  /*a070*/  HMMA.16816.F32 R20, R96, R186, R20 ;  /* 0x000000ba6014723c */ /* 0x000fe20000001814 */
[----:B------:R-:W5:Y:S07]  /*a080*/  LDSM.16.M88.4 R184, [R166+0x2800] ;  /* 0x00280000a6b8783b */ /* 0x000f6e0000000200 */
[C---:B--2---:R-:W-:Y:S08]  /*a090*/  HMMA.16816.F32 R56, R92.reuse, R176, R56 ;  /* 0x000000b05c38723c */ /* 0x044ff00000001838 */
[C---:B------:R-:W-:Y:S01]  /*a0a0*/  HMMA.16816.F32 R52, R92.reuse, R178, R52 ;  /* 0x000000b25c34723c */ /* 0x040fe20000001834 */
[----:B------:R-:W2:Y:S07]  /*a0b0*/  LDSM.16.M88.4 R176, [R166+0x5000] ;  /* 0x00500000a6b0783b */ /* 0x000eae0000000200 */
[C---:B-1----:R-:W-:Y:S08]  /*a0c0*/  HMMA.16816.F32 R16, R92.reuse, R88, R16 ;  /* 0x000000585c10723c */ /* 0x042ff00000001810 */
[----:B------:R-:W-:Y:S01]  /*a0d0*/  HMMA.16816.F32 R12, R92, R90, R12 ;  /* 0x0000005a5c0c723c */ /* 0x000fe2000000180c */
[----:B------:R-:W1:Y:S07]  /*a0e0*/  LDSM.16.M88.4 R88, [R166+0x6000] ;  /* 0x00600000a658783b */ /* 0x000e6e0000000200 */
[C---:B---3--:R-:W-:Y:S08]  /*a0f0*/  HMMA.16816.F32 R100, R96.reuse, R84, R100 ;  /* 0x000000546064723c */ /* 0x048ff00000001864 */
[C---:B------:R-:W-:Y:S01]  /*a100*/  HMMA.16816.F32 R200, R96.reuse, R86, R200 ;  /* 0x0000005660c8723c */ /* 0x040fe200000018c8 */
[----:B------:R-:W3:Y:S07]  /*a110*/  LDSM.16.M88.4 R84, [R166+0x3000] ;  /* 0x00300000a654783b */ /* 0x000eee0000000200 */
[C---:B----4-:R-:W-:Y:S08]  /*a120*/  HMMA.16816.F32 R108, R96.reuse, R180, R108 ;  /* 0x000000b4606c723c */ /* 0x050ff0000000186c */
[C---:B------:R-:W-:Y:S01]  /*a130*/  HMMA.16816.F32 R104, R96.reuse, R182, R104 ;  /* 0x000000b66068723c */ /* 0x040fe20000001868 */
[----:B------:R-:W4:Y:S07]  /*a140*/  LDSM.16.M88.4 R180, [R166+0x1000] ;  /* 0x00100000a6b4783b */ /* 0x000f2e0000000200 */
[C---:B------:R-:W-:Y:S08]  /*a150*/  HMMA.16816.F32 R124, R96.reuse, R172, R124 ;  /* 0x000000ac607c723c */ /* 0x040ff0000000187c */
[----:B------:R-:W-:Y:S01]  /*a160*/  HMMA.16816.F32 R120, R96, R174, R120 ;  /* 0x000000ae6078723c */ /* 0x000fe20000001878 */
[----:B------:R-:W3:Y:S07]  /*a170*/  LDSM.16.M88.4 R172, [R166+0x2000] ;  /* 0x00200000a6ac783b */ /* 0x000eee0000000200 */
[C---:B-----5:R-:W-:Y:S08]  /*a180*/  HMMA.16816.F32 R40, R92.reuse, R184, R40 ;  /* 0x000000b85c28723c */ /* 0x060ff00000001828 */
[C---:B------:R-:W-:Y:S01]  /*a190*/  HMMA.16816.F32 R36, R92.reuse, R186, R36 ;  /* 0x000000ba5c24723c */ /* 0x040fe20000001824 */
[----:B------:R-:W5:Y:S07]  /*a1a0*/  LDSM.16.M88.4 R184, [R239+0x9800] ;  /* 0x00980000efb8783b */ /* 0x000f6e0000000200 */
[C---:B--2---:R-:W-:Y:S08]  /*a1b0*/  HMMA.16816.F32 R168, R92.reuse, R176, R168 ;  /* 0x000000b05ca8723c */ /* 0x044ff000000018a8 */
[C---:B------:R-:W-:Y:S01]  /*a1c0*/  HMMA.16816.F32 R128, R92.reuse, R178, R128 ;  /* 0x000000b25c80723c */ /* 0x040fe20000001880 */
[----:B------:R-:W2:Y:S07]  /*a1d0*/  LDSM.16.M88.4 R176, [R166] ;  /* 0x00000000a6b0783b */ /* 0x000eae0000000200 */
[C---:B-1----:R-:W-:Y:S08]  /*a1e0*/  HMMA.16816.F32 R116, R92.reuse, R88, R116 ;  /* 0x000000585c74723c */ /* 0x042ff00000001874 */
        /* <DEDUP_REMOVED lines=10> */
[----:B------:R-:W4:Y:S07]  /*a290*/  LDSM.16.M88.4 R172, [R166+0x3800] ;  /* 0x00380000a6ac783b */ /* 0x000f2e0000000200 */
[----:B-----5:R-:W-:Y:S08]  /*a2a0*/  HMMA.16816.F32 R188, R196, R184, RZ ;  /* 0x000000b8c4bc723c */ /* 0x020ff000000018ff */
[C---:B--2---:R-:W-:Y:S08]  /*a2b0*/  HMMA.16816.F32 R76, R92.reuse, R178, R76 ;  /* 0x000000b25c4c723c */ /* 0x044ff0000000184c */
[C---:B-1----:R-:W-:Y:S08]  /*a2c0*/  HMMA.16816.F32 R108, R92.reuse, R88, R108 ;  /* 0x000000585c6c723c */ /* 0x042ff0000000186c */
[----:B------:R-:W-:Y:S01]  /*a2d0*/  HMMA.16816.F32 R104, R92, R90, R104 ;  /* 0x0000005a5c68723c */ /* 0x000fe20000001868 */
[----:B------:R-:W1:Y:S07]  /*a2e0*/  LDSM.16.M88.4 R88, [R166+0x7000] ;  /* 0x00700000a658783b */ /* 0x000e6e0000000200 */
[----:B---3--:R-:W-:Y:S07]  /*a2f0*/  HMMA.16816.F32 R188, R192, R84, R188 ;  /* 0x00000054c0bc723c */ /* 0x008fee00000018bc */
[----:B------:R-:W-:Y:S01]  /*a300*/  LOP3.LUT R84, R208, 0x8, R206, 0xfe, !PT ;  /* 0x00000008d0547812 */ /* 0x000fe200078efece */
[----:B----4-:R-:W-:Y:S03]  /*a310*/  HMMA.16816.F32 R8, R92, R180, R8 ;  /* 0x000000b45c08723c */ /* 0x010fe60000001808 */
[----:B------:R-:W-:-:S02]  /*a320*/  ISETP.GE.AND P6, PT, R84, R205, PT ;  /* 0x000000cd5400720c */ /* 0x000fc40003fc6270 */
[-C--:B------:R-:W-:Y:S02]  /*a330*/  ISETP.GE.AND P3, PT, R84, R204.reuse, PT ;  /* 0x000000cc5400720c */ /* 0x080fe40003f66270 */
[----:B------:R-:W-:Y:S01]  /*a340*/  LOP3.LUT R84, R208, 0x18, R206, 0xfe, !PT ;  /* 0x00000018d0547812 */ /* 0x000fe200078efece */
[C---:B------:R-:W-:Y:S01]  /*a350*/  HMMA.16816.F32 R4, R92.reuse, R182, R4 ;  /* 0x000000b65c04723c */ /* 0x040fe20000001804 */
[----:B------:R-:W2:Y:S01]  /*a360*/  LDSM.16.M88.4 R180, [R167] ;  /* 0x00000000a7b4783b */ /* 0x000ea20000000200 */
[----:B------:R-:W-:Y:S02]  /*a370*/  FSEL R85, R76, -INF , !P6 ;  /* 0xff8000004c557808 */ /* 0x000fe40007000000 */
[----:B------:R-:W-:Y:S02]  /*a380*/  FSEL R78, R78, -INF , !P3 ;  /* 0xff8000004e4e7808 */ /* 0x000fe40005800000 */
[C---:B------:R-:W-:Y:S01]  /*a390*/  ISETP.GE.AND P2, PT, R84.reuse, R205, PT ;  /* 0x000000cd5400720c */ /* 0x040fe20003f46270 */
[----:B------:R-:W-:Y:S01]  /*a3a0*/  STL [R1+0x30], R85 ;  /* 0x0000305501007387 */ /* 0x000fe20000100800 */
[----:B------:R-:W-:Y:S01]  /*a3b0*/  HMMA.16816.F32 R24, R92, R172, R24 ;  /* 0x000000ac5c18723c */ /* 0x000fe20000001818 */
[----:B------:R-:W-:-:S02]  /*a3c0*/  ISETP.GE.AND P6, PT, R84, R204, PT ;  /* 0x000000cc5400720c */ /* 0x000fc40003fc6270 */
[----:B------:R-:W-:Y:S01]  /*a3d0*/  STL [R1+0x2c], R78 ;  /* 0x00002c4e01007387 */ /* 0x000fe20000100800 */
[-C--:B------:R-:W-:Y:S02]  /*a3e0*/  ISETP.GE.AND P3, PT, R3, R205.reuse, PT ;  /* 0x000000cd0300720c */ /* 0x080fe40003f66270 */
[C-C-:B------:R-:W-:Y:S01]  /*a3f0*/  LOP3.LUT R76, R208.reuse, 0x28, R206.reuse, 0xfe, !PT ;  /* 0x00000028d04c7812 */ /* 0x140fe200078efece */
[----:B------:R3:W-:Y:S01]  /*a400*/  STL [R1+0x28], R72 ;  /* 0x0000284801007387 */ /* 0x0007e20000100800 */
[C---:B------:R-:W-:Y:S01]  /*a410*/  HMMA.16816.F32 R20, R92.reuse, R174, R20 ;  /* 0x000000ae5c14723c */ /* 0x040fe20000001814 */
[----:B------:R-:W-:Y:S02]  /*a420*/  LOP3.LUT R3, R208, 0x30, R206, 0xfe, !PT ;  /* 0x00000030d0037812 */ /* 0x000fe400078efece */
[----:B------:R-:W4:Y:S01]  /*a430*/  LDSM.16.M88.4 R172, [R166+0x5800] ;  /* 0x00580000a6ac783b */ /* 0x000f220000000200 */
[----:B------:R-:W-:Y:S02]  /*a440*/  FSEL R64, R64, -INF , !P3 ;  /* 0xff80000040407808 */ /* 0x000fe40005800000 */
[----:B------:R-:W-:Y:S01]  /*a450*/  ISETP.GE.AND P5, PT, R76, R205, PT ;  /* 0x000000cd4c00720c */ /* 0x000fe20003fa6270 */
[----:B------:R-:W-:Y:S01]  /*a460*/  STL [R1+0x20], R74 ;  /* 0x0000204a01007387 */ /* 0x000fe20000100800 */
[----:B------:R-:W-:Y:S01]  /*a470*/  ISETP.GE.AND P3, PT, R3, R204, PT ;  /* 0x000000cc0300720c */ /* 0x000fe20003f66270 */
[----:B-1----:R-:W-:Y:S03]  /*a480*/  HMMA.16816.F32 R100, R92, R88, R100 ;  /* 0x000000585c64723c */ /* 0x002fe60000001864 */
[----:B------:R-:W-:-:S05]  /*a490*/  FSEL R215, R58, -INF , !P3 ;  /* 0xff8000003ad77808 */ /* 0x000fca0005800000 */
[----:B------:R-:W-:Y:S01]  /*a4a0*/  HMMA.16816.F32 R200, R92, R90, R200 ;  /* 0x0000005a5cc8723c */ /* 0x000fe200000018c8 */
[----:B------:R-:W1:Y:S01]  /*a4b0*/  LDSM.16.M88.4 R88, [R166+0x7800] ;  /* 0x00780000a658783b */ /* 0x000e620000000200 */
[----:B------:R-:W-:-:S04]  /*a4c0*/  DEPBAR.LE SB0, 0x0 ;  /* 0x000080000000791a */ /* 0x000fc80000000000 */
[----:B---3--:R-:W-:Y:S02]  /*a4d0*/  FSEL R72, R68, -INF , !P2 ;  /* 0xff80000044487808 */ /* 0x008fe40005000000 */
[----:B--2---:R-:W-:Y:S01]  /*a4e0*/  HMMA.16816.F32 R188, R96, R180, R188 ;  /* 0x000000b460bc723c */ /* 0x004fe200000018bc */
[----:B------:R-:W-:Y:S02]  /*a4f0*/  FSEL R68, R70, -INF , !P6 ;  /* 0xff80000046447808 */ /* 0x000fe40007000000 */
[----:B------:R-:W-:Y:S01]  /*a500*/  ISETP.GE.AND P6, PT, R3, R205, PT ;  /* 0x000000cd0300720c */ /* 0x000fe20003fc6270 */
[----:B------:R-:W-:Y:S01]  /*a510*/  STL [R1+0x24], R72 ;  /* 0x0000244801007387 */ /* 0x000fe20000100800 */
[----:B------:R-:W-:Y:S02]  /*a520*/  ISETP.GE.AND P2, PT, R76, R204, PT ;  /* 0x000000cc4c00720c */ /* 0x000fe40003f46270 */
[----:B------:R-:W-:Y:S01]  /*a530*/  LOP3.LUT R3, R208, 0x38, R206, 0xfe, !PT ;  /* 0x00000038d0037812 */ /* 0x000fe200078efece */
[----:B------:R2:W-:Y:S01]  /*a540*/  STL [R1+0x1c], R68 ;  /* 0x00001c4401007387 */ /* 0x0005e20000100800 */
[----:B------:R-:W-:Y:S03]  /*a550*/  HMMA.16816.F32 R80, R92, R176, R80 ;  /* 0x000000b05c50723c */ /* 0x000fe60000001850 */
[----:B------:R3:W-:Y:S05]  /*a560*/  STL [R1+0x18], R64 ;  /* 0x0000184001007387 */ /* 0x0007ea0000100800 */
[----:B------:R-:W-:Y:S08]  /*a570*/  HMMA.16816.F32 R184, R196, R186, RZ ;  /* 0x000000bac4b8723c */ /* 0x000ff000000018ff */
[----:B----4-:R-:W-:Y:S01]  /*a580*/  HMMA.16816.F32 R124, R92, R172, R124 ;  /* 0x000000ac5c7c723c */ /* 0x010fe2000000187c */
[----:B--2---:R-:W-:-:S07]  /*a590*/  FSEL R68, R66, -INF , !P4 ;  /* 0xff80000042447808 */ /* 0x004fce0006000000 */
[C---:B------:R-:W-:Y:S01]  /*a5a0*/  HMMA.16816.F32 R120, R92.reuse, R174, R120 ;  /* 0x000000ae5c78723c */ /* 0x040fe20000001878 */
[----:B------:R-:W-:Y:S01]  /*a5b0*/  FSEL R66, R60, -INF , !P5 ;  /* 0xff8000003c427808 */ /* 0x000fe20006800000 */
[----:B------:R-:W-:Y:S01]  /*a5c0*/  BAR.SYNC.DEFER_BLOCKING 0x0 ;  /* 0x0000000000007b1d */ /* 0x000fe20000010000 */
[C---:B------:R-:W-:Y:S02]  /*a5d0*/  ISETP.GE.AND P4, PT, R3.reuse, R205, PT ;  /* 0x000000cd0300720c */ /* 0x040fe40003f86270 */
[----:B------:R-:W-:Y:S02]  /*a5e0*/  ISETP.GE.AND P5, PT, R3, R204, PT ;  /* 0x000000cc0300720c */ /* 0x000fe40003fa6270 */
[----:B------:R-:W-:Y:S01]  /*a5f0*/  FSEL R60, R62, -INF , !P2 ;  /* 0xff8000003e3c7808 */ /* 0x000fe20005000000 */
[----:B------:R-:W-:Y:S01]  /*a600*/  STL [R1+0x10], R68 ;  /* 0x0000104401007387 */ /* 0x000fe20000100800 */
[----:B------:R-:W-:Y:S01]  /*a610*/  FSEL R3, R56, -INF , !P6 ;  /* 0xff80000038037808 */ /* 0x000fe20007000000 */
[----:B-1----:R-:W-:Y:S01]  /*a620*/  HMMA.16816.F32 R188, R92, R88, R188 ;  /* 0x000000585cbc723c */ /* 0x002fe200000018bc */
[C-C-:B---3--:R-:W-:Y:S01]  /*a630*/  LOP3.LUT R64, R208.reuse, 0x40, R206.reuse, 0xfe, !PT ;  /* 0x00000040d0407812 */ /* 0x148fe200078efece */
[----:B------:R-:W-:Y:S01]  /*a640*/  STL [R1+0x14], R66 ;  /* 0x0000144201007387 */ /* 0x000fe20000100800 */
[----:B------:R-:W-:-:S02]  /*a650*/  LOP3.LUT R56, R208, 0x48, R206, 0xfe, !PT ;  /* 0x00000048d0387812 */ /* 0x000fc400078efece */
[-C--:B------:R-:W-:Y:S01]  /*a660*/  ISETP.GE.AND P2, PT, R64, R205.reuse, PT ;  /* 0x000000cd4000720c */ /* 0x080fe20003f46270 */
[----:B------:R-:W-:Y:S01]  /*a670*/  STL [R1+0xc], R60 ;  /* 0x00000c3c01007387 */ /* 0x000fe20000100800 */
[----:B------:R-:W-:Y:S01]  /*a680*/  FSEL R213, R54, -INF , !P5 ;  /* 0xff80000036d57808 */ /* 0x000fe20006800000 */
[----:B------:R-:W-:Y:S01]  /*a690*/  HMMA.16816.F32 R184, R192, R86, R184 ;  /* 0x00000056c0b8723c */ /* 0x000fe200000018b8 */
[----:B------:R-:W-:Y:S01]  /*a6a0*/  ISETP.GE.AND P3, PT, R56, R205, PT ;  /* 0x000000cd3800720c */ /* 0x000fe20003f66270 */
[----:B------:R1:W-:Y:S01]  /*a6b0*/  STL [R1+0x8], R3 ;  /* 0x0000080301007387 */ /* 0x0003e20000100800 */
[----:B------:R-:W-:Y:S02]  /*a6c0*/  FSEL R252, R52, -INF , !P4 ;  /* 0xff80000034fc7808 */ /* 0x000fe40006000000 */
[----:B------:R-:W-:Y:S02]  /*a6d0*/  FSEL R211, R48, -INF , !P2 ;  /* 0xff80000030d37808 */ /* 0x000fe40005000000 */
[----:B------:R-:W-:-:S02]  /*a6e0*/  ISETP.GE.AND P6, PT, R64, R204, PT ;  /* 0x000000cc4000720c */ /* 0x000fc40003fc6270 */
[----:B------:R-:W-:Y:S02]  /*a6f0*/  ISETP.GE.AND P4, PT, R56, R204, PT ;  /* 0x000000cc3800720c */ /* 0x000fe40003f86270 */
[--C-:B------:R-:W-:Y:S02]  /*a700*/  LOP3.LUT R52, R208, 0x58, R206.reuse, 0xfe, !PT ;  /* 0x00000058d0347812 */ /* 0x100fe400078efece */
[----:B------:R-:W-:Y:S02]  /*a710*/  FSEL R210, R44, -INF , !P3 ;  /* 0xff8000002cd27808 */ /* 0x000fe40005800000 */
[----:B------:R-:W-:Y:S02]  /*a720*/  LOP3.LUT R44, R208, 0x68, R206, 0xfe, !PT ;  /* 0x00000068d02c7812 */ /* 0x000fe400078efece */
[----:B------:R-:W-:Y:S02]  /*a730*/  FSEL R209, R50, -INF , !P6 ;  /* 0xff80000032d17808 */ /* 0x000fe40007000000 */
[----:B------:R-:W-:-:S02]  /*a740*/  ISETP.GE.AND P6, PT, R52, R205, PT ;  /* 0x000000cd3400720c */ /* 0x000fc40003fc6270 */
[-C--:B------:R-:W-:Y:S02]  /*a750*/  ISETP.GE.AND P3, PT, R52, R204.reuse, PT ;  /* 0x000000cc3400720c */ /* 0x080fe40003f66270 */
[----:B------:R-:W-:Y:S01]  /*a760*/  FSEL R181, R36, -INF , !P6 ;  /* 0xff80000024b57808 */ /* 0x000fe20007000000 */
[----:B------:R-:W-:Y:S01]  /*a770*/  HMMA.16816.F32 R184, R96, R182, R184 ;  /* 0x000000b660b8723c */ /* 0x000fe200000018b8 */
[----:B------:R-:W-:Y:S02]  /*a780*/  FSEL R178, R38, -INF , !P3 ;  /* 0xff80000026b27808 */ /* 0x000fe40005800000 */
[----:B-1----:R-:W-:Y:S02]  /*a790*/  LOP3.LUT R3, R208, 0x50, R206, 0xfe, !PT ;  /* 0x00000050d0037812 */ /* 0x002fe400078efece */
[----:B------:R-:W-:Y:S02]  /*a7a0*/  ISETP.GE.AND P6, PT, R44, R204, PT ;  /* 0x000000cc2c00720c */ /* 0x000fe40003fc6270 */
[----:B------:R-:W-:-:S02]  /*a7b0*/  ISETP.GE.AND P5, PT, R3, R205, PT ;  /* 0x000000cd0300720c */ /* 0x000fc40003fa6270 */
[-C--:B------:R-:W-:Y:S02]  /*a7c0*/  ISETP.GE.AND P2, PT, R3, R204.reuse, PT ;  /* 0x000000cc0300720c */ /* 0x080fe40003f46270 */
[----:B------:R-:W-:Y:S01]  /*a7d0*/  FSEL R207, R40, -INF , !P5 ;  /* 0xff80000028cf7808 */ /* 0x000fe20006800000 */
[----:B------:R-:W-:Y:S01]  /*a7e0*/  IMAD.SHL.U32 R40, R245, 0x100, RZ ;  /* 0x00000100f5287824 */ /* 0x000fe200078e00ff */
[----:B------:R-:W-:Y:S02]  /*a7f0*/  LOP3.LUT R3, R208, 0x60, R206, 0xfe, !PT ;  /* 0x00000060d0037812 */ /* 0x000fe400078efece */
[----:B------:R-:W-:Y:S02]  /*a800*/  FSEL R208, R46, -INF , !P4 ;  /* 0xff8000002ed07808 */ /* 0x000fe40006000000 */
[C---:B------:R-:W-:Y:S02]  /*a810*/  ISETP.GE.AND P4, PT, R3.reuse, R205, PT ;  /* 0x000000cd0300720c */ /* 0x040fe40003f86270 */
[----:B------:R-:W-:-:S02]  /*a820*/  ISETP.GE.AND P5, PT, R3, R204, PT ;  /* 0x000000cc0300720c */ /* 0x000fc40003fa6270 */
[--C-:B------:R-:W-:Y:S02]  /*a830*/  LOP3.LUT R3, R40, 0x70, R206.reuse, 0xfe, !PT ;  /* 0x0000007028037812 */ /* 0x100fe400078efece */
[----:B------:R-:W-:Y:S01]  /*a840*/  FSEL R174, R32, -INF , !P4 ;  /* 0xff80000020ae7808 */ /* 0x000fe20006000000 */
[----:B------:R-:W-:Y:S01]  /*a850*/  HMMA.16816.F32 R184, R92, R90, R184 ;  /* 0x0000005a5cb8723c */ /* 0x000fe200000018b8 */
[C---:B------:R-:W-:Y:S02]  /*a860*/  ISETP.GE.AND P3, PT, R3.reuse, R205, PT ;  /* 0x000000cd0300720c */ /* 0x040fe40003f66270 */
[----:B------:R-:W-:Y:S02]  /*a870*/  LOP3.LUT R32, R40, 0x80, R206, 0xfe, !PT ;  /* 0x0000008028207812 */ /* 0x000fe400078efece */
[----:B------:R-:W-:Y:S02]  /*a880*/  FSEL R179, R42, -INF , !P2 ;  /* 0xff8000002ab37808 */ /* 0x000fe40005000000 */
[----:B------:R-:W-:-:S02]  /*a890*/  ISETP.GE.AND P4, PT, R3, R204, PT ;  /* 0x000000cc0300720c */ /* 0x000fc40003f86270 */
[----:B------:R-:W-:Y:S02]  /*a8a0*/  FSEL R58, R30, -INF , !P6 ;  /* 0xff8000001e3a7808 */ /* 0x000fe40007000000 */
[----:B------:R-:W-:Y:S02]  /*a8b0*/  FSEL R60, R24, -INF , !P3 ;  /* 0xff800000183c7808 */ /* 0x000fe40005800000 */
[-C--:B------:R-:W-:Y:S02]  /*a8c0*/  ISETP.GE.AND P2, PT, R44, R205.reuse, PT ;  /* 0x000000cd2c00720c */ /* 0x080fe40003f46270 */
[--C-:B------:R-:W-:Y:S02]  /*a8d0*/  LOP3.LUT R36, R40, 0x78, R206.reuse, 0xfe, !PT ;  /* 0x0000007828247812 */ /* 0x100fe400078efece */
[----:B------:R-:W-:Y:S02]  /*a8e0*/  ISETP.GE.AND P6, PT, R32, R205, PT ;  /* 0x000000cd2000720c */ /* 0x000fe40003fc6270 */
[----:B------:R-:W-:-:S02]  /*a8f0*/  LOP3.LUT R24, R40, 0x88, R206, 0xfe, !PT ;  /* 0x0000008828187812 */ /* 0x000fc400078efece */
[----:B------:R-:W-:Y:S02]  /*a900*/  FSEL R3, R34, -INF , !P5 ;  /* 0xff80000022037808 */ /* 0x000fe40006800000 */
[----:B------:R-:W-:Y:S02]  /*a910*/  FSEL R62, R26, -INF , !P4 ;  /* 0xff8000001a3e7808 */ /* 0x000fe40006000000 */
[-C--:B------:R-:W-:Y:S02]  /*a920*/  ISETP.GE.AND P5, PT, R36, R205.reuse, PT ;  /* 0x000000cd2400720c */ /* 0x080fe40003fa6270 */
[----:B------:R-:W-:Y:S02]  /*a930*/  FSEL R56, R28, -INF , !P2 ;  /* 0xff8000001c387808 */ /* 0x000fe40005000000 */
[----:B------:R-:W-:Y:S02]  /*a940*/  ISETP.GE.AND P3, PT, R32, R204, PT ;  /* 0x000000cc2000720c */ /* 0x000fe40003f66270 */
[----:B------:R-:W-:-:S02]  /*a950*/  ISETP.GE.AND P4, PT, R24, R205, PT ;  /* 0x000000cd1800720c */ /* 0x000fc40003f86270 */
[----:B------:R-:W-:Y:S02]  /*a960*/  FSEL R68, R16, -INF , !P6 ;  /* 0xff80000010447808 */ /* 0x000fe40007000000 */
[----:B------:R-:W-:Y:S02]  /*a970*/  ISETP.GE.AND P2, PT, R36, R204, PT ;  /* 0x000000cc2400720c */ /* 0x000fe40003f46270 */
[C-C-:B------:R-:W-:Y:S02]  /*a980*/  LOP3.LUT R28, R40.reuse, 0x90, R206.reuse, 0xfe, !PT ;  /* 0x00000090281c7812 */ /* 0x140fe400078efece */
[----:B------:R-:W-:Y:S02]  /*a990*/  LOP3.LUT R16, R40, 0x98, R206, 0xfe, !PT ;  /* 0x0000009828107812 */ /* 0x000fe400078efece */
[----:B------:R-:W-:Y:S02]  /*a9a0*/  FSEL R64, R20, -INF , !P5 ;  /* 0xff80000014407808 */ /* 0x000fe40006800000 */
[----:B------:R-:W-:-:S02]  /*a9b0*/  FSEL R70, R18, -INF , !P3 ;  /* 0xff80000012467808 */ /* 0x000fc40005800000 */
[----:B------:R-:W-:Y:S02]  /*a9c0*/  FSEL R72, R12, -INF , !P4 ;  /* 0xff8000000c487808 */ /* 0x000fe40006000000 */
[-C--:B------:R-:W-:Y:S02]  /*a9d0*/  ISETP.GE.AND P5, PT, R24, R204.reuse, PT ;  /* 0x000000cc1800720c */ /* 0x080fe40003fa6270 */
[----:B------:R-:W-:Y:S02]  /*a9e0*/  FSEL R66, R22, -INF , !P2 ;  /* 0xff80000016427808 */ /* 0x000fe40005000000 */
[-C--:B------:R-:W-:Y:S02]  /*a9f0*/  ISETP.GE.AND P6, PT, R28, R204.reuse, PT ;  /* 0x000000cc1c00720c */ /* 0x080fe40003fc6270 */
[C---:B------:R-:W-:Y:S02]  /*aa00*/  ISETP.GE.AND P3, PT, R16.reuse, R205, PT ;  /* 0x000000cd1000720c */ /* 0x040fe40003f66270 */
[----:B------:R-:W-:-:S02]  /*aa10*/  ISETP.GE.AND P4, PT, R16, R204, PT ;  /* 0x000000cc1000720c */ /* 0x000fc40003f86270 */
[----:B------:R-:W-:Y:S02]  /*aa20*/  ISETP.GE.AND P2, PT, R28, R205, PT ;  /* 0x000000cd1c00720c */ /* 0x000fe40003f46270 */
[C-C-:B------:R-:W-:Y:S02]  /*aa30*/  LOP3.LUT R20, R40.reuse, 0xa0, R206.reuse, 0xfe, !PT ;  /* 0x000000a028147812 */ /* 0x140fe400078efece */
[C-C-:B------:R-:W-:Y:S02]  /*aa40*/  LOP3.LUT R16, R40.reuse, 0xa8, R206.reuse, 0xfe, !PT ;  /* 0x000000a828107812 */ /* 0x140fe400078efece */
[----:B------:R-:W-:Y:S02]  /*aa50*/  LOP3.LUT R12, R40, 0xb0, R206, 0xfe, !PT ;  /* 0x000000b0280c7812 */ /* 0x000fe400078efece */
[----:B------:R-:W-:Y:S02]  /*aa60*/  FSEL R74, R14, -INF , !P5 ;  /* 0xff8000000e4a7808 */ /* 0x000fe40006800000 */
[----:B------:R-:W-:-:S02]  /*aa70*/  FSEL R78, R10, -INF , !P6 ;  /* 0xff8000000a4e7808 */ /* 0x000fc40007000000 */
[----:B------:R-:W-:Y:S02]  /*aa80*/  FSEL R84, R4, -INF , !P3 ;  /* 0xff80000004547808 */ /* 0x000fe40005800000 */
[----:B------:R-:W-:Y:S02]  /*aa90*/  FSEL R85, R6, -INF , !P4 ;  /* 0xff80000006557808 */ /* 0x000fe40006000000 */
[-C--:B------:R-:W-:Y:S02]  /*aaa0*/  ISETP.GE.AND P5, PT, R20, R205.reuse, PT ;  /* 0x000000cd1400720c */ /* 0x080fe40003fa6270 */
[----:B------:R-:W-:Y:S02]  /*aab0*/  FSEL R76, R8, -INF , !P2 ;  /* 0xff800000084c7808 */ /* 0x000fe40005000000 */
[C---:B------:R-:W-:Y:S02]  /*aac0*/  ISETP.GE.AND P6, PT, R16.reuse, R205, PT ;  /* 0x000000cd1000720c */ /* 0x040fe40003fc6270 */
        /* <DEDUP_REMOVED lines=8> */
[-C--:B------:R-:W-:Y:S02]  /*ab50*/  ISETP.GE.AND P2, PT, R20, R204.reuse, PT ;  /* 0x000000cc1400720c */ /* 0x080fe40003f46270 */
[-C--:B------:R-:W-:Y:S02]  /*ab60*/  ISETP.GE.AND P5, PT, R12, R204.reuse, PT ;  /* 0x000000cc0c00720c */ /* 0x080fe40003fa6270 */
[-C--:B------:R-:W-:Y:S02]  /*ab70*/  ISETP.GE.AND P6, PT, R8, R204.reuse, PT ;  /* 0x000000cc0800720c */ /* 0x080fe40003fc6270 */
[C---:B------:R-:W-:Y:S02]  /*ab80*/  ISETP.GE.AND P3, PT, R4.reuse, R205, PT ;  /* 0x000000cd0400720c */ /* 0x040fe40003f66270 */
[----:B------:R-:W-:-:S02]  /*ab90*/  ISETP.GE.AND P4, PT, R4, R204, PT ;  /* 0x000000cc0400720c */ /* 0x000fc40003f86270 */
[C-C-:B------:R-:W-:Y:S02]  /*aba0*/  LOP3.LUT R6, R40.reuse, 0xc8, R206.reuse, 0xfe, !PT ;  /* 0x000000c828067812 */ /* 0x140fe400078efece */
[----:B------:R-:W-:Y:S02]  /*abb0*/  LOP3.LUT R4, R40, 0xd0, R206, 0xfe, !PT ;  /* 0x000000d028047812 */ /* 0x000fe400078efece */
[----:B------:R-:W-:Y:S02]  /*abc0*/  FSEL R170, R170, -INF , !P2 ;  /* 0xff800000aaaa7808 */ /* 0x000fe40005000000 */
[----:B------:R-:W-:Y:S02]  /*abd0*/  FSEL R126, R126, -INF , !P5 ;  /* 0xff8000007e7e7808 */ /* 0x000fe40006800000 */
[----:B------:R-:W-:Y:S02]  /*abe0*/  FSEL R122, R122, -INF , !P6 ;  /* 0xff8000007a7a7808 */ /* 0x000fe40007000000 */
[----:B------:R-:W-:-:S02]  /*abf0*/  FSEL R116, R116, -INF , !P3 ;  /* 0xff80000074747808 */ /* 0x000fc40005800000 */
[-C--:B------:R-:W-:Y:S02]  /*ac00*/  ISETP.GE.AND P2, PT, R8, R205.reuse, PT ;  /* 0x000000cd0800720c */ /* 0x080fe40003f46270 */
[-C--:B------:R-:W-:Y:S02]  /*ac10*/  ISETP.GE.AND P5, PT, R6, R205.reuse, PT ;  /* 0x000000cd0600720c */ /* 0x080fe40003fa6270 */
[C---:B------:R-:W-:Y:S02]  /*ac20*/  ISETP.GE.AND P6, PT, R4.reuse, R205, PT ;  /* 0x000000cd0400720c */ /* 0x040fe40003fc6270 */
[----:B------:R-:W-:Y:S02]  /*ac30*/  ISETP.GE.AND P3, PT, R4, R204, PT ;  /* 0x000000cc0400720c */ /* 0x000fe40003f66270 */
        /* <DEDUP_REMOVED lines=8> */
[----:B------:R-:W-:Y:S02]  /*acc0*/  LOP3.LUT R4, R40, 0xe8, R206, 0xfe, !PT ;  /* 0x000000e828047812 */ /* 0x000fe400078efece */
[----:B------:R-:W-:Y:S02]  /*acd0*/  FSEL R114, R114, -INF , !P2 ;  /* 0xff80000072727808 */ /* 0x000fe40005000000 */
[----:B------:R-:W-:Y:S02]  /*ace0*/  FSEL R110, R110, -INF , !P3 ;  /* 0xff8000006e6e7808 */ /* 0x000fe40005800000 */
[----:B------:R-:W-:Y:S02]  /*acf0*/  FSEL R104, R104, -INF , !P4 ;  /* 0xff80000068687808 */ /* 0x000fe40006000000 */
[-C--:B------:R-:W-:Y:S02]  /*ad00*/  ISETP.GE.AND P2, PT, R6, R205.reuse, PT ;  /* 0x000000cd0600720c */ /* 0x080fe40003f46270 */
[----:B------:R-:W-:-:S02]  /*ad10*/  ISETP.GE.AND P3, PT, R4, R205, PT ;  /* 0x000000cd0400720c */ /* 0x000fc40003f66270 */
[----:B------:R-:W-:Y:S02]  /*ad20*/  ISETP.GE.AND P4, PT, R4, R204, PT ;  /* 0x000000cc0400720c */ /* 0x000fe40003f86270 */
[C---:B------:R-:W-:Y:S02]  /*ad30*/  LOP3.LUT R4, R40.reuse, 0xf0, R206, 0xfe, !PT ;  /* 0x000000f028047812 */ /* 0x040fe400078efece */
[----:B------:R-:W-:Y:S02]  /*ad40*/  LOP3.LUT R12, R40, R206, RZ, 0xfc, !PT ;  /* 0x000000ce280c7212 */ /* 0x000fe400078efcff */
[----:B------:R-:W-:Y:S02]  /*ad50*/  FSEL R106, R106, -INF , !P5 ;  /* 0xff8000006a6a7808 */ /* 0x000fe40006800000 */
[----:B------:R-:W-:Y:S02]  /*ad60*/  FSEL R100, R100, -INF , !P2 ;  /* 0xff80000064647808 */ /* 0x000fe40005000000 */
[----:B------:R-:W-:-:S02]  /*ad70*/  ISETP.GE.AND P5, PT, R4, R205, PT ;  /* 0x000000cd0400720c */ /* 0x000fc40003fa6270 */
[-C--:B------:R-:W-:Y:S02]  /*ad80*/  ISETP.GE.AND P2, PT, R4, R204.reuse, PT ;  /* 0x000000cc0400720c */ /* 0x080fe40003f46270 */
[----:B------:R-:W-:Y:S02]  /*ad90*/  IADD3 R4, R12, 0x1, RZ ;  /* 0x000000010c047810 */ /* 0x000fe40007ffe0ff */
[----:B------:R-:W-:Y:S02]  /*ada0*/  FSEL R108, R108, -INF , !P6 ;  /* 0xff8000006c6c7808 */ /* 0x000fe40007000000 */
[----:B------:R-:W-:Y:S02]  /*adb0*/  ISETP.GE.AND P6, PT, R6, R204, PT ;  /* 0x000000cc0600720c */ /* 0x000fe40003fc6270 */
[----:B------:R-:W-:Y:S02]  /*adc0*/  IADD3 R6, R12, 0x9, RZ ;  /* 0x000000090c067810 */ /* 0x000fe40007ffe0ff */
[----:B------:R-:W-:-:S02]  /*add0*/  FSEL R118, R202, -INF , !P4 ;  /* 0xff800000ca767808 */ /* 0x000fc40006000000 */
[-C--:B------:R-:W-:Y:S02]  /*ade0*/  ISETP.GE.AND P4, PT, R4, R205.reuse, PT ;  /* 0x000000cd0400720c */ /* 0x080fe40003f86270 */
[----:B------:R-:W-:Y:S02]  /*adf0*/  FSEL R172, R188, -INF , !P5 ;  /* 0xff800000bcac7808 */ /* 0x000fe40006800000 */
[----:B------:R-:W-:Y:S02]  /*ae00*/  FSEL R173, R190, -INF , !P2 ;  /* 0xff800000bead7808 */ /* 0x000fe40005000000 */
[----:B------:R-:W-:Y:S02]  /*ae10*/  ISETP.GE.AND P5, PT, R4, R204, PT ;  /* 0x000000cc0400720c */ /* 0x000fe40003fa6270 */
[----:B------:R-:W-:Y:S02]  /*ae20*/  ISETP.GE.AND P2, PT, R6, R205, PT ;  /* 0x000000cd0600720c */ /* 0x000fe40003f46270 */
[----:B------:R-:W-:-:S02]  /*ae30*/  IADD3 R4, R12, 0x11, RZ ;  /* 0x000000110c047810 */ /* 0x000fc40007ffe0ff */
[----:B------:R-:W-:Y:S02]  /*ae40*/  FSEL R10, R81, -INF , !P4 ;  /* 0xff800000510a7808 */ /* 0x000fe40006000000 */
[----:B------:R-:W-:Y:S02]  /*ae50*/  ISETP.GE.AND P4, PT, R6, R204, PT ;  /* 0x000000cc0600720c */ /* 0x000fe40003f86270 */
[----:B------:R-:W-:Y:S02]  /*ae60*/  IADD3 R14, R12, 0x19, RZ ;  /* 0x000000190c0e7810 */ /* 0x000fe40007ffe0ff */
[----:B------:R-:W-:Y:S02]  /*ae70*/  FSEL R6, R83, -INF , !P5 ;  /* 0xff80000053067808 */ /* 0x000fe40006800000 */
[----:B------:R-:W-:Y:S02]  /*ae80*/  FSEL R8, R77, -INF , !P2 ;  /* 0xff8000004d087808 */ /* 0x000fe40005000000 */
[----:B------:R-:W-:-:S02]  /*ae90*/  ISETP.GE.AND P5, PT, R4, R205, PT ;  /* 0x000000cd0400720c */ /* 0x000fc40003fa6270 */
[----:B------:R-:W-:Y:S02]  /*aea0*/  ISETP.GE.AND P2, PT, R4, R204, PT ;  /* 0x000000cc0400720c */ /* 0x000fe40003f46270 */
[----:B------:R-:W-:Y:S02]  /*aeb0*/  FSEL R4, R79, -INF , !P4 ;  /* 0xff8000004f047808 */ /* 0x000fe40006000000 */
[----:B------:R-:W-:Y:S02]  /*aec0*/  ISETP.GE.AND P4, PT, R14, R205, PT ;  /* 0x000000cd0e00720c */ /* 0x000fe40003f86270 */
[----:B------:R-:W-:Y:S02]  /*aed0*/  IADD3 R16, R12, 0x21, RZ ;  /* 0x000000210c107810 */ /* 0x000fe40007ffe0ff */
[----:B------:R-:W-:Y:S02]  /*aee0*/  FSEL R20, R73, -INF , !P5 ;  /* 0xff80000049147808 */ /* 0x000fe40006800000 */
[----:B------:R-:W-:-:S02]  /*aef0*/  FSEL R36, R75, -INF , !P2 ;  /* 0xff8000004b247808 */ /* 0x000fc40005000000 */
[----:B------:R-:W-:Y:S02]  /*af00*/  FSEL R28, R69, -INF , !P4 ;  /* 0xff800000451c7808 */ /* 0x000fe40006000000 */
        /* <DEDUP_REMOVED lines=8> */
[CC--:B------:R-:W-:Y:S02]  /*af90*/  ISETP.GE.AND P5, PT, R14.reuse, R205.reuse, PT ;  /* 0x000000cd0e00720c */ /* 0x0c0fe40003fa6270 */
[----:B------:R-:W-:Y:S02]  /*afa0*/  ISETP.GE.AND P2, PT, R14, R204, PT ;  /* 0x000000cc0e00720c */ /* 0x000fe40003f46270 */
        /* <DEDUP_REMOVED lines=13> */
[CC--:B------:R-:W-:Y:S02]  /*b080*/  ISETP.GE.AND P5, PT, R16.reuse, R205.reuse, PT ;  /* 0x000000cd1000720c */ /* 0x0c0fe40003fa6270 */
[----:B------:R-:W-:Y:S02]  /*b090*/  ISETP.GE.AND P2, PT, R16, R204, PT ;  /* 0x000000cc1000720c */ /* 0x000fe40003f46270 */
[----:B------:R-:W-:Y:S02]  /*b0a0*/  ISETP.GE.AND P4, PT, R14, R205, PT ;  /* 0x000000cd0e00720c */ /* 0x000fe40003f86270 */
[----:B------:R-:W-:Y:S02]  /*b0b0*/  IADD3 R16, R12, 0x51, RZ ;  /* 0x000000510c107810 */ /* 0x000fe40007ffe0ff */
[----:B------:R-:W-:Y:S02]  /*b0c0*/  LOP3.LUT R206, R40, 0xf8, R206, 0xfe, !PT ;  /* 0x000000f828ce7812 */ /* 0x000fe400078efece */
[----:B------:R-:W-:-:S02]  /*b0d0*/  FSEL R50, R49, -INF , !P5 ;  /* 0xff80000031327808 */ /* 0x000fc40006800000 */
[----:B------:R-:W-:Y:S02]  /*b0e0*/  FSEL R51, R51, -INF , !P2 ;  /* 0xff80000033337808 */ /* 0x000fe40005000000 */
[----:B------:R-:W-:Y:S02]  /*b0f0*/  FSEL R45, R45, -INF , !P4 ;  /* 0xff8000002d2d7808 */ /* 0x000fe40006000000 */
[-C--:B------:R-:W-:Y:S02]  /*b100*/  ISETP.GE.AND P5, PT, R14, R204.reuse, PT ;  /* 0x000000cc0e00720c */ /* 0x080fe40003fa6270 */
[C---:B------:R-:W-:Y:S02]  /*b110*/  ISETP.GE.AND P2, PT, R16.reuse, R205, PT ;  /* 0x000000cd1000720c */ /* 0x040fe40003f46270 */
[----:B------:R-:W-:Y:S02]  /*b120*/  ISETP.GE.AND P4, PT, R16, R204, PT ;  /* 0x000000cc1000720c */ /* 0x000fe40003f86270 */
[----:B------:R-:W-:-:S02]  /*b130*/  IADD3 R14, R12, 0x59, RZ ;  /* 0x000000590c0e7810 */ /* 0x000fc40007ffe0ff */
[----:B------:R-:W-:Y:S02]  /*b140*/  IADD3 R16, R12, 0x61, RZ ;  /* 0x000000610c107810 */ /* 0x000fe40007ffe0ff */
[----:B------:R-:W-:Y:S02]  /*b150*/  FSEL R102, R102, -INF , !P6 ;  /* 0xff80000066667808 */ /* 0x000fe40007000000 */
[----:B------:R-:W-:Y:S02]  /*b160*/  FSEL R112, R200, -INF , !P3 ;  /* 0xff800000c8707808 */ /* 0x000fe40005800000 */
[C---:B------:R-:W-:Y:S02]  /*b170*/  ISETP.GE.AND P6, PT, R206.reuse, R205, PT ;  /* 0x000000cdce00720c */ /* 0x040fe40003fc6270 */
[----:B------:R-:W-:Y:S02]  /*b180*/  ISETP.GE.AND P3, PT, R206, R204, PT ;  /* 0x000000ccce00720c */ /* 0x000fe40003f66270 */
[----:B------:R-:W-:-:S02]  /*b190*/  FSEL R251, R47, -INF , !P5 ;  /* 0xff8000002ffb7808 */ /* 0x000fc40006800000 */
[----:B------:R-:W-:Y:S02]  /*b1a0*/  FSEL R214, R41, -INF , !P2 ;  /* 0xff80000029d67808 */ /* 0x000fe40005000000 */
[----:B------:R-:W-:Y:S02]  /*b1b0*/  FSEL R206, R43, -INF , !P4 ;  /* 0xff8000002bce7808 */ /* 0x000fe40006000000 */
[CC--:B------:R-:W-:Y:S02]  /*b1c0*/  ISETP.GE.AND P5, PT, R14.reuse, R205.reuse, PT ;  /* 0x000000cd0e00720c */ /* 0x0c0fe40003fa6270 */
[----:B------:R-:W-:Y:S02]  /*b1d0*/  ISETP.GE.AND P2, PT, R14, R204, PT ;  /* 0x000000cc0e00720c */ /* 0x000fe40003f46270 */
[----:B------:R-:W-:Y:S02]  /*b1e0*/  ISETP.GE.AND P4, PT, R16, R205, PT ;  /* 0x000000cd1000720c */ /* 0x000fe40003f86270 */
[----:B------:R-:W-:-:S02]  /*b1f0*/  IADD3 R14, R12, 0x69, RZ ;  /* 0x000000690c0e7810 */ /* 0x000fc40007ffe0ff */
[----:B------:R-:W-:Y:S02]  /*b200*/  FSEL R212, R37, -INF , !P5 ;  /* 0xff80000025d47808 */ /* 0x000fe40006800000 */
[----:B------:R-:W-:Y:S02]  /*b210*/  FSEL R202, R39, -INF , !P2 ;  /* 0xff80000027ca7808 */ /* 0x000fe40005000000 */
[----:B------:R-:W-:Y:S02]  /*b220*/  FSEL R200, R33, -INF , !P4 ;  /* 0xff80000021c87808 */ /* 0x000fe40006000000 */
[-C--:B------:R-:W-:Y:S02]  /*b230*/  ISETP.GE.AND P5, PT, R16, R204.reuse, PT ;  /* 0x000000cc1000720c */ /* 0x080fe40003fa6270 */
[C---:B------:R-:W-:Y:S02]  /*b240*/  ISETP.GE.AND P2, PT, R14.reuse, R205, PT ;  /* 0x000000cd0e00720c */ /* 0x040fe40003f46270 */
[----:B------:R-:W-:-:S02]  /*b250*/  ISETP.GE.AND P4, PT, R14, R204, PT ;  /* 0x000000cc0e00720c */ /* 0x000fc40003f86270 */
[C---:B------:R-:W-:Y:S02]  /*b260*/  IADD3 R14, R12.reuse, 0x71, RZ ;  /* 0x000000710c0e7810 */ /* 0x040fe40007ffe0ff */
[----:B------:R-:W-:Y:S02]  /*b270*/  FSEL R190, R35, -INF , !P5 ;  /* 0xff80000023be7808 */ /* 0x000fe40006800000 */
[----:B------:R-:W-:Y:S02]  /*b280*/  IADD3 R16, R12, 0x79, RZ ;  /* 0x000000790c107810 */ /* 0x000fe40007ffe0ff */
[----:B------:R-:W-:Y:S02]  /*b290*/  ISETP.GE.AND P5, PT, R14, R205, PT ;  /* 0x000000cd0e00720c */ /* 0x000fe40003fa6270 */
[----:B------:R-:W-:Y:S02]  /*b2a0*/  FSEL R196, R29, -INF , !P2 ;  /* 0xff8000001dc47808 */ /* 0x000fe40005000000 */
[----:B------:R-:W-:-:S02]  /*b2b0*/  FSEL R188, R31, -INF , !P4 ;  /* 0xff8000001fbc7808 */ /* 0x000fc40006000000 */
[-C--:B------:R-:W-:Y:S02]  /*b2c0*/  ISETP.GE.AND P2, PT, R14, R204.reuse, PT ;  /* 0x000000cc0e00720c */ /* 0x080fe40003f46270 */
[----:B------:R-:W-:Y:S02]  /*b2d0*/  ISETP.GE.AND P4, PT, R16, R205, PT ;  /* 0x000000cd1000720c */ /* 0x000fe40003f86270 */
[----:B------:R-:W-:Y:S02]  /*b2e0*/  FSEL R180, R25, -INF , !P5 ;  /* 0xff80000019b47808 */ /* 0x000fe40006800000 */
[----:B------:R-:W-:Y:S02]  /*b2f0*/  IADD3 R14, R12, 0x81, RZ ;  /* 0x000000810c0e7810 */ /* 0x000fe40007ffe0ff */
        /* <DEDUP_REMOVED lines=8> */
[CC--:B------:R-:W-:Y:S02]  /*b380*/  ISETP.GE.AND P5, PT, R16.reuse, R205.reuse, PT ;  /* 0x000000cd1000720c */ /* 0x0c0fe40003fa6270 */
[----:B------:R-:W-:Y:S02]  /*b390*/  FSEL R57, R17, -INF , !P2 ;  /* 0xff80000011397808 */ /* 0x000fe40005000000 */
[----:B------:R-:W-:Y:S02]  /*b3a0*/  FSEL R59, R19, -INF , !P4 ;  /* 0xff800000133b7808 */ /* 0x000fe40006000000 */
[----:B------:R-:W-:Y:S02]  /*b3b0*/  ISETP.GE.AND P2, PT, R16, R204, PT ;  /* 0x000000cc1000720c */ /* 0x000fe40003f46270 */
[----:B------:R-:W-:Y:S02]  /*b3c0*/  ISETP.GE.AND P4, PT, R14, R205, PT ;  /* 0x000000cd0e00720c */ /* 0x000fe40003f86270 */
[----:B------:R-:W-:-:S02]  /*b3d0*/  FSEL R61, R13, -INF , !P5 ;  /* 0xff8000000d3d7808 */ /* 0x000fc40006800000 */
[----:B------:R-:W-:Y:S02]  /*b3e0*/  IADD3 R13, R12, 0x99, RZ ;  /* 0x000000990c0d7810 */ /* 0x000fe40007ffe0ff */
[----:B------:R-:W-:Y:S02]  /*b3f0*/  FSEL R63, R15, -INF , !P2 ;  /* 0xff8000000f3f7808 */ /* 0x000fe40005000000 */
[----:B------:R-:W-:Y:S02]  /*b400*/  FSEL R65, R9, -INF , !P4 ;  /* 0xff80000009417808 */ /* 0x000fe40006000000 */
        /* <DEDUP_REMOVED lines=51> */
[----:B------:R-:W-:Y:S02]  /*b740*/  IADD3 R7, R12, 0xf1, RZ ;  /* 0x000000f10c077810 */ /* 0x000fe40007ffe0ff */
[CC--:B------:R-:W-:Y:S02]  /*b750*/  ISETP.GE.AND P5, PT, R5.reuse, R205.reuse, PT ;  /* 0x000000cd0500720c */ /* 0x0c0fe40003fa6270 */
[----:B------:R-:W-:Y:S02]  /*b760*/  ISETP.GE.AND P2, PT, R5, R204, PT ;  /* 0x000000cc0500720c */ /* 0x000fe40003f46270 */
[----:B------:R-:W-:Y:S02]  /*b770*/  FSEL R92, R103, -INF , !P4 ;  /* 0xff800000675c7808 */ /* 0x000fe40006000000 */
[----:B------:R-:W-:Y:S02]  /*b780*/  ISETP.GE.AND P4, PT, R7, R205, PT ;  /* 0x000000cd0700720c */ /* 0x000fe40003f86270 */
[----:B------:R-:W-:-:S02]  /*b790*/  FSEL R93, R201, -INF , !P5 ;  /* 0xff800000c95d7808 */ /* 0x000fc40006800000 */
[----:B------:R-:W-:Y:S02]  /*b7a0*/  FSEL R94, R203, -INF , !P2 ;  /* 0xff800000cb5e7808 */ /* 0x000fe40005000000 */
[-C--:B------:R-:W-:Y:S02]  /*b7b0*/  ISETP.GE.AND P5, PT, R7, R204.reuse, PT ;  /* 0x000000cc0700720c */ /* 0x080fe40003fa6270 */
[C---:B------:R-:W-:Y:S02]  /*b7c0*/  ISETP.GE.AND P2, PT, R12.reuse, R205, PT ;  /* 0x000000cd0c00720c */ /* 0x040fe40003f46270 */
[C---:B------:R-:W-:Y:S02]  /*b7d0*/  IADD3 R5, R12.reuse, 0xf9, RZ ;  /* 0x000000f90c057810 */ /* 0x040fe40007ffe0ff */
[----:B------:R-:W-:Y:S02]  /*b7e0*/  FSEL R95, R189, -INF , !P4 ;  /* 0xff800000bd5f7808 */ /* 0x000fe40006000000 */
        /* <DEDUP_REMOVED lines=9> */
[----:B------:R-:W-:Y:S01]  /*b880*/  FSEL R107, R187, -INF , !P2 ;  /* 0xff800000bb6b7808 */ /* 0x000fe20005000000 */
[----:B------:R-:W-:Y:S05]  /*b890*/  @!P1 BRA `(.L_x_2240) ;  /* 0x000007c000009947 */ /* 0x000fea0003800000 */
[----:B------:R-:W-:Y:S01]  /*b8a0*/  ULDC UR6, c[0x0][0x198] ;  /* 0x0000660000067ab9 */ /* 0x000fe20000000800 */
[----:B------:R-:W-:Y:S05]  /*b8b0*/  @!P0 BRA `(.L_x_2241) ;  /* 0x000003a000008947 */ /* 0x000fea0003800000 */
[----:B------:R-:W-:Y:S02]  /*b8c0*/  IABS R9, c[0x0][0x2d0] ;  /* 0x0000b40000097a13 */ /* 0x000fe40000000000 */
[----:B------:R-:W-:Y:S02]  /*b8d0*/  IADD3 R16, R40, -0x100, RZ ;  /* 0xffffff0028107810 */ /* 0x000fe40007ffe0ff */
[----:B------:R-:W1:Y:S01]  /*b8e0*/  I2F.RP R18, R9 ;  /* 0x0000000900127306 */ /* 0x000e620000209400 */
[----:B------:R-:W-:-:S02]  /*b8f0*/  IABS R14, R40 ;  /* 0x00000028000e7213 */ /* 0x000fc40000000000 */
        /* <DEDUP_REMOVED lines=11> */
[----:B------:R-:W-:-:S04]  /*b9b0*/  IMAD.HI.U32 R15, R15, R12, RZ ;  /* 0x0000000c0f0f7227 */ /* 0x000fc800078e00ff */
[----:B------:R-:W-:Y:S01]  /*b9c0*/  IMAD.MOV R13, RZ, RZ, -R17 ;  /* 0x000000ffff0d7224 */ /* 0x000fe200078e0a11 */
[----:B------:R-:W-:-:S03]  /*b9d0*/  IADD3 R11, -R15, RZ, RZ ;  /* 0x000000ff0f0b7210 */ /* 0x000fc60007ffe1ff */
[C---:B------:R-:W-:Y:S02]  /*b9e0*/  IMAD R13, R9.reuse, R13, R14 ;  /* 0x0000000d090d7224 */ /* 0x040fe400078e020e */
[C---:B------:R-:W-:Y:S01]  /*b9f0*/  IMAD R11, R9.reuse, R11, R12 ;  /* 0x0000000b090b7224 */ /* 0x040fe200078e020c */
[----:B------:R-:W-:Y:S02]  /*ba00*/  LOP3.LUT R12, RZ, c[0x0][0x2d0], RZ, 0x33, !PT ;  /* 0x0000b400ff0c7a12 */ /* 0x000fe400078e33ff */
        /* <DEDUP_REMOVED lines=8> */
[----:B------:R-:W-:Y:S02]  /*ba90*/  LOP3.LUT R9, R40, c[0x0][0x2d0], RZ, 0x3c, !PT ;  /* 0x0000b40028097a12 */ /* 0x000fe400078e3cff */
[----:B------:R-:W-:-:S02]  /*baa0*/  ISETP.NE.AND P2, PT, RZ, c[0x0][0x2d0], PT ;  /* 0x0000b400ff007a0c */ /* 0x000fc40003f45270 */
[----:B------:R-:W-:-:S05]  /*bab0*/  ISETP.GE.AND P3, PT, R9, RZ, PT ;  /* 0x000000ff0900720c */ /* 0x000fca0003f66270 */
[----:B------:R-:W-:Y:S02]  /*bac0*/  @P6 IADD3 R17, R17, 0x1, RZ ;  /* 0x0000000111116810 */ /* 0x000fe40007ffe0ff */
[----:B------:R-:W-:Y:S02]  /*bad0*/  @P5 IADD3 R15, R15, 0x1, RZ ;  /* 0x000000010f0f5810 */ /* 0x000fe40007ffe0ff */
[----:B------:R-:W-:-:S03]  /*bae0*/  MOV R9, R17 ;  /* 0x0000001100097202 */ /* 0x000fc60000000f00 */
[----:B------:R-:W-:Y:S02]  /*baf0*/  @!P1 IMAD.MOV R15, RZ, RZ, -R15 ;  /* 0x000000ffff0f9224 */ /* 0x000fe400078e0a0f */
[----:B------:R-:W-:-:S05]  /*bb00*/  @!P3 IMAD.MOV R9, RZ, RZ, -R9 ;  /* 0x000000ffff09b224 */ /* 0x000fca00078e0a09 */
[C---:B------:R-:W-:Y:S02]  /*bb10*/  SEL R9, R12.reuse, R9, !P2 ;  /* 0x000000090c097207 */ /* 0x040fe40005000000 */
[----:B------:R-:W-:-:S03]  /*bb20*/  SEL R12, R12, R15, !P2 ;  /* 0x0000000f0c0c7207 */ /* 0x000fc60005000000 */
[----:B------:R-:W-:-:S04]  /*bb30*/  IMAD.WIDE R16, R9, 0x4, R248 ;  /* 0x0000000409107825 */ /* 0x000fc800078e02f8 */
[----:B------:R-:W-:Y:S01]  /*bb40*/  IMAD.WIDE R14, R12, 0x4, R248 ;  /* 0x000000040c0e7825 */ /* 0x000fe200078e02f8 */
[----:B------:R-:W2:Y:S04]  /*bb50*/  LDG.E R11, [R16.64] ;  /* 0x0000000c100b7981 */ /* 0x000ea8000c1e1900 */
[----:B------:R1:W2:Y:S01]  /*bb60*/  LDG.E R13, [R14.64] ;  /* 0x0000000c0e0d7981 */ /* 0x0002a2000c1e1900 */
[----:B------:R-:W-:Y:S01]  /*bb70*/  IADD3 R9, R9, -R12, RZ ;  /* 0x8000000c09097210 */ /* 0x000fe20007ffe0ff */
[----:B------:R-:W-:-:S04]  /*bb80*/  IMAD.MOV.U32 R12, RZ, RZ, c[0x0][0x2d0] ;  /* 0x0000b400ff0c7624 */ /* 0x000fc800078e00ff */
[----:B------:R-:W-:-:S05]  /*bb90*/  IMAD R12, R9, R12, -0x100 ;  /* 0xffffff00090c7424 */ /* 0x000fca00078e020c */
[----:B------:R-:W-:-:S05]  /*bba0*/  SHF.R.S32.HI R9, RZ, 0x1f, R12 ;  /* 0x0000001fff097819 */ /* 0x000fca000001140c */
[----:B------:R-:W-:-:S04]  /*bbb0*/  IMAD R9, R9, c[0x0][0x198], RZ ;  /* 0x0000660009097a24 */ /* 0x000fc800078e02ff */
[C---:B------:R-:W-:Y:S02]  /*bbc0*/  IMAD R9, R12.reuse, c[0x0][0x19c], R9 ;  /* 0x000067000c097a24 */ /* 0x040fe400078e0209 */
[----:B-1----:R-:W-:-:S05]  /*bbd0*/  IMAD.WIDE.U32 R14, R12, c[0x0][0x198], RZ ;  /* 0x000066000c0e7a25 */ /* 0x002fca00078e00ff */
[----:B------:R-:W-:Y:S01]  /*bbe0*/  IADD3 R15, R15, R9, RZ ;  /* 0x000000090f0f7210 */ /* 0x000fe20007ffe0ff */
[----:B--2---:R-:W-:-:S04]  /*bbf0*/  IMAD.IADD R13, R13, 0x1, -R11 ;  /* 0x000000010d0d7824 */ /* 0x004fc800078e0a0b */
[----:B------:R-:W-:Y:S01]  /*bc00*/  IMAD.WIDE.U32 R14, R13, c[0x0][0x180], R14 ;  /* 0x000060000d0e7a25 */ /* 0x000fe200078e000e */
[----:B------:R-:W-:-:S05]  /*bc10*/  SHF.R.S32.HI R11, RZ, 0x1f, R13 ;  /* 0x0000001fff0b7819 */ /* 0x000fca000001140d */
[----:B------:R-:W-:-:S04]  /*bc20*/  IMAD R11, R11, c[0x0][0x180], RZ ;  /* 0x000060000b0b7a24 */ /* 0x000fc800078e02ff */
[----:B------:R-:W-:-:S04]  /*bc30*/  IMAD R11, R13, c[0x0][0x184], R11 ;  /* 0x000061000d0b7a24 */ /* 0x000fc800078e020b */
[----:B------:R-:W-:Y:S01]  /*bc40*/  IMAD.IADD R11, R15, 0x1, R11 ;  /* 0x000000010f0b7824 */ /* 0x000fe200078e020b */
[----:B------:R-:W-:Y:S05]  /*bc50*/  BRA `(.L_x_2242) ;  /* 0x0000004000007947 */ /* 0x000fea0003800000 */
.L_x_2241:
[----:B------:R-:W-:-:S04]  /*bc60*/  ULEA UR5, -UR6, URZ, 0x8 ;  /* 0x0000003f06057291 */ /* 0x000fc8000f8e413f */
[----:B------:R-:W-:Y:S02]  /*bc70*/  USHF.R.S32.HI UR4, URZ, 0x1f, UR5 ;  /* 0x0000001f3f047899 */ /* 0x000fe40008011405 */
[----:B------:R-:W-:-:S04]  /*bc80*/  MOV R14, UR5 ;  /* 0x00000005000e7c02 */ /* 0x000fc80008000f00 */
[----:B------:R-:W-:Y:S02]  /*bc90*/  MOV R11, UR4 ;  /* 0x00000004000b7c02 */ /* 0x000fe40008000f00 */
.L_x_2242:
[----:B------:R-:W-:Y:S01]  /*bca0*/  IADD3 R14, P1, R165, R14, RZ ;  /* 0x0000000ea50e7210 */ /* 0x000fe20007f3e0ff */
[----:B------:R-:W-:Y:S02]  /*bcb0*/  USHF.L.U32 UR7, UR6, 0x5, URZ ;  /* 0x0000000506077899 */ /* 0x000fe4000800063f */
[----:B------:R-:W-:Y:S02]  /*bcc0*/  ULDC UR4, c[0x0][0x19c] ;  /* 0x0000670000047ab9 */ /* 0x000fe40000000800 */
[----:B------:R-:W-:Y:S01]  /*bcd0*/  IMAD.X R11, R164, 0x1, R11, P1 ;  /* 0x00000001a40b7824 */ /* 0x000fe200008e060b */
[C---:B------:R-:W-:Y:S01]  /*bce0*/  LEA R250, P1, R14.reuse, c[0x0][0x168], 0x1 ;  /* 0x00005a000efa7a11 */ /* 0x040fe200078208ff */
[----:B------:R-:W-:Y:S02]  /*bcf0*/  UMOV UR5, 0x5 ;  /* 0x0000000500057882 */ /* 0x000fe40000000000 */
[----:B------:R-:W-:Y:S01]  /*bd00*/  USHF.L.U64.HI UR4, UR6, UR5, UR4 ;  /* 0x0000000506047299 */ /* 0x000fe20008010204 */
[----:B------:R-:W-:Y:S01]  /*bd10*/  LEA.HI.X R247, R14, c[0x0][0x16c], R11, 0x1, P1 ;  /* 0x00005b000ef77a11 */ /* 0x000fe200008f0c0b */
        /* <DEDUP_REMOVED lines=52> */
.L_x_2240:
[----:B------:R-:W2:Y:S04]  /*c060*/  LDL.LU R9, [R1+0x8] ;  /* 0x0000080001097983 */ /* 0x000ea80000300800 */
[----:B---3--:R-:W3:Y:S04]  /*c070*/  LDL.LU R16, [R1+0x30] ;  /* 0x0000300001107983 */ /* 0x008ee80000300800 */
[----:B------:R-:W4:Y:S04]  /*c080*/  LDL.LU R15, [R1+0x2c] ;  /* 0x00002c00010f7983 */ /* 0x000f280000300800 */
[----:B------:R-:W5:Y:S04]  /*c090*/  LDL.LU R14, [R1+0x28] ;  /* 0x00002800010e7983 */ /* 0x000f680000300800 */
[----:B------:R-:W5:Y:S04]  /*c0a0*/  LDL.LU R24, [R1+0x24] ;  /* 0x0000240001187983 */ /* 0x000f680000300800 */
[----:B------:R-:W5:Y:S04]  /*c0b0*/  LDL.LU R32, [R1+0x20] ;  /* 0x0000200001207983 */ /* 0x000f680000300800 */
[----:B------:R-:W5:Y:S04]  /*c0c0*/  LDL.LU R40, [R1+0x1c] ;  /* 0x00001c0001287983 */ /* 0x000f680000300800 */
[----:B------:R-:W5:Y:S04]  /*c0d0*/  LDL.LU R49, [R1+0x18] ;  /* 0x0000180001317983 */ /* 0x000f680000300800 */
[----:B------:R-:W5:Y:S01]  /*c0e0*/  LDL.LU R53, [R1+0x14] ;  /* 0x0000140001357983 */ /* 0x000f620000300800 */
[----:B------:R-:W-:-:S02]  /*c0f0*/  MOV R195, R34 ;  /* 0x0000002200c37202 */ /* 0x000fc40000000f00 */
[----:B------:R-:W-:Y:S01]  /*c100*/  MOV R187, R38 ;  /* 0x0000002600bb7202 */ /* 0x000fe20000000f00 */
[----:B------:R-:W5:Y:S04]  /*c110*/  LDL.LU R194, [R1+0x10] ;  /* 0x0000100001c27983 */ /* 0x000f680000300800 */
[----:B------:R-:W5:Y:S01]  /*c120*/  LDL.LU R192, [R1+0xc] ;  /* 0x00000c0001c07983 */ /* 0x000f620000300800 */
[----:B------:R-:W-:-:S04]  /*c130*/  FMNMX.FTZ R12, R0, R5, !PT ;  /* 0x00000005000c7209 */ /* 0x000fc80007810000 */
[----:B------:R-:W-:Y:S02]  /*c140*/  FMNMX.FTZ R12, R6, R12, !PT ;  /* 0x0000000c060c7209 */ /* 0x000fe40007810000 */
[----:B------:R-:W-:-:S04]  /*c150*/  FMNMX.FTZ R13, R2, R7, !PT ;  /* 0x00000007020d7209 */ /* 0x000fc80007810000 */
[----:B------:R-:W-:Y:S02]  /*c160*/  FMNMX.FTZ R13, R10, R13, !PT ;  /* 0x0000000d0a0d7209 */ /* 0x000fe40007810000 */
[----:B------:R-:W-:Y:S02]  /*c170*/  MOV R193, R44 ;  /* 0x0000002c00c17202 */ /* 0x000fe40000000f00 */
[----:B------:R-:W-:Y:S02]  /*c180*/  MOV R191, R46 ;  /* 0x0000002e00bf7202 */ /* 0x000fe40000000f00 */
[----:B------:R-:W-:Y:S02]  /*c190*/  MOV R185, R54 ;  /* 0x0000003600b97202 */ /* 0x000fe40000000f00 */
[----:B------:R-:W-:Y:S02]  /*c1a0*/  MOV R184, R55 ;  /* 0x0000003700b87202 */ /* 0x000fe40000000f00 */
[----:B------:R-:W-:-:S02]  /*c1b0*/  MOV R171, R51 ;  /* 0x0000003300ab7202 */ /* 0x000fc40000000f00 */
[----:B------:R-:W-:Y:S02]  /*c1c0*/  MOV R186, R42 ;  /* 0x0000002a00ba7202 */ /* 0x000fe40000000f00 */
[----:B------:R-:W-:Y:S02]  /*c1d0*/  MOV R183, R50 ;  /* 0x0000003200b77202 */ /* 0x000fe40000000f00 */
[----:B------:R-:W-:Y:S02]  /*c1e0*/  MOV R182, R45 ;  /* 0x0000002d00b67202 */ /* 0x000fe40000000f00 */
[----:B--2---:R-:W-:Y:S02]  /*c1f0*/  MOV R189, R9 ;  /* 0x0000000900bd7202 */ /* 0x004fe40000000f00 */
[----:B----4-:R-:W-:-:S04]  /*c200*/  FMNMX.FTZ R12, R15, R12, !PT ;  /* 0x0000000c0f0c7209 */ /* 0x010fc80007810000 */
[----:B------:R-:W-:Y:S02]  /*c210*/  FMNMX.FTZ R12, R4, R12, !PT ;  /* 0x0000000c040c7209 */ /* 0x000fe40007810000 */
[----:B---3--:R-:W-:Y:S02]  /*c220*/  FMNMX.FTZ R13, R16, R13, !PT ;  /* 0x0000000d100d7209 */ /* 0x008fe40007810000 */
[----:B-----5:R-:W-:Y:S02]  /*c230*/  FMNMX.FTZ R12, R32, R12, !PT ;  /* 0x0000000c200c7209 */ /* 0x020fe40007810000 */
        /* <DEDUP_REMOVED lines=129> */
[----:B--2---:R-:W-:-:S04]  /*ca50*/  FMNMX.FTZ R164, R11, R164, !PT ;  /* 0x000000a40ba47209 */ /* 0x004fc80007810000 */
[----:B------:R-:W-:Y:S02]  /*ca60*/  FSEL R119, R119, RZ, P1 ;  /* 0x000000ff77777208 */ /* 0x000fe40000800000 */
[C---:B------:R-:W-:Y:S01]  /*ca70*/  FSETP.NEU.FTZ.AND P2, PT, R164.reuse, -INF , PT ;  /* 0xff800000a400780b */ /* 0x040fe20003f5d000 */
[C---:B------:R-:W-:Y:S02]  /*ca80*/  FMUL.FTZ R129, R164.reuse, c[0x0][0x23c] ;  /* 0x00008f00a4817a20 */ /* 0x040fe40000410000 */
[----:B------:R-:W-:Y:S01]  /*ca90*/  FFMA.FTZ R117, R5, c[0x0][0x23c], -R119 ;  /* 0x00008f0005757a23 */ /* 0x000fe20000010877 */
[----:B------:R-:W-:Y:S02]  /*caa0*/  FSEL R5, R164, RZ, P2 ;  /* 0x000000ffa4057208 */ /* 0x000fe40001000000 */
[----:B------:R-:W-:-:S03]  /*cab0*/  FSEL R129, R129, RZ, P2 ;  /* 0x000000ff81817208 */ /* 0x000fc60001000000 */
[----:B------:R-:W-:Y:S02]  /*cac0*/  FADD.FTZ R5, R2, -R5 ;  /* 0x8000000502057221 */ /* 0x000fe40000010000 */
[----:B------:R-:W-:Y:S01]  /*cad0*/  FFMA.FTZ R2, R4, c[0x0][0x23c], -R119 ;  /* 0x00008f0004027a23 */ /* 0x000fe20000010877 */
[----:B------:R-:W-:Y:S01]  /*cae0*/  FSEL R4, R131, RZ, P1 ;  /* 0x000000ff83047208 */ /* 0x000fe20000800000 */
[----:B------:R-:W-:Y:S02]  /*caf0*/  FFMA.FTZ R123, R16, c[0x0][0x23c], -R129 ;  /* 0x00008f00107b7a23 */ /* 0x000fe40000010881 */
[----:B------:R-:W1:Y:S02]  /*cb00*/  LDSM.16.MT88.4 R16, [R234+0xa000] ;  /* 0x00a00000ea10783b */ /* 0x000e640000004200 */
[----:B------:R-:W-:Y:S02]  /*cb10*/  FADD.FTZ R4, R0, -R4 ;  /* 0x8000000400047221 */ /* 0x000fe40000010000 */
[----:B------:R-:W-:-:S02]  /*cb20*/  FMUL.FTZ R5, R5, c[0x0][0x23c] ;  /* 0x00008f0005057a20 */ /* 0x000fc40000410000 */
[----:B------:R-:W-:Y:S02]  /*cb30*/  FMUL.FTZ R4, R4, c[0x0][0x23c] ;  /* 0x00008f0004047a20 */ /* 0x000fe40000410000 */
[----:B------:R-:W-:Y:S01]  /*cb40*/  FFMA.FTZ R127, R7, c[0x0][0x23c], -R129 ;  /* 0x00008f00077f7a23 */ /* 0x000fe20000010881 */
[----:B------:R-:W-:Y:S01]  /*cb50*/  MUFU.EX2 R169, R5 ;  /* 0x0000000500a97308 */ /* 0x000fe20000000800 */
[----:B------:R-:W-:Y:S02]  /*cb60*/  FFMA.FTZ R115, R6, c[0x0][0x23c], -R119 ;  /* 0x00008f0006737a23 */ /* 0x000fe40000010877 */
[--C-:B------:R-:W-:Y:S02]  /*cb70*/  FFMA.FTZ R125, R10, c[0x0][0x23c], -R129.reuse ;  /* 0x00008f000a7d7a23 */ /* 0x100fe40000010881 */
[----:B------:R-:W-:Y:S02]  /*cb80*/  FFMA.FTZ R121, R8, c[0x0][0x23c], -R129 ;  /* 0x00008f0008797a23 */ /* 0x000fe40000010881 */
[----:B------:R-:W-:Y:S01]  /*cb90*/  FFMA.FTZ R113, R15, c[0x0][0x23c], -R119 ;  /* 0x00008f000f717a23 */ /* 0x000fe20000010877 */
[----:B------:R2:W-:Y:S08]  /*cba0*/  MUFU.EX2 R165, R4 ;  /* 0x0000000400a57308 */ /* 0x0005f00000000800 */
[----:B------:R-:W-:Y:S01]  /*cbb0*/  MUFU.EX2 R127, R127 ;  /* 0x0000007f007f7308 */ /* 0x000fe20000000800 */
[----:B--2---:R-:W2:Y:S07]  /*cbc0*/  LDSM.16.MT88.4 R4, [R232+0xa000] ;  /* 0x00a00000e804783b */ /* 0x004eae0000004200 */
[----:B------:R-:W3:Y:S08]  /*cbd0*/  MUFU.EX2 R125, R125 ;  /* 0x0000007d007d7308 */ /* 0x000ef00000000800 */
[----:B------:R-:W-:Y:S08]  /*cbe0*/  MUFU.EX2 R123, R123 ;  /* 0x0000007b007b7308 */ /* 0x000ff00000000800 */
[----:B------:R-:W-:Y:S08]  /*cbf0*/  MUFU.EX2 R121, R121 ;  /* 0x0000007900797308 */ /* 0x000ff00000000800 */
[----:B------:R-:W-:Y:S08]  /*cc00*/  MUFU.EX2 R117, R117 ;  /* 0x0000007500757308 */ /* 0x000ff00000000800 */
[----:B------:R-:W4:Y:S08]  /*cc10*/  MUFU.EX2 R115, R115 ;  /* 0x0000007300737308 */ /* 0x000f300000000800 */
[----:B------:R-:W-:Y:S08]  /*cc20*/  MUFU.EX2 R113, R113 ;  /* 0x0000007100717308 */ /* 0x000ff00000000800 */
[----:B------:R-:W5:Y:S01]  /*cc30*/  MUFU.EX2 R2, R2 ;  /* 0x0000000200027308 */ /* 0x000f620000000800 */
[----:B------:R-:W-:Y:S01]  /*cc40*/  FFMA.FTZ R0, R14, c[0x0][0x23c], -R129 ;  /* 0x00008f000e007a23 */ /* 0x000fe20000010881 */
[----:B---3--:R-:W-:Y:S01]  /*cc50*/  F2FP.PACK_AB R8, R125, R127 ;  /* 0x0000007f7d08723e */ /* 0x008fe200000000ff */
[----:B------:R-:W-:Y:S01]  /*cc60*/  FMUL.FTZ R12, R160, R169 ;  /* 0x000000a9a00c7220 */ /* 0x000fe20000410000 */
[----:B----4-:R-:W-:Y:S01]  /*cc70*/  F2FP.PACK_AB R9, R115, R117 ;  /* 0x000000757309723e */ /* 0x010fe200000000ff */
[----:B------:R-:W-:Y:S01]  /*cc80*/  FMUL.FTZ R13, R161, R169 ;  /* 0x000000a9a10d7220 */ /* 0x000fe20000410000 */
[----:B------:R-:W-:Y:S01]  /*cc90*/  F2FP.PACK_AB R10, R121, R123 ;  /* 0x0000007b790a723e */ /* 0x000fe200000000ff */
[----:B------:R-:W-:-:S02]  /*cca0*/  FMUL.FTZ R14, R162, R165 ;  /* 0x000000a5a20e7220 */ /* 0x000fc40000410000 */
[----:B------:R-:W-:Y:S02]  /*ccb0*/  FMUL.FTZ R15, R163, R165 ;  /* 0x000000a5a30f7220 */ /* 0x000fe40000410000 */
[-C--:B------:R-:W-:Y:S02]  /*ccc0*/  FMUL.FTZ R156, R156, R169.reuse ;  /* 0x000000a99c9c7220 */ /* 0x080fe40000410000 */
[----:B------:R-:W-:Y:S02]  /*ccd0*/  FMUL.FTZ R157, R157, R169 ;  /* 0x000000a99d9d7220 */ /* 0x000fe40000410000 */
[----:B------:R-:W-:Y:S01]  /*cce0*/  FMUL.FTZ R158, R158, R165 ;  /* 0x000000a59e9e7220 */ /* 0x000fe20000410000 */
[----:B-----5:R-:W-:Y:S01]  /*ccf0*/  F2FP.PACK_AB R11, R2, R113 ;  /* 0x00000071020b723e */ /* 0x020fe200000000ff */
[----:B------:R-:W-:Y:S02]  /*cd00*/  FMUL.FTZ R159, R159, R165 ;  /* 0x000000a59f9f7220 */ /* 0x000fe40000410000 */
[----:B------:R-:W-:-:S04]  /*cd10*/  FFMA.FTZ R24, R24, c[0x0][0x23c], -R129 ;  /* 0x00008f0018187a23 */ /* 0x000fc80000010881 */
[----:B-1----:R-:W-:Y:S01]  /*cd20*/  HMMA.16816.F32 R12, R8, R16, R12 ;  /* 0x00000010080c723c */ /* 0x002fe2000000180c */
[----:B------:R-:W-:Y:S02]  /*cd30*/  FFMA.FTZ R160, R20, c[0x0][0x23c], -R129 ;  /* 0x00008f0014a07a23 */ /* 0x000fe40000010881 */
[----:B------:R-:W1:Y:S01]  /*cd40*/  LDSM.16.MT88.4 R20, [R231+0xa000] ;  /* 0x00a00000e714783b */ /* 0x000e620000004200 */
[----:B------:R-:W-:-:S04]  /*cd50*/  FMUL.FTZ R25, R153, R169 ;  /* 0x000000a999197220 */ /* 0x000fc80000410000 */
[----:B------:R-:W-:Y:S01]  /*cd60*/  HMMA.16816.F32 R16, R8, R18, R156 ;  /* 0x000000120810723c */ /* 0x000fe2000000189c */
[----:B------:R3:W-:Y:S01]  /*cd70*/  MUFU.EX2 R156, R24 ;  /* 0x00000018009c7308 */ /* 0x0007e20000000800 */
[-C--:B------:R-:W-:Y:S02]  /*cd80*/  FMUL.FTZ R26, R154, R165.reuse ;  /* 0x000000a59a1a7220 */ /* 0x080fe40000410000 */
[----:B------:R-:W-:Y:S02]  /*cd90*/  FMUL.FTZ R27, R155, R165 ;  /* 0x000000a59b1b7220 */ /* 0x000fe40000410000 */
[-C--:B------:R-:W-:Y:S02]  /*cda0*/  FMUL.FTZ R132, R132, R169.reuse ;  /* 0x000000a984847220 */ /* 0x080fe40000410000 */
[----:B------:R-:W-:Y:S02]  /*cdb0*/  FMUL.FTZ R133, R133, R169 ;  /* 0x000000a985857220 */ /* 0x000fe40000410000 */
[----:B------:R-:W-:-:S02]  /*cdc0*/  FMUL.FTZ R134, R134, R165 ;  /* 0x000000a586867220 */ /* 0x000fc40000410000 */
[----:B------:R-:W-:Y:S02]  /*cdd0*/  FMUL.FTZ R135, R135, R165 ;  /* 0x000000a587877220 */ /* 0x000fe40000410000 */
[----:B---3--:R-:W-:Y:S02]  /*cde0*/  FMUL.FTZ R24, R152, R169 ;  /* 0x000000a998187220 */ /* 0x008fe40000410000 */
[----:B------:R-:W-:Y:S02]  /*cdf0*/  FFMA.FTZ R152, R28, c[0x0][0x23c], -R129 ;  /* 0x00008f001c987a23 */ /* 0x000fe40000010881 */
[----:B------:R-:W3:Y:S03]  /*ce00*/  LDSM.16.MT88.4 R28, [R230+0xa000] ;  /* 0x00a00000e61c783b */ /* 0x000ee60000004200 */
[C---:B--2---:R-:W-:Y:S08]  /*ce10*/  HMMA.16816.F32 R24, R8.reuse, R4, R24 ;  /* 0x000000040818723c */ /* 0x044ff00000001818 */
[----:B------:R-:W-:Y:S07]  /*ce20*/  HMMA.16816.F32 R4, R8, R6, R132 ;  /* 0x000000060804723c */ /* 0x000fee0000001884 */
[----:B------:R-:W-:-:S02]  /*ce30*/  FFMA.FTZ R133, R36, c[0x0][0x23c], -R119 ;  /* 0x00008f0024857a23 */ /* 0x000fc40000010877 */
[----:B------:R-:W2:Y:S01]  /*ce40*/  LDSM.16.MT88.4 R36, [R234+0xa800] ;  /* 0x00a80000ea24783b */ /* 0x000ea20000004200 */
[--C-:B------:R-:W-:Y:S02]  /*ce50*/  FFMA.FTZ R134, R40, c[0x0][0x23c], -R119.reuse ;  /* 0x00008f0028867a23 */ /* 0x100fe40000010877 */
[--C-:B------:R-:W-:Y:S02]  /*ce60*/  FFMA.FTZ R135, R48, c[0x0][0x23c], -R119.reuse ;  /* 0x00008f0030877a23 */ /* 0x100fe40000010877 */
[----:B------:R-:W-:Y:S01]  /*ce70*/  FFMA.FTZ R32, R32, c[0x0][0x23c], -R119 ;  /* 0x00008f0020207a23 */ /* 0x000fe20000010877 */
[----:B------:R-:W-:Y:S01]  /*ce80*/  MUFU.EX2 R0, R0 ;  /* 0x0000000000007308 */ /* 0x000fe20000000800 */
[----:B------:R-:W-:Y:S01]  /*ce90*/  FMUL.FTZ R33, R149, R169 ;  /* 0x000000a995217220 */ /* 0x000fe20000410000 */
[----:B------:R-:W4:Y:S06]  /*cea0*/  LDSM.16.MT88.4 R40, [R232+0xa800] ;  /* 0x00a80000e828783b */ /* 0x000f2c0000004200 */
[----:B------:R-:W5:Y:S01]  /*ceb0*/  MUFU.EX2 R160, R160 ;  /* 0x000000a000a07308 */ /* 0x000f620000000800 */
[----:B------:R-:W-:-:S07]  /*cec0*/  FMUL.FTZ R34, R150, R165 ;  /* 0x000000a596227220 */ /* 0x000fce0000410000 */
[----:B------:R-:W1:Y:S01]  /*ced0*/  MUFU.EX2 R152, R152 ;  /* 0x0000009800987308 */ /* 0x000e620000000800 */
[----:B------:R-:W-:-:S07]  /*cee0*/  FMUL.FTZ R35, R151, R165 ;  /* 0x000000a597237220 */ /* 0x000fce0000410000 */
[----:B------:R1:W-:Y:S01]  /*cef0*/  MUFU.EX2 R132, R32 ;  /* 0x0000002000847308 */ /* 0x0003e20000000800 */
[----:B------:R-:W-:-:S07]  /*cf00*/  FMUL.FTZ R136, R136, R169 ;  /* 0x000000a988887220 */ /* 0x000fce0000410000 */
[----:B------:R-:W-:Y:S01]  /*cf10*/  MUFU.EX2 R133, R133 ;  /* 0x0000008500857308 */ /* 0x000fe20000000800 */
[----:B------:R-:W-:-:S07]  /*cf20*/  FMUL.FTZ R137, R137, R169 ;  /* 0x000000a989897220 */ /* 0x000fce0000410000 */
[----:B------:R-:W-:Y:S01]  /*cf30*/  MUFU.EX2 R134, R134 ;  /* 0x0000008600867308 */ /* 0x000fe20000000800 */
[----:B-1----:R-:W-:-:S07]  /*cf40*/  FMUL.FTZ R32, R148, R169 ;  /* 0x000000a994207220 */ /* 0x002fce0000410000 */
[----:B------:R-:W1:Y:S01]  /*cf50*/  MUFU.EX2 R135, R135 ;  /* 0x0000008700877308 */ /* 0x000e620000000800 */
[-C--:B------:R-:W-:Y:S02]  /*cf60*/  FMUL.FTZ R138, R138, R165.reuse ;  /* 0x000000a58a8a7220 */ /* 0x080fe40000410000 */
[----:B------:R-:W-:Y:S02]  /*cf70*/  FMUL.FTZ R139, R139, R165 ;  /* 0x000000a58b8b7220 */ /* 0x000fe40000410000 */
[-C--:B------:R-:W-:Y:S02]  /*cf80*/  FMUL.FTZ R44, R140, R169.reuse ;  /* 0x000000a98c2c7220 */ /* 0x080fe40000410000 */
[----:B------:R-:W-:Y:S02]  /*cf90*/  FMUL.FTZ R45, R141, R169 ;  /* 0x000000a98d2d7220 */ /* 0x000fe40000410000 */
[-C--:B------:R-:W-:Y:S02]  /*cfa0*/  FMUL.FTZ R46, R142, R165.reuse ;  /* 0x000000a58e2e7220 */ /* 0x080fe40000410000 */
[----:B------:R-:W-:-:S02]  /*cfb0*/  FMUL.FTZ R47, R143, R165 ;  /* 0x000000a58f2f7220 */ /* 0x000fc40000410000 */
[-C--:B------:R-:W-:Y:S02]  /*cfc0*/  FMUL.FTZ R144, R144, R169.reuse ;  /* 0x000000a990907220 */ /* 0x080fe40000410000 */
[----:B------:R-:W-:Y:S02]  /*cfd0*/  FMUL.FTZ R145, R145, R169 ;  /* 0x000000a991917220 */ /* 0x000fe40000410000 */
[-C--:B------:R-:W-:Y:S02]  /*cfe0*/  FMUL.FTZ R146, R146, R165.reuse ;  /* 0x000000a592927220 */ /* 0x080fe40000410000 */
[----:B------:R-:W-:Y:S01]  /*cff0*/  FMUL.FTZ R147, R147, R165 ;  /* 0x000000a593937220 */ /* 0x000fe20000410000 */
[----:B------:R-:W-:Y:S01]  /*d000*/  HMMA.16816.F32 R32, R8, R20, R32 ;  /* 0x000000140820723c */ /* 0x000fe20000001820 */
[----:B-----5:R-:W-:Y:S02]  /*d010*/  F2FP.PACK_AB R48, R160, R0 ;  /* 0x00000000a030723e */ /* 0x020fe400000000ff */
[----:B------:R-:W-:-:S02]  /*d020*/  F2FP.PACK_AB R50, R152, R156 ;  /* 0x0000009c9832723e */ /* 0x000fc400000000ff */
[----:B-1----:R-:W-:-:S03]  /*d030*/  F2FP.PACK_AB R51, R135, R134 ;  /* 0x000000868733723e */ /* 0x002fc600000000ff */
[C---:B------:R-:W-:Y:S07]  /*d040*/  HMMA.16816.F32 R20, R8.reuse, R22, R136 ;  /* 0x000000160814723c */ /* 0x040fee0000001888 */
[--C-:B------:R-:W-:Y:S01]  /*d050*/  FFMA.FTZ R137, R49, c[0x0][0x23c], -R129.reuse ;  /* 0x00008f0031897a23 */ /* 0x100fe20000010881 */
[----:B---3--:R-:W-:Y:S01]  /*d060*/  HMMA.16816.F32 R44, R8, R28, R44 ;  /* 0x0000001c082c723c */ /* 0x008fe2000000182c */
[--C-:B------:R-:W-:Y:S01]  /*d070*/  FFMA.FTZ R136, R52, c[0x0][0x23c], -R129.reuse ;  /* 0x00008f0034887a23 */ /* 0x100fe20000010881 */
[----:B------:R-:W-:Y:S01]  /*d080*/  F2FP.PACK_AB R49, R133, R132 ;  /* 0x000000848531723e */ /* 0x000fe200000000ff */
[----:B------:R-:W-:-:S02]  /*d090*/  FFMA.FTZ R138, R53, c[0x0][0x23c], -R129 ;  /* 0x00008f00358a7a23 */ /* 0x000fc40000010881 */
[----:B------:R-:W1:Y:S03]  /*d0a0*/  LDSM.16.MT88.4 R52, [R230+0xa800] ;  /* 0x00a80000e634783b */ /* 0x000e660000004200 */
[----:B------:R-:W-:Y:S01]  /*d0b0*/  HMMA.16816.F32 R8, R8, R30, R144 ;  /* 0x0000001e0808723c */ /* 0x000fe20000001890 */
[----:B------:R-:W3:Y:S07]  /*d0c0*/  LDSM.16.MT88.4 R28, [R231+0xa800] ;  /* 0x00a80000e71c783b */ /* 0x000eee0000004200 */
[C---:B--2---:R-:W-:Y:S08]  /*d0d0*/  HMMA.16816.F32 R12, R48.reuse, R36, R12 ;  /* 0x00000024300c723c */ /* 0x044ff0000000180c */
[----:B------:R-:W-:Y:S01]  /*d0e0*/  HMMA.16816.F32 R16, R48, R38, R16 ;  /* 0x000000263010723c */ /* 0x000fe20000001810 */
[----:B------:R-:W2:Y:S01]  /*d0f0*/  LDSM.16.MT88.4 R36, [R234+0xb000] ;  /* 0x00b00000ea24783b */ /* 0x000ea20000004200 */
[----:B------:R-:W-:-:S02]  /*d100*/  FFMA.FTZ R139, R195, c[0x0][0x23c], -R129 ;  /* 0x00008f00c38b7a23 */ /* 0x000fc40000010881 */
[--C-:B------:R-:W-:Y:S02]  /*d110*/  FFMA.FTZ R140, R194, c[0x0][0x23c], -R119.reuse ;  /* 0x00008f00c28c7a23 */ /* 0x100fe40000010877 */
[--C-:B------:R-:W-:Y:S02]  /*d120*/  FFMA.FTZ R141, R193, c[0x0][0x23c], -R119.reuse ;  /* 0x00008f00c18d7a23 */ /* 0x100fe40000010877 */
[--C-:B------:R-:W-:Y:S02]  /*d130*/  FFMA.FTZ R142, R192, c[0x0][0x23c], -R119.reuse ;  /* 0x00008f00c08e7a23 */ /* 0x100fe40000010877 */
[----:B------:R-:W-:Y:S01]  /*d140*/  FFMA.FTZ R143, R191, c[0x0][0x23c], -R119 ;  /* 0x00008f00bf8f7a23 */ /* 0x000fe20000010877 */
[----:B------:R-:W-:Y:S08]  /*d150*/  MUFU.EX2 R137, R137 ;  /* 0x0000008900897308 */ /* 0x000ff00000000800 */
[----:B------:R-:W5:Y:S08]  /*d160*/  MUFU.EX2 R136, R136 ;  /* 0x0000008800887308 */ /* 0x000f700000000800 */
[----:B------:R-:W-:Y:S01]  /*d170*/  MUFU.EX2 R138, R138 ;  /* 0x0000008a008a7308 */ /* 0x000fe20000000800 */
[C---:B----4-:R-:W-:Y:S08]  /*d180*/  HMMA.16816.F32 R24, R48.reuse, R40, R24 ;  /* 0x000000283018723c */ /* 0x050ff00000001818 */
[C---:B------:R-:W-:Y:S01]  /*d190*/  HMMA.16816.F32 R4, R48.reuse, R42, R4 ;  /* 0x0000002a3004723c */ /* 0x040fe20000001804 */
[----:B------:R-:W-:Y:S01]  /*d1a0*/  MUFU.EX2 R139, R139 ;  /* 0x0000008b008b7308 */ /* 0x000fe20000000800 */
[----:B------:R-:W2:Y:S06]  /*d1b0*/  LDSM.16.MT88.4 R40, [R232+0xb000] ;  /* 0x00b00000e828783b */ /* 0x000eac0000004200 */
[----:B-1----:R-:W-:Y:S01]  /*d1c0*/  HMMA.16816.F32 R44, R48, R52, R44 ;  /* 0x00000034302c723c */ /* 0x002fe2000000182c */
[----:B------:R-:W-:Y:S01]  /*d1d0*/  MUFU.EX2 R140, R140 ;  /* 0x0000008c008c7308 */ /* 0x000fe20000000800 */
[--C-:B------:R-:W-:Y:S01]  /*d1e0*/  FFMA.FTZ R145, R189, c[0x0][0x23c], -R129.reuse ;  /* 0x00008f00bd917a23 */ /* 0x100fe20000010881 */
[----:B------:R-:W4:Y:S01]  /*d1f0*/  LDL.LU R191, [R1+0x4] ;  /* 0x0000040001bf7983 */ /* 0x000f220000300800 */
[----:B------:R-:W-:-:S02]  /*d200*/  FFMA.FTZ R144, R187, c[0x0][0x23c], -R129 ;  /* 0x00008f00bb907a23 */ /* 0x000fc40000010881 */
[----:B------:R-:W-:Y:S01]  /*d210*/  FFMA.FTZ R146, R252, c[0x0][0x23c], -R129 ;  /* 0x00008f00fc927a23 */ /* 0x000fe20000010881 */
[----:B------:R-:W4:Y:S02]  /*d220*/  LDL.LU R189, [R1] ;  /* 0x0000000001bd7983 */ /* 0x000f240000300800 */
[----:B------:R-:W1:Y:S08]  /*d230*/  MUFU.EX2 R141, R141 ;  /* 0x0000008d008d7308 */ /* 0x000e700000000800 */
[----:B------:R-:W-:Y:S08]  /*d240*/  MUFU.EX2 R142, R142 ;  /* 0x0000008e008e7308 */ /* 0x000ff00000000800 */
[----:B------:R-:W1:Y:S01]  /*d250*/  MUFU.EX2 R143, R143 ;  /* 0x0000008f008f7308 */ /* 0x000e620000000800 */
[C---:B---3--:R-:W-:Y:S08]  /*d260*/  HMMA.16816.F32 R32, R48.reuse, R28, R32 ;  /* 0x0000001c3020723c */ /* 0x048ff00000001820 */
[C---:B------:R-:W-:Y:S01]  /*d270*/  HMMA.16816.F32 R20, R48.reuse, R30, R20 ;  /* 0x0000001e3014723c */ /* 0x040fe20000001814 */
[----:B------:R-:W3:Y:S07]  /*d280*/  LDSM.16.MT88.4 R28, [R231+0xb000] ;  /* 0x00b00000e71c783b */ /* 0x000eee0000004200 */
[----:B------:R-:W-:Y:S01]  /*d290*/  HMMA.16816.F32 R8, R48, R54, R8 ;  /* 0x000000363008723c */ /* 0x000fe20000001808 */
[----:B------:R-:W3:Y:S06]  /*d2a0*/  LDSM.16.MT88.4 R52, [R230+0xb000] ;  /* 0x00b00000e634783b */ /* 0x000eec0000004200 */
[----:B-----5:R-:W-:-:S02]  /*d2b0*/  F2FP.PACK_AB R48, R136, R137 ;  /* 0x000000898830723e */ /* 0x020fc400000000ff */
[----:B-1----:R-:W-:Y:S02]  /*d2c0*/  F2FP.PACK_AB R49, R141, R140 ;  /* 0x0000008c8d31723e */ /* 0x002fe400000000ff */
[----:B------:R-:W-:Y:S02]  /*d2d0*/  F2FP.PACK_AB R50, R139, R138 ;  /* 0x0000008a8b32723e */ /* 0x000fe400000000ff */
[----:B------:R-:W-:-:S07]  /*d2e0*/  F2FP.PACK_AB R51, R143, R142 ;  /* 0x0000008e8f33723e */ /* 0x000fce00000000ff */
[C---:B--2---:R-:W-:Y:S08]  /*d2f0*/  HMMA.16816.F32 R12, R48.reuse, R36, R12 ;  /* 0x00000024300c723c */ /* 0x044ff0000000180c */
[----:B------:R-:W-:Y:S01]  /*d300*/  HMMA.16816.F32 R16, R48, R38, R16 ;  /* 0x000000263010723c */ /* 0x000fe20000001810 */
[----:B------:R-:W1:Y:S01]  /*d310*/  LDSM.16.MT88.4 R36, [R234+0xb800] ;  /* 0x00b80000ea24783b */ /* 0x000e620000004200 */
[----:B------:R-:W-:-:S02]  /*d320*/  FFMA.FTZ R147, R186, c[0x0][0x23c], -R129 ;  /* 0x00008f00ba937a23 */ /* 0x000fc40000010881 */
[--C-:B------:R-:W-:Y:S02]  /*d330*/  FFMA.FTZ R148, R215, c[0x0][0x23c], -R119.reuse ;  /* 0x00008f00d7947a23 */ /* 0x100fe40000010877 */
[--C-:B------:R-:W-:Y:S02]  /*d340*/  FFMA.FTZ R149, R185, c[0x0][0x23c], -R119.reuse ;  /* 0x00008f00b9957a23 */ /* 0x100fe40000010877 */
[--C-:B------:R-:W-:Y:S02]  /*d350*/  FFMA.FTZ R150, R213, c[0x0][0x23c], -R119.reuse ;  /* 0x00008f00d5967a23 */ /* 0x100fe40000010877 */
[----:B------:R-:W-:Y:S01]  /*d360*/  FFMA.FTZ R151, R184, c[0x0][0x23c], -R119 ;  /* 0x00008f00b8977a23 */ /* 0x000fe20000010877 */
[----:B------:R-:W-:Y:S08]  /*d370*/  MUFU.EX2 R145, R145 ;  /* 0x0000009100917308 */ /* 0x000ff00000000800 */
[----:B------:R-:W2:Y:S08]  /*d380*/  MUFU.EX2 R144, R144 ;  /* 0x0000009000907308 */ /* 0x000eb00000000800 */
[----:B------:R-:W-:Y:S08]  /*d390*/  MUFU.EX2 R146, R146 ;  /* 0x0000009200927308 */ /* 0x000ff00000000800 */
[----:B------:R-:W-:Y:S08]  /*d3a0*/  MUFU.EX2 R147, R147 ;  /* 0x0000009300937308 */ /* 0x000ff00000000800 */
[----:B------:R-:W-:Y:S08]  /*d3b0*/  MUFU.EX2 R148, R148 ;  /* 0x0000009400947308 */ /* 0x000ff00000000800 */
[----:B------:R-:W5:Y:S08]  /*d3c0*/  MUFU.EX2 R149, R149 ;  /* 0x0000009500957308 */ /* 0x000f700000000800 */
[----:B------:R-:W-:Y:S08]  /*d3d0*/  MUFU.EX2 R150, R150 ;  /* 0x0000009600967308 */ /* 0x000ff00000000800 */
[----:B------:R-:W1:Y:S01]  /*d3e0*/  MUFU.EX2 R151, R151 ;  /* 0x0000009700977308 */ /* 0x000e620000000800 */
[C---:B------:R-:W-:Y:S08]  /*d3f0*/  HMMA.16816.F32 R24, R48.reuse, R40, R24 ;  /* 0x000000283018723c */ /* 0x040ff00000001818 */
[C---:B------:R-:W-:Y:S01]  /*d400*/  HMMA.16816.F32 R4, R48.reuse, R42, R4 ;  /* 0x0000002a3004723c */ /* 0x040fe20000001804 */
[----:B------:R-:W1:Y:S07]  /*d410*/  LDSM.16.MT88.4 R40, [R232+0xb800] ;  /* 0x00b80000e828783b */ /* 0x000e6e0000004200 */
[C---:B---3--:R-:W-:Y:S08]  /*d420*/  HMMA.16816.F32 R32, R48.reuse, R28, R32 ;  /* 0x0000001c3020723c */ /* 0x048ff00000001820 */
[C---:B------:R-:W-:Y:S01]  /*d430*/  HMMA.16816.F32 R20, R48.reuse, R30, R20 ;  /* 0x0000001e3014723c */ /* 0x040fe20000001814 */
[----:B------:R-:W3:Y:S07]  /*d440*/  LDSM.16.MT88.4 R28, [R231+0xb800] ;  /* 0x00b80000e71c783b */ /* 0x000eee0000004200 */
[C---:B------:R-:W-:Y:S08]  /*d450*/  HMMA.16816.F32 R44, R48.reuse, R52, R44 ;  /* 0x00000034302c723c */ /* 0x040ff0000000182c */
[----:B------:R-:W-:Y:S01]  /*d460*/  HMMA.16816.F32 R8, R48, R54, R8 ;  /* 0x000000363008723c */ /* 0x000fe20000001808 */
[----:B------:R-:W3:Y:S06]  /*d470*/  LDSM.16.MT88.4 R52, [R230+0xb800] ;  /* 0x00b80000e634783b */ /* 0x000eec0000004200 */
[----:B--2---:R-:W-:-:S02]  /*d480*/  F2FP.PACK_AB R48, R144, R145 ;  /* 0x000000919030723e */ /* 0x004fc400000000ff */
[----:B-----5:R-:W-:Y:S02]  /*d490*/  F2FP.PACK_AB R49, R149, R148 ;  /* 0x000000949531723e */ /* 0x020fe400000000ff */
[----:B------:R-:W-:Y:S02]  /*d4a0*/  F2FP.PACK_AB R50, R147, R146 ;  /* 0x000000929332723e */ /* 0x000fe400000000ff */
[----:B-1----:R-:W-:-:S07]  /*d4b0*/  F2FP.PACK_AB R51, R151, R150 ;  /* 0x000000969733723e */ /* 0x002fce00000000ff */
[C---:B------:R-:W-:Y:S08]  /*d4c0*/  HMMA.16816.F32 R12, R48.reuse, R36, R12 ;  /* 0x00000024300c723c */ /* 0x040ff0000000180c */
[----:B------:R-:W-:Y:S01]  /*d4d0*/  HMMA.16816.F32 R16, R48, R38, R16 ;  /* 0x000000263010723c */ /* 0x000fe20000001810 */
[----:B------:R-:W1:Y:S01]  /*d4e0*/  LDSM.16.MT88.4 R36, [R234+0xc000] ;  /* 0x00c00000ea24783b */ /* 0x000e620000004200 */
[----:B------:R-:W-:-:S02]  /*d4f0*/  FFMA.FTZ R154, R211, c[0x0][0x23c], -R129 ;  /* 0x00008f00d39a7a23 */ /* 0x000fc40000010881 */
[--C-:B------:R-:W-:Y:S02]  /*d500*/  FFMA.FTZ R153, R183, c[0x0][0x23c], -R129.reuse ;  /* 0x00008f00b7997a23 */ /* 0x100fe40000010881 */
[--C-:B------:R-:W-:Y:S02]  /*d510*/  FFMA.FTZ R155, R210, c[0x0][0x23c], -R129.reuse ;  /* 0x00008f00d29b7a23 */ /* 0x100fe40000010881 */
[----:B------:R-:W-:Y:S02]  /*d520*/  FFMA.FTZ R157, R182, c[0x0][0x23c], -R129 ;  /* 0x00008f00b69d7a23 */ /* 0x000fe40000010881 */
[--C-:B------:R-:W-:Y:S02]  /*d530*/  FFMA.FTZ R158, R209, c[0x0][0x23c], -R119.reuse ;  /* 0x00008f00d19e7a23 */ /* 0x100fe40000010877 */
[--C-:B------:R-:W-:Y:S02]  /*d540*/  FFMA.FTZ R159, R171, c[0x0][0x23c], -R119.reuse ;  /* 0x00008f00ab9f7a23 */ /* 0x100fe40000010877 */
[----:B------:R-:W-:-:S02]  /*d550*/  FFMA.FTZ R161, R208, c[0x0][0x23c], -R119 ;  /* 0x00008f00d0a17a23 */ /* 0x000fc40000010877 */
        /* <DEDUP_REMOVED lines=225> */
[----:B------:R-:W-:Y:S01]  /*e370*/  MUFU.EX2 R124, R124 ;  /* 0x0000007c007c7308 */ /* 0x000fe20000000800 */
[----:B----4-:R-:W-:Y:S02]  /*e380*/  FFMA.FTZ R127, R191, R169, R127 ;  /* 0x000000a9bf7f7223 */ /* 0x010fe4000001007f */
[----:B------:R-:W-:Y:S02]  /*e390*/  FFMA.FTZ R117, R189, R165, R117 ;  /* 0x000000a5bd757223 */ /* 0x000fe40000010075 */
[----:B------:R-:W-:-:S03]  /*e3a0*/  FADD.FTZ R127, R125, R127 ;  /* 0x0000007f7d7f7221 */ /* 0x000fc60000010000 */
[----:B------:R-:W2:Y:S01]  /*e3b0*/  MUFU.EX2 R81, R81 ;  /* 0x0000005100517308 */ /* 0x000ea20000000800 */
[----:B------:R-:W-:-:S07]  /*e3c0*/  FADD.FTZ R117, R115, R117 ;  /* 0x0000007573757221 */ /* 0x000fce0000010000 */
[----:B------:R-:W-:Y:S01]  /*e3d0*/  MUFU.EX2 R120, R120 ;  /* 0x0000007800787308 */ /* 0x000fe20000000800 */
[----:B------:R-:W-:-:S07]  /*e3e0*/  FADD.FTZ R123, R123, R127 ;  /* 0x0000007f7b7b7221 */ /* 0x000fce0000010000 */
[----:B------:R-:W-:Y:S08]  /*e3f0*/  MUFU.EX2 R86, R86 ;  /* 0x0000005600567308 */ /* 0x000ff00000000800 */
[----:B------:R-:W-:Y:S08]  /*e400*/  MUFU.EX2 R126, R126 ;  /* 0x0000007e007e7308 */ /* 0x000ff00000000800 */
[----:B------:R-:W4:Y:S08]  /*e410*/  MUFU.EX2 R83, R83 ;  /* 0x0000005300537308 */ /* 0x000f300000000800 */
[----:B------:R-:W-:Y:S08]  /*e420*/  MUFU.EX2 R122, R122 ;  /* 0x0000007a007a7308 */ /* 0x000ff00000000800 */
[----:B------:R-:W5:Y:S01]  /*e430*/  MUFU.EX2 R87, R87 ;  /* 0x0000005700577308 */ /* 0x000f620000000800 */
[----:B------:R-:W-:-:S02]  /*e440*/  FADD.FTZ R113, R113, R117 ;  /* 0x0000007571717221 */ /* 0x000fc40000010000 */
[----:B------:R-:W-:Y:S02]  /*e450*/  FADD.FTZ R123, R121, R123 ;  /* 0x0000007b797b7221 */ /* 0x000fe40000010000 */
[----:B------:R-:W-:Y:S01]  /*e460*/  FADD.FTZ R113, R2, R113 ;  /* 0x0000007102717221 */ /* 0x000fe20000010000 */
[----:B------:R-:W-:Y:S01]  /*e470*/  HMMA.16816.F32 R24, R48, R40, R24 ;  /* 0x000000283018723c */ /* 0x000fe20000001818 */
[----:B------:R-:W-:Y:S02]  /*e480*/  FADD.FTZ R0, R0, R123 ;  /* 0x0000007b00007221 */ /* 0x000fe40000010000 */
[----:B------:R-:W-:-:S05]  /*e490*/  FADD.FTZ R132, R132, R113 ;  /* 0x0000007184847221 */ /* 0x000fca0000010000 */
[----:B------:R-:W-:Y:S01]  /*e4a0*/  HMMA.16816.F32 R4, R48, R42, R4 ;  /* 0x0000002a3004723c */ /* 0x000fe20000001804 */
[----:B------:R-:W1:Y:S01]  /*e4b0*/  LDSM.16.MT88.4 R40, [R232+0xf800] ;  /* 0x00f80000e828783b */ /* 0x000e620000004200 */
[----:B------:R-:W-:-:S06]  /*e4c0*/  FADD.FTZ R160, R160, R0 ;  /* 0x00000000a0a07221 */ /* 0x000fcc0000010000 */
[----:B---3--:R-:W-:Y:S01]  /*e4d0*/  HMMA.16816.F32 R32, R48, R28, R32 ;  /* 0x0000001c3020723c */ /* 0x008fe20000001820 */
[----:B------:R-:W-:-:S07]  /*e4e0*/  FADD.FTZ R132, R133, R132 ;  /* 0x0000008485847221 */ /* 0x000fce0000010000 */
[C---:B------:R-:W-:Y:S01]  /*e4f0*/  HMMA.16816.F32 R20, R48.reuse, R30, R20 ;  /* 0x0000001e3014723c */ /* 0x040fe20000001814 */
[----:B------:R-:W3:Y:S07]  /*e500*/  LDSM.16.MT88.4 R28, [R231+0xf800] ;  /* 0x00f80000e71c783b */ /* 0x000eee0000004200 */
[C---:B------:R-:W-:Y:S08]  /*e510*/  HMMA.16816.F32 R44, R48.reuse, R52, R44 ;  /* 0x00000034302c723c */ /* 0x040ff0000000182c */
[----:B------:R-:W-:Y:S01]  /*e520*/  HMMA.16816.F32 R8, R48, R54, R8 ;  /* 0x000000363008723c */ /* 0x000fe20000001808 */
[----:B------:R-:W3:Y:S06]  /*e530*/  LDSM.16.MT88.4 R52, [R230+0xf800] ;  /* 0x00f80000e634783b */ /* 0x000eec0000004200 */
[----:B--2---:R-:W-:-:S02]  /*e540*/  F2FP.PACK_AB R48, R81, R124 ;  /* 0x0000007c5130723e */ /* 0x004fc400000000ff */
[----:B----4-:R-:W-:Y:S02]  /*e550*/  F2FP.PACK_AB R49, R83, R126 ;  /* 0x0000007e5331723e */ /* 0x010fe400000000ff */
[----:B------:R-:W-:Y:S02]  /*e560*/  F2FP.PACK_AB R50, R86, R120 ;  /* 0x000000785632723e */ /* 0x000fe400000000ff */
[----:B-----5:R-:W-:Y:S01]  /*e570*/  F2FP.PACK_AB R51, R87, R122 ;  /* 0x0000007a5733723e */ /* 0x020fe200000000ff */
[----:B------:R-:W-:Y:S02]  /*e580*/  FADD.FTZ R156, R156, R160 ;  /* 0x000000a09c9c7221 */ /* 0x000fe40000010000 */
[----:B------:R-:W-:-:S04]  /*e590*/  FADD.FTZ R134, R134, R132 ;  /* 0x0000008486867221 */ /* 0x000fc80000010000 */
[----:B-1----:R-:W-:Y:S01]  /*e5a0*/  HMMA.16816.F32 R12, R48, R36, R12 ;  /* 0x00000024300c723c */ /* 0x002fe2000000180c */
[----:B------:R-:W-:Y:S02]  /*e5b0*/  FADD.FTZ R156, R152, R156 ;  /* 0x0000009c989c7221 */ /* 0x000fe40000010000 */
[----:B------:R-:W-:-:S05]  /*e5c0*/  FADD.FTZ R134, R135, R134 ;  /* 0x0000008687867221 */ /* 0x000fca0000010000 */
[----:B------:R-:W-:Y:S01]  /*e5d0*/  HMMA.16816.F32 R16, R48, R38, R16 ;  /* 0x000000263010723c */ /* 0x000fe20000001810 */
[----:B------:R-:W1:Y:S01]  /*e5e0*/  LDSM.16.MT88.4 R36, [R234+0x10000] ;  /* 0x01000000ea24783b */ /* 0x000e620000004200 */
[----:B------:R-:W-:Y:S02]  /*e5f0*/  FADD.FTZ R137, R137, R156 ;  /* 0x0000009c89897221 */ /* 0x000fe40000010000 */
[----:B------:R-:W-:Y:S02]  /*e600*/  FADD.FTZ R140, R140, R134 ;  /* 0x000000868c8c7221 */ /* 0x000fe40000010000 */
[--C-:B------:R-:W-:Y:S01]  /*e610*/  FFMA.FTZ R116, R116, c[0x0][0x23c], -R129.reuse ;  /* 0x00008f0074747a23 */ /* 0x100fe20000010881 */
[----:B------:R-:W-:Y:S01]  /*e620*/  LDSM.16.MT88.4 R132, [R232+0x11800] ;  /* 0x01180000e884783b */ /* 0x000fe20000004200 */
[--C-:B------:R-:W-:Y:S02]  /*e630*/  FFMA.FTZ R96, R96, c[0x0][0x23c], -R129.reuse ;  /* 0x00008f0060607a23 */ /* 0x100fe40000010881 */
[----:B------:R-:W-:-:S02]  /*e640*/  FFMA.FTZ R89, R89, c[0x0][0x23c], -R129 ;  /* 0x00008f0059597a23 */ /* 0x000fc40000010881 */
[----:B------:R-:W-:Y:S02]  /*e650*/  FFMA.FTZ R98, R98, c[0x0][0x23c], -R129 ;  /* 0x00008f0062627a23 */ /* 0x000fe40000010881 */
[--C-:B------:R-:W-:Y:S02]  /*e660*/  FFMA.FTZ R88, R88, c[0x0][0x23c], -R119.reuse ;  /* 0x00008f0058587a23 */ /* 0x100fe40000010877 */
[--C-:B------:R-:W-:Y:S02]  /*e670*/  FFMA.FTZ R97, R97, c[0x0][0x23c], -R119.reuse ;  /* 0x00008f0061617a23 */ /* 0x100fe40000010877 */
[--C-:B------:R-:W-:Y:S02]  /*e680*/  FFMA.FTZ R114, R114, c[0x0][0x23c], -R119.reuse ;  /* 0x00008f0072727a23 */ /* 0x100fe40000010877 */
[----:B------:R-:W-:Y:S02]  /*e690*/  FFMA.FTZ R99, R99, c[0x0][0x23c], -R119 ;  /* 0x00008f0063637a23 */ /* 0x000fe40000010877 */
[----:B------:R-:W-:-:S02]  /*e6a0*/  FADD.FTZ R137, R136, R137 ;  /* 0x0000008988897221 */ /* 0x000fc40000010000 */
[----:B------:R-:W-:Y:S02]  /*e6b0*/  FADD.FTZ R140, R141, R140 ;  /* 0x0000008c8d8c7221 */ /* 0x000fe40000010000 */
[----:B------:R-:W-:Y:S01]  /*e6c0*/  FADD.FTZ R138, R138, R137 ;  /* 0x000000898a8a7221 */ /* 0x000fe20000010000 */
[----:B------:R-:W-:Y:S01]  /*e6d0*/  MUFU.EX2 R116, R116 ;  /* 0x0000007400747308 */ /* 0x000fe20000000800 */
[----:B------:R-:W-:Y:S02]  /*e6e0*/  FADD.FTZ R142, R142, R140 ;  /* 0x0000008c8e8e7221 */ /* 0x000fe40000010000 */
[----:B------:R-:W-:Y:S02]  /*e6f0*/  FADD.FTZ R138, R139, R138 ;  /* 0x0000008a8b8a7221 */ /* 0x000fe40000010000 */
        /* <DEDUP_REMOVED lines=11> */
[----:B------:R-:W-:Y:S01]  /*e7b0*/  FADD.FTZ R149, R149, R142 ;  /* 0x0000008e95957221 */ /* 0x000fe20000010000 */
[----:B------:R-:W-:Y:S01]  /*e7c0*/  HMMA.16816.F32 R24, R48, R40, R24 ;  /* 0x000000283018723c */ /* 0x000fe20000001818 */
[----:B------:R-:W-:Y:S01]  /*e7d0*/  FADD.FTZ R144, R146, R144 ;  /* 0x0000009092907221 */ /* 0x000fe20000010000 */
[----:B------:R-:W-:Y:S01]  /*e7e0*/  LDSM.16.MT88.4 R136, [R231+0x11800] ;  /* 0x01180000e788783b */ /* 0x000fe20000004200 */
[----:B------:R-:W-:Y:S02]  /*e7f0*/  FADD.FTZ R149, R150, R149 ;  /* 0x0000009596957221 */ /* 0x000fe40000010000 */
[----:B------:R-:W-:-:S03]  /*e800*/  FADD.FTZ R147, R147, R144 ;  /* 0x0000009093937221 */ /* 0x000fc60000010000 */
        /* <DEDUP_REMOVED lines=17> */
[----:B------:R-:W-:-:S07]  /*e920*/  FADD.FTZ R159, R159, R151 ;  /* 0x000000979f9f7221 */ /* 0x000fce0000010000 */
[----:B------:R-:W-:Y:S01]  /*e930*/  HMMA.16816.F32 R16, R48, R38, R16 ;  /* 0x000000263010723c */ /* 0x000fe20000001810 */
[----:B------:R-:W1:Y:S01]  /*e940*/  LDSM.16.MT88.4 R36, [R234+0x10800] ;  /* 0x01080000ea24783b */ /* 0x000e620000004200 */
[----:B------:R-:W-:Y:S02]  /*e950*/  FADD.FTZ R153, R155, R153 ;  /* 0x000000999b997221 */ /* 0x000fe40000010000 */
[----:B------:R-:W-:Y:S02]  /*e960*/  FADD.FTZ R159, R161, R159 ;  /* 0x0000009fa19f7221 */ /* 0x000fe40000010000 */
[----:B------:R-:W-:Y:S02]  /*e970*/  FADD.FTZ R157, R157, R153 ;  /* 0x000000999d9d7221 */ /* 0x000fe40000010000 */
[--C-:B------:R-:W-:Y:S02]  /*e980*/  FFMA.FTZ R108, R108, c[0x0][0x23c], -R129.reuse ;  /* 0x00008f006c6c7a23 */ /* 0x100fe40000010881 */
[----:B------:R-:W-:-:S02]  /*e990*/  FFMA.FTZ R109, R109, c[0x0][0x23c], -R129 ;  /* 0x00008f006d6d7a23 */ /* 0x000fc40000010881 */
[--C-:B------:R-:W-:Y:S02]  /*e9a0*/  FFMA.FTZ R104, R104, c[0x0][0x23c], -R129.reuse ;  /* 0x00008f0068687a23 */ /* 0x100fe40000010881 */
[----:B------:R-:W-:Y:S02]  /*e9b0*/  FFMA.FTZ R105, R105, c[0x0][0x23c], -R129 ;  /* 0x00008f0069697a23 */ /* 0x000fe40000010881 */
[--C-:B------:R-:W-:Y:S02]  /*e9c0*/  FFMA.FTZ R110, R110, c[0x0][0x23c], -R119.reuse ;  /* 0x00008f006e6e7a23 */ /* 0x100fe40000010877 */
[----:B------:R-:W-:Y:S02]  /*e9d0*/  FFMA.FTZ R90, R90, c[0x0][0x23c], -R119 ;  /* 0x00008f005a5a7a23 */ /* 0x000fe40000010877 */
[----:B------:R-:W-:Y:S02]  /*e9e0*/  FADD.FTZ R162, R162, R159 ;  /* 0x0000009fa2a27221 */ /* 0x000fe40000010000 */
[----:B------:R-:W-:-:S02]  /*e9f0*/  FFMA.FTZ R111, R111, c[0x0][0x23c], -R119 ;  /* 0x00008f006f6f7a23 */ /* 0x000fc40000010877 */
[----:B------:R-:W-:Y:S02]  /*ea00*/  FFMA.FTZ R106, R106, c[0x0][0x23c], -R119 ;  /* 0x00008f006a6a7a23 */ /* 0x000fe40000010877 */
[----:B------:R-:W-:Y:S02]  /*ea10*/  FADD.FTZ R157, R171, R157 ;  /* 0x0000009dab9d7221 */ /* 0x000fe40000010000 */
[----:B------:R-:W-:Y:S01]  /*ea20*/  FADD.FTZ R162, R179, R162 ;  /* 0x000000a2b3a27221 */ /* 0x000fe20000010000 */
[----:B------:R-:W-:Y:S01]  /*ea30*/  MUFU.EX2 R108, R108 ;  /* 0x0000006c006c7308 */ /* 0x000fe20000000800 */
[----:B------:R-:W-:Y:S02]  /*ea40*/  FADD.FTZ R163, R163, R157 ;  /* 0x0000009da3a37221 */ /* 0x000fe40000010000 */
[----:B------:R-:W-:Y:S01]  /*ea50*/  FADD.FTZ R183, R183, R162 ;  /* 0x000000a2b7b77221 */ /* 0x000fe20000010000 */
[----:B------:R-:W-:Y:S04]  /*ea60*/  HMMA.16816.F32 R24, R48, R40, R24 ;  /* 0x000000283018723c */ /* 0x000fe80000001818 */
[----:B------:R-:W2:Y:S01]  /*ea70*/  MUFU.EX2 R109, R109 ;  /* 0x0000006d006d7308 */ /* 0x000ea20000000800 */
[----:B------:R-:W-:Y:S01]  /*ea80*/  FADD.FTZ R163, R181, R163 ;  /* 0x000000a3b5a37221 */ /* 0x000fe20000010000 */
[----:B------:R-:W-:Y:S06]  /*ea90*/  LDSM.16.MT88.4 R156, [R234+0x11800] ;  /* 0x01180000ea9c783b */ /* 0x000fec0000004200 */
        /* <DEDUP_REMOVED lines=11> */
[----:B------:R-:W-:Y:S01]  /*eb50*/  FADD.FTZ R184, R3, R184 ;  /* 0x000000b803b87221 */ /* 0x000fe20000010000 */
[----:B------:R-:W1:Y:S01]  /*eb60*/  LDSM.16.MT88.4 R40, [R231+0x10800] ;  /* 0x01080000e728783b */ /* 0x000e620000004200 */
[----:B------:R-:W-:Y:S02]  /*eb70*/  FADD.FTZ R185, R185, R182 ;  /* 0x000000b6b9b97221 */ /* 0x000fe40000010000 */
[----:B------:R-:W-:-:S03]  /*eb80*/  FADD.FTZ R187, R187, R184 ;  /* 0x000000b8bbbb7221 */ /* 0x000fc60000010000 */
[----:B---3--:R-:W-:Y:S01]  /*eb90*/  HMMA.16816.F32 R32, R48, R28, R32 ;  /* 0x0000001c3020723c */ /* 0x008fe20000001820 */
[----:B------:R-:W-:-:S07]  /*eba0*/  FADD.FTZ R185, R56, R185 ;  /* 0x000000b938b97221 */ /* 0x000fce0000010000 */
[C---:B------:R-:W-:Y:S01]  /*ebb0*/  HMMA.16816.F32 R20, R48.reuse, R30, R20 ;  /* 0x0000001e3014723c */ /* 0x040fe20000001814 */
[----:B------:R-:W-:Y:S01]  /*ebc0*/  FADD.FTZ R187, R58, R187 ;  /* 0x000000bb3abb7221 */ /* 0x000fe20000010000 */
[----:B------:R-:W-:Y:S06]  /*ebd0*/  LDSM.16.MT88.4 R28, [R232+0x10800] ;  /* 0x01080000e81c783b */ /* 0x000fec0000004200 */
[C---:B------:R-:W-:Y:S08]  /*ebe0*/  HMMA.16816.F32 R44, R48.reuse, R52, R44 ;  /* 0x00000034302c723c */ /* 0x040ff0000000182c */
[----:B------:R-:W-:Y:S07]  /*ebf0*/  HMMA.16816.F32 R8, R48, R54, R8 ;  /* 0x000000363008723c */ /* 0x000fee0000001808 */
        /* <DEDUP_REMOVED lines=32> */
[----:B------:R-:W-:-:S06]  /*ee00*/  FADD.FTZ R76, R84, R76 ;  /* 0x0000004c544c7221 */ /* 0x000fcc0000010000 */
[----:B-1----:R-:W-:Y:S01]  /*ee10*/  HMMA.16816.F32 R44, R48, R36, R44 ;  /* 0x00000024302c723c */ /* 0x002fe2000000182c */
[----:B------:R-:W-:-:S07]  /*ee20*/  FADD.FTZ R85, R85, R63 ;  /* 0x0000003f55557221 */ /* 0x000fce0000010000 */
[----:B------:R-:W-:Y:S01]  /*ee30*/  HMMA.16816.F32 R8, R48, R38, R8 ;  /* 0x000000263008723c */ /* 0x000fe20000001808 */
[----:B------:R-:W1:Y:S01]  /*ee40*/  LDSM.16.MT88.4 R36, [R231+0x11000] ;  /* 0x01100000e724783b */ /* 0x000e620000004200 */
[----:B------:R-:W-:Y:S02]  /*ee50*/  FADD.FTZ R69, R69, R76 ;  /* 0x0000004c45457221 */ /* 0x000fe40000010000 */
[----:B------:R-:W-:-:S04]  /*ee60*/  FADD.FTZ R85, R71, R85 ;  /* 0x0000005547557221 */ /* 0x000fc80000010000 */
[----:B------:R-:W-:Y:S01]  /*ee70*/  HMMA.16816.F32 R24, R48, R28, R24 ;  /* 0x0000001c3018723c */ /* 0x000fe20000001818 */
[--C-:B------:R-:W-:Y:S02]  /*ee80*/  FFMA.FTZ R53, R91, c[0x0][0x23c], -R129.reuse ;  /* 0x00008f005b357a23 */ /* 0x100fe40000010881 */
[----:B------:R-:W-:-:S05]  /*ee90*/  FFMA.FTZ R55, R93, c[0x0][0x23c], -R129 ;  /* 0x00008f005d377a23 */ /* 0x000fca0000010881 */
[----:B------:R-:W-:Y:S01]  /*eea0*/  HMMA.16816.F32 R4, R48, R30, R4 ;  /* 0x0000001e3004723c */ /* 0x000fe20000001804 */
[----:B------:R-:W3:Y:S01]  /*eeb0*/  LDSM.16.MT88.4 R28, [R234+0x11000] ;  /* 0x01100000ea1c783b */ /* 0x000ee20000004200 */
[--C-:B------:R-:W-:Y:S02]  /*eec0*/  FFMA.FTZ R52, R100, c[0x0][0x23c], -R129.reuse ;  /* 0x00008f0064347a23 */ /* 0x100fe40000010881 */
[----:B------:R-:W-:Y:S02]  /*eed0*/  FFMA.FTZ R54, R112, c[0x0][0x23c], -R129 ;  /* 0x00008f0070367a23 */ /* 0x000fe40000010881 */
[--C-:B------:R-:W-:Y:S02]  /*eee0*/  FFMA.FTZ R91, R102, c[0x0][0x23c], -R119.reuse ;  /* 0x00008f00665b7a23 */ /* 0x100fe40000010877 */
[--C-:B------:R-:W-:Y:S02]  /*eef0*/  FFMA.FTZ R92, R92, c[0x0][0x23c], -R119.reuse ;  /* 0x00008f005c5c7a23 */ /* 0x100fe40000010877 */
[----:B------:R-:W-:-:S02]  /*ef00*/  FFMA.FTZ R93, R118, c[0x0][0x23c], -R119 ;  /* 0x00008f00765d7a23 */ /* 0x000fc40000010877 */
[----:B------:R-:W-:Y:S02]  /*ef10*/  FFMA.FTZ R94, R94, c[0x0][0x23c], -R119 ;  /* 0x00008f005e5e7a23 */ /* 0x000fe40000010877 */
[----:B------:R-:W-:Y:S02]  /*ef20*/  FADD.FTZ R69, R168, R69 ;  /* 0x00000045a8457221 */ /* 0x000fe40000010000 */
[----:B------:R-:W-:Y:S01]  /*ef30*/  FADD.FTZ R170, R170, R85 ;  /* 0x00000055aaaa7221 */ /* 0x000fe20000010000 */
[----:B------:R-:W-:Y:S01]  /*ef40*/  MUFU.EX2 R52, R52 ;  /* 0x0000003400347308 */ /* 0x000fe20000000800 */
[----:B------:R-:W-:Y:S02]  /*ef50*/  FADD.FTZ R73, R73, R69 ;  /* 0x0000004549497221 */ /* 0x000fe40000010000 */
[----:B------:R-:W-:Y:S02]  /*ef60*/  FADD.FTZ R170, R75, R170 ;  /* 0x000000aa4baa7221 */ /* 0x000fe40000010000 */
[----:B------:R-:W-:-:S03]  /*ef70*/  FADD.FTZ R73, R128, R73 ;  /* 0x0000004980497221 */ /* 0x000fc60000010000 */
[----:B------:R-:W4:Y:S01]  /*ef80*/  MUFU.EX2 R53, R53 ;  /* 0x0000003500357308 */ /* 0x000f220000000800 */
[----:B------:R-:W-:-:S07]  /*ef90*/  FADD.FTZ R130, R130, R170 ;  /* 0x000000aa82827221 */ /* 0x000fce0000010000 */
[----:B------:R-:W-:Y:S01]  /*efa0*/  MUFU.EX2 R54, R54 ;  /* 0x0000003600367308 */ /* 0x000fe20000000800 */
[----:B------:R-:W-:-:S07]  /*efb0*/  FADD.FTZ R77, R77, R73 ;  /* 0x000000494d4d7221 */ /* 0x000fce0000010000 */
[----:B------:R-:W-:Y:S08]  /*efc0*/  MUFU.EX2 R55, R55 ;  /* 0x0000003700377308 */ /* 0x000ff00000000800 */
[----:B------:R-:W-:Y:S08]  /*efd0*/  MUFU.EX2 R91, R91 ;  /* 0x0000005b005b7308 */ /* 0x000ff00000000800 */
[----:B------:R-:W5:Y:S08]  /*efe0*/  MUFU.EX2 R92, R92 ;  /* 0x0000005c005c7308 */ /* 0x000f700000000800 */
[----:B------:R-:W-:Y:S08]  /*eff0*/  MUFU.EX2 R93, R93 ;  /* 0x0000005d005d7308 */ /* 0x000ff00000000800 */
[----:B------:R-:W1:Y:S01]  /*f000*/  MUFU.EX2 R94, R94 ;  /* 0x0000005e005e7308 */ /* 0x000e620000000800 */
[----:B------:R-:W-:-:S02]  /*f010*/  FADD.FTZ R130, R79, R130 ;  /* 0x000000824f827221 */ /* 0x000fc40000010000 */
[----:B------:R-:W-:Y:S02]  /*f020*/  FADD.FTZ R77, R124, R77 ;  /* 0x0000004d7c4d7221 */ /* 0x000fe40000010000 */
[----:B------:R-:W-:Y:S01]  /*f030*/  FADD.FTZ R130, R126, R130 ;  /* 0x000000827e827221 */ /* 0x000fe20000010000 */
[----:B----4-:R-:W-:Y:S01]  /*f040*/  F2FP.PACK_AB R48, R53, R52 ;  /* 0x000000343530723e */ /* 0x010fe200000000ff */
[----:B------:R-:W-:Y:S01]  /*f050*/  FADD.FTZ R81, R81, R77 ;  /* 0x0000004d51517221 */ /* 0x000fe20000010000 */
[----:B-----5:R-:W-:Y:S01]  /*f060*/  F2FP.PACK_AB R49, R92, R91 ;  /* 0x0000005b5c31723e */ /* 0x020fe200000000ff */
[----:B------:R-:W-:Y:S01]  /*f070*/  FADD.FTZ R83, R83, R130 ;  /* 0x0000008253537221 */ /* 0x000fe20000010000 */
[----:B------:R-:W-:Y:S01]  /*f080*/  F2FP.PACK_AB R50, R55, R54 ;  /* 0x000000363732723e */ /* 0x000fe200000000ff */
[----:B------:R-:W-:Y:S01]  /*f090*/  FADD.FTZ R81, R120, R81 ;  /* 0x0000005178517221 */ /* 0x000fe20000010000 */
[----:B-1----:R-:W-:Y:S01]  /*f0a0*/  F2FP.PACK_AB R51, R94, R93 ;  /* 0x0000005d5e33723e */ /* 0x002fe200000000ff */
[----:B------:R-:W-:-:S02]  /*f0b0*/  FADD.FTZ R83, R122, R83 ;  /* 0x000000537a537221 */ /* 0x000fc40000010000 */
[----:B------:R-:W-:Y:S02]  /*f0c0*/  FADD.FTZ R86, R86, R81 ;  /* 0x0000005156567221 */ /* 0x000fe40000010000 */
[--C-:B------:R-:W-:Y:S02]  /*f0d0*/  FFMA.FTZ R3, R172, c[0x0][0x23c], -R129.reuse ;  /* 0x00008f00ac037a23 */ /* 0x100fe40000010881 */
[C---:B--2---:R-:W-:Y:S01]  /*f0e0*/  HMMA.16816.F32 R24, R48.reuse, R40, R24 ;  /* 0x000000283018723c */ /* 0x044fe20000001818 */
[--C-:B------:R-:W-:Y:S02]  /*f0f0*/  FFMA.FTZ R56, R95, c[0x0][0x23c], -R129.reuse ;  /* 0x00008f005f387a23 */ /* 0x100fe40000010881 */
[----:B------:R-:W-:Y:S02]  /*f100*/  FFMA.FTZ R58, R80, c[0x0][0x23c], -R129 ;  /* 0x00008f00503a7a23 */ /* 0x000fe40000010881 */
[----:B------:R-:W-:Y:S02]  /*f110*/  FADD.FTZ R87, R87, R83 ;  /* 0x0000005357577221 */ /* 0x000fe40000010000 */
[----:B------:R-:W-:Y:S01]  /*f120*/  FFMA.FTZ R40, R103, c[0x0][0x23c], -R129 ;  /* 0x00008f0067287a23 */ /* 0x000fe20000010881 */
[----:B------:R-:W-:Y:S01]  /*f130*/  HMMA.16816.F32 R32, R48, R36, R32 ;  /* 0x000000243020723c */ /* 0x000fe20000001820 */
[----:B------:R-:W-:-:S02]  /*f140*/  FFMA.FTZ R41, R173, c[0x0][0x23c], -R119 ;  /* 0x00008f00ad297a23 */ /* 0x000fc40000010877 */
[----:B------:R-:W-:-:S04]  /*f150*/  FADD.FTZ R86, R116, R86 ;  /* 0x0000005674567221 */ /* 0x000fc80000010000 */
[--C-:B------:R-:W-:Y:S01]  /*f160*/  FFMA.FTZ R36, R101, c[0x0][0x23c], -R119.reuse ;  /* 0x00008f0065247a23 */ /* 0x100fe20000010877 */
[----:B------:R-:W-:Y:S01]  /*f170*/  HMMA.16816.F32 R20, R48, R38, R20 ;  /* 0x000000263014723c */ /* 0x000fe20000001814 */
[----:B------:R-:W-:Y:S02]  /*f180*/  FFMA.FTZ R37, R82, c[0x0][0x23c], -R119 ;  /* 0x00008f0052257a23 */ /* 0x000fe40000010877 */
[----:B------:R-:W-:-:S04]  /*f190*/  FADD.FTZ R87, R88, R87 ;  /* 0x0000005758577221 */ /* 0x000fc80000010000 */
[----:B------:R-:W-:Y:S01]  /*f1a0*/  FFMA.FTZ R38, R107, c[0x0][0x23c], -R119 ;  /* 0x00008f006b267a23 */ /* 0x000fe20000010877 */
[----:B---3--:R-:W-:Y:S01]  /*f1b0*/  HMMA.16816.F32 R12, R48, R28, R12 ;  /* 0x0000001c300c723c */ /* 0x008fe2000000180c */
[----:B------:R-:W-:Y:S01]  /*f1c0*/  MUFU.EX2 R3, R3 ;  /* 0x0000000300037308 */ /* 0x000fe20000000800 */
[----:B------:R-:W-:Y:S02]  /*f1d0*/  FADD.FTZ R96, R96, R86 ;  /* 0x0000005660607221 */ /* 0x000fe40000010000 */
[----:B------:R-:W-:-:S04]  /*f1e0*/  FADD.FTZ R97, R97, R87 ;  /* 0x0000005761617221 */ /* 0x000fc80000010000 */
[----:B------:R-:W-:Y:S01]  /*f1f0*/  HMMA.16816.F32 R16, R48, R30, R16 ;  /* 0x0000001e3010723c */ /* 0x000fe20000001810 */
[----:B------:R-:W1:Y:S01]  /*f200*/  MUFU.EX2 R56, R56 ;  /* 0x0000003800387308 */ /* 0x000e620000000800 */
[----:B------:R-:W2:Y:S01]  /*f210*/  LDSM.16.MT88.4 R28, [R230+0x11000] ;  /* 0x01100000e61c783b */ /* 0x000ea20000004200 */
[----:B------:R-:W-:-:S06]  /*f220*/  FADD.FTZ R96, R89, R96 ;  /* 0x0000006059607221 */ /* 0x000fcc0000010000 */
[----:B------:R-:W-:Y:S01]  /*f230*/  MUFU.EX2 R58, R58 ;  /* 0x0000003a003a7308 */ /* 0x000fe20000000800 */
[----:B------:R-:W-:-:S07]  /*f240*/  FADD.FTZ R97, R114, R97 ;  /* 0x0000006172617221 */ /* 0x000fce0000010000 */
[----:B------:R-:W-:Y:S08]  /*f250*/  MUFU.EX2 R40, R40 ;  /* 0x0000002800287308 */ /* 0x000ff00000000800 */
[----:B------:R-:W-:Y:S08]  /*f260*/  MUFU.EX2 R41, R41 ;  /* 0x0000002900297308 */ /* 0x000ff00000000800 */
[----:B------:R-:W3:Y:S08]  /*f270*/  MUFU.EX2 R36, R36 ;  /* 0x0000002400247308 */ /* 0x000ef00000000800 */
[----:B------:R-:W-:Y:S08]  /*f280*/  MUFU.EX2 R37, R37 ;  /* 0x0000002500257308 */ /* 0x000ff00000000800 */
[----:B------:R-:W4:Y:S01]  /*f290*/  MUFU.EX2 R38, R38 ;  /* 0x0000002600267308 */ /* 0x000f220000000800 */
[----:B------:R-:W-:-:S02]  /*f2a0*/  FADD.FTZ R98, R98, R96 ;  /* 0x0000006062627221 */ /* 0x000fc40000010000 */
[----:B------:R-:W-:Y:S02]  /*f2b0*/  FADD.FTZ R99, R99, R97 ;  /* 0x0000006163637221 */ /* 0x000fe40000010000 */
[----:B------:R-:W-:Y:S02]  /*f2c0*/  FADD.FTZ R98, R108, R98 ;  /* 0x000000626c627221 */ /* 0x000fe40000010000 */
[----:B------:R-:W-:Y:S01]  /*f2d0*/  FADD.FTZ R99, R110, R99 ;  /* 0x000000636e637221 */ /* 0x000fe20000010000 */
[----:B-1----:R-:W-:Y:S01]  /*f2e0*/  F2FP.PACK_AB R144, R56, R3 ;  /* 0x000000033890723e */ /* 0x002fe200000000ff */
[----:B------:R-:W-:Y:S01]  /*f2f0*/  FADD.FTZ R109, R109, R98 ;  /* 0x000000626d6d7221 */ /* 0x000fe20000010000 */
[----:B---3--:R-:W-:Y:S02]  /*f300*/  F2FP.PACK_AB R145, R36, R41 ;  /* 0x000000292491723e */ /* 0x008fe400000000ff */
[----:B------:R-:W-:Y:S01]  /*f310*/  F2FP.PACK_AB R146, R40, R58 ;  /* 0x0000003a2892723e */ /* 0x000fe200000000ff */
[----:B------:R-:W-:Y:S01]  /*f320*/  FADD.FTZ R2, R2, R99 ;  /* 0x0000006302027221 */ /* 0x000fe20000010000 */
[----:B----4-:R-:W-:Y:S01]  /*f330*/  F2FP.PACK_AB R147, R38, R37 ;  /* 0x000000252693723e */ /* 0x010fe200000000ff */
[----:B------:R-:W-:-:S02]  /*f340*/  FADD.FTZ R109, R104, R109 ;  /* 0x0000006d686d7221 */ /* 0x000fc40000010000 */
[----:B------:R-:W-:Y:S02]  /*f350*/  FADD.FTZ R2, R0, R2 ;  /* 0x0000000200027221 */ /* 0x000fe40000010000 */
[----:B------:R-:W-:Y:S02]  /*f360*/  FADD.FTZ R105, R105, R109 ;  /* 0x0000006d69697221 */ /* 0x000fe40000010000 */
[----:B------:R-:W-:Y:S01]  /*f370*/  HMMA.16816.F32 R160, R144, R156, R12 ;  /* 0x0000009c90a0723c */ /* 0x000fe2000000180c */
[----:B------:R-:W1:Y:S01]  /*f380*/  LDSM.16.MT88.4 R12, [R230+0x11800] ;  /* 0x01180000e60c783b */ /* 0x000e620000004200 */
        /* <DEDUP_REMOVED lines=10> */
[----:B--2---:R-:W-:Y:S01]  /*f430*/  HMMA.16816.F32 R44, R48, R28, R44 ;  /* 0x0000001c302c723c */ /* 0x004fe2000000182c */
[----:B------:R-:W-:Y:S02]  /*f440*/  FADD.FTZ R55, R3, R55 ;  /* 0x0000003703377221 */ /* 0x000fe40000010000 */
[----:B------:R-:W-:-:S05]  /*f450*/  FADD.FTZ R94, R41, R94 ;  /* 0x0000005e295e7221 */ /* 0x000fca0000010000 */
[----:B------:R-:W-:Y:S01]  /*f460*/  HMMA.16816.F32 R8, R48, R30, R8 ;  /* 0x0000001e3008723c */ /* 0x000fe20000001808 */
[----:B------:R-:W-:Y:S02]  /*f470*/  FADD.FTZ R55, R56, R55 ;  /* 0x0000003738377221 */ /* 0x000fe40000010000 */
[----:B------:R-:W-:Y:S02]  /*f480*/  FADD.FTZ R94, R36, R94 ;  /* 0x0000005e245e7221 */ /* 0x000fe40000010000 */
[----:B------:R-:W-:Y:S02]  /*f490*/  FADD.FTZ R55, R58, R55 ;  /* 0x000000373a377221 */ /* 0x000fe40000010000 */
[----:B------:R-:W-:Y:S02]  /*f4a0*/  FADD.FTZ R94, R37, R94 ;  /* 0x0000005e255e7221 */ /* 0x000fe40000010000 */
[----:B------:R-:W-:Y:S02]  /*f4b0*/  FADD.FTZ R2, R40, R55 ;  /* 0x0000003728027221 */ /* 0x000fe40000010000 */
[----:B------:R-:W-:Y:S01]  /*f4c0*/  FADD.FTZ R3, R38, R94 ;  /* 0x0000005e26037221 */ /* 0x000fe20000010000 */
[C---:B------:R-:W-:Y:S02]  /*f4d0*/  HMMA.16816.F32 R152, R144.reuse, R132, R24 ;  /* 0x000000849098723c */ /* 0x040fe40000001818 */
[----:B------:R2:W-:Y:S04]  /*f4e0*/  STL [R1+0x4], R2 ;  /* 0x0000040201007387 */ /* 0x0005e80000100800 */
[----:B------:R3:W-:Y:S02]  /*f4f0*/  STL [R1], R3 ;  /* 0x0000000301007387 */ /* 0x0007e40000100800 */
[C---:B------:R-:W-:Y:S08]  /*f500*/  HMMA.16816.F32 R148, R144.reuse, R136, R32 ;  /* 0x000000889094723c */ /* 0x040ff00000001820 */
[C---:B------:R-:W-:Y:S08]  /*f510*/  HMMA.16816.F32 R156, R144.reuse, R158, R16 ;  /* 0x0000009e909c723c */ /* 0x040ff00000001810 */
[C---:B------:R-:W-:Y:S08]  /*f520*/  HMMA.16816.F32 R132, R144.reuse, R134, R4 ;  /* 0x000000869084723c */ /* 0x040ff00000001804 */
[C---:B------:R-:W-:Y:S08]  /*f530*/  HMMA.16816.F32 R136, R144.reuse, R138, R20 ;  /* 0x0000008a9088723c */ /* 0x040ff00000001814 */
[C---:B-1----:R-:W-:Y:S08]  /*f540*/  HMMA.16816.F32 R140, R144.reuse, R12, R44 ;  /* 0x0000000c908c723c */ /* 0x042ff0000000182c */
[----:B------:R-:W-:Y:S01]  /*f550*/  HMMA.16816.F32 R144, R144, R14, R8 ;  /* 0x0000000e9090723c */ /* 0x000fe20000001808 */
[----:B------:R-:W-:-:S02]  /*f560*/  MOV R0, R131 ;  /* 0x0000008300007202 */ /* 0x000fc40000000f00 */
[----:B--2---:R-:W-:-:S05]  /*f570*/  MOV R2, R164 ;  /* 0x000000a400027202 */ /* 0x004fca0000000f00 */
.L_x_2237:
[----:B---3--:R-:W-:-:S13]  /*f580*/  ISETP.GE.AND P1, PT, R245, 0x1, PT ;  /* 0x00000001f500780c */ /* 0x008fda0003f26270 */
[----:B------:R-:W-:Y:S05]  /*f590*/  @!P1 BRA `(.L_x_2243) ;  /* 0x0000504000009947 */ /* 0x000fea0003800000 */
[----:B------:R-:W-:Y:S01]  /*f5a0*/  ULDC UR8, c[0x0][0x1a0] ;  /* 0x0000680000087ab9 */ /* 0x000fe20000000800 */
[----:B------:R-:W-:Y:S01]  /*f5b0*/  IMAD.MOV.U32 R3, RZ, RZ, R0 ;  /* 0x000000ffff037224 */ /* 0x000fe200078e0000 */
[----:B------:R-:W-:Y:S01]  /*f5c0*/  ULEA UR5, -UR8, URZ, 0x8 ;  /* 0x0000003f08057291 */ /* 0x000fe2000f8e413f */
[----:B------:R-:W-:Y:S01]  /*f5d0*/  IMAD.MOV.U32 R164, RZ, RZ, R2 ;  /* 0x000000ffffa47224 */ /* 0x000fe200078e0002 */
[----:B------:R-:W-:Y:S02]  /*f5e0*/  UMOV UR10, 0x5 ;  /* 0x00000005000a7882 */ /* 0x000fe40000000000 */
[----:B------:R-:W-:Y:S02]  /*f5f0*/  USHF.R.S32.HI UR4, URZ, 0x1f, UR5 ;  /* 0x0000001f3f047899 */ /* 0x000fe40008011405 */
[----:B------:R-:W-:Y:S01]  /*f600*/  ULDC UR9, c[0x0][0x1a4] ;  /* 0x0000690000097ab9 */ /* 0x000fe20000000800 */
[----:B------:R-:W-:Y:S01]  /*f610*/  MOV R0, UR5 ;  /* 0x0000000500007c02 */ /* 0x000fe20008000f00 */
[----:B------:R-:W-:-:S02]  /*f620*/  USHF.L.U64.HI UR9, UR8, UR10, UR9 ;  /* 0x0000000a08097299 */ /* 0x000fc40008010209 */
[----:B------:R-:W-:Y:S01]  /*f630*/  MOV R252, UR4 ;  /* 0x0000000400fc7c02 */ /* 0x000fe20008000f00 */
[----:B------:R-:W-:Y:S02]  /*f640*/  USHF.L.U32 UR8, UR8, 0x5, URZ ;  /* 0x0000000508087899 */ /* 0x000fe4000800063f */
[----:B------:R-:W-:Y:S02]  /*f650*/  ULDC UR4, c[0x0][0x19c] ;  /* 0x0000670000047ab9 */ /* 0x000fe40000000800 */
.L_x_2247:
[----:B------:R-:W-:Y:S04]  /*f660*/  DEPBAR.LE SB0, 0x0 ;  /* 0x000080000000791a */ /* 0x000fe80000000000 */
[----:B------:R-:W-:Y:S01]  /*f670*/  BAR.SYNC.DEFER_BLOCKING 0x0 ;  /* 0x0000000000007b1d */ /* 0x000fe20000010000 */
[----:B------:R-:W-:Y:S05]  /*f680*/  MOV R2, R252 ;  /* 0x000000fc00027202 */ /* 0x000fea0000000f00 */
[----:B------:R-:W-:Y:S02]  /*f690*/  ULDC UR6, c[0x0][0x1a0] ;  /* 0x0000680000067ab9 */ /* 0x000fe40000000800 */
[----:B------:R-:W-:Y:S06]  /*f6a0*/  ULEA UR5, -UR6, URZ, 0x8 ;  /* 0x0000003f06057291 */ /* 0x000fec000f8e413f */
[----:B------:R-:W-:Y:S04]  /*f6b0*/  MOV R0, UR5 ;  /* 0x0000000500007c02 */ /* 0x000fe80008000f00 */
[----:B------:R-:W-:Y:S01]  /*f6c0*/  MOV R6, R0 ;  /* 0x0000000000067202 */ /* 0x000fe20000000f00 */
[----:B-1----:R-:W-:-:S05]  /*f6d0*/  @!P0 BRA `(.L_x_2244) ;  /* 0x000003b000008947 */ /* 0x002fca0003800000 */
[----:B------:R-:W-:Y:S01]  /*f6e0*/  IMAD.SHL.U32 R10, R245, 0x100, RZ ;  /* 0x00000100f50a7824 */ /* 0x000fe200078e00ff */
[----:B------:R-:W-:Y:S04]  /*f6f0*/  IABS R0, c[0x0][0x2d0] ;  /* 0x0000b40000007a13 */ /* 0x000fe80000000000 */
[----:B------:R-:W2:Y:S01]  /*f700*/  I2F.RP R8, R0 ;  /* 0x0000000000087306 */ /* 0x000ea20000209400 */
[----:B------:R-:W-:Y:S02]  /*f710*/  IADD3 R2, R10, -0x100, RZ ;  /* 0xffffff000a027810 */ /* 0x000fe40007ffe0ff */
[----:B------:R-:W-:Y:S02]  /*f720*/  IABS R7, R10 ;  /* 0x0000000a00077213 */ /* 0x000fe40000000000 */
[----:B------:R-:W-:Y:S02]  /*f730*/  IABS R5, R2 ;  /* 0x0000000200057213 */ /* 0x000fe40000000000 */
[----:B------:R-:W-:Y:S02]  /*f740*/  LOP3.LUT R2, R2, c[0x0][0x2d0], RZ, 0x3c, !PT ;  /* 0x0000b40002027a12 */ /* 0x000fe400078e3cff */
[----:B------:R-:W-:Y:S02]  /*f750*/  LOP3.LUT R10, R10, c[0x0][0x2d0], RZ, 0x3c, !PT ;  /* 0x0000b4000a0a7a12 */ /* 0x000fe400078e3cff */
[----:B------:R-:W-:Y:S01]  /*f760*/  ISETP.GE.AND P1, PT, R2, RZ, PT ;  /* 0x000000ff0200720c */ /* 0x000fe20003f26270 */
[----:B------:R-:W-:Y:S01]  /*f770*/  IMAD.MOV.U32 R2, RZ, RZ, c[0x0][0x2d0] ;  /* 0x0000b400ff027624 */ /* 0x000fe200078e00ff */
[----:B------:R-:W-:Y:S01]  /*f780*/  ISETP.GE.AND P3, PT, R10, RZ, PT ;  /* 0x000000ff0a00720c */ /* 0x000fe20003f66270 */
[----:B--2---:R-:W2:Y:S02]  /*f790*/  MUFU.RCP R8, R8 ;  /* 0x0000000800087308 */ /* 0x004ea40000001000 */
[----:B--2---:R-:W-:Y:S08]  /*f7a0*/  IADD3 R8, R8, 0xffffffe, RZ ;  /* 0x0ffffffe08087810 */ /* 0x004ff00007ffe0ff */
[----:B------:R-:W2:Y:S02]  /*f7b0*/  F2I.FTZ.U32.TRUNC.NTZ R9, R8 ;  /* 0x0000000800097305 */ /* 0x000ea4000021f000 */
[--C-:B-12---:R-:W-:Y:S02]  /*f7c0*/  IMAD.MOV R4, RZ, RZ, -R9.reuse ;  /* 0x000000ffff047224 */ /* 0x106fe400078e0a09 */
        /* <DEDUP_REMOVED lines=44> */
.L_x_2244:
[C---:B------:R-:W-:Y:S04]  /*fa90*/  LEA R243, P1, R6.reuse, R243, 0x1 ;  /* 0x000000f306f37211 */ /* 0x040fe800078208ff */
[----:B------:R-:W-:Y:S01]  /*faa0*/  LEA.HI.X R242, R6, R242, R2, 0x1, P1 ;  /* 0x000000f206f27211 */ /* 0x000fe200008f0c02 */
[----:B------:R-:W-:Y:S01]  /*fab0*/  IMAD.MOV.U32 R6, RZ, RZ, R243 ;  /* 0x000000ffff067224 */ /* 0x000fe200078e00f3 */
[----:B-1----:R-:W-:Y:S03]  /*fac0*/  IADD3 R4, P1, R243, UR8, RZ ;  /* 0x00000008f3047c10 */ /* 0x002fe6000ff3e0ff */
        /* <DEDUP_REMOVED lines=48> */
[----:B------:R-:W-:Y:S03]  /*fdd0*/  ISETP.GE.AND P1, PT, R245, 0x2, PT ;  /* 0x00000002f500780c */ /* 0x000fe60003f26270 */
[----:B------:R2:W-:Y:S05]  /*fde0*/  LDGSTS.E.BYPASS.LTC128B.128 [R246+0x11800], [R6.64] ;  /* 0x1180000006f67fae */ /* 0x0005ea000b901d4c */
[----:B------:R-:W-:Y:S05]  /*fdf0*/  LDSM.16.M88.4 R128, [R240] ;  /* 0x00000000f080783b */ /* 0x000fea0000000200 */
[----:B-1----:R-:W2:Y:S05]  /*fe00*/  LDSM.16.M88.4 R8, [R239+0x2000] ;  /* 0x00200000ef08783b */ /* 0x002eaa0000000200 */
        /* <DEDUP_REMOVED lines=33> */
[----:B------:R-:W-:Y:S05]  /*10020*/  LDSM.16.M88.4 R196, [R233+0x5800] ;  /* 0x00580000e9c4783b */ /* 0x000fea0000000200 */
[----:B------:R-:W-:Y:S02]  /*10030*/  LDSM.16.M88.4 R200, [R237] ;  /* 0x00000000edc8783b */ /* 0x000fe40000000200 */
[C---:B------:R-:W-:Y:S03]  /*10040*/  HMMA.16816.F32 R48, R128.reuse, R50, RZ ;  /* 0x000000328030723c */ /* 0x040fe600000018ff */
[----:B------:R-:W-:Y:S05]  /*10050*/  LDSM.16.M88.4 R204, [R236] ;  /* 0x00000000eccc783b */ /* 0x000fea0000000200 */
[C---:B------:R-:W-:Y:S01]  /*10060*/  HMMA.16816.F32 R52, R128.reuse, R56, RZ ;  /* 0x000000388034723c */ /* 0x040fe200000018ff */
[----:B------:R-:W-:Y:S05]  /*10070*/  LDSM.16.M88.4 R208, [R166+0x7000] ;  /* 0x00700000a6d0783b */ /* 0x000fea0000000200 */
[----:B------:R-:W-:Y:S02]  /*10080*/  LDSM.16.M88.4 R212, [R166+0x7800] ;  /* 0x00780000a6d4783b */ /* 0x000fe40000000200 */
        /* <DEDUP_REMOVED lines=163> */
[----:B------:R-:W-:-:S05]  /*10ac0*/  @!P0 BRA `(.L_x_2246) ;  /* 0x000003c000008947 */ /* 0x000fca0003800000 */
[----:B------:R-:W-:Y:S01]  /*10ad0*/  IMAD.SHL.U32 R173, R245, 0x100, RZ ;  /* 0x00000100f5ad7824 */ /* 0x000fe200078e00ff */
[----:B------:R-:W-:Y:S04]  /*10ae0*/  IABS R0, c[0x0][0x2d0] ;  /* 0x0000b40000007a13 */ /* 0x000fe80000000000 */
[----:B------:R-:W1:Y:S01]  /*10af0*/  I2F.RP R174, R0 ;  /* 0x0000000000ae7306 */ /* 0x000e620000209400 */
[C---:B------:R-:W-:Y:S02]  /*10b00*/  IADD3 R171, R173.reuse, -0x200, RZ ;  /* 0xfffffe00adab7810 */ /* 0x040fe40007ffe0ff */
        /* <DEDUP_REMOVED lines=19> */
[C---:B------:R-:W-:Y:S02]  /*10c40*/  IMAD R169, R0.reuse, R168, R169 ;  /* 0x000000a800a97224 */ /* 0x040fe400078e02a9 */
[----:B------:R-:W-:Y:S01]  /*10c50*/  IMAD.MOV.U32 R2, RZ, RZ, c[0x0][0x2d0] ;  /* 0x0000b400ff027624 */ /* 0x000fe200078e00ff */
        /* <DEDUP_REMOVED lines=35> */
.L_x_2246:
[C---:B------:R-:W-:Y:S01]  /*10e90*/  LEA R250, P1, R170.reuse, R250, 0x1 ;  /* 0x000000faaafa7211 */ /* 0x040fe200078208ff */
[----:B------:R-:W-:Y:S02]  /*10ea0*/  USHF.L.U32 UR5, UR7, 0x5, URZ ;  /* 0x0000000507057899 */ /* 0x000fe4000800063f */
[----:B------:R-:W-:Y:S01]  /*10eb0*/  USHF.L.U64.HI UR7, UR7, UR10, UR4 ;  /* 0x0000000a07077299 */ /* 0x000fe20008010204 */
[----:B------:R-:W-:Y:S03]  /*10ec0*/  LEA.HI.X R247, R170, R247, R2, 0x1, P1 ;  /* 0x000000f7aaf77211 */ /* 0x000fe600008f0c02 */
[----:B------:R-:W-:Y:S02]  /*10ed0*/  IADD3 R168, P1, R250, UR5, RZ ;  /* 0x00000005faa87c10 */ /* 0x000fe4000ff3e0ff */
[----:B------:R-:W-:Y:S02]  /*10ee0*/  IMAD.MOV.U32 R251, RZ, RZ, R247 ;  /* 0x000000fffffb7224 */ /* 0x000fe400078e00f7 */
[----:B------:R-:W-:Y:S02]  /*10ef0*/  IADD3.X R169, R247, UR7, RZ, P1, !PT ;  /* 0x00000007f7a97c10 */ /* 0x000fe40008ffe4ff */
[----:B------:R-:W-:Y:S01]  /*10f00*/  IADD3 R182, P1, R168, UR5, RZ ;  /* 0x00000005a8b67c10 */ /* 0x000fe2000ff3e0ff */
[----:B------:R-:W-:Y:S01]  /*10f10*/  @!PT LDS RZ, [RZ] ;  /* 0x00000000fffff984 */ /* 0x000fe20000000800 */
[----:B------:R-:W-:Y:S01]  /*10f20*/  @!PT LDS RZ, [RZ] ;  /* 0x00000000fffff984 */ /* 0x000fe20000000800 */
[----:B------:R-:W-:Y:S01]  /*10f30*/  @!PT LDS RZ, [RZ] ;  /* 0x00000000fffff984 */ /* 0x000fe20000000800 */
[----:B------:R1:W-:Y:S03]  /*10f40*/  LDGSTS.E.BYPASS.LTC128B.128 [R246+0x2000], [R250.64] ;  /* 0x02000000faf67fae */ /* 0x0003e6000b901d4c */
        /* <DEDUP_REMOVED lines=34> */
[----:B------:R-:W-:Y:S05]  /*11170*/  IADD3.X R173, R175, UR7, RZ, P1, !PT ;  /* 0x00000007afad7c10 */ /* 0x000fea0008ffe4ff */
[----:B------:R4:W-:Y:S01]  /*11180*/  LDGSTS.E.BYPASS.LTC128B.128 [R246+0x8800], [R172.64] ;  /* 0x08800000acf67fae */ /* 0x0009e2000b901d4c */
[----:B---3--:R-:W-:Y:S04]  /*11190*/  IADD3 R168, P1, R172, UR5, RZ ;  /* 0x00000005aca87c10 */ /* 0x008fe8000ff3e0ff */
[----:B------:R-:W-:Y:S02]  /*111a0*/  IADD3.X R169, R173, UR7, RZ, P1, !PT ;  /* 0x00000007ada97c10 */ /* 0x000fe40008ffe4ff */
[----:B--2---:R-:W-:Y:S03]  /*111b0*/  IADD3 R170, P1, R168, UR5, RZ ;  /* 0x00000005a8aa7c10 */ /* 0x004fe6000ff3e0ff */
[----:B------:R4:W-:Y:S01]  /*111c0*/  LDGSTS.E.BYPASS.LTC128B.128 [R246+0x9000], [R168.64] ;  /* 0x09000000a8f67fae */ /* 0x0009e2000b901d4c */
[----:B------:R-:W-:Y:S05]  /*111d0*/  IADD3.X R171, R169, UR7, RZ, P1, !PT ;  /* 0x00000007a9ab7c10 */ /* 0x000fea0008ffe4ff */
[----:B------:R4:W-:Y:S04]  /*111e0*/  LDGSTS.E.BYPASS.LTC128B.128 [R246+0x9800], [R170.64] ;  /* 0x09800000aaf67fae */ /* 0x0009e8000b901d4c */
[----:B------:R-:W0:Y:S02]  /*111f0*/  LDGDEPBAR ;  /* 0x00000000000079af */ /* 0x000e240000000000 */
.L_x_2245:
[----:B----4-:R-:W-:Y:S01]  /*11200*/  FMNMX.FTZ R168, R4, R164, !PT ;  /* 0x000000a404a87209 */ /* 0x010fe20007810000 */
[----:B------:R-:W-:Y:S01]  /*11210*/  LDSM.16.MT88.4 R172, [R232+0xa000] ;  /* 0x00a00000e8ac783b */ /* 0x000fe20000004200 */
[----:B------:R-:W-:Y:S02]  /*11220*/  FMNMX.FTZ R0, R6, R3, !PT ;  /* 0x0000000306007209 */ /* 0x000fe40007810000 */
[----:B------:R-:W-:Y:S02]  /*11230*/  FMNMX.FTZ R168, R5, R168, !PT ;  /* 0x000000a805a87209 */ /* 0x000fe40007810000 */
[----:B------:R-:W-:Y:S02]  /*11240*/  FMNMX.FTZ R0, R7, R0, !PT ;  /* 0x0000000007007209 */ /* 0x000fe40007810000 */
[----:B------:R-:W-:Y:S01]  /*11250*/  FMNMX.FTZ R168, R8, R168, !PT ;  /* 0x000000a808a87209 */ /* 0x000fe20007810000 */
[----:B------:R-:W2:Y:S01]  /*11260*/  LDL.LU R195, [R1+0x4] ;  /* 0x0000040001c37983 */ /* 0x000ea20000300800 */
        /* <DEDUP_REMOVED lines=123> */
[----:B------:R-:W1:Y:S08]  /*11a20*/  SHFL.BFLY PT, R2, R168, 0x2, 0x1f ;  /* 0x0c401f00a8027f89 */ /* 0x000e7000000e0000 */
[----:B------:R-:W3:Y:S01]  /*11a30*/  SHFL.BFLY PT, R165, R0, 0x2, 0x1f ;  /* 0x0c401f0000a57f89 */ /* 0x000ee200000e0000 */
[----:B-1----:R-:W-:Y:S07]  /*11a40*/  FMNMX.FTZ R168, R168, R2, !PT ;  /* 0x00000002a8a87209 */ /* 0x002fee0007810000 */
[----:B------:R-:W1:Y:S01]  /*11a50*/  SHFL.BFLY PT, R2, R168, 0x1, 0x1f ;  /* 0x0c201f00a8027f89 */ /* 0x000e6200000e0000 */
[----:B---3--:R-:W-:Y:S07]  /*11a60*/  FMNMX.FTZ R165, R0, R165, !PT ;  /* 0x000000a500a57209 */ /* 0x008fee0007810000 */
[----:B------:R-:W3:Y:S01]  /*11a70*/  SHFL.BFLY PT, R0, R165, 0x1, 0x1f ;  /* 0x0c201f00a5007f89 */ /* 0x000ee200000e0000 */
[----:B-1----:R-:W-:Y:S07]  /*11a80*/  FMNMX.FTZ R2, R168, R2, !PT ;  /* 0x00000002a8027209 */ /* 0x002fee0007810000 */
[----:B------:R-:W1:Y:S01]  /*11a90*/  LDSM.16.MT88.4 R168, [R234+0xa000] ;  /* 0x00a00000eaa8783b */ /* 0x000e620000004200 */
[C---:B------:R-:W-:Y:S01]  /*11aa0*/  FSETP.NEU.FTZ.AND P1, PT, R2.reuse, -INF , PT ;  /* 0xff8000000200780b */ /* 0x040fe20003f3d000 */
[C---:B------:R-:W-:Y:S02]  /*11ab0*/  FMUL.FTZ R176, R2.reuse, c[0x0][0x23c] ;  /* 0x00008f0002b07a20 */ /* 0x040fe40000410000 */
[----:B------:R-:W-:Y:S01]  /*11ac0*/  FADD.FTZ R164, -R2, R164 ;  /* 0x000000a402a47221 */ /* 0x000fe20000010100 */
[----:B---3--:R-:W-:Y:S02]  /*11ad0*/  FMNMX.FTZ R0, R165, R0, !PT ;  /* 0x00000000a5007209 */ /* 0x008fe40007810000 */
[----:B------:R-:W-:Y:S01]  /*11ae0*/  FSEL R176, R176, RZ, P1 ;  /* 0x000000ffb0b07208 */ /* 0x000fe20000800000 */
[----:B------:R-:W-:Y:S01]  /*11af0*/  FMUL.FTZ R164, R164, c[0x0][0x23c] ;  /* 0x00008f00a4a47a20 */ /* 0x000fe20000410000 */
[C---:B------:R-:W-:Y:S01]  /*11b00*/  FSETP.NEU.FTZ.AND P1, PT, R0.reuse, -INF , PT ;  /* 0xff8000000000780b */ /* 0x040fe20003f3d000 */
[----:B------:R-:W-:Y:S02]  /*11b10*/  FMUL.FTZ R165, R0, c[0x0][0x23c] ;  /* 0x00008f0000a57a20 */ /* 0x000fe40000410000 */
[--C-:B------:R-:W-:Y:S02]  /*11b20*/  FFMA.FTZ R192, R28, c[0x0][0x23c], -R176.reuse ;  /* 0x00008f001cc07a23 */ /* 0x100fe400000108b0 */
[----:B------:R-:W3:Y:S01]  /*11b30*/  MUFU.EX2 R164, R164 ;  /* 0x000000a400a47308 */ /* 0x000ee20000000800 */
[--C-:B------:R-:W-:Y:S01]  /*11b40*/  FFMA.FTZ R193, R29, c[0x0][0x23c], -R176.reuse ;  /* 0x00008f001dc17a23 */ /* 0x100fe200000108b0 */
[----:B------:R-:W-:Y:S01]  /*11b50*/  FSEL R165, R165, RZ, P1 ;  /* 0x000000ffa5a57208 */ /* 0x000fe20000800000 */
[--C-:B------:R-:W-:Y:S01]  /*11b60*/  FFMA.FTZ R180, R8, c[0x0][0x23c], -R176.reuse ;  /* 0x00008f0008b47a23 */ /* 0x100fe200000108b0 */
[----:B------:R-:W-:Y:S01]  /*11b70*/  ISETP.GT.AND P1, PT, R245, 0x1, PT ;  /* 0x00000001f500780c */ /* 0x000fe20003f24270 */
[--C-:B------:R-:W-:Y:S02]  /*11b80*/  FFMA.FTZ R181, R9, c[0x0][0x23c], -R176.reuse ;  /* 0x00008f0009b57a23 */ /* 0x100fe400000108b0 */
[--C-:B------:R-:W-:Y:S02]  /*11b90*/  FFMA.FTZ R182, R10, c[0x0][0x23c], -R165.reuse ;  /* 0x00008f000ab67a23 */ /* 0x100fe400000108a5 */
[--C-:B------:R-:W-:Y:S01]  /*11ba0*/  FFMA.FTZ R183, R11, c[0x0][0x23c], -R165.reuse ;  /* 0x00008f000bb77a23 */ /* 0x100fe200000108a5 */
[----:B------:R-:W-:Y:S01]  /*11bb0*/  MUFU.EX2 R180, R180 ;  /* 0x000000b400b47308 */ /* 0x000fe20000000800 */
        /* <DEDUP_REMOVED lines=8> */
[C---:B---3--:R-:W-:Y:S02]  /*11c40*/  FMUL.FTZ R8, R164.reuse, R156 ;  /* 0x0000009ca4087220 */ /* 0x048fe40000410000 */
[C---:B------:R-:W-:Y:S02]  /*11c50*/  FMUL.FTZ R9, R164.reuse, R157 ;  /* 0x0000009da4097220 */ /* 0x040fe40000410000 */
[C---:B------:R-:W-:Y:S01]  /*11c60*/  FMUL.FTZ R12, R164.reuse, R152 ;  /* 0x00000098a40c7220 */ /* 0x040fe20000410000 */
[----:B------:R-:W-:Y:S01]  /*11c70*/  MUFU.EX2 R194, R194 ;  /* 0x000000c200c27308 */ /* 0x000fe20000000800 */
[C---:B------:R-:W-:Y:S02]  /*11c80*/  FMUL.FTZ R13, R164.reuse, R153 ;  /* 0x00000099a40d7220 */ /* 0x040fe40000410000 */
[C---:B------:R-:W-:Y:S02]  /*11c90*/  FMUL.FTZ R4, R164.reuse, R160 ;  /* 0x000000a0a4047220 */ /* 0x040fe40000410000 */
[C---:B------:R-:W-:Y:S02]  /*11ca0*/  FMUL.FTZ R5, R164.reuse, R161 ;  /* 0x000000a1a4057220 */ /* 0x040fe40000410000 */
[C---:B------:R-:W-:Y:S02]  /*11cb0*/  FMUL.FTZ R132, R164.reuse, R132 ;  /* 0x00000084a4847220 */ /* 0x040fe40000410000 */
[C---:B------:R-:W-:Y:S01]  /*11cc0*/  FMUL.FTZ R133, R164.reuse, R133 ;  /* 0x00000085a4857220 */ /* 0x040fe20000410000 */
[----:B------:R-:W3:Y:S01]  /*11cd0*/  MUFU.EX2 R184, R184 ;  /* 0x000000b800b87308 */ /* 0x000ee20000000800 */
[C---:B------:R-:W-:Y:S02]  /*11ce0*/  FMUL.FTZ R136, R164.reuse, R136 ;  /* 0x00000088a4887220 */ /* 0x040fe40000410000 */
[C---:B------:R-:W-:Y:S02]  /*11cf0*/  FMUL.FTZ R137, R164.reuse, R137 ;  /* 0x00000089a4897220 */ /* 0x040fe40000410000 */
[C---:B------:R-:W-:Y:S02]  /*11d00*/  FMUL.FTZ R140, R164.reuse, R140 ;  /* 0x0000008ca48c7220 */ /* 0x040fe40000410000 */
[----:B------:R-:W-:Y:S02]  /*11d10*/  FMUL.FTZ R141, R164, R141 ;  /* 0x0000008da48d7220 */ /* 0x000fe40000410000 */
[--C-:B------:R-:W-:Y:S01]  /*11d20*/  FFMA.FTZ R186, R7, c[0x0][0x23c], -R165.reuse ;  /* 0x00008f0007ba7a23 */ /* 0x100fe200000108a5 */
[----:B------:R-:W-:Y:S01]  /*11d30*/  MUFU.EX2 R185, R185 ;  /* 0x000000b900b97308 */ /* 0x000fe20000000800 */
[--C-:B------:R-:W-:Y:S02]  /*11d40*/  FFMA.FTZ R187, R23, c[0x0][0x23c], -R165.reuse ;  /* 0x00008f0017bb7a23 */ /* 0x100fe400000108a5 */
[--C-:B------:R-:W-:Y:S02]  /*11d50*/  FFMA.FTZ R189, R24, c[0x0][0x23c], -R176.reuse ;  /* 0x00008f0018bd7a23 */ /* 0x100fe400000108b0 */
[--C-:B------:R-:W-:Y:S02]  /*11d60*/  FFMA.FTZ R188, R25, c[0x0][0x23c], -R176.reuse ;  /* 0x00008f0019bc7a23 */ /* 0x100fe400000108b0 */
[--C-:B------:R-:W-:Y:S02]  /*11d70*/  FFMA.FTZ R190, R26, c[0x0][0x23c], -R165.reuse ;  /* 0x00008f001abe7a23 */ /* 0x100fe400000108a5 */
[--C-:B------:R-:W-:Y:S01]  /*11d80*/  FFMA.FTZ R191, R27, c[0x0][0x23c], -R165.reuse ;  /* 0x00008f001bbf7a23 */ /* 0x100fe200000108a5 */
[----:B------:R-:W4:Y:S01]  /*11d90*/  MUFU.EX2 R186, R186 ;  /* 0x000000ba00ba7308 */ /* 0x000f220000000800 */
[--C-:B------:R-:W-:Y:S02]  /*11da0*/  FFMA.FTZ R118, R118, c[0x0][0x23c], -R165.reuse ;  /* 0x00008f0076767a23 */ /* 0x100fe400000108a5 */
[----:B------:R-:W-:Y:S01]  /*11db0*/  FFMA.FTZ R122, R122, c[0x0][0x23c], -R165 ;  /* 0x00008f007a7a7a23 */ /* 0x000fe200000108a5 */
[----:B---3--:R-:W-:Y:S01]  /*11dc0*/  F2FP.PACK_AB R160, R184, R194 ;  /* 0x000000c2b8a0723e */ /* 0x008fe200000000ff */
[----:B------:R-:W-:Y:S02]  /*11dd0*/  FADD.FTZ R3, -R0, R3 ;  /* 0x0000000300037221 */ /* 0x000fe40000010100 */
[--C-:B------:R-:W-:Y:S02]  /*11de0*/  FFMA.FTZ R44, R44, c[0x0][0x23c], -R176.reuse ;  /* 0x00008f002c2c7a23 */ /* 0x100fe400000108b0 */
[----:B------:R-:W-:Y:S01]  /*11df0*/  FMUL.FTZ R3, R3, c[0x0][0x23c] ;  /* 0x00008f0003037a20 */ /* 0x000fe20000410000 */
[----:B------:R-:W-:Y:S01]  /*11e00*/  MUFU.EX2 R182, R182 ;  /* 0x000000b600b67308 */ /* 0x000fe20000000800 */
[--C-:B------:R-:W-:Y:S02]  /*11e10*/  FFMA.FTZ R45, R45, c[0x0][0x23c], -R176.reuse ;  /* 0x00008f002d2d7a23 */ /* 0x100fe400000108b0 */
[--C-:B------:R-:W-:Y:S02]  /*11e20*/  FFMA.FTZ R46, R46, c[0x0][0x23c], -R165.reuse ;  /* 0x00008f002e2e7a23 */ /* 0x100fe400000108a5 */
[--C-:B------:R-:W-:Y:S02]  /*11e30*/  FFMA.FTZ R47, R47, c[0x0][0x23c], -R165.reuse ;  /* 0x00008f002f2f7a23 */ /* 0x100fe400000108a5 */
[--C-:B------:R-:W-:Y:S02]  /*11e40*/  FFMA.FTZ R56, R56, c[0x0][0x23c], -R176.reuse ;  /* 0x00008f0038387a23 */ /* 0x100fe400000108b0 */
[--C-:B------:R-:W-:Y:S01]  /*11e50*/  FFMA.FTZ R63, R63, c[0x0][0x23c], -R165.reuse ;  /* 0x00008f003f3f7a23 */ /* 0x100fe200000108a5 */
[----:B------:R-:W3:Y:S01]  /*11e60*/  MUFU.EX2 R3, R3 ;  /* 0x0000000300037308 */ /* 0x000ee20000000800 */
[--C-:B------:R-:W-:Y:S02]  /*11e70*/  FFMA.FTZ R70, R70, c[0x0][0x23c], -R165.reuse ;  /* 0x00008f0046467a23 */ /* 0x100fe400000108a5 */
[--C-:B------:R-:W-:Y:S01]  /*11e80*/  FFMA.FTZ R80, R80, c[0x0][0x23c], -R176.reuse ;  /* 0x00008f0050507a23 */ /* 0x100fe200000108b0 */
[----:B----4-:R-:W-:Y:S01]  /*11e90*/  F2FP.PACK_AB R161, R186, R185 ;  /* 0x000000b9baa1723e */ /* 0x010fe200000000ff */
[--C-:B------:R-:W-:Y:S02]  /*11ea0*/  FFMA.FTZ R92, R92, c[0x0][0x23c], -R176.reuse ;  /* 0x00008f005c5c7a23 */ /* 0x100fe400000108b0 */
[--C-:B------:R-:W-:Y:S02]  /*11eb0*/  FFMA.FTZ R94, R94, c[0x0][0x23c], -R165.reuse ;  /* 0x00008f005e5e7a23 */ /* 0x100fe400000108a5 */
[--C-:B------:R-:W-:Y:S01]  /*11ec0*/  FFMA.FTZ R96, R96, c[0x0][0x23c], -R176.reuse ;  /* 0x00008f0060607a23 */ /* 0x100fe200000108b0 */
[----:B------:R-:W4:Y:S01]  /*11ed0*/  MUFU.EX2 R183, R183 ;  /* 0x000000b700b77308 */ /* 0x000f220000000800 */
[----:B------:R-:W-:Y:S02]  /*11ee0*/  FFMA.FTZ R100, R100, c[0x0][0x23c], -R176 ;  /* 0x00008f0064647a23 */ /* 0x000fe400000108b0 */
[----:B--2---:R-:W-:Y:S04]  /*11ef0*/  FFMA.FTZ R194, R164, R195, R194 ;  /* 0x000000c3a4c27223 */ /* 0x004fe800000100c2 */
[----:B------:R-:W-:Y:S03]  /*11f00*/  FADD.FTZ R194, R184, R194 ;  /* 0x000000c2b8c27221 */ /* 0x000fe60000010000 */
[----:B------:R-:W2:Y:S01]  /*11f10*/  MUFU.EX2 R178, R178 ;  /* 0x000000b200b27308 */ /* 0x000ea20000000800 */
[----:B------:R-:W-:Y:S02]  /*11f20*/  FADD.FTZ R194, R180, R194 ;  /* 0x000000c2b4c27221 */ /* 0x000fe40000010000 */
[C---:B---3--:R-:W-:Y:S02]  /*11f30*/  FMUL.FTZ R10, R3.reuse, R158 ;  /* 0x0000009e030a7220 */ /* 0x048fe40000410000 */
[C---:B------:R-:W-:Y:S02]  /*11f40*/  FMUL.FTZ R11, R3.reuse, R159 ;  /* 0x0000009f030b7220 */ /* 0x040fe40000410000 */
[----:B------:R-:W3:Y:S01]  /*11f50*/  LDSM.16.MT88.4 R156, [R231+0xa000] ;  /* 0x00a00000e79c783b */ /* 0x000ee20000004200 */
[C---:B------:R-:W-:Y:S02]  /*11f60*/  FMUL.FTZ R14, R3.reuse, R154 ;  /* 0x0000009a030e7220 */ /* 0x040fe40000410000 */
[----:B------:R-:W5:Y:S01]  /*11f70*/  MUFU.EX2 R177, R177 ;  /* 0x000000b100b17308 */ /* 0x000f620000000800 */
[----:B------:R-:W-:Y:S01]  /*11f80*/  FMUL.FTZ R6, R3, R162 ;  /* 0x000000a203067220 */ /* 0x000fe20000410000 */
[----:B------:R-:W-:Y:S01]  /*11f90*/  F2FP.PACK_AB R162, R181, R180 ;  /* 0x000000b4b5a2723e */ /* 0x000fe200000000ff */
[----:B------:R-:W-:Y:S01]  /*11fa0*/  FMUL.FTZ R7, R3, R163 ;  /* 0x000000a303077220 */ /* 0x000fe20000410000 */
[----:B----4-:R-:W-:Y:S01]  /*11fb0*/  F2FP.PACK_AB R163, R183, R182 ;  /* 0x000000b6b7a3723e */ /* 0x010fe200000000ff */
[C---:B------:R-:W-:Y:S02]  /*11fc0*/  FMUL.FTZ R134, R3.reuse, R134 ;  /* 0x0000008603867220 */ /* 0x040fe40000410000 */
[C---:B------:R-:W-:Y:S02]  /*11fd0*/  FMUL.FTZ R135, R3.reuse, R135 ;  /* 0x0000008703877220 */ /* 0x040fe40000410000 */
[C---:B------:R-:W-:Y:S01]  /*11fe0*/  FMUL.FTZ R138, R3.reuse, R138 ;  /* 0x0000008a038a7220 */ /* 0x040fe20000410000 */
[----:B------:R-:W-:Y:S01]  /*11ff0*/  MUFU.EX2 R179, R179 ;  /* 0x000000b300b37308 */ /* 0x000fe20000000800 */
[C---:B-1----:R-:W-:Y:S05]  /*12000*/  HMMA.16816.F32 R4, R160.reuse, R168, R4 ;  /* 0x000000a8a004723c */ /* 0x042fea0000001804 */
[C---:B------:R-:W-:Y:S02]  /*12010*/  FMUL.FTZ R139, R3.reuse, R139 ;  /* 0x0000008b038b7220 */ /* 0x040fe40000410000 */
[--C-:B------:R-:W-:Y:S01]  /*12020*/  FFMA.FTZ R169, R16, c[0x0][0x23c], -R176.reuse ;  /* 0x00008f0010a97a23 */ /* 0x100fe200000108b0 */
[C---:B------:R-:W-:Y:S01]  /*12030*/  HMMA.16816.F32 R8, R160.reuse, R170, R8 ;  /* 0x000000aaa008723c */ /* 0x040fe20000001808 */
[----:B------:R1:W4:Y:S03]  /*12040*/  MUFU.EX2 R168, R15 ;  /* 0x0000000f00a87308 */ /* 0x0003260000000800 */
[C---:B------:R-:W-:Y:S02]  /*12050*/  FMUL.FTZ R16, R164.reuse, R148 ;  /* 0x00000094a4107220 */ /* 0x040fe40000410000 */
[----:B------:R-:W-:Y:S02]  /*12060*/  FMUL.FTZ R142, R3, R142 ;  /* 0x0000008e038e7220 */ /* 0x000fe40000410000 */
[----:B------:R-:W-:Y:S03]  /*12070*/  FFMA.FTZ R170, R17, c[0x0][0x23c], -R176 ;  /* 0x00008f0011aa7a23 */ /* 0x000fe600000108b0 */
[----:B------:R-:W-:Y:S01]  /*12080*/  MUFU.EX2 R169, R169 ;  /* 0x000000a900a97308 */ /* 0x000fe20000000800 */
[----:B------:R-:W-:Y:S02]  /*12090*/  FMUL.FTZ R17, R164, R149 ;  /* 0x00000095a4117220 */ /* 0x000fe40000410000 */
[----:B------:R-:W-:Y:S02]  /*120a0*/  FFMA.FTZ R171, R18, c[0x0][0x23c], -R165 ;  /* 0x00008f0012ab7a23 */ /* 0x000fe400000108a5 */
[C---:B------:R-:W-:Y:S02]  /*120b0*/  FMUL.FTZ R18, R3.reuse, R150 ;  /* 0x0000009603127220 */ /* 0x040fe40000410000 */
[C---:B------:R-:W-:Y:S02]  /*120c0*/  FMUL.FTZ R143, R3.reuse, R143 ;  /* 0x0000008f038f7220 */ /* 0x040fe40000410000 */
[----:B------:R-:W-:Y:S01]  /*120d0*/  FMUL.FTZ R23, R3, R147 ;  /* 0x0000009303177220 */ /* 0x000fe20000410000 */
[----:B------:R-:W3:Y:S01]  /*120e0*/  MUFU.EX2 R170, R170 ;  /* 0x000000aa00aa7308 */ /* 0x000ee20000000800 */
[----:B------:R-:W-:Y:S02]  /*120f0*/  FADD.FTZ R181, R181, R194 ;  /* 0x000000c2b5b57221 */ /* 0x000fe40000010000 */
[----:B-1----:R-:W-:Y:S02]  /*12100*/  FMUL.FTZ R15, R3, R155 ;  /* 0x0000009b030f7220 */ /* 0x002fe40000410000 */
[----:B------:R-:W1:Y:S01]  /*12110*/  LDSM.16.MT88.4 R152, [R230+0xa000] ;  /* 0x00a00000e698783b */ /* 0x000e620000004200 */
[----:B--2---:R-:W-:Y:S04]  /*12120*/  FADD.FTZ R181, R178, R181 ;  /* 0x000000b5b2b57221 */ /* 0x004fe80000010000 */
[----:B------:R-:W-:Y:S01]  /*12130*/  MUFU.EX2 R171, R171 ;  /* 0x000000ab00ab7308 */ /* 0x000fe20000000800 */
[C---:B------:R-:W-:Y:S03]  /*12140*/  HMMA.16816.F32 R12, R160.reuse, R172, R12 ;  /* 0x000000aca00c723c */ /* 0x040fe6000000180c */
[----:B-----5:R-:W-:Y:S04]  /*12150*/  FADD.FTZ R181, R177, R181 ;  /* 0x000000b5b1b57221 */ /* 0x020fe80000010000 */
[--C-:B------:R-:W-:Y:S01]  /*12160*/  FFMA.FTZ R172, R19, c[0x0][0x23c], -R165.reuse ;  /* 0x00008f0013ac7a23 */ /* 0x100fe200000108a5 */
[C---:B------:R-:W-:Y:S01]  /*12170*/  HMMA.16816.F32 R132, R160.reuse, R174, R132 ;  /* 0x000000aea084723c */ /* 0x040fe20000001884 */
[----:B------:R-:W-:Y:S03]  /*12180*/  MUFU.EX2 R187, R187 ;  /* 0x000000bb00bb7308 */ /* 0x000fe60000000800 */
[----:B------:R-:W-:Y:S02]  /*12190*/  FMUL.FTZ R19, R3, R151 ;  /* 0x0000009703137220 */ /* 0x000fe40000410000 */
[----:B------:R-:W2:Y:S01]  /*121a0*/  LDSM.16.MT88.4 R148, [R234+0xa800] ;  /* 0x00a80000ea94783b */ /* 0x000ea20000004200 */
[--C-:B------:R-:W-:Y:S02]  /*121b0*/  FFMA.FTZ R173, R20, c[0x0][0x23c], -R176.reuse ;  /* 0x00008f0014ad7a23 */ /* 0x100fe400000108b0 */
[C---:B------:R-:W-:Y:S02]  /*121c0*/  FMUL.FTZ R20, R164.reuse, R144 ;  /* 0x00000090a4147220 */ /* 0x040fe40000410000 */
[----:B------:R-:W5:Y:S01]  /*121d0*/  MUFU.EX2 R172, R172 ;  /* 0x000000ac00ac7308 */ /* 0x000f620000000800 */
[C---:B---3--:R-:W-:Y:S03]  /*121e0*/  HMMA.16816.F32 R16, R160.reuse, R156, R16 ;  /* 0x0000009ca010723c */ /* 0x048fe60000001810 */
[----:B------:R-:W-:Y:S01]  /*121f0*/  F2FP.PACK_AB R144, R177, R178 ;  /* 0x000000b2b190723e */ /* 0x000fe200000000ff */
[--C-:B------:R-:W-:Y:S02]  /*12200*/  FFMA.FTZ R174, R21, c[0x0][0x23c], -R176.reuse ;  /* 0x00008f0015ae7a23 */ /* 0x100fe400000108b0 */
[----:B------:R-:W-:Y:S01]  /*12210*/  FMUL.FTZ R21, R164, R145 ;  /* 0x00000091a4157220 */ /* 0x000fe20000410000 */
[----:B----4-:R-:W-:Y:S01]  /*12220*/  F2FP.PACK_AB R145, R168, R179 ;  /* 0x000000b3a891723e */ /* 0x010fe200000000ff */
[C---:B------:R-:W-:Y:S01]  /*12230*/  HMMA.16816.F32 R136, R160.reuse, R158, R136 ;  /* 0x0000009ea088723c */ /* 0x040fe20000001888 */
[----:B------:R-:W-:Y:S01]  /*12240*/  MUFU.EX2 R173, R173 ;  /* 0x000000ad00ad7308 */ /* 0x000fe20000000800 */
[----:B------:R-:W3:Y:S02]  /*12250*/  LDSM.16.MT88.4 R156, [R232+0xa800] ;  /* 0x00a80000e89c783b */ /* 0x000ee40000004200 */
[----:B------:R-:W-:Y:S01]  /*12260*/  FFMA.FTZ R175, R22, c[0x0][0x23c], -R165 ;  /* 0x00008f0016af7a23 */ /* 0x000fe200000108a5 */
[----:B------:R-:W-:Y:S01]  /*12270*/  MOV R164, R2 ;  /* 0x0000000200a47202 */ /* 0x000fe20000000f00 */
[----:B------:R-:W-:Y:S01]  /*12280*/  FMUL.FTZ R22, R3, R146 ;  /* 0x0000009203167220 */ /* 0x000fe20000410000 */
[----:B------:R-:W-:Y:S01]  /*12290*/  F2FP.PACK_AB R146, R170, R169 ;  /* 0x000000a9aa92723e */ /* 0x000fe200000000ff */
[C---:B-1----:R-:W-:Y:S03]  /*122a0*/  HMMA.16816.F32 R140, R160.reuse, R152, R140 ;  /* 0x00000098a08c723c */ /* 0x042fe6000000188c */
[----:B------:R-:W1:Y:S01]  /*122b0*/  MUFU.EX2 R174, R174 ;  /* 0x000000ae00ae7308 */ /* 0x000e620000000800 */
[----:B------:R-:W-:Y:S01]  /*122c0*/  FADD.FTZ R169, R169, R181 ;  /* 0x000000b5a9a97221 */ /* 0x000fe20000010000 */
[----:B-----5:R-:W-:Y:S03]  /*122d0*/  F2FP.PACK_AB R147, R172, R171 ;  /* 0x000000abac93723e */ /* 0x020fe600000000ff */
[----:B------:R-:W-:Y:S01]  /*122e0*/  HMMA.16816.F32 R20, R160, R154, R20 ;  /* 0x0000009aa014723c */ /* 0x000fe20000001814 */
[----:B------:R-:W4:Y:S03]  /*122f0*/  LDSM.16.MT88.4 R152, [R231+0xa800] ;  /* 0x00a80000e798783b */ /* 0x000f260000004200 */
[----:B------:R-:W-:Y:S01]  /*12300*/  FADD.FTZ R169, R170, R169 ;  /* 0x000000a9aaa97221 */ /* 0x000fe20000010000 */
[----:B------:R-:W5:Y:S04]  /*12310*/  MUFU.EX2 R175, R175 ;  /* 0x000000af00af7308 */ /* 0x000f680000000800 */
[----:B------:R-:W4:Y:S01]  /*12320*/  LDSM.16.MT88.4 R160, [R230+0xa800] ;  /* 0x00a80000e6a0783b */ /* 0x000f220000004200 */
[C---:B--2---:R-:W-:Y:S05]  /*12330*/  HMMA.16816.F32 R4, R144.reuse, R148, R4 ;  /* 0x000000949004723c */ /* 0x044fea0000001804 */
[----:B------:R-:W-:Y:S03]  /*12340*/  MUFU.EX2 R189, R189 ;  /* 0x000000bd00bd7308 */ /* 0x000fe60000000800 */
[C---:B------:R-:W-:Y:S01]  /*12350*/  HMMA.16816.F32 R8, R144.reuse, R150, R8 ;  /* 0x000000969008723c */ /* 0x040fe20000001808 */
[----:B------:R-:W2:Y:S03]  /*12360*/  LDSM.16.MT88.4 R148, [R234+0xb000] ;  /* 0x00b00000ea94783b */ /* 0x000ea60000004200 */
[C---:B-1----:R-:W-:Y:S01]  /*12370*/  F2FP.PACK_AB R24, R174.reuse, R173 ;  /* 0x000000adae18723e */ /* 0x042fe200000000ff */
[----:B------:R-:W-:Y:S02]  /*12380*/  FADD.FTZ R173, R173, R169 ;  /* 0x000000a9adad7221 */ /* 0x000fe40000010000 */
[----:B------:R-:W1:Y:S01]  /*12390*/  MUFU.EX2 R188, R188 ;  /* 0x000000bc00bc7308 */ /* 0x000e620000000800 */
[C---:B---3--:R-:W-:Y:S04]  /*123a0*/  HMMA.16816.F32 R12, R144.reuse, R156, R12 ;  /* 0x0000009c900c723c */ /* 0x048fe8000000180c */
[----:B-----5:R-:W-:Y:S01]  /*123b0*/  F2FP.PACK_AB R25, R187, R175 ;  /* 0x000000afbb19723e */ /* 0x020fe200000000ff */
[----:B------:R-:W-:Y:S03]  /*123c0*/  FADD.FTZ R173, R174, R173 ;  /* 0x000000adaead7221 */ /* 0x000fe60000010000 */
[C---:B------:R-:W-:Y:S01]  /*123d0*/  HMMA.16816.F32 R132, R144.reuse, R158, R132 ;  /* 0x0000009e9084723c */ /* 0x040fe20000001884 */
[----:B------:R-:W-:Y:S01]  /*123e0*/  MUFU.EX2 R190, R190 ;  /* 0x000000be00be7308 */ /* 0x000fe20000000800 */
[----:B------:R-:W3:Y:S06]  /*123f0*/  LDSM.16.MT88.4 R156, [R232+0xb000] ;  /* 0x00b00000e89c783b */ /* 0x000eec0000004200 */
[C---:B----4-:R-:W-:Y:S03]  /*12400*/  HMMA.16816.F32 R16, R144.reuse, R152, R16 ;  /* 0x000000989010723c */ /* 0x050fe60000001810 */
[----:B------:R-:W4:Y:S04]  /*12410*/  MUFU.EX2 R191, R191 ;  /* 0x000000bf00bf7308 */ /* 0x000f280000000800 */
[--C-:B------:R-:W-:Y:S01]  /*12420*/  FFMA.FTZ R153, R30, c[0x0][0x23c], -R165.reuse ;  /* 0x00008f001e997a23 */ /* 0x100fe200000108a5 */
[C---:B------:R-:W-:Y:S04]  /*12430*/  HMMA.16816.F32 R136, R144.reuse, R154, R136 ;  /* 0x0000009a9088723c */ /* 0x040fe80000001888 */
[----:B------:R-:W-:Y:S01]  /*12440*/  FFMA.FTZ R152, R31, c[0x0][0x23c], -R165 ;  /* 0x00008f001f987a23 */ /* 0x000fe200000108a5 */
[----:B------:R-:W5:Y:S01]  /*12450*/  MUFU.EX2 R192, R192 ;  /* 0x000000c000c07308 */ /* 0x000f620000000800 */
[----:B------:R-:W3:Y:S01]  /*12460*/  LDSM.16.MT88.4 R28, [R231+0xb000] ;  /* 0x00b00000e71c783b */ /* 0x000ee20000004200 */
[--C-:B------:R-:W-:Y:S01]  /*12470*/  FFMA.FTZ R154, R32, c[0x0][0x23c], -R176.reuse ;  /* 0x00008f00209a7a23 */ /* 0x100fe200000108b0 */
[C---:B------:R-:W-:Y:S04]  /*12480*/  HMMA.16816.F32 R140, R144.reuse, R160, R140 ;  /* 0x000000a0908c723c */ /* 0x040fe8000000188c */
[--C-:B------:R-:W-:Y:S01]  /*12490*/  FFMA.FTZ R155, R33, c[0x0][0x23c], -R176.reuse ;  /* 0x00008f00219b7a23 */ /* 0x100fe200000108b0 */
[----:B-1----:R-:W-:Y:S01]  /*124a0*/  F2FP.PACK_AB R26, R188, R189 ;  /* 0x000000bdbc1a723e */ /* 0x002fe200000000ff */
[----:B------:R-:W-:Y:S01]  /*124b0*/  FADD.FTZ R189, R189, R173 ;  /* 0x000000adbdbd7221 */ /* 0x000fe20000010000 */
[----:B------:R-:W1:Y:S01]  /*124c0*/  MUFU.EX2 R193, R193 ;  /* 0x000000c100c17308 */ /* 0x000e620000000800 */
[----:B------:R-:W-:Y:S01]  /*124d0*/  HMMA.16816.F32 R20, R144, R162, R20 ;  /* 0x000000a29014723c */ /* 0x000fe20000001814 */
[----:B------:R-:W1:Y:S03]  /*124e0*/  LDSM.16.MT88.4 R144, [R230+0xb000] ;  /* 0x00b00000e690783b */ /* 0x000e660000004200 */
[--C-:B------:R-:W-:Y:S01]  /*124f0*/  FFMA.FTZ R161, R34, c[0x0][0x23c], -R165.reuse ;  /* 0x00008f0022a17a23 */ /* 0x100fe200000108a5 */
[----:B----4-:R-:W-:Y:S01]  /*12500*/  F2FP.PACK_AB R27, R191, R190 ;  /* 0x000000bebf1b723e */ /* 0x010fe200000000ff */
[----:B------:R-:W-:Y:S02]  /*12510*/  FFMA.FTZ R160, R35, c[0x0][0x23c], -R165 ;  /* 0x00008f0023a07a23 */ /* 0x000fe400000108a5 */
[----:B------:R-:W-:Y:S01]  /*12520*/  FADD.FTZ R189, R188, R189 ;  /* 0x000000bdbcbd7221 */ /* 0x000fe20000010000 */
[----:B------:R-:W-:Y:S01]  /*12530*/  MUFU.EX2 R153, R153 ;  /* 0x0000009900997308 */ /* 0x000fe20000000800 */
[----:B------:R-:W4:Y:S02]  /*12540*/  LDSM.16.MT88.4 R32, [R234+0xb800] ;  /* 0x00b80000ea20783b */ /* 0x000f240000004200 */
[C---:B--2---:R-:W-:Y:S05]  /*12550*/  HMMA.16816.F32 R4, R24.reuse, R148, R4 ;  /* 0x000000941804723c */ /* 0x044fea0000001804 */
[----:B-----5:R-:W-:Y:S02]  /*12560*/  FADD.FTZ R189, R192, R189 ;  /* 0x000000bdc0bd7221 */ /* 0x020fe40000010000 */
[----:B------:R-:W2:Y:S01]  /*12570*/  MUFU.EX2 R152, R152 ;  /* 0x0000009800987308 */ /* 0x000ea20000000800 */
[C---:B------:R-:W-:Y:S01]  /*12580*/  HMMA.16816.F32 R8, R24.reuse, R150, R8 ;  /* 0x000000961808723c */ /* 0x040fe20000001808 */
[----:B------:R-:W5:Y:S07]  /*12590*/  LDSM.16.MT88.4 R148, [R232+0xb800] ;  /* 0x00b80000e894783b */ /* 0x000f6e0000004200 */
[C---:B---3--:R-:W-:Y:S01]  /*125a0*/  HMMA.16816.F32 R12, R24.reuse, R156, R12 ;  /* 0x0000009c180c723c */ /* 0x048fe2000000180c */
[----:B------:R-:W-:Y:S06]  /*125b0*/  MUFU.EX2 R154, R154 ;  /* 0x0000009a009a7308 */ /* 0x000fec0000000800 */
[--C-:B------:R-:W-:Y:S01]  /*125c0*/  FFMA.FTZ R156, R36, c[0x0][0x23c], -R176.reuse ;  /* 0x00008f00249c7a23 */ /* 0x100fe200000108b0 */
[C---:B------:R-:W-:Y:S03]  /*125d0*/  HMMA.16816.F32 R132, R24.reuse, R158, R132 ;  /* 0x0000009e1884723c */ /* 0x040fe60000001884 */
[----:B------:R-:W3:Y:S01]  /*125e0*/  MUFU.EX2 R155, R155 ;  /* 0x0000009b009b7308 */ /* 0x000ee20000000800 */
[--C-:B------:R-:W-:Y:S03]  /*125f0*/  FFMA.FTZ R157, R37, c[0x0][0x23c], -R176.reuse ;  /* 0x00008f00259d7a23 */ /* 0x100fe600000108b0 */
[--C-:B------:R-:W-:Y:S01]  /*12600*/  FFMA.FTZ R158, R38, c[0x0][0x23c], -R165.reuse ;  /* 0x00008f00269e7a23 */ /* 0x100fe200000108a5 */
[C---:B------:R-:W-:Y:S04]  /*12610*/  HMMA.16816.F32 R16, R24.reuse, R28, R16 ;  /* 0x0000001c1810723c */ /* 0x040fe80000001810 */
[--C-:B------:R-:W-:Y:S01]  /*12620*/  FFMA.FTZ R159, R39, c[0x0][0x23c], -R165.reuse ;  /* 0x00008f00279f7a23 */ /* 0x100fe200000108a5 */
[----:B------:R-:W-:Y:S01]  /*12630*/  MUFU.EX2 R161, R161 ;  /* 0x000000a100a17308 */ /* 0x000fe20000000800 */
[----:B------:R-:W-:Y:S02]  /*12640*/  LDSM.16.MT88.4 R36, [R230+0xb800] ;  /* 0x00b80000e624783b */ /* 0x000fe40000004200 */
[C---:B------:R-:W-:Y:S06]  /*12650*/  HMMA.16816.F32 R136, R24.reuse, R30, R136 ;  /* 0x0000001e1888723c */ /* 0x040fec0000001888 */
[----:B------:R-:W5:Y:S01]  /*12660*/  LDSM.16.MT88.4 R28, [R231+0xb800] ;  /* 0x00b80000e71c783b */ /* 0x000f620000004200 */
[----:B------:R-:W3:Y:S01]  /*12670*/  MUFU.EX2 R160, R160 ;  /* 0x000000a000a07308 */ /* 0x000ee20000000800 */
[C---:B-1----:R-:W-:Y:S07]  /*12680*/  HMMA.16816.F32 R140, R24.reuse, R144, R140 ;  /* 0x00000090188c723c */ /* 0x042fee000000188c */
[--C-:B------:R-:W-:Y:S01]  /*12690*/  FFMA.FTZ R144, R40, c[0x0][0x23c], -R176.reuse ;  /* 0x00008f0028907a23 */ /* 0x100fe200000108b0 */
[----:B------:R-:W-:Y:S01]  /*126a0*/  HMMA.16816.F32 R20, R24, R146, R20 ;  /* 0x000000921814723c */ /* 0x000fe20000001814 */
[----:B------:R-:W1:Y:S03]  /*126b0*/  MUFU.EX2 R156, R156 ;  /* 0x0000009c009c7308 */ /* 0x000e660000000800 */
[--C-:B------:R-:W-:Y:S03]  /*126c0*/  FFMA.FTZ R145, R41, c[0x0][0x23c], -R176.reuse ;  /* 0x00008f0029917a23 */ /* 0x100fe600000108b0 */
[--C-:B------:R-:W-:Y:S01]  /*126d0*/  FFMA.FTZ R147, R42, c[0x0][0x23c], -R165.reuse ;  /* 0x00008f002a937a23 */ /* 0x100fe200000108a5 */
[----:B------:R-:W-:Y:S01]  /*126e0*/  F2FP.PACK_AB R24, R193, R192 ;  /* 0x000000c0c118723e */ /* 0x000fe200000000ff */
[----:B------:R-:W-:Y:S02]  /*126f0*/  FFMA.FTZ R146, R43, c[0x0][0x23c], -R165 ;  /* 0x00008f002b927a23 */ /* 0x000fe400000108a5 */
[----:B------:R-:W5:Y:S01]  /*12700*/  MUFU.EX2 R157, R157 ;  /* 0x0000009d009d7308 */ /* 0x000f620000000800 */
[----:B------:R-:W-:Y:S01]  /*12710*/  LDSM.16.MT88.4 R40, [R230+0xc000] ;  /* 0x00c00000e628783b */ /* 0x000fe20000004200 */
[----:B--2---:R-:W-:Y:S01]  /*12720*/  F2FP.PACK_AB R25, R152, R153 ;  /* 0x000000999819723e */ /* 0x004fe200000000ff */
[----:B------:R-:W-:Y:S01]  /*12730*/  FADD.FTZ R193, R193, R189 ;  /* 0x000000bdc1c17221 */ /* 0x000fe20000010000 */
[C---:B---3--:R-:W-:Y:S02]  /*12740*/  F2FP.PACK_AB R26, R155.reuse, R154 ;  /* 0x0000009a9b1a723e */ /* 0x048fe400000000ff */
[----:B------:R-:W-:Y:S01]  /*12750*/  F2FP.PACK_AB R27, R160, R161 ;  /* 0x000000a1a01b723e */ /* 0x000fe200000000ff */
[----:B------:R-:W-:Y:S03]  /*12760*/  FADD.FTZ R193, R154, R193 ;  /* 0x000000c19ac17221 */ /* 0x000fe60000010000 */
[----:B------:R-:W-:Y:S01]  /*12770*/  MUFU.EX2 R158, R158 ;  /* 0x0000009e009e7308 */ /* 0x000fe20000000800 */
[----:B------:R-:W-:Y:S02]  /*12780*/  FADD.FTZ R155, R155, R193 ;  /* 0x000000c19b9b7221 */ /* 0x000fe40000010000 */
[C---:B----4-:R-:W-:Y:S03]  /*12790*/  HMMA.16816.F32 R4, R24.reuse, R32, R4 ;  /* 0x000000201804723c */ /* 0x050fe60000001804 */
[----:B-1----:R-:W-:Y:S04]  /*127a0*/  FADD.FTZ R155, R156, R155 ;  /* 0x0000009b9c9b7221 */ /* 0x002fe80000010000 */
[----:B------:R-:W1:Y:S01]  /*127b0*/  MUFU.EX2 R159, R159 ;  /* 0x0000009f009f7308 */ /* 0x000e620000000800 */
[C---:B------:R-:W-:Y:S01]  /*127c0*/  HMMA.16816.F32 R8, R24.reuse, R34, R8 ;  /* 0x000000221808723c */ /* 0x040fe20000001808 */
[----:B------:R-:W2:Y:S03]  /*127d0*/  LDSM.16.MT88.4 R32, [R234+0xc000] ;  /* 0x00c00000ea20783b */ /* 0x000ea60000004200 */
[----:B-----5:R-:W-:Y:S04]  /*127e0*/  FADD.FTZ R155, R157, R155 ;  /* 0x0000009b9d9b7221 */ /* 0x020fe80000010000 */
[C---:B------:R-:W-:Y:S01]  /*127f0*/  HMMA.16816.F32 R12, R24.reuse, R148, R12 ;  /* 0x00000094180c723c */ /* 0x040fe2000000180c */
[----:B------:R-:W-:Y:S01]  /*12800*/  MUFU.EX2 R144, R144 ;  /* 0x0000009000907308 */ /* 0x000fe20000000800 */
[----:B------:R-:W3:Y:S05]  /*12810*/  LDL.LU R149, [R1] ;  /* 0x0000000001957983 */ /* 0x000eea0000300800 */
[--C-:B------:R-:W-:Y:S01]  /*12820*/  FFMA.FTZ R148, R48, c[0x0][0x23c], -R176.reuse ;  /* 0x00008f0030947a23 */ /* 0x100fe200000108b0 */
[C---:B------:R-:W-:Y:S03]  /*12830*/  HMMA.16816.F32 R132, R24.reuse, R150, R132 ;  /* 0x000000961884723c */ /* 0x040fe60000001884 */
[----:B------:R-:W4:Y:S01]  /*12840*/  MUFU.EX2 R145, R145 ;  /* 0x0000009100917308 */ /* 0x000f220000000800 */
[--C-:B------:R-:W-:Y:S02]  /*12850*/  FFMA.FTZ R48, R49, c[0x0][0x23c], -R176.reuse ;  /* 0x00008f0031307a23 */ /* 0x100fe400000108b0 */
[--C-:B------:R-:W-:Y:S02]  /*12860*/  FFMA.FTZ R49, R50, c[0x0][0x23c], -R165.reuse ;  /* 0x00008f0032317a23 */ /* 0x100fe400000108a5 */
[C---:B------:R-:W-:Y:S04]  /*12870*/  HMMA.16816.F32 R16, R24.reuse, R28, R16 ;  /* 0x0000001c1810723c */ /* 0x040fe80000001810 */
[--C-:B------:R-:W-:Y:S01]  /*12880*/  FFMA.FTZ R50, R51, c[0x0][0x23c], -R165.reuse ;  /* 0x00008f0033327a23 */ /* 0x100fe200000108a5 */
[----:B------:R-:W-:Y:S01]  /*12890*/  MUFU.EX2 R147, R147 ;  /* 0x0000009300937308 */ /* 0x000fe20000000800 */
[--C-:B------:R-:W-:Y:S02]  /*128a0*/  FFMA.FTZ R51, R52, c[0x0][0x23c], -R176.reuse ;  /* 0x00008f0034337a23 */ /* 0x100fe400000108b0 */
[C---:B------:R-:W-:Y:S01]  /*128b0*/  HMMA.16816.F32 R136, R24.reuse, R30, R136 ;  /* 0x0000001e1888723c */ /* 0x040fe20000001888 */
[----:B------:R-:W5:Y:S03]  /*128c0*/  LDSM.16.MT88.4 R28, [R232+0xc000] ;  /* 0x00c00000e81c783b */ /* 0x000f660000004200 */
[--C-:B------:R-:W-:Y:S02]  /*128d0*/  FFMA.FTZ R52, R53, c[0x0][0x23c], -R176.reuse ;  /* 0x00008f0035347a23 */ /* 0x100fe400000108b0 */
[--C-:B------:R-:W-:Y:S01]  /*128e0*/  FFMA.FTZ R53, R54, c[0x0][0x23c], -R165.reuse ;  /* 0x00008f0036357a23 */ /* 0x100fe200000108a5 */
[----:B------:R-:W2:Y:S01]  /*128f0*/  MUFU.EX2 R146, R146 ;  /* 0x0000009200927308 */ /* 0x000ea20000000800 */
[C---:B------:R-:W-:Y:S04]  /*12900*/  HMMA.16816.F32 R140, R24.reuse, R36, R140 ;  /* 0x00000024188c723c */ /* 0x040fe8000000188c */
[--C-:B------:R-:W-:Y:S02]  /*12910*/  FFMA.FTZ R54, R55, c[0x0][0x23c], -R165.reuse ;  /* 0x00008f0037367a23 */ /* 0x100fe400000108a5 */
[--C-:B------:R-:W-:Y:S02]  /*12920*/  FFMA.FTZ R55, R57, c[0x0][0x23c], -R176.reuse ;  /* 0x00008f0039377a23 */ /* 0x100fe400000108b0 */
[----:B------:R-:W-:Y:S01]  /*12930*/  HMMA.16816.F32 R20, R24, R38, R20 ;  /* 0x000000261814723c */ /* 0x000fe20000001814 */
[----:B------:R-:W-:Y:S01]  /*12940*/  MUFU.EX2 R44, R44 ;  /* 0x0000002c002c7308 */ /* 0x000fe20000000800 */
[----:B------:R-:W5:Y:S02]  /*12950*/  LDSM.16.MT88.4 R36, [R231+0xc000] ;  /* 0x00c00000e724783b */ /* 0x000f640000004200 */
[--C-:B------:R-:W-:Y:S02]  /*12960*/  FFMA.FTZ R57, R58, c[0x0][0x23c], -R165.reuse ;  /* 0x00008f003a397a23 */ /* 0x100fe400000108a5 */
[----:B------:R-:W-:Y:S01]  /*12970*/  FFMA.FTZ R58, R59, c[0x0][0x23c], -R165 ;  /* 0x00008f003b3a7a23 */ /* 0x000fe200000108a5 */
[----:B------:R-:W-:Y:S01]  /*12980*/  F2FP.PACK_AB R24, R157, R156 ;  /* 0x0000009c9d18723e */ /* 0x000fe200000000ff */
[--C-:B------:R-:W-:Y:S01]  /*12990*/  FFMA.FTZ R59, R60, c[0x0][0x23c], -R176.reuse ;  /* 0x00008f003c3b7a23 */ /* 0x100fe200000108b0 */
[----:B-1----:R-:W-:Y:S02]  /*129a0*/  F2FP.PACK_AB R25, R159, R158 ;  /* 0x0000009e9f19723e */ /* 0x002fe400000000ff */
[----:B------:R-:W1:Y:S01]  /*129b0*/  MUFU.EX2 R45, R45 ;  /* 0x0000002d002d7308 */ /* 0x000e620000000800 */
[----:B----4-:R-:W-:Y:S01]  /*129c0*/  F2FP.PACK_AB R26, R145, R144 ;  /* 0x00000090911a723e */ /* 0x010fe200000000ff */
[----:B------:R-:W-:Y:S01]  /*129d0*/  FADD.FTZ R144, R144, R155 ;  /* 0x0000009b90907221 */ /* 0x000fe20000010000 */
[----:B--2---:R-:W-:Y:S01]  /*129e0*/  F2FP.PACK_AB R27, R146, R147 ;  /* 0x00000093921b723e */ /* 0x004fe200000000ff */
[--C-:B------:R-:W-:Y:S02]  /*129f0*/  FFMA.FTZ R60, R61, c[0x0][0x23c], -R176.reuse ;  /* 0x00008f003d3c7a23 */ /* 0x100fe400000108b0 */
[--C-:B------:R-:W-:Y:S02]  /*12a00*/  FFMA.FTZ R61, R62, c[0x0][0x23c], -R165.reuse ;  /* 0x00008f003e3d7a23 */ /* 0x100fe400000108a5 */
[--C-:B------:R-:W-:Y:S02]  /*12a10*/  FFMA.FTZ R62, R64, c[0x0][0x23c], -R176.reuse ;  /* 0x00008f00403e7a23 */ /* 0x100fe400000108b0 */
[----:B------:R-:W-:Y:S01]  /*12a20*/  MUFU.EX2 R46, R46 ;  /* 0x0000002e002e7308 */ /* 0x000fe20000000800 */
[C---:B------:R-:W-:Y:S03]  /*12a30*/  HMMA.16816.F32 R4, R24.reuse, R32, R4 ;  /* 0x000000201804723c */ /* 0x040fe60000001804 */
[--C-:B------:R-:W-:Y:S02]  /*12a40*/  FFMA.FTZ R64, R65, c[0x0][0x23c], -R176.reuse ;  /* 0x00008f0041407a23 */ /* 0x100fe400000108b0 */
[--C-:B------:R-:W-:Y:S02]  /*12a50*/  FFMA.FTZ R65, R66, c[0x0][0x23c], -R165.reuse ;  /* 0x00008f0042417a23 */ /* 0x100fe400000108a5 */
[--C-:B------:R-:W-:Y:S01]  /*12a60*/  FFMA.FTZ R66, R67, c[0x0][0x23c], -R165.reuse ;  /* 0x00008f0043427a23 */ /* 0x100fe200000108a5 */
[C---:B------:R-:W-:Y:S01]  /*12a70*/  HMMA.16816.F32 R8, R24.reuse, R34, R8 ;  /* 0x000000221808723c */ /* 0x040fe20000001808 */
[----:B------:R-:W2:Y:S01]  /*12a80*/  MUFU.EX2 R47, R47 ;  /* 0x0000002f002f7308 */ /* 0x000ea20000000800 */
[----:B------:R-:W4:Y:S02]  /*12a90*/  LDSM.16.MT88.4 R32, [R234+0xc800] ;  /* 0x00c80000ea20783b */ /* 0x000f240000004200 */
[--C-:B------:R-:W-:Y:S02]  /*12aa0*/  FFMA.FTZ R67, R68, c[0x0][0x23c], -R176.reuse ;  /* 0x00008f0044437a23 */ /* 0x100fe400000108b0 */
[--C-:B------:R-:W-:Y:S02]  /*12ab0*/  FFMA.FTZ R68, R69, c[0x0][0x23c], -R176.reuse ;  /* 0x00008f0045447a23 */ /* 0x100fe400000108b0 */
[C---:B-----5:R-:W-:Y:S03]  /*12ac0*/  HMMA.16816.F32 R12, R24.reuse, R28, R12 ;  /* 0x0000001c180c723c */ /* 0x060fe6000000180c */
[----:B------:R-:W-:Y:S01]  /*12ad0*/  MUFU.EX2 R148, R148 ;  /* 0x0000009400947308 */ /* 0x000fe20000000800 */
[--C-:B------:R-:W-:Y:S02]  /*12ae0*/  FFMA.FTZ R69, R71, c[0x0][0x23c], -R165.reuse ;  /* 0x00008f0047457a23 */ /* 0x100fe400000108a5 */
[--C-:B------:R-:W-:Y:S02]  /*12af0*/  FFMA.FTZ R71, R72, c[0x0][0x23c], -R176.reuse ;  /* 0x00008f0048477a23 */ /* 0x100fe400000108b0 */
[C---:B------:R-:W-:Y:S01]  /*12b00*/  HMMA.16816.F32 R132, R24.reuse, R30, R132 ;  /* 0x0000001e1884723c */ /* 0x040fe20000001884 */
[----:B------:R-:W5:Y:S03]  /*12b10*/  LDSM.16.MT88.4 R28, [R232+0xc800] ;  /* 0x00c80000e81c783b */ /* 0x000f660000004200 */
[--C-:B------:R-:W-:Y:S01]  /*12b20*/  FFMA.FTZ R72, R73, c[0x0][0x23c], -R176.reuse ;  /* 0x00008f0049487a23 */ /* 0x100fe200000108b0 */
[----:B------:R-:W1:Y:S01]  /*12b30*/  MUFU.EX2 R48, R48 ;  /* 0x0000003000307308 */ /* 0x000e620000000800 */
[--C-:B------:R-:W-:Y:S02]  /*12b40*/  FFMA.FTZ R73, R74, c[0x0][0x23c], -R165.reuse ;  /* 0x00008f004a497a23 */ /* 0x100fe400000108a5 */
[C---:B------:R-:W-:Y:S04]  /*12b50*/  HMMA.16816.F32 R16, R24.reuse, R36, R16 ;  /* 0x000000241810723c */ /* 0x040fe80000001810 */
[--C-:B------:R-:W-:Y:S02]  /*12b60*/  FFMA.FTZ R74, R75, c[0x0][0x23c], -R165.reuse ;  /* 0x00008f004b4a7a23 */ /* 0x100fe400000108a5 */
[--C-:B------:R-:W-:Y:S01]  /*12b70*/  FFMA.FTZ R75, R76, c[0x0][0x23c], -R176.reuse ;  /* 0x00008f004c4b7a23 */ /* 0x100fe200000108b0 */
[----:B------:R-:W-:Y:S01]  /*12b80*/  MUFU.EX2 R49, R49 ;  /* 0x0000003100317308 */ /* 0x000fe20000000800 */
[C---:B------:R-:W-:Y:S01]  /*12b90*/  HMMA.16816.F32 R136, R24.reuse, R38, R136 ;  /* 0x000000261888723c */ /* 0x040fe20000001888 */
[----:B------:R-:W5:Y:S03]  /*12ba0*/  LDSM.16.MT88.4 R36, [R231+0xc800] ;  /* 0x00c80000e724783b */ /* 0x000f660000004200 */
[--C-:B------:R-:W-:Y:S02]  /*12bb0*/  FFMA.FTZ R76, R77, c[0x0][0x23c], -R176.reuse ;  /* 0x00008f004d4c7a23 */ /* 0x100fe400000108b0 */
[--C-:B------:R-:W-:Y:S02]  /*12bc0*/  FFMA.FTZ R77, R78, c[0x0][0x23c], -R165.reuse ;  /* 0x00008f004e4d7a23 */ /* 0x100fe400000108a5 */
[C---:B------:R-:W-:Y:S01]  /*12bd0*/  HMMA.16816.F32 R140, R24.reuse, R40, R140 ;  /* 0x00000028188c723c */ /* 0x040fe2000000188c */
[----:B------:R-:W4:Y:S03]  /*12be0*/  MUFU.EX2 R50, R50 ;  /* 0x0000003200327308 */ /* 0x000f260000000800 */
[--C-:B------:R-:W-:Y:S02]  /*12bf0*/  FFMA.FTZ R78, R79, c[0x0][0x23c], -R165.reuse ;  /* 0x00008f004f4e7a23 */ /* 0x100fe400000108a5 */
[--C-:B------:R-:W-:Y:S02]  /*12c00*/  FFMA.FTZ R79, R81, c[0x0][0x23c], -R176.reuse ;  /* 0x00008f00514f7a23 */ /* 0x100fe400000108b0 */
[----:B------:R-:W-:Y:S01]  /*12c10*/  HMMA.16816.F32 R20, R24, R42, R20 ;  /* 0x0000002a1814723c */ /* 0x000fe20000001814 */
[----:B------:R-:W5:Y:S02]  /*12c20*/  LDSM.16.MT88.4 R40, [R230+0xc800] ;  /* 0x00c80000e628783b */ /* 0x000f640000004200 */
[----:B------:R-:W-:Y:S01]  /*12c30*/  MUFU.EX2 R51, R51 ;  /* 0x0000003300337308 */ /* 0x000fe20000000800 */
[--C-:B------:R-:W-:Y:S02]  /*12c40*/  FFMA.FTZ R81, R82, c[0x0][0x23c], -R165.reuse ;  /* 0x00008f0052517a23 */ /* 0x100fe400000108a5 */
[--C-:B------:R-:W-:Y:S01]  /*12c50*/  FFMA.FTZ R82, R83, c[0x0][0x23c], -R165.reuse ;  /* 0x00008f0053527a23 */ /* 0x100fe200000108a5 */
[----:B-1----:R-:W-:Y:S01]  /*12c60*/  F2FP.PACK_AB R24, R45, R44 ;  /* 0x0000002c2d18723e */ /* 0x002fe200000000ff */
[--C-:B------:R-:W-:Y:S01]  /*12c70*/  FFMA.FTZ R83, R84, c[0x0][0x23c], -R176.reuse ;  /* 0x00008f0054537a23 */ /* 0x100fe200000108b0 */
[----:B--2---:R-:W-:Y:S03]  /*12c80*/  F2FP.PACK_AB R25, R47, R46 ;  /* 0x0000002e2f19723e */ /* 0x004fe600000000ff */
[----:B------:R-:W-:Y:S01]  /*12c90*/  F2FP.PACK_AB R26, R48, R148 ;  /* 0x00000094301a723e */ /* 0x000fe200000000ff */
[----:B------:R-:W1:Y:S01]  /*12ca0*/  MUFU.EX2 R52, R52 ;  /* 0x0000003400347308 */ /* 0x000e620000000800 */
[--C-:B------:R-:W-:Y:S02]  /*12cb0*/  FFMA.FTZ R84, R85, c[0x0][0x23c], -R176.reuse ;  /* 0x00008f0055547a23 */ /* 0x100fe400000108b0 */
[--C-:B------:R-:W-:Y:S01]  /*12cc0*/  FFMA.FTZ R85, R86, c[0x0][0x23c], -R165.reuse ;  /* 0x00008f0056557a23 */ /* 0x100fe200000108a5 */
[----:B----4-:R-:W-:Y:S01]  /*12cd0*/  F2FP.PACK_AB R27, R50, R49 ;  /* 0x00000031321b723e */ /* 0x010fe200000000ff */
[--C-:B------:R-:W-:Y:S02]  /*12ce0*/  FFMA.FTZ R86, R87, c[0x0][0x23c], -R165.reuse ;  /* 0x00008f0057567a23 */ /* 0x100fe400000108a5 */
[--C-:B------:R-:W-:Y:S02]  /*12cf0*/  FFMA.FTZ R87, R88, c[0x0][0x23c], -R176.reuse ;  /* 0x00008f0058577a23 */ /* 0x100fe400000108b0 */
[--C-:B------:R-:W-:Y:S01]  /*12d00*/  FFMA.FTZ R88, R89, c[0x0][0x23c], -R176.reuse ;  /* 0x00008f0059587a23 */ /* 0x100fe200000108b0 */
[----:B------:R-:W-:Y:S01]  /*12d10*/  MUFU.EX2 R53, R53 ;  /* 0x0000003500357308 */ /* 0x000fe20000000800 */
[C---:B------:R-:W-:Y:S03]  /*12d20*/  HMMA.16816.F32 R4, R24.reuse, R32, R4 ;  /* 0x000000201804723c */ /* 0x040fe60000001804 */
[--C-:B------:R-:W-:Y:S02]  /*12d30*/  FFMA.FTZ R89, R90, c[0x0][0x23c], -R165.reuse ;  /* 0x00008f005a597a23 */ /* 0x100fe400000108a5 */
[--C-:B------:R-:W-:Y:S02]  /*12d40*/  FFMA.FTZ R90, R91, c[0x0][0x23c], -R165.reuse ;  /* 0x00008f005b5a7a23 */ /* 0x100fe400000108a5 */
[--C-:B------:R-:W-:Y:S01]  /*12d50*/  FFMA.FTZ R91, R93, c[0x0][0x23c], -R176.reuse ;  /* 0x00008f005d5b7a23 */ /* 0x100fe200000108b0 */
[C---:B------:R-:W-:Y:S01]  /*12d60*/  HMMA.16816.F32 R8, R24.reuse, R34, R8 ;  /* 0x000000221808723c */ /* 0x040fe20000001808 */
[----:B------:R-:W2:Y:S01]  /*12d70*/  MUFU.EX2 R54, R54 ;  /* 0x0000003600367308 */ /* 0x000ea20000000800 */
[----:B------:R-:W-:Y:S02]  /*12d80*/  LDSM.16.MT88.4 R32, [R232+0xd000] ;  /* 0x00d00000e820783b */ /* 0x000fe40000004200 */
[--C-:B------:R-:W-:Y:S02]  /*12d90*/  FFMA.FTZ R93, R95, c[0x0][0x23c], -R165.reuse ;  /* 0x00008f005f5d7a23 */ /* 0x100fe400000108a5 */
[--C-:B------:R-:W-:Y:S02]  /*12da0*/  FFMA.FTZ R95, R97, c[0x0][0x23c], -R176.reuse ;  /* 0x00008f00615f7a23 */ /* 0x100fe400000108b0 */
[C---:B-----5:R-:W-:Y:S03]  /*12db0*/  HMMA.16816.F32 R12, R24.reuse, R28, R12 ;  /* 0x0000001c180c723c */ /* 0x060fe6000000180c */
[----:B------:R-:W-:Y:S01]  /*12dc0*/  MUFU.EX2 R56, R56 ;  /* 0x0000003800387308 */ /* 0x000fe20000000800 */
[--C-:B------:R-:W-:Y:S02]  /*12dd0*/  FFMA.FTZ R97, R98, c[0x0][0x23c], -R165.reuse ;  /* 0x00008f0062617a23 */ /* 0x100fe400000108a5 */
[--C-:B------:R-:W-:Y:S02]  /*12de0*/  FFMA.FTZ R98, R99, c[0x0][0x23c], -R165.reuse ;  /* 0x00008f0063627a23 */ /* 0x100fe400000108a5 */
[C---:B------:R-:W-:Y:S01]  /*12df0*/  HMMA.16816.F32 R132, R24.reuse, R30, R132 ;  /* 0x0000001e1884723c */ /* 0x040fe20000001884 */
[----:B------:R-:W4:Y:S03]  /*12e00*/  LDSM.16.MT88.4 R28, [R234+0xd000] ;  /* 0x00d00000ea1c783b */ /* 0x000f260000004200 */
[--C-:B------:R-:W-:Y:S01]  /*12e10*/  FFMA.FTZ R99, R101, c[0x0][0x23c], -R176.reuse ;  /* 0x00008f0065637a23 */ /* 0x100fe200000108b0 */
[----:B------:R-:W5:Y:S01]  /*12e20*/  MUFU.EX2 R55, R55 ;  /* 0x0000003700377308 */ /* 0x000f620000000800 */
[--C-:B------:R-:W-:Y:S02]  /*12e30*/  FFMA.FTZ R101, R102, c[0x0][0x23c], -R165.reuse ;  /* 0x00008f0066657a23 */ /* 0x100fe400000108a5 */
[C---:B------:R-:W-:Y:S04]  /*12e40*/  HMMA.16816.F32 R16, R24.reuse, R36, R16 ;  /* 0x000000241810723c */ /* 0x040fe80000001810 */
[--C-:B------:R-:W-:Y:S02]  /*12e50*/  FFMA.FTZ R102, R103, c[0x0][0x23c], -R165.reuse ;  /* 0x00008f0067667a23 */ /* 0x100fe400000108a5 */
[--C-:B------:R-:W-:Y:S01]  /*12e60*/  FFMA.FTZ R103, R104, c[0x0][0x23c], -R176.reuse ;  /* 0x00008f0068677a23 */ /* 0x100fe200000108b0 */
[----:B------:R-:W-:Y:S01]  /*12e70*/  MUFU.EX2 R57, R57 ;  /* 0x0000003900397308 */ /* 0x000fe20000000800 */
[C---:B------:R-:W-:Y:S01]  /*12e80*/  HMMA.16816.F32 R136, R24.reuse, R38, R136 ;  /* 0x000000261888723c */ /* 0x040fe20000001888 */
[----:B------:R-:W4:Y:S03]  /*12e90*/  LDSM.16.MT88.4 R36, [R231+0xd000] ;  /* 0x00d00000e724783b */ /* 0x000f260000004200 */
[--C-:B------:R-:W-:Y:S02]  /*12ea0*/  FFMA.FTZ R104, R106, c[0x0][0x23c], -R165.reuse ;  /* 0x00008f006a687a23 */ /* 0x100fe400000108a5 */
[--C-:B------:R-:W-:Y:S02]  /*12eb0*/  FFMA.FTZ R106, R108, c[0x0][0x23c], -R176.reuse ;  /* 0x00008f006c6a7a23 */ /* 0x100fe400000108b0 */
[C---:B------:R-:W-:Y:S01]  /*12ec0*/  HMMA.16816.F32 R140, R24.reuse, R40, R140 ;  /* 0x00000028188c723c */ /* 0x040fe2000000188c */
[----:B------:R-:W5:Y:S03]  /*12ed0*/  MUFU.EX2 R58, R58 ;  /* 0x0000003a003a7308 */ /* 0x000f660000000800 */
[--C-:B------:R-:W-:Y:S02]  /*12ee0*/  FFMA.FTZ R108, R110, c[0x0][0x23c], -R165.reuse ;  /* 0x00008f006e6c7a23 */ /* 0x100fe400000108a5 */
[--C-:B------:R-:W-:Y:S02]  /*12ef0*/  FFMA.FTZ R110, R112, c[0x0][0x23c], -R176.reuse ;  /* 0x00008f00706e7a23 */ /* 0x100fe400000108b0 */
[----:B------:R-:W-:Y:S01]  /*12f00*/  HMMA.16816.F32 R20, R24, R42, R20 ;  /* 0x0000002a1814723c */ /* 0x000fe20000001814 */
[----:B------:R-:W4:Y:S02]  /*12f10*/  LDSM.16.MT88.4 R40, [R230+0xd000] ;  /* 0x00d00000e628783b */ /* 0x000f240000004200 */
[----:B------:R-:W4:Y:S01]  /*12f20*/  MUFU.EX2 R59, R59 ;  /* 0x0000003b003b7308 */ /* 0x000f220000000800 */
[--C-:B------:R-:W-:Y:S02]  /*12f30*/  FFMA.FTZ R112, R114, c[0x0][0x23c], -R165.reuse ;  /* 0x00008f0072707a23 */ /* 0x100fe400000108a5 */
[----:B------:R-:W-:Y:S01]  /*12f40*/  FFMA.FTZ R114, R116, c[0x0][0x23c], -R176 ;  /* 0x00008f0074727a23 */ /* 0x000fe200000108b0 */
[----:B-1----:R-:W-:Y:S01]  /*12f50*/  F2FP.PACK_AB R24, R52, R51 ;  /* 0x000000333418723e */ /* 0x002fe200000000ff */
[----:B------:R-:W-:Y:S01]  /*12f60*/  FADD.FTZ R116, R145, R144 ;  /* 0x0000009091747221 */ /* 0x000fe20000010000 */
[----:B--2---:R-:W-:Y:S03]  /*12f70*/  F2FP.PACK_AB R25, R54, R53 ;  /* 0x000000353619723e */ /* 0x004fe600000000ff */
[----:B-----5:R-:W-:Y:S01]  /*12f80*/  F2FP.PACK_AB R26, R55, R56 ;  /* 0x00000038371a723e */ /* 0x020fe200000000ff */
[----:B------:R-:W1:Y:S01]  /*12f90*/  MUFU.EX2 R60, R60 ;  /* 0x0000003c003c7308 */ /* 0x000e620000000800 */
[----:B------:R-:W-:Y:S01]  /*12fa0*/  FADD.FTZ R116, R44, R116 ;  /* 0x000000742c747221 */ /* 0x000fe20000010000 */
[----:B------:R-:W-:Y:S03]  /*12fb0*/  F2FP.PACK_AB R27, R58, R57 ;  /* 0x000000393a1b723e */ /* 0x000fe600000000ff */
[----:B------:R-:W-:Y:S02]  /*12fc0*/  FADD.FTZ R116, R45, R116 ;  /* 0x000000742d747221 */ /* 0x000fe40000010000 */
[--C-:B------:R-:W-:Y:S02]  /*12fd0*/  FFMA.FTZ R45, R123, c[0x0][0x23c], -R165.reuse ;  /* 0x00008f007b2d7a23 */ /* 0x100fe400000108a5 */
[----:B------:R-:W-:Y:S01]  /*12fe0*/  FADD.FTZ R148, R148, R116 ;  /* 0x0000007494947221 */ /* 0x000fe20000010000 */
[----:B------:R-:W-:Y:S01]  /*12ff0*/  MUFU.EX2 R61, R61 ;  /* 0x0000003d003d7308 */ /* 0x000fe20000000800 */
[C---:B----4-:R-:W-:Y:S03]  /*13000*/  HMMA.16816.F32 R4, R24.reuse, R28, R4 ;  /* 0x0000001c1804723c */ /* 0x050fe60000001804 */
[----:B------:R-:W-:Y:S02]  /*13010*/  FADD.FTZ R148, R48, R148 ;  /* 0x0000009430947221 */ /* 0x000fe40000010000 */
[----:B------:R-:W-:Y:S02]  /*13020*/  FFMA.FTZ R48, R126, c[0x0][0x23c], -R165 ;  /* 0x00008f007e307a23 */ /* 0x000fe400000108a5 */
[----:B------:R-:W-:Y:S01]  /*13030*/  FADD.FTZ R51, R51, R148 ;  /* 0x0000009433337221 */ /* 0x000fe20000010000 */
[C---:B------:R-:W-:Y:S01]  /*13040*/  HMMA.16816.F32 R8, R24.reuse, R30, R8 ;  /* 0x0000001e1808723c */ /* 0x040fe20000001808 */
[----:B------:R-:W2:Y:S01]  /*13050*/  MUFU.EX2 R63, R63 ;  /* 0x0000003f003f7308 */ /* 0x000ea20000000800 */
[----:B------:R-:W4:Y:S02]  /*13060*/  LDSM.16.MT88.4 R28, [R234+0xd800] ;  /* 0x00d80000ea1c783b */ /* 0x000f240000004200 */
[----:B------:R-:W-:Y:S04]  /*13070*/  FADD.FTZ R51, R52, R51 ;  /* 0x0000003334337221 */ /* 0x000fe80000010000 */
[C---:B------:R-:W-:Y:S03]  /*13080*/  HMMA.16816.F32 R12, R24.reuse, R32, R12 ;  /* 0x00000020180c723c */ /* 0x040fe6000000180c */
[----:B------:R-:W-:Y:S01]  /*13090*/  MUFU.EX2 R62, R62 ;  /* 0x0000003e003e7308 */ /* 0x000fe20000000800 */
[----:B------:R-:W-:Y:S04]  /*130a0*/  FADD.FTZ R56, R56, R51 ;  /* 0x0000003338387221 */ /* 0x000fe80000010000 */
[C---:B------:R-:W-:Y:S01]  /*130b0*/  HMMA.16816.F32 R132, R24.reuse, R34, R132 ;  /* 0x000000221884723c */ /* 0x040fe20000001884 */
[----:B------:R-:W5:Y:S03]  /*130c0*/  LDSM.16.MT88.4 R32, [R232+0xd800] ;  /* 0x00d80000e820783b */ /* 0x000f660000004200 */
[----:B------:R-:W-:Y:S01]  /*130d0*/  FADD.FTZ R56, R55, R56 ;  /* 0x0000003837387221 */ /* 0x000fe20000010000 */
[----:B------:R-:W1:Y:S03]  /*130e0*/  MUFU.EX2 R64, R64 ;  /* 0x0000004000407308 */ /* 0x000e660000000800 */
[C---:B------:R-:W-:Y:S04]  /*130f0*/  HMMA.16816.F32 R16, R24.reuse, R36, R16 ;  /* 0x000000241810723c */ /* 0x040fe80000001810 */
[----:B------:R-:W-:Y:S03]  /*13100*/  FADD.FTZ R56, R59, R56 ;  /* 0x000000383b387221 */ /* 0x000fe60000010000 */
[----:B------:R-:W-:Y:S01]  /*13110*/  MUFU.EX2 R65, R65 ;  /* 0x0000004100417308 */ /* 0x000fe20000000800 */
[C---:B------:R-:W-:Y:S01]  /*13120*/  HMMA.16816.F32 R136, R24.reuse, R38, R136 ;  /* 0x000000261888723c */ /* 0x040fe20000001888 */
[----:B------:R-:W3:Y:S07]  /*13130*/  LDSM.16.MT88.4 R36, [R231+0xd800] ;  /* 0x00d80000e724783b */ /* 0x000eee0000004200 */
[C---:B------:R-:W-:Y:S01]  /*13140*/  HMMA.16816.F32 R140, R24.reuse, R40, R140 ;  /* 0x00000028188c723c */ /* 0x040fe2000000188c */
[----:B------:R-:W4:Y:S07]  /*13150*/  MUFU.EX2 R66, R66 ;  /* 0x0000004200427308 */ /* 0x000f2e0000000800 */
[----:B------:R-:W-:Y:S01]  /*13160*/  HMMA.16816.F32 R20, R24, R42, R20 ;  /* 0x0000002a1814723c */ /* 0x000fe20000001814 */
[----:B------:R-:W5:Y:S02]  /*13170*/  LDSM.16.MT88.4 R40, [R230+0xd800] ;  /* 0x00d80000e628783b */ /* 0x000f640000004200 */
[----:B------:R-:W3:Y:S04]  /*13180*/  MUFU.EX2 R67, R67 ;  /* 0x0000004300437308 */ /* 0x000ee80000000800 */
[C---:B-1----:R-:W-:Y:S01]  /*13190*/  F2FP.PACK_AB R24, R60.reuse, R59 ;  /* 0x0000003b3c18723e */ /* 0x042fe200000000ff */
[----:B------:R-:W-:Y:S01]  /*131a0*/  FADD.FTZ R60, R60, R56 ;  /* 0x000000383c3c7221 */ /* 0x000fe20000010000 */
[----:B--2---:R-:W-:Y:S03]  /*131b0*/  F2FP.PACK_AB R25, R63, R61 ;  /* 0x0000003d3f19723e */ /* 0x004fe600000000ff */
[----:B------:R-:W-:Y:S01]  /*131c0*/  F2FP.PACK_AB R26, R64, R62 ;  /* 0x0000003e401a723e */ /* 0x000fe200000000ff */
[----:B------:R-:W1:Y:S01]  /*131d0*/  MUFU.EX2 R68, R68 ;  /* 0x0000004400447308 */ /* 0x000e620000000800 */
[----:B------:R-:W-:Y:S01]  /*131e0*/  FADD.FTZ R60, R62, R60 ;  /* 0x0000003c3e3c7221 */ /* 0x000fe20000010000 */
[----:B----4-:R-:W-:Y:S03]  /*131f0*/  F2FP.PACK_AB R27, R66, R65 ;  /* 0x00000041421b723e */ /* 0x010fe600000000ff */
[----:B------:R-:W-:Y:S05]  /*13200*/  FADD.FTZ R64, R64, R60 ;  /* 0x0000003c40407221 */ /* 0x000fea0000010000 */
[----:B------:R-:W-:Y:S01]  /*13210*/  MUFU.EX2 R70, R70 ;  /* 0x0000004600467308 */ /* 0x000fe20000000800 */
[C---:B------:R-:W-:Y:S03]  /*13220*/  HMMA.16816.F32 R4, R24.reuse, R28, R4 ;  /* 0x0000001c1804723c */ /* 0x040fe60000001804 */
[----:B---3--:R-:W-:Y:S02]  /*13230*/  FFMA.FTZ R185, R3, R149, R185 ;  /* 0x0000009503b97223 */ /* 0x008fe400000100b9 */
[--C-:B------:R-:W-:Y:S02]  /*13240*/  FFMA.FTZ R3, R105, c[0x0][0x23c], -R176.reuse ;  /* 0x00008f0069037a23 */ /* 0x100fe400000108b0 */
[--C-:B------:R-:W-:Y:S01]  /*13250*/  FFMA.FTZ R105, R107, c[0x0][0x23c], -R165.reuse ;  /* 0x00008f006b697a23 */ /* 0x100fe200000108a5 */
[C---:B------:R-:W-:Y:S01]  /*13260*/  HMMA.16816.F32 R8, R24.reuse, R30, R8 ;  /* 0x0000001e1808723c */ /* 0x040fe20000001808 */
[----:B------:R-:W2:Y:S01]  /*13270*/  MUFU.EX2 R69, R69 ;  /* 0x0000004500457308 */ /* 0x000ea20000000800 */
[----:B------:R-:W3:Y:S02]  /*13280*/  LDSM.16.MT88.4 R28, [R234+0xe000] ;  /* 0x00e00000ea1c783b */ /* 0x000ee40000004200 */
[--C-:B------:R-:W-:Y:S02]  /*13290*/  FFMA.FTZ R107, R109, c[0x0][0x23c], -R176.reuse ;  /* 0x00008f006d6b7a23 */ /* 0x100fe400000108b0 */
[--C-:B------:R-:W-:Y:S02]  /*132a0*/  FFMA.FTZ R109, R111, c[0x0][0x23c], -R165.reuse ;  /* 0x00008f006f6d7a23 */ /* 0x100fe400000108a5 */
[C---:B-----5:R-:W-:Y:S03]  /*132b0*/  HMMA.16816.F32 R12, R24.reuse, R32, R12 ;  /* 0x00000020180c723c */ /* 0x060fe6000000180c */
[----:B------:R-:W-:Y:S01]  /*132c0*/  MUFU.EX2 R71, R71 ;  /* 0x0000004700477308 */ /* 0x000fe20000000800 */
[--C-:B------:R-:W-:Y:S02]  /*132d0*/  FFMA.FTZ R111, R113, c[0x0][0x23c], -R176.reuse ;  /* 0x00008f00716f7a23 */ /* 0x100fe400000108b0 */
[----:B------:R-:W-:Y:S02]  /*132e0*/  FFMA.FTZ R113, R115, c[0x0][0x23c], -R165 ;  /* 0x00008f0073717a23 */ /* 0x000fe400000108a5 */
[C---:B------:R-:W-:Y:S01]  /*132f0*/  HMMA.16816.F32 R132, R24.reuse, R34, R132 ;  /* 0x000000221884723c */ /* 0x040fe20000001884 */
[----:B------:R-:W4:Y:S03]  /*13300*/  LDSM.16.MT88.4 R32, [R232+0xe000] ;  /* 0x00e00000e820783b */ /* 0x000f260000004200 */
[----:B------:R-:W-:Y:S01]  /*13310*/  FFMA.FTZ R115, R117, c[0x0][0x23c], -R176 ;  /* 0x00008f0075737a23 */ /* 0x000fe200000108b0 */
[----:B------:R-:W5:Y:S01]  /*13320*/  MUFU.EX2 R72, R72 ;  /* 0x0000004800487308 */ /* 0x000f620000000800 */
[----:B------:R-:W-:Y:S02]  /*13330*/  FADD.FTZ R185, R186, R185 ;  /* 0x000000b9bab97221 */ /* 0x000fe40000010000 */
[C---:B------:R-:W-:Y:S04]  /*13340*/  HMMA.16816.F32 R16, R24.reuse, R36, R16 ;  /* 0x000000241810723c */ /* 0x040fe80000001810 */
[----:B------:R-:W-:Y:S02]  /*13350*/  FADD.FTZ R185, R182, R185 ;  /* 0x000000b9b6b97221 */ /* 0x000fe40000010000 */
[----:B------:R-:W-:Y:S01]  /*13360*/  FADD.FTZ R64, R67, R64 ;  /* 0x0000004043407221 */ /* 0x000fe20000010000 */
[----:B------:R-:W-:Y:S01]  /*13370*/  MUFU.EX2 R73, R73 ;  /* 0x0000004900497308 */ /* 0x000fe20000000800 */
[C---:B------:R-:W-:Y:S01]  /*13380*/  HMMA.16816.F32 R136, R24.reuse, R38, R136 ;  /* 0x000000261888723c */ /* 0x040fe20000001888 */
[----:B------:R-:W4:Y:S03]  /*13390*/  LDSM.16.MT88.4 R36, [R231+0xe000] ;  /* 0x00e00000e724783b */ /* 0x000f260000004200 */
[----:B------:R-:W-:Y:S04]  /*133a0*/  FADD.FTZ R183, R183, R185 ;  /* 0x000000b9b7b77221 */ /* 0x000fe80000010000 */
[C---:B------:R-:W-:Y:S01]  /*133b0*/  HMMA.16816.F32 R140, R24.reuse, R40, R140 ;  /* 0x00000028188c723c */ /* 0x040fe2000000188c */
[----:B------:R-:W3:Y:S03]  /*133c0*/  MUFU.EX2 R74, R74 ;  /* 0x0000004a004a7308 */ /* 0x000ee60000000800 */
[----:B------:R-:W-:Y:S04]  /*133d0*/  FADD.FTZ R183, R179, R183 ;  /* 0x000000b7b3b77221 */ /* 0x000fe80000010000 */
[----:B------:R-:W-:Y:S01]  /*133e0*/  HMMA.16816.F32 R20, R24, R42, R20 ;  /* 0x0000002a1814723c */ /* 0x000fe20000001814 */
[----:B------:R-:W4:Y:S02]  /*133f0*/  LDSM.16.MT88.4 R40, [R230+0xe000] ;  /* 0x00e00000e628783b */ /* 0x000f240000004200 */
[----:B------:R-:W4:Y:S01]  /*13400*/  MUFU.EX2 R75, R75 ;  /* 0x0000004b004b7308 */ /* 0x000f220000000800 */
[----:B------:R-:W-:Y:S03]  /*13410*/  FADD.FTZ R183, R168, R183 ;  /* 0x000000b7a8b77221 */ /* 0x000fe60000010000 */
[----:B-1----:R-:W-:Y:S01]  /*13420*/  F2FP.PACK_AB R24, R68, R67 ;  /* 0x000000434418723e */ /* 0x002fe200000000ff */
[----:B------:R-:W-:Y:S01]  /*13430*/  FADD.FTZ R171, R171, R183 ;  /* 0x000000b7abab7221 */ /* 0x000fe20000010000 */
[----:B--2---:R-:W-:Y:S03]  /*13440*/  F2FP.PACK_AB R25, R69, R70 ;  /* 0x000000464519723e */ /* 0x004fe600000000ff */
[----:B-----5:R-:W-:Y:S01]  /*13450*/  F2FP.PACK_AB R26, R72, R71 ;  /* 0x00000047481a723e */ /* 0x020fe200000000ff */
[----:B------:R-:W1:Y:S01]  /*13460*/  MUFU.EX2 R76, R76 ;  /* 0x0000004c004c7308 */ /* 0x000e620000000800 */
[----:B------:R-:W-:Y:S02]  /*13470*/  FADD.FTZ R171, R172, R171 ;  /* 0x000000abacab7221 */ /* 0x000fe40000010000 */
[----:B------:R-:W-:Y:S01]  /*13480*/  FADD.FTZ R68, R68, R64 ;  /* 0x0000004044447221 */ /* 0x000fe20000010000 */
[----:B---3--:R-:W-:Y:S01]  /*13490*/  F2FP.PACK_AB R27, R74, R73 ;  /* 0x000000494a1b723e */ /* 0x008fe200000000ff */
[----:B------:R-:W-:Y:S02]  /*134a0*/  FADD.FTZ R175, R175, R171 ;  /* 0x000000abafaf7221 */ /* 0x000fe40000010000 */
[----:B------:R-:W-:Y:S02]  /*134b0*/  FADD.FTZ R68, R71, R68 ;  /* 0x0000004447447221 */ /* 0x000fe40000010000 */
[----:B------:R-:W-:Y:S01]  /*134c0*/  FADD.FTZ R175, R187, R175 ;  /* 0x000000afbbaf7221 */ /* 0x000fe20000010000 */
[----:B------:R-:W-:Y:S01]  /*134d0*/  MUFU.EX2 R77, R77 ;  /* 0x0000004d004d7308 */ /* 0x000fe20000000800 */
[C---:B------:R-:W-:Y:S03]  /*134e0*/  HMMA.16816.F32 R4, R24.reuse, R28, R4 ;  /* 0x0000001c1804723c */ /* 0x040fe60000001804 */
[----:B------:R-:W-:Y:S02]  /*134f0*/  FADD.FTZ R175, R190, R175 ;  /* 0x000000afbeaf7221 */ /* 0x000fe40000010000 */
[----:B------:R-:W-:Y:S02]  /*13500*/  FADD.FTZ R72, R72, R68 ;  /* 0x0000004448487221 */ /* 0x000fe40000010000 */
[----:B------:R-:W-:Y:S01]  /*13510*/  FADD.FTZ R191, R191, R175 ;  /* 0x000000afbfbf7221 */ /* 0x000fe20000010000 */
[C---:B------:R-:W-:Y:S01]  /*13520*/  HMMA.16816.F32 R8, R24.reuse, R30, R8 ;  /* 0x0000001e1808723c */ /* 0x040fe20000001808 */
[----:B------:R-:W2:Y:S01]  /*13530*/  MUFU.EX2 R78, R78 ;  /* 0x0000004e004e7308 */ /* 0x000ea20000000800 */
[----:B------:R-:W3:Y:S02]  /*13540*/  LDSM.16.MT88.4 R28, [R234+0xe800] ;  /* 0x00e80000ea1c783b */ /* 0x000ee40000004200 */
[----:B------:R-:W-:Y:S02]  /*13550*/  FADD.FTZ R153, R153, R191 ;  /* 0x000000bf99997221 */ /* 0x000fe40000010000 */
[----:B----4-:R-:W-:Y:S02]  /*13560*/  FADD.FTZ R72, R75, R72 ;  /* 0x000000484b487221 */ /* 0x010fe40000010000 */
[C---:B------:R-:W-:Y:S03]  /*13570*/  HMMA.16816.F32 R12, R24.reuse, R32, R12 ;  /* 0x00000020180c723c */ /* 0x040fe6000000180c */
[----:B------:R-:W-:Y:S01]  /*13580*/  MUFU.EX2 R80, R80 ;  /* 0x0000005000507308 */ /* 0x000fe20000000800 */
[----:B------:R-:W-:Y:S04]  /*13590*/  FADD.FTZ R153, R152, R153 ;  /* 0x0000009998997221 */ /* 0x000fe80000010000 */
[C---:B------:R-:W-:Y:S01]  /*135a0*/  HMMA.16816.F32 R132, R24.reuse, R34, R132 ;  /* 0x000000221884723c */ /* 0x040fe20000001884 */
[----:B------:R-:W4:Y:S03]  /*135b0*/  LDSM.16.MT88.4 R32, [R232+0xe800] ;  /* 0x00e80000e820783b */ /* 0x000f260000004200 */
[----:B------:R-:W-:Y:S01]  /*135c0*/  FADD.FTZ R161, R161, R153 ;  /* 0x00000099a1a17221 */ /* 0x000fe20000010000 */
[----:B------:R-:W5:Y:S03]  /*135d0*/  MUFU.EX2 R79, R79 ;  /* 0x0000004f004f7308 */ /* 0x000f660000000800 */
[C---:B------:R-:W-:Y:S04]  /*135e0*/  HMMA.16816.F32 R16, R24.reuse, R36, R16 ;  /* 0x000000241810723c */ /* 0x040fe80000001810 */
[----:B------:R-:W-:Y:S03]  /*135f0*/  FADD.FTZ R161, R160, R161 ;  /* 0x000000a1a0a17221 */ /* 0x000fe60000010000 */
        /* <DEDUP_REMOVED lines=9> */
[----:B------:R-:W-:Y:S01]  /*13690*/  MUFU.EX2 R83, R83 ;  /* 0x0000005300537308 */ /* 0x000fe20000000800 */
[----:B------:R-:W-:Y:S03]  /*136a0*/  FADD.FTZ R147, R147, R158 ;  /* 0x0000009e93937221 */ /* 0x000fe60000010000 */
[----:B-1----:R-:W-:Y:S01]  /*136b0*/  F2FP.PACK_AB R24, R76, R75 ;  /* 0x0000004b4c18723e */ /* 0x002fe200000000ff */
[----:B------:R-:W-:Y:S01]  /*136c0*/  FADD.FTZ R147, R146, R147 ;  /* 0x0000009392937221 */ /* 0x000fe20000010000 */
[----:B--2---:R-:W-:Y:S01]  /*136d0*/  F2FP.PACK_AB R25, R78, R77 ;  /* 0x0000004d4e19723e */ /* 0x004fe200000000ff */
[----:B------:R-:W-:Y:S02]  /*136e0*/  LDSM.16.MT88.4 R156, [R234+0x11800] ;  /* 0x01180000ea9c783b */ /* 0x000fe40000004200 */
[----:B-----5:R-:W-:Y:S01]  /*136f0*/  F2FP.PACK_AB R26, R79, R80 ;  /* 0x000000504f1a723e */ /* 0x020fe200000000ff */
[----:B------:R-:W1:Y:S01]  /*13700*/  MUFU.EX2 R84, R84 ;  /* 0x0000005400547308 */ /* 0x000e620000000800 */
[----:B------:R-:W-:Y:S02]  /*13710*/  FADD.FTZ R46, R46, R147 ;  /* 0x000000932e2e7221 */ /* 0x000fe40000010000 */
[----:B------:R-:W-:Y:S01]  /*13720*/  FADD.FTZ R76, R76, R72 ;  /* 0x000000484c4c7221 */ /* 0x000fe20000010000 */
[----:B---3--:R-:W-:Y:S01]  /*13730*/  F2FP.PACK_AB R27, R82, R81 ;  /* 0x00000051521b723e */ /* 0x008fe200000000ff */
[----:B------:R-:W-:Y:S02]  /*13740*/  FADD.FTZ R46, R47, R46 ;  /* 0x0000002e2f2e7221 */ /* 0x000fe40000010000 */
[----:B------:R-:W-:Y:S02]  /*13750*/  FFMA.FTZ R47, R125, c[0x0][0x23c], -R176 ;  /* 0x00008f007d2f7a23 */ /* 0x000fe400000108b0 */
[----:B------:R-:W-:Y:S01]  /*13760*/  FADD.FTZ R46, R49, R46 ;  /* 0x0000002e312e7221 */ /* 0x000fe20000010000 */
[----:B------:R-:W-:Y:S01]  /*13770*/  MUFU.EX2 R85, R85 ;  /* 0x0000005500557308 */ /* 0x000fe20000000800 */
[C---:B------:R-:W-:Y:S03]  /*13780*/  HMMA.16816.F32 R4, R24.reuse, R28, R4 ;  /* 0x0000001c1804723c */ /* 0x040fe60000001804 */
[----:B------:R-:W-:Y:S02]  /*13790*/  FFMA.FTZ R49, R127, c[0x0][0x23c], -R165 ;  /* 0x00008f007f317a23 */ /* 0x000fe400000108a5 */
[----:B------:R-:W-:Y:S02]  /*137a0*/  FADD.FTZ R50, R50, R46 ;  /* 0x0000002e32327221 */ /* 0x000fe40000010000 */
[----:B------:R-:W-:Y:S01]  /*137b0*/  FFMA.FTZ R46, R124, c[0x0][0x23c], -R176 ;  /* 0x00008f007c2e7a23 */ /* 0x000fe200000108b0 */
[C---:B------:R-:W-:Y:S01]  /*137c0*/  HMMA.16816.F32 R8, R24.reuse, R30, R8 ;  /* 0x0000001e1808723c */ /* 0x040fe20000001808 */
[----:B------:R-:W2:Y:S01]  /*137d0*/  MUFU.EX2 R86, R86 ;  /* 0x0000005600567308 */ /* 0x000ea20000000800 */
[----:B------:R-:W3:Y:S02]  /*137e0*/  LDSM.16.MT88.4 R28, [R234+0xf000] ;  /* 0x00f00000ea1c783b */ /* 0x000ee40000004200 */
[----:B------:R-:W-:Y:S02]  /*137f0*/  FADD.FTZ R50, R53, R50 ;  /* 0x0000003235327221 */ /* 0x000fe40000010000 */
[----:B------:R-:W-:Y:S02]  /*13800*/  FADD.FTZ R76, R80, R76 ;  /* 0x0000004c504c7221 */ /* 0x000fe40000010000 */
[C---:B----4-:R-:W-:Y:S03]  /*13810*/  HMMA.16816.F32 R12, R24.reuse, R32, R12 ;  /* 0x00000020180c723c */ /* 0x050fe6000000180c */
[----:B------:R-:W-:Y:S01]  /*13820*/  MUFU.EX2 R87, R87 ;  /* 0x0000005700577308 */ /* 0x000fe20000000800 */
[----:B------:R-:W-:Y:S02]  /*13830*/  FADD.FTZ R54, R54, R50 ;  /* 0x0000003236367221 */ /* 0x000fe40000010000 */
[----:B------:R-:W-:Y:S02]  /*13840*/  FFMA.FTZ R50, R128, c[0x0][0x23c], -R176 ;  /* 0x00008f0080327a23 */ /* 0x000fe400000108b0 */
[C---:B------:R-:W-:Y:S01]  /*13850*/  HMMA.16816.F32 R132, R24.reuse, R34, R132 ;  /* 0x000000221884723c */ /* 0x040fe20000001884 */
[----:B------:R-:W4:Y:S03]  /*13860*/  LDSM.16.MT88.4 R32, [R232+0xf000] ;  /* 0x00f00000e820783b */ /* 0x000f260000004200 */
[----:B------:R-:W-:Y:S01]  /*13870*/  FADD.FTZ R76, R79, R76 ;  /* 0x0000004c4f4c7221 */ /* 0x000fe20000010000 */
[----:B------:R-:W5:Y:S01]  /*13880*/  MUFU.EX2 R88, R88 ;  /* 0x0000005800587308 */ /* 0x000f620000000800 */
[----:B------:R-:W-:Y:S02]  /*13890*/  FADD.FTZ R54, R57, R54 ;  /* 0x0000003639367221 */ /* 0x000fe40000010000 */
        /* <DEDUP_REMOVED lines=26> */
[----:B------:R-:W-:Y:S04]  /*13a40*/  FADD.FTZ R70, R69, R70 ;  /* 0x0000004645467221 */ /* 0x000fe80000010000 */
[----:B------:R-:W-:Y:S01]  /*13a50*/  FADD.FTZ R73, R73, R70 ;  /* 0x0000004649497221 */ /* 0x000fe20000010000 */
[C---:B------:R-:W-:Y:S01]  /*13a60*/  HMMA.16816.F32 R8, R24.reuse, R30, R8 ;  /* 0x0000001e1808723c */ /* 0x040fe20000001808 */
[----:B------:R-:W-:Y:S01]  /*13a70*/  MUFU.EX2 R94, R94 ;  /* 0x0000005e005e7308 */ /* 0x000fe20000000800 */
[----:B------:R-:W2:Y:S02]  /*13a80*/  LDSM.16.MT88.4 R28, [R234+0xf800] ;  /* 0x00f80000ea1c783b */ /* 0x000ea40000004200 */
[----:B------:R-:W-:Y:S04]  /*13a90*/  FADD.FTZ R73, R74, R73 ;  /* 0x000000494a497221 */ /* 0x000fe80000010000 */
[C---:B----4-:R-:W-:Y:S03]  /*13aa0*/  HMMA.16816.F32 R12, R24.reuse, R32, R12 ;  /* 0x00000020180c723c */ /* 0x050fe6000000180c */
[----:B------:R-:W3:Y:S01]  /*13ab0*/  MUFU.EX2 R93, R93 ;  /* 0x0000005d005d7308 */ /* 0x000ee20000000800 */
[----:B------:R-:W-:Y:S04]  /*13ac0*/  FADD.FTZ R77, R77, R73 ;  /* 0x000000494d4d7221 */ /* 0x000fe80000010000 */
[C---:B------:R-:W-:Y:S01]  /*13ad0*/  HMMA.16816.F32 R132, R24.reuse, R34, R132 ;  /* 0x000000221884723c */ /* 0x040fe20000001884 */
[----:B------:R-:W4:Y:S03]  /*13ae0*/  LDSM.16.MT88.4 R32, [R232+0xf800] ;  /* 0x00f80000e820783b */ /* 0x000f260000004200 */
[----:B------:R-:W-:Y:S01]  /*13af0*/  FADD.FTZ R77, R78, R77 ;  /* 0x0000004d4e4d7221 */ /* 0x000fe20000010000 */
[----:B------:R-:W-:Y:S03]  /*13b00*/  MUFU.EX2 R115, R115 ;  /* 0x0000007300737308 */ /* 0x000fe60000000800 */
[C---:B------:R-:W-:Y:S04]  /*13b10*/  HMMA.16816.F32 R16, R24.reuse, R36, R16 ;  /* 0x000000241810723c */ /* 0x040fe80000001810 */
[----:B------:R-:W-:Y:S03]  /*13b20*/  FADD.FTZ R81, R81, R77 ;  /* 0x0000004d51517221 */ /* 0x000fe60000010000 */
[----:B------:R-:W-:Y:S01]  /*13b30*/  MUFU.EX2 R96, R96 ;  /* 0x0000006000607308 */ /* 0x000fe20000000800 */
[C---:B------:R-:W-:Y:S01]  /*13b40*/  HMMA.16816.F32 R136, R24.reuse, R38, R136 ;  /* 0x000000261888723c */ /* 0x040fe20000001888 */
[----:B------:R-:W5:Y:S03]  /*13b50*/  LDSM.16.MT88.4 R36, [R231+0xf800] ;  /* 0x00f80000e724783b */ /* 0x000f660000004200 */
[----:B------:R-:W-:Y:S04]  /*13b60*/  FADD.FTZ R81, R82, R81 ;  /* 0x0000005152517221 */ /* 0x000fe80000010000 */
[C---:B------:R-:W-:Y:S01]  /*13b70*/  HMMA.16816.F32 R140, R24.reuse, R40, R140 ;  /* 0x00000028188c723c */ /* 0x040fe2000000188c */
[----:B------:R-:W2:Y:S03]  /*13b80*/  MUFU.EX2 R95, R95 ;  /* 0x0000005f005f7308 */ /* 0x000ea60000000800 */
[----:B------:R-:W-:Y:S04]  /*13b90*/  FADD.FTZ R85, R85, R81 ;  /* 0x0000005155557221 */ /* 0x000fe80000010000 */
[----:B------:R-:W-:Y:S01]  /*13ba0*/  HMMA.16816.F32 R20, R24, R42, R20 ;  /* 0x0000002a1814723c */ /* 0x000fe20000001814 */
[----:B------:R-:W4:Y:S02]  /*13bb0*/  LDSM.16.MT88.4 R40, [R230+0xf800] ;  /* 0x00f80000e628783b */ /* 0x000f240000004200 */
[----:B------:R-:W5:Y:S01]  /*13bc0*/  MUFU.EX2 R97, R97 ;  /* 0x0000006100617308 */ /* 0x000f620000000800 */
[----:B------:R-:W-:Y:S03]  /*13bd0*/  FADD.FTZ R85, R86, R85 ;  /* 0x0000005556557221 */ /* 0x000fe60000010000 */
[----:B-1----:R-:W-:Y:S01]  /*13be0*/  F2FP.PACK_AB R24, R91, R92 ;  /* 0x0000005c5b18723e */ /* 0x002fe200000000ff */
[----:B------:R-:W-:Y:S01]  /*13bf0*/  FADD.FTZ R92, R92, R87 ;  /* 0x000000575c5c7221 */ /* 0x000fe20000010000 */
[----:B---3--:R-:W-:Y:S03]  /*13c00*/  F2FP.PACK_AB R25, R93, R94 ;  /* 0x0000005e5d19723e */ /* 0x008fe600000000ff */
[----:B------:R-:W-:Y:S01]  /*13c10*/  FADD.FTZ R92, R91, R92 ;  /* 0x0000005c5b5c7221 */ /* 0x000fe20000010000 */
[----:B------:R-:W1:Y:S01]  /*13c20*/  MUFU.EX2 R98, R98 ;  /* 0x0000006200627308 */ /* 0x000e620000000800 */
[----:B------:R-:W-:Y:S01]  /*13c30*/  FADD.FTZ R89, R89, R85 ;  /* 0x0000005559597221 */ /* 0x000fe20000010000 */
[C---:B--2---:R-:W-:Y:S01]  /*13c40*/  F2FP.PACK_AB R26, R95.reuse, R96 ;  /* 0x000000605f1a723e */ /* 0x044fe200000000ff */
[----:B------:R-:W-:Y:S02]  /*13c50*/  FADD.FTZ R96, R96, R92 ;  /* 0x0000005c60607221 */ /* 0x000fe40000010000 */
[----:B------:R-:W-:Y:S02]  /*13c60*/  FADD.FTZ R89, R90, R89 ;  /* 0x000000595a597221 */ /* 0x000fe40000010000 */
[----:B------:R-:W-:Y:S03]  /*13c70*/  FADD.FTZ R96, R95, R96 ;  /* 0x000000605f607221 */ /* 0x000fe60000010000 */
[----:B------:R-:W-:Y:S01]  /*13c80*/  MUFU.EX2 R100, R100 ;  /* 0x0000006400647308 */ /* 0x000fe20000000800 */
[----:B------:R-:W-:Y:S04]  /*13c90*/  FADD.FTZ R94, R94, R89 ;  /* 0x000000595e5e7221 */ /* 0x000fe80000010000 */
[----:B------:R-:W-:Y:S04]  /*13ca0*/  FADD.FTZ R94, R93, R94 ;  /* 0x0000005e5d5e7221 */ /* 0x000fe80000010000 */
[----:B-----5:R-:W-:Y:S01]  /*13cb0*/  FADD.FTZ R94, R97, R94 ;  /* 0x0000005e615e7221 */ /* 0x020fe20000010000 */
[----:B------:R-:W-:Y:S01]  /*13cc0*/  MUFU.EX2 R99, R99 ;  /* 0x0000006300637308 */ /* 0x000fe20000000800 */
[C---:B-1----:R-:W-:Y:S02]  /*13cd0*/  F2FP.PACK_AB R27, R98.reuse, R97 ;  /* 0x00000061621b723e */ /* 0x042fe400000000ff */
[----:B------:R-:W-:Y:S07]  /*13ce0*/  FADD.FTZ R98, R98, R94 ;  /* 0x0000005e62627221 */ /* 0x000fee0000010000 */
[----:B------:R-:W-:Y:S01]  /*13cf0*/  MUFU.EX2 R44, R122 ;  /* 0x0000007a002c7308 */ /* 0x000fe20000000800 */
[C---:B------:R-:W-:Y:S08]  /*13d00*/  HMMA.16816.F32 R4, R24.reuse, R28, R4 ;  /* 0x0000001c1804723c */ /* 0x040ff00000001804 */
[C---:B------:R-:W-:Y:S01]  /*13d10*/  HMMA.16816.F32 R8, R24.reuse, R30, R8 ;  /* 0x0000001e1808723c */ /* 0x040fe20000001808 */
[----:B------:R-:W1:Y:S01]  /*13d20*/  LDSM.16.MT88.4 R28, [R234+0x10000] ;  /* 0x01000000ea1c783b */ /* 0x000e620000004200 */
[----:B------:R-:W-:Y:S06]  /*13d30*/  MUFU.EX2 R45, R45 ;  /* 0x0000002d002d7308 */ /* 0x000fec0000000800 */
[C---:B----4-:R-:W-:Y:S04]  /*13d40*/  HMMA.16816.F32 R12, R24.reuse, R32, R12 ;  /* 0x00000020180c723c */ /* 0x050fe8000000180c */
[----:B------:R-:W2:Y:S04]  /*13d50*/  MUFU.EX2 R101, R101 ;  /* 0x0000006500657308 */ /* 0x000ea80000000800 */
[C---:B------:R-:W-:Y:S01]  /*13d60*/  HMMA.16816.F32 R132, R24.reuse, R34, R132 ;  /* 0x000000221884723c */ /* 0x040fe20000001884 */
[----:B------:R-:W3:Y:S05]  /*13d70*/  LDSM.16.MT88.4 R32, [R232+0x10000] ;  /* 0x01000000e820783b */ /* 0x000eea0000004200 */
[----:B------:R-:W4:Y:S02]  /*13d80*/  MUFU.EX2 R102, R102 ;  /* 0x0000006600667308 */ /* 0x000f240000000800 */
[C---:B------:R-:W-:Y:S08]  /*13d90*/  HMMA.16816.F32 R16, R24.reuse, R36, R16 ;  /* 0x000000241810723c */ /* 0x040ff00000001810 */
[C---:B------:R-:W-:Y:S01]  /*13da0*/  HMMA.16816.F32 R136, R24.reuse, R38, R136 ;  /* 0x000000261888723c */ /* 0x040fe20000001888 */
[----:B------:R-:W-:Y:S01]  /*13db0*/  MUFU.EX2 R103, R103 ;  /* 0x0000006700677308 */ /* 0x000fe20000000800 */
[----:B------:R-:W5:Y:S02]  /*13dc0*/  LDSM.16.MT88.4 R36, [R231+0x10000] ;  /* 0x01000000e724783b */ /* 0x000f640000004200 */
[----:B--2---:R-:W-:Y:S04]  /*13dd0*/  FADD.FTZ R98, R101, R98 ;  /* 0x0000006265627221 */ /* 0x004fe80000010000 */
[C---:B------:R-:W-:Y:S03]  /*13de0*/  HMMA.16816.F32 R140, R24.reuse, R40, R140 ;  /* 0x00000028188c723c */ /* 0x040fe6000000188c */
[----:B------:R-:W2:Y:S05]  /*13df0*/  MUFU.EX2 R3, R3 ;  /* 0x0000000300037308 */ /* 0x000eaa0000000800 */
[----:B------:R-:W-:Y:S01]  /*13e00*/  HMMA.16816.F32 R20, R24, R42, R20 ;  /* 0x0000002a1814723c */ /* 0x000fe20000001814 */
[----:B------:R-:W1:Y:S04]  /*13e10*/  LDSM.16.MT88.4 R40, [R230+0x10000] ;  /* 0x01000000e628783b */ /* 0x000e680000004200 */
[----:B------:R-:W3:Y:S02]  /*13e20*/  MUFU.EX2 R104, R104 ;  /* 0x0000006800687308 */ /* 0x000ee40000000800 */
[C---:B------:R-:W-:Y:S01]  /*13e30*/  F2FP.PACK_AB R24, R99.reuse, R100 ;  /* 0x000000646318723e */ /* 0x040fe200000000ff */
[----:B------:R-:W-:Y:S01]  /*13e40*/  FADD.FTZ R100, R100, R96 ;  /* 0x0000006064647221 */ /* 0x000fe20000010000 */
[C---:B----4-:R-:W-:Y:S03]  /*13e50*/  F2FP.PACK_AB R25, R102.reuse, R101 ;  /* 0x000000656619723e */ /* 0x050fe600000000ff */
[----:B------:R-:W-:Y:S02]  /*13e60*/  FADD.FTZ R100, R99, R100 ;  /* 0x0000006463647221 */ /* 0x000fe40000010000 */
[----:B------:R-:W-:Y:S01]  /*13e70*/  FADD.FTZ R102, R102, R98 ;  /* 0x0000006266667221 */ /* 0x000fe20000010000 */
[----:B------:R-:W4:Y:S01]  /*13e80*/  MUFU.EX2 R105, R105 ;  /* 0x0000006900697308 */ /* 0x000f220000000800 */
[----:B--2---:R-:W-:Y:S01]  /*13e90*/  F2FP.PACK_AB R26, R3, R103 ;  /* 0x00000067031a723e */ /* 0x004fe200000000ff */
[----:B------:R-:W-:Y:S04]  /*13ea0*/  FADD.FTZ R103, R103, R100 ;  /* 0x0000006467677221 */ /* 0x000fe80000010000 */
[----:B------:R-:W-:Y:S04]  /*13eb0*/  FADD.FTZ R103, R3, R103 ;  /* 0x0000006703677221 */ /* 0x000fe80000010000 */
[----:B------:R-:W-:Y:S01]  /*13ec0*/  MUFU.EX2 R106, R106 ;  /* 0x0000006a006a7308 */ /* 0x000fe20000000800 */
[----:B------:R-:W-:Y:S01]  /*13ed0*/  IADD3 R3, R245, -0x1, RZ ;  /* 0xfffffffff5037810 */ /* 0x000fe20007ffe0ff */
[----:B---3--:R-:W-:Y:S03]  /*13ee0*/  FADD.FTZ R102, R104, R102 ;  /* 0x0000006668667221 */ /* 0x008fe60000010000 */
[----:B------:R-:W-:Y:S02]  /*13ef0*/  MOV R245, R3 ;  /* 0x0000000300f57202 */ /* 0x000fe40000000f00 */
[----:B------:R-:W-:Y:S03]  /*13f00*/  MOV R3, R0 ;  /* 0x0000000000037202 */ /* 0x000fe60000000f00 */
[----:B------:R-:W-:Y:S01]  /*13f10*/  MUFU.EX2 R107, R107 ;  /* 0x0000006b006b7308 */ /* 0x000fe20000000800 */
[C---:B----4-:R-:W-:Y:S01]  /*13f20*/  F2FP.PACK_AB R27, R105.reuse, R104 ;  /* 0x00000068691b723e */ /* 0x050fe200000000ff */
[----:B------:R-:W-:Y:S08]  /*13f30*/  FADD.FTZ R105, R105, R102 ;  /* 0x0000006669697221 */ /* 0x000ff00000010000 */
[----:B------:R-:W2:Y:S01]  /*13f40*/  MUFU.EX2 R108, R108 ;  /* 0x0000006c006c7308 */ /* 0x000ea20000000800 */
[C---:B-1----:R-:W-:Y:S08]  /*13f50*/  HMMA.16816.F32 R4, R24.reuse, R28, R4 ;  /* 0x0000001c1804723c */ /* 0x042ff00000001804 */
[C---:B------:R-:W-:Y:S01]  /*13f60*/  HMMA.16816.F32 R8, R24.reuse, R30, R8 ;  /* 0x0000001e1808723c */ /* 0x040fe20000001808 */
[----:B------:R-:W1:Y:S01]  /*13f70*/  LDSM.16.MT88.4 R28, [R234+0x10800] ;  /* 0x01080000ea1c783b */ /* 0x000e620000004200 */
[----:B------:R-:W3:Y:S06]  /*13f80*/  MUFU.EX2 R109, R109 ;  /* 0x0000006d006d7308 */ /* 0x000eec0000000800 */
[C---:B------:R-:W-:Y:S04]  /*13f90*/  HMMA.16816.F32 R12, R24.reuse, R32, R12 ;  /* 0x00000020180c723c */ /* 0x040fe8000000180c */
[----:B------:R-:W-:Y:S01]  /*13fa0*/  MUFU.EX2 R110, R110 ;  /* 0x0000006e006e7308 */ /* 0x000fe20000000800 */
[----:B--2---:R-:W-:Y:S03]  /*13fb0*/  FADD.FTZ R105, R108, R105 ;  /* 0x000000696c697221 */ /* 0x004fe60000010000 */
[C---:B------:R-:W-:Y:S01]  /*13fc0*/  HMMA.16816.F32 R132, R24.reuse, R34, R132 ;  /* 0x000000221884723c */ /* 0x040fe20000001884 */
[----:B------:R-:W2:Y:S05]  /*13fd0*/  LDSM.16.MT88.4 R32, [R232+0x10800] ;  /* 0x01080000e820783b */ /* 0x000eaa0000004200 */
[----:B------:R-:W4:Y:S02]  /*13fe0*/  MUFU.EX2 R111, R111 ;  /* 0x0000006f006f7308 */ /* 0x000f240000000800 */
[C---:B-----5:R-:W-:Y:S08]  /*13ff0*/  HMMA.16816.F32 R16, R24.reuse, R36, R16 ;  /* 0x000000241810723c */ /* 0x060ff00000001810 */
[C---:B------:R-:W-:Y:S01]  /*14000*/  HMMA.16816.F32 R136, R24.reuse, R38, R136 ;  /* 0x000000261888723c */ /* 0x040fe20000001888 */
[----:B------:R-:W-:Y:S01]  /*14010*/  MUFU.EX2 R112, R112 ;  /* 0x0000007000707308 */ /* 0x000fe20000000800 */
[----:B------:R-:W5:Y:S06]  /*14020*/  LDSM.16.MT88.4 R36, [R231+0x10800] ;  /* 0x01080000e724783b */ /* 0x000f6c0000004200 */
[C---:B------:R-:W-:Y:S03]  /*14030*/  HMMA.16816.F32 R140, R24.reuse, R40, R140 ;  /* 0x00000028188c723c */ /* 0x040fe6000000188c */
[----:B------:R-:W1:Y:S04]  /*14040*/  MUFU.EX2 R113, R113 ;  /* 0x0000007100717308 */ /* 0x000e680000000800 */
[----:B------:R-:W-:Y:S01]  /*14050*/  FFMA.FTZ R41, R119, c[0x0][0x23c], -R165 ;  /* 0x00008f0077297a23 */ /* 0x000fe200000108a5 */
[----:B------:R-:W-:Y:S05]  /*14060*/  HMMA.16816.F32 R20, R24, R42, R20 ;  /* 0x0000002a1814723c */ /* 0x000fea0000001814 */
[----:B------:R-:W2:Y:S02]  /*14070*/  MUFU.EX2 R40, R118 ;  /* 0x0000007600287308 */ /* 0x000ea40000000800 */
[----:B------:R-:W-:Y:S01]  /*14080*/  F2FP.PACK_AB R24, R107, R106 ;  /* 0x0000006a6b18723e */ /* 0x000fe200000000ff */
[--C-:B------:R-:W-:Y:S01]  /*14090*/  FFMA.FTZ R42, R120, c[0x0][0x23c], -R176.reuse ;  /* 0x00008f00782a7a23 */ /* 0x100fe200000108b0 */
[----:B---3--:R-:W-:Y:S03]  /*140a0*/  F2FP.PACK_AB R25, R109, R108 ;  /* 0x0000006c6d19723e */ /* 0x008fe600000000ff */
[----:B----4-:R-:W-:Y:S01]  /*140b0*/  F2FP.PACK_AB R26, R111, R110 ;  /* 0x0000006e6f1a723e */ /* 0x010fe200000000ff */
[--C-:B------:R-:W-:Y:S02]  /*140c0*/  FFMA.FTZ R43, R121, c[0x0][0x23c], -R176.reuse ;  /* 0x00008f00792b7a23 */ /* 0x100fe400000108b0 */
[----:B------:R-:W3:Y:S01]  /*140d0*/  MUFU.EX2 R41, R41 ;  /* 0x0000002900297308 */ /* 0x000ee20000000800 */
[----:B------:R-:W-:Y:S02]  /*140e0*/  FFMA.FTZ R176, R129, c[0x0][0x23c], -R176 ;  /* 0x00008f0081b07a23 */ /* 0x000fe400000108b0 */
[----:B------:R-:W-:Y:S01]  /*140f0*/  FADD.FTZ R109, R109, R105 ;  /* 0x000000696d6d7221 */ /* 0x000fe20000010000 */
[----:B-1----:R-:W-:Y:S01]  /*14100*/  F2FP.PACK_AB R27, R113, R112 ;  /* 0x00000070711b723e */ /* 0x002fe200000000ff */
[----:B------:R-:W-:Y:S02]  /*14110*/  FADD.FTZ R106, R106, R103 ;  /* 0x000000676a6a7221 */ /* 0x000fe40000010000 */
[----:B------:R-:W-:Y:S02]  /*14120*/  FADD.FTZ R109, R112, R109 ;  /* 0x0000006d706d7221 */ /* 0x000fe40000010000 */
[----:B------:R-:W-:Y:S01]  /*14130*/  FADD.FTZ R106, R107, R106 ;  /* 0x0000006a6b6a7221 */ /* 0x000fe20000010000 */
[----:B------:R-:W-:Y:S01]  /*14140*/  MUFU.EX2 R42, R42 ;  /* 0x0000002a002a7308 */ /* 0x000fe20000000800 */
[C---:B------:R-:W-:Y:S03]  /*14150*/  HMMA.16816.F32 R4, R24.reuse, R28, R4 ;  /* 0x0000001c1804723c */ /* 0x040fe60000001804 */
[----:B------:R-:W-:Y:S02]  /*14160*/  FADD.FTZ R113, R113, R109 ;  /* 0x0000006d71717221 */ /* 0x000fe40000010000 */
[----:B------:R-:W-:Y:S02]  /*14170*/  FADD.FTZ R110, R110, R106 ;  /* 0x0000006a6e6e7221 */ /* 0x000fe40000010000 */
[----:B--2---:R-:W-:Y:S01]  /*14180*/  FADD.FTZ R113, R40, R113 ;  /* 0x0000007128717221 */ /* 0x004fe20000010000 */
[C---:B------:R-:W-:Y:S01]  /*14190*/  HMMA.16816.F32 R8, R24.reuse, R30, R8 ;  /* 0x0000001e1808723c */ /* 0x040fe20000001808 */
[----:B------:R-:W1:Y:S01]  /*141a0*/  LDSM.16.MT88.4 R28, [R230+0x10800] ;  /* 0x01080000e61c783b */ /* 0x000e620000004200 */
[----:B------:R-:W2:Y:S02]  /*141b0*/  MUFU.EX2 R43, R43 ;  /* 0x0000002b002b7308 */ /* 0x000ea40000000800 */
[----:B------:R-:W-:Y:S04]  /*141c0*/  FADD.FTZ R110, R111, R110 ;  /* 0x0000006e6f6e7221 */ /* 0x000fe80000010000 */
[C---:B------:R-:W-:Y:S04]  /*141d0*/  HMMA.16816.F32 R12, R24.reuse, R32, R12 ;  /* 0x00000020180c723c */ /* 0x040fe8000000180c */
[----:B------:R-:W-:Y:S04]  /*141e0*/  MUFU.EX2 R176, R176 ;  /* 0x000000b000b07308 */ /* 0x000fe80000000800 */
[C---:B------:R-:W-:Y:S01]  /*141f0*/  HMMA.16816.F32 R132, R24.reuse, R34, R132 ;  /* 0x000000221884723c */ /* 0x040fe20000001884 */
[----:B------:R-:W4:Y:S05]  /*14200*/  LDSM.16.MT88.4 R32, [R234+0x11000] ;  /* 0x01100000ea20783b */ /* 0x000f2a0000004200 */
[----:B------:R-:W-:Y:S02]  /*14210*/  MUFU.EX2 R46, R46 ;  /* 0x0000002e002e7308 */ /* 0x000fe40000000800 */
[C---:B-----5:R-:W-:Y:S08]  /*14220*/  HMMA.16816.F32 R16, R24.reuse, R36, R16 ;  /* 0x000000241810723c */ /* 0x060ff00000001810 */
[C---:B------:R-:W-:Y:S01]  /*14230*/  HMMA.16816.F32 R136, R24.reuse, R38, R136 ;  /* 0x000000261888723c */ /* 0x040fe20000001888 */
[----:B------:R-:W5:Y:S01]  /*14240*/  LDSM.16.MT88.4 R36, [R232+0x11000] ;  /* 0x01100000e824783b */ /* 0x000f620000004200 */
[----:B------:R-:W2:Y:S06]  /*14250*/  MUFU.EX2 R47, R47 ;  /* 0x0000002f002f7308 */ /* 0x000eac0000000800 */
[C---:B-1----:R-:W-:Y:S04]  /*14260*/  HMMA.16816.F32 R140, R24.reuse, R28, R140 ;  /* 0x0000001c188c723c */ /* 0x042fe8000000188c */
[----:B------:R-:W-:Y:S04]  /*14270*/  MUFU.EX2 R48, R48 ;  /* 0x0000003000307308 */ /* 0x000fe80000000800 */
[----:B------:R-:W-:Y:S01]  /*14280*/  HMMA.16816.F32 R20, R24, R30, R20 ;  /* 0x0000001e1814723c */ /* 0x000fe20000001814 */
[----:B------:R-:W1:Y:S05]  /*14290*/  LDSM.16.MT88.4 R28, [R231+0x11000] ;  /* 0x01100000e71c783b */ /* 0x000e6a0000004200 */
[----:B------:R-:W5:Y:S01]  /*142a0*/  MUFU.EX2 R49, R49 ;  /* 0x0000003100317308 */ /* 0x000f620000000800 */
[----:B------:R-:W-:Y:S01]  /*142b0*/  F2FP.PACK_AB R24, R115, R114 ;  /* 0x000000727318723e */ /* 0x000fe200000000ff */
[----:B------:R-:W-:Y:S01]  /*142c0*/  FADD.FTZ R114, R114, R110 ;  /* 0x0000006e72727221 */ /* 0x000fe20000010000 */
[----:B---3--:R-:W-:Y:S03]  /*142d0*/  F2FP.PACK_AB R25, R41, R40 ;  /* 0x000000282919723e */ /* 0x008fe600000000ff */
[----:B--2---:R-:W-:Y:S01]  /*142e0*/  F2FP.PACK_AB R26, R43, R42 ;  /* 0x0000002a2b1a723e */ /* 0x004fe200000000ff */
[----:B------:R-:W-:Y:S01]  /*142f0*/  FADD.FTZ R114, R115, R114 ;  /* 0x0000007273727221 */ /* 0x000fe20000010000 */
[----:B------:R-:W-:Y:S02]  /*14300*/  F2FP.PACK_AB R27, R45, R44 ;  /* 0x0000002c2d1b723e */ /* 0x000fe400000000ff */
[----:B------:R-:W2:Y:S01]  /*14310*/  MUFU.EX2 R50, R50 ;  /* 0x0000003200327308 */ /* 0x000ea20000000800 */
[----:B------:R-:W-:Y:S01]  /*14320*/  F2FP.PACK_AB R144, R47, R46 ;  /* 0x0000002e2f90723e */ /* 0x000fe200000000ff */
[----:B------:R-:W-:Y:S02]  /*14330*/  FADD.FTZ R42, R42, R114 ;  /* 0x000000722a2a7221 */ /* 0x000fe40000010000 */
[----:B------:R-:W-:Y:S01]  /*14340*/  FADD.FTZ R41, R41, R113 ;  /* 0x0000007129297221 */ /* 0x000fe20000010000 */
[C---:B----4-:R-:W-:Y:S03]  /*14350*/  HMMA.16816.F32 R4, R24.reuse, R32, R4 ;  /* 0x000000201804723c */ /* 0x050fe60000001804 */
[----:B------:R-:W-:Y:S02]  /*14360*/  FADD.FTZ R42, R43, R42 ;  /* 0x0000002a2b2a7221 */ /* 0x000fe40000010000 */
[----:B------:R-:W-:Y:S02]  /*14370*/  FADD.FTZ R41, R44, R41 ;  /* 0x000000292c297221 */ /* 0x000fe40000010000 */
[----:B------:R-:W-:Y:S01]  /*14380*/  FADD.FTZ R46, R46, R42 ;  /* 0x0000002a2e2e7221 */ /* 0x000fe20000010000 */
[C---:B------:R-:W-:Y:S01]  /*14390*/  HMMA.16816.F32 R8, R24.reuse, R34, R8 ;  /* 0x000000221808723c */ /* 0x040fe20000001808 */
[----:B------:R-:W3:Y:S03]  /*143a0*/  LDSM.16.MT88.4 R32, [R230+0x11000] ;  /* 0x01100000e620783b */ /* 0x000ee60000004200 */
[----:B-----5:R-:W-:Y:S01]  /*143b0*/  F2FP.PACK_AB R145, R49, R48 ;  /* 0x000000303191723e */ /* 0x020fe200000000ff */
[----:B------:R-:W-:Y:S02]  /*143c0*/  FADD.FTZ R46, R47, R46 ;  /* 0x0000002e2f2e7221 */ /* 0x000fe40000010000 */
[----:B------:R-:W-:Y:S01]  /*143d0*/  FADD.FTZ R45, R45, R41 ;  /* 0x000000292d2d7221 */ /* 0x000fe20000010000 */
[C---:B------:R-:W-:Y:S04]  /*143e0*/  HMMA.16816.F32 R12, R24.reuse, R36, R12 ;  /* 0x00000024180c723c */ /* 0x040fe8000000180c */
[----:B--2---:R-:W-:Y:S01]  /*143f0*/  F2FP.PACK_AB R146, R176, R50 ;  /* 0x00000032b092723e */ /* 0x004fe200000000ff */
[----:B------:R-:W-:Y:S02]  /*14400*/  FADD.FTZ R46, R50, R46 ;  /* 0x0000002e322e7221 */ /* 0x000fe40000010000 */
[--C-:B------:R-:W-:Y:S01]  /*14410*/  FFMA.FTZ R36, R130, c[0x0][0x23c], -R165.reuse ;  /* 0x00008f0082247a23 */ /* 0x100fe200000108a5 */
[C---:B------:R-:W-:Y:S04]  /*14420*/  HMMA.16816.F32 R132, R24.reuse, R38, R132 ;  /* 0x000000261884723c */ /* 0x040fe80000001884 */
[----:B------:R-:W-:Y:S01]  /*14430*/  FFMA.FTZ R165, R131, c[0x0][0x23c], -R165 ;  /* 0x00008f0083a57a23 */ /* 0x000fe200000108a5 */
[----:B------:R-:W2:Y:S01]  /*14440*/  MUFU.EX2 R36, R36 ;  /* 0x0000002400247308 */ /* 0x000ea20000000800 */
[----:B------:R-:W-:Y:S02]  /*14450*/  FADD.FTZ R45, R48, R45 ;  /* 0x0000002d302d7221 */ /* 0x000fe40000010000 */
[C---:B-1----:R-:W-:Y:S04]  /*14460*/  HMMA.16816.F32 R16, R24.reuse, R28, R16 ;  /* 0x0000001c1810723c */ /* 0x042fe80000001810 */
[----:B------:R-:W-:Y:S03]  /*14470*/  FADD.FTZ R45, R49, R45 ;  /* 0x0000002d312d7221 */ /* 0x000fe60000010000 */
[----:B------:R-:W1:Y:S01]  /*14480*/  MUFU.EX2 R165, R165 ;  /* 0x000000a500a57308 */ /* 0x000e620000000800 */
[C---:B------:R-:W-:Y:S01]  /*14490*/  HMMA.16816.F32 R136, R24.reuse, R30, R136 ;  /* 0x0000001e1888723c */ /* 0x040fe20000001888 */
[----:B------:R-:W4:Y:S07]  /*144a0*/  LDSM.16.MT88.4 R28, [R232+0x11800] ;  /* 0x01180000e81c783b */ /* 0x000f2e0000004200 */
[C---:B---3--:R-:W-:Y:S04]  /*144b0*/  HMMA.16816.F32 R140, R24.reuse, R32, R140 ;  /* 0x00000020188c723c */ /* 0x048fe8000000188c */
[----:B--2---:R-:W-:Y:S04]  /*144c0*/  FADD.FTZ R45, R36, R45 ;  /* 0x0000002d242d7221 */ /* 0x004fe80000010000 */
[----:B------:R-:W-:Y:S01]  /*144d0*/  HMMA.16816.F32 R20, R24, R34, R20 ;  /* 0x000000221814723c */ /* 0x000fe20000001814 */
[----:B------:R-:W2:Y:S03]  /*144e0*/  LDSM.16.MT88.4 R24, [R231+0x11800] ;  /* 0x01180000e718783b */ /* 0x000ea60000004200 */
[C---:B-1----:R-:W-:Y:S07]  /*144f0*/  F2FP.PACK_AB R147, R165.reuse, R36 ;  /* 0x00000024a593723e */ /* 0x042fee00000000ff */
[C---:B------:R-:W-:Y:S01]  /*14500*/  HMMA.16816.F32 R160, R144.reuse, R156, R4 ;  /* 0x0000009c90a0723c */ /* 0x040fe20000001804 */
[----:B------:R-:W1:Y:S07]  /*14510*/  LDSM.16.MT88.4 R4, [R230+0x11800] ;  /* 0x01180000e604783b */ /* 0x000e6e0000004200 */
[C---:B------:R-:W-:Y:S08]  /*14520*/  HMMA.16816.F32 R156, R144.reuse, R158, R8 ;  /* 0x0000009e909c723c */ /* 0x040ff00000001808 */
[C---:B----4-:R-:W-:Y:S08]  /*14530*/  HMMA.16816.F32 R152, R144.reuse, R28, R12 ;  /* 0x0000001c9098723c */ /* 0x050ff0000000180c */
[C---:B------:R-:W-:Y:S08]  /*14540*/  HMMA.16816.F32 R132, R144.reuse, R30, R132 ;  /* 0x0000001e9084723c */ /* 0x040ff00000001884 */
[C---:B--2---:R-:W-:Y:S08]  /*14550*/  HMMA.16816.F32 R148, R144.reuse, R24, R16 ;  /* 0x000000189094723c */ /* 0x044ff00000001810 */
[C---:B------:R-:W-:Y:S08]  /*14560*/  HMMA.16816.F32 R136, R144.reuse, R26, R136 ;  /* 0x0000001a9088723c */ /* 0x040ff00000001888 */
[C---:B-1----:R-:W-:Y:S07]  /*14570*/  HMMA.16816.F32 R140, R144.reuse, R4, R140 ;  /* 0x00000004908c723c */ /* 0x042fee000000188c */
[----:B------:R-:W-:Y:S01]  /*14580*/  FADD.FTZ R5, R176, R46 ;  /* 0x0000002eb0057221 */ /* 0x000fe20000010000 */
[----:B------:R-:W-:Y:S04]  /*14590*/  HMMA.16816.F32 R144, R144, R6, R20 ;  /* 0x000000069090723c */ /* 0x000fe80000001814 */
[----:B------:R1:W-:Y:S01]  /*145a0*/  STL [R1+0x4], R5 ;  /* 0x0000040501007387 */ /* 0x0003e20000100800 */
[----:B------:R-:W-:Y:S05]  /*145b0*/  FADD.FTZ R4, R165, R45 ;  /* 0x0000002da5047221 */ /* 0x000fea0000010000 */
[----:B------:R1:W-:Y:S01]  /*145c0*/  STL [R1], R4 ;  /* 0x0000000401007387 */ /* 0x0003e20000100800 */
[----:B------:R-:W-:-:S05]  /*145d0*/  @P1 BRA `(.L_x_2247) ;  /* 0xffffb08000001947 */ /* 0x000fca000383ffff */
.L_x_2243:
[----:B------:R-:W2:Y:S04]  /*145e0*/  LDL.LU R6, [R1+0x4] ;  /* 0x0000040001067983 */ /* 0x000ea80000300800 */
[----:B-1----:R-:W3:Y:S01]  /*145f0*/  LDL.LU R5, [R1] ;  /* 0x0000000001057983 */ /* 0x002ee20000300800 */
[C---:B------:R-:W-:Y:S01]  /*14600*/  ISETP.NE.AND P0, PT, R244.reuse, -0x1, PT ;  /* 0xfffffffff400780c */ /* 0x040fe20003f05270 */
[----:B------:R-:W-:Y:S01]  /*14610*/  IMAD.MOV.U32 R9, RZ, RZ, 0x3f800000 ;  /* 0x3f800000ff097424 */ /* 0x000fe200078e00ff */
[----:B------:R-:W-:Y:S01]  /*14620*/  MOV R10, 0x3f800000 ;  /* 0x3f800000000a7802 */ /* 0x000fe20000000f00 */
[----:B------:R-:W-:Y:S01]  /*14630*/  IMAD.MOV.U32 R17, RZ, RZ, 0x20 ;  /* 0x00000020ff117424 */ /* 0x000fe200078e00ff */
[----:B------:R-:W-:Y:S09]  /*14640*/  BSSY B0, `(.L_x_2248) ;  /* 0x00000a9000007945 */ /* 0x000ff20003800000 */
[----:B------:R-:W-:-:S04]  /*14650*/  @P0 IMAD.WIDE.U32 R12, R244, c[0x0][0x1e8], RZ ;  /* 0x00007a00f40c0a25 */ /* 0x000fc800078e00ff */
[----:B------:R-:W-:Y:S02]  /*14660*/  @P0 IMAD R7, R244, c[0x0][0x1ec], R13 ;  /* 0x00007b00f4070a24 */ /* 0x000fe400078e020d */
[----:B------:R-:W-:Y:S01]  /*14670*/  @P0 IMAD.MOV.U32 R8, RZ, RZ, R12 ;  /* 0x000000ffff080224 */ /* 0x000fe200078e000c */
[----:B--2---:R-:W1:Y:S04]  /*14680*/  SHFL.BFLY PT, R4, R6, 0x2, 0x1f ;  /* 0x0c401f0006047f89 */ /* 0x004e6800000e0000 */
[----:B---3--:R-:W2:Y:S01]  /*14690*/  SHFL.BFLY PT, R3, R5, 0x2, 0x1f ;  /* 0x0c401f0005037f89 */ /* 0x008ea200000e0000 */
[----:B-1----:R-:W-:Y:S02]  /*146a0*/  FADD.FTZ R4, R4, R6 ;  /* 0x0000000604047221 */ /* 0x002fe40000010000 */
[----:B--2---:R-:W-:-:S03]  /*146b0*/  FADD.FTZ R3, R3, R5 ;  /* 0x0000000503037221 */ /* 0x004fc60000010000 */
[----:B------:R-:W1:Y:S04]  /*146c0*/  SHFL.BFLY PT, R6, R4, 0x1, 0x1f ;  /* 0x0c201f0004067f89 */ /* 0x000e6800000e0000 */
[----:B------:R-:W2:Y:S01]  /*146d0*/  SHFL.BFLY PT, R5, R3, 0x1, 0x1f ;  /* 0x0c201f0003057f89 */ /* 0x000ea200000e0000 */
[----:B-1----:R-:W-:-:S03]  /*146e0*/  FADD.FTZ R6, R4, R6 ;  /* 0x0000000604067221 */ /* 0x002fc60000010000 */
[----:B------:R-:W1:Y:S01]  /*146f0*/  S2R R4, SR_TID.X ;  /* 0x0000000000047919 */ /* 0x000e620000002100 */
[----:B--2---:R-:W-:Y:S01]  /*14700*/  FADD.FTZ R5, R3, R5 ;  /* 0x0000000503057221 */ /* 0x004fe20000010000 */
[----:B------:R-:W-:-:S04]  /*14710*/  FSETP.NE.FTZ.AND P5, PT, R6, RZ, PT ;  /* 0x000000ff0600720b */ /* 0x000fc80003fb5000 */
[----:B------:R-:W-:-:S09]  /*14720*/  FSETP.NE.FTZ.AND P4, PT, R5, RZ, PT ;  /* 0x000000ff0500720b */ /* 0x000fd20003f95000 */
[----:B------:R-:W2:Y:S01]  /*14730*/  @P5 MUFU.RCP R9, R6 ;  /* 0x0000000600095308 */ /* 0x000ea20000001000 */
[----:B-1----:R-:W-:-:S07]  /*14740*/  SHF.R.S32.HI R3, RZ, 0x1f, R4 ;  /* 0x0000001fff037819 */ /* 0x002fce0000011404 */
[----:B------:R-:W1:Y:S01]  /*14750*/  @P4 MUFU.RCP R10, R5 ;  /* 0x00000005000a4308 */ /* 0x000e620000001000 */
[CC--:B------:R-:W-:Y:S02]  /*14760*/  LEA.HI R11, R3.reuse, R4.reuse, RZ, 0x2 ;  /* 0x00000004030b7211 */ /* 0x0c0fe400078f10ff */
[----:B------:R-:W-:Y:S02]  /*14770*/  LEA.HI R3, R3, R4, RZ, 0x5 ;  /* 0x0000000403037211 */ /* 0x000fe400078f28ff */
[--C-:B------:R-:W-:Y:S01]  /*14780*/  SHF.R.S32.HI R13, RZ, 0x2, R11.reuse ;  /* 0x00000002ff0d7819 */ /* 0x100fe2000001140b */
[C---:B--2---:R-:W-:Y:S01]  /*14790*/  FMUL.FTZ R160, R9.reuse, R160 ;  /* 0x000000a009a07220 */ /* 0x044fe20000410000 */
[----:B------:R-:W-:Y:S01]  /*147a0*/  SHF.R.S32.HI R12, RZ, 0x1f, R11 ;  /* 0x0000001fff0c7819 */ /* 0x000fe2000001140b */
[----:B------:R-:W-:Y:S01]  /*147b0*/  FMUL.FTZ R161, R9, R161 ;  /* 0x000000a109a17220 */ /* 0x000fe20000410000 */
[----:B------:R-:W-:Y:S01]  /*147c0*/  LOP3.LUT R11, R11, 0x3ffffffc, RZ, 0xc0, !PT ;  /* 0x3ffffffc0b0b7812 */ /* 0x000fe200078ec0ff */
[C---:B------:R-:W-:Y:S01]  /*147d0*/  FMUL.FTZ R156, R9.reuse, R156 ;  /* 0x0000009c099c7220 */ /* 0x040fe20000410000 */
[----:B------:R-:W-:Y:S01]  /*147e0*/  LEA.HI R12, R12, R13, RZ, 0x3 ;  /* 0x0000000d0c0c7211 */ /* 0x000fe200078f18ff */
[C---:B------:R-:W-:Y:S01]  /*147f0*/  FMUL.FTZ R157, R9.reuse, R157 ;  /* 0x0000009d099d7220 */ /* 0x040fe20000410000 */
[----:B------:R-:W-:Y:S01]  /*14800*/  SHF.R.S32.HI R14, RZ, 0x5, R3 ;  /* 0x00000005ff0e7819 */ /* 0x000fe20000011403 */
[C---:B------:R-:W-:Y:S01]  /*14810*/  FMUL.FTZ R152, R9.reuse, R152 ;  /* 0x0000009809987220 */ /* 0x040fe20000410000 */
[----:B------:R-:W-:Y:S01]  /*14820*/  LOP3.LUT R12, R12, 0xfffffff8, RZ, 0xc0, !PT ;  /* 0xfffffff80c0c7812 */ /* 0x000fe200078ec0ff */
[----:B------:R-:W-:Y:S01]  /*14830*/  FMUL.FTZ R153, R9, R153 ;  /* 0x0000009909997220 */ /* 0x000fe20000410000 */
[----:B------:R-:W-:Y:S01]  /*14840*/  IADD3 R11, -R11, R4, RZ ;  /* 0x000000040b0b7210 */ /* 0x000fe20007ffe1ff */
[----:B------:R-:W-:Y:S01]  /*14850*/  FMUL.FTZ R132, R9, R132 ;  /* 0x0000008409847220 */ /* 0x000fe20000410000 */
[----:B------:R-:W-:Y:S01]  /*14860*/  IADD3 R12, R13, -R12, RZ ;  /* 0x8000000c0d0c7210 */ /* 0x000fe20007ffe0ff */
[----:B------:R-:W-:Y:S01]  /*14870*/  FMUL.FTZ R133, R9, R133 ;  /* 0x0000008509857220 */ /* 0x000fe20000410000 */
[----:B------:R-:W-:Y:S01]  /*14880*/  F2FP.PACK_AB R160, R161, R160 ;  /* 0x000000a0a1a0723e */ /* 0x000fe200000000ff */
[----:B------:R-:W-:Y:S01]  /*14890*/  IMAD R11, R14, 0x200, R11 ;  /* 0x000002000e0b7824 */ /* 0x000fe200078e020b */
[----:B------:R-:W-:Y:S01]  /*148a0*/  F2FP.PACK_AB R156, R157, R156 ;  /* 0x0000009c9d9c723e */ /* 0x000fe200000000ff */
[C---:B------:R-:W-:Y:S01]  /*148b0*/  IMAD.SHL.U32 R13, R12.reuse, 0x40, RZ ;  /* 0x000000400c0d7824 */ /* 0x040fe200078e00ff */
[----:B------:R-:W-:Y:S01]  /*148c0*/  F2FP.PACK_AB R152, R153, R152 ;  /* 0x000000989998723e */ /* 0x000fe200000000ff */
[----:B------:R-:W-:Y:S01]  /*148d0*/  FMUL.FTZ R148, R9, R148 ;  /* 0x0000009409947220 */ /* 0x000fe20000410000 */
[----:B------:R-:W-:Y:S01]  /*148e0*/  F2FP.PACK_AB R132, R133, R132 ;  /* 0x000000848584723e */ /* 0x000fe200000000ff */
[----:B------:R-:W-:Y:S01]  /*148f0*/  FMUL.FTZ R149, R9, R149 ;  /* 0x0000009509957220 */ /* 0x000fe20000410000 */
[----:B------:R-:W-:Y:S01]  /*14900*/  LOP3.LUT R13, R13, 0x1c0, RZ, 0xc0, !PT ;  /* 0x000001c00d0d7812 */ /* 0x000fe200078ec0ff */
[----:B------:R-:W-:Y:S01]  /*14910*/  FMUL.FTZ R136, R9, R136 ;  /* 0x0000008809887220 */ /* 0x000fe20000410000 */
[----:B------:R-:W-:Y:S01]  /*14920*/  LOP3.LUT R3, R3, 0xffffffe0, RZ, 0xc0, !PT ;  /* 0xffffffe003037812 */ /* 0x000fe200078ec0ff */
[----:B------:R-:W-:Y:S01]  /*14930*/  FMUL.FTZ R137, R9, R137 ;  /* 0x0000008909897220 */ /* 0x000fe20000410000 */
[----:B------:R-:W-:Y:S01]  /*14940*/  LEA.HI R13, R13, R13, RZ, 0x1d ;  /* 0x0000000d0d0d7211 */ /* 0x000fe200078fe8ff */
[----:B------:R-:W-:Y:S01]  /*14950*/  FMUL.FTZ R140, R9, R140 ;  /* 0x0000008c098c7220 */ /* 0x000fe20000410000 */
[----:B------:R-:W-:Y:S01]  /*14960*/  F2FP.PACK_AB R148, R149, R148 ;  /* 0x000000949594723e */ /* 0x000fe200000000ff */
[----:B------:R-:W-:Y:S01]  /*14970*/  FMUL.FTZ R141, R9, R141 ;  /* 0x0000008d098d7220 */ /* 0x000fe20000410000 */
[----:B------:R-:W-:Y:S01]  /*14980*/  LEA R11, R11, R13, 0x1 ;  /* 0x0000000d0b0b7211 */ /* 0x000fe200078e08ff */
[C---:B------:R-:W-:Y:S01]  /*14990*/  FMUL.FTZ R144, R9.reuse, R144 ;  /* 0x0000009009907220 */ /* 0x040fe20000410000 */
[----:B------:R-:W-:Y:S01]  /*149a0*/  LOP3.LUT R13, R12, 0x1, RZ, 0xc0, !PT ;  /* 0x000000010c0d7812 */ /* 0x000fe200078ec0ff */
[----:B------:R-:W-:Y:S01]  /*149b0*/  FMUL.FTZ R9, R9, R145 ;  /* 0x0000009109097220 */ /* 0x000fe20000410000 */
[----:B------:R-:W-:Y:S01]  /*149c0*/  F2FP.PACK_AB R136, R137, R136 ;  /* 0x000000888988723e */ /* 0x000fe200000000ff */
[----:B------:R-:W-:Y:S01]  /*149d0*/  IMAD.SHL.U32 R11, R11, 0x2, RZ ;  /* 0x000000020b0b7824 */ /* 0x000fe200078e00ff */
[----:B------:R-:W-:Y:S01]  /*149e0*/  ISETP.NE.U32.AND P3, PT, R13, 0x1, PT ;  /* 0x000000010d00780c */ /* 0x000fe20003f65070 */
[C---:B-1----:R-:W-:Y:S01]  /*149f0*/  FMUL.FTZ R163, R10.reuse, R163 ;  /* 0x000000a30aa37220 */ /* 0x042fe20000410000 */
[----:B------:R-:W-:Y:S01]  /*14a00*/  F2FP.PACK_AB R144, R9, R144 ;  /* 0x000000900990723e */ /* 0x000fe200000000ff */
[----:B------:R-:W-:Y:S01]  /*14a10*/  FMUL.FTZ R162, R10, R162 ;  /* 0x000000a20aa27220 */ /* 0x000fe20000410000 */
[----:B------:R-:W-:Y:S01]  /*14a20*/  R2P PR, R12, 0x6 ;  /* 0x000000060c007804 */ /* 0x000fe20000000000 */
[C---:B------:R-:W-:Y:S01]  /*14a30*/  FMUL.FTZ R159, R10.reuse, R159 ;  /* 0x0000009f0a9f7220 */ /* 0x040fe20000410000 */
[----:B------:R-:W-:Y:S01]  /*14a40*/  MOV R9, 0xfffffff0 ;  /* 0xfffffff000097802 */ /* 0x000fe20000000f00 */
[C---:B------:R-:W-:Y:S01]  /*14a50*/  FMUL.FTZ R158, R10.reuse, R158 ;  /* 0x0000009e0a9e7220 */ /* 0x040fe20000410000 */
[----:B------:R-:W-:Y:S01]  /*14a60*/  IADD3 R15, R11, 0x40, RZ ;  /* 0x000000400b0f7810 */ /* 0x000fe20007ffe0ff */
[C---:B------:R-:W-:Y:S01]  /*14a70*/  FMUL.FTZ R155, R10.reuse, R155 ;  /* 0x0000009b0a9b7220 */ /* 0x040fe20000410000 */
[----:B------:R-:W-:Y:S01]  /*14a80*/  SEL R12, R9, 0x10, !P3 ;  /* 0x00000010090c7807 */ /* 0x000fe20005800000 */
[C---:B------:R-:W-:Y:S01]  /*14a90*/  FMUL.FTZ R154, R10.reuse, R154 ;  /* 0x0000009a0a9a7220 */ /* 0x040fe20000410000 */
[----:B------:R-:W-:Y:S01]  /*14aa0*/  SEL R17, R17, 0xffffffe0, !P1 ;  /* 0xffffffe011117807 */ /* 0x000fe20004800000 */
[C---:B------:R-:W-:Y:S01]  /*14ab0*/  FMUL.FTZ R135, R10.reuse, R135 ;  /* 0x000000870a877220 */ /* 0x040fe20000410000 */
[----:B------:R-:W-:Y:S01]  /*14ac0*/  IADD3 R18, R11, R12, RZ ;  /* 0x0000000c0b127210 */ /* 0x000fe20007ffe0ff */
[C---:B------:R-:W-:Y:S01]  /*14ad0*/  FMUL.FTZ R134, R10.reuse, R134 ;  /* 0x000000860a867220 */ /* 0x040fe20000410000 */
[----:B------:R-:W-:Y:S01]  /*14ae0*/  F2FP.PACK_AB R162, R163, R162 ;  /* 0x000000a2a3a2723e */ /* 0x000fe200000000ff */
[C---:B------:R-:W-:Y:S01]  /*14af0*/  FMUL.FTZ R151, R10.reuse, R151 ;  /* 0x000000970a977220 */ /* 0x040fe20000410000 */
[----:B------:R-:W-:Y:S01]  /*14b00*/  @P2 IADD3 R15, R11, -0x40, RZ ;  /* 0xffffffc00b0f2810 */ /* 0x000fe20007ffe0ff */
[C---:B------:R-:W-:Y:S01]  /*14b10*/  FMUL.FTZ R150, R10.reuse, R150 ;  /* 0x000000960a967220 */ /* 0x040fe20000410000 */
[----:B------:R-:W-:Y:S01]  /*14b20*/  F2FP.PACK_AB R158, R159, R158 ;  /* 0x0000009e9f9e723e */ /* 0x000fe200000000ff */
[C---:B------:R-:W-:Y:S01]  /*14b30*/  FMUL.FTZ R139, R10.reuse, R139 ;  /* 0x0000008b0a8b7220 */ /* 0x040fe20000410000 */
[----:B------:R-:W-:Y:S01]  /*14b40*/  F2FP.PACK_AB R154, R155, R154 ;  /* 0x0000009a9b9a723e */ /* 0x000fe200000000ff */
[C---:B------:R-:W-:Y:S01]  /*14b50*/  FMUL.FTZ R138, R10.reuse, R138 ;  /* 0x0000008a0a8a7220 */ /* 0x040fe20000410000 */
[----:B------:R-:W-:Y:S01]  /*14b60*/  F2FP.PACK_AB R134, R135, R134 ;  /* 0x000000868786723e */ /* 0x000fe200000000ff */
[----:B------:R-:W-:Y:S01]  /*14b70*/  FMUL.FTZ R143, R10, R143 ;  /* 0x0000008f0a8f7220 */ /* 0x000fe20000410000 */
[----:B------:R-:W-:Y:S01]  /*14b80*/  IADD3 R19, R18, R17, RZ ;  /* 0x0000001112137210 */ /* 0x000fe20007ffe0ff */
[C---:B------:R-:W-:Y:S01]  /*14b90*/  FMUL.FTZ R142, R10.reuse, R142 ;  /* 0x0000008e0a8e7220 */ /* 0x040fe20000410000 */
[----:B------:R-:W-:Y:S01]  /*14ba0*/  F2FP.PACK_AB R150, R151, R150 ;  /* 0x000000969796723e */ /* 0x000fe200000000ff */
[C---:B------:R-:W-:Y:S01]  /*14bb0*/  FMUL.FTZ R147, R10.reuse, R147 ;  /* 0x000000930a937220 */ /* 0x040fe20000410000 */
[----:B------:R-:W-:Y:S01]  /*14bc0*/  F2FP.PACK_AB R138, R139, R138 ;  /* 0x0000008a8b8a723e */ /* 0x000fe200000000ff */
[----:B------:R-:W-:Y:S01]  /*14bd0*/  FMUL.FTZ R10, R10, R146 ;  /* 0x000000920a0a7220 */ /* 0x000fe20000410000 */
[----:B------:R-:W-:Y:S01]  /*14be0*/  STS [R11], R160 ;  /* 0x000000a00b007388 */ /* 0x000fe20000000800 */
[----:B------:R-:W-:Y:S01]  /*14bf0*/  IMAD.IADD R16, R11, 0x1, R17 ;  /* 0x000000010b107824 */ /* 0x000fe200078e0211 */
[----:B------:R-:W-:Y:S01]  /*14c00*/  F2FP.PACK_AB R140, R141, R140 ;  /* 0x0000008c8d8c723e */ /* 0x000fe200000000ff */
[----:B------:R-:W-:Y:S01]  /*14c10*/  IMAD.IADD R12, R12, 0x1, R15 ;  /* 0x000000010c0c7824 */ /* 0x000fe200078e020f */
[----:B------:R1:W-:Y:S01]  /*14c20*/  STS [R11+0x400], R162 ;  /* 0x000400a20b007388 */ /* 0x0003e20000000800 */
[----:B------:R-:W-:Y:S01]  /*14c30*/  F2FP.PACK_AB R142, R143, R142 ;  /* 0x0000008e8f8e723e */ /* 0x000fe200000000ff */
[----:B------:R-:W2:Y:S01]  /*14c40*/  LDC.U8 R13, c[0x0][0x328] ;  /* 0x0000ca00ff0d7b82 */ /* 0x000ea20000000000 */
[----:B------:R-:W-:Y:S01]  /*14c50*/  F2FP.PACK_AB R147, R147, R10 ;  /* 0x0000000a9393723e */ /* 0x000fe200000000ff */
[----:B------:R-:W-:Y:S01]  /*14c60*/  STS [R18], R156 ;  /* 0x0000009c12007388 */ /* 0x000fe20000000800 */
[----:B------:R-:W3:Y:S01]  /*14c70*/  @P4 MUFU.LG2 R5, R5 ;  /* 0x0000000500054308 */ /* 0x000ee20000000c00 */
[----:B------:R-:W-:-:S02]  /*14c80*/  IMAD.IADD R4, R4, 0x1, -R3 ;  /* 0x0000000104047824 */ /* 0x000fc400078e0a03 */
[----:B------:R-:W-:Y:S04]  /*14c90*/  STS [R18+0x400], R158 ;  /* 0x0004009e12007388 */ /* 0x000fe80000000800 */
[----:B------:R-:W-:Y:S04]  /*14ca0*/  STS [R16], R152 ;  /* 0x0000009810007388 */ /* 0x000fe80000000800 */
[----:B------:R-:W-:Y:S04]  /*14cb0*/  STS [R16+0x400], R154 ;  /* 0x0004009a10007388 */ /* 0x000fe80000000800 */
[----:B------:R-:W-:Y:S01]  /*14cc0*/  STS [R19], R132 ;  /* 0x0000008413007388 */ /* 0x000fe20000000800 */
[----:B---3--:R-:W-:-:S03]  /*14cd0*/  @P4 FMUL.FTZ R5, R5, 0.69314718246459960938 ;  /* 0x3f31721805054820 */ /* 0x008fc60000410000 */
[----:B------:R-:W-:Y:S01]  /*14ce0*/  STS [R19+0x400], R134 ;  /* 0x0004008613007388 */ /* 0x000fe20000000800 */
[C---:B-1----:R-:W-:Y:S01]  /*14cf0*/  IADD3 R11, R17.reuse, R15, RZ ;  /* 0x0000000f110b7210 */ /* 0x042fe20007ffe0ff */
[----:B------:R-:W-:Y:S01]  /*14d00*/  IMAD.IADD R17, R17, 0x1, R12 ;  /* 0x0000000111117824 */ /* 0x000fe200078e020c */
[----:B--2---:R-:W-:Y:S01]  /*14d10*/  ISETP.NE.AND P2, PT, R13, RZ, PT ;  /* 0x000000ff0d00720c */ /* 0x004fe20003f45270 */
[----:B------:R-:W-:Y:S03]  /*14d20*/  STS [R15], R148 ;  /* 0x000000940f007388 */ /* 0x000fe60000000800 */
[----:B------:R-:W-:Y:S01]  /*14d30*/  ISETP.NE.OR P1, PT, R244, -0x1, !P2 ;  /* 0xfffffffff400780c */ /* 0x000fe20005725670 */
[----:B------:R-:W-:Y:S04]  /*14d40*/  STS [R15+0x400], R150 ;  /* 0x000400960f007388 */ /* 0x000fe80000000800 */
[----:B------:R-:W-:Y:S04]  /*14d50*/  STS [R12], R136 ;  /* 0x000000880c007388 */ /* 0x000fe80000000800 */
[----:B------:R-:W-:Y:S04]  /*14d60*/  STS [R12+0x400], R138 ;  /* 0x0004008a0c007388 */ /* 0x000fe80000000800 */
[----:B------:R-:W-:Y:S04]  /*14d70*/  STS [R11], R140 ;  /* 0x0000008c0b007388 */ /* 0x000fe80000000800 */
[----:B------:R1:W-:Y:S04]  /*14d80*/  STS [R11+0x400], R142 ;  /* 0x0004008e0b007388 */ /* 0x0003e80000000800 */
[----:B------:R2:W-:Y:S04]  /*14d90*/  STS [R17], R144 ;  /* 0x0000009011007388 */ /* 0x0005e80000000800 */
[----:B------:R2:W-:Y:S04]  /*14da0*/  STS [R17+0x400], R147 ;  /* 0x0004009311007388 */ /* 0x0005e80000000800 */
[----:B------:R-:W-:Y:S06]  /*14db0*/  BAR.SYNC.DEFER_BLOCKING 0x0 ;  /* 0x0000000000007b1d */ /* 0x000fec0000010000 */
[----:B------:R-:W3:Y:S04]  /*14dc0*/  S2R R10, SR_CTAID.Y ;  /* 0x00000000000a7919 */ /* 0x000ee80000002600 */
[----:B------:R-:W4:Y:S04]  /*14dd0*/  S2R R9, SR_TID.X ;  /* 0x0000000000097919 */ /* 0x000f280000002100 */
[----:B-1----:R-:W1:Y:S04]  /*14de0*/  S2R R11, SR_CTAID.Z ;  /* 0x00000000000b7919 */ /* 0x002e680000002700 */
[----:B------:R2:W2:Y:S04]  /*14df0*/  LDS.128 R24, [R246] ;  /* 0x00000000f6187984 */ /* 0x0004a80000000c00 */
[----:B------:R2:W2:Y:S01]  /*14e00*/  LDS.128 R20, [R246+0x800] ;  /* 0x00080000f6147984 */ /* 0x0004a20000000c00 */
[----:B---3--:R-:W-:Y:S01]  /*14e10*/  @!P0 SHF.R.S32.HI R15, RZ, 0x1f, R10 ;  /* 0x0000001fff0f8819 */ /* 0x008fe2000001140a */
[----:B------:R-:W-:-:S02]  /*14e20*/  @!P0 IMAD.WIDE.U32 R32, R10, c[0x0][0x1e0], RZ ;  /* 0x000078000a208a25 */ /* 0x000fc400078e00ff */
[----:B------:R3:W2:Y:S01]  /*14e30*/  LDS.128 R16, [R246+0x1000] ;  /* 0x00100000f6107984 */ /* 0x0006a20000000c00 */
[----:B----4-:R-:W-:Y:S01]  /*14e40*/  SHF.R.S32.HI R12, RZ, 0x1f, R9 ;  /* 0x0000001fff0c7819 */ /* 0x010fe20000011409 */
[----:B------:R-:W-:Y:S02]  /*14e50*/  @!P0 IMAD R13, R15, c[0x0][0x1e0], RZ ;  /* 0x000078000f0d8a24 */ /* 0x000fe400078e02ff */
[----:B------:R3:W4:Y:S01]  /*14e60*/  LDS.128 R28, [R246+0x1800] ;  /* 0x00180000f61c7984 */ /* 0x0007220000000c00 */
[----:B------:R-:W5:Y:S01]  /*14e70*/  @P5 MUFU.LG2 R15, R6 ;  /* 0x00000006000f5308 */ /* 0x000f620000000c00 */
[----:B------:R-:W-:Y:S01]  /*14e80*/  @!P0 MOV R8, R32 ;  /* 0x0000002000088202 */ /* 0x000fe20000000f00 */
[C---:B------:R-:W-:Y:S02]  /*14e90*/  @!P0 IMAD R13, R10.reuse, c[0x0][0x1e4], R13 ;  /* 0x000079000a0d8a24 */ /* 0x040fe400078e020d */
[C---:B------:R-:W-:Y:S02]  /*14ea0*/  @!P1 IMAD R244, R10.reuse, c[0x0][0x214], RZ ;  /* 0x000085000af49a24 */ /* 0x040fe400078e02ff */
[----:B------:R-:W-:Y:S01]  /*14eb0*/  @!P0 IMAD.IADD R7, R33, 0x1, R13 ;  /* 0x0000000121078824 */ /* 0x000fe200078e020d */
[----:B------:R-:W-:Y:S01]  /*14ec0*/  SHF.R.S32.HI R13, RZ, 0x1f, R14 ;  /* 0x0000001fff0d7819 */ /* 0x000fe2000001140e */
[----:B-1----:R-:W-:Y:S01]  /*14ed0*/  @!P2 IMAD R10, R10, c[0x0][0x1c0], R11 ;  /* 0x000070000a0aaa24 */ /* 0x002fe200078e020b */
[----:B------:R-:W-:Y:S01]  /*14ee0*/  LOP3.LUT P0, RZ, R4, 0x3, RZ, 0xc0, !PT ;  /* 0x0000000304ff7812 */ /* 0x000fe2000780c0ff */
[----:B------:R-:W-:Y:S01]  /*14ef0*/  @P2 IMAD R244, R11, c[0x0][0x234], R244 ;  /* 0x00008d000bf42a24 */ /* 0x000fe200078e02f4 */
[----:B------:R-:W-:Y:S01]  /*14f00*/  LEA.HI R13, R13, R14, RZ, 0x2 ;  /* 0x0000000e0d0d7211 */ /* 0x000fe200078f10ff */
[----:B------:R-:W-:-:S02]  /*14f10*/  IMAD.MOV.U32 R4, RZ, RZ, 0x7f800000 ;  /* 0x7f800000ff047424 */ /* 0x000fc400078e00ff */
[----:B------:R-:W-:Y:S01]  /*14f20*/  @!P2 IMAD R244, R10, c[0x0][0x214], RZ ;  /* 0x000085000af4aa24 */ /* 0x000fe200078e02ff */
[----:B------:R-:W-:Y:S01]  /*14f30*/  LOP3.LUT R13, R13, 0xffffffc, RZ, 0xc0, !PT ;  /* 0x0ffffffc0d0d7812 */ /* 0x000fe200078ec0ff */
[----:B-----5:R-:W-:Y:S01]  /*14f40*/  @P5 FMUL.FTZ R15, R15, 0.69314718246459960938 ;  /* 0x3f3172180f0f5820 */ /* 0x020fe20000410000 */
[----:B------:R-:W-:Y:S02]  /*14f50*/  LEA.HI R6, R12, R9, RZ, 0x5 ;  /* 0x000000090c067211 */ /* 0x000fe400078f28ff */
[----:B------:R-:W-:Y:S01]  /*14f60*/  IADD3 R13, R14, -R13, RZ ;  /* 0x8000000d0e0d7210 */ /* 0x000fe20007ffe0ff */
[----:B------:R-:W-:Y:S01]  /*14f70*/  @P5 FFMA.FTZ R4, R2, c[0x0][0x238], R15 ;  /* 0x00008e0002045a23 */ /* 0x000fe2000001000f */
[----:B------:R-:W-:-:S04]  /*14f80*/  LOP3.LUT R6, R6, 0xffffffe0, RZ, 0xc0, !PT ;  /* 0xffffffe006067812 */ /* 0x000fc800078ec0ff */
[----:B------:R-:W-:-:S04]  /*14f90*/  IADD3 R6, -R6, R9, RZ ;  /* 0x0000000906067210 */ /* 0x000fc80007ffe1ff */
[----:B------:R-:W-:-:S04]  /*14fa0*/  SHF.R.S32.HI R3, RZ, 0x1f, R6 ;  /* 0x0000001fff037819 */ /* 0x000fc80000011406 */
[----:B------:R-:W-:Y:S02]  /*14fb0*/  LEA.HI R3, R3, R6, RZ, 0x2 ;  /* 0x0000000603037211 */ /* 0x000fe400078f10ff */
[----:B------:R-:W-:Y:S01]  /*14fc0*/  MOV R6, 0x7f800000 ;  /* 0x7f80000000067802 */ /* 0x000fe20000000f00 */
[----:B------:R-:W-:Y:S01]  /*14fd0*/  @P4 FFMA.FTZ R6, R0, c[0x0][0x238], R5 ;  /* 0x00008e0000064a23 */ /* 0x000fe20000010005 */
[----:B------:R-:W-:-:S05]  /*14fe0*/  SHF.R.S32.HI R3, RZ, 0x2, R3 ;  /* 0x00000002ff037819 */ /* 0x000fca0000011403 */
[----:B------:R-:W-:Y:S01]  /*14ff0*/  IMAD R3, R13, 0x10, R3 ;  /* 0x000000100d037824 */ /* 0x000fe200078e0203 */
[----:B------:R-:W-:Y:S05]  /*15000*/  @P0 BRA `(.L_x_2249) ;  /* 0x000000c000000947 */ /* 0x000fea0003800000 */
[----:B--234-:R-:W1:Y:S01]  /*15010*/  S2R R0, SR_CTAID.X ;  /* 0x0000000000007919 */ /* 0x01ce620000002500 */
[C---:B------:R-:W-:Y:S02]  /*15020*/  IADD3 R5, R3.reuse, 0x8, RZ ;  /* 0x0000000803057810 */ /* 0x040fe40007ffe0ff */
[-C--:B------:R-:W-:Y:S02]  /*15030*/  ISETP.GE.AND P2, PT, R3, R241.reuse, PT ;  /* 0x000000f10300720c */ /* 0x080fe40003f46270 */
[----:B------:R-:W-:Y:S01]  /*15040*/  ISETP.GE.AND P1, PT, R5, R241, PT ;  /* 0x000000f10500720c */ /* 0x000fe20003f26270 */
[----:B-1----:R-:W-:-:S05]  /*15050*/  IMAD R244, R0, 0x40, R244 ;  /* 0x0000004000f47824 */ /* 0x002fca00078e02f4 */
[----:B------:R-:W-:Y:S02]  /*15060*/  SHF.R.S32.HI R2, RZ, 0x1f, R244 ;  /* 0x0000001fff027819 */ /* 0x000fe400000114f4 */
[----:B------:R-:W-:-:S04]  /*15070*/  IADD3 R0, P0, R3, R244, RZ ;  /* 0x000000f403007210 */ /* 0x000fc80007f1e0ff */
[----:B------:R-:W-:Y:S02]  /*15080*/  LEA.HI.X.SX32 R2, R3, R2, 0x1, P0 ;  /* 0x0000000203027211 */ /* 0x000fe400000f0eff */
[----:B------:R-:W-:-:S04]  /*15090*/  LEA R14, P0, R0, c[0x0][0x200], 0x2 ;  /* 0x00008000000e7a11 */ /* 0x000fc800078010ff */
[----:B------:R-:W-:-:S05]  /*150a0*/  LEA.HI.X R15, R0, c[0x0][0x204], R2, 0x2, P0 ;  /* 0x00008100000f7a11 */ /* 0x000fca00000f1402 */
[----:B------:R1:W-:Y:S04]  /*150b0*/  @!P2 STG.E [R14.64], R4 ;  /* 0x000000040e00a986 */ /* 0x0003e8000c10190c */
[----:B------:R1:W-:Y:S02]  /*150c0*/  @!P1 STG.E [R14.64+0x20], R6 ;  /* 0x000020060e009986 */ /* 0x0003e4000c10190c */
.L_x_2249:
[----:B--234-:R-:W-:Y:S05]  /*150d0*/  BSYNC B0 ;  /* 0x0000000000007941 */ /* 0x01cfea0003800000 */
.L_x_2248:
[----:B------:R-:W2:Y:S01]  /*150e0*/  S2R R0, SR_CTAID.X ;  /* 0x0000000000007919 */ /* 0x000ea20000002500 */
[----:B------:R-:W-:Y:S01]  /*150f0*/  LEA.HI R12, R12, R9, RZ, 0x3 ;  /* 0x000000090c0c7211 */ /* 0x000fe200078f18ff */
[----:B------:R-:W-:Y:S01]  /*15100*/  BSSY B0, `(.L_x_2250) ;  /* 0x000001d000007945 */ /* 0x000fe20003800000 */
[----:B------:R-:W-:Y:S02]  /*15110*/  SHF.R.S32.HI R3, RZ, 0x1f, R11 ;  /* 0x0000001fff037819 */ /* 0x000fe4000001140b */
[----:B------:R-:W-:Y:S02]  /*15120*/  LOP3.LUT R2, R12, 0xfffffff8, RZ, 0xc0, !PT ;  /* 0xfffffff80c027812 */ /* 0x000fe400078ec0ff */
[----:B------:R-:W-:Y:S01]  /*15130*/  SHF.R.S32.HI R12, RZ, 0x3, R12 ;  /* 0x00000003ff0c7819 */ /* 0x000fe2000001140c */
[----:B------:R-:W-:-:S02]  /*15140*/  IMAD R3, R3, c[0x0][0x1f0], RZ ;  /* 0x00007c0003037a24 */ /* 0x000fc400078e02ff */
[----:B------:R-:W-:Y:S02]  /*15150*/  IMAD.IADD R2, R9, 0x1, -R2 ;  /* 0x0000000109027824 */ /* 0x000fe400078e0a02 */
[----:B------:R-:W-:Y:S02]  /*15160*/  IMAD R3, R11, c[0x0][0x1f4], R3 ;  /* 0x00007d000b037a24 */ /* 0x000fe400078e0203 */
[----:B-1----:R-:W-:-:S05]  /*15170*/  IMAD.SHL.U32 R4, R2, 0x8, RZ ;  /* 0x0000000802047824 */ /* 0x002fca00078e00ff */
[----:B------:R-:W-:Y:S01]  /*15180*/  SHF.R.S32.HI R5, RZ, 0x1f, R4 ;  /* 0x0000001fff057819 */ /* 0x000fe20000011404 */
[----:B--2---:R-:W-:-:S04]  /*15190*/  IMAD.SHL.U32 R0, R0, 0x40, RZ ;  /* 0x0000004000007824 */ /* 0x004fc800078e00ff */
[----:B------:R-:W-:Y:S01]  /*151a0*/  IMAD.WIDE.U32 R4, R0, c[0x0][0x1e8], R4 ;  /* 0x00007a0000047a25 */ /* 0x000fe200078e0004 */
[----:B------:R-:W-:-:S04]  /*151b0*/  SHF.R.S32.HI R2, RZ, 0x1f, R0 ;  /* 0x0000001fff027819 */ /* 0x000fc80000011400 */
[----:B------:R-:W-:Y:S01]  /*151c0*/  IADD3 R4, P0, R8, R4, RZ ;  /* 0x0000000408047210 */ /* 0x000fe20007f1e0ff */
[----:B------:R-:W-:-:S04]  /*151d0*/  IMAD R2, R2, c[0x0][0x1e8], RZ ;  /* 0x00007a0002027a24 */ /* 0x000fc800078e02ff */
[----:B------:R-:W-:Y:S01]  /*151e0*/  IMAD R2, R0, c[0x0][0x1ec], R2 ;  /* 0x00007b0000027a24 */ /* 0x000fe200078e0202 */
[----:B------:R-:W-:-:S04]  /*151f0*/  SHF.R.S32.HI R0, RZ, 0x1f, R12 ;  /* 0x0000001fff007819 */ /* 0x000fc8000001140c */
[----:B------:R-:W-:Y:S02]  /*15200*/  IADD3.X R5, R7, R2, R5, P0, !PT ;  /* 0x0000000207057210 */ /* 0x000fe400007fe405 */
[----:B------:R-:W-:-:S03]  /*15210*/  ISETP.GE.AND P0, PT, R12, R241, PT ;  /* 0x000000f10c00720c */ /* 0x000fc60003f06270 */
[----:B------:R-:W-:-:S04]  /*15220*/  IMAD.WIDE.U32 R4, R11, c[0x0][0x1f0], R4 ;  /* 0x00007c000b047a25 */ /* 0x000fc800078e0004 */
[----:B------:R-:W-:-:S06]  /*15230*/  IMAD.IADD R7, R3, 0x1, R5 ;  /* 0x0000000103077824 */ /* 0x000fcc00078e0205 */
        /* <DEDUP_REMOVED lines=8> */
[----:B------:R1:W-:Y:S02]  /*152c0*/  STG.E.128 [R10.64], R24 ;  /* 0x000000180a007986 */ /* 0x0003e4000c101d0c */
.L_x_2251:
[----:B------:R-:W-:Y:S05]  /*152d0*/  BSYNC B0 ;  /* 0x0000000000007941 */ /* 0x000fea0003800000 */
.L_x_2250:
[----:B------:R-:W-:Y:S01]  /*152e0*/  IADD3 R2, R12, 0x10, RZ ;  /* 0x000000100c027810 */ /* 0x000fe20007ffe0ff */
[----:B------:R-:W-:Y:S03]  /*152f0*/  BSSY B0, `(.L_x_2252) ;  /* 0x000000e000007945 */ /* 0x000fe60003800000 */
[----:B------:R-:W-:-:S13]  /*15300*/  ISETP.GE.AND P0, PT, R2, R241, PT ;  /* 0x000000f10200720c */ /* 0x000fda0003f06270 */
        /* <DEDUP_REMOVED lines=11> */
[----:B------:R1:W-:Y:S02]  /*153c0*/  STG.E.128 [R10.64], R20 ;  /* 0x000000140a007986 */ /* 0x0003e4000c101d0c */
.L_x_2253:
[----:B------:R-:W-:Y:S05]  /*153d0*/  BSYNC B0 ;  /* 0x0000000000007941 */ /* 0x000fea0003800000 */
.L_x_2252:
        /* <DEDUP_REMOVED lines=15> */
.L_x_2255:
[----:B------:R-:W-:Y:S05]  /*154d0*/  BSYNC B0 ;  /* 0x0000000000007941 */ /* 0x000fea0003800000 */
.L_x_2254:
[----:B------:R-:W-:-:S04]  /*154e0*/  IADD3 R2, R12, 0x30, RZ ;  /* 0x000000300c027810 */ /* 0x000fc80007ffe0ff */
[----:B------:R-:W-:-:S13]  /*154f0*/  ISETP.GE.AND P0, PT, R2, R241, PT ;  /* 0x000000f10200720c */ /* 0x000fda0003f06270 */
[----:B------:R-:W-:Y:S05]  /*15500*/  @P0 EXIT ;  /* 0x000000000000094d */ /* 0x000fea0003800000 */
[----:B------:R-:W-:Y:S01]  /*15510*/  IADD3 R12, P0, R12, 0x30, RZ ;  /* 0x000000300c0c7810 */ /* 0x000fe20007f1e0ff */
        /* <DEDUP_REMOVED lines=9> */
[----:B------:R-:W-:Y:S01]  /*155b0*/  STG.E.128 [R4.64], R28 ;  /* 0x0000001c04007986 */ /* 0x000fe2000c101d0c */
[----:B------:R-:W-:Y:S05]  /*155c0*/  EXIT ;  /* 0x000000000000794d */ /* 0x000fea0003800000 */
.L_x_2256:
        /* <DEDUP_REMOVED lines=11> */
.L_x_7766:


//--------------------- .text._ZN5flash24flash_fwd_splitkv_kernelI23Flash_fwd_kernel_traitsILi64ELi64ELi256ELi4ELb0ELb0EN7cutlass6half_tE19Flash_kernel_traitsILi64ELi64ELi256ELi4ES3_EELb1ELb0ELb0ELb0ELb1ELb1ELb0ELb0EEEvNS_16Flash_fwd_paramsE --------------------------
	.section	.text._ZN5flash24flash_fwd_splitkv_kernelI23Flash_fwd_kernel_traitsILi64ELi64ELi256ELi4ELb0ELb0EN7cutlass6half_tE19Flash_kernel_traitsILi64ELi64ELi256ELi4ES3_EELb1ELb0ELb0ELb0ELb1ELb1ELb0ELb0EEEvNS_16Flash_fwd_paramsE,"ax",@progbits
	.sectioninfo	@"SHI_REGISTERS=255"
	.align	128
        .global         _ZN5flash24flash_fwd_splitkv_kernelI23Flash_fwd_kernel_traitsILi64ELi64ELi256ELi4ELb0ELb0EN7cutlass6half_tE19Flash_kernel_traitsILi64ELi64ELi256ELi4ES3_EELb1ELb0ELb0ELb0ELb1ELb1ELb0ELb0EEEvNS_16Flash_fwd_paramsE
        .type           _ZN5flash24flash_fwd_splitkv_kernelI23Flash_fwd_kernel_traitsILi64ELi64ELi256ELi4ELb0ELb0EN7cutlass6half_tE19Flash_kernel_traitsILi64ELi64ELi256ELi4ES3_EELb1ELb0ELb0ELb0ELb1ELb1ELb0ELb0EEEvNS_16Flash_fwd_paramsE,@function
        .size           _ZN5flash24flash_fwd_splitkv_kernelI23Flash_fwd_kernel_traitsILi64ELi64ELi256ELi4ELb0ELb0EN7cutlass6half_tE19Flash_kernel_traitsILi64ELi64ELi256ELi4ES3_EELb1ELb0ELb0ELb0ELb1ELb1ELb0ELb0EEEvNS_16Flash_fwd_paramsE,(.L_x_7767 - _ZN5flash24flash_fwd_splitkv_kernelI23Flash_fwd_kernel_traitsILi64ELi64ELi256ELi4ELb0ELb0EN7cutlass6half_tE19Flash_kernel_traitsILi64ELi64ELi256ELi4ES3_EELb1ELb0ELb0ELb0ELb1ELb1ELb0ELb0EEEvNS_16Flash_fwd_paramsE)
        .other          _ZN5flash24flash_fwd_splitkv_kernelI23Flash_fwd_kernel_traitsILi64ELi64ELi256ELi4ELb0ELb0EN7cutlass6half_tE19Flash_kernel_traitsILi64ELi64ELi256ELi4ES3_EELb1ELb0ELb0ELb0ELb1ELb1ELb0ELb0EEEvNS_16Flash_fwd_paramsE,@"STO_CUDA_ENTRY STV_DEFAULT"
_ZN5flash24flash_fwd_splitkv_kernelI23Flash_fwd_kernel_traitsILi64ELi64ELi256ELi4ELb0ELb0EN7cutlass6half_tE19Flash_kernel_traitsILi64ELi64ELi256ELi4ES3_EELb1ELb0ELb0ELb0ELb1ELb1ELb0ELb0EEEvNS_16Flash_fwd_paramsE:
.text._ZN5flash24flash_fwd_splitkv_kernelI23Flash_fwd_kernel_traitsILi64ELi64ELi256ELi4ELb0ELb0EN7cutlass6half_tE19Flash_kernel_traitsILi64ELi64ELi256ELi4ES3_EELb1ELb0ELb0ELb0ELb1ELb1ELb0ELb0EEEvNS_16Flash_fwd_paramsE:
[----:B------:R-:W-:Y:S02]  /*0000*/  MOV R1, c[0x0][0x28] ;  /* 0x00000a0000017a02 */ /* 0x000fe40000000f00 */
[----:B------:R-:W1:Y:S01]  /*0010*/  S2R R11, SR_CTAID.Y ;  /* 0x00000000000b7919 */ /* 0x000e620000002600 */
[----:B------:R-:W2:Y:S01]  /*0020*/  LDC.U8 R0, c[0x0][0x312] ;  /* 0x0000c480ff007b82 */ /* 0x000ea20000000000 */
[----:B------:R-:W-:Y:S01]  /*0030*/  ISETP.NE.U32.AND P2, PT, RZ, c[0x0][0x240], PT ;  /* 0x00009000ff007a0c */ /* 0x000fe20003f45070 */
[----:B------:R-:W-:Y:S01]  /*0040*/  IMAD.MOV.U32 R6, RZ, RZ, 0x4 ;  /* 0x00000004ff067424 */ /* 0x000fe200078e00ff */
[----:B------:R-:W-:Y:S01]  /*0050*/  ULDC.64 UR12, c[0x0][0x118] ;  /* 0x00004600000c7ab9 */ /* 0x000fe20000000a00 */
[----:B------:R-:W-:Y:S01]  /*0060*/  IMAD.MOV.U32 R15, RZ, RZ, -0x1 ;  /* 0xffffffffff0f7424 */ /* 0x000fe200078e00ff */
[----:B------:R-:W-:Y:S02]  /*0070*/  ISETP.NE.AND.EX P2, PT, RZ, c[0x0][0x244], PT, P2 ;  /* 0x00009100ff007a0c */ /* 0x000fe40003f45320 */
[----:B------:R-:W-:Y:S02]  /*0080*/  ISETP.EQ.U32.AND P1, PT, RZ, c[0x0][0x248], PT ;  /* 0x00009200ff007a0c */ /* 0x000fe40003f22070 */
[----:B------:R-:W-:Y:S01]  /*0090*/  ISETP.NE.U32.AND P0, PT, RZ, c[0x0][0x250], PT ;  /* 0x00009400ff007a0c */ /* 0x000fe20003f05070 */
[----:B------:R-:W-:Y:S01]  /*00a0*/  IMAD.MOV.U32 R7, RZ, RZ, -0x1 ;  /* 0xffffffffff077424 */ /* 0x000fe200078e00ff */
[----:B------:R-:W-:-:S02]  /*00b0*/  IADD3 R1, R1, -0x30, RZ ;  /* 0xffffffd001017810 */ /* 0x000fc40007ffe0ff */
[----:B------:R-:W-:Y:S01]  /*00c0*/  ISETP.NE.AND.EX P0, PT, RZ, c[0x0][0x254], PT, P0 ;  /* 0x00009500ff007a0c */ /* 0x000fe20003f05300 */
[----:B-1----:R-:W-:Y:S01]  /*00d0*/  IMAD.WIDE R2, R11, R6, c[0x0][0x240] ;  /* 0x000090000b027625 */ /* 0x002fe200078e0206 */
[----:B--2---:R-:W-:-:S04]  /*00e0*/  ISETP.NE.AND P3, PT, R0, RZ, PT ;  /* 0x000000ff0000720c */ /* 0x004fc80003f65270 */
[----:B------:R1:W2:Y:S01]  /*00f0*/  @P2 LDG.E R15, [R2.64] ;  /* 0x0000000c020f2981 */ /* 0x0002a2000c1e1900 */
[----:B------:R-:W-:Y:S01]  /*0100*/  ISETP.EQ.OR.EX P1, PT, RZ, c[0x0][0x24c], !P3, P1 ;  /* 0x00009300ff007a0c */ /* 0x000fe20005f22710 */
[----:B------:R-:W-:Y:S02]  /*0110*/  IMAD.WIDE R4, R11, R6, c[0x0][0x248] ;  /* 0x000092000b047625 */ /* 0x000fe400078e0206 */
[----:B------:R1:W3:Y:S10]  /*0120*/  @P2 LDG.E R0, [R2.64+0x4] ;  /* 0x0000040c02002981 */ /* 0x0002f4000c1e1900 */
[----:B------:R4:W5:Y:S01]  /*0130*/  @!P1 LDG.E R7, [R4.64] ;  /* 0x0000000c04079981 */ /* 0x000962000c1e1900 */
[----:B------:R-:W-:-:S03]  /*0140*/  IMAD.MOV.U32 R8, RZ, RZ, RZ ;  /* 0x000000ffff087224 */ /* 0x000fc600078e00ff */
[----:B------:R-:W2:Y:S04]  /*0150*/  S2R R16, SR_CTAID.X ;  /* 0x0000000000107919 */ /* 0x000ea80000002500 */
[----:B------:R-:W2:Y:S01]  /*0160*/  S2R R14, SR_CTAID.Z ;  /* 0x00000000000e7919 */ /* 0x000ea20000002700 */
[----:B-1----:R-:W-:-:S05]  /*0170*/  @P0 IMAD.WIDE R2, R11, R6, c[0x0][0x250] ;  /* 0x000094000b020625 */ /* 0x002fca00078e0206 */
[----:B------:R4:W5:Y:S01]  /*0180*/  @P0 LDG.E R8, [R2.64] ;  /* 0x0000000c02080981 */ /* 0x000962000c1e1900 */
[----:B------:R-:W-:-:S04]  /*0190*/  ISETP.NE.U32.AND P0, PT, RZ, c[0x0][0x248], PT ;  /* 0x00009200ff007a0c */ /* 0x000fc80003f05070 */
[----:B------:R-:W-:Y:S01]  /*01a0*/  ISETP.NE.AND.EX P0, PT, RZ, c[0x0][0x24c], PT, P0 ;  /* 0x00009300ff007a0c */ /* 0x000fe20003f05300 */
[----:B--2---:R4:W-:Y:S01]  /*01b0*/  STL [R1+0x24], R15 ;  /* 0x0000240f01007387 */ /* 0x0049e20000100800 */
[----:B---3--:R-:W-:Y:S02]  /*01c0*/  @P2 IMAD.IADD R90, R0, 0x1, -R15 ;  /* 0x00000001005a2824 */ /* 0x008fe400078e0a0f */
[----:B------:R-:W-:-:S09]  /*01d0*/  @!P2 IMAD.MOV.U32 R90, RZ, RZ, c[0x0][0x214] ;  /* 0x00008500ff5aa624 */ /* 0x000fd200078e00ff */
[----:B------:R-:W-:Y:S05]  /*01e0*/  @!P0 BRA `(.L_x_2257) ;  /* 0x0000004000008947 */ /* 0x000fea0003800000 */
[----:B------:R-:W2:Y:S02]  /*01f0*/  @P3 LDG.E R0, [R4.64+0x4] ;  /* 0x0000040c04003981 */ /* 0x000ea4000c1e1900 */
[----:B--2--5:R-:W-:-:S06]  /*0200*/  @P3 IADD3 R0, R0, -R7, RZ ;  /* 0x8000000700003210 */ /* 0x024fcc0007ffe0ff */
[----:B------:R1:W5:Y:S01]  /*0210*/  @!P3 LDG.E R0, [R4.64] ;  /* 0x0000000c0400b981 */ /* 0x000362000c1e1900 */
[----:B------:R-:W-:Y:S05]  /*0220*/  BRA `(.L_x_2258) ;  /* 0x0000001000007947 */ /* 0x000fea0003800000 */
.L_x_2257:
[----:B------:R-:W-:Y:S02]  /*0230*/  MOV R0, c[0x0][0x218] ;  /* 0x0000860000007a02 */ /* 0x000fe40000000f00 */
.L_x_2258:
[----:B------:R-:W-:-:S04]  /*0240*/  ISETP.NE.U32.AND P2, PT, RZ, c[0x0][0x258], PT ;  /* 0x00009600ff007a0c */ /* 0x000fc80003f45070 */
[----:B------:R-:W-:-:S13]  /*0250*/  ISETP.NE.AND.EX P2, PT, RZ, c[0x0][0x25c], PT, P2 ;  /* 0x00009700ff007a0c */ /* 0x000fda0003f45320 */
[----:B----4-:R-:W-:-:S06]  /*0260*/  @P2 IMAD.WIDE R2, R11, R6, c[0x0][0x258] ;  /* 0x000096000b022625 */ /* 0x010fcc00078e0206 */
        /* <DEDUP_REMOVED lines=13> */
[----:B------:R-:W2:Y:S01]  /*0340*/  S2R R200, SR_TID.X ;  /* 0x0000000000c87919 */ /* 0x000ea20000002100 */
[----:B------:R-:W-:Y:S01]  /*0350*/  IADD3 R0, R0, c[0x0][0x2e8], R88 ;  /* 0x0000ba0000007a10 */ /* 0x000fe20007ffe058 */
[----:B------:R-:W-:Y:S01]  /*0360*/  USHF.R.S32.HI UR4, URZ, 0x1f, UR5 ;  /* 0x0000001f3f047899 */ /* 0x000fe20008011405 */
[----:B------:R-:W-:Y:S02]  /*0370*/  SHF.R.S32.HI R3, RZ, 0x1f, R2 ;  /* 0x0000001fff037819 */ /* 0x000fe40000011402 */
[----:B-1----:R-:W-:Y:S01]  /*0380*/  SHF.R.S32.HI R4, RZ, 0x1f, R0 ;  /* 0x0000001fff047819 */ /* 0x002fe20000011400 */
        /* <DEDUP_REMOVED lines=10> */
[----:B--2---:R-:W-:Y:S01]  /*0430*/  SHF.R.S32.HI R0, RZ, 0x1f, R200 ;  /* 0x0000001fff007819 */ /* 0x004fe200000114c8 */
[----:B------:R-:W-:Y:S01]  /*0440*/  BSSY B0, `(.L_x_2260) ;  /* 0x0000029000007945 */ /* 0x000fe20003800000 */
[----:B------:R-:W-:Y:S02]  /*0450*/  ISETP.NE.AND P0, PT, R15, -0x1, PT ;  /* 0xffffffff0f00780c */ /* 0x000fe40003f05270 */
[----:B------:R-:W-:Y:S02]  /*0460*/  LEA.HI R9, R0, R200, RZ, 0x3 ;  /* 0x000000c800097211 */ /* 0x000fe400078f18ff */
[----:B------:R-:W-:Y:S02]  /*0470*/  IADD3 R10, -R201, R90, RZ ;  /* 0x0000005ac90a7210 */ /* 0x000fe40007ffe1ff */
[----:B------:R-:W-:-:S05]  /*0480*/  LOP3.LUT R0, R9, 0x1ffffff8, RZ, 0xc0, !PT ;  /* 0x1ffffff809007812 */ /* 0x000fca00078ec0ff */
[----:B------:R-:W-:Y:S02]  /*0490*/  IMAD.IADD R0, R200, 0x1, -R0 ;  /* 0x00000001c8007824 */ /* 0x000fe400078e0a00 */
[----:B------:R-:W-:Y:S01]  /*04a0*/  @!P0 SHF.R.S32.HI R3, RZ, 0x1f, R11 ;  /* 0x0000001fff038819 */ /* 0x000fe2000001140b */
[----:B------:R-:W-:-:S04]  /*04b0*/  @!P0 IMAD.WIDE.U32 R6, R11, c[0x0][0x1e0], RZ ;  /* 0x000078000b068a25 */ /* 0x000fc800078e00ff */
[----:B------:R-:W-:Y:S01]  /*04c0*/  IMAD.SHL.U32 R2, R0, 0x8, RZ ;  /* 0x0000000800027824 */ /* 0x000fe200078e00ff */
[----:B------:R-:W-:Y:S01]  /*04d0*/  SHF.R.S32.HI R0, RZ, 0x1f, R201 ;  /* 0x0000001fff007819 */ /* 0x000fe200000114c9 */
[----:B------:R-:W-:Y:S02]  /*04e0*/  @!P0 IMAD R8, R3, c[0x0][0x1e0], RZ ;  /* 0x0000780003088a24 */ /* 0x000fe400078e02ff */
[----:B------:R-:W-:Y:S01]  /*04f0*/  @P0 IMAD.WIDE.U32 R4, R15, c[0x0][0x1e8], RZ ;  /* 0x00007a000f040a25 */ /* 0x000fe200078e00ff */
[----:B------:R-:W-:Y:S02]  /*0500*/  SHF.R.S32.HI R3, RZ, 0x1f, R2 ;  /* 0x0000001fff037819 */ /* 0x000fe40000011402 */
[----:B------:R-:W-:Y:S01]  /*0510*/  @!P0 MOV R4, R6 ;  /* 0x0000000600048202 */ /* 0x000fe20000000f00 */
[----:B------:R-:W-:Y:S01]  /*0520*/  @!P0 IMAD R8, R11, c[0x0][0x1e4], R8 ;  /* 0x000079000b088a24 */ /* 0x000fe200078e0208 */
[----:B------:R-:W-:Y:S01]  /*0530*/  SHF.R.S32.HI R6, RZ, 0x1f, R14 ;  /* 0x0000001fff067819 */ /* 0x000fe2000001140e */
[----:B------:R-:W-:-:S02]  /*0540*/  IMAD R0, R0, c[0x0][0x1e8], RZ ;  /* 0x00007a0000007a24 */ /* 0x000fc400078e02ff */
[----:B------:R-:W-:-:S04]  /*0550*/  IMAD.WIDE.U32 R2, R201, c[0x0][0x1e8], R2 ;  /* 0x00007a00c9027a25 */ /* 0x000fc800078e0002 */
[----:B------:R-:W-:Y:S02]  /*0560*/  @P0 IMAD R5, R15, c[0x0][0x1ec], R5 ;  /* 0x00007b000f050a24 */ /* 0x000fe400078e0205 */
[----:B------:R-:W-:Y:S01]  /*0570*/  @!P0 IMAD.IADD R5, R7, 0x1, R8 ;  /* 0x0000000107058824 */ /* 0x000fe200078e0208 */
[----:B------:R-:W-:Y:S01]  /*0580*/  IADD3 R2, P0, R4, R2, RZ ;  /* 0x0000000204027210 */ /* 0x000fe20007f1e0ff */
[----:B------:R-:W-:Y:S02]  /*0590*/  IMAD R0, R201, c[0x0][0x1ec], R0 ;  /* 0x00007b00c9007a24 */ /* 0x000fe400078e0200 */
[----:B------:R-:W-:Y:S02]  /*05a0*/  IMAD R6, R6, c[0x0][0x1f0], RZ ;  /* 0x00007c0006067a24 */ /* 0x000fe400078e02ff */
[----:B------:R-:W-:Y:S01]  /*05b0*/  IMAD R7, R11, c[0x0][0x1c0], R14 ;  /* 0x000070000b077a24 */ /* 0x000fe200078e020e */
[----:B------:R-:W-:Y:S01]  /*05c0*/  IADD3.X R3, R5, R3, R0, P0, !PT ;  /* 0x0000000305037210 */ /* 0x000fe200007fe400 */
[----:B------:R-:W-:Y:S01]  /*05d0*/  IMAD R6, R14, c[0x0][0x1f4], R6 ;  /* 0x00007d000e067a24 */ /* 0x000fe200078e0206 */
[----:B------:R-:W-:Y:S01]  /*05e0*/  SHF.R.S32.HI R0, RZ, 0x3, R9 ;  /* 0x00000003ff007819 */ /* 0x000fe20000011409 */
[----:B------:R-:W-:-:S02]  /*05f0*/  IMAD R11, R7, c[0x0][0x214], R201 ;  /* 0x00008500070b7a24 */ /* 0x000fc400078e02c9 */
[----:B------:R-:W-:Y:S01]  /*0600*/  IMAD.WIDE.U32 R4, R14, c[0x0][0x1f0], R2 ;  /* 0x00007c000e047a25 */ /* 0x000fe200078e0002 */
[----:B------:R-:W-:Y:S02]  /*0610*/  ISETP.GE.AND P0, PT, R0, R10, PT ;  /* 0x0000000a0000720c */ /* 0x000fe40003f06270 */
[----:B------:R-:W-:Y:S02]  /*0620*/  SHF.R.S32.HI R13, RZ, 0x1f, R0 ;  /* 0x0000001fff0d7819 */ /* 0x000fe40000011400 */
[----:B------:R-:W-:-:S09]  /*0630*/  IADD3 R3, R5, R6, RZ ;  /* 0x0000000605037210 */ /* 0x000fd20007ffe0ff */
        /* <DEDUP_REMOVED lines=9> */
.L_x_2261:
[----:B------:R-:W-:Y:S05]  /*06d0*/  BSYNC B0 ;  /* 0x0000000000007941 */ /* 0x000fea0003800000 */
.L_x_2260:
[----:B------:R-:W-:Y:S01]  /*06e0*/  IADD3 R14, R0, 0x10, RZ ;  /* 0x00000010000e7810 */ /* 0x000fe20007ffe0ff */
[----:B------:R-:W-:Y:S03]  /*06f0*/  BSSY B0, `(.L_x_2262) ;  /* 0x000000e000007945 */ /* 0x000fe60003800000 */
[----:B------:R-:W-:-:S13]  /*0700*/  ISETP.GE.AND P0, PT, R14, R10, PT ;  /* 0x0000000a0e00720c */ /* 0x000fda0003f06270 */
        /* <DEDUP_REMOVED lines=12> */
.L_x_2263:
[----:B------:R-:W-:Y:S05]  /*07d0*/  BSYNC B0 ;  /* 0x0000000000007941 */ /* 0x000fea0003800000 */
.L_x_2262:
        /* <DEDUP_REMOVED lines=15> */
.L_x_2265:
[----:B------:R-:W-:Y:S05]  /*08d0*/  BSYNC B0 ;  /* 0x0000000000007941 */ /* 0x000fea0003800000 */
.L_x_2264:
[----:B-1----:R-:W-:Y:S01]  /*08e0*/  IADD3 R9, R0, 0x30, RZ ;  /* 0x0000003000097810 */ /* 0x002fe20007ffe0ff */
[----:B------:R-:W-:Y:S03]  /*08f0*/  BSSY B0, `(.L_x_2266) ;  /* 0x000000d000007945 */ /* 0x000fe60003800000 */
[----:B------:R-:W-:-:S13]  /*0900*/  ISETP.GE.AND P0, PT, R9, R10, PT ;  /* 0x0000000a0900720c */ /* 0x000fda0003f06270 */
[----:B------:R-:W-:Y:S05]  /*0910*/  @P0 BRA `(.L_x_2267) ;  /* 0x000000a000000947 */ /* 0x000fea0003800000 */
[----:B------:R-:W-:-:S04]  /*0920*/  IADD3 R5, P0, R0, 0x30, RZ ;  /* 0x0000003000057810 */ /* 0x000fc80007f1e0ff */
[----:B------:R-:W-:-:S05]  /*0930*/  IADD3.X R2, RZ, R13, RZ, P0, !PT ;  /* 0x0000000dff027210 */ /* 0x000fca00007fe4ff */
[----:B------:R-:W-:Y:S01]  /*0940*/  IMAD R8, R2, c[0x0][0x1e8], RZ ;  /* 0x00007a0002087a24 */ /* 0x000fe200078e02ff */
[----:B------:R-:W-:-:S05]  /*0950*/  MOV R2, R4 ;  /* 0x0000000400027202 */ /* 0x000fca0000000f00 */
[----:B------:R-:W-:-:S04]  /*0960*/  IMAD.WIDE.U32 R6, R5, c[0x0][0x1e8], R2 ;  /* 0x00007a0005067a25 */ /* 0x000fc800078e0002 */
[----:B------:R-:W-:Y:S01]  /*0970*/  IMAD R3, R5, c[0x0][0x1ec], R8 ;  /* 0x00007b0005037a24 */ /* 0x000fe200078e0208 */
[----:B------:R-:W-:-:S04]  /*0980*/  LEA R2, P0, R6, c[0x0][0x1d0], 0x1 ;  /* 0x0000740006027a11 */ /* 0x000fc800078008ff */
[----:B------:R-:W-:-:S04]  /*0990*/  IADD3 R3, R7, R3, RZ ;  /* 0x0000000307037210 */ /* 0x000fc80007ffe0ff */
[----:B------:R-:W-:-:S05]  /*09a0*/  LEA.HI.X R3, R6, c[0x0][0x1d4], R3, 0x1, P0 ;  /* 0x0000750006037a11 */ /* 0x000fca00000f0c03 */
[----:B------:R1:W-:Y:S02]  /*09b0*/  STG.E.128 [R2.64], RZ ;  /* 0x000000ff02007986 */ /* 0x0003e4000c101d0c */
.L_x_2267:
[----:B------:R-:W-:Y:S05]  /*09c0*/  BSYNC B0 ;  /* 0x0000000000007941 */ /* 0x000fea0003800000 */
.L_x_2266:
[----:B------:R-:W-:-:S04]  /*09d0*/  LOP3.LUT P4, RZ, R200, 0x7, RZ, 0xc0, !PT ;  /* 0x00000007c8ff7812 */ /* 0x000fc8000788c0ff */
[-C--:B------:R-:W-:Y:S02]  /*09e0*/  ISETP.GE.OR P3, PT, R0, R10.reuse, P4 ;  /* 0x0000000a0000720c */ /* 0x080fe40002766670 */
[-C--:B------:R-:W-:Y:S02]  /*09f0*/  ISETP.GE.OR P2, PT, R14, R10.reuse, P4 ;  /* 0x0000000a0e00720c */ /* 0x080fe40002746670 */
[----:B------:R-:W-:Y:S02]  /*0a00*/  ISETP.GE.OR P1, PT, R12, R10, P4 ;  /* 0x0000000a0c00720c */ /* 0x000fe40002726670 */
[----:B------:R-:W-:Y:S02]  /*0a10*/  IADD3 R0, P0, R11, R0, RZ ;  /* 0x000000000b007210 */ /* 0x000fe40007f1e0ff */
[----:B------:R-:W-:Y:S02]  /*0a20*/  ISETP.GE.OR P4, PT, R9, R10, P4 ;  /* 0x0000000a0900720c */ /* 0x000fe40002786670 */
[----:B-1----:R-:W-:-:S02]  /*0a30*/  LEA.HI.X.SX32 R3, R11, R13, 0x1, P0 ;  /* 0x0000000d0b037211 */ /* 0x002fc400000f0eff */
[C---:B------:R-:W-:Y:S01]  /*0a40*/  LEA R2, P0, R0.reuse, c[0x0][0x200], 0x2 ;  /* 0x0000800000027a11 */ /* 0x040fe200078010ff */
[----:B------:R-:W-:Y:S02]  /*0a50*/  @!P3 IMAD.MOV.U32 R5, RZ, RZ, 0x7f800000 ;  /* 0x7f800000ff05b424 */ /* 0x000fe400078e00ff */
[----:B------:R-:W-:Y:S01]  /*0a60*/  @!P2 IMAD.MOV.U32 R4, RZ, RZ, 0x7f800000 ;  /* 0x7f800000ff04a424 */ /* 0x000fe200078e00ff */
[----:B------:R-:W-:Y:S01]  /*0a70*/  LEA.HI.X R3, R0, c[0x0][0x204], R3, 0x2, P0 ;  /* 0x0000810000037a11 */ /* 0x000fe200000f1403 */
[----:B------:R-:W-:-:S04]  /*0a80*/  @!P1 IMAD.MOV.U32 R0, RZ, RZ, 0x7f800000 ;  /* 0x7f800000ff009424 */ /* 0x000fc800078e00ff */
[----:B------:R1:W-:Y:S04]  /*0a90*/  @!P3 STG.E [R2.64], R5 ;  /* 0x000000050200b986 */ /* 0x0003e8000c10190c */
[----:B------:R1:W-:Y:S04]  /*0aa0*/  @!P2 STG.E [R2.64+0x40], R4 ;  /* 0x000040040200a986 */ /* 0x0003e8000c10190c */
[----:B------:R1:W-:Y:S01]  /*0ab0*/  @!P1 STG.E [R2.64+0x80], R0 ;  /* 0x0000800002009986 */ /* 0x0003e2000c10190c */
[----:B------:R-:W-:Y:S05]  /*0ac0*/  @P4 EXIT ;  /* 0x000000000000494d */ /* 0x000fea0003800000 */
[----:B-1----:R-:W-:-:S05]  /*0ad0*/  MOV R0, 0x7f800000 ;  /* 0x7f80000000007802 */ /* 0x002fca0000000f00 */
[----:B------:R-:W-:Y:S01]  /*0ae0*/  STG.E [R2.64+0xc0], R0 ;  /* 0x0000c00002007986 */ /* 0x000fe2000c10190c */
[----:B------:R-:W-:Y:S05]  /*0af0*/  EXIT ;  /* 0x000000000000794d */ /* 0x000fea0003800000 */
.L_x_2259:
[----:B--2---:R-:W-:Y:S01]  /*0b00*/  ISETP.NE.U32.AND P2, PT, RZ, c[0x0][0x2c0], PT ;  /* 0x0000b000ff007a0c */ /* 0x004fe20003f45070 */
[----:B------:R-:W-:Y:S01]  /*0b10*/  IMAD.MOV.U32 R9, RZ, RZ, R11 ;  /* 0x000000ffff097224 */ /* 0x000fe200078e000b */
[----:B------:R-:W-:Y:S02]  /*0b20*/  ISETP.NE.U32.AND P0, PT, RZ, c[0x0][0x2b8], PT ;  /* 0x0000ae00ff007a0c */ /* 0x000fe40003f05070 */
[----:B------:R-:W-:Y:S02]  /*0b30*/  ISETP.NE.AND.EX P2, PT, RZ, c[0x0][0x2c4], PT, P2 ;  /* 0x0000b100ff007a0c */ /* 0x000fe40003f45320 */
[----:B------:R-:W-:-:S11]  /*0b40*/  ISETP.NE.AND.EX P0, PT, RZ, c[0x0][0x2bc], PT, P0 ;  /* 0x0000af00ff007a0c */ /* 0x000fd60003f05300 */
[----:B------:R-:W-:Y:S02]  /*0b50*/  @P2 SHF.R.S32.HI R0, RZ, 0x1f, R11 ;  /* 0x0000001fff002819 */ /* 0x000fe4000001140b */
[----:B------:R-:W-:-:S04]  /*0b60*/  @P0 IMAD.WIDE R2, R11, R6, c[0x0][0x2b8] ;  /* 0x0000ae000b020625 */ /* 0x000fc800078e0206 */
[----:B------:R-:W-:Y:S01]  /*0b70*/  @P2 IMAD R0, R0, c[0x0][0x2c8], RZ ;  /* 0x0000b20000002a24 */ /* 0x000fe200078e02ff */
[----:B------:R1:W5:Y:S01]  /*0b80*/  @P0 LDG.E R9, [R2.64] ;  /* 0x0000000c02090981 */ /* 0x000362000c1e1900 */
[----:B------:R-:W-:Y:S01]  /*0b90*/  @P2 IMAD.WIDE.U32 R4, R11, c[0x0][0x2c8], RZ ;  /* 0x0000b2000b042a25 */ /* 0x000fe200078e00ff */
[----:B------:R-:W-:-:S03]  /*0ba0*/  PLOP3.LUT P0, PT, PT, PT, PT, 0x8, 0x0 ;  /* 0x000000000000781c */ /* 0x000fc60003f0e170 */
[----:B-1----:R-:W-:Y:S02]  /*0bb0*/  @P2 IMAD R2, R11, c[0x0][0x2cc], R0 ;  /* 0x0000b3000b022a24 */ /* 0x002fe400078e0200 */
[----:B------:R-:W-:Y:S01]  /*0bc0*/  IMAD.MOV.U32 R0, RZ, RZ, RZ ;  /* 0x000000ffff007224 */ /* 0x000fe200078e00ff */
[----:B------:R-:W-:Y:S01]  /*0bd0*/  @P2 LEA R0, P1, R4, c[0x0][0x2c0], 0x2 ;  /* 0x0000b00004002a11 */ /* 0x000fe200078210ff */
[----:B------:R-:W-:-:S04]  /*0be0*/  @P2 IMAD.IADD R2, R5, 0x1, R2 ;  /* 0x0000000105022824 */ /* 0x000fc800078e0202 */
[----:B------:R-:W-:Y:S01]  /*0bf0*/  IMAD.MOV.U32 R204, RZ, RZ, R0 ;  /* 0x000000ffffcc7224 */ /* 0x000fe200078e0000 */
[----:B------:R-:W-:Y:S01]  /*0c00*/  @P2 SHF.L.U64.HI R3, R4, 0x2, R2 ;  /* 0x0000000204032819 */ /* 0x000fe20000010202 */
[----:B------:R-:W-:-:S03]  /*0c10*/  IMAD.MOV.U32 R2, RZ, RZ, RZ ;  /* 0x000000ffff027224 */ /* 0x000fc600078e00ff */
[----:B------:R-:W-:Y:S02]  /*0c20*/  @P2 IADD3.X R2, R3, c[0x0][0x2c4], RZ, P1, !PT ;  /* 0x0000b10003022a10 */ /* 0x000fe40000ffe4ff */
[----:B------:R-:W-:Y:S02]  /*0c30*/  @P2 ISETP.NE.U32.AND P1, PT, R0, RZ, PT ;  /* 0x000000ff0000220c */ /* 0x000fe40003f25070 */
[----:B------:R-:W-:Y:S01]  /*0c40*/  IABS R3, c[0x0][0x2d0] ;  /* 0x0000b40000037a13 */ /* 0x000fe20000000000 */
[----:B------:R-:W-:Y:S01]  /*0c50*/  IMAD.MOV.U32 R205, RZ, RZ, R2 ;  /* 0x000000ffffcd7224 */ /* 0x000fe200078e0002 */
[----:B------:R-:W-:-:S03]  /*0c60*/  @P2 ISETP.NE.AND.EX P0, PT, R2, RZ, PT, P1 ;  /* 0x000000ff0200220c */ /* 0x000fc60003f05310 */
[----:B------:R-:W-:Y:S01]  /*0c70*/  IMAD.MOV.U32 R206, RZ, RZ, R3 ;  /* 0x000000ffffce7224 */ /* 0x000fe200078e0003 */
[----:B------:R1:W-:Y:S09]  /*0c80*/  STL.64 [R1], R204 ;  /* 0x000000cc01007387 */ /* 0x0003f20000100a00 */
[----:B------:R-:W-:Y:S05]  /*0c90*/  @!P0 BRA `(.L_x_2268) ;  /* 0x000004d000008947 */ /* 0x000fea0003800000 */
        /* <DEDUP_REMOVED lines=27> */
[----:B------:R-:W-:Y:S02]  /*0e50*/  IABS R7, c[0x0][0x1c8] ;  /* 0x0000720000077a13 */ /* 0x000fe40000000000 */
[----:B------:R-:W-:Y:S02]  /*0e60*/  IABS R8, R14 ;  /* 0x0000000e00087213 */ /* 0x000fe40000000000 */
[----:B--2---:R-:W2:Y:S08]  /*0e70*/  I2F.RP R2, R7 ;  /* 0x0000000700027306 */ /* 0x004eb00000209400 */
[----:B--2---:R-:W2:Y:S02]  /*0e80*/  MUFU.RCP R2, R2 ;  /* 0x0000000200027308 */ /* 0x004ea40000001000 */
[----:B--2---:R-:W-:-:S06]  /*0e90*/  IADD3 R2, R2, 0xffffffe, RZ ;  /* 0x0ffffffe02027810 */ /* 0x004fcc0007ffe0ff */
[----:B------:R-:W2:Y:S02]  /*0ea0*/  F2I.FTZ.U32.TRUNC.NTZ R3, R2 ;  /* 0x0000000200037305 */ /* 0x000ea4000021f000 */
[----:B--2---:R-:W-:Y:S01]  /*0eb0*/  IMAD.MOV R0, RZ, RZ, -R3 ;  /* 0x000000ffff007224 */ /* 0x004fe200078e0a03 */
        /* <DEDUP_REMOVED lines=36> */
[----:B------:R-:W-:Y:S01]  /*1100*/  IMAD.WIDE.U32 R2, R0, c[0x0][0x1b0], R2 ;  /* 0x00006c0000027a25 */ /* 0x000fe200078e0002 */
[----:B------:R-:W-:-:S03]  /*1110*/  IADD3 R7, R7, R8, RZ ;  /* 0x0000000807077210 */ /* 0x000fc60007ffe0ff */
[----:B------:R-:W-:Y:S01]  /*1120*/  IMAD R4, R0, c[0x0][0x1b4], R4 ;  /* 0x00006d0000047a24 */ /* 0x000fe200078e0204 */
[----:B------:R-:W-:Y:S01]  /*1130*/  MOV R12, R2 ;  /* 0x00000002000c7202 */ /* 0x000fe20000000f00 */
[----:B------:R-:W-:Y:S02]  /*1140*/  IMAD.MOV.U32 R5, RZ, RZ, R6 ;  /* 0x000000ffff057224 */ /* 0x000fe400078e0006 */
[----:B------:R-:W-:Y:S01]  /*1150*/  IMAD.IADD R13, R3, 0x1, R4 ;  /* 0x00000001030d7824 */ /* 0x000fe200078e0204 */
[----:B------:R-:W-:Y:S05]  /*1160*/  BRA `(.L_x_2269) ;  /* 0x0000048000007947 */ /* 0x000fea0003800000 */
.L_x_2268:
[----:B------:R-:W-:-:S13]  /*1170*/  ISETP.NE.AND P4, PT, R7, -0x1, PT ;  /* 0xffffffff0700780c */ /* 0x000fda0003f85270 */
[----:B------:R-:W-:-:S05]  /*1180*/  @P4 IADD3 R0, R8, R7, RZ ;  /* 0x0000000708004210 */ /* 0x000fca0007ffe0ff */
[----:B------:R-:W-:-:S04]  /*1190*/  @P4 IMAD.WIDE.U32 R2, R0, c[0x0][0x198], RZ ;  /* 0x0000660000024a25 */ /* 0x000fc800078e00ff */
[----:B------:R-:W-:Y:S01]  /*11a0*/  @P4 IMAD R6, R0, c[0x0][0x19c], R3 ;  /* 0x0000670000064a24 */ /* 0x000fe200078e0203 */
[----:B------:R-:W-:Y:S01]  /*11b0*/  @P4 MOV R5, R2 ;  /* 0x0000000200054202 */ /* 0x000fe20000000f00 */
        /* <DEDUP_REMOVED lines=12> */
.L_x_2270:
[----:B------:R-:W-:Y:S02]  /*1280*/  IABS R4, c[0x0][0x1c8] ;  /* 0x0000720000047a13 */ /* 0x000fe40000000000 */
[----:B------:R-:W-:Y:S02]  /*1290*/  IABS R10, R14 ;  /* 0x0000000e000a7213 */ /* 0x000fe40000000000 */
[----:B------:R-:W2:Y:S01]  /*12a0*/  I2F.RP R2, R4 ;  /* 0x0000000400027306 */ /* 0x000ea20000209400 */
[----:B------:R-:W-:Y:S02]  /*12b0*/  LEA R19, R202, 0xffffff00, 0x8 ;  /* 0xffffff00ca137811 */ /* 0x000fe400078e40ff */
[----:B------:R-:W-:Y:S02]  /*12c0*/  @P4 IADD3 R7, R8, R7, RZ ;  /* 0x0000000708074210 */ /* 0x000fe40007ffe0ff */
[----:B------:R-:W-:-:S03]  /*12d0*/  SHF.R.S32.HI R25, RZ, 0x1f, R19 ;  /* 0x0000001fff197819 */ /* 0x000fc60000011413 */
        /* <DEDUP_REMOVED lines=10> */
[----:B------:R-:W-:Y:S02]  /*1380*/  IMAD R2, R4, R2, R3 ;  /* 0x0000000204027224 */ /* 0x000fe400078e0203 */
[----:B------:R-:W-:-:S03]  /*1390*/  IMAD.MOV.U32 R3, RZ, RZ, R6 ;  /* 0x000000ffff037224 */ /* 0x000fc600078e0006 */
[----:B------:R-:W-:-:S13]  /*13a0*/  ISETP.GT.U32.AND P1, PT, R4, R2, PT ;  /* 0x000000020400720c */ /* 0x000fda0003f24070 */
[-C--:B------:R-:W-:Y:S02]  /*13b0*/  @!P1 IADD3 R2, R2, -R4.reuse, RZ ;  /* 0x8000000402029210 */ /* 0x080fe40007ffe0ff */
[----:B------:R-:W-:Y:S02]  /*13c0*/  @!P1 IADD3 R0, R0, 0x1, RZ ;  /* 0x0000000100009810 */ /* 0x000fe40007ffe0ff */
[----:B------:R-:W-:Y:S01]  /*13d0*/  ISETP.GE.U32.AND P3, PT, R2, R4, PT ;  /* 0x000000040200720c */ /* 0x000fe20003f66070 */
[----:B------:R-:W-:Y:S01]  /*13e0*/  IMAD R4, R25, c[0x0][0x198], RZ ;  /* 0x0000660019047a24 */ /* 0x000fe200078e02ff */
[----:B------:R-:W-:Y:S02]  /*13f0*/  LOP3.LUT R2, R14, c[0x0][0x1c8], RZ, 0x3c, !PT ;  /* 0x000072000e027a12 */ /* 0x000fe400078e3cff */
[----:B------:R-:W-:Y:S01]  /*1400*/  ISETP.NE.AND P1, PT, RZ, c[0x0][0x1c8], PT ;  /* 0x00007200ff007a0c */ /* 0x000fe20003f25270 */
[----:B------:R-:W-:Y:S01]  /*1410*/  IMAD R4, R19, c[0x0][0x19c], R4 ;  /* 0x0000670013047a24 */ /* 0x000fe200078e0204 */
[----:B------:R-:W-:-:S02]  /*1420*/  ISETP.GE.AND P2, PT, R2, RZ, PT ;  /* 0x000000ff0200720c */ /* 0x000fc40003f46270 */
[----:B------:R-:W-:-:S05]  /*1430*/  MOV R2, R5 ;  /* 0x0000000500027202 */ /* 0x000fca0000000f00 */
[----:B------:R-:W-:Y:S01]  /*1440*/  @P3 IADD3 R0, R0, 0x1, RZ ;  /* 0x0000000100003810 */ /* 0x000fe20007ffe0ff */
[----:B------:R-:W-:-:S04]  /*1450*/  IMAD.WIDE.U32 R2, R19, c[0x0][0x198], R2 ;  /* 0x0000660013027a25 */ /* 0x000fc800078e0002 */
[----:B------:R-:W-:Y:S02]  /*1460*/  IMAD.IADD R3, R3, 0x1, R4 ;  /* 0x0000000103037824 */ /* 0x000fe400078e0204 */
[----:B------:R-:W-:Y:S01]  /*1470*/  @!P2 IMAD.MOV R0, RZ, RZ, -R0 ;  /* 0x000000ffff00a224 */ /* 0x000fe200078e0a00 */
[----:B------:R-:W-:Y:S01]  /*1480*/  @!P1 LOP3.LUT R0, RZ, c[0x0][0x1c8], RZ, 0x33, !PT ;  /* 0x00007200ff009a12 */ /* 0x000fe200078e33ff */
[----:B------:R-:W-:-:S03]  /*1490*/  @P4 IMAD.WIDE.U32 R4, R7, c[0x0][0x1a0], RZ ;  /* 0x0000680007044a25 */ /* 0x000fc600078e00ff */
[----:B------:R-:W-:Y:S01]  /*14a0*/  SHF.R.S32.HI R28, RZ, 0x1f, R0 ;  /* 0x0000001fff1c7819 */ /* 0x000fe20000011400 */
[----:B------:R-:W-:-:S04]  /*14b0*/  IMAD.WIDE.U32 R2, R0, c[0x0][0x1b0], R2 ;  /* 0x00006c0000027a25 */ /* 0x000fc800078e0002 */
[----:B------:R-:W-:Y:S02]  /*14c0*/  IMAD R6, R28, c[0x0][0x1b0], RZ ;  /* 0x00006c001c067a24 */ /* 0x000fe400078e02ff */
[----:B------:R-:W-:Y:S01]  /*14d0*/  @P4 IMAD R7, R7, c[0x0][0x1a4], R5 ;  /* 0x0000690007074a24 */ /* 0x000fe200078e0205 */
[----:B------:R-:W-:Y:S01]  /*14e0*/  @P4 MOV R5, R4 ;  /* 0x0000000400054202 */ /* 0x000fe20000000f00 */
[----:B------:R-:W-:Y:S02]  /*14f0*/  IMAD R6, R0, c[0x0][0x1b4], R6 ;  /* 0x00006d0000067a24 */ /* 0x000fe400078e0206 */
[----:B------:R-:W-:Y:S02]  /*1500*/  IMAD.MOV.U32 R12, RZ, RZ, R2 ;  /* 0x000000ffff0c7224 */ /* 0x000fe400078e0002 */
[----:B------:R-:W-:Y:S01]  /*1510*/  IMAD.MOV.U32 R31, RZ, RZ, R0 ;  /* 0x000000ffff1f7224 */ /* 0x000fe200078e0000 */
[----:B------:R-:W-:Y:S01]  /*1520*/  IADD3 R13, R3, R6, RZ ;  /* 0x00000006030d7210 */ /* 0x000fe20007ffe0ff */
        /* <DEDUP_REMOVED lines=12> */
.L_x_2269:
[----:B------:R-:W-:Y:S01]  /*15f0*/  ISETP.NE.AND P1, PT, R15, -0x1, PT ;  /* 0xffffffff0f00780c */ /* 0x000fe20003f25270 */
[----:B------:R-:W-:Y:S01]  /*1600*/  IMAD.MOV.U32 R198, RZ, RZ, c[0x0][0x198] ;  /* 0x00006600ffc67624 */ /* 0x000fe200078e00ff */
[----:B------:R-:W-:Y:S02]  /*1610*/  SHF.R.S32.HI R39, RZ, 0x1f, R200 ;  /* 0x0000001fff277819 */ /* 0x000fe400000114c8 */
[----:B------:R-:W-:Y:S02]  /*1620*/  IADD3 R29, R202, -0x1, RZ ;  /* 0xffffffffca1d7810 */ /* 0x000fe40007ffe0ff */
[----:B------:R-:W-:Y:S02]  /*1630*/  LEA.HI R8, R39, R200, RZ, 0x3 ;  /* 0x000000c827087211 */ /* 0x000fe400078f18ff */
[----:B------:R-:W-:Y:S01]  /*1640*/  MOV R38, c[0x0][0x19c] ;  /* 0x0000670000267a02 */ /* 0x000fe20000000f00 */
[----:B------:R-:W-:Y:S01]  /*1650*/  IMAD.SHL.U32 R89, R29, 0x100, RZ ;  /* 0x000001001d597824 */ /* 0x000fe200078e00ff */
[----:B------:R-:W-:-:S02]  /*1660*/  SHF.R.S32.HI R10, RZ, 0x3, R8 ;  /* 0x00000003ff0a7819 */ /* 0x000fc40000011408 */
[----:B------:R-:W-:Y:S01]  /*1670*/  LEA.HI R199, R39, R200, RZ, 0x5 ;  /* 0x000000c827c77211 */ /* 0x000fe200078f28ff */
[C---:B------:R-:W-:Y:S01]  /*1680*/  @P1 IMAD.WIDE.U32 R2, R15.reuse, c[0x0][0x190], RZ ;  /* 0x000064000f021a25 */ /* 0x040fe200078e00ff */
[----:B------:R-:W-:Y:S02]  /*1690*/  @!P1 SHF.R.S32.HI R0, RZ, 0x1f, R11 ;  /* 0x0000001fff009819 */ /* 0x000fe4000001140b */
[----:B------:R-:W-:Y:S01]  /*16a0*/  IADD3 R33, R10, 0x10, RZ ;  /* 0x000000100a217810 */ /* 0x000fe20007ffe0ff */
[----:B------:R-:W-:Y:S01]  /*16b0*/  @P1 IMAD R6, R15, c[0x0][0x194], R3 ;  /* 0x000065000f061a24 */ /* 0x000fe200078e0203 */
[----:B------:R-:W-:Y:S01]  /*16c0*/  @P1 MOV R4, R2 ;  /* 0x0000000200041202 */ /* 0x000fe20000000f00 */
[----:B------:R-:W-:Y:S01]  /*16d0*/  @!P1 IMAD R0, R0, c[0x0][0x178], RZ ;  /* 0x00005e0000009a24 */ /* 0x000fe200078e02ff */
[C---:B------:R-:W-:Y:S01]  /*16e0*/  IADD3 R34, R10.reuse, 0x20, RZ ;  /* 0x000000200a227810 */ /* 0x040fe20007ffe0ff */
[----:B------:R-:W-:Y:S01]  /*16f0*/  @!P1 IMAD.WIDE.U32 R2, R11, c[0x0][0x178], RZ ;  /* 0x00005e000b029a25 */ /* 0x000fe200078e00ff */
[----:B------:R-:W-:-:S02]  /*1700*/  IADD3 R35, R10, 0x30, RZ ;  /* 0x000000300a237810 */ /* 0x000fc40007ffe0ff */
[----:B------:R-:W-:Y:S01]  /*1710*/  IADD3 R30, R10, 0x50, RZ ;  /* 0x000000500a1e7810 */ /* 0x000fe20007ffe0ff */
[----:B------:R-:W-:Y:S01]  /*1720*/  @!P1 IMAD R0, R11, c[0x0][0x17c], R0 ;  /* 0x00005f000b009a24 */ /* 0x000fe200078e0200 */
[----:B------:R-:W-:Y:S01]  /*1730*/  SHF.R.S32.HI R11, RZ, 0x1f, R10 ;  /* 0x0000001fff0b7819 */ /* 0x000fe2000001140a */
[----:B------:R-:W-:Y:S01]  /*1740*/  @!P1 IMAD.MOV.U32 R4, RZ, RZ, R2 ;  /* 0x000000ffff049224 */ /* 0x000fe200078e0002 */
[----:B------:R-:W-:Y:S01]  /*1750*/  SHF.R.S32.HI R2, RZ, 0x1f, R14 ;  /* 0x0000001fff027819 */ /* 0x000fe2000001140e */
[----:B------:R-:W-:Y:S01]  /*1760*/  IMAD.IADD R15, R90, 0x1, -R201 ;  /* 0x000000015a0f7824 */ /* 0x000fe200078e0ac9 */
[----:B------:R-:W-:Y:S01]  /*1770*/  @!P1 IADD3 R6, R3, R0, RZ ;  /* 0x0000000003069210 */ /* 0x000fe20007ffe0ff */
[----:B------:R-:W-:Y:S01]  /*1780*/  IMAD.WIDE R16, R16, 0x40, R10 ;  /* 0x0000004010107825 */ /* 0x000fe200078e020a */
[----:B------:R-:W-:Y:S02]  /*1790*/  LOP3.LUT R0, R8, 0xfffffff8, RZ, 0xc0, !PT ;  /* 0xfffffff808007812 */ /* 0x000fe400078ec0ff */
[-C--:B------:R-:W-:Y:S01]  /*17a0*/  ISETP.GE.AND P1, PT, R33, R15.reuse, PT ;  /* 0x0000000f2100720c */ /* 0x080fe20003f26270 */
[----:B-----5:R-:W-:Y:S01]  /*17b0*/  IMAD R9, R2, c[0x0][0x1a8], RZ ;  /* 0x00006a0002097a24 */ /* 0x020fe200078e02ff */
[----:B------:R-:W-:Y:S01]  /*17c0*/  IADD3 R36, -R0, R200, RZ ;  /* 0x000000c800247210 */ /* 0x000fe20007ffe1ff */
[----:B------:R-:W-:Y:S01]  /*17d0*/  IMAD.SHL.U32 R0, R10, 0x40, RZ ;  /* 0x000000400a007824 */ /* 0x000fe200078e00ff */
[----:B------:R-:W-:Y:S01]  /*17e0*/  ISETP.GE.AND P3, PT, R34, R15, PT ;  /* 0x0000000f2200720c */ /* 0x000fe20003f66270 */
[----:B------:R2:W-:Y:S01]  /*17f0*/  STL [R1+0x28], R15 ;  /* 0x0000280f01007387 */ /* 0x0005e20000100800 */
[----:B------:R-:W-:-:S02]  /*1800*/  SHF.L.U32 R3, R36, 0x3, RZ ;  /* 0x0000000324037819 */ /* 0x000fc400000006ff */
[----:B------:R-:W-:Y:S01]  /*1810*/  LOP3.LUT R0, R0, 0x1c0, RZ, 0xc0, !PT ;  /* 0x000001c000007812 */ /* 0x000fe200078ec0ff */
[----:B------:R3:W-:Y:S01]  /*1820*/  STL [R1+0x8], R29 ;  /* 0x0000081d01007387 */ /* 0x0007e20000100800 */
[C---:B------:R-:W-:Y:S02]  /*1830*/  IADD3 R2, P5, R3.reuse, R4, RZ ;  /* 0x0000000403027210 */ /* 0x040fe40007fbe0ff */
[--C-:B------:R-:W-:Y:S02]  /*1840*/  SHF.R.S32.HI R4, RZ, 0x1f, R3.reuse ;  /* 0x0000001fff047819 */ /* 0x100fe40000011403 */
[C---:B------:R-:W-:Y:S02]  /*1850*/  IADD3 R26, P4, R3.reuse, R5, RZ ;  /* 0x00000005031a7210 */ /* 0x040fe40007f9e0ff */
[----:B------:R-:W-:Y:S02]  /*1860*/  LOP3.LUT R5, R0, 0x38, R3, 0xf8, !PT ;  /* 0x0000003800057812 */ /* 0x000fe400078ef803 */
[----:B------:R-:W-:Y:S01]  /*1870*/  IADD3 R20, P6, R3, R12, RZ ;  /* 0x0000000c03147210 */ /* 0x000fe20007fde0ff */
[C---:B------:R-:W-:Y:S01]  /*1880*/  IMAD.X R3, R4.reuse, 0x1, R6, P5 ;  /* 0x0000000104037824 */ /* 0x040fe200028e0606 */
[----:B------:R-:W-:Y:S01]  /*1890*/  SHF.R.U32.HI R0, RZ, 0x3, R0 ;  /* 0x00000003ff007819 */ /* 0x000fe20000011600 */
[----:B------:R-:W-:Y:S01]  /*18a0*/  IMAD.X R27, R4, 0x1, R7, P4 ;  /* 0x00000001041b7824 */ /* 0x000fe200020e0607 */
[----:B------:R-:W-:Y:S01]  /*18b0*/  LEA.HI R8, R39, R200, RZ, 0x6 ;  /* 0x000000c827087211 */ /* 0x000fe200078f30ff */
[C---:B------:R-:W-:Y:S01]  /*18c0*/  IMAD R6, R14.reuse, c[0x0][0x1ac], R9 ;  /* 0x00006b000e067a24 */ /* 0x040fe200078e0209 */
[-C--:B------:R-:W-:Y:S01]  /*18d0*/  ISETP.GE.AND P5, PT, R35, R15.reuse, PT ;  /* 0x0000000f2300720c */ /* 0x080fe20003fa6270 */
[----:B------:R-:W-:Y:S01]  /*18e0*/  IMAD.WIDE.U32 R2, R14, c[0x0][0x1a8], R2 ;  /* 0x00006a000e027a25 */ /* 0x000fe200078e0002 */
[----:B------:R-:W-:-:S02]  /*18f0*/  ISETP.GE.AND P2, PT, R10, R15, PT ;  /* 0x0000000f0a00720c */ /* 0x000fc40003f46270 */
[----:B------:R-:W-:Y:S01]  /*1900*/  LOP3.LUT R0, R5, R0, RZ, 0x3c, !PT ;  /* 0x0000000005007212 */ /* 0x000fe200078e3cff */
[----:B------:R-:W-:Y:S01]  /*1910*/  IMAD.IADD R3, R3, 0x1, R6 ;  /* 0x0000000103037824 */ /* 0x000fe200078e0206 */
[----:B------:R-:W-:Y:S02]  /*1920*/  SHF.L.U32 R5, R8, 0x3, RZ ;  /* 0x0000000308057819 */ /* 0x000fe400000006ff */
[----:B------:R-:W-:Y:S01]  /*1930*/  IADD3.X R21, R4, R13, RZ, P6, !PT ;  /* 0x0000000d04157210 */ /* 0x000fe200037fe4ff */
[----:B------:R-:W-:Y:S01]  /*1940*/  @!P3 IMAD.MOV.U32 R9, RZ, RZ, R3 ;  /* 0x000000ffff09b224 */ /* 0x000fe200078e0003 */
[----:B------:R-:W-:Y:S01]  /*1950*/  LOP3.LUT R241, R0, 0xfffffe00, R5, 0xf8, !PT ;  /* 0xfffffe0000f17812 */ /* 0x000fe200078ef805 */
[--C-:B------:R-:W-:Y:S01]  /*1960*/  @!P1 IMAD.MOV.U32 R5, RZ, RZ, R3.reuse ;  /* 0x000000ffff059224 */ /* 0x100fe200078e0003 */
[C---:B------:R-:W-:Y:S01]  /*1970*/  @!P1 IADD3 R0, P4, R16.reuse, 0x10, RZ ;  /* 0x0000001010009810 */ /* 0x040fe20007f9e0ff */
[----:B------:R-:W-:Y:S01]  /*1980*/  @!P5 IMAD.MOV.U32 R13, RZ, RZ, R3 ;  /* 0x000000ffff0dd224 */ /* 0x000fe200078e0003 */
[----:B------:R-:W-:Y:S01]  /*1990*/  @!P3 IADD3 R14, P6, R16, 0x20, RZ ;  /* 0x00000020100eb810 */ /* 0x000fe20007fde0ff */
[----:B------:R-:W-:Y:S01]  /*19a0*/  @!P2 IMAD R7, R17, c[0x0][0x190], RZ ;  /* 0x000064001107aa24 */ /* 0x000fe200078e02ff */
[----:B--2---:R-:W-:-:S02]  /*19b0*/  @!P1 IADD3.X R15, RZ, R17, RZ, P4, !PT ;  /* 0x00000011ff0f9210 */ /* 0x004fc400027fe4ff */
[C---:B------:R-:W-:Y:S01]  /*19c0*/  @!P5 IADD3 R18, P4, R16.reuse, 0x30, RZ ;  /* 0x000000301012d810 */ /* 0x040fe20007f9e0ff */
[----:B------:R-:W-:Y:S01]  /*19d0*/  @!P3 IMAD.X R6, RZ, RZ, R17, P6 ;  /* 0x000000ffff06b224 */ /* 0x000fe200030e0611 */
[-C--:B------:R-:W-:Y:S01]  /*19e0*/  @!P3 MOV R8, R2.reuse ;  /* 0x000000020008b202 */ /* 0x080fe20000000f00 */
[----:B------:R-:W-:Y:S01]  /*19f0*/  @!P2 IMAD R24, R16, c[0x0][0x194], R7 ;  /* 0x000065001018aa24 */ /* 0x000fe200078e0207 */
[----:B------:R-:W-:Y:S01]  /*1a00*/  @!P5 IADD3.X R22, RZ, R17, RZ, P4, !PT ;  /* 0x00000011ff16d210 */ /* 0x000fe200027fe4ff */
[----:B------:R-:W-:Y:S01]  /*1a10*/  @!P3 IMAD R17, R6, c[0x0][0x190], RZ ;  /* 0x000064000611ba24 */ /* 0x000fe200078e02ff */
[-C--:B------:R-:W-:Y:S01]  /*1a20*/  @!P1 MOV R4, R2.reuse ;  /* 0x0000000200049202 */ /* 0x080fe20000000f00 */
[----:B------:R-:W-:Y:S01]  /*1a30*/  @!P2 IMAD.WIDE.U32 R6, R16, c[0x0][0x190], R2 ;  /* 0x000064001006aa25 */ /* 0x000fe200078e0002 */
[----:B------:R-:W-:Y:S02]  /*1a40*/  @!P5 MOV R12, R2 ;  /* 0x00000002000cd202 */ /* 0x000fe40000000f00 */
[----:B------:R-:W-:Y:S01]  /*1a50*/  IADD3 R32, P6, R10, R19, RZ ;  /* 0x000000130a207210 */ /* 0x000fe20007fde0ff */
[----:B------:R-:W-:Y:S01]  /*1a60*/  @!P1 IMAD R15, R15, c[0x0][0x190], RZ ;  /* 0x000064000f0f9a24 */ /* 0x000fe200078e02ff */
[----:B------:R-:W-:Y:S01]  /*1a70*/  SHF.L.U32 R241, R241, 0x1, RZ ;  /* 0x00000001f1f17819 */ /* 0x000fe200000006ff */
[C---:B------:R-:W-:Y:S01]  /*1a80*/  @!P3 IMAD R17, R14.reuse, c[0x0][0x194], R17 ;  /* 0x000065000e11ba24 */ /* 0x040fe200078e0211 */
[----:B------:R-:W-:Y:S01]  /*1a90*/  IADD3.X R37, R11, R25, RZ, P6, !PT ;  /* 0x000000190b257210 */ /* 0x000fe200037fe4ff */
[----:B------:R-:W-:Y:S01]  /*1aa0*/  @!P3 IMAD.WIDE.U32 R2, R14, c[0x0][0x190], R8 ;  /* 0x000064000e02ba25 */ /* 0x000fe200078e0008 */
[----:B------:R-:W-:-:S02]  /*1ab0*/  @!P2 LEA R14, P4, R6, c[0x0][0x160], 0x1 ;  /* 0x00005800060eaa11 */ /* 0x000fc400078808ff */
[----:B------:R-:W-:Y:S01]  /*1ac0*/  IADD3 R19, R10, 0x40, RZ ;  /* 0x000000400a137810 */ /* 0x000fe20007ffe0ff */
[----:B------:R-:W-:Y:S01]  /*1ad0*/  @!P2 IMAD.IADD R7, R7, 0x1, R24 ;  /* 0x000000010707a824 */ /* 0x000fe200078e0218 */
[----:B------:R-:W-:Y:S01]  /*1ae0*/  @!P3 IADD3 R3, R3, R17, RZ ;  /* 0x000000110303b210 */ /* 0x000fe20007ffe0ff */
[C---:B------:R-:W-:Y:S01]  /*1af0*/  @!P1 IMAD R23, R0.reuse, c[0x0][0x194], R15 ;  /* 0x0000650000179a24 */ /* 0x040fe200078e020f */
[----:B------:R-:W-:Y:S01]  /*1b00*/  IADD3 R17, -R89, R88, RZ ;  /* 0x0000005859117210 */ /* 0x000fe20007ffe1ff */
[----:B------:R-:W-:Y:S01]  /*1b10*/  @!P1 IMAD.WIDE.U32 R4, R0, c[0x0][0x190], R4 ;  /* 0x0000640000049a25 */ /* 0x000fe200078e0004 */
[----:B------:R-:W-:Y:S02]  /*1b20*/  @!P2 LEA.HI.X R15, R6, c[0x0][0x164], R7, 0x1, P4 ;  /* 0x00005900060faa11 */ /* 0x000fe400020f0c07 */
[----:B------:R-:W-:Y:S01]  /*1b30*/  @!P3 LEA R6, P4, R2, c[0x0][0x160], 0x1 ;  /* 0x000058000206ba11 */ /* 0x000fe200078808ff */
[----:B------:R-:W-:Y:S01]  /*1b40*/  @!P5 IMAD.WIDE.U32 R8, R18, c[0x0][0x190], R12 ;  /* 0x000064001208da25 */ /* 0x000fe200078e000c */
[----:B------:R-:W-:Y:S01]  /*1b50*/  @!P1 LEA R12, P6, R4, c[0x0][0x160], 0x1 ;  /* 0x00005800040c9a11 */ /* 0x000fe200078c08ff */
[----:B------:R-:W-:Y:S01]  /*1b60*/  @!PT LDS RZ, [RZ] ;  /* 0x00000000fffff984 */ /* 0x000fe20000000800 */
[----:B------:R-:W-:Y:S01]  /*1b70*/  @!PT LDS RZ, [RZ] ;  /* 0x00000000fffff984 */ /* 0x000fe20000000800 */
[----:B------:R-:W-:Y:S01]  /*1b80*/  @!PT LDS RZ, [RZ] ;  /* 0x00000000fffff984 */ /* 0x000fe20000000800 */
[----:B------:R2:W-:Y:S01]  /*1b90*/  @!P2 LDGSTS.E.BYPASS.LTC128B.128 [R241], [R14.64] ;  /* 0x000000000ef1afae */ /* 0x0005e2000b901d4c */
[----:B------:R-:W-:Y:S01]  /*1ba0*/  @!P3 LEA.HI.X R7, R2, c[0x0][0x164], R3, 0x1, P4 ;  /* 0x000059000207ba11 */ /* 0x000fe200020f0c03 */
[----:B------:R-:W-:Y:S01]  /*1bb0*/  @!P1 IMAD.IADD R5, R5, 0x1, R23 ;  /* 0x0000000105059824 */ /* 0x000fe200078e0217 */
[-C--:B------:R-:W-:Y:S01]  /*1bc0*/  ISETP.GE.AND P4, PT, R33, R17.reuse, PT ;  /* 0x000000112100720c */ /* 0x080fe20003f86270 */
[----:B------:R-:W-:Y:S01]  /*1bd0*/  @!P5 IMAD R0, R22, c[0x0][0x190], RZ ;  /* 0x000064001600da24 */ /* 0x000fe200078e02ff */
[----:B------:R-:W-:-:S02]  /*1be0*/  ISETP.GE.AND P2, PT, R34, R17, PT ;  /* 0x000000112200720c */ /* 0x000fc40003f46270 */
[----:B------:R-:W-:Y:S01]  /*1bf0*/  @!P1 LEA.HI.X R13, R4, c[0x0][0x164], R5, 0x1, P6 ;  /* 0x00005900040d9a11 */ /* 0x000fe200030f0c05 */
[----:B------:R-:W-:Y:S01]  /*1c00*/  @!P5 IMAD R16, R18, c[0x0][0x194], R0 ;  /* 0x000065001210da24 */ /* 0x000fe200078e0200 */
[----:B------:R-:W-:Y:S01]  /*1c10*/  @!P5 LEA R2, P6, R8, c[0x0][0x160], 0x1 ;  /* 0x000058000802da11 */ /* 0x000fe200078c08ff */
[----:B------:R-:W-:Y:S01]  /*1c20*/  IMAD R0, R11, c[0x0][0x198], RZ ;  /* 0x000066000b007a24 */ /* 0x000fe200078e02ff */
[C---:B------:R-:W-:Y:S01]  /*1c30*/  IADD3 R18, R10.reuse, 0x80, RZ ;  /* 0x000000800a127810 */ /* 0x040fe20007ffe0ff */
[C---:B------:R-:W-:Y:S01]  /*1c40*/  IMAD.WIDE.U32 R4, R10.reuse, c[0x0][0x198], R20 ;  /* 0x000066000a047a25 */ /* 0x040fe200078e0014 */
[----:B------:R4:W-:Y:S01]  /*1c50*/  @!P1 LDGSTS.E.BYPASS.LTC128B.128 [R241+0x800], [R12.64] ;  /* 0x008000000cf19fae */ /* 0x0009e2000b901d4c */
[C---:B------:R-:W-:Y:S02]  /*1c60*/  IADD3 R21, R10.reuse, 0x60, RZ ;  /* 0x000000600a157810 */ /* 0x040fe40007ffe0ff */
[----:B------:R-:W-:Y:S01]  /*1c70*/  IMAD R0, R10, c[0x0][0x19c], R0 ;  /* 0x000067000a007a24 */ /* 0x000fe200078e0200 */
[----:B------:R-:W-:Y:S01]  /*1c80*/  MOV R132, R4 ;  /* 0x0000000400847202 */ /* 0x000fe20000000f00 */
[----:B------:R-:W-:Y:S01]  /*1c90*/  @!P5 IMAD.IADD R3, R9, 0x1, R16 ;  /* 0x000000010903d824 */ /* 0x000fe200078e0210 */
[----:B------:R1:W-:Y:S01]  /*1ca0*/  @!P3 LDGSTS.E.BYPASS.LTC128B.128 [R241+0x1000], [R6.64] ;  /* 0x0100000006f1bfae */ /* 0x0003e2000b901d4c */
[----:B------:R-:W-:Y:S01]  /*1cb0*/  IMAD.IADD R133, R5, 0x1, R0 ;  /* 0x0000000105857824 */ /* 0x000fe200078e0200 */
[----:B------:R-:W-:Y:S01]  /*1cc0*/  @!P4 LEA R0, P1, R198, R132, 0x4 ;  /* 0x00000084c600c211 */ /* 0x000fe200078220ff */
[----:B------:R-:W-:Y:S01]  /*1cd0*/  IMAD.SHL.U32 R11, R38, 0x20, RZ ;  /* 0x00000020260b7824 */ /* 0x000fe200078e00ff */
[----:B------:R-:W-:-:S02]  /*1ce0*/  ISETP.GE.AND P3, PT, R10, R17, PT ;  /* 0x000000110a00720c */ /* 0x000fc40003f66270 */
[----:B------:R-:W-:Y:S02]  /*1cf0*/  @!P5 LEA.HI.X R3, R8, c[0x0][0x164], R3, 0x1, P6 ;  /* 0x000059000803da11 */ /* 0x000fe400030f0c03 */
[----:B------:R-:W-:Y:S02]  /*1d00*/  @!P4 LEA.HI.X R4, R198, R133, R38, 0x4, P1 ;  /* 0x00000085c604c211 */ /* 0x000fe400008f2426 */
[----:B------:R-:W-:Y:S01]  /*1d10*/  @!P4 LEA R8, P6, R0, c[0x0][0x168], 0x1 ;  /* 0x00005a000008ca11 */ /* 0x000fe200078c08ff */
[----:B------:R2:W-:Y:S01]  /*1d20*/  @!P5 LDGSTS.E.BYPASS.LTC128B.128 [R241+0x1800], [R2.64] ;  /* 0x0180000002f1dfae */ /* 0x0005e2000b901d4c */
[----:B------:R-:W-:Y:S02]  /*1d30*/  IADD3 R20, R10, 0x70, RZ ;  /* 0x000000700a147810 */ /* 0x000fe40007ffe0ff */
[----:B------:R-:W-:Y:S02]  /*1d40*/  @!P4 LEA.HI.X R9, R0, c[0x0][0x16c], R4, 0x1, P6 ;  /* 0x00005b000009ca11 */ /* 0x000fe400030f0c04 */
[----:B------:R-:W-:-:S02]  /*1d50*/  ISETP.GE.AND P6, PT, R35, R17, PT ;  /* 0x000000112300720c */ /* 0x000fc40003fc6270 */
[C---:B------:R-:W-:Y:S02]  /*1d60*/  IADD3 R16, R10.reuse, 0x90, RZ ;  /* 0x000000900a107810 */ /* 0x040fe40007ffe0ff */
[C---:B------:R-:W-:Y:S02]  /*1d70*/  IADD3 R24, R10.reuse, 0xa0, RZ ;  /* 0x000000a00a187810 */ /* 0x040fe40007ffe0ff */
[C---:B---3--:R-:W-:Y:S02]  /*1d80*/  IADD3 R29, R10.reuse, 0xb0, RZ ;  /* 0x000000b00a1d7810 */ /* 0x048fe40007ffe0ff */
[C---:B------:R-:W-:Y:S02]  /*1d90*/  IADD3 R23, R10.reuse, 0xc0, RZ ;  /* 0x000000c00a177810 */ /* 0x040fe40007ffe0ff */
[----:B------:R-:W-:Y:S01]  /*1da0*/  IADD3 R25, R10, 0xe0, RZ ;  /* 0x000000e00a197810 */ /* 0x000fe20007ffe0ff */
[----:B-1----:R-:W-:Y:S01]  /*1db0*/  IMAD.WIDE.U32 R6, R198, 0x20, RZ ;  /* 0x00000020c6067825 */ /* 0x002fe200078e00ff */
[----:B------:R-:W-:-:S02]  /*1dc0*/  IADD3 R22, R10, 0xf0, RZ ;  /* 0x000000f00a167810 */ /* 0x000fc40007ffe0ff */
[----:B------:R-:W-:Y:S02]  /*1dd0*/  SHF.R.S32.HI R187, RZ, 0x5, R199 ;  /* 0x00000005ffbb7819 */ /* 0x000fe400000114c7 */
[C---:B------:R-:W-:Y:S02]  /*1de0*/  @!P2 IADD3 R5, P1, R132.reuse, R6, RZ ;  /* 0x000000068405a210 */ /* 0x040fe40007f3e0ff */
[C---:B------:R-:W-:Y:S02]  /*1df0*/  @!P3 LEA R6, P5, R132.reuse, c[0x0][0x168], 0x1 ;  /* 0x00005a008406ba11 */ /* 0x040fe400078a08ff */
[----:B------:R-:W-:Y:S02]  /*1e00*/  @!P2 IADD3.X R0, R133, R7, R11, P1, !PT ;  /* 0x000000078500a210 */ /* 0x000fe40000ffe40b */
[--C-:B------:R-:W-:Y:S01]  /*1e10*/  @!P3 LEA.HI.X R7, R132, c[0x0][0x16c], R133.reuse, 0x1, P5 ;  /* 0x00005b008407ba11 */ /* 0x100fe200028f0c85 */
[----:B--2---:R-:W-:Y:S01]  /*1e20*/  @!P6 IMAD.MOV.U32 R3, RZ, RZ, R133 ;  /* 0x000000ffff03e224 */ /* 0x004fe200078e0085 */
[----:B------:R-:W-:-:S02]  /*1e30*/  @!P2 LEA R4, P1, R5, c[0x0][0x168], 0x1 ;  /* 0x00005a000504aa11 */ /* 0x000fc400078208ff */
[----:B------:R-:W-:Y:S01]  /*1e40*/  @!P6 MOV R2, R132 ;  /* 0x000000840002e202 */ /* 0x000fe20000000f00 */
[----:B------:R1:W-:Y:S01]  /*1e50*/  @!P3 LDGSTS.E.BYPASS.LTC128B.128 [R241+0x2000], [R6.64] ;  /* 0x0200000006f1bfae */ /* 0x0003e2000b901d4c */
[-C--:B------:R-:W-:Y:S02]  /*1e60*/  ISETP.GE.AND P3, PT, R30, R17.reuse, PT ;  /* 0x000000111e00720c */ /* 0x080fe40003f66270 */
[-C--:B------:R-:W-:Y:S01]  /*1e70*/  ISETP.GE.AND P5, PT, R19, R17.reuse, PT ;  /* 0x000000111300720c */ /* 0x080fe20003fa6270 */
[----:B------:R-:W-:Y:S01]  /*1e80*/  @!P6 IMAD.WIDE.U32 R2, R198, 0x30, R2 ;  /* 0x00000030c602e825 */ /* 0x000fe200078e0002 */
[----:B------:R-:W-:Y:S01]  /*1e90*/  @!P2 LEA.HI.X R5, R5, c[0x0][0x16c], R0, 0x1, P1 ;  /* 0x00005b000505aa11 */ /* 0x000fe200008f0c00 */
[----:B------:R2:W-:Y:S01]  /*1ea0*/  @!P4 LDGSTS.E.BYPASS.LTC128B.128 [R241+0x2800], [R8.64] ;  /* 0x0280000008f1cfae */ /* 0x0005e2000b901d4c */
[----:B------:R-:W-:Y:S01]  /*1eb0*/  ISETP.GE.AND P4, PT, R21, R17, PT ;  /* 0x000000111500720c */ /* 0x000fe20003f86270 */
[----:B------:R-:W-:Y:S02]  /*1ec0*/  @!P6 IMAD R0, R38, 0x30, RZ ;  /* 0x000000302600e824 */ /* 0x000fe400078e02ff */
[----:B------:R3:W-:Y:S03]  /*1ed0*/  @!P2 LDGSTS.E.BYPASS.LTC128B.128 [R241+0x3000], [R4.64] ;  /* 0x0300000004f1afae */ /* 0x0007e6000b901d4c */
[----:B------:R-:W-:-:S02]  /*1ee0*/  @!P6 IADD3 R0, R3, R0, RZ ;  /* 0x000000000300e210 */ /* 0x000fc40007ffe0ff */
[----:B------:R-:W-:Y:S02]  /*1ef0*/  @!P3 MOV R3, R133 ;  /* 0x000000850003b202 */ /* 0x000fe40000000f00 */
[----:B-1----:R-:W-:-:S04]  /*1f00*/  @!P6 LEA R6, P1, R2, c[0x0][0x168], 0x1 ;  /* 0x00005a000206ea11 */ /* 0x002fc800078208ff */
[----:B------:R-:W-:Y:S01]  /*1f10*/  @!P6 LEA.HI.X R7, R2, c[0x0][0x16c], R0, 0x1, P1 ;  /* 0x00005b000207ea11 */ /* 0x000fe200008f0c00 */
[----:B------:R-:W-:Y:S01]  /*1f20*/  @!P3 IMAD.MOV.U32 R2, RZ, RZ, R132 ;  /* 0x000000ffff02b224 */ /* 0x000fe200078e0084 */
[----:B------:R-:W-:-:S03]  /*1f30*/  @!P5 LEA R0, P1, R198, R132, 0x6 ;  /* 0x00000084c600d211 */ /* 0x000fc600078230ff */
[C---:B------:R-:W-:Y:S01]  /*1f40*/  @!P3 IMAD.WIDE.U32 R2, R198.reuse, 0x50, R2 ;  /* 0x00000050c602b825 */ /* 0x040fe200078e0002 */
[----:B--2---:R-:W-:Y:S01]  /*1f50*/  @!P5 LEA.HI.X R8, R198, R133, R38, 0x6, P1 ;  /* 0x00000085c608d211 */ /* 0x004fe200008f3426 */
[----:B------:R1:W-:Y:S01]  /*1f60*/  @!P6 LDGSTS.E.BYPASS.LTC128B.128 [R241+0x3800], [R6.64] ;  /* 0x0380000006f1efae */ /* 0x0003e2000b901d4c */
[----:B---3--:R-:W-:Y:S01]  /*1f70*/  @!P5 LEA R4, P2, R0, c[0x0][0x168], 0x1 ;  /* 0x00005a000004da11 */ /* 0x008fe200078408ff */
[----:B------:R-:W-:Y:S01]  /*1f80*/  @!P3 IMAD R5, R38, 0x50, RZ ;  /* 0x000000502605b824 */ /* 0x000fe200078e02ff */
[----:B----4-:R-:W-:Y:S02]  /*1f90*/  @!P3 LEA R12, P1, R2, c[0x0][0x168], 0x1 ;  /* 0x00005a00020cba11 */ /* 0x010fe400078208ff */
[-C--:B------:R-:W-:Y:S01]  /*1fa0*/  ISETP.GE.AND P6, PT, R18, R17.reuse, PT ;  /* 0x000000111200720c */ /* 0x080fe20003fc6270 */
[----:B------:R-:W-:Y:S01]  /*1fb0*/  @!P3 IMAD.IADD R3, R3, 0x1, R5 ;  /* 0x000000010303b824 */ /* 0x000fe200078e0205 */
[----:B------:R-:W-:Y:S02]  /*1fc0*/  @!P5 LEA.HI.X R5, R0, c[0x0][0x16c], R8, 0x1, P2 ;  /* 0x00005b000005da11 */ /* 0x000fe400010f0c08 */
[----:B------:R-:W-:-:S02]  /*1fd0*/  ISETP.GE.AND P2, PT, R20, R17, PT ;  /* 0x000000111400720c */ /* 0x000fc40003f46270 */
[----:B------:R-:W-:Y:S01]  /*1fe0*/  @!P3 LEA.HI.X R13, R2, c[0x0][0x16c], R3, 0x1, P1 ;  /* 0x00005b00020dba11 */ /* 0x000fe200008f0c03 */
[----:B------:R-:W-:Y:S01]  /*1ff0*/  @!P4 IMAD.MOV.U32 R3, RZ, RZ, R133 ;  /* 0x000000ffff03c224 */ /* 0x000fe200078e0085 */
[----:B------:R-:W-:Y:S01]  /*2000*/  @!P4 MOV R2, R132 ;  /* 0x000000840002c202 */ /* 0x000fe20000000f00 */
[----:B------:R2:W-:Y:S01]  /*2010*/  @!P5 LDGSTS.E.BYPASS.LTC128B.128 [R241+0x4000], [R4.64] ;  /* 0x0400000004f1dfae */ /* 0x0005e2000b901d4c */
[----:B------:R-:W-:-:S03]  /*2020*/  ISETP.GE.AND P5, PT, R16, R17, PT ;  /* 0x000000111000720c */ /* 0x000fc60003fa6270 */
[----:B------:R3:W-:Y:S04]  /*2030*/  @!P3 LDGSTS.E.BYPASS.LTC128B.128 [R241+0x4800], [R12.64] ;  /* 0x048000000cf1bfae */ /* 0x0007e8000b901d4c */
[C---:B------:R-:W-:Y:S02]  /*2040*/  @!P2 IMAD R0, R38.reuse, 0x70, RZ ;  /* 0x000000702600a824 */ /* 0x040fe400078e02ff */
[----:B-1----:R-:W-:Y:S02]  /*2050*/  @!P4 IMAD R6, R38, 0x60, RZ ;  /* 0x000000602606c824 */ /* 0x002fe400078e02ff */
[----:B--2---:R-:W-:Y:S01]  /*2060*/  @!P4 IMAD.WIDE.U32 R4, R198, 0x60, R2 ;  /* 0x00000060c604c825 */ /* 0x004fe200078e0002 */
[----:B------:R-:W-:-:S03]  /*2070*/  @!P2 MOV R2, R132 ;  /* 0x000000840002a202 */ /* 0x000fc60000000f00 */
[----:B------:R-:W-:Y:S01]  /*2080*/  @!P2 IMAD.MOV.U32 R3, RZ, RZ, R133 ;  /* 0x000000ffff03a224 */ /* 0x000fe200078e0085 */
[----:B------:R-:W-:Y:S02]  /*2090*/  @!P4 IADD3 R5, R5, R6, RZ ;  /* 0x000000060505c210 */ /* 0x000fe40007ffe0ff */
[----:B------:R-:W-:Y:S01]  /*20a0*/  @!P4 LEA R8, P1, R4, c[0x0][0x168], 0x1 ;  /* 0x00005a000408ca11 */ /* 0x000fe200078208ff */
[----:B------:R-:W-:-:S03]  /*20b0*/  @!P2 IMAD.WIDE.U32 R2, R198, 0x70, R2 ;  /* 0x00000070c602a825 */ /* 0x000fc600078e0002 */
[----:B------:R-:W-:Y:S01]  /*20c0*/  @!P4 LEA.HI.X R9, R4, c[0x0][0x16c], R5, 0x1, P1 ;  /* 0x00005b000409ca11 */ /* 0x000fe200008f0c05 */
[----:B------:R-:W-:Y:S01]  /*20d0*/  @!P2 IMAD.IADD R3, R3, 0x1, R0 ;  /* 0x000000010303a824 */ /* 0x000fe200078e0200 */
[----:B------:R-:W-:Y:S01]  /*20e0*/  @!P2 LEA R6, P3, R2, c[0x0][0x168], 0x1 ;  /* 0x00005a000206aa11 */ /* 0x000fe200078608ff */
[----:B------:R-:W-:Y:S01]  /*20f0*/  @!P5 IMAD R4, R38, 0x90, RZ ;  /* 0x000000902604d824 */ /* 0x000fe200078e02ff */
[-C--:B------:R-:W-:Y:S01]  /*2100*/  @!P6 LEA R0, P1, R198, R132.reuse, 0x7 ;  /* 0x00000084c600e211 */ /* 0x080fe200078238ff */
[----:B------:R1:W-:Y:S01]  /*2110*/  @!P4 LDGSTS.E.BYPASS.LTC128B.128 [R241+0x5000], [R8.64] ;  /* 0x0500000008f1cfae */ /* 0x0003e2000b901d4c */
[----:B------:R-:W-:Y:S01]  /*2120*/  @!P2 LEA.HI.X R7, R2, c[0x0][0x16c], R3, 0x1, P3 ;  /* 0x00005b000207aa11 */ /* 0x000fe200018f0c03 */
[----:B------:R-:W-:Y:S01]  /*2130*/  @!P5 IMAD.MOV.U32 R3, RZ, RZ, R133 ;  /* 0x000000ffff03d224 */ /* 0x000fe200078e0085 */
[----:B------:R-:W-:Y:S02]  /*2140*/  @!P5 MOV R2, R132 ;  /* 0x000000840002d202 */ /* 0x000fe40000000f00 */
[----:B------:R-:W-:Y:S01]  /*2150*/  ISETP.GE.AND P3, PT, R24, R17, PT ;  /* 0x000000111800720c */ /* 0x000fe20003f66270 */
[----:B------:R2:W-:Y:S01]  /*2160*/  @!P2 LDGSTS.E.BYPASS.LTC128B.128 [R241+0x5800], [R6.64] ;  /* 0x0580000006f1afae */ /* 0x0005e2000b901d4c */
[C---:B------:R-:W-:Y:S01]  /*2170*/  @!P6 LEA.HI.X R5, R198.reuse, R133, R38, 0x7, P1 ;  /* 0x00000085c605e211 */ /* 0x040fe200008f3c26 */
[----:B------:R-:W-:Y:S01]  /*2180*/  @!P5 IMAD.WIDE.U32 R2, R198, 0x90, R2 ;  /* 0x00000090c602d825 */ /* 0x000fe200078e0002 */
[----:B------:R-:W-:-:S02]  /*2190*/  @!P6 LEA R14, P1, R0, c[0x0][0x168], 0x1 ;  /* 0x00005a00000eea11 */ /* 0x000fc400078208ff */
[----:B------:R-:W-:Y:S02]  /*21a0*/  ISETP.GE.AND P4, PT, R29, R17, PT ;  /* 0x000000111d00720c */ /* 0x000fe40003f86270 */
[----:B------:R-:W-:Y:S02]  /*21b0*/  @!P6 LEA.HI.X R15, R0, c[0x0][0x16c], R5, 0x1, P1 ;  /* 0x00005b00000fea11 */ /* 0x000fe400008f0c05 */
[----:B------:R-:W-:Y:S02]  /*21c0*/  @!P5 IADD3 R0, R3, R4, RZ ;  /* 0x000000040300d210 */ /* 0x000fe40007ffe0ff */
[C---:B---3--:R-:W-:Y:S01]  /*21d0*/  @!P5 LEA R12, P1, R2.reuse, c[0x0][0x168], 0x1 ;  /* 0x00005a00020cda11 */ /* 0x048fe200078208ff */
[----:B------:R3:W-:Y:S01]  /*21e0*/  @!P6 LDGSTS.E.BYPASS.LTC128B.128 [R241+0x6000], [R14.64] ;  /* 0x060000000ef1efae */ /* 0x0007e2000b901d4c */
[----:B------:R-:W-:Y:S02]  /*21f0*/  @!P3 MOV R3, R133 ;  /* 0x000000850003b202 */ /* 0x000fe40000000f00 */
[----:B------:R-:W-:Y:S01]  /*2200*/  @!P5 LEA.HI.X R13, R2, c[0x0][0x16c], R0, 0x1, P1 ;  /* 0x00005b00020dda11 */ /* 0x000fe200008f0c00 */
[----:B------:R-:W-:Y:S01]  /*2210*/  @!P3 IMAD.MOV.U32 R2, RZ, RZ, R132 ;  /* 0x000000ffff02b224 */ /* 0x000fe200078e0084 */
[----:B------:R-:W-:Y:S01]  /*2220*/  ISETP.GE.AND P2, PT, R23, R17, PT ;  /* 0x000000111700720c */ /* 0x000fe20003f46270 */
[----:B------:R-:W-:-:S02]  /*2230*/  @!P3 IMAD R0, R38, 0xa0, RZ ;  /* 0x000000a02600b824 */ /* 0x000fc400078e02ff */
[----:B------:R-:W-:Y:S01]  /*2240*/  @!P3 IMAD.WIDE.U32 R4, R198, 0xa0, R2 ;  /* 0x000000a0c604b825 */ /* 0x000fe200078e0002 */
[----:B------:R-:W-:Y:S01]  /*2250*/  @!P4 MOV R3, R133 ;  /* 0x000000850003c202 */ /* 0x000fe20000000f00 */
[----:B------:R4:W-:Y:S01]  /*2260*/  @!P5 LDGSTS.E.BYPASS.LTC128B.128 [R241+0x6800], [R12.64] ;  /* 0x068000000cf1dfae */ /* 0x0009e2000b901d4c */
[----:B------:R-:W-:Y:S01]  /*2270*/  ISETP.GE.AND P5, PT, R25, R17, PT ;  /* 0x000000111900720c */ /* 0x000fe20003fa6270 */
[----:B------:R-:W-:Y:S01]  /*2280*/  @!P4 IMAD.MOV.U32 R2, RZ, RZ, R132 ;  /* 0x000000ffff02c224 */ /* 0x000fe200078e0084 */
[----:B-1----:R-:W-:Y:S01]  /*2290*/  @!P3 LEA R8, P1, R4, c[0x0][0x168], 0x1 ;  /* 0x00005a000408ba11 */ /* 0x002fe200078208ff */
[----:B------:R-:W-:Y:S02]  /*22a0*/  @!P3 IMAD.IADD R0, R5, 0x1, R0 ;  /* 0x000000010500b824 */ /* 0x000fe400078e0200 */
[----:B--2---:R-:W-:Y:S02]  /*22b0*/  @!P4 IMAD R6, R38, 0xb0, RZ ;  /* 0x000000b02606c824 */ /* 0x004fe400078e02ff */
[----:B------:R-:W-:Y:S01]  /*22c0*/  @!P4 IMAD.WIDE.U32 R2, R198, 0xb0, R2 ;  /* 0x000000b0c602c825 */ /* 0x000fe200078e0002 */
[----:B------:R-:W-:-:S04]  /*22d0*/  @!P3 LEA.HI.X R9, R4, c[0x0][0x16c], R0, 0x1, P1 ;  /* 0x00005b000409ba11 */ /* 0x000fc800008f0c00 */
[----:B------:R-:W-:Y:S01]  /*22e0*/  @!P4 IADD3 R0, R3, R6, RZ ;  /* 0x000000060300c210 */ /* 0x000fe20007ffe0ff */
[----:B------:R1:W-:Y:S01]  /*22f0*/  @!P3 LDGSTS.E.BYPASS.LTC128B.128 [R241+0x7000], [R8.64] ;  /* 0x0700000008f1bfae */ /* 0x0003e2000b901d4c */
[----:B------:R-:W-:Y:S01]  /*2300*/  @!P4 LEA R6, P1, R2, c[0x0][0x168], 0x1 ;  /* 0x00005a000206ca11 */ /* 0x000fe200078208ff */
[----:B------:R-:W-:Y:S01]  /*2310*/  @!P5 IMAD R11, R38, 0xe0, RZ ;  /* 0x000000e0260bd824 */ /* 0x000fe200078e02ff */
[----:B---3--:R-:W-:Y:S02]  /*2320*/  IADD3 R15, R10, 0xd0, RZ ;  /* 0x000000d00a0f7810 */ /* 0x008fe40007ffe0ff */
[----:B------:R-:W-:Y:S01]  /*2330*/  @!P4 LEA.HI.X R7, R2, c[0x0][0x16c], R0, 0x1, P1 ;  /* 0x00005b000207ca11 */ /* 0x000fe200008f0c00 */
[----:B------:R-:W-:Y:S01]  /*2340*/  @!P2 IMAD.MOV.U32 R2, RZ, RZ, R132 ;  /* 0x000000ffff02a224 */ /* 0x000fe200078e0084 */
[----:B------:R-:W-:Y:S01]  /*2350*/  @!P2 MOV R3, R133 ;  /* 0x000000850003a202 */ /* 0x000fe20000000f00 */
[----:B------:R-:W-:Y:S01]  /*2360*/  @!P2 IMAD R0, R38, 0xc0, RZ ;  /* 0x000000c02600a824 */ /* 0x000fe200078e02ff */
[-C--:B------:R-:W-:Y:S01]  /*2370*/  ISETP.GE.AND P6, PT, R15, R17.reuse, PT ;  /* 0x000000110f00720c */ /* 0x080fe20003fc6270 */
[----:B------:R2:W-:Y:S01]  /*2380*/  @!P4 LDGSTS.E.BYPASS.LTC128B.128 [R241+0x7800], [R6.64] ;  /* 0x0780000006f1cfae */ /* 0x0005e2000b901d4c */
[-C--:B------:R-:W-:Y:S01]  /*2390*/  ISETP.GE.AND P4, PT, R22, R17.reuse, PT ;  /* 0x000000111600720c */ /* 0x080fe20003f86270 */
[----:B------:R-:W-:Y:S01]  /*23a0*/  @!P2 IMAD.WIDE.U32 R2, R198, 0xc0, R2 ;  /* 0x000000c0c602a825 */ /* 0x000fe200078e0002 */
[----:B------:R-:W-:-:S03]  /*23b0*/  ISETP.GE.AND P3, PT, R33, R17, PT ;  /* 0x000000112100720c */ /* 0x000fc60003f66270 */
[----:B------:R-:W-:Y:S01]  /*23c0*/  @!P2 IMAD.IADD R0, R3, 0x1, R0 ;  /* 0x000000010300a824 */ /* 0x000fe200078e0200 */
[----:B------:R-:W-:-:S04]  /*23d0*/  @!P2 LEA R4, P1, R2, c[0x0][0x168], 0x1 ;  /* 0x00005a000204aa11 */ /* 0x000fc800078208ff */
[----:B------:R-:W-:Y:S01]  /*23e0*/  @!P2 LEA.HI.X R5, R2, c[0x0][0x16c], R0, 0x1, P1 ;  /* 0x00005b000205aa11 */ /* 0x000fe200008f0c00 */
[----:B------:R-:W-:Y:S01]  /*23f0*/  @!P6 IMAD.MOV.U32 R3, RZ, RZ, R133 ;  /* 0x000000ffff03e224 */ /* 0x000fe200078e0085 */
[----:B------:R-:W-:Y:S01]  /*2400*/  @!P6 MOV R2, R132 ;  /* 0x000000840002e202 */ /* 0x000fe20000000f00 */
[----:B------:R-:W-:Y:S01]  /*2410*/  @!P6 IMAD R0, R38, 0xd0, RZ ;  /* 0x000000d02600e824 */ /* 0x000fe200078e02ff */
[----:B------:R-:W-:Y:S01]  /*2420*/  ISETP.GE.AND P1, PT, R34, R17, PT ;  /* 0x000000112200720c */ /* 0x000fe20003f26270 */
[----:B------:R3:W-:Y:S01]  /*2430*/  @!P2 LDGSTS.E.BYPASS.LTC128B.128 [R241+0x8000], [R4.64] ;  /* 0x0800000004f1afae */ /* 0x0007e2000b901d4c */
[----:B-1----:R-:W-:-:S04]  /*2440*/  IMAD.WIDE.U32 R8, R31, c[0x0][0x1b8], R26 ;  /* 0x00006e001f087a25 */ /* 0x002fc800078e001a */
[----:B------:R-:W-:-:S04]  /*2450*/  @!P6 IMAD.WIDE.U32 R2, R198, 0xd0, R2 ;  /* 0x000000d0c602e825 */ /* 0x000fc800078e0002 */
[----:B------:R-:W-:Y:S01]  /*2460*/  IMAD.MOV.U32 R26, RZ, RZ, 0x20 ;  /* 0x00000020ff1a7424 */ /* 0x000fe200078e00ff */
[----:B------:R-:W-:Y:S01]  /*2470*/  @!P6 IADD3 R0, R3, R0, RZ ;  /* 0x000000000300e210 */ /* 0x000fe20007ffe0ff */
[----:B--2---:R-:W-:Y:S01]  /*2480*/  IMAD R7, R28, c[0x0][0x1b8], RZ ;  /* 0x00006e001c077a24 */ /* 0x004fe200078e02ff */
[C---:B------:R-:W-:Y:S01]  /*2490*/  @!P6 LEA R6, P2, R2.reuse, c[0x0][0x168], 0x1 ;  /* 0x00005a000206ea11 */ /* 0x040fe200078408ff */
[----:B------:R-:W-:Y:S02]  /*24a0*/  @!P4 IMAD.MOV.U32 R3, RZ, RZ, R133 ;  /* 0x000000ffff03c224 */ /* 0x000fe400078e0085 */
[----:B------:R-:W-:Y:S01]  /*24b0*/  IMAD R14, R31, c[0x0][0x1bc], R7 ;  /* 0x00006f001f0e7a24 */ /* 0x000fe200078e0207 */
[----:B------:R-:W-:Y:S02]  /*24c0*/  @!P6 LEA.HI.X R7, R2, c[0x0][0x16c], R0, 0x1, P2 ;  /* 0x00005b000207ea11 */ /* 0x000fe400010f0c00 */
[----:B------:R-:W-:-:S03]  /*24d0*/  @!P4 MOV R2, R132 ;  /* 0x000000840002c202 */ /* 0x000fc60000000f00 */
[----:B------:R1:W-:Y:S01]  /*24e0*/  @!P6 LDGSTS.E.BYPASS.LTC128B.128 [R241+0x8800], [R6.64] ;  /* 0x0880000006f1efae */ /* 0x0003e2000b901d4c */
[----:B------:R-:W-:Y:S01]  /*24f0*/  ISETP.GE.AND P6, PT, R35, R17, PT ;  /* 0x000000112300720c */ /* 0x000fe20003fc6270 */
[----:B------:R-:W-:Y:S01]  /*2500*/  @!P4 IMAD.WIDE.U32 R2, R198, 0xf0, R2 ;  /* 0x000000f0c602c825 */ /* 0x000fe200078e0002 */
[----:B---3--:R-:W-:-:S03]  /*2510*/  @!P5 MOV R4, R132 ;  /* 0x000000840004d202 */ /* 0x008fc60000000f00 */
[----:B------:R-:W-:-:S04]  /*2520*/  @!P5 IMAD.MOV.U32 R5, RZ, RZ, R133 ;  /* 0x000000ffff05d224 */ /* 0x000fc800078e0085 */
[----:B------:R-:W-:-:S04]  /*2530*/  @!P5 IMAD.WIDE.U32 R4, R198, 0xe0, R4 ;  /* 0x000000e0c604d825 */ /* 0x000fc800078e0004 */
[----:B------:R-:W-:Y:S01]  /*2540*/  @!P5 IMAD.IADD R0, R5, 0x1, R11 ;  /* 0x000000010500d824 */ /* 0x000fe200078e020b */
[----:B----4-:R-:W-:Y:S01]  /*2550*/  @!P5 LEA R12, P2, R4, c[0x0][0x168], 0x1 ;  /* 0x00005a00040cda11 */ /* 0x010fe200078408ff */
[----:B------:R-:W-:Y:S01]  /*2560*/  @!P4 IMAD R11, R38, 0xf0, RZ ;  /* 0x000000f0260bc824 */ /* 0x000fe200078e02ff */
[----:B------:R-:W-:Y:S02]  /*2570*/  IADD3 R5, R9, R14, RZ ;  /* 0x0000000e09057210 */ /* 0x000fe40007ffe0ff */
[----:B------:R-:W-:Y:S01]  /*2580*/  @!P5 LEA.HI.X R13, R4, c[0x0][0x16c], R0, 0x1, P2 ;  /* 0x00005b00040dda11 */ /* 0x000fe200010f0c00 */
[----:B------:R-:W-:Y:S01]  /*2590*/  @!P4 IMAD.IADD R0, R3, 0x1, R11 ;  /* 0x000000010300c824 */ /* 0x000fe200078e020b */
[----:B------:R-:W-:Y:S01]  /*25a0*/  MOV R4, R8 ;  /* 0x0000000800047202 */ /* 0x000fe20000000f00 */
[----:B------:R-:W-:Y:S01]  /*25b0*/  IMAD R3, R37, c[0x0][0x1a0], RZ ;  /* 0x0000680025037a24 */ /* 0x000fe200078e02ff */
[----:B------:R-:W-:Y:S01]  /*25c0*/  @!P1 MOV R11, c[0x0][0x1a4] ;  /* 0x00006900000b9a02 */ /* 0x000fe20000000f00 */
[----:B------:R2:W-:Y:S01]  /*25d0*/  @!P5 LDGSTS.E.BYPASS.LTC128B.128 [R241+0x9000], [R12.64] ;  /* 0x090000000cf1dfae */ /* 0x0005e2000b901d4c */
[----:B------:R-:W-:-:S02]  /*25e0*/  ISETP.GE.AND P5, PT, R19, R17, PT ;  /* 0x000000111300720c */ /* 0x000fc40003fa6270 */
[----:B-1----:R-:W-:-:S04]  /*25f0*/  @!P4 LEA R6, P2, R2, c[0x0][0x168], 0x1 ;  /* 0x00005a000206ca11 */ /* 0x002fc800078408ff */
[----:B------:R-:W-:Y:S01]  /*2600*/  @!P4 LEA.HI.X R7, R2, c[0x0][0x16c], R0, 0x1, P2 ;  /* 0x00005b000207ca11 */ /* 0x000fe200010f0c00 */
[C---:B------:R-:W-:Y:S02]  /*2610*/  IMAD R0, R32.reuse, c[0x0][0x1a4], R3 ;  /* 0x0000690020007a24 */ /* 0x040fe400078e0203 */
[----:B------:R-:W-:Y:S02]  /*2620*/  IMAD.WIDE.U32 R2, R32, c[0x0][0x1a0], R4 ;  /* 0x0000680020027a25 */ /* 0x000fe400078e0004 */
[----:B------:R1:W-:Y:S01]  /*2630*/  @!P4 LDGSTS.E.BYPASS.LTC128B.128 [R241+0x9800], [R6.64] ;  /* 0x0980000006f1cfae */ /* 0x0003e2000b901d4c */
[----:B------:R-:W-:Y:S01]  /*2640*/  ISETP.GE.AND P4, PT, R10, R17, PT ;  /* 0x000000110a00720c */ /* 0x000fe20003f86270 */
[----:B------:R-:W-:Y:S01]  /*2650*/  IMAD.WIDE.U32 R4, R26, c[0x0][0x1a0], RZ ;  /* 0x000068001a047a25 */ /* 0x000fe200078e00ff */
[----:B------:R-:W-:Y:S01]  /*2660*/  IADD3 R0, R3, R0, RZ ;  /* 0x0000000003007210 */ /* 0x000fe20007ffe0ff */
[----:B------:R-:W0:Y:S01]  /*2670*/  LDGDEPBAR ;  /* 0x00000000000079af */ /* 0x000e220000000000 */
[----:B------:R-:W-:Y:S01]  /*2680*/  LEA R40, P2, R2, c[0x0][0x170], 0x1 ;  /* 0x00005c0002287a11 */ /* 0x000fe200078408ff */
[----:B------:R-:W-:-:S03]  /*2690*/  IMAD.SHL.U32 R10, R10, 0x8, RZ ;  /* 0x000000080a0a7824 */ /* 0x000fc600078e00ff */
[----:B------:R-:W-:Y:S01]  /*26a0*/  LEA.HI.X R41, R2, c[0x0][0x174], R0, 0x1, P2 ;  /* 0x00005d0002297a11 */ /* 0x000fe200010f0c00 */
[----:B------:R-:W-:Y:S01]  /*26b0*/  IMAD R2, R26, c[0x0][0x1a4], RZ ;  /* 0x000069001a027a24 */ /* 0x000fe200078e02ff */
[----:B------:R-:W-:Y:S01]  /*26c0*/  STL [R1+0x10], R40 ;  /* 0x0000102801007387 */ /* 0x000fe20000100800 */
[----:B------:R-:W-:Y:S02]  /*26d0*/  @!P6 IMAD.MOV.U32 R0, RZ, RZ, c[0x0][0x1a0] ;  /* 0x00006800ff00e624 */ /* 0x000fe400078e00ff */
[----:B------:R-:W-:Y:S01]  /*26e0*/  @!P4 IMAD.MOV.U32 R8, RZ, RZ, R40 ;  /* 0x000000ffff08c224 */ /* 0x000fe200078e0028 */
[----:B------:R-:W-:Y:S01]  /*26f0*/  @!P4 MOV R9, R41 ;  /* 0x000000290009c202 */ /* 0x000fe20000000f00 */
[----:B------:R-:W-:Y:S01]  /*2700*/  @!P6 IMAD.MOV.U32 R3, RZ, RZ, R41 ;  /* 0x000000ffff03e224 */ /* 0x000fe200078e0029 */
[----:B------:R-:W-:Y:S01]  /*2710*/  STL [R1+0xc], R41 ;  /* 0x00000c2901007387 */ /* 0x000fe20000100800 */
[----:B-1----:R-:W-:Y:S01]  /*2720*/  @!P3 IADD3 R6, P2, R40, R4, RZ ;  /* 0x000000042806b210 */ /* 0x002fe20007f5e0ff */
[----:B------:R-:W-:-:S04]  /*2730*/  DEPBAR.LE SB0, 0x0 ;  /* 0x000080000000791a */ /* 0x000fc80000000000 */
[----:B------:R-:W-:Y:S01]  /*2740*/  BAR.SYNC.DEFER_BLOCKING 0x0 ;  /* 0x0000000000007b1d */ /* 0x000fe20000010000 */
[----:B------:R-:W-:Y:S01]  /*2750*/  @!P3 IADD3.X R7, R41, R5, R2, P2, !PT ;  /* 0x000000052907b210 */ /* 0x000fe200017fe402 */
[----:B------:R-:W-:Y:S01]  /*2760*/  @!P1 IMAD.MOV.U32 R5, RZ, RZ, c[0x0][0x1a0] ;  /* 0x00006800ff059624 */ /* 0x000fe200078e00ff */
[----:B------:R-:W-:Y:S02]  /*2770*/  @!P6 MOV R2, R40 ;  /* 0x000000280002e202 */ /* 0x000fe40000000f00 */
[----:B------:R-:W-:-:S03]  /*2780*/  @!P6 MOV R4, c[0x0][0x1a4] ;  /* 0x000069000004ea02 */ /* 0x000fc60000000f00 */
[----:B------:R-:W-:-:S04]  /*2790*/  @!P6 IMAD.WIDE.U32 R2, R0, 0x60, R2 ;  /* 0x000000600002e825 */ /* 0x000fc800078e0002 */
[----:B------:R-:W-:Y:S01]  /*27a0*/  @!P6 IMAD R0, R4, 0x60, RZ ;  /* 0x000000600400e824 */ /* 0x000fe200078e02ff */
[----:B------:R-:W-:-:S03]  /*27b0*/  @!P1 LEA R4, P2, R5, R40, 0x6 ;  /* 0x0000002805049211 */ /* 0x000fc600078430ff */
[----:B------:R-:W-:Y:S01]  /*27c0*/  @!P6 IMAD.IADD R3, R3, 0x1, R0 ;  /* 0x000000010303e824 */ /* 0x000fe200078e0200 */
[----:B------:R-:W-:Y:S02]  /*27d0*/  @!P1 LEA.HI.X R5, R5, R41, R11, 0x6, P2 ;  /* 0x0000002905059211 */ /* 0x000fe400010f340b */
[----:B------:R-:W-:Y:S02]  /*27e0*/  @!P5 MOV R0, c[0x0][0x1a0] ;  /* 0x000068000000da02 */ /* 0x000fe40000000f00 */
[-C--:B------:R-:W-:Y:S01]  /*27f0*/  ISETP.GE.AND P2, PT, R20, R17.reuse, PT ;  /* 0x000000111400720c */ /* 0x080fe20003f46270 */
[----:B------:R-:W-:Y:S04]  /*2800*/  @P4 STS.128 [R241+0xa000], RZ ;  /* 0x00a000fff1004388 */ /* 0x000fe80000000c00 */
[----:B------:R-:W-:Y:S01]  /*2810*/  @!PT LDS RZ, [RZ] ;  /* 0x00000000fffff984 */ /* 0x000fe20000000800 */
[----:B------:R-:W-:Y:S01]  /*2820*/  @!PT LDS RZ, [RZ] ;  /* 0x00000000fffff984 */ /* 0x000fe20000000800 */
[----:B------:R-:W-:Y:S01]  /*2830*/  @!PT LDS RZ, [RZ] ;  /* 0x00000000fffff984 */ /* 0x000fe20000000800 */
[----:B------:R1:W-:Y:S01]  /*2840*/  @!P4 LDGSTS.E.BYPASS.LTC128B.128 [R241+0xa000], [R8.64] ;  /* 0x0a00000008f1cfae */ /* 0x0003e2000b901d4c */
[----:B------:R-:W-:-:S03]  /*2850*/  ISETP.GE.AND P4, PT, R30, R17, PT ;  /* 0x000000111e00720c */ /* 0x000fc60003f86270 */
[----:B------:R-:W-:Y:S04]  /*2860*/  @P3 STS.128 [R241+0xa800], RZ ;  /* 0x00a800fff1003388 */ /* 0x000fe80000000c00 */
[----:B--2---:R-:W-:Y:S01]  /*2870*/  @!P2 IMAD.MOV.U32 R13, RZ, RZ, c[0x0][0x1a4] ;  /* 0x00006900ff0da624 */ /* 0x004fe200078e00ff */
[----:B------:R-:W-:Y:S01]  /*2880*/  @!PT LDS RZ, [RZ] ;  /* 0x00000000fffff984 */ /* 0x000fe20000000800 */
[----:B------:R-:W-:Y:S01]  /*2890*/  @!PT LDS RZ, [RZ] ;  /* 0x00000000fffff984 */ /* 0x000fe20000000800 */
[----:B------:R-:W-:Y:S01]  /*28a0*/  @!PT LDS RZ, [RZ] ;  /* 0x00000000fffff984 */ /* 0x000fe20000000800 */
[----:B------:R2:W-:Y:S01]  /*28b0*/  @!P3 LDGSTS.E.BYPASS.LTC128B.128 [R241+0xa800], [R6.64] ;  /* 0x0a80000006f1bfae */ /* 0x0005e2000b901d4c */
[----:B------:R-:W-:-:S03]  /*28c0*/  ISETP.GE.AND P3, PT, R21, R17, PT ;  /* 0x000000111500720c */ /* 0x000fc60003f66270 */
[----:B------:R-:W-:Y:S01]  /*28d0*/  @P1 STS.128 [R241+0xb000], RZ ;  /* 0x00b000fff1001388 */ /* 0x000fe20000000c00 */
[----:B------:R-:W-:-:S03]  /*28e0*/  @!P4 MOV R11, c[0x0][0x1a4] ;  /* 0x00006900000bca02 */ /* 0x000fc60000000f00 */
[----:B------:R-:W-:Y:S01]  /*28f0*/  @!PT LDS RZ, [RZ] ;  /* 0x00000000fffff984 */ /* 0x000fe20000000800 */
[----:B------:R-:W-:Y:S01]  /*2900*/  @!PT LDS RZ, [RZ] ;  /* 0x00000000fffff984 */ /* 0x000fe20000000800 */
[----:B------:R-:W-:Y:S01]  /*2910*/  @!PT LDS RZ, [RZ] ;  /* 0x00000000fffff984 */ /* 0x000fe20000000800 */
[----:B------:R3:W-:Y:S02]  /*2920*/  @!P1 LDGSTS.E.BYPASS.LTC128B.128 [R241+0xb000], [R4.64] ;  /* 0x0b00000004f19fae */ /* 0x0007e4000b901d4c */
[----:B------:R-:W-:Y:S02]  /*2930*/  @!P4 IMAD R14, R11, 0xa0, RZ ;  /* 0x000000a00b0ec824 */ /* 0x000fe400078e02ff */
[----:B------:R-:W-:Y:S01]  /*2940*/  @P6 STS.128 [R241+0xb800], RZ ;  /* 0x00b800fff1006388 */ /* 0x000fe20000000c00 */
[----:B------:R-:W-:Y:S01]  /*2950*/  @!P2 IMAD R11, R13, 0xe0, RZ ;  /* 0x000000e00d0ba824 */ /* 0x000fe200078e02ff */
[----:B------:R-:W-:Y:S02]  /*2960*/  @!P3 MOV R12, c[0x0][0x1a4] ;  /* 0x00006900000cba02 */ /* 0x000fe40000000f00 */
[----:B------:R-:W-:Y:S01]  /*2970*/  @!PT LDS RZ, [RZ] ;  /* 0x00000000fffff984 */ /* 0x000fe20000000800 */
[----:B------:R-:W-:Y:S01]  /*2980*/  @!PT LDS RZ, [RZ] ;  /* 0x00000000fffff984 */ /* 0x000fe20000000800 */
[----:B------:R-:W-:Y:S01]  /*2990*/  @!PT LDS RZ, [RZ] ;  /* 0x00000000fffff984 */ /* 0x000fe20000000800 */
[----:B------:R4:W-:Y:S01]  /*29a0*/  @!P6 LDGSTS.E.BYPASS.LTC128B.128 [R241+0xb800], [R2.64] ;  /* 0x0b80000002f1efae */ /* 0x0009e2000b901d4c */
[----:B------:R-:W-:Y:S02]  /*29b0*/  ISETP.GE.AND P6, PT, R18, R17, PT ;  /* 0x000000111200720c */ /* 0x000fe40003fc6270 */
[----:B-1----:R-:W-:Y:S01]  /*29c0*/  @!P5 LEA R8, P1, R0, R40, 0x7 ;  /* 0x000000280008d211 */ /* 0x002fe200078238ff */
[----:B------:R-:W-:Y:S01]  /*29d0*/  @P5 STS.128 [R241+0xc000], RZ ;  /* 0x00c000fff1005388 */ /* 0x000fe20000000c00 */
[----:B--2---:R-:W-:Y:S01]  /*29e0*/  @!P4 MOV R6, c[0x0][0x1a0] ;  /* 0x000068000006ca02 */ /* 0x004fe20000000f00 */
[----:B---3--:R-:W-:-:S05]  /*29f0*/  @!P5 IMAD.MOV.U32 R4, RZ, RZ, c[0x0][0x1a4] ;  /* 0x00006900ff04d624 */ /* 0x008fca00078e00ff */
[----:B------:R-:W-:Y:S01]  /*2a00*/  @!P5 LEA.HI.X R9, R0, R41, R4, 0x7, P1 ;  /* 0x000000290009d211 */ /* 0x000fe200008f3c04 */
[----:B------:R-:W-:Y:S01]  /*2a10*/  @!P3 IMAD.MOV.U32 R4, RZ, RZ, c[0x0][0x1a0] ;  /* 0x00006800ff04b624 */ /* 0x000fe200078e00ff */
[-C--:B------:R-:W-:Y:S01]  /*2a20*/  ISETP.GE.AND P1, PT, R16, R17.reuse, PT ;  /* 0x000000111000720c */ /* 0x080fe20003f26270 */
[----:B----4-:R-:W-:Y:S01]  /*2a30*/  @!P4 IMAD.MOV.U32 R3, RZ, RZ, R41 ;  /* 0x000000ffff03c224 */ /* 0x010fe200078e0029 */
[----:B------:R-:W-:Y:S01]  /*2a40*/  @!P4 MOV R2, R40 ;  /* 0x000000280002c202 */ /* 0x000fe20000000f00 */
[----:B------:R-:W-:Y:S01]  /*2a50*/  @!P2 IMAD.MOV.U32 R0, RZ, RZ, c[0x0][0x1a0] ;  /* 0x00006800ff00a624 */ /* 0x000fe200078e00ff */
[----:B------:R-:W-:Y:S01]  /*2a60*/  @!PT LDS RZ, [RZ] ;  /* 0x00000000fffff984 */ /* 0x000fe20000000800 */
[----:B------:R-:W-:Y:S01]  /*2a70*/  @!PT LDS RZ, [RZ] ;  /* 0x00000000fffff984 */ /* 0x000fe20000000800 */
[----:B------:R-:W-:Y:S01]  /*2a80*/  @!PT LDS RZ, [RZ] ;  /* 0x00000000fffff984 */ /* 0x000fe20000000800 */
[----:B------:R1:W-:Y:S01]  /*2a90*/  @!P5 LDGSTS.E.BYPASS.LTC128B.128 [R241+0xc000], [R8.64] ;  /* 0x0c00000008f1dfae */ /* 0x0003e2000b901d4c */
[----:B------:R-:W-:Y:S02]  /*2aa0*/  ISETP.GE.AND P5, PT, R24, R17, PT ;  /* 0x000000111800720c */ /* 0x000fe40003fa6270 */
[----:B------:R-:W-:Y:S01]  /*2ab0*/  @!P4 IMAD.WIDE.U32 R6, R6, 0xa0, R2 ;  /* 0x000000a00606c825 */ /* 0x000fe200078e0002 */
[----:B------:R-:W-:Y:S01]  /*2ac0*/  @!P3 MOV R3, R41 ;  /* 0x000000290003b202 */ /* 0x000fe20000000f00 */
[----:B------:R-:W-:Y:S02]  /*2ad0*/  @P4 STS.128 [R241+0xc800], RZ ;  /* 0x00c800fff1004388 */ /* 0x000fe40000000c00 */
[----:B------:R-:W-:Y:S01]  /*2ae0*/  @!P3 IMAD.MOV.U32 R2, RZ, RZ, R40 ;  /* 0x000000ffff02b224 */ /* 0x000fe200078e0028 */
[----:B------:R-:W-:-:S03]  /*2af0*/  @!P4 IADD3 R7, R7, R14, RZ ;  /* 0x0000000e0707c210 */ /* 0x000fc60007ffe0ff */
[----:B------:R-:W-:Y:S01]  /*2b00*/  @!P3 IMAD.WIDE.U32 R4, R4, 0xc0, R2 ;  /* 0x000000c00404b825 */ /* 0x000fe200078e0002 */
[----:B------:R-:W-:Y:S01]  /*2b10*/  @!P2 MOV R2, R40 ;  /* 0x000000280002a202 */ /* 0x000fe20000000f00 */
[----:B------:R-:W-:Y:S01]  /*2b20*/  @!PT LDS RZ, [RZ] ;  /* 0x00000000fffff984 */ /* 0x000fe20000000800 */
[----:B------:R-:W-:Y:S01]  /*2b30*/  @!PT LDS RZ, [RZ] ;  /* 0x00000000fffff984 */ /* 0x000fe20000000800 */
[----:B------:R-:W-:Y:S01]  /*2b40*/  @!PT LDS RZ, [RZ] ;  /* 0x00000000fffff984 */ /* 0x000fe20000000800 */
[----:B------:R2:W-:Y:S01]  /*2b50*/  @!P4 LDGSTS.E.BYPASS.LTC128B.128 [R241+0xc800], [R6.64] ;  /* 0x0c80000006f1cfae */ /* 0x0005e2000b901d4c */
[----:B------:R-:W-:Y:S01]  /*2b60*/  ISETP.GE.AND P4, PT, R29, R17, PT ;  /* 0x000000111d00720c */ /* 0x000fe20003f86270 */
[----:B------:R-:W-:Y:S01]  /*2b70*/  @!P2 IMAD.MOV.U32 R3, RZ, RZ, R41 ;  /* 0x000000ffff03a224 */ /* 0x000fe200078e0029 */
[----:B------:R-:W-:Y:S01]  /*2b80*/  @!P5 MOV R14, c[0x0][0x1a4] ;  /* 0x00006900000eda02 */ /* 0x000fe20000000f00 */
[----:B------:R-:W-:Y:S02]  /*2b90*/  @P3 STS.128 [R241+0xd000], RZ ;  /* 0x00d000fff1003388 */ /* 0x000fe40000000c00 */
[----:B------:R-:W-:-:S04]  /*2ba0*/  @!P2 IMAD.WIDE.U32 R2, R0, 0xe0, R2 ;  /* 0x000000e00002a825 */ /* 0x000fc800078e0002 */
[----:B------:R-:W-:Y:S01]  /*2bb0*/  @!P3 IMAD R0, R12, 0xc0, RZ ;  /* 0x000000c00c00b824 */ /* 0x000fe200078e02ff */
[----:B------:R-:W-:Y:S01]  /*2bc0*/  @!P2 IADD3 R3, R3, R11, RZ ;  /* 0x0000000b0303a210 */ /* 0x000fe20007ffe0ff */
[----:B------:R-:W-:Y:S02]  /*2bd0*/  @!P5 IMAD R14, R14, 0x140, RZ ;  /* 0x000001400e0ed824 */ /* 0x000fe400078e02ff */
[----:B------:R-:W-:Y:S01]  /*2be0*/  @!P3 IMAD.IADD R5, R5, 0x1, R0 ;  /* 0x000000010505b824 */ /* 0x000fe200078e0200 */
[----:B------:R-:W-:-:S04]  /*2bf0*/  @!P4 MOV R16, c[0x0][0x1a4] ;  /* 0x000069000010ca02 */ /* 0x000fc80000000f00 */
[----:B------:R-:W-:Y:S01]  /*2c00*/  @!PT LDS RZ, [RZ] ;  /* 0x00000000fffff984 */ /* 0x000fe20000000800 */
[----:B------:R-:W-:Y:S01]  /*2c10*/  @!PT LDS RZ, [RZ] ;  /* 0x00000000fffff984 */ /* 0x000fe20000000800 */
[----:B------:R-:W-:Y:S01]  /*2c20*/  @!PT LDS RZ, [RZ] ;  /* 0x00000000fffff984 */ /* 0x000fe20000000800 */
[----:B------:R3:W-:Y:S01]  /*2c30*/  @!P3 LDGSTS.E.BYPASS.LTC128B.128 [R241+0xd000], [R4.64] ;  /* 0x0d00000004f1bfae */ /* 0x0007e2000b901d4c */
[----:B------:R-:W-:-:S03]  /*2c40*/  ISETP.GE.AND P3, PT, R23, R17, PT ;  /* 0x000000111700720c */ /* 0x000fc60003f66270 */
[----:B------:R-:W-:Y:S01]  /*2c50*/  @P2 STS.128 [R241+0xd800], RZ ;  /* 0x00d800fff1002388 */ /* 0x000fe20000000c00 */
[----:B--2---:R-:W-:-:S03]  /*2c60*/  LEA.HI R6, R39, R200, RZ, 0x4 ;  /* 0x000000c827067211 */ /* 0x004fc600078f20ff */
[----:B------:R-:W-:Y:S01]  /*2c70*/  @!PT LDS RZ, [RZ] ;  /* 0x00000000fffff984 */ /* 0x000fe20000000800 */
[----:B------:R-:W-:Y:S01]  /*2c80*/  @!PT LDS RZ, [RZ] ;  /* 0x00000000fffff984 */ /* 0x000fe20000000800 */
[----:B------:R-:W-:Y:S01]  /*2c90*/  @!PT LDS RZ, [RZ] ;  /* 0x00000000fffff984 */ /* 0x000fe20000000800 */
[----:B------:R2:W-:Y:S01]  /*2ca0*/  @!P2 LDGSTS.E.BYPASS.LTC128B.128 [R241+0xd800], [R2.64] ;  /* 0x0d80000002f1afae */ /* 0x0005e2000b901d4c */
[----:B------:R-:W-:-:S03]  /*2cb0*/  LOP3.LUT R0, R6, 0xfffffff0, RZ, 0xc0, !PT ;  /* 0xfffffff006007812 */ /* 0x000fc600078ec0ff */
[----:B------:R-:W-:Y:S02]  /*2cc0*/  @P6 STS.128 [R241+0xe000], RZ ;  /* 0x00e000fff1006388 */ /* 0x000fe40000000c00 */
[----:B------:R-:W-:Y:S01]  /*2cd0*/  @!P3 MOV R12, c[0x0][0x1a0] ;  /* 0x00006800000cba02 */ /* 0x000fe20000000f00 */
[----:B---3--:R-:W-:Y:S01]  /*2ce0*/  IMAD.IADD R4, R200, 0x1, -R0 ;  /* 0x00000001c8047824 */ /* 0x008fe200078e0a00 */
[----:B------:R-:W-:Y:S02]  /*2cf0*/  SHF.R.S32.HI R5, RZ, 0x4, R6 ;  /* 0x00000004ff057819 */ /* 0x000fe40000011406 */
[----:B------:R-:W-:Y:S02]  /*2d00*/  @!P6 MOV R0, c[0x0][0x1a0] ;  /* 0x000068000000ea02 */ /* 0x000fe40000000f00 */
[----:B------:R-:W-:Y:S02]  /*2d10*/  SHF.R.S32.HI R7, RZ, 0x1f, R4 ;  /* 0x0000001fff077819 */ /* 0x000fe40000011404 */
[----:B--2---:R-:W-:Y:S01]  /*2d20*/  LEA.HI R3, R6, R5, RZ, 0x1 ;  /* 0x0000000506037211 */ /* 0x004fe200078f08ff */
[----:B------:R-:W-:Y:S01]  /*2d30*/  @!P6 IMAD.MOV.U32 R2, RZ, RZ, c[0x0][0x1a4] ;  /* 0x00006900ff02e624 */ /* 0x000fe200078e00ff */
[----:B------:R-:W-:-:S02]  /*2d40*/  @!P6 LEA R6, P2, R0, R40, 0x8 ;  /* 0x000000280006e211 */ /* 0x000fc400078440ff */
[----:B------:R-:W-:Y:S02]  /*2d50*/  LEA.HI R18, R7, R4, RZ, 0x3 ;  /* 0x0000000407127211 */ /* 0x000fe400078f18ff */
[----:B------:R-:W-:Y:S01]  /*2d60*/  @!P6 LEA.HI.X R7, R0, R41, R2, 0x8, P2 ;  /* 0x000000290007e211 */ /* 0x000fe200010f4402 */
[----:B------:R-:W-:Y:S01]  /*2d70*/  @!P1 IMAD.MOV.U32 R2, RZ, RZ, R40 ;  /* 0x000000ffff029224 */ /* 0x000fe200078e0028 */
[----:B------:R-:W-:Y:S02]  /*2d80*/  LOP3.LUT R0, R18, 0xfffffff8, RZ, 0xc0, !PT ;  /* 0xfffffff812007812 */ /* 0x000fe400078ec0ff */
[----:B------:R-:W-:Y:S01]  /*2d90*/  LOP3.LUT R3, R3, 0xfffffffe, RZ, 0xc0, !PT ;  /* 0xfffffffe03037812 */ /* 0x000fe200078ec0ff */
[----:B------:R-:W-:Y:S01]  /*2da0*/  @!PT LDS RZ, [RZ] ;  /* 0x00000000fffff984 */ /* 0x000fe20000000800 */
[----:B------:R-:W-:Y:S01]  /*2db0*/  @!PT LDS RZ, [RZ] ;  /* 0x00000000fffff984 */ /* 0x000fe20000000800 */
[----:B------:R-:W-:Y:S01]  /*2dc0*/  @!PT LDS RZ, [RZ] ;  /* 0x00000000fffff984 */ /* 0x000fe20000000800 */
[----:B------:R2:W-:Y:S01]  /*2dd0*/  @!P6 LDGSTS.E.BYPASS.LTC128B.128 [R241+0xe000], [R6.64] ;  /* 0x0e00000006f1efae */ /* 0x0005e2000b901d4c */
[----:B------:R-:W-:Y:S01]  /*2de0*/  IADD3 R19, R4, -R0, RZ ;  /* 0x8000000004137210 */ /* 0x000fe20007ffe0ff */
[----:B------:R-:W-:Y:S01]  /*2df0*/  IMAD.SHL.U32 R0, R36, 0x40, RZ ;  /* 0x0000004024007824 */ /* 0x000fe200078e00ff */
[----:B-1----:R-:W-:Y:S01]  /*2e00*/  IADD3 R8, R5, -R3, RZ ;  /* 0x8000000305087210 */ /* 0x002fe20007ffe0ff */
[----:B------:R-:W-:Y:S01]  /*2e10*/  @!P1 IMAD.MOV.U32 R5, RZ, RZ, c[0x0][0x1a0] ;  /* 0x00006800ff059624 */ /* 0x000fe200078e00ff */
[----:B------:R-:W-:Y:S01]  /*2e20*/  @!P1 MOV R4, c[0x0][0x1a4] ;  /* 0x0000690000049a02 */ /* 0x000fe20000000f00 */
[----:B------:R-:W-:Y:S01]  /*2e30*/  @P1 STS.128 [R241+0xe800], RZ ;  /* 0x00e800fff1001388 */ /* 0x000fe20000000c00 */
[----:B------:R-:W-:-:S02]  /*2e40*/  @!P1 MOV R3, R41 ;  /* 0x0000002900039202 */ /* 0x000fc40000000f00 */
[----:B------:R-:W-:Y:S01]  /*2e50*/  LOP3.LUT R0, R0, 0x1c0, RZ, 0xc0, !PT ;  /* 0x000001c000007812 */ /* 0x000fe200078ec0ff */
[----:B------:R-:W-:Y:S01]  /*2e60*/  @!P1 IMAD R4, R4, 0x120, RZ ;  /* 0x0000012004049824 */ /* 0x000fe200078e02ff */
[----:B------:R-:W-:Y:S01]  /*2e70*/  ISETP.GE.AND P2, PT, R15, R17, PT ;  /* 0x000000110f00720c */ /* 0x000fe20003f46270 */
[----:B------:R-:W-:Y:S01]  /*2e80*/  @!P1 IMAD.WIDE.U32 R2, R5, 0x120, R2 ;  /* 0x0000012005029825 */ /* 0x000fe200078e0002 */
[----:B------:R-:W-:Y:S02]  /*2e90*/  LOP3.LUT R10, R0, 0x8, R10, 0xf8, !PT ;  /* 0x00000008000a7812 */ /* 0x000fe400078ef80a */
[----:B------:R-:W-:Y:S01]  /*2ea0*/  SHF.R.U32.HI R0, RZ, 0x3, R0 ;  /* 0x00000003ff007819 */ /* 0x000fe20000011600 */
[----:B------:R-:W-:Y:S01]  /*2eb0*/  @!P1 IMAD.IADD R3, R3, 0x1, R4 ;  /* 0x0000000103039824 */ /* 0x000fe200078e0204 */
[----:B------:R-:W-:Y:S02]  /*2ec0*/  SHF.L.U32 R5, R19, 0x6, RZ ;  /* 0x0000000613057819 */ /* 0x000fe400000006ff */
[----:B------:R-:W-:-:S02]  /*2ed0*/  LOP3.LUT R10, R10, R0, RZ, 0x3c, !PT ;  /* 0x000000000a0a7212 */ /* 0x000fc400078e3cff */
[----:B------:R-:W-:Y:S01]  /*2ee0*/  SHF.L.U32 R4, R8, 0x3, RZ ;  /* 0x0000000308047819 */ /* 0x000fe200000006ff */
[----:B------:R-:W-:Y:S01]  /*2ef0*/  @!PT LDS RZ, [RZ] ;  /* 0x00000000fffff984 */ /* 0x000fe20000000800 */
[----:B------:R-:W-:Y:S01]  /*2f00*/  @!PT LDS RZ, [RZ] ;  /* 0x00000000fffff984 */ /* 0x000fe20000000800 */
[----:B------:R-:W-:Y:S01]  /*2f10*/  @!PT LDS RZ, [RZ] ;  /* 0x00000000fffff984 */ /* 0x000fe20000000800 */
[----:B------:R1:W-:Y:S01]  /*2f20*/  @!P1 LDGSTS.E.BYPASS.LTC128B.128 [R241+0xe800], [R2.64] ;  /* 0x0e80000002f19fae */ /* 0x0003e2000b901d4c */
[----:B------:R-:W-:Y:S01]  /*2f30*/  LOP3.LUT R0, R5, 0x1c0, RZ, 0xc0, !PT ;  /* 0x000001c005007812 */ /* 0x000fe200078ec0ff */
[----:B------:R-:W-:Y:S01]  /*2f40*/  @!P4 IMAD.MOV.U32 R5, RZ, RZ, c[0x0][0x1a0] ;  /* 0x00006800ff05c624 */ /* 0x000fe200078e00ff */
[-C--:B------:R-:W-:Y:S01]  /*2f50*/  ISETP.GE.AND P6, PT, R25, R17.reuse, PT ;  /* 0x000000111900720c */ /* 0x080fe20003fc6270 */
[----:B------:R-:W-:Y:S01]  /*2f60*/  @P5 STS.128 [R241+0xf000], RZ ;  /* 0x00f000fff1005388 */ /* 0x000fe20000000c00 */
[----:B------:R-:W-:Y:S01]  /*2f70*/  ISETP.GE.AND P1, PT, R22, R17, PT ;  /* 0x000000111600720c */ /* 0x000fe20003f26270 */
[----:B------:R-:W-:-:S12]  /*2f80*/  @!P3 IMAD.MOV.U32 R17, RZ, RZ, c[0x0][0x1a4] ;  /* 0x00006900ff11b624 */ /* 0x000fd800078e00ff */
[----:B------:R-:W-:Y:S02]  /*2f90*/  @!P1 MOV R15, c[0x0][0x1a0] ;  /* 0x00006800000f9a02 */ /* 0x000fe40000000f00 */
[----:B-1----:R-:W-:Y:S01]  /*2fa0*/  LOP3.LUT R3, R0, 0x8, R4, 0xf8, !PT ;  /* 0x0000000800037812 */ /* 0x002fe200078ef804 */
[----:B------:R-:W-:Y:S01]  /*2fb0*/  @!P5 IMAD.MOV.U32 R4, RZ, RZ, c[0x0][0x1a0] ;  /* 0x00006800ff04d624 */ /* 0x000fe200078e00ff */
[----:B------:R-:W-:Y:S02]  /*2fc0*/  SHF.R.U32.HI R2, RZ, 0x3, R0 ;  /* 0x00000003ff027819 */ /* 0x000fe40000011600 */
[----:B------:R-:W-:Y:S02]  /*2fd0*/  LEA R0, R8, R10, 0x9 ;  /* 0x0000000a08007211 */ /* 0x000fe400078e48ff */
[----:B------:R-:W-:Y:S01]  /*2fe0*/  LOP3.LUT R92, R3, R2, RZ, 0x3c, !PT ;  /* 0x00000002035c7212 */ /* 0x000fe200078e3cff */
[----:B------:R-:W-:Y:S01]  /*2ff0*/  @!P5 IMAD.MOV.U32 R3, RZ, RZ, R41 ;  /* 0x000000ffff03d224 */ /* 0x000fe200078e0029 */
[----:B------:R-:W-:Y:S01]  /*3000*/  @!P5 MOV R2, R40 ;  /* 0x000000280002d202 */ /* 0x000fe20000000f00 */
[----:B------:R-:W-:Y:S01]  /*3010*/  IMAD.SHL.U32 R134, R0, 0x2, RZ ;  /* 0x0000000200867824 */ /* 0x000fe200078e00ff */
[----:B------:R-:W-:-:S02]  /*3020*/  @!P2 MOV R8, c[0x0][0x1a0] ;  /* 0x000068000008aa02 */ /* 0x000fc40000000f00 */
[----:B------:R-:W-:Y:S01]  /*3030*/  @!P6 MOV R10, c[0x0][0x1a0] ;  /* 0x00006800000aea02 */ /* 0x000fe20000000f00 */
[----:B--2---:R-:W-:Y:S01]  /*3040*/  @!P5 IMAD.WIDE.U32 R6, R4, 0x140, R2 ;  /* 0x000001400406d825 */ /* 0x004fe200078e0002 */
[----:B------:R-:W-:Y:S02]  /*3050*/  @!P4 MOV R2, R40 ;  /* 0x000000280002c202 */ /* 0x000fe40000000f00 */
[----:B------:R-:W-:Y:S01]  /*3060*/  IADD3 R221, R134, 0x2040, RZ ;  /* 0x0000204086dd7810 */ /* 0x000fe20007ffe0ff */
[----:B------:R-:W-:Y:S01]  /*3070*/  @!P4 IMAD.MOV.U32 R3, RZ, RZ, R41 ;  /* 0x000000ffff03c224 */ /* 0x000fe200078e0029 */
[----:B------:R-:W-:-:S03]  /*3080*/  @!P5 IADD3 R7, R7, R14, RZ ;  /* 0x0000000e0707d210 */ /* 0x000fc60007ffe0ff */
[----:B------:R-:W-:Y:S01]  /*3090*/  @!P4 IMAD.WIDE.U32 R4, R5, 0x160, R2 ;  /* 0x000001600504c825 */ /* 0x000fe200078e0002 */
[-C--:B------:R-:W-:Y:S01]  /*30a0*/  @!P3 MOV R3, R41.reuse ;  /* 0x000000290003b202 */ /* 0x080fe20000000f00 */
[----:B------:R-:W-:Y:S01]  /*30b0*/  @!PT LDS RZ, [RZ] ;  /* 0x00000000fffff984 */ /* 0x000fe20000000800 */
[----:B------:R-:W-:Y:S01]  /*30c0*/  @!PT LDS RZ, [RZ] ;  /* 0x00000000fffff984 */ /* 0x000fe20000000800 */
[----:B------:R-:W-:Y:S01]  /*30d0*/  @!PT LDS RZ, [RZ] ;  /* 0x00000000fffff984 */ /* 0x000fe20000000800 */
[----:B------:R1:W-:Y:S02]  /*30e0*/  @!P5 LDGSTS.E.BYPASS.LTC128B.128 [R241+0xf000], [R6.64] ;  /* 0x0f00000006f1dfae */ /* 0x0003e4000b901d4c */
[----:B------:R-:W-:Y:S02]  /*30f0*/  @!P3 IMAD.MOV.U32 R2, RZ, RZ, R40 ;  /* 0x000000ffff02b224 */ /* 0x000fe400078e0028 */
[----:B------:R-:W-:Y:S02]  /*3100*/  @P4 STS.128 [R241+0xf800], RZ ;  /* 0x00f800fff1004388 */ /* 0x000fe40000000c00 */
[----:B------:R-:W-:Y:S01]  /*3110*/  @!P3 IMAD.WIDE.U32 R12, R12, 0x180, R2 ;  /* 0x000001800c0cb825 */ /* 0x000fe200078e0002 */
[----:B------:R-:W-:-:S03]  /*3120*/  @!P2 MOV R3, R41 ;  /* 0x000000290003a202 */ /* 0x000fc60000000f00 */
[----:B------:R-:W-:-:S04]  /*3130*/  @!P2 IMAD.MOV.U32 R2, RZ, RZ, R40 ;  /* 0x000000ffff02a224 */ /* 0x000fc800078e0028 */
[----:B------:R-:W-:Y:S01]  /*3140*/  @!P2 IMAD.WIDE.U32 R8, R8, 0x1a0, R2 ;  /* 0x000001a00808a825 */ /* 0x000fe200078e0002 */
[----:B------:R-:W-:-:S03]  /*3150*/  @!P6 MOV R2, R40 ;  /* 0x000000280002e202 */ /* 0x000fc60000000f00 */
[----:B------:R-:W-:-:S04]  /*3160*/  @!P6 IMAD.MOV.U32 R3, RZ, RZ, R41 ;  /* 0x000000ffff03e224 */ /* 0x000fc800078e0029 */
[----:B------:R-:W-:Y:S01]  /*3170*/  @!P6 IMAD.WIDE.U32 R10, R10, 0x1c0, R2 ;  /* 0x000001c00a0ae825 */ /* 0x000fe200078e0002 */
[----:B------:R-:W-:-:S03]  /*3180*/  @!P1 MOV R2, R40 ;  /* 0x0000002800029202 */ /* 0x000fc60000000f00 */
[----:B------:R-:W-:-:S04]  /*3190*/  @!P1 IMAD.MOV.U32 R3, RZ, RZ, R41 ;  /* 0x000000ffff039224 */ /* 0x000fc800078e0029 */
[----:B------:R-:W-:-:S04]  /*31a0*/  @!P1 IMAD.WIDE.U32 R14, R15, 0x1e0, R2 ;  /* 0x000001e00f0e9825 */ /* 0x000fc800078e0002 */
[----:B------:R-:W-:Y:S01]  /*31b0*/  @!P4 IMAD R2, R16, 0x160, RZ ;  /* 0x000001601002c824 */ /* 0x000fe200078e02ff */
[----:B------:R-:W-:Y:S01]  /*31c0*/  @!P2 MOV R16, c[0x0][0x1a4] ;  /* 0x000069000010aa02 */ /* 0x000fe20000000f00 */
[----:B------:R-:W-:Y:S01]  /*31d0*/  @!P3 IMAD R3, R17, 0x180, RZ ;  /* 0x000001801103b824 */ /* 0x000fe200078e02ff */
[----:B------:R-:W-:Y:S01]  /*31e0*/  @!P6 MOV R17, c[0x0][0x1a4] ;  /* 0x000069000011ea02 */ /* 0x000fe20000000f00 */
[----:B------:R-:W-:Y:S02]  /*31f0*/  @!P4 IMAD.IADD R5, R5, 0x1, R2 ;  /* 0x000000010505c824 */ /* 0x000fe400078e0202 */
[----:B------:R-:W-:Y:S01]  /*3200*/  @!P2 IMAD R16, R16, 0x1a0, RZ ;  /* 0x000001a01010a824 */ /* 0x000fe200078e02ff */
[----:B------:R-:W-:Y:S01]  /*3210*/  @!P3 IADD3 R3, R13, R3, RZ ;  /* 0x000000030d03b210 */ /* 0x000fe20007ffe0ff */
[----:B------:R-:W-:Y:S01]  /*3220*/  @!P6 IMAD R17, R17, 0x1c0, RZ ;  /* 0x000001c01111e824 */ /* 0x000fe200078e02ff */
[----:B------:R-:W-:Y:S01]  /*3230*/  @!P1 MOV R13, c[0x0][0x1a4] ;  /* 0x00006900000d9a02 */ /* 0x000fe20000000f00 */
[----:B------:R-:W-:Y:S01]  /*3240*/  @!P3 IMAD.MOV.U32 R2, RZ, RZ, R12 ;  /* 0x000000ffff02b224 */ /* 0x000fe200078e000c */
[----:B------:R-:W-:Y:S01]  /*3250*/  @!P2 IADD3 R9, R9, R16, RZ ;  /* 0x000000100909a210 */ /* 0x000fe20007ffe0ff */
[----:B------:R-:W-:Y:S01]  /*3260*/  IMAD.SHL.U32 R16, R18, 0x40, RZ ;  /* 0x0000004012107824 */ /* 0x000fe200078e00ff */
[----:B------:R-:W-:Y:S01]  /*3270*/  @!PT LDS RZ, [RZ] ;  /* 0x00000000fffff984 */ /* 0x000fe20000000800 */
[----:B------:R-:W-:Y:S01]  /*3280*/  @!PT LDS RZ, [RZ] ;  /* 0x00000000fffff984 */ /* 0x000fe20000000800 */
[----:B------:R-:W-:Y:S01]  /*3290*/  @!PT LDS RZ, [RZ] ;  /* 0x00000000fffff984 */ /* 0x000fe20000000800 */
[----:B------:R2:W-:Y:S01]  /*32a0*/  @!P4 LDGSTS.E.BYPASS.LTC128B.128 [R241+0xf800], [R4.64] ;  /* 0x0f80000004f1cfae */ /* 0x0005e2000b901d4c */
[----:B------:R-:W-:Y:S01]  /*32b0*/  @!P1 IMAD R12, R13, 0x1e0, RZ ;  /* 0x000001e00d0c9824 */ /* 0x000fe200078e02ff */
[----:B------:R-:W-:-:S02]  /*32c0*/  @!P6 IADD3 R13, R11, R17, RZ ;  /* 0x000000110b0de210 */ /* 0x000fc40007ffe0ff */
[----:B------:R-:W-:Y:S01]  /*32d0*/  LOP3.LUT R91, R16, 0xfffffe00, RZ, 0xc0, !PT ;  /* 0xfffffe00105b7812 */ /* 0x000fe200078ec0ff */
[----:B------:R-:W-:Y:S01]  /*32e0*/  @P3 STS.128 [R241+0x10000], RZ ;  /* 0x010000fff1003388 */ /* 0x000fe20000000c00 */
[----:B------:R-:W-:Y:S02]  /*32f0*/  @!P1 IADD3 R11, R15, R12, RZ ;  /* 0x0000000c0f0b9210 */ /* 0x000fe40007ffe0ff */
[----:B-1----:R-:W-:Y:S01]  /*3300*/  LEA R6, R187, R91, 0xa ;  /* 0x0000005bbb067211 */ /* 0x002fe200078e50ff */
[----:B------:R-:W-:Y:S01]  /*3310*/  @!PT LDS RZ, [RZ] ;  /* 0x00000000fffff984 */ /* 0x000fe20000000800 */
[----:B------:R-:W-:Y:S01]  /*3320*/  @!PT LDS RZ, [RZ] ;  /* 0x00000000fffff984 */ /* 0x000fe20000000800 */
[----:B------:R-:W-:Y:S01]  /*3330*/  @!PT LDS RZ, [RZ] ;  /* 0x00000000fffff984 */ /* 0x000fe20000000800 */
[----:B------:R1:W-:Y:S01]  /*3340*/  @!P3 LDGSTS.E.BYPASS.LTC128B.128 [R241+0x10000], [R2.64] ;  /* 0x1000000002f1bfae */ /* 0x0003e2000b901d4c */
[----:B------:R-:W-:Y:S01]  /*3350*/  @!P6 MOV R12, R10 ;  /* 0x0000000a000ce202 */ /* 0x000fe20000000f00 */
[----:B------:R-:W-:Y:S02]  /*3360*/  @!P1 IMAD.MOV.U32 R10, RZ, RZ, R14 ;  /* 0x000000ffff0a9224 */ /* 0x000fe400078e000e */
        /* <DEDUP_REMOVED lines=15> */
[----:B------:R-:W-:-:S02]  /*3460*/  R2P PR, R19, 0x6 ;  /* 0x0000000613007804 */ /* 0x000fc40000000000 */
[----:B-1----:R-:W-:Y:S01]  /*3470*/  IADD3 R2, R92, R6, RZ ;  /* 0x000000065c027210 */ /* 0x002fe20007ffe0ff */
[----:B------:R-:W-:Y:S01]  /*3480*/  LDSM.16.M88.4 R40, [R134+0x2800] ;  /* 0x002800008628783b */ /* 0x000fe20000000200 */
[----:B------:R-:W-:Y:S02]  /*3490*/  LOP3.LUT P3, RZ, R36, 0x2, RZ, 0xc0, !PT ;  /* 0x0000000224ff7812 */ /* 0x000fe4000786c0ff */
[----:B------:R-:W-:Y:S01]  /*34a0*/  SHF.L.U32 R222, R2, 0x1, RZ ;  /* 0x0000000102de7819 */ /* 0x000fe200000006ff */
[----:B------:R-:W-:Y:S01]  /*34b0*/  LDSM.16.M88.4 R72, [R134+0x3000] ;  /* 0x003000008648783b */ /* 0x000fe20000000200 */
[----:B------:R-:W-:Y:S02]  /*34c0*/  MOV R2, 0x10 ;  /* 0x0000001000027802 */ /* 0x000fe40000000f00 */
[----:B--2---:R-:W-:Y:S01]  /*34d0*/  SEL R4, R26, 0xffffffe0, !P2 ;  /* 0xffffffe01a047807 */ /* 0x004fe20005000000 */
[----:B------:R-:W1:Y:S01]  /*34e0*/  LDSM.16.M88.4 R20, [R222] ;  /* 0x00000000de14783b */ /* 0x000e620000000200 */
[----:B------:R-:W-:-:S02]  /*34f0*/  SEL R0, R2, 0xfffffff0, !P1 ;  /* 0xfffffff002007807 */ /* 0x000fc40004800000 */
[----:B------:R-:W-:Y:S01]  /*3500*/  SEL R2, R2, 0xfffffff0, !P3 ;  /* 0xfffffff002027807 */ /* 0x000fe20005800000 */
[----:B------:R-:W-:Y:S01]  /*3510*/  LDSM.16.M88.4 R68, [R134+0x3800] ;  /* 0x003800008644783b */ /* 0x000fe20000000200 */
[----:B------:R-:W-:Y:S01]  /*3520*/  LOP3.LUT P1, RZ, R36, 0x4, RZ, 0xc0, !PT ;  /* 0x0000000424ff7812 */ /* 0x000fe2000782c0ff */
[----:B------:R-:W-:Y:S01]  /*3530*/  IMAD R225, R0, 0x2, R222 ;  /* 0x0000000200e17824 */ /* 0x000fe200078e02de */
[----:B------:R-:W-:Y:S01]  /*3540*/  LEA R220, R2, R134, 0x1 ;  /* 0x0000008602dc7211 */ /* 0x000fe200078e08ff */
[----:B------:R-:W-:Y:S01]  /*3550*/  LDSM.16.M88.4 R84, [R134+0x4000] ;  /* 0x004000008654783b */ /* 0x000fe20000000200 */
[----:B------:R-:W-:Y:S02]  /*3560*/  IADD3 R3, R134, 0x2000, RZ ;  /* 0x0000200086037810 */ /* 0x000fe40007ffe0ff */
[----:B------:R-:W-:Y:S01]  /*3570*/  LEA R223, R4, R222, 0x1 ;  /* 0x000000de04df7211 */ /* 0x000fe200078e08ff */
[----:B------:R-:W-:Y:S01]  /*3580*/  LDSM.16.M88.4 R16, [R225] ;  /* 0x00000000e110783b */ /* 0x000fe20000000200 */
[----:B------:R-:W-:-:S03]  /*3590*/  ISETP.GT.AND P2, PT, R202, 0x1, PT ;  /* 0x00000001ca00780c */ /* 0x000fc60003f44270 */
[----:B---3--:R-:W2:Y:S01]  /*35a0*/  LDSM.16.M88.4 R8, [R134+0x2000] ;  /* 0x002000008608783b */ /* 0x008ea20000000200 */
[----:B------:R-:W-:Y:S01]  /*35b0*/  IMAD R224, R0, 0x2, R223 ;  /* 0x0000000200e07824 */ /* 0x000fe200078e02df */
[----:B------:R-:W-:Y:S02]  /*35c0*/  @P1 IADD3 R221, R3, -0x40, RZ ;  /* 0xffffffc003dd1810 */ /* 0x000fe40007ffe0ff */
[----:B------:R-:W-:Y:S02]  /*35d0*/  LDSM.16.M88.4 R32, [R220+0x2000] ;  /* 0x00200000dc20783b */ /* 0x000fe40000000200 */
[----:B------:R-:W-:Y:S02]  /*35e0*/  LEA R219, R2, R221, 0x1 ;  /* 0x000000dd02db7211 */ /* 0x000fe400078e08ff */
[----:B----4-:R-:W-:Y:S01]  /*35f0*/  LDSM.16.M88.4 R12, [R223] ;  /* 0x00000000df0c783b */ /* 0x010fe20000000200 */
[C---:B------:R-:W-:Y:S02]  /*3600*/  IADD3 R240, R221.reuse, 0x800, RZ ;  /* 0x00000800ddf07810 */ /* 0x040fe40007ffe0ff */
[C---:B------:R-:W-:Y:S01]  /*3610*/  IADD3 R239, R221.reuse, 0x1000, RZ ;  /* 0x00001000ddef7810 */ /* 0x040fe20007ffe0ff */
[----:B------:R-:W-:Y:S01]  /*3620*/  LDSM.16.M88.4 R48, [R221] ;  /* 0x00000000dd30783b */ /* 0x000fe20000000200 */
[----:B------:R-:W-:-:S02]  /*3630*/  IADD3 R238, R221, 0x1800, RZ ;  /* 0x00001800ddee7810 */ /* 0x000fc40007ffe0ff */
[C---:B------:R-:W-:Y:S01]  /*3640*/  IADD3 R237, R221.reuse, 0x2000, RZ ;  /* 0x00002000dded7810 */ /* 0x040fe20007ffe0ff */
[----:B------:R-:W3:Y:S01]  /*3650*/  LDSM.16.M88.4 R52, [R220+0x2800] ;  /* 0x00280000dc34783b */ /* 0x000ee20000000200 */
[C---:B------:R-:W-:Y:S02]  /*3660*/  IADD3 R236, R221.reuse, 0x2800, RZ ;  /* 0x00002800ddec7810 */ /* 0x040fe40007ffe0ff */
[C---:B------:R-:W-:Y:S01]  /*3670*/  IADD3 R235, R221.reuse, 0x3000, RZ ;  /* 0x00003000ddeb7810 */ /* 0x040fe20007ffe0ff */
[----:B------:R-:W-:Y:S01]  /*3680*/  LDSM.16.M88.4 R56, [R219] ;  /* 0x00000000db38783b */ /* 0x000fe20000000200 */
[C---:B------:R-:W-:Y:S02]  /*3690*/  IADD3 R234, R221.reuse, 0x3800, RZ ;  /* 0x00003800ddea7810 */ /* 0x040fe40007ffe0ff */
[C---:B------:R-:W-:Y:S01]  /*36a0*/  IADD3 R233, R221.reuse, 0x4000, RZ ;  /* 0x00004000dde97810 */ /* 0x040fe20007ffe0ff */
[----:B-1----:R-:W-:Y:S01]  /*36b0*/  HMMA.16816.F32 R36, R20, R40, RZ ;  /* 0x000000281424723c */ /* 0x002fe200000018ff */
[----:B------:R-:W-:Y:S01]  /*36c0*/  LDSM.16.M88.4 R64, [R221+0x800] ;  /* 0x00080000dd40783b */ /* 0x000fe20000000200 */
[----:B------:R-:W-:-:S02]  /*36d0*/  IADD3 R232, R221, 0x4800, RZ ;  /* 0x00004800dde87810 */ /* 0x000fc40007ffe0ff */
[C---:B------:R-:W-:Y:S01]  /*36e0*/  IADD3 R231, R221.reuse, 0x5000, RZ ;  /* 0x00005000dde77810 */ /* 0x040fe20007ffe0ff */
[----:B------:R-:W-:Y:S01]  /*36f0*/  LDSM.16.M88.4 R76, [R220+0x3000] ;  /* 0x00300000dc4c783b */ /* 0x000fe20000000200 */
[C---:B------:R-:W-:Y:S02]  /*3700*/  IADD3 R230, R221.reuse, 0x5800, RZ ;  /* 0x00005800dde67810 */ /* 0x040fe40007ffe0ff */
[C---:B------:R-:W-:Y:S01]  /*3710*/  IADD3 R229, R221.reuse, 0x6000, RZ ;  /* 0x00006000dde57810 */ /* 0x040fe20007ffe0ff */
[----:B------:R-:W-:Y:S01]  /*3720*/  LDSM.16.M88.4 R80, [R219+0x800] ;  /* 0x00080000db50783b */ /* 0x000fe20000000200 */
[C---:B------:R-:W-:Y:S02]  /*3730*/  IADD3 R228, R221.reuse, 0x6800, RZ ;  /* 0x00006800dde47810 */ /* 0x040fe40007ffe0ff */
[C---:B------:R-:W-:Y:S01]  /*3740*/  IADD3 R227, R221.reuse, 0x7000, RZ ;  /* 0x00007000dde37810 */ /* 0x040fe20007ffe0ff */
[----:B------:R-:W-:Y:S01]  /*3750*/  LDSM.16.M88.4 R60, [R221+0x1000] ;  /* 0x00100000dd3c783b */ /* 0x000fe20000000200 */
[----:B------:R-:W-:Y:S01]  /*3760*/  IADD3 R226, R221, 0x7800, RZ ;  /* 0x00007800dde27810 */ /* 0x000fe20007ffe0ff */
[C---:B--2---:R-:W-:Y:S02]  /*3770*/  HMMA.16816.F32 R24, R20.reuse, R8, RZ ;  /* 0x000000081418723c */ /* 0x044fe400000018ff */
[----:B------:R-:W0:Y:S06]  /*3780*/  LDGDEPBAR ;  /* 0x00000000000079af */ /* 0x000e2c0000000000 */
[----:B------:R-:W-:Y:S01]  /*3790*/  HMMA.16816.F32 R28, R20, R10, RZ ;  /* 0x0000000a141c723c */ /* 0x000fe200000018ff */
[----:B------:R-:W1:Y:S07]  /*37a0*/  LDSM.16.M88.4 R8, [R224] ;  /* 0x00000000e008783b */ /* 0x000e6e0000000200 */
[C---:B---3--:R-:W-:Y:S08]  /*37b0*/  HMMA.16816.F32 R44, R16.reuse, R52, R36 ;  /* 0x00000034102c723c */ /* 0x048ff00000001824 */
[C---:B------:R-:W-:Y:S08]  /*37c0*/  HMMA.16816.F32 R24, R16.reuse, R32, R24 ;  /* 0x000000201018723c */ /* 0x040ff00000001818 */
[----:B------:R-:W-:Y:S08]  /*37d0*/  HMMA.16816.F32 R32, R16, R34, R28 ;  /* 0x000000221020723c */ /* 0x000ff0000000181c */
[----:B------:R-:W-:Y:S08]  /*37e0*/  HMMA.16816.F32 R28, R20, R42, RZ ;  /* 0x0000002a141c723c */ /* 0x000ff000000018ff */
[C---:B------:R-:W-:Y:S08]  /*37f0*/  HMMA.16816.F32 R24, R12.reuse, R48, R24 ;  /* 0x000000300c18723c */ /* 0x040ff00000001818 */
[----:B------:R-:W-:Y:S08]  /*3800*/  HMMA.16816.F32 R40, R12, R50, R32 ;  /* 0x000000320c28723c */ /* 0x000ff00000001820 */
[----:B------:R-:W-:Y:S08]  /*3810*/  HMMA.16816.F32 R28, R16, R54, R28 ;  /* 0x00000036101c723c */ /* 0x000ff0000000181c */
[----:B------:R-:W-:Y:S08]  /*3820*/  HMMA.16816.F32 R32, R20, R72, RZ ;  /* 0x000000481420723c */ /* 0x000ff000000018ff */
[C---:B-1----:R-:W-:Y:S08]  /*3830*/  HMMA.16816.F32 R52, R8.reuse, R58, R40 ;  /* 0x0000003a0834723c */ /* 0x042ff00000001828 */
[----:B------:R-:W-:Y:S01]  /*3840*/  HMMA.16816.F32 R36, R8, R56, R24 ;  /* 0x000000380824723c */ /* 0x000fe20000001818 */
[----:B------:R-:W1:Y:S07]  /*3850*/  LDSM.16.M88.4 R56, [R220+0x3800] ;  /* 0x00380000dc38783b */ /* 0x000e6e0000000200 */
[----:B------:R-:W-:Y:S01]  /*3860*/  HMMA.16816.F32 R40, R20, R74, RZ ;  /* 0x0000004a1428723c */ /* 0x000fe200000018ff */
[----:B------:R-:W-:Y:S07]  /*3870*/  LDSM.16.M88.4 R72, [R220+0x4000] ;  /* 0x00400000dc48783b */ /* 0x000fee0000000200 */
[----:B------:R-:W-:Y:S01]  /*3880*/  HMMA.16816.F32 R24, R12, R64, R44 ;  /* 0x000000400c18723c */ /* 0x000fe2000000182c */
[----:B------:R-:W-:-:S02]  /*3890*/  FMUL.FTZ R2, R53, c[0x0][0x2ec] ;  /* 0x0000bb0035027a20 */ /* 0x000fc40000410000 */
[----:B------:R-:W-:Y:S02]  /*38a0*/  FMUL.FTZ R52, R52, c[0x0][0x2ec] ;  /* 0x0000bb0034347a20 */ /* 0x000fe40000410000 */
[----:B------:R2:W3:Y:S03]  /*38b0*/  MUFU.TANH R192, R2 ;  /* 0x0000000200c07308 */ /* 0x0004e60000002400 */
[----:B------:R-:W-:Y:S01]  /*38c0*/  HMMA.16816.F32 R44, R12, R66, R28 ;  /* 0x000000420c2c723c */ /* 0x000fe2000000181c */
[----:B------:R-:W-:Y:S01]  /*38d0*/  FMUL.FTZ R36, R36, c[0x0][0x2ec] ;  /* 0x0000bb0024247a20 */ /* 0x000fe20000410000 */
[----:B------:R-:W4:Y:S01]  /*38e0*/  LDSM.16.M88.4 R64, [R219+0x1000] ;  /* 0x00100000db40783b */ /* 0x000f220000000200 */
[----:B------:R-:W-:Y:S02]  /*38f0*/  FMUL.FTZ R37, R37, c[0x0][0x2ec] ;  /* 0x0000bb0025257a20 */ /* 0x000fe40000410000 */
[----:B------:R-:W-:Y:S01]  /*3900*/  FMUL.FTZ R38, R38, c[0x0][0x2ec] ;  /* 0x0000bb0026267a20 */ /* 0x000fe20000410000 */
[----:B------:R-:W1:Y:S01]  /*3910*/  MUFU.TANH R197, R36 ;  /* 0x0000002400c57308 */ /* 0x000e620000002400 */
[----:B------:R-:W-:Y:S01]  /*3920*/  FMUL.FTZ R39, R39, c[0x0][0x2ec] ;  /* 0x0000bb0027277a20 */ /* 0x000fe20000410000 */
[----:B------:R-:W-:Y:S01]  /*3930*/  HMMA.16816.F32 R48, R16, R76, R32 ;  /* 0x0000004c1030723c */ /* 0x000fe20000001820 */
[----:B--2---:R-:W-:-:S05]  /*3940*/  FMUL.FTZ R2, R54, c[0x0][0x2ec] ;  /* 0x0000bb0036027a20 */ /* 0x004fca0000410000 */
[----:B------:R-:W2:Y:S02]  /*3950*/  MUFU.TANH R196, R37 ;  /* 0x0000002500c47308 */ /* 0x000ea40000002400 */
[----:B------:R-:W-:Y:S01]  /*3960*/  HMMA.16816.F32 R32, R16, R78, R40 ;  /* 0x0000004e1020723c */ /* 0x000fe20000001828 */
[----:B------:R-:W1:Y:S05]  /*3970*/  LDSM.16.M88.4 R76, [R221+0x1800] ;  /* 0x00180000dd4c783b */ /* 0x000e6a0000000200 */
[----:B------:R-:W1:Y:S02]  /*3980*/  MUFU.TANH R195, R38 ;  /* 0x0000002600c37308 */ /* 0x000e640000002400 */
[----:B------:R-:W-:Y:S06]  /*3990*/  HMMA.16816.F32 R24, R8, R80, R24 ;  /* 0x000000500818723c */ /* 0x000fec0000001818 */
[----:B------:R2:W1:Y:S02]  /*39a0*/  MUFU.TANH R194, R39 ;  /* 0x0000002700c27308 */ /* 0x0004640000002400 */
[----:B------:R-:W-:Y:S06]  /*39b0*/  HMMA.16816.F32 R40, R20, R70, RZ ;  /* 0x000000461428723c */ /* 0x000fec00000018ff */
[----:B------:R3:W1:Y:S02]  /*39c0*/  MUFU.TANH R191, R2 ;  /* 0x0000000200bf7308 */ /* 0x0006640000002400 */
[----:B------:R-:W-:Y:S06]  /*39d0*/  HMMA.16816.F32 R28, R12, R60, R48 ;  /* 0x0000003c0c1c723c */ /* 0x000fec0000001830 */
[----:B------:R1:W1:Y:S02]  /*39e0*/  MUFU.TANH R193, R52 ;  /* 0x0000003400c17308 */ /* 0x0002640000002400 */
[----:B--2---:R-:W-:Y:S01]  /*39f0*/  HMMA.16816.F32 R36, R20, R68, RZ ;  /* 0x000000441424723c */ /* 0x004fe200000018ff */
[----:B------:R-:W-:Y:S01]  /*3a00*/  FMUL.FTZ R24, R24, c[0x0][0x2ec] ;  /* 0x0000bb0018187a20 */ /* 0x000fe20000410000 */
[----:B------:R-:W-:Y:S01]  /*3a10*/  LDSM.16.M88.4 R68, [R220+0x4800] ;  /* 0x00480000dc44783b */ /* 0x000fe20000000200 */
[----:B------:R-:W-:-:S02]  /*3a20*/  FMUL.FTZ R25, R25, c[0x0][0x2ec] ;  /* 0x0000bb0019197a20 */ /* 0x000fc40000410000 */
[----:B---3--:R-:W-:Y:S01]  /*3a30*/  FMUL.FTZ R2, R55, c[0x0][0x2ec] ;  /* 0x0000bb0037027a20 */ /* 0x008fe20000410000 */
[----:B------:R-:W2:Y:S02]  /*3a40*/  MUFU.TANH R189, R24 ;  /* 0x0000001800bd7308 */ /* 0x000ea40000002400 */
[----:B-1----:R-:W-:Y:S06]  /*3a50*/  HMMA.16816.F32 R52, R8, R82, R44 ;  /* 0x000000520834723c */ /* 0x002fec000000182c */
[----:B------:R1:W3:Y:S01]  /*3a60*/  MUFU.TANH R190, R2 ;  /* 0x0000000200be7308 */ /* 0x0002e20000002400 */
[----:B------:R-:W-:Y:S01]  /*3a70*/  LDSM.16.M88.4 R80, [R134+0x5000] ;  /* 0x005000008650783b */ /* 0x000fe20000000200 */
[----:B------:R-:W-:Y:S03]  /*3a80*/  HMMA.16816.F32 R44, R12, R62, R32 ;  /* 0x0000003e0c2c723c */ /* 0x000fe60000001820 */
[----:B------:R-:W2:Y:S03]  /*3a90*/  LDSM.16.M88.4 R60, [R134+0x4800] ;  /* 0x00480000863c783b */ /* 0x000ea60000000200 */
[----:B------:R-:W2:Y:S02]  /*3aa0*/  MUFU.TANH R188, R25 ;  /* 0x0000001900bc7308 */ /* 0x000ea40000002400 */
[----:B------:R-:W-:Y:S01]  /*3ab0*/  HMMA.16816.F32 R48, R16, R56, R36 ;  /* 0x000000381030723c */ /* 0x000fe20000001824 */
[----:B-1----:R-:W-:-:S05]  /*3ac0*/  FMUL.FTZ R2, R26, c[0x0][0x2ec] ;  /* 0x0000bb001a027a20 */ /* 0x002fca0000410000 */
[----:B------:R1:W1:Y:S02]  /*3ad0*/  MUFU.TANH R186, R2 ;  /* 0x0000000200ba7308 */ /* 0x0002640000002400 */
[----:B------:R-:W-:Y:S01]  /*3ae0*/  HMMA.16816.F32 R32, R16, R58, R40 ;  /* 0x0000003a1020723c */ /* 0x000fe20000001828 */
[----:B------:R-:W2:Y:S01]  /*3af0*/  LDSM.16.M88.4 R56, [R219+0x1800] ;  /* 0x00180000db38783b */ /* 0x000ea20000000200 */
[----:B------:R-:W-:Y:S02]  /*3b00*/  FMUL.FTZ R54, R54, c[0x0][0x2ec] ;  /* 0x0000bb0036367a20 */ /* 0x000fe40000410000 */
[----:B------:R-:W-:Y:S02]  /*3b10*/  FMUL.FTZ R55, R55, c[0x0][0x2ec] ;  /* 0x0000bb0037377a20 */ /* 0x000fe40000410000 */
[----:B------:R-:W2:Y:S02]  /*3b20*/  MUFU.TANH R182, R54 ;  /* 0x0000003600b67308 */ /* 0x000ea40000002400 */
[----:B------:R-:W-:Y:S01]  /*3b30*/  HMMA.16816.F32 R36, R20, R84, RZ ;  /* 0x000000541424723c */ /* 0x000fe200000018ff */
[----:B-1----:R-:W-:-:S05]  /*3b40*/  FMUL.FTZ R2, R27, c[0x0][0x2ec] ;  /* 0x0000bb001b027a20 */ /* 0x002fca0000410000 */
[----:B------:R-:W1:Y:S02]  /*3b50*/  MUFU.TANH R177, R55 ;  /* 0x0000003700b17308 */ /* 0x000e640000002400 */
[----:B------:R-:W-:Y:S01]  /*3b60*/  HMMA.16816.F32 R40, R20, R86, RZ ;  /* 0x000000561428723c */ /* 0x000fe200000018ff */
[----:B------:R-:W-:Y:S05]  /*3b70*/  LDSM.16.M88.4 R84, [R219+0x2000] ;  /* 0x00200000db54783b */ /* 0x000fea0000000200 */
[----:B------:R1:W1:Y:S02]  /*3b80*/  MUFU.TANH R185, R2 ;  /* 0x0000000200b97308 */ /* 0x0002640000002400 */
[----:B----4-:R-:W-:Y:S08]  /*3b90*/  HMMA.16816.F32 R24, R8, R64, R28 ;  /* 0x000000400818723c */ /* 0x010ff0000000181c */
[----:B------:R-:W-:Y:S01]  /*3ba0*/  HMMA.16816.F32 R28, R12, R76, R48 ;  /* 0x0000004c0c1c723c */ /* 0x000fe20000001830 */
[----:B-1----:R-:W-:-:S07]  /*3bb0*/  FMUL.FTZ R2, R52, c[0x0][0x2ec] ;  /* 0x0000bb0034027a20 */ /* 0x002fce0000410000 */
[----:B------:R-:W-:Y:S01]  /*3bc0*/  HMMA.16816.F32 R48, R16, R72, R36 ;  /* 0x000000481030723c */ /* 0x000fe20000001824 */
[----:B------:R1:W4:Y:S07]  /*3bd0*/  MUFU.TANH R184, R2 ;  /* 0x0000000200b87308 */ /* 0x00032e0000002400 */
[----:B--2---:R-:W-:Y:S01]  /*3be0*/  HMMA.16816.F32 R36, R20, R60, RZ ;  /* 0x0000003c1424723c */ /* 0x004fe200000018ff */
[----:B------:R-:W-:Y:S02]  /*3bf0*/  FMUL.FTZ R24, R24, c[0x0][0x2ec] ;  /* 0x0000bb0018187a20 */ /* 0x000fe40000410000 */
[----:B------:R-:W-:-:S02]  /*3c00*/  FMUL.FTZ R25, R25, c[0x0][0x2ec] ;  /* 0x0000bb0019197a20 */ /* 0x000fc40000410000 */
[----:B------:R-:W-:Y:S01]  /*3c10*/  FMUL.FTZ R26, R26, c[0x0][0x2ec] ;  /* 0x0000bb001a1a7a20 */ /* 0x000fe20000410000 */
[----:B------:R-:W2:Y:S01]  /*3c20*/  MUFU.TANH R176, R24 ;  /* 0x0000001800b07308 */ /* 0x000ea20000002400 */
[----:B------:R-:W-:Y:S02]  /*3c30*/  FMUL.FTZ R27, R27, c[0x0][0x2ec] ;  /* 0x0000bb001b1b7a20 */ /* 0x000fe40000410000 */
[----:B-1----:R-:W-:Y:S02]  /*3c40*/  FMUL.FTZ R2, R53, c[0x0][0x2ec] ;  /* 0x0000bb0035027a20 */ /* 0x002fe40000410000 */
[----:B------:R-:W-:Y:S01]  /*3c50*/  HMMA.16816.F32 R52, R8, R66, R44 ;  /* 0x000000420834723c */ /* 0x000fe2000000182c */
[----:B------:R-:W1:Y:S02]  /*3c60*/  LDSM.16.M88.4 R64, [R221+0x2000] ;  /* 0x00200000dd40783b */ /* 0x000e640000000200 */
[----:B------:R2:W1:Y:S05]  /*3c70*/  MUFU.TANH R183, R2 ;  /* 0x0000000200b77308 */ /* 0x00046a0000002400 */
[----:B------:R-:W-:Y:S01]  /*3c80*/  HMMA.16816.F32 R44, R12, R78, R32 ;  /* 0x0000004e0c2c723c */ /* 0x000fe20000001820 */
[----:B------:R-:W1:Y:S02]  /*3c90*/  LDSM.16.M88.4 R76, [R221+0x2800] ;  /* 0x00280000dd4c783b */ /* 0x000e640000000200 */
[----:B------:R-:W1:Y:S05]  /*3ca0*/  MUFU.TANH R175, R25 ;  /* 0x0000001900af7308 */ /* 0x000e6a0000002400 */
[----:B------:R-:W-:Y:S01]  /*3cb0*/  HMMA.16816.F32 R32, R16, R74, R40 ;  /* 0x0000004a1020723c */ /* 0x000fe20000001828 */
[----:B------:R-:W3:Y:S02]  /*3cc0*/  LDSM.16.M88.4 R72, [R220+0x5000] ;  /* 0x00500000dc48783b */ /* 0x000ee40000000200 */
[----:B------:R-:W1:Y:S05]  /*3cd0*/  MUFU.TANH R174, R26 ;  /* 0x0000001a00ae7308 */ /* 0x000e6a0000002400 */
[----:B--2---:R-:W-:Y:S01]  /*3ce0*/  FMUL.FTZ R2, R53, c[0x0][0x2ec] ;  /* 0x0000bb0035027a20 */ /* 0x004fe20000410000 */
[----:B------:R-:W-:Y:S02]  /*3cf0*/  HMMA.16816.F32 R40, R20, R62, RZ ;  /* 0x0000003e1428723c */ /* 0x000fe400000018ff */
[----:B------:R2:W1:Y:S01]  /*3d00*/  MUFU.TANH R173, R27 ;  /* 0x0000001b00ad7308 */ /* 0x0004620000002400 */
[----:B------:R-:W-:Y:S01]  /*3d10*/  FMUL.FTZ R52, R52, c[0x0][0x2ec] ;  /* 0x0000bb0034347a20 */ /* 0x000fe20000410000 */
[----:B------:R-:W3:Y:S06]  /*3d20*/  LDSM.16.M88.4 R60, [R134+0x5800] ;  /* 0x00580000863c783b */ /* 0x000eec0000000200 */
[----:B------:R1:W1:Y:S01]  /*3d30*/  MUFU.TANH R170, R2 ;  /* 0x0000000200aa7308 */ /* 0x0002620000002400 */
[----:B--2---:R-:W-:Y:S07]  /*3d40*/  HMMA.16816.F32 R24, R8, R56, R28 ;  /* 0x000000380818723c */ /* 0x004fee000000181c */
[----:B------:R-:W2:Y:S01]  /*3d50*/  MUFU.TANH R172, R52 ;  /* 0x0000003400ac7308 */ /* 0x000ea20000002400 */
[----:B-1----:R-:W-:Y:S01]  /*3d60*/  FMUL.FTZ R2, R54, c[0x0][0x2ec] ;  /* 0x0000bb0036027a20 */ /* 0x002fe20000410000 */
[----:B------:R-:W-:Y:S06]  /*3d70*/  HMMA.16816.F32 R28, R12, R64, R48 ;  /* 0x000000400c1c723c */ /* 0x000fec0000001830 */
[----:B------:R1:W1:Y:S02]  /*3d80*/  MUFU.TANH R169, R2 ;  /* 0x0000000200a97308 */ /* 0x0002640000002400 */
[----:B------:R-:W-:Y:S07]  /*3d90*/  HMMA.16816.F32 R48, R16, R68, R36 ;  /* 0x000000441030723c */ /* 0x000fee0000001824 */
[----:B------:R-:W-:Y:S01]  /*3da0*/  FMUL.FTZ R24, R24, c[0x0][0x2ec] ;  /* 0x0000bb0018187a20 */ /* 0x000fe20000410000 */
[----:B------:R-:W-:Y:S01]  /*3db0*/  HMMA.16816.F32 R36, R20, R80, RZ ;  /* 0x000000501424723c */ /* 0x000fe200000018ff */
[----:B------:R-:W-:-:S02]  /*3dc0*/  FMUL.FTZ R25, R25, c[0x0][0x2ec] ;  /* 0x0000bb0019197a20 */ /* 0x000fc40000410000 */
[----:B-1----:R-:W-:Y:S01]  /*3dd0*/  FMUL.FTZ R2, R55, c[0x0][0x2ec] ;  /* 0x0000bb0037027a20 */ /* 0x002fe20000410000 */
[----:B------:R-:W1:Y:S04]  /*3de0*/  MUFU.TANH R163, R24 ;  /* 0x0000001800a37308 */ /* 0x000e680000002400 */
[----:B------:R-:W-:Y:S01]  /*3df0*/  HMMA.16816.F32 R52, R8, R58, R44 ;  /* 0x0000003a0834723c */ /* 0x000fe2000000182c */
[----:B------:R-:W1:Y:S03]  /*3e00*/  LDSM.16.M88.4 R56, [R219+0x2800] ;  /* 0x00280000db38783b */ /* 0x000e660000000200 */
[----:B------:R2:W1:Y:S04]  /*3e10*/  MUFU.TANH R164, R2 ;  /* 0x0000000200a47308 */ /* 0x0004680000002400 */
[----:B------:R-:W-:Y:S01]  /*3e20*/  HMMA.16816.F32 R44, R12, R66, R32 ;  /* 0x000000420c2c723c */ /* 0x000fe20000001820 */
[----:B------:R-:W1:Y:S03]  /*3e30*/  LDSM.16.M88.4 R64, [R221+0x3000] ;  /* 0x00300000dd40783b */ /* 0x000e660000000200 */
[----:B------:R-:W1:Y:S04]  /*3e40*/  MUFU.TANH R162, R25 ;  /* 0x0000001900a27308 */ /* 0x000e680000002400 */
[----:B------:R-:W-:Y:S01]  /*3e50*/  HMMA.16816.F32 R32, R16, R70, R40 ;  /* 0x000000461020723c */ /* 0x000fe20000001828 */
[----:B------:R-:W1:Y:S01]  /*3e60*/  LDSM.16.M88.4 R68, [R220+0x5800] ;  /* 0x00580000dc44783b */ /* 0x000e620000000200 */
[----:B--2---:R-:W-:-:S04]  /*3e70*/  FMUL.FTZ R2, R26, c[0x0][0x2ec] ;  /* 0x0000bb001a027a20 */ /* 0x004fc80000410000 */
[----:B------:R2:W1:Y:S02]  /*3e80*/  MUFU.TANH R159, R2 ;  /* 0x00000002009f7308 */ /* 0x0004640000002400 */
[----:B------:R-:W-:Y:S01]  /*3e90*/  HMMA.16816.F32 R40, R20, R82, RZ ;  /* 0x000000521428723c */ /* 0x000fe200000018ff */
[----:B------:R-:W-:Y:S01]  /*3ea0*/  FMUL.FTZ R54, R54, c[0x0][0x2ec] ;  /* 0x0000bb0036367a20 */ /* 0x000fe20000410000 */
[----:B------:R-:W1:Y:S01]  /*3eb0*/  LDSM.16.M88.4 R80, [R134+0x6000] ;  /* 0x006000008650783b */ /* 0x000e620000000200 */
[----:B------:R-:W-:-:S03]  /*3ec0*/  FMUL.FTZ R55, R55, c[0x0][0x2ec] ;  /* 0x0000bb0037377a20 */ /* 0x000fc60000410000 */
[----:B------:R-:W1:Y:S01]  /*3ed0*/  MUFU.TANH R152, R54 ;  /* 0x0000003600987308 */ /* 0x000e620000002400 */
[----:B--2---:R-:W-:-:S07]  /*3ee0*/  FMUL.FTZ R2, R27, c[0x0][0x2ec] ;  /* 0x0000bb001b027a20 */ /* 0x004fce0000410000 */
[----:B------:R-:W2:Y:S01]  /*3ef0*/  MUFU.TANH R151, R55 ;  /* 0x0000003700977308 */ /* 0x000ea20000002400 */
[----:B------:R-:W-:Y:S07]  /*3f00*/  HMMA.16816.F32 R24, R8, R84, R28 ;  /* 0x000000540818723c */ /* 0x000fee000000181c */
[----:B------:R2:W1:Y:S01]  /*3f10*/  MUFU.TANH R158, R2 ;  /* 0x00000002009e7308 */ /* 0x0004620000002400 */
[----:B------:R-:W-:Y:S08]  /*3f20*/  HMMA.16816.F32 R28, R12, R76, R48 ;  /* 0x0000004c0c1c723c */ /* 0x000ff00000001830 */
[----:B---3--:R-:W-:Y:S01]  /*3f30*/  HMMA.16816.F32 R48, R16, R72, R36 ;  /* 0x000000481030723c */ /* 0x008fe20000001824 */
[----:B--2---:R-:W-:-:S07]  /*3f40*/  FMUL.FTZ R2, R52, c[0x0][0x2ec] ;  /* 0x0000bb0034027a20 */ /* 0x004fce0000410000 */
[----:B------:R-:W-:Y:S01]  /*3f50*/  HMMA.16816.F32 R36, R20, R60, RZ ;  /* 0x0000003c1424723c */ /* 0x000fe200000018ff */
[----:B------:R-:W-:Y:S01]  /*3f60*/  FMUL.FTZ R24, R24, c[0x0][0x2ec] ;  /* 0x0000bb0018187a20 */ /* 0x000fe20000410000 */
[----:B------:R2:W3:Y:S01]  /*3f70*/  MUFU.TANH R157, R2 ;  /* 0x00000002009d7308 */ /* 0x0004e20000002400 */
[----:B------:R-:W-:Y:S02]  /*3f80*/  FMUL.FTZ R25, R25, c[0x0][0x2ec] ;  /* 0x0000bb0019197a20 */ /* 0x000fe40000410000 */
[----:B------:R-:W-:Y:S02]  /*3f90*/  FMUL.FTZ R26, R26, c[0x0][0x2ec] ;  /* 0x0000bb001a1a7a20 */ /* 0x000fe40000410000 */
[----:B------:R-:W-:-:S03]  /*3fa0*/  FMUL.FTZ R27, R27, c[0x0][0x2ec] ;  /* 0x0000bb001b1b7a20 */ /* 0x000fc60000410000 */
[----:B------:R-:W1:Y:S01]  /*3fb0*/  MUFU.TANH R96, R24 ;  /* 0x0000001800607308 */ /* 0x000e620000002400 */
[----:B--2---:R-:W-:-:S07]  /*3fc0*/  FMUL.FTZ R2, R53, c[0x0][0x2ec] ;  /* 0x0000bb0035027a20 */ /* 0x004fce0000410000 */
[----:B------:R-:W2:Y:S01]  /*3fd0*/  MUFU.TANH R150, R25 ;  /* 0x0000001900967308 */ /* 0x000ea20000002400 */
[----:B------:R-:W-:Y:S01]  /*3fe0*/  HMMA.16816.F32 R52, R8, R86, R44 ;  /* 0x000000560834723c */ /* 0x000fe2000000182c */
[----:B------:R-:W2:Y:S06]  /*3ff0*/  LDSM.16.M88.4 R84, [R219+0x3000] ;  /* 0x00300000db54783b */ /* 0x000eac0000000200 */
[----:B------:R1:W1:Y:S01]  /*4000*/  MUFU.TANH R156, R2 ;  /* 0x00000002009c7308 */ /* 0x0002620000002400 */
[----:B------:R-:W-:Y:S01]  /*4010*/  HMMA.16816.F32 R44, R12, R78, R32 ;  /* 0x0000004e0c2c723c */ /* 0x000fe20000001820 */
[----:B------:R-:W2:Y:S06]  /*4020*/  LDSM.16.M88.4 R76, [R221+0x3800] ;  /* 0x00380000dd4c783b */ /* 0x000eac0000000200 */
[----:B------:R-:W2:Y:S01]  /*4030*/  MUFU.TANH R98, R26 ;  /* 0x0000001a00627308 */ /* 0x000ea20000002400 */
[----:B------:R-:W-:Y:S01]  /*4040*/  HMMA.16816.F32 R32, R16, R74, R40 ;  /* 0x0000004a1020723c */ /* 0x000fe20000001828 */
[----:B------:R-:W2:Y:S06]  /*4050*/  LDSM.16.M88.4 R72, [R220+0x6000] ;  /* 0x00600000dc48783b */ /* 0x000eac0000000200 */
[----:B------:R3:W2:Y:S01]  /*4060*/  MUFU.TANH R93, R27 ;  /* 0x0000001b005d7308 */ /* 0x0006a20000002400 */
[----:B-1----:R-:W-:Y:S01]  /*4070*/  FMUL.FTZ R2, R53, c[0x0][0x2ec] ;  /* 0x0000bb0035027a20 */ /* 0x002fe20000410000 */
[----:B------:R-:W-:Y:S01]  /*4080*/  HMMA.16816.F32 R40, R20, R62, RZ ;  /* 0x0000003e1428723c */ /* 0x000fe200000018ff */
[----:B------:R-:W-:Y:S01]  /*4090*/  FMUL.FTZ R52, R52, c[0x0][0x2ec] ;  /* 0x0000bb0034347a20 */ /* 0x000fe20000410000 */
[----:B------:R-:W1:Y:S04]  /*40a0*/  LDSM.16.M88.4 R60, [R134+0x6800] ;  /* 0x00680000863c783b */ /* 0x000e680000000200 */
[----:B------:R4:W1:Y:S02]  /*40b0*/  MUFU.TANH R99, R2 ;  /* 0x0000000200637308 */ /* 0x0008640000002400 */
[----:B---3--:R-:W-:Y:S06]  /*40c0*/  HMMA.16816.F32 R24, R8, R56, R28 ;  /* 0x000000380818723c */ /* 0x008fec000000181c */
[----:B------:R-:W3:Y:S01]  /*40d0*/  MUFU.TANH R97, R52 ;  /* 0x0000003400617308 */ /* 0x000ee20000002400 */
[----:B----4-:R-:W-:Y:S01]  /*40e0*/  FMUL.FTZ R2, R54, c[0x0][0x2ec] ;  /* 0x0000bb0036027a20 */ /* 0x010fe20000410000 */
[----:B------:R-:W-:Y:S06]  /*40f0*/  HMMA.16816.F32 R28, R12, R64, R48 ;  /* 0x000000400c1c723c */ /* 0x000fec0000001830 */
[----:B------:R4:W1:Y:S02]  /*4100*/  MUFU.TANH R94, R2 ;  /* 0x00000002005e7308 */ /* 0x0008640000002400 */
[----:B------:R-:W-:Y:S08]  /*4110*/  HMMA.16816.F32 R48, R16, R68, R36 ;  /* 0x000000441030723c */ /* 0x000ff00000001824 */
[----:B------:R-:W-:Y:S01]  /*4120*/  FMUL.FTZ R24, R24, c[0x0][0x2ec] ;  /* 0x0000bb0018187a20 */ /* 0x000fe20000410000 */
[----:B------:R-:W-:Y:S01]  /*4130*/  HMMA.16816.F32 R36, R20, R80, RZ ;  /* 0x000000501424723c */ /* 0x000fe200000018ff */
[----:B------:R-:W-:-:S02]  /*4140*/  FMUL.FTZ R25, R25, c[0x0][0x2ec] ;  /* 0x0000bb0019197a20 */ /* 0x000fc40000410000 */
[----:B----4-:R-:W-:Y:S01]  /*4150*/  FMUL.FTZ R2, R55, c[0x0][0x2ec] ;  /* 0x0000bb0037027a20 */ /* 0x010fe20000410000 */
[----:B------:R-:W4:Y:S04]  /*4160*/  MUFU.TANH R104, R24 ;  /* 0x0000001800687308 */ /* 0x000f280000002400 */
        /* <DEDUP_REMOVED lines=12> */
[----:B------:R-:W3:Y:S01]  /*4230*/  LDSM.16.M88.4 R80, [R134+0x7000] ;  /* 0x007000008650783b */ /* 0x000ee20000000200 */
[----:B------:R-:W-:-:S03]  /*4240*/  FMUL.FTZ R55, R55, c[0x0][0x2ec] ;  /* 0x0000bb0037377a20 */ /* 0x000fc60000410000 */
[----:B------:R-:W1:Y:S01]  /*4250*/  MUFU.TANH R102, R54 ;  /* 0x0000003600667308 */ /* 0x000e620000002400 */
[----:B--2---:R-:W-:-:S07]  /*4260*/  FMUL.FTZ R2, R27, c[0x0][0x2ec] ;  /* 0x0000bb001b027a20 */ /* 0x004fce0000410000 */
[----:B------:R-:W2:Y:S01]  /*4270*/  MUFU.TANH R103, R55 ;  /* 0x0000003700677308 */ /* 0x000ea20000002400 */
[----:B------:R-:W-:Y:S07]  /*4280*/  HMMA.16816.F32 R24, R8, R84, R28 ;  /* 0x000000540818723c */ /* 0x000fee000000181c */
[----:B------:R1:W1:Y:S01]  /*4290*/  MUFU.TANH R101, R2 ;  /* 0x0000000200657308 */ /* 0x0002620000002400 */
[----:B------:R-:W-:Y:S08]  /*42a0*/  HMMA.16816.F32 R28, R12, R76, R48 ;  /* 0x0000004c0c1c723c */ /* 0x000ff00000001830 */
[----:B------:R-:W-:Y:S01]  /*42b0*/  HMMA.16816.F32 R48, R16, R72, R36 ;  /* 0x000000481030723c */ /* 0x000fe20000001824 */
[----:B-1----:R-:W-:-:S07]  /*42c0*/  FMUL.FTZ R2, R52, c[0x0][0x2ec] ;  /* 0x0000bb0034027a20 */ /* 0x002fce0000410000 */
[----:B------:R-:W-:Y:S01]  /*42d0*/  HMMA.16816.F32 R36, R20, R60, RZ ;  /* 0x0000003c1424723c */ /* 0x000fe200000018ff */
[----:B------:R-:W-:Y:S01]  /*42e0*/  FMUL.FTZ R24, R24, c[0x0][0x2ec] ;  /* 0x0000bb0018187a20 */ /* 0x000fe20000410000 */
[----:B------:R1:W1:Y:S01]  /*42f0*/  MUFU.TANH R105, R2 ;  /* 0x0000000200697308 */ /* 0x0002620000002400 */
[----:B------:R-:W-:Y:S02]  /*4300*/  FMUL.FTZ R25, R25, c[0x0][0x2ec] ;  /* 0x0000bb0019197a20 */ /* 0x000fe40000410000 */
[----:B------:R-:W-:Y:S02]  /*4310*/  FMUL.FTZ R26, R26, c[0x0][0x2ec] ;  /* 0x0000bb001a1a7a20 */ /* 0x000fe40000410000 */
[----:B------:R-:W-:-:S03]  /*4320*/  FMUL.FTZ R27, R27, c[0x0][0x2ec] ;  /* 0x0000bb001b1b7a20 */ /* 0x000fc60000410000 */
[----:B------:R-:W2:Y:S01]  /*4330*/  MUFU.TANH R112, R24 ;  /* 0x0000001800707308 */ /* 0x000ea20000002400 */
[----:B-1----:R-:W-:-:S07]  /*4340*/  FMUL.FTZ R2, R53, c[0x0][0x2ec] ;  /* 0x0000bb0035027a20 */ /* 0x002fce0000410000 */
[----:B------:R-:W1:Y:S01]  /*4350*/  MUFU.TANH R114, R25 ;  /* 0x0000001900727308 */ /* 0x000e620000002400 */
[----:B------:R-:W-:Y:S01]  /*4360*/  HMMA.16816.F32 R52, R8, R86, R44 ;  /* 0x000000560834723c */ /* 0x000fe2000000182c */
[----:B------:R-:W1:Y:S06]  /*4370*/  LDSM.16.M88.4 R84, [R219+0x4000] ;  /* 0x00400000db54783b */ /* 0x000e6c0000000200 */
[----:B------:R2:W1:Y:S01]  /*4380*/  MUFU.TANH R107, R2 ;  /* 0x00000002006b7308 */ /* 0x0004620000002400 */
[----:B------:R-:W-:Y:S01]  /*4390*/  HMMA.16816.F32 R44, R12, R78, R32 ;  /* 0x0000004e0c2c723c */ /* 0x000fe20000001820 */
[----:B------:R-:W1:Y:S06]  /*43a0*/  LDSM.16.M88.4 R76, [R221+0x4800] ;  /* 0x00480000dd4c783b */ /* 0x000e6c0000000200 */
[----:B------:R-:W1:Y:S01]  /*43b0*/  MUFU.TANH R108, R26 ;  /* 0x0000001a006c7308 */ /* 0x000e620000002400 */
[----:B------:R-:W-:Y:S01]  /*43c0*/  HMMA.16816.F32 R32, R16, R74, R40 ;  /* 0x0000004a1020723c */ /* 0x000fe20000001828 */
[----:B------:R-:W1:Y:S06]  /*43d0*/  LDSM.16.M88.4 R72, [R220+0x7000] ;  /* 0x00700000dc48783b */ /* 0x000e6c0000000200 */
[----:B------:R3:W1:Y:S01]  /*43e0*/  MUFU.TANH R109, R27 ;  /* 0x0000001b006d7308 */ /* 0x0006620000002400 */
[----:B--2---:R-:W-:Y:S01]  /*43f0*/  FMUL.FTZ R2, R53, c[0x0][0x2ec] ;  /* 0x0000bb0035027a20 */ /* 0x004fe20000410000 */
[----:B------:R-:W-:Y:S01]  /*4400*/  HMMA.16816.F32 R40, R20, R62, RZ ;  /* 0x0000003e1428723c */ /* 0x000fe200000018ff */
[----:B------:R-:W-:Y:S01]  /*4410*/  FMUL.FTZ R52, R52, c[0x0][0x2ec] ;  /* 0x0000bb0034347a20 */ /* 0x000fe20000410000 */
[----:B------:R-:W2:Y:S04]  /*4420*/  LDSM.16.M88.4 R60, [R134+0x7800] ;  /* 0x00780000863c783b */ /* 0x000ea80000000200 */
        /* <DEDUP_REMOVED lines=16> */
[----:B------:R-:W3:Y:S03]  /*4530*/  LDSM.16.M88.4 R64, [R221+0x5000] ;  /* 0x00500000dd40783b */ /* 0x000ee60000000200 */
[----:B------:R-:W1:Y:S04]  /*4540*/  MUFU.TANH R121, R25 ;  /* 0x0000001900797308 */ /* 0x000e680000002400 */
[----:B------:R-:W-:Y:S01]  /*4550*/  HMMA.16816.F32 R32, R16, R70, R40 ;  /* 0x000000461020723c */ /* 0x000fe20000001828 */
[----:B------:R-:W3:Y:S01]  /*4560*/  LDSM.16.M88.4 R68, [R220+0x7800] ;  /* 0x00780000dc44783b */ /* 0x000ee20000000200 */
[----:B--2---:R-:W-:-:S04]  /*4570*/  FMUL.FTZ R2, R26, c[0x0][0x2ec] ;  /* 0x0000bb001a027a20 */ /* 0x004fc80000410000 */
[----:B------:R2:W1:Y:S02]  /*4580*/  MUFU.TANH R116, R2 ;  /* 0x0000000200747308 */ /* 0x0004640000002400 */
[----:B------:R-:W-:Y:S01]  /*4590*/  HMMA.16816.F32 R40, R20, R82, RZ ;  /* 0x000000521428723c */ /* 0x000fe200000018ff */
[----:B------:R-:W-:Y:S01]  /*45a0*/  FMUL.FTZ R54, R54, c[0x0][0x2ec] ;  /* 0x0000bb0036367a20 */ /* 0x000fe20000410000 */
[----:B------:R-:W3:Y:S01]  /*45b0*/  LDSM.16.M88.4 R80, [R134+0x8000] ;  /* 0x008000008650783b */ /* 0x000ee20000000200 */
[----:B------:R-:W-:-:S03]  /*45c0*/  FMUL.FTZ R55, R55, c[0x0][0x2ec] ;  /* 0x0000bb0037377a20 */ /* 0x000fc60000410000 */
[----:B------:R-:W3:Y:S01]  /*45d0*/  MUFU.TANH R118, R54 ;  /* 0x0000003600767308 */ /* 0x000ee20000002400 */
[----:B--2---:R-:W-:-:S07]  /*45e0*/  FMUL.FTZ R2, R27, c[0x0][0x2ec] ;  /* 0x0000bb001b027a20 */ /* 0x004fce0000410000 */
[----:B------:R-:W2:Y:S01]  /*45f0*/  MUFU.TANH R119, R55 ;  /* 0x0000003700777308 */ /* 0x000ea20000002400 */
[----:B-1----:R-:W-:Y:S07]  /*4600*/  HMMA.16816.F32 R24, R8, R84, R28 ;  /* 0x000000540818723c */ /* 0x002fee000000181c */
        /* <DEDUP_REMOVED lines=22> */
[----:B------:R-:W-:Y:S01]  /*4770*/  HMMA.16816.F32 R40, R20, R62, RZ ;  /* 0x0000003e1428723c */ /* 0x000fe200000018ff */
[----:B--2---:R-:W-:Y:S01]  /*4780*/  FMUL.FTZ R2, R53, c[0x0][0x2ec] ;  /* 0x0000bb0035027a20 */ /* 0x004fe20000410000 */
[----:B------:R-:W2:Y:S01]  /*4790*/  LDSM.16.M88.4 R60, [R134+0x8800] ;  /* 0x00880000863c783b */ /* 0x000ea20000000200 */
[----:B------:R-:W-:-:S04]  /*47a0*/  FMUL.FTZ R52, R52, c[0x0][0x2ec] ;  /* 0x0000bb0034347a20 */ /* 0x000fc80000410000 */
[----:B------:R4:W1:Y:S01]  /*47b0*/  MUFU.TANH R165, R2 ;  /* 0x0000000200a57308 */ /* 0x0008620000002400 */
[----:B---3--:R-:W-:Y:S07]  /*47c0*/  HMMA.16816.F32 R24, R8, R56, R28 ;  /* 0x000000380818723c */ /* 0x008fee000000181c */
[----:B------:R-:W3:Y:S01]  /*47d0*/  MUFU.TANH R161, R52 ;  /* 0x0000003400a17308 */ /* 0x000ee20000002400 */
[----:B----4-:R-:W-:Y:S01]  /*47e0*/  FMUL.FTZ R2, R54, c[0x0][0x2ec] ;  /* 0x0000bb0036027a20 */ /* 0x010fe20000410000 */
[----:B------:R-:W-:Y:S06]  /*47f0*/  HMMA.16816.F32 R28, R12, R64, R48 ;  /* 0x000000400c1c723c */ /* 0x000fec0000001830 */
[----:B------:R4:W1:Y:S02]  /*4800*/  MUFU.TANH R153, R2 ;  /* 0x0000000200997308 */ /* 0x0008640000002400 */
[----:B------:R-:W-:Y:S07]  /*4810*/  HMMA.16816.F32 R48, R16, R68, R36 ;  /* 0x000000441030723c */ /* 0x000fee0000001824 */
        /* <DEDUP_REMOVED lines=12> */
[----:B------:R-:W-:Y:S01]  /*48e0*/  LDSM.16.M88.4 R68, [R221+0x6800] ;  /* 0x00680000dd44783b */ /* 0x000fe20000000200 */
[----:B--2---:R-:W-:-:S06]  /*48f0*/  FMUL.FTZ R2, R26, c[0x0][0x2ec] ;  /* 0x0000bb001a027a20 */ /* 0x004fcc0000410000 */
[----:B------:R-:W-:Y:S01]  /*4900*/  HMMA.16816.F32 R40, R20, R82, RZ ;  /* 0x000000521428723c */ /* 0x000fe200000018ff */
[----:B------:R2:W1:Y:S01]  /*4910*/  MUFU.TANH R166, R2 ;  /* 0x0000000200a67308 */ /* 0x0004620000002400 */
[----:B------:R-:W-:Y:S01]  /*4920*/  FMUL.FTZ R54, R54, c[0x0][0x2ec] ;  /* 0x0000bb0036367a20 */ /* 0x000fe20000410000 */
[----:B------:R-:W-:Y:S01]  /*4930*/  LDSM.16.M88.4 R80, [R134+0x9000] ;  /* 0x009000008650783b */ /* 0x000fe20000000200 */
[----:B------:R-:W-:-:S05]  /*4940*/  FMUL.FTZ R55, R55, c[0x0][0x2ec] ;  /* 0x0000bb0037377a20 */ /* 0x000fca0000410000 */
        /* <DEDUP_REMOVED lines=17> */
[----:B------:R-:W-:Y:S07]  /*4a60*/  HMMA.16816.F32 R52, R8, R86, R44 ;  /* 0x000000560834723c */ /* 0x000fee000000182c */
[----:B------:R-:W1:Y:S01]  /*4a70*/  MUFU.TANH R147, R26 ;  /* 0x0000001a00937308 */ /* 0x000e620000002400 */
[----:B------:R-:W-:Y:S01]  /*4a80*/  HMMA.16816.F32 R44, R12, R78, R32 ;  /* 0x0000004e0c2c723c */ /* 0x000fe20000001820 */
[----:B------:R-:W1:Y:S06]  /*4a90*/  LDSM.16.M88.4 R76, [R220+0x8800] ;  /* 0x00880000dc4c783b */ /* 0x000e6c0000000200 */
[----:B------:R2:W1:Y:S01]  /*4aa0*/  MUFU.TANH R146, R27 ;  /* 0x0000001b00927308 */ /* 0x0004620000002400 */
[----:B------:R-:W-:Y:S01]  /*4ab0*/  HMMA.16816.F32 R32, R16, R74, R40 ;  /* 0x0000004a1020723c */ /* 0x000fe20000001828 */
[----:B------:R-:W4:Y:S06]  /*4ac0*/  LDSM.16.M88.4 R72, [R219+0x6000] ;  /* 0x00600000db48783b */ /* 0x000f2c0000000200 */
[----:B------:R-:W1:Y:S01]  /*4ad0*/  MUFU.TANH R180, R2 ;  /* 0x0000000200b47308 */ /* 0x000e620000002400 */
[----:B------:R-:W-:Y:S01]  /*4ae0*/  HMMA.16816.F32 R40, R20, R62, RZ ;  /* 0x0000003e1428723c */ /* 0x000fe200000018ff */
[----:B------:R-:W-:Y:S01]  /*4af0*/  FMUL.FTZ R52, R52, c[0x0][0x2ec] ;  /* 0x0000bb0034347a20 */ /* 0x000fe20000410000 */
[----:B------:R-:W-:Y:S01]  /*4b00*/  LDSM.16.M88.4 R60, [R219+0x6800] ;  /* 0x00680000db3c783b */ /* 0x000fe20000000200 */
[----:B------:R-:W-:-:S02]  /*4b10*/  FMUL.FTZ R53, R53, c[0x0][0x2ec] ;  /* 0x0000bb0035357a20 */ /* 0x000fc40000410000 */
[----:B------:R-:W-:Y:S02]  /*4b20*/  FMUL.FTZ R54, R54, c[0x0][0x2ec] ;  /* 0x0000bb0036367a20 */ /* 0x000fe40000410000 */
[----:B------:R-:W-:Y:S01]  /*4b30*/  FMUL.FTZ R55, R55, c[0x0][0x2ec] ;  /* 0x0000bb0037377a20 */ /* 0x000fe20000410000 */
[----:B--2---:R-:W-:Y:S01]  /*4b40*/  HMMA.16816.F32 R24, R8, R56, R28 ;  /* 0x000000380818723c */ /* 0x004fe2000000181c */
[----:B------:R-:W2:Y:S07]  /*4b50*/  MUFU.TANH R145, R52 ;  /* 0x0000003400917308 */ /* 0x000eae0000002400 */
[----:B---3--:R-:W-:Y:S01]  /*4b60*/  HMMA.16816.F32 R28, R12, R64, R48 ;  /* 0x000000400c1c723c */ /* 0x008fe20000001830 */
[----:B------:R-:W3:Y:S08]  /*4b70*/  MUFU.TANH R144, R53 ;  /* 0x0000003500907308 */ /* 0x000ef00000002400 */
[----:B------:R-:W2:Y:S01]  /*4b80*/  MUFU.TANH R143, R54 ;  /* 0x00000036008f7308 */ /* 0x000ea20000002400 */
[----:B-1----:R-:W-:Y:S06]  /*4b90*/  HMMA.16816.F32 R48, R16, R76, R36 ;  /* 0x0000004c1030723c */ /* 0x002fec0000001824 */
[----:B------:R-:W-:Y:S01]  /*4ba0*/  FMUL.FTZ R24, R24, c[0x0][0x2ec] ;  /* 0x0000bb0018187a20 */ /* 0x000fe20000410000 */
[----:B------:R1:W1:Y:S01]  /*4bb0*/  MUFU.TANH R142, R55 ;  /* 0x00000037008e7308 */ /* 0x0002620000002400 */
[----:B------:R-:W-:Y:S01]  /*4bc0*/  FMUL.FTZ R25, R25, c[0x0][0x2ec] ;  /* 0x0000bb0019197a20 */ /* 0x000fe20000410000 */
[----:B------:R-:W-:Y:S01]  /*4bd0*/  HMMA.16816.F32 R36, R20, R80, RZ ;  /* 0x000000501424723c */ /* 0x000fe200000018ff */
[----:B------:R-:W-:-:S02]  /*4be0*/  FMUL.FTZ R26, R26, c[0x0][0x2ec] ;  /* 0x0000bb001a1a7a20 */ /* 0x000fc40000410000 */
[----:B------:R-:W-:-:S03]  /*4bf0*/  FMUL.FTZ R27, R27, c[0x0][0x2ec] ;  /* 0x0000bb001b1b7a20 */ /* 0x000fc60000410000 */
[----:B------:R-:W2:Y:S02]  /*4c00*/  MUFU.TANH R140, R24 ;  /* 0x00000018008c7308 */ /* 0x000ea40000002400 */
[----:B-1----:R-:W-:Y:S01]  /*4c10*/  HMMA.16816.F32 R52, R8, R58, R44 ;  /* 0x0000003a0834723c */ /* 0x002fe2000000182c */
[----:B------:R-:W1:Y:S05]  /*4c20*/  LDSM.16.M88.4 R56, [R220+0x9000] ;  /* 0x00900000dc38783b */ /* 0x000e6a0000000200 */
[----:B------:R-:W1:Y:S02]  /*4c30*/  MUFU.TANH R141, R25 ;  /* 0x00000019008d7308 */ /* 0x000e640000002400 */
[----:B------:R-:W-:Y:S01]  /*4c40*/  HMMA.16816.F32 R44, R12, R66, R32 ;  /* 0x000000420c2c723c */ /* 0x000fe20000001820 */
[----:B------:R-:W-:Y:S05]  /*4c50*/  LDSM.16.M88.4 R64, [R221+0x7000] ;  /* 0x00700000dd40783b */ /* 0x000fea0000000200 */
[----:B------:R-:W1:Y:S02]  /*4c60*/  MUFU.TANH R139, R26 ;  /* 0x0000001a008b7308 */ /* 0x000e640000002400 */
[----:B------:R-:W-:Y:S01]  /*4c70*/  HMMA.16816.F32 R32, R16, R78, R40 ;  /* 0x0000004e1020723c */ /* 0x000fe20000001828 */
[----:B------:R-:W1:Y:S05]  /*4c80*/  LDSM.16.M88.4 R76, [R134+0x9800] ;  /* 0x00980000864c783b */ /* 0x000e6a0000000200 */
[----:B------:R4:W1:Y:S02]  /*4c90*/  MUFU.TANH R138, R27 ;  /* 0x0000001b008a7308 */ /* 0x0008640000002400 */
[----:B------:R-:W-:Y:S01]  /*4ca0*/  FMUL.FTZ R2, R55, c[0x0][0x2ec] ;  /* 0x0000bb0037027a20 */ /* 0x000fe20000410000 */
[----:B------:R-:W-:Y:S01]  /*4cb0*/  HMMA.16816.F32 R40, R20, R82, RZ ;  /* 0x000000521428723c */ /* 0x000fe200000018ff */
[----:B------:R-:W-:-:S04]  /*4cc0*/  FMUL.FTZ R52, R52, c[0x0][0x2ec] ;  /* 0x0000bb0034347a20 */ /* 0x000fc80000410000 */
[----:B------:R1:W1:Y:S01]  /*4cd0*/  MUFU.TANH R131, R2 ;  /* 0x0000000200837308 */ /* 0x0002620000002400 */
[----:B------:R-:W-:Y:S02]  /*4ce0*/  FMUL.FTZ R53, R53, c[0x0][0x2ec] ;  /* 0x0000bb0035357a20 */ /* 0x000fe40000410000 */
[----:B------:R-:W-:Y:S01]  /*4cf0*/  FMUL.FTZ R54, R54, c[0x0][0x2ec] ;  /* 0x0000bb0036367a20 */ /* 0x000fe20000410000 */
[----:B----4-:R-:W-:Y:S04]  /*4d00*/  HMMA.16816.F32 R24, R8, R72, R28 ;  /* 0x000000480818723c */ /* 0x010fe8000000181c */
[----:B------:R-:W4:Y:S04]  /*4d10*/  MUFU.TANH R137, R52 ;  /* 0x0000003400897308 */ /* 0x000f280000002400 */
[----:B------:R-:W-:Y:S04]  /*4d20*/  HMMA.16816.F32 R28, R12, R68, R48 ;  /* 0x000000440c1c723c */ /* 0x000fe80000001830 */
[----:B------:R-:W2:Y:S04]  /*4d30*/  MUFU.TANH R136, R53 ;  /* 0x0000003500887308 */ /* 0x000ea80000002400 */
[----:B------:R-:W-:Y:S04]  /*4d40*/  HMMA.16816.F32 R48, R8, R74, R44 ;  /* 0x0000004a0830723c */ /* 0x000fe8000000182c */
[----:B------:R2:W2:Y:S04]  /*4d50*/  MUFU.TANH R135, R54 ;  /* 0x0000003600877308 */ /* 0x0004a80000002400 */
[----:B-1----:R-:W-:Y:S01]  /*4d60*/  FMUL.FTZ R2, R24, c[0x0][0x2ec] ;  /* 0x0000bb0018027a20 */ /* 0x002fe20000410000 */
[----:B------:R-:W-:Y:S03]  /*4d70*/  HMMA.16816.F32 R36, R16, R56, R36 ;  /* 0x000000381024723c */ /* 0x000fe60000001824 */
[----:B------:R1:W1:Y:S05]  /*4d80*/  MUFU.TANH R128, R2 ;  /* 0x0000000200807308 */ /* 0x00026a0000002400 */
[----:B------:R-:W-:Y:S01]  /*4d90*/  HMMA.16816.F32 R44, R12, R70, R32 ;  /* 0x000000460c2c723c */ /* 0x000fe20000001820 */
[----:B------:R-:W3:Y:S04]  /*4da0*/  LDSM.16.M88.4 R68, [R220+0x9800] ;  /* 0x00980000dc44783b */ /* 0x000ee80000000200 */
[----:B--2---:R-:W2:Y:S03]  /*4db0*/  LDSM.16.M88.4 R52, [R219+0x7000] ;  /* 0x00700000db34783b */ /* 0x004ea60000000200 */
[----:B------:R-:W-:Y:S01]  /*4dc0*/  HMMA.16816.F32 R32, R20, R76, RZ ;  /* 0x0000004c1420723c */ /* 0x000fe200000018ff */
[----:B-1----:R-:W-:-:S04]  /*4dd0*/  FMUL.FTZ R2, R25, c[0x0][0x2ec] ;  /* 0x0000bb0019027a20 */ /* 0x002fc80000410000 */
[----:B------:R1:W1:Y:S03]  /*4de0*/  MUFU.TANH R130, R2 ;  /* 0x0000000200827308 */ /* 0x0002660000002400 */
[----:B------:R-:W-:Y:S08]  /*4df0*/  HMMA.16816.F32 R36, R12, R64, R36 ;  /* 0x000000400c24723c */ /* 0x000ff00000001824 */
[----:B------:R-:W-:Y:S01]  /*4e00*/  HMMA.16816.F32 R20, R20, R78, RZ ;  /* 0x0000004e1414723c */ /* 0x000fe200000018ff */
[----:B-1----:R-:W-:-:S07]  /*4e10*/  FMUL.FTZ R2, R26, c[0x0][0x2ec] ;  /* 0x0000bb001a027a20 */ /* 0x002fce0000410000 */
[----:B------:R-:W-:Y:S01]  /*4e20*/  HMMA.16816.F32 R44, R8, R62, R44 ;  /* 0x0000003e082c723c */ /* 0x000fe2000000182c */
[----:B------:R1:W1:Y:S07]  /*4e30*/  MUFU.TANH R127, R2 ;  /* 0x00000002007f7308 */ /* 0x00026e0000002400 */
[----:B---3--:R-:W-:Y:S08]  /*4e40*/  HMMA.16816.F32 R32, R16, R68, R32 ;  /* 0x000000441020723c */ /* 0x008ff00000001820 */
[----:B--2---:R-:W-:Y:S01]  /*4e50*/  HMMA.16816.F32 R36, R8, R52, R36 ;  /* 0x000000340824723c */ /* 0x004fe20000001824 */
[----:B-1----:R-:W-:-:S04]  /*4e60*/  FMUL.FTZ R2, R27, c[0x0][0x2ec] ;  /* 0x0000bb001b027a20 */ /* 0x002fc80000410000 */
[----:B------:R1:W2:Y:S03]  /*4e70*/  MUFU.TANH R125, R2 ;  /* 0x00000002007d7308 */ /* 0x0002a60000002400 */
[----:B------:R-:W-:Y:S01]  /*4e80*/  FMUL.FTZ R44, R44, c[0x0][0x2ec] ;  /* 0x0000bb002c2c7a20 */ /* 0x000fe20000410000 */
[----:B------:R-:W-:Y:S01]  /*4e90*/  HMMA.16816.F32 R24, R8, R60, R28 ;  /* 0x0000003c0818723c */ /* 0x000fe2000000181c */
[----:B------:R-:W-:Y:S02]  /*4ea0*/  FMUL.FTZ R45, R45, c[0x0][0x2ec] ;  /* 0x0000bb002d2d7a20 */ /* 0x000fe40000410000 */
[----:B------:R-:W-:Y:S02]  /*4eb0*/  FMUL.FTZ R46, R46, c[0x0][0x2ec] ;  /* 0x0000bb002e2e7a20 */ /* 0x000fe40000410000 */
[----:B------:R-:W-:Y:S01]  /*4ec0*/  FMUL.FTZ R47, R47, c[0x0][0x2ec] ;  /* 0x0000bb002f2f7a20 */ /* 0x000fe20000410000 */
[----:B------:R-:W3:Y:S02]  /*4ed0*/  MUFU.TANH R57, R44 ;  /* 0x0000002c00397308 */ /* 0x000ee40000002400 */
[----:B------:R-:W-:Y:S01]  /*4ee0*/  HMMA.16816.F32 R28, R16, R58, R40 ;  /* 0x0000003a101c723c */ /* 0x000fe20000001828 */
[----:B------:R-:W-:Y:S01]  /*4ef0*/  LDSM.16.M88.4 R40, [R219+0x7800] ;  /* 0x00780000db28783b */ /* 0x000fe20000000200 */
[----:B-1----:R-:W-:-:S04]  /*4f00*/  FMUL.FTZ R2, R48, c[0x0][0x2ec] ;  /* 0x0000bb0030027a20 */ /* 0x002fc80000410000 */
[----:B------:R-:W1:Y:S02]  /*4f10*/  MUFU.TANH R53, R45 ;  /* 0x0000002d00357308 */ /* 0x000e640000002400 */
[----:B------:R-:W-:Y:S01]  /*4f20*/  HMMA.16816.F32 R16, R16, R70, R20 ;  /* 0x000000461010723c */ /* 0x000fe20000001814 */
[----:B------:R-:W-:-:S05]  /*4f30*/  FMUL.FTZ R36, R36, c[0x0][0x2ec] ;  /* 0x0000bb0024247a20 */ /* 0x000fca0000410000 */
[----:B------:R1:W1:Y:S02]  /*4f40*/  MUFU.TANH R124, R2 ;  /* 0x00000002007c7308 */ /* 0x0002640000002400 */
[----:B------:R-:W-:Y:S02]  /*4f50*/  FMUL.FTZ R26, R26, c[0x0][0x2ec] ;  /* 0x0000bb001a1a7a20 */ /* 0x000fe40000410000 */
[----:B------:R-:W-:-:S04]  /*4f60*/  FMUL.FTZ R27, R27, c[0x0][0x2ec] ;  /* 0x0000bb001b1b7a20 */ /* 0x000fc80000410000 */
[----:B------:R-:W2:Y:S02]  /*4f70*/  MUFU.TANH R59, R26 ;  /* 0x0000001a003b7308 */ /* 0x000ea40000002400 */
[----:B------:R-:W-:Y:S01]  /*4f80*/  HMMA.16816.F32 R28, R12, R66, R28 ;  /* 0x000000420c1c723c */ /* 0x000fe2000000181c */
[----:B-1----:R-:W-:-:S05]  /*4f90*/  FMUL.FTZ R2, R49, c[0x0][0x2ec] ;  /* 0x0000bb0031027a20 */ /* 0x002fca0000410000 */
[----:B------:R-:W1:Y:S08]  /*4fa0*/  MUFU.TANH R58, R27 ;  /* 0x0000001b003a7308 */ /* 0x000e700000002400 */
[----:B------:R1:W1:Y:S10]  /*4fb0*/  MUFU.TANH R83, R2 ;  /* 0x0000000200537308 */ /* 0x0002740000002400 */
[----:B------:R-:W-:Y:S01]  /*4fc0*/  HMMA.16816.F32 R28, R8, R54, R28 ;  /* 0x00000036081c723c */ /* 0x000fe2000000181c */
[----:B------:R-:W2:Y:S01]  /*4fd0*/  MUFU.TANH R52, R46 ;  /* 0x0000002e00347308 */ /* 0x000ea20000002400 */
[----:B-1----:R-:W-:-:S07]  /*4fe0*/  FMUL.FTZ R2, R50, c[0x0][0x2ec] ;  /* 0x0000bb0032027a20 */ /* 0x002fce0000410000 */
[----:B------:R1:W1:Y:S11]  /*4ff0*/  MUFU.TANH R75, R2 ;  /* 0x00000002004b7308 */ /* 0x0002760000002400 */
[----:B------:R-:W-:Y:S04]  /*5000*/  @!UPT UIADD3 URZ, URZ, URZ, URZ ;  /* 0x0000003f3f3ff290 */ /* 0x000fe8000fffe03f */
[----:B------:R-:W-:Y:S02]  /*5010*/  FMUL.FTZ R28, R28, c[0x0][0x2ec] ;  /* 0x0000bb001c1c7a20 */ /* 0x000fe40000410000 */
[----:B-1----:R-:W-:Y:S02]  /*5020*/  FMUL.FTZ R2, R51, c[0x0][0x2ec] ;  /* 0x0000bb0033027a20 */ /* 0x002fe40000410000 */
[----:B------:R-:W1:Y:S01]  /*5030*/  MUFU.TANH R46, R28 ;  /* 0x0000001c002e7308 */ /* 0x000e620000002400 */
[----:B------:R-:W1:Y:S01]  /*5040*/  LDSM.16.M88.4 R48, [R221+0x7800] ;  /* 0x00780000dd30783b */ /* 0x000e620000000200 */
[----:B------:R-:W-:-:S06]  /*5050*/  DEPBAR.LE SB0, 0x0 ;  /* 0x000080000000791a */ /* 0x000fcc0000000000 */
[----:B------:R2:W1:Y:S02]  /*5060*/  MUFU.TANH R64, R2 ;  /* 0x0000000200407308 */ /* 0x0004640000002400 */
[----:B--2---:R-:W-:-:S06]  /*5070*/  FMUL.FTZ R2, R24, c[0x0][0x2ec] ;  /* 0x0000bb0018027a20 */ /* 0x004fcc0000410000 */
[----:B------:R2:W1:Y:S02]  /*5080*/  MUFU.TANH R60, R2 ;  /* 0x00000002003c7308 */ /* 0x0004640000002400 */
[----:B--2---:R-:W-:Y:S02]  /*5090*/  FMUL.FTZ R2, R25, c[0x0][0x2ec] ;  /* 0x0000bb0019027a20 */ /* 0x004fe40000410000 */
[C---:B-1----:R-:W-:Y:S04]  /*50a0*/  HMMA.16816.F32 R24, R12.reuse, R48, R32 ;  /* 0x000000300c18723c */ /* 0x042fe80000001820 */
[----:B------:R-:W1:Y:S04]  /*50b0*/  MUFU.TANH R48, R47 ;  /* 0x0000002f00307308 */ /* 0x000e680000002400 */
[----:B------:R-:W-:Y:S04]  /*50c0*/  HMMA.16816.F32 R12, R12, R50, R16 ;  /* 0x000000320c0c723c */ /* 0x000fe80000001810 */
[----:B------:R2:W1:Y:S08]  /*50d0*/  MUFU.TANH R61, R2 ;  /* 0x00000002003d7308 */ /* 0x0004700000002400 */
[----:B------:R-:W1:Y:S04]  /*50e0*/  MUFU.TANH R47, R36 ;  /* 0x00000024002f7308 */ /* 0x000e680000002400 */
[----:B------:R-:W-:Y:S01]  /*50f0*/  HMMA.16816.F32 R24, R8, R40, R24 ;  /* 0x000000280818723c */ /* 0x000fe20000001818 */
[----:B--2---:R-:W-:-:S04]  /*5100*/  FMUL.FTZ R2, R37, c[0x0][0x2ec] ;  /* 0x0000bb0025027a20 */ /* 0x004fc80000410000 */
[----:B------:R2:W1:Y:S03]  /*5110*/  MUFU.TANH R49, R2 ;  /* 0x0000000200317308 */ /* 0x0004660000002400 */
[----:B------:R-:W-:Y:S01]  /*5120*/  HMMA.16816.F32 R12, R8, R42, R12 ;  /* 0x0000002a080c723c */ /* 0x000fe2000000180c */
[----:B--2---:R-:W-:Y:S11]  /*5130*/  FMUL.FTZ R2, R38, c[0x0][0x2ec] ;  /* 0x0000bb0026027a20 */ /* 0x004ff60000410000 */
[----:B------:R-:W-:Y:S04]  /*5140*/  @!UPT UIADD3 URZ, URZ, URZ, URZ ;  /* 0x0000003f3f3ff290 */ /* 0x000fe8000fffe03f */
[----:B------:R-:W-:Y:S01]  /*5150*/  FMUL.FTZ R5, R25, c[0x0][0x2ec] ;  /* 0x0000bb0019057a20 */ /* 0x000fe20000410000 */
[----:B------:R2:W1:Y:S01]  /*5160*/  MUFU.TANH R44, R2 ;  /* 0x00000002002c7308 */ /* 0x0004620000002400 */
[----:B------:R-:W-:-:S06]  /*5170*/  FMUL.FTZ R24, R24, c[0x0][0x2ec] ;  /* 0x0000bb0018187a20 */ /* 0x000fcc0000410000 */
[----:B------:R-:W-:Y:S01]  /*5180*/  FMUL.FTZ R12, R12, c[0x0][0x2ec] ;  /* 0x0000bb000c0c7a20 */ /* 0x000fe20000410000 */
[----:B------:R1:W1:Y:S01]  /*5190*/  MUFU.TANH R28, R5 ;  /* 0x00000005001c7308 */ /* 0x0002620000002400 */
[----:B------:R-:W-:Y:S02]  /*51a0*/  FMUL.FTZ R13, R13, c[0x0][0x2ec] ;  /* 0x0000bb000d0d7a20 */ /* 0x000fe40000410000 */
[----:B------:R-:W-:Y:S02]  /*51b0*/  FMUL.FTZ R14, R14, c[0x0][0x2ec] ;  /* 0x0000bb000e0e7a20 */ /* 0x000fe40000410000 */
[----:B------:R-:W-:Y:S02]  /*51c0*/  FMUL.FTZ R15, R15, c[0x0][0x2ec] ;  /* 0x0000bb000f0f7a20 */ /* 0x000fe40000410000 */
[----:B--2---:R-:W-:Y:S01]  /*51d0*/  FMUL.FTZ R2, R39, c[0x0][0x2ec] ;  /* 0x0000bb0027027a20 */ /* 0x004fe20000410000 */
[----:B------:R-:W2:Y:S01]  /*51e0*/  MUFU.TANH R25, R13 ;  /* 0x0000000d00197308 */ /* 0x000ea20000002400 */
[----:B-1----:R-:W-:-:S07]  /*51f0*/  FMUL.FTZ R5, R26, c[0x0][0x2ec] ;  /* 0x0000bb001a057a20 */ /* 0x002fce0000410000 */
[----:B------:R1:W1:Y:S08]  /*5200*/  MUFU.TANH R45, R2 ;  /* 0x00000002002d7308 */ /* 0x0002700000002400 */
[----:B------:R-:W2:Y:S01]  /*5210*/  MUFU.TANH R26, R12 ;  /* 0x0000000c001a7308 */ /* 0x000ea20000002400 */
[----:B-1----:R-:W-:-:S07]  /*5220*/  FMUL.FTZ R2, R29, c[0x0][0x2ec] ;  /* 0x0000bb001d027a20 */ /* 0x002fce0000410000 */
[----:B------:R-:W1:Y:S08]  /*5230*/  MUFU.TANH R21, R14 ;  /* 0x0000000e00157308 */ /* 0x000e700000002400 */
[----:B------:R1:W1:Y:S08]  /*5240*/  MUFU.TANH R41, R2 ;  /* 0x0000000200297308 */ /* 0x0002700000002400 */
[----:B------:R-:W2:Y:S01]  /*5250*/  MUFU.TANH R22, R15 ;  /* 0x0000000f00167308 */ /* 0x000ea20000002400 */
[----:B-1----:R-:W-:-:S07]  /*5260*/  FMUL.FTZ R2, R30, c[0x0][0x2ec] ;  /* 0x0000bb001e027a20 */ /* 0x002fce0000410000 */
[----:B------:R-:W1:Y:S08]  /*5270*/  MUFU.TANH R29, R24 ;  /* 0x00000018001d7308 */ /* 0x000e700000002400 */
[----:B------:R1:W1:Y:S08]  /*5280*/  MUFU.TANH R40, R2 ;  /* 0x0000000200287308 */ /* 0x0002700000002400 */
[----:B------:R-:W2:Y:S01]  /*5290*/  MUFU.TANH R24, R5 ;  /* 0x0000000500187308 */ /* 0x000ea20000002400 */
[----:B-1----:R-:W-:-:S07]  /*52a0*/  FMUL.FTZ R2, R31, c[0x0][0x2ec] ;  /* 0x0000bb001f027a20 */ /* 0x002fce0000410000 */
[----:B------:R1:W1:Y:S02]  /*52b0*/  MUFU.TANH R30, R2 ;  /* 0x00000002001e7308 */ /* 0x0002640000002400 */
[----:B-1----:R-:W-:-:S04]  /*52c0*/  LOP3.LUT R2, R199, 0xffffffe0, RZ, 0xc0, !PT ;  /* 0xffffffe0c7027812 */ /* 0x002fc800078ec0ff */
[----:B------:R-:W-:Y:S02]  /*52d0*/  IADD3 R2, -R2, R200, RZ ;  /* 0x000000c802027210 */ /* 0x000fe40007ffe1ff */
[----:B------:R-:W-:Y:S02]  /*52e0*/  SHF.L.U32 R200, R200, 0x1, RZ ;  /* 0x00000001c8c87819 */ /* 0x000fe400000006ff */
[----:B------:R-:W-:Y:S02]  /*52f0*/  SHF.R.S32.HI R3, RZ, 0x1f, R2 ;  /* 0x0000001fff037819 */ /* 0x000fe40000011402 */
[----:B------:R-:W-:Y:S02]  /*5300*/  LOP3.LUT R203, R200, 0x6, RZ, 0xc0, !PT ;  /* 0x00000006c8cb7812 */ /* 0x000fe400078ec0ff */
[----:B------:R-:W-:Y:S01]  /*5310*/  LEA.HI R2, R3, R2, RZ, 0x2 ;  /* 0x0000000203027211 */ /* 0x000fe200078f10ff */
[----:B------:R-:W-:-:S03]  /*5320*/  IMAD R3, R187, 0x10, R201 ;  /* 0x00000010bb037824 */ /* 0x000fc600078e02c9 */
[----:B------:R-:W-:-:S04]  /*5330*/  SHF.R.S32.HI R2, RZ, 0x2, R2 ;  /* 0x00000002ff027819 */ /* 0x000fc80000011402 */
[----:B------:R-:W-:Y:S01]  /*5340*/  IADD3 R2, R3, 0x1, R2 ;  /* 0x0000000103027810 */ /* 0x000fe20007ffe002 */
[----:B------:R-:W-:-:S03]  /*5350*/  FMUL.FTZ R3, R27, c[0x0][0x2ec] ;  /* 0x0000bb001b037a20 */ /* 0x000fc60000410000 */
[----:B------:R-:W-:Y:S01]  /*5360*/  IADD3 R2, R88, R2, -R90 ;  /* 0x0000000258027210 */ /* 0x000fe20007ffe85a */
[----:B------:R1:W1:Y:S03]  /*5370*/  MUFU.TANH R23, R3 ;  /* 0x0000000300177308 */ /* 0x0002660000002400 */
[----:B------:R-:W-:-:S04]  /*5380*/  IADD3 R2, R2, c[0x0][0x2e8], RZ ;  /* 0x0000ba0002027a10 */ /* 0x000fc80007ffe0ff */
[C---:B------:R-:W-:Y:S02]  /*5390*/  IADD3 R5, R2.reuse, 0x8, RZ ;  /* 0x0000000802057810 */ /* 0x040fe40007ffe0ff */
[-C--:B------:R-:W-:Y:S02]  /*53a0*/  IMNMX R6, R2, R88.reuse, PT ;  /* 0x0000005802067217 */ /* 0x080fe40003800200 */
[----:B------:R-:W-:Y:S02]  /*53b0*/  IMNMX R5, R5, R88, PT ;  /* 0x0000005805057217 */ /* 0x000fe40003800200 */
[----:B------:R-:W-:Y:S01]  /*53c0*/  IADD3 R2, R91, R92, RZ ;  /* 0x0000005c5b027210 */ /* 0x000fe20007ffe0ff */
[----:B------:R-:W-:Y:S01]  /*53d0*/  BAR.SYNC.DEFER_BLOCKING 0x0 ;  /* 0x0000000000007b1d */ /* 0x000fe20000010000 */
[----:B-1----:R-:W-:-:S05]  /*53e0*/  @!P2 LEA R3, P1, R132, c[0x0][0x168], 0x1 ;  /* 0x00005a008403aa11 */ /* 0x002fca00078208ff */
[----:B------:R1:W-:Y:S02]  /*53f0*/  @!P2 STL [R1+0x18], R3 ;  /* 0x000018030100a387 */ /* 0x0003e40000100800 */
[----:B-1----:R-:W-:-:S05]  /*5400*/  @!P2 LEA.HI.X R3, R132, c[0x0][0x16c], R133, 0x1, P1 ;  /* 0x00005b008403aa11 */ /* 0x002fca00008f0c85 */
[----:B------:R1:W-:Y:S01]  /*5410*/  @!P2 STL [R1+0x14], R3 ;  /* 0x000014030100a387 */ /* 0x0003e20000100800 */
[----:B------:R-:W-:Y:S05]  /*5420*/  @!P2 BRA `(.L_x_2271) ;  /* 0x000007900000a947 */ /* 0x000fea0003800000 */
[----:B--234-:R-:W-:Y:S05]  /*5430*/  @!P0 BRA `(.L_x_2272) ;  /* 0x000003b000008947 */ /* 0x01cfea0003800000 */
[----:B------:R-:W2:Y:S01]  /*5440*/  I2F.RP R8, R206 ;  /* 0x000000ce00087306 */ /* 0x000ea20000209400 */
[----:B------:R-:W-:Y:S02]  /*5450*/  IADD3 R10, R89, -0x100, RZ ;  /* 0xffffff00590a7810 */ /* 0x000fe40007ffe0ff */
[----:B------:R-:W-:Y:S02]  /*5460*/  IABS R7, R89 ;  /* 0x0000005900077213 */ /* 0x000fe40000000000 */
[----:B------:R-:W-:Y:S02]  /*5470*/  IABS R11, R10 ;  /* 0x0000000a000b7213 */ /* 0x000fe40000000000 */
[----:B------:R-:W-:-:S04]  /*5480*/  LOP3.LUT R10, R10, c[0x0][0x2d0], RZ, 0x3c, !PT ;  /* 0x0000b4000a0a7a12 */ /* 0x000fc800078e3cff */
[----:B------:R-:W-:Y:S01]  /*5490*/  ISETP.GE.AND P1, PT, R10, RZ, PT ;  /* 0x000000ff0a00720c */ /* 0x000fe20003f26270 */
[----:B--2---:R-:W2:Y:S02]  /*54a0*/  MUFU.RCP R8, R8 ;  /* 0x0000000800087308 */ /* 0x004ea40000001000 */
[----:B--2---:R-:W-:-:S06]  /*54b0*/  IADD3 R8, R8, 0xffffffe, RZ ;  /* 0x0ffffffe08087810 */ /* 0x004fcc0007ffe0ff */
[----:B------:R-:W2:Y:S02]  /*54c0*/  F2I.FTZ.U32.TRUNC.NTZ R9, R8 ;  /* 0x0000000800097305 */ /* 0x000ea4000021f000 */
[----:B-12---:R-:W-:Y:S02]  /*54d0*/  IMAD.MOV R3, RZ, RZ, -R9 ;  /* 0x000000ffff037224 */ /* 0x006fe400078e0a09 */
        /* <DEDUP_REMOVED lines=21> */
[----:B------:R-:W-:Y:S02]  /*5630*/  ISETP.GE.AND P3, PT, R8, RZ, PT ;  /* 0x000000ff0800720c */ /* 0x000fe40003f66270 */
[----:B------:R-:W-:-:S03]  /*5640*/  LOP3.LUT R8, RZ, c[0x0][0x2d0], RZ, 0x33, !PT ;  /* 0x0000b400ff087a12 */ /* 0x000fc600078e33ff */
[----:B------:R-:W-:Y:S02]  /*5650*/  @P6 IADD3 R7, R7, 0x1, RZ ;  /* 0x0000000107076810 */ /* 0x000fe40007ffe0ff */
[----:B------:R-:W-:-:S05]  /*5660*/  @P5 IADD3 R3, R3, 0x1, RZ ;  /* 0x0000000103035810 */ /* 0x000fca0007ffe0ff */
[----:B------:R-:W-:Y:S01]  /*5670*/  @!P1 IMAD.MOV R3, RZ, RZ, -R3 ;  /* 0x000000ffff039224 */ /* 0x000fe200078e0a03 */
[----:B------:R-:W-:-:S04]  /*5680*/  @!P3 IADD3 R7, -R7, RZ, RZ ;  /* 0x000000ff0707b210 */ /* 0x000fc80007ffe1ff */
[C---:B------:R-:W-:Y:S02]  /*5690*/  SEL R7, R8.reuse, R7, !P2 ;  /* 0x0000000708077207 */ /* 0x040fe40005000000 */
[----:B------:R-:W-:-:S03]  /*56a0*/  SEL R3, R8, R3, !P2 ;  /* 0x0000000308037207 */ /* 0x000fc60005000000 */
[----:B------:R-:W-:-:S04]  /*56b0*/  IMAD.WIDE R8, R7, 0x4, R204 ;  /* 0x0000000407087825 */ /* 0x000fc800078e02cc */
[----:B------:R-:W-:Y:S02]  /*56c0*/  IMAD.WIDE R10, R3, 0x4, R204 ;  /* 0x00000004030a7825 */ /* 0x000fe400078e02cc */
[----:B------:R-:W2:Y:S04]  /*56d0*/  LDG.E R8, [R8.64] ;  /* 0x0000000c08087981 */ /* 0x000ea8000c1e1900 */
[----:B------:R-:W2:Y:S01]  /*56e0*/  LDG.E R10, [R10.64] ;  /* 0x0000000c0a0a7981 */ /* 0x000ea2000c1e1900 */
[----:B------:R-:W-:Y:S01]  /*56f0*/  IMAD.IADD R3, R7, 0x1, -R3 ;  /* 0x0000000107037824 */ /* 0x000fe200078e0a03 */
[----:B------:R-:W-:-:S05]  /*5700*/  MOV R7, c[0x0][0x2d0] ;  /* 0x0000b40000077a02 */ /* 0x000fca0000000f00 */
        /* <DEDUP_REMOVED lines=14> */
.L_x_2272:
[----:B-1----:R-:W-:-:S04]  /*57f0*/  LEA R3, -R198, RZ, 0x8 ;  /* 0x000000ffc6037211 */ /* 0x002fc800078e41ff */
[----:B------:R-:W-:Y:S02]  /*5800*/  SHF.R.S32.HI R7, RZ, 0x1f, R3 ;  /* 0x0000001fff077819 */ /* 0x000fe40000011403 */
.L_x_2273:
[----:B------:R-:W-:Y:S01]  /*5810*/  IADD3 R132, P1, R3, R132, RZ ;  /* 0x0000008403847210 */ /* 0x000fe20007f3e0ff */
[----:B------:R-:W-:Y:S02]  /*5820*/  IMAD.MOV.U32 R3, RZ, RZ, 0x5 ;  /* 0x00000005ff037424 */ /* 0x000fe400078e00ff */
[----:B------:R-:W-:Y:S01]  /*5830*/  IMAD.SHL.U32 R20, R198, 0x20, RZ ;  /* 0x00000020c6147824 */ /* 0x000fe200078e00ff */
[----:B------:R-:W-:Y:S01]  /*5840*/  LEA R12, P2, R132, c[0x0][0x168], 0x1 ;  /* 0x00005a00840c7a11 */ /* 0x000fe200078408ff */
[----:B------:R-:W-:Y:S01]  /*5850*/  IMAD.X R133, R7, 0x1, R133, P1 ;  /* 0x0000000107857824 */ /* 0x000fe200008e0685 */
[----:B------:R-:W-:Y:S02]  /*5860*/  SHF.L.U64.HI R3, R198, R3, c[0x0][0x19c] ;  /* 0x00006700c6037619 */ /* 0x000fe40000010203 */
[----:B------:R-:W-:Y:S01]  /*5870*/  IADD3 R10, P1, R20, R12, RZ ;  /* 0x0000000c140a7210 */ /* 0x000fe20007f3e0ff */
[----:B------:R1:W-:Y:S01]  /*5880*/  STL [R1+0x18], R12 ;  /* 0x0000180c01007387 */ /* 0x0003e20000100800 */
[----:B------:R-:W-:-:S02]  /*5890*/  LEA.HI.X R13, R132, c[0x0][0x16c], R133, 0x1, P2 ;  /* 0x00005b00840d7a11 */ /* 0x000fc400010f0c85 */
[----:B------:R-:W-:-:S03]  /*58a0*/  IADD3 R8, P2, R10, R20, RZ ;  /* 0x000000140a087210 */ /* 0x000fc60007f5e0ff */
[----:B------:R-:W-:Y:S01]  /*58b0*/  IMAD.X R11, R3, 0x1, R13, P1 ;  /* 0x00000001030b7824 */ /* 0x000fe200008e060d */
[-C--:B------:R-:W-:Y:S01]  /*58c0*/  IADD3 R14, P1, R8, R20.reuse, RZ ;  /* 0x00000014080e7210 */ /* 0x080fe20007f3e0ff */
[----:B------:R-:W-:Y:S01]  /*58d0*/  @!PT LDS RZ, [RZ] ;  /* 0x00000000fffff984 */ /* 0x000fe20000000800 */
[----:B------:R-:W-:Y:S01]  /*58e0*/  @!PT LDS RZ, [RZ] ;  /* 0x00000000fffff984 */ /* 0x000fe20000000800 */
[----:B------:R-:W-:Y:S01]  /*58f0*/  @!PT LDS RZ, [RZ] ;  /* 0x00000000fffff984 */ /* 0x000fe20000000800 */
[----:B------:R1:W-:Y:S02]  /*5900*/  LDGSTS.E.BYPASS.LTC128B.128 [R241+0x2000], [R12.64] ;  /* 0x020000000cf17fae */ /* 0x0003e4000b901d4c */
[--C-:B------:R-:W-:Y:S01]  /*5910*/  IMAD.X R9, R11, 0x1, R3.reuse, P2 ;  /* 0x000000010b097824 */ /* 0x100fe200010e0603 */
[-C--:B------:R-:W-:Y:S01]  /*5920*/  IADD3 R16, P2, R14, R20.reuse, RZ ;  /* 0x000000140e107210 */ /* 0x080fe20007f5e0ff */
[----:B------:R2:W-:Y:S02]  /*5930*/  LDGSTS.E.BYPASS.LTC128B.128 [R241+0x2800], [R10.64] ;  /* 0x028000000af17fae */ /* 0x0005e4000b901d4c */
[--C-:B------:R-:W-:Y:S01]  /*5940*/  IMAD.X R15, R9, 0x1, R3.reuse, P1 ;  /* 0x00000001090f7824 */ /* 0x100fe200008e0603 */
[----:B------:R-:W-:Y:S01]  /*5950*/  IADD3 R18, P1, R16, R20, RZ ;  /* 0x0000001410127210 */ /* 0x000fe20007f3e0ff */
[----:B------:R3:W-:Y:S02]  /*5960*/  STL [R1+0x14], R13 ;  /* 0x0000140d01007387 */ /* 0x0007e40000100800 */
[----:B------:R-:W-:-:S02]  /*5970*/  IMAD.X R17, R15, 0x1, R3, P2 ;  /* 0x000000010f117824 */ /* 0x000fc400010e0603 */
[----:B------:R4:W-:Y:S02]  /*5980*/  LDGSTS.E.BYPASS.LTC128B.128 [R241+0x3000], [R8.64] ;  /* 0x0300000008f17fae */ /* 0x0009e4000b901d4c */
[----:B------:R-:W-:Y:S02]  /*5990*/  IMAD.X R19, R17, 0x1, R3, P1 ;  /* 0x0000000111137824 */ /* 0x000fe400008e0603 */
[----:B------:R5:W-:Y:S04]  /*59a0*/  LDGSTS.E.BYPASS.LTC128B.128 [R241+0x3800], [R14.64] ;  /* 0x038000000ef17fae */ /* 0x000be8000b901d4c */
[----:B------:R5:W-:Y:S04]  /*59b0*/  LDGSTS.E.BYPASS.LTC128B.128 [R241+0x4000], [R16.64] ;  /* 0x0400000010f17fae */ /* 0x000be8000b901d4c */
[----:B------:R5:W-:Y:S01]  /*59c0*/  LDGSTS.E.BYPASS.LTC128B.128 [R241+0x4800], [R18.64] ;  /* 0x0480000012f17fae */ /* 0x000be2000b901d4c */
[----:B-1----:R-:W-:-:S04]  /*59d0*/  IADD3 R12, P2, R18, R20, RZ ;  /* 0x00000014120c7210 */ /* 0x002fc80007f5e0ff */
[----:B--2---:R-:W-:Y:S01]  /*59e0*/  IADD3 R10, P1, R12, R20, RZ ;  /* 0x000000140c0a7210 */ /* 0x004fe20007f3e0ff */
[----:B---3--:R-:W-:-:S04]  /*59f0*/  IMAD.X R13, R19, 0x1, R3, P2 ;  /* 0x00000001130d7824 */ /* 0x008fc800010e0603 */
[----:B------:R-:W-:Y:S01]  /*5a00*/  IMAD.X R11, R13, 0x1, R3, P1 ;  /* 0x000000010d0b7824 */ /* 0x000fe200008e0603 */
[----:B------:R1:W-:Y:S01]  /*5a10*/  LDGSTS.E.BYPASS.LTC128B.128 [R241+0x5000], [R12.64] ;  /* 0x050000000cf17fae */ /* 0x0003e2000b901d4c */
[----:B----4-:R-:W-:-:S03]  /*5a20*/  IADD3 R8, P2, R10, R20, RZ ;  /* 0x000000140a087210 */ /* 0x010fc60007f5e0ff */
[----:B------:R2:W-:Y:S02]  /*5a30*/  LDGSTS.E.BYPASS.LTC128B.128 [R241+0x5800], [R10.64] ;  /* 0x058000000af17fae */ /* 0x0005e4000b901d4c */
[----:B------:R-:W-:Y:S01]  /*5a40*/  IMAD.X R9, R11, 0x1, R3, P2 ;  /* 0x000000010b097824 */ /* 0x000fe200010e0603 */
[----:B-----5:R-:W-:-:S04]  /*5a50*/  IADD3 R16, P1, R8, R20, RZ ;  /* 0x0000001408107210 */ /* 0x020fc80007f3e0ff */
[----:B------:R3:W-:Y:S01]  /*5a60*/  LDGSTS.E.BYPASS.LTC128B.128 [R241+0x6000], [R8.64] ;  /* 0x0600000008f17fae */ /* 0x0007e2000b901d4c */
[----:B------:R-:W-:Y:S01]  /*5a70*/  IADD3 R18, P2, R16, R20, RZ ;  /* 0x0000001410127210 */ /* 0x000fe20007f5e0ff */
[----:B------:R-:W-:-:S03]  /*5a80*/  IMAD.X R17, R9, 0x1, R3, P1 ;  /* 0x0000000109117824 */ /* 0x000fc600008e0603 */
[-C--:B------:R-:W-:Y:S01]  /*5a90*/  IADD3 R14, P1, R18, R20.reuse, RZ ;  /* 0x00000014120e7210 */ /* 0x080fe20007f3e0ff */
[--C-:B------:R-:W-:Y:S01]  /*5aa0*/  IMAD.X R19, R17, 0x1, R3.reuse, P2 ;  /* 0x0000000111137824 */ /* 0x100fe200010e0603 */
[----:B------:R4:W-:Y:S03]  /*5ab0*/  LDGSTS.E.BYPASS.LTC128B.128 [R241+0x6800], [R16.64] ;  /* 0x0680000010f17fae */ /* 0x0009e6000b901d4c */
[----:B------:R-:W-:Y:S01]  /*5ac0*/  IMAD.X R15, R19, 0x1, R3, P1 ;  /* 0x00000001130f7824 */ /* 0x000fe200008e0603 */
[----:B------:R4:W-:Y:S01]  /*5ad0*/  LDGSTS.E.BYPASS.LTC128B.128 [R241+0x7000], [R18.64] ;  /* 0x0700000012f17fae */ /* 0x0009e2000b901d4c */
[----:B-1----:R-:W-:-:S03]  /*5ae0*/  IADD3 R12, P2, R14, R20, RZ ;  /* 0x000000140e0c7210 */ /* 0x002fc60007f5e0ff */
[----:B------:R1:W-:Y:S01]  /*5af0*/  LDGSTS.E.BYPASS.LTC128B.128 [R241+0x7800], [R14.64] ;  /* 0x078000000ef17fae */ /* 0x0003e2000b901d4c */
[----:B--2---:R-:W-:Y:S01]  /*5b00*/  IADD3 R10, P1, R12, R20, RZ ;  /* 0x000000140c0a7210 */ /* 0x004fe20007f3e0ff */
[----:B------:R-:W-:-:S04]  /*5b10*/  IMAD.X R13, R15, 0x1, R3, P2 ;  /* 0x000000010f0d7824 */ /* 0x000fc800010e0603 */
[----:B------:R-:W-:Y:S01]  /*5b20*/  IMAD.X R11, R13, 0x1, R3, P1 ;  /* 0x000000010d0b7824 */ /* 0x000fe200008e0603 */
[----:B------:R1:W-:Y:S01]  /*5b30*/  LDGSTS.E.BYPASS.LTC128B.128 [R241+0x8000], [R12.64] ;  /* 0x080000000cf17fae */ /* 0x0003e2000b901d4c */
[----:B---3--:R-:W-:-:S03]  /*5b40*/  IADD3 R8, P2, R10, R20, RZ ;  /* 0x000000140a087210 */ /* 0x008fc60007f5e0ff */
[----:B------:R1:W-:Y:S02]  /*5b50*/  LDGSTS.E.BYPASS.LTC128B.128 [R241+0x8800], [R10.64] ;  /* 0x088000000af17fae */ /* 0x0003e4000b901d4c */
[----:B------:R-:W-:Y:S01]  /*5b60*/  IMAD.X R9, R11, 0x1, R3, P2 ;  /* 0x000000010b097824 */ /* 0x000fe200010e0603 */
[----:B----4-:R-:W-:-:S04]  /*5b70*/  IADD3 R16, P1, R8, R20, RZ ;  /* 0x0000001408107210 */ /* 0x010fc80007f3e0ff */
[----:B------:R1:W-:Y:S01]  /*5b80*/  LDGSTS.E.BYPASS.LTC128B.128 [R241+0x9000], [R8.64] ;  /* 0x0900000008f17fae */ /* 0x0003e2000b901d4c */
[----:B------:R-:W-:-:S05]  /*5b90*/  IMAD.X R17, R9, 0x1, R3, P1 ;  /* 0x0000000109117824 */ /* 0x000fca00008e0603 */
[----:B------:R1:W-:Y:S04]  /*5ba0*/  LDGSTS.E.BYPASS.LTC128B.128 [R241+0x9800], [R16.64] ;  /* 0x0980000010f17fae */ /* 0x0003e8000b901d4c */
[----:B------:R-:W0:Y:S02]  /*5bb0*/  LDGDEPBAR ;  /* 0x00000000000079af */ /* 0x000e240000000000 */
.L_x_2271:
[----:B-1234-:R-:W-:-:S05]  /*5bc0*/  IMAD.IADD R3, R89, 0x1, R203 ;  /* 0x0000000159037824 */ /* 0x01efca00078e02cb */
[C---:B------:R-:W-:Y:S02]  /*5bd0*/  IADD3 R7, R3.reuse, 0x1, RZ ;  /* 0x0000000103077810 */ /* 0x040fe40007ffe0ff */
[-C--:B------:R-:W-:Y:S02]  /*5be0*/  ISETP.GE.AND P5, PT, R3, R5.reuse, PT ;  /* 0x000000050300720c */ /* 0x080fe40003fa6270 */
        /* <DEDUP_REMOVED lines=62> */
[----:B------:R-:W-:Y:S01]  /*5fd0*/  FSEL R73, R164, -INF , !P2 ;  /* 0xff800000a4497808 */ /* 0x000fe20005000000 */
[----:B------:R-:W-:Y:S01]  /*5fe0*/  IMAD.MOV.U32 R164, RZ, RZ, R202 ;  /* 0x000000ffffa47224 */ /* 0x000fe200078e00ca */
        /* <DEDUP_REMOVED lines=254> */
[----:B------:R-:W-:Y:S01]  /*6fd0*/  FSEL R197, R135, -INF , !P3 ;  /* 0xff80000087c57808 */ /* 0x000fe20005800000 */
[----:B------:R-:W-:Y:S01]  /*6fe0*/  IMAD.SHL.U32 R135, R2, 0x2, RZ ;  /* 0x0000000202877824 */ /* 0x000fe200078e00ff */
[C---:B------:R-:W-:Y:S02]  /*6ff0*/  ISETP.GE.AND P5, PT, R8.reuse, R6, PT ;  /* 0x000000060800720c */ /* 0x040fe40003fa6270 */
[----:B------:R-:W-:Y:S01]  /*7000*/  ISETP.GE.AND P3, PT, R8, R5, PT ;  /* 0x000000050800720c */ /* 0x000fe20003f66270 */
[--C-:B------:R-:W-:Y:S01]  /*7010*/  IMAD R216, R4, 0x2, R135.reuse ;  /* 0x0000000204d87824 */ /* 0x100fe200078e0287 */
[----:B------:R-:W-:Y:S01]  /*7020*/  FMNMX.FTZ R36, R179, R36, !PT ;  /* 0x00000024b3247209 */ /* 0x000fe20007810000 */
[----:B------:R-:W-:Y:S01]  /*7030*/  IMAD R218, R0, 0x2, R135 ;  /* 0x0000000200da7824 */ /* 0x000fe200078e0287 */
[----:B------:R-:W-:Y:S01]  /*7040*/  FMNMX.FTZ R7, R186, R7, !PT ;  /* 0x00000007ba077209 */ /* 0x000fe20007810000 */
[----:B------:R-:W-:Y:S01]  /*7050*/  IMAD R217, R0, 0x2, R216 ;  /* 0x0000000200d97824 */ /* 0x000fe200078e02d8 */
[----:B------:R-:W-:-:S02]  /*7060*/  IADD3 R8, R3, 0xc8, RZ ;  /* 0x000000c803087810 */ /* 0x000fc40007ffe0ff */
[----:B------:R-:W-:Y:S02]  /*7070*/  FSEL R249, R136, -INF , !P4 ;  /* 0xff80000088f97808 */ /* 0x000fe40006000000 */
[----:B------:R-:W-:Y:S02]  /*7080*/  FSEL R199, R131, -INF , !P2 ;  /* 0xff80000083c77808 */ /* 0x000fe40005000000 */
[----:B------:R-:W-:Y:S02]  /*7090*/  FMNMX.FTZ R36, R180, R36, !PT ;  /* 0x00000024b4247209 */ /* 0x000fe40007810000 */
[----:B------:R-:W-:Y:S02]  /*70a0*/  FMNMX.FTZ R7, R194, R7, !PT ;  /* 0x00000007c2077209 */ /* 0x000fe40007810000 */
        /* <DEDUP_REMOVED lines=19> */
[----:B------:R-:W-:Y:S01]  /*71e0*/  FSEL R158, R124, -INF , !P4 ;  /* 0xff8000007c9e7808 */ /* 0x000fe20006000000 */
[----:B------:R-:W-:Y:S01]  /*71f0*/  IMAD.MOV.U32 R124, RZ, RZ, R9 ;  /* 0x000000ffff7c7224 */ /* 0x000fe200078e0009 */
        /* <DEDUP_REMOVED lines=24> */
[C---:B------:R-:W-:Y:S01]  /*7380*/  ISETP.GE.AND P4, PT, R8.reuse, R6, PT ;  /* 0x000000060800720c */ /* 0x040fe20003f86270 */
[----:B------:R-:W-:Y:S01]  /*7390*/  IMAD.MOV.U32 R4, RZ, RZ, R139 ;  /* 0x000000ffff047224 */ /* 0x000fe200078e008b */
        /* <DEDUP_REMOVED lines=10> */
[----:B------:R-:W-:Y:S02]  /*7440*/  IADD3 R8, R3, 0xe8, RZ ;  /* 0x000000e803087810 */ /* 0x000fe40007ffe0ff */
[----:B------:R-:W-:Y:S02]  /*7450*/  FSEL R137, R53, -INF , !P5 ;  /* 0xff80000035897808 */ /* 0x000fe40006800000 */
[----:B------:R-:W-:-:S02]  /*7460*/  FSEL R146, R48, -INF , !P3 ;  /* 0xff80000030927808 */ /* 0x000fc40005800000 */
[----:B------:R-:W-:Y:S02]  /*7470*/  FMNMX.FTZ R36, R159, R36, !PT ;  /* 0x000000249f247209 */ /* 0x000fe40007810000 */
[----:B------:R-:W-:Y:S02]  /*7480*/  FMNMX.FTZ R7, R140, R7, !PT ;  /* 0x000000078c077209 */ /* 0x000fe40007810000 */
[C---:B------:R-:W-:Y:S02]  /*7490*/  ISETP.GE.AND P5, PT, R8.reuse, R6, PT ;  /* 0x000000060800720c */ /* 0x040fe40003fa6270 */
[----:B------:R-:W-:Y:S02]  /*74a0*/  ISETP.GE.AND P3, PT, R8, R5, PT ;  /* 0x000000050800720c */ /* 0x000fe40003f66270 */
[----:B------:R-:W-:Y:S02]  /*74b0*/  IADD3 R8, R3, 0xe9, RZ ;  /* 0x000000e903087810 */ /* 0x000fe40007ffe0ff */
[----:B------:R-:W-:-:S02]  /*74c0*/  FSEL R145, R44, -INF , !P2 ;  /* 0xff8000002c917808 */ /* 0x000fc40005000000 */
[----:B------:R-:W-:Y:S02]  /*74d0*/  FMNMX.FTZ R36, R158, R36, !PT ;  /* 0x000000249e247209 */ /* 0x000fe40007810000 */
[----:B------:R-:W-:Y:S02]  /*74e0*/  FMNMX.FTZ R7, R146, R7, !PT ;  /* 0x0000000792077209 */ /* 0x000fe40007810000 */
[----:B------:R-:W-:Y:S02]  /*74f0*/  FSEL R162, R47, -INF , !P4 ;  /* 0xff8000002fa27808 */ /* 0x000fe40006000000 */
[C---:B------:R-:W-:Y:S02]  /*7500*/  ISETP.GE.AND P4, PT, R8.reuse, R6, PT ;  /* 0x000000060800720c */ /* 0x040fe40003f86270 */
[----:B------:R-:W-:Y:S02]  /*7510*/  ISETP.GE.AND P2, PT, R8, R5, PT ;  /* 0x000000050800720c */ /* 0x000fe40003f46270 */
[----:B------:R-:W-:-:S02]  /*7520*/  IADD3 R10, R3, 0xf0, RZ ;  /* 0x000000f0030a7810 */ /* 0x000fc40007ffe0ff */
[C---:B------:R-:W-:Y:S02]  /*7530*/  IADD3 R9, R3.reuse, 0xf1, RZ ;  /* 0x000000f103097810 */ /* 0x040fe40007ffe0ff */
[C---:B------:R-:W-:Y:S02]  /*7540*/  IADD3 R11, R3.reuse, 0xf8, RZ ;  /* 0x000000f8030b7810 */ /* 0x040fe40007ffe0ff */
[----:B------:R-:W-:Y:S02]  /*7550*/  IADD3 R8, R3, 0xf9, RZ ;  /* 0x000000f903087810 */ /* 0x000fe40007ffe0ff */
[----:B------:R-:W-:Y:S02]  /*7560*/  FSEL R152, R45, -INF , !P1 ;  /* 0xff8000002d987808 */ /* 0x000fe40004800000 */
[----:B------:R-:W-:Y:S02]  /*7570*/  FMNMX.FTZ R36, R136, R36, !PT ;  /* 0x0000002488247209 */ /* 0x000fe40007810000 */
[----:B------:R-:W-:-:S02]  /*7580*/  FMNMX.FTZ R3, R145, R7, !PT ;  /* 0x0000000791037209 */ /* 0x000fc40007810000 */
[----:B------:R-:W-:Y:S02]  /*7590*/  FSEL R163, R40, -INF , !P3 ;  /* 0xff80000028a37808 */ /* 0x000fe40005800000 */
[----:B------:R-:W-:Y:S02]  /*75a0*/  FMNMX.FTZ R36, R125, R36, !PT ;  /* 0x000000247d247209 */ /* 0x000fe40007810000 */
[----:B------:R-:W-:Y:S02]  /*75b0*/  FMNMX.FTZ R3, R152, R3, !PT ;  /* 0x0000000398037209 */ /* 0x000fe40007810000 */
[----:B------:R-:W-:Y:S02]  /*75c0*/  ISETP.GE.AND P1, PT, R10, R5, PT ;  /* 0x000000050a00720c */ /* 0x000fe40003f26270 */
        /* <DEDUP_REMOVED lines=8> */
[----:B------:R-:W-:Y:S02]  /*7650*/  FSEL R150, R23, -INF , !P3 ;  /* 0xff80000017967808 */ /* 0x000fe40005800000 */
[----:B------:R-:W-:Y:S02]  /*7660*/  FMNMX.FTZ R36, R137, R36, !PT ;  /* 0x0000002489247209 */ /* 0x000fe40007810000 */
[----:B------:R-:W-:Y:S02]  /*7670*/  FMNMX.FTZ R3, R147, R3, !PT ;  /* 0x0000000393037209 */ /* 0x000fe40007810000 */
[----:B------:R-:W-:Y:S02]  /*7680*/  ISETP.GE.AND P1, PT, R8, R5, PT ;  /* 0x000000050800720c */ /* 0x000fe40003f26270 */
[----:B------:R-:W-:Y:S02]  /*7690*/  FSEL R141, R49, -INF , !P6 ;  /* 0xff800000318d7808 */ /* 0x000fe40007000000 */
[----:B------:R-:W-:-:S02]  /*76a0*/  FSEL R156, R21, -INF , !P2 ;  /* 0xff800000159c7808 */ /* 0x000fc40005000000 */
[----:B------:R-:W-:Y:S02]  /*76b0*/  FMNMX.FTZ R36, R162, R36, !PT ;  /* 0x00000024a2247209 */ /* 0x000fe40007810000 */
[----:B------:R-:W-:Y:S02]  /*76c0*/  FMNMX.FTZ R3, R150, R3, !PT ;  /* 0x0000000396037209 */ /* 0x000fe40007810000 */
[----:B------:R-:W-:Y:S02]  /*76d0*/  FSEL R142, R46, -INF , !P5 ;  /* 0xff8000002e8e7808 */ /* 0x000fe40006800000 */
        /* <DEDUP_REMOVED lines=8> */
[----:B------:R-:W-:Y:S01]  /*7760*/  FSEL R10, R29, -INF , !P1 ;  /* 0xff8000001d0a7808 */ /* 0x000fe20004800000 */
[----:B------:R-:W1:Y:S01]  /*7770*/  SHFL.BFLY PT, R7, R3, 0x2, 0x1f ;  /* 0x0c401f0003077f89 */ /* 0x000e6200000e0000 */
[----:B------:R-:W-:-:S02]  /*7780*/  FMNMX.FTZ R36, R138, R36, !PT ;  /* 0x000000248a247209 */ /* 0x000fc40007810000 */
[----:B------:R-:W-:Y:S01]  /*7790*/  ISETP.GE.AND P1, PT, R11, R6, PT ;  /* 0x000000060b00720c */ /* 0x000fe20003f26270 */
[----:B------:R-:W-:Y:S01]  /*77a0*/  IMAD.MOV.U32 R11, RZ, RZ, R148 ;  /* 0x000000ffff0b7224 */ /* 0x000fe200078e0094 */
[----:B------:R-:W-:Y:S02]  /*77b0*/  FSEL R149, R28, -INF , !P2 ;  /* 0xff8000001c957808 */ /* 0x000fe40005000000 */
[----:B------:R-:W-:Y:S01]  /*77c0*/  FMNMX.FTZ R36, R10, R36, !PT ;  /* 0x000000240a247209 */ /* 0x000fe20007810000 */
[----:B------:R-:W-:Y:S01]  /*77d0*/  LDSM.16.MT88.4 R28, [R135+0xa000] ;  /* 0x00a00000871c783b */ /* 0x000fe20000004200 */
[----:B------:R-:W-:Y:S02]  /*77e0*/  ISETP.GE.AND P2, PT, R8, R6, PT ;  /* 0x000000060800720c */ /* 0x000fe40003f46270 */
[----:B------:R-:W-:Y:S02]  /*77f0*/  FSEL R128, R26, -INF , !P1 ;  /* 0xff8000001a807808 */ /* 0x000fe40004800000 */
[----:B------:R-:W-:-:S02]  /*7800*/  FMNMX.FTZ R36, R149, R36, !PT ;  /* 0x0000002495247209 */ /* 0x000fc40007810000 */
[----:B------:R-:W-:Y:S02]  /*7810*/  FSEL R131, R25, -INF , !P2 ;  /* 0xff80000019837808 */ /* 0x000fe40005000000 */
[----:B------:R-:W-:Y:S01]  /*7820*/  FMNMX.FTZ R36, R128, R36, !PT ;  /* 0x0000002480247209 */ /* 0x000fe20007810000 */
[----:B------:R-:W-:Y:S03]  /*7830*/  LDSM.16.MT88.4 R24, [R218+0xa000] ;  /* 0x00a00000da18783b */ /* 0x000fe60000004200 */
        /* <DEDUP_REMOVED lines=20> */
[----:B------:R-:W-:Y:S01]  /*7980*/  MUFU.EX2 R246, R0 ;  /* 0x0000000000f67308 */ /* 0x000fe20000000800 */
[----:B--2---:R-:W-:Y:S01]  /*7990*/  FFMA.FTZ R8, R15, c[0x0][0x23c], -R7 ;  /* 0x00008f000f087a23 */ /* 0x004fe20000010807 */
[----:B---3--:R-:W-:-:S06]  /*79a0*/  F2FP.PACK_AB R13, R212, R242 ;  /* 0x000000f2d40d723e */ /* 0x008fcc00000000ff */
[----:B------:R1:W-:Y:S02]  /*79b0*/  MUFU.EX2 R243, R8 ;  /* 0x0000000800f37308 */ /* 0x0003e40000000800 */
[----:B-1----:R-:W-:Y:S01]  /*79c0*/  FSEL R8, R9, RZ, P1 ;  /* 0x000000ff09087208 */ /* 0x002fe20000800000 */
[----:B------:R-:W-:-:S04]  /*79d0*/  FFMA.FTZ R9, R16, c[0x0][0x23c], -R7 ;  /* 0x00008f0010097a23 */ /* 0x000fc80000010807 */
[--C-:B------:R-:W-:Y:S01]  /*79e0*/  FFMA.FTZ R0, R35, c[0x0][0x23c], -R8.reuse ;  /* 0x00008f0023007a23 */ /* 0x100fe20000010808 */
[----:B------:R1:W2:Y:S01]  /*79f0*/  MUFU.EX2 R245, R9 ;  /* 0x0000000900f57308 */ /* 0x0002a20000000800 */
[--C-:B------:R-:W-:Y:S02]  /*7a00*/  FFMA.FTZ R2, R17, c[0x0][0x23c], -R8.reuse ;  /* 0x00008f0011027a23 */ /* 0x100fe40000010808 */
[----:B------:R-:W-:-:S05]  /*7a10*/  FFMA.FTZ R4, R4, c[0x0][0x23c], -R8 ;  /* 0x00008f0004047a23 */ /* 0x000fca0000010808 */
[----:B------:R3:W-:Y:S08]  /*7a20*/  MUFU.EX2 R203, R0 ;  /* 0x0000000000cb7308 */ /* 0x0007f00000000800 */
[----:B------:R4:W-:Y:S01]  /*7a30*/  MUFU.EX2 R205, R2 ;  /* 0x0000000200cd7308 */ /* 0x0009e20000000800 */
[--C-:B-1----:R-:W-:Y:S01]  /*7a40*/  FFMA.FTZ R9, R12, c[0x0][0x23c], -R8.reuse ;  /* 0x00008f000c097a23 */ /* 0x102fe20000010808 */
[----:B--2---:R-:W-:Y:S01]  /*7a50*/  F2FP.PACK_AB R15, R245, R243 ;  /* 0x000000f3f50f723e */ /* 0x004fe200000000ff */
[----:B---3--:R-:W-:-:S05]  /*7a60*/  FFMA.FTZ R0, R37, c[0x0][0x23c], -R8 ;  /* 0x00008f0025007a23 */ /* 0x008fca0000010808 */
[----:B------:R-:W1:Y:S01]  /*7a70*/  MUFU.EX2 R208, R9 ;  /* 0x0000000900d07308 */ /* 0x000e620000000800 */
[----:B----4-:R-:W-:-:S07]  /*7a80*/  FFMA.FTZ R2, R18, c[0x0][0x23c], -R8 ;  /* 0x00008f0012027a23 */ /* 0x010fce0000010808 */
[----:B------:R2:W-:Y:S08]  /*7a90*/  MUFU.EX2 R201, R0 ;  /* 0x0000000000c97308 */ /* 0x0005f00000000800 */
[----:B------:R3:W-:Y:S01]  /*7aa0*/  MUFU.EX2 R210, R2 ;  /* 0x0000000200d27308 */ /* 0x0007e20000000800 */
[----:B-1----:R-:W-:Y:S01]  /*7ab0*/  F2FP.PACK_AB R12, R205, R208 ;  /* 0x000000d0cd0c723e */ /* 0x002fe200000000ff */
[----:B--2---:R-:W-:-:S06]  /*7ac0*/  FFMA.FTZ R0, R38, c[0x0][0x23c], -R8 ;  /* 0x00008f0026007a23 */ /* 0x004fcc0000010808 */
[----:B------:R1:W-:Y:S01]  /*7ad0*/  MUFU.EX2 R206, R0 ;  /* 0x0000000000ce7308 */ /* 0x0003e20000000800 */
[--C-:B---3--:R-:W-:Y:S02]  /*7ae0*/  FFMA.FTZ R2, R19, c[0x0][0x23c], -R8.reuse ;  /* 0x00008f0013027a23 */ /* 0x108fe40000010808 */
[----:B------:R-:W2:Y:S05]  /*7af0*/  LDSM.16.MT88.4 R16, [R217+0xa000] ;  /* 0x00a00000d910783b */ /* 0x000eaa0000004200 */
[----:B------:R3:W4:Y:S01]  /*7b00*/  MUFU.EX2 R213, R2 ;  /* 0x0000000200d57308 */ /* 0x0007220000000800 */
[----:B-1----:R-:W-:-:S07]  /*7b10*/  FFMA.FTZ R0, R39, c[0x0][0x23c], -R8 ;  /* 0x00008f0027007a23 */ /* 0x002fce0000010808 */
[----:B------:R1:W-:Y:S01]  /*7b20*/  MUFU.EX2 R209, R0 ;  /* 0x0000000000d17308 */ /* 0x0003e20000000800 */
[--C-:B---3--:R-:W-:Y:S01]  /*7b30*/  FFMA.FTZ R2, R20, c[0x0][0x23c], -R7.reuse ;  /* 0x00008f0014027a23 */ /* 0x108fe20000010807 */
[----:B----4-:R-:W-:Y:S01]  /*7b40*/  F2FP.PACK_AB R14, R213, R210 ;  /* 0x000000d2d50e723e */ /* 0x010fe200000000ff */
[----:B------:R-:W3:Y:S05]  /*7b50*/  LDSM.16.MT88.4 R20, [R216+0xa000] ;  /* 0x00a00000d814783b */ /* 0x000eea0000004200 */
[----:B------:R4:W-:Y:S01]  /*7b60*/  MUFU.EX2 R215, R2 ;  /* 0x0000000200d77308 */ /* 0x0009e20000000800 */
[----:B------:R-:W-:Y:S01]  /*7b70*/  HMMA.16816.F32 R40, R12, R28, RZ ;  /* 0x0000001c0c28723c */ /* 0x000fe200000018ff */
[----:B-1----:R-:W-:-:S06]  /*7b80*/  FFMA.FTZ R0, R56, c[0x0][0x23c], -R7 ;  /* 0x00008f0038007a23 */ /* 0x002fcc0000010807 */
[----:B------:R1:W-:Y:S01]  /*7b90*/  MUFU.EX2 R202, R0 ;  /* 0x0000000000ca7308 */ /* 0x0003e20000000800 */
[----:B------:R-:W-:Y:S01]  /*7ba0*/  HMMA.16816.F32 R52, R12, R30, RZ ;  /* 0x0000001e0c34723c */ /* 0x000fe200000018ff */
[----:B------:R-:W5:Y:S01]  /*7bb0*/  LDSM.16.MT88.4 R28, [R135+0xa800] ;  /* 0x00a80000871c783b */ /* 0x000f620000004200 */
[----:B----4-:R-:W-:-:S05]  /*7bc0*/  FFMA.FTZ R2, R32, c[0x0][0x23c], -R7 ;  /* 0x00008f0020027a23 */ /* 0x010fca0000010807 */
[----:B------:R4:W2:Y:S01]  /*7bd0*/  MUFU.EX2 R214, R2 ;  /* 0x0000000200d67308 */ /* 0x0008a20000000800 */
[----:B------:R-:W-:Y:S01]  /*7be0*/  HMMA.16816.F32 R32, R12, R24, RZ ;  /* 0x000000180c20723c */ /* 0x000fe200000018ff */
[----:B-1----:R-:W-:-:S07]  /*7bf0*/  FFMA.FTZ R0, R68, c[0x0][0x23c], -R7 ;  /* 0x00008f0044007a23 */ /* 0x002fce0000010807 */
[----:B------:R-:W-:Y:S01]  /*7c00*/  HMMA.16816.F32 R48, R12, R26, RZ ;  /* 0x0000001a0c30723c */ /* 0x000fe200000018ff */
[----:B------:R-:W1:Y:S01]  /*7c10*/  LDSM.16.MT88.4 R24, [R218+0xa800] ;  /* 0x00a80000da18783b */ /* 0x000e620000004200 */
[----:B------:R3:W1:Y:S01]  /*7c20*/  MUFU.EX2 R204, R0 ;  /* 0x0000000000cc7308 */ /* 0x0006620000000800 */
[----:B----4-:R-:W-:-:S05]  /*7c30*/  IMAD.MOV.U32 R2, RZ, RZ, R142 ;  /* 0x000000ffff027224 */ /* 0x010fca00078e008e */
[C---:B--2---:R-:W-:Y:S08]  /*7c40*/  HMMA.16816.F32 R60, R12.reuse, R16, RZ ;  /* 0x000000100c3c723c */ /* 0x044ff000000018ff */
[----:B---3--:R-:W-:Y:S01]  /*7c50*/  HMMA.16816.F32 R44, R12, R20, RZ ;  /* 0x000000140c2c723c */ /* 0x008fe200000018ff */
[----:B------:R-:W-:-:S04]  /*7c60*/  FFMA.FTZ R0, R72, c[0x0][0x23c], -R7 ;  /* 0x00008f0048007a23 */ /* 0x000fc80000010807 */
[----:B------:R2:W-:Y:S03]  /*7c70*/  MUFU.EX2 R211, R0 ;  /* 0x0000000000d37308 */ /* 0x0005e60000000800 */
[C---:B------:R-:W-:Y:S01]  /*7c80*/  HMMA.16816.F32 R64, R12.reuse, R22, RZ ;  /* 0x000000160c40723c */ /* 0x040fe200000018ff */
[----:B------:R-:W3:Y:S07]  /*7c90*/  LDSM.16.MT88.4 R20, [R216+0xa800] ;  /* 0x00a80000d814783b */ /* 0x000eee0000004200 */
[----:B------:R-:W-:Y:S01]  /*7ca0*/  HMMA.16816.F32 R56, R12, R18, RZ ;  /* 0x000000120c38723c */ /* 0x000fe200000018ff */
[----:B------:R-:W4:Y:S01]  /*7cb0*/  LDSM.16.MT88.4 R16, [R217+0xa800] ;  /* 0x00a80000d910783b */ /* 0x000f220000004200 */
[----:B--2---:R-:W-:-:S05]  /*7cc0*/  FFMA.FTZ R0, R73, c[0x0][0x23c], -R7 ;  /* 0x00008f0049007a23 */ /* 0x004fca0000010807 */
[----:B------:R-:W-:Y:S02]  /*7cd0*/  F2FP.PACK_AB R13, R214, R215 ;  /* 0x000000d7d60d723e */ /* 0x000fe400000000ff */
[----:B------:R-:W-:Y:S01]  /*7ce0*/  F2FP.PACK_AB R15, R246, R244 ;  /* 0x000000f4f60f723e */ /* 0x000fe200000000ff */
[----:B------:R2:W1:Y:S01]  /*7cf0*/  MUFU.EX2 R207, R0 ;  /* 0x0000000000cf7308 */ /* 0x0004620000000800 */
[----:B------:R-:W-:Y:S02]  /*7d00*/  F2FP.PACK_AB R12, R201, R203 ;  /* 0x000000cbc90c723e */ /* 0x000fe400000000ff */
[----:B------:R-:W-:-:S07]  /*7d10*/  F2FP.PACK_AB R14, R209, R206 ;  /* 0x000000ced10e723e */ /* 0x000fce00000000ff */
[----:B-----5:R-:W-:Y:S01]  /*7d20*/  HMMA.16816.F32 R76, R12, R30, R52 ;  /* 0x0000001e0c4c723c */ /* 0x020fe20000001834 */
[----:B--2---:R-:W-:-:S07]  /*7d30*/  FFMA.FTZ R0, R74, c[0x0][0x23c], -R8 ;  /* 0x00008f004a007a23 */ /* 0x004fce0000010808 */
[C---:B-1----:R-:W-:Y:S01]  /*7d40*/  HMMA.16816.F32 R52, R12.reuse, R24, R32 ;  /* 0x000000180c34723c */ /* 0x042fe20000001820 */
[----:B------:R-:W1:Y:S01]  /*7d50*/  LDSM.16.MT88.4 R32, [R135+0xb000] ;  /* 0x00b000008720783b */ /* 0x000e620000004200 */
[----:B------:R2:W-:Y:S06]  /*7d60*/  MUFU.EX2 R190, R0 ;  /* 0x0000000000be7308 */ /* 0x0005ec0000000800 */
[C---:B------:R-:W-:Y:S01]  /*7d70*/  HMMA.16816.F32 R68, R12.reuse, R28, R40 ;  /* 0x0000001c0c44723c */ /* 0x040fe20000001828 */
[----:B------:R-:W5:Y:S07]  /*7d80*/  LDSM.16.MT88.4 R28, [R218+0xb000] ;  /* 0x00b00000da1c783b */ /* 0x000f6e0000004200 */
[----:B---3--:R-:W-:Y:S01]  /*7d90*/  HMMA.16816.F32 R44, R12, R20, R44 ;  /* 0x000000140c2c723c */ /* 0x008fe2000000182c */
[----:B--2---:R-:W-:-:S04]  /*7da0*/  FFMA.FTZ R0, R81, c[0x0][0x23c], -R8 ;  /* 0x00008f0051007a23 */ /* 0x004fc80000010808 */
[----:B------:R2:W3:Y:S03]  /*7db0*/  MUFU.EX2 R9, R0 ;  /* 0x0000000000097308 */ /* 0x0004e60000000800 */
[C---:B------:R-:W-:Y:S08]  /*7dc0*/  HMMA.16816.F32 R72, R12.reuse, R26, R48 ;  /* 0x0000001a0c48723c */ /* 0x040ff00000001830 */
[----:B----4-:R-:W-:Y:S01]  /*7dd0*/  HMMA.16816.F32 R40, R12, R16, R60 ;  /* 0x000000100c28723c */ /* 0x010fe2000000183c */
[----:B--2---:R-:W-:-:S07]  /*7de0*/  FFMA.FTZ R0, R80, c[0x0][0x23c], -R8 ;  /* 0x00008f0050007a23 */ /* 0x004fce0000010808 */
[----:B------:R-:W-:Y:S01]  /*7df0*/  HMMA.16816.F32 R24, R12, R18, R56 ;  /* 0x000000120c18723c */ /* 0x000fe20000001838 */
[----:B------:R-:W-:Y:S01]  /*7e00*/  LDSM.16.MT88.4 R16, [R217+0xb000] ;  /* 0x00b00000d910783b */ /* 0x000fe20000004200 */
[----:B------:R2:W-:Y:S01]  /*7e10*/  MUFU.EX2 R192, R0 ;  /* 0x0000000000c07308 */ /* 0x0005e20000000800 */
[----:B------:R-:W-:Y:S02]  /*7e20*/  IMAD.MOV.U32 R63, RZ, RZ, R147 ;  /* 0x000000ffff3f7224 */ /* 0x000fe400078e0093 */
[----:B------:R-:W-:Y:S02]  /*7e30*/  IMAD.MOV.U32 R61, RZ, RZ, R145 ;  /* 0x000000ffff3d7224 */ /* 0x000fe400078e0091 */
[----:B------:R-:W-:Y:S02]  /*7e40*/  IMAD.MOV.U32 R62, RZ, RZ, R146 ;  /* 0x000000ffff3e7224 */ /* 0x000fe400078e0092 */
[----:B------:R-:W-:Y:S02]  /*7e50*/  IMAD.MOV.U32 R60, RZ, RZ, R144 ;  /* 0x000000ffff3c7224 */ /* 0x000fe400078e0090 */
[----:B--2---:R-:W-:-:S02]  /*7e60*/  FFMA.FTZ R0, R82, c[0x0][0x23c], -R8 ;  /* 0x00008f0052007a23 */ /* 0x004fc40000010808 */
[----:B------:R-:W-:Y:S01]  /*7e70*/  HMMA.16816.F32 R80, R12, R22, R64 ;  /* 0x000000160c50723c */ /* 0x000fe20000001840 */
[----:B------:R-:W2:Y:S01]  /*7e80*/  LDSM.16.MT88.4 R20, [R216+0xb000] ;  /* 0x00b00000d814783b */ /* 0x000ea20000004200 */
[----:B------:R4:W1:Y:S05]  /*7e90*/  MUFU.EX2 R191, R0 ;  /* 0x0000000000bf7308 */ /* 0x00086a0000000800 */
[----:B------:R-:W-:Y:S02]  /*7ea0*/  F2FP.PACK_AB R13, R204, R202 ;  /* 0x000000cacc0d723e */ /* 0x000fe400000000ff */
[----:B------:R-:W-:Y:S02]  /*7eb0*/  F2FP.PACK_AB R15, R207, R211 ;  /* 0x000000d3cf0f723e */ /* 0x000fe400000000ff */
[----:B---3--:R-:W-:Y:S01]  /*7ec0*/  F2FP.PACK_AB R12, R9, R190 ;  /* 0x000000be090c723e */ /* 0x008fe200000000ff */
[----:B----4-:R-:W-:Y:S01]  /*7ed0*/  FFMA.FTZ R0, R84, c[0x0][0x23c], -R7 ;  /* 0x00008f0054007a23 */ /* 0x010fe20000010807 */
[----:B-1----:R-:W-:Y:S01]  /*7ee0*/  F2FP.PACK_AB R14, R191, R192 ;  /* 0x000000c0bf0e723e */ /* 0x002fe200000000ff */
[----:B------:R-:W-:-:S02]  /*7ef0*/  IMAD.MOV.U32 R84, RZ, RZ, R143 ;  /* 0x000000ffff547224 */ /* 0x000fc400078e008f */
[----:B------:R1:W-:Y:S04]  /*7f00*/  MUFU.EX2 R183, R0 ;  /* 0x0000000000b77308 */ /* 0x0003e80000000800 */
[C---:B------:R-:W-:Y:S08]  /*7f10*/  HMMA.16816.F32 R48, R12.reuse, R32, R68 ;  /* 0x000000200c30723c */ /* 0x040ff00000001844 */
[----:B-----5:R-:W-:Y:S01]  /*7f20*/  HMMA.16816.F32 R68, R12, R30, R72 ;  /* 0x0000001e0c44723c */ /* 0x020fe20000001848 */
[----:B-1----:R-:W-:-:S02]  /*7f30*/  FFMA.FTZ R0, R85, c[0x0][0x23c], -R7 ;  /* 0x00008f0055007a23 */ /* 0x002fc40000010807 */
[----:B------:R-:W-:Y:S02]  /*7f40*/  IMAD.MOV.U32 R85, RZ, RZ, R138 ;  /* 0x000000ffff557224 */ /* 0x000fe400078e008a */
[----:B------:R1:W3:Y:S02]  /*7f50*/  MUFU.EX2 R185, R0 ;  /* 0x0000000000b97308 */ /* 0x0002e40000000800 */
[----:B------:R-:W-:Y:S01]  /*7f60*/  IMAD.MOV.U32 R75, RZ, RZ, R157 ;  /* 0x000000ffff4b7224 */ /* 0x000fe200078e009d */
[----:B------:R-:W-:Y:S01]  /*7f70*/  HMMA.16816.F32 R64, R12, R34, R76 ;  /* 0x000000220c40723c */ /* 0x000fe2000000184c */
[----:B------:R-:W-:Y:S01]  /*7f80*/  IMAD.MOV.U32 R74, RZ, RZ, R159 ;  /* 0x000000ffff4a7224 */ /* 0x000fe200078e009f */
[----:B------:R-:W-:Y:S01]  /*7f90*/  LDSM.16.MT88.4 R32, [R135+0xb800] ;  /* 0x00b800008720783b */ /* 0x000fe20000004200 */
[----:B------:R-:W-:Y:S02]  /*7fa0*/  IMAD.MOV.U32 R72, RZ, RZ, R158 ;  /* 0x000000ffff487224 */ /* 0x000fe400078e009e */
[----:B------:R-:W-:-:S03]  /*7fb0*/  IMAD.MOV.U32 R73, RZ, RZ, R136 ;  /* 0x000000ffff497224 */ /* 0x000fc600078e0088 */
[----:B--2---:R-:W-:Y:S01]  /*7fc0*/  HMMA.16816.F32 R76, R12, R22, R80 ;  /* 0x000000160c4c723c */ /* 0x004fe20000001850 */
[----:B-1----:R-:W-:-:S06]  /*7fd0*/  FFMA.FTZ R0, R86, c[0x0][0x23c], -R7 ;  /* 0x00008f0056007a23 */ /* 0x002fcc0000010807 */
[----:B------:R-:W-:Y:S01]  /*7fe0*/  IMAD.MOV.U32 R83, RZ, RZ, R156 ;  /* 0x000000ffff537224 */ /* 0x000fe200078e009c */
[C---:B------:R-:W-:Y:S01]  /*7ff0*/  HMMA.16816.F32 R52, R12.reuse, R28, R52 ;  /* 0x0000001c0c34723c */ /* 0x040fe20000001834 */
[----:B------:R1:W-:Y:S01]  /*8000*/  MUFU.EX2 R189, R0 ;  /* 0x0000000000bd7308 */ /* 0x0003e20000000800 */
[----:B------:R-:W-:Y:S01]  /*8010*/  IMAD.MOV.U32 R82, RZ, RZ, R152 ;  /* 0x000000ffff527224 */ /* 0x000fe200078e0098 */
[----:B------:R-:W2:Y:S01]  /*8020*/  LDSM.16.MT88.4 R28, [R218+0xb800] ;  /* 0x00b80000da1c783b */ /* 0x000ea20000004200 */
[----:B------:R-:W-:Y:S02]  /*8030*/  IMAD.MOV.U32 R81, RZ, RZ, R151 ;  /* 0x000000ffff517224 */ /* 0x000fe400078e0097 */
[----:B------:R-:W-:Y:S02]  /*8040*/  IMAD.MOV.U32 R80, RZ, RZ, R150 ;  /* 0x000000ffff507224 */ /* 0x000fe400078e0096 */
[----:B------:R-:W-:Y:S01]  /*8050*/  HMMA.16816.F32 R44, R12, R20, R44 ;  /* 0x000000140c2c723c */ /* 0x000fe2000000182c */
[----:B------:R-:W4:Y:S01]  /*8060*/  LDSM.16.MT88.4 R20, [R216+0xb800] ;  /* 0x00b80000d814783b */ /* 0x000f220000004200 */
[----:B------:R-:W-:-:S06]  /*8070*/  IMAD.MOV.U32 R86, RZ, RZ, R141 ;  /* 0x000000ffff567224 */ /* 0x000fcc00078e008d */
[C---:B------:R-:W-:Y:S01]  /*8080*/  HMMA.16816.F32 R40, R12.reuse, R16, R40 ;  /* 0x000000100c28723c */ /* 0x040fe20000001828 */
[----:B-1----:R-:W-:Y:S02]  /*8090*/  FFMA.FTZ R0, R87, c[0x0][0x23c], -R7 ;  /* 0x00008f0057007a23 */ /* 0x002fe40000010807 */
[----:B------:R-:W-:Y:S02]  /*80a0*/  IMAD.MOV.U32 R87, RZ, RZ, R162 ;  /* 0x000000ffff577224 */ /* 0x000fe400078e00a2 */
[----:B------:R1:W5:Y:S03]  /*80b0*/  MUFU.EX2 R188, R0 ;  /* 0x0000000000bc7308 */ /* 0x0003660000000800 */
[----:B------:R-:W-:Y:S01]  /*80c0*/  HMMA.16816.F32 R24, R12, R18, R24 ;  /* 0x000000120c18723c */ /* 0x000fe20000001818 */
[----:B------:R-:W2:Y:S06]  /*80d0*/  LDSM.16.MT88.4 R16, [R217+0xb800] ;  /* 0x00b80000d910783b */ /* 0x000eac0000004200 */
[----:B---3--:R-:W-:Y:S01]  /*80e0*/  F2FP.PACK_AB R13, R185, R183 ;  /* 0x000000b7b90d723e */ /* 0x008fe200000000ff */
[----:B-1----:R-:W-:Y:S01]  /*80f0*/  FFMA.FTZ R0, R88, c[0x0][0x23c], -R8 ;  /* 0x00008f0058007a23 */ /* 0x002fe20000010808 */
[----:B-----5:R-:W-:Y:S01]  /*8100*/  F2FP.PACK_AB R15, R188, R189 ;  /* 0x000000bdbc0f723e */ /* 0x020fe200000000ff */
        /* <DEDUP_REMOVED lines=16> */
[C---:B--2---:R-:W-:Y:S08]  /*8210*/  HMMA.16816.F32 R52, R12.reuse, R28, R52 ;  /* 0x0000001c0c34723c */ /* 0x044ff00000001834 */
[----:B------:R-:W-:Y:S01]  /*8220*/  HMMA.16816.F32 R68, R12, R30, R68 ;  /* 0x0000001e0c44723c */ /* 0x000fe20000001844 */
[----:B------:R-:W2:Y:S01]  /*8230*/  LDSM.16.MT88.4 R28, [R218+0xc000] ;  /* 0x00c00000da1c783b */ /* 0x000ea20000004200 */
[----:B-1----:R-:W-:-:S02]  /*8240*/  FFMA.FTZ R0, R93, c[0x0][0x23c], -R7 ;  /* 0x00008f005d007a23 */ /* 0x002fc40000010807 */
[----:B------:R-:W-:Y:S02]  /*8250*/  IMAD.MOV.U32 R93, RZ, RZ, R128 ;  /* 0x000000ffff5d7224 */ /* 0x000fe400078e0080 */
[----:B------:R1:W3:Y:S02]  /*8260*/  MUFU.EX2 R173, R0 ;  /* 0x0000000000ad7308 */ /* 0x0002e40000000800 */
[C---:B----4-:R-:W-:Y:S08]  /*8270*/  HMMA.16816.F32 R56, R12.reuse, R20, R44 ;  /* 0x000000140c38723c */ /* 0x050ff0000000182c */
[----:B------:R-:W-:Y:S01]  /*8280*/  HMMA.16816.F32 R76, R12, R22, R76 ;  /* 0x000000160c4c723c */ /* 0x000fe2000000184c */
[----:B------:R-:W4:Y:S01]  /*8290*/  LDSM.16.MT88.4 R20, [R216+0xc000] ;  /* 0x00c00000d814783b */ /* 0x000f220000004200 */
[----:B-1----:R-:W-:-:S06]  /*82a0*/  FFMA.FTZ R0, R94, c[0x0][0x23c], -R7 ;  /* 0x00008f005e007a23 */ /* 0x002fcc0000010807 */
[C---:B------:R-:W-:Y:S01]  /*82b0*/  HMMA.16816.F32 R40, R12.reuse, R16, R40 ;  /* 0x000000100c28723c */ /* 0x040fe20000001828 */
[----:B------:R1:W-:Y:S07]  /*82c0*/  MUFU.EX2 R169, R0 ;  /* 0x0000000000a97308 */ /* 0x0003ee0000000800 */
        /* <DEDUP_REMOVED lines=8> */
[----:B---3--:R-:W-:Y:S01]  /*8350*/  F2FP.PACK_AB R13, R173, R170 ;  /* 0x000000aaad0d723e */ /* 0x008fe200000000ff */
[----:B-1----:R-:W-:Y:S01]  /*8360*/  FFMA.FTZ R0, R96, c[0x0][0x23c], -R8 ;  /* 0x00008f0060007a23 */ /* 0x002fe20000010808 */
[----:B------:R-:W-:-:S03]  /*8370*/  F2FP.PACK_AB R15, R172, R169 ;  /* 0x000000a9ac0f723e */ /* 0x000fc600000000ff */
[----:B------:R1:W-:Y:S02]  /*8380*/  MUFU.EX2 R39, R0 ;  /* 0x0000000000277308 */ /* 0x0003e40000000800 */
[----:B-1----:R-:W-:Y:S02]  /*8390*/  FFMA.FTZ R0, R98, c[0x0][0x23c], -R8 ;  /* 0x00008f0062007a23 */ /* 0x002fe40000010808 */
[----:B------:R-:W-:-:S04]  /*83a0*/  IMAD.MOV.U32 R98, RZ, RZ, R10 ;  /* 0x000000ffff627224 */ /* 0x000fc800078e000a */
[----:B------:R1:W3:Y:S01]  /*83b0*/  MUFU.EX2 R164, R0 ;  /* 0x0000000000a47308 */ /* 0x0002e20000000800 */
[----:B------:R-:W-:Y:S02]  /*83c0*/  IMAD.MOV.U32 R10, RZ, RZ, R130 ;  /* 0x000000ffff0a7224 */ /* 0x000fe400078e0082 */
[----:B-1----:R-:W-:Y:S01]  /*83d0*/  FFMA.FTZ R0, R97, c[0x0][0x23c], -R8 ;  /* 0x00008f0061007a23 */ /* 0x002fe20000010808 */
[----:B---3--:R-:W-:-:S04]  /*83e0*/  F2FP.PACK_AB R12, R164, R39 ;  /* 0x00000027a40c723e */ /* 0x008fc800000000ff */
[----:B------:R1:W-:Y:S02]  /*83f0*/  MUFU.EX2 R162, R0 ;  /* 0x0000000000a27308 */ /* 0x0003e40000000800 */
[----:B-1----:R-:W-:-:S06]  /*8400*/  FFMA.FTZ R0, R99, c[0x0][0x23c], -R8 ;  /* 0x00008f0063007a23 */ /* 0x002fcc0000010808 */
        /* <DEDUP_REMOVED lines=110> */
[----:B-----5:R-:W-:Y:S01]  /*8af0*/  HMMA.16816.F32 R28, R12, R16, R44 ;  /* 0x000000100c1c723c */ /* 0x020fe2000000182c */
[----:B------:R-:W-:Y:S01]  /*8b00*/  IMAD.MOV.U32 R153, RZ, RZ, R93 ;  /* 0x000000ffff997224 */ /* 0x000fe200078e005d */
[----:B------:R1:W-:Y:S01]  /*8b10*/  MUFU.EX2 R129, R0 ;  /* 0x0000000000817308 */ /* 0x0003e20000000800 */
[----:B------:R-:W-:-:S05]  /*8b20*/  IMAD.MOV.U32 R93, RZ, RZ, R73 ;  /* 0x000000ffff5d7224 */ /* 0x000fca00078e0049 */
[C---:B------:R-:W-:Y:S01]  /*8b30*/  HMMA.16816.F32 R24, R12.reuse, R18, R24 ;  /* 0x000000120c18723c */ /* 0x040fe20000001818 */
[----:B------:R-:W4:Y:S07]  /*8b40*/  LDSM.16.MT88.4 R16, [R217+0xe000] ;  /* 0x00e00000d910783b */ /* 0x000f2e0000004200 */
[----:B------:R-:W-:Y:S01]  /*8b50*/  HMMA.16816.F32 R48, R12, R32, R48 ;  /* 0x000000200c30723c */ /* 0x000fe20000001830 */
[----:B-1----:R-:W-:Y:S02]  /*8b60*/  FFMA.FTZ R0, R154, c[0x0][0x23c], -R7 ;  /* 0x00008f009a007a23 */ /* 0x002fe40000010807 */
[----:B------:R-:W-:-:S02]  /*8b70*/  IMAD.MOV.U32 R154, RZ, RZ, R89 ;  /* 0x000000ffff9a7224 */ /* 0x000fc400078e0059 */
[----:B------:R-:W-:-:S03]  /*8b80*/  IMAD.MOV.U32 R89, RZ, RZ, R72 ;  /* 0x000000ffff597224 */ /* 0x000fc600078e0048 */
[----:B------:R-:W-:Y:S01]  /*8b90*/  HMMA.16816.F32 R64, R12, R34, R64 ;  /* 0x000000220c40723c */ /* 0x000fe20000001840 */
[----:B------:R-:W-:Y:S01]  /*8ba0*/  IMAD.MOV.U32 R72, RZ, RZ, R127 ;  /* 0x000000ffff487224 */ /* 0x000fe200078e007f */
[----:B------:R-:W1:Y:S01]  /*8bb0*/  LDSM.16.MT88.4 R32, [R218+0xe000] ;  /* 0x00e00000da20783b */ /* 0x000e620000004200 */
[----:B------:R5:W3:Y:S04]  /*8bc0*/  MUFU.EX2 R127, R0 ;  /* 0x00000000007f7308 */ /* 0x000ae80000000800 */
[----:B--2---:R-:W-:Y:S01]  /*8bd0*/  F2FP.PACK_AB R13, R130, R128 ;  /* 0x00000080820d723e */ /* 0x004fe200000000ff */
[----:B-----5:R-:W-:Y:S01]  /*8be0*/  FFMA.FTZ R0, R155, c[0x0][0x23c], -R8 ;  /* 0x00008f009b007a23 */ /* 0x020fe20000010808 */
[----:B---3--:R-:W-:Y:S01]  /*8bf0*/  F2FP.PACK_AB R15, R127, R129 ;  /* 0x000000817f0f723e */ /* 0x008fe200000000ff */
[----:B------:R-:W-:-:S02]  /*8c00*/  IMAD.MOV.U32 R155, RZ, RZ, R92 ;  /* 0x000000ffff9b7224 */ /* 0x000fc400078e005c */
[----:B------:R-:W-:Y:S01]  /*8c10*/  IMAD.MOV.U32 R92, RZ, RZ, R84 ;  /* 0x000000ffff5c7224 */ /* 0x000fe200078e0054 */
[----:B------:R2:W-:Y:S01]  /*8c20*/  MUFU.EX2 R126, R0 ;  /* 0x00000000007e7308 */ /* 0x0005e20000000800 */
        /* <DEDUP_REMOVED lines=8> */
[----:B--2---:R-:W-:Y:S02]  /*8cb0*/  FFMA.FTZ R0, R160, c[0x0][0x23c], -R8 ;  /* 0x00008f00a0007a23 */ /* 0x004fe40000010808 */
[----:B------:R-:W-:Y:S02]  /*8cc0*/  IMAD.MOV.U32 R160, RZ, RZ, R91 ;  /* 0x000000ffffa07224 */ /* 0x000fe400078e005b */
[----:B------:R2:W3:Y:S01]  /*8cd0*/  MUFU.EX2 R125, R0 ;  /* 0x00000000007d7308 */ /* 0x0004e20000000800 */
[----:B------:R-:W-:-:S02]  /*8ce0*/  IMAD.MOV.U32 R96, RZ, RZ, R62 ;  /* 0x000000ffff607224 */ /* 0x000fc400078e003e */
[----:B------:R-:W-:Y:S02]  /*8cf0*/  IMAD.MOV.U32 R91, RZ, RZ, R72 ;  /* 0x000000ffff5b7224 */ /* 0x000fe400078e0048 */
[----:B--2---:R-:W-:Y:S01]  /*8d00*/  FFMA.FTZ R0, R161, c[0x0][0x23c], -R8 ;  /* 0x00008f00a1007a23 */ /* 0x004fe20000010808 */
[----:B---3--:R-:W-:Y:S01]  /*8d10*/  F2FP.PACK_AB R12, R125, R126 ;  /* 0x0000007e7d0c723e */ /* 0x008fe200000000ff */
[----:B------:R-:W-:Y:S02]  /*8d20*/  IMAD.MOV.U32 R161, RZ, RZ, R10 ;  /* 0x000000ffffa17224 */ /* 0x000fe400078e000a */
[----:B------:R-:W-:Y:S02]  /*8d30*/  IMAD.MOV.U32 R10, RZ, RZ, R124 ;  /* 0x000000ffff0a7224 */ /* 0x000fe400078e007c */
[----:B------:R2:W-:Y:S02]  /*8d40*/  MUFU.EX2 R124, R0 ;  /* 0x00000000007c7308 */ /* 0x0005e40000000800 */
[----:B--2---:R-:W-:-:S02]  /*8d50*/  FFMA.FTZ R0, R165, c[0x0][0x23c], -R8 ;  /* 0x00008f00a5007a23 */ /* 0x004fc40000010808 */
[----:B------:R-:W-:-:S04]  /*8d60*/  IMAD.MOV.U32 R165, RZ, RZ, R89 ;  /* 0x000000ffffa57224 */ /* 0x000fc800078e0059 */
[----:B------:R2:W3:Y:S01]  /*8d70*/  MUFU.EX2 R123, R0 ;  /* 0x00000000007b7308 */ /* 0x0004e20000000800 */
[----:B------:R-:W-:Y:S02]  /*8d80*/  IMAD.MOV.U32 R89, RZ, RZ, R61 ;  /* 0x000000ffff597224 */ /* 0x000fe400078e003d */
[----:B--2---:R-:W-:Y:S01]  /*8d90*/  FFMA.FTZ R0, R166, c[0x0][0x23c], -R7 ;  /* 0x00008f00a6007a23 */ /* 0x004fe20000010807 */
[----:B---3--:R-:W-:Y:S01]  /*8da0*/  F2FP.PACK_AB R14, R123, R124 ;  /* 0x0000007c7b0e723e */ /* 0x008fe200000000ff */
[----:B------:R-:W-:-:S03]  /*8db0*/  IMAD.MOV.U32 R166, RZ, RZ, R75 ;  /* 0x000000ffffa67224 */ /* 0x000fc600078e004b */
[----:B------:R2:W-:Y:S03]  /*8dc0*/  MUFU.EX2 R119, R0 ;  /* 0x0000000000777308 */ /* 0x0005e60000000800 */
[C---:B------:R-:W-:Y:S01]  /*8dd0*/  HMMA.16816.F32 R44, R12.reuse, R40, R48 ;  /* 0x000000280c2c723c */ /* 0x040fe20000001830 */
[----:B------:R-:W-:Y:S07]  /*8de0*/  LDSM.16.MT88.4 R48, [R218+0xe800] ;  /* 0x00e80000da30783b */ /* 0x000fee0000004200 */
[----:B------:R-:W-:Y:S01]  /*8df0*/  HMMA.16816.F32 R64, R12, R42, R64 ;  /* 0x0000002a0c40723c */ /* 0x000fe20000001840 */
[----:B------:R-:W3:Y:S01]  /*8e00*/  LDSM.16.MT88.4 R40, [R135+0xe800] ;  /* 0x00e800008728783b */ /* 0x000ee20000004200 */
[----:B--2---:R-:W-:-:S02]  /*8e10*/  FFMA.FTZ R0, R167, c[0x0][0x23c], -R7 ;  /* 0x00008f00a7007a23 */ /* 0x004fc40000010807 */
[----:B------:R-:W-:Y:S02]  /*8e20*/  IMAD.MOV.U32 R167, RZ, RZ, R84 ;  /* 0x000000ffffa77224 */ /* 0x000fe400078e0054 */
[----:B------:R2:W5:Y:S01]  /*8e30*/  MUFU.EX2 R122, R0 ;  /* 0x00000000007a7308 */ /* 0x0005620000000800 */
[----:B------:R-:W-:Y:S01]  /*8e40*/  IMAD.MOV.U32 R84, RZ, RZ, R63 ;  /* 0x000000ffff547224 */ /* 0x000fe200078e003f */
[C---:B------:R-:W-:Y:S08]  /*8e50*/  HMMA.16816.F32 R76, R12.reuse, R22, R76 ;  /* 0x000000160c4c723c */ /* 0x040ff0000000184c */
[----:B------:R-:W-:Y:S01]  /*8e60*/  HMMA.16816.F32 R60, R12, R20, R56 ;  /* 0x000000140c3c723c */ /* 0x000fe20000001838 */
[----:B------:R-:W3:Y:S01]  /*8e70*/  LDSM.16.MT88.4 R20, [R216+0xe800] ;  /* 0x00e80000d814783b */ /* 0x000ee20000004200 */
[----:B--2---:R-:W-:-:S02]  /*8e80*/  FFMA.FTZ R0, R168, c[0x0][0x23c], -R7 ;  /* 0x00008f00a8007a23 */ /* 0x004fc40000010807 */
[----:B------:R-:W-:-:S04]  /*8e90*/  IMAD.MOV.U32 R168, RZ, RZ, R10 ;  /* 0x000000ffffa87224 */ /* 0x000fc800078e000a */
[C---:B----4-:R-:W-:Y:S01]  /*8ea0*/  HMMA.16816.F32 R28, R12.reuse, R16, R28 ;  /* 0x000000100c1c723c */ /* 0x050fe2000000181c */
[----:B------:R2:W-:Y:S07]  /*8eb0*/  MUFU.EX2 R121, R0 ;  /* 0x0000000000797308 */ /* 0x0005ee0000000800 */
[C---:B------:R-:W-:Y:S01]  /*8ec0*/  HMMA.16816.F32 R24, R12.reuse, R18, R24 ;  /* 0x000000120c18723c */ /* 0x040fe20000001818 */
[----:B------:R-:W4:Y:S07]  /*8ed0*/  LDSM.16.MT88.4 R16, [R217+0xe800] ;  /* 0x00e80000d910783b */ /* 0x000f2e0000004200 */
[----:B-1----:R-:W-:Y:S01]  /*8ee0*/  HMMA.16816.F32 R52, R12, R32, R52 ;  /* 0x000000200c34723c */ /* 0x002fe20000001834 */
[----:B--2---:R-:W-:-:S02]  /*8ef0*/  FFMA.FTZ R0, R171, c[0x0][0x23c], -R7 ;  /* 0x00008f00ab007a23 */ /* 0x004fc40000010807 */
[----:B------:R-:W-:Y:S02]  /*8f00*/  IMAD.MOV.U32 R171, RZ, RZ, R167 ;  /* 0x000000ffffab7224 */ /* 0x000fe400078e00a7 */
[----:B------:R1:W2:Y:S01]  /*8f10*/  MUFU.EX2 R120, R0 ;  /* 0x0000000000787308 */ /* 0x0002a20000000800 */
[----:B------:R-:W-:Y:S02]  /*8f20*/  IMAD.MOV.U32 R167, RZ, RZ, R165 ;  /* 0x000000ffffa77224 */ /* 0x000fe400078e00a5 */
[----:B------:R-:W-:Y:S01]  /*8f30*/  IMAD.MOV.U32 R165, RZ, RZ, R98 ;  /* 0x000000ffffa57224 */ /* 0x000fe200078e0062 */
[----:B------:R-:W-:Y:S07]  /*8f40*/  HMMA.16816.F32 R68, R12, R34, R68 ;  /* 0x000000220c44723c */ /* 0x000fee0000001844 */
[----:B-----5:R-:W-:Y:S01]  /*8f50*/  F2FP.PACK_AB R13, R122, R119 ;  /* 0x000000777a0d723e */ /* 0x020fe200000000ff */
[----:B-1----:R-:W-:Y:S01]  /*8f60*/  FFMA.FTZ R0, R178, c[0x0][0x23c], -R8 ;  /* 0x00008f00b2007a23 */ /* 0x002fe20000010808 */
[----:B--2---:R-:W-:Y:S01]  /*8f70*/  F2FP.PACK_AB R15, R120, R121 ;  /* 0x00000079780f723e */ /* 0x004fe200000000ff */
[----:B------:R-:W-:-:S02]  /*8f80*/  IMAD.MOV.U32 R178, RZ, RZ, R86 ;  /* 0x000000ffffb27224 */ /* 0x000fc400078e0056 */
[----:B------:R1:W-:Y:S01]  /*8f90*/  MUFU.EX2 R118, R0 ;  /* 0x0000000000767308 */ /* 0x0003e20000000800 */
[----:B------:R-:W-:Y:S02]  /*8fa0*/  IMAD.MOV.U32 R86, RZ, RZ, R2 ;  /* 0x000000ffff567224 */ /* 0x000fe400078e0002 */
[----:B------:R-:W-:-:S04]  /*8fb0*/  FADD.FTZ R2, R208, R205 ;  /* 0x000000cdd0027221 */ /* 0x000fc80000010000 */
[----:B------:R-:W-:-:S04]  /*8fc0*/  FADD.FTZ R2, R210, R2 ;  /* 0x00000002d2027221 */ /* 0x000fc80000010000 */
[----:B------:R-:W-:-:S04]  /*8fd0*/  FADD.FTZ R2, R213, R2 ;  /* 0x00000002d5027221 */ /* 0x000fc80000010000 */
[----:B------:R-:W-:Y:S02]  /*8fe0*/  FADD.FTZ R2, R203, R2 ;  /* 0x00000002cb027221 */ /* 0x000fe40000010000 */
[----:B-1----:R-:W-:Y:S02]  /*8ff0*/  FFMA.FTZ R0, R181, c[0x0][0x23c], -R8 ;  /* 0x00008f00b5007a23 */ /* 0x002fe40000010808 */
[----:B------:R-:W-:Y:S02]  /*9000*/  IMAD.MOV.U32 R181, RZ, RZ, R88 ;  /* 0x000000ffffb57224 */ /* 0x000fe400078e0058 */
[----:B------:R1:W2:Y:S01]  /*9010*/  MUFU.EX2 R117, R0 ;  /* 0x0000000000757308 */ /* 0x0002a20000000800 */
[----:B------:R-:W-:-:S04]  /*9020*/  FADD.FTZ R2, R201, R2 ;  /* 0x00000002c9027221 */ /* 0x000fc80000010000 */
[----:B------:R-:W-:-:S04]  /*9030*/  FADD.FTZ R2, R206, R2 ;  /* 0x00000002ce027221 */ /* 0x000fc80000010000 */
[----:B------:R-:W-:Y:S02]  /*9040*/  FADD.FTZ R2, R209, R2 ;  /* 0x00000002d1027221 */ /* 0x000fe40000010000 */
        /* <DEDUP_REMOVED lines=8> */
[C---:B---3--:R-:W-:Y:S01]  /*90d0*/  HMMA.16816.F32 R32, R12.reuse, R40, R44 ;  /* 0x000000280c20723c */ /* 0x048fe2000000182c */
[----:B------:R-:W-:Y:S07]  /*90e0*/  LDSM.16.MT88.4 R44, [R135+0xf000] ;  /* 0x00f00000872c783b */ /* 0x000fee0000004200 */
[----:B------:R-:W-:Y:S01]  /*90f0*/  HMMA.16816.F32 R56, R12, R42, R64 ;  /* 0x0000002a0c38723c */ /* 0x000fe20000001840 */
[----:B------:R-:W2:Y:S01]  /*9100*/  LDSM.16.MT88.4 R40, [R218+0xf000] ;  /* 0x00f00000da28783b */ /* 0x000ea20000004200 */
[----:B-1----:R-:W-:-:S04]  /*9110*/  FFMA.FTZ R0, R187, c[0x0][0x23c], -R7 ;  /* 0x00008f00bb007a23 */ /* 0x002fc80000010807 */
[----:B------:R1:W3:Y:S02]  /*9120*/  MUFU.EX2 R114, R0 ;  /* 0x0000000000727308 */ /* 0x0002e40000000800 */
[C---:B------:R-:W-:Y:S08]  /*9130*/  HMMA.16816.F32 R64, R12.reuse, R20, R60 ;  /* 0x000000140c40723c */ /* 0x040ff0000000183c */
[----:B----4-:R-:W-:Y:S01]  /*9140*/  HMMA.16816.F32 R60, R12, R16, R28 ;  /* 0x000000100c3c723c */ /* 0x010fe2000000181c */
[----:B------:R-:W-:Y:S01]  /*9150*/  LDSM.16.MT88.4 R28, [R135+0xf800] ;  /* 0x00f80000871c783b */ /* 0x000fe20000004200 */
[----:B-1----:R-:W-:-:S06]  /*9160*/  FFMA.FTZ R0, R184, c[0x0][0x23c], -R7 ;  /* 0x00008f00b8007a23 */ /* 0x002fcc0000010807 */
[C---:B------:R-:W-:Y:S01]  /*9170*/  HMMA.16816.F32 R24, R12.reuse, R18, R24 ;  /* 0x000000120c18723c */ /* 0x040fe20000001818 */
[----:B------:R-:W1:Y:S01]  /*9180*/  LDSM.16.MT88.4 R16, [R217+0xf000] ;  /* 0x00f00000d910783b */ /* 0x000e620000004200 */
[----:B------:R4:W-:Y:S06]  /*9190*/  MUFU.EX2 R113, R0 ;  /* 0x0000000000717308 */ /* 0x0009ec0000000800 */
[C---:B------:R-:W-:Y:S08]  /*91a0*/  HMMA.16816.F32 R52, R12.reuse, R48, R52 ;  /* 0x000000300c34723c */ /* 0x040ff00000001834 */
[----:B------:R-:W-:Y:S01]  /*91b0*/  HMMA.16816.F32 R68, R12, R50, R68 ;  /* 0x000000320c44723c */ /* 0x000fe20000001844 */
[----:B----4-:R-:W-:-:S04]  /*91c0*/  FFMA.FTZ R0, R186, c[0x0][0x23c], -R7 ;  /* 0x00008f00ba007a23 */ /* 0x010fc80000010807 */
[----:B------:R4:W5:Y:S03]  /*91d0*/  MUFU.EX2 R112, R0 ;  /* 0x0000000000707308 */ /* 0x0009660000000800 */
[----:B------:R-:W-:Y:S01]  /*91e0*/  HMMA.16816.F32 R76, R12, R22, R76 ;  /* 0x000000160c4c723c */ /* 0x000fe2000000184c */
[----:B------:R-:W1:Y:S06]  /*91f0*/  LDSM.16.MT88.4 R20, [R216+0xf000] ;  /* 0x00f00000d814783b */ /* 0x000e6c0000004200 */
[----:B---3--:R-:W-:Y:S01]  /*9200*/  F2FP.PACK_AB R13, R114, R111 ;  /* 0x0000006f720d723e */ /* 0x008fe200000000ff */
[----:B----4-:R-:W-:Y:S01]  /*9210*/  FFMA.FTZ R0, R196, c[0x0][0x23c], -R8 ;  /* 0x00008f00c4007a23 */ /* 0x010fe20000010808 */
[----:B-----5:R-:W-:-:S03]  /*9220*/  F2FP.PACK_AB R15, R112, R113 ;  /* 0x00000071700f723e */ /* 0x020fc600000000ff */
[----:B------:R3:W-:Y:S02]  /*9230*/  MUFU.EX2 R110, R0 ;  /* 0x00000000006e7308 */ /* 0x0007e40000000800 */
[----:B---3--:R-:W-:-:S06]  /*9240*/  FFMA.FTZ R0, R198, c[0x0][0x23c], -R8 ;  /* 0x00008f00c6007a23 */ /* 0x008fcc0000010808 */
        /* <DEDUP_REMOVED lines=9> */
[C---:B--2---:R-:W-:Y:S08]  /*92e0*/  HMMA.16816.F32 R48, R12.reuse, R40, R52 ;  /* 0x000000280c30723c */ /* 0x044ff00000001834 */
[----:B------:R-:W-:Y:S01]  /*92f0*/  HMMA.16816.F32 R52, R12, R42, R68 ;  /* 0x0000002a0c34723c */ /* 0x000fe20000001844 */
[----:B------:R-:W2:Y:S01]  /*9300*/  LDSM.16.MT88.4 R40, [R218+0xf800] ;  /* 0x00f80000da28783b */ /* 0x000ea20000004200 */
[----:B---3--:R-:W-:-:S04]  /*9310*/  FFMA.FTZ R0, R200, c[0x0][0x23c], -R7 ;  /* 0x00008f00c8007a23 */ /* 0x008fc80000010807 */
[----:B------:R3:W4:Y:S02]  /*9320*/  MUFU.EX2 R106, R0 ;  /* 0x00000000006a7308 */ /* 0x0007240000000800 */
[C---:B------:R-:W-:Y:S08]  /*9330*/  HMMA.16816.F32 R32, R12.reuse, R44, R32 ;  /* 0x0000002c0c20723c */ /* 0x040ff00000001820 */
[----:B------:R-:W-:Y:S01]  /*9340*/  HMMA.16816.F32 R44, R12, R46, R56 ;  /* 0x0000002e0c2c723c */ /* 0x000fe20000001838 */
[----:B---3--:R-:W-:-:S07]  /*9350*/  FFMA.FTZ R0, R197, c[0x0][0x23c], -R7 ;  /* 0x00008f00c5007a23 */ /* 0x008fce0000010807 */
[C---:B-1----:R-:W-:Y:S01]  /*9360*/  HMMA.16816.F32 R72, R12.reuse, R16, R60 ;  /* 0x000000100c48723c */ /* 0x042fe2000000183c */
[----:B------:R-:W1:Y:S01]  /*9370*/  LDSM.16.MT88.4 R60, [R216+0xf800] ;  /* 0x00f80000d83c783b */ /* 0x000e620000004200 */
[----:B------:R3:W-:Y:S06]  /*9380*/  MUFU.EX2 R103, R0 ;  /* 0x0000000000677308 */ /* 0x0007ec0000000800 */
[C---:B------:R-:W-:Y:S01]  /*9390*/  HMMA.16816.F32 R56, R12.reuse, R18, R24 ;  /* 0x000000120c38723c */ /* 0x040fe20000001818 */
[----:B------:R-:W5:Y:S07]  /*93a0*/  LDSM.16.MT88.4 R16, [R217+0xf800] ;  /* 0x00f80000d910783b */ /* 0x000f6e0000004200 */
[----:B------:R-:W-:Y:S01]  /*93b0*/  HMMA.16816.F32 R64, R12, R20, R64 ;  /* 0x000000140c40723c */ /* 0x000fe20000001840 */
[----:B---3--:R-:W-:-:S04]  /*93c0*/  FFMA.FTZ R0, R199, c[0x0][0x23c], -R7 ;  /* 0x00008f00c7007a23 */ /* 0x008fc80000010807 */
[----:B------:R3:W2:Y:S03]  /*93d0*/  MUFU.EX2 R105, R0 ;  /* 0x0000000000697308 */ /* 0x0006a60000000800 */
[----:B------:R-:W-:Y:S01]  /*93e0*/  HMMA.16816.F32 R76, R12, R22, R76 ;  /* 0x000000160c4c723c */ /* 0x000fe2000000184c */
[----:B------:R-:W-:Y:S06]  /*93f0*/  LDSM.16.MT88.4 R20, [R135+0x10000] ;  /* 0x010000008714783b */ /* 0x000fec0000004200 */
[----:B----4-:R-:W-:Y:S01]  /*9400*/  F2FP.PACK_AB R13, R106, R104 ;  /* 0x000000686a0d723e */ /* 0x010fe200000000ff */
[----:B---3--:R-:W-:Y:S01]  /*9410*/  FFMA.FTZ R0, R250, c[0x0][0x23c], -R8 ;  /* 0x00008f00fa007a23 */ /* 0x008fe20000010808 */
        /* <DEDUP_REMOVED lines=12> */
[C---:B------:R-:W-:Y:S01]  /*94e0*/  HMMA.16816.F32 R68, R12.reuse, R28, R32 ;  /* 0x0000001c0c44723c */ /* 0x040fe20000001820 */
[----:B------:R-:W3:Y:S07]  /*94f0*/  LDSM.16.MT88.4 R32, [R218+0x10000] ;  /* 0x01000000da20783b */ /* 0x000eee0000004200 */
[----:B------:R-:W-:Y:S01]  /*9500*/  HMMA.16816.F32 R24, R12, R30, R44 ;  /* 0x0000001e0c18723c */ /* 0x000fe2000000182c */
[----:B------:R-:W4:Y:S01]  /*9510*/  LDSM.16.MT88.4 R28, [R216+0x10000] ;  /* 0x01000000d81c783b */ /* 0x000f220000004200 */
[----:B--2---:R-:W-:-:S02]  /*9520*/  FFMA.FTZ R0, R168, c[0x0][0x23c], -R7 ;  /* 0x00008f00a8007a23 */ /* 0x004fc40000010807 */
[----:B------:R-:W-:Y:S02]  /*9530*/  IMAD.MOV.U32 R168, RZ, RZ, R166 ;  /* 0x000000ffffa87224 */ /* 0x000fe400078e00a6 */
[----:B------:R-:W-:Y:S02]  /*9540*/  IMAD.MOV.U32 R166, RZ, RZ, R161 ;  /* 0x000000ffffa67224 */ /* 0x000fe400078e00a1 */
[C---:B------:R-:W-:Y:S01]  /*9550*/  HMMA.16816.F32 R44, R12.reuse, R40, R48 ;  /* 0x000000280c2c723c */ /* 0x040fe20000001830 */
[----:B------:R-:W-:Y:S02]  /*9560*/  IMAD.MOV.U32 R161, RZ, RZ, R160 ;  /* 0x000000ffffa17224 */ /* 0x000fe400078e00a0 */
[----:B------:R-:W-:Y:S02]  /*9570*/  IMAD.MOV.U32 R160, RZ, RZ, R155 ;  /* 0x000000ffffa07224 */ /* 0x000fe400078e009b */
[----:B------:R-:W-:Y:S02]  /*9580*/  IMAD.MOV.U32 R155, RZ, RZ, R153 ;  /* 0x000000ffff9b7224 */ /* 0x000fe400078e0099 */
[----:B------:R-:W-:Y:S01]  /*9590*/  IMAD.MOV.U32 R153, RZ, RZ, R100 ;  /* 0x000000ffff997224 */ /* 0x000fe200078e0064 */
[C---:B------:R-:W-:Y:S01]  /*95a0*/  HMMA.16816.F32 R40, R12.reuse, R42, R52 ;  /* 0x0000002a0c28723c */ /* 0x040fe20000001834 */
[----:B------:R2:W2:Y:S07]  /*95b0*/  MUFU.EX2 R100, R0 ;  /* 0x0000000000647308 */ /* 0x0004ae0000000800 */
[C---:B-1----:R-:W-:Y:S08]  /*95c0*/  HMMA.16816.F32 R48, R12.reuse, R60, R64 ;  /* 0x0000003c0c30723c */ /* 0x042ff00000001840 */
[----:B------:R-:W-:Y:S01]  /*95d0*/  HMMA.16816.F32 R52, R12, R62, R76 ;  /* 0x0000003e0c34723c */ /* 0x000fe2000000184c */
[----:B--2---:R-:W-:-:S04]  /*95e0*/  FFMA.FTZ R0, R251, c[0x0][0x23c], -R7 ;  /* 0x00008f00fb007a23 */ /* 0x004fc80000010807 */
[----:B------:R1:W-:Y:S03]  /*95f0*/  MUFU.EX2 R98, R0 ;  /* 0x0000000000627308 */ /* 0x0003e60000000800 */
[C---:B-----5:R-:W-:Y:S08]  /*9600*/  HMMA.16816.F32 R60, R12.reuse, R16, R72 ;  /* 0x000000100c3c723c */ /* 0x060ff00000001848 */
[----:B------:R-:W-:Y:S01]  /*9610*/  HMMA.16816.F32 R56, R12, R18, R56 ;  /* 0x000000120c38723c */ /* 0x000fe20000001838 */
[----:B------:R-:W2:Y:S01]  /*9620*/  LDSM.16.MT88.4 R16, [R217+0x10000] ;  /* 0x01000000d910783b */ /* 0x000ea20000004200 */
[----:B-1----:R-:W-:-:S02]  /*9630*/  FFMA.FTZ R0, R171, c[0x0][0x23c], -R7 ;  /* 0x00008f00ab007a23 */ /* 0x002fc40000010807 */
[----:B------:R-:W-:-:S03]  /*9640*/  IMAD.MOV.U32 R171, RZ, RZ, R168 ;  /* 0x000000ffffab7224 */ /* 0x000fc600078e00a8 */
[----:B------:R-:W-:Y:S01]  /*9650*/  F2FP.PACK_AB R13, R100, R99 ;  /* 0x00000063640d723e */ /* 0x000fe200000000ff */
[----:B------:R-:W-:Y:S02]  /*9660*/  IMAD.MOV.U32 R168, RZ, RZ, R167 ;  /* 0x000000ffffa87224 */ /* 0x000fe400078e00a7 */
[----:B------:R-:W-:Y:S02]  /*9670*/  IMAD.MOV.U32 R167, RZ, RZ, R166 ;  /* 0x000000ffffa77224 */ /* 0x000fe400078e00a6 */
[----:B------:R-:W-:Y:S02]  /*9680*/  IMAD.MOV.U32 R166, RZ, RZ, R97 ;  /* 0x000000ffffa67224 */ /* 0x000fe400078e0061 */
[----:B------:R1:W5:Y:S02]  /*9690*/  MUFU.EX2 R97, R0 ;  /* 0x0000000000617308 */ /* 0x0003640000000800 */
[----:B------:R-:W-:Y:S02]  /*96a0*/  IMAD.MOV.U32 R180, RZ, RZ, R166 ;  /* 0x000000ffffb47224 */ /* 0x000fe400078e00a6 */
[----:B------:R-:W-:-:S02]  /*96b0*/  IMAD.MOV.U32 R166, RZ, RZ, R165 ;  /* 0x000000ffffa67224 */ /* 0x000fc400078e00a5 */
[----:B-1----:R-:W-:Y:S01]  /*96c0*/  FFMA.FTZ R0, R171, c[0x0][0x23c], -R8 ;  /* 0x00008f00ab007a23 */ /* 0x002fe20000010808 */
[----:B-----5:R-:W-:Y:S01]  /*96d0*/  F2FP.PACK_AB R15, R97, R98 ;  /* 0x00000062610f723e */ /* 0x020fe200000000ff */
[----:B------:R-:W-:Y:S02]  /*96e0*/  IMAD.MOV.U32 R171, RZ, RZ, R168 ;  /* 0x000000ffffab7224 */ /* 0x000fe400078e00a8 */
[----:B------:R-:W-:Y:S02]  /*96f0*/  IMAD.MOV.U32 R168, RZ, RZ, R167 ;  /* 0x000000ffffa87224 */ /* 0x000fe400078e00a7 */
[----:B------:R-:W-:Y:S02]  /*9700*/  IMAD.MOV.U32 R167, RZ, RZ, R96 ;  /* 0x000000ffffa77224 */ /* 0x000fe400078e0060 */
[----:B------:R1:W-:Y:S02]  /*9710*/  MUFU.EX2 R96, R0 ;  /* 0x0000000000607308 */ /* 0x0003e40000000800 */
[----:B-1----:R-:W-:-:S06]  /*9720*/  FFMA.FTZ R0, R95, c[0x0][0x23c], -R8 ;  /* 0x00008f005f007a23 */ /* 0x002fcc0000010808 */
[----:B------:R1:W5:Y:S02]  /*9730*/  MUFU.EX2 R95, R0 ;  /* 0x00000000005f7308 */ /* 0x0003640000000800 */
[----:B-1----:R-:W-:Y:S01]  /*9740*/  FFMA.FTZ R0, R171, c[0x0][0x23c], -R8 ;  /* 0x00008f00ab007a23 */ /* 0x002fe20000010808 */
[----:B-----5:R-:W-:Y:S01]  /*9750*/  F2FP.PACK_AB R12, R95, R96 ;  /* 0x000000605f0c723e */ /* 0x020fe200000000ff */
        /* <DEDUP_REMOVED lines=10> */
[----:B------:R-:W-:Y:S01]  /*9800*/  IMAD.MOV.U32 R182, RZ, RZ, R168 ;  /* 0x000000ffffb67224 */ /* 0x000fe200078e00a8 */
[----:B---3--:R-:W-:Y:S01]  /*9810*/  HMMA.16816.F32 R72, R12, R32, R44 ;  /* 0x000000200c48723c */ /* 0x008fe2000000182c */
[----:B------:R-:W-:-:S04]  /*9820*/  IMAD.MOV.U32 R168, RZ, RZ, R87 ;  /* 0x000000ffffa87224 */ /* 0x000fc800078e0057 */
[----:B------:R3:W-:Y:S03]  /*9830*/  MUFU.EX2 R87, R4 ;  /* 0x0000000400577308 */ /* 0x0007e60000000800 */
[----:B------:R-:W-:Y:S01]  /*9840*/  HMMA.16816.F32 R40, R12, R34, R40 ;  /* 0x000000220c28723c */ /* 0x000fe20000001828 */
[----:B------:R-:W5:Y:S01]  /*9850*/  LDSM.16.MT88.4 R32, [R135+0x10800] ;  /* 0x010800008720783b */ /* 0x000f620000004200 */
[----:B-1----:R-:W-:-:S06]  /*9860*/  FFMA.FTZ R0, R92, c[0x0][0x23c], -R7 ;  /* 0x00008f005c007a23 */ /* 0x002fcc0000010807 */
[----:B------:R-:W-:Y:S01]  /*9870*/  HMMA.16816.F32 R68, R12, R20, R68 ;  /* 0x000000140c44723c */ /* 0x000fe20000001844 */
[----:B------:R1:W1:Y:S01]  /*9880*/  MUFU.EX2 R92, R0 ;  /* 0x00000000005c7308 */ /* 0x0002620000000800 */
[----:B---3--:R-:W-:Y:S02]  /*9890*/  FFMA.FTZ R4, R182, c[0x0][0x23c], -R8 ;  /* 0x00008f00b6047a23 */ /* 0x008fe40000010808 */
[----:B------:R-:W-:-:S04]  /*98a0*/  IMAD.MOV.U32 R182, RZ, RZ, R180 ;  /* 0x000000ffffb67224 */ /* 0x000fc800078e00b4 */
[C---:B------:R-:W-:Y:S01]  /*98b0*/  HMMA.16816.F32 R64, R12.reuse, R22, R24 ;  /* 0x000000160c40723c */ /* 0x040fe20000001818 */
[----:B------:R-:W-:Y:S01]  /*98c0*/  IMAD.MOV.U32 R180, RZ, RZ, R181 ;  /* 0x000000ffffb47224 */ /* 0x000fe200078e00b5 */
[----:B------:R-:W3:Y:S01]  /*98d0*/  LDSM.16.MT88.4 R24, [R218+0x10800] ;  /* 0x01080000da18783b */ /* 0x000ee20000004200 */
[----:B------:R-:W-:Y:S02]  /*98e0*/  IMAD.MOV.U32 R181, RZ, RZ, R178 ;  /* 0x000000ffffb57224 */ /* 0x000fe400078e00b2 */
[----:B------:R-:W-:Y:S01]  /*98f0*/  IMAD.MOV.U32 R178, RZ, RZ, R86 ;  /* 0x000000ffffb27224 */ /* 0x000fe200078e0056 */
[----:B------:R-:W3:Y:S01]  /*9900*/  LDSM.16.MT88.4 R20, [R216+0x10800] ;  /* 0x01080000d814783b */ /* 0x000ee20000004200 */
[----:B------:R5:W-:Y:S01]  /*9910*/  MUFU.EX2 R86, R4 ;  /* 0x0000000400567308 */ /* 0x000be20000000800 */
[----:B----4-:R-:W-:Y:S01]  /*9920*/  HMMA.16816.F32 R76, R12, R30, R52 ;  /* 0x0000001e0c4c723c */ /* 0x010fe20000001834 */
[----:B-1----:R-:W-:Y:S02]  /*9930*/  FFMA.FTZ R0, R161, c[0x0][0x23c], -R7 ;  /* 0x00008f00a1007a23 */ /* 0x002fe40000010807 */
[----:B------:R-:W-:-:S02]  /*9940*/  IMAD.MOV.U32 R161, RZ, RZ, R160 ;  /* 0x000000ffffa17224 */ /* 0x000fc400078e00a0 */
[----:B------:R-:W-:Y:S02]  /*9950*/  IMAD.MOV.U32 R160, RZ, RZ, R153 ;  /* 0x000000ffffa07224 */ /* 0x000fe400078e0099 */
[----:B------:R-:W-:Y:S01]  /*9960*/  IMAD.MOV.U32 R153, RZ, RZ, R80 ;  /* 0x000000ffff997224 */ /* 0x000fe200078e0050 */
[----:B--2---:R-:W-:Y:S01]  /*9970*/  HMMA.16816.F32 R60, R12, R16, R60 ;  /* 0x000000100c3c723c */ /* 0x004fe2000000183c */
[----:B------:R-:W-:Y:S02]  /*9980*/  IMAD.MOV.U32 R80, RZ, RZ, R81 ;  /* 0x000000ffff507224 */ /* 0x000fe400078e0051 */
[----:B------:R-:W-:Y:S02]  /*9990*/  IMAD.MOV.U32 R81, RZ, RZ, R82 ;  /* 0x000000ffff517224 */ /* 0x000fe400078e0052 */
[----:B------:R-:W-:Y:S02]  /*99a0*/  IMAD.MOV.U32 R82, RZ, RZ, R83 ;  /* 0x000000ffff527224 */ /* 0x000fe400078e0053 */
[----:B------:R-:W-:-:S02]  /*99b0*/  IMAD.MOV.U32 R83, RZ, RZ, R90 ;  /* 0x000000ffff537224 */ /* 0x000fc400078e005a */
[----:B------:R1:W-:Y:S01]  /*99c0*/  MUFU.EX2 R90, R0 ;  /* 0x00000000005a7308 */ /* 0x0003e20000000800 */
[----:B------:R-:W-:Y:S02]  /*99d0*/  IMAD.MOV.U32 R187, RZ, RZ, R161 ;  /* 0x000000ffffbb7224 */ /* 0x000fe400078e00a1 */
[----:B------:R-:W-:Y:S02]  /*99e0*/  IMAD.MOV.U32 R179, RZ, RZ, R81 ;  /* 0x000000ffffb37224 */ /* 0x000fe400078e0051 */
[----:B-----5:R-:W-:Y:S02]  /*99f0*/  FFMA.FTZ R4, R187, c[0x0][0x23c], -R8 ;  /* 0x00008f00bb047a23 */ /* 0x020fe40000010808 */
[----:B------:R-:W-:Y:S02]  /*9a00*/  IMAD.MOV.U32 R187, RZ, RZ, R179 ;  /* 0x000000ffffbb7224 */ /* 0x000fe400078e00b3 */
[----:B------:R-:W-:Y:S02]  /*9a10*/  IMAD.MOV.U32 R179, RZ, RZ, R168 ;  /* 0x000000ffffb37224 */ /* 0x000fe400078e00a8 */
[----:B------:R-:W-:-:S02]  /*9a20*/  IMAD.MOV.U32 R168, RZ, RZ, R85 ;  /* 0x000000ffffa87224 */ /* 0x000fc400078e0055 */
[----:B------:R-:W-:Y:S01]  /*9a30*/  MUFU.EX2 R85, R4 ;  /* 0x0000000400557308 */ /* 0x000fe20000000800 */
[----:B------:R-:W-:Y:S02]  /*9a40*/  IMAD.MOV.U32 R161, RZ, RZ, R160 ;  /* 0x000000ffffa17224 */ /* 0x000fe400078e00a0 */
[----:B-1----:R-:W-:Y:S02]  /*9a50*/  FFMA.FTZ R0, R89, c[0x0][0x23c], -R7 ;  /* 0x00008f0059007a23 */ /* 0x002fe40000010807 */
[----:B------:R-:W-:Y:S02]  /*9a60*/  IMAD.MOV.U32 R165, RZ, RZ, R153 ;  /* 0x000000ffffa57224 */ /* 0x000fe400078e0099 */
[----:B------:R-:W-:Y:S01]  /*9a70*/  IMAD.MOV.U32 R160, RZ, RZ, R82 ;  /* 0x000000ffffa07224 */ /* 0x000fe200078e0052 */
[----:B------:R1:W2:Y:S01]  /*9a80*/  MUFU.EX2 R89, R0 ;  /* 0x0000000000597308 */ /* 0x0002a20000000800 */
[----:B------:R-:W-:Y:S02]  /*9a90*/  IMAD.MOV.U32 R153, RZ, RZ, R83 ;  /* 0x000000ffff997224 */ /* 0x000fe400078e0053 */
[----:B-1----:R-:W-:-:S02]  /*9aa0*/  FFMA.FTZ R0, R171, c[0x0][0x23c], -R8 ;  /* 0x00008f00ab007a23 */ /* 0x002fc40000010808 */
[----:B------:R-:W-:-:S03]  /*9ab0*/  IMAD.MOV.U32 R171, RZ, RZ, R167 ;  /* 0x000000ffffab7224 */ /* 0x000fc600078e00a7 */
[----:B------:R1:W4:Y:S01]  /*9ac0*/  MUFU.EX2 R88, R0 ;  /* 0x0000000000587308 */ /* 0x0003220000000800 */
[----:B------:R-:W-:Y:S02]  /*9ad0*/  IMAD.MOV.U32 R167, RZ, RZ, R80 ;  /* 0x000000ffffa77224 */ /* 0x000fe400078e0050 */
[C---:B------:R-:W-:Y:S08]  /*9ae0*/  HMMA.16816.F32 R80, R12.reuse, R28, R48 ;  /* 0x0000001c0c50723c */ /* 0x040ff00000001830 */
[----:B------:R-:W-:Y:S01]  /*9af0*/  HMMA.16816.F32 R28, R12, R18, R56 ;  /* 0x000000120c1c723c */ /* 0x000fe20000001838 */
[----:B------:R-:W5:Y:S01]  /*9b00*/  LDSM.16.MT88.4 R16, [R217+0x10800] ;  /* 0x01080000d910783b */ /* 0x000f620000004200 */
[----:B-1----:R-:W-:-:S05]  /*9b10*/  FADD.FTZ R0, R242, R212 ;  /* 0x000000d4f2007221 */ /* 0x002fca0000010000 */
[----:B------:R-:W-:Y:S01]  /*9b20*/  F2FP.PACK_AB R13, R92, R91 ;  /* 0x0000005b5c0d723e */ /* 0x000fe200000000ff */
[----:B------:R-:W-:Y:S01]  /*9b30*/  IMAD.MOV.U32 R242, RZ, RZ, R153 ;  /* 0x000000fffff27224 */ /* 0x000fe200078e0099 */
[----:B--2---:R-:W-:Y:S01]  /*9b40*/  F2FP.PACK_AB R15, R89, R90 ;  /* 0x0000005a590f723e */ /* 0x004fe200000000ff */
[----:B------:R-:W-:Y:S01]  /*9b50*/  FADD.FTZ R0, R243, R0 ;  /* 0x00000000f3007221 */ /* 0x000fe20000010000 */
[----:B----4-:R-:W-:Y:S02]  /*9b60*/  F2FP.PACK_AB R12, R87, R88 ;  /* 0x00000058570c723e */ /* 0x010fe400000000ff */
[----:B------:R-:W-:Y:S01]  /*9b70*/  F2FP.PACK_AB R14, R85, R86 ;  /* 0x00000056550e723e */ /* 0x000fe200000000ff */
[----:B------:R-:W-:Y:S01]  /*9b80*/  FADD.FTZ R0, R245, R0 ;  /* 0x00000000f5007221 */ /* 0x000fe20000010000 */
[----:B------:R-:W-:-:S03]  /*9b90*/  ISETP.GE.AND P1, PT, R242, 0x2, PT ;  /* 0x00000002f200780c */ /* 0x000fc60003f26270 */
[----:B------:R-:W-:Y:S02]  /*9ba0*/  FADD.FTZ R0, R215, R0 ;  /* 0x00000000d7007221 */ /* 0x000fe40000010000 */
[----:B------:R-:W-:Y:S02]  /*9bb0*/  HMMA.16816.F32 R44, R12, R32, R68 ;  /* 0x000000200c2c723c */ /* 0x000fe40000001844 */
[----:B------:R-:W-:-:S04]  /*9bc0*/  FADD.FTZ R0, R214, R0 ;  /* 0x00000000d6007221 */ /* 0x000fc80000010000 */
[----:B------:R-:W-:Y:S02]  /*9bd0*/  FADD.FTZ R0, R244, R0 ;  /* 0x00000000f4007221 */ /* 0x000fe40000010000 */
[----:B------:R-:W-:Y:S02]  /*9be0*/  HMMA.16816.F32 R32, R12, R34, R64 ;  /* 0x000000220c20723c */ /* 0x000fe40000001840 */
[----:B------:R-:W-:-:S04]  /*9bf0*/  FADD.FTZ R0, R246, R0 ;  /* 0x00000000f6007221 */ /* 0x000fc80000010000 */
[----:B------:R-:W-:Y:S02]  /*9c00*/  FADD.FTZ R4, R202, R0 ;  /* 0x00000000ca047221 */ /* 0x000fe40000010000 */
[----:B------:R-:W-:Y:S01]  /*9c10*/  FADD.FTZ R0, R190, R2 ;  /* 0x00000002be007221 */ /* 0x000fe20000010000 */
[C---:B---3--:R-:W-:Y:S01]  /*9c20*/  HMMA.16816.F32 R52, R12.reuse, R24, R72 ;  /* 0x000000180c34723c */ /* 0x048fe20000001848 */
[----:B------:R-:W-:Y:S02]  /*9c30*/  FFMA.FTZ R2, R182, c[0x0][0x23c], -R7 ;  /* 0x00008f00b6027a23 */ /* 0x000fe40000010807 */
[----:B------:R-:W-:Y:S02]  /*9c40*/  FADD.FTZ R4, R204, R4 ;  /* 0x00000004cc047221 */ /* 0x000fe40000010000 */
[----:B------:R-:W-:Y:S02]  /*9c50*/  FADD.FTZ R9, R9, R0 ;  /* 0x0000000009097221 */ /* 0x000fe40000010000 */
[----:B------:R-:W-:Y:S01]  /*9c60*/  IMAD.MOV.U32 R182, RZ, RZ, R180 ;  /* 0x000000ffffb67224 */ /* 0x000fe200078e00b4 */
[----:B------:R-:W-:Y:S01]  /*9c70*/  HMMA.16816.F32 R48, R12, R26, R40 ;  /* 0x0000001a0c30723c */ /* 0x000fe20000001828 */
[----:B------:R-:W-:Y:S01]  /*9c80*/  IMAD.MOV.U32 R180, RZ, RZ, R84 ;  /* 0x000000ffffb47224 */ /* 0x000fe200078e0054 */
[----:B------:R-:W1:Y:S01]  /*9c90*/  LDSM.16.MT88.4 R24, [R135+0x11000] ;  /* 0x011000008718783b */ /* 0x000e620000004200 */
[----:B------:R2:W3:Y:S01]  /*9ca0*/  MUFU.EX2 R84, R2 ;  /* 0x0000000200547308 */ /* 0x0004e20000000800 */
[----:B------:R-:W-:-:S02]  /*9cb0*/  FADD.FTZ R0, R211, R4 ;  /* 0x00000004d3007221 */ /* 0x000fc40000010000 */
[----:B------:R-:W-:Y:S02]  /*9cc0*/  FFMA.FTZ R4, R187, c[0x0][0x23c], -R7 ;  /* 0x00008f00bb047a23 */ /* 0x000fe40000010807 */
[----:B------:R-:W-:Y:S01]  /*9cd0*/  FADD.FTZ R0, R207, R0 ;  /* 0x00000000cf007221 */ /* 0x000fe20000010000 */
[----:B------:R-:W-:Y:S02]  /*9ce0*/  HMMA.16816.F32 R40, R12, R20, R80 ;  /* 0x000000140c28723c */ /* 0x000fe40000001850 */
[----:B------:R4:W-:Y:S01]  /*9cf0*/  MUFU.EX2 R68, R4 ;  /* 0x0000000400447308 */ /* 0x0009e20000000800 */
[----:B------:R-:W-:-:S04]  /*9d00*/  FADD.FTZ R0, R183, R0 ;  /* 0x00000000b7007221 */ /* 0x000fc80000010000 */
[----:B------:R-:W-:Y:S01]  /*9d10*/  FADD.FTZ R0, R185, R0 ;  /* 0x00000000b9007221 */ /* 0x000fe20000010000 */
[----:B------:R-:W-:Y:S01]  /*9d20*/  HMMA.16816.F32 R56, R12, R22, R76 ;  /* 0x000000160c38723c */ /* 0x000fe2000000184c */
[----:B------:R-:W1:Y:S01]  /*9d30*/  LDSM.16.MT88.4 R20, [R218+0x11000] ;  /* 0x01100000da14783b */ /* 0x000e620000004200 */
[----:B--2---:R-:W-:Y:S02]  /*9d40*/  FADD.FTZ R2, R192, R9 ;  /* 0x00000009c0027221 */ /* 0x004fe40000010000 */
        /* <DEDUP_REMOVED lines=45> */
[----:B------:R-:W-:Y:S01]  /*a020*/  LDSM.16.MT88.4 R140, [R135+0x11800] ;  /* 0x01180000878c783b */ /* 0x000fe20000004200 */
[----:B------:R-:W-:Y:S02]  /*a030*/  FADD.FTZ R2, R126, R2 ;  /* 0x000000027e027221 */ /* 0x000fe40000010000 */
[----:B------:R-:W-:Y:S02]  /*a040*/  FADD.FTZ R0, R119, R0 ;  /* 0x0000000077007221 */ /* 0x000fe40000010000 */
[----:B------:R-:W-:Y:S02]  /*a050*/  FADD.FTZ R2, R125, R2 ;  /* 0x000000027d027221 */ /* 0x000fe40000010000 */
[----:B------:R-:W-:-:S02]  /*a060*/  FADD.FTZ R0, R122, R0 ;  /* 0x000000007a007221 */ /* 0x000fc40000010000 */
[----:B------:R-:W-:Y:S02]  /*a070*/  FADD.FTZ R2, R124, R2 ;  /* 0x000000027c027221 */ /* 0x000fe40000010000 */
[----:B------:R-:W-:Y:S02]  /*a080*/  FADD.FTZ R0, R121, R0 ;  /* 0x0000000079007221 */ /* 0x000fe40000010000 */
[----:B------:R-:W-:Y:S02]  /*a090*/  FADD.FTZ R2, R123, R2 ;  /* 0x000000027b027221 */ /* 0x000fe40000010000 */
[----:B----4-:R-:W-:Y:S02]  /*a0a0*/  FFMA.FTZ R4, R182, c[0x0][0x23c], -R7 ;  /* 0x00008f00b6047a23 */ /* 0x010fe40000010807 */
[----:B------:R-:W-:Y:S02]  /*a0b0*/  FADD.FTZ R2, R118, R2 ;  /* 0x0000000276027221 */ /* 0x000fe40000010000 */
[----:B------:R-:W-:Y:S01]  /*a0c0*/  FADD.FTZ R0, R120, R0 ;  /* 0x0000000078007221 */ /* 0x000fe20000010000 */
        /* <DEDUP_REMOVED lines=9> */
[----:B--2---:R-:W-:Y:S02]  /*a160*/  FFMA.FTZ R4, R180, c[0x0][0x23c], -R7 ;  /* 0x00008f00b4047a23 */ /* 0x004fe40000010807 */
        /* <DEDUP_REMOVED lines=10> */
[----:B--2---:R-:W-:-:S02]  /*a210*/  FFMA.FTZ R4, R179, c[0x0][0x23c], -R8 ;  /* 0x00008f00b3047a23 */ /* 0x004fc40000010808 */
        /* <DEDUP_REMOVED lines=10> */
[----:B--2---:R-:W-:Y:S02]  /*a2c0*/  FFMA.FTZ R4, R181, c[0x0][0x23c], -R8 ;  /* 0x00008f00b5047a23 */ /* 0x004fe40000010808 */
[----:B------:R-:W-:Y:S02]  /*a2d0*/  FADD.FTZ R2, R93, R2 ;  /* 0x000000025d027221 */ /* 0x000fe40000010000 */
[----:B------:R2:W1:Y:S01]  /*a2e0*/  MUFU.EX2 R64, R4 ;  /* 0x0000000400407308 */ /* 0x0004620000000800 */
        /* <DEDUP_REMOVED lines=9> */
[----:B------:R-:W-:Y:S02]  /*a380*/  IMAD.MOV.U32 R178, RZ, RZ, R171 ;  /* 0x000000ffffb27224 */ /* 0x000fe400078e00ab */
[----:B------:R2:W2:Y:S01]  /*a390*/  MUFU.EX2 R38, R4 ;  /* 0x0000000400267308 */ /* 0x0004a20000000800 */
[----:B------:R-:W-:Y:S02]  /*a3a0*/  IMAD.MOV.U32 R171, RZ, RZ, R165 ;  /* 0x000000ffffab7224 */ /* 0x000fe400078e00a5 */
[----:B------:R-:W-:Y:S02]  /*a3b0*/  IMAD.MOV.U32 R165, RZ, RZ, R161 ;  /* 0x000000ffffa57224 */ /* 0x000fe400078e00a1 */
[----:B---3--:R-:W-:-:S02]  /*a3c0*/  FADD.FTZ R0, R84, R0 ;  /* 0x0000000054007221 */ /* 0x008fc40000010000 */
[----:B----4-:R-:W-:Y:S02]  /*a3d0*/  FADD.FTZ R2, R39, R2 ;  /* 0x0000000227027221 */ /* 0x010fe40000010000 */
[----:B------:R-:W-:Y:S02]  /*a3e0*/  FADD.FTZ R0, R68, R0 ;  /* 0x0000000044007221 */ /* 0x000fe40000010000 */
[----:B-1----:R-:W-:Y:S02]  /*a3f0*/  FADD.FTZ R2, R64, R2 ;  /* 0x0000000240027221 */ /* 0x002fe40000010000 */
[----:B------:R-:W-:Y:S02]  /*a400*/  FADD.FTZ R0, R66, R0 ;  /* 0x0000000042007221 */ /* 0x000fe40000010000 */
[----:B--2---:R-:W-:Y:S02]  /*a410*/  FFMA.FTZ R4, R168, c[0x0][0x23c], -R8 ;  /* 0x00008f00a8047a23 */ /* 0x004fe40000010808 */
[----:B------:R-:W-:-:S02]  /*a420*/  IMAD.MOV.U32 R168, RZ, RZ, R160 ;  /* 0x000000ffffa87224 */ /* 0x000fc400078e00a0 */
[----:B-----5:R-:W-:Y:S01]  /*a430*/  HMMA.16816.F32 R160, R12, R16, R60 ;  /* 0x000000100ca0723c */ /* 0x020fe2000000183c */
[----:B------:R1:W2:Y:S01]  /*a440*/  MUFU.EX2 R37, R4 ;  /* 0x0000000400257308 */ /* 0x0002a20000000800 */
[----:B------:R-:W-:Y:S02]  /*a450*/  FADD.FTZ R2, R38, R2 ;  /* 0x0000000226027221 */ /* 0x000fe40000010000 */
[----:B------:R-:W-:-:S04]  /*a460*/  FADD.FTZ R0, R65, R0 ;  /* 0x0000000041007221 */ /* 0x000fc80000010000 */
[----:B------:R-:W-:Y:S01]  /*a470*/  HMMA.16816.F32 R60, R12, R18, R28 ;  /* 0x000000120c3c723c */ /* 0x000fe2000000181c */
[----:B------:R-:W3:Y:S06]  /*a480*/  LDSM.16.MT88.4 R16, [R216+0x11000] ;  /* 0x01100000d810783b */ /* 0x000eec0000004200 */
[----:B------:R-:W-:Y:S01]  /*a490*/  F2FP.PACK_AB R13, R68, R84 ;  /* 0x00000054440d723e */ /* 0x000fe200000000ff */
[----:B-1----:R-:W-:Y:S01]  /*a4a0*/  FFMA.FTZ R4, R178, c[0x0][0x23c], -R7 ;  /* 0x00008f00b2047a23 */ /* 0x002fe20000010807 */
[----:B------:R-:W-:Y:S01]  /*a4b0*/  F2FP.PACK_AB R15, R65, R66 ;  /* 0x00000042410f723e */ /* 0x000fe200000000ff */
[C---:B--2---:R-:W-:Y:S01]  /*a4c0*/  FADD.FTZ R2, R37.reuse, R2 ;  /* 0x0000000225027221 */ /* 0x044fe20000010000 */
[----:B------:R-:W-:Y:S01]  /*a4d0*/  F2FP.PACK_AB R12, R64, R39 ;  /* 0x00000027400c723e */ /* 0x000fe200000000ff */
[----:B------:R1:W2:Y:S01]  /*a4e0*/  MUFU.EX2 R30, R4 ;  /* 0x00000004001e7308 */ /* 0x0002a20000000800 */
[----:B------:R-:W-:-:S07]  /*a4f0*/  F2FP.PACK_AB R14, R37, R38 ;  /* 0x00000026250e723e */ /* 0x000fce00000000ff */
[----:B------:R-:W-:Y:S01]  /*a500*/  HMMA.16816.F32 R136, R12, R24, R44 ;  /* 0x000000180c88723c */ /* 0x000fe2000000182c */
[----:B-1----:R-:W-:-:S07]  /*a510*/  FFMA.FTZ R4, R171, c[0x0][0x23c], -R7 ;  /* 0x00008f00ab047a23 */ /* 0x002fce0000010807 */
[C---:B------:R-:W-:Y:S01]  /*a520*/  HMMA.16816.F32 R44, R12.reuse, R26, R32 ;  /* 0x0000001a0c2c723c */ /* 0x040fe20000001820 */
[----:B------:R-:W1:Y:S01]  /*a530*/  LDSM.16.MT88.4 R24, [R217+0x11000] ;  /* 0x01100000d918783b */ /* 0x000e620000004200 */
[----:B--2---:R-:W-:Y:S01]  /*a540*/  FADD.FTZ R0, R30, R0 ;  /* 0x000000001e007221 */ /* 0x004fe20000010000 */
[----:B------:R2:W4:Y:S05]  /*a550*/  MUFU.EX2 R29, R4 ;  /* 0x00000004001d7308 */ /* 0x00052a0000000800 */
[C---:B------:R-:W-:Y:S08]  /*a560*/  HMMA.16816.F32 R52, R12.reuse, R20, R52 ;  /* 0x000000140c34723c */ /* 0x040ff00000001834 */
[----:B---3--:R-:W-:Y:S01]  /*a570*/  HMMA.16816.F32 R40, R12, R16, R40 ;  /* 0x000000100c28723c */ /* 0x008fe20000001828 */
[----:B--2---:R-:W-:-:S02]  /*a580*/  FFMA.FTZ R4, R168, c[0x0][0x23c], -R7 ;  /* 0x00008f00a8047a23 */ /* 0x004fc40000010807 */
[----:B------:R-:W-:Y:S02]  /*a590*/  FFMA.FTZ R7, R167, c[0x0][0x23c], -R7 ;  /* 0x00008f00a7077a23 */ /* 0x000fe40000010807 */
[----:B------:R2:W3:Y:S01]  /*a5a0*/  MUFU.EX2 R28, R4 ;  /* 0x00000004001c7308 */ /* 0x0004e20000000800 */
[----:B----4-:R-:W-:Y:S02]  /*a5b0*/  FADD.FTZ R0, R29, R0 ;  /* 0x000000001d007221 */ /* 0x010fe40000010000 */
[C---:B------:R-:W-:Y:S05]  /*a5c0*/  HMMA.16816.F32 R48, R12.reuse, R22, R48 ;  /* 0x000000160c30723c */ /* 0x040fea0000001830 */
[----:B------:R-:W4:Y:S03]  /*a5d0*/  MUFU.EX2 R21, R7 ;  /* 0x0000000700157308 */ /* 0x000f260000000800 */
[----:B------:R-:W-:Y:S01]  /*a5e0*/  HMMA.16816.F32 R32, R12, R18, R56 ;  /* 0x000000120c20723c */ /* 0x000fe20000001838 */
[----:B--2---:R-:W-:-:S02]  /*a5f0*/  FFMA.FTZ R4, R166, c[0x0][0x23c], -R8 ;  /* 0x00008f00a6047a23 */ /* 0x004fc40000010808 */
[----:B---3--:R-:W-:-:S05]  /*a600*/  FADD.FTZ R0, R28, R0 ;  /* 0x000000001c007221 */ /* 0x008fca0000010000 */
[----:B-1----:R-:W-:Y:S01]  /*a610*/  HMMA.16816.F32 R160, R12, R24, R160 ;  /* 0x000000180ca0723c */ /* 0x002fe200000018a0 */
[----:B------:R1:W2:Y:S01]  /*a620*/  MUFU.EX2 R20, R4 ;  /* 0x0000000400147308 */ /* 0x0002a20000000800 */
[----:B----4-:R-:W-:-:S06]  /*a630*/  F2FP.PACK_AB R167, R21, R28 ;  /* 0x0000001c15a7723e */ /* 0x010fcc00000000ff */
[----:B------:R-:W-:Y:S01]  /*a640*/  HMMA.16816.F32 R12, R12, R26, R60 ;  /* 0x0000001a0c0c723c */ /* 0x000fe2000000183c */
[----:B-1----:R-:W-:Y:S01]  /*a650*/  FFMA.FTZ R4, R165, c[0x0][0x23c], -R8 ;  /* 0x00008f00a5047a23 */ /* 0x002fe20000010808 */
[----:B------:R-:W-:Y:S01]  /*a660*/  F2FP.PACK_AB R165, R29, R30 ;  /* 0x0000001e1da5723e */ /* 0x000fe200000000ff */
[----:B--2---:R-:W-:Y:S02]  /*a670*/  FADD.FTZ R2, R20, R2 ;  /* 0x0000000214027221 */ /* 0x004fe40000010000 */
[----:B------:R1:W2:Y:S02]  /*a680*/  MUFU.EX2 R16, R4 ;  /* 0x0000000400107308 */ /* 0x0002a40000000800 */
[----:B-1----:R-:W-:Y:S01]  /*a690*/  FFMA.FTZ R4, R155, c[0x0][0x23c], -R8 ;  /* 0x00008f009b047a23 */ /* 0x002fe20000010808 */
[C---:B--2---:R-:W-:Y:S01]  /*a6a0*/  F2FP.PACK_AB R164, R16.reuse, R20 ;  /* 0x0000001410a4723e */ /* 0x044fe200000000ff */
[----:B------:R-:W-:-:S04]  /*a6b0*/  FADD.FTZ R2, R16, R2 ;  /* 0x0000000210027221 */ /* 0x000fc80000010000 */
[----:B------:R1:W2:Y:S02]  /*a6c0*/  MUFU.EX2 R7, R4 ;  /* 0x0000000400077308 */ /* 0x0002a40000000800 */
[----:B-1----:R-:W-:Y:S02]  /*a6d0*/  FFMA.FTZ R4, R154, c[0x0][0x23c], -R8 ;  /* 0x00008f009a047a23 */ /* 0x002fe40000010808 */
[----:B------:R-:W1:Y:S01]  /*a6e0*/  LDSM.16.MT88.4 R8, [R217+0x11800] ;  /* 0x01180000d908783b */ /* 0x000e620000004200 */
[----:B--2---:R-:W-:-:S03]  /*a6f0*/  FADD.FTZ R2, R7, R2 ;  /* 0x0000000207027221 */ /* 0x004fc60000010000 */
[----:B------:R-:W2:Y:S02]  /*a700*/  MUFU.EX2 R4, R4 ;  /* 0x0000000400047308 */ /* 0x000ea40000000800 */
[C---:B--2---:R-:W-:Y:S01]  /*a710*/  F2FP.PACK_AB R166, R4.reuse, R7 ;  /* 0x0000000704a6723e */ /* 0x044fe200000000ff */
[----:B------:R-:W-:Y:S02]  /*a720*/  FADD.FTZ R7, R21, R0 ;  /* 0x0000000015077221 */ /* 0x000fe40000010000 */
[----:B------:R-:W-:-:S04]  /*a730*/  FADD.FTZ R0, R4, R2 ;  /* 0x0000000204007221 */ /* 0x000fc80000010000 */
[C---:B------:R-:W-:Y:S01]  /*a740*/  HMMA.16816.F32 R136, R164.reuse, R140, R136 ;  /* 0x0000008ca488723c */ /* 0x040fe20000001888 */
[----:B------:R2:W-:Y:S04]  /*a750*/  STL [R1+0x1c], R0 ;  /* 0x00001c0001007387 */ /* 0x0005e80000100800 */
[----:B------:R2:W-:Y:S03]  /*a760*/  STL [R1+0x20], R7 ;  /* 0x0000200701007387 */ /* 0x0005e60000100800 */
        /* <DEDUP_REMOVED lines=9> */
[----:B------:R-:W-:-:S04]  /*a800*/  DEPBAR.LE SB0, 0x0 ;  /* 0x000080000000791a */ /* 0x000fc80000000000 */
[----:B------:R1:W-:Y:S04]  /*a810*/  STL [R1+0x8], R243 ;  /* 0x000008f301007387 */ /* 0x0003e80000100800 */
[----:B------:R-:W-:Y:S06]  /*a820*/  BAR.SYNC.DEFER_BLOCKING 0x0 ;  /* 0x0000000000007b1d */ /* 0x000fec0000010000 */
[----:B------:R-:W-:Y:S05]  /*a830*/  @!P0 BRA `(.L_x_2275) ;  /* 0x000003c000008947 */ /* 0x000fea0003800000 */
[----:B------:R-:W2:Y:S01]  /*a840*/  LDL.64 R178, [R1] ;  /* 0x0000000001b27983 */ /* 0x000ea20000100a00 */
[----:B------:R-:W-:Y:S01]  /*a850*/  IABS R168, c[0x0][0x2d0] ;  /* 0x0000b40000a87a13 */ /* 0x000fe20000000000 */
[----:B------:R-:W-:-:S03]  /*a860*/  IMAD.SHL.U32 R10, R243, 0x100, RZ ;  /* 0x00000100f30a7824 */ /* 0x000fc600078e00ff */
[----:B------:R-:W3:Y:S02]  /*a870*/  I2F.RP R8, R168 ;  /* 0x000000a800087306 */ /* 0x000ee40000209400 */
[C---:B------:R-:W-:Y:S02]  /*a880*/  IADD3 R11, R10.reuse, 0x100, RZ ;  /* 0x000001000a0b7810 */ /* 0x040fe40007ffe0ff */
[----:B------:R-:W-:Y:S02]  /*a890*/  IABS R4, R10 ;  /* 0x0000000a00047213 */ /* 0x000fe40000000000 */
[----:B------:R-:W-:Y:S02]  /*a8a0*/  IABS R7, R11 ;  /* 0x0000000b00077213 */ /* 0x000fe40000000000 */
[----:B------:R-:W-:Y:S02]  /*a8b0*/  LOP3.LUT R10, R10, c[0x0][0x2d0], RZ, 0x3c, !PT ;  /* 0x0000b4000a0a7a12 */ /* 0x000fe400078e3cff */
[----:B------:R-:W-:-:S02]  /*a8c0*/  LOP3.LUT R11, R11, c[0x0][0x2d0], RZ, 0x3c, !PT ;  /* 0x0000b4000b0b7a12 */ /* 0x000fc400078e3cff */
[----:B------:R-:W-:Y:S02]  /*a8d0*/  ISETP.GE.AND P1, PT, R10, RZ, PT ;  /* 0x000000ff0a00720c */ /* 0x000fe40003f26270 */
[----:B------:R-:W-:Y:S01]  /*a8e0*/  ISETP.GE.AND P3, PT, R11, RZ, PT ;  /* 0x000000ff0b00720c */ /* 0x000fe20003f66270 */
[----:B---3--:R-:W3:Y:S02]  /*a8f0*/  MUFU.RCP R8, R8 ;  /* 0x0000000800087308 */ /* 0x008ee40000001000 */
[----:B---3--:R-:W-:-:S06]  /*a900*/  IADD3 R8, R8, 0xffffffe, RZ ;  /* 0x0ffffffe08087810 */ /* 0x008fcc0007ffe0ff */
[----:B------:R-:W3:Y:S02]  /*a910*/  F2I.FTZ.U32.TRUNC.NTZ R9, R8 ;  /* 0x0000000800097305 */ /* 0x000ee4000021f000 */
[----:B---3--:R-:W-:Y:S02]  /*a920*/  IMAD.MOV R0, RZ, RZ, -R9 ;  /* 0x000000ffff007224 */ /* 0x008fe400078e0a09 */
        /* <DEDUP_REMOVED lines=17> */
[----:B------:R-:W-:-:S02]  /*aa40*/  ISETP.NE.AND P2, PT, RZ, c[0x0][0x2d0], PT ;  /* 0x0000b400ff007a0c */ /* 0x000fc40003f45270 */
[----:B------:R-:W-:-:S05]  /*aa50*/  LOP3.LUT R4, RZ, c[0x0][0x2d0], RZ, 0x33, !PT ;  /* 0x0000b400ff047a12 */ /* 0x000fca00078e33ff */
[----:B------:R-:W-:Y:S02]  /*aa60*/  @P6 IADD3 R2, R2, 0x1, RZ ;  /* 0x0000000102026810 */ /* 0x000fe40007ffe0ff */
[----:B------:R-:W-:-:S03]  /*aa70*/  @P5 IADD3 R0, R0, 0x1, RZ ;  /* 0x0000000100005810 */ /* 0x000fc60007ffe0ff */
[----:B------:R-:W-:Y:S02]  /*aa80*/  @!P3 IMAD.MOV R2, RZ, RZ, -R2 ;  /* 0x000000ffff02b224 */ /* 0x000fe400078e0a02 */
[----:B------:R-:W-:-:S03]  /*aa90*/  @!P1 IMAD.MOV R0, RZ, RZ, -R0 ;  /* 0x000000ffff009224 */ /* 0x000fc600078e0a00 */
[C---:B------:R-:W-:Y:S02]  /*aaa0*/  SEL R2, R4.reuse, R2, !P2 ;  /* 0x0000000204027207 */ /* 0x040fe40005000000 */
[----:B------:R-:W-:-:S03]  /*aab0*/  SEL R0, R4, R0, !P2 ;  /* 0x0000000004007207 */ /* 0x000fc60005000000 */
[----:B--2---:R-:W-:-:S04]  /*aac0*/  IMAD.WIDE R8, R2, 0x4, R178 ;  /* 0x0000000402087825 */ /* 0x004fc800078e02b2 */
[----:B------:R-:W-:Y:S02]  /*aad0*/  IMAD.WIDE R10, R0, 0x4, R178 ;  /* 0x00000004000a7825 */ /* 0x000fe400078e02b2 */
[----:B------:R-:W2:Y:S04]  /*aae0*/  LDG.E R8, [R8.64] ;  /* 0x0000000c08087981 */ /* 0x000ea8000c1e1900 */
[----:B------:R-:W2:Y:S01]  /*aaf0*/  LDG.E R10, [R10.64] ;  /* 0x0000000c0a0a7981 */ /* 0x000ea2000c1e1900 */
[----:B------:R-:W-:Y:S01]  /*ab00*/  IADD3 R0, R2, -R0, RZ ;  /* 0x8000000002007210 */ /* 0x000fe20007ffe0ff */
[----:B------:R-:W-:-:S04]  /*ab10*/  IMAD.MOV.U32 R2, RZ, RZ, c[0x0][0x2d0] ;  /* 0x0000b400ff027624 */ /* 0x000fc800078e00ff */
        /* <DEDUP_REMOVED lines=14> */
.L_x_2275:
[----:B------:R-:W-:-:S05]  /*ac00*/  IMAD.MOV.U32 R0, RZ, RZ, c[0x0][0x1a0] ;  /* 0x00006800ff007624 */ /* 0x000fca00078e00ff */
[----:B------:R-:W-:-:S04]  /*ac10*/  LEA R0, -R0, RZ, 0x8 ;  /* 0x000000ff00007211 */ /* 0x000fc800078e41ff */
[----:B------:R-:W-:Y:S02]  /*ac20*/  SHF.R.S32.HI R2, RZ, 0x1f, R0 ;  /* 0x0000001fff027819 */ /* 0x000fe40000011400 */
.L_x_2276:
[----:B------:R-:W2:Y:S01]  /*ac30*/  LDL.LU R7, [R1+0xc] ;  /* 0x00000c0001077983 */ /* 0x000ea20000300800 */
[----:B------:R-:W-:-:S03]  /*ac40*/  ULDC.64 UR4, c[0x0][0x1a0] ;  /* 0x0000680000047ab9 */ /* 0x000fc60000000a00 */
[----:B------:R-:W3:Y:S01]  /*ac50*/  LDL.LU R4, [R1+0x10] ;  /* 0x0000100001047983 */ /* 0x000ee20000300800 */
[----:B------:R-:W-:Y:S02]  /*ac60*/  USHF.L.U32 UR7, UR4, 0x5, URZ ;  /* 0x0000000504077899 */ /* 0x000fe4000800063f */
[----:B------:R-:W-:Y:S02]  /*ac70*/  UMOV UR6, 0x5 ;  /* 0x0000000500067882 */ /* 0x000fe40000000000 */
[----:B------:R-:W-:Y:S01]  /*ac80*/  USHF.L.U64.HI UR5, UR4, UR6, UR5 ;  /* 0x0000000604057299 */ /* 0x000fe20008010205 */
[----:B---3--:R-:W-:-:S04]  /*ac90*/  LEA R4, P1, R0, R4, 0x1 ;  /* 0x0000000400047211 */ /* 0x008fc800078208ff */
[----:B--2---:R-:W-:Y:S01]  /*aca0*/  LEA.HI.X R7, R0, R7, R2, 0x1, P1 ;  /* 0x0000000700077211 */ /* 0x004fe200008f0c02 */
[----:B------:R-:W-:Y:S01]  /*acb0*/  IMAD.MOV.U32 R16, RZ, RZ, R4 ;  /* 0x000000ffff107224 */ /* 0x000fe200078e0004 */
[----:B------:R-:W-:Y:S01]  /*acc0*/  IADD3 R14, P1, R4, UR7, RZ ;  /* 0x00000007040e7c10 */ /* 0x000fe2000ff3e0ff */
[----:B------:R-:W-:Y:S02]  /*acd0*/  STL [R1+0x10], R4 ;  /* 0x0000100401007387 */ /* 0x000fe40000100800 */
[----:B------:R-:W-:Y:S01]  /*ace0*/  IMAD.MOV.U32 R17, RZ, RZ, R7 ;  /* 0x000000ffff117224 */ /* 0x000fe200078e0007 */
[----:B------:R-:W-:Y:S01]  /*acf0*/  IADD3.X R15, R7, UR5, RZ, P1, !PT ;  /* 0x00000005070f7c10 */ /* 0x000fe20008ffe4ff */
[----:B------:R-:W-:Y:S01]  /*ad00*/  STL [R1+0xc], R7 ;  /* 0x00000c0701007387 */ /* 0x000fe20000100800 */
        /* <DEDUP_REMOVED lines=47> */
[----:B--2---:R-:W-:Y:S04]  /*b000*/  LDSM.16.M88.4 R20, [R134+0x2800] ;  /* 0x002800008614783b */ /* 0x004fe80000000200 */
[----:B------:R-:W-:Y:S04]  /*b010*/  LDSM.16.M88.4 R24, [R134+0x2000] ;  /* 0x002000008618783b */ /* 0x000fe80000000200 */
[----:B----4-:R-:W-:Y:S04]  /*b020*/  LDSM.16.M88.4 R12, [R134+0x3800] ;  /* 0x00380000860c783b */ /* 0x010fe80000000200 */
[----:B-1----:R-:W1:Y:S04]  /*b030*/  LDSM.16.M88.4 R8, [R222] ;  /* 0x00000000de08783b */ /* 0x002e680000000200 */
[----:B------:R-:W-:Y:S04]  /*b040*/  LDSM.16.M88.4 R60, [R134+0x4000] ;  /* 0x00400000863c783b */ /* 0x000fe80000000200 */
[----:B------:R-:W-:Y:S04]  /*b050*/  LDSM.16.M88.4 R56, [R134+0x4800] ;  /* 0x004800008638783b */ /* 0x000fe80000000200 */
[----:B---3--:R-:W2:Y:S04]  /*b060*/  LDSM.16.M88.4 R16, [R134+0x3000] ;  /* 0x003000008610783b */ /* 0x008ea80000000200 */
[----:B------:R-:W-:Y:S04]  /*b070*/  LDSM.16.M88.4 R52, [R134+0x5000] ;  /* 0x005000008634783b */ /* 0x000fe80000000200 */
[----:B------:R-:W-:Y:S04]  /*b080*/  LDSM.16.M88.4 R48, [R134+0x5800] ;  /* 0x005800008630783b */ /* 0x000fe80000000200 */
[----:B------:R-:W-:Y:S04]  /*b090*/  LDSM.16.M88.4 R44, [R134+0x6000] ;  /* 0x00600000862c783b */ /* 0x000fe80000000200 */
[----:B------:R-:W-:Y:S04]  /*b0a0*/  LDSM.16.M88.4 R68, [R134+0x6800] ;  /* 0x006800008644783b */ /* 0x000fe80000000200 */
[----:B------:R-:W-:Y:S04]  /*b0b0*/  LDSM.16.M88.4 R40, [R134+0x7000] ;  /* 0x007000008628783b */ /* 0x000fe80000000200 */
[----:B------:R-:W-:Y:S01]  /*b0c0*/  LDSM.16.M88.4 R32, [R134+0x7800] ;  /* 0x007800008620783b */ /* 0x000fe20000000200 */
[C---:B-1----:R-:W-:Y:S03]  /*b0d0*/  HMMA.16816.F32 R88, R8.reuse, R20, RZ ;  /* 0x000000140858723c */ /* 0x042fe600000018ff */
[----:B------:R-:W-:Y:S04]  /*b0e0*/  LDSM.16.M88.4 R28, [R134+0x8000] ;  /* 0x00800000861c783b */ /* 0x000fe80000000200 */
[----:B------:R-:W-:Y:S01]  /*b0f0*/  LDSM.16.M88.4 R64, [R220+0x2000] ;  /* 0x00200000dc40783b */ /* 0x000fe20000000200 */
[C---:B------:R-:W-:Y:S03]  /*b100*/  HMMA.16816.F32 R92, R8.reuse, R22, RZ ;  /* 0x00000016085c723c */ /* 0x040fe600000018ff */
[----:B------:R-:W1:Y:S04]  /*b110*/  LDSM.16.M88.4 R20, [R134+0x9000] ;  /* 0x009000008614783b */ /* 0x000e680000000200 */
[----:B------:R-:W0:Y:S01]  /*b120*/  LDGDEPBAR ;  /* 0x00000000000079af */ /* 0x000e220000000000 */
[C---:B------:R-:W-:Y:S08]  /*b130*/  HMMA.16816.F32 R72, R8.reuse, R24, RZ ;  /* 0x000000180848723c */ /* 0x040ff000000018ff */
[C---:B------:R-:W-:Y:S01]  /*b140*/  HMMA.16816.F32 R76, R8.reuse, R26, RZ ;  /* 0x0000001a084c723c */ /* 0x040fe200000018ff */
[----:B------:R-:W3:Y:S07]  /*b150*/  LDSM.16.M88.4 R24, [R134+0x8800] ;  /* 0x008800008618783b */ /* 0x000eee0000000200 */
[C---:B------:R-:W-:Y:S08]  /*b160*/  HMMA.16816.F32 R84, R8.reuse, R12, RZ ;  /* 0x0000000c0854723c */ /* 0x040ff000000018ff */
[C---:B------:R-:W-:Y:S01]  /*b170*/  HMMA.16816.F32 R120, R8.reuse, R14, RZ ;  /* 0x0000000e0878723c */ /* 0x040fe200000018ff */
[----:B------:R-:W4:Y:S07]  /*b180*/  LDSM.16.M88.4 R12, [R134+0x9800] ;  /* 0x00980000860c783b */ /* 0x000f2e0000000200 */
[C---:B--2---:R-:W-:Y:S08]  /*b190*/  HMMA.16816.F32 R96, R8.reuse, R16, RZ ;  /* 0x000000100860723c */ /* 0x044ff000000018ff */
[C---:B------:R-:W-:Y:S01]  /*b1a0*/  HMMA.16816.F32 R104, R8.reuse, R18, RZ ;  /* 0x000000120868723c */ /* 0x040fe200000018ff */
[----:B------:R-:W2:Y:S07]  /*b1b0*/  LDSM.16.M88.4 R16, [R225] ;  /* 0x00000000e110783b */ /* 0x000eae0000000200 */
[C---:B------:R-:W-:Y:S08]  /*b1c0*/  HMMA.16816.F32 R124, R8.reuse, R60, RZ ;  /* 0x0000003c087c723c */ /* 0x040ff000000018ff */
[C---:B------:R-:W-:Y:S08]  /*b1d0*/  HMMA.16816.F32 R116, R8.reuse, R62, RZ ;  /* 0x0000003e0874723c */ /* 0x040ff000000018ff */
[C---:B-1----:R-:W-:Y:S08]  /*b1e0*/  HMMA.16816.F32 R248, R8.reuse, R20, RZ ;  /* 0x0000001408f8723c */ /* 0x042ff000000018ff */
[C---:B------:R-:W-:Y:S08]  /*b1f0*/  HMMA.16816.F32 R60, R8.reuse, R22, RZ ;  /* 0x00000016083c723c */ /* 0x040ff000000018ff */
[C---:B------:R-:W-:Y:S08]  /*b200*/  HMMA.16816.F32 R108, R8.reuse, R56, RZ ;  /* 0x00000038086c723c */ /* 0x040ff000000018ff */
[C---:B------:R-:W-:Y:S01]  /*b210*/  HMMA.16816.F32 R100, R8.reuse, R58, RZ ;  /* 0x0000003a0864723c */ /* 0x040fe200000018ff */
[----:B------:R-:W-:Y:S07]  /*b220*/  LDSM.16.M88.4 R56, [R220+0x3800] ;  /* 0x00380000dc38783b */ /* 0x000fee0000000200 */
[----:B------:R-:W-:Y:S01]  /*b230*/  HMMA.16816.F32 R80, R8, R52, RZ ;  /* 0x000000340850723c */ /* 0x000fe200000018ff */
[----:B------:R-:W-:-:S02]  /*b240*/  IMAD.MOV.U32 R0, RZ, RZ, R61 ;  /* 0x000000ffff007224 */ /* 0x000fc400078e003d */
[----:B------:R-:W-:Y:S02]  /*b250*/  IMAD.MOV.U32 R252, RZ, RZ, R62 ;  /* 0x000000fffffc7224 */ /* 0x000fe400078e003e */
[----:B------:R-:W-:Y:S02]  /*b260*/  IMAD.MOV.U32 R37, RZ, RZ, R60 ;  /* 0x000000ffff257224 */ /* 0x000fe400078e003c */
[----:B------:R-:W-:Y:S01]  /*b270*/  IMAD.MOV.U32 R4, RZ, RZ, R63 ;  /* 0x000000ffff047224 */ /* 0x000fe200078e003f */
[C---:B------:R-:W-:Y:S08]  /*b280*/  HMMA.16816.F32 R112, R8.reuse, R54, RZ ;  /* 0x000000360870723c */ /* 0x040ff000000018ff */
[C---:B------:R-:W-:Y:S08]  /*b290*/  HMMA.16816.F32 R128, R8.reuse, R48, RZ ;  /* 0x000000300880723c */ /* 0x040ff000000018ff */
[C---:B------:R-:W-:Y:S01]  /*b2a0*/  HMMA.16816.F32 R168, R8.reuse, R50, RZ ;  /* 0x0000003208a8723c */ /* 0x040fe200000018ff */
[----:B------:R-:W-:Y:S07]  /*b2b0*/  LDSM.16.M88.4 R48, [R220+0x2800] ;  /* 0x00280000dc30783b */ /* 0x000fee0000000200 */
[C---:B------:R-:W-:Y:S08]  /*b2c0*/  HMMA.16816.F32 R172, R8.reuse, R44, RZ ;  /* 0x0000002c08ac723c */ /* 0x040ff000000018ff */
[C---:B------:R-:W-:Y:S01]  /*b2d0*/  HMMA.16816.F32 R176, R8.reuse, R46, RZ ;  /* 0x0000002e08b0723c */ /* 0x040fe200000018ff */
[----:B------:R-:W1:Y:S07]  /*b2e0*/  LDSM.16.M88.4 R44, [R220+0x3000] ;  /* 0x00300000dc2c783b */ /* 0x000e6e0000000200 */
[C---:B------:R-:W-:Y:S08]  /*b2f0*/  HMMA.16816.F32 R180, R8.reuse, R68, RZ ;  /* 0x0000004408b4723c */ /* 0x040ff000000018ff */
[C---:B------:R-:W-:Y:S08]  /*b300*/  HMMA.16816.F32 R184, R8.reuse, R70, RZ ;  /* 0x0000004608b8723c */ /* 0x040ff000000018ff */
[C---:B------:R-:W-:Y:S08]  /*b310*/  HMMA.16816.F32 R188, R8.reuse, R40, RZ ;  /* 0x0000002808bc723c */ /* 0x040ff000000018ff */
[C---:B------:R-:W-:Y:S01]  /*b320*/  HMMA.16816.F32 R192, R8.reuse, R42, RZ ;  /* 0x0000002a08c0723c */ /* 0x040fe200000018ff */
[----:B------:R-:W5:Y:S07]  /*b330*/  LDSM.16.M88.4 R40, [R220+0x5800] ;  /* 0x00580000dc28783b */ /* 0x000f6e0000000200 */
[C---:B------:R-:W-:Y:S08]  /*b340*/  HMMA.16816.F32 R196, R8.reuse, R32, RZ ;  /* 0x0000002008c4723c */ /* 0x040ff000000018ff */
[C---:B------:R-:W-:Y:S01]  /*b350*/  HMMA.16816.F32 R200, R8.reuse, R34, RZ ;  /* 0x0000002208c8723c */ /* 0x040fe200000018ff */
[----:B------:R-:W-:Y:S07]  /*b360*/  LDSM.16.M88.4 R32, [R221] ;  /* 0x00000000dd20783b */ /* 0x000fee0000000200 */
[C---:B------:R-:W-:Y:S08]  /*b370*/  HMMA.16816.F32 R204, R8.reuse, R28, RZ ;  /* 0x0000001c08cc723c */ /* 0x040ff000000018ff */
[C---:B------:R-:W-:Y:S08]  /*b380*/  HMMA.16816.F32 R208, R8.reuse, R30, RZ ;  /* 0x0000001e08d0723c */ /* 0x040ff000000018ff */
[C---:B---3--:R-:W-:Y:S08]  /*b390*/  HMMA.16816.F32 R212, R8.reuse, R24, RZ ;  /* 0x0000001808d4723c */ /* 0x048ff000000018ff */
[C---:B------:R-:W-:Y:S08]  /*b3a0*/  HMMA.16816.F32 R244, R8.reuse, R26, RZ ;  /* 0x0000001a08f4723c */ /* 0x040ff000000018ff */
[C---:B----4-:R-:W-:Y:S08]  /*b3b0*/  HMMA.16816.F32 R20, R8.reuse, R12, RZ ;  /* 0x0000000c0814723c */ /* 0x050ff000000018ff */
[----:B------:R-:W-:Y:S08]  /*b3c0*/  HMMA.16816.F32 R8, R8, R14, RZ ;  /* 0x0000000e0808723c */ /* 0x000ff000000018ff */
[C---:B--2---:R-:W-:Y:S08]  /*b3d0*/  HMMA.16816.F32 R52, R16.reuse, R66, R76 ;  /* 0x000000421034723c */ /* 0x044ff0000000184c */
[----:B------:R-:W-:Y:S01]  /*b3e0*/  IMAD.MOV.U32 R24, RZ, RZ, R21 ;  /* 0x000000ffff187224 */ /* 0x000fe200078e0015 */
[----:B------:R-:W-:Y:S01]  /*b3f0*/  HMMA.16816.F32 R28, R16, R64, R72 ;  /* 0x00000040101c723c */ /* 0x000fe20000001848 */
[----:B------:R-:W-:-:S02]  /*b400*/  IMAD.MOV.U32 R13, RZ, RZ, R22 ;  /* 0x000000ffff0d7224 */ /* 0x000fc400078e0016 */
[----:B------:R-:W-:Y:S02]  /*b410*/  IMAD.MOV.U32 R12, RZ, RZ, R20 ;  /* 0x000000ffff0c7224 */ /* 0x000fe400078e0014 */
[----:B------:R-:W-:Y:S02]  /*b420*/  IMAD.MOV.U32 R7, RZ, RZ, R23 ;  /* 0x000000ffff077224 */ /* 0x000fe400078e0017 */
[----:B------:R-:W-:Y:S01]  /*b430*/  IMAD.MOV.U32 R14, RZ, RZ, R8 ;  /* 0x000000ffff0e7224 */ /* 0x000fe200078e0008 */
[----:B------:R-:W2:Y:S01]  /*b440*/  LDSM.16.M88.4 R20, [R220+0x4000] ;  /* 0x00400000dc14783b */ /* 0x000ea20000000200 */
[----:B------:R-:W-:Y:S01]  /*b450*/  IMAD.MOV.U32 R2, RZ, RZ, R9 ;  /* 0x000000ffff027224 */ /* 0x000fe200078e0009 */
[----:B-1----:R-:W-:Y:S01]  /*b460*/  HMMA.16816.F32 R68, R16, R44, R96 ;  /* 0x0000002c1044723c */ /* 0x002fe20000001860 */
[----:B------:R-:W-:Y:S02]  /*b470*/  IMAD.MOV.U32 R39, RZ, RZ, R10 ;  /* 0x000000ffff277224 */ /* 0x000fe400078e000a */
[----:B------:R-:W-:-:S02]  /*b480*/  IMAD.MOV.U32 R38, RZ, RZ, R11 ;  /* 0x000000ffff267224 */ /* 0x000fc400078e000b */
[----:B------:R-:W1:Y:S01]  /*b490*/  LDSM.16.M88.4 R8, [R220+0x4800] ;  /* 0x00480000dc08783b */ /* 0x000e620000000200 */
[----:B------:R-:W-:Y:S02]  /*b4a0*/  IMAD.MOV.U32 R77, RZ, RZ, R24 ;  /* 0x000000ffff4d7224 */ /* 0x000fe400078e0018 */
[----:B------:R-:W-:Y:S01]  /*b4b0*/  IMAD.MOV.U32 R76, RZ, RZ, R14 ;  /* 0x000000ffff4c7224 */ /* 0x000fe200078e000e */
[----:B------:R-:W3:Y:S01]  /*b4c0*/  LDSM.16.M88.4 R24, [R220+0x5000] ;  /* 0x00500000dc18783b */ /* 0x000ee20000000200 */
[----:B------:R-:W-:Y:S01]  /*b4d0*/  IMAD.MOV.U32 R78, RZ, RZ, R13 ;  /* 0x000000ffff4e7224 */ /* 0x000fe200078e000d */
[C---:B------:R-:W-:Y:S01]  /*b4e0*/  HMMA.16816.F32 R104, R16.reuse, R46, R104 ;  /* 0x0000002e1068723c */ /* 0x040fe20000001868 */
[----:B------:R-:W-:Y:S01]  /*b4f0*/  IMAD.MOV.U32 R79, RZ, RZ, R12 ;  /* 0x000000ffff4f7224 */ /* 0x000fe200078e000c */
[----:B------:R-:W-:Y:S04]  /*b500*/  LDSM.16.M88.4 R44, [R219] ;  /* 0x00000000db2c783b */ /* 0x000fe80000000200 */
[----:B------:R-:W4:Y:S02]  /*b510*/  LDSM.16.M88.4 R12, [R223] ;  /* 0x00000000df0c783b */ /* 0x000f240000000200 */
[C---:B------:R-:W-:Y:S07]  /*b520*/  HMMA.16816.F32 R60, R16.reuse, R48, R88 ;  /* 0x00000030103c723c */ /* 0x040fee0000001858 */
[----:B------:R-:W-:Y:S01]  /*b530*/  IMAD.MOV.U32 R91, RZ, RZ, R0 ;  /* 0x000000ffff5b7224 */ /* 0x000fe200078e0000 */
[----:B-----5:R-:W-:Y:S01]  /*b540*/  HMMA.16816.F32 R128, R16, R40, R128 ;  /* 0x000000281080723c */ /* 0x020fe20000001880 */
[----:B------:R-:W-:-:S07]  /*b550*/  IMAD.MOV.U32 R90, RZ, RZ, R242 ;  /* 0x000000ffff5a7224 */ /* 0x000fce00078e00f2 */
[C---:B------:R-:W-:Y:S01]  /*b560*/  HMMA.16816.F32 R168, R16.reuse, R42, R168 ;  /* 0x0000002a10a8723c */ /* 0x040fe200000018a8 */
[----:B------:R-:W-:Y:S07]  /*b570*/  LDSM.16.M88.4 R40, [R219+0x800] ;  /* 0x00080000db28783b */ /* 0x000fee0000000200 */
[C---:B--2---:R-:W-:Y:S08]  /*b580*/  HMMA.16816.F32 R124, R16.reuse, R20, R124 ;  /* 0x00000014107c723c */ /* 0x044ff0000000187c */
[C---:B-1----:R-:W-:Y:S08]  /*b590*/  HMMA.16816.F32 R108, R16.reuse, R8, R108 ;  /* 0x00000008106c723c */ /* 0x042ff0000000186c */
[C---:B------:R-:W-:Y:S01]  /*b5a0*/  HMMA.16816.F32 R72, R16.reuse, R10, R100 ;  /* 0x0000000a1048723c */ /* 0x040fe20000001864 */
[----:B------:R-:W1:Y:S06]  /*b5b0*/  LDSM.16.M88.4 R8, [R224] ;  /* 0x00000000e008783b */ /* 0x000e6c0000000200 */
[----:B------:R-:W-:Y:S01]  /*b5c0*/  IMAD.MOV.U32 R100, RZ, RZ, R2 ;  /* 0x000000ffff647224 */ /* 0x000fe200078e0002 */
[C---:B------:R-:W-:Y:S08]  /*b5d0*/  HMMA.16816.F32 R116, R16.reuse, R22, R116 ;  /* 0x000000161074723c */ /* 0x040ff00000001874 */
[C---:B---3--:R-:W-:Y:S08]  /*b5e0*/  HMMA.16816.F32 R80, R16.reuse, R24, R80 ;  /* 0x000000181050723c */ /* 0x048ff00000001850 */
[----:B------:R-:W-:Y:S01]  /*b5f0*/  HMMA.16816.F32 R96, R16, R26, R112 ;  /* 0x0000001a1060723c */ /* 0x000fe20000001870 */
[----:B------:R-:W2:Y:S07]  /*b600*/  LDSM.16.M88.4 R24, [R220+0x6000] ;  /* 0x00600000dc18783b */ /* 0x000eae0000000200 */
[C---:B----4-:R-:W-:Y:S01]  /*b610*/  HMMA.16816.F32 R20, R12.reuse, R32, R28 ;  /* 0x000000200c14723c */ /* 0x050fe2000000181c */
[----:B------:R-:W3:Y:S07]  /*b620*/  LDSM.16.M88.4 R28, [R240] ;  /* 0x00000000f01c783b */ /* 0x000eee0000000200 */
[----:B------:R-:W-:Y:S01]  /*b630*/  HMMA.16816.F32 R32, R12, R34, R52 ;  /* 0x000000220c20723c */ /* 0x000fe20000001834 */
[----:B------:R-:W-:Y:S07]  /*b640*/  LDSM.16.M88.4 R52, [R219+0x1000] ;  /* 0x00100000db34783b */ /* 0x000fee0000000200 */
[----:B------:R-:W-:Y:S01]  /*b650*/  HMMA.16816.F32 R64, R16, R50, R92 ;  /* 0x000000321040723c */ /* 0x000fe2000000185c */
[----:B------:R-:W4:Y:S06]  /*b660*/  LDSM.16.M88.4 R48, [R220+0x6800] ;  /* 0x00680000dc30783b */ /* 0x000f2c0000000200 */
[----:B------:R-:W-:Y:S01]  /*b670*/  IMAD.MOV.U32 R95, RZ, RZ, R252 ;  /* 0x000000ffff5f7224 */ /* 0x000fe200078e00fc */
[----:B-1----:R-:W-:Y:S01]  /*b680*/  HMMA.16816.F32 R20, R8, R44, R20 ;  /* 0x0000002c0814723c */ /* 0x002fe20000001814 */
[----:B------:R-:W-:-:S02]  /*b690*/  IMAD.MOV.U32 R94, RZ, RZ, R91 ;  /* 0x000000ffff5e7224 */ /* 0x000fc400078e005b */
[----:B------:R-:W-:Y:S02]  /*b6a0*/  IMAD.MOV.U32 R91, RZ, RZ, R7 ;  /* 0x000000ffff5b7224 */ /* 0x000fe400078e0007 */
[----:B------:R-:W-:-:S03]  /*b6b0*/  IMAD.MOV.U32 R7, RZ, RZ, R243 ;  /* 0x000000ffff077224 */ /* 0x000fc600078e00f3 */
[----:B------:R-:W-:Y:S01]  /*b6c0*/  HMMA.16816.F32 R32, R8, R46, R32 ;  /* 0x0000002e0820723c */ /* 0x000fe20000001820 */
[----:B------:R-:W1:Y:S01]  /*b6d0*/  LDSM.16.M88.4 R44, [R239] ;  /* 0x00000000ef2c783b */ /* 0x000e620000000200 */
[----:B------:R-:W-:-:S06]  /*b6e0*/  IMAD.SHL.U32 R7, R7, 0x100, RZ ;  /* 0x0000010007077824 */ /* 0x000fcc00078e00ff */
[C---:B--2---:R-:W-:Y:S08]  /*b6f0*/  HMMA.16816.F32 R172, R16.reuse, R24, R172 ;  /* 0x0000001810ac723c */ /* 0x044ff000000018ac */
[----:B------:R-:W-:Y:S01]  /*b700*/  HMMA.16816.F32 R176, R16, R26, R176 ;  /* 0x0000001a10b0723c */ /* 0x000fe200000018b0 */
[----:B------:R-:W-:-:S04]  /*b710*/  FMUL.FTZ R0, R20, c[0x0][0x2ec] ;  /* 0x0000bb0014007a20 */ /* 0x000fc80000410000 */
[----:B------:R2:W-:Y:S03]  /*b720*/  MUFU.TANH R102, R0 ;  /* 0x0000000000667308 */ /* 0x0005e60000002400 */
[----:B---3--:R-:W-:Y:S01]  /*b730*/  HMMA.16816.F32 R24, R12, R28, R60 ;  /* 0x0000001c0c18723c */ /* 0x008fe2000000183c */
[----:B------:R-:W3:Y:S07]  /*b740*/  LDSM.16.M88.4 R60, [R220+0x7000] ;  /* 0x00700000dc3c783b */ /* 0x000eee0000000200 */
[----:B------:R-:W-:Y:S01]  /*b750*/  HMMA.16816.F32 R84, R16, R56, R84 ;  /* 0x000000381054723c */ /* 0x000fe20000001854 */
[----:B--2---:R-:W-:-:S07]  /*b760*/  FMUL.FTZ R0, R21, c[0x0][0x2ec] ;  /* 0x0000bb0015007a20 */ /* 0x004fce0000410000 */
[----:B------:R-:W-:Y:S01]  /*b770*/  HMMA.16816.F32 R28, R12, R30, R64 ;  /* 0x0000001e0c1c723c */ /* 0x000fe20000001840 */
[----:B------:R2:W5:Y:S07]  /*b780*/  MUFU.TANH R57, R0 ;  /* 0x0000000000397308 */ /* 0x00056e0000002400 */
[C---:B----4-:R-:W-:Y:S07]  /*b790*/  HMMA.16816.F32 R64, R16.reuse, R50, R184 ;  /* 0x000000321040723c */ /* 0x050fee00000018b8 */
[----:B------:R-:W-:Y:S01]  /*b7a0*/  IMAD.MOV.U32 R187, RZ, RZ, R90 ;  /* 0x000000ffffbb7224 */ /* 0x000fe200078e005a */
[----:B------:R-:W-:Y:S01]  /*b7b0*/  HMMA.16816.F32 R180, R16, R48, R180 ;  /* 0x0000003010b4723c */ /* 0x000fe200000018b4 */
[----:B--2---:R-:W-:Y:S01]  /*b7c0*/  FMUL.FTZ R0, R22, c[0x0][0x2ec] ;  /* 0x0000bb0016007a20 */ /* 0x004fe20000410000 */
[----:B------:R-:W-:Y:S01]  /*b7d0*/  LDSM.16.M88.4 R48, [R219+0x1800] ;  /* 0x00180000db30783b */ /* 0x000fe20000000200 */
[----:B-----5:R-:W-:-:S02]  /*b7e0*/  IMAD.MOV.U32 R185, RZ, RZ, R57 ;  /* 0x000000ffffb97224 */ /* 0x020fc400078e0039 */
[----:B------:R2:W-:Y:S03]  /*b7f0*/  MUFU.TANH R2, R0 ;  /* 0x0000000000027308 */ /* 0x0005e60000002400 */
[----:B------:R-:W-:Y:S08]  /*b800*/  HMMA.16816.F32 R28, R8, R42, R28 ;  /* 0x0000002a081c723c */ /* 0x000ff0000000181c */
[----:B------:R-:W-:Y:S01]  /*b810*/  HMMA.16816.F32 R120, R16, R58, R120 ;  /* 0x0000003a1078723c */ /* 0x000fe20000001878 */
[----:B--2---:R-:W-:-:S07]  /*b820*/  FMUL.FTZ R0, R23, c[0x0][0x2ec] ;  /* 0x0000bb0017007a20 */ /* 0x004fce0000410000 */
[----:B------:R-:W-:Y:S01]  /*b830*/  HMMA.16816.F32 R20, R8, R40, R24 ;  /* 0x000000280814723c */ /* 0x000fe20000001818 */
[----:B------:R2:W-:Y:S01]  /*b840*/  MUFU.TANH R242, R0 ;  /* 0x0000000000f27308 */ /* 0x0005e20000002400 */
[----:B------:R-:W-:Y:S06]  /*b850*/  LDSM.16.M88.4 R40, [R238] ;  /* 0x00000000ee28783b */ /* 0x000fec0000000200 */
[----:B-1----:R-:W-:Y:S08]  /*b860*/  HMMA.16816.F32 R24, R12, R44, R68 ;  /* 0x0000002c0c18723c */ /* 0x002ff00000001844 */
[----:B---3--:R-:W-:Y:S01]  /*b870*/  HMMA.16816.F32 R68, R16, R60, R188 ;  /* 0x0000003c1044723c */ /* 0x008fe200000018bc */
[----:B--2---:R-:W-:-:S04]  /*b880*/  FMUL.FTZ R0, R32, c[0x0][0x2ec] ;  /* 0x0000bb0020007a20 */ /* 0x004fc80000410000 */
[----:B------:R1:W2:Y:S03]  /*b890*/  MUFU.TANH R56, R0 ;  /* 0x0000000000387308 */ /* 0x0002a60000002400 */
[----:B------:R-:W-:Y:S01]  /*b8a0*/  HMMA.16816.F32 R192, R16, R62, R192 ;  /* 0x0000003e10c0723c */ /* 0x000fe200000018c0 */
[----:B------:R-:W-:Y:S01]  /*b8b0*/  LDSM.16.M88.4 R60, [R220+0x8000] ;  /* 0x00800000dc3c783b */ /* 0x000fe20000000200 */
[----:B-1----:R-:W-:Y:S02]  /*b8c0*/  FMUL.FTZ R0, R33, c[0x0][0x2ec] ;  /* 0x0000bb0021007a20 */ /* 0x002fe40000410000 */
[----:B--2---:R-:W-:Y:S02]  /*b8d0*/  IMAD.MOV.U32 R191, RZ, RZ, R56 ;  /* 0x000000ffffbf7224 */ /* 0x004fe400078e0038 */
[----:B------:R1:W-:Y:S01]  /*b8e0*/  MUFU.TANH R103, R0 ;  /* 0x0000000000677308 */ /* 0x0003e20000002400 */
[----:B------:R-:W2:Y:S01]  /*b8f0*/  LDSM.16.M88.4 R56, [R220+0x7800] ;  /* 0x00780000dc38783b */ /* 0x000ea20000000200 */
[----:B-1----:R-:W-:-:S06]  /*b900*/  FMUL.FTZ R0, R34, c[0x0][0x2ec] ;  /* 0x0000bb0022007a20 */ /* 0x002fcc0000410000 */
[----:B------:R1:W-:Y:S02]  /*b910*/  MUFU.TANH R101, R0 ;  /* 0x0000000000657308 */ /* 0x0003e40000002400 */
[----:B-1----:R-:W-:Y:S02]  /*b920*/  FMUL.FTZ R0, R35, c[0x0][0x2ec] ;  /* 0x0000bb0023007a20 */ /* 0x002fe40000410000 */
[----:B------:R-:W-:Y:S01]  /*b930*/  HMMA.16816.F32 R32, R12, R46, R104 ;  /* 0x0000002e0c20723c */ /* 0x000fe20000001868 */
[----:B------:R-:W1:Y:S03]  /*b940*/  LDSM.16.M88.4 R44, [R237] ;  /* 0x00000000ed2c783b */ /* 0x000e660000000200 */
[----:B------:R3:W4:Y:S04]  /*b950*/  MUFU.TANH R186, R0 ;  /* 0x0000000000ba7308 */ /* 0x0007280000002400 */
[C---:B--2---:R-:W-:Y:S08]  /*b960*/  HMMA.16816.F32 R104, R16.reuse, R58, R200 ;  /* 0x0000003a1068723c */ /* 0x044ff000000018c8 */
[----:B------:R-:W-:Y:S01]  /*b970*/  HMMA.16816.F32 R112, R16, R56, R196 ;  /* 0x000000381070723c */ /* 0x000fe200000018c4 */
[----:B------:R-:W-:Y:S01]  /*b980*/  LDSM.16.M88.4 R56, [R220+0x8800] ;  /* 0x00880000dc38783b */ /* 0x000fe20000000200 */
[----:B---3--:R-:W-:-:S02]  /*b990*/  FMUL.FTZ R0, R20, c[0x0][0x2ec] ;  /* 0x0000bb0014007a20 */ /* 0x008fc40000410000 */
[----:B----4-:R-:W-:Y:S02]  /*b9a0*/  IMAD.MOV.U32 R203, RZ, RZ, R186 ;  /* 0x000000ffffcb7224 */ /* 0x010fe400078e00ba */
[----:B------:R2:W-:Y:S01]  /*b9b0*/  MUFU.TANH R88, R0 ;  /* 0x0000000000587308 */ /* 0x0005e20000002400 */
[----:B------:R-:W-:Y:S02]  /*b9c0*/  IMAD.MOV.U32 R196, RZ, RZ, R76 ;  /* 0x000000ffffc47224 */ /* 0x000fe400078e004c */
[----:B------:R-:W-:Y:S02]  /*b9d0*/  IMAD.MOV.U32 R198, RZ, RZ, R103 ;  /* 0x000000ffffc67224 */ /* 0x000fe400078e0067 */
[----:B--2---:R-:W-:-:S04]  /*b9e0*/  FMUL.FTZ R0, R21, c[0x0][0x2ec] ;  /* 0x0000bb0015007a20 */ /* 0x004fc80000410000 */
[----:B------:R2:W3:Y:S02]  /*b9f0*/  MUFU.TANH R89, R0 ;  /* 0x0000000000597308 */ /* 0x0004e40000002400 */
[----:B--2---:R-:W-:Y:S02]  /*ba00*/  FMUL.FTZ R0, R22, c[0x0][0x2ec] ;  /* 0x0000bb0016007a20 */ /* 0x004fe40000410000 */
[----:B---3--:R-:W-:-:S04]  /*ba10*/  IMAD.MOV.U32 R202, RZ, RZ, R89 ;  /* 0x000000ffffca7224 */ /* 0x008fc800078e0059 */
[----:B------:R2:W-:Y:S02]  /*ba20*/  MUFU.TANH R90, R0 ;  /* 0x00000000005a7308 */ /* 0x0005e40000002400 */
[----:B--2---:R-:W-:Y:S02]  /*ba30*/  FMUL.FTZ R0, R23, c[0x0][0x2ec] ;  /* 0x0000bb0017007a20 */ /* 0x004fe40000410000 */
[----:B------:R-:W-:Y:S04]  /*ba40*/  HMMA.16816.F32 R20, R8, R52, R24 ;  /* 0x000000340814723c */ /* 0x000fe80000001818 */
[----:B------:R2:W-:Y:S04]  /*ba50*/  MUFU.TANH R92, R0 ;  /* 0x00000000005c7308 */ /* 0x0005e80000002400 */
[----:B------:R-:W-:Y:S07]  /*ba60*/  HMMA.16816.F32 R24, R12, R40, R84 ;  /* 0x000000280c18723c */ /* 0x000fee0000001854 */
[----:B------:R-:W-:-:S02]  /*ba70*/  IMAD.MOV.U32 R87, RZ, RZ, R242 ;  /* 0x000000ffff577224 */ /* 0x000fc400078e00f2 */
[----:B------:R-:W-:Y:S02]  /*ba80*/  IMAD.MOV.U32 R84, RZ, RZ, R77 ;  /* 0x000000ffff547224 */ /* 0x000fe400078e004d */
[----:B--2---:R-:W-:Y:S02]  /*ba90*/  FMUL.FTZ R0, R28, c[0x0][0x2ec] ;  /* 0x0000bb001c007a20 */ /* 0x004fe40000410000 */
[----:B------:R-:W-:Y:S02]  /*baa0*/  IMAD.MOV.U32 R85, RZ, RZ, R78 ;  /* 0x000000ffff557224 */ /* 0x000fe400078e004e */
[----:B------:R2:W-:Y:S01]  /*bab0*/  MUFU.TANH R252, R0 ;  /* 0x0000000000fc7308 */ /* 0x0005e20000002400 */
[----:B------:R-:W-:Y:S02]  /*bac0*/  IMAD.MOV.U32 R86, RZ, RZ, R79 ;  /* 0x000000ffff567224 */ /* 0x000fe400078e004f */
[----:B------:R-:W-:Y:S07]  /*bad0*/  HMMA.16816.F32 R76, R16, R60, R204 ;  /* 0x0000003c104c723c */ /* 0x000fee00000018cc */
[----:B------:R-:W-:-:S02]  /*bae0*/  IMAD.MOV.U32 R204, RZ, RZ, R39 ;  /* 0x000000ffffcc7224 */ /* 0x000fc400078e0027 */
[----:B------:R-:W-:Y:S02]  /*baf0*/  IMAD.MOV.U32 R205, RZ, RZ, R38 ;  /* 0x000000ffffcd7224 */ /* 0x000fe400078e0026 */
[----:B------:R-:W-:Y:S02]  /*bb00*/  IMAD.MOV.U32 R207, RZ, RZ, R101 ;  /* 0x000000ffffcf7224 */ /* 0x000fe400078e0065 */
[----:B--2---:R-:W-:Y:S02]  /*bb10*/  FMUL.FTZ R0, R29, c[0x0][0x2ec] ;  /* 0x0000bb001d007a20 */ /* 0x004fe40000410000 */
[----:B------:R-:W-:Y:S02]  /*bb20*/  IMAD.MOV.U32 R206, RZ, RZ, R102 ;  /* 0x000000ffffce7224 */ /* 0x000fe400078e0066 */
[----:B------:R2:W3:Y:S02]  /*bb30*/  MUFU.TANH R93, R0 ;  /* 0x00000000005d7308 */ /* 0x0004e40000002400 */
[----:B--2---:R-:W-:-:S06]  /*bb40*/  FMUL.FTZ R0, R30, c[0x0][0x2ec] ;  /* 0x0000bb001e007a20 */ /* 0x004fcc0000410000 */
[----:B------:R2:W-:Y:S02]  /*bb50*/  MUFU.TANH R243, R0 ;  /* 0x0000000000f37308 */ /* 0x0005e40000002400 */
[----:B--2---:R-:W-:Y:S02]  /*bb60*/  FMUL.FTZ R0, R31, c[0x0][0x2ec] ;  /* 0x0000bb001f007a20 */ /* 0x004fe40000410000 */
[----:B------:R-:W-:Y:S01]  /*bb70*/  HMMA.16816.F32 R28, R8, R54, R32 ;  /* 0x00000036081c723c */ /* 0x000fe20000001820 */
[----:B------:R-:W2:Y:S03]  /*bb80*/  LDSM.16.M88.4 R52, [R219+0x2000] ;  /* 0x00200000db34783b */ /* 0x000ea60000000200 */
[----:B------:R4:W-:Y:S04]  /*bb90*/  MUFU.TANH R184, R0 ;  /* 0x0000000000b87308 */ /* 0x0009e80000002400 */
[----:B------:R-:W-:Y:S01]  /*bba0*/  HMMA.16816.F32 R32, R12, R42, R120 ;  /* 0x0000002a0c20723c */ /* 0x000fe20000001878 */
[----:B------:R-:W5:Y:S06]  /*bbb0*/  LDSM.16.M88.4 R40, [R236] ;  /* 0x00000000ec28783b */ /* 0x000f6c0000000200 */
[----:B------:R-:W-:-:S02]  /*bbc0*/  IMAD.MOV.U32 R122, RZ, RZ, R100 ;  /* 0x000000ffff7a7224 */ /* 0x000fc400078e0064 */
[----:B------:R-:W-:Y:S01]  /*bbd0*/  HMMA.16816.F32 R100, R16, R62, R208 ;  /* 0x0000003e1064723c */ /* 0x000fe200000018d0 */
[----:B----4-:R-:W-:Y:S01]  /*bbe0*/  FMUL.FTZ R0, R20, c[0x0][0x2ec] ;  /* 0x0000bb0014007a20 */ /* 0x010fe20000410000 */
[----:B------:R-:W4:Y:S03]  /*bbf0*/  LDSM.16.M88.4 R60, [R220+0x9000] ;  /* 0x00900000dc3c783b */ /* 0x000f260000000200 */
[----:B------:R1:W-:Y:S02]  /*bc00*/  MUFU.TANH R242, R0 ;  /* 0x0000000000f27308 */ /* 0x0003e40000002400 */
[----:B------:R-:W-:Y:S02]  /*bc10*/  IMAD.MOV.U32 R209, RZ, RZ, R196 ;  /* 0x000000ffffd17224 */ /* 0x000fe400078e00c4 */
[----:B------:R-:W-:Y:S02]  /*bc20*/  IMAD.MOV.U32 R196, RZ, RZ, R84 ;  /* 0x000000ffffc47224 */ /* 0x000fe400078e0054 */
[----:B------:R-:W-:-:S02]  /*bc30*/  IMAD.MOV.U32 R84, RZ, RZ, R85 ;  /* 0x000000ffff547224 */ /* 0x000fc400078e0055 */
[----:B------:R-:W-:Y:S02]  /*bc40*/  IMAD.MOV.U32 R85, RZ, RZ, R86 ;  /* 0x000000ffff557224 */ /* 0x000fe400078e0056 */
[----:B------:R-:W-:Y:S02]  /*bc50*/  IMAD.MOV.U32 R210, RZ, RZ, R122 ;  /* 0x000000ffffd27224 */ /* 0x000fe400078e007a */
[----:B-1----:R-:W-:-:S04]  /*bc60*/  FMUL.FTZ R0, R21, c[0x0][0x2ec] ;  /* 0x0000bb0015007a20 */ /* 0x002fc80000410000 */
[----:B------:R1:W-:Y:S02]  /*bc70*/  MUFU.TANH R189, R0 ;  /* 0x0000000000bd7308 */ /* 0x0003e40000002400 */
[----:B-1----:R-:W-:-:S06]  /*bc80*/  FMUL.FTZ R0, R22, c[0x0][0x2ec] ;  /* 0x0000bb0016007a20 */ /* 0x002fcc0000410000 */
[----:B------:R1:W-:Y:S02]  /*bc90*/  MUFU.TANH R190, R0 ;  /* 0x0000000000be7308 */ /* 0x0003e40000002400 */
[----:B-1----:R-:W-:Y:S02]  /*bca0*/  FMUL.FTZ R0, R23, c[0x0][0x2ec] ;  /* 0x0000bb0017007a20 */ /* 0x002fe40000410000 */
[----:B------:R-:W-:Y:S04]  /*bcb0*/  HMMA.16816.F32 R20, R8, R48, R24 ;  /* 0x000000300814723c */ /* 0x000fe80000001818 */
[----:B------:R1:W-:Y:S04]  /*bcc0*/  MUFU.TANH R123, R0 ;  /* 0x00000000007b7308 */ /* 0x0003e80000002400 */
[----:B------:R-:W-:Y:S07]  /*bcd0*/  HMMA.16816.F32 R24, R12, R44, R124 ;  /* 0x0000002c0c18723c */ /* 0x000fee000000187c */
[----:B------:R-:W-:-:S02]  /*bce0*/  IMAD.MOV.U32 R126, RZ, RZ, R87 ;  /* 0x000000ffff7e7224 */ /* 0x000fc400078e0057 */
[----:B------:R-:W-:Y:S02]  /*bcf0*/  IMAD.MOV.U32 R87, RZ, RZ, R191 ;  /* 0x000000ffff577224 */ /* 0x000fe400078e00bf */
[----:B-1----:R-:W-:Y:S02]  /*bd00*/  FMUL.FTZ R0, R28, c[0x0][0x2ec] ;  /* 0x0000bb001c007a20 */ /* 0x002fe40000410000 */
[----:B------:R-:W-:Y:S02]  /*bd10*/  IMAD.MOV.U32 R191, RZ, RZ, R185 ;  /* 0x000000ffffbf7224 */ /* 0x000fe400078e00b9 */
[----:B------:R1:W-:Y:S01]  /*bd20*/  MUFU.TANH R188, R0 ;  /* 0x0000000000bc7308 */ /* 0x0003e20000002400 */
[----:B------:R-:W-:Y:S02]  /*bd30*/  IMAD.MOV.U32 R86, RZ, RZ, R87 ;  /* 0x000000ffff567224 */ /* 0x000fe400078e0057 */
[----:B---3--:R-:W-:Y:S02]  /*bd40*/  IMAD.MOV.U32 R87, RZ, RZ, R93 ;  /* 0x000000ffff577224 */ /* 0x008fe400078e005d */
[----:B------:R-:W-:-:S02]  /*bd50*/  IMAD.MOV.U32 R93, RZ, RZ, R37 ;  /* 0x000000ffff5d7224 */ /* 0x000fc400078e0025 */
[----:B------:R-:W-:Y:S02]  /*bd60*/  IMAD.MOV.U32 R200, RZ, RZ, R86 ;  /* 0x000000ffffc87224 */ /* 0x000fe400078e0056 */
[----:B------:R-:W-:Y:S02]  /*bd70*/  IMAD.MOV.U32 R121, RZ, RZ, R87 ;  /* 0x000000ffff797224 */ /* 0x000fe400078e0057 */
[----:B-1----:R-:W-:-:S04]  /*bd80*/  FMUL.FTZ R0, R29, c[0x0][0x2ec] ;  /* 0x0000bb001d007a20 */ /* 0x002fc80000410000 */
[----:B------:R1:W3:Y:S02]  /*bd90*/  MUFU.TANH R28, R0 ;  /* 0x00000000001c7308 */ /* 0x0002e40000002400 */
[----:B-1----:R-:W-:Y:S02]  /*bda0*/  FMUL.FTZ R0, R30, c[0x0][0x2ec] ;  /* 0x0000bb001e007a20 */ /* 0x002fe40000410000 */
[----:B---3--:R-:W-:-:S04]  /*bdb0*/  IMAD.MOV.U32 R127, RZ, RZ, R28 ;  /* 0x000000ffff7f7224 */ /* 0x008fc800078e001c */
[----:B------:R1:W-:Y:S02]  /*bdc0*/  MUFU.TANH R186, R0 ;  /* 0x0000000000ba7308 */ /* 0x0003e40000002400 */
[----:B-1----:R-:W-:Y:S02]  /*bdd0*/  FMUL.FTZ R0, R31, c[0x0][0x2ec] ;  /* 0x0000bb001f007a20 */ /* 0x002fe40000410000 */
[----:B------:R-:W-:Y:S01]  /*bde0*/  HMMA.16816.F32 R28, R8, R50, R32 ;  /* 0x00000032081c723c */ /* 0x000fe20000001820 */
[----:B------:R-:W1:Y:S03]  /*bdf0*/  LDSM.16.M88.4 R48, [R235] ;  /* 0x00000000eb30783b */ /* 0x000e660000000200 */
[----:B------:R3:W-:Y:S04]  /*be00*/  MUFU.TANH R199, R0 ;  /* 0x0000000000c77308 */ /* 0x0007e80000002400 */
[----:B------:R-:W-:Y:S01]  /*be10*/  HMMA.16816.F32 R32, R12, R46, R116 ;  /* 0x0000002e0c20723c */ /* 0x000fe20000001874 */
[----:B------:R-:W1:Y:S06]  /*be20*/  LDSM.16.M88.4 R44, [R219+0x2800] ;  /* 0x00280000db2c783b */ /* 0x000e6c0000000200 */
[----:B------:R-:W-:-:S02]  /*be30*/  IMAD.MOV.U32 R116, RZ, RZ, R88 ;  /* 0x000000ffff747224 */ /* 0x000fc400078e0058 */
[----:B---3--:R-:W-:-:S04]  /*be40*/  FMUL.FTZ R0, R20, c[0x0][0x2ec] ;  /* 0x0000bb0014007a20 */ /* 0x008fc80000410000 */
[----:B------:R3:W-:Y:S02]  /*be50*/  MUFU.TANH R185, R0 ;  /* 0x0000000000b97308 */ /* 0x0007e40000002400 */
[----:B---3--:R-:W-:-:S06]  /*be60*/  FMUL.FTZ R0, R21, c[0x0][0x2ec] ;  /* 0x0000bb0015007a20 */ /* 0x008fcc0000410000 */
[----:B------:R3:W-:Y:S02]  /*be70*/  MUFU.TANH R197, R0 ;  /* 0x0000000000c57308 */ /* 0x0007e40000002400 */
[----:B---3--:R-:W-:-:S06]  /*be80*/  FMUL.FTZ R0, R22, c[0x0][0x2ec] ;  /* 0x0000bb0016007a20 */ /* 0x008fcc0000410000 */
[----:B------:R3:W-:Y:S02]  /*be90*/  MUFU.TANH R39, R0 ;  /* 0x0000000000277308 */ /* 0x0007e40000002400 */
[----:B---3--:R-:W-:Y:S02]  /*bea0*/  FMUL.FTZ R0, R23, c[0x0][0x2ec] ;  /* 0x0000bb0017007a20 */ /* 0x008fe40000410000 */
[----:B--2---:R-:W-:Y:S04]  /*beb0*/  HMMA.16816.F32 R20, R8, R52, R24 ;  /* 0x000000340814723c */ /* 0x004fe80000001818 */
[----:B------:R2:W-:Y:S04]  /*bec0*/  MUFU.TANH R201, R0 ;  /* 0x0000000000c97308 */ /* 0x0005e80000002400 */
[----:B-----5:R-:W-:Y:S07]  /*bed0*/  HMMA.16816.F32 R24, R12, R40, R108 ;  /* 0x000000280c18723c */ /* 0x020fee000000186c */
[----:B------:R-:W-:-:S02]  /*bee0*/  IMAD.MOV.U32 R109, RZ, RZ, R189 ;  /* 0x000000ffff6d7224 */ /* 0x000fc400078e00bd */
[----:B------:R-:W-:Y:S02]  /*bef0*/  IMAD.MOV.U32 R110, RZ, RZ, R198 ;  /* 0x000000ffff6e7224 */ /* 0x000fe400078e00c6 */
[----:B--2---:R-:W-:Y:S02]  /*bf00*/  FMUL.FTZ R0, R28, c[0x0][0x2ec] ;  /* 0x0000bb001c007a20 */ /* 0x004fe40000410000 */
[----:B------:R-:W-:Y:S02]  /*bf10*/  IMAD.MOV.U32 R198, RZ, RZ, R90 ;  /* 0x000000ffffc67224 */ /* 0x000fe400078e005a */
[----:B------:R2:W-:Y:S01]  /*bf20*/  MUFU.TANH R38, R0 ;  /* 0x0000000000267308 */ /* 0x0005e20000002400 */
[----:B------:R-:W-:Y:S02]  /*bf30*/  IMAD.MOV.U32 R108, RZ, RZ, R91 ;  /* 0x000000ffff6c7224 */ /* 0x000fe400078e005b */
[----:B------:R-:W-:Y:S01]  /*bf40*/  HMMA.16816.F32 R88, R16, R56, R212 ;  /* 0x000000381058723c */ /* 0x000fe200000018d4 */
[----:B------:R-:W-:-:S06]  /*bf50*/  IMAD.MOV.U32 R111, RZ, RZ, R123 ;  /* 0x000000ffff6f7224 */ /* 0x000fcc00078e007b */
[----:B------:R-:W-:Y:S02]  /*bf60*/  IMAD.MOV.U32 R214, RZ, RZ, R196 ;  /* 0x000000ffffd67224 */ /* 0x000fe400078e00c4 */
[----:B------:R-:W-:Y:S02]  /*bf70*/  IMAD.MOV.U32 R196, RZ, RZ, R92 ;  /* 0x000000ffffc47224 */ /* 0x000fe400078e005c */
[----:B------:R-:W-:Y:S02]  /*bf80*/  IMAD.MOV.U32 R215, RZ, RZ, R84 ;  /* 0x000000ffffd77224 */ /* 0x000fe400078e0054 */
[----:B--2---:R-:W-:Y:S02]  /*bf90*/  FMUL.FTZ R0, R29, c[0x0][0x2ec] ;  /* 0x0000bb001d007a20 */ /* 0x004fe40000410000 */
[----:B------:R-:W-:Y:S02]  /*bfa0*/  IMAD.MOV.U32 R213, RZ, RZ, R85 ;  /* 0x000000ffffd57224 */ /* 0x000fe400078e0055 */
[----:B------:R2:W-:Y:S01]  /*bfb0*/  MUFU.TANH R124, R0 ;  /* 0x00000000007c7308 */ /* 0x0005e20000002400 */
[----:B----4-:R-:W-:Y:S01]  /*bfc0*/  HMMA.16816.F32 R84, R16, R60, R248 ;  /* 0x0000003c1054723c */ /* 0x010fe200000018f8 */
[----:B------:R-:W-:-:S06]  /*bfd0*/  IMAD.MOV.U32 R212, RZ, RZ, R207 ;  /* 0x000000ffffd47224 */ /* 0x000fcc00078e00cf */
[----:B------:R-:W-:Y:S02]  /*bfe0*/  IMAD.MOV.U32 R250, RZ, RZ, R116 ;  /* 0x000000fffffa7224 */ /* 0x000fe400078e0074 */
[----:B------:R-:W-:Y:S02]  /*bff0*/  IMAD.MOV.U32 R116, RZ, RZ, R121 ;  /* 0x000000ffff747224 */ /* 0x000fe400078e0079 */
[----:B------:R-:W-:Y:S02]  /*c000*/  IMAD.MOV.U32 R121, RZ, RZ, R196 ;  /* 0x000000ffff797224 */ /* 0x000fe400078e00c4 */
[----:B------:R-:W-:Y:S02]  /*c010*/  IMAD.MOV.U32 R248, RZ, RZ, R191 ;  /* 0x000000fffff87224 */ /* 0x000fe400078e00bf */
[----:B--2---:R-:W-:-:S04]  /*c020*/  FMUL.FTZ R0, R30, c[0x0][0x2ec] ;  /* 0x0000bb001e007a20 */ /* 0x004fc80000410000 */
[----:B------:R2:W-:Y:S02]  /*c030*/  MUFU.TANH R37, R0 ;  /* 0x0000000000257308 */ /* 0x0005e40000002400 */
[----:B--2---:R-:W-:Y:S02]  /*c040*/  FMUL.FTZ R0, R31, c[0x0][0x2ec] ;  /* 0x0000bb001f007a20 */ /* 0x004fe40000410000 */
[----:B------:R-:W-:Y:S01]  /*c050*/  HMMA.16816.F32 R28, R8, R54, R32 ;  /* 0x00000036081c723c */ /* 0x000fe20000001820 */
[----:B------:R-:W-:Y:S03]  /*c060*/  LDSM.16.M88.4 R52, [R220+0x9800] ;  /* 0x00980000dc34783b */ /* 0x000fe60000000200 */
[----:B------:R2:W3:Y:S04]  /*c070*/  MUFU.TANH R189, R0 ;  /* 0x0000000000bd7308 */ /* 0x0004e80000002400 */
[C---:B------:R-:W-:Y:S07]  /*c080*/  HMMA.16816.F32 R32, R12.reuse, R42, R72 ;  /* 0x0000002a0c20723c */ /* 0x040fee0000001848 */
[----:B------:R-:W-:Y:S01]  /*c090*/  IMAD.MOV.U32 R72, RZ, RZ, R93 ;  /* 0x000000ffff487224 */ /* 0x000fe200078e005d */
[----:B-1----:R-:W-:Y:S01]  /*c0a0*/  HMMA.16816.F32 R40, R12, R50, R96 ;  /* 0x000000320c28723c */ /* 0x002fe20000001860 */
[----:B------:R-:W-:-:S02]  /*c0b0*/  IMAD.MOV.U32 R73, RZ, RZ, R94 ;  /* 0x000000ffff497224 */ /* 0x000fc400078e005e */
[----:B--2---:R-:W-:Y:S02]  /*c0c0*/  FMUL.FTZ R0, R20, c[0x0][0x2ec] ;  /* 0x0000bb0014007a20 */ /* 0x004fe40000410000 */
[----:B------:R-:W-:Y:S02]  /*c0d0*/  IMAD.MOV.U32 R74, RZ, RZ, R95 ;  /* 0x000000ffff4a7224 */ /* 0x000fe400078e005f */
[----:B------:R1:W-:Y:S01]  /*c0e0*/  MUFU.TANH R117, R0 ;  /* 0x0000000000757308 */ /* 0x0003e20000002400 */
[----:B------:R-:W-:Y:S01]  /*c0f0*/  HMMA.16816.F32 R92, R16, R58, R244 ;  /* 0x0000003a105c723c */ /* 0x000fe200000018f4 */
[----:B------:R-:W2:Y:S01]  /*c100*/  LDSM.16.M88.4 R56, [R219+0x3000] ;  /* 0x00300000db38783b */ /* 0x000ea20000000200 */
[----:B------:R-:W-:Y:S02]  /*c110*/  IMAD.MOV.U32 R75, RZ, RZ, R4 ;  /* 0x000000ffff4b7224 */ /* 0x000fe400078e0004 */
[----:B---3--:R-:W-:-:S04]  /*c120*/  IMAD.MOV.U32 R249, RZ, RZ, R189 ;  /* 0x000000fffff97224 */ /* 0x008fc800078e00bd */
[----:B------:R-:W-:Y:S01]  /*c130*/  HMMA.16816.F32 R32, R8, R46, R32 ;  /* 0x0000002e0820723c */ /* 0x000fe20000001820 */
[----:B-1----:R-:W-:-:S07]  /*c140*/  FMUL.FTZ R0, R21, c[0x0][0x2ec] ;  /* 0x0000bb0015007a20 */ /* 0x002fce0000410000 */
[----:B------:R-:W-:Y:S01]  /*c150*/  HMMA.16816.F32 R96, R16, R62, R72 ;  /* 0x0000003e1060723c */ /* 0x000fe20000001848 */
[----:B------:R-:W-:Y:S01]  /*c160*/  LDSM.16.M88.4 R60, [R219+0x3800] ;  /* 0x00380000db3c783b */ /* 0x000fe20000000200 */
[----:B------:R1:W-:Y:S05]  /*c170*/  MUFU.TANH R208, R0 ;  /* 0x0000000000d07308 */ /* 0x0003ea0000002400 */
[----:B------:R-:W-:Y:S02]  /*c180*/  IMAD.MOV.U32 R75, RZ, RZ, R206 ;  /* 0x000000ffff4b7224 */ /* 0x000fe400078e00ce */
[----:B------:R-:W-:Y:S02]  /*c190*/  IMAD.MOV.U32 R206, RZ, RZ, R127 ;  /* 0x000000ffffce7224 */ /* 0x000fe400078e007f */
[----:B------:R-:W-:-:S02]  /*c1a0*/  IMAD.MOV.U32 R247, RZ, RZ, R75 ;  /* 0x000000fffff77224 */ /* 0x000fc400078e004b */
[----:B-1----:R-:W-:-:S04]  /*c1b0*/  FMUL.FTZ R0, R22, c[0x0][0x2ec] ;  /* 0x0000bb0016007a20 */ /* 0x002fc80000410000 */
[----:B------:R1:W-:Y:S02]  /*c1c0*/  MUFU.TANH R119, R0 ;  /* 0x0000000000777308 */ /* 0x0003e40000002400 */
[----:B-1----:R-:W-:Y:S02]  /*c1d0*/  FMUL.FTZ R0, R23, c[0x0][0x2ec] ;  /* 0x0000bb0017007a20 */ /* 0x002fe40000410000 */
[----:B------:R-:W-:Y:S01]  /*c1e0*/  HMMA.16816.F32 R20, R8, R44, R24 ;  /* 0x0000002c0814723c */ /* 0x000fe20000001818 */
[----:B------:R-:W1:Y:S03]  /*c1f0*/  LDSM.16.M88.4 R44, [R234] ;  /* 0x00000000ea2c783b */ /* 0x000e660000000200 */
[----:B------:R3:W4:Y:S04]  /*c200*/  MUFU.TANH R4, R0 ;  /* 0x0000000000047308 */ /* 0x0007280000002400 */
[----:B------:R-:W-:Y:S01]  /*c210*/  HMMA.16816.F32 R24, R12, R48, R80 ;  /* 0x000000300c18723c */ /* 0x000fe20000001850 */
[----:B------:R-:W5:Y:S06]  /*c220*/  LDSM.16.M88.4 R48, [R233] ;  /* 0x00000000e930783b */ /* 0x000f6c0000000200 */
[----:B------:R-:W-:-:S02]  /*c230*/  IMAD.MOV.U32 R83, RZ, RZ, R108 ;  /* 0x000000ffff537224 */ /* 0x000fc400078e006c */
[----:B------:R-:W-:Y:S02]  /*c240*/  IMAD.MOV.U32 R108, RZ, RZ, R209 ;  /* 0x000000ffff6c7224 */ /* 0x000fe400078e00d1 */
[----:B---3--:R-:W-:Y:S02]  /*c250*/  FMUL.FTZ R0, R28, c[0x0][0x2ec] ;  /* 0x0000bb001c007a20 */ /* 0x008fe40000410000 */
[----:B------:R-:W-:Y:S02]  /*c260*/  IMAD.MOV.U32 R82, RZ, RZ, R215 ;  /* 0x000000ffff527224 */ /* 0x000fe400078e00d7 */
[----:B------:R3:W-:Y:S01]  /*c270*/  MUFU.TANH R118, R0 ;  /* 0x0000000000767308 */ /* 0x0007e20000002400 */
[----:B------:R-:W-:Y:S02]  /*c280*/  IMAD.MOV.U32 R215, RZ, RZ, R109 ;  /* 0x000000ffffd77224 */ /* 0x000fe400078e006d */
[----:B------:R-:W-:Y:S02]  /*c290*/  IMAD.MOV.U32 R109, RZ, RZ, R210 ;  /* 0x000000ffff6d7224 */ /* 0x000fe400078e00d2 */
[----:B------:R-:W-:-:S02]  /*c2a0*/  IMAD.MOV.U32 R210, RZ, RZ, R126 ;  /* 0x000000ffffd27224 */ /* 0x000fc400078e007e */
[----:B------:R-:W-:Y:S02]  /*c2b0*/  IMAD.MOV.U32 R80, RZ, RZ, R213 ;  /* 0x000000ffff507224 */ /* 0x000fe400078e00d5 */
[----:B--2---:R-:W-:Y:S01]  /*c2c0*/  HMMA.16816.F32 R24, R8, R56, R24 ;  /* 0x000000380818723c */ /* 0x004fe20000001818 */
[----:B------:R-:W-:Y:S02]  /*c2d0*/  IMAD.MOV.U32 R81, RZ, RZ, R214 ;  /* 0x000000ffff517224 */ /* 0x000fe400078e00d6 */
[----:B------:R-:W-:Y:S02]  /*c2e0*/  IMAD.MOV.U32 R214, RZ, RZ, R110 ;  /* 0x000000ffffd67224 */ /* 0x000fe400078e006e */
[----:B------:R-:W-:Y:S02]  /*c2f0*/  IMAD.MOV.U32 R213, RZ, RZ, R111 ;  /* 0x000000ffffd57224 */ /* 0x000fe400078e006f */
[----:B---3--:R-:W-:Y:S01]  /*c300*/  FMUL.FTZ R0, R29, c[0x0][0x2ec] ;  /* 0x0000bb001d007a20 */ /* 0x008fe20000410000 */
[----:B------:R-:W-:Y:S01]  /*c310*/  HMMA.16816.F32 R80, R16, R52, R80 ;  /* 0x000000341050723c */ /* 0x000fe20000001850 */
[----:B------:R-:W-:-:S02]  /*c320*/  IMAD.MOV.U32 R110, RZ, RZ, R204 ;  /* 0x000000ffff6e7224 */ /* 0x000fc400078e00cc */
[----:B------:R2:W-:Y:S01]  /*c330*/  MUFU.TANH R246, R0 ;  /* 0x0000000000f67308 */ /* 0x0005e20000002400 */
[----:B------:R-:W-:Y:S02]  /*c340*/  IMAD.MOV.U32 R111, RZ, RZ, R205 ;  /* 0x000000ffff6f7224 */ /* 0x000fe400078e00cd */
[----:B------:R-:W-:Y:S02]  /*c350*/  IMAD.MOV.U32 R204, RZ, RZ, R203 ;  /* 0x000000ffffcc7224 */ /* 0x000fe400078e00cb */
[----:B------:R-:W-:Y:S02]  /*c360*/  IMAD.MOV.U32 R251, RZ, RZ, R215 ;  /* 0x000000fffffb7224 */ /* 0x000fe400078e00d7 */
[----:B------:R-:W-:Y:S01]  /*c370*/  IMAD.MOV.U32 R215, RZ, RZ, R200 ;  /* 0x000000ffffd77224 */ /* 0x000fe200078e00c8 */
[----:B------:R-:W-:Y:S01]  /*c380*/  HMMA.16816.F32 R108, R16, R54, R108 ;  /* 0x00000036106c723c */ /* 0x000fe2000000186c */
[----:B------:R-:W3:Y:S01]  /*c390*/  LDSM.16.M88.4 R52, [R219+0x4000] ;  /* 0x00400000db34783b */ /* 0x000ee20000000200 */
[----:B--2---:R-:W-:-:S04]  /*c3a0*/  FMUL.FTZ R0, R30, c[0x0][0x2ec] ;  /* 0x0000bb001e007a20 */ /* 0x004fc80000410000 */
[----:B------:R2:W-:Y:S02]  /*c3b0*/  MUFU.TANH R120, R0 ;  /* 0x0000000000787308 */ /* 0x0005e40000002400 */
[----:B--2---:R-:W-:Y:S02]  /*c3c0*/  FMUL.FTZ R0, R31, c[0x0][0x2ec] ;  /* 0x0000bb001f007a20 */ /* 0x004fe40000410000 */
[----:B-1----:R-:W-:Y:S04]  /*c3d0*/  HMMA.16816.F32 R28, R12, R44, R128 ;  /* 0x0000002c0c1c723c */ /* 0x002fe80000001880 */
[----:B------:R1:W-:Y:S02]  /*c3e0*/  MUFU.TANH R245, R0 ;  /* 0x0000000000f57308 */ /* 0x0003e40000002400 */
[----:B-1----:R-:W-:-:S06]  /*c3f0*/  FMUL.FTZ R0, R20, c[0x0][0x2ec] ;  /* 0x0000bb0014007a20 */ /* 0x002fcc0000410000 */
[----:B------:R1:W2:Y:S02]  /*c400*/  MUFU.TANH R122, R0 ;  /* 0x00000000007a7308 */ /* 0x0002a40000002400 */
[----:B-1----:R-:W-:-:S06]  /*c410*/  FMUL.FTZ R0, R21, c[0x0][0x2ec] ;  /* 0x0000bb0015007a20 */ /* 0x002fcc0000410000 */
[----:B------:R1:W-:Y:S02]  /*c420*/  MUFU.TANH R244, R0 ;  /* 0x0000000000f47308 */ /* 0x0003e40000002400 */
[----:B-1----:R-:W-:-:S06]  /*c430*/  FMUL.FTZ R0, R22, c[0x0][0x2ec] ;  /* 0x0000bb0016007a20 */ /* 0x002fcc0000410000 */
[----:B------:R1:W1:Y:S02]  /*c440*/  MUFU.TANH R125, R0 ;  /* 0x00000000007d7308 */ /* 0x0002640000002400 */
[----:B-1----:R-:W-:Y:S02]  /*c450*/  FMUL.FTZ R0, R23, c[0x0][0x2ec] ;  /* 0x0000bb0017007a20 */ /* 0x002fe40000410000 */
[C---:B------:R-:W-:Y:S01]  /*c460*/  HMMA.16816.F32 R20, R8.reuse, R58, R40 ;  /* 0x0000003a0814723c */ /* 0x040fe20000001828 */
[----:B------:R-:W1:Y:S03]  /*c470*/  LDSM.16.M88.4 R56, [R232] ;  /* 0x00000000e838783b */ /* 0x000e660000000200 */
[----:B------:R2:W-:Y:S04]  /*c480*/  MUFU.TANH R211, R0 ;  /* 0x0000000000d37308 */ /* 0x0005e80000002400 */
[----:B------:R-:W-:Y:S08]  /*c490*/  HMMA.16816.F32 R40, R8, R60, R28 ;  /* 0x0000003c0828723c */ /* 0x000ff0000000181c */
[----:B-----5:R-:W-:Y:S01]  /*c4a0*/  HMMA.16816.F32 R28, R12, R48, R172 ;  /* 0x000000300c1c723c */ /* 0x020fe200000018ac */
[----:B--2---:R-:W-:-:S04]  /*c4b0*/  FMUL.FTZ R0, R32, c[0x0][0x2ec] ;  /* 0x0000bb0020007a20 */ /* 0x004fc80000410000 */
[----:B------:R2:W5:Y:S02]  /*c4c0*/  MUFU.TANH R123, R0 ;  /* 0x00000000007b7308 */ /* 0x0005640000002400 */
[----:B------:R-:W-:Y:S02]  /*c4d0*/  IMAD.MOV.U32 R173, RZ, RZ, R198 ;  /* 0x000000ffffad7224 */ /* 0x000fe400078e00c6 */
[----:B------:R-:W-:Y:S02]  /*c4e0*/  IMAD.MOV.U32 R172, RZ, RZ, R214 ;  /* 0x000000ffffac7224 */ /* 0x000fe400078e00d6 */
[----:B------:R-:W-:Y:S02]  /*c4f0*/  IMAD.MOV.U32 R214, RZ, RZ, R124 ;  /* 0x000000ffffd67224 */ /* 0x000fe400078e007c */
[----:B------:R-:W-:Y:S02]  /*c500*/  IMAD.MOV.U32 R175, RZ, RZ, R213 ;  /* 0x000000ffffaf7224 */ /* 0x000fe400078e00d5 */
[----:B------:R-:W-:-:S02]  /*c510*/  IMAD.MOV.U32 R213, RZ, RZ, R201 ;  /* 0x000000ffffd57224 */ /* 0x000fc400078e00c9 */
[----:B------:R-:W4:Y:S01]  /*c520*/  S2R R201, SR_TID.X ;  /* 0x0000000000c97919 */ /* 0x000f220000002100 */
[----:B--2---:R-:W-:-:S06]  /*c530*/  FMUL.FTZ R0, R33, c[0x0][0x2ec] ;  /* 0x0000bb0021007a20 */ /* 0x004fcc0000410000 */
[----:B---3--:R-:W-:Y:S01]  /*c540*/  HMMA.16816.F32 R28, R8, R52, R28 ;  /* 0x00000034081c723c */ /* 0x008fe2000000181c */
[----:B------:R2:W-:Y:S07]  /*c550*/  MUFU.TANH R209, R0 ;  /* 0x0000000000d17308 */ /* 0x0005ee0000002400 */
[C---:B-1----:R-:W-:Y:S07]  /*c560*/  HMMA.16816.F32 R72, R12.reuse, R56, R180 ;  /* 0x000000380c48723c */ /* 0x042fee00000018b4 */
[----:B------:R-:W-:Y:S01]  /*c570*/  IMAD.MOV.U32 R182, RZ, RZ, R187 ;  /* 0x000000ffffb67224 */ /* 0x000fe200078e00bb */
[----:B------:R-:W-:Y:S01]  /*c580*/  HMMA.16816.F32 R64, R12, R58, R64 ;  /* 0x0000003a0c40723c */ /* 0x000fe20000001840 */
[----:B------:R-:W1:Y:S01]  /*c590*/  LDSM.16.M88.4 R56, [R219+0x4800] ;  /* 0x00480000db38783b */ /* 0x000e620000000200 */
[----:B--2---:R-:W-:-:S02]  /*c5a0*/  FMUL.FTZ R0, R34, c[0x0][0x2ec] ;  /* 0x0000bb0022007a20 */ /* 0x004fc40000410000 */
[----:B------:R-:W-:Y:S01]  /*c5b0*/  IMAD.MOV.U32 R183, RZ, RZ, R215 ;  /* 0x000000ffffb77224 */ /* 0x000fe200078e00d7 */
[----:B------:R-:W-:Y:S01]  /*c5c0*/  ISETP.GE.AND P1, PT, R182, 0x3, PT ;  /* 0x00000003b600780c */ /* 0x000fe20003f26270 */
[----:B------:R2:W-:Y:S01]  /*c5d0*/  MUFU.TANH R126, R0 ;  /* 0x00000000007e7308 */ /* 0x0005e20000002400 */
[----:B------:R-:W-:Y:S02]  /*c5e0*/  IMAD.MOV.U32 R215, RZ, RZ, R116 ;  /* 0x000000ffffd77224 */ /* 0x000fe400078e0074 */
[----:B------:R-:W-:Y:S02]  /*c5f0*/  IMAD.MOV.U32 R180, RZ, RZ, R183 ;  /* 0x000000ffffb47224 */ /* 0x000fe400078e00b7 */
[----:B------:R-:W-:Y:S02]  /*c600*/  IMAD.MOV.U32 R183, RZ, RZ, R250 ;  /* 0x000000ffffb77224 */ /* 0x000fe400078e00fa */
[----:B----4-:R-:W-:Y:S02]  /*c610*/  IMAD.SHL.U32 R201, R201, 0x2, RZ ;  /* 0x00000002c9c97824 */ /* 0x010fe400078e00ff */
[----:B------:R-:W-:-:S03]  /*c620*/  IMAD.MOV.U32 R250, RZ, RZ, R4 ;  /* 0x000000fffffa7224 */ /* 0x000fc600078e0004 */
[----:B------:R-:W-:Y:S01]  /*c630*/  LOP3.LUT R201, R201, 0x6, RZ, 0xc0, !PT ;  /* 0x00000006c9c97812 */ /* 0x000fe200078ec0ff */
[----:B--2---:R-:W-:Y:S02]  /*c640*/  FMUL.FTZ R0, R35, c[0x0][0x2ec] ;  /* 0x0000bb0023007a20 */ /* 0x004fe40000410000 */
[----:B------:R-:W-:Y:S01]  /*c650*/  HMMA.16816.F32 R32, R12, R46, R168 ;  /* 0x0000002e0c20723c */ /* 0x000fe200000018a8 */
[----:B------:R-:W-:Y:S01]  /*c660*/  LDSM.16.M88.4 R44, [R230] ;  /* 0x00000000e62c783b */ /* 0x000fe20000000200 */
[----:B------:R2:W-:Y:S06]  /*c670*/  MUFU.TANH R207, R0 ;  /* 0x0000000000cf7308 */ /* 0x0005ec0000002400 */
[----:B-1----:R-:W-:Y:S01]  /*c680*/  HMMA.16816.F32 R64, R8, R58, R64 ;  /* 0x0000003a0840723c */ /* 0x002fe20000001840 */
[----:B--2---:R-:W-:-:S04]  /*c690*/  FMUL.FTZ R0, R24, c[0x0][0x2ec] ;  /* 0x0000bb0018007a20 */ /* 0x004fc80000410000 */
[----:B------:R1:W-:Y:S11]  /*c6a0*/  MUFU.TANH R127, R0 ;  /* 0x00000000007f7308 */ /* 0x0003f60000002400 */
[----:B------:R-:W-:Y:S01]  /*c6b0*/  HMMA.16816.F32 R16, R8, R62, R32 ;  /* 0x0000003e0810723c */ /* 0x000fe20000001820 */
[----:B------:R-:W2:Y:S01]  /*c6c0*/  LDSM.16.M88.4 R32, [R228] ;  /* 0x00000000e420783b */ /* 0x000ea20000000200 */
[----:B-1----:R-:W-:-:S06]  /*c6d0*/  FMUL.FTZ R0, R25, c[0x0][0x2ec] ;  /* 0x0000bb0019007a20 */ /* 0x002fcc0000410000 */
[----:B------:R-:W-:Y:S01]  /*c6e0*/  FMUL.FTZ R4, R64, c[0x0][0x2ec] ;  /* 0x0000bb0040047a20 */ /* 0x000fe20000410000 */
[----:B------:R1:W-:Y:S02]  /*c6f0*/  MUFU.TANH R205, R0 ;  /* 0x0000000000cd7308 */ /* 0x0003e40000002400 */
[----:B-1----:R-:W-:-:S06]  /*c700*/  FMUL.FTZ R0, R26, c[0x0][0x2ec] ;  /* 0x0000bb001a007a20 */ /* 0x002fcc0000410000 */
[----:B------:R1:W3:Y:S01]  /*c710*/  MUFU.TANH R130, R0 ;  /* 0x0000000000827308 */ /* 0x0002e20000002400 */
[C---:B--2---:R-:W-:Y:S08]  /*c720*/  HMMA.16816.F32 R88, R12.reuse, R32, R88 ;  /* 0x000000200c58723c */ /* 0x044ff00000001858 */
[----:B------:R-:W-:Y:S01]  /*c730*/  HMMA.16816.F32 R92, R12, R34, R92 ;  /* 0x000000220c5c723c */ /* 0x000fe2000000185c */
[----:B------:R-:W-:Y:S01]  /*c740*/  LDSM.16.M88.4 R32, [R219+0x5800] ;  /* 0x00580000db20783b */ /* 0x000fe20000000200 */
[----:B-1----:R-:W-:-:S03]  /*c750*/  FMUL.FTZ R0, R27, c[0x0][0x2ec] ;  /* 0x0000bb001b007a20 */ /* 0x002fc60000410000 */
[----:B------:R-:W1:Y:S01]  /*c760*/  LDSM.16.M88.4 R24, [R231] ;  /* 0x00000000e718783b */ /* 0x000e620000000200 */
[----:B------:R2:W-:Y:S02]  /*c770*/  MUFU.TANH R203, R0 ;  /* 0x0000000000cb7308 */ /* 0x0005e40000002400 */
[----:B--2---:R-:W-:-:S06]  /*c780*/  FMUL.FTZ R0, R20, c[0x0][0x2ec] ;  /* 0x0000bb0014007a20 */ /* 0x004fcc0000410000 */
[----:B------:R2:W4:Y:S02]  /*c790*/  MUFU.TANH R129, R0 ;  /* 0x0000000000817308 */ /* 0x0005240000002400 */
[----:B--2---:R-:W-:Y:S01]  /*c7a0*/  FMUL.FTZ R0, R21, c[0x0][0x2ec] ;  /* 0x0000bb0015007a20 */ /* 0x004fe20000410000 */
[C---:B-1----:R-:W-:Y:S05]  /*c7b0*/  HMMA.16816.F32 R68, R12.reuse, R24, R68 ;  /* 0x000000180c44723c */ /* 0x042fea0000001844 */
[----:B------:R1:W-:Y:S03]  /*c7c0*/  MUFU.TANH R200, R0 ;  /* 0x0000000000c87308 */ /* 0x0003e60000002400 */
[----:B------:R-:W-:Y:S01]  /*c7d0*/  HMMA.16816.F32 R60, R12, R26, R192 ;  /* 0x0000001a0c3c723c */ /* 0x000fe200000018c0 */
[----:B------:R-:W2:Y:S01]  /*c7e0*/  LDSM.16.M88.4 R24, [R227] ;  /* 0x00000000e318783b */ /* 0x000ea20000000200 */
[----:B-1----:R-:W-:-:S04]  /*c7f0*/  FMUL.FTZ R0, R22, c[0x0][0x2ec] ;  /* 0x0000bb0016007a20 */ /* 0x002fc80000410000 */
[----:B------:R1:W-:Y:S02]  /*c800*/  MUFU.TANH R131, R0 ;  /* 0x0000000000837308 */ /* 0x0003e40000002400 */
[----:B-1----:R-:W-:Y:S02]  /*c810*/  FMUL.FTZ R0, R23, c[0x0][0x2ec] ;  /* 0x0000bb0017007a20 */ /* 0x002fe40000410000 */
[C---:B------:R-:W-:Y:S04]  /*c820*/  HMMA.16816.F32 R20, R12.reuse, R50, R176 ;  /* 0x000000320c14723c */ /* 0x040fe800000018b0 */
[----:B------:R1:W-:Y:S03]  /*c830*/  MUFU.TANH R198, R0 ;  /* 0x0000000000c67308 */ /* 0x0003e60000002400 */
        /* <DEDUP_REMOVED lines=8> */
[----:B-1----:R-:W-:Y:S02]  /*c8c0*/  FMUL.FTZ R0, R40, c[0x0][0x2ec] ;  /* 0x0000bb0028007a20 */ /* 0x002fe40000410000 */
[----:B------:R-:W-:-:S02]  /*c8d0*/  IMAD.MOV.U32 R251, RZ, RZ, R247 ;  /* 0x000000fffffb7224 */ /* 0x000fc400078e00f7 */
[----:B------:R1:W-:Y:S01]  /*c8e0*/  MUFU.TANH R169, R0 ;  /* 0x0000000000a97308 */ /* 0x0003e20000002400 */
[----:B------:R-:W-:Y:S01]  /*c8f0*/  HMMA.16816.F32 R20, R8, R54, R20 ;  /* 0x000000360814723c */ /* 0x000fe20000001814 */
[----:B------:R-:W-:Y:S01]  /*c900*/  IMAD.MOV.U32 R247, RZ, RZ, R2 ;  /* 0x000000fffff77224 */ /* 0x000fe200078e0002 */
[----:B------:R-:W-:Y:S01]  /*c910*/  LOP3.LUT R2, R7, 0x8, R201, 0xfe, !PT ;  /* 0x0000000807027812 */ /* 0x000fe200078efec9 */
[----:B------:R-:W-:-:S03]  /*c920*/  IMAD.MOV.U32 R193, RZ, RZ, R178 ;  /* 0x000000ffffc17224 */ /* 0x000fc600078e00b2 */
[C---:B------:R-:W-:Y:S02]  /*c930*/  ISETP.GE.AND P3, PT, R2.reuse, R6, PT ;  /* 0x000000060200720c */ /* 0x040fe40003f66270 */
[----:B------:R-:W-:Y:S01]  /*c940*/  HMMA.16816.F32 R48, R8, R32, R48 ;  /* 0x000000200830723c */ /* 0x000fe20000001830 */
[----:B------:R-:W-:Y:S02]  /*c950*/  ISETP.GE.AND P5, PT, R2, R5, PT ;  /* 0x000000050200720c */ /* 0x000fe40003fa6270 */
[----:B------:R-:W-:Y:S01]  /*c960*/  LOP3.LUT R2, R7, 0x18, R201, 0xfe, !PT ;  /* 0x0000001807027812 */ /* 0x000fe200078efec9 */
[----:B-1----:R-:W-:-:S04]  /*c970*/  FMUL.FTZ R0, R41, c[0x0][0x2ec] ;  /* 0x0000bb0029007a20 */ /* 0x002fc80000410000 */
[C---:B--2---:R-:W-:Y:S01]  /*c980*/  HMMA.16816.F32 R84, R12.reuse, R24, R84 ;  /* 0x000000180c54723c */ /* 0x044fe20000001854 */
[----:B------:R-:W-:Y:S01]  /*c990*/  ISETP.GE.AND P2, PT, R2, R6, PT ;  /* 0x000000060200720c */ /* 0x000fe20003f46270 */
[----:B------:R1:W-:Y:S06]  /*c9a0*/  MUFU.TANH R196, R0 ;  /* 0x0000000000c47308 */ /* 0x0003ec0000002400 */
[----:B------:R-:W-:Y:S02]  /*c9b0*/  HMMA.16816.F32 R24, R12, R26, R96 ;  /* 0x0000001a0c18723c */ /* 0x000fe40000001860 */
[----:B------:R2:W-:Y:S05]  /*c9c0*/  MUFU.TANH R98, R4 ;  /* 0x0000000400627308 */ /* 0x0005ea0000002400 */
[----:B------:R-:W-:Y:S01]  /*c9d0*/  FSEL R97, R252, -INF , !P2 ;  /* 0xff800000fc617808 */ /* 0x000fe20005000000 */
[----:B------:R-:W-:-:S02]  /*c9e0*/  IMAD.MOV.U32 R252, RZ, RZ, R172 ;  /* 0x000000fffffc7224 */ /* 0x000fc400078e00ac */
[----:B------:R-:W-:Y:S02]  /*c9f0*/  FMUL.FTZ R49, R49, c[0x0][0x2ec] ;  /* 0x0000bb0031317a20 */ /* 0x000fe40000410000 */
[----:B-1----:R-:W-:Y:S02]  /*ca00*/  FMUL.FTZ R0, R42, c[0x0][0x2ec] ;  /* 0x0000bb002a007a20 */ /* 0x002fe40000410000 */
[----:B------:R-:W-:Y:S02]  /*ca10*/  FMUL.FTZ R51, R51, c[0x0][0x2ec] ;  /* 0x0000bb0033337a20 */ /* 0x000fe40000410000 */
[----:B------:R1:W1:Y:S01]  /*ca20*/  MUFU.TANH R170, R0 ;  /* 0x0000000000aa7308 */ /* 0x0002620000002400 */
[----:B--2---:R-:W-:Y:S01]  /*ca30*/  FMUL.FTZ R4, R66, c[0x0][0x2ec] ;  /* 0x0000bb0042047a20 */ /* 0x004fe20000410000 */
[----:B------:R-:W-:Y:S02]  /*ca40*/  FSEL R66, R180, -INF , !P3 ;  /* 0xff800000b4427808 */ /* 0x000fe40005800000 */
[----:B------:R-:W-:-:S04]  /*ca50*/  ISETP.GE.AND P3, PT, R2, R5, PT ;  /* 0x000000050200720c */ /* 0x000fc80003f66270 */
[----:B------:R-:W-:Y:S01]  /*ca60*/  MUFU.TANH R96, R4 ;  /* 0x0000000400607308 */ /* 0x000fe20000002400 */
[----:B------:R-:W-:-:S04]  /*ca70*/  LOP3.LUT R2, R7, 0x28, R201, 0xfe, !PT ;  /* 0x0000002807027812 */ /* 0x000fc800078efec9 */
[----:B------:R-:W-:Y:S01]  /*ca80*/  ISETP.GE.AND P2, PT, R2, R5, PT ;  /* 0x000000050200720c */ /* 0x000fe20003f46270 */
[----:B-1----:R-:W-:-:S03]  /*ca90*/  FMUL.FTZ R0, R43, c[0x0][0x2ec] ;  /* 0x0000bb002b007a20 */ /* 0x002fc60000410000 */
[----:B------:R-:W-:Y:S01]  /*caa0*/  FSEL R106, R186, -INF , !P2 ;  /* 0xff800000ba6a7808 */ /* 0x000fe20005000000 */
[----:B------:R-:W1:Y:S01]  /*cab0*/  LDSM.16.M88.4 R40, [R229] ;  /* 0x00000000e528783b */ /* 0x000e620000000200 */
[----:B------:R-:W-:Y:S08]  /*cac0*/  MUFU.TANH R49, R49 ;  /* 0x0000003100317308 */ /* 0x000ff00000002400 */
[----:B------:R2:W-:Y:S08]  /*cad0*/  MUFU.TANH R191, R0 ;  /* 0x0000000000bf7308 */ /* 0x0005f00000002400 */
[----:B------:R-:W-:Y:S01]  /*cae0*/  MUFU.TANH R51, R51 ;  /* 0x0000003300337308 */ /* 0x000fe20000002400 */
[----:B--2---:R-:W-:-:S07]  /*caf0*/  FMUL.FTZ R0, R16, c[0x0][0x2ec] ;  /* 0x0000bb0010007a20 */ /* 0x004fce0000410000 */
[----:B------:R2:W2:Y:S01]  /*cb00*/  MUFU.TANH R168, R0 ;  /* 0x0000000000a87308 */ /* 0x0004a20000002400 */
[----:B-1----:R-:W-:Y:S01]  /*cb10*/  HMMA.16816.F32 R76, R12, R40, R76 ;  /* 0x000000280c4c723c */ /* 0x002fe2000000184c */
[----:B--2---:R-:W-:-:S07]  /*cb20*/  FMUL.FTZ R0, R17, c[0x0][0x2ec] ;  /* 0x0000bb0011007a20 */ /* 0x004fce0000410000 */
[----:B------:R-:W-:Y:S01]  /*cb30*/  HMMA.16816.F32 R52, R12, R42, R100 ;  /* 0x0000002a0c34723c */ /* 0x000fe20000001864 */
[----:B------:R1:W-:Y:S06]  /*cb40*/  MUFU.TANH R189, R0 ;  /* 0x0000000000bd7308 */ /* 0x0003ec0000002400 */
[----:B------:R-:W-:Y:S01]  /*cb50*/  FSEL R100, R243, -INF , !P3 ;  /* 0xff800000f3647808 */ /* 0x000fe20005800000 */
[----:B------:R-:W-:Y:S01]  /*cb60*/  HMMA.16816.F32 R40, R8, R34, R44 ;  /* 0x000000220828723c */ /* 0x000fe2000000182c */
[----:B------:R-:W-:Y:S02]  /*cb70*/  IMAD.MOV.U32 R243, RZ, RZ, R197 ;  /* 0x000000fffff37224 */ /* 0x000fe400078e00c5 */
[----:B-1----:R-:W-:-:S04]  /*cb80*/  FMUL.FTZ R0, R18, c[0x0][0x2ec] ;  /* 0x0000bb0012007a20 */ /* 0x002fc80000410000 */
[----:B------:R1:W2:Y:S11]  /*cb90*/  MUFU.TANH R128, R0 ;  /* 0x0000000000807308 */ /* 0x0002b60000002400 */
[----:B------:R-:W-:Y:S06]  /*cba0*/  @!UPT UIADD3 URZ, URZ, URZ, URZ ;  /* 0x0000003f3f3ff290 */ /* 0x000fec000fffe03f */
[----:B------:R-:W-:Y:S02]  /*cbb0*/  FMUL.FTZ R41, R41, c[0x0][0x2ec] ;  /* 0x0000bb0029297a20 */ /* 0x000fe40000410000 */
[----:B------:R-:W-:Y:S02]  /*cbc0*/  FMUL.FTZ R43, R43, c[0x0][0x2ec] ;  /* 0x0000bb002b2b7a20 */ /* 0x000fe40000410000 */
[----:B-1----:R-:W-:Y:S02]  /*cbd0*/  FMUL.FTZ R0, R19, c[0x0][0x2ec] ;  /* 0x0000bb0013007a20 */ /* 0x002fe40000410000 */
[----:B------:R-:W-:Y:S01]  /*cbe0*/  MUFU.TANH R41, R41 ;  /* 0x0000002900297308 */ /* 0x000fe20000002400 */
[----:B------:R-:W-:Y:S01]  /*cbf0*/  HMMA.16816.F32 R16, R8, R56, R72 ;  /* 0x000000380810723c */ /* 0x000fe20000001848 */
[----:B------:R-:W1:Y:S06]  /*cc00*/  LDSM.16.M88.4 R72, [R226] ;  /* 0x00000000e248783b */ /* 0x000e6c0000000200 */
[----:B------:R2:W-:Y:S08]  /*cc10*/  MUFU.TANH R187, R0 ;  /* 0x0000000000bb7308 */ /* 0x0005f00000002400 */
[----:B------:R-:W-:Y:S01]  /*cc20*/  MUFU.TANH R43, R43 ;  /* 0x0000002b002b7308 */ /* 0x000fe20000002400 */
[----:B--2---:R-:W-:-:S07]  /*cc30*/  FMUL.FTZ R0, R28, c[0x0][0x2ec] ;  /* 0x0000bb001c007a20 */ /* 0x004fce0000410000 */
[----:B------:R2:W2:Y:S01]  /*cc40*/  MUFU.TANH R124, R0 ;  /* 0x00000000007c7308 */ /* 0x0004a20000002400 */
[----:B-1----:R-:W-:Y:S01]  /*cc50*/  HMMA.16816.F32 R80, R12, R72, R80 ;  /* 0x000000480c50723c */ /* 0x002fe20000001850 */
[----:B--2---:R-:W-:-:S06]  /*cc60*/  FMUL.FTZ R0, R29, c[0x0][0x2ec] ;  /* 0x0000bb001d007a20 */ /* 0x004fcc0000410000 */
[----:B------:R1:W-:Y:S01]  /*cc70*/  MUFU.TANH R184, R0 ;  /* 0x0000000000b87308 */ /* 0x0003e20000002400 */
[----:B------:R-:W-:Y:S01]  /*cc80*/  HMMA.16816.F32 R12, R12, R74, R108 ;  /* 0x0000004a0c0c723c */ /* 0x000fe2000000186c */
[----:B-1----:R-:W-:-:S06]  /*cc90*/  FMUL.FTZ R0, R30, c[0x0][0x2ec] ;  /* 0x0000bb001e007a20 */ /* 0x002fcc0000410000 */
[----:B------:R1:W2:Y:S02]  /*cca0*/  MUFU.TANH R121, R0 ;  /* 0x0000000000797308 */ /* 0x0002a40000002400 */
[----:B-1----:R-:W-:Y:S02]  /*ccb0*/  FMUL.FTZ R0, R31, c[0x0][0x2ec] ;  /* 0x0000bb001f007a20 */ /* 0x002fe40000410000 */
[----:B------:R-:W1:Y:S04]  /*ccc0*/  LDSM.16.M88.4 R28, [R219+0x5000] ;  /* 0x00500000db1c783b */ /* 0x000e680000000200 */
[----:B------:R2:W-:Y:S02]  /*ccd0*/  MUFU.TANH R181, R0 ;  /* 0x0000000000b57308 */ /* 0x0005e40000002400 */
[----:B--2---:R-:W-:-:S06]  /*cce0*/  FMUL.FTZ R0, R20, c[0x0][0x2ec] ;  /* 0x0000bb0014007a20 */ /* 0x004fcc0000410000 */
[----:B------:R2:W1:Y:S02]  /*ccf0*/  MUFU.TANH R116, R0 ;  /* 0x0000000000747308 */ /* 0x0004640000002400 */
[----:B--2---:R-:W-:Y:S01]  /*cd00*/  FMUL.FTZ R0, R21, c[0x0][0x2ec] ;  /* 0x0000bb0015007a20 */ /* 0x004fe20000410000 */
[C---:B-1----:R-:W-:Y:S05]  /*cd10*/  HMMA.16816.F32 R68, R8.reuse, R28, R68 ;  /* 0x0000001c0844723c */ /* 0x042fea0000001844 */
[----:B------:R1:W-:Y:S03]  /*cd20*/  MUFU.TANH R179, R0 ;  /* 0x0000000000b37308 */ /* 0x0003e60000002400 */
[----:B------:R-:W-:Y:S01]  /*cd30*/  HMMA.16816.F32 R60, R8, R30, R60 ;  /* 0x0000001e083c723c */ /* 0x000fe2000000183c */
[----:B-1----:R-:W-:-:S04]  /*cd40*/  FMUL.FTZ R0, R22, c[0x0][0x2ec] ;  /* 0x0000bb0016007a20 */ /* 0x002fc80000410000 */
[----:B------:R1:W2:Y:S11]  /*cd50*/  MUFU.TANH R112, R0 ;  /* 0x0000000000707308 */ /* 0x0002b60000002400 */
[----:B------:R-:W-:Y:S01]  /*cd60*/  FMUL.FTZ R4, R68, c[0x0][0x2ec] ;  /* 0x0000bb0044047a20 */ /* 0x000fe20000410000 */
[----:B------:R-:W-:Y:S01]  /*cd70*/  FSEL R68, R182, -INF , !P5 ;  /* 0xff800000b6447808 */ /* 0x000fe20006800000 */
[----:B------:R-:W-:-:S02]  /*cd80*/  FMUL.FTZ R69, R69, c[0x0][0x2ec] ;  /* 0x0000bb0045457a20 */ /* 0x000fc40000410000 */
[----:B------:R-:W-:Y:S01]  /*cd90*/  FMUL.FTZ R71, R71, c[0x0][0x2ec] ;  /* 0x0000bb0047477a20 */ /* 0x000fe20000410000 */
[----:B------:R2:W-:Y:S03]  /*cda0*/  MUFU.TANH R72, R4 ;  /* 0x0000000400487308 */ /* 0x0005e60000002400 */
[----:B------:R-:W-:Y:S02]  /*cdb0*/  FMUL.FTZ R61, R61, c[0x0][0x2ec] ;  /* 0x0000bb003d3d7a20 */ /* 0x000fe40000410000 */
[----:B------:R-:W-:Y:S02]  /*cdc0*/  FMUL.FTZ R63, R63, c[0x0][0x2ec] ;  /* 0x0000bb003f3f7a20 */ /* 0x000fe40000410000 */
[----:B-1----:R-:W-:Y:S01]  /*cdd0*/  FMUL.FTZ R0, R23, c[0x0][0x2ec] ;  /* 0x0000bb0017007a20 */ /* 0x002fe20000410000 */
[----:B------:R-:W-:Y:S01]  /*cde0*/  MUFU.TANH R69, R69 ;  /* 0x0000004500457308 */ /* 0x000fe20000002400 */
[----:B------:R-:W1:Y:S01]  /*cdf0*/  LDSM.16.M88.4 R20, [R219+0x6000] ;  /* 0x00600000db14783b */ /* 0x000e620000000200 */
[----:B--2---:R-:W-:-:S06]  /*ce00*/  FMUL.FTZ R4, R70, c[0x0][0x2ec] ;  /* 0x0000bb0046047a20 */ /* 0x004fcc0000410000 */
[----:B------:R2:W-:Y:S08]  /*ce10*/  MUFU.TANH R177, R0 ;  /* 0x0000000000b17308 */ /* 0x0005f00000002400 */
[----:B------:R3:W-:Y:S01]  /*ce20*/  MUFU.TANH R70, R4 ;  /* 0x0000000400467308 */ /* 0x0007e20000002400 */
[----:B--2---:R-:W-:-:S07]  /*ce30*/  FMUL.FTZ R0, R16, c[0x0][0x2ec] ;  /* 0x0000bb0010007a20 */ /* 0x004fce0000410000 */
[----:B------:R-:W-:Y:S01]  /*ce40*/  MUFU.TANH R71, R71 ;  /* 0x0000004700477308 */ /* 0x000fe20000002400 */
[----:B---3--:R-:W-:-:S07]  /*ce50*/  FMUL.FTZ R4, R62, c[0x0][0x2ec] ;  /* 0x0000bb003e047a20 */ /* 0x008fce0000410000 */
[----:B------:R2:W3:Y:S01]  /*ce60*/  MUFU.TANH R104, R0 ;  /* 0x0000000000687308 */ /* 0x0004e20000002400 */
[C---:B-1----:R-:W-:Y:S07]  /*ce70*/  HMMA.16816.F32 R56, R8.reuse, R20, R76 ;  /* 0x000000140838723c */ /* 0x042fee000000184c */
[----:B------:R1:W-:Y:S01]  /*ce80*/  MUFU.TANH R62, R4 ;  /* 0x00000004003e7308 */ /* 0x0003e20000002400 */
[----:B------:R-:W-:Y:S01]  /*ce90*/  IMAD.MOV.U32 R77, RZ, RZ, R175 ;  /* 0x000000ffff4d7224 */ /* 0x000fe200078e00af */
[----:B------:R-:W-:Y:S01]  /*cea0*/  HMMA.16816.F32 R32, R8, R22, R52 ;  /* 0x000000160820723c */ /* 0x000fe20000001834 */
[----:B--2---:R-:W-:Y:S01]  /*ceb0*/  FMUL.FTZ R0, R17, c[0x0][0x2ec] ;  /* 0x0000bb0011007a20 */ /* 0x004fe20000410000 */
[----:B------:R-:W2:Y:S01]  /*cec0*/  LDSM.16.M88.4 R20, [R219+0x7000] ;  /* 0x00700000db14783b */ /* 0x000ea20000000200 */
[----:B------:R-:W-:-:S03]  /*ced0*/  IMAD.MOV.U32 R79, RZ, RZ, R199 ;  /* 0x000000ffff4f7224 */ /* 0x000fc600078e00c7 */
[----:B------:R-:W-:Y:S01]  /*cee0*/  MUFU.TANH R61, R61 ;  /* 0x0000003d003d7308 */ /* 0x000fe20000002400 */
[----:B------:R-:W-:Y:S02]  /*cef0*/  IMAD.MOV.U32 R76, RZ, RZ, R204 ;  /* 0x000000ffff4c7224 */ /* 0x000fe400078e00cc */
[----:B------:R-:W-:Y:S02]  /*cf00*/  IMAD.MOV.U32 R78, RZ, RZ, R206 ;  /* 0x000000ffff4e7224 */ /* 0x000fe400078e00ce */
[----:B-1----:R-:W-:-:S03]  /*cf10*/  FMUL.FTZ R4, R50, c[0x0][0x2ec] ;  /* 0x0000bb0032047a20 */ /* 0x002fc60000410000 */
[----:B------:R1:W-:Y:S01]  /*cf20*/  MUFU.TANH R174, R0 ;  /* 0x0000000000ae7308 */ /* 0x0003e20000002400 */
[----:B------:R-:W-:Y:S02]  /*cf30*/  FMUL.FTZ R57, R57, c[0x0][0x2ec] ;  /* 0x0000bb0039397a20 */ /* 0x000fe40000410000 */
[----:B------:R-:W-:-:S05]  /*cf40*/  FMUL.FTZ R59, R59, c[0x0][0x2ec] ;  /* 0x0000bb003b3b7a20 */ /* 0x000fca0000410000 */
[----:B------:R3:W-:Y:S02]  /*cf50*/  MUFU.TANH R50, R4 ;  /* 0x0000000400327308 */ /* 0x0007e40000002400 */
[----:B------:R-:W-:Y:S02]  /*cf60*/  FMUL.FTZ R35, R35, c[0x0][0x2ec] ;  /* 0x0000bb0023237a20 */ /* 0x000fe40000410000 */
[----:B------:R-:W-:Y:S02]  /*cf70*/  FMUL.FTZ R33, R33, c[0x0][0x2ec] ;  /* 0x0000bb0021217a20 */ /* 0x000fe40000410000 */
[----:B-1----:R-:W-:Y:S02]  /*cf80*/  FMUL.FTZ R0, R18, c[0x0][0x2ec] ;  /* 0x0000bb0012007a20 */ /* 0x002fe40000410000 */
[----:B------:R-:W-:Y:S01]  /*cf90*/  MUFU.TANH R63, R63 ;  /* 0x0000003f003f7308 */ /* 0x000fe20000002400 */
[----:B---3--:R-:W-:-:S07]  /*cfa0*/  FMUL.FTZ R4, R40, c[0x0][0x2ec] ;  /* 0x0000bb0028047a20 */ /* 0x008fce0000410000 */
[----:B------:R1:W3:Y:S01]  /*cfb0*/  MUFU.TANH R101, R0 ;  /* 0x0000000000657308 */ /* 0x0002e20000002400 */
[C---:B--2---:R-:W-:Y:S07]  /*cfc0*/  HMMA.16816.F32 R44, R8.reuse, R20, R84 ;  /* 0x00000014082c723c */ /* 0x044fee0000001854 */
[----:B------:R-:W-:Y:S01]  /*cfd0*/  MUFU.TANH R57, R57 ;  /* 0x0000003900397308 */ /* 0x000fe20000002400 */
[----:B------:R-:W-:Y:S01]  /*cfe0*/  HMMA.16816.F32 R24, R8, R22, R24 ;  /* 0x000000160818723c */ /* 0x000fe20000001818 */
[----:B-1----:R-:W-:-:S06]  /*cff0*/  FMUL.FTZ R0, R19, c[0x0][0x2ec] ;  /* 0x0000bb0013007a20 */ /* 0x002fcc0000410000 */
[----:B------:R-:W-:Y:S01]  /*d000*/  MUFU.TANH R35, R35 ;  /* 0x0000002300237308 */ /* 0x000fe20000002400 */
[----:B------:R-:W1:Y:S07]  /*d010*/  LDSM.16.M88.4 R16, [R219+0x6800] ;  /* 0x00680000db10783b */ /* 0x000e6e0000000200 */
[----:B------:R2:W-:Y:S01]  /*d020*/  MUFU.TANH R171, R0 ;  /* 0x0000000000ab7308 */ /* 0x0005e20000002400 */
[----:B------:R-:W-:Y:S02]  /*d030*/  FMUL.FTZ R44, R44, c[0x0][0x2ec] ;  /* 0x0000bb002c2c7a20 */ /* 0x000fe40000410000 */
[----:B------:R-:W-:-:S05]  /*d040*/  FMUL.FTZ R46, R46, c[0x0][0x2ec] ;  /* 0x0000bb002e2e7a20 */ /* 0x000fca0000410000 */
[----:B------:R-:W-:Y:S01]  /*d050*/  MUFU.TANH R59, R59 ;  /* 0x0000003b003b7308 */ /* 0x000fe20000002400 */
[----:B------:R-:W-:Y:S02]  /*d060*/  FMUL.FTZ R45, R45, c[0x0][0x2ec] ;  /* 0x0000bb002d2d7a20 */ /* 0x000fe40000410000 */
[----:B------:R-:W-:Y:S02]  /*d070*/  FMUL.FTZ R47, R47, c[0x0][0x2ec] ;  /* 0x0000bb002f2f7a20 */ /* 0x000fe40000410000 */
[----:B------:R-:W-:Y:S02]  /*d080*/  FMUL.FTZ R24, R24, c[0x0][0x2ec] ;  /* 0x0000bb0018187a20 */ /* 0x000fe40000410000 */
[----:B------:R-:W-:Y:S01]  /*d090*/  FMUL.FTZ R26, R26, c[0x0][0x2ec] ;  /* 0x0000bb001a1a7a20 */ /* 0x000fe20000410000 */
[----:B--2---:R-:W-:Y:S01]  /*d0a0*/  LOP3.LUT R0, R7, 0x10, R201, 0xfe, !PT ;  /* 0x0000001007007812 */ /* 0x004fe200078efec9 */
[----:B------:R-:W-:Y:S01]  /*d0b0*/  MUFU.TANH R44, R44 ;  /* 0x0000002c002c7308 */ /* 0x000fe20000002400 */
[----:B------:R-:W-:-:S02]  /*d0c0*/  FMUL.FTZ R25, R25, c[0x0][0x2ec] ;  /* 0x0000bb0019197a20 */ /* 0x000fc40000410000 */
[C---:B------:R-:W-:Y:S01]  /*d0d0*/  ISETP.GE.AND P4, PT, R0.reuse, R5, PT ;  /* 0x000000050000720c */ /* 0x040fe20003f86270 */
[----:B------:R-:W-:Y:S01]  /*d0e0*/  FMUL.FTZ R27, R27, c[0x0][0x2ec] ;  /* 0x0000bb001b1b7a20 */ /* 0x000fe20000410000 */
[-C--:B------:R-:W-:Y:S02]  /*d0f0*/  ISETP.GE.AND P6, PT, R0, R6.reuse, PT ;  /* 0x000000060000720c */ /* 0x080fe40003fc6270 */
[----:B------:R-:W-:Y:S01]  /*d100*/  FSEL R99, R176, -INF , !P4 ;  /* 0xff800000b0637808 */ /* 0x000fe20006000000 */
[----:B------:R-:W-:Y:S01]  /*d110*/  MUFU.TANH R46, R46 ;  /* 0x0000002e002e7308 */ /* 0x000fe20000002400 */
[----:B------:R-:W-:Y:S01]  /*d120*/  ISETP.GE.AND P4, PT, R2, R6, PT ;  /* 0x000000060200720c */ /* 0x000fe20003f86270 */
[----:B------:R-:W-:Y:S01]  /*d130*/  FMUL.FTZ R2, R60, c[0x0][0x2ec] ;  /* 0x0000bb003c027a20 */ /* 0x000fe20000410000 */
[----:B------:R-:W-:Y:S02]  /*d140*/  LOP3.LUT R0, R7, 0x20, R201, 0xfe, !PT ;  /* 0x0000002007007812 */ /* 0x000fe400078efec9 */
[----:B------:R-:W-:-:S02]  /*d150*/  FSEL R73, R183, -INF , !P6 ;  /* 0xff800000b7497808 */ /* 0x000fc40007000000 */
[-C--:B------:R-:W-:Y:S01]  /*d160*/  ISETP.GE.AND P6, PT, R0, R5.reuse, PT ;  /* 0x000000050000720c */ /* 0x080fe20003fc6270 */
[----:B------:R2:W2:Y:S01]  /*d170*/  MUFU.TANH R64, R2 ;  /* 0x0000000200407308 */ /* 0x0004a20000002400 */
[----:B------:R-:W-:Y:S01]  /*d180*/  FSEL R103, R188, -INF , !P4 ;  /* 0xff800000bc677808 */ /* 0x000fe20006000000 */
[C---:B-1----:R-:W-:Y:S01]  /*d190*/  HMMA.16816.F32 R28, R8.reuse, R16, R88 ;  /* 0x00000010081c723c */ /* 0x042fe20000001858 */
[----:B------:R-:W-:Y:S02]  /*d1a0*/  FSEL R105, R190, -INF , !P6 ;  /* 0xff800000be697808 */ /* 0x000fe40007000000 */
[-C--:B------:R-:W-:Y:S02]  /*d1b0*/  ISETP.GE.AND P5, PT, R0, R6.reuse, PT ;  /* 0x000000060000720c */ /* 0x080fe40003fa6270 */
[C---:B------:R-:W-:Y:S01]  /*d1c0*/  LOP3.LUT R0, R7.reuse, 0x30, R201, 0xfe, !PT ;  /* 0x0000003007007812 */ /* 0x040fe200078efec9 */
[----:B------:R-:W-:Y:S01]  /*d1d0*/  MUFU.TANH R24, R24 ;  /* 0x0000001800187308 */ /* 0x000fe20000002400 */
[----:B------:R-:W-:Y:S01]  /*d1e0*/  FSEL R102, R242, -INF , !P5 ;  /* 0xff800000f2667808 */ /* 0x000fe20006800000 */
[C---:B------:R-:W-:Y:S01]  /*d1f0*/  HMMA.16816.F32 R52, R8.reuse, R18, R92 ;  /* 0x000000120834723c */ /* 0x040fe2000000185c */
[----:B------:R-:W1:Y:S01]  /*d200*/  LDSM.16.M88.4 R16, [R219+0x7800] ;  /* 0x00780000db10783b */ /* 0x000e620000000200 */
[CC--:B------:R-:W-:Y:S01]  /*d210*/  ISETP.GE.AND P3, PT, R0.reuse, R6.reuse, PT ;  /* 0x000000060000720c */ /* 0x0c0fe20003f66270 */
[----:B------:R-:W-:Y:S01]  /*d220*/  IMAD.MOV.U32 R242, RZ, RZ, R173 ;  /* 0x000000fffff27224 */ /* 0x000fe200078e00ad */
[-C--:B------:R-:W-:Y:S01]  /*d230*/  ISETP.GE.AND P5, PT, R0, R5.reuse, PT ;  /* 0x000000050000720c */ /* 0x080fe20003fa6270 */
[----:B------:R-:W-:Y:S01]  /*d240*/  IMAD.MOV.U32 R88, RZ, RZ, R252 ;  /* 0x000000ffff587224 */ /* 0x000fe200078e00fc */
[C-C-:B--2---:R-:W-:Y:S01]  /*d250*/  LOP3.LUT R2, R7.reuse, 0x38, R201.reuse, 0xfe, !PT ;  /* 0x0000003807027812 */ /* 0x144fe200078efec9 */
[----:B------:R-:W-:Y:S01]  /*d260*/  MUFU.TANH R26, R26 ;  /* 0x0000001a001a7308 */ /* 0x000fe20000002400 */
[----:B------:R-:W-:Y:S01]  /*d270*/  LOP3.LUT R0, R7, 0x40, R201, 0xfe, !PT ;  /* 0x0000004007007812 */ /* 0x000fe200078efec9 */
[----:B------:R-:W-:Y:S01]  /*d280*/  IMAD.MOV.U32 R95, RZ, RZ, R248 ;  /* 0x000000ffff5f7224 */ /* 0x000fe200078e00f8 */
[CC--:B------:R-:W-:Y:S01]  /*d290*/  ISETP.GE.AND P6, PT, R2.reuse, R6.reuse, PT ;  /* 0x000000060200720c */ /* 0x0c0fe20003fc6270 */
[----:B------:R-:W-:Y:S01]  /*d2a0*/  IMAD.MOV.U32 R248, RZ, RZ, R249 ;  /* 0x000000fffff87224 */ /* 0x000fe200078e00f9 */
[-C--:B------:R-:W-:Y:S01]  /*d2b0*/  ISETP.GE.AND P4, PT, R2, R5.reuse, PT ;  /* 0x000000050200720c */ /* 0x080fe20003f86270 */
[----:B------:R-:W-:Y:S01]  /*d2c0*/  FMUL.FTZ R2, R48, c[0x0][0x2ec] ;  /* 0x0000bb0030027a20 */ /* 0x000fe20000410000 */
[----:B------:R-:W-:Y:S01]  /*d2d0*/  FSEL R107, R185, -INF , !P3 ;  /* 0xff800000b96b7808 */ /* 0x000fe20005800000 */
[----:B------:R2:W-:Y:S01]  /*d2e0*/  MUFU.TANH R48, R4 ;  /* 0x0000000400307308 */ /* 0x0005e20000002400 */
[----:B------:R-:W-:Y:S01]  /*d2f0*/  FSEL R114, R39, -INF , !P5 ;  /* 0xff80000027727808 */ /* 0x000fe20006800000 */
[----:B------:R-:W-:Y:S01]  /*d300*/  IMAD.MOV.U32 R249, RZ, RZ, R208 ;  /* 0x000000fffff97224 */ /* 0x000fe200078e00d0 */
[----:B------:R-:W-:Y:S01]  /*d310*/  FSEL R113, R38, -INF , !P6 ;  /* 0xff80000026717808 */ /* 0x000fe20007000000 */
[----:B------:R-:W-:Y:S01]  /*d320*/  IMAD.MOV.U32 R252, RZ, RZ, R213 ;  /* 0x000000fffffc7224 */ /* 0x000fe200078e00d5 */
[CC--:B------:R-:W-:Y:S01]  /*d330*/  ISETP.GE.AND P2, PT, R0.reuse, R6.reuse, PT ;  /* 0x000000060000720c */ /* 0x0c0fe20003f46270 */
[----:B------:R-:W-:Y:S01]  /*d340*/  IMAD.MOV.U32 R89, RZ, RZ, R76 ;  /* 0x000000ffff597224 */ /* 0x000fe200078e004c */
[-C--:B------:R-:W-:Y:S01]  /*d350*/  ISETP.GE.AND P3, PT, R0, R5.reuse, PT ;  /* 0x000000050000720c */ /* 0x080fe20003f66270 */
[----:B------:R3:W1:Y:S01]  /*d360*/  MUFU.TANH R60, R2 ;  /* 0x00000002003c7308 */ /* 0x0006620000002400 */
[----:B------:R-:W-:Y:S01]  /*d370*/  LOP3.LUT R0, R7, 0x50, R201, 0xfe, !PT ;  /* 0x0000005007007812 */ /* 0x000fe200078efec9 */
[----:B------:R-:W-:Y:S01]  /*d380*/  FMUL.FTZ R54, R54, c[0x0][0x2ec] ;  /* 0x0000bb0036367a20 */ /* 0x000fe20000410000 */
[----:B------:R-:W-:Y:S01]  /*d390*/  FSEL R115, R37, -INF , !P4 ;  /* 0xff80000025737808 */ /* 0x000fe20006000000 */
[----:B------:R-:W-:Y:S01]  /*d3a0*/  IMAD.MOV.U32 R76, RZ, RZ, R242 ;  /* 0x000000ffff4c7224 */ /* 0x000fe200078e00f2 */
[----:B------:R-:W-:Y:S01]  /*d3b0*/  FSEL R117, R117, -INF , !P2 ;  /* 0xff80000075757808 */ /* 0x000fe20005000000 */
[----:B------:R-:W-:Y:S01]  /*d3c0*/  IMAD.MOV.U32 R91, RZ, RZ, R215 ;  /* 0x000000ffff5b7224 */ /* 0x000fe200078e00d7 */
[----:B------:R-:W-:Y:S01]  /*d3d0*/  FSEL R119, R119, -INF , !P3 ;  /* 0xff80000077777808 */ /* 0x000fe20005800000 */
[----:B--2---:R-:W-:Y:S01]  /*d3e0*/  FMUL.FTZ R4, R42, c[0x0][0x2ec] ;  /* 0x0000bb002a047a20 */ /* 0x004fe20000410000 */
[CC--:B------:R-:W-:Y:S01]  /*d3f0*/  ISETP.GE.AND P4, PT, R0.reuse, R6.reuse, PT ;  /* 0x000000060000720c */ /* 0x0c0fe20003f86270 */
[----:B------:R-:W-:Y:S01]  /*d400*/  MUFU.TANH R54, R54 ;  /* 0x0000003600367308 */ /* 0x000fe20000002400 */
[-C--:B------:R-:W-:Y:S01]  /*d410*/  ISETP.GE.AND P2, PT, R0, R5.reuse, PT ;  /* 0x000000050000720c */ /* 0x080fe20003f46270 */
[----:B------:R-:W-:Y:S01]  /*d420*/  IMAD.MOV.U32 R42, RZ, RZ, R202 ;  /* 0x000000ffff2a7224 */ /* 0x000fe200078e00ca */
[--C-:B------:R-:W-:Y:S01]  /*d430*/  LOP3.LUT R0, R7, 0x60, R201.reuse, 0xfe, !PT ;  /* 0x0000006007007812 */ /* 0x100fe200078efec9 */
[----:B------:R-:W-:Y:S01]  /*d440*/  FMUL.FTZ R29, R29, c[0x0][0x2ec] ;  /* 0x0000bb001d1d7a20 */ /* 0x000fe20000410000 */
[----:B------:R-:W-:Y:S01]  /*d450*/  FSEL R122, R122, -INF , !P4 ;  /* 0xff8000007a7a7808 */ /* 0x000fe20006000000 */
[----:B------:R-:W-:Y:S01]  /*d460*/  IMAD.MOV.U32 R90, RZ, RZ, R42 ;  /* 0x000000ffff5a7224 */ /* 0x000fe200078e002a */
[--C-:B---3--:R-:W-:Y:S01]  /*d470*/  LOP3.LUT R2, R7, 0x48, R201.reuse, 0xfe, !PT ;  /* 0x0000004807027812 */ /* 0x108fe200078efec9 */
[----:B------:R2:W3:Y:S01]  /*d480*/  MUFU.TANH R40, R4 ;  /* 0x0000000400287308 */ /* 0x0004e20000002400 */
[----:B------:R-:W-:Y:S01]  /*d490*/  FSEL R125, R125, -INF , !P2 ;  /* 0xff8000007d7d7808 */ /* 0x000fe20005000000 */
[C---:B-1----:R-:W-:Y:S01]  /*d4a0*/  HMMA.16816.F32 R20, R8.reuse, R16, R80 ;  /* 0x000000100814723c */ /* 0x042fe20000001850 */
[CC--:B------:R-:W-:Y:S01]  /*d4b0*/  ISETP.GE.AND P5, PT, R2.reuse, R6.reuse, PT ;  /* 0x000000060200720c */ /* 0x0c0fe20003fa6270 */
[----:B------:R-:W-:Y:S01]  /*d4c0*/  IMAD.MOV.U32 R42, RZ, RZ, R212 ;  /* 0x000000ffff2a7224 */ /* 0x000fe200078e00d4 */
[-C--:B------:R-:W-:Y:S01]  /*d4d0*/  ISETP.GE.AND P6, PT, R2, R5.reuse, PT ;  /* 0x000000050200720c */ /* 0x080fe20003fc6270 */
[----:B------:R-:W-:Y:S01]  /*d4e0*/  FMUL.FTZ R31, R31, c[0x0][0x2ec] ;  /* 0x0000bb001f1f7a20 */ /* 0x000fe20000410000 */
[----:B------:R-:W-:Y:S01]  /*d4f0*/  LOP3.LUT R2, R7, 0x58, R201, 0xfe, !PT ;  /* 0x0000005807027812 */ /* 0x000fe200078efec9 */
[----:B------:R-:W-:Y:S01]  /*d500*/  MUFU.TANH R29, R29 ;  /* 0x0000001d001d7308 */ /* 0x000fe20000002400 */
[----:B------:R-:W-:Y:S01]  /*d510*/  FSEL R118, R118, -INF , !P5 ;  /* 0xff80000076767808 */ /* 0x000fe20006800000 */
[----:B------:R-:W-:Y:S01]  /*d520*/  HMMA.16816.F32 R12, R8, R18, R12 ;  /* 0x00000012080c723c */ /* 0x000fe2000000180c */
[CC--:B------:R-:W-:Y:S01]  /*d530*/  ISETP.GE.AND P3, PT, R2.reuse, R6.reuse, PT ;  /* 0x000000060200720c */ /* 0x0c0fe20003f66270 */
[----:B------:R-:W-:Y:S01]  /*d540*/  FMUL.FTZ R53, R53, c[0x0][0x2ec] ;  /* 0x0000bb0035357a20 */ /* 0x000fe20000410000 */
[-C--:B------:R-:W-:Y:S01]  /*d550*/  ISETP.GE.AND P5, PT, R2, R5.reuse, PT ;  /* 0x000000050200720c */ /* 0x080fe20003fa6270 */
[----:B------:R-:W-:Y:S01]  /*d560*/  FMUL.FTZ R55, R55, c[0x0][0x2ec] ;  /* 0x0000bb0037377a20 */ /* 0x000fe20000410000 */
[----:B-----5:R-:W-:Y:S01]  /*d570*/  FSEL R123, R123, -INF , !P3 ;  /* 0xff8000007b7b7808 */ /* 0x020fe20005800000 */
[----:B--2---:R-:W-:Y:S01]  /*d580*/  FMUL.FTZ R4, R56, c[0x0][0x2ec] ;  /* 0x0000bb0038047a20 */ /* 0x004fe20000410000 */
[----:B------:R-:W-:Y:S01]  /*d590*/  ISETP.GE.AND P4, PT, R0, R5, PT ;  /* 0x000000050000720c */ /* 0x000fe20003f86270 */
[----:B------:R-:W1:Y:S01]  /*d5a0*/  S2R R56, SR_TID.X ;  /* 0x0000000000387919 */ /* 0x000e620000002100 */
[----:B------:R-:W-:Y:S01]  /*d5b0*/  FSEL R120, R120, -INF , !P6 ;  /* 0xff80000078787808 */ /* 0x000fe20007000000 */
[----:B------:R2:W5:Y:S01]  /*d5c0*/  MUFU.TANH R39, R4 ;  /* 0x0000000400277308 */ /* 0x0005620000002400 */
[----:B------:R-:W-:Y:S01]  /*d5d0*/  FSEL R130, R130, -INF , !P4 ;  /* 0xff80000082827808 */ /* 0x000fe20006000000 */
[----:B------:R-:W-:Y:S01]  /*d5e0*/  FMUL.FTZ R9, R67, c[0x0][0x2ec] ;  /* 0x0000bb0043097a20 */ /* 0x000fe20000410000 */
[----:B------:R-:W-:Y:S01]  /*d5f0*/  ISETP.GE.AND P6, PT, R0, R6, PT ;  /* 0x000000060000720c */ /* 0x000fe20003fc6270 */
[----:B------:R-:W-:-:S04]  /*d600*/  DEPBAR.LE SB0, 0x0 ;  /* 0x000080000000791a */ /* 0x000fc80000000000 */
[----:B------:R-:W-:Y:S01]  /*d610*/  FSEL R127, R127, -INF , !P6 ;  /* 0xff8000007f7f7808 */ /* 0x000fe20007000000 */
[----:B------:R-:W-:Y:S01]  /*d620*/  FMUL.FTZ R20, R20, c[0x0][0x2ec] ;  /* 0x0000bb0014147a20 */ /* 0x000fe20000410000 */
[----:B------:R-:W-:Y:S01]  /*d630*/  FSEL R126, R126, -INF , !P5 ;  /* 0xff8000007e7e7808 */ /* 0x000fe20006800000 */
[----:B------:R-:W-:Y:S01]  /*d640*/  FMUL.FTZ R22, R22, c[0x0][0x2ec] ;  /* 0x0000bb0016167a20 */ /* 0x000fe20000410000 */
[----:B------:R-:W-:Y:S01]  /*d650*/  MUFU.TANH R9, R9 ;  /* 0x0000000900097308 */ /* 0x000fe20000002400 */
[----:B------:R-:W-:Y:S02]  /*d660*/  FMUL.FTZ R21, R21, c[0x0][0x2ec] ;  /* 0x0000bb0015157a20 */ /* 0x000fe40000410000 */
[----:B------:R-:W-:Y:S02]  /*d670*/  FMUL.FTZ R12, R12, c[0x0][0x2ec] ;  /* 0x0000bb000c0c7a20 */ /* 0x000fe40000410000 */
[----:B--2---:R-:W-:Y:S02]  /*d680*/  FMUL.FTZ R4, R58, c[0x0][0x2ec] ;  /* 0x0000bb003a047a20 */ /* 0x004fe40000410000 */
[----:B------:R-:W-:Y:S01]  /*d690*/  FMUL.FTZ R8, R14, c[0x0][0x2ec] ;  /* 0x0000bb000e087a20 */ /* 0x000fe20000410000 */
[----:B------:R-:W-:Y:S01]  /*d6a0*/  MUFU.TANH R20, R20 ;  /* 0x0000001400147308 */ /* 0x000fe20000002400 */
[----:B------:R-:W-:-:S02]  /*d6b0*/  IMAD.MOV.U32 R58, RZ, RZ, R210 ;  /* 0x000000ffff3a7224 */ /* 0x000fc400078e00d2 */
[----:B-1----:R-:W-:Y:S02]  /*d6c0*/  IMAD.SHL.U32 R56, R56, 0x2, RZ ;  /* 0x0000000238387824 */ /* 0x002fe400078e00ff */
[----:B------:R-:W-:-:S03]  /*d6d0*/  FMUL.FTZ R23, R23, c[0x0][0x2ec] ;  /* 0x0000bb0017177a20 */ /* 0x000fc60000410000 */
[----:B------:R-:W-:Y:S01]  /*d6e0*/  LOP3.LUT R56, R56, 0x6, RZ, 0xc0, !PT ;  /* 0x0000000638387812 */ /* 0x000fe200078ec0ff */
[----:B------:R1:W2:Y:S03]  /*d6f0*/  MUFU.TANH R38, R4 ;  /* 0x0000000400267308 */ /* 0x0002a60000002400 */
[C-C-:B------:R-:W-:Y:S02]  /*d700*/  LOP3.LUT R2, R7.reuse, 0x68, R56.reuse, 0xfe, !PT ;  /* 0x0000006807027812 */ /* 0x140fe400078efe38 */
[----:B------:R-:W-:Y:S02]  /*d710*/  LOP3.LUT R0, R7, 0x70, R56, 0xfe, !PT ;  /* 0x0000007007007812 */ /* 0x000fe400078efe38 */
[C---:B------:R-:W-:Y:S01]  /*d720*/  ISETP.GE.AND P2, PT, R2.reuse, R6, PT ;  /* 0x000000060200720c */ /* 0x040fe20003f46270 */
[----:B------:R-:W-:Y:S01]  /*d730*/  MUFU.TANH R22, R22 ;  /* 0x0000001600167308 */ /* 0x000fe20000002400 */
[----:B------:R-:W-:-:S02]  /*d740*/  ISETP.GE.AND P3, PT, R2, R5, PT ;  /* 0x000000050200720c */ /* 0x000fc40003f66270 */
[----:B------:R-:W-:Y:S02]  /*d750*/  LOP3.LUT R2, R7, 0x78, R56, 0xfe, !PT ;  /* 0x0000007807027812 */ /* 0x000fe400078efe38 */
[----:B----4-:R-:W-:Y:S02]  /*d760*/  FSEL R129, R129, -INF , !P2 ;  /* 0xff80000081817808 */ /* 0x010fe40005000000 */
[-C--:B------:R-:W-:Y:S01]  /*d770*/  ISETP.GE.AND P4, PT, R2, R6.reuse, PT ;  /* 0x000000060200720c */ /* 0x080fe20003f86270 */
[----:B-1----:R-:W-:Y:S01]  /*d780*/  FMUL.FTZ R4, R32, c[0x0][0x2ec] ;  /* 0x0000bb0020047a20 */ /* 0x002fe20000410000 */
[-C--:B------:R-:W-:Y:S01]  /*d790*/  ISETP.GE.AND P2, PT, R2, R5.reuse, PT ;  /* 0x000000050200720c */ /* 0x080fe20003f46270 */
[----:B------:R-:W-:Y:S01]  /*d7a0*/  FMUL.FTZ R2, R34, c[0x0][0x2ec] ;  /* 0x0000bb0022027a20 */ /* 0x000fe20000410000 */
[C---:B------:R-:W-:Y:S01]  /*d7b0*/  ISETP.GE.AND P6, PT, R0.reuse, R5, PT ;  /* 0x000000050000720c */ /* 0x040fe20003fc6270 */
[----:B------:R1:W4:Y:S01]  /*d7c0*/  MUFU.TANH R37, R4 ;  /* 0x0000000400257308 */ /* 0x0003220000002400 */
[----:B------:R-:W-:-:S02]  /*d7d0*/  ISETP.GE.AND P5, PT, R0, R6, PT ;  /* 0x000000060000720c */ /* 0x000fc40003fa6270 */
[----:B------:R-:W-:Y:S02]  /*d7e0*/  LOP3.LUT R0, R7, 0x80, R56, 0xfe, !PT ;  /* 0x0000008007007812 */ /* 0x000fe400078efe38 */
[----:B------:R-:W-:Y:S02]  /*d7f0*/  FSEL R170, R170, -INF , !P6 ;  /* 0xff800000aaaa7808 */ /* 0x000fe40007000000 */
[----:B------:R-:W-:Y:S01]  /*d800*/  FSEL R168, R168, -INF , !P4 ;  /* 0xff800000a8a87808 */ /* 0x000fe20006000000 */
[----:B------:R2:W2:Y:S01]  /*d810*/  MUFU.TANH R34, R2 ;  /* 0x0000000200227308 */ /* 0x0004a20000002400 */
[----:B------:R-:W-:Y:S02]  /*d820*/  FSEL R131, R131, -INF , !P3 ;  /* 0xff80000083837808 */ /* 0x000fe40005800000 */
[----:B------:R-:W-:Y:S02]  /*d830*/  FSEL R169, R169, -INF , !P5 ;  /* 0xff800000a9a97808 */ /* 0x000fe40006800000 */
[----:B------:R-:W-:-:S02]  /*d840*/  ISETP.GE.AND P3, PT, R0, R6, PT ;  /* 0x000000060000720c */ /* 0x000fc40003f66270 */
[-C--:B------:R-:W-:Y:S01]  /*d850*/  ISETP.GE.AND P5, PT, R0, R5.reuse, PT ;  /* 0x000000050000720c */ /* 0x080fe20003fa6270 */
[----:B-1----:R-:W-:Y:S01]  /*d860*/  FMUL.FTZ R4, R28, c[0x0][0x2ec] ;  /* 0x0000bb001c047a20 */ /* 0x002fe20000410000 */
[C-C-:B------:R-:W-:Y:S01]  /*d870*/  LOP3.LUT R0, R7.reuse, 0x90, R56.reuse, 0xfe, !PT ;  /* 0x0000009007007812 */ /* 0x140fe200078efe38 */
[----:B------:R-:W-:Y:S01]  /*d880*/  MUFU.TANH R12, R12 ;  /* 0x0000000c000c7308 */ /* 0x000fe20000002400 */
[----:B------:R-:W-:Y:S02]  /*d890*/  FSEL R128, R128, -INF , !P2 ;  /* 0xff80000080807808 */ /* 0x000fe40005000000 */
[----:B------:R-:W-:Y:S02]  /*d8a0*/  FSEL R124, R124, -INF , !P3 ;  /* 0xff8000007c7c7808 */ /* 0x000fe40005800000 */
[C---:B------:R-:W-:Y:S02]  /*d8b0*/  ISETP.GE.AND P2, PT, R0.reuse, R6, PT ;  /* 0x000000060000720c */ /* 0x040fe40003f46270 */
[----:B--2---:R-:W-:Y:S01]  /*d8c0*/  LOP3.LUT R2, R7, 0x88, R56, 0xfe, !PT ;  /* 0x0000008807027812 */ /* 0x004fe200078efe38 */
[----:B------:R1:W2:Y:S01]  /*d8d0*/  MUFU.TANH R32, R4 ;  /* 0x0000000400207308 */ /* 0x0002a20000002400 */
[----:B------:R-:W-:-:S02]  /*d8e0*/  ISETP.GE.AND P3, PT, R0, R5, PT ;  /* 0x000000050000720c */ /* 0x000fc40003f66270 */
[C---:B------:R-:W-:Y:S02]  /*d8f0*/  ISETP.GE.AND P6, PT, R2.reuse, R6, PT ;  /* 0x000000060200720c */ /* 0x040fe40003fc6270 */
[----:B------:R-:W-:Y:S01]  /*d900*/  ISETP.GE.AND P4, PT, R2, R5, PT ;  /* 0x000000050200720c */ /* 0x000fe20003f86270 */
[----:B------:R-:W-:Y:S01]  /*d910*/  FMUL.FTZ R2, R30, c[0x0][0x2ec] ;  /* 0x0000bb001e027a20 */ /* 0x000fe20000410000 */
[----:B------:R-:W-:Y:S01]  /*d920*/  LOP3.LUT R0, R7, 0xa0, R56, 0xfe, !PT ;  /* 0x000000a007007812 */ /* 0x000fe200078efe38 */
[----:B------:R-:W-:Y:S01]  /*d930*/  MUFU.TANH R8, R8 ;  /* 0x0000000800087308 */ /* 0x000fe20000002400 */
[----:B------:R-:W-:Y:S02]  /*d940*/  FSEL R121, R121, -INF , !P5 ;  /* 0xff80000079797808 */ /* 0x000fe40006800000 */
[----:B------:R-:W-:Y:S02]  /*d950*/  FSEL R116, R116, -INF , !P6 ;  /* 0xff80000074747808 */ /* 0x000fe40007000000 */
[----:B------:R-:W-:-:S02]  /*d960*/  FSEL R112, R112, -INF , !P4 ;  /* 0xff80000070707808 */ /* 0x000fc40006000000 */
[----:B------:R-:W-:Y:S01]  /*d970*/  FSEL R172, R104, -INF , !P2 ;  /* 0xff80000068ac7808 */ /* 0x000fe20005000000 */
[----:B------:R2:W2:Y:S01]  /*d980*/  MUFU.TANH R28, R2 ;  /* 0x00000002001c7308 */ /* 0x0004a20000002400 */
[----:B------:R-:W-:Y:S01]  /*d990*/  ISETP.GE.AND P4, PT, R0, R6, PT ;  /* 0x000000060000720c */ /* 0x000fe20003f86270 */
[----:B-1----:R-:W-:Y:S01]  /*d9a0*/  FMUL.FTZ R4, R52, c[0x0][0x2ec] ;  /* 0x0000bb0034047a20 */ /* 0x002fe20000410000 */
[----:B------:R-:W-:Y:S02]  /*d9b0*/  ISETP.GE.AND P2, PT, R0, R5, PT ;  /* 0x000000050000720c */ /* 0x000fe40003f46270 */
[----:B------:R-:W-:Y:S02]  /*d9c0*/  LOP3.LUT R0, R7, 0xb0, R56, 0xfe, !PT ;  /* 0x000000b007007812 */ /* 0x000fe400078efe38 */
[----:B------:R-:W-:Y:S01]  /*d9d0*/  FSEL R175, R101, -INF , !P3 ;  /* 0xff80000065af7808 */ /* 0x000fe20005800000 */
[----:B------:R-:W1:Y:S01]  /*d9e0*/  MUFU.TANH R4, R4 ;  /* 0x0000000400047308 */ /* 0x000e620000002400 */
[----:B------:R-:W-:-:S02]  /*d9f0*/  FSEL R178, R72, -INF , !P4 ;  /* 0xff80000048b27808 */ /* 0x000fc40006000000 */
[----:B------:R-:W-:Y:S02]  /*da00*/  ISETP.GE.AND P4, PT, R0, R5, PT ;  /* 0x000000050000720c */ /* 0x000fe40003f86270 */
[----:B------:R-:W-:Y:S02]  /*da10*/  FSEL R182, R70, -INF , !P2 ;  /* 0xff80000046b67808 */ /* 0x000fe40005000000 */
[----:B------:R-:W-:Y:S01]  /*da20*/  FSEL R188, R50, -INF , !P4 ;  /* 0xff80000032bc7808 */ /* 0x000fe20006000000 */
[----:B------:R-:W-:Y:S01]  /*da30*/  MUFU.TANH R33, R33 ;  /* 0x0000002100217308 */ /* 0x000fe20000002400 */
[----:B--2---:R-:W-:-:S04]  /*da40*/  LOP3.LUT R2, R7, 0x98, R56, 0xfe, !PT ;  /* 0x0000009807027812 */ /* 0x004fc800078efe38 */
[CC--:B------:R-:W-:Y:S02]  /*da50*/  ISETP.GE.AND P5, PT, R2.reuse, R6.reuse, PT ;  /* 0x000000060200720c */ /* 0x0c0fe40003fa6270 */
[-C--:B------:R-:W-:Y:S01]  /*da60*/  ISETP.GE.AND P6, PT, R2, R5.reuse, PT ;  /* 0x000000050200720c */ /* 0x080fe20003fc6270 */
[----:B------:R-:W-:Y:S01]  /*da70*/  MUFU.TANH R31, R31 ;  /* 0x0000001f001f7308 */ /* 0x000fe20000002400 */
[----:B------:R-:W-:Y:S02]  /*da80*/  LOP3.LUT R2, R7, 0xa8, R56, 0xfe, !PT ;  /* 0x000000a807027812 */ /* 0x000fe400078efe38 */
[----:B------:R-:W-:Y:S02]  /*da90*/  FSEL R173, R98, -INF , !P5 ;  /* 0xff80000062ad7808 */ /* 0x000fe40006800000 */
[C---:B------:R-:W-:Y:S02]  /*daa0*/  ISETP.GE.AND P3, PT, R2.reuse, R6, PT ;  /* 0x000000060200720c */ /* 0x040fe40003f66270 */
[----:B------:R-:W-:Y:S01]  /*dab0*/  ISETP.GE.AND P5, PT, R2, R5, PT ;  /* 0x000000050200720c */ /* 0x000fe20003fa6270 */
[----:B------:R-:W-:Y:S01]  /*dac0*/  MUFU.TANH R53, R53 ;  /* 0x0000003500357308 */ /* 0x000fe20000002400 */
[----:B------:R-:W-:-:S02]  /*dad0*/  FSEL R176, R96, -INF , !P6 ;  /* 0xff80000060b07808 */ /* 0x000fc40007000000 */
[-C--:B------:R-:W-:Y:S02]  /*dae0*/  ISETP.GE.AND P6, PT, R0, R6.reuse, PT ;  /* 0x000000060000720c */ /* 0x080fe40003fc6270 */
[C-C-:B------:R-:W-:Y:S02]  /*daf0*/  LOP3.LUT R2, R7.reuse, 0xb8, R56.reuse, 0xfe, !PT ;  /* 0x000000b807027812 */ /* 0x140fe400078efe38 */
[----:B------:R-:W-:Y:S01]  /*db00*/  LOP3.LUT R0, R7, 0xc0, R56, 0xfe, !PT ;  /* 0x000000c007007812 */ /* 0x000fe200078efe38 */
[----:B------:R-:W-:Y:S01]  /*db10*/  MUFU.TANH R55, R55 ;  /* 0x0000003700377308 */ /* 0x000fe20000002400 */
[----:B------:R-:W-:Y:S02]  /*db20*/  FSEL R180, R64, -INF , !P3 ;  /* 0xff80000040b47808 */ /* 0x000fe40005800000 */
[C---:B------:R-:W-:Y:S02]  /*db30*/  ISETP.GE.AND P2, PT, R2.reuse, R6, PT ;  /* 0x000000060200720c */ /* 0x040fe40003f46270 */
[----:B------:R-:W-:-:S02]  /*db40*/  ISETP.GE.AND P3, PT, R2, R5, PT ;  /* 0x000000050200720c */ /* 0x000fc40003f66270 */
[----:B------:R-:W-:Y:S01]  /*db50*/  FSEL R183, R62, -INF , !P5 ;  /* 0xff8000003eb77808 */ /* 0x000fe20006800000 */
[----:B------:R-:W-:Y:S01]  /*db60*/  MUFU.TANH R45, R45 ;  /* 0x0000002d002d7308 */ /* 0x000fe20000002400 */
[----:B------:R-:W-:Y:S02]  /*db70*/  FSEL R185, R60, -INF , !P6 ;  /* 0xff8000003cb97808 */ /* 0x000fe40007000000 */
[C---:B------:R-:W-:Y:S02]  /*db80*/  ISETP.GE.AND P5, PT, R0.reuse, R6, PT ;  /* 0x000000060000720c */ /* 0x040fe40003fa6270 */
[----:B------:R-:W-:Y:S02]  /*db90*/  ISETP.GE.AND P6, PT, R0, R5, PT ;  /* 0x000000050000720c */ /* 0x000fe40003fc6270 */
[C-C-:B------:R-:W-:Y:S01]  /*dba0*/  LOP3.LUT R2, R7.reuse, 0xc8, R56.reuse, 0xfe, !PT ;  /* 0x000000c807027812 */ /* 0x140fe200078efe38 */
[----:B------:R-:W-:Y:S01]  /*dbb0*/  MUFU.TANH R47, R47 ;  /* 0x0000002f002f7308 */ /* 0x000fe20000002400 */
[----:B------:R-:W-:-:S02]  /*dbc0*/  LOP3.LUT R0, R7, 0xd0, R56, 0xfe, !PT ;  /* 0x000000d007007812 */ /* 0x000fc400078efe38 */
[----:B------:R-:W-:Y:S02]  /*dbd0*/  FSEL R186, R48, -INF , !P2 ;  /* 0xff80000030ba7808 */ /* 0x000fe40005000000 */
[CC--:B------:R-:W-:Y:S02]  /*dbe0*/  ISETP.GE.AND P4, PT, R2.reuse, R6.reuse, PT ;  /* 0x000000060200720c */ /* 0x0c0fe40003f86270 */
[----:B------:R-:W-:Y:S01]  /*dbf0*/  ISETP.GE.AND P2, PT, R2, R5, PT ;  /* 0x000000050200720c */ /* 0x000fe20003f46270 */
[----:B------:R-:W-:Y:S01]  /*dc00*/  MUFU.TANH R25, R25 ;  /* 0x0000001900197308 */ /* 0x000fe20000002400 */
[----:B---3--:R-:W-:Y:S02]  /*dc10*/  FSEL R190, R40, -INF , !P3 ;  /* 0xff80000028be7808 */ /* 0x008fe40005800000 */
[----:B-----5:R-:W-:Y:S02]  /*dc20*/  FSEL R192, R39, -INF , !P5 ;  /* 0xff80000027c07808 */ /* 0x020fe40006800000 */
[----:B------:R-:W-:-:S02]  /*dc30*/  ISETP.GE.AND P3, PT, R0, R6, PT ;  /* 0x000000060000720c */ /* 0x000fc40003f66270 */
[----:B------:R-:W-:Y:S01]  /*dc40*/  ISETP.GE.AND P5, PT, R0, R5, PT ;  /* 0x000000050000720c */ /* 0x000fe20003fa6270 */
[----:B------:R-:W-:Y:S01]  /*dc50*/  MUFU.TANH R27, R27 ;  /* 0x0000001b001b7308 */ /* 0x000fe20000002400 */
[C-C-:B------:R-:W-:Y:S02]  /*dc60*/  LOP3.LUT R2, R7.reuse, 0xd8, R56.reuse, 0xfe, !PT ;  /* 0x000000d807027812 */ /* 0x140fe400078efe38 */
[----:B------:R-:W-:Y:S02]  /*dc70*/  LOP3.LUT R0, R7, 0xe0, R56, 0xfe, !PT ;  /* 0x000000e007007812 */ /* 0x000fe400078efe38 */
[----:B------:R-:W-:Y:S02]  /*dc80*/  FSEL R195, R38, -INF , !P6 ;  /* 0xff80000026c37808 */ /* 0x000fe40007000000 */
[----:B----4-:R-:W-:Y:S01]  /*dc90*/  FSEL R194, R37, -INF , !P4 ;  /* 0xff80000025c27808 */ /* 0x010fe20006000000 */
[----:B------:R-:W-:Y:S01]  /*dca0*/  MUFU.TANH R21, R21 ;  /* 0x0000001500157308 */ /* 0x000fe20000002400 */
[----:B------:R-:W-:Y:S01]  /*dcb0*/  BAR.SYNC.DEFER_BLOCKING 0x0 ;  /* 0x0000000000007b1d */ /* 0x000fe20000010000 */
[----:B------:R-:W-:-:S02]  /*dcc0*/  ISETP.GE.AND P6, PT, R2, R6, PT ;  /* 0x000000060200720c */ /* 0x000fc40003fc6270 */
[-C--:B------:R-:W-:Y:S02]  /*dcd0*/  ISETP.GE.AND P4, PT, R2, R5.reuse, PT ;  /* 0x000000050200720c */ /* 0x080fe40003f86270 */
[----:B------:R-:W-:Y:S02]  /*dce0*/  FSEL R197, R34, -INF , !P2 ;  /* 0xff80000022c57808 */ /* 0x000fe40005000000 */
[----:B------:R-:W-:Y:S01]  /*dcf0*/  FSEL R199, R32, -INF , !P3 ;  /* 0xff80000020c77808 */ /* 0x000fe20005800000 */
[----:B------:R-:W-:Y:S01]  /*dd00*/  MUFU.TANH R23, R23 ;  /* 0x0000001700177308 */ /* 0x000fe20000002400 */
[C---:B------:R-:W-:Y:S02]  /*dd10*/  ISETP.GE.AND P2, PT, R0.reuse, R6, PT ;  /* 0x000000060000720c */ /* 0x040fe40003f46270 */
[----:B------:R-:W-:Y:S02]  /*dd20*/  ISETP.GE.AND P3, PT, R0, R5, PT ;  /* 0x000000050000720c */ /* 0x000fe40003f66270 */
[----:B------:R-:W-:-:S02]  /*dd30*/  LOP3.LUT R2, R7, 0xe8, R56, 0xfe, !PT ;  /* 0x000000e807027812 */ /* 0x000fc400078efe38 */
[----:B------:R-:W-:Y:S02]  /*dd40*/  LOP3.LUT R0, R7, 0xf0, R56, 0xfe, !PT ;  /* 0x000000f007007812 */ /* 0x000fe400078efe38 */
[----:B------:R-:W-:Y:S02]  /*dd50*/  FSEL R202, R28, -INF , !P5 ;  /* 0xff8000001cca7808 */ /* 0x000fe40006800000 */
[----:B-1----:R-:W-:Y:S01]  /*dd60*/  FSEL R201, R4, -INF , !P6 ;  /* 0xff80000004c97808 */ /* 0x002fe20007000000 */
[----:B------:R-:W-:Y:S01]  /*dd70*/  FMUL.FTZ R4, R65, c[0x0][0x2ec] ;  /* 0x0000bb0041047a20 */ /* 0x000fe20000410000 */
[C---:B------:R-:W-:Y:S02]  /*dd80*/  ISETP.GE.AND P5, PT, R2.reuse, R6, PT ;  /* 0x000000060200720c */ /* 0x040fe40003fa6270 */
[----:B------:R-:W-:Y:S01]  /*dd90*/  ISETP.GE.AND P6, PT, R2, R5, PT ;  /* 0x000000050200720c */ /* 0x000fe20003fc6270 */
[----:B------:R1:W2:Y:S01]  /*dda0*/  MUFU.TANH R10, R4 ;  /* 0x00000004000a7308 */ /* 0x0002a20000002400 */
[----:B------:R-:W-:-:S02]  /*ddb0*/  FSEL R204, R54, -INF , !P4 ;  /* 0xff80000036cc7808 */ /* 0x000fc40006000000 */
[----:B------:R-:W-:Y:S02]  /*ddc0*/  FSEL R206, R44, -INF , !P2 ;  /* 0xff8000002cce7808 */ /* 0x000fe40005000000 */
[C---:B------:R-:W-:Y:S02]  /*ddd0*/  ISETP.GE.AND P4, PT, R0.reuse, R6, PT ;  /* 0x000000060000720c */ /* 0x040fe40003f86270 */
[----:B------:R-:W-:Y:S02]  /*dde0*/  ISETP.GE.AND P2, PT, R0, R5, PT ;  /* 0x000000050000720c */ /* 0x000fe40003f46270 */
[C---:B------:R-:W-:Y:S02]  /*ddf0*/  LOP3.LUT R2, R7.reuse, 0xf8, R56, 0xfe, !PT ;  /* 0x000000f807027812 */ /* 0x040fe400078efe38 */
[----:B------:R-:W-:Y:S01]  /*de00*/  LOP3.LUT R0, R7, R56, RZ, 0xfc, !PT ;  /* 0x0000003807007212 */ /* 0x000fe200078efcff */
[----:B------:R-:W-:Y:S01]  /*de10*/  IMAD.MOV.U32 R56, RZ, RZ, R193 ;  /* 0x000000ffff387224 */ /* 0x000fe200078e00c1 */
[----:B------:R-:W-:Y:S01]  /*de20*/  FSEL R210, R46, -INF , !P3 ;  /* 0xff8000002ed27808 */ /* 0x000fe20005800000 */
[----:B------:R-:W-:Y:S01]  /*de30*/  IMAD.MOV.U32 R193, RZ, RZ, R214 ;  /* 0x000000ffffc17224 */ /* 0x000fe200078e00d6 */
[----:B------:R-:W-:-:S02]  /*de40*/  FSEL R208, R24, -INF , !P5 ;  /* 0xff80000018d07808 */ /* 0x000fc40006800000 */
[CC--:B------:R-:W-:Y:S02]  /*de50*/  ISETP.GE.AND P3, PT, R2.reuse, R6.reuse, PT ;  /* 0x000000060200720c */ /* 0x0c0fe40003f66270 */
[----:B------:R-:W-:Y:S02]  /*de60*/  ISETP.GE.AND P5, PT, R2, R5, PT ;  /* 0x000000050200720c */ /* 0x000fe40003fa6270 */
[----:B------:R-:W-:Y:S02]  /*de70*/  IADD3 R2, R0, 0x1, RZ ;  /* 0x0000000100027810 */ /* 0x000fe40007ffe0ff */
[----:B------:R-:W-:Y:S02]  /*de80*/  FSEL R212, R26, -INF , !P6 ;  /* 0xff8000001ad47808 */ /* 0x000fe40007000000 */
[----:B------:R-:W-:Y:S02]  /*de90*/  FSEL R213, R20, -INF , !P4 ;  /* 0xff80000014d57808 */ /* 0x000fe40006000000 */
[----:B------:R-:W-:-:S02]  /*dea0*/  ISETP.GE.AND P6, PT, R2, R6, PT ;  /* 0x000000060200720c */ /* 0x000fc40003fc6270 */
[----:B------:R-:W-:Y:S02]  /*deb0*/  ISETP.GE.AND P4, PT, R2, R5, PT ;  /* 0x000000050200720c */ /* 0x000fe40003f86270 */
[C---:B-1----:R-:W-:Y:S02]  /*dec0*/  IADD3 R4, R0.reuse, 0x9, RZ ;  /* 0x0000000900047810 */ /* 0x042fe40007ffe0ff */
[----:B------:R-:W-:Y:S02]  /*ded0*/  IADD3 R2, R0, 0x11, RZ ;  /* 0x0000001100027810 */ /* 0x000fe40007ffe0ff */
[----:B------:R-:W-:Y:S02]  /*dee0*/  FSEL R215, R22, -INF , !P2 ;  /* 0xff80000016d77808 */ /* 0x000fe40005000000 */
[----:B------:R-:W-:Y:S02]  /*def0*/  FSEL R214, R12, -INF , !P3 ;  /* 0xff8000000cd67808 */ /* 0x000fe40005800000 */
[----:B------:R-:W-:Y:S01]  /*df00*/  FSEL R242, R8, -INF , !P5 ;  /* 0xff80000008f27808 */ /* 0x000fe20006800000 */
[----:B------:R-:W-:Y:S01]  /*df10*/  FMUL.FTZ R8, R13, c[0x0][0x2ec] ;  /* 0x0000bb000d087a20 */ /* 0x000fe20000410000 */
[----:B------:R-:W-:-:S02]  /*df20*/  FSEL R26, R95, -INF , !P6 ;  /* 0xff8000005f1a7808 */ /* 0x000fc40007000000 */
[CC--:B------:R-:W-:Y:S02]  /*df30*/  ISETP.GE.AND P2, PT, R4.reuse, R6.reuse, PT ;  /* 0x000000060400720c */ /* 0x0c0fe40003f46270 */
[-C--:B------:R-:W-:Y:S01]  /*df40*/  ISETP.GE.AND P3, PT, R4, R5.reuse, PT ;  /* 0x000000050400720c */ /* 0x080fe20003f66270 */
[----:B------:R-:W1:Y:S01]  /*df50*/  MUFU.TANH R8, R8 ;  /* 0x0000000800087308 */ /* 0x000e620000002400 */
[C---:B------:R-:W-:Y:S02]  /*df60*/  ISETP.GE.AND P5, PT, R2.reuse, R6, PT ;  /* 0x000000060200720c */ /* 0x040fe40003fa6270 */
[----:B------:R-:W-:Y:S02]  /*df70*/  ISETP.GE.AND P6, PT, R2, R5, PT ;  /* 0x000000050200720c */ /* 0x000fe40003fc6270 */
[C---:B------:R-:W-:Y:S02]  /*df80*/  IADD3 R4, R0.reuse, 0x19, RZ ;  /* 0x0000001900047810 */ /* 0x040fe40007ffe0ff */
[----:B------:R-:W-:-:S02]  /*df90*/  IADD3 R2, R0, 0x21, RZ ;  /* 0x0000002100027810 */ /* 0x000fc40007ffe0ff */
[----:B------:R-:W-:Y:S02]  /*dfa0*/  FSEL R30, R58, -INF , !P4 ;  /* 0xff8000003a1e7808 */ /* 0x000fe40006000000 */
[----:B------:R-:W-:Y:S02]  /*dfb0*/  FSEL R32, R89, -INF , !P3 ;  /* 0xff80000059207808 */ /* 0x000fe40005800000 */
[----:B------:R-:W-:Y:S02]  /*dfc0*/  FSEL R34, R90, -INF , !P5 ;  /* 0xff8000005a227808 */ /* 0x000fe40006800000 */
[-C--:B------:R-:W-:Y:S02]  /*dfd0*/  ISETP.GE.AND P4, PT, R4, R6.reuse, PT ;  /* 0x000000060400720c */ /* 0x080fe40003f86270 */
[C---:B------:R-:W-:Y:S02]  /*dfe0*/  ISETP.GE.AND P3, PT, R2.reuse, R6, PT ;  /* 0x000000060200720c */ /* 0x040fe40003f66270 */
        /* <DEDUP_REMOVED lines=23> */
[-C--:B------:R-:W-:Y:S02]  /*e160*/  ISETP.GE.AND P4, PT, R4, R6.reuse, PT ;  /* 0x000000060400720c */ /* 0x080fe40003f86270 */
[----:B------:R-:W-:-:S02]  /*e170*/  ISETP.GE.AND P3, PT, R2, R6, PT ;  /* 0x000000060200720c */ /* 0x000fc40003f66270 */
[-C--:B------:R-:W-:Y:S02]  /*e180*/  ISETP.GE.AND P5, PT, R2, R5.reuse, PT ;  /* 0x000000050200720c */ /* 0x080fe40003fa6270 */
[----:B------:R-:W-:Y:S02]  /*e190*/  IADD3 R2, R0, 0x51, RZ ;  /* 0x0000005100027810 */ /* 0x000fe40007ffe0ff */
[----:B------:R-:W-:Y:S02]  /*e1a0*/  FSEL R62, R243, -INF , !P2 ;  /* 0xff800000f33e7808 */ /* 0x000fe40005000000 */
[----:B------:R-:W-:Y:S02]  /*e1b0*/  FSEL R74, R248, -INF , !P6 ;  /* 0xff800000f84a7808 */ /* 0x000fe40007000000 */
[----:B------:R-:W-:Y:S02]  /*e1c0*/  FSEL R75, R249, -INF , !P4 ;  /* 0xff800000f94b7808 */ /* 0x000fe40006000000 */
        /* <DEDUP_REMOVED lines=19> */
[C---:B------:R-:W-:Y:S02]  /*e300*/  ISETP.GE.AND P3, PT, R2.reuse, R6, PT ;  /* 0x000000060200720c */ /* 0x040fe40003f66270 */
        /* <DEDUP_REMOVED lines=36> */
[----:B--2---:R-:W-:Y:S02]  /*e550*/  FSEL R101, R10, -INF , !P3 ;  /* 0xff8000000a657808 */ /* 0x004fe40005800000 */
        /* <DEDUP_REMOVED lines=22> */
[CC--:B------:R-:W-:Y:S02]  /*e6c0*/  ISETP.GE.AND P2, PT, R4.reuse, R6.reuse, PT ;  /* 0x000000060400720c */ /* 0x0c0fe40003f46270 */
[----:B------:R-:W-:Y:S02]  /*e6d0*/  ISETP.GE.AND P3, PT, R4, R5, PT ;  /* 0x000000050400720c */ /* 0x000fe40003f66270 */
[----:B------:R-:W-:Y:S02]  /*e6e0*/  IADD3 R4, R0, 0xe1, RZ ;  /* 0x000000e100047810 */ /* 0x000fe40007ffe0ff */
[----:B------:R-:W-:Y:S02]  /*e6f0*/  FSEL R171, R51, -INF , !P6 ;  /* 0xff80000033ab7808 */ /* 0x000fe40007000000 */
[----:B------:R-:W-:Y:S02]  /*e700*/  ISETP.GE.AND P6, PT, R2, R6, PT ;  /* 0x000000060200720c */ /* 0x000fe40003fc6270 */
[----:B------:R-:W-:-:S02]  /*e710*/  FSEL R184, R35, -INF , !P4 ;  /* 0xff80000023b87808 */ /* 0x000fc40006000000 */
[----:B------:R-:W-:Y:S02]  /*e720*/  FSEL R187, R29, -INF , !P2 ;  /* 0xff8000001dbb7808 */ /* 0x000fe40005000000 */
[----:B------:R-:W-:Y:S02]  /*e730*/  IADD3 R2, R0, 0xd9, RZ ;  /* 0x000000d900027810 */ /* 0x000fe40007ffe0ff */
[C---:B------:R-:W-:Y:S02]  /*e740*/  ISETP.GE.AND P4, PT, R4.reuse, R6, PT ;  /* 0x000000060400720c */ /* 0x040fe40003f86270 */
[----:B------:R-:W-:Y:S01]  /*e750*/  ISETP.GE.AND P2, PT, R4, R5, PT ;  /* 0x000000050400720c */ /* 0x000fe20003f46270 */
[----:B------:R-:W-:Y:S01]  /*e760*/  FMUL.FTZ R4, R15, c[0x0][0x2ec] ;  /* 0x0000bb000f047a20 */ /* 0x000fe20000410000 */
[----:B------:R-:W-:Y:S02]  /*e770*/  FSEL R181, R59, -INF , !P5 ;  /* 0xff8000003bb57808 */ /* 0x000fe40006800000 */
[----:B------:R-:W-:-:S02]  /*e780*/  FSEL R179, R33, -INF , !P6 ;  /* 0xff80000021b37808 */ /* 0x000fc40007000000 */
[CC--:B------:R-:W-:Y:S01]  /*e790*/  ISETP.GE.AND P5, PT, R2.reuse, R6.reuse, PT ;  /* 0x000000060200720c */ /* 0x0c0fe20003fa6270 */
[----:B------:R-:W2:Y:S01]  /*e7a0*/  MUFU.TANH R4, R4 ;  /* 0x0000000400047308 */ /* 0x000ea20000002400 */
[----:B------:R-:W-:Y:S02]  /*e7b0*/  ISETP.GE.AND P6, PT, R2, R5, PT ;  /* 0x000000050200720c */ /* 0x000fe40003fc6270 */
[----:B------:R-:W-:Y:S02]  /*e7c0*/  IADD3 R2, R0, 0xe9, RZ ;  /* 0x000000e900027810 */ /* 0x000fe40007ffe0ff */
[----:B------:R-:W-:Y:S02]  /*e7d0*/  FSEL R191, R31, -INF , !P3 ;  /* 0xff8000001fbf7808 */ /* 0x000fe40005800000 */
[----:B------:R-:W-:Y:S02]  /*e7e0*/  FSEL R189, R53, -INF , !P5 ;  /* 0xff80000035bd7808 */ /* 0x000fe40006800000 */
[----:B------:R-:W-:-:S02]  /*e7f0*/  ISETP.GE.AND P3, PT, R2, R6, PT ;  /* 0x000000060200720c */ /* 0x000fc40003f66270 */
[----:B------:R-:W-:Y:S02]  /*e800*/  ISETP.GE.AND P5, PT, R2, R5, PT ;  /* 0x000000050200720c */ /* 0x000fe40003fa6270 */
[C---:B------:R-:W-:Y:S02]  /*e810*/  IADD3 R2, R0.reuse, 0xf1, RZ ;  /* 0x000000f100027810 */ /* 0x040fe40007ffe0ff */
        /* <DEDUP_REMOVED lines=13> */
[----:B------:R-:W-:Y:S02]  /*e8f0*/  FSEL R209, R23, -INF , !P3 ;  /* 0xff80000017d17808 */ /* 0x000fe40005800000 */
[----:B------:R-:W-:Y:S02]  /*e900*/  FSEL R24, R251, -INF , !P6 ;  /* 0xff800000fb187808 */ /* 0x000fe40007000000 */
[----:B-1----:R-:W-:-:S02]  /*e910*/  FSEL R207, R8, -INF , !P5 ;  /* 0xff80000008cf7808 */ /* 0x002fc40006800000 */
[----:B------:R-:W-:Y:S02]  /*e920*/  FSEL R25, R247, -INF , !P4 ;  /* 0xff800000f7197808 */ /* 0x000fe40006000000 */
[----:B--2---:R-:W-:Y:S01]  /*e930*/  FSEL R211, R4, -INF , !P2 ;  /* 0xff80000004d37808 */ /* 0x004fe20005000000 */
[----:B------:R-:W-:Y:S05]  /*e940*/  @!P1 BRA `(.L_x_2277) ;  /* 0x000007e000009947 */ /* 0x000fea0003800000 */
[----:B------:R-:W-:Y:S01]  /*e950*/  ULDC UR6, c[0x0][0x198] ;  /* 0x0000660000067ab9 */ /* 0x000fe20000000800 */
[----:B------:R-:W-:Y:S05]  /*e960*/  @!P0 BRA `(.L_x_2278) ;  /* 0x000003a000008947 */ /* 0x000fea0003800000 */
[----:B------:R-:W2:Y:S01]  /*e970*/  LDL.64 R250, [R1] ;  /* 0x0000000001fa7983 */ /* 0x000ea20000100a00 */
        /* <DEDUP_REMOVED lines=33> */
[----:B------:R-:W-:Y:S02]  /*eb90*/  @P5 IADD3 R0, R0, 0x1, RZ ;  /* 0x0000000100005810 */ /* 0x000fe40007ffe0ff */
[----:B------:R-:W-:-:S04]  /*eba0*/  @!P3 IADD3 R2, -R2, RZ, RZ ;  /* 0x000000ff0202b210 */ /* 0x000fc80007ffe1ff */
[----:B------:R-:W-:Y:S01]  /*ebb0*/  @!P1 IMAD.MOV R0, RZ, RZ, -R0 ;  /* 0x000000ffff009224 */ /* 0x000fe200078e0a00 */
[----:B------:R-:W-:-:S04]  /*ebc0*/  SEL R2, R4, R2, !P2 ;  /* 0x0000000204027207 */ /* 0x000fc80005000000 */
[----:B------:R-:W-:Y:S01]  /*ebd0*/  SEL R0, R4, R0, !P2 ;  /* 0x0000000004007207 */ /* 0x000fe20005000000 */
        /* <DEDUP_REMOVED lines=13> */
[----:B------:R-:W-:Y:S02]  /*ecb0*/  IMAD R2, R7, c[0x0][0x180], RZ ;  /* 0x0000600007027a24 */ /* 0x000fe400078e02ff */
[----:B------:R-:W-:Y:S02]  /*ecc0*/  IMAD.IADD R5, R5, 0x1, R0 ;  /* 0x0000000105057824 */ /* 0x000fe400078e0200 */
[C---:B------:R-:W-:Y:S02]  /*ecd0*/  IMAD R0, R6.reuse, c[0x0][0x184], R2 ;  /* 0x0000610006007a24 */ /* 0x040fe400078e0202 */
[----:B------:R-:W-:-:S05]  /*ece0*/  IMAD.WIDE.U32 R4, R6, c[0x0][0x180], R4 ;  /* 0x0000600006047a25 */ /* 0x000fca00078e0004 */
[----:B------:R-:W-:Y:S01]  /*ecf0*/  IADD3 R0, R5, R0, RZ ;  /* 0x0000000005007210 */ /* 0x000fe20007ffe0ff */
[----:B------:R-:W-:Y:S05]  /*ed00*/  BRA `(.L_x_2279) ;  /* 0x0000004000007947 */ /* 0x000fea0003800000 */
.L_x_2278:
[----:B------:R-:W-:-:S04]  /*ed10*/  ULEA UR5, -UR6, URZ, 0x8 ;  /* 0x0000003f06057291 */ /* 0x000fc8000f8e413f */
[----:B------:R-:W-:Y:S02]  /*ed20*/  USHF.R.S32.HI UR4, URZ, 0x1f, UR5 ;  /* 0x0000001f3f047899 */ /* 0x000fe40008011405 */
[----:B------:R-:W-:-:S04]  /*ed30*/  MOV R4, UR5 ;  /* 0x0000000500047c02 */ /* 0x000fc80008000f00 */
[----:B------:R-:W-:Y:S02]  /*ed40*/  MOV R0, UR4 ;  /* 0x0000000400007c02 */ /* 0x000fe40008000f00 */
.L_x_2279:
        /* <DEDUP_REMOVED lines=8> */
[----:B------:R-:W-:Y:S01]  /*edd0*/  STL [R1+0x18], R2 ;  /* 0x0000180201007387 */ /* 0x000fe20000100800 */
[----:B------:R-:W-:-:S03]  /*ede0*/  IADD3 R10, P1, R2, UR7, RZ ;  /* 0x00000007020a7c10 */ /* 0x000fc6000ff3e0ff */
[----:B------:R1:W-:Y:S01]  /*edf0*/  STL [R1+0x14], R12 ;  /* 0x0000140c01007387 */ /* 0x0003e20000100800 */
[----:B------:R-:W-:Y:S01]  /*ee00*/  IADD3.X R11, R12, UR4, RZ, P1, !PT ;  /* 0x000000040c0b7c10 */ /* 0x000fe20008ffe4ff */
[----:B------:R-:W-:Y:S01]  /*ee10*/  IMAD.MOV.U32 R13, RZ, RZ, R12 ;  /* 0x000000ffff0d7224 */ /* 0x000fe200078e000c */
[----:B------:R-:W-:-:S04]  /*ee20*/  IADD3 R8, P1, R10, UR7, RZ ;  /* 0x000000070a087c10 */ /* 0x000fc8000ff3e0ff */
[----:B------:R-:W-:Y:S02]  /*ee30*/  IADD3.X R9, R11, UR4, RZ, P1, !PT ;  /* 0x000000040b097c10 */ /* 0x000fe40008ffe4ff */
[----:B------:R-:W-:-:S04]  /*ee40*/  IADD3 R6, P1, R8, UR7, RZ ;  /* 0x0000000708067c10 */ /* 0x000fc8000ff3e0ff */
[----:B------:R-:W-:Y:S02]  /*ee50*/  IADD3.X R7, R9, UR4, RZ, P1, !PT ;  /* 0x0000000409077c10 */ /* 0x000fe40008ffe4ff */
[----:B------:R-:W-:-:S04]  /*ee60*/  IADD3 R4, P1, R6, UR7, RZ ;  /* 0x0000000706047c10 */ /* 0x000fc8000ff3e0ff */
[----:B------:R-:W-:Y:S02]  /*ee70*/  IADD3.X R5, R7, UR4, RZ, P1, !PT ;  /* 0x0000000407057c10 */ /* 0x000fe40008ffe4ff */
[----:B------:R-:W-:-:S04]  /*ee80*/  IADD3 R16, P1, R4, UR7, RZ ;  /* 0x0000000704107c10 */ /* 0x000fc8000ff3e0ff */
[----:B------:R-:W-:Y:S01]  /*ee90*/  IADD3.X R17, R5, UR4, RZ, P1, !PT ;  /* 0x0000000405117c10 */ /* 0x000fe20008ffe4ff */
[----:B-1----:R-:W-:Y:S01]  /*eea0*/  IMAD.MOV.U32 R12, RZ, RZ, R2 ;  /* 0x000000ffff0c7224 */ /* 0x002fe200078e0002 */
[----:B------:R-:W-:-:S04]  /*eeb0*/  IADD3 R14, P1, R16, UR7, RZ ;  /* 0x00000007100e7c10 */ /* 0x000fc8000ff3e0ff */
[----:B------:R-:W-:Y:S01]  /*eec0*/  IADD3.X R15, R17, UR4, RZ, P1, !PT ;  /* 0x00000004110f7c10 */ /* 0x000fe20008ffe4ff */
[----:B------:R-:W-:Y:S01]  /*eed0*/  @!PT LDS RZ, [RZ] ;  /* 0x00000000fffff984 */ /* 0x000fe20000000800 */
[----:B------:R-:W-:Y:S01]  /*eee0*/  @!PT LDS RZ, [RZ] ;  /* 0x00000000fffff984 */ /* 0x000fe20000000800 */
[----:B------:R-:W-:Y:S01]  /*eef0*/  @!PT LDS RZ, [RZ] ;  /* 0x00000000fffff984 */ /* 0x000fe20000000800 */
[----:B------:R1:W-:Y:S01]  /*ef00*/  LDGSTS.E.BYPASS.LTC128B.128 [R241+0x2000], [R12.64] ;  /* 0x020000000cf17fae */ /* 0x0003e2000b901d4c */
[----:B------:R-:W-:-:S03]  /*ef10*/  IADD3 R20, P1, R14, UR7, RZ ;  /* 0x000000070e147c10 */ /* 0x000fc6000ff3e0ff */
        /* <DEDUP_REMOVED lines=8> */
[----:B------:R-:W-:-:S03]  /*efa0*/  IADD3.X R19, R23, UR4, RZ, P1, !PT ;  /* 0x0000000417137c10 */ /* 0x000fc60008ffe4ff */
[----:B------:R5:W-:Y:S04]  /*efb0*/  LDGSTS.E.BYPASS.LTC128B.128 [R241+0x4800], [R16.64] ;  /* 0x0480000010f17fae */ /* 0x000be8000b901d4c */
[----:B------:R5:W-:Y:S01]  /*efc0*/  LDGSTS.E.BYPASS.LTC128B.128 [R241+0x5000], [R14.64] ;  /* 0x050000000ef17fae */ /* 0x000be2000b901d4c */
[----:B-1----:R-:W-:-:S03]  /*efd0*/  IADD3 R12, P1, R18, UR7, RZ ;  /* 0x00000007120c7c10 */ /* 0x002fc6000ff3e0ff */
[----:B------:R1:W-:Y:S01]  /*efe0*/  LDGSTS.E.BYPASS.LTC128B.128 [R241+0x5800], [R20.64] ;  /* 0x0580000014f17fae */ /* 0x0003e2000b901d4c */
[----:B------:R-:W-:-:S03]  /*eff0*/  IADD3.X R13, R19, UR4, RZ, P1, !PT ;  /* 0x00000004130d7c10 */ /* 0x000fc60008ffe4ff */
[----:B------:R1:W-:Y:S01]  /*f000*/  LDGSTS.E.BYPASS.LTC128B.128 [R241+0x6000], [R22.64] ;  /* 0x0600000016f17fae */ /* 0x0003e2000b901d4c */
[----:B--2---:R-:W-:-:S03]  /*f010*/  IADD3 R10, P1, R12, UR7, RZ ;  /* 0x000000070c0a7c10 */ /* 0x004fc6000ff3e0ff */
[----:B------:R1:W-:Y:S01]  /*f020*/  LDGSTS.E.BYPASS.LTC128B.128 [R241+0x6800], [R18.64] ;  /* 0x0680000012f17fae */ /* 0x0003e2000b901d4c */
[----:B------:R-:W-:Y:S02]  /*f030*/  IADD3.X R11, R13, UR4, RZ, P1, !PT ;  /* 0x000000040d0b7c10 */ /* 0x000fe40008ffe4ff */
[----:B---3--:R-:W-:Y:S01]  /*f040*/  IADD3 R8, P1, R10, UR7, RZ ;  /* 0x000000070a087c10 */ /* 0x008fe2000ff3e0ff */
[----:B------:R2:W-:Y:S03]  /*f050*/  LDGSTS.E.BYPASS.LTC128B.128 [R241+0x7000], [R12.64] ;  /* 0x070000000cf17fae */ /* 0x0005e6000b901d4c */
[----:B------:R-:W-:Y:S01]  /*f060*/  IADD3.X R9, R11, UR4, RZ, P1, !PT ;  /* 0x000000040b097c10 */ /* 0x000fe20008ffe4ff */
[----:B------:R1:W-:Y:S01]  /*f070*/  LDGSTS.E.BYPASS.LTC128B.128 [R241+0x7800], [R10.64] ;  /* 0x078000000af17fae */ /* 0x0003e2000b901d4c */
        /* <DEDUP_REMOVED lines=11> */
.L_x_2277:
        /* <DEDUP_REMOVED lines=161> */
[----:B------:R-:W4:Y:S01]  /*fb40*/  MUFU.EX2 R59, R4 ;  /* 0x00000004003b7308 */ /* 0x000f220000000800 */
[-C--:B-1----:R-:W-:Y:S02]  /*fb50*/  FMUL.FTZ R136, R136, R69.reuse ;  /* 0x0000004588887220 */ /* 0x082fe40000410000 */
[----:B------:R-:W-:-:S02]  /*fb60*/  FMUL.FTZ R137, R137, R69 ;  /* 0x0000004589897220 */ /* 0x000fc40000410000 */
[-C--:B------:R-:W-:Y:S02]  /*fb70*/  FMUL.FTZ R140, R140, R69.reuse ;  /* 0x000000458c8c7220 */ /* 0x080fe40000410000 */
[-C--:B------:R-:W-:Y:S02]  /*fb80*/  FMUL.FTZ R141, R141, R69.reuse ;  /* 0x000000458d8d7220 */ /* 0x080fe40000410000 */
[----:B--2---:R-:W-:Y:S02]  /*fb90*/  FMUL.FTZ R0, R81, c[0x0][0x23c] ;  /* 0x00008f0051007a20 */ /* 0x004fe40000410000 */
[-C--:B------:R-:W-:Y:S02]  /*fba0*/  FMUL.FTZ R144, R144, R69.reuse ;  /* 0x0000004590907220 */ /* 0x080fe40000410000 */
[-C--:B------:R-:W-:Y:S01]  /*fbb0*/  FMUL.FTZ R145, R145, R69.reuse ;  /* 0x0000004591917220 */ /* 0x080fe20000410000 */
[----:B------:R-:W-:Y:S01]  /*fbc0*/  FSEL R0, R0, RZ, P1 ;  /* 0x000000ff00007208 */ /* 0x000fe20000800000 */
[----:B------:R-:W-:Y:S01]  /*fbd0*/  FMUL.FTZ R148, R148, R69 ;  /* 0x0000004594947220 */ /* 0x000fe20000410000 */
[----:B----4-:R-:W-:Y:S01]  /*fbe0*/  F2FP.PACK_AB R6, R59, R51 ;  /* 0x000000333b06723e */ /* 0x010fe200000000ff */
[----:B------:R-:W-:-:S02]  /*fbf0*/  FMUL.FTZ R149, R149, R69 ;  /* 0x0000004595957220 */ /* 0x000fc40000410000 */
[----:B------:R-:W-:Y:S02]  /*fc00*/  FFMA.FTZ R4, R25, c[0x0][0x23c], -R0 ;  /* 0x00008f0019047a23 */ /* 0x000fe40000010800 */
[-C--:B------:R-:W-:Y:S02]  /*fc10*/  FMUL.FTZ R152, R152, R69.reuse ;  /* 0x0000004598987220 */ /* 0x080fe40000410000 */
[----:B------:R1:W-:Y:S01]  /*fc20*/  MUFU.EX2 R249, R4 ;  /* 0x0000000400f97308 */ /* 0x0003e20000000800 */
[-C--:B------:R-:W-:Y:S02]  /*fc30*/  FMUL.FTZ R153, R153, R69.reuse ;  /* 0x0000004599997220 */ /* 0x080fe40000410000 */
[-C--:B------:R-:W-:Y:S02]  /*fc40*/  FMUL.FTZ R156, R156, R69.reuse ;  /* 0x000000459c9c7220 */ /* 0x080fe40000410000 */
[-C--:B------:R-:W-:Y:S02]  /*fc50*/  FMUL.FTZ R157, R157, R69.reuse ;  /* 0x000000459d9d7220 */ /* 0x080fe40000410000 */
[----:B------:R-:W-:-:S02]  /*fc60*/  FMUL.FTZ R160, R160, R69 ;  /* 0x00000045a0a07220 */ /* 0x000fc40000410000 */
[-C--:B------:R-:W-:Y:S02]  /*fc70*/  FMUL.FTZ R161, R161, R69.reuse ;  /* 0x00000045a1a17220 */ /* 0x080fe40000410000 */
[-C--:B------:R-:W-:Y:S02]  /*fc80*/  FMUL.FTZ R164, R164, R69.reuse ;  /* 0x00000045a4a47220 */ /* 0x080fe40000410000 */
[----:B------:R-:W-:Y:S02]  /*fc90*/  FMUL.FTZ R165, R165, R69 ;  /* 0x00000045a5a57220 */ /* 0x000fe40000410000 */
[----:B-1----:R-:W-:-:S04]  /*fca0*/  FFMA.FTZ R4, R30, c[0x0][0x23c], -R0 ;  /* 0x00008f001e047a23 */ /* 0x002fc80000010800 */
[----:B------:R1:W2:Y:S02]  /*fcb0*/  MUFU.EX2 R49, R4 ;  /* 0x0000000400317308 */ /* 0x0002a40000000800 */
[----:B-1----:R-:W-:Y:S01]  /*fcc0*/  FFMA.FTZ R4, R68, c[0x0][0x23c], -R0 ;  /* 0x00008f0044047a23 */ /* 0x002fe20000010800 */
[----:B--2---:R-:W-:-:S05]  /*fcd0*/  F2FP.PACK_AB R5, R49, R249 ;  /* 0x000000f93105723e */ /* 0x004fca00000000ff */
[----:B------:R1:W2:Y:S08]  /*fce0*/  MUFU.EX2 R68, R3 ;  /* 0x0000000300447308 */ /* 0x0002b00000000800 */
[----:B------:R4:W-:Y:S01]  /*fcf0*/  MUFU.EX2 R57, R4 ;  /* 0x0000000400397308 */ /* 0x0009e20000000800 */
[----:B-1----:R-:W-:Y:S02]  /*fd00*/  FFMA.FTZ R3, R73, c[0x0][0x23c], -R2 ;  /* 0x00008f0049037a23 */ /* 0x002fe40000010802 */
[----:B--2---:R-:W-:-:S02]  /*fd10*/  FMUL.FTZ R138, R138, R68 ;  /* 0x000000448a8a7220 */ /* 0x004fc40000410000 */
[----:B------:R-:W-:-:S03]  /*fd20*/  FMUL.FTZ R139, R139, R68 ;  /* 0x000000448b8b7220 */ /* 0x000fc60000410000 */
[----:B------:R1:W-:Y:S01]  /*fd30*/  MUFU.EX2 R29, R3 ;  /* 0x00000003001d7308 */ /* 0x0003e20000000800 */
[-C--:B------:R-:W-:Y:S02]  /*fd40*/  FMUL.FTZ R142, R142, R68.reuse ;  /* 0x000000448e8e7220 */ /* 0x080fe40000410000 */
[----:B----4-:R-:W-:Y:S02]  /*fd50*/  FFMA.FTZ R4, R32, c[0x0][0x23c], -R0 ;  /* 0x00008f0020047a23 */ /* 0x010fe40000010800 */
[-C--:B------:R-:W-:Y:S02]  /*fd60*/  FMUL.FTZ R143, R143, R68.reuse ;  /* 0x000000448f8f7220 */ /* 0x080fe40000410000 */
[-C--:B------:R-:W-:Y:S01]  /*fd70*/  FMUL.FTZ R146, R146, R68.reuse ;  /* 0x0000004492927220 */ /* 0x080fe20000410000 */
[----:B------:R2:W4:Y:S01]  /*fd80*/  MUFU.EX2 R64, R4 ;  /* 0x0000000400407308 */ /* 0x0005220000000800 */
[-C--:B------:R-:W-:Y:S02]  /*fd90*/  FMUL.FTZ R147, R147, R68.reuse ;  /* 0x0000004493937220 */ /* 0x080fe40000410000 */
[----:B------:R-:W-:-:S02]  /*fda0*/  FMUL.FTZ R150, R150, R68 ;  /* 0x0000004496967220 */ /* 0x000fc40000410000 */
[-C--:B------:R-:W-:Y:S02]  /*fdb0*/  FMUL.FTZ R151, R151, R68.reuse ;  /* 0x0000004497977220 */ /* 0x080fe40000410000 */
[-C--:B------:R-:W-:Y:S02]  /*fdc0*/  FMUL.FTZ R154, R154, R68.reuse ;  /* 0x000000449a9a7220 */ /* 0x080fe40000410000 */
[----:B-1----:R-:W-:Y:S02]  /*fdd0*/  FFMA.FTZ R3, R34, c[0x0][0x23c], -R2 ;  /* 0x00008f0022037a23 */ /* 0x002fe40000010802 */
[-C--:B------:R-:W-:Y:S02]  /*fde0*/  FMUL.FTZ R155, R155, R68.reuse ;  /* 0x000000449b9b7220 */ /* 0x080fe40000410000 */
[-C--:B------:R-:W-:Y:S02]  /*fdf0*/  FMUL.FTZ R158, R158, R68.reuse ;  /* 0x000000449e9e7220 */ /* 0x080fe40000410000 */
[----:B------:R-:W-:Y:S01]  /*fe00*/  FMUL.FTZ R159, R159, R68 ;  /* 0x000000449f9f7220 */ /* 0x000fe20000410000 */
[----:B--2---:R-:W-:Y:S01]  /*fe10*/  F2FP.PACK_AB R4, R41, R132 ;  /* 0x000000842904723e */ /* 0x004fe200000000ff */
[-C--:B------:R-:W-:Y:S01]  /*fe20*/  FMUL.FTZ R162, R162, R68.reuse ;  /* 0x00000044a2a27220 */ /* 0x080fe20000410000 */
[----:B----4-:R-:W-:Y:S01]  /*fe30*/  F2FP.PACK_AB R7, R64, R57 ;  /* 0x000000394007723e */ /* 0x010fe200000000ff */
[----:B------:R-:W-:-:S02]  /*fe40*/  FMUL.FTZ R163, R163, R68 ;  /* 0x00000044a3a37220 */ /* 0x000fc40000410000 */
[-C--:B------:R-:W-:Y:S02]  /*fe50*/  FMUL.FTZ R166, R166, R68.reuse ;  /* 0x00000044a6a67220 */ /* 0x080fe40000410000 */
[----:B------:R-:W-:Y:S02]  /*fe60*/  FMUL.FTZ R167, R167, R68 ;  /* 0x00000044a7a77220 */ /* 0x000fe40000410000 */
[C---:B------:R-:W-:Y:S01]  /*fe70*/  HMMA.16816.F32 R24, R4.reuse, R8, R136 ;  /* 0x000000080418723c */ /* 0x040fe20000001888 */
[----:B------:R1:W2:Y:S06]  /*fe80*/  MUFU.EX2 R137, R3 ;  /* 0x0000000300897308 */ /* 0x0002ac0000000800 */
[----:B---3--:R-:W-:Y:S01]  /*fe90*/  MOV R138, R13 ;  /* 0x0000000d008a7202 */ /* 0x008fe20000000f00 */
[----:B------:R-:W-:Y:S01]  /*fea0*/  HMMA.16816.F32 R36, R4, R10, R140 ;  /* 0x0000000a0424723c */ /* 0x000fe2000000188c */
[----:B------:R-:W3:Y:S01]  /*feb0*/  LDSM.16.MT88.4 R12, [R216+0xa000] ;  /* 0x00a00000d80c783b */ /* 0x000ee20000004200 */
[----:B------:R-:W-:-:S06]  /*fec0*/  MOV R139, R41 ;  /* 0x00000029008b7202 */ /* 0x000fcc0000000f00 */
[----:B------:R-:W-:Y:S01]  /*fed0*/  HMMA.16816.F32 R32, R4, R20, R144 ;  /* 0x000000140420723c */ /* 0x000fe20000001890 */
[----:B-1----:R-:W-:-:S04]  /*fee0*/  FFMA.FTZ R3, R97, c[0x0][0x23c], -R2 ;  /* 0x00008f0061037a23 */ /* 0x002fc80000010802 */
[----:B------:R1:W-:Y:S03]  /*fef0*/  MUFU.EX2 R97, R3 ;  /* 0x0000000300617308 */ /* 0x0003e60000000800 */
[C---:B------:R-:W-:Y:S01]  /*ff00*/  HMMA.16816.F32 R44, R4.reuse, R22, R148 ;  /* 0x00000016042c723c */ /* 0x040fe20000001894 */
[----:B------:R-:W4:Y:S07]  /*ff10*/  LDSM.16.MT88.4 R20, [R135+0xa800] ;  /* 0x00a800008714783b */ /* 0x000f2e0000004200 */
[----:B------:R-:W-:Y:S01]  /*ff20*/  HMMA.16816.F32 R160, R4, R16, R160 ;  /* 0x0000001004a0723c */ /* 0x000fe200000018a0 */
[----:B-1----:R-:W-:-:S07]  /*ff30*/  FFMA.FTZ R3, R40, c[0x0][0x23c], -R2 ;  /* 0x00008f0028037a23 */ /* 0x002fce0000010802 */
[C---:B------:R-:W-:Y:S01]  /*ff40*/  HMMA.16816.F32 R16, R4.reuse, R18, R164 ;  /* 0x000000120410723c */ /* 0x040fe200000018a4 */
[----:B------:R1:W-:Y:S07]  /*ff50*/  MUFU.EX2 R9, R3 ;  /* 0x0000000300097308 */ /* 0x0003ee0000000800 */
[----:B---3--:R-:W-:Y:S01]  /*ff60*/  HMMA.16816.F32 R52, R4, R12, R152 ;  /* 0x0000000c0434723c */ /* 0x008fe20000001898 */
[----:B-1----:R-:W-:-:S07]  /*ff70*/  FFMA.FTZ R3, R99, c[0x0][0x23c], -R0 ;  /* 0x00008f0063037a23 */ /* 0x002fce0000010800 */
[----:B------:R-:W-:Y:S01]  /*ff80*/  HMMA.16816.F32 R156, R4, R14, R156 ;  /* 0x0000000e049c723c */ /* 0x000fe2000000189c */
[----:B------:R-:W-:Y:S01]  /*ff90*/  LDSM.16.MT88.4 R12, [R216+0xa800] ;  /* 0x00a80000d80c783b */ /* 0x000fe20000004200 */
[----:B------:R1:W-:Y:S02]  /*ffa0*/  MUFU.EX2 R99, R3 ;  /* 0x0000000300637308 */ /* 0x0003e40000000800 */
[----:B-1----:R-:W-:-:S06]  /*ffb0*/  FFMA.FTZ R3, R42, c[0x0][0x23c], -R0 ;  /* 0x00008f002a037a23 */ /* 0x002fcc0000010800 */
[----:B------:R1:W3:Y:S02]  /*ffc0*/  MUFU.EX2 R136, R3 ;  /* 0x0000000300887308 */ /* 0x0002e40000000800 */
[--C-:B-1----:R-:W-:Y:S01]  /*ffd0*/  FFMA.FTZ R3, R100, c[0x0][0x23c], -R0.reuse ;  /* 0x00008f0064037a23 */ /* 0x102fe20000010800 */
[----:B------:R-:W-:Y:S02]  /*ffe0*/  MOV R100, R29 ;  /* 0x0000001d00647202 */ /* 0x000fe40000000f00 */
[----:B------:R-:W1:Y:S03]  /*fff0*/  LDSM.16.MT88.4 R28, [R218+0xa800] ;  /* 0x00a80000da1c783b */ /* 0x000e660000004200 */
[----:B------:R5:W-:Y:S01]  /*10000*/  MUFU.EX2 R141, R3 ;  /* 0x00000003008d7308 */ /* 0x000be20000000800 */
[----:B--2---:R-:W-:Y:S02]  /*10010*/  F2FP.PACK_AB R4, R137, R100 ;  /* 0x000000648904723e */ /* 0x004fe400000000ff */
[----:B---3--:R-:W-:Y:S01]  /*10020*/  F2FP.PACK_AB R5, R136, R99 ;  /* 0x000000638805723e */ /* 0x008fe200000000ff */
[----:B-----5:R-:W-:-:S04]  /*10030*/  FFMA.FTZ R3, R48, c[0x0][0x23c], -R0 ;  /* 0x00008f0030037a23 */ /* 0x020fc80000010800 */
[----:B------:R2:W3:Y:S02]  /*10040*/  MUFU.EX2 R8, R3 ;  /* 0x0000000300087308 */ /* 0x0004e40000000800 */
[----:B--2---:R-:W-:Y:S01]  /*10050*/  FFMA.FTZ R3, R102, c[0x0][0x23c], -R2 ;  /* 0x00008f0066037a23 */ /* 0x004fe20000010802 */
[----:B------:R-:W-:Y:S02]  /*10060*/  MOV R102, R9 ;  /* 0x0000000900667202 */ /* 0x000fe40000000f00 */
[----:B---3--:R-:W-:-:S03]  /*10070*/  F2FP.PACK_AB R7, R8, R141 ;  /* 0x0000008d0807723e */ /* 0x008fc600000000ff */
[----:B------:R2:W-:Y:S01]  /*10080*/  MUFU.EX2 R48, R3 ;  /* 0x0000000300307308 */ /* 0x0005e20000000800 */
[----:B------:R-:W-:-:S07]  /*10090*/  F2FP.PACK_AB R6, R102, R97 ;  /* 0x000000616606723e */ /* 0x000fce00000000ff */
[----:B----4-:R-:W-:Y:S01]  /*100a0*/  HMMA.16816.F32 R24, R4, R20, R24 ;  /* 0x000000140418723c */ /* 0x010fe20000001818 */
[----:B--2---:R-:W-:-:S07]  /*100b0*/  FFMA.FTZ R3, R50, c[0x0][0x23c], -R2 ;  /* 0x00008f0032037a23 */ /* 0x004fce0000010802 */
[C---:B------:R-:W-:Y:S01]  /*100c0*/  HMMA.16816.F32 R36, R4.reuse, R22, R36 ;  /* 0x000000160424723c */ /* 0x040fe20000001824 */
[----:B------:R2:W-:Y:S07]  /*100d0*/  MUFU.EX2 R42, R3 ;  /* 0x00000003002a7308 */ /* 0x0005ee0000000800 */
[C---:B-1----:R-:W-:Y:S08]  /*100e0*/  HMMA.16816.F32 R32, R4.reuse, R28, R32 ;  /* 0x0000001c0420723c */ /* 0x042ff00000001820 */
[----:B------:R-:W-:Y:S01]  /*100f0*/  HMMA.16816.F32 R44, R4, R30, R44 ;  /* 0x0000001e042c723c */ /* 0x000fe2000000182c */
[----:B------:R-:W-:Y:S01]  /*10100*/  LDSM.16.MT88.4 R28, [R218+0xb000] ;  /* 0x00b00000da1c783b */ /* 0x000fe20000004200 */
[----:B--2---:R-:W-:Y:S01]  /*10110*/  FFMA.FTZ R3, R103, c[0x0][0x23c], -R2 ;  /* 0x00008f0067037a23 */ /* 0x004fe20000010802 */
[----:B------:R-:W-:-:S02]  /*10120*/  MOV R103, R8 ;  /* 0x0000000800677202 */ /* 0x000fc40000000f00 */
[----:B------:R-:W1:Y:S01]  /*10130*/  LDSM.16.MT88.4 R8, [R217+0xa800] ;  /* 0x00a80000d908783b */ /* 0x000e620000004200 */
[----:B------:R2:W-:Y:S02]  /*10140*/  MUFU.EX2 R40, R3 ;  /* 0x0000000300287308 */ /* 0x0005e40000000800 */
[----:B------:R-:W-:Y:S01]  /*10150*/  HMMA.16816.F32 R52, R4, R12, R52 ;  /* 0x0000000c0434723c */ /* 0x000fe20000001834 */
[----:B--2---:R-:W-:-:S05]  /*10160*/  FFMA.FTZ R3, R56, c[0x0][0x23c], -R2 ;  /* 0x00008f0038037a23 */ /* 0x004fca0000010802 */
[----:B------:R2:W3:Y:S02]  /*10170*/  MUFU.EX2 R20, R3 ;  /* 0x0000000300147308 */ /* 0x0004e40000000800 */
[--C-:B--2---:R-:W-:Y:S01]  /*10180*/  FFMA.FTZ R3, R105, c[0x0][0x23c], -R0.reuse ;  /* 0x00008f0069037a23 */ /* 0x104fe20000010800 */
[----:B---3--:R-:W-:Y:S02]  /*10190*/  MOV R105, R20 ;  /* 0x0000001400697202 */ /* 0x008fe40000000f00 */
[----:B------:R-:W2:Y:S03]  /*101a0*/  LDSM.16.MT88.4 R20, [R135+0xb000] ;  /* 0x00b000008714783b */ /* 0x000ea60000004200 */
[----:B------:R3:W-:Y:S01]  /*101b0*/  MUFU.EX2 R251, R3 ;  /* 0x0000000300fb7308 */ /* 0x0007e20000000800 */
[C---:B-1----:R-:W-:Y:S08]  /*101c0*/  HMMA.16816.F32 R160, R4.reuse, R8, R160 ;  /* 0x0000000804a0723c */ /* 0x042ff000000018a0 */
[----:B------:R-:W-:Y:S01]  /*101d0*/  HMMA.16816.F32 R16, R4, R10, R16 ;  /* 0x0000000a0410723c */ /* 0x000fe20000001810 */
[----:B------:R-:W-:Y:S01]  /*101e0*/  LDSM.16.MT88.4 R8, [R217+0xb000] ;  /* 0x00b00000d908783b */ /* 0x000fe20000004200 */
[----:B---3--:R-:W-:-:S04]  /*101f0*/  FFMA.FTZ R3, R58, c[0x0][0x23c], -R0 ;  /* 0x00008f003a037a23 */ /* 0x008fc80000010800 */
[----:B------:R1:W3:Y:S02]  /*10200*/  MUFU.EX2 R250, R3 ;  /* 0x0000000300fa7308 */ /* 0x0002e40000000800 */
[----:B-1----:R-:W-:Y:S01]  /*10210*/  FFMA.FTZ R3, R106, c[0x0][0x23c], -R0 ;  /* 0x00008f006a037a23 */ /* 0x002fe20000010800 */
[----:B------:R-:W-:Y:S02]  /*10220*/  MOV R106, R64 ;  /* 0x00000040006a7202 */ /* 0x000fe40000000f00 */
[----:B------:R-:W-:Y:S01]  /*10230*/  HMMA.16816.F32 R64, R4, R14, R156 ;  /* 0x0000000e0440723c */ /* 0x000fe2000000189c */
[----:B------:R-:W1:Y:S02]  /*10240*/  LDSM.16.MT88.4 R12, [R216+0xb000] ;  /* 0x00b00000d80c783b */ /* 0x000e640000004200 */
[----:B------:R4:W-:Y:S04]  /*10250*/  MUFU.EX2 R248, R3 ;  /* 0x0000000300f87308 */ /* 0x0009e80000000800 */
[----:B---3--:R-:W-:-:S02]  /*10260*/  F2FP.PACK_AB R5, R250, R251 ;  /* 0x000000fbfa05723e */ /* 0x008fc400000000ff */
[----:B------:R-:W-:Y:S01]  /*10270*/  F2FP.PACK_AB R6, R105, R40 ;  /* 0x000000286906723e */ /* 0x000fe200000000ff */
[----:B----4-:R-:W-:Y:S01]  /*10280*/  FFMA.FTZ R3, R60, c[0x0][0x23c], -R0 ;  /* 0x00008f003c037a23 */ /* 0x010fe20000010800 */
[----:B------:R-:W-:-:S03]  /*10290*/  MOV R60, R59 ;  /* 0x0000003b003c7202 */ /* 0x000fc60000000f00 */
[----:B------:R3:W4:Y:S02]  /*102a0*/  MUFU.EX2 R252, R3 ;  /* 0x0000000300fc7308 */ /* 0x0007240000000800 */
[----:B---3--:R-:W-:Y:S01]  /*102b0*/  FFMA.FTZ R3, R107, c[0x0][0x23c], -R2 ;  /* 0x00008f006b037a23 */ /* 0x008fe20000010802 */
[----:B------:R-:W-:Y:S02]  /*102c0*/  MOV R107, R48 ;  /* 0x00000030006b7202 */ /* 0x000fe40000000f00 */
[----:B----4-:R-:W-:-:S03]  /*102d0*/  F2FP.PACK_AB R7, R252, R248 ;  /* 0x000000f8fc07723e */ /* 0x010fc600000000ff */
[----:B------:R3:W-:Y:S01]  /*102e0*/  MUFU.EX2 R246, R3 ;  /* 0x0000000300f67308 */ /* 0x0007e20000000800 */
[----:B------:R-:W-:-:S07]  /*102f0*/  F2FP.PACK_AB R4, R42, R107 ;  /* 0x0000006b2a04723e */ /* 0x000fce00000000ff */
[----:B--2---:R-:W-:Y:S01]  /*10300*/  HMMA.16816.F32 R24, R4, R20, R24 ;  /* 0x000000140418723c */ /* 0x004fe20000001818 */
[----:B---3--:R-:W-:-:S07]  /*10310*/  FFMA.FTZ R3, R62, c[0x0][0x23c], -R2 ;  /* 0x00008f003e037a23 */ /* 0x008fce0000010802 */
[C---:B------:R-:W-:Y:S01]  /*10320*/  HMMA.16816.F32 R36, R4.reuse, R22, R36 ;  /* 0x000000160424723c */ /* 0x040fe20000001824 */
[----:B------:R-:W2:Y:S01]  /*10330*/  LDSM.16.MT88.4 R20, [R135+0xb800] ;  /* 0x00b800008714783b */ /* 0x000ea20000004200 */
[----:B------:R-:W-:Y:S01]  /*10340*/  MOV R62, R42 ;  /* 0x0000002a003e7202 */ /* 0x000fe20000000f00 */
[----:B------:R3:W4:Y:S05]  /*10350*/  MUFU.EX2 R247, R3 ;  /* 0x0000000300f77308 */ /* 0x00072a0000000800 */
[C---:B------:R-:W-:Y:S08]  /*10360*/  HMMA.16816.F32 R32, R4.reuse, R28, R32 ;  /* 0x0000001c0420723c */ /* 0x040ff00000001820 */
[----:B------:R-:W-:Y:S01]  /*10370*/  HMMA.16816.F32 R44, R4, R30, R44 ;  /* 0x0000001e042c723c */ /* 0x000fe2000000182c */
[----:B------:R-:W5:Y:S01]  /*10380*/  LDSM.16.MT88.4 R28, [R218+0xb800] ;  /* 0x00b80000da1c783b */ /* 0x000f620000004200 */
[----:B---3--:R-:W-:Y:S01]  /*10390*/  FFMA.FTZ R3, R113, c[0x0][0x23c], -R2 ;  /* 0x00008f0071037a23 */ /* 0x008fe20000010802 */
[----:B------:R-:W-:-:S03]  /*103a0*/  MOV R113, R40 ;  /* 0x0000002800717202 */ /* 0x000fc60000000f00 */
[----:B------:R3:W-:Y:S02]  /*103b0*/  MUFU.EX2 R245, R3 ;  /* 0x0000000300f57308 */ /* 0x0007e40000000800 */
[C---:B-1----:R-:W-:Y:S08]  /*103c0*/  HMMA.16816.F32 R52, R4.reuse, R12, R52 ;  /* 0x0000000c0434723c */ /* 0x042ff00000001834 */
[----:B------:R-:W-:Y:S01]  /*103d0*/  HMMA.16816.F32 R64, R4, R14, R64 ;  /* 0x0000000e0440723c */ /* 0x000fe20000001840 */
[----:B------:R-:W1:Y:S01]  /*103e0*/  LDSM.16.MT88.4 R12, [R216+0xb800] ;  /* 0x00b80000d80c783b */ /* 0x000e620000004200 */
[----:B---3--:R-:W-:-:S06]  /*103f0*/  FFMA.FTZ R3, R70, c[0x0][0x23c], -R2 ;  /* 0x00008f0046037a23 */ /* 0x008fcc0000010802 */
[C---:B------:R-:W-:Y:S01]  /*10400*/  HMMA.16816.F32 R160, R4.reuse, R8, R160 ;  /* 0x0000000804a0723c */ /* 0x040fe200000018a0 */
[----:B------:R-:W-:Y:S01]  /*10410*/  MOV R70, R57 ;  /* 0x0000003900467202 */ /* 0x000fe20000000f00 */
[----:B------:R3:W2:Y:S06]  /*10420*/  MUFU.EX2 R244, R3 ;  /* 0x0000000300f47308 */ /* 0x0006ac0000000800 */
[----:B------:R-:W-:Y:S01]  /*10430*/  HMMA.16816.F32 R16, R4, R10, R16 ;  /* 0x0000000a0410723c */ /* 0x000fe20000001810 */
[----:B------:R-:W1:Y:S06]  /*10440*/  LDSM.16.MT88.4 R8, [R217+0xb800] ;  /* 0x00b80000d908783b */ /* 0x000e6c0000004200 */
[----:B----4-:R-:W-:Y:S01]  /*10450*/  F2FP.PACK_AB R4, R247, R246 ;  /* 0x000000f6f704723e */ /* 0x010fe200000000ff */
[----:B---3--:R-:W-:Y:S01]  /*10460*/  FFMA.FTZ R3, R114, c[0x0][0x23c], -R0 ;  /* 0x00008f0072037a23 */ /* 0x008fe20000010800 */
[----:B--2---:R-:W-:-:S02]  /*10470*/  F2FP.PACK_AB R6, R244, R245 ;  /* 0x000000f5f406723e */ /* 0x004fc400000000ff */
        /* <DEDUP_REMOVED lines=12> */
[----:B---3--:R-:W-:-:S05]  /*10540*/  F2FP.PACK_AB R7, R73, R166 ;  /* 0x000000a64907723e */ /* 0x008fca00000000ff */
[----:B------:R2:W-:Y:S02]  /*10550*/  MUFU.EX2 R164, R3 ;  /* 0x0000000300a47308 */ /* 0x0005e40000000800 */
[C---:B------:R-:W-:Y:S01]  /*10560*/  HMMA.16816.F32 R48, R4.reuse, R20, R24 ;  /* 0x000000140430723c */ /* 0x040fe20000001818 */
[----:B------:R-:W3:Y:S07]  /*10570*/  LDSM.16.MT88.4 R24, [R135+0xc000] ;  /* 0x00c000008718783b */ /* 0x000eee0000004200 */
[----:B-----5:R-:W-:Y:S01]  /*10580*/  HMMA.16816.F32 R40, R4, R28, R32 ;  /* 0x0000001c0428723c */ /* 0x020fe20000001820 */
[----:B--2---:R-:W-:Y:S01]  /*10590*/  FFMA.FTZ R3, R75, c[0x0][0x23c], -R2 ;  /* 0x00008f004b037a23 */ /* 0x004fe20000010802 */
[----:B------:R-:W-:-:S03]  /*105a0*/  MOV R75, R113 ;  /* 0x00000071004b7202 */ /* 0x000fc60000000f00 */
[----:B------:R2:W4:Y:S03]  /*105b0*/  MUFU.EX2 R165, R3 ;  /* 0x0000000300a57308 */ /* 0x0005260000000800 */
[C---:B------:R-:W-:Y:S01]  /*105c0*/  HMMA.16816.F32 R56, R4.reuse, R22, R36 ;  /* 0x000000160438723c */ /* 0x040fe20000001824 */
[----:B------:R-:W-:Y:S07]  /*105d0*/  LDSM.16.MT88.4 R20, [R218+0xc000] ;  /* 0x00c00000da14783b */ /* 0x000fee0000004200 */
[----:B-1----:R-:W-:Y:S01]  /*105e0*/  HMMA.16816.F32 R32, R4, R12, R52 ;  /* 0x0000000c0420723c */ /* 0x002fe20000001834 */
[----:B--2---:R-:W-:-:S07]  /*105f0*/  FFMA.FTZ R3, R118, c[0x0][0x23c], -R2 ;  /* 0x00008f0076037a23 */ /* 0x004fce0000010802 */
[C---:B------:R-:W-:Y:S01]  /*10600*/  HMMA.16816.F32 R64, R4.reuse, R14, R64 ;  /* 0x0000000e0440723c */ /* 0x040fe20000001840 */
[----:B------:R-:W1:Y:S01]  /*10610*/  LDSM.16.MT88.4 R12, [R216+0xc000] ;  /* 0x00c00000d80c783b */ /* 0x000e620000004200 */
[----:B------:R2:W-:Y:S06]  /*10620*/  MUFU.EX2 R159, R3 ;  /* 0x00000003009f7308 */ /* 0x0005ec0000000800 */
[C---:B------:R-:W-:Y:S08]  /*10630*/  HMMA.16816.F32 R36, R4.reuse, R30, R44 ;  /* 0x0000001e0424723c */ /* 0x040ff0000000182c */
[----:B------:R-:W-:Y:S01]  /*10640*/  HMMA.16816.F32 R28, R4, R8, R160 ;  /* 0x00000008041c723c */ /* 0x000fe200000018a0 */
[----:B--2---:R-:W-:Y:S01]  /*10650*/  FFMA.FTZ R3, R76, c[0x0][0x23c], -R2 ;  /* 0x00008f004c037a23 */ /* 0x004fe20000010802 */
[----:B------:R-:W-:-:S03]  /*10660*/  MOV R76, R62 ;  /* 0x0000003e004c7202 */ /* 0x000fc60000000f00 */
[----:B------:R2:W5:Y:S03]  /*10670*/  MUFU.EX2 R158, R3 ;  /* 0x00000003009e7308 */ /* 0x0005660000000800 */
[----:B------:R-:W-:Y:S01]  /*10680*/  HMMA.16816.F32 R16, R4, R10, R16 ;  /* 0x0000000a0410723c */ /* 0x000fe20000001810 */
[----:B------:R-:W1:Y:S01]  /*10690*/  LDSM.16.MT88.4 R8, [R217+0xc000] ;  /* 0x00c00000d908783b */ /* 0x000e620000004200 */
[----:B------:R-:W-:Y:S02]  /*106a0*/  MOV R161, R141 ;  /* 0x0000008d00a17202 */ /* 0x000fe40000000f00 */
[----:B------:R-:W-:Y:S02]  /*106b0*/  MOV R163, R107 ;  /* 0x0000006b00a37202 */ /* 0x000fe40000000f00 */
[----:B------:R-:W-:Y:S02]  /*106c0*/  MOV R162, R102 ;  /* 0x0000006600a27202 */ /* 0x000fe40000000f00 */
[----:B----4-:R-:W-:-:S02]  /*106d0*/  F2FP.PACK_AB R4, R165, R164 ;  /* 0x000000a4a504723e */ /* 0x010fc400000000ff */
[----:B------:R-:W-:Y:S01]  /*106e0*/  MOV R160, R97 ;  /* 0x0000006100a07202 */ /* 0x000fe20000000f00 */
[----:B--2---:R-:W-:Y:S01]  /*106f0*/  FFMA.FTZ R3, R119, c[0x0][0x23c], -R0 ;  /* 0x00008f0077037a23 */ /* 0x004fe20000010800 */
[----:B-----5:R-:W-:-:S03]  /*10700*/  F2FP.PACK_AB R6, R158, R159 ;  /* 0x0000009f9e06723e */ /* 0x020fc600000000ff */
[----:B------:R2:W-:Y:S02]  /*10710*/  MUFU.EX2 R157, R3 ;  /* 0x00000003009d7308 */ /* 0x0005e40000000800 */
[----:B--2---:R-:W-:Y:S01]  /*10720*/  FFMA.FTZ R3, R77, c[0x0][0x23c], -R0 ;  /* 0x00008f004d037a23 */ /* 0x004fe20000010800 */
[----:B------:R-:W-:-:S05]  /*10730*/  MOV R77, R103 ;  /* 0x00000067004d7202 */ /* 0x000fca0000000f00 */
[----:B------:R2:W4:Y:S02]  /*10740*/  MUFU.EX2 R72, R3 ;  /* 0x0000000300487308 */ /* 0x0005240000000800 */
[----:B--2---:R-:W-:Y:S01]  /*10750*/  FFMA.FTZ R3, R120, c[0x0][0x23c], -R0 ;  /* 0x00008f0078037a23 */ /* 0x004fe20000010800 */
[----:B----4-:R-:W-:-:S05]  /*10760*/  F2FP.PACK_AB R5, R72, R157 ;  /* 0x0000009d4805723e */ /* 0x010fca00000000ff */
[----:B------:R2:W-:Y:S02]  /*10770*/  MUFU.EX2 R156, R3 ;  /* 0x00000003009c7308 */ /* 0x0005e40000000800 */
[----:B--2---:R-:W-:Y:S01]  /*10780*/  FFMA.FTZ R3, R78, c[0x0][0x23c], -R0 ;  /* 0x00008f004e037a23 */ /* 0x004fe20000010800 */
[----:B------:R-:W-:-:S05]  /*10790*/  MOV R78, R136 ;  /* 0x00000088004e7202 */ /* 0x000fca0000000f00 */
[----:B------:R2:W4:Y:S02]  /*107a0*/  MUFU.EX2 R155, R3 ;  /* 0x00000003009b7308 */ /* 0x0005240000000800 */
[----:B--2---:R-:W-:Y:S01]  /*107b0*/  FFMA.FTZ R3, R122, c[0x0][0x23c], -R2 ;  /* 0x00008f007a037a23 */ /* 0x004fe20000010802 */
[----:B----4-:R-:W-:-:S05]  /*107c0*/  F2FP.PACK_AB R7, R155, R156 ;  /* 0x0000009c9b07723e */ /* 0x010fca00000000ff */
[----:B------:R2:W-:Y:S02]  /*107d0*/  MUFU.EX2 R153, R3 ;  /* 0x0000000300997308 */ /* 0x0005e40000000800 */
[C---:B---3--:R-:W-:Y:S08]  /*107e0*/  HMMA.16816.F32 R44, R4.reuse, R24, R48 ;  /* 0x00000018042c723c */ /* 0x048ff00000001830 */
        /* <DEDUP_REMOVED lines=9> */
[C---:B------:R-:W-:Y:S01]  /*10880*/  HMMA.16816.F32 R28, R4.reuse, R8, R28 ;  /* 0x00000008041c723c */ /* 0x040fe2000000181c */
        /* <DEDUP_REMOVED lines=28> */
[----:B-1----:R-:W-:Y:S01]  /*10a50*/  FFMA.FTZ R3, R85, c[0x0][0x23c], -R2 ;  /* 0x00008f0055037a23 */ /* 0x002fe20000010802 */
[----:B------:R-:W-:-:S02]  /*10a60*/  MOV R85, R70 ;  /* 0x0000004600557202 */ /* 0x000fc40000000f00 */
[----:B------:R-:W-:Y:S01]  /*10a70*/  MOV R70, R99 ;  /* 0x0000006300467202 */ /* 0x000fe20000000f00 */
[----:B------:R1:W3:Y:S02]  /*10a80*/  MUFU.EX2 R144, R3 ;  /* 0x0000000300907308 */ /* 0x0002e40000000800 */
[C---:B------:R-:W-:Y:S08]  /*10a90*/  HMMA.16816.F32 R44, R4.reuse, R12, R32 ;  /* 0x0000000c042c723c */ /* 0x040ff00000001820 */
        /* <DEDUP_REMOVED lines=15> */
[----:B------:R-:W-:-:S03]  /*10b90*/  F2FP.PACK_AB R6, R146, R143 ;  /* 0x0000008f9206723e */ /* 0x000fc600000000ff */
[----:B------:R1:W-:Y:S02]  /*10ba0*/  MUFU.EX2 R142, R3 ;  /* 0x00000003008e7308 */ /* 0x0003e40000000800 */
[----:B-1----:R-:W-:Y:S01]  /*10bb0*/  FFMA.FTZ R3, R87, c[0x0][0x23c], -R0 ;  /* 0x00008f0057037a23 */ /* 0x002fe20000010800 */
[----:B------:R-:W-:-:S05]  /*10bc0*/  MOV R87, R139 ;  /* 0x0000008b00577202 */ /* 0x000fca0000000f00 */
        /* <DEDUP_REMOVED lines=12> */
[----:B----4-:R-:W-:Y:S01]  /*10c90*/  HMMA.16816.F32 R36, R4, R12, R44 ;  /* 0x0000000c0424723c */ /* 0x010fe2000000182c */
[----:B-1----:R-:W-:Y:S01]  /*10ca0*/  FFMA.FTZ R3, R89, c[0x0][0x23c], -R2 ;  /* 0x00008f0059037a23 */ /* 0x002fe20000010802 */
[----:B------:R-:W-:-:S03]  /*10cb0*/  MOV R89, R133 ;  /* 0x0000008500597202 */ /* 0x000fc60000000f00 */
[----:B------:R1:W2:Y:S03]  /*10cc0*/  MUFU.EX2 R138, R3 ;  /* 0x00000003008a7308 */ /* 0x0002a60000000800 */
[C---:B------:R-:W-:Y:S01]  /*10cd0*/  HMMA.16816.F32 R64, R4.reuse, R14, R64 ;  /* 0x0000000e0440723c */ /* 0x040fe20000001840 */
[----:B------:R-:W3:Y:S07]  /*10ce0*/  LDSM.16.MT88.4 R12, [R216+0xd800] ;  /* 0x00d80000d80c783b */ /* 0x000eee0000004200 */
[----:B-----5:R-:W-:Y:S01]  /*10cf0*/  HMMA.16816.F32 R28, R4, R8, R28 ;  /* 0x00000008041c723c */ /* 0x020fe2000000181c */
[----:B-1----:R-:W-:Y:S01]  /*10d00*/  FFMA.FTZ R3, R168, c[0x0][0x23c], -R2 ;  /* 0x00008f00a8037a23 */ /* 0x002fe20000010802 */
[----:B------:R-:W-:-:S06]  /*10d10*/  MOV R168, R132 ;  /* 0x0000008400a87202 */ /* 0x000fcc0000000f00 */
[C---:B------:R-:W-:Y:S01]  /*10d20*/  HMMA.16816.F32 R16, R4.reuse, R10, R16 ;  /* 0x0000000a0410723c */ /* 0x040fe20000001810 */
[----:B------:R-:W1:Y:S01]  /*10d30*/  LDSM.16.MT88.4 R8, [R217+0xd800] ;  /* 0x00d80000d908783b */ /* 0x000e620000004200 */
[----:B------:R4:W-:Y:S06]  /*10d40*/  MUFU.EX2 R136, R3 ;  /* 0x0000000300887308 */ /* 0x0009ec0000000800 */
[C---:B------:R-:W-:Y:S01]  /*10d50*/  HMMA.16816.F32 R56, R4.reuse, R26, R56 ;  /* 0x0000001a0438723c */ /* 0x040fe20000001838 */
[----:B------:R-:W5:Y:S07]  /*10d60*/  LDSM.16.MT88.4 R24, [R135+0xd800] ;  /* 0x00d800008718783b */ /* 0x000f6e0000004200 */
[----:B------:R-:W-:Y:S01]  /*10d70*/  HMMA.16816.F32 R40, R4, R20, R40 ;  /* 0x000000140428723c */ /* 0x000fe20000001828 */
[----:B----4-:R-:W-:-:S04]  /*10d80*/  FFMA.FTZ R3, R90, c[0x0][0x23c], -R2 ;  /* 0x00008f005a037a23 */ /* 0x010fc80000010802 */
[----:B------:R4:W3:Y:S03]  /*10d90*/  MUFU.EX2 R133, R3 ;  /* 0x0000000300857308 */ /* 0x0008e60000000800 */
[----:B------:R-:W-:Y:S01]  /*10da0*/  HMMA.16816.F32 R52, R4, R22, R52 ;  /* 0x000000160434723c */ /* 0x000fe20000001834 */
[----:B------:R-:W1:Y:S06]  /*10db0*/  LDSM.16.MT88.4 R20, [R218+0xd800] ;  /* 0x00d80000da14783b */ /* 0x000e6c0000004200 */
[----:B--2---:R-:W-:Y:S01]  /*10dc0*/  F2FP.PACK_AB R4, R138, R137 ;  /* 0x000000898a04723e */ /* 0x004fe200000000ff */
[----:B----4-:R-:W-:Y:S01]  /*10dd0*/  FFMA.FTZ R3, R170, c[0x0][0x23c], -R0 ;  /* 0x00008f00aa037a23 */ /* 0x010fe20000010800 */
[----:B---3--:R-:W-:-:S02]  /*10de0*/  F2FP.PACK_AB R6, R133, R136 ;  /* 0x000000888506723e */ /* 0x008fc400000000ff */
[----:B------:R-:W-:Y:S01]  /*10df0*/  MOV R170, R84 ;  /* 0x0000005400aa7202 */ /* 0x000fe20000000f00 */
        /* <DEDUP_REMOVED lines=25> */
[----:B--2---:R-:W-:-:S04]  /*10f90*/  FFMA.FTZ R3, R94, c[0x0][0x23c], -R2 ;  /* 0x00008f005e037a23 */ /* 0x004fc80000010802 */
[----:B------:R2:W1:Y:S03]  /*10fa0*/  MUFU.EX2 R125, R3 ;  /* 0x00000003007d7308 */ /* 0x0004660000000800 */
        /* <DEDUP_REMOVED lines=21> */
[C---:B------:R-:W-:Y:S01]  /*11100*/  HMMA.16816.F32 R44, R4.reuse, R8, R28 ;  /* 0x00000008042c723c */ /* 0x040fe2000000181c */
[----:B------:R-:W-:Y:S07]  /*11110*/  LDSM.16.MT88.4 R28, [R135+0xf000] ;  /* 0x00f00000871c783b */ /* 0x000fee0000004200 */
        /* <DEDUP_REMOVED lines=26> */
[C---:B--2---:R-:W-:Y:S01]  /*112c0*/  HMMA.16816.F32 R48, R4.reuse, R12, R36 ;  /* 0x0000000c0430723c */ /* 0x044fe20000001824 */
[----:B------:R-:W2:Y:S07]  /*112d0*/  LDSM.16.MT88.4 R36, [R218+0xf000] ;  /* 0x00f00000da24783b */ /* 0x000eae0000004200 */
[----:B------:R-:W-:Y:S01]  /*112e0*/  HMMA.16816.F32 R64, R4, R14, R64 ;  /* 0x0000000e0440723c */ /* 0x000fe20000001840 */
[----:B------:R-:W3:Y:S01]  /*112f0*/  LDSM.16.MT88.4 R12, [R216+0xf000] ;  /* 0x00f00000d80c783b */ /* 0x000ee20000004200 */
[----:B-1----:R-:W-:-:S04]  /*11300*/  FFMA.FTZ R3, R109, c[0x0][0x23c], -R2 ;  /* 0x00008f006d037a23 */ /* 0x002fc80000010802 */
[----:B------:R1:W1:Y:S02]  /*11310*/  MUFU.EX2 R109, R3 ;  /* 0x00000003006d7308 */ /* 0x0002640000000800 */
[C---:B----4-:R-:W-:Y:S08]  /*11320*/  HMMA.16816.F32 R44, R4.reuse, R8, R44 ;  /* 0x00000008042c723c */ /* 0x050ff0000000182c */
[----:B------:R-:W-:Y:S01]  /*11330*/  HMMA.16816.F32 R16, R4, R10, R16 ;  /* 0x0000000a0410723c */ /* 0x000fe20000001810 */
[----:B------:R-:W4:Y:S01]  /*11340*/  LDSM.16.MT88.4 R8, [R217+0xf000] ;  /* 0x00f00000d908783b */ /* 0x000f220000004200 */
[----:B-1----:R-:W-:-:S06]  /*11350*/  FFMA.FTZ R3, R180, c[0x0][0x23c], -R2 ;  /* 0x00008f00b4037a23 */ /* 0x002fcc0000010802 */
[C---:B-----5:R-:W-:Y:S01]  /*11360*/  HMMA.16816.F32 R32, R4.reuse, R24, R32 ;  /* 0x000000180420723c */ /* 0x060fe20000001820 */
[----:B------:R1:W-:Y:S07]  /*11370*/  MUFU.EX2 R112, R3 ;  /* 0x0000000300707308 */ /* 0x0003ee0000000800 */
[C---:B------:R-:W-:Y:S08]  /*11380*/  HMMA.16816.F32 R56, R4.reuse, R26, R56 ;  /* 0x0000001a0438723c */ /* 0x040ff00000001838 */
[----:B------:R-:W-:Y:S01]  /*11390*/  HMMA.16816.F32 R40, R4, R20, R40 ;  /* 0x000000140428723c */ /* 0x000fe20000001828 */
[----:B-1----:R-:W-:-:S04]  /*113a0*/  FFMA.FTZ R3, R61, c[0x0][0x23c], -R2 ;  /* 0x00008f003d037a23 */ /* 0x002fc80000010802 */
[----:B------:R1:W5:Y:S03]  /*113b0*/  MUFU.EX2 R107, R3 ;  /* 0x00000003006b7308 */ /* 0x0003660000000800 */
[----:B------:R-:W-:Y:S01]  /*113c0*/  HMMA.16816.F32 R52, R4, R22, R52 ;  /* 0x000000160434723c */ /* 0x000fe20000001834 */
[----:B------:R-:W2:Y:S06]  /*113d0*/  LDSM.16.MT88.4 R20, [R135+0xf800] ;  /* 0x00f800008714783b */ /* 0x000eac0000004200 */
[----:B------:R-:W-:Y:S01]  /*113e0*/  F2FP.PACK_AB R4, R109, R108 ;  /* 0x0000006c6d04723e */ /* 0x000fe200000000ff */
[----:B-1----:R-:W-:Y:S01]  /*113f0*/  FFMA.FTZ R3, R182, c[0x0][0x23c], -R0 ;  /* 0x00008f00b6037a23 */ /* 0x002fe20000010800 */
[----:B-----5:R-:W-:-:S03]  /*11400*/  F2FP.PACK_AB R6, R107, R112 ;  /* 0x000000706b06723e */ /* 0x020fc600000000ff */
[----:B------:R1:W-:Y:S02]  /*11410*/  MUFU.EX2 R105, R3 ;  /* 0x0000000300697308 */ /* 0x0003e40000000800 */
[----:B-1----:R-:W-:-:S06]  /*11420*/  FFMA.FTZ R3, R71, c[0x0][0x23c], -R0 ;  /* 0x00008f0047037a23 */ /* 0x002fcc0000010800 */
[----:B------:R1:W5:Y:S02]  /*11430*/  MUFU.EX2 R106, R3 ;  /* 0x00000003006a7308 */ /* 0x0003640000000800 */
[----:B-1----:R-:W-:Y:S01]  /*11440*/  FFMA.FTZ R3, R183, c[0x0][0x23c], -R0 ;  /* 0x00008f00b7037a23 */ /* 0x002fe20000010800 */
[----:B-----5:R-:W-:-:S05]  /*11450*/  F2FP.PACK_AB R5, R106, R105 ;  /* 0x000000696a05723e */ /* 0x020fca00000000ff */
[----:B------:R1:W-:Y:S02]  /*11460*/  MUFU.EX2 R104, R3 ;  /* 0x0000000300687308 */ /* 0x0003e40000000800 */
[----:B-1----:R-:W-:-:S06]  /*11470*/  FFMA.FTZ R3, R63, c[0x0][0x23c], -R0 ;  /* 0x00008f003f037a23 */ /* 0x002fcc0000010800 */
[----:B------:R1:W5:Y:S02]  /*11480*/  MUFU.EX2 R103, R3 ;  /* 0x0000000300677308 */ /* 0x0003640000000800 */
[----:B-1----:R-:W-:Y:S01]  /*11490*/  FFMA.FTZ R3, R185, c[0x0][0x23c], -R2 ;  /* 0x00008f00b9037a23 */ /* 0x002fe20000010802 */
[----:B-----5:R-:W-:-:S05]  /*114a0*/  F2FP.PACK_AB R7, R103, R104 ;  /* 0x000000686707723e */ /* 0x020fca00000000ff */
[----:B------:R1:W-:Y:S02]  /*114b0*/  MUFU.EX2 R100, R3 ;  /* 0x0000000300647308 */ /* 0x0003e40000000800 */
[C---:B------:R-:W-:Y:S01]  /*114c0*/  HMMA.16816.F32 R24, R4.reuse, R28, R32 ;  /* 0x0000001c0418723c */ /* 0x040fe20000001820 */
[----:B------:R-:W5:Y:S07]  /*114d0*/  LDSM.16.MT88.4 R32, [R218+0xf800] ;  /* 0x00f80000da20783b */ /* 0x000f6e0000004200 */
[----:B------:R-:W-:Y:S01]  /*114e0*/  HMMA.16816.F32 R60, R4, R30, R56 ;  /* 0x0000001e043c723c */ /* 0x000fe20000001838 */
[----:B-1----:R-:W-:-:S06]  /*114f0*/  FFMA.FTZ R3, R110, c[0x0][0x23c], -R2 ;  /* 0x00008f006e037a23 */ /* 0x002fcc0000010802 */
[----:B------:R-:W-:Y:S01]  /*11500*/  FFMA.FTZ R56, R89, R69, R168 ;  /* 0x0000004559387223 */ /* 0x000fe200000100a8 */
[----:B------:R1:W1:Y:S01]  /*11510*/  MUFU.EX2 R102, R3 ;  /* 0x0000000300667308 */ /* 0x0002620000000800 */
[----:B--2---:R-:W-:Y:S01]  /*11520*/  HMMA.16816.F32 R28, R4, R36, R40 ;  /* 0x00000024041c723c */ /* 0x004fe20000001828 */
[----:B------:R-:W-:Y:S01]  /*11530*/  FFMA.FTZ R57, R169, R68, R249 ;  /* 0x00000044a9397223 */ /* 0x000fe200000100f9 */
[----:B------:R-:W-:Y:S02]  /*11540*/  MOV R169, R88 ;  /* 0x0000005800a97202 */ /* 0x000fe40000000f00 */
[----:B------:R-:W-:-:S04]  /*11550*/  MOV R168, R87 ;  /* 0x0000005700a87202 */ /* 0x000fc80000000f00 */
[----:B---3--:R-:W-:Y:S01]  /*11560*/  HMMA.16816.F32 R40, R4, R12, R48 ;  /* 0x0000000c0428723c */ /* 0x008fe20000001830 */
[----:B-1----:R-:W-:-:S07]  /*11570*/  FFMA.FTZ R3, R186, c[0x0][0x23c], -R2 ;  /* 0x00008f00ba037a23 */ /* 0x002fce0000010802 */
[C---:B------:R-:W-:Y:S01]  /*11580*/  HMMA.16816.F32 R64, R4.reuse, R14, R64 ;  /* 0x0000000e0440723c */ /* 0x040fe20000001840 */
[----:B------:R-:W1:Y:S01]  /*11590*/  LDSM.16.MT88.4 R12, [R216+0xf800] ;  /* 0x00f80000d80c783b */ /* 0x000e620000004200 */
[----:B------:R2:W-:Y:S06]  /*115a0*/  MUFU.EX2 R101, R3 ;  /* 0x0000000300657308 */ /* 0x0005ec0000000800 */
[C---:B----4-:R-:W-:Y:S08]  /*115b0*/  HMMA.16816.F32 R48, R4.reuse, R8, R44 ;  /* 0x000000080430723c */ /* 0x050ff0000000182c */
[----:B------:R-:W-:Y:S01]  /*115c0*/  HMMA.16816.F32 R44, R4, R10, R16 ;  /* 0x0000000a042c723c */ /* 0x000fe20000001810 */
[----:B------:R-:W3:Y:S01]  /*115d0*/  LDSM.16.MT88.4 R8, [R217+0xf800] ;  /* 0x00f80000d908783b */ /* 0x000ee20000004200 */
[----:B--2---:R-:W-:-:S03]  /*115e0*/  FFMA.FTZ R3, R111, c[0x0][0x23c], -R2 ;  /* 0x00008f006f037a23 */ /* 0x004fc60000010802 */
[----:B------:R-:W-:Y:S01]  /*115f0*/  LDSM.16.MT88.4 R16, [R218+0x10000] ;  /* 0x01000000da10783b */ /* 0x000fe20000004200 */
[----:B------:R2:W4:Y:S02]  /*11600*/  MUFU.EX2 R99, R3 ;  /* 0x0000000300637308 */ /* 0x0005240000000800 */
[----:B------:R-:W-:Y:S07]  /*11610*/  HMMA.16816.F32 R36, R4, R38, R52 ;  /* 0x000000260424723c */ /* 0x000fee0000001834 */
[----:B------:R-:W-:Y:S01]  /*11620*/  F2FP.PACK_AB R4, R102, R100 ;  /* 0x000000646604723e */ /* 0x000fe200000000ff */
[----:B--2---:R-:W-:Y:S01]  /*11630*/  FFMA.FTZ R3, R188, c[0x0][0x23c], -R0 ;  /* 0x00008f00bc037a23 */ /* 0x004fe20000010800 */
[----:B----4-:R-:W-:-:S03]  /*11640*/  F2FP.PACK_AB R6, R99, R101 ;  /* 0x000000656306723e */ /* 0x010fc600000000ff */
        /* <DEDUP_REMOVED lines=12> */
[----:B-----5:R-:W-:Y:S01]  /*11710*/  HMMA.16816.F32 R28, R4, R32, R28 ;  /* 0x00000020041c723c */ /* 0x020fe2000000181c */
[----:B--2---:R-:W-:-:S04]  /*11720*/  FFMA.FTZ R3, R177, c[0x0][0x23c], -R2 ;  /* 0x00008f00b1037a23 */ /* 0x004fc80000010802 */
[----:B------:R2:W4:Y:S03]  /*11730*/  MUFU.EX2 R94, R3 ;  /* 0x00000003005e7308 */ /* 0x0005260000000800 */
[C---:B------:R-:W-:Y:S01]  /*11740*/  HMMA.16816.F32 R24, R4.reuse, R34, R36 ;  /* 0x000000220418723c */ /* 0x040fe20000001824 */
[----:B------:R-:W-:Y:S07]  /*11750*/  LDSM.16.MT88.4 R36, [R217+0x10000] ;  /* 0x01000000d924783b */ /* 0x000fee0000004200 */
[----:B-1----:R-:W-:Y:S01]  /*11760*/  HMMA.16816.F32 R32, R4, R12, R40 ;  /* 0x0000000c0420723c */ /* 0x002fe20000001828 */
[----:B--2---:R-:W-:-:S07]  /*11770*/  FFMA.FTZ R3, R194, c[0x0][0x23c], -R2 ;  /* 0x00008f00c2037a23 */ /* 0x004fce0000010802 */
[C---:B------:R-:W-:Y:S01]  /*11780*/  HMMA.16816.F32 R40, R4.reuse, R14, R64 ;  /* 0x0000000e0428723c */ /* 0x040fe20000001840 */
[----:B------:R-:W-:Y:S01]  /*11790*/  LDSM.16.MT88.4 R12, [R216+0x10000] ;  /* 0x01000000d80c783b */ /* 0x000fe20000004200 */
[----:B------:R1:W-:Y:S06]  /*117a0*/  MUFU.EX2 R92, R3 ;  /* 0x00000003005c7308 */ /* 0x0003ec0000000800 */
[C---:B---3--:R-:W-:Y:S07]  /*117b0*/  HMMA.16816.F32 R48, R4.reuse, R8, R48 ;  /* 0x000000080430723c */ /* 0x048fee0000001830 */
[----:B------:R-:W-:Y:S01]  /*117c0*/  FADD.FTZ R8, R169, R57 ;  /* 0x00000039a9087221 */ /* 0x000fe20000010000 */
[----:B------:R-:W-:Y:S01]  /*117d0*/  HMMA.16816.F32 R60, R4, R22, R60 ;  /* 0x00000016043c723c */ /* 0x000fe2000000183c */
[----:B------:R-:W2:Y:S01]  /*117e0*/  LDSM.16.MT88.4 R20, [R135+0x10000] ;  /* 0x010000008714783b */ /* 0x000ea20000004200 */
[----:B------:R-:W-:Y:S01]  /*117f0*/  MOV R169, R80 ;  /* 0x0000005000a97202 */ /* 0x000fe20000000f00 */
[----:B-1----:R-:W-:-:S02]  /*11800*/  FFMA.FTZ R3, R179, c[0x0][0x23c], -R2 ;  /* 0x00008f00b3037a23 */ /* 0x002fc40000010802 */
[----:B------:R-:W-:Y:S02]  /*11810*/  FADD.FTZ R9, R85, R8 ;  /* 0x0000000855097221 */ /* 0x000fe40000010000 */
[----:B------:R1:W3:Y:S01]  /*11820*/  MUFU.EX2 R91, R3 ;  /* 0x00000003005b7308 */ /* 0x0002e20000000800 */
[----:B------:R-:W-:Y:S01]  /*11830*/  HMMA.16816.F32 R44, R4, R10, R44 ;  /* 0x0000000a042c723c */ /* 0x000fe2000000182c */
[----:B------:R-:W-:-:S04]  /*11840*/  FADD.FTZ R9, R79, R9 ;  /* 0x000000094f097221 */ /* 0x000fc80000010000 */
[----:B------:R-:W-:Y:S02]  /*11850*/  FADD.FTZ R9, R70, R9 ;  /* 0x0000000946097221 */ /* 0x000fe40000010000 */
[----:B----4-:R-:W-:Y:S02]  /*11860*/  F2FP.PACK_AB R4, R94, R93 ;  /* 0x0000005d5e04723e */ /* 0x010fe400000000ff */
[----:B------:R-:W-:Y:S02]  /*11870*/  FADD.FTZ R9, R78, R9 ;  /* 0x000000094e097221 */ /* 0x000fe40000010000 */
        /* <DEDUP_REMOVED lines=10> */
[----:B-1----:R-:W-:Y:S01]  /*11920*/  FADD.FTZ R3, R168, R56 ;  /* 0x00000038a8037221 */ /* 0x002fe20000010000 */
[----:B------:R-:W-:Y:S02]  /*11930*/  MOV R168, R83 ;  /* 0x0000005300a87202 */ /* 0x000fe40000000f00 */
[----:B---3--:R-:W-:Y:S01]  /*11940*/  F2FP.PACK_AB R7, R87, R88 ;  /* 0x000000585707723e */ /* 0x008fe200000000ff */
[----:B------:R-:W-:Y:S02]  /*11950*/  FADD.FTZ R64, R86, R3 ;  /* 0x0000000356407221 */ /* 0x000fe40000010000 */
[----:B------:R-:W-:Y:S02]  /*11960*/  FFMA.FTZ R3, R199, c[0x0][0x23c], -R2 ;  /* 0x00008f00c7037a23 */ /* 0x000fe40000010802 */
[----:B------:R-:W-:-:S02]  /*11970*/  FADD.FTZ R8, R170, R64 ;  /* 0x00000040aa087221 */ /* 0x000fc40000010000 */
[----:B------:R1:W-:Y:S01]  /*11980*/  MUFU.EX2 R85, R3 ;  /* 0x0000000300557308 */ /* 0x0003e20000000800 */
[C---:B--2---:R-:W-:Y:S08]  /*11990*/  HMMA.16816.F32 R52, R4.reuse, R20, R52 ;  /* 0x000000140434723c */ /* 0x044ff00000001834 */
[----:B------:R-:W-:Y:S01]  /*119a0*/  HMMA.16816.F32 R56, R4, R22, R60 ;  /* 0x000000160438723c */ /* 0x000fe2000000183c */
[----:B------:R-:W2:Y:S01]  /*119b0*/  LDSM.16.MT88.4 R20, [R135+0x10800] ;  /* 0x010800008714783b */ /* 0x000ea20000004200 */
[----:B-1----:R-:W-:-:S06]  /*119c0*/  FFMA.FTZ R3, R187, c[0x0][0x23c], -R2 ;  /* 0x00008f00bb037a23 */ /* 0x002fcc0000010802 */
[C---:B------:R-:W-:Y:S01]  /*119d0*/  HMMA.16816.F32 R28, R4.reuse, R16, R28 ;  /* 0x00000010041c723c */ /* 0x040fe2000000181c */
[----:B------:R1:W3:Y:S07]  /*119e0*/  MUFU.EX2 R86, R3 ;  /* 0x0000000300567308 */ /* 0x0002ee0000000800 */
[C---:B------:R-:W-:Y:S01]  /*119f0*/  HMMA.16816.F32 R24, R4.reuse, R18, R24 ;  /* 0x000000120418723c */ /* 0x040fe20000001818 */
[----:B------:R-:W4:Y:S07]  /*11a00*/  LDSM.16.MT88.4 R16, [R218+0x10800] ;  /* 0x01080000da10783b */ /* 0x000f2e0000004200 */
[----:B------:R-:W-:Y:S01]  /*11a10*/  HMMA.16816.F32 R64, R4, R36, R48 ;  /* 0x000000240440723c */ /* 0x000fe20000001830 */
[----:B-1----:R-:W-:-:S04]  /*11a20*/  FFMA.FTZ R3, R201, c[0x0][0x23c], -R2 ;  /* 0x00008f00c9037a23 */ /* 0x002fc80000010802 */
[----:B------:R1:W-:Y:S03]  /*11a30*/  MUFU.EX2 R84, R3 ;  /* 0x0000000300547308 */ /* 0x0003e60000000800 */
[C---:B------:R-:W-:Y:S08]  /*11a40*/  HMMA.16816.F32 R68, R4.reuse, R12, R32 ;  /* 0x0000000c0444723c */ /* 0x040ff00000001820 */
[----:B------:R-:W-:Y:S01]  /*11a50*/  HMMA.16816.F32 R60, R4, R14, R40 ;  /* 0x0000000e043c723c */ /* 0x000fe20000001828 */
[----:B------:R-:W5:Y:S01]  /*11a60*/  LDSM.16.MT88.4 R12, [R216+0x10800] ;  /* 0x01080000d80c783b */ /* 0x000f620000004200 */
[----:B-1----:R-:W-:-:S06]  /*11a70*/  FFMA.FTZ R3, R189, c[0x0][0x23c], -R2 ;  /* 0x00008f00bd037a23 */ /* 0x002fcc0000010802 */
[----:B------:R-:W-:Y:S01]  /*11a80*/  HMMA.16816.F32 R36, R4, R38, R44 ;  /* 0x000000260424723c */ /* 0x000fe2000000182c */
[----:B------:R1:W1:Y:S06]  /*11a90*/  MUFU.EX2 R83, R3 ;  /* 0x0000000300537308 */ /* 0x00026c0000000800 */
[----:B---3--:R-:W-:Y:S01]  /*11aa0*/  F2FP.PACK_AB R4, R86, R85 ;  /* 0x000000555604723e */ /* 0x008fe200000000ff */
[----:B-1----:R-:W-:Y:S01]  /*11ab0*/  FFMA.FTZ R3, R202, c[0x0][0x23c], -R0 ;  /* 0x00008f00ca037a23 */ /* 0x002fe20000010800 */
[----:B------:R-:W-:-:S03]  /*11ac0*/  F2FP.PACK_AB R6, R83, R84 ;  /* 0x000000545306723e */ /* 0x000fc600000000ff */
[----:B------:R1:W-:Y:S02]  /*11ad0*/  MUFU.EX2 R80, R3 ;  /* 0x0000000300507308 */ /* 0x0003e40000000800 */
[----:B-1----:R-:W-:-:S06]  /*11ae0*/  FFMA.FTZ R3, R191, c[0x0][0x23c], -R0 ;  /* 0x00008f00bf037a23 */ /* 0x002fcc0000010800 */
[----:B------:R1:W3:Y:S02]  /*11af0*/  MUFU.EX2 R79, R3 ;  /* 0x00000003004f7308 */ /* 0x0002e40000000800 */
[----:B-1----:R-:W-:Y:S01]  /*11b00*/  FADD.FTZ R3, R168, R8 ;  /* 0x00000008a8037221 */ /* 0x002fe20000010000 */
[----:B---3--:R-:W-:Y:S01]  /*11b10*/  F2FP.PACK_AB R5, R79, R80 ;  /* 0x000000504f05723e */ /* 0x008fe200000000ff */
        /* <DEDUP_REMOVED lines=22> */
[----:B-1----:R-:W-:Y:S02]  /*11c80*/  FADD.FTZ R3, R252, R10 ;  /* 0x0000000afc037221 */ /* 0x002fe40000010000 */
[----:B------:R-:W-:Y:S02]  /*11c90*/  FADD.FTZ R8, R164, R8 ;  /* 0x00000008a4087221 */ /* 0x000fe40000010000 */
[----:B------:R-:W-:Y:S02]  /*11ca0*/  FADD.FTZ R3, R243, R3 ;  /* 0x00000003f3037221 */ /* 0x000fe40000010000 */
[----:B------:R-:W-:Y:S01]  /*11cb0*/  FADD.FTZ R8, R165, R8 ;  /* 0x00000008a5087221 */ /* 0x000fe20000010000 */
[----:B---3--:R-:W-:Y:S01]  /*11cc0*/  F2FP.PACK_AB R7, R77, R78 ;  /* 0x0000004e4d07723e */ /* 0x008fe200000000ff */
[----:B------:R-:W-:-:S02]  /*11cd0*/  FADD.FTZ R3, R167, R3 ;  /* 0x00000003a7037221 */ /* 0x000fc40000010000 */
[----:B------:R-:W-:Y:S02]  /*11ce0*/  FFMA.FTZ R9, R196, c[0x0][0x23c], -R2 ;  /* 0x00008f00c4097a23 */ /* 0x000fe40000010802 */
[----:B------:R-:W-:Y:S02]  /*11cf0*/  FADD.FTZ R3, R166, R3 ;  /* 0x00000003a6037221 */ /* 0x000fe40000010000 */
[----:B------:R1:W3:Y:S01]  /*11d00*/  MUFU.EX2 R75, R9 ;  /* 0x00000009004b7308 */ /* 0x0002e20000000800 */
[----:B--2---:R-:W-:Y:S01]  /*11d10*/  HMMA.16816.F32 R52, R4, R20, R52 ;  /* 0x000000140434723c */ /* 0x004fe20000001834 */
[----:B------:R-:W-:Y:S02]  /*11d20*/  FADD.FTZ R3, R73, R3 ;  /* 0x0000000349037221 */ /* 0x000fe40000010000 */
[----:B------:R-:W-:Y:S02]  /*11d30*/  FADD.FTZ R8, R159, R8 ;  /* 0x000000089f087221 */ /* 0x000fe40000010000 */
[----:B------:R-:W-:-:S02]  /*11d40*/  FADD.FTZ R3, R157, R3 ;  /* 0x000000039d037221 */ /* 0x000fc40000010000 */
[----:B------:R-:W-:Y:S01]  /*11d50*/  FADD.FTZ R8, R158, R8 ;  /* 0x000000089e087221 */ /* 0x000fe20000010000 */
[C---:B------:R-:W-:Y:S01]  /*11d60*/  HMMA.16816.F32 R32, R4.reuse, R22, R56 ;  /* 0x000000160420723c */ /* 0x040fe20000001838 */
[----:B------:R-:W-:Y:S01]  /*11d70*/  FADD.FTZ R3, R72, R3 ;  /* 0x0000000348037221 */ /* 0x000fe20000010000 */
[----:B------:R-:W2:Y:S01]  /*11d80*/  LDSM.16.MT88.4 R20, [R217+0x10800] ;  /* 0x01080000d914783b */ /* 0x000ea20000004200 */
[----:B------:R-:W-:Y:S02]  /*11d90*/  FADD.FTZ R8, R153, R8 ;  /* 0x0000000899087221 */ /* 0x000fe40000010000 */
[----:B------:R-:W-:Y:S02]  /*11da0*/  FADD.FTZ R3, R156, R3 ;  /* 0x000000039c037221 */ /* 0x000fe40000010000 */
[----:B-1----:R-:W-:Y:S01]  /*11db0*/  FFMA.FTZ R9, R208, c[0x0][0x23c], -R2 ;  /* 0x00008f00d0097a23 */ /* 0x002fe20000010802 */
[----:B----4-:R-:W-:Y:S01]  /*11dc0*/  HMMA.16816.F32 R40, R4, R18, R24 ;  /* 0x000000120428723c */ /* 0x010fe20000001818 */
[----:B------:R-:W-:Y:S01]  /*11dd0*/  FADD.FTZ R3, R155, R3 ;  /* 0x000000039b037221 */ /* 0x000fe20000010000 */
[----:B------:R-:W1:Y:S01]  /*11de0*/  LDSM.16.MT88.4 R24, [R135+0x11000] ;  /* 0x011000008718783b */ /* 0x000e620000004200 */
[----:B------:R4:W-:Y:S01]  /*11df0*/  MUFU.EX2 R74, R9 ;  /* 0x00000009004a7308 */ /* 0x0009e20000000800 */
[----:B------:R-:W-:-:S02]  /*11e00*/  FADD.FTZ R8, R154, R8 ;  /* 0x000000089a087221 */ /* 0x000fc40000010000 */
[----:B------:R-:W-:Y:S01]  /*11e10*/  FADD.FTZ R3, R150, R3 ;  /* 0x0000000396037221 */ /* 0x000fe20000010000 */
[----:B------:R-:W-:Y:S01]  /*11e20*/  LDSM.16.MT88.4 R156, [R216+0x11800] ;  /* 0x01180000d89c783b */ /* 0x000fe20000004200 */
[----:B------:R-:W-:Y:S01]  /*11e30*/  FADD.FTZ R8, R152, R8 ;  /* 0x0000000898087221 */ /* 0x000fe20000010000 */
[C---:B------:R-:W-:Y:S01]  /*11e40*/  HMMA.16816.F32 R44, R4.reuse, R16, R28 ;  /* 0x00000010042c723c */ /* 0x040fe2000000181c */
[----:B------:R-:W-:Y:S01]  /*11e50*/  FADD.FTZ R3, R149, R3 ;  /* 0x0000000395037221 */ /* 0x000fe20000010000 */
[----:B------:R-:W-:Y:S01]  /*11e60*/  LDSM.16.MT88.4 R16, [R216+0x11000] ;  /* 0x01100000d810783b */ /* 0x000fe20000004200 */
[----:B------:R-:W-:Y:S02]  /*11e70*/  FADD.FTZ R8, R151, R8 ;  /* 0x0000000897087221 */ /* 0x000fe40000010000 */
[----:B------:R-:W-:Y:S02]  /*11e80*/  FADD.FTZ R3, R148, R3 ;  /* 0x0000000394037221 */ /* 0x000fe40000010000 */
[----:B------:R-:W-:Y:S01]  /*11e90*/  FADD.FTZ R8, R145, R8 ;  /* 0x0000000891087221 */ /* 0x000fe20000010000 */
[----:B-----5:R-:W-:Y:S01]  /*11ea0*/  HMMA.16816.F32 R28, R4, R12, R68 ;  /* 0x0000000c041c723c */ /* 0x020fe20000001844 */
[----:B------:R-:W-:Y:S01]  /*11eb0*/  FADD.FTZ R3, R147, R3 ;  /* 0x0000000393037221 */ /* 0x000fe20000010000 */
[----:B------:R-:W-:Y:S01]  /*11ec0*/  LDSM.16.MT88.4 R148, [R218+0x11800] ;  /* 0x01180000da94783b */ /* 0x000fe20000004200 */
[----:B----4-:R-:W-:-:S02]  /*11ed0*/  FFMA.FTZ R9, R198, c[0x0][0x23c], -R2 ;  /* 0x00008f00c6097a23 */ /* 0x010fc40000010802 */
[----:B------:R-:W-:Y:S02]  /*11ee0*/  FADD.FTZ R3, R142, R3 ;  /* 0x000000038e037221 */ /* 0x000fe40000010000 */
[----:B------:R4:W5:Y:S01]  /*11ef0*/  MUFU.EX2 R73, R9 ;  /* 0x0000000900497308 */ /* 0x0009620000000800 */
[----:B------:R-:W-:Y:S01]  /*11f00*/  FADD.FTZ R8, R144, R8 ;  /* 0x0000000890087221 */ /* 0x000fe20000010000 */
[C---:B------:R-:W-:Y:S01]  /*11f10*/  HMMA.16816.F32 R48, R4.reuse, R14, R60 ;  /* 0x0000000e0430723c */ /* 0x040fe2000000183c */
[----:B------:R-:W-:Y:S01]  /*11f20*/  FADD.FTZ R3, R140, R3 ;  /* 0x000000038c037221 */ /* 0x000fe20000010000 */
[----:B------:R-:W1:Y:S01]  /*11f30*/  LDSM.16.MT88.4 R12, [R218+0x11000] ;  /* 0x01100000da0c783b */ /* 0x000e620000004200 */
[----:B------:R-:W-:Y:S02]  /*11f40*/  FADD.FTZ R8, R143, R8 ;  /* 0x000000088f087221 */ /* 0x000fe40000010000 */
[----:B------:R-:W-:Y:S02]  /*11f50*/  FADD.FTZ R3, R139, R3 ;  /* 0x000000038b037221 */ /* 0x000fe40000010000 */
[----:B------:R-:W-:Y:S01]  /*11f60*/  FADD.FTZ R8, R146, R8 ;  /* 0x0000000892087221 */ /* 0x000fe20000010000 */
[----:B--2---:R-:W-:Y:S01]  /*11f70*/  HMMA.16816.F32 R64, R4, R20, R64 ;  /* 0x000000140440723c */ /* 0x004fe20000001840 */
[----:B------:R-:W-:-:S02]  /*11f80*/  FADD.FTZ R3, R141, R3 ;  /* 0x000000038d037221 */ /* 0x000fc40000010000 */
[----:B------:R-:W-:Y:S01]  /*11f90*/  FADD.FTZ R8, R137, R8 ;  /* 0x0000000889087221 */ /* 0x000fe20000010000 */
[----:B------:R-:W-:Y:S01]  /*11fa0*/  LDSM.16.MT88.4 R140, [R135+0x11800] ;  /* 0x01180000878c783b */ /* 0x000fe20000004200 */
[----:B------:R-:W-:Y:S02]  /*11fb0*/  FADD.FTZ R3, R132, R3 ;  /* 0x0000000384037221 */ /* 0x000fe40000010000 */
[----:B----4-:R-:W-:Y:S01]  /*11fc0*/  FFMA.FTZ R9, R210, c[0x0][0x23c], -R0 ;  /* 0x00008f00d2097a23 */ /* 0x010fe20000010800 */
[----:B------:R-:W-:Y:S01]  /*11fd0*/  HMMA.16816.F32 R36, R4, R22, R36 ;  /* 0x000000160424723c */ /* 0x000fe20000001824 */
[----:B------:R-:W-:Y:S01]  /*11fe0*/  FADD.FTZ R8, R138, R8 ;  /* 0x000000088a087221 */ /* 0x000fe20000010000 */
[----:B------:R-:W2:Y:S01]  /*11ff0*/  LDSM.16.MT88.4 R20, [R217+0x11000] ;  /* 0x01100000d914783b */ /* 0x000ea20000004200 */
[----:B------:R4:W-:Y:S01]  /*12000*/  MUFU.EX2 R72, R9 ;  /* 0x0000000900487308 */ /* 0x0009e20000000800 */
[----:B------:R-:W-:Y:S02]  /*12010*/  FADD.FTZ R3, R131, R3 ;  /* 0x0000000383037221 */ /* 0x000fe40000010000 */
[----:B------:R-:W-:Y:S01]  /*12020*/  FADD.FTZ R8, R136, R8 ;  /* 0x0000000888087221 */ /* 0x000fe20000010000 */
[----:B---3--:R-:W-:Y:S01]  /*12030*/  F2FP.PACK_AB R4, R75, R76 ;  /* 0x0000004c4b04723e */ /* 0x008fe200000000ff */
[----:B------:R-:W-:Y:S01]  /*12040*/  FADD.FTZ R3, R130, R3 ;  /* 0x0000000382037221 */ /* 0x000fe20000010000 */
[----:B-----5:R-:W-:Y:S01]  /*12050*/  F2FP.PACK_AB R6, R73, R74 ;  /* 0x0000004a4906723e */ /* 0x020fe200000000ff */
[----:B------:R-:W-:-:S02]  /*12060*/  FADD.FTZ R8, R133, R8 ;  /* 0x0000000885087221 */ /* 0x000fc40000010000 */
[----:B------:R-:W-:Y:S02]  /*12070*/  FADD.FTZ R3, R129, R3 ;  /* 0x0000000381037221 */ /* 0x000fe40000010000 */
[----:B------:R-:W-:Y:S02]  /*12080*/  FADD.FTZ R8, R127, R8 ;  /* 0x000000087f087221 */ /* 0x000fe40000010000 */
        /* <DEDUP_REMOVED lines=10> */
[C---:B-1----:R-:W-:Y:S08]  /*12130*/  HMMA.16816.F32 R52, R4.reuse, R24, R52 ;  /* 0x000000180434723c */ /* 0x042ff00000001834 */
[----:B------:R-:W-:Y:S01]  /*12140*/  HMMA.16816.F32 R44, R4, R12, R44 ;  /* 0x0000000c042c723c */ /* 0x000fe2000000182c */
[----:B---3--:R-:W-:-:S04]  /*12150*/  FFMA.FTZ R9, R205, c[0x0][0x23c], -R2 ;  /* 0x00008f00cd097a23 */ /* 0x008fc80000010802 */
[----:B------:R1:W3:Y:S03]  /*12160*/  MUFU.EX2 R25, R9 ;  /* 0x0000000900197308 */ /* 0x0002e60000000800 */
[C---:B------:R-:W-:Y:S08]  /*12170*/  HMMA.16816.F32 R28, R4.reuse, R16, R28 ;  /* 0x00000010041c723c */ /* 0x040ff0000000181c */
[----:B--2---:R-:W-:Y:S01]  /*12180*/  HMMA.16816.F32 R160, R4, R20, R64 ;  /* 0x0000001404a0723c */ /* 0x004fe20000001840 */
[----:B-1----:R-:W-:-:S07]  /*12190*/  FFMA.FTZ R9, R214, c[0x0][0x23c], -R2 ;  /* 0x00008f00d6097a23 */ /* 0x002fce0000010802 */
[C---:B------:R-:W-:Y:S01]  /*121a0*/  HMMA.16816.F32 R32, R4.reuse, R26, R32 ;  /* 0x0000001a0420723c */ /* 0x040fe20000001820 */
[----:B---3--:R-:W-:Y:S01]  /*121b0*/  F2FP.PACK_AB R164, R25, R56 ;  /* 0x0000003819a4723e */ /* 0x008fe200000000ff */
[----:B------:R1:W-:Y:S06]  /*121c0*/  MUFU.EX2 R24, R9 ;  /* 0x0000000900187308 */ /* 0x0003ec0000000800 */
[C---:B------:R-:W-:Y:S08]  /*121d0*/  HMMA.16816.F32 R40, R4.reuse, R14, R40 ;  /* 0x0000000e0428723c */ /* 0x040ff00000001828 */
[----:B------:R-:W-:Y:S01]  /*121e0*/  HMMA.16816.F32 R16, R4, R18, R48 ;  /* 0x000000120410723c */ /* 0x000fe20000001830 */
[----:B-1----:R-:W-:-:S02]  /*121f0*/  FFMA.FTZ R9, R207, c[0x0][0x23c], -R2 ;  /* 0x00008f00cf097a23 */ /* 0x002fc40000010802 */
[----:B------:R-:W-:Y:S02]  /*12200*/  FADD.FTZ R2, R124, R3 ;  /* 0x000000037c027221 */ /* 0x000fe40000010000 */
[----:B------:R-:W-:Y:S01]  /*12210*/  FADD.FTZ R3, R128, R8 ;  /* 0x0000000880037221 */ /* 0x000fe20000010000 */
[----:B------:R-:W1:Y:S01]  /*12220*/  MUFU.EX2 R12, R9 ;  /* 0x00000009000c7308 */ /* 0x000e620000000800 */
[----:B------:R-:W-:Y:S01]  /*12230*/  FADD.FTZ R2, R123, R2 ;  /* 0x000000027b027221 */ /* 0x000fe20000010000 */
[----:B------:R-:W-:Y:S01]  /*12240*/  HMMA.16816.F32 R20, R4, R22, R36 ;  /* 0x000000160414723c */ /* 0x000fe20000001824 */
[----:B------:R-:W-:Y:S01]  /*12250*/  FADD.FTZ R3, R126, R3 ;  /* 0x000000037e037221 */ /* 0x000fe20000010000 */
[----:B------:R-:W2:Y:S01]  /*12260*/  LDSM.16.MT88.4 R4, [R217+0x11800] ;  /* 0x01180000d904783b */ /* 0x000ea20000004200 */
[----:B------:R-:W-:Y:S02]  /*12270*/  FADD.FTZ R2, R122, R2 ;  /* 0x000000027a027221 */ /* 0x000fe40000010000 */
[----:B------:R-:W-:-:S02]  /*12280*/  FADD.FTZ R3, R125, R3 ;  /* 0x000000037d037221 */ /* 0x000fc40000010000 */
[----:B------:R-:W-:Y:S01]  /*12290*/  FADD.FTZ R2, R121, R2 ;  /* 0x0000000279027221 */ /* 0x000fe20000010000 */
[----:B------:R-:W-:Y:S01]  /*122a0*/  MOV R36, R82 ;  /* 0x0000005200247202 */ /* 0x000fe20000000f00 */
[----:B------:R-:W-:Y:S02]  /*122b0*/  FADD.FTZ R3, R118, R3 ;  /* 0x0000000376037221 */ /* 0x000fe40000010000 */
[----:B------:R-:W-:Y:S02]  /*122c0*/  FFMA.FTZ R8, R215, c[0x0][0x23c], -R0 ;  /* 0x00008f00d7087a23 */ /* 0x000fe40000010800 */
[----:B------:R-:W-:Y:S01]  /*122d0*/  FADD.FTZ R2, R116, R2 ;  /* 0x0000000274027221 */ /* 0x000fe20000010000 */
[----:B-1----:R-:W-:Y:S01]  /*122e0*/  F2FP.PACK_AB R166, R12, R24 ;  /* 0x000000180ca6723e */ /* 0x002fe200000000ff */
        /* <DEDUP_REMOVED lines=74> */
.L_x_2274:
[----:B-12---:R-:W2:Y:S02]  /*12790*/  LDL R0, [R1+0x8] ;  /* 0x0000080001007983 */ /* 0x006ea40000100800 */
[----:B--2---:R-:W-:-:S13]  /*127a0*/  ISETP.GE.AND P1, PT, R0, 0x1, PT ;  /* 0x000000010000780c */ /* 0x004fda0003f26270 */
        /* <DEDUP_REMOVED lines=13> */
.L_x_2284:
[----:B------:R-:W-:Y:S01]  /*12880*/  ULDC UR7, c[0x0][0x1a0] ;  /* 0x0000680000077ab9 */ /* 0x000fe20000000800 */
[----:B-1----:R1:W5:Y:S01]  /*12890*/  LDL R242, [R1+0x8] ;  /* 0x0000080001f27983 */ /* 0x0023620000100800 */
        /* <DEDUP_REMOVED lines=8> */
[----:B------:R-:W-:-:S05]  /*12920*/  @!P0 BRA `(.L_x_2281) ;  /* 0x000003c000008947 */ /* 0x000fca0003800000 */
[----:B-----5:R-:W-:Y:S01]  /*12930*/  IMAD.SHL.U32 R6, R242, 0x100, RZ ;  /* 0x00000100f2067824 */ /* 0x020fe200078e00ff */
[----:B------:R-:W2:Y:S01]  /*12940*/  LDL.64 R10, [R1] ;  /* 0x00000000010a7983 */ /* 0x000ea20000100a00 */
        /* <DEDUP_REMOVED lines=58> */
.L_x_2281:
        /* <DEDUP_REMOVED lines=56> */
[----:B------:R-:W0:Y:S08]  /*13070*/  LDGDEPBAR ;  /* 0x00000000000079af */ /* 0x000e300000000000 */
[----:B------:R-:W-:Y:S08]  /*13080*/  LDSM.16.M88.4 R16, [R134+0x2800] ;  /* 0x002800008610783b */ /* 0x000ff00000000200 */
[----:B---3--:R-:W1:Y:S08]  /*13090*/  LDSM.16.M88.4 R8, [R134+0x2000] ;  /* 0x002000008608783b */ /* 0x008e700000000200 */
[----:B------:R-:W3:Y:S08]  /*130a0*/  LDSM.16.M88.4 R24, [R134+0x3000] ;  /* 0x003000008618783b */ /* 0x000ef00000000200 */
[----:B------:R-:W4:Y:S08]  /*130b0*/  LDSM.16.M88.4 R32, [R134+0x3800] ;  /* 0x003800008620783b */ /* 0x000f300000000200 */
[----:B------:R-:W2:Y:S08]  /*130c0*/  LDSM.16.M88.4 R40, [R134+0x4000] ;  /* 0x004000008628783b */ /* 0x000eb00000000200 */
[----:B------:R-:W2:Y:S08]  /*130d0*/  LDSM.16.M88.4 R48, [R134+0x4800] ;  /* 0x004800008630783b */ /* 0x000eb00000000200 */
[----:B------:R-:W2:Y:S01]  /*130e0*/  LDSM.16.M88.4 R56, [R134+0x5000] ;  /* 0x005000008638783b */ /* 0x000ea20000000200 */
        /* <DEDUP_REMOVED lines=15> */
[----:B------:R-:W1:Y:S01]  /*131e0*/  LDSM.16.M88.4 R120, [R134+0x9000] ;  /* 0x009000008678783b */ /* 0x000e620000000200 */
[C---:B--2---:R-:W-:Y:S07]  /*131f0*/  HMMA.16816.F32 R36, R128.reuse, R40, RZ ;  /* 0x000000288024723c */ /* 0x044fee00000018ff */
[----:B------:R-:W2:Y:S01]  /*13200*/  LDSM.16.M88.4 R168, [R134+0x9800] ;  /* 0x0098000086a8783b */ /* 0x000ea20000000200 */
[C---:B------:R-:W-:Y:S07]  /*13210*/  HMMA.16816.F32 R40, R128.reuse, R42, RZ ;  /* 0x0000002a8028723c */ /* 0x040fee00000018ff */
[----:B------:R-:W-:Y:S01]  /*13220*/  LDSM.16.M88.4 R172, [R225] ;  /* 0x00000000e1ac783b */ /* 0x000fe20000000200 */
[C---:B------:R-:W-:Y:S07]  /*13230*/  HMMA.16816.F32 R44, R128.reuse, R48, RZ ;  /* 0x00000030802c723c */ /* 0x040fee00000018ff */
        /* <DEDUP_REMOVED lines=29> */
[C---:B--2---:R-:W-:Y:S08]  /*13410*/  HMMA.16816.F32 R124, R128.reuse, R168, RZ ;  /* 0x000000a8807c723c */ /* 0x044ff000000018ff */
        /* <DEDUP_REMOVED lines=29> */
[C---:B------:R-:W-:Y:S08]  /*135f0*/  HMMA.16816.F32 R76, R172.reuse, R200, R76 ;  /* 0x000000c8ac4c723c */ /* 0x040ff0000000184c */
[C---:B------:R-:W-:Y:S01]  /*13600*/  HMMA.16816.F32 R80, R172.reuse, R202, R80 ;  /* 0x000000caac50723c */ /* 0x040fe20000001850 */
[----:B------:R-:W-:Y:S07]  /*13610*/  LDSM.16.M88.4 R200, [R238] ;  /* 0x00000000eec8783b */ /* 0x000fee0000000200 */
[C---:B----4-:R-:W-:Y:S08]  /*13620*/  HMMA.16816.F32 R84, R172.reuse, R184, R84 ;  /* 0x000000b8ac54723c */ /* 0x050ff00000001854 */
[C---:B------:R-:W-:Y:S01]  /*13630*/  HMMA.16816.F32 R88, R172.reuse, R186, R88 ;  /* 0x000000baac58723c */ /* 0x040fe20000001858 */
[----:B------:R-:W4:Y:S07]  /*13640*/  LDSM.16.M88.4 R184, [R223] ;  /* 0x00000000dfb8783b */ /* 0x000f2e0000000200 */
        /* <DEDUP_REMOVED lines=10> */
[C---:B------:R-:W-:Y:S01]  /*136f0*/  HMMA.16816.F32 R120, R172.reuse, R178, R120 ;  /* 0x000000b2ac78723c */ /* 0x040fe20000001878 */
[----:B------:R-:W-:Y:S07]  /*13700*/  LDSM.16.M88.4 R176, [R232] ;  /* 0x00000000e8b0783b */ /* 0x000fee0000000200 */
[C---:B---3--:R-:W-:Y:S08]  /*13710*/  HMMA.16816.F32 R124, R172.reuse, R180, R124 ;  /* 0x000000b4ac7c723c */ /* 0x048ff0000000187c */
[----:B------:R-:W-:Y:S01]  /*13720*/  HMMA.16816.F32 R128, R172, R182, R128 ;  /* 0x000000b6ac80723c */ /* 0x000fe20000001880 */
[----:B------:R-:W2:Y:S07]  /*13730*/  LDSM.16.M88.4 R172, [R233] ;  /* 0x00000000e9ac783b */ /* 0x000eae0000000200 */
[C---:B----4-:R-:W-:Y:S01]  /*13740*/  HMMA.16816.F32 R4, R184.reuse, R192, R4 ;  /* 0x000000c0b804723c */ /* 0x050fe20000001804 */
        /* <DEDUP_REMOVED lines=88> */
[----:B------:R1:W1:Y:S02]  /*13cd0*/  MUFU.TANH R189, R25 ;  /* 0x0000001900bd7308 */ /* 0x0002640000002400 */
[C---:B------:R-:W-:Y:S01]  /*13ce0*/  HMMA.16816.F32 R32, R208.reuse, R10, R32 ;  /* 0x0000000ad020723c */ /* 0x040fe20000001820 */
[----:B------:R-:W3:Y:S07]  /*13cf0*/  LDSM.16.M88.4 R8, [R219+0x2800] ;  /* 0x00280000db08783b */ /* 0x000eee0000000200 */
[----:B------:R-:W3:Y:S01]  /*13d00*/  MUFU.TANH R182, R18 ;  /* 0x0000001200b67308 */ /* 0x000ee20000002400 */
[C---:B--2---:R-:W-:Y:S07]  /*13d10*/  HMMA.16816.F32 R36, R208.reuse, R4, R36 ;  /* 0x00000004d024723c */ /* 0x044fee0000001824 */
[----:B------:R-:W-:Y:S01]  /*13d20*/  FMUL.FTZ R28, R28, c[0x0][0x2ec] ;  /* 0x0000bb001c1c7a20 */ /* 0x000fe20000410000 */
[C---:B------:R-:W-:Y:S01]  /*13d30*/  HMMA.16816.F32 R40, R208.reuse, R6, R40 ;  /* 0x00000006d028723c */ /* 0x040fe20000001828 */
[----:B------:R-:W2:Y:S01]  /*13d40*/  MUFU.TANH R183, R19 ;  /* 0x0000001300b77308 */ /* 0x000ea20000002400 */
[----:B------:R-:W2:Y:S02]  /*13d50*/  LDSM.16.M88.4 R4, [R219+0x3000] ;  /* 0x00300000db04783b */ /* 0x000ea40000000200 */
[----:B------:R-:W-:Y:S01]  /*13d60*/  FMUL.FTZ R29, R29, c[0x0][0x2ec] ;  /* 0x0000bb001d1d7a20 */ /* 0x000fe20000410000 */
[----:B-1---5:R-:W-:Y:S01]  /*13d70*/  MOV R25, R242 ;  /* 0x000000f200197202 */ /* 0x022fe20000000f00 */
[----:B------:R-:W-:Y:S02]  /*13d80*/  FMUL.FTZ R30, R30, c[0x0][0x2ec] ;  /* 0x0000bb001e1e7a20 */ /* 0x000fe40000410000 */
[----:B------:R-:W-:Y:S01]  /*13d90*/  FMUL.FTZ R31, R31, c[0x0][0x2ec] ;  /* 0x0000bb001f1f7a20 */ /* 0x000fe20000410000 */
[----:B------:R-:W-:Y:S02]  /*13da0*/  ISETP.GE.AND P1, PT, R25, 0x2, PT ;  /* 0x000000021900780c */ /* 0x000fe40003f26270 */
[----:B------:R-:W1:Y:S01]  /*13db0*/  MUFU.TANH R184, R20 ;  /* 0x0000001400b87308 */ /* 0x000e620000002400 */
[----:B------:R-:W-:Y:S02]  /*13dc0*/  FMUL.FTZ R32, R32, c[0x0][0x2ec] ;  /* 0x0000bb0020207a20 */ /* 0x000fe40000410000 */
[----:B------:R-:W-:Y:S02]  /*13dd0*/  FMUL.FTZ R33, R33, c[0x0][0x2ec] ;  /* 0x0000bb0021217a20 */ /* 0x000fe40000410000 */
[----:B------:R-:W-:Y:S02]  /*13de0*/  FMUL.FTZ R37, R37, c[0x0][0x2ec] ;  /* 0x0000bb0025257a20 */ /* 0x000fe40000410000 */
[----:B------:R-:W-:Y:S02]  /*13df0*/  FMUL.FTZ R38, R38, c[0x0][0x2ec] ;  /* 0x0000bb0026267a20 */ /* 0x000fe40000410000 */
[----:B------:R-:W-:Y:S01]  /*13e00*/  FMUL.FTZ R34, R34, c[0x0][0x2ec] ;  /* 0x0000bb0022227a20 */ /* 0x000fe20000410000 */
[----:B------:R1:W1:Y:S01]  /*13e10*/  MUFU.TANH R201, R37 ;  /* 0x0000002500c97308 */ /* 0x0002620000002400 */
[----:B------:R-:W-:Y:S01]  /*13e20*/  FMUL.FTZ R35, R35, c[0x0][0x2ec] ;  /* 0x0000bb0023237a20 */ /* 0x000fe20000410000 */
[C---:B---3--:R-:W-:Y:S03]  /*13e30*/  HMMA.16816.F32 R44, R208.reuse, R8, R44 ;  /* 0x00000008d02c723c */ /* 0x048fe6000000182c */
        /* <DEDUP_REMOVED lines=9> */
[C---:B--2---:R-:W-:Y:S03]  /*13ed0*/  HMMA.16816.F32 R52, R208.reuse, R4, R52 ;  /* 0x00000004d034723c */ /* 0x044fe60000001834 */
        /* <DEDUP_REMOVED lines=222> */
[----:B------:R1:W1:Y:S10]  /*14cc0*/  MUFU.TANH R210, R129 ;  /* 0x0000008100d27308 */ /* 0x0002740000002400 */
        /* <DEDUP_REMOVED lines=8> */
[----:B------:R-:W-:-:S05]  /*14d50*/  @!P0 BRA `(.L_x_2283) ;  /* 0x000003d000008947 */ /* 0x000fca0003800000 */
[----:B------:R-:W-:Y:S01]  /*14d60*/  IMAD.SHL.U32 R0, R25, 0x100, RZ ;  /* 0x0000010019007824 */ /* 0x000fe200078e00ff */
[----:B------:R-:W2:Y:S01]  /*14d70*/  LDL.64 R12, [R1] ;  /* 0x00000000010c7983 */ /* 0x000ea20000100a00 */
[----:B------:R-:W-:Y:S03]  /*14d80*/  IABS R9, c[0x0][0x2d0] ;  /* 0x0000b40000097a13 */ /* 0x000fe60000000000 */
[C---:B------:R-:W-:Y:S01]  /*14d90*/  IADD3 R7, R0.reuse, -0x200, RZ ;  /* 0xfffffe0000077810 */ /* 0x040fe20007ffe0ff */
        /* <DEDUP_REMOVED lines=11> */
[--C-:B-1----:R-:W-:Y:S04]  /*14e50*/  IMAD.MOV R2, RZ, RZ, -R3.reuse ;  /* 0x000000ffff027224 */ /* 0x102fe800078e0a03 */
[----:B------:R-:W-:Y:S02]  /*14e60*/  IMAD R0, R2, R9, RZ ;  /* 0x0000000902007224 */ /* 0x000fe400078e02ff */
[----:B------:R-:W-:Y:S04]  /*14e70*/  IMAD.MOV.U32 R2, RZ, RZ, RZ ;  /* 0x000000ffff027224 */ /* 0x000fe800078e00ff */
        /* <DEDUP_REMOVED lines=43> */
.L_x_2283:
[----:B------:R-:W2:Y:S01]  /*15130*/  LDL.LU R11, [R1+0x14] ;  /* 0x00001400010b7983 */ /* 0x000ea20000300800 */
[----:B------:R-:W-:Y:S02]  /*15140*/  USHF.L.U32 UR5, UR7, 0x5, URZ ;  /* 0x0000000507057899 */ /* 0x000fe4000800063f */
[----:B------:R-:W-:Y:S01]  /*15150*/  USHF.L.U64.HI UR7, UR7, UR10, UR4 ;  /* 0x0000000a07077299 */ /* 0x000fe20008010204 */
        /* <DEDUP_REMOVED lines=55> */
.L_x_2282:
[----:B-1234-:R-:W-:Y:S01]  /*154d0*/  FMNMX.FTZ R0, R173, R132, !PT ;  /* 0x00000084ad007209 */ /* 0x01efe20007810000 */
[----:B------:R-:W-:Y:S03]  /*154e0*/  LDSM.16.MT88.4 R12, [R135+0xa000] ;  /* 0x00a00000870c783b */ /* 0x000fe60000004200 */
        /* <DEDUP_REMOVED lines=152> */
[----:B------:R-:W-:Y:S01]  /*15e70*/  LDSM.16.MT88.4 R28, [R216+0xa000] ;  /* 0x00a00000d81c783b */ /* 0x000fe20000004200 */
[----:B------:R-:W-:Y:S01]  /*15e80*/  FSEL R60, R60, RZ, P1 ;  /* 0x000000ff3c3c7208 */ /* 0x000fe20000800000 */
[----:B------:R-:W-:Y:S02]  /*15e90*/  FFMA.FTZ R32, R185, c[0x0][0x23c], -R39 ;  /* 0x00008f00b9207a23 */ /* 0x000fe40000010827 */
[----:B------:R3:W-:Y:S02]  /*15ea0*/  MUFU.EX2 R61, R4 ;  /* 0x00000004003d7308 */ /* 0x0007e40000000800 */
[--C-:B------:R-:W-:Y:S01]  /*15eb0*/  FFMA.FTZ R8, R176, c[0x0][0x23c], -R60.reuse ;  /* 0x00008f00b0087a23 */ /* 0x100fe2000001083c */
[----:B------:R-:W-:Y:S01]  /*15ec0*/  MOV R176, R23 ;  /* 0x0000001700b07202 */ /* 0x000fe20000000f00 */
[--C-:B------:R-:W-:Y:S02]  /*15ed0*/  FFMA.FTZ R10, R170, c[0x0][0x23c], -R60.reuse ;  /* 0x00008f00aa0a7a23 */ /* 0x100fe4000001083c */
[--C-:B------:R-:W-:Y:S02]  /*15ee0*/  FFMA.FTZ R34, R186, c[0x0][0x23c], -R60.reuse ;  /* 0x00008f00ba227a23 */ /* 0x100fe4000001083c */
[--C-:B------:R-:W-:Y:S02]  /*15ef0*/  FFMA.FTZ R37, R37, c[0x0][0x23c], -R60.reuse ;  /* 0x00008f0025257a23 */ /* 0x100fe4000001083c */
[----:B------:R-:W4:Y:S01]  /*15f00*/  MUFU.EX2 R5, R5 ;  /* 0x0000000500057308 */ /* 0x000f220000000800 */
[----:B-1----:R-:W-:Y:S02]  /*15f10*/  FADD.FTZ R0, -R3, R133 ;  /* 0x0000008503007221 */ /* 0x002fe40000010100 */
[----:B--2---:R-:W-:Y:S02]  /*15f20*/  FMUL.FTZ R33, R2, R165 ;  /* 0x000000a502217220 */ /* 0x004fe40000410000 */
[----:B------:R-:W-:Y:S05]  /*15f30*/  FMUL.FTZ R0, R0, c[0x0][0x23c] ;  /* 0x00008f0000007a20 */ /* 0x000fea0000410000 */
[----:B------:R1:W-:Y:S01]  /*15f40*/  MUFU.EX2 R124, R8 ;  /* 0x00000008007c7308 */ /* 0x0003e20000000800 */
[C---:B------:R-:W-:Y:S02]  /*15f50*/  FMUL.FTZ R9, R2.reuse, R141 ;  /* 0x0000008d02097220 */ /* 0x040fe40000410000 */
[----:B------:R-:W-:Y:S02]  /*15f60*/  FMUL.FTZ R17, R2, R149 ;  /* 0x0000009502117220 */ /* 0x000fe40000410000 */
[--C-:B---3--:R-:W-:Y:S01]  /*15f70*/  FFMA.FTZ R4, R172, c[0x0][0x23c], -R60.reuse ;  /* 0x00008f00ac047a23 */ /* 0x108fe2000001083c */
[----:B------:R-:W-:Y:S04]  /*15f80*/  MOV R172, R27 ;  /* 0x0000001b00ac7202 */ /* 0x000fe80000000f00 */
[----:B------:R2:W-:Y:S01]  /*15f90*/  MUFU.EX2 R211, R4 ;  /* 0x0000000400d37308 */ /* 0x0005e20000000800 */
[----:B------:R-:W-:Y:S09]  /*15fa0*/  MOV R149, R172 ;  /* 0x000000ac00957202 */ /* 0x000ff20000000f00 */
[----:B------:R-:W3:Y:S01]  /*15fb0*/  MUFU.EX2 R0, R0 ;  /* 0x0000000000007308 */ /* 0x000ee20000000800 */
[--C-:B-1----:R-:W-:Y:S01]  /*15fc0*/  FFMA.FTZ R8, R169, c[0x0][0x23c], -R39.reuse ;  /* 0x00008f00a9087a23 */ /* 0x102fe20000010827 */
[----:B------:R-:W-:Y:S01]  /*15fd0*/  MOV R169, R24 ;  /* 0x0000001800a97202 */ /* 0x000fe20000000f00 */
[--C-:B------:R-:W-:Y:S07]  /*15fe0*/  FFMA.FTZ R24, R182, c[0x0][0x23c], -R60.reuse ;  /* 0x00008f00b6187a23 */ /* 0x100fee000001083c */
        /* <DEDUP_REMOVED lines=10> */
[----:B------:R-:W-:Y:S02]  /*16090*/  FMUL.FTZ R35, R0, R167 ;  /* 0x000000a700237220 */ /* 0x000fe40000410000 */
[----:B-1----:R-:W-:Y:S02]  /*160a0*/  FMUL.FTZ R8, R2, R140 ;  /* 0x0000008c02087220 */ /* 0x002fe40000410000 */
[C---:B------:R-:W-:Y:S01]  /*160b0*/  FMUL.FTZ R18, R0.reuse, R150 ;  /* 0x0000009600127220 */ /* 0x040fe20000410000 */
[----:B------:R-:W-:Y:S01]  /*160c0*/  MOV R150, R179 ;  /* 0x000000b300967202 */ /* 0x000fe20000000f00 */
[----:B------:R-:W-:Y:S01]  /*160d0*/  FMUL.FTZ R19, R0, R151 ;  /* 0x0000009700137220 */ /* 0x000fe20000410000 */
[----:B------:R1:W-:Y:S01]  /*160e0*/  MUFU.EX2 R138, R24 ;  /* 0x00000018008a7308 */ /* 0x0003e20000000800 */
[----:B------:R-:W-:Y:S01]  /*160f0*/  MOV R151, R173 ;  /* 0x000000ad00977202 */ /* 0x000fe20000000f00 */
[--C-:B--2---:R-:W-:Y:S01]  /*16100*/  FFMA.FTZ R4, R177, c[0x0][0x23c], -R39.reuse ;  /* 0x00008f00b1047a23 */ /* 0x104fe20000010827 */
[----:B----4-:R-:W-:Y:S01]  /*16110*/  MOV R177, R5 ;  /* 0x0000000500b17202 */ /* 0x010fe20000000f00 */
[----:B------:R-:W-:Y:S03]  /*16120*/  FMUL.FTZ R5, R2, R137 ;  /* 0x0000008902057220 */ /* 0x000fe60000410000 */
[----:B------:R-:W-:Y:S03]  /*16130*/  F2FP.PACK_AB R41, R177, R211 ;  /* 0x000000d3b129723e */ /* 0x000fe600000000ff */
[----:B------:R2:W-:Y:S01]  /*16140*/  MUFU.EX2 R119, R4 ;  /* 0x0000000400777308 */ /* 0x0005e20000000800 */
[C---:B---3--:R-:W-:Y:S09]  /*16150*/  FMUL.FTZ R10, R0.reuse, R142 ;  /* 0x0000008e000a7220 */ /* 0x048ff20000410000 */
[----:B------:R3:W-:Y:S01]  /*16160*/  MUFU.EX2 R137, R16 ;  /* 0x0000001000897308 */ /* 0x0007e20000000800 */
[--C-:B-1----:R-:W-:Y:S09]  /*16170*/  FFMA.FTZ R24, R183, c[0x0][0x23c], -R60.reuse ;  /* 0x00008f00b7187a23 */ /* 0x102ff2000001083c */
[----:B------:R1:W-:Y:S01]  /*16180*/  MUFU.EX2 R143, R24 ;  /* 0x00000018008f7308 */ /* 0x0003e20000000800 */
[--C-:B--2---:R-:W-:Y:S01]  /*16190*/  FFMA.FTZ R4, R175, c[0x0][0x23c], -R39.reuse ;  /* 0x00008f00af047a23 */ /* 0x104fe20000010827 */
[----:B------:R-:W-:Y:S01]  /*161a0*/  MOV R175, R26 ;  /* 0x0000001a00af7202 */ /* 0x000fe20000000f00 */
[----:B------:R-:W-:Y:S07]  /*161b0*/  FMUL.FTZ R26, R0, R158 ;  /* 0x0000009e001a7220 */ /* 0x000fee0000410000 */
[----:B------:R2:W4:Y:S01]  /*161c0*/  MUFU.EX2 R123, R4 ;  /* 0x00000004007b7308 */ /* 0x0005220000000800 */
[C---:B---3--:R-:W-:Y:S01]  /*161d0*/  FMUL.FTZ R16, R2.reuse, R148 ;  /* 0x0000009402107220 */ /* 0x048fe20000410000 */
[----:B------:R-:W-:Y:S08]  /*161e0*/  MOV R148, R178 ;  /* 0x000000b200947202 */ /* 0x000ff00000000f00 */
[----:B------:R3:W-:Y:S01]  /*161f0*/  MUFU.EX2 R133, R32 ;  /* 0x0000002000857308 */ /* 0x0007e20000000800 */
[----:B-1----:R-:W-:Y:S02]  /*16200*/  FMUL.FTZ R24, R2, R156 ;  /* 0x0000009c02187220 */ /* 0x002fe40000410000 */
[--C-:B--2---:R-:W-:Y:S01]  /*16210*/  FFMA.FTZ R4, R174, c[0x0][0x23c], -R60.reuse ;  /* 0x00008f00ae047a23 */ /* 0x104fe2000001083c */
[----:B----4-:R-:W-:Y:S02]  /*16220*/  F2FP.PACK_AB R42, R123, R119 ;  /* 0x000000777b2a723e */ /* 0x010fe400000000ff */
[----:B------:R-:W-:Y:S04]  /*16230*/  MOV R174, R25 ;  /* 0x0000001900ae7202 */ /* 0x000fe80000000f00 */
[----:B------:R1:W2:Y:S01]  /*16240*/  MUFU.EX2 R118, R4 ;  /* 0x0000000400767308 */ /* 0x0002a20000000800 */
[C---:B------:R-:W-:Y:S02]  /*16250*/  FMUL.FTZ R25, R2.reuse, R157 ;  /* 0x0000009d02197220 */ /* 0x040fe40000410000 */
[----:B---3--:R-:W-:Y:S02]  /*16260*/  FMUL.FTZ R32, R2, R164 ;  /* 0x000000a402207220 */ /* 0x008fe40000410000 */
[--C-:B-1----:R-:W-:Y:S01]  /*16270*/  FFMA.FTZ R4, R168, c[0x0][0x23c], -R39.reuse ;  /* 0x00008f00a8047a23 */ /* 0x102fe20000010827 */
[----:B------:R-:W-:Y:S02]  /*16280*/  MOV R168, R22 ;  /* 0x0000001600a87202 */ /* 0x000fe40000000f00 */
[----:B------:R-:W1:Y:S02]  /*16290*/  LDSM.16.MT88.4 R20, [R218+0xa000] ;  /* 0x00a00000da14783b */ /* 0x000e640000004200 */
[----:B------:R3:W4:Y:S01]  /*162a0*/  MUFU.EX2 R126, R4 ;  /* 0x00000004007e7308 */ /* 0x0007220000000800 */
[----:B--2---:R-:W-:Y:S02]  /*162b0*/  F2FP.PACK_AB R43, R124, R118 ;  /* 0x000000767c2b723e */ /* 0x004fe400000000ff */
[----:B------:R-:W-:Y:S01]  /*162c0*/  MOV R142, R168 ;  /* 0x000000a8008e7202 */ /* 0x000fe20000000f00 */
[C---:B---3--:R-:W-:Y:S06]  /*162d0*/  FMUL.FTZ R4, R2.reuse, R136 ;  /* 0x0000008802047220 */ /* 0x048fec0000410000 */
[----:B------:R2:W-:Y:S01]  /*162e0*/  MUFU.EX2 R136, R34 ;  /* 0x0000002200887308 */ /* 0x0005e20000000800 */
[C---:B------:R-:W-:Y:S07]  /*162f0*/  HMMA.16816.F32 R4, R40.reuse, R12, R4 ;  /* 0x0000000c2804723c */ /* 0x040fee0000001804 */
[--C-:B------:R-:W-:Y:S01]  /*16300*/  FFMA.FTZ R12, R171, c[0x0][0x23c], -R60.reuse ;  /* 0x00008f00ab0c7a23 */ /* 0x100fe2000001083c */
[C---:B------:R-:W-:Y:S03]  /*16310*/  HMMA.16816.F32 R8, R40.reuse, R14, R8 ;  /* 0x0000000e2808723c */ /* 0x040fe60000001808 */
[----:B------:R3:W5:Y:S01]  /*16320*/  MUFU.EX2 R132, R12 ;  /* 0x0000000c00847308 */ /* 0x0007620000000800 */
[----:B------:R-:W-:Y:S01]  /*16330*/  FMUL.FTZ R13, R2, R145 ;  /* 0x00000091020d7220 */ /* 0x000fe20000410000 */
[----:B------:R-:W-:Y:S02]  /*16340*/  MOV R145, R174 ;  /* 0x000000ae00917202 */ /* 0x000fe40000000f00 */
[C---:B------:R-:W-:Y:S01]  /*16350*/  FMUL.FTZ R14, R0.reuse, R146 ;  /* 0x00000092000e7220 */ /* 0x040fe20000410000 */
[----:B------:R-:W-:Y:S01]  /*16360*/  MOV R146, R175 ;  /* 0x000000af00927202 */ /* 0x000fe20000000f00 */
[C---:B------:R-:W-:Y:S03]  /*16370*/  FMUL.FTZ R15, R0.reuse, R147 ;  /* 0x00000093000f7220 */ /* 0x040fe60000410000 */
[----:B--2---:R-:W-:Y:S01]  /*16380*/  FMUL.FTZ R34, R0, R166 ;  /* 0x000000a600227220 */ /* 0x004fe20000410000 */
[----:B------:R-:W-:Y:S01]  /*16390*/  MOV R147, R177 ;  /* 0x000000b100937202 */ /* 0x000fe20000000f00 */
[----:B---3--:R-:W-:Y:S01]  /*163a0*/  FMUL.FTZ R12, R2, R144 ;  /* 0x00000090020c7220 */ /* 0x008fe20000410000 */
[----:B------:R-:W-:Y:S06]  /*163b0*/  MOV R144, R176 ;  /* 0x000000b000907202 */ /* 0x000fec0000000f00 */
[C---:B-1----:R-:W-:Y:S07]  /*163c0*/  HMMA.16816.F32 R12, R40.reuse, R20, R12 ;  /* 0x00000014280c723c */ /* 0x042fee000000180c */
[--C-:B------:R-:W-:Y:S01]  /*163d0*/  FFMA.FTZ R20, R180, c[0x0][0x23c], -R39.reuse ;  /* 0x00008f00b4147a23 */ /* 0x100fe20000010827 */
[C---:B------:R-:W-:Y:S03]  /*163e0*/  HMMA.16816.F32 R16, R40.reuse, R22, R16 ;  /* 0x000000162810723c */ /* 0x040fe60000001810 */
[----:B------:R1:W2:Y:S01]  /*163f0*/  MUFU.EX2 R140, R20 ;  /* 0x00000014008c7308 */ /* 0x0002a20000000800 */
[----:B------:R-:W-:Y:S03]  /*16400*/  FMUL.FTZ R21, R2, R153 ;  /* 0x0000009902157220 */ /* 0x000fe60000410000 */
[C---:B------:R-:W-:Y:S02]  /*16410*/  FMUL.FTZ R22, R0.reuse, R154 ;  /* 0x0000009a00167220 */ /* 0x040fe40000410000 */
[----:B------:R-:W-:Y:S03]  /*16420*/  FMUL.FTZ R23, R0, R155 ;  /* 0x0000009b00177220 */ /* 0x000fe60000410000 */
[----:B-1----:R-:W-:Y:S07]  /*16430*/  FMUL.FTZ R20, R2, R152 ;  /* 0x0000009802147220 */ /* 0x002fee0000410000 */
[C---:B------:R-:W-:Y:S07]  /*16440*/  HMMA.16816.F32 R20, R40.reuse, R28, R20 ;  /* 0x0000001c2814723c */ /* 0x040fee0000001814 */
[--C-:B------:R-:W-:Y:S01]  /*16450*/  FFMA.FTZ R28, R184, c[0x0][0x23c], -R39.reuse ;  /* 0x00008f00b81c7a23 */ /* 0x100fe20000010827 */
[C---:B------:R-:W-:Y:S03]  /*16460*/  HMMA.16816.F32 R24, R40.reuse, R30, R24 ;  /* 0x0000001e2818723c */ /* 0x040fe60000001818 */
[----:B------:R1:W3:Y:S01]  /*16470*/  MUFU.EX2 R141, R28 ;  /* 0x0000001c008d7308 */ /* 0x0002e20000000800 */
[----:B------:R-:W-:Y:S03]  /*16480*/  FMUL.FTZ R29, R2, R161 ;  /* 0x000000a1021d7220 */ /* 0x000fe60000410000 */
[C---:B------:R-:W-:Y:S02]  /*16490*/  FMUL.FTZ R30, R0.reuse, R162 ;  /* 0x000000a2001e7220 */ /* 0x040fe40000410000 */
[----:B------:R-:W-:Y:S03]  /*164a0*/  FMUL.FTZ R31, R0, R163 ;  /* 0x000000a3001f7220 */ /* 0x000fe60000410000 */
[----:B-1----:R-:W-:Y:S07]  /*164b0*/  FMUL.FTZ R28, R2, R160 ;  /* 0x000000a0021c7220 */ /* 0x002fee0000410000 */
[C---:B------:R-:W-:Y:S07]  /*164c0*/  HMMA.16816.F32 R28, R40.reuse, R44, R28 ;  /* 0x0000002c281c723c */ /* 0x040fee000000181c */
[--C-:B------:R-:W-:Y:S01]  /*164d0*/  FFMA.FTZ R44, R187, c[0x0][0x23c], -R60.reuse ;  /* 0x00008f00bb2c7a23 */ /* 0x100fe2000001083c */
[----:B------:R-:W-:Y:S03]  /*164e0*/  HMMA.16816.F32 R32, R40, R46, R32 ;  /* 0x0000002e2820723c */ /* 0x000fe60000001820 */
[----:B------:R1:W1:Y:S04]  /*164f0*/  MUFU.EX2 R130, R44 ;  /* 0x0000002c00827308 */ /* 0x0002680000000800 */
[----:B----4-:R-:W-:Y:S02]  /*16500*/  F2FP.PACK_AB R40, R131, R126 ;  /* 0x0000007e8328723e */ /* 0x010fe400000000ff */
[----:B-----5:R-:W-:Y:S03]  /*16510*/  F2FP.PACK_AB R41, R132, R129 ;  /* 0x000000818429723e */ /* 0x020fe600000000ff */
        /* <DEDUP_REMOVED lines=8> */
[----:B------:R2:W-:Y:S04]  /*165a0*/  MUFU.EX2 R139, R48 ;  /* 0x00000030008b7308 */ /* 0x0005e80000000800 */
        /* <DEDUP_REMOVED lines=11> */
[----:B------:R2:W-:Y:S01]  /*16660*/  MUFU.EX2 R190, R48 ;  /* 0x0000003000be7308 */ /* 0x0005e20000000800 */
        /* <DEDUP_REMOVED lines=10> */
[----:B------:R-:W-:Y:S01]  /*16710*/  ISETP.GT.AND P1, PT, R191, 0x1, PT ;  /* 0x00000001bf00780c */ /* 0x000fe20003f24270 */
[----:B----4-:R-:W-:Y:S03]  /*16720*/  LDSM.16.MT88.4 R52, [R218+0xb000] ;  /* 0x00b00000da34783b */ /* 0x010fe60000004200 */
[----:B---3--:R-:W-:Y:S02]  /*16730*/  F2FP.PACK_AB R40, R133, R141 ;  /* 0x0000008d8528723e */ /* 0x008fe400000000ff */
[----:B------:R3:W4:Y:S03]  /*16740*/  MUFU.EX2 R185, R44 ;  /* 0x0000002c00b97308 */ /* 0x0007260000000800 */
[----:B------:R-:W-:Y:S01]  /*16750*/  F2FP.PACK_AB R41, R130, R136 ;  /* 0x000000888229723e */ /* 0x000fe200000000ff */
[----:B-1----:R-:W1:Y:S01]  /*16760*/  LDSM.16.MT88.4 R48, [R135+0xb000] ;  /* 0x00b000008730783b */ /* 0x002e620000004200 */
[----:B--2---:R-:W-:Y:S01]  /*16770*/  F2FP.PACK_AB R43, R189, R190 ;  /* 0x000000bebd2b723e */ /* 0x004fe200000000ff */
[--C-:B---3--:R-:W-:Y:S01]  /*16780*/  FFMA.FTZ R44, R196, c[0x0][0x23c], -R39.reuse ;  /* 0x00008f00c42c7a23 */ /* 0x108fe20000010827 */
[----:B------:R-:W-:Y:S02]  /*16790*/  MOV R196, R139 ;  /* 0x0000008b00c47202 */ /* 0x000fe40000000f00 */
[----:B------:R-:W-:Y:S01]  /*167a0*/  MOV R139, R169 ;  /* 0x000000a9008b7202 */ /* 0x000fe20000000f00 */
[----:B------:R2:W-:Y:S01]  /*167b0*/  MUFU.EX2 R183, R44 ;  /* 0x0000002c00b77308 */ /* 0x0005e20000000800 */
[----:B------:R-:W-:Y:S02]  /*167c0*/  F2FP.PACK_AB R42, R196, R125 ;  /* 0x0000007dc42a723e */ /* 0x000fe400000000ff */
[----:B------:R-:W-:Y:S01]  /*167d0*/  MOV R195, R139 ;  /* 0x0000008b00c37202 */ /* 0x000fe20000000f00 */
[----:B--2---:R-:W2:Y:S04]  /*167e0*/  LDSM.16.MT88.4 R44, [R217+0xb000] ;  /* 0x00b00000d92c783b */ /* 0x004ea80000004200 */
        /* <DEDUP_REMOVED lines=114> */
[----:B------:R2:W-:Y:S01]  /*16f10*/  MUFU.EX2 R161, R44 ;  /* 0x0000002c00a17308 */ /* 0x0005e20000000800 */
[C---:B-1----:R-:W-:Y:S07]  /*16f20*/  HMMA.16816.F32 R4, R40.reuse, R48, R4 ;  /* 0x000000302804723c */ /* 0x042fee0000001804 */
[--C-:B------:R-:W-:Y:S01]  /*16f30*/  FFMA.FTZ R48, R251, c[0x0][0x23c], -R39.reuse ;  /* 0x00008f00fb307a23 */ /* 0x100fe20000010827 */
[----:B--2---:R-:W1:Y:S01]  /*16f40*/  LDSM.16.MT88.4 R44, [R216+0xc800] ;  /* 0x00c80000d82c783b */ /* 0x004e620000004200 */
[C---:B------:R-:W-:Y:S02]  /*16f50*/  HMMA.16816.F32 R8, R40.reuse, R50, R8 ;  /* 0x000000322808723c */ /* 0x040fe40000001808 */
[----:B------:R2:W4:Y:S06]  /*16f60*/  MUFU.EX2 R159, R48 ;  /* 0x00000030009f7308 */ /* 0x00052c0000000800 */
[C---:B------:R-:W-:Y:S07]  /*16f70*/  HMMA.16816.F32 R12, R40.reuse, R52, R12 ;  /* 0x00000034280c723c */ /* 0x040fee000000180c */
[--C-:B------:R-:W-:Y:S01]  /*16f80*/  FFMA.FTZ R52, R150, c[0x0][0x23c], -R39.reuse ;  /* 0x00008f0096347a23 */ /* 0x100fe20000010827 */
[C---:B------:R-:W-:Y:S03]  /*16f90*/  HMMA.16816.F32 R16, R40.reuse, R54, R16 ;  /* 0x000000362810723c */ /* 0x040fe60000001810 */
[----:B------:R5:W-:Y:S01]  /*16fa0*/  MUFU.EX2 R156, R52 ;  /* 0x00000034009c7308 */ /* 0x000be20000000800 */
[--C-:B--2---:R-:W-:Y:S09]  /*16fb0*/  FFMA.FTZ R48, R252, c[0x0][0x23c], -R60.reuse ;  /* 0x00008f00fc307a23 */ /* 0x104ff2000001083c */
[----:B------:R2:W-:Y:S01]  /*16fc0*/  MUFU.EX2 R158, R48 ;  /* 0x00000030009e7308 */ /* 0x0005e20000000800 */
[C---:B-1----:R-:W-:Y:S03]  /*16fd0*/  HMMA.16816.F32 R20, R40.reuse, R44, R20 ;  /* 0x0000002c2814723c */ /* 0x042fe60000001814 */
[--C-:B-----5:R-:W-:Y:S02]  /*16fe0*/  FFMA.FTZ R52, R62, c[0x0][0x23c], -R60.reuse ;  /* 0x00008f003e347a23 */ /* 0x120fe4000001083c */
[----:B------:R-:W5:Y:S02]  /*16ff0*/  LDL.LU R62, [R1+0x20] ;  /* 0x00002000013e7983 */ /* 0x000f640000300800 */
        /* <DEDUP_REMOVED lines=10> */
[----:B----4-:R-:W-:Y:S02]  /*170a0*/  F2FP.PACK_AB R42, R159, R160 ;  /* 0x000000a09f2a723e */ /* 0x010fe400000000ff */
[----:B------:R-:W-:Y:S02]  /*170b0*/  F2FP.PACK_AB R40, R163, R164 ;  /* 0x000000a4a328723e */ /* 0x000fe400000000ff */
[----:B------:R1:W4:Y:S01]  /*170c0*/  MUFU.EX2 R151, R56 ;  /* 0x0000003800977308 */ /* 0x0003220000000800 */
[----:B------:R-:W-:Y:S01]  /*170d0*/  F2FP.PACK_AB R41, R161, R162 ;  /* 0x000000a2a129723e */ /* 0x000fe200000000ff */
        /* <DEDUP_REMOVED lines=22> */
[--C-:B------:R-:W-:Y:S01]  /*17240*/  FFMA.FTZ R56, R71, c[0x0][0x23c], -R60.reuse ;  /* 0x00008f0047387a23 */ /* 0x100fe2000001083c */
[----:B------:R-:W-:Y:S03]  /*17250*/  HMMA.16816.F32 R32, R40, R58, R32 ;  /* 0x0000003a2820723c */ /* 0x000fe60000001820 */
[----:B------:R4:W4:Y:S01]  /*17260*/  MUFU.EX2 R148, R44 ;  /* 0x0000002c00947308 */ /* 0x0009220000000800 */
        /* <DEDUP_REMOVED lines=10> */
[----:B----4-:R-:W4:Y:S01]  /*17310*/  LDSM.16.MT88.4 R44, [R218+0xd800] ;  /* 0x00d80000da2c783b */ /* 0x010f220000004200 */
[--C-:B---3--:R-:W-:Y:S08]  /*17320*/  FFMA.FTZ R56, R72, c[0x0][0x23c], -R39.reuse ;  /* 0x00008f0048387a23 */ /* 0x108ff00000010827 */
[----:B------:R3:W-:Y:S01]  /*17330*/  MUFU.EX2 R144, R56 ;  /* 0x0000003800907308 */ /* 0x0007e20000000800 */
[C---:B--2---:R-:W-:Y:S01]  /*17340*/  HMMA.16816.F32 R4, R40.reuse, R48, R4 ;  /* 0x000000302804723c */ /* 0x044fe20000001804 */
[----:B-1----:R-:W1:Y:S06]  /*17350*/  LDSM.16.MT88.4 R52, [R216+0xd800] ;  /* 0x00d80000d834783b */ /* 0x002e6c0000004200 */
[--C-:B------:R-:W-:Y:S01]  /*17360*/  FFMA.FTZ R48, R73, c[0x0][0x23c], -R39.reuse ;  /* 0x00008f0049307a23 */ /* 0x100fe20000010827 */
[C---:B------:R-:W-:Y:S03]  /*17370*/  HMMA.16816.F32 R8, R40.reuse, R50, R8 ;  /* 0x000000322808723c */ /* 0x040fe60000001808 */
[----:B------:R2:W1:Y:S01]  /*17380*/  MUFU.EX2 R143, R48 ;  /* 0x00000030008f7308 */ /* 0x0004620000000800 */
[----:B---3--:R-:W3:Y:S04]  /*17390*/  LDSM.16.MT88.4 R56, [R217+0xd800] ;  /* 0x00d80000d938783b */ /* 0x008ee80000004200 */
[C---:B----4-:R-:W-:Y:S07]  /*173a0*/  HMMA.16816.F32 R12, R40.reuse, R44, R12 ;  /* 0x0000002c280c723c */ /* 0x050fee000000180c */
        /* <DEDUP_REMOVED lines=9> */
[----:B----4-:R-:W4:Y:S04]  /*17440*/  LDSM.16.MT88.4 R44, [R135+0xe000] ;  /* 0x00e00000872c783b */ /* 0x010f280000004200 */
        /* <DEDUP_REMOVED lines=13> */
[C---:B----4-:R-:W-:Y:S08]  /*17520*/  HMMA.16816.F32 R4, R40.reuse, R44, R4 ;  /* 0x0000002c2804723c */ /* 0x050ff00000001804 */
[----:B------:R2:W4:Y:S01]  /*17530*/  MUFU.EX2 R139, R48 ;  /* 0x00000030008b7308 */ /* 0x0005220000000800 */
[----:B------:R-:W-:Y:S01]  /*17540*/  FFMA.FTZ R44, R81, c[0x0][0x23c], -R39 ;  /* 0x00008f00512c7a23 */ /* 0x000fe20000010827 */
[----:B---3--:R-:W-:Y:S01]  /*17550*/  LDSM.16.MT88.4 R56, [R217+0xe000] ;  /* 0x00e00000d938783b */ /* 0x008fe20000004200 */
[C---:B------:R-:W-:Y:S07]  /*17560*/  HMMA.16816.F32 R8, R40.reuse, R46, R8 ;  /* 0x0000002e2808723c */ /* 0x040fee0000001808 */
[----:B------:R3:W3:Y:S01]  /*17570*/  MUFU.EX2 R133, R44 ;  /* 0x0000002c00857308 */ /* 0x0006e20000000800 */
[----:B-----5:R-:W-:Y:S04]  /*17580*/  FFMA.FTZ R0, R0, R62, R211 ;  /* 0x0000003e00007223 */ /* 0x020fe800000100d3 */
        /* <DEDUP_REMOVED lines=24> */
[--C-:B-----5:R-:W-:Y:S03]  /*17710*/  FFMA.FTZ R48, R85, c[0x0][0x23c], -R39.reuse ;  /* 0x00008f0055307a23 */ /* 0x120fe60000010827 */
[--C-:B------:R-:W-:Y:S01]  /*17720*/  FFMA.FTZ R56, R87, c[0x0][0x23c], -R60.reuse ;  /* 0x00008f0057387a23 */ /* 0x100fe2000001083c */
[----:B------:R-:W-:Y:S03]  /*17730*/  HMMA.16816.F32 R32, R40, R58, R32 ;  /* 0x0000003a2820723c */ /* 0x000fe60000001820 */
[----:B------:R5:W5:Y:S01]  /*17740*/  MUFU.EX2 R129, R48 ;  /* 0x0000003000817308 */ /* 0x000b620000000800 */
[--C-:B-1----:R-:W-:Y:S03]  /*17750*/  FFMA.FTZ R0, R107, c[0x0][0x23c], -R60.reuse ;  /* 0x00008f006b007a23 */ /* 0x102fe6000001083c */
[----:B----4-:R-:W-:Y:S02]  /*17760*/  F2FP.PACK_AB R40, R139, R140 ;  /* 0x0000008c8b28723e */ /* 0x010fe400000000ff */
[----:B------:R-:W-:Y:S03]  /*17770*/  F2FP.PACK_AB R41, R137, R138 ;  /* 0x0000008a8929723e */ /* 0x000fe600000000ff */
[----:B------:R-:W-:Y:S01]  /*17780*/  F2FP.PACK_AB R42, R133, R136 ;  /* 0x00000088852a723e */ /* 0x000fe200000000ff */
[----:B------:R1:W4:Y:S01]  /*17790*/  MUFU.EX2 R123, R56 ;  /* 0x00000038007b7308 */ /* 0x0003220000000800 */
[----:B---3--:R-:W-:Y:S01]  /*177a0*/  F2FP.PACK_AB R43, R131, R132 ;  /* 0x00000084832b723e */ /* 0x008fe200000000ff */
[----:B------:R-:W-:Y:S08]  /*177b0*/  LDSM.16.MT88.4 R52, [R216+0xe800] ;  /* 0x00e80000d834783b */ /* 0x000ff00000004200 */
[----:B------:R3:W-:Y:S01]  /*177c0*/  MUFU.EX2 R78, R0 ;  /* 0x00000000004e7308 */ /* 0x0007e20000000800 */
[C---:B--2---:R-:W-:Y:S01]  /*177d0*/  HMMA.16816.F32 R4, R40.reuse, R44, R4 ;  /* 0x0000002c2804723c */ /* 0x044fe20000001804 */
[----:B-----5:R-:W2:Y:S06]  /*177e0*/  LDSM.16.MT88.4 R48, [R218+0xe800] ;  /* 0x00e80000da30783b */ /* 0x020eac0000004200 */
[--C-:B------:R-:W-:Y:S01]  /*177f0*/  FFMA.FTZ R44, R89, c[0x0][0x23c], -R39.reuse ;  /* 0x00008f00592c7a23 */ /* 0x100fe20000010827 */
[C---:B------:R-:W-:Y:S01]  /*17800*/  HMMA.16816.F32 R8, R40.reuse, R46, R8 ;  /* 0x0000002e2808723c */ /* 0x040fe20000001808 */
[----:B------:R5:W-:Y:S03]  /*17810*/  MUFU.EX2 R89, R2 ;  /* 0x0000000200597308 */ /* 0x000be60000000800 */
[--C-:B-1----:R-:W-:Y:S07]  /*17820*/  FFMA.FTZ R56, R88, c[0x0][0x23c], -R39.reuse ;  /* 0x00008f0058387a23 */ /* 0x102fee0000010827 */
[----:B------:R1:W-:Y:S01]  /*17830*/  MUFU.EX2 R124, R44 ;  /* 0x0000002c007c7308 */ /* 0x0003e20000000800 */
[--C-:B---3--:R-:W-:Y:S09]  /*17840*/  FFMA.FTZ R0, R108, c[0x0][0x23c], -R39.reuse ;  /* 0x00008f006c007a23 */ /* 0x108ff20000010827 */
[----:B------:R3:W3:Y:S01]  /*17850*/  MUFU.EX2 R125, R56 ;  /* 0x00000038007d7308 */ /* 0x0006e20000000800 */
[--C-:B-----5:R-:W-:Y:S09]  /*17860*/  FFMA.FTZ R2, R97, c[0x0][0x23c], -R39.reuse ;  /* 0x00008f0061027a23 */ /* 0x120ff20000010827 */
        /* <DEDUP_REMOVED lines=9> */
[--C-:B-----5:R-:W-:Y:S04]  /*17900*/  FFMA.FTZ R2, R98, c[0x0][0x23c], -R60.reuse ;  /* 0x00008f0062027a23 */ /* 0x120fe8000001083c */
        /* <DEDUP_REMOVED lines=8> */
[--C-:B-----5:R-:W-:Y:S04]  /*17990*/  FFMA.FTZ R2, R99, c[0x0][0x23c], -R60.reuse ;  /* 0x00008f0063027a23 */ /* 0x120fe8000001083c */
[--C-:B------:R-:W-:Y:S01]  /*179a0*/  FFMA.FTZ R56, R95, c[0x0][0x23c], -R60.reuse ;  /* 0x00008f005f387a23 */ /* 0x100fe2000001083c */
[----:B------:R-:W-:Y:S01]  /*179b0*/  HMMA.16816.F32 R32, R40, R58, R32 ;  /* 0x0000003a2820723c */ /* 0x000fe20000001820 */
[----:B------:R2:W-:Y:S03]  /*179c0*/  MUFU.EX2 R86, R2 ;  /* 0x0000000200567308 */ /* 0x0005e60000000800 */
[--C-:B----4-:R-:W-:Y:S03]  /*179d0*/  FFMA.FTZ R52, R94, c[0x0][0x23c], -R60.reuse ;  /* 0x00008f005e347a23 */ /* 0x110fe6000001083c */
        /* <DEDUP_REMOVED lines=176> */
[----:B------:R-:W-:Y:S01]  /*184e0*/  FADD.FTZ R56, R151, R0 ;  /* 0x0000000097387221 */ /* 0x000fe20000010000 */
[----:B------:R-:W-:Y:S01]  /*184f0*/  LDSM.16.MT88.4 R156, [R216+0x11800] ;  /* 0x01180000d89c783b */ /* 0x000fe20000004200 */
[----:B------:R-:W-:Y:S03]  /*18500*/  FADD.FTZ R57, R155, R2 ;  /* 0x000000029b397221 */ /* 0x000fe60000010000 */
[----:B------:R-:W-:Y:S02]  /*18510*/  FFMA.FTZ R2, R127, c[0x0][0x23c], -R60 ;  /* 0x00008f007f027a23 */ /* 0x000fe4000001083c */
        /* <DEDUP_REMOVED lines=13> */
[----:B------:R-:W1:Y:S01]  /*185f0*/  MUFU.EX2 R56, R52 ;  /* 0x0000003400387308 */ /* 0x000e620000000800 */
[----:B------:R-:W-:Y:S01]  /*18600*/  LDSM.16.MT88.4 R148, [R218+0x11800] ;  /* 0x01180000da94783b */ /* 0x000fe20000004200 */
[C---:B------:R-:W-:Y:S03]  /*18610*/  HMMA.16816.F32 R24, R40.reuse, R50, R24 ;  /* 0x000000322818723c */ /* 0x040fe60000001818 */
[----:B------:R-:W-:Y:S02]  /*18620*/  FADD.FTZ R0, R146, R0 ;  /* 0x0000000092007221 */ /* 0x000fe40000010000 */
[----:B------:R-:W-:Y:S02]  /*18630*/  FADD.FTZ R2, R147, R2 ;  /* 0x0000000293027221 */ /* 0x000fe40000010000 */
[----:B------:R-:W-:Y:S01]  /*18640*/  FADD.FTZ R0, R145, R0 ;  /* 0x0000000091007221 */ /* 0x000fe20000010000 */
[----:B------:R-:W2:Y:S01]  /*18650*/  MUFU.EX2 R39, R37 ;  /* 0x0000002500277308 */ /* 0x000ea20000000800 */
[----:B------:R-:W-:Y:S03]  /*18660*/  FADD.FTZ R2, R144, R2 ;  /* 0x0000000290027221 */ /* 0x000fe60000010000 */
[----:B------:R-:W-:Y:S02]  /*18670*/  FADD.FTZ R0, R142, R0 ;  /* 0x000000008e007221 */ /* 0x000fe40000010000 */
[----:B------:R-:W-:Y:S02]  /*18680*/  FADD.FTZ R2, R143, R2 ;  /* 0x000000028f027221 */ /* 0x000fe40000010000 */
[----:B------:R-:W-:Y:S02]  /*18690*/  FADD.FTZ R0, R141, R0 ;  /* 0x000000008d007221 */ /* 0x000fe40000010000 */
[----:B------:R-:W-:Y:S02]  /*186a0*/  FADD.FTZ R2, R140, R2 ;  /* 0x000000028c027221 */ /* 0x000fe40000010000 */
[----:B------:R-:W-:Y:S01]  /*186b0*/  FADD.FTZ R0, R138, R0 ;  /* 0x000000008a007221 */ /* 0x000fe20000010000 */
[----:B------:R-:W-:Y:S01]  /*186c0*/  LDSM.16.MT88.4 R140, [R135+0x11800] ;  /* 0x01180000878c783b */ /* 0x000fe20000004200 */
[----:B------:R-:W-:Y:S01]  /*186d0*/  FADD.FTZ R2, R139, R2 ;  /* 0x000000028b027221 */ /* 0x000fe20000010000 */
[----:B-1----:R-:W-:Y:S01]  /*186e0*/  F2FP.PACK_AB R166, R44, R56 ;  /* 0x000000382ca6723e */ /* 0x002fe200000000ff */
[----:B------:R-:W-:Y:S02]  /*186f0*/  FADD.FTZ R0, R137, R0 ;  /* 0x0000000089007221 */ /* 0x000fe40000010000 */
[----:B------:R-:W-:Y:S02]  /*18700*/  FADD.FTZ R2, R136, R2 ;  /* 0x0000000288027221 */ /* 0x000fe40000010000 */
[----:B------:R-:W-:Y:S01]  /*18710*/  FADD.FTZ R0, R132, R0 ;  /* 0x0000000084007221 */ /* 0x000fe20000010000 */
[----:B------:R-:W1:Y:S01]  /*18720*/  LDSM.16.MT88.4 R52, [R217+0x11000] ;  /* 0x01100000d934783b */ /* 0x000e620000004200 */
[----:B------:R-:W-:Y:S01]  /*18730*/  FADD.FTZ R2, R133, R2 ;  /* 0x0000000285027221 */ /* 0x000fe20000010000 */
[----:B------:R-:W-:Y:S01]  /*18740*/  MOV R133, R3 ;  /* 0x0000000300857202 */ /* 0x000fe20000000f00 */
[----:B------:R-:W-:Y:S01]  /*18750*/  FADD.FTZ R0, R131, R0 ;  /* 0x0000000083007221 */ /* 0x000fe20000010000 */
[----:B--2---:R-:W-:Y:S01]  /*18760*/  F2FP.PACK_AB R167, R60, R39 ;  /* 0x000000273ca7723e */ /* 0x004fe200000000ff */
        /* <DEDUP_REMOVED lines=59> */
[----:B------:R-:W-:Y:S01]  /*18b20*/  FADD.FTZ R2, R39, R0 ;  /* 0x0000000027027221 */ /* 0x000fe20000010000 */
[----:B------:R-:W-:Y:S03]  /*18b30*/  IADD3 R0, R191, -0x1, RZ ;  /* 0xffffffffbf007810 */ /* 0x000fe60007ffe0ff */
[----:B------:R-:W-:Y:S02]  /*18b40*/  FADD.FTZ R2, R60, R2 ;  /* 0x000000023c027221 */ /* 0x000fe40000010000 */
[----:B------:R1:W-:Y:S04]  /*18b50*/  STL [R1+0x8], R0 ;  /* 0x0000080001007387 */ /* 0x0003e80000100800 */
[----:B------:R1:W-:Y:S01]  /*18b60*/  STL [R1+0x20], R2 ;  /* 0x0000200201007387 */ /* 0x0003e20000100800 */
[----:B------:R-:W-:-:S05]  /*18b70*/  @P1 BRA `(.L_x_2284) ;  /* 0xffff9d0000001947 */ /* 0x000fca000383ffff */
.L_x_2280:
[----:B------:R-:W2:Y:S04]  /*18b80*/  LDL.LU R5, [R1+0x1c] ;  /* 0x00001c0001057983 */ /* 0x000ea80000300800 */
[----:B-1----:R-:W3:Y:S04]  /*18b90*/  LDL.LU R4, [R1+0x20] ;  /* 0x0000200001047983 */ /* 0x002ee80000300800 */
[----:B------:R-:W4:Y:S04]  /*18ba0*/  LDL.LU R40, [R1+0x24] ;  /* 0x0000240001287983 */ /* 0x000f280000300800 */
[----:B------:R-:W1:Y:S01]  /*18bb0*/  S2R R37, SR_TID.X ;  /* 0x0000000000257919 */ /* 0x000e620000002100 */
[----:B------:R-:W-:Y:S01]  /*18bc0*/  IMAD.MOV.U32 R8, RZ, RZ, 0x20 ;  /* 0x00000020ff087424 */ /* 0x000fe200078e00ff */
[----:B------:R-:W2:Y:S02]  /*18bd0*/  LDC.U8 R24, c[0x0][0x328] ;  /* 0x0000ca00ff187b82 */ /* 0x000ea40000000000 */
[----:B------:R-:W2:Y:S04]  /*18be0*/  S2R R38, SR_CTAID.Y ;  /* 0x0000000000267919 */ /* 0x000ea80000002600 */
[----:B------:R-:W2:Y:S04]  /*18bf0*/  S2R R35, SR_TID.X ;  /* 0x0000000000237919 */ /* 0x000ea80000002100 */
[----:B------:R2:W5:Y:S01]  /*18c00*/  LDL R39, [R1+0x28] ;  /* 0x0000280001277983 */ /* 0x0005620000100800 */
[----:B-1----:R-:W-:Y:S01]  /*18c10*/  SHF.R.S32.HI R32, RZ, 0x1f, R37 ;  /* 0x0000001fff207819 */ /* 0x002fe20000011425 */
[----:B------:R-:W-:Y:S02]  /*18c20*/  BSSY B0, `(.L_x_2285) ;  /* 0x00000a8000007945 */ /* 0x000fe40003800000 */
[----:B--2---:R-:W1:Y:S04]  /*18c30*/  SHFL.BFLY PT, R0, R5, 0x2, 0x1f ;  /* 0x0c401f0005007f89 */ /* 0x004e6800000e0000 */
[----:B---3--:R-:W2:Y:S01]  /*18c40*/  SHFL.BFLY PT, R2, R4, 0x2, 0x1f ;  /* 0x0c401f0004027f89 */ /* 0x008ea200000e0000 */
[----:B-1----:R-:W-:-:S02]  /*18c50*/  FADD.FTZ R0, R0, R5 ;  /* 0x0000000500007221 */ /* 0x002fc40000010000 */
[----:B--2---:R-:W-:-:S03]  /*18c60*/  FADD.FTZ R2, R2, R4 ;  /* 0x0000000402027221 */ /* 0x004fc60000010000 */
[----:B------:R-:W1:Y:S04]  /*18c70*/  SHFL.BFLY PT, R5, R0, 0x1, 0x1f ;  /* 0x0c201f0000057f89 */ /* 0x000e6800000e0000 */
[----:B------:R-:W2:Y:S01]  /*18c80*/  SHFL.BFLY PT, R4, R2, 0x1, 0x1f ;  /* 0x0c201f0002047f89 */ /* 0x000ea200000e0000 */
[----:B----4-:R-:W-:Y:S01]  /*18c90*/  ISETP.NE.AND P0, PT, R40, -0x1, PT ;  /* 0xffffffff2800780c */ /* 0x010fe20003f05270 */
[----:B-1----:R-:W-:-:S05]  /*18ca0*/  FADD.FTZ R22, R0, R5 ;  /* 0x0000000500167221 */ /* 0x002fca0000010000 */
[----:B------:R-:W-:Y:S01]  /*18cb0*/  FSETP.NE.FTZ.AND P5, PT, R22, RZ, PT ;  /* 0x000000ff1600720b */ /* 0x000fe20003fb5000 */
[----:B------:R-:W-:Y:S02]  /*18cc0*/  IMAD.MOV.U32 R0, RZ, RZ, 0x3f800000 ;  /* 0x3f800000ff007424 */ /* 0x000fe400078e00ff */
[----:B--2---:R-:W-:-:S10]  /*18cd0*/  FADD.FTZ R23, R2, R4 ;  /* 0x0000000402177221 */ /* 0x004fd40000010000 */
[----:B------:R-:W1:Y:S01]  /*18ce0*/  @P5 MUFU.RCP R0, R22 ;  /* 0x0000001600005308 */ /* 0x000e620000001000 */
[----:B------:R-:W-:Y:S01]  /*18cf0*/  FSETP.NE.FTZ.AND P4, PT, R23, RZ, PT ;  /* 0x000000ff1700720b */ /* 0x000fe20003f95000 */
[----:B------:R-:W-:Y:S01]  /*18d00*/  @P0 IMAD.WIDE.U32 R4, R40, c[0x0][0x1e8], RZ ;  /* 0x00007a0028040a25 */ /* 0x000fe200078e00ff */
[----:B------:R-:W-:-:S03]  /*18d10*/  MOV R2, 0x3f800000 ;  /* 0x3f80000000027802 */ /* 0x000fc60000000f00 */
[----:B------:R-:W-:Y:S02]  /*18d20*/  @P0 IMAD R34, R40, c[0x0][0x1ec], R5 ;  /* 0x00007b0028220a24 */ /* 0x000fe400078e0205 */
[----:B------:R-:W-:Y:S02]  /*18d30*/  @P0 IMAD.MOV.U32 R33, RZ, RZ, R4 ;  /* 0x000000ffff210224 */ /* 0x000fe400078e0004 */
[C---:B-1----:R-:W-:Y:S02]  /*18d40*/  FMUL.FTZ R136, R0.reuse, R136 ;  /* 0x0000008800887220 */ /* 0x042fe40000410000 */
        /* <DEDUP_REMOVED lines=15> */
[----:B------:R-:W-:Y:S01]  /*18e40*/  LEA.HI R0, R32, R37, RZ, 0x2 ;  /* 0x0000002520007211 */ /* 0x000fe200078f10ff */
[----:B------:R-:W1:Y:S03]  /*18e50*/  @P4 MUFU.RCP R2, R23 ;  /* 0x0000001700024308 */ /* 0x000e660000001000 */
[----:B------:R-:W-:-:S02]  /*18e60*/  SHF.R.S32.HI R7, RZ, 0x2, R0 ;  /* 0x00000002ff077819 */ /* 0x000fc40000011400 */
[----:B------:R-:W-:-:S04]  /*18e70*/  SHF.R.S32.HI R4, RZ, 0x1f, R0 ;  /* 0x0000001fff047819 */ /* 0x000fc80000011400 */
[----:B------:R-:W-:-:S04]  /*18e80*/  LEA.HI R4, R4, R7, RZ, 0x3 ;  /* 0x0000000704047211 */ /* 0x000fc800078f18ff */
[----:B------:R-:W-:-:S04]  /*18e90*/  LOP3.LUT R4, R4, 0xfffffff8, RZ, 0xc0, !PT ;  /* 0xfffffff804047812 */ /* 0x000fc800078ec0ff */
[----:B------:R-:W-:Y:S01]  /*18ea0*/  IADD3 R4, R7, -R4, RZ ;  /* 0x8000000407047210 */ /* 0x000fe20007ffe0ff */
[----:B-1----:R-:W-:Y:S01]  /*18eb0*/  FMUL.FTZ R139, R2, R139 ;  /* 0x0000008b028b7220 */ /* 0x002fe20000410000 */
        /* <DEDUP_REMOVED lines=16> */
[----:B------:R-:W-:Y:S02]  /*18fc0*/  FMUL.FTZ R9, R2, R166 ;  /* 0x000000a602097220 */ /* 0x000fe40000410000 */
[----:B------:R-:W-:Y:S01]  /*18fd0*/  IMAD.SHL.U32 R2, R4, 0x40, RZ ;  /* 0x0000004004027824 */ /* 0x000fe200078e00ff */
[----:B------:R-:W-:Y:S02]  /*18fe0*/  SHF.R.S32.HI R21, RZ, 0x5, R32 ;  /* 0x00000005ff157819 */ /* 0x000fe40000011420 */
[----:B------:R-:W-:-:S02]  /*18ff0*/  IADD3 R0, -R0, R37, RZ ;  /* 0x0000002500007210 */ /* 0x000fc40007ffe1ff */
[----:B------:R-:W-:-:S03]  /*19000*/  LOP3.LUT R2, R2, 0x1c0, RZ, 0xc0, !PT ;  /* 0x000001c002027812 */ /* 0x000fc600078ec0ff */
[----:B------:R-:W-:Y:S01]  /*19010*/  IMAD R0, R21, 0x200, R0 ;  /* 0x0000020015007824 */ /* 0x000fe200078e0200 */
[----:B------:R-:W-:-:S04]  /*19020*/  LEA.HI R2, R2, R2, RZ, 0x1d ;  /* 0x0000000202027211 */ /* 0x000fc800078fe8ff */
[----:B------:R-:W-:Y:S02]  /*19030*/  LEA R0, R0, R2, 0x1 ;  /* 0x0000000200007211 */ /* 0x000fe400078e08ff */
[----:B------:R-:W-:-:S04]  /*19040*/  LOP3.LUT R2, R4, 0x1, RZ, 0xc0, !PT ;  /* 0x0000000104027812 */ /* 0x000fc800078ec0ff */
[----:B------:R-:W-:-:S04]  /*19050*/  ISETP.NE.U32.AND P3, PT, R2, 0x1, PT ;  /* 0x000000010200780c */ /* 0x000fc80003f65070 */
[----:B------:R-:W-:Y:S02]  /*19060*/  R2P PR, R4, 0x6 ;  /* 0x0000000604007804 */ /* 0x000fe40000000000 */
[----:B------:R-:W-:Y:S01]  /*19070*/  MOV R7, 0xfffffff0 ;  /* 0xfffffff000077802 */ /* 0x000fe20000000f00 */
[----:B------:R-:W-:Y:S01]  /*19080*/  IMAD.SHL.U32 R0, R0, 0x2, RZ ;  /* 0x0000000200007824 */ /* 0x000fe200078e00ff */
[----:B------:R-:W-:Y:S02]  /*19090*/  F2FP.PACK_AB R6, R139, R6 ;  /* 0x000000068b06723e */ /* 0x000fe400000000ff */
[----:B------:R-:W-:Y:S02]  /*190a0*/  SEL R7, R7, 0x10, !P3 ;  /* 0x0000001007077807 */ /* 0x000fe40005800000 */
[----:B------:R-:W-:Y:S02]  /*190b0*/  F2FP.PACK_AB R5, R5, R136 ;  /* 0x000000880505723e */ /* 0x000fe400000000ff */
[----:B------:R-:W-:-:S02]  /*190c0*/  SEL R8, R8, 0xffffffe0, !P1 ;  /* 0xffffffe008087807 */ /* 0x000fc40004800000 */
[----:B------:R-:W-:Y:S01]  /*190d0*/  IADD3 R4, R0, R7, RZ ;  /* 0x0000000700047210 */ /* 0x000fe20007ffe0ff */
[----:B------:R1:W-:Y:S01]  /*190e0*/  STS [R0+0x400], R6 ;  /* 0x0004000600007388 */ /* 0x0003e20000000800 */
[----:B------:R-:W-:Y:S02]  /*190f0*/  F2FP.PACK_AB R20, R20, R140 ;  /* 0x0000008c1414723e */ /* 0x000fe400000000ff */
[----:B------:R-:W-:Y:S02]  /*19100*/  F2FP.PACK_AB R142, R143, R142 ;  /* 0x0000008e8f8e723e */ /* 0x000fe400000000ff */
[C---:B------:R-:W-:Y:S01]  /*19110*/  IADD3 R2, R0.reuse, 0x40, RZ ;  /* 0x0000004000027810 */ /* 0x040fe20007ffe0ff */
[----:B------:R2:W-:Y:S01]  /*19120*/  STS [R0], R5 ;  /* 0x0000000500007388 */ /* 0x0005e20000000800 */
[----:B------:R-:W-:Y:S02]  /*19130*/  @P2 IADD3 R2, R0, -0x40, RZ ;  /* 0xffffffc000022810 */ /* 0x000fe40007ffe0ff */
[----:B------:R-:W-:-:S02]  /*19140*/  F2FP.PACK_AB R19, R19, R144 ;  /* 0x000000901313723e */ /* 0x000fc400000000ff */
[----:B------:R-:W-:Y:S02]  /*19150*/  F2FP.PACK_AB R146, R147, R146 ;  /* 0x000000929392723e */ /* 0x000fe400000000ff */
[----:B------:R-:W-:Y:S02]  /*19160*/  F2FP.PACK_AB R18, R18, R148 ;  /* 0x000000941212723e */ /* 0x000fe400000000ff */
[----:B------:R-:W-:Y:S01]  /*19170*/  F2FP.PACK_AB R17, R151, R17 ;  /* 0x000000119711723e */ /* 0x000fe200000000ff */
[----:B------:R-:W-:Y:S01]  /*19180*/  STS [R4], R20 ;  /* 0x0000001404007388 */ /* 0x000fe20000000800 */
[----:B------:R-:W-:-:S03]  /*19190*/  F2FP.PACK_AB R15, R15, R152 ;  /* 0x000000980f0f723e */ /* 0x000fc600000000ff */
[----:B------:R3:W-:Y:S01]  /*191a0*/  STS [R4+0x400], R142 ;  /* 0x0004008e04007388 */ /* 0x0007e20000000800 */
[----:B-1----:R-:W-:Y:S01]  /*191b0*/  IMAD.IADD R6, R0, 0x1, R8 ;  /* 0x0000000100067824 */ /* 0x002fe200078e0208 */
[----:B------:R-:W-:Y:S02]  /*191c0*/  F2FP.PACK_AB R16, R155, R16 ;  /* 0x000000109b10723e */ /* 0x000fe400000000ff */
[----:B--2---:R-:W-:Y:S02]  /*191d0*/  IADD3 R5, R4, R8, RZ ;  /* 0x0000000804057210 */ /* 0x004fe40007ffe0ff */
[----:B------:R-:W-:Y:S01]  /*191e0*/  STS [R6], R19 ;  /* 0x0000001306007388 */ /* 0x000fe20000000800 */
[----:B------:R-:W-:Y:S02]  /*191f0*/  F2FP.PACK_AB R14, R14, R156 ;  /* 0x0000009c0e0e723e */ /* 0x000fe400000000ff */
[----:B------:R-:W-:Y:S01]  /*19200*/  F2FP.PACK_AB R13, R159, R13 ;  /* 0x0000000d9f0d723e */ /* 0x000fe200000000ff */
[----:B------:R-:W-:Y:S01]  /*19210*/  STS [R6+0x400], R146 ;  /* 0x0004009206007388 */ /* 0x000fe20000000800 */
[----:B------:R-:W-:-:S02]  /*19220*/  F2FP.PACK_AB R12, R12, R160 ;  /* 0x000000a00c0c723e */ /* 0x000fc400000000ff */
[----:B------:R-:W-:Y:S01]  /*19230*/  F2FP.PACK_AB R11, R163, R11 ;  /* 0x0000000ba30b723e */ /* 0x000fe200000000ff */
[----:B------:R-:W-:Y:S01]  /*19240*/  STS [R5], R18 ;  /* 0x0000001205007388 */ /* 0x000fe20000000800 */
[----:B------:R-:W-:Y:S01]  /*19250*/  F2FP.PACK_AB R10, R10, R164 ;  /* 0x000000a40a0a723e */ /* 0x000fe200000000ff */
[----:B---3--:R-:W-:Y:S02]  /*19260*/  IMAD.IADD R4, R7, 0x1, R2 ;  /* 0x0000000107047824 */ /* 0x008fe400078e0202 */
[----:B------:R1:W-:Y:S01]  /*19270*/  STS [R5+0x400], R17 ;  /* 0x0004001105007388 */ /* 0x0003e20000000800 */
[----:B------:R-:W-:Y:S01]  /*19280*/  F2FP.PACK_AB R9, R167, R9 ;  /* 0x00000009a709723e */ /* 0x000fe200000000ff */
[C---:B------:R-:W-:Y:S02]  /*19290*/  IMAD.IADD R0, R8.reuse, 0x1, R4 ;  /* 0x0000000108007824 */ /* 0x040fe400078e0204 */
[----:B------:R-:W-:Y:S04]  /*192a0*/  STS [R2], R15 ;  /* 0x0000000f02007388 */ /* 0x000fe80000000800 */
[----:B------:R2:W-:Y:S04]  /*192b0*/  STS [R2+0x400], R16 ;  /* 0x0004001002007388 */ /* 0x0005e80000000800 */
[----:B------:R-:W-:Y:S04]  /*192c0*/  STS [R4], R14 ;  /* 0x0000000e04007388 */ /* 0x000fe80000000800 */
[----:B------:R-:W-:Y:S01]  /*192d0*/  STS [R4+0x400], R13 ;  /* 0x0004000d04007388 */ /* 0x000fe20000000800 */
[----:B-1----:R-:W-:-:S05]  /*192e0*/  IADD3 R5, R8, R2, RZ ;  /* 0x0000000208057210 */ /* 0x002fca0007ffe0ff */
[----:B------:R-:W-:Y:S04]  /*192f0*/  STS [R5], R12 ;  /* 0x0000000c05007388 */ /* 0x000fe80000000800 */
[----:B------:R1:W-:Y:S04]  /*19300*/  STS [R5+0x400], R11 ;  /* 0x0004000b05007388 */ /* 0x0003e80000000800 */
[----:B------:R-:W-:Y:S04]  /*19310*/  STS [R0], R10 ;  /* 0x0000000a00007388 */ /* 0x000fe80000000800 */
[----:B------:R3:W-:Y:S04]  /*19320*/  STS [R0+0x400], R9 ;  /* 0x0004000900007388 */ /* 0x0007e80000000800 */
[----:B------:R-:W-:Y:S01]  /*19330*/  BAR.SYNC.DEFER_BLOCKING 0x0 ;  /* 0x0000000000007b1d */ /* 0x000fe20000010000 */
[----:B------:R-:W-:-:S02]  /*19340*/  ISETP.NE.AND P2, PT, R24, RZ, PT ;  /* 0x000000ff1800720c */ /* 0x000fc40003f45270 */
[----:B--2---:R-:W-:Y:S02]  /*19350*/  @!P0 SHF.R.S32.HI R2, RZ, 0x1f, R38 ;  /* 0x0000001fff028819 */ /* 0x004fe40000011426 */
[----:B------:R-:W-:Y:S01]  /*19360*/  ISETP.NE.OR P1, PT, R40, -0x1, !P2 ;  /* 0xffffffff2800780c */ /* 0x000fe20005725670 */
[----:B------:R-:W2:Y:S01]  /*19370*/  S2R R8, SR_CTAID.Z ;  /* 0x0000000000087919 */ /* 0x000ea20000002700 */
[----:B-1----:R-:W-:Y:S01]  /*19380*/  SHF.R.S32.HI R11, RZ, 0x1f, R35 ;  /* 0x0000001fff0b7819 */ /* 0x002fe20000011423 */
[----:B------:R-:W-:-:S04]  /*19390*/  @!P0 IMAD.WIDE.U32 R4, R38, c[0x0][0x1e0], RZ ;  /* 0x0000780026048a25 */ /* 0x000fc800078e00ff */
[----:B---3--:R-:W-:Y:S01]  /*193a0*/  @!P0 IMAD R0, R2, c[0x0][0x1e0], RZ ;  /* 0x0000780002008a24 */ /* 0x008fe200078e02ff */
[----:B------:R1:W3:Y:S04]  /*193b0*/  LDS.128 R12, [R241] ;  /* 0x00000000f10c7984 */ /* 0x0002e80000000c00 */
[----:B------:R1:W4:Y:S04]  /*193c0*/  LDS.128 R16, [R241+0x800] ;  /* 0x00080000f1107984 */ /* 0x0003280000000c00 */
[----:B------:R1:W1:Y:S04]  /*193d0*/  LDS.128 R24, [R241+0x1000] ;  /* 0x00100000f1187984 */ /* 0x0002680000000c00 */
[----:B------:R1:W1:Y:S01]  /*193e0*/  LDS.128 R28, [R241+0x1800] ;  /* 0x00180000f11c7984 */ /* 0x0002620000000c00 */
[C---:B------:R-:W-:Y:S01]  /*193f0*/  @!P0 IMAD R0, R38.reuse, c[0x0][0x1e4], R0 ;  /* 0x0000790026008a24 */ /* 0x040fe200078e0200 */
[----:B------:R-:W-:Y:S01]  /*19400*/  LEA.HI R2, R11, R35, RZ, 0x5 ;  /* 0x000000230b027211 */ /* 0x000fe200078f28ff */
[----:B------:R-:W-:-:S02]  /*19410*/  @!P1 IMAD R40, R38, c[0x0][0x214], RZ ;  /* 0x0000850026289a24 */ /* 0x000fc400078e02ff */
[----:B------:R-:W-:Y:S01]  /*19420*/  @!P0 IMAD.IADD R34, R5, 0x1, R0 ;  /* 0x0000000105228824 */ /* 0x000fe200078e0200 */
[----:B------:R-:W-:Y:S02]  /*19430*/  LOP3.LUT R0, R2, 0xffffffe0, RZ, 0xc0, !PT ;  /* 0xffffffe002007812 */ /* 0x000fe400078ec0ff */
[----:B------:R-:W-:Y:S01]  /*19440*/  LOP3.LUT R2, R32, 0xffffffe0, RZ, 0xc0, !PT ;  /* 0xffffffe020027812 */ /* 0x000fe200078ec0ff */
[----:B------:R-:W2:Y:S01]  /*19450*/  @P5 MUFU.LG2 R7, R22 ;  /* 0x0000001600075308 */ /* 0x000ea20000000c00 */
[----:B------:R1:W-:Y:S01]  /*19460*/  @!P1 STL [R1+0x24], R40 ;  /* 0x0000242801009387 */ /* 0x0003e20000100800 */
[----:B------:R-:W-:Y:S02]  /*19470*/  @!P0 MOV R33, R4 ;  /* 0x0000000400218202 */ /* 0x000fe40000000f00 */
[----:B------:R-:W-:Y:S01]  /*19480*/  IMAD.IADD R2, R37, 0x1, -R2 ;  /* 0x0000000125027824 */ /* 0x000fe200078e0a02 */
[----:B------:R-:W-:-:S03]  /*19490*/  SHF.R.S32.HI R4, RZ, 0x1f, R21 ;  /* 0x0000001fff047819 */ /* 0x000fc60000011415 */
[----:B------:R-:W3:Y:S01]  /*194a0*/  @P4 MUFU.LG2 R6, R23 ;  /* 0x0000001700064308 */ /* 0x000ee20000000c00 */
[----:B------:R-:W-:Y:S02]  /*194b0*/  IADD3 R0, -R0, R35, RZ ;  /* 0x0000002300007210 */ /* 0x000fe40007ffe1ff */
[----:B------:R-:W-:Y:S02]  /*194c0*/  LOP3.LUT P0, RZ, R2, 0x3, RZ, 0xc0, !PT ;  /* 0x0000000302ff7812 */ /* 0x000fe4000780c0ff */
[----:B------:R-:W-:Y:S02]  /*194d0*/  LEA.HI R4, R4, R21, RZ, 0x2 ;  /* 0x0000001504047211 */ /* 0x000fe400078f10ff */
[----:B------:R-:W-:Y:S02]  /*194e0*/  SHF.R.S32.HI R5, RZ, 0x1f, R0 ;  /* 0x0000001fff057819 */ /* 0x000fe40000011400 */
[----:B------:R-:W-:Y:S02]  /*194f0*/  LOP3.LUT R4, R4, 0xffffffc, RZ, 0xc0, !PT ;  /* 0x0ffffffc04047812 */ /* 0x000fe400078ec0ff */
[----:B------:R-:W-:Y:S01]  /*19500*/  LEA.HI R0, R5, R0, RZ, 0x2 ;  /* 0x0000000005007211 */ /* 0x000fe200078f10ff */
[----:B--2---:R-:W-:Y:S01]  /*19510*/  @P5 FMUL.FTZ R7, R7, 0.69314718246459960938 ;  /* 0x3f31721807075820 */ /* 0x004fe20000410000 */
[----:B------:R-:W-:Y:S01]  /*19520*/  IADD3 R5, R21, -R4, RZ ;  /* 0x8000000415057210 */ /* 0x000fe20007ffe0ff */
[----:B------:R-:W-:Y:S01]  /*19530*/  @!P2 IMAD R4, R38, c[0x0][0x1c0], R8 ;  /* 0x000070002604aa24 */ /* 0x000fe200078e0208 */
[----:B------:R-:W-:Y:S01]  /*19540*/  SHF.R.S32.HI R0, RZ, 0x2, R0 ;  /* 0x00000002ff007819 */ /* 0x000fe20000011400 */
[----:B---3--:R-:W-:Y:S01]  /*19550*/  @P4 FMUL.FTZ R6, R6, 0.69314718246459960938 ;  /* 0x3f31721806064820 */ /* 0x008fe20000410000 */
[----:B------:R-:W-:Y:S01]  /*19560*/  MOV R10, 0x7f800000 ;  /* 0x7f800000000a7802 */ /* 0x000fe20000000f00 */
[----:B------:R-:W-:-:S02]  /*19570*/  @P2 IMAD R2, R8, c[0x0][0x234], R40 ;  /* 0x00008d0008022a24 */ /* 0x000fc400078e0228 */
[----:B------:R-:W-:Y:S02]  /*19580*/  IMAD.MOV.U32 R9, RZ, RZ, 0x7f800000 ;  /* 0x7f800000ff097424 */ /* 0x000fe400078e00ff */
[----:B------:R-:W-:Y:S02]  /*19590*/  @P5 FFMA.FTZ R9, R36, c[0x0][0x238], R7 ;  /* 0x00008e0024095a23 */ /* 0x000fe40000010007 */
[----:B------:R-:W-:Y:S02]  /*195a0*/  @P4 FFMA.FTZ R10, R3, c[0x0][0x238], R6 ;  /* 0x00008e00030a4a23 */ /* 0x000fe40000010006 */
[----:B------:R-:W-:Y:S02]  /*195b0*/  IMAD R0, R5, 0x10, R0 ;  /* 0x0000001005007824 */ /* 0x000fe400078e0200 */
[----:B------:R-:W-:Y:S01]  /*195c0*/  @!P2 IMAD R2, R4, c[0x0][0x214], RZ ;  /* 0x000085000402aa24 */ /* 0x000fe200078e02ff */
[----:B------:R-:W-:Y:S05]  /*195d0*/  @P0 BRA `(.L_x_2286) ;  /* 0x000000c000000947 */ /* 0x000fea0003800000 */
[----:B-1--4-:R-:W1:Y:S01]  /*195e0*/  S2R R3, SR_CTAID.X ;  /* 0x0000000000037919 */ /* 0x012e620000002500 */
[----:B------:R-:W-:-:S02]  /*195f0*/  IADD3 R4, R0, 0x8, RZ ;  /* 0x0000000800047810 */ /* 0x000fc40007ffe0ff */
[-C--:B-----5:R-:W-:Y:S02]  /*19600*/  ISETP.GE.AND P2, PT, R0, R39.reuse, PT ;  /* 0x000000270000720c */ /* 0x0a0fe40003f46270 */
        /* <DEDUP_REMOVED lines=9> */
.L_x_2286:
[----:B-1--4-:R-:W-:Y:S05]  /*196a0*/  BSYNC B0 ;  /* 0x0000000000007941 */ /* 0x012fea0003800000 */
.L_x_2285:
[----:B------:R-:W1:Y:S01]  /*196b0*/  S2R R4, SR_CTAID.X ;  /* 0x0000000000047919 */ /* 0x000e620000002500 */
[----:B------:R-:W-:Y:S01]  /*196c0*/  LEA.HI R5, R11, R35, RZ, 0x3 ;  /* 0x000000230b057211 */ /* 0x000fe200078f18ff */
[----:B------:R-:W-:Y:S01]  /*196d0*/  BSSY B0, `(.L_x_2287) ;  /* 0x000001d000007945 */ /* 0x000fe20003800000 */
[----:B------:R-:W-:Y:S02]  /*196e0*/  SHF.R.S32.HI R6, RZ, 0x1f, R8 ;  /* 0x0000001fff067819 */ /* 0x000fe40000011408 */
[----:B------:R-:W-:-:S03]  /*196f0*/  LOP3.LUT R2, R5, 0xfffffff8, RZ, 0xc0, !PT ;  /* 0xfffffff805027812 */ /* 0x000fc600078ec0ff */
[----:B------:R-:W-:Y:S02]  /*19700*/  IMAD R6, R6, c[0x0][0x1f0], RZ ;  /* 0x00007c0006067a24 */ /* 0x000fe400078e02ff */
[----:B------:R-:W-:Y:S02]  /*19710*/  IMAD.IADD R2, R35, 0x1, -R2 ;  /* 0x0000000123027824 */ /* 0x000fe400078e0a02 */
[----:B------:R-:W-:Y:S02]  /*19720*/  IMAD R6, R8, c[0x0][0x1f4], R6 ;  /* 0x00007d0008067a24 */ /* 0x000fe400078e0206 */
[----:B------:R-:W-:-:S05]  /*19730*/  IMAD.SHL.U32 R2, R2, 0x8, RZ ;  /* 0x0000000802027824 */ /* 0x000fca00078e00ff */
[----:B------:R-:W-:Y:S01]  /*19740*/  SHF.R.S32.HI R3, RZ, 0x1f, R2 ;  /* 0x0000001fff037819 */ /* 0x000fe20000011402 */
[----:B-1----:R-:W-:-:S04]  /*19750*/  IMAD.SHL.U32 R4, R4, 0x40, RZ ;  /* 0x0000004004047824 */ /* 0x002fc800078e00ff */
[----:B------:R-:W-:Y:S01]  /*19760*/  IMAD.WIDE.U32 R2, R4, c[0x0][0x1e8], R2 ;  /* 0x00007a0004027a25 */ /* 0x000fe200078e0002 */
[----:B------:R-:W-:-:S04]  /*19770*/  SHF.R.S32.HI R0, RZ, 0x1f, R4 ;  /* 0x0000001fff007819 */ /* 0x000fc80000011404 */
[----:B------:R-:W-:Y:S01]  /*19780*/  IADD3 R2, P0, R33, R2, RZ ;  /* 0x0000000221027210 */ /* 0x000fe20007f1e0ff */
[----:B------:R-:W-:-:S04]  /*19790*/  IMAD R0, R0, c[0x0][0x1e8], RZ ;  /* 0x00007a0000007a24 */ /* 0x000fc800078e02ff */
[----:B------:R-:W-:Y:S01]  /*197a0*/  IMAD R4, R4, c[0x0][0x1ec], R0 ;  /* 0x00007b0004047a24 */ /* 0x000fe200078e0200 */
[----:B------:R-:W-:-:S04]  /*197b0*/  SHF.R.S32.HI R0, RZ, 0x3, R5 ;  /* 0x00000003ff007819 */ /* 0x000fc80000011405 */
[----:B------:R-:W-:Y:S02]  /*197c0*/  IADD3.X R3, R34, R4, R3, P0, !PT ;  /* 0x0000000422037210 */ /* 0x000fe400007fe403 */
[----:B-----5:R-:W-:Y:S02]  /*197d0*/  ISETP.GE.AND P0, PT, R0, R39, PT ;  /* 0x000000270000720c */ /* 0x020fe40003f06270 */
[----:B------:R-:W-:Y:S01]  /*197e0*/  SHF.R.S32.HI R10, RZ, 0x1f, R0 ;  /* 0x0000001fff0a7819 */ /* 0x000fe20000011400 */
[----:B------:R-:W-:-:S04]  /*197f0*/  IMAD.WIDE.U32 R8, R8, c[0x0][0x1f0], R2 ;  /* 0x00007c0008087a25 */ /* 0x000fc800078e0002 */
[----:B------:R-:W-:-:S06]  /*19800*/  IMAD.IADD R7, R6, 0x1, R9 ;  /* 0x0000000106077824 */ /* 0x000fcc00078e0209 */
        /* <DEDUP_REMOVED lines=8> */
[----:B------:R1:W-:Y:S04]  /*19890*/  STG.E.128 [R4.64], R12 ;  /* 0x0000000c04007986 */ /* 0x0003e8000c101d0c */
.L_x_2288:
[----:B------:R-:W-:Y:S05]  /*198a0*/  BSYNC B0 ;  /* 0x0000000000007941 */ /* 0x000fea0003800000 */
.L_x_2287:
        /* <DEDUP_REMOVED lines=14> */
[----:B------:R1:W-:Y:S02]  /*19990*/  STG.E.128 [R4.64], R16 ;  /* 0x0000001004007986 */ /* 0x0003e4000c101d0c */
.L_x_2290:
[----:B------:R-:W-:Y:S05]  /*199a0*/  BSYNC B0 ;  /* 0x0000000000007941 */ /* 0x000fea0003800000 */
.L_x_2289:
        /* <DEDUP_REMOVED lines=15> */
.L_x_2292:
[----:B------:R-:W-:Y:S05]  /*19aa0*/  BSYNC B0 ;  /* 0x0000000000007941 */ /* 0x000fea0003800000 */
.L_x_2291:
[----:B------:R-:W-:-:S04]  /*19ab0*/  IADD3 R2, R0, 0x30, RZ ;  /* 0x0000003000027810 */ /* 0x000fc80007ffe0ff */
[----:B------:R-:W-:-:S13]  /*19ac0*/  ISETP.GE.AND P0, PT, R2, R39, PT ;  /* 0x000000270200720c */ /* 0x000fda0003f06270 */
[----:B------:R-:W-:Y:S05]  /*19ad0*/  @P0 EXIT ;  /* 0x000000000000094d */ /* 0x000fea0003800000 */
[----:B------:R-:W-:Y:S01]  /*19ae0*/  IADD3 R6, P0, R0, 0x30, RZ ;  /* 0x0000003000067810 */ /* 0x000fe20007f1e0ff */
[----:B------:R-:W-:Y:S01]  /*19af0*/  IMAD.MOV.U32 R2, RZ, RZ, R8 ;  /* 0x000000ffff027224 */ /* 0x000fe200078e0008 */
[----:B------:R-:W-:-:S03]  /*19b00*/  MOV R3, R7 ;  /* 0x0000000700037202 */ /* 0x000fc60000000f00 */
[----:B------:R-:W-:Y:S02]  /*19b10*/  IMAD.X R0, RZ, RZ, R10, P0 ;  /* 0x000000ffff007224 */ /* 0x000fe400000e060a */
[----:B-1----:R-:W-:-:S04]  /*19b20*/  IMAD.WIDE.U32 R4, R6, c[0x0][0x1e8], R2 ;  /* 0x00007a0006047a25 */ /* 0x002fc800078e0002 */
[----:B------:R-:W-:Y:S01]  /*19b30*/  IMAD R0, R0, c[0x0][0x1e8], RZ ;  /* 0x00007a0000007a24 */ /* 0x000fe200078e02ff */
[----:B------:R-:W-:-:S03]  /*19b40*/  LEA R2, P0, R4, c[0x0][0x1d0], 0x1 ;  /* 0x0000740004027a11 */ /* 0x000fc600078008ff */
[----:B------:R-:W-:-:S05]  /*19b50*/  IMAD R0, R6, c[0x0][0x1ec], R0 ;  /* 0x00007b0006007a24 */ /* 0x000fca00078e0200 */
[----:B------:R-:W-:-:S04]  /*19b60*/  IADD3 R0, R0, R5, RZ ;  /* 0x0000000500007210 */ /* 0x000fc80007ffe0ff */
[----:B------:R-:W-:-:S05]  /*19b70*/  LEA.HI.X R3, R4, c[0x0][0x1d4], R0, 0x1, P0 ;  /* 0x0000750004037a11 */ /* 0x000fca00000f0c00 */
[----:B------:R-:W-:Y:S01]  /*19b80*/  STG.E.128 [R2.64], R28 ;  /* 0x0000001c02007986 */ /* 0x000fe2000c101d0c */
[----:B------:R-:W-:Y:S05]  /*19b90*/  EXIT ;  /* 0x000000000000794d */ /* 0x000fea0003800000 */
.L_x_2293:
        /* <DEDUP_REMOVED lines=14> */
.L_x_7767:


//--------------------- .text._ZN5flash24flash_fwd_splitkv_kernelI23Flash_fwd_kernel_traitsILi64ELi64ELi256ELi4ELb0ELb0EN7cutlass6half_tE19Flash_kernel_traitsILi64ELi64ELi256ELi4ES3_EELb1ELb0ELb1ELb0ELb0ELb0ELb0ELb0EEEvNS_16Flash_fwd_paramsE --------------------------
	.section	.text._ZN5flash24flash_fwd_splitkv_kernelI23Flash_fwd_kernel_traitsILi64ELi64ELi256ELi4ELb0ELb0EN7cutlass6half_tE19Flash_kernel_traitsILi64ELi64ELi256ELi4ES3_EELb1ELb0ELb1ELb0ELb0ELb0ELb0ELb0EEEvNS_16Flash_fwd_paramsE,"ax",@progbits
	.sectioninfo	@"SHI_REGISTERS=255"
	.align	128
        .global         _ZN5flash24flash_fwd_splitkv_kernelI23Flash_fwd_kernel_traitsILi64ELi64ELi256ELi4ELb0ELb0EN7cutlass6half_tE19Flash_kernel_traitsILi64ELi64ELi256ELi4ES3_EELb1ELb0ELb1ELb0ELb0ELb0ELb0ELb0EEEvNS_16Flash_fwd_paramsE
        .type           _ZN5flash24flash_fwd_splitkv_kernelI23Flash_fwd_kernel_traitsILi64ELi64ELi256ELi4ELb0ELb0EN7cutlass6half_tE19Flash_kernel_traitsILi64ELi64ELi256ELi4ES3_EELb1ELb0ELb1ELb0ELb0ELb0ELb0ELb0EEEvNS_16Flash_fwd_paramsE,@function
        .size           _ZN5flash24flash_fwd_splitkv_kernelI23Flash_fwd_kernel_traitsILi64ELi64ELi256ELi4ELb0ELb0EN7cutlass6half_tE19Flash_kernel_traitsILi64ELi64ELi256ELi4ES3_EELb1ELb0ELb1ELb0ELb0ELb0ELb0ELb0EEEvNS_16Flash_fwd_paramsE,(.L_x_7768 - _ZN5flash24flash_fwd_splitkv_kernelI23Flash_fwd_kernel_traitsILi64ELi64ELi256ELi4ELb0ELb0EN7cutlass6half_tE19Flash_kernel_traitsILi64ELi64ELi256ELi4ES3_EELb1ELb0ELb1ELb0ELb0ELb0ELb0ELb0EEEvNS_16Flash_fwd_paramsE)
        .other          _ZN5flash24flash_fwd_splitkv_kernelI23Flash_fwd_kernel_traitsILi64ELi64ELi256ELi4ELb0ELb0EN7cutlass6half_tE19Flash_kernel_traitsILi64ELi64ELi256ELi4ES3_EELb1ELb0ELb1ELb0ELb0ELb0ELb0ELb0EEEvNS_16Flash_fwd_paramsE,@"STO_CUDA_ENTRY STV_DEFAULT"
_ZN5flash24flash_fwd_splitkv_kernelI23Flash_fwd_kernel_traitsILi64ELi64ELi256ELi4ELb0ELb0EN7cutlass6half_tE19Flash_kernel_traitsILi64ELi64ELi256ELi4ES3_EELb1ELb0ELb1ELb0ELb0ELb0ELb0ELb0EEEvNS_16Flash_fwd_paramsE:
.text._ZN5flash24flash_fwd_splitkv_kernelI23Flash_fwd_kernel_traitsILi64ELi64ELi256ELi4ELb0ELb0EN7cutlass6half_tE19Flash_kernel_traitsILi64ELi64ELi256ELi4ES3_EELb1ELb0ELb1ELb0ELb0ELb0ELb0ELb0EEEvNS_16Flash_fwd_paramsE:
        /* <DEDUP_REMOVED lines=27> */
[----:B------:R-:W-:Y:S01]  /*01b0*/  PLOP3.LUT P1, PT, PT, PT, UP1, 0x80, 0x0 ;  /* 0x000000000000781c */ /* 0x000fe20003f2f018 */
[----:B------:R-:W-:Y:S01]  /*01c0*/  UIMAD.WIDE UR6, UR9, UR23, UR6 ;  /* 0x00000017090672a5 */ /* 0x000fe2000f8e0206 */
[----:B-1----:R-:W-:Y:S02]  /*01d0*/  IMAD.U32 R2, RZ, RZ, UR4 ;  /* 0x00000004ff027e24 */ /* 0x002fe4000f8e00ff */
[----:B------:R-:W-:-:S05]  /*01e0*/  IMAD.U32 R3, RZ, RZ, UR5 ;  /* 0x00000005ff037e24 */ /* 0x000fca000f8e00ff */
[----:B------:R1:W4:Y:S01]  /*01f0*/  @P0 LDG.E R2, [R2.64] ;  /* 0x0000001402020981 */ /* 0x000322000c1e1900 */
[----:B------:R-:W-:Y:S02]  /*0200*/  IMAD.U32 R6, RZ, RZ, UR6 ;  /* 0x00000006ff067e24 */ /* 0x000fe4000f8e00ff */
[----:B------:R-:W-:-:S05]  /*0210*/  IMAD.U32 R7, RZ, RZ, UR7 ;  /* 0x00000007ff077e24 */ /* 0x000fca000f8e00ff */
[----:B-1----:R-:W5:Y:S01]  /*0220*/  @!P1 LDG.E R3, [R6.64] ;  /* 0x0000001406039981 */ /* 0x002f62000c1e1900 */
        /* <DEDUP_REMOVED lines=21> */
.L_x_2294:
[----:B------:R-:W-:Y:S02]  /*0380*/  ULDC UR6, c[0x0][0x218] ;  /* 0x0000860000067ab9 */ /* 0x000fe40000000800 */
.L_x_2295:
        /* <DEDUP_REMOVED lines=49> */
[----:B------:R-:W-:Y:S01]  /*06a0*/  BSSY B0, `(.L_x_2297) ;  /* 0x000002e000007945 */ /* 0x000fe20003800000 */
[----:B------:R-:W-:Y:S01]  /*06b0*/  ULDC.64 UR4, c[0x0][0x1e8] ;  /* 0x00007a0000047ab9 */ /* 0x000fe20000000a00 */
[----:B------:R-:W-:Y:S01]  /*06c0*/  LOP3.LUT R0, R4, 0xfffffff8, RZ, 0xc0, !PT ;  /* 0xfffffff804007812 */ /* 0x000fe200078ec0ff */
[----:B------:R-:W-:Y:S01]  /*06d0*/  UIMAD UR4, UR12, UR4, URZ ;  /* 0x000000040c0472a4 */ /* 0x000fe2000f8e023f */
[----:B------:R-:W-:Y:S01]  /*06e0*/  SHF.R.S32.HI R4, RZ, 0x3, R4 ;  /* 0x00000003ff047819 */ /* 0x000fe20000011404 */
[----:B------:R-:W-:-:S02]  /*06f0*/  UIADD3 UR13, -UR8, UR13, URZ ;  /* 0x0000000d080d7290 */ /* 0x000fc4000fffe13f */
[----:B------:R-:W-:Y:S01]  /*0700*/  @UP0 UIMAD.WIDE.U32 UR10, UR14, UR6, URZ ;  /* 0x000000060e0a02a5 */ /* 0x000fe2000f8e003f */
[----:B------:R-:W-:Y:S01]  /*0710*/  IMAD.IADD R6, R6, 0x1, -R0 ;  /* 0x0000000106067824 */ /* 0x000fe200078e0a00 */
[----:B------:R-:W-:Y:S01]  /*0720*/  UIMAD UR6, UR8, UR5, UR4 ;  /* 0x00000005080672a4 */ /* 0x000fe2000f8e0204 */
[----:B------:R-:W-:Y:S01]  /*0730*/  IMAD.U32 R0, RZ, RZ, UR8 ;  /* 0x00000008ff007e24 */ /* 0x000fe2000f8e00ff */
[----:B------:R-:W-:Y:S01]  /*0740*/  @UP0 UIMAD UR7, UR14, UR7, UR11 ;  /* 0x000000070e0702a4 */ /* 0x000fe2000f8e020b */
[----:B------:R-:W-:Y:S01]  /*0750*/  IMAD.SHL.U32 R10, R6, 0x8, RZ ;  /* 0x00000008060a7824 */ /* 0x000fe200078e00ff */
[----:B------:R-:W-:Y:S02]  /*0760*/  @!UP0 USHF.R.S32.HI UR11, URZ, 0x1f, UR9 ;  /* 0x0000001f3f0b8899 */ /* 0x000fe40008011409 */
[----:B------:R-:W-:Y:S02]  /*0770*/  ULDC.64 UR4, c[0x0][0x1e0] ;  /* 0x0000780000047ab9 */ /* 0x000fe40000000a00 */
[----:B------:R-:W-:Y:S01]  /*0780*/  @!UP0 UIMAD UR11, UR11, UR4, URZ ;  /* 0x000000040b0b82a4 */ /* 0x000fe2000f8e023f */
[----:B------:R-:W-:Y:S01]  /*0790*/  SHF.R.S32.HI R11, RZ, 0x1f, R10 ;  /* 0x0000001fff0b7819 */ /* 0x000fe2000001140a */
[----:B------:R-:W-:Y:S01]  /*07a0*/  @!UP0 UIMAD.WIDE.U32 UR14, UR9, UR4, URZ ;  /* 0x00000004090e82a5 */ /* 0x000fe2000f8e003f */
[----:B------:R-:W-:Y:S01]  /*07b0*/  ISETP.GE.AND P1, PT, R10, c[0x0][0x220], PT ;  /* 0x000088000a007a0c */ /* 0x000fe20003f26270 */
[----:B------:R-:W-:-:S02]  /*07c0*/  @!UP0 UIMAD UR11, UR9, UR5, UR11 ;  /* 0x00000005090b82a4 */ /* 0x000fc4000f8e020b */
[----:B------:R-:W-:Y:S01]  /*07d0*/  IMAD.WIDE.U32 R2, R0, c[0x0][0x1e8], R10 ;  /* 0x00007a0000027a25 */ /* 0x000fe200078e000a */
[----:B------:R-:W-:Y:S02]  /*07e0*/  USHF.R.S32.HI UR12, URZ, 0x1f, UR26 ;  /* 0x0000001f3f0c7899 */ /* 0x000fe4000801141a */
[----:B------:R-:W-:Y:S01]  /*07f0*/  @!UP0 UMOV UR10, UR14 ;  /* 0x0000000e000a8c82 */ /* 0x000fe20008000000 */
[----:B------:R-:W-:Y:S01]  /*0800*/  IMAD.U32 R0, RZ, RZ, UR6 ;  /* 0x00000006ff007e24 */ /* 0x000fe2000f8e00ff */
        /* <DEDUP_REMOVED lines=23> */
.L_x_2298:
[----:B------:R-:W-:Y:S05]  /*0980*/  BSYNC B0 ;  /* 0x0000000000007941 */ /* 0x000fea0003800000 */
.L_x_2297:
        /* <DEDUP_REMOVED lines=16> */
.L_x_2300:
[----:B------:R-:W-:Y:S05]  /*0a90*/  BSYNC B0 ;  /* 0x0000000000007941 */ /* 0x000fea0003800000 */
.L_x_2299:
        /* <DEDUP_REMOVED lines=16> */
.L_x_2302:
[----:B------:R-:W-:Y:S05]  /*0ba0*/  BSYNC B0 ;  /* 0x0000000000007941 */ /* 0x000fea0003800000 */
.L_x_2301:
        /* <DEDUP_REMOVED lines=15> */
.L_x_2304:
[----:B------:R-:W-:Y:S05]  /*0ca0*/  BSYNC B0 ;  /* 0x0000000000007941 */ /* 0x000fea0003800000 */
.L_x_2303:
[C---:B------:R-:W-:Y:S01]  /*0cb0*/  ISETP.NE.AND P4, PT, R6.reuse, RZ, PT ;  /* 0x000000ff0600720c */ /* 0x040fe20003f85270 */
[----:B------:R-:W-:Y:S01]  /*0cc0*/  IMAD.U32 R2, RZ, RZ, UR4 ;  /* 0x00000004ff027e24 */ /* 0x000fe2000f8e00ff */
        /* <DEDUP_REMOVED lines=18> */
.L_x_2296:
        /* <DEDUP_REMOVED lines=14> */
[----:B------:R-:W-:-:S02]  /*0ed0*/  UMOV UR16, URZ ;  /* 0x0000003f00107c82 */ /* 0x000fc40008000000 */
[----:B------:R-:W-:Y:S01]  /*0ee0*/  UMOV UR17, URZ ;  /* 0x0000003f00117c82 */ /* 0x000fe20008000000 */
[----:B------:R1:W3:Y:S01]  /*0ef0*/  R2UR UR22, R0 ;  /* 0x00000000001673c2 */ /* 0x0002e200000e0000 */
[----:B------:R-:W-:-:S05]  /*0f00*/  UPLOP3.LUT UP5, UPT, UPT, UPT, UPT, 0x40, 0x0 ;  /* 0x000000000000789c */ /* 0x000fca0003fae870 */
[----:B------:R-:W-:Y:S02]  /*0f10*/  @UP1 USHF.R.S32.HI UR10, URZ, 0x1f, UR9 ;  /* 0x0000001f3f0a1899 */ /* 0x000fe40008011409 */
[----:B------:R-:W-:Y:S02]  /*0f20*/  @UP1 UIMAD.WIDE.U32 UR28, UR9, UR4, URZ ;  /* 0x00000004091c12a5 */ /* 0x000fe4000f8e003f */
[----:B------:R-:W-:Y:S02]  /*0f30*/  @UP1 UIMAD UR10, UR10, UR4, URZ ;  /* 0x000000040a0a12a4 */ /* 0x000fe4000f8e023f */
[----:B------:R-:W-:Y:S02]  /*0f40*/  @UP1 ULEA UR16, UP0, UR28, UR6, 0x2 ;  /* 0x000000061c101291 */ /* 0x000fe4000f80103f */
[----:B------:R-:W-:-:S03]  /*0f50*/  @UP1 UIMAD UR4, UR9, UR5, UR10 ;  /* 0x00000005090412a4 */ /* 0x000fc6000f8e020a */
[----:B------:R-:W-:Y:S02]  /*0f60*/  UMOV UR10, UR9 ;  /* 0x00000009000a7c82 */ /* 0x000fe40008000000 */
[----:B------:R-:W-:-:S04]  /*0f70*/  @UP1 UIADD3 UR4, UR29, UR4, URZ ;  /* 0x000000041d041290 */ /* 0x000fc8000fffe03f */
[----:B------:R-:W-:-:S04]  /*0f80*/  @UP1 USHF.L.U64.HI UR4, UR28, 0x2, UR4 ;  /* 0x000000021c041899 */ /* 0x000fc80008010204 */
        /* <DEDUP_REMOVED lines=21> */
[----:B------:R-:W-:-:S04]  /*10e0*/  ULDC UR7, c[0x0][0x2d0] ;  /* 0x0000b40000077ab9 */ /* 0x000fc80000000800 */
        /* <DEDUP_REMOVED lines=21> */
[----:B------:R-:W4:Y:S01]  /*1240*/  I2F.RP R8, R4 ;  /* 0x0000000400087306 */ /* 0x000f220000209400 */
[----:B------:R-:W-:-:S02]  /*1250*/  ULOP3.LUT UR18, UR26, UR18, URZ, 0x3c, !UPT ;  /* 0x000000121a127292 */ /* 0x000fc4000f8e3c3f */
[----:B------:R-:W-:Y:S02]  /*1260*/  ULDC.64 UR4, c[0x0][0x180] ;  /* 0x0000600000047ab9 */ /* 0x000fe40000000a00 */
[----:B------:R-:W-:Y:S02]  /*1270*/  UIMAD UR7, UR15, UR7, UR6 ;  /* 0x000000070f0772a4 */ /* 0x000fe4000f8e0206 */
[----:B------:R-:W-:Y:S02]  /*1280*/  ISETP.LE.AND P0, PT, RZ, UR18, PT ;  /* 0x00000012ff007c0c */ /* 0x000fe4000bf03270 */
[----:B------:R-:W-:Y:S01]  /*1290*/  USHF.R.S32.HI UR6, URZ, 0x1f, UR7 ;  /* 0x0000001f3f067899 */ /* 0x000fe20008011407 */
[----:B----4-:R-:W4:Y:S01]  /*12a0*/  MUFU.RCP R8, R8 ;  /* 0x0000000800087308 */ /* 0x010f220000001000 */
[----:B-1----:R-:W-:Y:S02]  /*12b0*/  IABS R0, R0 ;  /* 0x0000000000007213 */ /* 0x002fe40000000000 */
[----:B----4-:R-:W-:-:S05]  /*12c0*/  IADD3 R8, R8, 0xffffffe, RZ ;  /* 0x0ffffffe08087810 */ /* 0x010fca0007ffe0ff */
        /* <DEDUP_REMOVED lines=41> */
[----:B------:R-:W-:Y:S02]  /*1560*/  UIADD3 UR12, UR29, UR5, URZ ;  /* 0x000000051d0c7290 */ /* 0x000fe4000fffe03f */
[----:B------:R-:W-:Y:S01]  /*1570*/  UMOV UR18, UR28 ;  /* 0x0000001c00127c82 */ /* 0x000fe20008000000 */
[----:B------:R-:W-:Y:S05]  /*1580*/  BRA `(.L_x_2306) ;  /* 0x0000055000007947 */ /* 0x000fea0003800000 */
.L_x_2305:
        /* <DEDUP_REMOVED lines=14> */
[----:B------:R-:W-:Y:S02]  /*1670*/  UIADD3 UR29, UR29, UR6, URZ ;  /* 0x000000061d1d7290 */ /* 0x000fe4000fffe03f */
[----:B------:R-:W-:Y:S02]  /*1680*/  ULDC.64 UR4, c[0x0][0x180] ;  /* 0x0000600000047ab9 */ /* 0x000fe40000000a00 */
[----:B------:R-:W-:Y:S02]  /*1690*/  UIMAD UR7, UR7, UR4, URZ ;  /* 0x00000004070772a4 */ /* 0x000fe4000f8e023f */
[----:B------:R-:W-:Y:S02]  /*16a0*/  UIMAD.WIDE.U32 UR28, UR10, UR4, UR28 ;  /* 0x000000040a1c72a5 */ /* 0x000fe4000f8e001c */
[----:B------:R-:W-:-:S04]  /*16b0*/  UIMAD UR5, UR10, UR5, UR7 ;  /* 0x000000050a0572a4 */ /* 0x000fc8000f8e0207 */
[----:B------:R-:W-:Y:S02]  /*16c0*/  UIADD3 UR25, UR29, UR5, URZ ;  /* 0x000000051d197290 */ /* 0x000fe4000fffe03f */
[----:B------:R-:W-:Y:S02]  /*16d0*/  UMOV UR18, UR28 ;  /* 0x0000001c00127c82 */ /* 0x000fe40008000000 */
.L_x_2307:
[----:B------:R-:W-:Y:S01]  /*16e0*/  IABS R3, c[0x0][0x1c8] ;  /* 0x0000720000037a13 */ /* 0x000fe20000000000 */
[----:B------:R-:W1:Y:S01]  /*16f0*/  S2R R0, SR_CTAID.Z ;  /* 0x0000000000007919 */ /* 0x000e620000002700 */
[----:B------:R-:W-:Y:S02]  /*1700*/  ULDC UR4, c[0x0][0x1c8] ;  /* 0x0000720000047ab9 */ /* 0x000fe40000000800 */
[----:B------:R-:W2:Y:S01]  /*1710*/  I2F.RP R4, R3 ;  /* 0x0000000300047306 */ /* 0x000ea20000209400 */
[----:B------:R-:W-:Y:S02]  /*1720*/  ULOP3.LUT UR4, UR26, UR4, URZ, 0x3c, !UPT ;  /* 0x000000041a047292 */ /* 0x000fe4000f8e3c3f */
[----:B------:R-:W-:Y:S02]  /*1730*/  ULEA UR7, UR19, 0xffffff00, 0x8 ;  /* 0xffffff0013077891 */ /* 0x000fe4000f8e403f */
[----:B------:R-:W-:-:S02]  /*1740*/  UMOV UR28, UR18 ;  /* 0x00000012001c7c82 */ /* 0x000fc40008000000 */
[----:B------:R-:W-:Y:S01]  /*1750*/  ISETP.LE.AND P2, PT, RZ, UR4, PT ;  /* 0x00000004ff007c0c */ /* 0x000fe2000bf43270 */
[----:B------:R-:W-:Y:S02]  /*1760*/  USHF.R.S32.HI UR6, URZ, 0x1f, UR7 ;  /* 0x0000001f3f067899 */ /* 0x000fe40008011407 */
[----:B------:R-:W-:Y:S02]  /*1770*/  ULDC.64 UR4, c[0x0][0x198] ;  /* 0x0000660000047ab9 */ /* 0x000fe40000000a00 */
[----:B------:R-:W-:Y:S02]  /*1780*/  UIMAD UR15, UR6, UR4, URZ ;  /* 0x00000004060f72a4 */ /* 0x000fe4000f8e023f */
[----:B------:R-:W-:Y:S01]  /*1790*/  UMOV UR29, UR25 ;  /* 0x00000019001d7c82 */ /* 0x000fe20008000000 */
[----:B--2---:R-:W2:Y:S01]  /*17a0*/  MUFU.RCP R4, R4 ;  /* 0x0000000400047308 */ /* 0x004ea20000001000 */
[----:B------:R-:W-:Y:S02]  /*17b0*/  UIMAD.WIDE.U32 UR28, UR7, UR4, UR28 ;  /* 0x00000004071c72a5 */ /* 0x000fe4000f8e001c */
[----:B------:R-:W-:Y:S01]  /*17c0*/  UIMAD UR4, UR7, UR5, UR15 ;  /* 0x00000005070472a4 */ /* 0x000fe2000f8e020f */
[----:B-1----:R-:W-:Y:S01]  /*17d0*/  IABS R0, R0 ;  /* 0x0000000000007213 */ /* 0x002fe20000000000 */
[----:B------:R-:W-:-:S02]  /*17e0*/  @UP0 UIADD3 UR12, UR11, UR12, URZ ;  /* 0x0000000c0b0c0290 */ /* 0x000fc4000fffe03f */
[----:B------:R-:W-:Y:S01]  /*17f0*/  UIADD3 UR4, UR29, UR4, URZ ;  /* 0x000000041d047290 */ /* 0x000fe2000fffe03f */
[----:B--2---:R-:W-:-:S04]  /*1800*/  IADD3 R4, R4, 0xffffffe, RZ ;  /* 0x0ffffffe04047810 */ /* 0x004fc80007ffe0ff */
[----:B------:R-:W1:Y:S02]  /*1810*/  F2I.FTZ.U32.TRUNC.NTZ R5, R4 ;  /* 0x0000000400057305 */ /* 0x000e64000021f000 */
[----:B-1----:R-:W-:Y:S02]  /*1820*/  IMAD.MOV R2, RZ, RZ, -R5 ;  /* 0x000000ffff027224 */ /* 0x002fe400078e0a05 */
[----:B------:R-:W-:Y:S02]  /*1830*/  IMAD.MOV.U32 R4, RZ, RZ, RZ ;  /* 0x000000ffff047224 */ /* 0x000fe400078e00ff */
[----:B------:R-:W-:-:S04]  /*1840*/  IMAD R2, R2, R3, RZ ;  /* 0x0000000302027224 */ /* 0x000fc800078e02ff */
[----:B------:R-:W-:Y:S01]  /*1850*/  IMAD.HI.U32 R4, R5, R2, R4 ;  /* 0x0000000205047227 */ /* 0x000fe200078e0004 */
[----:B------:R-:W-:-:S03]  /*1860*/  MOV R2, R0 ;  /* 0x0000000000027202 */ /* 0x000fc60000000f00 */
[----:B------:R-:W-:Y:S01]  /*1870*/  IMAD.U32 R5, RZ, RZ, UR4 ;  /* 0x00000004ff057e24 */ /* 0x000fe2000f8e00ff */
[----:B------:R-:W-:Y:S01]  /*1880*/  ULDC.64 UR4, c[0x0][0x1a0] ;  /* 0x0000680000047ab9 */ /* 0x000fe20000000a00 */
[----:B------:R-:W-:-:S04]  /*1890*/  IMAD.HI.U32 R8, R4, R2, RZ ;  /* 0x0000000204087227 */ /* 0x000fc800078e00ff */
[----:B------:R-:W-:-:S04]  /*18a0*/  IMAD.MOV R0, RZ, RZ, -R8 ;  /* 0x000000ffff007224 */ /* 0x000fc800078e0a08 */
[----:B------:R-:W-:Y:S02]  /*18b0*/  IMAD R0, R3, R0, R2 ;  /* 0x0000000003007224 */ /* 0x000fe400078e0202 */
[----:B------:R-:W-:-:S03]  /*18c0*/  IMAD.U32 R2, RZ, RZ, UR28 ;  /* 0x0000001cff027e24 */ /* 0x000fc6000f8e00ff */
[----:B------:R-:W-:Y:S02]  /*18d0*/  ISETP.GT.U32.AND P1, PT, R3, R0, PT ;  /* 0x000000000300720c */ /* 0x000fe40003f24070 */
[----:B------:R-:W-:-:S11]  /*18e0*/  MOV R4, R2 ;  /* 0x0000000200047202 */ /* 0x000fd60000000f00 */
[----:B------:R-:W-:Y:S01]  /*18f0*/  @!P1 IMAD.IADD R0, R0, 0x1, -R3 ;  /* 0x0000000100009824 */ /* 0x000fe200078e0a03 */
[----:B------:R-:W-:Y:S02]  /*1900*/  @!P1 IADD3 R8, R8, 0x1, RZ ;  /* 0x0000000108089810 */ /* 0x000fe40007ffe0ff */
[----:B------:R-:W-:Y:S02]  /*1910*/  ISETP.NE.AND P1, PT, RZ, c[0x0][0x1c8], PT ;  /* 0x00007200ff007a0c */ /* 0x000fe40003f25270 */
[----:B------:R-:W-:Y:S02]  /*1920*/  ISETP.GE.U32.AND P3, PT, R0, R3, PT ;  /* 0x000000030000720c */ /* 0x000fe40003f66070 */
[----:B------:R-:W-:Y:S01]  /*1930*/  MOV R3, UR29 ;  /* 0x0000001d00037c02 */ /* 0x000fe20008000f00 */
[----:B------:R-:W-:-:S04]  /*1940*/  @UP0 UIMAD.WIDE.U32 UR28, UR12, UR4, URZ ;  /* 0x000000040c1c02a5 */ /* 0x000fc8000f8e003f */
[----:B------:R-:W-:-:S03]  /*1950*/  @UP0 UIMAD UR12, UR12, UR5, UR29 ;  /* 0x000000050c0c02a4 */ /* 0x000fc6000f8e021d */
[----:B------:R-:W-:-:S03]  /*1960*/  @UP0 UMOV UR18, UR28 ;  /* 0x0000001c00120c82 */ /* 0x000fc60008000000 */
[----:B------:R-:W-:-:S04]  /*1970*/  @P3 IADD3 R8, R8, 0x1, RZ ;  /* 0x0000000108083810 */ /* 0x000fc80007ffe0ff */
[----:B------:R-:W-:Y:S02]  /*1980*/  @!P2 IADD3 R8, -R8, RZ, RZ ;  /* 0x000000ff0808a210 */ /* 0x000fe40007ffe1ff */
        /* <DEDUP_REMOVED lines=21> */
.L_x_2306:
[----:B------:R-:W-:Y:S01]  /*1ae0*/  SHF.R.S32.HI R27, RZ, 0x1f, R6 ;  /* 0x0000001fff1b7819 */ /* 0x000fe20000011406 */
[----:B------:R-:W-:Y:S01]  /*1af0*/  UISETP.NE.AND UP0, UPT, UR14, -0x1, UPT ;  /* 0xffffffff0e00788c */ /* 0x000fe2000bf05270 */
[----:B------:R-:W1:Y:S01]  /*1b00*/  S2R R10, SR_CTAID.Z ;  /* 0x00000000000a7919 */ /* 0x000e620000002700 */
[----:B------:R-:W-:Y:S01]  /*1b10*/  ULDC.64 UR4, c[0x0][0x190] ;  /* 0x0000640000047ab9 */ /* 0x000fe20000000a00 */
[----:B------:R-:W-:Y:S01]  /*1b20*/  LEA.HI R165, R27, R6, RZ, 0x3 ;  /* 0x000000061ba57211 */ /* 0x000fe200078f18ff */
[----:B------:R-:W-:Y:S01]  /*1b30*/  IMAD R0, R0, c[0x0][0x1b8], RZ ;  /* 0x00006e0000007a24 */ /* 0x000fe200078e02ff */
[----:B------:R-:W2:Y:S01]  /*1b40*/  S2R R14, SR_CTAID.X ;  /* 0x00000000000e7919 */ /* 0x000ea20000002500 */
[----:B------:R-:W-:Y:S01]  /*1b50*/  USHF.R.S32.HI UR25, URZ, 0x1f, UR26 ;  /* 0x0000001f3f197899 */ /* 0x000fe2000801141a */
[----:B------:R-:W-:Y:S01]  /*1b60*/  SHF.R.S32.HI R30, RZ, 0x3, R165 ;  /* 0x00000003ff1e7819 */ /* 0x000fe200000114a5 */
[----:B------:R-:W-:Y:S01]  /*1b70*/  IMAD R0, R8, c[0x0][0x1bc], R0 ;  /* 0x00006f0008007a24 */ /* 0x000fe200078e0200 */
[----:B------:R-:W-:Y:S01]  /*1b80*/  LOP3.LUT R165, R165, 0xfffffff8, RZ, 0xc0, !PT ;  /* 0xfffffff8a5a57812 */ /* 0x000fe200078ec0ff */
[----:B------:R-:W-:Y:S01]  /*1b90*/  BSSY B0, `(.L_x_2308) ;  /* 0x0000043000007945 */ /* 0x000fe20003800000 */
[----:B------:R-:W-:Y:S01]  /*1ba0*/  @UP0 UIMAD.WIDE.U32 UR28, UR14, UR4, URZ ;  /* 0x000000040e1c02a5 */ /* 0x000fe2000f8e003f */
[----:B------:R-:W-:Y:S01]  /*1bb0*/  IMAD.SHL.U32 R241, R30, 0x40, RZ ;  /* 0x000000401ef17824 */ /* 0x000fe200078e00ff */
[----:B------:R-:W-:Y:S01]  /*1bc0*/  @!UP0 USHF.R.S32.HI UR10, URZ, 0x1f, UR9 ;  /* 0x0000001f3f0a8899 */ /* 0x000fe20008011409 */
[----:B------:R-:W-:Y:S01]  /*1bd0*/  IMAD.IADD R165, R6, 0x1, -R165 ;  /* 0x0000000106a57824 */ /* 0x000fe200078e0aa5 */
[----:B------:R-:W-:Y:S01]  /*1be0*/  @UP0 UIMAD UR11, UR14, UR5, UR29 ;  /* 0x000000050e0b02a4 */ /* 0x000fe2000f8e021d */
[----:B------:R-:W-:-:S02]  /*1bf0*/  SHF.R.S32.HI R31, RZ, 0x1f, R30 ;  /* 0x0000001fff1f7819 */ /* 0x000fc4000001141e */
[----:B------:R-:W-:Y:S01]  /*1c00*/  IMAD.SHL.U32 R242, R165, 0x8, RZ ;  /* 0x00000008a5f27824 */ /* 0x000fe200078e00ff */
[----:B------:R-:W-:Y:S01]  /*1c10*/  ULDC.64 UR4, c[0x0][0x178] ;  /* 0x00005e0000047ab9 */ /* 0x000fe20000000a00 */
[----:B------:R-:W-:Y:S01]  /*1c20*/  LOP3.LUT R241, R241, 0x1c0, RZ, 0xc0, !PT ;  /* 0x000001c0f1f17812 */ /* 0x000fe200078ec0ff */
[----:B------:R-:W-:Y:S01]  /*1c30*/  @!UP0 UIMAD UR10, UR10, UR4, URZ ;  /* 0x000000040a0a82a4 */ /* 0x000fe2000f8e023f */
[----:B------:R-:W-:Y:S01]  /*1c40*/  IADD3 R208, P1, R30, UR7, RZ ;  /* 0x000000071ed07c10 */ /* 0x000fe2000ff3e0ff */
[----:B------:R-:W-:Y:S01]  /*1c50*/  @!UP0 UIMAD.WIDE.U32 UR30, UR9, UR4, URZ ;  /* 0x00000004091e82a5 */ /* 0x000fe2000f8e003f */
[--C-:B------:R-:W-:Y:S01]  /*1c60*/  SHF.R.S32.HI R4, RZ, 0x1f, R242.reuse ;  /* 0x0000001fff047819 */ /* 0x100fe200000114f2 */
[----:B------:R-:W-:Y:S01]  /*1c70*/  @!UP0 UIMAD UR5, UR9, UR5, UR10 ;  /* 0x00000005090582a4 */ /* 0x000fe2000f8e020a */
[----:B------:R-:W-:Y:S01]  /*1c80*/  IADD3 R12, P0, R242, UR18, RZ ;  /* 0x00000012f20c7c10 */ /* 0x000fe2000ff1e0ff */
[----:B------:R-:W-:Y:S01]  /*1c90*/  IMAD R164, R31, c[0x0][0x198], RZ ;  /* 0x000066001fa47a24 */ /* 0x000fe200078e02ff */
[----:B------:R-:W-:Y:S01]  /*1ca0*/  LOP3.LUT R5, R241, 0x38, R242, 0xf8, !PT ;  /* 0x00000038f1057812 */ /* 0x000fe200078ef8f2 */
[----:B------:R-:W-:Y:S01]  /*1cb0*/  @!UP0 UIADD3 UR11, UR31, UR5, URZ ;  /* 0x000000051f0b8290 */ /* 0x000fe2000fffe03f */
[----:B------:R-:W-:Y:S01]  /*1cc0*/  IADD3.X R13, R4, UR12, RZ, P0, !PT ;  /* 0x0000000c040d7c10 */ /* 0x000fe200087fe4ff */
[----:B------:R-:W-:Y:S01]  /*1cd0*/  @!UP0 UMOV UR28, UR30 ;  /* 0x0000001e001c8c82 */ /* 0x000fe20008000000 */
[----:B------:R-:W-:Y:S01]  /*1ce0*/  SHF.R.U32.HI R241, RZ, 0x3, R241 ;  /* 0x00000003fff17819 */ /* 0x000fe200000116f1 */
[----:B------:R-:W-:Y:S01]  /*1cf0*/  UIADD3 UR5, -UR8, UR13, URZ ;  /* 0x0000000d08057290 */ /* 0x000fe2000fffe13f */
[----:B------:R-:W-:Y:S01]  /*1d00*/  IADD3.X R210, R31, UR6, RZ, P1, !PT ;  /* 0x000000061fd27c10 */ /* 0x000fe20008ffe4ff */
[----:B------:R-:W-:Y:S01]  /*1d10*/  IMAD.WIDE.U32 R8, R8, c[0x0][0x1b8], R12 ;  /* 0x00006e0008087a25 */ /* 0x000fe200078e000c */
[----:B------:R-:W-:Y:S01]  /*1d20*/  IADD3 R12, P0, R242, UR28, RZ ;  /* 0x0000001cf20c7c10 */ /* 0x000fe2000ff1e0ff */
[----:B------:R-:W-:Y:S01]  /*1d30*/  ULDC.64 UR6, c[0x0][0x1a8] ;  /* 0x00006a0000067ab9 */ /* 0x000fe20000000a00 */
[----:B------:R-:W-:Y:S01]  /*1d40*/  LOP3.LUT R241, R5, R241, RZ, 0x3c, !PT ;  /* 0x000000f105f17212 */ /* 0x000fe200078e3cff */
[----:B------:R-:W-:Y:S01]  /*1d50*/  UIMAD UR6, UR25, UR6, URZ ;  /* 0x00000006190672a4 */ /* 0x000fe2000f8e023f */
[----:B------:R-:W-:Y:S01]  /*1d60*/  IADD3.X R13, R4, UR11, RZ, P0, !PT ;  /* 0x0000000b040d7c10 */ /* 0x000fe200087fe4ff */
[----:B------:R-:W-:Y:S01]  /*1d70*/  IMAD R210, R210, c[0x0][0x1a0], RZ ;  /* 0x00006800d2d27a24 */ /* 0x000fe200078e02ff */
[----:B------:R-:W-:Y:S01]  /*1d80*/  LEA.HI R5, R27, R6, RZ, 0x6 ;  /* 0x000000061b057211 */ /* 0x000fe200078f30ff */
[----:B------:R-:W-:Y:S01]  /*1d90*/  UIMAD UR6, UR26, UR7, UR6 ;  /* 0x000000071a0672a4 */ /* 0x000fe2000f8e0206 */
[----:B------:R-:W-:Y:S01]  /*1da0*/  ISETP.GE.AND P0, PT, R30, UR5, PT ;  /* 0x000000051e007c0c */ /* 0x000fe2000bf06270 */
[----:B------:R-:W-:Y:S01]  /*1db0*/  IMAD.IADD R9, R9, 0x1, R0 ;  /* 0x0000000109097824 */ /* 0x000fe200078e0200 */
[----:B------:R-:W-:Y:S01]  /*1dc0*/  IADD3 R2, P2, R242, R2, RZ ;  /* 0x00000002f2027210 */ /* 0x000fe20007f5e0ff */
[----:B------:R-:W-:Y:S01]  /*1dd0*/  IMAD.SHL.U32 R5, R5, 0x8, RZ ;  /* 0x0000000805057824 */ /* 0x000fe200078e00ff */
[----:B------:R-:W-:Y:S01]  /*1de0*/  LEA.HI R0, R27, R6, RZ, 0x5 ;  /* 0x000000061b007211 */ /* 0x000fe200078f28ff */
[----:B-1----:R-:W-:-:S03]  /*1df0*/  IMAD.WIDE.U32 R10, R10, c[0x0][0x1a8], R12 ;  /* 0x00006a000a0a7a25 */ /* 0x002fc600078e000c */
[----:B------:R-:W-:Y:S01]  /*1e00*/  LOP3.LUT R241, R241, 0xfffffe00, R5, 0xf8, !PT ;  /* 0xfffffe00f1f17812 */ /* 0x000fe200078ef805 */
[----:B------:R-:W-:Y:S01]  /*1e10*/  IMAD.X R3, R4, 0x1, R3, P2 ;  /* 0x0000000104037824 */ /* 0x000fe200010e0603 */
[----:B------:R-:W-:Y:S01]  /*1e20*/  IADD3 R13, R11, UR6, RZ ;  /* 0x000000060b0d7c10 */ /* 0x000fe2000fffe0ff */
[----:B------:R-:W-:Y:S01]  /*1e30*/  IMAD R210, R208, c[0x0][0x1a4], R210 ;  /* 0x00006900d0d27a24 */ /* 0x000fe200078e02d2 */
[----:B------:R-:W-:Y:S01]  /*1e40*/  SHF.R.S32.HI R7, RZ, 0x5, R0 ;  /* 0x00000005ff077819 */ /* 0x000fe20000011400 */
        /* <DEDUP_REMOVED lines=23> */
.L_x_2309:
[----:B------:R-:W-:Y:S05]  /*1fc0*/  BSYNC B0 ;  /* 0x0000000000007941 */ /* 0x000fea0003800000 */
.L_x_2308:
[----:B--2---:R-:W-:Y:S01]  /*1fd0*/  IADD3 R9, R30, 0x10, RZ ;  /* 0x000000101e097810 */ /* 0x004fe20007ffe0ff */
        /* <DEDUP_REMOVED lines=20> */
.L_x_2311:
[----:B------:R-:W-:Y:S05]  /*2120*/  BSYNC B0 ;  /* 0x0000000000007941 */ /* 0x000fea0003800000 */
.L_x_2310:
        /* <DEDUP_REMOVED lines=13> */
[----:B---3--:R-:W-:-:S03]  /*2200*/  LEA R16, P0, R4, c[0x0][0x160], 0x1 ;  /* 0x0000580004107a11 */ /* 0x008fc600078008ff */
[----:B------:R-:W-:-:S05]  /*2210*/  IMAD R2, R3, c[0x0][0x194], R2 ;  /* 0x0000650003027a24 */ /* 0x000fca00078e0202 */
[----:B------:R-:W-:-:S04]  /*2220*/  IADD3 R2, R5, R2, RZ ;  /* 0x0000000205027210 */ /* 0x000fc80007ffe0ff */
[----:B------:R-:W-:-:S05]  /*2230*/  LEA.HI.X R17, R4, c[0x0][0x164], R2, 0x1, P0 ;  /* 0x0000590004117a11 */ /* 0x000fca00000f0c02 */
[----:B------:R-:W-:Y:S01]  /*2240*/  @!PT LDS RZ, [RZ] ;  /* 0x00000000fffff984 */ /* 0x000fe20000000800 */
[----:B------:R-:W-:Y:S01]  /*2250*/  @!PT LDS RZ, [RZ] ;  /* 0x00000000fffff984 */ /* 0x000fe20000000800 */
[----:B------:R-:W-:Y:S01]  /*2260*/  @!PT LDS RZ, [RZ] ;  /* 0x00000000fffff984 */ /* 0x000fe20000000800 */
[----:B------:R3:W-:Y:S02]  /*2270*/  LDGSTS.E.BYPASS.LTC128B.128 [R241+0x1000], [R16.64] ;  /* 0x0100000010f17fae */ /* 0x0007e4000b901d54 */
.L_x_2313:
[----:B------:R-:W-:Y:S05]  /*2280*/  BSYNC B0 ;  /* 0x0000000000007941 */ /* 0x000fea0003800000 */
.L_x_2312:
        /* <DEDUP_REMOVED lines=20> */
.L_x_2315:
[----:B------:R-:W-:Y:S05]  /*23d0*/  BSYNC B0 ;  /* 0x0000000000007941 */ /* 0x000fea0003800000 */
.L_x_2314:
[----:B------:R-:W-:Y:S01]  /*23e0*/  LEA.HI R27, R27, R6, RZ, 0x4 ;  /* 0x000000061b1b7211 */ /* 0x000fe200078f20ff */
[----:B------:R-:W-:Y:S01]  /*23f0*/  UIADD3 UR12, UR19, -0x1, URZ ;  /* 0xffffffff130c7890 */ /* 0x000fe2000fffe03f */
[----:B------:R-:W-:Y:S01]  /*2400*/  LOP3.LUT R22, R0, 0xffffffe0, RZ, 0xc0, !PT ;  /* 0xffffffe000167812 */ /* 0x000fe200078ec0ff */
[----:B------:R-:W-:Y:S01]  /*2410*/  IMAD.MOV.U32 R3, RZ, RZ, 0x20 ;  /* 0x00000020ff037424 */ /* 0x000fe200078e00ff */
[----:B------:R-:W-:Y:S01]  /*2420*/  LOP3.LUT R2, R27, 0xfffffff0, RZ, 0xc0, !PT ;  /* 0xfffffff01b027812 */ /* 0x000fe200078ec0ff */
[----:B------:R-:W-:Y:S01]  /*2430*/  USHF.L.U32 UR28, UR12, 0x8, URZ ;  /* 0x000000080c1c7899 */ /* 0x000fe2000800063f */
[----:B------:R-:W-:Y:S01]  /*2440*/  IMAD.MOV.U32 R0, RZ, RZ, 0x10 ;  /* 0x00000010ff007424 */ /* 0x000fe200078e00ff */
[----:B------:R-:W-:Y:S01]  /*2450*/  BSSY B0, `(.L_x_2316) ;  /* 0x0000018000007945 */ /* 0x000fe20003800000 */
[C---:B------:R-:W-:Y:S01]  /*2460*/  IMAD.IADD R22, R6.reuse, 0x1, -R22 ;  /* 0x0000000106167824 */ /* 0x040fe200078e0a16 */
[----:B------:R-:W-:Y:S01]  /*2470*/  UIADD3 UR27, -UR28, UR24, URZ ;  /* 0x000000181c1b7290 */ /* 0x000fe2000fffe13f */
[----:B------:R-:W-:-:S05]  /*2480*/  IMAD.IADD R2, R6, 0x1, -R2 ;  /* 0x0000000106027824 */ /* 0x000fca00078e0a02 */
[----:B------:R-:W-:Y:S02]  /*2490*/  SHF.R.S32.HI R4, RZ, 0x1f, R2 ;  /* 0x0000001fff047819 */ /* 0x000fe40000011402 */
[----:B------:R-:W-:Y:S02]  /*24a0*/  ISETP.GE.AND P0, PT, R30, UR27, PT ;  /* 0x0000001b1e007c0c */ /* 0x000fe4000bf06270 */
[----:B------:R-:W-:-:S04]  /*24b0*/  LEA.HI R4, R4, R2, RZ, 0x3 ;  /* 0x0000000204047211 */ /* 0x000fc800078f18ff */
        /* <DEDUP_REMOVED lines=17> */
.L_x_2317:
[----:B------:R-:W-:Y:S05]  /*25d0*/  BSYNC B0 ;  /* 0x0000000000007941 */ /* 0x000fea0003800000 */
.L_x_2316:
        /* <DEDUP_REMOVED lines=17> */
.L_x_2319:
[----:B------:R-:W-:Y:S05]  /*26f0*/  BSYNC B0 ;  /* 0x0000000000007941 */ /* 0x000fea0003800000 */
.L_x_2318:
[----:B------:R-:W-:Y:S01]  /*2700*/  ISETP.GE.AND P0, PT, R8, UR27, PT ;  /* 0x0000001b08007c0c */ /* 0x000fe2000bf06270 */
[----:B------:R-:W-:-:S12]  /*2710*/  BSSY B0, `(.L_x_2320) ;  /* 0x0000010000007945 */ /* 0x000fd80003800000 */
[----:B------:R-:W-:Y:S05]  /*2720*/  @P0 BRA `(.L_x_2321) ;  /* 0x000000e000000947 */ /* 0x000fea0003800000 */
[----:B------:R-:W-:-:S13]  /*2730*/  ISETP.GE.AND P0, PT, R242, c[0x0][0x220], PT ;  /* 0x00008800f2007a0c */ /* 0x000fda0003f06270 */
[----:B------:R1:W-:Y:S01]  /*2740*/  @P0 STS.128 [R241+0x3000], RZ ;  /* 0x003000fff1000388 */ /* 0x0003e20000000c00 */
[----:B------:R-:W-:Y:S05]  /*2750*/  @P0 BRA `(.L_x_2321) ;  /* 0x000000b000000947 */ /* 0x000fea0003800000 */
[----:B-1----:R-:W-:Y:S02]  /*2760*/  IMAD.U32 R10, RZ, RZ, UR10 ;  /* 0x0000000aff0a7e24 */ /* 0x002fe4000f8e00ff */
[----:B------:R-:W-:Y:S02]  /*2770*/  IMAD.MOV.U32 R11, RZ, RZ, c[0x0][0x19c] ;  /* 0x00006700ff0b7624 */ /* 0x000fe400078e00ff */
        /* <DEDUP_REMOVED lines=9> */
.L_x_2321:
[----:B------:R-:W-:Y:S05]  /*2810*/  BSYNC B0 ;  /* 0x0000000000007941 */ /* 0x000fea0003800000 */
.L_x_2320:
        /* <DEDUP_REMOVED lines=19> */
.L_x_2323:
[----:B------:R-:W-:Y:S05]  /*2950*/  BSYNC B0 ;  /* 0x0000000000007941 */ /* 0x000fea0003800000 */
.L_x_2322:
[----:B------:R-:W-:Y:S01]  /*2960*/  IADD3 R21, R30, 0x40, RZ ;  /* 0x000000401e157810 */ /* 0x000fe20007ffe0ff */
[----:B------:R-:W-:Y:S03]  /*2970*/  BSSY B0, `(.L_x_2324) ;  /* 0x0000011000007945 */ /* 0x000fe60003800000 */
[----:B------:R-:W-:-:S13]  /*2980*/  ISETP.GE.AND P0, PT, R21, UR27, PT ;  /* 0x0000001b15007c0c */ /* 0x000fda000bf06270 */
        /* <DEDUP_REMOVED lines=15> */
.L_x_2325:
[----:B------:R-:W-:Y:S05]  /*2a80*/  BSYNC B0 ;  /* 0x0000000000007941 */ /* 0x000fea0003800000 */
.L_x_2324:
        /* <DEDUP_REMOVED lines=20> */
.L_x_2327:
[----:B------:R-:W-:Y:S05]  /*2bd0*/  BSYNC B0 ;  /* 0x0000000000007941 */ /* 0x000fea0003800000 */
.L_x_2326:
        /* <DEDUP_REMOVED lines=20> */
.L_x_2329:
[----:B------:R-:W-:Y:S05]  /*2d20*/  BSYNC B0 ;  /* 0x0000000000007941 */ /* 0x000fea0003800000 */
.L_x_2328:
        /* <DEDUP_REMOVED lines=20> */
.L_x_2331:
[----:B------:R-:W-:Y:S05]  /*2e70*/  BSYNC B0 ;  /* 0x0000000000007941 */ /* 0x000fea0003800000 */
.L_x_2330:
[----:B---3--:R-:W-:Y:S01]  /*2e80*/  IADD3 R17, R30, 0x80, RZ ;  /* 0x000000801e117810 */ /* 0x008fe20007ffe0ff */
        /* <DEDUP_REMOVED lines=17> */
.L_x_2333:
[----:B------:R-:W-:Y:S05]  /*2fa0*/  BSYNC B0 ;  /* 0x0000000000007941 */ /* 0x000fea0003800000 */
.L_x_2332:
        /* <DEDUP_REMOVED lines=20> */
.L_x_2335:
[----:B------:R-:W-:Y:S05]  /*30f0*/  BSYNC B0 ;  /* 0x0000000000007941 */ /* 0x000fea0003800000 */
.L_x_2334:
        /* <DEDUP_REMOVED lines=20> */
.L_x_2337:
[----:B------:R-:W-:Y:S05]  /*3240*/  BSYNC B0 ;  /* 0x0000000000007941 */ /* 0x000fea0003800000 */
.L_x_2336:
        /* <DEDUP_REMOVED lines=20> */
.L_x_2339:
[----:B------:R-:W-:Y:S05]  /*3390*/  BSYNC B0 ;  /* 0x0000000000007941 */ /* 0x000fea0003800000 */
.L_x_2338:
        /* <DEDUP_REMOVED lines=20> */
.L_x_2341:
[----:B------:R-:W-:Y:S05]  /*34e0*/  BSYNC B0 ;  /* 0x0000000000007941 */ /* 0x000fea0003800000 */
.L_x_2340:
        /* <DEDUP_REMOVED lines=20> */
.L_x_2343:
[----:B------:R-:W-:Y:S05]  /*3630*/  BSYNC B0 ;  /* 0x0000000000007941 */ /* 0x000fea0003800000 */
.L_x_2342:
        /* <DEDUP_REMOVED lines=20> */
.L_x_2345:
[----:B------:R-:W-:Y:S05]  /*3780*/  BSYNC B0 ;  /* 0x0000000000007941 */ /* 0x000fea0003800000 */
.L_x_2344:
        /* <DEDUP_REMOVED lines=20> */
.L_x_2347:
[----:B------:R-:W-:Y:S05]  /*38d0*/  BSYNC B0 ;  /* 0x0000000000007941 */ /* 0x000fea0003800000 */
.L_x_2346:
[----:B------:R-:W-:Y:S01]  /*38e0*/  USHF.R.S32.HI UR4, URZ, 0x1f, UR9 ;  /* 0x0000001f3f047899 */ /* 0x000fe20008011409 */
[----:B------:R-:W0:Y:S01]  /*38f0*/  LDGDEPBAR ;  /* 0x00000000000079af */ /* 0x000e220000000000 */
[----:B------:R-:W-:Y:S02]  /*3900*/  ULDC.64 UR6, c[0x0][0x320] ;  /* 0x0000c80000067ab9 */ /* 0x000fe40000000a00 */
[----:B------:R-:W-:Y:S02]  /*3910*/  UIMAD UR4, UR4, UR6, URZ ;  /* 0x00000006040472a4 */ /* 0x000fe4000f8e023f */
[----:B------:R-:W-:Y:S02]  /*3920*/  UMOV UR30, UR26 ;  /* 0x0000001a001e7c82 */ /* 0x000fe40008000000 */
[----:B------:R-:W-:Y:S02]  /*3930*/  UMOV UR31, UR25 ;  /* 0x00000019001f7c82 */ /* 0x000fe40008000000 */
[----:B------:R-:W-:-:S02]  /*3940*/  UIMAD.WIDE.U32 UR30, UR9, UR6, UR30 ;  /* 0x00000006091e72a5 */ /* 0x000fc4000f8e001e */
[----:B------:R-:W-:-:S03]  /*3950*/  UIMAD UR4, UR9, UR7, UR4 ;  /* 0x00000007090472a4 */ /* 0x000fc6000f8e0204 */
[----:B------:R-:W-:Y:S02]  /*3960*/  ULDC.64 UR6, c[0x0][0x318] ;  /* 0x0000c60000067ab9 */ /* 0x000fe40000000a00 */
[----:B------:R-:W-:Y:S02]  /*3970*/  ULEA UR6, UP0, UR30, UR6, 0x2 ;  /* 0x000000061e067291 */ /* 0x000fe4000f80103f */
[----:B------:R-:W-:-:S04]  /*3980*/  UIADD3 UR4, UR31, UR4, URZ ;  /* 0x000000041f047290 */ /* 0x000fc8000fffe03f */
[----:B------:R-:W-:Y:S01]  /*3990*/  ULEA.HI.X UR4, UR30, UR7, UR4, 0x2, UP0 ;  /* 0x000000071e047291 */ /* 0x000fe200080f1404 */
[----:B-1----:R-:W-:Y:S01]  /*39a0*/  IMAD.U32 R24, RZ, RZ, UR6 ;  /* 0x00000006ff187e24 */ /* 0x002fe2000f8e00ff */
[----:B------:R-:W-:-:S04]  /*39b0*/  DEPBAR.LE SB0, 0x0 ;  /* 0x000080000000791a */ /* 0x000fc80000000000 */
[----:B------:R-:W-:-:S06]  /*39c0*/  IMAD.U32 R25, RZ, RZ, UR4 ;  /* 0x00000004ff197e24 */ /* 0x000fcc000f8e00ff */
[----:B------:R1:W5:Y:S01]  /*39d0*/  LDG.E R25, [R24.64] ;  /* 0x0000001418197981 */ /* 0x000362000c1e1900 */
[----:B------:R-:W5:Y:S01]  /*39e0*/  MUFU.RCP R2, c[0x0][0x238] ;  /* 0x00008e0000027b08 */ /* 0x000f620000001000 */
[----:B------:R-:W-:Y:S01]  /*39f0*/  SHF.R.S32.HI R28, RZ, 0x4, R27 ;  /* 0x00000004ff1c7819 */ /* 0x000fe2000001141b */
[----:B------:R-:W-:Y:S01]  /*3a00*/  IMAD.SHL.U32 R29, R29, 0x40, RZ ;  /* 0x000000401d1d7824 */ /* 0x000fe200078e00ff */
[----:B------:R-:W-:Y:S01]  /*3a10*/  ISETP.GE.AND P1, PT, R30, UR27, PT ;  /* 0x0000001b1e007c0c */ /* 0x000fe2000bf26270 */
[----:B------:R-:W-:Y:S01]  /*3a20*/  BAR.SYNC.DEFER_BLOCKING 0x0 ;  /* 0x0000000000007b1d */ /* 0x000fe20000010000 */
[----:B------:R-:W-:Y:S01]  /*3a30*/  LEA.HI R27, R27, R28, RZ, 0x1 ;  /* 0x0000001c1b1b7211 */ /* 0x000fe200078f08ff */
[----:B------:R-:W-:Y:S01]  /*3a40*/  IMAD.SHL.U32 R26, R165, 0x40, RZ ;  /* 0x00000040a51a7824 */ /* 0x000fe200078e00ff */
[----:B------:R-:W-:Y:S01]  /*3a50*/  SHF.R.S32.HI R23, RZ, 0x1f, R22 ;  /* 0x0000001fff177819 */ /* 0x000fe20000011416 */
[----:B------:R-:W-:Y:S01]  /*3a60*/  IMAD R239, R7, 0x400, R4 ;  /* 0x0000040007ef7824 */ /* 0x000fe200078e0204 */
[----:B------:R-:W-:Y:S01]  /*3a70*/  LOP3.LUT R27, R27, 0xfffffffe, RZ, 0xc0, !PT ;  /* 0xfffffffe1b1b7812 */ /* 0x000fe200078ec0ff */
[----:B------:R-:W-:Y:S01]  /*3a80*/  IMAD.SHL.U32 R244, R6, 0x2, RZ ;  /* 0x0000000206f47824 */ /* 0x000fe200078e00ff */
[----:B------:R-:W-:Y:S01]  /*3a90*/  LEA.HI R23, R23, R22, RZ, 0x2 ;  /* 0x0000001617177211 */ /* 0x000fe200078f10ff */
[----:B------:R-:W-:Y:S01]  /*3aa0*/  IMAD.SHL.U32 R22, R30, 0x8, RZ ;  /* 0x000000081e167824 */ /* 0x000fe200078e00ff */
[----:B------:R-:W-:Y:S01]  /*3ab0*/  LOP3.LUT R29, R29, 0x1c0, RZ, 0xc0, !PT ;  /* 0x000001c01d1d7812 */ /* 0x000fe200078ec0ff */
[----:B------:R-:W-:Y:S01]  /*3ac0*/  IMAD.IADD R27, R28, 0x1, -R27 ;  /* 0x000000011c1b7824 */ /* 0x000fe200078e0a1b */
[----:B------:R-:W-:Y:S01]  /*3ad0*/  LOP3.LUT R26, R26, 0x1c0, RZ, 0xc0, !PT ;  /* 0x000001c01a1a7812 */ /* 0x000fe200078ec0ff */
[----:B------:R-:W-:Y:S01]  /*3ae0*/  BSSY B0, `(.L_x_2348) ;  /* 0x0000026000007945 */ /* 0x000fe20003800000 */
[----:B------:R-:W-:-:S02]  /*3af0*/  LOP3.LUT P2, RZ, R165, 0x2, RZ, 0xc0, !PT ;  /* 0x00000002a5ff7812 */ /* 0x000fc4000784c0ff */
[----:B------:R-:W-:Y:S02]  /*3b00*/  LOP3.LUT R22, R26, 0x8, R22, 0xf8, !PT ;  /* 0x000000081a167812 */ /* 0x000fe400078ef816 */
[----:B------:R-:W-:Y:S02]  /*3b10*/  SHF.R.U32.HI R26, RZ, 0x3, R26 ;  /* 0x00000003ff1a7819 */ /* 0x000fe4000001161a */
[----:B------:R-:W-:Y:S02]  /*3b20*/  SEL R0, R0, 0xfffffff0, !P2 ;  /* 0xfffffff000007807 */ /* 0x000fe40005000000 */
[----:B-1----:R-:W-:Y:S02]  /*3b30*/  LEA R24, R7, UR8, 0x4 ;  /* 0x0000000807187c11 */ /* 0x002fe4000f8e20ff */
[----:B------:R-:W-:Y:S01]  /*3b40*/  LEA R7, P0, R208, c[0x0][0x170], 0x1 ;  /* 0x00005c00d0077a11 */ /* 0x000fe200078008ff */
[----:B------:R1:W-:Y:S01]  /*3b50*/  @P1 STS.128 [R241+0xa000], RZ ;  /* 0x00a000fff1001388 */ /* 0x0003e20000000c00 */
[----:B------:R-:W-:Y:S01]  /*3b60*/  LEA.HI.SX32 R23, R23, R24, 0x1e ;  /* 0x0000001817177211 */ /* 0x000fe200078ff2ff */
[----:B------:R-:W-:Y:S01]  /*3b70*/  IMAD.U32 R24, RZ, RZ, UR13 ;  /* 0x0000000dff187e24 */ /* 0x000fe2000f8e00ff */
[----:B------:R-:W-:Y:S01]  /*3b80*/  LOP3.LUT R22, R22, R26, RZ, 0x3c, !PT ;  /* 0x0000001a16167212 */ /* 0x000fe200078e3cff */
[----:B------:R-:W-:Y:S01]  /*3b90*/  IMAD.MOV.U32 R177, RZ, RZ, R7 ;  /* 0x000000ffffb17224 */ /* 0x000fe200078e0007 */
[----:B------:R-:W-:-:S02]  /*3ba0*/  LEA.HI.X R6, R208, c[0x0][0x174], R211, 0x1, P0 ;  /* 0x00005d00d0067a11 */ /* 0x000fc400000f0cd3 */
[----:B------:R-:W-:Y:S01]  /*3bb0*/  IADD3 R23, -R24, 0x1, R23 ;  /* 0x0000000118177810 */ /* 0x000fe20007ffe117 */
[----:B------:R-:W-:Y:S01]  /*3bc0*/  IMAD R238, R27, 0x200, R22 ;  /* 0x000002001bee7824 */ /* 0x000fe200078e0216 */
[----:B------:R-:W-:Y:S01]  /*3bd0*/  SHF.R.U32.HI R24, RZ, 0x3, R29 ;  /* 0x00000003ff187819 */ /* 0x000fe2000001161d */
[----:B------:R-:W-:Y:S01]  /*3be0*/  IMAD.MOV.U32 R176, RZ, RZ, R6 ;  /* 0x000000ffffb07224 */ /* 0x000fe200078e0006 */
[----:B------:R-:W-:Y:S01]  /*3bf0*/  LOP3.LUT R244, R244, 0x6, RZ, 0xc0, !PT ;  /* 0x00000006f4f47812 */ /* 0x000fe200078ec0ff */
[----:B-----5:R-:W-:Y:S02]  /*3c00*/  FMUL.FTZ R2, R25, R2 ;  /* 0x0000000219027220 */ /* 0x020fe40000410000 */
[----:B------:R-:W-:Y:S02]  /*3c10*/  IMAD.SHL.U32 R25, R27, 0x8, RZ ;  /* 0x000000081b197824 */ /* 0x000fe400078e00ff */
[----:B------:R5:W2:Y:S03]  /*3c20*/  R2UR UR4, R2 ;  /* 0x00000000020473c2 */ /* 0x000aa600000e0000 */
[----:B------:R-:W-:-:S04]  /*3c30*/  LOP3.LUT R25, R29, 0x8, R25, 0xf8, !PT ;  /* 0x000000081d197812 */ /* 0x000fc800078ef819 */
[----:B------:R-:W-:-:S05]  /*3c40*/  LOP3.LUT R24, R25, R24, RZ, 0x3c, !PT ;  /* 0x0000001819187212 */ /* 0x000fca00078e3cff */
[----:B------:R-:W-:Y:S02]  /*3c50*/  IMAD.IADD R239, R24, 0x1, R239 ;  /* 0x0000000118ef7824 */ /* 0x000fe400078e02ef */
[----:B------:R-:W-:Y:S02]  /*3c60*/  IMAD.IADD R4, R4, 0x1, R24 ;  /* 0x0000000104047824 */ /* 0x000fe400078e0218 */
[----:B------:R-:W-:Y:S02]  /*3c70*/  IMAD.SHL.U32 R239, R239, 0x2, RZ ;  /* 0x00000002efef7824 */ /* 0x000fe400078e00ff */
[----:B-----5:R-:W-:-:S05]  /*3c80*/  IMAD.U32 R2, RZ, RZ, UR24 ;  /* 0x00000018ff027e24 */ /* 0x020fca000f8e00ff */
[----:B------:R-:W-:Y:S01]  /*3c90*/  IADD3 R2, R23, c[0x0][0x2e8], R2 ;  /* 0x0000ba0017027a10 */ /* 0x000fe20007ffe002 */
[----:B------:R-:W-:Y:S05]  /*3ca0*/  @P1 BRA `(.L_x_2349) ;  /* 0x0000009000001947 */ /* 0x000fea0003800000 */
[----:B-12---:R-:W-:-:S13]  /*3cb0*/  ISETP.GE.AND P0, PT, R242, c[0x0][0x220], PT ;  /* 0x00008800f2007a0c */ /* 0x006fda0003f06270 */
        /* <DEDUP_REMOVED lines=8> */
.L_x_2349:
[----:B-12---:R-:W-:Y:S05]  /*3d40*/  BSYNC B0 ;  /* 0x0000000000007941 */ /* 0x006fea0003800000 */
.L_x_2348:
        /* <DEDUP_REMOVED lines=10> */
[----:B------:R-:W-:Y:S01]  /*3df0*/  IMAD.U32 R23, RZ, RZ, UR25 ;  /* 0x00000019ff177e24 */ /* 0x000fe2000f8e00ff */
        /* <DEDUP_REMOVED lines=8> */
.L_x_2351:
[----:B------:R-:W-:Y:S05]  /*3e80*/  BSYNC B0 ;  /* 0x0000000000007941 */ /* 0x000fea0003800000 */
.L_x_2350:
        /* <DEDUP_REMOVED lines=16> */
.L_x_2353:
[----:B------:R-:W-:Y:S05]  /*3f90*/  BSYNC B0 ;  /* 0x0000000000007941 */ /* 0x000fea0003800000 */
.L_x_2352:
        /* <DEDUP_REMOVED lines=18> */
.L_x_2355:
[----:B------:R-:W-:Y:S05]  /*40c0*/  BSYNC B0 ;  /* 0x0000000000007941 */ /* 0x000fea0003800000 */
.L_x_2354:
        /* <DEDUP_REMOVED lines=16> */
.L_x_2357:
[----:B------:R-:W-:Y:S05]  /*41d0*/  BSYNC B0 ;  /* 0x0000000000007941 */ /* 0x000fea0003800000 */
.L_x_2356:
        /* <DEDUP_REMOVED lines=18> */
.L_x_2359:
[----:B------:R-:W-:Y:S05]  /*4300*/  BSYNC B0 ;  /* 0x0000000000007941 */ /* 0x000fea0003800000 */
.L_x_2358:
        /* <DEDUP_REMOVED lines=18> */
.L_x_2361:
[----:B------:R-:W-:Y:S05]  /*4430*/  BSYNC B0 ;  /* 0x0000000000007941 */ /* 0x000fea0003800000 */
.L_x_2360:
        /* <DEDUP_REMOVED lines=18> */
.L_x_2363:
[----:B------:R-:W-:Y:S05]  /*4560*/  BSYNC B0 ;  /* 0x0000000000007941 */ /* 0x000fea0003800000 */
.L_x_2362:
        /* <DEDUP_REMOVED lines=16> */
.L_x_2365:
[----:B------:R-:W-:Y:S05]  /*4670*/  BSYNC B0 ;  /* 0x0000000000007941 */ /* 0x000fea0003800000 */
.L_x_2364:
        /* <DEDUP_REMOVED lines=18> */
.L_x_2367:
[----:B------:R-:W-:Y:S05]  /*47a0*/  BSYNC B0 ;  /* 0x0000000000007941 */ /* 0x000fea0003800000 */
.L_x_2366:
        /* <DEDUP_REMOVED lines=18> */
.L_x_2369:
[----:B------:R-:W-:Y:S05]  /*48d0*/  BSYNC B0 ;  /* 0x0000000000007941 */ /* 0x000fea0003800000 */
.L_x_2368:
        /* <DEDUP_REMOVED lines=18> */
.L_x_2371:
[----:B------:R-:W-:Y:S05]  /*4a00*/  BSYNC B0 ;  /* 0x0000000000007941 */ /* 0x000fea0003800000 */
.L_x_2370:
        /* <DEDUP_REMOVED lines=18> */
.L_x_2373:
[----:B------:R-:W-:Y:S05]  /*4b30*/  BSYNC B0 ;  /* 0x0000000000007941 */ /* 0x000fea0003800000 */
.L_x_2372:
        /* <DEDUP_REMOVED lines=18> */
.L_x_2375:
[----:B------:R-:W-:Y:S05]  /*4c60*/  BSYNC B0 ;  /* 0x0000000000007941 */ /* 0x000fea0003800000 */
.L_x_2374:
        /* <DEDUP_REMOVED lines=18> */
.L_x_2377:
[----:B------:R-:W-:Y:S05]  /*4d90*/  BSYNC B0 ;  /* 0x0000000000007941 */ /* 0x000fea0003800000 */
.L_x_2376:
        /* <DEDUP_REMOVED lines=18> */
.L_x_2379:
[----:B------:R-:W-:Y:S05]  /*4ec0*/  BSYNC B0 ;  /* 0x0000000000007941 */ /* 0x000fea0003800000 */
.L_x_2378:
        /* <DEDUP_REMOVED lines=8> */
[----:B------:R-:W-:Y:S01]  /*4f50*/  IADD3 R166, R244, UR28, RZ ;  /* 0x0000001cf4a67c10 */ /* 0x000fe2000fffe0ff */
[----:B------:R-:W1:Y:S01]  /*4f60*/  LDSM.16.M88.4 R168, [R238+0x4800] ;  /* 0x00480000eea8783b */ /* 0x000e620000000200 */
[----:B------:R-:W-:Y:S01]  /*4f70*/  IADD3 R179, R2, 0x8, RZ ;  /* 0x0000000802b37810 */ /* 0x000fe20007ffe0ff */
[----:B------:R-:W-:Y:S01]  /*4f80*/  IMAD R235, R240, 0x2, R237 ;  /* 0x00000002f0eb7824 */ /* 0x000fe200078e02ed */
[----:B------:R-:W-:Y:S01]  /*4f90*/  IMNMX R212, R2, UR24, PT ;  /* 0x0000001802d47c17 */ /* 0x000fe2000b800200 */
[----:B------:R-:W2:Y:S01]  /*4fa0*/  LDSM.16.M88.4 R44, [R238+0x2000] ;  /* 0x00200000ee2c783b */ /* 0x000ea20000000200 */
[----:B------:R-:W-:Y:S01]  /*4fb0*/  IADD3 R2, R166, 0x8, RZ ;  /* 0x00000008a6027810 */ /* 0x000fe20007ffe0ff */
[----:B------:R-:W-:Y:S01]  /*4fc0*/  UISETP.GE.AND UP0, UPT, UR19, 0x2, UPT ;  /* 0x000000021300788c */ /* 0x000fe2000bf06270 */
[----:B------:R-:W-:Y:S01]  /*4fd0*/  IMNMX R179, R179, UR24, PT ;  /* 0x00000018b3b37c17 */ /* 0x000fe2000b800200 */
[----:B------:R-:W3:Y:S01]  /*4fe0*/  LDSM.16.M88.4 R36, [R238+0x2800] ;  /* 0x00280000ee24783b */ /* 0x000ee20000000200 */
[----:B------:R-:W-:-:S02]  /*4ff0*/  ISETP.GE.AND P3, PT, R2, R212, PT ;  /* 0x000000d40200720c */ /* 0x000fc40003f66270 */
[-C--:B------:R-:W-:Y:S01]  /*5000*/  ISETP.GE.AND P6, PT, R2, R179.reuse, PT ;  /* 0x000000b30200720c */ /* 0x080fe20003fc6270 */
[----:B------:R-:W4:Y:S01]  /*5010*/  LDSM.16.M88.4 R28, [R238+0x3000] ;  /* 0x00300000ee1c783b */ /* 0x000f220000000200 */
[----:B------:R-:W-:-:S03]  /*5020*/  ISETP.GE.AND P4, PT, R166, R179, PT ;  /* 0x000000b3a600720c */ /* 0x000fc60003f86270 */
[----:B------:R-:W2:Y:S04]  /*5030*/  LDSM.16.M88.4 R12, [R238+0x4000] ;  /* 0x00400000ee0c783b */ /* 0x000ea80000000200 */
[----:B------:R-:W2:Y:S04]  /*5040*/  LDSM.16.M88.4 R124, [R238+0x5000] ;  /* 0x00500000ee7c783b */ /* 0x000ea80000000200 */
[----:B------:R-:W2:Y:S04]  /*5050*/  LDSM.16.M88.4 R116, [R238+0x5800] ;  /* 0x00580000ee74783b */ /* 0x000ea80000000200 */
[----:B------:R-:W2:Y:S04]  /*5060*/  LDSM.16.M88.4 R108, [R238+0x6000] ;  /* 0x00600000ee6c783b */ /* 0x000ea80000000200 */
[----:B------:R-:W3:Y:S04]  /*5070*/  LDSM.16.M88.4 R100, [R238+0x6800] ;  /* 0x00680000ee64783b */ /* 0x000ee80000000200 */
[----:B------:R-:W3:Y:S01]  /*5080*/  LDSM.16.M88.4 R92, [R238+0x7000] ;  /* 0x00700000ee5c783b */ /* 0x000ee20000000200 */
[C---:B-1---5:R-:W-:Y:S03]  /*5090*/  HMMA.16816.F32 R24, R52.reuse, R20, RZ ;  /* 0x000000143418723c */ /* 0x062fe600000018ff */
[----:B------:R-:W1:Y:S04]  /*50a0*/  LDSM.16.M88.4 R84, [R238+0x7800] ;  /* 0x00780000ee54783b */ /* 0x000e680000000200 */
[----:B------:R-:W5:Y:S01]  /*50b0*/  LDSM.16.M88.4 R76, [R238+0x8000] ;  /* 0x00800000ee4c783b */ /* 0x000f620000000200 */
        /* <DEDUP_REMOVED lines=9> */
[C---:B--2---:R-:W-:Y:S03]  /*5150*/  HMMA.16816.F32 R48, R52.reuse, R44, RZ ;  /* 0x0000002c3430723c */ /* 0x044fe600000018ff */
[----:B------:R-:W2:Y:S04]  /*5160*/  LDSM.16.M88.4 R140, [R233+0x6000] ;  /* 0x00600000e98c783b */ /* 0x000ea80000000200 */
[----:B------:R-:W-:Y:S01]  /*5170*/  LDSM.16.M88.4 R156, [R233+0x3000] ;  /* 0x00300000e99c783b */ /* 0x000fe20000000200 */
[C---:B---3--:R-:W-:Y:S03]  /*5180*/  HMMA.16816.F32 R40, R52.reuse, R36, RZ ;  /* 0x000000243428723c */ /* 0x048fe600000018ff */
[----:B------:R-:W-:Y:S04]  /*5190*/  LDSM.16.M88.4 R144, [R233+0x5000] ;  /* 0x00500000e990783b */ /* 0x000fe80000000200 */
[----:B------:R-:W-:Y:S01]  /*51a0*/  LDSM.16.M88.4 R172, [R233+0x2800] ;  /* 0x00280000e9ac783b */ /* 0x000fe20000000200 */
[C---:B----4-:R-:W-:Y:S03]  /*51b0*/  HMMA.16816.F32 R32, R52.reuse, R28, RZ ;  /* 0x0000001c3420723c */ /* 0x050fe600000018ff */
[----:B------:R-:W-:Y:S04]  /*51c0*/  LDSM.16.M88.4 R180, [R233+0x2000] ;  /* 0x00200000e9b4783b */ /* 0x000fe80000000200 */
[----:B------:R-:W-:Y:S01]  /*51d0*/  LDSM.16.M88.4 R152, [R233+0x4000] ;  /* 0x00400000e998783b */ /* 0x000fe20000000200 */
[C---:B------:R-:W-:Y:S03]  /*51e0*/  HMMA.16816.F32 R16, R52.reuse, R12, RZ ;  /* 0x0000000c3410723c */ /* 0x040fe600000018ff */
[----:B------:R-:W-:Y:S04]  /*51f0*/  LDSM.16.M88.4 R184, [R233+0x8000] ;  /* 0x00800000e9b8783b */ /* 0x000fe80000000200 */
[----:B------:R-:W-:Y:S01]  /*5200*/  LDSM.16.M88.4 R192, [R235] ;  /* 0x00000000ebc0783b */ /* 0x000fe20000000200 */
[C---:B------:R-:W-:Y:S03]  /*5210*/  HMMA.16816.F32 R160, R52.reuse, R124, RZ ;  /* 0x0000007c34a0723c */ /* 0x040fe600000018ff */
[----:B------:R-:W0:Y:S05]  /*5220*/  LDGDEPBAR ;  /* 0x00000000000079af */ /* 0x000e2a0000000000 */
[C---:B------:R-:W-:Y:S08]  /*5230*/  HMMA.16816.F32 R120, R52.reuse, R116, RZ ;  /* 0x000000743478723c */ /* 0x040ff000000018ff */
[C---:B------:R-:W-:Y:S08]  /*5240*/  HMMA.16816.F32 R112, R52.reuse, R108, RZ ;  /* 0x0000006c3470723c */ /* 0x040ff000000018ff */
[C---:B------:R-:W-:Y:S08]  /*5250*/  HMMA.16816.F32 R104, R52.reuse, R100, RZ ;  /* 0x000000643468723c */ /* 0x040ff000000018ff */
[C---:B------:R-:W-:Y:S08]  /*5260*/  HMMA.16816.F32 R96, R52.reuse, R92, RZ ;  /* 0x0000005c3460723c */ /* 0x040ff000000018ff */
[C---:B-1----:R-:W-:Y:S08]  /*5270*/  HMMA.16816.F32 R88, R52.reuse, R84, RZ ;  /* 0x000000543458723c */ /* 0x042ff000000018ff */
        /* <DEDUP_REMOVED lines=21> */
[----:B------:R-:W3:Y:S07]  /*53d0*/  LDSM.16.M88.4 R136, [R233+0x6800] ;  /* 0x00680000e988783b */ /* 0x000eee0000000200 */
[C---:B------:R-:W-:Y:S08]  /*53e0*/  HMMA.16816.F32 R8, R148.reuse, R132, R8 ;  /* 0x000000849408723c */ /* 0x040ff00000001808 */
[C---:B------:R-:W-:Y:S01]  /*53f0*/  HMMA.16816.F32 R168, R148.reuse, R134, R168 ;  /* 0x0000008694a8723c */ /* 0x040fe200000018a8 */
[----:B------:R-:W4:Y:S07]  /*5400*/  LDSM.16.M88.4 R132, [R233+0x7000] ;  /* 0x00700000e984783b */ /* 0x000f2e0000000200 */
[C---:B--2---:R-:W-:Y:S07]  /*5410*/  HMMA.16816.F32 R112, R148.reuse, R140, R112 ;  /* 0x0000008c9470723c */ /* 0x044fee0000001870 */
[----:B------:R-:W-:Y:S01]  /*5420*/  IADD3 R140, R238, 0x2000, RZ ;  /* 0x00002000ee8c7810 */ /* 0x000fe20007ffe0ff */
[----:B-1----:R-:W-:Y:S03]  /*5430*/  HMMA.16816.F32 R120, R148, R128, R120 ;  /* 0x000000809478723c */ /* 0x002fe60000001878 */
[----:B------:R-:W-:-:S04]  /*5440*/  @P0 IADD3 R236, R140, -0x40, RZ ;  /* 0xffffffc08cec0810 */ /* 0x000fc80007ffe0ff */
[----:B------:R-:W-:Y:S01]  /*5450*/  IADD3 R229, R236, 0x4000, RZ ;  /* 0x00004000ece57810 */ /* 0x000fe20007ffe0ff */
[C---:B------:R-:W-:Y:S01]  /*5460*/  HMMA.16816.F32 R116, R148.reuse, R130, R116 ;  /* 0x000000829474723c */ /* 0x040fe20000001874 */
[----:B------:R-:W1:Y:S01]  /*5470*/  LDSM.16.M88.4 R128, [R233+0x7800] ;  /* 0x00780000e980783b */ /* 0x000e620000000200 */
[----:B------:R-:W-:Y:S01]  /*5480*/  IMAD R165, R0, 0x2, R236 ;  /* 0x0000000200a57824 */ /* 0x000fe200078e02ec */
[C---:B------:R-:W-:Y:S01]  /*5490*/  IADD3 R228, R236.reuse, 0x4800, RZ ;  /* 0x00004800ece47810 */ /* 0x040fe20007ffe0ff */
[----:B------:R-:W2:Y:S01]  /*54a0*/  I2F R0, R166 ;  /* 0x000000a600007306 */ /* 0x000ea20000201400 */
[----:B------:R-:W-:Y:S01]  /*54b0*/  LDSM.16.M88.4 R204, [R236+0x3000] ;  /* 0x00300000eccc783b */ /* 0x000fe20000000200 */
[C---:B------:R-:W-:Y:S02]  /*54c0*/  IADD3 R227, R236.reuse, 0x5000, RZ ;  /* 0x00005000ece37810 */ /* 0x040fe40007ffe0ff */
[----:B------:R-:W-:Y:S01]  /*54d0*/  HMMA.16816.F32 R32, R148, R156, R32 ;  /* 0x0000009c9420723c */ /* 0x000fe20000001820 */
[----:B------:R-:W-:Y:S01]  /*54e0*/  LDSM.16.M88.4 R188, [R165] ;  /* 0x00000000a5bc783b */ /* 0x000fe20000000200 */
[----:B------:R-:W-:-:S02]  /*54f0*/  IADD3 R226, R236, 0x5800, RZ ;  /* 0x00005800ece27810 */ /* 0x000fc40007ffe0ff */
[C---:B------:R-:W-:Y:S01]  /*5500*/  IADD3 R225, R236.reuse, 0x6000, RZ ;  /* 0x00006000ece17810 */ /* 0x040fe20007ffe0ff */
[----:B------:R-:W-:Y:S01]  /*5510*/  LDSM.16.M88.4 R200, [R236+0x7000] ;  /* 0x00700000ecc8783b */ /* 0x000fe20000000200 */
[C---:B------:R-:W-:Y:S02]  /*5520*/  IADD3 R224, R236.reuse, 0x6800, RZ ;  /* 0x00006800ece07810 */ /* 0x040fe40007ffe0ff */
[----:B------:R-:W-:Y:S01]  /*5530*/  HMMA.16816.F32 R28, R148, R158, R28 ;  /* 0x0000009e941c723c */ /* 0x000fe2000000181c */
[----:B------:R-:W-:Y:S01]  /*5540*/  LDSM.16.M88.4 R156, [R237] ;  /* 0x00000000ed9c783b */ /* 0x000fe20000000200 */
[----:B------:R-:W-:-:S03]  /*5550*/  IADD3 R167, R236, 0x7000, RZ ;  /* 0x00007000eca77810 */ /* 0x000fc60007ffe0ff */
[----:B------:R-:W-:Y:S03]  /*5560*/  LDSM.16.M88.4 R196, [R236+0x7800] ;  /* 0x00780000ecc4783b */ /* 0x000fe60000000200 */
[C---:B---3--:R-:W-:Y:S08]  /*5570*/  HMMA.16816.F32 R104, R148.reuse, R136, R104 ;  /* 0x000000889468723c */ /* 0x048ff00000001868 */
[C---:B------:R-:W-:Y:S01]  /*5580*/  HMMA.16816.F32 R100, R148.reuse, R138, R100 ;  /* 0x0000008a9464723c */ /* 0x040fe20000001864 */
[----:B------:R-:W3:Y:S07]  /*5590*/  LDSM.16.M88.4 R136, [R236+0x1000] ;  /* 0x00100000ec88783b */ /* 0x000eee0000000200 */
[C---:B----4-:R-:W-:Y:S08]  /*55a0*/  HMMA.16816.F32 R96, R148.reuse, R132, R96 ;  /* 0x000000849460723c */ /* 0x050ff00000001860 */
[C---:B------:R-:W-:Y:S01]  /*55b0*/  HMMA.16816.F32 R92, R148.reuse, R134, R92 ;  /* 0x00000086945c723c */ /* 0x040fe2000000185c */
[----:B------:R-:W4:Y:S07]  /*55c0*/  LDSM.16.M88.4 R132, [R236+0x1800] ;  /* 0x00180000ec84783b */ /* 0x000f2e0000000200 */
[C---:B------:R-:W-:Y:S08]  /*55d0*/  HMMA.16816.F32 R160, R148.reuse, R144, R160 ;  /* 0x0000009094a0723c */ /* 0x040ff000000018a0 */
[C---:B------:R-:W-:Y:S01]  /*55e0*/  HMMA.16816.F32 R124, R148.reuse, R146, R124 ;  /* 0x00000092947c723c */ /* 0x040fe2000000187c */
[----:B------:R-:W5:Y:S07]  /*55f0*/  LDSM.16.M88.4 R144, [R236] ;  /* 0x00000000ec90783b */ /* 0x000f6e0000000200 */
[C---:B------:R-:W-:Y:S08]  /*5600*/  HMMA.16816.F32 R40, R148.reuse, R172, R40 ;  /* 0x000000ac9428723c */ /* 0x040ff00000001828 */
        /* <DEDUP_REMOVED lines=8> */
[----:B------:R-:W-:Y:S01]  /*5690*/  HMMA.16816.F32 R108, R148, R142, R108 ;  /* 0x0000008e946c723c */ /* 0x000fe2000000186c */
[----:B------:R-:W1:Y:S07]  /*56a0*/  LDSM.16.M88.4 R140, [R236+0x800] ;  /* 0x00080000ec8c783b */ /* 0x000e6e0000000200 */
[C---:B---3--:R-:W-:Y:S08]  /*56b0*/  HMMA.16816.F32 R32, R156.reuse, R136, R32 ;  /* 0x000000889c20723c */ /* 0x048ff00000001820 */
[----:B------:R-:W-:Y:S01]  /*56c0*/  HMMA.16816.F32 R28, R156, R138, R28 ;  /* 0x0000008a9c1c723c */ /* 0x000fe2000000181c */
[----:B------:R-:W3:Y:S07]  /*56d0*/  LDSM.16.M88.4 R136, [R236+0x5800] ;  /* 0x00580000ec88783b */ /* 0x000eee0000000200 */
[C---:B------:R-:W-:Y:S08]  /*56e0*/  HMMA.16816.F32 R16, R148.reuse, R152, R16 ;  /* 0x000000989410723c */ /* 0x040ff00000001810 */
[----:B------:R-:W-:Y:S01]  /*56f0*/  HMMA.16816.F32 R12, R148, R154, R12 ;  /* 0x0000009a940c723c */ /* 0x000fe2000000180c */
[----:B------:R-:W-:Y:S07]  /*5700*/  LDSM.16.M88.4 R152, [R233+0x9800] ;  /* 0x00980000e998783b */ /* 0x000fee0000000200 */
[C---:B----4-:R-:W-:Y:S08]  /*5710*/  HMMA.16816.F32 R24, R156.reuse, R132, R24 ;  /* 0x000000849c18723c */ /* 0x050ff00000001818 */
[C---:B------:R-:W-:Y:S01]  /*5720*/  HMMA.16816.F32 R20, R156.reuse, R134, R20 ;  /* 0x000000869c14723c */ /* 0x040fe20000001814 */
[----:B------:R-:W4:Y:S07]  /*5730*/  LDSM.16.M88.4 R132, [R236+0x6000] ;  /* 0x00600000ec84783b */ /* 0x000f2e0000000200 */
[C---:B-----5:R-:W-:Y:S08]  /*5740*/  HMMA.16816.F32 R48, R156.reuse, R144, R48 ;  /* 0x000000909c30723c */ /* 0x060ff00000001830 */
[----:B------:R-:W-:Y:S01]  /*5750*/  HMMA.16816.F32 R44, R156, R146, R44 ;  /* 0x000000929c2c723c */ /* 0x000fe2000000182c */
[----:B------:R-:W-:Y:S07]  /*5760*/  LDSM.16.M88.4 R144, [R236+0x4800] ;  /* 0x00480000ec90783b */ /* 0x000fee0000000200 */
[C---:B------:R-:W-:Y:S08]  /*5770*/  HMMA.16816.F32 R80, R148.reuse, R184, R80 ;  /* 0x000000b89450723c */ /* 0x040ff00000001850 */
[C---:B------:R-:W-:Y:S01]  /*5780*/  HMMA.16816.F32 R76, R148.reuse, R186, R76 ;  /* 0x000000ba944c723c */ /* 0x040fe2000000184c */
[----:B------:R-:W5:Y:S07]  /*5790*/  LDSM.16.M88.4 R184, [R165+0x800] ;  /* 0x00080000a5b8783b */ /* 0x000f6e0000000200 */
[C---:B--2---:R-:W-:Y:S08]  /*57a0*/  HMMA.16816.F32 R64, R148.reuse, R172, R64 ;  /* 0x000000ac9440723c */ /* 0x044ff00000001840 */
[----:B------:R-:W-:Y:S01]  /*57b0*/  HMMA.16816.F32 R60, R148, R174, R60 ;  /* 0x000000ae943c723c */ /* 0x000fe2000000183c */
[----:B------:R-:W2:Y:S07]  /*57c0*/  LDSM.16.M88.4 R172, [R236+0x2800] ;  /* 0x00280000ecac783b */ /* 0x000eae0000000200 */
[C---:B-1----:R-:W-:Y:S08]  /*57d0*/  HMMA.16816.F32 R16, R156.reuse, R128, R16 ;  /* 0x000000809c10723c */ /* 0x042ff00000001810 */
[C---:B------:R-:W-:Y:S01]  /*57e0*/  HMMA.16816.F32 R12, R156.reuse, R130, R12 ;  /* 0x000000829c0c723c */ /* 0x040fe2000000180c */
[----:B------:R-:W1:Y:S07]  /*57f0*/  LDSM.16.M88.4 R128, [R236+0x6800] ;  /* 0x00680000ec80783b */ /* 0x000e6e0000000200 */
[----:B------:R-:W-:Y:S08]  /*5800*/  HMMA.16816.F32 R40, R156, R140, R40 ;  /* 0x0000008c9c28723c */ /* 0x000ff00000001828 */
[----:B------:R-:W-:Y:S08]  /*5810*/  HMMA.16816.F32 R48, R192, R188, R48 ;  /* 0x000000bcc030723c */ /* 0x000ff00000001830 */
[C---:B------:R-:W-:Y:S08]  /*5820*/  HMMA.16816.F32 R72, R148.reuse, R180, R72 ;  /* 0x000000b49448723c */ /* 0x040ff00000001848 */
[----:B------:R-:W-:Y:S01]  /*5830*/  HMMA.16816.F32 R68, R148, R182, R68 ;  /* 0x000000b69444723c */ /* 0x000fe20000001844 */
[----:B------:R-:W1:Y:S07]  /*5840*/  LDSM.16.M88.4 R180, [R165+0x1000] ;  /* 0x00100000a5b4783b */ /* 0x000e6e0000000200 */
[----:B------:R-:W-:Y:S01]  /*5850*/  HMMA.16816.F32 R44, R192, R190, R44 ;  /* 0x000000bec02c723c */ /* 0x000fe2000000182c */
[----:B------:R-:W-:Y:S01]  /*5860*/  FFMA.FTZ R216, R0, UR4, R50 ;  /* 0x0000000400d87c23 */ /* 0x000fe20008010032 */
[----:B------:R-:W-:Y:S01]  /*5870*/  IADD3 R50, R166, 0x11, RZ ;  /* 0x00000011a6327810 */ /* 0x000fe20007ffe0ff */
[----:B------:R-:W-:-:S03]  /*5880*/  FFMA.FTZ R0, R0, UR4, R48 ;  /* 0x0000000400007c23 */ /* 0x000fc60008010030 */
[----:B------:R-:W-:Y:S02]  /*5890*/  FSEL R216, R216, -INF , !P4 ;  /* 0xff800000d8d87808 */ /* 0x000fe40006000000 */
[C---:B---3--:R-:W-:Y:S01]  /*58a0*/  HMMA.16816.F32 R88, R156.reuse, R136, R88 ;  /* 0x000000889c58723c */ /* 0x048fe20000001858 */
[----:B------:R3:W2:Y:S06]  /*58b0*/  I2F R137, R2 ;  /* 0x0000000200897306 */ /* 0x0006ac0000201400 */
[----:B------:R-:W-:Y:S01]  /*58c0*/  IADD3 R136, R166, 0x1, RZ ;  /* 0x00000001a6887810 */ /* 0x000fe20007ffe0ff */
[----:B------:R-:W-:Y:S01]  /*58d0*/  HMMA.16816.F32 R36, R156, R142, R36 ;  /* 0x0000008e9c24723c */ /* 0x000fe20000001824 */
[----:B------:R-:W-:Y:S02]  /*58e0*/  LDSM.16.M88.4 R140, [R236+0x5000] ;  /* 0x00500000ec8c783b */ /* 0x000fe40000000200 */
[----:B------:R-:W-:-:S02]  /*58f0*/  ISETP.GE.AND P1, PT, R136, R212, PT ;  /* 0x000000d48800720c */ /* 0x000fc40003f26270 */
[----:B------:R-:W-:-:S03]  /*5900*/  ISETP.GE.AND P0, PT, R136, R179, PT ;  /* 0x000000b38800720c */ /* 0x000fc60003f06270 */
[C---:B------:R-:W-:Y:S01]  /*5910*/  HMMA.16816.F32 R84, R156.reuse, R138, R84 ;  /* 0x0000008a9c54723c */ /* 0x040fe20000001854 */
[----:B------:R1:W1:Y:S01]  /*5920*/  I2F R138, R136 ;  /* 0x00000088008a7306 */ /* 0x0002620000201400 */
[----:B---3--:R-:W-:Y:S01]  /*5930*/  IADD3 R2, R166, 0x10, RZ ;  /* 0x00000010a6027810 */ /* 0x008fe20007ffe0ff */
[C---:B--2---:R-:W-:Y:S02]  /*5940*/  FFMA.FTZ R44, R137.reuse, UR4, R44 ;  /* 0x00000004892c7c23 */ /* 0x044fe4000801002c */
[----:B------:R-:W-:Y:S01]  /*5950*/  FFMA.FTZ R46, R137, UR4, R46 ;  /* 0x00000004892e7c23 */ /* 0x000fe2000801002e */
[----:B------:R-:W-:Y:S02]  /*5960*/  ISETP.GE.AND P4, PT, R2, R212, PT ;  /* 0x000000d40200720c */ /* 0x000fe40003f86270 */
[----:B----4-:R-:W-:Y:S01]  /*5970*/  HMMA.16816.F32 R80, R156, R132, R80 ;  /* 0x000000849c50723c */ /* 0x010fe20000001850 */
[----:B------:R-:W-:Y:S02]  /*5980*/  FSEL R218, R44, -INF , !P3 ;  /* 0xff8000002cda7808 */ /* 0x000fe40005800000 */
[----:B------:R-:W-:-:S02]  /*5990*/  ISETP.GE.AND P3, PT, R50, R179, PT ;  /* 0x000000b33200720c */ /* 0x000fc40003f66270 */
[----:B------:R-:W-:Y:S02]  /*59a0*/  FSEL R217, R46, -INF , !P6 ;  /* 0xff8000002ed97808 */ /* 0x000fe40007000000 */
[C---:B------:R-:W-:Y:S01]  /*59b0*/  IADD3 R46, R166.reuse, 0x19, RZ ;  /* 0x00000019a62e7810 */ /* 0x040fe20007ffe0ff */
[----:B------:R-:W-:Y:S01]  /*59c0*/  HMMA.16816.F32 R76, R156, R134, R76 ;  /* 0x000000869c4c723c */ /* 0x000fe2000000184c */
[----:B------:R-:W2:Y:S01]  /*59d0*/  LDSM.16.M88.4 R132, [R165+0x2000] ;  /* 0x00200000a584783b */ /* 0x000ea20000000200 */
[----:B-1----:R-:W-:Y:S01]  /*59e0*/  IADD3 R136, R166, 0x9, RZ ;  /* 0x00000009a6887810 */ /* 0x002fe20007ffe0ff */
[C---:B------:R-:W-:Y:S02]  /*59f0*/  FFMA.FTZ R219, R138.reuse, UR4, R49 ;  /* 0x000000048adb7c23 */ /* 0x040fe40008010031 */
[----:B------:R-:W-:Y:S01]  /*5a00*/  FFMA.FTZ R51, R138, UR4, R51 ;  /* 0x000000048a337c23 */ /* 0x000fe20008010033 */
[C---:B------:R-:W-:Y:S01]  /*5a10*/  ISETP.GE.AND P5, PT, R136.reuse, R212, PT ;  /* 0x000000d48800720c */ /* 0x040fe20003fa6270 */
[----:B------:R-:W-:Y:S01]  /*5a20*/  I2F R49, R2 ;  /* 0x0000000200317306 */ /* 0x000fe20000201400 */
[----:B-----5:R-:W-:Y:S01]  /*5a30*/  HMMA.16816.F32 R40, R192, R184, R40 ;  /* 0x000000b8c028723c */ /* 0x020fe20000001828 */
[----:B------:R-:W-:-:S02]  /*5a40*/  ISETP.GE.AND P2, PT, R136, R179, PT ;  /* 0x000000b38800720c */ /* 0x000fc40003f46270 */
[----:B------:R-:W-:Y:S02]  /*5a50*/  FSEL R219, R219, -INF , !P1 ;  /* 0xff800000dbdb7808 */ /* 0x000fe40004800000 */
[----:B------:R-:W-:Y:S02]  /*5a60*/  ISETP.GE.AND P1, PT, R2, R179, PT ;  /* 0x000000b30200720c */ /* 0x000fe40003f26270 */
[----:B------:R-:W1:Y:S01]  /*5a70*/  I2F R136, R136 ;  /* 0x0000008800887306 */ /* 0x000e620000201400 */
[----:B------:R-:W-:Y:S01]  /*5a80*/  HMMA.16816.F32 R8, R156, R172, R8 ;  /* 0x000000ac9c08723c */ /* 0x000fe20000001808 */
[----:B------:R-:W-:Y:S02]  /*5a90*/  FSEL R214, R51, -INF , !P0 ;  /* 0xff80000033d67808 */ /* 0x000fe40004000000 */
[----:B------:R-:W-:Y:S02]  /*5aa0*/  ISETP.GE.AND P0, PT, R50, R212, PT ;  /* 0x000000d43200720c */ /* 0x000fe40003f06270 */
[----:B------:R-:W-:-:S02]  /*5ab0*/  IADD3 R138, R166, 0x38, RZ ;  /* 0x00000038a68a7810 */ /* 0x000fc40007ffe0ff */
[----:B------:R3:W4:Y:S01]  /*5ac0*/  I2F R2, R50 ;  /* 0x0000003200027306 */ /* 0x0007220000201400 */
[----:B------:R-:W-:Y:S01]  /*5ad0*/  HMMA.16816.F32 R168, R156, R174, R168 ;  /* 0x000000ae9ca8723c */ /* 0x000fe200000018a8 */
[----:B------:R-:W5:Y:S01]  /*5ae0*/  LDSM.16.M88.4 R172, [R165+0x1800] ;  /* 0x00180000a5ac783b */ /* 0x000f620000000200 */
[----:B-1----:R-:W-:-:S06]  /*5af0*/  FFMA.FTZ R45, R136, UR4, R45 ;  /* 0x00000004882d7c23 */ /* 0x002fcc000801002d */
[----:B------:R-:W-:Y:S01]  /*5b00*/  HMMA.16816.F32 R36, R192, R186, R36 ;  /* 0x000000bac024723c */ /* 0x000fe20000001824 */
[----:B------:R-:W-:Y:S01]  /*5b10*/  FFMA.FTZ R136, R136, UR4, R47 ;  /* 0x0000000488887c23 */ /* 0x000fe2000801002f */
[C---:B------:R-:W-:Y:S01]  /*5b20*/  IADD3 R47, R166.reuse, 0x20, RZ ;  /* 0x00000020a62f7810 */ /* 0x040fe20007ffe0ff */
[----:B------:R-:W-:Y:S01]  /*5b30*/  FFMA.FTZ R40, R49, UR4, R40 ;  /* 0x0000000431287c23 */ /* 0x000fe20008010028 */
[----:B------:R-:W-:Y:S02]  /*5b40*/  FSEL R220, R45, -INF , !P5 ;  /* 0xff8000002ddc7808 */ /* 0x000fe40006800000 */
[----:B------:R-:W1:Y:S01]  /*5b50*/  I2F R45, R46 ;  /* 0x0000002e002d7306 */ /* 0x000e620000201400 */
[----:B---3--:R-:W-:Y:S01]  /*5b60*/  IADD3 R50, R166, 0x18, RZ ;  /* 0x00000018a6327810 */ /* 0x008fe20007ffe0ff */
[----:B------:R-:W-:Y:S01]  /*5b70*/  HMMA.16816.F32 R72, R156, R128, R72 ;  /* 0x000000809c48723c */ /* 0x000fe20000001848 */
[----:B----4-:R-:W-:Y:S02]  /*5b80*/  FFMA.FTZ R43, R2, UR4, R43 ;  /* 0x00000004022b7c23 */ /* 0x010fe4000801002b */
[----:B------:R-:W-:-:S02]  /*5b90*/  ISETP.GE.AND P6, PT, R50, R212, PT ;  /* 0x000000d43200720c */ /* 0x000fc40003fc6270 */
[----:B------:R-:W-:Y:S01]  /*5ba0*/  ISETP.GE.AND P5, PT, R50, R179, PT ;  /* 0x000000b33200720c */ /* 0x000fe20003fa6270 */
[----:B------:R3:W4:Y:S02]  /*5bb0*/  I2F R44, R50 ;  /* 0x00000032002c7306 */ /* 0x0007240000201400 */
[----:B------:R-:W-:Y:S01]  /*5bc0*/  HMMA.16816.F32 R68, R156, R130, R68 ;  /* 0x000000829c44723c */ /* 0x000fe20000001844 */
[----:B------:R-:W5:Y:S07]  /*5bd0*/  LDSM.16.M88.4 R128, [R165+0x2800] ;  /* 0x00280000a580783b */ /* 0x000f6e0000000200 */
[----:B------:R-:W-:Y:S01]  /*5be0*/  HMMA.16816.F32 R32, R192, R180, R32 ;  /* 0x000000b4c020723c */ /* 0x000fe20000001820 */
[----:B-1----:R-:W-:-:S02]  /*5bf0*/  FFMA.FTZ R37, R45, UR4, R37 ;  /* 0x000000042d257c23 */ /* 0x002fc40008010025 */
[----:B------:R-:W-:Y:S02]  /*5c00*/  FFMA.FTZ R39, R45, UR4, R39 ;  /* 0x000000042d277c23 */ /* 0x000fe40008010027 */
[----:B---3--:R-:W-:Y:S01]  /*5c10*/  FFMA.FTZ R50, R49, UR4, R42 ;  /* 0x0000000431327c23 */ /* 0x008fe2000801002a */
[----:B------:R-:W-:Y:S01]  /*5c20*/  FSEL R42, R136, -INF , !P2 ;  /* 0xff800000882a7808 */ /* 0x000fe20005000000 */
[----:B------:R-:W-:Y:S01]  /*5c30*/  FFMA.FTZ R49, R2, UR4, R41 ;  /* 0x0000000402317c23 */ /* 0x000fe20008010029 */
[----:B------:R-:W-:Y:S01]  /*5c40*/  FSEL R41, R40, -INF , !P4 ;  /* 0xff80000028297808 */ /* 0x000fe20006000000 */
[----:B--2---:R-:W-:Y:S01]  /*5c50*/  HMMA.16816.F32 R16, R192, R132, R16 ;  /* 0x00000084c010723c */ /* 0x004fe20000001810 */
[----:B------:R-:W-:Y:S01]  /*5c60*/  ISETP.GE.AND P2, PT, R46, R212, PT ;  /* 0x000000d42e00720c */ /* 0x000fe20003f46270 */
[----:B----4-:R-:W-:Y:S01]  /*5c70*/  FFMA.FTZ R215, R44, UR4, R36 ;  /* 0x000000042cd77c23 */ /* 0x010fe20008010024 */
[----:B------:R-:W-:Y:S02]  /*5c80*/  ISETP.GE.AND P4, PT, R46, R179, PT ;  /* 0x000000b32e00720c */ /* 0x000fe40003f86270 */
[----:B------:R1:W2:Y:S01]  /*5c90*/  I2F R46, R47 ;  /* 0x0000002f002e7306 */ /* 0x0002a20000201400 */
[----:B------:R-:W-:-:S02]  /*5ca0*/  FSEL R50, R50, -INF , !P1 ;  /* 0xff80000032327808 */ /* 0x000fc40004800000 */
[C---:B------:R-:W-:Y:S01]  /*5cb0*/  HMMA.16816.F32 R12, R192.reuse, R134, R12 ;  /* 0x00000086c00c723c */ /* 0x040fe2000000180c */
[----:B------:R-:W3:Y:S01]  /*5cc0*/  LDSM.16.M88.4 R132, [R165+0x3000] ;  /* 0x00300000a584783b */ /* 0x000ee20000000200 */
[----:B------:R-:W-:Y:S02]  /*5cd0*/  FSEL R40, R49, -INF , !P0 ;  /* 0xff80000031287808 */ /* 0x000fe40004000000 */
[CC--:B------:R-:W-:Y:S02]  /*5ce0*/  ISETP.GE.AND P1, PT, R47.reuse, R212.reuse, PT ;  /* 0x000000d42f00720c */ /* 0x0c0fe40003f26270 */
[-C--:B------:R-:W-:Y:S02]  /*5cf0*/  ISETP.GE.AND P0, PT, R47, R179.reuse, PT ;  /* 0x000000b32f00720c */ /* 0x080fe40003f06270 */
[----:B------:R-:W-:Y:S01]  /*5d00*/  HMMA.16816.F32 R28, R192, R182, R28 ;  /* 0x000000b6c01c723c */ /* 0x000fe2000000181c */
[----:B------:R-:W-:Y:S02]  /*5d10*/  IADD3 R2, R166, 0x21, RZ ;  /* 0x00000021a6027810 */ /* 0x000fe40007ffe0ff */
[----:B------:R-:W-:Y:S01]  /*5d20*/  FSEL R49, R43, -INF , !P3 ;  /* 0xff8000002b317808 */ /* 0x000fe20005800000 */
[----:B-1----:R-:W-:Y:S01]  /*5d30*/  FFMA.FTZ R47, R44, UR4, R38 ;  /* 0x000000042c2f7c23 */ /* 0x002fe20008010026 */
[----:B------:R-:W-:Y:S01]  /*5d40*/  IADD3 R38, R166, 0x28, RZ ;  /* 0x00000028a6267810 */ /* 0x000fe20007ffe0ff */
[----:B------:R-:W1:Y:S01]  /*5d50*/  I2F R36, R2 ;  /* 0x0000000200247306 */ /* 0x000e620000201400 */
[----:B------:R-:W-:Y:S01]  /*5d60*/  FSEL R215, R215, -INF , !P6 ;  /* 0xff800000d7d77808 */ /* 0x000fe20007000000 */
[----:B--2---:R-:W-:Y:S01]  /*5d70*/  FFMA.FTZ R32, R46, UR4, R32 ;  /* 0x000000042e207c23 */ /* 0x004fe20008010020 */
[C---:B------:R-:W-:Y:S01]  /*5d80*/  ISETP.GE.AND P3, PT, R2.reuse, R212, PT ;  /* 0x000000d40200720c */ /* 0x040fe20003f66270 */
[----:B------:R-:W-:Y:S01]  /*5d90*/  HMMA.16816.F32 R160, R156, R204, R160 ;  /* 0x000000cc9ca0723c */ /* 0x000fe200000018a0 */
[----:B------:R-:W-:Y:S01]  /*5da0*/  ISETP.GE.AND P6, PT, R2, R179, PT ;  /* 0x000000b30200720c */ /* 0x000fe20003fc6270 */
[----:B------:R-:W-:Y:S01]  /*5db0*/  FFMA.FTZ R34, R46, UR4, R34 ;  /* 0x000000042e227c23 */ /* 0x000fe20008010022 */
[----:B------:R-:W-:Y:S01]  /*5dc0*/  FSEL R51, R37, -INF , !P2 ;  /* 0xff80000025337808 */ /* 0x000fe20005000000 */
[----:B------:R-:W2:Y:S01]  /*5dd0*/  I2F R2, R38 ;  /* 0x0000002600027306 */ /* 0x000ea20000201400 */
[----:B------:R-:W-:-:S02]  /*5de0*/  IADD3 R37, R166, 0x29, RZ ;  /* 0x00000029a6257810 */ /* 0x000fc40007ffe0ff */
[----:B------:R-:W-:Y:S01]  /*5df0*/  FSEL R46, R32, -INF , !P1 ;  /* 0xff800000202e7808 */ /* 0x000fe20004800000 */
[C---:B-----5:R-:W-:Y:S01]  /*5e00*/  HMMA.16816.F32 R24, R192.reuse, R172, R24 ;  /* 0x000000acc018723c */ /* 0x060fe20000001818 */
[----:B------:R-:W-:Y:S02]  /*5e10*/  IADD3 R32, R166, 0x30, RZ ;  /* 0x00000030a6207810 */ /* 0x000fe40007ffe0ff */
[----:B------:R-:W-:Y:S01]  /*5e20*/  FSEL R47, R47, -INF , !P5 ;  /* 0xff8000002f2f7808 */ /* 0x000fe20006800000 */
[----:B-1----:R-:W-:Y:S01]  /*5e30*/  FFMA.FTZ R33, R36, UR4, R33 ;  /* 0x0000000424217c23 */ /* 0x002fe20008010021 */
[C---:B------:R-:W-:Y:S02]  /*5e40*/  ISETP.GE.AND P5, PT, R38.reuse, R212, PT ;  /* 0x000000d42600720c */ /* 0x040fe40003fa6270 */
[----:B------:R-:W-:Y:S01]  /*5e50*/  FSEL R213, R39, -INF , !P4 ;  /* 0xff80000027d57808 */ /* 0x000fe20006000000 */
[----:B------:R-:W-:Y:S01]  /*5e60*/  HMMA.16816.F32 R8, R192, R128, R8 ;  /* 0x00000080c008723c */ /* 0x000fe20000001808 */
[----:B------:R-:W-:-:S02]  /*5e70*/  ISETP.GE.AND P2, PT, R38, R179, PT ;  /* 0x000000b32600720c */ /* 0x000fc40003f46270 */
[C---:B------:R-:W-:Y:S01]  /*5e80*/  ISETP.GE.AND P4, PT, R37.reuse, R212, PT ;  /* 0x000000d42500720c */ /* 0x040fe20003f86270 */
[----:B--2---:R-:W-:Y:S01]  /*5e90*/  FFMA.FTZ R28, R2, UR4, R28 ;  /* 0x00000004021c7c23 */ /* 0x004fe2000801001c */
[----:B------:R-:W-:Y:S02]  /*5ea0*/  ISETP.GE.AND P1, PT, R37, R179, PT ;  /* 0x000000b32500720c */ /* 0x000fe40003f26270 */
[----:B------:R-:W-:Y:S01]  /*5eb0*/  FFMA.FTZ R128, R36, UR4, R35 ;  /* 0x0000000424807c23 */ /* 0x000fe20008010023 */
[----:B------:R-:W-:Y:S01]  /*5ec0*/  HMMA.16816.F32 R124, R156, R206, R124 ;  /* 0x000000ce9c7c723c */ /* 0x000fe2000000187c */
[----:B------:R-:W1:Y:S01]  /*5ed0*/  I2F R36, R37 ;  /* 0x0000002500247306 */ /* 0x000e620000201400 */
[----:B------:R-:W-:Y:S01]  /*5ee0*/  FFMA.FTZ R129, R2, UR4, R30 ;  /* 0x0000000402817c23 */ /* 0x000fe2000801001e */
[----:B------:R-:W-:Y:S02]  /*5ef0*/  IADD3 R2, R166, 0x31, RZ ;  /* 0x00000031a6027810 */ /* 0x000fe40007ffe0ff */
[----:B------:R-:W-:-:S02]  /*5f00*/  FSEL R44, R28, -INF , !P5 ;  /* 0xff8000001c2c7808 */ /* 0x000fc40006800000 */
[----:B------:R-:W-:Y:S01]  /*5f10*/  FSEL R128, R128, -INF , !P6 ;  /* 0xff80000080807808 */ /* 0x000fe20007000000 */
[C---:B------:R-:W-:Y:S01]  /*5f20*/  HMMA.16816.F32 R20, R192.reuse, R174, R20 ;  /* 0x000000aec014723c */ /* 0x040fe20000001814 */
[----:B------:R-:W2:Y:S01]  /*5f30*/  I2F R30, R32 ;  /* 0x00000020001e7306 */ /* 0x000ea20000201400 */
[----:B------:R-:W-:Y:S02]  /*5f40*/  FSEL R206, R34, -INF , !P0 ;  /* 0xff80000022ce7808 */ /* 0x000fe40004000000 */
[CC--:B------:R-:W-:Y:S02]  /*5f50*/  ISETP.GE.AND P6, PT, R2.reuse, R212.reuse, PT ;  /* 0x000000d40200720c */ /* 0x0c0fe40003fc6270 */
[----:B------:R-:W-:Y:S02]  /*5f60*/  ISETP.GE.AND P5, PT, R2, R179, PT ;  /* 0x000000b30200720c */ /* 0x000fe40003fa6270 */
[----:B---3--:R-:W-:Y:S01]  /*5f70*/  HMMA.16816.F32 R160, R192, R132, R160 ;  /* 0x00000084c0a0723c */ /* 0x008fe200000018a0 */
[----:B------:R3:W4:Y:S01]  /*5f80*/  I2F R28, R2 ;  /* 0x00000002001c7306 */ /* 0x0007220000201400 */
[----:B-1----:R-:W-:Y:S01]  /*5f90*/  FFMA.FTZ R29, R36, UR4, R29 ;  /* 0x00000004241d7c23 */ /* 0x002fe2000801001d */
[----:B------:R-:W-:Y:S01]  /*5fa0*/  ISETP.GE.AND P0, PT, R32, R212, PT ;  /* 0x000000d42000720c */ /* 0x000fe20003f06270 */
[----:B------:R-:W-:Y:S01]  /*5fb0*/  FFMA.FTZ R31, R36, UR4, R31 ;  /* 0x00000004241f7c23 */ /* 0x000fe2000801001f */
[----:B------:R-:W-:-:S02]  /*5fc0*/  FSEL R129, R129, -INF , !P2 ;  /* 0xff80000081817808 */ /* 0x000fc40005000000 */
[----:B------:R-:W-:Y:S01]  /*5fd0*/  FSEL R207, R29, -INF , !P4 ;  /* 0xff8000001dcf7808 */ /* 0x000fe20006000000 */
[C---:B------:R-:W-:Y:S01]  /*5fe0*/  HMMA.16816.F32 R56, R148.reuse, R152, R56 ;  /* 0x000000989438723c */ /* 0x040fe20000001838 */
[----:B--2---:R-:W-:Y:S01]  /*5ff0*/  FFMA.FTZ R133, R30, UR4, R24 ;  /* 0x000000041e857c23 */ /* 0x004fe20008010018 */
[----:B------:R-:W-:Y:S01]  /*6000*/  ISETP.GE.AND P2, PT, R138, R212, PT ;  /* 0x000000d48a00720c */ /* 0x000fe20003f46270 */
[----:B------:R-:W-:Y:S01]  /*6010*/  FFMA.FTZ R26, R30, UR4, R26 ;  /* 0x000000041e1a7c23 */ /* 0x000fe2000801001a */
[-C--:B------:R-:W-:Y:S02]  /*6020*/  ISETP.GE.AND P4, PT, R138, R179.reuse, PT ;  /* 0x000000b38a00720c */ /* 0x080fe40003f86270 */
[----:B------:R-:W-:Y:S01]  /*6030*/  FSEL R133, R133, -INF , !P0 ;  /* 0xff80000085857808 */ /* 0x000fe20004000000 */
[----:B------:R-:W1:Y:S01]  /*6040*/  I2F R138, R138 ;  /* 0x0000008a008a7306 */ /* 0x000e620000201400 */
[----:B------:R-:W-:Y:S01]  /*6050*/  HMMA.16816.F32 R52, R148, R154, R52 ;  /* 0x0000009a9434723c */ /* 0x000fe20000001834 */
[----:B------:R-:W2:Y:S01]  /*6060*/  LDSM.16.M88.4 R148, [R236+0x4000] ;  /* 0x00400000ec94783b */ /* 0x000ea20000000200 */
[----:B---3--:R-:W-:Y:S01]  /*6070*/  IADD3 R2, R166, 0x39, RZ ;  /* 0x00000039a6027810 */ /* 0x008fe20007ffe0ff */
[----:B----4-:R-:W-:Y:S01]  /*6080*/  FFMA.FTZ R25, R28, UR4, R25 ;  /* 0x000000041c197c23 */ /* 0x010fe20008010019 */
[----:B------:R-:W-:Y:S01]  /*6090*/  IADD3 R24, R166, 0x40, RZ ;  /* 0x00000040a6187810 */ /* 0x000fe20007ffe0ff */
[----:B------:R-:W3:Y:S01]  /*60a0*/  LDSM.16.M88.4 R152, [R236+0x3800] ;  /* 0x00380000ec98783b */ /* 0x000ee20000000200 */
[----:B------:R-:W-:Y:S01]  /*60b0*/  ISETP.GE.AND P0, PT, R2, R179, PT ;  /* 0x000000b30200720c */ /* 0x000fe20003f06270 */
[----:B------:R-:W-:Y:S01]  /*60c0*/  FFMA.FTZ R137, R28, UR4, R27 ;  /* 0x000000041c897c23 */ /* 0x000fe2000801001b */
[----:B------:R-:W-:Y:S01]  /*60d0*/  HMMA.16816.F32 R168, R192, R130, R168 ;  /* 0x00000082c0a8723c */ /* 0x000fe200000018a8 */
[----:B------:R-:W4:Y:S01]  /*60e0*/  I2F R28, R24 ;  /* 0x00000018001c7306 */ /* 0x000f220000201400 */
[----:B------:R-:W-:-:S02]  /*60f0*/  IADD3 R29, R166, 0x41, RZ ;  /* 0x00000041a61d7810 */ /* 0x000fc40007ffe0ff */
[----:B------:R-:W-:Y:S02]  /*6100*/  FSEL R45, R33, -INF , !P3 ;  /* 0xff800000212d7808 */ /* 0x000fe40005800000 */
[----:B------:R-:W-:Y:S02]  /*6110*/  ISETP.GE.AND P3, PT, R32, R179, PT ;  /* 0x000000b32000720c */ /* 0x000fe40003f66270 */
[----:B------:R-:W-:Y:S01]  /*6120*/  FSEL R131, R31, -INF , !P1 ;  /* 0xff8000001f837808 */ /* 0x000fe20004800000 */
[----:B------:R-:W-:Y:S01]  /*6130*/  HMMA.16816.F32 R124, R192, R134, R124 ;  /* 0x00000086c07c723c */ /* 0x000fe2000000187c */
[-C--:B------:R-:W-:Y:S01]  /*6140*/  ISETP.GE.AND P1, PT, R2, R212.reuse, PT ;  /* 0x000000d40200720c */ /* 0x080fe20003f26270 */
[----:B------:R-:W5:Y:S01]  /*6150*/  LDSM.16.M88.4 R32, [R165+0x3800] ;  /* 0x00380000a520783b */ /* 0x000f620000000200 */
[----:B------:R-:W2:Y:S01]  /*6160*/  I2F R2, R2 ;  /* 0x0000000200027306 */ /* 0x000ea20000201400 */
[----:B------:R-:W-:Y:S02]  /*6170*/  FSEL R136, R26, -INF , !P3 ;  /* 0xff8000001a887808 */ /* 0x000fe40005800000 */
[----:B------:R-:W-:Y:S01]  /*6180*/  ISETP.GE.AND P3, PT, R24, R212, PT ;  /* 0x000000d41800720c */ /* 0x000fe20003f66270 */
[----:B-1----:R-:W-:Y:S01]  /*6190*/  FFMA.FTZ R134, R138, UR4, R20 ;  /* 0x000000048a867c23 */ /* 0x002fe20008010014 */
[----:B------:R-:W-:Y:S01]  /*61a0*/  IADD3 R20, R166, 0x48, RZ ;  /* 0x00000048a6147810 */ /* 0x000fe20007ffe0ff */
[----:B------:R-:W-:Y:S01]  /*61b0*/  FFMA.FTZ R138, R138, UR4, R22 ;  /* 0x000000048a8a7c23 */ /* 0x000fe20008010016 */
[----:B------:R-:W-:Y:S01]  /*61c0*/  HMMA.16816.F32 R92, R156, R142, R92 ;  /* 0x0000008e9c5c723c */ /* 0x000fe2000000185c */
[----:B------:R-:W1:Y:S01]  /*61d0*/  I2F R22, R29 ;  /* 0x0000001d00167306 */ /* 0x000e620000201400 */
[----:B------:R-:W-:Y:S01]  /*61e0*/  FSEL R137, R137, -INF , !P5 ;  /* 0xff80000089897808 */ /* 0x000fe20006800000 */
[----:B----4-:R-:W-:Y:S01]  /*61f0*/  FFMA.FTZ R18, R28, UR4, R18 ;  /* 0x000000041c127c23 */ /* 0x010fe20008010012 */
[----:B------:R-:W-:-:S02]  /*6200*/  FSEL R138, R138, -INF , !P4 ;  /* 0xff8000008a8a7808 */ /* 0x000fc40006000000 */
[-C--:B------:R-:W-:Y:S01]  /*6210*/  ISETP.GE.AND P4, PT, R20, R212.reuse, PT ;  /* 0x000000d41400720c */ /* 0x080fe20003f86270 */
[----:B------:R-:W-:Y:S01]  /*6220*/  FFMA.FTZ R142, R28, UR4, R16 ;  /* 0x000000041c8e7c23 */ /* 0x000fe20008010010 */
[----:B------:R-:W-:Y:S01]  /*6230*/  IADD3 R16, R166, 0x50, RZ ;  /* 0x00000050a6107810 */ /* 0x000fe20007ffe0ff */
[C---:B--2---:R-:W-:Y:S01]  /*6240*/  FFMA.FTZ R21, R2.reuse, UR4, R21 ;  /* 0x0000000402157c23 */ /* 0x044fe20008010015 */
[C---:B------:R-:W-:Y:S01]  /*6250*/  HMMA.16816.F32 R104, R156.reuse, R144, R104 ;  /* 0x000000909c68723c */ /* 0x040fe20000001868 */
[----:B------:R-:W-:Y:S01]  /*6260*/  FFMA.FTZ R23, R2, UR4, R23 ;  /* 0x0000000402177c23 */ /* 0x000fe20008010017 */
[----:B------:R-:W-:Y:S02]  /*6270*/  IADD3 R2, R166, 0x49, RZ ;  /* 0x00000049a6027810 */ /* 0x000fe40007ffe0ff */
[----:B------:R-:W-:Y:S02]  /*6280*/  FSEL R135, R21, -INF , !P1 ;  /* 0xff80000015877808 */ /* 0x000fe40004800000 */
[----:B------:R-:W-:Y:S01]  /*6290*/  ISETP.GE.AND P1, PT, R20, R179, PT ;  /* 0x000000b31400720c */ /* 0x000fe20003f26270 */
[----:B------:R-:W2:Y:S01]  /*62a0*/  I2F R21, R2 ;  /* 0x0000000200157306 */ /* 0x000ea20000201400 */
[----:B------:R-:W-:Y:S01]  /*62b0*/  FSEL R139, R23, -INF , !P0 ;  /* 0xff800000178b7808 */ /* 0x000fe20004000000 */
[----:B------:R-:W-:Y:S01]  /*62c0*/  HMMA.16816.F32 R112, R156, R148, R112 ;  /* 0x000000949c70723c */ /* 0x000fe20000001870 */
[----:B------:R-:W-:Y:S01]  /*62d0*/  FSEL R142, R142, -INF , !P3 ;  /* 0xff8000008e8e7808 */ /* 0x000fe20005800000 */
[----:B-1----:R-:W-:Y:S01]  /*62e0*/  FFMA.FTZ R17, R22, UR4, R17 ;  /* 0x0000000416117c23 */ /* 0x002fe20008010011 */
[----:B------:R-:W-:-:S02]  /*62f0*/  ISETP.GE.AND P0, PT, R2, R212, PT ;  /* 0x000000d40200720c */ /* 0x000fc40003f06270 */
[-C--:B------:R-:W-:Y:S01]  /*6300*/  ISETP.GE.AND P3, PT, R2, R179.reuse, PT ;  /* 0x000000b30200720c */ /* 0x080fe20003f66270 */
[----:B------:R-:W1:Y:S01]  /*6310*/  I2F R20, R20 ;  /* 0x0000001400147306 */ /* 0x000e620000201400 */
[----:B------:R-:W-:Y:S01]  /*6320*/  FFMA.FTZ R148, R22, UR4, R19 ;  /* 0x0000000416947c23 */ /* 0x000fe20008010013 */
[----:B------:R-:W-:Y:S01]  /*6330*/  IADD3 R22, R166, 0x51, RZ ;  /* 0x00000051a6167810 */ /* 0x000fe20007ffe0ff */
[C---:B---3--:R-:W-:Y:S01]  /*6340*/  HMMA.16816.F32 R120, R156.reuse, R152, R120 ;  /* 0x000000989c78723c */ /* 0x048fe20000001878 */
[----:B------:R-:W-:Y:S02]  /*6350*/  FSEL R134, R134, -INF , !P2 ;  /* 0xff80000086867808 */ /* 0x000fe40005000000 */
[----:B------:R-:W-:Y:S02]  /*6360*/  ISETP.GE.AND P5, PT, R29, R212, PT ;  /* 0x000000d41d00720c */ /* 0x000fe40003fa6270 */
[----:B------:R-:W3:Y:S01]  /*6370*/  I2F R2, R16 ;  /* 0x0000001000027306 */ /* 0x000ee20000201400 */
[----:B--2---:R-:W-:Y:S01]  /*6380*/  FFMA.FTZ R144, R21, UR4, R13 ;  /* 0x0000000415907c23 */ /* 0x004fe2000801000d */
[----:B------:R-:W-:Y:S01]  /*6390*/  ISETP.GE.AND P2, PT, R29, R179, PT ;  /* 0x000000b31d00720c */ /* 0x000fe20003f46270 */
[----:B------:R-:W-:Y:S01]  /*63a0*/  HMMA.16816.F32 R60, R156, R202, R60 ;  /* 0x000000ca9c3c723c */ /* 0x000fe2000000183c */
[----:B------:R-:W-:Y:S01]  /*63b0*/  FFMA.FTZ R15, R21, UR4, R15 ;  /* 0x00000004150f7c23 */ /* 0x000fe2000801000f */
[----:B------:R-:W-:-:S02]  /*63c0*/  FSEL R132, R25, -INF , !P6 ;  /* 0xff80000019847808 */ /* 0x000fc40007000000 */
[----:B------:R-:W-:Y:S01]  /*63d0*/  FSEL R148, R148, -INF , !P2 ;  /* 0xff80000094947808 */ /* 0x000fe20005000000 */
[----:B-1----:R-:W-:Y:S01]  /*63e0*/  FFMA.FTZ R143, R20, UR4, R12 ;  /* 0x00000004148f7c23 */ /* 0x002fe2000801000c */
[----:B------:R-:W-:Y:S01]  /*63f0*/  FSEL R144, R144, -INF , !P0 ;  /* 0xff80000090907808 */ /* 0x000fe20004000000 */
[----:B------:R-:W1:Y:S01]  /*6400*/  I2F R12, R22 ;  /* 0x00000016000c7306 */ /* 0x000e620000201400 */
[----:B------:R-:W-:Y:S01]  /*6410*/  FFMA.FTZ R149, R20, UR4, R14 ;  /* 0x0000000414957c23 */ /* 0x000fe2000801000e */
[C---:B------:R-:W-:Y:S01]  /*6420*/  IADD3 R20, R166.reuse, 0x58, RZ ;  /* 0x00000058a6147810 */ /* 0x040fe20007ffe0ff */
[C---:B------:R-:W-:Y:S01]  /*6430*/  HMMA.16816.F32 R108, R156.reuse, R150, R108 ;  /* 0x000000969c6c723c */ /* 0x040fe2000000186c */
[----:B------:R-:W-:Y:S01]  /*6440*/  IADD3 R14, R166, 0x59, RZ ;  /* 0x00000059a60e7810 */ /* 0x000fe20007ffe0ff */
[----:B---3--:R-:W-:Y:S01]  /*6450*/  FFMA.FTZ R153, R2, UR4, R8 ;  /* 0x0000000402997c23 */ /* 0x008fe20008010008 */
[----:B------:R-:W-:Y:S02]  /*6460*/  ISETP.GE.AND P6, PT, R24, R179, PT ;  /* 0x000000b31800720c */ /* 0x000fe40003fc6270 */
[----:B------:R-:W2:Y:S01]  /*6470*/  I2F R13, R20 ;  /* 0x00000014000d7306 */ /* 0x000ea20000201400 */
[----:B------:R-:W-:Y:S01]  /*6480*/  FFMA.FTZ R203, R2, UR4, R10 ;  /* 0x0000000402cb7c23 */ /* 0x000fe2000801000a */
[----:B------:R-:W-:Y:S01]  /*6490*/  IADD3 R2, R166, 0x60, RZ ;  /* 0x00000060a6027810 */ /* 0x000fe20007ffe0ff */
[----:B------:R-:W-:Y:S01]  /*64a0*/  HMMA.16816.F32 R96, R156, R140, R96 ;  /* 0x0000008c9c60723c */ /* 0x000fe20000001860 */
[----:B------:R-:W-:Y:S01]  /*64b0*/  FSEL R150, R15, -INF , !P3 ;  /* 0xff8000000f967808 */ /* 0x000fe20005800000 */
[----:B------:R-:W3:Y:S01]  /*64c0*/  LDSM.16.M88.4 R24, [R165+0x4000] ;  /* 0x00400000a518783b */ /* 0x000ee20000000200 */
[----:B------:R-:W-:-:S02]  /*64d0*/  ISETP.GE.AND P2, PT, R22, R212, PT ;  /* 0x000000d41600720c */ /* 0x000fc40003f46270 */
[----:B------:R-:W4:Y:S01]  /*64e0*/  I2F R8, R14 ;  /* 0x0000000e00087306 */ /* 0x000f220000201400 */
[----:B-1----:R-:W-:Y:S01]  /*64f0*/  FFMA.FTZ R152, R12, UR4, R9 ;  /* 0x000000040c987c23 */ /* 0x002fe20008010009 */
[----:B------:R-:W-:Y:S01]  /*6500*/  FSEL R141, R17, -INF , !P5 ;  /* 0xff800000118d7808 */ /* 0x000fe20006800000 */
[----:B------:R-:W-:Y:S01]  /*6510*/  HMMA.16816.F32 R116, R156, R154, R116 ;  /* 0x0000009a9c74723c */ /* 0x000fe20000001874 */
[-C--:B------:R-:W-:Y:S01]  /*6520*/  ISETP.GE.AND P5, PT, R16, R179.reuse, PT ;  /* 0x000000b31000720c */ /* 0x080fe20003fa6270 */
[----:B------:R-:W-:Y:S01]  /*6530*/  FFMA.FTZ R11, R12, UR4, R11 ;  /* 0x000000040c0b7c23 */ /* 0x000fe2000801000b */
[----:B------:R-:W-:Y:S02]  /*6540*/  ISETP.GE.AND P0, PT, R20, R179, PT ;  /* 0x000000b31400720c */ /* 0x000fe40003f06270 */
[----:B------:R-:W1:Y:S01]  /*6550*/  I2F R9, R2 ;  /* 0x0000000200097306 */ /* 0x000e620000201400 */
[C---:B--2---:R-:W-:Y:S01]  /*6560*/  FFMA.FTZ R204, R13.reuse, UR4, R170 ;  /* 0x000000040dcc7c23 */ /* 0x044fe200080100aa */
[----:B------:R-:W-:Y:S01]  /*6570*/  ISETP.GE.AND P3, PT, R14, R212, PT ;  /* 0x000000d40e00720c */ /* 0x000fe20003f66270 */
[----:B------:R-:W-:Y:S01]  /*6580*/  FFMA.FTZ R155, R13, UR4, R168 ;  /* 0x000000040d9b7c23 */ /* 0x000fe200080100a8 */
[C---:B------:R-:W-:Y:S01]  /*6590*/  IADD3 R15, R166.reuse, 0x68, RZ ;  /* 0x00000068a60f7810 */ /* 0x040fe20007ffe0ff */
[----:B-----5:R-:W-:Y:S01]  /*65a0*/  HMMA.16816.F32 R120, R192, R32, R120 ;  /* 0x00000020c078723c */ /* 0x020fe20000001878 */
[----:B------:R-:W-:Y:S01]  /*65b0*/  IADD3 R10, R166, 0x61, RZ ;  /* 0x00000061a60a7810 */ /* 0x000fe20007ffe0ff */
[----:B----4-:R-:W-:Y:S01]  /*65c0*/  FFMA.FTZ R169, R8, UR4, R169 ;  /* 0x0000000408a97c23 */ /* 0x010fe200080100a9 */
[----:B------:R-:W-:Y:S01]  /*65d0*/  FSEL R145, R18, -INF , !P6 ;  /* 0xff80000012917808 */ /* 0x000fe20007000000 */
[----:B------:R-:W-:Y:S01]  /*65e0*/  FFMA.FTZ R170, R8, UR4, R171 ;  /* 0x0000000408aa7c23 */ /* 0x000fe200080100ab */
[----:B------:R-:W-:-:S02]  /*65f0*/  FSEL R203, R203, -INF , !P5 ;  /* 0xff800000cbcb7808 */ /* 0x000fc40006800000 */
[----:B------:R-:W-:Y:S01]  /*6600*/  FSEL R152, R152, -INF , !P2 ;  /* 0xff80000098987808 */ /* 0x000fe20005000000 */
[----:B------:R-:W-:Y:S01]  /*6610*/  HMMA.16816.F32 R100, R156, R146, R100 ;  /* 0x000000929c64723c */ /* 0x000fe20000001864 */
[----:B------:R-:W-:Y:S01]  /*6620*/  FSEL R204, R204, -INF , !P0 ;  /* 0xff800000cccc7808 */ /* 0x000fe20004000000 */
[----:B-1----:R-:W-:Y:S01]  /*6630*/  FFMA.FTZ R160, R9, UR4, R160 ;  /* 0x0000000409a07c23 */ /* 0x002fe200080100a0 */
[----:B------:R-:W-:Y:S01]  /*6640*/  FSEL R205, R169, -INF , !P3 ;  /* 0xff800000a9cd7808 */ /* 0x000fe20005800000 */
[----:B------:R-:W-:Y:S01]  /*6650*/  FFMA.FTZ R162, R9, UR4, R162 ;  /* 0x0000000409a27c23 */ /* 0x000fe200080100a2 */
[-C--:B------:R-:W-:Y:S02]  /*6660*/  ISETP.GE.AND P6, PT, R16, R212.reuse, PT ;  /* 0x000000d41000720c */ /* 0x080fe40003fc6270 */
[CC--:B------:R-:W-:Y:S01]  /*6670*/  ISETP.GE.AND P5, PT, R2.reuse, R212.reuse, PT ;  /* 0x000000d40200720c */ /* 0x0c0fe20003fa6270 */
[----:B------:R-:W1:Y:S01]  /*6680*/  LDSM.16.M88.4 R16, [R165+0x4800] ;  /* 0x00480000a510783b */ /* 0x000e620000000200 */
[-C--:B------:R-:W-:Y:S01]  /*6690*/  ISETP.GE.AND P2, PT, R2, R179.reuse, PT ;  /* 0x000000b30200720c */ /* 0x080fe20003f46270 */
[----:B------:R-:W-:Y:S01]  /*66a0*/  HMMA.16816.F32 R116, R192, R34, R116 ;  /* 0x00000022c074723c */ /* 0x000fe20000001874 */
[C---:B------:R-:W-:Y:S01]  /*66b0*/  ISETP.GE.AND P0, PT, R15.reuse, R212, PT ;  /* 0x000000d40f00720c */ /* 0x040fe20003f06270 */
[----:B------:R-:W2:Y:S01]  /*66c0*/  I2F R2, R10 ;  /* 0x0000000a00027306 */ /* 0x000ea20000201400 */
[----:B------:R-:W-:-:S02]  /*66d0*/  ISETP.GE.AND P3, PT, R15, R179, PT ;  /* 0x000000b30f00720c */ /* 0x000fc40003f66270 */
[----:B------:R-:W-:Y:S02]  /*66e0*/  FSEL R153, R153, -INF , !P6 ;  /* 0xff80000099997808 */ /* 0x000fe40007000000 */
[-C--:B------:R-:W-:Y:S01]  /*66f0*/  ISETP.GE.AND P6, PT, R14, R179.reuse, PT ;  /* 0x000000b30e00720c */ /* 0x080fe20003fc6270 */
[----:B---3--:R-:W-:Y:S01]  /*6700*/  HMMA.16816.F32 R112, R192, R24, R112 ;  /* 0x00000018c070723c */ /* 0x008fe20000001870 */
[----:B------:R-:W-:Y:S01]  /*6710*/  IADD3 R14, R166, 0x69, RZ ;  /* 0x00000069a60e7810 */ /* 0x000fe20007ffe0ff */
[----:B------:R-:W3:Y:S01]  /*6720*/  I2F R15, R15 ;  /* 0x0000000f000f7306 */ /* 0x000ee20000201400 */
[----:B------:R-:W-:Y:S02]  /*6730*/  FSEL R170, R170, -INF , !P6 ;  /* 0xff800000aaaa7808 */ /* 0x000fe40007000000 */
[----:B------:R-:W-:Y:S02]  /*6740*/  FSEL R173, R160, -INF , !P5 ;  /* 0xff800000a0ad7808 */ /* 0x000fe40006800000 */
[CC--:B------:R-:W-:Y:S01]  /*6750*/  ISETP.GE.AND P6, PT, R14.reuse, R212.reuse, PT ;  /* 0x000000d40e00720c */ /* 0x0c0fe20003fc6270 */
[C---:B------:R-:W-:Y:S01]  /*6760*/  HMMA.16816.F32 R64, R156.reuse, R200, R64 ;  /* 0x000000c89c40723c */ /* 0x040fe20000001840 */
[-C--:B------:R-:W-:Y:S01]  /*6770*/  ISETP.GE.AND P5, PT, R14, R179.reuse, PT ;  /* 0x000000b30e00720c */ /* 0x080fe20003fa6270 */
[C---:B--2---:R-:W-:Y:S01]  /*6780*/  FFMA.FTZ R161, R2.reuse, UR4, R161 ;  /* 0x0000000402a17c23 */ /* 0x044fe200080100a1 */
[----:B------:R-:W-:Y:S01]  /*6790*/  FSEL R143, R143, -INF , !P4 ;  /* 0xff8000008f8f7808 */ /* 0x000fe20006000000 */
[----:B------:R-:W2:Y:S01]  /*67a0*/  I2F R14, R14 ;  /* 0x0000000e000e7306 */ /* 0x000ea20000201400 */
[----:B------:R-:W-:Y:S01]  /*67b0*/  FSEL R149, R149, -INF , !P1 ;  /* 0xff80000095957808 */ /* 0x000fe20004800000 */
[----:B------:R-:W-:Y:S01]  /*67c0*/  FFMA.FTZ R163, R2, UR4, R163 ;  /* 0x0000000402a37c23 */ /* 0x000fe200080100a3 */
[----:B------:R-:W-:Y:S01]  /*67d0*/  ISETP.GE.AND P4, PT, R22, R179, PT ;  /* 0x000000b31600720c */ /* 0x000fe20003f86270 */
[----:B------:R-:W-:Y:S01]  /*67e0*/  HMMA.16816.F32 R56, R156, R196, R56 ;  /* 0x000000c49c38723c */ /* 0x000fe20000001838 */
[----:B------:R-:W-:Y:S01]  /*67f0*/  ISETP.GE.AND P1, PT, R20, R212, PT ;  /* 0x000000d41400720c */ /* 0x000fe20003f26270 */
[----:B---3--:R-:W-:Y:S01]  /*6800*/  FFMA.FTZ R124, R15, UR4, R124 ;  /* 0x000000040f7c7c23 */ /* 0x008fe2000801007c */
[----:B------:R-:W-:Y:S01]  /*6810*/  FSEL R202, R11, -INF , !P4 ;  /* 0xff8000000bca7808 */ /* 0x000fe20006000000 */
[----:B------:R-:W-:Y:S01]  /*6820*/  FFMA.FTZ R126, R15, UR4, R126 ;  /* 0x000000040f7e7c23 */ /* 0x000fe2000801007e */
[----:B------:R-:W-:-:S02]  /*6830*/  FSEL R155, R155, -INF , !P1 ;  /* 0xff8000009b9b7808 */ /* 0x000fc40004800000 */
[C---:B------:R-:W-:Y:S01]  /*6840*/  ISETP.GE.AND P4, PT, R10.reuse, R212, PT ;  /* 0x000000d40a00720c */ /* 0x040fe20003f86270 */
[C---:B------:R-:W-:Y:S01]  /*6850*/  HMMA.16816.F32 R108, R192.reuse, R26, R108 ;  /* 0x0000001ac06c723c */ /* 0x040fe2000000186c */
[----:B------:R-:W-:Y:S02]  /*6860*/  ISETP.GE.AND P1, PT, R10, R179, PT ;  /* 0x000000b30a00720c */ /* 0x000fe40003f26270 */
[----:B------:R-:W-:Y:S01]  /*6870*/  IADD3 R13, R166, 0x70, RZ ;  /* 0x00000070a60d7810 */ /* 0x000fe20007ffe0ff */
[----:B--2---:R-:W-:Y:S01]  /*6880*/  FFMA.FTZ R125, R14, UR4, R125 ;  /* 0x000000040e7d7c23 */ /* 0x004fe2000801007d */
[----:B------:R-:W-:Y:S01]  /*6890*/  IADD3 R12, R166, 0x71, RZ ;  /* 0x00000071a60c7810 */ /* 0x000fe20007ffe0ff */
[----:B------:R-:W2:Y:S01]  /*68a0*/  LDSM.16.M88.4 R8, [R165+0x5000] ;  /* 0x00500000a508783b */ /* 0x000ea20000000200 */
[----:B------:R-:W-:Y:S01]  /*68b0*/  FSEL R183, R162, -INF , !P2 ;  /* 0xff800000a2b77808 */ /* 0x000fe20005000000 */
[----:B------:R-:W-:Y:S01]  /*68c0*/  FFMA.FTZ R127, R14, UR4, R127 ;  /* 0x000000040e7f7c23 */ /* 0x000fe2000801007f */
[----:B------:R-:W-:Y:S01]  /*68d0*/  FSEL R172, R161, -INF , !P4 ;  /* 0xff800000a1ac7808 */ /* 0x000fe20006000000 */
[----:B-1----:R-:W-:Y:S01]  /*68e0*/  HMMA.16816.F32 R104, R192, R16, R104 ;  /* 0x00000010c068723c */ /* 0x002fe20000001868 */
[----:B------:R-:W-:-:S02]  /*68f0*/  FSEL R185, R163, -INF , !P1 ;  /* 0xff800000a3b97808 */ /* 0x000fc40004800000 */
[----:B------:R-:W-:Y:S02]  /*6900*/  FSEL R175, R124, -INF , !P0 ;  /* 0xff8000007caf7808 */ /* 0x000fe40004000000 */
[CC--:B------:R-:W-:Y:S02]  /*6910*/  ISETP.GE.AND P2, PT, R13.reuse, R212.reuse, PT ;  /* 0x000000d40d00720c */ /* 0x0c0fe40003f46270 */
[-C--:B------:R-:W-:Y:S01]  /*6920*/  ISETP.GE.AND P4, PT, R13, R179.reuse, PT ;  /* 0x000000b30d00720c */ /* 0x080fe20003f86270 */
[----:B------:R-:W-:Y:S01]  /*6930*/  HMMA.16816.F32 R100, R192, R18, R100 ;  /* 0x00000012c064723c */ /* 0x000fe20000001864 */
[C---:B------:R-:W-:Y:S01]  /*6940*/  ISETP.GE.AND P1, PT, R12.reuse, R212, PT ;  /* 0x000000d40c00720c */ /* 0x040fe20003f26270 */
[----:B------:R-:W1:Y:S01]  /*6950*/  I2F R13, R13 ;  /* 0x0000000d000d7306 */ /* 0x000e620000201400 */
[----:B------:R-:W-:Y:S02]  /*6960*/  ISETP.GE.AND P0, PT, R12, R179, PT ;  /* 0x000000b30c00720c */ /* 0x000fe40003f06270 */
[----:B------:R-:W-:-:S02]  /*6970*/  IADD3 R2, R166, 0x78, RZ ;  /* 0x00000078a6027810 */ /* 0x000fc40007ffe0ff */
[----:B------:R-:W-:Y:S01]  /*6980*/  FSEL R186, R126, -INF , !P3 ;  /* 0xff8000007eba7808 */ /* 0x000fe20005800000 */
[----:B------:R-:W-:Y:S01]  /*6990*/  HMMA.16816.F32 R52, R156, R198, R52 ;  /* 0x000000c69c34723c */ /* 0x000fe20000001834 */
[----:B------:R-:W-:Y:S01]  /*69a0*/  FSEL R180, R125, -INF , !P6 ;  /* 0xff8000007db47808 */ /* 0x000fe20007000000 */
[----:B------:R-:W3:Y:S01]  /*69b0*/  I2F R12, R12 ;  /* 0x0000000c000c7306 */ /* 0x000ee20000201400 */
[CC--:B------:R-:W-:Y:S02]  /*69c0*/  ISETP.GE.AND P3, PT, R2.reuse, R212.reuse, PT ;  /* 0x000000d40200720c */ /* 0x0c0fe40003f66270 */
[----:B------:R-:W-:Y:S02]  /*69d0*/  ISETP.GE.AND P6, PT, R2, R179, PT ;  /* 0x000000b30200720c */ /* 0x000fe40003fc6270 */
[C---:B------:R-:W-:Y:S02]  /*69e0*/  IADD3 R17, R166.reuse, 0x79, RZ ;  /* 0x00000079a6117810 */ /* 0x040fe40007ffe0ff */
[----:B------:R-:W-:Y:S01]  /*69f0*/  IADD3 R18, R166, 0x80, RZ ;  /* 0x00000080a6127810 */ /* 0x000fe20007ffe0ff */
[----:B------:R-:W4:Y:S01]  /*6a00*/  I2F R2, R2 ;  /* 0x0000000200027306 */ /* 0x000f220000201400 */
[----:B-1----:R-:W-:Y:S01]  /*6a10*/  FFMA.FTZ R120, R13, UR4, R120 ;  /* 0x000000040d787c23 */ /* 0x002fe20008010078 */
[----:B------:R-:W-:Y:S01]  /*6a20*/  FSEL R188, R127, -INF , !P5 ;  /* 0xff8000007fbc7808 */ /* 0x000fe20006800000 */
[----:B------:R-:W-:Y:S01]  /*6a30*/  FFMA.FTZ R122, R13, UR4, R122 ;  /* 0x000000040d7a7c23 */ /* 0x000fe2000801007a */
[----:B------:R-:W-:-:S02]  /*6a40*/  ISETP.GE.AND P5, PT, R17, R212, PT ;  /* 0x000000d41100720c */ /* 0x000fc40003fa6270 */
[----:B------:R-:W-:Y:S01]  /*6a50*/  FSEL R201, R120, -INF , !P2 ;  /* 0xff80000078c97808 */ /* 0x000fe20005000000 */
[C---:B---3--:R-:W-:Y:S01]  /*6a60*/  FFMA.FTZ R121, R12.reuse, UR4, R121 ;  /* 0x000000040c797c23 */ /* 0x048fe20008010079 */
[----:B------:R-:W-:Y:S01]  /*6a70*/  ISETP.GE.AND P2, PT, R17, R179, PT ;  /* 0x000000b31100720c */ /* 0x000fe20003f46270 */
[----:B------:R-:W-:Y:S01]  /*6a80*/  FFMA.FTZ R123, R12, UR4, R123 ;  /* 0x000000040c7b7c23 */ /* 0x000fe2000801007b */
[----:B------:R-:W1:Y:S01]  /*6a90*/  I2F R17, R17 ;  /* 0x0000001100117306 */ /* 0x000e620000201400 */
[----:B------:R-:W3:Y:S01]  /*6aa0*/  LDSM.16.M88.4 R12, [R165+0x5800] ;  /* 0x00580000a50c783b */ /* 0x000ee20000000200 */
[----:B------:R-:W-:Y:S01]  /*6ab0*/  IADD3 R20, R166, 0x81, RZ ;  /* 0x00000081a6147810 */ /* 0x000fe20007ffe0ff */
[----:B--2---:R-:W-:Y:S01]  /*6ac0*/  HMMA.16816.F32 R96, R192, R8, R96 ;  /* 0x00000008c060723c */ /* 0x004fe20000001860 */
[----:B------:R-:W-:Y:S01]  /*6ad0*/  FSEL R190, R123, -INF , !P0 ;  /* 0xff8000007bbe7808 */ /* 0x000fe20004000000 */
[----:B----4-:R-:W-:Y:S01]  /*6ae0*/  FFMA.FTZ R116, R2, UR4, R116 ;  /* 0x0000000402747c23 */ /* 0x010fe20008010074 */
[----:B------:R-:W-:Y:S01]  /*6af0*/  ISETP.GE.AND P0, PT, R20, R212, PT ;  /* 0x000000d41400720c */ /* 0x000fe20003f06270 */
[----:B------:R-:W-:Y:S01]  /*6b00*/  FFMA.FTZ R118, R2, UR4, R118 ;  /* 0x0000000402767c23 */ /* 0x000fe20008010076 */
[----:B------:R-:W2:Y:S01]  /*6b10*/  I2F R16, R18 ;  /* 0x0000001200107306 */ /* 0x000ea20000201400 */
[----:B------:R-:W-:-:S02]  /*6b20*/  FSEL R191, R122, -INF , !P4 ;  /* 0xff8000007abf7808 */ /* 0x000fc40006000000 */
[----:B------:R-:W-:Y:S01]  /*6b30*/  FSEL R197, R116, -INF , !P3 ;  /* 0xff80000074c57808 */ /* 0x000fe20005800000 */
[----:B------:R-:W-:Y:S01]  /*6b40*/  HMMA.16816.F32 R92, R192, R10, R92 ;  /* 0x0000000ac05c723c */ /* 0x000fe2000000185c */
[-C--:B------:R-:W-:Y:S02]  /*6b50*/  ISETP.GE.AND P3, PT, R20, R179.reuse, PT ;  /* 0x000000b31400720c */ /* 0x080fe40003f66270 */
[----:B------:R-:W-:Y:S01]  /*6b60*/  FSEL R200, R121, -INF , !P1 ;  /* 0xff80000079c87808 */ /* 0x000fe20004800000 */
[----:B------:R-:W4:Y:S01]  /*6b70*/  I2F R20, R20 ;  /* 0x0000001400147306 */ /* 0x000f220000201400 */
[C---:B------:R-:W-:Y:S01]  /*6b80*/  ISETP.GE.AND P4, PT, R18.reuse, R212, PT ;  /* 0x000000d41200720c */ /* 0x040fe20003f86270 */
[C---:B-1----:R-:W-:Y:S01]  /*6b90*/  FFMA.FTZ R117, R17.reuse, UR4, R117 ;  /* 0x0000000411757c23 */ /* 0x042fe20008010075 */
[----:B------:R-:W-:Y:S01]  /*6ba0*/  ISETP.GE.AND P1, PT, R18, R179, PT ;  /* 0x000000b31200720c */ /* 0x000fe20003f26270 */
[----:B------:R-:W-:Y:S01]  /*6bb0*/  FFMA.FTZ R119, R17, UR4, R119 ;  /* 0x0000000411777c23 */ /* 0x000fe20008010077 */
[----:B------:R-:W-:-:S02]  /*6bc0*/  IADD3 R2, R166, 0x88, RZ ;  /* 0x00000088a6027810 */ /* 0x000fc40007ffe0ff */
[----:B------:R-:W-:Y:S01]  /*6bd0*/  IADD3 R8, R166, 0x89, RZ ;  /* 0x00000089a6087810 */ /* 0x000fe20007ffe0ff */
[----:B--2---:R-:W-:Y:S01]  /*6be0*/  FFMA.FTZ R112, R16, UR4, R112 ;  /* 0x0000000410707c23 */ /* 0x004fe20008010070 */
[----:B------:R-:W-:Y:S01]  /*6bf0*/  FSEL R189, R118, -INF , !P6 ;  /* 0xff80000076bd7808 */ /* 0x000fe20007000000 */
[----:B------:R-:W-:Y:S01]  /*6c00*/  FFMA.FTZ R114, R16, UR4, R114 ;  /* 0x0000000410727c23 */ /* 0x000fe20008010072 */
[----:B------:R-:W-:Y:S01]  /*6c10*/  FSEL R196, R117, -INF , !P5 ;  /* 0xff80000075c47808 */ /* 0x000fe20006800000 */
[----:B------:R-:W1:Y:S01]  /*6c20*/  LDSM.16.M88.4 R16, [R165+0x6000] ;  /* 0x00600000a510783b */ /* 0x000e620000000200 */
[C---:B------:R-:W-:Y:S01]  /*6c30*/  ISETP.GE.AND P6, PT, R2.reuse, R212, PT ;  /* 0x000000d40200720c */ /* 0x040fe20003fc6270 */
[----:B------:R-:W2:Y:S01]  /*6c40*/  I2F R21, R2 ;  /* 0x0000000200157306 */ /* 0x000ea20000201400 */
[----:B------:R-:W-:Y:S01]  /*6c50*/  ISETP.GE.AND P5, PT, R2, R179, PT ;  /* 0x000000b30200720c */ /* 0x000fe20003fa6270 */
[C---:B----4-:R-:W-:Y:S01]  /*6c60*/  FFMA.FTZ R113, R20.reuse, UR4, R113 ;  /* 0x0000000414717c23 */ /* 0x050fe20008010071 */
[----:B------:R-:W-:Y:S01]  /*6c70*/  FSEL R187, R119, -INF , !P2 ;  /* 0xff80000077bb7808 */ /* 0x000fe20005000000 */
[----:B------:R-:W-:Y:S01]  /*6c80*/  FFMA.FTZ R115, R20, UR4, R115 ;  /* 0x0000000414737c23 */ /* 0x000fe20008010073 */
[----:B------:R-:W-:-:S02]  /*6c90*/  FSEL R184, R112, -INF , !P4 ;  /* 0xff80000070b87808 */ /* 0x000fc40006000000 */
[C---:B------:R-:W-:Y:S01]  /*6ca0*/  ISETP.GE.AND P2, PT, R8.reuse, R212, PT ;  /* 0x000000d40800720c */ /* 0x040fe20003f46270 */
[----:B------:R4:W5:Y:S01]  /*6cb0*/  I2F R2, R8 ;  /* 0x0000000800027306 */ /* 0x0009620000201400 */
[----:B------:R-:W-:Y:S02]  /*6cc0*/  ISETP.GE.AND P4, PT, R8, R179, PT ;  /* 0x000000b30800720c */ /* 0x000fe40003f86270 */
[----:B------:R-:W-:Y:S02]  /*6cd0*/  FSEL R171, R114, -INF , !P1 ;  /* 0xff80000072ab7808 */ /* 0x000fe40004800000 */
[----:B------:R-:W-:Y:S02]  /*6ce0*/  FSEL R182, R113, -INF , !P0 ;  /* 0xff80000071b67808 */ /* 0x000fe40004000000 */
[----:B------:R-:W-:Y:S01]  /*6cf0*/  FSEL R169, R115, -INF , !P3 ;  /* 0xff80000073a97808 */ /* 0x000fe20005800000 */
[C---:B--2---:R-:W-:Y:S01]  /*6d00*/  FFMA.FTZ R108, R21.reuse, UR4, R108 ;  /* 0x00000004156c7c23 */ /* 0x044fe2000801006c */
[C---:B------:R-:W-:Y:S01]  /*6d10*/  IADD3 R20, R166.reuse, 0xa0, RZ ;  /* 0x000000a0a6147810 */ /* 0x040fe20007ffe0ff */
[----:B------:R-:W-:Y:S01]  /*6d20*/  FFMA.FTZ R110, R21, UR4, R110 ;  /* 0x00000004156e7c23 */ /* 0x000fe2000801006e */
[----:B------:R-:W-:-:S02]  /*6d30*/  IADD3 R21, R166, 0x99, RZ ;  /* 0x00000099a6157810 */ /* 0x000fc40007ffe0ff */
[----:B------:R-:W2:Y:S01]  /*6d40*/  I2F R26, R20 ;  /* 0x00000014001a7306 */ /* 0x000ea20000201400 */
[----:B------:R-:W-:Y:S02]  /*6d50*/  FSEL R181, R108, -INF , !P6 ;  /* 0xff8000006cb57808 */ /* 0x000fe40007000000 */
[----:B----4-:R-:W-:Y:S01]  /*6d60*/  IADD3 R8, R166, 0x90, RZ ;  /* 0x00000090a6087810 */ /* 0x010fe20007ffe0ff */
[----:B-----5:R-:W-:Y:S01]  /*6d70*/  FFMA.FTZ R109, R2, UR4, R109 ;  /* 0x00000004026d7c23 */ /* 0x020fe2000801006d */
[----:B------:R-:W-:Y:S01]  /*6d80*/  FSEL R168, R110, -INF , !P5 ;  /* 0xff8000006ea87808 */ /* 0x000fe20006800000 */
[----:B------:R-:W-:Y:S01]  /*6d90*/  FFMA.FTZ R111, R2, UR4, R111 ;  /* 0x00000004026f7c23 */ /* 0x000fe2000801006f */
[C---:B------:R-:W-:Y:S01]  /*6da0*/  ISETP.GE.AND P1, PT, R8.reuse, R212, PT ;  /* 0x000000d40800720c */ /* 0x040fe20003f26270 */
[----:B------:R3:W4:Y:S01]  /*6db0*/  I2F R22, R8 ;  /* 0x0000000800167306 */ /* 0x0007220000201400 */
[----:B------:R-:W-:Y:S02]  /*6dc0*/  ISETP.GE.AND P0, PT, R8, R179, PT ;  /* 0x000000b30800720c */ /* 0x000fe40003f06270 */
[----:B------:R-:W-:-:S02]  /*6dd0*/  FSEL R163, R111, -INF , !P4 ;  /* 0xff8000006fa37808 */ /* 0x000fc40006000000 */
[----:B------:R-:W-:Y:S02]  /*6de0*/  ISETP.GE.AND P4, PT, R21, R212, PT ;  /* 0x000000d41500720c */ /* 0x000fe40003f86270 */
[----:B------:R-:W-:Y:S01]  /*6df0*/  FSEL R174, R109, -INF , !P2 ;  /* 0xff8000006dae7808 */ /* 0x000fe20005000000 */
[----:B------:R-:W5:Y:S01]  /*6e00*/  I2F R2, R21 ;  /* 0x0000001500027306 */ /* 0x000f620000201400 */
[----:B--2---:R-:W-:Y:S01]  /*6e10*/  FFMA.FTZ R96, R26, UR4, R96 ;  /* 0x000000041a607c23 */ /* 0x004fe20008010060 */
[C---:B------:R-:W-:Y:S02]  /*6e20*/  IADD3 R28, R166.reuse, 0xb0, RZ ;  /* 0x000000b0a61c7810 */ /* 0x040fe40007ffe0ff */
[C---:B------:R-:W-:Y:S02]  /*6e30*/  IADD3 R30, R166.reuse, 0xb8, RZ ;  /* 0x000000b8a61e7810 */ /* 0x040fe40007ffe0ff */
[----:B------:R-:W-:Y:S01]  /*6e40*/  IADD3 R29, R166, 0xb9, RZ ;  /* 0x000000b9a61d7810 */ /* 0x000fe20007ffe0ff */
[----:B---3--:R-:W-:Y:S01]  /*6e50*/  HMMA.16816.F32 R8, R192, R12, R88 ;  /* 0x0000000cc008723c */ /* 0x008fe20000001858 */
[----:B----4-:R-:W-:-:S02]  /*6e60*/  FFMA.FTZ R104, R22, UR4, R104 ;  /* 0x0000000416687c23 */ /* 0x010fc40008010068 */
[----:B------:R-:W-:-:S03]  /*6e70*/  FFMA.FTZ R106, R22, UR4, R106 ;  /* 0x00000004166a7c23 */ /* 0x000fc6000801006a */
[----:B------:R-:W-:Y:S02]  /*6e80*/  FSEL R162, R104, -INF , !P1 ;  /* 0xff80000068a27808 */ /* 0x000fe40004800000 */
[----:B------:R-:W-:Y:S01]  /*6e90*/  IADD3 R13, R166, 0x91, RZ ;  /* 0x00000091a60d7810 */ /* 0x000fe20007ffe0ff */
[----:B-----5:R-:W-:Y:S01]  /*6ea0*/  FFMA.FTZ R101, R2, UR4, R101 ;  /* 0x0000000402657c23 */ /* 0x020fe20008010065 */
[----:B------:R-:W-:Y:S01]  /*6eb0*/  IADD3 R12, R166, 0x98, RZ ;  /* 0x00000098a60c7810 */ /* 0x000fe20007ffe0ff */
[----:B------:R-:W-:Y:S01]  /*6ec0*/  FFMA.FTZ R103, R2, UR4, R103 ;  /* 0x0000000402677c23 */ /* 0x000fe20008010067 */
[----:B------:R-:W2:Y:S01]  /*6ed0*/  I2F R24, R13 ;  /* 0x0000000d00187306 */ /* 0x000ea20000201400 */
[----:B------:R-:W-:Y:S02]  /*6ee0*/  ISETP.GE.AND P3, PT, R13, R212, PT ;  /* 0x000000d40d00720c */ /* 0x000fe40003f66270 */
[----:B------:R-:W-:Y:S02]  /*6ef0*/  FSEL R151, R106, -INF , !P0 ;  /* 0xff8000006a977808 */ /* 0x000fe40004000000 */
[----:B------:R-:W-:-:S02]  /*6f00*/  ISETP.GE.AND P1, PT, R21, R179, PT ;  /* 0x000000b31500720c */ /* 0x000fc40003f26270 */
[-C--:B------:R-:W-:Y:S01]  /*6f10*/  ISETP.GE.AND P0, PT, R20, R212.reuse, PT ;  /* 0x000000d41400720c */ /* 0x080fe20003f06270 */
[----:B------:R-:W3:Y:S01]  /*6f20*/  I2F R25, R12 ;  /* 0x0000000c00197306 */ /* 0x000ee20000201400 */
[-C--:B------:R-:W-:Y:S02]  /*6f30*/  ISETP.GE.AND P6, PT, R13, R179.reuse, PT ;  /* 0x000000b30d00720c */ /* 0x080fe40003fc6270 */
[C---:B------:R-:W-:Y:S02]  /*6f40*/  ISETP.GE.AND P5, PT, R12.reuse, R212, PT ;  /* 0x000000d40c00720c */ /* 0x040fe40003fa6270 */
[----:B------:R-:W-:Y:S02]  /*6f50*/  ISETP.GE.AND P2, PT, R12, R179, PT ;  /* 0x000000b30c00720c */ /* 0x000fe40003f46270 */
[----:B------:R-:W-:Y:S01]  /*6f60*/  FSEL R154, R101, -INF , !P4 ;  /* 0xff800000659a7808 */ /* 0x000fe20006000000 */
[C---:B--2---:R-:W-:Y:S01]  /*6f70*/  FFMA.FTZ R105, R24.reuse, UR4, R105 ;  /* 0x0000000418697c23 */ /* 0x044fe20008010069 */
[----:B------:R-:W-:Y:S01]  /*6f80*/  FSEL R140, R103, -INF , !P1 ;  /* 0xff800000678c7808 */ /* 0x000fe20004800000 */
[----:B------:R-:W-:Y:S01]  /*6f90*/  FFMA.FTZ R107, R24, UR4, R107 ;  /* 0x00000004186b7c23 */ /* 0x000fe2000801006b */
[----:B------:R-:W-:-:S02]  /*6fa0*/  FSEL R130, R96, -INF , !P0 ;  /* 0xff80000060827808 */ /* 0x000fc40004000000 */
[----:B------:R-:W-:Y:S02]  /*6fb0*/  FSEL R161, R105, -INF , !P3 ;  /* 0xff80000069a17808 */ /* 0x000fe40005800000 */
[----:B------:R-:W-:Y:S01]  /*6fc0*/  ISETP.GE.AND P3, PT, R20, R179, PT ;  /* 0x000000b31400720c */ /* 0x000fe20003f66270 */
[C---:B---3--:R-:W-:Y:S01]  /*6fd0*/  FFMA.FTZ R100, R25.reuse, UR4, R100 ;  /* 0x0000000419647c23 */ /* 0x048fe20008010064 */
[C---:B-1----:R-:W-:Y:S01]  /*6fe0*/  HMMA.16816.F32 R20, R192.reuse, R16, R80 ;  /* 0x00000010c014723c */ /* 0x042fe20000001850 */
[----:B------:R-:W-:Y:S01]  /*6ff0*/  FFMA.FTZ R102, R25, UR4, R102 ;  /* 0x0000000419667c23 */ /* 0x000fe20008010066 */
[----:B------:R-:W-:Y:S02]  /*7000*/  FSEL R147, R107, -INF , !P6 ;  /* 0xff8000006b937808 */ /* 0x000fe40007000000 */
[----:B------:R-:W-:Y:S02]  /*7010*/  FSEL R160, R100, -INF , !P5 ;  /* 0xff80000064a07808 */ /* 0x000fe40006800000 */
[----:B------:R-:W-:Y:S01]  /*7020*/  FSEL R146, R102, -INF , !P2 ;  /* 0xff80000066927808 */ /* 0x000fe20005000000 */
[----:B------:R-:W-:Y:S01]  /*7030*/  FFMA.FTZ R81, R26, UR4, R98 ;  /* 0x000000041a517c23 */ /* 0x000fe20008010062 */
[C---:B------:R-:W-:Y:S01]  /*7040*/  IADD3 R17, R166.reuse, 0xa1, RZ ;  /* 0x000000a1a6117810 */ /* 0x040fe20007ffe0ff */
[----:B------:R-:W-:Y:S01]  /*7050*/  HMMA.16816.F32 R12, R192, R14, R84 ;  /* 0x0000000ec00c723c */ /* 0x000fe20000001854 */
[----:B------:R-:W-:-:S02]  /*7060*/  IADD3 R16, R166, 0xa8, RZ ;  /* 0x000000a8a6107810 */ /* 0x000fc40007ffe0ff */
[----:B------:R-:W1:Y:S01]  /*7070*/  I2F R25, R17 ;  /* 0x0000001100197306 */ /* 0x000e620000201400 */
[CC--:B------:R-:W-:Y:S02]  /*7080*/  ISETP.GE.AND P6, PT, R17.reuse, R212.reuse, PT ;  /* 0x000000d41100720c */ /* 0x0c0fe40003fc6270 */
[-C--:B------:R-:W-:Y:S02]  /*7090*/  ISETP.GE.AND P5, PT, R17, R179.reuse, PT ;  /* 0x000000b31100720c */ /* 0x080fe40003fa6270 */
[CC--:B------:R-:W-:Y:S02]  /*70a0*/  ISETP.GE.AND P2, PT, R16.reuse, R212.reuse, PT ;  /* 0x000000d41000720c */ /* 0x0c0fe40003f46270 */
[----:B------:R-:W-:Y:S01]  /*70b0*/  ISETP.GE.AND P4, PT, R16, R179, PT ;  /* 0x000000b31000720c */ /* 0x000fe20003f86270 */
[----:B------:R2:W3:Y:S01]  /*70c0*/  I2F R24, R16 ;  /* 0x0000001000187306 */ /* 0x0004e20000201400 */
[----:B------:R-:W-:Y:S02]  /*70d0*/  FSEL R81, R81, -INF , !P3 ;  /* 0xff80000051517808 */ /* 0x000fe40005800000 */
[----:B------:R-:W-:-:S02]  /*70e0*/  ISETP.GE.AND P3, PT, R28, R212, PT ;  /* 0x000000d41c00720c */ /* 0x000fc40003f66270 */
[----:B------:R-:W-:Y:S01]  /*70f0*/  IADD3 R2, R166, 0xb1, RZ ;  /* 0x000000b1a6027810 */ /* 0x000fe20007ffe0ff */
[C---:B-1----:R-:W-:Y:S02]  /*7100*/  FFMA.FTZ R89, R25.reuse, UR4, R97 ;  /* 0x0000000419597c23 */ /* 0x042fe40008010061 */
[----:B------:R-:W-:-:S03]  /*7110*/  FFMA.FTZ R80, R25, UR4, R99 ;  /* 0x0000000419507c23 */ /* 0x000fc60008010063 */
[----:B------:R-:W-:Y:S02]  /*7120*/  FSEL R89, R89, -INF , !P6 ;  /* 0xff80000059597808 */ /* 0x000fe40007000000 */
[----:B------:R-:W-:Y:S01]  /*7130*/  ISETP.GE.AND P6, PT, R28, R179, PT ;  /* 0x000000b31c00720c */ /* 0x000fe20003fc6270 */
[----:B--2---:R-:W-:Y:S01]  /*7140*/  HMMA.16816.F32 R16, R192, R18, R76 ;  /* 0x00000012c010723c */ /* 0x004fe2000000184c */
[----:B------:R-:W1:Y:S01]  /*7150*/  I2F R28, R28 ;  /* 0x0000001c001c7306 */ /* 0x000e620000201400 */
[----:B---3--:R-:W-:Y:S01]  /*7160*/  FFMA.FTZ R86, R24, UR4, R92 ;  /* 0x0000000418567c23 */ /* 0x008fe2000801005c */
[----:B------:R-:W-:Y:S02]  /*7170*/  FSEL R80, R80, -INF , !P5 ;  /* 0xff80000050507808 */ /* 0x000fe40006800000 */
[-C--:B------:R-:W-:Y:S02]  /*7180*/  ISETP.GE.AND P5, PT, R2, R212.reuse, PT ;  /* 0x000000d40200720c */ /* 0x080fe40003fa6270 */
[----:B------:R-:W-:Y:S01]  /*7190*/  IADD3 R78, R166, 0xa9, RZ ;  /* 0x000000a9a64e7810 */ /* 0x000fe20007ffe0ff */
[----:B------:R-:W-:Y:S01]  /*71a0*/  FFMA.FTZ R79, R24, UR4, R94 ;  /* 0x00000004184f7c23 */ /* 0x000fe2000801005e */
[----:B------:R-:W-:Y:S01]  /*71b0*/  FSEL R86, R86, -INF , !P2 ;  /* 0xff80000056567808 */ /* 0x000fe20005000000 */
[----:B------:R-:W2:Y:S01]  /*71c0*/  LDSM.16.M88.4 R24, [R165+0x6800] ;  /* 0x00680000a518783b */ /* 0x000ea20000000200 */
[----:B------:R-:W-:-:S02]  /*71d0*/  ISETP.GE.AND P1, PT, R78, R212, PT ;  /* 0x000000d44e00720c */ /* 0x000fc40003f26270 */
[-C--:B------:R-:W-:Y:S02]  /*71e0*/  ISETP.GE.AND P0, PT, R78, R179.reuse, PT ;  /* 0x000000b34e00720c */ /* 0x080fe40003f06270 */
[----:B------:R-:W3:Y:S01]  /*71f0*/  I2F R78, R78 ;  /* 0x0000004e004e7306 */ /* 0x000ee20000201400 */
[-C--:B------:R-:W-:Y:S01]  /*7200*/  ISETP.GE.AND P2, PT, R2, R179.reuse, PT ;  /* 0x000000b30200720c */ /* 0x080fe20003f46270 */
[C---:B-1----:R-:W-:Y:S01]  /*7210*/  FFMA.FTZ R8, R28.reuse, UR4, R8 ;  /* 0x000000041c087c23 */ /* 0x042fe20008010008 */
[----:B------:R-:W-:Y:S01]  /*7220*/  FSEL R79, R79, -INF , !P4 ;  /* 0xff8000004f4f7808 */ /* 0x000fe20006000000 */
[----:B------:R-:W-:Y:S01]  /*7230*/  FFMA.FTZ R10, R28, UR4, R10 ;  /* 0x000000041c0a7c23 */ /* 0x000fe2000801000a */
[----:B------:R-:W-:Y:S02]  /*7240*/  ISETP.GE.AND P4, PT, R30, R212, PT ;  /* 0x000000d41e00720c */ /* 0x000fe40003f86270 */
[----:B------:R-:W-:Y:S01]  /*7250*/  FSEL R84, R8, -INF , !P3 ;  /* 0xff80000008547808 */ /* 0x000fe20005800000 */
[----:B------:R-:W1:Y:S01]  /*7260*/  I2F R2, R2 ;  /* 0x0000000200027306 */ /* 0x000e620000201400 */
[----:B------:R-:W-:-:S02]  /*7270*/  ISETP.GE.AND P3, PT, R29, R179, PT ;  /* 0x000000b31d00720c */ /* 0x000fc40003f66270 */
[----:B------:R-:W-:Y:S02]  /*7280*/  IADD3 R28, R166, 0xc0, RZ ;  /* 0x000000c0a61c7810 */ /* 0x000fe40007ffe0ff */
[----:B------:R-:W-:Y:S02]  /*7290*/  FSEL R77, R10, -INF , !P6 ;  /* 0xff8000000a4d7808 */ /* 0x000fe40007000000 */
[----:B------:R-:W-:Y:S01]  /*72a0*/  ISETP.GE.AND P6, PT, R28, R212, PT ;  /* 0x000000d41c00720c */ /* 0x000fe20003fc6270 */
[C---:B---3--:R-:W-:Y:S02]  /*72b0*/  FFMA.FTZ R85, R78.reuse, UR4, R93 ;  /* 0x000000044e557c23 */ /* 0x048fe4000801005d */
[----:B------:R-:W-:-:S03]  /*72c0*/  FFMA.FTZ R78, R78, UR4, R95 ;  /* 0x000000044e4e7c23 */ /* 0x000fc6000801005f */
[----:B------:R-:W-:Y:S02]  /*72d0*/  FSEL R85, R85, -INF , !P1 ;  /* 0xff80000055557808 */ /* 0x000fe40004800000 */
[-C--:B------:R-:W-:Y:S01]  /*72e0*/  ISETP.GE.AND P1, PT, R30, R179.reuse, PT ;  /* 0x000000b31e00720c */ /* 0x080fe20003f26270 */
[----:B-1----:R-:W-:Y:S01]  /*72f0*/  FFMA.FTZ R9, R2, UR4, R9 ;  /* 0x0000000402097c23 */ /* 0x002fe20008010009 */
[----:B------:R-:W1:Y:S01]  /*7300*/  I2F R30, R30 ;  /* 0x0000001e001e7306 */ /* 0x000e620000201400 */
[----:B------:R-:W-:Y:S01]  /*7310*/  FSEL R78, R78, -INF , !P0 ;  /* 0xff8000004e4e7808 */ /* 0x000fe20004000000 */
[----:B------:R-:W-:Y:S01]  /*7320*/  FFMA.FTZ R11, R2, UR4, R11 ;  /* 0x00000004020b7c23 */ /* 0x000fe2000801000b */
[----:B------:R-:W-:Y:S02]  /*7330*/  ISETP.GE.AND P0, PT, R29, R212, PT ;  /* 0x000000d41d00720c */ /* 0x000fe40003f06270 */
[----:B------:R-:W-:Y:S02]  /*7340*/  FSEL R83, R9, -INF , !P5 ;  /* 0xff80000009537808 */ /* 0x000fe40006800000 */
[----:B------:R-:W-:Y:S01]  /*7350*/  ISETP.GE.AND P5, PT, R28, R179, PT ;  /* 0x000000b31c00720c */ /* 0x000fe20003fa6270 */
[----:B------:R-:W3:Y:S01]  /*7360*/  I2F R29, R29 ;  /* 0x0000001d001d7306 */ /* 0x000ee20000201400 */
[----:B------:R-:W-:-:S02]  /*7370*/  IADD3 R2, R166, 0xc1, RZ ;  /* 0x000000c1a6027810 */ /* 0x000fc40007ffe0ff */
[----:B------:R-:W-:Y:S02]  /*7380*/  FSEL R76, R11, -INF , !P2 ;  /* 0xff8000000b4c7808 */ /* 0x000fe40005000000 */
[----:B------:R-:W-:Y:S01]  /*7390*/  ISETP.GE.AND P2, PT, R2, R212, PT ;  /* 0x000000d40200720c */ /* 0x000fe20003f46270 */
[----:B--2---:R-:W-:Y:S02]  /*73a0*/  HMMA.16816.F32 R8, R192, R24, R72 ;  /* 0x00000018c008723c */ /* 0x004fe40000001848 */
[----:B------:R-:W2:Y:S01]  /*73b0*/  I2F R28, R28 ;  /* 0x0000001c001c7306 */ /* 0x000ea20000201400 */
[----:B-1----:R-:W-:Y:S01]  /*73c0*/  FFMA.FTZ R82, R30, UR4, R12 ;  /* 0x000000041e527c23 */ /* 0x002fe2000801000c */
[----:B------:R-:W-:Y:S01]  /*73d0*/  IADD3 R12, R166, 0xc8, RZ ;  /* 0x000000c8a60c7810 */ /* 0x000fe20007ffe0ff */
[----:B------:R-:W-:Y:S02]  /*73e0*/  FFMA.FTZ R14, R30, UR4, R14 ;  /* 0x000000041e0e7c23 */ /* 0x000fe4000801000e */
[----:B------:R-:W-:-:S02]  /*73f0*/  IADD3 R24, R166, 0xc9, RZ ;  /* 0x000000c9a6187810 */ /* 0x000fc40007ffe0ff */
[----:B------:R-:W-:Y:S01]  /*7400*/  FSEL R82, R82, -INF , !P4 ;  /* 0xff80000052527808 */ /* 0x000fe20006000000 */
[C---:B---3--:R-:W-:Y:S01]  /*7410*/  FFMA.FTZ R13, R29.reuse, UR4, R13 ;  /* 0x000000041d0d7c23 */ /* 0x048fe2000801000d */
[-C--:B------:R-:W-:Y:S01]  /*7420*/  ISETP.GE.AND P4, PT, R2, R179.reuse, PT ;  /* 0x000000b30200720c */ /* 0x080fe20003f86270 */
[----:B------:R-:W-:Y:S01]  /*7430*/  FFMA.FTZ R72, R29, UR4, R15 ;  /* 0x000000041d487c23 */ /* 0x000fe2000801000f */
[----:B------:R-:W1:Y:S01]  /*7440*/  I2F R2, R2 ;  /* 0x0000000200027306 */ /* 0x000e620000201400 */
[----:B------:R-:W-:Y:S02]  /*7450*/  FSEL R73, R14, -INF , !P1 ;  /* 0xff8000000e497808 */ /* 0x000fe40004800000 */
[----:B------:R-:W-:Y:S02]  /*7460*/  FSEL R75, R13, -INF , !P0 ;  /* 0xff8000000d4b7808 */ /* 0x000fe40004000000 */
[----:B------:R-:W-:Y:S01]  /*7470*/  ISETP.GE.AND P1, PT, R12, R212, PT ;  /* 0x000000d40c00720c */ /* 0x000fe20003f26270 */
[----:B--2---:R-:W-:Y:S01]  /*7480*/  FFMA.FTZ R74, R28, UR4, R20 ;  /* 0x000000041c4a7c23 */ /* 0x004fe20008010014 */
[----:B------:R-:W-:Y:S01]  /*7490*/  ISETP.GE.AND P0, PT, R12, R179, PT ;  /* 0x000000b30c00720c */ /* 0x000fe20003f06270 */
[----:B------:R2:W3:Y:S01]  /*74a0*/  I2F R29, R12 ;  /* 0x0000000c001d7306 */ /* 0x0004e20000201400 */
[----:B------:R-:W-:Y:S01]  /*74b0*/  FFMA.FTZ R22, R28, UR4, R22 ;  /* 0x000000041c167c23 */ /* 0x000fe20008010016 */
[----:B------:R-:W-:-:S02]  /*74c0*/  IADD3 R28, R166, 0xd0, RZ ;  /* 0x000000d0a61c7810 */ /* 0x000fc40007ffe0ff */
[----:B------:R-:W-:Y:S02]  /*74d0*/  FSEL R72, R72, -INF , !P3 ;  /* 0xff80000048487808 */ /* 0x000fe40005800000 */
[----:B------:R-:W-:Y:S02]  /*74e0*/  FSEL R74, R74, -INF , !P6 ;  /* 0xff8000004a4a7808 */ /* 0x000fe40007000000 */
[----:B------:R4:W5:Y:S01]  /*74f0*/  I2F R20, R24 ;  /* 0x0000001800147306 */ /* 0x0009620000201400 */
[----:B-1----:R-:W-:Y:S01]  /*7500*/  FFMA.FTZ R21, R2, UR4, R21 ;  /* 0x0000000402157c23 */ /* 0x002fe20008010015 */
[----:B------:R-:W-:Y:S01]  /*7510*/  ISETP.GE.AND P3, PT, R24, R212, PT ;  /* 0x000000d41800720c */ /* 0x000fe20003f66270 */
[----:B------:R-:W-:Y:S01]  /*7520*/  FFMA.FTZ R23, R2, UR4, R23 ;  /* 0x0000000402177c23 */ /* 0x000fe20008010017 */
[-C--:B------:R-:W-:Y:S02]  /*7530*/  ISETP.GE.AND P6, PT, R24, R179.reuse, PT ;  /* 0x000000b31800720c */ /* 0x080fe40003fc6270 */
[----:B------:R-:W-:Y:S01]  /*7540*/  FSEL R88, R21, -INF , !P2 ;  /* 0xff80000015587808 */ /* 0x000fe20005000000 */
[----:B--2---:R-:W1:Y:S01]  /*7550*/  LDSM.16.M88.4 R12, [R165+0x7000] ;  /* 0x00700000a50c783b */ /* 0x004e620000000200 */
[----:B------:R-:W-:Y:S01]  /*7560*/  ISETP.GE.AND P2, PT, R28, R179, PT ;  /* 0x000000b31c00720c */ /* 0x000fe20003f46270 */
[C---:B---3--:R-:W-:Y:S01]  /*7570*/  FFMA.FTZ R87, R29.reuse, UR4, R16 ;  /* 0x000000041d577c23 */ /* 0x048fe20008010010 */
[C---:B------:R-:W-:Y:S01]  /*7580*/  IADD3 R2, R166.reuse, 0xd1, RZ ;  /* 0x000000d1a6027810 */ /* 0x040fe20007ffe0ff */
[----:B------:R-:W-:Y:S01]  /*7590*/  FFMA.FTZ R18, R29, UR4, R18 ;  /* 0x000000041d127c23 */ /* 0x000fe20008010012 */
[----:B------:R-:W-:-:S02]  /*75a0*/  IADD3 R16, R166, 0xd8, RZ ;  /* 0x000000d8a6107810 */ /* 0x000fc40007ffe0ff */
[----:B------:R-:W-:Y:S01]  /*75b0*/  FSEL R87, R87, -INF , !P1 ;  /* 0xff80000057577808 */ /* 0x000fe20004800000 */
[----:B----4-:R-:W-:Y:S01]  /*75c0*/  HMMA.16816.F32 R24, R192, R26, R68 ;  /* 0x0000001ac018723c */ /* 0x010fe20000001844 */
[----:B-----5:R-:W-:Y:S01]  /*75d0*/  FFMA.FTZ R17, R20, UR4, R17 ;  /* 0x0000000414117c23 */ /* 0x020fe20008010011 */
[----:B------:R-:W-:Y:S01]  /*75e0*/  I2F R29, R2 ;  /* 0x00000002001d7306 */ /* 0x000fe20000201400 */
[----:B------:R-:W-:Y:S01]  /*75f0*/  ISETP.GE.AND P1, PT, R2, R179, PT ;  /* 0x000000b30200720c */ /* 0x000fe20003f26270 */
[----:B------:R-:W-:Y:S01]  /*7600*/  FFMA.FTZ R90, R20, UR4, R19 ;  /* 0x00000004145a7c23 */ /* 0x000fe20008010013 */
[----:B------:R-:W-:Y:S02]  /*7610*/  IADD3 R20, R166, 0xd9, RZ ;  /* 0x000000d9a6147810 */ /* 0x000fe40007ffe0ff */
[----:B------:R-:W-:Y:S02]  /*7620*/  FSEL R70, R22, -INF , !P5 ;  /* 0xff80000016467808 */ /* 0x000fe40006800000 */
[----:B------:R-:W-:-:S02]  /*7630*/  ISETP.GE.AND P5, PT, R28, R212, PT ;  /* 0x000000d41c00720c */ /* 0x000fc40003fa6270 */
[----:B------:R-:W2:Y:S01]  /*7640*/  I2F R28, R28 ;  /* 0x0000001c001c7306 */ /* 0x000ea20000201400 */
[----:B------:R-:W-:Y:S02]  /*7650*/  FSEL R69, R23, -INF , !P4 ;  /* 0xff80000017457808 */ /* 0x000fe40006000000 */
[-C--:B------:R-:W-:Y:S02]  /*7660*/  ISETP.GE.AND P4, PT, R2, R212.reuse, PT ;  /* 0x000000d40200720c */ /* 0x080fe40003f86270 */
[----:B------:R-:W-:Y:S02]  /*7670*/  FSEL R68, R18, -INF , !P0 ;  /* 0xff80000012447808 */ /* 0x000fe40004000000 */
[----:B------:R-:W-:Y:S01]  /*7680*/  FSEL R71, R17, -INF , !P3 ;  /* 0xff80000011477808 */ /* 0x000fe20005800000 */
[----:B------:R3:W4:Y:S01]  /*7690*/  I2F R2, R16 ;  /* 0x0000001000027306 */ /* 0x0007220000201400 */
[C---:B------:R-:W-:Y:S02]  /*76a0*/  ISETP.GE.AND P0, PT, R16.reuse, R212, PT ;  /* 0x000000d41000720c */ /* 0x040fe40003f06270 */
[----:B------:R-:W-:-:S02]  /*76b0*/  ISETP.GE.AND P3, PT, R16, R179, PT ;  /* 0x000000b31000720c */ /* 0x000fc40003f66270 */
[----:B------:R-:W-:Y:S02]  /*76c0*/  FSEL R90, R90, -INF , !P6 ;  /* 0xff8000005a5a7808 */ /* 0x000fe40007000000 */
[----:B------:R-:W-:Y:S01]  /*76d0*/  ISETP.GE.AND P6, PT, R20, R212, PT ;  /* 0x000000d41400720c */ /* 0x000fe20003fc6270 */
[----:B--2---:R-:W-:Y:S02]  /*76e0*/  FFMA.FTZ R91, R28, UR4, R8 ;  /* 0x000000041c5b7c23 */ /* 0x004fe40008010008 */
[----:B------:R1:W2:Y:S03]  /*76f0*/  I2F R8, R20 ;  /* 0x0000001400087306 */ /* 0x0002a60000201400 */
[----:B------:R-:W-:Y:S02]  /*7700*/  FSEL R91, R91, -INF , !P5 ;  /* 0xff8000005b5b7808 */ /* 0x000fe40006800000 */
[----:B------:R-:W-:Y:S01]  /*7710*/  ISETP.GE.AND P5, PT, R20, R179, PT ;  /* 0x000000b31400720c */ /* 0x000fe20003fa6270 */
[----:B---3--:R-:W3:Y:S01]  /*7720*/  LDSM.16.M88.4 R16, [R165+0x7800] ;  /* 0x00780000a510783b */ /* 0x008ee20000000200 */
[----:B----4-:R-:W-:Y:S01]  /*7730*/  FFMA.FTZ R24, R2, UR4, R24 ;  /* 0x0000000402187c23 */ /* 0x010fe20008010018 */
[----:B------:R-:W-:-:S04]  /*7740*/  DEPBAR.LE SB0, 0x0 ;  /* 0x000080000000791a */ /* 0x000fc80000000000 */
[----:B------:R-:W-:Y:S01]  /*7750*/  FFMA.FTZ R26, R2, UR4, R26 ;  /* 0x00000004021a7c23 */ /* 0x000fe2000801001a */
[----:B-1----:R-:W-:Y:S01]  /*7760*/  HMMA.16816.F32 R20, R192, R12, R64 ;  /* 0x0000000cc014723c */ /* 0x002fe20000001840 */
[C---:B--2---:R-:W-:Y:S02]  /*7770*/  FFMA.FTZ R27, R8.reuse, UR4, R27 ;  /* 0x00000004081b7c23 */ /* 0x044fe4000801001b */
[----:B------:R-:W-:-:S04]  /*7780*/  FFMA.FTZ R25, R8, UR4, R25 ;  /* 0x0000000408197c23 */ /* 0x000fc80008010019 */
[----:B------:R-:W-:Y:S01]  /*7790*/  FFMA.FTZ R65, R28, UR4, R10 ;  /* 0x000000041c417c23 */ /* 0x000fe2000801000a */
[C---:B------:R-:W-:Y:S01]  /*77a0*/  IADD3 R10, R166.reuse, 0xe0, RZ ;  /* 0x000000e0a60a7810 */ /* 0x040fe20007ffe0ff */
[C---:B------:R-:W-:Y:S01]  /*77b0*/  FFMA.FTZ R67, R29.reuse, UR4, R9 ;  /* 0x000000041d437c23 */ /* 0x040fe20008010009 */
[----:B------:R-:W-:Y:S01]  /*77c0*/  HMMA.16816.F32 R12, R192, R14, R60 ;  /* 0x0000000ec00c723c */ /* 0x000fe2000000183c */
[----:B------:R-:W-:Y:S01]  /*77d0*/  FFMA.FTZ R64, R29, UR4, R11 ;  /* 0x000000041d407c23 */ /* 0x000fe2000801000b */
[----:B------:R-:W-:Y:S01]  /*77e0*/  IADD3 R11, R166, 0xe1, RZ ;  /* 0x000000e1a60b7810 */ /* 0x000fe20007ffe0ff */
[----:B------:R-:W1:Y:S01]  /*77f0*/  I2F R9, R10 ;  /* 0x0000000a00097306 */ /* 0x000e620000201400 */
[----:B------:R-:W-:Y:S02]  /*7800*/  FSEL R65, R65, -INF , !P2 ;  /* 0xff80000041417808 */ /* 0x000fe40005000000 */
[----:B------:R-:W-:Y:S02]  /*7810*/  FSEL R67, R67, -INF , !P4 ;  /* 0xff80000043437808 */ /* 0x000fe40006000000 */
[----:B------:R-:W-:-:S02]  /*7820*/  ISETP.GE.AND P2, PT, R10, R212, PT ;  /* 0x000000d40a00720c */ /* 0x000fc40003f46270 */
[-C--:B------:R-:W-:Y:S02]  /*7830*/  ISETP.GE.AND P4, PT, R10, R179.reuse, PT ;  /* 0x000000b30a00720c */ /* 0x080fe40003f86270 */
[----:B------:R-:W2:Y:S01]  /*7840*/  I2F R10, R11 ;  /* 0x0000000b000a7306 */ /* 0x000ea20000201400 */
[----:B------:R-:W-:Y:S02]  /*7850*/  FSEL R66, R24, -INF , !P0 ;  /* 0xff80000018427808 */ /* 0x000fe40004000000 */
[----:B------:R-:W-:Y:S02]  /*7860*/  IADD3 R24, R166, 0xe8, RZ ;  /* 0x000000e8a6187810 */ /* 0x000fe40007ffe0ff */
[----:B------:R-:W-:Y:S01]  /*7870*/  FSEL R64, R64, -INF , !P1 ;  /* 0xff80000040407808 */ /* 0x000fe20004800000 */
[----:B-1----:R-:W-:Y:S02]  /*7880*/  FFMA.FTZ R20, R9, UR4, R20 ;  /* 0x0000000409147c23 */ /* 0x002fe40008010014 */
[----:B------:R-:W1:Y:S01]  /*7890*/  I2F R2, R24 ;  /* 0x0000001800027306 */ /* 0x000e620000201400 */
[C---:B------:R-:W-:Y:S01]  /*78a0*/  ISETP.GE.AND P1, PT, R11.reuse, R212, PT ;  /* 0x000000d40b00720c */ /* 0x040fe20003f26270 */
[----:B---3--:R-:W-:Y:S01]  /*78b0*/  HMMA.16816.F32 R56, R192, R16, R56 ;  /* 0x00000010c038723c */ /* 0x008fe20000001838 */
[----:B------:R-:W-:Y:S01]  /*78c0*/  ISETP.GE.AND P0, PT, R11, R179, PT ;  /* 0x000000b30b00720c */ /* 0x000fe20003f06270 */
[----:B------:R-:W-:Y:S01]  /*78d0*/  FFMA.FTZ R22, R9, UR4, R22 ;  /* 0x0000000409167c23 */ /* 0x000fe20008010016 */
[----:B------:R-:W-:-:S02]  /*78e0*/  FSEL R60, R27, -INF , !P5 ;  /* 0xff8000001b3c7808 */ /* 0x000fc40006800000 */
[----:B------:R-:W-:Y:S01]  /*78f0*/  FSEL R62, R20, -INF , !P2 ;  /* 0xff800000143e7808 */ /* 0x000fe20005000000 */
[----:B--2---:R-:W-:Y:S01]  /*7900*/  FFMA.FTZ R21, R10, UR4, R21 ;  /* 0x000000040a157c23 */ /* 0x004fe20008010015 */
[----:B------:R-:W-:Y:S01]  /*7910*/  IADD3 R11, R166, 0xe9, RZ ;  /* 0x000000e9a60b7810 */ /* 0x000fe20007ffe0ff */
[----:B------:R-:W-:Y:S01]  /*7920*/  FFMA.FTZ R23, R10, UR4, R23 ;  /* 0x000000040a177c23 */ /* 0x000fe20008010017 */
[----:B------:R-:W-:Y:S01]  /*7930*/  IADD3 R9, R166, 0xf0, RZ ;  /* 0x000000f0a6097810 */ /* 0x000fe20007ffe0ff */
[----:B------:R-:W-:Y:S01]  /*7940*/  HMMA.16816.F32 R52, R192, R18, R52 ;  /* 0x00000012c034723c */ /* 0x000fe20000001834 */
[C---:B------:R-:W-:Y:S01]  /*7950*/  ISETP.GE.AND P5, PT, R11.reuse, R212, PT ;  /* 0x000000d40b00720c */ /* 0x040fe20003fa6270 */
[----:B------:R-:W2:Y:S01]  /*7960*/  I2F R8, R11 ;  /* 0x0000000b00087306 */ /* 0x000ea20000201400 */
[----:B------:R-:W-:Y:S01]  /*7970*/  ISETP.GE.AND P2, PT, R11, R179, PT ;  /* 0x000000b30b00720c */ /* 0x000fe20003f46270 */
[----:B-1----:R-:W-:Y:S01]  /*7980*/  FFMA.FTZ R12, R2, UR4, R12 ;  /* 0x00000004020c7c23 */ /* 0x002fe2000801000c */
[----:B------:R-:W-:Y:S01]  /*7990*/  FSEL R93, R22, -INF , !P4 ;  /* 0xff800000165d7808 */ /* 0x000fe20006000000 */
[----:B------:R-:W-:Y:S01]  /*79a0*/  FFMA.FTZ R14, R2, UR4, R14 ;  /* 0x00000004020e7c23 */ /* 0x000fe2000801000e */
[----:B------:R-:W-:-:S02]  /*79b0*/  FSEL R95, R21, -INF , !P1 ;  /* 0xff800000155f7808 */ /* 0x000fc40004800000 */
[CC--:B------:R-:W-:Y:S01]  /*79c0*/  ISETP.GE.AND P4, PT, R9.reuse, R212.reuse, PT ;  /* 0x000000d40900720c */ /* 0x0c0fe20003f86270 */
[----:B------:R-:W1:Y:S01]  /*79d0*/  I2F R10, R9 ;  /* 0x00000009000a7306 */ /* 0x000e620000201400 */
[-C--:B------:R-:W-:Y:S02]  /*79e0*/  ISETP.GE.AND P1, PT, R9, R179.reuse, PT ;  /* 0x000000b30900720c */ /* 0x080fe40003f26270 */
[----:B------:R-:W-:Y:S02]  /*79f0*/  FSEL R61, R26, -INF , !P3 ;  /* 0xff8000001a3d7808 */ /* 0x000fe40005800000 */
[----:B------:R-:W-:Y:S02]  /*7a00*/  ISETP.GE.AND P3, PT, R24, R212, PT ;  /* 0x000000d41800720c */ /* 0x000fe40003f66270 */
[----:B------:R-:W-:Y:S01]  /*7a10*/  FSEL R63, R25, -INF , !P6 ;  /* 0xff800000193f7808 */ /* 0x000fe20007000000 */
[----:B--2---:R-:W-:Y:S01]  /*7a20*/  FFMA.FTZ R13, R8, UR4, R13 ;  /* 0x00000004080d7c23 */ /* 0x004fe2000801000d */
[----:B------:R-:W-:Y:S01]  /*7a30*/  IADD3 R11, R166, 0xf1, RZ ;  /* 0x000000f1a60b7810 */ /* 0x000fe20007ffe0ff */
[----:B------:R-:W-:Y:S01]  /*7a40*/  FFMA.FTZ R15, R8, UR4, R15 ;  /* 0x00000004080f7c23 */ /* 0x000fe2000801000f */
[----:B------:R-:W-:-:S02]  /*7a50*/  ISETP.GE.AND P6, PT, R24, R179, PT ;  /* 0x000000b31800720c */ /* 0x000fc40003fc6270 */
[----:B------:R-:W2:Y:S01]  /*7a60*/  I2F R9, R11 ;  /* 0x0000000b00097306 */ /* 0x000ea20000201400 */
[----:B------:R-:W-:Y:S02]  /*7a70*/  FSEL R92, R23, -INF , !P0 ;  /* 0xff800000175c7808 */ /* 0x000fe40004000000 */
[----:B------:R-:W-:Y:S01]  /*7a80*/  FSEL R94, R12, -INF , !P3 ;  /* 0xff8000000c5e7808 */ /* 0x000fe20005800000 */
[C---:B-1----:R-:W-:Y:S01]  /*7a90*/  FFMA.FTZ R56, R10.reuse, UR4, R56 ;  /* 0x000000040a387c23 */ /* 0x042fe20008010038 */
[CC--:B------:R-:W-:Y:S01]  /*7aa0*/  ISETP.GE.AND P0, PT, R11.reuse, R212.reuse, PT ;  /* 0x000000d40b00720c */ /* 0x0c0fe20003f06270 */
[----:B------:R-:W-:Y:S01]  /*7ab0*/  FFMA.FTZ R58, R10, UR4, R58 ;  /* 0x000000040a3a7c23 */ /* 0x000fe2000801003a */
[----:B------:R-:W-:Y:S02]  /*7ac0*/  ISETP.GE.AND P3, PT, R11, R179, PT ;  /* 0x000000b30b00720c */ /* 0x000fe40003f66270 */
[----:B------:R-:W-:Y:S02]  /*7ad0*/  FSEL R98, R14, -INF , !P6 ;  /* 0xff8000000e627808 */ /* 0x000fe40007000000 */
[----:B------:R-:W-:-:S02]  /*7ae0*/  ISETP.GE.AND P6, PT, R166, R212, PT ;  /* 0x000000d4a600720c */ /* 0x000fc40003fc6270 */
[----:B------:R-:W-:Y:S02]  /*7af0*/  FSEL R100, R13, -INF , !P5 ;  /* 0xff8000000d647808 */ /* 0x000fe40006800000 */
[----:B------:R-:W-:Y:S01]  /*7b00*/  FSEL R97, R15, -INF , !P2 ;  /* 0xff8000000f617808 */ /* 0x000fe20005000000 */
[C---:B--2---:R-:W-:Y:S01]  /*7b10*/  FFMA.FTZ R57, R9.reuse, UR4, R57 ;  /* 0x0000000409397c23 */ /* 0x044fe20008010039 */
[C---:B------:R-:W-:Y:S01]  /*7b20*/  IADD3 R11, R166.reuse, 0xf8, RZ ;  /* 0x000000f8a60b7810 */ /* 0x040fe20007ffe0ff */
[----:B------:R-:W-:Y:S01]  /*7b30*/  FFMA.FTZ R59, R9, UR4, R59 ;  /* 0x00000004093b7c23 */ /* 0x000fe2000801003b */
[----:B------:R-:W-:Y:S02]  /*7b40*/  IADD3 R166, R166, 0xf9, RZ ;  /* 0x000000f9a6a67810 */ /* 0x000fe40007ffe0ff */
[----:B------:R-:W1:Y:S01]  /*7b50*/  I2F R2, R11 ;  /* 0x0000000b00027306 */ /* 0x000e620000201400 */
[----:B------:R-:W-:Y:S02]  /*7b60*/  FSEL R106, R57, -INF , !P0 ;  /* 0xff800000396a7808 */ /* 0x000fe40004000000 */
[----:B------:R-:W-:-:S02]  /*7b70*/  PLOP3.LUT P0, PT, PT, PT, UP0, 0x80, 0x0 ;  /* 0x000000000000781c */ /* 0x000fc40003f0f008 */
[----:B------:R-:W-:Y:S02]  /*7b80*/  FSEL R99, R56, -INF , !P4 ;  /* 0xff80000038637808 */ /* 0x000fe40006000000 */
[----:B------:R-:W-:Y:S01]  /*7b90*/  FSEL R96, R58, -INF , !P1 ;  /* 0xff8000003a607808 */ /* 0x000fe20004800000 */
[----:B------:R-:W2:Y:S01]  /*7ba0*/  I2F R8, R166 ;  /* 0x000000a600087306 */ /* 0x000ea20000201400 */
[CC--:B------:R-:W-:Y:S02]  /*7bb0*/  ISETP.GE.AND P5, PT, R11.reuse, R212.reuse, PT ;  /* 0x000000d40b00720c */ /* 0x0c0fe40003fa6270 */
[-C--:B------:R-:W-:Y:S02]  /*7bc0*/  ISETP.GE.AND P2, PT, R11, R179.reuse, PT ;  /* 0x000000b30b00720c */ /* 0x080fe40003f46270 */
[C---:B------:R-:W-:Y:S01]  /*7bd0*/  ISETP.GE.AND P4, PT, R166.reuse, R212, PT ;  /* 0x000000d4a600720c */ /* 0x040fe20003f86270 */
[----:B------:R-:W-:Y:S01]  /*7be0*/  BAR.SYNC.DEFER_BLOCKING 0x0 ;  /* 0x0000000000007b1d */ /* 0x000fe20000010000 */
[----:B------:R-:W-:Y:S01]  /*7bf0*/  ISETP.GE.AND P1, PT, R166, R179, PT ;  /* 0x000000b3a600720c */ /* 0x000fe20003f26270 */
[C---:B-1----:R-:W-:Y:S01]  /*7c00*/  FFMA.FTZ R52, R2.reuse, UR4, R52 ;  /* 0x0000000402347c23 */ /* 0x042fe20008010034 */
[----:B------:R-:W-:Y:S01]  /*7c10*/  FSEL R103, R59, -INF , !P3 ;  /* 0xff8000003b677808 */ /* 0x000fe20005800000 */
[----:B------:R-:W-:Y:S01]  /*7c20*/  FFMA.FTZ R54, R2, UR4, R54 ;  /* 0x0000000402367c23 */ /* 0x000fe20008010036 */
[----:B------:R-:W-:-:S02]  /*7c30*/  FSEL R0, R0, -INF , !P6 ;  /* 0xff80000000007808 */ /* 0x000fc40007000000 */
[----:B------:R-:W-:Y:S02]  /*7c40*/  FSEL R105, R52, -INF , !P5 ;  /* 0xff80000034697808 */ /* 0x000fe40006800000 */
[----:B------:R-:W-:Y:S01]  /*7c50*/  FSEL R102, R54, -INF , !P2 ;  /* 0xff80000036667808 */ /* 0x000fe20005000000 */
[----:B--2---:R-:W-:Y:S01]  /*7c60*/  FFMA.FTZ R53, R8, UR4, R53 ;  /* 0x0000000408357c23 */ /* 0x004fe20008010035 */
[----:B------:R-:W-:Y:S01]  /*7c70*/  IADD3 R166, R236, 0x7800, RZ ;  /* 0x00007800eca67810 */ /* 0x000fe20007ffe0ff */
[----:B------:R-:W-:-:S03]  /*7c80*/  FFMA.FTZ R55, R8, UR4, R55 ;  /* 0x0000000408377c23 */ /* 0x000fc60008010037 */
[----:B------:R-:W-:Y:S02]  /*7c90*/  FSEL R104, R53, -INF , !P4 ;  /* 0xff80000035687808 */ /* 0x000fe40006000000 */
[----:B------:R-:W-:Y:S01]  /*7ca0*/  FSEL R101, R55, -INF , !P1 ;  /* 0xff80000037657808 */ /* 0x000fe20004800000 */
        /* <DEDUP_REMOVED lines=23> */
[----:B-1----:R-:W-:-:S04]  /*7e20*/  UIMAD.WIDE.U32 UR26, UR27, UR7, URZ ;  /* 0x000000071b1a72a5 */ /* 0x002fc8000f8e003f */
[----:B------:R-:W-:-:S04]  /*7e30*/  UIADD3 UR6, -UR27, URZ, URZ ;  /* 0x0000003f1b067290 */ /* 0x000fc8000fffe13f */
[----:B------:R-:W-:Y:S02]  /*7e40*/  UIMAD UR7, UR22, UR6, UR7 ;  /* 0x00000006160772a4 */ /* 0x000fe4000f8e0207 */
[----:B------:R-:W-:Y:S02]  /*7e50*/  @!UP2 UIADD3 UR9, UR9, -UR22, URZ ;  /* 0x800000160909a290 */ /* 0x000fe4000fffe03f */
[----:B------:R-:W-:Y:S02]  /*7e60*/  UISETP.GT.U32.AND UP0, UPT, UR22, UR7, UPT ;  /* 0x000000071600728c */ /* 0x000fe4000bf04070 */
[----:B------:R-:W-:Y:S02]  /*7e70*/  ULDC UR6, c[0x0][0x2d0] ;  /* 0x0000b40000067ab9 */ /* 0x000fe40000000800 */
[----:B------:R-:W-:Y:S02]  /*7e80*/  UISETP.GE.U32.AND UP4, UPT, UR9, UR22, UPT ;  /* 0x000000160900728c */ /* 0x000fe4000bf86070 */
[----:B------:R-:W-:-:S02]  /*7e90*/  ULOP3.LUT UR28, UR28, UR6, URZ, 0x3c, !UPT ;  /* 0x000000061c1c7292 */ /* 0x000fc4000f8e3c3f */
[----:B------:R-:W-:Y:S02]  /*7ea0*/  ULOP3.LUT UR24, UR24, UR6, URZ, 0x3c, !UPT ;  /* 0x0000000618187292 */ /* 0x000fe4000f8e3c3f */
[----:B------:R-:W-:Y:S02]  /*7eb0*/  UISETP.GE.AND UP1, UPT, UR28, URZ, UPT ;  /* 0x0000003f1c00728c */ /* 0x000fe4000bf26270 */
[----:B------:R-:W-:Y:S02]  /*7ec0*/  @!UP0 UIADD3 UR7, UR7, -UR22, URZ ;  /* 0x8000001607078290 */ /* 0x000fe4000fffe03f */
[----:B------:R-:W-:Y:S02]  /*7ed0*/  @!UP0 UIADD3 UR27, UR27, 0x1, URZ ;  /* 0x000000011b1b8890 */ /* 0x000fe4000fffe03f */
[----:B------:R-:W-:Y:S02]  /*7ee0*/  UISETP.GE.U32.AND UP3, UPT, UR7, UR22, UPT ;  /* 0x000000160700728c */ /* 0x000fe4000bf66070 */
[----:B------:R-:W-:-:S02]  /*7ef0*/  UISETP.GE.AND UP0, UPT, UR24, URZ, UPT ;  /* 0x0000003f1800728c */ /* 0x000fc4000bf06270 */
[----:B------:R-:W-:Y:S02]  /*7f00*/  @!UP2 UIADD3 UR29, UR29, 0x1, URZ ;  /* 0x000000011d1da890 */ /* 0x000fe4000fffe03f */
[----:B------:R-:W-:Y:S02]  /*7f10*/  UISETP.NE.AND UP2, UPT, URZ, UR6, UPT ;  /* 0x000000063f00728c */ /* 0x000fe4000bf45270 */
[----:B------:R-:W-:Y:S02]  /*7f20*/  @UP4 UIADD3 UR29, UR29, 0x1, URZ ;  /* 0x000000011d1d4890 */ /* 0x000fe4000fffe03f */
[----:B------:R-:W-:Y:S02]  /*7f30*/  ULOP3.LUT UR7, URZ, UR6, URZ, 0x33, !UPT ;  /* 0x000000063f077292 */ /* 0x000fe4000f8e333f */
[----:B------:R-:W-:Y:S02]  /*7f40*/  @UP3 UIADD3 UR27, UR27, 0x1, URZ ;  /* 0x000000011b1b3890 */ /* 0x000fe4000fffe03f */
[----:B------:R-:W-:-:S02]  /*7f50*/  @!UP1 UIADD3 UR29, -UR29, URZ, URZ ;  /* 0x0000003f1d1d9290 */ /* 0x000fc4000fffe13f */
        /* <DEDUP_REMOVED lines=18> */
[----:B-1----:R-:W-:-:S03]  /*8080*/  MOV R9, UR27 ;  /* 0x0000001b00097c02 */ /* 0x002fc60008000f00 */
[----:B------:R-:W-:-:S06]  /*8090*/  UIADD3 UR7, UR27, UR7, URZ ;  /* 0x000000071b077290 */ /* 0x000fcc000fffe03f */
        /* <DEDUP_REMOVED lines=10> */
.L_x_2381:
[----:B------:R-:W-:-:S04]  /*8140*/  ULEA UR6, -UR10, URZ, 0x8 ;  /* 0x0000003f0a067291 */ /* 0x000fc8000f8e413f */
[----:B------:R-:W-:Y:S02]  /*8150*/  USHF.R.S32.HI UR7, URZ, 0x1f, UR6 ;  /* 0x0000001f3f077899 */ /* 0x000fe40008011406 */
[----:B------:R-:W-:-:S04]  /*8160*/  MOV R17, UR6 ;  /* 0x0000000600117c02 */ /* 0x000fc80008000f00 */
[----:B------:R-:W-:Y:S02]  /*8170*/  MOV R16, UR7 ;  /* 0x0000000700107c02 */ /* 0x000fe40008000f00 */
.L_x_2382:
        /* <DEDUP_REMOVED lines=9> */
[----:B------:R-:W-:Y:S01]  /*8210*/  @!P1 LEA R15, P2, R15, R178, 0x5 ;  /* 0x000000b20f0f9211 */ /* 0x000fe200078428ff */
[----:B------:R-:W-:Y:S01]  /*8220*/  @!P1 IMAD.MOV.U32 R8, RZ, RZ, R178 ;  /* 0x000000ffff089224 */ /* 0x000fe200078e00b2 */
[----:B------:R1:W-:Y:S01]  /*8230*/  @P1 STS.128 [R241+0x2000], RZ ;  /* 0x002000fff1001388 */ /* 0x0003e20000000c00 */
[----:B------:R-:W-:Y:S01]  /*8240*/  @!P1 IMAD.MOV.U32 R9, RZ, RZ, R164 ;  /* 0x000000ffff099224 */ /* 0x000fe200078e00a4 */
[----:B------:R-:W-:Y:S01]  /*8250*/  @!P1 LEA.HI.X R14, R14, R164, R2, 0x5, P2 ;  /* 0x000000a40e0e9211 */ /* 0x000fe200010f2c02 */
        /* <DEDUP_REMOVED lines=11> */
[----:B------:R-:W-:Y:S01]  /*8310*/  @!P1 IMAD.MOV.U32 R18, RZ, RZ, R178 ;  /* 0x000000ffff129224 */ /* 0x000fe200078e00b2 */
        /* <DEDUP_REMOVED lines=186> */
.L_x_2384:
[----:B------:R-:W-:Y:S05]  /*8ec0*/  BSYNC B0 ;  /* 0x0000000000007941 */ /* 0x000fea0003800000 */
.L_x_2383:
[----:B------:R-:W0:Y:S01]  /*8ed0*/  LDGDEPBAR ;  /* 0x00000000000079af */ /* 0x000e220000000000 */
[----:B------:R-:W-:-:S04]  /*8ee0*/  IADD3 R178, P1, R17, R178, RZ ;  /* 0x000000b211b27210 */ /* 0x000fc80007f3e0ff */
[----:B------:R-:W-:Y:S02]  /*8ef0*/  IADD3.X R164, R16, R164, RZ, P1, !PT ;  /* 0x000000a410a47210 */ /* 0x000fe40000ffe4ff */
.L_x_2380:
        /* <DEDUP_REMOVED lines=126> */
[----:B------:R-:W-:Y:S01]  /*96e0*/  SHF.L.U32 R234, R4, 0x1, RZ ;  /* 0x0000000104ea7819 */ /* 0x000fe200000006ff */
[----:B-1----:R-:W1:Y:S03]  /*96f0*/  SHFL.BFLY PT, R10, R2, 0x2, 0x1f ;  /* 0x0c401f00020a7f89 */ /* 0x002e6600000e0000 */
[-C--:B------:R-:W-:Y:S01]  /*9700*/  LEA R232, R240, R234.reuse, 0x1 ;  /* 0x000000eaf0e87211 */ /* 0x080fe200078e08ff */
[----:B------:R-:W2:Y:S01]  /*9710*/  SHFL.BFLY PT, R9, R8, 0x2, 0x1f ;  /* 0x0c401f0008097f89 */ /* 0x000ea200000e0000 */
[----:B------:R-:W-:-:S03]  /*9720*/  LEA R231, R3, R234, 0x1 ;  /* 0x000000ea03e77211 */ /* 0x000fc600078e08ff */
[----:B------:R-:W-:Y:S01]  /*9730*/  LDSM.16.MT88.4 R28, [R232+0xa000] ;  /* 0x00a00000e81c783b */ /* 0x000fe20000004200 */
[----:B------:R-:W-:-:S03]  /*9740*/  LEA R230, R240, R231, 0x1 ;  /* 0x000000e7f0e67211 */ /* 0x000fc600078e08ff */
[----:B------:R-:W-:Y:S04]  /*9750*/  LDSM.16.MT88.4 R36, [R234+0xa000] ;  /* 0x00a00000ea24783b */ /* 0x000fe80000004200 */
[----:B------:R-:W-:Y:S04]  /*9760*/  LDSM.16.MT88.4 R20, [R231+0xa000] ;  /* 0x00a00000e714783b */ /* 0x000fe80000004200 */
[----:B------:R-:W-:Y:S01]  /*9770*/  LDSM.16.MT88.4 R56, [R234+0xa800] ;  /* 0x00a80000ea38783b */ /* 0x000fe20000004200 */
[----:B-1----:R-:W-:-:S03]  /*9780*/  FMNMX.FTZ R10, R2, R10, !PT ;  /* 0x0000000a020a7209 */ /* 0x002fc60007810000 */
[----:B------:R-:W-:Y:S01]  /*9790*/  LDSM.16.MT88.4 R52, [R231+0xa800] ;  /* 0x00a80000e734783b */ /* 0x000fe20000004200 */
[----:B--2---:R-:W-:-:S03]  /*97a0*/  FMNMX.FTZ R9, R8, R9, !PT ;  /* 0x0000000908097209 */ /* 0x004fc60007810000 */
[----:B------:R-:W1:Y:S04]  /*97b0*/  SHFL.BFLY PT, R2, R10, 0x1, 0x1f ;  /* 0x0c201f000a027f89 */ /* 0x000e6800000e0000 */
[----:B------:R-:W2:Y:S01]  /*97c0*/  SHFL.BFLY PT, R8, R9, 0x1, 0x1f ;  /* 0x0c201f0009087f89 */ /* 0x000ea200000e0000 */
[----:B-1----:R-:W-:-:S04]  /*97d0*/  FMNMX.FTZ R2, R10, R2, !PT ;  /* 0x000000020a027209 */ /* 0x002fc80007810000 */
[C---:B------:R-:W-:Y:S01]  /*97e0*/  FSETP.NEU.FTZ.AND P1, PT, R2.reuse, -INF , PT ;  /* 0xff8000000200780b */ /* 0x040fe20003f3d000 */
[----:B------:R-:W-:-:S05]  /*97f0*/  FMUL.FTZ R112, R2, c[0x0][0x23c] ;  /* 0x00008f0002707a20 */ /* 0x000fca0000410000 */
[----:B------:R-:W-:-:S05]  /*9800*/  FSEL R112, R112, RZ, P1 ;  /* 0x000000ff70707208 */ /* 0x000fca0000800000 */
[--C-:B------:R-:W-:Y:S01]  /*9810*/  FFMA.FTZ R111, R0, c[0x0][0x23c], -R112.reuse ;  /* 0x00008f00006f7a23 */ /* 0x100fe20000010870 */
[----:B--2---:R-:W-:Y:S01]  /*9820*/  FMNMX.FTZ R0, R9, R8, !PT ;  /* 0x0000000809007209 */ /* 0x004fe20007810000 */
[--C-:B------:R-:W-:Y:S02]  /*9830*/  FFMA.FTZ R110, R219, c[0x0][0x23c], -R112.reuse ;  /* 0x00008f00db6e7a23 */ /* 0x100fe40000010870 */
[--C-:B------:R-:W-:Y:S01]  /*9840*/  FFMA.FTZ R109, R218, c[0x0][0x23c], -R112.reuse ;  /* 0x00008f00da6d7a23 */ /* 0x100fe20000010870 */
[C---:B------:R-:W-:Y:S01]  /*9850*/  FSETP.NEU.FTZ.AND P1, PT, R0.reuse, -INF , PT ;  /* 0xff8000000000780b */ /* 0x040fe20003f3d000 */
[----:B------:R-:W-:Y:S01]  /*9860*/  FMUL.FTZ R107, R0, c[0x0][0x23c] ;  /* 0x00008f00006b7a20 */ /* 0x000fe20000410000 */
[----:B------:R-:W-:Y:S01]  /*9870*/  MUFU.EX2 R111, R111 ;  /* 0x0000006f006f7308 */ /* 0x000fe20000000800 */
[--C-:B------:R-:W-:Y:S02]  /*9880*/  FFMA.FTZ R108, R220, c[0x0][0x23c], -R112.reuse ;  /* 0x00008f00dc6c7a23 */ /* 0x100fe40000010870 */
[--C-:B------:R-:W-:Y:S01]  /*9890*/  FFMA.FTZ R124, R41, c[0x0][0x23c], -R112.reuse ;  /* 0x00008f00297c7a23 */ /* 0x100fe20000010870 */
[----:B------:R-:W-:Y:S01]  /*98a0*/  FSEL R107, R107, RZ, P1 ;  /* 0x000000ff6b6b7208 */ /* 0x000fe20000800000 */
[----:B------:R-:W-:-:S02]  /*98b0*/  FFMA.FTZ R123, R40, c[0x0][0x23c], -R112 ;  /* 0x00008f00287b7a23 */ /* 0x000fc40000010870 */
[----:B------:R-:W-:Y:S01]  /*98c0*/  FFMA.FTZ R121, R51, c[0x0][0x23c], -R112 ;  /* 0x00008f0033797a23 */ /* 0x000fe20000010870 */
[----:B------:R-:W1:Y:S01]  /*98d0*/  MUFU.EX2 R110, R110 ;  /* 0x0000006e006e7308 */ /* 0x000e620000000800 */
[--C-:B------:R-:W-:Y:S02]  /*98e0*/  FFMA.FTZ R115, R216, c[0x0][0x23c], -R107.reuse ;  /* 0x00008f00d8737a23 */ /* 0x100fe4000001086b */
[--C-:B------:R-:W-:Y:S02]  /*98f0*/  FFMA.FTZ R114, R214, c[0x0][0x23c], -R107.reuse ;  /* 0x00008f00d6727a23 */ /* 0x100fe4000001086b */
[--C-:B------:R-:W-:Y:S02]  /*9900*/  FFMA.FTZ R113, R217, c[0x0][0x23c], -R107.reuse ;  /* 0x00008f00d9717a23 */ /* 0x100fe4000001086b */
[--C-:B------:R-:W-:Y:S01]  /*9910*/  FFMA.FTZ R4, R42, c[0x0][0x23c], -R107.reuse ;  /* 0x00008f002a047a23 */ /* 0x100fe2000001086b */
[----:B------:R-:W-:Y:S01]  /*9920*/  MUFU.EX2 R109, R109 ;  /* 0x0000006d006d7308 */ /* 0x000fe20000000800 */
[----:B------:R-:W2:Y:S01]  /*9930*/  LDSM.16.MT88.4 R40, [R230+0xa000] ;  /* 0x00a00000e628783b */ /* 0x000ea20000004200 */
[----:B------:R-:W-:-:S02]  /*9940*/  FFMA.FTZ R118, R50, c[0x0][0x23c], -R107 ;  /* 0x00008f0032767a23 */ /* 0x000fc4000001086b */
[--C-:B------:R-:W-:Y:S02]  /*9950*/  FFMA.FTZ R117, R49, c[0x0][0x23c], -R107.reuse ;  /* 0x00008f0031757a23 */ /* 0x100fe4000001086b */
[----:B------:R-:W3:Y:S01]  /*9960*/  LDSM.16.MT88.4 R48, [R232+0xa800] ;  /* 0x00a80000e830783b */ /* 0x000ee20000004200 */
[--C-:B------:R-:W-:Y:S01]  /*9970*/  FFMA.FTZ R122, R215, c[0x0][0x23c], -R112.reuse ;  /* 0x00008f00d77a7a23 */ /* 0x100fe20000010870 */
[----:B------:R-:W4:Y:S01]  /*9980*/  MUFU.EX2 R108, R108 ;  /* 0x0000006c006c7308 */ /* 0x000f220000000800 */
[----:B-1----:R-:W-:Y:S01]  /*9990*/  F2FP.PACK_AB R12, R110, R111 ;  /* 0x0000006f6e0c723e */ /* 0x002fe200000000ff */
[--C-:B------:R-:W-:Y:S02]  /*99a0*/  FFMA.FTZ R116, R47, c[0x0][0x23c], -R107.reuse ;  /* 0x00008f002f747a23 */ /* 0x100fe4000001086b */
[----:B------:R-:W-:Y:S01]  /*99b0*/  FFMA.FTZ R3, R213, c[0x0][0x23c], -R107 ;  /* 0x00008f00d5037a23 */ /* 0x000fe2000001086b */
[----:B------:R-:W-:Y:S01]  /*99c0*/  LEA R213, P1, R178, c[0x0][0x168], 0x1 ;  /* 0x00005a00b2d57a11 */ /* 0x000fe200078208ff */
[----:B------:R-:W-:-:S02]  /*99d0*/  FFMA.FTZ R120, R46, c[0x0][0x23c], -R112 ;  /* 0x00008f002e787a23 */ /* 0x000fc40000010870 */
[----:B------:R-:W-:Y:S01]  /*99e0*/  MUFU.EX2 R115, R115 ;  /* 0x0000007300737308 */ /* 0x000fe20000000800 */
[--C-:B------:R-:W-:Y:S01]  /*99f0*/  FFMA.FTZ R119, R45, c[0x0][0x23c], -R112.reuse ;  /* 0x00008f002d777a23 */ /* 0x100fe20000010870 */
[----:B------:R-:W-:Y:S01]  /*9a00*/  MOV R250, R213 ;  /* 0x000000d500fa7202 */ /* 0x000fe20000000f00 */
[--C-:B------:R-:W-:Y:S02]  /*9a10*/  FFMA.FTZ R125, R44, c[0x0][0x23c], -R112.reuse ;  /* 0x00008f002c7d7a23 */ /* 0x100fe40000010870 */
[----:B------:R-:W1:Y:S01]  /*9a20*/  LDSM.16.MT88.4 R44, [R230+0xa800] ;  /* 0x00a80000e62c783b */ /* 0x000e620000004200 */
[----:B------:R-:W-:Y:S02]  /*9a30*/  FFMA.FTZ R126, R207, c[0x0][0x23c], -R112 ;  /* 0x00008f00cf7e7a23 */ /* 0x000fe40000010870 */
[----:B------:R-:W5:Y:S01]  /*9a40*/  MUFU.EX2 R114, R114 ;  /* 0x0000007200727308 */ /* 0x000f620000000800 */
        /* <DEDUP_REMOVED lines=9> */
[----:B------:R-:W4:Y:S01]  /*9ae0*/  MUFU.EX2 R4, R4 ;  /* 0x0000000400047308 */ /* 0x000f220000000800 */
[----:B-----5:R-:W-:Y:S01]  /*9af0*/  F2FP.PACK_AB R13, R114, R115 ;  /* 0x00000073720d723e */ /* 0x020fe200000000ff */
[----:B------:R-:W-:-:S02]  /*9b00*/  FFMA.FTZ R135, R135, c[0x0][0x23c], -R112 ;  /* 0x00008f0087877a23 */ /* 0x000fc40000010870 */
[--C-:B------:R-:W-:Y:S02]  /*9b10*/  FFMA.FTZ R136, R136, c[0x0][0x23c], -R107.reuse ;  /* 0x00008f0088887a23 */ /* 0x100fe4000001086b */
[--C-:B------:R-:W-:Y:S02]  /*9b20*/  FFMA.FTZ R137, R137, c[0x0][0x23c], -R107.reuse ;  /* 0x00008f0089897a23 */ /* 0x100fe4000001086b */
[----:B------:R-:W-:Y:S01]  /*9b30*/  MUFU.EX2 R124, R124 ;  /* 0x0000007c007c7308 */ /* 0x000fe20000000800 */
[--C-:B------:R-:W-:Y:S02]  /*9b40*/  FFMA.FTZ R138, R138, c[0x0][0x23c], -R107.reuse ;  /* 0x00008f008a8a7a23 */ /* 0x100fe4000001086b */
[----:B------:R-:W-:Y:S02]  /*9b50*/  FFMA.FTZ R139, R139, c[0x0][0x23c], -R107 ;  /* 0x00008f008b8b7a23 */ /* 0x000fe4000001086b */
[--C-:B------:R-:W-:Y:S02]  /*9b60*/  FFMA.FTZ R142, R142, c[0x0][0x23c], -R112.reuse ;  /* 0x00008f008e8e7a23 */ /* 0x100fe40000010870 */
[--C-:B------:R-:W-:Y:S01]  /*9b70*/  FFMA.FTZ R141, R141, c[0x0][0x23c], -R112.reuse ;  /* 0x00008f008d8d7a23 */ /* 0x100fe20000010870 */
[----:B----4-:R-:W-:Y:S01]  /*9b80*/  F2FP.PACK_AB R15, R4, R113 ;  /* 0x00000071040f723e */ /* 0x010fe200000000ff */
[----:B------:R-:W4:Y:S01]  /*9b90*/  MUFU.EX2 R123, R123 ;  /* 0x0000007b007b7308 */ /* 0x000f220000000800 */
[----:B------:R-:W-:-:S02]  /*9ba0*/  FFMA.FTZ R143, R143, c[0x0][0x23c], -R112 ;  /* 0x00008f008f8f7a23 */ /* 0x000fc40000010870 */
[--C-:B------:R-:W-:Y:S02]  /*9bb0*/  FFMA.FTZ R144, R144, c[0x0][0x23c], -R112.reuse ;  /* 0x00008f0090907a23 */ /* 0x100fe40000010870 */
[--C-:B------:R-:W-:Y:S01]  /*9bc0*/  FFMA.FTZ R145, R145, c[0x0][0x23c], -R107.reuse ;  /* 0x00008f0091917a23 */ /* 0x100fe2000001086b */
[C---:B------:R-:W-:Y:S01]  /*9bd0*/  HMMA.16816.F32 R32, R12.reuse, R28, RZ ;  /* 0x0000001c0c20723c */ /* 0x040fe200000018ff */
[--C-:B------:R-:W-:Y:S01]  /*9be0*/  FFMA.FTZ R148, R148, c[0x0][0x23c], -R107.reuse ;  /* 0x00008f0094947a23 */ /* 0x100fe2000001086b */
[----:B------:R-:W-:Y:S01]  /*9bf0*/  MUFU.EX2 R122, R122 ;  /* 0x0000007a007a7308 */ /* 0x000fe20000000800 */
[--C-:B------:R-:W-:Y:S02]  /*9c00*/  FFMA.FTZ R149, R149, c[0x0][0x23c], -R107.reuse ;  /* 0x00008f0095957a23 */ /* 0x100fe4000001086b */
[----:B------:R-:W-:Y:S02]  /*9c10*/  FFMA.FTZ R150, R150, c[0x0][0x23c], -R107 ;  /* 0x00008f0096967a23 */ /* 0x000fe4000001086b */
        /* <DEDUP_REMOVED lines=15> */
[----:B------:R-:W5:Y:S01]  /*9d10*/  MUFU.EX2 R117, R117 ;  /* 0x0000007500757308 */ /* 0x000f620000000800 */
        /* <DEDUP_REMOVED lines=11> */
[----:B------:R-:W1:Y:S01]  /*9dd0*/  MUFU.EX2 R3, R3 ;  /* 0x0000000300037308 */ /* 0x000e620000000800 */
[----:B------:R-:W-:-:S02]  /*9de0*/  FFMA.FTZ R194, R197, c[0x0][0x23c], -R112 ;  /* 0x00008f00c5c27a23 */ /* 0x000fc40000010870 */
[--C-:B------:R-:W-:Y:S02]  /*9df0*/  FFMA.FTZ R195, R196, c[0x0][0x23c], -R112.reuse ;  /* 0x00008f00c4c37a23 */ /* 0x100fe40000010870 */
[--C-:B------:R-:W-:Y:S01]  /*9e00*/  FFMA.FTZ R191, R191, c[0x0][0x23c], -R107.reuse ;  /* 0x00008f00bfbf7a23 */ /* 0x100fe2000001086b */
[C---:B--2---:R-:W-:Y:S01]  /*9e10*/  HMMA.16816.F32 R16, R12.reuse, R40, RZ ;  /* 0x000000280c10723c */ /* 0x044fe200000018ff */
[--C-:B------:R-:W-:Y:S01]  /*9e20*/  FFMA.FTZ R190, R190, c[0x0][0x23c], -R107.reuse ;  /* 0x00008f00bebe7a23 */ /* 0x100fe2000001086b */
[----:B------:R-:W-:Y:S01]  /*9e30*/  MUFU.EX2 R120, R120 ;  /* 0x0000007800787308 */ /* 0x000fe20000000800 */
[--C-:B------:R-:W-:Y:S02]  /*9e40*/  FFMA.FTZ R189, R189, c[0x0][0x23c], -R107.reuse ;  /* 0x00008f00bdbd7a23 */ /* 0x100fe4000001086b */
[----:B------:R-:W-:Y:S02]  /*9e50*/  FFMA.FTZ R187, R187, c[0x0][0x23c], -R107 ;  /* 0x00008f00bbbb7a23 */ /* 0x000fe4000001086b */
[----:B----4-:R-:W-:Y:S01]  /*9e60*/  F2FP.PACK_AB R40, R123, R124 ;  /* 0x0000007c7b28723e */ /* 0x010fe200000000ff */
[----:B------:R-:W-:Y:S01]  /*9e70*/  HMMA.16816.F32 R12, R12, R42, RZ ;  /* 0x0000002a0c0c723c */ /* 0x000fe200000018ff */
[----:B-----5:R-:W-:Y:S01]  /*9e80*/  F2FP.PACK_AB R41, R117, R118 ;  /* 0x000000767529723e */ /* 0x020fe200000000ff */
[----:B------:R-:W2:Y:S01]  /*9e90*/  MUFU.EX2 R119, R119 ;  /* 0x0000007700777308 */ /* 0x000ea20000000800 */
[----:B------:R-:W-:-:S02]  /*9ea0*/  FFMA.FTZ R184, R184, c[0x0][0x23c], -R112 ;  /* 0x00008f00b8b87a23 */ /* 0x000fc40000010870 */
[--C-:B------:R-:W-:Y:S02]  /*9eb0*/  FFMA.FTZ R182, R182, c[0x0][0x23c], -R112.reuse ;  /* 0x00008f00b6b67a23 */ /* 0x100fe40000010870 */
[----:B------:R-:W-:Y:S01]  /*9ec0*/  F2FP.PACK_AB R42, R121, R122 ;  /* 0x0000007a792a723e */ /* 0x000fe200000000ff */
[--C-:B------:R-:W-:Y:S01]  /*9ed0*/  FFMA.FTZ R181, R181, c[0x0][0x23c], -R112.reuse ;  /* 0x00008f00b5b57a23 */ /* 0x100fe20000010870 */
[----:B-1----:R-:W-:Y:S01]  /*9ee0*/  F2FP.PACK_AB R43, R3, R116 ;  /* 0x00000074032b723e */ /* 0x002fe200000000ff */
[----:B------:R-:W-:Y:S01]  /*9ef0*/  MUFU.EX2 R125, R125 ;  /* 0x0000007d007d7308 */ /* 0x000fe20000000800 */
[----:B------:R-:W-:Y:S02]  /*9f00*/  FFMA.FTZ R174, R174, c[0x0][0x23c], -R112 ;  /* 0x00008f00aeae7a23 */ /* 0x000fe40000010870 */
[--C-:B------:R-:W-:Y:S02]  /*9f10*/  FFMA.FTZ R171, R171, c[0x0][0x23c], -R107.reuse ;  /* 0x00008f00abab7a23 */ /* 0x100fe4000001086b */
[--C-:B------:R-:W-:Y:S01]  /*9f20*/  FFMA.FTZ R169, R169, c[0x0][0x23c], -R107.reuse ;  /* 0x00008f00a9a97a23 */ /* 0x100fe2000001086b */
[----:B---3--:R-:W-:Y:S01]  /*9f30*/  HMMA.16816.F32 R32, R40, R48, R32 ;  /* 0x000000302820723c */ /* 0x008fe20000001820 */
[--C-:B------:R-:W-:Y:S01]  /*9f40*/  FFMA.FTZ R168, R168, c[0x0][0x23c], -R107.reuse ;  /* 0x00008f00a8a87a23 */ /* 0x100fe2000001086b */
[----:B------:R-:W-:Y:S01]  /*9f50*/  MUFU.EX2 R126, R126 ;  /* 0x0000007e007e7308 */ /* 0x000fe20000000800 */
[----:B------:R-:W-:-:S02]  /*9f60*/  FFMA.FTZ R163, R163, c[0x0][0x23c], -R107 ;  /* 0x00008f00a3a37a23 */ /* 0x000fc4000001086b */
[--C-:B------:R-:W-:Y:S02]  /*9f70*/  FFMA.FTZ R162, R162, c[0x0][0x23c], -R112.reuse ;  /* 0x00008f00a2a27a23 */ /* 0x100fe40000010870 */
[--C-:B------:R-:W-:Y:S01]  /*9f80*/  FFMA.FTZ R161, R161, c[0x0][0x23c], -R112.reuse ;  /* 0x00008f00a1a17a23 */ /* 0x100fe20000010870 */
[C---:B------:R-:W-:Y:S01]  /*9f90*/  HMMA.16816.F32 R28, R40.reuse, R50, R28 ;  /* 0x00000032281c723c */ /* 0x040fe2000000181c */
[----:B------:R-:W1:Y:S01]  /*9fa0*/  LDSM.16.MT88.4 R48, [R232+0xb000] ;  /* 0x00b00000e830783b */ /* 0x000e620000004200 */
[----:B------:R-:W-:Y:S01]  /*9fb0*/  MUFU.EX2 R127, R127 ;  /* 0x0000007f007f7308 */ /* 0x000fe20000000800 */
[--C-:B------:R-:W-:Y:S02]  /*9fc0*/  FFMA.FTZ R160, R160, c[0x0][0x23c], -R112.reuse ;  /* 0x00008f00a0a07a23 */ /* 0x100fe40000010870 */
[----:B------:R-:W-:Y:S02]  /*9fd0*/  FFMA.FTZ R154, R154, c[0x0][0x23c], -R112 ;  /* 0x00008f009a9a7a23 */ /* 0x000fe40000010870 */
[--C-:B------:R-:W-:Y:S01]  /*9fe0*/  FFMA.FTZ R151, R151, c[0x0][0x23c], -R107.reuse ;  /* 0x00008f0097977a23 */ /* 0x100fe2000001086b */
[----:B------:R-:W-:Y:S01]  /*9ff0*/  HMMA.16816.F32 R8, R40, R56, R8 ;  /* 0x000000382808723c */ /* 0x000fe20000001808 */
[--C-:B------:R-:W-:Y:S01]  /*a000*/  FFMA.FTZ R147, R147, c[0x0][0x23c], -R107.reuse ;  /* 0x00008f0093937a23 */ /* 0x100fe2000001086b */
[----:B------:R-:W3:Y:S01]  /*a010*/  MUFU.EX2 R128, R128 ;  /* 0x0000008000807308 */ /* 0x000ee20000000800 */
        /* <DEDUP_REMOVED lines=20> */
[--C-:B------:R-:W-:Y:S01]  /*a160*/  FFMA.FTZ R82, R82, c[0x0][0x23c], -R112.reuse ;  /* 0x00008f0052527a23 */ /* 0x100fe20000010870 */
[----:B------:R-:W-:Y:S01]  /*a170*/  HMMA.16816.F32 R16, R40, R44, R16 ;  /* 0x0000002c2810723c */ /* 0x000fe20000001810 */
[----:B------:R-:W-:Y:S01]  /*a180*/  FFMA.FTZ R75, R75, c[0x0][0x23c], -R112 ;  /* 0x00008f004b4b7a23 */ /* 0x000fe20000010870 */
[----:B------:R-:W-:Y:S01]  /*a190*/  MUFU.EX2 R132, R132 ;  /* 0x0000008400847308 */ /* 0x000fe20000000800 */
[----:B------:R-:W-:-:S02]  /*a1a0*/  FFMA.FTZ R77, R77, c[0x0][0x23c], -R107 ;  /* 0x00008f004d4d7a23 */ /* 0x000fc4000001086b */
[--C-:B------:R-:W-:Y:S02]  /*a1b0*/  FFMA.FTZ R76, R76, c[0x0][0x23c], -R107.reuse ;  /* 0x00008f004c4c7a23 */ /* 0x100fe4000001086b */
[--C-:B------:R-:W-:Y:S01]  /*a1c0*/  FFMA.FTZ R73, R73, c[0x0][0x23c], -R107.reuse ;  /* 0x00008f0049497a23 */ /* 0x100fe2000001086b */
[----:B------:R-:W-:Y:S01]  /*a1d0*/  HMMA.16816.F32 R12, R40, R46, R12 ;  /* 0x0000002e280c723c */ /* 0x000fe2000000180c */
[----:B------:R-:W4:Y:S01]  /*a1e0*/  LDSM.16.MT88.4 R44, [R230+0xb000] ;  /* 0x00b00000e62c783b */ /* 0x000f220000004200 */
[----:B------:R-:W-:Y:S01]  /*a1f0*/  MUFU.EX2 R134, R134 ;  /* 0x0000008600867308 */ /* 0x000fe20000000800 */
[----:B------:R-:W-:Y:S02]  /*a200*/  FFMA.FTZ R72, R72, c[0x0][0x23c], -R107 ;  /* 0x00008f0048487a23 */ /* 0x000fe4000001086b */
[----:B------:R-:W-:Y:S02]  /*a210*/  FADD.FTZ R110, R111, R110 ;  /* 0x0000006e6f6e7221 */ /* 0x000fe40000010000 */
[----:B--2---:R-:W-:Y:S01]  /*a220*/  F2FP.PACK_AB R40, R119, R120 ;  /* 0x000000787728723e */ /* 0x004fe200000000ff */
[----:B------:R-:W-:Y:S01]  /*a230*/  FADD.FTZ R114, R115, R114 ;  /* 0x0000007273727221 */ /* 0x000fe20000010000 */
[----:B---3--:R-:W-:Y:S01]  /*a240*/  F2FP.PACK_AB R41, R128, R127 ;  /* 0x0000007f8029723e */ /* 0x008fe200000000ff */
[----:B------:R-:W-:Y:S01]  /*a250*/  MUFU.EX2 R135, R135 ;  /* 0x0000008700877308 */ /* 0x000fe20000000800 */
[----:B------:R-:W-:Y:S01]  /*a260*/  F2FP.PACK_AB R42, R126, R125 ;  /* 0x0000007d7e2a723e */ /* 0x000fe200000000ff */
[----:B------:R-:W-:Y:S01]  /*a270*/  FADD.FTZ R109, R109, R110 ;  /* 0x0000006e6d6d7221 */ /* 0x000fe20000010000 */
[----:B-----5:R-:W-:Y:S01]  /*a280*/  F2FP.PACK_AB R43, R131, R129 ;  /* 0x00000081832b723e */ /* 0x020fe200000000ff */
[----:B------:R-:W-:-:S02]  /*a290*/  FADD.FTZ R113, R113, R114 ;  /* 0x0000007271717221 */ /* 0x000fc40000010000 */
[----:B------:R-:W-:Y:S02]  /*a2a0*/  FADD.FTZ R109, R108, R109 ;  /* 0x0000006d6c6d7221 */ /* 0x000fe40000010000 */
[----:B------:R-:W2:Y:S01]  /*a2b0*/  MUFU.EX2 R136, R136 ;  /* 0x0000008800887308 */ /* 0x000ea20000000800 */
[----:B------:R-:W-:Y:S01]  /*a2c0*/  FADD.FTZ R113, R4, R113 ;  /* 0x0000007104717221 */ /* 0x000fe20000010000 */
[C---:B-1----:R-:W-:Y:S01]  /*a2d0*/  HMMA.16816.F32 R32, R40.reuse, R48, R32 ;  /* 0x000000302820723c */ /* 0x042fe20000001820 */
        /* <DEDUP_REMOVED lines=10> */
[--C-:B------:R-:W-:Y:S01]  /*a380*/  FFMA.FTZ R74, R74, c[0x0][0x23c], -R112.reuse ;  /* 0x00008f004a4a7a23 */ /* 0x100fe20000010870 */
[C---:B----4-:R-:W-:Y:S01]  /*a390*/  HMMA.16816.F32 R8, R40.reuse, R56, R8 ;  /* 0x000000382808723c */ /* 0x050fe20000001808 */
[--C-:B------:R-:W-:Y:S02]  /*a3a0*/  FFMA.FTZ R88, R88, c[0x0][0x23c], -R112.reuse ;  /* 0x00008f0058587a23 */ /* 0x100fe40000010870 */
        /* <DEDUP_REMOVED lines=29> */
[----:B------:R-:W5:Y:S01]  /*a580*/  LDSM.16.MT88.4 R44, [R230+0xb800] ;  /* 0x00b80000e62c783b */ /* 0x000f620000004200 */
[----:B--2---:R-:W-:-:S02]  /*a590*/  FADD.FTZ R129, R136, R129 ;  /* 0x0000008188817221 */ /* 0x004fc40000010000 */
[----:B------:R-:W-:Y:S02]  /*a5a0*/  FFMA.FTZ R67, R67, c[0x0][0x23c], -R112 ;  /* 0x00008f0043437a23 */ /* 0x000fe40000010870 */
[----:B------:R-:W2:Y:S01]  /*a5b0*/  MUFU.EX2 R145, R145 ;  /* 0x0000009100917308 */ /* 0x000ea20000000800 */
[C---:B------:R-:W-:Y:S01]  /*a5c0*/  F2FP.PACK_AB R40, R132.reuse, R133 ;  /* 0x000000858428723e */ /* 0x040fe200000000ff */
[----:B------:R-:W-:Y:S01]  /*a5d0*/  FADD.FTZ R133, R133, R125 ;  /* 0x0000007d85857221 */ /* 0x000fe20000010000 */
[C---:B-1----:R-:W-:Y:S01]  /*a5e0*/  F2FP.PACK_AB R41, R137.reuse, R136 ;  /* 0x000000888929723e */ /* 0x042fe200000000ff */
[----:B------:R-:W-:Y:S01]  /*a5f0*/  FADD.FTZ R137, R137, R129 ;  /* 0x0000008189897221 */ /* 0x000fe20000010000 */
[----:B------:R-:W-:Y:S01]  /*a600*/  F2FP.PACK_AB R42, R135, R134 ;  /* 0x00000086872a723e */ /* 0x000fe200000000ff */
        /* <DEDUP_REMOVED lines=9> */
[----:B--2---:R-:W-:Y:S02]  /*a6a0*/  FADD.FTZ R139, R145, R139 ;  /* 0x0000008b918b7221 */ /* 0x004fe40000010000 */
        /* <DEDUP_REMOVED lines=10> */
[----:B------:R-:W4:Y:S01]  /*a750*/  MUFU.EX2 R153, R153 ;  /* 0x0000009900997308 */ /* 0x000f220000000800 */
[----:B------:R-:W-:-:S05]  /*a760*/  FFMA.FTZ R251, R101, c[0x0][0x23c], -R107 ;  /* 0x00008f0065fb7a23 */ /* 0x000fca000001086b */
[C---:B------:R-:W-:Y:S01]  /*a770*/  HMMA.16816.F32 R36, R40.reuse, R58, R36 ;  /* 0x0000003a2824723c */ /* 0x040fe20000001824 */
[----:B------:R-:W5:Y:S01]  /*a780*/  LDSM.16.MT88.4 R56, [R234+0xc000] ;  /* 0x00c00000ea38783b */ /* 0x000f620000004200 */
[----:B------:R-:W-:Y:S06]  /*a790*/  MUFU.EX2 R152, R152 ;  /* 0x0000009800987308 */ /* 0x000fec0000000800 */
[C---:B------:R-:W-:Y:S02]  /*a7a0*/  HMMA.16816.F32 R24, R40.reuse, R52, R24 ;  /* 0x000000342818723c */ /* 0x040fe40000001818 */
[----:B------:R-:W-:Y:S06]  /*a7b0*/  MUFU.EX2 R155, R155 ;  /* 0x0000009b009b7308 */ /* 0x000fec0000000800 */
[C---:B------:R-:W-:Y:S01]  /*a7c0*/  HMMA.16816.F32 R20, R40.reuse, R54, R20 ;  /* 0x000000362814723c */ /* 0x040fe20000001814 */
[----:B------:R-:W5:Y:S01]  /*a7d0*/  LDSM.16.MT88.4 R52, [R231+0xc000] ;  /* 0x00c00000e734783b */ /* 0x000f620000004200 */
[----:B------:R-:W-:Y:S06]  /*a7e0*/  MUFU.EX2 R156, R156 ;  /* 0x0000009c009c7308 */ /* 0x000fec0000000800 */
[C---:B------:R-:W-:Y:S02]  /*a7f0*/  HMMA.16816.F32 R16, R40.reuse, R44, R16 ;  /* 0x0000002c2810723c */ /* 0x040fe40000001810 */
[----:B------:R-:W2:Y:S06]  /*a800*/  MUFU.EX2 R157, R157 ;  /* 0x0000009d009d7308 */ /* 0x000eac0000000800 */
[----:B------:R-:W-:Y:S01]  /*a810*/  HMMA.16816.F32 R12, R40, R46, R12 ;  /* 0x0000002e280c723c */ /* 0x000fe2000000180c */
[----:B------:R-:W5:Y:S01]  /*a820*/  LDSM.16.MT88.4 R44, [R230+0xc000] ;  /* 0x00c00000e62c783b */ /* 0x000f620000004200 */
[----:B------:R-:W2:Y:S05]  /*a830*/  MUFU.EX2 R158, R158 ;  /* 0x0000009e009e7308 */ /* 0x000eaa0000000800 */
[C---:B------:R-:W-:Y:S01]  /*a840*/  F2FP.PACK_AB R40, R141.reuse, R142 ;  /* 0x0000008e8d28723e */ /* 0x040fe200000000ff */
        /* <DEDUP_REMOVED lines=12> */
[----:B----4-:R-:W-:Y:S02]  /*a910*/  FADD.FTZ R144, R153, R144 ;  /* 0x0000009099907221 */ /* 0x010fe40000010000 */
[----:B------:R-:W-:Y:S01]  /*a920*/  FADD.FTZ R150, R157, R150 ;  /* 0x000000969d967221 */ /* 0x000fe20000010000 */
[----:B------:R-:W2:Y:S02]  /*a930*/  MUFU.EX2 R173, R173 ;  /* 0x000000ad00ad7308 */ /* 0x000ea40000000800 */
[C---:B------:R-:W-:Y:S01]  /*a940*/  HMMA.16816.F32 R28, R40.reuse, R50, R28 ;  /* 0x00000032281c723c */ /* 0x040fe2000000181c */
[----:B------:R-:W3:Y:S05]  /*a950*/  LDSM.16.MT88.4 R48, [R232+0xc800] ;  /* 0x00c80000e830783b */ /* 0x000eea0000004200 */
[----:B------:R-:W-:Y:S02]  /*a960*/  MUFU.EX2 R172, R172 ;  /* 0x000000ac00ac7308 */ /* 0x000fe40000000800 */
[C---:B-----5:R-:W-:Y:S06]  /*a970*/  HMMA.16816.F32 R8, R40.reuse, R56, R8 ;  /* 0x000000382808723c */ /* 0x060fec0000001808 */
        /* <DEDUP_REMOVED lines=13> */
[----:B------:R-:W4:Y:S01]  /*aa50*/  MUFU.EX2 R188, R188 ;  /* 0x000000bc00bc7308 */ /* 0x000f220000000800 */
[C---:B------:R-:W-:Y:S01]  /*aa60*/  F2FP.PACK_AB R40, R152.reuse, R153 ;  /* 0x000000999828723e */ /* 0x040fe200000000ff */
[----:B------:R-:W-:Y:S01]  /*aa70*/  FADD.FTZ R152, R152, R144 ;  /* 0x0000009098987221 */ /* 0x000fe20000010000 */
[C---:B------:R-:W-:Y:S01]  /*aa80*/  F2FP.PACK_AB R41, R158.reuse, R157 ;  /* 0x0000009d9e29723e */ /* 0x040fe200000000ff */
[----:B------:R-:W-:Y:S01]  /*aa90*/  FADD.FTZ R158, R158, R150 ;  /* 0x000000969e9e7221 */ /* 0x000fe20000010000 */
[----:B------:R-:W-:Y:S01]  /*aaa0*/  F2FP.PACK_AB R42, R156, R155 ;  /* 0x0000009b9c2a723e */ /* 0x000fe200000000ff */
[----:B------:R-:W-:Y:S01]  /*aab0*/  FADD.FTZ R152, R155, R152 ;  /* 0x000000989b987221 */ /* 0x000fe20000010000 */
[----:B-1----:R-:W-:Y:S01]  /*aac0*/  F2FP.PACK_AB R43, R170, R159 ;  /* 0x0000009faa2b723e */ /* 0x002fe200000000ff */
[----:B------:R-:W1:Y:S01]  /*aad0*/  MUFU.EX2 R193, R193 ;  /* 0x000000c100c17308 */ /* 0x000e620000000800 */
[----:B------:R-:W-:-:S02]  /*aae0*/  FADD.FTZ R158, R159, R158 ;  /* 0x0000009e9f9e7221 */ /* 0x000fc40000010000 */
[----:B------:R-:W-:Y:S02]  /*aaf0*/  FADD.FTZ R156, R156, R152 ;  /* 0x000000989c9c7221 */ /* 0x000fe40000010000 */
[----:B------:R-:W-:Y:S01]  /*ab00*/  FADD.FTZ R170, R170, R158 ;  /* 0x0000009eaaaa7221 */ /* 0x000fe20000010000 */
[----:B---3--:R-:W-:Y:S01]  /*ab10*/  HMMA.16816.F32 R32, R40, R48, R32 ;  /* 0x000000302820723c */ /* 0x008fe20000001820 */
[----:B--2---:R-:W-:Y:S01]  /*ab20*/  FADD.FTZ R156, R173, R156 ;  /* 0x0000009cad9c7221 */ /* 0x004fe20000010000 */
[----:B------:R-:W-:Y:S01]  /*ab30*/  MUFU.EX2 R192, R192 ;  /* 0x000000c000c07308 */ /* 0x000fe20000000800 */
[----:B-----5:R-:W-:-:S05]  /*ab40*/  FADD.FTZ R170, R183, R170 ;  /* 0x000000aab7aa7221 */ /* 0x020fca0000010000 */
[C---:B------:R-:W-:Y:S01]  /*ab50*/  HMMA.16816.F32 R28, R40.reuse, R50, R28 ;  /* 0x00000032281c723c */ /* 0x040fe2000000181c */
[----:B------:R-:W2:Y:S01]  /*ab60*/  LDSM.16.MT88.4 R48, [R232+0xd000] ;  /* 0x00d00000e830783b */ /* 0x000ea20000004200 */
        /* <DEDUP_REMOVED lines=18> */
[C---:B------:R-:W-:Y:S01]  /*ac90*/  F2FP.PACK_AB R41, R185.reuse, R183 ;  /* 0x000000b7b929723e */ /* 0x040fe200000000ff */
[----:B------:R-:W-:Y:S01]  /*aca0*/  MUFU.EX2 R182, R182 ;  /* 0x000000b600b67308 */ /* 0x000fe20000000800 */
        /* <DEDUP_REMOVED lines=10> */
[----:B-1----:R-:W-:Y:S02]  /*ad50*/  FADD.FTZ R180, R193, R180 ;  /* 0x000000b4c1b47221 */ /* 0x002fe40000010000 */
        /* <DEDUP_REMOVED lines=13> */
[----:B------:R-:W3:Y:S05]  /*ae30*/  LDSM.16.MT88.4 R52, [R231+0xd800] ;  /* 0x00d80000e734783b */ /* 0x000eea0000004200 */
        /* <DEDUP_REMOVED lines=8> */
[C---:B------:R-:W-:Y:S01]  /*aec0*/  F2FP.PACK_AB R41, R190.reuse, R191 ;  /* 0x000000bfbe29723e */ /* 0x040fe200000000ff */
[----:B------:R-:W-:Y:S01]  /*aed0*/  FADD.FTZ R190, R190, R188 ;  /* 0x000000bcbebe7221 */ /* 0x000fe20000010000 */
[----:B------:R-:W-:Y:S01]  /*aee0*/  F2FP.PACK_AB R42, R195, R194 ;  /* 0x000000c2c32a723e */ /* 0x000fe200000000ff */
[----:B------:R-:W-:Y:S01]  /*aef0*/  FADD.FTZ R192, R194, R192 ;  /* 0x000000c0c2c07221 */ /* 0x000fe20000010000 */
[----:B------:R-:W-:Y:S01]  /*af00*/  F2FP.PACK_AB R43, R187, R189 ;  /* 0x000000bdbb2b723e */ /* 0x000fe200000000ff */
[----:B------:R-:W-:Y:S01]  /*af10*/  MUFU.EX2 R154, R154 ;  /* 0x0000009a009a7308 */ /* 0x000fe20000000800 */
[----:B------:R-:W-:-:S02]  /*af20*/  FADD.FTZ R190, R189, R190 ;  /* 0x000000bebdbe7221 */ /* 0x000fc40000010000 */
[----:B------:R-:W-:Y:S02]  /*af30*/  FADD.FTZ R195, R195, R192 ;  /* 0x000000c0c3c37221 */ /* 0x000fe40000010000 */
[----:B------:R-:W-:Y:S01]  /*af40*/  FADD.FTZ R187, R187, R190 ;  /* 0x000000bebbbb7221 */ /* 0x000fe20000010000 */
[----:B-1----:R-:W-:Y:S02]  /*af50*/  HMMA.16816.F32 R32, R40, R48, R32 ;  /* 0x000000302820723c */ /* 0x002fe40000001820 */
[----:B------:R-:W1:Y:S01]  /*af60*/  MUFU.EX2 R151, R151 ;  /* 0x0000009700977308 */ /* 0x000e620000000800 */
[----:B--2---:R-:W-:-:S05]  /*af70*/  FADD.FTZ R187, R171, R187 ;  /* 0x000000bbabbb7221 */ /* 0x004fca0000010000 */
        /* <DEDUP_REMOVED lines=8> */
[C---:B---3--:R-:W-:Y:S02]  /*b000*/  HMMA.16816.F32 R24, R40.reuse, R52, R24 ;  /* 0x000000342818723c */ /* 0x048fe40000001818 */
[----:B------:R-:W3:Y:S06]  /*b010*/  MUFU.EX2 R130, R130 ;  /* 0x0000008200827308 */ /* 0x000eec0000000800 */
[C---:B------:R-:W-:Y:S01]  /*b020*/  HMMA.16816.F32 R20, R40.reuse, R54, R20 ;  /* 0x000000362814723c */ /* 0x040fe20000001814 */
[----:B------:R-:W1:Y:S01]  /*b030*/  LDSM.16.MT88.4 R52, [R231+0xe000] ;  /* 0x00e00000e734783b */ /* 0x000e620000004200 */
[----:B------:R-:W1:Y:S06]  /*b040*/  MUFU.EX2 R89, R89 ;  /* 0x0000005900597308 */ /* 0x000e6c0000000800 */
[C---:B-----5:R-:W-:Y:S02]  /*b050*/  HMMA.16816.F32 R16, R40.reuse, R44, R16 ;  /* 0x0000002c2810723c */ /* 0x060fe40000001810 */
[----:B------:R-:W-:Y:S06]  /*b060*/  MUFU.EX2 R86, R86 ;  /* 0x0000005600567308 */ /* 0x000fec0000000800 */
[----:B------:R-:W-:Y:S01]  /*b070*/  HMMA.16816.F32 R12, R40, R46, R12 ;  /* 0x0000002e280c723c */ /* 0x000fe2000000180c */
[----:B------:R-:W5:Y:S01]  /*b080*/  LDSM.16.MT88.4 R44, [R230+0xe000] ;  /* 0x00e00000e62c783b */ /* 0x000f620000004200 */
[----:B------:R-:W-:Y:S05]  /*b090*/  MUFU.EX2 R85, R85 ;  /* 0x0000005500557308 */ /* 0x000fea0000000800 */
[----:B------:R-:W-:Y:S01]  /*b0a0*/  F2FP.PACK_AB R40, R182, R184 ;  /* 0x000000b8b628723e */ /* 0x000fe200000000ff */
[----:B------:R-:W-:Y:S01]  /*b0b0*/  FADD.FTZ R184, R184, R195 ;  /* 0x000000c3b8b87221 */ /* 0x000fe20000010000 */
[----:B------:R-:W-:Y:S01]  /*b0c0*/  F2FP.PACK_AB R41, R169, R171 ;  /* 0x000000aba929723e */ /* 0x000fe200000000ff */
        /* <DEDUP_REMOVED lines=11> */
[----:B------:R-:W-:Y:S01]  /*b180*/  MUFU.EX2 R79, R79 ;  /* 0x0000004f004f7308 */ /* 0x000fe20000000800 */
[----:B-1----:R-:W-:Y:S01]  /*b190*/  FADD.FTZ R163, R151, R163 ;  /* 0x000000a397a37221 */ /* 0x002fe20000010000 */
[----:B------:R-:W-:Y:S01]  /*b1a0*/  HMMA.16816.F32 R28, R40, R50, R28 ;  /* 0x00000032281c723c */ /* 0x000fe2000000181c */
[----:B------:R-:W1:Y:S02]  /*b1b0*/  LDSM.16.MT88.4 R48, [R232+0xe800] ;  /* 0x00e80000e830783b */ /* 0x000e640000004200 */
[----:B------:R-:W-:-:S03]  /*b1c0*/  FADD.FTZ R163, R147, R163 ;  /* 0x000000a393a37221 */ /* 0x000fc60000010000 */
[----:B------:R-:W2:Y:S02]  /*b1d0*/  MUFU.EX2 R78, R78 ;  /* 0x0000004e004e7308 */ /* 0x000ea40000000800 */
[C---:B----4-:R-:W-:Y:S06]  /*b1e0*/  HMMA.16816.F32 R8, R40.reuse, R56, R8 ;  /* 0x000000382808723c */ /* 0x050fec0000001808 */
[----:B------:R-:W4:Y:S02]  /*b1f0*/  MUFU.EX2 R84, R84 ;  /* 0x0000005400547308 */ /* 0x000f240000000800 */
[C---:B------:R-:W-:Y:S01]  /*b200*/  HMMA.16816.F32 R36, R40.reuse, R58, R36 ;  /* 0x0000003a2824723c */ /* 0x040fe20000001824 */
[----:B------:R-:W2:Y:S05]  /*b210*/  LDSM.16.MT88.4 R56, [R234+0xe800] ;  /* 0x00e80000ea38783b */ /* 0x000eaa0000004200 */
[----:B------:R-:W-:Y:S02]  /*b220*/  MUFU.EX2 R83, R83 ;  /* 0x0000005300537308 */ /* 0x000fe40000000800 */
[C---:B------:R-:W-:Y:S06]  /*b230*/  HMMA.16816.F32 R24, R40.reuse, R52, R24 ;  /* 0x000000342818723c */ /* 0x040fec0000001818 */
[----:B------:R-:W-:Y:S01]  /*b240*/  MUFU.EX2 R82, R82 ;  /* 0x0000005200527308 */ /* 0x000fe20000000800 */
[----:B------:R-:W-:Y:S01]  /*b250*/  F2FP.PACK_AB R52, R161, R162 ;  /* 0x000000a2a134723e */ /* 0x000fe200000000ff */
[C---:B------:R-:W-:Y:S01]  /*b260*/  HMMA.16816.F32 R20, R40.reuse, R54, R20 ;  /* 0x000000362814723c */ /* 0x040fe20000001814 */
[----:B------:R-:W-:Y:S01]  /*b270*/  F2FP.PACK_AB R53, R147, R151 ;  /* 0x000000979335723e */ /* 0x000fe200000000ff */
[----:B------:R-:W-:Y:S01]  /*b280*/  FADD.FTZ R162, R162, R181 ;  /* 0x000000b5a2a27221 */ /* 0x000fe20000010000 */
[----:B------:R-:W-:Y:S03]  /*b290*/  LDSM.16.MT88.4 R148, [R231+0x11800] ;  /* 0x01180000e794783b */ /* 0x000fe60000004200 */
[----:B------:R-:W-:Y:S01]  /*b2a0*/  MUFU.EX2 R75, R75 ;  /* 0x0000004b004b7308 */ /* 0x000fe20000000800 */
[----:B------:R-:W-:Y:S01]  /*b2b0*/  F2FP.PACK_AB R54, R154, R160 ;  /* 0x000000a09a36723e */ /* 0x000fe200000000ff */
[----:B-----5:R-:W-:Y:S01]  /*b2c0*/  HMMA.16816.F32 R16, R40, R44, R16 ;  /* 0x0000002c2810723c */ /* 0x020fe20000001810 */
[----:B------:R-:W-:Y:S01]  /*b2d0*/  F2FP.PACK_AB R55, R140, R146 ;  /* 0x000000928c37723e */ /* 0x000fe200000000ff */
[----:B------:R-:W-:-:S02]  /*b2e0*/  FADD.FTZ R162, R161, R162 ;  /* 0x000000a2a1a27221 */ /* 0x000fc40000010000 */
[----:B------:R-:W-:Y:S02]  /*b2f0*/  FADD.FTZ R146, R146, R163 ;  /* 0x000000a392927221 */ /* 0x000fe40000010000 */
[----:B------:R-:W5:Y:S01]  /*b300*/  MUFU.EX2 R77, R77 ;  /* 0x0000004d004d7308 */ /* 0x000f620000000800 */
[----:B------:R-:W-:Y:S01]  /*b310*/  FADD.FTZ R162, R160, R162 ;  /* 0x000000a2a0a27221 */ /* 0x000fe20000010000 */
[----:B------:R-:W-:Y:S01]  /*b320*/  HMMA.16816.F32 R12, R40, R46, R12 ;  /* 0x0000002e280c723c */ /* 0x000fe2000000180c */
[----:B------:R-:W4:Y:S01]  /*b330*/  LDSM.16.MT88.4 R44, [R231+0xe800] ;  /* 0x00e80000e72c783b */ /* 0x000f220000004200 */
[----:B------:R-:W-:Y:S02]  /*b340*/  FADD.FTZ R146, R140, R146 ;  /* 0x000000928c927221 */ /* 0x000fe40000010000 */
[----:B------:R-:W-:Y:S01]  /*b350*/  FADD.FTZ R154, R154, R162 ;  /* 0x000000a29a9a7221 */ /* 0x000fe20000010000 */
[----:B------:R-:W5:Y:S01]  /*b360*/  LDSM.16.MT88.4 R40, [R230+0xe800] ;  /* 0x00e80000e628783b */ /* 0x000f620000004200 */
[----:B------:R-:W2:Y:S02]  /*b370*/  MUFU.EX2 R76, R76 ;  /* 0x0000004c004c7308 */ /* 0x000ea40000000800 */
[----:B-1----:R-:W-:Y:S01]  /*b380*/  HMMA.16816.F32 R32, R52, R48, R32 ;  /* 0x000000303420723c */ /* 0x002fe20000001820 */
[----:B---3--:R-:W-:-:S05]  /*b390*/  FADD.FTZ R154, R130, R154 ;  /* 0x0000009a829a7221 */ /* 0x008fca0000010000 */
[----:B------:R-:W-:Y:S02]  /*b3a0*/  MUFU.EX2 R73, R73 ;  /* 0x0000004900497308 */ /* 0x000fe40000000800 */
[C---:B------:R-:W-:Y:S01]  /*b3b0*/  HMMA.16816.F32 R28, R52.reuse, R50, R28 ;  /* 0x00000032341c723c */ /* 0x040fe2000000181c */
[----:B------:R-:W1:Y:S05]  /*b3c0*/  LDSM.16.MT88.4 R48, [R232+0xf000] ;  /* 0x00f00000e830783b */ /* 0x000e6a0000004200 */
[----:B------:R-:W3:Y:S02]  /*b3d0*/  MUFU.EX2 R72, R72 ;  /* 0x0000004800487308 */ /* 0x000ee40000000800 */
[C---:B--2---:R-:W-:Y:S06]  /*b3e0*/  HMMA.16816.F32 R8, R52.reuse, R56, R8 ;  /* 0x000000383408723c */ /* 0x044fec0000001808 */
[----:B------:R-:W2:Y:S02]  /*b3f0*/  MUFU.EX2 R74, R74 ;  /* 0x0000004a004a7308 */ /* 0x000ea40000000800 */
[C---:B------:R-:W-:Y:S01]  /*b400*/  HMMA.16816.F32 R36, R52.reuse, R58, R36 ;  /* 0x0000003a3424723c */ /* 0x040fe20000001824 */
[----:B------:R-:W1:Y:S05]  /*b410*/  LDSM.16.MT88.4 R56, [R234+0xf000] ;  /* 0x00f00000ea38783b */ /* 0x000e6a0000004200 */
[----:B------:R-:W-:Y:S02]  /*b420*/  MUFU.EX2 R88, R88 ;  /* 0x0000005800587308 */ /* 0x000fe40000000800 */
[C---:B----4-:R-:W-:Y:S06]  /*b430*/  HMMA.16816.F32 R24, R52.reuse, R44, R24 ;  /* 0x0000002c3418723c */ /* 0x050fec0000001818 */
[----:B------:R-:W-:Y:S01]  /*b440*/  MUFU.EX2 R87, R87 ;  /* 0x0000005700577308 */ /* 0x000fe20000000800 */
[----:B------:R-:W-:Y:S01]  /*b450*/  F2FP.PACK_AB R44, R89, R130 ;  /* 0x00000082592c723e */ /* 0x000fe200000000ff */
[----:B------:R-:W-:Y:S01]  /*b460*/  HMMA.16816.F32 R20, R52, R46, R20 ;  /* 0x0000002e3414723c */ /* 0x000fe20000001814 */
[----:B------:R-:W-:Y:S01]  /*b470*/  F2FP.PACK_AB R45, R80, R81 ;  /* 0x00000051502d723e */ /* 0x000fe200000000ff */
[----:B------:R-:W-:-:S02]  /*b480*/  FADD.FTZ R81, R81, R146 ;  /* 0x0000009251517221 */ /* 0x000fc40000010000 */
[----:B------:R-:W-:Y:S02]  /*b490*/  FADD.FTZ R89, R89, R154 ;  /* 0x0000009a59597221 */ /* 0x000fe40000010000 */
[----:B------:R-:W-:Y:S01]  /*b4a0*/  MUFU.EX2 R71, R71 ;  /* 0x0000004700477308 */ /* 0x000fe20000000800 */
[----:B------:R-:W-:Y:S01]  /*b4b0*/  FADD.FTZ R81, R80, R81 ;  /* 0x0000005150517221 */ /* 0x000fe20000010000 */
[----:B------:R-:W-:Y:S01]  /*b4c0*/  F2FP.PACK_AB R46, R85, R86 ;  /* 0x00000056552e723e */ /* 0x000fe200000000ff */
[----:B-----5:R-:W-:Y:S01]  /*b4d0*/  HMMA.16816.F32 R16, R52, R40, R16 ;  /* 0x000000283410723c */ /* 0x020fe20000001810 */
[----:B------:R-:W-:Y:S01]  /*b4e0*/  F2FP.PACK_AB R47, R78, R79 ;  /* 0x0000004f4e2f723e */ /* 0x000fe200000000ff */
[----:B------:R-:W-:Y:S01]  /*b4f0*/  FADD.FTZ R89, R86, R89 ;  /* 0x0000005956597221 */ /* 0x000fe20000010000 */
[----:B------:R-:W-:Y:S01]  /*b500*/  LDSM.16.MT88.4 R152, [R232+0x11800] ;  /* 0x01180000e898783b */ /* 0x000fe20000004200 */
[----:B------:R-:W-:Y:S01]  /*b510*/  FADD.FTZ R79, R79, R81 ;  /* 0x000000514f4f7221 */ /* 0x000fe20000010000 */
[----:B------:R-:W4:Y:S01]  /*b520*/  MUFU.EX2 R70, R70 ;  /* 0x0000004600467308 */ /* 0x000f220000000800 */
[----:B------:R-:W-:-:S02]  /*b530*/  FADD.FTZ R85, R85, R89 ;  /* 0x0000005955557221 */ /* 0x000fc40000010000 */
[----:B------:R-:W-:Y:S01]  /*b540*/  HMMA.16816.F32 R12, R52, R42, R12 ;  /* 0x0000002a340c723c */ /* 0x000fe2000000180c */
[----:B------:R-:W5:Y:S01]  /*b550*/  LDSM.16.MT88.4 R40, [R231+0xf000] ;  /* 0x00f00000e728783b */ /* 0x000f620000004200 */
[----:B------:R-:W-:Y:S02]  /*b560*/  FADD.FTZ R79, R78, R79 ;  /* 0x0000004f4e4f7221 */ /* 0x000fe40000010000 */
[----:B------:R-:W-:Y:S01]  /*b570*/  FADD.FTZ R85, R84, R85 ;  /* 0x0000005554557221 */ /* 0x000fe20000010000 */
[----:B------:R-:W2:Y:S01]  /*b580*/  LDSM.16.MT88.4 R52, [R230+0xf000] ;  /* 0x00f00000e634783b */ /* 0x000ea20000004200 */
[----:B------:R-:W2:Y:S01]  /*b590*/  MUFU.EX2 R69, R69 ;  /* 0x0000004500457308 */ /* 0x000ea20000000800 */
[----:B------:R-:W-:Y:S01]  /*b5a0*/  FADD.FTZ R79, R77, R79 ;  /* 0x0000004f4d4f7221 */ /* 0x000fe20000010000 */
[C---:B-1----:R-:W-:Y:S06]  /*b5b0*/  HMMA.16816.F32 R32, R44.reuse, R48, R32 ;  /* 0x000000302c20723c */ /* 0x042fec0000001820 */
[----:B------:R-:W-:Y:S02]  /*b5c0*/  MUFU.EX2 R68, R68 ;  /* 0x0000004400447308 */ /* 0x000fe40000000800 */
[C---:B------:R-:W-:Y:S01]  /*b5d0*/  HMMA.16816.F32 R28, R44.reuse, R50, R28 ;  /* 0x000000322c1c723c */ /* 0x040fe2000000181c */
[----:B------:R-:W1:Y:S05]  /*b5e0*/  LDSM.16.MT88.4 R48, [R232+0xf800] ;  /* 0x00f80000e830783b */ /* 0x000e6a0000004200 */
[----:B------:R-:W1:Y:S02]  /*b5f0*/  MUFU.EX2 R90, R90 ;  /* 0x0000005a005a7308 */ /* 0x000e640000000800 */
[C---:B------:R-:W-:Y:S06]  /*b600*/  HMMA.16816.F32 R8, R44.reuse, R56, R8 ;  /* 0x000000382c08723c */ /* 0x040fec0000001808 */
[----:B------:R-:W1:Y:S02]  /*b610*/  MUFU.EX2 R91, R91 ;  /* 0x0000005b005b7308 */ /* 0x000e640000000800 */
[C---:B------:R-:W-:Y:S01]  /*b620*/  HMMA.16816.F32 R36, R44.reuse, R58, R36 ;  /* 0x0000003a2c24723c */ /* 0x040fe20000001824 */
[----:B------:R-:W1:Y:S05]  /*b630*/  LDSM.16.MT88.4 R56, [R234+0xf800] ;  /* 0x00f80000ea38783b */ /* 0x000e6a0000004200 */
[----:B------:R-:W-:Y:S02]  /*b640*/  MUFU.EX2 R67, R67 ;  /* 0x0000004300437308 */ /* 0x000fe40000000800 */
[C---:B-----5:R-:W-:Y:S06]  /*b650*/  HMMA.16816.F32 R24, R44.reuse, R40, R24 ;  /* 0x000000282c18723c */ /* 0x060fec0000001818 */
[----:B------:R-:W-:Y:S02]  /*b660*/  MUFU.EX2 R66, R66 ;  /* 0x0000004200427308 */ /* 0x000fe40000000800 */
[C---:B------:R-:W-:Y:S01]  /*b670*/  HMMA.16816.F32 R20, R44.reuse, R42, R20 ;  /* 0x0000002a2c14723c */ /* 0x040fe20000001814 */
[----:B------:R-:W5:Y:S05]  /*b680*/  LDSM.16.MT88.4 R40, [R231+0xf800] ;  /* 0x00f80000e728783b */ /* 0x000f6a0000004200 */
[----:B------:R-:W-:Y:S02]  /*b690*/  MUFU.EX2 R63, R63 ;  /* 0x0000003f003f7308 */ /* 0x000fe40000000800 */
[C---:B--2---:R-:W-:Y:S06]  /*b6a0*/  HMMA.16816.F32 R16, R44.reuse, R52, R16 ;  /* 0x000000342c10723c */ /* 0x044fec0000001810 */
[----:B------:R2:W-:Y:S02]  /*b6b0*/  MUFU.EX2 R4, R64 ;  /* 0x0000004000047308 */ /* 0x0005e40000000800 */
[----:B------:R-:W-:Y:S01]  /*b6c0*/  HMMA.16816.F32 R12, R44, R54, R12 ;  /* 0x000000362c0c723c */ /* 0x000fe2000000180c */
[----:B------:R-:W5:Y:S05]  /*b6d0*/  LDSM.16.MT88.4 R52, [R230+0xf800] ;  /* 0x00f80000e634783b */ /* 0x000f6a0000004200 */
[----:B------:R4:W-:Y:S01]  /*b6e0*/  MUFU.EX2 R3, R60 ;  /* 0x0000003c00037308 */ /* 0x0009e20000000800 */
[C---:B------:R-:W-:Y:S01]  /*b6f0*/  F2FP.PACK_AB R44, R83.reuse, R84 ;  /* 0x00000054532c723e */ /* 0x040fe200000000ff */
[----:B------:R-:W-:Y:S01]  /*b700*/  FADD.FTZ R83, R83, R85 ;  /* 0x0000005553537221 */ /* 0x000fe20000010000 */
[C---:B------:R-:W-:Y:S01]  /*b710*/  F2FP.PACK_AB R45, R76.reuse, R77 ;  /* 0x0000004d4c2d723e */ /* 0x040fe200000000ff */
[----:B------:R-:W-:Y:S01]  /*b720*/  FADD.FTZ R76, R76, R79 ;  /* 0x0000004f4c4c7221 */ /* 0x000fe20000010000 */
[----:B------:R-:W-:Y:S01]  /*b730*/  F2FP.PACK_AB R46, R75, R82 ;  /* 0x000000524b2e723e */ /* 0x000fe200000000ff */
[----:B------:R-:W-:Y:S01]  /*b740*/  FADD.FTZ R83, R82, R83 ;  /* 0x0000005352537221 */ /* 0x000fe20000010000 */
[----:B---3--:R-:W-:Y:S01]  /*b750*/  F2FP.PACK_AB R47, R72, R73 ;  /* 0x00000049482f723e */ /* 0x008fe200000000ff */
[--C-:B--2---:R-:W-:Y:S01]  /*b760*/  FFMA.FTZ R64, R92, c[0x0][0x23c], -R107.reuse ;  /* 0x00008f005c407a23 */ /* 0x104fe2000001086b */
[----:B------:R-:W-:Y:S01]  /*b770*/  MUFU.EX2 R252, R252 ;  /* 0x000000fc00fc7308 */ /* 0x000fe20000000800 */
[----:B------:R-:W-:-:S02]  /*b780*/  FFMA.FTZ R92, R97, c[0x0][0x23c], -R107 ;  /* 0x00008f00615c7a23 */ /* 0x000fc4000001086b */
[----:B------:R-:W-:Y:S02]  /*b790*/  FADD.FTZ R76, R73, R76 ;  /* 0x0000004c494c7221 */ /* 0x000fe40000010000 */
[C---:B-1----:R-:W-:Y:S01]  /*b7a0*/  HMMA.16816.F32 R32, R44.reuse, R48, R32 ;  /* 0x000000302c20723c */ /* 0x042fe20000001820 */
[--C-:B----4-:R-:W-:Y:S02]  /*b7b0*/  FFMA.FTZ R60, R94, c[0x0][0x23c], -R112.reuse ;  /* 0x00008f005e3c7a23 */ /* 0x110fe40000010870 */
[----:B------:R-:W-:Y:S01]  /*b7c0*/  MUFU.EX2 R64, R64 ;  /* 0x0000004000407308 */ /* 0x000fe20000000800 */
[----:B------:R-:W-:Y:S02]  /*b7d0*/  FFMA.FTZ R94, R106, c[0x0][0x23c], -R112 ;  /* 0x00008f006a5e7a23 */ /* 0x000fe40000010870 */
[----:B------:R-:W-:Y:S02]  /*b7e0*/  FADD.FTZ R75, R75, R83 ;  /* 0x000000534b4b7221 */ /* 0x000fe40000010000 */
[----:B------:R-:W-:Y:S01]  /*b7f0*/  HMMA.16816.F32 R28, R44, R50, R28 ;  /* 0x000000322c1c723c */ /* 0x000fe2000000181c */
[----:B------:R-:W1:Y:S01]  /*b800*/  LDSM.16.MT88.4 R48, [R234+0x10000] ;  /* 0x01000000ea30783b */ /* 0x000e620000004200 */
[----:B------:R-:W-:Y:S01]  /*b810*/  FADD.FTZ R72, R72, R76 ;  /* 0x0000004c48487221 */ /* 0x000fe20000010000 */
[----:B------:R-:W-:Y:S01]  /*b820*/  MUFU.EX2 R60, R60 ;  /* 0x0000003c003c7308 */ /* 0x000fe20000000800 */
[----:B------:R-:W-:-:S02]  /*b830*/  FADD.FTZ R75, R74, R75 ;  /* 0x0000004b4a4b7221 */ /* 0x000fc40000010000 */
[----:B------:R-:W-:Y:S02]  /*b840*/  FADD.FTZ R72, R70, R72 ;  /* 0x0000004846487221 */ /* 0x000fe40000010000 */
[C---:B------:R-:W-:Y:S03]  /*b850*/  HMMA.16816.F32 R8, R44.reuse, R56, R8 ;  /* 0x000000382c08723c */ /* 0x040fe60000001808 */
[----:B------:R-:W-:Y:S05]  /*b860*/  MUFU.EX2 R92, R92 ;  /* 0x0000005c005c7308 */ /* 0x000fea0000000800 */
[C---:B------:R-:W-:Y:S01]  /*b870*/  HMMA.16816.F32 R36, R44.reuse, R58, R36 ;  /* 0x0000003a2c24723c */ /* 0x040fe20000001824 */
[----:B------:R-:W2:Y:S02]  /*b880*/  LDSM.16.MT88.4 R56, [R232+0x10000] ;  /* 0x01000000e838783b */ /* 0x000ea40000004200 */
[----:B------:R-:W-:Y:S05]  /*b890*/  MUFU.EX2 R94, R94 ;  /* 0x0000005e005e7308 */ /* 0x000fea0000000800 */
[C---:B-----5:R-:W-:Y:S03]  /*b8a0*/  HMMA.16816.F32 R24, R44.reuse, R40, R24 ;  /* 0x000000282c18723c */ /* 0x060fe60000001818 */
[----:B------:R-:W-:Y:S05]  /*b8b0*/  MUFU.EX2 R251, R251 ;  /* 0x000000fb00fb7308 */ /* 0x000fea0000000800 */
[C---:B------:R-:W-:Y:S01]  /*b8c0*/  HMMA.16816.F32 R20, R44.reuse, R42, R20 ;  /* 0x0000002a2c14723c */ /* 0x040fe20000001814 */
[----:B------:R-:W3:Y:S07]  /*b8d0*/  LDSM.16.MT88.4 R40, [R231+0x10000] ;  /* 0x01000000e728783b */ /* 0x000eee0000004200 */
[C---:B------:R-:W-:Y:S08]  /*b8e0*/  HMMA.16816.F32 R16, R44.reuse, R52, R16 ;  /* 0x000000342c10723c */ /* 0x040ff00000001810 */
[----:B------:R-:W-:Y:S01]  /*b8f0*/  HMMA.16816.F32 R12, R44, R54, R12 ;  /* 0x000000362c0c723c */ /* 0x000fe2000000180c */
[----:B------:R-:W-:Y:S06]  /*b900*/  LDSM.16.MT88.4 R52, [R234+0x10800] ;  /* 0x01080000ea34783b */ /* 0x000fec0000004200 */
[C---:B------:R-:W-:Y:S01]  /*b910*/  F2FP.PACK_AB R44, R88.reuse, R74 ;  /* 0x0000004a582c723e */ /* 0x040fe200000000ff */
        /* <DEDUP_REMOVED lines=9> */
[----:B-1----:R-:W-:Y:S01]  /*b9b0*/  HMMA.16816.F32 R8, R44, R48, R8 ;  /* 0x000000302c08723c */ /* 0x002fe20000001808 */
[----:B------:R-:W-:-:S07]  /*b9c0*/  FADD.FTZ R71, R91, R71 ;  /* 0x000000475b477221 */ /* 0x000fce0000010000 */
[C---:B------:R-:W-:Y:S01]  /*b9d0*/  HMMA.16816.F32 R36, R44.reuse, R50, R36 ;  /* 0x000000322c24723c */ /* 0x040fe20000001824 */
[----:B------:R-:W1:Y:S07]  /*b9e0*/  LDSM.16.MT88.4 R48, [R230+0x10000] ;  /* 0x01000000e630783b */ /* 0x000e6e0000004200 */
[C---:B--2---:R-:W-:Y:S07]  /*b9f0*/  HMMA.16816.F32 R32, R44.reuse, R56, R32 ;  /* 0x000000382c20723c */ /* 0x044fee0000001820 */
[--C-:B------:R-:W-:Y:S01]  /*ba00*/  FFMA.FTZ R56, R65, c[0x0][0x23c], -R107.reuse ;  /* 0x00008f0041387a23 */ /* 0x100fe2000001086b */
[----:B------:R-:W-:Y:S01]  /*ba10*/  HMMA.16816.F32 R28, R44, R58, R28 ;  /* 0x0000003a2c1c723c */ /* 0x000fe2000000181c */
[----:B------:R-:W-:-:S02]  /*ba20*/  FFMA.FTZ R57, R61, c[0x0][0x23c], -R107 ;  /* 0x00008f003d397a23 */ /* 0x000fc4000001086b */
[--C-:B------:R-:W-:Y:S02]  /*ba30*/  FFMA.FTZ R61, R100, c[0x0][0x23c], -R112.reuse ;  /* 0x00008f00643d7a23 */ /* 0x100fe40000010870 */
[----:B------:R-:W2:Y:S01]  /*ba40*/  MUFU.EX2 R56, R56 ;  /* 0x0000003800387308 */ /* 0x000ea20000000800 */
[--C-:B------:R-:W-:Y:S02]  /*ba50*/  FFMA.FTZ R65, R98, c[0x0][0x23c], -R107.reuse ;  /* 0x00008f0062417a23 */ /* 0x100fe4000001086b */
[----:B---3--:R-:W-:Y:S01]  /*ba60*/  HMMA.16816.F32 R24, R44, R40, R24 ;  /* 0x000000282c18723c */ /* 0x008fe20000001818 */
[--C-:B------:R-:W-:Y:S02]  /*ba70*/  FFMA.FTZ R58, R62, c[0x0][0x23c], -R112.reuse ;  /* 0x00008f003e3a7a23 */ /* 0x100fe40000010870 */
[----:B------:R-:W-:Y:S02]  /*ba80*/  FFMA.FTZ R59, R95, c[0x0][0x23c], -R112 ;  /* 0x00008f005f3b7a23 */ /* 0x000fe40000010870 */
[----:B------:R-:W3:Y:S01]  /*ba90*/  MUFU.EX2 R57, R57 ;  /* 0x0000003900397308 */ /* 0x000ee20000000800 */
[----:B------:R-:W-:-:S02]  /*baa0*/  FFMA.FTZ R62, R93, c[0x0][0x23c], -R107 ;  /* 0x00008f005d3e7a23 */ /* 0x000fc4000001086b */
[C---:B------:R-:W-:Y:S01]  /*bab0*/  HMMA.16816.F32 R20, R44.reuse, R42, R20 ;  /* 0x0000002a2c14723c */ /* 0x040fe20000001814 */
[----:B------:R-:W4:Y:S01]  /*bac0*/  LDSM.16.MT88.4 R40, [R232+0x10800] ;  /* 0x01080000e828783b */ /* 0x000f220000004200 */
[--C-:B------:R-:W-:Y:S02]  /*bad0*/  FFMA.FTZ R93, R99, c[0x0][0x23c], -R112.reuse ;  /* 0x00008f00635d7a23 */ /* 0x100fe40000010870 */
[----:B------:R-:W-:Y:S01]  /*bae0*/  FFMA.FTZ R95, R105, c[0x0][0x23c], -R112 ;  /* 0x00008f00695f7a23 */ /* 0x000fe20000010870 */
[----:B------:R-:W5:Y:S01]  /*baf0*/  MUFU.EX2 R58, R58 ;  /* 0x0000003a003a7308 */ /* 0x000f620000000800 */
[----:B--2---:R-:W-:Y:S02]  /*bb00*/  FADD.FTZ R90, R56, R90 ;  /* 0x0000005a385a7221 */ /* 0x004fe40000010000 */
[C---:B-1----:R-:W-:Y:S05]  /*bb10*/  HMMA.16816.F32 R16, R44.reuse, R48, R16 ;  /* 0x000000302c10723c */ /* 0x042fea0000001810 */
[----:B------:R-:W-:Y:S02]  /*bb20*/  MUFU.EX2 R59, R59 ;  /* 0x0000003b003b7308 */ /* 0x000fe40000000800 */
[C---:B------:R-:W-:Y:S01]  /*bb30*/  F2FP.PACK_AB R48, R67.reuse, R91 ;  /* 0x0000005b4330723e */ /* 0x040fe200000000ff */
[----:B------:R-:W-:Y:S01]  /*bb40*/  HMMA.16816.F32 R12, R44, R50, R12 ;  /* 0x000000322c0c723c */ /* 0x000fe2000000180c */
[----:B------:R-:W1:Y:S01]  /*bb50*/  LDSM.16.MT88.4 R44, [R231+0x10800] ;  /* 0x01080000e72c783b */ /* 0x000e620000004200 */
[----:B------:R-:W-:Y:S01]  /*bb60*/  F2FP.PACK_AB R49, R4, R56 ;  /* 0x000000380431723e */ /* 0x000fe200000000ff */
[----:B------:R-:W-:-:S02]  /*bb70*/  FADD.FTZ R67, R67, R71 ;  /* 0x0000004743437221 */ /* 0x000fc40000010000 */
[----:B------:R-:W-:Y:S01]  /*bb80*/  MUFU.EX2 R61, R61 ;  /* 0x0000003d003d7308 */ /* 0x000fe20000000800 */
[----:B------:R-:W-:Y:S01]  /*bb90*/  FADD.FTZ R4, R4, R90 ;  /* 0x0000005a04047221 */ /* 0x000fe20000010000 */
[----:B------:R-:W-:Y:S01]  /*bba0*/  F2FP.PACK_AB R50, R63, R66 ;  /* 0x000000423f32723e */ /* 0x000fe200000000ff */
[----:B------:R-:W-:Y:S01]  /*bbb0*/  FADD.FTZ R67, R66, R67 ;  /* 0x0000004342437221 */ /* 0x000fe20000010000 */
[----:B---3--:R-:W-:Y:S01]  /*bbc0*/  F2FP.PACK_AB R51, R3, R57 ;  /* 0x000000390333723e */ /* 0x008fe200000000ff */
[----:B------:R-:W-:-:S03]  /*bbd0*/  FADD.FTZ R4, R57, R4 ;  /* 0x0000000439047221 */ /* 0x000fc60000010000 */
[----:B------:R-:W2:Y:S01]  /*bbe0*/  MUFU.EX2 R62, R62 ;  /* 0x0000003e003e7308 */ /* 0x000ea20000000800 */
[----:B------:R-:W-:Y:S02]  /*bbf0*/  FADD.FTZ R63, R63, R67 ;  /* 0x000000433f3f7221 */ /* 0x000fe40000010000 */
[----:B------:R-:W-:Y:S01]  /*bc00*/  FADD.FTZ R3, R3, R4 ;  /* 0x0000000403037221 */ /* 0x000fe20000010000 */
[----:B------:R-:W-:Y:S01]  /*bc10*/  HMMA.16816.F32 R8, R48, R52, R8 ;  /* 0x000000343008723c */ /* 0x000fe20000001808 */
[----:B-----5:R-:W-:-:S03]  /*bc20*/  FADD.FTZ R63, R58, R63 ;  /* 0x0000003f3a3f7221 */ /* 0x020fc60000010000 */
[----:B------:R-:W-:Y:S04]  /*bc30*/  MUFU.EX2 R65, R65 ;  /* 0x0000004100417308 */ /* 0x000fe80000000800 */
[----:B------:R-:W-:Y:S01]  /*bc40*/  HMMA.16816.F32 R36, R48, R54, R36 ;  /* 0x000000363024723c */ /* 0x000fe20000001824 */
[----:B------:R-:W3:Y:S03]  /*bc50*/  LDSM.16.MT88.4 R52, [R230+0x10800] ;  /* 0x01080000e634783b */ /* 0x000ee60000004200 */
[----:B------:R-:W5:Y:S01]  /*bc60*/  MUFU.EX2 R93, R93 ;  /* 0x0000005d005d7308 */ /* 0x000f620000000800 */
[----:B--2---:R-:W-:-:S03]  /*bc70*/  FADD.FTZ R3, R62, R3 ;  /* 0x000000033e037221 */ /* 0x004fc60000010000 */
[C---:B----4-:R-:W-:Y:S04]  /*bc80*/  HMMA.16816.F32 R32, R48.reuse, R40, R32 ;  /* 0x000000283020723c */ /* 0x050fe80000001820 */
[----:B------:R-:W2:Y:S04]  /*bc90*/  MUFU.EX2 R95, R95 ;  /* 0x0000005f005f7308 */ /* 0x000ea80000000800 */
[----:B------:R-:W-:Y:S01]  /*bca0*/  HMMA.16816.F32 R28, R48, R42, R28 ;  /* 0x0000002a301c723c */ /* 0x000fe2000000181c */
[----:B------:R-:W4:Y:S01]  /*bcb0*/  LDSM.16.MT88.4 R40, [R234+0x11000] ;  /* 0x01100000ea28783b */ /* 0x000f220000004200 */
[----:B-----5:R-:W-:-:S06]  /*bcc0*/  F2FP.PACK_AB R144, R94, R93 ;  /* 0x0000005d5e90723e */ /* 0x020fcc00000000ff */
[----:B-1----:R-:W-:Y:S01]  /*bcd0*/  HMMA.16816.F32 R24, R48, R44, R24 ;  /* 0x0000002c3018723c */ /* 0x002fe20000001818 */
[----:B--2---:R-:W-:-:S07]  /*bce0*/  F2FP.PACK_AB R146, R252, R95 ;  /* 0x0000005ffc92723e */ /* 0x004fce00000000ff */
[C---:B------:R-:W-:Y:S01]  /*bcf0*/  HMMA.16816.F32 R20, R48.reuse, R46, R20 ;  /* 0x0000002e3014723c */ /* 0x040fe20000001814 */
[----:B------:R-:W1:Y:S07]  /*bd00*/  LDSM.16.MT88.4 R44, [R232+0x11000] ;  /* 0x01100000e82c783b */ /* 0x000e6e0000004200 */
[C---:B---3--:R-:W-:Y:S07]  /*bd10*/  HMMA.16816.F32 R16, R48.reuse, R52, R16 ;  /* 0x000000343010723c */ /* 0x048fee0000001810 */
[C---:B------:R-:W-:Y:S01]  /*bd20*/  F2FP.PACK_AB R52, R59.reuse, R58 ;  /* 0x0000003a3b34723e */ /* 0x040fe200000000ff */
[----:B------:R-:W-:Y:S01]  /*bd30*/  HMMA.16816.F32 R12, R48, R54, R12 ;  /* 0x00000036300c723c */ /* 0x000fe2000000180c */
[----:B------:R-:W-:Y:S01]  /*bd40*/  F2FP.PACK_AB R53, R64, R62 ;  /* 0x0000003e4035723e */ /* 0x000fe200000000ff */
[----:B------:R-:W2:Y:S01]  /*bd50*/  LDSM.16.MT88.4 R48, [R231+0x11000] ;  /* 0x01100000e730783b */ /* 0x000ea20000004200 */
[----:B------:R-:W-:-:S02]  /*bd60*/  FADD.FTZ R59, R59, R63 ;  /* 0x0000003f3b3b7221 */ /* 0x000fc40000010000 */
[----:B------:R-:W-:Y:S01]  /*bd70*/  FADD.FTZ R64, R64, R3 ;  /* 0x0000000340407221 */ /* 0x000fe20000010000 */
[----:B------:R-:W-:Y:S01]  /*bd80*/  LEA.HI.X R3, R178, c[0x0][0x16c], R164, 0x1, P1 ;  /* 0x00005b00b2037a11 */ /* 0x000fe200008f0ca4 */
[----:B------:R-:W-:Y:S01]  /*bd90*/  FADD.FTZ R59, R60, R59 ;  /* 0x0000003b3c3b7221 */ /* 0x000fe20000010000 */
[----:B------:R-:W-:Y:S01]  /*bda0*/  F2FP.PACK_AB R54, R61, R60 ;  /* 0x0000003c3d36723e */ /* 0x000fe200000000ff */
[----:B------:R-:W-:Y:S01]  /*bdb0*/  FADD.FTZ R64, R65, R64 ;  /* 0x0000004041407221 */ /* 0x000fe20000010000 */
[C---:B------:R-:W-:Y:S01]  /*bdc0*/  F2FP.PACK_AB R55, R92.reuse, R65 ;  /* 0x000000415c37723e */ /* 0x040fe200000000ff */
[----:B------:R-:W-:Y:S01]  /*bdd0*/  FADD.FTZ R61, R61, R59 ;  /* 0x0000003b3d3d7221 */ /* 0x000fe20000010000 */
[----:B------:R-:W-:Y:S01]  /*bde0*/  MOV R249, R3 ;  /* 0x0000000300f97202 */ /* 0x000fe20000000f00 */
[----:B------:R-:W-:Y:S02]  /*bdf0*/  FADD.FTZ R92, R92, R64 ;  /* 0x000000405c5c7221 */ /* 0x000fe40000010000 */
[----:B------:R-:W-:-:S02]  /*be00*/  FADD.FTZ R61, R93, R61 ;  /* 0x0000003d5d3d7221 */ /* 0x000fc40000010000 */
[----:B----4-:R-:W-:Y:S02]  /*be10*/  HMMA.16816.F32 R8, R52, R40, R8 ;  /* 0x000000283408723c */ /* 0x010fe40000001808 */
[----:B------:R-:W-:-:S04]  /*be20*/  FADD.FTZ R61, R94, R61 ;  /* 0x0000003d5e3d7221 */ /* 0x000fc80000010000 */
[----:B------:R-:W-:Y:S02]  /*be30*/  FADD.FTZ R61, R95, R61 ;  /* 0x0000003d5f3d7221 */ /* 0x000fe40000010000 */
[----:B-1----:R-:W-:Y:S02]  /*be40*/  HMMA.16816.F32 R32, R52, R44, R32 ;  /* 0x0000002c3420723c */ /* 0x002fe40000001820 */
[----:B------:R-:W-:-:S05]  /*be50*/  FADD.FTZ R252, R252, R61 ;  /* 0x0000003dfcfc7221 */ /* 0x000fca0000010000 */
[--C-:B------:R-:W-:Y:S01]  /*be60*/  FFMA.FTZ R44, R96, c[0x0][0x23c], -R107.reuse ;  /* 0x00008f00602c7a23 */ /* 0x100fe2000001086b */
[----:B------:R-:W-:Y:S01]  /*be70*/  HMMA.16816.F32 R28, R52, R46, R28 ;  /* 0x0000002e341c723c */ /* 0x000fe2000000181c */
[----:B------:R-:W-:-:S04]  /*be80*/  FFMA.FTZ R45, R103, c[0x0][0x23c], -R107 ;  /* 0x00008f00672d7a23 */ /* 0x000fc8000001086b */
[----:B------:R-:W1:Y:S02]  /*be90*/  MUFU.EX2 R44, R44 ;  /* 0x0000002c002c7308 */ /* 0x000e640000000800 */
[----:B------:R-:W-:Y:S01]  /*bea0*/  FFMA.FTZ R46, R102, c[0x0][0x23c], -R107 ;  /* 0x00008f00662e7a23 */ /* 0x000fe2000001086b */
[C---:B------:R-:W-:Y:S01]  /*beb0*/  HMMA.16816.F32 R36, R52.reuse, R42, R36 ;  /* 0x0000002a3424723c */ /* 0x040fe20000001824 */
[----:B------:R-:W3:Y:S04]  /*bec0*/  LDSM.16.MT88.4 R40, [R230+0x11000] ;  /* 0x01100000e628783b */ /* 0x000ee80000004200 */
[----:B------:R-:W4:Y:S03]  /*bed0*/  MUFU.EX2 R45, R45 ;  /* 0x0000002d002d7308 */ /* 0x000f260000000800 */
[----:B--2---:R-:W-:Y:S05]  /*bee0*/  HMMA.16816.F32 R24, R52, R48, R24 ;  /* 0x000000303418723c */ /* 0x004fea0000001818 */
[----:B------:R-:W2:Y:S01]  /*bef0*/  MUFU.EX2 R46, R46 ;  /* 0x0000002e002e7308 */ /* 0x000ea20000000800 */
[----:B-1----:R-:W-:-:S02]  /*bf00*/  FADD.FTZ R92, R44, R92 ;  /* 0x0000005c2c5c7221 */ /* 0x002fc40000010000 */
[----:B------:R-:W-:Y:S01]  /*bf10*/  HMMA.16816.F32 R20, R52, R50, R20 ;  /* 0x000000323414723c */ /* 0x000fe20000001814 */
[C---:B----4-:R-:W-:Y:S01]  /*bf20*/  F2FP.PACK_AB R145, R45.reuse, R44 ;  /* 0x0000002c2d91723e */ /* 0x050fe200000000ff */
[----:B------:R-:W-:Y:S01]  /*bf30*/  FADD.FTZ R92, R45, R92 ;  /* 0x0000005c2d5c7221 */ /* 0x000fe20000010000 */
[----:B--2---:R-:W-:-:S03]  /*bf40*/  F2FP.PACK_AB R147, R251, R46 ;  /* 0x0000002efb93723e */ /* 0x004fc600000000ff */
        /* <DEDUP_REMOVED lines=40> */
[----:B-1----:R-:W-:-:S04]  /*c1d0*/  UIMAD.WIDE.U32 UR26, UR27, UR9, URZ ;  /* 0x000000091b1a72a5 */ /* 0x002fc8000f8e003f */
[----:B------:R-:W-:-:S05]  /*c1e0*/  UIADD3 UR7, -UR27, URZ, URZ ;  /* 0x0000003f1b077290 */ /* 0x000fca000fffe13f */
[----:B------:R-:W-:Y:S02]  /*c1f0*/  @!UP2 UIADD3 UR10, UR10, -UR22, URZ ;  /* 0x800000160a0aa290 */ /* 0x000fe4000fffe03f */
[----:B------:R-:W-:Y:S02]  /*c200*/  UIMAD UR9, UR22, UR7, UR9 ;  /* 0x00000007160972a4 */ /* 0x000fe4000f8e0209 */
[----:B------:R-:W-:Y:S02]  /*c210*/  UISETP.GE.U32.AND UP4, UPT, UR10, UR22, UPT ;  /* 0x000000160a00728c */ /* 0x000fe4000bf86070 */
[----:B------:R-:W-:Y:S02]  /*c220*/  UISETP.GT.U32.AND UP1, UPT, UR22, UR9, UPT ;  /* 0x000000091600728c */ /* 0x000fe4000bf24070 */
[----:B------:R-:W-:Y:S02]  /*c230*/  ULDC UR7, c[0x0][0x2d0] ;  /* 0x0000b40000077ab9 */ /* 0x000fe40000000800 */
[----:B------:R-:W-:-:S02]  /*c240*/  ULOP3.LUT UR24, UR24, UR7, URZ, 0x3c, !UPT ;  /* 0x0000000718187292 */ /* 0x000fc4000f8e3c3f */
[----:B------:R-:W-:Y:S02]  /*c250*/  ULOP3.LUT UR6, UR6, UR7, URZ, 0x3c, !UPT ;  /* 0x0000000706067292 */ /* 0x000fe4000f8e3c3f */
[----:B------:R-:W-:Y:S02]  /*c260*/  @!UP2 UIADD3 UR29, UR29, 0x1, URZ ;  /* 0x000000011d1da890 */ /* 0x000fe4000fffe03f */
[----:B------:R-:W-:Y:S02]  /*c270*/  UISETP.GE.AND UP0, UPT, UR6, URZ, UPT ;  /* 0x0000003f0600728c */ /* 0x000fe4000bf06270 */
[----:B------:R-:W-:Y:S02]  /*c280*/  @!UP1 UIADD3 UR9, UR9, -UR22, URZ ;  /* 0x8000001609099290 */ /* 0x000fe4000fffe03f */
[----:B------:R-:W-:Y:S02]  /*c290*/  @!UP1 UIADD3 UR27, UR27, 0x1, URZ ;  /* 0x000000011b1b9890 */ /* 0x000fe4000fffe03f */
[----:B------:R-:W-:-:S02]  /*c2a0*/  UISETP.GE.U32.AND UP3, UPT, UR9, UR22, UPT ;  /* 0x000000160900728c */ /* 0x000fc4000bf66070 */
        /* <DEDUP_REMOVED lines=35> */
.L_x_2386:
[----:B------:R-:W-:-:S04]  /*c4e0*/  ULEA UR6, -UR8, URZ, 0x8 ;  /* 0x0000003f08067291 */ /* 0x000fc8000f8e413f */
[----:B------:R-:W-:Y:S02]  /*c4f0*/  USHF.R.S32.HI UR7, URZ, 0x1f, UR6 ;  /* 0x0000001f3f077899 */ /* 0x000fe40008011406 */
[----:B------:R-:W-:-:S04]  /*c500*/  MOV R8, UR6 ;  /* 0x0000000600087c02 */ /* 0x000fc80008000f00 */
[----:B------:R-:W-:Y:S02]  /*c510*/  MOV R4, UR7 ;  /* 0x0000000700047c02 */ /* 0x000fe40008000f00 */
.L_x_2387:
        /* <DEDUP_REMOVED lines=8> */
[----:B------:R-:W-:Y:S01]  /*c5a0*/  UISETP.GE.AND UP0, UPT, UR19, 0x3, UPT ;  /* 0x000000031300788c */ /* 0x000fe2000bf06270 */
[----:B------:R-:W-:Y:S02]  /*c5b0*/  IMAD.U32 R46, RZ, RZ, UR8 ;  /* 0x00000008ff2e7e24 */ /* 0x000fe4000f8e00ff */
[----:B------:R-:W-:-:S02]  /*c5c0*/  IMAD.U32 R44, RZ, RZ, UR8 ;  /* 0x00000008ff2c7e24 */ /* 0x000fc4000f8e00ff */
[----:B------:R-:W-:Y:S01]  /*c5d0*/  @!P1 IMAD.MOV.U32 R11, RZ, RZ, c[0x0][0x1a4] ;  /* 0x00006900ff0b9624 */ /* 0x000fe200078e00ff */
[-C--:B------:R-:W-:Y:S01]  /*c5e0*/  @!P1 LEA R10, P0, R10, R208.reuse, 0x5 ;  /* 0x000000d00a0a9211 */ /* 0x080fe200078028ff */
[----:B------:R-:W-:Y:S01]  /*c5f0*/  @!P1 IMAD.MOV.U32 R14, RZ, RZ, R208 ;  /* 0x000000ffff0e9224 */ /* 0x000fe200078e00d0 */
[----:B------:R-:W-:Y:S01]  /*c600*/  @P1 STS.128 [R241+0xa000], RZ ;  /* 0x00a000fff1001388 */ /* 0x000fe20000000c00 */
[----:B------:R-:W-:Y:S01]  /*c610*/  @!P1 IMAD.MOV.U32 R15, RZ, RZ, R211 ;  /* 0x000000ffff0f9224 */ /* 0x000fe200078e00d3 */
[----:B------:R-:W-:Y:S01]  /*c620*/  @!P1 LEA.HI.X R9, R9, R211, R11, 0x5, P0 ;  /* 0x000000d309099211 */ /* 0x000fe200000f2c0b */
[----:B------:R-:W-:Y:S01]  /*c630*/  IMAD.U32 R11, RZ, RZ, UR8 ;  /* 0x00000008ff0b7e24 */ /* 0x000fe2000f8e00ff */
[----:B------:R-:W-:Y:S01]  /*c640*/  @!P1 LEA R12, P0, R12, R208, 0x6 ;  /* 0x000000d00c0c9211 */ /* 0x000fe200078030ff */
[----:B------:R-:W-:Y:S02]  /*c650*/  @!P1 IMAD.MOV.U32 R13, RZ, RZ, c[0x0][0x1a4] ;  /* 0x00006900ff0d9624 */ /* 0x000fe400078e00ff */
[----:B------:R-:W-:-:S03]  /*c660*/  @!P1 IMAD.WIDE.U32 R26, R26, 0x50, R14 ;  /* 0x000000501a1a9825 */ /* 0x000fc600078e000e */
[-C--:B------:R-:W-:Y:S01]  /*c670*/  @!P1 LEA.HI.X R11, R11, R211.reuse, R13, 0x6, P0 ;  /* 0x000000d30b0b9211 */ /* 0x080fe200000f340d */
[----:B------:R-:W-:Y:S02]  /*c680*/  IMAD.U32 R14, RZ, RZ, UR8 ;  /* 0x00000008ff0e7e24 */ /* 0x000fe4000f8e00ff */
[----:B------:R-:W-:Y:S02]  /*c690*/  IMAD.U32 R13, RZ, RZ, UR8 ;  /* 0x00000008ff0d7e24 */ /* 0x000fe4000f8e00ff */
[----:B------:R-:W-:Y:S01]  /*c6a0*/  @!P1 IMAD.MOV.U32 R15, RZ, RZ, c[0x0][0x1a4] ;  /* 0x00006900ff0f9624 */ /* 0x000fe200078e00ff */
[----:B------:R-:W-:Y:S01]  /*c6b0*/  @!P1 LEA R14, P0, R14, R208, 0x7 ;  /* 0x000000d00e0e9211 */ /* 0x000fe200078038ff */
[--C-:B------:R-:W-:Y:S02]  /*c6c0*/  @!P1 IMAD.MOV.U32 R16, RZ, RZ, R208.reuse ;  /* 0x000000ffff109224 */ /* 0x100fe400078e00d0 */
[----:B------:R-:W-:Y:S01]  /*c6d0*/  @!P1 IMAD.MOV.U32 R17, RZ, RZ, R211 ;  /* 0x000000ffff119224 */ /* 0x000fe200078e00d3 */
[----:B------:R-:W-:Y:S01]  /*c6e0*/  @!P1 LEA.HI.X R13, R13, R211, R15, 0x7, P0 ;  /* 0x000000d30d0d9211 */ /* 0x000fe200000f3c0f */
[----:B------:R-:W-:Y:S01]  /*c6f0*/  IMAD.U32 R34, RZ, RZ, UR8 ;  /* 0x00000008ff227e24 */ /* 0x000fe2000f8e00ff */
[----:B------:R-:W-:Y:S01]  /*c700*/  @!P1 IADD3 R7, P2, P0, R8, UR25, R208 ;  /* 0x0000001908079c10 */ /* 0x000fe2000f85e0d0 */
[----:B------:R-:W-:-:S02]  /*c710*/  IMAD.U32 R42, RZ, RZ, UR8 ;  /* 0x00000008ff2a7e24 */ /* 0x000fc4000f8e00ff */
[----:B------:R-:W-:Y:S02]  /*c720*/  IMAD.U32 R40, RZ, RZ, UR8 ;  /* 0x00000008ff287e24 */ /* 0x000fe4000f8e00ff */
[----:B------:R-:W-:Y:S02]  /*c730*/  IMAD.U32 R20, RZ, RZ, UR8 ;  /* 0x00000008ff147e24 */ /* 0x000fe4000f8e00ff */
[----:B------:R-:W-:Y:S02]  /*c740*/  IMAD.U32 R28, RZ, RZ, UR8 ;  /* 0x00000008ff1c7e24 */ /* 0x000fe4000f8e00ff */
[----:B------:R-:W-:Y:S02]  /*c750*/  @!P1 IMAD.MOV.U32 R210, RZ, RZ, R208 ;  /* 0x000000ffffd29224 */ /* 0x000fe400078e00d0 */
[----:B------:R-:W-:-:S04]  /*c760*/  @!P1 IMAD.WIDE.U32 R46, R46, 0x60, R16 ;  /* 0x000000602e2e9825 */ /* 0x000fc800078e0010 */
[----:B------:R-:W-:-:S04]  /*c770*/  @!P1 IMAD.WIDE.U32 R44, R44, 0x70, R16 ;  /* 0x000000702c2c9825 */ /* 0x000fc800078e0010 */
[----:B------:R-:W-:-:S04]  /*c780*/  @!P1 IMAD.WIDE.U32 R34, R34, 0x90, R16 ;  /* 0x0000009022229825 */ /* 0x000fc800078e0010 */
[----:B------:R-:W-:-:S04]  /*c790*/  @!P1 IMAD.WIDE.U32 R42, R42, 0xa0, R16 ;  /* 0x000000a02a2a9825 */ /* 0x000fc800078e0010 */
[----:B------:R-:W-:-:S04]  /*c7a0*/  @!P1 IMAD.WIDE.U32 R40, R40, 0xb0, R16 ;  /* 0x000000b028289825 */ /* 0x000fc800078e0010 */
[----:B------:R-:W-:-:S04]  /*c7b0*/  @!P1 IMAD.WIDE.U32 R20, R20, 0xc0, R16 ;  /* 0x000000c014149825 */ /* 0x000fc800078e0010 */
[----:B------:R-:W-:Y:S01]  /*c7c0*/  @!P1 IMAD.WIDE.U32 R28, R28, 0x30, R210 ;  /* 0x000000301c1c9825 */ /* 0x000fe200078e00d2 */
[--C-:B------:R-:W-:Y:S02]  /*c7d0*/  @!P1 IADD3.X R210, R4, UR23, R211.reuse, P2, P0 ;  /* 0x0000001704d29c10 */ /* 0x100fe400097e04d3 */
[C---:B------:R-:W-:Y:S01]  /*c7e0*/  @!P1 LEA R38, P2, R7.reuse, c[0x0][0x170], 0x1 ;  /* 0x00005c0007269a11 */ /* 0x040fe200078408ff */
[----:B------:R-:W-:Y:S02]  /*c7f0*/  IMAD.U32 R18, RZ, RZ, UR8 ;  /* 0x00000008ff127e24 */ /* 0x000fe4000f8e00ff */
[----:B------:R-:W-:Y:S01]  /*c800*/  IMAD.U32 R16, RZ, RZ, UR8 ;  /* 0x00000008ff107e24 */ /* 0x000fe2000f8e00ff */
[----:B------:R-:W-:Y:S01]  /*c810*/  @!P1 LEA.HI.X R39, R7, c[0x0][0x174], R210, 0x1, P2 ;  /* 0x00005d0007279a11 */ /* 0x000fe200010f0cd2 */
[----:B------:R-:W-:Y:S02]  /*c820*/  @!P1 IMAD.MOV.U32 R22, RZ, RZ, R208 ;  /* 0x000000ffff169224 */ /* 0x000fe400078e00d0 */
[----:B------:R-:W-:-:S02]  /*c830*/  @!P1 IMAD.MOV.U32 R23, RZ, RZ, R211 ;  /* 0x000000ffff179224 */ /* 0x000fc400078e00d3 */
[----:B------:R-:W-:Y:S02]  /*c840*/  @!P1 IMAD R15, R15, 0x30, RZ ;  /* 0x000000300f0f9824 */ /* 0x000fe400078e02ff */
[----:B------:R-:W-:-:S04]  /*c850*/  @!P1 IMAD.WIDE.U32 R18, R18, 0xd0, R22 ;  /* 0x000000d012129825 */ /* 0x000fc800078e0016 */
[----:B------:R-:W-:Y:S01]  /*c860*/  @!P1 IMAD.WIDE.U32 R16, R16, 0xe0, R22 ;  /* 0x000000e010109825 */ /* 0x000fe200078e0016 */
[----:B------:R-:W-:-:S03]  /*c870*/  @!P1 IADD3 R23, P0, R8, R28, RZ ;  /* 0x0000001c08179210 */ /* 0x000fc60007f1e0ff */
[----:B------:R-:W-:Y:S01]  /*c880*/  @!P1 IMAD.MOV.U32 R24, RZ, RZ, c[0x0][0x1a4] ;  /* 0x00006900ff189624 */ /* 0x000fe200078e00ff */
[----:B------:R-:W-:Y:S01]  /*c890*/  @!P1 IADD3.X R22, R4, R29, R15, P0, !PT ;  /* 0x0000001d04169210 */ /* 0x000fe200007fe40f */
[----:B------:R-:W-:Y:S01]  /*c8a0*/  @!P1 IMAD.MOV.U32 R30, RZ, RZ, R177 ;  /* 0x000000ffff1e9224 */ /* 0x000fe200078e00b1 */
[C---:B------:R-:W-:Y:S01]  /*c8b0*/  @!P1 IADD3 R25, P0, R8.reuse, R26, RZ ;  /* 0x0000001a08199210 */ /* 0x040fe20007f1e0ff */
[----:B------:R-:W-:Y:S01]  /*c8c0*/  @!P1 IMAD.MOV.U32 R31, RZ, RZ, R176 ;  /* 0x000000ffff1f9224 */ /* 0x000fe200078e00b0 */
[----:B------:R-:W-:Y:S01]  /*c8d0*/  @!P1 IADD3 R29, P2, R8, R44, RZ ;  /* 0x0000002c081d9210 */ /* 0x000fe20007f5e0ff */
[----:B------:R-:W-:Y:S02]  /*c8e0*/  @!P1 IMAD.MOV.U32 R28, RZ, RZ, c[0x0][0x1a4] ;  /* 0x00006900ff1c9624 */ /* 0x000fe400078e00ff */
[----:B------:R-:W-:Y:S01]  /*c8f0*/  @!P1 IMAD R24, R24, 0x50, RZ ;  /* 0x0000005018189824 */ /* 0x000fe200078e02ff */
[----:B------:R-:W-:Y:S01]  /*c900*/  @!PT LDS RZ, [RZ] ;  /* 0x00000000fffff984 */ /* 0x000fe20000000800 */
[----:B------:R-:W-:Y:S01]  /*c910*/  @!PT LDS RZ, [RZ] ;  /* 0x00000000fffff984 */ /* 0x000fe20000000800 */
[----:B------:R-:W-:Y:S01]  /*c920*/  @!PT LDS RZ, [RZ] ;  /* 0x00000000fffff984 */ /* 0x000fe20000000800 */
[----:B------:R1:W-:Y:S01]  /*c930*/  @!P1 LDGSTS.E.BYPASS.LTC128B.128 [R241+0xa000], [R30.64] ;  /* 0x0a0000001ef19fae */ /* 0x0003e2000b901d54 */
[----:B------:R-:W-:-:S02]  /*c940*/  @!P1 IMAD R28, R28, 0x70, RZ ;  /* 0x000000701c1c9824 */ /* 0x000fc400078e02ff */
        /* <DEDUP_REMOVED lines=17> */
[----:B------:R-:W-:Y:S01]  /*ca60*/  @P1 STS.128 [R241+0xa800], RZ ;  /* 0x00a800fff1001388 */ /* 0x000fe20000000c00 */
[----:B------:R-:W-:Y:S01]  /*ca70*/  @!P1 IMAD R6, R6, 0xe0, RZ ;  /* 0x000000e006069824 */ /* 0x000fe200078e02ff */
[C---:B------:R-:W-:Y:S01]  /*ca80*/  @!P1 IADD3.X R7, R4.reuse, R7, R21, P3, !PT ;  /* 0x0000000704079210 */ /* 0x040fe20001ffe415 */
[----:B------:R-:W-:Y:S01]  /*ca90*/  IMAD.U32 R36, RZ, RZ, UR8 ;  /* 0x00000008ff247e24 */ /* 0x000fe2000f8e00ff */
[----:B------:R-:W-:Y:S01]  /*caa0*/  @!P1 IADD3.X R19, R4, R19, R15, P2, !PT ;  /* 0x0000001304139210 */ /* 0x000fe200017fe40f */
[----:B------:R-:W-:Y:S01]  /*cab0*/  @!P1 IMAD.MOV.U32 R209, RZ, RZ, R211 ;  /* 0x000000ffffd19224 */ /* 0x000fe200078e00d3 */
[C---:B------:R-:W-:Y:S01]  /*cac0*/  @!P1 IADD3 R10, P3, R8.reuse, R10, RZ ;  /* 0x0000000a080a9210 */ /* 0x040fe20007f7e0ff */
[----:B-1----:R-:W-:Y:S01]  /*cad0*/  @!P1 IMAD.MOV.U32 R30, RZ, RZ, c[0x0][0x1a4] ;  /* 0x00006900ff1e9624 */ /* 0x002fe200078e00ff */
[C---:B------:R-:W-:Y:S01]  /*cae0*/  @!P1 IADD3 R31, P0, R8.reuse, R34, RZ ;  /* 0x00000022081f9210 */ /* 0x040fe20007f1e0ff */
[----:B------:R-:W-:Y:S01]  /*caf0*/  @!P1 IMAD.MOV.U32 R34, RZ, RZ, c[0x0][0x1a4] ;  /* 0x00006900ff229624 */ /* 0x000fe200078e00ff */
[----:B------:R-:W-:Y:S01]  /*cb00*/  @!P1 IADD3 R12, P2, R8, R12, RZ ;  /* 0x0000000c080c9210 */ /* 0x000fe20007f5e0ff */
[----:B------:R-:W-:Y:S01]  /*cb10*/  @!P1 IMAD R30, R30, 0x90, RZ ;  /* 0x000000901e1e9824 */ /* 0x000fe200078e02ff */
[----:B------:R-:W-:Y:S01]  /*cb20*/  @!P1 LEA R42, P4, R10, c[0x0][0x170], 0x1 ;  /* 0x00005c000a2a9a11 */ /* 0x000fe200078808ff */
[----:B------:R-:W-:Y:S01]  /*cb30*/  @!P1 IMAD R34, R34, 0xb0, RZ ;  /* 0x000000b022229824 */ /* 0x000fe200078e02ff */
[----:B------:R-:W-:Y:S01]  /*cb40*/  @!PT LDS RZ, [RZ] ;  /* 0x00000000fffff984 */ /* 0x000fe20000000800 */
[----:B------:R-:W-:Y:S01]  /*cb50*/  @!PT LDS RZ, [RZ] ;  /* 0x00000000fffff984 */ /* 0x000fe20000000800 */
[----:B------:R-:W-:Y:S01]  /*cb60*/  @!PT LDS RZ, [RZ] ;  /* 0x00000000fffff984 */ /* 0x000fe20000000800 */
[----:B------:R1:W-:Y:S01]  /*cb70*/  @!P1 LDGSTS.E.BYPASS.LTC128B.128 [R241+0xa800], [R38.64] ;  /* 0x0a80000026f19fae */ /* 0x0003e2000b901d54 */
[----:B------:R-:W-:Y:S01]  /*cb80*/  @!P1 IMAD.WIDE.U32 R36, R36, 0xf0, R208 ;  /* 0x000000f024249825 */ /* 0x000fe200078e00d0 */
[----:B------:R-:W-:-:S02]  /*cb90*/  @!P1 IADD3.X R30, R4, R35, R30, P0, !PT ;  /* 0x00000023041e9210 */ /* 0x000fc400007fe41e */
[----:B------:R-:W-:Y:S01]  /*cba0*/  @!P1 IADD3 R35, P0, R8, R40, RZ ;  /* 0x0000002808239210 */ /* 0x000fe20007f1e0ff */
[----:B------:R-:W-:Y:S01]  /*cbb0*/  @!P1 IMAD.MOV.U32 R15, RZ, RZ, c[0x0][0x1a4] ;  /* 0x00006900ff0f9624 */ /* 0x000fe200078e00ff */
[----:B------:R-:W-:Y:S01]  /*cbc0*/  @P1 STS.128 [R241+0xb000], RZ ;  /* 0x00b000fff1001388 */ /* 0x000fe20000000c00 */
[C---:B------:R-:W-:Y:S01]  /*cbd0*/  @!P1 IMAD.X R9, R4.reuse, 0x1, R9, P3 ;  /* 0x0000000104099824 */ /* 0x040fe200018e0609 */
[C---:B------:R-:W-:Y:S01]  /*cbe0*/  @!P1 IADD3.X R34, R4.reuse, R41, R34, P0, !PT ;  /* 0x0000002904229210 */ /* 0x040fe200007fe422 */
[----:B------:R-:W-:Y:S01]  /*cbf0*/  @!P1 IMAD.X R11, R4, 0x1, R11, P2 ;  /* 0x00000001040b9824 */ /* 0x000fe200010e060b */
[----:B------:R-:W-:Y:S01]  /*cc00*/  @!P1 IADD3 R16, P0, R8, R16, RZ ;  /* 0x0000001008109210 */ /* 0x000fe20007f1e0ff */
[----:B------:R-:W-:Y:S01]  /*cc10*/  @!P1 IMAD R15, R15, 0xf0, RZ ;  /* 0x000000f00f0f9824 */ /* 0x000fe200078e02ff */
[----:B------:R-:W-:Y:S01]  /*cc20*/  @!P1 LEA R40, P3, R12, c[0x0][0x170], 0x1 ;  /* 0x00005c000c289a11 */ /* 0x000fe200078608ff */
[----:B------:R-:W-:Y:S01]  /*cc30*/  IMAD.MOV.U32 R249, RZ, RZ, R3 ;  /* 0x000000fffff97224 */ /* 0x000fe200078e0003 */
[----:B------:R-:W-:Y:S01]  /*cc40*/  @!P1 IADD3.X R6, R4, R6, R17, P0, !PT ;  /* 0x0000000604069210 */ /* 0x000fe200007fe411 */
[----:B------:R-:W-:Y:S01]  /*cc50*/  IMAD.MOV.U32 R250, RZ, RZ, R213 ;  /* 0x000000fffffa7224 */ /* 0x000fe200078e00d5 */
[----:B------:R-:W-:-:S02]  /*cc60*/  @!P1 IADD3 R14, P0, R8, R14, RZ ;  /* 0x0000000e080e9210 */ /* 0x000fc40007f1e0ff */
[----:B------:R-:W-:Y:S02]  /*cc70*/  @!P1 LEA.HI.X R41, R12, c[0x0][0x174], R11, 0x1, P3 ;  /* 0x00005d000c299a11 */ /* 0x000fe400018f0c0b */
[----:B------:R-:W-:Y:S01]  /*cc80*/  @!P1 LEA R44, P3, R23, c[0x0][0x170], 0x1 ;  /* 0x00005c00172c9a11 */ /* 0x000fe200078608ff */
[----:B------:R-:W-:Y:S01]  /*cc90*/  @!P1 IMAD.X R13, R4, 0x1, R13, P0 ;  /* 0x00000001040d9824 */ /* 0x000fe200000e060d */
[----:B------:R-:W-:Y:S02]  /*cca0*/  @!P1 IADD3 R8, P0, R8, R36, RZ ;  /* 0x0000002408089210 */ /* 0x000fe40007f1e0ff */
[----:B------:R-:W-:Y:S02]  /*ccb0*/  @!P1 LEA R36, P2, R14, c[0x0][0x170], 0x1 ;  /* 0x00005c000e249a11 */ /* 0x000fe400078408ff */
[----:B------:R-:W-:Y:S02]  /*ccc0*/  @!P1 IADD3.X R15, R4, R37, R15, P0, !PT ;  /* 0x00000025040f9210 */ /* 0x000fe400007fe40f */
[----:B------:R-:W-:-:S02]  /*ccd0*/  @!P1 LEA.HI.X R43, R10, c[0x0][0x174], R9, 0x1, P4 ;  /* 0x00005d000a2b9a11 */ /* 0x000fc400020f0c09 */
        /* <DEDUP_REMOVED lines=10> */
[----:B-1----:R-:W-:Y:S01]  /*cd80*/  @!P1 LEA R38, P4, R29, c[0x0][0x170], 0x1 ;  /* 0x00005c001d269a11 */ /* 0x002fe200078808ff */
[----:B------:R-:W-:Y:S01]  /*cd90*/  @!PT LDS RZ, [RZ] ;  /* 0x00000000fffff984 */ /* 0x000fe20000000800 */
[----:B------:R-:W-:Y:S01]  /*cda0*/  @!PT LDS RZ, [RZ] ;  /* 0x00000000fffff984 */ /* 0x000fe20000000800 */
[----:B------:R-:W-:Y:S01]  /*cdb0*/  @!PT LDS RZ, [RZ] ;  /* 0x00000000fffff984 */ /* 0x000fe20000000800 */
[----:B------:R1:W-:Y:S01]  /*cdc0*/  @!P1 LDGSTS.E.BYPASS.LTC128B.128 [R241+0xb800], [R44.64] ;  /* 0x0b8000002cf19fae */ /* 0x0003e2000b901d54 */
[----:B------:R-:W-:-:S02]  /*cdd0*/  @!P1 LEA.HI.X R11, R27, c[0x0][0x174], R26, 0x1, P0 ;  /* 0x00005d001b0b9a11 */ /* 0x000fc400000f0c1a */
        /* <DEDUP_REMOVED lines=76> */
[----:B------:R-:W1:Y:S04]  /*d2a0*/  LDSM.16.M88.4 R64, [R238+0x5800] ;  /* 0x00580000ee40783b */ /* 0x000e680000000200 */
[----:B------:R-:W2:Y:S04]  /*d2b0*/  LDSM.16.M88.4 R120, [R238+0x2000] ;  /* 0x00200000ee78783b */ /* 0x000ea80000000200 */
[----:B------:R-:W-:Y:S04]  /*d2c0*/  LDSM.16.M88.4 R200, [R5] ;  /* 0x0000000005c8783b */ /* 0x000fe80000000200 */
[----:B------:R-:W2:Y:S04]  /*d2d0*/  LDSM.16.M88.4 R128, [R233+0x5800] ;  /* 0x00580000e980783b */ /* 0x000ea80000000200 */
[----:B------:R-:W2:Y:S04]  /*d2e0*/  LDSM.16.M88.4 R196, [R233+0x2000] ;  /* 0x00200000e9c4783b */ /* 0x000ea80000000200 */
[----:B------:R-:W3:Y:S04]  /*d2f0*/  LDSM.16.M88.4 R72, [R238+0x5000] ;  /* 0x00500000ee48783b */ /* 0x000ee80000000200 */
[----:B------:R-:W3:Y:S04]  /*d300*/  LDSM.16.M88.4 R80, [R238+0x4800] ;  /* 0x00480000ee50783b */ /* 0x000ee80000000200 */
[----:B------:R-:W3:Y:S04]  /*d310*/  LDSM.16.M88.4 R16, [R238+0x8800] ;  /* 0x00880000ee10783b */ /* 0x000ee80000000200 */
[----:B------:R-:W3:Y:S04]  /*d320*/  LDSM.16.M88.4 R56, [R238+0x6000] ;  /* 0x00600000ee38783b */ /* 0x000ee80000000200 */
[----:B------:R-:W3:Y:S01]  /*d330*/  LDSM.16.M88.4 R168, [R233+0x5000] ;  /* 0x00500000e9a8783b */ /* 0x000ee20000000200 */
[C---:B-1----:R-:W-:Y:S03]  /*d340*/  HMMA.16816.F32 R68, R204.reuse, R64, RZ ;  /* 0x00000040cc44723c */ /* 0x042fe600000018ff */
[----:B------:R-:W1:Y:S04]  /*d350*/  LDSM.16.M88.4 R88, [R238+0x4000] ;  /* 0x00400000ee58783b */ /* 0x000e680000000200 */
[----:B------:R-:W1:Y:S01]  /*d360*/  LDSM.16.M88.4 R172, [R233+0x4800] ;  /* 0x00480000e9ac783b */ /* 0x000e620000000200 */
[C---:B------:R-:W-:Y:S03]  /*d370*/  HMMA.16816.F32 R64, R204.reuse, R66, RZ ;  /* 0x00000042cc40723c */ /* 0x040fe600000018ff */
[----:B------:R-:W1:Y:S04]  /*d380*/  LDSM.16.M88.4 R112, [R238+0x2800] ;  /* 0x00280000ee70783b */ /* 0x000e680000000200 */
[----:B------:R-:W-:Y:S01]  /*d390*/  LDSM.16.M88.4 R32, [R238+0x7800] ;  /* 0x00780000ee20783b */ /* 0x000fe20000000200 */
[C---:B--2---:R-:W-:Y:S03]  /*d3a0*/  HMMA.16816.F32 R124, R204.reuse, R120, RZ ;  /* 0x00000078cc7c723c */ /* 0x044fe600000018ff */
        /* <DEDUP_REMOVED lines=9> */
[----:B------:R-:W2:Y:S04]  /*d440*/  LDSM.16.M88.4 R128, [R233+0x8800] ;  /* 0x00880000e980783b */ /* 0x000ea80000000200 */
[----:B------:R-:W-:Y:S01]  /*d450*/  LDSM.16.M88.4 R188, [R233+0x3000] ;  /* 0x00300000e9bc783b */ /* 0x000fe20000000200 */
[C---:B------:R-:W-:Y:S03]  /*d460*/  HMMA.16816.F32 R124, R200.reuse, R196, R124 ;  /* 0x000000c4c87c723c */ /* 0x040fe6000000187c */
[----:B------:R-:W-:Y:S04]  /*d470*/  LDSM.16.M88.4 R184, [R233+0x3800] ;  /* 0x00380000e9b8783b */ /* 0x000fe80000000200 */
[----:B------:R-:W-:Y:S01]  /*d480*/  LDSM.16.M88.4 R48, [R238+0x6800] ;  /* 0x00680000ee30783b */ /* 0x000fe20000000200 */
[----:B------:R-:W-:Y:S03]  /*d490*/  HMMA.16816.F32 R120, R200, R198, R120 ;  /* 0x000000c6c878723c */ /* 0x000fe60000001878 */
[----:B------:R-:W1:Y:S04]  /*d4a0*/  LDSM.16.M88.4 R196, [R233+0x6000] ;  /* 0x00600000e9c4783b */ /* 0x000e680000000200 */
[----:B----4-:R-:W-:Y:S01]  /*d4b0*/  LDSM.16.M88.4 R8, [R238+0x9000] ;  /* 0x00900000ee08783b */ /* 0x010fe20000000200 */
[C---:B---3--:R-:W-:Y:S03]  /*d4c0*/  HMMA.16816.F32 R76, R204.reuse, R72, RZ ;  /* 0x00000048cc4c723c */ /* 0x048fe600000018ff */
[----:B------:R-:W-:Y:S04]  /*d4d0*/  LDSM.16.M88.4 R208, [R238+0x9800] ;  /* 0x00980000eed0783b */ /* 0x000fe80000000200 */
        /* <DEDUP_REMOVED lines=10> */
[----:B------:R-:W3:Y:S07]  /*d580*/  LDSM.16.M88.4 R168, [R233+0x7800] ;  /* 0x00780000e9a8783b */ /* 0x000eee0000000200 */
[C---:B-1----:R-:W-:Y:S08]  /*d590*/  HMMA.16816.F32 R92, R204.reuse, R88, RZ ;  /* 0x00000058cc5c723c */ /* 0x042ff000000018ff */
[----:B------:R-:W-:Y:S08]  /*d5a0*/  HMMA.16816.F32 R88, R204, R90, RZ ;  /* 0x0000005acc58723c */ /* 0x000ff000000018ff */
[C---:B------:R-:W-:Y:S08]  /*d5b0*/  HMMA.16816.F32 R84, R200.reuse, R172, R84 ;  /* 0x000000acc854723c */ /* 0x040ff00000001854 */
[----:B------:R-:W-:Y:S01]  /*d5c0*/  HMMA.16816.F32 R80, R200, R174, R80 ;  /* 0x000000aec850723c */ /* 0x000fe20000001850 */
[----:B------:R-:W1:Y:S07]  /*d5d0*/  LDSM.16.M88.4 R172, [R233+0x7000] ;  /* 0x00700000e9ac783b */ /* 0x000e6e0000000200 */
[C---:B------:R-:W-:Y:S08]  /*d5e0*/  HMMA.16816.F32 R116, R204.reuse, R112, RZ ;  /* 0x00000070cc74723c */ /* 0x040ff000000018ff */
[----:B------:R-:W-:Y:S08]  /*d5f0*/  HMMA.16816.F32 R112, R204, R114, RZ ;  /* 0x00000072cc70723c */ /* 0x000ff000000018ff */
[C---:B--2---:R-:W-:Y:S07]  /*d600*/  HMMA.16816.F32 R20, R200.reuse, R128, R20 ;  /* 0x00000080c814723c */ /* 0x044fee0000001814 */
[C---:B------:R-:W-:Y:S01]  /*d610*/  IADD3 R128, R236.reuse, 0x800, RZ ;  /* 0x00000800ec807810 */ /* 0x040fe20007ffe0ff */
[C---:B------:R-:W-:Y:S08]  /*d620*/  HMMA.16816.F32 R60, R200.reuse, R196, R60 ;  /* 0x000000c4c83c723c */ /* 0x040ff0000000183c */
[C---:B------:R-:W-:Y:S01]  /*d630*/  HMMA.16816.F32 R56, R200.reuse, R198, R56 ;  /* 0x000000c6c838723c */ /* 0x040fe20000001838 */
[----:B------:R-:W-:Y:S07]  /*d640*/  LDSM.16.M88.4 R196, [R237] ;  /* 0x00000000edc4783b */ /* 0x000fee0000000200 */
[----:B------:R-:W-:Y:S01]  /*d650*/  HMMA.16816.F32 R16, R200, R130, R16 ;  /* 0x00000082c810723c */ /* 0x000fe20000001810 */
[----:B------:R-:W2:Y:S07]  /*d660*/  LDSM.16.M88.4 R128, [R128] ;  /* 0x000000008080783b */ /* 0x000eae0000000200 */
[C---:B-----5:R-:W-:Y:S08]  /*d670*/  HMMA.16816.F32 R36, R204.reuse, R32, RZ ;  /* 0x00000020cc24723c */ /* 0x060ff000000018ff */
        /* <DEDUP_REMOVED lines=9> */
[----:B------:R-:W-:Y:S08]  /*d710*/  HMMA.16816.F32 R40, R204, R42, RZ ;  /* 0x0000002acc28723c */ /* 0x000ff000000018ff */
[C---:B------:R-:W-:Y:S08]  /*d720*/  HMMA.16816.F32 R116, R200.reuse, R192, R116 ;  /* 0x000000c0c874723c */ /* 0x040ff00000001874 */
[C---:B------:R-:W-:Y:S01]  /*d730*/  HMMA.16816.F32 R112, R200.reuse, R194, R112 ;  /* 0x000000c2c870723c */ /* 0x040fe20000001870 */
[----:B------:R-:W5:Y:S07]  /*d740*/  LDSM.16.M88.4 R192, [R233+0x6800] ;  /* 0x00680000e9c0783b */ /* 0x000f6e0000000200 */
[----:B---3--:R-:W-:Y:S07]  /*d750*/  HMMA.16816.F32 R36, R200, R168, R36 ;  /* 0x000000a8c824723c */ /* 0x008fee0000001824 */
[C---:B------:R-:W-:Y:S01]  /*d760*/  IADD3 R168, R236.reuse, 0x1000, RZ ;  /* 0x00001000eca87810 */ /* 0x040fe20007ffe0ff */
[----:B------:R-:W-:Y:S08]  /*d770*/  HMMA.16816.F32 R28, R204, R24, RZ ;  /* 0x00000018cc1c723c */ /* 0x000ff000000018ff */
[C---:B------:R-:W-:Y:S08]  /*d780*/  HMMA.16816.F32 R108, R200.reuse, R188, R108 ;  /* 0x000000bcc86c723c */ /* 0x040ff0000000186c */
[C---:B------:R-:W-:Y:S01]  /*d790*/  HMMA.16816.F32 R104, R200.reuse, R190, R104 ;  /* 0x000000bec868723c */ /* 0x040fe20000001868 */
[----:B------:R-:W3:Y:S07]  /*d7a0*/  LDSM.16.M88.4 R188, [R233+0x9800] ;  /* 0x00980000e9bc783b */ /* 0x000eee0000000200 */
[C---:B------:R-:W-:Y:S08]  /*d7b0*/  HMMA.16816.F32 R100, R200.reuse, R184, R100 ;  /* 0x000000b8c864723c */ /* 0x040ff00000001864 */
[C---:B------:R-:W-:Y:S01]  /*d7c0*/  HMMA.16816.F32 R96, R200.reuse, R186, R96 ;  /* 0x000000bac860723c */ /* 0x040fe20000001860 */
[----:B------:R-:W2:Y:S07]  /*d7d0*/  LDSM.16.M88.4 R184, [R233+0x9000] ;  /* 0x00900000e9b8783b */ /* 0x000eae0000000200 */
[C---:B-1----:R-:W-:Y:S07]  /*d7e0*/  HMMA.16816.F32 R44, R200.reuse, R172, R44 ;  /* 0x000000acc82c723c */ /* 0x042fee000000182c */
[----:B------:R-:W-:Y:S01]  /*d7f0*/  IADD3 R172, R236, 0x1800, RZ ;  /* 0x00001800ecac7810 */ /* 0x000fe20007ffe0ff */
[----:B------:R-:W-:Y:S01]  /*d800*/  HMMA.16816.F32 R32, R200, R170, R32 ;  /* 0x000000aac820723c */ /* 0x000fe20000001820 */
[----:B------:R-:W1:Y:S07]  /*d810*/  LDSM.16.M88.4 R168, [R168] ;  /* 0x00000000a8a8783b */ /* 0x000e6e0000000200 */
[C---:B------:R-:W-:Y:S08]  /*d820*/  HMMA.16816.F32 R52, R204.reuse, R48, RZ ;  /* 0x00000030cc34723c */ /* 0x040ff000000018ff */
[C---:B------:R-:W-:Y:S08]  /*d830*/  HMMA.16816.F32 R48, R204.reuse, R50, RZ ;  /* 0x00000032cc30723c */ /* 0x040ff000000018ff */
[----:B------:R-:W-:Y:S08]  /*d840*/  HMMA.16816.F32 R24, R204, R26, RZ ;  /* 0x0000001acc18723c */ /* 0x000ff000000018ff */
[----:B------:R-:W-:Y:S01]  /*d850*/  HMMA.16816.F32 R40, R200, R174, R40 ;  /* 0x000000aec828723c */ /* 0x000fe20000001828 */
[----:B------:R-:W1:Y:S07]  /*d860*/  LDSM.16.M88.4 R172, [R172] ;  /* 0x00000000acac783b */ /* 0x000e6e0000000200 */
[C---:B--2---:R-:W-:Y:S08]  /*d870*/  HMMA.16816.F32 R116, R196.reuse, R128, R116 ;  /* 0x00000080c474723c */ /* 0x044ff00000001874 */
[----:B------:R-:W-:Y:S01]  /*d880*/  HMMA.16816.F32 R112, R196, R130, R112 ;  /* 0x00000082c470723c */ /* 0x000fe20000001870 */
[----:B------:R-:W2:Y:S07]  /*d890*/  LDSM.16.M88.4 R128, [R228] ;  /* 0x00000000e480783b */ /* 0x000eae0000000200 */
[C---:B------:R-:W-:Y:S08]  /*d8a0*/  HMMA.16816.F32 R12, R204.reuse, R8, RZ ;  /* 0x00000008cc0c723c */ /* 0x040ff000000018ff */
[C---:B------:R-:W-:Y:S08]  /*d8b0*/  HMMA.16816.F32 R8, R204.reuse, R10, RZ ;  /* 0x0000000acc08723c */ /* 0x040ff000000018ff */
[C---:B------:R-:W-:Y:S07]  /*d8c0*/  HMMA.16816.F32 R4, R204.reuse, R208, RZ ;  /* 0x000000d0cc04723c */ /* 0x040fee00000018ff */
[----:B------:R-:W-:Y:S01]  /*d8d0*/  LOP3.LUT R208, R244, UR6, RZ, 0xfc, !PT ;  /* 0x00000006f4d07c12 */ /* 0x000fe2000f8efcff */
[----:B------:R-:W-:Y:S03]  /*d8e0*/  HMMA.16816.F32 R204, R204, R210, RZ ;  /* 0x000000d2cccc723c */ /* 0x000fe600000018ff */
[----:B------:R-:W-:Y:S05]  /*d8f0*/  I2F R210, R208 ;  /* 0x000000d000d27306 */ /* 0x000fea0000201400 */
[C---:B----4-:R-:W-:Y:S07]  /*d900*/  HMMA.16816.F32 R28, R200.reuse, R180, R28 ;  /* 0x000000b4c81c723c */ /* 0x050fee000000181c */
[C---:B------:R-:W-:Y:S01]  /*d910*/  IADD3 R180, R236.reuse, 0x3800, RZ ;  /* 0x00003800ecb47810 */ /* 0x040fe20007ffe0ff */
[C---:B-----5:R-:W-:Y:S08]  /*d920*/  HMMA.16816.F32 R52, R200.reuse, R192, R52 ;  /* 0x000000c0c834723c */ /* 0x060ff00000001834 */
[C---:B------:R-:W-:Y:S01]  /*d930*/  HMMA.16816.F32 R48, R200.reuse, R194, R48 ;  /* 0x000000c2c830723c */ /* 0x040fe20000001830 */
[----:B------:R-:W-:Y:S07]  /*d940*/  LDSM.16.M88.4 R192, [R236] ;  /* 0x00000000ecc0783b */ /* 0x000fee0000000200 */
[C---:B------:R-:W-:Y:S01]  /*d950*/  HMMA.16816.F32 R24, R200.reuse, R182, R24 ;  /* 0x000000b6c818723c */ /* 0x040fe20000001818 */
[----:B------:R-:W4:Y:S07]  /*d960*/  LDSM.16.M88.4 R180, [R180] ;  /* 0x00000000b4b4783b */ /* 0x000f2e0000000200 */
[C---:B---3--:R-:W-:Y:S07]  /*d970*/  HMMA.16816.F32 R4, R200.reuse, R188, R4 ;  /* 0x000000bcc804723c */ /* 0x048fee0000001804 */
[C---:B------:R-:W-:Y:S01]  /*d980*/  IADD3 R188, R236.reuse, 0x2800, RZ ;  /* 0x00002800ecbc7810 */ /* 0x040fe20007ffe0ff */
[C---:B------:R-:W-:Y:S07]  /*d990*/  HMMA.16816.F32 R12, R200.reuse, R184, R12 ;  /* 0x000000b8c80c723c */ /* 0x040fee000000180c */
[----:B------:R-:W-:Y:S01]  /*d9a0*/  IADD3 R184, R236, 0x3000, RZ ;  /* 0x00003000ecb87810 */ /* 0x000fe20007ffe0ff */
[C---:B------:R-:W-:Y:S05]  /*d9b0*/  HMMA.16816.F32 R8, R200.reuse, R186, R8 ;  /* 0x000000bac808723c */ /* 0x040fea0000001808 */
[----:B------:R-:W-:Y:S03]  /*d9c0*/  LDSM.16.M88.4 R184, [R184] ;  /* 0x00000000b8b8783b */ /* 0x000fe60000000200 */
[----:B------:R-:W-:Y:S01]  /*d9d0*/  HMMA.16816.F32 R204, R200, R190, R204 ;  /* 0x000000bec8cc723c */ /* 0x000fe200000018cc */
[----:B------:R-:W3:Y:S04]  /*d9e0*/  LDSM.16.M88.4 R200, [R229] ;  /* 0x00000000e5c8783b */ /* 0x000ee80000000200 */
[----:B------:R-:W-:Y:S03]  /*d9f0*/  LDSM.16.M88.4 R188, [R188] ;  /* 0x00000000bcbc783b */ /* 0x000fe60000000200 */
[C---:B-1----:R-:W-:Y:S08]  /*da00*/  HMMA.16816.F32 R108, R196.reuse, R168, R108 ;  /* 0x000000a8c46c723c */ /* 0x042ff0000000186c */
[C---:B------:R-:W-:Y:S01]  /*da10*/  HMMA.16816.F32 R104, R196.reuse, R170, R104 ;  /* 0x000000aac468723c */ /* 0x040fe20000001868 */
[----:B------:R-:W1:Y:S07]  /*da20*/  LDSM.16.M88.4 R168, [R227] ;  /* 0x00000000e3a8783b */ /* 0x000e6e0000000200 */
[C---:B------:R-:W-:Y:S08]  /*da30*/  HMMA.16816.F32 R100, R196.reuse, R172, R100 ;  /* 0x000000acc464723c */ /* 0x040ff00000001864 */
[C---:B------:R-:W-:Y:S01]  /*da40*/  HMMA.16816.F32 R96, R196.reuse, R174, R96 ;  /* 0x000000aec460723c */ /* 0x040fe20000001860 */
[----:B------:R-:W5:Y:S07]  /*da50*/  LDSM.16.M88.4 R172, [R225] ;  /* 0x00000000e1ac783b */ /* 0x000f6e0000000200 */
[C---:B--2---:R-:W-:Y:S08]  /*da60*/  HMMA.16816.F32 R52, R196.reuse, R128, R52 ;  /* 0x00000080c434723c */ /* 0x044ff00000001834 */
[C---:B------:R-:W-:Y:S01]  /*da70*/  HMMA.16816.F32 R48, R196.reuse, R130, R48 ;  /* 0x00000082c430723c */ /* 0x040fe20000001830 */
[----:B------:R-:W2:Y:S07]  /*da80*/  LDSM.16.M88.4 R128, [R166] ;  /* 0x00000000a680783b */ /* 0x000eae0000000200 */
[C---:B----4-:R-:W-:Y:S08]  /*da90*/  HMMA.16816.F32 R68, R196.reuse, R180, R68 ;  /* 0x000000b4c444723c */ /* 0x050ff00000001844 */
[C---:B------:R-:W-:Y:S01]  /*daa0*/  HMMA.16816.F32 R64, R196.reuse, R182, R64 ;  /* 0x000000b6c440723c */ /* 0x040fe20000001840 */
[----:B------:R-:W4:Y:S07]  /*dab0*/  LDSM.16.M88.4 R180, [R226] ;  /* 0x00000000e2b4783b */ /* 0x000f2e0000000200 */
[C---:B---3--:R-:W-:Y:S08]  /*dac0*/  HMMA.16816.F32 R60, R196.reuse, R200, R60 ;  /* 0x000000c8c43c723c */ /* 0x048ff0000000183c */
[C---:B------:R-:W-:Y:S01]  /*dad0*/  HMMA.16816.F32 R56, R196.reuse, R202, R56 ;  /* 0x000000cac438723c */ /* 0x040fe20000001838 */
[----:B------:R-:W-:Y:S07]  /*dae0*/  LDSM.16.M88.4 R200, [R235] ;  /* 0x00000000ebc8783b */ /* 0x000fee0000000200 */
[C---:B-1----:R-:W-:Y:S08]  /*daf0*/  HMMA.16816.F32 R44, R196.reuse, R168, R44 ;  /* 0x000000a8c42c723c */ /* 0x042ff0000000182c */
[C---:B------:R-:W-:Y:S01]  /*db00*/  HMMA.16816.F32 R40, R196.reuse, R170, R40 ;  /* 0x000000aac428723c */ /* 0x040fe20000001828 */
[----:B------:R-:W1:Y:S07]  /*db10*/  LDSM.16.M88.4 R168, [R165+0x800] ;  /* 0x00080000a5a8783b */ /* 0x000e6e0000000200 */
[C---:B------:R-:W-:Y:S08]  /*db20*/  HMMA.16816.F32 R84, R196.reuse, R188, R84 ;  /* 0x000000bcc454723c */ /* 0x040ff00000001854 */
[C---:B------:R-:W-:Y:S01]  /*db30*/  HMMA.16816.F32 R80, R196.reuse, R190, R80 ;  /* 0x000000bec450723c */ /* 0x040fe20000001850 */
[----:B------:R-:W3:Y:S07]  /*db40*/  LDSM.16.M88.4 R188, [R167] ;  /* 0x00000000a7bc783b */ /* 0x000eee0000000200 */
[C---:B-----5:R-:W-:Y:S08]  /*db50*/  HMMA.16816.F32 R28, R196.reuse, R172, R28 ;  /* 0x000000acc41c723c */ /* 0x060ff0000000181c */
[C---:B------:R-:W-:Y:S01]  /*db60*/  HMMA.16816.F32 R24, R196.reuse, R174, R24 ;  /* 0x000000aec418723c */ /* 0x040fe20000001818 */
[----:B------:R-:W5:Y:S07]  /*db70*/  LDSM.16.M88.4 R172, [R165+0x3800] ;  /* 0x00380000a5ac783b */ /* 0x000f6e0000000200 */
[C---:B------:R-:W-:Y:S08]  /*db80*/  HMMA.16816.F32 R76, R196.reuse, R184, R76 ;  /* 0x000000b8c44c723c */ /* 0x040ff0000000184c */
[C---:B------:R-:W-:Y:S01]  /*db90*/  HMMA.16816.F32 R72, R196.reuse, R186, R72 ;  /* 0x000000bac448723c */ /* 0x040fe20000001848 */
[----:B------:R-:W3:Y:S07]  /*dba0*/  LDSM.16.M88.4 R184, [R224] ;  /* 0x00000000e0b8783b */ /* 0x000eee0000000200 */
[C---:B--2---:R-:W-:Y:S08]  /*dbb0*/  HMMA.16816.F32 R4, R196.reuse, R128, R4 ;  /* 0x00000080c404723c */ /* 0x044ff00000001804 */
[C---:B------:R-:W-:Y:S01]  /*dbc0*/  HMMA.16816.F32 R204, R196.reuse, R130, R204 ;  /* 0x00000082c4cc723c */ /* 0x040fe200000018cc */
[----:B------:R-:W2:Y:S07]  /*dbd0*/  LDSM.16.M88.4 R128, [R165+0x4000] ;  /* 0x00400000a580783b */ /* 0x000eae0000000200 */
[C---:B----4-:R-:W-:Y:S08]  /*dbe0*/  HMMA.16816.F32 R36, R196.reuse, R180, R36 ;  /* 0x000000b4c424723c */ /* 0x050ff00000001824 */
[----:B------:R-:W-:Y:S01]  /*dbf0*/  HMMA.16816.F32 R32, R196, R182, R32 ;  /* 0x000000b6c420723c */ /* 0x000fe20000001820 */
[----:B------:R-:W4:Y:S07]  /*dc00*/  LDSM.16.M88.4 R180, [R165+0x4800] ;  /* 0x00480000a5b4783b */ /* 0x000f2e0000000200 */
[C---:B-1----:R-:W-:Y:S08]  /*dc10*/  HMMA.16816.F32 R116, R200.reuse, R168, R116 ;  /* 0x000000a8c874723c */ /* 0x042ff00000001874 */
[----:B------:R-:W-:Y:S01]  /*dc20*/  HMMA.16816.F32 R112, R200, R170, R112 ;  /* 0x000000aac870723c */ /* 0x000fe20000001870 */
[----:B------:R-:W1:Y:S07]  /*dc30*/  LDSM.16.M88.4 R168, [R165+0x5000] ;  /* 0x00500000a5a8783b */ /* 0x000e6e0000000200 */
[----:B---3--:R-:W-:Y:S07]  /*dc40*/  HMMA.16816.F32 R12, R196, R188, R12 ;  /* 0x000000bcc40c723c */ /* 0x008fee000000180c */
[----:B------:R-:W-:Y:S01]  /*dc50*/  LOP3.LUT R188, R244, UR6, RZ, 0xfc, !PT ;  /* 0x00000006f4bc7c12 */ /* 0x000fe2000f8efcff */
[----:B-----5:R-:W-:Y:S03]  /*dc60*/  HMMA.16816.F32 R68, R200, R172, R68 ;  /* 0x000000acc844723c */ /* 0x020fe60000001844 */
[----:B------:R-:W-:-:S04]  /*dc70*/  IADD3 R189, R188, 0x79, RZ ;  /* 0x00000079bcbd7810 */ /* 0x000fc80007ffe0ff */
[----:B------:R3:W5:Y:S01]  /*dc80*/  I2F R172, R189 ;  /* 0x000000bd00ac7306 */ /* 0x0007620000201400 */
[----:B------:R-:W-:Y:S01]  /*dc90*/  HMMA.16816.F32 R64, R200, R174, R64 ;  /* 0x000000aec840723c */ /* 0x000fe20000001840 */
[C---:B------:R-:W-:Y:S02]  /*dca0*/  IADD3 R173, R188.reuse, 0x91, RZ ;  /* 0x00000091bcad7810 */ /* 0x040fe40007ffe0ff */
[C---:B------:R-:W-:Y:S02]  /*dcb0*/  ISETP.GE.AND P5, PT, R189.reuse, R212, PT ;  /* 0x000000d4bd00720c */ /* 0x040fe40003fa6270 */
[----:B------:R-:W-:Y:S02]  /*dcc0*/  ISETP.GE.AND P4, PT, R189, R179, PT ;  /* 0x000000b3bd00720c */ /* 0x000fe40003f86270 */
[C---:B------:R-:W-:Y:S01]  /*dcd0*/  IADD3 R175, R188.reuse, 0x81, RZ ;  /* 0x00000081bcaf7810 */ /* 0x040fe20007ffe0ff */
[----:B------:R-:W-:Y:S01]  /*dce0*/  HMMA.16816.F32 R16, R196, R186, R16 ;  /* 0x000000bac410723c */ /* 0x000fe20000001810 */
[----:B------:R-:W-:-:S02]  /*dcf0*/  IADD3 R174, R188, 0x89, RZ ;  /* 0x00000089bcae7810 */ /* 0x000fc40007ffe0ff */
[CC--:B------:R-:W-:Y:S02]  /*dd00*/  ISETP.GE.AND P3, PT, R175.reuse, R212.reuse, PT ;  /* 0x000000d4af00720c */ /* 0x0c0fe40003f66270 */
[-C--:B------:R-:W-:Y:S02]  /*dd10*/  ISETP.GE.AND P6, PT, R175, R179.reuse, PT ;  /* 0x000000b3af00720c */ /* 0x080fe40003fc6270 */
[C---:B------:R-:W-:Y:S01]  /*dd20*/  IADD3 R187, R188.reuse, 0x71, RZ ;  /* 0x00000071bcbb7810 */ /* 0x040fe20007ffe0ff */
[----:B--2---:R-:W-:Y:S01]  /*dd30*/  HMMA.16816.F32 R60, R200, R128, R60 ;  /* 0x00000080c83c723c */ /* 0x004fe2000000183c */
[----:B---3--:R-:W-:Y:S02]  /*dd40*/  IADD3 R189, R188, 0xa1, RZ ;  /* 0x000000a1bcbd7810 */ /* 0x008fe40007ffe0ff */
[----:B------:R-:W2:Y:S01]  /*dd50*/  I2F R186, R187 ;  /* 0x000000bb00ba7306 */ /* 0x000ea20000201400 */
[C---:B------:R-:W-:Y:S02]  /*dd60*/  ISETP.GE.AND P0, PT, R187.reuse, R212, PT ;  /* 0x000000d4bb00720c */ /* 0x040fe40003f06270 */
[----:B------:R-:W-:-:S02]  /*dd70*/  ISETP.GE.AND P2, PT, R187, R179, PT ;  /* 0x000000b3bb00720c */ /* 0x000fc40003f46270 */
[----:B------:R-:W-:Y:S01]  /*dd80*/  HMMA.16816.F32 R56, R200, R130, R56 ;  /* 0x00000082c838723c */ /* 0x000fe20000001838 */
[----:B------:R-:W3:Y:S01]  /*dd90*/  LDSM.16.M88.4 R128, [R165+0x5800] ;  /* 0x00580000a580783b */ /* 0x000ee20000000200 */
[----:B-----5:R-:W-:Y:S01]  /*dda0*/  FFMA.FTZ R67, R172, UR4, R67 ;  /* 0x00000004ac437c23 */ /* 0x020fe20008010043 */
[----:B------:R-:W-:Y:S04]  /*ddb0*/  I2F R187, R173 ;  /* 0x000000ad00bb7306 */ /* 0x000fe80000201400 */
[----:B------:R-:W-:Y:S01]  /*ddc0*/  FSEL R67, R67, -INF , !P4 ;  /* 0xff80000043437808 */ /* 0x000fe20006000000 */
[----:B------:R-:W-:Y:S01]  /*ddd0*/  HMMA.16816.F32 R124, R196, R192, R124 ;  /* 0x000000c0c47c723c */ /* 0x000fe2000000187c */
[----:B------:R-:W-:Y:S01]  /*dde0*/  ISETP.GE.AND P4, PT, R173, R179, PT ;  /* 0x000000b3ad00720c */ /* 0x000fe20003f86270 */
[----:B--2---:R-:W-:-:S05]  /*ddf0*/  FFMA.FTZ R69, R186, UR4, R69 ;  /* 0x00000004ba457c23 */ /* 0x004fca0008010045 */
[----:B------:R-:W-:Y:S01]  /*de00*/  IADD3 R192, R236, 0x2000, RZ ;  /* 0x00002000ecc07810 */ /* 0x000fe20007ffe0ff */
[C---:B------:R-:W-:Y:S01]  /*de10*/  HMMA.16816.F32 R120, R196.reuse, R194, R120 ;  /* 0x000000c2c478723c */ /* 0x040fe20000001878 */
[----:B------:R-:W-:Y:S02]  /*de20*/  FSEL R69, R69, -INF , !P0 ;  /* 0xff80000045457808 */ /* 0x000fe40004000000 */
[----:B------:R-:W-:Y:S02]  /*de30*/  ISETP.GE.AND P0, PT, R174, R212, PT ;  /* 0x000000d4ae00720c */ /* 0x000fe40003f06270 */
[----:B------:R-:W2:Y:S03]  /*de40*/  LDSM.16.M88.4 R192, [R192] ;  /* 0x00000000c0c0783b */ /* 0x000ea60000000200 */
[----:B------:R-:W-:Y:S01]  /*de50*/  HMMA.16816.F32 R20, R196, R184, R20 ;  /* 0x000000b8c414723c */ /* 0x000fe20000001814 */
[----:B------:R5:W1:Y:S07]  /*de60*/  I2F R184, R175 ;  /* 0x000000af00b87306 */ /* 0x000a6e0000201400 */
[----:B----4-:R-:W-:Y:S01]  /*de70*/  HMMA.16816.F32 R48, R200, R182, R48 ;  /* 0x000000b6c830723c */ /* 0x010fe20000001830 */
[----:B------:R-:W4:Y:S06]  /*de80*/  I2F R185, R174 ;  /* 0x000000ae00b97306 */ /* 0x000f2c0000201400 */
[----:B------:R-:W-:Y:S01]  /*de90*/  IADD3 R182, R188, 0xb1, RZ ;  /* 0x000000b1bcb67810 */ /* 0x000fe20007ffe0ff */
[----:B------:R-:W-:Y:S01]  /*dea0*/  HMMA.16816.F32 R8, R196, R190, R8 ;  /* 0x000000bec408723c */ /* 0x000fe20000001808 */
[----:B-----5:R-:W-:-:S02]  /*deb0*/  FFMA.FTZ R175, R186, UR4, R71 ;  /* 0x00000004baaf7c23 */ /* 0x020fc40008010047 */
[----:B------:R-:W-:Y:S02]  /*dec0*/  FFMA.FTZ R71, R172, UR4, R65 ;  /* 0x00000004ac477c23 */ /* 0x000fe40008010041 */
[----:B-1----:R-:W-:Y:S01]  /*ded0*/  FFMA.FTZ R61, R184, UR4, R61 ;  /* 0x00000004b83d7c23 */ /* 0x002fe2000801003d */
[----:B------:R-:W-:Y:S02]  /*dee0*/  FSEL R65, R175, -INF , !P2 ;  /* 0xff800000af417808 */ /* 0x000fe40005000000 */
[----:B------:R-:W-:Y:S01]  /*def0*/  IADD3 R190, R188, 0x99, RZ ;  /* 0x00000099bcbe7810 */ /* 0x000fe20007ffe0ff */
[----:B------:R-:W-:Y:S01]  /*df00*/  HMMA.16816.F32 R44, R200, R168, R44 ;  /* 0x000000a8c82c723c */ /* 0x000fe2000000182c */
[----:B------:R-:W-:Y:S01]  /*df10*/  FSEL R71, R71, -INF , !P5 ;  /* 0xff80000047477808 */ /* 0x000fe20006800000 */
[----:B----4-:R-:W-:Y:S01]  /*df20*/  FFMA.FTZ R59, R185, UR4, R59 ;  /* 0x00000004b93b7c23 */ /* 0x010fe2000801003b */
[----:B------:R-:W1:Y:S01]  /*df30*/  I2F R186, R190 ;  /* 0x000000be00ba7306 */ /* 0x000e620000201400 */
[----:B------:R-:W-:-:S02]  /*df40*/  ISETP.GE.AND P2, PT, R174, R179, PT ;  /* 0x000000b3ae00720c */ /* 0x000fc40003f46270 */
[-C--:B------:R-:W-:Y:S01]  /*df50*/  ISETP.GE.AND P5, PT, R173, R212.reuse, PT ;  /* 0x000000d4ad00720c */ /* 0x080fe20003fa6270 */
[----:B------:R-:W-:Y:S01]  /*df60*/  FFMA.FTZ R168, R184, UR4, R63 ;  /* 0x00000004b8a87c23 */ /* 0x000fe2000801003f */
[----:B------:R-:W4:Y:S01]  /*df70*/  LDSM.16.M88.4 R172, [R165+0x6000] ;  /* 0x00600000a5ac783b */ /* 0x000f220000000200 */
[----:B------:R-:W-:Y:S01]  /*df80*/  FFMA.FTZ R63, R185, UR4, R57 ;  /* 0x00000004b93f7c23 */ /* 0x000fe20008010039 */
[----:B------:R-:W-:Y:S01]  /*df90*/  HMMA.16816.F32 R40, R200, R170, R40 ;  /* 0x000000aac828723c */ /* 0x000fe20000001828 */
[----:B------:R-:W-:Y:S01]  /*dfa0*/  FSEL R61, R61, -INF , !P3 ;  /* 0xff8000003d3d7808 */ /* 0x000fe20005800000 */
[----:B------:R-:W-:Y:S01]  /*dfb0*/  I2F R185, R182 ;  /* 0x000000b600b97306 */ /* 0x000fe20000201400 */
[----:B------:R-:W-:Y:S02]  /*dfc0*/  FSEL R57, R168, -INF , !P6 ;  /* 0xff800000a8397808 */ /* 0x000fe40007000000 */
[----:B------:R-:W5:Y:S01]  /*dfd0*/  LDSM.16.M88.4 R168, [R165+0x6800] ;  /* 0x00680000a5a8783b */ /* 0x000f620000000200 */
[----:B------:R-:W-:-:S02]  /*dfe0*/  ISETP.GE.AND P3, PT, R190, R212, PT ;  /* 0x000000d4be00720c */ /* 0x000fc40003f66270 */
[C---:B---3--:R-:W-:Y:S01]  /*dff0*/  HMMA.16816.F32 R36, R200.reuse, R128, R36 ;  /* 0x00000080c824723c */ /* 0x048fe20000001824 */
[----:B-1----:R-:W-:Y:S01]  /*e000*/  FFMA.FTZ R49, R186, UR4, R49 ;  /* 0x00000004ba317c23 */ /* 0x002fe20008010031 */
[----:B------:R-:W-:Y:S02]  /*e010*/  ISETP.GE.AND P6, PT, R190, R179, PT ;  /* 0x000000b3be00720c */ /* 0x000fe40003fc6270 */
[----:B------:R-:W-:Y:S02]  /*e020*/  FSEL R63, R63, -INF , !P0 ;  /* 0xff8000003f3f7808 */ /* 0x000fe40004000000 */
[----:B------:R-:W-:Y:S01]  /*e030*/  FSEL R59, R59, -INF , !P2 ;  /* 0xff8000003b3b7808 */ /* 0x000fe20005000000 */
[----:B------:R-:W-:Y:S01]  /*e040*/  FFMA.FTZ R128, R186, UR4, R51 ;  /* 0x00000004ba807c23 */ /* 0x000fe20008010033 */
[----:B------:R-:W-:Y:S01]  /*e050*/  HMMA.16816.F32 R52, R200, R180, R52 ;  /* 0x000000b4c834723c */ /* 0x000fe20000001834 */
[----:B------:R-:W-:Y:S01]  /*e060*/  FSEL R51, R49, -INF , !P3 ;  /* 0xff80000031337808 */ /* 0x000fe20005800000 */
[----:B------:R-:W1:Y:S01]  /*e070*/  I2F R181, R189 ;  /* 0x000000bd00b57306 */ /* 0x000e620000201400 */
[----:B------:R-:W-:-:S02]  /*e080*/  ISETP.GE.AND P0, PT, R189, R212, PT ;  /* 0x000000d4bd00720c */ /* 0x000fc40003f06270 */
[----:B------:R-:W-:Y:S02]  /*e090*/  FSEL R49, R128, -INF , !P6 ;  /* 0xff80000080317808 */ /* 0x000fe40007000000 */
[C---:B------:R-:W-:Y:S01]  /*e0a0*/  IADD3 R180, R188.reuse, 0xa9, RZ ;  /* 0x000000a9bcb47810 */ /* 0x040fe20007ffe0ff */
[----:B------:R-:W-:Y:S01]  /*e0b0*/  HMMA.16816.F32 R32, R200, R130, R32 ;  /* 0x00000082c820723c */ /* 0x000fe20000001820 */
[----:B------:R-:W3:Y:S01]  /*e0c0*/  LDSM.16.M88.4 R128, [R165+0x7000] ;  /* 0x00700000a580783b */ /* 0x000ee20000000200 */
[-C--:B------:R-:W-:Y:S01]  /*e0d0*/  ISETP.GE.AND P2, PT, R189, R179.reuse, PT ;  /* 0x000000b3bd00720c */ /* 0x080fe20003f46270 */
[----:B------:R-:W4:Y:S01]  /*e0e0*/  I2F R184, R180 ;  /* 0x000000b400b87306 */ /* 0x000f220000201400 */
[C---:B------:R-:W-:Y:S02]  /*e0f0*/  IADD3 R190, R188.reuse, 0xb9, RZ ;  /* 0x000000b9bcbe7810 */ /* 0x040fe40007ffe0ff */
[----:B------:R-:W-:Y:S02]  /*e100*/  IADD3 R186, R188, 0xc9, RZ ;  /* 0x000000c9bcba7810 */ /* 0x000fe40007ffe0ff */
[----:B--2---:R-:W-:Y:S01]  /*e110*/  HMMA.16816.F32 R92, R196, R192, R92 ;  /* 0x000000c0c45c723c */ /* 0x004fe2000000185c */
[C---:B------:R-:W-:Y:S01]  /*e120*/  ISETP.GE.AND P3, PT, R182.reuse, R212, PT ;  /* 0x000000d4b600720c */ /* 0x040fe20003f66270 */
[C---:B-1----:R-:W-:Y:S01]  /*e130*/  FFMA.FTZ R45, R181.reuse, UR4, R45 ;  /* 0x00000004b52d7c23 */ /* 0x042fe2000801002d */
[----:B------:R-:W1:Y:S01]  /*e140*/  I2F R183, R190 ;  /* 0x000000be00b77306 */ /* 0x000e620000201400 */
[----:B------:R-:W-:Y:S01]  /*e150*/  ISETP.GE.AND P6, PT, R182, R179, PT ;  /* 0x000000b3b600720c */ /* 0x000fe20003fc6270 */
[----:B------:R-:W-:-:S02]  /*e160*/  FFMA.FTZ R181, R181, UR4, R47 ;  /* 0x00000004b5b57c23 */ /* 0x000fc4000801002f */
[----:B------:R-:W-:Y:S01]  /*e170*/  FFMA.FTZ R37, R185, UR4, R37 ;  /* 0x00000004b9257c23 */ /* 0x000fe20008010025 */
[----:B------:R-:W-:Y:S01]  /*e180*/  HMMA.16816.F32 R88, R196, R194, R88 ;  /* 0x000000c2c458723c */ /* 0x000fe20000001858 */
[----:B------:R-:W2:Y:S01]  /*e190*/  LDSM.16.M88.4 R192, [R165] ;  /* 0x00000000a5c0783b */ /* 0x000ea20000000200 */
[C---:B------:R-:W-:Y:S01]  /*e1a0*/  FFMA.FTZ R53, R187.reuse, UR4, R53 ;  /* 0x00000004bb357c23 */ /* 0x040fe20008010035 */
[----:B------:R-:W-:Y:S01]  /*e1b0*/  I2F R182, R186 ;  /* 0x000000ba00b67306 */ /* 0x000fe20000201400 */
[----:B------:R-:W-:Y:S01]  /*e1c0*/  FFMA.FTZ R189, R187, UR4, R55 ;  /* 0x00000004bbbd7c23 */ /* 0x000fe20008010037 */
[----:B------:R-:W-:Y:S01]  /*e1d0*/  IADD3 R187, R188, 0xc1, RZ ;  /* 0x000000c1bcbb7810 */ /* 0x000fe20007ffe0ff */
[C---:B----4-:R-:W-:Y:S01]  /*e1e0*/  FFMA.FTZ R47, R184.reuse, UR4, R41 ;  /* 0x00000004b82f7c23 */ /* 0x050fe20008010029 */
[----:B------:R-:W-:Y:S01]  /*e1f0*/  FSEL R55, R53, -INF , !P5 ;  /* 0xff80000035377808 */ /* 0x000fe20006800000 */
[C---:B------:R-:W-:Y:S01]  /*e200*/  HMMA.16816.F32 R28, R200.reuse, R172, R28 ;  /* 0x000000acc81c723c */ /* 0x040fe2000000181c */
[----:B------:R-:W-:Y:S01]  /*e210*/  FSEL R53, R189, -INF , !P4 ;  /* 0xff800000bd357808 */ /* 0x000fe20006000000 */
[----:B------:R-:W-:Y:S01]  /*e220*/  FFMA.FTZ R184, R184, UR4, R43 ;  /* 0x00000004b8b87c23 */ /* 0x000fe2000801002b */
[C---:B------:R-:W-:Y:S01]  /*e230*/  ISETP.GE.AND P5, PT, R180.reuse, R212, PT ;  /* 0x000000d4b400720c */ /* 0x040fe20003fa6270 */
[----:B------:R-:W-:Y:S01]  /*e240*/  FFMA.FTZ R39, R185, UR4, R39 ;  /* 0x00000004b9277c23 */ /* 0x000fe20008010027 */
[----:B------:R-:W-:Y:S01]  /*e250*/  ISETP.GE.AND P4, PT, R180, R179, PT ;  /* 0x000000b3b400720c */ /* 0x000fe20003f86270 */
[----:B-1----:R-:W-:Y:S01]  /*e260*/  FFMA.FTZ R35, R183, UR4, R35 ;  /* 0x00000004b7237c23 */ /* 0x002fe20008010023 */
[----:B------:R-:W1:Y:S01]  /*e270*/  I2F R180, R187 ;  /* 0x000000bb00b47306 */ /* 0x000e620000201400 */
[----:B------:R-:W-:Y:S01]  /*e280*/  HMMA.16816.F32 R24, R200, R174, R24 ;  /* 0x000000aec818723c */ /* 0x000fe20000001818 */
[----:B------:R-:W4:Y:S01]  /*e290*/  LDSM.16.M88.4 R172, [R165+0x7800] ;  /* 0x00780000a5ac783b */ /* 0x000f220000000200 */
[----:B------:R-:W-:-:S02]  /*e2a0*/  IADD3 R189, R188, 0xd1, RZ ;  /* 0x000000d1bcbd7810 */ /* 0x000fc40007ffe0ff */
[----:B------:R-:W-:Y:S02]  /*e2b0*/  FSEL R43, R47, -INF , !P5 ;  /* 0xff8000002f2b7808 */ /* 0x000fe40006800000 */
[----:B------:R-:W-:Y:S01]  /*e2c0*/  FSEL R45, R45, -INF , !P0 ;  /* 0xff8000002d2d7808 */ /* 0x000fe20004000000 */
[----:B------:R-:W2:Y:S01]  /*e2d0*/  I2F R191, R189 ;  /* 0x000000bd00bf7306 */ /* 0x000ea20000201400 */
[C---:B-----5:R-:W-:Y:S01]  /*e2e0*/  HMMA.16816.F32 R20, R200.reuse, R168, R20 ;  /* 0x000000a8c814723c */ /* 0x060fe20000001814 */
[----:B------:R-:W-:Y:S02]  /*e2f0*/  FSEL R41, R181, -INF , !P2 ;  /* 0xff800000b5297808 */ /* 0x000fe40005000000 */
[----:B------:R-:W-:Y:S02]  /*e300*/  FSEL R47, R184, -INF , !P4 ;  /* 0xff800000b82f7808 */ /* 0x000fe40006000000 */
[CC--:B------:R-:W-:Y:S02]  /*e310*/  ISETP.GE.AND P0, PT, R190.reuse, R212.reuse, PT ;  /* 0x000000d4be00720c */ /* 0x0c0fe40003f06270 */
[-C--:B------:R-:W-:Y:S01]  /*e320*/  ISETP.GE.AND P2, PT, R190, R179.reuse, PT ;  /* 0x000000b3be00720c */ /* 0x080fe20003f46270 */
[C---:B------:R-:W-:Y:S01]  /*e330*/  HMMA.16816.F32 R16, R200.reuse, R170, R16 ;  /* 0x000000aac810723c */ /* 0x040fe20000001810 */
[----:B------:R-:W5:Y:S01]  /*e340*/  LDSM.16.M88.4 R168, [R165+0x1000] ;  /* 0x00100000a5a8783b */ /* 0x000f620000000200 */
[CC--:B------:R-:W-:Y:S01]  /*e350*/  ISETP.GE.AND P5, PT, R187.reuse, R212.reuse, PT ;  /* 0x000000d4bb00720c */ /* 0x0c0fe20003fa6270 */
[C---:B-1----:R-:W-:Y:S01]  /*e360*/  FFMA.FTZ R190, R180.reuse, UR4, R29 ;  /* 0x00000004b4be7c23 */ /* 0x042fe2000801001d */
[-C--:B------:R-:W-:Y:S01]  /*e370*/  ISETP.GE.AND P4, PT, R187, R179.reuse, PT ;  /* 0x000000b3bb00720c */ /* 0x080fe20003f86270 */
[----:B------:R-:W-:Y:S01]  /*e380*/  FFMA.FTZ R187, R183, UR4, R33 ;  /* 0x00000004b7bb7c23 */ /* 0x000fe20008010021 */
[----:B------:R-:W-:Y:S01]  /*e390*/  FSEL R185, R37, -INF , !P3 ;  /* 0xff80000025b97808 */ /* 0x000fe20005800000 */
[----:B------:R-:W-:Y:S01]  /*e3a0*/  FFMA.FTZ R180, R180, UR4, R31 ;  /* 0x00000004b4b47c23 */ /* 0x000fe2000801001f */
[----:B---3--:R-:W-:Y:S01]  /*e3b0*/  HMMA.16816.F32 R12, R200, R128, R12 ;  /* 0x00000080c80c723c */ /* 0x008fe2000000180c */
[----:B------:R-:W-:Y:S01]  /*e3c0*/  FFMA.FTZ R25, R182, UR4, R25 ;  /* 0x00000004b6197c23 */ /* 0x000fe20008010019 */
[----:B------:R-:W-:Y:S01]  /*e3d0*/  ISETP.GE.AND P3, PT, R186, R212, PT ;  /* 0x000000d4ba00720c */ /* 0x000fe20003f66270 */
[----:B------:R1:W-:Y:S01]  /*e3e0*/  I2F R199, R188 ;  /* 0x000000bc00c77306 */ /* 0x0003e20000201400 */
[----:B------:R-:W-:Y:S01]  /*e3f0*/  FSEL R184, R39, -INF , !P6 ;  /* 0xff80000027b87808 */ /* 0x000fe20007000000 */
[----:B------:R-:W-:Y:S01]  /*e400*/  FFMA.FTZ R182, R182, UR4, R27 ;  /* 0x00000004b6b67c23 */ /* 0x000fe2000801001b */
[----:B------:R-:W-:-:S02]  /*e410*/  ISETP.GE.AND P6, PT, R186, R179, PT ;  /* 0x000000b3ba00720c */ /* 0x000fc40003fc6270 */
[C---:B------:R-:W-:Y:S01]  /*e420*/  HMMA.16816.F32 R8, R200.reuse, R130, R8 ;  /* 0x00000082c808723c */ /* 0x040fe20000001808 */
[----:B------:R-:W3:Y:S01]  /*e430*/  LDSM.16.M88.4 R128, [R165+0x1800] ;  /* 0x00180000a580783b */ /* 0x000ee20000000200 */
[----:B------:R-:W-:Y:S01]  /*e440*/  FSEL R187, R187, -INF , !P0 ;  /* 0xff800000bbbb7808 */ /* 0x000fe20004000000 */
[----:B--2---:R-:W-:Y:S01]  /*e450*/  FFMA.FTZ R23, R191, UR4, R23 ;  /* 0x00000004bf177c23 */ /* 0x004fe20008010017 */
[----:B------:R-:W-:Y:S02]  /*e460*/  FSEL R186, R35, -INF , !P2 ;  /* 0xff80000023ba7808 */ /* 0x000fe40005000000 */
[----:B------:R-:W-:Y:S02]  /*e470*/  FSEL R190, R190, -INF , !P5 ;  /* 0xff800000bebe7808 */ /* 0x000fe40006800000 */
[----:B------:R-:W-:Y:S01]  /*e480*/  HMMA.16816.F32 R124, R200, R192, R124 ;  /* 0x000000c0c87c723c */ /* 0x000fe2000000187c */
[----:B------:R-:W-:Y:S02]  /*e490*/  IADD3 R39, R188, 0xe9, RZ ;  /* 0x000000e9bc277810 */ /* 0x000fe40007ffe0ff */
[----:B------:R-:W-:-:S02]  /*e4a0*/  ISETP.GE.AND P0, PT, R189, R212, PT ;  /* 0x000000d4bd00720c */ /* 0x000fc40003f06270 */
[-C--:B------:R-:W-:Y:S01]  /*e4b0*/  ISETP.GE.AND P2, PT, R189, R179.reuse, PT ;  /* 0x000000b3bd00720c */ /* 0x080fe20003f46270 */
[----:B------:R-:W2:Y:S01]  /*e4c0*/  I2F R33, R39 ;  /* 0x0000002700217306 */ /* 0x000ea20000201400 */
[C---:B------:R-:W-:Y:S01]  /*e4d0*/  IADD3 R192, R188.reuse, 0xd9, RZ ;  /* 0x000000d9bcc07810 */ /* 0x040fe20007ffe0ff */
[C---:B----4-:R-:W-:Y:S01]  /*e4e0*/  HMMA.16816.F32 R4, R200.reuse, R172, R4 ;  /* 0x000000acc804723c */ /* 0x050fe20000001804 */
[C---:B------:R-:W-:Y:S02]  /*e4f0*/  IADD3 R193, R188.reuse, 0xe1, RZ ;  /* 0x000000e1bcc17810 */ /* 0x040fe40007ffe0ff */
[C---:B------:R-:W-:Y:S02]  /*e500*/  IADD3 R35, R188.reuse, 0xf1, RZ ;  /* 0x000000f1bc237810 */ /* 0x040fe40007ffe0ff */
[C---:B------:R-:W-:Y:S01]  /*e510*/  ISETP.GE.AND P5, PT, R188.reuse, R179, PT ;  /* 0x000000b3bc00720c */ /* 0x040fe20003fa6270 */
[----:B------:R4:W4:Y:S01]  /*e520*/  I2F R181, R192 ;  /* 0x000000c000b57306 */ /* 0x0009220000201400 */
[----:B------:R-:W-:Y:S01]  /*e530*/  IADD3 R31, R188, 0xf9, RZ ;  /* 0x000000f9bc1f7810 */ /* 0x000fe20007ffe0ff */
[----:B------:R-:W-:Y:S01]  /*e540*/  HMMA.16816.F32 R204, R200, R174, R204 ;  /* 0x000000aec8cc723c */ /* 0x000fe200000018cc */
[----:B-1----:R-:W-:-:S02]  /*e550*/  FSEL R188, R180, -INF , !P4 ;  /* 0xff800000b4bc7808 */ /* 0x002fc40006000000 */
[----:B------:R-:W-:Y:S02]  /*e560*/  FSEL R189, R25, -INF , !P3 ;  /* 0xff80000019bd7808 */ /* 0x000fe40005800000 */
[CC--:B------:R-:W-:Y:S01]  /*e570*/  ISETP.GE.AND P4, PT, R192.reuse, R212.reuse, PT ;  /* 0x000000d4c000720c */ /* 0x0c0fe20003f86270 */
[----:B------:R1:W1:Y:S01]  /*e580*/  I2F R37, R193 ;  /* 0x000000c100257306 */ /* 0x0002620000201400 */
[-C--:B------:R-:W-:Y:S01]  /*e590*/  ISETP.GE.AND P3, PT, R192, R179.reuse, PT ;  /* 0x000000b3c000720c */ /* 0x080fe20003f66270 */
[C---:B-----5:R-:W-:Y:S01]  /*e5a0*/  HMMA.16816.F32 R108, R200.reuse, R168, R108 ;  /* 0x000000a8c86c723c */ /* 0x060fe2000000186c */
[----:B------:R-:W-:Y:S01]  /*e5b0*/  IADD3 R27, R208, 0x1, RZ ;  /* 0x00000001d01b7810 */ /* 0x000fe20007ffe0ff */
[----:B--2---:R-:W-:Y:S01]  /*e5c0*/  FFMA.FTZ R9, R33, UR4, R9 ;  /* 0x0000000421097c23 */ /* 0x004fe20008010009 */
[----:B------:R-:W-:Y:S01]  /*e5d0*/  FSEL R172, R23, -INF , !P2 ;  /* 0xff80000017ac7808 */ /* 0x000fe20005000000 */
[----:B------:R-:W-:Y:S01]  /*e5e0*/  FFMA.FTZ R11, R33, UR4, R11 ;  /* 0x00000004210b7c23 */ /* 0x000fe2000801000b */
[-C--:B------:R-:W-:Y:S01]  /*e5f0*/  ISETP.GE.AND P2, PT, R39, R212.reuse, PT ;  /* 0x000000d42700720c */ /* 0x080fe20003f46270 */
[----:B----4-:R-:W-:Y:S01]  /*e600*/  FFMA.FTZ R192, R191, UR4, R21 ;  /* 0x00000004bfc07c23 */ /* 0x010fe20008010015 */
[----:B------:R-:W-:Y:S01]  /*e610*/  FSEL R191, R182, -INF , !P6 ;  /* 0xff800000b6bf7808 */ /* 0x000fe20007000000 */
[----:B------:R-:W-:Y:S01]  /*e620*/  FFMA.FTZ R17, R181, UR4, R17 ;  /* 0x00000004b5117c23 */ /* 0x000fe20008010011 */
[C---:B------:R-:W-:Y:S01]  /*e630*/  ISETP.GE.AND P6, PT, R193.reuse, R212, PT ;  /* 0x000000d4c100720c */ /* 0x040fe20003fc6270 */
[----:B------:R-:W2:Y:S01]  /*e640*/  I2F R29, R35 ;  /* 0x00000023001d7306 */ /* 0x000ea20000201400 */
[----:B------:R-:W-:Y:S01]  /*e650*/  FSEL R192, R192, -INF , !P0 ;  /* 0xff800000c0c07808 */ /* 0x000fe20004000000 */
[C---:B------:R-:W-:Y:S01]  /*e660*/  HMMA.16816.F32 R104, R200.reuse, R170, R104 ;  /* 0x000000aac868723c */ /* 0x040fe20000001868 */
[----:B------:R-:W-:Y:S01]  /*e670*/  ISETP.GE.AND P0, PT, R193, R179, PT ;  /* 0x000000b3c100720c */ /* 0x000fe20003f06270 */
[----:B-1----:R-:W-:Y:S01]  /*e680*/  FFMA.FTZ R193, R181, UR4, R19 ;  /* 0x00000004b5c17c23 */ /* 0x002fe20008010013 */
[----:B------:R-:W1:Y:S01]  /*e690*/  LDSM.16.M88.4 R168, [R165+0x2800] ;  /* 0x00280000a5a8783b */ /* 0x000e620000000200 */
[C---:B------:R-:W-:Y:S01]  /*e6a0*/  FFMA.FTZ R13, R37.reuse, UR4, R13 ;  /* 0x00000004250d7c23 */ /* 0x040fe2000801000d */
[----:B------:R-:W-:Y:S01]  /*e6b0*/  IADD3 R19, R208, 0x11, RZ ;  /* 0x00000011d0137810 */ /* 0x000fe20007ffe0ff */
[----:B------:R-:W4:Y:S01]  /*e6c0*/  I2F R25, R31 ;  /* 0x0000001f00197306 */ /* 0x000f220000201400 */
[----:B------:R-:W5:Y:S01]  /*e6d0*/  LDSM.16.M88.4 R180, [R165+0x2000] ;  /* 0x00200000a5b4783b */ /* 0x000f620000000200 */
[----:B------:R-:W-:Y:S01]  /*e6e0*/  FFMA.FTZ R15, R37, UR4, R15 ;  /* 0x00000004250f7c23 */ /* 0x000fe2000801000f */
[----:B---3--:R-:W-:Y:S01]  /*e6f0*/  HMMA.16816.F32 R100, R200, R128, R100 ;  /* 0x00000080c864723c */ /* 0x008fe20000001864 */
[----:B------:R-:W-:-:S02]  /*e700*/  FSEL R173, R17, -INF , !P4 ;  /* 0xff80000011ad7808 */ /* 0x000fc40006000000 */
[----:B------:R-:W-:Y:S02]  /*e710*/  FSEL R196, R13, -INF , !P6 ;  /* 0xff8000000dc47808 */ /* 0x000fe40007000000 */
[----:B------:R-:W-:Y:S01]  /*e720*/  FSEL R174, R15, -INF , !P0 ;  /* 0xff8000000fae7808 */ /* 0x000fe20004000000 */
[----:B------:R-:W-:Y:S01]  /*e730*/  I2F R21, R27 ;  /* 0x0000001b00157306 */ /* 0x000fe20000201400 */
[----:B------:R-:W-:Y:S01]  /*e740*/  FSEL R193, R193, -INF , !P3 ;  /* 0xff800000c1c17808 */ /* 0x000fe20005800000 */
[C---:B------:R-:W-:Y:S01]  /*e750*/  HMMA.16816.F32 R96, R200.reuse, R130, R96 ;  /* 0x00000082c860723c */ /* 0x040fe20000001860 */
[----:B------:R-:W3:Y:S01]  /*e760*/  LDSM.16.M88.4 R128, [R165+0x3000] ;  /* 0x00300000a580783b */ /* 0x000ee20000000200 */
[----:B--2---:R-:W-:Y:S01]  /*e770*/  FFMA.FTZ R5, R29, UR4, R5 ;  /* 0x000000041d057c23 */ /* 0x004fe20008010005 */
[-C--:B------:R-:W-:Y:S01]  /*e780*/  ISETP.GE.AND P4, PT, R39, R179.reuse, PT ;  /* 0x000000b32700720c */ /* 0x080fe20003f86270 */
[----:B------:R-:W-:Y:S01]  /*e790*/  FFMA.FTZ R7, R29, UR4, R7 ;  /* 0x000000041d077c23 */ /* 0x000fe20008010007 */
[-C--:B------:R-:W-:Y:S01]  /*e7a0*/  ISETP.GE.AND P3, PT, R35, R212.reuse, PT ;  /* 0x000000d42300720c */ /* 0x080fe20003f66270 */
[----:B------:R-:W2:Y:S01]  /*e7b0*/  I2F R17, R27 ;  /* 0x0000001b00117306 */ /* 0x000ea20000201400 */
[----:B------:R-:W-:Y:S01]  /*e7c0*/  FSEL R175, R9, -INF , !P2 ;  /* 0xff80000009af7808 */ /* 0x000fe20005000000 */
[----:B----4-:R-:W-:Y:S01]  /*e7d0*/  FFMA.FTZ R205, R25, UR4, R205 ;  /* 0x0000000419cd7c23 */ /* 0x010fe200080100cd */
[C---:B------:R-:W-:Y:S01]  /*e7e0*/  IADD3 R9, R208.reuse, 0x19, RZ ;  /* 0x00000019d0097810 */ /* 0x040fe20007ffe0ff */
[----:B------:R-:W-:Y:S01]  /*e7f0*/  HMMA.16816.F32 R120, R200, R194, R120 ;  /* 0x000000c2c878723c */ /* 0x000fe20000001878 */
[C---:B------:R-:W-:Y:S01]  /*e800*/  ISETP.GE.AND P0, PT, R31.reuse, R212, PT ;  /* 0x000000d41f00720c */ /* 0x040fe20003f06270 */
[----:B------:R-:W-:Y:S01]  /*e810*/  IMAD.U32 R39, RZ, RZ, UR6 ;  /* 0x00000006ff277e24 */ /* 0x000fe2000f8e00ff */
[----:B------:R-:W-:Y:S01]  /*e820*/  ISETP.GE.AND P2, PT, R31, R179, PT ;  /* 0x000000b31f00720c */ /* 0x000fe20003f46270 */
[----:B------:R-:W4:Y:S01]  /*e830*/  I2F R13, R19 ;  /* 0x00000013000d7306 */ /* 0x000f220000201400 */
[----:B------:R-:W-:Y:S01]  /*e840*/  IADD3 R31, R208, 0x21, RZ ;  /* 0x00000021d01f7810 */ /* 0x000fe20007ffe0ff */
[----:B------:R-:W-:-:S04]  /*e850*/  DEPBAR.LE SB0, 0x0 ;  /* 0x000080000000791a */ /* 0x000fc80000000000 */
[----:B------:R-:W-:Y:S02]  /*e860*/  FSEL R197, R11, -INF , !P4 ;  /* 0xff8000000bc57808 */ /* 0x000fe40006000000 */
[----:B------:R-:W3:Y:S01]  /*e870*/  I2F R15, R19 ;  /* 0x00000013000f7306 */ /* 0x000ee20000201400 */
[----:B------:R-:W-:Y:S01]  /*e880*/  FSEL R198, R5, -INF , !P3 ;  /* 0xff80000005c67808 */ /* 0x000fe20005800000 */
[----:B------:R-:W-:Y:S01]  /*e890*/  FFMA.FTZ R5, R199, UR4, R126 ;  /* 0x00000004c7057c23 */ /* 0x000fe2000801007e */
[-C--:B------:R-:W-:Y:S01]  /*e8a0*/  ISETP.GE.AND P6, PT, R35, R179.reuse, PT ;  /* 0x000000b32300720c */ /* 0x080fe20003fc6270 */
[----:B------:R-:W-:Y:S01]  /*e8b0*/  FFMA.FTZ R199, R25, UR4, R207 ;  /* 0x0000000419c77c23 */ /* 0x000fe200080100cf */
[----:B------:R-:W-:Y:S01]  /*e8c0*/  FSEL R205, R205, -INF , !P0 ;  /* 0xff800000cdcd7808 */ /* 0x000fe20004000000 */
[C---:B-1----:R-:W-:Y:S01]  /*e8d0*/  HMMA.16816.F32 R84, R200.reuse, R168, R84 ;  /* 0x000000a8c854723c */ /* 0x042fe20000001854 */
[----:B------:R-:W-:Y:S01]  /*e8e0*/  FSEL R126, R7, -INF , !P6 ;  /* 0xff800000077e7808 */ /* 0x000fe20007000000 */
[----:B------:R1:W1:Y:S01]  /*e8f0*/  I2F R11, R9 ;  /* 0x00000009000b7306 */ /* 0x0002620000201400 */
[----:B------:R-:W-:Y:S01]  /*e900*/  FSEL R199, R199, -INF , !P2 ;  /* 0xff800000c7c77808 */ /* 0x000fe20005000000 */
[----:B--2---:R-:W-:Y:S01]  /*e910*/  FFMA.FTZ R7, R17, UR4, R127 ;  /* 0x0000000411077c23 */ /* 0x004fe2000801007f */
[-C--:B------:R-:W-:Y:S01]  /*e920*/  ISETP.GE.AND P0, PT, R9, R212.reuse, PT ;  /* 0x000000d40900720c */ /* 0x080fe20003f06270 */
[----:B----4-:R-:W-:Y:S01]  /*e930*/  FFMA.FTZ R13, R13, UR4, R117 ;  /* 0x000000040d0d7c23 */ /* 0x010fe20008010075 */
[----:B------:R-:W-:Y:S01]  /*e940*/  ISETP.GE.AND P2, PT, R9, R179, PT ;  /* 0x000000b30900720c */ /* 0x000fe20003f46270 */
[----:B-----5:R-:W-:Y:S01]  /*e950*/  HMMA.16816.F32 R92, R200, R180, R92 ;  /* 0x000000b4c85c723c */ /* 0x020fe2000000185c */
[----:B------:R-:W-:Y:S01]  /*e960*/  FSEL R5, R5, -INF , !P5 ;  /* 0xff80000005057808 */ /* 0x000fe20006800000 */
[----:B------:R-:W2:Y:S01]  /*e970*/  I2F R23, R31 ;  /* 0x0000001f00177306 */ /* 0x000ea20000201400 */
[----:B------:R-:W-:Y:S01]  /*e980*/  IADD3 R33, R208, 0x31, RZ ;  /* 0x00000031d0217810 */ /* 0x000fe20007ffe0ff */
[----:B---3--:R-:W-:Y:S01]  /*e990*/  FFMA.FTZ R15, R15, UR4, R119 ;  /* 0x000000040f0f7c23 */ /* 0x008fe20008010077 */
[----:B------:R-:W-:-:S02]  /*e9a0*/  ISETP.GE.AND P4, PT, R27, R212, PT ;  /* 0x000000d41b00720c */ /* 0x000fc40003f86270 */
[-C--:B------:R-:W-:Y:S01]  /*e9b0*/  ISETP.GE.AND P3, PT, R27, R179.reuse, PT ;  /* 0x000000b31b00720c */ /* 0x080fe20003f66270 */
[C---:B------:R-:W-:Y:S01]  /*e9c0*/  HMMA.16816.F32 R88, R200.reuse, R182, R88 ;  /* 0x000000b6c858723c */ /* 0x040fe20000001858 */
[-C--:B------:R-:W-:Y:S01]  /*e9d0*/  ISETP.GE.AND P6, PT, R19, R212.reuse, PT ;  /* 0x000000d41300720c */ /* 0x080fe20003fc6270 */
[----:B-1----:R-:W-:Y:S01]  /*e9e0*/  FFMA.FTZ R9, R21, UR4, R125 ;  /* 0x0000000415097c23 */ /* 0x002fe2000801007d */
[-C--:B------:R-:W-:Y:S01]  /*e9f0*/  ISETP.GE.AND P5, PT, R19, R179.reuse, PT ;  /* 0x000000b31300720c */ /* 0x080fe20003fa6270 */
[----:B------:R-:W1:Y:S01]  /*ea00*/  I2F R25, R33 ;  /* 0x0000002100197306 */ /* 0x000e620000201400 */
[----:B------:R-:W-:Y:S01]  /*ea10*/  IADD3 R27, R208, 0x29, RZ ;  /* 0x00000029d01b7810 */ /* 0x000fe20007ffe0ff */
[----:B------:R-:W-:Y:S01]  /*ea20*/  FFMA.FTZ R29, R11, UR4, R113 ;  /* 0x000000040b1d7c23 */ /* 0x000fe20008010071 */
[----:B------:R-:W-:Y:S01]  /*ea30*/  FSEL R9, R9, -INF , !P4 ;  /* 0xff80000009097808 */ /* 0x000fe20006000000 */
[----:B------:R-:W-:Y:S01]  /*ea40*/  FFMA.FTZ R115, R11, UR4, R115 ;  /* 0x000000040b737c23 */ /* 0x000fe20008010073 */
[----:B------:R-:W-:Y:S01]  /*ea50*/  FSEL R7, R7, -INF , !P3 ;  /* 0xff80000007077808 */ /* 0x000fe20005800000 */
[----:B--2---:R-:W-:Y:S01]  /*ea60*/  FFMA.FTZ R109, R23, UR4, R109 ;  /* 0x00000004176d7c23 */ /* 0x004fe2000801006d */
[----:B------:R-:W-:Y:S01]  /*ea70*/  FSEL R21, R13, -INF , !P6 ;  /* 0xff8000000d157808 */ /* 0x000fe20007000000 */
[----:B------:R2:W3:Y:S01]  /*ea80*/  I2F R19, R27 ;  /* 0x0000001b00137306 */ /* 0x0004e20000201400 */
[----:B------:R-:W-:Y:S01]  /*ea90*/  FSEL R37, R15, -INF , !P5 ;  /* 0xff8000000f257808 */ /* 0x000fe20006800000 */
[----:B------:R-:W-:Y:S01]  /*eaa0*/  FFMA.FTZ R111, R23, UR4, R111 ;  /* 0x00000004176f7c23 */ /* 0x000fe2000801006f */
[C---:B------:R-:W-:Y:S01]  /*eab0*/  ISETP.GE.AND P4, PT, R31.reuse, R212, PT ;  /* 0x000000d41f00720c */ /* 0x040fe20003f86270 */
[----:B------:R-:W-:Y:S01]  /*eac0*/  HMMA.16816.F32 R80, R200, R170, R80 ;  /* 0x000000aac850723c */ /* 0x000fe20000001850 */
[----:B------:R-:W-:-:S02]  /*ead0*/  ISETP.GE.AND P3, PT, R31, R179, PT ;  /* 0x000000b31f00720c */ /* 0x000fc40003f66270 */
[-C--:B------:R-:W-:Y:S01]  /*eae0*/  ISETP.GE.AND P6, PT, R27, R212.reuse, PT ;  /* 0x000000d41b00720c */ /* 0x080fe20003fc6270 */
[----:B-1----:R-:W-:Y:S01]  /*eaf0*/  FFMA.FTZ R101, R25, UR4, R101 ;  /* 0x0000000419657c23 */ /* 0x002fe20008010065 */
[-C--:B------:R-:W-:Y:S01]  /*eb00*/  ISETP.GE.AND P5, PT, R27, R179.reuse, PT ;  /* 0x000000b31b00720c */ /* 0x080fe20003fa6270 */
[----:B------:R-:W-:Y:S01]  /*eb10*/  FFMA.FTZ R103, R25, UR4, R103 ;  /* 0x0000000419677c23 */ /* 0x000fe20008010067 */
[C---:B------:R-:W-:Y:S01]  /*eb20*/  IADD3 R31, R208.reuse, 0x41, RZ ;  /* 0x00000041d01f7810 */ /* 0x040fe20007ffe0ff */
[C---:B------:R-:W-:Y:S01]  /*eb30*/  HMMA.16816.F32 R76, R200.reuse, R128, R76 ;  /* 0x00000080c84c723c */ /* 0x040fe2000000184c */
[C---:B------:R-:W-:Y:S02]  /*eb40*/  IADD3 R35, R208.reuse, 0x39, RZ ;  /* 0x00000039d0237810 */ /* 0x040fe40007ffe0ff */
[----:B------:R-:W1:Y:S01]  /*eb50*/  I2F R13, R31 ;  /* 0x0000001f000d7306 */ /* 0x000e620000201400 */
[----:B--2---:R-:W-:Y:S01]  /*eb60*/  IADD3 R27, R208, 0x49, RZ ;  /* 0x00000049d01b7810 */ /* 0x004fe20007ffe0ff */
[----:B---3--:R-:W-:Y:S01]  /*eb70*/  FFMA.FTZ R107, R19, UR4, R107 ;  /* 0x00000004136b7c23 */ /* 0x008fe2000801006b */
[----:B------:R-:W-:Y:S01]  /*eb80*/  FSEL R29, R29, -INF , !P0 ;  /* 0xff8000001d1d7808 */ /* 0x000fe20004000000 */
[----:B------:R-:W-:Y:S01]  /*eb90*/  FFMA.FTZ R105, R19, UR4, R105 ;  /* 0x0000000413697c23 */ /* 0x000fe20008010069 */
[----:B------:R-:W-:Y:S01]  /*eba0*/  FSEL R15, R115, -INF , !P2 ;  /* 0xff800000730f7808 */ /* 0x000fe20005000000 */
[----:B------:R-:W-:Y:S01]  /*ebb0*/  HMMA.16816.F32 R72, R200, R130, R72 ;  /* 0x00000082c848723c */ /* 0x000fe20000001848 */
[C---:B------:R-:W-:Y:S01]  /*ebc0*/  ISETP.GE.AND P0, PT, R33.reuse, R212, PT ;  /* 0x000000d42100720c */ /* 0x040fe20003f06270 */
[----:B------:R-:W2:Y:S01]  /*ebd0*/  I2F R11, R27 ;  /* 0x0000001b000b7306 */ /* 0x000ea20000201400 */
[----:B------:R-:W-:Y:S01]  /*ebe0*/  ISETP.GE.AND P2, PT, R33, R179, PT ;  /* 0x000000b32100720c */ /* 0x000fe20003f46270 */
[----:B------:R3:W-:Y:S01]  /*ebf0*/  STL [R1+0x4], R15 ;  /* 0x0000040f01007387 */ /* 0x0007e20000100800 */
[----:B------:R-:W-:-:S02]  /*ec00*/  FSEL R125, R109, -INF , !P4 ;  /* 0xff8000006d7d7808 */ /* 0x000fc40006000000 */
[----:B------:R-:W-:Y:S02]  /*ec10*/  FSEL R33, R111, -INF , !P3 ;  /* 0xff8000006f217808 */ /* 0x000fe40005800000 */
[CC--:B------:R-:W-:Y:S01]  /*ec20*/  ISETP.GE.AND P4, PT, R35.reuse, R212.reuse, PT ;  /* 0x000000d42300720c */ /* 0x0c0fe20003f86270 */
[----:B------:R-:W4:Y:S01]  /*ec30*/  I2F R17, R35 ;  /* 0x0000002300117306 */ /* 0x000f220000201400 */
[-C--:B------:R-:W-:Y:S01]  /*ec40*/  ISETP.GE.AND P3, PT, R35, R179.reuse, PT ;  /* 0x000000b32300720c */ /* 0x080fe20003f66270 */
[----:B------:R5:W-:Y:S01]  /*ec50*/  STL [R1], R33 ;  /* 0x0000002101007387 */ /* 0x000be20000100800 */
[----:B------:R-:W-:Y:S01]  /*ec60*/  IADD3 R23, R208, 0x51, RZ ;  /* 0x00000051d0177810 */ /* 0x000fe20007ffe0ff */
[----:B-1----:R-:W-:Y:S01]  /*ec70*/  FFMA.FTZ R95, R13, UR4, R95 ;  /* 0x000000040d5f7c23 */ /* 0x002fe2000801005f */
[----:B------:R-:W-:Y:S01]  /*ec80*/  FSEL R115, R107, -INF , !P5 ;  /* 0xff8000006b737808 */ /* 0x000fe20006800000 */
[----:B------:R-:W-:Y:S01]  /*ec90*/  FFMA.FTZ R93, R13, UR4, R93 ;  /* 0x000000040d5d7c23 */ /* 0x000fe2000801005d */
[----:B------:R-:W-:Y:S01]  /*eca0*/  FSEL R246, R101, -INF , !P0 ;  /* 0xff80000065f67808 */ /* 0x000fe20004000000 */
[----:B--2---:R-:W-:Y:S01]  /*ecb0*/  FFMA.FTZ R89, R11, UR4, R89 ;  /* 0x000000040b597c23 */ /* 0x004fe20008010059 */
[----:B------:R-:W-:Y:S01]  /*ecc0*/  ISETP.GE.AND P5, PT, R31, R179, PT ;  /* 0x000000b31f00720c */ /* 0x000fe20003fa6270 */
[----:B------:R-:W-:Y:S01]  /*ecd0*/  FFMA.FTZ R91, R11, UR4, R91 ;  /* 0x000000040b5b7c23 */ /* 0x000fe2000801005b */
[----:B------:R-:W-:-:S02]  /*ece0*/  ISETP.GE.AND P0, PT, R27, R212, PT ;  /* 0x000000d41b00720c */ /* 0x000fc40003f06270 */
[----:B------:R-:W-:Y:S02]  /*ecf0*/  FSEL R221, R103, -INF , !P2 ;  /* 0xff80000067dd7808 */ /* 0x000fe40005000000 */
[----:B------:R-:W-:Y:S01]  /*ed00*/  ISETP.GE.AND P2, PT, R27, R179, PT ;  /* 0x000000b31b00720c */ /* 0x000fe20003f46270 */
[C---:B----4-:R-:W-:Y:S01]  /*ed10*/  FFMA.FTZ R97, R17.reuse, UR4, R97 ;  /* 0x0000000411617c23 */ /* 0x050fe20008010061 */
[C---:B------:R-:W-:Y:S01]  /*ed20*/  IADD3 R35, R208.reuse, 0x59, RZ ;  /* 0x00000059d0237810 */ /* 0x040fe20007ffe0ff */
[----:B------:R-:W-:Y:S01]  /*ed30*/  FFMA.FTZ R99, R17, UR4, R99 ;  /* 0x0000000411637c23 */ /* 0x000fe20008010063 */
[----:B---3--:R-:W1:Y:S01]  /*ed40*/  I2F R15, R23 ;  /* 0x00000017000f7306 */ /* 0x008e620000201400 */
[----:B------:R-:W-:Y:S02]  /*ed50*/  IADD3 R27, R208, 0x69, RZ ;  /* 0x00000069d01b7810 */ /* 0x000fe40007ffe0ff */
[----:B------:R-:W-:Y:S02]  /*ed60*/  FSEL R127, R105, -INF , !P6 ;  /* 0xff800000697f7808 */ /* 0x000fe40007000000 */
[----:B------:R-:W-:-:S02]  /*ed70*/  FSEL R214, R95, -INF , !P5 ;  /* 0xff8000005fd67808 */ /* 0x000fc40006800000 */
[----:B------:R-:W-:Y:S01]  /*ed80*/  FSEL R216, R89, -INF , !P0 ;  /* 0xff80000059d87808 */ /* 0x000fe20004000000 */
[----:B------:R2:W3:Y:S01]  /*ed90*/  I2F R25, R35 ;  /* 0x0000002300197306 */ /* 0x0004e20000201400 */
[C---:B-----5:R-:W-:Y:S02]  /*eda0*/  IADD3 R33, R208.reuse, 0x61, RZ ;  /* 0x00000061d0217810 */ /* 0x060fe40007ffe0ff */
[-C--:B------:R-:W-:Y:S02]  /*edb0*/  ISETP.GE.AND P6, PT, R31, R212.reuse, PT ;  /* 0x000000d41f00720c */ /* 0x080fe40003fc6270 */
[CC--:B------:R-:W-:Y:S02]  /*edc0*/  ISETP.GE.AND P5, PT, R35.reuse, R212.reuse, PT ;  /* 0x000000d42300720c */ /* 0x0c0fe40003fa6270 */
[-C--:B------:R-:W-:Y:S01]  /*edd0*/  ISETP.GE.AND P0, PT, R35, R179.reuse, PT ;  /* 0x000000b32300720c */ /* 0x080fe20003f06270 */
[----:B------:R-:W4:Y:S01]  /*ede0*/  I2F R19, R33 ;  /* 0x0000002100137306 */ /* 0x000f220000201400 */
[C---:B------:R-:W-:Y:S01]  /*edf0*/  IADD3 R31, R208.reuse, 0x9, RZ ;  /* 0x00000009d01f7810 */ /* 0x040fe20007ffe0ff */
[----:B-1----:R-:W-:Y:S01]  /*ee00*/  FFMA.FTZ R87, R15, UR4, R87 ;  /* 0x000000040f577c23 */ /* 0x002fe20008010057 */
[----:B------:R-:W-:Y:S01]  /*ee10*/  FSEL R218, R93, -INF , !P6 ;  /* 0xff8000005dda7808 */ /* 0x000fe20007000000 */
[----:B------:R-:W-:Y:S01]  /*ee20*/  FFMA.FTZ R85, R15, UR4, R85 ;  /* 0x000000040f557c23 */ /* 0x000fe20008010055 */
[----:B------:R-:W-:Y:S01]  /*ee30*/  ISETP.GE.AND P6, PT, R23, R179, PT ;  /* 0x000000b31700720c */ /* 0x000fe20003fc6270 */
[----:B------:R-:W-:Y:S01]  /*ee40*/  IMAD.U32 R15, RZ, RZ, UR6 ;  /* 0x00000006ff0f7e24 */ /* 0x000fe2000f8e00ff */
[----:B------:R-:W-:Y:S01]  /*ee50*/  FSEL R245, R97, -INF , !P4 ;  /* 0xff80000061f57808 */ /* 0x000fe20006000000 */
[----:B------:R-:W1:Y:S01]  /*ee60*/  I2F R17, R27 ;  /* 0x0000001b00117306 */ /* 0x000e620000201400 */
[----:B--2---:R-:W-:Y:S01]  /*ee70*/  IMAD.U32 R35, RZ, RZ, UR6 ;  /* 0x00000006ff237e24 */ /* 0x004fe2000f8e00ff */
[----:B------:R-:W-:Y:S01]  /*ee80*/  ISETP.GE.AND P4, PT, R208, R212, PT ;  /* 0x000000d4d000720c */ /* 0x000fe20003f86270 */
[----:B---3--:R-:W-:Y:S01]  /*ee90*/  FFMA.FTZ R81, R25, UR4, R81 ;  /* 0x0000000419517c23 */ /* 0x008fe20008010051 */
[----:B------:R-:W-:Y:S01]  /*eea0*/  FSEL R220, R99, -INF , !P3 ;  /* 0xff80000063dc7808 */ /* 0x000fe20005800000 */
[----:B------:R-:W-:Y:S01]  /*eeb0*/  FFMA.FTZ R83, R25, UR4, R83 ;  /* 0x0000000419537c23 */ /* 0x000fe20008010053 */
[----:B------:R-:W-:-:S02]  /*eec0*/  LOP3.LUT R35, R35, 0x18, R244, 0xfe, !PT ;  /* 0x0000001823237812 */ /* 0x000fc400078efef4 */
[----:B------:R-:W2:Y:S01]  /*eed0*/  I2F R13, R31 ;  /* 0x0000001f000d7306 */ /* 0x000ea20000201400 */
[-C--:B------:R-:W-:Y:S01]  /*eee0*/  ISETP.GE.AND P3, PT, R23, R212.reuse, PT ;  /* 0x000000d41700720c */ /* 0x080fe20003f66270 */
[----:B----4-:R-:W-:Y:S01]  /*eef0*/  FFMA.FTZ R77, R19, UR4, R77 ;  /* 0x00000004134d7c23 */ /* 0x010fe2000801004d */
[----:B------:R-:W-:Y:S01]  /*ef00*/  FSEL R207, R87, -INF , !P6 ;  /* 0xff80000057cf7808 */ /* 0x000fe20007000000 */
[----:B------:R-:W-:Y:S01]  /*ef10*/  FFMA.FTZ R79, R19, UR4, R79 ;  /* 0x00000004134f7c23 */ /* 0x000fe2000801004f */
[----:B------:R-:W-:Y:S02]  /*ef20*/  FSEL R208, R81, -INF , !P5 ;  /* 0xff80000051d07808 */ /* 0x000fe40006800000 */
[CC--:B------:R-:W-:Y:S01]  /*ef30*/  ISETP.GE.AND P6, PT, R27.reuse, R212.reuse, PT ;  /* 0x000000d41b00720c */ /* 0x0c0fe20003fc6270 */
[----:B------:R-:W3:Y:S01]  /*ef40*/  I2F R11, R31 ;  /* 0x0000001f000b7306 */ /* 0x000ee20000201400 */
[-C--:B------:R-:W-:Y:S01]  /*ef50*/  ISETP.GE.AND P5, PT, R27, R179.reuse, PT ;  /* 0x000000b31b00720c */ /* 0x080fe20003fa6270 */
[----:B-1----:R-:W-:Y:S01]  /*ef60*/  FFMA.FTZ R75, R17, UR4, R75 ;  /* 0x00000004114b7c23 */ /* 0x002fe2000801004b */
[----:B------:R-:W-:Y:S01]  /*ef70*/  LOP3.LUT R27, R15, 0x20, R244, 0xfe, !PT ;  /* 0x000000200f1b7812 */ /* 0x000fe200078efef4 */
[----:B------:R-:W-:Y:S01]  /*ef80*/  FFMA.FTZ R73, R17, UR4, R73 ;  /* 0x0000000411497c23 */ /* 0x000fe20008010049 */
[----:B------:R-:W-:Y:S01]  /*ef90*/  FSEL R211, R91, -INF , !P2 ;  /* 0xff8000005bd37808 */ /* 0x000fe20005000000 */
[----:B------:R-:W-:Y:S01]  /*efa0*/  FFMA.FTZ R15, R210, UR4, R124 ;  /* 0x00000004d20f7c23 */ /* 0x000fe2000801007c */
[----:B------:R-:W-:Y:S01]  /*efb0*/  ISETP.GE.AND P2, PT, R33, R212, PT ;  /* 0x000000d42100720c */ /* 0x000fe20003f46270 */
[----:B------:R-:W1:Y:S01]  /*efc0*/  I2F R23, R35 ;  /* 0x0000002300177306 */ /* 0x000e620000201400 */
[----:B------:R-:W-:Y:S01]  /*efd0*/  FSEL R209, R85, -INF , !P3 ;  /* 0xff80000055d17808 */ /* 0x000fe20005800000 */
[----:B--2---:R-:W-:Y:S01]  /*efe0*/  FFMA.FTZ R13, R13, UR4, R121 ;  /* 0x000000040d0d7c23 */ /* 0x004fe20008010079 */
[----:B------:R-:W-:Y:S01]  /*eff0*/  ISETP.GE.AND P3, PT, R33, R179, PT ;  /* 0x000000b32100720c */ /* 0x000fe20003f66270 */
[----:B------:R-:W-:Y:S01]  /*f000*/  IMAD.U32 R33, RZ, RZ, UR6 ;  /* 0x00000006ff217e24 */ /* 0x000fe2000f8e00ff */
[----:B------:R-:W-:-:S02]  /*f010*/  LOP3.LUT R39, R39, 0x28, R244, 0xfe, !PT ;  /* 0x0000002827277812 */ /* 0x000fc400078efef4 */
[----:B------:R-:W-:Y:S01]  /*f020*/  FSEL R200, R83, -INF , !P0 ;  /* 0xff80000053c87808 */ /* 0x000fe20004000000 */
[----:B------:R-:W2:Y:S01]  /*f030*/  I2F R25, R35 ;  /* 0x0000002300197306 */ /* 0x000ea20000201400 */
[----:B------:R-:W-:Y:S01]  /*f040*/  FSEL R183, R77, -INF , !P2 ;  /* 0xff8000004db77808 */ /* 0x000fe20005000000 */
[----:B---3--:R-:W-:Y:S01]  /*f050*/  FFMA.FTZ R11, R11, UR4, R123 ;  /* 0x000000040b0b7c23 */ /* 0x008fe2000801007b */
[C---:B------:R-:W-:Y:S02]  /*f060*/  ISETP.GE.AND P0, PT, R31.reuse, R212, PT ;  /* 0x000000d41f00720c */ /* 0x040fe40003f06270 */
[----:B------:R-:W-:Y:S02]  /*f070*/  ISETP.GE.AND P2, PT, R31, R179, PT ;  /* 0x000000b31f00720c */ /* 0x000fe40003f46270 */
[----:B------:R-:W-:Y:S01]  /*f080*/  LOP3.LUT R33, R33, 0x30, R244, 0xfe, !PT ;  /* 0x0000003021217812 */ /* 0x000fe200078efef4 */
[----:B------:R-:W3:Y:S01]  /*f090*/  I2F R19, R27 ;  /* 0x0000001b00137306 */ /* 0x000ee20000201400 */
[----:B------:R-:W-:Y:S01]  /*f0a0*/  FSEL R170, R75, -INF , !P5 ;  /* 0xff8000004baa7808 */ /* 0x000fe20006800000 */
[----:B------:R-:W-:Y:S01]  /*f0b0*/  IMAD.U32 R75, RZ, RZ, UR6 ;  /* 0x00000006ff4b7e24 */ /* 0x000fe2000f8e00ff */
[----:B------:R-:W-:Y:S01]  /*f0c0*/  FSEL R182, R73, -INF , !P6 ;  /* 0xff80000049b67808 */ /* 0x000fe20007000000 */
[----:B-1----:R-:W-:Y:S01]  /*f0d0*/  FFMA.FTZ R23, R23, UR4, R112 ;  /* 0x0000000417177c23 */ /* 0x002fe20008010070 */
[----:B------:R-:W-:-:S02]  /*f0e0*/  FSEL R180, R79, -INF , !P3 ;  /* 0xff8000004fb47808 */ /* 0x000fc40005800000 */
[----:B------:R-:W-:Y:S01]  /*f0f0*/  FSEL R15, R15, -INF , !P4 ;  /* 0xff8000000f0f7808 */ /* 0x000fe20006000000 */
[----:B------:R1:W4:Y:S01]  /*f100*/  I2F R31, R39 ;  /* 0x00000027001f7306 */ /* 0x0003220000201400 */
[----:B------:R-:W-:Y:S01]  /*f110*/  FSEL R13, R13, -INF , !P0 ;  /* 0xff8000000d0d7808 */ /* 0x000fe20004000000 */
[----:B--2---:R-:W-:Y:S01]  /*f120*/  FFMA.FTZ R73, R25, UR4, R114 ;  /* 0x0000000419497c23 */ /* 0x004fe20008010072 */
[----:B------:R-:W-:Y:S02]  /*f130*/  FSEL R11, R11, -INF , !P2 ;  /* 0xff8000000b0b7808 */ /* 0x000fe40005000000 */
[CC--:B------:R-:W-:Y:S02]  /*f140*/  ISETP.GE.AND P3, PT, R35.reuse, R212.reuse, PT ;  /* 0x000000d42300720c */ /* 0x0c0fe40003f66270 */
[-C--:B------:R-:W-:Y:S01]  /*f150*/  ISETP.GE.AND P4, PT, R35, R179.reuse, PT ;  /* 0x000000b32300720c */ /* 0x080fe20003f86270 */
[----:B------:R-:W2:Y:S01]  /*f160*/  I2F R17, R33 ;  /* 0x0000002100117306 */ /* 0x000ea20000201400 */
[CC--:B------:R-:W-:Y:S01]  /*f170*/  ISETP.GE.AND P0, PT, R39.reuse, R212.reuse, PT ;  /* 0x000000d42700720c */ /* 0x0c0fe20003f06270 */
[----:B------:R-:W-:Y:S01]  /*f180*/  IMAD.U32 R35, RZ, RZ, UR6 ;  /* 0x00000006ff237e24 */ /* 0x000fe2000f8e00ff */
[-C--:B------:R-:W-:Y:S01]  /*f190*/  ISETP.GE.AND P2, PT, R39, R179.reuse, PT ;  /* 0x000000b32700720c */ /* 0x080fe20003f46270 */
[----:B---3--:R-:W-:Y:S01]  /*f1a0*/  FFMA.FTZ R81, R19, UR4, R108 ;  /* 0x0000000413517c23 */ /* 0x008fe2000801006c */
[----:B------:R-:W-:Y:S01]  /*f1b0*/  LOP3.LUT R75, R75, 0x38, R244, 0xfe, !PT ;  /* 0x000000384b4b7812 */ /* 0x000fe200078efef4 */
[----:B------:R-:W-:Y:S01]  /*f1c0*/  FFMA.FTZ R110, R19, UR4, R110 ;  /* 0x00000004136e7c23 */ /* 0x000fe2000801006e */
[CC--:B------:R-:W-:Y:S01]  /*f1d0*/  ISETP.GE.AND P6, PT, R27.reuse, R212.reuse, PT ;  /* 0x000000d41b00720c */ /* 0x0c0fe20003fc6270 */
[----:B-1----:R-:W-:Y:S01]  /*f1e0*/  IMAD.U32 R39, RZ, RZ, UR6 ;  /* 0x00000006ff277e24 */ /* 0x002fe2000f8e00ff */
[-C--:B------:R-:W-:Y:S01]  /*f1f0*/  ISETP.GE.AND P5, PT, R27, R179.reuse, PT ;  /* 0x000000b31b00720c */ /* 0x080fe20003fa6270 */
[----:B----4-:R-:W-:Y:S01]  /*f200*/  FFMA.FTZ R85, R31, UR4, R104 ;  /* 0x000000041f557c23 */ /* 0x010fe20008010068 */
[----:B------:R-:W-:Y:S01]  /*f210*/  FSEL R25, R23, -INF , !P3 ;  /* 0xff80000017197808 */ /* 0x000fe20005800000 */
[----:B------:R-:W1:Y:S01]  /*f220*/  I2F R27, R75 ;  /* 0x0000004b001b7306 */ /* 0x000e620000201400 */
[----:B------:R-:W-:Y:S01]  /*f230*/  FSEL R73, R73, -INF , !P4 ;  /* 0xff80000049497808 */ /* 0x000fe20006000000 */
[----:B------:R-:W-:Y:S01]  /*f240*/  FFMA.FTZ R106, R31, UR4, R106 ;  /* 0x000000041f6a7c23 */ /* 0x000fe2000801006a */
[----:B------:R-:W-:Y:S01]  /*f250*/  ISETP.GE.AND P3, PT, R33, R212, PT ;  /* 0x000000d42100720c */ /* 0x000fe20003f66270 */
[----:B--2---:R-:W-:Y:S01]  /*f260*/  FFMA.FTZ R100, R17, UR4, R100 ;  /* 0x0000000411647c23 */ /* 0x004fe20008010064 */
[----:B------:R-:W-:Y:S01]  /*f270*/  ISETP.GE.AND P4, PT, R33, R179, PT ;  /* 0x000000b32100720c */ /* 0x000fe20003f86270 */
[----:B------:R-:W-:Y:S01]  /*f280*/  FFMA.FTZ R102, R17, UR4, R102 ;  /* 0x0000000411667c23 */ /* 0x000fe20008010066 */
[----:B------:R-:W-:-:S02]  /*f290*/  LOP3.LUT R33, R39, 0x48, R244, 0xfe, !PT ;  /* 0x0000004827217812 */ /* 0x000fc400078efef4 */
[----:B------:R-:W-:Y:S02]  /*f2a0*/  LOP3.LUT R35, R35, 0x40, R244, 0xfe, !PT ;  /* 0x0000004023237812 */ /* 0x000fe400078efef4 */
[----:B------:R-:W-:Y:S01]  /*f2b0*/  FSEL R81, R81, -INF , !P6 ;  /* 0xff80000051517808 */ /* 0x000fe20007000000 */
[----:B------:R-:W2:Y:S01]  /*f2c0*/  I2F R19, R33 ;  /* 0x0000002100137306 */ /* 0x000ea20000201400 */
[----:B------:R-:W-:Y:S02]  /*f2d0*/  FSEL R128, R110, -INF , !P5 ;  /* 0xff8000006e807808 */ /* 0x000fe40006800000 */
[----:B------:R-:W-:Y:S01]  /*f2e0*/  ISETP.GE.AND P6, PT, R75, R212, PT ;  /* 0x000000d44b00720c */ /* 0x000fe20003fc6270 */
[----:B-1----:R-:W-:Y:S01]  /*f2f0*/  FFMA.FTZ R96, R27, UR4, R96 ;  /* 0x000000041b607c23 */ /* 0x002fe20008010060 */
[----:B------:R-:W-:Y:S01]  /*f300*/  ISETP.GE.AND P5, PT, R75, R179, PT ;  /* 0x000000b34b00720c */ /* 0x000fe20003fa6270 */
[----:B------:R-:W-:Y:S01]  /*f310*/  IMAD.U32 R75, RZ, RZ, UR6 ;  /* 0x00000006ff4b7e24 */ /* 0x000fe2000f8e00ff */
[----:B------:R-:W-:Y:S01]  /*f320*/  LOP3.LUT R39, R39, 0x50, R244, 0xfe, !PT ;  /* 0x0000005027277812 */ /* 0x000fe200078efef4 */
[----:B------:R-:W1:Y:S01]  /*f330*/  I2F R23, R35 ;  /* 0x0000002300177306 */ /* 0x000e620000201400 */
[----:B------:R-:W-:Y:S01]  /*f340*/  FSEL R85, R85, -INF , !P0 ;  /* 0xff80000055557808 */ /* 0x000fe20004000000 */
[----:B------:R-:W-:Y:S01]  /*f350*/  FFMA.FTZ R98, R27, UR4, R98 ;  /* 0x000000041b627c23 */ /* 0x000fe20008010062 */
[----:B------:R-:W-:-:S02]  /*f360*/  FSEL R130, R106, -INF , !P2 ;  /* 0xff8000006a827808 */ /* 0x000fc40005000000 */
[CC--:B------:R-:W-:Y:S02]  /*f370*/  ISETP.GE.AND P0, PT, R35.reuse, R212.reuse, PT ;  /* 0x000000d42300720c */ /* 0x0c0fe40003f06270 */
[-C--:B------:R-:W-:Y:S01]  /*f380*/  ISETP.GE.AND P2, PT, R35, R179.reuse, PT ;  /* 0x000000b32300720c */ /* 0x080fe20003f46270 */
[----:B------:R-:W3:Y:S01]  /*f390*/  I2F R31, R39 ;  /* 0x00000027001f7306 */ /* 0x000ee20000201400 */
[----:B------:R-:W-:Y:S01]  /*f3a0*/  FSEL R113, R100, -INF , !P3 ;  /* 0xff80000064717808 */ /* 0x000fe20005800000 */
[C---:B--2---:R-:W-:Y:S01]  /*f3b0*/  FFMA.FTZ R88, R19.reuse, UR4, R88 ;  /* 0x0000000413587c23 */ /* 0x044fe20008010058 */
[----:B------:R-:W-:Y:S01]  /*f3c0*/  FSEL R117, R102, -INF , !P4 ;  /* 0xff80000066757808 */ /* 0x000fe20006000000 */
[----:B------:R-:W-:Y:S01]  /*f3d0*/  FFMA.FTZ R90, R19, UR4, R90 ;  /* 0x00000004135a7c23 */ /* 0x000fe2000801005a */
[C---:B------:R-:W-:Y:S02]  /*f3e0*/  ISETP.GE.AND P3, PT, R33.reuse, R212, PT ;  /* 0x000000d42100720c */ /* 0x040fe40003f66270 */
[----:B------:R-:W-:Y:S01]  /*f3f0*/  ISETP.GE.AND P4, PT, R33, R179, PT ;  /* 0x000000b32100720c */ /* 0x000fe20003f86270 */
[----:B-1----:R-:W-:Y:S01]  /*f400*/  FFMA.FTZ R92, R23, UR4, R92 ;  /* 0x00000004175c7c23 */ /* 0x002fe2000801005c */
[----:B------:R-:W-:Y:S01]  /*f410*/  LOP3.LUT R35, R75, 0x58, R244, 0xfe, !PT ;  /* 0x000000584b237812 */ /* 0x000fe200078efef4 */
[----:B------:R-:W-:Y:S01]  /*f420*/  FFMA.FTZ R94, R23, UR4, R94 ;  /* 0x00000004175e7c23 */ /* 0x000fe2000801005e */
[----:B------:R-:W-:-:S02]  /*f430*/  LOP3.LUT R33, R75, 0x60, R244, 0xfe, !PT ;  /* 0x000000604b217812 */ /* 0x000fc400078efef4 */
[----:B------:R-:W1:Y:S01]  /*f440*/  I2F R17, R35 ;  /* 0x0000002300117306 */ /* 0x000e620000201400 */
[----:B------:R-:W-:Y:S02]  /*f450*/  FSEL R119, R96, -INF , !P6 ;  /* 0xff80000060777808 */ /* 0x000fe40007000000 */
[----:B------:R-:W-:Y:S01]  /*f460*/  FSEL R248, R98, -INF , !P5 ;  /* 0xff80000062f87808 */ /* 0x000fe20006800000 */
[----:B---3--:R-:W-:Y:S01]  /*f470*/  FFMA.FTZ R84, R31, UR4, R84 ;  /* 0x000000041f547c23 */ /* 0x008fe20008010054 */
[----:B------:R-:W-:Y:S01]  /*f480*/  ISETP.GE.AND P6, PT, R39, R212, PT ;  /* 0x000000d42700720c */ /* 0x000fe20003fc6270 */
[----:B------:R-:W-:Y:S01]  /*f490*/  FFMA.FTZ R86, R31, UR4, R86 ;  /* 0x000000041f567c23 */ /* 0x000fe20008010056 */
[----:B------:R-:W-:Y:S01]  /*f4a0*/  ISETP.GE.AND P5, PT, R39, R179, PT ;  /* 0x000000b32700720c */ /* 0x000fe20003fa6270 */
[----:B------:R-:W2:Y:S01]  /*f4b0*/  I2F R27, R33 ;  /* 0x00000021001b7306 */ /* 0x000ea20000201400 */
[----:B------:R-:W-:Y:S02]  /*f4c0*/  LOP3.LUT R39, R75, 0x68, R244, 0xfe, !PT ;  /* 0x000000684b277812 */ /* 0x000fe400078efef4 */
[----:B------:R-:W-:-:S02]  /*f4d0*/  FSEL R223, R88, -INF , !P3 ;  /* 0xff80000058df7808 */ /* 0x000fc40005800000 */
[----:B------:R-:W-:Y:S02]  /*f4e0*/  FSEL R219, R90, -INF , !P4 ;  /* 0xff8000005adb7808 */ /* 0x000fe40006000000 */
[----:B------:R-:W-:Y:S01]  /*f4f0*/  FSEL R247, R92, -INF , !P0 ;  /* 0xff8000005cf77808 */ /* 0x000fe20004000000 */
[----:B------:R-:W3:Y:S01]  /*f500*/  I2F R23, R39 ;  /* 0x0000002700177306 */ /* 0x000ee20000201400 */
[----:B------:R-:W-:Y:S01]  /*f510*/  FSEL R222, R94, -INF , !P2 ;  /* 0xff8000005ede7808 */ /* 0x000fe20005000000 */
[----:B-1----:R-:W-:Y:S01]  /*f520*/  FFMA.FTZ R80, R17, UR4, R80 ;  /* 0x0000000411507c23 */ /* 0x002fe20008010050 */
[-C--:B------:R-:W-:Y:S01]  /*f530*/  ISETP.GE.AND P3, PT, R33, R212.reuse, PT ;  /* 0x000000d42100720c */ /* 0x080fe20003f66270 */
[----:B------:R-:W-:Y:S01]  /*f540*/  FFMA.FTZ R82, R17, UR4, R82 ;  /* 0x0000000411527c23 */ /* 0x000fe20008010052 */
[-C--:B------:R-:W-:Y:S02]  /*f550*/  ISETP.GE.AND P4, PT, R33, R179.reuse, PT ;  /* 0x000000b32100720c */ /* 0x080fe40003f86270 */
[----:B------:R-:W-:Y:S01]  /*f560*/  ISETP.GE.AND P0, PT, R35, R212, PT ;  /* 0x000000d42300720c */ /* 0x000fe20003f06270 */
[----:B--2---:R-:W-:Y:S01]  /*f570*/  FFMA.FTZ R76, R27, UR4, R76 ;  /* 0x000000041b4c7c23 */ /* 0x004fe2000801004c */
[----:B------:R-:W-:Y:S01]  /*f580*/  ISETP.GE.AND P2, PT, R35, R179, PT ;  /* 0x000000b32300720c */ /* 0x000fe20003f46270 */
[----:B------:R-:W-:Y:S01]  /*f590*/  FFMA.FTZ R78, R27, UR4, R78 ;  /* 0x000000041b4e7c23 */ /* 0x000fe2000801004e */
[----:B------:R-:W-:-:S02]  /*f5a0*/  LOP3.LUT R33, R75, 0x78, R244, 0xfe, !PT ;  /* 0x000000784b217812 */ /* 0x000fc400078efef4 */
[----:B------:R-:W-:Y:S02]  /*f5b0*/  LOP3.LUT R35, R75, 0x70, R244, 0xfe, !PT ;  /* 0x000000704b237812 */ /* 0x000fe400078efef4 */
[----:B------:R-:W-:Y:S01]  /*f5c0*/  FSEL R217, R84, -INF , !P6 ;  /* 0xff80000054d97808 */ /* 0x000fe20007000000 */
[----:B------:R-:W1:Y:S01]  /*f5d0*/  I2F R31, R33 ;  /* 0x00000021001f7306 */ /* 0x000e620000201400 */
[----:B------:R-:W-:Y:S01]  /*f5e0*/  FSEL R210, R86, -INF , !P5 ;  /* 0xff80000056d27808 */ /* 0x000fe20006800000 */
[----:B---3--:R-:W-:Y:S01]  /*f5f0*/  FFMA.FTZ R72, R23, UR4, R72 ;  /* 0x0000000417487c23 */ /* 0x008fe20008010048 */
[----:B------:R-:W-:Y:S01]  /*f600*/  ISETP.GE.AND P6, PT, R39, R212, PT ;  /* 0x000000d42700720c */ /* 0x000fe20003fc6270 */
[----:B------:R-:W-:Y:S01]  /*f610*/  FFMA.FTZ R194, R23, UR4, R74 ;  /* 0x0000000417c27c23 */ /* 0x000fe2000801004a */
[----:B------:R-:W-:Y:S01]  /*f620*/  ISETP.GE.AND P5, PT, R39, R179, PT ;  /* 0x000000b32700720c */ /* 0x000fe20003fa6270 */
[----:B------:R-:W-:Y:S01]  /*f630*/  IMAD.U32 R74, RZ, RZ, UR6 ;  /* 0x00000006ff4a7e24 */ /* 0x000fe2000f8e00ff */
[----:B------:R-:W-:Y:S01]  /*f640*/  LOP3.LUT R39, R75, 0x80, R244, 0xfe, !PT ;  /* 0x000000804b277812 */ /* 0x000fe200078efef4 */
[----:B------:R-:W2:Y:S01]  /*f650*/  I2F R19, R35 ;  /* 0x0000002300137306 */ /* 0x000ea20000201400 */
[----:B------:R-:W-:-:S02]  /*f660*/  FSEL R215, R80, -INF , !P0 ;  /* 0xff80000050d77808 */ /* 0x000fc40004000000 */
[----:B------:R-:W-:Y:S02]  /*f670*/  FSEL R203, R82, -INF , !P2 ;  /* 0xff80000052cb7808 */ /* 0x000fe40005000000 */
[CC--:B------:R-:W-:Y:S02]  /*f680*/  ISETP.GE.AND P0, PT, R35.reuse, R212.reuse, PT ;  /* 0x000000d42300720c */ /* 0x0c0fe40003f06270 */
[-C--:B------:R-:W-:Y:S01]  /*f690*/  ISETP.GE.AND P2, PT, R35, R179.reuse, PT ;  /* 0x000000b32300720c */ /* 0x080fe20003f46270 */
[----:B------:R-:W3:Y:S01]  /*f6a0*/  I2F R17, R39 ;  /* 0x0000002700117306 */ /* 0x000ee20000201400 */
[----:B------:R-:W-:Y:S01]  /*f6b0*/  FSEL R202, R76, -INF , !P3 ;  /* 0xff8000004cca7808 */ /* 0x000fe20005800000 */
[C---:B-1----:R-:W-:Y:S01]  /*f6c0*/  FFMA.FTZ R64, R31.reuse, UR4, R64 ;  /* 0x000000041f407c23 */ /* 0x042fe20008010040 */
[----:B------:R-:W-:Y:S01]  /*f6d0*/  FSEL R195, R78, -INF , !P4 ;  /* 0xff8000004ec37808 */ /* 0x000fe20006000000 */
[----:B------:R-:W-:Y:S01]  /*f6e0*/  FFMA.FTZ R168, R31, UR4, R66 ;  /* 0x000000041fa87c23 */ /* 0x000fe20008010042 */
[C---:B------:R-:W-:Y:S01]  /*f6f0*/  ISETP.GE.AND P3, PT, R33.reuse, R212, PT ;  /* 0x000000d42100720c */ /* 0x040fe20003f66270 */
[----:B------:R-:W-:Y:S01]  /*f700*/  IMAD.U32 R66, RZ, RZ, UR6 ;  /* 0x00000006ff427e24 */ /* 0x000fe2000f8e00ff */
[----:B------:R-:W-:Y:S01]  /*f710*/  ISETP.GE.AND P4, PT, R33, R179, PT ;  /* 0x000000b32100720c */ /* 0x000fe20003f86270 */
[----:B--2---:R-:W-:Y:S01]  /*f720*/  FFMA.FTZ R68, R19, UR4, R68 ;  /* 0x0000000413447c23 */ /* 0x004fe20008010044 */
[----:B------:R-:W-:Y:S01]  /*f730*/  LOP3.LUT R35, R75, 0x88, R244, 0xfe, !PT ;  /* 0x000000884b237812 */ /* 0x000fe200078efef4 */
[----:B------:R-:W-:Y:S01]  /*f740*/  FFMA.FTZ R169, R19, UR4, R70 ;  /* 0x0000000413a97c23 */ /* 0x000fe20008010046 */
[----:B------:R-:W-:Y:S01]  /*f750*/  LOP3.LUT R33, R75, 0x90, R244, 0xfe, !PT ;  /* 0x000000904b217812 */ /* 0x000fe200078efef4 */
[----:B------:R-:W-:Y:S01]  /*f760*/  IMAD.U32 R70, RZ, RZ, UR6 ;  /* 0x00000006ff467e24 */ /* 0x000fe2000f8e00ff */
[----:B------:R1:W2:Y:S01]  /*f770*/  I2F R27, R35 ;  /* 0x00000023001b7306 */ /* 0x0002a20000201400 */
[----:B------:R-:W-:-:S02]  /*f780*/  FSEL R201, R72, -INF , !P6 ;  /* 0xff80000048c97808 */ /* 0x000fc40007000000 */
[----:B------:R-:W-:Y:S01]  /*f790*/  FSEL R194, R194, -INF , !P5 ;  /* 0xff800000c2c27808 */ /* 0x000fe20006800000 */
[----:B---3--:R-:W-:Y:S01]  /*f7a0*/  FFMA.FTZ R60, R17, UR4, R60 ;  /* 0x00000004113c7c23 */ /* 0x008fe2000801003c */
[----:B------:R-:W-:Y:S01]  /*f7b0*/  BAR.SYNC.DEFER_BLOCKING 0x0 ;  /* 0x0000000000007b1d */ /* 0x000fe20000010000 */
[C---:B------:R-:W-:Y:S02]  /*f7c0*/  ISETP.GE.AND P6, PT, R39.reuse, R212, PT ;  /* 0x000000d42700720c */ /* 0x040fe40003fc6270 */
[----:B------:R-:W-:Y:S02]  /*f7d0*/  ISETP.GE.AND P5, PT, R39, R179, PT ;  /* 0x000000b32700720c */ /* 0x000fe40003fa6270 */
[----:B------:R-:W-:Y:S01]  /*f7e0*/  LOP3.LUT R39, R74, 0x98, R244, 0xfe, !PT ;  /* 0x000000984a277812 */ /* 0x000fe200078efef4 */
[----:B------:R3:W4:Y:S01]  /*f7f0*/  I2F R23, R33 ;  /* 0x0000002100177306 */ /* 0x0007220000201400 */
[----:B------:R-:W-:Y:S01]  /*f800*/  FSEL R171, R64, -INF , !P3 ;  /* 0xff80000040ab7808 */ /* 0x000fe20005800000 */
[----:B------:R-:W-:Y:S01]  /*f810*/  FFMA.FTZ R64, R17, UR4, R62 ;  /* 0x0000000411407c23 */ /* 0x000fe2000801003e */
[----:B------:R-:W-:Y:S01]  /*f820*/  FSEL R181, R68, -INF , !P0 ;  /* 0xff80000044b57808 */ /* 0x000fe20004000000 */
[----:B------:R-:W-:Y:S01]  /*f830*/  IMAD.U32 R62, RZ, RZ, UR6 ;  /* 0x00000006ff3e7e24 */ /* 0x000fe2000f8e00ff */
[----:B------:R-:W-:-:S02]  /*f840*/  FSEL R169, R169, -INF , !P2 ;  /* 0xff800000a9a97808 */ /* 0x000fc40005000000 */
[CC--:B------:R-:W-:Y:S01]  /*f850*/  ISETP.GE.AND P0, PT, R35.reuse, R212.reuse, PT ;  /* 0x000000d42300720c */ /* 0x0c0fe20003f06270 */
[----:B------:R-:W5:Y:S01]  /*f860*/  I2F R19, R39 ;  /* 0x0000002700137306 */ /* 0x000f620000201400 */
[----:B------:R-:W-:Y:S02]  /*f870*/  ISETP.GE.AND P2, PT, R35, R179, PT ;  /* 0x000000b32300720c */ /* 0x000fe40003f46270 */
[----:B-1----:R-:W-:Y:S02]  /*f880*/  LOP3.LUT R35, R70, 0xa0, R244, 0xfe, !PT ;  /* 0x000000a046237812 */ /* 0x002fe400078efef4 */
[----:B------:R-:W-:Y:S01]  /*f890*/  FSEL R121, R60, -INF , !P6 ;  /* 0xff8000003c797808 */ /* 0x000fe20007000000 */
[C---:B--2---:R-:W-:Y:S01]  /*f8a0*/  FFMA.FTZ R60, R27.reuse, UR4, R56 ;  /* 0x000000041b3c7c23 */ /* 0x044fe20008010038 */
[----:B------:R-:W-:Y:S01]  /*f8b0*/  FSEL R56, R64, -INF , !P5 ;  /* 0xff80000040387808 */ /* 0x000fe20006800000 */
[----:B------:R1:W2:Y:S01]  /*f8c0*/  I2F R31, R35 ;  /* 0x00000023001f7306 */ /* 0x0002a20000201400 */
[----:B------:R-:W-:Y:S01]  /*f8d0*/  FSEL R168, R168, -INF , !P4 ;  /* 0xff800000a8a87808 */ /* 0x000fe20006000000 */
[----:B------:R-:W-:Y:S01]  /*f8e0*/  FFMA.FTZ R64, R27, UR4, R58 ;  /* 0x000000041b407c23 */ /* 0x000fe2000801003a */
[----:B------:R-:W-:-:S02]  /*f8f0*/  ISETP.GE.AND P3, PT, R33, R212, PT ;  /* 0x000000d42100720c */ /* 0x000fc40003f66270 */
[-C--:B------:R-:W-:Y:S02]  /*f900*/  ISETP.GE.AND P4, PT, R33, R179.reuse, PT ;  /* 0x000000b32100720c */ /* 0x080fe40003f86270 */
[----:B---3--:R-:W-:Y:S02]  /*f910*/  LOP3.LUT R33, R66, 0xa8, R244, 0xfe, !PT ;  /* 0x000000a842217812 */ /* 0x008fe400078efef4 */
[----:B------:R-:W-:Y:S01]  /*f920*/  FSEL R58, R60, -INF , !P0 ;  /* 0xff8000003c3a7808 */ /* 0x000fe20004000000 */
[C---:B----4-:R-:W-:Y:S01]  /*f930*/  FFMA.FTZ R60, R23.reuse, UR4, R52 ;  /* 0x00000004173c7c23 */ /* 0x050fe20008010034 */
[----:B------:R-:W-:Y:S01]  /*f940*/  FSEL R52, R64, -INF , !P2 ;  /* 0xff80000040347808 */ /* 0x000fe20005000000 */
[----:B------:R-:W3:Y:S01]  /*f950*/  I2F R17, R33 ;  /* 0x0000002100117306 */ /* 0x000ee20000201400 */
[----:B------:R-:W-:Y:S01]  /*f960*/  FFMA.FTZ R64, R23, UR4, R54 ;  /* 0x0000000417407c23 */ /* 0x000fe20008010036 */
[C---:B------:R-:W-:Y:S02]  /*f970*/  ISETP.GE.AND P6, PT, R39.reuse, R212, PT ;  /* 0x000000d42700720c */ /* 0x040fe40003fc6270 */
[----:B------:R-:W-:-:S02]  /*f980*/  ISETP.GE.AND P5, PT, R39, R179, PT ;  /* 0x000000b32700720c */ /* 0x000fc40003fa6270 */
[----:B------:R-:W-:Y:S01]  /*f990*/  FSEL R54, R60, -INF , !P3 ;  /* 0xff8000003c367808 */ /* 0x000fe20005800000 */
[C---:B-----5:R-:W-:Y:S01]  /*f9a0*/  FFMA.FTZ R60, R19.reuse, UR4, R48 ;  /* 0x00000004133c7c23 */ /* 0x060fe20008010030 */
[----:B------:R-:W-:Y:S02]  /*f9b0*/  LOP3.LUT R39, R62, 0xb0, R244, 0xfe, !PT ;  /* 0x000000b03e277812 */ /* 0x000fe400078efef4 */
[----:B------:R-:W-:Y:S01]  /*f9c0*/  FSEL R48, R64, -INF , !P4 ;  /* 0xff80000040307808 */ /* 0x000fe20006000000 */
[----:B------:R-:W-:Y:S01]  /*f9d0*/  FFMA.FTZ R64, R19, UR4, R50 ;  /* 0x0000000413407c23 */ /* 0x000fe20008010032 */
[C---:B------:R-:W-:Y:S01]  /*f9e0*/  ISETP.GE.AND P0, PT, R35.reuse, R212, PT ;  /* 0x000000d42300720c */ /* 0x040fe20003f06270 */
[----:B------:R-:W4:Y:S01]  /*f9f0*/  I2F R27, R39 ;  /* 0x00000027001b7306 */ /* 0x000f220000201400 */
[----:B------:R-:W-:Y:S02]  /*fa00*/  ISETP.GE.AND P2, PT, R35, R179, PT ;  /* 0x000000b32300720c */ /* 0x000fe40003f46270 */
[----:B-1----:R-:W-:-:S02]  /*fa10*/  LOP3.LUT R35, R62, 0xb8, R244, 0xfe, !PT ;  /* 0x000000b83e237812 */ /* 0x002fc400078efef4 */
[----:B------:R-:W-:Y:S01]  /*fa20*/  FSEL R50, R60, -INF , !P6 ;  /* 0xff8000003c327808 */ /* 0x000fe20007000000 */
[C---:B--2---:R-:W-:Y:S01]  /*fa30*/  FFMA.FTZ R60, R31.reuse, UR4, R44 ;  /* 0x000000041f3c7c23 */ /* 0x044fe2000801002c */
[----:B------:R-:W-:Y:S01]  /*fa40*/  FSEL R44, R64, -INF , !P5 ;  /* 0xff800000402c7808 */ /* 0x000fe20006800000 */
[----:B------:R-:W-:Y:S01]  /*fa50*/  FFMA.FTZ R64, R31, UR4, R46 ;  /* 0x000000041f407c23 */ /* 0x000fe2000801002e */
[----:B------:R-:W1:Y:S01]  /*fa60*/  I2F R23, R35 ;  /* 0x0000002300177306 */ /* 0x000e620000201400 */
[----:B------:R-:W-:Y:S02]  /*fa70*/  ISETP.GE.AND P3, PT, R33, R212, PT ;  /* 0x000000d42100720c */ /* 0x000fe40003f66270 */
[----:B------:R-:W-:Y:S01]  /*fa80*/  FSEL R46, R60, -INF , !P0 ;  /* 0xff8000003c2e7808 */ /* 0x000fe20004000000 */
[C---:B---3--:R-:W-:Y:S01]  /*fa90*/  FFMA.FTZ R60, R17.reuse, UR4, R40 ;  /* 0x00000004113c7c23 */ /* 0x048fe20008010028 */
[----:B------:R-:W-:Y:S01]  /*faa0*/  FSEL R40, R64, -INF , !P2 ;  /* 0xff80000040287808 */ /* 0x000fe20005000000 */
[----:B------:R-:W-:Y:S01]  /*fab0*/  FFMA.FTZ R64, R17, UR4, R42 ;  /* 0x0000000411407c23 */ /* 0x000fe2000801002a */
[----:B------:R-:W-:Y:S01]  /*fac0*/  ISETP.GE.AND P4, PT, R33, R179, PT ;  /* 0x000000b32100720c */ /* 0x000fe20003f86270 */
[----:B----4-:R-:W-:Y:S01]  /*fad0*/  FFMA.FTZ R36, R27, UR4, R36 ;  /* 0x000000041b247c23 */ /* 0x010fe20008010024 */
[----:B------:R-:W-:-:S02]  /*fae0*/  LOP3.LUT R33, R62, 0xc0, R244, 0xfe, !PT ;  /* 0x000000c03e217812 */ /* 0x000fc400078efef4 */
[CC--:B------:R-:W-:Y:S02]  /*faf0*/  ISETP.GE.AND P6, PT, R39.reuse, R212.reuse, PT ;  /* 0x000000d42700720c */ /* 0x0c0fe40003fc6270 */
[-C--:B------:R-:W-:Y:S01]  /*fb00*/  ISETP.GE.AND P5, PT, R39, R179.reuse, PT ;  /* 0x000000b32700720c */ /* 0x080fe20003fa6270 */
[----:B------:R2:W3:Y:S01]  /*fb10*/  I2F R19, R33 ;  /* 0x0000002100137306 */ /* 0x0004e20000201400 */
[----:B------:R-:W-:Y:S01]  /*fb20*/  LOP3.LUT R39, R62, 0xc8, R244, 0xfe, !PT ;  /* 0x000000c83e277812 */ /* 0x000fe200078efef4 */
[C---:B-1----:R-:W-:Y:S01]  /*fb30*/  FFMA.FTZ R66, R23.reuse, UR4, R32 ;  /* 0x0000000417427c23 */ /* 0x042fe20008010020 */
[----:B------:R-:W-:Y:S01]  /*fb40*/  FSEL R42, R60, -INF , !P3 ;  /* 0xff8000003c2a7808 */ /* 0x000fe20005800000 */
[----:B------:R-:W-:Y:S01]  /*fb50*/  FFMA.FTZ R68, R23, UR4, R34 ;  /* 0x0000000417447c23 */ /* 0x000fe20008010022 */
[----:B------:R-:W-:Y:S01]  /*fb60*/  FSEL R60, R64, -INF , !P4 ;  /* 0xff800000403c7808 */ /* 0x000fe20006000000 */
[----:B------:R-:W-:Y:S01]  /*fb70*/  FFMA.FTZ R64, R27, UR4, R38 ;  /* 0x000000041b407c23 */ /* 0x000fe20008010026 */
[CC--:B------:R-:W-:Y:S01]  /*fb80*/  ISETP.GE.AND P0, PT, R35.reuse, R212.reuse, PT ;  /* 0x000000d42300720c */ /* 0x0c0fe20003f06270 */
[----:B------:R-:W1:Y:S01]  /*fb90*/  I2F R31, R39 ;  /* 0x00000027001f7306 */ /* 0x000e620000201400 */
[----:B------:R-:W-:Y:S01]  /*fba0*/  ISETP.GE.AND P2, PT, R35, R179, PT ;  /* 0x000000b32300720c */ /* 0x000fe20003f46270 */
[----:B------:R-:W-:Y:S01]  /*fbb0*/  IMAD.U32 R38, RZ, RZ, UR6 ;  /* 0x00000006ff267e24 */ /* 0x000fe2000f8e00ff */
[----:B------:R-:W-:Y:S01]  /*fbc0*/  LOP3.LUT R35, R62, 0xd0, R244, 0xfe, !PT ;  /* 0x000000d03e237812 */ /* 0x000fe200078efef4 */
[----:B------:R-:W-:Y:S01]  /*fbd0*/  IMAD.U32 R34, RZ, RZ, UR6 ;  /* 0x00000006ff227e24 */ /* 0x000fe2000f8e00ff */
[----:B------:R-:W-:-:S02]  /*fbe0*/  ISETP.GE.AND P3, PT, R33, R212, PT ;  /* 0x000000d42100720c */ /* 0x000fc40003f66270 */
[-C--:B------:R-:W-:Y:S01]  /*fbf0*/  ISETP.GE.AND P4, PT, R33, R179.reuse, PT ;  /* 0x000000b32100720c */ /* 0x080fe20003f86270 */
[----:B------:R-:W4:Y:S01]  /*fc00*/  I2F R17, R35 ;  /* 0x0000002300117306 */ /* 0x000f220000201400 */
[----:B--2---:R-:W-:Y:S01]  /*fc10*/  LOP3.LUT R33, R62, 0xd8, R244, 0xfe, !PT ;  /* 0x000000d83e217812 */ /* 0x004fe200078efef4 */
[C---:B---3--:R-:W-:Y:S01]  /*fc20*/  FFMA.FTZ R28, R19.reuse, UR4, R28 ;  /* 0x00000004131c7c23 */ /* 0x048fe2000801001c */
[----:B------:R-:W-:Y:S01]  /*fc30*/  LOP3.LUT R32, R38, 0xe0, R244, 0xfe, !PT ;  /* 0x000000e026207812 */ /* 0x000fe200078efef4 */
[----:B------:R-:W-:Y:S01]  /*fc40*/  FFMA.FTZ R88, R19, UR4, R30 ;  /* 0x0000000413587c23 */ /* 0x000fe2000801001e */
[----:B------:R-:W-:Y:S01]  /*fc50*/  LOP3.LUT R30, R34, 0xe8, R244, 0xfe, !PT ;  /* 0x000000e8221e7812 */ /* 0x000fe200078efef4 */
[----:B------:R-:W-:Y:S01]  /*fc60*/  IMAD.U32 R19, RZ, RZ, UR6 ;  /* 0x00000006ff137e24 */ /* 0x000fe2000f8e00ff */
[----:B------:R-:W-:Y:S01]  /*fc70*/  FSEL R70, R28, -INF , !P3 ;  /* 0xff8000001c467808 */ /* 0x000fe20005800000 */
[----:B------:R-:W2:Y:S01]  /*fc80*/  I2F R27, R33 ;  /* 0x00000021001b7306 */ /* 0x000ea20000201400 */
[----:B-1----:R-:W-:Y:S01]  /*fc90*/  FFMA.FTZ R90, R31, UR4, R26 ;  /* 0x000000041f5a7c23 */ /* 0x002fe2000801001a */
[----:B------:R-:W-:Y:S01]  /*fca0*/  FSEL R64, R64, -INF , !P5 ;  /* 0xff80000040407808 */ /* 0x000fe20006800000 */
[----:B------:R-:W-:Y:S01]  /*fcb0*/  IMAD.U32 R26, RZ, RZ, UR6 ;  /* 0x00000006ff1a7e24 */ /* 0x000fe2000f8e00ff */
[----:B------:R-:W-:Y:S01]  /*fcc0*/  ISETP.GE.AND P5, PT, R39, R179, PT ;  /* 0x000000b32700720c */ /* 0x000fe20003fa6270 */
[----:B------:R-:W-:Y:S01]  /*fcd0*/  FFMA.FTZ R89, R31, UR4, R24 ;  /* 0x000000041f597c23 */ /* 0x000fe20008010018 */
[----:B------:R-:W-:-:S02]  /*fce0*/  FSEL R66, R66, -INF , !P0 ;  /* 0xff80000042427808 */ /* 0x000fc40004000000 */
[----:B------:R-:W1:Y:S01]  /*fcf0*/  I2F R23, R32 ;  /* 0x0000002000177306 */ /* 0x000e620000201400 */
[C---:B----4-:R-:W-:Y:S01]  /*fd00*/  FFMA.FTZ R91, R17.reuse, UR4, R20 ;  /* 0x00000004115b7c23 */ /* 0x050fe20008010014 */
[----:B------:R-:W-:Y:S01]  /*fd10*/  LOP3.LUT R20, R26, 0xf8, R244, 0xfe, !PT ;  /* 0x000000f81a147812 */ /* 0x000fe200078efef4 */
[----:B------:R-:W-:Y:S01]  /*fd20*/  FFMA.FTZ R92, R17, UR4, R22 ;  /* 0x00000004115c7c23 */ /* 0x000fe20008010016 */
[----:B------:R-:W-:Y:S01]  /*fd30*/  FSEL R90, R90, -INF , !P5 ;  /* 0xff8000005a5a7808 */ /* 0x000fe20006800000 */
[----:B------:R-:W-:Y:S01]  /*fd40*/  IMAD.U32 R22, RZ, RZ, UR6 ;  /* 0x00000006ff167e24 */ /* 0x000fe2000f8e00ff */
[----:B------:R-:W-:Y:S02]  /*fd50*/  ISETP.GE.AND P5, PT, R32, R179, PT ;  /* 0x000000b32000720c */ /* 0x000fe40003fa6270 */
[----:B------:R-:W3:Y:S01]  /*fd60*/  I2F R28, R30 ;  /* 0x0000001e001c7306 */ /* 0x000ee20000201400 */
[----:B--2---:R-:W-:Y:S01]  /*fd70*/  FFMA.FTZ R93, R27, UR4, R18 ;  /* 0x000000041b5d7c23 */ /* 0x004fe20008010012 */
[----:B------:R-:W-:Y:S01]  /*fd80*/  LOP3.LUT R24, R19, 0xf0, R244, 0xfe, !PT ;  /* 0x000000f013187812 */ /* 0x000fe200078efef4 */
[----:B------:R-:W-:Y:S01]  /*fd90*/  IMAD.U32 R18, RZ, RZ, UR6 ;  /* 0x00000006ff127e24 */ /* 0x000fe2000f8e00ff */
[-C--:B------:R-:W-:Y:S01]  /*fda0*/  ISETP.GE.AND P0, PT, R35, R212.reuse, PT ;  /* 0x000000d42300720c */ /* 0x080fe20003f06270 */
[----:B------:R-:W-:Y:S01]  /*fdb0*/  FFMA.FTZ R16, R27, UR4, R16 ;  /* 0x000000041b107c23 */ /* 0x000fe20008010010 */
[----:B------:R-:W-:-:S02]  /*fdc0*/  ISETP.GE.AND P3, PT, R33, R212, PT ;  /* 0x000000d42100720c */ /* 0x000fc40003f66270 */
[----:B------:R-:W2:Y:S01]  /*fdd0*/  I2F R17, R20 ;  /* 0x0000001400117306 */ /* 0x000ea20000201400 */
[C---:B-1----:R-:W-:Y:S01]  /*fde0*/  FFMA.FTZ R95, R23.reuse, UR4, R14 ;  /* 0x00000004175f7c23 */ /* 0x042fe2000801000e */
[----:B------:R-:W-:Y:S01]  /*fdf0*/  LOP3.LUT R18, R18, 0x10, R244, 0xfe, !PT ;  /* 0x0000001012127812 */ /* 0x000fe200078efef4 */
[----:B------:R-:W-:Y:S01]  /*fe00*/  FFMA.FTZ R96, R23, UR4, R12 ;  /* 0x0000000417607c23 */ /* 0x000fe2000801000c */
[----:B------:R-:W-:Y:S01]  /*fe10*/  FSEL R91, R91, -INF , !P0 ;  /* 0xff8000005b5b7808 */ /* 0x000fe20004000000 */
[----:B------:R-:W-:Y:S01]  /*fe20*/  IMAD.U32 R14, RZ, RZ, UR6 ;  /* 0x00000006ff0e7e24 */ /* 0x000fe2000f8e00ff */
[----:B------:R-:W-:Y:S02]  /*fe30*/  FSEL R95, R95, -INF , !P5 ;  /* 0xff8000005f5f7808 */ /* 0x000fe40006800000 */
[----:B------:R1:W-:Y:S01]  /*fe40*/  I2F R12, R18 ;  /* 0x00000012000c7306 */ /* 0x0003e20000201400 */
[-C--:B------:R-:W-:Y:S01]  /*fe50*/  ISETP.GE.AND P5, PT, R18, R212.reuse, PT ;  /* 0x000000d41200720c */ /* 0x080fe20003fa6270 */
[----:B---3--:R-:W-:Y:S01]  /*fe60*/  FFMA.FTZ R97, R28, UR4, R8 ;  /* 0x000000041c617c23 */ /* 0x008fe20008010008 */
[----:B------:R-:W-:Y:S01]  /*fe70*/  ISETP.GE.AND P0, PT, R30, R212, PT ;  /* 0x000000d41e00720c */ /* 0x000fe20003f06270 */
[----:B------:R-:W-:Y:S01]  /*fe80*/  FFMA.FTZ R98, R28, UR4, R10 ;  /* 0x000000041c627c23 */ /* 0x000fe2000801000a */
[----:B------:R-:W-:-:S02]  /*fe90*/  LOP3.LUT R22, R22, 0x8, R244, 0xfe, !PT ;  /* 0x0000000816167812 */ /* 0x000fc400078efef4 */
[----:B------:R-:W-:Y:S01]  /*fea0*/  LOP3.LUT R14, R14, 0x10, R244, 0xfe, !PT ;  /* 0x000000100e0e7812 */ /* 0x000fe200078efef4 */
[----:B------:R-:W3:Y:S01]  /*feb0*/  I2F R19, R24 ;  /* 0x0000001800137306 */ /* 0x000ee20000201400 */
[----:B------:R-:W-:Y:S01]  /*fec0*/  FSEL R94, R16, -INF , !P3 ;  /* 0xff800000105e7808 */ /* 0x000fe20005800000 */
[----:B--2---:R-:W-:Y:S01]  /*fed0*/  FFMA.FTZ R101, R17, UR4, R204 ;  /* 0x0000000411657c23 */ /* 0x004fe200080100cc */
[----:B------:R-:W-:Y:S01]  /*fee0*/  FSEL R97, R97, -INF , !P0 ;  /* 0xff80000061617808 */ /* 0x000fe20004000000 */
[----:B------:R-:W-:Y:S01]  /*fef0*/  FFMA.FTZ R206, R17, UR4, R206 ;  /* 0x0000000411ce7c23 */ /* 0x000fe200080100ce */
[----:B------:R-:W-:Y:S02]  /*ff00*/  ISETP.GE.AND P0, PT, R20, R212, PT ;  /* 0x000000d41400720c */ /* 0x000fe40003f06270 */
[----:B------:R-:W-:Y:S01]  /*ff10*/  FSEL R88, R88, -INF , !P4 ;  /* 0xff80000058587808 */ /* 0x000fe20006000000 */
[----:B-1----:R-:W-:Y:S01]  /*ff20*/  IMAD.U32 R18, RZ, RZ, UR6 ;  /* 0x00000006ff127e24 */ /* 0x002fe2000f8e00ff */
[----:B------:R-:W1:Y:S01]  /*ff30*/  I2F R16, R22 ;  /* 0x0000001600107306 */ /* 0x000e620000201400 */
[----:B------:R-:W-:-:S02]  /*ff40*/  FSEL R101, R101, -INF , !P0 ;  /* 0xff80000065657808 */ /* 0x000fc40004000000 */
[----:B------:R-:W-:Y:S02]  /*ff50*/  FSEL R62, R36, -INF , !P6 ;  /* 0xff800000243e7808 */ /* 0x000fe40007000000 */
[----:B------:R-:W-:Y:S02]  /*ff60*/  LOP3.LUT R10, R18, 0x8, R244, 0xfe, !PT ;  /* 0x00000008120a7812 */ /* 0x000fe400078efef4 */
[----:B------:R-:W-:Y:S01]  /*ff70*/  FSEL R68, R68, -INF , !P2 ;  /* 0xff80000044447808 */ /* 0x000fe20005000000 */
[----:B------:R-:W2:Y:S01]  /*ff80*/  I2F R8, R14 ;  /* 0x0000000e00087306 */ /* 0x000ea20000201400 */
[----:B------:R-:W-:Y:S01]  /*ff90*/  ISETP.GE.AND P4, PT, R33, R179, PT ;  /* 0x000000b32100720c */ /* 0x000fe20003f86270 */
[C---:B---3--:R-:W-:Y:S01]  /*ffa0*/  FFMA.FTZ R4, R19.reuse, UR4, R4 ;  /* 0x0000000413047c23 */ /* 0x048fe20008010004 */
[----:B------:R-:W-:Y:S01]  /*ffb0*/  PLOP3.LUT P0, PT, PT, PT, UP0, 0x80, 0x0 ;  /* 0x000000000000781c */ /* 0x000fe20003f0f008 */
[----:B------:R-:W-:Y:S01]  /*ffc0*/  FFMA.FTZ R6, R19, UR4, R6 ;  /* 0x0000000413067c23 */ /* 0x000fe20008010006 */
[----:B------:R-:W-:-:S02]  /*ffd0*/  ISETP.GE.AND P6, PT, R39, R212, PT ;  /* 0x000000d42700720c */ /* 0x000fc40003fc6270 */
[-C--:B------:R-:W-:Y:S01]  /*ffe0*/  ISETP.GE.AND P2, PT, R35, R179.reuse, PT ;  /* 0x000000b32300720c */ /* 0x080fe20003f46270 */
[----:B------:R-:W3:Y:S01]  /*fff0*/  I2F R18, R10 ;  /* 0x0000000a00127306 */ /* 0x000ee20000201400 */
[----:B------:R-:W-:Y:S01]  /*10000*/  FSEL R93, R93, -INF , !P4 ;  /* 0xff8000005d5d7808 */ /* 0x000fe20006000000 */
[----:B-1----:R-:W-:Y:S01]  /*10010*/  FFMA.FTZ R16, R16, UR4, R120 ;  /* 0x0000000410107c23 */ /* 0x002fe20008010078 */
[----:B------:R-:W-:Y:S02]  /*10020*/  FSEL R89, R89, -INF , !P6 ;  /* 0xff80000059597808 */ /* 0x000fe40007000000 */
[----:B------:R-:W-:Y:S02]  /*10030*/  FSEL R92, R92, -INF , !P2 ;  /* 0xff8000005c5c7808 */ /* 0x000fe40005000000 */
[C---:B------:R-:W-:Y:S02]  /*10040*/  ISETP.GE.AND P3, PT, R24.reuse, R212, PT ;  /* 0x000000d41800720c */ /* 0x040fe40003f66270 */
[----:B------:R-:W-:-:S02]  /*10050*/  ISETP.GE.AND P4, PT, R24, R179, PT ;  /* 0x000000b31800720c */ /* 0x000fc40003f86270 */
[----:B------:R-:W-:Y:S01]  /*10060*/  ISETP.GE.AND P6, PT, R32, R212, PT ;  /* 0x000000d42000720c */ /* 0x000fe20003fc6270 */
[----:B--2---:R-:W-:Y:S01]  /*10070*/  FFMA.FTZ R32, R8, UR4, R118 ;  /* 0x0000000408207c23 */ /* 0x004fe20008010076 */
[----:B------:R-:W-:Y:S02]  /*10080*/  ISETP.GE.AND P2, PT, R30, R179, PT ;  /* 0x000000b31e00720c */ /* 0x000fe40003f46270 */
[----:B------:R-:W-:Y:S01]  /*10090*/  FSEL R99, R4, -INF , !P3 ;  /* 0xff80000004637808 */ /* 0x000fe20005800000 */
[----:B------:R-:W-:Y:S01]  /*100a0*/  FFMA.FTZ R4, R12, UR4, R116 ;  /* 0x000000040c047c23 */ /* 0x000fe20008010074 */
[----:B------:R-:W-:Y:S01]  /*100b0*/  FSEL R100, R6, -INF , !P4 ;  /* 0xff80000006647808 */ /* 0x000fe20006000000 */
[----:B---3--:R-:W-:Y:S01]  /*100c0*/  FFMA.FTZ R6, R18, UR4, R122 ;  /* 0x0000000412067c23 */ /* 0x008fe2000801007a */
[----:B------:R-:W-:Y:S02]  /*100d0*/  FSEL R96, R96, -INF , !P6 ;  /* 0xff80000060607808 */ /* 0x000fe40007000000 */
[----:B------:R-:W-:-:S02]  /*100e0*/  FSEL R98, R98, -INF , !P2 ;  /* 0xff80000062627808 */ /* 0x000fc40005000000 */
[----:B------:R-:W-:Y:S02]  /*100f0*/  ISETP.GE.AND P6, PT, R22, R212, PT ;  /* 0x000000d41600720c */ /* 0x000fe40003fc6270 */
[-C--:B------:R-:W-:Y:S02]  /*10100*/  ISETP.GE.AND P2, PT, R20, R179.reuse, PT ;  /* 0x000000b31400720c */ /* 0x080fe40003f46270 */
[-C--:B------:R-:W-:Y:S02]  /*10110*/  ISETP.GE.AND P3, PT, R14, R179.reuse, PT ;  /* 0x000000b30e00720c */ /* 0x080fe40003f66270 */
[----:B------:R-:W-:Y:S02]  /*10120*/  ISETP.GE.AND P4, PT, R10, R179, PT ;  /* 0x000000b30a00720c */ /* 0x000fe40003f86270 */
[----:B------:R-:W-:Y:S02]  /*10130*/  FSEL R3, R206, -INF , !P2 ;  /* 0xff800000ce037808 */ /* 0x000fe40005000000 */
[----:B------:R-:W-:-:S02]  /*10140*/  FSEL R8, R16, -INF , !P6 ;  /* 0xff80000010087808 */ /* 0x000fc40007000000 */
        /* <DEDUP_REMOVED lines=79> */
.L_x_2389:
[----:B------:R-:W-:-:S04]  /*10640*/  LEA R12, -R14, RZ, 0x8 ;  /* 0x000000ff0e0c7211 */ /* 0x000fc800078e41ff */
[----:B------:R-:W-:Y:S02]  /*10650*/  SHF.R.S32.HI R10, RZ, 0x1f, R12 ;  /* 0x0000001fff0a7819 */ /* 0x000fe4000001140c */
.L_x_2390:
[--C-:B------:R-:W-:Y:S01]  /*10660*/  @!P1 IADD3 R17, P2, P0, R12, UR18, R178.reuse ;  /* 0x000000120c119c10 */ /* 0x100fe2000f85e0b2 */
[----:B------:R-:W-:Y:S01]  /*10670*/  @!P1 IMAD.MOV.U32 R30, RZ, RZ, R178 ;  /* 0x000000ffff1e9224 */ /* 0x000fe200078e00b2 */
[----:B------:R1:W-:Y:S01]  /*10680*/  @P1 STS.128 [R241+0x2000], RZ ;  /* 0x002000fff1001388 */ /* 0x0003e20000000c00 */
[--C-:B------:R-:W-:Y:S01]  /*10690*/  @!P1 IMAD.MOV.U32 R31, RZ, RZ, R164.reuse ;  /* 0x000000ffff1f9224 */ /* 0x100fe200078e00a4 */
[----:B------:R-:W-:Y:S01]  /*106a0*/  @!P1 IADD3.X R16, R10, UR15, R164, P2, P0 ;  /* 0x0000000f0a109c10 */ /* 0x000fe200097e04a4 */
[----:B------:R-:W-:Y:S01]  /*106b0*/  @!P1 IMAD.MOV.U32 R26, RZ, RZ, R178 ;  /* 0x000000ffff1a9224 */ /* 0x000fe200078e00b2 */
[C---:B------:R-:W-:Y:S01]  /*106c0*/  @!P1 LEA R102, P3, R17.reuse, c[0x0][0x168], 0x1 ;  /* 0x00005a0011669a11 */ /* 0x040fe200078608ff */
[----:B------:R-:W-:Y:S01]  /*106d0*/  @!P1 IMAD.MOV.U32 R27, RZ, RZ, R164 ;  /* 0x000000ffff1b9224 */ /* 0x000fe200078e00a4 */
[----:B------:R-:W-:Y:S01]  /*106e0*/  BSSY B0, `(.L_x_2391) ;  /* 0x00000c9000007945 */ /* 0x000fe20003800000 */
[----:B------:R-:W-:Y:S01]  /*106f0*/  @!P1 IMAD.MOV.U32 R18, RZ, RZ, c[0x0][0x19c] ;  /* 0x00006700ff129624 */ /* 0x000fe200078e00ff */
[----:B------:R-:W-:Y:S01]  /*10700*/  @!P1 LEA.HI.X R103, R17, c[0x0][0x16c], R16, 0x1, P3 ;  /* 0x00005b0011679a11 */ /* 0x000fe200018f0c10 */
[----:B------:R-:W-:-:S04]  /*10710*/  @!P1 IMAD.WIDE.U32 R30, R14, 0x30, R30 ;  /* 0x000000300e1e9825 */ /* 0x000fc800078e001e */
[----:B------:R-:W-:Y:S01]  /*10720*/  @!P1 IMAD.MOV.U32 R23, RZ, RZ, c[0x0][0x19c] ;  /* 0x00006700ff179624 */ /* 0x000fe200078e00ff */
[----:B------:R-:W-:Y:S01]  /*10730*/  @!P1 IADD3 R19, P2, R12, R30, RZ ;  /* 0x0000001e0c139210 */ /* 0x000fe20007f5e0ff */
[----:B------:R-:W-:-:S04]  /*10740*/  @!P1 IMAD.WIDE.U32 R26, R14, 0x50, R26 ;  /* 0x000000500e1a9825 */ /* 0x000fc800078e001a */
[----:B------:R-:W-:Y:S01]  /*10750*/  @!P1 IMAD.MOV.U32 R38, RZ, RZ, R178 ;  /* 0x000000ffff269224 */ /* 0x000fe200078e00b2 */
[----:B------:R-:W-:Y:S01]  /*10760*/  @!P1 IADD3 R24, P0, R12, R26, RZ ;  /* 0x0000001a0c189210 */ /* 0x000fe20007f1e0ff */
[----:B------:R-:W-:Y:S02]  /*10770*/  @!P1 IMAD.MOV.U32 R39, RZ, RZ, R164 ;  /* 0x000000ffff279224 */ /* 0x000fe400078e00a4 */
        /* <DEDUP_REMOVED lines=9> */
[----:B------:R-:W-:-:S04]  /*10810*/  @!P1 IMAD.WIDE.U32 R16, R14, 0xa0, R16 ;  /* 0x000000a00e109825 */ /* 0x000fc800078e0010 */
[----:B------:R-:W-:Y:S01]  /*10820*/  @!P1 IMAD.MOV.U32 R34, RZ, RZ, c[0x0][0x19c] ;  /* 0x00006700ff229624 */ /* 0x000fe200078e00ff */
[----:B------:R-:W-:Y:S01]  /*10830*/  @!P1 IADD3 R38, P0, R12, R16, RZ ;  /* 0x000000100c269210 */ /* 0x000fe20007f1e0ff */
[----:B------:R-:W-:Y:S02]  /*10840*/  @!P1 IMAD R36, R36, 0xa0, RZ ;  /* 0x000000a024249824 */ /* 0x000fe400078e02ff */
[----:B------:R-:W-:Y:S02]  /*10850*/  @!P1 IMAD.MOV.U32 R74, RZ, RZ, R178 ;  /* 0x000000ffff4a9224 */ /* 0x000fe400078e00b2 */
[----:B------:R-:W-:Y:S01]  /*10860*/  @!P1 IMAD.MOV.U32 R75, RZ, RZ, R164 ;  /* 0x000000ffff4b9224 */ /* 0x000fe200078e00a4 */
[----:B------:R-:W-:Y:S01]  /*10870*/  @!P1 IADD3.X R36, R10, R36, R17, P0, !PT ;  /* 0x000000240a249210 */ /* 0x000fe200007fe411 */
[----:B------:R-:W-:Y:S02]  /*10880*/  @!P1 IMAD.MOV.U32 R30, RZ, RZ, R178 ;  /* 0x000000ffff1e9224 */ /* 0x000fe400078e00b2 */
[----:B------:R-:W-:-:S02]  /*10890*/  @!P1 IMAD.MOV.U32 R31, RZ, RZ, R164 ;  /* 0x000000ffff1f9224 */ /* 0x000fc400078e00a4 */
[----:B------:R-:W-:Y:S02]  /*108a0*/  @!P1 IMAD.MOV.U32 R82, RZ, RZ, R178 ;  /* 0x000000ffff529224 */ /* 0x000fe400078e00b2 */
[----:B------:R-:W-:Y:S02]  /*108b0*/  @!P1 IMAD.MOV.U32 R83, RZ, RZ, R164 ;  /* 0x000000ffff539224 */ /* 0x000fe400078e00a4 */
[----:B------:R-:W-:Y:S02]  /*108c0*/  @!P1 IMAD R34, R34, 0x90, RZ ;  /* 0x0000009022229824 */ /* 0x000fe400078e02ff */
[----:B------:R-:W-:Y:S02]  /*108d0*/  @!P1 IMAD.MOV.U32 R26, RZ, RZ, c[0x0][0x19c] ;  /* 0x00006700ff1a9624 */ /* 0x000fe400078e00ff */
[----:B------:R-:W-:Y:S01]  /*108e0*/  @!P1 IMAD.WIDE.U32 R74, R14, 0x60, R74 ;  /* 0x000000600e4a9825 */ /* 0x000fe200078e004a */
[----:B------:R-:W-:-:S03]  /*108f0*/  @!P1 IADD3.X R34, R10, R34, R39, P2, !PT ;  /* 0x000000220a229210 */ /* 0x000fc600017fe427 */
        /* <DEDUP_REMOVED lines=8> */
[----:B------:R-:W-:Y:S02]  /*10980*/  @!P1 IMAD.MOV.U32 R76, RZ, RZ, c[0x0][0x19c] ;  /* 0x00006700ff4c9624 */ /* 0x000fe400078e00ff */
[----:B------:R-:W-:-:S04]  /*10990*/  @!P1 IMAD.WIDE.U32 R82, R14, 0xd0, R82 ;  /* 0x000000d00e529825 */ /* 0x000fc800078e0052 */
[----:B------:R-:W-:Y:S01]  /*109a0*/  @!P1 IMAD R26, R26, 0x60, RZ ;  /* 0x000000601a1a9824 */ /* 0x000fe200078e02ff */
[----:B------:R-:W-:Y:S01]  /*109b0*/  @!P1 IADD3 R77, P2, R12, R82, RZ ;  /* 0x000000520c4d9210 */ /* 0x000fe20007f5e0ff */
[----:B------:R-:W-:Y:S02]  /*109c0*/  @!P1 IMAD R28, R28, 0x70, RZ ;  /* 0x000000701c1c9824 */ /* 0x000fe400078e02ff */
[----:B------:R-:W-:Y:S01]  /*109d0*/  @!P1 IMAD.MOV.U32 R39, RZ, RZ, c[0x0][0x19c] ;  /* 0x00006700ff279624 */ /* 0x000fe200078e00ff */
[C---:B------:R-:W-:Y:S01]  /*109e0*/  @!P1 IADD3.X R26, R10.reuse, R26, R75, P4, !PT ;  /* 0x0000001a0a1a9210 */ /* 0x040fe200027fe44b */
[----:B------:R-:W-:Y:S01]  /*109f0*/  @!P1 IMAD.MOV.U32 R78, RZ, RZ, c[0x0][0x19c] ;  /* 0x00006700ff4e9624 */ /* 0x000fe200078e00ff */
[----:B------:R-:W-:Y:S01]  /*10a00*/  @!P1 IADD3.X R28, R10, R28, R31, P3, !PT ;  /* 0x0000001c0a1c9210 */ /* 0x000fe20001ffe41f */
[----:B------:R-:W-:Y:S02]  /*10a10*/  @!P1 IMAD.MOV.U32 R86, RZ, RZ, R178 ;  /* 0x000000ffff569224 */ /* 0x000fe400078e00b2 */
[----:B------:R-:W-:-:S02]  /*10a20*/  @!P1 IMAD.MOV.U32 R87, RZ, RZ, R164 ;  /* 0x000000ffff579224 */ /* 0x000fc400078e00a4 */
[----:B------:R-:W-:-:S04]  /*10a30*/  @!P1 IMAD.WIDE.U32 R104, R14, 0xb0, R104 ;  /* 0x000000b00e689825 */ /* 0x000fc800078e0068 */
[----:B------:R-:W-:Y:S01]  /*10a40*/  @!P1 IMAD.WIDE.U32 R16, R14, 0xe0, R16 ;  /* 0x000000e00e109825 */ /* 0x000fe200078e0010 */
[----:B------:R-:W-:-:S03]  /*10a50*/  @!P1 IADD3 R72, P4, R12, R104, RZ ;  /* 0x000000680c489210 */ /* 0x000fc60007f9e0ff */
[----:B------:R-:W-:Y:S01]  /*10a60*/  @!P1 IMAD R76, R76, 0xd0, RZ ;  /* 0x000000d04c4c9824 */ /* 0x000fe200078e02ff */
[----:B------:R-:W-:Y:S01]  /*10a70*/  @!P1 IADD3 R79, P0, R12, R16, RZ ;  /* 0x000000100c4f9210 */ /* 0x000fe20007f1e0ff */
[----:B------:R-:W-:Y:S02]  /*10a80*/  @!P1 IMAD.MOV.U32 R74, RZ, RZ, c[0x0][0x19c] ;  /* 0x00006700ff4a9624 */ /* 0x000fe400078e00ff */
[----:B------:R-:W-:Y:S01]  /*10a90*/  @!P1 IMAD R39, R39, 0xb0, RZ ;  /* 0x000000b027279824 */ /* 0x000fe200078e02ff */
[----:B------:R-:W-:Y:S01]  /*10aa0*/  @!P1 IADD3.X R76, R10, R76, R83, P2, !PT ;  /* 0x0000004c0a4c9210 */ /* 0x000fe200017fe453 */
[C---:B------:R-:W-:Y:S01]  /*10ab0*/  @!P1 IMAD.WIDE.U32 R86, R14.reuse, 0xc0, R86 ;  /* 0x000000c00e569825 */ /* 0x040fe200078e0056 */
[----:B------:R-:W-:Y:S02]  /*10ac0*/  @!P1 LEA R33, P2, R14, R178, 0x7 ;  /* 0x000000b20e219211 */ /* 0x000fe400078438ff */
[----:B------:R-:W-:Y:S01]  /*10ad0*/  @!P1 IADD3.X R39, R10, R39, R105, P4, !PT ;  /* 0x000000270a279210 */ /* 0x000fe200027fe469 */
[----:B------:R-:W-:Y:S01]  /*10ae0*/  @!P1 IMAD R78, R78, 0xe0, RZ ;  /* 0x000000e04e4e9824 */ /* 0x000fe200078e02ff */
[----:B------:R-:W-:Y:S01]  /*10af0*/  @!P1 IADD3 R75, P3, R12, R86, RZ ;  /* 0x000000560c4b9210 */ /* 0x000fe20007f7e0ff */
[----:B------:R-:W-:-:S02]  /*10b00*/  @!P1 IMAD.MOV.U32 R31, RZ, RZ, c[0x0][0x19c] ;  /* 0x00006700ff1f9624 */ /* 0x000fc400078e00ff */
[----:B------:R-:W-:Y:S01]  /*10b10*/  @!P1 IMAD R74, R74, 0xc0, RZ ;  /* 0x000000c04a4a9824 */ /* 0x000fe200078e02ff */
[----:B------:R-:W-:Y:S01]  /*10b20*/  @!P1 IADD3.X R78, R10, R78, R17, P0, !PT ;  /* 0x0000004e0a4e9210 */ /* 0x000fe200007fe411 */
[----:B------:R-:W-:Y:S01]  /*10b30*/  @!P1 IMAD.MOV.U32 R16, RZ, RZ, c[0x0][0x19c] ;  /* 0x00006700ff109624 */ /* 0x000fe200078e00ff */
[C---:B------:R-:W-:Y:S01]  /*10b40*/  @!P1 LEA R17, P4, R14.reuse, R178, 0x5 ;  /* 0x000000b20e119211 */ /* 0x040fe200078828ff */
[----:B------:R-:W-:Y:S01]  /*10b50*/  @!P1 IMAD.MOV.U32 R20, RZ, RZ, c[0x0][0x19c] ;  /* 0x00006700ff149624 */ /* 0x000fe200078e00ff */
[----:B------:R-:W-:Y:S02]  /*10b60*/  @!P1 LEA.HI.X R31, R14, R164, R31, 0x7, P2 ;  /* 0x000000a40e1f9211 */ /* 0x000fe400010f3c1f */
[----:B------:R-:W-:Y:S02]  /*10b70*/  LEA R250, P0, R178, c[0x0][0x168], 0x1 ;  /* 0x00005a00b2fa7a11 */ /* 0x000fe400078008ff */
[----:B------:R-:W-:Y:S02]  /*10b80*/  @!P1 IADD3 R33, P2, R12, R33, RZ ;  /* 0x000000210c219210 */ /* 0x000fe40007f5e0ff */
[----:B------:R-:W-:-:S02]  /*10b90*/  @!P1 IADD3.X R74, R10, R74, R87, P3, !PT ;  /* 0x0000004a0a4a9210 */ /* 0x000fc40001ffe457 */
[----:B------:R-:W-:Y:S01]  /*10ba0*/  @!P1 LEA R22, P3, R14, R178, 0x6 ;  /* 0x000000b20e169211 */ /* 0x000fe200078630ff */
[----:B------:R-:W-:Y:S01]  /*10bb0*/  @!P1 IMAD.X R31, R10, 0x1, R31, P2 ;  /* 0x000000010a1f9824 */ /* 0x000fe200010e061f */
[----:B------:R-:W-:Y:S02]  /*10bc0*/  @!P1 LEA.HI.X R16, R14, R164, R16, 0x5, P4 ;  /* 0x000000a40e109211 */ /* 0x000fe400020f2c10 */
[----:B------:R-:W-:Y:S02]  /*10bd0*/  @!P1 IADD3 R17, P4, R12, R17, RZ ;  /* 0x000000110c119210 */ /* 0x000fe40007f9e0ff */
[----:B------:R-:W-:Y:S02]  /*10be0*/  LEA.HI.X R249, R178, c[0x0][0x16c], R164, 0x1, P0 ;  /* 0x00005b00b2f97a11 */ /* 0x000fe400000f0ca4 */
[----:B------:R-:W-:Y:S01]  /*10bf0*/  @!P1 LEA R104, P0, R12, R250, 0x1 ;  /* 0x000000fa0c689211 */ /* 0x000fe200078008ff */
[----:B------:R-:W-:Y:S01]  /*10c00*/  @!P1 IMAD.X R16, R10, 0x1, R16, P4 ;  /* 0x000000010a109824 */ /* 0x000fe200020e0610 */
[----:B------:R-:W-:-:S02]  /*10c10*/  @!P1 LEA.HI.X R20, R14, R164, R20, 0x6, P3 ;  /* 0x000000a40e149211 */ /* 0x000fc400018f3414 */
[----:B------:R-:W-:Y:S02]  /*10c20*/  @!P1 LEA R106, P2, R33, c[0x0][0x168], 0x1 ;  /* 0x00005a00216a9a11 */ /* 0x000fe400078408ff */
[C---:B------:R-:W-:Y:S02]  /*10c30*/  @!P1 IADD3 R22, P3, R12.reuse, R22, RZ ;  /* 0x000000160c169210 */ /* 0x040fe40007f7e0ff */
[----:B------:R-:W-:Y:S02]  /*10c40*/  @!P1 LEA R86, P4, R17, c[0x0][0x168], 0x1 ;  /* 0x00005a0011569a11 */ /* 0x000fe400078808ff */
        /* <DEDUP_REMOVED lines=26> */
[C---:B------:R-:W-:Y:S02]  /*10df0*/  @!P1 LEA R18, P0, R38.reuse, c[0x0][0x168], 0x1 ;  /* 0x00005a0026129a11 */ /* 0x040fe400078008ff */
[C---:B------:R-:W-:Y:S01]  /*10e00*/  @!P1 LEA R22, P2, R35.reuse, c[0x0][0x168], 0x1 ;  /* 0x00005a0023169a11 */ /* 0x040fe200078408ff */
[----:B------:R1:W-:Y:S01]  /*10e10*/  @P1 STS.128 [R241+0x3800], RZ ;  /* 0x003800fff1001388 */ /* 0x0003e20000000c00 */
[----:B------:R-:W-:Y:S02]  /*10e20*/  @!P1 LEA.HI.X R19, R38, c[0x0][0x16c], R36, 0x1, P0 ;  /* 0x00005b0026139a11 */ /* 0x000fe400000f0c24 */
[----:B------:R-:W-:Y:S01]  /*10e30*/  @!P1 LEA.HI.X R23, R35, c[0x0][0x16c], R34, 0x1, P2 ;  /* 0x00005b0023179a11 */ /* 0x000fe200010f0c22 */
[----:B------:R-:W-:Y:S01]  /*10e40*/  @!PT LDS RZ, [RZ] ;  /* 0x00000000fffff984 */ /* 0x000fe20000000800 */
[----:B------:R-:W-:Y:S01]  /*10e50*/  @!PT LDS RZ, [RZ] ;  /* 0x00000000fffff984 */ /* 0x000fe20000000800 */
[----:B------:R-:W-:Y:S01]  /*10e60*/  @!PT LDS RZ, [RZ] ;  /* 0x00000000fffff984 */ /* 0x000fe20000000800 */
[----:B------:R1:W-:Y:S01]  /*10e70*/  @!P1 LDGSTS.E.BYPASS.LTC128B.128 [R241+0x3800], [R108.64] ;  /* 0x038000006cf19fae */ /* 0x0003e2000b901d54 */
[----:B------:R-:W-:-:S02]  /*10e80*/  @!P1 LEA R38, P4, R72, c[0x0][0x168], 0x1 ;  /* 0x00005a0048269a11 */ /* 0x000fc400078808ff */
        /* <DEDUP_REMOVED lines=66> */
[----:B------:R-:W-:Y:S01]  /*112b0*/  IMAD.MOV.U32 R179, RZ, RZ, R164 ;  /* 0x000000ffffb37224 */ /* 0x000fe200078e00a4 */
[----:B------:R-:W-:-:S02]  /*112c0*/  ULDC UR6, c[0x0][0x19c] ;  /* 0x0000670000067ab9 */ /* 0x000fc40000000800 */
[----:B------:R-:W-:Y:S01]  /*112d0*/  UIMAD UR6, UR6, 0xf0, URZ ;  /* 0x000000f0060678a4 */ /* 0x000fe2000f8e023f */
        /* <DEDUP_REMOVED lines=9> */
.L_x_2392:
[----:B------:R-:W-:Y:S05]  /*11370*/  BSYNC B0 ;  /* 0x0000000000007941 */ /* 0x000fea0003800000 */
.L_x_2391:
[----:B------:R-:W0:Y:S01]  /*11380*/  LDGDEPBAR ;  /* 0x00000000000079af */ /* 0x000e220000000000 */
[----:B------:R-:W-:-:S04]  /*11390*/  LEA R250, P0, R12, R250, 0x1 ;  /* 0x000000fa0cfa7211 */ /* 0x000fc800078008ff */
[----:B------:R-:W-:Y:S02]  /*113a0*/  LEA.HI.X R249, R12, R249, R10, 0x1, P0 ;  /* 0x000000f90cf97211 */ /* 0x000fe400000f0c0a */
.L_x_2388:
[----:B------:R-:W2:Y:S04]  /*113b0*/  LDL.LU R80, [R1+0x4] ;  /* 0x0000040001507983 */ /* 0x000ea80000300800 */
[----:B------:R-:W3:Y:S01]  /*113c0*/  LDL.LU R129, [R1] ;  /* 0x0000000001817983 */ /* 0x000ee20000300800 */
[----:B------:R-:W-:Y:S02]  /*113d0*/  FMNMX.FTZ R14, R0, R5, !PT ;  /* 0x00000005000e7209 */ /* 0x000fe40007810000 */
[----:B-1----:R-:W-:Y:S02]  /*113e0*/  FMNMX.FTZ R16, R2, R15, !PT ;  /* 0x0000000f02107209 */ /* 0x002fe40007810000 */
        /* <DEDUP_REMOVED lines=12> */
[----:B------:R-:W-:Y:S02]  /*114b0*/  MOV R131, R115 ;  /* 0x0000007300837202 */ /* 0x000fe40000000f00 */
[----:B------:R-:W-:-:S02]  /*114c0*/  FMNMX.FTZ R16, R29, R16, !PT ;  /* 0x000000101d107209 */ /* 0x000fc40007810000 */
[----:B------:R-:W-:Y:S02]  /*114d0*/  MOV R164, R117 ;  /* 0x0000007500a47202 */ /* 0x000fe40000000f00 */
[----:B------:R-:W-:Y:S02]  /*114e0*/  FMNMX.FTZ R16, R81, R16, !PT ;  /* 0x0000001051107209 */ /* 0x000fe40007810000 */
[----:B------:R-:W-:Y:S02]  /*114f0*/  MOV R179, R113 ;  /* 0x0000007100b37202 */ /* 0x000fe40000000f00 */
[----:B------:R-:W-:Y:S02]  /*11500*/  FMNMX.FTZ R16, R125, R16, !PT ;  /* 0x000000107d107209 */ /* 0x000fe40007810000 */
[----:B------:R-:W-:Y:S02]  /*11510*/  MOV R178, R119 ;  /* 0x0000007700b27202 */ /* 0x000fe40000000f00 */
[----:B------:R-:W-:-:S04]  /*11520*/  FMNMX.FTZ R16, R85, R16, !PT ;  /* 0x0000001055107209 */ /* 0x000fc80007810000 */
        /* <DEDUP_REMOVED lines=52> */
[----:B------:R-:W-:-:S05]  /*11870*/  FMNMX.FTZ R16, R205, R16, !PT ;  /* 0x00000010cd107209 */ /* 0x000fca0007810000 */
[----:B------:R-:W1:Y:S02]  /*11880*/  SHFL.BFLY PT, R12, R16, 0x2, 0x1f ;  /* 0x0c401f00100c7f89 */ /* 0x000e6400000e0000 */
[----:B-1----:R-:W-:Y:S02]  /*11890*/  FMNMX.FTZ R12, R16, R12, !PT ;  /* 0x0000000c100c7209 */ /* 0x002fe40007810000 */
[----:B------:R-:W-:Y:S04]  /*118a0*/  LDSM.16.MT88.4 R16, [R234+0xa000] ;  /* 0x00a00000ea10783b */ /* 0x000fe80000004200 */
[----:B------:R-:W1:Y:S01]  /*118b0*/  SHFL.BFLY PT, R112, R12, 0x1, 0x1f ;  /* 0x0c201f000c707f89 */ /* 0x000e6200000e0000 */
[----:B--2---:R-:W-:-:S04]  /*118c0*/  FMNMX.FTZ R14, R80, R14, !PT ;  /* 0x0000000e500e7209 */ /* 0x004fc80007810000 */
[----:B------:R-:W-:-:S04]  /*118d0*/  FMNMX.FTZ R14, R128, R14, !PT ;  /* 0x0000000e800e7209 */ /* 0x000fc80007810000 */
[----:B---3--:R-:W-:-:S04]  /*118e0*/  FMNMX.FTZ R14, R129, R14, !PT ;  /* 0x0000000e810e7209 */ /* 0x008fc80007810000 */
[----:B------:R-:W-:-:S04]  /*118f0*/  FMNMX.FTZ R14, R130, R14, !PT ;  /* 0x0000000e820e7209 */ /* 0x000fc80007810000 */
[----:B------:R-:W-:Y:S02]  /*11900*/  FMNMX.FTZ R14, R131, R14, !PT ;  /* 0x0000000e830e7209 */ /* 0x000fe40007810000 */
[----:B-1----:R-:W-:Y:S02]  /*11910*/  FMNMX.FTZ R112, R12, R112, !PT ;  /* 0x000000700c707209 */ /* 0x002fe40007810000 */
[----:B------:R-:W-:Y:S02]  /*11920*/  FMNMX.FTZ R14, R164, R14, !PT ;  /* 0x0000000ea40e7209 */ /* 0x000fe40007810000 */
[C---:B------:R-:W-:Y:S01]  /*11930*/  FSETP.NEU.FTZ.AND P1, PT, R112.reuse, -INF , PT ;  /* 0xff8000007000780b */ /* 0x040fe20003f3d000 */
[----:B------:R-:W-:Y:S01]  /*11940*/  FMUL.FTZ R110, R112, c[0x0][0x23c] ;  /* 0x00008f00706e7a20 */ /* 0x000fe20000410000 */
[----:B------:R-:W-:-:S04]  /*11950*/  FMNMX.FTZ R14, R221, R14, !PT ;  /* 0x0000000edd0e7209 */ /* 0x000fc80007810000 */
[----:B------:R-:W-:Y:S02]  /*11960*/  FMNMX.FTZ R14, R248, R14, !PT ;  /* 0x0000000ef80e7209 */ /* 0x000fe40007810000 */
[----:B------:R-:W-:Y:S02]  /*11970*/  FSEL R110, R110, RZ, P1 ;  /* 0x000000ff6e6e7208 */ /* 0x000fe40000800000 */
[----:B------:R-:W-:-:S03]  /*11980*/  FMNMX.FTZ R14, R220, R14, !PT ;  /* 0x0000000edc0e7209 */ /* 0x000fc60007810000 */
[--C-:B------:R-:W-:Y:S01]  /*11990*/  FFMA.FTZ R115, R21, c[0x0][0x23c], -R110.reuse ;  /* 0x00008f0015737a23 */ /* 0x100fe2000001086e */
[----:B------:R-:W-:Y:S01]  /*119a0*/  FMNMX.FTZ R14, R222, R14, !PT ;  /* 0x0000000ede0e7209 */ /* 0x000fe20007810000 */
[----:B------:R-:W-:Y:S01]  /*119b0*/  LDSM.16.MT88.4 R20, [R231+0xa000] ;  /* 0x00a00000e714783b */ /* 0x000fe20000004200 */
[--C-:B------:R-:W-:Y:S02]  /*119c0*/  FFMA.FTZ R117, R29, c[0x0][0x23c], -R110.reuse ;  /* 0x00008f001d757a23 */ /* 0x100fe4000001086e */
[----:B------:R-:W-:Y:S01]  /*119d0*/  FMNMX.FTZ R14, R214, R14, !PT ;  /* 0x0000000ed60e7209 */ /* 0x000fe20007810000 */
[----:B------:R-:W-:Y:S01]  /*119e0*/  LDSM.16.MT88.4 R28, [R230+0xa000] ;  /* 0x00a00000e61c783b */ /* 0x000fe20000004200 */
[--C-:B------:R-:W-:Y:S01]  /*119f0*/  FFMA.FTZ R109, R15, c[0x0][0x23c], -R110.reuse ;  /* 0x00008f000f6d7a23 */ /* 0x100fe2000001086e */
[----:B------:R-:W-:Y:S01]  /*11a00*/  MUFU.EX2 R115, R115 ;  /* 0x0000007300737308 */ /* 0x000fe20000000800 */
[----:B------:R-:W-:Y:S01]  /*11a10*/  FMNMX.FTZ R14, R219, R14, !PT ;  /* 0x0000000edb0e7209 */ /* 0x000fe20007810000 */
[----:B------:R-:W-:-:S02]  /*11a20*/  FFMA.FTZ R108, R9, c[0x0][0x23c], -R110 ;  /* 0x00008f00096c7a23 */ /* 0x000fc4000001086e */
[--C-:B------:R-:W-:Y:S01]  /*11a30*/  FFMA.FTZ R107, R8, c[0x0][0x23c], -R110.reuse ;  /* 0x00008f00086b7a23 */ /* 0x100fe2000001086e */
[----:B------:R-:W-:Y:S01]  /*11a40*/  FMNMX.FTZ R14, R211, R14, !PT ;  /* 0x0000000ed30e7209 */ /* 0x000fe20007810000 */
[--C-:B------:R-:W-:Y:S02]  /*11a50*/  FFMA.FTZ R106, R13, c[0x0][0x23c], -R110.reuse ;  /* 0x00008f000d6a7a23 */ /* 0x100fe4000001086e */
[----:B------:R-:W-:Y:S01]  /*11a60*/  MUFU.EX2 R109, R109 ;  /* 0x0000006d006d7308 */ /* 0x000fe20000000800 */
[----:B------:R-:W-:Y:S01]  /*11a70*/  FMNMX.FTZ R14, R210, R14, !PT ;  /* 0x0000000ed20e7209 */ /* 0x000fe20007810000 */
[--C-:B------:R-:W-:Y:S02]  /*11a80*/  FFMA.FTZ R116, R25, c[0x0][0x23c], -R110.reuse ;  /* 0x00008f0019747a23 */ /* 0x100fe4000001086e */
[--C-:B------:R-:W-:Y:S01]  /*11a90*/  FFMA.FTZ R123, R125, c[0x0][0x23c], -R110.reuse ;  /* 0x00008f007d7b7a23 */ /* 0x100fe2000001086e */
[----:B------:R-:W-:Y:S01]  /*11aa0*/  FMNMX.FTZ R14, R207, R14, !PT ;  /* 0x0000000ecf0e7209 */ /* 0x000fe20007810000 */
[----:B------:R-:W-:-:S02]  /*11ab0*/  FFMA.FTZ R124, R81, c[0x0][0x23c], -R110 ;  /* 0x00008f00517c7a23 */ /* 0x000fc4000001086e */
[----:B------:R-:W1:Y:S01]  /*11ac0*/  MUFU.EX2 R108, R108 ;  /* 0x0000006c006c7308 */ /* 0x000e620000000800 */
[----:B------:R-:W-:Y:S01]  /*11ad0*/  FMNMX.FTZ R14, R203, R14, !PT ;  /* 0x0000000ecb0e7209 */ /* 0x000fe20007810000 */
[--C-:B------:R-:W-:Y:S02]  /*11ae0*/  FFMA.FTZ R125, R85, c[0x0][0x23c], -R110.reuse ;  /* 0x00008f00557d7a23 */ /* 0x100fe4000001086e */
[----:B------:R-:W-:Y:S01]  /*11af0*/  LDSM.16.MT88.4 R84, [R230+0xa800] ;  /* 0x00a80000e654783b */ /* 0x000fe20000004200 */
[----:B------:R-:W-:Y:S01]  /*11b00*/  FMNMX.FTZ R14, R200, R14, !PT ;  /* 0x0000000ec80e7209 */ /* 0x000fe20007810000 */
[--C-:B------:R-:W-:Y:S02]  /*11b10*/  FFMA.FTZ R127, R127, c[0x0][0x23c], -R110.reuse ;  /* 0x00008f007f7f7a23 */ /* 0x100fe4000001086e */
        /* <DEDUP_REMOVED lines=8> */
[--C-:B------:R-:W-:Y:S01]  /*11ba0*/  FFMA.FTZ R61, R61, c[0x0][0x23c], -R110.reuse ;  /* 0x00008f003d3d7a23 */ /* 0x100fe2000001086e */
[----:B-1----:R-:W-:Y:S01]  /*11bb0*/  F2FP.PACK_AB R8, R108, R109 ;  /* 0x0000006d6c08723e */ /* 0x002fe200000000ff */
[--C-:B------:R-:W-:Y:S01]  /*11bc0*/  FFMA.FTZ R63, R63, c[0x0][0x23c], -R110.reuse ;  /* 0x00008f003f3f7a23 */ /* 0x100fe2000001086e */
[----:B------:R-:W-:Y:S01]  /*11bd0*/  FMNMX.FTZ R14, R170, R14, !PT ;  /* 0x0000000eaa0e7209 */ /* 0x000fe20007810000 */
[----:B------:R-:W-:-:S02]  /*11be0*/  FFMA.FTZ R89, R89, c[0x0][0x23c], -R110 ;  /* 0x00008f0059597a23 */ /* 0x000fc4000001086e */
[----:B------:R-:W-:Y:S01]  /*11bf0*/  MUFU.EX2 R116, R116 ;  /* 0x0000007400747308 */ /* 0x000fe20000000800 */
[----:B------:R-:W-:Y:S01]  /*11c00*/  FMNMX.FTZ R14, R169, R14, !PT ;  /* 0x0000000ea90e7209 */ /* 0x000fe20007810000 */
[--C-:B------:R-:W-:Y:S02]  /*11c10*/  FFMA.FTZ R99, R99, c[0x0][0x23c], -R110.reuse ;  /* 0x00008f0063637a23 */ /* 0x100fe4000001086e */
[--C-:B------:R-:W-:Y:S01]  /*11c20*/  FFMA.FTZ R198, R198, c[0x0][0x23c], -R110.reuse ;  /* 0x00008f00c6c67a23 */ /* 0x100fe2000001086e */
[----:B------:R-:W-:Y:S01]  /*11c30*/  FMNMX.FTZ R14, R65, R14, !PT ;  /* 0x0000000e410e7209 */ /* 0x000fe20007810000 */
[----:B------:R-:W-:Y:S02]  /*11c40*/  FFMA.FTZ R101, R101, c[0x0][0x23c], -R110 ;  /* 0x00008f0065657a23 */ /* 0x000fe4000001086e */
[----:B------:R-:W1:Y:S01]  /*11c50*/  MUFU.EX2 R117, R117 ;  /* 0x0000007500757308 */ /* 0x000e620000000800 */
[----:B------:R-:W-:-:S04]  /*11c60*/  FMNMX.FTZ R14, R168, R14, !PT ;  /* 0x0000000ea80e7209 */ /* 0x000fc80007810000 */
[----:B------:R-:W-:-:S03]  /*11c70*/  FMNMX.FTZ R14, R67, R14, !PT ;  /* 0x0000000e430e7209 */ /* 0x000fc60007810000 */
[----:B------:R-:W-:Y:S01]  /*11c80*/  MUFU.EX2 R124, R124 ;  /* 0x0000007c007c7308 */ /* 0x000fe20000000800 */
[----:B------:R-:W-:-:S04]  /*11c90*/  FMNMX.FTZ R14, R56, R14, !PT ;  /* 0x0000000e380e7209 */ /* 0x000fc80007810000 */
[----:B------:R-:W-:Y:S02]  /*11ca0*/  FMNMX.FTZ R14, R57, R14, !PT ;  /* 0x0000000e390e7209 */ /* 0x000fe40007810000 */
[----:B-1----:R-:W-:Y:S01]  /*11cb0*/  F2FP.PACK_AB R82, R117, R116 ;  /* 0x000000747552723e */ /* 0x002fe200000000ff */
[----:B------:R-:W-:Y:S01]  /*11cc0*/  MUFU.EX2 R123, R123 ;  /* 0x0000007b007b7308 */ /* 0x000fe20000000800 */
[----:B------:R-:W-:-:S04]  /*11cd0*/  FMNMX.FTZ R14, R52, R14, !PT ;  /* 0x0000000e340e7209 */ /* 0x000fc80007810000 */
[----:B------:R-:W-:-:S03]  /*11ce0*/  FMNMX.FTZ R14, R59, R14, !PT ;  /* 0x0000000e3b0e7209 */ /* 0x000fc60007810000 */
        /* <DEDUP_REMOVED lines=38> */
[----:B-1----:R-:W-:-:S05]  /*11f50*/  FMNMX.FTZ R10, R14, R10, !PT ;  /* 0x0000000a0e0a7209 */ /* 0x002fca0007810000 */
[----:B------:R-:W1:Y:S02]  /*11f60*/  SHFL.BFLY PT, R111, R10, 0x1, 0x1f ;  /* 0x0c201f000a6f7f89 */ /* 0x000e6400000e0000 */
[----:B-1----:R-:W-:Y:S02]  /*11f70*/  FMNMX.FTZ R111, R10, R111, !PT ;  /* 0x0000006f0a6f7209 */ /* 0x002fe40007810000 */
[----:B------:R-:W-:Y:S02]  /*11f80*/  F2FP.PACK_AB R10, R106, R107 ;  /* 0x0000006b6a0a723e */ /* 0x000fe400000000ff */
[C---:B------:R-:W-:Y:S01]  /*11f90*/  FSETP.NEU.FTZ.AND P0, PT, R111.reuse, -INF , PT ;  /* 0xff8000006f00780b */ /* 0x040fe20003f1d000 */
[----:B------:R-:W-:-:S05]  /*11fa0*/  FMUL.FTZ R105, R111, c[0x0][0x23c] ;  /* 0x00008f006f697a20 */ /* 0x000fca0000410000 */
[----:B------:R-:W-:-:S05]  /*11fb0*/  FSEL R105, R105, RZ, P0 ;  /* 0x000000ff69697208 */ /* 0x000fca0000000000 */
[--C-:B------:R-:W-:Y:S01]  /*11fc0*/  FFMA.FTZ R104, R5, c[0x0][0x23c], -R105.reuse ;  /* 0x00008f0005687a23 */ /* 0x100fe20000010869 */
[----:B------:R-:W-:Y:S01]  /*11fd0*/  FSEL R5, R112, RZ, P1 ;  /* 0x000000ff70057208 */ /* 0x000fe20000800000 */
[--C-:B------:R-:W-:Y:S01]  /*11fe0*/  FFMA.FTZ R102, R6, c[0x0][0x23c], -R105.reuse ;  /* 0x00008f0006667a23 */ /* 0x100fe20000010869 */
[----:B------:R-:W-:Y:S01]  /*11ff0*/  FSEL R6, R111, RZ, P0 ;  /* 0x000000ff6f067208 */ /* 0x000fe20000000000 */
[----:B------:R-:W-:Y:S02]  /*12000*/  FFMA.FTZ R103, R7, c[0x0][0x23c], -R105 ;  /* 0x00008f0007677a23 */ /* 0x000fe40000010869 */
[----:B------:R-:W-:Y:S01]  /*12010*/  FADD.FTZ R5, R2, -R5 ;  /* 0x8000000502057221 */ /* 0x000fe20000010000 */
[----:B------:R-:W-:Y:S01]  /*12020*/  MUFU.EX2 R104, R104 ;  /* 0x0000006800687308 */ /* 0x000fe20000000800 */
[----:B------:R-:W-:Y:S02]  /*12030*/  FADD.FTZ R6, R0, -R6 ;  /* 0x8000000600067221 */ /* 0x000fe40000010000 */
[----:B------:R-:W-:-:S02]  /*12040*/  FMUL.FTZ R5, R5, c[0x0][0x23c] ;  /* 0x00008f0005057a20 */ /* 0x000fc40000410000 */
[----:B------:R-:W-:Y:S02]  /*12050*/  FMUL.FTZ R6, R6, c[0x0][0x23c] ;  /* 0x00008f0006067a20 */ /* 0x000fe40000410000 */
[----:B------:R-:W-:Y:S01]  /*12060*/  FFMA.FTZ R0, R4, c[0x0][0x23c], -R110 ;  /* 0x00008f0004007a23 */ /* 0x000fe2000001086e */
[----:B------:R-:W1:Y:S01]  /*12070*/  MUFU.EX2 R114, R5 ;  /* 0x0000000500727308 */ /* 0x000e620000000800 */
[--C-:B------:R-:W-:Y:S02]  /*12080*/  FFMA.FTZ R2, R11, c[0x0][0x23c], -R105.reuse ;  /* 0x00008f000b027a23 */ /* 0x100fe40000010869 */
[--C-:B------:R-:W-:Y:S02]  /*12090*/  FFMA.FTZ R119, R37, c[0x0][0x23c], -R105.reuse ;  /* 0x00008f0025777a23 */ /* 0x100fe40000010869 */
[----:B------:R-:W-:Y:S01]  /*120a0*/  LDSM.16.MT88.4 R36, [R234+0xa800] ;  /* 0x00a80000ea24783b */ /* 0x000fe20000004200 */
[--C-:B------:R-:W-:Y:S02]  /*120b0*/  FFMA.FTZ R118, R32, c[0x0][0x23c], -R105.reuse ;  /* 0x00008f0020767a23 */ /* 0x100fe40000010869 */
[----:B------:R2:W3:Y:S01]  /*120c0*/  MUFU.EX2 R113, R6 ;  /* 0x0000000600717308 */ /* 0x0004e20000000800 */
[----:B------:R-:W-:-:S02]  /*120d0*/  FFMA.FTZ R120, R73, c[0x0][0x23c], -R105 ;  /* 0x00008f0049787a23 */ /* 0x000fc40000010869 */
[----:B------:R-:W-:Y:S01]  /*120e0*/  LDSM.16.MT88.4 R72, [R232+0xa800] ;  /* 0x00a80000e848783b */ /* 0x000fe20000004200 */
[--C-:B------:R-:W-:Y:S02]  /*120f0*/  FFMA.FTZ R122, R80, c[0x0][0x23c], -R105.reuse ;  /* 0x00008f00507a7a23 */ /* 0x100fe40000010869 */
[----:B------:R-:W-:Y:S02]  /*12100*/  FFMA.FTZ R128, R128, c[0x0][0x23c], -R105 ;  /* 0x00008f0080807a23 */ /* 0x000fe40000010869 */
[----:B------:R-:W4:Y:S01]  /*12110*/  MUFU.EX2 R103, R103 ;  /* 0x0000006700677308 */ /* 0x000f220000000800 */
[-C--:B-1----:R-:W-:Y:S02]  /*12120*/  FMUL.FTZ R12, R160, R114.reuse ;  /* 0x00000072a00c7220 */ /* 0x082fe40000410000 */
[-C--:B------:R-:W-:Y:S02]  /*12130*/  FMUL.FTZ R13, R161, R114.reuse ;  /* 0x00000072a10d7220 */ /* 0x080fe40000410000 */
[----:B------:R-:W-:-:S02]  /*12140*/  FMUL.FTZ R24, R132, R114 ;  /* 0x0000007284187220 */ /* 0x000fc40000410000 */
[----:B------:R-:W-:Y:S01]  /*12150*/  FMUL.FTZ R25, R133, R114 ;  /* 0x0000007285197220 */ /* 0x000fe20000410000 */
[----:B--2---:R-:W1:Y:S01]  /*12160*/  LDSM.16.MT88.4 R4, [R232+0xa000] ;  /* 0x00a00000e804783b */ /* 0x004e620000004200 */
[----:B------:R-:W-:Y:S01]  /*12170*/  MUFU.EX2 R102, R102 ;  /* 0x0000006600667308 */ /* 0x000fe20000000800 */
[-C--:B---3--:R-:W-:Y:S02]  /*12180*/  FMUL.FTZ R14, R162, R113.reuse ;  /* 0x00000071a20e7220 */ /* 0x088fe40000410000 */
[-C--:B------:R-:W-:Y:S02]  /*12190*/  FMUL.FTZ R15, R163, R113.reuse ;  /* 0x00000071a30f7220 */ /* 0x080fe40000410000 */
[-C--:B------:R-:W-:Y:S01]  /*121a0*/  FMUL.FTZ R26, R134, R113.reuse ;  /* 0x00000071861a7220 */ /* 0x080fe20000410000 */
[----:B----4-:R-:W-:Y:S02]  /*121b0*/  F2FP.PACK_AB R9, R103, R104 ;  /* 0x000000686709723e */ /* 0x010fe400000000ff */
[----:B------:R-:W2:Y:S01]  /*121c0*/  MUFU.EX2 R2, R2 ;  /* 0x0000000200027308 */ /* 0x000ea20000000800 */
[----:B------:R-:W-:-:S02]  /*121d0*/  FMUL.FTZ R27, R135, R113 ;  /* 0x00000071871b7220 */ /* 0x000fc40000410000 */
[-C--:B------:R-:W-:Y:S02]  /*121e0*/  FMUL.FTZ R32, R136, R114.reuse ;  /* 0x0000007288207220 */ /* 0x080fe40000410000 */
[-C--:B------:R-:W-:Y:S02]  /*121f0*/  FMUL.FTZ R33, R137, R114.reuse ;  /* 0x0000007289217220 */ /* 0x080fe40000410000 */
[-C--:B------:R-:W-:Y:S01]  /*12200*/  FMUL.FTZ R34, R138, R113.reuse ;  /* 0x000000718a227220 */ /* 0x080fe20000410000 */
[----:B------:R-:W3:Y:S01]  /*12210*/  MUFU.EX2 R0, R0 ;  /* 0x0000000000007308 */ /* 0x000ee20000000800 */
[----:B------:R-:W-:Y:S02]  /*12220*/  FMUL.FTZ R35, R139, R113 ;  /* 0x000000718b237220 */ /* 0x000fe40000410000 */
[-C--:B------:R-:W-:Y:S02]  /*12230*/  FMUL.FTZ R156, R156, R114.reuse ;  /* 0x000000729c9c7220 */ /* 0x080fe40000410000 */
[----:B------:R-:W-:-:S02]  /*12240*/  FMUL.FTZ R157, R157, R114 ;  /* 0x000000729d9d7220 */ /* 0x000fc40000410000 */
[-C--:B------:R-:W-:Y:S01]  /*12250*/  FMUL.FTZ R158, R158, R113.reuse ;  /* 0x000000719e9e7220 */ /* 0x080fe20000410000 */
[----:B--2---:R-:W-:Y:S01]  /*12260*/  F2FP.PACK_AB R11, R2, R102 ;  /* 0x00000066020b723e */ /* 0x004fe200000000ff */
[-C--:B------:R-:W-:Y:S01]  /*12270*/  FMUL.FTZ R159, R159, R113.reuse ;  /* 0x000000719f9f7220 */ /* 0x080fe20000410000 */
[----:B------:R-:W-:Y:S01]  /*12280*/  MUFU.EX2 R118, R118 ;  /* 0x0000007600767308 */ /* 0x000fe20000000800 */
[-C--:B------:R-:W-:Y:S02]  /*12290*/  FMUL.FTZ R152, R152, R114.reuse ;  /* 0x0000007298987220 */ /* 0x080fe40000410000 */
[-C--:B------:R-:W-:Y:S02]  /*122a0*/  FMUL.FTZ R153, R153, R114.reuse ;  /* 0x0000007299997220 */ /* 0x080fe40000410000 */
[-C--:B------:R-:W-:Y:S01]  /*122b0*/  FMUL.FTZ R154, R154, R113.reuse ;  /* 0x000000719a9a7220 */ /* 0x080fe20000410000 */
[----:B------:R-:W-:Y:S01]  /*122c0*/  HMMA.16816.F32 R12, R8, R16, R12 ;  /* 0x00000010080c723c */ /* 0x000fe2000000180c */
[----:B------:R-:W-:Y:S01]  /*122d0*/  FMUL.FTZ R155, R155, R113 ;  /* 0x000000719b9b7220 */ /* 0x000fe20000410000 */
[----:B------:R-:W2:Y:S01]  /*122e0*/  MUFU.EX2 R119, R119 ;  /* 0x0000007700777308 */ /* 0x000ea20000000800 */
[----:B------:R-:W-:Y:S01]  /*122f0*/  FMUL.FTZ R148, R148, R114 ;  /* 0x0000007294947220 */ /* 0x000fe20000410000 */
[----:B---3--:R-:W-:Y:S01]  /*12300*/  F2FP.PACK_AB R80, R115, R0 ;  /* 0x000000007350723e */ /* 0x008fe200000000ff */
[----:B------:R-:W-:-:S02]  /*12310*/  FMUL.FTZ R149, R149, R114 ;  /* 0x0000007295957220 */ /* 0x000fc40000410000 */
[-C--:B------:R-:W-:Y:S01]  /*12320*/  FMUL.FTZ R150, R150, R113.reuse ;  /* 0x0000007196967220 */ /* 0x080fe20000410000 */
[C---:B-1----:R-:W-:Y:S01]  /*12330*/  HMMA.16816.F32 R24, R8.reuse, R4, R24 ;  /* 0x000000040818723c */ /* 0x042fe20000001818 */
[-C--:B------:R-:W-:Y:S01]  /*12340*/  FMUL.FTZ R151, R151, R113.reuse ;  /* 0x0000007197977220 */ /* 0x080fe20000410000 */
[----:B------:R-:W-:Y:S01]  /*12350*/  MUFU.EX2 R120, R120 ;  /* 0x0000007800787308 */ /* 0x000fe20000000800 */
[-C--:B------:R-:W-:Y:S02]  /*12360*/  FMUL.FTZ R76, R140, R114.reuse ;  /* 0x000000728c4c7220 */ /* 0x080fe40000410000 */
[-C--:B------:R-:W-:Y:S02]  /*12370*/  FMUL.FTZ R77, R141, R114.reuse ;  /* 0x000000728d4d7220 */ /* 0x080fe40000410000 */
[-C--:B------:R-:W-:Y:S01]  /*12380*/  FMUL.FTZ R78, R142, R113.reuse ;  /* 0x000000718e4e7220 */ /* 0x080fe20000410000 */
[----:B------:R-:W-:Y:S01]  /*12390*/  HMMA.16816.F32 R32, R8, R20, R32 ;  /* 0x000000140820723c */ /* 0x000fe20000001820 */
[----:B------:R-:W-:Y:S01]  /*123a0*/  FMUL.FTZ R79, R143, R113 ;  /* 0x000000718f4f7220 */ /* 0x000fe20000410000 */
[----:B------:R-:W1:Y:S01]  /*123b0*/  MUFU.EX2 R122, R122 ;  /* 0x0000007a007a7308 */ /* 0x000e620000000800 */
[----:B------:R-:W-:Y:S01]  /*123c0*/  FMUL.FTZ R144, R144, R114 ;  /* 0x0000007290907220 */ /* 0x000fe20000410000 */
[----:B--2---:R-:W-:Y:S01]  /*123d0*/  F2FP.PACK_AB R81, R119, R118 ;  /* 0x000000767751723e */ /* 0x004fe200000000ff */
[----:B------:R-:W-:-:S02]  /*123e0*/  FMUL.FTZ R145, R145, R114 ;  /* 0x0000007291917220 */ /* 0x000fc40000410000 */
[-C--:B------:R-:W-:Y:S01]  /*123f0*/  FMUL.FTZ R146, R146, R113.reuse ;  /* 0x0000007192927220 */ /* 0x080fe20000410000 */
[C---:B------:R-:W-:Y:S01]  /*12400*/  HMMA.16816.F32 R16, R8.reuse, R18, R156 ;  /* 0x000000120810723c */ /* 0x040fe2000000189c */
[----:B------:R-:W-:Y:S01]  /*12410*/  FMUL.FTZ R147, R147, R113 ;  /* 0x0000007193937220 */ /* 0x000fe20000410000 */
[----:B------:R-:W-:Y:S01]  /*12420*/  MUFU.EX2 R128, R128 ;  /* 0x0000008000807308 */ /* 0x000fe20000000800 */
[--C-:B------:R-:W-:Y:S02]  /*12430*/  FFMA.FTZ R129, R129, c[0x0][0x23c], -R105.reuse ;  /* 0x00008f0081817a23 */ /* 0x100fe40000010869 */
[--C-:B------:R-:W-:Y:S02]  /*12440*/  FFMA.FTZ R130, R130, c[0x0][0x23c], -R105.reuse ;  /* 0x00008f0082827a23 */ /* 0x100fe40000010869 */
[----:B------:R-:W-:Y:S01]  /*12450*/  FFMA.FTZ R131, R131, c[0x0][0x23c], -R105 ;  /* 0x00008f0083837a23 */ /* 0x000fe20000010869 */
[----:B------:R-:W-:Y:S01]  /*12460*/  HMMA.16816.F32 R4, R8, R6, R152 ;  /* 0x000000060804723c */ /* 0x000fe20000001898 */
[--C-:B------:R-:W-:Y:S01]  /*12470*/  FFMA.FTZ R133, R179, c[0x0][0x23c], -R110.reuse ;  /* 0x00008f00b3857a23 */ /* 0x100fe2000001086e */
[----:B-1----:R-:W-:Y:S01]  /*12480*/  F2FP.PACK_AB R83, R122, R120 ;  /* 0x000000787a53723e */ /* 0x002fe200000000ff */
[----:B------:R-:W1:Y:S01]  /*12490*/  MUFU.EX2 R129, R129 ;  /* 0x0000008100817308 */ /* 0x000e620000000800 */
[----:B------:R-:W-:-:S02]  /*124a0*/  FFMA.FTZ R132, R246, c[0x0][0x23c], -R110 ;  /* 0x00008f00f6847a23 */ /* 0x000fc4000001086e */
[--C-:B------:R-:W-:Y:S02]  /*124b0*/  FFMA.FTZ R134, R178, c[0x0][0x23c], -R110.reuse ;  /* 0x00008f00b2867a23 */ /* 0x100fe4000001086e */
[C---:B------:R-:W-:Y:S01]  /*124c0*/  HMMA.16816.F32 R20, R8.reuse, R22, R148 ;  /* 0x000000160814723c */ /* 0x040fe20000001894 */
[----:B------:R-:W-:Y:S02]  /*124d0*/  FFMA.FTZ R135, R245, c[0x0][0x23c], -R110 ;  /* 0x00008f00f5877a23 */ /* 0x000fe4000001086e */
[----:B------:R-:W-:Y:S01]  /*124e0*/  MUFU.EX2 R130, R130 ;  /* 0x0000008200827308 */ /* 0x000fe20000000800 */
[--C-:B------:R-:W-:Y:S02]  /*124f0*/  FFMA.FTZ R136, R164, c[0x0][0x23c], -R105.reuse ;  /* 0x00008f00a4887a23 */ /* 0x100fe40000010869 */
[--C-:B------:R-:W-:Y:S02]  /*12500*/  FFMA.FTZ R137, R221, c[0x0][0x23c], -R105.reuse ;  /* 0x00008f00dd897a23 */ /* 0x100fe40000010869 */
[----:B------:R-:W-:Y:S01]  /*12510*/  HMMA.16816.F32 R76, R8, R28, R76 ;  /* 0x0000001c084c723c */ /* 0x000fe2000000184c */
[----:B------:R-:W-:-:S02]  /*12520*/  FFMA.FTZ R138, R248, c[0x0][0x23c], -R105 ;  /* 0x00008f00f88a7a23 */ /* 0x000fc40000010869 */
[----:B------:R-:W2:Y:S01]  /*12530*/  MUFU.EX2 R131, R131 ;  /* 0x0000008300837308 */ /* 0x000ea20000000800 */
[----:B------:R-:W-:Y:S02]  /*12540*/  FFMA.FTZ R139, R220, c[0x0][0x23c], -R105 ;  /* 0x00008f00dc8b7a23 */ /* 0x000fe40000010869 */
[--C-:B------:R-:W-:Y:S02]  /*12550*/  FFMA.FTZ R141, R247, c[0x0][0x23c], -R110.reuse ;  /* 0x00008f00f78d7a23 */ /* 0x100fe4000001086e */
[----:B------:R-:W-:Y:S01]  /*12560*/  HMMA.16816.F32 R8, R8, R30, R144 ;  /* 0x0000001e0808723c */ /* 0x000fe20000001890 */
[----:B------:R-:W3:Y:S01]  /*12570*/  LDSM.16.MT88.4 R28, [R231+0xa800] ;  /* 0x00a80000e71c783b */ /* 0x000ee20000004200 */
[--C-:B------:R-:W-:Y:S01]  /*12580*/  FFMA.FTZ R140, R218, c[0x0][0x23c], -R110.reuse ;  /* 0x00008f00da8c7a23 */ /* 0x100fe2000001086e */
[----:B------:R-:W-:Y:S01]  /*12590*/  MUFU.EX2 R133, R133 ;  /* 0x0000008500857308 */ /* 0x000fe20000000800 */
[--C-:B------:R-:W-:Y:S02]  /*125a0*/  FFMA.FTZ R142, R223, c[0x0][0x23c], -R110.reuse ;  /* 0x00008f00df8e7a23 */ /* 0x100fe4000001086e */
[----:B------:R-:W-:-:S02]  /*125b0*/  FFMA.FTZ R143, R216, c[0x0][0x23c], -R110 ;  /* 0x00008f00d88f7a23 */ /* 0x000fc4000001086e */
[C---:B------:R-:W-:Y:S01]  /*125c0*/  HMMA.16816.F32 R12, R80.reuse, R36, R12 ;  /* 0x00000024500c723c */ /* 0x040fe2000000180c */
[--C-:B------:R-:W-:Y:S02]  /*125d0*/  FFMA.FTZ R144, R222, c[0x0][0x23c], -R105.reuse ;  /* 0x00008f00de907a23 */ /* 0x100fe40000010869 */
[----:B------:R-:W4:Y:S01]  /*125e0*/  MUFU.EX2 R132, R132 ;  /* 0x0000008400847308 */ /* 0x000f220000000800 */
[--C-:B------:R-:W-:Y:S02]  /*125f0*/  FFMA.FTZ R145, R214, c[0x0][0x23c], -R105.reuse ;  /* 0x00008f00d6917a23 */ /* 0x100fe40000010869 */
[--C-:B------:R-:W-:Y:S02]  /*12600*/  FFMA.FTZ R146, R219, c[0x0][0x23c], -R105.reuse ;  /* 0x00008f00db927a23 */ /* 0x100fe40000010869 */
[----:B------:R-:W-:Y:S01]  /*12610*/  HMMA.16816.F32 R16, R80, R38, R16 ;  /* 0x000000265010723c */ /* 0x000fe20000001810 */
[----:B------:R-:W5:Y:S01]  /*12620*/  LDSM.16.MT88.4 R36, [R234+0xb000] ;  /* 0x00b00000ea24783b */ /* 0x000f620000004200 */
[----:B------:R-:W-:Y:S01]  /*12630*/  FFMA.FTZ R147, R211, c[0x0][0x23c], -R105 ;  /* 0x00008f00d3937a23 */ /* 0x000fe20000010869 */
[----:B------:R-:W-:Y:S01]  /*12640*/  MUFU.EX2 R134, R134 ;  /* 0x0000008600867308 */ /* 0x000fe20000000800 */
[----:B------:R-:W-:-:S02]  /*12650*/  FFMA.FTZ R149, R217, c[0x0][0x23c], -R110 ;  /* 0x00008f00d9957a23 */ /* 0x000fc4000001086e */
[--C-:B------:R-:W-:Y:S02]  /*12660*/  FFMA.FTZ R148, R209, c[0x0][0x23c], -R110.reuse ;  /* 0x00008f00d1947a23 */ /* 0x100fe4000001086e */
[C---:B------:R-:W-:Y:S01]  /*12670*/  HMMA.16816.F32 R24, R80.reuse, R72, R24 ;  /* 0x000000485018723c */ /* 0x040fe20000001818 */
[--C-:B------:R-:W-:Y:S02]  /*12680*/  FFMA.FTZ R150, R215, c[0x0][0x23c], -R110.reuse ;  /* 0x00008f00d7967a23 */ /* 0x100fe4000001086e */
[----:B------:R-:W-:Y:S01]  /*12690*/  MUFU.EX2 R135, R135 ;  /* 0x0000008700877308 */ /* 0x000fe20000000800 */
[----:B------:R-:W-:Y:S02]  /*126a0*/  FFMA.FTZ R151, R208, c[0x0][0x23c], -R110 ;  /* 0x00008f00d0977a23 */ /* 0x000fe4000001086e */
[--C-:B------:R-:W-:Y:S02]  /*126b0*/  FFMA.FTZ R152, R210, c[0x0][0x23c], -R105.reuse ;  /* 0x00008f00d2987a23 */ /* 0x100fe40000010869 */
[----:B------:R-:W-:Y:S01]  /*126c0*/  HMMA.16816.F32 R4, R80, R74, R4 ;  /* 0x0000004a5004723c */ /* 0x000fe20000001804 */
[----:B------:R-:W1:Y:S01]  /*126d0*/  LDSM.16.MT88.4 R72, [R232+0xb000] ;  /* 0x00b00000e848783b */ /* 0x000e620000004200 */
[--C-:B------:R-:W-:Y:S01]  /*126e0*/  FFMA.FTZ R153, R207, c[0x0][0x23c], -R105.reuse ;  /* 0x00008f00cf997a23 */ /* 0x100fe20000010869 */
[----:B------:R-:W-:Y:S01]  /*126f0*/  MUFU.EX2 R136, R136 ;  /* 0x0000008800887308 */ /* 0x000fe20000000800 */
[----:B------:R-:W-:-:S02]  /*12700*/  FFMA.FTZ R154, R203, c[0x0][0x23c], -R105 ;  /* 0x00008f00cb9a7a23 */ /* 0x000fc40000010869 */
[----:B------:R-:W-:Y:S02]  /*12710*/  FFMA.FTZ R155, R200, c[0x0][0x23c], -R105 ;  /* 0x00008f00c89b7a23 */ /* 0x000fe40000010869 */
[C---:B------:R-:W-:Y:S01]  /*12720*/  HMMA.16816.F32 R76, R80.reuse, R84, R76 ;  /* 0x00000054504c723c */ /* 0x040fe2000000184c */
[--C-:B------:R-:W-:Y:S02]  /*12730*/  FFMA.FTZ R157, R202, c[0x0][0x23c], -R110.reuse ;  /* 0x00008f00ca9d7a23 */ /* 0x100fe4000001086e */
[----:B------:R-:W1:Y:S01]  /*12740*/  MUFU.EX2 R137, R137 ;  /* 0x0000008900897308 */ /* 0x000e620000000800 */
[--C-:B------:R-:W-:Y:S02]  /*12750*/  FFMA.FTZ R156, R183, c[0x0][0x23c], -R110.reuse ;  /* 0x00008f00b79c7a23 */ /* 0x100fe4000001086e */
[--C-:B------:R-:W-:Y:S02]  /*12760*/  FFMA.FTZ R158, R201, c[0x0][0x23c], -R110.reuse ;  /* 0x00008f00c99e7a23 */ /* 0x100fe4000001086e */
[----:B---3--:R-:W-:Y:S01]  /*12770*/  HMMA.16816.F32 R32, R80, R28, R32 ;  /* 0x0000001c5020723c */ /* 0x008fe20000001820 */
[----:B------:R-:W-:-:S02]  /*12780*/  FFMA.FTZ R159, R182, c[0x0][0x23c], -R110 ;  /* 0x00008f00b69f7a23 */ /* 0x000fc4000001086e */
[----:B------:R-:W-:Y:S01]  /*12790*/  MUFU.EX2 R138, R138 ;  /* 0x0000008a008a7308 */ /* 0x000fe20000000800 */
[--C-:B------:R-:W-:Y:S02]  /*127a0*/  FFMA.FTZ R160, R195, c[0x0][0x23c], -R105.reuse ;  /* 0x00008f00c3a07a23 */ /* 0x100fe40000010869 */
[--C-:B------:R-:W-:Y:S02]  /*127b0*/  FFMA.FTZ R161, R180, c[0x0][0x23c], -R105.reuse ;  /* 0x00008f00b4a17a23 */ /* 0x100fe40000010869 */
[----:B------:R-:W-:Y:S01]  /*127c0*/  HMMA.16816.F32 R20, R80, R30, R20 ;  /* 0x0000001e5014723c */ /* 0x000fe20000001814 */
[----:B------:R-:W3:Y:S01]  /*127d0*/  LDSM.16.MT88.4 R28, [R231+0xb000] ;  /* 0x00b00000e71c783b */ /* 0x000ee20000004200 */
[--C-:B------:R-:W-:Y:S01]  /*127e0*/  FFMA.FTZ R162, R194, c[0x0][0x23c], -R105.reuse ;  /* 0x00008f00c2a27a23 */ /* 0x100fe20000010869 */
[----:B------:R-:W2:Y:S01]  /*127f0*/  MUFU.EX2 R139, R139 ;  /* 0x0000008b008b7308 */ /* 0x000ea20000000800 */
[----:B------:R-:W-:Y:S02]  /*12800*/  FFMA.FTZ R163, R170, c[0x0][0x23c], -R105 ;  /* 0x00008f00aaa37a23 */ /* 0x000fe40000010869 */
[----:B------:R-:W-:-:S02]  /*12810*/  FFMA.FTZ R164, R181, c[0x0][0x23c], -R110 ;  /* 0x00008f00b5a47a23 */ /* 0x000fc4000001086e */
[----:B------:R-:W-:Y:S01]  /*12820*/  HMMA.16816.F32 R8, R80, R86, R8 ;  /* 0x000000565008723c */ /* 0x000fe20000001808 */
[----:B------:R-:W3:Y:S01]  /*12830*/  LDSM.16.MT88.4 R84, [R230+0xb000] ;  /* 0x00b00000e654783b */ /* 0x000ee20000004200 */
[--C-:B------:R-:W-:Y:S01]  /*12840*/  FFMA.FTZ R170, R171, c[0x0][0x23c], -R110.reuse ;  /* 0x00008f00abaa7a23 */ /* 0x100fe2000001086e */
[----:B------:R-:W3:Y:S01]  /*12850*/  MUFU.EX2 R141, R141 ;  /* 0x0000008d008d7308 */ /* 0x000ee20000000800 */
[--C-:B------:R-:W-:Y:S02]  /*12860*/  FFMA.FTZ R169, R169, c[0x0][0x23c], -R105.reuse ;  /* 0x00008f00a9a97a23 */ /* 0x100fe40000010869 */
[--C-:B------:R-:W-:Y:S01]  /*12870*/  FFMA.FTZ R65, R65, c[0x0][0x23c], -R105.reuse ;  /* 0x00008f0041417a23 */ /* 0x100fe20000010869 */
[----:B------:R-:W-:Y:S01]  /*12880*/  F2FP.PACK_AB R80, R123, R124 ;  /* 0x0000007c7b50723e */ /* 0x000fe200000000ff */
[--C-:B------:R-:W-:Y:S01]  /*12890*/  FFMA.FTZ R168, R168, c[0x0][0x23c], -R105.reuse ;  /* 0x00008f00a8a87a23 */ /* 0x100fe20000010869 */
[----:B-1----:R-:W-:Y:S01]  /*128a0*/  F2FP.PACK_AB R81, R129, R128 ;  /* 0x000000808151723e */ /* 0x002fe200000000ff */
[----:B------:R-:W-:Y:S01]  /*128b0*/  FFMA.FTZ R67, R67, c[0x0][0x23c], -R105 ;  /* 0x00008f0043437a23 */ /* 0x000fe20000010869 */
[----:B------:R-:W-:Y:S01]  /*128c0*/  F2FP.PACK_AB R82, R127, R125 ;  /* 0x0000007d7f52723e */ /* 0x000fe200000000ff */
[----:B------:R-:W-:Y:S01]  /*128d0*/  MUFU.EX2 R140, R140 ;  /* 0x0000008c008c7308 */ /* 0x000fe20000000800 */
[----:B--2---:R-:W-:Y:S01]  /*128e0*/  F2FP.PACK_AB R83, R131, R130 ;  /* 0x000000828353723e */ /* 0x004fe200000000ff */
[----:B------:R-:W-:-:S02]  /*128f0*/  FFMA.FTZ R171, R58, c[0x0][0x23c], -R110 ;  /* 0x00008f003aab7a23 */ /* 0x000fc4000001086e */
[--C-:B------:R-:W-:Y:S01]  /*12900*/  FFMA.FTZ R178, R56, c[0x0][0x23c], -R105.reuse ;  /* 0x00008f0038b27a23 */ /* 0x100fe20000010869 */
[----:B------:R-:W-:Y:S01]  /*12910*/  F2FP.PACK_AB R56, R61, R121 ;  /* 0x000000793d38723e */ /* 0x000fe200000000ff */
[--C-:B------:R-:W-:Y:S02]  /*12920*/  FFMA.FTZ R179, R57, c[0x0][0x23c], -R105.reuse ;  /* 0x00008f0039b37a23 */ /* 0x100fe40000010869 */
[----:B-----5:R-:W-:Y:S01]  /*12930*/  HMMA.16816.F32 R12, R80, R36, R12 ;  /* 0x00000024500c723c */ /* 0x020fe2000000180c */
[----:B------:R-:W-:Y:S01]  /*12940*/  MUFU.EX2 R142, R142 ;  /* 0x0000008e008e7308 */ /* 0x000fe20000000800 */
[--C-:B------:R-:W-:Y:S02]  /*12950*/  FFMA.FTZ R180, R52, c[0x0][0x23c], -R105.reuse ;  /* 0x00008f0034b47a23 */ /* 0x100fe40000010869 */
[----:B------:R-:W-:Y:S02]  /*12960*/  FFMA.FTZ R181, R59, c[0x0][0x23c], -R105 ;  /* 0x00008f003bb57a23 */ /* 0x000fe40000010869 */
[----:B------:R-:W-:-:S02]  /*12970*/  FFMA.FTZ R182, R189, c[0x0][0x23c], -R110 ;  /* 0x00008f00bdb67a23 */ /* 0x000fc4000001086e */
[C---:B------:R-:W-:Y:S01]  /*12980*/  HMMA.16816.F32 R16, R80.reuse, R38, R16 ;  /* 0x000000265010723c */ /* 0x040fe20000001810 */
[----:B------:R-:W1:Y:S01]  /*12990*/  LDSM.16.MT88.4 R36, [R234+0xb800] ;  /* 0x00b80000ea24783b */ /* 0x000e620000004200 */
[----:B------:R-:W-:Y:S01]  /*129a0*/  MUFU.EX2 R143, R143 ;  /* 0x0000008f008f7308 */ /* 0x000fe20000000800 */
[--C-:B------:R-:W-:Y:S02]  /*129b0*/  FFMA.FTZ R88, R88, c[0x0][0x23c], -R105.reuse ;  /* 0x00008f0058587a23 */ /* 0x100fe40000010869 */
[--C-:B------:R-:W-:Y:S02]  /*129c0*/  FFMA.FTZ R183, R188, c[0x0][0x23c], -R105.reuse ;  /* 0x00008f00bcb77a23 */ /* 0x100fe40000010869 */
[----:B------:R-:W-:Y:S01]  /*129d0*/  FFMA.FTZ R90, R90, c[0x0][0x23c], -R105 ;  /* 0x00008f005a5a7a23 */ /* 0x000fe20000010869 */
[----:B------:R-:W-:Y:S01]  /*129e0*/  HMMA.16816.F32 R24, R80, R72, R24 ;  /* 0x000000485018723c */ /* 0x000fe20000001818 */
[----:B------:R-:W-:Y:S01]  /*129f0*/  FFMA.FTZ R109, R252, R114, R109 ;  /* 0x00000072fc6d7223 */ /* 0x000fe2000001006d */
[----:B------:R-:W2:Y:S01]  /*12a00*/  MUFU.EX2 R144, R144 ;  /* 0x0000009000907308 */ /* 0x000ea20000000800 */
[----:B------:R-:W-:-:S02]  /*12a10*/  FFMA.FTZ R104, R251, R113, R104 ;  /* 0x00000071fb687223 */ /* 0x000fc40000010068 */
[----:B------:R-:W-:Y:S02]  /*12a20*/  FADD.FTZ R109, R108, R109 ;  /* 0x0000006d6c6d7221 */ /* 0x000fe40000010000 */
[----:B------:R-:W-:Y:S01]  /*12a30*/  FADD.FTZ R104, R103, R104 ;  /* 0x0000006867687221 */ /* 0x000fe20000010000 */
[C---:B------:R-:W-:Y:S01]  /*12a40*/  HMMA.16816.F32 R4, R80.reuse, R74, R4 ;  /* 0x0000004a5004723c */ /* 0x040fe20000001804 */
[----:B------:R-:W5:Y:S01]  /*12a50*/  LDSM.16.MT88.4 R72, [R232+0xb800] ;  /* 0x00b80000e848783b */ /* 0x000f620000004200 */
[----:B------:R-:W1:Y:S01]  /*12a60*/  MUFU.EX2 R145, R145 ;  /* 0x0000009100917308 */ /* 0x000e620000000800 */
[----:B------:R-:W-:Y:S02]  /*12a70*/  FADD.FTZ R107, R107, R109 ;  /* 0x0000006d6b6b7221 */ /* 0x000fe40000010000 */
[----:B------:R-:W-:Y:S02]  /*12a80*/  FADD.FTZ R102, R102, R104 ;  /* 0x0000006866667221 */ /* 0x000fe40000010000 */
[----:B------:R-:W-:Y:S01]  /*12a90*/  FADD.FTZ R107, R106, R107 ;  /* 0x0000006b6a6b7221 */ /* 0x000fe20000010000 */
[----:B---3--:R-:W-:Y:S01]  /*12aa0*/  HMMA.16816.F32 R32, R80, R28, R32 ;  /* 0x0000001c5020723c */ /* 0x008fe20000001820 */
[----:B------:R-:W-:Y:S01]  /*12ab0*/  FADD.FTZ R102, R2, R102 ;  /* 0x0000006602667221 */ /* 0x000fe20000010000 */
[----:B------:R-:W-:Y:S01]  /*12ac0*/  MUFU.EX2 R146, R146 ;  /* 0x0000009200927308 */ /* 0x000fe20000000800 */
[----:B------:R-:W-:-:S02]  /*12ad0*/  FADD.FTZ R0, R0, R107 ;  /* 0x0000006b00007221 */ /* 0x000fc40000010000 */
[----:B------:R-:W-:Y:S02]  /*12ae0*/  FADD.FTZ R118, R118, R102 ;  /* 0x0000006676767221 */ /* 0x000fe40000010000 */
[----:B------:R-:W-:Y:S01]  /*12af0*/  FADD.FTZ R115, R115, R0 ;  /* 0x0000000073737221 */ /* 0x000fe20000010000 */
[C---:B------:R-:W-:Y:S01]  /*12b00*/  HMMA.16816.F32 R20, R80.reuse, R30, R20 ;  /* 0x0000001e5014723c */ /* 0x040fe20000001814 */
[----:B------:R-:W3:Y:S01]  /*12b10*/  LDSM.16.MT88.4 R28, [R231+0xb800] ;  /* 0x00b80000e71c783b */ /* 0x000ee20000004200 */
[----:B------:R-:W1:Y:S01]  /*12b20*/  MUFU.EX2 R147, R147 ;  /* 0x0000009300937308 */ /* 0x000e620000000800 */
[----:B------:R-:W-:Y:S02]  /*12b30*/  FADD.FTZ R118, R119, R118 ;  /* 0x0000007677767221 */ /* 0x000fe40000010000 */
[----:B------:R-:W-:Y:S02]  /*12b40*/  FADD.FTZ R116, R116, R115 ;  /* 0x0000007374747221 */ /* 0x000fe40000010000 */
[----:B------:R-:W-:Y:S01]  /*12b50*/  FADD.FTZ R120, R120, R118 ;  /* 0x0000007678787221 */ /* 0x000fe20000010000 */
[----:B------:R-:W-:Y:S01]  /*12b60*/  HMMA.16816.F32 R76, R80, R84, R76 ;  /* 0x00000054504c723c */ /* 0x000fe2000000184c */
[----:B------:R-:W-:Y:S01]  /*12b70*/  FADD.FTZ R116, R117, R116 ;  /* 0x0000007475747221 */ /* 0x000fe20000010000 */
[----:B------:R-:W1:Y:S01]  /*12b80*/  MUFU.EX2 R149, R149 ;  /* 0x0000009500957308 */ /* 0x000e620000000800 */
[----:B------:R-:W-:-:S02]  /*12b90*/  FADD.FTZ R120, R122, R120 ;  /* 0x000000787a787221 */ /* 0x000fc40000010000 */
[----:B------:R-:W-:Y:S02]  /*12ba0*/  FADD.FTZ R124, R124, R116 ;  /* 0x000000747c7c7221 */ /* 0x000fe40000010000 */
[----:B------:R-:W-:Y:S01]  /*12bb0*/  FADD.FTZ R128, R128, R120 ;  /* 0x0000007880807221 */ /* 0x000fe20000010000 */
[----:B------:R-:W-:Y:S01]  /*12bc0*/  HMMA.16816.F32 R8, R80, R86, R8 ;  /* 0x000000565008723c */ /* 0x000fe20000001808 */
[----:B------:R-:W2:Y:S01]  /*12bd0*/  LDSM.16.MT88.4 R84, [R230+0xb800] ;  /* 0x00b80000e654783b */ /* 0x000ea20000004200 */
[----:B------:R-:W-:Y:S01]  /*12be0*/  MUFU.EX2 R148, R148 ;  /* 0x0000009400947308 */ /* 0x000fe20000000800 */
[--C-:B------:R-:W-:Y:S02]  /*12bf0*/  FFMA.FTZ R172, R172, c[0x0][0x23c], -R105.reuse ;  /* 0x00008f00acac7a23 */ /* 0x100fe40000010869 */
[----:B------:R-:W-:Y:S02]  /*12c00*/  FFMA.FTZ R93, R93, c[0x0][0x23c], -R105 ;  /* 0x00008f005d5d7a23 */ /* 0x000fe40000010869 */
[----:B----4-:R-:W-:Y:S01]  /*12c10*/  F2FP.PACK_AB R80, R132, R133 ;  /* 0x000000858450723e */ /* 0x010fe200000000ff */
        /* <DEDUP_REMOVED lines=17> */
[----:B------:R-:W4:Y:S01]  /*12d30*/  LDSM.16.MT88.4 R36, [R234+0xc000] ;  /* 0x00c00000ea24783b */ /* 0x000f220000004200 */
[----:B------:R-:W-:-:S02]  /*12d40*/  FADD.FTZ R137, R137, R130 ;  /* 0x0000008289897221 */ /* 0x000fc40000010000 */
[----:B------:R-:W-:Y:S02]  /*12d50*/  FADD.FTZ R132, R134, R132 ;  /* 0x0000008486847221 */ /* 0x000fe40000010000 */
[----:B------:R-:W1:Y:S01]  /*12d60*/  MUFU.EX2 R153, R153 ;  /* 0x0000009900997308 */ /* 0x000e620000000800 */
[----:B------:R-:W-:Y:S01]  /*12d70*/  FADD.FTZ R137, R138, R137 ;  /* 0x000000898a897221 */ /* 0x000fe20000010000 */
[C---:B-----5:R-:W-:Y:S01]  /*12d80*/  HMMA.16816.F32 R24, R80.reuse, R72, R24 ;  /* 0x000000485018723c */ /* 0x060fe20000001818 */
[----:B------:R-:W-:Y:S02]  /*12d90*/  FADD.FTZ R135, R135, R132 ;  /* 0x0000008487877221 */ /* 0x000fe40000010000 */
[----:B------:R-:W-:Y:S02]  /*12da0*/  FADD.FTZ R139, R139, R137 ;  /* 0x000000898b8b7221 */ /* 0x000fe40000010000 */
[----:B------:R-:W-:Y:S01]  /*12db0*/  FADD.FTZ R135, R141, R135 ;  /* 0x000000878d877221 */ /* 0x000fe20000010000 */
[----:B------:R-:W-:Y:S01]  /*12dc0*/  MUFU.EX2 R154, R154 ;  /* 0x0000009a009a7308 */ /* 0x000fe20000000800 */
[----:B--2---:R-:W-:Y:S01]  /*12dd0*/  FADD.FTZ R139, R144, R139 ;  /* 0x0000008b908b7221 */ /* 0x004fe20000010000 */
[----:B------:R-:W-:Y:S01]  /*12de0*/  HMMA.16816.F32 R4, R80, R74, R4 ;  /* 0x0000004a5004723c */ /* 0x000fe20000001804 */
[----:B------:R-:W2:Y:S01]  /*12df0*/  LDSM.16.MT88.4 R72, [R232+0xc000] ;  /* 0x00c00000e848783b */ /* 0x000ea20000004200 */
[----:B------:R-:W-:-:S02]  /*12e00*/  FFMA.FTZ R95, R95, c[0x0][0x23c], -R105 ;  /* 0x00008f005f5f7a23 */ /* 0x000fc40000010869 */
[--C-:B------:R-:W-:Y:S02]  /*12e10*/  FFMA.FTZ R102, R174, c[0x0][0x23c], -R105.reuse ;  /* 0x00008f00ae667a23 */ /* 0x100fe40000010869 */
[----:B------:R-:W5:Y:S01]  /*12e20*/  MUFU.EX2 R155, R155 ;  /* 0x0000009b009b7308 */ /* 0x000f620000000800 */
[--C-:B------:R-:W-:Y:S01]  /*12e30*/  FFMA.FTZ R98, R98, c[0x0][0x23c], -R105.reuse ;  /* 0x00008f0062627a23 */ /* 0x100fe20000010869 */
[C---:B---3--:R-:W-:Y:S01]  /*12e40*/  HMMA.16816.F32 R32, R80.reuse, R28, R32 ;  /* 0x0000001c5020723c */ /* 0x048fe20000001820 */
[--C-:B------:R-:W-:Y:S02]  /*12e50*/  FFMA.FTZ R103, R197, c[0x0][0x23c], -R105.reuse ;  /* 0x00008f00c5677a23 */ /* 0x100fe40000010869 */
[----:B------:R-:W-:Y:S02]  /*12e60*/  FFMA.FTZ R252, R205, c[0x0][0x23c], -R110 ;  /* 0x00008f00cdfc7a23 */ /* 0x000fe4000001086e */
[--C-:B------:R-:W-:Y:S01]  /*12e70*/  FFMA.FTZ R3, R3, c[0x0][0x23c], -R105.reuse ;  /* 0x00008f0003037a23 */ /* 0x100fe20000010869 */
[----:B------:R-:W3:Y:S01]  /*12e80*/  MUFU.EX2 R157, R157 ;  /* 0x0000009d009d7308 */ /* 0x000ee20000000800 */
[----:B------:R-:W-:Y:S01]  /*12e90*/  FFMA.FTZ R251, R199, c[0x0][0x23c], -R105 ;  /* 0x00008f00c7fb7a23 */ /* 0x000fe20000010869 */
[C---:B------:R-:W-:Y:S01]  /*12ea0*/  HMMA.16816.F32 R20, R80.reuse, R30, R20 ;  /* 0x0000001e5014723c */ /* 0x040fe20000001814 */
[----:B------:R-:W2:Y:S05]  /*12eb0*/  LDSM.16.MT88.4 R28, [R231+0xc000] ;  /* 0x00c00000e71c783b */ /* 0x000eaa0000004200 */
[----:B------:R-:W-:Y:S02]  /*12ec0*/  MUFU.EX2 R156, R156 ;  /* 0x0000009c009c7308 */ /* 0x000fe40000000800 */
[C---:B------:R-:W-:Y:S06]  /*12ed0*/  HMMA.16816.F32 R76, R80.reuse, R84, R76 ;  /* 0x00000054504c723c */ /* 0x040fec000000184c */
[----:B------:R-:W-:Y:S02]  /*12ee0*/  MUFU.EX2 R158, R158 ;  /* 0x0000009e009e7308 */ /* 0x000fe40000000800 */
[----:B------:R-:W-:Y:S01]  /*12ef0*/  HMMA.16816.F32 R8, R80, R86, R8 ;  /* 0x000000565008723c */ /* 0x000fe20000001808 */
[----:B------:R-:W3:Y:S05]  /*12f00*/  LDSM.16.MT88.4 R84, [R230+0xc000] ;  /* 0x00c00000e654783b */ /* 0x000eea0000004200 */
        /* <DEDUP_REMOVED lines=8> */
[----:B------:R-:W2:Y:S01]  /*12f90*/  MUFU.EX2 R160, R160 ;  /* 0x000000a000a07308 */ /* 0x000ea20000000800 */
[----:B------:R-:W-:-:S02]  /*12fa0*/  FADD.FTZ R145, R146, R145 ;  /* 0x0000009192917221 */ /* 0x000fc40000010000 */
[----:B------:R-:W-:Y:S02]  /*12fb0*/  FADD.FTZ R143, R143, R140 ;  /* 0x0000008c8f8f7221 */ /* 0x000fe40000010000 */
[----:B------:R-:W-:Y:S01]  /*12fc0*/  FADD.FTZ R147, R147, R145 ;  /* 0x0000009193937221 */ /* 0x000fe20000010000 */
[----:B----4-:R-:W-:Y:S01]  /*12fd0*/  HMMA.16816.F32 R12, R80, R36, R12 ;  /* 0x00000024500c723c */ /* 0x010fe2000000180c */
[----:B------:R-:W-:Y:S01]  /*12fe0*/  FADD.FTZ R143, R149, R143 ;  /* 0x0000008f958f7221 */ /* 0x000fe20000010000 */
[----:B------:R-:W-:Y:S01]  /*12ff0*/  MUFU.EX2 R161, R161 ;  /* 0x000000a100a17308 */ /* 0x000fe20000000800 */
[----:B-1----:R-:W-:-:S05]  /*13000*/  FADD.FTZ R147, R152, R147 ;  /* 0x0000009398937221 */ /* 0x002fca0000010000 */
[C---:B------:R-:W-:Y:S01]  /*13010*/  HMMA.16816.F32 R16, R80.reuse, R38, R16 ;  /* 0x000000265010723c */ /* 0x040fe20000001810 */
[----:B------:R-:W1:Y:S01]  /*13020*/  LDSM.16.MT88.4 R36, [R234+0xc800] ;  /* 0x00c80000ea24783b */ /* 0x000e620000004200 */
[----:B------:R-:W-:Y:S06]  /*13030*/  MUFU.EX2 R162, R162 ;  /* 0x000000a200a27308 */ /* 0x000fec0000000800 */
[C---:B--2---:R-:W-:Y:S02]  /*13040*/  HMMA.16816.F32 R24, R80.reuse, R72, R24 ;  /* 0x000000485018723c */ /* 0x044fe40000001818 */
[----:B------:R-:W-:Y:S06]  /*13050*/  MUFU.EX2 R163, R163 ;  /* 0x000000a300a37308 */ /* 0x000fec0000000800 */
[C---:B------:R-:W-:Y:S01]  /*13060*/  HMMA.16816.F32 R4, R80.reuse, R74, R4 ;  /* 0x0000004a5004723c */ /* 0x040fe20000001804 */
[----:B------:R-:W2:Y:S01]  /*13070*/  LDSM.16.MT88.4 R72, [R232+0xc800] ;  /* 0x00c80000e848783b */ /* 0x000ea20000004200 */
[----:B------:R-:W-:Y:S06]  /*13080*/  MUFU.EX2 R164, R164 ;  /* 0x000000a400a47308 */ /* 0x000fec0000000800 */
[C---:B------:R-:W-:Y:S02]  /*13090*/  HMMA.16816.F32 R32, R80.reuse, R28, R32 ;  /* 0x0000001c5020723c */ /* 0x040fe40000001820 */
[----:B------:R-:W-:Y:S06]  /*130a0*/  MUFU.EX2 R170, R170 ;  /* 0x000000aa00aa7308 */ /* 0x000fec0000000800 */
[C---:B------:R-:W-:Y:S01]  /*130b0*/  HMMA.16816.F32 R20, R80.reuse, R30, R20 ;  /* 0x0000001e5014723c */ /* 0x040fe20000001814 */
[----:B------:R-:W4:Y:S01]  /*130c0*/  LDSM.16.MT88.4 R28, [R231+0xc800] ;  /* 0x00c80000e71c783b */ /* 0x000f220000004200 */
        /* <DEDUP_REMOVED lines=9> */
[----:B------:R-:W-:Y:S01]  /*13160*/  MUFU.EX2 R67, R67 ;  /* 0x0000004300437308 */ /* 0x000fe20000000800 */
[----:B------:R-:W-:Y:S01]  /*13170*/  F2FP.PACK_AB R82, R151, R150 ;  /* 0x000000969752723e */ /* 0x000fe200000000ff */
[----:B------:R-:W-:Y:S01]  /*13180*/  FADD.FTZ R153, R153, R147 ;  /* 0x0000009399997221 */ /* 0x000fe20000010000 */
[----:B-----5:R-:W-:Y:S01]  /*13190*/  F2FP.PACK_AB R83, R155, R154 ;  /* 0x0000009a9b53723e */ /* 0x020fe200000000ff */
[----:B------:R-:W-:-:S02]  /*131a0*/  FADD.FTZ R148, R150, R148 ;  /* 0x0000009496947221 */ /* 0x000fc40000010000 */
[----:B------:R-:W-:Y:S02]  /*131b0*/  FADD.FTZ R153, R154, R153 ;  /* 0x000000999a997221 */ /* 0x000fe40000010000 */
[----:B------:R-:W5:Y:S01]  /*131c0*/  MUFU.EX2 R171, R171 ;  /* 0x000000ab00ab7308 */ /* 0x000f620000000800 */
[----:B------:R-:W-:Y:S01]  /*131d0*/  FADD.FTZ R151, R151, R148 ;  /* 0x0000009497977221 */ /* 0x000fe20000010000 */
[C---:B-1----:R-:W-:Y:S01]  /*131e0*/  HMMA.16816.F32 R12, R80.reuse, R36, R12 ;  /* 0x00000024500c723c */ /* 0x042fe2000000180c */
[----:B------:R-:W-:Y:S02]  /*131f0*/  FADD.FTZ R155, R155, R153 ;  /* 0x000000999b9b7221 */ /* 0x000fe40000010000 */
[----:B------:R-:W-:Y:S02]  /*13200*/  FADD.FTZ R151, R157, R151 ;  /* 0x000000979d977221 */ /* 0x000fe40000010000 */
[----:B------:R-:W-:Y:S01]  /*13210*/  FADD.FTZ R155, R160, R155 ;  /* 0x0000009ba09b7221 */ /* 0x000fe20000010000 */
[----:B------:R-:W-:Y:S02]  /*13220*/  MUFU.EX2 R178, R178 ;  /* 0x000000b200b27308 */ /* 0x000fe40000000800 */
[C---:B------:R-:W-:Y:S01]  /*13230*/  HMMA.16816.F32 R16, R80.reuse, R38, R16 ;  /* 0x000000265010723c */ /* 0x040fe20000001810 */
[----:B------:R-:W1:Y:S05]  /*13240*/  LDSM.16.MT88.4 R36, [R234+0xd000] ;  /* 0x00d00000ea24783b */ /* 0x000e6a0000004200 */
[----:B------:R-:W3:Y:S01]  /*13250*/  MUFU.EX2 R179, R179 ;  /* 0x000000b300b37308 */ /* 0x000ee20000000800 */
[----:B-----5:R-:W-:Y:S01]  /*13260*/  F2FP.PACK_AB R58, R63, R171 ;  /* 0x000000ab3f3a723e */ /* 0x020fe200000000ff */
[C---:B--2---:R-:W-:Y:S06]  /*13270*/  HMMA.16816.F32 R24, R80.reuse, R72, R24 ;  /* 0x000000485018723c */ /* 0x044fec0000001818 */
[----:B------:R-:W-:Y:S02]  /*13280*/  MUFU.EX2 R180, R180 ;  /* 0x000000b400b47308 */ /* 0x000fe40000000800 */
[C---:B------:R-:W-:Y:S01]  /*13290*/  HMMA.16816.F32 R4, R80.reuse, R74, R4 ;  /* 0x0000004a5004723c */ /* 0x040fe20000001804 */
[----:B------:R-:W2:Y:S05]  /*132a0*/  LDSM.16.MT88.4 R72, [R232+0xd000] ;  /* 0x00d00000e848783b */ /* 0x000eaa0000004200 */
[----:B------:R-:W5:Y:S01]  /*132b0*/  MUFU.EX2 R181, R181 ;  /* 0x000000b500b57308 */ /* 0x000f620000000800 */
[----:B---3--:R-:W-:Y:S01]  /*132c0*/  F2FP.PACK_AB R57, R179, R178 ;  /* 0x000000b2b339723e */ /* 0x008fe200000000ff */
[C---:B----4-:R-:W-:Y:S06]  /*132d0*/  HMMA.16816.F32 R32, R80.reuse, R28, R32 ;  /* 0x0000001c5020723c */ /* 0x050fec0000001820 */
[----:B------:R-:W-:Y:S02]  /*132e0*/  MUFU.EX2 R182, R182 ;  /* 0x000000b600b67308 */ /* 0x000fe40000000800 */
[----:B------:R-:W-:Y:S01]  /*132f0*/  HMMA.16816.F32 R20, R80, R30, R20 ;  /* 0x0000001e5014723c */ /* 0x000fe20000001814 */
[----:B------:R-:W3:Y:S01]  /*13300*/  LDSM.16.MT88.4 R28, [R231+0xd000] ;  /* 0x00d00000e71c783b */ /* 0x000ee20000004200 */
[----:B-----5:R-:W-:-:S04]  /*13310*/  F2FP.PACK_AB R59, R181, R180 ;  /* 0x000000b4b53b723e */ /* 0x020fc800000000ff */
[----:B------:R-:W-:Y:S02]  /*13320*/  MUFU.EX2 R88, R88 ;  /* 0x0000005800587308 */ /* 0x000fe40000000800 */
[C---:B------:R-:W-:Y:S06]  /*13330*/  HMMA.16816.F32 R76, R80.reuse, R84, R76 ;  /* 0x00000054504c723c */ /* 0x040fec000000184c */
[----:B------:R-:W-:Y:S02]  /*13340*/  MUFU.EX2 R183, R183 ;  /* 0x000000b700b77308 */ /* 0x000fe40000000800 */
[----:B------:R-:W-:Y:S01]  /*13350*/  HMMA.16816.F32 R8, R80, R86, R8 ;  /* 0x000000565008723c */ /* 0x000fe20000001808 */
[----:B------:R-:W4:Y:S06]  /*13360*/  LDSM.16.MT88.4 R84, [R230+0xd000] ;  /* 0x00d00000e654783b */ /* 0x000f2c0000004200 */
[C---:B------:R-:W-:Y:S01]  /*13370*/  F2FP.PACK_AB R80, R156.reuse, R157 ;  /* 0x0000009d9c50723e */ /* 0x040fe200000000ff */
[----:B------:R-:W-:Y:S01]  /*13380*/  MUFU.EX2 R90, R90 ;  /* 0x0000005a005a7308 */ /* 0x000fe20000000800 */
[----:B------:R-:W-:Y:S01]  /*13390*/  F2FP.PACK_AB R81, R161, R160 ;  /* 0x000000a0a151723e */ /* 0x000fe200000000ff */
[----:B------:R-:W-:Y:S01]  /*133a0*/  FADD.FTZ R156, R156, R151 ;  /* 0x000000979c9c7221 */ /* 0x000fe20000010000 */
[----:B------:R-:W-:Y:S01]  /*133b0*/  F2FP.PACK_AB R82, R159, R158 ;  /* 0x0000009e9f52723e */ /* 0x000fe200000000ff */
[----:B------:R-:W-:Y:S01]  /*133c0*/  FADD.FTZ R161, R161, R155 ;  /* 0x0000009ba1a17221 */ /* 0x000fe20000010000 */
[----:B------:R-:W-:Y:S01]  /*133d0*/  F2FP.PACK_AB R83, R163, R162 ;  /* 0x000000a2a353723e */ /* 0x000fe200000000ff */
[----:B------:R-:W-:Y:S01]  /*133e0*/  FADD.FTZ R156, R158, R156 ;  /* 0x0000009c9e9c7221 */ /* 0x000fe20000010000 */
[----:B------:R-:W-:Y:S01]  /*133f0*/  LDSM.16.MT88.4 R152, [R232+0x11800] ;  /* 0x01180000e898783b */ /* 0x000fe20000004200 */
[----:B------:R-:W-:Y:S01]  /*13400*/  MUFU.EX2 R2, R172 ;  /* 0x000000ac00027308 */ /* 0x000fe20000000800 */
[----:B------:R-:W-:-:S02]  /*13410*/  FADD.FTZ R161, R162, R161 ;  /* 0x000000a1a2a17221 */ /* 0x000fc40000010000 */
[----:B------:R-:W-:Y:S01]  /*13420*/  FADD.FTZ R159, R159, R156 ;  /* 0x0000009c9f9f7221 */ /* 0x000fe20000010000 */
[C---:B-1----:R-:W-:Y:S01]  /*13430*/  HMMA.16816.F32 R12, R80.reuse, R36, R12 ;  /* 0x00000024500c723c */ /* 0x042fe2000000180c */
[----:B------:R-:W-:Y:S01]  /*13440*/  FADD.FTZ R163, R163, R161 ;  /* 0x000000a1a3a37221 */ /* 0x000fe20000010000 */
[----:B------:R-:W-:Y:S01]  /*13450*/  LDSM.16.MT88.4 R148, [R231+0x11800] ;  /* 0x01180000e794783b */ /* 0x000fe20000004200 */
[----:B------:R-:W-:Y:S01]  /*13460*/  FADD.FTZ R159, R164, R159 ;  /* 0x0000009fa49f7221 */ /* 0x000fe20000010000 */
[----:B------:R1:W-:Y:S04]  /*13470*/  MUFU.EX2 R0, R93 ;  /* 0x0000005d00007308 */ /* 0x0003e80000000800 */
[C---:B------:R-:W-:Y:S01]  /*13480*/  HMMA.16816.F32 R16, R80.reuse, R38, R16 ;  /* 0x000000265010723c */ /* 0x040fe20000001810 */
[----:B------:R-:W5:Y:S03]  /*13490*/  LDSM.16.MT88.4 R36, [R234+0xd800] ;  /* 0x00d80000ea24783b */ /* 0x000f660000004200 */
[----:B------:R-:W-:Y:S04]  /*134a0*/  MUFU.EX2 R95, R95 ;  /* 0x0000005f005f7308 */ /* 0x000fe80000000800 */
[----:B--2---:R-:W-:Y:S01]  /*134b0*/  HMMA.16816.F32 R24, R80, R72, R24 ;  /* 0x000000485018723c */ /* 0x004fe20000001818 */
[----:B-1----:R-:W-:-:S03]  /*134c0*/  FFMA.FTZ R93, R96, c[0x0][0x23c], -R110 ;  /* 0x00008f00605d7a23 */ /* 0x002fc6000001086e */
[----:B------:R-:W-:Y:S01]  /*134d0*/  MUFU.EX2 R102, R102 ;  /* 0x0000006600667308 */ /* 0x000fe20000000800 */
[----:B------:R-:W-:-:S03]  /*134e0*/  FFMA.FTZ R96, R97, c[0x0][0x23c], -R110 ;  /* 0x00008f0061607a23 */ /* 0x000fc6000001086e */
[C---:B------:R-:W-:Y:S01]  /*134f0*/  HMMA.16816.F32 R4, R80.reuse, R74, R4 ;  /* 0x0000004a5004723c */ /* 0x040fe20000001804 */
[----:B------:R-:W1:Y:S01]  /*13500*/  LDSM.16.MT88.4 R72, [R232+0xd800] ;  /* 0x00d80000e848783b */ /* 0x000e620000004200 */
[----:B------:R-:W-:Y:S02]  /*13510*/  FFMA.FTZ R97, R175, c[0x0][0x23c], -R110 ;  /* 0x00008f00af617a23 */ /* 0x000fe4000001086e */
[----:B------:R-:W-:Y:S04]  /*13520*/  MUFU.EX2 R93, R93 ;  /* 0x0000005d005d7308 */ /* 0x000fe80000000800 */
[C---:B---3--:R-:W-:Y:S04]  /*13530*/  HMMA.16816.F32 R32, R80.reuse, R28, R32 ;  /* 0x0000001c5020723c */ /* 0x048fe80000001820 */
[----:B------:R-:W-:Y:S04]  /*13540*/  MUFU.EX2 R96, R96 ;  /* 0x0000006000607308 */ /* 0x000fe80000000800 */
[C---:B------:R-:W-:Y:S01]  /*13550*/  HMMA.16816.F32 R20, R80.reuse, R30, R20 ;  /* 0x0000001e5014723c */ /* 0x040fe20000001814 */
[----:B------:R-:W2:Y:S03]  /*13560*/  LDSM.16.MT88.4 R28, [R231+0xd800] ;  /* 0x00d80000e71c783b */ /* 0x000ea60000004200 */
[----:B------:R-:W-:Y:S04]  /*13570*/  MUFU.EX2 R97, R97 ;  /* 0x0000006100617308 */ /* 0x000fe80000000800 */
[C---:B----4-:R-:W-:Y:S04]  /*13580*/  HMMA.16816.F32 R76, R80.reuse, R84, R76 ;  /* 0x00000054504c723c */ /* 0x050fe8000000184c */
[----:B------:R-:W-:Y:S04]  /*13590*/  MUFU.EX2 R98, R98 ;  /* 0x0000006200627308 */ /* 0x000fe80000000800 */
[----:B------:R-:W-:Y:S01]  /*135a0*/  HMMA.16816.F32 R8, R80, R86, R8 ;  /* 0x000000565008723c */ /* 0x000fe20000001808 */
[----:B------:R-:W3:Y:S03]  /*135b0*/  LDSM.16.MT88.4 R84, [R230+0xd800] ;  /* 0x00d80000e654783b */ /* 0x000ee60000004200 */
[----:B------:R-:W-:Y:S03]  /*135c0*/  MUFU.EX2 R103, R103 ;  /* 0x0000006700677308 */ /* 0x000fe60000000800 */
[C---:B------:R-:W-:Y:S01]  /*135d0*/  F2FP.PACK_AB R80, R69.reuse, R164 ;  /* 0x000000a44550723e */ /* 0x040fe200000000ff */
[----:B------:R-:W-:Y:S01]  /*135e0*/  FADD.FTZ R69, R69, R159 ;  /* 0x0000009f45457221 */ /* 0x000fe20000010000 */
[----:B------:R-:W-:Y:S01]  /*135f0*/  F2FP.PACK_AB R81, R65, R169 ;  /* 0x000000a94151723e */ /* 0x000fe200000000ff */
[----:B------:R-:W-:Y:S01]  /*13600*/  LDSM.16.MT88.4 R156, [R234+0x11800] ;  /* 0x01180000ea9c783b */ /* 0x000fe20000004200 */
[----:B------:R-:W-:Y:S01]  /*13610*/  F2FP.PACK_AB R82, R71, R170 ;  /* 0x000000aa4752723e */ /* 0x000fe200000000ff */
[----:B------:R-:W-:Y:S01]  /*13620*/  FADD.FTZ R69, R170, R69 ;  /* 0x00000045aa457221 */ /* 0x000fe20000010000 */
[----:B------:R-:W-:Y:S01]  /*13630*/  F2FP.PACK_AB R83, R67, R168 ;  /* 0x000000a84353723e */ /* 0x000fe200000000ff */
[----:B------:R-:W-:Y:S02]  /*13640*/  MUFU.EX2 R252, R252 ;  /* 0x000000fc00fc7308 */ /* 0x000fe40000000800 */
[----:B------:R-:W-:-:S04]  /*13650*/  FADD.FTZ R71, R71, R69 ;  /* 0x0000004547477221 */ /* 0x000fc80000010000 */
[----:B-----5:R-:W-:Y:S01]  /*13660*/  HMMA.16816.F32 R12, R80, R36, R12 ;  /* 0x00000024500c723c */ /* 0x020fe2000000180c */
[----:B------:R-:W-:Y:S01]  /*13670*/  FADD.FTZ R121, R121, R71 ;  /* 0x0000004779797221 */ /* 0x000fe20000010000 */
[----:B------:R-:W-:Y:S03]  /*13680*/  MUFU.EX2 R3, R3 ;  /* 0x0000000300037308 */ /* 0x000fe60000000800 */
[----:B------:R-:W-:-:S03]  /*13690*/  FADD.FTZ R121, R61, R121 ;  /* 0x000000793d797221 */ /* 0x000fc60000010000 */
[C---:B------:R-:W-:Y:S01]  /*136a0*/  HMMA.16816.F32 R16, R80.reuse, R38, R16 ;  /* 0x000000265010723c */ /* 0x040fe20000001810 */
[----:B------:R-:W4:Y:S01]  /*136b0*/  LDSM.16.MT88.4 R36, [R234+0xe000] ;  /* 0x00e00000ea24783b */ /* 0x000f220000004200 */
[----:B------:R-:W-:Y:S01]  /*136c0*/  FADD.FTZ R171, R171, R121 ;  /* 0x00000079abab7221 */ /* 0x000fe20000010000 */
[----:B------:R-:W5:Y:S03]  /*136d0*/  MUFU.EX2 R251, R251 ;  /* 0x000000fb00fb7308 */ /* 0x000f660000000800 */
[----:B------:R-:W-:Y:S02]  /*136e0*/  FADD.FTZ R171, R63, R171 ;  /* 0x000000ab3fab7221 */ /* 0x000fe40000010000 */
[C---:B-1----:R-:W-:Y:S08]  /*136f0*/  HMMA.16816.F32 R24, R80.reuse, R72, R24 ;  /* 0x000000485018723c */ /* 0x042ff00000001818 */
[----:B------:R-:W-:Y:S01]  /*13700*/  HMMA.16816.F32 R4, R80, R74, R4 ;  /* 0x0000004a5004723c */ /* 0x000fe20000001804 */
[----:B------:R-:W1:Y:S01]  /*13710*/  LDSM.16.MT88.4 R72, [R232+0xe000] ;  /* 0x00e00000e848783b */ /* 0x000e620000004200 */
[----:B-----5:R-:W-:-:S06]  /*13720*/  F2FP.PACK_AB R147, R251, R3 ;  /* 0x00000003fb93723e */ /* 0x020fcc00000000ff */
[C---:B--2---:R-:W-:Y:S08]  /*13730*/  HMMA.16816.F32 R32, R80.reuse, R28, R32 ;  /* 0x0000001c5020723c */ /* 0x044ff00000001820 */
[C---:B------:R-:W-:Y:S01]  /*13740*/  HMMA.16816.F32 R20, R80.reuse, R30, R20 ;  /* 0x0000001e5014723c */ /* 0x040fe20000001814 */
[----:B------:R-:W2:Y:S07]  /*13750*/  LDSM.16.MT88.4 R28, [R231+0xe000] ;  /* 0x00e00000e71c783b */ /* 0x000eae0000004200 */
[C---:B---3--:R-:W-:Y:S07]  /*13760*/  HMMA.16816.F32 R76, R80.reuse, R84, R76 ;  /* 0x00000054504c723c */ /* 0x048fee000000184c */
[--C-:B------:R-:W-:Y:S01]  /*13770*/  FFMA.FTZ R84, R54, c[0x0][0x23c], -R110.reuse ;  /* 0x00008f0036547a23 */ /* 0x100fe2000001086e */
[----:B------:R-:W-:Y:S01]  /*13780*/  HMMA.16816.F32 R8, R80, R86, R8 ;  /* 0x000000565008723c */ /* 0x000fe20000001808 */
[----:B------:R-:W3:Y:S01]  /*13790*/  LDSM.16.MT88.4 R80, [R230+0xe000] ;  /* 0x00e00000e650783b */ /* 0x000ee20000004200 */
[----:B------:R-:W-:-:S03]  /*137a0*/  FFMA.FTZ R85, R55, c[0x0][0x23c], -R110 ;  /* 0x00008f0037557a23 */ /* 0x000fc6000001086e */
[----:B------:R-:W-:Y:S02]  /*137b0*/  MUFU.EX2 R84, R84 ;  /* 0x0000005400547308 */ /* 0x000fe40000000800 */
[--C-:B------:R-:W-:Y:S01]  /*137c0*/  FFMA.FTZ R86, R50, c[0x0][0x23c], -R110.reuse ;  /* 0x00008f0032567a23 */ /* 0x100fe2000001086e */
[----:B----4-:R-:W-:Y:S01]  /*137d0*/  HMMA.16816.F32 R12, R56, R36, R12 ;  /* 0x00000024380c723c */ /* 0x010fe2000000180c */
[----:B------:R-:W-:-:S04]  /*137e0*/  FFMA.FTZ R87, R51, c[0x0][0x23c], -R110 ;  /* 0x00008f0033577a23 */ /* 0x000fc8000001086e */
[----:B------:R-:W4:Y:S03]  /*137f0*/  MUFU.EX2 R85, R85 ;  /* 0x0000005500557308 */ /* 0x000f260000000800 */
[C---:B------:R-:W-:Y:S01]  /*13800*/  HMMA.16816.F32 R16, R56.reuse, R38, R16 ;  /* 0x000000263810723c */ /* 0x040fe20000001810 */
[----:B------:R-:W5:Y:S04]  /*13810*/  LDSM.16.MT88.4 R36, [R234+0xe800] ;  /* 0x00e80000ea24783b */ /* 0x000f680000004200 */
[----:B------:R-:W-:Y:S03]  /*13820*/  MUFU.EX2 R86, R86 ;  /* 0x0000005600567308 */ /* 0x000fe60000000800 */
[C---:B-1----:R-:W-:Y:S05]  /*13830*/  HMMA.16816.F32 R24, R56.reuse, R72, R24 ;  /* 0x000000483818723c */ /* 0x042fea0000001818 */
[----:B------:R-:W1:Y:S02]  /*13840*/  MUFU.EX2 R87, R87 ;  /* 0x0000005700577308 */ /* 0x000e640000000800 */
[--C-:B------:R-:W-:Y:S01]  /*13850*/  FFMA.FTZ R73, R53, c[0x0][0x23c], -R105.reuse ;  /* 0x00008f0035497a23 */ /* 0x100fe20000010869 */
[C---:B------:R-:W-:Y:S01]  /*13860*/  HMMA.16816.F32 R4, R56.reuse, R74, R4 ;  /* 0x0000004a3804723c */ /* 0x040fe20000001804 */
[----:B------:R-:W5:Y:S01]  /*13870*/  LDSM.16.MT88.4 R52, [R232+0xe800] ;  /* 0x00e80000e834783b */ /* 0x000f620000004200 */
[----:B------:R-:W-:Y:S01]  /*13880*/  FFMA.FTZ R72, R48, c[0x0][0x23c], -R105 ;  /* 0x00008f0030487a23 */ /* 0x000fe20000010869 */
[----:B----4-:R-:W-:Y:S01]  /*13890*/  F2FP.PACK_AB R48, R85, R84 ;  /* 0x000000545530723e */ /* 0x010fe200000000ff */
[----:B------:R-:W-:Y:S01]  /*138a0*/  FADD.FTZ R84, R84, R171 ;  /* 0x000000ab54547221 */ /* 0x000fe20000010000 */
[----:B------:R-:W-:Y:S02]  /*138b0*/  MUFU.EX2 R73, R73 ;  /* 0x0000004900497308 */ /* 0x000fe40000000800 */
[--C-:B------:R-:W-:Y:S01]  /*138c0*/  FFMA.FTZ R74, R44, c[0x0][0x23c], -R105.reuse ;  /* 0x00008f002c4a7a23 */ /* 0x100fe20000010869 */
[----:B--2---:R-:W-:Y:S01]  /*138d0*/  HMMA.16816.F32 R32, R56, R28, R32 ;  /* 0x0000001c3820723c */ /* 0x004fe20000001820 */
[----:B------:R-:W-:-:S02]  /*138e0*/  FFMA.FTZ R75, R49, c[0x0][0x23c], -R105 ;  /* 0x00008f00314b7a23 */ /* 0x000fc40000010869 */
[----:B------:R-:W-:Y:S02]  /*138f0*/  FADD.FTZ R84, R85, R84 ;  /* 0x0000005455547221 */ /* 0x000fe40000010000 */
[----:B------:R-:W2:Y:S01]  /*13900*/  MUFU.EX2 R72, R72 ;  /* 0x0000004800487308 */ /* 0x000ea20000000800 */
[C---:B-1----:R-:W-:Y:S01]  /*13910*/  F2FP.PACK_AB R50, R87.reuse, R86 ;  /* 0x000000565732723e */ /* 0x042fe200000000ff */
[----:B------:R-:W-:Y:S01]  /*13920*/  FADD.FTZ R84, R86, R84 ;  /* 0x0000005456547221 */ /* 0x000fe20000010000 */
[C---:B------:R-:W-:Y:S01]  /*13930*/  HMMA.16816.F32 R20, R56.reuse, R30, R20 ;  /* 0x0000001e3814723c */ /* 0x040fe20000001814 */
[----:B------:R-:W1:Y:S02]  /*13940*/  LDSM.16.MT88.4 R28, [R231+0xe800] ;  /* 0x00e80000e71c783b */ /* 0x000e640000004200 */
[----:B------:R-:W-:Y:S02]  /*13950*/  FADD.FTZ R87, R87, R84 ;  /* 0x0000005457577221 */ /* 0x000fe40000010000 */
[----:B------:R-:W-:Y:S03]  /*13960*/  MUFU.EX2 R74, R74 ;  /* 0x0000004a004a7308 */ /* 0x000fe60000000800 */
[C---:B---3--:R-:W-:Y:S05]  /*13970*/  HMMA.16816.F32 R76, R56.reuse, R80, R76 ;  /* 0x00000050384c723c */ /* 0x048fea000000184c */
[----:B------:R-:W3:Y:S01]  /*13980*/  MUFU.EX2 R75, R75 ;  /* 0x0000004b004b7308 */ /* 0x000ee20000000800 */
[----:B--2---:R-:W-:Y:S01]  /*13990*/  F2FP.PACK_AB R49, R73, R72 ;  /* 0x000000484931723e */ /* 0x004fe200000000ff */
[--C-:B------:R-:W-:Y:S01]  /*139a0*/  FFMA.FTZ R80, R46, c[0x0][0x23c], -R110.reuse ;  /* 0x00008f002e507a23 */ /* 0x100fe2000001086e */
[----:B------:R-:W-:Y:S01]  /*139b0*/  HMMA.16816.F32 R8, R56, R82, R8 ;  /* 0x000000523808723c */ /* 0x000fe20000001808 */
[----:B------:R-:W2:Y:S01]  /*139c0*/  LDSM.16.MT88.4 R56, [R230+0xe800] ;  /* 0x00e80000e638783b */ /* 0x000ea20000004200 */
[----:B------:R-:W-:-:S03]  /*139d0*/  FFMA.FTZ R81, R45, c[0x0][0x23c], -R110 ;  /* 0x00008f002d517a23 */ /* 0x000fc6000001086e */
[----:B------:R-:W4:Y:S02]  /*139e0*/  MUFU.EX2 R80, R80 ;  /* 0x0000005000507308 */ /* 0x000f240000000800 */
[--C-:B------:R-:W-:Y:S02]  /*139f0*/  FFMA.FTZ R82, R42, c[0x0][0x23c], -R110.reuse ;  /* 0x00008f002a527a23 */ /* 0x100fe4000001086e */
[----:B------:R-:W-:Y:S01]  /*13a00*/  FFMA.FTZ R83, R43, c[0x0][0x23c], -R110 ;  /* 0x00008f002b537a23 */ /* 0x000fe2000001086e */
[----:B---3--:R-:W-:-:S03]  /*13a10*/  F2FP.PACK_AB R51, R75, R74 ;  /* 0x0000004a4b33723e */ /* 0x008fc600000000ff */
[----:B------:R-:W3:Y:S04]  /*13a20*/  MUFU.EX2 R81, R81 ;  /* 0x0000005100517308 */ /* 0x000ee80000000800 */
[----:B-----5:R-:W-:Y:S01]  /*13a30*/  HMMA.16816.F32 R12, R48, R36, R12 ;  /* 0x00000024300c723c */ /* 0x020fe2000000180c */
[----:B----4-:R-:W-:-:S03]  /*13a40*/  FADD.FTZ R87, R80, R87 ;  /* 0x0000005750577221 */ /* 0x010fc60000010000 */
[----:B------:R-:W4:Y:S04]  /*13a50*/  MUFU.EX2 R82, R82 ;  /* 0x0000005200527308 */ /* 0x000f280000000800 */
[----:B------:R-:W-:Y:S01]  /*13a60*/  HMMA.16816.F32 R16, R48, R38, R16 ;  /* 0x000000263010723c */ /* 0x000fe20000001810 */
[----:B------:R-:W5:Y:S03]  /*13a70*/  LDSM.16.MT88.4 R36, [R234+0xf000] ;  /* 0x00f00000ea24783b */ /* 0x000f660000004200 */
[----:B------:R-:W1:Y:S01]  /*13a80*/  MUFU.EX2 R83, R83 ;  /* 0x0000005300537308 */ /* 0x000e620000000800 */
[C---:B---3--:R-:W-:Y:S01]  /*13a90*/  F2FP.PACK_AB R44, R81.reuse, R80 ;  /* 0x00000050512c723e */ /* 0x048fe200000000ff */
[----:B------:R-:W-:-:S02]  /*13aa0*/  FADD.FTZ R81, R81, R87 ;  /* 0x0000005751517221 */ /* 0x000fc40000010000 */
[----:B------:R-:W-:Y:S02]  /*13ab0*/  HMMA.16816.F32 R24, R48, R52, R24 ;  /* 0x000000343018723c */ /* 0x000fe40000001818 */
[----:B----4-:R-:W-:-:S05]  /*13ac0*/  FADD.FTZ R81, R82, R81 ;  /* 0x0000005152517221 */ /* 0x010fca0000010000 */
[--C-:B------:R-:W-:Y:S01]  /*13ad0*/  FFMA.FTZ R52, R40, c[0x0][0x23c], -R105.reuse ;  /* 0x00008f0028347a23 */ /* 0x100fe20000010869 */
[C---:B------:R-:W-:Y:S01]  /*13ae0*/  HMMA.16816.F32 R4, R48.reuse, R54, R4 ;  /* 0x000000363004723c */ /* 0x040fe20000001804 */
[----:B------:R-:W-:Y:S01]  /*13af0*/  FFMA.FTZ R53, R41, c[0x0][0x23c], -R105 ;  /* 0x00008f0029357a23 */ /* 0x000fe20000010869 */
[C---:B-1----:R-:W-:Y:S01]  /*13b00*/  F2FP.PACK_AB R46, R83.reuse, R82 ;  /* 0x00000052532e723e */ /* 0x042fe200000000ff */
[----:B------:R-:W1:Y:S01]  /*13b10*/  LDSM.16.MT88.4 R40, [R232+0xf000] ;  /* 0x00f00000e828783b */ /* 0x000e620000004200 */
[----:B------:R-:W-:Y:S01]  /*13b20*/  FADD.FTZ R83, R83, R81 ;  /* 0x0000005153537221 */ /* 0x000fe20000010000 */
[----:B------:R-:W-:Y:S02]  /*13b30*/  MUFU.EX2 R52, R52 ;  /* 0x0000003400347308 */ /* 0x000fe40000000800 */
[--C-:B------:R-:W-:Y:S01]  /*13b40*/  FFMA.FTZ R54, R60, c[0x0][0x23c], -R105.reuse ;  /* 0x00008f003c367a23 */ /* 0x100fe20000010869 */
[----:B------:R-:W-:Y:S01]  /*13b50*/  HMMA.16816.F32 R32, R48, R28, R32 ;  /* 0x0000001c3020723c */ /* 0x000fe20000001820 */
[----:B------:R-:W-:-:S02]  /*13b60*/  FFMA.FTZ R55, R47, c[0x0][0x23c], -R105 ;  /* 0x00008f002f377a23 */ /* 0x000fc40000010869 */
[--C-:B------:R-:W-:Y:S02]  /*13b70*/  FFMA.FTZ R60, R64, c[0x0][0x23c], -R105.reuse ;  /* 0x00008f00403c7a23 */ /* 0x100fe40000010869 */
[----:B------:R-:W3:Y:S01]  /*13b80*/  MUFU.EX2 R53, R53 ;  /* 0x0000003500357308 */ /* 0x000ee20000000800 */
[----:B------:R-:W-:Y:S02]  /*13b90*/  FFMA.FTZ R64, R68, c[0x0][0x23c], -R105 ;  /* 0x00008f0044407a23 */ /* 0x000fe40000010869 */
[C---:B------:R-:W-:Y:S01]  /*13ba0*/  HMMA.16816.F32 R20, R48.reuse, R30, R20 ;  /* 0x0000001e3014723c */ /* 0x040fe20000001814 */
[----:B------:R-:W4:Y:S01]  /*13bb0*/  LDSM.16.MT88.4 R28, [R231+0xf000] ;  /* 0x00f00000e71c783b */ /* 0x000f220000004200 */
[--C-:B------:R-:W-:Y:S02]  /*13bc0*/  FFMA.FTZ R68, R70, c[0x0][0x23c], -R110.reuse ;  /* 0x00008f0046447a23 */ /* 0x100fe4000001086e */
[--C-:B------:R-:W-:Y:S01]  /*13bd0*/  FFMA.FTZ R70, R190, c[0x0][0x23c], -R110.reuse ;  /* 0x00008f00be467a23 */ /* 0x100fe2000001086e */
[----:B------:R-:W-:Y:S03]  /*13be0*/  MUFU.EX2 R54, R54 ;  /* 0x0000003600367308 */ /* 0x000fe60000000800 */
[C---:B--2---:R-:W-:Y:S05]  /*13bf0*/  HMMA.16816.F32 R76, R48.reuse, R56, R76 ;  /* 0x00000038304c723c */ /* 0x044fea000000184c */
[----:B------:R-:W2:Y:S01]  /*13c00*/  MUFU.EX2 R55, R55 ;  /* 0x0000003700377308 */ /* 0x000ea20000000800 */
[----:B---3--:R-:W-:Y:S01]  /*13c10*/  F2FP.PACK_AB R45, R53, R52 ;  /* 0x00000034352d723e */ /* 0x008fe200000000ff */
[--C-:B------:R-:W-:Y:S01]  /*13c20*/  FFMA.FTZ R56, R62, c[0x0][0x23c], -R110.reuse ;  /* 0x00008f003e387a23 */ /* 0x100fe2000001086e */
[----:B------:R-:W-:Y:S01]  /*13c30*/  HMMA.16816.F32 R8, R48, R58, R8 ;  /* 0x0000003a3008723c */ /* 0x000fe20000001808 */
[----:B------:R-:W3:Y:S01]  /*13c40*/  LDSM.16.MT88.4 R48, [R230+0xf000] ;  /* 0x00f00000e630783b */ /* 0x000ee20000004200 */
[----:B------:R-:W-:-:S02]  /*13c50*/  FFMA.FTZ R57, R185, c[0x0][0x23c], -R110 ;  /* 0x00008f00b9397a23 */ /* 0x000fc4000001086e */
[--C-:B------:R-:W-:Y:S01]  /*13c60*/  FFMA.FTZ R62, R184, c[0x0][0x23c], -R105.reuse ;  /* 0x00008f00b83e7a23 */ /* 0x100fe20000010869 */
[----:B------:R-:W1:Y:S01]  /*13c70*/  MUFU.EX2 R56, R56 ;  /* 0x0000003800387308 */ /* 0x000e620000000800 */
[--C-:B------:R-:W-:Y:S02]  /*13c80*/  FFMA.FTZ R184, R191, c[0x0][0x23c], -R105.reuse ;  /* 0x00008f00bfb87a23 */ /* 0x100fe40000010869 */
[--C-:B------:R-:W-:Y:S02]  /*13c90*/  FFMA.FTZ R58, R66, c[0x0][0x23c], -R110.reuse ;  /* 0x00008f00423a7a23 */ /* 0x100fe4000001086e */
[----:B------:R-:W-:Y:S02]  /*13ca0*/  FFMA.FTZ R59, R187, c[0x0][0x23c], -R110 ;  /* 0x00008f00bb3b7a23 */ /* 0x000fe4000001086e */
[----:B------:R-:W-:Y:S01]  /*13cb0*/  FFMA.FTZ R66, R186, c[0x0][0x23c], -R105 ;  /* 0x00008f00ba427a23 */ /* 0x000fe20000010869 */
[----:B--2---:R-:W-:Y:S01]  /*13cc0*/  F2FP.PACK_AB R47, R55, R54 ;  /* 0x00000036372f723e */ /* 0x004fe200000000ff */
[----:B------:R-:W2:Y:S06]  /*13cd0*/  MUFU.EX2 R57, R57 ;  /* 0x0000003900397308 */ /* 0x000eac0000000800 */
[C---:B-----5:R-:W-:Y:S01]  /*13ce0*/  HMMA.16816.F32 R12, R44.reuse, R36, R12 ;  /* 0x000000242c0c723c */ /* 0x060fe2000000180c */
[----:B-1----:R-:W-:Y:S01]  /*13cf0*/  FADD.FTZ R83, R56, R83 ;  /* 0x0000005338537221 */ /* 0x002fe20000010000 */
[----:B------:R-:W-:Y:S06]  /*13d00*/  MUFU.EX2 R58, R58 ;  /* 0x0000003a003a7308 */ /* 0x000fec0000000800 */
[C---:B------:R-:W-:Y:S01]  /*13d10*/  HMMA.16816.F32 R16, R44.reuse, R38, R16 ;  /* 0x000000262c10723c */ /* 0x040fe20000001810 */
[----:B------:R-:W1:Y:S01]  /*13d20*/  LDSM.16.MT88.4 R36, [R234+0xf800] ;  /* 0x00f80000ea24783b */ /* 0x000e620000004200 */
[----:B------:R-:W-:Y:S06]  /*13d30*/  MUFU.EX2 R59, R59 ;  /* 0x0000003b003b7308 */ /* 0x000fec0000000800 */
[C---:B------:R-:W-:Y:S02]  /*13d40*/  HMMA.16816.F32 R24, R44.reuse, R40, R24 ;  /* 0x000000282c18723c */ /* 0x040fe40000001818 */
[----:B------:R-:W-:Y:S06]  /*13d50*/  MUFU.EX2 R60, R60 ;  /* 0x0000003c003c7308 */ /* 0x000fec0000000800 */
[C---:B------:R-:W-:Y:S01]  /*13d60*/  HMMA.16816.F32 R4, R44.reuse, R42, R4 ;  /* 0x0000002a2c04723c */ /* 0x040fe20000001804 */
[----:B------:R-:W5:Y:S01]  /*13d70*/  LDSM.16.MT88.4 R40, [R232+0xf800] ;  /* 0x00f80000e828783b */ /* 0x000f620000004200 */
        /* <DEDUP_REMOVED lines=8> */
[----:B------:R-:W-:Y:S01]  /*13e00*/  HMMA.16816.F32 R8, R44, R50, R8 ;  /* 0x000000322c08723c */ /* 0x000fe20000001808 */
[----:B------:R-:W4:Y:S01]  /*13e10*/  LDSM.16.MT88.4 R48, [R230+0xf800] ;  /* 0x00f80000e630783b */ /* 0x000f220000004200 */
[----:B------:R-:W3:Y:S05]  /*13e20*/  MUFU.EX2 R70, R70 ;  /* 0x0000004600467308 */ /* 0x000eea0000000800 */
[C---:B--2---:R-:W-:Y:S01]  /*13e30*/  F2FP.PACK_AB R44, R57.reuse, R56 ;  /* 0x00000038392c723e */ /* 0x044fe200000000ff */
[----:B------:R-:W-:Y:S01]  /*13e40*/  FADD.FTZ R57, R57, R83 ;  /* 0x0000005339397221 */ /* 0x000fe20000010000 */
[----:B-1----:R-:W-:Y:S01]  /*13e50*/  F2FP.PACK_AB R45, R62, R60 ;  /* 0x0000003c3e2d723e */ /* 0x002fe200000000ff */
[----:B------:R-:W1:Y:S01]  /*13e60*/  MUFU.EX2 R184, R184 ;  /* 0x000000b800b87308 */ /* 0x000e620000000800 */
[----:B------:R-:W-:Y:S01]  /*13e70*/  F2FP.PACK_AB R46, R59, R58 ;  /* 0x0000003a3b2e723e */ /* 0x000fe200000000ff */
[----:B------:R-:W-:Y:S01]  /*13e80*/  FADD.FTZ R57, R58, R57 ;  /* 0x000000393a397221 */ /* 0x000fe20000010000 */
[----:B------:R-:W-:-:S03]  /*13e90*/  F2FP.PACK_AB R47, R66, R64 ;  /* 0x00000040422f723e */ /* 0x000fc600000000ff */
[----:B------:R-:W-:-:S04]  /*13ea0*/  FADD.FTZ R59, R59, R57 ;  /* 0x000000393b3b7221 */ /* 0x000fc80000010000 */
[----:B------:R-:W-:Y:S01]  /*13eb0*/  HMMA.16816.F32 R12, R44, R36, R12 ;  /* 0x000000242c0c723c */ /* 0x000fe2000000180c */
[----:B---3--:R-:W-:-:S07]  /*13ec0*/  FADD.FTZ R59, R68, R59 ;  /* 0x0000003b443b7221 */ /* 0x008fce0000010000 */
[C---:B------:R-:W-:Y:S01]  /*13ed0*/  HMMA.16816.F32 R16, R44.reuse, R38, R16 ;  /* 0x000000262c10723c */ /* 0x040fe20000001810 */
[----:B------:R-:W2:Y:S07]  /*13ee0*/  LDSM.16.MT88.4 R36, [R234+0x10000] ;  /* 0x01000000ea24783b */ /* 0x000eae0000004200 */
[C---:B-----5:R-:W-:Y:S08]  /*13ef0*/  HMMA.16816.F32 R24, R44.reuse, R40, R24 ;  /* 0x000000282c18723c */ /* 0x060ff00000001818 */
[C---:B------:R-:W-:Y:S01]  /*13f00*/  HMMA.16816.F32 R4, R44.reuse, R42, R4 ;  /* 0x0000002a2c04723c */ /* 0x040fe20000001804 */
[----:B------:R-:W3:Y:S07]  /*13f10*/  LDSM.16.MT88.4 R40, [R232+0x10000] ;  /* 0x01000000e828783b */ /* 0x000eee0000004200 */
[C---:B----4-:R-:W-:Y:S08]  /*13f20*/  HMMA.16816.F32 R32, R44.reuse, R28, R32 ;  /* 0x0000001c2c20723c */ /* 0x050ff00000001820 */
[C---:B------:R-:W-:Y:S01]  /*13f30*/  HMMA.16816.F32 R20, R44.reuse, R30, R20 ;  /* 0x0000001e2c14723c */ /* 0x040fe20000001814 */
[----:B------:R-:W4:Y:S07]  /*13f40*/  LDSM.16.MT88.4 R28, [R231+0x10000] ;  /* 0x01000000e71c783b */ /* 0x000f2e0000004200 */
[C---:B------:R-:W-:Y:S07]  /*13f50*/  HMMA.16816.F32 R76, R44.reuse, R48, R76 ;  /* 0x000000302c4c723c */ /* 0x040fee000000184c */
[----:B------:R-:W-:Y:S01]  /*13f60*/  FFMA.FTZ R48, R91, c[0x0][0x23c], -R110 ;  /* 0x00008f005b307a23 */ /* 0x000fe2000001086e */
[----:B------:R-:W-:Y:S01]  /*13f70*/  HMMA.16816.F32 R8, R44, R50, R8 ;  /* 0x000000322c08723c */ /* 0x000fe20000001808 */
[----:B------:R-:W-:-:S02]  /*13f80*/  FFMA.FTZ R91, R92, c[0x0][0x23c], -R105 ;  /* 0x00008f005c5b7a23 */ /* 0x000fc40000010869 */
[--C-:B------:R-:W-:Y:S02]  /*13f90*/  FFMA.FTZ R49, R192, c[0x0][0x23c], -R110.reuse ;  /* 0x00008f00c0317a23 */ /* 0x100fe4000001086e */
[----:B------:R-:W-:Y:S01]  /*13fa0*/  FFMA.FTZ R92, R193, c[0x0][0x23c], -R105 ;  /* 0x00008f00c15c7a23 */ /* 0x000fe20000010869 */
[----:B------:R-:W5:Y:S01]  /*13fb0*/  MUFU.EX2 R48, R48 ;  /* 0x0000003000307308 */ /* 0x000f620000000800 */
[----:B------:R-:W-:Y:S01]  /*13fc0*/  F2FP.PACK_AB R44, R70, R68 ;  /* 0x00000044462c723e */ /* 0x000fe200000000ff */
[--C-:B------:R-:W-:Y:S01]  /*13fd0*/  FFMA.FTZ R50, R94, c[0x0][0x23c], -R110.reuse ;  /* 0x00008f005e327a23 */ /* 0x100fe2000001086e */
[----:B------:R-:W-:Y:S01]  /*13fe0*/  F2FP.PACK_AB R45, R183, R88 ;  /* 0x00000058b72d723e */ /* 0x000fe200000000ff */
[--C-:B------:R-:W-:Y:S01]  /*13ff0*/  FFMA.FTZ R51, R173, c[0x0][0x23c], -R110.reuse ;  /* 0x00008f00ad337a23 */ /* 0x100fe2000001086e */
[----:B------:R-:W-:Y:S01]  /*14000*/  F2FP.PACK_AB R46, R182, R89 ;  /* 0x00000059b62e723e */ /* 0x000fe200000000ff */
[----:B------:R-:W-:Y:S01]  /*14010*/  FFMA.FTZ R94, R196, c[0x0][0x23c], -R110 ;  /* 0x00008f00c45e7a23 */ /* 0x000fe2000001086e */
[----:B-1----:R-:W-:Y:S01]  /*14020*/  F2FP.PACK_AB R47, R184, R90 ;  /* 0x0000005ab82f723e */ /* 0x002fe200000000ff */
[----:B------:R-:W1:Y:S01]  /*14030*/  MUFU.EX2 R49, R49 ;  /* 0x0000003100317308 */ /* 0x000e620000000800 */
[----:B------:R-:W-:-:S04]  /*14040*/  FADD.FTZ R70, R70, R59 ;  /* 0x0000003b46467221 */ /* 0x000fc80000010000 */
[----:B------:R-:W-:Y:S01]  /*14050*/  FADD.FTZ R70, R89, R70 ;  /* 0x0000004659467221 */ /* 0x000fe20000010000 */
[----:B--2---:R-:W-:Y:S02]  /*14060*/  HMMA.16816.F32 R12, R44, R36, R12 ;  /* 0x000000242c0c723c */ /* 0x004fe4000000180c */
[----:B------:R-:W-:Y:S01]  /*14070*/  MUFU.EX2 R50, R50 ;  /* 0x0000003200327308 */ /* 0x000fe20000000800 */
[----:B------:R-:W-:-:S04]  /*14080*/  FADD.FTZ R182, R182, R70 ;  /* 0x00000046b6b67221 */ /* 0x000fc80000010000 */
[----:B-----5:R-:W-:Y:S01]  /*14090*/  FADD.FTZ R182, R48, R182 ;  /* 0x000000b630b67221 */ /* 0x020fe20000010000 */
[C---:B------:R-:W-:Y:S01]  /*140a0*/  HMMA.16816.F32 R16, R44.reuse, R38, R16 ;  /* 0x000000262c10723c */ /* 0x040fe20000001810 */
[----:B------:R-:W2:Y:S01]  /*140b0*/  LDSM.16.MT88.4 R36, [R230+0x10000] ;  /* 0x01000000e624783b */ /* 0x000ea20000004200 */
[----:B------:R-:W-:Y:S06]  /*140c0*/  MUFU.EX2 R51, R51 ;  /* 0x0000003300337308 */ /* 0x000fec0000000800 */
[C---:B---3--:R-:W-:Y:S02]  /*140d0*/  HMMA.16816.F32 R24, R44.reuse, R40, R24 ;  /* 0x000000282c18723c */ /* 0x048fe40000001818 */
[----:B------:R-:W3:Y:S06]  /*140e0*/  MUFU.EX2 R91, R91 ;  /* 0x0000005b005b7308 */ /* 0x000eec0000000800 */
[C---:B------:R-:W-:Y:S01]  /*140f0*/  HMMA.16816.F32 R4, R44.reuse, R42, R4 ;  /* 0x0000002a2c04723c */ /* 0x040fe20000001804 */
[----:B------:R-:W5:Y:S01]  /*14100*/  LDSM.16.MT88.4 R40, [R234+0x10800] ;  /* 0x01080000ea28783b */ /* 0x000f620000004200 */
[----:B------:R-:W1:Y:S06]  /*14110*/  MUFU.EX2 R92, R92 ;  /* 0x0000005c005c7308 */ /* 0x000e6c0000000800 */
[C---:B----4-:R-:W-:Y:S02]  /*14120*/  HMMA.16816.F32 R32, R44.reuse, R28, R32 ;  /* 0x0000001c2c20723c */ /* 0x050fe40000001820 */
[----:B------:R-:W4:Y:S06]  /*14130*/  MUFU.EX2 R94, R94 ;  /* 0x0000005e005e7308 */ /* 0x000f2c0000000800 */
[C---:B------:R-:W-:Y:S01]  /*14140*/  HMMA.16816.F32 R20, R44.reuse, R30, R20 ;  /* 0x0000001e2c14723c */ /* 0x040fe20000001814 */
[----:B------:R-:W4:Y:S07]  /*14150*/  LDSM.16.MT88.4 R28, [R232+0x10800] ;  /* 0x01080000e81c783b */ /* 0x000f2e0000004200 */
[C---:B--2---:R-:W-:Y:S08]  /*14160*/  HMMA.16816.F32 R76, R44.reuse, R36, R76 ;  /* 0x000000242c4c723c */ /* 0x044ff0000000184c */
[----:B------:R-:W-:Y:S01]  /*14170*/  HMMA.16816.F32 R8, R44, R38, R8 ;  /* 0x000000262c08723c */ /* 0x000fe20000001808 */
[----:B------:R-:W2:Y:S06]  /*14180*/  LDSM.16.MT88.4 R36, [R231+0x10800] ;  /* 0x01080000e724783b */ /* 0x000eac0000004200 */
[C---:B-1----:R-:W-:Y:S01]  /*14190*/  F2FP.PACK_AB R44, R49.reuse, R48 ;  /* 0x00000030312c723e */ /* 0x042fe200000000ff */
[----:B------:R-:W-:Y:S01]  /*141a0*/  FADD.FTZ R49, R49, R182 ;  /* 0x000000b631317221 */ /* 0x000fe20000010000 */
[----:B---3--:R-:W-:-:S02]  /*141b0*/  F2FP.PACK_AB R45, R2, R91 ;  /* 0x0000005b022d723e */ /* 0x008fc400000000ff */
[----:B------:R-:W-:Y:S01]  /*141c0*/  F2FP.PACK_AB R46, R51, R50 ;  /* 0x00000032332e723e */ /* 0x000fe200000000ff */
[----:B------:R-:W-:Y:S01]  /*141d0*/  FADD.FTZ R49, R50, R49 ;  /* 0x0000003132317221 */ /* 0x000fe20000010000 */
[----:B------:R-:W-:-:S03]  /*141e0*/  F2FP.PACK_AB R47, R92, R0 ;  /* 0x000000005c2f723e */ /* 0x000fc600000000ff */
[----:B------:R-:W-:-:S04]  /*141f0*/  FADD.FTZ R51, R51, R49 ;  /* 0x0000003133337221 */ /* 0x000fc80000010000 */
[----:B-----5:R-:W-:Y:S01]  /*14200*/  HMMA.16816.F32 R12, R44, R40, R12 ;  /* 0x000000282c0c723c */ /* 0x020fe2000000180c */
[----:B------:R-:W-:-:S07]  /*14210*/  FADD.FTZ R51, R93, R51 ;  /* 0x000000335d337221 */ /* 0x000fce0000010000 */
[C---:B------:R-:W-:Y:S01]  /*14220*/  HMMA.16816.F32 R16, R44.reuse, R42, R16 ;  /* 0x0000002a2c10723c */ /* 0x040fe20000001810 */
[----:B------:R-:W1:Y:S07]  /*14230*/  LDSM.16.MT88.4 R40, [R230+0x10800] ;  /* 0x01080000e628783b */ /* 0x000e6e0000004200 */
[C---:B----4-:R-:W-:Y:S08]  /*14240*/  HMMA.16816.F32 R24, R44.reuse, R28, R24 ;  /* 0x0000001c2c18723c */ /* 0x050ff00000001818 */
[C---:B------:R-:W-:Y:S01]  /*14250*/  HMMA.16816.F32 R4, R44.reuse, R30, R4 ;  /* 0x0000001e2c04723c */ /* 0x040fe20000001804 */
[----:B------:R-:W3:Y:S07]  /*14260*/  LDSM.16.MT88.4 R28, [R234+0x11000] ;  /* 0x01100000ea1c783b */ /* 0x000eee0000004200 */
[C---:B--2---:R-:W-:Y:S08]  /*14270*/  HMMA.16816.F32 R32, R44.reuse, R36, R32 ;  /* 0x000000242c20723c */ /* 0x044ff00000001820 */
        /* <DEDUP_REMOVED lines=8> */
[----:B------:R-:W-:Y:S01]  /*14300*/  F2FP.PACK_AB R46, R97, R96 ;  /* 0x00000060612e723e */ /* 0x000fe200000000ff */
[----:B------:R-:W-:Y:S01]  /*14310*/  FADD.FTZ R94, R96, R94 ;  /* 0x0000005e605e7221 */ /* 0x000fe20000010000 */
[----:B------:R-:W-:-:S03]  /*14320*/  F2FP.PACK_AB R47, R103, R98 ;  /* 0x00000062672f723e */ /* 0x000fc600000000ff */
[----:B------:R-:W-:-:S04]  /*14330*/  FADD.FTZ R97, R97, R94 ;  /* 0x0000005e61617221 */ /* 0x000fc80000010000 */
[----:B---3--:R-:W-:Y:S01]  /*14340*/  HMMA.16816.F32 R12, R44, R28, R12 ;  /* 0x0000001c2c0c723c */ /* 0x008fe2000000180c */
[----:B------:R-:W-:-:S06]  /*14350*/  FADD.FTZ R97, R99, R97 ;  /* 0x0000006163617221 */ /* 0x000fcc0000010000 */
[----:B------:R-:W-:Y:S01]  /*14360*/  FADD.FTZ R28, R169, R163 ;  /* 0x000000a3a91c7221 */ /* 0x000fe20000010000 */
[C---:B--2---:R-:W-:Y:S03]  /*14370*/  HMMA.16816.F32 R24, R44.reuse, R36, R24 ;  /* 0x000000242c18723c */ /* 0x044fe60000001818 */
[----:B------:R-:W-:Y:S02]  /*14380*/  FADD.FTZ R28, R65, R28 ;  /* 0x0000001c411c7221 */ /* 0x000fe40000010000 */
[----:B------:R-:W2:Y:S02]  /*14390*/  MUFU.EX2 R65, R198 ;  /* 0x000000c600417308 */ /* 0x000ea40000000800 */
[----:B------:R-:W-:Y:S01]  /*143a0*/  FADD.FTZ R28, R168, R28 ;  /* 0x0000001ca81c7221 */ /* 0x000fe20000010000 */
[----:B------:R-:W-:Y:S01]  /*143b0*/  HMMA.16816.F32 R16, R44, R30, R16 ;  /* 0x0000001e2c10723c */ /* 0x000fe20000001810 */
[----:B------:R-:W-:-:S02]  /*143c0*/  FFMA.FTZ R36, R100, c[0x0][0x23c], -R105 ;  /* 0x00008f0064247a23 */ /* 0x000fc40000010869 */
[----:B------:R-:W-:Y:S02]  /*143d0*/  FADD.FTZ R69, R67, R28 ;  /* 0x0000001c43457221 */ /* 0x000fe40000010000 */
[----:B------:R-:W-:Y:S01]  /*143e0*/  FFMA.FTZ R37, R126, c[0x0][0x23c], -R105 ;  /* 0x00008f007e257a23 */ /* 0x000fe20000010869 */
[----:B------:R-:W3:Y:S01]  /*143f0*/  MUFU.EX2 R67, R101 ;  /* 0x0000006500437308 */ /* 0x000ee20000000800 */
[----:B------:R-:W-:Y:S01]  /*14400*/  FADD.FTZ R69, R178, R69 ;  /* 0x00000045b2457221 */ /* 0x000fe20000010000 */
[----:B------:R-:W4:Y:S01]  /*14410*/  LDSM.16.MT88.4 R28, [R230+0x11000] ;  /* 0x01100000e61c783b */ /* 0x000f220000004200 */
[----:B-1----:R-:W-:Y:S02]  /*14420*/  HMMA.16816.F32 R32, R44, R40, R32 ;  /* 0x000000282c20723c */ /* 0x002fe40000001820 */
[----:B------:R-:W-:Y:S01]  /*14430*/  FADD.FTZ R179, R179, R69 ;  /* 0x00000045b3b37221 */ /* 0x000fe20000010000 */
[----:B--2---:R-:W-:Y:S02]  /*14440*/  F2FP.PACK_AB R144, R65, R99 ;  /* 0x000000634190723e */ /* 0x004fe400000000ff */
[----:B------:R-:W-:Y:S01]  /*14450*/  MUFU.EX2 R36, R36 ;  /* 0x0000002400247308 */ /* 0x000fe20000000800 */
[----:B------:R-:W-:-:S02]  /*14460*/  FADD.FTZ R179, R180, R179 ;  /* 0x000000b3b4b37221 */ /* 0x000fc40000010000 */
[C---:B------:R-:W-:Y:S01]  /*14470*/  HMMA.16816.F32 R4, R44.reuse, R38, R4 ;  /* 0x000000262c04723c */ /* 0x040fe20000001804 */
[----:B------:R-:W-:Y:S02]  /*14480*/  FADD.FTZ R97, R65, R97 ;  /* 0x0000006141617221 */ /* 0x000fe40000010000 */
[----:B------:R-:W-:Y:S02]  /*14490*/  FADD.FTZ R181, R181, R179 ;  /* 0x000000b3b5b57221 */ /* 0x000fe40000010000 */
[----:B------:R-:W1:Y:S01]  /*144a0*/  MUFU.EX2 R37, R37 ;  /* 0x0000002500257308 */ /* 0x000e620000000800 */
[----:B---3--:R-:W-:Y:S01]  /*144b0*/  F2FP.PACK_AB R146, R252, R67 ;  /* 0x00000043fc92723e */ /* 0x008fe200000000ff */
[----:B------:R-:W-:Y:S01]  /*144c0*/  FADD.FTZ R181, R72, R181 ;  /* 0x000000b548b57221 */ /* 0x000fe20000010000 */
[----:B------:R-:W-:Y:S01]  /*144d0*/  HMMA.16816.F32 R20, R44, R42, R20 ;  /* 0x0000002a2c14723c */ /* 0x000fe20000001814 */
[----:B------:R-:W-:Y:S02]  /*144e0*/  FADD.FTZ R97, R67, R97 ;  /* 0x0000006143617221 */ /* 0x000fe40000010000 */
[----:B------:R-:W-:-:S02]  /*144f0*/  FADD.FTZ R181, R73, R181 ;  /* 0x000000b549b57221 */ /* 0x000fc40000010000 */
[----:B------:R-:W-:Y:S02]  /*14500*/  FADD.FTZ R252, R252, R97 ;  /* 0x00000061fcfc7221 */ /* 0x000fe40000010000 */
[----:B------:R-:W-:-:S04]  /*14510*/  FADD.FTZ R74, R74, R181 ;  /* 0x000000b54a4a7221 */ /* 0x000fc80000010000 */
[----:B------:R-:W-:Y:S01]  /*14520*/  FADD.FTZ R74, R75, R74 ;  /* 0x0000004a4b4a7221 */ /* 0x000fe20000010000 */
[----:B-1----:R-:W-:-:S03]  /*14530*/  F2FP.PACK_AB R145, R37, R36 ;  /* 0x000000242591723e */ /* 0x002fc600000000ff */
[----:B------:R-:W-:-:S04]  /*14540*/  FADD.FTZ R52, R52, R74 ;  /* 0x0000004a34347221 */ /* 0x000fc80000010000 */
[----:B------:R-:W-:Y:S01]  /*14550*/  FADD.FTZ R52, R53, R52 ;  /* 0x0000003435347221 */ /* 0x000fe20000010000 */
[----:B------:R-:W-:Y:S01]  /*14560*/  HMMA.16816.F32 R160, R144, R156, R12 ;  /* 0x0000009c90a0723c */ /* 0x000fe2000000180c */
[----:B------:R-:W1:Y:S02]  /*14570*/  LDSM.16.MT88.4 R12, [R230+0x11800] ;  /* 0x01180000e60c783b */ /* 0x000e640000004200 */
[----:B------:R-:W-:-:S04]  /*14580*/  FADD.FTZ R54, R54, R52 ;  /* 0x0000003436367221 */ /* 0x000fc80000010000 */
[----:B------:R-:W-:Y:S01]  /*14590*/  FADD.FTZ R54, R55, R54 ;  /* 0x0000003637367221 */ /* 0x000fe20000010000 */
[----:B----4-:R-:W-:Y:S03]  /*145a0*/  HMMA.16816.F32 R76, R44, R28, R76 ;  /* 0x0000001c2c4c723c */ /* 0x010fe6000000184c */
        /* <DEDUP_REMOVED lines=15> */
[----:B------:R-:W-:Y:S01]  /*146a0*/  FADD.FTZ R2, R0, R2 ;  /* 0x0000000200027221 */ /* 0x000fe20000010000 */
[----:B------:R-:W-:-:S03]  /*146b0*/  MOV R0, R111 ;  /* 0x0000006f00007202 */ /* 0x000fc60000000f00 */
[----:B------:R-:W-:Y:S01]  /*146c0*/  FADD.FTZ R92, R92, R2 ;  /* 0x000000025c5c7221 */ /* 0x000fe20000010000 */
[----:B------:R-:W-:Y:S01]  /*146d0*/  HMMA.16816.F32 R148, R144, R150, R20 ;  /* 0x000000969094723c */ /* 0x000fe20000001814 */
[----:B------:R-:W-:Y:S02]  /*146e0*/  MOV R2, R112 ;  /* 0x0000007000027202 */ /* 0x000fe40000000f00 */
[----:B------:R-:W-:-:S04]  /*146f0*/  FADD.FTZ R92, R95, R92 ;  /* 0x0000005c5f5c7221 */ /* 0x000fc80000010000 */
[----:B------:R-:W-:Y:S01]  /*14700*/  FADD.FTZ R102, R102, R92 ;  /* 0x0000005c66667221 */ /* 0x000fe20000010000 */
[----:B-1----:R-:W-:Y:S03]  /*14710*/  HMMA.16816.F32 R140, R144, R12, R76 ;  /* 0x0000000c908c723c */ /* 0x002fe6000000184c */
[----:B------:R-:W-:-:S04]  /*14720*/  FADD.FTZ R102, R98, R102 ;  /* 0x0000006662667221 */ /* 0x000fc80000010000 */
[----:B------:R-:W-:Y:S01]  /*14730*/  FADD.FTZ R103, R103, R102 ;  /* 0x0000006667677221 */ /* 0x000fe20000010000 */
[----:B------:R-:W-:Y:S03]  /*14740*/  HMMA.16816.F32 R144, R144, R14, R8 ;  /* 0x0000000e9090723c */ /* 0x000fe60000001808 */
[----:B------:R-:W-:-:S04]  /*14750*/  FADD.FTZ R103, R36, R103 ;  /* 0x0000006724677221 */ /* 0x000fc80000010000 */
[----:B------:R-:W-:-:S04]  /*14760*/  FADD.FTZ R103, R37, R103 ;  /* 0x0000006725677221 */ /* 0x000fc80000010000 */
[----:B------:R-:W-:-:S04]  /*14770*/  FADD.FTZ R103, R3, R103 ;  /* 0x0000006703677221 */ /* 0x000fc80000010000 */
[----:B------:R-:W-:Y:S02]  /*14780*/  FADD.FTZ R251, R251, R103 ;  /* 0x00000067fbfb7221 */ /* 0x000fe40000010000 */
.L_x_2385:
[----:B------:R-:W-:-:S06]  /*14790*/  UISETP.GE.AND UP0, UPT, UR12, 0x1, UPT ;  /* 0x000000010c00788c */ /* 0x000fcc000bf06270 */
[----:B------:R-:W-:-:S13]  /*147a0*/  PLOP3.LUT P0, PT, PT, PT, UP0, 0x80, 0x0 ;  /* 0x000000000000781c */ /* 0x000fda0003f0f008 */
[----:B------:R-:W-:Y:S05]  /*147b0*/  @!P0 BRA `(.L_x_2393) ;  /* 0x000073d000008947 */ /* 0x000fea0003800000 */
[----:B------:R-:W-:Y:S01]  /*147c0*/  IMAD.MOV.U32 R248, RZ, RZ, c[0x0][0x1a0] ;  /* 0x00006800fff87624 */ /* 0x000fe200078e00ff */
[----:B------:R-:W-:Y:S01]  /*147d0*/  MOV R3, R0 ;  /* 0x0000000000037202 */ /* 0x000fe20000000f00 */
[----:B------:R-:W-:Y:S01]  /*147e0*/  IMAD.MOV.U32 R164, RZ, RZ, R2 ;  /* 0x000000ffffa47224 */ /* 0x000fe200078e0002 */
[----:B------:R-:W-:Y:S01]  /*147f0*/  ULDC.64 UR8, c[0x0][0x198] ;  /* 0x0000660000087ab9 */ /* 0x000fe20000000a00 */
[----:B------:R-:W-:Y:S01]  /*14800*/  IMAD.MOV.U32 R245, RZ, RZ, c[0x0][0x1a4] ;  /* 0x00006900fff57624 */ /* 0x000fe200078e00ff */
[----:B------:R-:W-:Y:S01]  /*14810*/  LEA R247, -R248, RZ, 0x8 ;  /* 0x000000fff8f77211 */ /* 0x000fe200078e41ff */
[----:B------:R-:W-:Y:S02]  /*14820*/  ULDC.64 UR10, c[0x0][0x1a0] ;  /* 0x00006800000a7ab9 */ /* 0x000fe40000000a00 */
[----:B------:R-:W-:Y:S01]  /*14830*/  ULDC.64 UR6, c[0x0][0x1a0] ;  /* 0x0000680000067ab9 */ /* 0x000fe20000000a00 */
[----:B------:R-:W-:Y:S02]  /*14840*/  SHF.R.S32.HI R246, RZ, 0x1f, R247 ;  /* 0x0000001ffff67819 */ /* 0x000fe400000114f7 */
.L_x_2397:
        /* <DEDUP_REMOVED lines=30> */
[----:B------:R-:W-:Y:S04]  /*14a30*/  UIMAD UR28, UR19, UR27, UR28 ;  /* 0x0000001b131c72a4 */ /* 0x000fe8000f8e021c */
[----:B------:R-:W-:Y:S02]  /*14a40*/  UISETP.GT.U32.AND UP2, UPT, UR19, UR28, UPT ;  /* 0x0000001c1300728c */ /* 0x000fe4000bf44070 */
[----:B-1----:R-:W-:Y:S07]  /*14a50*/  UIMAD.WIDE.U32 UR32, UR33, UR26, URZ ;  /* 0x0000001a212072a5 */ /* 0x002fee000f8e003f */
[----:B------:R-:W-:Y:S02]  /*14a60*/  UMOV UR29, UR33 ;  /* 0x00000021001d7c82 */ /* 0x000fe40008000000 */
[----:B------:R-:W-:Y:S02]  /*14a70*/  UIADD3 UR24, -UR29, URZ, URZ ;  /* 0x0000003f1d187290 */ /* 0x000fe4000fffe13f */
[----:B------:R-:W-:Y:S02]  /*14a80*/  @!UP2 UIADD3 UR28, UR28, -UR19, URZ ;  /* 0x800000131c1ca290 */ /* 0x000fe4000fffe03f */
[----:B------:R-:W-:Y:S02]  /*14a90*/  UIMAD UR26, UR19, UR24, UR26 ;  /* 0x00000018131a72a4 */ /* 0x000fe4000f8e021a */
[----:B------:R-:W-:Y:S02]  /*14aa0*/  UISETP.GE.U32.AND UP4, UPT, UR28, UR19, UPT ;  /* 0x000000131c00728c */ /* 0x000fe4000bf86070 */
[----:B------:R-:W-:Y:S02]  /*14ab0*/  UISETP.GT.U32.AND UP0, UPT, UR19, UR26, UPT ;  /* 0x0000001a1300728c */ /* 0x000fe4000bf04070 */
[----:B------:R-:W-:Y:S02]  /*14ac0*/  ULDC UR24, c[0x0][0x2d0] ;  /* 0x0000b40000187ab9 */ /* 0x000fe40000000800 */
[----:B------:R-:W-:Y:S02]  /*14ad0*/  ULOP3.LUT UR30, UR30, UR24, URZ, 0x3c, !UPT ;  /* 0x000000181e1e7292 */ /* 0x000fe4000f8e3c3f */
[----:B------:R-:W-:Y:S02]  /*14ae0*/  ULOP3.LUT UR22, UR22, UR24, URZ, 0x3c, !UPT ;  /* 0x0000001816167292 */ /* 0x000fe4000f8e3c3f */
[----:B------:R-:W-:Y:S02]  /*14af0*/  UISETP.GE.AND UP1, UPT, UR30, URZ, UPT ;  /* 0x0000003f1e00728c */ /* 0x000fe4000bf26270 */
[----:B------:R-:W-:Y:S02]  /*14b00*/  @!UP2 UIADD3 UR31, UR31, 0x1, URZ ;  /* 0x000000011f1fa890 */ /* 0x000fe4000fffe03f */
[----:B------:R-:W-:Y:S02]  /*14b10*/  @!UP0 UIADD3 UR26, UR26, -UR19, URZ ;  /* 0x800000131a1a8290 */ /* 0x000fe4000fffe03f */
[----:B------:R-:W-:Y:S02]  /*14b20*/  @!UP0 UIADD3 UR29, UR29, 0x1, URZ ;  /* 0x000000011d1d8890 */ /* 0x000fe4000fffe03f */
[----:B------:R-:W-:Y:S02]  /*14b30*/  UISETP.GE.U32.AND UP3, UPT, UR26, UR19, UPT ;  /* 0x000000131a00728c */ /* 0x000fe4000bf66070 */
[----:B------:R-:W-:Y:S02]  /*14b40*/  UISETP.GE.AND UP0, UPT, UR22, URZ, UPT ;  /* 0x0000003f1600728c */ /* 0x000fe4000bf06270 */
[----:B------:R-:W-:Y:S02]  /*14b50*/  @UP4 UIADD3 UR31, UR31, 0x1, URZ ;  /* 0x000000011f1f4890 */ /* 0x000fe4000fffe03f */
[----:B------:R-:W-:Y:S02]  /*14b60*/  UISETP.NE.AND UP2, UPT, URZ, UR24, UPT ;  /* 0x000000183f00728c */ /* 0x000fe4000bf45270 */
[----:B------:R-:W-:Y:S02]  /*14b70*/  ULOP3.LUT UR19, URZ, UR24, URZ, 0x33, !UPT ;  /* 0x000000183f137292 */ /* 0x000fe4000f8e333f */
[----:B------:R-:W-:Y:S02]  /*14b80*/  @!UP1 UIADD3 UR31, -UR31, URZ, URZ ;  /* 0x0000003f1f1f9290 */ /* 0x000fe4000fffe13f */
[----:B------:R-:W-:Y:S02]  /*14b90*/  @UP3 UIADD3 UR29, UR29, 0x1, URZ ;  /* 0x000000011d1d3890 */ /* 0x000fe4000fffe03f */
[----:B------:R-:W-:Y:S02]  /*14ba0*/  USEL UR31, UR19, UR31, !UP2 ;  /* 0x0000001f131f7287 */ /* 0x000fe4000d000000 */
[----:B------:R-:W-:Y:S04]  /*14bb0*/  @!UP0 UIADD3 UR29, -UR29, URZ, URZ ;  /* 0x0000003f1d1d8290 */ /* 0x000fe8000fffe13f */
[----:B------:R-:W-:Y:S01]  /*14bc0*/  USEL UR19, UR19, UR29, !UP2 ;  /* 0x0000001d13137287 */ /* 0x000fe2000d000000 */
[----:B------:R-:W-:Y:S01]  /*14bd0*/  MOV R2, UR31 ;  /* 0x0000001f00027c02 */ /* 0x000fe20008000f00 */
[----:B------:R-:W-:Y:S03]  /*14be0*/  IMAD.U32 R0, RZ, RZ, UR31 ;  /* 0x0000001fff007e24 */ /* 0x000fe6000f8e00ff */
[----:B------:R-:W-:Y:S01]  /*14bf0*/  LEA R6, P0, R2, UR16, 0x2 ;  /* 0x0000001002067c11 */ /* 0x000fe2000f8010ff */
[----:B------:R-:W-:Y:S01]  /*14c00*/  IMAD.U32 R5, RZ, RZ, UR19 ;  /* 0x00000013ff057e24 */ /* 0x000fe2000f8e00ff */
[----:B------:R-:W-:Y:S01]  /*14c10*/  MOV R4, UR19 ;  /* 0x0000001300047c02 */ /* 0x000fe20008000f00 */
[----:B------:R-:W-:Y:S01]  /*14c20*/  UIADD3 UR19, UR31, -UR19, URZ ;  /* 0x800000131f137290 */ /* 0x000fe2000fffe03f */
[----:B------:R-:W1:Y:S01]  /*14c30*/  R2UR UR26, R6 ;  /* 0x00000000061a73c2 */ /* 0x000e6200000e0000 */
[----:B------:R-:W-:Y:S02]  /*14c40*/  LEA.HI.X.SX32 R7, R0, UR17, 0x2, P0 ;  /* 0x0000001100077c11 */ /* 0x000fe400080f16ff */
[----:B------:R-:W-:Y:S01]  /*14c50*/  LEA R8, P1, R5, UR16, 0x2 ;  /* 0x0000001005087c11 */ /* 0x000fe2000f8210ff */
[----:B------:R-:W-:Y:S03]  /*14c60*/  UIMAD UR24, UR19, UR24, -0x100 ;  /* 0xffffff00131874a4 */ /* 0x000fe6000f8e0218 */
[----:B------:R-:W-:Y:S01]  /*14c70*/  LEA.HI.X.SX32 R9, R4, UR17, 0x2, P1 ;  /* 0x0000001104097c11 */ /* 0x000fe200088f16ff */
[----:B------:R-:W2:Y:S01]  /*14c80*/  R2UR UR27, R7 ;  /* 0x00000000071b73c2 */ /* 0x000ea200000e0000 */
[----:B------:R-:W-:Y:S02]  /*14c90*/  USHF.R.S32.HI UR22, URZ, 0x1f, UR24 ;  /* 0x0000001f3f167899 */ /* 0x000fe40008011418 */
[----:B------:R-:W-:Y:S04]  /*14ca0*/  UIMAD UR19, UR11, UR24, URZ ;  /* 0x000000180b1372a4 */ /* 0x000fe8000f8e023f */
[----:B------:R-:W-:Y:S01]  /*14cb0*/  UIMAD UR19, UR22, UR10, UR19 ;  /* 0x0000000a161372a4 */ /* 0x000fe2000f8e0213 */
[----:B------:R-:W3:Y:S02]  /*14cc0*/  R2UR UR28, R8 ;  /* 0x00000000081c73c2 */ /* 0x000ee400000e0000 */
[----:B------:R-:W-:Y:S01]  /*14cd0*/  UMOV UR22, UR10 ;  /* 0x0000000a00167c82 */ /* 0x000fe20008000000 */
[----:B-1----:R-:W-:Y:S05]  /*14ce0*/  IMAD.U32 R6, RZ, RZ, UR26 ;  /* 0x0000001aff067e24 */ /* 0x002fea000f8e00ff */
[----:B------:R-:W1:Y:S01]  /*14cf0*/  R2UR UR29, R9 ;  /* 0x00000000091d73c2 */ /* 0x000e6200000e0000 */
[----:B--2---:R-:W-:Y:S01]  /*14d00*/  IMAD.U32 R7, RZ, RZ, UR27 ;  /* 0x0000001bff077e24 */ /* 0x004fe2000f8e00ff */
[----:B------:R-:W-:Y:S04]  /*14d10*/  UIMAD.WIDE.U32 UR26, UR10, UR24, URZ ;  /* 0x000000180a1a72a5 */ /* 0x000fe8000f8e003f */
[----:B------:R-:W2:Y:S01]  /*14d20*/  LDG.E R0, [R6.64] ;  /* 0x0000001406007981 */ /* 0x000ea2000c1e1900 */
[----:B------:R-:W-:Y:S01]  /*14d30*/  UIADD3 UR19, UR27, UR19, URZ ;  /* 0x000000131b137290 */ /* 0x000fe2000fffe03f */
[----:B---3--:R-:W-:Y:S01]  /*14d40*/  MOV R4, UR28 ;  /* 0x0000001c00047c02 */ /* 0x008fe20008000f00 */
[----:B-1----:R-:W-:Y:S05]  /*14d50*/  IMAD.U32 R5, RZ, RZ, UR29 ;  /* 0x0000001dff057e24 */ /* 0x002fea000f8e00ff */
[----:B------:R1:W2:Y:S02]  /*14d60*/  LDG.E R2, [R4.64] ;  /* 0x0000001404027981 */ /* 0x0002a4000c1e1900 */
[----:B-1----:R-:W-:Y:S01]  /*14d70*/  IMAD.U32 R5, RZ, RZ, UR27 ;  /* 0x0000001bff057e24 */ /* 0x002fe2000f8e00ff */
[----:B------:R-:W-:Y:S02]  /*14d80*/  MOV R4, UR26 ;  /* 0x0000001a00047c02 */ /* 0x000fe40008000f00 */
[----:B------:R-:W-:Y:S01]  /*14d90*/  MOV R5, UR19 ;  /* 0x0000001300057c02 */ /* 0x000fe20008000f00 */
[----:B------:R-:W-:Y:S01]  /*14da0*/  UMOV UR19, UR11 ;  /* 0x0000000b00137c82 */ /* 0x000fe20008000000 */
[----:B--2---:R-:W-:Y:S04]  /*14db0*/  IMAD.IADD R2, R2, 0x1, -R0 ;  /* 0x0000000102027824 */ /* 0x004fe800078e0a00 */
[----:B------:R-:W-:Y:S01]  /*14dc0*/  IMAD.WIDE.U32 R4, R2, c[0x0][0x188], R4 ;  /* 0x0000620002047a25 */ /* 0x000fe200078e0004 */
[----:B------:R-:W-:Y:S05]  /*14dd0*/  SHF.R.S32.HI R0, RZ, 0x1f, R2 ;  /* 0x0000001fff007819 */ /* 0x000fea0000011402 */
[----:B------:R-:W-:Y:S04]  /*14de0*/  IMAD R0, R0, c[0x0][0x188], RZ ;  /* 0x0000620000007a24 */ /* 0x000fe800078e02ff */
[----:B------:R-:W-:Y:S02]  /*14df0*/  IMAD R0, R2, c[0x0][0x18c], R0 ;  /* 0x0000630002007a24 */ /* 0x000fe400078e0200 */
[----:B------:R-:W-:Y:S03]  /*14e00*/  IMAD.MOV.U32 R2, RZ, RZ, R4 ;  /* 0x000000ffff027224 */ /* 0x000fe600078e0004 */
[----:B------:R-:W-:Y:S02]  /*14e10*/  IADD3 R0, R5, R0, RZ ;  /* 0x0000000005007210 */ /* 0x000fe40007ffe0ff */
.L_x_2394:
[----:B------:R-:W-:Y:S01]  /*14e20*/  ISETP.GE.AND P0, PT, R242, c[0x0][0x220], PT ;  /* 0x00008800f2007a0c */ /* 0x000fe20003f06270 */
[----:B------:R-:W-:Y:S01]  /*14e30*/  UISETP.GE.AND UP0, UPT, UR12, 0x2, UPT ;  /* 0x000000020c00788c */ /* 0x000fe2000bf06270 */
[----:B------:R-:W-:Y:S02]  /*14e40*/  LEA R220, P2, R2, R177, 0x1 ;  /* 0x000000b102dc7211 */ /* 0x000fe400078408ff */
        /* <DEDUP_REMOVED lines=401> */
[----:B------:R-:W-:Y:S04]  /*16760*/  UIADD3 UR28, UR28, -0x200, URZ ;  /* 0xfffffe001c1c7890 */ /* 0x000fe8000fffe03f */
        /* <DEDUP_REMOVED lines=25> */
[----:B------:R-:W-:Y:S02]  /*16900*/  ULDC UR11, c[0x0][0x2d0] ;  /* 0x0000b400000b7ab9 */ /* 0x000fe40000000800 */
[----:B------:R-:W-:Y:S02]  /*16910*/  UISETP.GT.U32.AND UP0, UPT, UR10, UR24, UPT ;  /* 0x000000180a00728c */ /* 0x000fe4000bf04070 */
[----:B------:R-:W-:Y:S02]  /*16920*/  ULOP3.LUT UR30, UR30, UR11, URZ, 0x3c, !UPT ;  /* 0x0000000b1e1e7292 */ /* 0x000fe4000f8e3c3f */
[----:B------:R-:W-:Y:S02]  /*16930*/  @!UP2 UIADD3 UR31, UR31, 0x1, URZ ;  /* 0x000000011f1fa890 */ /* 0x000fe4000fffe03f */
[----:B------:R-:W-:Y:S02]  /*16940*/  UISETP.GE.AND UP1, UPT, UR30, URZ, UPT ;  /* 0x0000003f1e00728c */ /* 0x000fe4000bf26270 */
[----:B------:R-:W-:Y:S02]  /*16950*/  @UP4 UIADD3 UR31, UR31, 0x1, URZ ;  /* 0x000000011f1f4890 */ /* 0x000fe4000fffe03f */
[----:B------:R-:W-:Y:S02]  /*16960*/  UISETP.NE.AND UP2, UPT, URZ, UR11, UPT ;  /* 0x0000000b3f00728c */ /* 0x000fe4000bf45270 */
[----:B------:R-:W-:Y:S02]  /*16970*/  @!UP0 UIADD3 UR24, UR24, -UR10, URZ ;  /* 0x8000000a18188290 */ /* 0x000fe4000fffe03f */
[----:B------:R-:W-:Y:S02]  /*16980*/  ULOP3.LUT UR28, UR28, UR11, URZ, 0x3c, !UPT ;  /* 0x0000000b1c1c7292 */ /* 0x000fe4000f8e3c3f */
[----:B------:R-:W-:Y:S02]  /*16990*/  UISETP.GE.U32.AND UP3, UPT, UR24, UR10, UPT ;  /* 0x0000000a1800728c */ /* 0x000fe4000bf66070 */
[----:B------:R-:W-:Y:S02]  /*169a0*/  ULOP3.LUT UR10, URZ, UR11, URZ, 0x33, !UPT ;  /* 0x0000000b3f0a7292 */ /* 0x000fe4000f8e333f */
[----:B------:R-:W-:Y:S02]  /*169b0*/  @!UP1 UIADD3 UR31, -UR31, URZ, URZ ;  /* 0x0000003f1f1f9290 */ /* 0x000fe4000fffe13f */
[----:B------:R-:W-:Y:S02]  /*169c0*/  @!UP0 UIADD3 UR29, UR29, 0x1, URZ ;  /* 0x000000011d1d8890 */ /* 0x000fe4000fffe03f */
[----:B------:R-:W-:Y:S02]  /*169d0*/  USEL UR31, UR10, UR31, !UP2 ;  /* 0x0000001f0a1f7287 */ /* 0x000fe4000d000000 */
[----:B------:R-:W-:Y:S02]  /*169e0*/  UISETP.GE.AND UP0, UPT, UR28, URZ, UPT ;  /* 0x0000003f1c00728c */ /* 0x000fe4000bf06270 */
[----:B------:R-:W-:Y:S02]  /*169f0*/  @UP3 UIADD3 UR29, UR29, 0x1, URZ ;  /* 0x000000011d1d3890 */ /* 0x000fe4000fffe03f */
[----:B------:R-:W-:Y:S01]  /*16a00*/  MOV R169, UR31 ;  /* 0x0000001f00a97c02 */ /* 0x000fe20008000f00 */
[----:B------:R-:W-:Y:S03]  /*16a10*/  IMAD.U32 R168, RZ, RZ, UR31 ;  /* 0x0000001fffa87e24 */ /* 0x000fe6000f8e00ff */
[----:B------:R-:W-:Y:S03]  /*16a20*/  LEA R172, P1, R169, UR16, 0x2 ;  /* 0x00000010a9ac7c11 */ /* 0x000fe6000f8210ff */
[----:B------:R-:W-:Y:S01]  /*16a30*/  @!UP0 UIADD3 UR29, -UR29, URZ, URZ ;  /* 0x0000003f1d1d8290 */ /* 0x000fe2000fffe13f */
[----:B------:R-:W1:Y:S01]  /*16a40*/  R2UR UR26, R172 ;  /* 0x00000000ac1a73c2 */ /* 0x000e6200000e0000 */
[----:B------:R-:W-:Y:S02]  /*16a50*/  LEA.HI.X.SX32 R173, R168, UR17, 0x2, P1 ;  /* 0x00000011a8ad7c11 */ /* 0x000fe400088f16ff */
[----:B------:R-:W-:Y:S05]  /*16a60*/  USEL UR10, UR10, UR29, !UP2 ;  /* 0x0000001d0a0a7287 */ /* 0x000fea000d000000 */
[----:B------:R-:W2:Y:S01]  /*16a70*/  R2UR UR27, R173 ;  /* 0x00000000ad1b73c2 */ /* 0x000ea200000e0000 */
[----:B------:R-:W-:Y:S01]  /*16a80*/  IMAD.U32 R171, RZ, RZ, UR10 ;  /* 0x0000000affab7e24 */ /* 0x000fe2000f8e00ff */
[----:B------:R-:W-:Y:S04]  /*16a90*/  MOV R170, UR10 ;  /* 0x0000000a00aa7c02 */ /* 0x000fe80008000f00 */
[----:B------:R-:W-:Y:S04]  /*16aa0*/  LEA R174, P2, R171, UR16, 0x2 ;  /* 0x00000010abae7c11 */ /* 0x000fe8000f8410ff */
[----:B------:R-:W-:Y:S01]  /*16ab0*/  LEA.HI.X.SX32 R175, R170, UR17, 0x2, P2 ;  /* 0x00000011aaaf7c11 */ /* 0x000fe200090f16ff */
[----:B------:R-:W3:Y:S01]  /*16ac0*/  R2UR UR28, R174 ;  /* 0x00000000ae1c73c2 */ /* 0x000ee200000e0000 */
[----:B-1----:R-:W-:Y:S01]  /*16ad0*/  IMAD.U32 R168, RZ, RZ, UR26 ;  /* 0x0000001affa87e24 */ /* 0x002fe2000f8e00ff */
[----:B------:R-:W-:Y:S06]  /*16ae0*/  UIADD3 UR26, UR31, -UR10, URZ ;  /* 0x8000000a1f1a7290 */ /* 0x000fec000fffe03f */
[----:B------:R-:W1:Y:S01]  /*16af0*/  R2UR UR29, R175 ;  /* 0x00000000af1d73c2 */ /* 0x000e6200000e0000 */
[----:B------:R-:W-:Y:S01]  /*16b00*/  UIMAD UR26, UR26, UR11, -0x100 ;  /* 0xffffff001a1a74a4 */ /* 0x000fe2000f8e020b */
[----:B--2---:R-:W-:Y:S03]  /*16b10*/  IMAD.U32 R169, RZ, RZ, UR27 ;  /* 0x0000001bffa97e24 */ /* 0x004fe6000f8e00ff */
[----:B------:R-:W-:Y:S02]  /*16b20*/  USHF.R.S32.HI UR11, URZ, 0x1f, UR26 ;  /* 0x0000001f3f0b7899 */ /* 0x000fe4000801141a */
[----:B------:R-:W-:Y:S01]  /*16b30*/  UIMAD UR10, UR9, UR26, URZ ;  /* 0x0000001a090a72a4 */ /* 0x000fe2000f8e023f */
[----:B------:R2:W4:Y:S01]  /*16b40*/  LDG.E R168, [R168.64] ;  /* 0x00000014a8a87981 */ /* 0x000522000c1e1900 */
[----:B------:R-:W-:Y:S02]  /*16b50*/  UIMAD.WIDE.U32 UR26, UR8, UR26, URZ ;  /* 0x0000001a081a72a5 */ /* 0x000fe4000f8e003f */
[----:B------:R-:W-:Y:S01]  /*16b60*/  UIMAD UR10, UR11, UR8, UR10 ;  /* 0x000000080b0a72a4 */ /* 0x000fe2000f8e020a */
[----:B---3--:R-:W-:Y:S03]  /*16b70*/  MOV R170, UR28 ;  /* 0x0000001c00aa7c02 */ /* 0x008fe60008000f00 */
[----:B------:R-:W-:Y:S02]  /*16b80*/  UIADD3 UR10, UR27, UR10, URZ ;  /* 0x0000000a1b0a7290 */ /* 0x000fe4000fffe03f */
[----:B------:R-:W-:Y:S01]  /*16b90*/  UMOV UR11, UR9 ;  /* 0x00000009000b7c82 */ /* 0x000fe20008000000 */
[----:B-1----:R-:W-:Y:S05]  /*16ba0*/  IMAD.U32 R171, RZ, RZ, UR29 ;  /* 0x0000001dffab7e24 */ /* 0x002fea000f8e00ff */
[----:B--2---:R1:W4:Y:S02]  /*16bb0*/  LDG.E R169, [R170.64] ;  /* 0x00000014aaa97981 */ /* 0x004324000c1e1900 */
[----:B-1----:R-:W-:Y:S01]  /*16bc0*/  IMAD.U32 R171, RZ, RZ, UR27 ;  /* 0x0000001bffab7e24 */ /* 0x002fe2000f8e00ff */
[----:B------:R-:W-:Y:S02]  /*16bd0*/  MOV R170, UR26 ;  /* 0x0000001a00aa7c02 */ /* 0x000fe40008000f00 */
[----:B------:R-:W-:Y:S01]  /*16be0*/  MOV R171, UR10 ;  /* 0x0000000a00ab7c02 */ /* 0x000fe20008000f00 */
[----:B------:R-:W-:Y:S01]  /*16bf0*/  UMOV UR10, UR8 ;  /* 0x00000008000a7c82 */ /* 0x000fe20008000000 */
[----:B----4-:R-:W-:Y:S04]  /*16c00*/  IMAD.IADD R169, R169, 0x1, -R168 ;  /* 0x00000001a9a97824 */ /* 0x010fe800078e0aa8 */
[C---:B------:R-:W-:Y:S01]  /*16c10*/  IMAD.WIDE.U32 R170, R169.reuse, c[0x0][0x180], R170 ;  /* 0x00006000a9aa7a25 */ /* 0x040fe200078e00aa */
[----:B------:R-:W-:Y:S05]  /*16c20*/  SHF.R.S32.HI R168, RZ, 0x1f, R169 ;  /* 0x0000001fffa87819 */ /* 0x000fea00000114a9 */
[----:B------:R-:W-:Y:S04]  /*16c30*/  IMAD R168, R168, c[0x0][0x180], RZ ;  /* 0x00006000a8a87a24 */ /* 0x000fe800078e02ff */
[----:B------:R-:W-:Y:S02]  /*16c40*/  IMAD R168, R169, c[0x0][0x184], R168 ;  /* 0x00006100a9a87a24 */ /* 0x000fe400078e02a8 */
[----:B------:R-:W-:Y:S03]  /*16c50*/  IMAD.MOV.U32 R169, RZ, RZ, R170 ;  /* 0x000000ffffa97224 */ /* 0x000fe600078e00aa */
[----:B------:R-:W-:Y:S02]  /*16c60*/  IADD3 R168, R171, R168, RZ ;  /* 0x000000a8aba87210 */ /* 0x000fe40007ffe0ff */
.L_x_2396:
[----:B------:R1:W-:Y:S01]  /*16c70*/  @P0 STS.128 [R241+0x2000], RZ ;  /* 0x002000fff1000388 */ /* 0x0003e20000000c00 */
[C---:B------:R-:W-:Y:S01]  /*16c80*/  LEA R198, P5, R169.reuse, R250, 0x1 ;  /* 0x000000faa9c67211 */ /* 0x040fe200078a08ff */
[--C-:B------:R-:W-:Y:S01]  /*16c90*/  @!P0 IMAD.MOV.U32 R206, RZ, RZ, R169.reuse ;  /* 0x000000ffffce8224 */ /* 0x100fe200078e00a9 */
[C---:B------:R-:W-:Y:S01]  /*16ca0*/  @!P0 LEA R172, P3, R2.reuse, R169, 0x5 ;  /* 0x000000a902ac8211 */ /* 0x040fe200078628ff */
[--C-:B------:R-:W-:Y:S01]  /*16cb0*/  @!P0 IMAD.MOV.U32 R196, RZ, RZ, R169.reuse ;  /* 0x000000ffffc48224 */ /* 0x100fe200078e00a9 */
[C---:B------:R-:W-:Y:S01]  /*16cc0*/  LEA.HI.X R199, R169.reuse, R249, R168, 0x1, P5 ;  /* 0x000000f9a9c77211 */ /* 0x040fe200028f0ca8 */
[--C-:B------:R-:W-:Y:S01]  /*16cd0*/  @!P0 IMAD.MOV.U32 R194, RZ, RZ, R169.reuse ;  /* 0x000000ffffc28224 */ /* 0x100fe200078e00a9 */
[----:B------:R-:W-:Y:S01]  /*16ce0*/  @!P0 IADD3 R170, P4, R169, UR18, RZ ;  /* 0x00000012a9aa8c10 */ /* 0x000fe2000ff9e0ff */
[--C-:B------:R-:W-:Y:S01]  /*16cf0*/  @!P0 IMAD.MOV.U32 R192, RZ, RZ, R169.reuse ;  /* 0x000000ffffc08224 */ /* 0x100fe200078e00a9 */
[CC--:B------:R-:W-:Y:S01]  /*16d00*/  @!P0 LEA R174, P2, R2.reuse, R169.reuse, 0x6 ;  /* 0x000000a902ae8211 */ /* 0x0c0fe200078430ff */
[----:B------:R-:W-:Y:S01]  /*16d10*/  @!PT LDS RZ, [RZ] ;  /* 0x00000000fffff984 */ /* 0x000fe20000000800 */
[----:B------:R-:W-:Y:S01]  /*16d20*/  @!PT LDS RZ, [RZ] ;  /* 0x00000000fffff984 */ /* 0x000fe20000000800 */
[----:B------:R-:W-:Y:S01]  /*16d30*/  @!PT LDS RZ, [RZ] ;  /* 0x00000000fffff984 */ /* 0x000fe20000000800 */
[----:B------:R1:W-:Y:S01]  /*16d40*/  @!P0 LDGSTS.E.BYPASS.LTC128B.128 [R241+0x2000], [R198.64] ;  /* 0x02000000c6f18fae */ /* 0x0003e2000b901d54 */
[CC--:B------:R-:W-:Y:S01]  /*16d50*/  @!P0 LEA R175, P1, R2.reuse, R169.reuse, 0x7 ;  /* 0x000000a902af8211 */ /* 0x0c0fe200078238ff */
[--C-:B------:R-:W-:Y:S01]  /*16d60*/  @!P0 IMAD.MOV.U32 R190, RZ, RZ, R169.reuse ;  /* 0x000000ffffbe8224 */ /* 0x100fe200078e00a9 */
[----:B------:R-:W-:Y:S01]  /*16d70*/  @!P0 LEA.HI.X R171, R2, R168, R0, 0x5, P3 ;  /* 0x000000a802ab8211 */ /* 0x000fe200018f2c00 */
[----:B------:R1:W-:Y:S01]  /*16d80*/  @P0 STS.128 [R241+0x2800], RZ ;  /* 0x002800fff1000388 */ /* 0x0003e20000000c00 */
[----:B------:R-:W-:Y:S01]  /*16d90*/  @!P0 LEA R204, P3, R170, R250, 0x1 ;  /* 0x000000faaacc8211 */ /* 0x000fe200078608ff */
[--C-:B------:R-:W-:Y:S01]  /*16da0*/  @!P0 IMAD.MOV.U32 R188, RZ, RZ, R169.reuse ;  /* 0x000000ffffbc8224 */ /* 0x100fe200078e00a9 */
[----:B------:R-:W-:Y:S01]  /*16db0*/  @!P0 MOV R180, R169 ;  /* 0x000000a900b48202 */ /* 0x000fe20000000f00 */
[--C-:B------:R-:W-:Y:S01]  /*16dc0*/  @!P0 IMAD.MOV.U32 R186, RZ, RZ, R169.reuse ;  /* 0x000000ffffba8224 */ /* 0x100fe200078e00a9 */
[-C--:B------:R-:W-:Y:S01]  /*16dd0*/  @!P0 MOV R197, R168.reuse ;  /* 0x000000a800c58202 */ /* 0x080fe20000000f00 */
[--C-:B------:R-:W-:Y:S01]  /*16de0*/  @!P0 IMAD.MOV.U32 R184, RZ, RZ, R169.reuse ;  /* 0x000000ffffb88224 */ /* 0x100fe200078e00a9 */
[-C--:B------:R-:W-:Y:S01]  /*16df0*/  @!P0 MOV R193, R168.reuse ;  /* 0x000000a800c18202 */ /* 0x080fe20000000f00 */
[--C-:B------:R-:W-:Y:S01]  /*16e00*/  @!P0 IMAD.MOV.U32 R182, RZ, RZ, R169.reuse ;  /* 0x000000ffffb68224 */ /* 0x100fe200078e00a9 */
[-C--:B------:R-:W-:Y:S01]  /*16e10*/  @!P0 MOV R189, R168.reuse ;  /* 0x000000a800bd8202 */ /* 0x080fe20000000f00 */
[----:B------:R-:W-:Y:S01]  /*16e20*/  @!P0 IMAD.MOV.U32 R178, RZ, RZ, R169 ;  /* 0x000000ffffb28224 */ /* 0x000fe200078e00a9 */
[----:B------:R-:W-:Y:S01]  /*16e30*/  @!P0 IADD3.X R169, R168, UR15, RZ, P4, !PT ;  /* 0x0000000fa8a98c10 */ /* 0x000fe2000a7fe4ff */
[--C-:B------:R-:W-:Y:S01]  /*16e40*/  @!P0 IMAD.MOV.U32 R207, RZ, RZ, R168.reuse ;  /* 0x000000ffffcf8224 */ /* 0x100fe200078e00a8 */
[-C--:B------:R-:W-:Y:S01]  /*16e50*/  @!P0 MOV R185, R168.reuse ;  /* 0x000000a800b98202 */ /* 0x080fe20000000f00 */
[--C-:B------:R-:W-:Y:S01]  /*16e60*/  @!P0 IMAD.MOV.U32 R195, RZ, RZ, R168.reuse ;  /* 0x000000ffffc38224 */ /* 0x100fe200078e00a8 */
[-C--:B------:R-:W-:Y:S01]  /*16e70*/  @!P0 LEA.HI.X R205, R170, R249.reuse, R169, 0x1, P3 ;  /* 0x000000f9aacd8211 */ /* 0x080fe200018f0ca9 */
[--C-:B------:R-:W-:Y:S01]  /*16e80*/  @!P0 IMAD.MOV.U32 R191, RZ, RZ, R168.reuse ;  /* 0x000000ffffbf8224 */ /* 0x100fe200078e00a8 */
[-C--:B------:R-:W-:Y:S01]  /*16e90*/  @!P0 MOV R179, R168.reuse ;  /* 0x000000a800b38202 */ /* 0x080fe20000000f00 */
[----:B------:R-:W-:Y:S01]  /*16ea0*/  @!P0 IMAD.MOV.U32 R187, RZ, RZ, R168 ;  /* 0x000000ffffbb8224 */ /* 0x000fe200078e00a8 */
[----:B------:R-:W-:Y:S01]  /*16eb0*/  @!P0 LEA.HI.X R173, R2, R168, R0, 0x6, P2 ;  /* 0x000000a802ad8211 */ /* 0x000fe200010f3400 */
[----:B------:R-:W-:Y:S01]  /*16ec0*/  @!PT LDS RZ, [RZ] ;  /* 0x00000000fffff984 */ /* 0x000fe20000000800 */
[----:B------:R-:W-:Y:S01]  /*16ed0*/  @!PT LDS RZ, [RZ] ;  /* 0x00000000fffff984 */ /* 0x000fe20000000800 */
[----:B------:R-:W-:Y:S01]  /*16ee0*/  @!PT LDS RZ, [RZ] ;  /* 0x00000000fffff984 */ /* 0x000fe20000000800 */
[----:B------:R1:W-:Y:S01]  /*16ef0*/  @!P0 LDGSTS.E.BYPASS.LTC128B.128 [R241+0x2800], [R204.64] ;  /* 0x02800000ccf18fae */ /* 0x0003e2000b901d54 */
[--C-:B------:R-:W-:Y:S01]  /*16f00*/  @!P0 IMAD.MOV.U32 R183, RZ, RZ, R168.reuse ;  /* 0x000000ffffb78224 */ /* 0x100fe200078e00a8 */
[-C--:B------:R-:W-:Y:S01]  /*16f10*/  @!P0 LEA R202, P2, R172, R250.reuse, 0x1 ;  /* 0x000000faacca8211 */ /* 0x080fe200078408ff */
[----:B------:R-:W-:Y:S01]  /*16f20*/  @!P0 IMAD.MOV.U32 R181, RZ, RZ, R168 ;  /* 0x000000ffffb58224 */ /* 0x000fe200078e00a8 */
[----:B------:R1:W-:Y:S01]  /*16f30*/  @P0 STS.128 [R241+0x3000], RZ ;  /* 0x003000fff1000388 */ /* 0x0003e20000000c00 */
[----:B------:R-:W-:Y:S01]  /*16f40*/  @!P0 IMAD.WIDE.U32 R206, R2, 0x30, R206 ;  /* 0x0000003002ce8825 */ /* 0x000fe200078e00ce */
[-C--:B------:R-:W-:Y:S01]  /*16f50*/  @!P0 LEA.HI.X R203, R172, R249.reuse, R171, 0x1, P2 ;  /* 0x000000f9accb8211 */ /* 0x080fe200010f0cab */
[----:B------:R-:W-:Y:S02]  /*16f60*/  UMOV UR8, UR10 ;  /* 0x0000000a00087c82 */ /* 0x000fe40008000000 */
[C---:B------:R-:W-:Y:S01]  /*16f70*/  @!P0 IMAD.WIDE.U32 R196, R2.reuse, 0x50, R196 ;  /* 0x0000005002c48825 */ /* 0x040fe200078e00c4 */
[----:B------:R-:W-:Y:S01]  /*16f80*/  UMOV UR9, UR11 ;  /* 0x0000000b00097c82 */ /* 0x000fe20008000000 */
[----:B------:R-:W-:Y:S01]  /*16f90*/  @!PT LDS RZ, [RZ] ;  /* 0x00000000fffff984 */ /* 0x000fe20000000800 */
[----:B------:R-:W-:Y:S01]  /*16fa0*/  @!PT LDS RZ, [RZ] ;  /* 0x00000000fffff984 */ /* 0x000fe20000000800 */
[----:B------:R-:W-:Y:S01]  /*16fb0*/  @!PT LDS RZ, [RZ] ;  /* 0x00000000fffff984 */ /* 0x000fe20000000800 */
[----:B------:R1:W-:Y:S02]  /*16fc0*/  @!P0 LDGSTS.E.BYPASS.LTC128B.128 [R241+0x3000], [R202.64] ;  /* 0x03000000caf18fae */ /* 0x0003e4000b901d54 */
[C---:B------:R-:W-:Y:S02]  /*16fd0*/  @!P0 IMAD.WIDE.U32 R194, R2.reuse, 0x60, R194 ;  /* 0x0000006002c28825 */ /* 0x040fe400078e00c2 */
[----:B------:R1:W-:Y:S02]  /*16fe0*/  @P0 STS.128 [R241+0x3800], RZ ;  /* 0x003800fff1000388 */ /* 0x0003e40000000c00 */
[C---:B------:R-:W-:Y:S04]  /*16ff0*/  @!P0 IMAD.WIDE.U32 R192, R2.reuse, 0x70, R192 ;  /* 0x0000007002c08825 */ /* 0x040fe800078e00c0 */
[----:B------:R-:W-:Y:S01]  /*17000*/  @!P0 IMAD.WIDE.U32 R190, R2, 0x90, R190 ;  /* 0x0000009002be8825 */ /* 0x000fe200078e00be */
[----:B------:R-:W-:Y:S03]  /*17010*/  @!P0 LEA R210, P3, R192, R250, 0x1 ;  /* 0x000000fac0d28211 */ /* 0x000fe600078608ff */
[C---:B------:R-:W-:Y:S04]  /*17020*/  @!P0 IMAD.WIDE.U32 R188, R2.reuse, 0xa0, R188 ;  /* 0x000000a002bc8825 */ /* 0x040fe800078e00bc */
[C---:B------:R-:W-:Y:S04]  /*17030*/  @!P0 IMAD.WIDE.U32 R186, R2.reuse, 0xb0, R186 ;  /* 0x000000b002ba8825 */ /* 0x040fe800078e00ba */
[C---:B------:R-:W-:Y:S04]  /*17040*/  @!P0 IMAD.WIDE.U32 R184, R2.reuse, 0xc0, R184 ;  /* 0x000000c002b88825 */ /* 0x040fe800078e00b8 */
[C---:B------:R-:W-:Y:S04]  /*17050*/  @!P0 IMAD.WIDE.U32 R182, R2.reuse, 0xd0, R182 ;  /* 0x000000d002b68825 */ /* 0x040fe800078e00b6 */
[C---:B------:R-:W-:Y:S04]  /*17060*/  @!P0 IMAD.WIDE.U32 R180, R2.reuse, 0xe0, R180 ;  /* 0x000000e002b48825 */ /* 0x040fe800078e00b4 */
[C---:B------:R-:W-:Y:S01]  /*17070*/  @!P0 IMAD.WIDE.U32 R178, R2.reuse, 0xf0, R178 ;  /* 0x000000f002b28825 */ /* 0x040fe200078e00b2 */
[----:B------:R-:W-:Y:S02]  /*17080*/  @!P0 LEA.HI.X R2, R2, R168, R0, 0x7, P1 ;  /* 0x000000a802028211 */ /* 0x000fe400008f3c00 */
[-C--:B------:R-:W-:Y:S01]  /*17090*/  @!P0 LEA R200, P1, R174, R250.reuse, 0x1 ;  /* 0x000000faaec88211 */ /* 0x080fe200078208ff */
[C---:B------:R-:W-:Y:S02]  /*170a0*/  @!P0 IMAD R168, R0.reuse, 0x30, RZ ;  /* 0x0000003000a88824 */ /* 0x040fe400078e02ff */
[----:B------:R-:W-:Y:S01]  /*170b0*/  @!P0 IMAD R169, R0, 0x50, RZ ;  /* 0x0000005000a98824 */ /* 0x000fe200078e02ff */
[-C--:B------:R-:W-:Y:S01]  /*170c0*/  @!P0 LEA.HI.X R201, R174, R249.reuse, R173, 0x1, P1 ;  /* 0x000000f9aec98211 */ /* 0x080fe200008f0cad */
[----:B------:R-:W-:Y:S01]  /*170d0*/  @!P0 IMAD.IADD R170, R168, 0x1, R207 ;  /* 0x00000001a8aa8824 */ /* 0x000fe200078e02cf */
[-C--:B------:R-:W-:Y:S01]  /*170e0*/  @!P0 LEA R172, P1, R175, R250.reuse, 0x1 ;  /* 0x000000faafac8211 */ /* 0x080fe200078208ff */
[----:B------:R-:W-:Y:S01]  /*170f0*/  @!P0 IMAD.IADD R169, R169, 0x1, R197 ;  /* 0x00000001a9a98824 */ /* 0x000fe200078e02c5 */
[-C--:B------:R-:W-:Y:S01]  /*17100*/  @!P0 LEA R174, P2, R206, R250.reuse, 0x1 ;  /* 0x000000faceae8211 */ /* 0x080fe200078408ff */
[C---:B------:R-:W-:Y:S01]  /*17110*/  @!P0 IMAD R168, R0.reuse, 0x60, RZ ;  /* 0x0000006000a88824 */ /* 0x040fe200078e02ff */
[-C--:B------:R-:W-:Y:S01]  /*17120*/  @!P0 LEA.HI.X R173, R175, R249.reuse, R2, 0x1, P1 ;  /* 0x000000f9afad8211 */ /* 0x080fe200008f0c02 */
[----:B------:R-:W-:Y:S01]  /*17130*/  @!P0 IMAD R2, R0, 0x70, RZ ;  /* 0x0000007000028824 */ /* 0x000fe200078e02ff */
[-C--:B------:R-:W-:Y:S01]  /*17140*/  @!P0 LEA.HI.X R175, R206, R249.reuse, R170, 0x1, P2 ;  /* 0x000000f9ceaf8211 */ /* 0x080fe200010f0caa */
[----:B------:R-:W-:Y:S01]  /*17150*/  @!P0 IMAD R170, R0, 0x90, RZ ;  /* 0x0000009000aa8824 */ /* 0x000fe200078e02ff */
[-C--:B------:R-:W-:Y:S01]  /*17160*/  @!P0 LEA R208, P2, R196, R250.reuse, 0x1 ;  /* 0x000000fac4d08211 */ /* 0x080fe200078408ff */
[----:B------:R-:W-:Y:S01]  /*17170*/  @!P0 IMAD.IADD R2, R2, 0x1, R193 ;  /* 0x0000000102028824 */ /* 0x000fe200078e02c1 */
[-C--:B------:R-:W-:Y:S01]  /*17180*/  @!P0 LEA R206, P1, R194, R250.reuse, 0x1 ;  /* 0x000000fac2ce8211 */ /* 0x080fe200078208ff */
[----:B------:R-:W-:Y:S01]  /*17190*/  @!PT LDS RZ, [RZ] ;  /* 0x00000000fffff984 */ /* 0x000fe20000000800 */
[----:B------:R-:W-:Y:S01]  /*171a0*/  @!PT LDS RZ, [RZ] ;  /* 0x00000000fffff984 */ /* 0x000fe20000000800 */
[----:B------:R-:W-:Y:S01]  /*171b0*/  @!PT LDS RZ, [RZ] ;  /* 0x00000000fffff984 */ /* 0x000fe20000000800 */
[----:B------:R1:W-:Y:S01]  /*171c0*/  @!P0 LDGSTS.E.BYPASS.LTC128B.128 [R241+0x3800], [R174.64] ;  /* 0x03800000aef18fae */ /* 0x0003e2000b901d54 */
[-C--:B------:R-:W-:Y:S01]  /*171d0*/  @!P0 LEA.HI.X R209, R196, R249.reuse, R169, 0x1, P2 ;  /* 0x000000f9c4d18211 */ /* 0x080fe200010f0ca9 */
[----:B------:R-:W-:Y:S01]  /*171e0*/  @!P0 IMAD.IADD R170, R170, 0x1, R191 ;  /* 0x00000001aaaa8824 */ /* 0x000fe200078e02bf */
        /* <DEDUP_REMOVED lines=15> */
[CC--:B------:R-:W-:Y:S01]  /*172e0*/  @!P0 LEA R190, P4, R184.reuse, R250.reuse, 0x1 ;  /* 0x000000fab8be8211 */ /* 0x0c0fe200078808ff */
[----:B------:R-:W-:Y:S01]  /*172f0*/  @!PT LDS RZ, [RZ] ;  /* 0x00000000fffff984 */ /* 0x000fe20000000800 */
[----:B------:R-:W-:Y:S01]  /*17300*/  @!PT LDS RZ, [RZ] ;  /* 0x00000000fffff984 */ /* 0x000fe20000000800 */
[----:B------:R-:W-:Y:S01]  /*17310*/  @!PT LDS RZ, [RZ] ;  /* 0x00000000fffff984 */ /* 0x000fe20000000800 */
[----:B------:R1:W-:Y:S03]  /*17320*/  @!P0 LDGSTS.E.BYPASS.LTC128B.128 [R241+0x4800], [R208.64] ;  /* 0x04800000d0f18fae */ /* 0x0003e6000b901d54 */
[----:B------:R-:W-:Y:S01]  /*17330*/  @!P0 LEA.HI.X R191, R184, R249, R2, 0x1, P4 ;  /* 0x000000f9b8bf8211 */ /* 0x000fe200020f0c02 */
[----:B------:R1:W-:Y:S01]  /*17340*/  @P0 STS.128 [R241+0x5000], RZ ;  /* 0x005000fff1000388 */ /* 0x0003e20000000c00 */
[----:B------:R-:W-:Y:S01]  /*17350*/  @!P0 IADD3 R169, R168, R189, RZ ;  /* 0x000000bda8a98210 */ /* 0x000fe20007ffe0ff */
[----:B------:R-:W-:Y:S02]  /*17360*/  @!P0 IMAD R168, R0, 0xb0, RZ ;  /* 0x000000b000a88824 */ /* 0x000fe400078e02ff */
        /* <DEDUP_REMOVED lines=15> */
[----:B------:R-:W-:Y:S01]  /*17460*/  @!P0 IMAD R168, R0, 0xe0, RZ ;  /* 0x000000e000a88824 */ /* 0x000fe200078e02ff */
[-C--:B------:R-:W-:Y:S01]  /*17470*/  @!P0 LEA R170, P2, R180, R250.reuse, 0x1 ;  /* 0x000000fab4aa8211 */ /* 0x080fe200078408ff */
[----:B------:R1:W-:Y:S01]  /*17480*/  @P0 STS.128 [R241+0x6000], RZ ;  /* 0x006000fff1000388 */ /* 0x0003e20000000c00 */
[----:B------:R-:W-:Y:S01]  /*17490*/  @!P0 LEA R192, P1, R178, R250, 0x1 ;  /* 0x000000fab2c08211 */ /* 0x000fe200078208ff */
[----:B------:R-:W-:Y:S01]  /*174a0*/  @!P0 IMAD.IADD R168, R168, 0x1, R181 ;  /* 0x00000001a8a88824 */ /* 0x000fe200078e02b5 */
[----:B------:R-:W-:Y:S01]  /*174b0*/  @!P0 IADD3 R169, R169, R183, RZ ;  /* 0x000000b7a9a98210 */ /* 0x000fe20007ffe0ff */
[----:B------:R-:W-:Y:S01]  /*174c0*/  @!PT LDS RZ, [RZ] ;  /* 0x00000000fffff984 */ /* 0x000fe20000000800 */
[----:B------:R-:W-:Y:S01]  /*174d0*/  @!PT LDS RZ, [RZ] ;  /* 0x00000000fffff984 */ /* 0x000fe20000000800 */
[----:B------:R-:W-:Y:S01]  /*174e0*/  @!PT LDS RZ, [RZ] ;  /* 0x00000000fffff984 */ /* 0x000fe20000000800 */
[----:B------:R1:W-:Y:S01]  /*174f0*/  @!P0 LDGSTS.E.BYPASS.LTC128B.128 [R241+0x6000], [R172.64] ;  /* 0x06000000acf18fae */ /* 0x0003e2000b901d54 */
[----:B------:R-:W-:Y:S01]  /*17500*/  @!P0 IMAD R0, R0, 0xf0, RZ ;  /* 0x000000f000008824 */ /* 0x000fe200078e02ff */
[----:B------:R-:W-:Y:S02]  /*17510*/  MOV R250, R198 ;  /* 0x000000c600fa7202 */ /* 0x000fe40000000f00 */
        /* <DEDUP_REMOVED lines=41> */
.L_x_2395:
[----:B------:R-:W-:Y:S02]  /*177b0*/  UIADD3 UR24, UR12, -0x1, URZ ;  /* 0xffffffff0c187890 */ /* 0x000fe4000fffe03f */
[----:B------:R-:W-:Y:S02]  /*177c0*/  UISETP.GT.AND UP0, UPT, UR12, 0x1, UPT ;  /* 0x000000010c00788c */ /* 0x000fe4000bf04270 */
[----:B------:R-:W-:Y:S02]  /*177d0*/  UMOV UR10, UR22 ;  /* 0x00000016000a7c82 */ /* 0x000fe40008000000 */
[----:B------:R-:W-:Y:S01]  /*177e0*/  MOV R0, UR24 ;  /* 0x0000001800007c02 */ /* 0x000fe20008000f00 */
[----:B------:R-:W-:Y:S02]  /*177f0*/  UMOV UR11, UR19 ;  /* 0x00000013000b7c82 */ /* 0x000fe40008000000 */
[----:B------:R-:W-:Y:S01]  /*17800*/  UMOV UR12, UR24 ;  /* 0x00000018000c7c82 */ /* 0x000fe20008000000 */
[----:B------:R-:W-:Y:S04]  /*17810*/  LEA R0, R0, R244, 0x8 ;  /* 0x000000f400007211 */ /* 0x000fe800078e40ff */
[----:B-1----:R-:W-:Y:S01]  /*17820*/  I2F R209, R0 ;  /* 0x0000000000d17306 */ /* 0x002fe20000201400 */
[C---:B------:R-:W-:Y:S02]  /*17830*/  IADD3 R194, R0.reuse, 0x49, RZ ;  /* 0x0000004900c27810 */ /* 0x040fe40007ffe0ff */
[C---:B------:R-:W-:Y:S02]  /*17840*/  IADD3 R189, R0.reuse, 0x50, RZ ;  /* 0x0000005000bd7810 */ /* 0x040fe40007ffe0ff */
[C---:B------:R-:W-:Y:S02]  /*17850*/  IADD3 R208, R0.reuse, 0x1, RZ ;  /* 0x0000000100d07810 */ /* 0x040fe40007ffe0ff */
[C---:B------:R-:W-:Y:S02]  /*17860*/  IADD3 R195, R0.reuse, 0x48, RZ ;  /* 0x0000004800c37810 */ /* 0x040fe40007ffe0ff */
[C---:B------:R-:W-:Y:S01]  /*17870*/  IADD3 R207, R0.reuse, 0x8, RZ ;  /* 0x0000000800cf7810 */ /* 0x040fe20007ffe0ff */
[----:B------:R-:W-:Y:S01]  /*17880*/  I2F R194, R194 ;  /* 0x000000c200c27306 */ /* 0x000fe20000201400 */
        /* <DEDUP_REMOVED lines=40> */
[----:B------:R-:W-:Y:S01]  /*17b10*/  IADD3 R168, R0, 0xa0, RZ ;  /* 0x000000a000a87810 */ /* 0x000fe20007ffe0ff */
[----:B------:R-:W-:Y:S10]  /*17b20*/  I2F R191, R191 ;  /* 0x000000bf00bf7306 */ /* 0x000ff40000201400 */
        /* <DEDUP_REMOVED lines=31> */
[----:B------:R-:W1:Y:S02]  /*17d20*/  I2F R168, R168 ;  /* 0x000000a800a87306 */ /* 0x000e640000201400 */
[----:B-1----:R-:W-:Y:S02]  /*17d30*/  FFMA.FTZ R84, R168, UR4, R84 ;  /* 0x00000004a8547c23 */ /* 0x002fe40008010054 */
[----:B------:R-:W-:Y:S02]  /*17d40*/  FFMA.FTZ R6, R209, UR4, R6 ;  /* 0x00000004d1067c23 */ /* 0x000fe40008010006 */
[C---:B------:R-:W-:Y:S02]  /*17d50*/  FFMA.FTZ R43, R194.reuse, UR4, R43 ;  /* 0x00000004c22b7c23 */ /* 0x040fe4000801002b */
[----:B------:R-:W-:Y:S01]  /*17d60*/  FFMA.FTZ R41, R194, UR4, R41 ;  /* 0x00000004c2297c23 */ /* 0x000fe20008010029 */
[----:B------:R-:W-:Y:S01]  /*17d70*/  IADD3 R194, R0, 0xb1, RZ ;  /* 0x000000b100c27810 */ /* 0x000fe20007ffe0ff */
[C---:B------:R-:W-:Y:S02]  /*17d80*/  FFMA.FTZ R44, R189.reuse, UR4, R44 ;  /* 0x00000004bd2c7c23 */ /* 0x040fe4000801002c */
[----:B------:R-:W-:Y:S02]  /*17d90*/  FFMA.FTZ R46, R189, UR4, R46 ;  /* 0x00000004bd2e7c23 */ /* 0x000fe4000801002e */
[----:B------:R1:W-:Y:S01]  /*17da0*/  I2F R189, R194 ;  /* 0x000000c200bd7306 */ /* 0x0003e20000201400 */
[----:B------:R-:W-:Y:S02]  /*17db0*/  FFMA.FTZ R7, R208, UR4, R7 ;  /* 0x00000004d0077c23 */ /* 0x000fe40008010007 */
[C---:B------:R-:W-:Y:S02]  /*17dc0*/  FFMA.FTZ R42, R195.reuse, UR4, R42 ;  /* 0x00000004c32a7c23 */ /* 0x040fe4000801002a */
[----:B------:R-:W-:Y:S01]  /*17dd0*/  FFMA.FTZ R40, R195, UR4, R40 ;  /* 0x00000004c3287c23 */ /* 0x000fe20008010028 */
[----:B------:R-:W-:Y:S01]  /*17de0*/  FMNMX.FTZ R195, R6, R3, !PT ;  /* 0x0000000306c37209 */ /* 0x000fe20007810000 */
[----:B------:R-:W-:Y:S02]  /*17df0*/  FFMA.FTZ R10, R207, UR4, R10 ;  /* 0x00000004cf0a7c23 */ /* 0x000fe4000801000a */
[----:B------:R-:W-:Y:S01]  /*17e00*/  FFMA.FTZ R11, R206, UR4, R11 ;  /* 0x00000004ce0b7c23 */ /* 0x000fe2000801000b */
[----:B------:R-:W-:Y:S01]  /*17e10*/  FMNMX.FTZ R195, R7, R195, !PT ;  /* 0x000000c307c37209 */ /* 0x000fe20007810000 */
[C---:B------:R-:W-:Y:S02]  /*17e20*/  FFMA.FTZ R47, R193.reuse, UR4, R47 ;  /* 0x00000004c12f7c23 */ /* 0x040fe4000801002f */
[----:B------:R-:W-:Y:S01]  /*17e30*/  FFMA.FTZ R45, R193, UR4, R45 ;  /* 0x00000004c12d7c23 */ /* 0x000fe2000801002d */
[----:B------:R-:W-:Y:S01]  /*17e40*/  FMNMX.FTZ R195, R10, R195, !PT ;  /* 0x000000c30ac37209 */ /* 0x000fe20007810000 */
[C---:B------:R-:W-:Y:S02]  /*17e50*/  FFMA.FTZ R50, R191.reuse, UR4, R50 ;  /* 0x00000004bf327c23 */ /* 0x040fe40008010032 */
[----:B------:R-:W-:Y:S01]  /*17e60*/  FFMA.FTZ R48, R191, UR4, R48 ;  /* 0x00000004bf307c23 */ /* 0x000fe20008010030 */
[----:B------:R-:W-:Y:S01]  /*17e70*/  FMNMX.FTZ R193, R11, R195, !PT ;  /* 0x000000c30bc17209 */ /* 0x000fe20007810000 */
[----:B------:R-:W-:Y:S01]  /*17e80*/  FFMA.FTZ R4, R209, UR4, R4 ;  /* 0x00000004d1047c23 */ /* 0x000fe20008010004 */
[----:B------:R-:W-:Y:S01]  /*17e90*/  IADD3 R195, R0, 0xb8, RZ ;  /* 0x000000b800c37810 */ /* 0x000fe20007ffe0ff */
[C---:B------:R-:W-:Y:S02]  /*17ea0*/  FFMA.FTZ R24, R201.reuse, UR4, R24 ;  /* 0x00000004c9187c23 */ /* 0x040fe40008010018 */
[----:B------:R-:W-:Y:S01]  /*17eb0*/  FFMA.FTZ R26, R201, UR4, R26 ;  /* 0x00000004c91a7c23 */ /* 0x000fe2000801001a */
[----:B------:R2:W-:Y:S01]  /*17ec0*/  I2F R191, R195 ;  /* 0x000000c300bf7306 */ /* 0x0005e20000201400 */
[----:B------:R-:W-:Y:S01]  /*17ed0*/  FFMA.FTZ R5, R208, UR4, R5 ;  /* 0x00000004d0057c23 */ /* 0x000fe20008010005 */
[----:B-1----:R-:W-:Y:S01]  /*17ee0*/  FMNMX.FTZ R194, R4, R164, !PT ;  /* 0x000000a404c27209 */ /* 0x002fe20007810000 */
[----:B------:R-:W-:Y:S02]  /*17ef0*/  FFMA.FTZ R8, R207, UR4, R8 ;  /* 0x00000004cf087c23 */ /* 0x000fe40008010008 */
[----:B------:R-:W-:Y:S01]  /*17f00*/  FFMA.FTZ R9, R206, UR4, R9 ;  /* 0x00000004ce097c23 */ /* 0x000fe20008010009 */
[----:B------:R-:W-:Y:S01]  /*17f10*/  FMNMX.FTZ R194, R5, R194, !PT ;  /* 0x000000c205c27209 */ /* 0x000fe20007810000 */
[C---:B------:R-:W-:Y:S01]  /*17f20*/  FFMA.FTZ R12, R205.reuse, UR4, R12 ;  /* 0x00000004cd0c7c23 */ /* 0x040fe2000801000c */
[----:B------:R-:W-:Y:S01]  /*17f30*/  IADD3 R206, R0, 0xa1, RZ ;  /* 0x000000a100ce7810 */ /* 0x000fe20007ffe0ff */
        /* <DEDUP_REMOVED lines=8> */
[----:B------:R-:W-:Y:S01]  /*17fc0*/  I2F R172, R206 ;  /* 0x000000ce00ac7306 */ /* 0x000fe20000201400 */
[C---:B------:R-:W-:Y:S02]  /*17fd0*/  FFMA.FTZ R18, R204.reuse, UR4, R18 ;  /* 0x00000004cc127c23 */ /* 0x040fe40008010012 */
[----:B------:R-:W-:Y:S01]  /*17fe0*/  FMNMX.FTZ R193, R15, R193, !PT ;  /* 0x000000c10fc17209 */ /* 0x000fe20007810000 */
[----:B------:R-:W-:Y:S01]  /*17ff0*/  FFMA.FTZ R16, R204, UR4, R16 ;  /* 0x00000004cc107c23 */ /* 0x000fe20008010010 */
[----:B--2---:R-:W-:Y:S01]  /*18000*/  FMNMX.FTZ R195, R12, R194, !PT ;  /* 0x000000c20cc37209 */ /* 0x004fe20007810000 */
[----:B------:R-:W-:Y:S01]  /*18010*/  FFMA.FTZ R51, R192, UR4, R51 ;  /* 0x00000004c0337c23 */ /* 0x000fe20008010033 */
[----:B------:R-:W-:Y:S01]  /*18020*/  IADD3 R194, R0, 0xb9, RZ ;  /* 0x000000b900c27810 */ /* 0x000fe20007ffe0ff */
[C---:B------:R-:W-:Y:S02]  /*18030*/  FFMA.FTZ R27, R200.reuse, UR4, R27 ;  /* 0x00000004c81b7c23 */ /* 0x040fe4000801001b */
[----:B------:R-:W-:Y:S01]  /*18040*/  FFMA.FTZ R25, R200, UR4, R25 ;  /* 0x00000004c8197c23 */ /* 0x000fe20008010019 */
[----:B------:R1:W-:Y:S01]  /*18050*/  I2F R190, R194 ;  /* 0x000000c200be7306 */ /* 0x0003e20000201400 */
[----:B------:R-:W-:Y:S01]  /*18060*/  FFMA.FTZ R49, R192, UR4, R49 ;  /* 0x00000004c0317c23 */ /* 0x000fe20008010031 */
[----:B------:R-:W-:Y:S01]  /*18070*/  FMNMX.FTZ R192, R18, R193, !PT ;  /* 0x000000c112c07209 */ /* 0x000fe20007810000 */
[----:B------:R-:W-:Y:S01]  /*18080*/  FFMA.FTZ R17, R203, UR4, R17 ;  /* 0x00000004cb117c23 */ /* 0x000fe20008010011 */
[----:B------:R-:W-:Y:S01]  /*18090*/  FMNMX.FTZ R193, R13, R195, !PT ;  /* 0x000000c30dc17209 */ /* 0x000fe20007810000 */
[C---:B------:R-:W-:Y:S01]  /*180a0*/  FFMA.FTZ R58, R187.reuse, UR4, R58 ;  /* 0x00000004bb3a7c23 */ /* 0x040fe2000801003a */
[----:B------:R-:W-:Y:S01]  /*180b0*/  IADD3 R200, R0, 0xa9, RZ ;  /* 0x000000a900c87810 */ /* 0x000fe20007ffe0ff */
[----:B------:R-:W-:Y:S01]  /*180c0*/  FFMA.FTZ R56, R187, UR4, R56 ;  /* 0x00000004bb387c23 */ /* 0x000fe20008010038 */
[----:B------:R-:W-:Y:S01]  /*180d0*/  FMNMX.FTZ R193, R16, R193, !PT ;  /* 0x000000c110c17209 */ /* 0x000fe20007810000 */
[----:B------:R-:W-:Y:S01]  /*180e0*/  FFMA.FTZ R19, R203, UR4, R19 ;  /* 0x00000004cb137c23 */ /* 0x000fe20008010013 */
[----:B------:R-:W-:Y:S01]  /*180f0*/  IADD3 R203, R0, 0xa8, RZ ;  /* 0x000000a800cb7810 */ /* 0x000fe20007ffe0ff */
[C---:B------:R-:W-:Y:S02]  /*18100*/  FFMA.FTZ R22, R202.reuse, UR4, R22 ;  /* 0x00000004ca167c23 */ /* 0x040fe40008010016 */
[----:B------:R-:W-:Y:S01]  /*18110*/  FFMA.FTZ R20, R202, UR4, R20 ;  /* 0x00000004ca147c23 */ /* 0x000fe20008010014 */
[----:B------:R-:W-:Y:S01]  /*18120*/  FMNMX.FTZ R192, R19, R192, !PT ;  /* 0x000000c013c07209 */ /* 0x000fe20007810000 */
[C---:B------:R-:W-:Y:S02]  /*18130*/  FFMA.FTZ R23, R178.reuse, UR4, R23 ;  /* 0x00000004b2177c23 */ /* 0x040fe40008010017 */
[----:B------:R-:W-:Y:S01]  /*18140*/  FFMA.FTZ R21, R178, UR4, R21 ;  /* 0x00000004b2157c23 */ /* 0x000fe20008010015 */
[----:B------:R-:W-:Y:S01]  /*18150*/  FMNMX.FTZ R192, R22, R192, !PT ;  /* 0x000000c016c07209 */ /* 0x000fe20007810000 */
[----:B------:R-:W-:Y:S01]  /*18160*/  I2F R178, R203 ;  /* 0x000000cb00b27306 */ /* 0x000fe20000201400 */
[C---:B------:R-:W-:Y:S02]  /*18170*/  FFMA.FTZ R55, R188.reuse, UR4, R55 ;  /* 0x00000004bc377c23 */ /* 0x040fe40008010037 */
[----:B------:R-:W-:Y:S01]  /*18180*/  FFMA.FTZ R53, R188, UR4, R53 ;  /* 0x00000004bc357c23 */ /* 0x000fe20008010035 */
[----:B------:R-:W-:Y:S01]  /*18190*/  FMNMX.FTZ R188, R23, R192, !PT ;  /* 0x000000c017bc7209 */ /* 0x000fe20007810000 */
[C---:B------:R-:W-:Y:S01]  /*181a0*/  FFMA.FTZ R62, R184.reuse, UR4, R62 ;  /* 0x00000004b83e7c23 */ /* 0x040fe2000801003e */
[----:B-1----:R-:W-:Y:S01]  /*181b0*/  FMNMX.FTZ R194, R17, R193, !PT ;  /* 0x000000c111c27209 */ /* 0x002fe20007810000 */
[----:B------:R-:W-:Y:S01]  /*181c0*/  FFMA.FTZ R60, R184, UR4, R60 ;  /* 0x00000004b83c7c23 */ /* 0x000fe2000801003c */
[----:B------:R-:W-:Y:S01]  /*181d0*/  IADD3 R193, R0, 0xc0, RZ ;  /* 0x000000c000c17810 */ /* 0x000fe20007ffe0ff */
[C---:B------:R-:W-:Y:S01]  /*181e0*/  FFMA.FTZ R30, R199.reuse, UR4, R30 ;  /* 0x00000004c71e7c23 */ /* 0x040fe2000801001e */
[----:B------:R-:W-:Y:S01]  /*181f0*/  FMNMX.FTZ R188, R26, R188, !PT ;  /* 0x000000bc1abc7209 */ /* 0x000fe20007810000 */
[----:B------:R-:W-:Y:S01]  /*18200*/  FFMA.FTZ R28, R199, UR4, R28 ;  /* 0x00000004c71c7c23 */ /* 0x000fe2000801001c */
[----:B------:R1:W-:Y:S01]  /*18210*/  I2F R187, R193 ;  /* 0x000000c100bb7306 */ /* 0x0003e20000201400 */
[----:B------:R-:W-:Y:S01]  /*18220*/  FMNMX.FTZ R192, R20, R194, !PT ;  /* 0x000000c214c07209 */ /* 0x000fe20007810000 */
[----:B------:R-:W-:Y:S01]  /*18230*/  FFMA.FTZ R59, R185, UR4, R59 ;  /* 0x00000004b93b7c23 */ /* 0x000fe2000801003b */
[----:B------:R-:W-:Y:S01]  /*18240*/  FMNMX.FTZ R188, R27, R188, !PT ;  /* 0x000000bc1bbc7209 */ /* 0x000fe20007810000 */
[----:B------:R-:W-:Y:S01]  /*18250*/  FFMA.FTZ R57, R185, UR4, R57 ;  /* 0x00000004b9397c23 */ /* 0x000fe20008010039 */
[----:B------:R-:W-:Y:S01]  /*18260*/  FMNMX.FTZ R192, R21, R192, !PT ;  /* 0x000000c015c07209 */ /* 0x000fe20007810000 */
[----:B------:R-:W-:Y:S01]  /*18270*/  FFMA.FTZ R29, R182, UR4, R29 ;  /* 0x00000004b61d7c23 */ /* 0x000fe2000801001d */
[----:B------:R-:W-:Y:S01]  /*18280*/  FMNMX.FTZ R185, R30, R188, !PT ;  /* 0x000000bc1eb97209 */ /* 0x000fe20007810000 */
[C---:B------:R-:W-:Y:S02]  /*18290*/  FFMA.FTZ R66, R181.reuse, UR4, R66 ;  /* 0x00000004b5427c23 */ /* 0x040fe40008010042 */
[----:B------:R-:W-:Y:S02]  /*182a0*/  FFMA.FTZ R64, R181, UR4, R64 ;  /* 0x00000004b5407c23 */ /* 0x000fe40008010040 */
[----:B------:R-:W-:Y:S02]  /*182b0*/  FFMA.FTZ R31, R182, UR4, R31 ;  /* 0x00000004b61f7c23 */ /* 0x000fe4000801001f */
[----:B------:R-:W2:Y:S01]  /*182c0*/  I2F R182, R200 ;  /* 0x000000c800b67306 */ /* 0x000ea20000201400 */
[C---:B------:R-:W-:Y:S02]  /*182d0*/  FFMA.FTZ R34, R198.reuse, UR4, R34 ;  /* 0x00000004c6227c23 */ /* 0x040fe40008010022 */
[----:B------:R-:W-:Y:S01]  /*182e0*/  FMNMX.FTZ R185, R31, R185, !PT ;  /* 0x000000b91fb97209 */ /* 0x000fe20007810000 */
[C---:B------:R-:W-:Y:S02]  /*182f0*/  FFMA.FTZ R35, R197.reuse, UR4, R35 ;  /* 0x00000004c5237c23 */ /* 0x040fe40008010023 */
[----:B------:R-:W-:Y:S01]  /*18300*/  FFMA.FTZ R32, R198, UR4, R32 ;  /* 0x00000004c6207c23 */ /* 0x000fe20008010020 */
[----:B------:R-:W-:Y:S01]  /*18310*/  FMNMX.FTZ R185, R34, R185, !PT ;  /* 0x000000b922b97209 */ /* 0x000fe20007810000 */
[----:B------:R-:W-:Y:S01]  /*18320*/  FFMA.FTZ R33, R197, UR4, R33 ;  /* 0x00000004c5217c23 */ /* 0x000fe20008010021 */
[----:B------:R-:W-:Y:S01]  /*18330*/  IADD3 R197, R0, 0xb0, RZ ;  /* 0x000000b000c57810 */ /* 0x000fe20007ffe0ff */
        /* <DEDUP_REMOVED lines=9> */
[C---:B------:R-:W-:Y:S01]  /*183d0*/  FFMA.FTZ R70, R179.reuse, UR4, R70 ;  /* 0x00000004b3467c23 */ /* 0x040fe20008010046 */
[----:B------:R-:W-:Y:S01]  /*183e0*/  FMNMX.FTZ R188, R28, R188, !PT ;  /* 0x000000bc1cbc7209 */ /* 0x000fe20007810000 */
[----:B------:R-:W-:Y:S01]  /*183f0*/  FFMA.FTZ R68, R179, UR4, R68 ;  /* 0x00000004b3447c23 */ /* 0x000fe20008010044 */
[----:B------:R-:W-:Y:S01]  /*18400*/  FMNMX.FTZ R183, R38, R183, !PT ;  /* 0x000000b726b77209 */ /* 0x000fe20007810000 */
[C---:B------:R-:W-:Y:S02]  /*18410*/  FFMA.FTZ R39, R186.reuse, UR4, R39 ;  /* 0x00000004ba277c23 */ /* 0x040fe40008010027 */
[----:B------:R-:W-:Y:S02]  /*18420*/  FFMA.FTZ R37, R186, UR4, R37 ;  /* 0x00000004ba257c23 */ /* 0x000fe40008010025 */
[----:B------:R-:W3:Y:S01]  /*18430*/  I2F R186, R197 ;  /* 0x000000c500ba7306 */ /* 0x000ee20000201400 */
[----:B------:R-:W-:Y:S01]  /*18440*/  FMNMX.FTZ R183, R39, R183, !PT ;  /* 0x000000b727b77209 */ /* 0x000fe20007810000 */
[C---:B------:R-:W-:Y:S02]  /*18450*/  FFMA.FTZ R67, R180.reuse, UR4, R67 ;  /* 0x00000004b4437c23 */ /* 0x040fe40008010043 */
        /* <DEDUP_REMOVED lines=8> */
[C---:B------:R-:W-:Y:S01]  /*184e0*/  FFMA.FTZ R81, R2.reuse, UR4, R81 ;  /* 0x0000000402517c23 */ /* 0x040fe20008010051 */
[----:B-1----:R-:W-:Y:S01]  /*184f0*/  FMNMX.FTZ R192, R29, R188, !PT ;  /* 0x000000bc1dc07209 */ /* 0x002fe20007810000 */
[----:B------:R-:W-:Y:S01]  /*18500*/  FFMA.FTZ R83, R2, UR4, R83 ;  /* 0x0000000402537c23 */ /* 0x000fe20008010053 */
[----:B------:R-:W-:Y:S01]  /*18510*/  IADD3 R188, R0, 0xc8, RZ ;  /* 0x000000c800bc7810 */ /* 0x000fe20007ffe0ff */
[----:B------:R-:W-:Y:S01]  /*18520*/  FFMA.FTZ R86, R168, UR4, R86 ;  /* 0x00000004a8567c23 */ /* 0x000fe20008010056 */
[----:B------:R-:W-:Y:S01]  /*18530*/  FMNMX.FTZ R185, R32, R192, !PT ;  /* 0x000000c020b97209 */ /* 0x000fe20007810000 */
[----:B--2---:R-:W-:Y:S01]  /*18540*/  FFMA.FTZ R89, R182, UR4, R89 ;  /* 0x00000004b6597c23 */ /* 0x004fe20008010059 */
[----:B------:R-:W1:Y:S01]  /*18550*/  I2F R181, R188 ;  /* 0x000000bc00b57306 */ /* 0x000e620000201400 */
[----:B------:R-:W-:Y:S01]  /*18560*/  FMNMX.FTZ R175, R47, R180, !PT ;  /* 0x000000b42faf7209 */ /* 0x000fe20007810000 */
[----:B------:R-:W-:Y:S01]  /*18570*/  FFMA.FTZ R78, R171, UR4, R78 ;  /* 0x00000004ab4e7c23 */ /* 0x000fe2000801004e */
[----:B------:R-:W-:Y:S01]  /*18580*/  FMNMX.FTZ R185, R33, R185, !PT ;  /* 0x000000b921b97209 */ /* 0x000fe20007810000 */
[----:B------:R-:W-:Y:S01]  /*18590*/  FFMA.FTZ R76, R171, UR4, R76 ;  /* 0x00000004ab4c7c23 */ /* 0x000fe2000801004c */
[----:B------:R-:W-:Y:S01]  /*185a0*/  IADD3 R2, R0, 0xd9, RZ ;  /* 0x000000d900027810 */ /* 0x000fe20007ffe0ff */
[----:B---3--:R-:W-:Y:S01]  /*185b0*/  FFMA.FTZ R92, R186, UR4, R92 ;  /* 0x00000004ba5c7c23 */ /* 0x008fe2000801005c */
[----:B------:R-:W-:Y:S01]  /*185c0*/  IADD3 R168, R0, 0xe0, RZ ;  /* 0x000000e000a87810 */ /* 0x000fe20007ffe0ff */
[----:B------:R-:W-:Y:S01]  /*185d0*/  FFMA.FTZ R91, R182, UR4, R91 ;  /* 0x00000004b65b7c23 */ /* 0x000fe2000801005b */
[----:B------:R-:W-:Y:S01]  /*185e0*/  FMNMX.FTZ R175, R50, R175, !PT ;  /* 0x000000af32af7209 */ /* 0x000fe20007810000 */
[----:B------:R-:W-:Y:S01]  /*185f0*/  FFMA.FTZ R94, R186, UR4, R94 ;  /* 0x00000004ba5e7c23 */ /* 0x000fe2000801005e */
[----:B------:R-:W2:Y:S01]  /*18600*/  I2F R2, R2 ;  /* 0x0000000200027306 */ /* 0x000ea20000201400 */
[----:B------:R-:W-:Y:S01]  /*18610*/  FFMA.FTZ R95, R189, UR4, R95 ;  /* 0x00000004bd5f7c23 */ /* 0x000fe2000801005f */
[----:B------:R-:W-:Y:S01]  /*18620*/  FMNMX.FTZ R175, R51, R175, !PT ;  /* 0x000000af33af7209 */ /* 0x000fe20007810000 */
[----:B------:R-:W-:Y:S02]  /*18630*/  FFMA.FTZ R75, R173, UR4, R75 ;  /* 0x00000004ad4b7c23 */ /* 0x000fe4000801004b */
[----:B------:R-:W-:Y:S02]  /*18640*/  FFMA.FTZ R82, R169, UR4, R82 ;  /* 0x00000004a9527c23 */ /* 0x000fe40008010052 */
[----:B------:R-:W-:Y:S02]  /*18650*/  FFMA.FTZ R87, R172, UR4, R87 ;  /* 0x00000004ac577c23 */ /* 0x000fe40008010057 */
[----:B------:R-:W-:Y:S01]  /*18660*/  FFMA.FTZ R90, R178, UR4, R90 ;  /* 0x00000004b25a7c23 */ /* 0x000fe2000801005a */
[----:B------:R-:W-:Y:S01]  /*18670*/  I2F R168, R168 ;  /* 0x000000a800a87306 */ /* 0x000fe20000201400 */
[----:B------:R-:W-:Y:S01]  /*18680*/  FFMA.FTZ R73, R173, UR4, R73 ;  /* 0x00000004ad497c23 */ /* 0x000fe20008010049 */
[----:B------:R-:W-:Y:S01]  /*18690*/  FMNMX.FTZ R173, R54, R175, !PT ;  /* 0x000000af36ad7209 */ /* 0x000fe20007810000 */
[C---:B-1----:R-:W-:Y:S01]  /*186a0*/  FFMA.FTZ R106, R181.reuse, UR4, R106 ;  /* 0x00000004b56a7c23 */ /* 0x042fe2000801006a */
[----:B------:R-:W-:Y:S01]  /*186b0*/  FMNMX.FTZ R188, R36, R185, !PT ;  /* 0x000000b924bc7209 */ /* 0x000fe20007810000 */
[----:B------:R-:W-:Y:S01]  /*186c0*/  FFMA.FTZ R104, R181, UR4, R104 ;  /* 0x00000004b5687c23 */ /* 0x000fe20008010068 */
[----:B------:R-:W-:Y:S01]  /*186d0*/  IADD3 R185, R0, 0xc9, RZ ;  /* 0x000000c900b97810 */ /* 0x000fe20007ffe0ff */
[----:B------:R-:W-:Y:S01]  /*186e0*/  FFMA.FTZ R93, R189, UR4, R93 ;  /* 0x00000004bd5d7c23 */ /* 0x000fe2000801005d */
[----:B------:R-:W-:Y:S01]  /*186f0*/  FMNMX.FTZ R183, R37, R188, !PT ;  /* 0x000000bc25b77209 */ /* 0x000fe20007810000 */
[----:B------:R-:W-:Y:S01]  /*18700*/  FFMA.FTZ R96, R191, UR4, R96 ;  /* 0x00000004bf607c23 */ /* 0x000fe20008010060 */
[----:B------:R-:W1:Y:S01]  /*18710*/  I2F R179, R185 ;  /* 0x000000b900b37306 */ /* 0x000e620000201400 */
[----:B------:R-:W-:Y:S01]  /*18720*/  FMNMX.FTZ R173, R55, R173, !PT ;  /* 0x000000ad37ad7209 */ /* 0x000fe20007810000 */
[----:B------:R-:W-:Y:S01]  /*18730*/  FFMA.FTZ R79, R170, UR4, R79 ;  /* 0x00000004aa4f7c23 */ /* 0x000fe2000801004f */
[----:B------:R-:W-:Y:S01]  /*18740*/  FMNMX.FTZ R183, R40, R183, !PT ;  /* 0x000000b728b77209 */ /* 0x000fe20007810000 */
[----:B------:R-:W-:Y:S01]  /*18750*/  FFMA.FTZ R77, R170, UR4, R77 ;  /* 0x00000004aa4d7c23 */ /* 0x000fe2000801004d */
[----:B------:R-:W-:Y:S01]  /*18760*/  FMNMX.FTZ R173, R58, R173, !PT ;  /* 0x000000ad3aad7209 */ /* 0x000fe20007810000 */
[C---:B--2---:R-:W-:Y:S02]  /*18770*/  FFMA.FTZ R113, R2.reuse, UR4, R113 ;  /* 0x0000000402717c23 */ /* 0x044fe40008010071 */
[----:B------:R-:W-:Y:S01]  /*18780*/  FFMA.FTZ R115, R2, UR4, R115 ;  /* 0x0000000402737c23 */ /* 0x000fe20008010073 */
[----:B------:R-:W-:Y:S01]  /*18790*/  FMNMX.FTZ R170, R59, R173, !PT ;  /* 0x000000ad3baa7209 */ /* 0x000fe20007810000 */
[----:B------:R-:W-:Y:S01]  /*187a0*/  FFMA.FTZ R98, R191, UR4, R98 ;  /* 0x00000004bf627c23 */ /* 0x000fe20008010062 */
[----:B------:R-:W-:Y:S01]  /*187b0*/  IADD3 R2, R0, 0xf9, RZ ;  /* 0x000000f900027810 */ /* 0x000fe20007ffe0ff */
[----:B------:R-:W-:Y:S01]  /*187c0*/  FFMA.FTZ R99, R190, UR4, R99 ;  /* 0x00000004be637c23 */ /* 0x000fe20008010063 */
[----:B------:R-:W-:Y:S01]  /*187d0*/  FMNMX.FTZ R170, R62, R170, !PT ;  /* 0x000000aa3eaa7209 */ /* 0x000fe20007810000 */
[----:B------:R-:W-:Y:S02]  /*187e0*/  FFMA.FTZ R97, R190, UR4, R97 ;  /* 0x00000004be617c23 */ /* 0x000fe40008010061 */
[C---:B------:R-:W-:Y:S01]  /*187f0*/  FFMA.FTZ R102, R187.reuse, UR4, R102 ;  /* 0x00000004bb667c23 */ /* 0x040fe20008010066 */
[----:B------:R-:W2:Y:S01]  /*18800*/  I2F R2, R2 ;  /* 0x0000000200027306 */ /* 0x000ea20000201400 */
[----:B------:R-:W-:Y:S01]  /*18810*/  FFMA.FTZ R100, R187, UR4, R100 ;  /* 0x00000004bb647c23 */ /* 0x000fe20008010064 */
[----:B------:R-:W-:Y:S01]  /*18820*/  FMNMX.FTZ R170, R63, R170, !PT ;  /* 0x000000aa3faa7209 */ /* 0x000fe20007810000 */
[C---:B------:R-:W-:Y:S02]  /*18830*/  FFMA.FTZ R103, R184.reuse, UR4, R103 ;  /* 0x00000004b8677c23 */ /* 0x040fe40008010067 */
[----:B------:R-:W-:Y:S01]  /*18840*/  FFMA.FTZ R101, R184, UR4, R101 ;  /* 0x00000004b8657c23 */ /* 0x000fe20008010065 */
[----:B------:R-:W-:Y:S01]  /*18850*/  FMNMX.FTZ R170, R66, R170, !PT ;  /* 0x000000aa42aa7209 */ /* 0x000fe20007810000 */
[----:B-1----:R-:W-:Y:S01]  /*18860*/  FFMA.FTZ R107, R179, UR4, R107 ;  /* 0x00000004b36b7c23 */ /* 0x002fe2000801006b */
[----:B------:R-:W-:Y:S01]  /*18870*/  FMNMX.FTZ R185, R41, R183, !PT ;  /* 0x000000b729b97209 */ /* 0x000fe20007810000 */
[----:B------:R-:W-:Y:S01]  /*18880*/  FFMA.FTZ R105, R179, UR4, R105 ;  /* 0x00000004b3697c23 */ /* 0x000fe20008010069 */
[----:B------:R-:W-:Y:S01]  /*18890*/  IADD3 R183, R0, 0xd0, RZ ;  /* 0x000000d000b77810 */ /* 0x000fe20007ffe0ff */
[----:B------:R-:W-:Y:S01]  /*188a0*/  FFMA.FTZ R118, R168, UR4, R118 ;  /* 0x00000004a8767c23 */ /* 0x000fe20008010076 */
[----:B------:R-:W-:Y:S01]  /*188b0*/  FMNMX.FTZ R180, R44, R185, !PT ;  /* 0x000000b92cb47209 */ /* 0x000fe20007810000 */
[----:B------:R-:W-:Y:S01]  /*188c0*/  FFMA.FTZ R116, R168, UR4, R116 ;  /* 0x00000004a8747c23 */ /* 0x000fe20008010074 */
[----:B------:R1:W3:Y:S01]  /*188d0*/  I2F R174, R183 ;  /* 0x000000b700ae7306 */ /* 0x0002e20000201400 */
[----:B------:R-:W-:Y:S01]  /*188e0*/  FFMA.FTZ R80, R169, UR4, R80 ;  /* 0x00000004a9507c23 */ /* 0x000fe20008010050 */
[----:B------:R-:W-:Y:S01]  /*188f0*/  FMNMX.FTZ R180, R45, R180, !PT ;  /* 0x000000b42db47209 */ /* 0x000fe20007810000 */
[----:B------:R-:W-:Y:S01]  /*18900*/  FFMA.FTZ R85, R172, UR4, R85 ;  /* 0x00000004ac557c23 */ /* 0x000fe20008010055 */
[----:B------:R-:W-:Y:S01]  /*18910*/  FMNMX.FTZ R170, R67, R170, !PT ;  /* 0x000000aa43aa7209 */ /* 0x000fe20007810000 */
[----:B------:R-:W-:Y:S03]  /*18920*/  FFMA.FTZ R88, R178, UR4, R88 ;  /* 0x00000004b2587c23 */ /* 0x000fe60008010058 */
[----:B------:R-:W-:Y:S01]  /*18930*/  FMNMX.FTZ R170, R70, R170, !PT ;  /* 0x000000aa46aa7209 */ /* 0x000fe20007810000 */
[C---:B--2---:R-:W-:Y:S02]  /*18940*/  FFMA.FTZ R129, R2.reuse, UR4, R129 ;  /* 0x0000000402817c23 */ /* 0x044fe40008010081 */
[----:B------:R-:W-:Y:S01]  /*18950*/  FFMA.FTZ R131, R2, UR4, R131 ;  /* 0x0000000402837c23 */ /* 0x000fe20008010083 */
[----:B------:R-:W-:Y:S04]  /*18960*/  FMNMX.FTZ R170, R71, R170, !PT ;  /* 0x000000aa47aa7209 */ /* 0x000fe80007810000 */
[----:B------:R-:W-:Y:S04]  /*18970*/  FMNMX.FTZ R170, R74, R170, !PT ;  /* 0x000000aa4aaa7209 */ /* 0x000fe80007810000 */
[----:B------:R-:W-:Y:S02]  /*18980*/  FMNMX.FTZ R170, R75, R170, !PT ;  /* 0x000000aa4baa7209 */ /* 0x000fe40007810000 */
[----:B-1----:R-:W-:Y:S01]  /*18990*/  FMNMX.FTZ R183, R48, R180, !PT ;  /* 0x000000b430b77209 */ /* 0x002fe20007810000 */
[----:B---3--:R-:W-:Y:S01]  /*189a0*/  FFMA.FTZ R110, R174, UR4, R110 ;  /* 0x00000004ae6e7c23 */ /* 0x008fe2000801006e */
[----:B------:R-:W-:Y:S01]  /*189b0*/  IADD3 R180, R0, 0xd1, RZ ;  /* 0x000000d100b47810 */ /* 0x000fe20007ffe0ff */
[----:B------:R-:W-:Y:S01]  /*189c0*/  FFMA.FTZ R108, R174, UR4, R108 ;  /* 0x00000004ae6c7c23 */ /* 0x000fe2000801006c */
[----:B------:R-:W-:Y:S02]  /*189d0*/  FMNMX.FTZ R175, R49, R183, !PT ;  /* 0x000000b731af7209 */ /* 0x000fe40007810000 */
[----:B------:R1:W2:Y:S02]  /*189e0*/  I2F R171, R180 ;  /* 0x000000b400ab7306 */ /* 0x0002a40000201400 */
[----:B------:R-:W-:Y:S04]  /*189f0*/  FMNMX.FTZ R175, R52, R175, !PT ;  /* 0x000000af34af7209 */ /* 0x000fe80007810000 */
[----:B-1----:R-:W-:Y:S01]  /*18a00*/  FMNMX.FTZ R180, R53, R175, !PT ;  /* 0x000000af35b47209 */ /* 0x002fe20007810000 */
[C---:B--2---:R-:W-:Y:S01]  /*18a10*/  FFMA.FTZ R111, R171.reuse, UR4, R111 ;  /* 0x00000004ab6f7c23 */ /* 0x044fe2000801006f */
[----:B------:R-:W-:Y:S01]  /*18a20*/  IADD3 R175, R0, 0xd8, RZ ;  /* 0x000000d800af7810 */ /* 0x000fe20007ffe0ff */
[----:B------:R-:W-:Y:S01]  /*18a30*/  FFMA.FTZ R109, R171, UR4, R109 ;  /* 0x00000004ab6d7c23 */ /* 0x000fe2000801006d */
[----:B------:R-:W-:Y:S02]  /*18a40*/  FMNMX.FTZ R173, R56, R180, !PT ;  /* 0x000000b438ad7209 */ /* 0x000fe40007810000 */
[----:B------:R-:W1:Y:S02]  /*18a50*/  I2F R169, R175 ;  /* 0x000000af00a97306 */ /* 0x000e640000201400 */
[----:B------:R-:W-:Y:S04]  /*18a60*/  FMNMX.FTZ R173, R57, R173, !PT ;  /* 0x000000ad39ad7209 */ /* 0x000fe80007810000 */
[----:B------:R-:W-:Y:S04]  /*18a70*/  FMNMX.FTZ R173, R60, R173, !PT ;  /* 0x000000ad3cad7209 */ /* 0x000fe80007810000 */
[----:B------:R-:W-:Y:S04]  /*18a80*/  FMNMX.FTZ R173, R61, R173, !PT ;  /* 0x000000ad3dad7209 */ /* 0x000fe80007810000 */
[----:B------:R-:W-:Y:S04]  /*18a90*/  FMNMX.FTZ R173, R64, R173, !PT ;  /* 0x000000ad40ad7209 */ /* 0x000fe80007810000 */
[----:B------:R-:W-:Y:S04]  /*18aa0*/  FMNMX.FTZ R172, R65, R173, !PT ;  /* 0x000000ad41ac7209 */ /* 0x000fe80007810000 */
[----:B------:R-:W-:Y:S01]  /*18ab0*/  FMNMX.FTZ R172, R68, R172, !PT ;  /* 0x000000ac44ac7209 */ /* 0x000fe20007810000 */
[----:B-1----:R-:W-:Y:S03]  /*18ac0*/  FFMA.FTZ R114, R169, UR4, R114 ;  /* 0x00000004a9727c23 */ /* 0x002fe60008010072 */
[----:B------:R-:W-:Y:S01]  /*18ad0*/  FMNMX.FTZ R172, R69, R172, !PT ;  /* 0x000000ac45ac7209 */ /* 0x000fe20007810000 */
[----:B------:R-:W-:Y:S03]  /*18ae0*/  FFMA.FTZ R112, R169, UR4, R112 ;  /* 0x00000004a9707c23 */ /* 0x000fe60008010070 */
[----:B------:R-:W-:Y:S02]  /*18af0*/  FMNMX.FTZ R173, R72, R172, !PT ;  /* 0x000000ac48ad7209 */ /* 0x000fe40007810000 */
[----:B------:R-:W-:Y:S02]  /*18b00*/  FMNMX.FTZ R172, R78, R170, !PT ;  /* 0x000000aa4eac7209 */ /* 0x000fe40007810000 */
[----:B------:R-:W-:Y:S02]  /*18b10*/  FMNMX.FTZ R173, R73, R173, !PT ;  /* 0x000000ad49ad7209 */ /* 0x000fe40007810000 */
[----:B------:R-:W-:Y:S02]  /*18b20*/  IADD3 R170, R0, 0xe1, RZ ;  /* 0x000000e100aa7810 */ /* 0x000fe40007ffe0ff */
[----:B------:R-:W-:Y:S02]  /*18b30*/  FMNMX.FTZ R173, R76, R173, !PT ;  /* 0x000000ad4cad7209 */ /* 0x000fe40007810000 */
[----:B------:R-:W-:Y:S02]  /*18b40*/  FMNMX.FTZ R172, R79, R172, !PT ;  /* 0x000000ac4fac7209 */ /* 0x000fe40007810000 */
[----:B------:R-:W1:Y:S01]  /*18b50*/  I2F R170, R170 ;  /* 0x000000aa00aa7306 */ /* 0x000e620000201400 */
[----:B------:R-:W-:Y:S02]  /*18b60*/  FMNMX.FTZ R175, R77, R173, !PT ;  /* 0x000000ad4daf7209 */ /* 0x000fe40007810000 */
[----:B------:R-:W-:Y:S02]  /*18b70*/  FMNMX.FTZ R172, R82, R172, !PT ;  /* 0x000000ac52ac7209 */ /* 0x000fe40007810000 */
[----:B------:R-:W-:Y:S02]  /*18b80*/  FMNMX.FTZ R175, R80, R175, !PT ;  /* 0x000000af50af7209 */ /* 0x000fe40007810000 */
[----:B------:R-:W-:Y:S02]  /*18b90*/  FMNMX.FTZ R173, R83, R172, !PT ;  /* 0x000000ac53ad7209 */ /* 0x000fe40007810000 */
[----:B------:R-:W-:Y:S02]  /*18ba0*/  FMNMX.FTZ R175, R81, R175, !PT ;  /* 0x000000af51af7209 */ /* 0x000fe40007810000 */
[----:B------:R-:W-:Y:S02]  /*18bb0*/  IADD3 R172, R0, 0xe8, RZ ;  /* 0x000000e800ac7810 */ /* 0x000fe40007ffe0ff */
[----:B------:R-:W-:Y:S02]  /*18bc0*/  FMNMX.FTZ R178, R84, R175, !PT ;  /* 0x000000af54b27209 */ /* 0x000fe40007810000 */
[----:B------:R-:W-:Y:S02]  /*18bd0*/  FMNMX.FTZ R173, R86, R173, !PT ;  /* 0x000000ad56ad7209 */ /* 0x000fe40007810000 */
[----:B------:R-:W2:Y:S01]  /*18be0*/  I2F R172, R172 ;  /* 0x000000ac00ac7306 */ /* 0x000ea20000201400 */
[----:B------:R-:W-:Y:S02]  /*18bf0*/  FMNMX.FTZ R178, R85, R178, !PT ;  /* 0x000000b255b27209 */ /* 0x000fe40007810000 */
[----:B------:R-:W-:Y:S02]  /*18c00*/  FMNMX.FTZ R173, R87, R173, !PT ;  /* 0x000000ad57ad7209 */ /* 0x000fe40007810000 */
[----:B------:R-:W-:Y:S01]  /*18c10*/  FMNMX.FTZ R178, R88, R178, !PT ;  /* 0x000000b258b27209 */ /* 0x000fe20007810000 */
[----:B-1----:R-:W-:Y:S01]  /*18c20*/  FFMA.FTZ R119, R170, UR4, R119 ;  /* 0x00000004aa777c23 */ /* 0x002fe20008010077 */
[----:B------:R-:W-:Y:S01]  /*18c30*/  FMNMX.FTZ R175, R90, R173, !PT ;  /* 0x000000ad5aaf7209 */ /* 0x000fe20007810000 */
[----:B------:R-:W-:Y:S01]  /*18c40*/  FFMA.FTZ R117, R170, UR4, R117 ;  /* 0x00000004aa757c23 */ /* 0x000fe20008010075 */
[----:B------:R-:W-:Y:S02]  /*18c50*/  IADD3 R173, R0, 0xe9, RZ ;  /* 0x000000e900ad7810 */ /* 0x000fe40007ffe0ff */
[----:B------:R-:W-:Y:S02]  /*18c60*/  FMNMX.FTZ R180, R89, R178, !PT ;  /* 0x000000b259b47209 */ /* 0x000fe40007810000 */
[----:B------:R-:W-:Y:S02]  /*18c70*/  FMNMX.FTZ R175, R91, R175, !PT ;  /* 0x000000af5baf7209 */ /* 0x000fe40007810000 */
[----:B------:R-:W1:Y:S01]  /*18c80*/  I2F R173, R173 ;  /* 0x000000ad00ad7306 */ /* 0x000e620000201400 */
[----:B------:R-:W-:Y:S02]  /*18c90*/  FMNMX.FTZ R180, R92, R180, !PT ;  /* 0x000000b45cb47209 */ /* 0x000fe40007810000 */
[----:B------:R-:W-:Y:S02]  /*18ca0*/  FMNMX.FTZ R175, R94, R175, !PT ;  /* 0x000000af5eaf7209 */ /* 0x000fe40007810000 */
[----:B------:R-:W-:Y:S02]  /*18cb0*/  FMNMX.FTZ R180, R93, R180, !PT ;  /* 0x000000b45db47209 */ /* 0x000fe40007810000 */
[----:B------:R-:W-:Y:S01]  /*18cc0*/  FMNMX.FTZ R178, R95, R175, !PT ;  /* 0x000000af5fb27209 */ /* 0x000fe20007810000 */
[----:B--2---:R-:W-:Y:S01]  /*18cd0*/  FFMA.FTZ R122, R172, UR4, R122 ;  /* 0x00000004ac7a7c23 */ /* 0x004fe2000801007a */
[----:B------:R-:W-:Y:S01]  /*18ce0*/  IADD3 R175, R0, 0xf0, RZ ;  /* 0x000000f000af7810 */ /* 0x000fe20007ffe0ff */
[----:B------:R-:W-:Y:S01]  /*18cf0*/  FFMA.FTZ R120, R172, UR4, R120 ;  /* 0x00000004ac787c23 */ /* 0x000fe20008010078 */
[----:B------:R-:W-:Y:S02]  /*18d00*/  FMNMX.FTZ R179, R96, R180, !PT ;  /* 0x000000b460b37209 */ /* 0x000fe40007810000 */
[----:B------:R-:W-:Y:S02]  /*18d10*/  IADD3 R180, R0, 0xf1, RZ ;  /* 0x000000f100b47810 */ /* 0x000fe40007ffe0ff */
[----:B------:R-:W2:Y:S01]  /*18d20*/  I2F R175, R175 ;  /* 0x000000af00af7306 */ /* 0x000ea20000201400 */
[----:B------:R-:W-:Y:S02]  /*18d30*/  FMNMX.FTZ R179, R97, R179, !PT ;  /* 0x000000b361b37209 */ /* 0x000fe40007810000 */
[----:B------:R-:W-:Y:S02]  /*18d40*/  FMNMX.FTZ R178, R98, R178, !PT ;  /* 0x000000b262b27209 */ /* 0x000fe40007810000 */
[----:B------:R-:W-:Y:S02]  /*18d50*/  FMNMX.FTZ R179, R100, R179, !PT ;  /* 0x000000b364b37209 */ /* 0x000fe40007810000 */
[----:B------:R-:W-:Y:S01]  /*18d60*/  FMNMX.FTZ R178, R99, R178, !PT ;  /* 0x000000b263b27209 */ /* 0x000fe20007810000 */
[C---:B-1----:R-:W-:Y:S02]  /*18d70*/  FFMA.FTZ R123, R173.reuse, UR4, R123 ;  /* 0x00000004ad7b7c23 */ /* 0x042fe4000801007b */
[----:B------:R-:W1:Y:S01]  /*18d80*/  I2F R174, R180 ;  /* 0x000000b400ae7306 */ /* 0x000e620000201400 */
[----:B------:R-:W-:Y:S01]  /*18d90*/  FFMA.FTZ R121, R173, UR4, R121 ;  /* 0x00000004ad797c23 */ /* 0x000fe20008010079 */
[----:B------:R-:W-:Y:S04]  /*18da0*/  FMNMX.FTZ R178, R102, R178, !PT ;  /* 0x000000b266b27209 */ /* 0x000fe80007810000 */
[----:B------:R-:W-:Y:S04]  /*18db0*/  FMNMX.FTZ R178, R103, R178, !PT ;  /* 0x000000b267b27209 */ /* 0x000fe80007810000 */
[----:B------:R-:W-:Y:S01]  /*18dc0*/  FMNMX.FTZ R178, R106, R178, !PT ;  /* 0x000000b26ab27209 */ /* 0x000fe20007810000 */
[----:B--2---:R-:W-:Y:S03]  /*18dd0*/  FFMA.FTZ R126, R175, UR4, R126 ;  /* 0x00000004af7e7c23 */ /* 0x004fe6000801007e */
[----:B------:R-:W-:Y:S01]  /*18de0*/  FMNMX.FTZ R171, R107, R178, !PT ;  /* 0x000000b26bab7209 */ /* 0x000fe20007810000 */
[----:B------:R-:W-:Y:S03]  /*18df0*/  FFMA.FTZ R124, R175, UR4, R124 ;  /* 0x00000004af7c7c23 */ /* 0x000fe6000801007c */
[----:B------:R-:W-:Y:S04]  /*18e00*/  FMNMX.FTZ R171, R110, R171, !PT ;  /* 0x000000ab6eab7209 */ /* 0x000fe80007810000 */
[----:B------:R-:W-:Y:S01]  /*18e10*/  FMNMX.FTZ R171, R111, R171, !PT ;  /* 0x000000ab6fab7209 */ /* 0x000fe20007810000 */
[C---:B-1----:R-:W-:Y:S01]  /*18e20*/  FFMA.FTZ R127, R174.reuse, UR4, R127 ;  /* 0x00000004ae7f7c23 */ /* 0x042fe2000801007f */
[----:B------:R-:W-:Y:S01]  /*18e30*/  FMNMX.FTZ R180, R101, R179, !PT ;  /* 0x000000b365b47209 */ /* 0x000fe20007810000 */
[----:B------:R-:W-:Y:S01]  /*18e40*/  FFMA.FTZ R125, R174, UR4, R125 ;  /* 0x00000004ae7d7c23 */ /* 0x000fe2000801007d */
[----:B------:R-:W-:Y:S01]  /*18e50*/  IADD3 R179, R0, 0xf8, RZ ;  /* 0x000000f800b37810 */ /* 0x000fe20007ffe0ff */
[----:B------:R-:W-:Y:S01]  /*18e60*/  LDSM.16.MT88.4 R172, [R232+0xa000] ;  /* 0x00a00000e8ac783b */ /* 0x000fe20000004200 */
[----:B------:R-:W-:Y:S02]  /*18e70*/  FMNMX.FTZ R178, R104, R180, !PT ;  /* 0x000000b468b27209 */ /* 0x000fe40007810000 */
[----:B------:R-:W1:Y:S01]  /*18e80*/  I2F R169, R179 ;  /* 0x000000b300a97306 */ /* 0x000e620000201400 */
        /* <DEDUP_REMOVED lines=11> */
[----:B------:R-:W-:Y:S01]  /*18f40*/  FMNMX.FTZ R178, R116, R178, !PT ;  /* 0x000000b274b27209 */ /* 0x000fe20007810000 */
[C---:B-1----:R-:W-:Y:S01]  /*18f50*/  FFMA.FTZ R130, R169.reuse, UR4, R130 ;  /* 0x00000004a9827c23 */ /* 0x042fe20008010082 */
[----:B------:R-:W-:Y:S01]  /*18f60*/  FMNMX.FTZ R0, R126, R171, !PT ;  /* 0x000000ab7e007209 */ /* 0x000fe20007810000 */
[----:B------:R-:W-:Y:S01]  /*18f70*/  FFMA.FTZ R128, R169, UR4, R128 ;  /* 0x00000004a9807c23 */ /* 0x000fe20008010080 */
[----:B------:R-:W-:Y:S02]  /*18f80*/  FMNMX.FTZ R178, R117, R178, !PT ;  /* 0x000000b275b27209 */ /* 0x000fe40007810000 */
[----:B------:R-:W-:Y:S02]  /*18f90*/  FMNMX.FTZ R0, R127, R0, !PT ;  /* 0x000000007f007209 */ /* 0x000fe40007810000 */
[----:B------:R-:W-:Y:S02]  /*18fa0*/  FMNMX.FTZ R178, R120, R178, !PT ;  /* 0x000000b278b27209 */ /* 0x000fe40007810000 */
[----:B------:R-:W-:Y:S02]  /*18fb0*/  FMNMX.FTZ R0, R130, R0, !PT ;  /* 0x0000000082007209 */ /* 0x000fe40007810000 */
[----:B------:R-:W-:Y:S02]  /*18fc0*/  FMNMX.FTZ R178, R121, R178, !PT ;  /* 0x000000b279b27209 */ /* 0x000fe40007810000 */
[----:B------:R-:W-:Y:S02]  /*18fd0*/  FMNMX.FTZ R0, R131, R0, !PT ;  /* 0x0000000083007209 */ /* 0x000fe40007810000 */
[----:B------:R-:W-:Y:S03]  /*18fe0*/  FMNMX.FTZ R178, R124, R178, !PT ;  /* 0x000000b27cb27209 */ /* 0x000fe60007810000 */
[----:B------:R-:W1:Y:S01]  /*18ff0*/  SHFL.BFLY PT, R2, R0, 0x2, 0x1f ;  /* 0x0c401f0000027f89 */ /* 0x000e6200000e0000 */
[----:B------:R-:W-:Y:S04]  /*19000*/  FMNMX.FTZ R178, R125, R178, !PT ;  /* 0x000000b27db27209 */ /* 0x000fe80007810000 */
[----:B------:R-:W-:Y:S04]  /*19010*/  FMNMX.FTZ R168, R128, R178, !PT ;  /* 0x000000b280a87209 */ /* 0x000fe80007810000 */
[----:B------:R-:W-:Y:S05]  /*19020*/  FMNMX.FTZ R168, R129, R168, !PT ;  /* 0x000000a881a87209 */ /* 0x000fea0007810000 */
[----:B------:R-:W2:Y:S01]  /*19030*/  SHFL.BFLY PT, R169, R168, 0x2, 0x1f ;  /* 0x0c401f00a8a97f89 */ /* 0x000ea200000e0000 */
[----:B-1----:R-:W-:Y:S07]  /*19040*/  FMNMX.FTZ R2, R0, R2, !PT ;  /* 0x0000000200027209 */ /* 0x002fee0007810000 */
[----:B------:R-:W1:Y:S01]  /*19050*/  SHFL.BFLY PT, R0, R2, 0x1, 0x1f ;  /* 0x0c201f0002007f89 */ /* 0x000e6200000e0000 */
[----:B--2---:R-:W-:Y:S07]  /*19060*/  FMNMX.FTZ R169, R168, R169, !PT ;  /* 0x000000a9a8a97209 */ /* 0x004fee0007810000 */
[----:B------:R-:W2:Y:S01]  /*19070*/  SHFL.BFLY PT, R168, R169, 0x1, 0x1f ;  /* 0x0c201f00a9a87f89 */ /* 0x000ea200000e0000 */
[----:B-1----:R-:W-:Y:S04]  /*19080*/  FMNMX.FTZ R0, R2, R0, !PT ;  /* 0x0000000002007209 */ /* 0x002fe80007810000 */
[C---:B------:R-:W-:Y:S01]  /*19090*/  FSETP.NEU.FTZ.AND P0, PT, R0.reuse, -INF , PT ;  /* 0xff8000000000780b */ /* 0x040fe20003f1d000 */
[C---:B------:R-:W-:Y:S02]  /*190a0*/  FMUL.FTZ R179, R0.reuse, c[0x0][0x23c] ;  /* 0x00008f0000b37a20 */ /* 0x040fe40000410000 */
[----:B------:R-:W-:Y:S03]  /*190b0*/  FADD.FTZ R3, -R0, R3 ;  /* 0x0000000300037221 */ /* 0x000fe60000010100 */
[----:B------:R-:W-:Y:S01]  /*190c0*/  FSEL R179, R179, RZ, P0 ;  /* 0x000000ffb3b37208 */ /* 0x000fe20000000000 */
[----:B------:R-:W-:Y:S01]  /*190d0*/  FMUL.FTZ R3, R3, c[0x0][0x23c] ;  /* 0x00008f0003037a20 */ /* 0x000fe20000410000 */
[----:B--2---:R-:W-:Y:S03]  /*190e0*/  FMNMX.FTZ R2, R169, R168, !PT ;  /* 0x000000a8a9027209 */ /* 0x004fe60007810000 */
[--C-:B------:R-:W-:Y:S01]  /*190f0*/  FFMA.FTZ R194, R26, c[0x0][0x23c], -R179.reuse ;  /* 0x00008f001ac27a23 */ /* 0x100fe200000108b3 */
[----:B------:R-:W1:Y:S01]  /*19100*/  LDSM.16.MT88.4 R168, [R234+0xa000] ;  /* 0x00a00000eaa8783b */ /* 0x000e620000004200 */
[----:B------:R-:W2:Y:S01]  /*19110*/  MUFU.EX2 R3, R3 ;  /* 0x0000000300037308 */ /* 0x000ea20000000800 */
[--C-:B------:R-:W-:Y:S01]  /*19120*/  FFMA.FTZ R195, R27, c[0x0][0x23c], -R179.reuse ;  /* 0x00008f001bc37a23 */ /* 0x100fe200000108b3 */
[----:B------:R-:W-:Y:S01]  /*19130*/  FSETP.NEU.FTZ.AND P0, PT, R2, -INF , PT ;  /* 0xff8000000200780b */ /* 0x000fe20003f1d000 */
[--C-:B------:R-:W-:Y:S02]  /*19140*/  FFMA.FTZ R197, R30, c[0x0][0x23c], -R179.reuse ;  /* 0x00008f001ec57a23 */ /* 0x100fe400000108b3 */
[--C-:B------:R-:W-:Y:S02]  /*19150*/  FFMA.FTZ R198, R31, c[0x0][0x23c], -R179.reuse ;  /* 0x00008f001fc67a23 */ /* 0x100fe400000108b3 */
[--C-:B------:R-:W-:Y:S02]  /*19160*/  FFMA.FTZ R185, R10, c[0x0][0x23c], -R179.reuse ;  /* 0x00008f000ab97a23 */ /* 0x100fe400000108b3 */
[--C-:B------:R-:W-:Y:S01]  /*19170*/  FFMA.FTZ R182, R11, c[0x0][0x23c], -R179.reuse ;  /* 0x00008f000bb67a23 */ /* 0x100fe200000108b3 */
[----:B------:R-:W-:Y:S01]  /*19180*/  MUFU.EX2 R194, R194 ;  /* 0x000000c200c27308 */ /* 0x000fe20000000800 */
[--C-:B------:R-:W-:Y:S02]  /*19190*/  FFMA.FTZ R181, R14, c[0x0][0x23c], -R179.reuse ;  /* 0x00008f000eb57a23 */ /* 0x100fe400000108b3 */
[--C-:B------:R-:W-:Y:S02]  /*191a0*/  FFMA.FTZ R180, R15, c[0x0][0x23c], -R179.reuse ;  /* 0x00008f000fb47a23 */ /* 0x100fe400000108b3 */
[----:B------:R-:W-:Y:S02]  /*191b0*/  FMUL.FTZ R178, R2, c[0x0][0x23c] ;  /* 0x00008f0002b27a20 */ /* 0x000fe40000410000 */
[--C-:B------:R-:W-:Y:S02]  /*191c0*/  FFMA.FTZ R190, R6, c[0x0][0x23c], -R179.reuse ;  /* 0x00008f0006be7a23 */ /* 0x100fe400000108b3 */
[--C-:B------:R-:W-:Y:S01]  /*191d0*/  FFMA.FTZ R189, R7, c[0x0][0x23c], -R179.reuse ;  /* 0x00008f0007bd7a23 */ /* 0x100fe200000108b3 */
[----:B------:R-:W-:Y:S01]  /*191e0*/  MUFU.EX2 R185, R185 ;  /* 0x000000b900b97308 */ /* 0x000fe20000000800 */
[----:B------:R-:W-:Y:S01]  /*191f0*/  FSEL R178, R178, RZ, P0 ;  /* 0x000000ffb2b27208 */ /* 0x000fe20000000000 */
[--C-:B------:R-:W-:Y:S01]  /*19200*/  FFMA.FTZ R184, R18, c[0x0][0x23c], -R179.reuse ;  /* 0x00008f0012b87a23 */ /* 0x100fe200000108b3 */
[----:B------:R-:W-:Y:S01]  /*19210*/  PLOP3.LUT P0, PT, PT, PT, UP0, 0x80, 0x0 ;  /* 0x000000000000781c */ /* 0x000fe20003f0f008 */
[C---:B--2---:R-:W-:Y:S02]  /*19220*/  FMUL.FTZ R10, R3.reuse, R158 ;  /* 0x0000009e030a7220 */ /* 0x044fe40000410000 */
[C---:B------:R-:W-:Y:S02]  /*19230*/  FMUL.FTZ R11, R3.reuse, R159 ;  /* 0x0000009f030b7220 */ /* 0x040fe40000410000 */
[C---:B------:R-:W-:Y:S02]  /*19240*/  FMUL.FTZ R14, R3.reuse, R154 ;  /* 0x0000009a030e7220 */ /* 0x040fe40000410000 */
[----:B------:R-:W-:Y:S01]  /*19250*/  MUFU.EX2 R190, R190 ;  /* 0x000000be00be7308 */ /* 0x000fe20000000800 */
[----:B------:R-:W-:Y:S02]  /*19260*/  FMUL.FTZ R15, R3, R155 ;  /* 0x0000009b030f7220 */ /* 0x000fe40000410000 */
[--C-:B------:R-:W-:Y:S02]  /*19270*/  FFMA.FTZ R32, R32, c[0x0][0x23c], -R178.reuse ;  /* 0x00008f0020207a23 */ /* 0x100fe400000108b2 */
[--C-:B------:R-:W-:Y:S02]  /*19280*/  FFMA.FTZ R186, R8, c[0x0][0x23c], -R178.reuse ;  /* 0x00008f0008ba7a23 */ /* 0x100fe400000108b2 */
[--C-:B------:R-:W-:Y:S02]  /*19290*/  FFMA.FTZ R183, R9, c[0x0][0x23c], -R178.reuse ;  /* 0x00008f0009b77a23 */ /* 0x100fe400000108b2 */
[C---:B------:R-:W-:Y:S01]  /*192a0*/  FMUL.FTZ R6, R3.reuse, R162 ;  /* 0x000000a203067220 */ /* 0x040fe20000410000 */
[----:B------:R-:W-:Y:S01]  /*192b0*/  MUFU.EX2 R189, R189 ;  /* 0x000000bd00bd7308 */ /* 0x000fe20000000800 */
[C---:B------:R-:W-:Y:S02]  /*192c0*/  FMUL.FTZ R7, R3.reuse, R163 ;  /* 0x000000a303077220 */ /* 0x040fe40000410000 */
[C---:B------:R-:W-:Y:S02]  /*192d0*/  FMUL.FTZ R134, R3.reuse, R134 ;  /* 0x0000008603867220 */ /* 0x040fe40000410000 */
[C---:B------:R-:W-:Y:S02]  /*192e0*/  FMUL.FTZ R135, R3.reuse, R135 ;  /* 0x0000008703877220 */ /* 0x040fe40000410000 */
[--C-:B------:R-:W-:Y:S02]  /*192f0*/  FFMA.FTZ R192, R12, c[0x0][0x23c], -R178.reuse ;  /* 0x00008f000cc07a23 */ /* 0x100fe400000108b2 */
        /* <DEDUP_REMOVED lines=8> */
[----:B------:R-:W-:Y:S02]  /*19380*/  FMUL.FTZ R147, R3, R147 ;  /* 0x0000009303937220 */ /* 0x000fe40000410000 */
[--C-:B------:R-:W-:Y:S02]  /*19390*/  FFMA.FTZ R191, R4, c[0x0][0x23c], -R178.reuse ;  /* 0x00008f0004bf7a23 */ /* 0x100fe400000108b2 */
[--C-:B------:R-:W-:Y:S02]  /*193a0*/  FFMA.FTZ R187, R5, c[0x0][0x23c], -R178.reuse ;  /* 0x00008f0005bb7a23 */ /* 0x100fe400000108b2 */
[--C-:B------:R-:W-:Y:S02]  /*193b0*/  FFMA.FTZ R188, R19, c[0x0][0x23c], -R179.reuse ;  /* 0x00008f0013bc7a23 */ /* 0x100fe400000108b3 */
[----:B------:R-:W-:Y:S01]  /*193c0*/  FMUL.FTZ R19, R3, R151 ;  /* 0x0000009703137220 */ /* 0x000fe20000410000 */
[----:B------:R-:W-:Y:S01]  /*193d0*/  MUFU.EX2 R191, R191 ;  /* 0x000000bf00bf7308 */ /* 0x000fe20000000800 */
[--C-:B------:R-:W-:Y:S02]  /*193e0*/  FFMA.FTZ R193, R23, c[0x0][0x23c], -R179.reuse ;  /* 0x00008f0017c17a23 */ /* 0x100fe400000108b3 */
[--C-:B------:R-:W-:Y:S01]  /*193f0*/  FFMA.FTZ R196, R20, c[0x0][0x23c], -R178.reuse ;  /* 0x00008f0014c47a23 */ /* 0x100fe200000108b2 */
[----:B--2---:R-:W-:Y:S01]  /*19400*/  F2FP.PACK_AB R163, R182, R185 ;  /* 0x000000b9b6a3723e */ /* 0x004fe200000000ff */
[----:B------:R-:W-:Y:S02]  /*19410*/  FFMA.FTZ R44, R44, c[0x0][0x23c], -R178 ;  /* 0x00008f002c2c7a23 */ /* 0x000fe400000108b2 */
[----:B------:R-:W-:Y:S02]  /*19420*/  FADD.FTZ R164, -R2, R164 ;  /* 0x000000a402a47221 */ /* 0x000fe40000010100 */
[--C-:B------:R-:W-:Y:S01]  /*19430*/  FFMA.FTZ R45, R45, c[0x0][0x23c], -R178.reuse ;  /* 0x00008f002d2d7a23 */ /* 0x100fe200000108b2 */
[----:B------:R-:W-:Y:S01]  /*19440*/  MUFU.EX2 R187, R187 ;  /* 0x000000bb00bb7308 */ /* 0x000fe20000000800 */
[----:B------:R-:W-:Y:S02]  /*19450*/  FMUL.FTZ R164, R164, c[0x0][0x23c] ;  /* 0x00008f00a4a47a20 */ /* 0x000fe40000410000 */
[--C-:B------:R-:W-:Y:S02]  /*19460*/  FFMA.FTZ R48, R48, c[0x0][0x23c], -R178.reuse ;  /* 0x00008f0030307a23 */ /* 0x100fe400000108b2 */
[--C-:B------:R-:W-:Y:S02]  /*19470*/  FFMA.FTZ R49, R49, c[0x0][0x23c], -R178.reuse ;  /* 0x00008f0031317a23 */ /* 0x100fe400000108b2 */
        /* <DEDUP_REMOVED lines=19> */
[----:B------:R-:W2:Y:S01]  /*195b0*/  LDSM.16.MT88.4 R156, [R231+0xa000] ;  /* 0x00a00000e79c783b */ /* 0x000ea20000004200 */
[----:B------:R-:W-:Y:S01]  /*195c0*/  MUFU.EX2 R180, R180 ;  /* 0x000000b400b47308 */ /* 0x000fe20000000800 */
[C---:B------:R-:W-:Y:S02]  /*195d0*/  FMUL.FTZ R12, R164.reuse, R152 ;  /* 0x00000098a40c7220 */ /* 0x040fe40000410000 */
[C---:B------:R-:W-:Y:S01]  /*195e0*/  FMUL.FTZ R4, R164.reuse, R160 ;  /* 0x000000a0a4047220 */ /* 0x040fe20000410000 */
[----:B------:R-:W-:Y:S01]  /*195f0*/  F2FP.PACK_AB R160, R187, R191 ;  /* 0x000000bfbba0723e */ /* 0x000fe200000000ff */
[C---:B------:R-:W-:Y:S01]  /*19600*/  FMUL.FTZ R5, R164.reuse, R161 ;  /* 0x000000a1a4057220 */ /* 0x040fe20000410000 */
[----:B------:R-:W-:Y:S01]  /*19610*/  F2FP.PACK_AB R161, R189, R190 ;  /* 0x000000bebda1723e */ /* 0x000fe200000000ff */
[C---:B------:R-:W-:Y:S01]  /*19620*/  FMUL.FTZ R132, R164.reuse, R132 ;  /* 0x00000084a4847220 */ /* 0x040fe20000410000 */
[----:B---3--:R-:W-:Y:S01]  /*19630*/  F2FP.PACK_AB R162, R183, R186 ;  /* 0x000000bab7a2723e */ /* 0x008fe200000000ff */
[C---:B------:R-:W-:Y:S01]  /*19640*/  FMUL.FTZ R133, R164.reuse, R133 ;  /* 0x00000085a4857220 */ /* 0x040fe20000410000 */
[----:B------:R-:W-:Y:S01]  /*19650*/  MUFU.EX2 R184, R184 ;  /* 0x000000b800b87308 */ /* 0x000fe20000000800 */
[C---:B------:R-:W-:Y:S02]  /*19660*/  FMUL.FTZ R136, R164.reuse, R136 ;  /* 0x00000088a4887220 */ /* 0x040fe40000410000 */
[C---:B------:R-:W-:Y:S02]  /*19670*/  FMUL.FTZ R137, R164.reuse, R137 ;  /* 0x00000089a4897220 */ /* 0x040fe40000410000 */
[C---:B-1----:R-:W-:Y:S05]  /*19680*/  HMMA.16816.F32 R4, R160.reuse, R168, R4 ;  /* 0x000000a8a004723c */ /* 0x042fea0000001804 */
[----:B------:R-:W1:Y:S01]  /*19690*/  MUFU.EX2 R188, R188 ;  /* 0x000000bc00bc7308 */ /* 0x000e620000000800 */
[C---:B------:R-:W-:Y:S02]  /*196a0*/  FMUL.FTZ R140, R164.reuse, R140 ;  /* 0x0000008ca48c7220 */ /* 0x040fe40000410000 */
[C---:B------:R-:W-:Y:S01]  /*196b0*/  HMMA.16816.F32 R8, R160.reuse, R170, R8 ;  /* 0x000000aaa008723c */ /* 0x040fe20000001808 */
[----:B------:R-:W-:Y:S03]  /*196c0*/  LDSM.16.MT88.4 R168, [R234+0xa800] ;  /* 0x00a80000eaa8783b */ /* 0x000fe60000004200 */
[C---:B------:R-:W-:Y:S02]  /*196d0*/  FMUL.FTZ R141, R164.reuse, R141 ;  /* 0x0000008da48d7220 */ /* 0x040fe40000410000 */
[C---:B------:R-:W-:Y:S01]  /*196e0*/  FMUL.FTZ R144, R164.reuse, R144 ;  /* 0x00000090a4907220 */ /* 0x040fe20000410000 */
[----:B------:R-:W-:Y:S01]  /*196f0*/  MUFU.EX2 R192, R192 ;  /* 0x000000c000c07308 */ /* 0x000fe20000000800 */
[C---:B------:R-:W-:Y:S04]  /*19700*/  HMMA.16816.F32 R132, R160.reuse, R172, R132 ;  /* 0x000000aca084723c */ /* 0x040fe80000001884 */
[----:B------:R-:W-:Y:S02]  /*19710*/  FMUL.FTZ R145, R164, R145 ;  /* 0x00000091a4917220 */ /* 0x000fe40000410000 */
[--C-:B------:R-:W-:Y:S02]  /*19720*/  FFMA.FTZ R84, R84, c[0x0][0x23c], -R178.reuse ;  /* 0x00008f0054547a23 */ /* 0x100fe400000108b2 */
[--C-:B------:R-:W-:Y:S01]  /*19730*/  FFMA.FTZ R172, R13, c[0x0][0x23c], -R178.reuse ;  /* 0x00008f000dac7a23 */ /* 0x100fe200000108b2 */
[----:B------:R-:W-:Y:S03]  /*19740*/  MUFU.EX2 R193, R193 ;  /* 0x000000c100c17308 */ /* 0x000fe60000000800 */
[----:B------:R-:W-:Y:S01]  /*19750*/  FMUL.FTZ R13, R164, R153 ;  /* 0x00000099a40d7220 */ /* 0x000fe20000410000 */
[----:B-1----:R-:W-:Y:S01]  /*19760*/  F2FP.PACK_AB R151, R188, R184 ;  /* 0x000000b8bc97723e */ /* 0x002fe200000000ff */
[----:B------:R-:W1:Y:S01]  /*19770*/  LDSM.16.MT88.4 R152, [R230+0xa000] ;  /* 0x00a00000e698783b */ /* 0x000e620000004200 */
[--C-:B------:R-:W-:Y:S02]  /*19780*/  FFMA.FTZ R173, R16, c[0x0][0x23c], -R178.reuse ;  /* 0x00008f0010ad7a23 */ /* 0x100fe400000108b2 */
[----:B------:R-:W-:Y:S02]  /*19790*/  FMUL.FTZ R16, R164, R148 ;  /* 0x00000094a4107220 */ /* 0x000fe40000410000 */
[----:B------:R-:W3:Y:S01]  /*197a0*/  MUFU.EX2 R172, R172 ;  /* 0x000000ac00ac7308 */ /* 0x000ee20000000800 */
[C---:B------:R-:W-:Y:S03]  /*197b0*/  HMMA.16816.F32 R12, R160.reuse, R174, R12 ;  /* 0x000000aea00c723c */ /* 0x040fe6000000180c */
[--C-:B------:R-:W-:Y:S02]  /*197c0*/  FFMA.FTZ R85, R85, c[0x0][0x23c], -R178.reuse ;  /* 0x00008f0055557a23 */ /* 0x100fe400000108b2 */
[--C-:B------:R-:W-:Y:S02]  /*197d0*/  FFMA.FTZ R88, R88, c[0x0][0x23c], -R178.reuse ;  /* 0x00008f0058587a23 */ /* 0x100fe400000108b2 */
[--C-:B------:R-:W-:Y:S01]  /*197e0*/  FFMA.FTZ R174, R17, c[0x0][0x23c], -R178.reuse ;  /* 0x00008f0011ae7a23 */ /* 0x100fe200000108b2 */
[C---:B--2---:R-:W-:Y:S01]  /*197f0*/  HMMA.16816.F32 R136, R160.reuse, R156, R136 ;  /* 0x0000009ca088723c */ /* 0x044fe20000001888 */
[----:B------:R-:W-:Y:S03]  /*19800*/  MUFU.EX2 R173, R173 ;  /* 0x000000ad00ad7308 */ /* 0x000fe60000000800 */
[----:B------:R-:W-:Y:S01]  /*19810*/  FMUL.FTZ R17, R164, R149 ;  /* 0x00000095a4117220 */ /* 0x000fe20000410000 */
[----:B------:R-:W-:Y:S01]  /*19820*/  F2FP.PACK_AB R149, R180, R181 ;  /* 0x000000b5b495723e */ /* 0x000fe200000000ff */
[--C-:B------:R-:W-:Y:S02]  /*19830*/  FFMA.FTZ R175, R22, c[0x0][0x23c], -R179.reuse ;  /* 0x00008f0016af7a23 */ /* 0x100fe400000108b3 */
[--C-:B------:R-:W-:Y:S03]  /*19840*/  FFMA.FTZ R89, R89, c[0x0][0x23c], -R178.reuse ;  /* 0x00008f0059597a23 */ /* 0x100fe600000108b2 */
[----:B------:R-:W2:Y:S01]  /*19850*/  MUFU.EX2 R174, R174 ;  /* 0x000000ae00ae7308 */ /* 0x000ea20000000800 */
[C---:B------:R-:W-:Y:S01]  /*19860*/  HMMA.16816.F32 R16, R160.reuse, R158, R16 ;  /* 0x0000009ea010723c */ /* 0x040fe20000001810 */
[----:B------:R-:W4:Y:S02]  /*19870*/  LDSM.16.MT88.4 R156, [R232+0xa800] ;  /* 0x00a80000e89c783b */ /* 0x000f240000004200 */
[----:B---3--:R-:W-:Y:S01]  /*19880*/  F2FP.PACK_AB R148, R172, R192 ;  /* 0x000000c0ac94723e */ /* 0x008fe200000000ff */
[--C-:B------:R-:W-:Y:S02]  /*19890*/  FFMA.FTZ R116, R116, c[0x0][0x23c], -R178.reuse ;  /* 0x00008f0074747a23 */ /* 0x100fe400000108b2 */
[--C-:B------:R-:W-:Y:S02]  /*198a0*/  FFMA.FTZ R117, R117, c[0x0][0x23c], -R178.reuse ;  /* 0x00008f0075757a23 */ /* 0x100fe400000108b2 */
[----:B------:R-:W-:Y:S01]  /*198b0*/  FFMA.FTZ R125, R125, c[0x0][0x23c], -R178 ;  /* 0x00008f007d7d7a23 */ /* 0x000fe200000108b2 */
[----:B------:R-:W-:Y:S03]  /*198c0*/  MUFU.EX2 R175, R175 ;  /* 0x000000af00af7308 */ /* 0x000fe60000000800 */
[----:B------:R-:W-:Y:S01]  /*198d0*/  FFMA.FTZ R190, R3, R251, R190 ;  /* 0x000000fb03be7223 */ /* 0x000fe200000100be */
[C---:B-1----:R-:W-:Y:S03]  /*198e0*/  HMMA.16816.F32 R140, R160.reuse, R152, R140 ;  /* 0x00000098a08c723c */ /* 0x042fe6000000188c */
[----:B------:R-:W-:Y:S03]  /*198f0*/  FFMA.FTZ R3, R115, c[0x0][0x23c], -R179 ;  /* 0x00008f0073037a23 */ /* 0x000fe600000108b3 */
[----:B------:R-:W1:Y:S01]  /*19900*/  MUFU.EX2 R195, R195 ;  /* 0x000000c300c37308 */ /* 0x000e620000000800 */
[----:B------:R-:W-:Y:S01]  /*19910*/  FFMA.FTZ R191, R164, R252, R191 ;  /* 0x000000fca4bf7223 */ /* 0x000fe200000100bf */
[----:B------:R-:W-:Y:S01]  /*19920*/  MOV R164, R2 ;  /* 0x0000000200a47202 */ /* 0x000fe20000000f00 */
[----:B------:R-:W-:Y:S01]  /*19930*/  HMMA.16816.F32 R144, R160, R154, R144 ;  /* 0x0000009aa090723c */ /* 0x000fe20000001890 */
[----:B------:R-:W3:Y:S02]  /*19940*/  LDSM.16.MT88.4 R152, [R231+0xa800] ;  /* 0x00a80000e798783b */ /* 0x000ee40000004200 */
[----:B--2---:R-:W-:Y:S01]  /*19950*/  F2FP.PACK_AB R150, R174, R173 ;  /* 0x000000adae96723e */ /* 0x004fe200000000ff */
[----:B------:R-:W-:Y:S03]  /*19960*/  FADD.FTZ R191, R187, R191 ;  /* 0x000000bfbbbf7221 */ /* 0x000fe60000010000 */
[----:B------:R-:W-:Y:S01]  /*19970*/  MUFU.EX2 R196, R196 ;  /* 0x000000c400c47308 */ /* 0x000fe20000000800 */
[----:B------:R-:W-:Y:S01]  /*19980*/  FADD.FTZ R190, R189, R190 ;  /* 0x000000bebdbe7221 */ /* 0x000fe20000010000 */
[----:B------:R-:W2:Y:S01]  /*19990*/  LDSM.16.MT88.4 R160, [R230+0xa800] ;  /* 0x00a80000e6a0783b */ /* 0x000ea20000004200 */
[C---:B------:R-:W-:Y:S05]  /*199a0*/  HMMA.16816.F32 R4, R148.reuse, R168, R4 ;  /* 0x000000a89404723c */ /* 0x040fea0000001804 */
[----:B------:R-:W-:Y:S02]  /*199b0*/  FADD.FTZ R186, R186, R191 ;  /* 0x000000bfbaba7221 */ /* 0x000fe40000010000 */
[----:B------:R-:W-:Y:S01]  /*199c0*/  MUFU.EX2 R197, R197 ;  /* 0x000000c500c57308 */ /* 0x000fe20000000800 */
[--C-:B------:R-:W-:Y:S01]  /*199d0*/  FFMA.FTZ R168, R24, c[0x0][0x23c], -R178.reuse ;  /* 0x00008f0018a87a23 */ /* 0x100fe200000108b2 */
[C---:B------:R-:W-:Y:S03]  /*199e0*/  HMMA.16816.F32 R8, R148.reuse, R170, R8 ;  /* 0x000000aa9408723c */ /* 0x040fe60000001808 */
[----:B-1----:R-:W-:Y:S01]  /*199f0*/  F2FP.PACK_AB R23, R195, R194 ;  /* 0x000000c2c317723e */ /* 0x002fe200000000ff */
[--C-:B------:R-:W-:Y:S01]  /*19a00*/  FFMA.FTZ R169, R21, c[0x0][0x23c], -R178.reuse ;  /* 0x00008f0015a97a23 */ /* 0x100fe200000108b2 */
[----:B------:R-:W-:Y:S02]  /*19a10*/  F2FP.PACK_AB R21, R193, R175 ;  /* 0x000000afc115723e */ /* 0x000fe400000000ff */
[----:B------:R-:W-:Y:S01]  /*19a20*/  FFMA.FTZ R170, R25, c[0x0][0x23c], -R178 ;  /* 0x00008f0019aa7a23 */ /* 0x000fe200000108b2 */
[----:B------:R-:W-:Y:S01]  /*19a30*/  MUFU.EX2 R168, R168 ;  /* 0x000000a800a87308 */ /* 0x000fe20000000800 */
[----:B------:R-:W1:Y:S01]  /*19a40*/  LDSM.16.MT88.4 R24, [R234+0xb000] ;  /* 0x00b00000ea18783b */ /* 0x000e620000004200 */
[C---:B----4-:R-:W-:Y:S03]  /*19a50*/  HMMA.16816.F32 R132, R148.reuse, R156, R132 ;  /* 0x0000009c9484723c */ /* 0x050fe60000001884 */
[----:B------:R-:W-:Y:S02]  /*19a60*/  FFMA.FTZ R171, R34, c[0x0][0x23c], -R179 ;  /* 0x00008f0022ab7a23 */ /* 0x000fe400000108b3 */
[----:B------:R-:W-:Y:S02]  /*19a70*/  FADD.FTZ R186, R183, R186 ;  /* 0x000000bab7ba7221 */ /* 0x000fe40000010000 */
[----:B------:R-:W-:Y:S01]  /*19a80*/  FADD.FTZ R190, R185, R190 ;  /* 0x000000beb9be7221 */ /* 0x000fe20000010000 */
[----:B------:R-:W4:Y:S01]  /*19a90*/  MUFU.EX2 R169, R169 ;  /* 0x000000a900a97308 */ /* 0x000f220000000800 */
[C---:B------:R-:W-:Y:S01]  /*19aa0*/  HMMA.16816.F32 R12, R148.reuse, R158, R12 ;  /* 0x0000009e940c723c */ /* 0x040fe2000000180c */
[----:B------:R-:W5:Y:S02]  /*19ab0*/  LDSM.16.MT88.4 R156, [R232+0xb000] ;  /* 0x00b00000e89c783b */ /* 0x000f640000004200 */
[----:B------:R-:W-:Y:S02]  /*19ac0*/  FADD.FTZ R192, R192, R186 ;  /* 0x000000bac0c07221 */ /* 0x000fe40000010000 */
[----:B------:R-:W-:Y:S02]  /*19ad0*/  FADD.FTZ R190, R182, R190 ;  /* 0x000000beb6be7221 */ /* 0x000fe40000010000 */
[----:B------:R-:W-:Y:S01]  /*19ae0*/  FADD.FTZ R192, R172, R192 ;  /* 0x000000c0acc07221 */ /* 0x000fe20000010000 */
[C---:B---3--:R-:W-:Y:S01]  /*19af0*/  HMMA.16816.F32 R136, R148.reuse, R152, R136 ;  /* 0x000000989488723c */ /* 0x048fe20000001888 */
[----:B------:R-:W3:Y:S03]  /*19b00*/  MUFU.EX2 R170, R170 ;  /* 0x000000aa00aa7308 */ /* 0x000ee60000000800 */
[----:B------:R-:W-:Y:S02]  /*19b10*/  FADD.FTZ R173, R173, R192 ;  /* 0x000000c0adad7221 */ /* 0x000fe40000010000 */
[----:B------:R-:W-:Y:S02]  /*19b20*/  FADD.FTZ R181, R181, R190 ;  /* 0x000000beb5b57221 */ /* 0x000fe40000010000 */
[C---:B------:R-:W-:Y:S01]  /*19b30*/  HMMA.16816.F32 R16, R148.reuse, R154, R16 ;  /* 0x0000009a9410723c */ /* 0x040fe20000001810 */
[----:B------:R-:W5:Y:S02]  /*19b40*/  LDSM.16.MT88.4 R152, [R231+0xb000] ;  /* 0x00b00000e798783b */ /* 0x000f640000004200 */
[----:B------:R-:W-:Y:S01]  /*19b50*/  MUFU.EX2 R198, R198 ;  /* 0x000000c600c67308 */ /* 0x000fe20000000800 */
[----:B------:R-:W-:Y:S02]  /*19b60*/  FADD.FTZ R173, R174, R173 ;  /* 0x000000adaead7221 */ /* 0x000fe40000010000 */
[----:B------:R-:W-:Y:S01]  /*19b70*/  FADD.FTZ R181, R180, R181 ;  /* 0x000000b5b4b57221 */ /* 0x000fe20000010000 */
[----:B----4-:R-:W-:Y:S01]  /*19b80*/  F2FP.PACK_AB R20, R169, R196 ;  /* 0x000000c4a914723e */ /* 0x010fe200000000ff */
[C---:B--2---:R-:W-:Y:S04]  /*19b90*/  HMMA.16816.F32 R140, R148.reuse, R160, R140 ;  /* 0x000000a0948c723c */ /* 0x044fe8000000188c */
[----:B------:R-:W-:Y:S01]  /*19ba0*/  FADD.FTZ R196, R196, R173 ;  /* 0x000000adc4c47221 */ /* 0x000fe20000010000 */
[----:B------:R-:W-:Y:S01]  /*19bb0*/  MUFU.EX2 R171, R171 ;  /* 0x000000ab00ab7308 */ /* 0x000fe20000000800 */
[----:B------:R-:W-:Y:S02]  /*19bc0*/  FADD.FTZ R184, R184, R181 ;  /* 0x000000b5b8b87221 */ /* 0x000fe40000010000 */
[----:B------:R-:W-:Y:S01]  /*19bd0*/  HMMA.16816.F32 R144, R148, R162, R144 ;  /* 0x000000a29490723c */ /* 0x000fe20000001890 */
[----:B------:R-:W2:Y:S03]  /*19be0*/  LDSM.16.MT88.4 R148, [R230+0xb000] ;  /* 0x00b00000e694783b */ /* 0x000ea60000004200 */
[----:B------:R-:W-:Y:S01]  /*19bf0*/  FFMA.FTZ R160, R35, c[0x0][0x23c], -R179 ;  /* 0x00008f0023a07a23 */ /* 0x000fe200000108b3 */
[----:B---3--:R-:W-:Y:S01]  /*19c00*/  F2FP.PACK_AB R22, R170, R168 ;  /* 0x000000a8aa16723e */ /* 0x008fe200000000ff */
[--C-:B------:R-:W-:Y:S01]  /*19c10*/  FFMA.FTZ R161, R28, c[0x0][0x23c], -R178.reuse ;  /* 0x00008f001ca17a23 */ /* 0x100fe200000108b2 */
[----:B------:R-:W-:Y:S01]  /*19c20*/  MUFU.EX2 R44, R44 ;  /* 0x0000002c002c7308 */ /* 0x000fe20000000800 */
[----:B------:R-:W-:Y:S02]  /*19c30*/  FFMA.FTZ R162, R29, c[0x0][0x23c], -R178 ;  /* 0x00008f001da27a23 */ /* 0x000fe400000108b2 */
[----:B------:R-:W-:Y:S02]  /*19c40*/  LDSM.16.MT88.4 R28, [R232+0xb800] ;  /* 0x00b80000e81c783b */ /* 0x000fe40000004200 */
[C---:B-1----:R-:W-:Y:S05]  /*19c50*/  HMMA.16816.F32 R4, R20.reuse, R24, R4 ;  /* 0x000000181404723c */ /* 0x042fea0000001804 */
[----:B------:R-:W-:Y:S01]  /*19c60*/  MUFU.EX2 R160, R160 ;  /* 0x000000a000a07308 */ /* 0x000fe20000000800 */
[----:B------:R-:W-:Y:S02]  /*19c70*/  FADD.FTZ R196, R169, R196 ;  /* 0x000000c4a9c47221 */ /* 0x000fe40000010000 */
[C---:B------:R-:W-:Y:S01]  /*19c80*/  HMMA.16816.F32 R8, R20.reuse, R26, R8 ;  /* 0x0000001a1408723c */ /* 0x040fe20000001808 */
[----:B------:R-:W1:Y:S03]  /*19c90*/  LDSM.16.MT88.4 R24, [R234+0xb800] ;  /* 0x00b80000ea18783b */ /* 0x000e660000004200 */
[----:B------:R-:W-:Y:S02]  /*19ca0*/  FADD.FTZ R196, R168, R196 ;  /* 0x000000c4a8c47221 */ /* 0x000fe40000010000 */
[----:B------:R-:W-:Y:S01]  /*19cb0*/  FADD.FTZ R184, R188, R184 ;  /* 0x000000b8bcb87221 */ /* 0x000fe20000010000 */
[----:B------:R-:W3:Y:S01]  /*19cc0*/  MUFU.EX2 R161, R161 ;  /* 0x000000a100a17308 */ /* 0x000ee20000000800 */
[C---:B-----5:R-:W-:Y:S04]  /*19cd0*/  HMMA.16816.F32 R132, R20.reuse, R156, R132 ;  /* 0x0000009c1484723c */ /* 0x060fe80000001884 */
[----:B------:R-:W-:Y:S02]  /*19ce0*/  FADD.FTZ R170, R170, R196 ;  /* 0x000000c4aaaa7221 */ /* 0x000fe40000010000 */
[----:B------:R-:W-:Y:S02]  /*19cf0*/  FADD.FTZ R175, R175, R184 ;  /* 0x000000b8afaf7221 */ /* 0x000fe40000010000 */
[C---:B------:R-:W-:Y:S01]  /*19d00*/  HMMA.16816.F32 R12, R20.reuse, R158, R12 ;  /* 0x0000009e140c723c */ /* 0x040fe2000000180c */
[----:B------:R4:W-:Y:S03]  /*19d10*/  MUFU.EX2 R156, R32 ;  /* 0x00000020009c7308 */ /* 0x0009e60000000800 */
[--C-:B------:R-:W-:Y:S02]  /*19d20*/  FFMA.FTZ R157, R33, c[0x0][0x23c], -R178.reuse ;  /* 0x00008f00219d7a23 */ /* 0x100fe400000108b2 */
[----:B------:R-:W-:Y:S02]  /*19d30*/  FADD.FTZ R175, R193, R175 ;  /* 0x000000afc1af7221 */ /* 0x000fe40000010000 */
[C---:B------:R-:W-:Y:S03]  /*19d40*/  HMMA.16816.F32 R136, R20.reuse, R152, R136 ;  /* 0x000000981488723c */ /* 0x040fe60000001888 */
[----:B------:R-:W-:Y:S01]  /*19d50*/  MUFU.EX2 R162, R162 ;  /* 0x000000a200a27308 */ /* 0x000fe20000000800 */
[--C-:B------:R-:W-:Y:S02]  /*19d60*/  FFMA.FTZ R158, R40, c[0x0][0x23c], -R178.reuse ;  /* 0x00008f00289e7a23 */ /* 0x100fe400000108b2 */
[----:B------:R-:W-:Y:S02]  /*19d70*/  FFMA.FTZ R40, R41, c[0x0][0x23c], -R178 ;  /* 0x00008f0029287a23 */ /* 0x000fe400000108b2 */
[--C-:B------:R-:W-:Y:S01]  /*19d80*/  FFMA.FTZ R152, R38, c[0x0][0x23c], -R179.reuse ;  /* 0x00008f0026987a23 */ /* 0x100fe200000108b3 */
[C---:B------:R-:W-:Y:S03]  /*19d90*/  HMMA.16816.F32 R16, R20.reuse, R154, R16 ;  /* 0x0000009a1410723c */ /* 0x040fe60000001810 */
[--C-:B------:R-:W-:Y:S01]  /*19da0*/  FFMA.FTZ R153, R39, c[0x0][0x23c], -R179.reuse ;  /* 0x00008f0027997a23 */ /* 0x100fe200000108b3 */
[----:B------:R-:W5:Y:S01]  /*19db0*/  MUFU.EX2 R157, R157 ;  /* 0x0000009d009d7308 */ /* 0x000f620000000800 */
[----:B---3--:R-:W-:Y:S02]  /*19dc0*/  FADD.FTZ R170, R161, R170 ;  /* 0x000000aaa1aa7221 */ /* 0x008fe40000010000 */
[--C-:B------:R-:W-:Y:S01]  /*19dd0*/  FFMA.FTZ R155, R37, c[0x0][0x23c], -R178.reuse ;  /* 0x00008f00259b7a23 */ /* 0x100fe200000108b2 */
[----:B----4-:R-:W3:Y:S01]  /*19de0*/  LDSM.16.MT88.4 R32, [R231+0xb800] ;  /* 0x00b80000e720783b */ /* 0x010ee20000004200 */
[C---:B--2---:R-:W-:Y:S03]  /*19df0*/  HMMA.16816.F32 R140, R20.reuse, R148, R140 ;  /* 0x00000094148c723c */ /* 0x044fe6000000188c */
[--C-:B------:R-:W-:Y:S02]  /*19e00*/  FFMA.FTZ R154, R42, c[0x0][0x23c], -R179.reuse ;  /* 0x00008f002a9a7a23 */ /* 0x100fe400000108b3 */
[----:B------:R-:W-:Y:S01]  /*19e10*/  MUFU.EX2 R152, R152 ;  /* 0x0000009800987308 */ /* 0x000fe20000000800 */
[--C-:B------:R-:W-:Y:S02]  /*19e20*/  FFMA.FTZ R42, R43, c[0x0][0x23c], -R179.reuse ;  /* 0x00008f002b2a7a23 */ /* 0x100fe400000108b3 */
[----:B------:R-:W-:Y:S01]  /*19e30*/  HMMA.16816.F32 R144, R20, R150, R144 ;  /* 0x000000961490723c */ /* 0x000fe20000001890 */
[----:B------:R-:W2:Y:S03]  /*19e40*/  LDSM.16.MT88.4 R148, [R230+0xb800] ;  /* 0x00b80000e694783b */ /* 0x000ea60000004200 */
[----:B------:R-:W-:Y:S02]  /*19e50*/  FFMA.FTZ R43, R36, c[0x0][0x23c], -R178 ;  /* 0x00008f00242b7a23 */ /* 0x000fe400000108b2 */
[--C-:B------:R-:W-:Y:S01]  /*19e60*/  FFMA.FTZ R41, R46, c[0x0][0x23c], -R179.reuse ;  /* 0x00008f002e297a23 */ /* 0x100fe200000108b3 */
[----:B------:R-:W-:Y:S01]  /*19e70*/  MUFU.EX2 R153, R153 ;  /* 0x0000009900997308 */ /* 0x000fe20000000800 */
[----:B------:R-:W-:Y:S01]  /*19e80*/  F2FP.PACK_AB R21, R198, R197 ;  /* 0x000000c5c615723e */ /* 0x000fe200000000ff */
[----:B------:R-:W-:Y:S03]  /*19e90*/  LDSM.16.MT88.4 R36, [R230+0xc000] ;  /* 0x00c00000e624783b */ /* 0x000fe60000004200 */
[----:B-----5:R-:W-:Y:S01]  /*19ea0*/  F2FP.PACK_AB R22, R157, R156 ;  /* 0x0000009c9d16723e */ /* 0x020fe200000000ff */
[--C-:B------:R-:W-:Y:S01]  /*19eb0*/  FFMA.FTZ R46, R47, c[0x0][0x23c], -R179.reuse ;  /* 0x00008f002f2e7a23 */ /* 0x100fe200000108b3 */
[----:B------:R-:W-:Y:S01]  /*19ec0*/  F2FP.PACK_AB R23, R160, R171 ;  /* 0x000000aba017723e */ /* 0x000fe200000000ff */
[--C-:B------:R-:W-:Y:S01]  /*19ed0*/  FFMA.FTZ R47, R50, c[0x0][0x23c], -R179.reuse ;  /* 0x00008f00322f7a23 */ /* 0x100fe200000108b3 */
[C---:B------:R-:W-:Y:S01]  /*19ee0*/  F2FP.PACK_AB R20, R162.reuse, R161 ;  /* 0x000000a1a214723e */ /* 0x040fe200000000ff */
[----:B------:R-:W-:Y:S01]  /*19ef0*/  MUFU.EX2 R154, R154 ;  /* 0x0000009a009a7308 */ /* 0x000fe20000000800 */
[----:B------:R-:W-:Y:S02]  /*19f00*/  FADD.FTZ R162, R162, R170 ;  /* 0x000000aaa2a27221 */ /* 0x000fe40000010000 */
[--C-:B------:R-:W-:Y:S02]  /*19f10*/  FFMA.FTZ R50, R51, c[0x0][0x23c], -R179.reuse ;  /* 0x00008f0033327a23 */ /* 0x100fe400000108b3 */
[----:B------:R-:W-:Y:S01]  /*19f20*/  FADD.FTZ R162, R156, R162 ;  /* 0x000000a29ca27221 */ /* 0x000fe20000010000 */
[C---:B-1----:R-:W-:Y:S03]  /*19f30*/  HMMA.16816.F32 R4, R20.reuse, R24, R4 ;  /* 0x000000181404723c */ /* 0x042fe60000001804 */
[----:B------:R-:W-:Y:S01]  /*19f40*/  FADD.FTZ R157, R157, R162 ;  /* 0x000000a29d9d7221 */ /* 0x000fe20000010000 */
[----:B------:R-:W-:Y:S01]  /*19f50*/  MUFU.EX2 R42, R42 ;  /* 0x0000002a002a7308 */ /* 0x000fe20000000800 */
[--C-:B------:R-:W-:Y:S02]  /*19f60*/  FFMA.FTZ R51, R54, c[0x0][0x23c], -R179.reuse ;  /* 0x00008f0036337a23 */ /* 0x100fe400000108b3 */
[--C-:B------:R-:W-:Y:S01]  /*19f70*/  FFMA.FTZ R54, R55, c[0x0][0x23c], -R179.reuse ;  /* 0x00008f0037367a23 */ /* 0x100fe200000108b3 */
[C---:B------:R-:W-:Y:S01]  /*19f80*/  HMMA.16816.F32 R8, R20.reuse, R26, R8 ;  /* 0x0000001a1408723c */ /* 0x040fe20000001808 */
[----:B------:R-:W1:Y:S03]  /*19f90*/  LDSM.16.MT88.4 R24, [R234+0xc000] ;  /* 0x00c00000ea18783b */ /* 0x000e660000004200 */
[--C-:B------:R-:W-:Y:S02]  /*19fa0*/  FFMA.FTZ R55, R59, c[0x0][0x23c], -R179.reuse ;  /* 0x00008f003b377a23 */ /* 0x100fe400000108b3 */
[----:B------:R-:W4:Y:S01]  /*19fb0*/  MUFU.EX2 R43, R43 ;  /* 0x0000002b002b7308 */ /* 0x000f220000000800 */
[--C-:B------:R-:W-:Y:S01]  /*19fc0*/  FFMA.FTZ R59, R62, c[0x0][0x23c], -R179.reuse ;  /* 0x00008f003e3b7a23 */ /* 0x100fe200000108b3 */
[C---:B------:R-:W-:Y:S04]  /*19fd0*/  HMMA.16816.F32 R132, R20.reuse, R28, R132 ;  /* 0x0000001c1484723c */ /* 0x040fe80000001884 */
[--C-:B------:R-:W-:Y:S02]  /*19fe0*/  FFMA.FTZ R62, R63, c[0x0][0x23c], -R179.reuse ;  /* 0x00008f003f3e7a23 */ /* 0x100fe400000108b3 */
[--C-:B------:R-:W-:Y:S02]  /*19ff0*/  FFMA.FTZ R63, R67, c[0x0][0x23c], -R179.reuse ;  /* 0x00008f00433f7a23 */ /* 0x100fe400000108b3 */
[----:B------:R-:W5:Y:S01]  /*1a000*/  MUFU.EX2 R155, R155 ;  /* 0x0000009b009b7308 */ /* 0x000f620000000800 */
[C---:B------:R-:W-:Y:S01]  /*1a010*/  HMMA.16816.F32 R12, R20.reuse, R30, R12 ;  /* 0x0000001e140c723c */ /* 0x040fe2000000180c */
[----:B------:R-:W1:Y:S02]  /*1a020*/  LDSM.16.MT88.4 R28, [R232+0xc000] ;  /* 0x00c00000e81c783b */ /* 0x000e640000004200 */
[--C-:B------:R-:W-:Y:S02]  /*1a030*/  FFMA.FTZ R67, R61, c[0x0][0x23c], -R178.reuse ;  /* 0x00008f003d437a23 */ /* 0x100fe400000108b2 */
[--C-:B------:R-:W-:Y:S02]  /*1a040*/  FFMA.FTZ R61, R64, c[0x0][0x23c], -R178.reuse ;  /* 0x00008f00403d7a23 */ /* 0x100fe400000108b2 */
[--C-:B------:R-:W-:Y:S01]  /*1a050*/  FFMA.FTZ R64, R65, c[0x0][0x23c], -R178.reuse ;  /* 0x00008f0041407a23 */ /* 0x100fe200000108b2 */
[C---:B---3--:R-:W-:Y:S01]  /*1a060*/  HMMA.16816.F32 R136, R20.reuse, R32, R136 ;  /* 0x000000201488723c */ /* 0x048fe20000001888 */
[----:B------:R-:W-:Y:S03]  /*1a070*/  MUFU.EX2 R158, R158 ;  /* 0x0000009e009e7308 */ /* 0x000fe60000000800 */
[----:B------:R-:W-:Y:S02]  /*1a080*/  FFMA.FTZ R65, R70, c[0x0][0x23c], -R179 ;  /* 0x00008f0046417a23 */ /* 0x000fe400000108b3 */
[----:B----4-:R-:W-:Y:S02]  /*1a090*/  FADD.FTZ R157, R43, R157 ;  /* 0x0000009d2b9d7221 */ /* 0x010fe40000010000 */
[C---:B------:R-:W-:Y:S01]  /*1a0a0*/  HMMA.16816.F32 R16, R20.reuse, R34, R16 ;  /* 0x000000221410723c */ /* 0x040fe20000001810 */
[----:B------:R-:W3:Y:S02]  /*1a0b0*/  LDSM.16.MT88.4 R32, [R231+0xc000] ;  /* 0x00c00000e720783b */ /* 0x000ee40000004200 */
[----:B------:R-:W4:Y:S01]  /*1a0c0*/  MUFU.EX2 R40, R40 ;  /* 0x0000002800287308 */ /* 0x000f220000000800 */
[--C-:B------:R-:W-:Y:S02]  /*1a0d0*/  FFMA.FTZ R70, R74, c[0x0][0x23c], -R179.reuse ;  /* 0x00008f004a467a23 */ /* 0x100fe400000108b3 */
[----:B------:R-:W-:Y:S02]  /*1a0e0*/  FFMA.FTZ R74, R75, c[0x0][0x23c], -R179 ;  /* 0x00008f004b4a7a23 */ /* 0x000fe400000108b3 */
[C---:B--2---:R-:W-:Y:S04]  /*1a0f0*/  HMMA.16816.F32 R140, R20.reuse, R148, R140 ;  /* 0x00000094148c723c */ /* 0x044fe8000000188c */
[----:B-----5:R-:W-:Y:S01]  /*1a100*/  FADD.FTZ R157, R155, R157 ;  /* 0x0000009d9b9d7221 */ /* 0x020fe20000010000 */
[----:B------:R-:W-:Y:S01]  /*1a110*/  MUFU.EX2 R41, R41 ;  /* 0x0000002900297308 */ /* 0x000fe20000000800 */
[--C-:B------:R-:W-:Y:S02]  /*1a120*/  FFMA.FTZ R75, R78, c[0x0][0x23c], -R179.reuse ;  /* 0x00008f004e4b7a23 */ /* 0x100fe400000108b3 */
[----:B------:R-:W-:Y:S04]  /*1a130*/  HMMA.16816.F32 R144, R20, R150, R144 ;  /* 0x000000961490723c */ /* 0x000fe80000001890 */
[--C-:B------:R-:W-:Y:S02]  /*1a140*/  FFMA.FTZ R148, R95, c[0x0][0x23c], -R179.reuse ;  /* 0x00008f005f947a23 */ /* 0x100fe400000108b3 */
[--C-:B------:R-:W-:Y:S01]  /*1a150*/  FFMA.FTZ R78, R79, c[0x0][0x23c], -R179.reuse ;  /* 0x00008f004f4e7a23 */ /* 0x100fe200000108b3 */
[----:B------:R-:W2:Y:S01]  /*1a160*/  MUFU.EX2 R46, R46 ;  /* 0x0000002e002e7308 */ /* 0x000ea20000000800 */
[----:B------:R-:W-:Y:S01]  /*1a170*/  F2FP.PACK_AB R21, R153, R152 ;  /* 0x000000989915723e */ /* 0x000fe200000000ff */
[----:B------:R-:W-:Y:S03]  /*1a180*/  FFMA.FTZ R79, R83, c[0x0][0x23c], -R179 ;  /* 0x00008f00534f7a23 */ /* 0x000fe600000108b3 */
[----:B------:R-:W-:Y:S01]  /*1a190*/  F2FP.PACK_AB R23, R42, R154 ;  /* 0x0000009a2a17723e */ /* 0x000fe200000000ff */
[--C-:B------:R-:W-:Y:S01]  /*1a1a0*/  FFMA.FTZ R83, R77, c[0x0][0x23c], -R178.reuse ;  /* 0x00008f004d537a23 */ /* 0x100fe200000108b2 */
[----:B------:R-:W-:Y:S01]  /*1a1b0*/  F2FP.PACK_AB R20, R155, R43 ;  /* 0x0000002b9b14723e */ /* 0x000fe200000000ff */
[--C-:B------:R-:W-:Y:S01]  /*1a1c0*/  FFMA.FTZ R77, R80, c[0x0][0x23c], -R178.reuse ;  /* 0x00008f00504d7a23 */ /* 0x100fe200000108b2 */
[----:B----4-:R-:W-:Y:S01]  /*1a1d0*/  F2FP.PACK_AB R22, R40, R158 ;  /* 0x0000009e2816723e */ /* 0x010fe200000000ff */
[----:B------:R-:W-:Y:S01]  /*1a1e0*/  MUFU.EX2 R47, R47 ;  /* 0x0000002f002f7308 */ /* 0x000fe20000000800 */
[----:B------:R-:W-:Y:S02]  /*1a1f0*/  FADD.FTZ R158, R158, R157 ;  /* 0x0000009d9e9e7221 */ /* 0x000fe40000010000 */
[----:B------:R-:W-:Y:S02]  /*1a200*/  FFMA.FTZ R80, R81, c[0x0][0x23c], -R178 ;  /* 0x00008f0051507a23 */ /* 0x000fe400000108b2 */
[----:B------:R-:W-:Y:S01]  /*1a210*/  FADD.FTZ R158, R40, R158 ;  /* 0x0000009e289e7221 */ /* 0x000fe20000010000 */
[C---:B-1----:R-:W-:Y:S03]  /*1a220*/  HMMA.16816.F32 R4, R20.reuse, R24, R4 ;  /* 0x000000181404723c */ /* 0x042fe60000001804 */
[--C-:B------:R-:W-:Y:S01]  /*1a230*/  FFMA.FTZ R81, R86, c[0x0][0x23c], -R179.reuse ;  /* 0x00008f0056517a23 */ /* 0x100fe200000108b3 */
[----:B------:R-:W1:Y:S01]  /*1a240*/  MUFU.EX2 R50, R50 ;  /* 0x0000003200327308 */ /* 0x000e620000000800 */
[--C-:B------:R-:W-:Y:S02]  /*1a250*/  FFMA.FTZ R86, R87, c[0x0][0x23c], -R179.reuse ;  /* 0x00008f0057567a23 */ /* 0x100fe400000108b3 */
[--C-:B------:R-:W-:Y:S01]  /*1a260*/  FFMA.FTZ R87, R90, c[0x0][0x23c], -R179.reuse ;  /* 0x00008f005a577a23 */ /* 0x100fe200000108b3 */
[C---:B------:R-:W-:Y:S01]  /*1a270*/  HMMA.16816.F32 R8, R20.reuse, R26, R8 ;  /* 0x0000001a1408723c */ /* 0x040fe20000001808 */
[----:B------:R-:W4:Y:S03]  /*1a280*/  LDSM.16.MT88.4 R24, [R234+0xc800] ;  /* 0x00c80000ea18783b */ /* 0x000f260000004200 */
[--C-:B------:R-:W-:Y:S02]  /*1a290*/  FFMA.FTZ R90, R91, c[0x0][0x23c], -R179.reuse ;  /* 0x00008f005b5a7a23 */ /* 0x100fe400000108b3 */
[----:B------:R-:W5:Y:S01]  /*1a2a0*/  MUFU.EX2 R45, R45 ;  /* 0x0000002d002d7308 */ /* 0x000f620000000800 */
[--C-:B------:R-:W-:Y:S01]  /*1a2b0*/  FFMA.FTZ R91, R94, c[0x0][0x23c], -R179.reuse ;  /* 0x00008f005e5b7a23 */ /* 0x100fe200000108b3 */
[C---:B------:R-:W-:Y:S04]  /*1a2c0*/  HMMA.16816.F32 R132, R20.reuse, R28, R132 ;  /* 0x0000001c1484723c */ /* 0x040fe80000001884 */
[--C-:B------:R-:W-:Y:S02]  /*1a2d0*/  FFMA.FTZ R95, R98, c[0x0][0x23c], -R179.reuse ;  /* 0x00008f00625f7a23 */ /* 0x100fe400000108b3 */
[--C-:B------:R-:W-:Y:S02]  /*1a2e0*/  FFMA.FTZ R94, R99, c[0x0][0x23c], -R179.reuse ;  /* 0x00008f00635e7a23 */ /* 0x100fe400000108b3 */
[----:B------:R-:W-:Y:S01]  /*1a2f0*/  MUFU.EX2 R48, R48 ;  /* 0x0000003000307308 */ /* 0x000fe20000000800 */
[C---:B------:R-:W-:Y:S01]  /*1a300*/  HMMA.16816.F32 R12, R20.reuse, R30, R12 ;  /* 0x0000001e140c723c */ /* 0x040fe2000000180c */
[----:B------:R-:W1:Y:S02]  /*1a310*/  LDSM.16.MT88.4 R28, [R232+0xc800] ;  /* 0x00c80000e81c783b */ /* 0x000e640000004200 */
[--C-:B------:R-:W-:Y:S02]  /*1a320*/  FFMA.FTZ R98, R92, c[0x0][0x23c], -R178.reuse ;  /* 0x00008f005c627a23 */ /* 0x100fe400000108b2 */
[--C-:B------:R-:W-:Y:S02]  /*1a330*/  FFMA.FTZ R92, R93, c[0x0][0x23c], -R178.reuse ;  /* 0x00008f005d5c7a23 */ /* 0x100fe400000108b2 */
[--C-:B------:R-:W-:Y:S01]  /*1a340*/  FFMA.FTZ R93, R96, c[0x0][0x23c], -R178.reuse ;  /* 0x00008f00605d7a23 */ /* 0x100fe200000108b2 */
[C---:B---3--:R-:W-:Y:S01]  /*1a350*/  HMMA.16816.F32 R136, R20.reuse, R32, R136 ;  /* 0x000000201488723c */ /* 0x048fe20000001888 */
[----:B------:R-:W3:Y:S03]  /*1a360*/  MUFU.EX2 R49, R49 ;  /* 0x0000003100317308 */ /* 0x000ee60000000800 */
[--C-:B------:R-:W-:Y:S02]  /*1a370*/  FFMA.FTZ R96, R97, c[0x0][0x23c], -R178.reuse ;  /* 0x00008f0061607a23 */ /* 0x100fe400000108b2 */
[--C-:B------:R-:W-:Y:S02]  /*1a380*/  FFMA.FTZ R99, R102, c[0x0][0x23c], -R179.reuse ;  /* 0x00008f0066637a23 */ /* 0x100fe400000108b3 */
[C---:B------:R-:W-:Y:S01]  /*1a390*/  HMMA.16816.F32 R16, R20.reuse, R34, R16 ;  /* 0x000000221410723c */ /* 0x040fe20000001810 */
[----:B------:R-:W4:Y:S02]  /*1a3a0*/  LDSM.16.MT88.4 R32, [R231+0xc800] ;  /* 0x00c80000e720783b */ /* 0x000f240000004200 */
[----:B------:R-:W-:Y:S01]  /*1a3b0*/  MUFU.EX2 R51, R51 ;  /* 0x0000003300337308 */ /* 0x000fe20000000800 */
[--C-:B------:R-:W-:Y:S02]  /*1a3c0*/  FFMA.FTZ R97, R103, c[0x0][0x23c], -R179.reuse ;  /* 0x00008f0067617a23 */ /* 0x100fe400000108b3 */
[--C-:B------:R-:W-:Y:S02]  /*1a3d0*/  FFMA.FTZ R102, R106, c[0x0][0x23c], -R179.reuse ;  /* 0x00008f006a667a23 */ /* 0x100fe400000108b3 */
[C---:B------:R-:W-:Y:S04]  /*1a3e0*/  HMMA.16816.F32 R140, R20.reuse, R36, R140 ;  /* 0x00000024148c723c */ /* 0x040fe8000000188c */
[--C-:B------:R-:W-:Y:S01]  /*1a3f0*/  FFMA.FTZ R103, R107, c[0x0][0x23c], -R179.reuse ;  /* 0x00008f006b677a23 */ /* 0x100fe200000108b3 */
[----:B------:R-:W4:Y:S01]  /*1a400*/  MUFU.EX2 R54, R54 ;  /* 0x0000003600367308 */ /* 0x000f220000000800 */
[--C-:B------:R-:W-:Y:S02]  /*1a410*/  FFMA.FTZ R106, R100, c[0x0][0x23c], -R178.reuse ;  /* 0x00008f00646a7a23 */ /* 0x100fe400000108b2 */
[----:B------:R-:W-:Y:S01]  /*1a420*/  HMMA.16816.F32 R144, R20, R38, R144 ;  /* 0x000000261490723c */ /* 0x000fe20000001890 */
[----:B------:R-:W4:Y:S03]  /*1a430*/  LDSM.16.MT88.4 R36, [R230+0xc800] ;  /* 0x00c80000e624783b */ /* 0x000f260000004200 */
[--C-:B------:R-:W-:Y:S02]  /*1a440*/  FFMA.FTZ R100, R101, c[0x0][0x23c], -R178.reuse ;  /* 0x00008f0065647a23 */ /* 0x100fe400000108b2 */
[--C-:B------:R-:W-:Y:S01]  /*1a450*/  FFMA.FTZ R101, R104, c[0x0][0x23c], -R178.reuse ;  /* 0x00008f0068657a23 */ /* 0x100fe200000108b2 */
[----:B------:R-:W-:Y:S01]  /*1a460*/  MUFU.EX2 R58, R58 ;  /* 0x0000003a003a7308 */ /* 0x000fe20000000800 */
[----:B--2---:R-:W-:Y:S01]  /*1a470*/  F2FP.PACK_AB R21, R46, R41 ;  /* 0x000000292e15723e */ /* 0x004fe200000000ff */
[----:B------:R-:W-:Y:S03]  /*1a480*/  FFMA.FTZ R104, R105, c[0x0][0x23c], -R178 ;  /* 0x00008f0069687a23 */ /* 0x000fe600000108b2 */
[----:B-1----:R-:W-:Y:S01]  /*1a490*/  F2FP.PACK_AB R23, R50, R47 ;  /* 0x0000002f3217723e */ /* 0x002fe200000000ff */
[--C-:B------:R-:W-:Y:S01]  /*1a4a0*/  FFMA.FTZ R105, R110, c[0x0][0x23c], -R179.reuse ;  /* 0x00008f006e697a23 */ /* 0x100fe200000108b3 */
[----:B-----5:R-:W-:Y:S01]  /*1a4b0*/  F2FP.PACK_AB R20, R45, R44 ;  /* 0x0000002c2d14723e */ /* 0x020fe200000000ff */
[----:B------:R-:W-:Y:S01]  /*1a4c0*/  FADD.FTZ R44, R44, R158 ;  /* 0x0000009e2c2c7221 */ /* 0x000fe20000010000 */
[----:B---3--:R-:W-:Y:S01]  /*1a4d0*/  F2FP.PACK_AB R22, R49, R48 ;  /* 0x000000303116723e */ /* 0x008fe200000000ff */
[----:B------:R-:W1:Y:S01]  /*1a4e0*/  MUFU.EX2 R55, R55 ;  /* 0x0000003700377308 */ /* 0x000e620000000800 */
[----:B------:R-:W-:Y:S01]  /*1a4f0*/  LDSM.16.MT88.4 R156, [R234+0x11800] ;  /* 0x01180000ea9c783b */ /* 0x000fe20000004200 */
[--C-:B------:R-:W-:Y:S02]  /*1a500*/  FFMA.FTZ R107, R111, c[0x0][0x23c], -R179.reuse ;  /* 0x00008f006f6b7a23 */ /* 0x100fe400000108b3 */
[--C-:B------:R-:W-:Y:S02]  /*1a510*/  FFMA.FTZ R110, R114, c[0x0][0x23c], -R179.reuse ;  /* 0x00008f00726e7a23 */ /* 0x100fe400000108b3 */
[C---:B----4-:R-:W-:Y:S03]  /*1a520*/  HMMA.16816.F32 R4, R20.reuse, R24, R4 ;  /* 0x000000181404723c */ /* 0x050fe60000001804 */
[--C-:B------:R-:W-:Y:S01]  /*1a530*/  FFMA.FTZ R111, R122, c[0x0][0x23c], -R179.reuse ;  /* 0x00008f007a6f7a23 */ /* 0x100fe200000108b3 */
[----:B------:R-:W-:Y:S01]  /*1a540*/  MUFU.EX2 R52, R52 ;  /* 0x0000003400347308 */ /* 0x000fe20000000800 */
[----:B------:R-:W-:Y:S02]  /*1a550*/  FFMA.FTZ R40, R120, c[0x0][0x23c], -R178 ;  /* 0x00008f0078287a23 */ /* 0x000fe400000108b2 */
[----:B------:R-:W-:Y:S01]  /*1a560*/  FADD.FTZ R44, R45, R44 ;  /* 0x0000002c2d2c7221 */ /* 0x000fe20000010000 */
[C---:B------:R-:W-:Y:S01]  /*1a570*/  HMMA.16816.F32 R8, R20.reuse, R26, R8 ;  /* 0x0000001a1408723c */ /* 0x040fe20000001808 */
[----:B------:R-:W2:Y:S03]  /*1a580*/  LDSM.16.MT88.4 R24, [R234+0xd000] ;  /* 0x00d00000ea18783b */ /* 0x000ea60000004200 */
[--C-:B------:R-:W-:Y:S02]  /*1a590*/  FFMA.FTZ R45, R127, c[0x0][0x23c], -R179.reuse ;  /* 0x00008f007f2d7a23 */ /* 0x100fe400000108b3 */
[----:B------:R-:W3:Y:S01]  /*1a5a0*/  MUFU.EX2 R53, R53 ;  /* 0x0000003500357308 */ /* 0x000ee20000000800 */
[----:B------:R-:W-:Y:S01]  /*1a5b0*/  FADD.FTZ R48, R48, R44 ;  /* 0x0000002c30307221 */ /* 0x000fe20000010000 */
[C---:B------:R-:W-:Y:S04]  /*1a5c0*/  HMMA.16816.F32 R132, R20.reuse, R28, R132 ;  /* 0x0000001c1484723c */ /* 0x040fe80000001884 */
[----:B------:R-:W-:Y:S02]  /*1a5d0*/  FFMA.FTZ R44, R126, c[0x0][0x23c], -R179 ;  /* 0x00008f007e2c7a23 */ /* 0x000fe400000108b3 */
[----:B------:R-:W-:Y:S02]  /*1a5e0*/  FADD.FTZ R194, R194, R175 ;  /* 0x000000afc2c27221 */ /* 0x000fe40000010000 */
[----:B------:R-:W-:Y:S01]  /*1a5f0*/  MUFU.EX2 R56, R56 ;  /* 0x0000003800387308 */ /* 0x000fe20000000800 */
[C---:B------:R-:W-:Y:S01]  /*1a600*/  HMMA.16816.F32 R12, R20.reuse, R30, R12 ;  /* 0x0000001e140c723c */ /* 0x040fe2000000180c */
[----:B------:R-:W4:Y:S02]  /*1a610*/  LDSM.16.MT88.4 R28, [R232+0xd000] ;  /* 0x00d00000e81c783b */ /* 0x000f240000004200 */
[----:B------:R-:W-:Y:S02]  /*1a620*/  FADD.FTZ R194, R195, R194 ;  /* 0x000000c2c3c27221 */ /* 0x000fe40000010000 */
[----:B------:R-:W-:Y:S02]  /*1a630*/  FADD.FTZ R48, R49, R48 ;  /* 0x0000003031307221 */ /* 0x000fe40000010000 */
[----:B------:R-:W-:Y:S01]  /*1a640*/  FADD.FTZ R197, R197, R194 ;  /* 0x000000c2c5c57221 */ /* 0x000fe20000010000 */
[C---:B------:R-:W-:Y:S01]  /*1a650*/  HMMA.16816.F32 R136, R20.reuse, R32, R136 ;  /* 0x000000201488723c */ /* 0x040fe20000001888 */
[----:B------:R-:W5:Y:S03]  /*1a660*/  MUFU.EX2 R57, R57 ;  /* 0x0000003900397308 */ /* 0x000f660000000800 */
[----:B------:R-:W-:Y:S04]  /*1a670*/  FADD.FTZ R198, R198, R197 ;  /* 0x000000c5c6c67221 */ /* 0x000fe80000010000 */
[C---:B------:R-:W-:Y:S01]  /*1a680*/  HMMA.16816.F32 R16, R20.reuse, R34, R16 ;  /* 0x000000221410723c */ /* 0x040fe20000001810 */
[----:B------:R-:W4:Y:S02]  /*1a690*/  LDSM.16.MT88.4 R32, [R231+0xd000] ;  /* 0x00d00000e720783b */ /* 0x000f240000004200 */
[----:B------:R-:W-:Y:S01]  /*1a6a0*/  MUFU.EX2 R59, R59 ;  /* 0x0000003b003b7308 */ /* 0x000fe20000000800 */
[----:B------:R-:W-:Y:S04]  /*1a6b0*/  FADD.FTZ R198, R171, R198 ;  /* 0x000000c6abc67221 */ /* 0x000fe80000010000 */
[C---:B------:R-:W-:Y:S04]  /*1a6c0*/  HMMA.16816.F32 R140, R20.reuse, R36, R140 ;  /* 0x00000024148c723c */ /* 0x040fe8000000188c */
[----:B------:R-:W-:Y:S01]  /*1a6d0*/  FADD.FTZ R160, R160, R198 ;  /* 0x000000c6a0a07221 */ /* 0x000fe20000010000 */
[----:B------:R-:W-:Y:S03]  /*1a6e0*/  MUFU.EX2 R62, R62 ;  /* 0x0000003e003e7308 */ /* 0x000fe60000000800 */
[----:B------:R-:W-:Y:S01]  /*1a6f0*/  HMMA.16816.F32 R144, R20, R38, R144 ;  /* 0x000000261490723c */ /* 0x000fe20000001890 */
[----:B------:R-:W4:Y:S03]  /*1a700*/  LDSM.16.MT88.4 R36, [R230+0xd000] ;  /* 0x00d00000e624783b */ /* 0x000f260000004200 */
[----:B------:R-:W-:Y:S03]  /*1a710*/  FADD.FTZ R160, R152, R160 ;  /* 0x000000a098a07221 */ /* 0x000fe60000010000 */
[----:B------:R-:W-:Y:S01]  /*1a720*/  MUFU.EX2 R66, R66 ;  /* 0x0000004200427308 */ /* 0x000fe20000000800 */
[----:B------:R-:W-:Y:S01]  /*1a730*/  F2FP.PACK_AB R21, R54, R51 ;  /* 0x000000333615723e */ /* 0x000fe200000000ff */
[----:B------:R-:W-:Y:S03]  /*1a740*/  FADD.FTZ R153, R153, R160 ;  /* 0x000000a099997221 */ /* 0x000fe60000010000 */
[----:B-1----:R-:W-:Y:S02]  /*1a750*/  F2FP.PACK_AB R23, R55, R58 ;  /* 0x0000003a3717723e */ /* 0x002fe400000000ff */
[----:B---3--:R-:W-:Y:S01]  /*1a760*/  F2FP.PACK_AB R20, R53, R52 ;  /* 0x000000343514723e */ /* 0x008fe200000000ff */
[----:B------:R-:W-:Y:S01]  /*1a770*/  FADD.FTZ R52, R52, R48 ;  /* 0x0000003034347221 */ /* 0x000fe20000010000 */
[----:B-----5:R-:W-:Y:S01]  /*1a780*/  F2FP.PACK_AB R22, R57, R56 ;  /* 0x000000383916723e */ /* 0x020fe200000000ff */
[----:B------:R-:W-:Y:S02]  /*1a790*/  MUFU.EX2 R63, R63 ;  /* 0x0000003f003f7308 */ /* 0x000fe40000000800 */
[----:B------:R-:W-:Y:S04]  /*1a7a0*/  FADD.FTZ R52, R53, R52 ;  /* 0x0000003435347221 */ /* 0x000fe80000010000 */
[C---:B--2---:R-:W-:Y:S03]  /*1a7b0*/  HMMA.16816.F32 R4, R20.reuse, R24, R4 ;  /* 0x000000181404723c */ /* 0x044fe60000001804 */
[----:B------:R-:W-:Y:S01]  /*1a7c0*/  FADD.FTZ R56, R56, R52 ;  /* 0x0000003438387221 */ /* 0x000fe20000010000 */
[----:B------:R-:W1:Y:S03]  /*1a7d0*/  MUFU.EX2 R60, R60 ;  /* 0x0000003c003c7308 */ /* 0x000e660000000800 */
[----:B------:R-:W-:Y:S01]  /*1a7e0*/  FADD.FTZ R56, R57, R56 ;  /* 0x0000003839387221 */ /* 0x000fe20000010000 */
[C---:B------:R-:W-:Y:S01]  /*1a7f0*/  HMMA.16816.F32 R8, R20.reuse, R26, R8 ;  /* 0x0000001a1408723c */ /* 0x040fe20000001808 */
[----:B------:R-:W2:Y:S05]  /*1a800*/  LDSM.16.MT88.4 R24, [R234+0xd800] ;  /* 0x00d80000ea18783b */ /* 0x000eaa0000004200 */
[----:B------:R-:W3:Y:S02]  /*1a810*/  MUFU.EX2 R67, R67 ;  /* 0x0000004300437308 */ /* 0x000ee40000000800 */
[C---:B----4-:R-:W-:Y:S08]  /*1a820*/  HMMA.16816.F32 R132, R20.reuse, R28, R132 ;  /* 0x0000001c1484723c */ /* 0x050ff00000001884 */
[----:B------:R-:W-:Y:S01]  /*1a830*/  MUFU.EX2 R61, R61 ;  /* 0x0000003d003d7308 */ /* 0x000fe20000000800 */
[C---:B------:R-:W-:Y:S01]  /*1a840*/  HMMA.16816.F32 R12, R20.reuse, R30, R12 ;  /* 0x0000001e140c723c */ /* 0x040fe2000000180c */
[----:B------:R-:W4:Y:S02]  /*1a850*/  LDSM.16.MT88.4 R28, [R232+0xd800] ;  /* 0x00d80000e81c783b */ /* 0x000f240000004200 */
[----:B-1----:R-:W-:Y:S05]  /*1a860*/  FADD.FTZ R56, R60, R56 ;  /* 0x000000383c387221 */ /* 0x002fea0000010000 */
[C---:B------:R-:W-:Y:S01]  /*1a870*/  HMMA.16816.F32 R136, R20.reuse, R32, R136 ;  /* 0x000000201488723c */ /* 0x040fe20000001888 */
[----:B------:R-:W1:Y:S07]  /*1a880*/  MUFU.EX2 R64, R64 ;  /* 0x0000004000407308 */ /* 0x000e6e0000000800 */
[C---:B------:R-:W-:Y:S01]  /*1a890*/  HMMA.16816.F32 R16, R20.reuse, R34, R16 ;  /* 0x000000221410723c */ /* 0x040fe20000001810 */
[----:B------:R-:W5:Y:S02]  /*1a8a0*/  LDSM.16.MT88.4 R32, [R231+0xd800] ;  /* 0x00d80000e720783b */ /* 0x000f640000004200 */
[----:B------:R-:W-:Y:S05]  /*1a8b0*/  MUFU.EX2 R65, R65 ;  /* 0x0000004100417308 */ /* 0x000fea0000000800 */
[C---:B------:R-:W-:Y:S05]  /*1a8c0*/  HMMA.16816.F32 R140, R20.reuse, R36, R140 ;  /* 0x00000024148c723c */ /* 0x040fea000000188c */
[----:B------:R-:W-:Y:S03]  /*1a8d0*/  MUFU.EX2 R71, R71 ;  /* 0x0000004700477308 */ /* 0x000fe60000000800 */
[----:B------:R-:W-:Y:S01]  /*1a8e0*/  HMMA.16816.F32 R144, R20, R38, R144 ;  /* 0x000000261490723c */ /* 0x000fe20000001890 */
[----:B------:R-:W5:Y:S06]  /*1a8f0*/  LDSM.16.MT88.4 R36, [R230+0xd800] ;  /* 0x00d80000e624783b */ /* 0x000f6c0000004200 */
[----:B------:R-:W-:Y:S01]  /*1a900*/  MUFU.EX2 R70, R70 ;  /* 0x0000004600467308 */ /* 0x000fe20000000800 */
[----:B------:R-:W-:Y:S04]  /*1a910*/  F2FP.PACK_AB R21, R62, R59 ;  /* 0x0000003b3e15723e */ /* 0x000fe800000000ff */
[----:B------:R-:W-:Y:S02]  /*1a920*/  F2FP.PACK_AB R23, R63, R66 ;  /* 0x000000423f17723e */ /* 0x000fe400000000ff */
[C---:B---3--:R-:W-:Y:S01]  /*1a930*/  F2FP.PACK_AB R20, R67.reuse, R60 ;  /* 0x0000003c4314723e */ /* 0x048fe200000000ff */
[----:B------:R-:W-:Y:S01]  /*1a940*/  FADD.FTZ R67, R67, R56 ;  /* 0x0000003843437221 */ /* 0x000fe20000010000 */
[C---:B-1----:R-:W-:Y:S01]  /*1a950*/  F2FP.PACK_AB R22, R64.reuse, R61 ;  /* 0x0000003d4016723e */ /* 0x042fe200000000ff */
[----:B------:R-:W-:Y:S02]  /*1a960*/  MUFU.EX2 R74, R74 ;  /* 0x0000004a004a7308 */ /* 0x000fe40000000800 */
[----:B------:R-:W-:Y:S04]  /*1a970*/  FADD.FTZ R67, R61, R67 ;  /* 0x000000433d437221 */ /* 0x000fe80000010000 */
[C---:B--2---:R-:W-:Y:S03]  /*1a980*/  HMMA.16816.F32 R4, R20.reuse, R24, R4 ;  /* 0x000000181404723c */ /* 0x044fe60000001804 */
[----:B------:R-:W-:Y:S01]  /*1a990*/  FADD.FTZ R64, R64, R67 ;  /* 0x0000004340407221 */ /* 0x000fe20000010000 */
[----:B------:R-:W1:Y:S04]  /*1a9a0*/  MUFU.EX2 R68, R68 ;  /* 0x0000004400447308 */ /* 0x000e680000000800 */
        /* <DEDUP_REMOVED lines=8> */
[C---:B-----5:R-:W-:Y:S01]  /*1aa30*/  HMMA.16816.F32 R136, R20.reuse, R32, R136 ;  /* 0x000000201488723c */ /* 0x060fe20000001888 */
        /* <DEDUP_REMOVED lines=33> */
[----:B------:R-:W2:Y:S03]  /*1ac50*/  MUFU.EX2 R86, R86 ;  /* 0x0000005600567308 */ /* 0x000ea60000000800 */
        /* <DEDUP_REMOVED lines=8> */
[----:B------:R-:W1:Y:S02]  /*1ace0*/  MUFU.EX2 R90, R90 ;  /* 0x0000005a005a7308 */ /* 0x000e640000000800 */
[----:B------:R-:W-:Y:S04]  /*1acf0*/  FADD.FTZ R83, R77, R83 ;  /* 0x000000534d537221 */ /* 0x000fe80000010000 */
        /* <DEDUP_REMOVED lines=10> */
[C---:B-----5:R-:W-:Y:S03]  /*1ada0*/  HMMA.16816.F32 R136, R20.reuse, R32, R136 ;  /* 0x000000201488723c */ /* 0x060fe60000001888 */
[----:B------:R-:W-:Y:S05]  /*1adb0*/  MUFU.EX2 R88, R88 ;  /* 0x0000005800587308 */ /* 0x000fea0000000800 */
[C---:B------:R-:W-:Y:S01]  /*1adc0*/  HMMA.16816.F32 R16, R20.reuse, R34, R16 ;  /* 0x000000221410723c */ /* 0x040fe20000001810 */
[----:B------:R-:W5:Y:S04]  /*1add0*/  LDSM.16.MT88.4 R32, [R231+0xf000] ;  /* 0x00f00000e720783b */ /* 0x000f680000004200 */
[----:B------:R-:W2:Y:S03]  /*1ade0*/  MUFU.EX2 R89, R89 ;  /* 0x0000005900597308 */ /* 0x000ea60000000800 */
[C---:B------:R-:W-:Y:S07]  /*1adf0*/  HMMA.16816.F32 R140, R20.reuse, R36, R140 ;  /* 0x00000024148c723c */ /* 0x040fee000000188c */
[----:B------:R-:W4:Y:S01]  /*1ae00*/  MUFU.EX2 R91, R91 ;  /* 0x0000005b005b7308 */ /* 0x000f220000000800 */
        /* <DEDUP_REMOVED lines=11> */
[----:B------:R-:W-:Y:S04]  /*1aec0*/  FADD.FTZ R88, R88, R84 ;  /* 0x0000005458587221 */ /* 0x000fe80000010000 */
[----:B------:R-:W-:Y:S01]  /*1aed0*/  FADD.FTZ R88, R89, R88 ;  /* 0x0000005859587221 */ /* 0x000fe20000010000 */
[C---:B------:R-:W-:Y:S01]  /*1aee0*/  HMMA.16816.F32 R8, R20.reuse, R26, R8 ;  /* 0x0000001a1408723c */ /* 0x040fe20000001808 */
[----:B------:R-:W2:Y:S01]  /*1aef0*/  LDSM.16.MT88.4 R24, [R234+0xf800] ;  /* 0x00f80000ea18783b */ /* 0x000ea20000004200 */
[----:B------:R-:W-:Y:S06]  /*1af00*/  MUFU.EX2 R98, R98 ;  /* 0x0000006200627308 */ /* 0x000fec0000000800 */
[C---:B----4-:R-:W-:Y:S04]  /*1af10*/  HMMA.16816.F32 R132, R20.reuse, R28, R132 ;  /* 0x0000001c1484723c */ /* 0x050fe80000001884 */
[----:B------:R-:W3:Y:S04]  /*1af20*/  MUFU.EX2 R92, R92 ;  /* 0x0000005c005c7308 */ /* 0x000ee80000000800 */
[C---:B------:R-:W-:Y:S01]  /*1af30*/  HMMA.16816.F32 R12, R20.reuse, R30, R12 ;  /* 0x0000001e140c723c */ /* 0x040fe2000000180c */
[----:B------:R-:W4:Y:S05]  /*1af40*/  LDSM.16.MT88.4 R28, [R232+0xf800] ;  /* 0x00f80000e81c783b */ /* 0x000f2a0000004200 */
[----:B------:R-:W-:Y:S02]  /*1af50*/  MUFU.EX2 R93, R93 ;  /* 0x0000005d005d7308 */ /* 0x000fe40000000800 */
[C---:B-----5:R-:W-:Y:S08]  /*1af60*/  HMMA.16816.F32 R136, R20.reuse, R32, R136 ;  /* 0x000000201488723c */ /* 0x060ff00000001888 */
[C---:B------:R-:W-:Y:S01]  /*1af70*/  HMMA.16816.F32 R16, R20.reuse, R34, R16 ;  /* 0x000000221410723c */ /* 0x040fe20000001810 */
[----:B------:R-:W5:Y:S01]  /*1af80*/  MUFU.EX2 R96, R96 ;  /* 0x0000006000607308 */ /* 0x000f620000000800 */
[----:B------:R-:W4:Y:S06]  /*1af90*/  LDSM.16.MT88.4 R32, [R231+0xf800] ;  /* 0x00f80000e720783b */ /* 0x000f2c0000004200 */
[C---:B------:R-:W-:Y:S03]  /*1afa0*/  HMMA.16816.F32 R140, R20.reuse, R36, R140 ;  /* 0x00000024148c723c */ /* 0x040fe6000000188c */
[----:B------:R-:W-:Y:S05]  /*1afb0*/  MUFU.EX2 R99, R99 ;  /* 0x0000006300637308 */ /* 0x000fea0000000800 */
[----:B------:R-:W-:Y:S01]  /*1afc0*/  HMMA.16816.F32 R144, R20, R38, R144 ;  /* 0x000000261490723c */ /* 0x000fe20000001890 */
[----:B------:R-:W4:Y:S04]  /*1afd0*/  LDSM.16.MT88.4 R36, [R230+0xf800] ;  /* 0x00f80000e624783b */ /* 0x000f280000004200 */
[----:B------:R-:W4:Y:S02]  /*1afe0*/  MUFU.EX2 R97, R97 ;  /* 0x0000006100617308 */ /* 0x000f240000000800 */
[----:B------:R-:W-:Y:S02]  /*1aff0*/  F2FP.PACK_AB R21, R148, R91 ;  /* 0x0000005b9415723e */ /* 0x000fe400000000ff */
[----:B-1----:R-:W-:Y:S03]  /*1b000*/  F2FP.PACK_AB R23, R94, R95 ;  /* 0x0000005f5e17723e */ /* 0x002fe600000000ff */
        /* <DEDUP_REMOVED lines=11> */
[----:B------:R-:W-:Y:S02]  /*1b0c0*/  MUFU.EX2 R106, R106 ;  /* 0x0000006a006a7308 */ /* 0x000fe40000000800 */
[C---:B----4-:R-:W-:Y:S08]  /*1b0d0*/  HMMA.16816.F32 R132, R20.reuse, R28, R132 ;  /* 0x0000001c1484723c */ /* 0x050ff00000001884 */
[C---:B------:R-:W-:Y:S01]  /*1b0e0*/  HMMA.16816.F32 R12, R20.reuse, R30, R12 ;  /* 0x0000001e140c723c */ /* 0x040fe2000000180c */
[----:B------:R-:W3:Y:S01]  /*1b0f0*/  LDSM.16.MT88.4 R28, [R232+0x10000] ;  /* 0x01000000e81c783b */ /* 0x000ee20000004200 */
[----:B------:R-:W4:Y:S06]  /*1b100*/  MUFU.EX2 R100, R100 ;  /* 0x0000006400647308 */ /* 0x000f2c0000000800 */
[C---:B------:R-:W-:Y:S04]  /*1b110*/  HMMA.16816.F32 R136, R20.reuse, R32, R136 ;  /* 0x000000201488723c */ /* 0x040fe80000001888 */
[----:B------:R-:W-:Y:S04]  /*1b120*/  MUFU.EX2 R101, R101 ;  /* 0x0000006500657308 */ /* 0x000fe80000000800 */
[C---:B------:R-:W-:Y:S01]  /*1b130*/  HMMA.16816.F32 R16, R20.reuse, R34, R16 ;  /* 0x000000221410723c */ /* 0x040fe20000001810 */
[----:B------:R-:W5:Y:S05]  /*1b140*/  LDSM.16.MT88.4 R32, [R231+0x10000] ;  /* 0x01000000e720783b */ /* 0x000f6a0000004200 */
[----:B------:R-:W2:Y:S02]  /*1b150*/  MUFU.EX2 R104, R104 ;  /* 0x0000006800687308 */ /* 0x000ea40000000800 */
[C---:B------:R-:W-:Y:S07]  /*1b160*/  HMMA.16816.F32 R140, R20.reuse, R36, R140 ;  /* 0x00000024148c723c */ /* 0x040fee000000188c */
[--C-:B------:R-:W-:Y:S01]  /*1b170*/  FFMA.FTZ R36, R108, c[0x0][0x23c], -R178.reuse ;  /* 0x00008f006c247a23 */ /* 0x100fe200000108b2 */
[----:B------:R-:W-:Y:S01]  /*1b180*/  HMMA.16816.F32 R144, R20, R38, R144 ;  /* 0x000000261490723c */ /* 0x000fe20000001890 */
[----:B------:R-:W-:Y:S03]  /*1b190*/  MUFU.EX2 R105, R105 ;  /* 0x0000006900697308 */ /* 0x000fe60000000800 */
        /* <DEDUP_REMOVED lines=9> */
[----:B------:R-:W-:Y:S01]  /*1b230*/  LDSM.16.MT88.4 R152, [R232+0x11800] ;  /* 0x01180000e898783b */ /* 0x000fe20000004200 */
[--C-:B------:R-:W-:Y:S02]  /*1b240*/  FFMA.FTZ R38, R112, c[0x0][0x23c], -R178.reuse ;  /* 0x00008f0070267a23 */ /* 0x100fe400000108b2 */
[----:B------:R-:W-:Y:S02]  /*1b250*/  FADD.FTZ R113, R42, R113 ;  /* 0x000000712a717221 */ /* 0x000fe40000010000 */
[--C-:B------:R-:W-:Y:S01]  /*1b260*/  FFMA.FTZ R109, R119, c[0x0][0x23c], -R179.reuse ;  /* 0x00008f00776d7a23 */ /* 0x100fe200000108b3 */
[C---:B------:R-:W-:Y:S01]  /*1b270*/  HMMA.16816.F32 R4, R20.reuse, R24, R4 ;  /* 0x000000181404723c */ /* 0x040fe20000001804 */
[----:B------:R-:W-:Y:S02]  /*1b280*/  MUFU.EX2 R110, R110 ;  /* 0x0000006e006e7308 */ /* 0x000fe40000000800 */
[----:B------:R-:W-:Y:S02]  /*1b290*/  FFMA.FTZ R112, R123, c[0x0][0x23c], -R179 ;  /* 0x00008f007b707a23 */ /* 0x000fe400000108b3 */
[----:B------:R-:W-:Y:S02]  /*1b2a0*/  FADD.FTZ R113, R41, R113 ;  /* 0x0000007129717221 */ /* 0x000fe40000010000 */
[----:B------:R-:W-:Y:S01]  /*1b2b0*/  FFMA.FTZ R41, R121, c[0x0][0x23c], -R178 ;  /* 0x00008f0079297a23 */ /* 0x000fe200000108b2 */
[C---:B------:R-:W-:Y:S01]  /*1b2c0*/  HMMA.16816.F32 R8, R20.reuse, R26, R8 ;  /* 0x0000001a1408723c */ /* 0x040fe20000001808 */
[----:B------:R-:W2:Y:S02]  /*1b2d0*/  LDSM.16.MT88.4 R24, [R230+0x10000] ;  /* 0x01000000e618783b */ /* 0x000ea40000004200 */
[----:B------:R-:W4:Y:S01]  /*1b2e0*/  MUFU.EX2 R3, R3 ;  /* 0x0000000300037308 */ /* 0x000f220000000800 */
[----:B------:R-:W-:Y:S02]  /*1b2f0*/  FADD.FTZ R46, R46, R113 ;  /* 0x000000712e2e7221 */ /* 0x000fe40000010000 */
[----:B------:R-:W-:Y:S02]  /*1b300*/  FADD.FTZ R106, R106, R93 ;  /* 0x0000005d6a6a7221 */ /* 0x000fe40000010000 */
[C---:B---3--:R-:W-:Y:S04]  /*1b310*/  HMMA.16816.F32 R132, R20.reuse, R28, R132 ;  /* 0x0000001c1484723c */ /* 0x048fe80000001884 */
[----:B------:R-:W-:Y:S01]  /*1b320*/  FADD.FTZ R46, R47, R46 ;  /* 0x0000002e2f2e7221 */ /* 0x000fe20000010000 */
[----:B------:R-:W-:Y:S01]  /*1b330*/  MUFU.EX2 R36, R36 ;  /* 0x0000002400247308 */ /* 0x000fe20000000800 */
[----:B------:R-:W-:Y:S02]  /*1b340*/  FFMA.FTZ R47, R124, c[0x0][0x23c], -R178 ;  /* 0x00008f007c2f7a23 */ /* 0x000fe400000108b2 */
[C---:B------:R-:W-:Y:S01]  /*1b350*/  HMMA.16816.F32 R12, R20.reuse, R30, R12 ;  /* 0x0000001e140c723c */ /* 0x040fe2000000180c */
[----:B------:R-:W3:Y:S03]  /*1b360*/  LDSM.16.MT88.4 R28, [R234+0x10800] ;  /* 0x01080000ea1c783b */ /* 0x000ee60000004200 */
[----:B------:R-:W-:Y:S02]  /*1b370*/  FADD.FTZ R46, R50, R46 ;  /* 0x0000002e322e7221 */ /* 0x000fe40000010000 */
[----:B------:R-:W-:Y:S01]  /*1b380*/  FADD.FTZ R106, R100, R106 ;  /* 0x0000006a646a7221 */ /* 0x000fe20000010000 */
[----:B------:R-:W1:Y:S01]  /*1b390*/  MUFU.EX2 R37, R37 ;  /* 0x0000002500257308 */ /* 0x000e620000000800 */
[C---:B-----5:R-:W-:Y:S04]  /*1b3a0*/  HMMA.16816.F32 R136, R20.reuse, R32, R136 ;  /* 0x000000201488723c */ /* 0x060fe80000001888 */
[----:B------:R-:W-:Y:S02]  /*1b3b0*/  FADD.FTZ R51, R51, R46 ;  /* 0x0000002e33337221 */ /* 0x000fe40000010000 */
[--C-:B------:R-:W-:Y:S02]  /*1b3c0*/  FFMA.FTZ R46, R130, c[0x0][0x23c], -R179.reuse ;  /* 0x00008f00822e7a23 */ /* 0x100fe400000108b3 */
[C---:B------:R-:W-:Y:S01]  /*1b3d0*/  HMMA.16816.F32 R16, R20.reuse, R34, R16 ;  /* 0x000000221410723c */ /* 0x040fe20000001810 */
[----:B------:R-:W-:Y:S01]  /*1b3e0*/  MUFU.EX2 R38, R38 ;  /* 0x0000002600267308 */ /* 0x000fe20000000800 */
[----:B------:R-:W5:Y:S02]  /*1b3f0*/  LDSM.16.MT88.4 R32, [R232+0x10800] ;  /* 0x01080000e820783b */ /* 0x000f640000004200 */
[----:B------:R-:W-:Y:S02]  /*1b400*/  FFMA.FTZ R179, R131, c[0x0][0x23c], -R179 ;  /* 0x00008f0083b37a23 */ /* 0x000fe400000108b3 */
[----:B------:R-:W-:Y:S02]  /*1b410*/  FADD.FTZ R51, R54, R51 ;  /* 0x0000003336337221 */ /* 0x000fe40000010000 */
[----:B------:R-:W-:Y:S01]  /*1b420*/  FADD.FTZ R101, R101, R106 ;  /* 0x0000006a65657221 */ /* 0x000fe20000010000 */
[C---:B--2---:R-:W-:Y:S02]  /*1b430*/  HMMA.16816.F32 R140, R20.reuse, R24, R140 ;  /* 0x00000018148c723c */ /* 0x044fe4000000188c */
[----:B------:R-:W2:Y:S01]  /*1b440*/  MUFU.EX2 R39, R39 ;  /* 0x0000002700277308 */ /* 0x000ea20000000800 */
[----:B------:R-:W-:Y:S02]  /*1b450*/  FADD.FTZ R58, R58, R51 ;  /* 0x000000333a3a7221 */ /* 0x000fe40000010000 */
[----:B------:R-:W-:Y:S02]  /*1b460*/  FADD.FTZ R101, R104, R101 ;  /* 0x0000006568657221 */ /* 0x000fe40000010000 */
[----:B------:R-:W-:Y:S01]  /*1b470*/  FADD.FTZ R58, R55, R58 ;  /* 0x0000003a373a7221 */ /* 0x000fe20000010000 */
[----:B------:R-:W-:Y:S01]  /*1b480*/  HMMA.16816.F32 R144, R20, R26, R144 ;  /* 0x0000001a1490723c */ /* 0x000fe20000001890 */
[----:B------:R-:W5:Y:S03]  /*1b490*/  LDSM.16.MT88.4 R24, [R231+0x10800] ;  /* 0x01080000e718783b */ /* 0x000f660000004200 */
[----:B------:R-:W-:Y:S01]  /*1b4a0*/  MUFU.EX2 R108, R108 ;  /* 0x0000006c006c7308 */ /* 0x000fe20000000800 */
[----:B------:R-:W-:Y:S02]  /*1b4b0*/  FADD.FTZ R59, R59, R58 ;  /* 0x0000003a3b3b7221 */ /* 0x000fe40000010000 */
[----:B-1----:R-:W-:Y:S02]  /*1b4c0*/  F2FP.PACK_AB R21, R107, R105 ;  /* 0x000000696b15723e */ /* 0x002fe400000000ff */
[----:B----4-:R-:W-:Y:S03]  /*1b4d0*/  F2FP.PACK_AB R23, R3, R110 ;  /* 0x0000006e0317723e */ /* 0x010fe600000000ff */
[----:B------:R-:W-:Y:S01]  /*1b4e0*/  F2FP.PACK_AB R20, R37, R36 ;  /* 0x000000242514723e */ /* 0x000fe200000000ff */
[----:B------:R-:W-:Y:S01]  /*1b4f0*/  FADD.FTZ R59, R62, R59 ;  /* 0x0000003b3e3b7221 */ /* 0x000fe20000010000 */
[----:B------:R-:W1:Y:S01]  /*1b500*/  MUFU.EX2 R109, R109 ;  /* 0x0000006d006d7308 */ /* 0x000e620000000800 */
[----:B------:R-:W-:Y:S02]  /*1b510*/  FADD.FTZ R36, R36, R101 ;  /* 0x0000006524247221 */ /* 0x000fe40000010000 */
[----:B------:R-:W-:Y:S01]  /*1b520*/  FADD.FTZ R66, R66, R59 ;  /* 0x0000003b42427221 */ /* 0x000fe20000010000 */
[----:B--2---:R-:W-:Y:S01]  /*1b530*/  F2FP.PACK_AB R22, R39, R38 ;  /* 0x000000262716723e */ /* 0x004fe200000000ff */
[----:B------:R-:W-:Y:S02]  /*1b540*/  FADD.FTZ R36, R37, R36 ;  /* 0x0000002425247221 */ /* 0x000fe40000010000 */
[----:B------:R-:W-:Y:S02]  /*1b550*/  FADD.FTZ R66, R63, R66 ;  /* 0x000000423f427221 */ /* 0x000fe40000010000 */
[----:B------:R-:W-:Y:S01]  /*1b560*/  FADD.FTZ R38, R38, R36 ;  /* 0x0000002426267221 */ /* 0x000fe20000010000 */
[----:B------:R-:W-:Y:S01]  /*1b570*/  MUFU.EX2 R111, R111 ;  /* 0x0000006f006f7308 */ /* 0x000fe20000000800 */
[C---:B---3--:R-:W-:Y:S03]  /*1b580*/  HMMA.16816.F32 R4, R20.reuse, R28, R4 ;  /* 0x0000001c1404723c */ /* 0x048fe60000001804 */
[----:B------:R-:W-:Y:S02]  /*1b590*/  FADD.FTZ R66, R65, R66 ;  /* 0x0000004241427221 */ /* 0x000fe40000010000 */
[----:B------:R-:W-:Y:S02]  /*1b5a0*/  FADD.FTZ R38, R39, R38 ;  /* 0x0000002627267221 */ /* 0x000fe40000010000 */
[----:B------:R-:W-:Y:S01]  /*1b5b0*/  FADD.FTZ R71, R71, R66 ;  /* 0x0000004247477221 */ /* 0x000fe20000010000 */
[C---:B------:R-:W-:Y:S01]  /*1b5c0*/  HMMA.16816.F32 R8, R20.reuse, R30, R8 ;  /* 0x0000001e1408723c */ /* 0x040fe20000001808 */
[----:B------:R-:W2:Y:S01]  /*1b5d0*/  LDSM.16.MT88.4 R28, [R230+0x10800] ;  /* 0x01080000e61c783b */ /* 0x000ea20000004200 */
[----:B------:R-:W3:Y:S02]  /*1b5e0*/  MUFU.EX2 R112, R112 ;  /* 0x0000007000707308 */ /* 0x000ee40000000800 */
[----:B------:R-:W-:Y:S04]  /*1b5f0*/  FADD.FTZ R71, R70, R71 ;  /* 0x0000004746477221 */ /* 0x000fe80000010000 */
[C---:B-----5:R-:W-:Y:S04]  /*1b600*/  HMMA.16816.F32 R132, R20.reuse, R32, R132 ;  /* 0x000000201484723c */ /* 0x060fe80000001884 */
[----:B------:R-:W-:Y:S01]  /*1b610*/  MUFU.EX2 R43, R116 ;  /* 0x00000074002b7308 */ /* 0x000fe20000000800 */
[----:B------:R-:W-:Y:S03]  /*1b620*/  FADD.FTZ R74, R74, R71 ;  /* 0x000000474a4a7221 */ /* 0x000fe60000010000 */
[C---:B------:R-:W-:Y:S01]  /*1b630*/  HMMA.16816.F32 R12, R20.reuse, R34, R12 ;  /* 0x00000022140c723c */ /* 0x040fe2000000180c */
[----:B------:R-:W4:Y:S03]  /*1b640*/  LDSM.16.MT88.4 R32, [R234+0x11000] ;  /* 0x01100000ea20783b */ /* 0x000f260000004200 */
[----:B------:R-:W-:Y:S02]  /*1b650*/  FADD.FTZ R74, R75, R74 ;  /* 0x0000004a4b4a7221 */ /* 0x000fe40000010000 */
[----:B------:R-:W5:Y:S02]  /*1b660*/  MUFU.EX2 R42, R117 ;  /* 0x00000075002a7308 */ /* 0x000f640000000800 */
[C---:B------:R-:W-:Y:S04]  /*1b670*/  HMMA.16816.F32 R136, R20.reuse, R24, R136 ;  /* 0x000000181488723c */ /* 0x040fe80000001888 */
[----:B------:R-:W-:Y:S04]  /*1b680*/  FADD.FTZ R78, R78, R74 ;  /* 0x0000004a4e4e7221 */ /* 0x000fe80000010000 */
[C---:B------:R-:W-:Y:S01]  /*1b690*/  HMMA.16816.F32 R16, R20.reuse, R26, R16 ;  /* 0x0000001a1410723c */ /* 0x040fe20000001810 */
[----:B------:R-:W-:Y:S01]  /*1b6a0*/  MUFU.EX2 R40, R40 ;  /* 0x0000002800287308 */ /* 0x000fe20000000800 */
[----:B------:R-:W4:Y:S02]  /*1b6b0*/  LDSM.16.MT88.4 R24, [R232+0x11000] ;  /* 0x01100000e818783b */ /* 0x000f240000004200 */
[----:B------:R-:W-:Y:S04]  /*1b6c0*/  FADD.FTZ R78, R82, R78 ;  /* 0x0000004e524e7221 */ /* 0x000fe80000010000 */
[----:B------:R-:W-:Y:S01]  /*1b6d0*/  FADD.FTZ R79, R79, R78 ;  /* 0x0000004e4f4f7221 */ /* 0x000fe20000010000 */
[C---:B--2---:R-:W-:Y:S02]  /*1b6e0*/  HMMA.16816.F32 R140, R20.reuse, R28, R140 ;  /* 0x0000001c148c723c */ /* 0x044fe4000000188c */
[----:B------:R-:W2:Y:S01]  /*1b6f0*/  MUFU.EX2 R41, R41 ;  /* 0x0000002900297308 */ /* 0x000ea20000000800 */
[----:B------:R-:W-:Y:S04]  /*1b700*/  FADD.FTZ R79, R81, R79 ;  /* 0x0000004f514f7221 */ /* 0x000fe80000010000 */
[----:B------:R-:W-:Y:S01]  /*1b710*/  FADD.FTZ R86, R86, R79 ;  /* 0x0000004f56567221 */ /* 0x000fe20000010000 */
[----:B------:R-:W-:Y:S01]  /*1b720*/  HMMA.16816.F32 R144, R20, R30, R144 ;  /* 0x0000001e1490723c */ /* 0x000fe20000001890 */
[----:B------:R-:W4:Y:S03]  /*1b730*/  LDSM.16.MT88.4 R28, [R231+0x11000] ;  /* 0x01100000e71c783b */ /* 0x000f260000004200 */
[----:B------:R-:W-:Y:S01]  /*1b740*/  MUFU.EX2 R44, R44 ;  /* 0x0000002c002c7308 */ /* 0x000fe20000000800 */
[----:B------:R-:W-:Y:S02]  /*1b750*/  FADD.FTZ R86, R87, R86 ;  /* 0x0000005657567221 */ /* 0x000fe40000010000 */
[----:B-1----:R-:W-:Y:S02]  /*1b760*/  F2FP.PACK_AB R21, R109, R108 ;  /* 0x0000006c6d15723e */ /* 0x002fe400000000ff */
[----:B---3--:R-:W-:Y:S03]  /*1b770*/  F2FP.PACK_AB R23, R112, R111 ;  /* 0x0000006f7017723e */ /* 0x008fe600000000ff */
[----:B-----5:R-:W-:Y:S01]  /*1b780*/  F2FP.PACK_AB R20, R42, R43 ;  /* 0x0000002b2a14723e */ /* 0x020fe200000000ff */
[----:B------:R-:W-:Y:S01]  /*1b790*/  FADD.FTZ R90, R90, R86 ;  /* 0x000000565a5a7221 */ /* 0x000fe20000010000 */
[----:B------:R-:W1:Y:S01]  /*1b7a0*/  MUFU.EX2 R45, R45 ;  /* 0x0000002d002d7308 */ /* 0x000e620000000800 */
[----:B------:R-:W-:Y:S01]  /*1b7b0*/  FADD.FTZ R43, R43, R38 ;  /* 0x000000262b2b7221 */ /* 0x000fe20000010000 */
[C---:B--2---:R-:W-:Y:S03]  /*1b7c0*/  F2FP.PACK_AB R22, R41.reuse, R40 ;  /* 0x000000282916723e */ /* 0x044fe600000000ff */
[----:B------:R-:W-:Y:S04]  /*1b7d0*/  FADD.FTZ R43, R42, R43 ;  /* 0x0000002b2a2b7221 */ /* 0x000fe80000010000 */
[----:B------:R-:W-:Y:S01]  /*1b7e0*/  FADD.FTZ R40, R40, R43 ;  /* 0x0000002b28287221 */ /* 0x000fe20000010000 */
[----:B------:R-:W-:Y:S01]  /*1b7f0*/  MUFU.EX2 R46, R46 ;  /* 0x0000002e002e7308 */ /* 0x000fe20000000800 */
[C---:B----4-:R-:W-:Y:S03]  /*1b800*/  HMMA.16816.F32 R4, R20.reuse, R32, R4 ;  /* 0x000000201404723c */ /* 0x050fe60000001804 */
[----:B------:R-:W-:Y:S05]  /*1b810*/  FADD.FTZ R40, R41, R40 ;  /* 0x0000002829287221 */ /* 0x000fea0000010000 */
[C---:B------:R-:W-:Y:S01]  /*1b820*/  HMMA.16816.F32 R8, R20.reuse, R34, R8 ;  /* 0x000000221408723c */ /* 0x040fe20000001808 */
[----:B------:R-:W2:Y:S01]  /*1b830*/  LDSM.16.MT88.4 R32, [R230+0x11000] ;  /* 0x01100000e620783b */ /* 0x000ea20000004200 */
[----:B------:R-:W3:Y:S06]  /*1b840*/  MUFU.EX2 R179, R179 ;  /* 0x000000b300b37308 */ /* 0x000eec0000000800 */
[C---:B------:R-:W-:Y:S04]  /*1b850*/  HMMA.16816.F32 R132, R20.reuse, R24, R132 ;  /* 0x000000181484723c */ /* 0x040fe80000001884 */
[----:B------:R-:W-:Y:S03]  /*1b860*/  MUFU.EX2 R47, R47 ;  /* 0x0000002f002f7308 */ /* 0x000fe60000000800 */
[--C-:B------:R-:W-:Y:S01]  /*1b870*/  FFMA.FTZ R25, R128, c[0x0][0x23c], -R178.reuse ;  /* 0x00008f0080197a23 */ /* 0x100fe200000108b2 */
[C---:B------:R-:W-:Y:S04]  /*1b880*/  HMMA.16816.F32 R12, R20.reuse, R26, R12 ;  /* 0x0000001a140c723c */ /* 0x040fe8000000180c */
[----:B------:R-:W-:Y:S02]  /*1b890*/  FFMA.FTZ R178, R129, c[0x0][0x23c], -R178 ;  /* 0x00008f0081b27a23 */ /* 0x000fe400000108b2 */
[----:B------:R-:W4:Y:S01]  /*1b8a0*/  MUFU.EX2 R24, R125 ;  /* 0x0000007d00187308 */ /* 0x000f220000000800 */
[----:B------:R-:W-:Y:S01]  /*1b8b0*/  FADD.FTZ R26, R91, R90 ;  /* 0x0000005a5b1a7221 */ /* 0x000fe20000010000 */
[C---:B------:R-:W-:Y:S04]  /*1b8c0*/  HMMA.16816.F32 R136, R20.reuse, R28, R136 ;  /* 0x0000001c1488723c */ /* 0x040fe80000001888 */
[----:B------:R-:W-:Y:S02]  /*1b8d0*/  FADD.FTZ R26, R148, R26 ;  /* 0x0000001a941a7221 */ /* 0x000fe40000010000 */
[----:B------:R-:W5:Y:S02]  /*1b8e0*/  LDSM.16.MT88.4 R148, [R231+0x11800] ;  /* 0x01180000e794783b */ /* 0x000f640000004200 */
[C---:B------:R-:W-:Y:S01]  /*1b8f0*/  HMMA.16816.F32 R16, R20.reuse, R30, R16 ;  /* 0x0000001e1410723c */ /* 0x040fe20000001810 */
[----:B------:R-:W-:Y:S03]  /*1b900*/  MUFU.EX2 R25, R25 ;  /* 0x0000001900197308 */ /* 0x000fe60000000800 */
[----:B------:R-:W-:Y:S04]  /*1b910*/  FADD.FTZ R26, R95, R26 ;  /* 0x0000001a5f1a7221 */ /* 0x000fe80000010000 */
[----:B------:R-:W-:Y:S01]  /*1b920*/  FADD.FTZ R26, R94, R26 ;  /* 0x0000001a5e1a7221 */ /* 0x000fe20000010000 */
[C---:B--2---:R-:W-:Y:S02]  /*1b930*/  HMMA.16816.F32 R140, R20.reuse, R32, R140 ;  /* 0x00000020148c723c */ /* 0x044fe4000000188c */
[----:B------:R-:W2:Y:S01]  /*1b940*/  MUFU.EX2 R178, R178 ;  /* 0x000000b200b27308 */ /* 0x000ea20000000800 */
[----:B------:R-:W-:Y:S04]  /*1b950*/  FADD.FTZ R99, R99, R26 ;  /* 0x0000001a63637221 */ /* 0x000fe80000010000 */
[----:B------:R-:W-:Y:S01]  /*1b960*/  FADD.FTZ R99, R97, R99 ;  /* 0x0000006361637221 */ /* 0x000fe20000010000 */
[----:B------:R-:W-:Y:S04]  /*1b970*/  HMMA.16816.F32 R144, R20, R34, R144 ;  /* 0x000000221490723c */ /* 0x000fe80000001890 */
[----:B------:R-:W-:Y:S03]  /*1b980*/  FADD.FTZ R102, R102, R99 ;  /* 0x0000006366667221 */ /* 0x000fe60000010000 */
[----:B-1----:R-:W-:Y:S01]  /*1b990*/  F2FP.PACK_AB R21, R45, R44 ;  /* 0x0000002c2d15723e */ /* 0x002fe200000000ff */
[----:B------:R-:W-:Y:S01]  /*1b9a0*/  FADD.FTZ R102, R103, R102 ;  /* 0x0000006667667221 */ /* 0x000fe20000010000 */
[----:B---3--:R-:W-:Y:S03]  /*1b9b0*/  F2FP.PACK_AB R23, R179, R46 ;  /* 0x0000002eb317723e */ /* 0x008fe600000000ff */
[----:B----4-:R-:W-:Y:S01]  /*1b9c0*/  F2FP.PACK_AB R20, R24, R47 ;  /* 0x0000002f1814723e */ /* 0x010fe200000000ff */
[----:B------:R-:W-:Y:S02]  /*1b9d0*/  FADD.FTZ R105, R105, R102 ;  /* 0x0000006669697221 */ /* 0x000fe40000010000 */
[----:B------:R-:W-:Y:S02]  /*1b9e0*/  FADD.FTZ R47, R47, R40 ;  /* 0x000000282f2f7221 */ /* 0x000fe40000010000 */
[----:B------:R-:W-:Y:S01]  /*1b9f0*/  FADD.FTZ R105, R107, R105 ;  /* 0x000000696b697221 */ /* 0x000fe20000010000 */
[----:B--2---:R-:W-:Y:S01]  /*1ba00*/  F2FP.PACK_AB R22, R178, R25 ;  /* 0x00000019b216723e */ /* 0x004fe200000000ff */
[----:B------:R-:W-:Y:S02]  /*1ba10*/  FADD.FTZ R47, R24, R47 ;  /* 0x0000002f182f7221 */ /* 0x000fe40000010000 */
[----:B------:R-:W-:Y:S02]  /*1ba20*/  FADD.FTZ R110, R110, R105 ;  /* 0x000000696e6e7221 */ /* 0x000fe40000010000 */
[----:B------:R-:W-:Y:S02]  /*1ba30*/  FADD.FTZ R47, R25, R47 ;  /* 0x0000002f192f7221 */ /* 0x000fe40000010000 */
[C---:B------:R-:W-:Y:S01]  /*1ba40*/  HMMA.16816.F32 R160, R20.reuse, R156, R4 ;  /* 0x0000009c14a0723c */ /* 0x040fe20000001804 */
[----:B------:R-:W1:Y:S02]  /*1ba50*/  LDSM.16.MT88.4 R4, [R230+0x11800] ;  /* 0x01180000e604783b */ /* 0x000e640000004200 */
[----:B------:R-:W-:Y:S01]  /*1ba60*/  FADD.FTZ R110, R3, R110 ;  /* 0x0000006e036e7221 */ /* 0x000fe20000010000 */
[----:B------:R-:W-:Y:S01]  /*1ba70*/  MOV R3, R0 ;  /* 0x0000000000037202 */ /* 0x000fe20000000f00 */
[----:B------:R-:W-:Y:S02]  /*1ba80*/  FADD.FTZ R252, R178, R47 ;  /* 0x0000002fb2fc7221 */ /* 0x000fe40000010000 */
[----:B------:R-:W-:Y:S01]  /*1ba90*/  FADD.FTZ R108, R108, R110 ;  /* 0x0000006e6c6c7221 */ /* 0x000fe20000010000 */
[C---:B------:R-:W-:Y:S04]  /*1baa0*/  HMMA.16816.F32 R156, R20.reuse, R158, R8 ;  /* 0x0000009e149c723c */ /* 0x040fe80000001808 */
[----:B------:R-:W-:Y:S04]  /*1bab0*/  FADD.FTZ R108, R109, R108 ;  /* 0x0000006c6d6c7221 */ /* 0x000fe80000010000 */
[C---:B------:R-:W-:Y:S04]  /*1bac0*/  HMMA.16816.F32 R132, R20.reuse, R152, R132 ;  /* 0x000000981484723c */ /* 0x040fe80000001884 */
[----:B------:R-:W-:Y:S04]  /*1bad0*/  FADD.FTZ R111, R111, R108 ;  /* 0x0000006c6f6f7221 */ /* 0x000fe80000010000 */
[C---:B------:R-:W-:Y:S04]  /*1bae0*/  HMMA.16816.F32 R152, R20.reuse, R154, R12 ;  /* 0x0000009a1498723c */ /* 0x040fe8000000180c */
[----:B------:R-:W-:Y:S04]  /*1baf0*/  FADD.FTZ R111, R112, R111 ;  /* 0x0000006f706f7221 */ /* 0x000fe80000010000 */
[C---:B-----5:R-:W-:Y:S04]  /*1bb00*/  HMMA.16816.F32 R136, R20.reuse, R148, R136 ;  /* 0x000000941488723c */ /* 0x060fe80000001888 */
[----:B------:R-:W-:Y:S04]  /*1bb10*/  FADD.FTZ R44, R44, R111 ;  /* 0x0000006f2c2c7221 */ /* 0x000fe80000010000 */
[C---:B------:R-:W-:Y:S04]  /*1bb20*/  HMMA.16816.F32 R148, R20.reuse, R150, R16 ;  /* 0x000000961494723c */ /* 0x040fe80000001810 */
[----:B------:R-:W-:Y:S04]  /*1bb30*/  FADD.FTZ R44, R45, R44 ;  /* 0x0000002c2d2c7221 */ /* 0x000fe80000010000 */
[C---:B-1----:R-:W-:Y:S04]  /*1bb40*/  HMMA.16816.F32 R140, R20.reuse, R4, R140 ;  /* 0x00000004148c723c */ /* 0x042fe8000000188c */
[----:B------:R-:W-:Y:S04]  /*1bb50*/  FADD.FTZ R44, R46, R44 ;  /* 0x0000002c2e2c7221 */ /* 0x000fe80000010000 */
[----:B------:R-:W-:Y:S04]  /*1bb60*/  HMMA.16816.F32 R144, R20, R6, R144 ;  /* 0x000000061490723c */ /* 0x000fe80000001890 */
[----:B------:R-:W-:Y:S04]  /*1bb70*/  FADD.FTZ R251, R179, R44 ;  /* 0x0000002cb3fb7221 */ /* 0x000fe80000010000 */
[----:B------:R-:W-:-:S05]  /*1bb80*/  @P0 BRA `(.L_x_2397) ;  /* 0xffff8cc000000947 */ /* 0x000fca000383ffff */
.L_x_2393:
[----:B------:R-:W1:Y:S01]  /*1bb90*/  SHFL.BFLY PT, R4, R252, 0x2, 0x1f ;  /* 0x0c401f00fc047f89 */ /* 0x000e6200000e0000 */
[----:B------:R-:W-:Y:S01]  /*1bba0*/  MOV R7, 0x3f800000 ;  /* 0x3f80000000077802 */ /* 0x000fe20000000f00 */
[----:B------:R-:W-:Y:S01]  /*1bbb0*/  IMAD.MOV.U32 R8, RZ, RZ, 0x3f800000 ;  /* 0x3f800000ff087424 */ /* 0x000fe200078e00ff */
[----:B------:R-:W-:Y:S01]  /*1bbc0*/  ULDC.U8 UR4, c[0x0][0x328] ;  /* 0x0000ca0000047ab9 */ /* 0x000fe20000000000 */
[----:B------:R-:W2:Y:S01]  /*1bbd0*/  SHFL.BFLY PT, R3, R251, 0x2, 0x1f ;  /* 0x0c401f00fb037f89 */ /* 0x000ea200000e0000 */
[----:B-1----:R-:W-:-:S03]  /*1bbe0*/  FADD.FTZ R252, R4, R252 ;  /* 0x000000fc04fc7221 */ /* 0x002fc60000010000 */
[----:B------:R-:W1:Y:S01]  /*1bbf0*/  S2R R4, SR_TID.X ;  /* 0x0000000000047919 */ /* 0x000e620000002100 */
[----:B--2---:R-:W-:-:S03]  /*1bc00*/  FADD.FTZ R251, R3, R251 ;  /* 0x000000fb03fb7221 */ /* 0x004fc60000010000 */
[----:B------:R-:W2:Y:S04]  /*1bc10*/  SHFL.BFLY PT, R6, R252, 0x1, 0x1f ;  /* 0x0c201f00fc067f89 */ /* 0x000ea800000e0000 */
[----:B------:R-:W3:Y:S01]  /*1bc20*/  SHFL.BFLY PT, R5, R251, 0x1, 0x1f ;  /* 0x0c201f00fb057f89 */ /* 0x000ee200000e0000 */
[----:B-1----:R-:W-:-:S04]  /*1bc30*/  SHF.R.S32.HI R3, RZ, 0x1f, R4 ;  /* 0x0000001fff037819 */ /* 0x002fc80000011404 */
[----:B------:R-:W-:Y:S01]  /*1bc40*/  LEA.HI R9, R3, R4, RZ, 0x2 ;  /* 0x0000000403097211 */ /* 0x000fe200078f10ff */
[----:B--2---:R-:W-:-:S03]  /*1bc50*/  FADD.FTZ R6, R252, R6 ;  /* 0x00000006fc067221 */ /* 0x004fc60000010000 */
[----:B------:R-:W-:Y:S01]  /*1bc60*/  SHF.R.S32.HI R11, RZ, 0x2, R9 ;  /* 0x00000002ff0b7819 */ /* 0x000fe20000011409 */
[----:B---3--:R-:W-:Y:S01]  /*1bc70*/  FADD.FTZ R5, R251, R5 ;  /* 0x00000005fb057221 */ /* 0x008fe20000010000 */
[----:B------:R-:W-:Y:S02]  /*1bc80*/  SHF.R.S32.HI R10, RZ, 0x1f, R9 ;  /* 0x0000001fff0a7819 */ /* 0x000fe40000011409 */
[----:B------:R-:W-:Y:S02]  /*1bc90*/  FSETP.NE.FTZ.AND P4, PT, R6, RZ, PT ;  /* 0x000000ff0600720b */ /* 0x000fe40003f95000 */
[----:B------:R-:W-:Y:S02]  /*1bca0*/  LEA.HI R10, R10, R11, RZ, 0x3 ;  /* 0x0000000b0a0a7211 */ /* 0x000fe400078f18ff */
[----:B------:R-:W-:Y:S02]  /*1bcb0*/  FSETP.NE.FTZ.AND P3, PT, R5, RZ, PT ;  /* 0x000000ff0500720b */ /* 0x000fe40003f75000 */
[----:B------:R-:W-:-:S02]  /*1bcc0*/  LOP3.LUT R10, R10, 0xfffffff8, RZ, 0xc0, !PT ;  /* 0xfffffff80a0a7812 */ /* 0x000fc400078ec0ff */
[----:B------:R-:W-:Y:S02]  /*1bcd0*/  LOP3.LUT R9, R9, 0x3ffffffc, RZ, 0xc0, !PT ;  /* 0x3ffffffc09097812 */ /* 0x000fe400078ec0ff */
[----:B------:R-:W-:Y:S02]  /*1bce0*/  IADD3 R10, R11, -R10, RZ ;  /* 0x8000000a0b0a7210 */ /* 0x000fe40007ffe0ff */
[-C--:B------:R-:W-:Y:S01]  /*1bcf0*/  LEA.HI R11, R3, R4.reuse, RZ, 0x5 ;  /* 0x00000004030b7211 */ /* 0x080fe200078f28ff */
[----:B------:R-:W1:Y:S01]  /*1bd00*/  @P4 MUFU.RCP R7, R6 ;  /* 0x0000000600074308 */ /* 0x000e620000001000 */
[C---:B------:R-:W-:Y:S01]  /*1bd10*/  LOP3.LUT R14, R10.reuse, 0x1, RZ, 0xc0, !PT ;  /* 0x000000010a0e7812 */ /* 0x040fe200078ec0ff */
[----:B------:R-:W-:Y:S01]  /*1bd20*/  IMAD.SHL.U32 R12, R10, 0x40, RZ ;  /* 0x000000400a0c7824 */ /* 0x000fe200078e00ff */
[----:B------:R-:W-:Y:S02]  /*1bd30*/  SHF.R.S32.HI R13, RZ, 0x5, R11 ;  /* 0x00000005ff0d7819 */ /* 0x000fe4000001140b */
[----:B------:R-:W-:-:S02]  /*1bd40*/  IADD3 R9, -R9, R4, RZ ;  /* 0x0000000409097210 */ /* 0x000fc40007ffe1ff */
[----:B------:R-:W-:Y:S01]  /*1bd50*/  LOP3.LUT R12, R12, 0x1c0, RZ, 0xc0, !PT ;  /* 0x000001c00c0c7812 */ /* 0x000fe200078ec0ff */
[----:B------:R-:W2:Y:S01]  /*1bd60*/  @P3 MUFU.RCP R8, R5 ;  /* 0x0000000500083308 */ /* 0x000ea20000001000 */
[----:B------:R-:W-:Y:S01]  /*1bd70*/  ISETP.NE.U32.AND P0, PT, R14, 0x1, PT ;  /* 0x000000010e00780c */ /* 0x000fe20003f05070 */
[----:B------:R-:W-:Y:S01]  /*1bd80*/  IMAD R9, R13, 0x200, R9 ;  /* 0x000002000d097824 */ /* 0x000fe200078e0209 */
[----:B------:R-:W-:Y:S02]  /*1bd90*/  LEA.HI R12, R12, R12, RZ, 0x1d ;  /* 0x0000000c0c0c7211 */ /* 0x000fe400078fe8ff */
[----:B------:R-:W-:Y:S02]  /*1bda0*/  R2P PR, R10, 0x6 ;  /* 0x000000060a007804 */ /* 0x000fe40000000000 */
[----:B------:R-:W-:Y:S01]  /*1bdb0*/  MOV R14, 0xfffffff0 ;  /* 0xfffffff0000e7802 */ /* 0x000fe20000000f00 */
[----:B------:R-:W-:Y:S01]  /*1bdc0*/  IMAD.U32 R9, R9, 0x2, R12 ;  /* 0x0000000209097824 */ /* 0x000fe200078e000c */
[----:B------:R-:W-:Y:S01]  /*1bdd0*/  MOV R10, 0x20 ;  /* 0x00000020000a7802 */ /* 0x000fe20000000f00 */
[----:B-1----:R-:W-:Y:S01]  /*1bde0*/  FMUL.FTZ R160, R7, R160 ;  /* 0x000000a007a07220 */ /* 0x002fe20000410000 */
[----:B------:R-:W-:Y:S01]  /*1bdf0*/  SEL R14, R14, 0x10, !P0 ;  /* 0x000000100e0e7807 */ /* 0x000fe20004000000 */
[----:B------:R-:W-:Y:S01]  /*1be00*/  IMAD.SHL.U32 R9, R9, 0x2, RZ ;  /* 0x0000000209097824 */ /* 0x000fe200078e00ff */
[----:B------:R-:W-:Y:S01]  /*1be10*/  SEL R10, R10, 0xffffffe0, !P1 ;  /* 0xffffffe00a0a7807 */ /* 0x000fe20004800000 */
[----:B------:R-:W-:Y:S01]  /*1be20*/  FMUL.FTZ R161, R7, R161 ;  /* 0x000000a107a17220 */ /* 0x000fe20000410000 */
[----:B------:R-:W-:Y:S01]  /*1be30*/  ISETP.NE.AND P0, PT, RZ, UR4, PT ;  /* 0x00000004ff007c0c */ /* 0x000fe2000bf05270 */
[C---:B--2---:R-:W-:Y:S01]  /*1be40*/  FMUL.FTZ R163, R8.reuse, R163 ;  /* 0x000000a308a37220 */ /* 0x044fe20000410000 */
[C---:B------:R-:W-:Y:S01]  /*1be50*/  IADD3 R15, R9.reuse, 0x40, RZ ;  /* 0x00000040090f7810 */ /* 0x040fe20007ffe0ff */
[C---:B------:R-:W-:Y:S01]  /*1be60*/  FMUL.FTZ R162, R8.reuse, R162 ;  /* 0x000000a208a27220 */ /* 0x040fe20000410000 */
[----:B------:R-:W-:Y:S01]  /*1be70*/  IADD3 R12, R9, R14, RZ ;  /* 0x0000000e090c7210 */ /* 0x000fe20007ffe0ff */
[----:B------:R-:W-:Y:S01]  /*1be80*/  FMUL.FTZ R156, R7, R156 ;  /* 0x0000009c079c7220 */ /* 0x000fe20000410000 */
[----:B------:R-:W-:Y:S01]  /*1be90*/  @P2 IADD3 R15, R9, -0x40, RZ ;  /* 0xffffffc0090f2810 */ /* 0x000fe20007ffe0ff */
[----:B------:R-:W-:Y:S01]  /*1bea0*/  FMUL.FTZ R157, R7, R157 ;  /* 0x0000009d079d7220 */ /* 0x000fe20000410000 */
[----:B------:R-:W-:Y:S01]  /*1beb0*/  F2FP.PACK_AB R160, R161, R160 ;  /* 0x000000a0a1a0723e */ /* 0x000fe200000000ff */
[C---:B------:R-:W-:Y:S01]  /*1bec0*/  FMUL.FTZ R159, R8.reuse, R159 ;  /* 0x0000009f089f7220 */ /* 0x040fe20000410000 */
[----:B------:R-:W-:Y:S01]  /*1bed0*/  F2FP.PACK_AB R162, R163, R162 ;  /* 0x000000a2a3a2723e */ /* 0x000fe200000000ff */
[C---:B------:R-:W-:Y:S01]  /*1bee0*/  FMUL.FTZ R158, R8.reuse, R158 ;  /* 0x0000009e089e7220 */ /* 0x040fe20000410000 */
[----:B------:R-:W-:Y:S01]  /*1bef0*/  F2FP.PACK_AB R156, R157, R156 ;  /* 0x0000009c9d9c723e */ /* 0x000fe200000000ff */
[----:B------:R-:W-:Y:S01]  /*1bf00*/  FMUL.FTZ R132, R7, R132 ;  /* 0x0000008407847220 */ /* 0x000fe20000410000 */
[----:B------:R-:W-:Y:S01]  /*1bf10*/  IADD3 R16, R9, R10, RZ ;  /* 0x0000000a09107210 */ /* 0x000fe20007ffe0ff */
[----:B------:R-:W-:Y:S01]  /*1bf20*/  FMUL.FTZ R133, R7, R133 ;  /* 0x0000008507857220 */ /* 0x000fe20000410000 */
[----:B------:R-:W-:Y:S01]  /*1bf30*/  F2FP.PACK_AB R158, R159, R158 ;  /* 0x0000009e9f9e723e */ /* 0x000fe200000000ff */
[----:B------:R-:W-:Y:S01]  /*1bf40*/  FMUL.FTZ R135, R8, R135 ;  /* 0x0000008708877220 */ /* 0x000fe20000410000 */
[----:B------:R-:W-:Y:S01]  /*1bf50*/  IADD3 R14, R14, R15, RZ ;  /* 0x0000000f0e0e7210 */ /* 0x000fe20007ffe0ff */
[C---:B------:R-:W-:Y:S01]  /*1bf60*/  FMUL.FTZ R134, R8.reuse, R134 ;  /* 0x0000008608867220 */ /* 0x040fe20000410000 */
[----:B------:R-:W-:Y:S01]  /*1bf70*/  F2FP.PACK_AB R132, R133, R132 ;  /* 0x000000848584723e */ /* 0x000fe200000000ff */
[C---:B------:R-:W-:Y:S01]  /*1bf80*/  FMUL.FTZ R152, R7.reuse, R152 ;  /* 0x0000009807987220 */ /* 0x040fe20000410000 */
[----:B------:R-:W-:Y:S01]  /*1bf90*/  STS [R9], R160 ;  /* 0x000000a009007388 */ /* 0x000fe20000000800 */
[----:B------:R-:W-:Y:S01]  /*1bfa0*/  FMUL.FTZ R153, R7, R153 ;  /* 0x0000009907997220 */ /* 0x000fe20000410000 */
[----:B------:R-:W-:Y:S01]  /*1bfb0*/  F2FP.PACK_AB R134, R135, R134 ;  /* 0x000000868786723e */ /* 0x000fe200000000ff */
[C---:B------:R-:W-:Y:S01]  /*1bfc0*/  FMUL.FTZ R155, R8.reuse, R155 ;  /* 0x0000009b089b7220 */ /* 0x040fe20000410000 */
[----:B------:R1:W-:Y:S01]  /*1bfd0*/  STS [R9+0x400], R162 ;  /* 0x000400a209007388 */ /* 0x0003e20000000800 */
        /* <DEDUP_REMOVED lines=15> */
[----:B------:R-:W-:Y:S01]  /*1c0d0*/  STS [R16+0x400], R134 ;  /* 0x0004008610007388 */ /* 0x000fe20000000800 */
[----:B------:R-:W-:Y:S01]  /*1c0e0*/  FMUL.FTZ R150, R8, R150 ;  /* 0x0000009608967220 */ /* 0x000fe20000410000 */
[----:B------:R-:W-:Y:S01]  /*1c0f0*/  F2FP.PACK_AB R148, R149, R148 ;  /* 0x000000949594723e */ /* 0x000fe200000000ff */
[----:B------:R-:W-:-:S02]  /*1c100*/  FMUL.FTZ R140, R7, R140 ;  /* 0x0000008c078c7220 */ /* 0x000fc40000410000 */
[----:B------:R-:W-:Y:S01]  /*1c110*/  FMUL.FTZ R141, R7, R141 ;  /* 0x0000008d078d7220 */ /* 0x000fe20000410000 */
[----:B------:R-:W-:Y:S01]  /*1c120*/  F2FP.PACK_AB R150, R151, R150 ;  /* 0x000000969796723e */ /* 0x000fe200000000ff */
[----:B------:R-:W-:Y:S02]  /*1c130*/  FMUL.FTZ R144, R7, R144 ;  /* 0x0000009007907220 */ /* 0x000fe40000410000 */
[C---:B------:R-:W-:Y:S01]  /*1c140*/  FMUL.FTZ R143, R8.reuse, R143 ;  /* 0x0000008f088f7220 */ /* 0x040fe20000410000 */
[----:B-1----:R1:W3:Y:S01]  /*1c150*/  @P4 MUFU.LG2 R9, R6 ;  /* 0x0000000600094308 */ /* 0x0022e20000000c00 */
[C---:B------:R-:W-:Y:S01]  /*1c160*/  FMUL.FTZ R142, R8.reuse, R142 ;  /* 0x0000008e088e7220 */ /* 0x040fe20000410000 */
[----:B------:R-:W-:Y:S01]  /*1c170*/  F2FP.PACK_AB R140, R141, R140 ;  /* 0x0000008c8d8c723e */ /* 0x000fe200000000ff */
[C---:B------:R-:W-:Y:S02]  /*1c180*/  FMUL.FTZ R147, R8.reuse, R147 ;  /* 0x0000009308937220 */ /* 0x040fe40000410000 */
[----:B------:R-:W-:Y:S01]  /*1c190*/  FMUL.FTZ R7, R7, R145 ;  /* 0x0000009107077220 */ /* 0x000fe20000410000 */
[----:B------:R-:W-:Y:S01]  /*1c1a0*/  F2FP.PACK_AB R142, R143, R142 ;  /* 0x0000008e8f8e723e */ /* 0x000fe200000000ff */
[----:B------:R-:W-:-:S02]  /*1c1b0*/  FMUL.FTZ R8, R8, R146 ;  /* 0x0000009208087220 */ /* 0x000fc40000410000 */
[----:B------:R-:W-:Y:S01]  /*1c1c0*/  IMAD.IADD R17, R12, 0x1, R10 ;  /* 0x000000010c117824 */ /* 0x000fe200078e020a */
[----:B------:R-:W-:Y:S01]  /*1c1d0*/  F2FP.PACK_AB R7, R7, R144 ;  /* 0x000000900707723e */ /* 0x000fe200000000ff */
[----:B--2---:R-:W2:Y:S01]  /*1c1e0*/  @P3 MUFU.LG2 R12, R5 ;  /* 0x00000005000c3308 */ /* 0x004ea20000000c00 */
[----:B------:R-:W-:Y:S02]  /*1c1f0*/  F2FP.PACK_AB R8, R147, R8 ;  /* 0x000000089308723e */ /* 0x000fe400000000ff */
[----:B------:R-:W-:Y:S01]  /*1c200*/  STS [R17], R152 ;  /* 0x0000009811007388 */ /* 0x000fe20000000800 */
[C---:B-1----:R-:W-:Y:S01]  /*1c210*/  IADD3 R6, R10.reuse, R15, RZ ;  /* 0x0000000f0a067210 */ /* 0x042fe20007ffe0ff */
[----:B------:R-:W-:Y:S02]  /*1c220*/  IMAD.IADD R10, R10, 0x1, R14 ;  /* 0x000000010a0a7824 */ /* 0x000fe400078e020e */
[----:B------:R-:W-:Y:S01]  /*1c230*/  STS [R17+0x400], R154 ;  /* 0x0004009a11007388 */ /* 0x000fe20000000800 */
[----:B---3--:R-:W-:-:S03]  /*1c240*/  @P4 FMUL.FTZ R9, R9, 0.69314718246459960938 ;  /* 0x3f31721809094820 */ /* 0x008fc60000410000 */
[----:B------:R-:W-:Y:S04]  /*1c250*/  STS [R15], R136 ;  /* 0x000000880f007388 */ /* 0x000fe80000000800 */
[----:B------:R-:W-:Y:S01]  /*1c260*/  STS [R15+0x400], R138 ;  /* 0x0004008a0f007388 */ /* 0x000fe20000000800 */
[----:B--2---:R-:W-:Y:S01]  /*1c270*/  @P3 FMUL.FTZ R12, R12, 0.69314718246459960938 ;  /* 0x3f3172180c0c3820 */ /* 0x004fe20000410000 */
[----:B------:R-:W-:Y:S01]  /*1c280*/  MOV R5, 0x7f800000 ;  /* 0x7f80000000057802 */ /* 0x000fe20000000f00 */
[----:B------:R-:W-:Y:S01]  /*1c290*/  @P4 FFMA.FTZ R5, R2, c[0x0][0x238], R9 ;  /* 0x00008e0002054a23 */ /* 0x000fe20000010009 */
[----:B------:R-:W-:Y:S04]  /*1c2a0*/  STS [R14], R148 ;  /* 0x000000940e007388 */ /* 0x000fe80000000800 */
[----:B------:R-:W-:Y:S04]  /*1c2b0*/  STS [R14+0x400], R150 ;  /* 0x000400960e007388 */ /* 0x000fe80000000800 */
[----:B------:R-:W-:Y:S04]  /*1c2c0*/  STS [R6], R140 ;  /* 0x0000008c06007388 */ /* 0x000fe80000000800 */
[----:B------:R1:W-:Y:S04]  /*1c2d0*/  STS [R6+0x400], R142 ;  /* 0x0004008e06007388 */ /* 0x0003e80000000800 */
[----:B------:R2:W-:Y:S04]  /*1c2e0*/  STS [R10], R7 ;  /* 0x000000070a007388 */ /* 0x0005e80000000800 */
[----:B------:R2:W-:Y:S01]  /*1c2f0*/  STS [R10+0x400], R8 ;  /* 0x000400080a007388 */ /* 0x0005e20000000800 */
[----:B-1----:R-:W-:Y:S01]  /*1c300*/  MOV R6, 0x7f800000 ;  /* 0x7f80000000067802 */ /* 0x002fe20000000f00 */
[----:B------:R-:W-:Y:S01]  /*1c310*/  @P3 FFMA.FTZ R6, R0, c[0x0][0x238], R12 ;  /* 0x00008e0000063a23 */ /* 0x000fe2000001000c */
[----:B------:R-:W-:Y:S05]  /*1c320*/  @!P0 BRA `(.L_x_2398) ;  /* 0x0000009000008947 */ /* 0x000fea0003800000 */
[----:B------:R-:W1:Y:S01]  /*1c330*/  S2UR UR4, SR_CTAID.Y ;  /* 0x00000000000479c3 */ /* 0x000e620000002600 */
[----:B------:R-:W-:-:S02]  /*1c340*/  ULDC UR6, c[0x0][0x214] ;  /* 0x0000850000067ab9 */ /* 0x000fc40000000800 */
[----:B------:R-:W-:Y:S02]  /*1c350*/  UISETP.NE.AND UP0, UPT, UR14, -0x1, UPT ;  /* 0xffffffff0e00788c */ /* 0x000fe4000bf05270 */
[----:B------:R-:W-:-:S03]  /*1c360*/  ULDC UR9, c[0x0][0x234] ;  /* 0x00008d0000097ab9 */ /* 0x000fc60000000800 */
[----:B------:R-:W3:Y:S01]  /*1c370*/  S2UR UR8, SR_CTAID.Z ;  /* 0x00000000000879c3 */ /* 0x000ee20000002700 */
[----:B-1----:R-:W-:-:S04]  /*1c380*/  UIMAD UR6, UR4, UR6, URZ ;  /* 0x00000006040672a4 */ /* 0x002fc8000f8e023f */
[----:B------:R-:W-:-:S04]  /*1c390*/  USEL UR6, UR6, UR14, !UP0 ;  /* 0x0000000e06067287 */ /* 0x000fc8000c000000 */
[----:B---3--:R-:W-:Y:S01]  /*1c3a0*/  UIMAD UR9, UR8, UR9, UR6 ;  /* 0x00000009080972a4 */ /* 0x008fe2000f8e0206 */
[----:B------:R-:W-:Y:S05]  /*1c3b0*/  BRA `(.L_x_2399) ;  /* 0x0000006000007947 */ /* 0x000fea0003800000 */
.L_x_2398:
[----:B------:R-:W1:Y:S01]  /*1c3c0*/  S2UR UR8, SR_CTAID.Z ;  /* 0x00000000000879c3 */ /* 0x000e620000002700 */
[----:B------:R-:W-:Y:S02]  /*1c3d0*/  ULDC UR6, c[0x0][0x1c0] ;  /* 0x0000700000067ab9 */ /* 0x000fe40000000800 */
[----:B------:R-:W-:-:S05]  /*1c3e0*/  ULDC UR9, c[0x0][0x214] ;  /* 0x0000850000097ab9 */ /* 0x000fca0000000800 */
[----:B------:R-:W1:Y:S02]  /*1c3f0*/  S2UR UR4, SR_CTAID.Y ;  /* 0x00000000000479c3 */ /* 0x000e640000002600 */
[----:B-1----:R-:W-:-:S04]  /*1c400*/  UIMAD UR6, UR4, UR6, UR8 ;  /* 0x00000006040672a4 */ /* 0x002fc8000f8e0208 */
[----:B------:R-:W-:Y:S02]  /*1c410*/  UIMAD UR9, UR6, UR9, URZ ;  /* 0x00000009060972a4 */ /* 0x000fe4000f8e023f */
.L_x_2399:
[----:B------:R-:W-:Y:S01]  /*1c420*/  BAR.SYNC.DEFER_BLOCKING 0x0 ;  /* 0x0000000000007b1d */ /* 0x000fe20000010000 */
[----:B------:R-:W-:Y:S01]  /*1c430*/  LOP3.LUT R2, R11, 0xffffffe0, RZ, 0xc0, !PT ;  /* 0xffffffe00b027812 */ /* 0x000fe200078ec0ff */
[----:B------:R-:W-:Y:S01]  /*1c440*/  USHF.R.S32.HI UR11, URZ, 0x1f, UR4 ;  /* 0x0000001f3f0b7899 */ /* 0x000fe20008011404 */
[----:B--2---:R-:W-:Y:S01]  /*1c450*/  SHF.R.S32.HI R7, RZ, 0x1f, R13 ;  /* 0x0000001fff077819 */ /* 0x004fe2000001140d */
[----:B------:R-:W-:Y:S02]  /*1c460*/  UISETP.NE.AND UP0, UPT, UR14, -0x1, UPT ;  /* 0xffffffff0e00788c */ /* 0x000fe4000bf05270 */
[----:B------:R-:W-:Y:S01]  /*1c470*/  ULDC.64 UR6, c[0x0][0x1e8] ;  /* 0x00007a0000067ab9 */ /* 0x000fe20000000a00 */
[----:B------:R-:W-:Y:S01]  /*1c480*/  IMAD.IADD R2, R4, 0x1, -R2 ;  /* 0x0000000104027824 */ /* 0x000fe200078e0a02 */
[----:B------:R-:W-:Y:S01]  /*1c490*/  UIMAD.WIDE.U32 UR16, UR14, UR6, URZ ;  /* 0x000000060e1072a5 */ /* 0x000fe2000f8e003f */
[----:B------:R-:W-:Y:S01]  /*1c4a0*/  LEA.HI R7, R7, R13, RZ, 0x2 ;  /* 0x0000000d07077211 */ /* 0x000fe200078f10ff */
[----:B------:R-:W-:Y:S02]  /*1c4b0*/  BSSY B0, `(.L_x_2400) ;  /* 0x0000020000007945 */ /* 0x000fe40003800000 */
[----:B------:R-:W-:Y:S01]  /*1c4c0*/  LOP3.LUT P0, RZ, R2, 0x3, RZ, 0xc0, !PT ;  /* 0x0000000302ff7812 */ /* 0x000fe2000780c0ff */
[----:B------:R-:W-:Y:S01]  /*1c4d0*/  UIMAD UR10, UR14, UR7, UR17 ;  /* 0x000000070e0a72a4 */ /* 0x000fe2000f8e0211 */
[----:B------:R-:W-:-:S02]  /*1c4e0*/  SHF.R.S32.HI R0, RZ, 0x1f, R2 ;  /* 0x0000001fff007819 */ /* 0x000fc40000011402 */
[----:B------:R-:W-:Y:S01]  /*1c4f0*/  ULDC.64 UR6, c[0x0][0x1e0] ;  /* 0x0000780000067ab9 */ /* 0x000fe20000000a00 */
[----:B------:R-:W-:Y:S01]  /*1c500*/  LOP3.LUT R7, R7, 0xffffffc, RZ, 0xc0, !PT ;  /* 0x0ffffffc07077812 */ /* 0x000fe200078ec0ff */
[----:B------:R-:W-:Y:S01]  /*1c510*/  UIMAD UR11, UR11, UR6, URZ ;  /* 0x000000060b0b72a4 */ /* 0x000fe2000f8e023f */
[----:B------:R-:W-:Y:S01]  /*1c520*/  LEA.HI R0, R0, R2, RZ, 0x2 ;  /* 0x0000000200007211 */ /* 0x000fe200078f10ff */
[----:B------:R-:W-:Y:S02]  /*1c530*/  UIMAD.WIDE.U32 UR14, UR4, UR6, URZ ;  /* 0x00000006040e72a5 */ /* 0x000fe4000f8e003f */
[----:B------:R-:W-:Y:S01]  /*1c540*/  UIMAD UR7, UR4, UR7, UR11 ;  /* 0x00000007040772a4 */ /* 0x000fe2000f8e020b */
[----:B------:R-:W-:Y:S01]  /*1c550*/  SHF.R.S32.HI R0, RZ, 0x2, R0 ;  /* 0x00000002ff007819 */ /* 0x000fe20000011400 */
[----:B------:R1:W2:Y:S01]  /*1c560*/  LDS.128 R24, [R241] ;  /* 0x00000000f1187984 */ /* 0x0002a20000000c00 */
[----:B------:R-:W-:Y:S01]  /*1c570*/  IMAD.IADD R7, R13, 0x1, -R7 ;  /* 0x000000010d077824 */ /* 0x000fe200078e0a07 */
[----:B------:R-:W-:-:S02]  /*1c580*/  USEL UR16, UR14, UR16, !UP0 ;  /* 0x000000100e107287 */ /* 0x000fc4000c000000 */
[----:B------:R1:W3:Y:S01]  /*1c590*/  LDS.128 R20, [R241+0x800] ;  /* 0x00080000f1147984 */ /* 0x0002e20000000c00 */
[----:B------:R-:W-:Y:S01]  /*1c5a0*/  @!UP0 UIADD3 UR10, UR15, UR7, URZ ;  /* 0x000000070f0a8290 */ /* 0x000fe2000fffe03f */
[----:B------:R-:W-:Y:S02]  /*1c5b0*/  IMAD R7, R7, 0x10, R0 ;  /* 0x0000001007077824 */ /* 0x000fe400078e0200 */
[----:B------:R1:W4:Y:S04]  /*1c5c0*/  LDS.128 R16, [R241+0x1000] ;  /* 0x00100000f1107984 */ /* 0x0003280000000c00 */
[----:B------:R1:W1:Y:S01]  /*1c5d0*/  LDS.128 R28, [R241+0x1800] ;  /* 0x00180000f11c7984 */ /* 0x0002620000000c00 */
[----:B------:R-:W-:Y:S05]  /*1c5e0*/  @P0 BRA `(.L_x_2401) ;  /* 0x000000c000000947 */ /* 0x000fea0003800000 */
[----:B------:R-:W5:Y:S01]  /*1c5f0*/  S2UR UR6, SR_CTAID.X ;  /* 0x00000000000679c3 */ /* 0x000f620000002500 */
[----:B------:R-:W-:-:S02]  /*1c600*/  IADD3 R2, R7, 0x8, RZ ;  /* 0x0000000807027810 */ /* 0x000fc40007ffe0ff */
        /* <DEDUP_REMOVED lines=10> */
.L_x_2401:
[----:B------:R-:W-:Y:S05]  /*1c6b0*/  BSYNC B0 ;  /* 0x0000000000007941 */ /* 0x000fea0003800000 */
.L_x_2400:
[----:B----4-:R-:W4:Y:S01]  /*1c6c0*/  S2R R5, SR_CTAID.X ;  /* 0x0000000000057919 */ /* 0x010f220000002500 */
[----:B------:R-:W-:Y:S01]  /*1c6d0*/  SHF.R.S32.HI R243, RZ, 0x1f, R242 ;  /* 0x0000001ffff37819 */ /* 0x000fe200000114f2 */
[----:B------:R-:W-:Y:S01]  /*1c6e0*/  USHF.R.S32.HI UR4, URZ, 0x1f, UR8 ;  /* 0x0000001f3f047899 */ /* 0x000fe20008011408 */
[----:B------:R-:W-:Y:S01]  /*1c6f0*/  LEA.HI R3, R3, R4, RZ, 0x3 ;  /* 0x0000000403037211 */ /* 0x000fe200078f18ff */
[----:B------:R-:W5:Y:S01]  /*1c700*/  S2R R0, SR_TID.X ;  /* 0x0000000000007919 */ /* 0x000f620000002100 */
[----:B------:R-:W-:Y:S01]  /*1c710*/  ISETP.GE.AND P1, PT, R242, c[0x0][0x220], PT ;  /* 0x00008800f2007a0c */ /* 0x000fe20003f26270 */
[----:B------:R-:W-:Y:S01]  /*1c720*/  ULDC.64 UR6, c[0x0][0x1f0] ;  /* 0x00007c0000067ab9 */ /* 0x000fe20000000a00 */
[----:B------:R-:W-:Y:S01]  /*1c730*/  SHF.R.S32.HI R3, RZ, 0x3, R3 ;  /* 0x00000003ff037819 */ /* 0x000fe20000011403 */
[----:B------:R-:W-:Y:S01]  /*1c740*/  UIMAD UR4, UR4, UR6, URZ ;  /* 0x00000006040472a4 */ /* 0x000fe2000f8e023f */
[----:B------:R-:W-:Y:S03]  /*1c750*/  BSSY B0, `(.L_x_2402) ;  /* 0x000001b000007945 */ /* 0x000fe60003800000 */
[----:B------:R-:W-:Y:S01]  /*1c760*/  UIMAD UR4, UR8, UR7, UR4 ;  /* 0x00000007080472a4 */ /* 0x000fe2000f8e0204 */
[----:B----4-:R-:W-:-:S04]  /*1c770*/  IMAD.SHL.U32 R5, R5, 0x40, RZ ;  /* 0x0000004005057824 */ /* 0x010fc800078e00ff */
[----:B------:R-:W-:Y:S01]  /*1c780*/  IMAD.WIDE.U32 R6, R5, c[0x0][0x1e8], R242 ;  /* 0x00007a0005067a25 */ /* 0x000fe200078e00f2 */
[----:B------:R-:W-:Y:S02]  /*1c790*/  SHF.R.S32.HI R2, RZ, 0x1f, R5 ;  /* 0x0000001fff027819 */ /* 0x000fe40000011405 */
[----:B-----5:R-:W-:Y:S02]  /*1c7a0*/  SHF.R.S32.HI R4, RZ, 0x1f, R0 ;  /* 0x0000001fff047819 */ /* 0x020fe40000011400 */
[----:B------:R-:W-:Y:S01]  /*1c7b0*/  IADD3 R6, P0, R6, UR16, RZ ;  /* 0x0000001006067c10 */ /* 0x000fe2000ff1e0ff */
[----:B------:R-:W-:Y:S01]  /*1c7c0*/  IMAD R2, R2, c[0x0][0x1e8], RZ ;  /* 0x00007a0002027a24 */ /* 0x000fe200078e02ff */
[----:B------:R-:W-:-:S03]  /*1c7d0*/  LEA.HI R4, R4, R0, RZ, 0x3 ;  /* 0x0000000004047211 */ /* 0x000fc600078f18ff */
[C---:B------:R-:W-:Y:S01]  /*1c7e0*/  IMAD R2, R5.reuse, c[0x0][0x1ec], R2 ;  /* 0x00007b0005027a24 */ /* 0x040fe200078e0202 */
[----:B------:R-:W-:Y:S02]  /*1c7f0*/  IADD3 R5, -R5, UR13, RZ ;  /* 0x0000000d05057c10 */ /* 0x000fe4000fffe1ff */
[----:B------:R-:W-:Y:S02]  /*1c800*/  SHF.R.S32.HI R0, RZ, 0x3, R4 ;  /* 0x00000003ff007819 */ /* 0x000fe40000011404 */
[----:B------:R-:W-:Y:S01]  /*1c810*/  IADD3.X R7, R7, UR10, R2, P0, !PT ;  /* 0x0000000a07077c10 */ /* 0x000fe200087fe402 */
[----:B------:R-:W-:Y:S01]  /*1c820*/  IMAD.U32 R2, RZ, RZ, UR8 ;  /* 0x00000008ff027e24 */ /* 0x000fe2000f8e00ff */
[----:B------:R-:W-:Y:S02]  /*1c830*/  ISETP.GE.OR P0, PT, R3, R5, P1 ;  /* 0x000000050300720c */ /* 0x000fe40000f06670 */
[----:B------:R-:W-:Y:S01]  /*1c840*/  SHF.R.S32.HI R0, RZ, 0x1f, R0 ;  /* 0x0000001fff007819 */ /* 0x000fe20000011400 */
[----:B------:R-:W-:-:S05]  /*1c850*/  IMAD.WIDE.U32 R6, R2, c[0x0][0x1f0], R6 ;  /* 0x00007c0002067a25 */ /* 0x000fca00078e0006 */
[----:B------:R-:W-:-:S05]  /*1c860*/  IADD3 R9, R7, UR4, RZ ;  /* 0x0000000407097c10 */ /* 0x000fca000fffe0ff */
        /* <DEDUP_REMOVED lines=9> */
.L_x_2403:
[----:B------:R-:W-:Y:S05]  /*1c900*/  BSYNC B0 ;  /* 0x0000000000007941 */ /* 0x000fea0003800000 */
.L_x_2402:
        /* <DEDUP_REMOVED lines=14> */
[----:B---3--:R2:W-:Y:S02]  /*1c9f0*/  STG.E.128 [R4.64], R20 ;  /* 0x0000001404007986 */ /* 0x0085e4000c101d14 */
.L_x_2405:
[----:B------:R-:W-:Y:S05]  /*1ca00*/  BSYNC B0 ;  /* 0x0000000000007941 */ /* 0x000fea0003800000 */
.L_x_2404:
        /* <DEDUP_REMOVED lines=15> */
.L_x_2407:
[----:B------:R-:W-:Y:S05]  /*1cb00*/  BSYNC B0 ;  /* 0x0000000000007941 */ /* 0x000fea0003800000 */
.L_x_2406:
        /* <DEDUP_REMOVED lines=15> */
.L_x_2408:
        /* <DEDUP_REMOVED lines=16> */
.L_x_7768:


//--------------------- .text._ZN5flash24flash_fwd_splitkv_kernelI23Flash_fwd_kernel_traitsILi64ELi64ELi256ELi4ELb0ELb0EN7cutlass6half_tE19Flash_kernel_traitsILi64ELi64ELi256ELi4ES3_EELb1ELb0ELb1ELb0ELb0ELb1ELb0ELb0EEEvNS_16Flash_fwd_paramsE --------------------------
	.section	.text._ZN5flash24flash_fwd_splitkv_kernelI23Flash_fwd_kernel_traitsILi64ELi64ELi256ELi4ELb0ELb0EN7cutlass6half_tE19Flash_kernel_traitsILi64ELi64ELi256ELi4ES3_EELb1ELb0ELb1ELb0ELb0ELb1ELb0ELb0EEEvNS_16Flash_fwd_paramsE,"ax",@progbits
	.sectioninfo	@"SHI_REGISTERS=255"
	.align	128
        .global         _ZN5flash24flash_fwd_splitkv_kernelI23Flash_fwd_kernel_traitsILi64ELi64ELi256ELi4ELb0ELb0EN7cutlass6half_tE19Flash_kernel_traitsILi64ELi64ELi256ELi4ES3_EELb1ELb0ELb1ELb0ELb0ELb1ELb0ELb0EEEvNS_16Flash_fwd_paramsE
        .type           _ZN5flash24flash_fwd_splitkv_kernelI23Flash_fwd_kernel_traitsILi64ELi64ELi256ELi4ELb0ELb0EN7cutlass6half_tE19Flash_kernel_traitsILi64ELi64ELi256ELi4ES3_EELb1ELb0ELb1ELb0ELb0ELb1ELb0ELb0EEEvNS_16Flash_fwd_paramsE,@function
        .size           _ZN5flash24flash_fwd_splitkv_kernelI23Flash_fwd_kernel_traitsILi64ELi64ELi256ELi4ELb0ELb0EN7cutlass6half_tE19Flash_kernel_traitsILi64ELi64ELi256ELi4ES3_EELb1ELb0ELb1ELb0ELb0ELb1ELb0ELb0EEEvNS_16Flash_fwd_paramsE,(.L_x_7769 - _ZN5flash24flash_fwd_splitkv_kernelI23Flash_fwd_kernel_traitsILi64ELi64ELi256ELi4ELb0ELb0EN7cutlass6half_tE19Flash_kernel_traitsILi64ELi64ELi256ELi4ES3_EELb1ELb0ELb1ELb0ELb0ELb1ELb0ELb0EEEvNS_16Flash_fwd_paramsE)
        .other          _ZN5flash24flash_fwd_splitkv_kernelI23Flash_fwd_kernel_traitsILi64ELi64ELi256ELi4ELb0ELb0EN7cutlass6half_tE19Flash_kernel_traitsILi64ELi64ELi256ELi4ES3_EELb1ELb0ELb1ELb0ELb0ELb1ELb0ELb0EEEvNS_16Flash_fwd_paramsE,@"STO_CUDA_ENTRY STV_DEFAULT"
_ZN5flash24flash_fwd_splitkv_kernelI23Flash_fwd_kernel_traitsILi64ELi64ELi256ELi4ELb0ELb0EN7cutlass6half_tE19Flash_kernel_traitsILi64ELi64ELi256ELi4ES3_EELb1ELb0ELb1ELb0ELb0ELb1ELb0ELb0EEEvNS_16Flash_fwd_paramsE:
.text._ZN5flash24flash_fwd_splitkv_kernelI23Flash_fwd_kernel_traitsILi64ELi64ELi256ELi4ELb0ELb0EN7cutlass6half_tE19Flash_kernel_traitsILi64ELi64ELi256ELi4ES3_EELb1ELb0ELb1ELb0ELb0ELb1ELb0ELb0EEEvNS_16Flash_fwd_paramsE:
        /* <DEDUP_REMOVED lines=56> */
.L_x_2409:
[----:B------:R-:W-:Y:S02]  /*0380*/  ULDC UR6, c[0x0][0x218] ;  /* 0x0000860000067ab9 */ /* 0x000fe40000000800 */
.L_x_2410:
        /* <DEDUP_REMOVED lines=95> */
.L_x_2413:
[----:B------:R-:W-:Y:S05]  /*0980*/  BSYNC B0 ;  /* 0x0000000000007941 */ /* 0x000fea0003800000 */
.L_x_2412:
        /* <DEDUP_REMOVED lines=16> */
.L_x_2415:
[----:B------:R-:W-:Y:S05]  /*0a90*/  BSYNC B0 ;  /* 0x0000000000007941 */ /* 0x000fea0003800000 */
.L_x_2414:
        /* <DEDUP_REMOVED lines=16> */
.L_x_2417:
[----:B------:R-:W-:Y:S05]  /*0ba0*/  BSYNC B0 ;  /* 0x0000000000007941 */ /* 0x000fea0003800000 */
.L_x_2416:
        /* <DEDUP_REMOVED lines=15> */
.L_x_2419:
[----:B------:R-:W-:Y:S05]  /*0ca0*/  BSYNC B0 ;  /* 0x0000000000007941 */ /* 0x000fea0003800000 */
.L_x_2418:
        /* <DEDUP_REMOVED lines=20> */
.L_x_2411:
        /* <DEDUP_REMOVED lines=34> */
[----:B------:R-:W-:-:S04]  /*1010*/  UMOV UR10, URZ ;  /* 0x0000003f000a7c82 */ /* 0x000fc80008000000 */
        /* <DEDUP_REMOVED lines=11> */
[----:B--2---:R-:W-:-:S03]  /*10d0*/  UIMAD.WIDE.U32 UR10, UR7, UR5, URZ ;  /* 0x00000005070a72a5 */ /* 0x004fc6000f8e003f */
        /* <DEDUP_REMOVED lines=15> */
[----:B------:R-:W-:Y:S02]  /*11d0*/  IMAD.U32 R8, RZ, RZ, UR4 ;  /* 0x00000004ff087e24 */ /* 0x000fe4000f8e00ff */
[----:B------:R-:W-:Y:S01]  /*11e0*/  IMAD.U32 R9, RZ, RZ, UR5 ;  /* 0x00000005ff097e24 */ /* 0x000fe2000f8e00ff */
        /* <DEDUP_REMOVED lines=15> */
[----:B-1----:R-:W-:Y:S01]  /*12e0*/  IADD3 R3, RZ, -R7, RZ ;  /* 0x80000007ff037210 */ /* 0x002fe20007ffe0ff */
[----:B------:R-:W-:-:S04]  /*12f0*/  IMAD.MOV.U32 R6, RZ, RZ, RZ ;  /* 0x000000ffff067224 */ /* 0x000fc800078e00ff */
[----:B------:R-:W-:-:S04]  /*1300*/  IMAD R3, R3, R4, RZ ;  /* 0x0000000403037224 */ /* 0x000fc800078e02ff */
[----:B------:R-:W-:-:S06]  /*1310*/  IMAD.HI.U32 R3, R7, R3, R6 ;  /* 0x0000000307037227 */ /* 0x000fcc00078e0006 */
        /* <DEDUP_REMOVED lines=33> */
[----:B------:R-:W-:Y:S02]  /*1530*/  UIADD3 UR12, UR29, UR5, URZ ;  /* 0x000000051d0c7290 */ /* 0x000fe4000fffe03f */
[----:B------:R-:W-:Y:S01]  /*1540*/  IADD3 R4, R9, R4, RZ ;  /* 0x0000000409047210 */ /* 0x000fe20007ffe0ff */
[----:B------:R-:W-:Y:S01]  /*1550*/  UMOV UR18, UR28 ;  /* 0x0000001c00127c82 */ /* 0x000fe20008000000 */
[----:B------:R-:W-:Y:S05]  /*1560*/  BRA `(.L_x_2421) ;  /* 0x0000054000007947 */ /* 0x000fea0003800000 */
.L_x_2420:
        /* <DEDUP_REMOVED lines=21> */
.L_x_2422:
        /* <DEDUP_REMOVED lines=17> */
[----:B------:R-:W-:-:S06]  /*17d0*/  UIADD3 UR4, UR29, UR4, URZ ;  /* 0x000000041d047290 */ /* 0x000fcc000fffe03f */
[----:B------:R-:W-:Y:S01]  /*17e0*/  MOV R9, UR4 ;  /* 0x0000000400097c02 */ /* 0x000fe20008000f00 */
[----:B------:R-:W-:Y:S01]  /*17f0*/  ULDC.64 UR4, c[0x0][0x1a0] ;  /* 0x0000680000047ab9 */ /* 0x000fe20000000a00 */
[----:B--2---:R-:W-:-:S04]  /*1800*/  IADD3 R4, R4, 0xffffffe, RZ ;  /* 0x0ffffffe04047810 */ /* 0x004fc80007ffe0ff */
        /* <DEDUP_REMOVED lines=8> */
[----:B------:R-:W-:Y:S01]  /*1890*/  IMAD R0, R3, R0, R2 ;  /* 0x0000000003007224 */ /* 0x000fe200078e0202 */
[----:B------:R-:W-:-:S04]  /*18a0*/  MOV R2, UR28 ;  /* 0x0000001c00027c02 */ /* 0x000fc80008000f00 */
[----:B------:R-:W-:Y:S01]  /*18b0*/  ISETP.GT.U32.AND P1, PT, R3, R0, PT ;  /* 0x000000000300720c */ /* 0x000fe20003f24070 */
[----:B------:R-:W-:-:S12]  /*18c0*/  IMAD.MOV.U32 R8, RZ, RZ, R2 ;  /* 0x000000ffff087224 */ /* 0x000fd800078e0002 */
[-C--:B------:R-:W-:Y:S02]  /*18d0*/  @!P1 IADD3 R0, R0, -R3.reuse, RZ ;  /* 0x8000000300009210 */ /* 0x080fe40007ffe0ff */
[----:B------:R-:W-:Y:S02]  /*18e0*/  @!P1 IADD3 R10, R10, 0x1, RZ ;  /* 0x000000010a0a9810 */ /* 0x000fe40007ffe0ff */
[----:B------:R-:W-:Y:S01]  /*18f0*/  ISETP.GE.U32.AND P3, PT, R0, R3, PT ;  /* 0x000000030000720c */ /* 0x000fe20003f66070 */
[----:B------:R-:W-:Y:S01]  /*1900*/  IMAD.U32 R3, RZ, RZ, UR29 ;  /* 0x0000001dff037e24 */ /* 0x000fe2000f8e00ff */
[----:B------:R-:W-:Y:S01]  /*1910*/  ISETP.NE.AND P1, PT, RZ, c[0x0][0x1c8], PT ;  /* 0x00007200ff007a0c */ /* 0x000fe20003f25270 */
[----:B------:R-:W-:-:S04]  /*1920*/  @UP0 UIMAD.WIDE.U32 UR28, UR12, UR4, URZ ;  /* 0x000000040c1c02a5 */ /* 0x000fc8000f8e003f */
[----:B------:R-:W-:-:S03]  /*1930*/  @UP0 UIMAD UR12, UR12, UR5, UR29 ;  /* 0x000000050c0c02a4 */ /* 0x000fc6000f8e021d */
[----:B------:R-:W-:-:S03]  /*1940*/  @UP0 UMOV UR18, UR28 ;  /* 0x0000001c00120c82 */ /* 0x000fc60008000000 */
[----:B------:R-:W-:-:S05]  /*1950*/  @P3 IADD3 R10, R10, 0x1, RZ ;  /* 0x000000010a0a3810 */ /* 0x000fca0007ffe0ff */
[----:B------:R-:W-:Y:S01]  /*1960*/  @!P2 IMAD.MOV R10, RZ, RZ, -R10 ;  /* 0x000000ffff0aa224 */ /* 0x000fe200078e0a0a */
[----:B------:R-:W-:-:S04]  /*1970*/  @!P1 LOP3.LUT R10, RZ, c[0x0][0x1c8], RZ, 0x33, !PT ;  /* 0x00007200ff0a9a12 */ /* 0x000fc800078e33ff */
[----:B------:R-:W-:Y:S01]  /*1980*/  SHF.R.S32.HI R7, RZ, 0x1f, R10 ;  /* 0x0000001fff077819 */ /* 0x000fe2000001140a */
[----:B------:R-:W-:-:S04]  /*1990*/  IMAD.WIDE.U32 R8, R10, c[0x0][0x1b0], R8 ;  /* 0x00006c000a087a25 */ /* 0x000fc800078e0008 */
[----:B------:R-:W-:-:S04]  /*19a0*/  IMAD R3, R7, c[0x0][0x1b0], RZ ;  /* 0x00006c0007037a24 */ /* 0x000fc800078e02ff */
        /* <DEDUP_REMOVED lines=16> */
.L_x_2421:
        /* <DEDUP_REMOVED lines=9> */
[----:B------:R-:W-:Y:S01]  /*1b40*/  BSSY B0, `(.L_x_2423) ;  /* 0x0000045000007945 */ /* 0x000fe20003800000 */
[----:B------:R-:W-:-:S02]  /*1b50*/  LOP3.LUT R0, R0, 0xfffffff8, RZ, 0xc0, !PT ;  /* 0xfffffff800007812 */ /* 0x000fc400078ec0ff */
[----:B------:R-:W-:Y:S01]  /*1b60*/  @UP0 UIMAD.WIDE.U32 UR28, UR14, UR4, URZ ;  /* 0x000000040e1c02a5 */ /* 0x000fe2000f8e003f */
[----:B------:R-:W-:Y:S01]  /*1b70*/  IMAD.SHL.U32 R11, R34, 0x40, RZ ;  /* 0x00000040220b7824 */ /* 0x000fe200078e00ff */
[----:B------:R-:W-:Y:S01]  /*1b80*/  @!UP0 USHF.R.S32.HI UR10, URZ, 0x1f, UR9 ;  /* 0x0000001f3f0a8899 */ /* 0x000fe20008011409 */
[----:B------:R-:W-:Y:S01]  /*1b90*/  IMAD.IADD R5, R23, 0x1, -R0 ;  /* 0x0000000117057824 */ /* 0x000fe200078e0a00 */
[----:B------:R-:W-:Y:S01]  /*1ba0*/  @UP0 UIMAD UR11, UR14, UR5, UR29 ;  /* 0x000000050e0b02a4 */ /* 0x000fe2000f8e021d */
[----:B------:R-:W-:Y:S01]  /*1bb0*/  IMAD R0, R10, c[0x0][0x1bc], R7 ;  /* 0x00006f000a007a24 */ /* 0x000fe200078e0207 */
[----:B------:R-:W-:Y:S01]  /*1bc0*/  LOP3.LUT R11, R11, 0x1c0, RZ, 0xc0, !PT ;  /* 0x000001c00b0b7812 */ /* 0x000fe200078ec0ff */
[----:B------:R-:W-:Y:S01]  /*1bd0*/  IMAD.SHL.U32 R244, R5, 0x8, RZ ;  /* 0x0000000805f47824 */ /* 0x000fe200078e00ff */
[----:B------:R-:W-:Y:S01]  /*1be0*/  ULDC.64 UR4, c[0x0][0x178] ;  /* 0x00005e0000047ab9 */ /* 0x000fe20000000a00 */
[----:B------:R-:W-:Y:S01]  /*1bf0*/  SHF.R.S32.HI R35, RZ, 0x1f, R34 ;  /* 0x0000001fff237819 */ /* 0x000fe20000011422 */
[----:B------:R-:W-:Y:S01]  /*1c00*/  @!UP0 UIMAD UR10, UR10, UR4, URZ ;  /* 0x000000040a0a82a4 */ /* 0x000fe2000f8e023f */
[----:B------:R-:W-:Y:S01]  /*1c10*/  SHF.R.U32.HI R242, RZ, 0x3, R11 ;  /* 0x00000003fff27819 */ /* 0x000fe2000001160b */
        /* <DEDUP_REMOVED lines=9> */
[----:B------:R-:W-:Y:S01]  /*1cb0*/  IADD3 R6, P1, R34, UR7, RZ ;  /* 0x0000000722067c10 */ /* 0x000fe2000ff3e0ff */
[----:B------:R-:W-:Y:S01]  /*1cc0*/  UIADD3 UR5, -UR8, UR13, URZ ;  /* 0x0000000d08057290 */ /* 0x000fe2000fffe13f */
[----:B------:R-:W-:Y:S01]  /*1cd0*/  LEA.HI R7, R2, R23, RZ, 0x6 ;  /* 0x0000001702077211 */ /* 0x000fe200078f30ff */
[----:B------:R-:W-:Y:S01]  /*1ce0*/  IMAD.WIDE.U32 R10, R10, c[0x0][0x1b8], R14 ;  /* 0x00006e000a0a7a25 */ /* 0x000fe200078e000e */
[----:B------:R-:W-:-:S02]  /*1cf0*/  IADD3 R14, P0, R244, UR28, RZ ;  /* 0x0000001cf40e7c10 */ /* 0x000fc4000ff1e0ff */
[----:B------:R-:W-:Y:S01]  /*1d00*/  IADD3.X R169, R35, UR6, RZ, P1, !PT ;  /* 0x0000000623a97c10 */ /* 0x000fe20008ffe4ff */
[----:B------:R-:W-:Y:S01]  /*1d10*/  ULDC.64 UR6, c[0x0][0x1a8] ;  /* 0x00006a0000067ab9 */ /* 0x000fe20000000a00 */
[----:B------:R-:W-:Y:S01]  /*1d20*/  IADD3.X R15, R3, UR11, RZ, P0, !PT ;  /* 0x0000000b030f7c10 */ /* 0x000fe200087fe4ff */
[----:B------:R-:W-:Y:S01]  /*1d30*/  UIMAD UR6, UR25, UR6, URZ ;  /* 0x00000006190672a4 */ /* 0x000fe2000f8e023f */
[----:B------:R-:W-:Y:S01]  /*1d40*/  ISETP.GE.AND P0, PT, R34, UR5, PT ;  /* 0x0000000522007c0c */ /* 0x000fe2000bf06270 */
[----:B------:R-:W-:Y:S01]  /*1d50*/  IMAD.SHL.U32 R7, R7, 0x8, RZ ;  /* 0x0000000807077824 */ /* 0x000fe200078e00ff */
[----:B------:R-:W-:Y:S01]  /*1d60*/  IADD3 R8, P2, R244, R8, RZ ;  /* 0x00000008f4087210 */ /* 0x000fe20007f5e0ff */
[----:B------:R-:W-:Y:S01]  /*1d70*/  IMAD R169, R169, c[0x0][0x1a0], RZ ;  /* 0x00006800a9a97a24 */ /* 0x000fe200078e02ff */
[----:B------:R-:W-:Y:S01]  /*1d80*/  LOP3.LUT R242, R9, R242, RZ, 0x3c, !PT ;  /* 0x000000f209f27212 */ /* 0x000fe200078e3cff */
[----:B------:R-:W-:Y:S01]  /*1d90*/  UIMAD UR6, UR26, UR7, UR6 ;  /* 0x000000071a0672a4 */ /* 0x000fe2000f8e0206 */
[----:B------:R-:W-:Y:S01]  /*1da0*/  IMAD.IADD R11, R11, 0x1, R0 ;  /* 0x000000010b0b7824 */ /* 0x000fe200078e0200 */
[----:B------:R-:W-:Y:S01]  /*1db0*/  LEA.HI R0, R2, R23, RZ, 0x5 ;  /* 0x0000001702007211 */ /* 0x000fe200078f28ff */
[----:B------:R-:W-:Y:S01]  /*1dc0*/  IMAD.X R9, R3, 0x1, R4, P2 ;  /* 0x0000000103097824 */ /* 0x000fe200010e0604 */
[----:B------:R-:W-:Y:S01]  /*1dd0*/  LOP3.LUT R242, R242, 0xfffffe00, R7, 0xf8, !PT ;  /* 0xfffffe00f2f27812 */ /* 0x000fe200078ef807 */
        /* <DEDUP_REMOVED lines=27> */
.L_x_2424:
[----:B------:R-:W-:Y:S05]  /*1f90*/  BSYNC B0 ;  /* 0x0000000000007941 */ /* 0x000fea0003800000 */
.L_x_2423:
        /* <DEDUP_REMOVED lines=21> */
.L_x_2426:
[----:B------:R-:W-:Y:S05]  /*20f0*/  BSYNC B0 ;  /* 0x0000000000007941 */ /* 0x000fea0003800000 */
.L_x_2425:
        /* <DEDUP_REMOVED lines=8> */
[----:B---3--:R-:W-:Y:S01]  /*2180*/  IMAD.MOV.U32 R18, RZ, RZ, R12 ;  /* 0x000000ffff127224 */ /* 0x008fe200078e000c */
        /* <DEDUP_REMOVED lines=12> */
.L_x_2428:
[----:B------:R-:W-:Y:S05]  /*2250*/  BSYNC B0 ;  /* 0x0000000000007941 */ /* 0x000fea0003800000 */
.L_x_2427:
        /* <DEDUP_REMOVED lines=20> */
.L_x_2430:
[----:B------:R-:W-:Y:S05]  /*23a0*/  BSYNC B0 ;  /* 0x0000000000007941 */ /* 0x000fea0003800000 */
.L_x_2429:
[----:B------:R-:W-:Y:S01]  /*23b0*/  LEA.HI R27, R2, R23, RZ, 0x4 ;  /* 0x00000017021b7211 */ /* 0x000fe200078f20ff */
[----:B------:R-:W-:Y:S01]  /*23c0*/  UIADD3 UR12, UR19, -0x1, URZ ;  /* 0xffffffff130c7890 */ /* 0x000fe2000fffe03f */
[----:B------:R-:W-:Y:S02]  /*23d0*/  BSSY B0, `(.L_x_2431) ;  /* 0x000001d000007945 */ /* 0x000fe40003800000 */
[----:B------:R-:W-:Y:S01]  /*23e0*/  LOP3.LUT R2, R27, 0xfffffff0, RZ, 0xc0, !PT ;  /* 0xfffffff01b027812 */ /* 0x000fe200078ec0ff */
[----:B------:R-:W-:-:S04]  /*23f0*/  USHF.L.U32 UR28, UR12, 0x8, URZ ;  /* 0x000000080c1c7899 */ /* 0x000fc8000800063f */
[C---:B------:R-:W-:Y:S01]  /*2400*/  IMAD.IADD R3, R23.reuse, 0x1, -R2 ;  /* 0x0000000117037824 */ /* 0x040fe200078e0a02 */
[----:B------:R-:W-:Y:S01]  /*2410*/  UIADD3 UR27, -UR28, UR24, URZ ;  /* 0x000000181c1b7290 */ /* 0x000fe2000fffe13f */
[----:B------:R-:W-:Y:S01]  /*2420*/  LOP3.LUT R2, R0, 0xffffffe0, RZ, 0xc0, !PT ;  /* 0xffffffe000027812 */ /* 0x000fe200078ec0ff */
[----:B------:R-:W-:Y:S02]  /*2430*/  IMAD.MOV.U32 R0, RZ, RZ, 0x10 ;  /* 0x00000010ff007424 */ /* 0x000fe400078e00ff */
[----:B------:R-:W-:Y:S02]  /*2440*/  SHF.R.S32.HI R4, RZ, 0x1f, R3 ;  /* 0x0000001fff047819 */ /* 0x000fe40000011403 */
[----:B------:R-:W-:Y:S01]  /*2450*/  ISETP.GE.AND P0, PT, R34, UR27, PT ;  /* 0x0000001b22007c0c */ /* 0x000fe2000bf06270 */
[----:B------:R-:W-:Y:S01]  /*2460*/  IMAD.IADD R31, R23, 0x1, -R2 ;  /* 0x00000001171f7824 */ /* 0x000fe200078e0a02 */
[----:B------:R-:W-:-:S04]  /*2470*/  LEA.HI R4, R4, R3, RZ, 0x3 ;  /* 0x0000000304047211 */ /* 0x000fc800078f18ff */
[C---:B------:R-:W-:Y:S01]  /*2480*/  LOP3.LUT R32, R4.reuse, 0xfffffff8, RZ, 0xc0, !PT ;  /* 0xfffffff804207812 */ /* 0x040fe200078ec0ff */
[----:B------:R-:W-:-:S04]  /*2490*/  IMAD.SHL.U32 R4, R4, 0x40, RZ ;  /* 0x0000004004047824 */ /* 0x000fc800078e00ff */
[----:B------:R-:W-:Y:S01]  /*24a0*/  IMAD.IADD R32, R3, 0x1, -R32 ;  /* 0x0000000103207824 */ /* 0x000fe200078e0a20 */
[----:B------:R-:W-:Y:S01]  /*24b0*/  LOP3.LUT R4, R4, 0xfffffe00, RZ, 0xc0, !PT ;  /* 0xfffffe0004047812 */ /* 0x000fe200078ec0ff */
[----:B------:R-:W-:-:S03]  /*24c0*/  IMAD.MOV.U32 R3, RZ, RZ, 0x20 ;  /* 0x00000020ff037424 */ /* 0x000fc600078e00ff */
        /* <DEDUP_REMOVED lines=13> */
.L_x_2432:
[----:B------:R-:W-:Y:S05]  /*25a0*/  BSYNC B0 ;  /* 0x0000000000007941 */ /* 0x000fea0003800000 */
.L_x_2431:
        /* <DEDUP_REMOVED lines=17> */
.L_x_2434:
[----:B------:R-:W-:Y:S05]  /*26c0*/  BSYNC B0 ;  /* 0x0000000000007941 */ /* 0x000fea0003800000 */
.L_x_2433:
        /* <DEDUP_REMOVED lines=17> */
.L_x_2436:
[----:B------:R-:W-:Y:S05]  /*27e0*/  BSYNC B0 ;  /* 0x0000000000007941 */ /* 0x000fea0003800000 */
.L_x_2435:
        /* <DEDUP_REMOVED lines=17> */
.L_x_2438:
[----:B------:R-:W-:Y:S05]  /*2900*/  BSYNC B0 ;  /* 0x0000000000007941 */ /* 0x000fea0003800000 */
.L_x_2437:
        /* <DEDUP_REMOVED lines=18> */
.L_x_2440:
[----:B------:R-:W-:Y:S05]  /*2a30*/  BSYNC B0 ;  /* 0x0000000000007941 */ /* 0x000fea0003800000 */
.L_x_2439:
[----:B---3--:R-:W-:Y:S01]  /*2a40*/  IADD3 R21, R34, 0x50, RZ ;  /* 0x0000005022157810 */ /* 0x008fe20007ffe0ff */
        /* <DEDUP_REMOVED lines=17> */
.L_x_2442:
[----:B------:R-:W-:Y:S05]  /*2b60*/  BSYNC B0 ;  /* 0x0000000000007941 */ /* 0x000fea0003800000 */
.L_x_2441:
        /* <DEDUP_REMOVED lines=18> */
.L_x_2444:
[----:B------:R-:W-:Y:S05]  /*2c90*/  BSYNC B0 ;  /* 0x0000000000007941 */ /* 0x000fea0003800000 */
.L_x_2443:
        /* <DEDUP_REMOVED lines=18> */
.L_x_2446:
[----:B------:R-:W-:Y:S05]  /*2dc0*/  BSYNC B0 ;  /* 0x0000000000007941 */ /* 0x000fea0003800000 */
.L_x_2445:
        /* <DEDUP_REMOVED lines=18> */
.L_x_2448:
[----:B------:R-:W-:Y:S05]  /*2ef0*/  BSYNC B0 ;  /* 0x0000000000007941 */ /* 0x000fea0003800000 */
.L_x_2447:
        /* <DEDUP_REMOVED lines=18> */
.L_x_2450:
[----:B------:R-:W-:Y:S05]  /*3020*/  BSYNC B0 ;  /* 0x0000000000007941 */ /* 0x000fea0003800000 */
.L_x_2449:
        /* <DEDUP_REMOVED lines=18> */
.L_x_2452:
[----:B------:R-:W-:Y:S05]  /*3150*/  BSYNC B0 ;  /* 0x0000000000007941 */ /* 0x000fea0003800000 */
.L_x_2451:
        /* <DEDUP_REMOVED lines=18> */
.L_x_2454:
[----:B------:R-:W-:Y:S05]  /*3280*/  BSYNC B0 ;  /* 0x0000000000007941 */ /* 0x000fea0003800000 */
.L_x_2453:
        /* <DEDUP_REMOVED lines=18> */
.L_x_2456:
[----:B------:R-:W-:Y:S05]  /*33b0*/  BSYNC B0 ;  /* 0x0000000000007941 */ /* 0x000fea0003800000 */
.L_x_2455:
        /* <DEDUP_REMOVED lines=18> */
.L_x_2458:
[----:B------:R-:W-:Y:S05]  /*34e0*/  BSYNC B0 ;  /* 0x0000000000007941 */ /* 0x000fea0003800000 */
.L_x_2457:
        /* <DEDUP_REMOVED lines=18> */
.L_x_2460:
[----:B------:R-:W-:Y:S05]  /*3610*/  BSYNC B0 ;  /* 0x0000000000007941 */ /* 0x000fea0003800000 */
.L_x_2459:
        /* <DEDUP_REMOVED lines=18> */
.L_x_2462:
[----:B------:R-:W-:Y:S05]  /*3740*/  BSYNC B0 ;  /* 0x0000000000007941 */ /* 0x000fea0003800000 */
.L_x_2461:
        /* <DEDUP_REMOVED lines=12> */
[----:B------:R-:W-:Y:S01]  /*3810*/  IMAD.U32 R36, RZ, RZ, UR6 ;  /* 0x00000006ff247e24 */ /* 0x000fe2000f8e00ff */
[----:B------:R-:W-:-:S04]  /*3820*/  DEPBAR.LE SB0, 0x0 ;  /* 0x000080000000791a */ /* 0x000fc80000000000 */
[----:B------:R-:W-:-:S05]  /*3830*/  IMAD.U32 R37, RZ, RZ, UR4 ;  /* 0x00000004ff257e24 */ /* 0x000fca000f8e00ff */
[----:B-1----:R-:W5:Y:S01]  /*3840*/  LDG.E R29, [R36.64] ;  /* 0x00000014241d7981 */ /* 0x002f62000c1e1900 */
[----:B------:R-:W5:Y:S01]  /*3850*/  MUFU.RCP R2, c[0x0][0x238] ;  /* 0x00008e0000027b08 */ /* 0x000f620000001000 */
[----:B------:R-:W-:Y:S01]  /*3860*/  SHF.R.S32.HI R30, RZ, 0x4, R27 ;  /* 0x00000004ff1e7819 */ /* 0x000fe2000001141b */
[----:B------:R-:W-:Y:S01]  /*3870*/  IMAD.SHL.U32 R32, R32, 0x40, RZ ;  /* 0x0000004020207824 */ /* 0x000fe200078e00ff */
[----:B------:R-:W-:Y:S01]  /*3880*/  SHF.R.S32.HI R26, RZ, 0x1f, R31 ;  /* 0x0000001fff1a7819 */ /* 0x000fe2000001141f */
[C---:B------:R-:W-:Y:S01]  /*3890*/  IMAD.SHL.U32 R24, R34.reuse, 0x8, RZ ;  /* 0x0000000822187824 */ /* 0x040fe200078e00ff */
[----:B------:R-:W-:Y:S01]  /*38a0*/  ISETP.GE.AND P1, PT, R34, UR27, PT ;  /* 0x0000001b22007c0c */ /* 0x000fe2000bf26270 */
[----:B------:R-:W-:Y:S01]  /*38b0*/  BAR.SYNC.DEFER_BLOCKING 0x0 ;  /* 0x0000000000007b1d */ /* 0x000fe20000010000 */
[----:B------:R-:W-:Y:S01]  /*38c0*/  LEA.HI R28, R27, R30, RZ, 0x1 ;  /* 0x0000001e1b1c7211 */ /* 0x000fe200078f08ff */
[----:B------:R-:W-:Y:S01]  /*38d0*/  IMAD R240, R25, 0x400, R4 ;  /* 0x0000040019f07824 */ /* 0x000fe200078e0204 */
[----:B------:R-:W-:Y:S01]  /*38e0*/  LEA.HI R26, R26, R31, RZ, 0x2 ;  /* 0x0000001f1a1a7211 */ /* 0x000fe200078f10ff */
[----:B------:R-:W-:Y:S01]  /*38f0*/  IMAD.SHL.U32 R31, R5, 0x40, RZ ;  /* 0x00000040051f7824 */ /* 0x000fe200078e00ff */
[----:B------:R-:W-:Y:S01]  /*3900*/  LEA R27, R25, UR8, 0x4 ;  /* 0x00000008191b7c11 */ /* 0x000fe2000f8e20ff */
[----:B------:R-:W-:Y:S01]  /*3910*/  IMAD.SHL.U32 R243, R23, 0x2, RZ ;  /* 0x0000000217f37824 */ /* 0x000fe200078e00ff */
[----:B------:R-:W-:Y:S01]  /*3920*/  LOP3.LUT R33, R28, 0xfffffffe, RZ, 0xc0, !PT ;  /* 0xfffffffe1c217812 */ /* 0x000fe200078ec0ff */
[----:B------:R-:W-:Y:S01]  /*3930*/  BSSY B0, `(.L_x_2463) ;  /* 0x0000026000007945 */ /* 0x000fe20003800000 */
[----:B------:R-:W-:Y:S01]  /*3940*/  LEA.HI.SX32 R26, R26, R27, 0x1e ;  /* 0x0000001b1a1a7211 */ /* 0x000fe200078ff2ff */
[----:B------:R-:W-:Y:S01]  /*3950*/  IMAD.U32 R27, RZ, RZ, UR13 ;  /* 0x0000000dff1b7e24 */ /* 0x000fe2000f8e00ff */
[----:B------:R-:W-:Y:S01]  /*3960*/  LOP3.LUT R32, R32, 0x1c0, RZ, 0xc0, !PT ;  /* 0x000001c020207812 */ /* 0x000fe200078ec0ff */
[----:B------:R-:W-:Y:S01]  /*3970*/  IMAD.IADD R33, R30, 0x1, -R33 ;  /* 0x000000011e217824 */ /* 0x000fe200078e0a21 */
[----:B------:R-:W-:-:S02]  /*3980*/  LOP3.LUT R31, R31, 0x1c0, RZ, 0xc0, !PT ;  /* 0x000001c01f1f7812 */ /* 0x000fc400078ec0ff */
[----:B------:R-:W-:Y:S02]  /*3990*/  LOP3.LUT P2, RZ, R5, 0x2, RZ, 0xc0, !PT ;  /* 0x0000000205ff7812 */ /* 0x000fe4000784c0ff */
[----:B------:R-:W-:Y:S02]  /*39a0*/  LOP3.LUT R24, R31, 0x8, R24, 0xf8, !PT ;  /* 0x000000081f187812 */ /* 0x000fe400078ef818 */
[----:B------:R-:W-:Y:S02]  /*39b0*/  SHF.R.U32.HI R31, RZ, 0x3, R31 ;  /* 0x00000003ff1f7819 */ /* 0x000fe4000001161f */
[----:B------:R-:W-:Y:S02]  /*39c0*/  LEA R60, P0, R6, c[0x0][0x170], 0x1 ;  /* 0x00005c00063c7a11 */ /* 0x000fe400078008ff */
[----:B------:R-:W-:Y:S01]  /*39d0*/  LOP3.LUT R24, R24, R31, RZ, 0x3c, !PT ;  /* 0x0000001f18187212 */ /* 0x000fe200078e3cff */
[----:B------:R1:W-:Y:S01]  /*39e0*/  @P1 STS.128 [R242+0xa000], RZ ;  /* 0x00a000fff2001388 */ /* 0x0003e20000000c00 */
[----:B------:R-:W-:Y:S01]  /*39f0*/  IMAD.U32 R31, RZ, RZ, UR24 ;  /* 0x00000018ff1f7e24 */ /* 0x000fe2000f8e00ff */
[----:B------:R-:W-:-:S02]  /*3a00*/  LEA.HI.X R61, R6, c[0x0][0x174], R169, 0x1, P0 ;  /* 0x00005d00063d7a11 */ /* 0x000fc400000f0ca9 */
[----:B------:R-:W-:Y:S01]  /*3a10*/  IMAD R239, R33, 0x200, R24 ;  /* 0x0000020021ef7824 */ /* 0x000fe200078e0218 */
[----:B------:R-:W-:Y:S02]  /*3a20*/  SEL R0, R0, 0xfffffff0, !P2 ;  /* 0xfffffff000007807 */ /* 0x000fe40005000000 */
[----:B------:R-:W-:Y:S01]  /*3a30*/  LOP3.LUT R243, R243, 0x6, RZ, 0xc0, !PT ;  /* 0x00000006f3f37812 */ /* 0x000fe200078ec0ff */
[----:B-----5:R-:W-:Y:S01]  /*3a40*/  FMUL.FTZ R29, R29, R2 ;  /* 0x000000021d1d7220 */ /* 0x020fe20000410000 */
[----:B------:R-:W-:Y:S01]  /*3a50*/  IADD3 R2, -R27, 0x1, R26 ;  /* 0x000000011b027810 */ /* 0x000fe20007ffe11a */
[----:B------:R-:W-:Y:S01]  /*3a60*/  IMAD.SHL.U32 R27, R33, 0x8, RZ ;  /* 0x00000008211b7824 */ /* 0x000fe200078e00ff */
[----:B------:R-:W-:Y:S01]  /*3a70*/  SHF.R.U32.HI R26, RZ, 0x3, R32 ;  /* 0x00000003ff1a7819 */ /* 0x000fe20000011620 */
[----:B------:R1:W2:Y:S01]  /*3a80*/  R2UR UR4, R29 ;  /* 0x000000001d0473c2 */ /* 0x0002a200000e0000 */
[----:B------:R-:W-:Y:S02]  /*3a90*/  IADD3 R2, R2, c[0x0][0x2e8], R31 ;  /* 0x0000ba0002027a10 */ /* 0x000fe40007ffe01f */
[----:B------:R-:W-:-:S04]  /*3aa0*/  LOP3.LUT R27, R32, 0x8, R27, 0xf8, !PT ;  /* 0x00000008201b7812 */ /* 0x000fc800078ef81b */
[----:B------:R-:W-:-:S05]  /*3ab0*/  LOP3.LUT R27, R27, R26, RZ, 0x3c, !PT ;  /* 0x0000001a1b1b7212 */ /* 0x000fca00078e3cff */
[----:B------:R-:W-:Y:S02]  /*3ac0*/  IMAD.IADD R240, R27, 0x1, R240 ;  /* 0x000000011bf07824 */ /* 0x000fe400078e02f0 */
[----:B------:R-:W-:Y:S02]  /*3ad0*/  IMAD.IADD R4, R4, 0x1, R27 ;  /* 0x0000000104047824 */ /* 0x000fe400078e021b */
        /* <DEDUP_REMOVED lines=11> */
.L_x_2464:
[----:B------:R-:W-:Y:S05]  /*3b90*/  BSYNC B0 ;  /* 0x0000000000007941 */ /* 0x000fea0003800000 */
.L_x_2463:
        /* <DEDUP_REMOVED lines=19> */
.L_x_2466:
[----:B------:R-:W-:Y:S05]  /*3cd0*/  BSYNC B0 ;  /* 0x0000000000007941 */ /* 0x000fea0003800000 */
.L_x_2465:
        /* <DEDUP_REMOVED lines=16> */
.L_x_2468:
[----:B------:R-:W-:Y:S05]  /*3de0*/  BSYNC B0 ;  /* 0x0000000000007941 */ /* 0x000fea0003800000 */
.L_x_2467:
        /* <DEDUP_REMOVED lines=18> */
.L_x_2470:
[----:B------:R-:W-:Y:S05]  /*3f10*/  BSYNC B0 ;  /* 0x0000000000007941 */ /* 0x000fea0003800000 */
.L_x_2469:
        /* <DEDUP_REMOVED lines=16> */
.L_x_2472:
[----:B------:R-:W-:Y:S05]  /*4020*/  BSYNC B0 ;  /* 0x0000000000007941 */ /* 0x000fea0003800000 */
.L_x_2471:
        /* <DEDUP_REMOVED lines=18> */
.L_x_2474:
[----:B------:R-:W-:Y:S05]  /*4150*/  BSYNC B0 ;  /* 0x0000000000007941 */ /* 0x000fea0003800000 */
.L_x_2473:
        /* <DEDUP_REMOVED lines=18> */
.L_x_2476:
[----:B------:R-:W-:Y:S05]  /*4280*/  BSYNC B0 ;  /* 0x0000000000007941 */ /* 0x000fea0003800000 */
.L_x_2475:
        /* <DEDUP_REMOVED lines=18> */
.L_x_2478:
[----:B------:R-:W-:Y:S05]  /*43b0*/  BSYNC B0 ;  /* 0x0000000000007941 */ /* 0x000fea0003800000 */
.L_x_2477:
        /* <DEDUP_REMOVED lines=16> */
.L_x_2480:
[----:B------:R-:W-:Y:S05]  /*44c0*/  BSYNC B0 ;  /* 0x0000000000007941 */ /* 0x000fea0003800000 */
.L_x_2479:
        /* <DEDUP_REMOVED lines=18> */
.L_x_2482:
[----:B------:R-:W-:Y:S05]  /*45f0*/  BSYNC B0 ;  /* 0x0000000000007941 */ /* 0x000fea0003800000 */
.L_x_2481:
        /* <DEDUP_REMOVED lines=18> */
.L_x_2484:
[----:B------:R-:W-:Y:S05]  /*4720*/  BSYNC B0 ;  /* 0x0000000000007941 */ /* 0x000fea0003800000 */
.L_x_2483:
        /* <DEDUP_REMOVED lines=18> */
.L_x_2486:
[----:B------:R-:W-:Y:S05]  /*4850*/  BSYNC B0 ;  /* 0x0000000000007941 */ /* 0x000fea0003800000 */
.L_x_2485:
        /* <DEDUP_REMOVED lines=18> */
.L_x_2488:
[----:B------:R-:W-:Y:S05]  /*4980*/  BSYNC B0 ;  /* 0x0000000000007941 */ /* 0x000fea0003800000 */
.L_x_2487:
        /* <DEDUP_REMOVED lines=18> */
.L_x_2490:
[----:B------:R-:W-:Y:S05]  /*4ab0*/  BSYNC B0 ;  /* 0x0000000000007941 */ /* 0x000fea0003800000 */
.L_x_2489:
        /* <DEDUP_REMOVED lines=18> */
.L_x_2492:
[----:B------:R-:W-:Y:S05]  /*4be0*/  BSYNC B0 ;  /* 0x0000000000007941 */ /* 0x000fea0003800000 */
.L_x_2491:
        /* <DEDUP_REMOVED lines=18> */
.L_x_2494:
[----:B------:R-:W-:Y:S05]  /*4d10*/  BSYNC B0 ;  /* 0x0000000000007941 */ /* 0x000fea0003800000 */
.L_x_2493:
[----:B------:R-:W-:Y:S01]  /*4d20*/  IMAD.SHL.U32 R239, R239, 0x2, RZ ;  /* 0x00000002efef7824 */ /* 0x000fe200078e00ff */
[----:B-1----:R-:W-:Y:S01]  /*4d30*/  LDSM.16.M88.4 R20, [R240] ;  /* 0x00000000f014783b */ /* 0x002fe20000000200 */
[--C-:B------:R-:W-:Y:S01]  /*4d40*/  IMAD R180, R241, 0x2, R240.reuse ;  /* 0x00000002f1b47824 */ /* 0x100fe200078e02f0 */
[----:B------:R-:W-:Y:S01]  /*4d50*/  LOP3.LUT P0, RZ, R5, 0x4, RZ, 0xc0, !PT ;  /* 0x0000000405ff7812 */ /* 0x000fe2000780c0ff */
[----:B------:R-:W-:Y:S01]  /*4d60*/  IMAD R234, R0, 0x2, R239 ;  /* 0x0000000200ea7824 */ /* 0x000fe200078e02ef */
[----:B------:R-:W1:Y:S01]  /*4d70*/  LDSM.16.M88.4 R84, [R239+0x2000] ;  /* 0x00200000ef54783b */ /* 0x000e620000000200 */
[----:B------:R-:W-:Y:S01]  /*4d80*/  IADD3 R5, R239, 0x2000, RZ ;  /* 0x00002000ef057810 */ /* 0x000fe20007ffe0ff */
[----:B------:R-:W-:Y:S01]  /*4d90*/  IMAD R238, R3, 0x2, R240 ;  /* 0x0000000203ee7824 */ /* 0x000fe200078e02f0 */
[----:B------:R-:W-:Y:S01]  /*4da0*/  IADD3 R237, R239, 0x2040, RZ ;  /* 0x00002040efed7810 */ /* 0x000fe20007ffe0ff */
[----:B------:R-:W-:Y:S01]  /*4db0*/  LDSM.16.M88.4 R12, [R180] ;  /* 0x00000000b40c783b */ /* 0x000fe20000000200 */
[----:B------:R-:W-:Y:S01]  /*4dc0*/  IADD3 R172, R243, UR28, RZ ;  /* 0x0000001cf3ac7c10 */ /* 0x000fe2000fffe0ff */
[----:B------:R-:W-:Y:S01]  /*4dd0*/  IMAD R236, R241, 0x2, R238 ;  /* 0x00000002f1ec7824 */ /* 0x000fe200078e02ee */
[----:B------:R-:W-:Y:S01]  /*4de0*/  IMNMX R167, R2, UR24, PT ;  /* 0x0000001802a77c17 */ /* 0x000fe2000b800200 */
[----:B------:R-:W-:Y:S01]  /*4df0*/  LDSM.16.M88.4 R8, [R234+0x2000] ;  /* 0x00200000ea08783b */ /* 0x000fe20000000200 */
[C---:B------:R-:W-:Y:S01]  /*4e00*/  IADD3 R160, R172.reuse, 0x9, RZ ;  /* 0x00000009aca07810 */ /* 0x040fe20007ffe0ff */
[----:B------:R-:W-:Y:S01]  /*4e10*/  I2F R170, R172 ;  /* 0x000000ac00aa7306 */ /* 0x000fe20000201400 */
[----:B------:R-:W-:Y:S01]  /*4e20*/  @P0 IADD3 R237, R5, -0x40, RZ ;  /* 0xffffffc005ed0810 */ /* 0x000fe20007ffe0ff */
[----:B------:R-:W5:Y:S01]  /*4e30*/  LDSM.16.M88.4 R36, [R239+0x3000] ;  /* 0x00300000ef24783b */ /* 0x000f620000000200 */
[C---:B------:R-:W-:Y:S01]  /*4e40*/  IADD3 R162, R172.reuse, 0x8, RZ ;  /* 0x00000008aca27810 */ /* 0x040fe20007ffe0ff */
[----:B------:R-:W-:Y:S01]  /*4e50*/  UISETP.GE.AND UP0, UPT, UR19, 0x2, UPT ;  /* 0x000000021300788c */ /* 0x000fe2000bf06270 */
[----:B------:R-:W-:Y:S01]  /*4e60*/  IADD3 R166, R172, 0x1, RZ ;  /* 0x00000001aca67810 */ /* 0x000fe20007ffe0ff */
[----:B------:R-:W3:Y:S01]  /*4e70*/  LDSM.16.M88.4 R68, [R239+0x2800] ;  /* 0x00280000ef44783b */ /* 0x000ee20000000200 */
[----:B------:R-:W-:Y:S01]  /*4e80*/  IMAD R164, R0, 0x2, R237 ;  /* 0x0000000200a47824 */ /* 0x000fe200078e02ed */
[----:B------:R-:W-:Y:S01]  /*4e90*/  I2F R159, R160 ;  /* 0x000000a0009f7306 */ /* 0x000fe20000201400 */
[C---:B------:R-:W-:Y:S01]  /*4ea0*/  IADD3 R156, R172.reuse, 0x11, RZ ;  /* 0x00000011ac9c7810 */ /* 0x040fe20007ffe0ff */
[----:B------:R-:W4:Y:S01]  /*4eb0*/  LDSM.16.M88.4 R32, [R239+0x3800] ;  /* 0x00380000ef20783b */ /* 0x000f220000000200 */
[----:B------:R-:W-:-:S02]  /*4ec0*/  IADD3 R154, R172, 0x18, RZ ;  /* 0x00000018ac9a7810 */ /* 0x000fc40007ffe0ff */
[----:B------:R-:W-:Y:S01]  /*4ed0*/  IADD3 R148, R172, 0x21, RZ ;  /* 0x00000021ac947810 */ /* 0x000fe20007ffe0ff */
[----:B------:R-:W-:Y:S01]  /*4ee0*/  LDSM.16.M88.4 R24, [R234+0x2800] ;  /* 0x00280000ea18783b */ /* 0x000fe20000000200 */
[-C--:B------:R-:W-:Y:S01]  /*4ef0*/  ISETP.GE.AND P3, PT, R160, R167.reuse, PT ;  /* 0x000000a7a000720c */ /* 0x080fe20003f66270 */
[----:B------:R-:W-:Y:S01]  /*4f00*/  I2F R161, R162 ;  /* 0x000000a200a17306 */ /* 0x000fe20000201400 */
[----:B------:R-:W-:Y:S01]  /*4f10*/  IADD3 R165, R2, 0x8, RZ ;  /* 0x0000000802a57810 */ /* 0x000fe20007ffe0ff */
[----:B------:R-:W-:Y:S01]  /*4f20*/  LDSM.16.M88.4 R16, [R234+0x3800] ;  /* 0x00380000ea10783b */ /* 0x000fe20000000200 */
[C---:B------:R-:W-:Y:S02]  /*4f30*/  IADD3 R142, R172.reuse, 0x30, RZ ;  /* 0x00000030ac8e7810 */ /* 0x040fe40007ffe0ff */
[C---:B------:R-:W-:Y:S01]  /*4f40*/  IADD3 R140, R172.reuse, 0x31, RZ ;  /* 0x00000031ac8c7810 */ /* 0x040fe20007ffe0ff */
[----:B------:R-:W-:Y:S01]  /*4f50*/  LDSM.16.M88.4 R44, [R239+0x4800] ;  /* 0x00480000ef2c783b */ /* 0x000fe20000000200 */
[----:B------:R-:W-:Y:S01]  /*4f60*/  IMNMX R165, R165, UR24, PT ;  /* 0x00000018a5a57c17 */ /* 0x000fe2000b800200 */
[----:B------:R-:W-:Y:S01]  /*4f70*/  I2F R163, R166 ;  /* 0x000000a600a37306 */ /* 0x000fe20000201400 */
[----:B------:R-:W-:Y:S01]  /*4f80*/  IADD3 R146, R172, 0x28, RZ ;  /* 0x00000028ac927810 */ /* 0x000fe20007ffe0ff */
[----:B------:R-:W-:Y:S01]  /*4f90*/  LDSM.16.M88.4 R124, [R239+0x4000] ;  /* 0x00400000ef7c783b */ /* 0x000fe20000000200 */
[----:B------:R-:W-:-:S02]  /*4fa0*/  ISETP.GE.AND P1, PT, R162, R167, PT ;  /* 0x000000a7a200720c */ /* 0x000fc40003f26270 */
[C---:B------:R-:W-:Y:S01]  /*4fb0*/  IADD3 R152, R172.reuse, 0x19, RZ ;  /* 0x00000019ac987810 */ /* 0x040fe20007ffe0ff */
[C---:B-1----:R-:W-:Y:S01]  /*4fc0*/  HMMA.16816.F32 R76, R20.reuse, R84, RZ ;  /* 0x00000054144c723c */ /* 0x042fe200000018ff */
[----:B------:R-:W-:Y:S01]  /*4fd0*/  LDSM.16.M88.4 R52, [R237] ;  /* 0x00000000ed34783b */ /* 0x000fe20000000200 */
[----:B------:R-:W-:Y:S01]  /*4fe0*/  I2F R155, R156 ;  /* 0x0000009c009b7306 */ /* 0x000fe20000201400 */
[----:B------:R-:W-:Y:S02]  /*4ff0*/  IADD3 R150, R172, 0x20, RZ ;  /* 0x00000020ac967810 */ /* 0x000fe40007ffe0ff */
[----:B------:R-:W-:Y:S01]  /*5000*/  LDSM.16.M88.4 R64, [R234+0x4800] ;  /* 0x00480000ea40783b */ /* 0x000fe20000000200 */
[----:B------:R-:W-:Y:S02]  /*5010*/  ISETP.GE.AND P0, PT, R162, R165, PT ;  /* 0x000000a5a200720c */ /* 0x000fe40003f06270 */
[----:B------:R-:W-:Y:S01]  /*5020*/  HMMA.16816.F32 R84, R20, R86, RZ ;  /* 0x000000561454723c */ /* 0x000fe200000018ff */
[----:B------:R-:W-:Y:S01]  /*5030*/  LDSM.16.M88.4 R56, [R234+0x4000] ;  /* 0x00400000ea38783b */ /* 0x000fe20000000200 */
[----:B------:R-:W-:Y:S01]  /*5040*/  I2F R153, R154 ;  /* 0x0000009a00997306 */ /* 0x000fe20000201400 */
[----:B------:R-:W-:-:S02]  /*5050*/  IADD3 R158, R172, 0x10, RZ ;  /* 0x00000010ac9e7810 */ /* 0x000fc40007ffe0ff */
[----:B------:R-:W-:Y:S01]  /*5060*/  LDSM.16.M88.4 R92, [R164] ;  /* 0x00000000a45c783b */ /* 0x000fe20000000200 */
[C---:B------:R-:W-:Y:S02]  /*5070*/  IADD3 R184, R172.reuse, 0x40, RZ ;  /* 0x00000040acb87810 */ /* 0x040fe40007ffe0ff */
[----:B-----5:R-:W-:Y:S01]  /*5080*/  HMMA.16816.F32 R48, R20, R36, RZ ;  /* 0x000000241430723c */ /* 0x020fe200000018ff */
[----:B------:R-:W-:Y:S01]  /*5090*/  LDSM.16.M88.4 R116, [R239+0x5000] ;  /* 0x00500000ef74783b */ /* 0x000fe20000000200 */
[----:B------:R-:W-:Y:S01]  /*50a0*/  I2F R147, R148 ;  /* 0x0000009400937306 */ /* 0x000fe20000201400 */
[----:B------:R-:W-:Y:S02]  /*50b0*/  IADD3 R182, R172, 0x41, RZ ;  /* 0x00000041acb67810 */ /* 0x000fe40007ffe0ff */
[----:B------:R-:W-:Y:S01]  /*50c0*/  LDSM.16.M88.4 R72, [R237+0x1000] ;  /* 0x00100000ed48783b */ /* 0x000fe20000000200 */
[----:B------:R-:W-:Y:S02]  /*50d0*/  ISETP.GE.AND P4, PT, R166, R165, PT ;  /* 0x000000a5a600720c */ /* 0x000fe40003f86270 */
[----:B------:R-:W-:Y:S01]  /*50e0*/  HMMA.16816.F32 R76, R12, R8, R76 ;  /* 0x000000080c4c723c */ /* 0x000fe2000000184c */
[----:B------:R-:W-:Y:S01]  /*50f0*/  LDSM.16.M88.4 R136, [R234+0x5000] ;  /* 0x00500000ea88783b */ /* 0x000fe20000000200 */
[----:B------:R-:W-:Y:S01]  /*5100*/  I2F R141, R142 ;  /* 0x0000008e008d7306 */ /* 0x000fe20000201400 */
[----:B------:R-:W-:-:S02]  /*5110*/  IADD3 R174, R172, 0x50, RZ ;  /* 0x00000050acae7810 */ /* 0x000fc40007ffe0ff */
[----:B------:R-:W-:Y:S01]  /*5120*/  LDSM.16.M88.4 R88, [R164+0x800] ;  /* 0x00080000a458783b */ /* 0x000fe20000000200 */
[----:B------:R-:W-:Y:S02]  /*5130*/  IADD3 R144, R172, 0x29, RZ ;  /* 0x00000029ac907810 */ /* 0x000fe40007ffe0ff */
[----:B------:R-:W-:Y:S01]  /*5140*/  HMMA.16816.F32 R84, R12, R10, R84 ;  /* 0x0000000a0c54723c */ /* 0x000fe20000001854 */
[----:B------:R-:W1:Y:S01]  /*5150*/  LDSM.16.M88.4 R8, [R234+0x3000] ;  /* 0x00300000ea08783b */ /* 0x000e620000000200 */
[----:B------:R-:W-:Y:S01]  /*5160*/  I2F R5, R140 ;  /* 0x0000008c00057306 */ /* 0x000fe20000201400 */
[----:B------:R-:W-:Y:S02]  /*5170*/  ISETP.GE.AND P6, PT, R166, R167, PT ;  /* 0x000000a7a600720c */ /* 0x000fe40003fc6270 */
[----:B------:R-:W-:Y:S01]  /*5180*/  LDSM.16.M88.4 R132, [R164+0x2800] ;  /* 0x00280000a484783b */ /* 0x000fe20000000200 */
[----:B------:R-:W-:Y:S02]  /*5190*/  IADD3 R192, R172, 0x58, RZ ;  /* 0x00000058acc07810 */ /* 0x000fe40007ffe0ff */
[----:B------:R-:W-:Y:S01]  /*51a0*/  HMMA.16816.F32 R36, R20, R38, RZ ;  /* 0x000000261424723c */ /* 0x000fe200000018ff */
[----:B------:R-:W-:Y:S01]  /*51b0*/  LDSM.16.M88.4 R108, [R239+0x5800] ;  /* 0x00580000ef6c783b */ /* 0x000fe20000000200 */
[----:B------:R-:W-:Y:S01]  /*51c0*/  I2F R145, R146 ;  /* 0x0000009200917306 */ /* 0x000fe20000201400 */
[----:B------:R-:W-:-:S02]  /*51d0*/  ISETP.GE.AND P5, PT, R160, R165, PT ;  /* 0x000000a5a000720c */ /* 0x000fc40003fa6270 */
[----:B------:R-:W-:Y:S01]  /*51e0*/  LDSM.16.M88.4 R100, [R239+0x6000] ;  /* 0x00600000ef64783b */ /* 0x000fe20000000200 */
[C---:B------:R-:W-:Y:S02]  /*51f0*/  IADD3 R194, R172.reuse, 0x59, RZ ;  /* 0x00000059acc27810 */ /* 0x040fe40007ffe0ff */
[C---:B---3--:R-:W-:Y:S01]  /*5200*/  HMMA.16816.F32 R80, R20.reuse, R68, RZ ;  /* 0x000000441450723c */ /* 0x048fe200000018ff */
[----:B------:R-:W-:Y:S01]  /*5210*/  LDSM.16.M88.4 R128, [R239+0x9800] ;  /* 0x00980000ef80783b */ /* 0x000fe20000000200 */
[----:B------:R-:W-:Y:S01]  /*5220*/  I2F R151, R152 ;  /* 0x0000009800977306 */ /* 0x000fe20000201400 */
[C---:B------:R-:W-:Y:S02]  /*5230*/  IADD3 R196, R172.reuse, 0x60, RZ ;  /* 0x00000060acc47810 */ /* 0x040fe40007ffe0ff */
[----:B------:R-:W-:Y:S01]  /*5240*/  LDSM.16.M88.4 R120, [R234+0x5800] ;  /* 0x00580000ea78783b */ /* 0x000fe20000000200 */
[C---:B------:R-:W-:Y:S02]  /*5250*/  IADD3 R188, R172.reuse, 0x38, RZ ;  /* 0x00000038acbc7810 */ /* 0x040fe40007ffe0ff */
[----:B----4-:R-:W-:Y:S01]  /*5260*/  HMMA.16816.F32 R28, R20, R32, RZ ;  /* 0x00000020141c723c */ /* 0x010fe200000018ff */
[C---:B------:R-:W-:Y:S01]  /*5270*/  IADD3 R186, R172.reuse, 0x39, RZ ;  /* 0x00000039acba7810 */ /* 0x040fe20007ffe0ff */
[----:B------:R-:W-:Y:S01]  /*5280*/  I2F R149, R150 ;  /* 0x0000009600957306 */ /* 0x000fe20000201400 */
[C---:B------:R-:W-:Y:S01]  /*5290*/  ISETP.GE.AND P2, PT, R172.reuse, R165, PT ;  /* 0x000000a5ac00720c */ /* 0x040fe20003f46270 */
[----:B------:R-:W0:Y:S01]  /*52a0*/  LDGDEPBAR ;  /* 0x00000000000079af */ /* 0x000e220000000000 */
[----:B------:R-:W-:-:S02]  /*52b0*/  IADD3 R178, R172, 0x48, RZ ;  /* 0x00000048acb27810 */ /* 0x000fc40007ffe0ff */
[C---:B------:R-:W-:Y:S01]  /*52c0*/  IADD3 R176, R172.reuse, 0x49, RZ ;  /* 0x00000049acb07810 */ /* 0x040fe20007ffe0ff */
[C---:B------:R-:W-:Y:S01]  /*52d0*/  HMMA.16816.F32 R68, R20.reuse, R70, RZ ;  /* 0x000000461444723c */ /* 0x040fe200000018ff */
[C---:B------:R-:W-:Y:S01]  /*52e0*/  IADD3 R225, R172.reuse, 0x61, RZ ;  /* 0x00000061ace17810 */ /* 0x040fe20007ffe0ff */
[----:B------:R-:W-:Y:S01]  /*52f0*/  I2F R157, R158 ;  /* 0x0000009e009d7306 */ /* 0x000fe20000201400 */
[C---:B------:R-:W-:Y:S02]  /*5300*/  IADD3 R247, R172.reuse, 0x68, RZ ;  /* 0x00000068acf77810 */ /* 0x040fe40007ffe0ff */
[C---:B------:R-:W-:Y:S02]  /*5310*/  IADD3 R190, R172.reuse, 0x51, RZ ;  /* 0x00000051acbe7810 */ /* 0x040fe40007ffe0ff */
[C---:B------:R-:W-:Y:S01]  /*5320*/  IADD3 R251, R172.reuse, 0x69, RZ ;  /* 0x00000069acfb7810 */ /* 0x040fe20007ffe0ff */
[----:B------:R-:W-:Y:S01]  /*5330*/  HMMA.16816.F32 R32, R20, R34, RZ ;  /* 0x000000221420723c */ /* 0x000fe200000018ff */
[----:B------:R-:W-:Y:S01]  /*5340*/  IADD3 R2, R172, 0x80, RZ ;  /* 0x00000080ac027810 */ /* 0x000fe20007ffe0ff */
[----:B------:R-:W-:Y:S06]  /*5350*/  I2F R177, R184 ;  /* 0x000000b800b17306 */ /* 0x000fec0000201400 */
[C---:B-1----:R-:W-:Y:S02]  /*5360*/  HMMA.16816.F32 R48, R12.reuse, R8, R48 ;  /* 0x000000080c30723c */ /* 0x042fe40000001830 */
[----:B------:R-:W-:Y:S06]  /*5370*/  I2F R175, R182 ;  /* 0x000000b600af7306 */ /* 0x000fec0000201400 */
[C---:B------:R-:W-:Y:S01]  /*5380*/  HMMA.16816.F32 R36, R12.reuse, R10, R36 ;  /* 0x0000000a0c24723c */ /* 0x040fe20000001824 */
[----:B------:R-:W1:Y:S01]  /*5390*/  LDSM.16.M88.4 R8, [R238] ;  /* 0x00000000ee08783b */ /* 0x000e620000000200 */
[----:B------:R-:W-:Y:S06]  /*53a0*/  I2F R0, R174 ;  /* 0x000000ae00007306 */ /* 0x000fec0000201400 */
[C---:B------:R-:W-:Y:S02]  /*53b0*/  HMMA.16816.F32 R80, R12.reuse, R24, R80 ;  /* 0x000000180c50723c */ /* 0x040fe40000001850 */
[----:B------:R-:W-:Y:S06]  /*53c0*/  I2F R143, R144 ;  /* 0x00000090008f7306 */ /* 0x000fec0000201400 */
[C---:B------:R-:W-:Y:S02]  /*53d0*/  HMMA.16816.F32 R68, R12.reuse, R26, R68 ;  /* 0x0000001a0c44723c */ /* 0x040fe40000001844 */
[----:B------:R-:W-:Y:S06]  /*53e0*/  I2F R185, R192 ;  /* 0x000000c000b97306 */ /* 0x000fec0000201400 */
[C---:B------:R-:W-:Y:S02]  /*53f0*/  HMMA.16816.F32 R28, R12.reuse, R16, R28 ;  /* 0x000000100c1c723c */ /* 0x040fe4000000181c */
[----:B------:R-:W-:Y:S06]  /*5400*/  I2F R187, R194 ;  /* 0x000000c200bb7306 */ /* 0x000fec0000201400 */
[----:B------:R-:W-:Y:S01]  /*5410*/  HMMA.16816.F32 R32, R12, R18, R32 ;  /* 0x000000120c20723c */ /* 0x000fe20000001820 */
[----:B------:R-:W3:Y:S01]  /*5420*/  LDSM.16.M88.4 R16, [R236] ;  /* 0x00000000ec10783b */ /* 0x000ee20000000200 */
[----:B------:R-:W-:Y:S06]  /*5430*/  I2F R189, R196 ;  /* 0x000000c400bd7306 */ /* 0x000fec0000201400 */
[C---:B------:R-:W-:Y:S02]  /*5440*/  HMMA.16816.F32 R40, R20.reuse, R44, RZ ;  /* 0x0000002c1428723c */ /* 0x040fe400000018ff */
[----:B------:R-:W-:Y:S06]  /*5450*/  I2F R181, R188 ;  /* 0x000000bc00b57306 */ /* 0x000fec0000201400 */
[C---:B------:R-:W-:Y:S02]  /*5460*/  HMMA.16816.F32 R24, R20.reuse, R124, RZ ;  /* 0x0000007c1418723c */ /* 0x040fe400000018ff */
[----:B------:R-:W-:Y:S06]  /*5470*/  I2F R179, R186 ;  /* 0x000000ba00b37306 */ /* 0x000fec0000201400 */
[C---:B------:R-:W-:Y:S02]  /*5480*/  HMMA.16816.F32 R44, R20.reuse, R46, RZ ;  /* 0x0000002e142c723c */ /* 0x040fe400000018ff */
[----:B------:R-:W-:Y:S06]  /*5490*/  I2F R173, R178 ;  /* 0x000000b200ad7306 */ /* 0x000fec0000201400 */
[----:B------:R-:W-:Y:S02]  /*54a0*/  HMMA.16816.F32 R124, R20, R126, RZ ;  /* 0x0000007e147c723c */ /* 0x000fe400000018ff */
[----:B------:R-:W-:Y:S06]  /*54b0*/  I2F R171, R176 ;  /* 0x000000b000ab7306 */ /* 0x000fec0000201400 */
[----:B-1----:R-:W-:Y:S02]  /*54c0*/  HMMA.16816.F32 R76, R8, R52, R76 ;  /* 0x00000034084c723c */ /* 0x002fe4000000184c */
[----:B------:R-:W-:Y:S06]  /*54d0*/  I2F R221, R225 ;  /* 0x000000e100dd7306 */ /* 0x000fec0000201400 */
[C---:B------:R-:W-:Y:S02]  /*54e0*/  HMMA.16816.F32 R40, R12.reuse, R64, R40 ;  /* 0x000000400c28723c */ /* 0x040fe40000001828 */
[----:B------:R-:W-:Y:S06]  /*54f0*/  I2F R249, R247 ;  /* 0x000000f700f97306 */ /* 0x000fec0000201400 */
[C---:B------:R-:W-:Y:S01]  /*5500*/  HMMA.16816.F32 R44, R12.reuse, R66, R44 ;  /* 0x000000420c2c723c */ /* 0x040fe2000000182c */
[----:B------:R-:W1:Y:S01]  /*5510*/  LDSM.16.M88.4 R64, [R237+0x1800] ;  /* 0x00180000ed40783b */ /* 0x000e620000000200 */
[----:B------:R-:W-:Y:S06]  /*5520*/  I2F R183, R190 ;  /* 0x000000be00b77306 */ /* 0x000fec0000201400 */
[C---:B------:R-:W-:Y:S08]  /*5530*/  HMMA.16816.F32 R24, R12.reuse, R56, R24 ;  /* 0x000000380c18723c */ /* 0x040ff00000001818 */
[----:B------:R-:W-:Y:S01]  /*5540*/  HMMA.16816.F32 R124, R12, R58, R124 ;  /* 0x0000003a0c7c723c */ /* 0x000fe2000000187c */
[----:B------:R-:W4:Y:S07]  /*5550*/  LDSM.16.M88.4 R56, [R237+0x800] ;  /* 0x00080000ed38783b */ /* 0x000f2e0000000200 */
[----:B---3--:R-:W-:Y:S08]  /*5560*/  HMMA.16816.F32 R76, R16, R92, R76 ;  /* 0x0000005c104c723c */ /* 0x008ff0000000184c */
[----:B------:R-:W-:Y:S08]  /*5570*/  HMMA.16816.F32 R84, R8, R54, R84 ;  /* 0x000000360854723c */ /* 0x000ff00000001854 */
[----:B------:R-:W-:Y:S08]  /*5580*/  HMMA.16816.F32 R52, R20, R116, RZ ;  /* 0x000000741434723c */ /* 0x000ff000000018ff */
[----:B------:R-:W-:Y:S01]  /*5590*/  FMUL.FTZ R76, R76, c[0x0][0x2ec] ;  /* 0x0000bb004c4c7a20 */ /* 0x000fe20000410000 */
[----:B------:R-:W-:Y:S01]  /*55a0*/  HMMA.16816.F32 R48, R8, R72, R48 ;  /* 0x000000480830723c */ /* 0x000fe20000001830 */
[----:B------:R-:W-:-:S02]  /*55b0*/  FMUL.FTZ R198, R79, c[0x0][0x2ec] ;  /* 0x0000bb004fc67a20 */ /* 0x000fc40000410000 */
[----:B------:R3:W-:Y:S05]  /*55c0*/  MUFU.TANH R191, R76 ;  /* 0x0000004c00bf7308 */ /* 0x0007ea0000002400 */
[C---:B------:R-:W-:Y:S01]  /*55d0*/  HMMA.16816.F32 R36, R8.reuse, R74, R36 ;  /* 0x0000004a0824723c */ /* 0x040fe20000001824 */
[----:B------:R-:W5:Y:S02]  /*55e0*/  LDSM.16.M88.4 R72, [R164+0x1000] ;  /* 0x00100000a448783b */ /* 0x000f640000000200 */
[----:B------:R-:W-:Y:S05]  /*55f0*/  MUFU.TANH R198, R198 ;  /* 0x000000c600c67308 */ /* 0x000fea0000002400 */
[C---:B-1----:R-:W-:Y:S08]  /*5600*/  HMMA.16816.F32 R28, R8.reuse, R64, R28 ;  /* 0x00000040081c723c */ /* 0x042ff0000000181c */
[C---:B------:R-:W-:Y:S01]  /*5610*/  HMMA.16816.F32 R32, R8.reuse, R66, R32 ;  /* 0x000000420820723c */ /* 0x040fe20000001820 */
[----:B------:R-:W1:Y:S07]  /*5620*/  LDSM.16.M88.4 R64, [R164+0x1800] ;  /* 0x00180000a440783b */ /* 0x000e6e0000000200 */
[C---:B----4-:R-:W-:Y:S08]  /*5630*/  HMMA.16816.F32 R80, R8.reuse, R56, R80 ;  /* 0x000000380850723c */ /* 0x050ff00000001850 */
[----:B------:R-:W-:Y:S01]  /*5640*/  HMMA.16816.F32 R68, R8, R58, R68 ;  /* 0x0000003a0844723c */ /* 0x000fe20000001844 */
[----:B------:R-:W4:Y:S07]  /*5650*/  LDSM.16.M88.4 R56, [R237+0x2000] ;  /* 0x00200000ed38783b */ /* 0x000f2e0000000200 */
[----:B------:R-:W-:Y:S07]  /*5660*/  HMMA.16816.F32 R52, R12, R136, R52 ;  /* 0x000000880c34723c */ /* 0x000fee0000001834 */
[----:B------:R-:W-:Y:S01]  /*5670*/  FMUL.FTZ R136, R77, c[0x0][0x2ec] ;  /* 0x0000bb004d887a20 */ /* 0x000fe20000410000 */
[C---:B------:R-:W-:Y:S01]  /*5680*/  HMMA.16816.F32 R84, R16.reuse, R94, R84 ;  /* 0x0000005e1054723c */ /* 0x040fe20000001854 */
[----:B------:R-:W-:Y:S01]  /*5690*/  FMUL.FTZ R137, R78, c[0x0][0x2ec] ;  /* 0x0000bb004e897a20 */ /* 0x000fe20000410000 */
[----:B------:R-:W-:Y:S03]  /*56a0*/  LDSM.16.M88.4 R92, [R239+0x6800] ;  /* 0x00680000ef5c783b */ /* 0x000fe60000000200 */
[----:B------:R-:W-:Y:S01]  /*56b0*/  MUFU.TANH R136, R136 ;  /* 0x0000008800887308 */ /* 0x000fe20000002400 */
[----:B---3--:R-:W3:Y:S02]  /*56c0*/  LDSM.16.M88.4 R76, [R237+0x2800] ;  /* 0x00280000ed4c783b */ /* 0x008ee40000000200 */
[C---:B------:R-:W-:Y:S05]  /*56d0*/  HMMA.16816.F32 R68, R16.reuse, R90, R68 ;  /* 0x0000005a1044723c */ /* 0x040fea0000001844 */
[----:B------:R-:W-:Y:S03]  /*56e0*/  MUFU.TANH R137, R137 ;  /* 0x0000008900897308 */ /* 0x000fe60000002400 */
[C---:B-----5:R-:W-:Y:S08]  /*56f0*/  HMMA.16816.F32 R36, R16.reuse, R74, R36 ;  /* 0x0000004a1024723c */ /* 0x060ff00000001824 */
[----:B-1----:R-:W-:Y:S01]  /*5700*/  HMMA.16816.F32 R28, R16, R64, R28 ;  /* 0x00000040101c723c */ /* 0x002fe2000000181c */
[----:B------:R-:W-:-:S02]  /*5710*/  FMUL.FTZ R84, R84, c[0x0][0x2ec] ;  /* 0x0000bb0054547a20 */ /* 0x000fc40000410000 */
[----:B------:R-:W-:Y:S02]  /*5720*/  FMUL.FTZ R85, R85, c[0x0][0x2ec] ;  /* 0x0000bb0055557a20 */ /* 0x000fe40000410000 */
[----:B------:R-:W-:Y:S01]  /*5730*/  FMUL.FTZ R86, R86, c[0x0][0x2ec] ;  /* 0x0000bb0056567a20 */ /* 0x000fe20000410000 */
[----:B------:R-:W1:Y:S01]  /*5740*/  MUFU.TANH R200, R84 ;  /* 0x0000005400c87308 */ /* 0x000e620000002400 */
[----:B------:R-:W-:Y:S01]  /*5750*/  FMUL.FTZ R87, R87, c[0x0][0x2ec] ;  /* 0x0000bb0057577a20 */ /* 0x000fe20000410000 */
[C---:B----4-:R-:W-:Y:S01]  /*5760*/  HMMA.16816.F32 R24, R8.reuse, R56, R24 ;  /* 0x000000380818723c */ /* 0x050fe20000001818 */
[----:B------:R-:W-:Y:S02]  /*5770*/  FMUL.FTZ R68, R68, c[0x0][0x2ec] ;  /* 0x0000bb0044447a20 */ /* 0x000fe40000410000 */
[----:B------:R-:W-:Y:S02]  /*5780*/  FMUL.FTZ R69, R69, c[0x0][0x2ec] ;  /* 0x0000bb0045457a20 */ /* 0x000fe40000410000 */
[----:B------:R-:W-:Y:S01]  /*5790*/  FMUL.FTZ R70, R70, c[0x0][0x2ec] ;  /* 0x0000bb0046467a20 */ /* 0x000fe20000410000 */
[----:B------:R-:W-:Y:S01]  /*57a0*/  MUFU.TANH R202, R85 ;  /* 0x0000005500ca7308 */ /* 0x000fe20000002400 */
[----:B------:R-:W-:Y:S01]  /*57b0*/  FMUL.FTZ R71, R71, c[0x0][0x2ec] ;  /* 0x0000bb0047477a20 */ /* 0x000fe20000410000 */
[----:B------:R-:W-:Y:S01]  /*57c0*/  HMMA.16816.F32 R124, R8, R58, R124 ;  /* 0x0000003a087c723c */ /* 0x000fe2000000187c */
[----:B------:R-:W4:Y:S01]  /*57d0*/  LDSM.16.M88.4 R56, [R164+0x2000] ;  /* 0x00200000a438783b */ /* 0x000f220000000200 */
[----:B------:R-:W-:-:S02]  /*57e0*/  FMUL.FTZ R36, R36, c[0x0][0x2ec] ;  /* 0x0000bb0024247a20 */ /* 0x000fc40000410000 */
[----:B------:R-:W-:Y:S02]  /*57f0*/  FMUL.FTZ R37, R37, c[0x0][0x2ec] ;  /* 0x0000bb0025257a20 */ /* 0x000fe40000410000 */
[----:B------:R-:W-:Y:S01]  /*5800*/  FMUL.FTZ R38, R38, c[0x0][0x2ec] ;  /* 0x0000bb0026267a20 */ /* 0x000fe20000410000 */
[----:B------:R-:W5:Y:S01]  /*5810*/  MUFU.TANH R204, R86 ;  /* 0x0000005600cc7308 */ /* 0x000f620000002400 */
[C---:B---3--:R-:W-:Y:S01]  /*5820*/  HMMA.16816.F32 R40, R8.reuse, R76, R40 ;  /* 0x0000004c0828723c */ /* 0x048fe20000001828 */
[----:B------:R-:W-:Y:S02]  /*5830*/  FMUL.FTZ R28, R28, c[0x0][0x2ec] ;  /* 0x0000bb001c1c7a20 */ /* 0x000fe40000410000 */
[----:B------:R-:W-:Y:S02]  /*5840*/  FMUL.FTZ R248, R39, c[0x0][0x2ec] ;  /* 0x0000bb0027f87a20 */ /* 0x000fe40000410000 */
[----:B------:R-:W-:Y:S02]  /*5850*/  FMUL.FTZ R252, R29, c[0x0][0x2ec] ;  /* 0x0000bb001dfc7a20 */ /* 0x000fe40000410000 */
[----:B------:R3:W-:Y:S01]  /*5860*/  MUFU.TANH R206, R87 ;  /* 0x0000005700ce7308 */ /* 0x0007e20000002400 */
[----:B------:R-:W-:Y:S01]  /*5870*/  HMMA.16816.F32 R44, R8, R78, R44 ;  /* 0x0000004e082c723c */ /* 0x000fe2000000182c */
[----:B------:R-:W-:Y:S01]  /*5880*/  FMUL.FTZ R193, R31, c[0x0][0x2ec] ;  /* 0x0000bb001fc17a20 */ /* 0x000fe20000410000 */
[----:B------:R-:W-:Y:S01]  /*5890*/  LDSM.16.M88.4 R76, [R239+0x7800] ;  /* 0x00780000ef4c783b */ /* 0x000fe20000000200 */
[----:B-12---:R-:W-:-:S04]  /*58a0*/  FFMA.FTZ R200, R161, UR4, R200 ;  /* 0x00000004a1c87c23 */ /* 0x006fc800080100c8 */
[----:B------:R-:W-:Y:S01]  /*58b0*/  MUFU.TANH R216, R68 ;  /* 0x0000004400d87308 */ /* 0x000fe20000002400 */
[----:B------:R-:W-:Y:S01]  /*58c0*/  HMMA.16816.F32 R116, R20, R118, RZ ;  /* 0x000000761474723c */ /* 0x000fe200000018ff */
[----:B-----5:R-:W-:Y:S01]  /*58d0*/  FFMA.FTZ R204, R161, UR4, R204 ;  /* 0x00000004a1cc7c23 */ /* 0x020fe200080100cc */
[----:B------:R-:W-:Y:S02]  /*58e0*/  FSEL R235, R200, -INF , !P1 ;  /* 0xff800000c8eb7808 */ /* 0x000fe40004800000 */
[----:B------:R-:W-:-:S03]  /*58f0*/  ISETP.GE.AND P1, PT, R156, R165, PT ;  /* 0x000000a59c00720c */ /* 0x000fc60003f26270 */
[----:B------:R-:W-:Y:S01]  /*5900*/  MUFU.TANH R218, R69 ;  /* 0x0000004500da7308 */ /* 0x000fe20000002400 */
[C---:B------:R-:W-:Y:S01]  /*5910*/  HMMA.16816.F32 R40, R16.reuse, R132, R40 ;  /* 0x000000841028723c */ /* 0x040fe20000001828 */
[----:B---3--:R-:W1:Y:S06]  /*5920*/  LDSM.16.M88.4 R84, [R239+0x7000] ;  /* 0x00700000ef54783b */ /* 0x008e6c0000000200 */
[----:B------:R-:W-:Y:S01]  /*5930*/  MUFU.TANH R220, R70 ;  /* 0x0000004600dc7308 */ /* 0x000fe20000002400 */
[----:B------:R-:W-:Y:S01]  /*5940*/  FMUL.FTZ R133, R30, c[0x0][0x2ec] ;  /* 0x0000bb001e857a20 */ /* 0x000fe20000410000 */
[C---:B------:R-:W-:Y:S06]  /*5950*/  HMMA.16816.F32 R48, R16.reuse, R72, R48 ;  /* 0x000000481030723c */ /* 0x040fec0000001830 */
[----:B------:R2:W-:Y:S02]  /*5960*/  MUFU.TANH R222, R71 ;  /* 0x0000004700de7308 */ /* 0x0005e40000002400 */
[C---:B------:R-:W-:Y:S06]  /*5970*/  HMMA.16816.F32 R80, R16.reuse, R88, R80 ;  /* 0x000000581050723c */ /* 0x040fec0000001850 */
[----:B------:R-:W-:Y:S01]  /*5980*/  MUFU.TANH R230, R36 ;  /* 0x0000002400e67308 */ /* 0x000fe20000002400 */
[----:B------:R-:W-:Y:S01]  /*5990*/  FMUL.FTZ R40, R40, c[0x0][0x2ec] ;  /* 0x0000bb0028287a20 */ /* 0x000fe20000410000 */
[C---:B------:R-:W-:Y:S06]  /*59a0*/  HMMA.16816.F32 R32, R16.reuse, R66, R32 ;  /* 0x000000421020723c */ /* 0x040fec0000001820 */
[----:B------:R-:W-:Y:S01]  /*59b0*/  MUFU.TANH R232, R37 ;  /* 0x0000002500e87308 */ /* 0x000fe20000002400 */
[----:B--2---:R-:W2:Y:S01]  /*59c0*/  LDSM.16.M88.4 R68, [R239+0x8000] ;  /* 0x00800000ef44783b */ /* 0x004ea20000000200 */
[----:B----4-:R-:W-:Y:S01]  /*59d0*/  HMMA.16816.F32 R24, R16, R56, R24 ;  /* 0x000000381018723c */ /* 0x010fe20000001818 */
[----:B------:R-:W-:-:S02]  /*59e0*/  FMUL.FTZ R48, R48, c[0x0][0x2ec] ;  /* 0x0000bb0030307a20 */ /* 0x000fc40000410000 */
[----:B------:R-:W-:Y:S02]  /*59f0*/  FMUL.FTZ R49, R49, c[0x0][0x2ec] ;  /* 0x0000bb0031317a20 */ /* 0x000fe40000410000 */
[----:B------:R-:W-:Y:S01]  /*5a00*/  FMUL.FTZ R50, R50, c[0x0][0x2ec] ;  /* 0x0000bb0032327a20 */ /* 0x000fe20000410000 */
[----:B------:R3:W-:Y:S01]  /*5a10*/  MUFU.TANH R246, R38 ;  /* 0x0000002600f67308 */ /* 0x0007e20000002400 */
[----:B------:R-:W-:Y:S01]  /*5a20*/  FMUL.FTZ R51, R51, c[0x0][0x2ec] ;  /* 0x0000bb0033337a20 */ /* 0x000fe20000410000 */
[----:B------:R-:W-:Y:S01]  /*5a30*/  HMMA.16816.F32 R124, R16, R58, R124 ;  /* 0x0000003a107c723c */ /* 0x000fe2000000187c */
[----:B------:R-:W-:Y:S01]  /*5a40*/  LDSM.16.M88.4 R56, [R237+0x3000] ;  /* 0x00300000ed38783b */ /* 0x000fe20000000200 */
[----:B------:R-:W-:Y:S02]  /*5a50*/  FMUL.FTZ R80, R80, c[0x0][0x2ec] ;  /* 0x0000bb0050507a20 */ /* 0x000fe40000410000 */
[----:B------:R-:W-:Y:S02]  /*5a60*/  FMUL.FTZ R81, R81, c[0x0][0x2ec] ;  /* 0x0000bb0051517a20 */ /* 0x000fe40000410000 */
[----:B------:R4:W5:Y:S01]  /*5a70*/  MUFU.TANH R250, R28 ;  /* 0x0000001c00fa7308 */ /* 0x0009620000002400 */
[----:B------:R-:W-:Y:S01]  /*5a80*/  FMUL.FTZ R82, R82, c[0x0][0x2ec] ;  /* 0x0000bb0052527a20 */ /* 0x000fe20000410000 */
[----:B------:R-:W-:Y:S01]  /*5a90*/  HMMA.16816.F32 R116, R12, R138, R116 ;  /* 0x0000008a0c74723c */ /* 0x000fe20000001874 */
[----:B------:R-:W-:-:S02]  /*5aa0*/  FMUL.FTZ R83, R83, c[0x0][0x2ec] ;  /* 0x0000bb0053537a20 */ /* 0x000fc40000410000 */
[----:B------:R-:W-:Y:S02]  /*5ab0*/  FMUL.FTZ R32, R32, c[0x0][0x2ec] ;  /* 0x0000bb0020207a20 */ /* 0x000fe40000410000 */
[----:B------:R-:W-:Y:S01]  /*5ac0*/  FMUL.FTZ R33, R33, c[0x0][0x2ec] ;  /* 0x0000bb0021217a20 */ /* 0x000fe20000410000 */
[----:B---3--:R-:W3:Y:S01]  /*5ad0*/  LDSM.16.M88.4 R36, [R239+0x8800] ;  /* 0x00880000ef24783b */ /* 0x008ee20000000200 */
[----:B------:R-:W-:Y:S01]  /*5ae0*/  FMUL.FTZ R34, R34, c[0x0][0x2ec] ;  /* 0x0000bb0022227a20 */ /* 0x000fe20000410000 */
[C---:B------:R-:W-:Y:S01]  /*5af0*/  HMMA.16816.F32 R112, R20.reuse, R108, RZ ;  /* 0x0000006c1470723c */ /* 0x040fe200000018ff */
[----:B------:R-:W-:Y:S01]  /*5b00*/  FMUL.FTZ R35, R35, c[0x0][0x2ec] ;  /* 0x0000bb0023237a20 */ /* 0x000fe20000410000 */
[----:B------:R-:W-:Y:S01]  /*5b10*/  MUFU.TANH R224, R48 ;  /* 0x0000003000e07308 */ /* 0x000fe20000002400 */
[----:B------:R-:W-:Y:S02]  /*5b20*/  FMUL.FTZ R24, R24, c[0x0][0x2ec] ;  /* 0x0000bb0018187a20 */ /* 0x000fe40000410000 */
[----:B------:R-:W-:Y:S01]  /*5b30*/  FMUL.FTZ R25, R25, c[0x0][0x2ec] ;  /* 0x0000bb0019197a20 */ /* 0x000fe20000410000 */
[----:B----4-:R-:W4:Y:S01]  /*5b40*/  LDSM.16.M88.4 R28, [R239+0x9000] ;  /* 0x00900000ef1c783b */ /* 0x010f220000000200 */
[----:B------:R-:W-:Y:S01]  /*5b50*/  FMUL.FTZ R207, R26, c[0x0][0x2ec] ;  /* 0x0000bb001acf7a20 */ /* 0x000fe20000410000 */
[----:B------:R-:W-:Y:S01]  /*5b60*/  HMMA.16816.F32 R108, R20, R110, RZ ;  /* 0x0000006e146c723c */ /* 0x000fe200000018ff */
[----:B------:R-:W-:Y:S01]  /*5b70*/  FMUL.FTZ R209, R27, c[0x0][0x2ec] ;  /* 0x0000bb001bd17a20 */ /* 0x000fe20000410000 */
[----:B------:R-:W-:Y:S01]  /*5b80*/  MUFU.TANH R226, R49 ;  /* 0x0000003100e27308 */ /* 0x000fe20000002400 */
[----:B------:R-:W-:-:S02]  /*5b90*/  FMUL.FTZ R211, R124, c[0x0][0x2ec] ;  /* 0x0000bb007cd37a20 */ /* 0x000fc40000410000 */
[----:B------:R-:W-:Y:S02]  /*5ba0*/  FMUL.FTZ R213, R125, c[0x0][0x2ec] ;  /* 0x0000bb007dd57a20 */ /* 0x000fe40000410000 */
[----:B------:R-:W-:Y:S01]  /*5bb0*/  FMUL.FTZ R215, R126, c[0x0][0x2ec] ;  /* 0x0000bb007ed77a20 */ /* 0x000fe20000410000 */
[C---:B------:R-:W-:Y:S01]  /*5bc0*/  HMMA.16816.F32 R104, R20.reuse, R100, RZ ;  /* 0x000000641468723c */ /* 0x040fe200000018ff */
[----:B------:R-:W-:Y:S01]  /*5bd0*/  FMUL.FTZ R217, R127, c[0x0][0x2ec] ;  /* 0x0000bb007fd97a20 */ /* 0x000fe20000410000 */
[----:B------:R-:W-:Y:S01]  /*5be0*/  MUFU.TANH R228, R50 ;  /* 0x0000003200e47308 */ /* 0x000fe20000002400 */
[----:B------:R-:W-:Y:S01]  /*5bf0*/  LDSM.16.M88.4 R124, [R234+0x6000] ;  /* 0x00600000ea7c783b */ /* 0x000fe20000000200 */
[----:B-----5:R-:W-:Y:S02]  /*5c00*/  FFMA.FTZ R162, R141, UR4, R250 ;  /* 0x000000048da27c23 */ /* 0x020fe400080100fa */
[----:B------:R-:W-:Y:S01]  /*5c10*/  FFMA.FTZ R200, R151, UR4, R222 ;  /* 0x0000000497c87c23 */ /* 0x000fe200080100de */
[----:B------:R-:W-:Y:S01]  /*5c20*/  IADD3 R222, R172, 0xb9, RZ ;  /* 0x000000b9acde7810 */ /* 0x000fe20007ffe0ff */
[C---:B------:R-:W-:Y:S02]  /*5c30*/  HMMA.16816.F32 R96, R20.reuse, R92, RZ ;  /* 0x0000005c1460723c */ /* 0x040fe400000018ff */
[----:B------:R5:W-:Y:S06]  /*5c40*/  MUFU.TANH R132, R51 ;  /* 0x0000003300847308 */ /* 0x000bec0000002400 */
[C---:B-1----:R-:W-:Y:S02]  /*5c50*/  HMMA.16816.F32 R88, R20.reuse, R84, RZ ;  /* 0x000000541458723c */ /* 0x042fe400000018ff */
[----:B------:R-:W1:Y:S06]  /*5c60*/  MUFU.TANH R208, R80 ;  /* 0x0000005000d07308 */ /* 0x000e6c0000002400 */
[C---:B--2---:R-:W-:Y:S01]  /*5c70*/  HMMA.16816.F32 R72, R20.reuse, R68, RZ ;  /* 0x000000441448723c */ /* 0x044fe200000018ff */
[----:B-----5:R-:W2:Y:S01]  /*5c80*/  LDSM.16.M88.4 R48, [R164+0x3000] ;  /* 0x00300000a430783b */ /* 0x020ea20000000200 */
[----:B------:R-:W-:Y:S06]  /*5c90*/  MUFU.TANH R210, R81 ;  /* 0x0000005100d27308 */ /* 0x000fec0000002400 */
[C---:B---3--:R-:W-:Y:S01]  /*5ca0*/  HMMA.16816.F32 R64, R20.reuse, R36, RZ ;  /* 0x000000241440723c */ /* 0x048fe200000018ff */
[----:B-1----:R-:W-:Y:S01]  /*5cb0*/  FFMA.FTZ R208, R157, UR4, R208 ;  /* 0x000000049dd07c23 */ /* 0x002fe200080100d0 */
[----:B------:R-:W-:Y:S06]  /*5cc0*/  MUFU.TANH R212, R82 ;  /* 0x0000005200d47308 */ /* 0x000fec0000002400 */
[C---:B------:R-:W-:Y:S02]  /*5cd0*/  HMMA.16816.F32 R100, R20.reuse, R102, RZ ;  /* 0x000000661464723c */ /* 0x040fe400000018ff */
[----:B------:R1:W-:Y:S06]  /*5ce0*/  MUFU.TANH R214, R83 ;  /* 0x0000005300d67308 */ /* 0x0003ec0000002400 */
[C---:B------:R-:W-:Y:S02]  /*5cf0*/  HMMA.16816.F32 R92, R20.reuse, R94, RZ ;  /* 0x0000005e145c723c */ /* 0x040fe400000018ff */
[----:B------:R-:W-:Y:S06]  /*5d00*/  MUFU.TANH R195, R32 ;  /* 0x0000002000c37308 */ /* 0x000fec0000002400 */
[C---:B------:R-:W-:Y:S02]  /*5d10*/  HMMA.16816.F32 R84, R20.reuse, R86, RZ ;  /* 0x000000561454723c */ /* 0x040fe400000018ff */
[----:B------:R-:W-:Y:S06]  /*5d20*/  MUFU.TANH R197, R33 ;  /* 0x0000002100c57308 */ /* 0x000fec0000002400 */
[C---:B-1----:R-:W-:Y:S02]  /*5d30*/  HMMA.16816.F32 R80, R20.reuse, R76, RZ ;  /* 0x0000004c1450723c */ /* 0x042fe400000018ff */
[----:B------:R-:W-:Y:S06]  /*5d40*/  MUFU.TANH R199, R34 ;  /* 0x0000002200c77308 */ /* 0x000fec0000002400 */
[C---:B------:R-:W-:Y:S02]  /*5d50*/  HMMA.16816.F32 R76, R20.reuse, R78, RZ ;  /* 0x0000004e144c723c */ /* 0x040fe400000018ff */
[----:B------:R4:W-:Y:S06]  /*5d60*/  MUFU.TANH R201, R35 ;  /* 0x0000002300c97308 */ /* 0x0009ec0000002400 */
[C---:B------:R-:W-:Y:S02]  /*5d70*/  HMMA.16816.F32 R68, R20.reuse, R70, RZ ;  /* 0x000000461444723c */ /* 0x040fe400000018ff */
[----:B------:R-:W-:Y:S06]  /*5d80*/  MUFU.TANH R203, R24 ;  /* 0x0000001800cb7308 */ /* 0x000fec0000002400 */
[C---:B------:R-:W-:Y:S02]  /*5d90*/  HMMA.16816.F32 R36, R20.reuse, R38, RZ ;  /* 0x000000261424723c */ /* 0x040fe400000018ff */
[----:B------:R1:W-:Y:S06]  /*5da0*/  MUFU.TANH R205, R25 ;  /* 0x0000001900cd7308 */ /* 0x0003ec0000002400 */
[C---:B----4-:R-:W-:Y:S02]  /*5db0*/  HMMA.16816.F32 R32, R20.reuse, R28, RZ ;  /* 0x0000001c1420723c */ /* 0x050fe400000018ff */
[----:B------:R-:W3:Y:S06]  /*5dc0*/  MUFU.TANH R133, R133 ;  /* 0x0000008500857308 */ /* 0x000eec0000002400 */
[C---:B------:R-:W-:Y:S02]  /*5dd0*/  HMMA.16816.F32 R28, R20.reuse, R30, RZ ;  /* 0x0000001e141c723c */ /* 0x040fe400000018ff */
[----:B------:R-:W4:Y:S06]  /*5de0*/  MUFU.TANH R252, R252 ;  /* 0x000000fc00fc7308 */ /* 0x000f2c0000002400 */
[----:B-1----:R-:W-:Y:S02]  /*5df0*/  HMMA.16816.F32 R24, R20, R128, RZ ;  /* 0x000000801418723c */ /* 0x002fe400000018ff */
[----:B------:R-:W-:Y:S01]  /*5e00*/  MUFU.TANH R193, R193 ;  /* 0x000000c100c17308 */ /* 0x000fe20000002400 */
[----:B---3--:R-:W-:-:S02]  /*5e10*/  FFMA.FTZ R133, R141, UR4, R133 ;  /* 0x000000048d857c23 */ /* 0x008fc40008010085 */
[----:B------:R-:W-:-:S03]  /*5e20*/  FFMA.FTZ R141, R179, UR4, R201 ;  /* 0x00000004b38d7c23 */ /* 0x000fc600080100c9 */
[----:B------:R-:W-:Y:S01]  /*5e30*/  HMMA.16816.F32 R20, R20, R130, RZ ;  /* 0x000000821414723c */ /* 0x000fe200000018ff */
[----:B------:R-:W1:Y:S01]  /*5e40*/  LDSM.16.M88.4 R128, [R237+0x3800] ;  /* 0x00380000ed80783b */ /* 0x000e620000000200 */
[----:B------:R-:W-:Y:S01]  /*5e50*/  MUFU.TANH R207, R207 ;  /* 0x000000cf00cf7308 */ /* 0x000fe20000002400 */
[----:B----4-:R-:W-:-:S05]  /*5e60*/  FFMA.FTZ R252, R5, UR4, R252 ;  /* 0x0000000405fc7c23 */ /* 0x010fca00080100fc */
[C---:B------:R-:W-:Y:S02]  /*5e70*/  HMMA.16816.F32 R52, R8.reuse, R56, R52 ;  /* 0x000000380834723c */ /* 0x040fe40000001834 */
[----:B------:R-:W-:Y:S06]  /*5e80*/  MUFU.TANH R248, R248 ;  /* 0x000000f800f87308 */ /* 0x000fec0000002400 */
[----:B------:R-:W-:Y:S01]  /*5e90*/  HMMA.16816.F32 R116, R8, R58, R116 ;  /* 0x0000003a0874723c */ /* 0x000fe20000001874 */
[----:B------:R-:W-:Y:S01]  /*5ea0*/  LDSM.16.M88.4 R56, [R164+0x3800] ;  /* 0x00380000a438783b */ /* 0x000fe20000000200 */
[----:B------:R-:W-:Y:S06]  /*5eb0*/  MUFU.TANH R209, R209 ;  /* 0x000000d100d17308 */ /* 0x000fec0000002400 */
[----:B------:R-:W-:Y:S02]  /*5ec0*/  HMMA.16816.F32 R44, R16, R134, R44 ;  /* 0x00000086102c723c */ /* 0x000fe4000000182c */
[----:B------:R3:W4:Y:S05]  /*5ed0*/  MUFU.TANH R135, R40 ;  /* 0x0000002800877308 */ /* 0x00072a0000002400 */
[----:B------:R-:W-:Y:S01]  /*5ee0*/  FMUL.FTZ R134, R41, c[0x0][0x2ec] ;  /* 0x0000bb0029867a20 */ /* 0x000fe20000410000 */
[C---:B------:R-:W-:Y:S02]  /*5ef0*/  HMMA.16816.F32 R112, R12.reuse, R120, R112 ;  /* 0x000000780c70723c */ /* 0x040fe40000001870 */
[----:B------:R-:W-:Y:S05]  /*5f00*/  MUFU.TANH R211, R211 ;  /* 0x000000d300d37308 */ /* 0x000fea0000002400 */
[----:B------:R-:W-:Y:S01]  /*5f10*/  FMUL.FTZ R121, R42, c[0x0][0x2ec] ;  /* 0x0000bb002a797a20 */ /* 0x000fe20000410000 */
[----:B------:R-:W-:Y:S01]  /*5f20*/  HMMA.16816.F32 R108, R12, R122, R108 ;  /* 0x0000007a0c6c723c */ /* 0x000fe2000000186c */
[----:B------:R-:W-:-:S02]  /*5f30*/  FMUL.FTZ R120, R43, c[0x0][0x2ec] ;  /* 0x0000bb002b787a20 */ /* 0x000fc40000410000 */
[----:B---3--:R-:W3:Y:S01]  /*5f40*/  LDSM.16.M88.4 R40, [R234+0x6800] ;  /* 0x00680000ea28783b */ /* 0x008ee20000000200 */
[----:B------:R-:W-:Y:S01]  /*5f50*/  MUFU.TANH R213, R213 ;  /* 0x000000d500d57308 */ /* 0x000fe20000002400 */
[----:B----4-:R-:W-:-:S03]  /*5f60*/  FFMA.FTZ R135, R0, UR4, R135 ;  /* 0x0000000400877c23 */ /* 0x010fc60008010087 */
[C---:B--2---:R-:W-:Y:S01]  /*5f70*/  HMMA.16816.F32 R52, R16.reuse, R48, R52 ;  /* 0x000000301034723c */ /* 0x044fe20000001834 */
[----:B------:R-:W-:Y:S02]  /*5f80*/  FMUL.FTZ R44, R44, c[0x0][0x2ec] ;  /* 0x0000bb002c2c7a20 */ /* 0x000fe40000410000 */
[----:B------:R-:W-:Y:S01]  /*5f90*/  FMUL.FTZ R123, R45, c[0x0][0x2ec] ;  /* 0x0000bb002d7b7a20 */ /* 0x000fe20000410000 */
[----:B------:R-:W2:Y:S04]  /*5fa0*/  MUFU.TANH R121, R121 ;  /* 0x0000007900797308 */ /* 0x000ea80000002400 */
[----:B------:R-:W-:Y:S01]  /*5fb0*/  HMMA.16816.F32 R116, R16, R50, R116 ;  /* 0x000000321074723c */ /* 0x000fe20000001874 */
[----:B------:R-:W4:Y:S03]  /*5fc0*/  LDSM.16.M88.4 R48, [R237+0x4000] ;  /* 0x00400000ed30783b */ /* 0x000f260000000200 */
[----:B------:R-:W5:Y:S04]  /*5fd0*/  MUFU.TANH R122, R44 ;  /* 0x0000002c007a7308 */ /* 0x000f680000002400 */
[----:B-1----:R-:W-:Y:S04]  /*5fe0*/  HMMA.16816.F32 R112, R8, R128, R112 ;  /* 0x000000800870723c */ /* 0x002fe80000001870 */
[----:B------:R-:W-:Y:S01]  /*5ff0*/  MUFU.TANH R215, R215 ;  /* 0x000000d700d77308 */ /* 0x000fe20000002400 */
[----:B--2---:R-:W-:-:S02]  /*6000*/  FFMA.FTZ R121, R0, UR4, R121 ;  /* 0x0000000400797c23 */ /* 0x004fc40008010079 */
[----:B------:R-:W-:Y:S01]  /*6010*/  IADD3 R128, R172, 0xa1, RZ ;  /* 0x000000a1ac807810 */ /* 0x000fe20007ffe0ff */
[----:B------:R-:W-:Y:S01]  /*6020*/  HMMA.16816.F32 R108, R8, R130, R108 ;  /* 0x00000082086c723c */ /* 0x000fe2000000186c */
[----:B------:R-:W-:Y:S02]  /*6030*/  FMUL.FTZ R52, R52, c[0x0][0x2ec] ;  /* 0x0000bb0034347a20 */ /* 0x000fe40000410000 */
[----:B------:R-:W-:Y:S01]  /*6040*/  FMUL.FTZ R53, R53, c[0x0][0x2ec] ;  /* 0x0000bb0035357a20 */ /* 0x000fe20000410000 */
[----:B------:R-:W1:Y:S01]  /*6050*/  MUFU.TANH R217, R217 ;  /* 0x000000d900d97308 */ /* 0x000e620000002400 */
[----:B------:R-:W-:Y:S02]  /*6060*/  FMUL.FTZ R54, R54, c[0x0][0x2ec] ;  /* 0x0000bb0036367a20 */ /* 0x000fe40000410000 */
[----:B------:R-:W-:Y:S01]  /*6070*/  FMUL.FTZ R131, R55, c[0x0][0x2ec] ;  /* 0x0000bb0037837a20 */ /* 0x000fe20000410000 */
[----:B------:R-:W-:Y:S01]  /*6080*/  HMMA.16816.F32 R104, R12, R124, R104 ;  /* 0x0000007c0c68723c */ /* 0x000fe20000001868 */
[----:B------:R-:W-:-:S02]  /*6090*/  FMUL.FTZ R119, R119, c[0x0][0x2ec] ;  /* 0x0000bb0077777a20 */ /* 0x000fc40000410000 */
[----:B------:R-:W-:Y:S01]  /*60a0*/  FMUL.FTZ R117, R117, c[0x0][0x2ec] ;  /* 0x0000bb0075757a20 */ /* 0x000fe20000410000 */
[----:B------:R-:W-:Y:S01]  /*60b0*/  MUFU.TANH R219, R52 ;  /* 0x0000003400db7308 */ /* 0x000fe20000002400 */
[----:B------:R-:W-:Y:S02]  /*60c0*/  FMUL.FTZ R116, R116, c[0x0][0x2ec] ;  /* 0x0000bb0074747a20 */ /* 0x000fe40000410000 */
[----:B------:R-:W-:Y:S01]  /*60d0*/  FMUL.FTZ R124, R46, c[0x0][0x2ec] ;  /* 0x0000bb002e7c7a20 */ /* 0x000fe20000410000 */
[----:B------:R-:W-:Y:S01]  /*60e0*/  HMMA.16816.F32 R100, R12, R126, R100 ;  /* 0x0000007e0c64723c */ /* 0x000fe20000001864 */
[----:B------:R-:W-:Y:S02]  /*60f0*/  FMUL.FTZ R118, R118, c[0x0][0x2ec] ;  /* 0x0000bb0076767a20 */ /* 0x000fe40000410000 */
[----:B------:R-:W-:Y:S01]  /*6100*/  FFMA.FTZ R130, R149, UR4, R224 ;  /* 0x0000000495827c23 */ /* 0x000fe200080100e0 */
[----:B------:R-:W-:Y:S01]  /*6110*/  MUFU.TANH R223, R53 ;  /* 0x0000003500df7308 */ /* 0x000fe20000002400 */
[----:B-----5:R-:W-:-:S02]  /*6120*/  FFMA.FTZ R122, R185, UR4, R122 ;  /* 0x00000004b97a7c23 */ /* 0x020fc4000801007a */
[----:B------:R-:W-:Y:S01]  /*6130*/  FMUL.FTZ R126, R47, c[0x0][0x2ec] ;  /* 0x0000bb002f7e7a20 */ /* 0x000fe20000410000 */
[----:B---3--:R-:W-:Y:S01]  /*6140*/  HMMA.16816.F32 R96, R12, R40, R96 ;  /* 0x000000280c60723c */ /* 0x008fe20000001860 */
[----:B------:R-:W2:Y:S01]  /*6150*/  LDSM.16.M88.4 R44, [R234+0x7000] ;  /* 0x00700000ea2c783b */ /* 0x000ea20000000200 */
[----:B------:R-:W-:Y:S01]  /*6160*/  FFMA.FTZ R127, R149, UR4, R228 ;  /* 0x00000004957f7c23 */ /* 0x000fe200080100e4 */
[----:B------:R-:W-:Y:S01]  /*6170*/  IADD3 R228, R172, 0xb1, RZ ;  /* 0x000000b1ace47810 */ /* 0x000fe20007ffe0ff */
[----:B------:R3:W5:Y:S01]  /*6180*/  MUFU.TANH R227, R54 ;  /* 0x0000003600e37308 */ /* 0x0007620000002400 */
[----:B-1----:R-:W-:-:S03]  /*6190*/  FFMA.FTZ R149, R171, UR4, R217 ;  /* 0x00000004ab957c23 */ /* 0x002fc600080100d9 */
[----:B------:R-:W-:Y:S01]  /*61a0*/  HMMA.16816.F32 R92, R12, R42, R92 ;  /* 0x0000002a0c5c723c */ /* 0x000fe2000000185c */
[----:B------:R-:W1:Y:S03]  /*61b0*/  LDSM.16.M88.4 R40, [R164+0x4000] ;  /* 0x00400000a428783b */ /* 0x000e660000000200 */
[----:B------:R4:W-:Y:S04]  /*61c0*/  MUFU.TANH R233, R119 ;  /* 0x0000007700e97308 */ /* 0x0009e80000002400 */
[----:B------:R-:W-:Y:S01]  /*61d0*/  HMMA.16816.F32 R112, R16, R56, R112 ;  /* 0x000000381070723c */ /* 0x000fe20000001870 */
[----:B---3--:R-:W3:Y:S03]  /*61e0*/  LDSM.16.M88.4 R52, [R234+0x7800] ;  /* 0x00780000ea34783b */ /* 0x008ee60000000200 */
[----:B------:R-:W2:Y:S01]  /*61f0*/  MUFU.TANH R124, R124 ;  /* 0x0000007c007c7308 */ /* 0x000ea20000002400 */
[----:B-----5:R-:W-:-:S03]  /*6200*/  FFMA.FTZ R227, R189, UR4, R227 ;  /* 0x00000004bde37c23 */ /* 0x020fc600080100e3 */
[----:B------:R-:W-:Y:S01]  /*6210*/  HMMA.16816.F32 R108, R16, R58, R108 ;  /* 0x0000003a106c723c */ /* 0x000fe2000000186c */
[----:B------:R-:W5:Y:S01]  /*6220*/  LDSM.16.M88.4 R56, [R237+0x4800] ;  /* 0x00480000ed38783b */ /* 0x000f620000000200 */
[----:B----4-:R-:W-:Y:S02]  /*6230*/  FFMA.FTZ R119, R147, UR4, R226 ;  /* 0x0000000493777c23 */ /* 0x010fe400080100e2 */
[----:B------:R-:W4:Y:S01]  /*6240*/  MUFU.TANH R126, R126 ;  /* 0x0000007e007e7308 */ /* 0x000f220000002400 */
[----:B------:R-:W-:-:S03]  /*6250*/  IADD3 R226, R172, 0xb0, RZ ;  /* 0x000000b0ace27810 */ /* 0x000fc60007ffe0ff */
[----:B------:R-:W-:Y:S04]  /*6260*/  HMMA.16816.F32 R104, R8, R48, R104 ;  /* 0x000000300868723c */ /* 0x000fe80000001868 */
[----:B------:R1:W-:Y:S01]  /*6270*/  MUFU.TANH R229, R117 ;  /* 0x0000007500e57308 */ /* 0x0003e20000002400 */
[----:B--2---:R-:W-:-:S03]  /*6280*/  FFMA.FTZ R124, R185, UR4, R124 ;  /* 0x00000004b97c7c23 */ /* 0x004fc6000801007c */
[----:B------:R-:W-:Y:S01]  /*6290*/  HMMA.16816.F32 R100, R8, R50, R100 ;  /* 0x000000320864723c */ /* 0x000fe20000001864 */
[----:B------:R-:W-:Y:S01]  /*62a0*/  LDSM.16.M88.4 R48, [R164+0x4800] ;  /* 0x00480000a430783b */ /* 0x000fe20000000200 */
[----:B------:R-:W-:Y:S02]  /*62b0*/  FMUL.FTZ R113, R113, c[0x0][0x2ec] ;  /* 0x0000bb0071717a20 */ /* 0x000fe40000410000 */
[----:B------:R-:W-:Y:S01]  /*62c0*/  FMUL.FTZ R115, R115, c[0x0][0x2ec] ;  /* 0x0000bb0073737a20 */ /* 0x000fe20000410000 */
[----:B------:R-:W-:Y:S01]  /*62d0*/  MUFU.TANH R116, R116 ;  /* 0x0000007400747308 */ /* 0x000fe20000002400 */
[----:B----4-:R-:W-:Y:S02]  /*62e0*/  FFMA.FTZ R126, R187, UR4, R126 ;  /* 0x00000004bb7e7c23 */ /* 0x010fe4000801007e */
[----:B------:R-:W-:Y:S01]  /*62f0*/  HMMA.16816.F32 R88, R12, R44, R88 ;  /* 0x0000002c0c58723c */ /* 0x000fe20000001858 */
[----:B------:R-:W-:Y:S02]  /*6300*/  FMUL.FTZ R110, R110, c[0x0][0x2ec] ;  /* 0x0000bb006e6e7a20 */ /* 0x000fe40000410000 */
[----:B------:R-:W-:-:S02]  /*6310*/  FMUL.FTZ R111, R111, c[0x0][0x2ec] ;  /* 0x0000bb006f6f7a20 */ /* 0x000fc40000410000 */
[----:B------:R2:W-:Y:S01]  /*6320*/  MUFU.TANH R129, R113 ;  /* 0x0000007100817308 */ /* 0x0005e20000002400 */
[----:B-1----:R-:W-:Y:S02]  /*6330*/  FFMA.FTZ R117, R157, UR4, R212 ;  /* 0x000000049d757c23 */ /* 0x002fe400080100d4 */
[----:B------:R-:W-:Y:S01]  /*6340*/  HMMA.16816.F32 R84, R12, R46, R84 ;  /* 0x0000002e0c54723c */ /* 0x000fe20000001854 */
[----:B------:R-:W1:Y:S01]  /*6350*/  LDSM.16.M88.4 R44, [R234+0x8000] ;  /* 0x00800000ea2c783b */ /* 0x000e620000000200 */
[----:B------:R-:W-:Y:S02]  /*6360*/  FFMA.FTZ R185, R189, UR4, R219 ;  /* 0x00000004bdb97c23 */ /* 0x000fe400080100db */
[----:B------:R-:W-:Y:S01]  /*6370*/  FMUL.FTZ R112, R112, c[0x0][0x2ec] ;  /* 0x0000bb0070707a20 */ /* 0x000fe20000410000 */
[----:B------:R-:W4:Y:S01]  /*6380*/  MUFU.TANH R125, R115 ;  /* 0x00000073007d7308 */ /* 0x000f220000002400 */
[----:B------:R-:W-:Y:S02]  /*6390*/  FMUL.FTZ R114, R114, c[0x0][0x2ec] ;  /* 0x0000bb0072727a20 */ /* 0x000fe40000410000 */
[----:B------:R-:W-:Y:S01]  /*63a0*/  HMMA.16816.F32 R104, R16, R40, R104 ;  /* 0x000000281068723c */ /* 0x000fe20000001868 */
[----:B--2---:R-:W-:-:S04]  /*63b0*/  FFMA.FTZ R113, R163, UR4, R198 ;  /* 0x00000004a3717c23 */ /* 0x004fc800080100c6 */
[----:B------:R-:W-:Y:S02]  /*63c0*/  MUFU.TANH R118, R118 ;  /* 0x0000007600767308 */ /* 0x000fe40000002400 */
[----:B------:R-:W-:Y:S01]  /*63d0*/  FMUL.FTZ R40, R108, c[0x0][0x2ec] ;  /* 0x0000bb006c287a20 */ /* 0x000fe20000410000 */
[C---:B---3--:R-:W-:Y:S01]  /*63e0*/  HMMA.16816.F32 R80, R12.reuse, R52, R80 ;  /* 0x000000340c50723c */ /* 0x048fe20000001850 */
[----:B------:R-:W-:Y:S01]  /*63f0*/  FMUL.FTZ R108, R109, c[0x0][0x2ec] ;  /* 0x0000bb006d6c7a20 */ /* 0x000fe20000410000 */
[----:B------:R-:W-:Y:S01]  /*6400*/  FSEL R113, R113, -INF , !P4 ;  /* 0xff80000071717808 */ /* 0x000fe20006000000 */
[----:B------:R-:W-:Y:S01]  /*6410*/  FFMA.FTZ R109, R163, UR4, R136 ;  /* 0x00000004a36d7c23 */ /* 0x000fe20008010088 */
[----:B------:R-:W-:Y:S01]  /*6420*/  ISETP.GE.AND P4, PT, R156, R167, PT ;  /* 0x000000a79c00720c */ /* 0x000fe20003f86270 */
[----:B----4-:R-:W-:Y:S01]  /*6430*/  IMAD.MOV.U32 R166, RZ, RZ, R125 ;  /* 0x000000ffffa67224 */ /* 0x010fe200078e007d */
[----:B------:R-:W2:Y:S01]  /*6440*/  MUFU.TANH R139, R40 ;  /* 0x00000028008b7308 */ /* 0x000ea20000002400 */
[----:B------:R-:W-:Y:S01]  /*6450*/  FFMA.FTZ R125, R145, UR4, R230 ;  /* 0x00000004917d7c23 */ /* 0x000fe200080100e6 */
[----:B------:R-:W-:Y:S01]  /*6460*/  HMMA.16816.F32 R76, R12, R54, R76 ;  /* 0x000000360c4c723c */ /* 0x000fe2000000184c */
[----:B------:R-:W3:Y:S01]  /*6470*/  LDSM.16.M88.4 R52, [R237+0x5000] ;  /* 0x00500000ed34783b */ /* 0x000ee20000000200 */
[----:B------:R-:W-:Y:S01]  /*6480*/  FFMA.FTZ R115, R170, UR4, R137 ;  /* 0x00000004aa737c23 */ /* 0x000fe20008010089 */
[----:B------:R-:W-:Y:S01]  /*6490*/  FSEL R109, R109, -INF , !P6 ;  /* 0xff8000006d6d7808 */ /* 0x000fe20007000000 */
[----:B------:R-:W-:Y:S01]  /*64a0*/  FFMA.FTZ R198, R145, UR4, R246 ;  /* 0x0000000491c67c23 */ /* 0x000fe200080100f6 */
[C---:B------:R-:W-:Y:S01]  /*64b0*/  ISETP.GE.AND P6, PT, R158.reuse, R165, PT ;  /* 0x000000a59e00720c */ /* 0x040fe20003fc6270 */
[----:B------:R-:W-:Y:S01]  /*64c0*/  MUFU.TANH R108, R108 ;  /* 0x0000006c006c7308 */ /* 0x000fe20000002400 */
[----:B------:R-:W-:Y:S01]  /*64d0*/  FSEL R115, R115, -INF , !P2 ;  /* 0xff80000073737808 */ /* 0x000fe20005000000 */
[----:B-----5:R-:W-:Y:S01]  /*64e0*/  HMMA.16816.F32 R96, R8, R56, R96 ;  /* 0x000000380860723c */ /* 0x020fe20000001860 */
[----:B------:R-:W-:Y:S01]  /*64f0*/  ISETP.GE.AND P2, PT, R158, R167, PT ;  /* 0x000000a79e00720c */ /* 0x000fe20003f46270 */
[----:B------:R-:W-:Y:S01]  /*6500*/  FFMA.FTZ R136, R179, UR4, R197 ;  /* 0x00000004b3887c23 */ /* 0x000fe200080100c5 */
[----:B------:R-:W-:Y:S01]  /*6510*/  FSEL R117, R117, -INF , !P6 ;  /* 0xff80000075757808 */ /* 0x000fe20007000000 */
[----:B------:R-:W-:Y:S01]  /*6520*/  FFMA.FTZ R145, R171, UR4, R213 ;  /* 0x00000004ab917c23 */ /* 0x000fe200080100d5 */
[----:B------:R-:W-:Y:S01]  /*6530*/  FSEL R231, R208, -INF , !P2 ;  /* 0xff800000d0e77808 */ /* 0x000fe20005000000 */
[----:B--2---:R-:W-:Y:S01]  /*6540*/  IMAD.MOV.U32 R160, RZ, RZ, R139 ;  /* 0x000000ffffa07224 */ /* 0x004fe200078e008b */
[----:B------:R-:W-:Y:S01]  /*6550*/  IADD3 R57, R172, 0x89, RZ ;  /* 0x00000089ac397810 */ /* 0x000fe20007ffe0ff */
[----:B------:R-:W-:Y:S01]  /*6560*/  HMMA.16816.F32 R100, R16, R42, R100 ;  /* 0x0000002a1064723c */ /* 0x000fe20000001864 */
[----:B------:R-:W2:Y:S01]  /*6570*/  LDSM.16.M88.4 R40, [R237+0x5800] ;  /* 0x00580000ed28783b */ /* 0x000ea20000000200 */
[----:B------:R-:W-:Y:S01]  /*6580*/  FMUL.FTZ R56, R104, c[0x0][0x2ec] ;  /* 0x0000bb0068387a20 */ /* 0x000fe20000410000 */
[----:B------:R4:W-:Y:S01]  /*6590*/  I2F R163, R57 ;  /* 0x0000003900a37306 */ /* 0x0009e20000201400 */
[----:B------:R-:W-:Y:S01]  /*65a0*/  FMUL.FTZ R104, R105, c[0x0][0x2ec] ;  /* 0x0000bb0069687a20 */ /* 0x000fe20000410000 */
[----:B------:R-:W-:Y:S01]  /*65b0*/  ISETP.GE.AND P2, PT, R152, R165, PT ;  /* 0x000000a59800720c */ /* 0x000fe20003f46270 */
[----:B------:R-:W-:Y:S01]  /*65c0*/  FMUL.FTZ R105, R106, c[0x0][0x2ec] ;  /* 0x0000bb006a697a20 */ /* 0x000fe20000410000 */
[-C--:B------:R-:W-:Y:S01]  /*65d0*/  ISETP.GE.AND P6, PT, R150, R167.reuse, PT ;  /* 0x000000a79600720c */ /* 0x080fe20003fc6270 */
[----:B------:R-:W-:Y:S01]  /*65e0*/  HMMA.16816.F32 R92, R8, R58, R92 ;  /* 0x0000003a085c723c */ /* 0x000fe2000000185c */
[----:B------:R-:W-:Y:S01]  /*65f0*/  FMUL.FTZ R106, R107, c[0x0][0x2ec] ;  /* 0x0000bb006b6a7a20 */ /* 0x000fe20000410000 */
[----:B------:R-:W-:Y:S01]  /*6600*/  FSEL R200, R200, -INF , !P2 ;  /* 0xff800000c8c87808 */ /* 0x000fe20005000000 */
[----:B------:R5:W2:Y:S01]  /*6610*/  MUFU.TANH R138, R56 ;  /* 0x00000038008a7308 */ /* 0x000aa20000002400 */
[----:B------:R-:W-:Y:S01]  /*6620*/  FFMA.FTZ R139, R5, UR4, R193 ;  /* 0x00000004058b7c23 */ /* 0x000fe200080100c1 */
[----:B------:R-:W-:Y:S01]  /*6630*/  FSEL R130, R130, -INF , !P6 ;  /* 0xff80000082827808 */ /* 0x000fe20007000000 */
[----:B------:R-:W-:Y:S01]  /*6640*/  IMAD.MOV.U32 R5, RZ, RZ, R160 ;  /* 0x000000ffff057224 */ /* 0x000fe200078e00a0 */
[----:B------:R-:W-:Y:S01]  /*6650*/  IADD3 R58, R172, 0x91, RZ ;  /* 0x00000091ac3a7810 */ /* 0x000fe20007ffe0ff */
[----:B-1----:R-:W-:Y:S01]  /*6660*/  HMMA.16816.F32 R72, R12, R44, R72 ;  /* 0x0000002c0c48723c */ /* 0x002fe20000001848 */
[----:B------:R-:W-:Y:S01]  /*6670*/  FFMA.FTZ R59, R153, UR4, R220 ;  /* 0x00000004993b7c23 */ /* 0x000fe200080100dc */
[C---:B------:R-:W-:Y:S01]  /*6680*/  ISETP.GE.AND P2, PT, R144.reuse, R167, PT ;  /* 0x000000a79000720c */ /* 0x040fe20003f46270 */
[----:B----4-:R-:W-:Y:S01]  /*6690*/  FFMA.FTZ R57, R155, UR4, R214 ;  /* 0x000000049b397c23 */ /* 0x010fe200080100d6 */
[----:B------:R-:W-:Y:S01]  /*66a0*/  MUFU.TANH R110, R110 ;  /* 0x0000006e006e7308 */ /* 0x000fe20000002400 */
[----:B------:R-:W-:Y:S01]  /*66b0*/  ISETP.GE.AND P6, PT, R144, R165, PT ;  /* 0x000000a59000720c */ /* 0x000fe20003fc6270 */
[----:B------:R-:W-:Y:S01]  /*66c0*/  FFMA.FTZ R160, R181, UR4, R195 ;  /* 0x00000004b5a07c23 */ /* 0x000fe200080100c3 */
[----:B------:R-:W-:Y:S01]  /*66d0*/  IADD3 R230, R172, 0xa8, RZ ;  /* 0x000000a8ace67810 */ /* 0x000fe20007ffe0ff */
[----:B------:R-:W-:Y:S01]  /*66e0*/  HMMA.16816.F32 R96, R16, R48, R96 ;  /* 0x000000301060723c */ /* 0x000fe20000001860 */
[----:B------:R-:W-:Y:S01]  /*66f0*/  FMUL.FTZ R107, R100, c[0x0][0x2ec] ;  /* 0x0000bb00646b7a20 */ /* 0x000fe20000410000 */
[----:B------:R-:W-:Y:S01]  /*6700*/  FSEL R57, R57, -INF , !P1 ;  /* 0xff80000039397808 */ /* 0x000fe20004800000 */
[----:B-----5:R-:W-:Y:S01]  /*6710*/  FFMA.FTZ R56, R159, UR4, R202 ;  /* 0x000000049f387c23 */ /* 0x020fe200080100ca */
[-C--:B------:R-:W-:Y:S01]  /*6720*/  ISETP.GE.AND P1, PT, R148, R167.reuse, PT ;  /* 0x000000a79400720c */ /* 0x080fe20003f26270 */
[----:B------:R-:W-:Y:S01]  /*6730*/  FMUL.FTZ R100, R101, c[0x0][0x2ec] ;  /* 0x0000bb0065647a20 */ /* 0x000fe20000410000 */
[----:B------:R-:W1:Y:S01]  /*6740*/  MUFU.TANH R134, R134 ;  /* 0x0000008600867308 */ /* 0x000e620000002400 */
[----:B------:R-:W-:Y:S01]  /*6750*/  FMUL.FTZ R101, R103, c[0x0][0x2ec] ;  /* 0x0000bb0067657a20 */ /* 0x000fe20000410000 */
[----:B------:R-:W-:Y:S01]  /*6760*/  HMMA.16816.F32 R68, R12, R46, R68 ;  /* 0x0000002e0c44723c */ /* 0x000fe20000001844 */
[----:B------:R-:W4:Y:S01]  /*6770*/  LDSM.16.M88.4 R44, [R237+0x6000] ;  /* 0x00600000ed2c783b */ /* 0x000f220000000200 */
[----:B------:R-:W-:Y:S01]  /*6780*/  FSEL R56, R56, -INF , !P3 ;  /* 0xff80000038387808 */ /* 0x000fe20005800000 */
[----:B------:R-:W-:Y:S01]  /*6790*/  FFMA.FTZ R202, R159, UR4, R206 ;  /* 0x000000049fca7c23 */ /* 0x000fe200080100ce */
[----:B------:R-:W-:Y:S01]  /*67a0*/  FSEL R206, R204, -INF , !P0 ;  /* 0xff800000ccce7808 */ /* 0x000fe20004000000 */
[----:B------:R-:W-:Y:S01]  /*67b0*/  FFMA.FTZ R204, R155, UR4, R210 ;  /* 0x000000049bcc7c23 */ /* 0x000fe200080100d2 */
[C---:B------:R-:W-:Y:S01]  /*67c0*/  ISETP.GE.AND P0, PT, R154.reuse, R167, PT ;  /* 0x000000a79a00720c */ /* 0x040fe20003f06270 */
[----:B------:R5:W-:Y:S01]  /*67d0*/  STL [R1], R56 ;  /* 0x0000003801007387 */ /* 0x000be20000100800 */
[----:B------:R-:W-:Y:S01]  /*67e0*/  HMMA.16816.F32 R92, R16, R50, R92 ;  /* 0x00000032105c723c */ /* 0x000fe2000000185c */
[-C--:B------:R-:W-:Y:S01]  /*67f0*/  ISETP.GE.AND P3, PT, R154, R165.reuse, PT ;  /* 0x000000a59a00720c */ /* 0x080fe20003f66270 */
[----:B------:R1:W-:Y:S01]  /*6800*/  I2F R159, R58 ;  /* 0x0000003a009f7306 */ /* 0x0003e20000201400 */
[----:B------:R-:W4:Y:S01]  /*6810*/  LDSM.16.M88.4 R48, [R164+0x5000] ;  /* 0x00500000a430783b */ /* 0x000f220000000200 */
[----:B------:R-:W-:Y:S01]  /*6820*/  FSEL R119, R119, -INF , !P1 ;  /* 0xff80000077777808 */ /* 0x000fe20004800000 */
[----:B--2---:R-:W-:Y:S01]  /*6830*/  IMAD.MOV.U32 R250, RZ, RZ, R138 ;  /* 0x000000fffffa7224 */ /* 0x004fe200078e008a */
[----:B------:R-:W-:Y:S01]  /*6840*/  ISETP.GE.AND P1, PT, R142, R165, PT ;  /* 0x000000a58e00720c */ /* 0x000fe20003f26270 */
[----:B------:R-:W-:Y:S01]  /*6850*/  FFMA.FTZ R144, R173, UR4, R211 ;  /* 0x00000004ad907c23 */ /* 0x000fe200080100d3 */
[C---:B---3--:R-:W-:Y:S01]  /*6860*/  HMMA.16816.F32 R88, R8.reuse, R52, R88 ;  /* 0x000000340858723c */ /* 0x048fe20000001858 */
[----:B------:R-:W-:Y:S01]  /*6870*/  FMUL.FTZ R103, R98, c[0x0][0x2ec] ;  /* 0x0000bb0062677a20 */ /* 0x000fe20000410000 */
[----:B------:R-:W-:Y:S01]  /*6880*/  FSEL R59, R59, -INF , !P3 ;  /* 0xff8000003b3b7808 */ /* 0x000fe20005800000 */
[----:B------:R-:W2:Y:S01]  /*6890*/  MUFU.TANH R120, R120 ;  /* 0x0000007800787308 */ /* 0x000ea20000002400 */
[-C--:B------:R-:W-:Y:S01]  /*68a0*/  ISETP.GE.AND P3, PT, R146, R167.reuse, PT ;  /* 0x000000a79200720c */ /* 0x080fe20003f66270 */
[----:B------:R-:W-:Y:S01]  /*68b0*/  FFMA.FTZ R158, R221, UR4, R223 ;  /* 0x00000004dd9e7c23 */ /* 0x000fe200080100df */
[----:B------:R-:W-:Y:S01]  /*68c0*/  FSEL R138, R133, -INF , !P1 ;  /* 0xff800000858a7808 */ /* 0x000fe20004800000 */
[----:B------:R-:W-:Y:S01]  /*68d0*/  FFMA.FTZ R223, R249, UR4, R118 ;  /* 0x00000004f9df7c23 */ /* 0x000fe20008010076 */
[C---:B------:R-:W-:Y:S01]  /*68e0*/  HMMA.16816.F32 R84, R8.reuse, R54, R84 ;  /* 0x000000360854723c */ /* 0x040fe20000001854 */
[----:B------:R-:W-:Y:S01]  /*68f0*/  LDSM.16.M88.4 R52, [R164+0x5800] ;  /* 0x00580000a434783b */ /* 0x000fe20000000200 */
[----:B-1----:R-:W-:Y:S01]  /*6900*/  IADD3 R58, R172, 0x98, RZ ;  /* 0x00000098ac3a7810 */ /* 0x002fe20007ffe0ff */
[----:B------:R-:W1:Y:S01]  /*6910*/  MUFU.TANH R123, R123 ;  /* 0x0000007b007b7308 */ /* 0x000e620000002400 */
[----:B------:R-:W-:Y:S01]  /*6920*/  FSEL R202, R202, -INF , !P5 ;  /* 0xff800000caca7808 */ /* 0x000fe20006800000 */
[----:B------:R-:W-:Y:S01]  /*6930*/  FFMA.FTZ R134, R183, UR4, R134 ;  /* 0x00000004b7867c23 */ /* 0x000fe20008010086 */
[----:B------:R-:W-:Y:S01]  /*6940*/  FSEL R204, R204, -INF , !P4 ;  /* 0xff800000cccc7808 */ /* 0x000fe20006000000 */
[----:B------:R-:W-:Y:S01]  /*6950*/  FMUL.FTZ R102, R102, c[0x0][0x2ec] ;  /* 0x0000bb0066667a20 */ /* 0x000fe20000410000 */
[C---:B------:R-:W-:Y:S01]  /*6960*/  HMMA.16816.F32 R80, R8.reuse, R40, R80 ;  /* 0x000000280850723c */ /* 0x040fe20000001850 */
[----:B-----5:R-:W-:Y:S01]  /*6970*/  IADD3 R56, R172, 0x90, RZ ;  /* 0x00000090ac387810 */ /* 0x020fe20007ffe0ff */
[----:B------:R-:W-:Y:S01]  /*6980*/  FMUL.FTZ R98, R92, c[0x0][0x2ec] ;  /* 0x0000bb005c627a20 */ /* 0x000fe20000410000 */
[----:B------:R3:W-:Y:S01]  /*6990*/  I2F R155, R58 ;  /* 0x0000003a009b7306 */ /* 0x0007e20000201400 */
[----:B------:R-:W-:Y:S01]  /*69a0*/  FMUL.FTZ R92, R93, c[0x0][0x2ec] ;  /* 0x0000bb005d5c7a20 */ /* 0x000fe20000410000 */
[----:B------:R-:W-:Y:S01]  /*69b0*/  ISETP.GE.AND P5, PT, R152, R167, PT ;  /* 0x000000a79800720c */ /* 0x000fe20003fa6270 */
[----:B------:R-:W-:Y:S01]  /*69c0*/  FMUL.FTZ R93, R95, c[0x0][0x2ec] ;  /* 0x0000bb005f5d7a20 */ /* 0x000fe20000410000 */
[-C--:B------:R-:W-:Y:S01]  /*69d0*/  ISETP.GE.AND P4, PT, R150, R165.reuse, PT ;  /* 0x000000a59600720c */ /* 0x080fe20003f86270 */
[C---:B------:R-:W-:Y:S01]  /*69e0*/  HMMA.16816.F32 R76, R8.reuse, R42, R76 ;  /* 0x0000002a084c723c */ /* 0x040fe2000000184c */
[----:B------:R-:W5:Y:S01]  /*69f0*/  LDSM.16.M88.4 R40, [R234+0x8800] ;  /* 0x00880000ea28783b */ /* 0x000f620000000200 */
[----:B------:R-:W-:Y:S01]  /*6a00*/  IMAD.MOV.U32 R95, RZ, RZ, R129 ;  /* 0x000000ffff5f7224 */ /* 0x000fe200078e0081 */
[----:B------:R1:W-:Y:S01]  /*6a10*/  I2F R161, R56 ;  /* 0x0000003800a17306 */ /* 0x0003e20000201400 */
[----:B------:R-:W-:Y:S01]  /*6a20*/  FFMA.FTZ R129, R147, UR4, R132 ;  /* 0x0000000493817c23 */ /* 0x000fe20008010084 */
[----:B------:R-:W-:Y:S01]  /*6a30*/  FSEL R125, R125, -INF , !P3 ;  /* 0xff8000007d7d7808 */ /* 0x000fe20005800000 */
[----:B------:R-:W-:Y:S01]  /*6a40*/  FFMA.FTZ R132, R143, UR4, R248 ;  /* 0x000000048f847c23 */ /* 0x000fe200080100f8 */
[----:B------:R-:W-:Y:S01]  /*6a50*/  ISETP.GE.AND P3, PT, R140, R165, PT ;  /* 0x000000a58c00720c */ /* 0x000fe20003f66270 */
[C---:B----4-:R-:W-:Y:S01]  /*6a60*/  HMMA.16816.F32 R72, R8.reuse, R44, R72 ;  /* 0x0000002c0848723c */ /* 0x050fe20000001848 */
[----:B------:R-:W-:Y:S01]  /*6a70*/  FSEL R127, R127, -INF , !P4 ;  /* 0xff8000007f7f7808 */ /* 0x000fe20006000000 */
[----:B------:R-:W-:Y:S01]  /*6a80*/  FFMA.FTZ R147, R175, UR4, R209 ;  /* 0x00000004af937c23 */ /* 0x000fe200080100d1 */
[-C--:B------:R-:W-:Y:S01]  /*6a90*/  ISETP.GE.AND P4, PT, R142, R167.reuse, PT ;  /* 0x000000a78e00720c */ /* 0x080fe20003f86270 */
[----:B---3--:R-:W-:Y:S01]  /*6aa0*/  FFMA.FTZ R58, R151, UR4, R218 ;  /* 0x00000004973a7c23 */ /* 0x008fe200080100da */
[----:B------:R-:W-:Y:S01]  /*6ab0*/  FSEL R139, R139, -INF , !P3 ;  /* 0xff8000008b8b7808 */ /* 0x000fe20005800000 */
[----:B------:R-:W-:Y:S01]  /*6ac0*/  FFMA.FTZ R142, R175, UR4, R205 ;  /* 0x00000004af8e7c23 */ /* 0x000fe200080100cd */
[----:B------:R-:W-:Y:S01]  /*6ad0*/  ISETP.GE.AND P3, PT, R182, R167, PT ;  /* 0x000000a7b600720c */ /* 0x000fe20003f66270 */
[----:B------:R-:W-:Y:S01]  /*6ae0*/  HMMA.16816.F32 R68, R8, R46, R68 ;  /* 0x0000002e0844723c */ /* 0x000fe20000001844 */
[----:B------:R-:W3:Y:S01]  /*6af0*/  LDSM.16.M88.4 R44, [R237+0x6800] ;  /* 0x00680000ed2c783b */ /* 0x000ee20000000200 */
[----:B------:R-:W-:Y:S01]  /*6b00*/  FSEL R58, R58, -INF , !P5 ;  /* 0xff8000003a3a7808 */ /* 0x000fe20006800000 */
[----:B-1----:R-:W-:Y:S01]  /*6b10*/  FFMA.FTZ R56, R153, UR4, R216 ;  /* 0x0000000499387c23 */ /* 0x002fe200080100d8 */
[-C--:B------:R-:W-:Y:S01]  /*6b20*/  ISETP.GE.AND P5, PT, R146, R165.reuse, PT ;  /* 0x000000a59200720c */ /* 0x080fe20003fa6270 */
[----:B------:R-:W-:Y:S01]  /*6b30*/  FFMA.FTZ R146, R177, UR4, R207 ;  /* 0x00000004b1927c23 */ /* 0x000fe200080100cf */
[----:B------:R-:W-:Y:S01]  /*6b40*/  FSEL R142, R142, -INF , !P3 ;  /* 0xff8000008e8e7808 */ /* 0x000fe20005800000 */
[----:B------:R1:W-:Y:S01]  /*6b50*/  I2F R216, R128 ;  /* 0x0000008000d87306 */ /* 0x0003e20000201400 */
[C---:B------:R-:W-:Y:S01]  /*6b60*/  HMMA.16816.F32 R88, R16.reuse, R48, R88 ;  /* 0x000000301058723c */ /* 0x040fe20000001858 */
[----:B------:R-:W-:Y:S01]  /*6b70*/  FSEL R56, R56, -INF , !P0 ;  /* 0xff80000038387808 */ /* 0x000fe20004000000 */
[----:B--2---:R-:W-:Y:S01]  /*6b80*/  FFMA.FTZ R120, R183, UR4, R120 ;  /* 0x00000004b7787c23 */ /* 0x004fe20008010078 */
[-C--:B------:R-:W-:Y:S01]  /*6b90*/  ISETP.GE.AND P0, PT, R148, R165.reuse, PT ;  /* 0x000000a59400720c */ /* 0x080fe20003f06270 */
[----:B------:R-:W-:Y:S01]  /*6ba0*/  FFMA.FTZ R148, R173, UR4, R215 ;  /* 0x00000004ad947c23 */ /* 0x000fe200080100d7 */
[----:B------:R-:W-:Y:S01]  /*6bb0*/  ISETP.GE.AND P3, PT, R174, R165, PT ;  /* 0x000000a5ae00720c */ /* 0x000fe20003f66270 */
[----:B------:R-:W-:Y:S01]  /*6bc0*/  FFMA.FTZ R123, R187, UR4, R123 ;  /* 0x00000004bb7b7c23 */ /* 0x000fe2000801007b */
[----:B------:R-:W-:Y:S01]  /*6bd0*/  FSEL R129, R129, -INF , !P0 ;  /* 0xff80000081817808 */ /* 0x000fe20004000000 */
[----:B------:R-:W-:Y:S01]  /*6be0*/  HMMA.16816.F32 R84, R16, R50, R84 ;  /* 0x000000321054723c */ /* 0x000fe20000001854 */
[----:B------:R-:W2:Y:S01]  /*6bf0*/  LDSM.16.M88.4 R48, [R164+0x6000] ;  /* 0x00600000a430783b */ /* 0x000ea20000000200 */
[----:B------:R-:W-:Y:S01]  /*6c00*/  ISETP.GE.AND P0, PT, R140, R167, PT ;  /* 0x000000a78c00720c */ /* 0x000fe20003f06270 */
[----:B------:R-:W-:Y:S01]  /*6c10*/  MUFU.TANH R111, R111 ;  /* 0x0000006f006f7308 */ /* 0x000fe20000002400 */
[----:B------:R-:W-:Y:S01]  /*6c20*/  FSEL R154, R121, -INF , !P3 ;  /* 0xff800000799a7808 */ /* 0x000fe20005800000 */
[----:B------:R-:W-:Y:S01]  /*6c30*/  FFMA.FTZ R140, R181, UR4, R199 ;  /* 0x00000004b58c7c23 */ /* 0x000fe200080100c7 */
[----:B------:R-:W-:Y:S01]  /*6c40*/  FSEL R133, R252, -INF , !P0 ;  /* 0xff800000fc857808 */ /* 0x000fe20004000000 */
[----:B-1----:R-:W-:Y:S01]  /*6c50*/  FFMA.FTZ R128, R143, UR4, R232 ;  /* 0x000000048f807c23 */ /* 0x002fe200080100e8 */
[----:B------:R-:W-:Y:S01]  /*6c60*/  IADD3 R252, R172, 0x69, RZ ;  /* 0x00000069acfc7810 */ /* 0x000fe20007ffe0ff */
[----:B-----5:R-:W-:Y:S01]  /*6c70*/  HMMA.16816.F32 R64, R12, R40, R64 ;  /* 0x000000280c40723c */ /* 0x020fe20000001840 */
[----:B------:R-:W-:Y:S01]  /*6c80*/  ISETP.GE.AND P0, PT, R184, R165, PT ;  /* 0x000000a5b800720c */ /* 0x000fe20003f06270 */
[----:B------:R-:W1:Y:S01]  /*6c90*/  MUFU.TANH R131, R131 ;  /* 0x0000008300837308 */ /* 0x000e620000002400 */
[-C--:B------:R-:W-:Y:S01]  /*6ca0*/  ISETP.GE.AND P3, PT, R196, R167.reuse, PT ;  /* 0x000000a7c400720c */ /* 0x080fe20003f66270 */
[----:B------:R-:W-:Y:S01]  /*6cb0*/  FFMA.FTZ R143, R177, UR4, R203 ;  /* 0x00000004b18f7c23 */ /* 0x000fe200080100cb */
[----:B------:R-:W-:Y:S01]  /*6cc0*/  FSEL R146, R146, -INF , !P0 ;  /* 0xff80000092927808 */ /* 0x000fe20004000000 */
[----:B------:R-:W-:Y:S01]  /*6cd0*/  IMAD.MOV.U32 R193, RZ, RZ, R166 ;  /* 0x000000ffffc17224 */ /* 0x000fe200078e00a6 */
[----:B------:R-:W-:Y:S01]  /*6ce0*/  IADD3 R40, R172, 0x79, RZ ;  /* 0x00000079ac287810 */ /* 0x000fe20007ffe0ff */
[C---:B------:R-:W-:Y:S01]  /*6cf0*/  HMMA.16816.F32 R76, R16.reuse, R54, R76 ;  /* 0x00000036104c723c */ /* 0x040fe2000000184c */
[----:B------:R-:W-:Y:S01]  /*6d00*/  ISETP.GE.AND P0, PT, R174, R167, PT ;  /* 0x000000a7ae00720c */ /* 0x000fe20003f06270 */
[----:B------:R-:W4:Y:S01]  /*6d10*/  I2F R252, R252 ;  /* 0x000000fc00fc7306 */ /* 0x000f220000201400 */
[----:B------:R-:W-:Y:S01]  /*6d20*/  FSEL R198, R198, -INF , !P5 ;  /* 0xff800000c6c67808 */ /* 0x000fe20006800000 */
[----:B------:R-:W-:Y:S01]  /*6d30*/  IMAD.MOV.U32 R220, RZ, RZ, R95 ;  /* 0x000000ffffdc7224 */ /* 0x000fe200078e005f */
[----:B------:R-:W-:Y:S01]  /*6d40*/  FSEL R153, R135, -INF , !P0 ;  /* 0xff80000087997808 */ /* 0x000fe20004000000 */
[----:B------:R-:W-:Y:S01]  /*6d50*/  FMUL.FTZ R96, R96, c[0x0][0x2ec] ;  /* 0x0000bb0060607a20 */ /* 0x000fe20000410000 */
[----:B------:R-:W-:Y:S01]  /*6d60*/  IADD3 R55, R172, 0x78, RZ ;  /* 0x00000078ac377810 */ /* 0x000fe20007ffe0ff */
[----:B------:R-:W-:Y:S01]  /*6d70*/  HMMA.16816.F32 R80, R16, R52, R80 ;  /* 0x000000341050723c */ /* 0x000fe20000001850 */
[----:B------:R-:W-:Y:S01]  /*6d80*/  ISETP.GE.AND P0, PT, R194, R165, PT ;  /* 0x000000a5c200720c */ /* 0x000fe20003f06270 */
[----:B-1----:R-:W-:Y:S01]  /*6d90*/  FFMA.FTZ R131, R221, UR4, R131 ;  /* 0x00000004dd837c23 */ /* 0x002fe20008010083 */
[----:B------:R-:W-:Y:S01]  /*6da0*/  FSEL R128, R128, -INF , !P2 ;  /* 0xff80000080807808 */ /* 0x000fe20005000000 */
[----:B------:R-:W-:Y:S01]  /*6db0*/  MUFU.TANH R107, R107 ;  /* 0x0000006b006b7308 */ /* 0x000fe20000002400 */
[----:B------:R-:W-:Y:S01]  /*6dc0*/  FSEL R132, R132, -INF , !P6 ;  /* 0xff80000084847808 */ /* 0x000fe20007000000 */
[----:B------:R-:W-:Y:S01]  /*6dd0*/  FMUL.FTZ R97, R97, c[0x0][0x2ec] ;  /* 0x0000bb0061617a20 */ /* 0x000fe20000410000 */
[----:B------:R-:W-:Y:S01]  /*6de0*/  FSEL R162, R162, -INF , !P4 ;  /* 0xff800000a2a27808 */ /* 0x000fe20006000000 */
[----:B---3--:R-:W-:Y:S01]  /*6df0*/  HMMA.16816.F32 R64, R8, R44, R64 ;  /* 0x0000002c0840723c */ /* 0x008fe20000001840 */
[----:B------:R-:W-:Y:S01]  /*6e00*/  IADD3 R54, R172, 0x71, RZ ;  /* 0x00000071ac367810 */ /* 0x000fe20007ffe0ff */
[----:B----4-:R-:W-:Y:S01]  /*6e10*/  FFMA.FTZ R229, R252, UR4, R229 ;  /* 0x00000004fce57c23 */ /* 0x010fe200080100e5 */
[C---:B------:R-:W-:Y:S01]  /*6e20*/  ISETP.GE.AND P5, PT, R188.reuse, R167, PT ;  /* 0x000000a7bc00720c */ /* 0x040fe20003fa6270 */
[----:B------:R-:W1:Y:S01]  /*6e30*/  I2F R45, R55 ;  /* 0x00000037002d7306 */ /* 0x000e620000201400 */
[----:B------:R-:W-:Y:S01]  /*6e40*/  ISETP.GE.AND P2, PT, R188, R165, PT ;  /* 0x000000a5bc00720c */ /* 0x000fe20003f46270 */
[----:B------:R-:W-:Y:S01]  /*6e50*/  FFMA.FTZ R203, R252, UR4, R233 ;  /* 0x00000004fccb7c23 */ /* 0x000fe200080100e9 */
[C---:B------:R-:W-:Y:S01]  /*6e60*/  ISETP.GE.AND P6, PT, R186.reuse, R167, PT ;  /* 0x000000a7ba00720c */ /* 0x040fe20003fc6270 */
[C---:B--2---:R-:W-:Y:S01]  /*6e70*/  HMMA.16816.F32 R72, R16.reuse, R48, R72 ;  /* 0x000000301048723c */ /* 0x044fe20000001848 */
[----:B------:R-:W-:Y:S01]  /*6e80*/  ISETP.GE.AND P4, PT, R186, R165, PT ;  /* 0x000000a5ba00720c */ /* 0x000fe20003f86270 */
[----:B------:R-:W-:Y:S01]  /*6e90*/  FMUL.FTZ R99, R99, c[0x0][0x2ec] ;  /* 0x0000bb0063637a20 */ /* 0x000fe20000410000 */
[-C--:B------:R-:W-:Y:S01]  /*6ea0*/  ISETP.GE.AND P1, PT, R184, R167.reuse, PT ;  /* 0x000000a7b800720c */ /* 0x080fe20003f26270 */
[----:B------:R-:W2:Y:S01]  /*6eb0*/  I2F R48, R40 ;  /* 0x0000002800307306 */ /* 0x000ea20000201400 */
[----:B------:R-:W-:Y:S01]  /*6ec0*/  FSEL R179, R126, -INF , !P0 ;  /* 0xff8000007eb37808 */ /* 0x000fe20004000000 */
[----:B------:R-:W-:Y:S01]  /*6ed0*/  FMUL.FTZ R89, R89, c[0x0][0x2ec] ;  /* 0x0000bb0059597a20 */ /* 0x000fe20000410000 */
[----:B------:R-:W-:Y:S01]  /*6ee0*/  FSEL R185, R185, -INF , !P3 ;  /* 0xff800000b9b97808 */ /* 0x000fe20005800000 */
[----:B------:R-:W-:Y:S01]  /*6ef0*/  HMMA.16816.F32 R68, R16, R50, R68 ;  /* 0x000000321044723c */ /* 0x000fe20000001844 */
[C---:B------:R-:W-:Y:S01]  /*6f00*/  ISETP.GE.AND P0, PT, R251.reuse, R167, PT ;  /* 0x000000a7fb00720c */ /* 0x040fe20003f06270 */
[----:B------:R-:W-:Y:S01]  /*6f10*/  FMUL.FTZ R88, R88, c[0x0][0x2ec] ;  /* 0x0000bb0058587a20 */ /* 0x000fe20000410000 */
[-C--:B------:R-:W-:Y:S01]  /*6f20*/  ISETP.GE.AND P3, PT, R251, R165.reuse, PT ;  /* 0x000000a5fb00720c */ /* 0x080fe20003f66270 */
[----:B------:R-:W3:Y:S01]  /*6f30*/  I2F R52, R54 ;  /* 0x0000003600347306 */ /* 0x000ee20000201400 */
[----:B------:R-:W-:Y:S01]  /*6f40*/  FSEL R160, R160, -INF , !P5 ;  /* 0xff800000a0a07808 */ /* 0x000fe20006800000 */
[----:B------:R-:W-:Y:S01]  /*6f50*/  FFMA.FTZ R251, R249, UR4, R116 ;  /* 0x00000004f9fb7c23 */ /* 0x000fe20008010074 */
[----:B------:R-:W-:Y:S01]  /*6f60*/  FSEL R140, R140, -INF , !P2 ;  /* 0xff8000008c8c7808 */ /* 0x000fe20005000000 */
[C---:B-1----:R-:W-:Y:S01]  /*6f70*/  FFMA.FTZ R110, R45.reuse, UR4, R110 ;  /* 0x000000042d6e7c23 */ /* 0x042fe2000801006e */
[----:B------:R-:W-:Y:S01]  /*6f80*/  FSEL R136, R136, -INF , !P6 ;  /* 0xff80000088887808 */ /* 0x000fe20007000000 */
[----:B------:R-:W-:Y:S01]  /*6f90*/  FFMA.FTZ R219, R45, UR4, R5 ;  /* 0x000000042ddb7c23 */ /* 0x000fe20008010005 */
[----:B------:R-:W-:Y:S01]  /*6fa0*/  FSEL R141, R141, -INF , !P4 ;  /* 0xff8000008d8d7808 */ /* 0x000fe20006000000 */
[C---:B--2---:R-:W-:Y:S01]  /*6fb0*/  FFMA.FTZ R108, R48.reuse, UR4, R108 ;  /* 0x00000004306c7c23 */ /* 0x044fe2000801006c */
[----:B------:R-:W-:Y:S01]  /*6fc0*/  FSEL R143, R143, -INF , !P1 ;  /* 0xff8000008f8f7808 */ /* 0x000fe20004800000 */
[----:B------:R-:W-:Y:S01]  /*6fd0*/  FFMA.FTZ R111, R48, UR4, R111 ;  /* 0x00000004306f7c23 */ /* 0x000fe2000801006f */
[----:B------:R-:W-:Y:S01]  /*6fe0*/  IADD3 R252, R172, 0x79, RZ ;  /* 0x00000079acfc7810 */ /* 0x000fe20007ffe0ff */
[----:B------:R-:W-:Y:S01]  /*6ff0*/  MUFU.TANH R102, R102 ;  /* 0x0000006600667308 */ /* 0x000fe20000002400 */
[----:B------:R-:W-:Y:S01]  /*7000*/  ISETP.GE.AND P5, PT, R182, R165, PT ;  /* 0x000000a5b600720c */ /* 0x000fe20003fa6270 */
[----:B------:R-:W-:Y:S01]  /*7010*/  FMUL.FTZ R76, R76, c[0x0][0x2ec] ;  /* 0x0000bb004c4c7a20 */ /* 0x000fe20000410000 */
[----:B------:R-:W-:Y:S01]  /*7020*/  ISETP.GE.AND P2, PT, R178, R167, PT ;  /* 0x000000a7b200720c */ /* 0x000fe20003f46270 */
[----:B---3--:R-:W-:Y:S01]  /*7030*/  FFMA.FTZ R221, R52, UR4, R220 ;  /* 0x0000000434dd7c23 */ /* 0x008fe200080100dc */
[----:B------:R-:W-:Y:S01]  /*7040*/  ISETP.GE.AND P6, PT, R178, R165, PT ;  /* 0x000000a5b200720c */ /* 0x000fe20003fc6270 */
[----:B------:R-:W-:Y:S01]  /*7050*/  FFMA.FTZ R207, R52, UR4, R193 ;  /* 0x0000000434cf7c23 */ /* 0x000fe200080100c1 */
[C---:B------:R-:W-:Y:S01]  /*7060*/  ISETP.GE.AND P4, PT, R176.reuse, R167, PT ;  /* 0x000000a7b000720c */ /* 0x040fe20003f86270 */
[----:B------:R-:W-:Y:S01]  /*7070*/  MUFU.TANH R112, R112 ;  /* 0x0000007000707308 */ /* 0x000fe20000002400 */
[-C--:B------:R-:W-:Y:S01]  /*7080*/  ISETP.GE.AND P1, PT, R176, R165.reuse, PT ;  /* 0x000000a5b000720c */ /* 0x080fe20003f26270 */
[----:B------:R-:W-:Y:S01]  /*7090*/  FMUL.FTZ R94, R94, c[0x0][0x2ec] ;  /* 0x0000bb005e5e7a20 */ /* 0x000fe20000410000 */
[----:B------:R-:W-:Y:S01]  /*70a0*/  FSEL R249, R229, -INF , !P0 ;  /* 0xff800000e5f97808 */ /* 0x000fe20004000000 */
[----:B------:R-:W-:Y:S01]  /*70b0*/  FMUL.FTZ R85, R85, c[0x0][0x2ec] ;  /* 0x0000bb0055557a20 */ /* 0x000fe20000410000 */
[----:B------:R-:W-:Y:S01]  /*70c0*/  FSEL R203, R203, -INF , !P3 ;  /* 0xff800000cbcb7808 */ /* 0x000fe20005800000 */
[----:B------:R-:W-:Y:S01]  /*70d0*/  FMUL.FTZ R80, R80, c[0x0][0x2ec] ;  /* 0x0000bb0050507a20 */ /* 0x000fe20000410000 */
[----:B------:R-:W-:Y:S01]  /*70e0*/  ISETP.GE.AND P0, PT, R55, R165, PT ;  /* 0x000000a53700720c */ /* 0x000fe20003f06270 */
[----:B------:R-:W-:Y:S01]  /*70f0*/  MUFU.TANH R114, R114 ;  /* 0x0000007200727308 */ /* 0x000fe20000002400 */
[-C--:B------:R-:W-:Y:S01]  /*7100*/  ISETP.GE.AND P3, PT, R252, R167.reuse, PT ;  /* 0x000000a7fc00720c */ /* 0x080fe20003f66270 */
[----:B------:R-:W-:Y:S01]  /*7110*/  FMUL.FTZ R84, R84, c[0x0][0x2ec] ;  /* 0x0000bb0054547a20 */ /* 0x000fe20000410000 */
[----:B------:R-:W-:Y:S01]  /*7120*/  IADD3 R49, R172, 0x88, RZ ;  /* 0x00000088ac317810 */ /* 0x000fe20007ffe0ff */
[----:B------:R-:W-:Y:S01]  /*7130*/  FMUL.FTZ R224, R81, c[0x0][0x2ec] ;  /* 0x0000bb0051e07a20 */ /* 0x000fe20000410000 */
[----:B------:R-:W-:Y:S01]  /*7140*/  FSEL R147, R147, -INF , !P5 ;  /* 0xff80000093937808 */ /* 0x000fe20006800000 */
[----:B------:R-:W-:Y:S01]  /*7150*/  FMUL.FTZ R73, R73, c[0x0][0x2ec] ;  /* 0x0000bb0049497a20 */ /* 0x000fe20000410000 */
[----:B------:R-:W-:Y:S01]  /*7160*/  FSEL R144, R144, -INF , !P2 ;  /* 0xff80000090907808 */ /* 0x000fe20005000000 */
[----:B------:R-:W1:Y:S01]  /*7170*/  I2F R44, R49 ;  /* 0x00000031002c7306 */ /* 0x000e620000201400 */
[----:B------:R-:W-:Y:S01]  /*7180*/  FSEL R148, R148, -INF , !P6 ;  /* 0xff80000094947808 */ /* 0x000fe20007000000 */
[----:B------:R-:W-:Y:S01]  /*7190*/  FMUL.FTZ R68, R68, c[0x0][0x2ec] ;  /* 0x0000bb0044447a20 */ /* 0x000fe20000410000 */
[----:B------:R-:W-:Y:S01]  /*71a0*/  FSEL R145, R145, -INF , !P4 ;  /* 0xff80000091917808 */ /* 0x000fe20006000000 */
[----:B------:R-:W-:Y:S01]  /*71b0*/  FMUL.FTZ R86, R86, c[0x0][0x2ec] ;  /* 0x0000bb0056567a20 */ /* 0x000fe20000410000 */
[----:B------:R-:W-:Y:S01]  /*71c0*/  FSEL R149, R149, -INF , !P1 ;  /* 0xff80000095957808 */ /* 0x000fe20004800000 */
[----:B------:R-:W-:Y:S01]  /*71d0*/  FMUL.FTZ R69, R69, c[0x0][0x2ec] ;  /* 0x0000bb0045457a20 */ /* 0x000fe20000410000 */
[C---:B------:R-:W-:Y:S01]  /*71e0*/  ISETP.GE.AND P5, PT, R190.reuse, R167, PT ;  /* 0x000000a7be00720c */ /* 0x040fe20003fa6270 */
[----:B------:R-:W-:Y:S01]  /*71f0*/  MUFU.TANH R105, R105 ;  /* 0x0000006900697308 */ /* 0x000fe20000002400 */
[----:B------:R-:W-:Y:S01]  /*7200*/  ISETP.GE.AND P2, PT, R190, R165, PT ;  /* 0x000000a5be00720c */ /* 0x000fe20003f46270 */
[----:B------:R-:W-:Y:S01]  /*7210*/  FMUL.FTZ R87, R87, c[0x0][0x2ec] ;  /* 0x0000bb0057577a20 */ /* 0x000fe20000410000 */
[----:B------:R-:W-:Y:S01]  /*7220*/  ISETP.GE.AND P6, PT, R192, R167, PT ;  /* 0x000000a7c000720c */ /* 0x000fe20003fc6270 */
[----:B------:R-:W-:Y:S01]  /*7230*/  FMUL.FTZ R248, R82, c[0x0][0x2ec] ;  /* 0x0000bb0052f87a20 */ /* 0x000fe20000410000 */
[----:B------:R-:W-:Y:S01]  /*7240*/  ISETP.GE.AND P4, PT, R192, R165, PT ;  /* 0x000000a5c000720c */ /* 0x000fe20003f86270 */
[----:B------:R-:W-:Y:S01]  /*7250*/  FMUL.FTZ R246, R83, c[0x0][0x2ec] ;  /* 0x0000bb0053f67a20 */ /* 0x000fe20000410000 */
[-C--:B------:R-:W-:Y:S01]  /*7260*/  ISETP.GE.AND P1, PT, R194, R167.reuse, PT ;  /* 0x000000a7c200720c */ /* 0x080fe20003f26270 */
[----:B------:R-:W2:Y:S01]  /*7270*/  I2F R40, R2 ;  /* 0x0000000200287306 */ /* 0x000ea20000201400 */
[----:B------:R-:W-:Y:S01]  /*7280*/  FSEL R217, R110, -INF , !P0 ;  /* 0xff8000006ed97808 */ /* 0x000fe20004000000 */
[----:B-1----:R-:W-:Y:S01]  /*7290*/  FFMA.FTZ R199, R44, UR4, R107 ;  /* 0x000000042cc77c23 */ /* 0x002fe2000801006b */
[----:B------:R-:W-:Y:S01]  /*72a0*/  FSEL R213, R108, -INF , !P3 ;  /* 0xff8000006cd57808 */ /* 0x000fe20005800000 */
[----:B------:R-:W-:Y:S01]  /*72b0*/  FFMA.FTZ R102, R44, UR4, R102 ;  /* 0x000000042c667c23 */ /* 0x000fe20008010066 */
[C---:B------:R-:W-:Y:S01]  /*72c0*/  ISETP.GE.AND P0, PT, R49.reuse, R167, PT ;  /* 0x000000a73100720c */ /* 0x040fe20003f06270 */
[----:B------:R-:W-:Y:S01]  /*72d0*/  FMUL.FTZ R72, R72, c[0x0][0x2ec] ;  /* 0x0000bb0048487a20 */ /* 0x000fe20000410000 */
[-C--:B------:R-:W-:Y:S01]  /*72e0*/  ISETP.GE.AND P3, PT, R49, R165.reuse, PT ;  /* 0x000000a53100720c */ /* 0x080fe20003f66270 */
[----:B------:R-:W-:Y:S01]  /*72f0*/  MUFU.TANH R104, R104 ;  /* 0x0000006800687308 */ /* 0x000fe20000002400 */
[----:B------:R-:W-:Y:S01]  /*7300*/  FSEL R150, R134, -INF , !P5 ;  /* 0xff80000086967808 */ /* 0x000fe20006800000 */
[----:B------:R-:W-:Y:S01]  /*7310*/  HMMA.16816.F32 R48, R12, R42, R36 ;  /* 0x0000002a0c30723c */ /* 0x000fe20000001824 */
[----:B------:R-:W-:Y:S01]  /*7320*/  FSEL R173, R120, -INF , !P2 ;  /* 0xff80000078ad7808 */ /* 0x000fe20005000000 */
[----:B------:R-:W1:Y:S01]  /*7330*/  LDSM.16.M88.4 R36, [R234+0x9000] ;  /* 0x00900000ea24783b */ /* 0x000e620000000200 */
[----:B------:R-:W-:Y:S01]  /*7340*/  FSEL R152, R122, -INF , !P6 ;  /* 0xff8000007a987808 */ /* 0x000fe20007000000 */
[----:B------:R-:W-:Y:S01]  /*7350*/  FMUL.FTZ R71, R71, c[0x0][0x2ec] ;  /* 0x0000bb0047477a20 */ /* 0x000fe20000410000 */
[----:B------:R-:W-:Y:S01]  /*7360*/  FSEL R156, R124, -INF , !P4 ;  /* 0xff8000007c9c7808 */ /* 0x000fe20006000000 */
[----:B--2---:R-:W-:Y:S01]  /*7370*/  FFMA.FTZ R205, R40, UR4, R250 ;  /* 0x0000000428cd7c23 */ /* 0x004fe200080100fa */
[----:B------:R-:W-:Y:S01]  /*7380*/  FSEL R157, R123, -INF , !P1 ;  /* 0xff8000007b9d7808 */ /* 0x000fe20004800000 */
[----:B------:R-:W-:Y:S01]  /*7390*/  MUFU.TANH R106, R106 ;  /* 0x0000006a006a7308 */ /* 0x000fe20000002400 */
[----:B------:R-:W-:Y:S01]  /*73a0*/  IADD3 R53, R172, 0x70, RZ ;  /* 0x00000070ac357810 */ /* 0x000fe20007ffe0ff */
[----:B------:R-:W-:Y:S01]  /*73b0*/  FMUL.FTZ R2, R90, c[0x0][0x2ec] ;  /* 0x0000bb005a027a20 */ /* 0x000fe20000410000 */
[----:B------:R-:W-:Y:S01]  /*73c0*/  ISETP.GE.AND P5, PT, R196, R165, PT ;  /* 0x000000a5c400720c */ /* 0x000fe20003fa6270 */
[----:B------:R-:W-:Y:S01]  /*73d0*/  FMUL.FTZ R90, R91, c[0x0][0x2ec] ;  /* 0x0000bb005b5a7a20 */ /* 0x000fe20000410000 */
[----:B------:R-:W-:Y:S01]  /*73e0*/  ISETP.GE.AND P2, PT, R225, R167, PT ;  /* 0x000000a7e100720c */ /* 0x000fe20003f46270 */
[----:B------:R-:W-:Y:S01]  /*73f0*/  FMUL.FTZ R75, R75, c[0x0][0x2ec] ;  /* 0x0000bb004b4b7a20 */ /* 0x000fe20000410000 */
[----:B------:R-:W-:Y:S01]  /*7400*/  ISETP.GE.AND P6, PT, R225, R165, PT ;  /* 0x000000a5e100720c */ /* 0x000fe20003fc6270 */
[----:B------:R-:W2:Y:S01]  /*7410*/  I2F R41, R53 ;  /* 0x0000003500297306 */ /* 0x000ea20000201400 */
[C---:B------:R-:W-:Y:S01]  /*7420*/  ISETP.GE.AND P4, PT, R247.reuse, R167, PT ;  /* 0x000000a7f700720c */ /* 0x040fe20003f86270 */
[----:B------:R-:W-:Y:S01]  /*7430*/  FMUL.FTZ R70, R70, c[0x0][0x2ec] ;  /* 0x0000bb0046467a20 */ /* 0x000fe20000410000 */
[----:B------:R-:W-:Y:S01]  /*7440*/  ISETP.GE.AND P1, PT, R247, R165, PT ;  /* 0x000000a5f700720c */ /* 0x000fe20003f26270 */
[----:B------:R-:W-:Y:S01]  /*7450*/  FMUL.FTZ R74, R74, c[0x0][0x2ec] ;  /* 0x0000bb004a4a7a20 */ /* 0x000fe20000410000 */
[----:B------:R-:W-:-:S02]  /*7460*/  FSEL R247, R227, -INF , !P5 ;  /* 0xff800000e3f77808 */ /* 0x000fc40006800000 */
[----:B------:R-:W-:Y:S01]  /*7470*/  FSEL R158, R158, -INF , !P2 ;  /* 0xff8000009e9e7808 */ /* 0x000fe20005000000 */
[----:B------:R-:W-:Y:S01]  /*7480*/  HMMA.16816.F32 R44, R8, R46, R48 ;  /* 0x0000002e082c723c */ /* 0x000fe20000001830 */
[----:B------:R-:W-:Y:S01]  /*7490*/  FSEL R195, R131, -INF , !P6 ;  /* 0xff80000083c37808 */ /* 0x000fe20007000000 */
[----:B------:R-:W-:Y:S01]  /*74a0*/  LDSM.16.M88.4 R48, [R164+0x7000] ;  /* 0x00700000a430783b */ /* 0x000fe20000000200 */
[----:B------:R-:W-:Y:S01]  /*74b0*/  FSEL R251, R251, -INF , !P4 ;  /* 0xff800000fbfb7808 */ /* 0x000fe20006000000 */
[----:B------:R-:W3:Y:S01]  /*74c0*/  MUFU.TANH R100, R100 ;  /* 0x0000006400647308 */ /* 0x000ee20000002400 */
[----:B------:R-:W-:Y:S02]  /*74d0*/  FSEL R223, R223, -INF , !P1 ;  /* 0xff800000dfdf7808 */ /* 0x000fe40004800000 */
[----:B------:R-:W-:Y:S01]  /*74e0*/  ISETP.GE.AND P5, PT, R53, R167, PT ;  /* 0x000000a73500720c */ /* 0x000fe20003fa6270 */
[----:B--2---:R-:W-:Y:S01]  /*74f0*/  FFMA.FTZ R211, R41, UR4, R112 ;  /* 0x0000000429d37c23 */ /* 0x004fe20008010070 */
[----:B------:R-:W-:Y:S01]  /*7500*/  ISETP.GE.AND P2, PT, R53, R165, PT ;  /* 0x000000a53500720c */ /* 0x000fe20003f46270 */
[----:B------:R-:W-:Y:S01]  /*7510*/  FFMA.FTZ R114, R41, UR4, R114 ;  /* 0x0000000429727c23 */ /* 0x000fe20008010072 */
[C---:B------:R-:W-:Y:S01]  /*7520*/  ISETP.GE.AND P6, PT, R54.reuse, R167, PT ;  /* 0x000000a73600720c */ /* 0x040fe20003fc6270 */
[----:B------:R-:W2:Y:S01]  /*7530*/  MUFU.TANH R101, R101 ;  /* 0x0000006500657308 */ /* 0x000ea20000002400 */
[----:B------:R-:W-:-:S02]  /*7540*/  ISETP.GE.AND P4, PT, R54, R165, PT ;  /* 0x000000a53600720c */ /* 0x000fc40003f86270 */
[-C--:B------:R-:W-:Y:S02]  /*7550*/  ISETP.GE.AND P1, PT, R55, R167.reuse, PT ;  /* 0x000000a73700720c */ /* 0x080fe40003f26270 */
[----:B------:R-:W4:Y:S01]  /*7560*/  LDSM.16.M88.4 R52, [R164+0x6800] ;  /* 0x00680000a434783b */ /* 0x000f220000000200 */
[----:B------:R-:W-:Y:S01]  /*7570*/  IADD3 R193, R172, 0x81, RZ ;  /* 0x00000081acc17810 */ /* 0x000fe20007ffe0ff */
[C---:B-1----:R-:W-:Y:S01]  /*7580*/  HMMA.16816.F32 R32, R12.reuse, R36, R32 ;  /* 0x000000240c20723c */ /* 0x042fe20000001820 */
[----:B------:R-:W-:Y:S01]  /*7590*/  FSEL R207, R207, -INF , !P4 ;  /* 0xff800000cfcf7808 */ /* 0x000fe20006000000 */
[----:B------:R-:W1:Y:S01]  /*75a0*/  MUFU.TANH R96, R96 ;  /* 0x0000006000607308 */ /* 0x000e620000002400 */
[----:B------:R-:W-:Y:S01]  /*75b0*/  FSEL R219, R219, -INF , !P1 ;  /* 0xff800000dbdb7808 */ /* 0x000fe20004800000 */
[----:B---3--:R-:W-:Y:S01]  /*75c0*/  FFMA.FTZ R100, R163, UR4, R100 ;  /* 0x00000004a3647c23 */ /* 0x008fe20008010064 */
[C---:B------:R-:W-:Y:S02]  /*75d0*/  ISETP.GE.AND P4, PT, R193.reuse, R167, PT ;  /* 0x000000a7c100720c */ /* 0x040fe40003f86270 */
[----:B------:R-:W-:Y:S01]  /*75e0*/  ISETP.GE.AND P1, PT, R193, R165, PT ;  /* 0x000000a5c100720c */ /* 0x000fe20003f26270 */
[----:B------:R-:W-:Y:S01]  /*75f0*/  FFMA.FTZ R193, R40, UR4, R105 ;  /* 0x0000000428c17c23 */ /* 0x000fe20008010069 */
[----:B------:R-:W-:Y:S01]  /*7600*/  HMMA.16816.F32 R28, R12, R38, R28 ;  /* 0x000000260c1c723c */ /* 0x000fe2000000181c */
[----:B------:R-:W3:Y:S01]  /*7610*/  LDSM.16.M88.4 R40, [R237+0x7000] ;  /* 0x00700000ed28783b */ /* 0x000ee20000000200 */
[----:B------:R-:W-:Y:S01]  /*7620*/  IADD3 R220, R172, 0x80, RZ ;  /* 0x00000080acdc7810 */ /* 0x000fe20007ffe0ff */
[----:B------:R-:W5:Y:S01]  /*7630*/  MUFU.TANH R103, R103 ;  /* 0x0000006700677308 */ /* 0x000f620000002400 */
[----:B------:R-:W-:Y:S01]  /*7640*/  FSEL R211, R211, -INF , !P5 ;  /* 0xff800000d3d37808 */ /* 0x000fe20006800000 */
[----:B--2---:R-:W-:Y:S01]  /*7650*/  FFMA.FTZ R183, R163, UR4, R101 ;  /* 0x00000004a3b77c23 */ /* 0x004fe20008010065 */
[----:B------:R-:W-:-:S02]  /*7660*/  FSEL R215, R114, -INF , !P2 ;  /* 0xff80000072d77808 */ /* 0x000fc40005000000 */
[----:B------:R-:W-:Y:S01]  /*7670*/  ISETP.GE.AND P5, PT, R252, R165, PT ;  /* 0x000000a5fc00720c */ /* 0x000fe20003fa6270 */
[----:B-1----:R-:W-:Y:S01]  /*7680*/  FFMA.FTZ R96, R161, UR4, R96 ;  /* 0x00000004a1607c23 */ /* 0x002fe20008010060 */
[-C--:B------:R-:W-:Y:S01]  /*7690*/  ISETP.GE.AND P2, PT, R220, R167.reuse, PT ;  /* 0x000000a7dc00720c */ /* 0x080fe20003f46270 */
[----:B------:R-:W1:Y:S01]  /*76a0*/  MUFU.TANH R97, R97 ;  /* 0x0000006100617308 */ /* 0x000e620000002400 */
[----:B------:R-:W-:Y:S02]  /*76b0*/  IADD3 R250, R172, 0x89, RZ ;  /* 0x00000089acfa7810 */ /* 0x000fe40007ffe0ff */
[----:B------:R-:W-:Y:S02]  /*76c0*/  FSEL R209, R111, -INF , !P5 ;  /* 0xff8000006fd17808 */ /* 0x000fe40006800000 */
[----:B------:R-:W-:Y:S02]  /*76d0*/  FSEL R205, R205, -INF , !P2 ;  /* 0xff800000cdcd7808 */ /* 0x000fe40005000000 */
[C---:B------:R-:W-:Y:S01]  /*76e0*/  ISETP.GE.AND P5, PT, R250.reuse, R167, PT ;  /* 0x000000a7fa00720c */ /* 0x040fe20003fa6270 */
[----:B------:R-:W2:Y:S01]  /*76f0*/  MUFU.TANH R99, R99 ;  /* 0x0000006300637308 */ /* 0x000ea20000002400 */
[----:B------:R-:W-:Y:S01]  /*7700*/  ISETP.GE.AND P2, PT, R250, R165, PT ;  /* 0x000000a5fa00720c */ /* 0x000fe20003f46270 */
[----:B-----5:R-:W-:Y:S01]  /*7710*/  FFMA.FTZ R103, R161, UR4, R103 ;  /* 0x00000004a1677c23 */ /* 0x020fe20008010067 */
[----:B------:R-:W-:-:S02]  /*7720*/  IADD3 R250, R172, 0x81, RZ ;  /* 0x00000081acfa7810 */ /* 0x000fc40007ffe0ff */
[----:B------:R-:W-:Y:S02]  /*7730*/  FSEL R199, R199, -INF , !P0 ;  /* 0xff800000c7c77808 */ /* 0x000fe40004000000 */
[----:B------:R-:W-:Y:S01]  /*7740*/  FSEL R189, R102, -INF , !P3 ;  /* 0xff80000066bd7808 */ /* 0x000fe20005800000 */
[----:B------:R-:W5:Y:S01]  /*7750*/  MUFU.TANH R98, R98 ;  /* 0x0000006200627308 */ /* 0x000f620000002400 */
[----:B------:R-:W-:Y:S01]  /*7760*/  IADD3 R91, R172, 0x99, RZ ;  /* 0x00000099ac5b7810 */ /* 0x000fe20007ffe0ff */
[C---:B----4-:R-:W-:Y:S01]  /*7770*/  HMMA.16816.F32 R64, R16.reuse, R52, R64 ;  /* 0x000000341040723c */ /* 0x050fe20000001840 */
[----:B------:R-:W-:Y:S01]  /*7780*/  FSEL R197, R100, -INF , !P5 ;  /* 0xff80000064c57808 */ /* 0x000fe20006800000 */
[----:B-1----:R-:W-:Y:S01]  /*7790*/  FFMA.FTZ R97, R159, UR4, R97 ;  /* 0x000000049f617c23 */ /* 0x002fe20008010061 */
[----:B------:R-:W-:Y:S02]  /*77a0*/  FSEL R183, R183, -INF , !P2 ;  /* 0xff800000b7b77808 */ /* 0x000fe40005000000 */
[C---:B------:R-:W-:Y:S01]  /*77b0*/  IADD3 R232, R172.reuse, 0xa9, RZ ;  /* 0x000000a9ace87810 */ /* 0x040fe20007ffe0ff */
[----:B------:R-:W1:Y:S01]  /*77c0*/  I2F R250, R250 ;  /* 0x000000fa00fa7306 */ /* 0x000e620000201400 */
[----:B--2---:R-:W-:Y:S01]  /*77d0*/  FFMA.FTZ R99, R159, UR4, R99 ;  /* 0x000000049f637c23 */ /* 0x004fe20008010063 */
[----:B------:R-:W-:Y:S01]  /*77e0*/  HMMA.16816.F32 R52, R16, R54, R44 ;  /* 0x000000361034723c */ /* 0x000fe2000000182c */
[----:B------:R-:W2:Y:S01]  /*77f0*/  LDSM.16.M88.4 R44, [R234+0x9800] ;  /* 0x00980000ea2c783b */ /* 0x000ea20000000200 */
[----:B------:R-:W-:-:S02]  /*7800*/  IADD3 R218, R172, 0xb8, RZ ;  /* 0x000000b8acda7810 */ /* 0x000fc40007ffe0ff */
[C---:B------:R-:W-:Y:S02]  /*7810*/  IADD3 R174, R172.reuse, 0xc8, RZ ;  /* 0x000000c8acae7810 */ /* 0x040fe40007ffe0ff */
[----:B------:R4:W-:Y:S01]  /*7820*/  I2F R137, R91 ;  /* 0x0000005b00897306 */ /* 0x0009e20000201400 */
[----:B-----5:R-:W-:Y:S01]  /*7830*/  FFMA.FTZ R98, R155, UR4, R98 ;  /* 0x000000049b627c23 */ /* 0x020fe20008010062 */
[C---:B---3--:R-:W-:Y:S01]  /*7840*/  HMMA.16816.F32 R36, R8.reuse, R40, R32 ;  /* 0x000000280824723c */ /* 0x048fe20000001820 */
[C---:B------:R-:W-:Y:S02]  /*7850*/  IADD3 R184, R172.reuse, 0xc1, RZ ;  /* 0x000000c1acb87810 */ /* 0x040fe40007ffe0ff */
[C---:B------:R-:W-:Y:S02]  /*7860*/  IADD3 R178, R172.reuse, 0xd1, RZ ;  /* 0x000000d1acb27810 */ /* 0x040fe40007ffe0ff */
[----:B------:R-:W-:Y:S01]  /*7870*/  IADD3 R214, R172, 0xc9, RZ ;  /* 0x000000c9acd67810 */ /* 0x000fe20007ffe0ff */
[C---:B-1----:R-:W-:Y:S01]  /*7880*/  FFMA.FTZ R201, R250.reuse, UR4, R104 ;  /* 0x00000004fac97c23 */ /* 0x042fe20008010068 */
[----:B------:R-:W-:Y:S01]  /*7890*/  MUFU.TANH R2, R2 ;  /* 0x0000000200027308 */ /* 0x000fe20000002400 */
[----:B------:R-:W-:Y:S01]  /*78a0*/  HMMA.16816.F32 R32, R8, R42, R28 ;  /* 0x0000002a0820723c */ /* 0x000fe2000000181c */
[----:B------:R-:W1:Y:S01]  /*78b0*/  LDSM.16.M88.4 R28, [R237+0x7800] ;  /* 0x00780000ed1c783b */ /* 0x000e620000000200 */
[----:B------:R-:W-:Y:S01]  /*78c0*/  FFMA.FTZ R187, R250, UR4, R106 ;  /* 0x00000004fabb7c23 */ /* 0x000fe2000801006a */
[----:B------:R-:W-:Y:S01]  /*78d0*/  IADD3 R250, R172, 0x90, RZ ;  /* 0x00000090acfa7810 */ /* 0x000fe20007ffe0ff */
[----:B------:R-:W-:Y:S01]  /*78e0*/  FMUL.FTZ R65, R65, c[0x0][0x2ec] ;  /* 0x0000bb0041417a20 */ /* 0x000fe20000410000 */
[----:B------:R-:W-:Y:S01]  /*78f0*/  FSEL R201, R201, -INF , !P4 ;  /* 0xff800000c9c97808 */ /* 0x000fe20006000000 */
[----:B------:R-:W-:Y:S01]  /*7900*/  FMUL.FTZ R64, R64, c[0x0][0x2ec] ;  /* 0x0000bb0040407a20 */ /* 0x000fe20000410000 */
[----:B------:R-:W-:Y:S01]  /*7910*/  FSEL R187, R187, -INF , !P1 ;  /* 0xff800000bbbb7808 */ /* 0x000fe20004800000 */
[----:B------:R-:W3:Y:S01]  /*7920*/  MUFU.TANH R89, R89 ;  /* 0x0000005900597308 */ /* 0x000ee20000002400 */
[C---:B------:R-:W-:Y:S01]  /*7930*/  ISETP.GE.AND P4, PT, R250.reuse, R167, PT ;  /* 0x000000a7fa00720c */ /* 0x040fe20003f86270 */
[----:B------:R-:W-:Y:S01]  /*7940*/  FMUL.FTZ R67, R67, c[0x0][0x2ec] ;  /* 0x0000bb0043437a20 */ /* 0x000fe20000410000 */
[----:B------:R-:W-:Y:S01]  /*7950*/  ISETP.GE.AND P1, PT, R250, R165, PT ;  /* 0x000000a5fa00720c */ /* 0x000fe20003f26270 */
[----:B------:R-:W-:Y:S01]  /*7960*/  FMUL.FTZ R66, R66, c[0x0][0x2ec] ;  /* 0x0000bb0042427a20 */ /* 0x000fe20000410000 */
[----:B------:R-:W-:Y:S01]  /*7970*/  IADD3 R250, R243, UR28, RZ ;  /* 0x0000001cf3fa7c10 */ /* 0x000fe2000fffe0ff */
[----:B------:R-:W-:Y:S01]  /*7980*/  FMUL.FTZ R52, R52, c[0x0][0x2ec] ;  /* 0x0000bb0034347a20 */ /* 0x000fe20000410000 */
[----:B----4-:R-:W-:Y:S01]  /*7990*/  IADD3 R91, R172, 0xa0, RZ ;  /* 0x000000a0ac5b7810 */ /* 0x010fe20007ffe0ff */
[----:B------:R-:W-:Y:S01]  /*79a0*/  HMMA.16816.F32 R36, R16, R48, R36 ;  /* 0x000000301024723c */ /* 0x000fe20000001824 */
[----:B------:R-:W-:Y:S01]  /*79b0*/  IADD3 R250, R250, 0x91, RZ ;  /* 0x00000091fafa7810 */ /* 0x000fe20007ffe0ff */
[----:B------:R-:W4:Y:S01]  /*79c0*/  MUFU.TANH R93, R93 ;  /* 0x0000005d005d7308 */ /* 0x000f220000002400 */
[----:B------:R-:W-:-:S02]  /*79d0*/  FSEL R181, R96, -INF , !P4 ;  /* 0xff80000060b57808 */ /* 0x000fc40006000000 */
[C---:B------:R-:W-:Y:S02]  /*79e0*/  ISETP.GE.AND P0, PT, R250.reuse, R167, PT ;  /* 0x000000a7fa00720c */ /* 0x040fe40003f06270 */
[----:B------:R-:W-:Y:S01]  /*79f0*/  ISETP.GE.AND P3, PT, R250, R165, PT ;  /* 0x000000a5fa00720c */ /* 0x000fe20003f66270 */
[----:B------:R-:W-:Y:S01]  /*7a00*/  HMMA.16816.F32 R32, R16, R50, R32 ;  /* 0x000000321020723c */ /* 0x000fe20000001820 */
[----:B------:R-:W-:Y:S01]  /*7a10*/  IADD3 R250, R243, UR28, RZ ;  /* 0x0000001cf3fa7c10 */ /* 0x000fe2000fffe0ff */
[----:B------:R-:W5:Y:S01]  /*7a20*/  I2F R151, R91 ;  /* 0x0000005b00977306 */ /* 0x000f620000201400 */
[----:B------:R-:W-:Y:S01]  /*7a30*/  FSEL R163, R103, -INF , !P1 ;  /* 0xff80000067a37808 */ /* 0x000fe20004800000 */
[----:B---3--:R-:W-:Y:S01]  /*7a40*/  FFMA.FTZ R89, R216, UR4, R89 ;  /* 0x00000004d8597c23 */ /* 0x008fe20008010059 */
[----:B------:R-:W-:Y:S01]  /*7a50*/  IADD3 R250, R250, 0x98, RZ ;  /* 0x00000098fafa7810 */ /* 0x000fe20007ffe0ff */
[----:B------:R-:W-:Y:S01]  /*7a60*/  FMUL.FTZ R49, R53, c[0x0][0x2ec] ;  /* 0x0000bb0035317a20 */ /* 0x000fe20000410000 */
[----:B------:R-:W-:Y:S01]  /*7a70*/  FSEL R177, R97, -INF , !P0 ;  /* 0xff80000061b17808 */ /* 0x000fe20004000000 */
[C---:B--2---:R-:W-:Y:S01]  /*7a80*/  HMMA.16816.F32 R40, R12.reuse, R44, R24 ;  /* 0x0000002c0c28723c */ /* 0x044fe20000001818 */
[----:B------:R-:W2:Y:S01]  /*7a90*/  LDSM.16.M88.4 R24, [R164+0x7800] ;  /* 0x00780000a418783b */ /* 0x000ea20000000200 */
[C---:B------:R-:W-:Y:S01]  /*7aa0*/  ISETP.GE.AND P5, PT, R250.reuse, R167, PT ;  /* 0x000000a7fa00720c */ /* 0x040fe20003fa6270 */
[----:B------:R-:W3:Y:S01]  /*7ab0*/  MUFU.TANH R88, R88 ;  /* 0x0000005800587308 */ /* 0x000ee20000002400 */
[----:B------:R-:W-:Y:S01]  /*7ac0*/  ISETP.GE.AND P2, PT, R250, R165, PT ;  /* 0x000000a5fa00720c */ /* 0x000fe20003f46270 */
[----:B----4-:R-:W-:Y:S01]  /*7ad0*/  FFMA.FTZ R93, R137, UR4, R93 ;  /* 0x00000004895d7c23 */ /* 0x010fe2000801005d */
[----:B------:R-:W-:Y:S01]  /*7ae0*/  IADD3 R250, R243, UR28, RZ ;  /* 0x0000001cf3fa7c10 */ /* 0x000fe2000fffe0ff */
[----:B------:R-:W-:Y:S01]  /*7af0*/  FMUL.FTZ R45, R54, c[0x0][0x2ec] ;  /* 0x0000bb00362d7a20 */ /* 0x000fe20000410000 */
[----:B------:R-:W-:Y:S01]  /*7b00*/  HMMA.16816.F32 R20, R12, R46, R20 ;  /* 0x0000002e0c14723c */ /* 0x000fe20000001814 */
[----:B------:R-:W-:Y:S01]  /*7b10*/  FSEL R161, R99, -INF , !P3 ;  /* 0xff80000063a17808 */ /* 0x000fe20005800000 */
[----:B-----5:R-:W-:Y:S01]  /*7b20*/  FFMA.FTZ R2, R151, UR4, R2 ;  /* 0x0000000497027c23 */ /* 0x020fe20008010002 */
[----:B------:R-:W-:Y:S01]  /*7b30*/  IADD3 R250, R250, 0x99, RZ ;  /* 0x00000099fafa7810 */ /* 0x000fe20007ffe0ff */
[----:B------:R4:W-:Y:S01]  /*7b40*/  MUFU.TANH R135, R76 ;  /* 0x0000004c00877308 */ /* 0x0009e20000002400 */
[----:B------:R-:W-:Y:S01]  /*7b50*/  FSEL R175, R98, -INF , !P5 ;  /* 0xff80000062af7808 */ /* 0x000fe20006800000 */
[----:B------:R-:W-:Y:S01]  /*7b60*/  FMUL.FTZ R53, R55, c[0x0][0x2ec] ;  /* 0x0000bb0037357a20 */ /* 0x000fe20000410000 */
[----:B------:R-:W-:Y:S01]  /*7b70*/  ISETP.GE.AND P4, PT, R250, R167, PT ;  /* 0x000000a7fa00720c */ /* 0x000fe20003f86270 */
[----:B------:R-:W-:Y:S01]  /*7b80*/  FMUL.FTZ R15, R32, c[0x0][0x2ec] ;  /* 0x0000bb00200f7a20 */ /* 0x000fe20000410000 */
[----:B------:R-:W-:Y:S01]  /*7b90*/  ISETP.GE.AND P1, PT, R250, R165, PT ;  /* 0x000000a5fa00720c */ /* 0x000fe20003f26270 */
[----:B------:R-:W-:Y:S01]  /*7ba0*/  FMUL.FTZ R33, R33, c[0x0][0x2ec] ;  /* 0x0000bb0021217a20 */ /* 0x000fe20000410000 */
[----:B------:R-:W-:Y:S01]  /*7bb0*/  IADD3 R250, R243, UR28, RZ ;  /* 0x0000001cf3fa7c10 */ /* 0x000fe2000fffe0ff */
[----:B------:R-:W5:Y:S01]  /*7bc0*/  MUFU.TANH R92, R92 ;  /* 0x0000005c005c7308 */ /* 0x000f620000002400 */
[----:B------:R-:W-:Y:S01]  /*7bd0*/  IADD3 R176, R172, 0xd0, RZ ;  /* 0x000000d0acb07810 */ /* 0x000fe20007ffe0ff */
[----:B---3--:R-:W-:Y:S01]  /*7be0*/  FFMA.FTZ R88, R151, UR4, R88 ;  /* 0x0000000497587c23 */ /* 0x008fe20008010058 */
[----:B------:R-:W-:Y:S01]  /*7bf0*/  IADD3 R250, R250, 0xa0, RZ ;  /* 0x000000a0fafa7810 */ /* 0x000fe20007ffe0ff */
[C---:B-1----:R-:W-:Y:S01]  /*7c00*/  HMMA.16816.F32 R40, R8.reuse, R28, R40 ;  /* 0x0000001c0828723c */ /* 0x042fe20000001828 */
[----:B------:R-:W-:Y:S01]  /*7c10*/  IADD3 R124, R172, 0xe0, RZ ;  /* 0x000000e0ac7c7810 */ /* 0x000fe20007ffe0ff */
[----:B------:R-:W-:Y:S01]  /*7c20*/  FMUL.FTZ R13, R39, c[0x0][0x2ec] ;  /* 0x0000bb00270d7a20 */ /* 0x000fe20000410000 */
[----:B------:R-:W-:Y:S01]  /*7c30*/  ISETP.GE.AND P0, PT, R250, R167, PT ;  /* 0x000000a7fa00720c */ /* 0x000fe20003f06270 */
[----:B----4-:R-:W-:Y:S01]  /*7c40*/  FMUL.FTZ R76, R77, c[0x0][0x2ec] ;  /* 0x0000bb004d4c7a20 */ /* 0x010fe20000410000 */
[----:B------:R-:W-:Y:S01]  /*7c50*/  I2F R186, R226 ;  /* 0x000000e200ba7306 */ /* 0x000fe20000201400 */
[----:B------:R-:W-:Y:S01]  /*7c60*/  FMUL.FTZ R77, R78, c[0x0][0x2ec] ;  /* 0x0000bb004e4d7a20 */ /* 0x000fe20000410000 */
[----:B------:R-:W-:Y:S01]  /*7c70*/  ISETP.GE.AND P3, PT, R250, R165, PT ;  /* 0x000000a5fa00720c */ /* 0x000fe20003f66270 */
[----:B------:R-:W-:Y:S01]  /*7c80*/  HMMA.16816.F32 R20, R8, R30, R20 ;  /* 0x0000001e0814723c */ /* 0x000fe20000001814 */
[----:B------:R-:W-:Y:S01]  /*7c90*/  FMUL.FTZ R78, R79, c[0x0][0x2ec] ;  /* 0x0000bb004f4e7a20 */ /* 0x000fe20000410000 */
[----:B------:R-:W-:Y:S01]  /*7ca0*/  IADD3 R250, R243, UR28, RZ ;  /* 0x0000001cf3fa7c10 */ /* 0x000fe2000fffe0ff */
[----:B------:R-:W-:Y:S01]  /*7cb0*/  FMUL.FTZ R37, R37, c[0x0][0x2ec] ;  /* 0x0000bb0025257a20 */ /* 0x000fe20000410000 */
[----:B------:R-:W-:Y:S01]  /*7cc0*/  IADD3 R182, R172, 0xc0, RZ ;  /* 0x000000c0acb67810 */ /* 0x000fe20007ffe0ff */
[----:B------:R-:W-:Y:S01]  /*7cd0*/  MUFU.TANH R212, R80 ;  /* 0x0000005000d47308 */ /* 0x000fe20000002400 */
[----:B------:R-:W-:Y:S01]  /*7ce0*/  IADD3 R250, R250, 0xa1, RZ ;  /* 0x000000a1fafa7810 */ /* 0x000fe20007ffe0ff */
[----:B-----5:R-:W-:Y:S01]  /*7cf0*/  FFMA.FTZ R92, R137, UR4, R92 ;  /* 0x00000004895c7c23 */ /* 0x020fe2000801005c */
[----:B------:R-:W-:Y:S01]  /*7d00*/  IADD3 R196, R172, 0xd9, RZ ;  /* 0x000000d9acc47810 */ /* 0x000fe20007ffe0ff */
[----:B------:R-:W-:Y:S01]  /*7d10*/  FMUL.FTZ R11, R34, c[0x0][0x2ec] ;  /* 0x0000bb00220b7a20 */ /* 0x000fe20000410000 */
[----:B------:R-:W-:Y:S01]  /*7d20*/  ISETP.GE.AND P5, PT, R250, R167, PT ;  /* 0x000000a7fa00720c */ /* 0x000fe20003fa6270 */
[----:B------:R-:W-:Y:S01]  /*7d30*/  FMUL.FTZ R38, R38, c[0x0][0x2ec] ;  /* 0x0000bb0026267a20 */ /* 0x000fe20000410000 */
[----:B------:R-:W-:Y:S01]  /*7d40*/  FSEL R151, R88, -INF , !P0 ;  /* 0xff80000058977808 */ /* 0x000fe20004000000 */
[----:B------:R-:W1:Y:S01]  /*7d50*/  MUFU.TANH R94, R94 ;  /* 0x0000005e005e7308 */ /* 0x000e620000002400 */
[----:B------:R-:W-:Y:S01]  /*7d60*/  FSEL R137, R89, -INF , !P5 ;  /* 0xff80000059897808 */ /* 0x000fe20006800000 */
[----:B------:R-:W-:-:S04]  /*7d70*/  DEPBAR.LE SB0, 0x0 ;  /* 0x000080000000791a */ /* 0x000fc80000000000 */
[C---:B--2---:R-:W-:Y:S01]  /*7d80*/  HMMA.16816.F32 R40, R16.reuse, R24, R40 ;  /* 0x000000181028723c */ /* 0x044fe20000001828 */
[-C--:B------:R-:W-:Y:S01]  /*7d90*/  ISETP.GE.AND P5, PT, R226, R167.reuse, PT ;  /* 0x000000a7e200720c */ /* 0x080fe20003fa6270 */
[----:B------:R-:W-:Y:S01]  /*7da0*/  MUFU.TANH R85, R85 ;  /* 0x0000005500557308 */ /* 0x000fe20000002400 */
[----:B------:R-:W-:Y:S02]  /*7db0*/  ISETP.GE.AND P0, PT, R232, R167, PT ;  /* 0x000000a7e800720c */ /* 0x000fe40003f06270 */
[C---:B------:R-:W-:Y:S02]  /*7dc0*/  IADD3 R126, R172.reuse, 0xe8, RZ ;  /* 0x000000e8ac7e7810 */ /* 0x040fe40007ffe0ff */
[----:B------:R-:W-:Y:S01]  /*7dd0*/  IADD3 R194, R172, 0xe9, RZ ;  /* 0x000000e9acc27810 */ /* 0x000fe20007ffe0ff */
[----:B------:R-:W-:Y:S01]  /*7de0*/  HMMA.16816.F32 R16, R16, R26, R20 ;  /* 0x0000001a1010723c */ /* 0x000fe20000001814 */
[----:B------:R-:W-:Y:S01]  /*7df0*/  FSEL R221, R221, -INF , !P6 ;  /* 0xff800000dddd7808 */ /* 0x000fe20007000000 */
[----:B------:R-:W2:Y:S01]  /*7e00*/  I2F R188, R232 ;  /* 0x000000e800bc7306 */ /* 0x000ea20000201400 */
[----:B-1----:R-:W-:Y:S01]  /*7e10*/  FFMA.FTZ R94, R155, UR4, R94 ;  /* 0x000000049b5e7c23 */ /* 0x002fe2000801005e */
[----:B------:R-:W-:Y:S01]  /*7e20*/  FSEL R155, R93, -INF , !P1 ;  /* 0xff8000005d9b7808 */ /* 0x000fe20004800000 */
[----:B------:R-:W-:Y:S01]  /*7e30*/  FMUL.FTZ R25, R35, c[0x0][0x2ec] ;  /* 0x0000bb0023197a20 */ /* 0x000fe20000410000 */
[----:B------:R-:W-:-:S02]  /*7e40*/  FSEL R171, R92, -INF , !P4 ;  /* 0xff8000005cab7808 */ /* 0x000fc40006000000 */
[----:B------:R-:W-:Y:S02]  /*7e50*/  ISETP.GE.AND P6, PT, R220, R165, PT ;  /* 0x000000a5dc00720c */ /* 0x000fe40003fc6270 */
[----:B------:R-:W-:Y:S01]  /*7e60*/  I2F R81, R222 ;  /* 0x000000de00517306 */ /* 0x000fe20000201400 */
[----:B------:R-:W-:Y:S02]  /*7e70*/  ISETP.GE.AND P4, PT, R230, R167, PT ;  /* 0x000000a7e600720c */ /* 0x000fe40003f86270 */
[C---:B------:R-:W-:Y:S02]  /*7e80*/  IADD3 R134, R172.reuse, 0xd8, RZ ;  /* 0x000000d8ac867810 */ /* 0x040fe40007ffe0ff */
[----:B------:R-:W-:Y:S01]  /*7e90*/  IADD3 R220, R172, 0xf1, RZ ;  /* 0x000000f1acdc7810 */ /* 0x000fe20007ffe0ff */
[----:B------:R-:W-:Y:S01]  /*7ea0*/  FMUL.FTZ R21, R41, c[0x0][0x2ec] ;  /* 0x0000bb0029157a20 */ /* 0x000fe20000410000 */
[----:B------:R-:W-:Y:S01]  /*7eb0*/  FSEL R159, R94, -INF , !P2 ;  /* 0xff8000005e9f7808 */ /* 0x000fe20005000000 */
[----:B------:R-:W1:Y:S01]  /*7ec0*/  MUFU.TANH R76, R76 ;  /* 0x0000004c004c7308 */ /* 0x000e620000002400 */
[----:B--2---:R-:W-:Y:S01]  /*7ed0*/  FFMA.FTZ R79, R188, UR4, R85 ;  /* 0x00000004bc4f7c23 */ /* 0x004fe20008010055 */
[-C--:B------:R-:W-:Y:S01]  /*7ee0*/  ISETP.GE.AND P1, PT, R230, R165.reuse, PT ;  /* 0x000000a5e600720c */ /* 0x080fe20003f26270 */
[----:B------:R-:W-:Y:S01]  /*7ef0*/  FMUL.FTZ R40, R40, c[0x0][0x2ec] ;  /* 0x0000bb0028287a20 */ /* 0x000fe20000410000 */
[----:B------:R-:W-:Y:S01]  /*7f00*/  ISETP.GE.AND P2, PT, R250, R165, PT ;  /* 0x000000a5fa00720c */ /* 0x000fe20003f46270 */
[----:B------:R-:W-:Y:S01]  /*7f10*/  FMUL.FTZ R23, R43, c[0x0][0x2ec] ;  /* 0x0000bb002b177a20 */ /* 0x000fe20000410000 */
[----:B------:R-:W-:Y:S01]  /*7f20*/  FSEL R79, R79, -INF , !P0 ;  /* 0xff8000004f4f7808 */ /* 0x000fe20004000000 */
[----:B------:R-:W-:Y:S01]  /*7f30*/  FMUL.FTZ R8, R18, c[0x0][0x2ec] ;  /* 0x0000bb0012087a20 */ /* 0x000fe20000410000 */
[----:B------:R-:W-:Y:S01]  /*7f40*/  I2F R166, R218 ;  /* 0x000000da00a67306 */ /* 0x000fe20000201400 */
[----:B------:R-:W-:Y:S01]  /*7f50*/  ISETP.GE.AND P0, PT, R218, R167, PT ;  /* 0x000000a7da00720c */ /* 0x000fe20003f06270 */
[----:B------:R-:W-:Y:S01]  /*7f60*/  FMUL.FTZ R19, R19, c[0x0][0x2ec] ;  /* 0x0000bb0013137a20 */ /* 0x000fe20000410000 */
[----:B------:R-:W-:-:S02]  /*7f70*/  IADD3 R192, R172, 0xe1, RZ ;  /* 0x000000e1acc07810 */ /* 0x000fc40007ffe0ff */
[C---:B------:R-:W-:Y:S02]  /*7f80*/  IADD3 R190, R172.reuse, 0xf0, RZ ;  /* 0x000000f0acbe7810 */ /* 0x040fe40007ffe0ff */
[C---:B------:R-:W-:Y:S01]  /*7f90*/  IADD3 R108, R172.reuse, 0xf8, RZ ;  /* 0x000000f8ac6c7810 */ /* 0x040fe20007ffe0ff */
[----:B------:R-:W-:Y:S01]  /*7fa0*/  MUFU.TANH R78, R78 ;  /* 0x0000004e004e7308 */ /* 0x000fe20000002400 */
[----:B-1----:R-:W-:Y:S01]  /*7fb0*/  FFMA.FTZ R76, R81, UR4, R76 ;  /* 0x00000004514c7c23 */ /* 0x002fe2000801004c */
[C---:B------:R-:W-:Y:S02]  /*7fc0*/  IADD3 R104, R172.reuse, 0xf9, RZ ;  /* 0x000000f9ac687810 */ /* 0x040fe40007ffe0ff */
[----:B------:R-:W-:Y:S02]  /*7fd0*/  FSEL R193, R193, -INF , !P6 ;  /* 0xff800000c1c17808 */ /* 0x000fe40007000000 */
[----:B------:R-:W-:Y:S02]  /*7fe0*/  ISETP.GE.AND P6, PT, R172, R167, PT ;  /* 0x000000a7ac00720c */ /* 0x000fe40003fc6270 */
[----:B------:R-:W-:Y:S01]  /*7ff0*/  MUFU.TANH R84, R84 ;  /* 0x0000005400547308 */ /* 0x000fe20000002400 */
[----:B------:R-:W-:-:S07]  /*8000*/  IADD3 R229, R237, 0x4800, RZ ;  /* 0x00004800ede57810 */ /* 0x000fce0007ffe0ff */
[----:B------:R-:W1:Y:S08]  /*8010*/  I2F R210, R230 ;  /* 0x000000e600d27306 */ /* 0x000e700000201400 */
[----:B------:R-:W-:Y:S08]  /*8020*/  I2F R80, R174 ;  /* 0x000000ae00507306 */ /* 0x000ff00000201400 */
[----:B------:R-:W2:Y:S01]  /*8030*/  MUFU.TANH R107, R68 ;  /* 0x00000044006b7308 */ /* 0x000ea20000002400 */
[----:B-1----:R-:W-:Y:S01]  /*8040*/  FFMA.FTZ R84, R210, UR4, R84 ;  /* 0x00000004d2547c23 */ /* 0x002fe20008010054 */
[----:B------:R-:W-:-:S04]  /*8050*/  IADD3 R230, R237, 0x4000, RZ ;  /* 0x00004000ede67810 */ /* 0x000fc80007ffe0ff */
[----:B------:R-:W-:Y:S02]  /*8060*/  FSEL R131, R84, -INF , !P4 ;  /* 0xff80000054837808 */ /* 0x000fe40006000000 */
[----:B------:R-:W1:Y:S01]  /*8070*/  MUFU.TANH R91, R86 ;  /* 0x00000056005b7308 */ /* 0x000e620000002400 */
[----:B------:R-:W-:-:S07]  /*8080*/  ISETP.GE.AND P4, PT, R228, R167, PT ;  /* 0x000000a7e400720c */ /* 0x000fce0003f86270 */
[----:B------:R-:W-:Y:S01]  /*8090*/  I2F R82, R184 ;  /* 0x000000b800527306 */ /* 0x000fe20000201400 */
[----:B--2---:R-:W-:-:S07]  /*80a0*/  FFMA.FTZ R85, R80, UR4, R107 ;  /* 0x0000000450557c23 */ /* 0x004fce000801006b */
[----:B------:R-:W2:Y:S01]  /*80b0*/  MUFU.TANH R73, R73 ;  /* 0x0000004900497308 */ /* 0x000ea20000002400 */
[----:B-1----:R-:W-:-:S05]  /*80c0*/  FFMA.FTZ R5, R210, UR4, R91 ;  /* 0x00000004d2057c23 */ /* 0x002fca000801005b */
[----:B------:R-:W-:Y:S02]  /*80d0*/  FSEL R5, R5, -INF , !P1 ;  /* 0xff80000005057808 */ /* 0x000fe40004800000 */
[----:B------:R1:W-:Y:S01]  /*80e0*/  MUFU.TANH R102, R69 ;  /* 0x0000004500667308 */ /* 0x0003e20000002400 */
[----:B------:R-:W-:-:S07]  /*80f0*/  ISETP.GE.AND P1, PT, R228, R165, PT ;  /* 0x000000a5e400720c */ /* 0x000fce0003f26270 */
[----:B------:R-:W-:Y:S01]  /*8100*/  MUFU.TANH R90, R90 ;  /* 0x0000005a005a7308 */ /* 0x000fe20000002400 */
[----:B--2---:R-:W-:Y:S01]  /*8110*/  FFMA.FTZ R73, R82, UR4, R73 ;  /* 0x0000000452497c23 */ /* 0x004fe20008010049 */
[----:B-1----:R-:W-:Y:S01]  /*8120*/  FSEL R69, R2, -INF , !P3 ;  /* 0xff80000002457808 */ /* 0x002fe20005800000 */
[----:B------:R-:W-:-:S05]  /*8130*/  FMUL.FTZ R2, R36, c[0x0][0x2ec] ;  /* 0x0000bb0024027a20 */ /* 0x000fca0000410000 */
[----:B------:R-:W-:Y:S01]  /*8140*/  I2F R0, R178 ;  /* 0x000000b200007306 */ /* 0x000fe20000201400 */
[----:B------:R-:W-:-:S07]  /*8150*/  ISETP.GE.AND P3, PT, R232, R165, PT ;  /* 0x000000a5e800720c */ /* 0x000fce0003f66270 */
[----:B------:R1:W-:Y:S08]  /*8160*/  MUFU.TANH R225, R72 ;  /* 0x0000004800e17308 */ /* 0x0003f00000002400 */
[----:B------:R-:W2:Y:S08]  /*8170*/  MUFU.TANH R97, R65 ;  /* 0x0000004100617308 */ /* 0x000eb00000002400 */
[----:B------:R-:W3:Y:S01]  /*8180*/  MUFU.TANH R208, R87 ;  /* 0x0000005700d07308 */ /* 0x000ee20000002400 */
[----:B-1----:R-:W-:-:S05]  /*8190*/  FFMA.FTZ R72, R186, UR4, R212 ;  /* 0x00000004ba487c23 */ /* 0x002fca00080100d4 */
[----:B------:R-:W-:Y:S02]  /*81a0*/  FSEL R72, R72, -INF , !P5 ;  /* 0xff80000048487808 */ /* 0x000fe40006800000 */
[----:B------:R-:W1:Y:S01]  /*81b0*/  I2F R83, R214 ;  /* 0x000000d600537306 */ /* 0x000e620000201400 */
[----:B------:R-:W-:Y:S01]  /*81c0*/  ISETP.GE.AND P5, PT, R222, R167, PT ;  /* 0x000000a7de00720c */ /* 0x000fe20003fa6270 */
[----:B--2---:R-:W-:-:S06]  /*81d0*/  FFMA.FTZ R97, R0, UR4, R97 ;  /* 0x0000000400617c23 */ /* 0x004fcc0008010061 */
[----:B------:R-:W-:Y:S01]  /*81e0*/  MUFU.TANH R96, R71 ;  /* 0x0000004700607308 */ /* 0x000fe20000002400 */
[----:B---3--:R-:W-:-:S05]  /*81f0*/  FFMA.FTZ R68, R188, UR4, R208 ;  /* 0x00000004bc447c23 */ /* 0x008fca00080100d0 */
[----:B------:R-:W-:Y:S02]  /*8200*/  FSEL R68, R68, -INF , !P3 ;  /* 0xff80000044447808 */ /* 0x000fe40005800000 */
[----:B------:R2:W-:Y:S01]  /*8210*/  I2F R95, R228 ;  /* 0x000000e4005f7306 */ /* 0x0005e20000201400 */
[----:B-1----:R-:W-:Y:S01]  /*8220*/  FFMA.FTZ R84, R83, UR4, R102 ;  /* 0x0000000453547c23 */ /* 0x002fe20008010066 */
[----:B------:R-:W-:-:S06]  /*8230*/  ISETP.GE.AND P3, PT, R218, R165, PT ;  /* 0x000000a5da00720c */ /* 0x000fcc0003f66270 */
[----:B------:R-:W-:Y:S08]  /*8240*/  MUFU.TANH R246, R246 ;  /* 0x000000f600f67308 */ /* 0x000ff00000002400 */
[----:B------:R-:W-:Y:S01]  /*8250*/  I2F R87, R176 ;  /* 0x000000b000577306 */ /* 0x000fe20000201400 */
[----:B--2---:R-:W-:-:S07]  /*8260*/  IADD3 R228, R237, 0x5000, RZ ;  /* 0x00005000ede47810 */ /* 0x004fce0007ffe0ff */
[----:B------:R1:W-:Y:S08]  /*8270*/  MUFU.TANH R100, R64 ;  /* 0x0000004000647308 */ /* 0x0003f00000002400 */
[----:B------:R-:W2:Y:S08]  /*8280*/  MUFU.TANH R224, R224 ;  /* 0x000000e000e07308 */ /* 0x000eb00000002400 */
[----:B------:R-:W-:Y:S01]  /*8290*/  MUFU.TANH R248, R248 ;  /* 0x000000f800f87308 */ /* 0x000fe20000002400 */
[----:B-1----:R-:W-:-:S05]  /*82a0*/  FFMA.FTZ R64, R216, UR4, R90 ;  /* 0x00000004d8407c23 */ /* 0x002fca000801005a */
[----:B------:R-:W-:Y:S02]  /*82b0*/  FSEL R64, R64, -INF , !P2 ;  /* 0xff80000040407808 */ /* 0x000fe40005000000 */
[----:B------:R1:W3:Y:S01]  /*82c0*/  MUFU.TANH R111, R75 ;  /* 0x0000004b006f7308 */ /* 0x0002e20000002400 */
[----:B--2---:R-:W-:Y:S01]  /*82d0*/  FFMA.FTZ R71, R95, UR4, R224 ;  /* 0x000000045f477c23 */ /* 0x004fe200080100e0 */
[----:B------:R-:W-:Y:S02]  /*82e0*/  ISETP.GE.AND P2, PT, R226, R165, PT ;  /* 0x000000a5e200720c */ /* 0x000fe40003f46270 */
[----:B------:R-:W-:Y:S02]  /*82f0*/  IADD3 R226, R237, 0x6000, RZ ;  /* 0x00006000ede27810 */ /* 0x000fe40007ffe0ff */
[----:B------:R-:W-:Y:S02]  /*8300*/  FSEL R71, R71, -INF , !P4 ;  /* 0xff80000047477808 */ /* 0x000fe40006000000 */
[----:B------:R2:W4:Y:S01]  /*8310*/  MUFU.TANH R101, R70 ;  /* 0x0000004600657308 */ /* 0x0005220000002400 */
[----:B------:R-:W-:-:S02]  /*8320*/  ISETP.GE.AND P4, PT, R182, R167, PT ;  /* 0x000000a7b600720c */ /* 0x000fc40003f86270 */
[----:B------:R-:W-:-:S05]  /*8330*/  IADD3 R224, R237, 0x7000, RZ ;  /* 0x00007000ede07810 */ /* 0x000fca0007ffe0ff */
[----:B------:R5:W5:Y:S01]  /*8340*/  MUFU.TANH R93, R67 ;  /* 0x00000043005d7308 */ /* 0x000b620000002400 */
[----:B-1----:R-:W-:Y:S01]  /*8350*/  FFMA.FTZ R75, R81, UR4, R78 ;  /* 0x00000004514b7c23 */ /* 0x002fe2000801004e */
[----:B------:R-:W-:Y:S01]  /*8360*/  FSEL R78, R76, -INF , !P5 ;  /* 0xff8000004c4e7808 */ /* 0x000fe20006800000 */
[----:B------:R-:W-:Y:S01]  /*8370*/  FFMA.FTZ R81, R83, UR4, R96 ;  /* 0x0000000453517c23 */ /* 0x000fe20008010060 */
[-C--:B------:R-:W-:Y:S01]  /*8380*/  ISETP.GE.AND P5, PT, R174, R167.reuse, PT ;  /* 0x000000a7ae00720c */ /* 0x080fe20003fa6270 */
[----:B------:R-:W-:Y:S02]  /*8390*/  FFMA.FTZ R83, R87, UR4, R100 ;  /* 0x0000000457537c23 */ /* 0x000fe40008010064 */
[----:B---3--:R-:W-:Y:S01]  /*83a0*/  FFMA.FTZ R111, R82, UR4, R111 ;  /* 0x00000004526f7c23 */ /* 0x008fe2000801006f */
[----:B------:R-:W-:Y:S01]  /*83b0*/  I2F R121, R124 ;  /* 0x0000007c00797306 */ /* 0x000fe20000201400 */
[----:B--2---:R-:W-:Y:S01]  /*83c0*/  FFMA.FTZ R70, R166, UR4, R135 ;  /* 0x00000004a6467c23 */ /* 0x004fe20008010087 */
[----:B------:R-:W-:Y:S01]  /*83d0*/  FSEL R85, R85, -INF , !P5 ;  /* 0xff80000055557808 */ /* 0x000fe20006800000 */
[----:B----4-:R-:W-:Y:S01]  /*83e0*/  FFMA.FTZ R82, R80, UR4, R101 ;  /* 0x0000000450527c23 */ /* 0x010fe20008010065 */
[----:B------:R-:W-:-:S02]  /*83f0*/  ISETP.GE.AND P5, PT, R178, R167, PT ;  /* 0x000000a7b200720c */ /* 0x000fc40003fa6270 */
[----:B------:R-:W-:Y:S02]  /*8400*/  FSEL R70, R70, -INF , !P0 ;  /* 0xff80000046467808 */ /* 0x000fe40004000000 */
[----:B------:R-:W1:Y:S01]  /*8410*/  MUFU.TANH R2, R2 ;  /* 0x0000000200027308 */ /* 0x000e620000002400 */
[-C--:B------:R-:W-:Y:S01]  /*8420*/  ISETP.GE.AND P0, PT, R184, R167.reuse, PT ;  /* 0x000000a7b800720c */ /* 0x080fe20003f06270 */
[----:B-----5:R-:W-:Y:S01]  /*8430*/  FFMA.FTZ R67, R186, UR4, R248 ;  /* 0x00000004ba437c23 */ /* 0x020fe200080100f8 */
[----:B------:R-:W-:Y:S01]  /*8440*/  FSEL R101, R97, -INF , !P5 ;  /* 0xff80000061657808 */ /* 0x000fe20006800000 */
[----:B------:R-:W-:Y:S01]  /*8450*/  FFMA.FTZ R93, R0, UR4, R93 ;  /* 0x00000004005d7c23 */ /* 0x000fe2000801005d */
[----:B------:R-:W-:Y:S01]  /*8460*/  FSEL R76, R73, -INF , !P0 ;  /* 0xff800000494c7808 */ /* 0x000fe20004000000 */
[----:B------:R-:W-:Y:S01]  /*8470*/  FMUL.FTZ R0, R42, c[0x0][0x2ec] ;  /* 0x0000bb002a007a20 */ /* 0x000fe20000410000 */
[-C--:B------:R-:W-:Y:S01]  /*8480*/  ISETP.GE.AND P0, PT, R176, R167.reuse, PT ;  /* 0x000000a7b000720c */ /* 0x080fe20003f06270 */
[----:B------:R-:W-:Y:S01]  /*8490*/  I2F R86, R182 ;  /* 0x000000b600567306 */ /* 0x000fe20000201400 */
[----:B------:R-:W-:-:S02]  /*84a0*/  ISETP.GE.AND P5, PT, R124, R167, PT ;  /* 0x000000a77c00720c */ /* 0x000fc40003fa6270 */
[----:B------:R-:W-:Y:S02]  /*84b0*/  FSEL R83, R83, -INF , !P0 ;  /* 0xff80000053537808 */ /* 0x000fe40004000000 */
[----:B------:R-:W-:Y:S02]  /*84c0*/  FSEL R67, R67, -INF , !P2 ;  /* 0xff80000043437808 */ /* 0x000fe40005000000 */
[----:B------:R-:W-:Y:S01]  /*84d0*/  ISETP.GE.AND P0, PT, R196, R167, PT ;  /* 0x000000a7c400720c */ /* 0x000fe20003f06270 */
[----:B------:R-:W-:Y:S01]  /*84e0*/  I2F R122, R196 ;  /* 0x000000c4007a7306 */ /* 0x000fe20000201400 */
[----:B-1----:R-:W-:Y:S01]  /*84f0*/  FFMA.FTZ R2, R121, UR4, R2 ;  /* 0x0000000479027c23 */ /* 0x002fe20008010002 */
[----:B------:R-:W-:-:S04]  /*8500*/  ISETP.GE.AND P2, PT, R222, R165, PT ;  /* 0x000000a5de00720c */ /* 0x000fc80003f46270 */
[----:B------:R-:W-:Y:S01]  /*8510*/  FSEL R98, R2, -INF , !P5 ;  /* 0xff80000002627808 */ /* 0x000fe20006800000 */
[----:B------:R-:W-:Y:S01]  /*8520*/  FMUL.FTZ R2, R16, c[0x0][0x2ec] ;  /* 0x0000bb0010027a20 */ /* 0x000fe20000410000 */
[----:B------:R-:W1:Y:S01]  /*8530*/  MUFU.TANH R77, R77 ;  /* 0x0000004d004d7308 */ /* 0x000e620000002400 */
[----:B------:R-:W-:Y:S02]  /*8540*/  ISETP.GE.AND P5, PT, R194, R167, PT ;  /* 0x000000a7c200720c */ /* 0x000fe40003fa6270 */
[----:B------:R-:W-:Y:S02]  /*8550*/  FSEL R75, R75, -INF , !P2 ;  /* 0xff8000004b4b7808 */ /* 0x000fe40005000000 */
[----:B------:R-:W-:-:S03]  /*8560*/  ISETP.GE.AND P2, PT, R174, R165, PT ;  /* 0x000000a5ae00720c */ /* 0x000fc60003f46270 */
[----:B------:R-:W2:Y:S01]  /*8570*/  MUFU.TANH R227, R74 ;  /* 0x0000004a00e37308 */ /* 0x000ea20000002400 */
[----:B------:R-:W-:Y:S02]  /*8580*/  FSEL R82, R82, -INF , !P2 ;  /* 0xff80000052527808 */ /* 0x000fe40005000000 */
[----:B------:R-:W-:-:S04]  /*8590*/  ISETP.GE.AND P2, PT, R178, R165, PT ;  /* 0x000000a5b200720c */ /* 0x000fc80003f46270 */
[----:B------:R-:W-:Y:S01]  /*85a0*/  FSEL R93, R93, -INF , !P2 ;  /* 0xff8000005d5d7808 */ /* 0x000fe20005000000 */
[----:B------:R-:W3:Y:S01]  /*85b0*/  MUFU.TANH R49, R49 ;  /* 0x0000003100317308 */ /* 0x000ee20000002400 */
[----:B-1----:R-:W-:Y:S01]  /*85c0*/  FFMA.FTZ R65, R166, UR4, R77 ;  /* 0x00000004a6417c23 */ /* 0x002fe2000801004d */
[----:B------:R-:W-:Y:S01]  /*85d0*/  ISETP.GE.AND P2, PT, R124, R165, PT ;  /* 0x000000a57c00720c */ /* 0x000fe20003f46270 */
[C---:B------:R-:W-:Y:S01]  /*85e0*/  FFMA.FTZ R77, R86.reuse, UR4, R225 ;  /* 0x00000004564d7c23 */ /* 0x040fe200080100e1 */
[----:B------:R-:W-:Y:S02]  /*85f0*/  IADD3 R225, R237, 0x6800, RZ ;  /* 0x00006800ede17810 */ /* 0x000fe40007ffe0ff */
[----:B------:R-:W-:Y:S02]  /*8600*/  FSEL R65, R65, -INF , !P3 ;  /* 0xff80000041417808 */ /* 0x000fe40005800000 */
[----:B------:R-:W-:Y:S01]  /*8610*/  I2F R118, R126 ;  /* 0x0000007e00767306 */ /* 0x000fe20000201400 */
[----:B--2---:R-:W-:Y:S01]  /*8620*/  FFMA.FTZ R74, R86, UR4, R227 ;  /* 0x00000004564a7c23 */ /* 0x004fe200080100e3 */
[----:B------:R-:W-:-:S02]  /*8630*/  FSEL R77, R77, -INF , !P4 ;  /* 0xff8000004d4d7808 */ /* 0x000fc40006000000 */
[----:B------:R-:W-:Y:S02]  /*8640*/  ISETP.GE.AND P3, PT, R184, R165, PT ;  /* 0x000000a5b800720c */ /* 0x000fe40003f66270 */
[----:B------:R-:W-:Y:S02]  /*8650*/  ISETP.GE.AND P4, PT, R214, R167, PT ;  /* 0x000000a7d600720c */ /* 0x000fe40003f86270 */
[----:B------:R-:W1:Y:S01]  /*8660*/  MUFU.TANH R11, R11 ;  /* 0x0000000b000b7308 */ /* 0x000e620000002400 */
[----:B---3--:R-:W-:Y:S01]  /*8670*/  FFMA.FTZ R49, R122, UR4, R49 ;  /* 0x000000047a317c23 */ /* 0x008fe20008010031 */
[----:B------:R-:W-:Y:S02]  /*8680*/  FSEL R73, R111, -INF , !P3 ;  /* 0xff8000006f497808 */ /* 0x000fe40005800000 */
[----:B------:R-:W-:Y:S02]  /*8690*/  FSEL R84, R84, -INF , !P4 ;  /* 0xff80000054547808 */ /* 0x000fe40006000000 */
[----:B------:R-:W-:-:S02]  /*86a0*/  FSEL R99, R49, -INF , !P0 ;  /* 0xff80000031637808 */ /* 0x000fc40004000000 */
[----:B------:R-:W-:Y:S01]  /*86b0*/  I2F R112, R194 ;  /* 0x000000c200707306 */ /* 0x000fe20000201400 */
[----:B------:R-:W-:Y:S02]  /*86c0*/  ISETP.GE.AND P0, PT, R126, R167, PT ;  /* 0x000000a77e00720c */ /* 0x000fe40003f06270 */
[----:B------:R-:W-:Y:S02]  /*86d0*/  ISETP.GE.AND P3, PT, R176, R165, PT ;  /* 0x000000a5b000720c */ /* 0x000fe40003f66270 */
[----:B------:R-:W-:Y:S02]  /*86e0*/  ISETP.GE.AND P4, PT, R134, R167, PT ;  /* 0x000000a78600720c */ /* 0x000fe40003f86270 */
[C---:B------:R-:W-:Y:S01]  /*86f0*/  IADD3 R227, R237.reuse, 0x5800, RZ ;  /* 0x00005800ede37810 */ /* 0x040fe20007ffe0ff */
[----:B------:R-:W2:Y:S01]  /*8700*/  MUFU.TANH R9, R33 ;  /* 0x0000002100097308 */ /* 0x000ea20000002400 */
[----:B-1----:R-:W-:Y:S01]  /*8710*/  FFMA.FTZ R88, R118, UR4, R11 ;  /* 0x0000000476587c23 */ /* 0x002fe2000801000b */
[----:B------:R-:W-:Y:S01]  /*8720*/  IADD3 R166, R237, 0x7800, RZ ;  /* 0x00007800eda67810 */ /* 0x000fe20007ffe0ff */
[----:B------:R-:W-:-:S05]  /*8730*/  FMUL.FTZ R11, R17, c[0x0][0x2ec] ;  /* 0x0000bb00110b7a20 */ /* 0x000fca0000410000 */
[----:B------:R-:W1:Y:S08]  /*8740*/  MUFU.TANH R15, R15 ;  /* 0x0000000f000f7308 */ /* 0x000e700000002400 */
[----:B------:R-:W-:Y:S01]  /*8750*/  I2F R120, R134 ;  /* 0x0000008600787306 */ /* 0x000fe20000201400 */
[----:B--2---:R-:W-:-:S07]  /*8760*/  FFMA.FTZ R9, R112, UR4, R9 ;  /* 0x0000000470097c23 */ /* 0x004fce0008010009 */
[----:B------:R-:W-:Y:S01]  /*8770*/  I2F R114, R220 ;  /* 0x000000dc00727306 */ /* 0x000fe20000201400 */
[----:B-1----:R-:W-:-:S05]  /*8780*/  FFMA.FTZ R15, R118, UR4, R15 ;  /* 0x00000004760f7c23 */ /* 0x002fca000801000f */
[----:B------:R-:W-:Y:S02]  /*8790*/  FSEL R96, R15, -INF , !P0 ;  /* 0xff8000000f607808 */ /* 0x000fe40004000000 */
[----:B------:R1:W2:Y:S01]  /*87a0*/  MUFU.TANH R92, R66 ;  /* 0x00000042005c7308 */ /* 0x0002a20000002400 */
[----:B------:R-:W-:-:S07]  /*87b0*/  ISETP.GE.AND P0, PT, R220, R167, PT ;  /* 0x000000a7dc00720c */ /* 0x000fce0003f06270 */
[----:B------:R-:W3:Y:S08]  /*87c0*/  MUFU.TANH R45, R45 ;  /* 0x0000002d002d7308 */ /* 0x000ef00000002400 */
[----:B------:R-:W4:Y:S01]  /*87d0*/  MUFU.TANH R21, R21 ;  /* 0x0000001500157308 */ /* 0x000f220000002400 */
[----:B-1----:R-:W-:Y:S01]  /*87e0*/  FFMA.FTZ R66, R95, UR4, R246 ;  /* 0x000000045f427c23 */ /* 0x002fe200080100f6 */
[----:B------:R-:W-:Y:S01]  /*87f0*/  FSEL R95, R9, -INF , !P5 ;  /* 0xff800000095f7808 */ /* 0x000fe20006800000 */
[----:B--2---:R-:W-:Y:S01]  /*8800*/  FFMA.FTZ R80, R87, UR4, R92 ;  /* 0x0000000457507c23 */ /* 0x004fe2000801005c */
[----:B------:R-:W-:-:S02]  /*8810*/  ISETP.GE.AND P5, PT, R108, R167, PT ;  /* 0x000000a76c00720c */ /* 0x000fc40003fa6270 */
[----:B------:R-:W-:Y:S02]  /*8820*/  FSEL R66, R66, -INF , !P1 ;  /* 0xff80000042427808 */ /* 0x000fe40004800000 */
[----:B------:R-:W1:Y:S01]  /*8830*/  MUFU.TANH R89, R52 ;  /* 0x0000003400597308 */ /* 0x000e620000002400 */
[-C--:B------:R-:W-:Y:S01]  /*8840*/  ISETP.GE.AND P1, PT, R182, R165.reuse, PT ;  /* 0x000000a5b600720c */ /* 0x080fe20003f26270 */
[----:B---3--:R-:W-:Y:S01]  /*8850*/  FFMA.FTZ R45, R120, UR4, R45 ;  /* 0x00000004782d7c23 */ /* 0x008fe2000801002d */
[----:B------:R-:W-:Y:S02]  /*8860*/  FSEL R80, R80, -INF , !P3 ;  /* 0xff80000050507808 */ /* 0x000fe40005800000 */
[----:B------:R-:W-:Y:S02]  /*8870*/  FSEL R74, R74, -INF , !P1 ;  /* 0xff8000004a4a7808 */ /* 0x000fe40004800000 */
[-C--:B------:R-:W-:Y:S01]  /*8880*/  ISETP.GE.AND P1, PT, R214, R165.reuse, PT ;  /* 0x000000a5d600720c */ /* 0x080fe20003f26270 */
[----:B------:R-:W-:Y:S01]  /*8890*/  I2F R116, R192 ;  /* 0x000000c000747306 */ /* 0x000fe20000201400 */
[----:B----4-:R-:W-:Y:S01]  /*88a0*/  FFMA.FTZ R21, R114, UR4, R21 ;  /* 0x0000000472157c23 */ /* 0x010fe20008010015 */
[----:B------:R-:W-:-:S02]  /*88b0*/  ISETP.GE.AND P3, PT, R196, R165, PT ;  /* 0x000000a5c400720c */ /* 0x000fc40003f66270 */
[----:B------:R-:W-:Y:S02]  /*88c0*/  FSEL R81, R81, -INF , !P1 ;  /* 0xff80000051517808 */ /* 0x000fe40004800000 */
[----:B------:R-:W-:Y:S02]  /*88d0*/  ISETP.GE.AND P1, PT, R134, R165, PT ;  /* 0x000000a58600720c */ /* 0x000fe40003f26270 */
[----:B------:R-:W2:Y:S01]  /*88e0*/  MUFU.TANH R13, R13 ;  /* 0x0000000d000d7308 */ /* 0x000ea20000002400 */
[----:B-1----:R-:W-:Y:S01]  /*88f0*/  FFMA.FTZ R89, R120, UR4, R89 ;  /* 0x0000000478597c23 */ /* 0x002fe20008010059 */
[----:B------:R-:W-:Y:S02]  /*8900*/  FSEL R92, R45, -INF , !P1 ;  /* 0xff8000002d5c7808 */ /* 0x000fe40004800000 */
[----:B------:R-:W-:Y:S02]  /*8910*/  FSEL R107, R21, -INF , !P0 ;  /* 0xff800000156b7808 */ /* 0x000fe40004000000 */
[----:B------:R-:W-:-:S02]  /*8920*/  FSEL R100, R89, -INF , !P4 ;  /* 0xff80000059647808 */ /* 0x000fc40006000000 */
[----:B------:R-:W1:Y:S01]  /*8930*/  MUFU.TANH R53, R53 ;  /* 0x0000003500357308 */ /* 0x000e620000002400 */
[C---:B------:R-:W-:Y:S02]  /*8940*/  ISETP.GE.AND P1, PT, R192.reuse, R165, PT ;  /* 0x000000a5c000720c */ /* 0x040fe40003f26270 */
[----:B------:R-:W-:Y:S02]  /*8950*/  PLOP3.LUT P0, PT, PT, PT, UP0, 0x80, 0x0 ;  /* 0x000000000000781c */ /* 0x000fe40003f0f008 */
[----:B------:R-:W-:-:S03]  /*8960*/  ISETP.GE.AND P4, PT, R192, R167, PT ;  /* 0x000000a7c000720c */ /* 0x000fc60003f86270 */
[----:B------:R-:W3:Y:S01]  /*8970*/  MUFU.TANH R29, R37 ;  /* 0x00000025001d7308 */ /* 0x000ee20000002400 */
[----:B--2---:R-:W-:-:S05]  /*8980*/  FFMA.FTZ R13, R116, UR4, R13 ;  /* 0x00000004740d7c23 */ /* 0x004fca000801000d */
[----:B------:R-:W-:Y:S02]  /*8990*/  FSEL R89, R13, -INF , !P1 ;  /* 0xff8000000d597808 */ /* 0x000fe40004800000 */
[----:B------:R-:W2:Y:S01]  /*89a0*/  MUFU.TANH R12, R38 ;  /* 0x00000026000c7308 */ /* 0x000ea20000002400 */
[----:B-1----:R-:W-:Y:S01]  /*89b0*/  FFMA.FTZ R53, R122, UR4, R53 ;  /* 0x000000047a357c23 */ /* 0x002fe20008010035 */
[----:B------:R-:W-:-:S04]  /*89c0*/  ISETP.GE.AND P1, PT, R190, R165, PT ;  /* 0x000000a5be00720c */ /* 0x000fc80003f26270 */
[----:B------:R-:W-:Y:S02]  /*89d0*/  FSEL R91, R53, -INF , !P3 ;  /* 0xff800000355b7808 */ /* 0x000fe40005800000 */
[----:B------:R-:W-:Y:S01]  /*89e0*/  I2F R123, R190 ;  /* 0x000000be007b7306 */ /* 0x000fe20000201400 */
[----:B---3--:R-:W-:Y:S01]  /*89f0*/  FFMA.FTZ R29, R116, UR4, R29 ;  /* 0x00000004741d7c23 */ /* 0x008fe2000801001d */
[----:B------:R-:W-:-:S04]  /*8a00*/  ISETP.GE.AND P3, PT, R126, R165, PT ;  /* 0x000000a57e00720c */ /* 0x000fc80003f66270 */
[----:B------:R-:W-:Y:S02]  /*8a10*/  FSEL R97, R29, -INF , !P4 ;  /* 0xff8000001d617808 */ /* 0x000fe40006000000 */
[----:B------:R-:W1:Y:S01]  /*8a20*/  MUFU.TANH R0, R0 ;  /* 0x0000000000007308 */ /* 0x000e620000002400 */
[----:B--2---:R-:W-:Y:S01]  /*8a30*/  FFMA.FTZ R12, R121, UR4, R12 ;  /* 0x00000004790c7c23 */ /* 0x004fe2000801000c */
[----:B------:R-:W-:Y:S02]  /*8a40*/  ISETP.GE.AND P4, PT, R190, R167, PT ;  /* 0x000000a7be00720c */ /* 0x000fe40003f86270 */
[----:B------:R-:W-:Y:S02]  /*8a50*/  FSEL R88, R88, -INF , !P3 ;  /* 0xff80000058587808 */ /* 0x000fe40005800000 */
[----:B------:R-:W-:Y:S02]  /*8a60*/  FSEL R90, R12, -INF , !P2 ;  /* 0xff8000000c5a7808 */ /* 0x000fe40005000000 */
[----:B------:R-:W2:Y:S01]  /*8a70*/  MUFU.TANH R25, R25 ;  /* 0x0000001900197308 */ /* 0x000ea20000002400 */
[----:B------:R-:W-:-:S02]  /*8a80*/  ISETP.GE.AND P2, PT, R194, R165, PT ;  /* 0x000000a5c200720c */ /* 0x000fc40003f46270 */
[----:B------:R-:W-:-:S05]  /*8a90*/  ISETP.GE.AND P3, PT, R220, R165, PT ;  /* 0x000000a5dc00720c */ /* 0x000fca0003f66270 */
[----:B------:R-:W3:Y:S01]  /*8aa0*/  MUFU.TANH R40, R40 ;  /* 0x0000002800287308 */ /* 0x000ee20000002400 */
[----:B-1----:R-:W-:-:S05]  /*8ab0*/  FFMA.FTZ R0, R123, UR4, R0 ;  /* 0x000000047b007c23 */ /* 0x002fca0008010000 */
[----:B------:R-:W-:Y:S01]  /*8ac0*/  FSEL R86, R0, -INF , !P1 ;  /* 0xff80000000567808 */ /* 0x000fe20004800000 */
[----:B------:R-:W-:Y:S01]  /*8ad0*/  FFMA.FTZ R0, R170, UR4, R191 ;  /* 0x00000004aa007c23 */ /* 0x000fe200080100bf */
[----:B------:R-:W-:Y:S01]  /*8ae0*/  I2F R105, R108 ;  /* 0x0000006c00697306 */ /* 0x000fe20000201400 */
[----:B--2---:R-:W-:Y:S01]  /*8af0*/  FFMA.FTZ R25, R112, UR4, R25 ;  /* 0x0000000470197c23 */ /* 0x004fe20008010019 */
[-C--:B------:R-:W-:Y:S02]  /*8b00*/  ISETP.GE.AND P1, PT, R104, R165.reuse, PT ;  /* 0x000000a56800720c */ /* 0x080fe40003f26270 */
[----:B------:R-:W-:Y:S02]  /*8b10*/  FSEL R0, R0, -INF , !P6 ;  /* 0xff80000000007808 */ /* 0x000fe40007000000 */
[----:B------:R-:W-:Y:S02]  /*8b20*/  FSEL R87, R25, -INF , !P2 ;  /* 0xff80000019577808 */ /* 0x000fe40005000000 */
[----:B------:R-:W-:Y:S01]  /*8b30*/  I2F R106, R104 ;  /* 0x00000068006a7306 */ /* 0x000fe20000201400 */
[----:B---3--:R-:W-:Y:S01]  /*8b40*/  FFMA.FTZ R40, R123, UR4, R40 ;  /* 0x000000047b287c23 */ /* 0x008fe20008010028 */
[----:B------:R-:W-:Y:S01]  /*8b50*/  BAR.SYNC.DEFER_BLOCKING 0x0 ;  /* 0x0000000000007b1d */ /* 0x000fe20000010000 */
[----:B------:R-:W-:-:S03]  /*8b60*/  ISETP.GE.AND P2, PT, R108, R165, PT ;  /* 0x000000a56c00720c */ /* 0x000fc60003f46270 */
[----:B------:R-:W-:Y:S02]  /*8b70*/  FSEL R94, R40, -INF , !P4 ;  /* 0xff800000285e7808 */ /* 0x000fe40006000000 */
[----:B------:R-:W1:Y:S01]  /*8b80*/  MUFU.TANH R23, R23 ;  /* 0x0000001700177308 */ /* 0x000e620000002400 */
[----:B------:R-:W-:-:S07]  /*8b90*/  ISETP.GE.AND P4, PT, R104, R167, PT ;  /* 0x000000a76800720c */ /* 0x000fce0003f86270 */
[----:B------:R-:W2:Y:S08]  /*8ba0*/  MUFU.TANH R2, R2 ;  /* 0x0000000200027308 */ /* 0x000eb00000002400 */
[----:B------:R-:W3:Y:S01]  /*8bb0*/  MUFU.TANH R11, R11 ;  /* 0x0000000b000b7308 */ /* 0x000ee20000002400 */
[----:B-1----:R-:W-:-:S05]  /*8bc0*/  FFMA.FTZ R23, R114, UR4, R23 ;  /* 0x0000000472177c23 */ /* 0x002fca0008010017 */
[----:B------:R-:W-:Y:S02]  /*8bd0*/  FSEL R104, R23, -INF , !P3 ;  /* 0xff80000017687808 */ /* 0x000fe40005800000 */
[----:B------:R-:W1:Y:S01]  /*8be0*/  MUFU.TANH R8, R8 ;  /* 0x0000000800087308 */ /* 0x000e620000002400 */
[----:B--2---:R-:W-:-:S07]  /*8bf0*/  FFMA.FTZ R2, R105, UR4, R2 ;  /* 0x0000000469027c23 */ /* 0x004fce0008010002 */
[----:B------:R-:W2:Y:S01]  /*8c00*/  MUFU.TANH R9, R19 ;  /* 0x0000001300097308 */ /* 0x000ea20000002400 */
[----:B---3--:R-:W-:Y:S02]  /*8c10*/  FFMA.FTZ R11, R106, UR4, R11 ;  /* 0x000000046a0b7c23 */ /* 0x008fe4000801000b */
[----:B-1----:R-:W-:-:S03]  /*8c20*/  FFMA.FTZ R8, R105, UR4, R8 ;  /* 0x0000000469087c23 */ /* 0x002fc60008010008 */
[----:B------:R-:W-:Y:S02]  /*8c30*/  FSEL R105, R11, -INF , !P4 ;  /* 0xff8000000b697808 */ /* 0x000fe40006000000 */
[----:B------:R-:W-:Y:S01]  /*8c40*/  FSEL R103, R8, -INF , !P2 ;  /* 0xff80000008677808 */ /* 0x000fe20005000000 */
[----:B--2---:R-:W-:Y:S01]  /*8c50*/  FFMA.FTZ R102, R106, UR4, R9 ;  /* 0x000000046a667c23 */ /* 0x004fe20008010009 */
[----:B------:R-:W-:-:S04]  /*8c60*/  FSEL R106, R2, -INF , !P5 ;  /* 0xff800000026a7808 */ /* 0x000fc80006800000 */
        /* <DEDUP_REMOVED lines=20> */
[----:B---3--:R-:W-:-:S04]  /*8db0*/  UIMAD.WIDE.U32 UR26, UR27, UR7, URZ ;  /* 0x000000071b1a72a5 */ /* 0x008fc8000f8e003f */
[----:B------:R-:W-:Y:S02]  /*8dc0*/  UIADD3 UR6, -UR27, URZ, URZ ;  /* 0x0000003f1b067290 */ /* 0x000fe4000fffe13f */
[----:B------:R-:W-:Y:S02]  /*8dd0*/  UMOV UR29, UR31 ;  /* 0x0000001f001d7c82 */ /* 0x000fe40008000000 */
[----:B------:R-:W-:Y:S02]  /*8de0*/  UIADD3 UR9, -UR29, URZ, URZ ;  /* 0x0000003f1d097290 */ /* 0x000fe4000fffe13f */
[----:B------:R-:W-:Y:S02]  /*8df0*/  UIMAD UR7, UR22, UR6, UR7 ;  /* 0x00000006160772a4 */ /* 0x000fe4000f8e0207 */
[----:B------:R-:W-:Y:S02]  /*8e00*/  UIMAD UR9, UR22, UR9, UR11 ;  /* 0x00000009160972a4 */ /* 0x000fe4000f8e020b */
[----:B------:R-:W-:-:S02]  /*8e10*/  UISETP.GT.U32.AND UP0, UPT, UR22, UR7, UPT ;  /* 0x000000071600728c */ /* 0x000fc4000bf04070 */
[----:B------:R-:W-:Y:S02]  /*8e20*/  UISETP.GT.U32.AND UP2, UPT, UR22, UR9, UPT ;  /* 0x000000091600728c */ /* 0x000fe4000bf44070 */
[----:B------:R-:W-:Y:S02]  /*8e30*/  ULDC UR6, c[0x0][0x2d0] ;  /* 0x0000b40000067ab9 */ /* 0x000fe40000000800 */
[----:B------:R-:W-:Y:S02]  /*8e40*/  ULOP3.LUT UR28, UR28, UR6, URZ, 0x3c, !UPT ;  /* 0x000000061c1c7292 */ /* 0x000fe4000f8e3c3f */
[----:B------:R-:W-:Y:S02]  /*8e50*/  ULOP3.LUT UR24, UR24, UR6, URZ, 0x3c, !UPT ;  /* 0x0000000618187292 */ /* 0x000fe4000f8e3c3f */
[----:B------:R-:W-:Y:S02]  /*8e60*/  UISETP.GE.AND UP1, UPT, UR28, URZ, UPT ;  /* 0x0000003f1c00728c */ /* 0x000fe4000bf26270 */
[----:B------:R-:W-:-:S02]  /*8e70*/  @!UP0 UIADD3 UR7, UR7, -UR22, URZ ;  /* 0x8000001607078290 */ /* 0x000fc4000fffe03f */
[----:B------:R-:W-:Y:S02]  /*8e80*/  @!UP2 UIADD3 UR9, UR9, -UR22, URZ ;  /* 0x800000160909a290 */ /* 0x000fe4000fffe03f */
[----:B------:R-:W-:Y:S02]  /*8e90*/  UISETP.GE.U32.AND UP3, UPT, UR7, UR22, UPT ;  /* 0x000000160700728c */ /* 0x000fe4000bf66070 */
[----:B------:R-:W-:Y:S02]  /*8ea0*/  UISETP.GE.U32.AND UP4, UPT, UR9, UR22, UPT ;  /* 0x000000160900728c */ /* 0x000fe4000bf86070 */
[----:B------:R-:W-:Y:S02]  /*8eb0*/  @!UP0 UIADD3 UR27, UR27, 0x1, URZ ;  /* 0x000000011b1b8890 */ /* 0x000fe4000fffe03f */
[----:B------:R-:W-:Y:S02]  /*8ec0*/  UISETP.GE.AND UP0, UPT, UR24, URZ, UPT ;  /* 0x0000003f1800728c */ /* 0x000fe4000bf06270 */
[----:B------:R-:W-:-:S02]  /*8ed0*/  @!UP2 UIADD3 UR29, UR29, 0x1, URZ ;  /* 0x000000011d1da890 */ /* 0x000fc4000fffe03f */
[----:B------:R-:W-:Y:S02]  /*8ee0*/  UISETP.NE.AND UP2, UPT, URZ, UR6, UPT ;  /* 0x000000063f00728c */ /* 0x000fe4000bf45270 */
[----:B------:R-:W-:Y:S02]  /*8ef0*/  @UP3 UIADD3 UR27, UR27, 0x1, URZ ;  /* 0x000000011b1b3890 */ /* 0x000fe4000fffe03f */
[----:B------:R-:W-:Y:S02]  /*8f00*/  @UP4 UIADD3 UR29, UR29, 0x1, URZ ;  /* 0x000000011d1d4890 */ /* 0x000fe4000fffe03f */
[----:B------:R-:W-:Y:S02]  /*8f10*/  ULOP3.LUT UR7, URZ, UR6, URZ, 0x33, !UPT ;  /* 0x000000063f077292 */ /* 0x000fe4000f8e333f */
        /* <DEDUP_REMOVED lines=21> */
[----:B--2---:R-:W-:Y:S02]  /*9070*/  IADD3 R2, -R9, R2, RZ ;  /* 0x0000000209027210 */ /* 0x004fe40007ffe1ff */
[----:B------:R-:W-:-:S03]  /*9080*/  MOV R9, UR27 ;  /* 0x0000001b00097c02 */ /* 0x000fc60008000f00 */
[----:B------:R-:W-:Y:S01]  /*9090*/  IMAD.U32 R9, RZ, RZ, UR7 ;  /* 0x00000007ff097e24 */ /* 0x000fe2000f8e00ff */
[----:B------:R-:W-:-:S03]  /*90a0*/  SHF.R.S32.HI R17, RZ, 0x1f, R2 ;  /* 0x0000001fff117819 */ /* 0x000fc60000011402 */
[----:B------:R-:W-:-:S04]  /*90b0*/  IMAD.WIDE.U32 R8, R2, c[0x0][0x180], R8 ;  /* 0x0000600002087a25 */ /* 0x000fc800078e0008 */
[----:B------:R-:W-:Y:S02]  /*90c0*/  IMAD R17, R17, c[0x0][0x180], RZ ;  /* 0x0000600011117a24 */ /* 0x000fe400078e02ff */
[----:B------:R-:W-:Y:S02]  /*90d0*/  IMAD.MOV.U32 R16, RZ, RZ, R8 ;  /* 0x000000ffff107224 */ /* 0x000fe400078e0008 */
[----:B------:R-:W-:-:S05]  /*90e0*/  IMAD R17, R2, c[0x0][0x184], R17 ;  /* 0x0000610002117a24 */ /* 0x000fca00078e0211 */
[----:B------:R-:W-:Y:S01]  /*90f0*/  IADD3 R17, R9, R17, RZ ;  /* 0x0000001109117210 */ /* 0x000fe20007ffe0ff */
[----:B------:R-:W-:Y:S05]  /*9100*/  BRA `(.L_x_2497) ;  /* 0x0000004000007947 */ /* 0x000fea0003800000 */
.L_x_2496:
[----:B------:R-:W-:-:S04]  /*9110*/  ULEA UR6, -UR10, URZ, 0x8 ;  /* 0x0000003f0a067291 */ /* 0x000fc8000f8e413f */
[----:B------:R-:W-:Y:S02]  /*9120*/  USHF.R.S32.HI UR7, URZ, 0x1f, UR6 ;  /* 0x0000001f3f077899 */ /* 0x000fe40008011406 */
[----:B------:R-:W-:-:S04]  /*9130*/  MOV R16, UR6 ;  /* 0x0000000600107c02 */ /* 0x000fc80008000f00 */
[----:B------:R-:W-:Y:S02]  /*9140*/  MOV R17, UR7 ;  /* 0x0000000700117c02 */ /* 0x000fe40008000f00 */
.L_x_2497:
        /* <DEDUP_REMOVED lines=11> */
[-C--:B------:R-:W-:Y:S01]  /*9200*/  @!P1 IADD3 R19, P4, R16, R62.reuse, RZ ;  /* 0x0000003e10139210 */ /* 0x080fe20007f9e0ff */
[----:B------:R-:W-:Y:S01]  /*9210*/  @!P1 IMAD.MOV.U32 R18, RZ, RZ, c[0x0][0x19c] ;  /* 0x00006700ff129624 */ /* 0x000fe200078e00ff */
[-C--:B------:R-:W-:Y:S01]  /*9220*/  @!P1 LEA.HI.X R14, R14, R63.reuse, R2, 0x5, P2 ;  /* 0x0000003f0e0e9211 */ /* 0x080fe200010f2c02 */
[----:B------:R-:W-:Y:S01]  /*9230*/  @!P1 IMAD.WIDE.U32 R22, R22, 0x30, R62 ;  /* 0x0000003016169825 */ /* 0x000fe200078e003e */
[-C--:B------:R-:W-:Y:S01]  /*9240*/  @!P1 LEA R13, P2, R13, R62.reuse, 0x6 ;  /* 0x0000003e0d0d9211 */ /* 0x080fe200078430ff */
[----:B------:R1:W-:Y:S02]  /*9250*/  @P1 STS.128 [R242+0x2000], RZ ;  /* 0x002000fff2001388 */ /* 0x0003e40000000c00 */
[----:B------:R-:W-:Y:S01]  /*9260*/  IMAD.U32 R28, RZ, RZ, UR10 ;  /* 0x0000000aff1c7e24 */ /* 0x000fe2000f8e00ff */
[----:B------:R-:W-:Y:S01]  /*9270*/  @!P1 LEA.HI.X R12, R12, R63, R2, 0x6, P2 ;  /* 0x0000003f0c0c9211 */ /* 0x000fe200010f3402 */
[----:B------:R-:W-:Y:S01]  /*9280*/  IMAD.U32 R8, RZ, RZ, UR10 ;  /* 0x0000000aff087e24 */ /* 0x000fe2000f8e00ff */
[----:B------:R-:W-:Y:S01]  /*9290*/  @!P1 LEA R11, P2, R11, R62, 0x7 ;  /* 0x0000003e0b0b9211 */ /* 0x000fe200078438ff */
[----:B------:R-:W-:-:S02]  /*92a0*/  @!P1 IMAD R18, R18, 0x30, RZ ;  /* 0x0000003012129824 */ /* 0x000fc400078e02ff */
[----:B------:R-:W-:Y:S01]  /*92b0*/  @!P1 IMAD.WIDE.U32 R28, R28, 0x60, R62 ;  /* 0x000000601c1c9825 */ /* 0x000fe200078e003e */
[----:B------:R-:W-:Y:S02]  /*92c0*/  @!P1 LEA.HI.X R10, R10, R63, R2, 0x7, P2 ;  /* 0x0000003f0a0a9211 */ /* 0x000fe400010f3c02 */
[--C-:B------:R-:W-:Y:S01]  /*92d0*/  @!P1 IADD3 R21, P3, P2, R16, UR18, R62.reuse ;  /* 0x0000001210159c10 */ /* 0x100fe2000fa7e03e */
[--C-:B------:R-:W-:Y:S01]  /*92e0*/  @!P1 IMAD.X R2, R17, 0x1, R63.reuse, P4 ;  /* 0x0000000111029824 */ /* 0x100fe200020e063f */
[----:B------:R-:W-:Y:S01]  /*92f0*/  @!P1 LEA R40, P4, R19, c[0x0][0x168], 0x1 ;  /* 0x00005a0013289a11 */ /* 0x000fe200078808ff */
[----:B------:R-:W-:Y:S01]  /*9300*/  @!P1 IMAD.WIDE.U32 R8, R8, 0x70, R62 ;  /* 0x0000007008089825 */ /* 0x000fe200078e003e */
[--C-:B------:R-:W-:Y:S02]  /*9310*/  @!P1 IADD3.X R20, R17, UR15, R63.reuse, P3, P2 ;  /* 0x0000000f11149c10 */ /* 0x100fe40009fe443f */
[----:B------:R-:W-:Y:S01]  /*9320*/  @!P1 LEA R38, P2, R21, c[0x0][0x168], 0x1 ;  /* 0x00005a0015269a11 */ /* 0x000fe200078408ff */
[----:B------:R-:W-:Y:S01]  /*9330*/  @!P1 IMAD.MOV.U32 R24, RZ, RZ, c[0x0][0x19c] ;  /* 0x00006700ff189624 */ /* 0x000fe200078e00ff */
[----:B------:R-:W-:Y:S01]  /*9340*/  @!P1 LEA.HI.X R41, R19, c[0x0][0x16c], R2, 0x1, P4 ;  /* 0x00005b0013299a11 */ /* 0x000fe200020f0c02 */
[----:B------:R-:W-:Y:S01]  /*9350*/  IMAD.U32 R46, RZ, RZ, UR10 ;  /* 0x0000000aff2e7e24 */ /* 0x000fe2000f8e00ff */
[----:B------:R-:W-:Y:S01]  /*9360*/  @!P1 LEA.HI.X R39, R21, c[0x0][0x16c], R20, 0x1, P2 ;  /* 0x00005b0015279a11 */ /* 0x000fe200010f0c14 */
[----:B------:R-:W-:Y:S01]  /*9370*/  IMAD.U32 R44, RZ, RZ, UR10 ;  /* 0x0000000aff2c7e24 */ /* 0x000fe2000f8e00ff */
[----:B------:R-:W-:Y:S01]  /*9380*/  @!P1 IADD3 R19, P2, R16, R22, RZ ;  /* 0x0000001610139210 */ /* 0x000fe20007f5e0ff */
[----:B------:R-:W-:Y:S01]  /*9390*/  @!P1 IMAD.MOV.U32 R22, RZ, RZ, c[0x0][0x19c] ;  /* 0x00006700ff169624 */ /* 0x000fe200078e00ff */
[----:B------:R-:W-:Y:S01]  /*93a0*/  @!PT LDS RZ, [RZ] ;  /* 0x00000000fffff984 */ /* 0x000fe20000000800 */
[----:B------:R-:W-:Y:S01]  /*93b0*/  @!PT LDS RZ, [RZ] ;  /* 0x00000000fffff984 */ /* 0x000fe20000000800 */
[----:B------:R-:W-:Y:S01]  /*93c0*/  @!PT LDS RZ, [RZ] ;  /* 0x00000000fffff984 */ /* 0x000fe20000000800 */
[----:B------:R1:W-:Y:S01]  /*93d0*/  @!P1 LDGSTS.E.BYPASS.LTC128B.128 [R242+0x2000], [R40.64] ;  /* 0x0200000028f29fae */ /* 0x0003e2000b901d54 */
[----:B------:R-:W-:Y:S01]  /*93e0*/  IMAD.U32 R30, RZ, RZ, UR10 ;  /* 0x0000000aff1e7e24 */ /* 0x000fe2000f8e00ff */
[C---:B------:R-:W-:Y:S01]  /*93f0*/  @!P1 IADD3.X R18, R17.reuse, R23, R18, P2, !PT ;  /* 0x0000001711129210 */ /* 0x040fe200017fe412 */
[----:B------:R-:W-:Y:S01]  /*9400*/  @!P1 IMAD R22, R22, 0x60, RZ ;  /* 0x0000006016169824 */ /* 0x000fe200078e02ff */
[----:B------:R-:W-:Y:S01]  /*9410*/  @!P1 IADD3 R23, P3, R16, R28, RZ ;  /* 0x0000001c10179210 */ /* 0x000fe20007f7e0ff */
[----:B------:R-:W-:Y:S01]  /*9420*/  @!P1 IMAD R24, R24, 0x70, RZ ;  /* 0x0000007018189824 */ /* 0x000fe200078e02ff */
[----:B------:R-:W-:Y:S01]  /*9430*/  @!P1 IADD3 R25, P2, R16, R8, RZ ;  /* 0x0000000810199210 */ /* 0x000fe20007f5e0ff */
[----:B------:R-:W-:Y:S01]  /*9440*/  @!P1 IMAD.WIDE.U32 R46, R46, 0x50, R62 ;  /* 0x000000502e2e9825 */ /* 0x000fe200078e003e */
[C---:B------:R-:W-:Y:S01]  /*9450*/  @!P1 IADD3.X R22, R17.reuse, R29, R22, P3, !PT ;  /* 0x0000001d11169210 */ /* 0x040fe20001ffe416 */
[----:B------:R1:W-:Y:S01]  /*9460*/  @P1 STS.128 [R242+0x2800], RZ ;  /* 0x002800fff2001388 */ /* 0x0003e20000000c00 */
[----:B------:R-:W-:Y:S01]  /*9470*/  @!P1 IADD3.X R24, R17, R9, R24, P2, !PT ;  /* 0x0000000911189210 */ /* 0x000fe200017fe418 */
[--C-:B------:R-:W-:Y:S01]  /*9480*/  @!P1 IMAD.WIDE.U32 R44, R44, 0x90, R62.reuse ;  /* 0x000000902c2c9825 */ /* 0x100fe200078e003e */
[----:B------:R-:W-:Y:S01]  /*9490*/  @!P1 IADD3 R21, P4, R16, R46, RZ ;  /* 0x0000002e10159210 */ /* 0x000fe20007f9e0ff */
[----:B------:R-:W-:Y:S01]  /*94a0*/  @!PT LDS RZ, [RZ] ;  /* 0x00000000fffff984 */ /* 0x000fe20000000800 */
[----:B------:R-:W-:Y:S01]  /*94b0*/  @!PT LDS RZ, [RZ] ;  /* 0x00000000fffff984 */ /* 0x000fe20000000800 */
[----:B------:R-:W-:Y:S01]  /*94c0*/  @!PT LDS RZ, [RZ] ;  /* 0x00000000fffff984 */ /* 0x000fe20000000800 */
[----:B------:R1:W-:Y:S02]  /*94d0*/  @!P1 LDGSTS.E.BYPASS.LTC128B.128 [R242+0x2800], [R38.64] ;  /* 0x0280000026f29fae */ /* 0x0003e4000b901d54 */
[----:B------:R-:W-:Y:S01]  /*94e0*/  @!P1 IMAD.WIDE.U32 R30, R30, 0xa0, R62 ;  /* 0x000000a01e1e9825 */ /* 0x000fe200078e003e */
[C---:B------:R-:W-:Y:S01]  /*94f0*/  @!P1 IADD3 R27, P3, R16.reuse, R44, RZ ;  /* 0x0000002c101b9210 */ /* 0x040fe20007f7e0ff */
[----:B------:R1:W-:Y:S02]  /*9500*/  @P1 STS.128 [R242+0x3000], RZ ;  /* 0x003000fff2001388 */ /* 0x0003e40000000c00 */
[----:B------:R-:W-:Y:S01]  /*9510*/  @!P1 IMAD.MOV.U32 R20, RZ, RZ, c[0x0][0x19c] ;  /* 0x00006700ff149624 */ /* 0x000fe200078e00ff */
[----:B------:R-:W-:Y:S01]  /*9520*/  @!P1 IADD3 R29, P2, R16, R30, RZ ;  /* 0x0000001e101d9210 */ /* 0x000fe20007f5e0ff */
[----:B------:R-:W-:-:S02]  /*9530*/  @!P1 IMAD.MOV.U32 R26, RZ, RZ, c[0x0][0x19c] ;  /* 0x00006700ff1a9624 */ /* 0x000fc400078e00ff */
[----:B------:R-:W-:Y:S02]  /*9540*/  @!P1 IMAD.MOV.U32 R28, RZ, RZ, c[0x0][0x19c] ;  /* 0x00006700ff1c9624 */ /* 0x000fe400078e00ff */
[----:B------:R-:W-:Y:S02]  /*9550*/  IMAD.U32 R42, RZ, RZ, UR10 ;  /* 0x0000000aff2a7e24 */ /* 0x000fe4000f8e00ff */
[----:B------:R-:W-:Y:S02]  /*9560*/  IMAD.U32 R36, RZ, RZ, UR10 ;  /* 0x0000000aff247e24 */ /* 0x000fe4000f8e00ff */
[----:B------:R-:W-:Y:S02]  /*9570*/  IMAD.U32 R32, RZ, RZ, UR10 ;  /* 0x0000000aff207e24 */ /* 0x000fe4000f8e00ff */
[----:B------:R-:W-:Y:S02]  /*9580*/  @!P1 IMAD R20, R20, 0x50, RZ ;  /* 0x0000005014149824 */ /* 0x000fe400078e02ff */
[----:B------:R-:W-:-:S02]  /*9590*/  @!P1 IMAD R26, R26, 0x90, RZ ;  /* 0x000000901a1a9824 */ /* 0x000fc400078e02ff */
[----:B------:R-:W-:Y:S01]  /*95a0*/  @!P1 IMAD R28, R28, 0xa0, RZ ;  /* 0x000000a01c1c9824 */ /* 0x000fe200078e02ff */
[C---:B------:R-:W-:Y:S01]  /*95b0*/  @!P1 IADD3.X R20, R17.reuse, R47, R20, P4, !PT ;  /* 0x0000002f11149210 */ /* 0x040fe200027fe414 */
[----:B------:R-:W-:Y:S01]  /*95c0*/  @!P1 IMAD.WIDE.U32 R42, R42, 0xb0, R62 ;  /* 0x000000b02a2a9825 */ /* 0x000fe200078e003e */
[C---:B------:R-:W-:Y:S02]  /*95d0*/  @!P1 IADD3.X R26, R17.reuse, R45, R26, P3, !PT ;  /* 0x0000002d111a9210 */ /* 0x040fe40001ffe41a */
        /* <DEDUP_REMOVED lines=27> */
[----:B------:R-:W-:Y:S02]  /*9790*/  @!P1 IADD3 R2, P2, R16, R34, RZ ;  /* 0x0000002210029210 */ /* 0x000fe40007f5e0ff */
[----:B------:R-:W-:-:S02]  /*97a0*/  @!P1 LEA R46, P5, R15, c[0x0][0x168], 0x1 ;  /* 0x00005a000f2e9a11 */ /* 0x000fc400078a08ff */
[----:B------:R-:W-:Y:S02]  /*97b0*/  @!P1 LEA.HI.X R45, R13, c[0x0][0x16c], R12, 0x1, P4 ;  /* 0x00005b000d2d9a11 */ /* 0x000fe400020f0c0c */
[----:B------:R-:W-:Y:S02]  /*97c0*/  @!P1 LEA.HI.X R43, R11, c[0x0][0x16c], R10, 0x1, P3 ;  /* 0x00005b000b2b9a11 */ /* 0x000fe400018f0c0a */
[----:B------:R-:W-:Y:S02]  /*97d0*/  @!P1 LEA R12, P3, R19, c[0x0][0x168], 0x1 ;  /* 0x00005a00130c9a11 */ /* 0x000fe400078608ff */
[----:B------:R-:W-:Y:S02]  /*97e0*/  @!P1 IADD3.X R35, R17, R35, R8, P2, !PT ;  /* 0x0000002311239210 */ /* 0x000fe400017fe408 */
[----:B------:R-:W-:Y:S02]  /*97f0*/  @!P1 LEA.HI.X R47, R15, c[0x0][0x16c], R14, 0x1, P5 ;  /* 0x00005b000f2f9a11 */ /* 0x000fe400028f0c0e */
        /* <DEDUP_REMOVED lines=88> */
[----:B-1----:R-:W-:-:S05]  /*9d80*/  IMAD.WIDE.U32 R10, R2, 0xf0, R62 ;  /* 0x000000f0020a7825 */ /* 0x002fca00078e003e */
        /* <DEDUP_REMOVED lines=8> */
.L_x_2499:
[----:B------:R-:W-:Y:S05]  /*9e10*/  BSYNC B0 ;  /* 0x0000000000007941 */ /* 0x000fea0003800000 */
.L_x_2498:
[----:B------:R-:W0:Y:S01]  /*9e20*/  LDGDEPBAR ;  /* 0x00000000000079af */ /* 0x000e220000000000 */
[----:B------:R-:W-:-:S04]  /*9e30*/  IADD3 R62, P1, R16, R62, RZ ;  /* 0x0000003e103e7210 */ /* 0x000fc80007f3e0ff */
[----:B------:R-:W-:Y:S02]  /*9e40*/  IADD3.X R63, R17, R63, RZ, P1, !PT ;  /* 0x0000003f113f7210 */ /* 0x000fe40000ffe4ff */
.L_x_2495:
[----:B-1----:R-:W2:Y:S01]  /*9e50*/  LDL.LU R13, [R1] ;  /* 0x00000000010d7983 */ /* 0x002ea20000300800 */
[----:B------:R-:W-:Y:S02]  /*9e60*/  FMNMX.FTZ R2, R0, R109, !PT ;  /* 0x0000006d00027209 */ /* 0x000fe40007810000 */
[----:B------:R-:W-:Y:S02]  /*9e70*/  FMNMX.FTZ R11, R115, R113, !PT ;  /* 0x00000071730b7209 */ /* 0x000fe40007810000 */
[----:B------:R-:W-:Y:S02]  /*9e80*/  FMNMX.FTZ R2, R235, R2, !PT ;  /* 0x00000002eb027209 */ /* 0x000fe40007810000 */
[----:B------:R-:W-:Y:S02]  /*9e90*/  FMNMX.FTZ R11, R206, R11, !PT ;  /* 0x0000000bce0b7209 */ /* 0x000fe40007810000 */
[----:B--2---:R-:W-:-:S04]  /*9ea0*/  FMNMX.FTZ R2, R13, R2, !PT ;  /* 0x000000020d027209 */ /* 0x004fc80007810000 */
        /* <DEDUP_REMOVED lines=135> */
[----:B------:R-:W-:Y:S01]  /*a720*/  SHF.L.U32 R235, R4, 0x1, RZ ;  /* 0x0000000104eb7819 */ /* 0x000fe200000006ff */
[--C-:B------:R-:W-:Y:S01]  /*a730*/  FFMA.FTZ R109, R13, c[0x0][0x23c], -R114.reuse ;  /* 0x00008f000d6d7a23 */ /* 0x100fe20000010872 */
[C---:B------:R-:W-:Y:S01]  /*a740*/  FSETP.NEU.FTZ.AND P1, PT, R0.reuse, -INF , PT ;  /* 0xff8000000000780b */ /* 0x040fe20003f3d000 */
[----:B------:R-:W-:Y:S01]  /*a750*/  FMUL.FTZ R108, R0, c[0x0][0x23c] ;  /* 0x00008f00006c7a20 */ /* 0x000fe20000410000 */
[-C--:B------:R-:W-:Y:S01]  /*a760*/  LEA R232, R3, R235.reuse, 0x1 ;  /* 0x000000eb03e87211 */ /* 0x080fe200078e08ff */
[----:B------:R-:W1:Y:S01]  /*a770*/  LDSM.16.MT88.4 R12, [R235+0xa000] ;  /* 0x00a00000eb0c783b */ /* 0x000e620000004200 */
[----:B------:R-:W-:Y:S01]  /*a780*/  LEA R233, R241, R235, 0x1 ;  /* 0x000000ebf1e97211 */ /* 0x000fe200078e08ff */
[--C-:B------:R-:W-:Y:S01]  /*a790*/  FFMA.FTZ R126, R231, c[0x0][0x23c], -R114.reuse ;  /* 0x00008f00e77e7a23 */ /* 0x100fe20000010872 */
[----:B------:R-:W-:Y:S01]  /*a7a0*/  FSEL R108, R108, RZ, P1 ;  /* 0x000000ff6c6c7208 */ /* 0x000fe20000800000 */
[----:B------:R-:W-:Y:S01]  /*a7b0*/  LDSM.16.MT88.4 R32, [R232+0xa000] ;  /* 0x00a00000e820783b */ /* 0x000fe20000004200 */
[----:B------:R-:W-:Y:S01]  /*a7c0*/  LEA R231, R241, R232, 0x1 ;  /* 0x000000e8f1e77211 */ /* 0x000fe200078e08ff */
[----:B------:R-:W-:Y:S01]  /*a7d0*/  MUFU.EX2 R112, R112 ;  /* 0x0000007000707308 */ /* 0x000fe20000000800 */
[----:B------:R-:W-:Y:S01]  /*a7e0*/  FFMA.FTZ R123, R204, c[0x0][0x23c], -R114 ;  /* 0x00008f00cc7b7a23 */ /* 0x000fe20000010872 */
[----:B------:R-:W2:Y:S01]  /*a7f0*/  LDSM.16.MT88.4 R40, [R233+0xa000] ;  /* 0x00a00000e928783b */ /* 0x000ea20000004200 */
[--C-:B------:R-:W-:Y:S01]  /*a800*/  FFMA.FTZ R116, R115, c[0x0][0x23c], -R108.reuse ;  /* 0x00008f0073747a23 */ /* 0x100fe2000001086c */
[----:B------:R-:W-:Y:S01]  /*a810*/  LEA R248, P1, R62, c[0x0][0x168], 0x1 ;  /* 0x00005a003ef87a11 */ /* 0x000fe200078208ff */
[--C-:B------:R-:W-:Y:S01]  /*a820*/  FFMA.FTZ R115, R113, c[0x0][0x23c], -R108.reuse ;  /* 0x00008f0071737a23 */ /* 0x100fe2000001086c */
[----:B------:R-:W3:Y:S01]  /*a830*/  LDSM.16.MT88.4 R44, [R231+0xa000] ;  /* 0x00a00000e72c783b */ /* 0x000ee20000004200 */
[--C-:B------:R-:W-:Y:S01]  /*a840*/  FFMA.FTZ R113, R206, c[0x0][0x23c], -R108.reuse ;  /* 0x00008f00ce717a23 */ /* 0x100fe2000001086c */
[----:B------:R-:W4:Y:S01]  /*a850*/  MUFU.EX2 R111, R111 ;  /* 0x0000006f006f7308 */ /* 0x000f220000000800 */
[--C-:B------:R-:W-:Y:S01]  /*a860*/  FFMA.FTZ R4, R202, c[0x0][0x23c], -R108.reuse ;  /* 0x00008f00ca047a23 */ /* 0x100fe2000001086c */
[----:B------:R-:W5:Y:S01]  /*a870*/  LDSM.16.MT88.4 R20, [R235+0xa800] ;  /* 0x00a80000eb14783b */ /* 0x000f620000004200 */
[----:B------:R-:W-:-:S02]  /*a880*/  FFMA.FTZ R120, R117, c[0x0][0x23c], -R108 ;  /* 0x00008f0075787a23 */ /* 0x000fc4000001086c */
[--C-:B------:R-:W-:Y:S01]  /*a890*/  FFMA.FTZ R124, R56, c[0x0][0x23c], -R114.reuse ;  /* 0x00008f00387c7a23 */ /* 0x100fe20000010872 */
[----:B------:R-:W-:Y:S01]  /*a8a0*/  LDSM.16.MT88.4 R52, [R232+0xa800] ;  /* 0x00a80000e834783b */ /* 0x000fe20000004200 */
[----:B------:R-:W-:Y:S01]  /*a8b0*/  FFMA.FTZ R121, R58, c[0x0][0x23c], -R114 ;  /* 0x00008f003a797a23 */ /* 0x000fe20000010872 */
[----:B------:R-:W-:Y:S01]  /*a8c0*/  MUFU.EX2 R110, R110 ;  /* 0x0000006e006e7308 */ /* 0x000fe20000000800 */
[--C-:B------:R-:W-:Y:S01]  /*a8d0*/  FFMA.FTZ R117, R57, c[0x0][0x23c], -R108.reuse ;  /* 0x00008f0039757a23 */ /* 0x100fe2000001086c */
[----:B------:R-:W-:Y:S01]  /*a8e0*/  LDSM.16.MT88.4 R48, [R231+0xa800] ;  /* 0x00a80000e730783b */ /* 0x000fe20000004200 */
[--C-:B------:R-:W-:Y:S02]  /*a8f0*/  FFMA.FTZ R118, R59, c[0x0][0x23c], -R108.reuse ;  /* 0x00008f003b767a23 */ /* 0x100fe4000001086c */
[----:B------:R-:W-:Y:S01]  /*a900*/  FFMA.FTZ R3, R200, c[0x0][0x23c], -R108 ;  /* 0x00008f00c8037a23 */ /* 0x000fe2000001086c */
[----:B------:R-:W1:Y:S01]  /*a910*/  LDSM.16.MT88.4 R56, [R233+0xa800] ;  /* 0x00a80000e938783b */ /* 0x000e620000004200 */
[----:B------:R-:W-:Y:S01]  /*a920*/  FFMA.FTZ R122, R130, c[0x0][0x23c], -R114 ;  /* 0x00008f00827a7a23 */ /* 0x000fe20000010872 */
[----:B------:R-:W2:Y:S01]  /*a930*/  MUFU.EX2 R109, R109 ;  /* 0x0000006d006d7308 */ /* 0x000ea20000000800 */
        /* <DEDUP_REMOVED lines=19> */
[----:B------:R-:W2:Y:S01]  /*aa70*/  MUFU.EX2 R4, R4 ;  /* 0x0000000400047308 */ /* 0x000ea20000000800 */
[----:B----4-:R-:W-:Y:S01]  /*aa80*/  F2FP.PACK_AB R25, R115, R116 ;  /* 0x000000747319723e */ /* 0x010fe200000000ff */
        /* <DEDUP_REMOVED lines=8> */
[----:B--2---:R-:W-:Y:S01]  /*ab10*/  F2FP.PACK_AB R27, R4, R113 ;  /* 0x00000071041b723e */ /* 0x004fe200000000ff */
[----:B------:R-:W2:Y:S01]  /*ab20*/  MUFU.EX2 R123, R123 ;  /* 0x0000007b007b7308 */ /* 0x000ea20000000800 */
[----:B------:R-:W-:-:S02]  /*ab30*/  FFMA.FTZ R148, R148, c[0x0][0x23c], -R108 ;  /* 0x00008f0094947a23 */ /* 0x000fc4000001086c */
[----:B------:R-:W-:Y:S02]  /*ab40*/  FFMA.FTZ R149, R149, c[0x0][0x23c], -R108 ;  /* 0x00008f0095957a23 */ /* 0x000fe4000001086c */
[--C-:B------:R-:W-:Y:S01]  /*ab50*/  FFMA.FTZ R153, R153, c[0x0][0x23c], -R114.reuse ;  /* 0x00008f0099997a23 */ /* 0x100fe20000010872 */
[C---:B-1----:R-:W-:Y:S01]  /*ab60*/  HMMA.16816.F32 R16, R24.reuse, R12, RZ ;  /* 0x0000000c1810723c */ /* 0x042fe200000018ff */
        /* <DEDUP_REMOVED lines=9> */
[----:B------:R-:W-:Y:S02]  /*ac00*/  FFMA.FTZ R179, R179, c[0x0][0x23c], -R108 ;  /* 0x00008f00b3b37a23 */ /* 0x000fe4000001086c */
[--C-:B------:R-:W-:Y:S01]  /*ac10*/  FFMA.FTZ R185, R185, c[0x0][0x23c], -R114.reuse ;  /* 0x00008f00b9b97a23 */ /* 0x100fe20000010872 */
[C---:B------:R-:W-:Y:S01]  /*ac20*/  HMMA.16816.F32 R8, R24.reuse, R40, RZ ;  /* 0x000000281808723c */ /* 0x040fe200000018ff */
[--C-:B------:R-:W-:Y:S01]  /*ac30*/  FFMA.FTZ R158, R158, c[0x0][0x23c], -R114.reuse ;  /* 0x00008f009e9e7a23 */ /* 0x100fe20000010872 */
[----:B------:R-:W-:Y:S01]  /*ac40*/  MUFU.EX2 R120, R120 ;  /* 0x0000007800787308 */ /* 0x000fe20000000800 */
[--C-:B------:R-:W-:Y:S02]  /*ac50*/  FFMA.FTZ R160, R251, c[0x0][0x23c], -R114.reuse ;  /* 0x00008f00fba07a23 */ /* 0x100fe40000010872 */
[----:B------:R-:W-:Y:S01]  /*ac60*/  FFMA.FTZ R191, R249, c[0x0][0x23c], -R114 ;  /* 0x00008f00f9bf7a23 */ /* 0x000fe20000010872 */
[----:B------:R-:W-:Y:S01]  /*ac70*/  LEA.HI.X R249, R62, c[0x0][0x16c], R63, 0x1, P1 ;  /* 0x00005b003ef97a11 */ /* 0x000fe200008f0c3f */
[--C-:B------:R-:W-:Y:S01]  /*ac80*/  FFMA.FTZ R162, R247, c[0x0][0x23c], -R108.reuse ;  /* 0x00008f00f7a27a23 */ /* 0x100fe2000001086c */
[----:B------:R-:W-:Y:S01]  /*ac90*/  HMMA.16816.F32 R36, R24, R32, RZ ;  /* 0x000000201824723c */ /* 0x000fe200000018ff */
[--C-:B------:R-:W-:Y:S01]  /*aca0*/  FFMA.FTZ R195, R195, c[0x0][0x23c], -R108.reuse ;  /* 0x00008f00c3c37a23 */ /* 0x100fe2000001086c */
[----:B------:R-:W1:Y:S01]  /*acb0*/  MUFU.EX2 R117, R117 ;  /* 0x0000007500757308 */ /* 0x000e620000000800 */
[----:B------:R-:W-:-:S02]  /*acc0*/  FFMA.FTZ R170, R223, c[0x0][0x23c], -R108 ;  /* 0x00008f00dfaa7a23 */ /* 0x000fc4000001086c */
[----:B------:R-:W-:Y:S02]  /*acd0*/  FFMA.FTZ R203, R203, c[0x0][0x23c], -R108 ;  /* 0x00008f00cbcb7a23 */ /* 0x000fe4000001086c */
        /* <DEDUP_REMOVED lines=9> */
[----:B------:R-:W4:Y:S01]  /*ad70*/  MUFU.EX2 R3, R3 ;  /* 0x0000000300037308 */ /* 0x000f220000000800 */
[----:B------:R-:W-:-:S02]  /*ad80*/  FFMA.FTZ R178, R217, c[0x0][0x23c], -R108 ;  /* 0x00008f00d9b27a23 */ /* 0x000fc4000001086c */
[----:B------:R-:W-:Y:S02]  /*ad90*/  FFMA.FTZ R209, R209, c[0x0][0x23c], -R108 ;  /* 0x00008f00d1d17a23 */ /* 0x000fe4000001086c */
[--C-:B------:R-:W-:Y:S01]  /*ada0*/  FFMA.FTZ R182, R205, c[0x0][0x23c], -R114.reuse ;  /* 0x00008f00cdb67a23 */ /* 0x100fe20000010872 */
[C---:B---3--:R-:W-:Y:S01]  /*adb0*/  HMMA.16816.F32 R28, R24.reuse, R44, RZ ;  /* 0x0000002c181c723c */ /* 0x048fe200000018ff */
[--C-:B------:R-:W-:Y:S01]  /*adc0*/  FFMA.FTZ R201, R201, c[0x0][0x23c], -R114.reuse ;  /* 0x00008f00c9c97a23 */ /* 0x100fe20000010872 */
[----:B------:R-:W-:Y:S01]  /*add0*/  MUFU.EX2 R122, R122 ;  /* 0x0000007a007a7308 */ /* 0x000fe20000000800 */
[--C-:B------:R-:W-:Y:S02]  /*ade0*/  FFMA.FTZ R184, R199, c[0x0][0x23c], -R114.reuse ;  /* 0x00008f00c7b87a23 */ /* 0x100fe40000010872 */
[----:B------:R-:W-:Y:S02]  /*adf0*/  FFMA.FTZ R197, R197, c[0x0][0x23c], -R114 ;  /* 0x00008f00c5c57a23 */ /* 0x000fe40000010872 */
        /* <DEDUP_REMOVED lines=13> */
[----:B-----5:R-:W-:Y:S01]  /*aed0*/  HMMA.16816.F32 R16, R44, R20, R16 ;  /* 0x000000142c10723c */ /* 0x020fe20000001810 */
        /* <DEDUP_REMOVED lines=15> */
[----:B------:R-:W-:Y:S02]  /*afd0*/  FFMA.FTZ R200, R79, c[0x0][0x23c], -R114 ;  /* 0x00008f004fc87a23 */ /* 0x000fe40000010872 */
        /* <DEDUP_REMOVED lines=12> */
[----:B------:R-:W-:Y:S01]  /*b0a0*/  FFMA.FTZ R70, R70, c[0x0][0x23c], -R114 ;  /* 0x00008f0046467a23 */ /* 0x000fe20000010872 */
        /* <DEDUP_REMOVED lines=12> */
[----:B------:R-:W-:Y:S01]  /*b170*/  HMMA.16816.F32 R24, R44, R50, R24 ;  /* 0x000000322c18723c */ /* 0x000fe20000001818 */
[----:B------:R-:W4:Y:S01]  /*b180*/  LDSM.16.MT88.4 R48, [R231+0xb000] ;  /* 0x00b00000e730783b */ /* 0x000f220000004200 */
[----:B------:R-:W-:Y:S01]  /*b190*/  MUFU.EX2 R135, R135 ;  /* 0x0000008700877308 */ /* 0x000fe20000000800 */
[----:B------:R-:W-:Y:S02]  /*b1a0*/  FFMA.FTZ R84, R84, c[0x0][0x23c], -R114 ;  /* 0x00008f0054547a23 */ /* 0x000fe40000010872 */
[--C-:B------:R-:W-:Y:S02]  /*b1b0*/  FFMA.FTZ R74, R74, c[0x0][0x23c], -R108.reuse ;  /* 0x00008f004a4a7a23 */ /* 0x100fe4000001086c */
[----:B-1----:R-:W-:Y:S01]  /*b1c0*/  F2FP.PACK_AB R44, R119, R122 ;  /* 0x0000007a772c723e */ /* 0x002fe200000000ff */
[--C-:B------:R-:W-:Y:S01]  /*b1d0*/  FFMA.FTZ R73, R73, c[0x0][0x23c], -R108.reuse ;  /* 0x00008f0049497a23 */ /* 0x100fe2000001086c */
[----:B---3--:R-:W-:Y:S01]  /*b1e0*/  F2FP.PACK_AB R45, R130, R127 ;  /* 0x0000007f822d723e */ /* 0x008fe200000000ff */
[----:B------:R-:W-:Y:S01]  /*b1f0*/  MUFU.EX2 R136, R136 ;  /* 0x0000008800887308 */ /* 0x000fe20000000800 */
[----:B------:R-:W-:Y:S01]  /*b200*/  F2FP.PACK_AB R46, R128, R125 ;  /* 0x0000007d802e723e */ /* 0x000fe200000000ff */
[--C-:B------:R-:W-:Y:S01]  /*b210*/  FFMA.FTZ R82, R82, c[0x0][0x23c], -R108.reuse ;  /* 0x00008f0052527a23 */ /* 0x100fe2000001086c */
[----:B-----5:R-:W-:Y:S01]  /*b220*/  F2FP.PACK_AB R47, R132, R129 ;  /* 0x00000081842f723e */ /* 0x020fe200000000ff */
[----:B------:R-:W-:-:S02]  /*b230*/  FFMA.FTZ R81, R81, c[0x0][0x23c], -R108 ;  /* 0x00008f0051517a23 */ /* 0x000fc4000001086c */
[----:B------:R-:W-:Y:S02]  /*b240*/  FADD.FTZ R111, R112, R111 ;  /* 0x0000006f706f7221 */ /* 0x000fe40000010000 */
[----:B------:R-:W-:Y:S01]  /*b250*/  MUFU.EX2 R138, R138 ;  /* 0x0000008a008a7308 */ /* 0x000fe20000000800 */
[----:B------:R-:W-:Y:S01]  /*b260*/  FADD.FTZ R116, R116, R115 ;  /* 0x0000007374747221 */ /* 0x000fe20000010000 */
[C---:B--2---:R-:W-:Y:S01]  /*b270*/  HMMA.16816.F32 R16, R44.reuse, R20, R16 ;  /* 0x000000142c10723c */ /* 0x044fe20000001810 */
[----:B------:R-:W-:Y:S02]  /*b280*/  FADD.FTZ R110, R110, R111 ;  /* 0x0000006f6e6e7221 */ /* 0x000fe40000010000 */
[----:B------:R-:W-:Y:S02]  /*b290*/  FADD.FTZ R113, R113, R116 ;  /* 0x0000007471717221 */ /* 0x000fe40000010000 */
[----:B------:R-:W-:Y:S01]  /*b2a0*/  FADD.FTZ R109, R109, R110 ;  /* 0x0000006e6d6d7221 */ /* 0x000fe20000010000 */
[----:B------:R-:W1:Y:S01]  /*b2b0*/  MUFU.EX2 R139, R139 ;  /* 0x0000008b008b7308 */ /* 0x000e620000000800 */
[----:B------:R-:W-:Y:S01]  /*b2c0*/  FADD.FTZ R113, R4, R113 ;  /* 0x0000007104717221 */ /* 0x000fe20000010000 */
[----:B------:R-:W-:Y:S01]  /*b2d0*/  HMMA.16816.F32 R12, R44, R22, R12 ;  /* 0x000000162c0c723c */ /* 0x000fe2000000180c */
[----:B------:R-:W2:Y:S01]  /*b2e0*/  LDSM.16.MT88.4 R20, [R235+0xb800] ;  /* 0x00b80000eb14783b */ /* 0x000ea20000004200 */
[----:B------:R-:W-:-:S02]  /*b2f0*/  FADD.FTZ R126, R126, R109 ;  /* 0x0000006d7e7e7221 */ /* 0x000fc40000010000 */
[----:B------:R-:W-:Y:S02]  /*b300*/  FADD.FTZ R120, R120, R113 ;  /* 0x0000007178787221 */ /* 0x000fe40000010000 */
[----:B------:R-:W-:Y:S01]  /*b310*/  MUFU.EX2 R140, R140 ;  /* 0x0000008c008c7308 */ /* 0x000fe20000000800 */
[----:B------:R-:W-:Y:S01]  /*b320*/  FADD.FTZ R123, R123, R126 ;  /* 0x0000007e7b7b7221 */ /* 0x000fe20000010000 */
[C---:B----4-:R-:W-:Y:S01]  /*b330*/  HMMA.16816.F32 R8, R44.reuse, R56, R8 ;  /* 0x000000382c08723c */ /* 0x050fe20000001808 */
[----:B------:R-:W-:Y:S02]  /*b340*/  FADD.FTZ R117, R117, R120 ;  /* 0x0000007875757221 */ /* 0x000fe40000010000 */
[----:B------:R-:W-:Y:S02]  /*b350*/  FADD.FTZ R124, R124, R123 ;  /* 0x0000007b7c7c7221 */ /* 0x000fe40000010000 */
[----:B------:R-:W-:Y:S01]  /*b360*/  FADD.FTZ R118, R118, R117 ;  /* 0x0000007576767221 */ /* 0x000fe20000010000 */
[----:B------:R-:W3:Y:S01]  /*b370*/  MUFU.EX2 R141, R141 ;  /* 0x0000008d008d7308 */ /* 0x000ee20000000800 */
[--C-:B------:R-:W-:Y:S01]  /*b380*/  FFMA.FTZ R85, R100, c[0x0][0x23c], -R114.reuse ;  /* 0x00008f0064557a23 */ /* 0x100fe20000010872 */
[----:B------:R-:W-:Y:S01]  /*b390*/  HMMA.16816.F32 R40, R44, R58, R40 ;  /* 0x0000003a2c28723c */ /* 0x000fe20000001828 */
[----:B------:R-:W4:Y:S01]  /*b3a0*/  LDSM.16.MT88.4 R56, [R233+0xb800] ;  /* 0x00b80000e938783b */ /* 0x000f220000004200 */
[----:B------:R-:W-:-:S02]  /*b3b0*/  FFMA.FTZ R83, R83, c[0x0][0x23c], -R114 ;  /* 0x00008f0053537a23 */ /* 0x000fc40000010872 */
[--C-:B------:R-:W-:Y:S02]  /*b3c0*/  FFMA.FTZ R202, R101, c[0x0][0x23c], -R114.reuse ;  /* 0x00008f0065ca7a23 */ /* 0x100fe40000010872 */
[----:B------:R-:W-:Y:S01]  /*b3d0*/  MUFU.EX2 R143, R143 ;  /* 0x0000008f008f7308 */ /* 0x000fe20000000800 */
[----:B------:R-:W-:Y:S01]  /*b3e0*/  FFMA.FTZ R100, R99, c[0x0][0x23c], -R114 ;  /* 0x00008f0063647a23 */ /* 0x000fe20000010872 */
[C---:B------:R-:W-:Y:S01]  /*b3f0*/  HMMA.16816.F32 R36, R44.reuse, R52, R36 ;  /* 0x000000342c24723c */ /* 0x040fe20000001824 */
[----:B------:R-:W-:Y:S02]  /*b400*/  FFMA.FTZ R4, R92, c[0x0][0x23c], -R108 ;  /* 0x00008f005c047a23 */ /* 0x000fe4000001086c */
[----:B------:R-:W-:Y:S02]  /*b410*/  FADD.FTZ R121, R121, R124 ;  /* 0x0000007c79797221 */ /* 0x000fe40000010000 */
[----:B------:R-:W-:Y:S01]  /*b420*/  FADD.FTZ R118, R3, R118 ;  /* 0x0000007603767221 */ /* 0x000fe20000010000 */
[----:B------:R-:W5:Y:S01]  /*b430*/  MUFU.EX2 R142, R142 ;  /* 0x0000008e008e7308 */ /* 0x000f620000000800 */
[----:B------:R-:W-:Y:S01]  /*b440*/  FFMA.FTZ R91, R91, c[0x0][0x23c], -R108 ;  /* 0x00008f005b5b7a23 */ /* 0x000fe2000001086c */
        /* <DEDUP_REMOVED lines=15> */
[----:B------:R-:W-:Y:S02]  /*b540*/  FFMA.FTZ R90, R90, c[0x0][0x23c], -R108 ;  /* 0x00008f005a5a7a23 */ /* 0x000fe4000001086c */
[----:B------:R-:W-:Y:S01]  /*b550*/  MUFU.EX2 R146, R146 ;  /* 0x0000009200927308 */ /* 0x000fe20000000800 */
[----:B------:R-:W-:Y:S01]  /*b560*/  F2FP.PACK_AB R44, R133, R134 ;  /* 0x00000086852c723e */ /* 0x000fe200000000ff */
        /* <DEDUP_REMOVED lines=11> */
[----:B------:R-:W-:Y:S01]  /*b620*/  FADD.FTZ R136, R136, R135 ;  /* 0x0000008788887221 */ /* 0x000fe20000010000 */
[----:B------:R-:W-:Y:S01]  /*b630*/  MUFU.EX2 R148, R148 ;  /* 0x0000009400947308 */ /* 0x000fe20000000800 */
[----:B------:R-:W-:Y:S02]  /*b640*/  FADD.FTZ R141, R141, R140 ;  /* 0x0000008c8d8d7221 */ /* 0x000fe40000010000 */
[--C-:B------:R-:W-:Y:S02]  /*b650*/  FFMA.FTZ R89, R89, c[0x0][0x23c], -R108.reuse ;  /* 0x00008f0059597a23 */ /* 0x100fe4000001086c */
[--C-:B------:R-:W-:Y:S01]  /*b660*/  FFMA.FTZ R88, R88, c[0x0][0x23c], -R108.reuse ;  /* 0x00008f0058587a23 */ /* 0x100fe2000001086c */
[----:B------:R-:W-:Y:S01]  /*b670*/  HMMA.16816.F32 R12, R44, R22, R12 ;  /* 0x000000162c0c723c */ /* 0x000fe2000000180c */
[----:B------:R-:W2:Y:S01]  /*b680*/  LDSM.16.MT88.4 R20, [R235+0xc000] ;  /* 0x00c00000eb14783b */ /* 0x000ea20000004200 */
[----:B------:R-:W3:Y:S01]  /*b690*/  MUFU.EX2 R149, R149 ;  /* 0x0000009500957308 */ /* 0x000ee20000000800 */
[----:B------:R-:W-:-:S02]  /*b6a0*/  FFMA.FTZ R87, R87, c[0x0][0x23c], -R108 ;  /* 0x00008f0057577a23 */ /* 0x000fc4000001086c */
[----:B------:R-:W-:Y:S02]  /*b6b0*/  FFMA.FTZ R251, R105, c[0x0][0x23c], -R114 ;  /* 0x00008f0069fb7a23 */ /* 0x000fe40000010872 */
[----:B------:R-:W-:Y:S01]  /*b6c0*/  FFMA.FTZ R86, R86, c[0x0][0x23c], -R108 ;  /* 0x00008f0056567a23 */ /* 0x000fe2000001086c */
        /* <DEDUP_REMOVED lines=15> */
[----:B------:R-:W-:-:S02]  /*b7c0*/  F2FP.PACK_AB R44, R142, R143 ;  /* 0x0000008f8e2c723e */ /* 0x000fc400000000ff */
[----:B-1----:R-:W-:Y:S01]  /*b7d0*/  F2FP.PACK_AB R45, R147, R146 ;  /* 0x00000092932d723e */ /* 0x002fe200000000ff */
[----:B------:R-:W-:Y:S01]  /*b7e0*/  MUFU.EX2 R156, R156 ;  /* 0x0000009c009c7308 */ /* 0x000fe20000000800 */
[----:B------:R-:W-:Y:S01]  /*b7f0*/  F2FP.PACK_AB R46, R145, R144 ;  /* 0x00000090912e723e */ /* 0x000fe200000000ff */
        /* <DEDUP_REMOVED lines=27> */
[----:B------:R-:W-:Y:S01]  /*b9b0*/  F2FP.PACK_AB R45, R173, R154 ;  /* 0x0000009aad2d723e */ /* 0x000fe200000000ff */
[----:B------:R-:W-:Y:S01]  /*b9c0*/  FADD.FTZ R154, R154, R149 ;  /* 0x000000959a9a7221 */ /* 0x000fe20000010000 */
[----:B------:R-:W-:Y:S02]  /*b9d0*/  F2FP.PACK_AB R46, R157, R152 ;  /* 0x000000989d2e723e */ /* 0x000fe400000000ff */
[----:B-1----:R-:W-:Y:S01]  /*b9e0*/  F2FP.PACK_AB R47, R179, R156 ;  /* 0x0000009cb32f723e */ /* 0x002fe200000000ff */
[----:B------:R-:W-:Y:S01]  /*b9f0*/  MUFU.EX2 R211, R211 ;  /* 0x000000d300d37308 */ /* 0x000fe20000000800 */
[----:B------:R-:W-:-:S04]  /*ba00*/  FADD.FTZ R173, R173, R154 ;  /* 0x0000009aadad7221 */ /* 0x000fc80000010000 */
[----:B------:R-:W-:Y:S01]  /*ba10*/  FADD.FTZ R156, R156, R173 ;  /* 0x000000ad9c9c7221 */ /* 0x000fe20000010000 */
[----:B--2---:R-:W-:Y:S02]  /*ba20*/  HMMA.16816.F32 R16, R44, R20, R16 ;  /* 0x000000142c10723c */ /* 0x004fe40000001810 */
        /* <DEDUP_REMOVED lines=47> */
[----:B------:R-:W-:Y:S01]  /*bd20*/  HMMA.16816.F32 R24, R44, R50, R24 ;  /* 0x000000322c18723c */ /* 0x000fe20000001818 */
[----:B------:R-:W1:Y:S05]  /*bd30*/  LDSM.16.MT88.4 R48, [R231+0xd800] ;  /* 0x00d80000e730783b */ /* 0x000e6a0000004200 */
[----:B------:R-:W-:Y:S01]  /*bd40*/  MUFU.EX2 R175, R175 ;  /* 0x000000af00af7308 */ /* 0x000fe20000000800 */
[----:B------:R-:W-:-:S02]  /*bd50*/  F2FP.PACK_AB R44, R172, R211 ;  /* 0x000000d3ac2c723e */ /* 0x000fc400000000ff */
[----:B---3--:R-:W-:Y:S01]  /*bd60*/  F2FP.PACK_AB R45, R207, R176 ;  /* 0x000000b0cf2d723e */ /* 0x008fe200000000ff */
[----:B------:R-:W-:Y:S01]  /*bd70*/  FADD.FTZ R176, R176, R203 ;  /* 0x000000cbb0b07221 */ /* 0x000fe20000010000 */
[----:B------:R-:W-:Y:S02]  /*bd80*/  F2FP.PACK_AB R46, R213, R174 ;  /* 0x000000aed52e723e */ /* 0x000fe400000000ff */
[----:B-----5:R-:W-:Y:S01]  /*bd90*/  F2FP.PACK_AB R47, R209, R178 ;  /* 0x000000b2d12f723e */ /* 0x020fe200000000ff */
[----:B------:R-:W-:Y:S01]  /*bda0*/  MUFU.EX2 R192, R192 ;  /* 0x000000c000c07308 */ /* 0x000fe20000000800 */
[----:B------:R-:W-:-:S04]  /*bdb0*/  FADD.FTZ R207, R207, R176 ;  /* 0x000000b0cfcf7221 */ /* 0x000fc80000010000 */
[----:B------:R-:W-:Y:S01]  /*bdc0*/  FADD.FTZ R178, R178, R207 ;  /* 0x000000cfb2b27221 */ /* 0x000fe20000010000 */
[----:B--2---:R-:W-:Y:S02]  /*bdd0*/  HMMA.16816.F32 R16, R44, R20, R16 ;  /* 0x000000142c10723c */ /* 0x004fe40000001810 */
[----:B------:R-:W-:Y:S01]  /*bde0*/  MUFU.EX2 R163, R163 ;  /* 0x000000a300a37308 */ /* 0x000fe20000000800 */
[----:B------:R-:W-:-:S05]  /*bdf0*/  FADD.FTZ R209, R209, R178 ;  /* 0x000000b2d1d17221 */ /* 0x000fca0000010000 */
[C---:B------:R-:W-:Y:S01]  /*be00*/  HMMA.16816.F32 R12, R44.reuse, R22, R12 ;  /* 0x000000162c0c723c */ /* 0x040fe2000000180c */
[----:B------:R-:W2:Y:S01]  /*be10*/  LDSM.16.MT88.4 R20, [R235+0xe000] ;  /* 0x00e00000eb14783b */ /* 0x000ea20000004200 */
[----:B------:R-:W3:Y:S06]  /*be20*/  MUFU.EX2 R194, R194 ;  /* 0x000000c200c27308 */ /* 0x000eec0000000800 */
[C---:B------:R-:W-:Y:S02]  /*be30*/  HMMA.16816.F32 R8, R44.reuse, R56, R8 ;  /* 0x000000382c08723c */ /* 0x040fe40000001808 */
[----:B------:R-:W-:Y:S06]  /*be40*/  MUFU.EX2 R159, R159 ;  /* 0x0000009f009f7308 */ /* 0x000fec0000000800 */
[C---:B------:R-:W-:Y:S01]  /*be50*/  HMMA.16816.F32 R40, R44.reuse, R58, R40 ;  /* 0x0000003a2c28723c */ /* 0x040fe20000001828 */
[----:B------:R-:W5:Y:S01]  /*be60*/  LDSM.16.MT88.4 R56, [R233+0xe000] ;  /* 0x00e00000e938783b */ /* 0x000f620000004200 */
[----:B------:R-:W2:Y:S06]  /*be70*/  MUFU.EX2 R196, R196 ;  /* 0x000000c400c47308 */ /* 0x000eac0000000800 */
[C---:B-1----:R-:W-:Y:S02]  /*be80*/  HMMA.16816.F32 R36, R44.reuse, R52, R36 ;  /* 0x000000342c24723c */ /* 0x042fe40000001824 */
[----:B------:R-:W-:Y:S06]  /*be90*/  MUFU.EX2 R151, R151 ;  /* 0x0000009700977308 */ /* 0x000fec0000000800 */
[C---:B------:R-:W-:Y:S01]  /*bea0*/  HMMA.16816.F32 R32, R44.reuse, R54, R32 ;  /* 0x000000362c20723c */ /* 0x040fe20000001820 */
[----:B------:R-:W1:Y:S01]  /*beb0*/  LDSM.16.MT88.4 R52, [R232+0xe000] ;  /* 0x00e00000e834783b */ /* 0x000e620000004200 */
[----:B------:R-:W1:Y:S06]  /*bec0*/  MUFU.EX2 R198, R198 ;  /* 0x000000c600c67308 */ /* 0x000e6c0000000800 */
[C---:B------:R-:W-:Y:S02]  /*bed0*/  HMMA.16816.F32 R28, R44.reuse, R48, R28 ;  /* 0x000000302c1c723c */ /* 0x040fe4000000181c */
[----:B------:R-:W-:Y:S06]  /*bee0*/  MUFU.EX2 R131, R131 ;  /* 0x0000008300837308 */ /* 0x000fec0000000800 */
[----:B------:R-:W-:Y:S01]  /*bef0*/  HMMA.16816.F32 R24, R44, R50, R24 ;  /* 0x000000322c18723c */ /* 0x000fe20000001818 */
[----:B------:R-:W1:Y:S01]  /*bf00*/  LDSM.16.MT88.4 R48, [R231+0xe000] ;  /* 0x00e00000e730783b */ /* 0x000e620000004200 */
[----:B------:R-:W-:Y:S05]  /*bf10*/  MUFU.EX2 R200, R200 ;  /* 0x000000c800c87308 */ /* 0x000fea0000000800 */
[----:B------:R-:W-:-:S02]  /*bf20*/  F2FP.PACK_AB R44, R201, R182 ;  /* 0x000000b6c92c723e */ /* 0x000fc400000000ff */
[----:B----4-:R-:W-:Y:S01]  /*bf30*/  F2FP.PACK_AB R45, R187, R186 ;  /* 0x000000babb2d723e */ /* 0x010fe200000000ff */
[----:B------:R-:W-:Y:S01]  /*bf40*/  MUFU.EX2 R69, R69 ;  /* 0x0000004500457308 */ /* 0x000fe20000000800 */
[----:B------:R-:W-:Y:S01]  /*bf50*/  F2FP.PACK_AB R46, R197, R184 ;  /* 0x000000b8c52e723e */ /* 0x000fe200000000ff */
[----:B------:R-:W-:Y:S01]  /*bf60*/  FADD.FTZ R186, R186, R209 ;  /* 0x000000d1baba7221 */ /* 0x000fe20000010000 */
[----:B------:R-:W-:-:S03]  /*bf70*/  F2FP.PACK_AB R47, R183, R188 ;  /* 0x000000bcb72f723e */ /* 0x000fc600000000ff */
[----:B------:R-:W-:Y:S02]  /*bf80*/  FADD.FTZ R187, R187, R186 ;  /* 0x000000babbbb7221 */ /* 0x000fe40000010000 */
[----:B------:R-:W4:Y:S02]  /*bf90*/  MUFU.EX2 R64, R64 ;  /* 0x0000004000407308 */ /* 0x000f240000000800 */
[C---:B--2---:R-:W-:Y:S06]  /*bfa0*/  HMMA.16816.F32 R16, R44.reuse, R20, R16 ;  /* 0x000000142c10723c */ /* 0x044fec0000001810 */
[----:B------:R-:W-:Y:S02]  /*bfb0*/  MUFU.EX2 R5, R5 ;  /* 0x0000000500057308 */ /* 0x000fe40000000800 */
[C---:B------:R-:W-:Y:S01]  /*bfc0*/  HMMA.16816.F32 R12, R44.reuse, R22, R12 ;  /* 0x000000162c0c723c */ /* 0x040fe2000000180c */
[----:B------:R-:W2:Y:S05]  /*bfd0*/  LDSM.16.MT88.4 R20, [R235+0xe800] ;  /* 0x00e80000eb14783b */ /* 0x000eaa0000004200 */
[----:B------:R-:W1:Y:S02]  /*bfe0*/  MUFU.EX2 R68, R68 ;  /* 0x0000004400447308 */ /* 0x000e640000000800 */
[C---:B-----5:R-:W-:Y:S06]  /*bff0*/  HMMA.16816.F32 R8, R44.reuse, R56, R8 ;  /* 0x000000382c08723c */ /* 0x060fec0000001808 */
[----:B------:R-:W-:Y:S02]  /*c000*/  MUFU.EX2 R72, R72 ;  /* 0x0000004800487308 */ /* 0x000fe40000000800 */
[C---:B------:R-:W-:Y:S01]  /*c010*/  HMMA.16816.F32 R40, R44.reuse, R58, R40 ;  /* 0x0000003a2c28723c */ /* 0x040fe20000001828 */
[----:B------:R-:W5:Y:S05]  /*c020*/  LDSM.16.MT88.4 R56, [R233+0xe800] ;  /* 0x00e80000e938783b */ /* 0x000f6a0000004200 */
[----:B------:R-:W2:Y:S02]  /*c030*/  MUFU.EX2 R71, R71 ;  /* 0x0000004700477308 */ /* 0x000ea40000000800 */
[C---:B-1----:R-:W-:Y:S06]  /*c040*/  HMMA.16816.F32 R36, R44.reuse, R52, R36 ;  /* 0x000000342c24723c */ /* 0x042fec0000001824 */
[----:B------:R-:W-:Y:S01]  /*c050*/  MUFU.EX2 R70, R70 ;  /* 0x0000004600467308 */ /* 0x000fe20000000800 */
[----:B------:R-:W-:Y:S01]  /*c060*/  F2FP.PACK_AB R52, R190, R181 ;  /* 0x000000b5be34723e */ /* 0x000fe200000000ff */
[----:B------:R-:W-:Y:S01]  /*c070*/  HMMA.16816.F32 R32, R44, R54, R32 ;  /* 0x000000362c20723c */ /* 0x000fe20000001820 */
[----:B---3--:R-:W-:-:S05]  /*c080*/  F2FP.PACK_AB R53, R194, R163 ;  /* 0x000000a3c235723e */ /* 0x008fca00000000ff */
[----:B------:R-:W-:Y:S01]  /*c090*/  MUFU.EX2 R79, R79 ;  /* 0x0000004f004f7308 */ /* 0x000fe20000000800 */
[----:B------:R-:W-:Y:S01]  /*c0a0*/  F2FP.PACK_AB R54, R192, R175 ;  /* 0x000000afc036723e */ /* 0x000fe200000000ff */
[----:B------:R-:W-:Y:S01]  /*c0b0*/  HMMA.16816.F32 R28, R44, R48, R28 ;  /* 0x000000302c1c723c */ /* 0x000fe2000000181c */
[----:B------:R-:W-:-:S05]  /*c0c0*/  F2FP.PACK_AB R55, R196, R159 ;  /* 0x0000009fc437723e */ /* 0x000fca00000000ff */
[----:B------:R-:W-:Y:S02]  /*c0d0*/  MUFU.EX2 R67, R67 ;  /* 0x0000004300437308 */ /* 0x000fe40000000800 */
[----:B------:R-:W-:Y:S01]  /*c0e0*/  HMMA.16816.F32 R24, R44, R50, R24 ;  /* 0x000000322c18723c */ /* 0x000fe20000001818 */
[----:B------:R-:W1:Y:S04]  /*c0f0*/  LDSM.16.MT88.4 R44, [R231+0xe800] ;  /* 0x00e80000e72c783b */ /* 0x000e680000004200 */
[----:B------:R-:W3:Y:S01]  /*c100*/  LDSM.16.MT88.4 R48, [R232+0xe800] ;  /* 0x00e80000e830783b */ /* 0x000ee20000004200 */
[----:B------:R-:W1:Y:S02]  /*c110*/  MUFU.EX2 R66, R66 ;  /* 0x0000004200427308 */ /* 0x000e640000000800 */
        /* <DEDUP_REMOVED lines=8> */
[----:B------:R-:W-:Y:S05]  /*c1a0*/  LDSM.16.MT88.4 R56, [R233+0xf000] ;  /* 0x00f00000e938783b */ /* 0x000fea0000004200 */
[----:B------:R-:W5:Y:S02]  /*c1b0*/  MUFU.EX2 R76, R76 ;  /* 0x0000004c004c7308 */ /* 0x000f640000000800 */
[C---:B-1----:R-:W-:Y:S06]  /*c1c0*/  HMMA.16816.F32 R28, R52.reuse, R44, R28 ;  /* 0x0000002c341c723c */ /* 0x042fec000000181c */
[----:B------:R-:W-:Y:S02]  /*c1d0*/  MUFU.EX2 R77, R77 ;  /* 0x0000004d004d7308 */ /* 0x000fe40000000800 */
[C---:B------:R-:W-:Y:S01]  /*c1e0*/  HMMA.16816.F32 R24, R52.reuse, R46, R24 ;  /* 0x0000002e3418723c */ /* 0x040fe20000001818 */
[----:B------:R-:W1:Y:S05]  /*c1f0*/  LDSM.16.MT88.4 R44, [R232+0xf000] ;  /* 0x00f00000e82c783b */ /* 0x000e6a0000004200 */
[----:B------:R-:W-:Y:S02]  /*c200*/  MUFU.EX2 R84, R84 ;  /* 0x0000005400547308 */ /* 0x000fe40000000800 */
[C---:B---3--:R-:W-:Y:S06]  /*c210*/  HMMA.16816.F32 R36, R52.reuse, R48, R36 ;  /* 0x000000303424723c */ /* 0x048fec0000001824 */
[----:B------:R-:W-:Y:S01]  /*c220*/  MUFU.EX2 R74, R74 ;  /* 0x0000004a004a7308 */ /* 0x000fe20000000800 */
[----:B------:R-:W-:Y:S01]  /*c230*/  F2FP.PACK_AB R48, R198, R151 ;  /* 0x00000097c630723e */ /* 0x000fe200000000ff */
[----:B------:R-:W-:Y:S01]  /*c240*/  HMMA.16816.F32 R32, R52, R50, R32 ;  /* 0x000000323420723c */ /* 0x000fe20000001820 */
[----:B----4-:R-:W-:Y:S01]  /*c250*/  F2FP.PACK_AB R49, R64, R69 ;  /* 0x000000454031723e */ /* 0x010fe200000000ff */
[----:B------:R-:W3:Y:S04]  /*c260*/  LDSM.16.MT88.4 R52, [R231+0xf000] ;  /* 0x00f00000e734783b */ /* 0x000ee80000004200 */
[----:B------:R-:W4:Y:S01]  /*c270*/  MUFU.EX2 R73, R73 ;  /* 0x0000004900497308 */ /* 0x000f220000000800 */
[----:B------:R-:W-:-:S02]  /*c280*/  F2FP.PACK_AB R50, R200, R131 ;  /* 0x00000083c832723e */ /* 0x000fc400000000ff */
[----:B------:R-:W-:-:S05]  /*c290*/  F2FP.PACK_AB R51, R68, R5 ;  /* 0x000000054433723e */ /* 0x000fca00000000ff */
[----:B------:R-:W-:Y:S02]  /*c2a0*/  MUFU.EX2 R82, R82 ;  /* 0x0000005200527308 */ /* 0x000fe40000000800 */
[C---:B--2---:R-:W-:Y:S06]  /*c2b0*/  HMMA.16816.F32 R16, R48.reuse, R20, R16 ;  /* 0x000000143010723c */ /* 0x044fec0000001810 */
        /* <DEDUP_REMOVED lines=15> */
[----:B------:R3:W1:Y:S02]  /*c3b0*/  MUFU.EX2 R3, R91 ;  /* 0x0000005b00037308 */ /* 0x0006640000000800 */
[----:B------:R-:W-:Y:S01]  /*c3c0*/  HMMA.16816.F32 R24, R48, R54, R24 ;  /* 0x000000363018723c */ /* 0x000fe20000001818 */
[----:B------:R-:W4:Y:S05]  /*c3d0*/  LDSM.16.MT88.4 R52, [R231+0xf800] ;  /* 0x00f80000e734783b */ /* 0x000f2a0000004200 */
[----:B------:R-:W-:Y:S01]  /*c3e0*/  MUFU.EX2 R90, R90 ;  /* 0x0000005a005a7308 */ /* 0x000fe20000000800 */
[----:B------:R-:W-:-:S02]  /*c3f0*/  F2FP.PACK_AB R48, R71, R72 ;  /* 0x000000484730723e */ /* 0x000fc400000000ff */
[----:B------:R-:W-:Y:S02]  /*c400*/  F2FP.PACK_AB R49, R66, R67 ;  /* 0x000000434231723e */ /* 0x000fe400000000ff */
[----:B------:R-:W-:Y:S02]  /*c410*/  F2FP.PACK_AB R50, R79, R70 ;  /* 0x000000464f32723e */ /* 0x000fe400000000ff */
[----:B------:R-:W-:Y:S01]  /*c420*/  F2FP.PACK_AB R51, R78, R65 ;  /* 0x000000414e33723e */ /* 0x000fe200000000ff */
[----:B---3--:R-:W-:Y:S01]  /*c430*/  FFMA.FTZ R91, R95, c[0x0][0x23c], -R114 ;  /* 0x00008f005f5b7a23 */ /* 0x008fe20000010872 */
[----:B------:R-:W-:Y:S05]  /*c440*/  MUFU.EX2 R89, R89 ;  /* 0x0000005900597308 */ /* 0x000fea0000000800 */
[C---:B--2---:R-:W-:Y:S03]  /*c450*/  HMMA.16816.F32 R16, R48.reuse, R20, R16 ;  /* 0x000000143010723c */ /* 0x044fe60000001810 */
[----:B------:R-:W-:Y:S05]  /*c460*/  MUFU.EX2 R91, R91 ;  /* 0x0000005b005b7308 */ /* 0x000fea0000000800 */
[C---:B------:R-:W-:Y:S01]  /*c470*/  HMMA.16816.F32 R12, R48.reuse, R22, R12 ;  /* 0x00000016300c723c */ /* 0x040fe2000000180c */
[----:B------:R-:W2:Y:S02]  /*c480*/  LDSM.16.MT88.4 R20, [R235+0x10000] ;  /* 0x01000000eb14783b */ /* 0x000ea40000004200 */
[----:B------:R-:W-:Y:S05]  /*c490*/  MUFU.EX2 R88, R88 ;  /* 0x0000005800587308 */ /* 0x000fea0000000800 */
[C---:B-1----:R-:W-:Y:S03]  /*c4a0*/  HMMA.16816.F32 R36, R48.reuse, R44, R36 ;  /* 0x0000002c3024723c */ /* 0x042fe60000001824 */
[----:B------:R-:W-:Y:S05]  /*c4b0*/  MUFU.EX2 R87, R87 ;  /* 0x0000005700577308 */ /* 0x000fea0000000800 */
[C---:B------:R-:W-:Y:S01]  /*c4c0*/  HMMA.16816.F32 R32, R48.reuse, R46, R32 ;  /* 0x0000002e3020723c */ /* 0x040fe20000001820 */
[----:B------:R-:W1:Y:S02]  /*c4d0*/  LDSM.16.MT88.4 R44, [R232+0x10000] ;  /* 0x01000000e82c783b */ /* 0x000e640000004200 */
[----:B------:R-:W-:Y:S05]  /*c4e0*/  MUFU.EX2 R251, R251 ;  /* 0x000000fb00fb7308 */ /* 0x000fea0000000800 */
[C---:B------:R-:W-:Y:S03]  /*c4f0*/  HMMA.16816.F32 R8, R48.reuse, R56, R8 ;  /* 0x000000383008723c */ /* 0x040fe60000001808 */
[----:B------:R-:W-:Y:S05]  /*c500*/  MUFU.EX2 R86, R86 ;  /* 0x0000005600567308 */ /* 0x000fea0000000800 */
[C---:B------:R-:W-:Y:S01]  /*c510*/  HMMA.16816.F32 R40, R48.reuse, R58, R40 ;  /* 0x0000003a3028723c */ /* 0x040fe20000001828 */
[----:B------:R-:W3:Y:S07]  /*c520*/  LDSM.16.MT88.4 R56, [R233+0x10000] ;  /* 0x01000000e938783b */ /* 0x000eee0000004200 */
[C---:B----4-:R-:W-:Y:S08]  /*c530*/  HMMA.16816.F32 R28, R48.reuse, R52, R28 ;  /* 0x00000034301c723c */ /* 0x050ff0000000181c */
[----:B------:R-:W-:Y:S01]  /*c540*/  HMMA.16816.F32 R24, R48, R54, R24 ;  /* 0x000000363018723c */ /* 0x000fe20000001818 */
[----:B------:R-:W-:Y:S06]  /*c550*/  LDSM.16.MT88.4 R52, [R235+0x10800] ;  /* 0x01080000eb34783b */ /* 0x000fec0000004200 */
[----:B-----5:R-:W-:-:S02]  /*c560*/  F2FP.PACK_AB R48, R76, R75 ;  /* 0x0000004b4c30723e */ /* 0x020fc400000000ff */
[----:B------:R-:W-:Y:S02]  /*c570*/  F2FP.PACK_AB R49, R73, R74 ;  /* 0x0000004a4931723e */ /* 0x000fe400000000ff */
[----:B------:R-:W-:Y:S02]  /*c580*/  F2FP.PACK_AB R50, R84, R77 ;  /* 0x0000004d5432723e */ /* 0x000fe400000000ff */
[----:B------:R-:W-:-:S07]  /*c590*/  F2FP.PACK_AB R51, R81, R82 ;  /* 0x000000525133723e */ /* 0x000fce00000000ff */
[C---:B--2---:R-:W-:Y:S08]  /*c5a0*/  HMMA.16816.F32 R16, R48.reuse, R20, R16 ;  /* 0x000000143010723c */ /* 0x044ff00000001810 */
[C---:B------:R-:W-:Y:S01]  /*c5b0*/  HMMA.16816.F32 R12, R48.reuse, R22, R12 ;  /* 0x00000016300c723c */ /* 0x040fe2000000180c */
[----:B------:R-:W2:Y:S07]  /*c5c0*/  LDSM.16.MT88.4 R20, [R231+0x10000] ;  /* 0x01000000e714783b */ /* 0x000eae0000004200 */
[C---:B-1----:R-:W-:Y:S08]  /*c5d0*/  HMMA.16816.F32 R36, R48.reuse, R44, R36 ;  /* 0x0000002c3024723c */ /* 0x042ff00000001824 */
[C---:B------:R-:W-:Y:S01]  /*c5e0*/  HMMA.16816.F32 R32, R48.reuse, R46, R32 ;  /* 0x0000002e3020723c */ /* 0x040fe20000001820 */
[----:B------:R-:W1:Y:S07]  /*c5f0*/  LDSM.16.MT88.4 R44, [R233+0x10800] ;  /* 0x01080000e92c783b */ /* 0x000e6e0000004200 */
[C---:B---3--:R-:W-:Y:S07]  /*c600*/  HMMA.16816.F32 R8, R48.reuse, R56, R8 ;  /* 0x000000383008723c */ /* 0x048fee0000001808 */
[--C-:B------:R-:W-:Y:S01]  /*c610*/  FFMA.FTZ R56, R80, c[0x0][0x23c], -R108.reuse ;  /* 0x00008f0050387a23 */ /* 0x100fe2000001086c */
[----:B------:R-:W-:Y:S01]  /*c620*/  HMMA.16816.F32 R40, R48, R58, R40 ;  /* 0x0000003a3028723c */ /* 0x000fe20000001828 */
[----:B------:R-:W-:-:S02]  /*c630*/  FFMA.FTZ R57, R93, c[0x0][0x23c], -R108 ;  /* 0x00008f005d397a23 */ /* 0x000fc4000001086c */
[--C-:B------:R-:W-:Y:S02]  /*c640*/  FFMA.FTZ R80, R96, c[0x0][0x23c], -R114.reuse ;  /* 0x00008f0060507a23 */ /* 0x100fe40000010872 */
[----:B------:R-:W-:Y:S01]  /*c650*/  MUFU.EX2 R56, R56 ;  /* 0x0000003800387308 */ /* 0x000fe20000000800 */
[--C-:B------:R-:W-:Y:S02]  /*c660*/  FFMA.FTZ R93, R107, c[0x0][0x23c], -R114.reuse ;  /* 0x00008f006b5d7a23 */ /* 0x100fe40000010872 */
[--C-:B------:R-:W-:Y:S01]  /*c670*/  FFMA.FTZ R58, R98, c[0x0][0x23c], -R114.reuse ;  /* 0x00008f00623a7a23 */ /* 0x100fe20000010872 */
[----:B--2---:R-:W-:Y:S01]  /*c680*/  HMMA.16816.F32 R28, R48, R20, R28 ;  /* 0x00000014301c723c */ /* 0x004fe2000000181c */
[----:B------:R-:W-:-:S03]  /*c690*/  FFMA.FTZ R59, R97, c[0x0][0x23c], -R114 ;  /* 0x00008f00613b7a23 */ /* 0x000fc60000010872 */
[----:B------:R-:W2:Y:S04]  /*c6a0*/  MUFU.EX2 R57, R57 ;  /* 0x0000003900397308 */ /* 0x000ea80000000800 */
[----:B------:R-:W-:Y:S01]  /*c6b0*/  HMMA.16816.F32 R24, R48, R22, R24 ;  /* 0x000000163018723c */ /* 0x000fe20000001818 */
[----:B------:R-:W3:Y:S03]  /*c6c0*/  LDSM.16.MT88.4 R20, [R232+0x10800] ;  /* 0x01080000e814783b */ /* 0x000ee60000004200 */
[----:B------:R-:W-:Y:S03]  /*c6d0*/  MUFU.EX2 R58, R58 ;  /* 0x0000003a003a7308 */ /* 0x000fe60000000800 */
[----:B------:R-:W-:-:S02]  /*c6e0*/  F2FP.PACK_AB R48, R202, R83 ;  /* 0x00000053ca30723e */ /* 0x000fc400000000ff */
[----:B------:R-:W-:Y:S02]  /*c6f0*/  F2FP.PACK_AB R50, R100, R85 ;  /* 0x000000556432723e */ /* 0x000fe400000000ff */
[----:B------:R-:W-:Y:S01]  /*c700*/  F2FP.PACK_AB R51, R3, R4 ;  /* 0x000000040333723e */ /* 0x000fe200000000ff */
[----:B------:R-:W4:Y:S01]  /*c710*/  MUFU.EX2 R59, R59 ;  /* 0x0000003b003b7308 */ /* 0x000f220000000800 */
[----:B--2---:R-:W-:-:S07]  /*c720*/  F2FP.PACK_AB R49, R57, R56 ;  /* 0x000000383931723e */ /* 0x004fce00000000ff */
[C---:B------:R-:W-:Y:S01]  /*c730*/  HMMA.16816.F32 R16, R48.reuse, R52, R16 ;  /* 0x000000343010723c */ /* 0x040fe20000001810 */
[----:B------:R-:W2:Y:S07]  /*c740*/  MUFU.EX2 R80, R80 ;  /* 0x0000005000507308 */ /* 0x000eae0000000800 */
[C---:B------:R-:W-:Y:S01]  /*c750*/  HMMA.16816.F32 R12, R48.reuse, R54, R12 ;  /* 0x00000036300c723c */ /* 0x040fe2000000180c */
[----:B------:R-:W5:Y:S01]  /*c760*/  LDSM.16.MT88.4 R52, [R231+0x10800] ;  /* 0x01080000e734783b */ /* 0x000f620000004200 */
[----:B------:R-:W-:Y:S06]  /*c770*/  MUFU.EX2 R93, R93 ;  /* 0x0000005d005d7308 */ /* 0x000fec0000000800 */
[C---:B-1----:R-:W-:Y:S07]  /*c780*/  HMMA.16816.F32 R8, R48.reuse, R44, R8 ;  /* 0x0000002c3008723c */ /* 0x042fee0000001808 */
[----:B------:R-:W-:Y:S01]  /*c790*/  FADD.FTZ R45, R143, R136 ;  /* 0x000000888f2d7221 */ /* 0x000fe20000010000 */
[----:B------:R-:W-:Y:S03]  /*c7a0*/  HMMA.16816.F32 R40, R48, R46, R40 ;  /* 0x0000002e3028723c */ /* 0x000fe60000001828 */
[----:B------:R-:W-:-:S02]  /*c7b0*/  FADD.FTZ R45, R142, R45 ;  /* 0x0000002d8e2d7221 */ /* 0x000fc40000010000 */
[----:B------:R-:W-:Y:S02]  /*c7c0*/  LDSM.16.MT88.4 R140, [R232+0x11800] ;  /* 0x01180000e88c783b */ /* 0x000fe40000004200 */
[----:B------:R-:W-:Y:S01]  /*c7d0*/  FADD.FTZ R92, R144, R45 ;  /* 0x0000002d905c7221 */ /* 0x000fe20000010000 */
[----:B---3--:R-:W-:Y:S01]  /*c7e0*/  HMMA.16816.F32 R36, R48, R20, R36 ;  /* 0x000000143024723c */ /* 0x008fe20000001824 */
[----:B------:R-:W1:Y:S02]  /*c7f0*/  LDSM.16.MT88.4 R44, [R235+0x11000] ;  /* 0x01100000eb2c783b */ /* 0x000e640000004200 */
[----:B------:R-:W-:-:S04]  /*c800*/  FADD.FTZ R92, R145, R92 ;  /* 0x0000005c915c7221 */ /* 0x000fc80000010000 */
[----:B------:R-:W-:Y:S01]  /*c810*/  FADD.FTZ R21, R153, R92 ;  /* 0x0000005c99157221 */ /* 0x000fe20000010000 */
[----:B------:R-:W-:Y:S03]  /*c820*/  HMMA.16816.F32 R32, R48, R22, R32 ;  /* 0x000000163020723c */ /* 0x000fe60000001820 */
[----:B------:R-:W-:-:S04]  /*c830*/  FADD.FTZ R21, R150, R21 ;  /* 0x0000001596157221 */ /* 0x000fc80000010000 */
[----:B------:R-:W-:Y:S02]  /*c840*/  FADD.FTZ R92, R152, R21 ;  /* 0x00000015985c7221 */ /* 0x000fe40000010000 */
[----:B------:R-:W3:Y:S01]  /*c850*/  LDSM.16.MT88.4 R20, [R233+0x11000] ;  /* 0x01100000e914783b */ /* 0x000ee20000004200 */
[----:B-----5:R-:W-:Y:S01]  /*c860*/  HMMA.16816.F32 R28, R48, R52, R28 ;  /* 0x00000034301c723c */ /* 0x020fe2000000181c */
[----:B------:R-:W-:-:S06]  /*c870*/  FADD.FTZ R92, R157, R92 ;  /* 0x0000005c9d5c7221 */ /* 0x000fcc0000010000 */
[----:B------:R-:W-:Y:S01]  /*c880*/  FADD.FTZ R53, R185, R92 ;  /* 0x0000005cb9357221 */ /* 0x000fe20000010000 */
[----:B------:R-:W-:Y:S01]  /*c890*/  HMMA.16816.F32 R24, R48, R54, R24 ;  /* 0x000000363018723c */ /* 0x000fe20000001818 */
[----:B----4-:R-:W-:Y:S01]  /*c8a0*/  F2FP.PACK_AB R52, R59, R58 ;  /* 0x0000003a3b34723e */ /* 0x010fe200000000ff */
[----:B------:R-:W-:Y:S01]  /*c8b0*/  FFMA.FTZ R92, R94, c[0x0][0x23c], -R114 ;  /* 0x00008f005e5c7a23 */ /* 0x000fe20000010872 */
[----:B------:R-:W4:Y:S01]  /*c8c0*/  LDSM.16.MT88.4 R48, [R232+0x11000] ;  /* 0x01100000e830783b */ /* 0x000f220000004200 */
[----:B------:R-:W-:-:S03]  /*c8d0*/  FADD.FTZ R53, R158, R53 ;  /* 0x000000359e357221 */ /* 0x000fc60000010000 */
[----:B--2---:R-:W-:Y:S01]  /*c8e0*/  F2FP.PACK_AB R54, R91, R80 ;  /* 0x000000505b36723e */ /* 0x004fe200000000ff */
[----:B------:R-:W-:Y:S01]  /*c8f0*/  FADD.FTZ R160, R160, R53 ;  /* 0x00000035a0a07221 */ /* 0x000fe20000010000 */
[----:B------:R-:W-:Y:S01]  /*c900*/  F2FP.PACK_AB R53, R89, R90 ;  /* 0x0000005a5935723e */ /* 0x000fe200000000ff */
[----:B------:R-:W2:Y:S01]  /*c910*/  MUFU.EX2 R92, R92 ;  /* 0x0000005c005c7308 */ /* 0x000ea20000000800 */
[----:B------:R-:W-:Y:S01]  /*c920*/  F2FP.PACK_AB R55, R87, R88 ;  /* 0x000000585737723e */ /* 0x000fe200000000ff */
[----:B------:R-:W-:-:S06]  /*c930*/  FADD.FTZ R94, R191, R160 ;  /* 0x000000a0bf5e7221 */ /* 0x000fcc0000010000 */
[C---:B-1----:R-:W-:Y:S07]  /*c940*/  HMMA.16816.F32 R16, R52.reuse, R44, R16 ;  /* 0x0000002c3410723c */ /* 0x042fee0000001810 */
[----:B------:R-:W-:Y:S01]  /*c950*/  FADD.FTZ R45, R211, R94 ;  /* 0x0000005ed32d7221 */ /* 0x000fe20000010000 */
[----:B------:R-:W-:Y:S01]  /*c960*/  HMMA.16816.F32 R12, R52, R46, R12 ;  /* 0x0000002e340c723c */ /* 0x000fe2000000180c */
[----:B------:R-:W-:Y:S01]  /*c970*/  FFMA.FTZ R94, R106, c[0x0][0x23c], -R114 ;  /* 0x00008f006a5e7a23 */ /* 0x000fe20000010872 */
[----:B--2---:R-:W-:Y:S01]  /*c980*/  F2FP.PACK_AB R132, R93, R92 ;  /* 0x0000005c5d84723e */ /* 0x004fe200000000ff */
[----:B------:R-:W-:-:S04]  /*c990*/  FADD.FTZ R45, R172, R45 ;  /* 0x0000002dac2d7221 */ /* 0x000fc80000010000 */
[----:B------:R-:W-:Y:S01]  /*c9a0*/  FADD.FTZ R174, R174, R45 ;  /* 0x0000002daeae7221 */ /* 0x000fe20000010000 */
[----:B---3--:R-:W-:Y:S01]  /*c9b0*/  HMMA.16816.F32 R8, R52, R20, R8 ;  /* 0x000000143408723c */ /* 0x008fe20000001808 */
[----:B------:R-:W1:Y:S01]  /*c9c0*/  LDSM.16.MT88.4 R44, [R231+0x11000] ;  /* 0x01100000e72c783b */ /* 0x000e620000004200 */
[----:B------:R-:W2:Y:S01]  /*c9d0*/  MUFU.EX2 R94, R94 ;  /* 0x0000005e005e7308 */ /* 0x000ea20000000800 */
[----:B------:R-:W-:-:S04]  /*c9e0*/  FADD.FTZ R213, R213, R174 ;  /* 0x000000aed5d57221 */ /* 0x000fc80000010000 */
[----:B------:R-:W-:Y:S01]  /*c9f0*/  FADD.FTZ R182, R182, R213 ;  /* 0x000000d5b6b67221 */ /* 0x000fe20000010000 */
[C---:B------:R-:W-:Y:S01]  /*ca00*/  HMMA.16816.F32 R40, R52.reuse, R22, R40 ;  /* 0x000000163428723c */ /* 0x040fe20000001828 */
[----:B------:R-:W-:Y:S02]  /*ca10*/  FADD.FTZ R20, R188, R187 ;  /* 0x000000bbbc147221 */ /* 0x000fe40000010000 */
[----:B------:R-:W-:Y:S02]  /*ca20*/  FADD.FTZ R201, R201, R182 ;  /* 0x000000b6c9c97221 */ /* 0x000fe40000010000 */
[----:B------:R-:W-:Y:S02]  /*ca30*/  FADD.FTZ R20, R183, R20 ;  /* 0x00000014b7147221 */ /* 0x000fe40000010000 */
[----:B------:R-:W-:Y:S01]  /*ca40*/  FADD.FTZ R184, R184, R201 ;  /* 0x000000c9b8b87221 */ /* 0x000fe20000010000 */
[----:B----4-:R-:W-:Y:S01]  /*ca50*/  HMMA.16816.F32 R36, R52, R48, R36 ;  /* 0x000000303424723c */ /* 0x010fe20000001824 */
[----:B------:R-:W-:Y:S01]  /*ca60*/  FADD.FTZ R163, R163, R20 ;  /* 0x00000014a3a37221 */ /* 0x000fe20000010000 */
[----:B--2---:R-:W-:Y:S01]  /*ca70*/  F2FP.PACK_AB R134, R251, R94 ;  /* 0x0000005efb86723e */ /* 0x004fe200000000ff */
[----:B------:R-:W-:Y:S01]  /*ca80*/  FADD.FTZ R184, R197, R184 ;  /* 0x000000b8c5b87221 */ /* 0x000fe20000010000 */
[----:B------:R-:W2:Y:S01]  /*ca90*/  LDSM.16.MT88.4 R20, [R235+0x11800] ;  /* 0x01180000eb14783b */ /* 0x000ea20000004200 */
[----:B------:R-:W-:-:S02]  /*caa0*/  FADD.FTZ R194, R194, R163 ;  /* 0x000000a3c2c27221 */ /* 0x000fc40000010000 */
[----:B------:R-:W-:Y:S01]  /*cab0*/  FADD.FTZ R181, R181, R184 ;  /* 0x000000b8b5b57221 */ /* 0x000fe20000010000 */
[----:B------:R-:W-:Y:S01]  /*cac0*/  HMMA.16816.F32 R32, R52, R50, R32 ;  /* 0x000000323420723c */ /* 0x000fe20000001820 */
[----:B------:R-:W-:Y:S02]  /*cad0*/  FADD.FTZ R159, R159, R194 ;  /* 0x000000c29f9f7221 */ /* 0x000fe40000010000 */
[----:B------:R-:W-:Y:S02]  /*cae0*/  FADD.FTZ R190, R190, R181 ;  /* 0x000000b5bebe7221 */ /* 0x000fe40000010000 */
[----:B------:R-:W-:Y:S02]  /*caf0*/  FFMA.FTZ R49, R104, c[0x0][0x23c], -R108 ;  /* 0x00008f0068317a23 */ /* 0x000fe4000001086c */
[----:B------:R-:W-:Y:S02]  /*cb00*/  FADD.FTZ R175, R175, R190 ;  /* 0x000000beafaf7221 */ /* 0x000fe40000010000 */
[----:B------:R-:W-:-:S02]  /*cb10*/  FFMA.FTZ R48, R103, c[0x0][0x23c], -R108 ;  /* 0x00008f0067307a23 */ /* 0x000fc4000001086c */
[----:B------:R-:W-:Y:S01]  /*cb20*/  FFMA.FTZ R51, R102, c[0x0][0x23c], -R108 ;  /* 0x00008f0066337a23 */ /* 0x000fe2000001086c */
[----:B------:R-:W3:Y:S01]  /*cb30*/  MUFU.EX2 R49, R49 ;  /* 0x0000003100317308 */ /* 0x000ee20000000800 */
[----:B------:R-:W-:Y:S02]  /*cb40*/  FADD.FTZ R192, R192, R175 ;  /* 0x000000afc0c07221 */ /* 0x000fe40000010000 */
[----:B------:R-:W-:Y:S02]  /*cb50*/  FADD.FTZ R196, R196, R159 ;  /* 0x0000009fc4c47221 */ /* 0x000fe40000010000 */
[----:B------:R-:W-:Y:S01]  /*cb60*/  FADD.FTZ R151, R151, R192 ;  /* 0x000000c097977221 */ /* 0x000fe20000010000 */
[----:B-1----:R-:W-:Y:S01]  /*cb70*/  HMMA.16816.F32 R28, R52, R44, R28 ;  /* 0x0000002c341c723c */ /* 0x002fe2000000181c */
[----:B------:R-:W-:Y:S01]  /*cb80*/  FADD.FTZ R69, R69, R196 ;  /* 0x000000c445457221 */ /* 0x000fe20000010000 */
[----:B------:R-:W-:Y:S01]  /*cb90*/  MUFU.EX2 R48, R48 ;  /* 0x0000003000307308 */ /* 0x000fe20000000800 */
[----:B------:R-:W-:-:S02]  /*cba0*/  FADD.FTZ R198, R198, R151 ;  /* 0x00000097c6c67221 */ /* 0x000fc40000010000 */
[----:B------:R-:W-:Y:S01]  /*cbb0*/  FADD.FTZ R64, R64, R69 ;  /* 0x0000004540407221 */ /* 0x000fe20000010000 */
[----:B------:R-:W1:Y:S01]  /*cbc0*/  LDSM.16.MT88.4 R148, [R233+0x11800] ;  /* 0x01180000e994783b */ /* 0x000e620000004200 */
[----:B------:R-:W-:Y:S01]  /*cbd0*/  FADD.FTZ R45, R131, R198 ;  /* 0x000000c6832d7221 */ /* 0x000fe20000010000 */
[----:B------:R-:W-:Y:S01]  /*cbe0*/  HMMA.16816.F32 R24, R52, R46, R24 ;  /* 0x0000002e3418723c */ /* 0x000fe20000001818 */
[----:B------:R-:W-:Y:S01]  /*cbf0*/  FADD.FTZ R5, R5, R64 ;  /* 0x0000004005057221 */ /* 0x000fe20000010000 */
[----:B------:R-:W4:Y:S01]  /*cc00*/  MUFU.EX2 R51, R51 ;  /* 0x0000003300337308 */ /* 0x000f220000000800 */
[----:B------:R-:W-:Y:S01]  /*cc10*/  FADD.FTZ R45, R200, R45 ;  /* 0x0000002dc82d7221 */ /* 0x000fe20000010000 */
[----:B---3--:R-:W-:Y:S01]  /*cc20*/  F2FP.PACK_AB R133, R49, R86 ;  /* 0x000000563185723e */ /* 0x008fe200000000ff */
[----:B------:R-:W-:Y:S02]  /*cc30*/  FADD.FTZ R68, R68, R5 ;  /* 0x0000000544447221 */ /* 0x000fe40000010000 */
[----:B------:R-:W-:-:S02]  /*cc40*/  FADD.FTZ R72, R72, R45 ;  /* 0x0000002d48487221 */ /* 0x000fc40000010000 */
[----:B------:R-:W-:Y:S02]  /*cc50*/  FADD.FTZ R67, R67, R68 ;  /* 0x0000004443437221 */ /* 0x000fe40000010000 */
[----:B------:R-:W-:Y:S02]  /*cc60*/  FADD.FTZ R71, R71, R72 ;  /* 0x0000004847477221 */ /* 0x000fe40000010000 */
[----:B------:R-:W-:-:S04]  /*cc70*/  FADD.FTZ R66, R66, R67 ;  /* 0x0000004342427221 */ /* 0x000fc80000010000 */
[----:B------:R-:W-:Y:S01]  /*cc80*/  FADD.FTZ R5, R65, R66 ;  /* 0x0000004241057221 */ /* 0x000fe20000010000 */
[----:B----4-:R-:W-:-:S03]  /*cc90*/  F2FP.PACK_AB R135, R51, R48 ;  /* 0x000000303387723e */ /* 0x010fc600000000ff */
[----:B------:R-:W-:-:S04]  /*cca0*/  FADD.FTZ R5, R78, R5 ;  /* 0x000000054e057221 */ /* 0x000fc80000010000 */
[----:B--2---:R-:W-:Y:S01]  /*ccb0*/  HMMA.16816.F32 R160, R132, R20, R16 ;  /* 0x0000001484a0723c */ /* 0x004fe20000001810 */
[----:B------:R-:W-:-:S04]  /*ccc0*/  FADD.FTZ R74, R74, R5 ;  /* 0x000000054a4a7221 */ /* 0x000fc80000010000 */
[----:B------:R-:W-:Y:S02]  /*ccd0*/  FADD.FTZ R73, R73, R74 ;  /* 0x0000004a49497221 */ /* 0x000fe40000010000 */
[----:B------:R-:W-:Y:S01]  /*cce0*/  FADD.FTZ R16, R70, R71 ;  /* 0x0000004746107221 */ /* 0x000fe20000010000 */
[C---:B------:R-:W-:Y:S01]  /*ccf0*/  HMMA.16816.F32 R156, R132.reuse, R22, R12 ;  /* 0x00000016849c723c */ /* 0x040fe2000000180c */
[----:B------:R-:W-:Y:S01]  /*cd00*/  FADD.FTZ R82, R82, R73 ;  /* 0x0000004952527221 */ /* 0x000fe20000010000 */
[----:B------:R-:W2:Y:S01]  /*cd10*/  LDSM.16.MT88.4 R12, [R231+0x11800] ;  /* 0x01180000e70c783b */ /* 0x000ea20000004200 */
        /* <DEDUP_REMOVED lines=22> */
[----:B------:R-:W-:Y:S02]  /*ce80*/  FADD.FTZ R58, R58, R5 ;  /* 0x000000053a3a7221 */ /* 0x000fe40000010000 */
[----:B------:R-:W-:Y:S01]  /*ce90*/  FADD.FTZ R86, R86, R87 ;  /* 0x0000005756567221 */ /* 0x000fe20000010000 */
[----:B--2---:R-:W-:Y:S01]  /*cea0*/  HMMA.16816.F32 R136, R132, R12, R28 ;  /* 0x0000000c8488723c */ /* 0x004fe2000000181c */
[----:B------:R-:W-:Y:S02]  /*ceb0*/  FADD.FTZ R59, R59, R58 ;  /* 0x0000003a3b3b7221 */ /* 0x000fe40000010000 */
[----:B------:R-:W-:-:S02]  /*cec0*/  FADD.FTZ R49, R49, R86 ;  /* 0x0000005631317221 */ /* 0x000fc40000010000 */
[----:B------:R-:W-:Y:S02]  /*ced0*/  FADD.FTZ R80, R80, R59 ;  /* 0x0000003b50507221 */ /* 0x000fe40000010000 */
[----:B------:R-:W-:Y:S01]  /*cee0*/  FADD.FTZ R48, R48, R49 ;  /* 0x0000003130307221 */ /* 0x000fe20000010000 */
[----:B------:R-:W-:Y:S01]  /*cef0*/  HMMA.16816.F32 R132, R132, R14, R24 ;  /* 0x0000000e8484723c */ /* 0x000fe20000001818 */
[----:B------:R-:W-:Y:S02]  /*cf00*/  FADD.FTZ R91, R91, R80 ;  /* 0x000000505b5b7221 */ /* 0x000fe40000010000 */
[----:B------:R-:W-:Y:S02]  /*cf10*/  FADD.FTZ R250, R51, R48 ;  /* 0x0000003033fa7221 */ /* 0x000fe40000010000 */
[----:B------:R-:W-:-:S04]  /*cf20*/  FADD.FTZ R92, R92, R91 ;  /* 0x0000005b5c5c7221 */ /* 0x000fc80000010000 */
[----:B------:R-:W-:-:S04]  /*cf30*/  FADD.FTZ R93, R93, R92 ;  /* 0x0000005c5d5d7221 */ /* 0x000fc80000010000 */
[----:B------:R-:W-:-:S04]  /*cf40*/  FADD.FTZ R94, R94, R93 ;  /* 0x0000005d5e5e7221 */ /* 0x000fc80000010000 */
[----:B------:R-:W-:Y:S01]  /*cf50*/  FADD.FTZ R251, R251, R94 ;  /* 0x0000005efbfb7221 */ /* 0x000fe20000010000 */
[----:B------:R-:W-:Y:S05]  /*cf60*/  @!P0 BRA `(.L_x_2500) ;  /* 0x0000985000008947 */ /* 0x000fea0003800000 */
        /* <DEDUP_REMOVED lines=9> */
[----:B------:R-:W-:-:S04]  /*d000*/  MOV R3, UR6 ;  /* 0x0000000600037c02 */ /* 0x000fc80008000f00 */
        /* <DEDUP_REMOVED lines=65> */
.L_x_2501:
[----:B------:R-:W-:-:S04]  /*d420*/  ULEA UR6, -UR8, URZ, 0x8 ;  /* 0x0000003f08067291 */ /* 0x000fc8000f8e413f */
[----:B------:R-:W-:Y:S02]  /*d430*/  USHF.R.S32.HI UR7, URZ, 0x1f, UR6 ;  /* 0x0000001f3f077899 */ /* 0x000fe40008011406 */
[----:B------:R-:W-:-:S04]  /*d440*/  MOV R4, UR6 ;  /* 0x0000000600047c02 */ /* 0x000fc80008000f00 */
[----:B------:R-:W-:Y:S02]  /*d450*/  MOV R3, UR7 ;  /* 0x0000000700037c02 */ /* 0x000fe40008000f00 */
.L_x_2502:
        /* <DEDUP_REMOVED lines=114> */
[----:B------:R-:W-:Y:S02]  /*db80*/  @!P1 LEA R6, P2, R9, c[0x0][0x170], 0x1 ;  /* 0x00005c0009069a11 */ /* 0x000fe400078408ff */
        /* <DEDUP_REMOVED lines=96> */
[----:B------:R-:W5:Y:S04]  /*e190*/  LDSM.16.M88.4 R72, [R239+0x2800] ;  /* 0x00280000ef48783b */ /* 0x000f680000000200 */
[----:B------:R-:W5:Y:S04]  /*e1a0*/  LDSM.16.M88.4 R64, [R239+0x3000] ;  /* 0x00300000ef40783b */ /* 0x000f680000000200 */
[----:B------:R-:W5:Y:S04]  /*e1b0*/  LDSM.16.M88.4 R52, [R239+0x3800] ;  /* 0x00380000ef34783b */ /* 0x000f680000000200 */
[----:B-1----:R-:W1:Y:S04]  /*e1c0*/  LDSM.16.M88.4 R44, [R239+0x4000] ;  /* 0x00400000ef2c783b */ /* 0x002e680000000200 */
[----:B--2---:R-:W2:Y:S04]  /*e1d0*/  LDSM.16.M88.4 R36, [R239+0x4800] ;  /* 0x00480000ef24783b */ /* 0x004ea80000000200 */
[----:B------:R-:W1:Y:S04]  /*e1e0*/  LDSM.16.M88.4 R28, [R239+0x5000] ;  /* 0x00500000ef1c783b */ /* 0x000e680000000200 */
[----:B------:R-:W1:Y:S04]  /*e1f0*/  LDSM.16.M88.4 R20, [R239+0x5800] ;  /* 0x00580000ef14783b */ /* 0x000e680000000200 */
[----:B----4-:R-:W4:Y:S04]  /*e200*/  LDSM.16.M88.4 R12, [R239+0x6000] ;  /* 0x00600000ef0c783b */ /* 0x010f280000000200 */
[----:B------:R-:W2:Y:S04]  /*e210*/  LDSM.16.M88.4 R4, [R239+0x6800] ;  /* 0x00680000ef04783b */ /* 0x000ea80000000200 */
[----:B------:R-:W2:Y:S01]  /*e220*/  LDSM.16.M88.4 R172, [R239+0x7000] ;  /* 0x00700000efac783b */ /* 0x000ea20000000200 */
[C---:B---3--:R-:W-:Y:S03]  /*e230*/  HMMA.16816.F32 R84, R96.reuse, R80, RZ ;  /* 0x000000506054723c */ /* 0x048fe600000018ff */
[----:B------:R-:W3:Y:S04]  /*e240*/  LDSM.16.M88.4 R128, [R239+0x7800] ;  /* 0x00780000ef80783b */ /* 0x000ee80000000200 */
[----:B------:R-:W3:Y:S01]  /*e250*/  LDSM.16.M88.4 R120, [R239+0x8000] ;  /* 0x00800000ef78783b */ /* 0x000ee20000000200 */
[C---:B-----5:R-:W-:Y:S03]  /*e260*/  HMMA.16816.F32 R76, R96.reuse, R72, RZ ;  /* 0x00000048604c723c */ /* 0x060fe600000018ff */
[----:B------:R-:W5:Y:S04]  /*e270*/  LDSM.16.M88.4 R112, [R239+0x8800] ;  /* 0x00880000ef70783b */ /* 0x000f680000000200 */
[----:B------:R-:W3:Y:S01]  /*e280*/  LDSM.16.M88.4 R104, [R239+0x9000] ;  /* 0x00900000ef68783b */ /* 0x000ee20000000200 */
[C---:B------:R-:W-:Y:S03]  /*e290*/  HMMA.16816.F32 R68, R96.reuse, R64, RZ ;  /* 0x000000406044723c */ /* 0x040fe600000018ff */
[----:B------:R-:W3:Y:S04]  /*e2a0*/  LDSM.16.M88.4 R184, [R239+0x9800] ;  /* 0x00980000efb8783b */ /* 0x000ee80000000200 */
[----:B------:R-:W-:Y:S01]  /*e2b0*/  LDSM.16.M88.4 R180, [R180] ;  /* 0x00000000b4b4783b */ /* 0x000fe20000000200 */
[C---:B------:R-:W-:Y:S03]  /*e2c0*/  HMMA.16816.F32 R56, R96.reuse, R52, RZ ;  /* 0x000000346038723c */ /* 0x040fe600000018ff */
[----:B------:R-:W3:Y:S04]  /*e2d0*/  LDSM.16.M88.4 R92, [R234+0x2000] ;  /* 0x00200000ea5c783b */ /* 0x000ee80000000200 */
[----:B------:R-:W3:Y:S01]  /*e2e0*/  LDSM.16.M88.4 R188, [R234+0x2800] ;  /* 0x00280000eabc783b */ /* 0x000ee20000000200 */
[C---:B-1----:R-:W-:Y:S03]  /*e2f0*/  HMMA.16816.F32 R48, R96.reuse, R44, RZ ;  /* 0x0000002c6030723c */ /* 0x042fe600000018ff */
[----:B------:R-:W1:Y:S04]  /*e300*/  LDSM.16.M88.4 R88, [R234+0x3000] ;  /* 0x00300000ea58783b */ /* 0x000e680000000200 */
[----:B------:R-:W-:Y:S01]  /*e310*/  LDSM.16.M88.4 R192, [R234+0x3800] ;  /* 0x00380000eac0783b */ /* 0x000fe20000000200 */
[C---:B--2---:R-:W-:Y:S03]  /*e320*/  HMMA.16816.F32 R40, R96.reuse, R36, RZ ;  /* 0x000000246028723c */ /* 0x044fe600000018ff */
[----:B------:R-:W-:Y:S04]  /*e330*/  LDSM.16.M88.4 R200, [R234+0x6000] ;  /* 0x00600000eac8783b */ /* 0x000fe80000000200 */
[----:B------:R-:W-:Y:S01]  /*e340*/  LDSM.16.M88.4 R196, [R234+0x6800] ;  /* 0x00680000eac4783b */ /* 0x000fe20000000200 */
[C---:B------:R-:W-:Y:S03]  /*e350*/  HMMA.16816.F32 R32, R96.reuse, R28, RZ ;  /* 0x0000001c6020723c */ /* 0x040fe600000018ff */
[----:B------:R-:W-:Y:S04]  /*e360*/  LDSM.16.M88.4 R204, [R238] ;  /* 0x00000000eecc783b */ /* 0x000fe80000000200 */
[----:B------:R-:W-:Y:S01]  /*e370*/  LDSM.16.M88.4 R208, [R229] ;  /* 0x00000000e5d0783b */ /* 0x000fe20000000200 */
[C---:B------:R-:W-:Y:S03]  /*e380*/  HMMA.16816.F32 R24, R96.reuse, R20, RZ ;  /* 0x000000146018723c */ /* 0x040fe600000018ff */
[----:B------:R-:W0:Y:S05]  /*e390*/  LDGDEPBAR ;  /* 0x00000000000079af */ /* 0x000e2a0000000000 */
[C---:B----4-:R-:W-:Y:S08]  /*e3a0*/  HMMA.16816.F32 R16, R96.reuse, R12, RZ ;  /* 0x0000000c6010723c */ /* 0x050ff000000018ff */
[C---:B------:R-:W-:Y:S08]  /*e3b0*/  HMMA.16816.F32 R8, R96.reuse, R4, RZ ;  /* 0x000000046008723c */ /* 0x040ff000000018ff */
        /* <DEDUP_REMOVED lines=52> */
[----:B------:R-:W3:Y:S07]  /*e700*/  LDSM.16.M88.4 R92, [R237] ;  /* 0x00000000ed5c783b */ /* 0x000eee0000000200 */
[C---:B----4-:R-:W-:Y:S07]  /*e710*/  HMMA.16816.F32 R108, R180.reuse, R188, R108 ;  /* 0x000000bcb46c723c */ /* 0x050fee000000186c */
[C---:B------:R-:W-:Y:S01]  /*e720*/  IADD3 R188, R237.reuse, 0x2000, RZ ;  /* 0x00002000edbc7810 */ /* 0x040fe20007ffe0ff */
[C---:B------:R-:W-:Y:S08]  /*e730*/  HMMA.16816.F32 R16, R180.reuse, R200, R16 ;  /* 0x000000c8b410723c */ /* 0x040ff00000001810 */
[C---:B------:R-:W-:Y:S01]  /*e740*/  HMMA.16816.F32 R12, R180.reuse, R202, R12 ;  /* 0x000000cab40c723c */ /* 0x040fe2000000180c */
[----:B------:R-:W-:Y:S07]  /*e750*/  LDSM.16.M88.4 R200, [R228] ;  /* 0x00000000e4c8783b */ /* 0x000fee0000000200 */
[C---:B------:R-:W-:Y:S07]  /*e760*/  HMMA.16816.F32 R8, R180.reuse, R196, R8 ;  /* 0x000000c4b408723c */ /* 0x040fee0000001808 */
[C---:B------:R-:W-:Y:S01]  /*e770*/  IADD3 R196, R237.reuse, 0x1000, RZ ;  /* 0x00001000edc47810 */ /* 0x040fe20007ffe0ff */
[C---:B------:R-:W-:Y:S05]  /*e780*/  HMMA.16816.F32 R4, R180.reuse, R198, R4 ;  /* 0x000000c6b404723c */ /* 0x040fea0000001804 */
[----:B------:R-:W-:Y:S03]  /*e790*/  LDSM.16.M88.4 R196, [R196] ;  /* 0x00000000c4c4783b */ /* 0x000fe60000000200 */
[C---:B-----5:R-:W-:Y:S07]  /*e7a0*/  HMMA.16816.F32 R124, R180.reuse, R192, R124 ;  /* 0x000000c0b47c723c */ /* 0x060fee000000187c */
[C---:B------:R-:W-:Y:S01]  /*e7b0*/  IADD3 R192, R237.reuse, 0x1800, RZ ;  /* 0x00001800edc07810 */ /* 0x040fe20007ffe0ff */
[C---:B------:R-:W-:Y:S05]  /*e7c0*/  HMMA.16816.F32 R120, R180.reuse, R194, R120 ;  /* 0x000000c2b478723c */ /* 0x040fea0000001878 */
[----:B------:R-:W-:Y:S03]  /*e7d0*/  LDSM.16.M88.4 R192, [R192] ;  /* 0x00000000c0c0783b */ /* 0x000fe60000000200 */
[C---:B-1----:R-:W-:Y:S07]  /*e7e0*/  HMMA.16816.F32 R116, R180.reuse, R88, R116 ;  /* 0x00000058b474723c */ /* 0x042fee0000001874 */
[C---:B------:R-:W-:Y:S01]  /*e7f0*/  IADD3 R88, R237.reuse, 0x800, RZ ;  /* 0x00000800ed587810 */ /* 0x040fe20007ffe0ff */
[C---:B------:R-:W-:Y:S05]  /*e800*/  HMMA.16816.F32 R112, R180.reuse, R90, R112 ;  /* 0x0000005ab470723c */ /* 0x040fea0000001870 */
[----:B------:R-:W1:Y:S03]  /*e810*/  LDSM.16.M88.4 R88, [R88] ;  /* 0x000000005858783b */ /* 0x000e660000000200 */
[C---:B------:R-:W-:Y:S01]  /*e820*/  HMMA.16816.F32 R104, R180.reuse, R190, R104 ;  /* 0x000000beb468723c */ /* 0x040fe20000001868 */
[----:B------:R-:W4:Y:S07]  /*e830*/  LDSM.16.M88.4 R188, [R188] ;  /* 0x00000000bcbc783b */ /* 0x000f2e0000000200 */
[C---:B--2---:R-:W-:Y:S07]  /*e840*/  HMMA.16816.F32 R100, R180.reuse, R184, R100 ;  /* 0x000000b8b464723c */ /* 0x044fee0000001864 */
[C---:B------:R-:W-:Y:S01]  /*e850*/  IADD3 R184, R237.reuse, 0x2800, RZ ;  /* 0x00002800edb87810 */ /* 0x040fe20007ffe0ff */
[----:B------:R-:W-:Y:S05]  /*e860*/  HMMA.16816.F32 R96, R180, R186, R96 ;  /* 0x000000bab460723c */ /* 0x000fea0000001860 */
[----:B------:R-:W2:Y:S02]  /*e870*/  LDSM.16.M88.4 R184, [R184] ;  /* 0x00000000b8b8783b */ /* 0x000ea40000000200 */
[C---:B------:R-:W-:Y:S01]  /*e880*/  IADD3 R180, R237.reuse, 0x3000, RZ ;  /* 0x00003000edb47810 */ /* 0x040fe20007ffe0ff */
[C---:B---3--:R-:W-:Y:S05]  /*e890*/  HMMA.16816.F32 R84, R204.reuse, R92, R84 ;  /* 0x0000005ccc54723c */ /* 0x048fea0000001854 */
[----:B------:R-:W3:Y:S02]  /*e8a0*/  LDSM.16.M88.4 R180, [R180] ;  /* 0x00000000b4b4783b */ /* 0x000ee40000000200 */
[----:B------:R-:W-:Y:S01]  /*e8b0*/  IADD3 R92, R237, 0x3800, RZ ;  /* 0x00003800ed5c7810 */ /* 0x000fe20007ffe0ff */
[C---:B------:R-:W-:Y:S05]  /*e8c0*/  HMMA.16816.F32 R80, R204.reuse, R94, R80 ;  /* 0x0000005ecc50723c */ /* 0x040fea0000001850 */
[----:B------:R-:W5:Y:S03]  /*e8d0*/  LDSM.16.M88.4 R92, [R92] ;  /* 0x000000005c5c783b */ /* 0x000f660000000200 */
[C---:B-1----:R-:W-:Y:S08]  /*e8e0*/  HMMA.16816.F32 R76, R204.reuse, R88, R76 ;  /* 0x00000058cc4c723c */ /* 0x042ff0000000184c */
[C---:B----4-:R-:W-:Y:S08]  /*e8f0*/  HMMA.16816.F32 R48, R204.reuse, R188, R48 ;  /* 0x000000bccc30723c */ /* 0x050ff00000001830 */
[C---:B------:R-:W-:Y:S01]  /*e900*/  HMMA.16816.F32 R44, R204.reuse, R190, R44 ;  /* 0x000000becc2c723c */ /* 0x040fe2000000182c */
[----:B------:R-:W1:Y:S07]  /*e910*/  LDSM.16.M88.4 R188, [R225] ;  /* 0x00000000e1bc783b */ /* 0x000e6e0000000200 */
[C---:B------:R-:W-:Y:S01]  /*e920*/  HMMA.16816.F32 R72, R204.reuse, R90, R72 ;  /* 0x0000005acc48723c */ /* 0x040fe20000001848 */
[----:B------:R-:W4:Y:S07]  /*e930*/  LDSM.16.M88.4 R88, [R230] ;  /* 0x00000000e658783b */ /* 0x000f2e0000000200 */
[C---:B--2---:R-:W-:Y:S08]  /*e940*/  HMMA.16816.F32 R40, R204.reuse, R184, R40 ;  /* 0x000000b8cc28723c */ /* 0x044ff00000001828 */
[C---:B------:R-:W-:Y:S01]  /*e950*/  HMMA.16816.F32 R36, R204.reuse, R186, R36 ;  /* 0x000000bacc24723c */ /* 0x040fe20000001824 */
[----:B------:R-:W2:Y:S07]  /*e960*/  LDSM.16.M88.4 R184, [R224] ;  /* 0x00000000e0b8783b */ /* 0x000eae0000000200 */
[C---:B---3--:R-:W-:Y:S08]  /*e970*/  HMMA.16816.F32 R32, R204.reuse, R180, R32 ;  /* 0x000000b4cc20723c */ /* 0x048ff00000001820 */
[C---:B------:R-:W-:Y:S01]  /*e980*/  HMMA.16816.F32 R28, R204.reuse, R182, R28 ;  /* 0x000000b6cc1c723c */ /* 0x040fe2000000181c */
[----:B------:R-:W3:Y:S07]  /*e990*/  LDSM.16.M88.4 R180, [R166] ;  /* 0x00000000a6b4783b */ /* 0x000eee0000000200 */
[C---:B------:R-:W-:Y:S08]  /*e9a0*/  HMMA.16816.F32 R56, R204.reuse, R192, R56 ;  /* 0x000000c0cc38723c */ /* 0x040ff00000001838 */
[C---:B------:R-:W-:Y:S01]  /*e9b0*/  HMMA.16816.F32 R52, R204.reuse, R194, R52 ;  /* 0x000000c2cc34723c */ /* 0x040fe20000001834 */
[----:B------:R-:W2:Y:S07]  /*e9c0*/  LDSM.16.M88.4 R192, [R226] ;  /* 0x00000000e2c0783b */ /* 0x000eae0000000200 */
[C---:B-----5:R-:W-:Y:S08]  /*e9d0*/  HMMA.16816.F32 R24, R204.reuse, R92, R24 ;  /* 0x0000005ccc18723c */ /* 0x060ff00000001818 */
[C---:B------:R-:W-:Y:S01]  /*e9e0*/  HMMA.16816.F32 R20, R204.reuse, R94, R20 ;  /* 0x0000005ecc14723c */ /* 0x040fe20000001814 */
[----:B------:R-:W-:Y:S07]  /*e9f0*/  LDSM.16.M88.4 R92, [R236] ;  /* 0x00000000ec5c783b */ /* 0x000fee0000000200 */
[C---:B-1----:R-:W-:Y:S08]  /*ea00*/  HMMA.16816.F32 R116, R204.reuse, R188, R116 ;  /* 0x000000bccc74723c */ /* 0x042ff00000001874 */
[C---:B------:R-:W-:Y:S01]  /*ea10*/  HMMA.16816.F32 R112, R204.reuse, R190, R112 ;  /* 0x000000becc70723c */ /* 0x040fe20000001870 */
[----:B------:R-:W1:Y:S07]  /*ea20*/  LDSM.16.M88.4 R188, [R164+0x1000] ;  /* 0x00100000a4bc783b */ /* 0x000e6e0000000200 */
[C---:B----4-:R-:W-:Y:S08]  /*ea30*/  HMMA.16816.F32 R16, R204.reuse, R88, R16 ;  /* 0x00000058cc10723c */ /* 0x050ff00000001810 */
[C---:B------:R-:W-:Y:S01]  /*ea40*/  HMMA.16816.F32 R12, R204.reuse, R90, R12 ;  /* 0x0000005acc0c723c */ /* 0x040fe2000000180c */
[----:B------:R-:W4:Y:S07]  /*ea50*/  LDSM.16.M88.4 R88, [R164] ;  /* 0x00000000a458783b */ /* 0x000f2e0000000200 */
        /* <DEDUP_REMOVED lines=9> */
[C---:B------:R-:W-:Y:S08]  /*eaf0*/  HMMA.16816.F32 R124, R204.reuse, R192, R124 ;  /* 0x000000c0cc7c723c */ /* 0x040ff0000000187c */
[----:B------:R-:W-:Y:S01]  /*eb00*/  HMMA.16816.F32 R120, R204, R194, R120 ;  /* 0x000000c2cc78723c */ /* 0x000fe20000001878 */
[----:B------:R-:W3:Y:S07]  /*eb10*/  LDSM.16.M88.4 R192, [R164+0x800] ;  /* 0x00080000a4c0783b */ /* 0x000eee0000000200 */
[C---:B-1----:R-:W-:Y:S08]  /*eb20*/  HMMA.16816.F32 R68, R92.reuse, R188, R68 ;  /* 0x000000bc5c44723c */ /* 0x042ff00000001844 */
[C---:B------:R-:W-:Y:S01]  /*eb30*/  HMMA.16816.F32 R64, R92.reuse, R190, R64 ;  /* 0x000000be5c40723c */ /* 0x040fe20000001840 */
[----:B------:R-:W1:Y:S07]  /*eb40*/  LDSM.16.M88.4 R188, [R164+0x4800] ;  /* 0x00480000a4bc783b */ /* 0x000e6e0000000200 */
[C---:B----4-:R-:W-:Y:S08]  /*eb50*/  HMMA.16816.F32 R84, R92.reuse, R88, R84 ;  /* 0x000000585c54723c */ /* 0x050ff00000001854 */
[----:B------:R-:W-:Y:S01]  /*eb60*/  HMMA.16816.F32 R80, R92, R90, R80 ;  /* 0x0000005a5c50723c */ /* 0x000fe20000001850 */
[----:B------:R-:W4:Y:S01]  /*eb70*/  LDSM.16.M88.4 R88, [R164+0x4000] ;  /* 0x00400000a458783b */ /* 0x000f220000000200 */
[----:B------:R-:W-:-:S02]  /*eb80*/  FMUL.FTZ R68, R68, c[0x0][0x2ec] ;  /* 0x0000bb0044447a20 */ /* 0x000fc40000410000 */
[----:B------:R-:W-:Y:S02]  /*eb90*/  FMUL.FTZ R71, R71, c[0x0][0x2ec] ;  /* 0x0000bb0047477a20 */ /* 0x000fe40000410000 */
[----:B------:R-:W-:Y:S02]  /*eba0*/  FMUL.FTZ R69, R69, c[0x0][0x2ec] ;  /* 0x0000bb0045457a20 */ /* 0x000fe40000410000 */
[C---:B--2---:R-:W-:Y:S01]  /*ebb0*/  HMMA.16816.F32 R56, R92.reuse, R184, R56 ;  /* 0x000000b85c38723c */ /* 0x044fe20000001838 */
[----:B------:R-:W-:Y:S02]  /*ebc0*/  FMUL.FTZ R67, R67, c[0x0][0x2ec] ;  /* 0x0000bb0043437a20 */ /* 0x000fe40000410000 */
[----:B------:R-:W-:Y:S02]  /*ebd0*/  FMUL.FTZ R66, R66, c[0x0][0x2ec] ;  /* 0x0000bb0042427a20 */ /* 0x000fe40000410000 */
[----:B------:R-:W-:Y:S02]  /*ebe0*/  FMUL.FTZ R65, R65, c[0x0][0x2ec] ;  /* 0x0000bb0041417a20 */ /* 0x000fe40000410000 */
[----:B------:R-:W-:Y:S01]  /*ebf0*/  FMUL.FTZ R64, R64, c[0x0][0x2ec] ;  /* 0x0000bb0040407a20 */ /* 0x000fe20000410000 */
[----:B------:R-:W-:Y:S01]  /*ec00*/  HMMA.16816.F32 R52, R92, R186, R52 ;  /* 0x000000ba5c34723c */ /* 0x000fe20000001834 */
[----:B------:R-:W2:Y:S01]  /*ec10*/  LDSM.16.M88.4 R184, [R164+0x5000] ;  /* 0x00500000a4b8783b */ /* 0x000ea20000000200 */
[----:B------:R-:W-:-:S02]  /*ec20*/  FMUL.FTZ R84, R84, c[0x0][0x2ec] ;  /* 0x0000bb0054547a20 */ /* 0x000fc40000410000 */
[----:B------:R-:W-:Y:S02]  /*ec30*/  FMUL.FTZ R87, R87, c[0x0][0x2ec] ;  /* 0x0000bb0057577a20 */ /* 0x000fe40000410000 */
[----:B------:R-:W-:Y:S02]  /*ec40*/  FMUL.FTZ R70, R70, c[0x0][0x2ec] ;  /* 0x0000bb0046467a20 */ /* 0x000fe40000410000 */
[----:B---3--:R-:W-:Y:S01]  /*ec50*/  HMMA.16816.F32 R24, R92, R180, R24 ;  /* 0x000000b45c18723c */ /* 0x008fe20000001818 */
[----:B------:R-:W-:Y:S02]  /*ec60*/  FMUL.FTZ R81, R81, c[0x0][0x2ec] ;  /* 0x0000bb0051517a20 */ /* 0x000fe40000410000 */
[----:B------:R-:W-:Y:S02]  /*ec70*/  FMUL.FTZ R80, R80, c[0x0][0x2ec] ;  /* 0x0000bb0050507a20 */ /* 0x000fe40000410000 */
[----:B------:R-:W-:Y:S01]  /*ec80*/  MUFU.TANH R219, R81 ;  /* 0x0000005100db7308 */ /* 0x000fe20000002400 */
[----:B------:R-:W-:-:S02]  /*ec90*/  FMUL.FTZ R83, R83, c[0x0][0x2ec] ;  /* 0x0000bb0053537a20 */ /* 0x000fc40000410000 */
[----:B------:R-:W-:Y:S01]  /*eca0*/  HMMA.16816.F32 R20, R92, R182, R20 ;  /* 0x000000b65c14723c */ /* 0x000fe20000001814 */
[----:B------:R-:W3:Y:S01]  /*ecb0*/  LDSM.16.M88.4 R180, [R164+0x5800] ;  /* 0x00580000a4b4783b */ /* 0x000ee20000000200 */
[----:B------:R-:W-:Y:S02]  /*ecc0*/  FMUL.FTZ R58, R58, c[0x0][0x2ec] ;  /* 0x0000bb003a3a7a20 */ /* 0x000fe40000410000 */
[----:B------:R-:W-:Y:S01]  /*ecd0*/  FMUL.FTZ R56, R56, c[0x0][0x2ec] ;  /* 0x0000bb0038387a20 */ /* 0x000fe20000410000 */
[----:B------:R-:W-:Y:S01]  /*ece0*/  MUFU.TANH R215, R80 ;  /* 0x0000005000d77308 */ /* 0x000fe20000002400 */
[----:B------:R-:W-:Y:S02]  /*ecf0*/  FMUL.FTZ R82, R82, c[0x0][0x2ec] ;  /* 0x0000bb0052527a20 */ /* 0x000fe40000410000 */
[----:B------:R-:W-:Y:S01]  /*ed00*/  HMMA.16816.F32 R8, R204, R208, R8 ;  /* 0x000000d0cc08723c */ /* 0x000fe20000001808 */
[----:B------:R-:W-:Y:S02]  /*ed10*/  FMUL.FTZ R53, R53, c[0x0][0x2ec] ;  /* 0x0000bb0035357a20 */ /* 0x000fe40000410000 */
[----:B------:R-:W-:-:S02]  /*ed20*/  FMUL.FTZ R85, R85, c[0x0][0x2ec] ;  /* 0x0000bb0055557a20 */ /* 0x000fc40000410000 */
[----:B------:R-:W-:Y:S01]  /*ed30*/  MUFU.TANH R209, R87 ;  /* 0x0000005700d17308 */ /* 0x000fe20000002400 */
[----:B------:R-:W-:Y:S02]  /*ed40*/  FMUL.FTZ R57, R57, c[0x0][0x2ec] ;  /* 0x0000bb0039397a20 */ /* 0x000fe40000410000 */
[C---:B------:R-:W-:Y:S01]  /*ed50*/  HMMA.16816.F32 R4, R204.reuse, R210, R4 ;  /* 0x000000d2cc04723c */ /* 0x040fe20000001804 */
[----:B------:R-:W-:Y:S02]  /*ed60*/  FMUL.FTZ R86, R86, c[0x0][0x2ec] ;  /* 0x0000bb0056567a20 */ /* 0x000fe40000410000 */
[----:B------:R-:W-:Y:S02]  /*ed70*/  FMUL.FTZ R59, R59, c[0x0][0x2ec] ;  /* 0x0000bb003b3b7a20 */ /* 0x000fe40000410000 */
[----:B------:R-:W-:Y:S01]  /*ed80*/  MUFU.TANH R247, R83 ;  /* 0x0000005300f77308 */ /* 0x000fe20000002400 */
[----:B------:R-:W-:Y:S02]  /*ed90*/  FMUL.FTZ R55, R55, c[0x0][0x2ec] ;  /* 0x0000bb0037377a20 */ /* 0x000fe40000410000 */
[----:B-----5:R-:W-:Y:S01]  /*eda0*/  HMMA.16816.F32 R168, R204, R196, R168 ;  /* 0x000000c4cca8723c */ /* 0x020fe200000018a8 */
[----:B------:R-:W-:-:S02]  /*edb0*/  FMUL.FTZ R23, R23, c[0x0][0x2ec] ;  /* 0x0000bb0017177a20 */ /* 0x000fc40000410000 */
[----:B------:R-:W-:Y:S02]  /*edc0*/  FMUL.FTZ R52, R52, c[0x0][0x2ec] ;  /* 0x0000bb0034347a20 */ /* 0x000fe40000410000 */
[----:B------:R5:W-:Y:S01]  /*edd0*/  MUFU.TANH R83, R65 ;  /* 0x0000004100537308 */ /* 0x000be20000002400 */
[----:B------:R-:W-:Y:S02]  /*ede0*/  FMUL.FTZ R24, R24, c[0x0][0x2ec] ;  /* 0x0000bb0018187a20 */ /* 0x000fe40000410000 */
[----:B------:R-:W-:Y:S01]  /*edf0*/  HMMA.16816.F32 R128, R204, R198, R128 ;  /* 0x000000c6cc80723c */ /* 0x000fe20000001880 */
[----:B------:R-:W2:Y:S01]  /*ee00*/  LDSM.16.M88.4 R196, [R164+0x2000] ;  /* 0x00200000a4c4783b */ /* 0x000ea20000000200 */
[----:B------:R-:W-:-:S03]  /*ee10*/  FMUL.FTZ R20, R20, c[0x0][0x2ec] ;  /* 0x0000bb0014147a20 */ /* 0x000fc60000410000 */
[----:B------:R-:W-:Y:S03]  /*ee20*/  MUFU.TANH R217, R82 ;  /* 0x0000005200d97308 */ /* 0x000fe60000002400 */
[C---:B------:R-:W-:Y:S05]  /*ee30*/  HMMA.16816.F32 R176, R204.reuse, R200, R176 ;  /* 0x000000c8ccb0723c */ /* 0x040fea00000018b0 */
[----:B------:R-:W-:Y:S03]  /*ee40*/  MUFU.TANH R221, R86 ;  /* 0x0000005600dd7308 */ /* 0x000fe60000002400 */
[----:B------:R-:W-:Y:S01]  /*ee50*/  HMMA.16816.F32 R172, R204, R202, R172 ;  /* 0x000000caccac723c */ /* 0x000fe200000018ac */
[----:B------:R-:W2:Y:S04]  /*ee60*/  LDSM.16.M88.4 R200, [R164+0x2800] ;  /* 0x00280000a4c8783b */ /* 0x000ea80000000200 */
[----:B------:R-:W-:Y:S02]  /*ee70*/  MUFU.TANH R205, R85 ;  /* 0x0000005500cd7308 */ /* 0x000fe40000002400 */
[----:B------:R-:W-:Y:S01]  /*ee80*/  LOP3.LUT R206, R243, UR6, RZ, 0xfc, !PT ;  /* 0x00000006f3ce7c12 */ /* 0x000fe2000f8efcff */
[C---:B------:R-:W-:Y:S05]  /*ee90*/  HMMA.16816.F32 R76, R92.reuse, R192, R76 ;  /* 0x000000c05c4c723c */ /* 0x040fea000000184c */
[----:B------:R-:W-:Y:S03]  /*eea0*/  MUFU.TANH R85, R57 ;  /* 0x0000003900557308 */ /* 0x000fe60000002400 */
[C---:B------:R-:W-:Y:S01]  /*eeb0*/  HMMA.16816.F32 R72, R92.reuse, R194, R72 ;  /* 0x000000c25c48723c */ /* 0x040fe20000001848 */
[----:B------:R-:W3:Y:S04]  /*eec0*/  LDSM.16.M88.4 R192, [R164+0x3000] ;  /* 0x00300000a4c0783b */ /* 0x000ee80000000200 */
[----:B------:R-:W-:Y:S03]  /*eed0*/  MUFU.TANH R86, R59 ;  /* 0x0000003b00567308 */ /* 0x000fe60000002400 */
[C---:B-1----:R-:W-:Y:S05]  /*eee0*/  HMMA.16816.F32 R8, R92.reuse, R188, R8 ;  /* 0x000000bc5c08723c */ /* 0x042fea0000001808 */
[----:B------:R-:W-:Y:S03]  /*eef0*/  MUFU.TANH R55, R55 ;  /* 0x0000003700377308 */ /* 0x000fe60000002400 */
[----:B------:R-:W-:Y:S01]  /*ef00*/  HMMA.16816.F32 R4, R92, R190, R4 ;  /* 0x000000be5c04723c */ /* 0x000fe20000001804 */
[----:B------:R-:W1:Y:S01]  /*ef10*/  LDSM.16.M88.4 R188, [R164+0x6800] ;  /* 0x00680000a4bc783b */ /* 0x000e620000000200 */
[----:B------:R-:W-:-:S02]  /*ef20*/  FMUL.FTZ R77, R77, c[0x0][0x2ec] ;  /* 0x0000bb004d4d7a20 */ /* 0x000fc40000410000 */
[----:B------:R-:W-:Y:S01]  /*ef30*/  FMUL.FTZ R79, R79, c[0x0][0x2ec] ;  /* 0x0000bb004f4f7a20 */ /* 0x000fe20000410000 */
[----:B------:R-:W-:Y:S01]  /*ef40*/  MUFU.TANH R52, R52 ;  /* 0x0000003400347308 */ /* 0x000fe20000002400 */
[----:B------:R-:W-:Y:S02]  /*ef50*/  FMUL.FTZ R76, R76, c[0x0][0x2ec] ;  /* 0x0000bb004c4c7a20 */ /* 0x000fe40000410000 */
[----:B----4-:R-:W-:Y:S01]  /*ef60*/  HMMA.16816.F32 R16, R92, R88, R16 ;  /* 0x000000585c10723c */ /* 0x010fe20000001810 */
[----:B------:R-:W-:Y:S02]  /*ef70*/  FMUL.FTZ R75, R75, c[0x0][0x2ec] ;  /* 0x0000bb004b4b7a20 */ /* 0x000fe40000410000 */
[----:B------:R-:W-:Y:S02]  /*ef80*/  FMUL.FTZ R73, R73, c[0x0][0x2ec] ;  /* 0x0000bb0049497a20 */ /* 0x000fe40000410000 */
[----:B------:R-:W-:Y:S01]  /*ef90*/  MUFU.TANH R87, R75 ;  /* 0x0000004b00577308 */ /* 0x000fe20000002400 */
[----:B------:R-:W-:-:S02]  /*efa0*/  FMUL.FTZ R74, R74, c[0x0][0x2ec] ;  /* 0x0000bb004a4a7a20 */ /* 0x000fc40000410000 */
[C---:B------:R-:W-:Y:S01]  /*efb0*/  HMMA.16816.F32 R12, R92.reuse, R90, R12 ;  /* 0x0000005a5c0c723c */ /* 0x040fe2000000180c */
[----:B------:R-:W4:Y:S01]  /*efc0*/  LDSM.16.M88.4 R88, [R164+0x6000] ;  /* 0x00600000a458783b */ /* 0x000f220000000200 */
[----:B------:R-:W-:Y:S02]  /*efd0*/  FMUL.FTZ R11, R11, c[0x0][0x2ec] ;  /* 0x0000bb000b0b7a20 */ /* 0x000fe40000410000 */
[----:B------:R-:W-:Y:S01]  /*efe0*/  FMUL.FTZ R72, R72, c[0x0][0x2ec] ;  /* 0x0000bb0048487a20 */ /* 0x000fe20000410000 */
[----:B------:R-:W1:Y:S01]  /*eff0*/  MUFU.TANH R82, R73 ;  /* 0x0000004900527308 */ /* 0x000e620000002400 */
[----:B------:R-:W-:Y:S02]  /*f000*/  FMUL.FTZ R8, R8, c[0x0][0x2ec] ;  /* 0x0000bb0008087a20 */ /* 0x000fe40000410000 */
[----:B--2---:R-:W-:Y:S01]  /*f010*/  HMMA.16816.F32 R176, R92, R184, R176 ;  /* 0x000000b85cb0723c */ /* 0x004fe200000018b0 */
[----:B------:R-:W-:-:S04]  /*f020*/  FMUL.FTZ R4, R4, c[0x0][0x2ec] ;  /* 0x0000bb0004047a20 */ /* 0x000fc80000410000 */
[----:B------:R2:W-:Y:S03]  /*f030*/  MUFU.TANH R218, R76 ;  /* 0x0000004c00da7308 */ /* 0x0005e60000002400 */
[----:B------:R-:W-:Y:S01]  /*f040*/  HMMA.16816.F32 R172, R92, R186, R172 ;  /* 0x000000ba5cac723c */ /* 0x000fe200000018ac */
[----:B------:R-:W4:Y:S01]  /*f050*/  LDSM.16.M88.4 R184, [R164+0x7000] ;  /* 0x00700000a4b8783b */ /* 0x000f220000000200 */
[----:B------:R-:W-:-:S03]  /*f060*/  FMUL.FTZ R16, R16, c[0x0][0x2ec] ;  /* 0x0000bb0010107a20 */ /* 0x000fc60000410000 */
[----:B------:R-:W-:Y:S03]  /*f070*/  MUFU.TANH R24, R24 ;  /* 0x0000001800187308 */ /* 0x000fe60000002400 */
[C---:B---3--:R-:W-:Y:S01]  /*f080*/  HMMA.16816.F32 R168, R92.reuse, R180, R168 ;  /* 0x000000b45ca8723c */ /* 0x048fe200000018a8 */
[----:B------:R-:W-:Y:S02]  /*f090*/  FMUL.FTZ R15, R15, c[0x0][0x2ec] ;  /* 0x0000bb000f0f7a20 */ /* 0x000fe40000410000 */
[----:B------:R-:W-:Y:S02]  /*f0a0*/  FMUL.FTZ R12, R12, c[0x0][0x2ec] ;  /* 0x0000bb000c0c7a20 */ /* 0x000fe40000410000 */
[----:B------:R-:W-:Y:S03]  /*f0b0*/  MUFU.TANH R20, R20 ;  /* 0x0000001400147308 */ /* 0x000fe60000002400 */
[----:B------:R-:W-:Y:S01]  /*f0c0*/  HMMA.16816.F32 R128, R92, R182, R128 ;  /* 0x000000b65c80723c */ /* 0x000fe20000001880 */
[----:B------:R-:W3:Y:S01]  /*f0d0*/  LDSM.16.M88.4 R180, [R164+0x7800] ;  /* 0x00780000a4b4783b */ /* 0x000ee20000000200 */
[----:B-----5:R-:W-:Y:S01]  /*f0e0*/  FMUL.FTZ R65, R177, c[0x0][0x2ec] ;  /* 0x0000bb00b1417a20 */ /* 0x020fe20000410000 */
[----:B------:R-:W-:-:S04]  /*f0f0*/  DEPBAR.LE SB0, 0x0 ;  /* 0x000080000000791a */ /* 0x000fc80000000000 */
[----:B------:R-:W-:Y:S01]  /*f100*/  MUFU.TANH R16, R16 ;  /* 0x0000001000107308 */ /* 0x000fe20000002400 */
[C---:B------:R-:W-:Y:S07]  /*f110*/  HMMA.16816.F32 R48, R92.reuse, R196, R48 ;  /* 0x000000c45c30723c */ /* 0x040fee0000001830 */
[----:B------:R-:W-:Y:S01]  /*f120*/  MUFU.TANH R65, R65 ;  /* 0x0000004100417308 */ /* 0x000fe20000002400 */
[----:B------:R-:W-:Y:S01]  /*f130*/  HMMA.16816.F32 R44, R92, R198, R44 ;  /* 0x000000c65c2c723c */ /* 0x000fe2000000182c */
[----:B--2---:R-:W-:-:S02]  /*f140*/  FMUL.FTZ R76, R171, c[0x0][0x2ec] ;  /* 0x0000bb00ab4c7a20 */ /* 0x004fc40000410000 */
[----:B-1----:R-:W-:Y:S02]  /*f150*/  IMAD.MOV.U32 R171, RZ, RZ, R82 ;  /* 0x000000ffffab7224 */ /* 0x002fe400078e0052 */
[----:B------:R-:W-:Y:S02]  /*f160*/  FMUL.FTZ R170, R170, c[0x0][0x2ec] ;  /* 0x0000bb00aaaa7a20 */ /* 0x000fe40000410000 */
[----:B------:R-:W-:Y:S01]  /*f170*/  LOP3.LUT R198, R243, UR6, RZ, 0xfc, !PT ;  /* 0x00000006f3c67c12 */ /* 0x000fe2000f8efcff */
[C---:B------:R-:W-:Y:S01]  /*f180*/  HMMA.16816.F32 R40, R92.reuse, R200, R40 ;  /* 0x000000c85c28723c */ /* 0x040fe20000001828 */
[----:B------:R-:W-:Y:S01]  /*f190*/  FMUL.FTZ R73, R129, c[0x0][0x2ec] ;  /* 0x0000bb0081497a20 */ /* 0x000fe20000410000 */
[----:B------:R-:W-:Y:S01]  /*f1a0*/  MUFU.TANH R76, R76 ;  /* 0x0000004c004c7308 */ /* 0x000fe20000002400 */
[----:B------:R-:W-:Y:S01]  /*f1b0*/  IADD3 R204, R198, 0x81, RZ ;  /* 0x00000081c6cc7810 */ /* 0x000fe20007ffe0ff */
[----:B------:R-:W-:Y:S01]  /*f1c0*/  FMUL.FTZ R128, R128, c[0x0][0x2ec] ;  /* 0x0000bb0080807a20 */ /* 0x000fe20000410000 */
[----:B------:R-:W-:Y:S01]  /*f1d0*/  IADD3 R208, R198, 0x89, RZ ;  /* 0x00000089c6d07810 */ /* 0x000fe20007ffe0ff */
[----:B------:R-:W-:Y:S01]  /*f1e0*/  FMUL.FTZ R130, R130, c[0x0][0x2ec] ;  /* 0x0000bb0082827a20 */ /* 0x000fe20000410000 */
[C---:B------:R-:W-:Y:S01]  /*f1f0*/  IADD3 R210, R198.reuse, 0x91, RZ ;  /* 0x00000091c6d27810 */ /* 0x040fe20007ffe0ff */
[C---:B------:R-:W-:Y:S01]  /*f200*/  HMMA.16816.F32 R36, R92.reuse, R202, R36 ;  /* 0x000000ca5c24723c */ /* 0x040fe20000001824 */
[C---:B------:R-:W-:Y:S01]  /*f210*/  IADD3 R212, R198.reuse, 0x99, RZ ;  /* 0x00000099c6d47810 */ /* 0x040fe20007ffe0ff */
[----:B------:R-:W-:Y:S01]  /*f220*/  I2F R197, R204 ;  /* 0x000000cc00c57306 */ /* 0x000fe20000201400 */
[C---:B------:R-:W-:Y:S01]  /*f230*/  IADD3 R214, R198.reuse, 0xa1, RZ ;  /* 0x000000a1c6d67810 */ /* 0x040fe20007ffe0ff */
[----:B------:R-:W-:Y:S01]  /*f240*/  FMUL.FTZ R49, R49, c[0x0][0x2ec] ;  /* 0x0000bb0031317a20 */ /* 0x000fe20000410000 */
[----:B------:R-:W-:Y:S01]  /*f250*/  IADD3 R216, R198, 0xb1, RZ ;  /* 0x000000b1c6d87810 */ /* 0x000fe20007ffe0ff */
[----:B------:R-:W-:Y:S01]  /*f260*/  FMUL.FTZ R50, R50, c[0x0][0x2ec] ;  /* 0x0000bb0032327a20 */ /* 0x000fe20000410000 */
[C---:B------:R-:W-:Y:S01]  /*f270*/  IADD3 R202, R198.reuse, 0x79, RZ ;  /* 0x00000079c6ca7810 */ /* 0x040fe20007ffe0ff */
[C---:B------:R-:W-:Y:S01]  /*f280*/  HMMA.16816.F32 R32, R92.reuse, R192, R32 ;  /* 0x000000c05c20723c */ /* 0x040fe20000001820 */
[C---:B------:R-:W-:Y:S01]  /*f290*/  IADD3 R220, R198.reuse, 0xc1, RZ ;  /* 0x000000c1c6dc7810 */ /* 0x040fe20007ffe0ff */
[----:B------:R-:W1:Y:S01]  /*f2a0*/  MUFU.TANH R193, R77 ;  /* 0x0000004d00c17308 */ /* 0x000e620000002400 */
[----:B------:R-:W-:Y:S01]  /*f2b0*/  IADD3 R222, R198, 0xd1, RZ ;  /* 0x000000d1c6de7810 */ /* 0x000fe20007ffe0ff */
[----:B------:R-:W-:Y:S01]  /*f2c0*/  FMUL.FTZ R47, R47, c[0x0][0x2ec] ;  /* 0x0000bb002f2f7a20 */ /* 0x000fe20000410000 */
[----:B------:R-:W-:Y:S01]  /*f2d0*/  ISETP.GE.AND P6, PT, R202, R167, PT ;  /* 0x000000a7ca00720c */ /* 0x000fe20003fc6270 */
[----:B------:R-:W-:Y:S01]  /*f2e0*/  FMUL.FTZ R46, R46, c[0x0][0x2ec] ;  /* 0x0000bb002e2e7a20 */ /* 0x000fe20000410000 */
[----:B------:R-:W-:Y:S01]  /*f2f0*/  ISETP.GE.AND P5, PT, R202, R165, PT ;  /* 0x000000a5ca00720c */ /* 0x000fe20003fa6270 */
[C---:B------:R-:W-:Y:S01]  /*f300*/  HMMA.16816.F32 R116, R92.reuse, R188, R116 ;  /* 0x000000bc5c74723c */ /* 0x040fe20000001874 */
[-C--:B------:R-:W-:Y:S01]  /*f310*/  ISETP.GE.AND P0, PT, R204, R167.reuse, PT ;  /* 0x000000a7cc00720c */ /* 0x080fe20003f06270 */
[----:B------:R1:W-:Y:S01]  /*f320*/  MUFU.TANH R189, R79 ;  /* 0x0000004f00bd7308 */ /* 0x0003e20000002400 */
[----:B------:R-:W-:Y:S01]  /*f330*/  ISETP.GE.AND P3, PT, R208, R167, PT ;  /* 0x000000a7d000720c */ /* 0x000fe20003f66270 */
[----:B------:R-:W-:Y:S01]  /*f340*/  FMUL.FTZ R42, R42, c[0x0][0x2ec] ;  /* 0x0000bb002a2a7a20 */ /* 0x000fe20000410000 */
[-C--:B------:R-:W-:Y:S01]  /*f350*/  ISETP.GE.AND P2, PT, R204, R165.reuse, PT ;  /* 0x000000a5cc00720c */ /* 0x080fe20003f46270 */
[----:B------:R-:W-:Y:S01]  /*f360*/  FMUL.FTZ R44, R44, c[0x0][0x2ec] ;  /* 0x0000bb002c2c7a20 */ /* 0x000fe20000410000 */
[----:B------:R-:W-:Y:S01]  /*f370*/  ISETP.GE.AND P4, PT, R208, R165, PT ;  /* 0x000000a5d000720c */ /* 0x000fe20003f86270 */
[----:B----4-:R-:W-:Y:S01]  /*f380*/  HMMA.16816.F32 R124, R92, R88, R124 ;  /* 0x000000585c7c723c */ /* 0x010fe2000000187c */
[----:B------:R-:W-:Y:S01]  /*f390*/  FMUL.FTZ R37, R37, c[0x0][0x2ec] ;  /* 0x0000bb0025257a20 */ /* 0x000fe20000410000 */
[----:B------:R2:W-:Y:S01]  /*f3a0*/  MUFU.TANH R192, R58 ;  /* 0x0000003a00c07308 */ /* 0x0005e20000002400 */
[----:B------:R-:W-:Y:S01]  /*f3b0*/  IADD3 R246, R198, 0xd9, RZ ;  /* 0x000000d9c6f67810 */ /* 0x000fe20007ffe0ff */
[----:B------:R-:W-:Y:S01]  /*f3c0*/  FMUL.FTZ R38, R38, c[0x0][0x2ec] ;  /* 0x0000bb0026267a20 */ /* 0x000fe20000410000 */
[----:B------:R-:W-:-:S02]  /*f3d0*/  IADD3 R252, R198, 0xe1, RZ ;  /* 0x000000e1c6fc7810 */ /* 0x000fc40007ffe0ff */
[C---:B------:R-:W-:Y:S01]  /*f3e0*/  IADD3 R223, R198.reuse, 0xf1, RZ ;  /* 0x000000f1c6df7810 */ /* 0x040fe20007ffe0ff */
[C---:B------:R-:W-:Y:S01]  /*f3f0*/  HMMA.16816.F32 R120, R92.reuse, R90, R120 ;  /* 0x0000005a5c78723c */ /* 0x040fe20000001878 */
[----:B------:R-:W-:Y:S01]  /*f400*/  IADD3 R211, R198, 0xf9, RZ ;  /* 0x000000f9c6d37810 */ /* 0x000fe20007ffe0ff */
[----:B-1----:R-:W-:Y:S01]  /*f410*/  IMAD.MOV.U32 R79, RZ, RZ, R193 ;  /* 0x000000ffff4f7224 */ /* 0x002fe200078e00c1 */
[----:B------:R-:W-:Y:S01]  /*f420*/  MUFU.TANH R77, R67 ;  /* 0x00000043004d7308 */ /* 0x000fe20000002400 */
[----:B------:R-:W-:Y:S01]  /*f430*/  FMUL.FTZ R193, R54, c[0x0][0x2ec] ;  /* 0x0000bb0036c17a20 */ /* 0x000fe20000410000 */
[----:B------:R-:W-:Y:S01]  /*f440*/  IADD3 R204, R206, 0x29, RZ ;  /* 0x00000029cecc7810 */ /* 0x000fe20007ffe0ff */
[----:B------:R-:W-:Y:S01]  /*f450*/  FMUL.FTZ R54, R48, c[0x0][0x2ec] ;  /* 0x0000bb0030367a20 */ /* 0x000fe20000410000 */
[----:B------:R-:W-:Y:S01]  /*f460*/  IADD3 R90, R198, 0xa9, RZ ;  /* 0x000000a9c65a7810 */ /* 0x000fe20007ffe0ff */
[----:B------:R-:W-:Y:S01]  /*f470*/  FMUL.FTZ R48, R51, c[0x0][0x2ec] ;  /* 0x0000bb0033307a20 */ /* 0x000fe20000410000 */
[----:B------:R-:W-:Y:S01]  /*f480*/  HMMA.16816.F32 R112, R92, R190, R112 ;  /* 0x000000be5c70723c */ /* 0x000fe20000001870 */
[----:B------:R-:W-:Y:S01]  /*f490*/  FMUL.FTZ R51, R45, c[0x0][0x2ec] ;  /* 0x0000bb002d337a20 */ /* 0x000fe20000410000 */
[----:B------:R1:W-:Y:S01]  /*f4a0*/  I2F R3, R202 ;  /* 0x000000ca00037306 */ /* 0x0003e20000201400 */
[----:B------:R-:W-:-:S02]  /*f4b0*/  FMUL.FTZ R45, R40, c[0x0][0x2ec] ;  /* 0x0000bb00282d7a20 */ /* 0x000fc40000410000 */
[----:B------:R-:W-:Y:S02]  /*f4c0*/  FMUL.FTZ R40, R41, c[0x0][0x2ec] ;  /* 0x0000bb0029287a20 */ /* 0x000fe40000410000 */
[----:B------:R-:W-:Y:S01]  /*f4d0*/  FMUL.FTZ R41, R36, c[0x0][0x2ec] ;  /* 0x0000bb0024297a20 */ /* 0x000fe20000410000 */
[C---:B------:R-:W-:Y:S01]  /*f4e0*/  HMMA.16816.F32 R108, R92.reuse, R184, R108 ;  /* 0x000000b85c6c723c */ /* 0x040fe2000000186c */
[----:B------:R-:W-:Y:S01]  /*f4f0*/  FMUL.FTZ R36, R39, c[0x0][0x2ec] ;  /* 0x0000bb0027247a20 */ /* 0x000fe20000410000 */
[----:B------:R4:W-:Y:S01]  /*f500*/  MUFU.TANH R80, R48 ;  /* 0x0000003000507308 */ /* 0x0009e20000002400 */
[----:B------:R-:W-:Y:S01]  /*f510*/  FMUL.FTZ R39, R25, c[0x0][0x2ec] ;  /* 0x0000bb0019277a20 */ /* 0x000fe20000410000 */
[----:B------:R-:W-:Y:S01]  /*f520*/  IADD3 R190, R198, 0xb9, RZ ;  /* 0x000000b9c6be7810 */ /* 0x000fe20007ffe0ff */
[----:B------:R-:W-:Y:S02]  /*f530*/  FMUL.FTZ R25, R26, c[0x0][0x2ec] ;  /* 0x0000bb001a197a20 */ /* 0x000fe40000410000 */
[----:B--2---:R-:W-:Y:S01]  /*f540*/  FMUL.FTZ R58, R13, c[0x0][0x2ec] ;  /* 0x0000bb000d3a7a20 */ /* 0x004fe20000410000 */
[----:B------:R-:W-:Y:S01]  /*f550*/  HMMA.16816.F32 R104, R92, R186, R104 ;  /* 0x000000ba5c68723c */ /* 0x000fe20000001868 */
[----:B------:R-:W-:Y:S01]  /*f560*/  FMUL.FTZ R26, R27, c[0x0][0x2ec] ;  /* 0x0000bb001b1a7a20 */ /* 0x000fe20000410000 */
[----:B------:R2:W5:Y:S01]  /*f570*/  MUFU.TANH R81, R36 ;  /* 0x0000002400517308 */ /* 0x0005620000002400 */
[----:B------:R-:W-:Y:S01]  /*f580*/  FMUL.FTZ R27, R9, c[0x0][0x2ec] ;  /* 0x0000bb00091b7a20 */ /* 0x000fe20000410000 */
[----:B-1----:R-:W-:Y:S01]  /*f590*/  IADD3 R202, R206, 0x31, RZ ;  /* 0x00000031ceca7810 */ /* 0x002fe20007ffe0ff */
[----:B------:R-:W-:-:S02]  /*f5a0*/  FMUL.FTZ R67, R179, c[0x0][0x2ec] ;  /* 0x0000bb00b3437a20 */ /* 0x000fc40000410000 */
[----:B------:R-:W-:Y:S01]  /*f5b0*/  IMAD.MOV.U32 R129, RZ, RZ, R79 ;  /* 0x000000ffff817224 */ /* 0x000fe200078e004f */
[C---:B---3--:R-:W-:Y:S01]  /*f5c0*/  HMMA.16816.F32 R100, R92.reuse, R180, R100 ;  /* 0x000000b45c64723c */ /* 0x048fe20000001864 */
[----:B------:R-:W-:Y:S01]  /*f5d0*/  FMUL.FTZ R79, R131, c[0x0][0x2ec] ;  /* 0x0000bb00834f7a20 */ /* 0x000fe20000410000 */
[----:B------:R1:W-:Y:S01]  /*f5e0*/  I2F R199, R208 ;  /* 0x000000d000c77306 */ /* 0x0003e20000201400 */
[----:B----4-:R-:W-:Y:S01]  /*f5f0*/  FMUL.FTZ R48, R43, c[0x0][0x2ec] ;  /* 0x0000bb002b307a20 */ /* 0x010fe20000410000 */
[----:B------:R-:W-:Y:S01]  /*f600*/  IADD3 R186, R198, 0xc9, RZ ;  /* 0x000000c9c6ba7810 */ /* 0x000fe20007ffe0ff */
[----:B------:R-:W-:Y:S02]  /*f610*/  FMUL.FTZ R82, R113, c[0x0][0x2ec] ;  /* 0x0000bb0071527a20 */ /* 0x000fe40000410000 */
[----:B------:R-:W-:Y:S01]  /*f620*/  FMUL.FTZ R9, R10, c[0x0][0x2ec] ;  /* 0x0000bb000a097a20 */ /* 0x000fe20000410000 */
[----:B------:R-:W-:Y:S01]  /*f630*/  HMMA.16816.F32 R28, R92, R194, R28 ;  /* 0x000000c25c1c723c */ /* 0x000fe2000000181c */
[----:B------:R-:W-:Y:S01]  /*f640*/  FMUL.FTZ R111, R111, c[0x0][0x2ec] ;  /* 0x0000bb006f6f7a20 */ /* 0x000fe20000410000 */
[----:B------:R-:W3:Y:S01]  /*f650*/  MUFU.TANH R75, R48 ;  /* 0x00000030004b7308 */ /* 0x000ee20000002400 */
[----:B--2---:R-:W-:-:S02]  /*f660*/  FMUL.FTZ R36, R21, c[0x0][0x2ec] ;  /* 0x0000bb0015247a20 */ /* 0x004fc40000410000 */
[----:B------:R-:W-:Y:S02]  /*f670*/  FMUL.FTZ R21, R22, c[0x0][0x2ec] ;  /* 0x0000bb0016157a20 */ /* 0x000fe40000410000 */
[----:B------:R-:W-:Y:S01]  /*f680*/  FMUL.FTZ R22, R17, c[0x0][0x2ec] ;  /* 0x0000bb0011167a20 */ /* 0x000fe20000410000 */
[----:B------:R-:W-:Y:S01]  /*f690*/  HMMA.16816.F32 R96, R92, R182, R96 ;  /* 0x000000b65c60723c */ /* 0x000fe20000001860 */
[----:B------:R-:W-:Y:S01]  /*f6a0*/  FMUL.FTZ R17, R18, c[0x0][0x2ec] ;  /* 0x0000bb0012117a20 */ /* 0x000fe20000410000 */
[----:B------:R-:W-:Y:S01]  /*f6b0*/  MUFU.TANH R95, R68 ;  /* 0x00000044005f7308 */ /* 0x000fe20000002400 */
[----:B------:R-:W-:Y:S01]  /*f6c0*/  FMUL.FTZ R18, R19, c[0x0][0x2ec] ;  /* 0x0000bb0013127a20 */ /* 0x000fe20000410000 */
[----:B------:R-:W-:Y:S01]  /*f6d0*/  IADD3 R194, R198, 0xe9, RZ ;  /* 0x000000e9c6c27810 */ /* 0x000fe20007ffe0ff */
[----:B-----5:R-:W-:Y:S01]  /*f6e0*/  IMAD.MOV.U32 R177, RZ, RZ, R81 ;  /* 0x000000ffffb17224 */ /* 0x020fe200078e0051 */
[----:B-1----:R-:W-:Y:S01]  /*f6f0*/  IADD3 R208, R206, 0x21, RZ ;  /* 0x00000021ced07810 */ /* 0x002fe20007ffe0ff */
[----:B------:R-:W-:-:S02]  /*f700*/  FMUL.FTZ R81, R127, c[0x0][0x2ec] ;  /* 0x0000bb007f517a20 */ /* 0x000fc40000410000 */
[----:B------:R-:W-:Y:S01]  /*f710*/  FMUL.FTZ R19, R117, c[0x0][0x2ec] ;  /* 0x0000bb0075137a20 */ /* 0x000fe20000410000 */
[----:B------:R-:W-:Y:S01]  /*f720*/  MUFU.TANH R68, R71 ;  /* 0x0000004700447308 */ /* 0x000fe20000002400 */
[----:B---3--:R-:W-:Y:S02]  /*f730*/  IMAD.MOV.U32 R179, RZ, RZ, R75 ;  /* 0x000000ffffb37224 */ /* 0x008fe400078e004b */
[----:B------:R-:W-:Y:S02]  /*f740*/  FMUL.FTZ R75, R125, c[0x0][0x2ec] ;  /* 0x0000bb007d4b7a20 */ /* 0x000fe40000410000 */
[----:B------:R-:W-:Y:S02]  /*f750*/  FMUL.FTZ R105, R105, c[0x0][0x2ec] ;  /* 0x0000bb0069697a20 */ /* 0x000fe40000410000 */
[----:B------:R-:W-:Y:S01]  /*f760*/  FMUL.FTZ R103, R103, c[0x0][0x2ec] ;  /* 0x0000bb0067677a20 */ /* 0x000fe20000410000 */
[----:B------:R-:W-:Y:S01]  /*f770*/  MUFU.TANH R93, R84 ;  /* 0x00000054005d7308 */ /* 0x000fe20000002400 */
[----:B------:R-:W-:Y:S01]  /*f780*/  IMAD.MOV.U32 R117, RZ, RZ, R86 ;  /* 0x000000ffff757224 */ /* 0x000fe200078e0056 */
[----:B------:R-:W-:Y:S01]  /*f790*/  IADD3 R86, R206, 0x9, RZ ;  /* 0x00000009ce567810 */ /* 0x000fe20007ffe0ff */
[----:B------:R-:W-:-:S02]  /*f7a0*/  FMUL.FTZ R13, R14, c[0x0][0x2ec] ;  /* 0x0000bb000e0d7a20 */ /* 0x000fc40000410000 */
[----:B------:R-:W-:Y:S02]  /*f7b0*/  FMUL.FTZ R29, R29, c[0x0][0x2ec] ;  /* 0x0000bb001d1d7a20 */ /* 0x000fe40000410000 */
[----:B------:R-:W-:Y:S01]  /*f7c0*/  FMUL.FTZ R99, R99, c[0x0][0x2ec] ;  /* 0x0000bb0063637a20 */ /* 0x000fe20000410000 */
[----:B------:R1:W2:Y:S01]  /*f7d0*/  MUFU.TANH R84, R69 ;  /* 0x0000004500547308 */ /* 0x0002a20000002400 */
[----:B------:R-:W-:Y:S02]  /*f7e0*/  FMUL.FTZ R31, R31, c[0x0][0x2ec] ;  /* 0x0000bb001f1f7a20 */ /* 0x000fe40000410000 */
[----:B------:R-:W-:Y:S02]  /*f7f0*/  FMUL.FTZ R34, R34, c[0x0][0x2ec] ;  /* 0x0000bb0022227a20 */ /* 0x000fe40000410000 */
[----:B------:R-:W-:Y:S02]  /*f800*/  FMUL.FTZ R116, R116, c[0x0][0x2ec] ;  /* 0x0000bb0074747a20 */ /* 0x000fe40000410000 */
[----:B------:R-:W-:Y:S01]  /*f810*/  FMUL.FTZ R120, R120, c[0x0][0x2ec] ;  /* 0x0000bb0078787a20 */ /* 0x000fe20000410000 */
[----:B------:R3:W-:Y:S01]  /*f820*/  MUFU.TANH R183, R56 ;  /* 0x0000003800b77308 */ /* 0x0007e20000002400 */
[----:B-1----:R-:W-:-:S07]  /*f830*/  IMAD.MOV.U32 R69, RZ, RZ, R189 ;  /* 0x000000ffff457224 */ /* 0x002fce00078e00bd */
[----:B------:R-:W-:Y:S01]  /*f840*/  MUFU.TANH R36, R36 ;  /* 0x0000002400247308 */ /* 0x000fe20000002400 */
[----:B--2---:R-:W-:Y:S02]  /*f850*/  IMAD.MOV.U32 R113, RZ, RZ, R84 ;  /* 0x000000ffff717224 */ /* 0x004fe400078e0054 */
[----:B------:R-:W-:Y:S02]  /*f860*/  IMAD.MOV.U32 R127, RZ, RZ, R69 ;  /* 0x000000ffff7f7224 */ /* 0x000fe400078e0045 */
[----:B------:R-:W-:Y:S02]  /*f870*/  FMUL.FTZ R84, R109, c[0x0][0x2ec] ;  /* 0x0000bb006d547a20 */ /* 0x000fe40000410000 */
[----:B---3--:R-:W-:Y:S01]  /*f880*/  IMAD.MOV.U32 R56, RZ, RZ, R68 ;  /* 0x000000ffff387224 */ /* 0x008fe200078e0044 */
[----:B------:R1:W-:Y:S01]  /*f890*/  MUFU.TANH R189, R66 ;  /* 0x0000004200bd7308 */ /* 0x0003e20000002400 */
[----:B------:R-:W-:Y:S02]  /*f8a0*/  FMUL.FTZ R68, R7, c[0x0][0x2ec] ;  /* 0x0000bb0007447a20 */ /* 0x000fe40000410000 */
[----:B------:R-:W-:-:S02]  /*f8b0*/  IMAD.MOV.U32 R131, RZ, RZ, R56 ;  /* 0x000000ffff837224 */ /* 0x000fc400078e0038 */
[----:B------:R-:W-:-:S03]  /*f8c0*/  FMUL.FTZ R7, R178, c[0x0][0x2ec] ;  /* 0x0000bb00b2077a20 */ /* 0x000fc60000410000 */
[----:B------:R-:W2:Y:S01]  /*f8d0*/  MUFU.TANH R48, R23 ;  /* 0x0000001700307308 */ /* 0x000ea20000002400 */
[----:B-1----:R-:W-:-:S07]  /*f8e0*/  FMUL.FTZ R66, R5, c[0x0][0x2ec] ;  /* 0x0000bb0005427a20 */ /* 0x002fce0000410000 */
[----:B------:R-:W1:Y:S01]  /*f8f0*/  MUFU.TANH R22, R22 ;  /* 0x0000001600167308 */ /* 0x000e620000002400 */
[----:B------:R-:W-:Y:S02]  /*f900*/  FMUL.FTZ R5, R6, c[0x0][0x2ec] ;  /* 0x0000bb0006057a20 */ /* 0x000fe40000410000 */
[----:B------:R-:W-:Y:S02]  /*f910*/  FMUL.FTZ R6, R176, c[0x0][0x2ec] ;  /* 0x0000bb00b0067a20 */ /* 0x000fe40000410000 */
[----:B--2---:R-:W-:-:S03]  /*f920*/  FFMA.FTZ R48, R3, UR4, R48 ;  /* 0x0000000403307c23 */ /* 0x004fc60008010030 */
[----:B------:R-:W2:Y:S02]  /*f930*/  MUFU.TANH R58, R58 ;  /* 0x0000003a003a7308 */ /* 0x000ea40000002400 */
[----:B------:R-:W-:Y:S02]  /*f940*/  FSEL R176, R48, -INF , !P5 ;  /* 0xff80000030b07808 */ /* 0x000fe40006800000 */
[----:B------:R-:W-:-:S04]  /*f950*/  ISETP.GE.AND P5, PT, R210, R165, PT ;  /* 0x000000a5d200720c */ /* 0x000fc80003fa6270 */
[----:B------:R-:W-:Y:S01]  /*f960*/  MUFU.TANH R181, R64 ;  /* 0x0000004000b57308 */ /* 0x000fe20000002400 */
[----:B-1----:R-:W-:-:S05]  /*f970*/  FFMA.FTZ R56, R197, UR4, R22 ;  /* 0x00000004c5387c23 */ /* 0x002fca0008010016 */
[----:B------:R-:W-:Y:S02]  /*f980*/  FSEL R56, R56, -INF , !P0 ;  /* 0xff80000038387808 */ /* 0x000fe40004000000 */
[----:B------:R-:W1:Y:S01]  /*f990*/  MUFU.TANH R18, R18 ;  /* 0x0000001200127308 */ /* 0x000e620000002400 */
[----:B--2---:R-:W-:Y:S01]  /*f9a0*/  FFMA.FTZ R57, R199, UR4, R58 ;  /* 0x00000004c7397c23 */ /* 0x004fe2000801003a */
[----:B------:R-:W-:-:S06]  /*f9b0*/  ISETP.GE.AND P0, PT, R212, R167, PT ;  /* 0x000000a7d400720c */ /* 0x000fcc0003f06270 */
[----:B------:R-:W-:Y:S08]  /*f9c0*/  I2F R201, R210 ;  /* 0x000000d200c97306 */ /* 0x000ff00000201400 */
[----:B------:R2:W-:Y:S08]  /*f9d0*/  MUFU.TANH R182, R70 ;  /* 0x0000004600b67308 */ /* 0x0005f00000002400 */
[----:B------:R-:W-:Y:S08]  /*f9e0*/  MUFU.TANH R43, R37 ;  /* 0x00000025002b7308 */ /* 0x000ff00000002400 */
[----:B------:R-:W3:Y:S01]  /*f9f0*/  MUFU.TANH R64, R15 ;  /* 0x0000000f00407308 */ /* 0x000ee20000002400 */
[----:B--2---:R-:W-:-:S02]  /*fa00*/  FMUL.FTZ R70, R173, c[0x0][0x2ec] ;  /* 0x0000bb00ad467a20 */ /* 0x004fc40000410000 */
[----:B------:R-:W-:Y:S02]  /*fa10*/  FFMA.FTZ R173, R3, UR4, R36 ;  /* 0x0000000403ad7c23 */ /* 0x000fe40008010024 */
[----:B-1----:R-:W-:Y:S01]  /*fa20*/  FFMA.FTZ R3, R197, UR4, R18 ;  /* 0x00000004c5037c23 */ /* 0x002fe20008010012 */
[----:B------:R-:W-:Y:S02]  /*fa30*/  IADD3 R18, R206, 0x11, RZ ;  /* 0x00000011ce127810 */ /* 0x000fe40007ffe0ff */
[----:B------:R-:W1:Y:S01]  /*fa40*/  MUFU.TANH R27, R27 ;  /* 0x0000001b001b7308 */ /* 0x000e620000002400 */
[----:B------:R-:W-:Y:S02]  /*fa50*/  FSEL R173, R173, -INF , !P6 ;  /* 0xff800000adad7808 */ /* 0x000fe40007000000 */
[----:B------:R-:W-:Y:S02]  /*fa60*/  ISETP.GE.AND P6, PT, R210, R167, PT ;  /* 0x000000a7d200720c */ /* 0x000fe40003fc6270 */
[----:B------:R-:W-:-:S02]  /*fa70*/  FSEL R3, R3, -INF , !P2 ;  /* 0xff80000003037808 */ /* 0x000fc40005000000 */
[----:B------:R-:W-:Y:S01]  /*fa80*/  ISETP.GE.AND P2, PT, R212, R165, PT ;  /* 0x000000a5d400720c */ /* 0x000fe20003f46270 */
[----:B------:R-:W-:Y:S01]  /*fa90*/  I2F R203, R212 ;  /* 0x000000d400cb7306 */ /* 0x000fe20000201400 */
[----:B---3--:R-:W-:Y:S01]  /*faa0*/  FFMA.FTZ R58, R199, UR4, R64 ;  /* 0x00000004c73a7c23 */ /* 0x008fe20008010040 */
[----:B------:R-:W-:Y:S01]  /*fab0*/  FSEL R64, R57, -INF , !P3 ;  /* 0xff80000039407808 */ /* 0x000fe20005800000 */
[----:B------:R-:W-:Y:S01]  /*fac0*/  FMUL.FTZ R15, R115, c[0x0][0x2ec] ;  /* 0x0000bb00730f7a20 */ /* 0x000fe20000410000 */
[----:B------:R-:W-:Y:S01]  /*fad0*/  ISETP.GE.AND P3, PT, R214, R167, PT ;  /* 0x000000a7d600720c */ /* 0x000fe20003f66270 */
[----:B------:R-:W-:Y:S01]  /*fae0*/  IMAD.MOV.U32 R199, RZ, RZ, R117 ;  /* 0x000000ffffc77224 */ /* 0x000fe200078e0075 */
[----:B------:R-:W-:Y:S02]  /*faf0*/  FSEL R58, R58, -INF , !P4 ;  /* 0xff8000003a3a7808 */ /* 0x000fe40006000000 */
[----:B------:R2:W-:Y:S01]  /*fb00*/  MUFU.TANH R94, R74 ;  /* 0x0000004a005e7308 */ /* 0x0005e20000002400 */
[----:B-1----:R-:W-:Y:S01]  /*fb10*/  FFMA.FTZ R27, R201, UR4, R27 ;  /* 0x00000004c91b7c23 */ /* 0x002fe2000801001b */
[----:B------:R-:W-:-:S02]  /*fb20*/  ISETP.GE.AND P4, PT, R214, R165, PT ;  /* 0x000000a5d600720c */ /* 0x000fc40003f86270 */
[----:B------:R-:W-:Y:S02]  /*fb30*/  IADD3 R210, R206, 0x19, RZ ;  /* 0x00000019ced27810 */ /* 0x000fe40007ffe0ff */
[----:B------:R-:W-:Y:S02]  /*fb40*/  FSEL R59, R27, -INF , !P6 ;  /* 0xff8000001b3b7808 */ /* 0x000fe40007000000 */
[----:B------:R1:W3:Y:S01]  /*fb50*/  MUFU.TANH R37, R11 ;  /* 0x0000000b00257308 */ /* 0x0002e20000002400 */
[----:B------:R-:W-:Y:S02]  /*fb60*/  ISETP.GE.AND P6, PT, R90, R167, PT ;  /* 0x000000a75a00720c */ /* 0x000fe40003fc6270 */
[----:B------:R-:W-:-:S05]  /*fb70*/  IADD3 R117, R206, 0x71, RZ ;  /* 0x00000071ce757810 */ /* 0x000fca0007ffe0ff */
[----:B------:R-:W4:Y:S01]  /*fb80*/  MUFU.TANH R66, R66 ;  /* 0x0000004200427308 */ /* 0x000f220000002400 */
[----:B--2---:R-:W-:Y:S02]  /*fb90*/  FMUL.FTZ R74, R175, c[0x0][0x2ec] ;  /* 0x0000bb00af4a7a20 */ /* 0x004fe40000410000 */
[----:B------:R-:W-:Y:S02]  /*fba0*/  IMAD.MOV.U32 R175, RZ, RZ, R80 ;  /* 0x000000ffffaf7224 */ /* 0x000fe400078e0050 */
[----:B------:R-:W-:Y:S02]  /*fbb0*/  FMUL.FTZ R80, R121, c[0x0][0x2ec] ;  /* 0x0000bb0079507a20 */ /* 0x000fe40000410000 */
[----:B------:R-:W-:Y:S01]  /*fbc0*/  IMAD.MOV.U32 R121, RZ, RZ, R77 ;  /* 0x000000ffff797224 */ /* 0x000fe200078e004d */
[----:B------:R2:W-:Y:S01]  /*fbd0*/  MUFU.TANH R92, R72 ;  /* 0x00000048005c7308 */ /* 0x0005e20000002400 */
[----:B------:R-:W-:Y:S01]  /*fbe0*/  FMUL.FTZ R77, R119, c[0x0][0x2ec] ;  /* 0x0000bb00774d7a20 */ /* 0x000fe20000410000 */
[----:B-1----:R-:W-:Y:S01]  /*fbf0*/  IADD3 R11, R206, 0x1, RZ ;  /* 0x00000001ce0b7810 */ /* 0x002fe20007ffe0ff */
[----:B---3--:R-:W-:-:S02]  /*fc00*/  FFMA.FTZ R201, R201, UR4, R37 ;  /* 0x00000004c9c97c23 */ /* 0x008fc40008010025 */
[----:B------:R-:W-:-:S03]  /*fc10*/  IMAD.MOV.U32 R119, RZ, RZ, R85 ;  /* 0x000000ffff777224 */ /* 0x000fc600078e0055 */
[----:B------:R1:W3:Y:S01]  /*fc20*/  MUFU.TANH R71, R53 ;  /* 0x0000003500477308 */ /* 0x0002e20000002400 */
[----:B----4-:R-:W-:Y:S01]  /*fc30*/  FFMA.FTZ R69, R203, UR4, R66 ;  /* 0x00000004cb457c23 */ /* 0x010fe20008010042 */
[----:B------:R-:W-:Y:S01]  /*fc40*/  FSEL R57, R201, -INF , !P5 ;  /* 0xff800000c9397808 */ /* 0x000fe20006800000 */
[----:B------:R-:W-:Y:S01]  /*fc50*/  IMAD.MOV.U32 R201, RZ, RZ, R131 ;  /* 0x000000ffffc97224 */ /* 0x000fe200078e0083 */
[----:B------:R-:W-:-:S04]  /*fc60*/  ISETP.GE.AND P5, PT, R90, R165, PT ;  /* 0x000000a55a00720c */ /* 0x000fc80003fa6270 */
[----:B------:R-:W4:Y:S01]  /*fc70*/  I2F R88, R214 ;  /* 0x000000d600587306 */ /* 0x000f220000201400 */
[----:B--2---:R-:W-:Y:S02]  /*fc80*/  FMUL.FTZ R72, R169, c[0x0][0x2ec] ;  /* 0x0000bb00a9487a20 */ /* 0x004fe40000410000 */
[----:B------:R-:W-:-:S05]  /*fc90*/  IMAD.MOV.U32 R169, RZ, RZ, R83 ;  /* 0x000000ffffa97224 */ /* 0x000fca00078e0053 */
[----:B------:R-:W2:Y:S01]  /*fca0*/  MUFU.TANH R68, R68 ;  /* 0x0000004400447308 */ /* 0x000ea20000002400 */
[----:B-1----:R-:W-:Y:S02]  /*fcb0*/  FMUL.FTZ R53, R123, c[0x0][0x2ec] ;  /* 0x0000bb007b357a20 */ /* 0x002fe40000410000 */
[----:B---3--:R-:W-:Y:S02]  /*fcc0*/  IMAD.MOV.U32 R125, RZ, RZ, R71 ;  /* 0x000000ffff7d7224 */ /* 0x008fe400078e0047 */
[----:B------:R-:W-:Y:S02]  /*fcd0*/  IMAD.MOV.U32 R123, RZ, RZ, R87 ;  /* 0x000000ffff7b7224 */ /* 0x000fe400078e0057 */
[----:B------:R-:W-:Y:S01]  /*fce0*/  FMUL.FTZ R87, R101, c[0x0][0x2ec] ;  /* 0x0000bb0065577a20 */ /* 0x000fe20000410000 */
[----:B------:R-:W1:Y:S01]  /*fcf0*/  MUFU.TANH R67, R67 ;  /* 0x0000004300437308 */ /* 0x000e620000002400 */
[----:B----4-:R-:W-:Y:S01]  /*fd00*/  FFMA.FTZ R71, R88, UR4, R65 ;  /* 0x0000000458477c23 */ /* 0x010fe20008010041 */
[----:B------:R-:W-:Y:S01]  /*fd10*/  IADD3 R214, R206, 0x39, RZ ;  /* 0x00000039ced67810 */ /* 0x000fe20007ffe0ff */
[----:B------:R-:W-:-:S05]  /*fd20*/  IMAD.MOV.U32 R197, RZ, RZ, R125 ;  /* 0x000000ffffc57224 */ /* 0x000fca00078e007d */
[----:B------:R3:W-:Y:S01]  /*fd30*/  I2F R89, R90 ;  /* 0x0000005a00597306 */ /* 0x0007e20000201400 */
[----:B--2---:R-:W-:Y:S01]  /*fd40*/  FFMA.FTZ R66, R203, UR4, R68 ;  /* 0x00000004cb427c23 */ /* 0x004fe20008010044 */
[----:B------:R-:W-:Y:S01]  /*fd50*/  FSEL R68, R69, -INF , !P0 ;  /* 0xff80000045447808 */ /* 0x000fe20004000000 */
[----:B------:R-:W-:Y:S01]  /*fd60*/  IMAD.MOV.U32 R203, RZ, RZ, R119 ;  /* 0x000000ffffcb7224 */ /* 0x000fe200078e0077 */
[----:B------:R-:W-:Y:S02]  /*fd70*/  ISETP.GE.AND P0, PT, R216, R167, PT ;  /* 0x000000a7d800720c */ /* 0x000fe40003f06270 */
[----:B------:R-:W-:Y:S02]  /*fd80*/  FSEL R66, R66, -INF , !P2 ;  /* 0xff80000042427808 */ /* 0x000fe40005000000 */
[----:B------:R-:W2:Y:S01]  /*fd90*/  MUFU.TANH R70, R70 ;  /* 0x0000004600467308 */ /* 0x000ea20000002400 */
[----:B-1----:R-:W-:Y:S01]  /*fda0*/  FFMA.FTZ R65, R88, UR4, R67 ;  /* 0x0000000458417c23 */ /* 0x002fe20008010043 */
[----:B------:R-:W-:-:S02]  /*fdb0*/  FSEL R67, R71, -INF , !P3 ;  /* 0xff80000047437808 */ /* 0x000fc40005800000 */
[----:B------:R-:W-:Y:S02]  /*fdc0*/  ISETP.GE.AND P2, PT, R216, R165, PT ;  /* 0x000000a5d800720c */ /* 0x000fe40003f46270 */
[----:B------:R-:W-:Y:S02]  /*fdd0*/  FSEL R65, R65, -INF , !P4 ;  /* 0xff80000041417808 */ /* 0x000fe40006000000 */
[----:B------:R-:W1:Y:S01]  /*fde0*/  MUFU.TANH R74, R74 ;  /* 0x0000004a004a7308 */ /* 0x000e620000002400 */
[----:B---3--:R-:W-:Y:S01]  /*fdf0*/  FMUL.FTZ R90, R107, c[0x0][0x2ec] ;  /* 0x0000bb006b5a7a20 */ /* 0x008fe20000410000 */
[C---:B------:R-:W-:Y:S02]  /*fe00*/  ISETP.GE.AND P3, PT, R190.reuse, R167, PT ;  /* 0x000000a7be00720c */ /* 0x040fe40003f66270 */
[----:B------:R-:W-:-:S04]  /*fe10*/  ISETP.GE.AND P4, PT, R190, R165, PT ;  /* 0x000000a5be00720c */ /* 0x000fc80003f86270 */
[----:B------:R-:W3:Y:S01]  /*fe20*/  I2F R91, R216 ;  /* 0x000000d8005b7306 */ /* 0x000ee20000201400 */
[----:B--2---:R-:W-:-:S07]  /*fe30*/  FFMA.FTZ R69, R89, UR4, R70 ;  /* 0x0000000459457c23 */ /* 0x004fce0008010046 */
[----:B------:R-:W2:Y:S01]  /*fe40*/  MUFU.TANH R72, R72 ;  /* 0x0000004800487308 */ /* 0x000ea20000002400 */
[----:B-1----:R-:W-:-:S05]  /*fe50*/  FFMA.FTZ R70, R89, UR4, R74 ;  /* 0x0000000459467c23 */ /* 0x002fca000801004a */
[----:B------:R-:W-:Y:S02]  /*fe60*/  FSEL R70, R70, -INF , !P5 ;  /* 0xff80000046467808 */ /* 0x000fe40006800000 */
[----:B------:R-:W-:Y:S01]  /*fe70*/  I2F R188, R190 ;  /* 0x000000be00bc7306 */ /* 0x000fe20000201400 */
[----:B---3--:R-:W-:Y:S01]  /*fe80*/  FFMA.FTZ R76, R91, UR4, R76 ;  /* 0x000000045b4c7c23 */ /* 0x008fe2000801004c */
[----:B------:R-:W-:Y:S02]  /*fe90*/  ISETP.GE.AND P5, PT, R220, R165, PT ;  /* 0x000000a5dc00720c */ /* 0x000fe40003fa6270 */
[----:B------:R-:W-:-:S04]  /*fea0*/  IADD3 R216, R206, 0x49, RZ ;  /* 0x00000049ced87810 */ /* 0x000fc80007ffe0ff */
[----:B------:R-:W1:Y:S01]  /*feb0*/  MUFU.TANH R73, R73 ;  /* 0x0000004900497308 */ /* 0x000e620000002400 */
[----:B--2---:R-:W-:Y:S01]  /*fec0*/  FFMA.FTZ R71, R91, UR4, R72 ;  /* 0x000000045b477c23 */ /* 0x004fe20008010048 */
[----:B------:R-:W-:Y:S02]  /*fed0*/  FSEL R72, R69, -INF , !P6 ;  /* 0xff80000045487808 */ /* 0x000fe40007000000 */
[----:B------:R-:W-:Y:S02]  /*fee0*/  FSEL R69, R76, -INF , !P2 ;  /* 0xff8000004c457808 */ /* 0x000fe40005000000 */
[----:B------:R-:W-:Y:S02]  /*fef0*/  FSEL R71, R71, -INF , !P0 ;  /* 0xff80000047477808 */ /* 0x000fe40004000000 */
[----:B------:R-:W2:Y:S01]  /*ff00*/  MUFU.TANH R79, R79 ;  /* 0x0000004f004f7308 */ /* 0x000ea20000002400 */
[-C--:B------:R-:W-:Y:S02]  /*ff10*/  ISETP.GE.AND P0, PT, R186, R167.reuse, PT ;  /* 0x000000a7ba00720c */ /* 0x080fe40003f06270 */
[----:B------:R-:W-:-:S02]  /*ff20*/  ISETP.GE.AND P6, PT, R220, R167, PT ;  /* 0x000000a7dc00720c */ /* 0x000fc40003fc6270 */
[----:B------:R-:W-:-:S03]  /*ff30*/  ISETP.GE.AND P2, PT, R186, R165, PT ;  /* 0x000000a5ba00720c */ /* 0x000fc60003f46270 */
[----:B------:R3:W-:Y:S01]  /*ff40*/  I2F R184, R220 ;  /* 0x000000dc00b87306 */ /* 0x0007e20000201400 */
[----:B-1----:R-:W-:-:S05]  /*ff50*/  FFMA.FTZ R73, R188, UR4, R73 ;  /* 0x00000004bc497c23 */ /* 0x002fca0008010049 */
[----:B------:R-:W-:Y:S02]  /*ff60*/  FSEL R76, R73, -INF , !P3 ;  /* 0xff800000494c7808 */ /* 0x000fe40005800000 */
[----:B------:R-:W1:Y:S01]  /*ff70*/  MUFU.TANH R81, R81 ;  /* 0x0000005100517308 */ /* 0x000e620000002400 */
[----:B--2---:R-:W-:Y:S01]  /*ff80*/  FFMA.FTZ R74, R188, UR4, R79 ;  /* 0x00000004bc4a7c23 */ /* 0x004fe2000801004f */
[----:B------:R-:W-:Y:S02]  /*ff90*/  ISETP.GE.AND P3, PT, R222, R167, PT ;  /* 0x000000a7de00720c */ /* 0x000fe40003f66270 */
[----:B------:R-:W-:Y:S02]  /*ffa0*/  IADD3 R188, R206, 0x51, RZ ;  /* 0x00000051cebc7810 */ /* 0x000fe40007ffe0ff */
[----:B------:R-:W-:Y:S02]  /*ffb0*/  FSEL R74, R74, -INF , !P4 ;  /* 0xff8000004a4a7808 */ /* 0x000fe40006000000 */
[----:B------:R2:W-:Y:S01]  /*ffc0*/  I2F R185, R186 ;  /* 0x000000ba00b97306 */ /* 0x0005e20000201400 */
[----:B------:R-:W-:-:S02]  /*ffd0*/  ISETP.GE.AND P4, PT, R222, R165, PT ;  /* 0x000000a5de00720c */ /* 0x000fc40003f86270 */
[----:B---3--:R-:W-:-:S05]  /*ffe0*/  IADD3 R220, R206, 0x61, RZ ;  /* 0x00000061cedc7810 */ /* 0x008fca0007ffe0ff */
[----:B------:R-:W3:Y:S01]  /*fff0*/  MUFU.TANH R80, R80 ;  /* 0x0000005000507308 */ /* 0x000ee20000002400 */
[----:B-1----:R-:W-:-:S05]  /*10000*/  FFMA.FTZ R81, R184, UR4, R81 ;  /* 0x00000004b8517c23 */ /* 0x002fca0008010051 */
[----:B------:R-:W-:Y:S02]  /*10010*/  FSEL R73, R81, -INF , !P5 ;  /* 0xff80000051497808 */ /* 0x000fe40006800000 */
[----:B------:R1:W-:Y:S01]  /*10020*/  I2F R180, R222 ;  /* 0x000000de00b47306 */ /* 0x0003e20000201400 */
[----:B------:R-:W-:Y:S02]  /*10030*/  ISETP.GE.AND P5, PT, R246, R165, PT ;  /* 0x000000a5f600720c */ /* 0x000fe40003fa6270 */
[----:B--2---:R-:W-:-:S05]  /*10040*/  IADD3 R186, R206, 0x41, RZ ;  /* 0x00000041ceba7810 */ /* 0x004fca0007ffe0ff */
[----:B------:R-:W2:Y:S01]  /*10050*/  MUFU.TANH R19, R19 ;  /* 0x0000001300137308 */ /* 0x000ea20000002400 */
[----:B---3--:R-:W-:-:S05]  /*10060*/  FFMA.FTZ R80, R185, UR4, R80 ;  /* 0x00000004b9507c23 */ /* 0x008fca0008010050 */
[----:B------:R-:W-:Y:S02]  /*10070*/  FSEL R81, R80, -INF , !P0 ;  /* 0xff80000050517808 */ /* 0x000fe40004000000 */
[----:B------:R-:W3:Y:S01]  /*10080*/  MUFU.TANH R77, R77 ;  /* 0x0000004d004d7308 */ /* 0x000ee20000002400 */
[----:B------:R-:W-:Y:S02]  /*10090*/  ISETP.GE.AND P0, PT, R252, R167, PT ;  /* 0x000000a7fc00720c */ /* 0x000fe40003f06270 */
[----:B-1----:R-:W-:-:S05]  /*100a0*/  IADD3 R222, R206, 0x59, RZ ;  /* 0x00000059cede7810 */ /* 0x002fca0007ffe0ff */
[----:B------:R-:W1:Y:S01]  /*100b0*/  MUFU.TANH R75, R75 ;  /* 0x0000004b004b7308 */ /* 0x000e620000002400 */
[----:B--2---:R-:W-:-:S05]  /*100c0*/  FFMA.FTZ R83, R180, UR4, R19 ;  /* 0x00000004b4537c23 */ /* 0x004fca0008010013 */
[----:B------:R-:W-:Y:S02]  /*100d0*/  FSEL R80, R83, -INF , !P3 ;  /* 0xff80000053507808 */ /* 0x000fe40005800000 */
[----:B------:R-:W2:Y:S01]  /*100e0*/  MUFU.TANH R53, R53 ;  /* 0x0000003500357308 */ /* 0x000ea20000002400 */
[----:B---3--:R-:W-:Y:S01]  /*100f0*/  FFMA.FTZ R77, R180, UR4, R77 ;  /* 0x00000004b44d7c23 */ /* 0x008fe2000801004d */
[----:B------:R-:W-:-:S04]  /*10100*/  ISETP.GE.AND P3, PT, R194, R167, PT ;  /* 0x000000a7c200720c */ /* 0x000fc80003f66270 */
[----:B------:R-:W-:Y:S02]  /*10110*/  FSEL R77, R77, -INF , !P4 ;  /* 0xff8000004d4d7808 */ /* 0x000fe40006000000 */
[----:B------:R3:W-:Y:S01]  /*10120*/  I2F R187, R246 ;  /* 0x000000f600bb7306 */ /* 0x0007e20000201400 */
[----:B-1----:R-:W-:Y:S01]  /*10130*/  FFMA.FTZ R75, R184, UR4, R75 ;  /* 0x00000004b84b7c23 */ /* 0x002fe2000801004b */
[----:B------:R-:W-:-:S04]  /*10140*/  ISETP.GE.AND P4, PT, R194, R165, PT ;  /* 0x000000a5c200720c */ /* 0x000fc80003f86270 */
[----:B------:R-:W-:Y:S02]  /*10150*/  FSEL R75, R75, -INF , !P6 ;  /* 0xff8000004b4b7808 */ /* 0x000fe40007000000 */
[----:B------:R-:W1:Y:S01]  /*10160*/  MUFU.TANH R82, R82 ;  /* 0x0000005200527308 */ /* 0x000e620000002400 */
[----:B--2---:R-:W-:Y:S01]  /*10170*/  FFMA.FTZ R53, R185, UR4, R53 ;  /* 0x00000004b9357c23 */ /* 0x004fe20008010035 */
[----:B------:R-:W-:Y:S01]  /*10180*/  ISETP.GE.AND P6, PT, R246, R167, PT ;  /* 0x000000a7f600720c */ /* 0x000fe20003fc6270 */
[----:B------:R-:W-:-:S03]  /*10190*/  IMAD.MOV.U32 R185, RZ, RZ, R121 ;  /* 0x000000ffffb97224 */ /* 0x000fc600078e0079 */
[----:B------:R-:W-:Y:S01]  /*101a0*/  FSEL R79, R53, -INF , !P2 ;  /* 0xff800000354f7808 */ /* 0x000fe20005000000 */
[----:B------:R-:W-:Y:S01]  /*101b0*/  IMAD.MOV.U32 R53, RZ, RZ, R127 ;  /* 0x000000ffff357224 */ /* 0x000fe200078e007f */
[----:B------:R2:W-:Y:S01]  /*101c0*/  I2F R191, R252 ;  /* 0x000000fc00bf7306 */ /* 0x0005e20000201400 */
[----:B------:R-:W-:Y:S02]  /*101d0*/  ISETP.GE.AND P2, PT, R252, R165, PT ;  /* 0x000000a5fc00720c */ /* 0x000fe40003f46270 */
[----:B---3--:R-:W-:-:S05]  /*101e0*/  IADD3 R246, R206, 0x69, RZ ;  /* 0x00000069cef67810 */ /* 0x008fca0007ffe0ff */
[----:B------:R-:W3:Y:S01]  /*101f0*/  MUFU.TANH R212, R111 ;  /* 0x0000006f00d47308 */ /* 0x000ee20000002400 */
[----:B-1----:R-:W-:-:S05]  /*10200*/  FFMA.FTZ R82, R187, UR4, R82 ;  /* 0x00000004bb527c23 */ /* 0x002fca0008010052 */
[----:B------:R-:W-:Y:S02]  /*10210*/  FSEL R85, R82, -INF , !P6 ;  /* 0xff80000052557808 */ /* 0x000fe40007000000 */
[----:B------:R1:W-:Y:S01]  /*10220*/  I2F R213, R194 ;  /* 0x000000c200d57306 */ /* 0x0003e20000201400 */
[----:B------:R-:W-:Y:S01]  /*10230*/  ISETP.GE.AND P6, PT, R223, R167, PT ;  /* 0x000000a7df00720c */ /* 0x000fe20003fc6270 */
[----:B--2---:R-:W-:-:S05]  /*10240*/  IMAD.U32 R252, RZ, RZ, UR6 ;  /* 0x00000006fffc7e24 */ /* 0x004fca000f8e00ff */
[----:B------:R-:W-:Y:S01]  /*10250*/  LOP3.LUT R252, R252, 0x18, R243, 0xfe, !PT ;  /* 0x00000018fcfc7812 */ /* 0x000fe200078efef3 */
[----:B------:R-:W2:Y:S01]  /*10260*/  MUFU.TANH R88, R105 ;  /* 0x0000006900587308 */ /* 0x000ea20000002400 */
[----:B---3--:R-:W-:-:S05]  /*10270*/  FFMA.FTZ R212, R191, UR4, R212 ;  /* 0x00000004bfd47c23 */ /* 0x008fca00080100d4 */
[----:B------:R-:W-:Y:S02]  /*10280*/  FSEL R82, R212, -INF , !P2 ;  /* 0xff800000d4527808 */ /* 0x000fe40005000000 */
[----:B------:R-:W3:Y:S01]  /*10290*/  MUFU.TANH R90, R90 ;  /* 0x0000005a005a7308 */ /* 0x000ee20000002400 */
[----:B-1----:R-:W-:Y:S01]  /*102a0*/  FMUL.FTZ R194, R97, c[0x0][0x2ec] ;  /* 0x0000bb0061c27a20 */ /* 0x002fe20000410000 */
[----:B------:R-:W-:-:S06]  /*102b0*/  ISETP.GE.AND P2, PT, R211, R165, PT ;  /* 0x000000a5d300720c */ /* 0x000fcc0003f46270 */
[----:B------:R-:W-:Y:S01]  /*102c0*/  I2F R207, R223 ;  /* 0x000000df00cf7306 */ /* 0x000fe20000201400 */
[----:B--2---:R-:W-:-:S05]  /*102d0*/  FFMA.FTZ R91, R213, UR4, R88 ;  /* 0x00000004d55b7c23 */ /* 0x004fca0008010058 */
[----:B------:R-:W-:Y:S02]  /*102e0*/  FSEL R91, R91, -INF , !P3 ;  /* 0xff8000005b5b7808 */ /* 0x000fe40005800000 */
[----:B------:R-:W1:Y:S01]  /*102f0*/  MUFU.TANH R15, R15 ;  /* 0x0000000f000f7308 */ /* 0x000e620000002400 */
[----:B---3--:R-:W-:Y:S01]  /*10300*/  FFMA.FTZ R88, R213, UR4, R90 ;  /* 0x00000004d5587c23 */ /* 0x008fe2000801005a */
[----:B------:R-:W-:-:S04]  /*10310*/  ISETP.GE.AND P3, PT, R11, R167, PT ;  /* 0x000000a70b00720c */ /* 0x000fc80003f66270 */
[----:B------:R-:W-:Y:S02]  /*10320*/  FSEL R88, R88, -INF , !P4 ;  /* 0xff80000058587808 */ /* 0x000fe40006000000 */
[----:B------:R-:W2:Y:S01]  /*10330*/  MUFU.TANH R87, R87 ;  /* 0x0000005700577308 */ /* 0x000ea20000002400 */
[----:B------:R-:W-:-:S07]  /*10340*/  ISETP.GE.AND P4, PT, R11, R165, PT ;  /* 0x000000a50b00720c */ /* 0x000fce0003f86270 */
[----:B------:R-:W-:Y:S01]  /*10350*/  I2F R196, R198 ;  /* 0x000000c600c47306 */ /* 0x000fe20000201400 */
[----:B-1----:R-:W-:Y:S02]  /*10360*/  FFMA.FTZ R15, R187, UR4, R15 ;  /* 0x00000004bb0f7c23 */ /* 0x002fe4000801000f */
[----:B------:R-:W-:-:S03]  /*10370*/  IMAD.MOV.U32 R187, RZ, RZ, R129 ;  /* 0x000000ffffbb7224 */ /* 0x000fc600078e0081 */
[----:B------:R-:W-:Y:S02]  /*10380*/  FSEL R83, R15, -INF , !P5 ;  /* 0xff8000000f537808 */ /* 0x000fe40006800000 */
[----:B------:R-:W1:Y:S01]  /*10390*/  MUFU.TANH R19, R103 ;  /* 0x0000006700137308 */ /* 0x000e620000002400 */
[----:B--2---:R-:W-:Y:S01]  /*103a0*/  FFMA.FTZ R87, R207, UR4, R87 ;  /* 0x00000004cf577c23 */ /* 0x004fe20008010057 */
[----:B------:R-:W-:Y:S01]  /*103b0*/  ISETP.GE.AND P5, PT, R223, R165, PT ;  /* 0x000000a5df00720c */ /* 0x000fe20003fa6270 */
[----:B------:R-:W-:-:S03]  /*103c0*/  IMAD.MOV.U32 R223, RZ, RZ, R113 ;  /* 0x000000ffffdf7224 */ /* 0x000fc600078e0071 */
[----:B------:R-:W-:Y:S02]  /*103d0*/  FSEL R90, R87, -INF , !P6 ;  /* 0xff800000575a7808 */ /* 0x000fe40007000000 */
[----:B------:R-:W2:Y:S01]  /*103e0*/  MUFU.TANH R84, R84 ;  /* 0x0000005400547308 */ /* 0x000ea20000002400 */
[----:B------:R-:W-:-:S07]  /*103f0*/  ISETP.GE.AND P6, PT, R198, R165, PT ;  /* 0x000000a5c600720c */ /* 0x000fce0003fc6270 */
[----:B------:R-:W3:Y:S01]  /*10400*/  I2F R10, R11 ;  /* 0x0000000b000a7306 */ /* 0x000ee20000201400 */
[----:B-1----:R-:W-:-:S05]  /*10410*/  FFMA.FTZ R19, R207, UR4, R19 ;  /* 0x00000004cf137c23 */ /* 0x002fca0008010013 */
[----:B------:R-:W-:Y:S02]  /*10420*/  FSEL R87, R19, -INF , !P5 ;  /* 0xff80000013577808 */ /* 0x000fe40006800000 */
[----:B------:R1:W-:Y:S01]  /*10430*/  I2F R195, R211 ;  /* 0x000000d300c37306 */ /* 0x0003e20000201400 */
[----:B--2---:R-:W-:Y:S01]  /*10440*/  FFMA.FTZ R84, R191, UR4, R84 ;  /* 0x00000004bf547c23 */ /* 0x004fe20008010054 */
[----:B------:R-:W-:Y:S01]  /*10450*/  ISETP.GE.AND P5, PT, R86, R167, PT ;  /* 0x000000a75600720c */ /* 0x000fe20003fa6270 */
[----:B------:R-:W-:-:S03]  /*10460*/  IMAD.MOV.U32 R191, RZ, RZ, R169 ;  /* 0x000000ffffbf7224 */ /* 0x000fc600078e00a9 */
[----:B------:R-:W-:Y:S02]  /*10470*/  FSEL R84, R84, -INF , !P0 ;  /* 0xff80000054547808 */ /* 0x000fe40004000000 */
[----:B------:R-:W2:Y:S01]  /*10480*/  MUFU.TANH R194, R194 ;  /* 0x000000c200c27308 */ /* 0x000ea20000002400 */
[----:B---3--:R-:W-:Y:S01]  /*10490*/  FFMA.FTZ R10, R10, UR4, R205 ;  /* 0x000000040a0a7c23 */ /* 0x008fe200080100cd */
[----:B------:R-:W-:-:S04]  /*104a0*/  ISETP.GE.AND P0, PT, R211, R167, PT ;  /* 0x000000a7d300720c */ /* 0x000fc80003f06270 */
[----:B------:R-:W-:Y:S01]  /*104b0*/  FSEL R19, R10, -INF , !P3 ;  /* 0xff8000000a137808 */ /* 0x000fe20005800000 */
[----:B------:R-:W-:Y:S01]  /*104c0*/  IMAD.U32 R10, RZ, RZ, UR6 ;  /* 0x00000006ff0a7e24 */ /* 0x000fe2000f8e00ff */
[----:B------:R-:W3:Y:S01]  /*104d0*/  MUFU.TANH R212, R99 ;  /* 0x0000006300d47308 */ /* 0x000ee20000002400 */
[----:B-1----:R-:W-:Y:S01]  /*104e0*/  IMAD.MOV.U32 R211, RZ, RZ, R123 ;  /* 0x000000ffffd37224 */ /* 0x002fe200078e007b */
[----:B------:R-:W-:Y:S02]  /*104f0*/  ISETP.GE.AND P3, PT, R210, R167, PT ;  /* 0x000000a7d200720c */ /* 0x000fe40003f66270 */
[C-C-:B------:R-:W-:Y:S02]  /*10500*/  LOP3.LUT R131, R10.reuse, 0x38, R243.reuse, 0xfe, !PT ;  /* 0x000000380a837812 */ /* 0x140fe400078efef3 */
[----:B------:R-:W-:Y:S02]  /*10510*/  LOP3.LUT R129, R10, 0x40, R243, 0xfe, !PT ;  /* 0x000000400a817812 */ /* 0x000fe400078efef3 */
[----:B------:R-:W1:Y:S01]  /*10520*/  I2F R36, R86 ;  /* 0x0000005600247306 */ /* 0x000e620000201400 */
[----:B--2---:R-:W-:-:S05]  /*10530*/  FFMA.FTZ R89, R195, UR4, R194 ;  /* 0x00000004c3597c23 */ /* 0x004fca00080100c2 */
[----:B------:R-:W-:Y:S02]  /*10540*/  FSEL R89, R89, -INF , !P0 ;  /* 0xff80000059597808 */ /* 0x000fe40004000000 */
[----:B------:R-:W2:Y:S01]  /*10550*/  I2F R48, R86 ;  /* 0x0000005600307306 */ /* 0x000ea20000201400 */
[----:B---3--:R-:W-:Y:S01]  /*10560*/  FFMA.FTZ R212, R195, UR4, R212 ;  /* 0x00000004c3d47c23 */ /* 0x008fe200080100d4 */
[----:B------:R-:W-:-:S06]  /*10570*/  ISETP.GE.AND P0, PT, R18, R167, PT ;  /* 0x000000a71200720c */ /* 0x000fcc0003f06270 */
[----:B------:R-:W3:Y:S01]  /*10580*/  I2F R22, R18 ;  /* 0x0000001200167306 */ /* 0x000ee20000201400 */
[----:B-1----:R-:W-:-:S05]  /*10590*/  FFMA.FTZ R15, R36, UR4, R219 ;  /* 0x00000004240f7c23 */ /* 0x002fca00080100db */
[----:B------:R-:W-:Y:S02]  /*105a0*/  FSEL R15, R15, -INF , !P5 ;  /* 0xff8000000f0f7808 */ /* 0x000fe40006800000 */
[----:B------:R1:W4:Y:S01]  /*105b0*/  I2F R14, R11 ;  /* 0x0000000b000e7306 */ /* 0x0003220000201400 */
[----:B--2---:R-:W-:Y:S01]  /*105c0*/  FFMA.FTZ R48, R48, UR4, R247 ;  /* 0x0000000430307c23 */ /* 0x004fe200080100f7 */
[----:B------:R-:W-:-:S06]  /*105d0*/  ISETP.GE.AND P5, PT, R208, R167, PT ;  /* 0x000000a7d000720c */ /* 0x000fcc0003fa6270 */
[----:B------:R-:W2:Y:S01]  /*105e0*/  I2F R23, R18 ;  /* 0x0000001200177306 */ /* 0x000ea20000201400 */
[----:B---3--:R-:W-:Y:S02]  /*105f0*/  FFMA.FTZ R36, R22, UR4, R187 ;  /* 0x0000000416247c23 */ /* 0x008fe400080100bb */
[----:B------:R-:W-:Y:S02]  /*10600*/  FMUL.FTZ R22, R174, c[0x0][0x2ec] ;  /* 0x0000bb00ae167a20 */ /* 0x000fe40000410000 */
[----:B------:R-:W-:Y:S02]  /*10610*/  FMUL.FTZ R174, R33, c[0x0][0x2ec] ;  /* 0x0000bb0021ae7a20 */ /* 0x000fe40000410000 */
[----:B-1----:R-:W-:Y:S01]  /*10620*/  FFMA.FTZ R11, R196, UR4, R221 ;  /* 0x00000004c40b7c23 */ /* 0x002fe200080100dd */
[----:B------:R-:W1:Y:S01]  /*10630*/  I2F R37, R210 ;  /* 0x000000d200257306 */ /* 0x000e620000201400 */
[----:B----4-:R-:W-:Y:S02]  /*10640*/  FFMA.FTZ R14, R14, UR4, R209 ;  /* 0x000000040e0e7c23 */ /* 0x010fe400080100d1 */
[----:B------:R-:W-:Y:S01]  /*10650*/  IMAD.U32 R196, RZ, RZ, UR6 ;  /* 0x00000006ffc47e24 */ /* 0x000fe2000f8e00ff */
[----:B------:R-:W-:-:S02]  /*10660*/  FSEL R11, R11, -INF , !P6 ;  /* 0xff8000000b0b7808 */ /* 0x000fc40007000000 */
[-C--:B------:R-:W-:Y:S01]  /*10670*/  ISETP.GE.AND P6, PT, R86, R165.reuse, PT ;  /* 0x000000a55600720c */ /* 0x080fe20003fc6270 */
[----:B------:R-:W-:Y:S01]  /*10680*/  IMAD.U32 R86, RZ, RZ, UR6 ;  /* 0x00000006ff567e24 */ /* 0x000fe2000f8e00ff */
[----:B------:R-:W3:Y:S01]  /*10690*/  I2F R109, R204 ;  /* 0x000000cc006d7306 */ /* 0x000ee20000201400 */
[----:B--2---:R-:W-:Y:S01]  /*106a0*/  FFMA.FTZ R53, R23, UR4, R53 ;  /* 0x0000000417357c23 */ /* 0x004fe20008010035 */
[----:B------:R-:W-:Y:S01]  /*106b0*/  FSEL R10, R48, -INF , !P6 ;  /* 0xff800000300a7808 */ /* 0x000fe20007000000 */
[----:B------:R-:W-:Y:S01]  /*106c0*/  IMAD.U32 R48, RZ, RZ, UR6 ;  /* 0x00000006ff307e24 */ /* 0x000fe2000f8e00ff */
[----:B------:R-:W-:Y:S02]  /*106d0*/  LOP3.LUT R115, R86, 0x28, R243, 0xfe, !PT ;  /* 0x0000002856737812 */ /* 0x000fe400078efef3 */
[----:B------:R-:W-:Y:S02]  /*106e0*/  FSEL R86, R212, -INF , !P2 ;  /* 0xff800000d4567808 */ /* 0x000fe40005000000 */
[----:B------:R-:W2:Y:S01]  /*106f0*/  I2F R190, R214 ;  /* 0x000000d600be7306 */ /* 0x000ea20000201400 */
[-C--:B------:R-:W-:Y:S01]  /*10700*/  ISETP.GE.AND P2, PT, R18, R165.reuse, PT ;  /* 0x000000a51200720c */ /* 0x080fe20003f46270 */
[----:B-1----:R-:W-:Y:S01]  /*10710*/  FFMA.FTZ R171, R37, UR4, R171 ;  /* 0x0000000425ab7c23 */ /* 0x002fe200080100ab */
[----:B------:R-:W-:Y:S01]  /*10720*/  FSEL R23, R36, -INF , !P0 ;  /* 0xff80000024177808 */ /* 0x000fe20004000000 */
[----:B------:R-:W-:Y:S01]  /*10730*/  FMUL.FTZ R18, R172, c[0x0][0x2ec] ;  /* 0x0000bb00ac127a20 */ /* 0x000fe20000410000 */
[----:B------:R-:W-:Y:S01]  /*10740*/  FSEL R14, R14, -INF , !P4 ;  /* 0xff8000000e0e7808 */ /* 0x000fe20006000000 */
[----:B------:R-:W-:Y:S01]  /*10750*/  IMAD.U32 R172, RZ, RZ, UR6 ;  /* 0x00000006ffac7e24 */ /* 0x000fe2000f8e00ff */
[----:B------:R-:W-:Y:S01]  /*10760*/  FSEL R36, R53, -INF , !P2 ;  /* 0xff80000035247808 */ /* 0x000fe20005000000 */
[----:B------:R-:W-:Y:S01]  /*10770*/  MUFU.TANH R40, R40 ;  /* 0x0000002800287308 */ /* 0x000fe20000002400 */
[----:B------:R-:W-:Y:S01]  /*10780*/  ISETP.GE.AND P4, PT, R210, R165, PT ;  /* 0x000000a5d200720c */ /* 0x000fe20003f86270 */
[----:B------:R-:W-:Y:S01]  /*10790*/  FFMA.FTZ R53, R37, UR4, R211 ;  /* 0x0000000425357c23 */ /* 0x000fe200080100d3 */
[C---:B------:R-:W-:Y:S01]  /*107a0*/  ISETP.GE.AND P0, PT, R204.reuse, R167, PT ;  /* 0x000000a7cc00720c */ /* 0x040fe20003f06270 */
[C---:B---3--:R-:W-:Y:S01]  /*107b0*/  FFMA.FTZ R213, R109.reuse, UR4, R191 ;  /* 0x000000046dd57c23 */ /* 0x048fe200080100bf */
[----:B------:R-:W-:Y:S01]  /*107c0*/  ISETP.GE.AND P2, PT, R204, R165, PT ;  /* 0x000000a5cc00720c */ /* 0x000fe20003f46270 */
[----:B------:R-:W-:Y:S01]  /*107d0*/  FFMA.FTZ R210, R109, UR4, R185 ;  /* 0x000000046dd27c23 */ /* 0x000fe200080100b9 */
[C-C-:B------:R-:W-:Y:S01]  /*107e0*/  LOP3.LUT R187, R48.reuse, 0x48, R243.reuse, 0xfe, !PT ;  /* 0x0000004830bb7812 */ /* 0x140fe200078efef3 */
[----:B------:R-:W1:Y:S01]  /*107f0*/  I2F R101, R188 ;  /* 0x000000bc00657306 */ /* 0x000e620000201400 */
[----:B------:R-:W-:Y:S01]  /*10800*/  LOP3.LUT R195, R48, 0x50, R243, 0xfe, !PT ;  /* 0x0000005030c37812 */ /* 0x000fe200078efef3 */
[C---:B--2---:R-:W-:Y:S01]  /*10810*/  FFMA.FTZ R205, R190.reuse, UR4, R197 ;  /* 0x00000004becd7c23 */ /* 0x044fe200080100c5 */
[----:B------:R-:W-:Y:S01]  /*10820*/  FSEL R48, R53, -INF , !P4 ;  /* 0xff80000035307808 */ /* 0x000fe20006000000 */
[----:B------:R-:W-:Y:S01]  /*10830*/  FFMA.FTZ R55, R190, UR4, R55 ;  /* 0x00000004be377c23 */ /* 0x000fe20008010037 */
[----:B------:R-:W-:-:S02]  /*10840*/  FSEL R213, R213, -INF , !P0 ;  /* 0xff800000d5d57808 */ /* 0x000fc40004000000 */
[----:B------:R-:W-:Y:S01]  /*10850*/  FSEL R210, R210, -INF , !P2 ;  /* 0xff800000d2d27808 */ /* 0x000fe20005000000 */
[----:B------:R-:W2:Y:S01]  /*10860*/  I2F R27, R208 ;  /* 0x000000d0001b7306 */ /* 0x000ea20000201400 */
[C---:B------:R-:W-:Y:S02]  /*10870*/  ISETP.GE.AND P0, PT, R186.reuse, R167, PT ;  /* 0x000000a7ba00720c */ /* 0x040fe40003f06270 */
[-C--:B------:R-:W-:Y:S02]  /*10880*/  ISETP.GE.AND P2, PT, R186, R165.reuse, PT ;  /* 0x000000a5ba00720c */ /* 0x080fe40003f46270 */
[----:B------:R-:W-:Y:S02]  /*10890*/  ISETP.GE.AND P6, PT, R208, R165, PT ;  /* 0x000000a5d000720c */ /* 0x000fe40003fc6270 */
[----:B------:R-:W-:Y:S01]  /*108a0*/  FSEL R37, R171, -INF , !P3 ;  /* 0xff800000ab257808 */ /* 0x000fe20005800000 */
[----:B------:R-:W3:Y:S01]  /*108b0*/  I2F R105, R202 ;  /* 0x000000ca00697306 */ /* 0x000ee20000201400 */
[C---:B-1----:R-:W-:Y:S01]  /*108c0*/  FFMA.FTZ R191, R101.reuse, UR4, R40 ;  /* 0x0000000465bf7c23 */ /* 0x042fe20008010028 */
[C---:B------:R-:W-:Y:S01]  /*108d0*/  ISETP.GE.AND P3, PT, R202.reuse, R167, PT ;  /* 0x000000a7ca00720c */ /* 0x040fe20003f66270 */
[----:B------:R-:W-:Y:S01]  /*108e0*/  FFMA.FTZ R101, R101, UR4, R179 ;  /* 0x0000000465657c23 */ /* 0x000fe200080100b3 */
[----:B------:R-:W-:-:S02]  /*108f0*/  ISETP.GE.AND P4, PT, R202, R165, PT ;  /* 0x000000a5ca00720c */ /* 0x000fc40003f86270 */
[----:B------:R-:W-:Y:S02]  /*10900*/  LOP3.LUT R121, R196, 0x20, R243, 0xfe, !PT ;  /* 0x00000020c4797812 */ /* 0x000fe400078efef3 */
[----:B------:R-:W-:Y:S01]  /*10910*/  MUFU.TANH R51, R51 ;  /* 0x0000003300337308 */ /* 0x000fe20000002400 */
[C---:B--2---:R-:W-:Y:S01]  /*10920*/  FFMA.FTZ R53, R27.reuse, UR4, R223 ;  /* 0x000000041b357c23 */ /* 0x044fe200080100df */
[C---:B------:R-:W-:Y:S01]  /*10930*/  LOP3.LUT R127, R172.reuse, 0x30, R243, 0xfe, !PT ;  /* 0x00000030ac7f7812 */ /* 0x040fe200078efef3 */
[----:B------:R-:W-:Y:S01]  /*10940*/  FFMA.FTZ R212, R27, UR4, R201 ;  /* 0x000000041bd47c23 */ /* 0x000fe200080100c9 */
[----:B------:R-:W-:Y:S02]  /*10950*/  LOP3.LUT R27, R172, 0x80, R243, 0xfe, !PT ;  /* 0x00000080ac1b7812 */ /* 0x000fe400078efef3 */
[----:B------:R-:W-:Y:S02]  /*10960*/  FSEL R53, R53, -INF , !P5 ;  /* 0xff80000035357808 */ /* 0x000fe40006800000 */
[----:B------:R-:W-:Y:S01]  /*10970*/  MUFU.TANH R47, R47 ;  /* 0x0000002f002f7308 */ /* 0x000fe20000002400 */
[----:B------:R-:W-:Y:S01]  /*10980*/  ISETP.GE.AND P5, PT, R214, R167, PT ;  /* 0x000000a7d600720c */ /* 0x000fe20003fa6270 */
[C---:B---3--:R-:W-:Y:S01]  /*10990*/  FFMA.FTZ R207, R105.reuse, UR4, R203 ;  /* 0x0000000469cf7c23 */ /* 0x048fe200080100cb */
[----:B------:R-:W-:Y:S01]  /*109a0*/  FSEL R212, R212, -INF , !P6 ;  /* 0xff800000d4d47808 */ /* 0x000fe20007000000 */
[----:B------:R-:W-:Y:S01]  /*109b0*/  FFMA.FTZ R204, R105, UR4, R199 ;  /* 0x0000000469cc7c23 */ /* 0x000fe200080100c7 */
[----:B------:R-:W-:-:S02]  /*109c0*/  ISETP.GE.AND P6, PT, R214, R165, PT ;  /* 0x000000a5d600720c */ /* 0x000fc40003fc6270 */
[----:B------:R-:W-:Y:S01]  /*109d0*/  FSEL R205, R205, -INF , !P5 ;  /* 0xff800000cdcd7808 */ /* 0x000fe20006800000 */
[----:B------:R-:W1:Y:S01]  /*109e0*/  I2F R184, R216 ;  /* 0x000000d800b87306 */ /* 0x000e620000201400 */
[C---:B------:R-:W-:Y:S02]  /*109f0*/  ISETP.GE.AND P5, PT, R188.reuse, R167, PT ;  /* 0x000000a7bc00720c */ /* 0x040fe40003fa6270 */
[----:B------:R-:W-:Y:S02]  /*10a00*/  FSEL R202, R55, -INF , !P6 ;  /* 0xff80000037ca7808 */ /* 0x000fe40007000000 */
[----:B------:R-:W-:Y:S02]  /*10a10*/  ISETP.GE.AND P6, PT, R188, R165, PT ;  /* 0x000000a5bc00720c */ /* 0x000fe40003fc6270 */
[----:B------:R-:W-:Y:S01]  /*10a20*/  FSEL R207, R207, -INF , !P3 ;  /* 0xff800000cfcf7808 */ /* 0x000fe20005800000 */
[----:B------:R-:W-:Y:S01]  /*10a30*/  I2F R97, R246 ;  /* 0x000000f600617306 */ /* 0x000fe20000201400 */
[----:B------:R-:W-:-:S02]  /*10a40*/  ISETP.GE.AND P3, PT, R216, R167, PT ;  /* 0x000000a7d800720c */ /* 0x000fc40003f66270 */
[C-C-:B------:R-:W-:Y:S02]  /*10a50*/  LOP3.LUT R201, R172.reuse, 0x58, R243.reuse, 0xfe, !PT ;  /* 0x00000058acc97812 */ /* 0x140fe400078efef3 */
[C-C-:B------:R-:W-:Y:S02]  /*10a60*/  LOP3.LUT R219, R172.reuse, 0x60, R243.reuse, 0xfe, !PT ;  /* 0x00000060acdb7812 */ /* 0x140fe400078efef3 */
[----:B------:R-:W-:Y:S01]  /*10a70*/  LOP3.LUT R221, R172, 0x68, R243, 0xfe, !PT ;  /* 0x00000068acdd7812 */ /* 0x000fe200078efef3 */
[----:B------:R-:W2:Y:S01]  /*10a80*/  MUFU.TANH R190, R29 ;  /* 0x0000001d00be7308 */ /* 0x000ea20000002400 */
[----:B-1----:R-:W-:Y:S01]  /*10a90*/  FFMA.FTZ R51, R184, UR4, R51 ;  /* 0x00000004b8337c23 */ /* 0x002fe20008010033 */
[----:B------:R-:W-:Y:S01]  /*10aa0*/  LOP3.LUT R223, R172, 0x70, R243, 0xfe, !PT ;  /* 0x00000070acdf7812 */ /* 0x000fe200078efef3 */
[----:B------:R-:W-:Y:S01]  /*10ab0*/  FFMA.FTZ R196, R184, UR4, R47 ;  /* 0x00000004b8c47c23 */ /* 0x000fe2000801002f */
[----:B------:R-:W-:Y:S02]  /*10ac0*/  LOP3.LUT R247, R172, 0x78, R243, 0xfe, !PT ;  /* 0x00000078acf77812 */ /* 0x000fe400078efef3 */
[----:B------:R-:W-:-:S02]  /*10ad0*/  FSEL R191, R191, -INF , !P5 ;  /* 0xff800000bfbf7808 */ /* 0x000fc40006800000 */
[----:B------:R-:W-:Y:S01]  /*10ae0*/  MUFU.TANH R49, R49 ;  /* 0x0000003100317308 */ /* 0x000fe20000002400 */
[----:B------:R-:W-:Y:S02]  /*10af0*/  ISETP.GE.AND P5, PT, R246, R167, PT ;  /* 0x000000a7f600720c */ /* 0x000fe40003fa6270 */
[----:B------:R-:W-:Y:S02]  /*10b00*/  FSEL R197, R51, -INF , !P3 ;  /* 0xff80000033c57808 */ /* 0x000fe40005800000 */
[----:B------:R-:W-:Y:S02]  /*10b10*/  FSEL R204, R204, -INF , !P4 ;  /* 0xff800000cccc7808 */ /* 0x000fe40006000000 */
[----:B------:R-:W-:Y:S01]  /*10b20*/  ISETP.GE.AND P4, PT, R216, R165, PT ;  /* 0x000000a5d800720c */ /* 0x000fe20003f86270 */
[----:B------:R1:W3:Y:S01]  /*10b30*/  I2F R178, R186 ;  /* 0x000000ba00b27306 */ /* 0x0002e20000201400 */
[----:B--2---:R-:W-:Y:S01]  /*10b40*/  FFMA.FTZ R185, R97, UR4, R190 ;  /* 0x0000000461b97c23 */ /* 0x004fe200080100be */
[----:B------:R-:W-:-:S02]  /*10b50*/  ISETP.GE.AND P3, PT, R220, R167, PT ;  /* 0x000000a7dc00720c */ /* 0x000fc40003f66270 */
[----:B------:R-:W-:Y:S02]  /*10b60*/  FSEL R196, R196, -INF , !P4 ;  /* 0xff800000c4c47808 */ /* 0x000fe40006000000 */
[----:B------:R-:W-:Y:S02]  /*10b70*/  FSEL R185, R185, -INF , !P5 ;  /* 0xff800000b9b97808 */ /* 0x000fe40006800000 */
[----:B------:R-:W2:Y:S01]  /*10b80*/  MUFU.TANH R40, R31 ;  /* 0x0000001f00287308 */ /* 0x000ea20000002400 */
[----:B------:R-:W-:Y:S02]  /*10b90*/  ISETP.GE.AND P5, PT, R206, R167, PT ;  /* 0x000000a7ce00720c */ /* 0x000fe40003fa6270 */
[----:B------:R-:W-:Y:S01]  /*10ba0*/  ISETP.GE.AND P4, PT, R220, R165, PT ;  /* 0x000000a5dc00720c */ /* 0x000fe20003f86270 */
[----:B-1----:R-:W-:-:S04]  /*10bb0*/  FMUL.FTZ R186, R35, c[0x0][0x2ec] ;  /* 0x0000bb0023ba7a20 */ /* 0x002fc80000410000 */
[----:B------:R-:W1:Y:S01]  /*10bc0*/  I2F R200, R206 ;  /* 0x000000ce00c87306 */ /* 0x000e620000201400 */
[C---:B---3--:R-:W-:Y:S02]  /*10bd0*/  FFMA.FTZ R49, R178.reuse, UR4, R49 ;  /* 0x00000004b2317c23 */ /* 0x048fe40008010031 */
[----:B------:R-:W-:-:S03]  /*10be0*/  FFMA.FTZ R198, R178, UR4, R175 ;  /* 0x00000004b2c67c23 */ /* 0x000fc600080100af */
[----:B------:R-:W-:Y:S01]  /*10bf0*/  FSEL R199, R49, -INF , !P0 ;  /* 0xff80000031c77808 */ /* 0x000fe20004000000 */
[----:B--2---:R-:W-:Y:S01]  /*10c00*/  FFMA.FTZ R40, R97, UR4, R40 ;  /* 0x0000000461287c23 */ /* 0x004fe20008010028 */
[----:B------:R-:W-:Y:S01]  /*10c10*/  I2F R103, R220 ;  /* 0x000000dc00677306 */ /* 0x000fe20000201400 */
[----:B------:R-:W-:Y:S01]  /*10c20*/  FSEL R198, R198, -INF , !P2 ;  /* 0xff800000c6c67808 */ /* 0x000fe20005000000 */
[----:B------:R-:W-:Y:S01]  /*10c30*/  FMUL.FTZ R31, R168, c[0x0][0x2ec] ;  /* 0x0000bb00a81f7a20 */ /* 0x000fe20000410000 */
[C---:B------:R-:W-:Y:S01]  /*10c40*/  ISETP.GE.AND P0, PT, R222.reuse, R167, PT ;  /* 0x000000a7de00720c */ /* 0x040fe20003f06270 */
[----:B------:R-:W-:Y:S01]  /*10c50*/  IMAD.U32 R168, RZ, RZ, UR6 ;  /* 0x00000006ffa87e24 */ /* 0x000fe2000f8e00ff */
[----:B------:R-:W-:-:S03]  /*10c60*/  ISETP.GE.AND P2, PT, R222, R165, PT ;  /* 0x000000a5de00720c */ /* 0x000fc60003f46270 */
[----:B------:R-:W-:Y:S01]  /*10c70*/  I2F R99, R252 ;  /* 0x000000fc00637306 */ /* 0x000fe20000201400 */
[----:B-1----:R-:W-:-:S05]  /*10c80*/  FFMA.FTZ R29, R200, UR4, R93 ;  /* 0x00000004c81d7c23 */ /* 0x002fca000801005d */
[----:B------:R-:W-:Y:S02]  /*10c90*/  FSEL R29, R29, -INF , !P5 ;  /* 0xff8000001d1d7808 */ /* 0x000fe40006800000 */
[----:B------:R-:W1:Y:S01]  /*10ca0*/  MUFU.TANH R174, R174 ;  /* 0x000000ae00ae7308 */ /* 0x000e620000002400 */
[----:B------:R-:W-:-:S07]  /*10cb0*/  ISETP.GE.AND P5, PT, R121, R165, PT ;  /* 0x000000a57900720c */ /* 0x000fce0003fa6270 */
[----:B------:R-:W2:Y:S08]  /*10cc0*/  I2F R180, R222 ;  /* 0x000000de00b47306 */ /* 0x000eb00000201400 */
[----:B------:R-:W3:Y:S01]  /*10cd0*/  MUFU.TANH R186, R186 ;  /* 0x000000ba00ba7308 */ /* 0x000ee20000002400 */
[----:B-1----:R-:W-:-:S07]  /*10ce0*/  FFMA.FTZ R174, R103, UR4, R174 ;  /* 0x0000000467ae7c23 */ /* 0x002fce00080100ae */
[----:B------:R-:W-:Y:S01]  /*10cf0*/  MUFU.TANH R39, R39 ;  /* 0x0000002700277308 */ /* 0x000fe20000002400 */
[C---:B--2---:R-:W-:Y:S02]  /*10d00*/  FFMA.FTZ R43, R180.reuse, UR4, R43 ;  /* 0x00000004b42b7c23 */ /* 0x044fe4000801002b */
[----:B------:R-:W-:Y:S01]  /*10d10*/  FFMA.FTZ R178, R180, UR4, R177 ;  /* 0x00000004b4b27c23 */ /* 0x000fe200080100b1 */
[----:B------:R-:W-:Y:S01]  /*10d20*/  FSEL R177, R174, -INF , !P3 ;  /* 0xff800000aeb17808 */ /* 0x000fe20005800000 */
[----:B------:R-:W-:Y:S01]  /*10d30*/  IMAD.U32 R180, RZ, RZ, UR6 ;  /* 0x00000006ffb47e24 */ /* 0x000fe2000f8e00ff */
[----:B------:R-:W-:Y:S02]  /*10d40*/  FSEL R175, R43, -INF , !P0 ;  /* 0xff8000002baf7808 */ /* 0x000fe40004000000 */
[----:B------:R-:W-:Y:S01]  /*10d50*/  MUFU.TANH R26, R26 ;  /* 0x0000001a001a7308 */ /* 0x000fe20000002400 */
[----:B---3--:R-:W-:Y:S01]  /*10d60*/  FFMA.FTZ R186, R103, UR4, R186 ;  /* 0x0000000467ba7c23 */ /* 0x008fe200080100ba */
[----:B------:R-:W-:-:S02]  /*10d70*/  FSEL R178, R178, -INF , !P2 ;  /* 0xff800000b2b27808 */ /* 0x000fc40005000000 */
[C---:B------:R-:W-:Y:S02]  /*10d80*/  ISETP.GE.AND P0, PT, R117.reuse, R167, PT ;  /* 0x000000a77500720c */ /* 0x040fe40003f06270 */
[----:B------:R-:W-:Y:S02]  /*10d90*/  ISETP.GE.AND P2, PT, R117, R165, PT ;  /* 0x000000a57500720c */ /* 0x000fe40003f46270 */
[----:B------:R-:W1:Y:S01]  /*10da0*/  I2F R107, R117 ;  /* 0x00000075006b7306 */ /* 0x000e620000201400 */
[----:B------:R-:W-:Y:S02]  /*10db0*/  FSEL R188, R186, -INF , !P4 ;  /* 0xff800000babc7808 */ /* 0x000fe40006000000 */
[C---:B------:R-:W-:Y:S02]  /*10dc0*/  ISETP.GE.AND P3, PT, R252.reuse, R167, PT ;  /* 0x000000a7fc00720c */ /* 0x040fe40003f66270 */
[----:B------:R-:W-:Y:S02]  /*10dd0*/  ISETP.GE.AND P4, PT, R252, R165, PT ;  /* 0x000000a5fc00720c */ /* 0x000fe40003f86270 */
[--C-:B------:R-:W-:Y:S01]  /*10de0*/  LOP3.LUT R103, R168, 0xa8, R243.reuse, 0xfe, !PT ;  /* 0x000000a8a8677812 */ /* 0x100fe200078efef3 */
[----:B------:R2:W-:Y:S01]  /*10df0*/  I2F R113, R252 ;  /* 0x000000fc00717306 */ /* 0x0005e20000201400 */
[----:B------:R-:W-:-:S07]  /*10e00*/  LOP3.LUT R180, R180, 0x80, R243, 0xfe, !PT ;  /* 0x00000080b4b47812 */ /* 0x000fce00078efef3 */
[----:B------:R3:W-:Y:S01]  /*10e10*/  I2F R47, R27 ;  /* 0x0000001b002f7306 */ /* 0x0007e20000201400 */
[C---:B-1----:R-:W-:Y:S01]  /*10e20*/  FFMA.FTZ R179, R107.reuse, UR4, R39 ;  /* 0x000000046bb37c23 */ /* 0x042fe20008010027 */
[----:B------:R-:W-:Y:S01]  /*10e30*/  LOP3.LUT R117, R168, 0x98, R243, 0xfe, !PT ;  /* 0x00000098a8757812 */ /* 0x000fe200078efef3 */
[----:B------:R-:W-:Y:S02]  /*10e40*/  FFMA.FTZ R174, R107, UR4, R26 ;  /* 0x000000046bae7c23 */ /* 0x000fe4000801001a */
[----:B------:R-:W-:Y:S01]  /*10e50*/  IMAD.U32 R26, RZ, RZ, UR6 ;  /* 0x00000006ff1a7e24 */ /* 0x000fe2000f8e00ff */
[----:B------:R-:W-:Y:S02]  /*10e60*/  FSEL R179, R179, -INF , !P0 ;  /* 0xff800000b3b37808 */ /* 0x000fe40004000000 */
[----:B------:R-:W1:Y:S01]  /*10e70*/  I2F R194, R115 ;  /* 0x0000007300c27306 */ /* 0x000e620000201400 */
[----:B------:R-:W-:Y:S01]  /*10e80*/  FSEL R174, R174, -INF , !P2 ;  /* 0xff800000aeae7808 */ /* 0x000fe20005000000 */
[----:B--2---:R-:W-:Y:S01]  /*10e90*/  IMAD.U32 R252, RZ, RZ, UR6 ;  /* 0x00000006fffc7e24 */ /* 0x004fe2000f8e00ff */
[----:B------:R-:W-:-:S02]  /*10ea0*/  ISETP.GE.AND P0, PT, R115, R167, PT ;  /* 0x000000a77300720c */ /* 0x000fc40003f06270 */
[-C--:B------:R-:W-:Y:S02]  /*10eb0*/  ISETP.GE.AND P2, PT, R115, R165.reuse, PT ;  /* 0x000000a57300720c */ /* 0x080fe40003f46270 */
[--C-:B------:R-:W-:Y:S01]  /*10ec0*/  LOP3.LUT R252, R252, 0xa0, R243.reuse, 0xfe, !PT ;  /* 0x000000a0fcfc7812 */ /* 0x100fe200078efef3 */
[----:B------:R2:W4:Y:S01]  /*10ed0*/  I2F R111, R121 ;  /* 0x00000079006f7306 */ /* 0x0005220000201400 */
[--C-:B---3--:R-:W-:Y:S02]  /*10ee0*/  LOP3.LUT R27, R172, 0x88, R243.reuse, 0xfe, !PT ;  /* 0x00000088ac1b7812 */ /* 0x108fe400078efef3 */
[----:B------:R-:W-:Y:S02]  /*10ef0*/  FSEL R172, R101, -INF , !P6 ;  /* 0xff80000065ac7808 */ /* 0x000fe40007000000 */
[----:B------:R-:W-:Y:S01]  /*10f00*/  ISETP.GE.AND P6, PT, R246, R165, PT ;  /* 0x000000a5f600720c */ /* 0x000fe20003fc6270 */
[----:B------:R-:W-:Y:S01]  /*10f10*/  IMAD.U32 R246, RZ, RZ, UR6 ;  /* 0x00000006fff67e24 */ /* 0x000fe2000f8e00ff */
[----:B------:R-:W-:Y:S01]  /*10f20*/  LOP3.LUT R107, R26, 0xb8, R243, 0xfe, !PT ;  /* 0x000000b81a6b7812 */ /* 0x000fe200078efef3 */
[----:B------:R3:W-:Y:S01]  /*10f30*/  I2F R51, R27 ;  /* 0x0000001b00337306 */ /* 0x0007e20000201400 */
[----:B------:R-:W-:Y:S01]  /*10f40*/  FSEL R190, R40, -INF , !P6 ;  /* 0xff80000028be7808 */ /* 0x000fe20007000000 */
[----:B------:R-:W-:Y:S01]  /*10f50*/  IMAD.U32 R40, RZ, RZ, UR6 ;  /* 0x00000006ff287e24 */ /* 0x000fe2000f8e00ff */
[----:B------:R-:W-:Y:S01]  /*10f60*/  ISETP.GE.AND P6, PT, R121, R167, PT ;  /* 0x000000a77900720c */ /* 0x000fe20003fc6270 */
[----:B-1----:R-:W-:Y:S01]  /*10f70*/  FFMA.FTZ R189, R194, UR4, R189 ;  /* 0x00000004c2bd7c23 */ /* 0x002fe200080100bd */
[----:B------:R-:W-:-:S03]  /*10f80*/  LOP3.LUT R246, R246, 0x90, R243, 0xfe, !PT ;  /* 0x00000090f6f67812 */ /* 0x000fc600078efef3 */
[----:B------:R-:W-:Y:S01]  /*10f90*/  MUFU.TANH R46, R46 ;  /* 0x0000002e002e7308 */ /* 0x000fe20000002400 */
[----:B--2---:R-:W-:Y:S01]  /*10fa0*/  LOP3.LUT R121, R40, 0xb0, R243, 0xfe, !PT ;  /* 0x000000b028797812 */ /* 0x004fe200078efef3 */
[----:B------:R-:W-:Y:S01]  /*10fb0*/  FFMA.FTZ R40, R113, UR4, R94 ;  /* 0x0000000471287c23 */ /* 0x000fe2000801005e */
[----:B------:R-:W-:Y:S01]  /*10fc0*/  FSEL R214, R189, -INF , !P2 ;  /* 0xff800000bdd67808 */ /* 0x000fe20005000000 */
[----:B----4-:R-:W-:Y:S01]  /*10fd0*/  FFMA.FTZ R49, R111, UR4, R95 ;  /* 0x000000046f317c23 */ /* 0x010fe2000801005f */
[-C--:B------:R-:W-:Y:S01]  /*10fe0*/  ISETP.GE.AND P2, PT, R129, R165.reuse, PT ;  /* 0x000000a58100720c */ /* 0x080fe20003f46270 */
[----:B------:R-:W-:Y:S01]  /*10ff0*/  FFMA.FTZ R182, R111, UR4, R182 ;  /* 0x000000046fb67c23 */ /* 0x000fe200080100b6 */
[----:B------:R-:W-:Y:S01]  /*11000*/  FSEL R40, R40, -INF , !P4 ;  /* 0xff80000028287808 */ /* 0x000fe20006000000 */
[----:B---3--:R-:W-:Y:S01]  /*11010*/  FFMA.FTZ R27, R99, UR4, R92 ;  /* 0x00000004631b7c23 */ /* 0x008fe2000801005c */
[----:B------:R-:W-:Y:S01]  /*11020*/  I2F R169, R187 ;  /* 0x000000bb00a97306 */ /* 0x000fe20000201400 */
[----:B------:R-:W-:Y:S01]  /*11030*/  IMAD.U32 R92, RZ, RZ, UR6 ;  /* 0x00000006ff5c7e24 */ /* 0x000fe2000f8e00ff */
[----:B------:R-:W-:-:S02]  /*11040*/  ISETP.GE.AND P4, PT, R127, R165, PT ;  /* 0x000000a57f00720c */ /* 0x000fc40003f86270 */
[----:B------:R-:W-:Y:S02]  /*11050*/  FSEL R27, R27, -INF , !P3 ;  /* 0xff8000001b1b7808 */ /* 0x000fe40005800000 */
[C-C-:B------:R-:W-:Y:S02]  /*11060*/  LOP3.LUT R55, R92.reuse, 0xc0, R243.reuse, 0xfe, !PT ;  /* 0x000000c05c377812 */ /* 0x140fe400078efef3 */
[----:B------:R-:W-:Y:S01]  /*11070*/  MUFU.TANH R113, R128 ;  /* 0x0000008000717308 */ /* 0x000fe20000002400 */
[----:B------:R-:W-:Y:S02]  /*11080*/  LOP3.LUT R93, R92, 0xd0, R243, 0xfe, !PT ;  /* 0x000000d05c5d7812 */ /* 0x000fe400078efef3 */
[-C--:B------:R-:W-:Y:S02]  /*11090*/  ISETP.GE.AND P3, PT, R127, R167.reuse, PT ;  /* 0x000000a77f00720c */ /* 0x080fe40003f66270 */
[----:B------:R-:W-:Y:S02]  /*110a0*/  FSEL R49, R49, -INF , !P6 ;  /* 0xff80000031317808 */ /* 0x000fe40007000000 */
[----:B------:R-:W-:Y:S01]  /*110b0*/  FSEL R216, R182, -INF , !P5 ;  /* 0xff800000b6d87808 */ /* 0x000fe20006800000 */
[----:B------:R1:W-:Y:S01]  /*110c0*/  I2F R128, R55 ;  /* 0x0000003700807306 */ /* 0x0003e20000201400 */
[----:B------:R-:W-:-:S02]  /*110d0*/  ISETP.GE.AND P6, PT, R131, R167, PT ;  /* 0x000000a78300720c */ /* 0x000fc40003fc6270 */
[----:B------:R-:W-:-:S05]  /*110e0*/  ISETP.GE.AND P5, PT, R131, R165, PT ;  /* 0x000000a58300720c */ /* 0x000fca0003fa6270 */
[----:B------:R-:W-:Y:S01]  /*110f0*/  MUFU.TANH R193, R193 ;  /* 0x000000c100c17308 */ /* 0x000fe20000002400 */
[----:B-1----:R-:W-:-:S07]  /*11100*/  FFMA.FTZ R55, R194, UR4, R181 ;  /* 0x00000004c2377c23 */ /* 0x002fce00080100b5 */
[----:B------:R1:W2:Y:S01]  /*11110*/  I2F R125, R131 ;  /* 0x00000083007d7306 */ /* 0x0002a20000201400 */
[----:B------:R-:W-:Y:S02]  /*11120*/  FSEL R55, R55, -INF , !P0 ;  /* 0xff80000037377808 */ /* 0x000fe40004000000 */
[----:B------:R-:W-:-:S05]  /*11130*/  ISETP.GE.AND P0, PT, R129, R167, PT ;  /* 0x000000a78100720c */ /* 0x000fca0003f06270 */
[----:B------:R-:W3:Y:S08]  /*11140*/  I2F R119, R127 ;  /* 0x0000007f00777306 */ /* 0x000ef00000201400 */
[----:B------:R4:W-:Y:S01]  /*11150*/  MUFU.TANH R127, R130 ;  /* 0x00000082007f7308 */ /* 0x0009e20000002400 */
[----:B-1----:R-:W-:Y:S01]  /*11160*/  LOP3.LUT R131, R92, 0xc8, R243, 0xfe, !PT ;  /* 0x000000c85c837812 */ /* 0x002fe200078efef3 */
[----:B------:R-:W-:-:S02]  /*11170*/  FMUL.FTZ R92, R32, c[0x0][0x2ec] ;  /* 0x0000bb00205c7a20 */ /* 0x000fc40000410000 */
[C---:B--2---:R-:W-:Y:S02]  /*11180*/  FFMA.FTZ R209, R125.reuse, UR4, R52 ;  /* 0x000000047dd17c23 */ /* 0x044fe40008010034 */
[----:B------:R-:W-:Y:S02]  /*11190*/  FFMA.FTZ R193, R125, UR4, R193 ;  /* 0x000000047dc17c23 */ /* 0x000fe400080100c1 */
[----:B------:R-:W-:Y:S01]  /*111a0*/  I2F R123, R129 ;  /* 0x00000081007b7306 */ /* 0x000fe20000201400 */
[----:B------:R-:W-:Y:S01]  /*111b0*/  FSEL R209, R209, -INF , !P6 ;  /* 0xff800000d1d17808 */ /* 0x000fe20007000000 */
[----:B---3--:R-:W-:Y:S01]  /*111c0*/  FFMA.FTZ R183, R119, UR4, R183 ;  /* 0x0000000477b77c23 */ /* 0x008fe200080100b7 */
[----:B------:R-:W-:Y:S01]  /*111d0*/  FSEL R206, R193, -INF , !P5 ;  /* 0xff800000c1ce7808 */ /* 0x000fe20006800000 */
[----:B------:R-:W-:Y:S01]  /*111e0*/  FFMA.FTZ R192, R119, UR4, R192 ;  /* 0x0000000477c07c23 */ /* 0x000fe200080100c0 */
[C---:B------:R-:W-:Y:S01]  /*111f0*/  ISETP.GE.AND P6, PT, R195.reuse, R167, PT ;  /* 0x000000a7c300720c */ /* 0x040fe20003fc6270 */
[----:B------:R-:W-:Y:S01]  /*11200*/  IMAD.U32 R32, RZ, RZ, UR6 ;  /* 0x00000006ff207e24 */ /* 0x000fe2000f8e00ff */
[----:B------:R-:W-:Y:S01]  /*11210*/  ISETP.GE.AND P5, PT, R195, R165, PT ;  /* 0x000000a5c300720c */ /* 0x000fe20003fa6270 */
[----:B----4-:R-:W-:Y:S01]  /*11220*/  FMUL.FTZ R130, R30, c[0x0][0x2ec] ;  /* 0x0000bb001e827a20 */ /* 0x010fe20000410000 */
[----:B------:R-:W-:Y:S01]  /*11230*/  MUFU.TANH R45, R45 ;  /* 0x0000002d002d7308 */ /* 0x000fe20000002400 */
[----:B------:R-:W-:Y:S01]  /*11240*/  FSEL R211, R183, -INF , !P3 ;  /* 0xff800000b7d37808 */ /* 0x000fe20005800000 */
[----:B------:R-:W-:Y:S01]  /*11250*/  IMAD.U32 R125, RZ, RZ, UR6 ;  /* 0x00000006ff7d7e24 */ /* 0x000fe2000f8e00ff */
[----:B------:R-:W-:Y:S01]  /*11260*/  FSEL R208, R192, -INF , !P4 ;  /* 0xff800000c0d07808 */ /* 0x000fe20006000000 */
[----:B------:R-:W-:Y:S01]  /*11270*/  IMAD.U32 R30, RZ, RZ, UR6 ;  /* 0x00000006ff1e7e24 */ /* 0x000fe2000f8e00ff */
[C---:B------:R-:W-:Y:S01]  /*11280*/  ISETP.GE.AND P3, PT, R187.reuse, R167, PT ;  /* 0x000000a7bb00720c */ /* 0x040fe20003f66270 */
[----:B------:R-:W-:Y:S01]  /*11290*/  IMAD.U32 R52, RZ, RZ, UR6 ;  /* 0x00000006ff347e24 */ /* 0x000fe2000f8e00ff */
[----:B------:R-:W-:Y:S01]  /*112a0*/  ISETP.GE.AND P4, PT, R187, R165, PT ;  /* 0x000000a5bb00720c */ /* 0x000fe20003f86270 */
[----:B------:R-:W-:Y:S01]  /*112b0*/  MUFU.TANH R42, R42 ;  /* 0x0000002a002a7308 */ /* 0x000fe20000002400 */
[----:B------:R-:W-:-:S02]  /*112c0*/  LOP3.LUT R119, R32, 0xd8, R243, 0xfe, !PT ;  /* 0x000000d820777812 */ /* 0x000fc400078efef3 */
[--C-:B------:R-:W-:Y:S02]  /*112d0*/  LOP3.LUT R125, R125, 0xc0, R243.reuse, 0xfe, !PT ;  /* 0x000000c07d7d7812 */ /* 0x100fe400078efef3 */
[--C-:B------:R-:W-:Y:S02]  /*112e0*/  LOP3.LUT R30, R30, 0xf8, R243.reuse, 0xfe, !PT ;  /* 0x000000f81e1e7812 */ /* 0x100fe400078efef3 */
[----:B------:R-:W-:Y:S01]  /*112f0*/  LOP3.LUT R52, R52, 0xe0, R243, 0xfe, !PT ;  /* 0x000000e034347812 */ /* 0x000fe200078efef3 */
[----:B------:R-:W1:Y:S08]  /*11300*/  I2F R171, R195 ;  /* 0x000000c300ab7306 */ /* 0x000e700000201400 */
[----:B------:R2:W-:Y:S08]  /*11310*/  I2F R129, R93 ;  /* 0x0000005d00817306 */ /* 0x0005f00000201400 */
[----:B------:R3:W-:Y:S01]  /*11320*/  MUFU.TANH R39, R170 ;  /* 0x000000aa00277308 */ /* 0x0007e20000002400 */
[----:B-1----:R-:W-:-:S02]  /*11330*/  FFMA.FTZ R45, R171, UR4, R45 ;  /* 0x00000004ab2d7c23 */ /* 0x002fc4000801002d */
[----:B------:R-:W-:Y:S02]  /*11340*/  FFMA.FTZ R186, R171, UR4, R42 ;  /* 0x00000004abba7c23 */ /* 0x000fe4000801002a */
[----:B------:R-:W-:Y:S01]  /*11350*/  FFMA.FTZ R171, R47, UR4, R16 ;  /* 0x000000042fab7c23 */ /* 0x000fe20008010010 */
[----:B------:R-:W-:Y:S01]  /*11360*/  FSEL R195, R45, -INF , !P6 ;  /* 0xff8000002dc37808 */ /* 0x000fe20007000000 */
[----:B------:R-:W-:Y:S01]  /*11370*/  FMUL.FTZ R45, R126, c[0x0][0x2ec] ;  /* 0x0000bb007e2d7a20 */ /* 0x000fe20000410000 */
[----:B------:R-:W1:Y:S01]  /*11380*/  MUFU.TANH R54, R54 ;  /* 0x0000003600367308 */ /* 0x000e620000002400 */
[----:B--2---:R-:W-:Y:S01]  /*11390*/  FMUL.FTZ R93, R28, c[0x0][0x2ec] ;  /* 0x0000bb001c5d7a20 */ /* 0x004fe20000410000 */
[----:B------:R-:W-:Y:S01]  /*113a0*/  FSEL R186, R186, -INF , !P5 ;  /* 0xff800000baba7808 */ /* 0x000fe20006800000 */
[----:B------:R-:W-:Y:S01]  /*113b0*/  IMAD.U32 R28, RZ, RZ, UR6 ;  /* 0x00000006ff1c7e24 */ /* 0x000fe2000f8e00ff */
[C---:B------:R-:W-:Y:S02]  /*113c0*/  ISETP.GE.AND P6, PT, R221.reuse, R167, PT ;  /* 0x000000a7dd00720c */ /* 0x040fe40003fc6270 */
[----:B------:R-:W-:Y:S01]  /*113d0*/  ISETP.GE.AND P5, PT, R221, R165, PT ;  /* 0x000000a5dd00720c */ /* 0x000fe20003fa6270 */
[----:B---3--:R-:W-:Y:S01]  /*113e0*/  FFMA.FTZ R170, R169, UR4, R46 ;  /* 0x00000004a9aa7c23 */ /* 0x008fe2000801002e */
[----:B------:R-:W2:Y:S01]  /*113f0*/  MUFU.TANH R50, R50 ;  /* 0x0000003200327308 */ /* 0x000ea20000002400 */
[----:B------:R-:W-:-:S03]  /*11400*/  LOP3.LUT R42, R28, 0xf0, R243, 0xfe, !PT ;  /* 0x000000f01c2a7812 */ /* 0x000fc600078efef3 */
[----:B------:R-:W-:Y:S02]  /*11410*/  FSEL R170, R170, -INF , !P4 ;  /* 0xff800000aaaa7808 */ /* 0x000fe40006000000 */
[----:B------:R-:W-:Y:S01]  /*11420*/  ISETP.GE.AND P4, PT, R219, R165, PT ;  /* 0x000000a5db00720c */ /* 0x000fe20003f86270 */
[----:B-1----:R-:W-:Y:S01]  /*11430*/  FFMA.FTZ R203, R123, UR4, R54 ;  /* 0x000000047bcb7c23 */ /* 0x002fe20008010036 */
[----:B------:R-:W-:Y:S04]  /*11440*/  I2F R35, R221 ;  /* 0x000000dd00237306 */ /* 0x000fe80000201400 */
[----:B------:R-:W-:Y:S02]  /*11450*/  FSEL R203, R203, -INF , !P0 ;  /* 0xff800000cbcb7808 */ /* 0x000fe40004000000 */
[----:B------:R-:W-:-:S02]  /*11460*/  ISETP.GE.AND P0, PT, R201, R167, PT ;  /* 0x000000a7c900720c */ /* 0x000fc40003f06270 */
[----:B------:R-:W1:Y:S01]  /*11470*/  MUFU.TANH R46, R93 ;  /* 0x0000005d002e7308 */ /* 0x000e620000002400 */
[----:B--2---:R-:W-:-:S05]  /*11480*/  FFMA.FTZ R200, R123, UR4, R50 ;  /* 0x000000047bc87c23 */ /* 0x004fca0008010032 */
[----:B------:R-:W-:Y:S02]  /*11490*/  FSEL R200, R200, -INF , !P2 ;  /* 0xff800000c8c87808 */ /* 0x000fe40005000000 */
[----:B------:R-:W2:Y:S01]  /*114a0*/  MUFU.TANH R130, R130 ;  /* 0x0000008200827308 */ /* 0x000ea20000002400 */
[----:B------:R-:W-:-:S07]  /*114b0*/  ISETP.GE.AND P2, PT, R201, R165, PT ;  /* 0x000000a5c900720c */ /* 0x000fce0003f46270 */
[----:B------:R-:W3:Y:S01]  /*114c0*/  MUFU.TANH R44, R44 ;  /* 0x0000002c002c7308 */ /* 0x000ee20000002400 */
[----:B-1----:R-:W-:Y:S02]  /*114d0*/  FFMA.FTZ R181, R35, UR4, R46 ;  /* 0x0000000423b57c23 */ /* 0x002fe4000801002e */
[----:B------:R-:W-:-:S03]  /*114e0*/  IMAD.U32 R46, RZ, RZ, UR6 ;  /* 0x00000006ff2e7e24 */ /* 0x000fc6000f8e00ff */
[----:B------:R-:W-:Y:S02]  /*114f0*/  FSEL R181, R181, -INF , !P6 ;  /* 0xff800000b5b57808 */ /* 0x000fe40007000000 */
[----:B------:R-:W-:Y:S01]  /*11500*/  MUFU.TANH R41, R41 ;  /* 0x0000002900297308 */ /* 0x000fe20000002400 */
[----:B--2---:R-:W-:Y:S01]  /*11510*/  FFMA.FTZ R130, R35, UR4, R130 ;  /* 0x0000000423827c23 */ /* 0x004fe20008010082 */
[----:B------:R-:W-:Y:S02]  /*11520*/  ISETP.GE.AND P6, PT, R180, R167, PT ;  /* 0x000000a7b400720c */ /* 0x000fe40003fc6270 */
[----:B------:R-:W-:Y:S02]  /*11530*/  LOP3.LUT R46, R46, 0x10, R243, 0xfe, !PT ;  /* 0x000000102e2e7812 */ /* 0x000fe400078efef3 */
[----:B------:R-:W-:Y:S02]  /*11540*/  FSEL R192, R130, -INF , !P5 ;  /* 0xff80000082c07808 */ /* 0x000fe40006800000 */
[----:B------:R-:W1:Y:S01]  /*11550*/  I2F R33, R201 ;  /* 0x000000c900217306 */ /* 0x000e620000201400 */
[----:B---3--:R-:W-:Y:S01]  /*11560*/  FFMA.FTZ R44, R169, UR4, R44 ;  /* 0x00000004a92c7c23 */ /* 0x008fe2000801002c */
[----:B------:R-:W-:Y:S01]  /*11570*/  ISETP.GE.AND P5, PT, R180, R165, PT ;  /* 0x000000a5b400720c */ /* 0x000fe20003fa6270 */
[----:B------:R-:W-:Y:S01]  /*11580*/  IMAD.U32 R180, RZ, RZ, UR6 ;  /* 0x00000006ffb47e24 */ /* 0x000fe2000f8e00ff */
[----:B------:R-:W-:-:S02]  /*11590*/  FSEL R171, R171, -INF , !P6 ;  /* 0xff800000abab7808 */ /* 0x000fc40007000000 */
[----:B------:R-:W-:Y:S02]  /*115a0*/  ISETP.GE.AND P6, PT, R117, R167, PT ;  /* 0x000000a77500720c */ /* 0x000fe40003fc6270 */
[----:B------:R-:W2:Y:S01]  /*115b0*/  MUFU.TANH R38, R38 ;  /* 0x0000002600267308 */ /* 0x000ea20000002400 */
[----:B------:R-:W-:-:S07]  /*115c0*/  LOP3.LUT R180, R180, 0x88, R243, 0xfe, !PT ;  /* 0x00000088b4b47812 */ /* 0x000fce00078efef3 */
[----:B------:R-:W-:Y:S01]  /*115d0*/  I2F R109, R219 ;  /* 0x000000db006d7306 */ /* 0x000fe20000201400 */
[----:B-1----:R-:W-:Y:S01]  /*115e0*/  FFMA.FTZ R41, R33, UR4, R41 ;  /* 0x0000000421297c23 */ /* 0x002fe20008010029 */
[----:B------:R-:W-:Y:S01]  /*115f0*/  FSEL R201, R44, -INF , !P3 ;  /* 0xff8000002cc97808 */ /* 0x000fe20005800000 */
[----:B------:R-:W-:Y:S01]  /*11600*/  IMAD.U32 R44, RZ, RZ, UR6 ;  /* 0x00000006ff2c7e24 */ /* 0x000fe2000f8e00ff */
[-C--:B------:R-:W-:Y:S02]  /*11610*/  ISETP.GE.AND P3, PT, R219, R167.reuse, PT ;  /* 0x000000a7db00720c */ /* 0x080fe40003f66270 */
[----:B------:R-:W-:Y:S01]  /*11620*/  FSEL R193, R41, -INF , !P0 ;  /* 0xff80000029c17808 */ /* 0x000fe20004000000 */
[----:B------:R-:W-:Y:S01]  /*11630*/  FMUL.FTZ R41, R124, c[0x0][0x2ec] ;  /* 0x0000bb007c297a20 */ /* 0x000fe20000410000 */
[----:B------:R-:W1:Y:S01]  /*11640*/  MUFU.TANH R92, R92 ;  /* 0x0000005c005c7308 */ /* 0x000e620000002400 */
[----:B--2---:R-:W-:Y:S01]  /*11650*/  FFMA.FTZ R38, R33, UR4, R38 ;  /* 0x0000000421267c23 */ /* 0x004fe20008010026 */
[----:B------:R-:W-:Y:S01]  /*11660*/  ISETP.GE.AND P0, PT, R223, R167, PT ;  /* 0x000000a7df00720c */ /* 0x000fe20003f06270 */
[----:B------:R-:W-:Y:S01]  /*11670*/  IMAD.U32 R124, RZ, RZ, UR6 ;  /* 0x00000006ff7c7e24 */ /* 0x000fe2000f8e00ff */
[----:B------:R-:W-:-:S02]  /*11680*/  LOP3.LUT R44, R44, 0x8, R243, 0xfe, !PT ;  /* 0x000000082c2c7812 */ /* 0x000fc400078efef3 */
[----:B------:R-:W-:Y:S02]  /*11690*/  FSEL R184, R38, -INF , !P2 ;  /* 0xff80000026b87808 */ /* 0x000fe40005000000 */
[----:B------:R-:W2:Y:S01]  /*116a0*/  MUFU.TANH R94, R34 ;  /* 0x00000022005e7308 */ /* 0x000ea20000002400 */
[----:B------:R-:W-:Y:S02]  /*116b0*/  ISETP.GE.AND P2, PT, R223, R165, PT ;  /* 0x000000a5df00720c */ /* 0x000fe40003f46270 */
[----:B------:R-:W-:-:S05]  /*116c0*/  LOP3.LUT R124, R124, 0x10, R243, 0xfe, !PT ;  /* 0x000000107c7c7812 */ /* 0x000fca00078efef3 */
[----:B------:R-:W-:Y:S01]  /*116d0*/  MUFU.TANH R25, R25 ;  /* 0x0000001900197308 */ /* 0x000fe20000002400 */
[----:B-1----:R-:W-:-:S05]  /*116e0*/  FFMA.FTZ R92, R109, UR4, R92 ;  /* 0x000000046d5c7c23 */ /* 0x002fca000801005c */
[----:B------:R-:W-:Y:S02]  /*116f0*/  FSEL R187, R92, -INF , !P3 ;  /* 0xff8000005cbb7808 */ /* 0x000fe40005800000 */
[----:B------:R-:W1:Y:S01]  /*11700*/  I2F R105, R223 ;  /* 0x000000df00697306 */ /* 0x000e620000201400 */
[----:B--2---:R-:W-:Y:S01]  /*11710*/  FFMA.FTZ R94, R109, UR4, R94 ;  /* 0x000000046d5e7c23 */ /* 0x004fe2000801005e */
[----:B------:R-:W-:Y:S01]  /*11720*/  ISETP.GE.AND P3, PT, R247, R167, PT ;  /* 0x000000a7f700720c */ /* 0x000fe20003f66270 */
[----:B------:R-:W-:-:S03]  /*11730*/  IMAD.U32 R34, RZ, RZ, UR6 ;  /* 0x00000006ff227e24 */ /* 0x000fc6000f8e00ff */
[----:B------:R-:W-:Y:S02]  /*11740*/  FSEL R194, R94, -INF , !P4 ;  /* 0xff8000005ec27808 */ /* 0x000fe40006000000 */
[----:B------:R-:W-:Y:S01]  /*11750*/  MUFU.TANH R21, R21 ;  /* 0x0000001500157308 */ /* 0x000fe20000002400 */
[----:B------:R-:W-:Y:S02]  /*11760*/  ISETP.GE.AND P4, PT, R247, R165, PT ;  /* 0x000000a5f700720c */ /* 0x000fe40003f86270 */
[----:B------:R-:W-:-:S05]  /*11770*/  LOP3.LUT R50, R34, 0xe8, R243, 0xfe, !PT ;  /* 0x000000e822327812 */ /* 0x000fca00078efef3 */
[----:B------:R-:W2:Y:S01]  /*11780*/  I2F R222, R247 ;  /* 0x000000f700de7306 */ /* 0x000ea20000201400 */
[C---:B-1----:R-:W-:Y:S02]  /*11790*/  FFMA.FTZ R189, R105.reuse, UR4, R24 ;  /* 0x0000000469bd7c23 */ /* 0x042fe40008010018 */
[----:B------:R-:W-:Y:S02]  /*117a0*/  FFMA.FTZ R182, R105, UR4, R25 ;  /* 0x0000000469b67c23 */ /* 0x000fe40008010019 */
[----:B------:R-:W-:Y:S01]  /*117b0*/  IMAD.U32 R24, RZ, RZ, UR6 ;  /* 0x00000006ff187e24 */ /* 0x000fe2000f8e00ff */
[----:B------:R-:W-:Y:S02]  /*117c0*/  FSEL R189, R189, -INF , !P0 ;  /* 0xff800000bdbd7808 */ /* 0x000fe40004000000 */
[----:B------:R-:W1:Y:S01]  /*117d0*/  MUFU.TANH R17, R17 ;  /* 0x0000001100117308 */ /* 0x000e620000002400 */
[----:B------:R-:W-:Y:S02]  /*117e0*/  FSEL R182, R182, -INF , !P2 ;  /* 0xff800000b6b67808 */ /* 0x000fe40005000000 */
[----:B------:R-:W-:-:S02]  /*117f0*/  ISETP.GE.AND P0, PT, R180, R167, PT ;  /* 0x000000a7b400720c */ /* 0x000fc40003f06270 */
[----:B------:R-:W-:Y:S02]  /*11800*/  ISETP.GE.AND P2, PT, R180, R165, PT ;  /* 0x000000a5b400720c */ /* 0x000fe40003f46270 */
[----:B------:R-:W-:Y:S01]  /*11810*/  LOP3.LUT R24, R24, 0x8, R243, 0xfe, !PT ;  /* 0x0000000818187812 */ /* 0x000fe200078efef3 */
[----:B------:R-:W-:Y:S01]  /*11820*/  MUFU.TANH R5, R5 ;  /* 0x0000000500057308 */ /* 0x000fe20000002400 */
[C---:B--2---:R-:W-:Y:S02]  /*11830*/  FFMA.FTZ R20, R222.reuse, UR4, R20 ;  /* 0x00000004de147c23 */ /* 0x044fe40008010014 */
[----:B------:R-:W-:-:S03]  /*11840*/  FFMA.FTZ R21, R222, UR4, R21 ;  /* 0x00000004de157c23 */ /* 0x000fc60008010015 */
[----:B------:R-:W-:Y:S01]  /*11850*/  FSEL R183, R20, -INF , !P3 ;  /* 0xff80000014b77808 */ /* 0x000fe20005800000 */
[----:B------:R-:W-:Y:S01]  /*11860*/  FMUL.FTZ R20, R122, c[0x0][0x2ec] ;  /* 0x0000bb007a147a20 */ /* 0x000fe20000410000 */
[----:B------:R-:W2:Y:S01]  /*11870*/  I2F R101, R117 ;  /* 0x0000007500657306 */ /* 0x000ea20000201400 */
[----:B-1----:R-:W-:Y:S01]  /*11880*/  FFMA.FTZ R17, R47, UR4, R17 ;  /* 0x000000042f117c23 */ /* 0x002fe20008010011 */
[----:B------:R-:W-:Y:S01]  /*11890*/  FSEL R180, R21, -INF , !P4 ;  /* 0xff80000015b47808 */ /* 0x000fe20006000000 */
[----:B------:R-:W-:Y:S01]  /*118a0*/  FMUL.FTZ R21, R106, c[0x0][0x2ec] ;  /* 0x0000bb006a157a20 */ /* 0x000fe20000410000 */
[C---:B------:R-:W-:Y:S02]  /*118b0*/  ISETP.GE.AND P3, PT, R246.reuse, R167, PT ;  /* 0x000000a7f600720c */ /* 0x040fe40003f66270 */
[-C--:B------:R-:W-:Y:S02]  /*118c0*/  ISETP.GE.AND P4, PT, R246, R165.reuse, PT ;  /* 0x000000a5f600720c */ /* 0x080fe40003f86270 */
[----:B------:R-:W-:Y:S01]  /*118d0*/  MUFU.TANH R8, R8 ;  /* 0x0000000800087308 */ /* 0x000fe20000002400 */
[----:B------:R-:W-:Y:S01]  /*118e0*/  FSEL R168, R17, -INF , !P5 ;  /* 0xff80000011a87808 */ /* 0x000fe20006800000 */
[----:B------:R-:W-:Y:S01]  /*118f0*/  FMUL.FTZ R17, R104, c[0x0][0x2ec] ;  /* 0x0000bb0068117a20 */ /* 0x000fe20000410000 */
[----:B------:R-:W-:-:S05]  /*11900*/  ISETP.GE.AND P5, PT, R117, R165, PT ;  /* 0x000000a57500720c */ /* 0x000fca0003fa6270 */
[----:B------:R-:W-:Y:S01]  /*11910*/  MUFU.TANH R9, R9 ;  /* 0x0000000900097308 */ /* 0x000fe20000002400 */
[----:B--2---:R-:W-:Y:S02]  /*11920*/  FFMA.FTZ R94, R101, UR4, R5 ;  /* 0x00000004655e7c23 */ /* 0x004fe40008010005 */
[----:B------:R-:W-:-:S03]  /*11930*/  FMUL.FTZ R5, R112, c[0x0][0x2ec] ;  /* 0x0000bb0070057a20 */ /* 0x000fc60000410000 */
[----:B------:R-:W-:Y:S02]  /*11940*/  FSEL R94, R94, -INF , !P5 ;  /* 0xff8000005e5e7808 */ /* 0x000fe40006800000 */
[----:B------:R-:W1:Y:S01]  /*11950*/  I2F R220, R246 ;  /* 0x000000f600dc7306 */ /* 0x000e620000201400 */
[----:B------:R-:W-:-:S07]  /*11960*/  ISETP.GE.AND P5, PT, R121, R165, PT ;  /* 0x000000a57900720c */ /* 0x000fce0003fa6270 */
[----:B------:R-:W2:Y:S08]  /*11970*/  MUFU.TANH R4, R4 ;  /* 0x0000000400047308 */ /* 0x000eb00000002400 */
[----:B------:R-:W3:Y:S01]  /*11980*/  MUFU.TANH R12, R12 ;  /* 0x0000000c000c7308 */ /* 0x000ee20000002400 */
[C---:B-1----:R-:W-:Y:S02]  /*11990*/  FFMA.FTZ R93, R220.reuse, UR4, R8 ;  /* 0x00000004dc5d7c23 */ /* 0x042fe40008010008 */
[----:B------:R-:W-:-:S03]  /*119a0*/  FFMA.FTZ R9, R220, UR4, R9 ;  /* 0x00000004dc097c23 */ /* 0x000fc60008010009 */
[----:B------:R-:W-:Y:S02]  /*119b0*/  FSEL R93, R93, -INF , !P3 ;  /* 0xff8000005d5d7808 */ /* 0x000fe40005800000 */
[----:B------:R-:W-:Y:S01]  /*119c0*/  MUFU.TANH R18, R18 ;  /* 0x0000001200127308 */ /* 0x000fe20000002400 */
[----:B--2---:R-:W-:Y:S01]  /*119d0*/  FFMA.FTZ R4, R101, UR4, R4 ;  /* 0x0000000465047c23 */ /* 0x004fe20008010004 */
[----:B------:R-:W-:Y:S01]  /*119e0*/  FSEL R92, R9, -INF , !P4 ;  /* 0xff800000095c7808 */ /* 0x000fe20006000000 */
[----:B------:R-:W-:Y:S01]  /*119f0*/  FMUL.FTZ R9, R108, c[0x0][0x2ec] ;  /* 0x0000bb006c097a20 */ /* 0x000fe20000410000 */
[C---:B------:R-:W-:Y:S02]  /*11a00*/  ISETP.GE.AND P3, PT, R103.reuse, R167, PT ;  /* 0x000000a76700720c */ /* 0x040fe40003f66270 */
[----:B------:R-:W-:Y:S02]  /*11a10*/  ISETP.GE.AND P4, PT, R103, R165, PT ;  /* 0x000000a56700720c */ /* 0x000fe40003f86270 */
[----:B------:R-:W-:Y:S01]  /*11a20*/  MUFU.TANH R22, R22 ;  /* 0x0000001600167308 */ /* 0x000fe20000002400 */
[----:B---3--:R-:W-:Y:S01]  /*11a30*/  FFMA.FTZ R12, R51, UR4, R12 ;  /* 0x00000004330c7c23 */ /* 0x008fe2000801000c */
[----:B------:R-:W-:Y:S01]  /*11a40*/  FSEL R95, R4, -INF , !P6 ;  /* 0xff800000045f7808 */ /* 0x000fe20007000000 */
[----:B------:R-:W-:Y:S01]  /*11a50*/  FMUL.FTZ R4, R96, c[0x0][0x2ec] ;  /* 0x0000bb0060047a20 */ /* 0x000fe20000410000 */
[----:B------:R-:W-:-:S02]  /*11a60*/  ISETP.GE.AND P6, PT, R121, R167, PT ;  /* 0x000000a77900720c */ /* 0x000fc40003fc6270 */
[----:B------:R-:W-:Y:S01]  /*11a70*/  FSEL R169, R12, -INF , !P0 ;  /* 0xff8000000ca97808 */ /* 0x000fe20004000000 */
[----:B------:R-:W-:Y:S01]  /*11a80*/  FMUL.FTZ R12, R118, c[0x0][0x2ec] ;  /* 0x0000bb00760c7a20 */ /* 0x000fe20000410000 */
[----:B------:R-:W1:Y:S01]  /*11a90*/  I2F R43, R103 ;  /* 0x00000067002b7306 */ /* 0x000e620000201400 */
[----:B------:R-:W-:-:S07]  /*11aa0*/  ISETP.GE.AND P0, PT, R252, R167, PT ;  /* 0x000000a7fc00720c */ /* 0x000fce0003f06270 */
[----:B------:R-:W2:Y:S08]  /*11ab0*/  MUFU.TANH R13, R13 ;  /* 0x0000000d000d7308 */ /* 0x000eb00000002400 */
[----:B------:R-:W-:Y:S01]  /*11ac0*/  MUFU.TANH R6, R6 ;  /* 0x0000000600067308 */ /* 0x000fe20000002400 */
[C---:B-1----:R-:W-:Y:S02]  /*11ad0*/  FFMA.FTZ R18, R43.reuse, UR4, R18 ;  /* 0x000000042b127c23 */ /* 0x042fe40008010012 */
[----:B------:R-:W-:-:S03]  /*11ae0*/  FFMA.FTZ R22, R43, UR4, R22 ;  /* 0x000000042b167c23 */ /* 0x000fc60008010016 */
[----:B------:R-:W-:Y:S02]  /*11af0*/  FSEL R103, R18, -INF , !P3 ;  /* 0xff80000012677808 */ /* 0x000fe40005800000 */
[----:B------:R-:W1:Y:S01]  /*11b00*/  I2F R97, R252 ;  /* 0x000000fc00617306 */ /* 0x000e620000201400 */
[----:B--2---:R-:W-:Y:S01]  /*11b10*/  FFMA.FTZ R13, R51, UR4, R13 ;  /* 0x00000004330d7c23 */ /* 0x004fe2000801000d */
[----:B------:R-:W-:Y:S02]  /*11b20*/  FSEL R101, R22, -INF , !P4 ;  /* 0xff80000016657808 */ /* 0x000fe40006000000 */
[----:B------:R-:W-:Y:S02]  /*11b30*/  ISETP.GE.AND P3, PT, R125, R167, PT ;  /* 0x000000a77d00720c */ /* 0x000fe40003f66270 */
[----:B------:R-:W-:Y:S01]  /*11b40*/  FSEL R130, R13, -INF , !P2 ;  /* 0xff8000000d827808 */ /* 0x000fe20005000000 */
[----:B------:R-:W-:Y:S01]  /*11b50*/  FMUL.FTZ R13, R110, c[0x0][0x2ec] ;  /* 0x0000bb006e0d7a20 */ /* 0x000fe20000410000 */
[----:B------:R-:W2:Y:S01]  /*11b60*/  MUFU.TANH R7, R7 ;  /* 0x0000000700077308 */ /* 0x000ea20000002400 */
[-C--:B------:R-:W-:Y:S01]  /*11b70*/  ISETP.GE.AND P4, PT, R125, R165.reuse, PT ;  /* 0x000000a57d00720c */ /* 0x080fe20003f86270 */
[----:B------:R-:W-:Y:S01]  /*11b80*/  IMAD.U32 R125, RZ, RZ, UR6 ;  /* 0x00000006ff7d7e24 */ /* 0x000fe2000f8e00ff */
[----:B------:R-:W-:-:S04]  /*11b90*/  ISETP.GE.AND P2, PT, R252, R165, PT ;  /* 0x000000a5fc00720c */ /* 0x000fc80003f46270 */
[----:B------:R-:W-:Y:S01]  /*11ba0*/  LOP3.LUT R125, R125, 0xd0, R243, 0xfe, !PT ;  /* 0x000000d07d7d7812 */ /* 0x000fe200078efef3 */
[----:B------:R-:W-:Y:S01]  /*11bb0*/  MUFU.TANH R31, R31 ;  /* 0x0000001f001f7308 */ /* 0x000fe20000002400 */
[----:B-1----:R-:W-:-:S05]  /*11bc0*/  FFMA.FTZ R6, R97, UR4, R6 ;  /* 0x0000000461067c23 */ /* 0x002fca0008010006 */
[----:B------:R-:W-:Y:S01]  /*11bd0*/  FSEL R99, R6, -INF , !P0 ;  /* 0xff80000006637808 */ /* 0x000fe20004000000 */
[----:B------:R-:W-:Y:S01]  /*11be0*/  FMUL.FTZ R6, R98, c[0x0][0x2ec] ;  /* 0x0000bb0062067a20 */ /* 0x000fe20000410000 */
[----:B------:R-:W1:Y:S01]  /*11bf0*/  I2F R115, R121 ;  /* 0x0000007900737306 */ /* 0x000e620000201400 */
[----:B--2---:R-:W-:Y:S01]  /*11c00*/  FFMA.FTZ R97, R97, UR4, R7 ;  /* 0x0000000461617c23 */ /* 0x004fe20008010007 */
[----:B------:R-:W-:Y:S01]  /*11c10*/  ISETP.GE.AND P0, PT, R107, R167, PT ;  /* 0x000000a76b00720c */ /* 0x000fe20003f06270 */
[----:B------:R-:W-:-:S03]  /*11c20*/  FMUL.FTZ R7, R114, c[0x0][0x2ec] ;  /* 0x0000bb0072077a20 */ /* 0x000fc60000410000 */
[----:B------:R-:W-:Y:S02]  /*11c30*/  FSEL R97, R97, -INF , !P2 ;  /* 0xff80000061617808 */ /* 0x000fe40005000000 */
[----:B------:R-:W2:Y:S01]  /*11c40*/  I2F R26, R107 ;  /* 0x0000006b001a7306 */ /* 0x000ea20000201400 */
[----:B------:R-:W-:-:S07]  /*11c50*/  ISETP.GE.AND P2, PT, R107, R165, PT ;  /* 0x000000a56b00720c */ /* 0x000fce0003f46270 */
[----:B------:R-:W3:Y:S01]  /*11c60*/  MUFU.TANH R41, R41 ;  /* 0x0000002900297308 */ /* 0x000ee20000002400 */
[C---:B-1----:R-:W-:Y:S02]  /*11c70*/  FFMA.FTZ R31, R115.reuse, UR4, R31 ;  /* 0x00000004731f7c23 */ /* 0x042fe4000801001f */
[----:B------:R-:W-:-:S05]  /*11c80*/  FFMA.FTZ R39, R115, UR4, R39 ;  /* 0x0000000473277c23 */ /* 0x000fca0008010027 */
[----:B------:R-:W-:Y:S01]  /*11c90*/  I2F R32, R119 ;  /* 0x0000007700207306 */ /* 0x000fe20000201400 */
[----:B--2---:R-:W-:Y:S01]  /*11ca0*/  FFMA.FTZ R108, R26, UR4, R113 ;  /* 0x000000041a6c7c23 */ /* 0x004fe20008010071 */
[----:B------:R-:W-:Y:S01]  /*11cb0*/  FSEL R107, R31, -INF , !P6 ;  /* 0xff8000001f6b7808 */ /* 0x000fe20007000000 */
[----:B------:R-:W-:Y:S01]  /*11cc0*/  FMUL.FTZ R31, R102, c[0x0][0x2ec] ;  /* 0x0000bb00661f7a20 */ /* 0x000fe20000410000 */
[----:B------:R-:W-:Y:S01]  /*11cd0*/  FSEL R105, R39, -INF , !P5 ;  /* 0xff80000027697808 */ /* 0x000fe20006800000 */
[----:B------:R-:W-:Y:S01]  /*11ce0*/  FMUL.FTZ R39, R100, c[0x0][0x2ec] ;  /* 0x0000bb0064277a20 */ /* 0x000fe20000410000 */
[----:B------:R-:W-:Y:S01]  /*11cf0*/  FSEL R108, R108, -INF , !P0 ;  /* 0xff8000006c6c7808 */ /* 0x000fe20004000000 */
[----:B------:R-:W-:Y:S01]  /*11d00*/  FFMA.FTZ R127, R26, UR4, R127 ;  /* 0x000000041a7f7c23 */ /* 0x000fe2000801007f */
[----:B------:R-:W1:Y:S01]  /*11d10*/  MUFU.TANH R8, R116 ;  /* 0x0000007400087308 */ /* 0x000e620000002400 */
[----:B---3--:R-:W-:Y:S01]  /*11d20*/  FFMA.FTZ R41, R128, UR4, R41 ;  /* 0x0000000480297c23 */ /* 0x008fe20008010029 */
[----:B------:R-:W-:-:S02]  /*11d30*/  ISETP.GE.AND P0, PT, R125, R167, PT ;  /* 0x000000a77d00720c */ /* 0x000fc40003f06270 */
[----:B------:R-:W-:Y:S02]  /*11d40*/  FSEL R104, R127, -INF , !P2 ;  /* 0xff8000007f687808 */ /* 0x000fe40005000000 */
[----:B------:R-:W-:Y:S02]  /*11d50*/  FSEL R109, R41, -INF , !P3 ;  /* 0xff800000296d7808 */ /* 0x000fe40005800000 */
[----:B------:R-:W2:Y:S01]  /*11d60*/  MUFU.TANH R5, R5 ;  /* 0x0000000500057308 */ /* 0x000ea20000002400 */
[-C--:B------:R-:W-:Y:S02]  /*11d70*/  ISETP.GE.AND P3, PT, R119, R167.reuse, PT ;  /* 0x000000a77700720c */ /* 0x080fe40003f66270 */
[C---:B------:R-:W-:Y:S02]  /*11d80*/  ISETP.GE.AND P6, PT, R131.reuse, R167, PT ;  /* 0x000000a78300720c */ /* 0x040fe40003fc6270 */
[-C--:B------:R-:W-:Y:S02]  /*11d90*/  ISETP.GE.AND P5, PT, R131, R165.reuse, PT ;  /* 0x000000a58300720c */ /* 0x080fe40003fa6270 */
[----:B------:R-:W-:Y:S01]  /*11da0*/  ISETP.GE.AND P2, PT, R125, R165, PT ;  /* 0x000000a57d00720c */ /* 0x000fe20003f46270 */
[----:B------:R-:W-:Y:S01]  /*11db0*/  I2F R111, R131 ;  /* 0x00000083006f7306 */ /* 0x000fe20000201400 */
[----:B-1----:R-:W-:-:S07]  /*11dc0*/  FFMA.FTZ R8, R129, UR4, R8 ;  /* 0x0000000481087c23 */ /* 0x002fce0008010008 */
[----:B------:R-:W1:Y:S01]  /*11dd0*/  MUFU.TANH R16, R120 ;  /* 0x0000007800107308 */ /* 0x000e620000002400 */
[----:B--2---:R-:W-:-:S05]  /*11de0*/  FFMA.FTZ R5, R32, UR4, R5 ;  /* 0x0000000420057c23 */ /* 0x004fca0008010005 */
[----:B------:R-:W-:Y:S01]  /*11df0*/  FSEL R113, R5, -INF , !P3 ;  /* 0xff80000005717808 */ /* 0x000fe20005800000 */
[----:B------:R-:W-:Y:S01]  /*11e00*/  FMUL.FTZ R5, R78, c[0x0][0x2ec] ;  /* 0x0000bb004e057a20 */ /* 0x000fe20000410000 */
[----:B------:R-:W2:Y:S01]  /*11e10*/  MUFU.TANH R20, R20 ;  /* 0x0000001400147308 */ /* 0x000ea20000002400 */
[----:B------:R-:W-:-:S07]  /*11e20*/  ISETP.GE.AND P3, PT, R42, R167, PT ;  /* 0x000000a72a00720c */ /* 0x000fce0003f66270 */
[----:B------:R-:W-:Y:S01]  /*11e30*/  I2F R34, R50 ;  /* 0x0000003200227306 */ /* 0x000fe20000201400 */
[----:B-1----:R-:W-:-:S05]  /*11e40*/  FFMA.FTZ R16, R111, UR4, R16 ;  /* 0x000000046f107c23 */ /* 0x002fca0008010010 */
[----:B------:R-:W-:Y:S02]  /*11e50*/  FSEL R110, R16, -INF , !P6 ;  /* 0xff800000106e7808 */ /* 0x000fe40007000000 */
[----:B------:R-:W1:Y:S01]  /*11e60*/  MUFU.TANH R17, R17 ;  /* 0x0000001100117308 */ /* 0x000e620000002400 */
[----:B--2---:R-:W-:Y:S01]  /*11e70*/  FFMA.FTZ R20, R111, UR4, R20 ;  /* 0x000000046f147c23 */ /* 0x004fe20008010014 */
[----:B------:R-:W-:Y:S02]  /*11e80*/  FSEL R111, R8, -INF , !P0 ;  /* 0xff800000086f7808 */ /* 0x000fe40004000000 */
[-C--:B------:R-:W-:Y:S02]  /*11e90*/  ISETP.GE.AND P0, PT, R50, R167.reuse, PT ;  /* 0x000000a73200720c */ /* 0x080fe40003f06270 */
[----:B------:R-:W-:Y:S02]  /*11ea0*/  FSEL R100, R20, -INF , !P5 ;  /* 0xff80000014647808 */ /* 0x000fe40006800000 */
[----:B------:R-:W-:Y:S01]  /*11eb0*/  I2F R33, R30 ;  /* 0x0000001e00217306 */ /* 0x000fe20000201400 */
[----:B------:R-:W-:-:S02]  /*11ec0*/  ISETP.GE.AND P6, PT, R52, R167, PT ;  /* 0x000000a73400720c */ /* 0x000fc40003fc6270 */
[----:B------:R-:W-:-:S05]  /*11ed0*/  ISETP.GE.AND P5, PT, R52, R165, PT ;  /* 0x000000a53400720c */ /* 0x000fca0003fa6270 */
[----:B------:R-:W2:Y:S01]  /*11ee0*/  MUFU.TANH R4, R4 ;  /* 0x0000000400047308 */ /* 0x000ea20000002400 */
[----:B-1----:R-:W-:-:S05]  /*11ef0*/  FFMA.FTZ R17, R34, UR4, R17 ;  /* 0x0000000422117c23 */ /* 0x002fca0008010011 */
[----:B------:R-:W-:Y:S02]  /*11f00*/  FSEL R78, R17, -INF , !P0 ;  /* 0xff800000114e7808 */ /* 0x000fe40004000000 */
[----:B------:R-:W1:Y:S01]  /*11f10*/  MUFU.TANH R45, R45 ;  /* 0x0000002d002d7308 */ /* 0x000e620000002400 */
[----:B------:R-:W-:-:S07]  /*11f20*/  ISETP.GE.AND P0, PT, R30, R167, PT ;  /* 0x000000a71e00720c */ /* 0x000fce0003f06270 */
[----:B------:R-:W3:Y:S01]  /*11f30*/  MUFU.TANH R12, R12 ;  /* 0x0000000c000c7308 */ /* 0x000ee20000002400 */
[----:B--2---:R-:W-:-:S05]  /*11f40*/  FFMA.FTZ R4, R33, UR4, R4 ;  /* 0x0000000421047c23 */ /* 0x004fca0008010004 */
[----:B------:R-:W-:Y:S02]  /*11f50*/  FSEL R117, R4, -INF , !P0 ;  /* 0xff80000004757808 */ /* 0x000fe40004000000 */
[----:B------:R-:W2:Y:S01]  /*11f60*/  MUFU.TANH R7, R7 ;  /* 0x0000000700077308 */ /* 0x000ea20000002400 */
[----:B-1----:R-:W-:Y:S01]  /*11f70*/  FFMA.FTZ R45, R128, UR4, R45 ;  /* 0x00000004802d7c23 */ /* 0x002fe2000801002d */
[----:B------:R-:W-:-:S04]  /*11f80*/  PLOP3.LUT P0, PT, PT, PT, UP0, 0x80, 0x0 ;  /* 0x000000000000781c */ /* 0x000fc80003f0f008 */
[----:B------:R-:W-:Y:S02]  /*11f90*/  FSEL R106, R45, -INF , !P4 ;  /* 0xff8000002d6a7808 */ /* 0x000fe40006000000 */
[----:B------:R-:W-:Y:S01]  /*11fa0*/  I2F R54, R52 ;  /* 0x0000003400367306 */ /* 0x000fe20000201400 */
[----:B---3--:R-:W-:Y:S01]  /*11fb0*/  FFMA.FTZ R12, R129, UR4, R12 ;  /* 0x00000004810c7c23 */ /* 0x008fe2000801000c */
[----:B------:R-:W-:-:S04]  /*11fc0*/  ISETP.GE.AND P4, PT, R119, R165, PT ;  /* 0x000000a57700720c */ /* 0x000fc80003f86270 */
[----:B------:R-:W-:Y:S02]  /*11fd0*/  FSEL R102, R12, -INF , !P2 ;  /* 0xff8000000c667808 */ /* 0x000fe40005000000 */
[----:B------:R-:W-:Y:S01]  /*11fe0*/  I2F R28, R42 ;  /* 0x0000002a001c7306 */ /* 0x000fe20000201400 */
[----:B--2---:R-:W-:Y:S01]  /*11ff0*/  FFMA.FTZ R7, R32, UR4, R7 ;  /* 0x0000000420077c23 */ /* 0x004fe20008010007 */
[----:B------:R-:W-:-:S04]  /*12000*/  ISETP.GE.AND P2, PT, R50, R165, PT ;  /* 0x000000a53200720c */ /* 0x000fc80003f46270 */
        /* <DEDUP_REMOVED lines=8> */
[----:B--2---:R-:W-:Y:S01]  /*12090*/  FFMA.FTZ R13, R54, UR4, R13 ;  /* 0x00000004360d7c23 */ /* 0x004fe2000801000d */
[----:B------:R-:W-:-:S04]  /*120a0*/  ISETP.GE.AND P6, PT, R44, R167, PT ;  /* 0x000000a72c00720c */ /* 0x000fc80003fc6270 */
[----:B------:R-:W-:Y:S02]  /*120b0*/  FSEL R98, R13, -INF , !P5 ;  /* 0xff8000000d627808 */ /* 0x000fe40006800000 */
[----:B------:R-:W2:Y:S01]  /*120c0*/  MUFU.TANH R31, R31 ;  /* 0x0000001f001f7308 */ /* 0x000ea20000002400 */
[----:B---3--:R-:W-:Y:S01]  /*120d0*/  FFMA.FTZ R21, R34, UR4, R21 ;  /* 0x0000000422157c23 */ /* 0x008fe20008010015 */
[----:B------:R-:W-:-:S04]  /*120e0*/  ISETP.GE.AND P5, PT, R124, R167, PT ;  /* 0x000000a77c00720c */ /* 0x000fc80003fa6270 */
[----:B------:R-:W-:Y:S02]  /*120f0*/  FSEL R115, R21, -INF , !P2 ;  /* 0xff80000015737808 */ /* 0x000fe40005000000 */
[----:B------:R-:W3:Y:S01]  /*12100*/  I2F R38, R44 ;  /* 0x0000002c00267306 */ /* 0x000ee20000201400 */
[----:B-1----:R-:W-:Y:S01]  /*12110*/  FFMA.FTZ R39, R28, UR4, R39 ;  /* 0x000000041c277c23 */ /* 0x002fe20008010027 */
[----:B------:R-:W-:-:S04]  /*12120*/  ISETP.GE.AND P2, PT, R30, R165, PT ;  /* 0x000000a51e00720c */ /* 0x000fc80003f46270 */
[----:B------:R-:W-:Y:S02]  /*12130*/  FSEL R116, R39, -INF , !P3 ;  /* 0xff80000027747808 */ /* 0x000fe40005800000 */
[----:B------:R-:W-:Y:S01]  /*12140*/  I2F R35, R124 ;  /* 0x0000007c00237306 */ /* 0x000fe20000201400 */
[----:B--2---:R-:W-:Y:S01]  /*12150*/  FFMA.FTZ R31, R28, UR4, R31 ;  /* 0x000000041c1f7c23 */ /* 0x004fe2000801001f */
[----:B------:R-:W-:Y:S01]  /*12160*/  BAR.SYNC.DEFER_BLOCKING 0x0 ;  /* 0x0000000000007b1d */ /* 0x000fe20000010000 */
[----:B------:R-:W-:-:S03]  /*12170*/  ISETP.GE.AND P3, PT, R46, R165, PT ;  /* 0x000000a52e00720c */ /* 0x000fc60003f66270 */
[----:B------:R-:W-:Y:S02]  /*12180*/  FSEL R114, R31, -INF , !P4 ;  /* 0xff8000001f727808 */ /* 0x000fe40006000000 */
[----:B------:R-:W-:Y:S01]  /*12190*/  I2F R25, R46 ;  /* 0x0000002e00197306 */ /* 0x000fe20000201400 */
[----:B---3--:R-:W-:Y:S01]  /*121a0*/  FFMA.FTZ R7, R38, UR4, R215 ;  /* 0x0000000426077c23 */ /* 0x008fe200080100d7 */
[----:B------:R-:W-:-:S04]  /*121b0*/  ISETP.GE.AND P4, PT, R24, R165, PT ;  /* 0x000000a51800720c */ /* 0x000fc80003f86270 */
[----:B------:R-:W-:Y:S02]  /*121c0*/  FSEL R7, R7, -INF , !P6 ;  /* 0xff80000007077808 */ /* 0x000fe40007000000 */
[----:B------:R-:W1:Y:S08]  /*121d0*/  I2F R126, R24 ;  /* 0x00000018007e7306 */ /* 0x000e700000201400 */
[----:B------:R-:W2:Y:S08]  /*121e0*/  MUFU.TANH R6, R6 ;  /* 0x0000000600067308 */ /* 0x000eb00000002400 */
[----:B------:R3:W4:Y:S01]  /*121f0*/  MUFU.TANH R8, R5 ;  /* 0x0000000500087308 */ /* 0x0007220000002400 */
[----:B-1----:R-:W-:-:S05]  /*12200*/  FFMA.FTZ R126, R126, UR4, R217 ;  /* 0x000000047e7e7c23 */ /* 0x002fca00080100d9 */
[----:B------:R-:W-:Y:S01]  /*12210*/  FSEL R4, R126, -INF , !P4 ;  /* 0xff8000007e047808 */ /* 0x000fe20006000000 */
[----:B--2---:R-:W-:-:S05]  /*12220*/  FFMA.FTZ R6, R33, UR4, R6 ;  /* 0x0000000421067c23 */ /* 0x004fca0008010006 */
[----:B------:R-:W-:Y:S01]  /*12230*/  FSEL R118, R6, -INF , !P2 ;  /* 0xff80000006767808 */ /* 0x000fe20005000000 */
[----:B---3--:R-:W-:Y:S02]  /*12240*/  FFMA.FTZ R5, R35, UR4, R218 ;  /* 0x0000000423057c23 */ /* 0x008fe400080100da */
[----:B----4-:R-:W-:-:S03]  /*12250*/  FFMA.FTZ R8, R25, UR4, R8 ;  /* 0x0000000419087c23 */ /* 0x010fc60008010008 */
        /* <DEDUP_REMOVED lines=12> */
[----:B------:R-:W-:-:S04]  /*12320*/  MOV R6, UR22 ;  /* 0x0000001600067c02 */ /* 0x000fc80008000f00 */
[----:B------:R-:W-:-:S03]  /*12330*/  IABS R6, R6 ;  /* 0x0000000600067213 */ /* 0x000fc60000000000 */
        /* <DEDUP_REMOVED lines=64> */
.L_x_2504:
[----:B------:R-:W-:-:S04]  /*12740*/  LEA R8, -R12, RZ, 0x8 ;  /* 0x000000ff0c087211 */ /* 0x000fc800078e41ff */
[----:B------:R-:W-:Y:S02]  /*12750*/  SHF.R.S32.HI R6, RZ, 0x1f, R8 ;  /* 0x0000001fff067819 */ /* 0x000fe40000011408 */
.L_x_2505:
[--C-:B------:R-:W-:Y:S01]  /*12760*/  @!P1 IMAD.MOV.U32 R20, RZ, RZ, R62.reuse ;  /* 0x000000ffff149224 */ /* 0x100fe200078e003e */
[----:B------:R-:W-:Y:S01]  /*12770*/  @!P1 IADD3 R16, P2, P0, R8, UR18, R62 ;  /* 0x0000001208109c10 */ /* 0x000fe2000f85e03e */
[--C-:B------:R-:W-:Y:S01]  /*12780*/  @!P1 IMAD.MOV.U32 R21, RZ, RZ, R63.reuse ;  /* 0x000000ffff159224 */ /* 0x100fe200078e003f */
[----:B------:R1:W-:Y:S01]  /*12790*/  @P1 STS.128 [R242+0x2000], RZ ;  /* 0x002000fff2001388 */ /* 0x0003e20000000c00 */
[----:B------:R-:W-:Y:S01]  /*127a0*/  @!P1 IMAD.MOV.U32 R17, RZ, RZ, c[0x0][0x19c] ;  /* 0x00006700ff119624 */ /* 0x000fe200078e00ff */
[----:B------:R-:W-:Y:S01]  /*127b0*/  @!P1 IADD3.X R13, R6, UR15, R63, P2, P0 ;  /* 0x0000000f060d9c10 */ /* 0x000fe200097e043f */
[----:B------:R-:W-:Y:S01]  /*127c0*/  @!P1 IMAD.WIDE.U32 R30, R12, 0x30, R20 ;  /* 0x000000300c1e9825 */ /* 0x000fe200078e0014 */
[----:B------:R-:W-:Y:S01]  /*127d0*/  @!P1 LEA R124, P3, R16, c[0x0][0x168], 0x1 ;  /* 0x00005a00107c9a11 */ /* 0x000fe200078608ff */
[----:B------:R-:W-:Y:S02]  /*127e0*/  BSSY B0, `(.L_x_2506) ;  /* 0x00000c2000007945 */ /* 0x000fe40003800000 */
[----:B------:R-:W-:Y:S01]  /*127f0*/  @!P1 IMAD.MOV.U32 R9, RZ, RZ, c[0x0][0x19c] ;  /* 0x00006700ff099624 */ /* 0x000fe200078e00ff */
[----:B------:R-:W-:Y:S01]  /*12800*/  @!P1 IADD3 R18, P2, R8, R30, RZ ;  /* 0x0000001e08129210 */ /* 0x000fe20007f5e0ff */
[----:B------:R-:W-:Y:S01]  /*12810*/  @!P1 IMAD.WIDE.U32 R20, R12, 0x50, R62 ;  /* 0x000000500c149825 */ /* 0x000fe200078e003e */
[----:B------:R-:W-:-:S03]  /*12820*/  @!P1 LEA.HI.X R125, R16, c[0x0][0x16c], R13, 0x1, P3 ;  /* 0x00005b00107d9a11 */ /* 0x000fc600018f0c0d */
[----:B------:R-:W-:Y:S01]  /*12830*/  @!P1 IMAD R17, R17, 0x30, RZ ;  /* 0x0000003011119824 */ /* 0x000fe200078e02ff */
[----:B------:R-:W-:Y:S01]  /*12840*/  @!P1 IADD3 R25, P0, R8, R20, RZ ;  /* 0x0000001408199210 */ /* 0x000fe20007f1e0ff */
[----:B------:R-:W-:Y:S02]  /*12850*/  @!P1 IMAD R9, R9, 0x50, RZ ;  /* 0x0000005009099824 */ /* 0x000fe400078e02ff */
[--C-:B------:R-:W-:Y:S01]  /*12860*/  @!P1 IMAD.MOV.U32 R42, RZ, RZ, R62.reuse ;  /* 0x000000ffff2a9224 */ /* 0x100fe200078e003e */
[C---:B------:R-:W-:Y:S01]  /*12870*/  @!P1 IADD3.X R17, R6.reuse, R17, R31, P2, !PT ;  /* 0x0000001106119210 */ /* 0x040fe200017fe41f */
[----:B------:R-:W-:Y:S01]  /*12880*/  @!P1 IMAD.MOV.U32 R43, RZ, RZ, R63 ;  /* 0x000000ffff2b9224 */ /* 0x000fe200078e003f */
[----:B------:R-:W-:Y:S01]  /*12890*/  @!P1 IADD3.X R22, R6, R9, R21, P0, !PT ;  /* 0x0000000906169210 */ /* 0x000fe200007fe415 */
[----:B------:R-:W-:Y:S02]  /*128a0*/  @!P1 IMAD.MOV.U32 R38, RZ, RZ, R62 ;  /* 0x000000ffff269224 */ /* 0x000fe400078e003e */
[----:B------:R-:W-:-:S02]  /*128b0*/  @!P1 IMAD.MOV.U32 R39, RZ, RZ, R63 ;  /* 0x000000ffff279224 */ /* 0x000fc400078e003f */
[----:B------:R-:W-:Y:S02]  /*128c0*/  @!P1 IMAD.MOV.U32 R30, RZ, RZ, R62 ;  /* 0x000000ffff1e9224 */ /* 0x000fe400078e003e */
[----:B------:R-:W-:Y:S02]  /*128d0*/  @!P1 IMAD.MOV.U32 R31, RZ, RZ, R63 ;  /* 0x000000ffff1f9224 */ /* 0x000fe400078e003f */
[----:B------:R-:W-:Y:S02]  /*128e0*/  @!P1 IMAD.MOV.U32 R21, RZ, RZ, c[0x0][0x19c] ;  /* 0x00006700ff159624 */ /* 0x000fe400078e00ff */
[----:B------:R-:W-:-:S04]  /*128f0*/  @!P1 IMAD.WIDE.U32 R50, R12, 0x60, R42 ;  /* 0x000000600c329825 */ /* 0x000fc800078e002a */
[----:B------:R-:W-:-:S04]  /*12900*/  @!P1 IMAD.WIDE.U32 R46, R12, 0x70, R38 ;  /* 0x000000700c2e9825 */ /* 0x000fc800078e0026 */
[----:B------:R-:W-:Y:S01]  /*12910*/  @!P1 IMAD.MOV.U32 R13, RZ, RZ, c[0x0][0x19c] ;  /* 0x00006700ff0d9624 */ /* 0x000fe200078e00ff */
[----:B------:R-:W-:Y:S01]  /*12920*/  @!P1 IADD3 R33, P3, R8, R46, RZ ;  /* 0x0000002e08219210 */ /* 0x000fe20007f7e0ff */
[----:B------:R-:W-:Y:S02]  /*12930*/  @!P1 IMAD.MOV.U32 R9, RZ, RZ, c[0x0][0x19c] ;  /* 0x00006700ff099624 */ /* 0x000fe400078e00ff */
[----:B------:R-:W-:Y:S01]  /*12940*/  @!P1 IMAD.WIDE.U32 R44, R12, 0x90, R30 ;  /* 0x000000900c2c9825 */ /* 0x000fe200078e001e */
[----:B------:R-:W-:-:S03]  /*12950*/  @!P1 IADD3 R31, P4, R8, R50, RZ ;  /* 0x00000032081f9210 */ /* 0x000fc60007f9e0ff */
[----:B------:R-:W-:Y:S01]  /*12960*/  @!P1 IMAD.WIDE.U32 R42, R12, 0xa0, R62 ;  /* 0x000000a00c2a9825 */ /* 0x000fe200078e003e */
[----:B------:R-:W-:-:S03]  /*12970*/  @!P1 IADD3 R39, P2, R8, R44, RZ ;  /* 0x0000002c08279210 */ /* 0x000fc60007f5e0ff */
[----:B------:R-:W-:Y:S01]  /*12980*/  @!P1 IMAD.MOV.U32 R35, RZ, RZ, c[0x0][0x19c] ;  /* 0x00006700ff239624 */ /* 0x000fe200078e00ff */
[----:B------:R-:W-:Y:S01]  /*12990*/  @!P1 IADD3 R41, P0, R8, R42, RZ ;  /* 0x0000002a08299210 */ /* 0x000fe20007f1e0ff */
[----:B------:R-:W-:Y:S02]  /*129a0*/  @!P1 IMAD R21, R21, 0x70, RZ ;  /* 0x0000007015159824 */ /* 0x000fe400078e02ff */
        /* <DEDUP_REMOVED lines=15> */
[----:B------:R-:W-:Y:S02]  /*12aa0*/  @!P1 IMAD.MOV.U32 R21, RZ, RZ, c[0x0][0x19c] ;  /* 0x00006700ff159624 */ /* 0x000fe400078e00ff */
[----:B------:R-:W-:Y:S02]  /*12ab0*/  @!P1 IMAD.MOV.U32 R13, RZ, RZ, c[0x0][0x19c] ;  /* 0x00006700ff0d9624 */ /* 0x000fe400078e00ff */
[----:B------:R-:W-:Y:S02]  /*12ac0*/  @!P1 IMAD.MOV.U32 R9, RZ, RZ, c[0x0][0x19c] ;  /* 0x00006700ff099624 */ /* 0x000fe400078e00ff */
[----:B------:R-:W-:-:S04]  /*12ad0*/  @!P1 IMAD.WIDE.U32 R126, R12, 0xc0, R44 ;  /* 0x000000c00c7e9825 */ /* 0x000fc800078e002c */
[----:B------:R-:W-:Y:S01]  /*12ae0*/  @!P1 IMAD.WIDE.U32 R122, R12, 0xd0, R42 ;  /* 0x000000d00c7a9825 */ /* 0x000fe200078e002a */
[C---:B------:R-:W-:Y:S02]  /*12af0*/  @!P1 IADD3 R43, P4, R8.reuse, R128, RZ ;  /* 0x00000080082b9210 */ /* 0x040fe40007f9e0ff */
[----:B------:R-:W-:Y:S01]  /*12b00*/  @!P1 IADD3 R45, P3, R8, R126, RZ ;  /* 0x0000007e082d9210 */ /* 0x000fe20007f7e0ff */
        /* <DEDUP_REMOVED lines=17> */
[CC--:B------:R-:W-:Y:S02]  /*12c20*/  @!P1 LEA.HI.X R119, R12.reuse, R63.reuse, R119, 0x6, P3 ;  /* 0x0000003f0c779211 */ /* 0x0c0fe400018f3477 */
[----:B------:R-:W-:Y:S02]  /*12c30*/  @!P1 LEA.HI.X R35, R12, R63, R35, 0x7, P2 ;  /* 0x0000003f0c239211 */ /* 0x000fe400010f3c23 */
[----:B------:R-:W-:Y:S02]  /*12c40*/  LEA R9, P0, R62, c[0x0][0x168], 0x1 ;  /* 0x00005a003e097a11 */ /* 0x000fe400078008ff */
[----:B------:R-:W-:-:S02]  /*12c50*/  @!P1 IADD3 R21, P3, R8, R21, RZ ;  /* 0x0000001508159210 */ /* 0x000fc40007f7e0ff */
[----:B------:R-:W-:Y:S02]  /*12c60*/  @!P1 IADD3 R28, P2, R8, R121, RZ ;  /* 0x00000079081c9210 */ /* 0x000fe40007f5e0ff */
[----:B------:R-:W-:Y:S01]  /*12c70*/  @!P1 LEA.HI.X R13, R12, R63, R13, 0x5, P4 ;  /* 0x0000003f0c0d9211 */ /* 0x000fe200020f2c0d */
[----:B------:R-:W-:Y:S01]  /*12c80*/  @!P1 IMAD.X R20, R6, 0x1, R119, P3 ;  /* 0x0000000106149824 */ /* 0x000fe200018e0677 */
[----:B------:R-:W-:Y:S01]  /*12c90*/  @!P1 IADD3 R16, P4, R8, R123, RZ ;  /* 0x0000007b08109210 */ /* 0x000fe20007f9e0ff */
        /* <DEDUP_REMOVED lines=42> */
[----:B--2---:R-:W-:Y:S01]  /*12f40*/  @!P1 LEA R126, P4, R43, c[0x0][0x168], 0x1 ;  /* 0x00005a002b7e9a11 */ /* 0x004fe200078808ff */
        /* <DEDUP_REMOVED lines=75> */
.L_x_2507:
[----:B------:R-:W-:Y:S05]  /*13400*/  BSYNC B0 ;  /* 0x0000000000007941 */ /* 0x000fea0003800000 */
.L_x_2506:
[----:B------:R-:W0:Y:S01]  /*13410*/  LDGDEPBAR ;  /* 0x00000000000079af */ /* 0x000e220000000000 */
[----:B------:R-:W-:-:S04]  /*13420*/  LEA R248, P0, R8, R9, 0x1 ;  /* 0x0000000908f87211 */ /* 0x000fc800078008ff */
[----:B------:R-:W-:Y:S02]  /*13430*/  LEA.HI.X R249, R8, R249, R6, 0x1, P0 ;  /* 0x000000f908f97211 */ /* 0x000fe400000f0c06 */
.L_x_2503:
        /* <DEDUP_REMOVED lines=124> */
[----:B------:R-:W2:Y:S01]  /*13c00*/  SHFL.BFLY PT, R8, R13, 0x2, 0x1f ;  /* 0x0c401f000d087f89 */ /* 0x000ea200000e0000 */
[----:B------:R-:W-:-:S04]  /*13c10*/  FMNMX.FTZ R6, R114, R9, !PT ;  /* 0x0000000972067209 */ /* 0x000fc80007810000 */
[----:B------:R-:W-:-:S04]  /*13c20*/  FMNMX.FTZ R9, R87, R6, !PT ;  /* 0x0000000657097209 */ /* 0x000fc80007810000 */
[----:B------:R-:W-:-:S04]  /*13c30*/  FMNMX.FTZ R9, R118, R9, !PT ;  /* 0x0000000976097209 */ /* 0x000fc80007810000 */
[----:B------:R-:W-:-:S05]  /*13c40*/  FMNMX.FTZ R9, R86, R9, !PT ;  /* 0x0000000956097209 */ /* 0x000fca0007810000 */
[----:B------:R-:W3:Y:S01]  /*13c50*/  SHFL.BFLY PT, R6, R9, 0x2, 0x1f ;  /* 0x0c401f0009067f89 */ /* 0x000ee200000e0000 */
[----:B--2---:R-:W-:-:S05]  /*13c60*/  FMNMX.FTZ R8, R13, R8, !PT ;  /* 0x000000080d087209 */ /* 0x004fca0007810000 */
[----:B-1----:R-:W1:Y:S01]  /*13c70*/  SHFL.BFLY PT, R127, R8, 0x1, 0x1f ;  /* 0x0c201f00087f7f89 */ /* 0x002e6200000e0000 */
[----:B---3--:R-:W-:-:S05]  /*13c80*/  FMNMX.FTZ R6, R9, R6, !PT ;  /* 0x0000000609067209 */ /* 0x008fca0007810000 */
[----:B------:R-:W2:Y:S01]  /*13c90*/  SHFL.BFLY PT, R125, R6, 0x1, 0x1f ;  /* 0x0c201f00067d7f89 */ /* 0x000ea200000e0000 */
[----:B-1----:R-:W-:-:S04]  /*13ca0*/  FMNMX.FTZ R127, R8, R127, !PT ;  /* 0x0000007f087f7209 */ /* 0x002fc80007810000 */
[C---:B------:R-:W-:Y:S01]  /*13cb0*/  FSETP.NEU.FTZ.AND P1, PT, R127.reuse, -INF , PT ;  /* 0xff8000007f00780b */ /* 0x040fe20003f3d000 */
[----:B------:R-:W-:-:S05]  /*13cc0*/  FMUL.FTZ R126, R127, c[0x0][0x23c] ;  /* 0x00008f007f7e7a20 */ /* 0x000fca0000410000 */
[----:B------:R-:W-:-:S05]  /*13cd0*/  FSEL R126, R126, RZ, P1 ;  /* 0x000000ff7e7e7208 */ /* 0x000fca0000800000 */
[--C-:B------:R-:W-:Y:S01]  /*13ce0*/  FFMA.FTZ R123, R7, c[0x0][0x23c], -R126.reuse ;  /* 0x00008f00077b7a23 */ /* 0x100fe2000001087e */
[----:B------:R-:W-:Y:S01]  /*13cf0*/  FSEL R7, R127, RZ, P1 ;  /* 0x000000ff7f077208 */ /* 0x000fe20000800000 */
[--C-:B------:R-:W-:Y:S01]  /*13d00*/  FFMA.FTZ R122, R19, c[0x0][0x23c], -R126.reuse ;  /* 0x00008f00137a7a23 */ /* 0x100fe2000001087e */
[----:B--2---:R-:W-:Y:S01]  /*13d10*/  FMNMX.FTZ R125, R6, R125, !PT ;  /* 0x0000007d067d7209 */ /* 0x004fe20007810000 */
[----:B------:R-:W1:Y:S01]  /*13d20*/  LDSM.16.MT88.4 R16, [R235+0xa000] ;  /* 0x00a00000eb10783b */ /* 0x000e620000004200 */
[--C-:B------:R-:W-:Y:S01]  /*13d30*/  FFMA.FTZ R124, R29, c[0x0][0x23c], -R126.reuse ;  /* 0x00008f001d7c7a23 */ /* 0x100fe2000001087e */
[----:B------:R-:W-:Y:S01]  /*13d40*/  MUFU.EX2 R123, R123 ;  /* 0x0000007b007b7308 */ /* 0x000fe20000000800 */
[C---:B------:R-:W-:Y:S01]  /*13d50*/  FSETP.NEU.FTZ.AND P0, PT, R125.reuse, -INF , PT ;  /* 0xff8000007d00780b */ /* 0x040fe20003f1d000 */
[C---:B------:R-:W-:Y:S02]  /*13d60*/  FMUL.FTZ R121, R125.reuse, c[0x0][0x23c] ;  /* 0x00008f007d797a20 */ /* 0x040fe40000410000 */
[----:B------:R-:W-:Y:S01]  /*13d70*/  FADD.FTZ R2, R2, -R7 ;  /* 0x8000000702027221 */ /* 0x000fe20000010000 */
[----:B------:R-:W-:Y:S01]  /*13d80*/  FSEL R7, R125, RZ, P0 ;  /* 0x000000ff7d077208 */ /* 0x000fe20000000000 */
[----:B------:R-:W-:Y:S01]  /*13d90*/  FFMA.FTZ R120, R15, c[0x0][0x23c], -R126 ;  /* 0x00008f000f787a23 */ /* 0x000fe2000001087e */
[----:B------:R-:W-:Y:S01]  /*13da0*/  FSEL R121, R121, RZ, P0 ;  /* 0x000000ff79797208 */ /* 0x000fe20000000000 */
[----:B------:R-:W-:Y:S01]  /*13db0*/  FMUL.FTZ R128, R2, c[0x0][0x23c] ;  /* 0x00008f0002807a20 */ /* 0x000fe20000410000 */
[----:B------:R-:W-:Y:S01]  /*13dc0*/  MUFU.EX2 R124, R124 ;  /* 0x0000007c007c7308 */ /* 0x000fe20000000800 */
[----:B------:R-:W-:-:S02]  /*13dd0*/  FADD.FTZ R7, R0, -R7 ;  /* 0x8000000700077221 */ /* 0x000fc40000010000 */
[--C-:B------:R-:W-:Y:S02]  /*13de0*/  FFMA.FTZ R119, R11, c[0x0][0x23c], -R121.reuse ;  /* 0x00008f000b777a23 */ /* 0x100fe40000010879 */
[--C-:B------:R-:W-:Y:S02]  /*13df0*/  FFMA.FTZ R63, R14, c[0x0][0x23c], -R121.reuse ;  /* 0x00008f000e3f7a23 */ /* 0x100fe40000010879 */
[--C-:B------:R-:W-:Y:S01]  /*13e00*/  FFMA.FTZ R62, R4, c[0x0][0x23c], -R121.reuse ;  /* 0x00008f00043e7a23 */ /* 0x100fe20000010879 */
[----:B------:R-:W2:Y:S01]  /*13e10*/  MUFU.EX2 R122, R122 ;  /* 0x0000007a007a7308 */ /* 0x000ea20000000800 */
[----:B------:R-:W-:Y:S02]  /*13e20*/  FFMA.FTZ R129, R10, c[0x0][0x23c], -R121 ;  /* 0x00008f000a817a23 */ /* 0x000fe40000010879 */
[----:B------:R-:W-:Y:S02]  /*13e30*/  FMUL.FTZ R2, R7, c[0x0][0x23c] ;  /* 0x00008f0007027a20 */ /* 0x000fe40000410000 */
[----:B------:R-:W-:-:S02]  /*13e40*/  FFMA.FTZ R0, R5, c[0x0][0x23c], -R126 ;  /* 0x00008f0005007a23 */ /* 0x000fc4000001087e */
[----:B------:R-:W3:Y:S01]  /*13e50*/  LDSM.16.MT88.4 R4, [R233+0xa000] ;  /* 0x00a00000e904783b */ /* 0x000ee20000004200 */
[----:B------:R-:W4:Y:S01]  /*13e60*/  MUFU.EX2 R120, R120 ;  /* 0x0000007800787308 */ /* 0x000f220000000800 */
[--C-:B------:R-:W-:Y:S02]  /*13e70*/  FFMA.FTZ R131, R23, c[0x0][0x23c], -R126.reuse ;  /* 0x00008f0017837a23 */ /* 0x100fe4000001087e */
[----:B------:R-:W5:Y:S01]  /*13e80*/  LDSM.16.MT88.4 R20, [R232+0xa000] ;  /* 0x00a00000e814783b */ /* 0x000f620000004200 */
[--C-:B------:R-:W-:Y:S02]  /*13e90*/  FFMA.FTZ R28, R27, c[0x0][0x23c], -R126.reuse ;  /* 0x00008f001b1c7a23 */ /* 0x100fe4000001087e */
[----:B------:R-:W-:Y:S02]  /*13ea0*/  FFMA.FTZ R50, R40, c[0x0][0x23c], -R121 ;  /* 0x00008f0028327a23 */ /* 0x000fe40000010879 */
[----:B------:R-:W-:Y:S01]  /*13eb0*/  MUFU.EX2 R119, R119 ;  /* 0x0000007700777308 */ /* 0x000fe20000000800 */
[----:B--2---:R-:W-:Y:S01]  /*13ec0*/  F2FP.PACK_AB R8, R122, R124 ;  /* 0x0000007c7a08723e */ /* 0x004fe200000000ff */
[----:B------:R-:W-:Y:S01]  /*13ed0*/  LDSM.16.MT88.4 R40, [R233+0xa800] ;  /* 0x00a80000e928783b */ /* 0x000fe20000004200 */
[----:B------:R-:W-:-:S02]  /*13ee0*/  FFMA.FTZ R165, R193, c[0x0][0x23c], -R126 ;  /* 0x00008f00c1a57a23 */ /* 0x000fc4000001087e */
[--C-:B------:R-:W-:Y:S02]  /*13ef0*/  FFMA.FTZ R167, R186, c[0x0][0x23c], -R121.reuse ;  /* 0x00008f00baa77a23 */ /* 0x100fe40000010879 */
[--C-:B------:R-:W-:Y:S01]  /*13f00*/  FFMA.FTZ R172, R172, c[0x0][0x23c], -R121.reuse ;  /* 0x00008f00acac7a23 */ /* 0x100fe20000010879 */
[----:B------:R-:W2:Y:S01]  /*13f10*/  MUFU.EX2 R63, R63 ;  /* 0x0000003f003f7308 */ /* 0x000ea20000000800 */
[----:B----4-:R-:W-:Y:S01]  /*13f20*/  F2FP.PACK_AB R10, R120, R123 ;  /* 0x0000007b780a723e */ /* 0x010fe200000000ff */
[----:B------:R-:W-:Y:S02]  /*13f30*/  FFMA.FTZ R178, R178, c[0x0][0x23c], -R121 ;  /* 0x00008f00b2b27a23 */ /* 0x000fe40000010879 */
[--C-:B------:R-:W-:Y:S02]  /*13f40*/  FFMA.FTZ R186, R185, c[0x0][0x23c], -R126.reuse ;  /* 0x00008f00b9ba7a23 */ /* 0x100fe4000001087e */
[--C-:B------:R-:W-:Y:S02]  /*13f50*/  FFMA.FTZ R177, R177, c[0x0][0x23c], -R126.reuse ;  /* 0x00008f00b1b17a23 */ /* 0x100fe4000001087e */
[----:B------:R-:W-:Y:S01]  /*13f60*/  MUFU.EX2 R62, R62 ;  /* 0x0000003e003e7308 */ /* 0x000fe20000000800 */
[----:B------:R-:W-:-:S02]  /*13f70*/  FFMA.FTZ R181, R181, c[0x0][0x23c], -R126 ;  /* 0x00008f00b5b57a23 */ /* 0x000fc4000001087e */
[--C-:B------:R-:W-:Y:S02]  /*13f80*/  FFMA.FTZ R185, R194, c[0x0][0x23c], -R121.reuse ;  /* 0x00008f00c2b97a23 */ /* 0x100fe40000010879 */
[--C-:B------:R-:W-:Y:S02]  /*13f90*/  FFMA.FTZ R188, R188, c[0x0][0x23c], -R121.reuse ;  /* 0x00008f00bcbc7a23 */ /* 0x100fe40000010879 */
[--C-:B------:R-:W-:Y:S01]  /*13fa0*/  FFMA.FTZ R190, R190, c[0x0][0x23c], -R121.reuse ;  /* 0x00008f00bebe7a23 */ /* 0x100fe20000010879 */
[----:B------:R-:W4:Y:S01]  /*13fb0*/  MUFU.EX2 R129, R129 ;  /* 0x0000008100817308 */ /* 0x000f220000000800 */
[----:B--2---:R-:W-:Y:S01]  /*13fc0*/  F2FP.PACK_AB R9, R63, R119 ;  /* 0x000000773f09723e */ /* 0x004fe200000000ff */
[--C-:B------:R-:W-:Y:S02]  /*13fd0*/  FFMA.FTZ R194, R173, c[0x0][0x23c], -R126.reuse ;  /* 0x00008f00adc27a23 */ /* 0x100fe4000001087e */
[----:B------:R-:W-:Y:S02]  /*13fe0*/  FFMA.FTZ R189, R189, c[0x0][0x23c], -R126 ;  /* 0x00008f00bdbd7a23 */ /* 0x000fe4000001087e */
[----:B------:R-:W-:-:S02]  /*13ff0*/  FFMA.FTZ R173, R182, c[0x0][0x23c], -R121 ;  /* 0x00008f00b6ad7a23 */ /* 0x000fc40000010879 */
[----:B------:R-:W2:Y:S01]  /*14000*/  MUFU.EX2 R128, R128 ;  /* 0x0000008000807308 */ /* 0x000ea20000000800 */
[--C-:B------:R-:W-:Y:S02]  /*14010*/  FFMA.FTZ R174, R174, c[0x0][0x23c], -R121.reuse ;  /* 0x00008f00aeae7a23 */ /* 0x100fe40000010879 */
[----:B------:R-:W-:Y:S02]  /*14020*/  FFMA.FTZ R180, R180, c[0x0][0x23c], -R121 ;  /* 0x00008f00b4b47a23 */ /* 0x000fe40000010879 */
[--C-:B------:R-:W-:Y:S02]  /*14030*/  FFMA.FTZ R171, R171, c[0x0][0x23c], -R126.reuse ;  /* 0x00008f00abab7a23 */ /* 0x100fe4000001087e */
[--C-:B------:R-:W-:Y:S01]  /*14040*/  FFMA.FTZ R56, R56, c[0x0][0x23c], -R126.reuse ;  /* 0x00008f0038387a23 */ /* 0x100fe2000001087e */
[----:B------:R-:W1:Y:S01]  /*14050*/  MUFU.EX2 R2, R2 ;  /* 0x0000000200027308 */ /* 0x000e620000000800 */
[----:B----4-:R-:W-:Y:S01]  /*14060*/  F2FP.PACK_AB R11, R129, R62 ;  /* 0x0000003e810b723e */ /* 0x010fe200000000ff */
[----:B------:R-:W-:-:S02]  /*14070*/  FFMA.FTZ R169, R169, c[0x0][0x23c], -R126 ;  /* 0x00008f00a9a97a23 */ /* 0x000fc4000001087e */
[----:B------:R-:W-:Y:S02]  /*14080*/  FFMA.FTZ R64, R64, c[0x0][0x23c], -R126 ;  /* 0x00008f0040407a23 */ /* 0x000fe4000001087e */
[----:B------:R-:W-:Y:S02]  /*14090*/  FFMA.FTZ R168, R168, c[0x0][0x23c], -R121 ;  /* 0x00008f00a8a87a23 */ /* 0x000fe40000010879 */
[-C--:B--2---:R-:W-:Y:S01]  /*140a0*/  FMUL.FTZ R12, R160, R128.reuse ;  /* 0x00000080a00c7220 */ /* 0x084fe20000410000 */
[----:B------:R-:W-:Y:S01]  /*140b0*/  MUFU.EX2 R0, R0 ;  /* 0x0000000000007308 */ /* 0x000fe20000000800 */
[-C--:B------:R-:W-:Y:S02]  /*140c0*/  FMUL.FTZ R13, R161, R128.reuse ;  /* 0x00000080a10d7220 */ /* 0x080fe40000410000 */
[-C--:B------:R-:W-:Y:S02]  /*140d0*/  FMUL.FTZ R156, R156, R128.reuse ;  /* 0x000000809c9c7220 */ /* 0x080fe40000410000 */
[----:B------:R-:W-:-:S02]  /*140e0*/  FMUL.FTZ R157, R157, R128 ;  /* 0x000000809d9d7220 */ /* 0x000fc40000410000 */
[-C--:B-1----:R-:W-:Y:S01]  /*140f0*/  FMUL.FTZ R14, R162, R2.reuse ;  /* 0x00000002a20e7220 */ /* 0x082fe20000410000 */
[----:B------:R-:W1:Y:S01]  /*14100*/  MUFU.EX2 R131, R131 ;  /* 0x0000008300837308 */ /* 0x000e620000000800 */
        /* <DEDUP_REMOVED lines=15> */
[----:B------:R-:W-:Y:S01]  /*14200*/  FFMA.FTZ R153, R37, c[0x0][0x23c], -R126 ;  /* 0x00008f0025997a23 */ /* 0x000fe2000001087e */
[----:B---3--:R-:W-:Y:S01]  /*14210*/  HMMA.16816.F32 R24, R8, R4, R24 ;  /* 0x000000040818723c */ /* 0x008fe20000001818 */
[----:B------:R-:W-:Y:S01]  /*14220*/  FFMA.FTZ R37, R32, c[0x0][0x23c], -R121 ;  /* 0x00008f0020257a23 */ /* 0x000fe20000010879 */
[----:B------:R-:W-:Y:S01]  /*14230*/  MUFU.EX2 R167, R167 ;  /* 0x000000a700a77308 */ /* 0x000fe20000000800 */
[----:B------:R-:W-:-:S02]  /*14240*/  FMUL.FTZ R33, R145, R128 ;  /* 0x0000008091217220 */ /* 0x000fc40000410000 */
[----:B------:R-:W-:Y:S02]  /*14250*/  FFMA.FTZ R145, R36, c[0x0][0x23c], -R121 ;  /* 0x00008f0024917a23 */ /* 0x000fe40000010879 */
[----:B------:R-:W-:Y:S01]  /*14260*/  FMUL.FTZ R32, R144, R128 ;  /* 0x0000008090207220 */ /* 0x000fe20000410000 */
[----:B------:R-:W-:Y:S01]  /*14270*/  HMMA.16816.F32 R4, R8, R6, R148 ;  /* 0x000000060804723c */ /* 0x000fe20000001894 */
[-C--:B------:R-:W-:Y:S01]  /*14280*/  FMUL.FTZ R34, R146, R2.reuse ;  /* 0x0000000292227220 */ /* 0x080fe20000410000 */
[----:B--2---:R-:W2:Y:S01]  /*14290*/  LDSM.16.MT88.4 R28, [R231+0xa000] ;  /* 0x00a00000e71c783b */ /* 0x004ea20000004200 */
[----:B------:R3:W-:Y:S01]  /*142a0*/  MUFU.EX2 R148, R37 ;  /* 0x0000002500947308 */ /* 0x0007e20000000800 */
[----:B------:R-:W-:Y:S02]  /*142b0*/  FMUL.FTZ R35, R147, R2 ;  /* 0x0000000293237220 */ /* 0x000fe40000410000 */
[-C--:B------:R-:W-:Y:S02]  /*142c0*/  FMUL.FTZ R140, R140, R128.reuse ;  /* 0x000000808c8c7220 */ /* 0x080fe40000410000 */
[----:B------:R-:W-:-:S02]  /*142d0*/  FMUL.FTZ R141, R141, R128 ;  /* 0x000000808d8d7220 */ /* 0x000fc40000410000 */
[-C--:B------:R-:W-:Y:S01]  /*142e0*/  FMUL.FTZ R142, R142, R2.reuse ;  /* 0x000000028e8e7220 */ /* 0x080fe20000410000 */
[C---:B-----5:R-:W-:Y:S01]  /*142f0*/  HMMA.16816.F32 R32, R8.reuse, R20, R32 ;  /* 0x000000140820723c */ /* 0x060fe20000001820 */
[----:B------:R-:W-:Y:S01]  /*14300*/  FMUL.FTZ R143, R143, R2 ;  /* 0x000000028f8f7220 */ /* 0x000fe20000410000 */
[----:B------:R-:W-:Y:S01]  /*14310*/  MUFU.EX2 R153, R153 ;  /* 0x0000009900997308 */ /* 0x000fe20000000800 */
[----:B------:R-:W-:Y:S02]  /*14320*/  FMUL.FTZ R45, R137, R128 ;  /* 0x00000080892d7220 */ /* 0x000fe40000410000 */
[----:B------:R-:W-:Y:S01]  /*14330*/  FFMA.FTZ R137, R48, c[0x0][0x23c], -R121 ;  /* 0x00008f0030897a23 */ /* 0x000fe20000010879 */
[----:B-1----:R-:W-:Y:S01]  /*14340*/  F2FP.PACK_AB R48, R131, R0 ;  /* 0x000000008330723e */ /* 0x002fe200000000ff */
[----:B------:R-:W-:Y:S01]  /*14350*/  FMUL.FTZ R44, R136, R128 ;  /* 0x00000080882c7220 */ /* 0x000fe20000410000 */
[----:B---3--:R-:W1:Y:S01]  /*14360*/  LDSM.16.MT88.4 R36, [R235+0xa800] ;  /* 0x00a80000eb24783b */ /* 0x008e620000004200 */
[-C--:B------:R-:W-:Y:S01]  /*14370*/  FMUL.FTZ R46, R138, R2.reuse ;  /* 0x000000028a2e7220 */ /* 0x080fe20000410000 */
[----:B------:R-:W-:Y:S01]  /*14380*/  HMMA.16816.F32 R20, R8, R22, R140 ;  /* 0x000000160814723c */ /* 0x000fe2000000188c */
[----:B------:R-:W-:Y:S01]  /*14390*/  FMUL.FTZ R47, R139, R2 ;  /* 0x000000028b2f7220 */ /* 0x000fe20000410000 */
[----:B------:R-:W3:Y:S01]  /*143a0*/  MUFU.EX2 R145, R145 ;  /* 0x0000009100917308 */ /* 0x000ee20000000800 */
[----:B------:R-:W-:-:S02]  /*143b0*/  FMUL.FTZ R132, R132, R128 ;  /* 0x0000008084847220 */ /* 0x000fc40000410000 */
[----:B------:R-:W-:Y:S02]  /*143c0*/  FMUL.FTZ R133, R133, R128 ;  /* 0x0000008085857220 */ /* 0x000fe40000410000 */
[-C--:B------:R-:W-:Y:S02]  /*143d0*/  FMUL.FTZ R134, R134, R2.reuse ;  /* 0x0000000286867220 */ /* 0x080fe40000410000 */
[----:B------:R-:W-:Y:S01]  /*143e0*/  FMUL.FTZ R135, R135, R2 ;  /* 0x0000000287877220 */ /* 0x000fe20000410000 */
[----:B------:R4:W-:Y:S01]  /*143f0*/  MUFU.EX2 R140, R50 ;  /* 0x00000032008c7308 */ /* 0x0009e20000000800 */
[----:B------:R-:W-:Y:S02]  /*14400*/  FFMA.FTZ R136, R49, c[0x0][0x23c], -R126 ;  /* 0x00008f0031887a23 */ /* 0x000fe4000001087e */
[--C-:B------:R-:W-:Y:S02]  /*14410*/  FFMA.FTZ R139, R212, c[0x0][0x23c], -R121.reuse ;  /* 0x00008f00d48b7a23 */ /* 0x100fe40000010879 */
[----:B------:R-:W-:-:S02]  /*14420*/  FFMA.FTZ R138, R214, c[0x0][0x23c], -R121 ;  /* 0x00008f00d68a7a23 */ /* 0x000fc40000010879 */
[----:B------:R-:W-:Y:S01]  /*14430*/  FFMA.FTZ R141, R210, c[0x0][0x23c], -R121 ;  /* 0x00008f00d28d7a23 */ /* 0x000fe20000010879 */
[----:B------:R-:W5:Y:S01]  /*14440*/  MUFU.EX2 R137, R137 ;  /* 0x0000008900897308 */ /* 0x000f620000000800 */
[----:B---3--:R-:W-:Y:S01]  /*14450*/  F2FP.PACK_AB R49, R145, R148 ;  /* 0x000000949131723e */ /* 0x008fe200000000ff */
[--C-:B------:R-:W-:Y:S01]  /*14460*/  FFMA.FTZ R143, R211, c[0x0][0x23c], -R126.reuse ;  /* 0x00008f00d38f7a23 */ /* 0x100fe2000001087e */
[----:B--2---:R-:W-:Y:S01]  /*14470*/  HMMA.16816.F32 R44, R8, R28, R44 ;  /* 0x0000001c082c723c */ /* 0x004fe2000000182c */
[--C-:B------:R-:W-:Y:S02]  /*14480*/  FFMA.FTZ R142, R207, c[0x0][0x23c], -R126.reuse ;  /* 0x00008f00cf8e7a23 */ /* 0x100fe4000001087e */
[--C-:B------:R-:W-:Y:S01]  /*14490*/  FFMA.FTZ R144, R209, c[0x0][0x23c], -R126.reuse ;  /* 0x00008f00d1907a23 */ /* 0x100fe2000001087e */
[----:B----4-:R-:W-:Y:S01]  /*144a0*/  F2FP.PACK_AB R50, R153, R156 ;  /* 0x0000009c9932723e */ /* 0x010fe200000000ff */
[----:B------:R-:W-:Y:S01]  /*144b0*/  MUFU.EX2 R139, R139 ;  /* 0x0000008b008b7308 */ /* 0x000fe20000000800 */
[----:B------:R-:W-:-:S02]  /*144c0*/  FFMA.FTZ R147, R205, c[0x0][0x23c], -R126 ;  /* 0x00008f00cd937a23 */ /* 0x000fc4000001087e */
[----:B------:R-:W-:Y:S01]  /*144d0*/  HMMA.16816.F32 R8, R8, R30, R132 ;  /* 0x0000001e0808723c */ /* 0x000fe20000001884 */
[----:B------:R-:W2:Y:S01]  /*144e0*/  LDSM.16.MT88.4 R28, [R232+0xa800] ;  /* 0x00a80000e81c783b */ /* 0x000ea20000004200 */
[--C-:B------:R-:W-:Y:S02]  /*144f0*/  FFMA.FTZ R146, R208, c[0x0][0x23c], -R121.reuse ;  /* 0x00008f00d0927a23 */ /* 0x100fe40000010879 */
[--C-:B------:R-:W-:Y:S01]  /*14500*/  FFMA.FTZ R149, R204, c[0x0][0x23c], -R121.reuse ;  /* 0x00008f00cc957a23 */ /* 0x100fe20000010879 */
[----:B-----5:R-:W-:Y:S01]  /*14510*/  F2FP.PACK_AB R51, R137, R140 ;  /* 0x0000008c8933723e */ /* 0x020fe200000000ff */
[----:B------:R3:W-:Y:S01]  /*14520*/  MUFU.EX2 R133, R136 ;  /* 0x0000008800857308 */ /* 0x0007e20000000800 */
[--C-:B------:R-:W-:Y:S02]  /*14530*/  FFMA.FTZ R132, R53, c[0x0][0x23c], -R126.reuse ;  /* 0x00008f0035847a23 */ /* 0x100fe4000001087e */
[--C-:B------:R-:W-:Y:S02]  /*14540*/  FFMA.FTZ R134, R55, c[0x0][0x23c], -R126.reuse ;  /* 0x00008f0037867a23 */ /* 0x100fe4000001087e */
[----:B------:R-:W4:Y:S01]  /*14550*/  LDSM.16.MT88.4 R52, [R231+0xa800] ;  /* 0x00a80000e734783b */ /* 0x000f220000004200 */
[----:B-1----:R-:W-:Y:S01]  /*14560*/  HMMA.16816.F32 R12, R48, R36, R12 ;  /* 0x00000024300c723c */ /* 0x002fe2000000180c */
[----:B------:R-:W-:Y:S01]  /*14570*/  FFMA.FTZ R135, R213, c[0x0][0x23c], -R126 ;  /* 0x00008f00d5877a23 */ /* 0x000fe2000001087e */
[----:B------:R-:W1:Y:S01]  /*14580*/  MUFU.EX2 R132, R132 ;  /* 0x0000008400847308 */ /* 0x000e620000000800 */
[----:B------:R-:W-:-:S02]  /*14590*/  FFMA.FTZ R150, R206, c[0x0][0x23c], -R121 ;  /* 0x00008f00ce967a23 */ /* 0x000fc40000010879 */
[--C-:B------:R-:W-:Y:S02]  /*145a0*/  FFMA.FTZ R151, R202, c[0x0][0x23c], -R121.reuse ;  /* 0x00008f00ca977a23 */ /* 0x100fe40000010879 */
[--C-:B------:R-:W-:Y:S01]  /*145b0*/  FFMA.FTZ R155, R203, c[0x0][0x23c], -R126.reuse ;  /* 0x00008f00cb9b7a23 */ /* 0x100fe2000001087e */
[C---:B------:R-:W-:Y:S01]  /*145c0*/  HMMA.16816.F32 R16, R48.reuse, R38, R16 ;  /* 0x000000263010723c */ /* 0x040fe20000001810 */
[----:B------:R-:W5:Y:S01]  /*145d0*/  LDSM.16.MT88.4 R36, [R235+0xb000] ;  /* 0x00b00000eb24783b */ /* 0x000f620000004200 */
[----:B---3--:R-:W-:Y:S01]  /*145e0*/  FFMA.FTZ R136, R216, c[0x0][0x23c], -R121 ;  /* 0x00008f00d8887a23 */ /* 0x008fe20000010879 */
[----:B------:R-:W-:Y:S01]  /*145f0*/  MUFU.EX2 R134, R134 ;  /* 0x0000008600867308 */ /* 0x000fe20000000800 */
[--C-:B------:R-:W-:Y:S02]  /*14600*/  FFMA.FTZ R152, R199, c[0x0][0x23c], -R126.reuse ;  /* 0x00008f00c7987a23 */ /* 0x100fe4000001087e */
[--C-:B------:R-:W-:Y:S02]  /*14610*/  FFMA.FTZ R154, R201, c[0x0][0x23c], -R126.reuse ;  /* 0x00008f00c99a7a23 */ /* 0x100fe4000001087e */
[----:B------:R-:W-:Y:S01]  /*14620*/  HMMA.16816.F32 R24, R48, R40, R24 ;  /* 0x000000283018723c */ /* 0x000fe20000001818 */
[----:B------:R-:W-:-:S02]  /*14630*/  FFMA.FTZ R157, R197, c[0x0][0x23c], -R126 ;  /* 0x00008f00c59d7a23 */ /* 0x000fc4000001087e */
[----:B------:R-:W-:Y:S01]  /*14640*/  MUFU.EX2 R135, R135 ;  /* 0x0000008700877308 */ /* 0x000fe20000000800 */
[--C-:B------:R-:W-:Y:S02]  /*14650*/  FFMA.FTZ R158, R200, c[0x0][0x23c], -R121.reuse ;  /* 0x00008f00c89e7a23 */ /* 0x100fe40000010879 */
[--C-:B------:R-:W-:Y:S02]  /*14660*/  FFMA.FTZ R159, R198, c[0x0][0x23c], -R121.reuse ;  /* 0x00008f00c69f7a23 */ /* 0x100fe40000010879 */
[----:B------:R-:W-:Y:S01]  /*14670*/  HMMA.16816.F32 R4, R48, R42, R4 ;  /* 0x0000002a3004723c */ /* 0x000fe20000001804 */
[----:B------:R-:W3:Y:S01]  /*14680*/  LDSM.16.MT88.4 R40, [R233+0xb000] ;  /* 0x00b00000e928783b */ /* 0x000ee20000004200 */
[--C-:B------:R-:W-:Y:S01]  /*14690*/  FFMA.FTZ R160, R170, c[0x0][0x23c], -R121.reuse ;  /* 0x00008f00aaa07a23 */ /* 0x100fe20000010879 */
[----:B------:R-:W1:Y:S01]  /*146a0*/  MUFU.EX2 R136, R136 ;  /* 0x0000008800887308 */ /* 0x000e620000000800 */
[----:B------:R-:W-:Y:S02]  /*146b0*/  FFMA.FTZ R161, R196, c[0x0][0x23c], -R121 ;  /* 0x00008f00c4a17a23 */ /* 0x000fe40000010879 */
[----:B------:R-:W-:-:S02]  /*146c0*/  FFMA.FTZ R170, R175, c[0x0][0x23c], -R126 ;  /* 0x00008f00afaa7a23 */ /* 0x000fc4000001087e */
[C---:B--2---:R-:W-:Y:S01]  /*146d0*/  HMMA.16816.F32 R32, R48.reuse, R28, R32 ;  /* 0x0000001c3020723c */ /* 0x044fe20000001820 */
[--C-:B------:R-:W-:Y:S02]  /*146e0*/  FFMA.FTZ R163, R195, c[0x0][0x23c], -R126.reuse ;  /* 0x00008f00c3a37a23 */ /* 0x100fe4000001087e */
[----:B------:R-:W-:Y:S01]  /*146f0*/  MUFU.EX2 R138, R138 ;  /* 0x0000008a008a7308 */ /* 0x000fe20000000800 */
[--C-:B------:R-:W-:Y:S02]  /*14700*/  FFMA.FTZ R162, R191, c[0x0][0x23c], -R126.reuse ;  /* 0x00008f00bfa27a23 */ /* 0x100fe4000001087e */
[--C-:B------:R-:W-:Y:S02]  /*14710*/  FFMA.FTZ R175, R184, c[0x0][0x23c], -R121.reuse ;  /* 0x00008f00b8af7a23 */ /* 0x100fe40000010879 */
[----:B------:R-:W-:Y:S01]  /*14720*/  HMMA.16816.F32 R20, R48, R30, R20 ;  /* 0x0000001e3014723c */ /* 0x000fe20000001814 */
[----:B------:R-:W2:Y:S01]  /*14730*/  LDSM.16.MT88.4 R28, [R232+0xb000] ;  /* 0x00b00000e81c783b */ /* 0x000ea20000004200 */
[----:B------:R-:W-:Y:S01]  /*14740*/  FFMA.FTZ R184, R187, c[0x0][0x23c], -R126 ;  /* 0x00008f00bbb87a23 */ /* 0x000fe2000001087e */
[----:B------:R-:W1:Y:S01]  /*14750*/  MUFU.EX2 R141, R141 ;  /* 0x0000008d008d7308 */ /* 0x000e620000000800 */
[----:B------:R-:W-:-:S02]  /*14760*/  FFMA.FTZ R187, R192, c[0x0][0x23c], -R121 ;  /* 0x00008f00c0bb7a23 */ /* 0x000fc40000010879 */
[--C-:B------:R-:W-:Y:S02]  /*14770*/  FFMA.FTZ R192, R179, c[0x0][0x23c], -R126.reuse ;  /* 0x00008f00b3c07a23 */ /* 0x100fe4000001087e */
[C---:B----4-:R-:W-:Y:S01]  /*14780*/  HMMA.16816.F32 R44, R48.reuse, R52, R44 ;  /* 0x00000034302c723c */ /* 0x050fe2000000182c */
[----:B------:R-:W-:Y:S02]  /*14790*/  FFMA.FTZ R179, R183, c[0x0][0x23c], -R126 ;  /* 0x00008f00b7b37a23 */ /* 0x000fe4000001087e */
[----:B------:R-:W-:Y:S01]  /*147a0*/  MUFU.EX2 R143, R143 ;  /* 0x0000008f008f7308 */ /* 0x000fe20000000800 */
[--C-:B------:R-:W-:Y:S02]  /*147b0*/  FFMA.FTZ R183, R176, c[0x0][0x23c], -R121.reuse ;  /* 0x00008f00b0b77a23 */ /* 0x100fe40000010879 */
[--C-:B------:R-:W-:Y:S02]  /*147c0*/  FFMA.FTZ R3, R3, c[0x0][0x23c], -R121.reuse ;  /* 0x00008f0003037a23 */ /* 0x100fe40000010879 */
[----:B------:R-:W-:Y:S01]  /*147d0*/  HMMA.16816.F32 R8, R48, R54, R8 ;  /* 0x000000363008723c */ /* 0x000fe20000001808 */
[----:B------:R-:W4:Y:S01]  /*147e0*/  LDSM.16.MT88.4 R52, [R231+0xb000] ;  /* 0x00b00000e734783b */ /* 0x000f220000004200 */
[--C-:B------:R-:W-:Y:S01]  /*147f0*/  FFMA.FTZ R130, R130, c[0x0][0x23c], -R121.reuse ;  /* 0x00008f0082827a23 */ /* 0x100fe20000010879 */
[----:B------:R-:W2:Y:S01]  /*14800*/  MUFU.EX2 R142, R142 ;  /* 0x0000008e008e7308 */ /* 0x000ea20000000800 */
[----:B------:R-:W-:-:S02]  /*14810*/  FFMA.FTZ R191, R58, c[0x0][0x23c], -R121 ;  /* 0x00008f003abf7a23 */ /* 0x000fc40000010879 */
[--C-:B------:R-:W-:Y:S01]  /*14820*/  FFMA.FTZ R58, R93, c[0x0][0x23c], -R126.reuse ;  /* 0x00008f005d3a7a23 */ /* 0x100fe2000001087e */
[----:B-1----:R-:W-:Y:S01]  /*14830*/  F2FP.PACK_AB R48, R132, R133 ;  /* 0x000000858430723e */ /* 0x002fe200000000ff */
[--C-:B------:R-:W-:Y:S01]  /*14840*/  FFMA.FTZ R93, R95, c[0x0][0x23c], -R126.reuse ;  /* 0x00008f005f5d7a23 */ /* 0x100fe2000001087e */
[----:B------:R-:W-:Y:S01]  /*14850*/  F2FP.PACK_AB R49, R139, R136 ;  /* 0x000000888b31723e */ /* 0x000fe200000000ff */
[--C-:B------:R-:W-:Y:S01]  /*14860*/  FFMA.FTZ R59, R59, c[0x0][0x23c], -R126.reuse ;  /* 0x00008f003b3b7a23 */ /* 0x100fe2000001087e */
[----:B------:R-:W-:Y:S01]  /*14870*/  F2FP.PACK_AB R50, R135, R134 ;  /* 0x000000868732723e */ /* 0x000fe200000000ff */
[----:B------:R-:W-:Y:S01]  /*14880*/  MUFU.EX2 R144, R144 ;  /* 0x0000009000907308 */ /* 0x000fe20000000800 */
[----:B------:R-:W-:Y:S01]  /*14890*/  F2FP.PACK_AB R51, R141, R138 ;  /* 0x0000008a8d33723e */ /* 0x000fe200000000ff */
[----:B------:R-:W-:Y:S02]  /*148a0*/  FFMA.FTZ R68, R68, c[0x0][0x23c], -R126 ;  /* 0x00008f0044447a23 */ /* 0x000fe4000001087e */
[----:B------:R-:W-:-:S02]  /*148b0*/  FFMA.FTZ R92, R92, c[0x0][0x23c], -R121 ;  /* 0x00008f005c5c7a23 */ /* 0x000fc40000010879 */
[--C-:B------:R-:W-:Y:S02]  /*148c0*/  FFMA.FTZ R57, R57, c[0x0][0x23c], -R121.reuse ;  /* 0x00008f0039397a23 */ /* 0x100fe40000010879 */
[C---:B-----5:R-:W-:Y:S01]  /*148d0*/  HMMA.16816.F32 R12, R48.reuse, R36, R12 ;  /* 0x00000024300c723c */ /* 0x060fe2000000180c */
[----:B------:R-:W-:Y:S01]  /*148e0*/  MUFU.EX2 R147, R147 ;  /* 0x0000009300937308 */ /* 0x000fe20000000800 */
[--C-:B------:R-:W-:Y:S02]  /*148f0*/  FFMA.FTZ R94, R94, c[0x0][0x23c], -R121.reuse ;  /* 0x00008f005e5e7a23 */ /* 0x100fe40000010879 */
[--C-:B------:R-:W-:Y:S02]  /*14900*/  FFMA.FTZ R95, R66, c[0x0][0x23c], -R121.reuse ;  /* 0x00008f00425f7a23 */ /* 0x100fe40000010879 */
[----:B------:R-:W-:Y:S02]  /*14910*/  FFMA.FTZ R66, R99, c[0x0][0x23c], -R126 ;  /* 0x00008f0063427a23 */ /* 0x000fe4000001087e */
[----:B------:R-:W-:Y:S01]  /*14920*/  HMMA.16816.F32 R16, R48, R38, R16 ;  /* 0x000000263010723c */ /* 0x000fe20000001810 */
[----:B------:R-:W1:Y:S01]  /*14930*/  LDSM.16.MT88.4 R36, [R235+0xb800] ;  /* 0x00b80000eb24783b */ /* 0x000e620000004200 */
[----:B------:R-:W-:Y:S01]  /*14940*/  MUFU.EX2 R146, R146 ;  /* 0x0000009200927308 */ /* 0x000fe20000000800 */
[----:B------:R-:W-:-:S02]  /*14950*/  FFMA.FTZ R176, R65, c[0x0][0x23c], -R121 ;  /* 0x00008f0041b07a23 */ /* 0x000fc40000010879 */
[--C-:B------:R-:W-:Y:S02]  /*14960*/  FFMA.FTZ R67, R67, c[0x0][0x23c], -R126.reuse ;  /* 0x00008f0043437a23 */ /* 0x100fe4000001087e */
[--C-:B------:R-:W-:Y:S01]  /*14970*/  FFMA.FTZ R99, R103, c[0x0][0x23c], -R126.reuse ;  /* 0x00008f0067637a23 */ /* 0x100fe2000001087e */
[C---:B---3--:R-:W-:Y:S01]  /*14980*/  HMMA.16816.F32 R24, R48.reuse, R40, R24 ;  /* 0x000000283018723c */ /* 0x048fe20000001818 */
[--C-:B------:R-:W-:Y:S01]  /*14990*/  FFMA.FTZ R72, R72, c[0x0][0x23c], -R126.reuse ;  /* 0x00008f0048487a23 */ /* 0x100fe2000001087e */
[----:B------:R-:W3:Y:S01]  /*149a0*/  MUFU.EX2 R149, R149 ;  /* 0x0000009500957308 */ /* 0x000ee20000000800 */
[--C-:B------:R-:W-:Y:S02]  /*149b0*/  FFMA.FTZ R97, R97, c[0x0][0x23c], -R121.reuse ;  /* 0x00008f0061617a23 */ /* 0x100fe40000010879 */
[--C-:B------:R-:W-:Y:S02]  /*149c0*/  FFMA.FTZ R65, R101, c[0x0][0x23c], -R121.reuse ;  /* 0x00008f0065417a23 */ /* 0x100fe40000010879 */
[----:B------:R-:W-:Y:S01]  /*149d0*/  FFMA.FTZ R70, R70, c[0x0][0x23c], -R121 ;  /* 0x00008f0046467a23 */ /* 0x000fe20000010879 */
[----:B------:R-:W-:Y:S01]  /*149e0*/  HMMA.16816.F32 R4, R48, R42, R4 ;  /* 0x0000002a3004723c */ /* 0x000fe20000001804 */
[----:B------:R-:W5:Y:S01]  /*149f0*/  LDSM.16.MT88.4 R40, [R233+0xb800] ;  /* 0x00b80000e928783b */ /* 0x000f620000004200 */
[----:B------:R-:W-:Y:S01]  /*14a00*/  MUFU.EX2 R150, R150 ;  /* 0x0000009600967308 */ /* 0x000fe20000000800 */
[----:B------:R-:W-:-:S02]  /*14a10*/  FFMA.FTZ R182, R71, c[0x0][0x23c], -R126 ;  /* 0x00008f0047b67a23 */ /* 0x000fc4000001087e */
[--C-:B------:R-:W-:Y:S02]  /*14a20*/  FFMA.FTZ R71, R108, c[0x0][0x23c], -R126.reuse ;  /* 0x00008f006c477a23 */ /* 0x100fe4000001087e */
[--C-:B------:R-:W-:Y:S01]  /*14a30*/  FFMA.FTZ R108, R69, c[0x0][0x23c], -R121.reuse ;  /* 0x00008f00456c7a23 */ /* 0x100fe20000010879 */
[C---:B--2---:R-:W-:Y:S01]  /*14a40*/  HMMA.16816.F32 R32, R48.reuse, R28, R32 ;  /* 0x0000001c3020723c */ /* 0x044fe20000001820 */
[--C-:B------:R-:W-:Y:S01]  /*14a50*/  FFMA.FTZ R101, R107, c[0x0][0x23c], -R126.reuse ;  /* 0x00008f006b657a23 */ /* 0x100fe2000001087e */
[----:B------:R-:W2:Y:S01]  /*14a60*/  MUFU.EX2 R151, R151 ;  /* 0x0000009700977308 */ /* 0x000ea20000000800 */
[----:B------:R-:W-:Y:S02]  /*14a70*/  FFMA.FTZ R76, R76, c[0x0][0x23c], -R126 ;  /* 0x00008f004c4c7a23 */ /* 0x000fe4000001087e */
[--C-:B------:R-:W-:Y:S02]  /*14a80*/  FFMA.FTZ R103, R105, c[0x0][0x23c], -R121.reuse ;  /* 0x00008f0069677a23 */ /* 0x100fe40000010879 */
[--C-:B------:R-:W-:Y:S01]  /*14a90*/  FFMA.FTZ R69, R104, c[0x0][0x23c], -R121.reuse ;  /* 0x00008f0068457a23 */ /* 0x100fe20000010879 */
[----:B------:R-:W-:Y:S01]  /*14aa0*/  HMMA.16816.F32 R20, R48, R30, R20 ;  /* 0x0000001e3014723c */ /* 0x000fe20000001814 */
[----:B------:R-:W5:Y:S01]  /*14ab0*/  LDSM.16.MT88.4 R28, [R232+0xb800] ;  /* 0x00b80000e81c783b */ /* 0x000f620000004200 */
[----:B------:R-:W-:Y:S01]  /*14ac0*/  MUFU.EX2 R155, R155 ;  /* 0x0000009b009b7308 */ /* 0x000fe20000000800 */
[----:B------:R-:W-:-:S02]  /*14ad0*/  FFMA.FTZ R74, R74, c[0x0][0x23c], -R121 ;  /* 0x00008f004a4a7a23 */ /* 0x000fc40000010879 */
[--C-:B------:R-:W-:Y:S02]  /*14ae0*/  FFMA.FTZ R105, R110, c[0x0][0x23c], -R126.reuse ;  /* 0x00008f006e697a23 */ /* 0x100fe4000001087e */
[--C-:B------:R-:W-:Y:S01]  /*14af0*/  FFMA.FTZ R110, R81, c[0x0][0x23c], -R126.reuse ;  /* 0x00008f00516e7a23 */ /* 0x100fe2000001087e */
[C---:B----4-:R-:W-:Y:S01]  /*14b00*/  HMMA.16816.F32 R44, R48.reuse, R52, R44 ;  /* 0x00000034302c723c */ /* 0x050fe2000000182c */
[--C-:B------:R-:W-:Y:S01]  /*14b10*/  FFMA.FTZ R81, R106, c[0x0][0x23c], -R121.reuse ;  /* 0x00008f006a517a23 */ /* 0x100fe20000010879 */
[----:B------:R-:W4:Y:S01]  /*14b20*/  MUFU.EX2 R152, R152 ;  /* 0x0000009800987308 */ /* 0x000f220000000800 */
[--C-:B------:R-:W-:Y:S02]  /*14b30*/  FFMA.FTZ R106, R73, c[0x0][0x23c], -R121.reuse ;  /* 0x00008f00496a7a23 */ /* 0x100fe40000010879 */
[----:B------:R-:W-:Y:S02]  /*14b40*/  FFMA.FTZ R73, R100, c[0x0][0x23c], -R121 ;  /* 0x00008f0064497a23 */ /* 0x000fe40000010879 */
[--C-:B------:R-:W-:Y:S01]  /*14b50*/  FFMA.FTZ R104, R109, c[0x0][0x23c], -R126.reuse ;  /* 0x00008f006d687a23 */ /* 0x100fe2000001087e */
[----:B------:R-:W-:Y:S01]  /*14b60*/  HMMA.16816.F32 R8, R48, R54, R8 ;  /* 0x000000363008723c */ /* 0x000fe20000001808 */
[----:B------:R-:W4:Y:S01]  /*14b70*/  LDSM.16.MT88.4 R52, [R231+0xb800] ;  /* 0x00b80000e734783b */ /* 0x000f220000004200 */
[----:B------:R-:W-:Y:S01]  /*14b80*/  MUFU.EX2 R154, R154 ;  /* 0x0000009a009a7308 */ /* 0x000fe20000000800 */
[----:B------:R-:W-:-:S02]  /*14b90*/  FFMA.FTZ R75, R75, c[0x0][0x23c], -R126 ;  /* 0x00008f004b4b7a23 */ /* 0x000fc4000001087e */
[----:B------:R-:W-:Y:S02]  /*14ba0*/  FFMA.FTZ R100, R79, c[0x0][0x23c], -R121 ;  /* 0x00008f004f647a23 */ /* 0x000fe40000010879 */
[----:B------:R-:W-:Y:S01]  /*14bb0*/  F2FP.PACK_AB R48, R142, R143 ;  /* 0x0000008f8e30723e */ /* 0x000fe200000000ff */
[----:B------:R-:W-:Y:S01]  /*14bc0*/  FFMA.FTZ R251, R251, R128, R124 ;  /* 0x00000080fbfb7223 */ /* 0x000fe2000001007c */
[----:B---3--:R-:W-:Y:S01]  /*14bd0*/  F2FP.PACK_AB R49, R149, R146 ;  /* 0x000000929531723e */ /* 0x008fe200000000ff */
[----:B------:R-:W-:Y:S01]  /*14be0*/  MUFU.EX2 R157, R157 ;  /* 0x0000009d009d7308 */ /* 0x000fe20000000800 */
[----:B------:R-:W-:Y:S01]  /*14bf0*/  F2FP.PACK_AB R50, R147, R144 ;  /* 0x000000909332723e */ /* 0x000fe200000000ff */
[----:B------:R-:W-:Y:S01]  /*14c00*/  FFMA.FTZ R2, R250, R2, R119 ;  /* 0x00000002fa027223 */ /* 0x000fe20000010077 */
[----:B--2---:R-:W-:Y:S01]  /*14c10*/  F2FP.PACK_AB R51, R151, R150 ;  /* 0x000000969733723e */ /* 0x004fe200000000ff */
[----:B------:R-:W-:Y:S02]  /*14c20*/  FADD.FTZ R122, R122, R251 ;  /* 0x000000fb7a7a7221 */ /* 0x000fe40000010000 */
[----:B------:R-:W-:-:S02]  /*14c30*/  FADD.FTZ R63, R63, R2 ;  /* 0x000000023f3f7221 */ /* 0x000fc40000010000 */
        /* <DEDUP_REMOVED lines=9> */
[----:B------:R-:W2:Y:S01]  /*14cd0*/  LDSM.16.MT88.4 R36, [R235+0xc000] ;  /* 0x00c00000eb24783b */ /* 0x000ea20000004200 */
[----:B------:R-:W-:-:S02]  /*14ce0*/  FFMA.FTZ R63, R77, c[0x0][0x23c], -R121 ;  /* 0x00008f004d3f7a23 */ /* 0x000fc40000010879 */
[----:B------:R-:W-:Y:S02]  /*14cf0*/  FFMA.FTZ R77, R83, c[0x0][0x23c], -R121 ;  /* 0x00008f00534d7a23 */ /* 0x000fe40000010879 */
[----:B------:R-:W-:Y:S01]  /*14d00*/  MUFU.EX2 R160, R160 ;  /* 0x000000a000a07308 */ /* 0x000fe20000000800 */
[----:B------:R-:W-:Y:S01]  /*14d10*/  FADD.FTZ R148, R148, R129 ;  /* 0x0000008194947221 */ /* 0x000fe20000010000 */
[C---:B-----5:R-:W-:Y:S01]  /*14d20*/  HMMA.16816.F32 R24, R48.reuse, R40, R24 ;  /* 0x000000283018723c */ /* 0x060fe20000001818 */
[--C-:B------:R-:W-:Y:S02]  /*14d30*/  FFMA.FTZ R102, R102, c[0x0][0x23c], -R121.reuse ;  /* 0x00008f0066667a23 */ /* 0x100fe40000010879 */
[----:B------:R-:W-:Y:S02]  /*14d40*/  FFMA.FTZ R96, R96, c[0x0][0x23c], -R121 ;  /* 0x00008f0060607a23 */ /* 0x000fe40000010879 */
        /* <DEDUP_REMOVED lines=21> */
[C---:B----4-:R-:W-:Y:S01]  /*14ea0*/  HMMA.16816.F32 R44, R48.reuse, R52, R44 ;  /* 0x00000034302c723c */ /* 0x050fe2000000182c */
[----:B------:R-:W-:Y:S02]  /*14eb0*/  FADD.FTZ R134, R135, R134 ;  /* 0x0000008687867221 */ /* 0x000fe40000010000 */
[----:B------:R-:W-:Y:S02]  /*14ec0*/  FADD.FTZ R141, R141, R138 ;  /* 0x0000008a8d8d7221 */ /* 0x000fe40000010000 */
[--C-:B------:R-:W-:Y:S01]  /*14ed0*/  FFMA.FTZ R79, R84, c[0x0][0x23c], -R126.reuse ;  /* 0x00008f00544f7a23 */ /* 0x100fe2000001087e */
[----:B------:R-:W4:Y:S01]  /*14ee0*/  MUFU.EX2 R172, R172 ;  /* 0x000000ac00ac7308 */ /* 0x000f220000000800 */
[----:B------:R-:W-:Y:S01]  /*14ef0*/  FADD.FTZ R146, R146, R141 ;  /* 0x0000008d92927221 */ /* 0x000fe20000010000 */
[----:B------:R-:W-:Y:S01]  /*14f00*/  HMMA.16816.F32 R8, R48, R54, R8 ;  /* 0x000000363008723c */ /* 0x000fe20000001808 */
[----:B------:R-:W4:Y:S01]  /*14f10*/  LDSM.16.MT88.4 R52, [R231+0xc000] ;  /* 0x00c00000e734783b */ /* 0x000f220000004200 */
[----:B------:R-:W-:-:S02]  /*14f20*/  FFMA.FTZ R83, R91, c[0x0][0x23c], -R126 ;  /* 0x00008f005b537a23 */ /* 0x000fc4000001087e */
[----:B------:R-:W-:Y:S02]  /*14f30*/  FADD.FTZ R149, R149, R146 ;  /* 0x0000009295957221 */ /* 0x000fe40000010000 */
[----:B------:R-:W-:Y:S01]  /*14f40*/  MUFU.EX2 R175, R175 ;  /* 0x000000af00af7308 */ /* 0x000fe20000000800 */
[----:B------:R-:W-:Y:S01]  /*14f50*/  F2FP.PACK_AB R48, R152, R155 ;  /* 0x0000009b9830723e */ /* 0x000fe200000000ff */
[----:B------:R-:W-:Y:S01]  /*14f60*/  FADD.FTZ R150, R150, R149 ;  /* 0x0000009596967221 */ /* 0x000fe20000010000 */
[----:B-1----:R-:W-:Y:S01]  /*14f70*/  F2FP.PACK_AB R49, R159, R158 ;  /* 0x0000009e9f31723e */ /* 0x002fe200000000ff */
[----:B------:R-:W-:Y:S01]  /*14f80*/  FFMA.FTZ R62, R112, c[0x0][0x23c], -R126 ;  /* 0x00008f00703e7a23 */ /* 0x000fe2000001087e */
[----:B------:R-:W-:Y:S01]  /*14f90*/  F2FP.PACK_AB R50, R157, R154 ;  /* 0x0000009a9d32723e */ /* 0x000fe200000000ff */
[----:B------:R-:W-:Y:S01]  /*14fa0*/  FADD.FTZ R151, R151, R150 ;  /* 0x0000009697977221 */ /* 0x000fe20000010000 */
[----:B---3--:R-:W-:Y:S01]  /*14fb0*/  F2FP.PACK_AB R51, R161, R160 ;  /* 0x000000a0a133723e */ /* 0x008fe200000000ff */
[----:B------:R-:W1:Y:S01]  /*14fc0*/  MUFU.EX2 R178, R178 ;  /* 0x000000b200b27308 */ /* 0x000e620000000800 */
[----:B------:R-:W-:-:S02]  /*14fd0*/  FFMA.FTZ R78, R78, c[0x0][0x23c], -R126 ;  /* 0x00008f004e4e7a23 */ /* 0x000fc4000001087e */
[----:B------:R-:W-:Y:S02]  /*14fe0*/  FADD.FTZ R158, R158, R151 ;  /* 0x000000979e9e7221 */ /* 0x000fe40000010000 */
[----:B------:R-:W-:Y:S01]  /*14ff0*/  FFMA.FTZ R91, R88, c[0x0][0x23c], -R121 ;  /* 0x00008f00585b7a23 */ /* 0x000fe20000010879 */
[C---:B--2---:R-:W-:Y:S01]  /*15000*/  HMMA.16816.F32 R12, R48.reuse, R36, R12 ;  /* 0x00000024300c723c */ /* 0x044fe2000000180c */
[----:B------:R-:W-:Y:S01]  /*15010*/  FADD.FTZ R159, R159, R158 ;  /* 0x0000009e9f9f7221 */ /* 0x000fe20000010000 */
[----:B------:R-:W-:Y:S01]  /*15020*/  MUFU.EX2 R184, R184 ;  /* 0x000000b800b87308 */ /* 0x000fe20000000800 */
[--C-:B------:R-:W-:Y:S01]  /*15030*/  FFMA.FTZ R88, R117, c[0x0][0x23c], -R126.reuse ;  /* 0x00008f0075587a23 */ /* 0x100fe2000001087e */
[----:B------:R-:W-:Y:S01]  /*15040*/  LDSM.16.MT88.4 R148, [R233+0x11800] ;  /* 0x01180000e994783b */ /* 0x000fe20000004200 */
[----:B------:R-:W-:Y:S02]  /*15050*/  FADD.FTZ R84, R160, R159 ;  /* 0x0000009fa0547221 */ /* 0x000fe40000010000 */
[----:B------:R-:W-:Y:S01]  /*15060*/  FFMA.FTZ R251, R89, c[0x0][0x23c], -R126 ;  /* 0x00008f0059fb7a23 */ /* 0x000fe2000001087e */
[----:B------:R-:W-:Y:S01]  /*15070*/  HMMA.16816.F32 R16, R48, R38, R16 ;  /* 0x000000263010723c */ /* 0x000fe20000001810 */
[----:B------:R-:W2:Y:S01]  /*15080*/  LDSM.16.MT88.4 R36, [R235+0xc800] ;  /* 0x00c80000eb24783b */ /* 0x000ea20000004200 */
[----:B------:R-:W3:Y:S01]  /*15090*/  MUFU.EX2 R177, R177 ;  /* 0x000000b100b17308 */ /* 0x000ee20000000800 */
[----:B------:R-:W-:-:S02]  /*150a0*/  FADD.FTZ R84, R161, R84 ;  /* 0x00000054a1547221 */ /* 0x000fc40000010000 */
[--C-:B------:R-:W-:Y:S02]  /*150b0*/  FFMA.FTZ R250, R86, c[0x0][0x23c], -R121.reuse ;  /* 0x00008f0056fa7a23 */ /* 0x100fe40000010879 */
[----:B------:R-:W-:Y:S01]  /*150c0*/  FFMA.FTZ R114, R114, c[0x0][0x23c], -R121 ;  /* 0x00008f0072727a23 */ /* 0x000fe20000010879 */
[C---:B-----5:R-:W-:Y:S02]  /*150d0*/  HMMA.16816.F32 R24, R48.reuse, R40, R24 ;  /* 0x000000283018723c */ /* 0x060fe40000001818 */
[----:B------:R-:W-:Y:S06]  /*150e0*/  MUFU.EX2 R181, R181 ;  /* 0x000000b500b57308 */ /* 0x000fec0000000800 */
[C---:B------:R-:W-:Y:S01]  /*150f0*/  HMMA.16816.F32 R4, R48.reuse, R42, R4 ;  /* 0x0000002a3004723c */ /* 0x040fe20000001804 */
[----:B------:R-:W5:Y:S01]  /*15100*/  LDSM.16.MT88.4 R40, [R233+0xc800] ;  /* 0x00c80000e928783b */ /* 0x000f620000004200 */
[----:B------:R-:W-:Y:S06]  /*15110*/  MUFU.EX2 R186, R186 ;  /* 0x000000ba00ba7308 */ /* 0x000fec0000000800 */
[C---:B------:R-:W-:Y:S02]  /*15120*/  HMMA.16816.F32 R32, R48.reuse, R28, R32 ;  /* 0x0000001c3020723c */ /* 0x040fe40000001820 */
[----:B------:R-:W-:Y:S06]  /*15130*/  MUFU.EX2 R185, R185 ;  /* 0x000000b900b97308 */ /* 0x000fec0000000800 */
[C---:B------:R-:W-:Y:S01]  /*15140*/  HMMA.16816.F32 R20, R48.reuse, R30, R20 ;  /* 0x0000001e3014723c */ /* 0x040fe20000001814 */
[----:B------:R-:W3:Y:S01]  /*15150*/  LDSM.16.MT88.4 R28, [R232+0xc800] ;  /* 0x00c80000e81c783b */ /* 0x000ee20000004200 */
[----:B------:R-:W1:Y:S06]  /*15160*/  MUFU.EX2 R188, R188 ;  /* 0x000000bc00bc7308 */ /* 0x000e6c0000000800 */
[C---:B----4-:R-:W-:Y:S02]  /*15170*/  HMMA.16816.F32 R44, R48.reuse, R52, R44 ;  /* 0x00000034302c723c */ /* 0x050fe4000000182c */
[----:B------:R-:W-:Y:S06]  /*15180*/  MUFU.EX2 R187, R187 ;  /* 0x000000bb00bb7308 */ /* 0x000fec0000000800 */
[----:B------:R-:W-:Y:S01]  /*15190*/  HMMA.16816.F32 R8, R48, R54, R8 ;  /* 0x000000363008723c */ /* 0x000fe20000001808 */
[----:B------:R-:W4:Y:S01]  /*151a0*/  LDSM.16.MT88.4 R52, [R231+0xc800] ;  /* 0x00c80000e734783b */ /* 0x000f220000004200 */
[----:B------:R-:W2:Y:S05]  /*151b0*/  MUFU.EX2 R190, R190 ;  /* 0x000000be00be7308 */ /* 0x000eaa0000000800 */
[----:B------:R-:W-:-:S02]  /*151c0*/  F2FP.PACK_AB R48, R162, R163 ;  /* 0x000000a3a230723e */ /* 0x000fc400000000ff */
[----:B------:R-:W-:Y:S01]  /*151d0*/  F2FP.PACK_AB R49, R172, R167 ;  /* 0x000000a7ac31723e */ /* 0x000fe200000000ff */
[----:B------:R-:W-:Y:S01]  /*151e0*/  MUFU.EX2 R189, R189 ;  /* 0x000000bd00bd7308 */ /* 0x000fe20000000800 */
[----:B------:R-:W-:Y:S01]  /*151f0*/  F2FP.PACK_AB R50, R170, R165 ;  /* 0x000000a5aa32723e */ /* 0x000fe200000000ff */
[----:B------:R-:W-:Y:S01]  /*15200*/  FADD.FTZ R167, R167, R84 ;  /* 0x00000054a7a77221 */ /* 0x000fe20000010000 */
[----:B-1----:R-:W-:Y:S01]  /*15210*/  F2FP.PACK_AB R51, R178, R175 ;  /* 0x000000afb233723e */ /* 0x002fe200000000ff */
[----:B------:R-:W-:Y:S02]  /*15220*/  FFMA.FTZ R84, R116, c[0x0][0x23c], -R126 ;  /* 0x00008f0074547a23 */ /* 0x000fe4000001087e */
        /* <DEDUP_REMOVED lines=8> */
[----:B------:R-:W-:Y:S02]  /*152b0*/  MUFU.EX2 R194, R194 ;  /* 0x000000c200c27308 */ /* 0x000fe40000000800 */
[C---:B-----5:R-:W-:Y:S06]  /*152c0*/  HMMA.16816.F32 R24, R48.reuse, R40, R24 ;  /* 0x000000283018723c */ /* 0x060fec0000001818 */
[----:B------:R-:W-:Y:S02]  /*152d0*/  MUFU.EX2 R173, R173 ;  /* 0x000000ad00ad7308 */ /* 0x000fe40000000800 */
[C---:B------:R-:W-:Y:S01]  /*152e0*/  HMMA.16816.F32 R4, R48.reuse, R42, R4 ;  /* 0x0000002a3004723c */ /* 0x040fe20000001804 */
[----:B------:R-:W5:Y:S05]  /*152f0*/  LDSM.16.MT88.4 R40, [R233+0xd000] ;  /* 0x00d00000e928783b */ /* 0x000f6a0000004200 */
[----:B------:R-:W1:Y:S02]  /*15300*/  MUFU.EX2 R174, R174 ;  /* 0x000000ae00ae7308 */ /* 0x000e640000000800 */
[C---:B---3--:R-:W-:Y:S06]  /*15310*/  HMMA.16816.F32 R32, R48.reuse, R28, R32 ;  /* 0x0000001c3020723c */ /* 0x048fec0000001820 */
[----:B------:R-:W-:Y:S02]  /*15320*/  MUFU.EX2 R180, R180 ;  /* 0x000000b400b47308 */ /* 0x000fe40000000800 */
[C---:B------:R-:W-:Y:S01]  /*15330*/  HMMA.16816.F32 R20, R48.reuse, R30, R20 ;  /* 0x0000001e3014723c */ /* 0x040fe20000001814 */
[----:B------:R-:W3:Y:S05]  /*15340*/  LDSM.16.MT88.4 R28, [R232+0xd000] ;  /* 0x00d00000e81c783b */ /* 0x000eea0000004200 */
[----:B------:R-:W1:Y:S02]  /*15350*/  MUFU.EX2 R183, R183 ;  /* 0x000000b700b77308 */ /* 0x000e640000000800 */
[C---:B----4-:R-:W-:Y:S06]  /*15360*/  HMMA.16816.F32 R44, R48.reuse, R52, R44 ;  /* 0x00000034302c723c */ /* 0x050fec000000182c */
[----:B------:R-:W-:Y:S02]  /*15370*/  MUFU.EX2 R171, R171 ;  /* 0x000000ab00ab7308 */ /* 0x000fe40000000800 */
[----:B------:R-:W-:Y:S01]  /*15380*/  HMMA.16816.F32 R8, R48, R54, R8 ;  /* 0x000000363008723c */ /* 0x000fe20000001808 */
[----:B------:R-:W4:Y:S05]  /*15390*/  LDSM.16.MT88.4 R52, [R231+0xd000] ;  /* 0x00d00000e734783b */ /* 0x000f2a0000004200 */
[----:B------:R-:W1:Y:S01]  /*153a0*/  MUFU.EX2 R56, R56 ;  /* 0x0000003800387308 */ /* 0x000e620000000800 */
[----:B------:R-:W-:-:S02]  /*153b0*/  F2FP.PACK_AB R48, R177, R184 ;  /* 0x000000b8b130723e */ /* 0x000fc400000000ff */
[----:B------:R-:W-:Y:S01]  /*153c0*/  F2FP.PACK_AB R49, R188, R185 ;  /* 0x000000b9bc31723e */ /* 0x000fe200000000ff */
[----:B------:R-:W-:Y:S01]  /*153d0*/  FADD.FTZ R185, R185, R178 ;  /* 0x000000b2b9b97221 */ /* 0x000fe20000010000 */
[----:B------:R-:W-:Y:S02]  /*153e0*/  F2FP.PACK_AB R50, R186, R181 ;  /* 0x000000b5ba32723e */ /* 0x000fe400000000ff */
[----:B------:R-:W-:Y:S01]  /*153f0*/  F2FP.PACK_AB R51, R190, R187 ;  /* 0x000000bbbe33723e */ /* 0x000fe200000000ff */
        /* <DEDUP_REMOVED lines=8> */
[----:B------:R-:W-:Y:S06]  /*15480*/  MUFU.EX2 R168, R168 ;  /* 0x000000a800a87308 */ /* 0x000fec0000000800 */
[C---:B-----5:R-:W-:Y:S02]  /*15490*/  HMMA.16816.F32 R24, R48.reuse, R40, R24 ;  /* 0x000000283018723c */ /* 0x060fe40000001818 */
[----:B------:R-:W5:Y:S06]  /*154a0*/  MUFU.EX2 R3, R3 ;  /* 0x0000000300037308 */ /* 0x000f6c0000000800 */
[C---:B------:R-:W-:Y:S01]  /*154b0*/  HMMA.16816.F32 R4, R48.reuse, R42, R4 ;  /* 0x0000002a3004723c */ /* 0x040fe20000001804 */
[----:B------:R-:W2:Y:S01]  /*154c0*/  LDSM.16.MT88.4 R40, [R233+0xd800] ;  /* 0x00d80000e928783b */ /* 0x000ea20000004200 */
[----:B------:R-:W-:Y:S06]  /*154d0*/  MUFU.EX2 R130, R130 ;  /* 0x0000008200827308 */ /* 0x000fec0000000800 */
[C---:B---3--:R-:W-:Y:S02]  /*154e0*/  HMMA.16816.F32 R32, R48.reuse, R28, R32 ;  /* 0x0000001c3020723c */ /* 0x048fe40000001820 */
[----:B------:R-:W3:Y:S06]  /*154f0*/  MUFU.EX2 R191, R191 ;  /* 0x000000bf00bf7308 */ /* 0x000eec0000000800 */
[C---:B------:R-:W-:Y:S01]  /*15500*/  HMMA.16816.F32 R20, R48.reuse, R30, R20 ;  /* 0x0000001e3014723c */ /* 0x040fe20000001814 */
[----:B------:R-:W3:Y:S01]  /*15510*/  LDSM.16.MT88.4 R28, [R232+0xd800] ;  /* 0x00d80000e81c783b */ /* 0x000ee20000004200 */
[----:B------:R-:W-:Y:S06]  /*15520*/  MUFU.EX2 R58, R58 ;  /* 0x0000003a003a7308 */ /* 0x000fec0000000800 */
[C---:B----4-:R-:W-:Y:S02]  /*15530*/  HMMA.16816.F32 R44, R48.reuse, R52, R44 ;  /* 0x00000034302c723c */ /* 0x050fe4000000182c */
[----:B------:R-:W4:Y:S06]  /*15540*/  MUFU.EX2 R59, R59 ;  /* 0x0000003b003b7308 */ /* 0x000f2c0000000800 */
[----:B------:R-:W-:Y:S01]  /*15550*/  HMMA.16816.F32 R8, R48, R54, R8 ;  /* 0x000000363008723c */ /* 0x000fe20000001808 */
[----:B------:R-:W3:Y:S01]  /*15560*/  LDSM.16.MT88.4 R52, [R231+0xd800] ;  /* 0x00d80000e734783b */ /* 0x000ee20000004200 */
[----:B------:R-:W-:Y:S05]  /*15570*/  MUFU.EX2 R93, R93 ;  /* 0x0000005d005d7308 */ /* 0x000fea0000000800 */
[----:B-1----:R-:W-:-:S02]  /*15580*/  F2FP.PACK_AB R48, R192, R189 ;  /* 0x000000bdc030723e */ /* 0x002fc400000000ff */
[----:B------:R-:W-:Y:S01]  /*15590*/  F2FP.PACK_AB R49, R174, R173 ;  /* 0x000000adae31723e */ /* 0x000fe200000000ff */
[----:B------:R-:W-:Y:S01]  /*155a0*/  MUFU.EX2 R68, R68 ;  /* 0x0000004400447308 */ /* 0x000fe20000000800 */
[----:B------:R-:W-:Y:S02]  /*155b0*/  F2FP.PACK_AB R50, R194, R179 ;  /* 0x000000b3c232723e */ /* 0x000fe400000000ff */
[----:B------:R-:W-:-:S05]  /*155c0*/  F2FP.PACK_AB R51, R183, R180 ;  /* 0x000000b4b733723e */ /* 0x000fca00000000ff */
[----:B------:R-:W-:Y:S02]  /*155d0*/  MUFU.EX2 R92, R92 ;  /* 0x0000005c005c7308 */ /* 0x000fe40000000800 */
[C---:B--2---:R-:W-:Y:S06]  /*155e0*/  HMMA.16816.F32 R12, R48.reuse, R36, R12 ;  /* 0x00000024300c723c */ /* 0x044fec000000180c */
[----:B------:R-:W1:Y:S02]  /*155f0*/  MUFU.EX2 R57, R57 ;  /* 0x0000003900397308 */ /* 0x000e640000000800 */
[C---:B------:R-:W-:Y:S01]  /*15600*/  HMMA.16816.F32 R16, R48.reuse, R38, R16 ;  /* 0x000000263010723c */ /* 0x040fe20000001810 */
[----:B------:R-:W2:Y:S05]  /*15610*/  LDSM.16.MT88.4 R36, [R235+0xe000] ;  /* 0x00e00000eb24783b */ /* 0x000eaa0000004200 */
        /* <DEDUP_REMOVED lines=8> */
[C---:B------:R-:W-:Y:S01]  /*156a0*/  HMMA.16816.F32 R20, R48.reuse, R30, R20 ;  /* 0x0000001e3014723c */ /* 0x040fe20000001814 */
[----:B------:R-:W1:Y:S05]  /*156b0*/  LDSM.16.MT88.4 R28, [R232+0xe000] ;  /* 0x00e00000e81c783b */ /* 0x000e6a0000004200 */
[----:B------:R-:W-:Y:S02]  /*156c0*/  MUFU.EX2 R99, R99 ;  /* 0x0000006300637308 */ /* 0x000fe40000000800 */
[C---:B------:R-:W-:Y:S06]  /*156d0*/  HMMA.16816.F32 R44, R48.reuse, R52, R44 ;  /* 0x00000034302c723c */ /* 0x040fec000000182c */
[----:B------:R-:W-:Y:S02]  /*156e0*/  MUFU.EX2 R72, R72 ;  /* 0x0000004800487308 */ /* 0x000fe40000000800 */
[----:B------:R-:W-:Y:S01]  /*156f0*/  HMMA.16816.F32 R8, R48, R54, R8 ;  /* 0x000000363008723c */ /* 0x000fe20000001808 */
[----:B------:R-:W3:Y:S05]  /*15700*/  LDSM.16.MT88.4 R52, [R231+0xe000] ;  /* 0x00e00000e734783b */ /* 0x000eea0000004200 */
[----:B------:R-:W-:Y:S01]  /*15710*/  MUFU.EX2 R97, R97 ;  /* 0x0000006100617308 */ /* 0x000fe20000000800 */
[----:B------:R-:W-:-:S02]  /*15720*/  F2FP.PACK_AB R48, R56, R171 ;  /* 0x000000ab3830723e */ /* 0x000fc400000000ff */
[----:B-----5:R-:W-:Y:S02]  /*15730*/  F2FP.PACK_AB R49, R3, R168 ;  /* 0x000000a80331723e */ /* 0x020fe400000000ff */
[----:B------:R-:W-:Y:S02]  /*15740*/  F2FP.PACK_AB R50, R64, R169 ;  /* 0x000000a94032723e */ /* 0x000fe400000000ff */
[----:B------:R-:W-:Y:S01]  /*15750*/  F2FP.PACK_AB R51, R191, R130 ;  /* 0x00000082bf33723e */ /* 0x000fe200000000ff */
[----:B------:R-:W5:Y:S06]  /*15760*/  MUFU.EX2 R176, R176 ;  /* 0x000000b000b07308 */ /* 0x000f6c0000000800 */
[C---:B--2---:R-:W-:Y:S02]  /*15770*/  HMMA.16816.F32 R12, R48.reuse, R36, R12 ;  /* 0x00000024300c723c */ /* 0x044fe4000000180c */
        /* <DEDUP_REMOVED lines=18> */
[----:B------:R-:W1:Y:S05]  /*158a0*/  MUFU.EX2 R108, R108 ;  /* 0x0000006c006c7308 */ /* 0x000e6a0000000800 */
[----:B----4-:R-:W-:-:S02]  /*158b0*/  F2FP.PACK_AB R48, R59, R58 ;  /* 0x0000003a3b30723e */ /* 0x010fc400000000ff */
[----:B------:R-:W-:Y:S01]  /*158c0*/  F2FP.PACK_AB R49, R57, R92 ;  /* 0x0000005c3931723e */ /* 0x000fe200000000ff */
[----:B------:R-:W-:Y:S01]  /*158d0*/  MUFU.EX2 R69, R69 ;  /* 0x0000004500457308 */ /* 0x000fe20000000800 */
[----:B------:R-:W-:Y:S02]  /*158e0*/  F2FP.PACK_AB R50, R68, R93 ;  /* 0x0000005d4432723e */ /* 0x000fe400000000ff */
[----:B------:R-:W-:-:S05]  /*158f0*/  F2FP.PACK_AB R51, R95, R94 ;  /* 0x0000005e5f33723e */ /* 0x000fca00000000ff */
[----:B------:R-:W4:Y:S02]  /*15900*/  MUFU.EX2 R74, R74 ;  /* 0x0000004a004a7308 */ /* 0x000f240000000800 */
[C---:B--2---:R-:W-:Y:S06]  /*15910*/  HMMA.16816.F32 R12, R48.reuse, R36, R12 ;  /* 0x00000024300c723c */ /* 0x044fec000000180c */
[----:B------:R-:W-:Y:S02]  /*15920*/  MUFU.EX2 R104, R104 ;  /* 0x0000006800687308 */ /* 0x000fe40000000800 */
[C---:B------:R-:W-:Y:S01]  /*15930*/  HMMA.16816.F32 R16, R48.reuse, R38, R16 ;  /* 0x000000263010723c */ /* 0x040fe20000001810 */
[----:B------:R-:W2:Y:S05]  /*15940*/  LDSM.16.MT88.4 R36, [R235+0xf000] ;  /* 0x00f00000eb24783b */ /* 0x000eaa0000004200 */
[----:B------:R-:W2:Y:S02]  /*15950*/  MUFU.EX2 R75, R75 ;  /* 0x0000004b004b7308 */ /* 0x000ea40000000800 */
        /* <DEDUP_REMOVED lines=9> */
[----:B------:R-:W1:Y:S02]  /*159f0*/  MUFU.EX2 R106, R106 ;  /* 0x0000006a006a7308 */ /* 0x000e640000000800 */
[C---:B---3--:R-:W-:Y:S06]  /*15a00*/  HMMA.16816.F32 R44, R48.reuse, R52, R44 ;  /* 0x00000034302c723c */ /* 0x048fec000000182c */
[----:B------:R-:W-:Y:S02]  /*15a10*/  MUFU.EX2 R73, R73 ;  /* 0x0000004900497308 */ /* 0x000fe40000000800 */
[----:B------:R-:W-:Y:S01]  /*15a20*/  HMMA.16816.F32 R8, R48, R54, R8 ;  /* 0x000000363008723c */ /* 0x000fe20000001808 */
[----:B------:R-:W3:Y:S05]  /*15a30*/  LDSM.16.MT88.4 R52, [R231+0xf000] ;  /* 0x00f00000e734783b */ /* 0x000eea0000004200 */
[----:B------:R-:W1:Y:S01]  /*15a40*/  MUFU.EX2 R100, R100 ;  /* 0x0000006400647308 */ /* 0x000e620000000800 */
[----:B------:R-:W-:-:S02]  /*15a50*/  F2FP.PACK_AB R48, R67, R66 ;  /* 0x000000424330723e */ /* 0x000fc400000000ff */
[----:B-----5:R-:W-:Y:S02]  /*15a60*/  F2FP.PACK_AB R49, R176, R97 ;  /* 0x00000061b031723e */ /* 0x020fe400000000ff */
[----:B------:R-:W-:Y:S02]  /*15a70*/  F2FP.PACK_AB R50, R72, R99 ;  /* 0x000000634832723e */ /* 0x000fe400000000ff */
[----:B------:R-:W-:Y:S01]  /*15a80*/  F2FP.PACK_AB R51, R70, R65 ;  /* 0x000000414633723e */ /* 0x000fe200000000ff */
        /* <DEDUP_REMOVED lines=15> */
[----:B------:R-:W-:Y:S06]  /*15b80*/  MUFU.EX2 R78, R78 ;  /* 0x0000004e004e7308 */ /* 0x000fec0000000800 */
[C---:B---3--:R-:W-:Y:S02]  /*15b90*/  HMMA.16816.F32 R44, R48.reuse, R52, R44 ;  /* 0x00000034302c723c */ /* 0x048fe4000000182c */
[----:B------:R-:W-:Y:S06]  /*15ba0*/  MUFU.EX2 R83, R83 ;  /* 0x0000005300537308 */ /* 0x000fec0000000800 */
[----:B------:R-:W-:Y:S01]  /*15bb0*/  HMMA.16816.F32 R8, R48, R54, R8 ;  /* 0x000000363008723c */ /* 0x000fe20000001808 */
[----:B------:R-:W3:Y:S01]  /*15bc0*/  LDSM.16.MT88.4 R52, [R231+0xf800] ;  /* 0x00f80000e734783b */ /* 0x000ee20000004200 */
[----:B------:R-:W-:Y:S05]  /*15bd0*/  MUFU.EX2 R91, R91 ;  /* 0x0000005b005b7308 */ /* 0x000fea0000000800 */
[----:B------:R-:W-:-:S02]  /*15be0*/  F2FP.PACK_AB R48, R182, R101 ;  /* 0x00000065b630723e */ /* 0x000fc400000000ff */
[----:B------:R-:W-:Y:S01]  /*15bf0*/  F2FP.PACK_AB R49, R108, R103 ;  /* 0x000000676c31723e */ /* 0x000fe200000000ff */
[----:B------:R-:W-:Y:S01]  /*15c00*/  MUFU.EX2 R84, R84 ;  /* 0x0000005400547308 */ /* 0x000fe20000000800 */
[----:B------:R-:W-:Y:S02]  /*15c10*/  F2FP.PACK_AB R50, R76, R71 ;  /* 0x000000474c32723e */ /* 0x000fe400000000ff */
[----:B----4-:R-:W-:-:S05]  /*15c20*/  F2FP.PACK_AB R51, R74, R69 ;  /* 0x000000454a33723e */ /* 0x010fca00000000ff */
[----:B------:R-:W-:Y:S02]  /*15c30*/  MUFU.EX2 R88, R88 ;  /* 0x0000005800587308 */ /* 0x000fe40000000800 */
[C---:B--2---:R-:W-:Y:S06]  /*15c40*/  HMMA.16816.F32 R12, R48.reuse, R36, R12 ;  /* 0x00000024300c723c */ /* 0x044fec000000180c */
[----:B------:R-:W-:Y:S02]  /*15c50*/  MUFU.EX2 R251, R251 ;  /* 0x000000fb00fb7308 */ /* 0x000fe40000000800 */
[C---:B------:R-:W-:Y:S01]  /*15c60*/  HMMA.16816.F32 R16, R48.reuse, R38, R16 ;  /* 0x000000263010723c */ /* 0x040fe20000001810 */
[----:B------:R-:W2:Y:S05]  /*15c70*/  LDSM.16.MT88.4 R36, [R235+0x10000] ;  /* 0x01000000eb24783b */ /* 0x000eaa0000004200 */
[----:B------:R-:W-:Y:S02]  /*15c80*/  MUFU.EX2 R250, R250 ;  /* 0x000000fa00fa7308 */ /* 0x000fe40000000800 */
[C---:B-1----:R-:W-:Y:S08]  /*15c90*/  HMMA.16816.F32 R24, R48.reuse, R40, R24 ;  /* 0x000000283018723c */ /* 0x042ff00000001818 */
[C---:B------:R-:W-:Y:S01]  /*15ca0*/  HMMA.16816.F32 R4, R48.reuse, R42, R4 ;  /* 0x0000002a3004723c */ /* 0x040fe20000001804 */
[----:B------:R-:W1:Y:S07]  /*15cb0*/  LDSM.16.MT88.4 R40, [R233+0x10000] ;  /* 0x01000000e928783b */ /* 0x000e6e0000004200 */
[C---:B-----5:R-:W-:Y:S08]  /*15cc0*/  HMMA.16816.F32 R32, R48.reuse, R28, R32 ;  /* 0x0000001c3020723c */ /* 0x060ff00000001820 */
        /* <DEDUP_REMOVED lines=12> */
[----:B------:R-:W-:Y:S01]  /*15d90*/  FFMA.FTZ R85, R82, c[0x0][0x23c], -R121 ;  /* 0x00008f0052557a23 */ /* 0x000fe20000010879 */
[----:B------:R-:W-:Y:S01]  /*15da0*/  F2FP.PACK_AB R51, R100, R73 ;  /* 0x000000496433723e */ /* 0x000fe200000000ff */
[----:B------:R-:W3:Y:S06]  /*15db0*/  MUFU.EX2 R53, R53 ;  /* 0x0000003500357308 */ /* 0x000eec0000000800 */
        /* <DEDUP_REMOVED lines=8> */
[----:B------:R-:W1:Y:S07]  /*15e40*/  LDSM.16.MT88.4 R40, [R235+0x10800] ;  /* 0x01080000eb28783b */ /* 0x000e6e0000004200 */
[C---:B----4-:R-:W-:Y:S08]  /*15e50*/  HMMA.16816.F32 R32, R48.reuse, R28, R32 ;  /* 0x0000001c3020723c */ /* 0x050ff00000001820 */
[C---:B------:R-:W-:Y:S01]  /*15e60*/  HMMA.16816.F32 R20, R48.reuse, R30, R20 ;  /* 0x0000001e3014723c */ /* 0x040fe20000001814 */
[----:B------:R-:W4:Y:S07]  /*15e70*/  LDSM.16.MT88.4 R28, [R233+0x10800] ;  /* 0x01080000e91c783b */ /* 0x000f2e0000004200 */
[C---:B--2---:R-:W-:Y:S08]  /*15e80*/  HMMA.16816.F32 R44, R48.reuse, R36, R44 ;  /* 0x00000024302c723c */ /* 0x044ff0000000182c */
[----:B------:R-:W-:Y:S01]  /*15e90*/  HMMA.16816.F32 R8, R48, R38, R8 ;  /* 0x000000263008723c */ /* 0x000fe20000001808 */
[----:B------:R-:W2:Y:S06]  /*15ea0*/  LDSM.16.MT88.4 R36, [R232+0x10800] ;  /* 0x01080000e824783b */ /* 0x000eac0000004200 */
[----:B---3--:R-:W-:-:S02]  /*15eb0*/  F2FP.PACK_AB R48, R53, R52 ;  /* 0x000000343530723e */ /* 0x008fc400000000ff */
[----:B------:R-:W-:Y:S02]  /*15ec0*/  F2FP.PACK_AB R49, R63, R2 ;  /* 0x000000023f31723e */ /* 0x000fe400000000ff */
[----:B-----5:R-:W-:Y:S02]  /*15ed0*/  F2FP.PACK_AB R50, R55, R54 ;  /* 0x000000363732723e */ /* 0x020fe400000000ff */
[----:B------:R-:W-:-:S07]  /*15ee0*/  F2FP.PACK_AB R51, R77, R0 ;  /* 0x000000004d33723e */ /* 0x000fce00000000ff */
[C---:B-1----:R-:W-:Y:S07]  /*15ef0*/  HMMA.16816.F32 R12, R48.reuse, R40, R12 ;  /* 0x00000028300c723c */ /* 0x042fee000000180c */
[----:B------:R-:W-:Y:S01]  /*15f00*/  FADD.FTZ R41, R143, R134 ;  /* 0x000000868f297221 */ /* 0x000fe20000010000 */
[----:B------:R-:W-:Y:S01]  /*15f10*/  HMMA.16816.F32 R16, R48, R42, R16 ;  /* 0x0000002a3010723c */ /* 0x000fe20000001810 */
[----:B------:R-:W-:Y:S02]  /*15f20*/  F2FP.PACK_AB R134, R251, R88 ;  /* 0x00000058fb86723e */ /* 0x000fe400000000ff */
[----:B------:R-:W-:-:S02]  /*15f30*/  FADD.FTZ R41, R142, R41 ;  /* 0x000000298e297221 */ /* 0x000fc40000010000 */
[----:B------:R-:W-:Y:S02]  /*15f40*/  LDSM.16.MT88.4 R140, [R232+0x11800] ;  /* 0x01180000e88c783b */ /* 0x000fe40000004200 */
[----:B------:R-:W-:Y:S01]  /*15f50*/  FADD.FTZ R80, R144, R41 ;  /* 0x0000002990507221 */ /* 0x000fe20000010000 */
[----:B----4-:R-:W-:Y:S01]  /*15f60*/  HMMA.16816.F32 R24, R48, R28, R24 ;  /* 0x0000001c3018723c */ /* 0x010fe20000001818 */
[----:B------:R-:W1:Y:S02]  /*15f70*/  LDSM.16.MT88.4 R40, [R231+0x10800] ;  /* 0x01080000e728783b */ /* 0x000e640000004200 */
[----:B------:R-:W-:-:S04]  /*15f80*/  FADD.FTZ R80, R147, R80 ;  /* 0x0000005093507221 */ /* 0x000fc80000010000 */
[----:B------:R-:W-:Y:S01]  /*15f90*/  FADD.FTZ R29, R155, R80 ;  /* 0x000000509b1d7221 */ /* 0x000fe20000010000 */
[----:B------:R-:W-:Y:S01]  /*15fa0*/  HMMA.16816.F32 R4, R48, R30, R4 ;  /* 0x0000001e3004723c */ /* 0x000fe20000001804 */
[----:B------:R-:W-:Y:S02]  /*15fb0*/  FFMA.FTZ R80, R98, c[0x0][0x23c], -R121 ;  /* 0x00008f0062507a23 */ /* 0x000fe40000010879 */
[----:B------:R-:W-:-:S04]  /*15fc0*/  FADD.FTZ R29, R152, R29 ;  /* 0x0000001d981d7221 */ /* 0x000fc80000010000 */
[----:B------:R-:W-:Y:S01]  /*15fd0*/  FADD.FTZ R154, R154, R29 ;  /* 0x0000001d9a9a7221 */ /* 0x000fe20000010000 */
[----:B------:R-:W3:Y:S01]  /*15fe0*/  MUFU.EX2 R80, R80 ;  /* 0x0000005000507308 */ /* 0x000ee20000000800 */
[----:B------:R-:W4:Y:S01]  /*15ff0*/  LDSM.16.MT88.4 R28, [R235+0x11000] ;  /* 0x01100000eb1c783b */ /* 0x000f220000004200 */
[C---:B--2---:R-:W-:Y:S01]  /*16000*/  HMMA.16816.F32 R32, R48.reuse, R36, R32 ;  /* 0x000000243020723c */ /* 0x044fe20000001820 */
[----:B------:R-:W-:Y:S02]  /*16010*/  FADD.FTZ R82, R157, R154 ;  /* 0x0000009a9d527221 */ /* 0x000fe40000010000 */
[----:B------:R-:W-:Y:S02]  /*16020*/  LDSM.16.MT88.4 R156, [R235+0x11800] ;  /* 0x01180000eb9c783b */ /* 0x000fe40000004200 */
[----:B------:R-:W-:Y:S02]  /*16030*/  FADD.FTZ R163, R163, R82 ;  /* 0x00000052a3a37221 */ /* 0x000fe40000010000 */
[----:B------:R-:W-:Y:S01]  /*16040*/  FFMA.FTZ R82, R115, c[0x0][0x23c], -R121 ;  /* 0x00008f0073527a23 */ /* 0x000fe20000010879 */
[----:B------:R-:W-:Y:S01]  /*16050*/  HMMA.16816.F32 R20, R48, R38, R20 ;  /* 0x000000263014723c */ /* 0x000fe20000001814 */
[----:B------:R-:W-:Y:S01]  /*16060*/  FADD.FTZ R162, R162, R163 ;  /* 0x000000a3a2a27221 */ /* 0x000fe20000010000 */
[----:B------:R-:W2:Y:S03]  /*16070*/  LDSM.16.MT88.4 R36, [R233+0x11000] ;  /* 0x01100000e924783b */ /* 0x000ea60000004200 */
[----:B------:R-:W5:Y:S01]  /*16080*/  MUFU.EX2 R82, R82 ;  /* 0x0000005200527308 */ /* 0x000f620000000800 */
[----:B------:R-:W-:-:S04]  /*16090*/  FADD.FTZ R107, R165, R162 ;  /* 0x000000a2a56b7221 */ /* 0x000fc80000010000 */
[----:B------:R-:W-:Y:S01]  /*160a0*/  FADD.FTZ R107, R170, R107 ;  /* 0x0000006baa6b7221 */ /* 0x000fe20000010000 */
[C---:B-1----:R-:W-:Y:S07]  /*160b0*/  HMMA.16816.F32 R44, R48.reuse, R40, R44 ;  /* 0x00000028302c723c */ /* 0x042fee000000182c */
[----:B------:R-:W-:Y:S01]  /*160c0*/  FADD.FTZ R40, R184, R107 ;  /* 0x0000006bb8287221 */ /* 0x000fe20000010000 */
[----:B------:R-:W-:Y:S01]  /*160d0*/  HMMA.16816.F32 R8, R48, R42, R8 ;  /* 0x0000002a3008723c */ /* 0x000fe20000001808 */
[----:B------:R-:W-:-:S02]  /*160e0*/  FFMA.FTZ R107, R90, c[0x0][0x23c], -R126 ;  /* 0x00008f005a6b7a23 */ /* 0x000fc4000001087e */
[----:B------:R-:W-:-:S04]  /*160f0*/  FADD.FTZ R40, R177, R40 ;  /* 0x00000028b1287221 */ /* 0x000fc80000010000 */
[----:B------:R-:W-:Y:S01]  /*16100*/  FADD.FTZ R181, R181, R40 ;  /* 0x00000028b5b57221 */ /* 0x000fe20000010000 */
[----:B------:R-:W-:Y:S01]  /*16110*/  F2FP.PACK_AB R48, R79, R62 ;  /* 0x0000003e4f30723e */ /* 0x000fe200000000ff */
[----:B------:R-:W1:Y:S01]  /*16120*/  MUFU.EX2 R107, R107 ;  /* 0x0000006b006b7308 */ /* 0x000e620000000800 */
[----:B---3--:R-:W-:Y:S01]  /*16130*/  F2FP.PACK_AB R49, R85, R80 ;  /* 0x000000505531723e */ /* 0x008fe200000000ff */
[----:B------:R-:W-:Y:S01]  /*16140*/  FADD.FTZ R186, R186, R181 ;  /* 0x000000b5baba7221 */ /* 0x000fe20000010000 */
[----:B------:R-:W-:Y:S01]  /*16150*/  F2FP.PACK_AB R50, R83, R78 ;  /* 0x0000004e5332723e */ /* 0x000fe200000000ff */
[----:B------:R-:W3:Y:S01]  /*16160*/  LDSM.16.MT88.4 R40, [R232+0x11000] ;  /* 0x01100000e828783b */ /* 0x000ee20000004200 */
[----:B-----5:R-:W-:Y:S01]  /*16170*/  F2FP.PACK_AB R51, R91, R82 ;  /* 0x000000525b33723e */ /* 0x020fe200000000ff */
[----:B------:R-:W-:-:S04]  /*16180*/  FADD.FTZ R189, R189, R186 ;  /* 0x000000babdbd7221 */ /* 0x000fc80000010000 */
[----:B------:R-:W-:Y:S02]  /*16190*/  FADD.FTZ R192, R192, R189 ;  /* 0x000000bdc0c07221 */ /* 0x000fe40000010000 */
[----:B----4-:R-:W-:Y:S02]  /*161a0*/  HMMA.16816.F32 R12, R48, R28, R12 ;  /* 0x0000001c300c723c */ /* 0x010fe4000000180c */
[----:B------:R-:W-:Y:S01]  /*161b0*/  FADD.FTZ R179, R179, R192 ;  /* 0x000000c0b3b37221 */ /* 0x000fe20000010000 */
[----:B-1----:R-:W-:-:S03]  /*161c0*/  F2FP.PACK_AB R132, R107, R84 ;  /* 0x000000546b84723e */ /* 0x002fc600000000ff */
        /* <DEDUP_REMOVED lines=8> */
[----:B------:R-:W-:Y:S01]  /*16250*/  FADD.FTZ R169, R169, R56 ;  /* 0x00000038a9a97221 */ /* 0x000fe20000010000 */
[----:B------:R-:W1:Y:S01]  /*16260*/  LDSM.16.MT88.4 R28, [R231+0x11000] ;  /* 0x01100000e71c783b */ /* 0x000e620000004200 */
        /* <DEDUP_REMOVED lines=14> */
[----:B------:R-:W-:Y:S01]  /*16350*/  HMMA.16816.F32 R20, R48, R42, R20 ;  /* 0x0000002a3014723c */ /* 0x000fe20000001814 */
[----:B------:R-:W-:Y:S02]  /*16360*/  FADD.FTZ R38, R66, R39 ;  /* 0x0000002742267221 */ /* 0x000fe40000010000 */
[----:B------:R-:W-:Y:S02]  /*16370*/  FADD.FTZ R57, R57, R92 ;  /* 0x0000005c39397221 */ /* 0x000fe40000010000 */
[----:B------:R-:W-:Y:S02]  /*16380*/  FFMA.FTZ R36, R87, c[0x0][0x23c], -R121 ;  /* 0x00008f0057247a23 */ /* 0x000fe40000010879 */
[----:B------:R-:W-:-:S02]  /*16390*/  FADD.FTZ R94, R94, R57 ;  /* 0x000000395e5e7221 */ /* 0x000fc40000010000 */
[----:B------:R-:W-:Y:S02]  /*163a0*/  FFMA.FTZ R37, R118, c[0x0][0x23c], -R121 ;  /* 0x00008f0076257a23 */ /* 0x000fe40000010879 */
[----:B------:R-:W-:Y:S01]  /*163b0*/  FADD.FTZ R94, R95, R94 ;  /* 0x0000005e5f5e7221 */ /* 0x000fe20000010000 */
[----:B------:R-:W2:Y:S01]  /*163c0*/  MUFU.EX2 R36, R36 ;  /* 0x0000002400247308 */ /* 0x000ea20000000800 */
[----:B------:R-:W-:Y:S02]  /*163d0*/  FADD.FTZ R38, R67, R38 ;  /* 0x0000002643267221 */ /* 0x000fe40000010000 */
[----:B------:R-:W-:Y:S02]  /*163e0*/  FADD.FTZ R97, R97, R94 ;  /* 0x0000005e61617221 */ /* 0x000fe40000010000 */
[----:B------:R-:W-:Y:S01]  /*163f0*/  FADD.FTZ R99, R99, R38 ;  /* 0x0000002663637221 */ /* 0x000fe20000010000 */
[----:B-1----:R-:W-:Y:S01]  /*16400*/  HMMA.16816.F32 R44, R48, R28, R44 ;  /* 0x0000001c302c723c */ /* 0x002fe2000000182c */
[----:B------:R-:W-:Y:S01]  /*16410*/  FADD.FTZ R176, R176, R97 ;  /* 0x00000061b0b07221 */ /* 0x000fe20000010000 */
[----:B------:R-:W1:Y:S01]  /*16420*/  MUFU.EX2 R37, R37 ;  /* 0x0000002500257308 */ /* 0x000e620000000800 */
[----:B------:R-:W-:-:S02]  /*16430*/  FADD.FTZ R72, R72, R99 ;  /* 0x0000006348487221 */ /* 0x000fc40000010000 */
[----:B------:R-:W-:Y:S02]  /*16440*/  FADD.FTZ R65, R65, R176 ;  /* 0x000000b041417221 */ /* 0x000fe40000010000 */
[----:B------:R-:W-:Y:S01]  /*16450*/  FADD.FTZ R101, R101, R72 ;  /* 0x0000004865657221 */ /* 0x000fe20000010000 */
[----:B------:R-:W-:Y:S01]  /*16460*/  HMMA.16816.F32 R8, R48, R30, R8 ;  /* 0x0000001e3008723c */ /* 0x000fe20000001808 */
[----:B------:R-:W-:Y:S01]  /*16470*/  FADD.FTZ R70, R70, R65 ;  /* 0x0000004146467221 */ /* 0x000fe20000010000 */
[----:B--2---:R-:W-:Y:S01]  /*16480*/  F2FP.PACK_AB R133, R36, R3 ;  /* 0x000000032485723e */ /* 0x004fe200000000ff */
[----:B------:R-:W-:Y:S02]  /*16490*/  FADD.FTZ R182, R182, R101 ;  /* 0x00000065b6b67221 */ /* 0x000fe40000010000 */
[----:B------:R-:W-:Y:S02]  /*164a0*/  FADD.FTZ R103, R103, R70 ;  /* 0x0000004667677221 */ /* 0x000fe40000010000 */
[----:B------:R-:W-:-:S02]  /*164b0*/  FADD.FTZ R29, R71, R182 ;  /* 0x000000b6471d7221 */ /* 0x000fc40000010000 */
[----:B------:R-:W-:Y:S01]  /*164c0*/  FADD.FTZ R108, R108, R103 ;  /* 0x000000676c6c7221 */ /* 0x000fe20000010000 */
[----:B-1----:R-:W-:Y:S01]  /*164d0*/  F2FP.PACK_AB R135, R250, R37 ;  /* 0x00000025fa87723e */ /* 0x002fe200000000ff */
[----:B------:R-:W-:Y:S02]  /*164e0*/  FADD.FTZ R29, R76, R29 ;  /* 0x0000001d4c1d7221 */ /* 0x000fe40000010000 */
[----:B------:R-:W-:-:S04]  /*164f0*/  FADD.FTZ R69, R69, R108 ;  /* 0x0000006c45457221 */ /* 0x000fc80000010000 */
[----:B------:R-:W-:Y:S01]  /*16500*/  FADD.FTZ R74, R74, R69 ;  /* 0x000000454a4a7221 */ /* 0x000fe20000010000 */
[----:B------:R-:W-:Y:S01]  /*16510*/  HMMA.16816.F32 R160, R132, R156, R12 ;  /* 0x0000009c84a0723c */ /* 0x000fe2000000180c */
[----:B------:R-:W1:Y:S02]  /*16520*/  LDSM.16.MT88.4 R12, [R231+0x11800] ;  /* 0x01180000e70c783b */ /* 0x000e640000004200 */
[----:B------:R-:W-:-:S04]  /*16530*/  FADD.FTZ R81, R81, R74 ;  /* 0x0000004a51517221 */ /* 0x000fc80000010000 */
[----:B------:R-:W-:Y:S01]  /*16540*/  FADD.FTZ R106, R106, R81 ;  /* 0x000000516a6a7221 */ /* 0x000fe20000010000 */
[C---:B------:R-:W-:Y:S07]  /*16550*/  HMMA.16816.F32 R156, R132.reuse, R158, R16 ;  /* 0x0000009e849c723c */ /* 0x040fee0000001810 */
[----:B------:R-:W-:Y:S01]  /*16560*/  FADD.FTZ R16, R104, R29 ;  /* 0x0000001d68107221 */ /* 0x000fe20000010000 */
[----:B------:R-:W-:Y:S01]  /*16570*/  HMMA.16816.F32 R152, R132, R148, R24 ;  /* 0x000000948498723c */ /* 0x000fe20000001818 */
[----:B------:R-:W-:-:S02]  /*16580*/  FADD.FTZ R19, R73, R106 ;  /* 0x0000006a49137221 */ /* 0x000fc40000010000 */
[----:B------:R-:W-:Y:S02]  /*16590*/  FADD.FTZ R16, R75, R16 ;  /* 0x000000104b107221 */ /* 0x000fe40000010000 */
[----:B------:R-:W-:Y:S02]  /*165a0*/  FADD.FTZ R19, R100, R19 ;  /* 0x0000001364137221 */ /* 0x000fe40000010000 */
[----:B------:R-:W-:Y:S01]  /*165b0*/  FADD.FTZ R17, R105, R16 ;  /* 0x0000001069117221 */ /* 0x000fe20000010000 */
[C---:B------:R-:W-:Y:S01]  /*165c0*/  HMMA.16816.F32 R144, R132.reuse, R140, R32 ;  /* 0x0000008c8490723c */ /* 0x040fe20000001820 */
[----:B------:R-:W-:Y:S02]  /*165d0*/  FADD.FTZ R2, R2, R19 ;  /* 0x0000001302027221 */ /* 0x000fe40000010000 */
[----:B------:R-:W-:Y:S02]  /*165e0*/  FADD.FTZ R17, R110, R17 ;  /* 0x000000116e117221 */ /* 0x000fe40000010000 */
[----:B------:R-:W-:Y:S01]  /*165f0*/  FADD.FTZ R63, R63, R2 ;  /* 0x000000023f3f7221 */ /* 0x000fe20000010000 */
[----:B------:R-:W-:Y:S01]  /*16600*/  MOV R2, R127 ;  /* 0x0000007f00027202 */ /* 0x000fe20000000f00 */
        /* <DEDUP_REMOVED lines=11> */
[C---:B-1----:R-:W-:Y:S01]  /*166c0*/  HMMA.16816.F32 R136, R132.reuse, R12, R44 ;  /* 0x0000000c8488723c */ /* 0x042fe2000000182c */
        /* <DEDUP_REMOVED lines=9> */
[----:B------:R-:W-:Y:S02]  /*16760*/  FADD.FTZ R84, R84, R83 ;  /* 0x0000005354547221 */ /* 0x000fe40000010000 */
[----:B------:R-:W-:Y:S02]  /*16770*/  FADD.FTZ R37, R37, R36 ;  /* 0x0000002425257221 */ /* 0x000fe40000010000 */
[----:B------:R-:W-:Y:S02]  /*16780*/  FADD.FTZ R107, R107, R84 ;  /* 0x000000546b6b7221 */ /* 0x000fe40000010000 */
[----:B------:R-:W-:Y:S02]  /*16790*/  FADD.FTZ R250, R250, R37 ;  /* 0x00000025fafa7221 */ /* 0x000fe40000010000 */
[----:B------:R-:W-:-:S04]  /*167a0*/  FADD.FTZ R88, R88, R107 ;  /* 0x0000006b58587221 */ /* 0x000fc80000010000 */
[----:B------:R-:W-:Y:S02]  /*167b0*/  FADD.FTZ R251, R251, R88 ;  /* 0x00000058fbfb7221 */ /* 0x000fe40000010000 */
.L_x_2500:
[----:B------:R-:W-:-:S06]  /*167c0*/  UISETP.GE.AND UP0, UPT, UR12, 0x1, UPT ;  /* 0x000000010c00788c */ /* 0x000fcc000bf06270 */
[----:B------:R-:W-:-:S13]  /*167d0*/  PLOP3.LUT P0, PT, PT, PT, UP0, 0x80, 0x0 ;  /* 0x000000000000781c */ /* 0x000fda0003f0f008 */
[----:B------:R-:W-:Y:S05]  /*167e0*/  @!P0 BRA `(.L_x_2508) ;  /* 0x000083b000008947 */ /* 0x000fea0003800000 */
[----:B------:R-:W-:Y:S01]  /*167f0*/  IMAD.MOV.U32 R167, RZ, RZ, R0 ;  /* 0x000000ffffa77224 */ /* 0x000fe200078e0000 */
[----:B------:R-:W-:Y:S01]  /*16800*/  MOV R247, c[0x0][0x1a0] ;  /* 0x0000680000f77a02 */ /* 0x000fe20000000f00 */
[----:B------:R-:W-:Y:S01]  /*16810*/  IMAD.MOV.U32 R165, RZ, RZ, R2 ;  /* 0x000000ffffa57224 */ /* 0x000fe200078e0002 */
[----:B------:R-:W-:Y:S01]  /*16820*/  MOV R246, c[0x0][0x1a4] ;  /* 0x0000690000f67a02 */ /* 0x000fe20000000f00 */
[----:B------:R-:W-:Y:S02]  /*16830*/  ULDC.64 UR8, c[0x0][0x198] ;  /* 0x0000660000087ab9 */ /* 0x000fe40000000a00 */
[----:B------:R-:W-:Y:S02]  /*16840*/  ULDC.64 UR10, c[0x0][0x1a0] ;  /* 0x00006800000a7ab9 */ /* 0x000fe40000000a00 */
[----:B------:R-:W-:Y:S02]  /*16850*/  ULDC.64 UR6, c[0x0][0x1a0] ;  /* 0x0000680000067ab9 */ /* 0x000fe40000000a00 */
.L_x_2512:
[----:B------:R-:W-:Y:S04]  /*16860*/  DEPBAR.LE SB0, 0x0 ;  /* 0x000080000000791a */ /* 0x000fe80000000000 */
[----:B------:R-:W-:Y:S01]  /*16870*/  BAR.SYNC.DEFER_BLOCKING 0x0 ;  /* 0x0000000000007b1d */ /* 0x000fe20000010000 */
[----:B------:R-:W-:Y:S01]  /*16880*/  PLOP3.LUT P0, PT, PT, PT, UP5, 0x80, 0x0 ;  /* 0x000000000000781c */ /* 0x000fe20003f0f058 */
[----:B------:R-:W-:Y:S04]  /*16890*/  IMAD.U32 R2, R247, -0x100, RZ ;  /* 0xffffff00f7027824 */ /* 0x000fe800078e00ff */
[----:B------:R-:W-:Y:S01]  /*168a0*/  UMOV UR22, UR6 ;  /* 0x0000000600167c82 */ /* 0x000fe20008000000 */
[----:B------:R-:W-:Y:S01]  /*168b0*/  SHF.R.S32.HI R3, RZ, 0x1f, R2 ;  /* 0x0000001fff037819 */ /* 0x000fe20000011402 */
        /* <DEDUP_REMOVED lines=71> */
[----:B------:R-:W2:Y:S01]  /*16d30*/  LDG.E R3, [R12.64] ;  /* 0x000000140c037981 */ /* 0x000ea2000c1e1900 */
[----:B------:R-:W-:Y:S01]  /*16d40*/  UIADD3 UR19, UR27, UR19, URZ ;  /* 0x000000131b137290 */ /* 0x000fe2000fffe03f */
[----:B------:R-:W-:Y:S01]  /*16d50*/  IMAD.U32 R2, RZ, RZ, UR26 ;  /* 0x0000001aff027e24 */ /* 0x000fe2000f8e00ff */
[----:B---3--:R-:W-:Y:S01]  /*16d60*/  MOV R10, UR28 ;  /* 0x0000001c000a7c02 */ /* 0x008fe20008000f00 */
[----:B-1----:R-:W-:Y:S05]  /*16d70*/  IMAD.U32 R11, RZ, RZ, UR29 ;  /* 0x0000001dff0b7e24 */ /* 0x002fea000f8e00ff */
[----:B------:R-:W2:Y:S02]  /*16d80*/  LDG.E R0, [R10.64] ;  /* 0x000000140a007981 */ /* 0x000ea4000c1e1900 */
        /* <DEDUP_REMOVED lines=9> */
.L_x_2509:
[----:B------:R-:W-:Y:S01]  /*16e20*/  ISETP.GE.AND P0, PT, R244, c[0x0][0x220], PT ;  /* 0x00008800f4007a0c */ /* 0x000fe20003f06270 */
[----:B------:R-:W-:Y:S01]  /*16e30*/  UISETP.GE.AND UP0, UPT, UR12, 0x2, UPT ;  /* 0x000000020c00788c */ /* 0x000fe2000bf06270 */
[C---:B------:R-:W-:Y:S02]  /*16e40*/  LEA R4, P2, R2.reuse, R60, 0x1 ;  /* 0x0000003c02047211 */ /* 0x040fe400078408ff */
[C---:B------:R-:W-:Y:S02]  /*16e50*/  IADD3 R208, R237.reuse, 0x800, RZ ;  /* 0x00000800edd07810 */ /* 0x040fe40007ffe0ff */
[CCC-:B------:R-:W-:Y:S02]  /*16e60*/  LEA.HI.X R5, R2.reuse, R61.reuse, R3.reuse, 0x1, P2 ;  /* 0x0000003d02057211 */ /* 0x1c0fe400010f0c03 */
[C---:B------:R-:W-:Y:S02]  /*16e70*/  IADD3 R212, R237.reuse, 0x1000, RZ ;  /* 0x00001000edd47810 */ /* 0x040fe40007ffe0ff */
[----:B------:R-:W-:Y:S03]  /*16e80*/  IADD3 R216, R237, 0x1800, RZ ;  /* 0x00001800edd87810 */ /* 0x000fe60007ffe0ff */
[----:B------:R-:W-:Y:S01]  /*16e90*/  @P0 STS.128 [R242+0xa000], RZ ;  /* 0x00a000fff2000388 */ /* 0x000fe20000000c00 */
[----:B------:R-:W-:Y:S01]  /*16ea0*/  @!P0 IADD3 R31, P1, R2, UR25, RZ ;  /* 0x00000019021f8c10 */ /* 0x000fe2000ff3e0ff */
[C-C-:B------:R-:W-:Y:S01]  /*16eb0*/  @!P0 IMAD.WIDE.U32 R34, R247.reuse, 0x30, R2.reuse ;  /* 0x00000030f7228825 */ /* 0x140fe200078e0002 */
[----:B------:R-:W-:Y:S02]  /*16ec0*/  @!P0 LEA R29, P3, R247, R2, 0x5 ;  /* 0x00000002f71d8211 */ /* 0x000fe400078628ff */
[----:B------:R-:W-:Y:S01]  /*16ed0*/  @!P0 IADD3.X R0, R3, UR23, RZ, P1, !PT ;  /* 0x0000001703008c10 */ /* 0x000fe20008ffe4ff */
[----:B------:R-:W-:Y:S01]  /*16ee0*/  @!P0 IMAD R28, R246, 0x30, RZ ;  /* 0x00000030f61c8824 */ /* 0x000fe200078e02ff */
[-C--:B------:R-:W-:Y:S01]  /*16ef0*/  @!P0 LEA R52, P1, R31, R60.reuse, 0x1 ;  /* 0x0000003c1f348211 */ /* 0x080fe200078208ff */
[----:B------:R-:W-:Y:S01]  /*16f00*/  @!PT LDS RZ, [RZ] ;  /* 0x00000000fffff984 */ /* 0x000fe20000000800 */
[----:B------:R-:W-:Y:S01]  /*16f10*/  @!PT LDS RZ, [RZ] ;  /* 0x00000000fffff984 */ /* 0x000fe20000000800 */
[----:B------:R-:W-:Y:S01]  /*16f20*/  @!PT LDS RZ, [RZ] ;  /* 0x00000000fffff984 */ /* 0x000fe20000000800 */
[----:B------:R1:W-:Y:S01]  /*16f30*/  @!P0 LDGSTS.E.BYPASS.LTC128B.128 [R242+0xa000], [R4.64] ;  /* 0x0a00000004f28fae */ /* 0x0003e2000b901d54 */
[-C--:B------:R-:W-:Y:S01]  /*16f40*/  @!P0 LEA R50, P4, R29, R60.reuse, 0x1 ;  /* 0x0000003c1d328211 */ /* 0x080fe200078808ff */
[----:B------:R-:W-:Y:S01]  /*16f50*/  @!P0 IMAD.WIDE.U32 R36, R247, 0x50, R2 ;  /* 0x00000050f7248825 */ /* 0x000fe200078e0002 */
[----:B------:R-:W-:Y:S02]  /*16f60*/  @!P0 LEA.HI.X R53, R31, R61, R0, 0x1, P1 ;  /* 0x0000003d1f358211 */ /* 0x000fe400008f0c00 */
[C---:B------:R-:W-:Y:S01]  /*16f70*/  @!P0 LEA.HI.X R0, R247.reuse, R3, R246, 0x5, P3 ;  /* 0x00000003f7008211 */ /* 0x040fe200018f2cf6 */
[----:B------:R-:W-:Y:S01]  /*16f80*/  @!P0 IMAD.WIDE.U32 R58, R247, 0x70, R2 ;  /* 0x00000070f73a8825 */ /* 0x000fe200078e0002 */
[----:B------:R-:W-:Y:S01]  /*16f90*/  @!P0 LEA R48, P3, R34, R60, 0x1 ;  /* 0x0000003c22308211 */ /* 0x000fe200078608ff */
[----:B------:R-:W-:Y:S01]  /*16fa0*/  @P0 STS.128 [R242+0xa800], RZ ;  /* 0x00a800fff2000388 */ /* 0x000fe20000000c00 */
[----:B------:R-:W-:Y:S01]  /*16fb0*/  @!P0 LEA.HI.X R51, R29, R61, R0, 0x1, P4 ;  /* 0x0000003d1d338211 */ /* 0x000fe200020f0c00 */
[----:B------:R-:W-:Y:S01]  /*16fc0*/  @!P0 IMAD R0, R246, 0x60, RZ ;  /* 0x00000060f6008824 */ /* 0x000fe200078e02ff */
[----:B------:R-:W-:Y:S01]  /*16fd0*/  @!P0 IADD3 R28, R28, R35, RZ ;  /* 0x000000231c1c8210 */ /* 0x000fe20007ffe0ff */
[----:B------:R-:W-:Y:S01]  /*16fe0*/  @!P0 IMAD R29, R246, 0xd0, RZ ;  /* 0x000000d0f61d8824 */ /* 0x000fe200078e02ff */
[C---:B------:R-:W-:Y:S02]  /*16ff0*/  @!P0 LEA R31, P2, R247.reuse, R2, 0x6 ;  /* 0x00000002f71f8211 */ /* 0x040fe400078430ff */
[----:B------:R-:W-:Y:S01]  /*17000*/  @!P0 LEA.HI.X R49, R34, R61, R28, 0x1, P3 ;  /* 0x0000003d22318211 */ /* 0x000fe200018f0c1c */
[----:B------:R-:W-:Y:S01]  /*17010*/  @!PT LDS RZ, [RZ] ;  /* 0x00000000fffff984 */ /* 0x000fe20000000800 */
[----:B------:R-:W-:Y:S01]  /*17020*/  @!PT LDS RZ, [RZ] ;  /* 0x00000000fffff984 */ /* 0x000fe20000000800 */
[----:B------:R-:W-:Y:S01]  /*17030*/  @!PT LDS RZ, [RZ] ;  /* 0x00000000fffff984 */ /* 0x000fe20000000800 */
[----:B------:R2:W-:Y:S01]  /*17040*/  @!P0 LDGSTS.E.BYPASS.LTC128B.128 [R242+0xa800], [R52.64] ;  /* 0x0a80000034f28fae */ /* 0x0005e2000b901d54 */
[----:B------:R-:W-:Y:S01]  /*17050*/  @!P0 LEA.HI.X R30, R247, R3, R246, 0x6, P2 ;  /* 0x00000003f71e8211 */ /* 0x000fe200010f34f6 */
[C---:B------:R-:W-:Y:S01]  /*17060*/  @!P0 IMAD R34, R246.reuse, 0x50, RZ ;  /* 0x00000050f6228824 */ /* 0x040fe200078e02ff */
[----:B------:R-:W-:Y:S01]  /*17070*/  @!P0 LEA R46, P2, R31, R60, 0x1 ;  /* 0x0000003c1f2e8211 */ /* 0x000fe200078408ff */
[C---:B------:R-:W-:Y:S01]  /*17080*/  @!P0 IMAD R28, R246.reuse, 0x70, RZ ;  /* 0x00000070f61c8824 */ /* 0x040fe200078e02ff */
[----:B------:R-:W-:Y:S02]  /*17090*/  @!P0 LEA R33, P1, R247, R2, 0x7 ;  /* 0x00000002f7218211 */ /* 0x000fe400078238ff */
[----:B------:R-:W-:Y:S01]  /*170a0*/  @!P0 LEA.HI.X R47, R31, R61, R30, 0x1, P2 ;  /* 0x0000003d1f2f8211 */ /* 0x000fe200010f0c1e */
[----:B------:R-:W-:Y:S01]  /*170b0*/  @P0 STS.128 [R242+0xb000], RZ ;  /* 0x00b000fff2000388 */ /* 0x000fe20000000c00 */
[----:B------:R-:W-:Y:S01]  /*170c0*/  @!P0 LEA.HI.X R32, R247, R3, R246, 0x7, P1 ;  /* 0x00000003f7208211 */ /* 0x000fe200008f3cf6 */
[C---:B------:R-:W-:Y:S01]  /*170d0*/  @!P0 IMAD R30, R246.reuse, 0x90, RZ ;  /* 0x00000090f61e8824 */ /* 0x040fe200078e02ff */
[CC--:B------:R-:W-:Y:S01]  /*170e0*/  @!P0 LEA R38, P1, R33.reuse, R60.reuse, 0x1 ;  /* 0x0000003c21268211 */ /* 0x0c0fe200078208ff */
[----:B------:R-:W-:Y:S01]  /*170f0*/  @!P0 IMAD R31, R246, 0xb0, RZ ;  /* 0x000000b0f61f8824 */ /* 0x000fe200078e02ff */
[----:B------:R-:W-:Y:S02]  /*17100*/  @!P0 IADD3 R34, R34, R37, RZ ;  /* 0x0000002522228210 */ /* 0x000fe40007ffe0ff */
[-C--:B------:R-:W-:Y:S01]  /*17110*/  @!P0 LEA.HI.X R39, R33, R61.reuse, R32, 0x1, P1 ;  /* 0x0000003d21278211 */ /* 0x080fe200008f0c20 */
[----:B------:R-:W-:Y:S01]  /*17120*/  @!PT LDS RZ, [RZ] ;  /* 0x00000000fffff984 */ /* 0x000fe20000000800 */
[----:B------:R-:W-:Y:S01]  /*17130*/  @!PT LDS RZ, [RZ] ;  /* 0x00000000fffff984 */ /* 0x000fe20000000800 */
[----:B------:R-:W-:Y:S01]  /*17140*/  @!PT LDS RZ, [RZ] ;  /* 0x00000000fffff984 */ /* 0x000fe20000000800 */
[----:B------:R3:W-:Y:S01]  /*17150*/  @!P0 LDGSTS.E.BYPASS.LTC128B.128 [R242+0xb000], [R50.64] ;  /* 0x0b00000032f28fae */ /* 0x0007e2000b901d54 */
[----:B------:R-:W-:Y:S01]  /*17160*/  @!P0 LEA R44, P1, R36, R60, 0x1 ;  /* 0x0000003c242c8211 */ /* 0x000fe200078208ff */
[----:B------:R-:W-:Y:S01]  /*17170*/  @!P0 IMAD R32, R246, 0xa0, RZ ;  /* 0x000000a0f6208824 */ /* 0x000fe200078e02ff */
[----:B------:R-:W-:Y:S02]  /*17180*/  @!P0 MOV R62, R2 ;  /* 0x00000002003e8202 */ /* 0x000fe40000000f00 */
[----:B------:R-:W-:Y:S02]  /*17190*/  @!P0 LEA.HI.X R45, R36, R61, R34, 0x1, P1 ;  /* 0x0000003d242d8211 */ /* 0x000fe400008f0c22 */
[----:B------:R-:W-:Y:S01]  /*171a0*/  @!P0 MOV R63, R3 ;  /* 0x00000003003f8202 */ /* 0x000fe20000000f00 */
[----:B------:R-:W-:Y:S01]  /*171b0*/  @P0 STS.128 [R242+0xb800], RZ ;  /* 0x00b800fff2000388 */ /* 0x000fe20000000c00 */
[----:B------:R-:W-:Y:S02]  /*171c0*/  @!P0 LEA R40, P3, R58, R60, 0x1 ;  /* 0x0000003c3a288211 */ /* 0x000fe400078608ff */
[----:B------:R-:W-:Y:S01]  /*171d0*/  @!P0 IADD3 R28, R28, R59, RZ ;  /* 0x0000003b1c1c8210 */ /* 0x000fe20007ffe0ff */
[C---:B------:R-:W-:Y:S01]  /*171e0*/  @!P0 IMAD.WIDE.U32 R62, R247.reuse, 0x60, R62 ;  /* 0x00000060f73e8825 */ /* 0x040fe200078e003e */
[----:B------:R-:W-:Y:S02]  /*171f0*/  @!P0 MOV R56, R2 ;  /* 0x0000000200388202 */ /* 0x000fe40000000f00 */
[----:B------:R-:W-:Y:S01]  /*17200*/  @!P0 LEA.HI.X R41, R58, R61, R28, 0x1, P3 ;  /* 0x0000003d3a298211 */ /* 0x000fe200018f0c1c */
[----:B------:R-:W-:Y:S01]  /*17210*/  @!PT LDS RZ, [RZ] ;  /* 0x00000000fffff984 */ /* 0x000fe20000000800 */
[----:B------:R-:W-:Y:S01]  /*17220*/  @!PT LDS RZ, [RZ] ;  /* 0x00000000fffff984 */ /* 0x000fe20000000800 */
[----:B------:R-:W-:Y:S01]  /*17230*/  @!PT LDS RZ, [RZ] ;  /* 0x00000000fffff984 */ /* 0x000fe20000000800 */
[----:B------:R3:W-:Y:S01]  /*17240*/  @!P0 LDGSTS.E.BYPASS.LTC128B.128 [R242+0xb800], [R48.64] ;  /* 0x0b80000030f28fae */ /* 0x0007e2000b901d54 */
[----:B------:R-:W-:Y:S01]  /*17250*/  @!P0 LEA R42, P4, R62, R60, 0x1 ;  /* 0x0000003c3e2a8211 */ /* 0x000fe200078808ff */
[----:B------:R-:W-:Y:S01]  /*17260*/  @!P0 IMAD R28, R246, 0xe0, RZ ;  /* 0x000000e0f61c8824 */ /* 0x000fe200078e02ff */
[----:B------:R-:W-:Y:S02]  /*17270*/  @!P0 IADD3 R0, R0, R63, RZ ;  /* 0x0000003f00008210 */ /* 0x000fe40007ffe0ff */
[----:B------:R-:W-:Y:S02]  /*17280*/  @!P0 MOV R57, R3 ;  /* 0x0000000300398202 */ /* 0x000fe40000000f00 */
[----:B------:R-:W-:Y:S01]  /*17290*/  @!P0 LEA.HI.X R43, R62, R61, R0, 0x1, P4 ;  /* 0x0000003d3e2b8211 */ /* 0x000fe200020f0c00 */
[----:B------:R-:W-:Y:S01]  /*172a0*/  @P0 STS.128 [R242+0xc000], RZ ;  /* 0x00c000fff2000388 */ /* 0x000fe20000000c00 */
[----:B------:R-:W-:Y:S01]  /*172b0*/  @!P0 MOV R54, R2 ;  /* 0x0000000200368202 */ /* 0x000fe20000000f00 */
[C---:B------:R-:W-:Y:S01]  /*172c0*/  @!P0 IMAD.WIDE.U32 R56, R247.reuse, 0x90, R56 ;  /* 0x00000090f7388825 */ /* 0x040fe200078e0038 */
[-C--:B------:R-:W-:Y:S02]  /*172d0*/  @!P0 MOV R55, R3.reuse ;  /* 0x0000000300378202 */ /* 0x080fe40000000f00 */
[----:B------:R-:W-:Y:S01]  /*172e0*/  @!P0 MOV R33, R3 ;  /* 0x0000000300218202 */ /* 0x000fe20000000f00 */
[----:B------:R-:W-:Y:S01]  /*172f0*/  @!P0 IMAD R0, R246, 0xf0, RZ ;  /* 0x000000f0f6008824 */ /* 0x000fe200078e02ff */
[----:B------:R-:W-:Y:S01]  /*17300*/  @!P0 LEA R36, P2, R56, R60, 0x1 ;  /* 0x0000003c38248211 */ /* 0x000fe200078408ff */
[----:B------:R-:W-:Y:S01]  /*17310*/  @!PT LDS RZ, [RZ] ;  /* 0x00000000fffff984 */ /* 0x000fe20000000800 */
[----:B------:R-:W-:Y:S01]  /*17320*/  @!PT LDS RZ, [RZ] ;  /* 0x00000000fffff984 */ /* 0x000fe20000000800 */
[----:B------:R-:W-:Y:S01]  /*17330*/  @!PT LDS RZ, [RZ] ;  /* 0x00000000fffff984 */ /* 0x000fe20000000800 */
[----:B------:R4:W-:Y:S01]  /*17340*/  @!P0 LDGSTS.E.BYPASS.LTC128B.128 [R242+0xc000], [R46.64] ;  /* 0x0c0000002ef28fae */ /* 0x0009e2000b901d54 */
[----:B------:R-:W-:Y:S01]  /*17350*/  @!P0 IADD3 R30, R30, R57, RZ ;  /* 0x000000391e1e8210 */ /* 0x000fe20007ffe0ff */
[C---:B------:R-:W-:Y:S01]  /*17360*/  @!P0 IMAD.WIDE.U32 R54, R247.reuse, 0xa0, R54 ;  /* 0x000000a0f7368825 */ /* 0x040fe200078e0036 */
[----:B------:R-:W-:Y:S02]  /*17370*/  @!P0 MOV R58, R2 ;  /* 0x00000002003a8202 */ /* 0x000fe40000000f00 */
[----:B------:R-:W-:Y:S01]  /*17380*/  @!P0 LEA.HI.X R37, R56, R61, R30, 0x1, P2 ;  /* 0x0000003d38258211 */ /* 0x000fe200010f0c1e */
[----:B------:R-:W-:Y:S01]  /*17390*/  @!P0 IMAD R30, R246, 0xc0, RZ ;  /* 0x000000c0f61e8824 */ /* 0x000fe200078e02ff */
[----:B------:R-:W-:Y:S01]  /*173a0*/  @!P0 LEA R34, P1, R54, R60, 0x1 ;  /* 0x0000003c36228211 */ /* 0x000fe200078208ff */
[----:B------:R-:W-:Y:S01]  /*173b0*/  @P0 STS.128 [R242+0xc800], RZ ;  /* 0x00c800fff2000388 */ /* 0x000fe20000000c00 */
[----:B------:R-:W-:Y:S02]  /*173c0*/  @!P0 IADD3 R32, R32, R55, RZ ;  /* 0x0000003720208210 */ /* 0x000fe40007ffe0ff */
[----:B------:R-:W-:Y:S02]  /*173d0*/  @!P0 MOV R59, R3 ;  /* 0x00000003003b8202 */ /* 0x000fe40000000f00 */
[----:B------:R-:W-:Y:S02]  /*173e0*/  @!P0 LEA.HI.X R35, R54, R61, R32, 0x1, P1 ;  /* 0x0000003d36238211 */ /* 0x000fe400008f0c20 */
[-C--:B------:R-:W-:Y:S01]  /*173f0*/  @!P0 MOV R32, R2.reuse ;  /* 0x0000000200208202 */ /* 0x080fe20000000f00 */
[----:B------:R-:W-:Y:S01]  /*17400*/  @!PT LDS RZ, [RZ] ;  /* 0x00000000fffff984 */ /* 0x000fe20000000800 */
[----:B------:R-:W-:Y:S01]  /*17410*/  @!PT LDS RZ, [RZ] ;  /* 0x00000000fffff984 */ /* 0x000fe20000000800 */
[----:B------:R-:W-:Y:S01]  /*17420*/  @!PT LDS RZ, [RZ] ;  /* 0x00000000fffff984 */ /* 0x000fe20000000800 */
[----:B------:R4:W-:Y:S01]  /*17430*/  @!P0 LDGSTS.E.BYPASS.LTC128B.128 [R242+0xc800], [R44.64] ;  /* 0x0c8000002cf28fae */ /* 0x0009e2000b901d54 */
[-C--:B------:R-:W-:Y:S01]  /*17440*/  @!P0 MOV R56, R2.reuse ;  /* 0x0000000200388202 */ /* 0x080fe20000000f00 */
[C---:B------:R-:W-:Y:S01]  /*17450*/  @!P0 IMAD.WIDE.U32 R58, R247.reuse, 0xd0, R58 ;  /* 0x000000d0f73a8825 */ /* 0x040fe200078e003a */
[-C--:B------:R-:W-:Y:S02]  /*17460*/  @!P0 MOV R57, R3.reuse ;  /* 0x0000000300398202 */ /* 0x080fe40000000f00 */
[----:B------:R-:W-:Y:S01]  /*17470*/  @!P0 MOV R54, R2 ;  /* 0x0000000200368202 */ /* 0x000fe20000000f00 */
[C---:B------:R-:W-:Y:S01]  /*17480*/  @!P0 IMAD.WIDE.U32 R32, R247.reuse, 0xc0, R32 ;  /* 0x000000c0f7208825 */ /* 0x040fe200078e0020 */
[----:B------:R-:W-:Y:S01]  /*17490*/  @!P0 MOV R55, R3 ;  /* 0x0000000300378202 */ /* 0x000fe20000000f00 */
[----:B------:R-:W-:Y:S01]  /*174a0*/  @P0 STS.128 [R242+0xd000], RZ ;  /* 0x00d000fff2000388 */ /* 0x000fe20000000c00 */
[-C--:B------:R-:W-:Y:S01]  /*174b0*/  @!P0 LEA R66, P3, R58, R60.reuse, 0x1 ;  /* 0x0000003c3a428211 */ /* 0x080fe200078608ff */
[C---:B------:R-:W-:Y:S01]  /*174c0*/  @!P0 IMAD.WIDE.U32 R2, R247.reuse, 0xb0, R2 ;  /* 0x000000b0f7028825 */ /* 0x040fe200078e0002 */
[-C--:B------:R-:W-:Y:S02]  /*174d0*/  @!P0 LEA R68, P4, R32, R60.reuse, 0x1 ;  /* 0x0000003c20448211 */ /* 0x080fe400078808ff */
[----:B------:R-:W-:Y:S01]  /*174e0*/  @!P0 IADD3 R30, R30, R33, RZ ;  /* 0x000000211e1e8210 */ /* 0x000fe20007ffe0ff */
[----:B------:R-:W-:Y:S01]  /*174f0*/  @!P0 IMAD.WIDE.U32 R56, R247, 0xe0, R56 ;  /* 0x000000e0f7388825 */ /* 0x000fe200078e0038 */
[-C--:B------:R-:W-:Y:S01]  /*17500*/  @!P0 LEA R62, P1, R2, R60.reuse, 0x1 ;  /* 0x0000003c023e8211 */ /* 0x080fe200078208ff */
[----:B------:R-:W-:Y:S01]  /*17510*/  @!PT LDS RZ, [RZ] ;  /* 0x00000000fffff984 */ /* 0x000fe20000000800 */
[----:B------:R-:W-:Y:S01]  /*17520*/  @!PT LDS RZ, [RZ] ;  /* 0x00000000fffff984 */ /* 0x000fe20000000800 */
[----:B------:R-:W-:Y:S01]  /*17530*/  @!PT LDS RZ, [RZ] ;  /* 0x00000000fffff984 */ /* 0x000fe20000000800 */
[----:B------:R5:W-:Y:S01]  /*17540*/  @!P0 LDGSTS.E.BYPASS.LTC128B.128 [R242+0xd000], [R42.64] ;  /* 0x0d0000002af28fae */ /* 0x000be2000b901d54 */
[----:B------:R-:W-:Y:S01]  /*17550*/  @!P0 IADD3 R31, R31, R3, RZ ;  /* 0x000000031f1f8210 */ /* 0x000fe20007ffe0ff */
[----:B------:R-:W-:Y:S01]  /*17560*/  @!P0 IMAD.WIDE.U32 R54, R247, 0xf0, R54 ;  /* 0x000000f0f7368825 */ /* 0x000fe200078e0036 */
[-C--:B------:R-:W-:Y:S02]  /*17570*/  @!P0 LEA.HI.X R69, R32, R61.reuse, R30, 0x1, P4 ;  /* 0x0000003d20458211 */ /* 0x080fe400020f0c1e */
[----:B------:R-:W-:Y:S02]  /*17580*/  @!P0 LEA.HI.X R63, R2, R61, R31, 0x1, P1 ;  /* 0x0000003d023f8211 */ /* 0x000fe400008f0c1f */
[----:B------:R-:W-:Y:S01]  /*17590*/  @!P0 IADD3 R2, R29, R59, RZ ;  /* 0x0000003b1d028210 */ /* 0x000fe20007ffe0ff */
[----:B------:R-:W-:Y:S01]  /*175a0*/  @P0 STS.128 [R242+0xd800], RZ ;  /* 0x00d800fff2000388 */ /* 0x000fe20000000c00 */
[-C--:B------:R-:W-:Y:S02]  /*175b0*/  @!P0 LEA R64, P2, R56, R60.reuse, 0x1 ;  /* 0x0000003c38408211 */ /* 0x080fe400078408ff */
[----:B------:R-:W-:Y:S02]  /*175c0*/  @!P0 LEA.HI.X R67, R58, R61, R2, 0x1, P3 ;  /* 0x0000003d3a438211 */ /* 0x000fe400018f0c02 */
[----:B------:R-:W-:Y:S02]  /*175d0*/  @!P0 IADD3 R28, R28, R57, RZ ;  /* 0x000000391c1c8210 */ /* 0x000fe40007ffe0ff */
[----:B------:R-:W-:Y:S01]  /*175e0*/  @!P0 LEA R60, P1, R54, R60, 0x1 ;  /* 0x0000003c363c8211 */ /* 0x000fe200078208ff */
[----:B------:R-:W-:Y:S01]  /*175f0*/  @!PT LDS RZ, [RZ] ;  /* 0x00000000fffff984 */ /* 0x000fe20000000800 */
[----:B------:R-:W-:Y:S01]  /*17600*/  @!PT LDS RZ, [RZ] ;  /* 0x00000000fffff984 */ /* 0x000fe20000000800 */
[----:B------:R-:W-:Y:S01]  /*17610*/  @!PT LDS RZ, [RZ] ;  /* 0x00000000fffff984 */ /* 0x000fe20000000800 */
[----:B------:R5:W-:Y:S01]  /*17620*/  @!P0 LDGSTS.E.BYPASS.LTC128B.128 [R242+0xd800], [R40.64] ;  /* 0x0d80000028f28fae */ /* 0x000be2000b901d54 */
[----:B------:R-:W-:Y:S02]  /*17630*/  @!P0 LEA.HI.X R65, R56, R61, R28, 0x1, P2 ;  /* 0x0000003d38418211 */ /* 0x000fe400010f0c1c */
[----:B------:R-:W-:Y:S02]  /*17640*/  @!P0 IADD3 R0, R0, R55, RZ ;  /* 0x0000003700008210 */ /* 0x000fe40007ffe0ff */
[----:B------:R-:W-:Y:S02]  /*17650*/  MOV R2, R4 ;  /* 0x0000000400027202 */ /* 0x000fe40000000f00 */
[----:B------:R-:W-:Y:S01]  /*17660*/  @!P0 LEA.HI.X R61, R54, R61, R0, 0x1, P1 ;  /* 0x0000003d363d8211 */ /* 0x000fe200008f0c00 */
[----:B------:R-:W-:Y:S01]  /*17670*/  @P0 STS.128 [R242+0xe000], RZ ;  /* 0x00e000fff2000388 */ /* 0x000fe20000000c00 */
[----:B------:R-:W-:Y:S02]  /*17680*/  MOV R3, R5 ;  /* 0x0000000500037202 */ /* 0x000fe40000000f00 */
        /* <DEDUP_REMOVED lines=41> */
[----:B------:R-:W1:Y:S08]  /*17920*/  LDSM.16.M88.4 R172, [R239+0x2000] ;  /* 0x00200000efac783b */ /* 0x000e700000000200 */
        /* <DEDUP_REMOVED lines=8> */
[----:B------:R-:W0:Y:S08]  /*179b0*/  LDGDEPBAR ;  /* 0x00000000000079af */ /* 0x000e300000000000 */
[----:B------:R-:W-:Y:S08]  /*179c0*/  LDSM.16.M88.4 R96, [R239+0x7800] ;  /* 0x00780000ef60783b */ /* 0x000ff00000000200 */
[----:B------:R-:W-:Y:S08]  /*179d0*/  LDSM.16.M88.4 R104, [R239+0x8000] ;  /* 0x00800000ef68783b */ /* 0x000ff00000000200 */
[----:B------:R-:W-:Y:S08]  /*179e0*/  LDSM.16.M88.4 R112, [R239+0x8800] ;  /* 0x00880000ef70783b */ /* 0x000ff00000000200 */
        /* <DEDUP_REMOVED lines=9> */
[C---:B------:R-:W-:Y:S01]  /*17a80*/  HMMA.16816.F32 R8, R168.reuse, R174, RZ ;  /* 0x000000aea808723c */ /* 0x040fe200000018ff */
[----:B------:R-:W4:Y:S07]  /*17a90*/  LDSM.16.M88.4 R172, [R239+0x4800] ;  /* 0x00480000efac783b */ /* 0x000f2e0000000200 */
[C---:B------:R-:W-:Y:S08]  /*17aa0*/  HMMA.16816.F32 R12, R168.reuse, R176, RZ ;  /* 0x000000b0a80c723c */ /* 0x040ff000000018ff */
[C---:B------:R-:W-:Y:S01]  /*17ab0*/  HMMA.16816.F32 R16, R168.reuse, R178, RZ ;  /* 0x000000b2a810723c */ /* 0x040fe200000018ff */
[----:B------:R-:W1:Y:S07]  /*17ac0*/  LDSM.16.M88.4 R176, [R239+0x6000] ;  /* 0x00600000efb0783b */ /* 0x000e6e0000000200 */
[C---:B------:R-:W-:Y:S08]  /*17ad0*/  HMMA.16816.F32 R20, R168.reuse, R180, RZ ;  /* 0x000000b4a814723c */ /* 0x040ff000000018ff */
[C---:B------:R-:W-:Y:S01]  /*17ae0*/  HMMA.16816.F32 R24, R168.reuse, R182, RZ ;  /* 0x000000b6a818723c */ /* 0x040fe200000018ff */
[----:B------:R-:W-:Y:S07]  /*17af0*/  LDSM.16.M88.4 R180, [R234+0x2800] ;  /* 0x00280000eab4783b */ /* 0x000fee0000000200 */
[C---:B------:R-:W-:Y:S08]  /*17b00*/  HMMA.16816.F32 R28, R168.reuse, R184, RZ ;  /* 0x000000b8a81c723c */ /* 0x040ff000000018ff */
[C---:B------:R-:W-:Y:S01]  /*17b10*/  HMMA.16816.F32 R32, R168.reuse, R186, RZ ;  /* 0x000000baa820723c */ /* 0x040fe200000018ff */
[----:B------:R-:W-:Y:S07]  /*17b20*/  LDSM.16.M88.4 R184, [R234+0x3000] ;  /* 0x00300000eab8783b */ /* 0x000fee0000000200 */
[C---:B------:R-:W-:Y:S08]  /*17b30*/  HMMA.16816.F32 R36, R168.reuse, R188, RZ ;  /* 0x000000bca824723c */ /* 0x040ff000000018ff */
[C---:B-----5:R-:W-:Y:S01]  /*17b40*/  HMMA.16816.F32 R40, R168.reuse, R190, RZ ;  /* 0x000000bea828723c */ /* 0x060fe200000018ff */
[----:B------:R-:W-:Y:S07]  /*17b50*/  LDSM.16.M88.4 R188, [R234+0x3800] ;  /* 0x00380000eabc783b */ /* 0x000fee0000000200 */
[C---:B----4-:R-:W-:Y:S07]  /*17b60*/  HMMA.16816.F32 R44, R168.reuse, R172, RZ ;  /* 0x000000aca82c723c */ /* 0x050fee00000018ff */
[----:B------:R-:W-:Y:S01]  /*17b70*/  LEA R172, R241, R240, 0x1 ;  /* 0x000000f0f1ac7211 */ /* 0x000fe200078e08ff */
[C---:B---3--:R-:W-:Y:S05]  /*17b80*/  HMMA.16816.F32 R48, R168.reuse, R174, RZ ;  /* 0x000000aea830723c */ /* 0x048fea00000018ff */
[----:B------:R-:W-:Y:S03]  /*17b90*/  LDSM.16.M88.4 R172, [R172] ;  /* 0x00000000acac783b */ /* 0x000fe60000000200 */
[C---:B--2---:R-:W-:Y:S08]  /*17ba0*/  HMMA.16816.F32 R52, R168.reuse, R192, RZ ;  /* 0x000000c0a834723c */ /* 0x044ff000000018ff */
[C---:B------:R-:W-:Y:S01]  /*17bb0*/  HMMA.16816.F32 R56, R168.reuse, R194, RZ ;  /* 0x000000c2a838723c */ /* 0x040fe200000018ff */
[----:B------:R-:W-:Y:S07]  /*17bc0*/  LDSM.16.M88.4 R192, [R234+0x4000] ;  /* 0x00400000eac0783b */ /* 0x000fee0000000200 */
[C---:B------:R-:W-:Y:S08]  /*17bd0*/  HMMA.16816.F32 R60, R168.reuse, R196, RZ ;  /* 0x000000c4a83c723c */ /* 0x040ff000000018ff */
[C---:B------:R-:W-:Y:S01]  /*17be0*/  HMMA.16816.F32 R64, R168.reuse, R198, RZ ;  /* 0x000000c6a840723c */ /* 0x040fe200000018ff */
[----:B------:R-:W-:Y:S07]  /*17bf0*/  LDSM.16.M88.4 R196, [R234+0x4800] ;  /* 0x00480000eac4783b */ /* 0x000fee0000000200 */
[C---:B-1----:R-:W-:Y:S08]  /*17c00*/  HMMA.16816.F32 R68, R168.reuse, R176, RZ ;  /* 0x000000b0a844723c */ /* 0x042ff000000018ff */
[C---:B------:R-:W-:Y:S01]  /*17c10*/  HMMA.16816.F32 R72, R168.reuse, R178, RZ ;  /* 0x000000b2a848723c */ /* 0x040fe200000018ff */
[----:B------:R-:W1:Y:S07]  /*17c20*/  LDSM.16.M88.4 R176, [R234+0x2000] ;  /* 0x00200000eab0783b */ /* 0x000e6e0000000200 */
        /* <DEDUP_REMOVED lines=15> */
[C---:B-1----:R-:W-:Y:S08]  /*17d20*/  HMMA.16816.F32 R4, R172.reuse, R176, R4 ;  /* 0x000000b0ac04723c */ /* 0x042ff00000001804 */
[C---:B------:R-:W-:Y:S01]  /*17d30*/  HMMA.16816.F32 R8, R172.reuse, R178, R8 ;  /* 0x000000b2ac08723c */ /* 0x040fe20000001808 */
[----:B------:R-:W1:Y:S07]  /*17d40*/  LDSM.16.M88.4 R176, [R234+0x6800] ;  /* 0x00680000eab0783b */ /* 0x000e6e0000000200 */
        /* <DEDUP_REMOVED lines=23> */
[----:B------:R-:W2:Y:S07]  /*17ec0*/  LDSM.16.M88.4 R168, [R234+0x8800] ;  /* 0x00880000eaa8783b */ /* 0x000eae0000000200 */
[C---:B-1----:R-:W-:Y:S07]  /*17ed0*/  HMMA.16816.F32 R76, R172.reuse, R176, R76 ;  /* 0x000000b0ac4c723c */ /* 0x042fee000000184c */
[C---:B------:R-:W-:Y:S01]  /*17ee0*/  IADD3 R176, R237.reuse, 0x2000, RZ ;  /* 0x00002000edb07810 */ /* 0x040fe20007ffe0ff */
[C---:B------:R-:W-:Y:S05]  /*17ef0*/  HMMA.16816.F32 R80, R172.reuse, R178, R80 ;  /* 0x000000b2ac50723c */ /* 0x040fea0000001850 */
[----:B------:R-:W1:Y:S03]  /*17f00*/  LDSM.16.M88.4 R176, [R176] ;  /* 0x00000000b0b0783b */ /* 0x000e660000000200 */
[C---:B---3--:R-:W-:Y:S07]  /*17f10*/  HMMA.16816.F32 R84, R172.reuse, R180, R84 ;  /* 0x000000b4ac54723c */ /* 0x048fee0000001854 */
[C---:B------:R-:W-:Y:S01]  /*17f20*/  IADD3 R180, R237.reuse, 0x3800, RZ ;  /* 0x00003800edb47810 */ /* 0x040fe20007ffe0ff */
[C---:B------:R-:W-:Y:S05]  /*17f30*/  HMMA.16816.F32 R88, R172.reuse, R182, R88 ;  /* 0x000000b6ac58723c */ /* 0x040fea0000001858 */
[----:B------:R-:W-:Y:S03]  /*17f40*/  LDSM.16.M88.4 R180, [R180] ;  /* 0x00000000b4b4783b */ /* 0x000fe60000000200 */
[C---:B----4-:R-:W-:Y:S08]  /*17f50*/  HMMA.16816.F32 R92, R172.reuse, R184, R92 ;  /* 0x000000b8ac5c723c */ /* 0x050ff0000000185c */
[C---:B------:R-:W-:Y:S01]  /*17f60*/  HMMA.16816.F32 R96, R172.reuse, R186, R96 ;  /* 0x000000baac60723c */ /* 0x040fe20000001860 */
[----:B------:R-:W-:Y:S07]  /*17f70*/  LDSM.16.M88.4 R184, [R230] ;  /* 0x00000000e6b8783b */ /* 0x000fee0000000200 */
[C---:B-----5:R-:W-:Y:S08]  /*17f80*/  HMMA.16816.F32 R100, R172.reuse, R188, R100 ;  /* 0x000000bcac64723c */ /* 0x060ff00000001864 */
[C---:B------:R-:W-:Y:S01]  /*17f90*/  HMMA.16816.F32 R104, R172.reuse, R190, R104 ;  /* 0x000000beac68723c */ /* 0x040fe20000001868 */
[----:B------:R-:W-:Y:S07]  /*17fa0*/  LDSM.16.M88.4 R188, [R229] ;  /* 0x00000000e5bc783b */ /* 0x000fee0000000200 */
[C---:B--2---:R-:W-:Y:S07]  /*17fb0*/  HMMA.16816.F32 R108, R172.reuse, R168, R108 ;  /* 0x000000a8ac6c723c */ /* 0x044fee000000186c */
[C---:B------:R-:W-:Y:S01]  /*17fc0*/  IADD3 R168, R237.reuse, 0x2800, RZ ;  /* 0x00002800eda87810 */ /* 0x040fe20007ffe0ff */
[C---:B------:R-:W-:Y:S05]  /*17fd0*/  HMMA.16816.F32 R112, R172.reuse, R170, R112 ;  /* 0x000000aaac70723c */ /* 0x040fea0000001870 */
[----:B------:R-:W2:Y:S03]  /*17fe0*/  LDSM.16.M88.4 R168, [R168] ;  /* 0x00000000a8a8783b */ /* 0x000ea60000000200 */
[C---:B------:R-:W-:Y:S08]  /*17ff0*/  HMMA.16816.F32 R116, R172.reuse, R192, R116 ;  /* 0x000000c0ac74723c */ /* 0x040ff00000001874 */
[C---:B------:R-:W-:Y:S01]  /*18000*/  HMMA.16816.F32 R120, R172.reuse, R194, R120 ;  /* 0x000000c2ac78723c */ /* 0x040fe20000001878 */
[----:B------:R-:W-:Y:S07]  /*18010*/  LDSM.16.M88.4 R192, [R228] ;  /* 0x00000000e4c0783b */ /* 0x000fee0000000200 */
[C---:B------:R-:W-:Y:S08]  /*18020*/  HMMA.16816.F32 R124, R172.reuse, R196, R124 ;  /* 0x000000c4ac7c723c */ /* 0x040ff0000000187c */
[----:B------:R-:W-:Y:S01]  /*18030*/  HMMA.16816.F32 R128, R172, R198, R128 ;  /* 0x000000c6ac80723c */ /* 0x000fe20000001880 */
[----:B------:R-:W-:Y:S06]  /*18040*/  LDSM.16.M88.4 R196, [R227] ;  /* 0x00000000e3c4783b */ /* 0x000fec0000000200 */
[----:B------:R-:W-:Y:S01]  /*18050*/  IADD3 R172, R237, 0x3000, RZ ;  /* 0x00003000edac7810 */ /* 0x000fe20007ffe0ff */
[C---:B------:R-:W-:Y:S05]  /*18060*/  HMMA.16816.F32 R4, R200.reuse, R204, R4 ;  /* 0x000000ccc804723c */ /* 0x040fea0000001804 */
        /* <DEDUP_REMOVED lines=8> */
[----:B------:R-:W3:Y:S07]  /*180f0*/  LDSM.16.M88.4 R212, [R224] ;  /* 0x00000000e0d4783b */ /* 0x000eee0000000200 */
        /* <DEDUP_REMOVED lines=12> */
[C---:B------:R-:W-:Y:S07]  /*181c0*/  HMMA.16816.F32 R60, R200.reuse, R180, R60 ;  /* 0x000000b4c83c723c */ /* 0x040fee000000183c */
[----:B------:R-:W-:Y:S01]  /*181d0*/  MOV R181, R3 ;  /* 0x0000000300b57202 */ /* 0x000fe20000000f00 */
[C---:B------:R-:W-:Y:S04]  /*181e0*/  HMMA.16816.F32 R64, R200.reuse, R182, R64 ;  /* 0x000000b6c840723c */ /* 0x040fe80000001840 */
[----:B------:R-:W-:Y:S04]  /*181f0*/  MOV R180, R2 ;  /* 0x0000000200b47202 */ /* 0x000fe80000000f00 */
        /* <DEDUP_REMOVED lines=12> */
[C---:B------:R-:W-:Y:S08]  /*182c0*/  HMMA.16816.F32 R116, R200.reuse, R212, R116 ;  /* 0x000000d4c874723c */ /* 0x040ff00000001874 */
[C---:B------:R-:W-:Y:S08]  /*182d0*/  HMMA.16816.F32 R120, R200.reuse, R214, R120 ;  /* 0x000000d6c878723c */ /* 0x040ff00000001878 */
[C---:B-1----:R-:W-:Y:S08]  /*182e0*/  HMMA.16816.F32 R124, R200.reuse, R176, R124 ;  /* 0x000000b0c87c723c */ /* 0x042ff0000000187c */
[----:B------:R-:W-:Y:S08]  /*182f0*/  HMMA.16816.F32 R128, R200, R178, R128 ;  /* 0x000000b2c880723c */ /* 0x000ff00000001880 */
[C---:B------:R-:W-:Y:S08]  /*18300*/  HMMA.16816.F32 R4, R216.reuse, R220, R4 ;  /* 0x000000dcd804723c */ /* 0x040ff00000001804 */
[C---:B------:R-:W-:Y:S08]  /*18310*/  HMMA.16816.F32 R8, R216.reuse, R222, R8 ;  /* 0x000000ded808723c */ /* 0x040ff00000001808 */
[C---:B--2---:R-:W-:Y:S08]  /*18320*/  HMMA.16816.F32 R12, R216.reuse, R168, R12 ;  /* 0x000000a8d80c723c */ /* 0x044ff0000000180c */
[C---:B------:R-:W-:Y:S01]  /*18330*/  HMMA.16816.F32 R16, R216.reuse, R170, R16 ;  /* 0x000000aad810723c */ /* 0x040fe20000001810 */
[----:B------:R-:W1:Y:S03]  /*18340*/  LDSM.16.M88.4 R168, [R164+0x1800] ;  /* 0x00180000a4a8783b */ /* 0x000e660000000200 */
[----:B------:R-:W-:Y:S02]  /*18350*/  FMUL.FTZ R202, R7, c[0x0][0x2ec] ;  /* 0x0000bb0007ca7a20 */ /* 0x000fe40000410000 */
[----:B------:R-:W-:Y:S02]  /*18360*/  FMUL.FTZ R3, R6, c[0x0][0x2ec] ;  /* 0x0000bb0006037a20 */ /* 0x000fe40000410000 */
[----:B------:R2:W-:Y:S01]  /*18370*/  MUFU.TANH R6, R202 ;  /* 0x000000ca00067308 */ /* 0x0005e20000002400 */
[C---:B---3--:R-:W-:Y:S03]  /*18380*/  HMMA.16816.F32 R20, R216.reuse, R172, R20 ;  /* 0x000000acd814723c */ /* 0x048fe60000001814 */
[----:B------:R-:W-:Y:S02]  /*18390*/  FMUL.FTZ R201, R8, c[0x0][0x2ec] ;  /* 0x0000bb0008c97a20 */ /* 0x000fe40000410000 */
[----:B------:R-:W-:Y:S02]  /*183a0*/  FMUL.FTZ R203, R9, c[0x0][0x2ec] ;  /* 0x0000bb0009cb7a20 */ /* 0x000fe40000410000 */
[----:B------:R-:W-:Y:S01]  /*183b0*/  FMUL.FTZ R204, R13, c[0x0][0x2ec] ;  /* 0x0000bb000dcc7a20 */ /* 0x000fe20000410000 */
[C---:B------:R-:W-:Y:S01]  /*183c0*/  HMMA.16816.F32 R24, R216.reuse, R174, R24 ;  /* 0x000000aed818723c */ /* 0x040fe20000001818 */
[----:B------:R3:W-:Y:S01]  /*183d0*/  MUFU.TANH R7, R201 ;  /* 0x000000c900077308 */ /* 0x0007e20000002400 */
[----:B------:R-:W4:Y:S02]  /*183e0*/  LDSM.16.M88.4 R172, [R164+0x2000] ;  /* 0x00200000a4ac783b */ /* 0x000f240000000200 */
[----:B------:R-:W-:Y:S02]  /*183f0*/  FMUL.FTZ R200, R10, c[0x0][0x2ec] ;  /* 0x0000bb000ac87a20 */ /* 0x000fe40000410000 */
[----:B------:R-:W-:Y:S02]  /*18400*/  FMUL.FTZ R2, R5, c[0x0][0x2ec] ;  /* 0x0000bb0005027a20 */ /* 0x000fe40000410000 */
[----:B------:R-:W-:Y:S03]  /*18410*/  FMUL.FTZ R205, R12, c[0x0][0x2ec] ;  /* 0x0000bb000ccd7a20 */ /* 0x000fe60000410000 */
[----:B------:R5:W-:Y:S01]  /*18420*/  MUFU.TANH R5, R3 ;  /* 0x0000000300057308 */ /* 0x000be20000002400 */
[----:B------:R-:W-:Y:S02]  /*18430*/  FMUL.FTZ R0, R4, c[0x0][0x2ec] ;  /* 0x0000bb0004007a20 */ /* 0x000fe40000410000 */
[----:B------:R-:W-:Y:S02]  /*18440*/  FMUL.FTZ R206, R17, c[0x0][0x2ec] ;  /* 0x0000bb0011ce7a20 */ /* 0x000fe40000410000 */
[----:B--2---:R-:W-:Y:S05]  /*18450*/  FMUL.FTZ R202, R15, c[0x0][0x2ec] ;  /* 0x0000bb000fca7a20 */ /* 0x004fea0000410000 */
[----:B------:R2:W-:Y:S01]  /*18460*/  MUFU.TANH R15, R202 ;  /* 0x000000ca000f7308 */ /* 0x0005e20000002400 */
[C---:B-1----:R-:W-:Y:S03]  /*18470*/  HMMA.16816.F32 R28, R216.reuse, R168, R28 ;  /* 0x000000a8d81c723c */ /* 0x042fe6000000181c */
[----:B---3--:R-:W-:Y:S06]  /*18480*/  FMUL.FTZ R201, R16, c[0x0][0x2ec] ;  /* 0x0000bb0010c97a20 */ /* 0x008fec0000410000 */
[----:B------:R1:W-:Y:S01]  /*18490*/  MUFU.TANH R10, R200 ;  /* 0x000000c8000a7308 */ /* 0x0003e20000002400 */
[C---:B------:R-:W-:Y:S03]  /*184a0*/  HMMA.16816.F32 R32, R216.reuse, R170, R32 ;  /* 0x000000aad820723c */ /* 0x040fe60000001820 */
[----:B-----5:R-:W-:Y:S06]  /*184b0*/  FMUL.FTZ R3, R11, c[0x0][0x2ec] ;  /* 0x0000bb000b037a20 */ /* 0x020fec0000410000 */
[----:B------:R3:W-:Y:S01]  /*184c0*/  MUFU.TANH R11, R3 ;  /* 0x00000003000b7308 */ /* 0x0007e20000002400 */
[C---:B----4-:R-:W-:Y:S03]  /*184d0*/  HMMA.16816.F32 R36, R216.reuse, R172, R36 ;  /* 0x000000acd824723c */ /* 0x050fe60000001824 */
[----:B--2---:R-:W-:Y:S05]  /*184e0*/  FMUL.FTZ R202, R23, c[0x0][0x2ec] ;  /* 0x0000bb0017ca7a20 */ /* 0x004fea0000410000 */
[C---:B------:R-:W-:Y:S01]  /*184f0*/  HMMA.16816.F32 R40, R216.reuse, R174, R40 ;  /* 0x000000aed828723c */ /* 0x040fe20000001828 */
[----:B------:R2:W-:Y:S03]  /*18500*/  MUFU.TANH R23, R202 ;  /* 0x000000ca00177308 */ /* 0x0005e60000002400 */
[----:B-1----:R-:W-:Y:S02]  /*18510*/  FMUL.FTZ R200, R18, c[0x0][0x2ec] ;  /* 0x0000bb0012c87a20 */ /* 0x002fe40000410000 */
[----:B------:R-:W-:Y:S02]  /*18520*/  FMUL.FTZ R33, R33, c[0x0][0x2ec] ;  /* 0x0000bb0021217a20 */ /* 0x000fe40000410000 */
[----:B------:R-:W-:Y:S03]  /*18530*/  FMUL.FTZ R34, R34, c[0x0][0x2ec] ;  /* 0x0000bb0022227a20 */ /* 0x000fe60000410000 */
[----:B------:R1:W-:Y:S01]  /*18540*/  MUFU.TANH R8, R201 ;  /* 0x000000c900087308 */ /* 0x0003e20000002400 */
[----:B------:R-:W-:Y:S02]  /*18550*/  FMUL.FTZ R35, R35, c[0x0][0x2ec] ;  /* 0x0000bb0023237a20 */ /* 0x000fe40000410000 */
[----:B---3--:R-:W-:Y:S02]  /*18560*/  FMUL.FTZ R3, R19, c[0x0][0x2ec] ;  /* 0x0000bb0013037a20 */ /* 0x008fe40000410000 */
[----:B------:R-:W-:Y:S02]  /*18570*/  FMUL.FTZ R39, R39, c[0x0][0x2ec] ;  /* 0x0000bb0027277a20 */ /* 0x000fe40000410000 */
[----:B------:R-:W-:Y:S03]  /*18580*/  FMUL.FTZ R222, R36, c[0x0][0x2ec] ;  /* 0x0000bb0024de7a20 */ /* 0x000fe60000410000 */
[----:B------:R3:W-:Y:S01]  /*18590*/  MUFU.TANH R19, R3 ;  /* 0x0000000300137308 */ /* 0x0007e20000002400 */
[----:B------:R-:W-:Y:S02]  /*185a0*/  FMUL.FTZ R220, R37, c[0x0][0x2ec] ;  /* 0x0000bb0025dc7a20 */ /* 0x000fe40000410000 */
[----:B------:R-:W-:Y:S02]  /*185b0*/  FMUL.FTZ R38, R38, c[0x0][0x2ec] ;  /* 0x0000bb0026267a20 */ /* 0x000fe40000410000 */
[----:B--2---:R-:W-:Y:S02]  /*185c0*/  FMUL.FTZ R202, R30, c[0x0][0x2ec] ;  /* 0x0000bb001eca7a20 */ /* 0x004fe40000410000 */
[----:B------:R-:W-:Y:S02]  /*185d0*/  FMUL.FTZ R37, R40, c[0x0][0x2ec] ;  /* 0x0000bb0028257a20 */ /* 0x000fe40000410000 */
[----:B------:R-:W-:Y:S01]  /*185e0*/  FMUL.FTZ R40, R41, c[0x0][0x2ec] ;  /* 0x0000bb0029287a20 */ /* 0x000fe20000410000 */
[----:B------:R2:W-:Y:S01]  /*185f0*/  MUFU.TANH R13, R204 ;  /* 0x000000cc000d7308 */ /* 0x0005e20000002400 */
[----:B------:R-:W-:Y:S02]  /*18600*/  FMUL.FTZ R221, R42, c[0x0][0x2ec] ;  /* 0x0000bb002add7a20 */ /* 0x000fe40000410000 */
[----:B------:R-:W-:Y:S02]  /*18610*/  FMUL.FTZ R41, R43, c[0x0][0x2ec] ;  /* 0x0000bb002b297a20 */ /* 0x000fe40000410000 */
[----:B-1----:R-:W-:Y:S05]  /*18620*/  FMUL.FTZ R201, R24, c[0x0][0x2ec] ;  /* 0x0000bb0018c97a20 */ /* 0x002fea0000410000 */
[----:B------:R1:W-:Y:S01]  /*18630*/  MUFU.TANH R18, R200 ;  /* 0x000000c800127308 */ /* 0x0003e20000002400 */
[----:B---3--:R-:W-:Y:S09]  /*18640*/  FMUL.FTZ R3, R27, c[0x0][0x2ec] ;  /* 0x0000bb001b037a20 */ /* 0x008ff20000410000 */
[----:B------:R-:W-:Y:S01]  /*18650*/  MUFU.TANH R27, R3 ;  /* 0x00000003001b7308 */ /* 0x000fe20000002400 */
[----:B--2---:R-:W-:Y:S09]  /*18660*/  FMUL.FTZ R204, R21, c[0x0][0x2ec] ;  /* 0x0000bb0015cc7a20 */ /* 0x004ff20000410000 */
[----:B------:R-:W2:Y:S01]  /*18670*/  MUFU.TANH R3, R202 ;  /* 0x000000ca00037308 */ /* 0x000ea20000002400 */
[----:B-1----:R-:W-:Y:S09]  /*18680*/  FMUL.FTZ R200, R26, c[0x0][0x2ec] ;  /* 0x0000bb001ac87a20 */ /* 0x002ff20000410000 */
[----:B------:R1:W-:Y:S10]  /*18690*/  MUFU.TANH R9, R203 ;  /* 0x000000cb00097308 */ /* 0x0003f40000002400 */
[----:B------:R3:W-:Y:S01]  /*186a0*/  MUFU.TANH R16, R201 ;  /* 0x000000c900107308 */ /* 0x0007e20000002400 */
[----:B--2---:R2:W-:Y:S09]  /*186b0*/  STL [R1+0xc], R3 ;  /* 0x00000c0301007387 */ /* 0x0045f20000100800 */
[----:B------:R4:W-:Y:S01]  /*186c0*/  MUFU.TANH R21, R204 ;  /* 0x000000cc00157308 */ /* 0x0009e20000002400 */
[----:B-1----:R-:W-:Y:S09]  /*186d0*/  FMUL.FTZ R203, R14, c[0x0][0x2ec] ;  /* 0x0000bb000ecb7a20 */ /* 0x002ff20000410000 */
[----:B------:R1:W-:Y:S01]  /*186e0*/  MUFU.TANH R26, R200 ;  /* 0x000000c8001a7308 */ /* 0x0003e20000002400 */
[----:B---3--:R-:W-:Y:S09]  /*186f0*/  FMUL.FTZ R201, R31, c[0x0][0x2ec] ;  /* 0x0000bb001fc97a20 */ /* 0x008ff20000410000 */
[----:B------:R3:W-:Y:S01]  /*18700*/  MUFU.TANH R14, R203 ;  /* 0x000000cb000e7308 */ /* 0x0007e20000002400 */
[----:B----4-:R-:W-:Y:S09]  /*18710*/  FMUL.FTZ R204, R28, c[0x0][0x2ec] ;  /* 0x0000bb001ccc7a20 */ /* 0x010ff20000410000 */
[----:B------:R-:W4:Y:S01]  /*18720*/  MUFU.TANH R28, R201 ;  /* 0x000000c9001c7308 */ /* 0x000f220000002400 */
[----:B-1----:R-:W-:Y:S09]  /*18730*/  FMUL.FTZ R200, R32, c[0x0][0x2ec] ;  /* 0x0000bb0020c87a20 */ /* 0x002ff20000410000 */
[----:B--2---:R-:W1:Y:S01]  /*18740*/  MUFU.TANH R3, R200 ;  /* 0x000000c800037308 */ /* 0x004e620000002400 */
[----:B---3--:R-:W-:Y:S09]  /*18750*/  FMUL.FTZ R203, R22, c[0x0][0x2ec] ;  /* 0x0000bb0016cb7a20 */ /* 0x008ff20000410000 */
[----:B------:R2:W-:Y:S01]  /*18760*/  MUFU.TANH R22, R203 ;  /* 0x000000cb00167308 */ /* 0x0005e20000002400 */
[----:B----4-:R-:W-:Y:S09]  /*18770*/  STL [R1+0x8], R28 ;  /* 0x0000081c01007387 */ /* 0x010ff20000100800 */
[----:B------:R-:W-:Y:S01]  /*18780*/  MUFU.TANH R252, R33 ;  /* 0x0000002100fc7308 */ /* 0x000fe20000002400 */
[----:B-1----:R1:W-:Y:S09]  /*18790*/  STL [R1+0x4], R3 ;  /* 0x0000040301007387 */ /* 0x0023f20000100800 */
[----:B------:R-:W3:Y:S01]  /*187a0*/  MUFU.TANH R32, R34 ;  /* 0x0000002200207308 */ /* 0x000ee20000002400 */
[----:B--2---:R-:W-:Y:S02]  /*187b0*/  FMUL.FTZ R203, R29, c[0x0][0x2ec] ;  /* 0x0000bb001dcb7a20 */ /* 0x004fe40000410000 */
[----:B------:R-:W2:Y:S07]  /*187c0*/  LDSM.16.M88.4 R28, [R164+0x2800] ;  /* 0x00280000a41c783b */ /* 0x000eae0000000200 */
[----:B------:R4:W-:Y:S10]  /*187d0*/  MUFU.TANH R4, R205 ;  /* 0x000000cd00047308 */ /* 0x0009f40000002400 */
[----:B-1----:R1:W5:Y:S01]  /*187e0*/  MUFU.TANH R3, R35 ;  /* 0x0000002300037308 */ /* 0x0023620000002400 */
[----:B---3--:R-:W-:Y:S09]  /*187f0*/  STL [R1+0x14], R32 ;  /* 0x0000142001007387 */ /* 0x008ff20000100800 */
[----:B------:R3:W3:Y:S01]  /*18800*/  MUFU.TANH R17, R206 ;  /* 0x000000ce00117308 */ /* 0x0006e20000002400 */
[----:B----4-:R-:W-:Y:S09]  /*18810*/  FMUL.FTZ R205, R20, c[0x0][0x2ec] ;  /* 0x0000bb0014cd7a20 */ /* 0x010ff20000410000 */
[----:B------:R-:W4:Y:S01]  /*18820*/  MUFU.TANH R12, R205 ;  /* 0x000000cd000c7308 */ /* 0x000f220000002400 */
[----:B-1----:R-:W1:Y:S01]  /*18830*/  LDSM.16.M88.4 R32, [R164+0x3000] ;  /* 0x00300000a420783b */ /* 0x002e620000000200 */
[C---:B--2---:R-:W-:Y:S08]  /*18840*/  HMMA.16816.F32 R44, R216.reuse, R28, R44 ;  /* 0x0000001cd82c723c */ /* 0x044ff0000000182c */
[----:B------:R-:W2:Y:S01]  /*18850*/  MUFU.TANH R24, R204 ;  /* 0x000000cc00187308 */ /* 0x000ea20000002400 */
[----:B-----5:R-:W-:Y:S01]  /*18860*/  STL [R1+0x10], R3 ;  /* 0x0000100301007387 */ /* 0x020fe20000100800 */
[C---:B------:R-:W-:Y:S03]  /*18870*/  HMMA.16816.F32 R48, R216.reuse, R30, R48 ;  /* 0x0000001ed830723c */ /* 0x040fe60000001830 */
[----:B------:R-:W5:Y:S01]  /*18880*/  LDSM.16.M88.4 R28, [R164+0x3800] ;  /* 0x00380000a41c783b */ /* 0x000f620000000200 */
[----:B---3--:R-:W-:Y:S04]  /*18890*/  FMUL.FTZ R206, R25, c[0x0][0x2ec] ;  /* 0x0000bb0019ce7a20 */ /* 0x008fe80000410000 */
[----:B------:R-:W3:Y:S10]  /*188a0*/  MUFU.TANH R20, R203 ;  /* 0x000000cb00147308 */ /* 0x000ef40000002400 */
[----:B------:R2:W2:Y:S01]  /*188b0*/  MUFU.TANH R25, R206 ;  /* 0x000000ce00197308 */ /* 0x0004a20000002400 */
        /* <DEDUP_REMOVED lines=8> */
[C---:B-1----:R-:W-:Y:S03]  /*18940*/  HMMA.16816.F32 R52, R216.reuse, R32, R52 ;  /* 0x00000020d834723c */ /* 0x042fe60000001834 */
[----:B------:R-:W-:Y:S03]  /*18950*/  FMUL.FTZ R49, R49, c[0x0][0x2ec] ;  /* 0x0000bb0031317a20 */ /* 0x000fe60000410000 */
[----:B------:R-:W1:Y:S02]  /*18960*/  MUFU.TANH R212, R45 ;  /* 0x0000002d00d47308 */ /* 0x000e640000002400 */
[C---:B------:R-:W-:Y:S01]  /*18970*/  HMMA.16816.F32 R56, R216.reuse, R34, R56 ;  /* 0x00000022d838723c */ /* 0x040fe20000001838 */
[----:B------:R-:W1:Y:S07]  /*18980*/  LDSM.16.M88.4 R32, [R164+0x4000] ;  /* 0x00400000a420783b */ /* 0x000e6e0000000200 */
[----:B------:R-:W1:Y:S01]  /*18990*/  MUFU.TANH R215, R47 ;  /* 0x0000002f00d77308 */ /* 0x000e620000002400 */
[C---:B-----5:R-:W-:Y:S07]  /*189a0*/  HMMA.16816.F32 R60, R216.reuse, R28, R60 ;  /* 0x0000001cd83c723c */ /* 0x060fee000000183c */
[----:B------:R-:W-:Y:S01]  /*189b0*/  FMUL.FTZ R53, R53, c[0x0][0x2ec] ;  /* 0x0000bb0035357a20 */ /* 0x000fe20000410000 */
[C---:B------:R-:W-:Y:S01]  /*189c0*/  HMMA.16816.F32 R64, R216.reuse, R30, R64 ;  /* 0x0000001ed840723c */ /* 0x040fe20000001840 */
[----:B------:R-:W2:Y:S03]  /*189d0*/  MUFU.TANH R213, R50 ;  /* 0x0000003200d57308 */ /* 0x000ea60000002400 */
        /* <DEDUP_REMOVED lines=15> */
[C---:B------:R-:W-:Y:S03]  /*18ad0*/  HMMA.16816.F32 R72, R216.reuse, R34, R72 ;  /* 0x00000022d848723c */ /* 0x040fe60000001848 */
[----:B------:R-:W-:Y:S02]  /*18ae0*/  FMUL.FTZ R67, R67, c[0x0][0x2ec] ;  /* 0x0000bb0043437a20 */ /* 0x000fe40000410000 */
[----:B--2---:R-:W-:Y:S02]  /*18af0*/  FMUL.FTZ R206, R52, c[0x0][0x2ec] ;  /* 0x0000bb0034ce7a20 */ /* 0x004fe40000410000 */
[----:B------:R-:W-:Y:S02]  /*18b00*/  FMUL.FTZ R202, R56, c[0x0][0x2ec] ;  /* 0x0000bb0038ca7a20 */ /* 0x000fe40000410000 */
[----:B------:R2:W2:Y:S03]  /*18b10*/  MUFU.TANH R200, R57 ;  /* 0x0000003900c87308 */ /* 0x0004a60000002400 */
[----:B------:R-:W-:Y:S01]  /*18b20*/  MOV R56, R180 ;  /* 0x000000b400387202 */ /* 0x000fe20000000f00 */
[----:B-----5:R-:W5:Y:S01]  /*18b30*/  LDSM.16.M88.4 R28, [R164+0x4800] ;  /* 0x00480000a41c783b */ /* 0x020f620000000200 */
[----:B------:R-:W-:Y:S02]  /*18b40*/  FMUL.FTZ R65, R65, c[0x0][0x2ec] ;  /* 0x0000bb0041417a20 */ /* 0x000fe40000410000 */
[----:B------:R-:W-:Y:S01]  /*18b50*/  FMUL.FTZ R32, R68, c[0x0][0x2ec] ;  /* 0x0000bb0044207a20 */ /* 0x000fe20000410000 */
[----:B------:R-:W-:Y:S01]  /*18b60*/  MOV R60, R56 ;  /* 0x00000038003c7202 */ /* 0x000fe20000000f00 */
[----:B------:R-:W-:Y:S01]  /*18b70*/  FMUL.FTZ R69, R69, c[0x0][0x2ec] ;  /* 0x0000bb0045457a20 */ /* 0x000fe20000410000 */
[----:B------:R-:W3:Y:S01]  /*18b80*/  MUFU.TANH R204, R53 ;  /* 0x0000003500cc7308 */ /* 0x000ee20000002400 */
[----:B------:R-:W-:Y:S02]  /*18b90*/  FMUL.FTZ R70, R70, c[0x0][0x2ec] ;  /* 0x0000bb0046467a20 */ /* 0x000fe40000410000 */
[----:B------:R-:W-:Y:S02]  /*18ba0*/  FMUL.FTZ R71, R71, c[0x0][0x2ec] ;  /* 0x0000bb0047477a20 */ /* 0x000fe40000410000 */
[----:B-1----:R-:W-:Y:S02]  /*18bb0*/  FMUL.FTZ R3, R72, c[0x0][0x2ec] ;  /* 0x0000bb0048037a20 */ /* 0x002fe40000410000 */
[----:B------:R-:W-:Y:S02]  /*18bc0*/  FMUL.FTZ R73, R73, c[0x0][0x2ec] ;  /* 0x0000bb0049497a20 */ /* 0x000fe40000410000 */
[----:B------:R-:W-:Y:S01]  /*18bd0*/  FMUL.FTZ R74, R74, c[0x0][0x2ec] ;  /* 0x0000bb004a4a7a20 */ /* 0x000fe20000410000 */
[----:B------:R1:W1:Y:S01]  /*18be0*/  MUFU.TANH R190, R32 ;  /* 0x0000002000be7308 */ /* 0x0002620000002400 */
[----:B------:R-:W-:Y:S01]  /*18bf0*/  FMUL.FTZ R75, R75, c[0x0][0x2ec] ;  /* 0x0000bb004b4b7a20 */ /* 0x000fe20000410000 */
[----:B--2---:R-:W-:Y:S08]  /*18c00*/  MOV R57, R181 ;  /* 0x000000b500397202 */ /* 0x004ff00000000f00 */
[----:B------:R2:W2:Y:S10]  /*18c10*/  MUFU.TANH R186, R3 ;  /* 0x0000000300ba7308 */ /* 0x0004b40000002400 */
[----:B------:R-:W2:Y:S01]  /*18c20*/  MUFU.TANH R209, R54 ;  /* 0x0000003600d17308 */ /* 0x000ea20000002400 */
[----:B-1----:R-:W1:Y:S01]  /*18c30*/  LDSM.16.M88.4 R32, [R164+0x5000] ;  /* 0x00500000a420783b */ /* 0x002e620000000200 */
[C---:B-----5:R-:W-:Y:S08]  /*18c40*/  HMMA.16816.F32 R76, R216.reuse, R28, R76 ;  /* 0x0000001cd84c723c */ /* 0x060ff0000000184c */
[----:B------:R-:W1:Y:S01]  /*18c50*/  MUFU.TANH R207, R55 ;  /* 0x0000003700cf7308 */ /* 0x000e620000002400 */
[C---:B------:R-:W-:Y:S09]  /*18c60*/  HMMA.16816.F32 R80, R216.reuse, R30, R80 ;  /* 0x0000001ed850723c */ /* 0x040ff20000001850 */
[----:B------:R-:W1:Y:S06]  /*18c70*/  MUFU.TANH R205, R58 ;  /* 0x0000003a00cd7308 */ /* 0x000e6c0000002400 */
[----:B------:R-:W-:Y:S04]  /*18c80*/  FMUL.FTZ R28, R76, c[0x0][0x2ec] ;  /* 0x0000bb004c1c7a20 */ /* 0x000fe80000410000 */
[----:B------:R-:W3:Y:S01]  /*18c90*/  MUFU.TANH R203, R59 ;  /* 0x0000003b00cb7308 */ /* 0x000ee20000002400 */
[----:B------:R-:W-:Y:S02]  /*18ca0*/  FMUL.FTZ R78, R78, c[0x0][0x2ec] ;  /* 0x0000bb004e4e7a20 */ /* 0x000fe40000410000 */
[----:B------:R-:W-:Y:S02]  /*18cb0*/  FMUL.FTZ R77, R77, c[0x0][0x2ec] ;  /* 0x0000bb004d4d7a20 */ /* 0x000fe40000410000 */
[----:B------:R-:W-:Y:S02]  /*18cc0*/  FMUL.FTZ R79, R79, c[0x0][0x2ec] ;  /* 0x0000bb004f4f7a20 */ /* 0x000fe40000410000 */
[----:B--2---:R-:W-:Y:S02]  /*18cd0*/  FMUL.FTZ R3, R80, c[0x0][0x2ec] ;  /* 0x0000bb0050037a20 */ /* 0x004fe40000410000 */
[----:B------:R-:W-:Y:S01]  /*18ce0*/  FMUL.FTZ R82, R82, c[0x0][0x2ec] ;  /* 0x0000bb0052527a20 */ /* 0x000fe20000410000 */
[----:B------:R2:W2:Y:S01]  /*18cf0*/  MUFU.TANH R182, R28 ;  /* 0x0000001c00b67308 */ /* 0x0004a20000002400 */
[----:B------:R-:W-:Y:S02]  /*18d00*/  FMUL.FTZ R83, R83, c[0x0][0x2ec] ;  /* 0x0000bb0053537a20 */ /* 0x000fe40000410000 */
[----:B------:R-:W-:Y:S01]  /*18d10*/  FMUL.FTZ R81, R81, c[0x0][0x2ec] ;  /* 0x0000bb0051517a20 */ /* 0x000fe20000410000 */
[C---:B-1----:R-:W-:Y:S06]  /*18d20*/  HMMA.16816.F32 R84, R216.reuse, R32, R84 ;  /* 0x00000020d854723c */ /* 0x042fec0000001854 */
[----:B------:R1:W1:Y:S02]  /*18d30*/  MUFU.TANH R178, R3 ;  /* 0x0000000300b27308 */ /* 0x0002640000002400 */
[C---:B------:R-:W-:Y:S08]  /*18d40*/  HMMA.16816.F32 R88, R216.reuse, R34, R88 ;  /* 0x00000022d858723c */ /* 0x040ff00000001858 */
[----:B------:R-:W3:Y:S01]  /*18d50*/  MUFU.TANH R201, R62 ;  /* 0x0000003e00c97308 */ /* 0x000ee20000002400 */
[----:B--2---:R-:W2:Y:S07]  /*18d60*/  LDSM.16.M88.4 R28, [R164+0x5800] ;  /* 0x00580000a41c783b */ /* 0x004eae0000000200 */
[----:B------:R-:W-:Y:S02]  /*18d70*/  FMUL.FTZ R32, R84, c[0x0][0x2ec] ;  /* 0x0000bb0054207a20 */ /* 0x000fe40000410000 */
[----:B------:R-:W2:Y:S01]  /*18d80*/  MUFU.TANH R199, R63 ;  /* 0x0000003f00c77308 */ /* 0x000ea20000002400 */
[----:B------:R-:W-:Y:S02]  /*18d90*/  FMUL.FTZ R85, R85, c[0x0][0x2ec] ;  /* 0x0000bb0055557a20 */ /* 0x000fe40000410000 */
[----:B------:R-:W-:Y:S02]  /*18da0*/  FMUL.FTZ R86, R86, c[0x0][0x2ec] ;  /* 0x0000bb0056567a20 */ /* 0x000fe40000410000 */
[----:B------:R-:W-:Y:S02]  /*18db0*/  FMUL.FTZ R87, R87, c[0x0][0x2ec] ;  /* 0x0000bb0057577a20 */ /* 0x000fe40000410000 */
[----:B-1----:R-:W-:Y:S02]  /*18dc0*/  FMUL.FTZ R3, R88, c[0x0][0x2ec] ;  /* 0x0000bb0058037a20 */ /* 0x002fe40000410000 */
[----:B------:R-:W-:Y:S01]  /*18dd0*/  FMUL.FTZ R89, R89, c[0x0][0x2ec] ;  /* 0x0000bb0059597a20 */ /* 0x000fe20000410000 */
[----:B------:R1:W1:Y:S01]  /*18de0*/  MUFU.TANH R174, R32 ;  /* 0x0000002000ae7308 */ /* 0x0002620000002400 */
[----:B------:R-:W-:Y:S02]  /*18df0*/  FMUL.FTZ R91, R91, c[0x0][0x2ec] ;  /* 0x0000bb005b5b7a20 */ /* 0x000fe40000410000 */
[----:B------:R-:W-:Y:S07]  /*18e00*/  FMUL.FTZ R90, R90, c[0x0][0x2ec] ;  /* 0x0000bb005a5a7a20 */ /* 0x000fee0000410000 */
[----:B------:R-:W3:Y:S10]  /*18e10*/  MUFU.TANH R197, R66 ;  /* 0x0000004200c57308 */ /* 0x000ef40000002400 */
[----:B------:R-:W3:Y:S01]  /*18e20*/  MUFU.TANH R195, R67 ;  /* 0x0000004300c37308 */ /* 0x000ee20000002400 */
[----:B-1----:R-:W1:Y:S01]  /*18e30*/  LDSM.16.M88.4 R32, [R164+0x6000] ;  /* 0x00600000a420783b */ /* 0x002e620000000200 */
[C---:B--2---:R-:W-:Y:S08]  /*18e40*/  HMMA.16816.F32 R92, R216.reuse, R28, R92 ;  /* 0x0000001cd85c723c */ /* 0x044ff0000000185c */
[----:B------:R-:W2:Y:S01]  /*18e50*/  MUFU.TANH R188, R69 ;  /* 0x0000004500bc7308 */ /* 0x000ea20000002400 */
[C---:B------:R-:W-:Y:S01]  /*18e60*/  HMMA.16816.F32 R96, R216.reuse, R30, R96 ;  /* 0x0000001ed860723c */ /* 0x040fe20000001860 */
[----:B------:R-:W5:Y:S08]  /*18e70*/  LDSM.16.M88.4 R28, [R164+0x6800] ;  /* 0x00680000a41c783b */ /* 0x000f700000000200 */
        /* <DEDUP_REMOVED lines=11> */
[C---:B-1----:R-:W-:Y:S06]  /*18f30*/  HMMA.16816.F32 R100, R216.reuse, R32, R100 ;  /* 0x00000020d864723c */ /* 0x042fec0000001864 */
[----:B------:R-:W1:Y:S02]  /*18f40*/  MUFU.TANH R189, R74 ;  /* 0x0000004a00bd7308 */ /* 0x000e640000002400 */
[C---:B------:R-:W-:Y:S01]  /*18f50*/  HMMA.16816.F32 R104, R216.reuse, R34, R104 ;  /* 0x00000022d868723c */ /* 0x040fe20000001868 */
[----:B------:R-:W1:Y:S07]  /*18f60*/  LDSM.16.M88.4 R32, [R164+0x7000] ;  /* 0x00700000a420783b */ /* 0x000e6e0000000200 */
[----:B------:R-:W1:Y:S01]  /*18f70*/  MUFU.TANH R187, R75 ;  /* 0x0000004b00bb7308 */ /* 0x000e620000002400 */
[C---:B-----5:R-:W-:Y:S07]  /*18f80*/  HMMA.16816.F32 R108, R216.reuse, R28, R108 ;  /* 0x0000001cd86c723c */ /* 0x060fee000000186c */
[----:B------:R-:W-:Y:S01]  /*18f90*/  FMUL.FTZ R54, R100, c[0x0][0x2ec] ;  /* 0x0000bb0064367a20 */ /* 0x000fe20000410000 */
[C---:B------:R-:W-:Y:S01]  /*18fa0*/  HMMA.16816.F32 R112, R216.reuse, R30, R112 ;  /* 0x0000001ed870723c */ /* 0x040fe20000001870 */
[----:B------:R-:W2:Y:S01]  /*18fb0*/  MUFU.TANH R185, R78 ;  /* 0x0000004e00b97308 */ /* 0x000ea20000002400 */
[----:B------:R-:W5:Y:S01]  /*18fc0*/  LDSM.16.M88.4 R28, [R164+0x7800] ;  /* 0x00780000a41c783b */ /* 0x000f620000000200 */
[----:B------:R-:W-:Y:S04]  /*18fd0*/  DEPBAR.LE SB0, 0x0 ;  /* 0x000080000000791a */ /* 0x000fe80000000000 */
[----:B------:R-:W-:Y:S02]  /*18fe0*/  FMUL.FTZ R53, R101, c[0x0][0x2ec] ;  /* 0x0000bb0065357a20 */ /* 0x000fe40000410000 */
[----:B------:R-:W-:Y:S02]  /*18ff0*/  FMUL.FTZ R58, R102, c[0x0][0x2ec] ;  /* 0x0000bb00663a7a20 */ /* 0x000fe40000410000 */
[----:B------:R2:W2:Y:S01]  /*19000*/  MUFU.TANH R181, R82 ;  /* 0x0000005200b57308 */ /* 0x0004a20000002400 */
[----:B------:R-:W-:Y:S01]  /*19010*/  BAR.SYNC.DEFER_BLOCKING 0x0 ;  /* 0x0000000000007b1d */ /* 0x000fe20000010000 */
[----:B------:R-:W-:Y:S02]  /*19020*/  FMUL.FTZ R55, R103, c[0x0][0x2ec] ;  /* 0x0000bb0067377a20 */ /* 0x000fe40000410000 */
[----:B------:R-:W-:Y:S02]  /*19030*/  FMUL.FTZ R102, R104, c[0x0][0x2ec] ;  /* 0x0000bb0068667a20 */ /* 0x000fe40000410000 */
[----:B------:R-:W-:Y:S02]  /*19040*/  FMUL.FTZ R100, R105, c[0x0][0x2ec] ;  /* 0x0000bb0069647a20 */ /* 0x000fe40000410000 */
[----:B------:R-:W-:Y:S02]  /*19050*/  FMUL.FTZ R59, R106, c[0x0][0x2ec] ;  /* 0x0000bb006a3b7a20 */ /* 0x000fe40000410000 */
[----:B------:R3:W3:Y:S01]  /*19060*/  MUFU.TANH R179, R83 ;  /* 0x0000005300b37308 */ /* 0x0006e20000002400 */
[----:B------:R-:W-:Y:S01]  /*19070*/  FMUL.FTZ R105, R107, c[0x0][0x2ec] ;  /* 0x0000bb006b697a20 */ /* 0x000fe20000410000 */
[C---:B-1----:R-:W-:Y:S05]  /*19080*/  HMMA.16816.F32 R116, R216.reuse, R32, R116 ;  /* 0x00000020d874723c */ /* 0x042fea0000001874 */
[----:B------:R-:W-:Y:S03]  /*19090*/  FMUL.FTZ R84, R108, c[0x0][0x2ec] ;  /* 0x0000bb006c547a20 */ /* 0x000fe60000410000 */
[----:B------:R-:W1:Y:S01]  /*190a0*/  MUFU.TANH R170, R3 ;  /* 0x0000000300aa7308 */ /* 0x000e620000002400 */
[C---:B------:R-:W-:Y:S03]  /*190b0*/  HMMA.16816.F32 R120, R216.reuse, R34, R120 ;  /* 0x00000022d878723c */ /* 0x040fe60000001878 */
[----:B--2---:R-:W-:Y:S02]  /*190c0*/  FMUL.FTZ R82, R109, c[0x0][0x2ec] ;  /* 0x0000bb006d527a20 */ /* 0x004fe40000410000 */
[----:B------:R-:W-:Y:S02]  /*190d0*/  FMUL.FTZ R95, R110, c[0x0][0x2ec] ;  /* 0x0000bb006e5f7a20 */ /* 0x000fe40000410000 */
[----:B------:R-:W-:Y:S02]  /*190e0*/  FMUL.FTZ R80, R112, c[0x0][0x2ec] ;  /* 0x0000bb0070507a20 */ /* 0x000fe40000410000 */
[----:B------:R2:W1:Y:S01]  /*190f0*/  MUFU.TANH R168, R89 ;  /* 0x0000005900a87308 */ /* 0x0004620000002400 */
[C---:B-----5:R-:W-:Y:S03]  /*19100*/  HMMA.16816.F32 R124, R216.reuse, R28, R124 ;  /* 0x0000001cd87c723c */ /* 0x060fe6000000187c */
[----:B------:R-:W-:Y:S02]  /*19110*/  FMUL.FTZ R78, R113, c[0x0][0x2ec] ;  /* 0x0000bb00714e7a20 */ /* 0x000fe40000410000 */
[----:B---3--:R-:W-:Y:S02]  /*19120*/  FMUL.FTZ R83, R115, c[0x0][0x2ec] ;  /* 0x0000bb0073537a20 */ /* 0x008fe40000410000 */
[----:B------:R-:W-:Y:S01]  /*19130*/  FMUL.FTZ R76, R116, c[0x0][0x2ec] ;  /* 0x0000bb00744c7a20 */ /* 0x000fe20000410000 */
[----:B------:R-:W-:Y:S01]  /*19140*/  HMMA.16816.F32 R128, R216, R30, R128 ;  /* 0x0000001ed880723c */ /* 0x000fe20000001880 */
[----:B------:R3:W1:Y:S03]  /*19150*/  MUFU.TANH R171, R91 ;  /* 0x0000005b00ab7308 */ /* 0x0006660000002400 */
[----:B------:R-:W-:Y:S02]  /*19160*/  FMUL.FTZ R74, R117, c[0x0][0x2ec] ;  /* 0x0000bb00754a7a20 */ /* 0x000fe40000410000 */
[----:B------:R-:W-:Y:S02]  /*19170*/  FMUL.FTZ R75, R118, c[0x0][0x2ec] ;  /* 0x0000bb00764b7a20 */ /* 0x000fe40000410000 */
[----:B------:R-:W-:Y:S03]  /*19180*/  FMUL.FTZ R73, R119, c[0x0][0x2ec] ;  /* 0x0000bb0077497a20 */ /* 0x000fe60000410000 */
[----:B------:R5:W1:Y:S01]  /*19190*/  MUFU.TANH R192, R61 ;  /* 0x0000003d00c07308 */ /* 0x000a620000002400 */
[----:B------:R-:W-:Y:S02]  /*191a0*/  FMUL.FTZ R72, R120, c[0x0][0x2ec] ;  /* 0x0000bb0078487a20 */ /* 0x000fe40000410000 */
[----:B------:R-:W-:Y:S02]  /*191b0*/  FMUL.FTZ R70, R121, c[0x0][0x2ec] ;  /* 0x0000bb0079467a20 */ /* 0x000fe40000410000 */
[----:B--2---:R-:W-:Y:S02]  /*191c0*/  FMUL.FTZ R89, R114, c[0x0][0x2ec] ;  /* 0x0000bb0072597a20 */ /* 0x004fe40000410000 */
[----:B------:R-:W-:Y:S02]  /*191d0*/  FMUL.FTZ R71, R122, c[0x0][0x2ec] ;  /* 0x0000bb007a477a20 */ /* 0x000fe40000410000 */
[----:B------:R-:W-:Y:S01]  /*191e0*/  FMUL.FTZ R69, R123, c[0x0][0x2ec] ;  /* 0x0000bb007b457a20 */ /* 0x000fe20000410000 */
[----:B------:R-:W2:Y:S01]  /*191f0*/  MUFU.TANH R0, R0 ;  /* 0x0000000000007308 */ /* 0x000ea20000002400 */
[----:B------:R-:W-:Y:S02]  /*19200*/  FMUL.FTZ R66, R124, c[0x0][0x2ec] ;  /* 0x0000bb007c427a20 */ /* 0x000fe40000410000 */
[----:B------:R-:W-:Y:S02]  /*19210*/  FMUL.FTZ R64, R125, c[0x0][0x2ec] ;  /* 0x0000bb007d407a20 */ /* 0x000fe40000410000 */
[----:B---3--:R-:W-:Y:S02]  /*19220*/  FMUL.FTZ R91, R111, c[0x0][0x2ec] ;  /* 0x0000bb006f5b7a20 */ /* 0x008fe40000410000 */
[----:B------:R-:W-:Y:S02]  /*19230*/  FMUL.FTZ R67, R126, c[0x0][0x2ec] ;  /* 0x0000bb007e437a20 */ /* 0x000fe40000410000 */
[----:B------:R-:W-:Y:S01]  /*19240*/  FMUL.FTZ R39, R127, c[0x0][0x2ec] ;  /* 0x0000bb007f277a20 */ /* 0x000fe20000410000 */
[----:B------:R-:W3:Y:S01]  /*19250*/  MUFU.TANH R2, R2 ;  /* 0x0000000200027308 */ /* 0x000ee20000002400 */
[----:B------:R-:W-:Y:S02]  /*19260*/  FMUL.FTZ R63, R128, c[0x0][0x2ec] ;  /* 0x0000bb00803f7a20 */ /* 0x000fe40000410000 */
[----:B------:R-:W-:Y:S01]  /*19270*/  FMUL.FTZ R62, R129, c[0x0][0x2ec] ;  /* 0x0000bb00813e7a20 */ /* 0x000fe20000410000 */
[----:B-----5:R-:W-:Y:S01]  /*19280*/  MOV R61, R57 ;  /* 0x00000039003d7202 */ /* 0x020fe20000000f00 */
[----:B------:R-:W-:Y:S02]  /*19290*/  FMUL.FTZ R36, R130, c[0x0][0x2ec] ;  /* 0x0000bb0082247a20 */ /* 0x000fe40000410000 */
[----:B------:R-:W-:Y:S03]  /*192a0*/  FMUL.FTZ R3, R131, c[0x0][0x2ec] ;  /* 0x0000bb0083037a20 */ /* 0x000fe60000410000 */
        /* <DEDUP_REMOVED lines=60> */
[----:B------:R-:W1:Y:S01]  /*19670*/  MUFU.TANH R3, R3 ;  /* 0x0000000300037308 */ /* 0x000e620000002400 */
[----:B------:R-:W-:-:S05]  /*19680*/  @!P1 BRA `(.L_x_2510) ;  /* 0x000010e000009947 */ /* 0x000fca0003800000 */
[----:B--234-:R-:W-:Y:S01]  /*19690*/  ULDC.64 UR10, c[0x0][0x198] ;  /* 0x00006600000a7ab9 */ /* 0x01cfe20000000a00 */
        /* <DEDUP_REMOVED lines=10> */
[----:B------:R2:W3:Y:S01]  /*19740*/  R2UR UR10, R30 ;  /* 0x000000001e0a73c2 */ /* 0x0004e200000e0000 */
[----:B------:R-:W-:Y:S04]  /*19750*/  UIADD3 UR28, UR28, -0x200, URZ ;  /* 0xfffffe001c1c7890 */ /* 0x000fe8000fffe03f */
[----:B------:R-:W-:Y:S02]  /*19760*/  IMAD.U32 R33, RZ, RZ, UR30 ;  /* 0x0000001eff217e24 */ /* 0x000fe4000f8e00ff */
[----:B------:R-:W-:Y:S05]  /*19770*/  IMAD.U32 R32, RZ, RZ, UR28 ;  /* 0x0000001cff207e24 */ /* 0x000fea000f8e00ff */
[----:B--2---:R-:W-:Y:S01]  /*19780*/  IABS R30, R32 ;  /* 0x00000020001e7213 */ /* 0x004fe20000000000 */
[----:B---3--:R-:W2:Y:S03]  /*19790*/  I2F.RP R44, UR10 ;  /* 0x0000000a002c7d06 */ /* 0x008ea60008209400 */
[----:B------:R-:W3:Y:S07]  /*197a0*/  R2UR UR24, R30 ;  /* 0x000000001e1873c2 */ /* 0x000eee00000e0000 */
[----:B--2---:R-:W2:Y:S02]  /*197b0*/  MUFU.RCP R31, R44 ;  /* 0x0000002c001f7308 */ /* 0x004ea40000001000 */
[----:B--2---:R-:W-:Y:S02]  /*197c0*/  IADD3 R35, R31, 0xffffffe, RZ ;  /* 0x0ffffffe1f237810 */ /* 0x004fe40007ffe0ff */
[----:B------:R-:W-:Y:S06]  /*197d0*/  IABS R31, R33 ;  /* 0x00000021001f7213 */ /* 0x000fec0000000000 */
[----:B------:R-:W2:Y:S01]  /*197e0*/  F2I.FTZ.U32.TRUNC.NTZ R34, R35 ;  /* 0x0000002300227305 */ /* 0x000ea2000021f000 */
[----:B------:R-:W4:Y:S08]  /*197f0*/  R2UR UR27, R31 ;  /* 0x000000001f1b73c2 */ /* 0x000f3000000e0000 */
[----:B--2---:R-:W2:Y:S02]  /*19800*/  R2UR UR33, R34 ;  /* 0x00000000222173c2 */ /* 0x004ea400000e0000 */
[----:B--2---:R-:W-:Y:S04]  /*19810*/  UIADD3 UR11, URZ, -UR33, URZ ;  /* 0x800000213f0b7290 */ /* 0x004fe8000fffe03f */
[----:B------:R-:W-:Y:S04]  /*19820*/  UIMAD UR11, UR11, UR10, URZ ;  /* 0x0000000a0b0b72a4 */ /* 0x000fe8000f8e023f */
[----:B------:R-:W-:Y:S04]  /*19830*/  UIMAD.WIDE.U32 UR32, UR33, UR11, UR32 ;  /* 0x0000000b212072a5 */ /* 0x000fe8000f8e0020 */
[----:B----4-:R-:W-:Y:S02]  /*19840*/  UIMAD.WIDE.U32 UR34, UR33, UR27, URZ ;  /* 0x0000001b212272a5 */ /* 0x010fe4000f8e003f */
[----:B---3--:R-:W-:Y:S05]  /*19850*/  UIMAD.WIDE.U32 UR32, UR33, UR24, URZ ;  /* 0x00000018212072a5 */ /* 0x008fea000f8e003f */
        /* <DEDUP_REMOVED lines=37> */
[----:B------:R-:W4:Y:S08]  /*19ab0*/  R2UR UR28, R56 ;  /* 0x00000000381c73c2 */ /* 0x000f3000000e0000 */
[----:B------:R-:W5:Y:S01]  /*19ac0*/  R2UR UR29, R57 ;  /* 0x00000000391d73c2 */ /* 0x000f6200000e0000 */
[----:B--2---:R-:W-:Y:S01]  /*19ad0*/  IMAD.U32 R92, RZ, RZ, UR26 ;  /* 0x0000001aff5c7e24 */ /* 0x004fe2000f8e00ff */
[----:B------:R-:W-:Y:S04]  /*19ae0*/  UIADD3 UR26, UR31, -UR10, URZ ;  /* 0x8000000a1f1a7290 */ /* 0x000fe8000fffe03f */
[----:B------:R-:W-:Y:S01]  /*19af0*/  UIMAD UR26, UR26, UR11, -0x100 ;  /* 0xffffff001a1a74a4 */ /* 0x000fe2000f8e020b */
[----:B---3--:R-:W-:Y:S03]  /*19b00*/  IMAD.U32 R93, RZ, RZ, UR27 ;  /* 0x0000001bff5d7e24 */ /* 0x008fe6000f8e00ff */
[----:B------:R-:W-:Y:S02]  /*19b10*/  USHF.R.S32.HI UR11, URZ, 0x1f, UR26 ;  /* 0x0000001f3f0b7899 */ /* 0x000fe4000801141a */
[----:B------:R-:W-:Y:S01]  /*19b20*/  UIMAD UR10, UR9, UR26, URZ ;  /* 0x0000001a090a72a4 */ /* 0x000fe2000f8e023f */
[----:B------:R-:W2:Y:S01]  /*19b30*/  LDG.E R31, [R92.64] ;  /* 0x000000145c1f7981 */ /* 0x000ea2000c1e1900 */
[----:B------:R-:W-:Y:S01]  /*19b40*/  UIMAD.WIDE.U32 UR26, UR8, UR26, URZ ;  /* 0x0000001a081a72a5 */ /* 0x000fe2000f8e003f */
[----:B-1--4-:R-:W-:Y:S01]  /*19b50*/  MOV R86, UR28 ;  /* 0x0000001c00567c02 */ /* 0x012fe20008000f00 */
[----:B------:R-:W-:Y:S04]  /*19b60*/  UIMAD UR10, UR11, UR8, UR10 ;  /* 0x000000080b0a72a4 */ /* 0x000fe8000f8e020a */
[----:B------:R-:W-:Y:S01]  /*19b70*/  IMAD.U32 R30, RZ, RZ, UR26 ;  /* 0x0000001aff1e7e24 */ /* 0x000fe2000f8e00ff */
[----:B------:R-:W-:Y:S02]  /*19b80*/  UIADD3 UR10, UR27, UR10, URZ ;  /* 0x0000000a1b0a7290 */ /* 0x000fe4000fffe03f */
[----:B------:R-:W-:Y:S01]  /*19b90*/  UMOV UR11, UR9 ;  /* 0x00000009000b7c82 */ /* 0x000fe20008000000 */
[----:B-----5:R-:W-:Y:S05]  /*19ba0*/  IMAD.U32 R87, RZ, RZ, UR29 ;  /* 0x0000001dff577e24 */ /* 0x020fea000f8e00ff */
        /* <DEDUP_REMOVED lines=10> */
.L_x_2511:
        /* <DEDUP_REMOVED lines=32> */
[--C-:B-1----:R-:W-:Y:S01]  /*19e50*/  @!P0 IMAD.MOV.U32 R86, RZ, RZ, R30.reuse ;  /* 0x000000ffff568224 */ /* 0x102fe200078e001e */
        /* <DEDUP_REMOVED lines=47> */
[-C--:B------:R-:W-:Y:S01]  /*1a150*/  @!P0 LEA R114, P2, R108, R248.reuse, 0x1 ;  /* 0x000000f86c728211 */ /* 0x080fe200078408ff */
[----:B------:R-:W-:Y:S01]  /*1a160*/  @!P0 IMAD.IADD R29, R29, 0x1, R111 ;  /* 0x000000011d1d8824 */ /* 0x000fe200078e026f */
[----:B------:R-:W-:Y:S01]  /*1a170*/  @!P0 IADD3 R30, R30, R113, RZ ;  /* 0x000000711e1e8210 */ /* 0x000fe20007ffe0ff */
[----:B------:R-:W-:Y:S01]  /*1a180*/  @!PT LDS RZ, [RZ] ;  /* 0x00000000fffff984 */ /* 0x000fe20000000800 */
[----:B------:R-:W-:Y:S01]  /*1a190*/  @!PT LDS RZ, [RZ] ;  /* 0x00000000fffff984 */ /* 0x000fe20000000800 */
[----:B------:R-:W-:Y:S01]  /*1a1a0*/  @!PT LDS RZ, [RZ] ;  /* 0x00000000fffff984 */ /* 0x000fe20000000800 */
[----:B------:R2:W-:Y:S01]  /*1a1b0*/  @!P0 LDGSTS.E.BYPASS.LTC128B.128 [R242+0x3800], [R126.64] ;  /* 0x038000007ef28fae */ /* 0x0005e2000b901d54 */
[C---:B------:R-:W-:Y:S01]  /*1a1c0*/  @!P0 IMAD R35, R28.reuse, 0x90, RZ ;  /* 0x000000901c238824 */ /* 0x040fe200078e02ff */
[----:B------:R-:W-:Y:S01]  /*1a1d0*/  @!P0 IADD3 R33, R33, R107, RZ ;  /* 0x0000006b21218210 */ /* 0x000fe20007ffe0ff */
[----:B------:R-:W-:Y:S01]  /*1a1e0*/  @!P0 IMAD R31, R28, 0xb0, RZ ;  /* 0x000000b01c1f8824 */ /* 0x000fe200078e02ff */
[----:B------:R2:W-:Y:S01]  /*1a1f0*/  @P0 STS.128 [R242+0x4000], RZ ;  /* 0x004000fff2000388 */ /* 0x0005e20000000c00 */
[-C--:B------:R-:W-:Y:S01]  /*1a200*/  @!P0 LEA.HI.X R129, R112, R249.reuse, R30, 0x1, P1 ;  /* 0x000000f970818211 */ /* 0x080fe200008f0c1e */
[----:B------:R-:W-:Y:S01]  /*1a210*/  @!P0 IMAD.IADD R35, R35, 0x1, R109 ;  /* 0x0000000123238824 */ /* 0x000fe200078e026d */
[-C--:B------:R-:W-:Y:S01]  /*1a220*/  @!P0 LEA.HI.X R217, R110, R249.reuse, R29, 0x1, P3 ;  /* 0x000000f96ed98211 */ /* 0x080fe200018f0c1d */
[----:B------:R-:W-:Y:S01]  /*1a230*/  @!PT LDS RZ, [RZ] ;  /* 0x00000000fffff984 */ /* 0x000fe20000000800 */
[----:B------:R-:W-:Y:S01]  /*1a240*/  @!PT LDS RZ, [RZ] ;  /* 0x00000000fffff984 */ /* 0x000fe20000000800 */
[----:B------:R-:W-:Y:S01]  /*1a250*/  @!PT LDS RZ, [RZ] ;  /* 0x00000000fffff984 */ /* 0x000fe20000000800 */
[----:B------:R2:W-:Y:S01]  /*1a260*/  @!P0 LDGSTS.E.BYPASS.LTC128B.128 [R242+0x4000], [R118.64] ;  /* 0x0400000076f28fae */ /* 0x0005e2000b901d54 */
[-C--:B------:R-:W-:Y:S01]  /*1a270*/  @!P0 LEA R112, P1, R106, R248.reuse, 0x1 ;  /* 0x000000f86a708211 */ /* 0x080fe200078208ff */
[----:B------:R-:W-:Y:S01]  /*1a280*/  @!P0 IMAD.IADD R30, R31, 0x1, R99 ;  /* 0x000000011f1e8824 */ /* 0x000fe200078e0263 */
[-C--:B------:R-:W-:Y:S01]  /*1a290*/  @!P0 LEA.HI.X R115, R108, R249.reuse, R35, 0x1, P2 ;  /* 0x000000f96c738211 */ /* 0x080fe200010f0c23 */
[----:B------:R2:W-:Y:S01]  /*1a2a0*/  @P0 STS.128 [R242+0x4800], RZ ;  /* 0x004800fff2000388 */ /* 0x0005e20000000c00 */
[-C--:B------:R-:W-:Y:S01]  /*1a2b0*/  @!P0 LEA.HI.X R113, R106, R249.reuse, R33, 0x1, P1 ;  /* 0x000000f96a718211 */ /* 0x080fe200008f0c21 */
[----:B------:R-:W-:Y:S01]  /*1a2c0*/  @!P0 IMAD R29, R28, 0xc0, RZ ;  /* 0x000000c01c1d8824 */ /* 0x000fe200078e02ff */
[-C--:B------:R-:W-:Y:S01]  /*1a2d0*/  @!P0 LEA R106, P1, R98, R248.reuse, 0x1 ;  /* 0x000000f8626a8211 */ /* 0x080fe200078208ff */
        /* <DEDUP_REMOVED lines=15> */
[----:B------:R-:W-:Y:S01]  /*1a3d0*/  @!P0 LEA.HI.X R99, R96, R249, R29, 0x1, P4 ;  /* 0x000000f960638211 */ /* 0x000fe200020f0c1d */
[C---:B------:R-:W-:Y:S01]  /*1a3e0*/  @!P0 IMAD R31, R28.reuse, 0xe0, RZ ;  /* 0x000000e01c1f8824 */ /* 0x040fe200078e02ff */
[----:B------:R-:W-:Y:S01]  /*1a3f0*/  @!P0 IADD3 R33, R33, R93, RZ ;  /* 0x0000005d21218210 */ /* 0x000fe20007ffe0ff */
[----:B------:R2:W-:Y:S01]  /*1a400*/  @P0 STS.128 [R242+0x5800], RZ ;  /* 0x005800fff2000388 */ /* 0x0005e20000000c00 */
[----:B------:R-:W-:Y:S01]  /*1a410*/  @!P0 IMAD R35, R28, 0xf0, RZ ;  /* 0x000000f01c238824 */ /* 0x000fe200078e02ff */
[----:B------:R-:W-:Y:S01]  /*1a420*/  @!P0 LEA R28, P2, R86, R248, 0x1 ;  /* 0x000000f8561c8211 */ /* 0x000fe200078408ff */
[----:B------:R-:W-:Y:S01]  /*1a430*/  @!P0 IMAD.IADD R31, R31, 0x1, R87 ;  /* 0x000000011f1f8824 */ /* 0x000fe200078e0257 */
[----:B------:R-:W-:Y:S01]  /*1a440*/  @!PT LDS RZ, [RZ] ;  /* 0x00000000fffff984 */ /* 0x000fe20000000800 */
[----:B------:R-:W-:Y:S01]  /*1a450*/  @!PT LDS RZ, [RZ] ;  /* 0x00000000fffff984 */ /* 0x000fe20000000800 */
[----:B------:R-:W-:Y:S01]  /*1a460*/  @!PT LDS RZ, [RZ] ;  /* 0x00000000fffff984 */ /* 0x000fe20000000800 */
[----:B------:R2:W-:Y:S01]  /*1a470*/  @!P0 LDGSTS.E.BYPASS.LTC128B.128 [R242+0x5800], [R216.64] ;  /* 0x05800000d8f28fae */ /* 0x0005e2000b901d54 */
[-C--:B------:R-:W-:Y:S01]  /*1a480*/  @!P0 LEA.HI.X R33, R92, R249.reuse, R33, 0x1, P3 ;  /* 0x000000f95c218211 */ /* 0x080fe200018f0c21 */
[----:B------:R-:W-:Y:S01]  /*1a490*/  @!P0 IMAD.IADD R35, R35, 0x1, R57 ;  /* 0x0000000123238824 */ /* 0x000fe200078e0239 */
[----:B------:R-:W-:Y:S01]  /*1a4a0*/  MOV R248, R116 ;  /* 0x0000007400f87202 */ /* 0x000fe20000000f00 */
[----:B------:R2:W-:Y:S01]  /*1a4b0*/  @P0 STS.128 [R242+0x6000], RZ ;  /* 0x006000fff2000388 */ /* 0x0005e20000000c00 */
[-C--:B------:R-:W-:Y:S02]  /*1a4c0*/  @!P0 LEA.HI.X R29, R86, R249.reuse, R31, 0x1, P2 ;  /* 0x000000f9561d8211 */ /* 0x080fe400010f0c1f */
[----:B------:R-:W-:Y:S01]  /*1a4d0*/  @!P0 LEA.HI.X R31, R56, R249, R35, 0x1, P1 ;  /* 0x000000f9381f8211 */ /* 0x000fe200008f0c23 */
[----:B------:R-:W-:Y:S01]  /*1a4e0*/  @!PT LDS RZ, [RZ] ;  /* 0x00000000fffff984 */ /* 0x000fe20000000800 */
[----:B------:R-:W-:Y:S01]  /*1a4f0*/  @!PT LDS RZ, [RZ] ;  /* 0x00000000fffff984 */ /* 0x000fe20000000800 */
[----:B------:R-:W-:Y:S01]  /*1a500*/  @!PT LDS RZ, [RZ] ;  /* 0x00000000fffff984 */ /* 0x000fe20000000800 */
[----:B------:R2:W-:Y:S01]  /*1a510*/  @!P0 LDGSTS.E.BYPASS.LTC128B.128 [R242+0x6000], [R124.64] ;  /* 0x060000007cf28fae */ /* 0x0005e2000b901d54 */
[----:B------:R-:W-:Y:S03]  /*1a520*/  IMAD.MOV.U32 R249, RZ, RZ, R117 ;  /* 0x000000fffff97224 */ /* 0x000fe600078e0075 */
        /* <DEDUP_REMOVED lines=36> */
.L_x_2510:
[----:B--234-:R-:W2:Y:S01]  /*1a770*/  LDL.LU R112, [R1+0x10] ;  /* 0x0000100001707983 */ /* 0x01cea20000300800 */
[----:B------:R-:W-:Y:S02]  /*1a780*/  UIADD3 UR24, UR12, -0x1, URZ ;  /* 0xffffffff0c187890 */ /* 0x000fe4000fffe03f */
[----:B------:R-:W-:Y:S01]  /*1a790*/  UISETP.GT.AND UP0, UPT, UR12, 0x1, UPT ;  /* 0x000000010c00788c */ /* 0x000fe2000bf04270 */
[----:B------:R-:W3:Y:S01]  /*1a7a0*/  LDL.LU R114, [R1+0x4] ;  /* 0x0000040001727983 */ /* 0x000ee20000300800 */
[----:B------:R-:W-:Y:S02]  /*1a7b0*/  UMOV UR10, UR22 ;  /* 0x00000016000a7c82 */ /* 0x000fe40008000000 */
[----:B------:R-:W-:Y:S01]  /*1a7c0*/  MOV R28, UR24 ;  /* 0x00000018001c7c02 */ /* 0x000fe20008000f00 */
[----:B------:R-:W4:Y:S01]  /*1a7d0*/  LDL.LU R120, [R1+0x14] ;  /* 0x0000140001787983 */ /* 0x000f220000300800 */
[----:B------:R-:W-:Y:S02]  /*1a7e0*/  UMOV UR11, UR19 ;  /* 0x00000013000b7c82 */ /* 0x000fe40008000000 */
[----:B------:R-:W-:Y:S01]  /*1a7f0*/  LEA R68, R28, R243, 0x8 ;  /* 0x000000f31c447211 */ /* 0x000fe200078e40ff */
[----:B------:R-:W5:Y:S01]  /*1a800*/  LDL.LU R121, [R1+0x8] ;  /* 0x0000080001797983 */ /* 0x000f620000300800 */
[----:B------:R-:W-:Y:S02]  /*1a810*/  UMOV UR12, UR24 ;  /* 0x00000018000c7c82 */ /* 0x000fe40008000000 */
[----:B------:R-:W-:Y:S01]  /*1a820*/  I2F R28, R68 ;  /* 0x00000044001c7306 */ /* 0x000fe20000201400 */
[----:B------:R-:W2:Y:S01]  /*1a830*/  LDL.LU R119, [R1+0xc] ;  /* 0x00000c0001777983 */ /* 0x000ea20000300800 */
[C---:B-1----:R-:W-:Y:S02]  /*1a840*/  IADD3 R49, R68.reuse, 0xa0, RZ ;  /* 0x000000a044317810 */ /* 0x042fe40007ffe0ff */
[C---:B------:R-:W-:Y:S02]  /*1a850*/  IADD3 R31, R68.reuse, 0x1, RZ ;  /* 0x00000001441f7810 */ /* 0x040fe40007ffe0ff */
[C---:B------:R-:W-:Y:S02]  /*1a860*/  IADD3 R29, R68.reuse, 0x10, RZ ;  /* 0x00000010441d7810 */ /* 0x040fe40007ffe0ff */
[C---:B------:R-:W-:Y:S02]  /*1a870*/  IADD3 R44, R68.reuse, 0x11, RZ ;  /* 0x00000011442c7810 */ /* 0x040fe40007ffe0ff */
        /* <DEDUP_REMOVED lines=45> */
[----:B------:R-:W-:Y:S05]  /*1ab50*/  IADD3 R79, R68, 0x99, RZ ;  /* 0x00000099444f7810 */ /* 0x000fea0007ffe0ff */
        /* <DEDUP_REMOVED lines=34> */
[----:B------:R-:W-:Y:S01]  /*1ad80*/  FFMA.FTZ R65, R28, UR4, R5 ;  /* 0x000000041c417c23 */ /* 0x000fe20008010005 */
[----:B------:R-:W-:Y:S01]  /*1ad90*/  IADD3 R5, R68, 0xa9, RZ ;  /* 0x000000a944057810 */ /* 0x000fe20007ffe0ff */
[----:B------:R-:W-:Y:S02]  /*1ada0*/  FFMA.FTZ R77, R31, UR4, R6 ;  /* 0x000000041f4d7c23 */ /* 0x000fe40008010006 */
[----:B------:R-:W-:Y:S01]  /*1adb0*/  FFMA.FTZ R28, R28, UR4, R0 ;  /* 0x000000041c1c7c23 */ /* 0x000fe20008010000 */
[----:B------:R-:W-:Y:S01]  /*1adc0*/  FMNMX.FTZ R6, R65, R167, !PT ;  /* 0x000000a741067209 */ /* 0x000fe20007810000 */
[----:B------:R1:W-:Y:S01]  /*1add0*/  I2F R0, R49 ;  /* 0x0000003100007306 */ /* 0x0003e20000201400 */
[C---:B------:R-:W-:Y:S02]  /*1ade0*/  FFMA.FTZ R10, R86.reuse, UR4, R10 ;  /* 0x00000004560a7c23 */ /* 0x040fe4000801000a */
[----:B------:R-:W-:Y:S01]  /*1adf0*/  FFMA.FTZ R86, R86, UR4, R7 ;  /* 0x0000000456567c23 */ /* 0x000fe20008010007 */
[----:B------:R-:W-:Y:S01]  /*1ae00*/  FMNMX.FTZ R7, R77, R6, !PT ;  /* 0x000000064d077209 */ /* 0x000fe20007810000 */
[----:B------:R-:W-:Y:S02]  /*1ae10*/  FFMA.FTZ R11, R34, UR4, R11 ;  /* 0x00000004220b7c23 */ /* 0x000fe4000801000b */
[----:B------:R-:W-:Y:S01]  /*1ae20*/  FFMA.FTZ R30, R31, UR4, R2 ;  /* 0x000000041f1e7c23 */ /* 0x000fe20008010002 */
[----:B------:R-:W-:Y:S01]  /*1ae30*/  FMNMX.FTZ R6, R10, R7, !PT ;  /* 0x000000070a067209 */ /* 0x000fe20007810000 */
[C---:B------:R-:W-:Y:S01]  /*1ae40*/  FFMA.FTZ R31, R29.reuse, UR4, R14 ;  /* 0x000000041d1f7c23 */ /* 0x040fe2000801000e */
[----:B------:R-:W-:Y:S01]  /*1ae50*/  I2F R5, R5 ;  /* 0x0000000500057306 */ /* 0x000fe20000201400 */
[----:B------:R-:W-:Y:S01]  /*1ae60*/  FFMA.FTZ R46, R29, UR4, R4 ;  /* 0x000000041d2e7c23 */ /* 0x000fe20008010004 */
[----:B------:R-:W-:Y:S01]  /*1ae70*/  FMNMX.FTZ R6, R11, R6, !PT ;  /* 0x000000060b067209 */ /* 0x000fe20007810000 */
[----:B------:R-:W-:Y:S01]  /*1ae80*/  FFMA.FTZ R29, R44, UR4, R15 ;  /* 0x000000042c1d7c23 */ /* 0x000fe2000801000f */
[----:B------:R-:W-:Y:S01]  /*1ae90*/  IADD3 R14, R68, 0xc9, RZ ;  /* 0x000000c9440e7810 */ /* 0x000fe20007ffe0ff */
[----:B------:R-:W-:Y:S01]  /*1aea0*/  FFMA.FTZ R44, R44, UR4, R13 ;  /* 0x000000042c2c7c23 */ /* 0x000fe2000801000d */
[----:B------:R-:W-:Y:S01]  /*1aeb0*/  FMNMX.FTZ R13, R28, R165, !PT ;  /* 0x000000a51c0d7209 */ /* 0x000fe20007810000 */
[----:B------:R-:W-:Y:S01]  /*1aec0*/  FFMA.FTZ R18, R35, UR4, R18 ;  /* 0x0000000423127c23 */ /* 0x000fe20008010012 */
[----:B------:R-:W-:Y:S01]  /*1aed0*/  FMNMX.FTZ R6, R31, R6, !PT ;  /* 0x000000061f067209 */ /* 0x000fe20007810000 */
[----:B------:R-:W-:Y:S01]  /*1aee0*/  FFMA.FTZ R9, R34, UR4, R9 ;  /* 0x0000000422097c23 */ /* 0x000fe20008010009 */
[----:B------:R-:W-:Y:S01]  /*1aef0*/  FMNMX.FTZ R13, R30, R13, !PT ;  /* 0x0000000d1e0d7209 */ /* 0x000fe20007810000 */
[----:B------:R-:W-:Y:S01]  /*1af00*/  FFMA.FTZ R34, R35, UR4, R8 ;  /* 0x0000000423227c23 */ /* 0x000fe20008010008 */
[----:B------:R-:W-:Y:S01]  /*1af10*/  IADD3 R2, R68, 0xa1, RZ ;  /* 0x000000a144027810 */ /* 0x000fe20007ffe0ff */
[----:B------:R-:W-:Y:S01]  /*1af20*/  FFMA.FTZ R35, R116, UR4, R23 ;  /* 0x0000000474237c23 */ /* 0x000fe20008010017 */
[----:B------:R-:W-:Y:S01]  /*1af30*/  FMNMX.FTZ R8, R86, R13, !PT ;  /* 0x0000000d56087209 */ /* 0x000fe20007810000 */
[----:B-1----:R-:W-:Y:S01]  /*1af40*/  FFMA.FTZ R49, R33, UR4, R22 ;  /* 0x0000000421317c23 */ /* 0x002fe20008010016 */
[----:B------:R-:W-:Y:S01]  /*1af50*/  FMNMX.FTZ R13, R29, R6, !PT ;  /* 0x000000061d0d7209 */ /* 0x000fe20007810000 */
[----:B------:R-:W-:Y:S01]  /*1af60*/  FFMA.FTZ R56, R33, UR4, R12 ;  /* 0x0000000421387c23 */ /* 0x000fe2000801000c */
[----:B------:R-:W-:Y:S01]  /*1af70*/  I2F R2, R2 ;  /* 0x0000000200027306 */ /* 0x000fe20000201400 */
[----:B------:R-:W-:Y:S01]  /*1af80*/  FFMA.FTZ R19, R32, UR4, R19 ;  /* 0x0000000420137c23 */ /* 0x000fe20008010013 */
[----:B------:R-:W-:Y:S01]  /*1af90*/  FMNMX.FTZ R7, R9, R8, !PT ;  /* 0x0000000809077209 */ /* 0x000fe20007810000 */
[----:B------:R-:W-:Y:S01]  /*1afa0*/  FFMA.FTZ R57, R118, UR4, R27 ;  /* 0x0000000476397c23 */ /* 0x000fe2000801001b */
[----:B------:R-:W-:Y:S01]  /*1afb0*/  FMNMX.FTZ R6, R18, R13, !PT ;  /* 0x0000000d12067209 */ /* 0x000fe20007810000 */
[----:B------:R-:W-:Y:S01]  /*1afc0*/  FFMA.FTZ R116, R116, UR4, R21 ;  /* 0x0000000474747c23 */ /* 0x000fe20008010015 */
[----:B------:R-:W-:Y:S01]  /*1afd0*/  FMNMX.FTZ R7, R46, R7, !PT ;  /* 0x000000072e077209 */ /* 0x000fe20007810000 */
[----:B-----5:R-:W-:Y:S01]  /*1afe0*/  FFMA.FTZ R124, R117, UR4, R121 ;  /* 0x00000004757c7c23 */ /* 0x020fe20008010079 */
[----:B------:R-:W-:Y:S01]  /*1aff0*/  FMNMX.FTZ R6, R19, R6, !PT ;  /* 0x0000000613067209 */ /* 0x000fe20007810000 */
[----:B--2---:R-:W-:Y:S01]  /*1b000*/  FFMA.FTZ R128, R115, UR4, R112 ;  /* 0x0000000473807c23 */ /* 0x004fe20008010070 */
[----:B------:R-:W-:Y:S01]  /*1b010*/  FMNMX.FTZ R7, R44, R7, !PT ;  /* 0x000000072c077209 */ /* 0x000fe20007810000 */
        /* <DEDUP_REMOVED lines=8> */
[----:B------:R-:W-:Y:S02]  /*1b0a0*/  FFMA.FTZ R215, R108, UR4, R215 ;  /* 0x000000046cd77c23 */ /* 0x000fe400080100d7 */
[----:B------:R-:W-:Y:S02]  /*1b0b0*/  FFMA.FTZ R213, R107, UR4, R213 ;  /* 0x000000046bd57c23 */ /* 0x000fe400080100d5 */
[----:B------:R-:W-:Y:S01]  /*1b0c0*/  FFMA.FTZ R214, R109, UR4, R214 ;  /* 0x000000046dd67c23 */ /* 0x000fe200080100d6 */
[----:B------:R-:W-:Y:S01]  /*1b0d0*/  I2F R4, R4 ;  /* 0x0000000400047306 */ /* 0x000fe20000201400 */
[----:B------:R-:W-:Y:S02]  /*1b0e0*/  FFMA.FTZ R32, R32, UR4, R17 ;  /* 0x0000000420207c23 */ /* 0x000fe40008010011 */
[----:B------:R-:W-:Y:S02]  /*1b0f0*/  FFMA.FTZ R33, R113, UR4, R26 ;  /* 0x0000000471217c23 */ /* 0x000fe4000801001a */
[----:B------:R-:W-:Y:S01]  /*1b100*/  FFMA.FTZ R212, R108, UR4, R212 ;  /* 0x000000046cd47c23 */ /* 0x000fe200080100d4 */
        /* <DEDUP_REMOVED lines=11> */
[----:B------:R-:W-:Y:S02]  /*1b1c0*/  FFMA.FTZ R197, R96, UR4, R197 ;  /* 0x0000000460c57c23 */ /* 0x000fe400080100c5 */
[----:B------:R-:W-:Y:S01]  /*1b1d0*/  FFMA.FTZ R198, R98, UR4, R198 ;  /* 0x0000000462c67c23 */ /* 0x000fe200080100c6 */
[----:B------:R-:W1:Y:S01]  /*1b1e0*/  I2F R7, R7 ;  /* 0x0000000700077306 */ /* 0x000e620000201400 */
[----:B------:R-:W-:Y:S02]  /*1b1f0*/  FFMA.FTZ R119, R127, UR4, R119 ;  /* 0x000000047f777c23 */ /* 0x000fe40008010077 */
[----:B------:R-:W-:Y:S02]  /*1b200*/  FFMA.FTZ R113, R113, UR4, R16 ;  /* 0x0000000471717c23 */ /* 0x000fe40008010010 */
[----:B------:R-:W-:Y:S01]  /*1b210*/  FFMA.FTZ R130, R117, UR4, R20 ;  /* 0x0000000475827c23 */ /* 0x000fe20008010014 */
[----:B------:R-:W-:Y:S01]  /*1b220*/  FMNMX.FTZ R13, R119, R6, !PT ;  /* 0x00000006770d7209 */ /* 0x000fe20007810000 */
[----:B------:R-:W-:Y:S01]  /*1b230*/  FFMA.FTZ R118, R118, UR4, R25 ;  /* 0x0000000476767c23 */ /* 0x000fe20008010019 */
[----:B------:R-:W-:Y:S01]  /*1b240*/  FMNMX.FTZ R15, R113, R8, !PT ;  /* 0x00000008710f7209 */ /* 0x000fe20007810000 */
[----:B----4-:R-:W-:Y:S01]  /*1b250*/  FFMA.FTZ R117, R131, UR4, R120 ;  /* 0x0000000483757c23 */ /* 0x010fe20008010078 */
[----:B------:R-:W-:Y:S01]  /*1b260*/  FMNMX.FTZ R6, R124, R13, !PT ;  /* 0x0000000d7c067209 */ /* 0x000fe20007810000 */
[----:B------:R-:W-:Y:S01]  /*1b270*/  FFMA.FTZ R192, R97, UR4, R192 ;  /* 0x0000000461c07c23 */ /* 0x000fe200080100c0 */
[----:B------:R-:W-:Y:S01]  /*1b280*/  IADD3 R20, R68, 0xd9, RZ ;  /* 0x000000d944147810 */ /* 0x000fe20007ffe0ff */
[----:B------:R-:W-:Y:S01]  /*1b290*/  FFMA.FTZ R196, R96, UR4, R196 ;  /* 0x0000000460c47c23 */ /* 0x000fe200080100c4 */
[----:B------:R-:W-:Y:S01]  /*1b2a0*/  IADD3 R120, R68, 0xb8, RZ ;  /* 0x000000b844787810 */ /* 0x000fe20007ffe0ff */
[C---:B------:R-:W-:Y:S01]  /*1b2b0*/  FFMA.FTZ R185, R87.reuse, UR4, R185 ;  /* 0x0000000457b97c23 */ /* 0x040fe200080100b9 */
[----:B------:R-:W-:Y:S01]  /*1b2c0*/  FMNMX.FTZ R8, R118, R15, !PT ;  /* 0x0000000f76087209 */ /* 0x000fe20007810000 */
[----:B------:R-:W-:Y:S01]  /*1b2d0*/  FFMA.FTZ R182, R87, UR4, R182 ;  /* 0x0000000457b67c23 */ /* 0x000fe200080100b6 */
[----:B------:R-:W-:Y:S01]  /*1b2e0*/  FMNMX.FTZ R15, R117, R6, !PT ;  /* 0x00000006750f7209 */ /* 0x000fe20007810000 */
[----:B------:R-:W-:Y:S01]  /*1b2f0*/  FFMA.FTZ R169, R126, UR4, R169 ;  /* 0x000000047ea97c23 */ /* 0x000fe200080100a9 */
[----:B------:R-:W2:Y:S01]  /*1b300*/  I2F R120, R120 ;  /* 0x0000007800787306 */ /* 0x000ea20000201400 */
[----:B------:R-:W-:Y:S01]  /*1b310*/  FFMA.FTZ R127, R127, UR4, R24 ;  /* 0x000000047f7f7c23 */ /* 0x000fe20008010018 */
[----:B------:R-:W-:Y:S01]  /*1b320*/  IADD3 R6, R68, 0xc8, RZ ;  /* 0x000000c844067810 */ /* 0x000fe20007ffe0ff */
[----:B------:R-:W-:Y:S02]  /*1b330*/  FFMA.FTZ R126, R126, UR4, R47 ;  /* 0x000000047e7e7c23 */ /* 0x000fe4000801002f */
[----:B-1----:R-:W-:Y:S01]  /*1b340*/  FFMA.FTZ R111, R7, UR4, R58 ;  /* 0x00000004076f7c23 */ /* 0x002fe2000801003a */
[----:B------:R-:W-:Y:S01]  /*1b350*/  FMNMX.FTZ R13, R127, R8, !PT ;  /* 0x000000087f0d7209 */ /* 0x000fe20007810000 */
[----:B------:R-:W-:Y:S01]  /*1b360*/  FFMA.FTZ R108, R7, UR4, R54 ;  /* 0x00000004076c7c23 */ /* 0x000fe20008010036 */
[----:B------:R-:W-:Y:S01]  /*1b370*/  FMNMX.FTZ R8, R128, R15, !PT ;  /* 0x0000000f80087209 */ /* 0x000fe20007810000 */
[----:B------:R-:W-:Y:S01]  /*1b380*/  FFMA.FTZ R219, R216, UR4, R41 ;  /* 0x00000004d8db7c23 */ /* 0x000fe20008010029 */
[----:B------:R-:W1:Y:S01]  /*1b390*/  I2F R6, R6 ;  /* 0x0000000600067306 */ /* 0x000e620000201400 */
[----:B------:R-:W-:Y:S01]  /*1b3a0*/  FFMA.FTZ R223, R110, UR4, R223 ;  /* 0x000000046edf7c23 */ /* 0x000fe200080100df */
[----:B------:R-:W-:Y:S01]  /*1b3b0*/  FMNMX.FTZ R8, R129, R8, !PT ;  /* 0x0000000881087209 */ /* 0x000fe20007810000 */
[----:B---3--:R-:W-:Y:S01]  /*1b3c0*/  FFMA.FTZ R131, R131, UR4, R114 ;  /* 0x0000000483837c23 */ /* 0x008fe20008010072 */
        /* <DEDUP_REMOVED lines=10> */
[----:B------:R-:W-:Y:S01]  /*1b470*/  IADD3 R15, R68, 0xd0, RZ ;  /* 0x000000d0440f7810 */ /* 0x000fe20007ffe0ff */
[C---:B--2---:R-:W-:Y:S01]  /*1b480*/  FFMA.FTZ R123, R120.reuse, UR4, R52 ;  /* 0x00000004787b7c23 */ /* 0x044fe20008010034 */
        /* <DEDUP_REMOVED lines=8> */
[C---:B-1----:R-:W-:Y:S01]  /*1b510*/  FFMA.FTZ R107, R6.reuse, UR4, R59 ;  /* 0x00000004066b7c23 */ /* 0x042fe2000801003b */
[----:B------:R-:W-:Y:S01]  /*1b520*/  FMNMX.FTZ R12, R215, R12, !PT ;  /* 0x0000000cd70c7209 */ /* 0x000fe20007810000 */
[----:B------:R-:W-:Y:S01]  /*1b530*/  FFMA.FTZ R102, R6, UR4, R102 ;  /* 0x0000000406667c23 */ /* 0x000fe20008010066 */
[----:B------:R-:W-:Y:S01]  /*1b540*/  FMNMX.FTZ R13, R220, R13, !PT ;  /* 0x0000000ddc0d7209 */ /* 0x000fe20007810000 */
[----:B------:R-:W1:Y:S01]  /*1b550*/  I2F R114, R114 ;  /* 0x0000007200727306 */ /* 0x000e620000201400 */
[----:B------:R-:W-:Y:S01]  /*1b560*/  FFMA.FTZ R218, R218, UR4, R37 ;  /* 0x00000004dada7c23 */ /* 0x000fe20008010025 */
[----:B------:R-:W-:Y:S01]  /*1b570*/  FMNMX.FTZ R16, R213, R12, !PT ;  /* 0x0000000cd5107209 */ /* 0x000fe20007810000 */
[----:B------:R-:W-:Y:S02]  /*1b580*/  FFMA.FTZ R189, R90, UR4, R189 ;  /* 0x000000045abd7c23 */ /* 0x000fe400080100bd */
[----:B------:R-:W-:Y:S01]  /*1b590*/  FFMA.FTZ R190, R93, UR4, R190 ;  /* 0x000000045dbe7c23 */ /* 0x000fe200080100be */
[----:B------:R-:W-:Y:S01]  /*1b5a0*/  FMNMX.FTZ R13, R218, R13, !PT ;  /* 0x0000000dda0d7209 */ /* 0x000fe20007810000 */
[----:B------:R-:W-:Y:S02]  /*1b5b0*/  FFMA.FTZ R186, R90, UR4, R186 ;  /* 0x000000045aba7c23 */ /* 0x000fe400080100ba */
[----:B------:R-:W-:Y:S01]  /*1b5c0*/  FFMA.FTZ R177, R0, UR4, R177 ;  /* 0x0000000400b17c23 */ /* 0x000fe200080100b1 */
[----:B------:R-:W3:Y:S01]  /*1b5d0*/  I2F R12, R15 ;  /* 0x0000000f000c7306 */ /* 0x000ee20000201400 */
[----:B------:R-:W-:Y:S01]  /*1b5e0*/  FMNMX.FTZ R13, R216, R13, !PT ;  /* 0x0000000dd80d7209 */ /* 0x000fe20007810000 */
[----:B------:R-:W-:Y:S02]  /*1b5f0*/  FFMA.FTZ R211, R106, UR4, R211 ;  /* 0x000000046ad37c23 */ /* 0x000fe400080100d3 */
[----:B------:R-:W-:Y:S01]  /*1b600*/  FFMA.FTZ R209, R104, UR4, R209 ;  /* 0x0000000468d17c23 */ /* 0x000fe200080100d1 */
[----:B------:R-:W-:Y:S01]  /*1b610*/  FMNMX.FTZ R13, R214, R13, !PT ;  /* 0x0000000dd60d7209 */ /* 0x000fe20007810000 */
[----:B------:R-:W-:Y:S01]  /*1b620*/  FFMA.FTZ R174, R0, UR4, R174 ;  /* 0x0000000400ae7c23 */ /* 0x000fe200080100ae */
[----:B------:R-:W-:Y:S01]  /*1b630*/  FMNMX.FTZ R16, R211, R16, !PT ;  /* 0x00000010d3107209 */ /* 0x000fe20007810000 */
[----:B------:R-:W-:Y:S01]  /*1b640*/  FFMA.FTZ R122, R122, UR4, R43 ;  /* 0x000000047a7a7c23 */ /* 0x000fe2000801002b */
[----:B------:R-:W-:Y:S01]  /*1b650*/  FMNMX.FTZ R13, R212, R13, !PT ;  /* 0x0000000dd40d7209 */ /* 0x000fe20007810000 */
[----:B------:R4:W-:Y:S01]  /*1b660*/  I2F R0, R20 ;  /* 0x0000001400007306 */ /* 0x0009e20000201400 */
[----:B--2---:R-:W-:Y:S01]  /*1b670*/  FMNMX.FTZ R14, R209, R16, !PT ;  /* 0x00000010d10e7209 */ /* 0x004fe20007810000 */
[----:B------:R-:W-:Y:S01]  /*1b680*/  FFMA.FTZ R208, R106, UR4, R208 ;  /* 0x000000046ad07c23 */ /* 0x000fe200080100d0 */
        /* <DEDUP_REMOVED lines=9> */
[----:B------:R-:W-:Y:S01]  /*1b720*/  FFMA.FTZ R200, R99, UR4, R200 ;  /* 0x0000000463c87c23 */ /* 0x000fe200080100c8 */
[----:B------:R-:W-:Y:S01]  /*1b730*/  FMNMX.FTZ R14, R203, R14, !PT ;  /* 0x0000000ecb0e7209 */ /* 0x000fe20007810000 */
[----:B---3--:R-:W-:Y:S01]  /*1b740*/  FFMA.FTZ R95, R12, UR4, R95 ;  /* 0x000000040c5f7c23 */ /* 0x008fe2000801005f */
[----:B------:R-:W-:Y:S01]  /*1b750*/  FMNMX.FTZ R15, R204, R17, !PT ;  /* 0x00000011cc0f7209 */ /* 0x000fe20007810000 */
[----:B------:R-:W-:Y:S01]  /*1b760*/  FFMA.FTZ R84, R12, UR4, R84 ;  /* 0x000000040c547c23 */ /* 0x000fe20008010054 */
[----:B------:R-:W-:Y:S01]  /*1b770*/  FMNMX.FTZ R16, R201, R14, !PT ;  /* 0x0000000ec9107209 */ /* 0x000fe20007810000 */
[----:B------:R-:W-:Y:S01]  /*1b780*/  FFMA.FTZ R191, R92, UR4, R191 ;  /* 0x000000045cbf7c23 */ /* 0x000fe200080100bf */
[----:B------:R-:W-:Y:S01]  /*1b790*/  IADD3 R17, R68, 0xd8, RZ ;  /* 0x000000d844117810 */ /* 0x000fe20007ffe0ff */
[----:B------:R-:W-:Y:S01]  /*1b7a0*/  FFMA.FTZ R194, R94, UR4, R194 ;  /* 0x000000045ec27c23 */ /* 0x000fe200080100c2 */
[----:B------:R-:W-:Y:S01]  /*1b7b0*/  IADD3 R12, R68, 0xf8, RZ ;  /* 0x000000f8440c7810 */ /* 0x000fe20007ffe0ff */
[----:B------:R-:W-:Y:S01]  /*1b7c0*/  FFMA.FTZ R187, R88, UR4, R187 ;  /* 0x0000000458bb7c23 */ /* 0x000fe200080100bb */
[----:B------:R-:W1:Y:S01]  /*1b7d0*/  I2F R14, R17 ;  /* 0x00000011000e7306 */ /* 0x000e620000201400 */
[----:B------:R-:W-:Y:S01]  /*1b7e0*/  FMNMX.FTZ R15, R202, R15, !PT ;  /* 0x0000000fca0f7209 */ /* 0x000fe20007810000 */
[----:B------:R-:W-:Y:S01]  /*1b7f0*/  FFMA.FTZ R188, R92, UR4, R188 ;  /* 0x000000045cbc7c23 */ /* 0x000fe200080100bc */
[----:B------:R-:W-:Y:S01]  /*1b800*/  FMNMX.FTZ R16, R199, R16, !PT ;  /* 0x00000010c7107209 */ /* 0x000fe20007810000 */
[----:B------:R-:W-:Y:S01]  /*1b810*/  FFMA.FTZ R183, R85, UR4, R183 ;  /* 0x0000000455b77c23 */ /* 0x000fe200080100b7 */
[----:B----4-:R-:W-:Y:S01]  /*1b820*/  IADD3 R20, R68, 0xf0, RZ ;  /* 0x000000f044147810 */ /* 0x010fe20007ffe0ff */
[----:B------:R-:W-:Y:S01]  /*1b830*/  FFMA.FTZ R184, R88, UR4, R184 ;  /* 0x0000000458b87c23 */ /* 0x000fe200080100b8 */
[C---:B------:R-:W-:Y:S01]  /*1b840*/  IADD3 R104, R68.reuse, 0xc1, RZ ;  /* 0x000000c144687810 */ /* 0x040fe20007ffe0ff */
[C---:B------:R-:W-:Y:S01]  /*1b850*/  FFMA.FTZ R171, R5.reuse, UR4, R171 ;  /* 0x0000000405ab7c23 */ /* 0x040fe200080100ab */
[----:B------:R-:W-:Y:S01]  /*1b860*/  IADD3 R13, R68, 0xd1, RZ ;  /* 0x000000d1440d7810 */ /* 0x000fe20007ffe0ff */
[----:B------:R2:W3:Y:S01]  /*1b870*/  I2F R6, R20 ;  /* 0x0000001400067306 */ /* 0x0004e20000201400 */
        /* <DEDUP_REMOVED lines=9> */
[----:B------:R-:W4:Y:S01]  /*1b910*/  I2F R104, R104 ;  /* 0x0000006800687306 */ /* 0x000f220000201400 */
        /* <DEDUP_REMOVED lines=9> */
[----:B------:R-:W1:Y:S01]  /*1b9b0*/  I2F R13, R13 ;  /* 0x0000000d000d7306 */ /* 0x000e620000201400 */
[----:B------:R-:W-:Y:S01]  /*1b9c0*/  FMNMX.FTZ R15, R190, R15, !PT ;  /* 0x0000000fbe0f7209 */ /* 0x000fe20007810000 */
[----:B------:R-:W-:Y:S01]  /*1b9d0*/  FFMA.FTZ R173, R4, UR4, R173 ;  /* 0x0000000404ad7c23 */ /* 0x000fe200080100ad */
[----:B------:R-:W-:Y:S01]  /*1b9e0*/  FMNMX.FTZ R16, R187, R16, !PT ;  /* 0x00000010bb107209 */ /* 0x000fe20007810000 */
[----:B--2---:R-:W-:Y:S01]  /*1b9f0*/  LDSM.16.MT88.4 R20, [R233+0xa000] ;  /* 0x00a00000e914783b */ /* 0x004fe20000004200 */
[----:B------:R-:W-:Y:S01]  /*1ba00*/  FMNMX.FTZ R15, R188, R15, !PT ;  /* 0x0000000fbc0f7209 */ /* 0x000fe20007810000 */
[C---:B---3--:R-:W-:Y:S01]  /*1ba10*/  FFMA.FTZ R67, R6.reuse, UR4, R67 ;  /* 0x0000000406437c23 */ /* 0x048fe20008010043 */
[----:B------:R-:W-:Y:S01]  /*1ba20*/  FMNMX.FTZ R16, R185, R16, !PT ;  /* 0x00000010b9107209 */ /* 0x000fe20007810000 */
[----:B------:R-:W-:Y:S01]  /*1ba30*/  FFMA.FTZ R66, R6, UR4, R66 ;  /* 0x0000000406427c23 */ /* 0x000fe20008010042 */
[----:B------:R-:W-:Y:S01]  /*1ba40*/  FMNMX.FTZ R5, R186, R15, !PT ;  /* 0x0000000fba057209 */ /* 0x000fe20007810000 */
[----:B------:R-:W2:Y:S01]  /*1ba50*/  I2F R12, R12 ;  /* 0x0000000c000c7306 */ /* 0x000ea20000201400 */
[----:B------:R-:W-:Y:S01]  /*1ba60*/  FMNMX.FTZ R16, R183, R16, !PT ;  /* 0x00000010b7107209 */ /* 0x000fe20007810000 */
[----:B------:R-:W-:Y:S01]  /*1ba70*/  FFMA.FTZ R105, R8, UR4, R105 ;  /* 0x0000000408697c23 */ /* 0x000fe20008010069 */
[----:B------:R-:W-:Y:S01]  /*1ba80*/  FMNMX.FTZ R5, R184, R5, !PT ;  /* 0x00000005b8057209 */ /* 0x000fe20007810000 */
[C---:B----4-:R-:W-:Y:S01]  /*1ba90*/  FFMA.FTZ R109, R104.reuse, UR4, R55 ;  /* 0x00000004686d7c23 */ /* 0x050fe20008010037 */
[----:B------:R-:W-:Y:S01]  /*1baa0*/  FMNMX.FTZ R16, R181, R16, !PT ;  /* 0x00000010b5107209 */ /* 0x000fe20007810000 */
[----:B------:R-:W-:Y:S01]  /*1bab0*/  FFMA.FTZ R104, R104, UR4, R53 ;  /* 0x0000000468687c23 */ /* 0x000fe20008010035 */
[----:B------:R-:W-:Y:S01]  /*1bac0*/  FMNMX.FTZ R5, R182, R5, !PT ;  /* 0x00000005b6057209 */ /* 0x000fe20007810000 */
[----:B------:R-:W-:Y:S01]  /*1bad0*/  LDSM.16.MT88.4 R52, [R233+0xa800] ;  /* 0x00a80000e934783b */ /* 0x000fe20000004200 */
[----:B------:R-:W-:Y:S01]  /*1bae0*/  FMNMX.FTZ R16, R179, R16, !PT ;  /* 0x00000010b3107209 */ /* 0x000fe20007810000 */
[----:B------:R-:W-:Y:S01]  /*1baf0*/  FFMA.FTZ R100, R8, UR4, R100 ;  /* 0x0000000408647c23 */ /* 0x000fe20008010064 */
[----:B------:R-:W-:Y:S01]  /*1bb00*/  IADD3 R17, R68, 0xe9, RZ ;  /* 0x000000e944117810 */ /* 0x000fe20007ffe0ff */
[----:B------:R-:W-:Y:S01]  /*1bb10*/  FFMA.FTZ R83, R0, UR4, R83 ;  /* 0x0000000400537c23 */ /* 0x000fe20008010053 */
[----:B------:R-:W-:Y:S01]  /*1bb20*/  IADD3 R8, R68, 0xf1, RZ ;  /* 0x000000f144087810 */ /* 0x000fe20007ffe0ff */
[----:B-1----:R-:W-:Y:S01]  /*1bb30*/  FFMA.FTZ R91, R13, UR4, R91 ;  /* 0x000000040d5b7c23 */ /* 0x002fe2000801005b */
[----:B------:R-:W1:Y:S01]  /*1bb40*/  I2F R7, R17 ;  /* 0x0000001100077306 */ /* 0x000e620000201400 */
        /* <DEDUP_REMOVED lines=8> */
[----:B--2---:R-:W-:Y:S01]  /*1bbd0*/  FFMA.FTZ R36, R12, UR4, R36 ;  /* 0x000000040c247c23 */ /* 0x004fe20008010024 */
[----:B------:R-:W2:Y:S01]  /*1bbe0*/  I2F R8, R8 ;  /* 0x0000000800087306 */ /* 0x000ea20000201400 */
[----:B------:R-:W-:Y:S01]  /*1bbf0*/  FMNMX.FTZ R15, R176, R15, !PT ;  /* 0x0000000fb00f7209 */ /* 0x000fe20007810000 */
[----:B------:R-:W-:Y:S01]  /*1bc00*/  FFMA.FTZ R170, R4, UR4, R170 ;  /* 0x0000000404aa7c23 */ /* 0x000fe200080100aa */
[----:B------:R-:W-:Y:S01]  /*1bc10*/  FMNMX.FTZ R16, R173, R16, !PT ;  /* 0x00000010ad107209 */ /* 0x000fe20007810000 */
[----:B------:R-:W-:Y:S01]  /*1bc20*/  FFMA.FTZ R63, R12, UR4, R63 ;  /* 0x000000040c3f7c23 */ /* 0x000fe2000801003f */
[----:B------:R-:W-:Y:S02]  /*1bc30*/  FMNMX.FTZ R15, R174, R15, !PT ;  /* 0x0000000fae0f7209 */ /* 0x000fe40007810000 */
[----:B------:R-:W-:Y:S02]  /*1bc40*/  FMNMX.FTZ R16, R171, R16, !PT ;  /* 0x00000010ab107209 */ /* 0x000fe40007810000 */
[----:B------:R-:W-:Y:S02]  /*1bc50*/  FMNMX.FTZ R15, R172, R15, !PT ;  /* 0x0000000fac0f7209 */ /* 0x000fe40007810000 */
[----:B------:R-:W-:Y:S02]  /*1bc60*/  FMNMX.FTZ R16, R169, R16, !PT ;  /* 0x00000010a9107209 */ /* 0x000fe40007810000 */
[C---:B------:R-:W-:Y:S01]  /*1bc70*/  IADD3 R2, R68.reuse, 0xe0, RZ ;  /* 0x000000e044027810 */ /* 0x040fe20007ffe0ff */
[----:B-1----:R-:W-:Y:S01]  /*1bc80*/  FFMA.FTZ R69, R7, UR4, R69 ;  /* 0x0000000407457c23 */ /* 0x002fe20008010045 */
[----:B------:R-:W-:Y:S01]  /*1bc90*/  FMNMX.FTZ R16, R125, R16, !PT ;  /* 0x000000107d107209 */ /* 0x000fe20007810000 */
[----:B------:R-:W-:Y:S01]  /*1bca0*/  FFMA.FTZ R70, R7, UR4, R70 ;  /* 0x0000000407467c23 */ /* 0x000fe20008010046 */
[----:B------:R-:W-:Y:S02]  /*1bcb0*/  IADD3 R4, R68, 0xe1, RZ ;  /* 0x000000e144047810 */ /* 0x000fe40007ffe0ff */
[----:B------:R-:W1:Y:S01]  /*1bcc0*/  I2F R2, R2 ;  /* 0x0000000200027306 */ /* 0x000e620000201400 */
[----:B------:R-:W-:Y:S02]  /*1bcd0*/  FMNMX.FTZ R15, R170, R15, !PT ;  /* 0x0000000faa0f7209 */ /* 0x000fe40007810000 */
[----:B------:R-:W-:Y:S02]  /*1bce0*/  FMNMX.FTZ R16, R123, R16, !PT ;  /* 0x000000107b107209 */ /* 0x000fe40007810000 */
[----:B------:R-:W-:Y:S01]  /*1bcf0*/  FMNMX.FTZ R15, R168, R15, !PT ;  /* 0x0000000fa80f7209 */ /* 0x000fe20007810000 */
[C---:B--2---:R-:W-:Y:S01]  /*1bd00*/  FFMA.FTZ R39, R8.reuse, UR4, R39 ;  /* 0x0000000408277c23 */ /* 0x044fe20008010027 */
[----:B------:R-:W-:Y:S01]  /*1bd10*/  FMNMX.FTZ R16, R121, R16, !PT ;  /* 0x0000001079107209 */ /* 0x000fe20007810000 */
[----:B------:R-:W-:Y:S01]  /*1bd20*/  FFMA.FTZ R64, R8, UR4, R64 ;  /* 0x0000000408407c23 */ /* 0x000fe20008010040 */
[----:B------:R-:W-:Y:S01]  /*1bd30*/  FMNMX.FTZ R15, R126, R15, !PT ;  /* 0x0000000f7e0f7209 */ /* 0x000fe20007810000 */
[----:B------:R-:W2:Y:S01]  /*1bd40*/  I2F R4, R4 ;  /* 0x0000000400047306 */ /* 0x000ea20000201400 */
[----:B------:R-:W-:Y:S02]  /*1bd50*/  FMNMX.FTZ R16, R111, R16, !PT ;  /* 0x000000106f107209 */ /* 0x000fe40007810000 */
[----:B------:R-:W-:Y:S02]  /*1bd60*/  FMNMX.FTZ R15, R122, R15, !PT ;  /* 0x0000000f7a0f7209 */ /* 0x000fe40007810000 */
[----:B------:R-:W-:Y:S02]  /*1bd70*/  FMNMX.FTZ R16, R109, R16, !PT ;  /* 0x000000106d107209 */ /* 0x000fe40007810000 */
[----:B------:R-:W-:Y:S02]  /*1bd80*/  FMNMX.FTZ R15, R120, R15, !PT ;  /* 0x0000000f780f7209 */ /* 0x000fe40007810000 */
[----:B------:R-:W-:Y:S02]  /*1bd90*/  IADD3 R5, R68, 0xe8, RZ ;  /* 0x000000e844057810 */ /* 0x000fe40007ffe0ff */
[----:B------:R-:W-:Y:S02]  /*1bda0*/  FMNMX.FTZ R15, R114, R15, !PT ;  /* 0x0000000f720f7209 */ /* 0x000fe40007810000 */
[----:B------:R-:W-:Y:S01]  /*1bdb0*/  FMNMX.FTZ R16, R107, R16, !PT ;  /* 0x000000106b107209 */ /* 0x000fe20007810000 */
[----:B-1----:R-:W-:Y:S01]  /*1bdc0*/  FFMA.FTZ R75, R2, UR4, R75 ;  /* 0x00000004024b7c23 */ /* 0x002fe2000801004b */
[----:B------:R-:W1:Y:S01]  /*1bdd0*/  I2F R5, R5 ;  /* 0x0000000500057306 */ /* 0x000e620000201400 */
[----:B------:R-:W-:Y:S01]  /*1bde0*/  FMNMX.FTZ R15, R108, R15, !PT ;  /* 0x0000000f6c0f7209 */ /* 0x000fe20007810000 */
[----:B------:R-:W-:Y:S01]  /*1bdf0*/  FFMA.FTZ R76, R2, UR4, R76 ;  /* 0x00000004024c7c23 */ /* 0x000fe2000801004c */
[----:B------:R-:W-:Y:S02]  /*1be00*/  FMNMX.FTZ R16, R105, R16, !PT ;  /* 0x0000001069107209 */ /* 0x000fe40007810000 */
[----:B------:R-:W-:Y:S02]  /*1be10*/  FMNMX.FTZ R13, R104, R15, !PT ;  /* 0x0000000f680d7209 */ /* 0x000fe40007810000 */
[----:B------:R-:W-:Y:S01]  /*1be20*/  FMNMX.FTZ R16, R95, R16, !PT ;  /* 0x000000105f107209 */ /* 0x000fe20007810000 */
[----:B--2---:R-:W-:Y:S01]  /*1be30*/  FFMA.FTZ R73, R4, UR4, R73 ;  /* 0x0000000404497c23 */ /* 0x004fe20008010049 */
[----:B------:R-:W-:Y:S01]  /*1be40*/  IADD3 R0, R68, 0xf9, RZ ;  /* 0x000000f944007810 */ /* 0x000fe20007ffe0ff */
[----:B------:R-:W-:Y:S01]  /*1be50*/  FFMA.FTZ R74, R4, UR4, R74 ;  /* 0x00000004044a7c23 */ /* 0x000fe2000801004a */
[----:B------:R-:W-:Y:S02]  /*1be60*/  FMNMX.FTZ R13, R102, R13, !PT ;  /* 0x0000000d660d7209 */ /* 0x000fe40007810000 */
[----:B------:R-:W-:Y:S02]  /*1be70*/  FMNMX.FTZ R16, R91, R16, !PT ;  /* 0x000000105b107209 */ /* 0x000fe40007810000 */
[----:B------:R-:W2:Y:S01]  /*1be80*/  I2F R0, R0 ;  /* 0x0000000000007306 */ /* 0x000ea20000201400 */
        /* <DEDUP_REMOVED lines=13> */
[----:B------:R-:W-:Y:S01]  /*1bf60*/  FMNMX.FTZ R16, R69, R16, !PT ;  /* 0x0000001045107209 */ /* 0x000fe20007810000 */
[----:B--2---:R-:W-:Y:S01]  /*1bf70*/  FFMA.FTZ R3, R0, UR4, R3 ;  /* 0x0000000400037c23 */ /* 0x004fe20008010003 */
        /* <DEDUP_REMOVED lines=21> */
[----:B------:R-:W-:Y:S01]  /*1c0d0*/  FADD.FTZ R4, -R0, R167 ;  /* 0x000000a700047221 */ /* 0x000fe20000010100 */
[----:B--2---:R-:W-:Y:S03]  /*1c0e0*/  FMNMX.FTZ R2, R13, R2, !PT ;  /* 0x000000020d027209 */ /* 0x004fe60007810000 */
[----:B------:R-:W-:Y:S01]  /*1c0f0*/  FMUL.FTZ R37, R4, c[0x0][0x23c] ;  /* 0x00008f0004257a20 */ /* 0x000fe20000410000 */
[----:B------:R-:W1:Y:S01]  /*1c100*/  LDSM.16.MT88.4 R12, [R235+0xa000] ;  /* 0x00a00000eb0c783b */ /* 0x000e620000004200 */
[----:B------:R-:W-:Y:S02]  /*1c110*/  FSEL R68, R68, RZ, P0 ;  /* 0x000000ff44447208 */ /* 0x000fe40000000000 */
[C---:B------:R-:W-:Y:S01]  /*1c120*/  FSETP.NEU.FTZ.AND P0, PT, R2.reuse, -INF , PT ;  /* 0xff8000000200780b */ /* 0x040fe20003f1d000 */
[C---:B------:R-:W-:Y:S01]  /*1c130*/  FADD.FTZ R4, -R2.reuse, R165 ;  /* 0x000000a502047221 */ /* 0x040fe20000010100 */
[----:B------:R-:W2:Y:S01]  /*1c140*/  MUFU.EX2 R37, R37 ;  /* 0x0000002500257308 */ /* 0x000ea20000000800 */
[--C-:B------:R-:W-:Y:S02]  /*1c150*/  FFMA.FTZ R101, R49, c[0x0][0x23c], -R68.reuse ;  /* 0x00008f0031657a23 */ /* 0x100fe40000010844 */
[----:B------:R-:W-:Y:S01]  /*1c160*/  LDSM.16.MT88.4 R48, [R235+0xa800] ;  /* 0x00a80000eb30783b */ /* 0x000fe20000004200 */
[--C-:B------:R-:W-:Y:S02]  /*1c170*/  FFMA.FTZ R112, R57, c[0x0][0x23c], -R68.reuse ;  /* 0x00008f0039707a23 */ /* 0x100fe40000010844 */
[--C-:B------:R-:W-:Y:S02]  /*1c180*/  FFMA.FTZ R93, R77, c[0x0][0x23c], -R68.reuse ;  /* 0x00008f004d5d7a23 */ /* 0x100fe40000010844 */
[--C-:B------:R-:W-:Y:S02]  /*1c190*/  FFMA.FTZ R77, R29, c[0x0][0x23c], -R68.reuse ;  /* 0x00008f001d4d7a23 */ /* 0x100fe40000010844 */
[----:B------:R-:W-:Y:S01]  /*1c1a0*/  MUFU.EX2 R101, R101 ;  /* 0x0000006500657308 */ /* 0x000fe20000000800 */
[--C-:B------:R-:W-:Y:S02]  /*1c1b0*/  FFMA.FTZ R94, R65, c[0x0][0x23c], -R68.reuse ;  /* 0x00008f00415e7a23 */ /* 0x100fe40000010844 */
[----:B------:R-:W-:Y:S02]  /*1c1c0*/  FMUL.FTZ R65, R2, c[0x0][0x23c] ;  /* 0x00008f0002417a20 */ /* 0x000fe40000410000 */
[--C-:B------:R-:W-:Y:S02]  /*1c1d0*/  FFMA.FTZ R88, R10, c[0x0][0x23c], -R68.reuse ;  /* 0x00008f000a587a23 */ /* 0x100fe40000010844 */
[--C-:B------:R-:W-:Y:S01]  /*1c1e0*/  FFMA.FTZ R79, R11, c[0x0][0x23c], -R68.reuse ;  /* 0x00008f000b4f7a23 */ /* 0x100fe20000010844 */
[----:B------:R-:W-:Y:S01]  /*1c1f0*/  FSEL R65, R65, RZ, P0 ;  /* 0x000000ff41417208 */ /* 0x000fe20000000000 */
[--C-:B------:R-:W-:Y:S01]  /*1c200*/  FFMA.FTZ R85, R18, c[0x0][0x23c], -R68.reuse ;  /* 0x00008f0012557a23 */ /* 0x100fe20000010844 */
[----:B------:R-:W-:Y:S01]  /*1c210*/  MUFU.EX2 R94, R94 ;  /* 0x0000005e005e7308 */ /* 0x000fe20000000800 */
[--C-:B------:R-:W-:Y:S01]  /*1c220*/  FFMA.FTZ R92, R19, c[0x0][0x23c], -R68.reuse ;  /* 0x00008f00135c7a23 */ /* 0x100fe20000010844 */
[----:B------:R-:W-:Y:S01]  /*1c230*/  PLOP3.LUT P0, PT, PT, PT, UP0, 0x80, 0x0 ;  /* 0x000000000000781c */ /* 0x000fe20003f0f008 */
[--C-:B------:R-:W-:Y:S02]  /*1c240*/  FFMA.FTZ R96, R28, c[0x0][0x23c], -R65.reuse ;  /* 0x00008f001c607a23 */ /* 0x100fe40000010841 */
[--C-:B------:R-:W-:Y:S02]  /*1c250*/  FFMA.FTZ R87, R30, c[0x0][0x23c], -R65.reuse ;  /* 0x00008f001e577a23 */ /* 0x100fe40000010841 */
[--C-:B------:R-:W-:Y:S02]  /*1c260*/  FFMA.FTZ R97, R46, c[0x0][0x23c], -R65.reuse ;  /* 0x00008f002e617a23 */ /* 0x100fe40000010841 */
[--C-:B------:R-:W-:Y:S01]  /*1c270*/  FFMA.FTZ R98, R44, c[0x0][0x23c], -R65.reuse ;  /* 0x00008f002c627a23 */ /* 0x100fe20000010841 */
[----:B------:R-:W3:Y:S01]  /*1c280*/  MUFU.EX2 R93, R93 ;  /* 0x0000005d005d7308 */ /* 0x000ee20000000800 */
[----:B------:R-:W-:Y:S01]  /*1c290*/  LDSM.16.MT88.4 R44, [R231+0xa000] ;  /* 0x00a00000e72c783b */ /* 0x000fe20000004200 */
[--C-:B------:R-:W-:Y:S02]  /*1c2a0*/  FFMA.FTZ R115, R56, c[0x0][0x23c], -R65.reuse ;  /* 0x00008f0038737a23 */ /* 0x100fe40000010841 */
[--C-:B------:R-:W-:Y:S02]  /*1c2b0*/  FFMA.FTZ R90, R86, c[0x0][0x23c], -R65.reuse ;  /* 0x00008f00565a7a23 */ /* 0x100fe40000010841 */
[--C-:B------:R-:W-:Y:S02]  /*1c2c0*/  FFMA.FTZ R86, R31, c[0x0][0x23c], -R68.reuse ;  /* 0x00008f001f567a23 */ /* 0x100fe40000010844 */
[C---:B--2---:R-:W-:Y:S01]  /*1c2d0*/  FMUL.FTZ R6, R37.reuse, R162 ;  /* 0x000000a225067220 */ /* 0x044fe20000410000 */
[----:B------:R-:W2:Y:S01]  /*1c2e0*/  LDSM.16.MT88.4 R28, [R232+0xa000] ;  /* 0x00a00000e81c783b */ /* 0x000ea20000004200 */
[----:B------:R-:W-:Y:S01]  /*1c2f0*/  MUFU.EX2 R88, R88 ;  /* 0x0000005800587308 */ /* 0x000fe20000000800 */
[C---:B------:R-:W-:Y:S02]  /*1c300*/  FMUL.FTZ R7, R37.reuse, R163 ;  /* 0x000000a325077220 */ /* 0x040fe40000410000 */
[----:B------:R-:W-:Y:S02]  /*1c310*/  FMUL.FTZ R10, R37, R158 ;  /* 0x0000009e250a7220 */ /* 0x000fe40000410000 */
[--C-:B------:R-:W-:Y:S02]  /*1c320*/  FFMA.FTZ R158, R199, c[0x0][0x23c], -R68.reuse ;  /* 0x00008f00c79e7a23 */ /* 0x100fe40000010844 */
[----:B------:R-:W-:Y:S01]  /*1c330*/  LDSM.16.MT88.4 R56, [R231+0xa800] ;  /* 0x00a80000e738783b */ /* 0x000fe20000004200 */
[C---:B------:R-:W-:Y:S02]  /*1c340*/  FMUL.FTZ R11, R37.reuse, R159 ;  /* 0x0000009f250b7220 */ /* 0x040fe40000410000 */
[----:B------:R-:W4:Y:S01]  /*1c350*/  MUFU.EX2 R79, R79 ;  /* 0x0000004f004f7308 */ /* 0x000f220000000800 */
[----:B------:R-:W-:Y:S02]  /*1c360*/  FMUL.FTZ R18, R37, R150 ;  /* 0x0000009625127220 */ /* 0x000fe40000410000 */
[--C-:B------:R-:W-:Y:S01]  /*1c370*/  FFMA.FTZ R150, R207, c[0x0][0x23c], -R68.reuse ;  /* 0x00008f00cf967a23 */ /* 0x100fe20000010844 */
[----:B---3--:R-:W-:Y:S01]  /*1c380*/  F2FP.PACK_AB R41, R93, R94 ;  /* 0x0000005e5d29723e */ /* 0x008fe200000000ff */
[C---:B------:R-:W-:Y:S02]  /*1c390*/  FMUL.FTZ R19, R37.reuse, R151 ;  /* 0x0000009725137220 */ /* 0x040fe40000410000 */
[C---:B------:R-:W-:Y:S02]  /*1c3a0*/  FMUL.FTZ R26, R37.reuse, R142 ;  /* 0x0000008e251a7220 */ /* 0x040fe40000410000 */
[C---:B------:R-:W-:Y:S01]  /*1c3b0*/  FMUL.FTZ R27, R37.reuse, R143 ;  /* 0x0000008f251b7220 */ /* 0x040fe20000410000 */
[----:B------:R-:W-:Y:S01]  /*1c3c0*/  MUFU.EX2 R96, R96 ;  /* 0x0000006000607308 */ /* 0x000fe20000000800 */
[--C-:B------:R-:W-:Y:S02]  /*1c3d0*/  FFMA.FTZ R99, R34, c[0x0][0x23c], -R65.reuse ;  /* 0x00008f0022637a23 */ /* 0x100fe40000010841 */
[----:B------:R-:W-:Y:S02]  /*1c3e0*/  FMUL.FTZ R34, R37, R134 ;  /* 0x0000008625227220 */ /* 0x000fe40000410000 */
[--C-:B------:R-:W-:Y:S02]  /*1c3f0*/  FFMA.FTZ R106, R32, c[0x0][0x23c], -R65.reuse ;  /* 0x00008f00206a7a23 */ /* 0x100fe40000010841 */
[--C-:B------:R-:W-:Y:S02]  /*1c400*/  FFMA.FTZ R110, R35, c[0x0][0x23c], -R68.reuse ;  /* 0x00008f00236e7a23 */ /* 0x100fe40000010844 */
[----:B------:R-:W-:Y:S01]  /*1c410*/  FMUL.FTZ R35, R37, R135 ;  /* 0x0000008725237220 */ /* 0x000fe20000410000 */
[----:B------:R-:W3:Y:S01]  /*1c420*/  MUFU.EX2 R87, R87 ;  /* 0x0000005700577308 */ /* 0x000ee20000000800 */
[--C-:B------:R-:W-:Y:S02]  /*1c430*/  FFMA.FTZ R103, R33, c[0x0][0x23c], -R68.reuse ;  /* 0x00008f0021677a23 */ /* 0x100fe40000010844 */
[--C-:B------:R-:W-:Y:S01]  /*1c440*/  FFMA.FTZ R119, R119, c[0x0][0x23c], -R68.reuse ;  /* 0x00008f0077777a23 */ /* 0x100fe20000010844 */
[----:B----4-:R-:W-:Y:S01]  /*1c450*/  F2FP.PACK_AB R43, R79, R88 ;  /* 0x000000584f2b723e */ /* 0x010fe200000000ff */
        /* <DEDUP_REMOVED lines=11> */
[--C-:B------:R-:W-:Y:S01]  /*1c510*/  FFMA.FTZ R163, R193, c[0x0][0x23c], -R68.reuse ;  /* 0x00008f00c1a37a23 */ /* 0x100fe20000010844 */
[----:B---3--:R-:W-:Y:S01]  /*1c520*/  F2FP.PACK_AB R40, R87, R96 ;  /* 0x000000605728723e */ /* 0x008fe200000000ff */
        /* <DEDUP_REMOVED lines=10> */
[----:B------:R-:W-:Y:S02]  /*1c5d0*/  FMUL.FTZ R38, R4, c[0x0][0x23c] ;  /* 0x00008f0004267a20 */ /* 0x000fe40000410000 */
        /* <DEDUP_REMOVED lines=10> */
[----:B------:R-:W4:Y:S01]  /*1c680*/  MUFU.EX2 R81, R81 ;  /* 0x0000005100517308 */ /* 0x000f220000000800 */
[--C-:B------:R-:W-:Y:S02]  /*1c690*/  FFMA.FTZ R67, R67, c[0x0][0x23c], -R68.reuse ;  /* 0x00008f0043437a23 */ /* 0x100fe40000010844 */
[--C-:B------:R-:W-:Y:S02]  /*1c6a0*/  FFMA.FTZ R116, R116, c[0x0][0x23c], -R65.reuse ;  /* 0x00008f0074747a23 */ /* 0x100fe40000010841 */
[--C-:B------:R-:W-:Y:S02]  /*1c6b0*/  FFMA.FTZ R113, R113, c[0x0][0x23c], -R65.reuse ;  /* 0x00008f0071717a23 */ /* 0x100fe40000010841 */
[--C-:B------:R-:W-:Y:S02]  /*1c6c0*/  FFMA.FTZ R118, R118, c[0x0][0x23c], -R65.reuse ;  /* 0x00008f0076767a23 */ /* 0x100fe40000010841 */
[--C-:B------:R-:W-:Y:S01]  /*1c6d0*/  FFMA.FTZ R127, R127, c[0x0][0x23c], -R65.reuse ;  /* 0x00008f007f7f7a23 */ /* 0x100fe20000010841 */
[----:B------:R-:W5:Y:S01]  /*1c6e0*/  MUFU.EX2 R92, R92 ;  /* 0x0000005c005c7308 */ /* 0x000f620000000800 */
[--C-:B------:R-:W-:Y:S02]  /*1c6f0*/  FFMA.FTZ R130, R130, c[0x0][0x23c], -R65.reuse ;  /* 0x00008f0082827a23 */ /* 0x100fe40000010841 */
[--C-:B------:R-:W-:Y:S02]  /*1c700*/  FFMA.FTZ R131, R131, c[0x0][0x23c], -R65.reuse ;  /* 0x00008f0083837a23 */ /* 0x100fe40000010841 */
[C---:B---3--:R-:W-:Y:S02]  /*1c710*/  FMUL.FTZ R4, R38.reuse, R160 ;  /* 0x000000a026047220 */ /* 0x048fe40000410000 */
[C---:B------:R-:W-:Y:S02]  /*1c720*/  FMUL.FTZ R5, R38.reuse, R161 ;  /* 0x000000a126057220 */ /* 0x040fe40000410000 */
[C---:B------:R-:W-:Y:S01]  /*1c730*/  FMUL.FTZ R32, R38.reuse, R132 ;  /* 0x0000008426207220 */ /* 0x040fe20000410000 */
[----:B------:R-:W-:Y:S01]  /*1c740*/  MUFU.EX2 R97, R97 ;  /* 0x0000006100617308 */ /* 0x000fe20000000800 */
[C---:B------:R-:W-:Y:S02]  /*1c750*/  FMUL.FTZ R8, R38.reuse, R156 ;  /* 0x0000009c26087220 */ /* 0x040fe40000410000 */
[C---:B------:R-:W-:Y:S01]  /*1c760*/  FMUL.FTZ R9, R38.reuse, R157 ;  /* 0x0000009d26097220 */ /* 0x040fe20000410000 */
[----:B----4-:R-:W-:Y:S01]  /*1c770*/  F2FP.PACK_AB R42, R81, R90 ;  /* 0x0000005a512a723e */ /* 0x010fe200000000ff */
[C---:B------:R-:W-:Y:S02]  /*1c780*/  FMUL.FTZ R33, R38.reuse, R133 ;  /* 0x0000008526217220 */ /* 0x040fe40000410000 */
[--C-:B------:R-:W-:Y:S02]  /*1c790*/  FFMA.FTZ R157, R195, c[0x0][0x23c], -R68.reuse ;  /* 0x00008f00c39d7a23 */ /* 0x100fe40000010844 */
[C---:B------:R-:W-:Y:S01]  /*1c7a0*/  FMUL.FTZ R16, R38.reuse, R148 ;  /* 0x0000009426107220 */ /* 0x040fe20000410000 */
[----:B------:R-:W3:Y:S01]  /*1c7b0*/  MUFU.EX2 R98, R98 ;  /* 0x0000006200627308 */ /* 0x000ee20000000800 */
[C---:B-1----:R-:W-:Y:S05]  /*1c7c0*/  HMMA.16816.F32 R4, R40.reuse, R12, R4 ;  /* 0x0000000c2804723c */ /* 0x042fea0000001804 */
[C---:B------:R-:W-:Y:S02]  /*1c7d0*/  FMUL.FTZ R17, R38.reuse, R149 ;  /* 0x0000009526117220 */ /* 0x040fe40000410000 */
[--C-:B------:R-:W-:Y:S01]  /*1c7e0*/  FFMA.FTZ R149, R203, c[0x0][0x23c], -R68.reuse ;  /* 0x00008f00cb957a23 */ /* 0x100fe20000010844 */
[C---:B------:R-:W-:Y:S01]  /*1c7f0*/  HMMA.16816.F32 R8, R40.reuse, R14, R8 ;  /* 0x0000000e2808723c */ /* 0x040fe20000001808 */
[----:B------:R-:W-:Y:S03]  /*1c800*/  MUFU.EX2 R99, R99 ;  /* 0x0000006300637308 */ /* 0x000fe60000000800 */
[C---:B------:R-:W-:Y:S02]  /*1c810*/  FMUL.FTZ R12, R38.reuse, R152 ;  /* 0x00000098260c7220 */ /* 0x040fe40000410000 */
[C---:B------:R-:W-:Y:S02]  /*1c820*/  FMUL.FTZ R13, R38.reuse, R153 ;  /* 0x00000099260d7220 */ /* 0x040fe40000410000 */
[C---:B------:R-:W-:Y:S03]  /*1c830*/  FMUL.FTZ R14, R37.reuse, R154 ;  /* 0x0000009a250e7220 */ /* 0x040fe60000410000 */
[----:B------:R-:W1:Y:S01]  /*1c840*/  MUFU.EX2 R106, R106 ;  /* 0x0000006a006a7308 */ /* 0x000e620000000800 */
[----:B------:R-:W-:Y:S02]  /*1c850*/  FMUL.FTZ R15, R37, R155 ;  /* 0x0000009b250f7220 */ /* 0x000fe40000410000 */
[C---:B------:R-:W-:Y:S02]  /*1c860*/  FMUL.FTZ R24, R38.reuse, R140 ;  /* 0x0000008c26187220 */ /* 0x040fe40000410000 */
[C---:B------:R-:W-:Y:S02]  /*1c870*/  FMUL.FTZ R25, R38.reuse, R141 ;  /* 0x0000008d26197220 */ /* 0x040fe40000410000 */
[--C-:B------:R-:W-:Y:S01]  /*1c880*/  FFMA.FTZ R132, R223, c[0x0][0x23c], -R68.reuse ;  /* 0x00008f00df847a23 */ /* 0x100fe20000010844 */
[C---:B------:R-:W-:Y:S02]  /*1c890*/  HMMA.16816.F32 R12, R40.reuse, R20, R12 ;  /* 0x00000014280c723c */ /* 0x040fe4000000180c */
[----:B------:R-:W4:Y:S01]  /*1c8a0*/  MUFU.EX2 R110, R110 ;  /* 0x0000006e006e7308 */ /* 0x000f220000000800 */
[--C-:B------:R-:W-:Y:S02]  /*1c8b0*/  FFMA.FTZ R133, R219, c[0x0][0x23c], -R68.reuse ;  /* 0x00008f00db857a23 */ /* 0x100fe40000010844 */
[--C-:B------:R-:W-:Y:S02]  /*1c8c0*/  FFMA.FTZ R141, R213, c[0x0][0x23c], -R68.reuse ;  /* 0x00008f00d58d7a23 */ /* 0x100fe40000010844 */
[C---:B------:R-:W-:Y:S01]  /*1c8d0*/  FMUL.FTZ R20, R38.reuse, R144 ;  /* 0x0000009026147220 */ /* 0x040fe20000410000 */
[C---:B------:R-:W-:Y:S04]  /*1c8e0*/  HMMA.16816.F32 R16, R40.reuse, R22, R16 ;  /* 0x000000162810723c */ /* 0x040fe80000001810 */
[----:B------:R-:W-:Y:S01]  /*1c8f0*/  MUFU.EX2 R103, R103 ;  /* 0x0000006700677308 */ /* 0x000fe20000000800 */
[----:B------:R-:W-:Y:S02]  /*1c900*/  FMUL.FTZ R21, R38, R145 ;  /* 0x0000009126157220 */ /* 0x000fe40000410000 */
[C---:B------:R-:W-:Y:S02]  /*1c910*/  FMUL.FTZ R22, R37.reuse, R146 ;  /* 0x0000009225167220 */ /* 0x040fe40000410000 */
[----:B------:R-:W-:Y:S03]  /*1c920*/  FMUL.FTZ R23, R37, R147 ;  /* 0x0000009325177220 */ /* 0x000fe60000410000 */
[--C-:B------:R-:W-:Y:S02]  /*1c930*/  FFMA.FTZ R144, R211, c[0x0][0x23c], -R68.reuse ;  /* 0x00008f00d3907a23 */ /* 0x100fe40000010844 */
[----:B------:R-:W1:Y:S01]  /*1c940*/  MUFU.EX2 R112, R112 ;  /* 0x0000007000707308 */ /* 0x000e620000000800 */
[--C-:B------:R-:W-:Y:S01]  /*1c950*/  FFMA.FTZ R146, R212, c[0x0][0x23c], -R65.reuse ;  /* 0x00008f00d4927a23 */ /* 0x100fe20000010841 */
[C---:B--2---:R-:W-:Y:S03]  /*1c960*/  HMMA.16816.F32 R20, R40.reuse, R28, R20 ;  /* 0x0000001c2814723c */ /* 0x044fe60000001814 */
[--C-:B------:R-:W-:Y:S02]  /*1c970*/  FFMA.FTZ R148, R208, c[0x0][0x23c], -R65.reuse ;  /* 0x00008f00d0947a23 */ /* 0x100fe40000010841 */
[--C-:B------:R-:W-:Y:S02]  /*1c980*/  FFMA.FTZ R147, R209, c[0x0][0x23c], -R68.reuse ;  /* 0x00008f00d1937a23 */ /* 0x100fe40000010844 */
[C---:B------:R-:W-:Y:S01]  /*1c990*/  FMUL.FTZ R28, R38.reuse, R136 ;  /* 0x00000088261c7220 */ /* 0x040fe20000410000 */
[----:B------:R-:W-:Y:S01]  /*1c9a0*/  MUFU.EX2 R115, R115 ;  /* 0x0000007300737308 */ /* 0x000fe20000000800 */
[C---:B------:R-:W-:Y:S03]  /*1c9b0*/  HMMA.16816.F32 R24, R40.reuse, R30, R24 ;  /* 0x0000001e2818723c */ /* 0x040fe60000001818 */
[----:B------:R-:W-:Y:S02]  /*1c9c0*/  FMUL.FTZ R29, R38, R137 ;  /* 0x00000089261d7220 */ /* 0x000fe40000410000 */
[--C-:B------:R-:W-:Y:S02]  /*1c9d0*/  FFMA.FTZ R136, R221, c[0x0][0x23c], -R68.reuse ;  /* 0x00008f00dd887a23 */ /* 0x100fe40000010844 */
[C---:B------:R-:W-:Y:S02]  /*1c9e0*/  FMUL.FTZ R30, R37.reuse, R138 ;  /* 0x0000008a251e7220 */ /* 0x040fe40000410000 */
[----:B------:R-:W2:Y:S03]  /*1c9f0*/  MUFU.EX2 R116, R116 ;  /* 0x0000007400747308 */ /* 0x000ea60000000800 */
[----:B------:R-:W-:Y:S02]  /*1ca00*/  FMUL.FTZ R31, R37, R139 ;  /* 0x0000008b251f7220 */ /* 0x000fe40000410000 */
        /* <DEDUP_REMOVED lines=8> */
[----:B------:R-:W-:Y:S01]  /*1ca90*/  HMMA.16816.F32 R32, R40, R46, R32 ;  /* 0x0000002e2820723c */ /* 0x000fe20000001820 */
[----:B------:R-:W2:Y:S01]  /*1caa0*/  MUFU.EX2 R118, R118 ;  /* 0x0000007600767308 */ /* 0x000ea20000000800 */
[----:B------:R-:W2:Y:S02]  /*1cab0*/  LDSM.16.MT88.4 R44, [R232+0xa800] ;  /* 0x00a80000e82c783b */ /* 0x000ea40000004200 */
[--C-:B------:R-:W-:Y:S02]  /*1cac0*/  FFMA.FTZ R160, R197, c[0x0][0x23c], -R68.reuse ;  /* 0x00008f00c5a07a23 */ /* 0x100fe40000010844 */
[--C-:B------:R-:W-:Y:S01]  /*1cad0*/  FFMA.FTZ R161, R198, c[0x0][0x23c], -R65.reuse ;  /* 0x00008f00c6a17a23 */ /* 0x100fe20000010841 */
[----:B------:R-:W-:Y:S01]  /*1cae0*/  F2FP.PACK_AB R41, R77, R86 ;  /* 0x000000564d29723e */ /* 0x000fe200000000ff */
[--C-:B------:R-:W-:Y:S01]  /*1caf0*/  FFMA.FTZ R134, R252, c[0x0][0x23c], -R65.reuse ;  /* 0x00008f00fc867a23 */ /* 0x100fe20000010841 */
[----:B-----5:R-:W-:Y:S02]  /*1cb00*/  F2FP.PACK_AB R43, R92, R85 ;  /* 0x000000555c2b723e */ /* 0x020fe400000000ff */
[----:B------:R-:W-:Y:S01]  /*1cb10*/  MUFU.EX2 R119, R119 ;  /* 0x0000007700777308 */ /* 0x000fe20000000800 */
[----:B---3--:R-:W-:Y:S01]  /*1cb20*/  F2FP.PACK_AB R40, R98, R97 ;  /* 0x000000616228723e */ /* 0x008fe200000000ff */
[--C-:B------:R-:W-:Y:S01]  /*1cb30*/  FFMA.FTZ R135, R222, c[0x0][0x23c], -R65.reuse ;  /* 0x00008f00de877a23 */ /* 0x100fe20000010841 */
[----:B-1----:R-:W-:Y:S01]  /*1cb40*/  F2FP.PACK_AB R42, R106, R99 ;  /* 0x000000636a2a723e */ /* 0x002fe200000000ff */
[--C-:B------:R-:W-:Y:S02]  /*1cb50*/  FFMA.FTZ R138, R220, c[0x0][0x23c], -R65.reuse ;  /* 0x00008f00dc8a7a23 */ /* 0x100fe40000010841 */
[--C-:B------:R-:W-:Y:S02]  /*1cb60*/  FFMA.FTZ R140, R218, c[0x0][0x23c], -R65.reuse ;  /* 0x00008f00da8c7a23 */ /* 0x100fe40000010841 */
[--C-:B------:R-:W-:Y:S02]  /*1cb70*/  FFMA.FTZ R145, R210, c[0x0][0x23c], -R65.reuse ;  /* 0x00008f00d2917a23 */ /* 0x100fe40000010841 */
[----:B------:R-:W1:Y:S01]  /*1cb80*/  MUFU.EX2 R124, R124 ;  /* 0x0000007c007c7308 */ /* 0x000e620000000800 */
[C---:B------:R-:W-:Y:S03]  /*1cb90*/  HMMA.16816.F32 R4, R40.reuse, R48, R4 ;  /* 0x000000302804723c */ /* 0x040fe60000001804 */
[--C-:B------:R-:W-:Y:S02]  /*1cba0*/  FFMA.FTZ R153, R202, c[0x0][0x23c], -R65.reuse ;  /* 0x00008f00ca997a23 */ /* 0x100fe40000010841 */
[--C-:B------:R-:W-:Y:S02]  /*1cbb0*/  FFMA.FTZ R192, R192, c[0x0][0x23c], -R65.reuse ;  /* 0x00008f00c0c07a23 */ /* 0x100fe40000010841 */
[--C-:B------:R-:W-:Y:S01]  /*1cbc0*/  FFMA.FTZ R167, R190, c[0x0][0x23c], -R65.reuse ;  /* 0x00008f00bea77a23 */ /* 0x100fe20000010841 */
[C---:B------:R-:W-:Y:S01]  /*1cbd0*/  HMMA.16816.F32 R8, R40.reuse, R50, R8 ;  /* 0x000000322808723c */ /* 0x040fe20000001808 */
[----:B------:R-:W-:Y:S01]  /*1cbe0*/  MUFU.EX2 R117, R117 ;  /* 0x0000007500757308 */ /* 0x000fe20000000800 */
[----:B------:R-:W3:Y:S02]  /*1cbf0*/  LDSM.16.MT88.4 R48, [R235+0xb000] ;  /* 0x00b00000eb30783b */ /* 0x000ee40000004200 */
[--C-:B------:R-:W-:Y:S02]  /*1cc00*/  FFMA.FTZ R190, R181, c[0x0][0x23c], -R68.reuse ;  /* 0x00008f00b5be7a23 */ /* 0x100fe40000010844 */
[--C-:B------:R-:W-:Y:S02]  /*1cc10*/  FFMA.FTZ R188, R188, c[0x0][0x23c], -R65.reuse ;  /* 0x00008f00bcbc7a23 */ /* 0x100fe40000010841 */
[C---:B------:R-:W-:Y:S03]  /*1cc20*/  HMMA.16816.F32 R12, R40.reuse, R52, R12 ;  /* 0x00000034280c723c */ /* 0x040fe6000000180c */
[----:B------:R-:W5:Y:S01]  /*1cc30*/  MUFU.EX2 R128, R128 ;  /* 0x0000008000807308 */ /* 0x000f620000000800 */
[--C-:B------:R-:W-:Y:S02]  /*1cc40*/  FFMA.FTZ R186, R186, c[0x0][0x23c], -R65.reuse ;  /* 0x00008f00baba7a23 */ /* 0x100fe40000010841 */
[--C-:B------:R-:W-:Y:S02]  /*1cc50*/  FFMA.FTZ R187, R184, c[0x0][0x23c], -R65.reuse ;  /* 0x00008f00b8bb7a23 */ /* 0x100fe40000010841 */
[C---:B------:R-:W-:Y:S01]  /*1cc60*/  HMMA.16816.F32 R16, R40.reuse, R54, R16 ;  /* 0x000000362810723c */ /* 0x040fe20000001810 */
[----:B------:R-:W1:Y:S03]  /*1cc70*/  LDSM.16.MT88.4 R52, [R233+0xb000] ;  /* 0x00b00000e934783b */ /* 0x000e660000004200 */
[--C-:B------:R-:W-:Y:S01]  /*1cc80*/  FFMA.FTZ R184, R185, c[0x0][0x23c], -R68.reuse ;  /* 0x00008f00b9b87a23 */ /* 0x100fe20000010844 */
[----:B------:R-:W-:Y:S01]  /*1cc90*/  MUFU.EX2 R127, R127 ;  /* 0x0000007f007f7308 */ /* 0x000fe20000000800 */
[--C-:B------:R-:W-:Y:S02]  /*1cca0*/  FFMA.FTZ R181, R182, c[0x0][0x23c], -R65.reuse ;  /* 0x00008f00b6b57a23 */ /* 0x100fe40000010841 */
[C---:B--2---:R-:W-:Y:S04]  /*1ccb0*/  HMMA.16816.F32 R20, R40.reuse, R44, R20 ;  /* 0x0000002c2814723c */ /* 0x044fe80000001814 */
[--C-:B------:R-:W-:Y:S02]  /*1ccc0*/  FFMA.FTZ R182, R171, c[0x0][0x23c], -R68.reuse ;  /* 0x00008f00abb67a23 */ /* 0x100fe40000010844 */
[--C-:B------:R-:W-:Y:S01]  /*1ccd0*/  FFMA.FTZ R180, R180, c[0x0][0x23c], -R65.reuse ;  /* 0x00008f00b4b47a23 */ /* 0x100fe20000010841 */
[----:B------:R-:W2:Y:S01]  /*1cce0*/  MUFU.EX2 R130, R130 ;  /* 0x0000008200827308 */ /* 0x000ea20000000800 */
[C---:B------:R-:W-:Y:S01]  /*1ccf0*/  HMMA.16816.F32 R24, R40.reuse, R46, R24 ;  /* 0x0000002e2818723c */ /* 0x040fe20000001818 */
[----:B------:R-:W1:Y:S03]  /*1cd00*/  LDSM.16.MT88.4 R44, [R232+0xb000] ;  /* 0x00b00000e82c783b */ /* 0x000e660000004200 */
[--C-:B------:R-:W-:Y:S02]  /*1cd10*/  FFMA.FTZ R178, R178, c[0x0][0x23c], -R65.reuse ;  /* 0x00008f00b2b27a23 */ /* 0x100fe40000010841 */
[--C-:B------:R-:W-:Y:S02]  /*1cd20*/  FFMA.FTZ R185, R176, c[0x0][0x23c], -R65.reuse ;  /* 0x00008f00b0b97a23 */ /* 0x100fe40000010841 */
[C---:B------:R-:W-:Y:S01]  /*1cd30*/  HMMA.16816.F32 R28, R40.reuse, R56, R28 ;  /* 0x00000038281c723c */ /* 0x040fe2000000181c */
[----:B------:R-:W-:Y:S03]  /*1cd40*/  MUFU.EX2 R131, R131 ;  /* 0x0000008300837308 */ /* 0x000fe60000000800 */
[--C-:B------:R-:W-:Y:S02]  /*1cd50*/  FFMA.FTZ R176, R177, c[0x0][0x23c], -R68.reuse ;  /* 0x00008f00b1b07a23 */ /* 0x100fe40000010844 */
[--C-:B------:R-:W-:Y:S02]  /*1cd60*/  FFMA.FTZ R171, R174, c[0x0][0x23c], -R65.reuse ;  /* 0x00008f00aeab7a23 */ /* 0x100fe40000010841 */
[----:B------:R-:W-:Y:S01]  /*1cd70*/  HMMA.16816.F32 R32, R40, R58, R32 ;  /* 0x0000003a2820723c */ /* 0x000fe20000001820 */
[----:B------:R-:W2:Y:S02]  /*1cd80*/  LDSM.16.MT88.4 R56, [R231+0xb000] ;  /* 0x00b00000e738783b */ /* 0x000ea40000004200 */
[----:B------:R-:W1:Y:S01]  /*1cd90*/  MUFU.EX2 R134, R134 ;  /* 0x0000008600867308 */ /* 0x000e620000000800 */
[--C-:B------:R-:W-:Y:S02]  /*1cda0*/  FFMA.FTZ R174, R123, c[0x0][0x23c], -R68.reuse ;  /* 0x00008f007bae7a23 */ /* 0x100fe40000010844 */
[--C-:B------:R-:W-:Y:S01]  /*1cdb0*/  FFMA.FTZ R172, R172, c[0x0][0x23c], -R65.reuse ;  /* 0x00008f00acac7a23 */ /* 0x100fe20000010841 */
[----:B----4-:R-:W-:Y:S01]  /*1cdc0*/  F2FP.PACK_AB R41, R110, R101 ;  /* 0x000000656e29723e */ /* 0x010fe200000000ff */
[--C-:B------:R-:W-:Y:S01]  /*1cdd0*/  FFMA.FTZ R170, R170, c[0x0][0x23c], -R65.reuse ;  /* 0x00008f00aaaa7a23 */ /* 0x100fe20000010841 */
[----:B------:R-:W-:Y:S03]  /*1cde0*/  F2FP.PACK_AB R43, R112, R103 ;  /* 0x00000067702b723e */ /* 0x000fe600000000ff */
[----:B------:R-:W-:Y:S01]  /*1cdf0*/  F2FP.PACK_AB R40, R116, R115 ;  /* 0x000000737428723e */ /* 0x000fe200000000ff */
[----:B------:R-:W-:Y:S01]  /*1ce00*/  MUFU.EX2 R129, R129 ;  /* 0x0000008100817308 */ /* 0x000fe20000000800 */
[----:B------:R-:W-:Y:S01]  /*1ce10*/  F2FP.PACK_AB R42, R118, R113 ;  /* 0x00000071762a723e */ /* 0x000fe200000000ff */
[--C-:B------:R-:W-:Y:S02]  /*1ce20*/  FFMA.FTZ R177, R168, c[0x0][0x23c], -R65.reuse ;  /* 0x00008f00a8b17a23 */ /* 0x100fe40000010841 */
[--C-:B------:R-:W-:Y:S02]  /*1ce30*/  FFMA.FTZ R168, R169, c[0x0][0x23c], -R68.reuse ;  /* 0x00008f00a9a87a23 */ /* 0x100fe40000010844 */
[--C-:B------:R-:W-:Y:S02]  /*1ce40*/  FFMA.FTZ R123, R126, c[0x0][0x23c], -R65.reuse ;  /* 0x00008f007e7b7a23 */ /* 0x100fe40000010841 */
[C---:B---3--:R-:W-:Y:S02]  /*1ce50*/  HMMA.16816.F32 R4, R40.reuse, R48, R4 ;  /* 0x000000302804723c */ /* 0x048fe40000001804 */
[----:B------:R-:W3:Y:S01]  /*1ce60*/  MUFU.EX2 R132, R132 ;  /* 0x0000008400847308 */ /* 0x000ee20000000800 */
[--C-:B------:R-:W-:Y:S02]  /*1ce70*/  FFMA.FTZ R126, R105, c[0x0][0x23c], -R68.reuse ;  /* 0x00008f00697e7a23 */ /* 0x100fe40000010844 */
[--C-:B------:R-:W-:Y:S02]  /*1ce80*/  FFMA.FTZ R122, R122, c[0x0][0x23c], -R65.reuse ;  /* 0x00008f007a7a7a23 */ /* 0x100fe40000010841 */
[--C-:B------:R-:W-:Y:S01]  /*1ce90*/  FFMA.FTZ R120, R120, c[0x0][0x23c], -R65.reuse ;  /* 0x00008f0078787a23 */ /* 0x100fe20000010841 */
[C---:B------:R-:W-:Y:S01]  /*1cea0*/  HMMA.16816.F32 R8, R40.reuse, R50, R8 ;  /* 0x000000322808723c */ /* 0x040fe20000001808 */
[----:B------:R-:W4:Y:S03]  /*1ceb0*/  LDSM.16.MT88.4 R48, [R235+0xb800] ;  /* 0x00b80000eb30783b */ /* 0x000f260000004200 */
[----:B------:R-:W-:Y:S01]  /*1cec0*/  MUFU.EX2 R136, R136 ;  /* 0x0000008800887308 */ /* 0x000fe20000000800 */
[--C-:B------:R-:W-:Y:S02]  /*1ced0*/  FFMA.FTZ R169, R114, c[0x0][0x23c], -R65.reuse ;  /* 0x00008f0072a97a23 */ /* 0x100fe40000010841 */
[--C-:B------:R-:W-:Y:S01]  /*1cee0*/  FFMA.FTZ R114, R111, c[0x0][0x23c], -R68.reuse ;  /* 0x00008f006f727a23 */ /* 0x100fe20000010844 */
[C---:B-1----:R-:W-:Y:S04]  /*1cef0*/  HMMA.16816.F32 R12, R40.reuse, R52, R12 ;  /* 0x00000034280c723c */ /* 0x042fe8000000180c */
[--C-:B------:R-:W-:Y:S02]  /*1cf00*/  FFMA.FTZ R105, R108, c[0x0][0x23c], -R65.reuse ;  /* 0x00008f006c697a23 */ /* 0x100fe40000010841 */
[----:B------:R-:W1:Y:S01]  /*1cf10*/  MUFU.EX2 R133, R133 ;  /* 0x0000008500857308 */ /* 0x000e620000000800 */
[--C-:B------:R-:W-:Y:S01]  /*1cf20*/  FFMA.FTZ R104, R104, c[0x0][0x23c], -R65.reuse ;  /* 0x00008f0068687a23 */ /* 0x100fe20000010841 */
[C---:B------:R-:W-:Y:S01]  /*1cf30*/  HMMA.16816.F32 R16, R40.reuse, R54, R16 ;  /* 0x000000362810723c */ /* 0x040fe20000001810 */
[----:B------:R-:W1:Y:S03]  /*1cf40*/  LDSM.16.MT88.4 R52, [R233+0xb800] ;  /* 0x00b80000e934783b */ /* 0x000e660000004200 */
[--C-:B------:R-:W-:Y:S02]  /*1cf50*/  FFMA.FTZ R102, R102, c[0x0][0x23c], -R65.reuse ;  /* 0x00008f0066667a23 */ /* 0x100fe40000010841 */
[--C-:B------:R-:W-:Y:S02]  /*1cf60*/  FFMA.FTZ R111, R100, c[0x0][0x23c], -R65.reuse ;  /* 0x00008f00646f7a23 */ /* 0x100fe40000010841 */
[----:B------:R-:W-:Y:S01]  /*1cf70*/  MUFU.EX2 R135, R135 ;  /* 0x0000008700877308 */ /* 0x000fe20000000800 */
[C---:B------:R-:W-:Y:S03]  /*1cf80*/  HMMA.16816.F32 R20, R40.reuse, R44, R20 ;  /* 0x0000002c2814723c */ /* 0x040fe60000001814 */
[----:B------:R-:W-:Y:S02]  /*1cf90*/  FFMA.FTZ R100, R91, c[0x0][0x23c], -R68 ;  /* 0x00008f005b647a23 */ /* 0x000fe40000010844 */
[----:B------:R-:W-:Y:S02]  /*1cfa0*/  FFMA.FTZ R96, R38, R251, R96 ;  /* 0x000000fb26607223 */ /* 0x000fe40000010060 */
[--C-:B------:R-:W-:Y:S01]  /*1cfb0*/  FFMA.FTZ R74, R74, c[0x0][0x23c], -R65.reuse ;  /* 0x00008f004a4a7a23 */ /* 0x100fe20000010841 */
[C---:B------:R-:W-:Y:S01]  /*1cfc0*/  HMMA.16816.F32 R24, R40.reuse, R46, R24 ;  /* 0x0000002e2818723c */ /* 0x040fe20000001818 */
[----:B------:R-:W1:Y:S01]  /*1cfd0*/  MUFU.EX2 R138, R138 ;  /* 0x0000008a008a7308 */ /* 0x000e620000000800 */
[----:B------:R-:W1:Y:S02]  /*1cfe0*/  LDSM.16.MT88.4 R44, [R232+0xb800] ;  /* 0x00b80000e82c783b */ /* 0x000e640000004200 */
[--C-:B------:R-:W-:Y:S02]  /*1cff0*/  FFMA.FTZ R72, R72, c[0x0][0x23c], -R65.reuse ;  /* 0x00008f0048487a23 */ /* 0x100fe40000010841 */
[----:B------:R-:W-:Y:S02]  /*1d000*/  FFMA.FTZ R64, R64, c[0x0][0x23c], -R65 ;  /* 0x00008f0040407a23 */ /* 0x000fe40000010841 */
[C---:B--2---:R-:W-:Y:S03]  /*1d010*/  HMMA.16816.F32 R28, R40.reuse, R56, R28 ;  /* 0x00000038281c723c */ /* 0x044fe6000000181c */
[----:B------:R-:W-:Y:S01]  /*1d020*/  MUFU.EX2 R140, R140 ;  /* 0x0000008c008c7308 */ /* 0x000fe20000000800 */
[----:B------:R-:W-:Y:S02]  /*1d030*/  FFMA.FTZ R94, R37, R250, R94 ;  /* 0x000000fa255e7223 */ /* 0x000fe4000001005e */
[----:B------:R-:W-:Y:S02]  /*1d040*/  FADD.FTZ R87, R87, R96 ;  /* 0x0000006057577221 */ /* 0x000fe40000010000 */
[----:B------:R-:W-:Y:S01]  /*1d050*/  HMMA.16816.F32 R32, R40, R58, R32 ;  /* 0x0000003a2820723c */ /* 0x000fe20000001820 */
[----:B------:R-:W2:Y:S03]  /*1d060*/  LDSM.16.MT88.4 R56, [R231+0xb800] ;  /* 0x00b80000e738783b */ /* 0x000ea60000004200 */
[----:B------:R-:W-:Y:S01]  /*1d070*/  FADD.FTZ R90, R90, R87 ;  /* 0x000000575a5a7221 */ /* 0x000fe20000010000 */
[----:B------:R-:W1:Y:S01]  /*1d080*/  MUFU.EX2 R137, R137 ;  /* 0x0000008900897308 */ /* 0x000e620000000800 */
[----:B------:R-:W-:Y:S01]  /*1d090*/  FADD.FTZ R93, R93, R94 ;  /* 0x0000005e5d5d7221 */ /* 0x000fe20000010000 */
[----:B------:R-:W-:Y:S01]  /*1d0a0*/  F2FP.PACK_AB R41, R124, R119 ;  /* 0x000000777c29723e */ /* 0x000fe200000000ff */
[----:B------:R-:W-:Y:S01]  /*1d0b0*/  FADD.FTZ R90, R81, R90 ;  /* 0x0000005a515a7221 */ /* 0x000fe20000010000 */
[----:B-----5:R-:W-:Y:S03]  /*1d0c0*/  F2FP.PACK_AB R43, R128, R117 ;  /* 0x00000075802b723e */ /* 0x020fe600000000ff */
[----:B------:R-:W-:Y:S01]  /*1d0d0*/  F2FP.PACK_AB R40, R130, R127 ;  /* 0x0000007f8228723e */ /* 0x000fe200000000ff */
[----:B------:R-:W-:Y:S01]  /*1d0e0*/  FADD.FTZ R97, R97, R90 ;  /* 0x0000005a61617221 */ /* 0x000fe20000010000 */
[----:B------:R-:W-:Y:S01]  /*1d0f0*/  F2FP.PACK_AB R42, R134, R131 ;  /* 0x00000083862a723e */ /* 0x000fe200000000ff */
[----:B------:R-:W-:Y:S01]  /*1d100*/  MUFU.EX2 R139, R139 ;  /* 0x0000008b008b7308 */ /* 0x000fe20000000800 */
[----:B------:R-:W-:Y:S02]  /*1d110*/  FADD.FTZ R88, R88, R93 ;  /* 0x0000005d58587221 */ /* 0x000fe40000010000 */
[----:B------:R-:W-:Y:S02]  /*1d120*/  FADD.FTZ R98, R98, R97 ;  /* 0x0000006162627221 */ /* 0x000fe40000010000 */
[----:B------:R-:W-:Y:S01]  /*1d130*/  FADD.FTZ R79, R79, R88 ;  /* 0x000000584f4f7221 */ /* 0x000fe20000010000 */
[C---:B----4-:R-:W-:Y:S03]  /*1d140*/  HMMA.16816.F32 R4, R40.reuse, R48, R4 ;  /* 0x000000302804723c */ /* 0x050fe60000001804 */
[----:B------:R-:W-:Y:S01]  /*1d150*/  FADD.FTZ R99, R99, R98 ;  /* 0x0000006263637221 */ /* 0x000fe20000010000 */
[----:B------:R-:W4:Y:S01]  /*1d160*/  MUFU.EX2 R142, R142 ;  /* 0x0000008e008e7308 */ /* 0x000f220000000800 */
[----:B------:R-:W-:Y:S02]  /*1d170*/  FADD.FTZ R86, R86, R79 ;  /* 0x0000004f56567221 */ /* 0x000fe40000010000 */
[----:B------:R-:W-:Y:S01]  /*1d180*/  FADD.FTZ R106, R106, R99 ;  /* 0x000000636a6a7221 */ /* 0x000fe20000010000 */
[C---:B------:R-:W-:Y:S01]  /*1d190*/  HMMA.16816.F32 R8, R40.reuse, R50, R8 ;  /* 0x000000322808723c */ /* 0x040fe20000001808 */
[----:B------:R-:W5:Y:S03]  /*1d1a0*/  LDSM.16.MT88.4 R48, [R235+0xc000] ;  /* 0x00c00000eb30783b */ /* 0x000f660000004200 */
[----:B------:R-:W-:Y:S02]  /*1d1b0*/  FADD.FTZ R115, R115, R106 ;  /* 0x0000006a73737221 */ /* 0x000fe40000010000 */
[----:B------:R-:W-:Y:S01]  /*1d1c0*/  MUFU.EX2 R141, R141 ;  /* 0x0000008d008d7308 */ /* 0x000fe20000000800 */
[----:B------:R-:W-:Y:S01]  /*1d1d0*/  FADD.FTZ R86, R77, R86 ;  /* 0x000000564d567221 */ /* 0x000fe20000010000 */
[C---:B-1----:R-:W-:Y:S04]  /*1d1e0*/  HMMA.16816.F32 R12, R40.reuse, R52, R12 ;  /* 0x00000034280c723c */ /* 0x042fe8000000180c */
[----:B------:R-:W-:Y:S02]  /*1d1f0*/  FADD.FTZ R116, R116, R115 ;  /* 0x0000007374747221 */ /* 0x000fe40000010000 */
[----:B------:R-:W-:Y:S02]  /*1d200*/  FADD.FTZ R85, R85, R86 ;  /* 0x0000005655557221 */ /* 0x000fe40000010000 */
[----:B------:R-:W1:Y:S01]  /*1d210*/  MUFU.EX2 R144, R144 ;  /* 0x0000009000907308 */ /* 0x000e620000000800 */
[C---:B------:R-:W-:Y:S01]  /*1d220*/  HMMA.16816.F32 R16, R40.reuse, R54, R16 ;  /* 0x000000362810723c */ /* 0x040fe20000001810 */
[----:B------:R-:W1:Y:S02]  /*1d230*/  LDSM.16.MT88.4 R52, [R233+0xc000] ;  /* 0x00c00000e934783b */ /* 0x000e640000004200 */
[----:B------:R-:W-:Y:S02]  /*1d240*/  FADD.FTZ R113, R113, R116 ;  /* 0x0000007471717221 */ /* 0x000fe40000010000 */
[----:B------:R-:W-:Y:S02]  /*1d250*/  FADD.FTZ R92, R92, R85 ;  /* 0x000000555c5c7221 */ /* 0x000fe40000010000 */
[----:B------:R-:W-:Y:S01]  /*1d260*/  FADD.FTZ R118, R118, R113 ;  /* 0x0000007176767221 */ /* 0x000fe20000010000 */
[C---:B------:R-:W-:Y:S01]  /*1d270*/  HMMA.16816.F32 R20, R40.reuse, R44, R20 ;  /* 0x0000002c2814723c */ /* 0x040fe20000001814 */
[----:B------:R-:W-:Y:S03]  /*1d280*/  MUFU.EX2 R143, R143 ;  /* 0x0000008f008f7308 */ /* 0x000fe60000000800 */
[----:B------:R-:W-:Y:S02]  /*1d290*/  FADD.FTZ R127, R127, R118 ;  /* 0x000000767f7f7221 */ /* 0x000fe40000010000 */
[----:B------:R-:W-:Y:S02]  /*1d2a0*/  FADD.FTZ R101, R101, R92 ;  /* 0x0000005c65657221 */ /* 0x000fe40000010000 */
[C---:B------:R-:W-:Y:S01]  /*1d2b0*/  HMMA.16816.F32 R24, R40.reuse, R46, R24 ;  /* 0x0000002e2818723c */ /* 0x040fe20000001818 */
[----:B------:R-:W1:Y:S02]  /*1d2c0*/  LDSM.16.MT88.4 R44, [R232+0xc000] ;  /* 0x00c00000e82c783b */ /* 0x000e640000004200 */
[----:B------:R-:W1:Y:S01]  /*1d2d0*/  MUFU.EX2 R146, R146 ;  /* 0x0000009200927308 */ /* 0x000e620000000800 */
[----:B------:R-:W-:Y:S02]  /*1d2e0*/  FADD.FTZ R130, R130, R127 ;  /* 0x0000007f82827221 */ /* 0x000fe40000010000 */
[----:B------:R-:W-:Y:S02]  /*1d2f0*/  FADD.FTZ R110, R110, R101 ;  /* 0x000000656e6e7221 */ /* 0x000fe40000010000 */
[C---:B--2---:R-:W-:Y:S04]  /*1d300*/  HMMA.16816.F32 R28, R40.reuse, R56, R28 ;  /* 0x00000038281c723c */ /* 0x044fe8000000181c */
[----:B------:R-:W-:Y:S01]  /*1d310*/  FADD.FTZ R131, R131, R130 ;  /* 0x0000008283837221 */ /* 0x000fe20000010000 */
[----:B------:R-:W-:Y:S01]  /*1d320*/  MUFU.EX2 R145, R145 ;  /* 0x0000009100917308 */ /* 0x000fe20000000800 */
[----:B------:R-:W-:Y:S02]  /*1d330*/  FADD.FTZ R103, R103, R110 ;  /* 0x0000006e67677221 */ /* 0x000fe40000010000 */
[----:B------:R-:W-:Y:S01]  /*1d340*/  HMMA.16816.F32 R32, R40, R58, R32 ;  /* 0x0000003a2820723c */ /* 0x000fe20000001820 */
[----:B------:R-:W2:Y:S03]  /*1d350*/  LDSM.16.MT88.4 R56, [R231+0xc000] ;  /* 0x00c00000e738783b */ /* 0x000ea60000004200 */
[----:B------:R-:W-:Y:S02]  /*1d360*/  FADD.FTZ R134, R134, R131 ;  /* 0x0000008386867221 */ /* 0x000fe40000010000 */
[----:B------:R-:W-:Y:S01]  /*1d370*/  FADD.FTZ R112, R112, R103 ;  /* 0x0000006770707221 */ /* 0x000fe20000010000 */
[----:B------:R-:W1:Y:S01]  /*1d380*/  MUFU.EX2 R148, R148 ;  /* 0x0000009400947308 */ /* 0x000e620000000800 */
[----:B---3--:R-:W-:Y:S04]  /*1d390*/  F2FP.PACK_AB R41, R132, R129 ;  /* 0x000000818429723e */ /* 0x008fe800000000ff */
[----:B------:R-:W-:Y:S01]  /*1d3a0*/  F2FP.PACK_AB R43, R133, R136 ;  /* 0x00000088852b723e */ /* 0x000fe200000000ff */
[----:B------:R-:W-:Y:S01]  /*1d3b0*/  FADD.FTZ R119, R119, R112 ;  /* 0x0000007077777221 */ /* 0x000fe20000010000 */
[----:B------:R-:W-:Y:S01]  /*1d3c0*/  F2FP.PACK_AB R40, R138, R135 ;  /* 0x000000878a28723e */ /* 0x000fe200000000ff */
[----:B------:R-:W-:Y:S01]  /*1d3d0*/  FADD.FTZ R135, R135, R134 ;  /* 0x0000008687877221 */ /* 0x000fe20000010000 */
[----:B------:R-:W-:Y:S01]  /*1d3e0*/  F2FP.PACK_AB R42, R137, R140 ;  /* 0x0000008c892a723e */ /* 0x000fe200000000ff */
[----:B------:R-:W-:Y:S01]  /*1d3f0*/  MUFU.EX2 R147, R147 ;  /* 0x0000009300937308 */ /* 0x000fe20000000800 */
[----:B------:R-:W-:Y:S02]  /*1d400*/  FADD.FTZ R124, R124, R119 ;  /* 0x000000777c7c7221 */ /* 0x000fe40000010000 */
[----:B------:R-:W-:Y:S02]  /*1d410*/  FADD.FTZ R135, R138, R135 ;  /* 0x000000878a877221 */ /* 0x000fe40000010000 */
[----:B------:R-:W-:Y:S01]  /*1d420*/  FADD.FTZ R117, R117, R124 ;  /* 0x0000007c75757221 */ /* 0x000fe20000010000 */
[C---:B-----5:R-:W-:Y:S03]  /*1d430*/  HMMA.16816.F32 R4, R40.reuse, R48, R4 ;  /* 0x000000302804723c */ /* 0x060fe60000001804 */
[----:B------:R-:W-:Y:S01]  /*1d440*/  FADD.FTZ R140, R140, R135 ;  /* 0x000000878c8c7221 */ /* 0x000fe20000010000 */
[----:B------:R-:W3:Y:S01]  /*1d450*/  MUFU.EX2 R150, R150 ;  /* 0x0000009600967308 */ /* 0x000ee20000000800 */
[----:B------:R-:W-:Y:S02]  /*1d460*/  FADD.FTZ R128, R128, R117 ;  /* 0x0000007580807221 */ /* 0x000fe40000010000 */
[----:B------:R-:W-:Y:S01]  /*1d470*/  FADD.FTZ R140, R137, R140 ;  /* 0x0000008c898c7221 */ /* 0x000fe20000010000 */
[C---:B------:R-:W-:Y:S01]  /*1d480*/  HMMA.16816.F32 R8, R40.reuse, R50, R8 ;  /* 0x000000322808723c */ /* 0x040fe20000001808 */
[----:B------:R-:W5:Y:S03]  /*1d490*/  LDSM.16.MT88.4 R48, [R235+0xc800] ;  /* 0x00c80000eb30783b */ /* 0x000f660000004200 */
[----:B------:R-:W-:Y:S02]  /*1d4a0*/  FADD.FTZ R37, R129, R128 ;  /* 0x0000008081257221 */ /* 0x000fe40000010000 */
[----:B------:R-:W-:Y:S02]  /*1d4b0*/  MUFU.EX2 R152, R152 ;  /* 0x0000009800987308 */ /* 0x000fe40000000800 */
[C---:B-1----:R-:W-:Y:S04]  /*1d4c0*/  HMMA.16816.F32 R12, R40.reuse, R52, R12 ;  /* 0x00000034280c723c */ /* 0x042fe8000000180c */
[----:B------:R-:W-:Y:S04]  /*1d4d0*/  FADD.FTZ R37, R132, R37 ;  /* 0x0000002584257221 */ /* 0x000fe80000010000 */
[----:B------:R-:W1:Y:S01]  /*1d4e0*/  MUFU.EX2 R149, R149 ;  /* 0x0000009500957308 */ /* 0x000e620000000800 */
[C---:B------:R-:W-:Y:S01]  /*1d4f0*/  HMMA.16816.F32 R16, R40.reuse, R54, R16 ;  /* 0x000000362810723c */ /* 0x040fe20000001810 */
[----:B------:R-:W-:Y:S02]  /*1d500*/  LDSM.16.MT88.4 R52, [R232+0xc800] ;  /* 0x00c80000e834783b */ /* 0x000fe40000004200 */
[----:B------:R-:W-:Y:S04]  /*1d510*/  FADD.FTZ R38, R136, R37 ;  /* 0x0000002588267221 */ /* 0x000fe80000010000 */
[----:B------:R-:W-:Y:S01]  /*1d520*/  FADD.FTZ R38, R133, R38 ;  /* 0x0000002685267221 */ /* 0x000fe20000010000 */
[C---:B------:R-:W-:Y:S01]  /*1d530*/  HMMA.16816.F32 R20, R40.reuse, R44, R20 ;  /* 0x0000002c2814723c */ /* 0x040fe20000001814 */
[----:B------:R-:W-:Y:S07]  /*1d540*/  MUFU.EX2 R151, R151 ;  /* 0x0000009700977308 */ /* 0x000fee0000000800 */
[C---:B------:R-:W-:Y:S01]  /*1d550*/  HMMA.16816.F32 R24, R40.reuse, R46, R24 ;  /* 0x0000002e2818723c */ /* 0x040fe20000001818 */
[----:B------:R-:W1:Y:S02]  /*1d560*/  LDSM.16.MT88.4 R44, [R233+0xc800] ;  /* 0x00c80000e92c783b */ /* 0x000e640000004200 */
[----:B------:R-:W1:Y:S05]  /*1d570*/  MUFU.EX2 R154, R154 ;  /* 0x0000009a009a7308 */ /* 0x000e6a0000000800 */
[C---:B--2---:R-:W-:Y:S05]  /*1d580*/  HMMA.16816.F32 R28, R40.reuse, R56, R28 ;  /* 0x00000038281c723c */ /* 0x044fea000000181c */
[----:B------:R-:W-:Y:S03]  /*1d590*/  MUFU.EX2 R153, R153 ;  /* 0x0000009900997308 */ /* 0x000fe60000000800 */
[----:B------:R-:W-:Y:S01]  /*1d5a0*/  HMMA.16816.F32 R32, R40, R58, R32 ;  /* 0x0000003a2820723c */ /* 0x000fe20000001820 */
[----:B------:R-:W2:Y:S06]  /*1d5b0*/  LDSM.16.MT88.4 R56, [R231+0xc800] ;  /* 0x00c80000e738783b */ /* 0x000eac0000004200 */
[----:B------:R-:W1:Y:S01]  /*1d5c0*/  MUFU.EX2 R156, R156 ;  /* 0x0000009c009c7308 */ /* 0x000e620000000800 */
[----:B----4-:R-:W-:Y:S01]  /*1d5d0*/  F2FP.PACK_AB R41, R142, R139 ;  /* 0x0000008b8e29723e */ /* 0x010fe200000000ff */
[----:B------:R-:W-:Y:S03]  /*1d5e0*/  FADD.FTZ R139, R139, R38 ;  /* 0x000000268b8b7221 */ /* 0x000fe60000010000 */
        /* <DEDUP_REMOVED lines=9> */
[C---:B-----5:R-:W-:Y:S01]  /*1d680*/  HMMA.16816.F32 R4, R40.reuse, R48, R4 ;  /* 0x000000302804723c */ /* 0x060fe20000001804 */
[----:B------:R-:W-:Y:S02]  /*1d690*/  LDSM.16.MT88.4 R140, [R232+0x11800] ;  /* 0x01180000e88c783b */ /* 0x000fe40000004200 */
[----:B------:R-:W-:Y:S01]  /*1d6a0*/  FADD.FTZ R145, R145, R146 ;  /* 0x0000009291917221 */ /* 0x000fe20000010000 */
[----:B------:R-:W4:Y:S03]  /*1d6b0*/  MUFU.EX2 R158, R158 ;  /* 0x0000009e009e7308 */ /* 0x000f260000000800 */
[----:B------:R-:W-:Y:S01]  /*1d6c0*/  FADD.FTZ R148, R148, R145 ;  /* 0x0000009194947221 */ /* 0x000fe20000010000 */
[C---:B------:R-:W-:Y:S01]  /*1d6d0*/  HMMA.16816.F32 R8, R40.reuse, R50, R8 ;  /* 0x000000322808723c */ /* 0x040fe20000001808 */
[----:B------:R-:W-:Y:S05]  /*1d6e0*/  LDSM.16.MT88.4 R48, [R233+0xd000] ;  /* 0x00d00000e930783b */ /* 0x000fea0000004200 */
[----:B------:R-:W-:Y:S02]  /*1d6f0*/  MUFU.EX2 R160, R160 ;  /* 0x000000a000a07308 */ /* 0x000fe40000000800 */
[C---:B-1----:R-:W-:Y:S08]  /*1d700*/  HMMA.16816.F32 R12, R40.reuse, R44, R12 ;  /* 0x0000002c280c723c */ /* 0x042ff0000000180c */
[----:B------:R-:W1:Y:S01]  /*1d710*/  MUFU.EX2 R157, R157 ;  /* 0x0000009d009d7308 */ /* 0x000e620000000800 */
[C---:B------:R-:W-:Y:S01]  /*1d720*/  HMMA.16816.F32 R16, R40.reuse, R46, R16 ;  /* 0x0000002e2810723c */ /* 0x040fe20000001810 */
[----:B------:R-:W5:Y:S07]  /*1d730*/  LDSM.16.MT88.4 R44, [R235+0xd000] ;  /* 0x00d00000eb2c783b */ /* 0x000f6e0000004200 */
        /* <DEDUP_REMOVED lines=10> */
[C---:B---3--:R-:W-:Y:S01]  /*1d7e0*/  F2FP.PACK_AB R41, R150.reuse, R147 ;  /* 0x000000939629723e */ /* 0x048fe200000000ff */
        /* <DEDUP_REMOVED lines=13> */
[----:B------:R-:W-:Y:S03]  /*1d8c0*/  MUFU.EX2 R95, R95 ;  /* 0x0000005f005f7308 */ /* 0x000fe60000000800 */
[----:B------:R-:W-:Y:S01]  /*1d8d0*/  FADD.FTZ R156, R156, R153 ;  /* 0x000000999c9c7221 */ /* 0x000fe20000010000 */
[C---:B------:R-:W-:Y:S01]  /*1d8e0*/  HMMA.16816.F32 R8, R40.reuse, R46, R8 ;  /* 0x0000002e2808723c */ /* 0x040fe20000001808 */
[----:B------:R-:W3:Y:S05]  /*1d8f0*/  LDSM.16.MT88.4 R44, [R235+0xd800] ;  /* 0x00d80000eb2c783b */ /* 0x000eea0000004200 */
[----:B------:R-:W-:Y:S02]  /*1d900*/  MUFU.EX2 R100, R100 ;  /* 0x0000006400647308 */ /* 0x000fe40000000800 */
[C---:B------:R-:W-:Y:S08]  /*1d910*/  HMMA.16816.F32 R12, R40.reuse, R48, R12 ;  /* 0x00000030280c723c */ /* 0x040ff0000000180c */
[C---:B------:R-:W-:Y:S01]  /*1d920*/  HMMA.16816.F32 R16, R40.reuse, R50, R16 ;  /* 0x000000322810723c */ /* 0x040fe20000001810 */
[----:B------:R-:W5:Y:S01]  /*1d930*/  MUFU.EX2 R194, R194 ;  /* 0x000000c200c27308 */ /* 0x000f620000000800 */
[----:B------:R-:W3:Y:S06]  /*1d940*/  LDSM.16.MT88.4 R48, [R233+0xd800] ;  /* 0x00d80000e930783b */ /* 0x000eec0000004200 */
[C---:B-1----:R-:W-:Y:S03]  /*1d950*/  HMMA.16816.F32 R20, R40.reuse, R52, R20 ;  /* 0x000000342814723c */ /* 0x042fe60000001814 */
[----:B------:R-:W-:Y:S05]  /*1d960*/  MUFU.EX2 R165, R165 ;  /* 0x000000a500a57308 */ /* 0x000fea0000000800 */
[C---:B------:R-:W-:Y:S01]  /*1d970*/  HMMA.16816.F32 R24, R40.reuse, R54, R24 ;  /* 0x000000362818723c */ /* 0x040fe20000001818 */
[----:B------:R-:W1:Y:S04]  /*1d980*/  LDSM.16.MT88.4 R52, [R232+0xd800] ;  /* 0x00d80000e834783b */ /* 0x000e680000004200 */
[----:B------:R-:W-:Y:S03]  /*1d990*/  MUFU.EX2 R89, R89 ;  /* 0x0000005900597308 */ /* 0x000fe60000000800 */
[C---:B--2---:R-:W-:Y:S07]  /*1d9a0*/  HMMA.16816.F32 R28, R40.reuse, R56, R28 ;  /* 0x00000038281c723c */ /* 0x044fee000000181c */
[----:B------:R-:W-:Y:S01]  /*1d9b0*/  MUFU.EX2 R78, R78 ;  /* 0x0000004e004e7308 */ /* 0x000fe20000000800 */
[----:B------:R-:W-:Y:S01]  /*1d9c0*/  HMMA.16816.F32 R32, R40, R58, R32 ;  /* 0x0000003a2820723c */ /* 0x000fe20000001820 */
[----:B------:R-:W2:Y:S06]  /*1d9d0*/  LDSM.16.MT88.4 R56, [R231+0xd800] ;  /* 0x00d80000e738783b */ /* 0x000eac0000004200 */
[----:B----4-:R-:W-:Y:S01]  /*1d9e0*/  F2FP.PACK_AB R41, R158, R155 ;  /* 0x0000009b9e29723e */ /* 0x010fe200000000ff */
[----:B------:R-:W-:Y:S01]  /*1d9f0*/  FADD.FTZ R155, R155, R152 ;  /* 0x000000989b9b7221 */ /* 0x000fe20000010000 */
[----:B------:R-:W-:Y:S01]  /*1da00*/  F2FP.PACK_AB R43, R157, R160 ;  /* 0x000000a09d2b723e */ /* 0x000fe200000000ff */
[----:B------:R-:W4:Y:S02]  /*1da10*/  MUFU.EX2 R196, R196 ;  /* 0x000000c400c47308 */ /* 0x000f240000000800 */
[----:B------:R-:W-:Y:S01]  /*1da20*/  F2FP.PACK_AB R40, R192, R161 ;  /* 0x000000a1c028723e */ /* 0x000fe200000000ff */
[----:B------:R-:W-:Y:S01]  /*1da30*/  FADD.FTZ R161, R161, R156 ;  /* 0x0000009ca1a17221 */ /* 0x000fe20000010000 */
[----:B------:R-:W-:Y:S01]  /*1da40*/  F2FP.PACK_AB R42, R162, R159 ;  /* 0x0000009fa22a723e */ /* 0x000fe200000000ff */
        /* <DEDUP_REMOVED lines=9> */
[----:B------:R-:W3:Y:S01]  /*1dae0*/  LDSM.16.MT88.4 R44, [R235+0xe000] ;  /* 0x00e00000eb2c783b */ /* 0x000ee20000004200 */
[----:B------:R-:W2:Y:S06]  /*1daf0*/  MUFU.EX2 R188, R188 ;  /* 0x000000bc00bc7308 */ /* 0x000eac0000000800 */
[C---:B------:R-:W-:Y:S01]  /*1db00*/  HMMA.16816.F32 R12, R40.reuse, R48, R12 ;  /* 0x00000030280c723c */ /* 0x040fe2000000180c */
[----:B------:R-:W-:Y:S03]  /*1db10*/  LDSM.16.MT88.4 R156, [R235+0x11800] ;  /* 0x01180000eb9c783b */ /* 0x000fe60000004200 */
[----:B------:R-:W-:Y:S04]  /*1db20*/  MUFU.EX2 R186, R186 ;  /* 0x000000ba00ba7308 */ /* 0x000fe80000000800 */
[C---:B------:R-:W-:Y:S01]  /*1db30*/  HMMA.16816.F32 R16, R40.reuse, R50, R16 ;  /* 0x000000322810723c */ /* 0x040fe20000001810 */
[----:B------:R-:W3:Y:S05]  /*1db40*/  LDSM.16.MT88.4 R48, [R233+0xe000] ;  /* 0x00e00000e930783b */ /* 0x000eea0000004200 */
[----:B------:R-:W3:Y:S02]  /*1db50*/  MUFU.EX2 R187, R187 ;  /* 0x000000bb00bb7308 */ /* 0x000ee40000000800 */
[C---:B-1----:R-:W-:Y:S08]  /*1db60*/  HMMA.16816.F32 R20, R40.reuse, R52, R20 ;  /* 0x000000342814723c */ /* 0x042ff00000001814 */
[C---:B------:R-:W-:Y:S01]  /*1db70*/  HMMA.16816.F32 R24, R40.reuse, R54, R24 ;  /* 0x000000362818723c */ /* 0x040fe20000001818 */
[----:B------:R-:W1:Y:S01]  /*1db80*/  LDSM.16.MT88.4 R52, [R232+0xe000] ;  /* 0x00e00000e834783b */ /* 0x000e620000004200 */
[----:B------:R-:W-:Y:S06]  /*1db90*/  MUFU.EX2 R184, R184 ;  /* 0x000000b800b87308 */ /* 0x000fec0000000800 */
[C---:B--2---:R-:W-:Y:S04]  /*1dba0*/  HMMA.16816.F32 R28, R40.reuse, R56, R28 ;  /* 0x00000038281c723c */ /* 0x044fe8000000181c */
[----:B------:R-:W2:Y:S04]  /*1dbb0*/  MUFU.EX2 R183, R183 ;  /* 0x000000b700b77308 */ /* 0x000ea80000000800 */
[----:B------:R-:W-:Y:S01]  /*1dbc0*/  HMMA.16816.F32 R32, R40, R58, R32 ;  /* 0x0000003a2820723c */ /* 0x000fe20000001820 */
[----:B------:R-:W1:Y:S05]  /*1dbd0*/  LDSM.16.MT88.4 R56, [R231+0xe000] ;  /* 0x00e00000e738783b */ /* 0x000e6a0000004200 */
[----:B------:R-:W-:Y:S01]  /*1dbe0*/  MUFU.EX2 R190, R190 ;  /* 0x000000be00be7308 */ /* 0x000fe20000000800 */
[----:B-----5:R-:W-:Y:S01]  /*1dbf0*/  F2FP.PACK_AB R41, R194, R163 ;  /* 0x000000a3c229723e */ /* 0x020fe200000000ff */
[----:B------:R-:W-:Y:S01]  /*1dc00*/  FADD.FTZ R163, R163, R160 ;  /* 0x000000a0a3a37221 */ /* 0x000fe20000010000 */
[----:B----4-:R-:W-:Y:S03]  /*1dc10*/  F2FP.PACK_AB R43, R196, R165 ;  /* 0x000000a5c42b723e */ /* 0x010fe600000000ff */
[----:B------:R-:W-:Y:S01]  /*1dc20*/  F2FP.PACK_AB R40, R188, R167 ;  /* 0x000000a7bc28723e */ /* 0x000fe200000000ff */
[----:B------:R-:W-:Y:S01]  /*1dc30*/  FADD.FTZ R194, R194, R163 ;  /* 0x000000a3c2c27221 */ /* 0x000fe20000010000 */
[----:B---3--:R-:W-:Y:S02]  /*1dc40*/  F2FP.PACK_AB R42, R187, R186 ;  /* 0x000000babb2a723e */ /* 0x008fe400000000ff */
[----:B------:R-:W3:Y:S01]  /*1dc50*/  MUFU.EX2 R179, R179 ;  /* 0x000000b300b37308 */ /* 0x000ee20000000800 */
[----:B------:R-:W-:Y:S04]  /*1dc60*/  FADD.FTZ R165, R165, R194 ;  /* 0x000000c2a5a57221 */ /* 0x000fe80000010000 */
[C---:B------:R-:W-:Y:S05]  /*1dc70*/  HMMA.16816.F32 R4, R40.reuse, R44, R4 ;  /* 0x0000002c2804723c */ /* 0x040fea0000001804 */
[----:B------:R-:W-:Y:S03]  /*1dc80*/  MUFU.EX2 R181, R181 ;  /* 0x000000b500b57308 */ /* 0x000fe60000000800 */
[C---:B------:R-:W-:Y:S01]  /*1dc90*/  HMMA.16816.F32 R8, R40.reuse, R46, R8 ;  /* 0x0000002e2808723c */ /* 0x040fe20000001808 */
[----:B------:R-:W4:Y:S06]  /*1dca0*/  LDSM.16.MT88.4 R44, [R235+0xe800] ;  /* 0x00e80000eb2c783b */ /* 0x000f2c0000004200 */
[----:B------:R-:W5:Y:S01]  /*1dcb0*/  MUFU.EX2 R180, R180 ;  /* 0x000000b400b47308 */ /* 0x000f620000000800 */
[C---:B------:R-:W-:Y:S08]  /*1dcc0*/  HMMA.16816.F32 R12, R40.reuse, R48, R12 ;  /* 0x00000030280c723c */ /* 0x040ff0000000180c */
[C---:B------:R-:W-:Y:S01]  /*1dcd0*/  HMMA.16816.F32 R16, R40.reuse, R50, R16 ;  /* 0x000000322810723c */ /* 0x040fe20000001810 */
[----:B------:R-:W3:Y:S01]  /*1dce0*/  LDSM.16.MT88.4 R48, [R233+0xe800] ;  /* 0x00e80000e930783b */ /* 0x000ee20000004200 */
[----:B------:R-:W-:Y:S06]  /*1dcf0*/  MUFU.EX2 R178, R178 ;  /* 0x000000b200b27308 */ /* 0x000fec0000000800 */
[C---:B-1----:R-:W-:Y:S04]  /*1dd00*/  HMMA.16816.F32 R20, R40.reuse, R52, R20 ;  /* 0x000000342814723c */ /* 0x042fe80000001814 */
[----:B------:R-:W1:Y:S04]  /*1dd10*/  MUFU.EX2 R185, R185 ;  /* 0x000000b900b97308 */ /* 0x000e680000000800 */
[C---:B------:R-:W-:Y:S01]  /*1dd20*/  HMMA.16816.F32 R24, R40.reuse, R54, R24 ;  /* 0x000000362818723c */ /* 0x040fe20000001818 */
[----:B------:R-:W4:Y:S05]  /*1dd30*/  LDSM.16.MT88.4 R52, [R232+0xe800] ;  /* 0x00e80000e834783b */ /* 0x000f2a0000004200 */
[----:B------:R-:W-:Y:S02]  /*1dd40*/  MUFU.EX2 R176, R176 ;  /* 0x000000b000b07308 */ /* 0x000fe40000000800 */
[C---:B------:R-:W-:Y:S08]  /*1dd50*/  HMMA.16816.F32 R28, R40.reuse, R56, R28 ;  /* 0x00000038281c723c */ /* 0x040ff0000000181c */
[----:B------:R-:W-:Y:S01]  /*1dd60*/  HMMA.16816.F32 R32, R40, R58, R32 ;  /* 0x0000003a2820723c */ /* 0x000fe20000001820 */
[----:B------:R-:W4:Y:S01]  /*1dd70*/  LDSM.16.MT88.4 R56, [R231+0xe800] ;  /* 0x00e80000e738783b */ /* 0x000f220000004200 */
[----:B------:R-:W4:Y:S05]  /*1dd80*/  MUFU.EX2 R175, R175 ;  /* 0x000000af00af7308 */ /* 0x000f2a0000000800 */
[----:B--2---:R-:W-:Y:S02]  /*1dd90*/  F2FP.PACK_AB R41, R183, R184 ;  /* 0x000000b8b729723e */ /* 0x004fe400000000ff */
[----:B---3--:R-:W-:Y:S03]  /*1dda0*/  F2FP.PACK_AB R43, R179, R190 ;  /* 0x000000beb32b723e */ /* 0x008fe600000000ff */
[----:B-----5:R-:W-:Y:S01]  /*1ddb0*/  F2FP.PACK_AB R40, R180, R181 ;  /* 0x000000b5b428723e */ /* 0x020fe200000000ff */
[----:B------:R-:W-:Y:S01]  /*1ddc0*/  MUFU.EX2 R173, R173 ;  /* 0x000000ad00ad7308 */ /* 0x000fe20000000800 */
[----:B-1----:R-:W-:Y:S07]  /*1ddd0*/  F2FP.PACK_AB R42, R185, R178 ;  /* 0x000000b2b92a723e */ /* 0x002fee00000000ff */
[C---:B----4-:R-:W-:Y:S02]  /*1dde0*/  HMMA.16816.F32 R4, R40.reuse, R44, R4 ;  /* 0x0000002c2804723c */ /* 0x050fe40000001804 */
[----:B------:R-:W1:Y:S06]  /*1ddf0*/  MUFU.EX2 R182, R182 ;  /* 0x000000b600b67308 */ /* 0x000e6c0000000800 */
[C---:B------:R-:W-:Y:S01]  /*1de00*/  HMMA.16816.F32 R8, R40.reuse, R46, R8 ;  /* 0x0000002e2808723c */ /* 0x040fe20000001808 */
[----:B------:R-:W2:Y:S03]  /*1de10*/  LDSM.16.MT88.4 R44, [R235+0xf000] ;  /* 0x00f00000eb2c783b */ /* 0x000ea60000004200 */
[----:B------:R-:W-:Y:S04]  /*1de20*/  MUFU.EX2 R171, R171 ;  /* 0x000000ab00ab7308 */ /* 0x000fe80000000800 */
[C---:B------:R-:W-:Y:S06]  /*1de30*/  HMMA.16816.F32 R12, R40.reuse, R48, R12 ;  /* 0x00000030280c723c */ /* 0x040fec000000180c */
[----:B------:R-:W3:Y:S02]  /*1de40*/  MUFU.EX2 R172, R172 ;  /* 0x000000ac00ac7308 */ /* 0x000ee40000000800 */
[C---:B------:R-:W-:Y:S01]  /*1de50*/  HMMA.16816.F32 R16, R40.reuse, R50, R16 ;  /* 0x000000322810723c */ /* 0x040fe20000001810 */
[----:B------:R-:W4:Y:S07]  /*1de60*/  LDSM.16.MT88.4 R48, [R233+0xf000] ;  /* 0x00f00000e930783b */ /* 0x000f2e0000004200 */
[C---:B------:R-:W-:Y:S01]  /*1de70*/  HMMA.16816.F32 R20, R40.reuse, R52, R20 ;  /* 0x000000342814723c */ /* 0x040fe20000001814 */
[----:B------:R-:W-:Y:S07]  /*1de80*/  MUFU.EX2 R170, R170 ;  /* 0x000000aa00aa7308 */ /* 0x000fee0000000800 */
[C---:B------:R-:W-:Y:S01]  /*1de90*/  HMMA.16816.F32 R24, R40.reuse, R54, R24 ;  /* 0x000000362818723c */ /* 0x040fe20000001818 */
[----:B------:R-:W5:Y:S02]  /*1dea0*/  LDSM.16.MT88.4 R52, [R232+0xf000] ;  /* 0x00f00000e834783b */ /* 0x000f640000004200 */
[----:B------:R-:W2:Y:S05]  /*1deb0*/  MUFU.EX2 R177, R177 ;  /* 0x000000b100b17308 */ /* 0x000eaa0000000800 */
[C---:B------:R-:W-:Y:S05]  /*1dec0*/  HMMA.16816.F32 R28, R40.reuse, R56, R28 ;  /* 0x00000038281c723c */ /* 0x040fea000000181c */
[----:B------:R-:W-:Y:S03]  /*1ded0*/  MUFU.EX2 R168, R168 ;  /* 0x000000a800a87308 */ /* 0x000fe60000000800 */
[----:B------:R-:W-:Y:S01]  /*1dee0*/  HMMA.16816.F32 R32, R40, R58, R32 ;  /* 0x0000003a2820723c */ /* 0x000fe20000001820 */
[----:B------:R-:W5:Y:S06]  /*1def0*/  LDSM.16.MT88.4 R56, [R231+0xf000] ;  /* 0x00f00000e738783b */ /* 0x000f6c0000004200 */
[----:B------:R-:W-:Y:S01]  /*1df00*/  F2FP.PACK_AB R41, R175, R176 ;  /* 0x000000b0af29723e */ /* 0x000fe200000000ff */
[----:B------:R-:W4:Y:S01]  /*1df10*/  MUFU.EX2 R125, R125 ;  /* 0x0000007d007d7308 */ /* 0x000f220000000800 */
[----:B-1----:R-:W-:Y:S03]  /*1df20*/  F2FP.PACK_AB R43, R182, R173 ;  /* 0x000000adb62b723e */ /* 0x002fe600000000ff */
[----:B---3--:R-:W-:Y:S02]  /*1df30*/  F2FP.PACK_AB R40, R172, R171 ;  /* 0x000000abac28723e */ /* 0x008fe400000000ff */
[----:B--2---:R-:W-:Y:S04]  /*1df40*/  F2FP.PACK_AB R42, R177, R170 ;  /* 0x000000aab12a723e */ /* 0x004fe800000000ff */
[----:B------:R-:W-:Y:S03]  /*1df50*/  MUFU.EX2 R174, R174 ;  /* 0x000000ae00ae7308 */ /* 0x000fe60000000800 */
[C---:B------:R-:W-:Y:S07]  /*1df60*/  HMMA.16816.F32 R4, R40.reuse, R44, R4 ;  /* 0x0000002c2804723c */ /* 0x040fee0000001804 */
[----:B------:R-:W1:Y:S01]  /*1df70*/  MUFU.EX2 R121, R121 ;  /* 0x0000007900797308 */ /* 0x000e620000000800 */
[C---:B------:R-:W-:Y:S01]  /*1df80*/  HMMA.16816.F32 R8, R40.reuse, R46, R8 ;  /* 0x0000002e2808723c */ /* 0x040fe20000001808 */
[----:B------:R-:W2:Y:S07]  /*1df90*/  LDSM.16.MT88.4 R44, [R235+0xf800] ;  /* 0x00f80000eb2c783b */ /* 0x000eae0000004200 */
[C---:B----4-:R-:W-:Y:S01]  /*1dfa0*/  HMMA.16816.F32 R12, R40.reuse, R48, R12 ;  /* 0x00000030280c723c */ /* 0x050fe2000000180c */
[----:B------:R-:W-:Y:S07]  /*1dfb0*/  MUFU.EX2 R123, R123 ;  /* 0x0000007b007b7308 */ /* 0x000fee0000000800 */
[C---:B------:R-:W-:Y:S01]  /*1dfc0*/  HMMA.16816.F32 R16, R40.reuse, R50, R16 ;  /* 0x000000322810723c */ /* 0x040fe20000001810 */
[----:B------:R-:W3:Y:S02]  /*1dfd0*/  LDSM.16.MT88.4 R48, [R233+0xf800] ;  /* 0x00f80000e930783b */ /* 0x000ee40000004200 */
[----:B------:R-:W4:Y:S05]  /*1dfe0*/  MUFU.EX2 R122, R122 ;  /* 0x0000007a007a7308 */ /* 0x000f2a0000000800 */
[C---:B-----5:R-:W-:Y:S05]  /*1dff0*/  HMMA.16816.F32 R20, R40.reuse, R52, R20 ;  /* 0x000000342814723c */ /* 0x060fea0000001814 */
[----:B------:R-:W-:Y:S03]  /*1e000*/  MUFU.EX2 R120, R120 ;  /* 0x0000007800787308 */ /* 0x000fe60000000800 */
[C---:B------:R-:W-:Y:S01]  /*1e010*/  HMMA.16816.F32 R24, R40.reuse, R54, R24 ;  /* 0x000000362818723c */ /* 0x040fe20000001818 */
[----:B------:R-:W5:Y:S06]  /*1e020*/  LDSM.16.MT88.4 R52, [R232+0xf800] ;  /* 0x00f80000e834783b */ /* 0x000f6c0000004200 */
[----:B------:R-:W2:Y:S01]  /*1e030*/  MUFU.EX2 R169, R169 ;  /* 0x000000a900a97308 */ /* 0x000ea20000000800 */
[C---:B------:R-:W-:Y:S08]  /*1e040*/  HMMA.16816.F32 R28, R40.reuse, R56, R28 ;  /* 0x00000038281c723c */ /* 0x040ff0000000181c */
[----:B------:R-:W-:Y:S01]  /*1e050*/  HMMA.16816.F32 R32, R40, R58, R32 ;  /* 0x0000003a2820723c */ /* 0x000fe20000001820 */
[----:B------:R-:W5:Y:S01]  /*1e060*/  LDSM.16.MT88.4 R56, [R231+0xf800] ;  /* 0x00f80000e738783b */ /* 0x000f620000004200 */
[----:B------:R-:W-:Y:S05]  /*1e070*/  MUFU.EX2 R114, R114 ;  /* 0x0000007200727308 */ /* 0x000fea0000000800 */
[----:B------:R-:W-:Y:S02]  /*1e080*/  F2FP.PACK_AB R41, R125, R168 ;  /* 0x000000a87d29723e */ /* 0x000fe400000000ff */
[----:B-1----:R-:W-:Y:S03]  /*1e090*/  F2FP.PACK_AB R43, R121, R174 ;  /* 0x000000ae792b723e */ /* 0x002fe600000000ff */
[----:B----4-:R-:W-:Y:S01]  /*1e0a0*/  F2FP.PACK_AB R40, R122, R123 ;  /* 0x0000007b7a28723e */ /* 0x010fe200000000ff */
[----:B------:R-:W1:Y:S01]  /*1e0b0*/  MUFU.EX2 R109, R109 ;  /* 0x0000006d006d7308 */ /* 0x000e620000000800 */
[----:B--2---:R-:W-:Y:S07]  /*1e0c0*/  F2FP.PACK_AB R42, R169, R120 ;  /* 0x00000078a92a723e */ /* 0x004fee00000000ff */
[C---:B------:R-:W-:Y:S02]  /*1e0d0*/  HMMA.16816.F32 R4, R40.reuse, R44, R4 ;  /* 0x0000002c2804723c */ /* 0x040fe40000001804 */
[----:B------:R-:W-:Y:S06]  /*1e0e0*/  MUFU.EX2 R107, R107 ;  /* 0x0000006b006b7308 */ /* 0x000fec0000000800 */
[C---:B------:R-:W-:Y:S01]  /*1e0f0*/  HMMA.16816.F32 R8, R40.reuse, R46, R8 ;  /* 0x0000002e2808723c */ /* 0x040fe20000001808 */
[----:B------:R-:W2:Y:S03]  /*1e100*/  LDSM.16.MT88.4 R44, [R235+0x10000] ;  /* 0x01000000eb2c783b */ /* 0x000ea60000004200 */
[----:B------:R-:W4:Y:S04]  /*1e110*/  MUFU.EX2 R126, R126 ;  /* 0x0000007e007e7308 */ /* 0x000f280000000800 */
[C---:B---3--:R-:W-:Y:S06]  /*1e120*/  HMMA.16816.F32 R12, R40.reuse, R48, R12 ;  /* 0x00000030280c723c */ /* 0x048fec000000180c */
[----:B------:R-:W-:Y:S02]  /*1e130*/  MUFU.EX2 R105, R105 ;  /* 0x0000006900697308 */ /* 0x000fe40000000800 */
[C---:B------:R-:W-:Y:S01]  /*1e140*/  HMMA.16816.F32 R16, R40.reuse, R50, R16 ;  /* 0x000000322810723c */ /* 0x040fe20000001810 */
[----:B------:R-:W3:Y:S07]  /*1e150*/  LDSM.16.MT88.4 R48, [R233+0x10000] ;  /* 0x01000000e930783b */ /* 0x000eee0000004200 */
[----:B------:R-:W1:Y:S01]  /*1e160*/  MUFU.EX2 R104, R104 ;  /* 0x0000006800687308 */ /* 0x000e620000000800 */
[C---:B-----5:R-:W-:Y:S08]  /*1e170*/  HMMA.16816.F32 R20, R40.reuse, R52, R20 ;  /* 0x000000342814723c */ /* 0x060ff00000001814 */
[C---:B------:R-:W-:Y:S01]  /*1e180*/  HMMA.16816.F32 R24, R40.reuse, R54, R24 ;  /* 0x000000362818723c */ /* 0x040fe20000001818 */
[----:B------:R-:W-:Y:S01]  /*1e190*/  MUFU.EX2 R102, R102 ;  /* 0x0000006600667308 */ /* 0x000fe20000000800 */
[----:B------:R-:W5:Y:S06]  /*1e1a0*/  LDSM.16.MT88.4 R52, [R232+0x10000] ;  /* 0x01000000e834783b */ /* 0x000f6c0000004200 */
[C---:B------:R-:W-:Y:S03]  /*1e1b0*/  HMMA.16816.F32 R28, R40.reuse, R56, R28 ;  /* 0x00000038281c723c */ /* 0x040fe6000000181c */
[----:B------:R-:W2:Y:S04]  /*1e1c0*/  MUFU.EX2 R111, R111 ;  /* 0x0000006f006f7308 */ /* 0x000ea80000000800 */
[--C-:B------:R-:W-:Y:S01]  /*1e1d0*/  FFMA.FTZ R56, R83, c[0x0][0x23c], -R68.reuse ;  /* 0x00008f0053387a23 */ /* 0x100fe20000010844 */
[----:B------:R-:W-:Y:S04]  /*1e1e0*/  HMMA.16816.F32 R32, R40, R58, R32 ;  /* 0x0000003a2820723c */ /* 0x000fe80000001820 */
[--C-:B------:R-:W-:Y:S01]  /*1e1f0*/  FFMA.FTZ R57, R84, c[0x0][0x23c], -R65.reuse ;  /* 0x00008f0054397a23 */ /* 0x100fe20000010841 */
[----:B------:R-:W-:Y:S02]  /*1e200*/  MUFU.EX2 R56, R56 ;  /* 0x0000003800387308 */ /* 0x000fe40000000800 */
[----:B-1----:R-:W-:Y:S01]  /*1e210*/  F2FP.PACK_AB R41, R109, R114 ;  /* 0x000000726d29723e */ /* 0x002fe200000000ff */
[--C-:B------:R-:W-:Y:S01]  /*1e220*/  FFMA.FTZ R58, R82, c[0x0][0x23c], -R65.reuse ;  /* 0x00008f00523a7a23 */ /* 0x100fe20000010841 */
[----:B----4-:R-:W-:Y:S03]  /*1e230*/  F2FP.PACK_AB R43, R126, R107 ;  /* 0x0000006b7e2b723e */ /* 0x010fe600000000ff */
[----:B------:R-:W-:Y:S01]  /*1e240*/  F2FP.PACK_AB R40, R104, R105 ;  /* 0x000000696828723e */ /* 0x000fe200000000ff */
[--C-:B------:R-:W-:Y:S02]  /*1e250*/  FFMA.FTZ R59, R80, c[0x0][0x23c], -R65.reuse ;  /* 0x00008f00503b7a23 */ /* 0x100fe40000010841 */
[----:B------:R-:W-:Y:S01]  /*1e260*/  MUFU.EX2 R57, R57 ;  /* 0x0000003900397308 */ /* 0x000fe20000000800 */
[--C-:B------:R-:W-:Y:S02]  /*1e270*/  FFMA.FTZ R80, R73, c[0x0][0x23c], -R68.reuse ;  /* 0x00008f0049507a23 */ /* 0x100fe40000010844 */
[--C-:B------:R-:W-:Y:S01]  /*1e280*/  FFMA.FTZ R82, R69, c[0x0][0x23c], -R68.reuse ;  /* 0x00008f0045527a23 */ /* 0x100fe20000010844 */
[----:B--2---:R-:W-:Y:S01]  /*1e290*/  F2FP.PACK_AB R42, R111, R102 ;  /* 0x000000666f2a723e */ /* 0x004fe200000000ff */
[--C-:B------:R-:W-:Y:S02]  /*1e2a0*/  FFMA.FTZ R69, R76, c[0x0][0x23c], -R65.reuse ;  /* 0x00008f004c457a23 */ /* 0x100fe40000010841 */
[--C-:B------:R-:W-:Y:S02]  /*1e2b0*/  FFMA.FTZ R73, R70, c[0x0][0x23c], -R65.reuse ;  /* 0x00008f0046497a23 */ /* 0x100fe40000010841 */
[--C-:B------:R-:W-:Y:S01]  /*1e2c0*/  FFMA.FTZ R70, R39, c[0x0][0x23c], -R68.reuse ;  /* 0x00008f0027467a23 */ /* 0x100fe20000010844 */
[----:B------:R-:W-:Y:S01]  /*1e2d0*/  MUFU.EX2 R58, R58 ;  /* 0x0000003a003a7308 */ /* 0x000fe20000000800 */
[C---:B------:R-:W-:Y:S08]  /*1e2e0*/  HMMA.16816.F32 R4, R40.reuse, R44, R4 ;  /* 0x0000002c2804723c */ /* 0x040ff00000001804 */
[C---:B------:R-:W-:Y:S01]  /*1e2f0*/  HMMA.16816.F32 R8, R40.reuse, R46, R8 ;  /* 0x0000002e2808723c */ /* 0x040fe20000001808 */
[----:B------:R-:W1:Y:S01]  /*1e300*/  LDSM.16.MT88.4 R44, [R231+0x10000] ;  /* 0x01000000e72c783b */ /* 0x000e620000004200 */
[----:B------:R-:W-:Y:S06]  /*1e310*/  MUFU.EX2 R59, R59 ;  /* 0x0000003b003b7308 */ /* 0x000fec0000000800 */
[C---:B---3--:R-:W-:Y:S04]  /*1e320*/  HMMA.16816.F32 R12, R40.reuse, R48, R12 ;  /* 0x00000030280c723c */ /* 0x048fe8000000180c */
[----:B------:R-:W-:Y:S04]  /*1e330*/  MUFU.EX2 R75, R75 ;  /* 0x0000004b004b7308 */ /* 0x000fe80000000800 */
[C---:B------:R-:W-:Y:S01]  /*1e340*/  HMMA.16816.F32 R16, R40.reuse, R50, R16 ;  /* 0x000000322810723c */ /* 0x040fe20000001810 */
[----:B------:R-:W2:Y:S05]  /*1e350*/  LDSM.16.MT88.4 R48, [R235+0x10800] ;  /* 0x01080000eb30783b */ /* 0x000eaa0000004200 */
[----:B------:R-:W3:Y:S02]  /*1e360*/  MUFU.EX2 R80, R80 ;  /* 0x0000005000507308 */ /* 0x000ee40000000800 */
[C---:B-----5:R-:W-:Y:S08]  /*1e370*/  HMMA.16816.F32 R20, R40.reuse, R52, R20 ;  /* 0x000000342814723c */ /* 0x060ff00000001814 */
        /* <DEDUP_REMOVED lines=9> */
[----:B------:R-:W-:Y:S02]  /*1e410*/  F2FP.PACK_AB R41, R100, R95 ;  /* 0x0000005f6429723e */ /* 0x000fe400000000ff */
[----:B------:R-:W-:Y:S03]  /*1e420*/  F2FP.PACK_AB R43, R56, R89 ;  /* 0x00000059382b723e */ /* 0x000fe600000000ff */
[----:B------:R-:W-:Y:S02]  /*1e430*/  F2FP.PACK_AB R40, R58, R57 ;  /* 0x000000393a28723e */ /* 0x000fe400000000ff */
[----:B------:R-:W-:Y:S02]  /*1e440*/  F2FP.PACK_AB R42, R78, R59 ;  /* 0x0000003b4e2a723e */ /* 0x000fe400000000ff */
[----:B------:R-:W-:Y:S01]  /*1e450*/  MUFU.EX2 R74, R74 ;  /* 0x0000004a004a7308 */ /* 0x000fe20000000800 */
[----:B-1----:R-:W-:Y:S04]  /*1e460*/  F2FP.PACK_AB R39, R82, R71 ;  /* 0x000000475227723e */ /* 0x002fe800000000ff */
[C---:B--2---:R-:W-:Y:S05]  /*1e470*/  HMMA.16816.F32 R4, R40.reuse, R48, R4 ;  /* 0x000000302804723c */ /* 0x044fea0000001804 */
[----:B------:R-:W-:Y:S03]  /*1e480*/  MUFU.EX2 R72, R72 ;  /* 0x0000004800487308 */ /* 0x000fe60000000800 */
[C---:B------:R-:W-:Y:S01]  /*1e490*/  HMMA.16816.F32 R8, R40.reuse, R50, R8 ;  /* 0x000000322808723c */ /* 0x040fe20000001808 */
[----:B------:R-:W1:Y:S06]  /*1e4a0*/  LDSM.16.MT88.4 R48, [R231+0x10800] ;  /* 0x01080000e730783b */ /* 0x000e6c0000004200 */
[----:B------:R-:W2:Y:S01]  /*1e4b0*/  MUFU.EX2 R73, R73 ;  /* 0x0000004900497308 */ /* 0x000ea20000000800 */
[C---:B----4-:R-:W-:Y:S08]  /*1e4c0*/  HMMA.16816.F32 R12, R40.reuse, R52, R12 ;  /* 0x00000034280c723c */ /* 0x050ff0000000180c */
[C---:B------:R-:W-:Y:S01]  /*1e4d0*/  HMMA.16816.F32 R16, R40.reuse, R54, R16 ;  /* 0x000000362810723c */ /* 0x040fe20000001810 */
[----:B------:R-:W4:Y:S01]  /*1e4e0*/  LDSM.16.MT88.4 R52, [R235+0x11000] ;  /* 0x01100000eb34783b */ /* 0x000f220000004200 */
[----:B------:R-:W-:Y:S06]  /*1e4f0*/  MUFU.EX2 R67, R67 ;  /* 0x0000004300437308 */ /* 0x000fec0000000800 */
[C---:B---3--:R-:W-:Y:S04]  /*1e500*/  HMMA.16816.F32 R20, R40.reuse, R44, R20 ;  /* 0x0000002c2814723c */ /* 0x048fe80000001814 */
[----:B------:R-:W3:Y:S01]  /*1e510*/  MUFU.EX2 R70, R70 ;  /* 0x0000004600467308 */ /* 0x000ee20000000800 */
[----:B--2---:R-:W-:Y:S03]  /*1e520*/  F2FP.PACK_AB R38, R73, R72 ;  /* 0x000000484926723e */ /* 0x004fe600000000ff */
[C---:B------:R-:W-:Y:S01]  /*1e530*/  HMMA.16816.F32 R24, R40.reuse, R46, R24 ;  /* 0x0000002e2818723c */ /* 0x040fe20000001818 */
[----:B------:R-:W2:Y:S07]  /*1e540*/  LDSM.16.MT88.4 R44, [R233+0x11000] ;  /* 0x01100000e92c783b */ /* 0x000eae0000004200 */
[C---:B-1----:R-:W-:Y:S07]  /*1e550*/  HMMA.16816.F32 R28, R40.reuse, R48, R28 ;  /* 0x00000030281c723c */ /* 0x042fee000000181c */
[--C-:B------:R-:W-:Y:S01]  /*1e560*/  FFMA.FTZ R48, R36, c[0x0][0x23c], -R68.reuse ;  /* 0x00008f0024307a23 */ /* 0x100fe20000010844 */
[----:B------:R-:W-:Y:S01]  /*1e570*/  HMMA.16816.F32 R32, R40, R50, R32 ;  /* 0x000000322820723c */ /* 0x000fe20000001820 */
[----:B------:R-:W1:Y:S03]  /*1e580*/  LDSM.16.MT88.4 R40, [R232+0x11000] ;  /* 0x01100000e828783b */ /* 0x000e660000004200 */
[----:B------:R-:W-:Y:S01]  /*1e590*/  FFMA.FTZ R68, R3, c[0x0][0x23c], -R68 ;  /* 0x00008f0003447a23 */ /* 0x000fe20000010844 */
[----:B------:R-:W-:Y:S01]  /*1e5a0*/  F2FP.PACK_AB R36, R74, R69 ;  /* 0x000000454a24723e */ /* 0x000fe200000000ff */
[----:B------:R5:W-:Y:S01]  /*1e5b0*/  MUFU.EX2 R3, R48 ;  /* 0x0000003000037308 */ /* 0x000be20000000800 */
[----:B---3--:R-:W-:Y:S05]  /*1e5c0*/  F2FP.PACK_AB R133, R70, R67 ;  /* 0x000000434685723e */ /* 0x008fea00000000ff */
[C---:B----4-:R-:W-:Y:S04]  /*1e5d0*/  HMMA.16816.F32 R4, R36.reuse, R52, R4 ;  /* 0x000000342404723c */ /* 0x050fe80000001804 */
[----:B------:R-:W3:Y:S03]  /*1e5e0*/  MUFU.EX2 R68, R68 ;  /* 0x0000004400447308 */ /* 0x000ee60000000800 */
[----:B------:R-:W-:Y:S01]  /*1e5f0*/  FADD.FTZ R53, R167, R162 ;  /* 0x000000a2a7357221 */ /* 0x000fe20000010000 */
[C---:B------:R-:W-:Y:S04]  /*1e600*/  HMMA.16816.F32 R8, R36.reuse, R54, R8 ;  /* 0x000000362408723c */ /* 0x040fe80000001808 */
[----:B------:R-:W-:Y:S01]  /*1e610*/  FFMA.FTZ R52, R66, c[0x0][0x23c], -R65 ;  /* 0x00008f0042347a23 */ /* 0x000fe20000010841 */
[----:B------:R-:W-:Y:S01]  /*1e620*/  MOV R167, R0 ;  /* 0x0000000000a77202 */ /* 0x000fe20000000f00 */
[----:B------:R-:W-:Y:S02]  /*1e630*/  FADD.FTZ R53, R188, R53 ;  /* 0x00000035bc357221 */ /* 0x000fe40000010000 */
[C---:B--2---:R-:W-:Y:S01]  /*1e640*/  HMMA.16816.F32 R12, R36.reuse, R44, R12 ;  /* 0x0000002c240c723c */ /* 0x044fe2000000180c */
[----:B------:R-:W-:Y:S01]  /*1e650*/  MUFU.EX2 R45, R64 ;  /* 0x00000040002d7308 */ /* 0x000fe20000000800 */
[----:B-----5:R-:W2:Y:S02]  /*1e660*/  LDSM.16.MT88.4 R48, [R231+0x11000] ;  /* 0x01100000e730783b */ /* 0x020ea40000004200 */
[----:B------:R-:W-:Y:S02]  /*1e670*/  FADD.FTZ R54, R186, R53 ;  /* 0x00000035ba367221 */ /* 0x000fe40000010000 */
[----:B------:R-:W-:Y:S01]  /*1e680*/  FADD.FTZ R53, R196, R165 ;  /* 0x000000a5c4357221 */ /* 0x000fe20000010000 */
[----:B------:R-:W-:Y:S01]  /*1e690*/  MOV R165, R2 ;  /* 0x0000000200a57202 */ /* 0x000fe20000000f00 */
[--C-:B------:R-:W-:Y:S01]  /*1e6a0*/  FFMA.FTZ R44, R63, c[0x0][0x23c], -R65.reuse ;  /* 0x00008f003f2c7a23 */ /* 0x100fe20000010841 */
[C---:B------:R-:W-:Y:S02]  /*1e6b0*/  HMMA.16816.F32 R16, R36.reuse, R46, R16 ;  /* 0x0000002e2410723c */ /* 0x040fe40000001810 */
[----:B------:R-:W4:Y:S01]  /*1e6c0*/  MUFU.EX2 R52, R52 ;  /* 0x0000003400347308 */ /* 0x000f220000000800 */
[----:B------:R-:W-:Y:S01]  /*1e6d0*/  FFMA.FTZ R65, R62, c[0x0][0x23c], -R65 ;  /* 0x00008f003e417a23 */ /* 0x000fe20000010841 */
[----:B---3--:R-:W-:Y:S01]  /*1e6e0*/  F2FP.PACK_AB R135, R68, R3 ;  /* 0x000000034487723e */ /* 0x008fe200000000ff */
[----:B------:R-:W-:Y:S02]  /*1e6f0*/  FADD.FTZ R54, R187, R54 ;  /* 0x00000036bb367221 */ /* 0x000fe40000010000 */
[----:B------:R-:W-:Y:S01]  /*1e700*/  FADD.FTZ R184, R184, R53 ;  /* 0x00000035b8b87221 */ /* 0x000fe20000010000 */
[C---:B-1----:R-:W-:Y:S04]  /*1e710*/  HMMA.16816.F32 R20, R36.reuse, R40, R20 ;  /* 0x000000282414723c */ /* 0x042fe80000001814 */
[----:B------:R-:W-:Y:S01]  /*1e720*/  FADD.FTZ R53, R181, R54 ;  /* 0x00000036b5357221 */ /* 0x000fe20000010000 */
[----:B------:R-:W-:Y:S01]  /*1e730*/  MUFU.EX2 R44, R44 ;  /* 0x0000002c002c7308 */ /* 0x000fe20000000800 */
[----:B------:R-:W-:Y:S02]  /*1e740*/  FADD.FTZ R183, R183, R184 ;  /* 0x000000b8b7b77221 */ /* 0x000fe40000010000 */
[----:B------:R-:W-:Y:S01]  /*1e750*/  FADD.FTZ R53, R180, R53 ;  /* 0x00000035b4357221 */ /* 0x000fe20000010000 */
[C---:B------:R-:W-:Y:S03]  /*1e760*/  HMMA.16816.F32 R24, R36.reuse, R42, R24 ;  /* 0x0000002a2418723c */ /* 0x040fe60000001818 */
[----:B------:R-:W-:Y:S02]  /*1e770*/  FADD.FTZ R190, R190, R183 ;  /* 0x000000b7bebe7221 */ /* 0x000fe40000010000 */
[----:B------:R-:W-:Y:S01]  /*1e780*/  FADD.FTZ R178, R178, R53 ;  /* 0x00000035b2b27221 */ /* 0x000fe20000010000 */
[----:B------:R-:W1:Y:S01]  /*1e790*/  MUFU.EX2 R65, R65 ;  /* 0x0000004100417308 */ /* 0x000e620000000800 */
[----:B------:R-:W-:Y:S02]  /*1e7a0*/  FADD.FTZ R179, R179, R190 ;  /* 0x000000beb3b37221 */ /* 0x000fe40000010000 */
[----:B------:R-:W-:Y:S03]  /*1e7b0*/  FADD.FTZ R178, R185, R178 ;  /* 0x000000b2b9b27221 */ /* 0x000fe60000010000 */
[----:B------:R-:W-:Y:S01]  /*1e7c0*/  FADD.FTZ R40, R176, R179 ;  /* 0x000000b3b0287221 */ /* 0x000fe20000010000 */
[----:B----4-:R-:W-:Y:S01]  /*1e7d0*/  F2FP.PACK_AB R132, R45, R52 ;  /* 0x000000342d84723e */ /* 0x010fe200000000ff */
[----:B------:R-:W-:Y:S02]  /*1e7e0*/  FADD.FTZ R171, R171, R178 ;  /* 0x000000b2abab7221 */ /* 0x000fe40000010000 */
[----:B------:R-:W-:Y:S01]  /*1e7f0*/  FADD.FTZ R40, R175, R40 ;  /* 0x00000028af287221 */ /* 0x000fe20000010000 */
[C---:B--2---:R-:W-:Y:S03]  /*1e800*/  HMMA.16816.F32 R28, R36.reuse, R48, R28 ;  /* 0x00000030241c723c */ /* 0x044fe6000000181c */
[----:B------:R-:W-:Y:S02]  /*1e810*/  FADD.FTZ R171, R172, R171 ;  /* 0x000000abacab7221 */ /* 0x000fe40000010000 */
[----:B------:R-:W-:Y:S02]  /*1e820*/  FADD.FTZ R41, R173, R40 ;  /* 0x00000028ad297221 */ /* 0x000fe40000010000 */
[----:B------:R-:W-:Y:S01]  /*1e830*/  FADD.FTZ R170, R170, R171 ;  /* 0x000000abaaaa7221 */ /* 0x000fe20000010000 */
[----:B------:R-:W-:Y:S04]  /*1e840*/  HMMA.16816.F32 R32, R36, R50, R32 ;  /* 0x000000322420723c */ /* 0x000fe80000001820 */
[----:B------:R-:W-:Y:S01]  /*1e850*/  FADD.FTZ R41, R182, R41 ;  /* 0x00000029b6297221 */ /* 0x000fe20000010000 */
[----:B-1----:R-:W-:Y:S01]  /*1e860*/  F2FP.PACK_AB R134, R65, R44 ;  /* 0x0000002c4186723e */ /* 0x002fe200000000ff */
[----:B------:R-:W-:Y:S02]  /*1e870*/  FADD.FTZ R170, R177, R170 ;  /* 0x000000aab1aa7221 */ /* 0x000fe40000010000 */
[----:B------:R-:W-:Y:S04]  /*1e880*/  FADD.FTZ R168, R168, R41 ;  /* 0x00000029a8a87221 */ /* 0x000fe80000010000 */
        /* <DEDUP_REMOVED lines=48> */
[----:B------:R-:W-:-:S05]  /*1eb90*/  @P0 BRA `(.L_x_2512) ;  /* 0xffff7cc000000947 */ /* 0x000fca000383ffff */
.L_x_2508:
        /* <DEDUP_REMOVED lines=10> */
[----:B--2---:R-:W-:Y:S01]  /*1ec40*/  FADD.FTZ R6, R3, R6 ;  /* 0x0000000603067221 */ /* 0x004fe20000010000 */
[----:B-1----:R-:W-:Y:S01]  /*1ec50*/  SHF.R.S32.HI R3, RZ, 0x1f, R4 ;  /* 0x0000001fff037819 */ /* 0x002fe20000011404 */
[----:B---3--:R-:W-:-:S03]  /*1ec60*/  FADD.FTZ R5, R10, R5 ;  /* 0x000000050a057221 */ /* 0x008fc60000010000 */
[----:B------:R-:W-:Y:S02]  /*1ec70*/  LEA.HI R9, R3, R4, RZ, 0x2 ;  /* 0x0000000403097211 */ /* 0x000fe400078f10ff */
[----:B------:R-:W-:Y:S02]  /*1ec80*/  FSETP.NE.FTZ.AND P4, PT, R6, RZ, PT ;  /* 0x000000ff0600720b */ /* 0x000fe40003f95000 */
[--C-:B------:R-:W-:Y:S02]  /*1ec90*/  SHF.R.S32.HI R11, RZ, 0x2, R9.reuse ;  /* 0x00000002ff0b7819 */ /* 0x100fe40000011409 */
[----:B------:R-:W-:Y:S02]  /*1eca0*/  SHF.R.S32.HI R10, RZ, 0x1f, R9 ;  /* 0x0000001fff0a7819 */ /* 0x000fe40000011409 */
[----:B------:R-:W-:Y:S02]  /*1ecb0*/  FSETP.NE.FTZ.AND P3, PT, R5, RZ, PT ;  /* 0x000000ff0500720b */ /* 0x000fe40003f75000 */
[----:B------:R-:W-:-:S02]  /*1ecc0*/  LEA.HI R10, R10, R11, RZ, 0x3 ;  /* 0x0000000b0a0a7211 */ /* 0x000fc400078f18ff */
[----:B------:R-:W-:Y:S02]  /*1ecd0*/  LOP3.LUT R9, R9, 0x3ffffffc, RZ, 0xc0, !PT ;  /* 0x3ffffffc09097812 */ /* 0x000fe400078ec0ff */
[----:B------:R-:W-:Y:S01]  /*1ece0*/  LOP3.LUT R10, R10, 0xfffffff8, RZ, 0xc0, !PT ;  /* 0xfffffff80a0a7812 */ /* 0x000fe200078ec0ff */
[----:B------:R-:W1:Y:S01]  /*1ecf0*/  @P4 MUFU.RCP R7, R6 ;  /* 0x0000000600074308 */ /* 0x000e620000001000 */
[----:B------:R-:W-:Y:S02]  /*1ed00*/  IADD3 R14, -R9, R4, RZ ;  /* 0x00000004090e7210 */ /* 0x000fe40007ffe1ff */
[----:B------:R-:W-:Y:S02]  /*1ed10*/  IADD3 R10, R11, -R10, RZ ;  /* 0x8000000a0b0a7210 */ /* 0x000fe40007ffe0ff */
[----:B------:R-:W-:Y:S02]  /*1ed20*/  LEA.HI R11, R3, R4, RZ, 0x5 ;  /* 0x00000004030b7211 */ /* 0x000fe400078f28ff */
[C---:B------:R-:W-:Y:S01]  /*1ed30*/  LOP3.LUT R9, R10.reuse, 0x1, RZ, 0xc0, !PT ;  /* 0x000000010a097812 */ /* 0x040fe200078ec0ff */
[----:B------:R-:W-:Y:S01]  /*1ed40*/  IMAD.SHL.U32 R12, R10, 0x40, RZ ;  /* 0x000000400a0c7824 */ /* 0x000fe200078e00ff */
[----:B------:R-:W2:Y:S01]  /*1ed50*/  @P3 MUFU.RCP R8, R5 ;  /* 0x0000000500083308 */ /* 0x000ea20000001000 */
[----:B------:R-:W-:-:S02]  /*1ed60*/  SHF.R.S32.HI R13, RZ, 0x5, R11 ;  /* 0x00000005ff0d7819 */ /* 0x000fc4000001140b */
[----:B------:R-:W-:Y:S02]  /*1ed70*/  ISETP.NE.U32.AND P0, PT, R9, 0x1, PT ;  /* 0x000000010900780c */ /* 0x000fe40003f05070 */
[----:B------:R-:W-:Y:S01]  /*1ed80*/  LOP3.LUT R12, R12, 0x1c0, RZ, 0xc0, !PT ;  /* 0x000001c00c0c7812 */ /* 0x000fe200078ec0ff */
[----:B------:R-:W-:Y:S01]  /*1ed90*/  IMAD R14, R13, 0x200, R14 ;  /* 0x000002000d0e7824 */ /* 0x000fe200078e020e */
[----:B------:R-:W-:Y:S01]  /*1eda0*/  R2P PR, R10, 0x6 ;  /* 0x000000060a007804 */ /* 0x000fe20000000000 */
[C---:B-1----:R-:W-:Y:S01]  /*1edb0*/  FMUL.FTZ R160, R7.reuse, R160 ;  /* 0x000000a007a07220 */ /* 0x042fe20000410000 */
[----:B------:R-:W-:Y:S01]  /*1edc0*/  LEA.HI R15, R12, R12, RZ, 0x1d ;  /* 0x0000000c0c0f7211 */ /* 0x000fe200078fe8ff */
[C---:B------:R-:W-:Y:S01]  /*1edd0*/  FMUL.FTZ R161, R7.reuse, R161 ;  /* 0x000000a107a17220 */ /* 0x040fe20000410000 */
[----:B------:R-:W-:Y:S01]  /*1ede0*/  MOV R9, 0xfffffff0 ;  /* 0xfffffff000097802 */ /* 0x000fe20000000f00 */
[----:B------:R-:W-:Y:S01]  /*1edf0*/  FMUL.FTZ R156, R7, R156 ;  /* 0x0000009c079c7220 */ /* 0x000fe20000410000 */
[----:B------:R-:W-:Y:S01]  /*1ee00*/  MOV R10, 0x20 ;  /* 0x00000020000a7802 */ /* 0x000fe20000000f00 */
[----:B------:R-:W-:Y:S01]  /*1ee10*/  IMAD.U32 R14, R14, 0x2, R15 ;  /* 0x000000020e0e7824 */ /* 0x000fe200078e000f */
[----:B------:R-:W-:Y:S01]  /*1ee20*/  SEL R9, R9, 0x10, !P0 ;  /* 0x0000001009097807 */ /* 0x000fe20004000000 */
[C---:B--2---:R-:W-:Y:S01]  /*1ee30*/  FMUL.FTZ R163, R8.reuse, R163 ;  /* 0x000000a308a37220 */ /* 0x044fe20000410000 */
[----:B------:R-:W-:Y:S01]  /*1ee40*/  F2FP.PACK_AB R160, R161, R160 ;  /* 0x000000a0a1a0723e */ /* 0x000fe200000000ff */
[----:B------:R-:W-:Y:S01]  /*1ee50*/  FMUL.FTZ R162, R8, R162 ;  /* 0x000000a208a27220 */ /* 0x000fe20000410000 */
[----:B------:R-:W-:Y:S01]  /*1ee60*/  SEL R10, R10, 0xffffffe0, !P1 ;  /* 0xffffffe00a0a7807 */ /* 0x000fe20004800000 */
[----:B------:R-:W-:Y:S01]  /*1ee70*/  IMAD.SHL.U32 R15, R14, 0x2, RZ ;  /* 0x000000020e0f7824 */ /* 0x000fe200078e00ff */
[----:B------:R-:W1:Y:S01]  /*1ee80*/  @P4 MUFU.LG2 R12, R6 ;  /* 0x00000006000c4308 */ /* 0x000e620000000c00 */
[----:B------:R-:W-:Y:S01]  /*1ee90*/  FMUL.FTZ R157, R7, R157 ;  /* 0x0000009d079d7220 */ /* 0x000fe20000410000 */
[----:B------:R-:W-:Y:S01]  /*1eea0*/  F2FP.PACK_AB R162, R163, R162 ;  /* 0x000000a2a3a2723e */ /* 0x000fe200000000ff */
[C---:B------:R-:W-:Y:S01]  /*1eeb0*/  FMUL.FTZ R159, R8.reuse, R159 ;  /* 0x0000009f089f7220 */ /* 0x040fe20000410000 */
        /* <DEDUP_REMOVED lines=10> */
[----:B------:R-:W-:Y:S01]  /*1ef60*/  STS [R15], R160 ;  /* 0x000000a00f007388 */ /* 0x000fe20000000800 */
[----:B------:R-:W-:Y:S01]  /*1ef70*/  FMUL.FTZ R148, R7, R148 ;  /* 0x0000009407947220 */ /* 0x000fe20000410000 */
[----:B------:R-:W-:Y:S01]  /*1ef80*/  IADD3 R21, R15, R10, RZ ;  /* 0x0000000a0f157210 */ /* 0x000fe20007ffe0ff */
[----:B------:R-:W-:Y:S01]  /*1ef90*/  FMUL.FTZ R149, R7, R149 ;  /* 0x0000009507957220 */ /* 0x000fe20000410000 */
[----:B------:R2:W-:Y:S01]  /*1efa0*/  STS [R15+0x400], R162 ;  /* 0x000400a20f007388 */ /* 0x0005e20000000800 */
[C---:B------:R-:W-:Y:S01]  /*1efb0*/  FMUL.FTZ R151, R8.reuse, R151 ;  /* 0x0000009708977220 */ /* 0x040fe20000410000 */
[----:B------:R-:W-:Y:S01]  /*1efc0*/  F2FP.PACK_AB R152, R153, R152 ;  /* 0x000000989998723e */ /* 0x000fe200000000ff */
[C---:B------:R-:W-:Y:S01]  /*1efd0*/  FMUL.FTZ R150, R8.reuse, R150 ;  /* 0x0000009608967220 */ /* 0x040fe20000410000 */
[----:B------:R-:W-:Y:S01]  /*1efe0*/  F2FP.PACK_AB R154, R155, R154 ;  /* 0x0000009a9b9a723e */ /* 0x000fe200000000ff */
        /* <DEDUP_REMOVED lines=20> */
[----:B------:R-:W-:Y:S01]  /*1f130*/  FMUL.FTZ R132, R7, R132 ;  /* 0x0000008407847220 */ /* 0x000fe20000410000 */
[----:B--2---:R-:W-:Y:S01]  /*1f140*/  IADD3 R15, R9, R19, RZ ;  /* 0x00000013090f7210 */ /* 0x004fe20007ffe0ff */
[C---:B------:R-:W-:Y:S01]  /*1f150*/  FMUL.FTZ R139, R8.reuse, R139 ;  /* 0x0000008b088b7220 */ /* 0x040fe20000410000 */
[----:B------:R-:W-:Y:S01]  /*1f160*/  F2FP.PACK_AB R136, R137, R136 ;  /* 0x000000888988723e */ /* 0x000fe200000000ff */
[C---:B------:R-:W-:Y:S01]  /*1f170*/  FMUL.FTZ R138, R8.reuse, R138 ;  /* 0x0000008a088a7220 */ /* 0x040fe20000410000 */
[----:B------:R-:W-:Y:S01]  /*1f180*/  STS [R21+0x400], R154 ;  /* 0x0004009a15007388 */ /* 0x000fe20000000800 */
[C---:B------:R-:W-:Y:S01]  /*1f190*/  FMUL.FTZ R135, R8.reuse, R135 ;  /* 0x0000008708877220 */ /* 0x040fe20000410000 */
[----:B------:R-:W2:Y:S01]  /*1f1a0*/  @P3 MUFU.LG2 R5, R5 ;  /* 0x0000000500053308 */ /* 0x000ea20000000c00 */
[----:B------:R-:W-:Y:S01]  /*1f1b0*/  FMUL.FTZ R7, R7, R133 ;  /* 0x0000008507077220 */ /* 0x000fe20000410000 */
[----:B------:R-:W-:Y:S01]  /*1f1c0*/  F2FP.PACK_AB R138, R139, R138 ;  /* 0x0000008a8b8a723e */ /* 0x000fe200000000ff */
[----:B------:R-:W-:Y:S01]  /*1f1d0*/  FMUL.FTZ R8, R8, R134 ;  /* 0x0000008608087220 */ /* 0x000fe20000410000 */
[----:B------:R-:W-:Y:S01]  /*1f1e0*/  ISETP.NE.AND P0, PT, RZ, UR4, PT ;  /* 0x00000004ff007c0c */ /* 0x000fe2000bf05270 */
[----:B------:R-:W-:Y:S01]  /*1f1f0*/  IMAD.IADD R23, R17, 0x1, R10 ;  /* 0x0000000111177824 */ /* 0x000fe200078e020a */
[----:B------:R-:W-:Y:S01]  /*1f200*/  F2FP.PACK_AB R7, R7, R132 ;  /* 0x000000840707723e */ /* 0x000fe200000000ff */
[----:B------:R-:W-:Y:S01]  /*1f210*/  IMAD.IADD R10, R10, 0x1, R15 ;  /* 0x000000010a0a7824 */ /* 0x000fe200078e020f */
[----:B------:R-:W-:Y:S01]  /*1f220*/  F2FP.PACK_AB R8, R135, R8 ;  /* 0x000000088708723e */ /* 0x000fe200000000ff */
[----:B-1----:R-:W-:Y:S01]  /*1f230*/  @P4 FMUL.FTZ R17, R12, 0.69314718246459960938 ;  /* 0x3f3172180c114820 */ /* 0x002fe20000410000 */
[----:B------:R-:W-:Y:S01]  /*1f240*/  STS [R23], R148 ;  /* 0x0000009417007388 */ /* 0x000fe20000000800 */
[----:B------:R-:W-:-:S02]  /*1f250*/  MOV R6, 0x7f800000 ;  /* 0x7f80000000067802 */ /* 0x000fc40000000f00 */
[----:B------:R-:W-:Y:S01]  /*1f260*/  MOV R9, 0x7f800000 ;  /* 0x7f80000000097802 */ /* 0x000fe20000000f00 */
[----:B------:R-:W-:Y:S01]  /*1f270*/  STS [R23+0x400], R150 ;  /* 0x0004009617007388 */ /* 0x000fe20000000800 */
[----:B------:R-:W-:-:S03]  /*1f280*/  @P4 FFMA.FTZ R6, R2, c[0x0][0x238], R17 ;  /* 0x00008e0002064a23 */ /* 0x000fc60000010011 */
[----:B------:R-:W-:Y:S04]  /*1f290*/  STS [R19], R144 ;  /* 0x0000009013007388 */ /* 0x000fe80000000800 */
[----:B------:R-:W-:Y:S04]  /*1f2a0*/  STS [R19+0x400], R146 ;  /* 0x0004009213007388 */ /* 0x000fe80000000800 */
[----:B------:R-:W-:Y:S04]  /*1f2b0*/  STS [R15], R140 ;  /* 0x0000008c0f007388 */ /* 0x000fe80000000800 */
[----:B------:R2:W-:Y:S04]  /*1f2c0*/  STS [R15+0x400], R142 ;  /* 0x0004008e0f007388 */ /* 0x0005e80000000800 */
[----:B------:R1:W-:Y:S04]  /*1f2d0*/  STS [R25], R136 ;  /* 0x0000008819007388 */ /* 0x0003e80000000800 */
[----:B------:R1:W-:Y:S04]  /*1f2e0*/  STS [R25+0x400], R138 ;  /* 0x0004008a19007388 */ /* 0x0003e80000000800 */
[----:B------:R1:W-:Y:S04]  /*1f2f0*/  STS [R10], R7 ;  /* 0x000000070a007388 */ /* 0x0003e80000000800 */
[----:B------:R1:W-:Y:S01]  /*1f300*/  STS [R10+0x400], R8 ;  /* 0x000400080a007388 */ /* 0x0003e20000000800 */
[----:B--2---:R-:W-:-:S04]  /*1f310*/  @P3 FMUL.FTZ R15, R5, 0.69314718246459960938 ;  /* 0x3f317218050f3820 */ /* 0x004fc80000410000 */
[----:B------:R-:W-:Y:S01]  /*1f320*/  @P3 FFMA.FTZ R9, R0, c[0x0][0x238], R15 ;  /* 0x00008e0000093a23 */ /* 0x000fe2000001000f */
[----:B------:R-:W-:Y:S05]  /*1f330*/  @!P0 BRA `(.L_x_2513) ;  /* 0x0000009000008947 */ /* 0x000fea0003800000 */
[----:B------:R-:W2:Y:S01]  /*1f340*/  S2UR UR4, SR_CTAID.Y ;  /* 0x00000000000479c3 */ /* 0x000ea20000002600 */
[----:B------:R-:W-:Y:S02]  /*1f350*/  ULDC UR6, c[0x0][0x214] ;  /* 0x0000850000067ab9 */ /* 0x000fe40000000800 */
[----:B------:R-:W-:Y:S02]  /*1f360*/  UISETP.NE.AND UP0, UPT, UR14, -0x1, UPT ;  /* 0xffffffff0e00788c */ /* 0x000fe4000bf05270 */
[----:B------:R-:W-:-:S03]  /*1f370*/  ULDC UR9, c[0x0][0x234] ;  /* 0x00008d0000097ab9 */ /* 0x000fc60000000800 */
[----:B------:R-:W3:Y:S01]  /*1f380*/  S2UR UR8, SR_CTAID.Z ;  /* 0x00000000000879c3 */ /* 0x000ee20000002700 */
[----:B--2---:R-:W-:-:S04]  /*1f390*/  UIMAD UR6, UR4, UR6, URZ ;  /* 0x00000006040672a4 */ /* 0x004fc8000f8e023f */
[----:B------:R-:W-:-:S04]  /*1f3a0*/  USEL UR6, UR6, UR14, !UP0 ;  /* 0x0000000e06067287 */ /* 0x000fc8000c000000 */
[----:B---3--:R-:W-:Y:S01]  /*1f3b0*/  UIMAD UR9, UR8, UR9, UR6 ;  /* 0x00000009080972a4 */ /* 0x008fe2000f8e0206 */
[----:B------:R-:W-:Y:S05]  /*1f3c0*/  BRA `(.L_x_2514) ;  /* 0x0000006000007947 */ /* 0x000fea0003800000 */
.L_x_2513:
[----:B------:R-:W2:Y:S01]  /*1f3d0*/  S2UR UR8, SR_CTAID.Z ;  /* 0x00000000000879c3 */ /* 0x000ea20000002700 */
[----:B------:R-:W-:Y:S02]  /*1f3e0*/  ULDC UR6, c[0x0][0x1c0] ;  /* 0x0000700000067ab9 */ /* 0x000fe40000000800 */
[----:B------:R-:W-:-:S05]  /*1f3f0*/  ULDC UR9, c[0x0][0x214] ;  /* 0x0000850000097ab9 */ /* 0x000fca0000000800 */
[----:B------:R-:W2:Y:S02]  /*1f400*/  S2UR UR4, SR_CTAID.Y ;  /* 0x00000000000479c3 */ /* 0x000ea40000002600 */
[----:B--2---:R-:W-:-:S04]  /*1f410*/  UIMAD UR6, UR4, UR6, UR8 ;  /* 0x00000006040672a4 */ /* 0x004fc8000f8e0208 */
[----:B------:R-:W-:Y:S02]  /*1f420*/  UIMAD UR9, UR6, UR9, URZ ;  /* 0x00000009060972a4 */ /* 0x000fe4000f8e023f */
.L_x_2514:
[----:B------:R-:W-:Y:S01]  /*1f430*/  BAR.SYNC.DEFER_BLOCKING 0x0 ;  /* 0x0000000000007b1d */ /* 0x000fe20000010000 */
[----:B------:R-:W-:Y:S01]  /*1f440*/  LOP3.LUT R5, R11, 0xffffffe0, RZ, 0xc0, !PT ;  /* 0xffffffe00b057812 */ /* 0x000fe200078ec0ff */
[----:B------:R-:W-:Y:S01]  /*1f450*/  USHF.R.S32.HI UR11, URZ, 0x1f, UR4 ;  /* 0x0000001f3f0b7899 */ /* 0x000fe20008011404 */
[----:B------:R-:W-:Y:S01]  /*1f460*/  SHF.R.S32.HI R2, RZ, 0x1f, R13 ;  /* 0x0000001fff027819 */ /* 0x000fe2000001140d */
        /* <DEDUP_REMOVED lines=16> */
[----:B-1----:R1:W2:Y:S01]  /*1f570*/  LDS.128 R24, [R242] ;  /* 0x00000000f2187984 */ /* 0x0022a20000000c00 */
        /* <DEDUP_REMOVED lines=20> */
.L_x_2516:
[----:B------:R-:W-:Y:S05]  /*1f6c0*/  BSYNC B0 ;  /* 0x0000000000007941 */ /* 0x000fea0003800000 */
.L_x_2515:
        /* <DEDUP_REMOVED lines=36> */
.L_x_2518:
[----:B------:R-:W-:Y:S05]  /*1f910*/  BSYNC B0 ;  /* 0x0000000000007941 */ /* 0x000fea0003800000 */
.L_x_2517:
        /* <DEDUP_REMOVED lines=15> */
.L_x_2520:
[----:B------:R-:W-:Y:S05]  /*1fa10*/  BSYNC B0 ;  /* 0x0000000000007941 */ /* 0x000fea0003800000 */
.L_x_2519:
        /* <DEDUP_REMOVED lines=15> */
.L_x_2522:
[----:B------:R-:W-:Y:S05]  /*1fb10*/  BSYNC B0 ;  /* 0x0000000000007941 */ /* 0x000fea0003800000 */
.L_x_2521:
        /* <DEDUP_REMOVED lines=15> */
.L_x_2523:
        /* <DEDUP_REMOVED lines=15> */
.L_x_7769:


//--------------------- .text._ZN5flash24flash_fwd_splitkv_kernelI23Flash_fwd_kernel_traitsILi64ELi64ELi256ELi4ELb0ELb0EN7cutlass6half_tE19Flash_kernel_traitsILi64ELi64ELi256ELi4ES3_EELb1ELb0ELb0ELb0ELb1ELb0ELb0ELb1EEEvNS_16Flash_fwd_paramsE --------------------------
	.section	.text._ZN5flash24flash_fwd_splitkv_kernelI23Flash_fwd_kernel_traitsILi64ELi64ELi256ELi4ELb0ELb0EN7cutlass6half_tE19Flash_kernel_traitsILi64ELi64ELi256ELi4ES3_EELb1ELb0ELb0ELb0ELb1ELb0ELb0ELb1EEEvNS_16Flash_fwd_paramsE,"ax",@progbits
	.sectioninfo	@"SHI_REGISTERS=255"
	.align	128
        .global         _ZN5flash24flash_fwd_splitkv_kernelI23Flash_fwd_kernel_traitsILi64ELi64ELi256ELi4ELb0ELb0EN7cutlass6half_tE19Flash_kernel_traitsILi64ELi64ELi256ELi4ES3_EELb1ELb0ELb0ELb0ELb1ELb0ELb0ELb1EEEvNS_16Flash_fwd_paramsE
        .type           _ZN5flash24flash_fwd_splitkv_kernelI23Flash_fwd_kernel_traitsILi64ELi64ELi256ELi4ELb0ELb0EN7cutlass6half_tE19Flash_kernel_traitsILi64ELi64ELi256ELi4ES3_EELb1ELb0ELb0ELb0ELb1ELb0ELb0ELb1EEEvNS_16Flash_fwd_paramsE,@function
        .size           _ZN5flash24flash_fwd_splitkv_kernelI23Flash_fwd_kernel_traitsILi64ELi64ELi256ELi4ELb0ELb0EN7cutlass6half_tE19Flash_kernel_traitsILi64ELi64ELi256ELi4ES3_EELb1ELb0ELb0ELb0ELb1ELb0ELb0ELb1EEEvNS_16Flash_fwd_paramsE,(.L_x_7770 - _ZN5flash24flash_fwd_splitkv_kernelI23Flash_fwd_kernel_traitsILi64ELi64ELi256ELi4ELb0ELb0EN7cutlass6half_tE19Flash_kernel_traitsILi64ELi64ELi256ELi4ES3_EELb1ELb0ELb0ELb0ELb1ELb0ELb0ELb1EEEvNS_16Flash_fwd_paramsE)
        .other          _ZN5flash24flash_fwd_splitkv_kernelI23Flash_fwd_kernel_traitsILi64ELi64ELi256ELi4ELb0ELb0EN7cutlass6half_tE19Flash_kernel_traitsILi64ELi64ELi256ELi4ES3_EELb1ELb0ELb0ELb0ELb1ELb0ELb0ELb1EEEvNS_16Flash_fwd_paramsE,@"STO_CUDA_ENTRY STV_DEFAULT"
_ZN5flash24flash_fwd_splitkv_kernelI23Flash_fwd_kernel_traitsILi64ELi64ELi256ELi4ELb0ELb0EN7cutlass6half_tE19Flash_kernel_traitsILi64ELi64ELi256ELi4ES3_EELb1ELb0ELb0ELb0ELb1ELb0ELb0ELb1EEEvNS_16Flash_fwd_paramsE:
.text._ZN5flash24flash_fwd_splitkv_kernelI23Flash_fwd_kernel_traitsILi64ELi64ELi256ELi4ELb0ELb0EN7cutlass6half_tE19Flash_kernel_traitsILi64ELi64ELi256ELi4ES3_EELb1ELb0ELb0ELb0ELb1ELb0ELb0ELb1EEEvNS_16Flash_fwd_paramsE:
[----:B------:R-:W-:Y:S02]  /*0000*/  MOV R1, c[0x0][0x28] ;  /* 0x00000a0000017a02 */ /* 0x000fe40000000f00 */
[----:B------:R-:W1:Y:S01]  /*0010*/  LDC.U8 R2, c[0x0][0x312] ;  /* 0x0000c480ff027b82 */ /* 0x000e620000000000 */
[----:B------:R-:W2:Y:S01]  /*0020*/  S2R R0, SR_CTAID.Y ;  /* 0x0000000000007919 */ /* 0x000ea20000002600 */
[----:B------:R-:W-:Y:S01]  /*0030*/  ISETP.NE.U32.AND P0, PT, RZ, c[0x0][0x240], PT ;  /* 0x00009000ff007a0c */ /* 0x000fe20003f05070 */
[----:B------:R-:W-:Y:S01]  /*0040*/  IMAD.MOV.U32 R110, RZ, RZ, 0x4 ;  /* 0x00000004ff6e7424 */ /* 0x000fe200078e00ff */
[----:B------:R-:W-:Y:S01]  /*0050*/  ISETP.NE.U32.AND P2, PT, RZ, c[0x0][0x250], PT ;  /* 0x00009400ff007a0c */ /* 0x000fe20003f45070 */
[----:B------:R-:W-:Y:S01]  /*0060*/  IMAD.MOV.U32 R235, RZ, RZ, -0x1 ;  /* 0xffffffffffeb7424 */ /* 0x000fe200078e00ff */
[----:B------:R-:W-:Y:S01]  /*0070*/  ISETP.NE.AND.EX P0, PT, RZ, c[0x0][0x244], PT, P0 ;  /* 0x00009100ff007a0c */ /* 0x000fe20003f05300 */
[----:B------:R-:W-:Y:S01]  /*0080*/  ULDC.64 UR6, c[0x0][0x118] ;  /* 0x0000460000067ab9 */ /* 0x000fe20000000a00 */
[----:B------:R-:W-:Y:S01]  /*0090*/  ISETP.NE.AND.EX P4, PT, RZ, c[0x0][0x254], PT, P2 ;  /* 0x00009500ff007a0c */ /* 0x000fe20003f85320 */
[----:B------:R-:W-:Y:S01]  /*00a0*/  IMAD.MOV.U32 R10, RZ, RZ, RZ ;  /* 0x000000ffff0a7224 */ /* 0x000fe200078e00ff */
[----:B------:R-:W-:-:S02]  /*00b0*/  ISETP.EQ.U32.AND P3, PT, RZ, c[0x0][0x248], PT ;  /* 0x00009200ff007a0c */ /* 0x000fc40003f62070 */
[----:B------:R-:W-:Y:S02]  /*00c0*/  IADD3 R1, R1, -0x18, RZ ;  /* 0xffffffe801017810 */ /* 0x000fe40007ffe0ff */
[----:B-1----:R-:W-:Y:S01]  /*00d0*/  ISETP.NE.AND P1, PT, R2, RZ, PT ;  /* 0x000000ff0200720c */ /* 0x002fe20003f25270 */
[----:B--2---:R-:W-:-:S03]  /*00e0*/  IMAD.WIDE R2, R0, R110, c[0x0][0x240] ;  /* 0x0000900000027625 */ /* 0x004fc600078e026e */
[----:B------:R-:W-:Y:S01]  /*00f0*/  ISETP.EQ.OR.EX P2, PT, RZ, c[0x0][0x24c], !P1, P3 ;  /* 0x00009300ff007a0c */ /* 0x000fe20004f42730 */
[----:B------:R-:W-:Y:S01]  /*0100*/  IMAD.WIDE R158, R0, R110, c[0x0][0x250] ;  /* 0x00009400009e7625 */ /* 0x000fe200078e026e */
[----:B------:R1:W2:Y:S04]  /*0110*/  @P0 LDG.E R235, [R2.64] ;  /* 0x0000000602eb0981 */ /* 0x0002a8000c1e1900 */
[----:B------:R1:W2:Y:S01]  /*0120*/  @P0 LDG.E R234, [R2.64+0x4] ;  /* 0x0000040602ea0981 */ /* 0x0002a2000c1e1900 */
[----:B------:R-:W-:-:S03]  /*0130*/  IMAD.MOV.U32 R6, RZ, RZ, -0x1 ;  /* 0xffffffffff067424 */ /* 0x000fc600078e00ff */
[----:B------:R3:W5:Y:S04]  /*0140*/  @P4 LDG.E R10, [R158.64] ;  /* 0x000000069e0a4981 */ /* 0x000768000c1e1900 */
[----:B------:R-:W4:Y:S04]  /*0150*/  S2R R15, SR_CTAID.X ;  /* 0x00000000000f7919 */ /* 0x000f280000002500 */
[----:B------:R-:W2:Y:S01]  /*0160*/  S2R R154, SR_CTAID.Z ;  /* 0x00000000009a7919 */ /* 0x000ea20000002700 */
[----:B-1----:R-:W-:-:S05]  /*0170*/  IMAD.WIDE R2, R0, R110, c[0x0][0x248] ;  /* 0x0000920000027625 */ /* 0x002fca00078e026e */
[----:B------:R3:W5:Y:S01]  /*0180*/  @!P2 LDG.E R6, [R2.64] ;  /* 0x000000060206a981 */ /* 0x000762000c1e1900 */
[----:B------:R-:W-:-:S04]  /*0190*/  ISETP.NE.U32.AND P2, PT, RZ, c[0x0][0x248], PT ;  /* 0x00009200ff007a0c */ /* 0x000fc80003f45070 */
[----:B------:R-:W-:Y:S01]  /*01a0*/  ISETP.NE.AND.EX P2, PT, RZ, c[0x0][0x24c], PT, P2 ;  /* 0x00009300ff007a0c */ /* 0x000fe20003f45320 */
[----:B------:R-:W-:-:S04]  /*01b0*/  IMAD.MOV.U32 R12, RZ, RZ, R0 ;  /* 0x000000ffff0c7224 */ /* 0x000fc800078e0000 */
[--C-:B------:R-:W-:Y:S01]  /*01c0*/  IMAD.MOV.U32 R11, RZ, RZ, R12.reuse ;  /* 0x000000ffff0b7224 */ /* 0x100fe200078e000c */
[----:B------:R-:W-:Y:S01]  /*01d0*/  SHF.R.S32.HI R8, RZ, 0x1f, R12 ;  /* 0x0000001fff087819 */ /* 0x000fe2000001140c */
[----:B--2---:R-:W-:Y:S02]  /*01e0*/  @P0 IMAD.IADD R234, R234, 0x1, -R235 ;  /* 0x00000001eaea0824 */ /* 0x004fe400078e0aeb */
[----:B------:R-:W-:-:S04]  /*01f0*/  @!P0 IMAD.MOV.U32 R234, RZ, RZ, c[0x0][0x214] ;  /* 0x00008500ffea8624 */ /* 0x000fc800078e00ff */
[----:B------:R-:W-:Y:S05]  /*0200*/  @!P2 BRA `(.L_x_2524) ;  /* 0x000000400000a947 */ /* 0x000fea0003800000 */
[----:B---34-:R-:W2:Y:S02]  /*0210*/  @P1 LDG.E R45, [R2.64+0x4] ;  /* 0x00000406022d1981 */ /* 0x018ea4000c1e1900 */
[----:B--2--5:R-:W-:-:S06]  /*0220*/  @P1 IADD3 R45, R45, -R6, RZ ;  /* 0x800000062d2d1210 */ /* 0x024fcc0007ffe0ff */
[----:B------:R1:W5:Y:S01]  /*0230*/  @!P1 LDG.E R45, [R2.64] ;  /* 0x00000006022d9981 */ /* 0x000362000c1e1900 */
[----:B------:R-:W-:Y:S05]  /*0240*/  BRA `(.L_x_2525) ;  /* 0x0000001000007947 */ /* 0x000fea0003800000 */
.L_x_2524:
[----:B---34-:R-:W-:Y:S02]  /*0250*/  MOV R45, c[0x0][0x218] ;  /* 0x00008600002d7a02 */ /* 0x018fe40000000f00 */
.L_x_2525:
[----:B------:R-:W-:-:S04]  /*0260*/  ISETP.NE.U32.AND P0, PT, RZ, c[0x0][0x258], PT ;  /* 0x00009600ff007a0c */ /* 0x000fc80003f05070 */
[----:B------:R-:W-:-:S13]  /*0270*/  ISETP.NE.AND.EX P1, PT, RZ, c[0x0][0x25c], PT, P0 ;  /* 0x00009700ff007a0c */ /* 0x000fda0003f25300 */
[----:B-1----:R-:W-:-:S05]  /*0280*/  @P1 IMAD.WIDE R2, R0, R110, c[0x0][0x258] ;  /* 0x0000960000021625 */ /* 0x002fca00078e026e */
[----:B------:R-:W2:Y:S01]  /*0290*/  @P1 LDG.E R41, [R2.64] ;  /* 0x0000000602291981 */ /* 0x000ea2000c1e1900 */
[----:B------:R-:W-:Y:S01]  /*02a0*/  @!P1 ISETP.NE.U32.AND P0, PT, RZ, c[0x0][0x268], PT ;  /* 0x00009a00ff009a0c */ /* 0x000fe20003f05070 */
[----:B------:R-:W-:Y:S02]  /*02b0*/  IMAD.SHL.U32 R40, R15, 0x40, RZ ;  /* 0x000000400f287824 */ /* 0x000fe400078e00ff */
[--C-:B-----5:R-:W-:Y:S01]  /*02c0*/  IMAD.IADD R45, R45, 0x1, -R10.reuse ;  /* 0x000000012d2d7824 */ /* 0x120fe200078e0a0a */
[----:B------:R-:W-:Y:S02]  /*02d0*/  @!P1 ISETP.NE.AND.EX P2, PT, RZ, c[0x0][0x26c], PT, P0 ;  /* 0x00009b00ff009a0c */ /* 0x000fe40003f45300 */
[----:B------:R-:W-:Y:S02]  /*02e0*/  ISETP.GT.AND P0, PT, R234, R40, PT ;  /* 0x00000028ea00720c */ /* 0x000fe40003f04270 */
[----:B------:R-:W-:Y:S01]  /*02f0*/  @!P1 SEL R2, RZ, c[0x0][0x21c], !P2 ;  /* 0x00008700ff029a07 */ /* 0x000fe20005000000 */
[----:B--2---:R-:W-:-:S04]  /*0300*/  @P1 IMAD.IADD R41, R41, 0x1, -R10 ;  /* 0x0000000129291824 */ /* 0x004fc800078e0a0a */
[----:B------:R-:W-:-:S06]  /*0310*/  @!P1 IMAD.IADD R41, R45, 0x1, R2 ;  /* 0x000000012d299824 */ /* 0x000fcc00078e0202 */
        /* <DEDUP_REMOVED lines=23> */
[-C--:B------:R-:W-:Y:S02]  /*0490*/  LEA.HI R2, R2, R37.reuse, RZ, 0x3 ;  /* 0x0000002502027211 */ /* 0x080fe400078f18ff */
[----:B------:R-:W-:Y:S02]  /*04a0*/  SHF.R.S32.HI R0, RZ, 0x1f, R40 ;  /* 0x0000001fff007819 */ /* 0x000fe40000011428 */
[----:B------:R-:W-:Y:S02]  /*04b0*/  LOP3.LUT R4, R2, 0x1ffffff8, RZ, 0xc0, !PT ;  /* 0x1ffffff802047812 */ /* 0x000fe400078ec0ff */
[----:B------:R-:W-:Y:S01]  /*04c0*/  IADD3 R234, -R40, R234, RZ ;  /* 0x000000ea28ea7210 */ /* 0x000fe20007ffe1ff */
[----:B------:R-:W-:Y:S01]  /*04d0*/  IMAD R0, R0, c[0x0][0x1e8], RZ ;  /* 0x00007a0000007a24 */ /* 0x000fe200078e02ff */
[----:B------:R-:W-:-:S02]  /*04e0*/  IADD3 R4, -R4, R37, RZ ;  /* 0x0000002504047210 */ /* 0x000fc40007ffe1ff */
[----:B------:R-:W-:Y:S01]  /*04f0*/  SHF.R.S32.HI R2, RZ, 0x3, R2 ;  /* 0x00000003ff027819 */ /* 0x000fe20000011402 */
[----:B------:R-:W-:Y:S01]  /*0500*/  @P0 IMAD.WIDE.U32 R6, R235, c[0x0][0x1e8], RZ ;  /* 0x00007a00eb060a25 */ /* 0x000fe200078e00ff */
[----:B------:R-:W-:-:S03]  /*0510*/  SHF.L.U32 R4, R4, 0x3, RZ ;  /* 0x0000000304047819 */ /* 0x000fc600000006ff */
[----:B------:R-:W-:Y:S01]  /*0520*/  @P0 IMAD R235, R235, c[0x0][0x1ec], R7 ;  /* 0x00007b00ebeb0a24 */ /* 0x000fe200078e0207 */
[----:B------:R-:W-:Y:S01]  /*0530*/  SHF.R.S32.HI R5, RZ, 0x1f, R4 ;  /* 0x0000001fff057819 */ /* 0x000fe20000011404 */
[----:B------:R-:W-:Y:S02]  /*0540*/  @P0 IMAD.MOV.U32 R3, RZ, RZ, R6 ;  /* 0x000000ffff030224 */ /* 0x000fe400078e0006 */
[----:B------:R-:W-:Y:S02]  /*0550*/  @!P0 IMAD R8, R8, c[0x0][0x1e0], RZ ;  /* 0x0000780008088a24 */ /* 0x000fe400078e02ff */
[----:B------:R-:W-:-:S04]  /*0560*/  @!P0 IMAD.WIDE.U32 R6, R12, c[0x0][0x1e0], RZ ;  /* 0x000078000c068a25 */ /* 0x000fc800078e00ff */
[----:B------:R-:W-:Y:S01]  /*0570*/  @!P0 IMAD R8, R12, c[0x0][0x1e4], R8 ;  /* 0x000079000c088a24 */ /* 0x000fe200078e0208 */
[----:B------:R-:W-:Y:S01]  /*0580*/  @!P0 MOV R3, R6 ;  /* 0x0000000600038202 */ /* 0x000fe20000000f00 */
[----:B------:R-:W-:Y:S01]  /*0590*/  IMAD.WIDE.U32 R4, R40, c[0x0][0x1e8], R4 ;  /* 0x00007a0028047a25 */ /* 0x000fe200078e0004 */
[----:B------:R-:W-:-:S03]  /*05a0*/  SHF.R.S32.HI R6, RZ, 0x1f, R154 ;  /* 0x0000001fff067819 */ /* 0x000fc6000001149a */
[----:B------:R-:W-:Y:S01]  /*05b0*/  @!P0 IMAD.IADD R235, R7, 0x1, R8 ;  /* 0x0000000107eb8824 */ /* 0x000fe200078e0208 */
[----:B------:R-:W-:Y:S01]  /*05c0*/  IADD3 R4, P0, R3, R4, RZ ;  /* 0x0000000403047210 */ /* 0x000fe20007f1e0ff */
[----:B------:R-:W-:Y:S02]  /*05d0*/  IMAD R0, R40, c[0x0][0x1ec], R0 ;  /* 0x00007b0028007a24 */ /* 0x000fe400078e0200 */
[----:B------:R-:W-:Y:S02]  /*05e0*/  IMAD R6, R6, c[0x0][0x1f0], RZ ;  /* 0x00007c0006067a24 */ /* 0x000fe400078e02ff */
[----:B------:R-:W-:Y:S01]  /*05f0*/  IMAD R12, R12, c[0x0][0x1c0], R154 ;  /* 0x000070000c0c7a24 */ /* 0x000fe200078e029a */
[----:B------:R-:W-:Y:S01]  /*0600*/  IADD3.X R5, R235, R5, R0, P0, !PT ;  /* 0x00000005eb057210 */ /* 0x000fe200007fe400 */
[----:B------:R-:W-:Y:S01]  /*0610*/  IMAD R6, R154, c[0x0][0x1f4], R6 ;  /* 0x00007d009a067a24 */ /* 0x000fe200078e0206 */
[----:B------:R-:W-:Y:S01]  /*0620*/  ISETP.GE.AND P0, PT, R2, R234, PT ;  /* 0x000000ea0200720c */ /* 0x000fe20003f06270 */
[----:B------:R-:W-:-:S02]  /*0630*/  IMAD R40, R12, c[0x0][0x214], R40 ;  /* 0x000085000c287a24 */ /* 0x000fc400078e0228 */
[----:B------:R-:W-:Y:S01]  /*0640*/  IMAD.WIDE.U32 R154, R154, c[0x0][0x1f0], R4 ;  /* 0x00007c009a9a7a25 */ /* 0x000fe200078e0004 */
[----:B------:R-:W-:-:S03]  /*0650*/  SHF.R.S32.HI R4, RZ, 0x1f, R2 ;  /* 0x0000001fff047819 */ /* 0x000fc60000011402 */
        /* <DEDUP_REMOVED lines=10> */
.L_x_2528:
[----:B------:R-:W-:Y:S05]  /*0700*/  BSYNC B0 ;  /* 0x0000000000007941 */ /* 0x000fea0003800000 */
.L_x_2527:
        /* <DEDUP_REMOVED lines=15> */
.L_x_2530:
[----:B------:R-:W-:Y:S05]  /*0800*/  BSYNC B0 ;  /* 0x0000000000007941 */ /* 0x000fea0003800000 */
.L_x_2529:
        /* <DEDUP_REMOVED lines=15> */
.L_x_2532:
[----:B------:R-:W-:Y:S05]  /*0900*/  BSYNC B0 ;  /* 0x0000000000007941 */ /* 0x000fea0003800000 */
.L_x_2531:
        /* <DEDUP_REMOVED lines=15> */
.L_x_2534:
[----:B------:R-:W-:Y:S05]  /*0a00*/  BSYNC B0 ;  /* 0x0000000000007941 */ /* 0x000fea0003800000 */
.L_x_2533:
[----:B------:R-:W-:-:S04]  /*0a10*/  LOP3.LUT P4, RZ, R37, 0x7, RZ, 0xc0, !PT ;  /* 0x0000000725ff7812 */ /* 0x000fc8000788c0ff */
[-C--:B------:R-:W-:Y:S02]  /*0a20*/  ISETP.GE.OR P0, PT, R5, R234.reuse, P4 ;  /* 0x000000ea0500720c */ /* 0x080fe40002706670 */
[----:B------:R-:W-:Y:S02]  /*0a30*/  ISETP.GE.OR P2, PT, R2, R234, P4 ;  /* 0x000000ea0200720c */ /* 0x000fe40002746670 */
[----:B------:R-:W-:Y:S02]  /*0a40*/  IADD3 R2, P3, R40, R2, RZ ;  /* 0x0000000228027210 */ /* 0x000fe40007f7e0ff */
[----:B------:R-:W-:Y:S02]  /*0a50*/  ISETP.GE.OR P1, PT, R6, R234, P4 ;  /* 0x000000ea0600720c */ /* 0x000fe40002726670 */
[----:B------:R-:W-:Y:S02]  /*0a60*/  LEA.HI.X.SX32 R40, R40, R4, 0x1, P3 ;  /* 0x0000000428287211 */ /* 0x000fe400018f0eff */
[----:B------:R-:W-:-:S03]  /*0a70*/  LEA R4, P3, R2, c[0x0][0x200], 0x2 ;  /* 0x0000800002047a11 */ /* 0x000fc600078610ff */
[----:B------:R-:W-:Y:S01]  /*0a80*/  @!P0 IMAD.MOV.U32 R0, RZ, RZ, 0x7f800000 ;  /* 0x7f800000ff008424 */ /* 0x000fe200078e00ff */
[----:B------:R-:W-:Y:S01]  /*0a90*/  LEA.HI.X R5, R2, c[0x0][0x204], R40, 0x2, P3 ;  /* 0x0000810002057a11 */ /* 0x000fe200018f1428 */
[----:B------:R-:W-:-:S04]  /*0aa0*/  @!P2 IMAD.MOV.U32 R3, RZ, RZ, 0x7f800000 ;  /* 0x7f800000ff03a424 */ /* 0x000fc800078e00ff */
[----:B------:R2:W-:Y:S01]  /*0ab0*/  @!P0 STG.E [R4.64+0x80], R0 ;  /* 0x0000800004008986 */ /* 0x0005e2000c101906 */
[----:B------:R-:W-:Y:S01]  /*0ac0*/  ISETP.GE.OR P0, PT, R7, R234, P4 ;  /* 0x000000ea0700720c */ /* 0x000fe20002706670 */
[----:B------:R-:W-:Y:S02]  /*0ad0*/  @!P1 IMAD.MOV.U32 R2, RZ, RZ, 0x7f800000 ;  /* 0x7f800000ff029424 */ /* 0x000fe400078e00ff */
[----:B------:R2:W-:Y:S04]  /*0ae0*/  @!P2 STG.E [R4.64], R3 ;  /* 0x000000030400a986 */ /* 0x0005e8000c101906 */
[----:B------:R2:W-:Y:S06]  /*0af0*/  @!P1 STG.E [R4.64+0x40], R2 ;  /* 0x0000400204009986 */ /* 0x0005ec000c101906 */
[----:B------:R-:W-:Y:S05]  /*0b00*/  @P0 EXIT ;  /* 0x000000000000094d */ /* 0x000fea0003800000 */
[----:B--2---:R-:W-:-:S05]  /*0b10*/  MOV R0, 0x7f800000 ;  /* 0x7f80000000007802 */ /* 0x004fca0000000f00 */
[----:B------:R-:W-:Y:S01]  /*0b20*/  STG.E [R4.64+0xc0], R0 ;  /* 0x0000c00004007986 */ /* 0x000fe2000c101906 */
[----:B------:R-:W-:Y:S05]  /*0b30*/  EXIT ;  /* 0x000000000000794d */ /* 0x000fea0003800000 */
.L_x_2526:
[----:B-1----:R-:W-:-:S04]  /*0b40*/  ISETP.NE.U32.AND P0, PT, RZ, c[0x0][0x2b8], PT ;  /* 0x0000ae00ff007a0c */ /* 0x002fc80003f05070 */
[----:B------:R-:W-:-:S13]  /*0b50*/  ISETP.NE.AND.EX P0, PT, RZ, c[0x0][0x2bc], PT, P0 ;  /* 0x0000af00ff007a0c */ /* 0x000fda0003f05300 */
[----:B------:R-:W-:-:S05]  /*0b60*/  @P0 IMAD.WIDE R2, R0, R110, c[0x0][0x2b8] ;  /* 0x0000ae0000020625 */ /* 0x000fca00078e026e */
[----:B------:R1:W5:Y:S01]  /*0b70*/  @P0 LDG.E R12, [R2.64] ;  /* 0x00000006020c0981 */ /* 0x000362000c1e1900 */
[----:B------:R-:W-:Y:S01]  /*0b80*/  ISETP.NE.U32.AND P0, PT, RZ, c[0x0][0x2c0], PT ;  /* 0x0000b000ff007a0c */ /* 0x000fe20003f05070 */
[----:B------:R-:W-:Y:S01]  /*0b90*/  CS2R R242, SRZ ;  /* 0x0000000000f27805 */ /* 0x000fe2000001ff00 */
[----:B------:R-:W-:Y:S02]  /*0ba0*/  PLOP3.LUT P2, PT, PT, PT, PT, 0x8, 0x0 ;  /* 0x000000000000781c */ /* 0x000fe40003f4e170 */
[----:B------:R-:W-:Y:S02]  /*0bb0*/  ISETP.NE.AND.EX P1, PT, RZ, c[0x0][0x2c4], PT, P0 ;  /* 0x0000b100ff007a0c */ /* 0x000fe40003f25300 */
[----:B------:R-:W-:-:S11]  /*0bc0*/  LOP3.LUT R236, R236, 0xfffffbff, RZ, 0xc0, !PT ;  /* 0xfffffbffecec7812 */ /* 0x000fd600078ec0ff */
[----:B------:R-:W-:-:S04]  /*0bd0*/  @P1 IMAD R0, R8, c[0x0][0x2c8], RZ ;  /* 0x0000b20008001a24 */ /* 0x000fc800078e02ff */
        /* <DEDUP_REMOVED lines=8> */
[----:B------:R-:W-:Y:S01]  /*0c60*/  @P2 LOP3.LUT R236, R236, 0x400, RZ, 0xfc, !PT ;  /* 0x00000400ecec2812 */ /* 0x000fe200078efcff */
[----:B------:R-:W-:Y:S05]  /*0c70*/  @!P2 BRA `(.L_x_2535) ;  /* 0x000004b00000a947 */ /* 0x000fea0003800000 */
[----:B------:R-:W-:Y:S02]  /*0c80*/  IABS R3, c[0x0][0x2d0] ;  /* 0x0000b40000037a13 */ /* 0x000fe40000000000 */
[----:B------:R-:W-:Y:S02]  /*0c90*/  LEA R109, R36, 0xffffff00, 0x8 ;  /* 0xffffff00246d7811 */ /* 0x000fe400078e40ff */
[----:B------:R-:W1:Y:S02]  /*0ca0*/  I2F.RP R6, R3 ;  /* 0x0000000300067306 */ /* 0x000e640000209400 */
[----:B------:R-:W-:-:S06]  /*0cb0*/  IABS R2, R109 ;  /* 0x0000006d00027213 */ /* 0x000fcc0000000000 */
[----:B-1----:R-:W1:Y:S02]  /*0cc0*/  MUFU.RCP R6, R6 ;  /* 0x0000000600067308 */ /* 0x002e640000001000 */
[----:B-1----:R-:W-:-:S06]  /*0cd0*/  IADD3 R6, R6, 0xffffffe, RZ ;  /* 0x0ffffffe06067810 */ /* 0x002fcc0007ffe0ff */
[----:B------:R-:W1:Y:S02]  /*0ce0*/  F2I.FTZ.U32.TRUNC.NTZ R7, R6 ;  /* 0x0000000600077305 */ /* 0x000e64000021f000 */
[----:B-1----:R-:W-:Y:S02]  /*0cf0*/  IMAD.MOV R4, RZ, RZ, -R7 ;  /* 0x000000ffff047224 */ /* 0x002fe400078e0a07 */
[----:B------:R-:W-:Y:S02]  /*0d00*/  IMAD.MOV.U32 R6, RZ, RZ, RZ ;  /* 0x000000ffff067224 */ /* 0x000fe400078e00ff */
[----:B------:R-:W-:-:S04]  /*0d10*/  IMAD R4, R4, R3, RZ ;  /* 0x0000000304047224 */ /* 0x000fc800078e02ff */
[----:B------:R-:W-:-:S06]  /*0d20*/  IMAD.HI.U32 R4, R7, R4, R6 ;  /* 0x0000000407047227 */ /* 0x000fcc00078e0006 */
[----:B------:R-:W-:-:S05]  /*0d30*/  IMAD.HI.U32 R4, R4, R2, RZ ;  /* 0x0000000204047227 */ /* 0x000fca00078e00ff */
[----:B------:R-:W-:-:S05]  /*0d40*/  IADD3 R0, -R4, RZ, RZ ;  /* 0x000000ff04007210 */ /* 0x000fca0007ffe1ff */
[----:B------:R-:W-:-:S05]  /*0d50*/  IMAD R0, R3, R0, R2 ;  /* 0x0000000003007224 */ /* 0x000fca00078e0202 */
[----:B------:R-:W-:-:S13]  /*0d60*/  ISETP.GT.U32.AND P0, PT, R3, R0, PT ;  /* 0x000000000300720c */ /* 0x000fda0003f04070 */
[----:B------:R-:W-:Y:S01]  /*0d70*/  @!P0 IMAD.IADD R0, R0, 0x1, -R3 ;  /* 0x0000000100008824 */ /* 0x000fe200078e0a03 */
[----:B------:R-:W-:Y:S02]  /*0d80*/  @!P0 IADD3 R4, R4, 0x1, RZ ;  /* 0x0000000104048810 */ /* 0x000fe40007ffe0ff */
[----:B------:R-:W-:Y:S02]  /*0d90*/  ISETP.NE.AND P0, PT, RZ, c[0x0][0x2d0], PT ;  /* 0x0000b400ff007a0c */ /* 0x000fe40003f05270 */
[----:B------:R-:W-:Y:S02]  /*0da0*/  ISETP.GE.U32.AND P2, PT, R0, R3, PT ;  /* 0x000000030000720c */ /* 0x000fe40003f46070 */
[----:B------:R-:W-:-:S04]  /*0db0*/  LOP3.LUT R0, R109, c[0x0][0x2d0], RZ, 0x3c, !PT ;  /* 0x0000b4006d007a12 */ /* 0x000fc800078e3cff */
[----:B------:R-:W-:-:S07]  /*0dc0*/  ISETP.GE.AND P1, PT, R0, RZ, PT ;  /* 0x000000ff0000720c */ /* 0x000fce0003f26270 */
[----:B------:R-:W-:-:S04]  /*0dd0*/  @P2 IADD3 R4, R4, 0x1, RZ ;  /* 0x0000000104042810 */ /* 0x000fc80007ffe0ff */
[----:B------:R-:W-:-:S05]  /*0de0*/  MOV R2, R4 ;  /* 0x0000000400027202 */ /* 0x000fca0000000f00 */
[----:B------:R-:W-:Y:S01]  /*0df0*/  @!P1 IMAD.MOV R2, RZ, RZ, -R2 ;  /* 0x000000ffff029224 */ /* 0x000fe200078e0a02 */
[----:B------:R-:W-:-:S05]  /*0e00*/  @!P0 LOP3.LUT R2, RZ, c[0x0][0x2d0], RZ, 0x33, !PT ;  /* 0x0000b400ff028a12 */ /* 0x000fca00078e33ff */
[----:B------:R-:W-:-:S05]  /*0e10*/  IMAD.WIDE R4, R2, 0x4, R242 ;  /* 0x0000000402047825 */ /* 0x000fca00078e02f2 */
[----:B------:R1:W2:Y:S01]  /*0e20*/  LDG.E R3, [R4.64] ;  /* 0x0000000604037981 */ /* 0x0002a2000c1e1900 */
[----:B------:R-:W-:Y:S01]  /*0e30*/  IABS R0, c[0x0][0x1c8] ;  /* 0x0000720000007a13 */ /* 0x000fe20000000000 */
[----:B------:R-:W-:-:S03]  /*0e40*/  IMAD.MOV R2, RZ, RZ, -R2 ;  /* 0x000000ffff027224 */ /* 0x000fc600078e0a02 */
[----:B------:R-:W3:Y:S01]  /*0e50*/  I2F.RP R6, R0 ;  /* 0x0000000000067306 */ /* 0x000ee20000209400 */
[----:B------:R-:W-:-:S07]  /*0e60*/  IMAD R2, R2, c[0x0][0x2d0], R109 ;  /* 0x0000b40002027a24 */ /* 0x000fce00078e026d */
        /* <DEDUP_REMOVED lines=17> */
[----:B------:R-:W-:Y:S02]  /*0f80*/  ISETP.GE.AND P0, PT, R0, RZ, PT ;  /* 0x000000ff0000720c */ /* 0x000fe40003f06270 */
[----:B------:R-:W-:-:S05]  /*0f90*/  SHF.R.S32.HI R0, RZ, 0x1f, R2 ;  /* 0x0000001fff007819 */ /* 0x000fca0000011402 */
[----:B------:R-:W-:Y:S01]  /*0fa0*/  @P1 IADD3 R5, R5, 0x1, RZ ;  /* 0x0000000105051810 */ /* 0x000fe20007ffe0ff */
[----:B------:R-:W-:Y:S01]  /*0fb0*/  IMAD R4, R0, c[0x0][0x198], RZ ;  /* 0x0000660000047a24 */ /* 0x000fe200078e02ff */
[----:B------:R-:W-:-:S03]  /*0fc0*/  ISETP.NE.AND P1, PT, RZ, c[0x0][0x1c8], PT ;  /* 0x00007200ff007a0c */ /* 0x000fc60003f25270 */
[----:B------:R-:W-:Y:S01]  /*0fd0*/  IMAD R4, R2, c[0x0][0x19c], R4 ;  /* 0x0000670002047a24 */ /* 0x000fe200078e0204 */
[----:B------:R-:W-:-:S09]  /*0fe0*/  @!P0 IADD3 R5, -R5, RZ, RZ ;  /* 0x000000ff05058210 */ /* 0x000fd20007ffe1ff */
[----:B------:R-:W-:Y:S02]  /*0ff0*/  @!P1 LOP3.LUT R5, RZ, c[0x0][0x1c8], RZ, 0x33, !PT ;  /* 0x00007200ff059a12 */ /* 0x000fe400078e33ff */
[----:B--2---:R-:W-:Y:S01]  /*1000*/  SHF.R.S32.HI R6, RZ, 0x1f, R3 ;  /* 0x0000001fff067819 */ /* 0x004fe20000011403 */
[----:B-----5:R-:W-:-:S04]  /*1010*/  IMAD.WIDE.U32 R12, R3, c[0x0][0x180], RZ ;  /* 0x00006000030c7a25 */ /* 0x020fc800078e00ff */
[C---:B------:R-:W-:Y:S02]  /*1020*/  IMAD R7, R6.reuse, c[0x0][0x180], RZ ;  /* 0x0000600006077a24 */ /* 0x040fe400078e02ff */
[----:B------:R-:W-:Y:S02]  /*1030*/  IMAD R6, R6, c[0x0][0x188], RZ ;  /* 0x0000620006067a24 */ /* 0x000fe400078e02ff */
[C---:B------:R-:W-:Y:S02]  /*1040*/  IMAD R7, R3.reuse, c[0x0][0x184], R7 ;  /* 0x0000610003077a24 */ /* 0x040fe400078e0207 */
[----:B------:R-:W-:Y:S02]  /*1050*/  IMAD R6, R3, c[0x0][0x18c], R6 ;  /* 0x0000630003067a24 */ /* 0x000fe400078e0206 */
[----:B------:R-:W-:Y:S01]  /*1060*/  IMAD.IADD R13, R13, 0x1, R7 ;  /* 0x000000010d0d7824 */ /* 0x000fe200078e0207 */
[----:B------:R-:W-:Y:S01]  /*1070*/  SHF.R.S32.HI R7, RZ, 0x1f, R5 ;  /* 0x0000001fff077819 */ /* 0x000fe20000011405 */
[----:B------:R-:W-:-:S04]  /*1080*/  IMAD.WIDE.U32 R16, R3, c[0x0][0x188], RZ ;  /* 0x0000620003107a25 */ /* 0x000fc800078e00ff */
[----:B------:R-:W-:Y:S01]  /*1090*/  IMAD.WIDE.U32 R12, R2, c[0x0][0x198], R12 ;  /* 0x00006600020c7a25 */ /* 0x000fe200078e000c */
[----:B------:R-:W-:-:S03]  /*10a0*/  IADD3 R6, R17, R6, RZ ;  /* 0x0000000611067210 */ /* 0x000fc60007ffe0ff */
[----:B------:R-:W-:Y:S01]  /*10b0*/  IMAD.MOV.U32 R9, RZ, RZ, R16 ;  /* 0x000000ffff097224 */ /* 0x000fe200078e0010 */
[----:B------:R-:W-:Y:S01]  /*10c0*/  IADD3 R13, R13, R4, RZ ;  /* 0x000000040d0d7210 */ /* 0x000fe20007ffe0ff */
[----:B------:R-:W-:-:S04]  /*10d0*/  IMAD R4, R7, c[0x0][0x1b0], RZ ;  /* 0x00006c0007047a24 */ /* 0x000fc800078e02ff */
[C---:B------:R-:W-:Y:S02]  /*10e0*/  IMAD R4, R5.reuse, c[0x0][0x1b4], R4 ;  /* 0x00006d0005047a24 */ /* 0x040fe400078e0204 */
[----:B------:R-:W-:-:S04]  /*10f0*/  IMAD.WIDE.U32 R12, R5, c[0x0][0x1b0], R12 ;  /* 0x00006c00050c7a25 */ /* 0x000fc800078e000c */
[----:B------:R-:W-:Y:S01]  /*1100*/  IMAD.IADD R3, R13, 0x1, R4 ;  /* 0x000000010d037824 */ /* 0x000fe200078e0204 */
[----:B------:R-:W-:Y:S01]  /*1110*/  MOV R4, R12 ;  /* 0x0000000c00047202 */ /* 0x000fe20000000f00 */
[----:B------:R-:W-:Y:S05]  /*1120*/  BRA `(.L_x_2536) ;  /* 0x0000049000007947 */ /* 0x000fea0003800000 */
.L_x_2535:
        /* <DEDUP_REMOVED lines=12> */
[----:B------:R-:W-:Y:S02]  /*11f0*/  IADD3 R3, R5, R2, RZ ;  /* 0x0000000205037210 */ /* 0x000fe40007ffe0ff */
[----:B------:R-:W-:-:S05]  /*1200*/  MOV R2, R4 ;  /* 0x0000000400027202 */ /* 0x000fca0000000f00 */
[----:B------:R-:W-:-:S05]  /*1210*/  IMAD.WIDE.U32 R2, R12, c[0x0][0x180], R2 ;  /* 0x000060000c027a25 */ /* 0x000fca00078e0002 */
[----:B------:R-:W-:Y:S02]  /*1220*/  IADD3 R3, R3, R0, RZ ;  /* 0x0000000003037210 */ /* 0x000fe40007ffe0ff */
[----:B------:R-:W-:Y:S02]  /*1230*/  MOV R4, R2 ;  /* 0x0000000200047202 */ /* 0x000fe40000000f00 */
.L_x_2537:
[----:B------:R-:W-:Y:S02]  /*1240*/  IABS R5, c[0x0][0x1c8] ;  /* 0x0000720000057a13 */ /* 0x000fe40000000000 */
[----:B------:R-:W-:Y:S02]  /*1250*/  LEA R109, R36, 0xffffff00, 0x8 ;  /* 0xffffff00246d7811 */ /* 0x000fe400078e40ff */
[----:B------:R-:W1:Y:S01]  /*1260*/  I2F.RP R16, R5 ;  /* 0x0000000500107306 */ /* 0x000e620000209400 */
[----:B------:R-:W-:-:S05]  /*1270*/  @P0 IADD3 R6, R10, R6, RZ ;  /* 0x000000060a060210 */ /* 0x000fca0007ffe0ff */
[----:B------:R-:W-:-:S04]  /*1280*/  @P0 IMAD.WIDE.U32 R18, R6, c[0x0][0x1a0], RZ ;  /* 0x0000680006120a25 */ /* 0x000fc800078e00ff */
[----:B------:R-:W-:Y:S01]  /*1290*/  @P0 IMAD R6, R6, c[0x0][0x1a4], R19 ;  /* 0x0000690006060a24 */ /* 0x000fe200078e0213 */
[----:B------:R-:W-:Y:S01]  /*12a0*/  @P0 MOV R9, R18 ;  /* 0x0000001200090202 */ /* 0x000fe20000000f00 */
[----:B-1----:R-:W1:Y:S02]  /*12b0*/  MUFU.RCP R16, R16 ;  /* 0x0000001000107308 */ /* 0x002e640000001000 */
[----:B-1----:R-:W-:-:S06]  /*12c0*/  IADD3 R16, R16, 0xffffffe, RZ ;  /* 0x0ffffffe10107810 */ /* 0x002fcc0007ffe0ff */
[----:B------:R-:W1:Y:S02]  /*12d0*/  F2I.FTZ.U32.TRUNC.NTZ R17, R16 ;  /* 0x0000001000117305 */ /* 0x000e64000021f000 */
[----:B-1----:R-:W-:Y:S01]  /*12e0*/  IMAD.MOV R0, RZ, RZ, -R17 ;  /* 0x000000ffff007224 */ /* 0x002fe200078e0a11 */
[----:B------:R-:W-:-:S03]  /*12f0*/  MOV R16, RZ ;  /* 0x000000ff00107202 */ /* 0x000fc60000000f00 */
[----:B------:R-:W-:Y:S01]  /*1300*/  IMAD R2, R0, R5, RZ ;  /* 0x0000000500027224 */ /* 0x000fe200078e02ff */
[----:B------:R-:W-:-:S03]  /*1310*/  IABS R0, R154 ;  /* 0x0000009a00007213 */ /* 0x000fc60000000000 */
[----:B------:R-:W-:Y:S01]  /*1320*/  IMAD.HI.U32 R2, R17, R2, R16 ;  /* 0x0000000211027227 */ /* 0x000fe200078e0010 */
[----:B------:R-:W-:-:S03]  /*1330*/  MOV R16, R4 ;  /* 0x0000000400107202 */ /* 0x000fc60000000f00 */
[----:B------:R-:W-:Y:S02]  /*1340*/  IMAD.MOV.U32 R7, RZ, RZ, R0 ;  /* 0x000000ffff077224 */ /* 0x000fe400078e0000 */
[----:B------:R-:W-:Y:S02]  /*1350*/  IMAD.MOV.U32 R17, RZ, RZ, R3 ;  /* 0x000000ffff117224 */ /* 0x000fe400078e0003 */
[----:B------:R-:W-:-:S04]  /*1360*/  IMAD.HI.U32 R2, R2, R7, RZ ;  /* 0x0000000702027227 */ /* 0x000fc800078e00ff */
[----:B------:R-:W-:Y:S01]  /*1370*/  IMAD.WIDE.U32 R16, R109, c[0x0][0x198], R16 ;  /* 0x000066006d107a25 */ /* 0x000fe200078e0010 */
        /* <DEDUP_REMOVED lines=8> */
[----:B------:R-:W-:Y:S02]  /*1400*/  ISETP.GE.AND P2, PT, R0, RZ, PT ;  /* 0x000000ff0000720c */ /* 0x000fe40003f46270 */
[----:B------:R-:W-:-:S05]  /*1410*/  SHF.R.S32.HI R0, RZ, 0x1f, R109 ;  /* 0x0000001fff007819 */ /* 0x000fca000001146d */
[----:B------:R-:W-:-:S04]  /*1420*/  @P3 IADD3 R2, R2, 0x1, RZ ;  /* 0x0000000102023810 */ /* 0x000fc80007ffe0ff */
[----:B------:R-:W-:Y:S01]  /*1430*/  MOV R5, R2 ;  /* 0x0000000200057202 */ /* 0x000fe20000000f00 */
[----:B------:R-:W-:-:S04]  /*1440*/  IMAD R2, R0, c[0x0][0x198], RZ ;  /* 0x0000660000027a24 */ /* 0x000fc800078e02ff */
[----:B------:R-:W-:Y:S01]  /*1450*/  @!P2 IMAD.MOV R5, RZ, RZ, -R5 ;  /* 0x000000ffff05a224 */ /* 0x000fe200078e0a05 */
[----:B------:R-:W-:Y:S01]  /*1460*/  @!P1 LOP3.LUT R5, RZ, c[0x0][0x1c8], RZ, 0x33, !PT ;  /* 0x00007200ff059a12 */ /* 0x000fe200078e33ff */
[----:B------:R-:W-:-:S03]  /*1470*/  IMAD R2, R109, c[0x0][0x19c], R2 ;  /* 0x000067006d027a24 */ /* 0x000fc600078e0202 */
[----:B------:R-:W-:Y:S01]  /*1480*/  SHF.R.S32.HI R7, RZ, 0x1f, R5 ;  /* 0x0000001fff077819 */ /* 0x000fe20000011405 */
[----:B------:R-:W-:Y:S02]  /*1490*/  IMAD.IADD R17, R17, 0x1, R2 ;  /* 0x0000000111117824 */ /* 0x000fe400078e0202 */
[----:B------:R-:W-:Y:S02]  /*14a0*/  IMAD.MOV.U32 R2, RZ, RZ, R109 ;  /* 0x000000ffff027224 */ /* 0x000fe400078e006d */
[----:B------:R-:W-:Y:S02]  /*14b0*/  IMAD R3, R7, c[0x0][0x1b0], RZ ;  /* 0x00006c0007037a24 */ /* 0x000fe400078e02ff */
[----:B------:R-:W-:-:S04]  /*14c0*/  IMAD.WIDE.U32 R16, R5, c[0x0][0x1b0], R16 ;  /* 0x00006c0005107a25 */ /* 0x000fc800078e0010 */
[----:B------:R-:W-:Y:S02]  /*14d0*/  IMAD R3, R5, c[0x0][0x1b4], R3 ;  /* 0x00006d0005037a24 */ /* 0x000fe400078e0203 */
[----:B------:R-:W-:-:S03]  /*14e0*/  IMAD.MOV.U32 R4, RZ, RZ, R16 ;  /* 0x000000ffff047224 */ /* 0x000fc600078e0010 */
        /* <DEDUP_REMOVED lines=13> */
.L_x_2536:
[----:B------:R1:W5:Y:S01]  /*15c0*/  @P4 LDG.E R10, [R158.64] ;  /* 0x000000069e0a4981 */ /* 0x000362000c1e1900 */
[----:B------:R-:W-:Y:S01]  /*15d0*/  ISETP.NE.AND P0, PT, R235, -0x1, PT ;  /* 0xffffffffeb00780c */ /* 0x000fe20003f05270 */
[----:B-----5:R-:W-:Y:S01]  /*15e0*/  IMAD.MOV.U32 R12, RZ, RZ, 0x2 ;  /* 0x00000002ff0c7424 */ /* 0x020fe200078e00ff */
[----:B------:R-:W-:Y:S01]  /*15f0*/  SHF.R.S32.HI R38, RZ, 0x1f, R37 ;  /* 0x0000001fff267819 */ /* 0x000fe20000011425 */
[----:B------:R-:W-:Y:S01]  /*1600*/  IMAD.MOV.U32 R55, RZ, RZ, c[0x0][0x230] ;  /* 0x00008c00ff377624 */ /* 0x000fe200078e00ff */
[----:B------:R-:W-:Y:S01]  /*1610*/  SHF.R.S32.HI R44, RZ, 0x1f, R45 ;  /* 0x0000001fff2c7819 */ /* 0x000fe2000001142d */
[----:B------:R-:W-:Y:S01]  /*1620*/  IMAD.MOV.U32 R16, RZ, RZ, RZ ;  /* 0x000000ffff107224 */ /* 0x000fe200078e00ff */
[CC--:B------:R-:W-:Y:S01]  /*1630*/  LEA.HI R42, R38.reuse, R37.reuse, RZ, 0x3 ;  /* 0x00000025262a7211 */ /* 0x0c0fe200078f18ff */
[----:B------:R-:W-:Y:S01]  /*1640*/  IMAD.MOV.U32 R17, RZ, RZ, c[0x0][0x230] ;  /* 0x00008c00ff117624 */ /* 0x000fe200078e00ff */
[----:B------:R-:W-:Y:S01]  /*1650*/  LEA.HI R57, R38, R37, RZ, 0x4 ;  /* 0x0000002526397211 */ /* 0x000fe200078f20ff */
[----:B------:R-:W-:Y:S01]  /*1660*/  IMAD.MOV.U32 R167, RZ, RZ, 0x10 ;  /* 0x00000010ffa77424 */ /* 0x000fe200078e00ff */
[----:B------:R-:W-:Y:S01]  /*1670*/  SHF.R.S32.HI R156, RZ, 0x3, R42 ;  /* 0x00000003ff9c7819 */ /* 0x000fe2000001142a */
[----:B------:R-:W-:Y:S01]  /*1680*/  IMAD.HI.U32 R55, R12, R55, R16 ;  /* 0x000000370c377227 */ /* 0x000fe200078e0010 */
[----:B------:R-:W-:-:S02]  /*1690*/  LOP3.LUT R42, R42, 0xfffffff8, RZ, 0xc0, !PT ;  /* 0xfffffff82a2a7812 */ /* 0x000fc400078ec0ff */
[----:B------:R-:W-:Y:S01]  /*16a0*/  LOP3.LUT R56, R57, 0xfffffff0, RZ, 0xc0, !PT ;  /* 0xfffffff039387812 */ /* 0x000fe200078ec0ff */
[----:B------:R-:W-:Y:S01]  /*16b0*/  @!P0 IMAD R17, R8, c[0x0][0x178], RZ ;  /* 0x00005e0008118a24 */ /* 0x000fe200078e02ff */
[----:B------:R-:W-:Y:S01]  /*16c0*/  SHF.L.U32 R16, R156, 0x6, RZ ;  /* 0x000000069c107819 */ /* 0x000fe200000006ff */
[----:B------:R-:W-:Y:S01]  /*16d0*/  IMAD.IADD R42, R37, 0x1, -R42 ;  /* 0x00000001252a7824 */ /* 0x000fe200078e0a2a */
[----:B------:R-:W-:Y:S01]  /*16e0*/  SHF.R.S32.HI R157, RZ, 0x1f, R156 ;  /* 0x0000001fff9d7819 */ /* 0x000fe2000001149c */
[----:B------:R-:W-:Y:S01]  /*16f0*/  @P0 IMAD.WIDE.U32 R18, R235, c[0x0][0x190], RZ ;  /* 0x00006400eb120a25 */ /* 0x000fe200078e00ff */
[----:B------:R-:W-:Y:S02]  /*1700*/  LOP3.LUT R16, R16, 0x1c0, RZ, 0xc0, !PT ;  /* 0x000001c010107812 */ /* 0x000fe400078ec0ff */
[----:B------:R-:W-:Y:S01]  /*1710*/  SHF.L.U32 R14, R42, 0x3, RZ ;  /* 0x000000032a0e7819 */ /* 0x000fe200000006ff */
[----:B------:R-:W-:Y:S01]  /*1720*/  @!P0 IMAD.WIDE.U32 R20, R11, c[0x0][0x178], RZ ;  /* 0x00005e000b148a25 */ /* 0x000fe200078e00ff */
[----:B------:R-:W-:-:S02]  /*1730*/  IADD3 R2, P1, R156, R2, RZ ;  /* 0x000000029c027210 */ /* 0x000fc40007f3e0ff */
[----:B------:R-:W-:Y:S01]  /*1740*/  LEA.HI R44, R44, R45, RZ, 0x8 ;  /* 0x0000002d2c2c7211 */ /* 0x000fe200078f40ff */
[----:B------:R-:W-:Y:S01]  /*1750*/  @!P0 IMAD R17, R11, c[0x0][0x17c], R17 ;  /* 0x00005f000b118a24 */ /* 0x000fe200078e0211 */
[----:B------:R-:W-:Y:S01]  /*1760*/  SHF.R.S32.HI R54, RZ, 0x1, R55 ;  /* 0x00000001ff367819 */ /* 0x000fe20000011437 */
[----:B------:R-:W-:Y:S01]  /*1770*/  @P0 IMAD R12, R235, c[0x0][0x194], R19 ;  /* 0x00006500eb0c0a24 */ /* 0x000fe200078e0213 */
[----:B------:R-:W-:Y:S01]  /*1780*/  SHF.R.S32.HI R44, RZ, 0x8, R44 ;  /* 0x00000008ff2c7819 */ /* 0x000fe2000001142c */
[----:B------:R-:W-:Y:S01]  /*1790*/  IMAD.IADD R56, R37, 0x1, -R56 ;  /* 0x0000000125387824 */ /* 0x000fe200078e0a38 */
[----:B------:R-:W-:Y:S01]  /*17a0*/  MOV R186, c[0x0][0x198] ;  /* 0x0000660000ba7a02 */ /* 0x000fe20000000f00 */
[----:B------:R-:W-:Y:S01]  /*17b0*/  @!P0 IMAD.IADD R12, R21, 0x1, R17 ;  /* 0x00000001150c8824 */ /* 0x000fe200078e0211 */
[----:B------:R-:W-:Y:S01]  /*17c0*/  LEA.HI R17, R38, R37, RZ, 0x6 ;  /* 0x0000002526117211 */ /* 0x000fe200078f30ff */
[----:B------:R-:W-:Y:S01]  /*17d0*/  @P0 IMAD.MOV.U32 R13, RZ, RZ, R18 ;  /* 0x000000ffff0d0224 */ /* 0x000fe200078e0012 */
[----:B------:R-:W-:Y:S01]  /*17e0*/  LOP3.LUT R18, R16, 0x38, R14, 0xf8, !PT ;  /* 0x0000003810127812 */ /* 0x000fe200078ef80e */
[----:B------:R-:W-:Y:S01]  /*17f0*/  @!P0 IMAD.MOV.U32 R13, RZ, RZ, R20 ;  /* 0x000000ffff0d8224 */ /* 0x000fe200078e0014 */
[----:B------:R-:W-:Y:S01]  /*1800*/  SHF.R.U32.HI R16, RZ, 0x3, R16 ;  /* 0x00000003ff107819 */ /* 0x000fe20000011610 */
[----:B------:R-:W-:Y:S01]  /*1810*/  IMAD.SHL.U32 R17, R17, 0x8, RZ ;  /* 0x0000000811117824 */ /* 0x000fe200078e00ff */
[----:B------:R-:W-:Y:S01]  /*1820*/  SHF.R.S32.HI R43, RZ, 0x1f, R56 ;  /* 0x0000001fff2b7819 */ /* 0x000fe20000011438 */
[----:B------:R-:W-:Y:S01]  /*1830*/  IMAD.WIDE R20, R15, 0x40, R156 ;  /* 0x000000400f147825 */ /* 0x000fe200078e029c */
[----:B------:R-:W-:-:S02]  /*1840*/  LOP3.LUT R18, R18, R16, RZ, 0x3c, !PT ;  /* 0x0000001012127212 */ /* 0x000fc400078e3cff */
[----:B------:R-:W-:Y:S01]  /*1850*/  LEA.HI R43, R43, R56, RZ, 0x3 ;  /* 0x000000382b2b7211 */ /* 0x000fe200078f18ff */
[----:B------:R-:W-:Y:S01]  /*1860*/  IMAD.X R0, R157, 0x1, R0, P1 ;  /* 0x000000019d007824 */ /* 0x000fe200008e0600 */
[----:B------:R-:W-:Y:S01]  /*1870*/  LOP3.LUT R58, R18, 0xfffffe00, R17, 0xf8, !PT ;  /* 0xfffffe00123a7812 */ /* 0x000fe200078ef811 */
[----:B------:R-:W-:Y:S01]  /*1880*/  IMAD.SHL.U32 R52, R42, 0x4, RZ ;  /* 0x000000042a347824 */ /* 0x000fe200078e00ff */
[----:B------:R-:W-:Y:S01]  /*1890*/  LOP3.LUT R16, R43, 0xfffffff8, RZ, 0xc0, !PT ;  /* 0xfffffff82b107812 */ /* 0x000fe200078ec0ff */
[----:B------:R-:W-:Y:S01]  /*18a0*/  IMAD R0, R0, c[0x0][0x1a0], RZ ;  /* 0x0000680000007a24 */ /* 0x000fe200078e02ff */
[----:B------:R-:W-:Y:S01]  /*18b0*/  IADD3 R18, P0, R14, R9, RZ ;  /* 0x000000090e127210 */ /* 0x000fe20007f1e0ff */
[----:B------:R-:W-:Y:S01]  /*18c0*/  IMAD R53, R156, R54, R52 ;  /* 0x000000369c357224 */ /* 0x000fe200078e0234 */
[----:B------:R-:W-:Y:S01]  /*18d0*/  SHF.R.S32.HI R15, RZ, 0x1f, R14 ;  /* 0x0000001fff0f7819 */ /* 0x000fe2000001140e */
[----:B------:R-:W-:Y:S01]  /*18e0*/  IMAD.MOV.U32 R166, RZ, RZ, 0x20 ;  /* 0x00000020ffa67424 */ /* 0x000fe200078e00ff */
[----:B------:R-:W-:Y:S01]  /*18f0*/  IADD3 R56, R56, -R16, RZ ;  /* 0x8000001038387210 */ /* 0x000fe20007ffe0ff */
[----:B------:R-:W-:Y:S01]  /*1900*/  IMAD R16, R7, c[0x0][0x1b8], RZ ;  /* 0x00006e0007107a24 */ /* 0x000fe200078e02ff */
[C---:B------:R-:W-:Y:S01]  /*1910*/  IADD3 R22, P1, R14.reuse, R13, RZ ;  /* 0x0000000d0e167210 */ /* 0x040fe20007f3e0ff */
[----:B------:R-:W-:Y:S01]  /*1920*/  IMAD.X R19, R15, 0x1, R6, P0 ;  /* 0x000000010f137824 */ /* 0x000fe200000e0606 */
[----:B------:R-:W-:Y:S01]  /*1930*/  IADD3 R24, P0, R14, R4, RZ ;  /* 0x000000040e187210 */ /* 0x000fe20007f1e0ff */
[C---:B------:R-:W-:Y:S01]  /*1940*/  IMAD R16, R5.reuse, c[0x0][0x1bc], R16 ;  /* 0x00006f0005107a24 */ /* 0x040fe200078e0210 */
[----:B------:R-:W-:Y:S01]  /*1950*/  IMNMX R44, RZ, R44, !PT ;  /* 0x0000002cff2c7217 */ /* 0x000fe20007800200 */
[----:B------:R-:W-:Y:S01]  /*1960*/  IMAD.WIDE.U32 R18, R5, c[0x0][0x1b8], R18 ;  /* 0x00006e0005127a25 */ /* 0x000fe200078e0012 */
[----:B------:R-:W-:-:S02]  /*1970*/  IADD3.X R25, R15, R3, RZ, P0, !PT ;  /* 0x000000030f197210 */ /* 0x000fc400007fe4ff */
[----:B------:R-:W-:Y:S01]  /*1980*/  SHF.R.S32.HI R9, RZ, 0x1f, R154 ;  /* 0x0000001fff097819 */ /* 0x000fe2000001149a */
[----:B------:R-:W-:Y:S01]  /*1990*/  IMAD.IADD R17, R19, 0x1, R16 ;  /* 0x0000000113117824 */ /* 0x000fe200078e0210 */
[----:B------:R-:W-:Y:S01]  /*19a0*/  LEA.HI R38, R38, R37, RZ, 0x5 ;  /* 0x0000002526267211 */ /* 0x000fe200078f28ff */
[----:B------:R-:W-:Y:S01]  /*19b0*/  IMAD.MOV.U32 R16, RZ, RZ, R18 ;  /* 0x000000ffff107224 */ /* 0x000fe200078e0012 */
[----:B------:R-:W-:Y:S01]  /*19c0*/  SHF.L.U64.HI R46, R186, R110, c[0x0][0x19c] ;  /* 0x00006700ba2e7619 */ /* 0x000fe2000001026e */
[----:B------:R-:W-:Y:S01]  /*19d0*/  IMAD.WIDE.U32 R24, R156, c[0x0][0x198], R24 ;  /* 0x000066009c187a25 */ /* 0x000fe200078e0018 */
[----:B------:R-:W-:Y:S02]  /*19e0*/  LOP3.LUT R39, R38, 0xffffffe0, RZ, 0xc0, !PT ;  /* 0xffffffe026277812 */ /* 0x000fe400078ec0ff */
[----:B------:R-:W-:Y:S01]  /*19f0*/  SHF.R.S32.HI R38, RZ, 0x5, R38 ;  /* 0x00000005ff267819 */ /* 0x000fe20000011426 */
[----:B------:R-:W-:Y:S01]  /*1a00*/  IMAD.WIDE.U32 R16, R2, c[0x0][0x1a0], R16 ;  /* 0x0000680002107a25 */ /* 0x000fe200078e0010 */
[----:B------:R-:W-:-:S03]  /*1a10*/  SHF.R.S32.HI R51, RZ, 0x1f, R53 ;  /* 0x0000001fff337819 */ /* 0x000fc60000011435 */
[----:B------:R-:W-:Y:S02]  /*1a20*/  IMAD R6, R157, c[0x0][0x198], RZ ;  /* 0x000066009d067a24 */ /* 0x000fe400078e02ff */
[----:B------:R-:W-:Y:S02]  /*1a30*/  IMAD.X R23, R15, 0x1, R12, P1 ;  /* 0x000000010f177824 */ /* 0x000fe400008e060c */
[----:B------:R-:W-:Y:S02]  /*1a40*/  IMAD R4, R21, c[0x0][0x190], RZ ;  /* 0x0000640015047a24 */ /* 0x000fe400078e02ff */
[----:B------:R-:W-:Y:S01]  /*1a50*/  IMAD R3, R2, c[0x0][0x1a4], R0 ;  /* 0x0000690002037a24 */ /* 0x000fe200078e0200 */
[----:B------:R-:W-:Y:S01]  /*1a60*/  LEA R0, P3, R24, c[0x0][0x168], 0x1 ;  /* 0x00005a0018007a11 */ /* 0x000fe200078608ff */
[----:B------:R-:W-:Y:S01]  /*1a70*/  IMAD R4, R20, c[0x0][0x194], R4 ;  /* 0x0000650014047a24 */ /* 0x000fe200078e0204 */
[----:B------:R-:W-:Y:S01]  /*1a80*/  LEA R2, P0, R16, c[0x0][0x170], 0x1 ;  /* 0x00005c0010027a11 */ /* 0x000fe200078008ff */
[----:B------:R-:W-:Y:S01]  /*1a90*/  IMAD.WIDE.U32 R22, R20, c[0x0][0x190], R22 ;  /* 0x0000640014167a25 */ /* 0x000fe200078e0016 */
[----:B------:R-:W-:-:S02]  /*1aa0*/  MOV R238, R0 ;  /* 0x0000000000ee7202 */ /* 0x000fc40000000f00 */
[----:B------:R-:W-:Y:S01]  /*1ab0*/  R2P PR, R56, 0x6 ;  /* 0x0000000638007804 */ /* 0x000fe20000000000 */
[----:B------:R-:W-:Y:S01]  /*1ac0*/  IMAD R6, R156, c[0x0][0x19c], R6 ;  /* 0x000067009c067a24 */ /* 0x000fe200078e0206 */
[----:B------:R-:W-:Y:S01]  /*1ad0*/  MOV R241, R2 ;  /* 0x0000000200f17202 */ /* 0x000fe20000000f00 */
[----:B------:R-:W-:Y:S02]  /*1ae0*/  IMAD.IADD R23, R23, 0x1, R4 ;  /* 0x0000000117177824 */ /* 0x000fe400078e0204 */
[----:B------:R-:W-:Y:S01]  /*1af0*/  IMAD.IADD R3, R17, 0x1, R3 ;  /* 0x0000000111037824 */ /* 0x000fe200078e0203 */
[----:B------:R-:W-:Y:S01]  /*1b00*/  IADD3 R4, R25, R6, RZ ;  /* 0x0000000619047210 */ /* 0x000fe20007ffe0ff */
[----:B------:R-:W-:Y:S01]  /*1b10*/  IMAD R9, R9, c[0x0][0x1a8], RZ ;  /* 0x00006a0009097a24 */ /* 0x000fe200078e02ff */
[----:B------:R-:W-:Y:S01]  /*1b20*/  SEL R167, R167, 0xfffffff0, !P1 ;  /* 0xfffffff0a7a77807 */ /* 0x000fe20004800000 */
[----:B------:R-:W-:Y:S01]  /*1b30*/  IMAD.MOV.U32 R6, RZ, RZ, c[0x0][0x1a0] ;  /* 0x00006800ff067624 */ /* 0x000fe200078e00ff */
[----:B------:R-:W-:Y:S01]  /*1b40*/  SHF.L.U64.HI R4, R24, 0x1, R4 ;  /* 0x0000000118047819 */ /* 0x000fe20000010204 */
[----:B------:R-:W-:Y:S01]  /*1b50*/  IMAD R160, R154, c[0x0][0x1ac], R9 ;  /* 0x00006b009aa07a24 */ /* 0x000fe200078e0209 */
[----:B------:R-:W-:Y:S01]  /*1b60*/  SHF.L.U64.HI R3, R16, 0x1, R3 ;  /* 0x0000000110037819 */ /* 0x000fe20000010203 */
[----:B------:R-:W-:Y:S01]  /*1b70*/  IMAD.IADD R52, R52, 0x1, R53 ;  /* 0x0000000134347824 */ /* 0x000fe200078e0235 */
[----:B------:R-:W-:Y:S01]  /*1b80*/  IADD3.X R4, R4, c[0x0][0x16c], RZ, P3, !PT ;  /* 0x00005b0004047a10 */ /* 0x000fe20001ffe4ff */
[----:B------:R-:W-:Y:S01]  /*1b90*/  IMAD.WIDE.U32 R154, R154, c[0x0][0x1a8], R22 ;  /* 0x00006a009a9a7a25 */ /* 0x000fe200078e0016 */
[----:B------:R-:W-:-:S02]  /*1ba0*/  IADD3.X R3, R3, c[0x0][0x174], RZ, P0, !PT ;  /* 0x00005d0003037a10 */ /* 0x000fc400007fe4ff */
[----:B------:R-:W-:Y:S01]  /*1bb0*/  SHF.L.U64.HI R48, R6, R110, c[0x0][0x1a4] ;  /* 0x0000690006307619 */ /* 0x000fe2000001026e */
[----:B------:R-:W-:Y:S01]  /*1bc0*/  IMAD.SHL.U32 R47, R186, 0x10, RZ ;  /* 0x00000010ba2f7824 */ /* 0x000fe200078e00ff */
[----:B------:R-:W-:Y:S01]  /*1bd0*/  SHF.L.U32 R49, R6, 0x4, RZ ;  /* 0x0000000406317819 */ /* 0x000fe200000006ff */
[----:B------:R-:W-:Y:S01]  /*1be0*/  IMAD.IADD R39, R37, 0x1, -R39 ;  /* 0x0000000125277824 */ /* 0x000fe200078e0a27 */
[----:B------:R-:W-:Y:S01]  /*1bf0*/  SHF.R.S32.HI R50, RZ, 0x1f, R52 ;  /* 0x0000001fff327819 */ /* 0x000fe20000011434 */
[----:B------:R-:W-:Y:S01]  /*1c00*/  IMAD.IADD R161, R155, 0x1, R160 ;  /* 0x000000019ba17824 */ /* 0x000fe200078e02a0 */
[----:B------:R-:W-:Y:S01]  /*1c10*/  SEL R166, R166, 0xffffffe0, !P2 ;  /* 0xffffffe0a6a67807 */ /* 0x000fe20005000000 */
[----:B------:R-:W-:Y:S02]  /*1c20*/  IMAD.MOV.U32 R237, RZ, RZ, R4 ;  /* 0x000000ffffed7224 */ /* 0x000fe400078e0004 */
[----:B------:R-:W-:Y:S02]  /*1c30*/  IMAD.MOV.U32 R240, RZ, RZ, R3 ;  /* 0x000000fffff07224 */ /* 0x000fe400078e0003 */
[----:B------:R-:W-:Y:S01]  /*1c40*/  @!P4 IMAD.MOV.U32 R10, RZ, RZ, RZ ;  /* 0x000000ffff0ac224 */ /* 0x000fe200078e00ff */
[----:B------:R-:W-:-:S13]  /*1c50*/  ISETP.GT.AND P4, PT, R36, R44, PT ;  /* 0x0000002c2400720c */ /* 0x000fda0003f84270 */
[----:B------:R-:W-:Y:S05]  /*1c60*/  @!P4 BRA `(.L_x_2538) ;  /* 0x0000dea00000c947 */ /* 0x000fea0003800000 */
[----:B-1----:R-:W-:Y:S01]  /*1c70*/  SHF.R.S32.HI R12, RZ, 0x1f, R109 ;  /* 0x0000001fff0c7819 */ /* 0x002fe2000001146d */
[----:B------:R-:W-:Y:S01]  /*1c80*/  IMAD.WIDE.U32 R16, R11, c[0x0][0x280], R14 ;  /* 0x0000a0000b107a25 */ /* 0x000fe200078e000e */
[--C-:B------:R-:W-:Y:S01]  /*1c90*/  SHF.R.S32.HI R13, RZ, 0x1f, R45.reuse ;  /* 0x0000001fff0d7819 */ /* 0x100fe2000001142d */
[----:B------:R-:W-:Y:S01]  /*1ca0*/  ULDC.64 UR28, c[0x0][0x1a0] ;  /* 0x00006800001c7ab9 */ /* 0x000fe20000000a00 */
[----:B------:R-:W-:Y:S01]  /*1cb0*/  IADD3 R9, P1, P0, R109, R156, -R45 ;  /* 0x0000009c6d097210 */ /* 0x000fe2000783e82d */
[----:B------:R-:W-:Y:S01]  /*1cc0*/  IMAD.IADD R109, R10, 0x1, R109 ;  /* 0x000000010a6d7824 */ /* 0x000fe200078e026d */
[----:B------:R-:W-:Y:S01]  /*1cd0*/  USHF.L.U32 UR17, UR29, 0x6, URZ ;  /* 0x000000061d117899 */ /* 0x000fe2000800063f */
[C---:B------:R-:W-:Y:S01]  /*1ce0*/  IMAD.WIDE.U32 R18, R11.reuse, c[0x0][0x278], R14 ;  /* 0x00009e000b127a25 */ /* 0x040fe200078e000e */
[----:B------:R-:W-:Y:S01]  /*1cf0*/  IADD3.X R10, R12, R157, ~R13, P1, P0 ;  /* 0x0000009d0c0a7210 */ /* 0x000fe20000fe0c0d */
[----:B------:R-:W-:Y:S01]  /*1d00*/  USHF.L.U32 UR19, UR29, 0x5, URZ ;  /* 0x000000051d137899 */ /* 0x000fe2000800063f */
[----:B------:R-:W-:Y:S01]  /*1d10*/  SHF.L.U32 R141, R54, 0x4, RZ ;  /* 0x00000004368d7819 */ /* 0x000fe200000006ff */
[C---:B------:R-:W-:Y:S01]  /*1d20*/  IMAD R12, R8.reuse, c[0x0][0x280], RZ ;  /* 0x0000a000080c7a24 */ /* 0x040fe200078e02ff */
[----:B------:R-:W-:Y:S01]  /*1d30*/  UMOV UR16, 0x60 ;  /* 0x0000006000107882 */ /* 0x000fe20000000000 */
[----:B------:R-:W-:Y:S01]  /*1d40*/  IMAD R8, R8, c[0x0][0x278], RZ ;  /* 0x00009e0008087a24 */ /* 0x000fe200078e02ff */
[----:B------:R-:W-:Y:S01]  /*1d50*/  UMOV UR15, 0xa0 ;  /* 0x000000a0000f7882 */ /* 0x000fe20000000000 */
[C---:B------:R-:W-:Y:S01]  /*1d60*/  IMAD R12, R11.reuse, c[0x0][0x284], R12 ;  /* 0x0000a1000b0c7a24 */ /* 0x040fe200078e020c */
[----:B------:R-:W-:Y:S01]  /*1d70*/  UMOV UR14, 0xc0 ;  /* 0x000000c0000e7882 */ /* 0x000fe20000000000 */
[----:B------:R-:W-:Y:S01]  /*1d80*/  IMAD R8, R11, c[0x0][0x27c], R8 ;  /* 0x00009f000b087a24 */ /* 0x000fe200078e0208 */
[----:B------:R-:W-:Y:S01]  /*1d90*/  UMOV UR13, 0xe0 ;  /* 0x000000e0000d7882 */ /* 0x000fe20000000000 */
[----:B------:R-:W-:Y:S01]  /*1da0*/  IMAD.IADD R17, R17, 0x1, R12 ;  /* 0x0000000111117824 */ /* 0x000fe200078e020c */
[----:B------:R-:W-:Y:S01]  /*1db0*/  MOV R12, R18 ;  /* 0x00000012000c7202 */ /* 0x000fe20000000f00 */
[----:B------:R-:W-:Y:S01]  /*1dc0*/  IMAD.IADD R13, R19, 0x1, R8 ;  /* 0x00000001130d7824 */ /* 0x000fe200078e0208 */
[----:B------:R-:W-:Y:S01]  /*1dd0*/  UMOV UR12, 0x120 ;  /* 0x00000120000c7882 */ /* 0x000fe20000000000 */
[C---:B------:R-:W-:Y:S01]  /*1de0*/  IMAD R8, R10.reuse, c[0x0][0x290], RZ ;  /* 0x0000a4000a087a24 */ /* 0x040fe200078e02ff */
[----:B------:R-:W-:Y:S01]  /*1df0*/  UMOV UR11, 0x140 ;  /* 0x00000140000b7882 */ /* 0x000fe20000000000 */
[----:B------:R-:W-:Y:S01]  /*1e00*/  IMAD R10, R10, c[0x0][0x288], RZ ;  /* 0x0000a2000a0a7a24 */ /* 0x000fe200078e02ff */
[----:B------:R-:W-:Y:S01]  /*1e10*/  UMOV UR10, 0x160 ;  /* 0x00000160000a7882 */ /* 0x000fe20000000000 */
[C---:B------:R-:W-:Y:S01]  /*1e20*/  IMAD R8, R9.reuse, c[0x0][0x294], R8 ;  /* 0x0000a50009087a24 */ /* 0x040fe200078e0208 */
[----:B------:R-:W-:Y:S01]  /*1e30*/  UMOV UR9, 0x180 ;  /* 0x0000018000097882 */ /* 0x000fe20000000000 */
[C---:B------:R-:W-:Y:S01]  /*1e40*/  IMAD.WIDE.U32 R16, R9.reuse, c[0x0][0x290], R16 ;  /* 0x0000a40009107a25 */ /* 0x040fe200078e0010 */
[----:B------:R-:W-:Y:S01]  /*1e50*/  UMOV UR8, 0x1a0 ;  /* 0x000001a000087882 */ /* 0x000fe20000000000 */
[----:B------:R-:W-:Y:S01]  /*1e60*/  MOV R64, R0 ;  /* 0x0000000000407202 */ /* 0x000fe20000000f00 */
[----:B------:R-:W-:Y:S01]  /*1e70*/  UMOV UR5, 0x1c0 ;  /* 0x000001c000057882 */ /* 0x000fe20000000000 */
[C---:B------:R-:W-:Y:S01]  /*1e80*/  IMAD R10, R9.reuse, c[0x0][0x28c], R10 ;  /* 0x0000a300090a7a24 */ /* 0x040fe200078e020a */
[----:B------:R-:W-:Y:S01]  /*1e90*/  UMOV UR4, 0x1e0 ;  /* 0x000001e000047882 */ /* 0x000fe20000000000 */
[----:B------:R-:W-:Y:S01]  /*1ea0*/  IMAD.WIDE.U32 R12, R9, c[0x0][0x288], R12 ;  /* 0x0000a200090c7a25 */ /* 0x000fe200078e000c */
[----:B------:R-:W-:Y:S01]  /*1eb0*/  USHF.L.U32 UR20, UR29, 0x7, URZ ;  /* 0x000000071d147899 */ /* 0x000fe2000800063f */
[----:B------:R-:W-:Y:S01]  /*1ec0*/  IADD3 R61, R156, 0x10, RZ ;  /* 0x000000109c3d7810 */ /* 0x000fe20007ffe0ff */
[----:B------:R-:W-:Y:S01]  /*1ed0*/  UIMAD UR39, UR16, UR29, URZ ;  /* 0x0000001d102772a4 */ /* 0x000fe2000f8e023f */
[----:B------:R-:W-:Y:S01]  /*1ee0*/  IMAD.IADD R9, R17, 0x1, R8 ;  /* 0x0000000111097824 */ /* 0x000fe200078e0208 */
[----:B------:R-:W-:Y:S01]  /*1ef0*/  UIMAD UR38, UR15, UR29, URZ ;  /* 0x0000001d0f2672a4 */ /* 0x000fe2000f8e023f */
[----:B------:R-:W-:Y:S01]  /*1f00*/  IMAD.IADD R11, R13, 0x1, R10 ;  /* 0x000000010d0b7824 */ /* 0x000fe200078e020a */
[----:B------:R-:W-:Y:S01]  /*1f10*/  UIMAD UR37, UR14, UR29, URZ ;  /* 0x0000001d0e2572a4 */ /* 0x000fe2000f8e023f */
[----:B------:R-:W-:Y:S01]  /*1f20*/  IMAD.MOV.U32 R8, RZ, RZ, R16 ;  /* 0x000000ffff087224 */ /* 0x000fe200078e0010 */
[----:B------:R-:W-:Y:S01]  /*1f30*/  UIMAD UR36, UR13, UR29, URZ ;  /* 0x0000001d0d2472a4 */ /* 0x000fe2000f8e023f */
[C---:B------:R-:W-:Y:S01]  /*1f40*/  IMAD R102, R7.reuse, c[0x0][0x2a0], RZ ;  /* 0x0000a80007667a24 */ /* 0x040fe200078e02ff */
[----:B------:R-:W-:Y:S01]  /*1f50*/  UIMAD UR35, UR12, UR29, URZ ;  /* 0x0000001d0c2372a4 */ /* 0x000fe2000f8e023f */
[----:B------:R-:W-:Y:S01]  /*1f60*/  IMAD.MOV.U32 R10, RZ, RZ, R12 ;  /* 0x000000ffff0a7224 */ /* 0x000fe200078e000c */
[----:B------:R-:W-:Y:S01]  /*1f70*/  UIMAD UR34, UR11, UR29, URZ ;  /* 0x0000001d0b2272a4 */ /* 0x000fe2000f8e023f */
[----:B------:R-:W-:Y:S01]  /*1f80*/  IMAD R104, R7, c[0x0][0x298], RZ ;  /* 0x0000a60007687a24 */ /* 0x000fe200078e02ff */
[----:B------:R-:W-:Y:S01]  /*1f90*/  UIMAD UR33, UR10, UR29, URZ ;  /* 0x0000001d0a2172a4 */ /* 0x000fe2000f8e023f */
[----:B------:R-:W-:Y:S01]  /*1fa0*/  IMAD.WIDE.U32 R20, R6, 0x40, RZ ;  /* 0x0000004006147825 */ /* 0x000fe200078e00ff */
[----:B------:R-:W-:Y:S01]  /*1fb0*/  UIMAD UR32, UR9, UR29, URZ ;  /* 0x0000001d092072a4 */ /* 0x000fe2000f8e023f */
[----:B------:R-:W-:Y:S01]  /*1fc0*/  IADD3 R60, R156, 0x20, RZ ;  /* 0x000000209c3c7810 */ /* 0x000fe20007ffe0ff */
[----:B------:R-:W-:Y:S01]  /*1fd0*/  UIMAD UR31, UR8, UR29, URZ ;  /* 0x0000001d081f72a4 */ /* 0x000fe2000f8e023f */
[C---:B------:R-:W-:Y:S01]  /*1fe0*/  IMAD.WIDE.U32 R18, R6.reuse, 0x80, RZ ;  /* 0x0000008006127825 */ /* 0x040fe200078e00ff */
[----:B------:R-:W-:Y:S01]  /*1ff0*/  UIMAD UR30, UR5, UR29, URZ ;  /* 0x0000001d051e72a4 */ /* 0x000fe2000f8e023f */
[----:B------:R-:W-:Y:S01]  /*2000*/  IADD3 R86, R21, UR17, RZ ;  /* 0x0000001115567c10 */ /* 0x000fe2000fffe0ff */
[----:B------:R-:W-:Y:S01]  /*2010*/  ULDC UR18, c[0x0][0x294] ;  /* 0x0000a50000127ab9 */ /* 0x000fe20000000800 */
[----:B------:R-:W-:Y:S01]  /*2020*/  IMAD.WIDE.U32 R12, R6, 0x20, RZ ;  /* 0x00000020060c7825 */ /* 0x000fe200078e00ff */
[----:B------:R-:W-:Y:S01]  /*2030*/  UIMAD.WIDE.U32 UR58, UR16, UR28, URZ ;  /* 0x0000001c103a72a5 */ /* 0x000fe2000f8e003f */
[----:B------:R-:W-:Y:S01]  /*2040*/  IADD3 R93, R19, UR20, RZ ;  /* 0x00000014135d7c10 */ /* 0x000fe2000fffe0ff */
[----:B------:R-:W-:Y:S01]  /*2050*/  UIMAD.WIDE.U32 UR56, UR15, UR28, URZ ;  /* 0x0000001c0f3872a5 */ /* 0x000fe2000f8e003f */
[C---:B------:R-:W-:Y:S01]  /*2060*/  IMAD R102, R5.reuse, c[0x0][0x2a4], R102 ;  /* 0x0000a90005667a24 */ /* 0x040fe200078e0266 */
[----:B------:R-:W-:Y:S01]  /*2070*/  UIMAD.WIDE.U32 UR54, UR14, UR28, URZ ;  /* 0x0000001c0e3672a5 */ /* 0x000fe2000f8e003f */
[----:B------:R-:W-:Y:S01]  /*2080*/  IMAD.WIDE.U32 R8, R5, c[0x0][0x2a0], R8 ;  /* 0x0000a80005087a25 */ /* 0x000fe200078e0008 */
[----:B------:R-:W-:Y:S01]  /*2090*/  UIMAD.WIDE.U32 UR52, UR13, UR28, URZ ;  /* 0x0000001c0d3472a5 */ /* 0x000fe2000f8e003f */
[----:B------:R-:W-:Y:S01]  /*20a0*/  IADD3 R81, R13, UR19, RZ ;  /* 0x000000130d517c10 */ /* 0x000fe2000fffe0ff */
[----:B------:R-:W-:Y:S01]  /*20b0*/  UIMAD.WIDE.U32 UR50, UR12, UR28, URZ ;  /* 0x0000001c0c3272a5 */ /* 0x000fe2000f8e003f */
[C---:B------:R-:W-:Y:S01]  /*20c0*/  IMAD R104, R5.reuse, c[0x0][0x29c], R104 ;  /* 0x0000a70005687a24 */ /* 0x040fe200078e0268 */
[----:B------:R-:W-:Y:S01]  /*20d0*/  LEA R103, P1, R8, c[0x0][0x270], 0x1 ;  /* 0x00009c0008677a11 */ /* 0x000fe200078208ff */
[----:B------:R-:W-:Y:S01]  /*20e0*/  IMAD.WIDE.U32 R6, R5, c[0x0][0x298], R10 ;  /* 0x0000a60005067a25 */ /* 0x000fe200078e000a */
[----:B------:R-:W-:Y:S01]  /*20f0*/  UIMAD.WIDE.U32 UR48, UR11, UR28, URZ ;  /* 0x0000001c0b3072a5 */ /* 0x000fe2000f8e003f */
[----:B------:R-:W-:Y:S01]  /*2100*/  SHF.L.U64.HI R86, R20, 0x1, R86 ;  /* 0x0000000114567819 */ /* 0x000fe20000010256 */
[----:B------:R-:W-:Y:S01]  /*2110*/  UIMAD.WIDE.U32 UR46, UR10, UR28, URZ ;  /* 0x0000001c0a2e72a5 */ /* 0x000fe2000f8e003f */
[----:B------:R-:W-:Y:S01]  /*2120*/  IMAD.IADD R102, R9, 0x1, R102 ;  /* 0x0000000109667824 */ /* 0x000fe200078e0266 */
[----:B------:R-:W-:Y:S01]  /*2130*/  LEA R105, P0, R6, c[0x0][0x268], 0x1 ;  /* 0x00009a0006697a11 */ /* 0x000fe200078008ff */
[----:B------:R-:W-:Y:S01]  /*2140*/  IMAD.IADD R104, R7, 0x1, R104 ;  /* 0x0000000107687824 */ /* 0x000fe200078e0268 */
[----:B------:R-:W-:Y:S01]  /*2150*/  UIMAD.WIDE.U32 UR44, UR9, UR28, URZ ;  /* 0x0000001c092c72a5 */ /* 0x000fe2000f8e003f */
[----:B------:R-:W-:Y:S01]  /*2160*/  IMAD R109, R54, R109, RZ ;  /* 0x0000006d366d7224 */ /* 0x000fe200078e02ff */
[----:B------:R-:W-:Y:S01]  /*2170*/  LEA.HI.X R102, R8, c[0x0][0x274], R102, 0x1, P1 ;  /* 0x00009d0008667a11 */ /* 0x000fe200008f0c66 */
[----:B------:R-:W-:Y:S01]  /*2180*/  IMAD.MOV.U32 R78, RZ, RZ, c[0x0][0x290] ;  /* 0x0000a400ff4e7624 */ /* 0x000fe200078e00ff */
[----:B------:R-:W-:Y:S01]  /*2190*/  LEA.HI.X R104, R6, c[0x0][0x26c], R104, 0x1, P0 ;  /* 0x00009b0006687a11 */ /* 0x000fe200000f0c68 */
[----:B------:R-:W-:Y:S01]  /*21a0*/  IMAD.MOV.U32 R68, RZ, RZ, 0x5 ;  /* 0x00000005ff447424 */ /* 0x000fe200078e00ff */
[----:B------:R-:W-:Y:S01]  /*21b0*/  SHF.R.S32.HI R27, RZ, 0x1f, R109 ;  /* 0x0000001fff1b7819 */ /* 0x000fe2000001146d */
[----:B------:R-:W-:Y:S01]  /*21c0*/  IMAD.MOV.U32 R71, RZ, RZ, 0x6 ;  /* 0x00000006ff477424 */ /* 0x000fe200078e00ff */
[-C--:B------:R-:W-:Y:S01]  /*21d0*/  IADD3 R28, P1, R53, R109.reuse, RZ ;  /* 0x0000006d351c7210 */ /* 0x080fe20007f3e0ff */
[----:B------:R-:W-:Y:S01]  /*21e0*/  IMAD.MOV.U32 R74, RZ, RZ, 0x7 ;  /* 0x00000007ff4a7424 */ /* 0x000fe200078e00ff */
[----:B------:R-:W-:Y:S01]  /*21f0*/  IADD3 R109, P0, R52, R109, RZ ;  /* 0x0000006d346d7210 */ /* 0x000fe20007f1e0ff */
[----:B------:R-:W-:Y:S01]  /*2200*/  UIMAD.WIDE.U32 UR42, UR8, UR28, URZ ;  /* 0x0000001c082a72a5 */ /* 0x000fe2000f8e003f */
[C---:B------:R-:W-:Y:S01]  /*2210*/  IMAD.WIDE.U32 R184, R78.reuse, 0x60, RZ ;  /* 0x000000604eb87825 */ /* 0x040fe200078e00ff */
[----:B------:R-:W-:Y:S01]  /*2220*/  UIMAD.WIDE.U32 UR40, UR5, UR28, URZ ;  /* 0x0000001c052872a5 */ /* 0x000fe2000f8e003f */
[----:B------:R-:W-:Y:S01]  /*2230*/  SHF.L.U64.HI R79, R78, R68, c[0x0][0x294] ;  /* 0x0000a5004e4f7619 */ /* 0x000fe20000010244 */
[----:B------:R-:W-:Y:S01]  /*2240*/  UIMAD.WIDE.U32 UR60, UR4, UR28, URZ ;  /* 0x0000001c043c72a5 */ /* 0x000fe2000f8e003f */
[--C-:B------:R-:W-:Y:S01]  /*2250*/  IMAD.X R108, R50, 0x1, R27.reuse, P0 ;  /* 0x00000001326c7824 */ /* 0x100fe200000e061b */
[----:B------:R-:W-:Y:S01]  /*2260*/  UIMAD UR29, UR4, UR29, URZ ;  /* 0x0000001d041d72a4 */ /* 0x000fe2000f8e023f */
[----:B------:R-:W-:Y:S01]  /*2270*/  IMAD.X R27, R51, 0x1, R27, P1 ;  /* 0x00000001331b7824 */ /* 0x000fe200008e061b */
[----:B------:R-:W-:Y:S01]  /*2280*/  ULDC UR17, c[0x0][0x19c] ;  /* 0x0000670000117ab9 */ /* 0x000fe20000000800 */
[----:B------:R-:W-:Y:S01]  /*2290*/  IMAD.WIDE.U32 R182, R78, 0xa0, RZ ;  /* 0x000000a04eb67825 */ /* 0x000fe200078e00ff */
[C---:B------:R-:W-:Y:S01]  /*22a0*/  SHF.L.U64.HI R108, R109.reuse, 0x1, R108 ;  /* 0x000000016d6c7819 */ /* 0x040fe2000001026c */
[----:B------:R-:W-:Y:S01]  /*22b0*/  UIMAD UR16, UR16, UR18, URZ ;  /* 0x00000012101072a4 */ /* 0x000fe2000f8e023f */
[C---:B------:R-:W-:Y:S01]  /*22c0*/  SHF.L.U64.HI R27, R28.reuse, 0x1, R27 ;  /* 0x000000011c1b7819 */ /* 0x040fe2000001021b */
[----:B------:R-:W-:Y:S01]  /*22d0*/  IMAD.SHL.U32 R109, R109, 0x2, RZ ;  /* 0x000000026d6d7824 */ /* 0x000fe200078e00ff */
[----:B------:R-:W-:Y:S01]  /*22e0*/  SHF.L.U32 R28, R28, 0x1, RZ ;  /* 0x000000011c1c7819 */ /* 0x000fe200000006ff */
[----:B------:R-:W-:Y:S01]  /*22f0*/  UIMAD UR15, UR15, UR18, URZ ;  /* 0x000000120f0f72a4 */ /* 0x000fe2000f8e023f */
[C---:B------:R-:W-:Y:S01]  /*2300*/  IMAD.WIDE.U32 R180, R78.reuse, 0xc0, RZ ;  /* 0x000000c04eb47825 */ /* 0x040fe200078e00ff */
[----:B------:R-:W-:Y:S01]  /*2310*/  UIMAD UR14, UR14, UR18, URZ ;  /* 0x000000120e0e72a4 */ /* 0x000fe2000f8e023f */
[CC--:B------:R-:W-:Y:S01]  /*2320*/  SHF.L.U64.HI R84, R78.reuse, R71.reuse, c[0x0][0x294] ;  /* 0x0000a5004e547619 */ /* 0x0c0fe20000010247 */
[----:B------:R-:W-:Y:S01]  /*2330*/  UIMAD UR13, UR13, UR18, URZ ;  /* 0x000000120d0d72a4 */ /* 0x000fe2000f8e023f */
[C---:B------:R-:W-:Y:S01]  /*2340*/  IMAD.WIDE.U32 R178, R78.reuse, 0xe0, RZ ;  /* 0x000000e04eb27825 */ /* 0x040fe200078e00ff */
[----:B------:R-:W-:Y:S01]  /*2350*/  UIMAD UR12, UR12, UR18, URZ ;  /* 0x000000120c0c72a4 */ /* 0x000fe2000f8e023f */
[C---:B------:R-:W-:Y:S01]  /*2360*/  SHF.L.U64.HI R91, R78.reuse, R74, c[0x0][0x294] ;  /* 0x0000a5004e5b7619 */ /* 0x040fe2000001024a */
[----:B------:R-:W-:Y:S01]  /*2370*/  UIMAD UR11, UR11, UR18, URZ ;  /* 0x000000120b0b72a4 */ /* 0x000fe2000f8e023f */
[C---:B------:R-:W-:Y:S01]  /*2380*/  IMAD.WIDE.U32 R176, R78.reuse, 0x120, RZ ;  /* 0x000001204eb07825 */ /* 0x040fe200078e00ff */
[----:B------:R-:W-:Y:S01]  /*2390*/  UIMAD UR10, UR10, UR18, URZ ;  /* 0x000000120a0a72a4 */ /* 0x000fe2000f8e023f */
[C---:B------:R-:W-:Y:S01]  /*23a0*/  SHF.L.U32 R85, R78.reuse, 0x6, RZ ;  /* 0x000000064e557819 */ /* 0x040fe200000006ff */
[----:B------:R-:W-:Y:S01]  /*23b0*/  UIMAD UR9, UR9, UR18, URZ ;  /* 0x00000012090972a4 */ /* 0x000fe2000f8e023f */
[C---:B------:R-:W-:Y:S01]  /*23c0*/  IMAD.WIDE.U32 R174, R78.reuse, 0x140, RZ ;  /* 0x000001404eae7825 */ /* 0x040fe200078e00ff */
[----:B------:R-:W-:Y:S01]  /*23d0*/  UIMAD UR8, UR8, UR18, URZ ;  /* 0x00000012080872a4 */ /* 0x000fe2000f8e023f */
[C---:B------:R-:W-:Y:S01]  /*23e0*/  SHF.L.U64.HI R77, R78.reuse, R110, c[0x0][0x294] ;  /* 0x0000a5004e4d7619 */ /* 0x040fe2000001026e */
[----:B------:R-:W-:Y:S01]  /*23f0*/  UIMAD UR5, UR5, UR18, URZ ;  /* 0x00000012050572a4 */ /* 0x000fe2000f8e023f */
[C---:B------:R-:W-:Y:S01]  /*2400*/  IMAD.WIDE.U32 R172, R78.reuse, 0x160, RZ ;  /* 0x000001604eac7825 */ /* 0x040fe200078e00ff */
[----:B------:R-:W-:Y:S01]  /*2410*/  UIMAD UR4, UR4, UR18, URZ ;  /* 0x00000012040472a4 */ /* 0x000fe2000f8e023f */
[C---:B------:R-:W-:Y:S01]  /*2420*/  IADD3 R107, P3, R109.reuse, c[0x0][0x2b0], RZ ;  /* 0x0000ac006d6b7a10 */ /* 0x040fe20007f7e0ff */
[----:B------:R-:W-:Y:S01]  /*2430*/  USHF.L.U32 UR19, UR17, 0x6, URZ ;  /* 0x0000000611137899 */ /* 0x000fe2000800063f */
[----:B------:R-:W-:Y:S01]  /*2440*/  IMAD.WIDE.U32 R170, R78, 0x180, RZ ;  /* 0x000001804eaa7825 */ /* 0x000fe200078e00ff */
[----:B------:R-:W-:Y:S01]  /*2450*/  USHF.L.U32 UR18, UR17, 0x7, URZ ;  /* 0x0000000711127899 */ /* 0x000fe2000800063f */
[----:B------:R-:W-:Y:S01]  /*2460*/  IADD3 R10, P1, R28, c[0x0][0x2b0], RZ ;  /* 0x0000ac001c0a7a10 */ /* 0x000fe20007f3e0ff */
[----:B------:R-:W-:Y:S01]  /*2470*/  USHF.L.U32 UR17, UR17, 0x5, URZ ;  /* 0x0000000511117899 */ /* 0x000fe2000800063f */
[----:B------:R-:W-:Y:S01]  /*2480*/  IMAD.WIDE.U32 R168, R78, 0x1a0, RZ ;  /* 0x000001a04ea87825 */ /* 0x000fe200078e00ff */
[----:B------:R-:W-:Y:S01]  /*2490*/  IADD3 R109, P2, R109, c[0x0][0x2a8], RZ ;  /* 0x0000aa006d6d7a10 */ /* 0x000fe20007f5e0ff */
[----:B------:R-:W-:Y:S01]  /*24a0*/  ULDC UR28, c[0x0][0x28c] ;  /* 0x0000a300001c7ab9 */ /* 0x000fe20000000800 */
[----:B------:R-:W-:Y:S01]  /*24b0*/  IADD3 R28, P0, R28, c[0x0][0x2a8], RZ ;  /* 0x0000aa001c1c7a10 */ /* 0x000fe20007f1e0ff */
[----:B------:R-:W-:Y:S01]  /*24c0*/  IMAD.WIDE.U32 R164, R78, 0x1c0, RZ ;  /* 0x000001c04ea47825 */ /* 0x000fe200078e00ff */
[----:B------:R-:W-:Y:S01]  /*24d0*/  SHF.L.U64.HI R84, R85, 0x1, R84 ;  /* 0x0000000155547819 */ /* 0x000fe20000010254 */
[----:B------:R-:W-:Y:S01]  /*24e0*/  ULDC UR27, c[0x0][0x28c] ;  /* 0x0000a300001b7ab9 */ /* 0x000fe20000000800 */
[----:B------:R-:W-:Y:S01]  /*24f0*/  IADD3.X R106, R108, c[0x0][0x2b4], RZ, P3, !PT ;  /* 0x0000ad006c6a7a10 */ /* 0x000fe20001ffe4ff */
[----:B------:R-:W-:Y:S01]  /*2500*/  IMAD.WIDE.U32 R162, R78, 0x1e0, RZ ;  /* 0x000001e04ea27825 */ /* 0x000fe200078e00ff */
[----:B------:R-:W-:Y:S01]  /*2510*/  IADD3.X R9, R27, c[0x0][0x2b4], RZ, P1, !PT ;  /* 0x0000ad001b097a10 */ /* 0x000fe20000ffe4ff */
[----:B------:R-:W-:Y:S01]  /*2520*/  ULDC UR26, c[0x0][0x28c] ;  /* 0x0000a300001a7ab9 */ /* 0x000fe20000000800 */
[----:B------:R-:W-:Y:S01]  /*2530*/  SHF.L.U64.HI R93, R18, 0x1, R93 ;  /* 0x00000001125d7819 */ /* 0x000fe2000001025d */
[----:B------:R-:W-:Y:S01]  /*2540*/  IMAD.SHL.U32 R80, R78, 0x20, RZ ;  /* 0x000000204e507824 */ /* 0x000fe200078e00ff */
[----:B------:R-:W-:Y:S01]  /*2550*/  SHF.L.U32 R82, R12, 0x1, RZ ;  /* 0x000000010c527819 */ /* 0x000fe200000006ff */
[----:B------:R-:W-:Y:S01]  /*2560*/  IMAD.SHL.U32 R92, R78, 0x80, RZ ;  /* 0x000000804e5c7824 */ /* 0x000fe200078e00ff */
[----:B------:R-:W-:Y:S01]  /*2570*/  SHF.L.U64.HI R81, R12, 0x1, R81 ;  /* 0x000000010c517819 */ /* 0x000fe20000010251 */
[----:B------:R-:W-:Y:S01]  /*2580*/  IMAD.WIDE.U32 R190, R186, 0x40, RZ ;  /* 0x00000040babe7825 */ /* 0x000fe200078e00ff */
[----:B------:R-:W-:Y:S01]  /*2590*/  SHF.L.U64.HI R79, R80, 0x1, R79 ;  /* 0x00000001504f7819 */ /* 0x000fe2000001024f */
[----:B------:R-:W-:Y:S01]  /*25a0*/  ULDC UR25, c[0x0][0x28c] ;  /* 0x0000a30000197ab9 */ /* 0x000fe20000000800 */
[----:B------:R-:W-:Y:S01]  /*25b0*/  SHF.L.U64.HI R91, R92, 0x1, R91 ;  /* 0x000000015c5b7819 */ /* 0x000fe2000001025b */
[----:B------:R-:W-:Y:S01]  /*25c0*/  IMAD.WIDE.U32 R188, R186, 0x80, RZ ;  /* 0x00000080babc7825 */ /* 0x000fe200078e00ff */
[----:B------:R-:W-:Y:S01]  /*25d0*/  IADD3 R73, R191, UR19, RZ ;  /* 0x00000013bf497c10 */ /* 0x000fe2000fffe0ff */
[----:B------:R-:W-:Y:S01]  /*25e0*/  ULDC UR24, c[0x0][0x28c] ;  /* 0x0000a30000187ab9 */ /* 0x000fe20000000800 */
[----:B------:R-:W-:Y:S01]  /*25f0*/  IADD3 R83, R185, UR16, RZ ;  /* 0x00000010b9537c10 */ /* 0x000fe2000fffe0ff */
[----:B------:R-:W-:Y:S01]  /*2600*/  IMAD.MOV.U32 R111, RZ, RZ, c[0x0][0x288] ;  /* 0x0000a200ff6f7624 */ /* 0x000fe200078e00ff */
[----:B------:R-:W-:Y:S01]  /*2610*/  IADD3 R76, R189, UR18, RZ ;  /* 0x00000012bd4c7c10 */ /* 0x000fe2000fffe0ff */
[----:B------:R-:W-:Y:S01]  /*2620*/  IMAD.SHL.U32 R78, R78, 0x10, RZ ;  /* 0x000000104e4e7824 */ /* 0x000fe200078e00ff */
[----:B------:R-:W-:Y:S01]  /*2630*/  IADD3 R88, R183, UR15, RZ ;  /* 0x0000000fb7587c10 */ /* 0x000fe2000fffe0ff */
[----:B------:R-:W-:Y:S01]  /*2640*/  IMAD.WIDE.U32 R186, R186, 0x20, RZ ;  /* 0x00000020baba7825 */ /* 0x000fe200078e00ff */
[C---:B------:R-:W-:Y:S01]  /*2650*/  SHF.L.U64.HI R68, R111.reuse, R68, c[0x0][0x28c] ;  /* 0x0000a3006f447619 */ /* 0x040fe20000010244 */
[----:B------:R-:W-:Y:S01]  /*2660*/  ULDC UR23, c[0x0][0x28c] ;  /* 0x0000a30000177ab9 */ /* 0x000fe20000000800 */
[C---:B------:R-:W-:Y:S01]  /*2670*/  SHF.L.U64.HI R71, R111.reuse, R71, c[0x0][0x28c] ;  /* 0x0000a3006f477619 */ /* 0x040fe20000010247 */
[C---:B------:R-:W-:Y:S01]  /*2680*/  IMAD.SHL.U32 R140, R54.reuse, 0x20, RZ ;  /* 0x00000020368c7824 */ /* 0x040fe200078e00ff */
[C---:B------:R-:W-:Y:S01]  /*2690*/  SHF.L.U64.HI R74, R111.reuse, R74, c[0x0][0x28c] ;  /* 0x0000a3006f4a7619 */ /* 0x040fe2000001024a */
[C---:B------:R-:W-:Y:S01]  /*26a0*/  IMAD R139, R54.reuse, 0x30, RZ ;  /* 0x00000030368b7824 */ /* 0x040fe200078e02ff */
[----:B------:R-:W-:Y:S01]  /*26b0*/  SHF.L.U64.HI R110, R111, R110, c[0x0][0x28c] ;  /* 0x0000a3006f6e7619 */ /* 0x000fe2000001026e */
[----:B------:R-:W-:Y:S01]  /*26c0*/  IMAD.SHL.U32 R138, R54, 0x40, RZ ;  /* 0x00000040368a7824 */ /* 0x000fe200078e00ff */
[----:B------:R-:W-:Y:S01]  /*26d0*/  SHF.L.U64.HI R77, R78, 0x1, R77 ;  /* 0x000000014e4d7819 */ /* 0x000fe2000001024d */
[C---:B------:R-:W-:Y:S01]  /*26e0*/  IMAD R137, R54.reuse, 0x50, RZ ;  /* 0x0000005036897824 */ /* 0x040fe200078e02ff */
[----:B------:R-:W-:Y:S01]  /*26f0*/  IADD3 R70, R187, UR17, RZ ;  /* 0x00000011bb467c10 */ /* 0x000fe2000fffe0ff */
[C---:B------:R-:W-:Y:S01]  /*2700*/  IMAD R136, R54.reuse, 0x60, RZ ;  /* 0x0000006036887824 */ /* 0x040fe200078e02ff */
[----:B------:R-:W-:Y:S01]  /*2710*/  IADD3 R89, R181, UR14, RZ ;  /* 0x0000000eb5597c10 */ /* 0x000fe2000fffe0ff */
[C---:B------:R-:W-:Y:S01]  /*2720*/  IMAD R135, R54.reuse, 0x70, RZ ;  /* 0x0000007036877824 */ /* 0x040fe200078e02ff */
[----:B------:R-:W-:Y:S01]  /*2730*/  IADD3 R90, R179, UR13, RZ ;  /* 0x0000000db35a7c10 */ /* 0x000fe2000fffe0ff */
[C---:B------:R-:W-:Y:S01]  /*2740*/  IMAD.SHL.U32 R134, R54.reuse, 0x80, RZ ;  /* 0x0000008036867824 */ /* 0x040fe200078e00ff */
[----:B------:R-:W-:Y:S01]  /*2750*/  IADD3 R95, R177, UR12, RZ ;  /* 0x0000000cb15f7c10 */ /* 0x000fe2000fffe0ff */
[C---:B------:R-:W-:Y:S01]  /*2760*/  IMAD R133, R54.reuse, 0x90, RZ ;  /* 0x0000009036857824 */ /* 0x040fe200078e02ff */
        /* <DEDUP_REMOVED lines=9> */
[----:B------:R-:W-:Y:S01]  /*2800*/  IMAD R128, R54, 0xe0, RZ ;  /* 0x000000e036807824 */ /* 0x000fe200078e02ff */
[----:B------:R-:W-:Y:S01]  /*2810*/  IADD3 R59, R156, 0x30, RZ ;  /* 0x000000309c3b7810 */ /* 0x000fe20007ffe0ff */
[----:B------:R-:W-:Y:S01]  /*2820*/  IMAD R127, R54, 0xf0, RZ ;  /* 0x000000f0367f7824 */ /* 0x000fe200078e02ff */
[C---:B------:R-:W-:Y:S01]  /*2830*/  IADD3 R153, R156.reuse, 0x40, RZ ;  /* 0x000000409c997810 */ /* 0x040fe20007ffe0ff */
[----:B------:R-:W-:Y:S01]  /*2840*/  IMAD.MOV.U32 R62, RZ, RZ, c[0x0][0x290] ;  /* 0x0000a400ff3e7624 */ /* 0x000fe200078e00ff */
[C---:B------:R-:W-:Y:S01]  /*2850*/  IADD3 R152, R156.reuse, 0x50, RZ ;  /* 0x000000509c987810 */ /* 0x040fe20007ffe0ff */
[C---:B------:R-:W-:Y:S01]  /*2860*/  IMAD.SHL.U32 R69, R111.reuse, 0x20, RZ ;  /* 0x000000206f457824 */ /* 0x040fe200078e00ff */
[C---:B------:R-:W-:Y:S01]  /*2870*/  IADD3 R151, R156.reuse, 0x60, RZ ;  /* 0x000000609c977810 */ /* 0x040fe20007ffe0ff */
[C---:B------:R-:W-:Y:S01]  /*2880*/  IMAD.SHL.U32 R72, R111.reuse, 0x40, RZ ;  /* 0x000000406f487824 */ /* 0x040fe200078e00ff */
[C---:B------:R-:W-:Y:S01]  /*2890*/  IADD3 R150, R156.reuse, 0x70, RZ ;  /* 0x000000709c967810 */ /* 0x040fe20007ffe0ff */
[----:B------:R-:W-:Y:S01]  /*28a0*/  IMAD.SHL.U32 R75, R111, 0x80, RZ ;  /* 0x000000806f4b7824 */ /* 0x000fe200078e00ff */
[----:B------:R-:W-:Y:S01]  /*28b0*/  IADD3 R149, R156, 0x80, RZ ;  /* 0x000000809c957810 */ /* 0x000fe20007ffe0ff */
[----:B------:R-:W-:Y:S01]  /*28c0*/  IMAD.SHL.U32 R87, R20, 0x2, RZ ;  /* 0x0000000214577824 */ /* 0x000fe200078e00ff */
[----:B------:R-:W-:Y:S01]  /*28d0*/  IADD3 R148, R156, 0x90, RZ ;  /* 0x000000909c947810 */ /* 0x000fe20007ffe0ff */
[----:B------:R-:W-:Y:S01]  /*28e0*/  IMAD.SHL.U32 R94, R18, 0x2, RZ ;  /* 0x00000002125e7824 */ /* 0x000fe200078e00ff */
[C---:B------:R-:W-:Y:S01]  /*28f0*/  IADD3 R147, R156.reuse, 0xa0, RZ ;  /* 0x000000a09c937810 */ /* 0x040fe20007ffe0ff */
[----:B------:R-:W-:Y:S01]  /*2900*/  IMAD.MOV.U32 R63, RZ, RZ, R4 ;  /* 0x000000ffff3f7224 */ /* 0x000fe200078e0004 */
[C---:B------:R-:W-:Y:S01]  /*2910*/  IADD3 R146, R156.reuse, 0xb0, RZ ;  /* 0x000000b09c927810 */ /* 0x040fe20007ffe0ff */
[----:B------:R-:W-:Y:S01]  /*2920*/  IMAD.MOV.U32 R67, RZ, RZ, R2 ;  /* 0x000000ffff437224 */ /* 0x000fe200078e0002 */
[C---:B------:R-:W-:Y:S01]  /*2930*/  IADD3 R145, R156.reuse, 0xc0, RZ ;  /* 0x000000c09c917810 */ /* 0x040fe20007ffe0ff */
[----:B------:R-:W-:Y:S01]  /*2940*/  IMAD.MOV.U32 R66, RZ, RZ, R3 ;  /* 0x000000ffff427224 */ /* 0x000fe200078e0003 */
[C---:B------:R-:W-:Y:S01]  /*2950*/  IADD3 R144, R156.reuse, 0xd0, RZ ;  /* 0x000000d09c907810 */ /* 0x040fe20007ffe0ff */
[----:B------:R-:W-:Y:S01]  /*2960*/  IMAD.MOV.U32 R11, RZ, RZ, R36 ;  /* 0x000000ffff0b7224 */ /* 0x000fe200078e0024 */
[----:B------:R-:W-:Y:S01]  /*2970*/  IADD3 R143, R156, 0xe0, RZ ;  /* 0x000000e09c8f7810 */ /* 0x000fe20007ffe0ff */
[----:B------:R-:W-:Y:S01]  /*2980*/  IMAD.SHL.U32 R80, R80, 0x2, RZ ;  /* 0x0000000250507824 */ /* 0x000fe200078e00ff */
[----:B------:R-:W-:Y:S01]  /*2990*/  IADD3 R142, R156, 0xf0, RZ ;  /* 0x000000f09c8e7810 */ /* 0x000fe20007ffe0ff */
[----:B------:R-:W-:Y:S01]  /*29a0*/  IMAD.SHL.U32 R85, R85, 0x2, RZ ;  /* 0x0000000255557824 */ /* 0x000fe200078e00ff */
[----:B------:R-:W-:Y:S01]  /*29b0*/  SHF.L.U32 R111, R111, 0x4, RZ ;  /* 0x000000046f6f7819 */ /* 0x000fe200000006ff */
[----:B------:R-:W-:Y:S01]  /*29c0*/  IMAD.SHL.U32 R92, R92, 0x2, RZ ;  /* 0x000000025c5c7824 */ /* 0x000fe200078e00ff */
[----:B------:R-:W-:Y:S01]  /*29d0*/  SHF.R.S32.HI R126, RZ, 0x1f, R141 ;  /* 0x0000001fff7e7819 */ /* 0x000fe2000001148d */
[----:B------:R-:W-:Y:S01]  /*29e0*/  IMAD.SHL.U32 R78, R78, 0x2, RZ ;  /* 0x000000024e4e7824 */ /* 0x000fe200078e00ff */
[----:B------:R-:W-:Y:S01]  /*29f0*/  SHF.R.S32.HI R125, RZ, 0x1f, R140 ;  /* 0x0000001fff7d7819 */ /* 0x000fe2000001148c */
[----:B------:R-:W-:Y:S01]  /*2a00*/  IMAD.U32 R62, R62, -0x100, RZ ;  /* 0xffffff003e3e7824 */ /* 0x000fe200078e00ff */
[----:B------:R-:W-:Y:S01]  /*2a10*/  SHF.R.S32.HI R124, RZ, 0x1f, R139 ;  /* 0x0000001fff7c7819 */ /* 0x000fe2000001148b */
[----:B------:R-:W-:Y:S01]  /*2a20*/  ULDC UR22, c[0x0][0x28c] ;  /* 0x0000a30000167ab9 */ /* 0x000fe20000000800 */
        /* <DEDUP_REMOVED lines=24> */
[----:B------:R-:W-:Y:S01]  /*2bb0*/  IADD3.X R108, R108, c[0x0][0x2ac], RZ, P2, !PT ;  /* 0x0000ab006c6c7a10 */ /* 0x000fe200017fe4ff */
[----:B------:R-:W-:Y:S01]  /*2bc0*/  ULDC UR9, c[0x0][0x28c] ;  /* 0x0000a30000097ab9 */ /* 0x000fe20000000800 */
[----:B------:R-:W-:Y:S01]  /*2bd0*/  IADD3.X R27, R27, c[0x0][0x2ac], RZ, P0, !PT ;  /* 0x0000ab001b1b7a10 */ /* 0x000fe200007fe4ff */
[----:B------:R-:W-:Y:S01]  /*2be0*/  ULDC UR8, c[0x0][0x28c] ;  /* 0x0000a30000087ab9 */ /* 0x000fe20000000800 */
[----:B------:R-:W-:Y:S01]  /*2bf0*/  IMAD.U32 R192, RZ, RZ, UR60 ;  /* 0x0000003cffc07e24 */ /* 0x000fe2000f8e00ff */
[----:B------:R-:W-:Y:S01]  /*2c00*/  ULDC UR5, c[0x0][0x28c] ;  /* 0x0000a30000057ab9 */ /* 0x000fe20000000800 */
[----:B------:R-:W-:Y:S01]  /*2c10*/  IMAD.U32 R193, RZ, RZ, UR61 ;  /* 0x0000003dffc17e24 */ /* 0x000fe2000f8e00ff */
[----:B------:R-:W-:Y:S01]  /*2c20*/  IADD3 R101, R163, UR4, RZ ;  /* 0x00000004a3657c10 */ /* 0x000fe2000fffe0ff */
[----:B------:R-:W-:-:S02]  /*2c30*/  ULDC UR4, c[0x0][0x230] ;  /* 0x00008c0000047ab9 */ /* 0x000fc40000000800 */
[----:B------:R-:W-:Y:S02]  /*2c40*/  UIMAD UR28, UR28, 0x60, URZ ;  /* 0x000000601c1c78a4 */ /* 0x000fe4000f8e023f */
[----:B------:R-:W-:Y:S02]  /*2c50*/  UIMAD UR27, UR27, 0xa0, URZ ;  /* 0x000000a01b1b78a4 */ /* 0x000fe4000f8e023f */
[----:B------:R-:W-:Y:S02]  /*2c60*/  UIMAD UR26, UR26, 0xc0, URZ ;  /* 0x000000c01a1a78a4 */ /* 0x000fe4000f8e023f */
[----:B------:R-:W-:Y:S02]  /*2c70*/  UIMAD UR25, UR25, 0xe0, URZ ;  /* 0x000000e0191978a4 */ /* 0x000fe4000f8e023f */
[----:B------:R-:W-:Y:S02]  /*2c80*/  UIMAD UR24, UR24, 0x120, URZ ;  /* 0x00000120181878a4 */ /* 0x000fe4000f8e023f */
[----:B------:R-:W-:-:S02]  /*2c90*/  UIMAD UR23, UR23, 0x140, URZ ;  /* 0x00000140171778a4 */ /* 0x000fc4000f8e023f */
        /* <DEDUP_REMOVED lines=16> */
[----:B------:R-:W-:Y:S02]  /*2da0*/  UIADD3 UR39, UR59, UR39, URZ ;  /* 0x000000273b277290 */ /* 0x000fe4000fffe03f */
[----:B------:R-:W-:-:S02]  /*2db0*/  UIADD3 UR38, UR57, UR38, URZ ;  /* 0x0000002639267290 */ /* 0x000fc4000fffe03f */
[----:B------:R-:W-:Y:S02]  /*2dc0*/  UIADD3 UR37, UR55, UR37, URZ ;  /* 0x0000002537257290 */ /* 0x000fe4000fffe03f */
[----:B------:R-:W-:Y:S02]  /*2dd0*/  UIADD3 UR36, UR53, UR36, URZ ;  /* 0x0000002435247290 */ /* 0x000fe4000fffe03f */
[----:B------:R-:W-:Y:S02]  /*2de0*/  UIADD3 UR35, UR51, UR35, URZ ;  /* 0x0000002333237290 */ /* 0x000fe4000fffe03f */
[----:B------:R-:W-:Y:S02]  /*2df0*/  UIADD3 UR34, UR49, UR34, URZ ;  /* 0x0000002231227290 */ /* 0x000fe4000fffe03f */
[----:B------:R-:W-:Y:S02]  /*2e00*/  UIADD3 UR33, UR47, UR33, URZ ;  /* 0x000000212f217290 */ /* 0x000fe4000fffe03f */
[----:B------:R-:W-:-:S02]  /*2e10*/  UIADD3 UR32, UR45, UR32, URZ ;  /* 0x000000202d207290 */ /* 0x000fc4000fffe03f */
[----:B------:R-:W-:Y:S02]  /*2e20*/  UIADD3 UR31, UR43, UR31, URZ ;  /* 0x0000001f2b1f7290 */ /* 0x000fe4000fffe03f */
[----:B------:R-:W-:Y:S02]  /*2e30*/  UIADD3 UR30, UR41, UR30, URZ ;  /* 0x0000001e291e7290 */ /* 0x000fe4000fffe03f */
[----:B------:R-:W-:Y:S02]  /*2e40*/  UIADD3 UR61, UR61, UR29, URZ ;  /* 0x0000001d3d3d7290 */ /* 0x000fe4000fffe03f */
[----:B------:R-:W-:Y:S02]  /*2e50*/  ULDC.U8 UR60, c[0x0][0x313] ;  /* 0x0000c4c0003c7ab9 */ /* 0x000fe40000000000 */
.L_x_2640:
[----:B------:R-:W-:Y:S01]  /*2e60*/  LOP3.LUT R236, R236, 0xfffffffe, RZ, 0xc0, !PT ;  /* 0xfffffffeecec7812 */ /* 0x000fe200078ec0ff */
[----:B------:R-:W-:Y:S01]  /*2e70*/  IMAD.SHL.U32 R13, R11, 0x100, RZ ;  /* 0x000001000b0d7824 */ /* 0x000fe200078e00ff */
[----:B-----5:R1:W-:Y:S01]  /*2e80*/  STL.64 [R1+0x10], R14 ;  /* 0x0000100e01007387 */ /* 0x0203e20000100a00 */
[----:B------:R-:W-:Y:S02]  /*2e90*/  IMAD.MOV.U32 R5, RZ, RZ, R102 ;  /* 0x000000ffff057224 */ /* 0x000fe400078e0066 */
[----:B------:R-:W-:Y:S01]  /*2ea0*/  IMAD.U32 R4, RZ, RZ, UR9 ;  /* 0x00000009ff047e24 */ /* 0x000fe2000f8e00ff */
[----:B------:R-:W-:Y:S01]  /*2eb0*/  IADD3 R12, R13, -0x100, RZ ;  /* 0xffffff000d0c7810 */ /* 0x000fe20007ffe0ff */
[----:B------:R-:W-:Y:S01]  /*2ec0*/  IMAD.U32 R3, RZ, RZ, UR8 ;  /* 0x00000008ff037e24 */ /* 0x000fe2000f8e00ff */
[----:B------:R-:W2:Y:S03]  /*2ed0*/  R2UR UR8, R192 ;  /* 0x00000000c00873c2 */ /* 0x000ea600000e0000 */
[--C-:B------:R-:W-:Y:S02]  /*2ee0*/  IMAD.IADD R2, R41, 0x1, -R12.reuse ;  /* 0x0000000129027824 */ /* 0x100fe400078e0a0c */
[----:B------:R-:W-:Y:S03]  /*2ef0*/  IMAD.IADD R0, R45, 0x1, -R12 ;  /* 0x000000012d007824 */ /* 0x000fe600078e0a0c */
[-C--:B------:R-:W-:Y:S01]  /*2f00*/  ISETP.GE.AND P0, PT, R61, R2.reuse, PT ;  /* 0x000000023d00720c */ /* 0x080fe20003f06270 */
[----:B---3--:R3:W4:Y:S01]  /*2f10*/  R2UR UR9, R193 ;  /* 0x00000000c10973c2 */ /* 0x00872200000e0000 */
[----:B------:R-:W-:Y:S02]  /*2f20*/  ISETP.GE.AND P2, PT, R153, R2, PT ;  /* 0x000000029900720c */ /* 0x000fe40003f46270 */
[----:B------:R-:W-:Y:S02]  /*2f30*/  ISETP.GE.AND P4, PT, R61, R0, !P0 ;  /* 0x000000003d00720c */ /* 0x000fe40004786270 */
[C---:B------:R-:W-:Y:S02]  /*2f40*/  ISETP.GE.AND P0, PT, R60.reuse, R2, PT ;  /* 0x000000023c00720c */ /* 0x040fe40003f06270 */
[-C--:B------:R-:W-:Y:S02]  /*2f50*/  ISETP.GE.AND P5, PT, R153, R0.reuse, !P2 ;  /* 0x000000009900720c */ /* 0x080fe400057a6270 */
[----:B------:R-:W-:Y:S02]  /*2f60*/  ISETP.GE.AND P6, PT, R60, R0, !P0 ;  /* 0x000000003c00720c */ /* 0x000fe400047c6270 */
[C---:B------:R-:W-:Y:S04]  /*2f70*/  ISETP.GE.AND P0, PT, R59.reuse, R2, PT ;  /* 0x000000023b00720c */ /* 0x040fe80003f06270 */
[----:B------:R-:W-:Y:S02]  /*2f80*/  ISETP.GE.AND P3, PT, R59, R0, !P0 ;  /* 0x000000003b00720c */ /* 0x000fe40004766270 */
[----:B------:R-:W-:Y:S02]  /*2f90*/  @P4 IADD3 R6, P0, R103, R78, RZ ;  /* 0x0000004e67064210 */ /* 0x000fe40007f1e0ff */
[-C--:B-1----:R-:W-:Y:S02]  /*2fa0*/  @P4 LEA R14, P1, R49, R67.reuse, 0x1 ;  /* 0x00000043310e4211 */ /* 0x082fe400078208ff */
[----:B------:R-:W-:Y:S01]  /*2fb0*/  P2R R21, PR, RZ, 0x8 ;  /* 0x00000008ff157803 */ /* 0x000fe20000000000 */
[----:B------:R-:W-:Y:S01]  /*2fc0*/  @P4 IMAD.X R7, R102, 0x1, R77, P0 ;  /* 0x0000000166074824 */ /* 0x000fe200000e064d */
[----:B------:R-:W-:Y:S01]  /*2fd0*/  @P6 IADD3 R250, P0, R103, R80, RZ ;  /* 0x0000005067fa6210 */ /* 0x000fe20007f1e0ff */
[----:B----4-:R1:W4:Y:S01]  /*2fe0*/  R2UR UR9, R4 ;  /* 0x00000000040973c2 */ /* 0x01032200000e0000 */
[----:B------:R-:W-:Y:S02]  /*2ff0*/  @P4 LEA.HI.X R15, R49, R66, R48, 0x1, P1 ;  /* 0x00000042310f4211 */ /* 0x000fe400008f0c30 */
[----:B------:R-:W-:Y:S01]  /*3000*/  @P6 IADD3 R248, P1, R82, R67, RZ ;  /* 0x0000004352f86210 */ /* 0x000fe20007f3e0ff */
[----:B------:R-:W-:Y:S01]  /*3010*/  @P6 IMAD.X R251, R102, 0x1, R79, P0 ;  /* 0x0000000166fb6824 */ /* 0x000fe200000e064f */
[----:B------:R-:W-:Y:S02]  /*3020*/  @P3 IADD3 R246, P0, R103, R184, RZ ;  /* 0x000000b867f63210 */ /* 0x000fe40007f1e0ff */
[----:B------:R-:W-:Y:S01]  /*3030*/  @P6 LOP3.LUT R236, R236, 0x1, RZ, 0xfc, !PT ;  /* 0x00000001ecec6812 */ /* 0x000fe200078efcff */
[----:B------:R-:W-:Y:S01]  /*3040*/  @P6 IMAD.X R249, R81, 0x1, R66, P1 ;  /* 0x0000000151f96824 */ /* 0x000fe200008e0642 */
[----:B------:R-:W-:Y:S01]  /*3050*/  ISETP.GE.AND P1, PT, R152, R2, PT ;  /* 0x000000029800720c */ /* 0x000fe20003f26270 */
[----:B------:R-:W-:Y:S01]  /*3060*/  @P3 IMAD.X R247, R102, 0x1, R83, P0 ;  /* 0x0000000166f73824 */ /* 0x000fe200000e0653 */
[----:B------:R-:W-:Y:S02]  /*3070*/  @P3 IADD3 R34, P0, R67, UR58, RZ ;  /* 0x0000003a43223c10 */ /* 0x000fe4000ff1e0ff */
[----:B------:R-:W-:Y:S02]  /*3080*/  ISETP.GE.AND P2, PT, R152, R0, !P1 ;  /* 0x000000009800720c */ /* 0x000fe40004f46270 */
[----:B------:R-:W-:Y:S02]  /*3090*/  @P3 IADD3.X R35, R66, UR39, RZ, P0, !PT ;  /* 0x0000002742233c10 */ /* 0x000fe400087fe4ff */
[----:B------:R-:W-:Y:S02]  /*30a0*/  @P5 IADD3 R32, P0, R103, R85, RZ ;  /* 0x0000005567205210 */ /* 0x000fe40007f1e0ff */
[----:B------:R-:W-:Y:S02]  /*30b0*/  LOP3.LUT R236, R236, 0xffffffbf, RZ, 0xc0, !PT ;  /* 0xffffffbfecec7812 */ /* 0x000fe400078ec0ff */
[----:B------:R-:W-:Y:S01]  /*30c0*/  P2R R20, PR, RZ, 0x4 ;  /* 0x00000004ff147803 */ /* 0x000fe20000000000 */
[----:B------:R-:W-:Y:S01]  /*30d0*/  @P5 IMAD.X R33, R102, 0x1, R84, P0 ;  /* 0x0000000166215824 */ /* 0x000fe200000e0654 */
[-C--:B------:R-:W-:Y:S01]  /*30e0*/  @P5 IADD3 R244, P0, R87, R67.reuse, RZ ;  /* 0x0000004357f45210 */ /* 0x080fe20007f1e0ff */
[----:B-1----:R-:W-:Y:S01]  /*30f0*/  IMAD.MOV.U32 R4, RZ, RZ, R103 ;  /* 0x000000ffff047224 */ /* 0x002fe200078e0067 */
[----:B------:R-:W-:Y:S03]  /*3100*/  @P5 LOP3.LUT R236, R236, 0x40, RZ, 0xfc, !PT ;  /* 0x00000040ecec5812 */ /* 0x000fe600078efcff */
[----:B------:R-:W-:Y:S01]  /*3110*/  @P5 IMAD.X R245, R86, 0x1, R66, P0 ;  /* 0x0000000156f55824 */ /* 0x000fe200000e0642 */
[----:B------:R-:W-:Y:S02]  /*3120*/  @P2 IADD3 R22, P0, R103, R182, RZ ;  /* 0x000000b667162210 */ /* 0x000fe40007f1e0ff */
[----:B------:R-:W-:Y:S03]  /*3130*/  LOP3.LUT R236, R236, 0xfffffdff, RZ, 0xc0, !PT ;  /* 0xfffffdffecec7812 */ /* 0x000fe600078ec0ff */
[----:B------:R-:W-:Y:S01]  /*3140*/  @P2 IMAD.X R23, R102, 0x1, R88, P0 ;  /* 0x0000000166172824 */ /* 0x000fe200000e0658 */
[----:B------:R-:W-:Y:S04]  /*3150*/  @P2 IADD3 R232, P0, R67, UR56, RZ ;  /* 0x0000003843e82c10 */ /* 0x000fe8000ff1e0ff */
[----:B------:R-:W-:Y:S02]  /*3160*/  @P2 IADD3.X R233, R66, UR38, RZ, P0, !PT ;  /* 0x0000002642e92c10 */ /* 0x000fe400087fe4ff */
[C---:B------:R-:W-:Y:S04]  /*3170*/  ISETP.GE.AND P0, PT, R151.reuse, R2, PT ;  /* 0x000000029700720c */ /* 0x040fe80003f06270 */
[----:B------:R-:W-:Y:S11]  /*3180*/  ISETP.GE.AND P5, PT, R151, R0, !P0 ;  /* 0x000000009700720c */ /* 0x000ff600047a6270 */
[----:B------:R-:W-:Y:S02]  /*3190*/  @!UPT UIADD3 URZ, URZ, URZ, URZ ;  /* 0x0000003f3f3ff290 */ /* 0x000fe4000fffe03f */
[----:B------:R-:W-:Y:S05]  /*31a0*/  @P5 IADD3 R230, P0, R103, R180, RZ ;  /* 0x000000b467e65210 */ /* 0x000fea0007f1e0ff */
        /* <DEDUP_REMOVED lines=13> */
[----:B------:R-:W-:Y:S02]  /*3280*/  @P1 IADD3 R222, P0, R103, R92, RZ ;  /* 0x0000005c67de1210 */ /* 0x000fe40007f1e0ff */
[----:B------:R-:W-:Y:S03]  /*3290*/  @P1 LOP3.LUT R236, R236, 0x200, RZ, 0xfc, !PT ;  /* 0x00000200ecec1812 */ /* 0x000fe600078efcff */
[----:B------:R-:W-:Y:S01]  /*32a0*/  @P1 IMAD.X R223, R102, 0x1, R91, P0 ;  /* 0x0000000166df1824 */ /* 0x000fe200000e065b */
[----:B------:R-:W-:Y:S02]  /*32b0*/  @P1 IADD3 R220, P0, R94, R67, RZ ;  /* 0x000000435edc1210 */ /* 0x000fe40007f1e0ff */
[----:B------:R-:W-:Y:S03]  /*32c0*/  LOP3.LUT R236, R236, 0xfffffffd, RZ, 0xc0, !PT ;  /* 0xfffffffdecec7812 */ /* 0x000fe600078ec0ff */
[----:B------:R-:W-:Y:S01]  /*32d0*/  @P1 IMAD.X R221, R93, 0x1, R66, P0 ;  /* 0x000000015ddd1824 */ /* 0x000fe200000e0642 */
[C---:B------:R-:W-:Y:S04]  /*32e0*/  ISETP.GE.AND P0, PT, R148.reuse, R2, PT ;  /* 0x000000029400720c */ /* 0x040fe80003f06270 */
[----:B------:R-:W-:Y:S11]  /*32f0*/  ISETP.GE.AND P1, PT, R148, R0, !P0 ;  /* 0x000000009400720c */ /* 0x000ff60004726270 */
[----:B------:R-:W-:Y:S02]  /*3300*/  @!UPT UIADD3 URZ, URZ, URZ, URZ ;  /* 0x0000003f3f3ff290 */ /* 0x000fe4000fffe03f */
[----:B------:R-:W-:Y:S02]  /*3310*/  @P1 IADD3 R218, P0, R103, R176, RZ ;  /* 0x000000b067da1210 */ /* 0x000fe40007f1e0ff */
[----:B------:R-:W-:Y:S03]  /*3320*/  @P1 LOP3.LUT R236, R236, 0x2, RZ, 0xfc, !PT ;  /* 0x00000002ecec1812 */ /* 0x000fe600078efcff */
[----:B------:R-:W-:Y:S01]  /*3330*/  @P1 IMAD.X R219, R102, 0x1, R95, P0 ;  /* 0x0000000166db1824 */ /* 0x000fe200000e065f */
[----:B------:R-:W-:Y:S02]  /*3340*/  @P1 IADD3 R216, P0, R67, UR50, RZ ;  /* 0x0000003243d81c10 */ /* 0x000fe4000ff1e0ff */
[----:B------:R-:W-:Y:S02]  /*3350*/  LOP3.LUT R236, R236, 0xfffffffb, RZ, 0xc0, !PT ;  /* 0xfffffffbecec7812 */ /* 0x000fe400078ec0ff */
[----:B------:R-:W-:Y:S02]  /*3360*/  @P1 IADD3.X R217, R66, UR35, RZ, P0, !PT ;  /* 0x0000002342d91c10 */ /* 0x000fe400087fe4ff */
        /* <DEDUP_REMOVED lines=43> */
[----:B------:R-:W-:Y:S02]  /*3620*/  LOP3.LUT P3, RZ, R236, 0x1, RZ, 0xc0, !PT ;  /* 0x00000001ecff7812 */ /* 0x000fe4000786c0ff */
[----:B------:R-:W-:Y:S02]  /*3630*/  @P1 IADD3.X R197, R66, UR30, RZ, P0, !PT ;  /* 0x0000001e42c51c10 */ /* 0x000fe400087fe4ff */
[----:B------:R-:W-:Y:S02]  /*3640*/  ISETP.GE.AND P0, PT, R142, R2, PT ;  /* 0x000000028e00720c */ /* 0x000fe40003f06270 */
[----:B------:R-:W-:Y:S02]  /*3650*/  LOP3.LUT P2, RZ, R236, 0x40, RZ, 0xc0, !PT ;  /* 0x00000040ecff7812 */ /* 0x000fe4000784c0ff */
[----:B------:R-:W-:Y:S02]  /*3660*/  ISETP.GE.AND P1, PT, R142, R0, !P0 ;  /* 0x000000008e00720c */ /* 0x000fe40004726270 */
[----:B------:R-:W-:Y:S11]  /*3670*/  LOP3.LUT R236, R236, 0xfffffeff, RZ, 0xc0, !PT ;  /* 0xfffffeffecec7812 */ /* 0x000ff600078ec0ff */
[----:B------:R-:W-:Y:S02]  /*3680*/  @P1 IADD3 R194, P0, R103, R162, RZ ;  /* 0x000000a267c21210 */ /* 0x000fe40007f1e0ff */
[----:B------:R-:W-:Y:S03]  /*3690*/  @P1 LOP3.LUT R236, R236, 0x100, RZ, 0xfc, !PT ;  /* 0x00000100ecec1812 */ /* 0x000fe600078efcff */
[----:B------:R-:W-:Y:S01]  /*36a0*/  @P1 IMAD.X R195, R102, 0x1, R101, P0 ;  /* 0x0000000166c31824 */ /* 0x000fe200000e0665 */
[----:B--2---:R-:W-:Y:S01]  /*36b0*/  @P1 IADD3 R30, P0, R67, UR8, RZ ;  /* 0x00000008431e1c10 */ /* 0x004fe2000ff1e0ff */
[----:B------:R1:W2:Y:S03]  /*36c0*/  R2UR UR8, R3 ;  /* 0x00000000030873c2 */ /* 0x0002a600000e0000 */
[----:B------:R-:W-:Y:S02]  /*36d0*/  @P1 IADD3.X R31, R66, UR61, RZ, P0, !PT ;  /* 0x0000003d421f1c10 */ /* 0x000fe400087fe4ff */
[C---:B------:R-:W-:Y:S04]  /*36e0*/  LEA R103, P0, R62.reuse, R4, 0x1 ;  /* 0x000000043e677211 */ /* 0x040fe800078008ff */
[----:B------:R-:W-:Y:S02]  /*36f0*/  LEA.HI.X.SX32 R102, R62, R5, 0x1, P0 ;  /* 0x000000053e667211 */ /* 0x000fe400000f0eff */
[C---:B------:R-:W-:Y:S04]  /*3700*/  ISETP.GE.AND P0, PT, R156.reuse, R2, PT ;  /* 0x000000029c00720c */ /* 0x040fe80003f06270 */
[----:B------:R-:W-:Y:S02]  /*3710*/  ISETP.GE.AND P1, PT, R156, R0, !P0 ;  /* 0x000000009c00720c */ /* 0x000fe40004726270 */
[C---:B------:R-:W-:Y:S04]  /*3720*/  LOP3.LUT P0, RZ, R236.reuse, 0x100, RZ, 0xc0, !PT ;  /* 0x00000100ecff7812 */ /* 0x040fe8000780c0ff */
[----:B------:R-:W-:Y:S02]  /*3730*/  P2R R0, PR, RZ, 0x1 ;  /* 0x00000001ff007803 */ /* 0x000fe40000000000 */
[C---:B------:R-:W-:Y:S04]  /*3740*/  LOP3.LUT P0, RZ, R236.reuse, 0x80, RZ, 0xc0, !PT ;  /* 0x00000080ecff7812 */ /* 0x040fe8000780c0ff */
[----:B------:R-:W-:Y:S01]  /*3750*/  P2R R2, PR, RZ, 0x1 ;  /* 0x00000001ff027803 */ /* 0x000fe20000000000 */
[----:B------:R2:W3:Y:S01]  /*3760*/  @P1 LDG.E.128 R16, [R4.64] ;  /* 0x0000000604101981 */ /* 0x0004e2000c1e1d00 */
[C---:B------:R-:W-:Y:S04]  /*3770*/  LOP3.LUT P0, RZ, R236.reuse, 0x20, RZ, 0xc0, !PT ;  /* 0x00000020ecff7812 */ /* 0x040fe8000780c0ff */
[----:B-1----:R-:W-:Y:S02]  /*3780*/  P2R R3, PR, RZ, 0x1 ;  /* 0x00000001ff037803 */ /* 0x002fe40000000000 */
[C---:B------:R-:W-:Y:S04]  /*3790*/  LOP3.LUT P0, RZ, R236.reuse, 0x10, RZ, 0xc0, !PT ;  /* 0x00000010ecff7812 */ /* 0x040fe8000780c0ff */
[----:B------:R-:W-:Y:S02]  /*37a0*/  P2R R8, PR, RZ, 0x1 ;  /* 0x00000001ff087803 */ /* 0x000fe40000000000 */
[C---:B------:R-:W-:Y:S04]  /*37b0*/  LOP3.LUT P0, RZ, R236.reuse, 0x8, RZ, 0xc0, !PT ;  /* 0x00000008ecff7812 */ /* 0x040fe8000780c0ff */
[----:B------:R-:W-:Y:S02]  /*37c0*/  P2R R24, PR, RZ, 0x1 ;  /* 0x00000001ff187803 */ /* 0x000fe40000000000 */
[C---:B------:R-:W-:Y:S04]  /*37d0*/  LOP3.LUT P0, RZ, R236.reuse, 0x4, RZ, 0xc0, !PT ;  /* 0x00000004ecff7812 */ /* 0x040fe8000780c0ff */
[----:B------:R-:W-:Y:S01]  /*37e0*/  P2R R25, PR, RZ, 0x1 ;  /* 0x00000001ff197803 */ /* 0x000fe20000000000 */
[----:B--2---:R-:W-:Y:S01]  /*37f0*/  @P1 IMAD.MOV.U32 R4, RZ, RZ, R67 ;  /* 0x000000ffff041224 */ /* 0x004fe200078e0043 */
[C---:B------:R-:W-:Y:S01]  /*3800*/  LOP3.LUT P0, RZ, R236.reuse, 0x2, RZ, 0xc0, !PT ;  /* 0x00000002ecff7812 */ /* 0x040fe2000780c0ff */
[----:B------:R-:W-:Y:S03]  /*3810*/  @P1 IMAD.MOV.U32 R5, RZ, RZ, R66 ;  /* 0x000000ffff051224 */ /* 0x000fe600078e0042 */
[----:B------:R-:W-:Y:S02]  /*3820*/  P2R R26, PR, RZ, 0x1 ;  /* 0x00000001ff1a7803 */ /* 0x000fe40000000000 */
[----:B------:R-:W-:Y:S01]  /*3830*/  LOP3.LUT P0, RZ, R236, 0x200, RZ, 0xc0, !PT ;  /* 0x00000200ecff7812 */ /* 0x000fe2000780c0ff */
[----:B---3--:R1:W-:Y:S04]  /*3840*/  @P1 STG.E.128 [R4.64], R16 ;  /* 0x0000001004001986 */ /* 0x0083e8000c101d06 */
[----:B-1----:R-:W2:Y:S01]  /*3850*/  @P4 LDG.E.128 R4, [R6.64] ;  /* 0x0000000606044981 */ /* 0x002ea2000c1e1d00 */
[----:B------:R-:W-:Y:S02]  /*3860*/  IMAD.MOV.U32 R18, RZ, RZ, R14 ;  /* 0x000000ffff127224 */ /* 0x000fe400078e000e */
[----:B------:R-:W-:Y:S02]  /*3870*/  IMAD.MOV.U32 R19, RZ, RZ, R15 ;  /* 0x000000ffff137224 */ /* 0x000fe400078e000f */
[----:B------:R1:W5:Y:S04]  /*3880*/  LDL.LU.64 R14, [R1+0x10] ;  /* 0x00001000010e7983 */ /* 0x0003680000300a00 */
[----:B--2---:R2:W-:Y:S04]  /*3890*/  @P4 STG.E.128 [R18.64], R4 ;  /* 0x0000000412004986 */ /* 0x0045e8000c101d06 */
[----:B--2---:R-:W2:Y:S04]  /*38a0*/  @P3 LDG.E.128 R4, [R250.64] ;  /* 0x00000006fa043981 */ /* 0x004ea8000c1e1d00 */
[----:B--2---:R2:W-:Y:S01]  /*38b0*/  @P3 STG.E.128 [R248.64], R4 ;  /* 0x00000004f8003986 */ /* 0x0045e2000c101d06 */
[----:B------:R-:W-:Y:S11]  /*38c0*/  ISETP.NE.AND P3, PT, R21, RZ, PT ;  /* 0x000000ff1500720c */ /* 0x000ff60003f65270 */
[----:B------:R-:W-:Y:S02]  /*38d0*/  @!UPT UIADD3 URZ, URZ, URZ, URZ ;  /* 0x0000003f3f3ff290 */ /* 0x000fe4000fffe03f */
[----:B--2---:R-:W2:Y:S04]  /*38e0*/  @P3 LDG.E.128 R4, [R246.64] ;  /* 0x00000006f6043981 */ /* 0x004ea8000c1e1d00 */
[----:B--2---:R2:W-:Y:S04]  /*38f0*/  @P3 STG.E.128 [R34.64], R4 ;  /* 0x0000000422003986 */ /* 0x0045e8000c101d06 */
[----:B--2---:R-:W2:Y:S04]  /*3900*/  @P2 LDG.E.128 R32, [R32.64] ;  /* 0x0000000620202981 */ /* 0x004ea8000c1e1d00 */
[----:B--2---:R-:W-:Y:S01]  /*3910*/  @P2 STG.E.128 [R244.64], R32 ;  /* 0x00000020f4002986 */ /* 0x004fe2000c101d06 */
[----:B------:R-:W-:Y:S11]  /*3920*/  ISETP.NE.AND P2, PT, R20, RZ, PT ;  /* 0x000000ff1400720c */ /* 0x000ff60003f45270 */
[----:B------:R-:W-:Y:S02]  /*3930*/  @!UPT UIADD3 URZ, URZ, URZ, URZ ;  /* 0x0000003f3f3ff290 */ /* 0x000fe4000fffe03f */
[----:B------:R-:W2:Y:S04]  /*3940*/  @P2 LDG.E.128 R20, [R22.64] ;  /* 0x0000000616142981 */ /* 0x000ea8000c1e1d00 */
[----:B--2---:R-:W-:Y:S04]  /*3950*/  @P2 STG.E.128 [R232.64], R20 ;  /* 0x00000014e8002986 */ /* 0x004fe8000c101d06 */
[----:B------:R-:W2:Y:S04]  /*3960*/  @P5 LDG.E.128 R16, [R230.64] ;  /* 0x00000006e6105981 */ /* 0x000ea8000c1e1d00 */
[----:B--2---:R-:W-:Y:S04]  /*3970*/  @P5 STG.E.128 [R228.64], R16 ;  /* 0x00000010e4005986 */ /* 0x004fe8000c101d06 */
[----:B------:R-:W2:Y:S04]  /*3980*/  @P6 LDG.E.128 R4, [R226.64] ;  /* 0x00000006e2046981 */ /* 0x000ea8000c1e1d00 */
[----:B--2---:R2:W-:Y:S04]  /*3990*/  @P6 STG.E.128 [R224.64], R4 ;  /* 0x00000004e0006986 */ /* 0x0045e8000c101d06 */
[----:B--2---:R-:W2:Y:S04]  /*39a0*/  @P0 LDG.E.128 R4, [R222.64] ;  /* 0x00000006de040981 */ /* 0x004ea8000c1e1d00 */
[----:B--2---:R2:W-:Y:S01]  /*39b0*/  @P0 STG.E.128 [R220.64], R4 ;  /* 0x00000004dc000986 */ /* 0x0045e2000c101d06 */
[----:B------:R-:W-:Y:S11]  /*39c0*/  ISETP.NE.AND P0, PT, R26, RZ, PT ;  /* 0x000000ff1a00720c */ /* 0x000ff60003f05270 */
[----:B------:R-:W-:Y:S02]  /*39d0*/  @!UPT UIADD3 URZ, URZ, URZ, URZ ;  /* 0x0000003f3f3ff290 */ /* 0x000fe4000fffe03f */
[----:B--2---:R-:W2:Y:S04]  /*39e0*/  @P0 LDG.E.128 R4, [R218.64] ;  /* 0x00000006da040981 */ /* 0x004ea8000c1e1d00 */
[----:B--2---:R2:W-:Y:S01]  /*39f0*/  @P0 STG.E.128 [R216.64], R4 ;  /* 0x00000004d8000986 */ /* 0x0045e2000c101d06 */
[----:B------:R-:W-:Y:S11]  /*3a00*/  ISETP.NE.AND P0, PT, R25, RZ, PT ;  /* 0x000000ff1900720c */ /* 0x000ff60003f05270 */
[----:B------:R-:W-:Y:S02]  /*3a10*/  @!UPT UIADD3 URZ, URZ, URZ, URZ ;  /* 0x0000003f3f3ff290 */ /* 0x000fe4000fffe03f */
[----:B------:R-:W3:Y:S04]  /*3a20*/  @P0 LDG.E.128 R32, [R214.64] ;  /* 0x00000006d6200981 */ /* 0x000ee8000c1e1d00 */
[----:B---3--:R-:W-:Y:S01]  /*3a30*/  @P0 STG.E.128 [R212.64], R32 ;  /* 0x00000020d4000986 */ /* 0x008fe2000c101d06 */
        /* <DEDUP_REMOVED lines=20> */
[----:B------:R-:W-:Y:S11]  /*3b80*/  ISETP.NE.AND P0, PT, RZ, UR4, PT ;  /* 0x00000004ff007c0c */ /* 0x000ff6000bf05270 */
[----:B------:R-:W-:Y:S02]  /*3b90*/  @!UPT UIADD3 URZ, URZ, URZ, URZ ;  /* 0x0000003f3f3ff290 */ /* 0x000fe4000fffe03f */
[----:B----4-:R-:W-:-:S05]  /*3ba0*/  @!P0 BRA `(.L_x_2539) ;  /* 0x0000acd000008947 */ /* 0x010fca0003800000 */
[----:B------:R-:W-:Y:S11]  /*3bb0*/  ISETP.NE.AND P0, PT, RZ, UR60, PT ;  /* 0x0000003cff007c0c */ /* 0x000ff6000bf05270 */
[----:B------:R-:W-:Y:S02]  /*3bc0*/  @!UPT UIADD3 URZ, URZ, URZ, URZ ;  /* 0x0000003f3f3ff290 */ /* 0x000fe4000fffe03f */
[----:B------:R-:W-:-:S05]  /*3bd0*/  @!P0 BRA `(.L_x_2540) ;  /* 0x000043f000008947 */ /* 0x000fca0003800000 */
[----:B------:R-:W-:Y:S01]  /*3be0*/  BSSY B0, `(.L_x_2541) ;  /* 0x0000038000007945 */ /* 0x000fe20003800000 */
[----:B------:R-:W-:-:S05]  /*3bf0*/  @!P1 BRA `(.L_x_2542) ;  /* 0x0000036000009947 */ /* 0x000fca0003800000 */
[----:B------:R-:W-:Y:S02]  /*3c00*/  MOV R2, R105 ;  /* 0x0000006900027202 */ /* 0x000fe40000000f00 */
[----:B------:R-:W-:Y:S02]  /*3c10*/  MOV R3, R104 ;  /* 0x0000006800037202 */ /* 0x000fe40000000f00 */
[----:B-----5:R-:W-:Y:S02]  /*3c20*/  ISETP.GE.AND P0, PT, R14, UR4, PT ;  /* 0x000000040e007c0c */ /* 0x020fe4000bf06270 */
[----:B------:R-:W-:Y:S01]  /*3c30*/  MOV R65, R63 ;  /* 0x0000003f00417202 */ /* 0x000fe20000000f00 */
[----:B------:R2:W3:Y:S10]  /*3c40*/  LDG.E.128 R16, [R2.64] ;  /* 0x0000000602107981 */ /* 0x0004f4000c1e1d00 */
[----:B------:R-:W-:Y:S02]  /*3c50*/  @!P0 MOV R26, R28 ;  /* 0x0000001c001a8202 */ /* 0x000fe40000000f00 */
[----:B------:R-:W-:Y:S03]  /*3c60*/  @!P0 MOV R8, R10 ;  /* 0x0000000a00088202 */ /* 0x000fe60000000f00 */
[----:B-1----:R-:W4:Y:S06]  /*3c70*/  @!P0 LDG.E.64 R6, [R26.64] ;  /* 0x000000061a068981 */ /* 0x002f2c000c1e1b00 */
[----:B--2---:R1:W2:Y:S01]  /*3c80*/  @!P0 LDG.E.64 R2, [R8.64] ;  /* 0x0000000608028981 */ /* 0x0042a2000c1e1b00 */
[--C-:B----4-:R-:W-:Y:S01]  /*3c90*/  @!P0 HADD2.F32 R20, -RZ, R6.reuse.H0_H0 ;  /* 0x20000006ff148230 */ /* 0x110fe20000004100 */
[----:B---3--:R-:W-:Y:S01]  /*3ca0*/  @!P0 MOV R4, R16 ;  /* 0x0000001000048202 */ /* 0x008fe20000000f00 */
[----:B------:R-:W-:Y:S02]  /*3cb0*/  @!P0 HADD2.F32 R21, -RZ, R6.H1_H1 ;  /* 0x30000006ff158230 */ /* 0x000fe40000004100 */
[----:B------:R-:W-:Y:S02]  /*3cc0*/  @!P0 HADD2.F32 R22, -RZ, R7.H0_H0 ;  /* 0x20000007ff168230 */ /* 0x000fe40000004100 */
[--C-:B------:R-:W-:Y:S02]  /*3cd0*/  @!P0 HADD2.F32 R6, -RZ, R4.reuse.H0_H0 ;  /* 0x20000004ff068230 */ /* 0x100fe40000004100 */
[----:B-1----:R-:W-:Y:S02]  /*3ce0*/  @!P0 HADD2.F32 R8, -RZ, R4.H1_H1 ;  /* 0x30000004ff088230 */ /* 0x002fe40000004100 */
[--C-:B--2---:R-:W-:Y:S02]  /*3cf0*/  @!P0 HADD2.F32 R0, -RZ, R2.reuse.H0_H0 ;  /* 0x20000002ff008230 */ /* 0x104fe40000004100 */
[--C-:B------:R-:W-:Y:S02]  /*3d00*/  @!P0 HADD2.F32 R5, -RZ, R3.reuse.H0_H0 ;  /* 0x20000003ff058230 */ /* 0x100fe40000004100 */
[----:B------:R-:W-:Y:S01]  /*3d10*/  @!P0 HADD2.F32 R4, -RZ, R3.H1_H1 ;  /* 0x30000003ff048230 */ /* 0x000fe20000004100 */
[-C--:B------:R-:W-:Y:S01]  /*3d20*/  @!P0 FMUL.FTZ R25, R8, R0.reuse ;  /* 0x0000000008198220 */ /* 0x080fe20000410000 */
[----:B------:R-:W-:Y:S01]  /*3d30*/  @!P0 MOV R3, R17 ;  /* 0x0000001100038202 */ /* 0x000fe20000000f00 */
[C---:B------:R-:W-:Y:S01]  /*3d40*/  @!P0 FMUL.FTZ R0, R6.reuse, R0 ;  /* 0x0000000006008220 */ /* 0x040fe20000410000 */
[----:B------:R-:W-:Y:S01]  /*3d50*/  @!P0 HADD2.F32 R24, -RZ, R7.H1_H1 ;  /* 0x30000007ff188230 */ /* 0x000fe20000004100 */
[----:B------:R-:W-:Y:S01]  /*3d60*/  @!P0 FFMA.FTZ R25, R6, R20, -R25 ;  /* 0x0000001406198223 */ /* 0x000fe20000010819 */
[----:B------:R-:W-:Y:S01]  /*3d70*/  @!P0 MOV R7, R18 ;  /* 0x0000001200078202 */ /* 0x000fe20000000f00 */
[----:B------:R-:W-:Y:S01]  /*3d80*/  @!P0 FFMA.FTZ R0, R8, R20, R0 ;  /* 0x0000001408008223 */ /* 0x000fe20000010000 */
[--C-:B------:R-:W-:Y:S01]  /*3d90*/  @!P0 HADD2.F32 R8, -RZ, R3.reuse.H1_H1 ;  /* 0x30000003ff088230 */ /* 0x100fe20000004100 */
[----:B------:R-:W-:Y:S01]  /*3da0*/  @!P0 MOV R6, R19 ;  /* 0x0000001300068202 */ /* 0x000fe20000000f00 */
[----:B------:R-:W-:Y:S02]  /*3db0*/  @!P0 HADD2.F32 R2, -RZ, R2.H1_H1 ;  /* 0x30000002ff028230 */ /* 0x000fe40000004100 */
[----:B------:R-:W-:Y:S01]  /*3dc0*/  @!P0 HADD2.F32 R3, -RZ, R3.H0_H0 ;  /* 0x20000003ff038230 */ /* 0x000fe20000004100 */
[----:B------:R-:W-:Y:S01]  /*3dd0*/  @!P0 F2FP.PACK_AB R0, R0, R25 ;  /* 0x000000190000823e */ /* 0x000fe200000000ff */
[--C-:B------:R-:W-:Y:S01]  /*3de0*/  @!P0 HADD2.F32 R20, -RZ, R7.reuse.H1_H1 ;  /* 0x30000007ff148230 */ /* 0x100fe20000004100 */
[-C--:B------:R-:W-:Y:S01]  /*3df0*/  @!P0 FMUL.FTZ R26, R8, R2.reuse ;  /* 0x00000002081a8220 */ /* 0x080fe20000410000 */
[----:B------:R-:W-:Y:S01]  /*3e00*/  @!P0 HADD2.F32 R7, -RZ, R7.H0_H0 ;  /* 0x20000007ff078230 */ /* 0x000fe20000004100 */
[C---:B------:R-:W-:Y:S01]  /*3e10*/  @!P0 FMUL.FTZ R2, R3.reuse, R2 ;  /* 0x0000000203028220 */ /* 0x040fe20000410000 */
[--C-:B------:R-:W-:Y:S01]  /*3e20*/  @!P0 HADD2.F32 R23, -RZ, R6.reuse.H1_H1 ;  /* 0x30000006ff178230 */ /* 0x100fe20000004100 */
[----:B------:R-:W-:Y:S01]  /*3e30*/  @!P0 FFMA.FTZ R26, R3, R21, -R26 ;  /* 0x00000015031a8223 */ /* 0x000fe2000001081a */
[----:B------:R-:W-:Y:S01]  /*3e40*/  @!P0 HADD2.F32 R6, -RZ, R6.H0_H0 ;  /* 0x20000006ff068230 */ /* 0x000fe20000004100 */
[-C--:B------:R-:W-:Y:S01]  /*3e50*/  @!P0 FMUL.FTZ R3, R7, R5.reuse ;  /* 0x0000000507038220 */ /* 0x080fe20000410000 */
[----:B------:R-:W-:Y:S01]  /*3e60*/  @!P0 MOV R16, R0 ;  /* 0x0000000000108202 */ /* 0x000fe20000000f00 */
[----:B------:R-:W-:Y:S02]  /*3e70*/  @!P0 FMUL.FTZ R30, R20, R5 ;  /* 0x00000005141e8220 */ /* 0x000fe40000410000 */
[-C--:B------:R-:W-:Y:S02]  /*3e80*/  @!P0 FMUL.FTZ R29, R23, R4.reuse ;  /* 0x00000004171d8220 */ /* 0x080fe40000410000 */
[----:B------:R-:W-:Y:S02]  /*3e90*/  @!P0 FFMA.FTZ R2, R8, R21, R2 ;  /* 0x0000001508028223 */ /* 0x000fe40000010002 */
[----:B------:R-:W-:Y:S02]  /*3ea0*/  @!P0 FMUL.FTZ R4, R6, R4 ;  /* 0x0000000406048220 */ /* 0x000fe40000410000 */
[----:B------:R-:W-:Y:S01]  /*3eb0*/  @!P0 FFMA.FTZ R3, R20, R22, R3 ;  /* 0x0000001614038223 */ /* 0x000fe20000010003 */
[----:B------:R-:W-:Y:S01]  /*3ec0*/  @!P0 F2FP.PACK_AB R2, R2, R26 ;  /* 0x0000001a0202823e */ /* 0x000fe200000000ff */
[----:B------:R-:W-:Y:S02]  /*3ed0*/  @!P0 FFMA.FTZ R7, R7, R22, -R30 ;  /* 0x0000001607078223 */ /* 0x000fe4000001081e */
[----:B------:R-:W-:Y:S01]  /*3ee0*/  @!P0 FFMA.FTZ R29, R6, R24, -R29 ;  /* 0x00000018061d8223 */ /* 0x000fe2000001081d */
[----:B------:R-:W-:Y:S01]  /*3ef0*/  @!P0 MOV R17, R2 ;  /* 0x0000000200118202 */ /* 0x000fe20000000f00 */
[----:B------:R-:W-:Y:S01]  /*3f00*/  @!P0 FFMA.FTZ R4, R23, R24, R4 ;  /* 0x0000001817048223 */ /* 0x000fe20000010004 */
[----:B------:R-:W-:Y:S04]  /*3f10*/  @!P0 F2FP.PACK_AB R3, R3, R7 ;  /* 0x000000070303823e */ /* 0x000fe800000000ff */
[----:B------:R-:W-:Y:S02]  /*3f20*/  @!P0 F2FP.PACK_AB R4, R4, R29 ;  /* 0x0000001d0404823e */ /* 0x000fe400000000ff */
[----:B------:R-:W-:Y:S02]  /*3f30*/  @!P0 MOV R18, R3 ;  /* 0x0000000300128202 */ /* 0x000fe40000000f00 */
[----:B------:R-:W-:Y:S05]  /*3f40*/  @!P0 MOV R19, R4 ;  /* 0x0000000400138202 */ /* 0x000fea0000000f00 */
[----:B------:R1:W-:Y:S02]  /*3f50*/  STG.E.128 [R64.64], R16 ;  /* 0x0000001040007986 */ /* 0x0003e4000c101d06 */
.L_x_2542:
[----:B------:R-:W-:Y:S05]  /*3f60*/  BSYNC B0 ;  /* 0x0000000000007941 */ /* 0x000fea0003800000 */
.L_x_2541:
[----:B------:R-:W-:Y:S01]  /*3f70*/  BSSY B0, `(.L_x_2543) ;  /* 0x000003e000007945 */ /* 0x000fe20003800000 */
[----:B------:R-:W-:-:S05]  /*3f80*/  @!P4 BRA `(.L_x_2544) ;  /* 0x000003c00000c947 */ /* 0x000fca0003800000 */
[C---:B-1----:R-:W-:Y:S04]  /*3f90*/  LEA R16, P0, R111.reuse, R105, 0x1 ;  /* 0x000000696f107211 */ /* 0x042fe800078008ff */
[----:B------:R-:W-:Y:S02]  /*3fa0*/  LEA.HI.X R17, R111, R104, R110, 0x1, P0 ;  /* 0x000000686f117211 */ /* 0x000fe400000f0c6e */
[C---:B------:R-:W-:Y:S04]  /*3fb0*/  LEA R32, P0, R47.reuse, R64, 0x1 ;  /* 0x000000402f207211 */ /* 0x040fe800078008ff */
[----:B------:R-:W-:Y:S01]  /*3fc0*/  LEA.HI.X R33, R47, R63, R46, 0x1, P0 ;  /* 0x0000003f2f217211 */ /* 0x000fe200000f0c2e */
[----:B------:R-:W2:Y:S01]  /*3fd0*/  LDG.E.128 R16, [R16.64] ;  /* 0x0000000610107981 */ /* 0x000ea2000c1e1d00 */
[----:B-----5:R-:W-:Y:S11]  /*3fe0*/  ISETP.GE.AND P0, PT, R14, UR4, PT ;  /* 0x000000040e007c0c */ /* 0x020ff6000bf06270 */
[----:B------:R-:W-:Y:S02]  /*3ff0*/  @!UPT UIADD3 URZ, URZ, URZ, URZ ;  /* 0x0000003f3f3ff290 */ /* 0x000fe4000fffe03f */
[C---:B------:R-:W-:Y:S02]  /*4000*/  @!P0 SHF.L.U32 R2, R141.reuse, 0x1, RZ ;  /* 0x000000018d028819 */ /* 0x040fe400000006ff */
[----:B------:R-:W-:Y:S02]  /*4010*/  @!P0 SHF.L.U64.HI R0, R141, 0x1, R126 ;  /* 0x000000018d008819 */ /* 0x000fe4000001027e */
[----:B------:R-:W-:Y:S04]  /*4020*/  @!P0 IADD3 R6, P1, R2, R28, RZ ;  /* 0x0000001c02068210 */ /* 0x000fe80007f3e0ff */
[----:B------:R-:W-:Y:S02]  /*4030*/  @!P0 IADD3.X R7, R0, R27, RZ, P1, !PT ;  /* 0x0000001b00078210 */ /* 0x000fe40000ffe4ff */
[----:B------:R-:W-:Y:S04]  /*4040*/  @!P0 IADD3 R2, P1, R2, R10, RZ ;  /* 0x0000000a02028210 */ /* 0x000fe80007f3e0ff */
[----:B------:R-:W3:Y:S01]  /*4050*/  @!P0 LDG.E.64 R6, [R6.64] ;  /* 0x0000000606068981 */ /* 0x000ee2000c1e1b00 */
[----:B------:R-:W-:Y:S06]  /*4060*/  @!P0 IMAD.X R3, R0, 0x1, R9, P1 ;  /* 0x0000000100038824 */ /* 0x000fec00008e0609 */
[----:B------:R-:W4:Y:S02]  /*4070*/  @!P0 LDG.E.64 R2, [R2.64] ;  /* 0x0000000602028981 */ /* 0x000f24000c1e1b00 */
[----:B----4-:R-:W-:Y:S01]  /*4080*/  @!P0 HADD2.F32 R0, -RZ, R2.H0_H0 ;  /* 0x20000002ff008230 */ /* 0x010fe20000004100 */
[----:B--2---:R-:W-:Y:S01]  /*4090*/  @!P0 MOV R4, R16 ;  /* 0x0000001000048202 */ /* 0x004fe20000000f00 */
[--C-:B---3--:R-:W-:Y:S02]  /*40a0*/  @!P0 HADD2.F32 R20, -RZ, R6.reuse.H0_H0 ;  /* 0x20000006ff148230 */ /* 0x108fe40000004100 */
[----:B------:R-:W-:Y:S02]  /*40b0*/  @!P0 HADD2.F32 R21, -RZ, R6.H1_H1 ;  /* 0x30000006ff158230 */ /* 0x000fe40000004100 */
[--C-:B------:R-:W-:Y:S02]  /*40c0*/  @!P0 HADD2.F32 R6, -RZ, R4.reuse.H0_H0 ;  /* 0x20000004ff068230 */ /* 0x100fe40000004100 */
[----:B------:R-:W-:Y:S02]  /*40d0*/  @!P0 HADD2.F32 R8, -RZ, R4.H1_H1 ;  /* 0x30000004ff088230 */ /* 0x000fe40000004100 */
[--C-:B------:R-:W-:Y:S02]  /*40e0*/  @!P0 HADD2.F32 R5, -RZ, R3.reuse.H0_H0 ;  /* 0x20000003ff058230 */ /* 0x100fe40000004100 */
[----:B------:R-:W-:Y:S01]  /*40f0*/  @!P0 HADD2.F32 R4, -RZ, R3.H1_H1 ;  /* 0x30000003ff048230 */ /* 0x000fe20000004100 */
[-C--:B------:R-:W-:Y:S01]  /*4100*/  @!P0 FMUL.FTZ R25, R8, R0.reuse ;  /* 0x0000000008198220 */ /* 0x080fe20000410000 */
[----:B------:R-:W-:Y:S01]  /*4110*/  @!P0 MOV R3, R17 ;  /* 0x0000001100038202 */ /* 0x000fe20000000f00 */
[C---:B------:R-:W-:Y:S01]  /*4120*/  @!P0 FMUL.FTZ R0, R6.reuse, R0 ;  /* 0x0000000006008220 */ /* 0x040fe20000410000 */
[--C-:B------:R-:W-:Y:S01]  /*4130*/  @!P0 HADD2.F32 R22, -RZ, R7.reuse.H0_H0 ;  /* 0x20000007ff168230 */ /* 0x100fe20000004100 */
[-C--:B------:R-:W-:Y:S01]  /*4140*/  @!P0 FFMA.FTZ R25, R6, R20.reuse, -R25 ;  /* 0x0000001406198223 */ /* 0x080fe20000010819 */
[----:B------:R-:W-:Y:S01]  /*4150*/  @!P0 HADD2.F32 R24, -RZ, R7.H1_H1 ;  /* 0x30000007ff188230 */ /* 0x000fe20000004100 */
[----:B------:R-:W-:Y:S01]  /*4160*/  @!P0 IMAD.MOV.U32 R7, RZ, RZ, R18 ;  /* 0x000000ffff078224 */ /* 0x000fe200078e0012 */
[----:B------:R-:W-:Y:S01]  /*4170*/  @!P0 MOV R6, R19 ;  /* 0x0000001300068202 */ /* 0x000fe20000000f00 */
[----:B------:R-:W-:Y:S01]  /*4180*/  @!P0 FFMA.FTZ R0, R8, R20, R0 ;  /* 0x0000001408008223 */ /* 0x000fe20000010000 */
[--C-:B------:R-:W-:Y:S02]  /*4190*/  @!P0 HADD2.F32 R8, -RZ, R3.reuse.H1_H1 ;  /* 0x30000003ff088230 */ /* 0x100fe40000004100 */
        /* <DEDUP_REMOVED lines=14> */
[----:B------:R-:W-:Y:S02]  /*4280*/  @!P0 FMUL.FTZ R4, R6, R4 ;  /* 0x0000000406048220 */ /* 0x000fe40000410000 */
[----:B------:R-:W-:Y:S02]  /*4290*/  @!P0 FFMA.FTZ R2, R8, R21, R2 ;  /* 0x0000001508028223 */ /* 0x000fe40000010002 */
[-C--:B------:R-:W-:Y:S02]  /*42a0*/  @!P0 FFMA.FTZ R3, R20, R22.reuse, R3 ;  /* 0x0000001614038223 */ /* 0x080fe40000010003 */
[----:B------:R-:W-:Y:S01]  /*42b0*/  @!P0 FFMA.FTZ R7, R7, R22, -R30 ;  /* 0x0000001607078223 */ /* 0x000fe2000001081e */
[----:B------:R-:W-:Y:S01]  /*42c0*/  @!P0 F2FP.PACK_AB R2, R2, R26 ;  /* 0x0000001a0202823e */ /* 0x000fe200000000ff */
[-C--:B------:R-:W-:Y:S02]  /*42d0*/  @!P0 FFMA.FTZ R29, R6, R24.reuse, -R29 ;  /* 0x00000018061d8223 */ /* 0x080fe4000001081d */
[----:B------:R-:W-:Y:S01]  /*42e0*/  @!P0 FFMA.FTZ R4, R23, R24, R4 ;  /* 0x0000001817048223 */ /* 0x000fe20000010004 */
[----:B------:R-:W-:Y:S01]  /*42f0*/  @!P0 F2FP.PACK_AB R3, R3, R7 ;  /* 0x000000070303823e */ /* 0x000fe200000000ff */
[----:B------:R-:W-:Y:S03]  /*4300*/  @!P0 IMAD.MOV.U32 R17, RZ, RZ, R2 ;  /* 0x000000ffff118224 */ /* 0x000fe600078e0002 */
[----:B------:R-:W-:Y:S02]  /*4310*/  @!P0 F2FP.PACK_AB R4, R4, R29 ;  /* 0x0000001d0404823e */ /* 0x000fe400000000ff */
[----:B------:R-:W-:Y:S02]  /*4320*/  @!P0 MOV R18, R3 ;  /* 0x0000000300128202 */ /* 0x000fe40000000f00 */
[----:B------:R-:W-:Y:S05]  /*4330*/  @!P0 MOV R19, R4 ;  /* 0x0000000400138202 */ /* 0x000fea0000000f00 */
[----:B------:R1:W-:Y:S02]  /*4340*/  STG.E.128 [R32.64], R16 ;  /* 0x0000001020007986 */ /* 0x0003e4000c101d06 */
.L_x_2544:
[----:B------:R-:W-:Y:S05]  /*4350*/  BSYNC B0 ;  /* 0x0000000000007941 */ /* 0x000fea0003800000 */
.L_x_2543:
[----:B------:R-:W-:Y:S01]  /*4360*/  LOP3.LUT P0, RZ, R236, 0x1, RZ, 0xc0, !PT ;  /* 0x00000001ecff7812 */ /* 0x000fe2000780c0ff */
[----:B------:R-:W-:Y:S01]  /*4370*/  @!UPT UIADD3 URZ, URZ, URZ, URZ ;  /* 0x0000003f3f3ff290 */ /* 0x000fe2000fffe03f */
[----:B------:R-:W-:Y:S11]  /*4380*/  BSSY B0, `(.L_x_2545) ;  /* 0x000003e000007945 */ /* 0x000ff60003800000 */
        /* <DEDUP_REMOVED lines=61> */
.L_x_2546:
[----:B------:R-:W-:Y:S05]  /*4760*/  BSYNC B0 ;  /* 0x0000000000007941 */ /* 0x000fea0003800000 */
.L_x_2545:
[----:B------:R-:W-:Y:S01]  /*4770*/  BSSY B0, `(.L_x_2547) ;  /* 0x0000043000007945 */ /* 0x000fe20003800000 */
[----:B------:R-:W-:-:S05]  /*4780*/  @!P3 BRA `(.L_x_2548) ;  /* 0x000004100000b947 */ /* 0x000fca0003800000 */
[----:B-1----:R-:W-:Y:S01]  /*4790*/  IMAD.MOV.U32 R4, RZ, RZ, R105 ;  /* 0x000000ffff047224 */ /* 0x002fe200078e0069 */
[----:B-----5:R-:W-:Y:S02]  /*47a0*/  ISETP.GE.AND P0, PT, R14, UR4, PT ;  /* 0x000000040e007c0c */ /* 0x020fe4000bf06270 */
[----:B------:R-:W-:Y:S02]  /*47b0*/  MOV R5, R104 ;  /* 0x0000006800057202 */ /* 0x000fe40000000f00 */
[----:B------:R-:W-:Y:S09]  /*47c0*/  MOV R65, R63 ;  /* 0x0000003f00417202 */ /* 0x000ff20000000f00 */
[C---:B------:R-:W-:Y:S02]  /*47d0*/  @!P0 SHF.L.U32 R2, R139.reuse, 0x1, RZ ;  /* 0x000000018b028819 */ /* 0x040fe400000006ff */
[----:B------:R-:W-:Y:S02]  /*47e0*/  @!P0 SHF.L.U64.HI R0, R139, 0x1, R124 ;  /* 0x000000018b008819 */ /* 0x000fe4000001027c */
[----:B------:R-:W-:Y:S04]  /*47f0*/  @!P0 IADD3 R6, P1, R2, R28, RZ ;  /* 0x0000001c02068210 */ /* 0x000fe80007f3e0ff */
[----:B------:R-:W-:Y:S02]  /*4800*/  @!P0 IADD3.X R7, R0, R27, RZ, P1, !PT ;  /* 0x0000001b00078210 */ /* 0x000fe40000ffe4ff */
[----:B------:R-:W-:Y:S04]  /*4810*/  @!P0 IADD3 R2, P1, R2, R10, RZ ;  /* 0x0000000a02028210 */ /* 0x000fe80007f3e0ff */
[----:B------:R-:W-:Y:S01]  /*4820*/  @!P0 IADD3.X R3, R0, R9, RZ, P1, !PT ;  /* 0x0000000900038210 */ /* 0x000fe20000ffe4ff */
[----:B------:R-:W2:Y:S01]  /*4830*/  @!P0 LDG.E.64 R6, [R6.64] ;  /* 0x0000000606068981 */ /* 0x000ea2000c1e1b00 */
[----:B------:R-:W-:Y:S05]  /*4840*/  MOV R0, c[0x0][0x288] ;  /* 0x0000a20000007a02 */ /* 0x000fea0000000f00 */
[----:B------:R-:W-:Y:S01]  /*4850*/  IMAD.WIDE.U32 R4, R0, 0x60, R4 ;  /* 0x0000006000047825 */ /* 0x000fe200078e0004 */
[----:B------:R-:W3:Y:S04]  /*4860*/  @!P0 LDG.E.64 R2, [R2.64] ;  /* 0x0000000602028981 */ /* 0x000ee8000c1e1b00 */
[----:B------:R-:W-:Y:S05]  /*4870*/  IADD3 R5, R5, UR28, RZ ;  /* 0x0000001c05057c10 */ /* 0x000fea000fffe0ff */
[----:B------:R-:W4:Y:S02]  /*4880*/  LDG.E.128 R16, [R4.64] ;  /* 0x0000000604107981 */ /* 0x000f24000c1e1d00 */
[----:B----4-:R-:W-:Y:S01]  /*4890*/  @!P0 MOV R4, R16 ;  /* 0x0000001000048202 */ /* 0x010fe20000000f00 */
[--C-:B--2---:R-:W-:Y:S02]  /*48a0*/  @!P0 HADD2.F32 R20, -RZ, R6.reuse.H0_H0 ;  /* 0x20000006ff148230 */ /* 0x104fe40000004100 */
[----:B------:R-:W-:Y:S02]  /*48b0*/  @!P0 HADD2.F32 R21, -RZ, R6.H1_H1 ;  /* 0x30000006ff158230 */ /* 0x000fe40000004100 */
[----:B------:R-:W-:Y:S02]  /*48c0*/  @!P0 HADD2.F32 R6, -RZ, R4.H0_H0 ;  /* 0x20000004ff068230 */ /* 0x000fe40000004100 */
[----:B---3--:R-:W-:Y:S02]  /*48d0*/  @!P0 HADD2.F32 R0, -RZ, R2.H0_H0 ;  /* 0x20000002ff008230 */ /* 0x008fe40000004100 */
        /* <DEDUP_REMOVED lines=20> */
[----:B------:R-:W-:Y:S01]  /*4a20*/  @!P0 MOV R16, R0 ;  /* 0x0000000000108202 */ /* 0x000fe20000000f00 */
[----:B------:R-:W-:Y:S01]  /*4a30*/  @!P0 FMUL.FTZ R30, R20, R5 ;  /* 0x00000005141e8220 */ /* 0x000fe20000410000 */
[----:B------:R-:W-:Y:S01]  /*4a40*/  MOV R0, 0x60 ;  /* 0x0000006000007802 */ /* 0x000fe20000000f00 */
[----:B------:R-:W-:Y:S01]  /*4a50*/  @!P0 FFMA.FTZ R26, R3, R21, -R26 ;  /* 0x00000015031a8223 */ /* 0x000fe2000001081a */
[--C-:B------:R-:W-:Y:S01]  /*4a60*/  @!P0 HADD2.F32 R23, -RZ, R6.reuse.H1_H1 ;  /* 0x30000006ff178230 */ /* 0x100fe20000004100 */
[C---:B------:R-:W-:Y:S01]  /*4a70*/  @!P0 FMUL.FTZ R3, R7.reuse, R5 ;  /* 0x0000000507038220 */ /* 0x040fe20000410000 */
[----:B------:R-:W-:Y:S01]  /*4a80*/  @!P0 HADD2.F32 R6, -RZ, R6.H0_H0 ;  /* 0x20000006ff068230 */ /* 0x000fe20000004100 */
[----:B------:R-:W-:Y:S02]  /*4a90*/  @!P0 FFMA.FTZ R2, R8, R21, R2 ;  /* 0x0000001508028223 */ /* 0x000fe40000010002 */
[-C--:B------:R-:W-:Y:S02]  /*4aa0*/  @!P0 FFMA.FTZ R7, R7, R22.reuse, -R30 ;  /* 0x0000001607078223 */ /* 0x080fe4000001081e */
[----:B------:R-:W-:Y:S01]  /*4ab0*/  @!P0 FFMA.FTZ R3, R20, R22, R3 ;  /* 0x0000001614038223 */ /* 0x000fe20000010003 */
[----:B------:R-:W-:Y:S01]  /*4ac0*/  @!P0 F2FP.PACK_AB R2, R2, R26 ;  /* 0x0000001a0202823e */ /* 0x000fe200000000ff */
[-C--:B------:R-:W-:Y:S02]  /*4ad0*/  @!P0 FMUL.FTZ R29, R23, R4.reuse ;  /* 0x00000004171d8220 */ /* 0x080fe40000410000 */
[C---:B------:R-:W-:Y:S01]  /*4ae0*/  @!P0 FMUL.FTZ R4, R6.reuse, R4 ;  /* 0x0000000406048220 */ /* 0x040fe20000410000 */
[----:B------:R-:W-:Y:S01]  /*4af0*/  @!P0 F2FP.PACK_AB R3, R3, R7 ;  /* 0x000000070303823e */ /* 0x000fe200000000ff */
[----:B------:R-:W-:Y:S01]  /*4b00*/  @!P0 FFMA.FTZ R29, R6, R24, -R29 ;  /* 0x00000018061d8223 */ /* 0x000fe2000001081d */
[----:B------:R-:W-:Y:S01]  /*4b10*/  @!P0 MOV R17, R2 ;  /* 0x0000000200118202 */ /* 0x000fe20000000f00 */
[----:B------:R-:W-:Y:S02]  /*4b20*/  @!P0 FFMA.FTZ R4, R23, R24, R4 ;  /* 0x0000001817048223 */ /* 0x000fe40000010004 */
[----:B------:R-:W-:Y:S02]  /*4b30*/  @!P0 IMAD.MOV.U32 R18, RZ, RZ, R3 ;  /* 0x000000ffff128224 */ /* 0x000fe400078e0003 */
[----:B------:R-:W-:Y:S01]  /*4b40*/  IMAD.WIDE.U32 R2, R0, c[0x0][0x198], R64 ;  /* 0x0000660000027a25 */ /* 0x000fe200078e0040 */
[----:B------:R-:W-:Y:S03]  /*4b50*/  @!P0 F2FP.PACK_AB R4, R4, R29 ;  /* 0x0000001d0404823e */ /* 0x000fe600000000ff */
[----:B------:R-:W-:Y:S01]  /*4b60*/  IMAD R0, R0, c[0x0][0x19c], RZ ;  /* 0x0000670000007a24 */ /* 0x000fe200078e02ff */
[----:B------:R-:W-:Y:S04]  /*4b70*/  @!P0 MOV R19, R4 ;  /* 0x0000000400138202 */ /* 0x000fe80000000f00 */
[----:B------:R-:W-:Y:S05]  /*4b80*/  IADD3 R3, R3, R0, RZ ;  /* 0x0000000003037210 */ /* 0x000fea0007ffe0ff */
[----:B------:R1:W-:Y:S02]  /*4b90*/  STG.E.128 [R2.64], R16 ;  /* 0x0000001002007986 */ /* 0x0003e4000c101d06 */
.L_x_2548:
[----:B------:R-:W-:Y:S05]  /*4ba0*/  BSYNC B0 ;  /* 0x0000000000007941 */ /* 0x000fea0003800000 */
.L_x_2547:
        /* <DEDUP_REMOVED lines=64> */
.L_x_2550:
[----:B------:R-:W-:Y:S05]  /*4fb0*/  BSYNC B0 ;  /* 0x0000000000007941 */ /* 0x000fea0003800000 */
.L_x_2549:
        /* <DEDUP_REMOVED lines=67> */
.L_x_2552:
[----:B------:R-:W-:Y:S05]  /*53f0*/  BSYNC B0 ;  /* 0x0000000000007941 */ /* 0x000fea0003800000 */
.L_x_2551:
        /* <DEDUP_REMOVED lines=67> */
.L_x_2554:
[----:B------:R-:W-:Y:S05]  /*5830*/  BSYNC B0 ;  /* 0x0000000000007941 */ /* 0x000fea0003800000 */
.L_x_2553:
        /* <DEDUP_REMOVED lines=67> */
.L_x_2556:
[----:B------:R-:W-:Y:S05]  /*5c70*/  BSYNC B0 ;  /* 0x0000000000007941 */ /* 0x000fea0003800000 */
.L_x_2555:
        /* <DEDUP_REMOVED lines=64> */
.L_x_2558:
[----:B------:R-:W-:Y:S05]  /*6080*/  BSYNC B0 ;  /* 0x0000000000007941 */ /* 0x000fea0003800000 */
.L_x_2557:
[----:B------:R-:W-:Y:S01]  /*6090*/  LOP3.LUT P0, RZ, R236, 0x2, RZ, 0xc0, !PT ;  /* 0x00000002ecff7812 */ /* 0x000fe2000780c0ff */
[----:B------:R-:W-:Y:S01]  /*60a0*/  @!UPT UIADD3 URZ, URZ, URZ, URZ ;  /* 0x0000003f3f3ff290 */ /* 0x000fe2000fffe03f */
[----:B------:R-:W-:Y:S11]  /*60b0*/  BSSY B0, `(.L_x_2559) ;  /* 0x0000043000007945 */ /* 0x000ff60003800000 */
        /* <DEDUP_REMOVED lines=66> */
.L_x_2560:
[----:B------:R-:W-:Y:S05]  /*64e0*/  BSYNC B0 ;  /* 0x0000000000007941 */ /* 0x000fea0003800000 */
.L_x_2559:
        /* <DEDUP_REMOVED lines=21> */
[----:B---3--:R-:W-:Y:S02]  /*6640*/  @!P0 HADD2.F32 R0, -RZ, R2.H0_H0 ;  /* 0x20000002ff008230 */ /* 0x008fe40000004100 */
[--C-:B--2---:R-:W-:Y:S02]  /*6650*/  @!P0 HADD2.F32 R23, -RZ, R7.reuse.H0_H0 ;  /* 0x20000007ff178230 */ /* 0x104fe40000004100 */
[----:B------:R-:W-:Y:S02]  /*6660*/  @!P0 HADD2.F32 R8, -RZ, R4.H1_H1 ;  /* 0x30000004ff088230 */ /* 0x000fe40000004100 */
[----:B------:R-:W-:Y:S01]  /*6670*/  @!P0 HADD2.F32 R24, -RZ, R7.H1_H1 ;  /* 0x30000007ff188230 */ /* 0x000fe20000004100 */
[----:B------:R-:W-:Y:S01]  /*6680*/  @!P0 MOV R7, R17 ;  /* 0x0000001100078202 */ /* 0x000fe20000000f00 */
[--C-:B------:R-:W-:Y:S01]  /*6690*/  @!P0 HADD2.F32 R20, -RZ, R6.reuse.H0_H0 ;  /* 0x20000006ff148230 */ /* 0x100fe20000004100 */
[-C--:B------:R-:W-:Y:S01]  /*66a0*/  @!P0 FMUL.FTZ R25, R8, R0.reuse ;  /* 0x0000000008198220 */ /* 0x080fe20000410000 */
[----:B------:R-:W-:Y:S02]  /*66b0*/  @!P0 HADD2.F32 R22, -RZ, R6.H1_H1 ;  /* 0x30000006ff168230 */ /* 0x000fe40000004100 */
[----:B------:R-:W-:Y:S02]  /*66c0*/  @!P0 HADD2.F32 R6, -RZ, R4.H0_H0 ;  /* 0x20000004ff068230 */ /* 0x000fe40000004100 */
[----:B------:R-:W-:Y:S02]  /*66d0*/  @!P0 HADD2.F32 R21, -RZ, R7.H1_H1 ;  /* 0x30000007ff158230 */ /* 0x000fe40000004100 */
[----:B------:R-:W-:Y:S01]  /*66e0*/  @!P0 HADD2.F32 R2, -RZ, R2.H1_H1 ;  /* 0x30000002ff028230 */ /* 0x000fe20000004100 */
[C---:B------:R-:W-:Y:S01]  /*66f0*/  @!P0 FMUL.FTZ R0, R6.reuse, R0 ;  /* 0x0000000006008220 */ /* 0x040fe20000410000 */
[--C-:B------:R-:W-:Y:S01]  /*6700*/  @!P0 HADD2.F32 R5, -RZ, R3.reuse.H0_H0 ;  /* 0x20000003ff058230 */ /* 0x100fe20000004100 */
[----:B------:R-:W-:Y:S01]  /*6710*/  @!P0 FFMA.FTZ R25, R6, R20, -R25 ;  /* 0x0000001406198223 */ /* 0x000fe20000010819 */
[----:B------:R-:W-:Y:S01]  /*6720*/  @!P0 HADD2.F32 R4, -RZ, R3.H1_H1 ;  /* 0x30000003ff048230 */ /* 0x000fe20000004100 */
[----:B------:R-:W-:Y:S01]  /*6730*/  @!P0 IMAD.MOV.U32 R6, RZ, RZ, R18 ;  /* 0x000000ffff068224 */ /* 0x000fe200078e0012 */
[----:B------:R-:W-:Y:S01]  /*6740*/  @!P0 MOV R3, R19 ;  /* 0x0000001300038202 */ /* 0x000fe20000000f00 */
[----:B------:R-:W-:Y:S01]  /*6750*/  @!P0 FMUL.FTZ R26, R21, R2 ;  /* 0x00000002151a8220 */ /* 0x000fe20000410000 */
[----:B------:R-:W-:Y:S01]  /*6760*/  @!P0 HADD2.F32 R7, -RZ, R7.H0_H0 ;  /* 0x20000007ff078230 */ /* 0x000fe20000004100 */
[----:B------:R-:W-:Y:S01]  /*6770*/  @!P0 FFMA.FTZ R0, R8, R20, R0 ;  /* 0x0000001408008223 */ /* 0x000fe20000010000 */
[--C-:B------:R-:W-:Y:S02]  /*6780*/  @!P0 HADD2.F32 R8, -RZ, R6.reuse.H1_H1 ;  /* 0x30000006ff088230 */ /* 0x100fe40000004100 */
[----:B------:R-:W-:Y:S01]  /*6790*/  @!P0 HADD2.F32 R6, -RZ, R6.H0_H0 ;  /* 0x20000006ff068230 */ /* 0x000fe20000004100 */
[C---:B------:R-:W-:Y:S01]  /*67a0*/  @!P0 FMUL.FTZ R2, R7.reuse, R2 ;  /* 0x0000000207028220 */ /* 0x040fe20000410000 */
[----:B------:R-:W-:Y:S01]  /*67b0*/  @!P0 F2FP.PACK_AB R0, R0, R25 ;  /* 0x000000190000823e */ /* 0x000fe200000000ff */
[----:B------:R-:W-:Y:S01]  /*67c0*/  @!P0 FFMA.FTZ R26, R7, R22, -R26 ;  /* 0x00000016071a8223 */ /* 0x000fe2000001081a */
[--C-:B------:R-:W-:Y:S01]  /*67d0*/  @!P0 HADD2.F32 R20, -RZ, R3.reuse.H1_H1 ;  /* 0x30000003ff148230 */ /* 0x100fe20000004100 */
[-C--:B------:R-:W-:Y:S01]  /*67e0*/  @!P0 FMUL.FTZ R30, R8, R5.reuse ;  /* 0x00000005081e8220 */ /* 0x080fe20000410000 */
[----:B------:R-:W-:Y:S01]  /*67f0*/  @!P0 HADD2.F32 R7, -RZ, R3.H0_H0 ;  /* 0x20000003ff078230 */ /* 0x000fe20000004100 */
[----:B------:R-:W-:Y:S01]  /*6800*/  @!P0 FMUL.FTZ R3, R6, R5 ;  /* 0x0000000506038220 */ /* 0x000fe20000410000 */
[----:B------:R-:W-:Y:S01]  /*6810*/  @!P0 MOV R16, R0 ;  /* 0x0000000000108202 */ /* 0x000fe20000000f00 */
[-C--:B------:R-:W-:Y:S01]  /*6820*/  @!P0 FMUL.FTZ R29, R20, R4.reuse ;  /* 0x00000004141d8220 */ /* 0x080fe20000410000 */
[----:B------:R-:W-:Y:S01]  /*6830*/  MOV R5, 0x140 ;  /* 0x0000014000057802 */ /* 0x000fe20000000f00 */
        /* <DEDUP_REMOVED lines=8> */
[C---:B------:R-:W-:Y:S01]  /*68c0*/  IMAD.WIDE.U32 R30, R5.reuse, c[0x0][0x198], R64 ;  /* 0x00006600051e7a25 */ /* 0x040fe200078e0040 */
[----:B------:R-:W-:Y:S02]  /*68d0*/  @!P0 MOV R17, R2 ;  /* 0x0000000200118202 */ /* 0x000fe40000000f00 */
[----:B------:R-:W-:Y:S01]  /*68e0*/  @!P0 F2FP.PACK_AB R4, R4, R7 ;  /* 0x000000070404823e */ /* 0x000fe200000000ff */
[----:B------:R-:W-:Y:S01]  /*68f0*/  IMAD R5, R5, c[0x0][0x19c], RZ ;  /* 0x0000670005057a24 */ /* 0x000fe200078e02ff */
[----:B------:R-:W-:Y:S02]  /*6900*/  @!P0 MOV R18, R3 ;  /* 0x0000000300128202 */ /* 0x000fe40000000f00 */
[----:B------:R-:W-:Y:S01]  /*6910*/  @!P0 MOV R19, R4 ;  /* 0x0000000400138202 */ /* 0x000fe20000000f00 */
[----:B------:R-:W-:Y:S05]  /*6920*/  IMAD.IADD R31, R31, 0x1, R5 ;  /* 0x000000011f1f7824 */ /* 0x000fea00078e0205 */
[----:B------:R1:W-:Y:S02]  /*6930*/  STG.E.128 [R30.64], R16 ;  /* 0x000000101e007986 */ /* 0x0003e4000c101d06 */
.L_x_2562:
[----:B------:R-:W-:Y:S05]  /*6940*/  BSYNC B0 ;  /* 0x0000000000007941 */ /* 0x000fea0003800000 */
.L_x_2561:
[----:B------:R-:W-:Y:S01]  /*6950*/  LOP3.LUT P0, RZ, R236, 0x8, RZ, 0xc0, !PT ;  /* 0x00000008ecff7812 */ /* 0x000fe2000780c0ff */
[----:B------:R-:W-:Y:S01]  /*6960*/  @!UPT UIADD3 URZ, URZ, URZ, URZ ;  /* 0x0000003f3f3ff290 */ /* 0x000fe2000fffe03f */
[----:B------:R-:W-:Y:S11]  /*6970*/  BSSY B0, `(.L_x_2563) ;  /* 0x0000043000007945 */ /* 0x000ff60003800000 */
[----:B------:R-:W-:-:S05]  /*6980*/  @!P0 BRA `(.L_x_2564) ;  /* 0x0000041000008947 */ /* 0x000fca0003800000 */
[----:B-----5:R-:W-:Y:S02]  /*6990*/  ISETP.GE.AND P0, PT, R14, UR4, PT ;  /* 0x000000040e007c0c */ /* 0x020fe4000bf06270 */
[----:B------:R-:W-:Y:S02]  /*69a0*/  MOV R0, c[0x0][0x288] ;  /* 0x0000a20000007a02 */ /* 0x000fe40000000f00 */
[----:B-1----:R-:W-:Y:S02]  /*69b0*/  MOV R16, R105 ;  /* 0x0000006900107202 */ /* 0x002fe40000000f00 */
[----:B------:R-:W-:Y:S02]  /*69c0*/  MOV R17, R104 ;  /* 0x0000006800117202 */ /* 0x000fe40000000f00 */
[----:B------:R-:W-:Y:S03]  /*69d0*/  MOV R65, R63 ;  /* 0x0000003f00417202 */ /* 0x000fe60000000f00 */
[----:B------:R-:W-:Y:S02]  /*69e0*/  IMAD.WIDE.U32 R16, R0, 0x160, R16 ;  /* 0x0000016000107825 */ /* 0x000fe400078e0010 */
[C---:B------:R-:W-:Y:S02]  /*69f0*/  @!P0 SHF.L.U32 R2, R131.reuse, 0x1, RZ ;  /* 0x0000000183028819 */ /* 0x040fe400000006ff */
[----:B------:R-:W-:Y:S02]  /*6a00*/  @!P0 SHF.L.U64.HI R0, R131, 0x1, R116 ;  /* 0x0000000183008819 */ /* 0x000fe40000010274 */
[----:B------:R-:W-:Y:S02]  /*6a10*/  @!P0 IADD3 R6, P1, R2, R28, RZ ;  /* 0x0000001c02068210 */ /* 0x000fe40007f3e0ff */
[----:B------:R-:W-:Y:S03]  /*6a20*/  IADD3 R17, R17, UR22, RZ ;  /* 0x0000001611117c10 */ /* 0x000fe6000fffe0ff */
[----:B------:R-:W-:Y:S01]  /*6a30*/  @!P0 IMAD.X R7, R0, 0x1, R27, P1 ;  /* 0x0000000100078824 */ /* 0x000fe200008e061b */
[----:B------:R-:W-:Y:S02]  /*6a40*/  @!P0 IADD3 R2, P1, R2, R10, RZ ;  /* 0x0000000a02028210 */ /* 0x000fe40007f3e0ff */
[----:B------:R-:W2:Y:S02]  /*6a50*/  LDG.E.128 R16, [R16.64] ;  /* 0x0000000610107981 */ /* 0x000ea4000c1e1d00 */
[----:B------:R-:W-:Y:S06]  /*6a60*/  @!P0 IADD3.X R3, R0, R9, RZ, P1, !PT ;  /* 0x0000000900038210 */ /* 0x000fec0000ffe4ff */
[----:B------:R-:W3:Y:S06]  /*6a70*/  @!P0 LDG.E.64 R2, [R2.64] ;  /* 0x0000000602028981 */ /* 0x000eec000c1e1b00 */
[----:B------:R-:W4:Y:S02]  /*6a80*/  @!P0 LDG.E.64 R6, [R6.64] ;  /* 0x0000000606068981 */ /* 0x000f24000c1e1b00 */
[--C-:B----4-:R-:W-:Y:S01]  /*6a90*/  @!P0 HADD2.F32 R23, -RZ, R7.reuse.H0_H0 ;  /* 0x20000007ff178230 */ /* 0x110fe20000004100 */
[----:B--2---:R-:W-:Y:S01]  /*6aa0*/  @!P0 MOV R4, R16 ;  /* 0x0000001000048202 */ /* 0x004fe20000000f00 */
[----:B---3--:R-:W-:Y:S02]  /*6ab0*/  @!P0 HADD2.F32 R0, -RZ, R2.H0_H0 ;  /* 0x20000002ff008230 */ /* 0x008fe40000004100 */
[----:B------:R-:W-:Y:S01]  /*6ac0*/  @!P0 HADD2.F32 R24, -RZ, R7.H1_H1 ;  /* 0x30000007ff188230 */ /* 0x000fe20000004100 */
[----:B------:R-:W-:Y:S01]  /*6ad0*/  @!P0 MOV R7, R17 ;  /* 0x0000001100078202 */ /* 0x000fe20000000f00 */
[----:B------:R-:W-:Y:S02]  /*6ae0*/  @!P0 HADD2.F32 R8, -RZ, R4.H1_H1 ;  /* 0x30000004ff088230 */ /* 0x000fe40000004100 */
[--C-:B------:R-:W-:Y:S02]  /*6af0*/  @!P0 HADD2.F32 R20, -RZ, R6.reuse.H0_H0 ;  /* 0x20000006ff148230 */ /* 0x100fe40000004100 */
[----:B------:R-:W-:Y:S01]  /*6b00*/  @!P0 HADD2.F32 R22, -RZ, R6.H1_H1 ;  /* 0x30000006ff168230 */ /* 0x000fe20000004100 */
[-C--:B------:R-:W-:Y:S01]  /*6b10*/  @!P0 FMUL.FTZ R25, R8, R0.reuse ;  /* 0x0000000008198220 */ /* 0x080fe20000410000 */
        /* <DEDUP_REMOVED lines=40> */
.L_x_2564:
[----:B------:R-:W-:Y:S05]  /*6da0*/  BSYNC B0 ;  /* 0x0000000000007941 */ /* 0x000fea0003800000 */
.L_x_2563:
        /* <DEDUP_REMOVED lines=12> */
[----:B------:R-:W-:Y:S02]  /*6e70*/  IADD3 R17, R17, UR21, RZ ;  /* 0x0000001511117c10 */ /* 0x000fe4000fffe0ff */
[C---:B------:R-:W-:Y:S02]  /*6e80*/  @!P0 IADD3 R6, P2, R2.reuse, R28, RZ ;  /* 0x0000001c02068210 */ /* 0x040fe40007f5e0ff */
[----:B------:R-:W-:Y:S02]  /*6e90*/  @!P0 IADD3 R2, P1, R2, R10, RZ ;  /* 0x0000000a02028210 */ /* 0x000fe40007f3e0ff */
[----:B------:R-:W2:Y:S01]  /*6ea0*/  LDG.E.128 R16, [R16.64] ;  /* 0x0000000610107981 */ /* 0x000ea2000c1e1d00 */
[C---:B------:R-:W-:Y:S01]  /*6eb0*/  @!P0 IMAD.X R7, R0.reuse, 0x1, R27, P2 ;  /* 0x0000000100078824 */ /* 0x040fe200010e061b */
        /* <DEDUP_REMOVED lines=52> */
.L_x_2566:
[----:B------:R-:W-:Y:S05]  /*7200*/  BSYNC B0 ;  /* 0x0000000000007941 */ /* 0x000fea0003800000 */
.L_x_2565:
        /* <DEDUP_REMOVED lines=69> */
.L_x_2568:
[----:B------:R-:W-:Y:S05]  /*7660*/  BSYNC B0 ;  /* 0x0000000000007941 */ /* 0x000fea0003800000 */
.L_x_2567:
        /* <DEDUP_REMOVED lines=69> */
.L_x_2570:
[----:B------:R-:W-:Y:S05]  /*7ac0*/  BSYNC B0 ;  /* 0x0000000000007941 */ /* 0x000fea0003800000 */
.L_x_2569:
        /* <DEDUP_REMOVED lines=69> */
.L_x_2572:
[----:B------:R-:W-:Y:S05]  /*7f20*/  BSYNC B0 ;  /* 0x0000000000007941 */ /* 0x000fea0003800000 */
.L_x_2571:
[----:B------:R-:W-:Y:S01]  /*7f30*/  IMAD.MOV.U32 R0, RZ, RZ, c[0x0][0x230] ;  /* 0x00008c00ff007624 */ /* 0x000fe200078e00ff */
[----:B------:R-:W-:Y:S01]  /*7f40*/  ULDC UR4, c[0x0][0x230] ;  /* 0x00008c0000047ab9 */ /* 0x000fe20000000800 */
[----:B------:R-:W-:Y:S02]  /*7f50*/  IMAD.MOV.U32 R26, RZ, RZ, R28 ;  /* 0x000000ffff1a7224 */ /* 0x000fe400078e001c */
[----:B------:R-:W-:Y:S02]  /*7f60*/  IMAD.U32 R0, R0, -0x80, RZ ;  /* 0xffffff8000007824 */ /* 0x000fe400078e00ff */
[----:B------:R-:W-:Y:S03]  /*7f70*/  IMAD.MOV.U32 R8, RZ, RZ, R10 ;  /* 0x000000ffff087224 */ /* 0x000fe600078e000a */
[C---:B------:R-:W-:Y:S02]  /*7f80*/  LEA R28, P1, R0.reuse, R26, 0x1 ;  /* 0x0000001a001c7211 */ /* 0x040fe400078208ff */
[C---:B------:R-:W-:Y:S02]  /*7f90*/  LEA R10, P0, R0.reuse, R8, 0x1 ;  /* 0x00000008000a7211 */ /* 0x040fe400078008ff */
[C---:B------:R-:W-:Y:S02]  /*7fa0*/  LEA.HI.X.SX32 R27, R0.reuse, R27, 0x1, P1 ;  /* 0x0000001b001b7211 */ /* 0x040fe400008f0eff */
[----:B------:R-:W-:Y:S01]  /*7fb0*/  LEA.HI.X.SX32 R9, R0, R9, 0x1, P0 ;  /* 0x0000000900097211 */ /* 0x000fe200000f0eff */
[----:B------:R-:W-:-:S05]  /*7fc0*/  BRA `(.L_x_2573) ;  /* 0x0000751000007947 */ /* 0x000fca0003800000 */
.L_x_2540:
[----:B------:R-:W-:Y:S01]  /*7fd0*/  ULEA.HI UR29, UR4, UR4, URZ, 0x1 ;  /* 0x00000004041d7291 */ /* 0x000fe2000f8f083f */
[----:B------:R-:W-:Y:S03]  /*7fe0*/  BSSY B1, `(.L_x_2574) ;  /* 0x0000061000017945 */ /* 0x000fe60003800000 */
[----:B------:R-:W-:Y:S06]  /*7ff0*/  USHF.R.S32.HI UR29, URZ, 0x1, UR29 ;  /* 0x000000013f1d7899 */ /* 0x000fec000801141d */
[----:B------:R-:W-:Y:S01]  /*8000*/  MOV R194, UR29 ;  /* 0x0000001d00c27c02 */ /* 0x000fe20008000f00 */
[----:B------:R-:W-:-:S05]  /*8010*/  @!P1 BRA `(.L_x_2575) ;  /* 0x000005d000009947 */ /* 0x000fca0003800000 */
[----:B------:R-:W-:Y:S01]  /*8020*/  IMAD.MOV.U32 R2, RZ, RZ, R105 ;  /* 0x000000ffff027224 */ /* 0x000fe200078e0069 */
[----:B------:R-:W-:Y:S01]  /*8030*/  MOV R3, R104 ;  /* 0x0000006800037202 */ /* 0x000fe20000000f00 */
[----:B------:R-:W-:Y:S01]  /*8040*/  BSSY B0, `(.L_x_2576) ;  /* 0x0000058000007945 */ /* 0x000fe20003800000 */
[----:B-----5:R-:W-:Y:S03]  /*8050*/  ISETP.GE.AND P0, PT, R14, UR4, PT ;  /* 0x000000040e007c0c */ /* 0x020fe6000bf06270 */
[----:B------:R2:W5:Y:S10]  /*8060*/  LDG.E.128 R20, [R2.64] ;  /* 0x0000000602147981 */ /* 0x000574000c1e1d00 */
[----:B------:R-:W-:-:S05]  /*8070*/  @P0 BRA `(.L_x_2577) ;  /* 0x0000054000000947 */ /* 0x000fca0003800000 */
[----:B------:R-:W-:Y:S02]  /*8080*/  ISETP.GE.AND P0, PT, R14, R194, PT ;  /* 0x000000c20e00720c */ /* 0x000fe40003f06270 */
[----:B------:R-:W-:Y:S02]  /*8090*/  MOV R0, RZ ;  /* 0x000000ff00007202 */ /* 0x000fe40000000f00 */
[----:B-1----:R-:W-:Y:S02]  /*80a0*/  MOV R4, R107 ;  /* 0x0000006b00047202 */ /* 0x002fe40000000f00 */
[----:B------:R-:W-:Y:S02]  /*80b0*/  MOV R5, R106 ;  /* 0x0000006a00057202 */ /* 0x000fe40000000f00 */
[----:B-----5:R-:W-:Y:S02]  /*80c0*/  MOV R31, R21 ;  /* 0x00000015001f7202 */ /* 0x020fe40000000f00 */
[----:B------:R-:W-:Y:S02]  /*80d0*/  MOV R30, R22 ;  /* 0x00000016001e7202 */ /* 0x000fe40000000f00 */
[----:B------:R-:W-:Y:S02]  /*80e0*/  MOV R29, R23 ;  /* 0x00000017001d7202 */ /* 0x000fe40000000f00 */
[----:B------:R-:W-:Y:S04]  /*80f0*/  @P0 IADD3 R0, RZ, -UR29, RZ ;  /* 0x8000001dff000c10 */ /* 0x000fe8000fffe0ff */
[C---:B------:R-:W-:Y:S04]  /*8100*/  LEA R32, P1, R0.reuse, R4, 0x1 ;  /* 0x0000000400207211 */ /* 0x040fe800078208ff */
[----:B------:R-:W-:Y:S02]  /*8110*/  LEA.HI.X.SX32 R33, R0, R5, 0x1, P1 ;  /* 0x0000000500217211 */ /* 0x000fe400008f0eff */
[----:B------:R-:W-:Y:S02]  /*8120*/  MOV R0, R194 ;  /* 0x000000c200007202 */ /* 0x000fe40000000f00 */
[----:B------:R-:W-:Y:S02]  /*8130*/  @P0 IADD3 R0, RZ, -UR29, RZ ;  /* 0x8000001dff000c10 */ /* 0x000fe4000fffe0ff */
[----:B------:R-:W3:Y:S02]  /*8140*/  LDG.E.128 R32, [R32.64] ;  /* 0x0000000620207981 */ /* 0x000ee4000c1e1d00 */
[C---:B------:R-:W-:Y:S02]  /*8150*/  LEA R4, P1, R0.reuse, R2, 0x1 ;  /* 0x0000000200047211 */ /* 0x040fe400078208ff */
[----:B--2---:R-:W-:Y:S02]  /*8160*/  MOV R2, R109 ;  /* 0x0000006d00027202 */ /* 0x004fe40000000f00 */
[----:B------:R-:W-:Y:S02]  /*8170*/  LEA.HI.X.SX32 R5, R0, R3, 0x1, P1 ;  /* 0x0000000300057211 */ /* 0x000fe400008f0eff */
[----:B------:R-:W-:Y:S02]  /*8180*/  MOV R0, RZ ;  /* 0x000000ff00007202 */ /* 0x000fe40000000f00 */
[----:B------:R-:W-:Y:S02]  /*8190*/  @P0 IADD3 R0, RZ, -UR29, RZ ;  /* 0x8000001dff000c10 */ /* 0x000fe4000fffe0ff */
[----:B------:R-:W2:Y:S01]  /*81a0*/  LDG.E.128 R4, [R4.64] ;  /* 0x0000000604047981 */ /* 0x000ea2000c1e1d00 */
[----:B------:R-:W-:Y:S02]  /*81b0*/  MOV R3, R108 ;  /* 0x0000006c00037202 */ /* 0x000fe40000000f00 */
[C---:B------:R-:W-:Y:S04]  /*81c0*/  LEA R24, P1, R0.reuse, R2, 0x1 ;  /* 0x0000000200187211 */ /* 0x040fe800078208ff */
[----:B------:R-:W-:Y:S01]  /*81d0*/  LEA.HI.X.SX32 R25, R0, R3, 0x1, P1 ;  /* 0x0000000300197211 */ /* 0x000fe200008f0eff */
[--C-:B---3--:R-:W-:Y:S02]  /*81e0*/  HADD2.F32 R0, -RZ, R32.reuse.H0_H0 ;  /* 0x20000020ff007230 */ /* 0x108fe40000004100 */
[----:B------:R-:W-:Y:S02]  /*81f0*/  HADD2.F32 R2, -RZ, R32.H1_H1 ;  /* 0x30000020ff027230 */ /* 0x000fe40000004100 */
        /* <DEDUP_REMOVED lines=12> */
[--C-:B--2---:R-:W-:Y:S01]  /*82c0*/  HADD2.F32 R21, -RZ, R4.reuse.H0_H0 ;  /* 0x20000004ff157230 */ /* 0x104fe20000004100 */
[----:B------:R1:W2:Y:S01]  /*82d0*/  LDG.E.128 R32, [R24.64] ;  /* 0x0000000618207981 */ /* 0x0002a2000c1e1d00 */
[----:B------:R-:W-:Y:S02]  /*82e0*/  @!P0 FADD.FTZ R16, -R16, -RZ ;  /* 0x800000ff10108221 */ /* 0x000fe40000010100 */
[----:B------:R-:W-:Y:S02]  /*82f0*/  @!P0 FADD.FTZ R8, -R8, -RZ ;  /* 0x800000ff08088221 */ /* 0x000fe40000010100 */
[----:B------:R-:W-:Y:S01]  /*8300*/  FMUL.FTZ R0, R21, R0 ;  /* 0x0000000015007220 */ /* 0x000fe20000410000 */
[----:B------:R-:W-:Y:S01]  /*8310*/  HADD2.F32 R21, -RZ, R7.H0_H0 ;  /* 0x20000007ff157230 */ /* 0x000fe20000004100 */
[----:B-1----:R-:W-:Y:S01]  /*8320*/  MOV R24, R20 ;  /* 0x0000001400187202 */ /* 0x002fe20000000f00 */
[----:B------:R-:W-:Y:S02]  /*8330*/  HADD2.F32 R20, -RZ, R4.H1_H1 ;  /* 0x30000004ff147230 */ /* 0x000fe40000004100 */
[----:B------:R-:W-:Y:S03]  /*8340*/  HADD2.F32 R4, -RZ, R5.H0_H0 ;  /* 0x20000005ff047230 */ /* 0x000fe60000004100 */
[----:B------:R-:W-:Y:S01]  /*8350*/  FMUL.FTZ R2, R20, R2 ;  /* 0x0000000214027220 */ /* 0x000fe20000410000 */
[----:B------:R-:W-:Y:S01]  /*8360*/  HADD2.F32 R20, -RZ, R7.H1_H1 ;  /* 0x30000007ff147230 */ /* 0x000fe20000004100 */
[----:B------:R-:W-:Y:S01]  /*8370*/  FMUL.FTZ R3, R4, R3 ;  /* 0x0000000304037220 */ /* 0x000fe20000410000 */
[----:B------:R-:W-:Y:S01]  /*8380*/  HADD2.F32 R4, -RZ, R5.H1_H1 ;  /* 0x30000005ff047230 */ /* 0x000fe20000004100 */
        /* <DEDUP_REMOVED lines=9> */
[----:B------:R-:W-:Y:S02]  /*8420*/  HADD2.F32 R20, -RZ, R31.H0_H0 ;  /* 0x2000001fff147230 */ /* 0x000fe40000004100 */
[--C-:B--2---:R-:W-:Y:S02]  /*8430*/  HADD2.F32 R17, -RZ, R32.reuse.H0_H0 ;  /* 0x20000020ff117230 */ /* 0x104fe40000004100 */
[----:B------:R-:W-:Y:S02]  /*8440*/  HADD2.F32 R19, -RZ, R32.H1_H1 ;  /* 0x30000020ff137230 */ /* 0x000fe40000004100 */
[--C-:B------:R-:W-:Y:S01]  /*8450*/  HADD2.F32 R21, -RZ, R33.reuse.H0_H0 ;  /* 0x20000021ff157230 */ /* 0x100fe20000004100 */
[----:B------:R-:W-:Y:S01]  /*8460*/  FFMA.FTZ R0, R16, R17, R0 ;  /* 0x0000001110007223 */ /* 0x000fe20000010000 */
[----:B------:R-:W-:Y:S01]  /*8470*/  HADD2.F32 R22, -RZ, R33.H1_H1 ;  /* 0x30000021ff167230 */ /* 0x000fe20000004100 */
[----:B------:R-:W-:Y:S01]  /*8480*/  FFMA.FTZ R2, R18, R19, R2 ;  /* 0x0000001312027223 */ /* 0x000fe20000010002 */
[----:B------:R-:W-:Y:S01]  /*8490*/  HADD2.F32 R16, -RZ, R31.H1_H1 ;  /* 0x3000001fff107230 */ /* 0x000fe20000004100 */
[----:B------:R-:W-:Y:S01]  /*84a0*/  FFMA.FTZ R3, R20, R21, R3 ;  /* 0x0000001514037223 */ /* 0x000fe20000010003 */
[----:B------:R-:W-:Y:S02]  /*84b0*/  HADD2.F32 R23, -RZ, R34.H0_H0 ;  /* 0x20000022ff177230 */ /* 0x000fe40000004100 */
        /* <DEDUP_REMOVED lines=13> */
[----:B------:R-:W-:Y:S01]  /*8590*/  FFMA.FTZ R8, R20, R26, R8 ;  /* 0x0000001a14087223 */ /* 0x000fe20000010008 */
[----:B------:R-:W-:Y:S04]  /*85a0*/  F2FP.PACK_AB R20, R2, R0 ;  /* 0x000000000214723e */ /* 0x000fe800000000ff */
[----:B------:R-:W-:Y:S02]  /*85b0*/  F2FP.PACK_AB R23, R8, R7 ;  /* 0x000000070817723e */ /* 0x000fe400000000ff */
.L_x_2577:
[----:B------:R-:W-:Y:S05]  /*85c0*/  BSYNC B0 ;  /* 0x0000000000007941 */ /* 0x000fea0003800000 */
.L_x_2576:
[----:B------:R-:W-:Y:S05]  /*85d0*/  MOV R65, R63 ;  /* 0x0000003f00417202 */ /* 0x000fea0000000f00 */
[----:B-----5:R3:W-:Y:S02]  /*85e0*/  STG.E.128 [R64.64], R20 ;  /* 0x0000001440007986 */ /* 0x0207e4000c101d06 */
.L_x_2575:
[----:B------:R-:W-:Y:S05]  /*85f0*/  BSYNC B1 ;  /* 0x0000000000017941 */ /* 0x000fea0003800000 */
.L_x_2574:
[----:B------:R-:W-:Y:S01]  /*8600*/  BSSY B1, `(.L_x_2578) ;  /* 0x0000060000017945 */ /* 0x000fe20003800000 */
[----:B------:R-:W-:-:S05]  /*8610*/  @!P4 BRA `(.L_x_2579) ;  /* 0x000005e00000c947 */ /* 0x000fca0003800000 */
[C---:B--2---:R-:W-:Y:S01]  /*8620*/  LEA R2, P0, R111.reuse, R105, 0x1 ;  /* 0x000000696f027211 */ /* 0x044fe200078008ff */
[----:B------:R-:W-:Y:S03]  /*8630*/  BSSY B0, `(.L_x_2580) ;  /* 0x0000059000007945 */ /* 0x000fe60003800000 */
[----:B------:R-:W-:Y:S02]  /*8640*/  LEA.HI.X R3, R111, R104, R110, 0x1, P0 ;  /* 0x000000686f037211 */ /* 0x000fe400000f0c6e */
[----:B-----5:R-:W-:Y:S03]  /*8650*/  ISETP.GE.AND P0, PT, R14, UR4, PT ;  /* 0x000000040e007c0c */ /* 0x020fe6000bf06270 */
[----:B---3--:R2:W5:Y:S10]  /*8660*/  LDG.E.128 R20, [R2.64] ;  /* 0x0000000602147981 */ /* 0x008574000c1e1d00 */
[----:B------:R-:W-:-:S05]  /*8670*/  @P0 BRA `(.L_x_2581) ;  /* 0x0000054000000947 */ /* 0x000fca0003800000 */
[-C--:B------:R-:W-:Y:S02]  /*8680*/  ISETP.GE.AND P0, PT, R14, R194.reuse, PT ;  /* 0x000000c20e00720c */ /* 0x080fe40003f06270 */
[----:B------:R-:W-:Y:S02]  /*8690*/  MOV R0, R194 ;  /* 0x000000c200007202 */ /* 0x000fe40000000f00 */
[----:B-1---5:R-:W-:Y:S02]  /*86a0*/  MOV R31, R21 ;  /* 0x00000015001f7202 */ /* 0x022fe40000000f00 */
[----:B------:R-:W-:Y:S02]  /*86b0*/  MOV R30, R22 ;  /* 0x00000016001e7202 */ /* 0x000fe40000000f00 */
[----:B------:R-:W-:Y:S05]  /*86c0*/  MOV R29, R23 ;  /* 0x00000017001d7202 */ /* 0x000fea0000000f00 */
[----:B------:R-:W-:Y:S04]  /*86d0*/  @P0 IADD3 R0, RZ, -UR29, RZ ;  /* 0x8000001dff000c10 */ /* 0x000fe8000fffe0ff */
[C---:B------:R-:W-:Y:S04]  /*86e0*/  LEA R4, P1, R0.reuse, R2, 0x1 ;  /* 0x0000000200047211 */ /* 0x040fe800078208ff */
[----:B------:R-:W-:Y:S02]  /*86f0*/  LEA.HI.X.SX32 R5, R0, R3, 0x1, P1 ;  /* 0x0000000300057211 */ /* 0x000fe400008f0eff */
[----:B--2---:R-:W-:Y:S02]  /*8700*/  MOV R3, RZ ;  /* 0x000000ff00037202 */ /* 0x004fe40000000f00 */
[----:B------:R-:W-:Y:S02]  /*8710*/  @P0 IADD3 R3, RZ, -UR29, RZ ;  /* 0x8000001dff030c10 */ /* 0x000fe4000fffe0ff */
[----:B------:R-:W-:Y:S02]  /*8720*/  MOV R0, RZ ;  /* 0x000000ff00007202 */ /* 0x000fe40000000f00 */
[----:B------:R-:W-:Y:S02]  /*8730*/  IADD3 R6, P1, R141, R3, RZ ;  /* 0x000000038d067210 */ /* 0x000fe40007f3e0ff */
[----:B------:R-:W-:Y:S02]  /*8740*/  @P0 IADD3 R0, RZ, -UR29, RZ ;  /* 0x8000001dff000c10 */ /* 0x000fe4000fffe0ff */
[----:B------:R-:W-:Y:S02]  /*8750*/  LEA.HI.X.SX32 R3, R3, R126, 0x1, P1 ;  /* 0x0000007e03037211 */ /* 0x000fe400008f0eff */
[----:B------:R-:W-:Y:S04]  /*8760*/  IADD3 R2, P1, R141, R0, RZ ;  /* 0x000000008d027210 */ /* 0x000fe80007f3e0ff */
[----:B------:R-:W-:Y:S02]  /*8770*/  LEA.HI.X.SX32 R0, R0, R126, 0x1, P1 ;  /* 0x0000007e00007211 */ /* 0x000fe400008f0eff */
[C---:B------:R-:W-:Y:S04]  /*8780*/  LEA R32, P1, R6.reuse, R107, 0x1 ;  /* 0x0000006b06207211 */ /* 0x040fe800078208ff */
[----:B------:R-:W-:Y:S02]  /*8790*/  LEA.HI.X R33, R6, R106, R3, 0x1, P1 ;  /* 0x0000006a06217211 */ /* 0x000fe400008f0c03 */
[----:B------:R-:W2:Y:S01]  /*87a0*/  LDG.E.128 R4, [R4.64] ;  /* 0x0000000604047981 */ /* 0x000ea2000c1e1d00 */
[C---:B------:R-:W-:Y:S04]  /*87b0*/  LEA R24, P1, R2.reuse, R109, 0x1 ;  /* 0x0000006d02187211 */ /* 0x040fe800078208ff */
[----:B------:R-:W-:Y:S03]  /*87c0*/  LEA.HI.X R25, R2, R108, R0, 0x1, P1 ;  /* 0x0000006c02197211 */ /* 0x000fe600008f0c00 */
[----:B------:R-:W3:Y:S01]  /*87d0*/  LDG.E.128 R32, [R32.64] ;  /* 0x0000000620207981 */ /* 0x000ee2000c1e1d00 */
[----:B--2---:R-:W-:Y:S02]  /*87e0*/  HADD2.F32 R21, -RZ, R4.H0_H0 ;  /* 0x20000004ff157230 */ /* 0x004fe40000004100 */
        /* <DEDUP_REMOVED lines=13> */
[----:B------:R-:W-:Y:S01]  /*88c0*/  @!P0 FADD.FTZ R17, -R17, -RZ ;  /* 0x800000ff11118221 */ /* 0x000fe20000010100 */
[----:B------:R-:W-:Y:S01]  /*88d0*/  HADD2.F32 R21, -RZ, R7.H0_H0 ;  /* 0x20000007ff157230 */ /* 0x000fe20000004100 */
[----:B------:R1:W2:Y:S01]  /*88e0*/  LDG.E.128 R32, [R24.64] ;  /* 0x0000000618207981 */ /* 0x0002a2000c1e1d00 */
[----:B------:R-:W-:Y:S02]  /*88f0*/  @!P0 FADD.FTZ R16, -R16, -RZ ;  /* 0x800000ff10108221 */ /* 0x000fe40000010100 */
[----:B------:R-:W-:Y:S02]  /*8900*/  @!P0 FADD.FTZ R18, -R18, -RZ ;  /* 0x800000ff12128221 */ /* 0x000fe40000010100 */
[----:B------:R-:W-:Y:S01]  /*8910*/  @!P0 FADD.FTZ R8, -R8, -RZ ;  /* 0x800000ff08088221 */ /* 0x000fe20000010100 */
        /* <DEDUP_REMOVED lines=42> */
.L_x_2581:
[----:B------:R-:W-:Y:S05]  /*8bc0*/  BSYNC B0 ;  /* 0x0000000000007941 */ /* 0x000fea0003800000 */
.L_x_2580:
[C---:B--2---:R-:W-:Y:S04]  /*8bd0*/  LEA R2, P0, R47.reuse, R64, 0x1 ;  /* 0x000000402f027211 */ /* 0x044fe800078008ff */
[----:B------:R-:W-:Y:S05]  /*8be0*/  LEA.HI.X R3, R47, R63, R46, 0x1, P0 ;  /* 0x0000003f2f037211 */ /* 0x000fea00000f0c2e */
[----:B-----5:R2:W-:Y:S04]  /*8bf0*/  STG.E.128 [R2.64], R20 ;  /* 0x0000001402007986 */ /* 0x0205e8000c101d06 */
.L_x_2579:
[----:B------:R-:W-:Y:S05]  /*8c00*/  BSYNC B1 ;  /* 0x0000000000017941 */ /* 0x000fea0003800000 */
.L_x_2578:
[----:B------:R-:W-:Y:S01]  /*8c10*/  LOP3.LUT P0, RZ, R236, 0x1, RZ, 0xc0, !PT ;  /* 0x00000001ecff7812 */ /* 0x000fe2000780c0ff */
[----:B------:R-:W-:Y:S01]  /*8c20*/  @!UPT UIADD3 URZ, URZ, URZ, URZ ;  /* 0x0000003f3f3ff290 */ /* 0x000fe2000fffe03f */
[----:B------:R-:W-:Y:S11]  /*8c30*/  BSSY B1, `(.L_x_2582) ;  /* 0x0000060000017945 */ /* 0x000ff60003800000 */
        /* <DEDUP_REMOVED lines=18> */
[C---:B------:R-:W-:Y:S02]  /*8d60*/  IADD3 R6, P1, R140.reuse, R3, RZ ;  /* 0x000000038c067210 */ /* 0x040fe40007f3e0ff */
[----:B------:R-:W-:Y:S02]  /*8d70*/  @P0 IADD3 R0, RZ, -UR29, RZ ;  /* 0x8000001dff000c10 */ /* 0x000fe4000fffe0ff */
[-C--:B------:R-:W-:Y:S02]  /*8d80*/  LEA.HI.X.SX32 R3, R3, R125.reuse, 0x1, P1 ;  /* 0x0000007d03037211 */ /* 0x080fe400008f0eff */
        /* <DEDUP_REMOVED lines=70> */
.L_x_2585:
[----:B------:R-:W-:Y:S05]  /*91f0*/  BSYNC B0 ;  /* 0x0000000000007941 */ /* 0x000fea0003800000 */
.L_x_2584:
[C---:B--2---:R-:W-:Y:S04]  /*9200*/  LEA R2, P0, R186.reuse, R64, 0x1 ;  /* 0x00000040ba027211 */ /* 0x044fe800078008ff */
[----:B------:R-:W-:Y:S05]  /*9210*/  LEA.HI.X R3, R186, R63, R70, 0x1, P0 ;  /* 0x0000003fba037211 */ /* 0x000fea00000f0c46 */
[----:B-----5:R2:W-:Y:S04]  /*9220*/  STG.E.128 [R2.64], R20 ;  /* 0x0000001402007986 */ /* 0x0205e8000c101d06 */
.L_x_2583:
[----:B------:R-:W-:Y:S05]  /*9230*/  BSYNC B1 ;  /* 0x0000000000017941 */ /* 0x000fea0003800000 */
.L_x_2582:
[----:B------:R-:W-:Y:S01]  /*9240*/  BSSY B1, `(.L_x_2586) ;  /* 0x0000066000017945 */ /* 0x000fe20003800000 */
[----:B------:R-:W-:-:S05]  /*9250*/  @!P3 BRA `(.L_x_2587) ;  /* 0x000006400000b947 */ /* 0x000fca0003800000 */
[----:B------:R-:W-:Y:S01]  /*9260*/  IMAD.MOV.U32 R0, RZ, RZ, c[0x0][0x288] ;  /* 0x0000a200ff007624 */ /* 0x000fe200078e00ff */
[----:B--2---:R-:W-:Y:S01]  /*9270*/  MOV R2, R105 ;  /* 0x0000006900027202 */ /* 0x004fe20000000f00 */
[----:B------:R-:W-:Y:S01]  /*9280*/  IMAD.MOV.U32 R3, RZ, RZ, R104 ;  /* 0x000000ffff037224 */ /* 0x000fe200078e0068 */
[----:B-----5:R-:W-:Y:S01]  /*9290*/  ISETP.GE.AND P0, PT, R14, UR4, PT ;  /* 0x000000040e007c0c */ /* 0x020fe2000bf06270 */
[----:B------:R-:W-:Y:S02]  /*92a0*/  BSSY B0, `(.L_x_2588) ;  /* 0x0000059000007945 */ /* 0x000fe40003800000 */
[----:B------:R-:W-:Y:S05]  /*92b0*/  IMAD.WIDE.U32 R2, R0, 0x60, R2 ;  /* 0x0000006000027825 */ /* 0x000fea00078e0002 */
[----:B------:R-:W-:Y:S05]  /*92c0*/  IADD3 R3, R3, UR17, RZ ;  /* 0x0000001103037c10 */ /* 0x000fea000fffe0ff */
[----:B---3--:R2:W5:Y:S01]  /*92d0*/  LDG.E.128 R20, [R2.64] ;  /* 0x0000000602147981 */ /* 0x008562000c1e1d00 */
        /* <DEDUP_REMOVED lines=85> */
.L_x_2589:
[----:B------:R-:W-:Y:S05]  /*9830*/  BSYNC B0 ;  /* 0x0000000000007941 */ /* 0x000fea0003800000 */
.L_x_2588:
[----:B------:R-:W-:Y:S02]  /*9840*/  MOV R0, 0x60 ;  /* 0x0000006000007802 */ /* 0x000fe40000000f00 */
[----:B------:R-:W-:Y:S05]  /*9850*/  MOV R65, R63 ;  /* 0x0000003f00417202 */ /* 0x000fea0000000f00 */
[C---:B--2---:R-:W-:Y:S04]  /*9860*/  IMAD.WIDE.U32 R2, R0.reuse, c[0x0][0x198], R64 ;  /* 0x0000660000027a25 */ /* 0x044fe800078e0040 */
[----:B------:R-:W-:Y:S05]  /*9870*/  IMAD R0, R0, c[0x0][0x19c], RZ ;  /* 0x0000670000007a24 */ /* 0x000fea00078e02ff */
[----:B------:R-:W-:Y:S05]  /*9880*/  IADD3 R3, R3, R0, RZ ;  /* 0x0000000003037210 */ /* 0x000fea0007ffe0ff */
[----:B-----5:R2:W-:Y:S02]  /*9890*/  STG.E.128 [R2.64], R20 ;  /* 0x0000001402007986 */ /* 0x0205e4000c101d06 */
.L_x_2587:
[----:B------:R-:W-:Y:S05]  /*98a0*/  BSYNC B1 ;  /* 0x0000000000017941 */ /* 0x000fea0003800000 */
.L_x_2586:
        /* <DEDUP_REMOVED lines=94> */
.L_x_2593:
[----:B------:R-:W-:Y:S05]  /*9e90*/  BSYNC B0 ;  /* 0x0000000000007941 */ /* 0x000fea0003800000 */
.L_x_2592:
[C---:B--2---:R-:W-:Y:S04]  /*9ea0*/  LEA R2, P0, R190.reuse, R64, 0x1 ;  /* 0x00000040be027211 */ /* 0x044fe800078008ff */
[----:B------:R-:W-:Y:S05]  /*9eb0*/  LEA.HI.X R3, R190, R63, R73, 0x1, P0 ;  /* 0x0000003fbe037211 */ /* 0x000fea00000f0c49 */
[----:B-----5:R2:W-:Y:S04]  /*9ec0*/  STG.E.128 [R2.64], R20 ;  /* 0x0000001402007986 */ /* 0x0205e8000c101d06 */
.L_x_2591:
[----:B------:R-:W-:Y:S05]  /*9ed0*/  BSYNC B1 ;  /* 0x0000000000017941 */ /* 0x000fea0003800000 */
.L_x_2590:
        /* <DEDUP_REMOVED lines=95> */
.L_x_2597:
[----:B------:R-:W-:Y:S05]  /*a4d0*/  BSYNC B0 ;  /* 0x0000000000007941 */ /* 0x000fea0003800000 */
.L_x_2596:
[----:B------:R-:W-:Y:S02]  /*a4e0*/  MOV R0, 0xa0 ;  /* 0x000000a000007802 */ /* 0x000fe40000000f00 */
[----:B------:R-:W-:Y:S05]  /*a4f0*/  MOV R65, R63 ;  /* 0x0000003f00417202 */ /* 0x000fea0000000f00 */
[C---:B--2---:R-:W-:Y:S04]  /*a500*/  IMAD.WIDE.U32 R2, R0.reuse, c[0x0][0x198], R64 ;  /* 0x0000660000027a25 */ /* 0x044fe800078e0040 */
[----:B------:R-:W-:Y:S05]  /*a510*/  IMAD R0, R0, c[0x0][0x19c], RZ ;  /* 0x0000670000007a24 */ /* 0x000fea00078e02ff */
[----:B------:R-:W-:Y:S05]  /*a520*/  IADD3 R3, R3, R0, RZ ;  /* 0x0000000003037210 */ /* 0x000fea0007ffe0ff */
[----:B-----5:R2:W-:Y:S02]  /*a530*/  STG.E.128 [R2.64], R20 ;  /* 0x0000001402007986 */ /* 0x0205e4000c101d06 */
.L_x_2595:
[----:B------:R-:W-:Y:S05]  /*a540*/  BSYNC B1 ;  /* 0x0000000000017941 */ /* 0x000fea0003800000 */
.L_x_2594:
        /* <DEDUP_REMOVED lines=95> */
.L_x_2601:
[----:B------:R-:W-:Y:S05]  /*ab40*/  BSYNC B0 ;  /* 0x0000000000007941 */ /* 0x000fea0003800000 */
.L_x_2600:
[----:B------:R-:W-:Y:S02]  /*ab50*/  MOV R0, 0xc0 ;  /* 0x000000c000007802 */ /* 0x000fe40000000f00 */
[----:B------:R-:W-:Y:S05]  /*ab60*/  MOV R65, R63 ;  /* 0x0000003f00417202 */ /* 0x000fea0000000f00 */
[C---:B--2---:R-:W-:Y:S04]  /*ab70*/  IMAD.WIDE.U32 R2, R0.reuse, c[0x0][0x198], R64 ;  /* 0x0000660000027a25 */ /* 0x044fe800078e0040 */
[----:B------:R-:W-:Y:S05]  /*ab80*/  IMAD R0, R0, c[0x0][0x19c], RZ ;  /* 0x0000670000007a24 */ /* 0x000fea00078e02ff */
[----:B------:R-:W-:Y:S05]  /*ab90*/  IADD3 R3, R3, R0, RZ ;  /* 0x0000000003037210 */ /* 0x000fea0007ffe0ff */
[----:B-----5:R2:W-:Y:S02]  /*aba0*/  STG.E.128 [R2.64], R20 ;  /* 0x0000001402007986 */ /* 0x0205e4000c101d06 */
.L_x_2599:
[----:B------:R-:W-:Y:S05]  /*abb0*/  BSYNC B1 ;  /* 0x0000000000017941 */ /* 0x000fea0003800000 */
.L_x_2598:
        /* <DEDUP_REMOVED lines=95> */
.L_x_2605:
[----:B------:R-:W-:Y:S05]  /*b1b0*/  BSYNC B0 ;  /* 0x0000000000007941 */ /* 0x000fea0003800000 */
.L_x_2604:
[----:B------:R-:W-:Y:S02]  /*b1c0*/  MOV R0, 0xe0 ;  /* 0x000000e000007802 */ /* 0x000fe40000000f00 */
[----:B------:R-:W-:Y:S05]  /*b1d0*/  MOV R65, R63 ;  /* 0x0000003f00417202 */ /* 0x000fea0000000f00 */
[C---:B--2---:R-:W-:Y:S04]  /*b1e0*/  IMAD.WIDE.U32 R2, R0.reuse, c[0x0][0x198], R64 ;  /* 0x0000660000027a25 */ /* 0x044fe800078e0040 */
[----:B------:R-:W-:Y:S05]  /*b1f0*/  IMAD R0, R0, c[0x0][0x19c], RZ ;  /* 0x0000670000007a24 */ /* 0x000fea00078e02ff */
[----:B------:R-:W-:Y:S05]  /*b200*/  IADD3 R3, R3, R0, RZ ;  /* 0x0000000003037210 */ /* 0x000fea0007ffe0ff */
[----:B-----5:R2:W-:Y:S02]  /*b210*/  STG.E.128 [R2.64], R20 ;  /* 0x0000001402007986 */ /* 0x0205e4000c101d06 */
.L_x_2603:
[----:B------:R-:W-:Y:S05]  /*b220*/  BSYNC B1 ;  /* 0x0000000000017941 */ /* 0x000fea0003800000 */
.L_x_2602:
        /* <DEDUP_REMOVED lines=94> */
.L_x_2609:
[----:B------:R-:W-:Y:S05]  /*b810*/  BSYNC B0 ;  /* 0x0000000000007941 */ /* 0x000fea0003800000 */
.L_x_2608:
[C---:B--2---:R-:W-:Y:S04]  /*b820*/  LEA R2, P0, R188.reuse, R64, 0x1 ;  /* 0x00000040bc027211 */ /* 0x044fe800078008ff */
[----:B------:R-:W-:Y:S05]  /*b830*/  LEA.HI.X R3, R188, R63, R76, 0x1, P0 ;  /* 0x0000003fbc037211 */ /* 0x000fea00000f0c4c */
[----:B-----5:R2:W-:Y:S04]  /*b840*/  STG.E.128 [R2.64], R20 ;  /* 0x0000001402007986 */ /* 0x0205e8000c101d06 */
.L_x_2607:
[----:B------:R-:W-:Y:S05]  /*b850*/  BSYNC B1 ;  /* 0x0000000000017941 */ /* 0x000fea0003800000 */
.L_x_2606:
[----:B------:R-:W-:Y:S01]  /*b860*/  LOP3.LUT P0, RZ, R236, 0x2, RZ, 0xc0, !PT ;  /* 0x00000002ecff7812 */ /* 0x000fe2000780c0ff */
[----:B------:R-:W-:Y:S01]  /*b870*/  @!UPT UIADD3 URZ, URZ, URZ, URZ ;  /* 0x0000003f3f3ff290 */ /* 0x000fe2000fffe03f */
[----:B------:R-:W-:Y:S11]  /*b880*/  BSSY B1, `(.L_x_2610) ;  /* 0x0000066000017945 */ /* 0x000ff60003800000 */
        /* <DEDUP_REMOVED lines=94> */
.L_x_2613:
[----:B------:R-:W-:Y:S05]  /*be70*/  BSYNC B0 ;  /* 0x0000000000007941 */ /* 0x000fea0003800000 */
.L_x_2612:
[----:B------:R-:W-:Y:S02]  /*be80*/  MOV R0, 0x120 ;  /* 0x0000012000007802 */ /* 0x000fe40000000f00 */
[----:B------:R-:W-:Y:S05]  /*be90*/  MOV R65, R63 ;  /* 0x0000003f00417202 */ /* 0x000fea0000000f00 */
[C---:B--2---:R-:W-:Y:S04]  /*bea0*/  IMAD.WIDE.U32 R2, R0.reuse, c[0x0][0x198], R64 ;  /* 0x0000660000027a25 */ /* 0x044fe800078e0040 */
[----:B------:R-:W-:Y:S05]  /*beb0*/  IMAD R0, R0, c[0x0][0x19c], RZ ;  /* 0x0000670000007a24 */ /* 0x000fea00078e02ff */
[----:B------:R-:W-:Y:S05]  /*bec0*/  IADD3 R3, R3, R0, RZ ;  /* 0x0000000003037210 */ /* 0x000fea0007ffe0ff */
[----:B-----5:R2:W-:Y:S02]  /*bed0*/  STG.E.128 [R2.64], R20 ;  /* 0x0000001402007986 */ /* 0x0205e4000c101d06 */
.L_x_2611:
[----:B------:R-:W-:Y:S05]  /*bee0*/  BSYNC B1 ;  /* 0x0000000000017941 */ /* 0x000fea0003800000 */
.L_x_2610:
        /* <DEDUP_REMOVED lines=11> */
[----:B-1----:R1:W5:Y:S01]  /*bfa0*/  LDG.E.128 R4, [R2.64] ;  /* 0x0000000602047981 */ /* 0x002362000c1e1d00 */
[----:B------:R-:W-:-:S05]  /*bfb0*/  @P0 BRA `(.L_x_2617) ;  /* 0x0000058000000947 */ /* 0x000fca0003800000 */
[-C--:B------:R-:W-:Y:S01]  /*bfc0*/  ISETP.GE.AND P0, PT, R14, R194.reuse, PT ;  /* 0x000000c20e00720c */ /* 0x080fe20003f06270 */
[----:B---3-5:R-:W-:Y:S01]  /*bfd0*/  IMAD.MOV.U32 R22, RZ, RZ, R4 ;  /* 0x000000ffff167224 */ /* 0x028fe200078e0004 */
[----:B------:R-:W-:Y:S02]  /*bfe0*/  MOV R0, R194 ;  /* 0x000000c200007202 */ /* 0x000fe40000000f00 */
[----:B------:R-:W-:Y:S02]  /*bff0*/  MOV R16, RZ ;  /* 0x000000ff00107202 */ /* 0x000fe40000000f00 */
[----:B------:R-:W-:Y:S02]  /*c000*/  MOV R29, R7 ;  /* 0x00000007001d7202 */ /* 0x000fe40000000f00 */
[----:B------:R-:W-:Y:S02]  /*c010*/  MOV R31, R5 ;  /* 0x00000005001f7202 */ /* 0x000fe40000000f00 */
[----:B------:R-:W-:Y:S03]  /*c020*/  MOV R30, R6 ;  /* 0x00000006001e7202 */ /* 0x000fe60000000f00 */
[----:B------:R-:W-:Y:S02]  /*c030*/  @P0 IADD3 R0, RZ, -UR29, RZ ;  /* 0x8000001dff000c10 */ /* 0x000fe4000fffe0ff */
[----:B------:R-:W-:Y:S02]  /*c040*/  @P0 IADD3 R16, RZ, -UR29, RZ ;  /* 0x8000001dff100c10 */ /* 0x000fe4000fffe0ff */
[C---:B-1----:R-:W-:Y:S04]  /*c050*/  LEA R2, P1, R0.reuse, R2, 0x1 ;  /* 0x0000000200027211 */ /* 0x042fe800078208ff */
[----:B------:R-:W-:Y:S02]  /*c060*/  LEA.HI.X.SX32 R3, R0, R3, 0x1, P1 ;  /* 0x0000000300037211 */ /* 0x000fe400008f0eff */
[----:B------:R-:W-:Y:S02]  /*c070*/  MOV R0, RZ ;  /* 0x000000ff00007202 */ /* 0x000fe40000000f00 */
[----:B------:R-:W-:Y:S02]  /*c080*/  IADD3 R17, P1, R132, R16, RZ ;  /* 0x0000001084117210 */ /* 0x000fe40007f3e0ff */
        /* <DEDUP_REMOVED lines=9> */
[----:B------:R-:W3:Y:S08]  /*c120*/  LDG.E.128 R196, [R196.64] ;  /* 0x00000006c4c47981 */ /* 0x000ef0000c1e1d00 */
[----:B------:R2:W4:Y:S01]  /*c130*/  LDG.E.128 R32, [R20.64] ;  /* 0x0000000614207981 */ /* 0x000522000c1e1d00 */
[--C-:B---3--:R-:W-:Y:S01]  /*c140*/  HADD2.F32 R4, -RZ, R197.reuse.H1_H1 ;  /* 0x300000c5ff047230 */ /* 0x108fe20000004100 */
[----:B--2---:R-:W-:Y:S01]  /*c150*/  IMAD.MOV.U32 R20, RZ, RZ, R16 ;  /* 0x000000ffff147224 */ /* 0x004fe200078e0010 */
[----:B------:R-:W-:Y:S01]  /*c160*/  HADD2.F32 R3, -RZ, R197.H0_H0 ;  /* 0x200000c5ff037230 */ /* 0x000fe20000004100 */
[----:B------:R-:W-:Y:S01]  /*c170*/  MOV R16, R19 ;  /* 0x0000001300107202 */ /* 0x000fe20000000f00 */
[--C-:B------:R-:W-:Y:S01]  /*c180*/  HADD2.F32 R19, -RZ, R17.reuse.H0_H0 ;  /* 0x20000011ff137230 */ /* 0x100fe20000004100 */
[----:B------:R-:W-:Y:S01]  /*c190*/  @!P0 FADD.FTZ R4, -R4, -RZ ;  /* 0x800000ff04048221 */ /* 0x000fe20000010100 */
[----:B------:R-:W-:Y:S01]  /*c1a0*/  HADD2.F32 R17, -RZ, R17.H1_H1 ;  /* 0x30000011ff117230 */ /* 0x000fe20000004100 */
[----:B------:R-:W-:Y:S01]  /*c1b0*/  @!P0 FADD.FTZ R3, -R3, -RZ ;  /* 0x800000ff03038221 */ /* 0x000fe20000010100 */
[--C-:B------:R-:W-:Y:S02]  /*c1c0*/  HADD2.F32 R7, -RZ, R199.reuse.H0_H0 ;  /* 0x200000c7ff077230 */ /* 0x100fe40000004100 */
[----:B------:R-:W-:Y:S01]  /*c1d0*/  HADD2.F32 R8, -RZ, R199.H1_H1 ;  /* 0x300000c7ff087230 */ /* 0x000fe20000004100 */
        /* <DEDUP_REMOVED lines=14> */
[----:B------:R-:W-:Y:S01]  /*c2c0*/  @!P0 FADD.FTZ R2, -R2, -RZ ;  /* 0x800000ff02028221 */ /* 0x000fe20000010100 */
[--C-:B------:R-:W-:Y:S01]  /*c2d0*/  HADD2.F32 R19, -RZ, R18.reuse.H0_H0 ;  /* 0x20000012ff137230 */ /* 0x100fe20000004100 */
[----:B------:R-:W-:Y:S01]  /*c2e0*/  FMUL.FTZ R7, R17, R7 ;  /* 0x0000000711077220 */ /* 0x000fe20000410000 */
[----:B------:R-:W-:Y:S01]  /*c2f0*/  HADD2.F32 R18, -RZ, R18.H1_H1 ;  /* 0x30000012ff127230 */ /* 0x000fe20000004100 */
[----:B------:R-:W-:Y:S01]  /*c300*/  FMUL.FTZ R8, R16, R8 ;  /* 0x0000000810087220 */ /* 0x000fe20000410000 */
[----:B------:R-:W-:Y:S01]  /*c310*/  HADD2.F32 R20, -RZ, R20.H1_H1 ;  /* 0x30000014ff147230 */ /* 0x000fe20000004100 */
[----:B------:R-:W-:Y:S01]  /*c320*/  FMUL.FTZ R0, R21, R0 ;  /* 0x0000000015007220 */ /* 0x000fe20000410000 */
[----:B------:R-:W-:Y:S01]  /*c330*/  HADD2.F32 R16, -RZ, R22.H0_H0 ;  /* 0x20000016ff107230 */ /* 0x000fe20000004100 */
[----:B------:R-:W-:Y:S01]  /*c340*/  FMUL.FTZ R5, R19, R5 ;  /* 0x0000000513057220 */ /* 0x000fe20000410000 */
[----:B----4-:R-:W-:Y:S01]  /*c350*/  HADD2.F32 R17, -RZ, R32.H0_H0 ;  /* 0x20000020ff117230 */ /* 0x010fe20000004100 */
[----:B------:R-:W-:Y:S01]  /*c360*/  FMUL.FTZ R6, R18, R6 ;  /* 0x0000000612067220 */ /* 0x000fe20000410000 */
[----:B------:R-:W-:Y:S01]  /*c370*/  HADD2.F32 R18, -RZ, R22.H1_H1 ;  /* 0x30000016ff127230 */ /* 0x000fe20000004100 */
[----:B------:R-:W-:Y:S01]  /*c380*/  FMUL.FTZ R2, R20, R2 ;  /* 0x0000000214027220 */ /* 0x000fe20000410000 */
[----:B------:R-:W-:Y:S01]  /*c390*/  HADD2.F32 R19, -RZ, R32.H1_H1 ;  /* 0x30000020ff137230 */ /* 0x000fe20000004100 */
[----:B------:R-:W-:Y:S01]  /*c3a0*/  FFMA.FTZ R0, R16, R17, R0 ;  /* 0x0000001110007223 */ /* 0x000fe20000010000 */
[----:B------:R-:W-:Y:S02]  /*c3b0*/  HADD2.F32 R20, -RZ, R31.H0_H0 ;  /* 0x2000001fff147230 */ /* 0x000fe40000004100 */
        /* <DEDUP_REMOVED lines=12> */
[----:B------:R-:W-:Y:S01]  /*c480*/  F2FP.PACK_AB R4, R4, R3 ;  /* 0x000000030404723e */ /* 0x000fe200000000ff */
[----:B------:R-:W-:Y:S02]  /*c490*/  HADD2.F32 R25, -RZ, R35.H0_H0 ;  /* 0x20000023ff197230 */ /* 0x000fe40000004100 */
[----:B------:R-:W-:Y:S01]  /*c4a0*/  HADD2.F32 R19, -RZ, R29.H0_H0 ;  /* 0x2000001dff137230 */ /* 0x000fe20000004100 */
[----:B------:R-:W-:Y:S01]  /*c4b0*/  FFMA.FTZ R6, R18, R24, R6 ;  /* 0x0000001812067223 */ /* 0x000fe20000010006 */
[----:B------:R-:W-:Y:S02]  /*c4c0*/  HADD2.F32 R26, -RZ, R35.H1_H1 ;  /* 0x30000023ff1a7230 */ /* 0x000fe40000004100 */
[----:B------:R-:W-:Y:S01]  /*c4d0*/  HADD2.F32 R20, -RZ, R29.H1_H1 ;  /* 0x3000001dff147230 */ /* 0x000fe20000004100 */
[----:B------:R-:W-:Y:S01]  /*c4e0*/  FFMA.FTZ R7, R19, R25, R7 ;  /* 0x0000001913077223 */ /* 0x000fe20000010007 */
[----:B------:R-:W-:Y:S02]  /*c4f0*/  F2FP.PACK_AB R6, R6, R5 ;  /* 0x000000050606723e */ /* 0x000fe400000000ff */
[----:B------:R-:W-:Y:S01]  /*c500*/  MOV R5, R4 ;  /* 0x0000000400057202 */ /* 0x000fe20000000f00 */
[----:B------:R-:W-:Y:S01]  /*c510*/  FFMA.FTZ R8, R20, R26, R8 ;  /* 0x0000001a14087223 */ /* 0x000fe20000010008 */
[----:B------:R-:W-:Y:S04]  /*c520*/  MOV R4, R0 ;  /* 0x0000000000047202 */ /* 0x000fe80000000f00 */
[----:B------:R-:W-:Y:S02]  /*c530*/  F2FP.PACK_AB R7, R8, R7 ;  /* 0x000000070807723e */ /* 0x000fe400000000ff */
.L_x_2617:
[----:B------:R-:W-:Y:S05]  /*c540*/  BSYNC B0 ;  /* 0x0000000000007941 */ /* 0x000fea0003800000 */
.L_x_2616:
[----:B------:R-:W-:Y:S02]  /*c550*/  MOV R0, 0x140 ;  /* 0x0000014000007802 */ /* 0x000fe40000000f00 */
[----:B---3--:R-:W-:Y:S05]  /*c560*/  MOV R65, R63 ;  /* 0x0000003f00417202 */ /* 0x008fea0000000f00 */
[C---:B-1----:R-:W-:Y:S04]  /*c570*/  IMAD.WIDE.U32 R2, R0.reuse, c[0x0][0x198], R64 ;  /* 0x0000660000027a25 */ /* 0x042fe800078e0040 */
[----:B------:R-:W-:Y:S05]  /*c580*/  IMAD R0, R0, c[0x0][0x19c], RZ ;  /* 0x0000670000007a24 */ /* 0x000fea00078e02ff */
[----:B------:R-:W-:Y:S05]  /*c590*/  IADD3 R3, R3, R0, RZ ;  /* 0x0000000003037210 */ /* 0x000fea0007ffe0ff */
[----:B-----5:R1:W-:Y:S02]  /*c5a0*/  STG.E.128 [R2.64], R4 ;  /* 0x0000000402007986 */ /* 0x0203e4000c101d06 */
.L_x_2615:
[----:B------:R-:W-:Y:S05]  /*c5b0*/  BSYNC B1 ;  /* 0x0000000000017941 */ /* 0x000fea0003800000 */
.L_x_2614:
[----:B------:R-:W-:Y:S01]  /*c5c0*/  LOP3.LUT P0, RZ, R236, 0x8, RZ, 0xc0, !PT ;  /* 0x00000008ecff7812 */ /* 0x000fe2000780c0ff */
[----:B------:R-:W-:Y:S01]  /*c5d0*/  @!UPT UIADD3 URZ, URZ, URZ, URZ ;  /* 0x0000003f3f3ff290 */ /* 0x000fe2000fffe03f */
[----:B------:R-:W-:Y:S11]  /*c5e0*/  BSSY B1, `(.L_x_2618) ;  /* 0x000006a000017945 */ /* 0x000ff60003800000 */
[----:B------:R-:W-:-:S05]  /*c5f0*/  @!P0 BRA `(.L_x_2619) ;  /* 0x0000068000008947 */ /* 0x000fca0003800000 */
[----:B------:R-:W-:Y:S01]  /*c600*/  IMAD.MOV.U32 R0, RZ, RZ, c[0x0][0x288] ;  /* 0x0000a200ff007624 */ /* 0x000fe200078e00ff */
[----:B------:R-:W-:Y:S01]  /*c610*/  MOV R16, R105 ;  /* 0x0000006900107202 */ /* 0x000fe20000000f00 */
        /* <DEDUP_REMOVED lines=8> */
[----:B--23-5:R-:W-:Y:S01]  /*c6a0*/  IMAD.MOV.U32 R22, RZ, RZ, R4 ;  /* 0x000000ffff167224 */ /* 0x02cfe200078e0004 */
[----:B------:R-:W-:Y:S02]  /*c6b0*/  MOV R3, R194 ;  /* 0x000000c200037202 */ /* 0x000fe40000000f00 */
[----:B------:R-:W-:Y:S02]  /*c6c0*/  MOV R0, RZ ;  /* 0x000000ff00007202 */ /* 0x000fe40000000f00 */
[----:B------:R-:W-:Y:S02]  /*c6d0*/  MOV R29, R7 ;  /* 0x00000007001d7202 */ /* 0x000fe40000000f00 */
[----:B------:R-:W-:Y:S02]  /*c6e0*/  MOV R31, R5 ;  /* 0x00000005001f7202 */ /* 0x000fe40000000f00 */
[----:B------:R-:W-:Y:S03]  /*c6f0*/  MOV R30, R6 ;  /* 0x00000006001e7202 */ /* 0x000fe60000000f00 */
[----:B------:R-:W-:Y:S02]  /*c700*/  @P0 IADD3 R3, RZ, -UR29, RZ ;  /* 0x8000001dff030c10 */ /* 0x000fe4000fffe0ff */
[----:B------:R-:W-:Y:S02]  /*c710*/  @P0 IADD3 R0, RZ, -UR29, RZ ;  /* 0x8000001dff000c10 */ /* 0x000fe4000fffe0ff */
[C---:B------:R-:W-:Y:S04]  /*c720*/  LEA R2, P1, R3.reuse, R16, 0x1 ;  /* 0x0000001003027211 */ /* 0x040fe800078208ff */
[----:B------:R-:W-:Y:S02]  /*c730*/  LEA.HI.X.SX32 R3, R3, R17, 0x1, P1 ;  /* 0x0000001103037211 */ /* 0x000fe400008f0eff */
[C---:B------:R-:W-:Y:S03]  /*c740*/  IADD3 R8, P1, R131.reuse, R0, RZ ;  /* 0x0000000083087210 */ /* 0x040fe60007f3e0ff */
[----:B-1----:R1:W2:Y:S01]  /*c750*/  LDG.E.128 R16, [R2.64] ;  /* 0x0000000602107981 */ /* 0x0022a2000c1e1d00 */
[----:B------:R-:W-:Y:S02]  /*c760*/  LEA.HI.X.SX32 R0, R0, R116, 0x1, P1 ;  /* 0x0000007400007211 */ /* 0x000fe400008f0eff */
[C---:B------:R-:W-:Y:S04]  /*c770*/  LEA R196, P1, R8.reuse, R107, 0x1 ;  /* 0x0000006b08c47211 */ /* 0x040fe800078208ff */
[----:B------:R-:W-:Y:S02]  /*c780*/  LEA.HI.X R197, R8, R106, R0, 0x1, P1 ;  /* 0x0000006a08c57211 */ /* 0x000fe400008f0c00 */
[----:B------:R-:W-:Y:S02]  /*c790*/  MOV R0, RZ ;  /* 0x000000ff00007202 */ /* 0x000fe40000000f00 */
[----:B------:R-:W-:Y:S02]  /*c7a0*/  @P0 IADD3 R0, RZ, -UR29, RZ ;  /* 0x8000001dff000c10 */ /* 0x000fe4000fffe0ff */
[----:B------:R-:W3:Y:S02]  /*c7b0*/  LDG.E.128 R196, [R196.64] ;  /* 0x00000006c4c47981 */ /* 0x000ee4000c1e1d00 */
[----:B-1----:R-:W-:Y:S04]  /*c7c0*/  IADD3 R3, P1, R131, R0, RZ ;  /* 0x0000000083037210 */ /* 0x002fe80007f3e0ff */
[----:B------:R-:W-:Y:S02]  /*c7d0*/  LEA.HI.X.SX32 R0, R0, R116, 0x1, P1 ;  /* 0x0000007400007211 */ /* 0x000fe400008f0eff */
[C---:B------:R-:W-:Y:S04]  /*c7e0*/  LEA R2, P1, R3.reuse, R109, 0x1 ;  /* 0x0000006d03027211 */ /* 0x040fe800078208ff */
[----:B------:R-:W-:Y:S05]  /*c7f0*/  LEA.HI.X R3, R3, R108, R0, 0x1, P1 ;  /* 0x0000006c03037211 */ /* 0x000fea00008f0c00 */
[----:B------:R1:W4:Y:S01]  /*c800*/  LDG.E.128 R32, [R2.64] ;  /* 0x0000000602207981 */ /* 0x000322000c1e1d00 */
[--C-:B---3--:R-:W-:Y:S01]  /*c810*/  HADD2.F32 R4, -RZ, R197.reuse.H1_H1 ;  /* 0x300000c5ff047230 */ /* 0x108fe20000004100 */
[----:B--2---:R-:W-:Y:S01]  /*c820*/  IMAD.MOV.U32 R20, RZ, RZ, R16 ;  /* 0x000000ffff147224 */ /* 0x004fe200078e0010 */
[----:B-1----:R-:W-:Y:S01]  /*c830*/  HADD2.F32 R3, -RZ, R197.H0_H0 ;  /* 0x200000c5ff037230 */ /* 0x002fe20000004100 */
        /* <DEDUP_REMOVED lines=61> */
.L_x_2621:
[----:B------:R-:W-:Y:S05]  /*cc10*/  BSYNC B0 ;  /* 0x0000000000007941 */ /* 0x000fea0003800000 */
.L_x_2620:
[----:B------:R-:W-:Y:S02]  /*cc20*/  MOV R0, 0x160 ;  /* 0x0000016000007802 */ /* 0x000fe40000000f00 */
[----:B---3--:R-:W-:Y:S05]  /*cc30*/  MOV R65, R63 ;  /* 0x0000003f00417202 */ /* 0x008fea0000000f00 */
[C---:B--2---:R-:W-:Y:S04]  /*cc40*/  IMAD.WIDE.U32 R2, R0.reuse, c[0x0][0x198], R64 ;  /* 0x0000660000027a25 */ /* 0x044fe800078e0040 */
[----:B------:R-:W-:Y:S05]  /*cc50*/  IMAD R0, R0, c[0x0][0x19c], RZ ;  /* 0x0000670000007a24 */ /* 0x000fea00078e02ff */
[----:B------:R-:W-:Y:S05]  /*cc60*/  IADD3 R3, R3, R0, RZ ;  /* 0x0000000003037210 */ /* 0x000fea0007ffe0ff */
[----:B-----5:R2:W-:Y:S02]  /*cc70*/  STG.E.128 [R2.64], R4 ;  /* 0x0000000402007986 */ /* 0x0205e4000c101d06 */
.L_x_2619:
[----:B------:R-:W-:Y:S05]  /*cc80*/  BSYNC B1 ;  /* 0x0000000000017941 */ /* 0x000fea0003800000 */
.L_x_2618:
[----:B------:R-:W-:Y:S01]  /*cc90*/  LOP3.LUT P0, RZ, R236, 0x10, RZ, 0xc0, !PT ;  /* 0x00000010ecff7812 */ /* 0x000fe2000780c0ff */
[----:B------:R-:W-:Y:S01]  /*cca0*/  @!UPT UIADD3 URZ, URZ, URZ, URZ ;  /* 0x0000003f3f3ff290 */ /* 0x000fe2000fffe03f */
[----:B------:R-:W-:Y:S11]  /*ccb0*/  BSSY B1, `(.L_x_2622) ;  /* 0x000006a000017945 */ /* 0x000ff60003800000 */
[----:B------:R-:W-:-:S05]  /*ccc0*/  @!P0 BRA `(.L_x_2623) ;  /* 0x0000068000008947 */ /* 0x000fca0003800000 */
[----:B------:R-:W-:Y:S01]  /*ccd0*/  IMAD.MOV.U32 R0, RZ, RZ, c[0x0][0x288] ;  /* 0x0000a200ff007624 */ /* 0x000fe200078e00ff */
[----:B-1----:R-:W-:Y:S01]  /*cce0*/  MOV R16, R105 ;  /* 0x0000006900107202 */ /* 0x002fe20000000f00 */
[----:B------:R-:W-:Y:S01]  /*ccf0*/  IMAD.MOV.U32 R17, RZ, RZ, R104 ;  /* 0x000000ffff117224 */ /* 0x000fe200078e0068 */
[----:B-----5:R-:W-:Y:S01]  /*cd00*/  ISETP.GE.AND P0, PT, R14, UR4, PT ;  /* 0x000000040e007c0c */ /* 0x020fe2000bf06270 */
[----:B------:R-:W-:Y:S02]  /*cd10*/  BSSY B0, `(.L_x_2624) ;  /* 0x000005d000007945 */ /* 0x000fe40003800000 */
[----:B------:R-:W-:Y:S05]  /*cd20*/  IMAD.WIDE.U32 R16, R0, 0x180, R16 ;  /* 0x0000018000107825 */ /* 0x000fea00078e0010 */
[----:B------:R-:W-:Y:S05]  /*cd30*/  IADD3 R17, R17, UR10, RZ ;  /* 0x0000000a11117c10 */ /* 0x000fea000fffe0ff */
[----:B--2---:R1:W5:Y:S01]  /*cd40*/  LDG.E.128 R4, [R16.64] ;  /* 0x0000000610047981 */ /* 0x004362000c1e1d00 */
        /* <DEDUP_REMOVED lines=10> */
[C---:B------:R-:W-:Y:S02]  /*cdf0*/  LEA R2, P1, R3.reuse, R16, 0x1 ;  /* 0x0000001003027211 */ /* 0x040fe400078208ff */
[----:B------:R-:W-:Y:S02]  /*ce00*/  IADD3 R0, P2, R130, R8, RZ ;  /* 0x0000000882007210 */ /* 0x000fe40007f5e0ff */
[----:B------:R-:W-:Y:S02]  /*ce10*/  LEA.HI.X.SX32 R3, R3, R17, 0x1, P1 ;  /* 0x0000001103037211 */ /* 0x000fe400008f0eff */
[----:B------:R-:W-:Y:S02]  /*ce20*/  LEA R196, P1, R0, R107, 0x1 ;  /* 0x0000006b00c47211 */ /* 0x000fe400078208ff */
[-C--:B------:R-:W-:Y:S01]  /*ce30*/  LEA.HI.X.SX32 R8, R8, R115.reuse, 0x1, P2 ;  /* 0x0000007308087211 */ /* 0x080fe200010f0eff */
[----:B-1----:R1:W2:Y:S03]  /*ce40*/  LDG.E.128 R16, [R2.64] ;  /* 0x0000000602107981 */ /* 0x0022a6000c1e1d00 */
        /* <DEDUP_REMOVED lines=73> */
.L_x_2625:
[----:B------:R-:W-:Y:S05]  /*d2e0*/  BSYNC B0 ;  /* 0x0000000000007941 */ /* 0x000fea0003800000 */
.L_x_2624:
[----:B------:R-:W-:Y:S02]  /*d2f0*/  MOV R0, 0x180 ;  /* 0x0000018000007802 */ /* 0x000fe40000000f00 */
[----:B---3--:R-:W-:Y:S05]  /*d300*/  MOV R65, R63 ;  /* 0x0000003f00417202 */ /* 0x008fea0000000f00 */
[C---:B------:R-:W-:Y:S04]  /*d310*/  IMAD.WIDE.U32 R2, R0.reuse, c[0x0][0x198], R64 ;  /* 0x0000660000027a25 */ /* 0x040fe800078e0040 */
[----:B------:R-:W-:Y:S05]  /*d320*/  IMAD R0, R0, c[0x0][0x19c], RZ ;  /* 0x0000670000007a24 */ /* 0x000fea00078e02ff */
[----:B------:R-:W-:Y:S05]  /*d330*/  IADD3 R3, R3, R0, RZ ;  /* 0x0000000003037210 */ /* 0x000fea0007ffe0ff */
[----:B-----5:R2:W-:Y:S02]  /*d340*/  STG.E.128 [R2.64], R4 ;  /* 0x0000000402007986 */ /* 0x0205e4000c101d06 */
.L_x_2623:
[----:B------:R-:W-:Y:S05]  /*d350*/  BSYNC B1 ;  /* 0x0000000000017941 */ /* 0x000fea0003800000 */
.L_x_2622:
        /* <DEDUP_REMOVED lines=22> */
[----:B------:R-:W-:Y:S02]  /*d4c0*/  LEA R2, P1, R3, R16, 0x1 ;  /* 0x0000001003027211 */ /* 0x000fe400078208ff */
[----:B------:R-:W-:Y:S02]  /*d4d0*/  IADD3 R0, P2, R129, R8, RZ ;  /* 0x0000000881007210 */ /* 0x000fe40007f5e0ff */
[----:B------:R-:W-:Y:S02]  /*d4e0*/  LEA.HI.X.SX32 R3, R3, R17, 0x1, P1 ;  /* 0x0000001103037211 */ /* 0x000fe400008f0eff */
[----:B------:R-:W-:Y:S02]  /*d4f0*/  LEA R196, P1, R0, R107, 0x1 ;  /* 0x0000006b00c47211 */ /* 0x000fe400078208ff */
[----:B------:R-:W-:Y:S01]  /*d500*/  LEA.HI.X.SX32 R8, R8, R114, 0x1, P2 ;  /* 0x0000007208087211 */ /* 0x000fe200010f0eff */
        /* <DEDUP_REMOVED lines=74> */
.L_x_2629:
[----:B------:R-:W-:Y:S05]  /*d9b0*/  BSYNC B0 ;  /* 0x0000000000007941 */ /* 0x000fea0003800000 */
.L_x_2628:
[----:B------:R-:W-:Y:S02]  /*d9c0*/  MOV R0, 0x1a0 ;  /* 0x000001a000007802 */ /* 0x000fe40000000f00 */
[----:B---3--:R-:W-:Y:S05]  /*d9d0*/  MOV R65, R63 ;  /* 0x0000003f00417202 */ /* 0x008fea0000000f00 */
[C---:B------:R-:W-:Y:S04]  /*d9e0*/  IMAD.WIDE.U32 R2, R0.reuse, c[0x0][0x198], R64 ;  /* 0x0000660000027a25 */ /* 0x040fe800078e0040 */
[----:B------:R-:W-:Y:S05]  /*d9f0*/  IMAD R0, R0, c[0x0][0x19c], RZ ;  /* 0x0000670000007a24 */ /* 0x000fea00078e02ff */
[----:B------:R-:W-:Y:S05]  /*da00*/  IADD3 R3, R3, R0, RZ ;  /* 0x0000000003037210 */ /* 0x000fea0007ffe0ff */
[----:B-----5:R2:W-:Y:S02]  /*da10*/  STG.E.128 [R2.64], R4 ;  /* 0x0000000402007986 */ /* 0x0205e4000c101d06 */
.L_x_2627:
[----:B------:R-:W-:Y:S05]  /*da20*/  BSYNC B1 ;  /* 0x0000000000017941 */ /* 0x000fea0003800000 */
.L_x_2626:
        /* <DEDUP_REMOVED lines=101> */
.L_x_2633:
[----:B------:R-:W-:Y:S05]  /*e080*/  BSYNC B0 ;  /* 0x0000000000007941 */ /* 0x000fea0003800000 */
.L_x_2632:
[----:B------:R-:W-:Y:S02]  /*e090*/  MOV R0, 0x1c0 ;  /* 0x000001c000007802 */ /* 0x000fe40000000f00 */
[----:B---3--:R-:W-:Y:S05]  /*e0a0*/  MOV R65, R63 ;  /* 0x0000003f00417202 */ /* 0x008fea0000000f00 */
[C---:B------:R-:W-:Y:S04]  /*e0b0*/  IMAD.WIDE.U32 R2, R0.reuse, c[0x0][0x198], R64 ;  /* 0x0000660000027a25 */ /* 0x040fe800078e0040 */
[----:B------:R-:W-:Y:S05]  /*e0c0*/  IMAD R0, R0, c[0x0][0x19c], RZ ;  /* 0x0000670000007a24 */ /* 0x000fea00078e02ff */
[----:B------:R-:W-:Y:S05]  /*e0d0*/  IADD3 R3, R3, R0, RZ ;  /* 0x0000000003037210 */ /* 0x000fea0007ffe0ff */
[----:B-----5:R2:W-:Y:S02]  /*e0e0*/  STG.E.128 [R2.64], R4 ;  /* 0x0000000402007986 */ /* 0x0205e4000c101d06 */
.L_x_2631:
[----:B------:R-:W-:Y:S05]  /*e0f0*/  BSYNC B1 ;  /* 0x0000000000017941 */ /* 0x000fea0003800000 */
.L_x_2630:
[----:B------:R-:W-:Y:S01]  /*e100*/  LOP3.LUT P0, RZ, R236, 0x100, RZ, 0xc0, !PT ;  /* 0x00000100ecff7812 */ /* 0x000fe2000780c0ff */
[----:B------:R-:W-:Y:S01]  /*e110*/  @!UPT UIADD3 URZ, URZ, URZ, URZ ;  /* 0x0000003f3f3ff290 */ /* 0x000fe2000fffe03f */
[----:B------:R-:W-:Y:S11]  /*e120*/  BSSY B1, `(.L_x_2634) ;  /* 0x0000069000017945 */ /* 0x000ff60003800000 */
[----:B------:R-:W-:-:S05]  /*e130*/  @!P0 BRA `(.L_x_2635) ;  /* 0x0000067000008947 */ /* 0x000fca0003800000 */
[----:B------:R-:W-:Y:S01]  /*e140*/  IMAD.MOV.U32 R0, RZ, RZ, c[0x0][0x288] ;  /* 0x0000a200ff007624 */ /* 0x000fe200078e00ff */
[----:B-12---:R-:W-:Y:S01]  /*e150*/  MOV R2, R105 ;  /* 0x0000006900027202 */ /* 0x006fe20000000f00 */
[----:B------:R-:W-:Y:S01]  /*e160*/  IMAD.MOV.U32 R3, RZ, RZ, R104 ;  /* 0x000000ffff037224 */ /* 0x000fe200078e0068 */
[----:B-----5:R-:W-:Y:S01]  /*e170*/  ISETP.GE.AND P0, PT, R14, UR4, PT ;  /* 0x000000040e007c0c */ /* 0x020fe2000bf06270 */
[----:B------:R-:W-:Y:S02]  /*e180*/  BSSY B0, `(.L_x_2636) ;  /* 0x000005c000007945 */ /* 0x000fe40003800000 */
[----:B------:R-:W-:Y:S05]  /*e190*/  IMAD.WIDE.U32 R2, R0, 0x1e0, R2 ;  /* 0x000001e000027825 */ /* 0x000fea00078e0002 */
[----:B------:R-:W-:Y:S05]  /*e1a0*/  IADD3 R3, R3, UR5, RZ ;  /* 0x0000000503037c10 */ /* 0x000fea000fffe0ff */
[----:B------:R1:W5:Y:S01]  /*e1b0*/  LDG.E.128 R4, [R2.64] ;  /* 0x0000000602047981 */ /* 0x000362000c1e1d00 */
[----:B------:R-:W-:-:S05]  /*e1c0*/  @P0 BRA `(.L_x_2637) ;  /* 0x0000057000000947 */ /* 0x000fca0003800000 */
[----:B------:R-:W-:Y:S01]  /*e1d0*/  ISETP.GE.AND P0, PT, R14, R194, PT ;  /* 0x000000c20e00720c */ /* 0x000fe20003f06270 */
[----:B---3-5:R-:W-:Y:S01]  /*e1e0*/  IMAD.MOV.U32 R22, RZ, RZ, R4 ;  /* 0x000000ffff167224 */ /* 0x028fe200078e0004 */
[----:B------:R-:W-:Y:S02]  /*e1f0*/  MOV R8, RZ ;  /* 0x000000ff00087202 */ /* 0x000fe40000000f00 */
[----:B------:R-:W-:Y:S02]  /*e200*/  MOV R29, R7 ;  /* 0x00000007001d7202 */ /* 0x000fe40000000f00 */
[----:B------:R-:W-:Y:S02]  /*e210*/  MOV R31, R5 ;  /* 0x00000005001f7202 */ /* 0x000fe40000000f00 */
[----:B------:R-:W-:Y:S05]  /*e220*/  MOV R30, R6 ;  /* 0x00000006001e7202 */ /* 0x000fea0000000f00 */
[----:B------:R-:W-:Y:S02]  /*e230*/  @P0 IADD3 R194, RZ, -UR29, RZ ;  /* 0x8000001dffc20c10 */ /* 0x000fe4000fffe0ff */
[----:B------:R-:W-:Y:S02]  /*e240*/  @P0 IADD3 R8, RZ, -UR29, RZ ;  /* 0x8000001dff080c10 */ /* 0x000fe4000fffe0ff */
[C---:B-1----:R-:W-:Y:S02]  /*e250*/  LEA R2, P1, R194.reuse, R2, 0x1 ;  /* 0x00000002c2027211 */ /* 0x042fe400078208ff */
[C---:B------:R-:W-:Y:S02]  /*e260*/  IADD3 R0, P2, R127.reuse, R8, RZ ;  /* 0x000000087f007210 */ /* 0x040fe40007f5e0ff */
[----:B------:R-:W-:Y:S02]  /*e270*/  LEA.HI.X.SX32 R3, R194, R3, 0x1, P1 ;  /* 0x00000003c2037211 */ /* 0x000fe400008f0eff */
[----:B------:R-:W-:Y:S02]  /*e280*/  LEA R196, P1, R0, R107, 0x1 ;  /* 0x0000006b00c47211 */ /* 0x000fe400078208ff */
[----:B------:R-:W-:Y:S01]  /*e290*/  LEA.HI.X.SX32 R8, R8, R112, 0x1, P2 ;  /* 0x0000007008087211 */ /* 0x000fe200010f0eff */
[----:B------:R1:W2:Y:S03]  /*e2a0*/  LDG.E.128 R16, [R2.64] ;  /* 0x0000000602107981 */ /* 0x0002a6000c1e1d00 */
        /* <DEDUP_REMOVED lines=73> */
.L_x_2637:
[----:B------:R-:W-:Y:S05]  /*e740*/  BSYNC B0 ;  /* 0x0000000000007941 */ /* 0x000fea0003800000 */
.L_x_2636:
[----:B------:R-:W-:Y:S02]  /*e750*/  MOV R0, 0x1e0 ;  /* 0x000001e000007802 */ /* 0x000fe40000000f00 */
[----:B---3--:R-:W-:Y:S05]  /*e760*/  MOV R65, R63 ;  /* 0x0000003f00417202 */ /* 0x008fea0000000f00 */
[C---:B-1----:R-:W-:Y:S04]  /*e770*/  IMAD.WIDE.U32 R2, R0.reuse, c[0x0][0x198], R64 ;  /* 0x0000660000027a25 */ /* 0x042fe800078e0040 */
[----:B------:R-:W-:Y:S05]  /*e780*/  IMAD R0, R0, c[0x0][0x19c], RZ ;  /* 0x0000670000007a24 */ /* 0x000fea00078e02ff */
[----:B------:R-:W-:Y:S05]  /*e790*/  IADD3 R3, R3, R0, RZ ;  /* 0x0000000003037210 */ /* 0x000fea0007ffe0ff */
[----:B-----5:R1:W-:Y:S02]  /*e7a0*/  STG.E.128 [R2.64], R4 ;  /* 0x0000000402007986 */ /* 0x0203e4000c101d06 */
.L_x_2635:
[----:B------:R-:W-:Y:S05]  /*e7b0*/  BSYNC B1 ;  /* 0x0000000000017941 */ /* 0x000fea0003800000 */
.L_x_2634:
[----:B-12---:R-:W-:Y:S01]  /*e7c0*/  MOV R5, R108 ;  /* 0x0000006c00057202 */ /* 0x006fe20000000f00 */
[----:B------:R-:W-:Y:S01]  /*e7d0*/  IMAD.MOV.U32 R0, RZ, RZ, c[0x0][0x230] ;  /* 0x00008c00ff007624 */ /* 0x000fe200078e00ff */
[----:B------:R-:W-:Y:S01]  /*e7e0*/  MOV R3, R106 ;  /* 0x0000006a00037202 */ /* 0x000fe20000000f00 */
[----:B------:R-:W-:Y:S01]  /*e7f0*/  IMAD.MOV.U32 R4, RZ, RZ, R109 ;  /* 0x000000ffff047224 */ /* 0x000fe200078e006d */
[----:B------:R-:W-:Y:S01]  /*e800*/  ULDC UR4, c[0x0][0x230] ;  /* 0x00008c0000047ab9 */ /* 0x000fe20000000800 */
[----:B------:R-:W-:Y:S02]  /*e810*/  IMAD.U32 R0, R0, -0x80, RZ ;  /* 0xffffff8000007824 */ /* 0x000fe400078e00ff */
[----:B------:R-:W-:Y:S03]  /*e820*/  IMAD.MOV.U32 R2, RZ, RZ, R107 ;  /* 0x000000ffff027224 */ /* 0x000fe600078e006b */
[C---:B------:R-:W-:Y:S02]  /*e830*/  LEA R109, P1, R0.reuse, R4, 0x1 ;  /* 0x00000004006d7211 */ /* 0x040fe400078208ff */
[C---:B------:R-:W-:Y:S02]  /*e840*/  LEA R107, P0, R0.reuse, R2, 0x1 ;  /* 0x00000002006b7211 */ /* 0x040fe400078008ff */
[C---:B------:R-:W-:Y:S02]  /*e850*/  LEA.HI.X.SX32 R108, R0.reuse, R5, 0x1, P1 ;  /* 0x00000005006c7211 */ /* 0x040fe400008f0eff */
[----:B------:R-:W-:Y:S01]  /*e860*/  LEA.HI.X.SX32 R106, R0, R3, 0x1, P0 ;  /* 0x00000003006a7211 */ /* 0x000fe200000f0eff */
[----:B------:R-:W-:-:S05]  /*e870*/  BRA `(.L_x_2573) ;  /* 0x00000c6000007947 */ /* 0x000fca0003800000 */
.L_x_2539:
[----:B------:R-:W-:Y:S01]  /*e880*/  @P1 IMAD.MOV.U32 R3, RZ, RZ, R104 ;  /* 0x000000ffff031224 */ /* 0x000fe200078e0068 */
[----:B------:R-:W-:Y:S01]  /*e890*/  @P1 MOV R2, R105 ;  /* 0x0000006900021202 */ /* 0x000fe20000000f00 */
[----:B------:R-:W-:Y:S01]  /*e8a0*/  UMOV UR4, URZ ;  /* 0x0000003f00047c82 */ /* 0x000fe20008000000 */
[----:B------:R-:W-:Y:S02]  /*e8b0*/  @P1 MOV R65, R63 ;  /* 0x0000003f00411202 */ /* 0x000fe40000000f00 */
[C---:B------:R-:W-:Y:S01]  /*e8c0*/  @P4 LEA R20, P0, R111.reuse, R105, 0x1 ;  /* 0x000000696f144211 */ /* 0x040fe200078008ff */
[----:B-1----:R1:W2:Y:S01]  /*e8d0*/  @P1 LDG.E.128 R4, [R2.64] ;  /* 0x0000000602041981 */ /* 0x0022a2000c1e1d00 */
[----:B------:R-:W-:Y:S02]  /*e8e0*/  P2R R0, PR, RZ, 0x40 ;  /* 0x00000040ff007803 */ /* 0x000fe40000000000 */
[----:B------:R-:W-:Y:S02]  /*e8f0*/  @P4 LEA.HI.X R21, R111, R104, R110, 0x1, P0 ;  /* 0x000000686f154211 */ /* 0x000fe400000f0c6e */
[C---:B------:R-:W-:Y:S02]  /*e900*/  @P4 LEA R18, P0, R47.reuse, R64, 0x1 ;  /* 0x000000402f124211 */ /* 0x040fe400078008ff */
[----:B------:R-:W-:Y:S02]  /*e910*/  LOP3.LUT P6, RZ, R236, 0x1, RZ, 0xc0, !PT ;  /* 0x00000001ecff7812 */ /* 0x000fe400078cc0ff */
[----:B------:R-:W-:Y:S11]  /*e920*/  @P4 LEA.HI.X R19, R47, R63, R46, 0x1, P0 ;  /* 0x0000003f2f134211 */ /* 0x000ff600000f0c2e */
[C---:B------:R-:W-:Y:S04]  /*e930*/  @P6 LEA R16, P0, R69.reuse, R105, 0x1 ;  /* 0x0000006945106211 */ /* 0x040fe800078008ff */
[----:B------:R-:W-:Y:S02]  /*e940*/  @P6 LEA.HI.X R17, R69, R104, R68, 0x1, P0 ;  /* 0x0000006845116211 */ /* 0x000fe400000f0c44 */
[C---:B-1----:R-:W-:Y:S04]  /*e950*/  @P6 LEA R2, P0, R186.reuse, R64, 0x1 ;  /* 0x00000040ba026211 */ /* 0x042fe800078008ff */
[----:B------:R-:W-:Y:S01]  /*e960*/  @P6 LEA.HI.X R3, R186, R63, R70, 0x1, P0 ;  /* 0x0000003fba036211 */ /* 0x000fe200000f0c46 */
[----:B--2---:R1:W-:Y:S01]  /*e970*/  @P1 STG.E.128 [R64.64], R4 ;  /* 0x0000000440001986 */ /* 0x0043e2000c101d06 */
[----:B------:R-:W-:Y:S11]  /*e980*/  LOP3.LUT P1, RZ, R236, 0x40, RZ, 0xc0, !PT ;  /* 0x00000040ecff7812 */ /* 0x000ff6000782c0ff */
[----:B------:R-:W-:Y:S02]  /*e990*/  @!UPT UIADD3 URZ, URZ, URZ, URZ ;  /* 0x0000003f3f3ff290 */ /* 0x000fe4000fffe03f */
[C---:B------:R-:W-:Y:S04]  /*e9a0*/  @P1 LEA R22, P0, R72.reuse, R105, 0x1 ;  /* 0x0000006948161211 */ /* 0x040fe800078008ff */
[----:B------:R-:W-:Y:S01]  /*e9b0*/  @P1 LEA.HI.X R23, R72, R104, R71, 0x1, P0 ;  /* 0x0000006848171211 */ /* 0x000fe200000f0c47 */
[----:B-1----:R-:W-:Y:S01]  /*e9c0*/  @P3 IMAD.MOV.U32 R65, RZ, RZ, R63 ;  /* 0x000000ffff413224 */ /* 0x002fe200078e003f */
[----:B------:R1:W2:Y:S02]  /*e9d0*/  @P4 LDG.E.128 R4, [R20.64] ;  /* 0x0000000614044981 */ /* 0x0002a4000c1e1d00 */
[C---:B-1----:R-:W-:Y:S04]  /*e9e0*/  @P1 LEA R20, P0, R190.reuse, R64, 0x1 ;  /* 0x00000040be141211 */ /* 0x042fe800078008ff */
[----:B------:R-:W-:Y:S01]  /*e9f0*/  @P1 LEA.HI.X R21, R190, R63, R73, 0x1, P0 ;  /* 0x0000003fbe151211 */ /* 0x000fe200000f0c49 */
[----:B--2---:R1:W-:Y:S01]  /*ea00*/  @P4 STG.E.128 [R18.64], R4 ;  /* 0x0000000412004986 */ /* 0x0043e2000c101d06 */
[----:B------:R-:W-:Y:S04]  /*ea10*/  LOP3.LUT P4, RZ, R236, 0x200, RZ, 0xc0, !PT ;  /* 0x00000200ecff7812 */ /* 0x000fe8000788c0ff */
[----:B-1----:R1:W2:Y:S09]  /*ea20*/  @P6 LDG.E.128 R4, [R16.64] ;  /* 0x0000000610046981 */ /* 0x0022b2000c1e1d00 */
[C---:B------:R-:W-:Y:S04]  /*ea30*/  @P4 LEA R18, P0, R75.reuse, R105, 0x1 ;  /* 0x000000694b124211 */ /* 0x040fe800078008ff */
[----:B------:R-:W-:Y:S02]  /*ea40*/  @P4 LEA.HI.X R19, R75, R104, R74, 0x1, P0 ;  /* 0x000000684b134211 */ /* 0x000fe400000f0c4a */
[C---:B-1----:R-:W-:Y:S04]  /*ea50*/  @P4 LEA R16, P0, R188.reuse, R64, 0x1 ;  /* 0x00000040bc104211 */ /* 0x042fe800078008ff */
[----:B------:R-:W-:Y:S02]  /*ea60*/  @P4 LEA.HI.X R17, R188, R63, R76, 0x1, P0 ;  /* 0x0000003fbc114211 */ /* 0x000fe400000f0c4c */
[C---:B------:R-:W-:Y:S02]  /*ea70*/  LOP3.LUT P0, RZ, R236.reuse, 0x200, RZ, 0xc0, !PT ;  /* 0x00000200ecff7812 */ /* 0x040fe4000780c0ff */
[----:B------:R-:W-:Y:S01]  /*ea80*/  LOP3.LUT P4, RZ, R236, 0x4, RZ, 0xc0, !PT ;  /* 0x00000004ecff7812 */ /* 0x000fe2000788c0ff */
[----:B--2---:R1:W-:Y:S01]  /*ea90*/  @P6 STG.E.128 [R2.64], R4 ;  /* 0x0000000402006986 */ /* 0x0043e2000c101d06 */
[----:B------:R-:W-:Y:S02]  /*eaa0*/  ISETP.NE.AND P6, PT, R0, RZ, PT ;  /* 0x000000ff0000720c */ /* 0x000fe40003fc5270 */
[----:B------:R-:W-:Y:S05]  /*eab0*/  @P3 MOV R0, c[0x0][0x28c] ;  /* 0x0000a30000003a02 */ /* 0x000fea0000000f00 */
[----:B------:R-:W-:Y:S02]  /*eac0*/  @P3 IMAD R0, R0, 0x60, RZ ;  /* 0x0000006000003824 */ /* 0x000fe400078e02ff */
[----:B-1----:R-:W-:Y:S01]  /*ead0*/  @P3 IMAD.MOV.U32 R2, RZ, RZ, c[0x0][0x288] ;  /* 0x0000a200ff023624 */ /* 0x002fe200078e00ff */
[----:B------:R-:W-:Y:S01]  /*eae0*/  @P3 MOV R5, R104 ;  /* 0x0000006800053202 */ /* 0x000fe20000000f00 */
[----:B------:R-:W-:Y:S04]  /*eaf0*/  @P3 IMAD.MOV.U32 R4, RZ, RZ, R105 ;  /* 0x000000ffff043224 */ /* 0x000fe800078e0069 */
[----:B------:R-:W-:Y:S04]  /*eb00*/  @P3 IMAD.WIDE.U32 R2, R2, 0x60, R4 ;  /* 0x0000006002023825 */ /* 0x000fe800078e0004 */
[----:B------:R-:W-:Y:S01]  /*eb10*/  @P3 IMAD.IADD R3, R3, 0x1, R0 ;  /* 0x0000000103033824 */ /* 0x000fe200078e0200 */
[----:B------:R-:W-:Y:S04]  /*eb20*/  @P3 MOV R0, 0x60 ;  /* 0x0000006000003802 */ /* 0x000fe80000000f00 */
[----:B------:R1:W2:Y:S02]  /*eb30*/  @P3 LDG.E.128 R4, [R2.64] ;  /* 0x0000000602043981 */ /* 0x0002a4000c1e1d00 */
[C---:B-1----:R-:W-:Y:S04]  /*eb40*/  @P3 IMAD.WIDE.U32 R2, R0.reuse, c[0x0][0x198], R64 ;  /* 0x0000660000023a25 */ /* 0x042fe800078e0040 */
[----:B------:R-:W-:Y:S02]  /*eb50*/  @P3 IMAD R0, R0, c[0x0][0x19c], RZ ;  /* 0x0000670000003a24 */ /* 0x000fe400078e02ff */
[----:B------:R-:W-:Y:S03]  /*eb60*/  @P2 IMAD.MOV.U32 R65, RZ, RZ, R63 ;  /* 0x000000ffff412224 */ /* 0x000fe600078e003f */
[----:B------:R-:W-:Y:S02]  /*eb70*/  @P3 IADD3 R3, R3, R0, RZ ;  /* 0x0000000003033210 */ /* 0x000fe40007ffe0ff */
[----:B------:R-:W-:Y:S05]  /*eb80*/  @P2 MOV R0, c[0x0][0x28c] ;  /* 0x0000a30000002a02 */ /* 0x000fea0000000f00 */
[----:B------:R-:W-:Y:S01]  /*eb90*/  @P2 IMAD R0, R0, 0xa0, RZ ;  /* 0x000000a000002824 */ /* 0x000fe200078e02ff */
[----:B--2---:R1:W-:Y:S01]  /*eba0*/  @P3 STG.E.128 [R2.64], R4 ;  /* 0x0000000402003986 */ /* 0x0043e2000c101d06 */
[C---:B------:R-:W-:Y:S01]  /*ebb0*/  LOP3.LUT P3, RZ, R236.reuse, 0x2, RZ, 0xc0, !PT ;  /* 0x00000002ecff7812 */ /* 0x040fe2000786c0ff */
[----:B-1----:R-:W-:Y:S03]  /*ebc0*/  @P2 IMAD.MOV.U32 R2, RZ, RZ, c[0x0][0x288] ;  /* 0x0000a200ff022624 */ /* 0x002fe600078e00ff */
[----:B------:R-:W2:Y:S05]  /*ebd0*/  @P1 LDG.E.128 R4, [R22.64] ;  /* 0x0000000616041981 */ /* 0x000eaa000c1e1d00 */
[----:B--2---:R1:W-:Y:S01]  /*ebe0*/  @P1 STG.E.128 [R20.64], R4 ;  /* 0x0000000414001986 */ /* 0x0043e2000c101d06 */
[----:B------:R-:W-:Y:S01]  /*ebf0*/  LOP3.LUT P1, RZ, R236, 0x8, RZ, 0xc0, !PT ;  /* 0x00000008ecff7812 */ /* 0x000fe2000782c0ff */
[----:B-1----:R-:W-:Y:S01]  /*ec00*/  @P2 IMAD.MOV.U32 R4, RZ, RZ, R105 ;  /* 0x000000ffff042224 */ /* 0x002fe200078e0069 */
[----:B------:R-:W-:Y:S05]  /*ec10*/  @P2 MOV R5, R104 ;  /* 0x0000006800052202 */ /* 0x000fea0000000f00 */
        /* <DEDUP_REMOVED lines=10> */
[----:B--2---:R1:W-:Y:S02]  /*ecc0*/  @P2 STG.E.128 [R2.64], R4 ;  /* 0x0000000402002986 */ /* 0x0043e4000c101d06 */
        /* <DEDUP_REMOVED lines=28> */
[----:B-1----:R-:W-:Y:S03]  /*ee90*/  @P3 IMAD.MOV.U32 R2, RZ, RZ, c[0x0][0x288] ;  /* 0x0000a200ff023624 */ /* 0x002fe600078e00ff */
[----:B------:R-:W2:Y:S05]  /*eea0*/  @P0 LDG.E.128 R4, [R18.64] ;  /* 0x0000000612040981 */ /* 0x000eaa000c1e1d00 */
[----:B--2---:R1:W-:Y:S01]  /*eeb0*/  @P0 STG.E.128 [R16.64], R4 ;  /* 0x0000000410000986 */ /* 0x0043e2000c101d06 */
[----:B------:R-:W-:Y:S01]  /*eec0*/  LOP3.LUT P0, RZ, R236, 0x10, RZ, 0xc0, !PT ;  /* 0x00000010ecff7812 */ /* 0x000fe2000780c0ff */
[----:B-1----:R-:W-:Y:S01]  /*eed0*/  @P3 IMAD.MOV.U32 R4, RZ, RZ, R105 ;  /* 0x000000ffff043224 */ /* 0x002fe200078e0069 */
[----:B------:R-:W-:Y:S01]  /*eee0*/  @P3 MOV R5, R104 ;  /* 0x0000006800053202 */ /* 0x000fe20000000f00 */
[----:B------:R-:W-:Y:S01]  /*eef0*/  @P1 IMAD.MOV.U32 R17, RZ, RZ, R104 ;  /* 0x000000ffff111224 */ /* 0x000fe200078e0068 */
[----:B------:R-:W-:Y:S03]  /*ef00*/  @P1 MOV R16, R105 ;  /* 0x0000006900101202 */ /* 0x000fe60000000f00 */
[----:B------:R-:W-:Y:S04]  /*ef10*/  @P3 IMAD.WIDE.U32 R2, R2, 0x120, R4 ;  /* 0x0000012002023825 */ /* 0x000fe800078e0004 */
[----:B------:R-:W-:Y:S01]  /*ef20*/  @P3 IMAD.IADD R3, R3, 0x1, R0 ;  /* 0x0000000103033824 */ /* 0x000fe200078e0200 */
[----:B------:R-:W-:Y:S04]  /*ef30*/  @P3 MOV R0, 0x120 ;  /* 0x0000012000003802 */ /* 0x000fe80000000f00 */
[----:B------:R1:W2:Y:S02]  /*ef40*/  @P3 LDG.E.128 R4, [R2.64] ;  /* 0x0000000602043981 */ /* 0x0002a4000c1e1d00 */
[C---:B-1----:R-:W-:Y:S01]  /*ef50*/  @P3 IMAD.WIDE.U32 R2, R0.reuse, c[0x0][0x198], R64 ;  /* 0x0000660000023a25 */ /* 0x042fe200078e0040 */
[----:B------:R-:W-:Y:S03]  /*ef60*/  @P4 MOV R65, R63 ;  /* 0x0000003f00414202 */ /* 0x000fe60000000f00 */
[----:B------:R-:W-:Y:S05]  /*ef70*/  @P3 IMAD R0, R0, c[0x0][0x19c], RZ ;  /* 0x0000670000003a24 */ /* 0x000fea00078e02ff */
[----:B------:R-:W-:Y:S02]  /*ef80*/  @P3 IADD3 R3, R3, R0, RZ ;  /* 0x0000000003033210 */ /* 0x000fe40007ffe0ff */
[----:B------:R-:W-:Y:S05]  /*ef90*/  @P4 MOV R0, c[0x0][0x28c] ;  /* 0x0000a30000004a02 */ /* 0x000fea0000000f00 */
[----:B------:R-:W-:Y:S01]  /*efa0*/  @P4 IMAD R0, R0, 0x140, RZ ;  /* 0x0000014000004824 */ /* 0x000fe200078e02ff */
[----:B--2---:R1:W-:Y:S01]  /*efb0*/  @P3 STG.E.128 [R2.64], R4 ;  /* 0x0000000402003986 */ /* 0x0043e2000c101d06 */
[----:B------:R-:W-:Y:S01]  /*efc0*/  LOP3.LUT P3, RZ, R236, 0x20, RZ, 0xc0, !PT ;  /* 0x00000020ecff7812 */ /* 0x000fe2000786c0ff */
[----:B-1----:R-:W-:Y:S01]  /*efd0*/  @P4 IMAD.MOV.U32 R2, RZ, RZ, c[0x0][0x288] ;  /* 0x0000a200ff024624 */ /* 0x002fe200078e00ff */
[-C--:B------:R-:W-:Y:S01]  /*efe0*/  @P4 MOV R5, R104.reuse ;  /* 0x0000006800054202 */ /* 0x080fe20000000f00 */
[----:B------:R-:W-:Y:S04]  /*eff0*/  @P4 IMAD.MOV.U32 R4, RZ, RZ, R105 ;  /* 0x000000ffff044224 */ /* 0x000fe800078e0069 */
[----:B------:R-:W-:Y:S04]  /*f000*/  @P4 IMAD.WIDE.U32 R2, R2, 0x140, R4 ;  /* 0x0000014002024825 */ /* 0x000fe800078e0004 */
[----:B------:R-:W-:Y:S01]  /*f010*/  @P4 IMAD.IADD R3, R3, 0x1, R0 ;  /* 0x0000000103034824 */ /* 0x000fe200078e0200 */
[----:B------:R-:W-:Y:S04]  /*f020*/  @P1 MOV R0, c[0x0][0x28c] ;  /* 0x0000a30000001a02 */ /* 0x000fe80000000f00 */
[----:B------:R1:W2:Y:S01]  /*f030*/  @P4 LDG.E.128 R4, [R2.64] ;  /* 0x0000000602044981 */ /* 0x0002a2000c1e1d00 */
[----:B------:R-:W-:Y:S02]  /*f040*/  @P1 IMAD R0, R0, 0x160, RZ ;  /* 0x0000016000001824 */ /* 0x000fe400078e02ff */
[----:B-1----:R-:W-:Y:S01]  /*f050*/  @P4 IMAD.MOV.U32 R3, RZ, RZ, 0x140 ;  /* 0x00000140ff034424 */ /* 0x002fe200078e00ff */
[----:B------:R-:W-:Y:S03]  /*f060*/  @P1 MOV R2, c[0x0][0x288] ;  /* 0x0000a20000021a02 */ /* 0x000fe60000000f00 */
[C---:B------:R-:W-:Y:S04]  /*f070*/  @P4 IMAD.WIDE.U32 R18, R3.reuse, c[0x0][0x198], R64 ;  /* 0x0000660003124a25 */ /* 0x040fe800078e0040 */
[----:B------:R-:W-:Y:S02]  /*f080*/  @P4 IMAD R3, R3, c[0x0][0x19c], RZ ;  /* 0x0000670003034a24 */ /* 0x000fe400078e02ff */
[----:B------:R-:W-:Y:S01]  /*f090*/  @P1 IMAD.WIDE.U32 R16, R2, 0x160, R16 ;  /* 0x0000016002101825 */ /* 0x000fe200078e0010 */
[----:B------:R-:W-:Y:S02]  /*f0a0*/  @P0 MOV R2, c[0x0][0x288] ;  /* 0x0000a20000020a02 */ /* 0x000fe40000000f00 */
[----:B------:R-:W-:Y:S01]  /*f0b0*/  @P4 IADD3 R19, R19, R3, RZ ;  /* 0x0000000313134210 */ /* 0x000fe20007ffe0ff */
[----:B------:R-:W-:Y:S01]  /*f0c0*/  @P1 IMAD.IADD R17, R17, 0x1, R0 ;  /* 0x0000000111111824 */ /* 0x000fe200078e0200 */
[----:B------:R-:W-:Y:S01]  /*f0d0*/  @P1 MOV R3, 0x160 ;  /* 0x0000016000031802 */ /* 0x000fe20000000f00 */
[----:B------:R-:W-:Y:S02]  /*f0e0*/  @P1 IMAD.MOV.U32 R65, RZ, RZ, R63 ;  /* 0x000000ffff411224 */ /* 0x000fe400078e003f */
[----:B------:R-:W-:Y:S04]  /*f0f0*/  @P0 IMAD.MOV.U32 R0, RZ, RZ, c[0x0][0x28c] ;  /* 0x0000a300ff000624 */ /* 0x000fe800078e00ff */
[----:B------:R-:W-:Y:S01]  /*f100*/  @P0 IMAD R0, R0, 0x180, RZ ;  /* 0x0000018000000824 */ /* 0x000fe200078e02ff */
[----:B--2---:R1:W-:Y:S01]  /*f110*/  @P4 STG.E.128 [R18.64], R4 ;  /* 0x0000000412004986 */ /* 0x0043e2000c101d06 */
[----:B------:R-:W-:Y:S01]  /*f120*/  LOP3.LUT P4, RZ, R236, 0x80, RZ, 0xc0, !PT ;  /* 0x00000080ecff7812 */ /* 0x000fe2000788c0ff */
[C---:B-1----:R-:W-:Y:S03]  /*f130*/  @P1 IMAD.WIDE.U32 R18, R3.reuse, c[0x0][0x198], R64 ;  /* 0x0000660003121a25 */ /* 0x042fe600078e0040 */
[----:B------:R1:W2:Y:S01]  /*f140*/  @P1 LDG.E.128 R4, [R16.64] ;  /* 0x0000000610041981 */ /* 0x0002a2000c1e1d00 */
[----:B------:R-:W-:Y:S01]  /*f150*/  @P0 MOV R65, R63 ;  /* 0x0000003f00410202 */ /* 0x000fe20000000f00 */
[----:B------:R-:W-:Y:S05]  /*f160*/  @P1 IMAD R3, R3, c[0x0][0x19c], RZ ;  /* 0x0000670003031a24 */ /* 0x000fea00078e02ff */
[----:B------:R-:W-:Y:S02]  /*f170*/  @P1 IADD3 R19, R19, R3, RZ ;  /* 0x0000000313131210 */ /* 0x000fe40007ffe0ff */
[----:B------:R-:W-:Y:S02]  /*f180*/  @P0 MOV R3, 0x180 ;  /* 0x0000018000030802 */ /* 0x000fe40000000f00 */
[----:B-1----:R-:W-:Y:S02]  /*f190*/  @P0 MOV R16, R105 ;  /* 0x0000006900100202 */ /* 0x002fe40000000f00 */
[----:B------:R-:W-:Y:S05]  /*f1a0*/  @P0 MOV R17, R104 ;  /* 0x0000006800110202 */ /* 0x000fea0000000f00 */
[----:B------:R-:W-:Y:S04]  /*f1b0*/  @P0 IMAD.WIDE.U32 R16, R2, 0x180, R16 ;  /* 0x0000018002100825 */ /* 0x000fe800078e0010 */
[----:B------:R-:W-:Y:S01]  /*f1c0*/  @P3 IMAD.MOV.U32 R2, RZ, RZ, c[0x0][0x288] ;  /* 0x0000a200ff023624 */ /* 0x000fe200078e00ff */
[----:B------:R-:W-:Y:S02]  /*f1d0*/  @P0 IADD3 R17, R17, R0, RZ ;  /* 0x0000000011110210 */ /* 0x000fe40007ffe0ff */
[----:B------:R-:W-:Y:S05]  /*f1e0*/  @P3 MOV R0, c[0x0][0x28c] ;  /* 0x0000a30000003a02 */ /* 0x000fea0000000f00 */
[----:B------:R-:W-:Y:S01]  /*f1f0*/  @P3 IMAD R0, R0, 0x1a0, RZ ;  /* 0x000001a000003824 */ /* 0x000fe200078e02ff */
[----:B--2---:R1:W-:Y:S01]  /*f200*/  @P1 STG.E.128 [R18.64], R4 ;  /* 0x0000000412001986 */ /* 0x0043e2000c101d06 */
[----:B------:R-:W-:Y:S01]  /*f210*/  LOP3.LUT P1, RZ, R236, 0x100, RZ, 0xc0, !PT ;  /* 0x00000100ecff7812 */ /* 0x000fe2000782c0ff */
[C---:B-1----:R-:W-:Y:S03]  /*f220*/  @P0 IMAD.WIDE.U32 R18, R3.reuse, c[0x0][0x198], R64 ;  /* 0x0000660003120a25 */ /* 0x042fe600078e0040 */
[----:B------:R1:W2:Y:S01]  /*f230*/  @P0 LDG.E.128 R4, [R16.64] ;  /* 0x0000000610040981 */ /* 0x0002a2000c1e1d00 */
[----:B------:R-:W-:Y:S01]  /*f240*/  @P3 MOV R65, R63 ;  /* 0x0000003f00413202 */ /* 0x000fe20000000f00 */
[----:B------:R-:W-:Y:S04]  /*f250*/  @P0 IMAD R3, R3, c[0x0][0x19c], RZ ;  /* 0x0000670003030a24 */ /* 0x000fe800078e02ff */
[----:B------:R-:W-:Y:S02]  /*f260*/  @P0 IMAD.IADD R19, R19, 0x1, R3 ;  /* 0x0000000113130824 */ /* 0x000fe400078e0203 */
[----:B------:R-:W-:Y:S02]  /*f270*/  @P3 IMAD.MOV.U32 R3, RZ, RZ, 0x1a0 ;  /* 0x000001a0ff033424 */ /* 0x000fe400078e00ff */
[----:B-1----:R-:W-:Y:S01]  /*f280*/  @P3 IMAD.MOV.U32 R16, RZ, RZ, R105 ;  /* 0x000000ffff103224 */ /* 0x002fe200078e0069 */
[----:B------:R-:W-:Y:S05]  /*f290*/  @P3 MOV R17, R104 ;  /* 0x0000006800113202 */ /* 0x000fea0000000f00 */
[----:B------:R-:W-:Y:S01]  /*f2a0*/  @P3 IMAD.WIDE.U32 R16, R2, 0x1a0, R16 ;  /* 0x000001a002103825 */ /* 0x000fe200078e0010 */
[----:B------:R-:W-:Y:S04]  /*f2b0*/  @P4 MOV R2, c[0x0][0x288] ;  /* 0x0000a20000024a02 */ /* 0x000fe80000000f00 */
[----:B------:R-:W-:Y:S02]  /*f2c0*/  @P3 IADD3 R17, R17, R0, RZ ;  /* 0x0000000011113210 */ /* 0x000fe40007ffe0ff */
[----:B------:R-:W-:Y:S05]  /*f2d0*/  @P4 MOV R0, c[0x0][0x28c] ;  /* 0x0000a30000004a02 */ /* 0x000fea0000000f00 */
[----:B------:R-:W-:Y:S01]  /*f2e0*/  @P4 IMAD R0, R0, 0x1c0, RZ ;  /* 0x000001c000004824 */ /* 0x000fe200078e02ff */
[----:B--2---:R1:W-:Y:S02]  /*f2f0*/  @P0 STG.E.128 [R18.64], R4 ;  /* 0x0000000412000986 */ /* 0x0043e4000c101d06 */
[C---:B-1----:R-:W-:Y:S03]  /*f300*/  @P3 IMAD.WIDE.U32 R18, R3.reuse, c[0x0][0x198], R64 ;  /* 0x0000660003123a25 */ /* 0x042fe600078e0040 */
[----:B------:R1:W2:Y:S01]  /*f310*/  @P3 LDG.E.128 R4, [R16.64] ;  /* 0x0000000610043981 */ /* 0x0002a2000c1e1d00 */
[----:B------:R-:W-:Y:S02]  /*f320*/  @P3 IMAD R3, R3, c[0x0][0x19c], RZ ;  /* 0x0000670003033a24 */ /* 0x000fe400078e02ff */
[----:B------:R-:W-:Y:S03]  /*f330*/  @P4 IMAD.MOV.U32 R65, RZ, RZ, R63 ;  /* 0x000000ffff414224 */ /* 0x000fe600078e003f */
[----:B------:R-:W-:Y:S02]  /*f340*/  @P3 IADD3 R19, R19, R3, RZ ;  /* 0x0000000313133210 */ /* 0x000fe40007ffe0ff */
[----:B------:R-:W-:Y:S01]  /*f350*/  @P4 MOV R3, 0x1c0 ;  /* 0x000001c000034802 */ /* 0x000fe20000000f00 */
[----:B-1----:R-:W-:Y:S01]  /*f360*/  @P4 IMAD.MOV.U32 R17, RZ, RZ, R104 ;  /* 0x000000ffff114224 */ /* 0x002fe200078e0068 */
[----:B------:R-:W-:Y:S05]  /*f370*/  @P4 MOV R16, R105 ;  /* 0x0000006900104202 */ /* 0x000fea0000000f00 */
[----:B------:R-:W-:Y:S01]  /*f380*/  @P4 IMAD.WIDE.U32 R16, R2, 0x1c0, R16 ;  /* 0x000001c002104825 */ /* 0x000fe200078e0010 */
[----:B------:R-:W-:Y:S03]  /*f390*/  @P1 MOV R2, c[0x0][0x288] ;  /* 0x0000a20000021a02 */ /* 0x000fe60000000f00 */
[----:B------:R-:W-:Y:S02]  /*f3a0*/  @P4 IMAD.IADD R17, R17, 0x1, R0 ;  /* 0x0000000111114824 */ /* 0x000fe400078e0200 */
[----:B------:R-:W-:Y:S04]  /*f3b0*/  @P1 IMAD.MOV.U32 R0, RZ, RZ, c[0x0][0x28c] ;  /* 0x0000a300ff001624 */ /* 0x000fe800078e00ff */
[----:B------:R-:W-:Y:S01]  /*f3c0*/  @P1 IMAD R0, R0, 0x1e0, RZ ;  /* 0x000001e000001824 */ /* 0x000fe200078e02ff */
[----:B--2---:R1:W-:Y:S05]  /*f3d0*/  @P3 STG.E.128 [R18.64], R4 ;  /* 0x0000000412003986 */ /* 0x0043ea000c101d06 */
[----:B-1----:R1:W2:Y:S01]  /*f3e0*/  @P4 LDG.E.128 R4, [R16.64] ;  /* 0x0000000610044981 */ /* 0x0022a2000c1e1d00 */
[C---:B------:R-:W-:Y:S01]  /*f3f0*/  @P4 IMAD.WIDE.U32 R18, R3.reuse, c[0x0][0x198], R64 ;  /* 0x0000660003124a25 */ /* 0x040fe200078e0040 */
[----:B------:R-:W-:Y:S03]  /*f400*/  @P1 MOV R65, R63 ;  /* 0x0000003f00411202 */ /* 0x000fe60000000f00 */
[----:B------:R-:W-:Y:S05]  /*f410*/  @P4 IMAD R3, R3, c[0x0][0x19c], RZ ;  /* 0x0000670003034a24 */ /* 0x000fea00078e02ff */
[----:B------:R-:W-:Y:S02]  /*f420*/  @P4 IADD3 R19, R19, R3, RZ ;  /* 0x0000000313134210 */ /* 0x000fe40007ffe0ff */
[----:B-1----:R-:W-:Y:S02]  /*f430*/  @P1 MOV R16, R105 ;  /* 0x0000006900101202 */ /* 0x002fe40000000f00 */
[----:B------:R-:W-:Y:S05]  /*f440*/  @P1 MOV R17, R104 ;  /* 0x0000006800111202 */ /* 0x000fea0000000f00 */
[----:B------:R-:W-:Y:S05]  /*f450*/  @P1 IMAD.WIDE.U32 R16, R2, 0x1e0, R16 ;  /* 0x000001e002101825 */ /* 0x000fea00078e0010 */
[----:B------:R-:W-:Y:S01]  /*f460*/  @P1 IADD3 R17, R17, R0, RZ ;  /* 0x0000000011111210 */ /* 0x000fe20007ffe0ff */
[----:B------:R-:W-:Y:S04]  /*f470*/  @P1 IMAD.MOV.U32 R0, RZ, RZ, 0x1e0 ;  /* 0x000001e0ff001424 */ /* 0x000fe800078e00ff */
[C---:B------:R-:W-:Y:S04]  /*f480*/  @P1 IMAD.WIDE.U32 R2, R0.reuse, c[0x0][0x198], R64 ;  /* 0x0000660000021a25 */ /* 0x040fe800078e0040 */
[----:B------:R-:W-:Y:S05]  /*f490*/  @P1 IMAD R0, R0, c[0x0][0x19c], RZ ;  /* 0x0000670000001a24 */ /* 0x000fea00078e02ff */
[----:B------:R-:W-:Y:S01]  /*f4a0*/  @P1 IADD3 R3, R3, R0, RZ ;  /* 0x0000000003031210 */ /* 0x000fe20007ffe0ff */
[----:B--2---:R1:W-:Y:S05]  /*f4b0*/  @P4 STG.E.128 [R18.64], R4 ;  /* 0x0000000412004986 */ /* 0x0043ea000c101d06 */
[----:B-1----:R-:W2:Y:S05]  /*f4c0*/  @P1 LDG.E.128 R4, [R16.64] ;  /* 0x0000000610041981 */ /* 0x002eaa000c1e1d00 */
[----:B--2---:R1:W-:Y:S02]  /*f4d0*/  @P1 STG.E.128 [R2.64], R4 ;  /* 0x0000000402001986 */ /* 0x0043e4000c101d06 */
.L_x_2573:
[----:B------:R-:W-:Y:S01]  /*f4e0*/  LOP3.LUT P1, RZ, R236, 0x400, RZ, 0xc0, !PT ;  /* 0x00000400ecff7812 */ /* 0x000fe2000782c0ff */
[----:B------:R-:W-:Y:S01]  /*f4f0*/  IMAD.MOV.U32 R0, RZ, RZ, c[0x0][0x288] ;  /* 0x0000a200ff007624 */ /* 0x000fe200078e00ff */
[----:B-1----:R-:W-:Y:S01]  /*f500*/  MOV R2, R105 ;  /* 0x0000006900027202 */ /* 0x002fe20000000f00 */
[----:B------:R-:W-:Y:S02]  /*f510*/  IMAD.MOV.U32 R3, RZ, RZ, R104 ;  /* 0x000000ffff037224 */ /* 0x000fe400078e0068 */
[----:B------:R-:W-:Y:S05]  /*f520*/  IMAD.U32 R0, R0, -0x100, RZ ;  /* 0xffffff0000007824 */ /* 0x000fea00078e00ff */
[C---:B------:R-:W-:Y:S04]  /*f530*/  LEA R105, P0, R0.reuse, R2, 0x1 ;  /* 0x0000000200697211 */ /* 0x040fe800078008ff */
[----:B------:R-:W-:Y:S01]  /*f540*/  LEA.HI.X.SX32 R104, R0, R3, 0x1, P0 ;  /* 0x0000000300687211 */ /* 0x000fe200000f0eff */
[----:B------:R-:W-:-:S05]  /*f550*/  @!P1 BRA `(.L_x_2638) ;  /* 0x000004c000009947 */ /* 0x000fca0003800000 */
[----:B------:R-:W-:Y:S04]  /*f560*/  IADD3 R0, R11, -0x1, RZ ;  /* 0xffffffff0b007810 */ /* 0x000fe80007ffe0ff */
[----:B------:R-:W-:Y:S11]  /*f570*/  ISETP.GT.AND P0, PT, R0, R44, PT ;  /* 0x0000002c0000720c */ /* 0x000ff60003f04270 */
[----:B------:R-:W-:Y:S02]  /*f580*/  @!UPT UIADD3 URZ, URZ, URZ, URZ ;  /* 0x0000003f3f3ff290 */ /* 0x000fe4000fffe03f */
[----:B------:R-:W-:-:S05]  /*f590*/  @!P0 BRA `(.L_x_2639) ;  /* 0x0000053000008947 */ /* 0x000fca0003800000 */
[----:B------:R-:W-:Y:S01]  /*f5a0*/  IMAD.MOV.U32 R16, RZ, RZ, RZ ;  /* 0x000000ffff107224 */ /* 0x000fe200078e00ff */
[----:B------:R-:W-:Y:S02]  /*f5b0*/  IABS R2, c[0x0][0x2d0] ;  /* 0x0000b40000027a13 */ /* 0x000fe40000000000 */
[----:B------:R-:W-:Y:S02]  /*f5c0*/  IABS R8, R12 ;  /* 0x0000000c00087213 */ /* 0x000fe40000000000 */
[----:B------:R-:W1:Y:S10]  /*f5d0*/  I2F.RP R0, R2 ;  /* 0x0000000200007306 */ /* 0x000e740000209400 */
[----:B-1----:R-:W1:Y:S02]  /*f5e0*/  MUFU.RCP R0, R0 ;  /* 0x0000000000007308 */ /* 0x002e640000001000 */
[----:B-1----:R-:W-:Y:S08]  /*f5f0*/  IADD3 R0, R0, 0xffffffe, RZ ;  /* 0x0ffffffe00007810 */ /* 0x002ff00007ffe0ff */
[----:B------:R-:W1:Y:S02]  /*f600*/  F2I.FTZ.U32.TRUNC.NTZ R17, R0 ;  /* 0x0000000000117305 */ /* 0x000e64000021f000 */
[--C-:B-1----:R-:W-:Y:S01]  /*f610*/  IMAD.MOV R4, RZ, RZ, -R17.reuse ;  /* 0x000000ffff047224 */ /* 0x102fe200078e0a11 */
[----:B------:R-:W-:Y:S03]  /*f620*/  IADD3 R0, R13, -0x200, RZ ;  /* 0xfffffe000d007810 */ /* 0x000fe60007ffe0ff */
[----:B------:R-:W-:Y:S01]  /*f630*/  IMAD R4, R4, R2, RZ ;  /* 0x0000000204047224 */ /* 0x000fe200078e02ff */
[----:B------:R-:W-:Y:S03]  /*f640*/  IABS R6, R0 ;  /* 0x0000000000067213 */ /* 0x000fe60000000000 */
[----:B------:R-:W-:Y:S06]  /*f650*/  IMAD.HI.U32 R4, R17, R4, R16 ;  /* 0x0000000411047227 */ /* 0x000fec00078e0010 */
[C---:B------:R-:W-:Y:S04]  /*f660*/  IMAD.HI.U32 R3, R4.reuse, R6, RZ ;  /* 0x0000000604037227 */ /* 0x040fe800078e00ff */
[----:B------:R-:W-:Y:S04]  /*f670*/  IMAD.HI.U32 R4, R4, R8, RZ ;  /* 0x0000000804047227 */ /* 0x000fe800078e00ff */
[----:B------:R-:W-:Y:S02]  /*f680*/  IMAD.MOV R5, RZ, RZ, -R3 ;  /* 0x000000ffff057224 */ /* 0x000fe400078e0a03 */
[----:B------:R-:W-:Y:S02]  /*f690*/  IMAD.MOV R7, RZ, RZ, -R4 ;  /* 0x000000ffff077224 */ /* 0x000fe400078e0a04 */
[----:B------:R-:W-:Y:S01]  /*f6a0*/  IMAD R6, R2, R5, R6 ;  /* 0x0000000502067224 */ /* 0x000fe200078e0206 */
[----:B------:R-:W-:Y:S01]  /*f6b0*/  LOP3.LUT R5, R12, c[0x0][0x2d0], RZ, 0x3c, !PT ;  /* 0x0000b4000c057a12 */ /* 0x000fe200078e3cff */
[C---:B------:R-:W-:Y:S03]  /*f6c0*/  IMAD R8, R2.reuse, R7, R8 ;  /* 0x0000000702087224 */ /* 0x040fe600078e0208 */
[C---:B------:R-:W-:Y:S02]  /*f6d0*/  ISETP.GT.U32.AND P0, PT, R2.reuse, R6, PT ;  /* 0x000000060200720c */ /* 0x040fe40003f04070 */
[----:B------:R-:W-:Y:S02]  /*f6e0*/  ISETP.GT.U32.AND P1, PT, R2, R8, PT ;  /* 0x000000080200720c */ /* 0x000fe40003f24070 */
[----:B------:R-:W-:Y:S09]  /*f6f0*/  ISETP.GE.AND P5, PT, R5, RZ, PT ;  /* 0x000000ff0500720c */ /* 0x000ff20003fa6270 */
[----:B------:R-:W-:Y:S01]  /*f700*/  @!P0 IMAD.IADD R6, R6, 0x1, -R2 ;  /* 0x0000000106068824 */ /* 0x000fe200078e0a02 */
[----:B------:R-:W-:Y:S02]  /*f710*/  @!P0 IADD3 R3, R3, 0x1, RZ ;  /* 0x0000000103038810 */ /* 0x000fe40007ffe0ff */
[-C--:B------:R-:W-:Y:S02]  /*f720*/  @!P1 IADD3 R8, R8, -R2.reuse, RZ ;  /* 0x8000000208089210 */ /* 0x080fe40007ffe0ff */
[-C--:B------:R-:W-:Y:S02]  /*f730*/  ISETP.GE.U32.AND P2, PT, R6, R2.reuse, PT ;  /* 0x000000020600720c */ /* 0x080fe40003f46070 */
[----:B------:R-:W-:Y:S02]  /*f740*/  ISETP.GE.U32.AND P3, PT, R8, R2, PT ;  /* 0x000000020800720c */ /* 0x000fe40003f66070 */
[C---:B------:R-:W-:Y:S01]  /*f750*/  LOP3.LUT R2, R0.reuse, c[0x0][0x2d0], RZ, 0x3c, !PT ;  /* 0x0000b40000027a12 */ /* 0x040fe200078e3cff */
[----:B------:R-:W-:Y:S01]  /*f760*/  IMAD.IADD R0, R0, 0x1, -R12 ;  /* 0x0000000100007824 */ /* 0x000fe200078e0a0c */
[----:B------:R-:W-:Y:S02]  /*f770*/  @!P1 IADD3 R4, R4, 0x1, RZ ;  /* 0x0000000104049810 */ /* 0x000fe40007ffe0ff */
[----:B------:R-:W-:Y:S02]  /*f780*/  ISETP.GE.AND P4, PT, R2, RZ, PT ;  /* 0x000000ff0200720c */ /* 0x000fe40003f86270 */
[----:B------:R-:W-:Y:S02]  /*f790*/  ISETP.NE.AND P0, PT, RZ, c[0x0][0x2d0], PT ;  /* 0x0000b400ff007a0c */ /* 0x000fe40003f05270 */
[----:B------:R-:W-:Y:S02]  /*f7a0*/  LOP3.LUT R2, RZ, c[0x0][0x2d0], RZ, 0x33, !PT ;  /* 0x0000b400ff027a12 */ /* 0x000fe400078e33ff */
[----:B------:R-:W-:Y:S02]  /*f7b0*/  @P2 IADD3 R3, R3, 0x1, RZ ;  /* 0x0000000103032810 */ /* 0x000fe40007ffe0ff */
[----:B------:R-:W-:Y:S05]  /*f7c0*/  @P3 IADD3 R4, R4, 0x1, RZ ;  /* 0x0000000104043810 */ /* 0x000fea0007ffe0ff */
[----:B------:R-:W-:Y:S02]  /*f7d0*/  @!P4 IMAD.MOV R3, RZ, RZ, -R3 ;  /* 0x000000ffff03c224 */ /* 0x000fe400078e0a03 */
[----:B------:R-:W-:Y:S03]  /*f7e0*/  @!P5 IMAD.MOV R4, RZ, RZ, -R4 ;  /* 0x000000ffff04d224 */ /* 0x000fe600078e0a04 */
[C---:B------:R-:W-:Y:S02]  /*f7f0*/  SEL R3, R2.reuse, R3, !P0 ;  /* 0x0000000302037207 */ /* 0x040fe40004000000 */
[----:B------:R-:W-:Y:S02]  /*f800*/  SEL R2, R2, R4, !P0 ;  /* 0x0000000402027207 */ /* 0x000fe40004000000 */
[CC--:B------:R-:W-:Y:S02]  /*f810*/  LEA R4, P1, R3.reuse, R242.reuse, 0x2 ;  /* 0x000000f203047211 */ /* 0x0c0fe400078210ff */
[C---:B------:R-:W-:Y:S02]  /*f820*/  LEA R6, P0, R2.reuse, R242, 0x2 ;  /* 0x000000f202067211 */ /* 0x040fe400078010ff */
[-C--:B------:R-:W-:Y:S02]  /*f830*/  LEA.HI.X.SX32 R5, R3, R243.reuse, 0x2, P1 ;  /* 0x000000f303057211 */ /* 0x080fe400008f16ff */
[C---:B------:R-:W-:Y:S02]  /*f840*/  LEA.HI.X.SX32 R7, R2.reuse, R243, 0x2, P0 ;  /* 0x000000f302077211 */ /* 0x040fe400000f16ff */
[----:B------:R-:W-:Y:S01]  /*f850*/  IADD3 R2, R2, -R3, RZ ;  /* 0x8000000302027210 */ /* 0x000fe20007ffe0ff */
[----:B------:R1:W2:Y:S04]  /*f860*/  LDG.E R4, [R4.64] ;  /* 0x0000000604047981 */ /* 0x0002a8000c1e1900 */
[----:B------:R-:W-:Y:S04]  /*f870*/  IMAD R0, R2, c[0x0][0x2d0], R0 ;  /* 0x0000b40002007a24 */ /* 0x000fe800078e0200 */
[----:B------:R-:W-:Y:S01]  /*f880*/  IMAD.WIDE.U32 R12, R0, c[0x0][0x1a0], RZ ;  /* 0x00006800000c7a25 */ /* 0x000fe200078e00ff */
[----:B-1----:R-:W2:Y:S03]  /*f890*/  LDG.E R5, [R6.64] ;  /* 0x0000000606057981 */ /* 0x002ea6000c1e1900 */
[----:B--2---:R-:W-:Y:S01]  /*f8a0*/  IMAD.IADD R6, R4, 0x1, -R5 ;  /* 0x0000000104067824 */ /* 0x004fe200078e0a05 */
[----:B------:R-:W-:Y:S03]  /*f8b0*/  SHF.R.S32.HI R4, RZ, 0x1f, R0 ;  /* 0x0000001fff047819 */ /* 0x000fe60000011400 */
[----:B------:R-:W-:Y:S01]  /*f8c0*/  IMAD.WIDE.U32 R16, R6, c[0x0][0x180], RZ ;  /* 0x0000600006107a25 */ /* 0x000fe200078e00ff */
[----:B------:R-:W-:Y:S03]  /*f8d0*/  SHF.R.S32.HI R5, RZ, 0x1f, R6 ;  /* 0x0000001fff057819 */ /* 0x000fe60000011406 */
[----:B------:R-:W-:Y:S02]  /*f8e0*/  IMAD R3, R4, c[0x0][0x1a0], RZ ;  /* 0x0000680004037a24 */ /* 0x000fe400078e02ff */
[----:B------:R-:W-:Y:S02]  /*f8f0*/  IMAD R2, R5, c[0x0][0x180], RZ ;  /* 0x0000600005027a24 */ /* 0x000fe400078e02ff */
[----:B------:R-:W-:Y:S02]  /*f900*/  IMAD R3, R0, c[0x0][0x1a4], R3 ;  /* 0x0000690000037a24 */ /* 0x000fe400078e0203 */
[----:B------:R-:W-:Y:S02]  /*f910*/  IMAD R2, R6, c[0x0][0x184], R2 ;  /* 0x0000610006027a24 */ /* 0x000fe400078e0202 */
[----:B------:R-:W-:Y:S02]  /*f920*/  IMAD.IADD R13, R13, 0x1, R3 ;  /* 0x000000010d0d7824 */ /* 0x000fe400078e0203 */
[----:B------:R-:W-:Y:S01]  /*f930*/  IMAD.IADD R3, R17, 0x1, R2 ;  /* 0x0000000111037824 */ /* 0x000fe200078e0202 */
[----:B------:R-:W-:Y:S01]  /*f940*/  MOV R2, R16 ;  /* 0x0000001000027202 */ /* 0x000fe20000000f00 */
[----:B------:R-:W-:Y:S02]  /*f950*/  IMAD R5, R5, c[0x0][0x188], RZ ;  /* 0x0000620005057a24 */ /* 0x000fe400078e02ff */
[----:B------:R-:W-:Y:S02]  /*f960*/  IMAD R4, R4, c[0x0][0x198], RZ ;  /* 0x0000660004047a24 */ /* 0x000fe400078e02ff */
[----:B------:R-:W-:Y:S04]  /*f970*/  IMAD.WIDE.U32 R12, R6, c[0x0][0x188], R12 ;  /* 0x00006200060c7a25 */ /* 0x000fe800078e000c */
[----:B------:R-:W-:Y:S01]  /*f980*/  IMAD.WIDE.U32 R2, R0, c[0x0][0x198], R2 ;  /* 0x0000660000027a25 */ /* 0x000fe200078e0002 */
[----:B------:R-:W-:Y:S03]  /*f990*/  LEA R67, P1, R12, R67, 0x1 ;  /* 0x000000430c437211 */ /* 0x000fe600078208ff */
[----:B------:R-:W-:Y:S01]  /*f9a0*/  IMAD R5, R6, c[0x0][0x18c], R5 ;  /* 0x0000630006057a24 */ /* 0x000fe200078e0205 */
[----:B---3--:R-:W-:Y:S01]  /*f9b0*/  LEA R64, P0, R2, R64, 0x1 ;  /* 0x0000004002407211 */ /* 0x008fe200078008ff */
[----:B------:R-:W-:Y:S02]  /*f9c0*/  IMAD R4, R0, c[0x0][0x19c], R4 ;  /* 0x0000670000047a24 */ /* 0x000fe400078e0204 */
[----:B------:R-:W-:Y:S02]  /*f9d0*/  IMAD.IADD R5, R13, 0x1, R5 ;  /* 0x000000010d057824 */ /* 0x000fe400078e0205 */
[----:B------:R-:W-:Y:S03]  /*f9e0*/  IMAD.IADD R4, R3, 0x1, R4 ;  /* 0x0000000103047824 */ /* 0x000fe600078e0204 */
[----:B------:R-:W-:Y:S02]  /*f9f0*/  LEA.HI.X R66, R12, R66, R5, 0x1, P1 ;  /* 0x000000420c427211 */ /* 0x000fe400008f0c05 */
[----:B------:R-:W-:Y:S01]  /*fa00*/  LEA.HI.X R63, R2, R63, R4, 0x1, P0 ;  /* 0x0000003f023f7211 */ /* 0x000fe200000f0c04 */
[----:B------:R-:W-:-:S05]  /*fa10*/  BRA `(.L_x_2639) ;  /* 0x000000b000007947 */ /* 0x000fca0003800000 */
.L_x_2638:
[----:B------:R-:W-:Y:S01]  /*fa20*/  MOV R4, R67 ;  /* 0x0000004300047202 */ /* 0x000fe20000000f00 */
[----:B------:R-:W-:Y:S01]  /*fa30*/  IMAD.MOV.U32 R2, RZ, RZ, c[0x0][0x1a0] ;  /* 0x00006800ff027624 */ /* 0x000fe200078e00ff */
[----:B---3--:R-:W-:Y:S01]  /*fa40*/  MOV R65, R63 ;  /* 0x0000003f00417202 */ /* 0x008fe20000000f00 */
[----:B------:R-:W-:Y:S02]  /*fa50*/  IMAD.MOV.U32 R0, RZ, RZ, c[0x0][0x198] ;  /* 0x00006600ff007624 */ /* 0x000fe400078e00ff */
[----:B------:R-:W-:Y:S01]  /*fa60*/  IMAD.MOV.U32 R5, RZ, RZ, R66 ;  /* 0x000000ffff057224 */ /* 0x000fe200078e0042 */
[----:B------:R-:W-:Y:S01]  /*fa70*/  LEA R2, -R2, RZ, 0x8 ;  /* 0x000000ff02027211 */ /* 0x000fe200078e41ff */
[----:B------:R-:W-:Y:S03]  /*fa80*/  IMAD.U32 R0, R0, -0x100, RZ ;  /* 0xffffff0000007824 */ /* 0x000fe600078e00ff */
[----:B------:R-:W-:Y:S02]  /*fa90*/  LEA R67, P1, R2, R4, 0x1 ;  /* 0x0000000402437211 */ /* 0x000fe400078208ff */
[----:B------:R-:W-:Y:S02]  /*faa0*/  LEA R64, P0, R0, R64, 0x1 ;  /* 0x0000004000407211 */ /* 0x000fe400078008ff */
[----:B------:R-:W-:Y:S02]  /*fab0*/  LEA.HI.X.SX32 R66, R2, R5, 0x1, P1 ;  /* 0x0000000502427211 */ /* 0x000fe400008f0eff */
[----:B------:R-:W-:Y:S02]  /*fac0*/  LEA.HI.X.SX32 R63, R0, R65, 0x1, P0 ;  /* 0x00000041003f7211 */ /* 0x000fe400000f0eff */
.L_x_2639:
[----:B------:R-:W-:Y:S04]  /*fad0*/  IADD3 R11, R11, -0x1, RZ ;  /* 0xffffffff0b0b7810 */ /* 0x000fe80007ffe0ff */
[----:B------:R-:W-:Y:S11]  /*fae0*/  ISETP.GT.AND P0, PT, R11, R44, PT ;  /* 0x0000002c0b00720c */ /* 0x000ff60003f04270 */
[----:B------:R-:W-:Y:S02]  /*faf0*/  @!UPT UIADD3 URZ, URZ, URZ, URZ ;  /* 0x0000003f3f3ff290 */ /* 0x000fe4000fffe03f */
[----:B------:R-:W-:-:S05]  /*fb00*/  @P0 BRA `(.L_x_2640) ;  /* 0xffff335000000947 */ /* 0x000fca000383ffff */
.L_x_2538:
[----:B-1----:R-:W-:Y:S01]  /*fb10*/  BAR.SYNC.DEFER_BLOCKING 0x0 ;  /* 0x0000000000007b1d */ /* 0x002fe20000010000 */
[----:B------:R-:W-:Y:S01]  /*fb20*/  ISETP.NE.AND P0, PT, RZ, c[0x0][0x230], PT ;  /* 0x00008c00ff007a0c */ /* 0x000fe20003f05270 */
[----:B------:R-:W-:Y:S01]  /*fb30*/  IMAD.MOV.U32 R0, RZ, RZ, c[0x0][0x190] ;  /* 0x00006400ff007624 */ /* 0x000fe200078e00ff */
[----:B------:R-:W-:Y:S01]  /*fb40*/  SHF.L.U32 R244, R58, 0x1, RZ ;  /* 0x000000013af47819 */ /* 0x000fe200000006ff */
[----:B------:R-:W-:Y:S02]  /*fb50*/  IMAD.MOV.U32 R2, RZ, RZ, 0x4 ;  /* 0x00000004ff027424 */ /* 0x000fe400078e00ff */
[----:B------:R-:W-:Y:S01]  /*fb60*/  BSSY B2, `(.L_x_2641) ;  /* 0x00002e4000027945 */ /* 0x000fe20003800000 */
[C---:B------:R-:W-:Y:S02]  /*fb70*/  IMAD.SHL.U32 R3, R0.reuse, 0x10, RZ ;  /* 0x0000001000037824 */ /* 0x040fe400078e00ff */
[----:B------:R-:W-:-:S05]  /*fb80*/  SHF.L.U64.HI R2, R0, R2, c[0x0][0x194] ;  /* 0x0000650000027619 */ /* 0x000fca0000010202 */
[----:B------:R-:W-:Y:S05]  /*fb90*/  @!P0 BRA `(.L_x_2642) ;  /* 0x00002be000008947 */ /* 0x000fea0003800000 */
[----:B------:R-:W-:Y:S01]  /*fba0*/  ISETP.NE.U32.AND P0, PT, RZ, c[0x0][0x250], PT ;  /* 0x00009400ff007a0c */ /* 0x000fe20003f05070 */
[----:B------:R-:W-:-:S03]  /*fbb0*/  IMAD.MOV.U32 R4, RZ, RZ, RZ ;  /* 0x000000ffff047224 */ /* 0x000fc600078e00ff */
[----:B------:R-:W-:-:S13]  /*fbc0*/  ISETP.NE.AND.EX P0, PT, RZ, c[0x0][0x254], PT, P0 ;  /* 0x00009500ff007a0c */ /* 0x000fda0003f05300 */
[----:B------:R-:W2:Y:S01]  /*fbd0*/  @P0 LDG.E R4, [R158.64] ;  /* 0x000000069e040981 */ /* 0x000ea2000c1e1900 */
[----:B------:R-:W-:Y:S01]  /*fbe0*/  IADD3 R3, P1, R3, R154, RZ ;  /* 0x0000009a03037210 */ /* 0x000fe20007f3e0ff */
[----:B------:R-:W-:Y:S01]  /*fbf0*/  IMAD.MOV.U32 R6, RZ, RZ, c[0x0][0x194] ;  /* 0x00006500ff067624 */ /* 0x000fe200078e00ff */
[----:B------:R-:W-:Y:S01]  /*fc00*/  ULDC.U8 UR4, c[0x0][0x313] ;  /* 0x0000c4c000047ab9 */ /* 0x000fe20000000000 */
[----:B------:R-:W-:Y:S01]  /*fc10*/  IMAD.MOV.U32 R160, RZ, RZ, R154 ;  /* 0x000000ffffa07224 */ /* 0x000fe200078e009a */
[----:B------:R-:W-:Y:S01]  /*fc20*/  LEA R10, P2, R154, c[0x0][0x160], 0x1 ;  /* 0x000058009a0a7a11 */ /* 0x000fe200078408ff */
[--C-:B------:R-:W-:Y:S01]  /*fc30*/  IMAD.X R2, R2, 0x1, R161.reuse, P1 ;  /* 0x0000000102027824 */ /* 0x100fe200008e06a1 */
[C---:B------:R-:W-:Y:S01]  /*fc40*/  LEA R28, P1, R3.reuse, c[0x0][0x160], 0x1 ;  /* 0x00005800031c7a11 */ /* 0x040fe200078208ff */
[----:B------:R-:W-:Y:S01]  /*fc50*/  IMAD.WIDE.U32 R8, R0, 0x30, R160 ;  /* 0x0000003000087825 */ /* 0x000fe200078e00a0 */
[----:B------:R-:W-:Y:S02]  /*fc60*/  LEA.HI.X R11, R154, c[0x0][0x164], R161, 0x1, P2 ;  /* 0x000059009a0b7a11 */ /* 0x000fe400010f0ca1 */
[----:B------:R-:W-:Y:S01]  /*fc70*/  LEA.HI.X R29, R3, c[0x0][0x164], R2, 0x1, P1 ;  /* 0x00005900031d7a11 */ /* 0x000fe200008f0c02 */
[----:B------:R-:W-:Y:S01]  /*fc80*/  IMAD.SHL.U32 R13, R54, 0x10, RZ ;  /* 0x00000010360d7824 */ /* 0x000fe200078e00ff */
[----:B--2---:R-:W-:-:S02]  /*fc90*/  IADD3 R45, R4, R45, R40 ;  /* 0x0000002d042d7210 */ /* 0x004fc40007ffe028 */
[----:B------:R-:W-:-:S03]  /*fca0*/  LEA R4, P0, R0, R154, 0x5 ;  /* 0x0000009a00047211 */ /* 0x000fc600078028ff */
[----:B------:R-:W-:Y:S01]  /*fcb0*/  IMAD R45, R54, R45, RZ ;  /* 0x0000002d362d7224 */ /* 0x000fe200078e02ff */
[----:B------:R-:W-:Y:S01]  /*fcc0*/  LEA.HI.X R5, R0, R161, R6, 0x5, P0 ;  /* 0x000000a100057211 */ /* 0x000fe200000f2c06 */
[----:B------:R-:W-:Y:S01]  /*fcd0*/  IMAD R0, R6, 0x30, RZ ;  /* 0x0000003006007824 */ /* 0x000fe200078e02ff */
[C---:B------:R-:W-:Y:S02]  /*fce0*/  LEA R26, P0, R4.reuse, c[0x0][0x160], 0x1 ;  /* 0x00005800041a7a11 */ /* 0x040fe400078008ff */
[----:B------:R-:W-:Y:S01]  /*fcf0*/  IADD3 R16, P2, R53, R45, RZ ;  /* 0x0000002d35107210 */ /* 0x000fe20007f5e0ff */
[----:B------:R-:W-:Y:S01]  /*fd00*/  IMAD.IADD R2, R9, 0x1, R0 ;  /* 0x0000000109027824 */ /* 0x000fe200078e0200 */
[----:B------:R-:W-:Y:S02]  /*fd10*/  LEA.HI.X R27, R4, c[0x0][0x164], R5, 0x1, P0 ;  /* 0x00005900041b7a11 */ /* 0x000fe400000f0c05 */
[----:B------:R-:W-:Y:S02]  /*fd20*/  LEA R24, P0, R8, c[0x0][0x160], 0x1 ;  /* 0x0000580008187a11 */ /* 0x000fe400078008ff */
[----:B------:R-:W-:-:S02]  /*fd30*/  SHF.R.S32.HI R3, RZ, 0x1f, R45 ;  /* 0x0000001fff037819 */ /* 0x000fc4000001142d */
[----:B------:R-:W-:Y:S01]  /*fd40*/  LEA.HI.X R25, R8, c[0x0][0x164], R2, 0x1, P0 ;  /* 0x0000590008197a11 */ /* 0x000fe200000f0c02 */
[----:B------:R-:W-:Y:S01]  /*fd50*/  IMAD.IADD R2, R234, 0x1, -R40 ;  /* 0x00000001ea027824 */ /* 0x000fe200078e0a28 */
[----:B------:R-:W-:Y:S01]  /*fd60*/  ISETP.NE.AND P0, PT, RZ, UR4, PT ;  /* 0x00000004ff007c0c */ /* 0x000fe2000bf05270 */
[----:B------:R-:W-:Y:S01]  /*fd70*/  IMAD.X R51, R51, 0x1, R3, P2 ;  /* 0x0000000133337824 */ /* 0x000fe200010e0603 */
[----:B------:R-:W-:-:S05]  /*fd80*/  IADD3 R0, P1, R52, R45, RZ ;  /* 0x0000002d34007210 */ /* 0x000fca0007f3e0ff */
[----:B------:R-:W-:-:S06]  /*fd90*/  IMAD.X R3, R50, 0x1, R3, P1 ;  /* 0x0000000132037824 */ /* 0x000fcc00008e0603 */
[----:B------:R-:W-:Y:S05]  /*fda0*/  @!P0 BRA `(.L_x_2643) ;  /* 0x0000103000008947 */ /* 0x000fea0003800000 */
[----:B------:R-:W-:Y:S01]  /*fdb0*/  ISETP.GE.AND P0, PT, R156, R2, PT ;  /* 0x000000029c00720c */ /* 0x000fe20003f06270 */
[----:B------:R-:W-:Y:S03]  /*fdc0*/  BSSY B1, `(.L_x_2644) ;  /* 0x000003c000017945 */ /* 0x000fe60003800000 */
[----:B------:R-:W-:-:S13]  /*fdd0*/  ISETP.LT.OR P0, PT, R37, -0x7, P0 ;  /* 0xfffffff92500780c */ /* 0x000fda0000701670 */
[----:B------:R-:W-:Y:S05]  /*fde0*/  @P0 BRA `(.L_x_2645) ;  /* 0x0000039000000947 */ /* 0x000fea0003800000 */
[----:B------:R-:W5:Y:S02]  /*fdf0*/  LDG.E.128 R8, [R10.64] ;  /* 0x000000060a087981 */ /* 0x000f64000c1e1d00 */
[----:B-----5:R-:W-:Y:S01]  /*fe00*/  ISETP.GE.AND P0, PT, R14, c[0x0][0x230], PT ;  /* 0x00008c000e007a0c */ /* 0x020fe20003f06270 */
[----:B------:R-:W-:-:S12]  /*fe10*/  BSSY B0, `(.L_x_2646) ;  /* 0x0000035000007945 */ /* 0x000fd80003800000 */
[----:B------:R-:W-:Y:S05]  /*fe20*/  @P0 BRA `(.L_x_2647) ;  /* 0x0000033000000947 */ /* 0x000fea0003800000 */
[C---:B------:R-:W-:Y:S02]  /*fe30*/  SHF.L.U32 R3, R16.reuse, 0x1, RZ ;  /* 0x0000000110037819 */ /* 0x040fe400000006ff */
[----:B------:R-:W-:Y:S02]  /*fe40*/  SHF.L.U64.HI R0, R16, 0x1, R51 ;  /* 0x0000000110007819 */ /* 0x000fe40000010233 */
[C---:B------:R-:W-:Y:S02]  /*fe50*/  IADD3 R4, P0, R3.reuse, c[0x0][0x2b0], RZ ;  /* 0x0000ac0003047a10 */ /* 0x040fe40007f1e0ff */
[----:B------:R-:W-:Y:S02]  /*fe60*/  IADD3 R6, P1, R3, c[0x0][0x2a8], RZ ;  /* 0x0000aa0003067a10 */ /* 0x000fe40007f3e0ff */
[C---:B------:R-:W-:Y:S02]  /*fe70*/  IADD3.X R5, R0.reuse, c[0x0][0x2b4], RZ, P0, !PT ;  /* 0x0000ad0000057a10 */ /* 0x040fe400007fe4ff */
[----:B------:R-:W-:-:S04]  /*fe80*/  IADD3.X R7, R0, c[0x0][0x2ac], RZ, P1, !PT ;  /* 0x0000ab0000077a10 */ /* 0x000fc80000ffe4ff */
[----:B------:R-:W2:Y:S04]  /*fe90*/  LDG.E.64 R4, [R4.64] ;  /* 0x0000000604047981 */ /* 0x000ea8000c1e1b00 */
[----:B------:R-:W4:Y:S01]  /*fea0*/  LDG.E.64 R6, [R6.64] ;  /* 0x0000000606067981 */ /* 0x000f22000c1e1b00 */
[----:B---3--:R-:W-:Y:S02]  /*feb0*/  MOV R20, R9 ;  /* 0x0000000900147202 */ /* 0x008fe40000000f00 */
[----:B------:R-:W-:Y:S02]  /*fec0*/  MOV R17, R11 ;  /* 0x0000000b00117202 */ /* 0x000fe40000000f00 */
[----:B------:R-:W-:Y:S01]  /*fed0*/  MOV R0, R8 ;  /* 0x0000000800007202 */ /* 0x000fe20000000f00 */
[----:B------:R-:W-:Y:S01]  /*fee0*/  HADD2.F32 R21, -RZ, R20.H0_H0 ;  /* 0x20000014ff157230 */ /* 0x000fe20000004100 */
[----:B------:R-:W-:Y:S01]  /*fef0*/  MOV R19, R10 ;  /* 0x0000000a00137202 */ /* 0x000fe20000000f00 */
[----:B------:R-:W-:-:S02]  /*ff00*/  HADD2.F32 R18, -RZ, R17.H0_H0 ;  /* 0x20000011ff127230 */ /* 0x000fc40000004100 */
[----:B------:R-:W-:Y:S02]  /*ff10*/  HADD2.F32 R20, -RZ, R20.H1_H1 ;  /* 0x30000014ff147230 */ /* 0x000fe40000004100 */
[----:B------:R-:W-:Y:S02]  /*ff20*/  HADD2.F32 R17, -RZ, R17.H1_H1 ;  /* 0x30000011ff117230 */ /* 0x000fe40000004100 */
[----:B--2---:R-:W-:Y:S02]  /*ff30*/  HADD2.F32 R9, -RZ, R4.H1_H1 ;  /* 0x30000004ff097230 */ /* 0x004fe40000004100 */
[----:B------:R-:W-:Y:S02]  /*ff40*/  HADD2.F32 R3, -RZ, R5.H1_H1 ;  /* 0x30000005ff037230 */ /* 0x000fe40000004100 */
[----:B----4-:R-:W-:Y:S01]  /*ff50*/  HADD2.F32 R12, -RZ, R6.H1_H1 ;  /* 0x30000006ff0c7230 */ /* 0x010fe20000004100 */
[----:B------:R-:W-:Y:S01]  /*ff60*/  FMUL.FTZ R10, R20, R9 ;  /* 0x00000009140a7220 */ /* 0x000fe20000410000 */
[----:B------:R-:W-:Y:S01]  /*ff70*/  HADD2.F32 R11, -RZ, R7.H1_H1 ;  /* 0x30000007ff0b7230 */ /* 0x000fe20000004100 */
[----:B------:R-:W-:Y:S01]  /*ff80*/  FMUL.FTZ R8, R17, R3 ;  /* 0x0000000311087220 */ /* 0x000fe20000410000 */
[----:B------:R-:W-:Y:S01]  /*ff90*/  HADD2.F32 R4, -RZ, R4.H0_H0 ;  /* 0x20000004ff047230 */ /* 0x000fe20000004100 */
[C---:B------:R-:W-:Y:S01]  /*ffa0*/  FMUL.FTZ R9, R21.reuse, R9 ;  /* 0x0000000915097220 */ /* 0x040fe20000410000 */
[----:B------:R-:W-:Y:S01]  /*ffb0*/  HADD2.F32 R5, -RZ, R5.H0_H0 ;  /* 0x20000005ff057230 */ /* 0x000fe20000004100 */
[----:B------:R-:W-:Y:S01]  /*ffc0*/  FMUL.FTZ R3, R18, R3 ;  /* 0x0000000312037220 */ /* 0x000fe20000410000 */
[----:B------:R-:W-:Y:S01]  /*ffd0*/  HADD2.F32 R6, -RZ, R6.H0_H0 ;  /* 0x20000006ff067230 */ /* 0x000fe20000004100 */
[----:B------:R-:W-:-:S02]  /*ffe0*/  FFMA.FTZ R10, R21, R12, -R10 ;  /* 0x0000000c150a7223 */ /* 0x000fc4000001080a */
[----:B------:R-:W-:Y:S01]  /*fff0*/  FFMA.FTZ R9, R20, R12, R9 ;  /* 0x0000000c14097223 */ /* 0x000fe20000010009 */
[--C-:B------:R-:W-:Y:S01]  /*10000*/  HADD2.F32 R12, -RZ, R0.reuse.H1_H1 ;  /* 0x30000000ff0c7230 */ /* 0x100fe20000004100 */
[-C--:B------:R-:W-:Y:S02]  /*10010*/  FFMA.FTZ R8, R18, R11.reuse, -R8 ;  /* 0x0000000b12087223 */ /* 0x080fe40000010808 */
[----:B------:R-:W-:Y:S01]  /*10020*/  FFMA.FTZ R3, R17, R11, R3 ;  /* 0x0000000b11037223 */ /* 0x000fe20000010003 */
[----:B------:R-:W-:Y:S01]  /*10030*/  HADD2.F32 R11, -RZ, R0.H0_H0 ;  /* 0x20000000ff0b7230 */ /* 0x000fe20000004100 */
[----:B------:R-:W-:Y:S01]  /*10040*/  F2FP.PACK_AB R9, R9, R10 ;  /* 0x0000000a0909723e */ /* 0x000fe200000000ff */
[--C-:B------:R-:W-:Y:S02]  /*10050*/  HADD2.F32 R0, -RZ, R19.reuse.H0_H0 ;  /* 0x20000013ff007230 */ /* 0x100fe40000004100 */
[----:B------:R-:W-:Y:S01]  /*10060*/  HADD2.F32 R19, -RZ, R19.H1_H1 ;  /* 0x30000013ff137230 */ /* 0x000fe20000004100 */
[-C--:B------:R-:W-:Y:S01]  /*10070*/  FMUL.FTZ R18, R11, R4.reuse ;  /* 0x000000040b127220 */ /* 0x080fe20000410000 */
[----:B------:R-:W-:Y:S01]  /*10080*/  HADD2.F32 R17, -RZ, R7.H0_H0 ;  /* 0x20000007ff117230 */ /* 0x000fe20000004100 */
[----:B------:R-:W-:Y:S01]  /*10090*/  FMUL.FTZ R7, R12, R4 ;  /* 0x000000040c077220 */ /* 0x000fe20000410000 */
[----:B------:R-:W-:Y:S01]  /*100a0*/  F2FP.PACK_AB R3, R3, R8 ;  /* 0x000000080303723e */ /* 0x000fe200000000ff */
[----:B------:R-:W-:-:S02]  /*100b0*/  FMUL.FTZ R4, R19, R5 ;  /* 0x0000000513047220 */ /* 0x000fc40000410000 */
[----:B------:R-:W-:Y:S02]  /*100c0*/  FMUL.FTZ R5, R0, R5 ;  /* 0x0000000500057220 */ /* 0x000fe40000410000 */
[-C--:B------:R-:W-:Y:S01]  /*100d0*/  FFMA.FTZ R7, R11, R6.reuse, -R7 ;  /* 0x000000060b077223 */ /* 0x080fe20000010807 */
[----:B------:R-:W-:Y:S01]  /*100e0*/  MOV R11, R3 ;  /* 0x00000003000b7202 */ /* 0x000fe20000000f00 */
[----:B------:R-:W-:Y:S02]  /*100f0*/  FFMA.FTZ R18, R12, R6, R18 ;  /* 0x000000060c127223 */ /* 0x000fe40000010012 */
[-C--:B------:R-:W-:Y:S02]  /*10100*/  FFMA.FTZ R4, R0, R17.reuse, -R4 ;  /* 0x0000001100047223 */ /* 0x080fe40000010804 */
[----:B------:R-:W-:Y:S01]  /*10110*/  FFMA.FTZ R5, R19, R17, R5 ;  /* 0x0000001113057223 */ /* 0x000fe20000010005 */
[----:B------:R-:W-:-:S04]  /*10120*/  F2FP.PACK_AB R7, R18, R7 ;  /* 0x000000071207723e */ /* 0x000fc800000000ff */
[----:B------:R-:W-:Y:S02]  /*10130*/  F2FP.PACK_AB R4, R5, R4 ;  /* 0x000000040504723e */ /* 0x000fe400000000ff */
[----:B------:R-:W-:Y:S02]  /*10140*/  MOV R8, R7 ;  /* 0x0000000700087202 */ /* 0x000fe40000000f00 */
[----:B------:R-:W-:Y:S02]  /*10150*/  MOV R10, R4 ;  /* 0x00000004000a7202 */ /* 0x000fe40000000f00 */
.L_x_2647:
[----:B------:R-:W-:Y:S05]  /*10160*/  BSYNC B0 ;  /* 0x0000000000007941 */ /* 0x000fea0003800000 */
.L_x_2646:
[----:B------:R1:W-:Y:S02]  /*10170*/  STS.128 [R244], R8 ;  /* 0x00000008f4007388 */ /* 0x0003e40000000c00 */
.L_x_2645:
[----:B------:R-:W-:Y:S05]  /*10180*/  BSYNC B1 ;  /* 0x0000000000017941 */ /* 0x000fea0003800000 */
.L_x_2644:
[----:B------:R-:W-:Y:S01]  /*10190*/  IADD3 R12, R156, 0x10, RZ ;  /* 0x000000109c0c7810 */ /* 0x000fe20007ffe0ff */
[----:B------:R-:W-:Y:S03]  /*101a0*/  BSSY B1, `(.L_x_2648) ;  /* 0x000003f000017945 */ /* 0x000fe60003800000 */
[----:B------:R-:W-:-:S04]  /*101b0*/  ISETP.GE.AND P0, PT, R12, R2, PT ;  /* 0x000000020c00720c */ /* 0x000fc80003f06270 */
[----:B------:R-:W-:-:S13]  /*101c0*/  ISETP.LT.OR P0, PT, R37, -0x87, P0 ;  /* 0xffffff792500780c */ /* 0x000fda0000701670 */
[----:B------:R-:W-:Y:S05]  /*101d0*/  @P0 BRA `(.L_x_2649) ;  /* 0x000003b000000947 */ /* 0x000fea0003800000 */
[----:B-1----:R1:W5:Y:S02]  /*101e0*/  LDG.E.128 R8, [R28.64] ;  /* 0x000000061c087981 */ /* 0x002364000c1e1d00 */
[----:B-----5:R-:W-:Y:S01]  /*101f0*/  ISETP.GE.AND P0, PT, R14, c[0x0][0x230], PT ;  /* 0x00008c000e007a0c */ /* 0x020fe20003f06270 */
[----:B------:R-:W-:-:S12]  /*10200*/  BSSY B0, `(.L_x_2650) ;  /* 0x0000037000007945 */ /* 0x000fd80003800000 */
[----:B------:R-:W-:Y:S05]  /*10210*/  @P0 BRA `(.L_x_2651) ;  /* 0x0000035000000947 */ /* 0x000fea0003800000 */
[----:B------:R-:W-:-:S04]  /*10220*/  IADD3 R0, P0, R13, R16, RZ ;  /* 0x000000100d007210 */ /* 0x000fc80007f1e0ff */
[----:B------:R-:W-:Y:S02]  /*10230*/  LEA.HI.X.SX32 R13, R13, R51, 0x1, P0 ;  /* 0x000000330d0d7211 */ /* 0x000fe400000f0eff */
[C---:B------:R-:W-:Y:S02]  /*10240*/  SHF.L.U32 R3, R0.reuse, 0x1, RZ ;  /* 0x0000000100037819 */ /* 0x040fe400000006ff */
[----:B------:R-:W-:Y:S02]  /*10250*/  SHF.L.U64.HI R13, R0, 0x1, R13 ;  /* 0x00000001000d7819 */ /* 0x000fe4000001020d */
[C---:B------:R-:W-:Y:S02]  /*10260*/  IADD3 R4, P0, R3.reuse, c[0x0][0x2b0], RZ ;  /* 0x0000ac0003047a10 */ /* 0x040fe40007f1e0ff */
[----:B------:R-:W-:Y:S02]  /*10270*/  IADD3 R6, P1, R3, c[0x0][0x2a8], RZ ;  /* 0x0000aa0003067a10 */ /* 0x000fe40007f3e0ff */
[----:B------:R-:W-:-:S02]  /*10280*/  IADD3.X R5, R13, c[0x0][0x2b4], RZ, P0, !PT ;  /* 0x0000ad000d057a10 */ /* 0x000fc400007fe4ff */
        /* <DEDUP_REMOVED lines=36> */
[C---:B------:R-:W-:Y:S02]  /*104d0*/  FMUL.FTZ R5, R0.reuse, R5 ;  /* 0x0000000500057220 */ /* 0x040fe40000410000 */
        /* <DEDUP_REMOVED lines=9> */
.L_x_2651:
[----:B------:R-:W-:Y:S05]  /*10570*/  BSYNC B0 ;  /* 0x0000000000007941 */ /* 0x000fea0003800000 */
.L_x_2650:
[----:B------:R2:W-:Y:S02]  /*10580*/  STS.128 [R244+0x800], R8 ;  /* 0x00080008f4007388 */ /* 0x0005e40000000c00 */
.L_x_2649:
[----:B------:R-:W-:Y:S05]  /*10590*/  BSYNC B1 ;  /* 0x0000000000017941 */ /* 0x000fea0003800000 */
.L_x_2648:
[----:B------:R-:W-:Y:S01]  /*105a0*/  IADD3 R13, R156, 0x20, RZ ;  /* 0x000000209c0d7810 */ /* 0x000fe20007ffe0ff */
[----:B------:R-:W-:Y:S03]  /*105b0*/  BSSY B1, `(.L_x_2652) ;  /* 0x0000040000017945 */ /* 0x000fe60003800000 */
[----:B------:R-:W-:-:S04]  /*105c0*/  ISETP.GE.AND P0, PT, R13, R2, PT ;  /* 0x000000020d00720c */ /* 0x000fc80003f06270 */
[----:B------:R-:W-:-:S13]  /*105d0*/  ISETP.LT.OR P0, PT, R37, -0x107, P0 ;  /* 0xfffffef92500780c */ /* 0x000fda0000701670 */
[----:B------:R-:W-:Y:S05]  /*105e0*/  @P0 BRA `(.L_x_2653) ;  /* 0x000003c000000947 */ /* 0x000fea0003800000 */
[----:B-12---:R1:W5:Y:S02]  /*105f0*/  LDG.E.128 R8, [R26.64] ;  /* 0x000000061a087981 */ /* 0x006364000c1e1d00 */
[----:B-----5:R-:W-:Y:S01]  /*10600*/  ISETP.GE.AND P0, PT, R14, c[0x0][0x230], PT ;  /* 0x00008c000e007a0c */ /* 0x020fe20003f06270 */
[----:B------:R-:W-:-:S12]  /*10610*/  BSSY B0, `(.L_x_2654) ;  /* 0x0000038000007945 */ /* 0x000fd80003800000 */
[----:B------:R-:W-:Y:S05]  /*10620*/  @P0 BRA `(.L_x_2655) ;  /* 0x0000036000000947 */ /* 0x000fea0003800000 */
[----:B------:R-:W-:-:S04]  /*10630*/  SHF.L.U32 R0, R54, 0x5, RZ ;  /* 0x0000000536007819 */ /* 0x000fc800000006ff */
[----:B------:R-:W-:-:S04]  /*10640*/  IADD3 R3, P0, R0, R16, RZ ;  /* 0x0000001000037210 */ /* 0x000fc80007f1e0ff */
[----:B------:R-:W-:Y:S02]  /*10650*/  LEA.HI.X.SX32 R0, R0, R51, 0x1, P0 ;  /* 0x0000003300007211 */ /* 0x000fe400000f0eff */
[C---:B------:R-:W-:Y:S02]  /*10660*/  SHF.L.U32 R4, R3.reuse, 0x1, RZ ;  /* 0x0000000103047819 */ /* 0x040fe400000006ff */
[----:B------:R-:W-:Y:S02]  /*10670*/  SHF.L.U64.HI R0, R3, 0x1, R0 ;  /* 0x0000000103007819 */ /* 0x000fe40000010200 */
[C---:B------:R-:W-:Y:S02]  /*10680*/  IADD3 R18, P0, R4.reuse, c[0x0][0x2b0], RZ ;  /* 0x0000ac0004127a10 */ /* 0x040fe40007f1e0ff */
[----:B------:R-:W-:Y:S02]  /*10690*/  IADD3 R6, P1, R4, c[0x0][0x2a8], RZ ;  /* 0x0000aa0004067a10 */ /* 0x000fe40007f3e0ff */
[----:B------:R-:W-:-:S02]  /*106a0*/  IADD3.X R19, R0, c[0x0][0x2b4], RZ, P0, !PT ;  /* 0x0000ad0000137a10 */ /* 0x000fc400007fe4ff */
[----:B------:R-:W-:-:S03]  /*106b0*/  IADD3.X R7, R0, c[0x0][0x2ac], RZ, P1, !PT ;  /* 0x0000ab0000077a10 */ /* 0x000fc60000ffe4ff */
[----:B------:R2:W4:Y:S04]  /*106c0*/  LDG.E.64 R4, [R18.64] ;  /* 0x0000000612047981 */ /* 0x000528000c1e1b00 */
[----:B------:R-:W5:Y:S01]  /*106d0*/  LDG.E.64 R6, [R6.64] ;  /* 0x0000000606067981 */ /* 0x000f62000c1e1b00 */
[----:B---3--:R-:W-:Y:S02]  /*106e0*/  MOV R21, R9 ;  /* 0x0000000900157202 */ /* 0x008fe40000000f00 */
[----:B------:R-:W-:Y:S02]  /*106f0*/  MOV R0, R8 ;  /* 0x0000000800007202 */ /* 0x000fe40000000f00 */
[----:B------:R-:W-:Y:S01]  /*10700*/  MOV R20, R10 ;  /* 0x0000000a00147202 */ /* 0x000fe20000000f00 */
[----:B------:R-:W-:-:S02]  /*10710*/  HADD2.F32 R22, -RZ, R21.H0_H0 ;  /* 0x20000015ff167230 */ /* 0x000fc40000004100 */
[----:B------:R-:W-:Y:S01]  /*10720*/  HADD2.F32 R21, -RZ, R21.H1_H1 ;  /* 0x30000015ff157230 */ /* 0x000fe20000004100 */
[----:B--2---:R-:W-:-:S05]  /*10730*/  IMAD.MOV.U32 R18, RZ, RZ, R11 ;  /* 0x000000ffff127224 */ /* 0x004fca00078e000b */
[--C-:B------:R-:W-:Y:S02]  /*10740*/  HADD2.F32 R19, -RZ, R18.reuse.H0_H0 ;  /* 0x20000012ff137230 */ /* 0x100fe40000004100 */
[----:B------:R-:W-:Y:S02]  /*10750*/  HADD2.F32 R18, -RZ, R18.H1_H1 ;  /* 0x30000012ff127230 */ /* 0x000fe40000004100 */
[----:B----4-:R-:W-:Y:S02]  /*10760*/  HADD2.F32 R9, -RZ, R4.H1_H1 ;  /* 0x30000004ff097230 */ /* 0x010fe40000004100 */
[----:B------:R-:W-:Y:S02]  /*10770*/  HADD2.F32 R3, -RZ, R5.H1_H1 ;  /* 0x30000005ff037230 */ /* 0x000fe40000004100 */
[----:B-----5:R-:W-:Y:S01]  /*10780*/  HADD2.F32 R17, -RZ, R6.H1_H1 ;  /* 0x30000006ff117230 */ /* 0x020fe20000004100 */
        /* <DEDUP_REMOVED lines=29> */
[----:B------:R-:W-:Y:S01]  /*10960*/  F2FP.PACK_AB R4, R5, R4 ;  /* 0x000000040504723e */ /* 0x000fe200000000ff */
[----:B------:R-:W-:-:S03]  /*10970*/  IMAD.MOV.U32 R8, RZ, RZ, R7 ;  /* 0x000000ffff087224 */ /* 0x000fc600078e0007 */
[----:B------:R-:W-:Y:S02]  /*10980*/  MOV R10, R4 ;  /* 0x00000004000a7202 */ /* 0x000fe40000000f00 */
.L_x_2655:
[----:B------:R-:W-:Y:S05]  /*10990*/  BSYNC B0 ;  /* 0x0000000000007941 */ /* 0x000fea0003800000 */
.L_x_2654:
[----:B------:R2:W-:Y:S02]  /*109a0*/  STS.128 [R244+0x1000], R8 ;  /* 0x00100008f4007388 */ /* 0x0005e40000000c00 */
.L_x_2653:
[----:B------:R-:W-:Y:S05]  /*109b0*/  BSYNC B1 ;  /* 0x0000000000017941 */ /* 0x000fea0003800000 */
.L_x_2652:
[----:B-1----:R-:W-:-:S04]  /*109c0*/  IADD3 R28, R156, 0x30, RZ ;  /* 0x000000309c1c7810 */ /* 0x002fc80007ffe0ff */
[----:B------:R-:W-:-:S04]  /*109d0*/  ISETP.GE.AND P0, PT, R28, R2, PT ;  /* 0x000000021c00720c */ /* 0x000fc80003f06270 */
[----:B------:R-:W-:-:S13]  /*109e0*/  ISETP.LT.OR P0, PT, R37, -0x187, P0 ;  /* 0xfffffe792500780c */ /* 0x000fda0000701670 */
[----:B------:R-:W-:Y:S05]  /*109f0*/  @P0 BRA `(.L_x_2656) ;  /* 0x00001fa000000947 */ /* 0x000fea0003800000 */
[----:B------:R-:W5:Y:S02]  /*10a00*/  LDG.E.128 R24, [R24.64] ;  /* 0x0000000618187981 */ /* 0x000f64000c1e1d00 */
[----:B-----5:R-:W-:Y:S01]  /*10a10*/  ISETP.GE.AND P0, PT, R14, c[0x0][0x230], PT ;  /* 0x00008c000e007a0c */ /* 0x020fe20003f06270 */
[----:B------:R-:W-:-:S12]  /*10a20*/  BSSY B0, `(.L_x_2657) ;  /* 0x0000039000007945 */ /* 0x000fd80003800000 */
[----:B------:R-:W-:Y:S05]  /*10a30*/  @P0 BRA `(.L_x_2658) ;  /* 0x0000037000000947 */ /* 0x000fea0003800000 */
[----:B------:R-:W-:-:S05]  /*10a40*/  IMAD R54, R54, 0x30, RZ ;  /* 0x0000003036367824 */ /* 0x000fca00078e02ff */
        /* <DEDUP_REMOVED lines=8> */
[----:B------:R-:W4:Y:S04]  /*10ad0*/  LDG.E.64 R2, [R2.64] ;  /* 0x0000000602027981 */ /* 0x000f28000c1e1b00 */
[----:B------:R-:W5:Y:S01]  /*10ae0*/  LDG.E.64 R4, [R4.64] ;  /* 0x0000000604047981 */ /* 0x000f62000c1e1b00 */
[----:B------:R-:W-:Y:S02]  /*10af0*/  MOV R17, R25 ;  /* 0x0000001900117202 */ /* 0x000fe40000000f00 */
[----:B------:R-:W-:Y:S02]  /*10b00*/  MOV R14, R27 ;  /* 0x0000001b000e7202 */ /* 0x000fe40000000f00 */
[----:B------:R-:W-:Y:S01]  /*10b10*/  MOV R0, R24 ;  /* 0x0000001800007202 */ /* 0x000fe20000000f00 */
[----:B------:R-:W-:Y:S01]  /*10b20*/  HADD2.F32 R18, -RZ, R17.H0_H0 ;  /* 0x20000011ff127230 */ /* 0x000fe20000004100 */
[----:B------:R-:W-:Y:S01]  /*10b30*/  MOV R16, R26 ;  /* 0x0000001a00107202 */ /* 0x000fe20000000f00 */
[----:B------:R-:W-:-:S02]  /*10b40*/  HADD2.F32 R15, -RZ, R14.H0_H0 ;  /* 0x2000000eff0f7230 */ /* 0x000fc40000004100 */
[----:B------:R-:W-:Y:S02]  /*10b50*/  HADD2.F32 R17, -RZ, R17.H1_H1 ;  /* 0x30000011ff117230 */ /* 0x000fe40000004100 */
[----:B------:R-:W-:Y:S02]  /*10b60*/  HADD2.F32 R14, -RZ, R14.H1_H1 ;  /* 0x3000000eff0e7230 */ /* 0x000fe40000004100 */
[----:B--2-4-:R-:W-:Y:S02]  /*10b70*/  HADD2.F32 R8, -RZ, R2.H1_H1 ;  /* 0x30000002ff087230 */ /* 0x014fe40000004100 */
        /* <DEDUP_REMOVED lines=23> */
[-C--:B------:R-:W-:Y:S01]  /*10cf0*/  FMUL.FTZ R2, R16, R3.reuse ;  /* 0x0000000310027220 */ /* 0x080fe20000410000 */
[----:B------:R-:W-:Y:S01]  /*10d00*/  MOV R25, R8 ;  /* 0x0000000800197202 */ /* 0x000fe20000000f00 */
[----:B------:R-:W-:Y:S01]  /*10d10*/  FMUL.FTZ R3, R0, R3 ;  /* 0x0000000300037220 */ /* 0x000fe20000410000 */
[----:B------:R-:W-:Y:S01]  /*10d20*/  MOV R27, R6 ;  /* 0x00000006001b7202 */ /* 0x000fe20000000f00 */
[----:B------:R-:W-:-:S02]  /*10d30*/  FFMA.FTZ R5, R10, R4, -R5 ;  /* 0x000000040a057223 */ /* 0x000fc40000010805 */
[----:B------:R-:W-:Y:S02]  /*10d40*/  FFMA.FTZ R15, R11, R4, R15 ;  /* 0x000000040b0f7223 */ /* 0x000fe4000001000f */
[-C--:B------:R-:W-:Y:S02]  /*10d50*/  FFMA.FTZ R2, R0, R14.reuse, -R2 ;  /* 0x0000000e00027223 */ /* 0x080fe40000010802 */
[----:B------:R-:W-:Y:S01]  /*10d60*/  FFMA.FTZ R3, R16, R14, R3 ;  /* 0x0000000e10037223 */ /* 0x000fe20000010003 */
[----:B------:R-:W-:-:S04]  /*10d70*/  F2FP.PACK_AB R5, R15, R5 ;  /* 0x000000050f05723e */ /* 0x000fc800000000ff */
[----:B------:R-:W-:Y:S02]  /*10d80*/  F2FP.PACK_AB R2, R3, R2 ;  /* 0x000000020302723e */ /* 0x000fe400000000ff */
[----:B------:R-:W-:Y:S02]  /*10d90*/  MOV R24, R5 ;  /* 0x0000000500187202 */ /* 0x000fe40000000f00 */
[----:B------:R-:W-:Y:S02]  /*10da0*/  MOV R26, R2 ;  /* 0x00000002001a7202 */ /* 0x000fe40000000f00 */
.L_x_2658:
[----:B------:R-:W-:Y:S05]  /*10db0*/  BSYNC B0 ;  /* 0x0000000000007941 */ /* 0x000fea0003800000 */
.L_x_2657:
[----:B------:R1:W-:Y:S01]  /*10dc0*/  STS.128 [R244+0x1800], R24 ;  /* 0x00180018f4007388 */ /* 0x0003e20000000c00 */
[----:B------:R-:W-:Y:S05]  /*10dd0*/  BRA `(.L_x_2656) ;  /* 0x00001bc000007947 */ /* 0x000fea0003800000 */
.L_x_2643:
[----:B------:R-:W-:Y:S01]  /*10de0*/  ISETP.GE.AND P0, PT, R156, R2, PT ;  /* 0x000000029c00720c */ /* 0x000fe20003f06270 */
[----:B------:R-:W-:Y:S03]  /*10df0*/  BSSY B1, `(.L_x_2659) ;  /* 0x0000061000017945 */ /* 0x000fe60003800000 */
[----:B------:R-:W-:-:S13]  /*10e00*/  ISETP.LT.OR P0, PT, R37, -0x7, P0 ;  /* 0xfffffff92500780c */ /* 0x000fda0000701670 */
[----:B------:R-:W-:Y:S05]  /*10e10*/  @P0 BRA `(.L_x_2660) ;  /* 0x000005e000000947 */ /* 0x000fea0003800000 */
[----:B---3--:R1:W5:Y:S02]  /*10e20*/  LDG.E.128 R20, [R10.64] ;  /* 0x000000060a147981 */ /* 0x008364000c1e1d00 */
[----:B-----5:R-:W-:Y:S01]  /*10e30*/  ISETP.GE.AND P0, PT, R14, c[0x0][0x230], PT ;  /* 0x00008c000e007a0c */ /* 0x020fe20003f06270 */
[----:B------:R-:W-:-:S12]  /*10e40*/  BSSY B0, `(.L_x_2661) ;  /* 0x000005a000007945 */ /* 0x000fd80003800000 */
[----:B------:R-:W-:Y:S05]  /*10e50*/  @P0 BRA `(.L_x_2662) ;  /* 0x0000058000000947 */ /* 0x000fea0003800000 */
[-C--:B------:R-:W-:Y:S02]  /*10e60*/  ISETP.GE.AND P0, PT, R14, R54.reuse, PT ;  /* 0x000000360e00720c */ /* 0x080fe40003f06270 */
[----:B------:R-:W-:Y:S02]  /*10e70*/  MOV R6, R54 ;  /* 0x0000003600067202 */ /* 0x000fe40000000f00 */
[----:B------:R-:W-:Y:S02]  /*10e80*/  MOV R4, RZ ;  /* 0x000000ff00047202 */ /* 0x000fe40000000f00 */
[----:B------:R-:W-:-:S07]  /*10e90*/  MOV R8, RZ ;  /* 0x000000ff00087202 */ /* 0x000fce0000000f00 */
[----:B------:R-:W-:-:S04]  /*10ea0*/  @P0 SHF.R.S32.HI R54, RZ, 0x1, R55 ;  /* 0x00000001ff360819 */ /* 0x000fc80000011437 */
[C---:B------:R-:W-:Y:S02]  /*10eb0*/  @P0 IADD3 R4, -R54.reuse, RZ, RZ ;  /* 0x000000ff36040210 */ /* 0x040fe40007ffe1ff */
[----:B------:R-:W-:Y:S02]  /*10ec0*/  @P0 IADD3 R6, -R54, RZ, RZ ;  /* 0x000000ff36060210 */ /* 0x000fe40007ffe1ff */
[----:B------:R-:W-:Y:S02]  /*10ed0*/  IADD3 R5, P1, R4, R0, RZ ;  /* 0x0000000004057210 */ /* 0x000fe40007f3e0ff */
[----:B------:R-:W-:Y:S01]  /*10ee0*/  @P0 IADD3 R8, -R54, RZ, RZ ;  /* 0x000000ff36080210 */ /* 0x000fe20007ffe1ff */
[----:B------:R-:W-:Y:S01]  /*10ef0*/  IMAD.WIDE R16, R6, 0x2, R10 ;  /* 0x0000000206107825 */ /* 0x000fe200078e020a */
[----:B------:R-:W-:Y:S02]  /*10f00*/  LEA.HI.X.SX32 R4, R4, R3, 0x1, P1 ;  /* 0x0000000304047211 */ /* 0x000fe400008f0eff */
[----:B------:R-:W-:-:S03]  /*10f10*/  LEA R30, P1, R5, c[0x0][0x2b0], 0x1 ;  /* 0x0000ac00051e7a11 */ /* 0x000fc600078208ff */
[----:B------:R-:W2:Y:S01]  /*10f20*/  LDG.E.128 R16, [R16.64] ;  /* 0x0000000610107981 */ /* 0x000ea2000c1e1d00 */
[----:B------:R-:W-:Y:S02]  /*10f30*/  LEA.HI.X R31, R5, c[0x0][0x2b4], R4, 0x1, P1 ;  /* 0x0000ad00051f7a11 */ /* 0x000fe400008f0c04 */
[----:B------:R-:W-:-:S03]  /*10f40*/  IADD3 R9, P1, R8, R0, RZ ;  /* 0x0000000008097210 */ /* 0x000fc60007f3e0ff */
[----:B------:R-:W3:Y:S01]  /*10f50*/  LDG.E.128 R4, [R30.64] ;  /* 0x000000061e047981 */ /* 0x000ee2000c1e1d00 */
[----:B------:R-:W-:Y:S02]  /*10f60*/  LEA.HI.X.SX32 R8, R8, R3, 0x1, P1 ;  /* 0x0000000308087211 */ /* 0x000fe400008f0eff */
[----:B-1----:R-:W-:-:S04]  /*10f70*/  LEA R10, P1, R9, c[0x0][0x2a8], 0x1 ;  /* 0x0000aa00090a7a11 */ /* 0x002fc800078208ff */
[----:B------:R-:W-:-:S06]  /*10f80*/  LEA.HI.X R11, R9, c[0x0][0x2ac], R8, 0x1, P1 ;  /* 0x0000ab00090b7a11 */ /* 0x000fcc00008f0c08 */
[----:B------:R-:W4:Y:S01]  /*10f90*/  LDG.E.128 R8, [R10.64] ;  /* 0x000000060a087981 */ /* 0x000f22000c1e1d00 */
[----:B------:R-:W-:Y:S02]  /*10fa0*/  MOV R12, R21 ;  /* 0x00000015000c7202 */ /* 0x000fe40000000f00 */
[----:B------:R-:W-:Y:S02]  /*10fb0*/  MOV R21, R20 ;  /* 0x0000001400157202 */ /* 0x000fe40000000f00 */
[----:B------:R-:W-:Y:S02]  /*10fc0*/  MOV R20, R23 ;  /* 0x0000001700147202 */ /* 0x000fe40000000f00 */
[----:B--2---:R-:W-:Y:S02]  /*10fd0*/  MOV R23, R17 ;  /* 0x0000001100177202 */ /* 0x004fe40000000f00 */
[----:B------:R-:W-:Y:S01]  /*10fe0*/  MOV R17, R18 ;  /* 0x0000001200117202 */ /* 0x000fe20000000f00 */
[----:B---3--:R-:W-:-:S02]  /*10ff0*/  HADD2.F32 R18, -RZ, R4.H0_H0 ;  /* 0x20000004ff127230 */ /* 0x008fc40000004100 */
[----:B------:R-:W-:Y:S02]  /*11000*/  HADD2.F32 R30, -RZ, R4.H1_H1 ;  /* 0x30000004ff1e7230 */ /* 0x000fe40000004100 */
[--C-:B------:R-:W-:Y:S02]  /*11010*/  HADD2.F32 R4, -RZ, R5.reuse.H0_H0 ;  /* 0x20000005ff047230 */ /* 0x100fe40000004100 */
[--C-:B------:R-:W-:Y:S02]  /*11020*/  HADD2.F32 R33, -RZ, R16.reuse.H0_H0 ;  /* 0x20000010ff217230 */ /* 0x100fe40000004100 */
[----:B------:R-:W-:Y:S01]  /*11030*/  HADD2.F32 R34, -RZ, R16.H1_H1 ;  /* 0x30000010ff227230 */ /* 0x000fe20000004100 */
[----:B------:R-:W-:Y:S01]  /*11040*/  @!P0 FADD.FTZ R18, -R18, -RZ ;  /* 0x800000ff12128221 */ /* 0x000fe20000010100 */
[----:B------:R-:W-:Y:S01]  /*11050*/  HADD2.F32 R31, -RZ, R5.H1_H1 ;  /* 0x30000005ff1f7230 */ /* 0x000fe20000004100 */
[----:B------:R-:W-:Y:S01]  /*11060*/  @!P0 FADD.FTZ R4, -R4, -RZ ;  /* 0x800000ff04048221 */ /* 0x000fe20000010100 */
[----:B------:R-:W-:-:S02]  /*11070*/  HADD2.F32 R16, -RZ, R23.H0_H0 ;  /* 0x20000017ff107230 */ /* 0x000fc40000004100 */
[--C-:B------:R-:W-:Y:S02]  /*11080*/  HADD2.F32 R5, -RZ, R6.reuse.H0_H0 ;  /* 0x20000006ff057230 */ /* 0x100fe40000004100 */
[----:B------:R-:W-:Y:S02]  /*11090*/  HADD2.F32 R32, -RZ, R6.H1_H1 ;  /* 0x30000006ff207230 */ /* 0x000fe40000004100 */
[--C-:B------:R-:W-:Y:S02]  /*110a0*/  HADD2.F32 R6, -RZ, R7.reuse.H0_H0 ;  /* 0x20000007ff067230 */ /* 0x100fe40000004100 */
[----:B------:R-:W-:Y:S01]  /*110b0*/  HADD2.F32 R7, -RZ, R7.H1_H1 ;  /* 0x30000007ff077230 */ /* 0x000fe20000004100 */
[----:B------:R-:W-:Y:S01]  /*110c0*/  FMUL.FTZ R33, R33, R18 ;  /* 0x0000001221217220 */ /* 0x000fe20000410000 */
[----:B------:R-:W-:Y:S01]  /*110d0*/  HADD2.F32 R18, -RZ, R17.H0_H0 ;  /* 0x20000011ff127230 */ /* 0x000fe20000004100 */
[----:B------:R-:W-:Y:S01]  /*110e0*/  FMUL.FTZ R16, R16, R4 ;  /* 0x0000000410107220 */ /* 0x000fe20000410000 */
[----:B------:R-:W-:Y:S01]  /*110f0*/  HADD2.F32 R4, -RZ, R19.H0_H0 ;  /* 0x20000013ff047230 */ /* 0x000fe20000004100 */
[----:B------:R-:W-:Y:S01]  /*11100*/  @!P0 FADD.FTZ R32, -R32, -RZ ;  /* 0x800000ff20208221 */ /* 0x000fe20000010100 */
[----:B------:R-:W-:Y:S01]  /*11110*/  HADD2.F32 R17, -RZ, R17.H1_H1 ;  /* 0x30000011ff117230 */ /* 0x000fe20000004100 */
[----:B------:R-:W-:Y:S01]  /*11120*/  @!P0 FADD.FTZ R6, -R6, -RZ ;  /* 0x800000ff06068221 */ /* 0x000fe20000010100 */
[----:B------:R-:W-:Y:S01]  /*11130*/  HADD2.F32 R19, -RZ, R19.H1_H1 ;  /* 0x30000013ff137230 */ /* 0x000fe20000004100 */
[----:B------:R-:W-:-:S02]  /*11140*/  @!P0 FADD.FTZ R7, -R7, -RZ ;  /* 0x800000ff07078221 */ /* 0x000fc40000010100 */
[----:B------:R-:W-:Y:S01]  /*11150*/  @!P0 FADD.FTZ R5, -R5, -RZ ;  /* 0x800000ff05058221 */ /* 0x000fe20000010100 */
[----:B------:R-:W-:Y:S01]  /*11160*/  HADD2.F32 R23, -RZ, R23.H1_H1 ;  /* 0x30000017ff177230 */ /* 0x000fe20000004100 */
[----:B------:R-:W-:Y:S02]  /*11170*/  @!P0 FADD.FTZ R30, -R30, -RZ ;  /* 0x800000ff1e1e8221 */ /* 0x000fe40000010100 */
[----:B------:R-:W-:Y:S01]  /*11180*/  FMUL.FTZ R32, R17, R32 ;  /* 0x0000002011207220 */ /* 0x000fe20000410000 */
[--C-:B----4-:R-:W-:Y:S01]  /*11190*/  HADD2.F32 R17, -RZ, R8.reuse.H0_H0 ;  /* 0x20000008ff117230 */ /* 0x110fe20000004100 */
[----:B------:R-:W-:Y:S01]  /*111a0*/  FMUL.FTZ R6, R4, R6 ;  /* 0x0000000604067220 */ /* 0x000fe20000410000 */
[----:B------:R-:W-:Y:S01]  /*111b0*/  HADD2.F32 R4, -RZ, R21.H0_H0 ;  /* 0x20000015ff047230 */ /* 0x000fe20000004100 */
[----:B------:R-:W-:Y:S01]  /*111c0*/  FMUL.FTZ R7, R19, R7 ;  /* 0x0000000713077220 */ /* 0x000fe20000410000 */
        /* <DEDUP_REMOVED lines=9> */
[----:B------:R-:W-:Y:S01]  /*11260*/  FFMA.FTZ R4, R4, R17, R33 ;  /* 0x0000001104047223 */ /* 0x000fe20000010021 */
[----:B------:R-:W-:Y:S01]  /*11270*/  HADD2.F32 R31, -RZ, R10.H1_H1 ;  /* 0x3000000aff1f7230 */ /* 0x000fe20000004100 */
[----:B------:R-:W-:Y:S01]  /*11280*/  FFMA.FTZ R8, R18, R8, R16 ;  /* 0x0000000812087223 */ /* 0x000fe20000010010 */
[----:B------:R-:W-:-:S02]  /*11290*/  HADD2.F32 R10, -RZ, R11.H0_H0 ;  /* 0x2000000bff0a7230 */ /* 0x000fc40000004100 */
[----:B------:R-:W-:Y:S02]  /*112a0*/  HADD2.F32 R17, -RZ, R20.H0_H0 ;  /* 0x20000014ff117230 */ /* 0x000fe40000004100 */
[----:B------:R-:W-:Y:S02]  /*112b0*/  HADD2.F32 R21, -RZ, R21.H1_H1 ;  /* 0x30000015ff157230 */ /* 0x000fe40000004100 */
[----:B------:R-:W-:Y:S02]  /*112c0*/  HADD2.F32 R11, -RZ, R11.H1_H1 ;  /* 0x3000000bff0b7230 */ /* 0x000fe40000004100 */
[----:B------:R-:W-:Y:S02]  /*112d0*/  HADD2.F32 R16, -RZ, R12.H1_H1 ;  /* 0x3000000cff107230 */ /* 0x000fe40000004100 */
[----:B------:R-:W-:Y:S02]  /*112e0*/  HADD2.F32 R20, -RZ, R20.H1_H1 ;  /* 0x30000014ff147230 */ /* 0x000fe40000004100 */
[--C-:B------:R-:W-:Y:S01]  /*112f0*/  HADD2.F32 R12, -RZ, R22.reuse.H0_H0 ;  /* 0x20000016ff0c7230 */ /* 0x100fe20000004100 */
[----:B------:R-:W-:Y:S01]  /*11300*/  FFMA.FTZ R19, R21, R19, R34 ;  /* 0x0000001315137223 */ /* 0x000fe20000010022 */
[----:B------:R-:W-:Y:S01]  /*11310*/  HADD2.F32 R22, -RZ, R22.H1_H1 ;  /* 0x30000016ff167230 */ /* 0x000fe20000004100 */
[----:B------:R-:W-:-:S02]  /*11320*/  FFMA.FTZ R16, R16, R30, R23 ;  /* 0x0000001e10107223 */ /* 0x000fc40000010017 */
[----:B------:R-:W-:Y:S02]  /*11330*/  FFMA.FTZ R6, R17, R10, R6 ;  /* 0x0000000a11067223 */ /* 0x000fe40000010006 */
[----:B------:R-:W-:Y:S01]  /*11340*/  FFMA.FTZ R7, R20, R11, R7 ;  /* 0x0000000b14077223 */ /* 0x000fe20000010007 */
[----:B------:R-:W-:Y:S01]  /*11350*/  F2FP.PACK_AB R4, R19, R4 ;  /* 0x000000041304723e */ /* 0x000fe200000000ff */
[----:B------:R-:W-:Y:S01]  /*11360*/  FFMA.FTZ R5, R12, R9, R5 ;  /* 0x000000090c057223 */ /* 0x000fe20000010005 */
[----:B------:R-:W-:Y:S01]  /*11370*/  F2FP.PACK_AB R8, R16, R8 ;  /* 0x000000081008723e */ /* 0x000fe200000000ff */
[----:B------:R-:W-:Y:S01]  /*11380*/  FFMA.FTZ R22, R22, R31, R32 ;  /* 0x0000001f16167223 */ /* 0x000fe20000010020 */
[----:B------:R-:W-:Y:S02]  /*11390*/  F2FP.PACK_AB R6, R7, R6 ;  /* 0x000000060706723e */ /* 0x000fe400000000ff */
[----:B------:R-:W-:Y:S02]  /*113a0*/  MOV R20, R4 ;  /* 0x0000000400147202 */ /* 0x000fe40000000f00 */
[----:B------:R-:W-:-:S02]  /*113b0*/  F2FP.PACK_AB R22, R22, R5 ;  /* 0x000000051616723e */ /* 0x000fc400000000ff */
[----:B------:R-:W-:Y:S02]  /*113c0*/  MOV R21, R8 ;  /* 0x0000000800157202 */ /* 0x000fe40000000f00 */
[----:B------:R-:W-:Y:S02]  /*113d0*/  MOV R23, R6 ;  /* 0x0000000600177202 */ /* 0x000fe40000000f00 */
.L_x_2662:
[----:B------:R-:W-:Y:S05]  /*113e0*/  BSYNC B0 ;  /* 0x0000000000007941 */ /* 0x000fea0003800000 */
.L_x_2661:
[----:B------:R2:W-:Y:S02]  /*113f0*/  STS.128 [R244], R20 ;  /* 0x00000014f4007388 */ /* 0x0005e40000000c00 */
.L_x_2660:
[----:B------:R-:W-:Y:S05]  /*11400*/  BSYNC B1 ;  /* 0x0000000000017941 */ /* 0x000fea0003800000 */
.L_x_2659:
[----:B------:R-:W-:Y:S01]  /*11410*/  IADD3 R12, R156, 0x10, RZ ;  /* 0x000000109c0c7810 */ /* 0x000fe20007ffe0ff */
[----:B------:R-:W-:Y:S03]  /*11420*/  BSSY B1, `(.L_x_2663) ;  /* 0x0000064000017945 */ /* 0x000fe60003800000 */
[----:B------:R-:W-:-:S04]  /*11430*/  ISETP.GE.AND P0, PT, R12, R2, PT ;  /* 0x000000020c00720c */ /* 0x000fc80003f06270 */
[----:B------:R-:W-:-:S13]  /*11440*/  ISETP.LT.OR P0, PT, R37, -0x87, P0 ;  /* 0xffffff792500780c */ /* 0x000fda0000701670 */
[----:B------:R-:W-:Y:S05]  /*11450*/  @P0 BRA `(.L_x_2664) ;  /* 0x0000060000000947 */ /* 0x000fea0003800000 */
[----:B--23--:R2:W5:Y:S02]  /*11460*/  LDG.E.128 R20, [R28.64] ;  /* 0x000000061c147981 */ /* 0x00c564000c1e1d00 */
[----:B-----5:R-:W-:Y:S01]  /*11470*/  ISETP.GE.AND P0, PT, R14, c[0x0][0x230], PT ;  /* 0x00008c000e007a0c */ /* 0x020fe20003f06270 */
[----:B------:R-:W-:-:S12]  /*11480*/  BSSY B0, `(.L_x_2665) ;  /* 0x000005c000007945 */ /* 0x000fd80003800000 */
[----:B------:R-:W-:Y:S05]  /*11490*/  @P0 BRA `(.L_x_2666) ;  /* 0x000005a000000947 */ /* 0x000fea0003800000 */
[-C--:B------:R-:W-:Y:S02]  /*114a0*/  ISETP.GE.AND P0, PT, R14, R54.reuse, PT ;  /* 0x000000360e00720c */ /* 0x080fe40003f06270 */
[----:B------:R-:W-:Y:S02]  /*114b0*/  MOV R5, R54 ;  /* 0x0000003600057202 */ /* 0x000fe40000000f00 */
[----:B------:R-:W-:Y:S02]  /*114c0*/  MOV R4, RZ ;  /* 0x000000ff00047202 */ /* 0x000fe40000000f00 */
[C---:B------:R-:W-:Y:S02]  /*114d0*/  IADD3 R8, P1, R13.reuse, R0, RZ ;  /* 0x000000000d087210 */ /* 0x040fe40007f3e0ff */
[----:B------:R-:W-:Y:S02]  /*114e0*/  MOV R9, RZ ;  /* 0x000000ff00097202 */ /* 0x000fe40000000f00 */
[----:B------:R-:W-:-:S03]  /*114f0*/  LEA.HI.X.SX32 R13, R13, R3, 0x1, P1 ;  /* 0x000000030d0d7211 */ /* 0x000fc600008f0eff */
[----:B------:R-:W-:-:S04]  /*11500*/  @P0 SHF.R.S32.HI R54, RZ, 0x1, R55 ;  /* 0x00000001ff360819 */ /* 0x000fc80000011437 */
[C---:B------:R-:W-:Y:S02]  /*11510*/  @P0 IADD3 R4, -R54.reuse, RZ, RZ ;  /* 0x000000ff36040210 */ /* 0x040fe40007ffe1ff */
[----:B------:R-:W-:Y:S02]  /*11520*/  @P0 IADD3 R5, -R54, RZ, RZ ;  /* 0x000000ff36050210 */ /* 0x000fe40007ffe1ff */
[----:B------:R-:W-:Y:S02]  /*11530*/  IADD3 R6, P1, R4, R8, RZ ;  /* 0x0000000804067210 */ /* 0x000fe40007f3e0ff */
[----:B------:R-:W-:Y:S01]  /*11540*/  @P0 IADD3 R9, -R54, RZ, RZ ;  /* 0x000000ff36090210 */ /* 0x000fe20007ffe1ff */
[----:B------:R-:W-:Y:S01]  /*11550*/  IMAD.WIDE R16, R5, 0x2, R28 ;  /* 0x0000000205107825 */ /* 0x000fe200078e021c */
[----:B------:R-:W-:Y:S02]  /*11560*/  LEA.HI.X.SX32 R4, R4, R13, 0x1, P1 ;  /* 0x0000000d04047211 */ /* 0x000fe400008f0eff */
[----:B-1----:R-:W-:-:S03]  /*11570*/  LEA R10, P1, R6, c[0x0][0x2b0], 0x1 ;  /* 0x0000ac00060a7a11 */ /* 0x002fc600078208ff */
[----:B------:R-:W3:Y:S01]  /*11580*/  LDG.E.128 R16, [R16.64] ;  /* 0x0000000610107981 */ /* 0x000ee2000c1e1d00 */
[----:B------:R-:W-:Y:S02]  /*11590*/  LEA.HI.X R11, R6, c[0x0][0x2b4], R4, 0x1, P1 ;  /* 0x0000ad00060b7a11 */ /* 0x000fe400008f0c04 */
[----:B------:R-:W-:-:S03]  /*115a0*/  IADD3 R8, P1, R9, R8, RZ ;  /* 0x0000000809087210 */ /* 0x000fc60007f3e0ff */
[----:B------:R1:W4:Y:S01]  /*115b0*/  LDG.E.128 R4, [R10.64] ;  /* 0x000000060a047981 */ /* 0x000322000c1e1d00 */
[----:B------:R-:W-:Y:S02]  /*115c0*/  LEA.HI.X.SX32 R9, R9, R13, 0x1, P1 ;  /* 0x0000000d09097211 */ /* 0x000fe400008f0eff */
[----:B-1----:R-:W-:-:S04]  /*115d0*/  LEA R10, P1, R8, c[0x0][0x2a8], 0x1 ;  /* 0x0000aa00080a7a11 */ /* 0x002fc800078208ff */
[----:B------:R-:W-:-:S06]  /*115e0*/  LEA.HI.X R11, R8, c[0x0][0x2ac], R9, 0x1, P1 ;  /* 0x0000ab00080b7a11 */ /* 0x000fcc00008f0c09 */
[----:B------:R-:W5:Y:S01]  /*115f0*/  LDG.E.128 R8, [R10.64] ;  /* 0x000000060a087981 */ /* 0x000f62000c1e1d00 */
[----:B------:R-:W-:Y:S01]  /*11600*/  IMAD.MOV.U32 R13, RZ, RZ, R21 ;  /* 0x000000ffff0d7224 */ /* 0x000fe200078e0015 */
[----:B------:R-:W-:Y:S02]  /*11610*/  MOV R21, R20 ;  /* 0x0000001400157202 */ /* 0x000fe40000000f00 */
[----:B------:R-:W-:Y:S02]  /*11620*/  MOV R20, R23 ;  /* 0x0000001700147202 */ /* 0x000fe40000000f00 */
[----:B---3--:R-:W-:Y:S01]  /*11630*/  MOV R23, R17 ;  /* 0x0000001100177202 */ /* 0x008fe20000000f00 */
[----:B------:R-:W-:Y:S01]  /*11640*/  IMAD.MOV.U32 R17, RZ, RZ, R18 ;  /* 0x000000ffff117224 */ /* 0x000fe200078e0012 */
[----:B------:R-:W-:Y:S02]  /*11650*/  HADD2.F32 R31, -RZ, R16.H0_H0 ;  /* 0x20000010ff1f7230 */ /* 0x000fe40000004100 */
[----:B----4-:R-:W-:-:S02]  /*11660*/  HADD2.F32 R18, -RZ, R4.H0_H0 ;  /* 0x20000004ff127230 */ /* 0x010fc40000004100 */
[----:B--2---:R-:W-:Y:S02]  /*11670*/  HADD2.F32 R28, -RZ, R4.H1_H1 ;  /* 0x30000004ff1c7230 */ /* 0x004fe40000004100 */
[--C-:B------:R-:W-:Y:S02]  /*11680*/  HADD2.F32 R4, -RZ, R5.reuse.H0_H0 ;  /* 0x20000005ff047230 */ /* 0x100fe40000004100 */
[----:B------:R-:W-:Y:S01]  /*11690*/  HADD2.F32 R32, -RZ, R16.H1_H1 ;  /* 0x30000010ff207230 */ /* 0x000fe20000004100 */
[----:B------:R-:W-:Y:S01]  /*116a0*/  @!P0 FADD.FTZ R18, -R18, -RZ ;  /* 0x800000ff12128221 */ /* 0x000fe20000010100 */
[----:B------:R-:W-:Y:S01]  /*116b0*/  HADD2.F32 R29, -RZ, R5.H1_H1 ;  /* 0x30000005ff1d7230 */ /* 0x000fe20000004100 */
[----:B------:R-:W-:Y:S01]  /*116c0*/  @!P0 FADD.FTZ R4, -R4, -RZ ;  /* 0x800000ff04048221 */ /* 0x000fe20000010100 */
[----:B------:R-:W-:Y:S02]  /*116d0*/  HADD2.F32 R16, -RZ, R23.H0_H0 ;  /* 0x20000017ff107230 */ /* 0x000fe40000004100 */
[----:B------:R-:W-:-:S02]  /*116e0*/  HADD2.F32 R5, -RZ, R6.H0_H0 ;  /* 0x20000006ff057230 */ /* 0x000fc40000004100 */
        /* <DEDUP_REMOVED lines=15> */
[----:B------:R-:W-:Y:S02]  /*117e0*/  FMUL.FTZ R30, R17, R30 ;  /* 0x0000001e111e7220 */ /* 0x000fe40000410000 */
[----:B------:R-:W-:Y:S01]  /*117f0*/  FMUL.FTZ R6, R4, R6 ;  /* 0x0000000604067220 */ /* 0x000fe20000410000 */
[----:B------:R-:W-:Y:S01]  /*11800*/  HADD2.F32 R4, -RZ, R21.H0_H0 ;  /* 0x20000015ff047230 */ /* 0x000fe20000004100 */
[----:B------:R-:W-:Y:S01]  /*11810*/  FMUL.FTZ R7, R19, R7 ;  /* 0x0000000713077220 */ /* 0x000fe20000410000 */
[--C-:B-----5:R-:W-:Y:S01]  /*11820*/  HADD2.F32 R17, -RZ, R8.reuse.H0_H0 ;  /* 0x20000008ff117230 */ /* 0x120fe20000004100 */
[----:B------:R-:W-:Y:S01]  /*11830*/  @!P0 FADD.FTZ R29, -R29, -RZ ;  /* 0x800000ff1d1d8221 */ /* 0x000fe20000010100 */
[----:B------:R-:W-:Y:S01]  /*11840*/  HADD2.F32 R19, -RZ, R8.H1_H1 ;  /* 0x30000008ff137230 */ /* 0x000fe20000004100 */
[----:B------:R-:W-:Y:S01]  /*11850*/  FMUL.FTZ R5, R18, R5 ;  /* 0x0000000512057220 */ /* 0x000fe20000410000 */
[----:B------:R-:W-:-:S02]  /*11860*/  HADD2.F32 R18, -RZ, R13.H0_H0 ;  /* 0x2000000dff127230 */ /* 0x000fc40000004100 */
[--C-:B------:R-:W-:Y:S01]  /*11870*/  HADD2.F32 R8, -RZ, R9.reuse.H0_H0 ;  /* 0x20000009ff087230 */ /* 0x100fe20000004100 */
[----:B------:R-:W-:Y:S01]  /*11880*/  FMUL.FTZ R32, R32, R28 ;  /* 0x0000001c20207220 */ /* 0x000fe20000410000 */
[----:B------:R-:W-:Y:S01]  /*11890*/  HADD2.F32 R28, -RZ, R9.H1_H1 ;  /* 0x30000009ff1c7230 */ /* 0x000fe20000004100 */
[----:B------:R-:W-:Y:S01]  /*118a0*/  FMUL.FTZ R23, R23, R29 ;  /* 0x0000001d17177220 */ /* 0x000fe20000410000 */
[--C-:B------:R-:W-:Y:S01]  /*118b0*/  HADD2.F32 R9, -RZ, R10.reuse.H0_H0 ;  /* 0x2000000aff097230 */ /* 0x100fe20000004100 */
[----:B------:R-:W-:Y:S01]  /*118c0*/  FFMA.FTZ R4, R4, R17, R31 ;  /* 0x0000001104047223 */ /* 0x000fe2000001001f */
[----:B------:R-:W-:Y:S01]  /*118d0*/  HADD2.F32 R29, -RZ, R10.H1_H1 ;  /* 0x3000000aff1d7230 */ /* 0x000fe20000004100 */
[----:B------:R-:W-:Y:S01]  /*118e0*/  FFMA.FTZ R8, R18, R8, R16 ;  /* 0x0000000812087223 */ /* 0x000fe20000010010 */
[----:B------:R-:W-:Y:S02]  /*118f0*/  HADD2.F32 R10, -RZ, R11.H0_H0 ;  /* 0x2000000bff0a7230 */ /* 0x000fe40000004100 */
[----:B------:R-:W-:-:S02]  /*11900*/  HADD2.F32 R17, -RZ, R20.H0_H0 ;  /* 0x20000014ff117230 */ /* 0x000fc40000004100 */
        /* <DEDUP_REMOVED lines=19> */
.L_x_2666:
[----:B------:R-:W-:Y:S05]  /*11a40*/  BSYNC B0 ;  /* 0x0000000000007941 */ /* 0x000fea0003800000 */
.L_x_2665:
[----:B------:R3:W-:Y:S02]  /*11a50*/  STS.128 [R244+0x800], R20 ;  /* 0x00080014f4007388 */ /* 0x0007e40000000c00 */
.L_x_2664:
[----:B------:R-:W-:Y:S05]  /*11a60*/  BSYNC B1 ;  /* 0x0000000000017941 */ /* 0x000fea0003800000 */
.L_x_2663:
        /* <DEDUP_REMOVED lines=9> */
[-C--:B------:R-:W-:Y:S01]  /*11b00*/  ISETP.GE.AND P0, PT, R14, R54.reuse, PT ;  /* 0x000000360e00720c */ /* 0x080fe20003f06270 */
[----:B------:R-:W-:Y:S01]  /*11b10*/  IMAD.MOV.U32 R4, RZ, RZ, RZ ;  /* 0x000000ffff047224 */ /* 0x000fe200078e00ff */
[----:B------:R-:W-:Y:S02]  /*11b20*/  MOV R6, R54 ;  /* 0x0000003600067202 */ /* 0x000fe40000000f00 */
[----:B-1----:R-:W-:-:S09]  /*11b30*/  MOV R10, RZ ;  /* 0x000000ff000a7202 */ /* 0x002fd20000000f00 */
[----:B------:R-:W-:-:S04]  /*11b40*/  @P0 SHF.R.S32.HI R54, RZ, 0x1, R55 ;  /* 0x00000001ff360819 */ /* 0x000fc80000011437 */
[C---:B------:R-:W-:Y:S02]  /*11b50*/  SHF.L.U32 R8, R54.reuse, 0x5, RZ ;  /* 0x0000000536087819 */ /* 0x040fe400000006ff */
[----:B------:R-:W-:Y:S02]  /*11b60*/  @P0 IADD3 R4, -R54, RZ, RZ ;  /* 0x000000ff36040210 */ /* 0x000fe40007ffe1ff */
[----:B------:R-:W-:Y:S02]  /*11b70*/  IADD3 R9, P1, R8, R0, RZ ;  /* 0x0000000008097210 */ /* 0x000fe40007f3e0ff */
[----:B------:R-:W-:Y:S02]  /*11b80*/  @P0 IADD3 R6, -R54, RZ, RZ ;  /* 0x000000ff36060210 */ /* 0x000fe40007ffe1ff */
[----:B------:R-:W-:Y:S02]  /*11b90*/  LEA.HI.X.SX32 R8, R8, R3, 0x1, P1 ;  /* 0x0000000308087211 */ /* 0x000fe400008f0eff */
[----:B------:R-:W-:Y:S01]  /*11ba0*/  IADD3 R5, P1, R4, R9, RZ ;  /* 0x0000000904057210 */ /* 0x000fe20007f3e0ff */
[----:B------:R-:W-:Y:S01]  /*11bb0*/  IMAD.WIDE R16, R6, 0x2, R26 ;  /* 0x0000000206107825 */ /* 0x000fe200078e021a */
[----:B------:R-:W-:-:S02]  /*11bc0*/  @P0 IADD3 R10, -R54, RZ, RZ ;  /* 0x000000ff360a0210 */ /* 0x000fc40007ffe1ff */
[----:B------:R-:W-:Y:S02]  /*11bd0*/  LEA.HI.X.SX32 R4, R4, R8, 0x1, P1 ;  /* 0x0000000804047211 */ /* 0x000fe400008f0eff */
[C---:B------:R-:W-:Y:S01]  /*11be0*/  LEA R28, P1, R5.reuse, c[0x0][0x2b0], 0x1 ;  /* 0x0000ac00051c7a11 */ /* 0x040fe200078208ff */
[----:B------:R-:W3:Y:S03]  /*11bf0*/  LDG.E.128 R16, [R16.64] ;  /* 0x0000000610107981 */ /* 0x000ee6000c1e1d00 */
[----:B------:R-:W-:Y:S02]  /*11c00*/  LEA.HI.X R29, R5, c[0x0][0x2b4], R4, 0x1, P1 ;  /* 0x0000ad00051d7a11 */ /* 0x000fe400008f0c04 */
[----:B------:R-:W-:-:S03]  /*11c10*/  IADD3 R9, P1, R10, R9, RZ ;  /* 0x000000090a097210 */ /* 0x000fc60007f3e0ff */
[----:B------:R-:W4:Y:S01]  /*11c20*/  LDG.E.128 R4, [R28.64] ;  /* 0x000000061c047981 */ /* 0x000f22000c1e1d00 */
[----:B------:R-:W-:Y:S02]  /*11c30*/  LEA.HI.X.SX32 R8, R10, R8, 0x1, P1 ;  /* 0x000000080a087211 */ /* 0x000fe400008f0eff */
[----:B------:R-:W-:-:S04]  /*11c40*/  LEA R10, P1, R9, c[0x0][0x2a8], 0x1 ;  /* 0x0000aa00090a7a11 */ /* 0x000fc800078208ff */
[----:B------:R-:W-:-:S06]  /*11c50*/  LEA.HI.X R11, R9, c[0x0][0x2ac], R8, 0x1, P1 ;  /* 0x0000ab00090b7a11 */ /* 0x000fcc00008f0c08 */
[----:B------:R-:W5:Y:S01]  /*11c60*/  LDG.E.128 R8, [R10.64] ;  /* 0x000000060a087981 */ /* 0x000f62000c1e1d00 */
[----:B--2---:R-:W-:Y:S02]  /*11c70*/  MOV R26, R20 ;  /* 0x00000014001a7202 */ /* 0x004fe40000000f00 */
[----:B------:R-:W-:Y:S01]  /*11c80*/  MOV R20, R23 ;  /* 0x0000001700147202 */ /* 0x000fe20000000f00 */
[----:B---3--:R-:W-:Y:S01]  /*11c90*/  IMAD.MOV.U32 R23, RZ, RZ, R17 ;  /* 0x000000ffff177224 */ /* 0x008fe200078e0011 */
[----:B------:R-:W-:Y:S01]  /*11ca0*/  MOV R17, R18 ;  /* 0x0000001200117202 */ /* 0x000fe20000000f00 */
[--C-:B------:R-:W-:Y:S02]  /*11cb0*/  HADD2.F32 R30, -RZ, R16.reuse.H0_H0 ;  /* 0x20000010ff1e7230 */ /* 0x100fe40000004100 */
[----:B------:R-:W-:Y:S02]  /*11cc0*/  HADD2.F32 R31, -RZ, R16.H1_H1 ;  /* 0x30000010ff1f7230 */ /* 0x000fe40000004100 */
[----:B----4-:R-:W-:-:S02]  /*11cd0*/  HADD2.F32 R18, -RZ, R4.H0_H0 ;  /* 0x20000004ff127230 */ /* 0x010fc40000004100 */
[----:B------:R-:W-:Y:S02]  /*11ce0*/  HADD2.F32 R27, -RZ, R4.H1_H1 ;  /* 0x30000004ff1b7230 */ /* 0x000fe40000004100 */
[--C-:B------:R-:W-:Y:S01]  /*11cf0*/  HADD2.F32 R4, -RZ, R5.reuse.H0_H0 ;  /* 0x20000005ff047230 */ /* 0x100fe20000004100 */
[----:B------:R-:W-:Y:S01]  /*11d00*/  @!P0 FADD.FTZ R18, -R18, -RZ ;  /* 0x800000ff12128221 */ /* 0x000fe20000010100 */
[----:B------:R-:W-:Y:S02]  /*11d10*/  HADD2.F32 R28, -RZ, R5.H1_H1 ;  /* 0x30000005ff1c7230 */ /* 0x000fe40000004100 */
[----:B------:R-:W-:Y:S01]  /*11d20*/  HADD2.F32 R16, -RZ, R23.H0_H0 ;  /* 0x20000017ff107230 */ /* 0x000fe20000004100 */
[----:B------:R-:W-:Y:S01]  /*11d30*/  @!P0 FADD.FTZ R4, -R4, -RZ ;  /* 0x800000ff04048221 */ /* 0x000fe20000010100 */
[--C-:B------:R-:W-:Y:S02]  /*11d40*/  HADD2.F32 R5, -RZ, R6.reuse.H0_H0 ;  /* 0x20000006ff057230 */ /* 0x100fe40000004100 */
[----:B------:R-:W-:-:S02]  /*11d50*/  HADD2.F32 R29, -RZ, R6.H1_H1 ;  /* 0x30000006ff1d7230 */ /* 0x000fc40000004100 */
[--C-:B------:R-:W-:Y:S01]  /*11d60*/  HADD2.F32 R6, -RZ, R7.reuse.H0_H0 ;  /* 0x20000007ff067230 */ /* 0x100fe20000004100 */
[----:B------:R-:W-:Y:S01]  /*11d70*/  FMUL.FTZ R30, R30, R18 ;  /* 0x000000121e1e7220 */ /* 0x000fe20000410000 */
[----:B------:R-:W-:Y:S01]  /*11d80*/  HADD2.F32 R7, -RZ, R7.H1_H1 ;  /* 0x30000007ff077230 */ /* 0x000fe20000004100 */
        /* <DEDUP_REMOVED lines=9> */
[----:B------:R-:W-:Y:S01]  /*11e20*/  HADD2.F32 R23, -RZ, R23.H1_H1 ;  /* 0x30000017ff177230 */ /* 0x000fe20000004100 */
[----:B------:R-:W-:-:S02]  /*11e30*/  @!P0 FADD.FTZ R5, -R5, -RZ ;  /* 0x800000ff05058221 */ /* 0x000fc40000010100 */
[----:B------:R-:W-:Y:S01]  /*11e40*/  FMUL.FTZ R29, R17, R29 ;  /* 0x0000001d111d7220 */ /* 0x000fe20000410000 */
[----:B-----5:R-:W-:Y:S01]  /*11e50*/  HADD2.F32 R17, -RZ, R8.H0_H0 ;  /* 0x20000008ff117230 */ /* 0x020fe20000004100 */
[----:B------:R-:W-:Y:S01]  /*11e60*/  FMUL.FTZ R6, R4, R6 ;  /* 0x0000000604067220 */ /* 0x000fe20000410000 */
[----:B------:R-:W-:Y:S01]  /*11e70*/  HADD2.F32 R4, -RZ, R26.H0_H0 ;  /* 0x2000001aff047230 */ /* 0x000fe20000004100 */
[----:B------:R-:W-:Y:S02]  /*11e80*/  @!P0 FADD.FTZ R28, -R28, -RZ ;  /* 0x800000ff1c1c8221 */ /* 0x000fe40000010100 */
[----:B------:R-:W-:Y:S01]  /*11e90*/  FMUL.FTZ R7, R19, R7 ;  /* 0x0000000713077220 */ /* 0x000fe20000410000 */
[----:B------:R-:W-:Y:S01]  /*11ea0*/  HADD2.F32 R19, -RZ, R8.H1_H1 ;  /* 0x30000008ff137230 */ /* 0x000fe20000004100 */
[----:B------:R-:W-:Y:S01]  /*11eb0*/  FMUL.FTZ R31, R31, R27 ;  /* 0x0000001b1f1f7220 */ /* 0x000fe20000410000 */
[----:B------:R-:W-:Y:S01]  /*11ec0*/  HADD2.F32 R8, -RZ, R9.H0_H0 ;  /* 0x20000009ff087230 */ /* 0x000fe20000004100 */
[----:B------:R-:W-:Y:S01]  /*11ed0*/  FMUL.FTZ R5, R18, R5 ;  /* 0x0000000512057220 */ /* 0x000fe20000410000 */
[----:B------:R-:W-:Y:S01]  /*11ee0*/  HADD2.F32 R18, -RZ, R21.H0_H0 ;  /* 0x20000015ff127230 */ /* 0x000fe20000004100 */
[----:B------:R-:W-:Y:S01]  /*11ef0*/  FMUL.FTZ R23, R23, R28 ;  /* 0x0000001c17177220 */ /* 0x000fe20000410000 */
[----:B------:R-:W-:Y:S01]  /*11f00*/  HADD2.F32 R27, -RZ, R9.H1_H1 ;  /* 0x30000009ff1b7230 */ /* 0x000fe20000004100 */
[----:B------:R-:W-:Y:S01]  /*11f10*/  FFMA.FTZ R4, R4, R17, R30 ;  /* 0x0000001104047223 */ /* 0x000fe2000001001e */
[----:B------:R-:W-:-:S02]  /*11f20*/  HADD2.F32 R9, -RZ, R10.H0_H0 ;  /* 0x2000000aff097230 */ /* 0x000fc40000004100 */
[----:B------:R-:W-:Y:S02]  /*11f30*/  HADD2.F32 R28, -RZ, R10.H1_H1 ;  /* 0x3000000aff1c7230 */ /* 0x000fe40000004100 */
[--C-:B------:R-:W-:Y:S02]  /*11f40*/  HADD2.F32 R10, -RZ, R11.reuse.H0_H0 ;  /* 0x2000000bff0a7230 */ /* 0x100fe40000004100 */
[----:B------:R-:W-:Y:S02]  /*11f50*/  HADD2.F32 R17, -RZ, R20.H0_H0 ;  /* 0x20000014ff117230 */ /* 0x000fe40000004100 */
[----:B------:R-:W-:Y:S02]  /*11f60*/  HADD2.F32 R26, -RZ, R26.H1_H1 ;  /* 0x3000001aff1a7230 */ /* 0x000fe40000004100 */
[----:B------:R-:W-:Y:S02]  /*11f70*/  HADD2.F32 R11, -RZ, R11.H1_H1 ;  /* 0x3000000bff0b7230 */ /* 0x000fe40000004100 */
[----:B------:R-:W-:Y:S01]  /*11f80*/  HADD2.F32 R20, -RZ, R20.H1_H1 ;  /* 0x30000014ff147230 */ /* 0x000fe20000004100 */
[----:B------:R-:W-:Y:S01]  /*11f90*/  FFMA.FTZ R8, R18, R8, R16 ;  /* 0x0000000812087223 */ /* 0x000fe20000010010 */
        /* <DEDUP_REMOVED lines=8> */
[----:B------:R-:W-:Y:S01]  /*12020*/  FFMA.FTZ R5, R16, R9, R5 ;  /* 0x0000000910057223 */ /* 0x000fe20000010005 */
[----:B------:R-:W-:Y:S01]  /*12030*/  F2FP.PACK_AB R6, R7, R6 ;  /* 0x000000060706723e */ /* 0x000fe200000000ff */
[----:B------:R-:W-:Y:S01]  /*12040*/  FFMA.FTZ R22, R22, R28, R29 ;  /* 0x0000001c16167223 */ /* 0x000fe2000001001d */
[----:B------:R-:W-:Y:S02]  /*12050*/  F2FP.PACK_AB R21, R21, R8 ;  /* 0x000000081515723e */ /* 0x000fe400000000ff */
[----:B------:R-:W-:Y:S02]  /*12060*/  MOV R20, R4 ;  /* 0x0000000400147202 */ /* 0x000fe40000000f00 */
[----:B------:R-:W-:Y:S02]  /*12070*/  F2FP.PACK_AB R22, R22, R5 ;  /* 0x000000051616723e */ /* 0x000fe400000000ff */
[----:B------:R-:W-:Y:S02]  /*12080*/  MOV R23, R6 ;  /* 0x0000000600177202 */ /* 0x000fe40000000f00 */
.L_x_2670:
[----:B------:R-:W-:Y:S05]  /*12090*/  BSYNC B0 ;  /* 0x0000000000007941 */ /* 0x000fea0003800000 */
.L_x_2669:
[----:B------:R3:W-:Y:S02]  /*120a0*/  STS.128 [R244+0x1000], R20 ;  /* 0x00100014f4007388 */ /* 0x0007e40000000c00 */
.L_x_2668:
[----:B------:R-:W-:Y:S05]  /*120b0*/  BSYNC B1 ;  /* 0x0000000000017941 */ /* 0x000fea0003800000 */
.L_x_2667:
[----:B--2---:R-:W-:-:S04]  /*120c0*/  IADD3 R28, R156, 0x30, RZ ;  /* 0x000000309c1c7810 */ /* 0x004fc80007ffe0ff */
[----:B------:R-:W-:-:S04]  /*120d0*/  ISETP.GE.AND P0, PT, R28, R2, PT ;  /* 0x000000021c00720c */ /* 0x000fc80003f06270 */
[----:B------:R-:W-:-:S13]  /*120e0*/  ISETP.LT.OR P0, PT, R37, -0x187, P0 ;  /* 0xfffffe792500780c */ /* 0x000fda0000701670 */
[----:B------:R-:W-:Y:S05]  /*120f0*/  @P0 BRA `(.L_x_2656) ;  /* 0x000008a000000947 */ /* 0x000fea0003800000 */
[----:B------:R2:W5:Y:S02]  /*12100*/  LDG.E.128 R16, [R24.64] ;  /* 0x0000000618107981 */ /* 0x000564000c1e1d00 */
[----:B-----5:R-:W-:Y:S01]  /*12110*/  ISETP.GE.AND P0, PT, R14, c[0x0][0x230], PT ;  /* 0x00008c000e007a0c */ /* 0x020fe20003f06270 */
[----:B------:R-:W-:-:S12]  /*12120*/  BSSY B0, `(.L_x_2671) ;  /* 0x0000063000007945 */ /* 0x000fd80003800000 */
[----:B------:R-:W-:Y:S05]  /*12130*/  @P0 BRA `(.L_x_2672) ;  /* 0x0000061000000947 */ /* 0x000fea0003800000 */
[-C--:B------:R-:W-:Y:S02]  /*12140*/  ISETP.GE.AND P0, PT, R14, R54.reuse, PT ;  /* 0x000000360e00720c */ /* 0x080fe40003f06270 */
[----:B------:R-:W-:Y:S02]  /*12150*/  MOV R4, R54 ;  /* 0x0000003600047202 */ /* 0x000fe40000000f00 */
[----:B------:R-:W-:-:S09]  /*12160*/  MOV R2, RZ ;  /* 0x000000ff00027202 */ /* 0x000fd20000000f00 */
[--C-:B------:R-:W-:Y:S02]  /*12170*/  @P0 SHF.R.S32.HI R54, RZ, 0x1, R55.reuse ;  /* 0x00000001ff360819 */ /* 0x100fe40000011437 */
[----:B------:R-:W-:Y:S02]  /*12180*/  @P0 SHF.R.S32.HI R5, RZ, 0x1, R55 ;  /* 0x00000001ff050819 */ /* 0x000fe40000011437 */
[C---:B------:R-:W-:Y:S01]  /*12190*/  @P0 IADD3 R4, -R54.reuse, RZ, RZ ;  /* 0x000000ff36040210 */ /* 0x040fe20007ffe1ff */
[----:B------:R-:W-:Y:S02]  /*121a0*/  IMAD R6, R54, 0x30, RZ ;  /* 0x0000003036067824 */ /* 0x000fe400078e02ff */
[----:B------:R-:W-:Y:S01]  /*121b0*/  @P0 IMAD.MOV R2, RZ, RZ, -R5 ;  /* 0x000000ffff020224 */ /* 0x000fe200078e0a05 */
[----:B------:R-:W-:Y:S01]  /*121c0*/  @P0 SHF.R.S32.HI R55, RZ, 0x1, R55 ;  /* 0x00000001ff370819 */ /* 0x000fe20000011437 */
[----:B---3--:R-:W-:Y:S01]  /*121d0*/  IMAD.WIDE R20, R4, 0x2, R24 ;  /* 0x0000000204147825 */ /* 0x008fe200078e0218 */
[----:B------:R-:W-:-:S04]  /*121e0*/  IADD3 R0, P1, R6, R0, RZ ;  /* 0x0000000006007210 */ /* 0x000fc80007f3e0ff */
[----:B------:R-:W-:Y:S01]  /*121f0*/  LEA.HI.X.SX32 R3, R6, R3, 0x1, P1 ;  /* 0x0000000306037211 */ /* 0x000fe200008f0eff */
[----:B------:R-:W3:Y:S01]  /*12200*/  LDG.E.128 R20, [R20.64] ;  /* 0x0000000614147981 */ /* 0x000ee2000c1e1d00 */
[----:B------:R-:W-:-:S04]  /*12210*/  IADD3 R5, P1, R2, R0, RZ ;  /* 0x0000000002057210 */ /* 0x000fc80007f3e0ff */
[----:B------:R-:W-:Y:S02]  /*12220*/  LEA.HI.X.SX32 R2, R2, R3, 0x1, P1 ;  /* 0x0000000302027211 */ /* 0x000fe400008f0eff */
[----:B------:R-:W-:-:S04]  /*12230*/  LEA R6, P1, R5, c[0x0][0x2b0], 0x1 ;  /* 0x0000ac0005067a11 */ /* 0x000fc800078208ff */
[----:B------:R-:W-:Y:S02]  /*12240*/  LEA.HI.X R7, R5, c[0x0][0x2b4], R2, 0x1, P1 ;  /* 0x0000ad0005077a11 */ /* 0x000fe400008f0c02 */
[----:B------:R-:W-:Y:S01]  /*12250*/  MOV R2, RZ ;  /* 0x000000ff00027202 */ /* 0x000fe20000000f00 */
[----:B------:R-:W-:-:S03]  /*12260*/  @P0 IMAD.MOV R2, RZ, RZ, -R55 ;  /* 0x000000ffff020224 */ /* 0x000fc600078e0a37 */
[----:B------:R-:W4:Y:S02]  /*12270*/  LDG.E.128 R4, [R6.64] ;  /* 0x0000000606047981 */ /* 0x000f24000c1e1d00 */
[----:B------:R-:W-:-:S04]  /*12280*/  IADD3 R0, P1, R2, R0, RZ ;  /* 0x0000000002007210 */ /* 0x000fc80007f3e0ff */
[----:B------:R-:W-:Y:S02]  /*12290*/  LEA.HI.X.SX32 R2, R2, R3, 0x1, P1 ;  /* 0x0000000302027211 */ /* 0x000fe400008f0eff */
[----:B------:R-:W-:-:S04]  /*122a0*/  LEA R8, P1, R0, c[0x0][0x2a8], 0x1 ;  /* 0x0000aa0000087a11 */ /* 0x000fc800078208ff */
[----:B------:R-:W-:-:S06]  /*122b0*/  LEA.HI.X R9, R0, c[0x0][0x2ac], R2, 0x1, P1 ;  /* 0x0000ab0000097a11 */ /* 0x000fcc00008f0c02 */
[----:B-1----:R-:W5:Y:S01]  /*122c0*/  LDG.E.128 R8, [R8.64] ;  /* 0x0000000608087981 */ /* 0x002f62000c1e1d00 */
[----:B------:R-:W-:Y:S02]  /*122d0*/  MOV R0, R17 ;  /* 0x0000001100007202 */ /* 0x000fe40000000f00 */
[----:B------:R-:W-:Y:S01]  /*122e0*/  MOV R15, R18 ;  /* 0x00000012000f7202 */ /* 0x000fe20000000f00 */
[----:B------:R-:W-:Y:S01]  /*122f0*/  IMAD.MOV.U32 R2, RZ, RZ, R19 ;  /* 0x000000ffff027224 */ /* 0x000fe200078e0013 */
[----:B------:R-:W-:Y:S01]  /*12300*/  MOV R3, R16 ;  /* 0x0000001000037202 */ /* 0x000fe20000000f00 */
[----:B---3--:R-:W-:Y:S01]  /*12310*/  IMAD.MOV.U32 R17, RZ, RZ, R21 ;  /* 0x000000ffff117224 */ /* 0x008fe200078e0015 */
[----:B------:R-:W-:Y:S02]  /*12320*/  MOV R19, R23 ;  /* 0x0000001700137202 */ /* 0x000fe40000000f00 */
[----:B------:R-:W-:Y:S02]  /*12330*/  MOV R14, R20 ;  /* 0x00000014000e7202 */ /* 0x000fe40000000f00 */
[--C-:B------:R-:W-:Y:S01]  /*12340*/  HADD2.F32 R23, -RZ, R17.reuse.H0_H0 ;  /* 0x20000011ff177230 */ /* 0x100fe20000004100 */
[----:B------:R-:W-:Y:S01]  /*12350*/  MOV R16, R22 ;  /* 0x0000001600107202 */ /* 0x000fe20000000f00 */
[----:B------:R-:W-:-:S02]  /*12360*/  HADD2.F32 R17, -RZ, R17.H1_H1 ;  /* 0x30000011ff117230 */ /* 0x000fc40000004100 */
[--C-:B----4-:R-:W-:Y:S02]  /*12370*/  HADD2.F32 R18, -RZ, R5.reuse.H0_H0 ;  /* 0x20000005ff127230 */ /* 0x110fe40000004100 */
[----:B------:R-:W-:Y:S02]  /*12380*/  HADD2.F32 R5, -RZ, R5.H1_H1 ;  /* 0x30000005ff057230 */ /* 0x000fe40000004100 */
[--C-:B------:R-:W-:Y:S01]  /*12390*/  HADD2.F32 R20, -RZ, R4.reuse.H0_H0 ;  /* 0x20000004ff147230 */ /* 0x100fe20000004100 */
[----:B------:R-:W-:Y:S01]  /*123a0*/  @!P0 FADD.FTZ R18, -R18, -RZ ;  /* 0x800000ff12128221 */ /* 0x000fe20000010100 */
[----:B------:R-:W-:Y:S01]  /*123b0*/  HADD2.F32 R21, -RZ, R4.H1_H1 ;  /* 0x30000004ff157230 */ /* 0x000fe20000004100 */
[----:B------:R-:W-:Y:S01]  /*123c0*/  @!P0 FADD.FTZ R5, -R5, -RZ ;  /* 0x800000ff05058221 */ /* 0x000fe20000010100 */
[--C-:B------:R-:W-:Y:S02]  /*123d0*/  HADD2.F32 R4, -RZ, R6.reuse.H0_H0 ;  /* 0x20000006ff047230 */ /* 0x100fe40000004100 */
[----:B------:R-:W-:-:S02]  /*123e0*/  HADD2.F32 R22, -RZ, R6.H1_H1 ;  /* 0x30000006ff167230 */ /* 0x000fc40000004100 */
[----:B------:R-:W-:Y:S01]  /*123f0*/  HADD2.F32 R6, -RZ, R7.H0_H0 ;  /* 0x20000007ff067230 */ /* 0x000fe20000004100 */
[----:B------:R-:W-:Y:S01]  /*12400*/  FMUL.FTZ R23, R23, R18 ;  /* 0x0000001217177220 */ /* 0x000fe20000410000 */
[--C-:B------:R-:W-:Y:S01]  /*12410*/  HADD2.F32 R18, -RZ, R16.reuse.H0_H0 ;  /* 0x20000010ff127230 */ /* 0x100fe20000004100 */
[----:B------:R-:W-:Y:S01]  /*12420*/  FMUL.FTZ R17, R17, R5 ;  /* 0x0000000511117220 */ /* 0x000fe20000410000 */
[----:B------:R-:W-:Y:S01]  /*12430*/  HADD2.F32 R16, -RZ, R16.H1_H1 ;  /* 0x30000010ff107230 */ /* 0x000fe20000004100 */
[----:B------:R-:W-:Y:S01]  /*12440*/  @!P0 FADD.FTZ R22, -R22, -RZ ;  /* 0x800000ff16168221 */ /* 0x000fe20000010100 */
[----:B------:R-:W-:Y:S01]  /*12450*/  HADD2.F32 R5, -RZ, R19.H0_H0 ;  /* 0x20000013ff057230 */ /* 0x000fe20000004100 */
[----:B------:R-:W-:Y:S01]  /*12460*/  @!P0 FADD.FTZ R6, -R6, -RZ ;  /* 0x800000ff06068221 */ /* 0x000fe20000010100 */
[----:B------:R-:W-:Y:S01]  /*12470*/  HADD2.F32 R7, -RZ, R7.H1_H1 ;  /* 0x30000007ff077230 */ /* 0x000fe20000004100 */
[----:B------:R-:W-:Y:S01]  /*12480*/  FMUL.FTZ R22, R16, R22 ;  /* 0x0000001610167220 */ /* 0x000fe20000410000 */
[--C-:B------:R-:W-:Y:S01]  /*12490*/  HADD2.F32 R16, -RZ, R0.reuse.H1_H1 ;  /* 0x30000000ff107230 */ /* 0x100fe20000004100 */
[----:B------:R-:W-:Y:S01]  /*124a0*/  FMUL.FTZ R6, R5, R6 ;  /* 0x0000000605067220 */ /* 0x000fe20000410000 */
[----:B------:R-:W-:Y:S01]  /*124b0*/  HADD2.F32 R5, -RZ, R0.H0_H0 ;  /* 0x20000000ff057230 */ /* 0x000fe20000004100 */
[----:B------:R-:W-:Y:S01]  /*124c0*/  @!P0 FADD.FTZ R20, -R20, -RZ ;  /* 0x800000ff14148221 */ /* 0x000fe20000010100 */
[--C-:B--2---:R-:W-:Y:S01]  /*124d0*/  HADD2.F32 R24, -RZ, R14.reuse.H0_H0 ;  /* 0x2000000eff187230 */ /* 0x104fe20000004100 */
[----:B------:R-:W-:Y:S01]  /*124e0*/  @!P0 FADD.FTZ R4, -R4, -RZ ;  /* 0x800000ff04048221 */ /* 0x000fe20000010100 */
[----:B------:R-:W-:Y:S01]  /*124f0*/  HADD2.F32 R19, -RZ, R19.H1_H1 ;  /* 0x30000013ff137230 */ /* 0x000fe20000004100 */
[----:B------:R-:W-:Y:S01]  /*12500*/  @!P0 FADD.FTZ R7, -R7, -RZ ;  /* 0x800000ff07078221 */ /* 0x000fe20000010100 */
[----:B-----5:R-:W-:Y:S01]  /*12510*/  HADD2.F32 R0, -RZ, R9.H0_H0 ;  /* 0x20000009ff007230 */ /* 0x020fe20000004100 */
[----:B------:R-:W-:Y:S01]  /*12520*/  @!P0 FADD.FTZ R21, -R21, -RZ ;  /* 0x800000ff15158221 */ /* 0x000fe20000010100 */
[----:B------:R-:W-:-:S02]  /*12530*/  HADD2.F32 R14, -RZ, R14.H1_H1 ;  /* 0x3000000eff0e7230 */ /* 0x000fc40000004100 */
[----:B------:R-:W-:Y:S01]  /*12540*/  HADD2.F32 R9, -RZ, R9.H1_H1 ;  /* 0x30000009ff097230 */ /* 0x000fe20000004100 */
[----:B------:R-:W-:Y:S01]  /*12550*/  FMUL.FTZ R24, R24, R20 ;  /* 0x0000001418187220 */ /* 0x000fe20000410000 */
[--C-:B------:R-:W-:Y:S01]  /*12560*/  HADD2.F32 R20, -RZ, R8.reuse.H1_H1 ;  /* 0x30000008ff147230 */ /* 0x100fe20000004100 */
[----:B------:R-:W-:Y:S01]  /*12570*/  FMUL.FTZ R4, R18, R4 ;  /* 0x0000000412047220 */ /* 0x000fe20000410000 */
[--C-:B------:R-:W-:Y:S01]  /*12580*/  HADD2.F32 R18, -RZ, R3.reuse.H0_H0 ;  /* 0x20000003ff127230 */ /* 0x100fe20000004100 */
[----:B------:R-:W-:Y:S01]  /*12590*/  FMUL.FTZ R7, R19, R7 ;  /* 0x0000000713077220 */ /* 0x000fe20000410000 */
[----:B------:R-:W-:Y:S01]  /*125a0*/  HADD2.F32 R19, -RZ, R8.H0_H0 ;  /* 0x20000008ff137230 */ /* 0x000fe20000004100 */
[----:B------:R-:W-:Y:S01]  /*125b0*/  FFMA.FTZ R0, R5, R0, R23 ;  /* 0x0000000005007223 */ /* 0x000fe20000010017 */
[----:B------:R-:W-:Y:S01]  /*125c0*/  HADD2.F32 R5, -RZ, R3.H1_H1 ;  /* 0x30000003ff057230 */ /* 0x000fe20000004100 */
[----:B------:R-:W-:Y:S01]  /*125d0*/  FMUL.FTZ R14, R14, R21 ;  /* 0x000000150e0e7220 */ /* 0x000fe20000410000 */
[----:B------:R-:W-:Y:S01]  /*125e0*/  HADD2.F32 R8, -RZ, R11.H0_H0 ;  /* 0x2000000bff087230 */ /* 0x000fe20000004100 */
[----:B------:R-:W-:Y:S01]  /*125f0*/  FFMA.FTZ R9, R16, R9, R17 ;  /* 0x0000000910097223 */ /* 0x000fe20000010011 */
[----:B------:R-:W-:-:S02]  /*12600*/  HADD2.F32 R21, -RZ, R10.H0_H0 ;  /* 0x2000000aff157230 */ /* 0x000fc40000004100 */
[----:B------:R-:W-:Y:S02]  /*12610*/  HADD2.F32 R3, -RZ, R2.H0_H0 ;  /* 0x20000002ff037230 */ /* 0x000fe40000004100 */
[----:B------:R-:W-:Y:S02]  /*12620*/  HADD2.F32 R16, -RZ, R15.H0_H0 ;  /* 0x2000000fff107230 */ /* 0x000fe40000004100 */
[----:B------:R-:W-:Y:S02]  /*12630*/  HADD2.F32 R11, -RZ, R11.H1_H1 ;  /* 0x3000000bff0b7230 */ /* 0x000fe40000004100 */
[----:B------:R-:W-:Y:S02]  /*12640*/  HADD2.F32 R10, -RZ, R10.H1_H1 ;  /* 0x3000000aff0a7230 */ /* 0x000fe40000004100 */
[----:B------:R-:W-:Y:S02]  /*12650*/  HADD2.F32 R2, -RZ, R2.H1_H1 ;  /* 0x30000002ff027230 */ /* 0x000fe40000004100 */
[----:B------:R-:W-:Y:S01]  /*12660*/  HADD2.F32 R15, -RZ, R15.H1_H1 ;  /* 0x3000000fff0f7230 */ /* 0x000fe20000004100 */
[----:B------:R-:W-:-:S02]  /*12670*/  FFMA.FTZ R18, R18, R19, R24 ;  /* 0x0000001312127223 */ /* 0x000fc40000010018 */
[----:B------:R-:W-:Y:S02]  /*12680*/  FFMA.FTZ R5, R5, R20, R14 ;  /* 0x0000001405057223 */ /* 0x000fe4000001000e */
[----:B------:R-:W-:Y:S02]  /*12690*/  FFMA.FTZ R3, R3, R8, R6 ;  /* 0x0000000803037223 */ /* 0x000fe40000010006 */
[----:B------:R-:W-:Y:S02]  /*126a0*/  FFMA.FTZ R2, R2, R11, R7 ;  /* 0x0000000b02027223 */ /* 0x000fe40000010007 */
[----:B------:R-:W-:Y:S02]  /*126b0*/  FFMA.FTZ R4, R16, R21, R4 ;  /* 0x0000001510047223 */ /* 0x000fe40000010004 */
[----:B------:R-:W-:Y:S01]  /*126c0*/  FFMA.FTZ R10, R15, R10, R22 ;  /* 0x0000000a0f0a7223 */ /* 0x000fe20000010016 */
[----:B------:R-:W-:Y:S02]  /*126d0*/  F2FP.PACK_AB R5, R5, R18 ;  /* 0x000000120505723e */ /* 0x000fe400000000ff */
[----:B------:R-:W-:-:S02]  /*126e0*/  F2FP.PACK_AB R0, R9, R0 ;  /* 0x000000000900723e */ /* 0x000fc400000000ff */
[----:B------:R-:W-:Y:S02]  /*126f0*/  F2FP.PACK_AB R2, R2, R3 ;  /* 0x000000030202723e */ /* 0x000fe400000000ff */
[----:B------:R-:W-:Y:S01]  /*12700*/  F2FP.PACK_AB R4, R10, R4 ;  /* 0x000000040a04723e */ /* 0x000fe200000000ff */
[----:B------:R-:W-:Y:S01]  /*12710*/  IMAD.MOV.U32 R16, RZ, RZ, R5 ;  /* 0x000000ffff107224 */ /* 0x000fe200078e0005 */
[----:B------:R-:W-:Y:S02]  /*12720*/  MOV R17, R0 ;  /* 0x0000000000117202 */ /* 0x000fe40000000f00 */
[----:B------:R-:W-:Y:S02]  /*12730*/  MOV R18, R4 ;  /* 0x0000000400127202 */ /* 0x000fe40000000f00 */
[----:B------:R-:W-:Y:S02]  /*12740*/  MOV R19, R2 ;  /* 0x0000000200137202 */ /* 0x000fe40000000f00 */
.L_x_2672:
[----:B------:R-:W-:Y:S05]  /*12750*/  BSYNC B0 ;  /* 0x0000000000007941 */ /* 0x000fea0003800000 */
.L_x_2671:
[----:B------:R4:W-:Y:S01]  /*12760*/  STS.128 [R244+0x1800], R16 ;  /* 0x00180010f4007388 */ /* 0x0009e20000000c00 */
[----:B------:R-:W-:Y:S05]  /*12770*/  BRA `(.L_x_2656) ;  /* 0x0000022000007947 */ /* 0x000fea0003800000 */
.L_x_2642:
[----:B------:R-:W-:Y:S01]  /*12780*/  IMAD.IADD R4, R234, 0x1, -R40 ;  /* 0x00000001ea047824 */ /* 0x000fe200078e0a28 */
[----:B------:R-:W-:-:S02]  /*12790*/  IADD3 R12, R156, 0x10, RZ ;  /* 0x000000109c0c7810 */ /* 0x000fc40007ffe0ff */
[----:B------:R-:W-:Y:S02]  /*127a0*/  IADD3 R28, R156, 0x30, RZ ;  /* 0x000000309c1c7810 */ /* 0x000fe40007ffe0ff */
[-C--:B------:R-:W-:Y:S02]  /*127b0*/  ISETP.GE.AND P2, PT, R12, R4.reuse, PT ;  /* 0x000000040c00720c */ /* 0x080fe40003f46270 */
[CC--:B------:R-:W-:Y:S02]  /*127c0*/  ISETP.GE.AND P3, PT, R156.reuse, R4.reuse, PT ;  /* 0x000000049c00720c */ /* 0x0c0fe40003f66270 */
[----:B------:R-:W-:Y:S02]  /*127d0*/  IADD3 R13, R156, 0x20, RZ ;  /* 0x000000209c0d7810 */ /* 0x000fe40007ffe0ff */
[-C--:B------:R-:W-:Y:S02]  /*127e0*/  ISETP.GE.AND P0, PT, R28, R4.reuse, PT ;  /* 0x000000041c00720c */ /* 0x080fe40003f06270 */
[----:B------:R-:W-:-:S05]  /*127f0*/  ISETP.GE.AND P1, PT, R13, R4, PT ;  /* 0x000000040d00720c */ /* 0x000fca0003f26270 */
[----:B------:R-:W-:Y:S02]  /*12800*/  @!P2 IADD3 R4, P5, R3, R154, RZ ;  /* 0x0000009a0304a210 */ /* 0x000fe40007fbe0ff */
[----:B------:R-:W-:-:S03]  /*12810*/  @!P3 LEA R8, P4, R154, c[0x0][0x160], 0x1 ;  /* 0x000058009a08ba11 */ /* 0x000fc600078808ff */
[--C-:B------:R-:W-:Y:S01]  /*12820*/  @!P2 IMAD.X R2, R2, 0x1, R161.reuse, P5 ;  /* 0x000000010202a824 */ /* 0x100fe200028e06a1 */
[--C-:B------:R-:W-:Y:S01]  /*12830*/  @!P3 LEA.HI.X R9, R154, c[0x0][0x164], R161.reuse, 0x1, P4 ;  /* 0x000059009a09ba11 */ /* 0x100fe200020f0ca1 */
[----:B------:R-:W-:Y:S01]  /*12840*/  @!P0 IMAD.MOV.U32 R10, RZ, RZ, R154 ;  /* 0x000000ffff0a8224 */ /* 0x000fe200078e009a */
[----:B-----5:R-:W-:Y:S01]  /*12850*/  @!P2 LEA R14, P5, R4, c[0x0][0x160], 0x1 ;  /* 0x00005800040eaa11 */ /* 0x020fe200078a08ff */
[----:B------:R-:W-:Y:S01]  /*12860*/  @!P0 IMAD.MOV.U32 R11, RZ, RZ, R161 ;  /* 0x000000ffff0b8224 */ /* 0x000fe200078e00a1 */
[----:B------:R-:W-:Y:S01]  /*12870*/  @!P1 LEA R3, P4, R0, R154, 0x5 ;  /* 0x0000009a00039211 */ /* 0x000fe200078828ff */
[----:B------:R-:W-:Y:S01]  /*12880*/  @!P0 IMAD.MOV.U32 R5, RZ, RZ, c[0x0][0x194] ;  /* 0x00006500ff058624 */ /* 0x000fe200078e00ff */
[----:B------:R-:W-:Y:S01]  /*12890*/  @!P2 LEA.HI.X R15, R4, c[0x0][0x164], R2, 0x1, P5 ;  /* 0x00005900040faa11 */ /* 0x000fe200028f0c02 */
[----:B------:R-:W-:Y:S01]  /*128a0*/  @!P1 IMAD.MOV.U32 R6, RZ, RZ, c[0x0][0x194] ;  /* 0x00006500ff069624 */ /* 0x000fe200078e00ff */
[----:B------:R-:W-:Y:S01]  /*128b0*/  @!P1 LEA R2, P5, R3, c[0x0][0x160], 0x1 ;  /* 0x0000580003029a11 */ /* 0x000fe200078a08ff */
[C---:B------:R-:W-:Y:S01]  /*128c0*/  @!P0 IMAD.WIDE.U32 R10, R0.reuse, 0x30, R10 ;  /* 0x00000030000a8825 */ /* 0x040fe200078e000a */
[----:B------:R-:W-:Y:S01]  /*128d0*/  @!PT LDS RZ, [RZ] ;  /* 0x00000000fffff984 */ /* 0x000fe20000000800 */
[----:B------:R-:W-:Y:S01]  /*128e0*/  @!PT LDS RZ, [RZ] ;  /* 0x00000000fffff984 */ /* 0x000fe20000000800 */
[----:B------:R-:W-:Y:S01]  /*128f0*/  @!PT LDS RZ, [RZ] ;  /* 0x00000000fffff984 */ /* 0x000fe20000000800 */
[----:B------:R1:W-:Y:S02]  /*12900*/  @!P3 LDGSTS.E.BYPASS.LTC128B.128 [R244], [R8.64] ;  /* 0x0000000008f4bfae */ /* 0x0003e4000b901d46 */
[----:B------:R-:W-:Y:S01]  /*12910*/  @!P1 LEA.HI.X R6, R0, R161, R6, 0x5, P4 ;  /* 0x000000a100069211 */ /* 0x000fe200020f2c06 */
[----:B------:R-:W-:Y:S01]  /*12920*/  @!P0 IMAD R5, R5, 0x30, RZ ;  /* 0x0000003005058824 */ /* 0x000fe200078e02ff */
[----:B------:R-:W-:Y:S01]  /*12930*/  @!P0 LEA R4, P4, R10, c[0x0][0x160], 0x1 ;  /* 0x000058000a048a11 */ /* 0x000fe200078808ff */
[----:B------:R1:W-:Y:S01]  /*12940*/  @!P2 LDGSTS.E.BYPASS.LTC128B.128 [R244+0x800], [R14.64] ;  /* 0x008000000ef4afae */ /* 0x0003e2000b901d46 */
[----:B------:R-:W-:Y:S01]  /*12950*/  @!P1 LEA.HI.X R3, R3, c[0x0][0x164], R6, 0x1, P5 ;  /* 0x0000590003039a11 */ /* 0x000fe200028f0c06 */
[----:B------:R-:W-:-:S04]  /*12960*/  @!P0 IMAD.IADD R5, R11, 0x1, R5 ;  /* 0x000000010b058824 */ /* 0x000fc800078e0205 */
[----:B------:R1:W-:Y:S01]  /*12970*/  @!P1 LDGSTS.E.BYPASS.LTC128B.128 [R244+0x1000], [R2.64] ;  /* 0x0100000002f49fae */ /* 0x0003e2000b901d46 */
[----:B------:R-:W-:-:S05]  /*12980*/  @!P0 LEA.HI.X R5, R10, c[0x0][0x164], R5, 0x1, P4 ;  /* 0x000059000a058a11 */ /* 0x000fca00020f0c05 */
[----:B------:R1:W-:Y:S02]  /*12990*/  @!P0 LDGSTS.E.BYPASS.LTC128B.128 [R244+0x1800], [R4.64] ;  /* 0x0180000004f48fae */ /* 0x0003e4000b901d46 */
.L_x_2656:
[----:B------:R-:W-:Y:S05]  /*129a0*/  BSYNC B2 ;  /* 0x0000000000027941 */ /* 0x000fea0003800000 */
.L_x_2641:
[----:B------:R-:W-:Y:S01]  /*129b0*/  IADD3 R245, R36, -0x1, RZ ;  /* 0xffffffff24f57810 */ /* 0x000fe20007ffe0ff */
[----:B------:R-:W-:Y:S01]  /*129c0*/  IMAD.SHL.U32 R193, R43, 0x40, RZ ;  /* 0x000000402bc17824 */ /* 0x000fe200078e00ff */
[----:B----4-:R-:W-:Y:S01]  /*129d0*/  IADD3 R16, R156, 0x40, RZ ;  /* 0x000000409c107810 */ /* 0x010fe20007ffe0ff */
[----:B------:R-:W-:Y:S02]  /*129e0*/  IMAD.SHL.U32 R37, R37, 0x2, RZ ;  /* 0x0000000225257824 */ /* 0x000fe400078e00ff */
[----:B-1----:R-:W-:Y:S01]  /*129f0*/  IMAD.SHL.U32 R2, R245, 0x100, RZ ;  /* 0x00000100f5027824 */ /* 0x002fe200078e00ff */
[----:B------:R-:W-:Y:S02]  /*12a00*/  LOP3.LUT R193, R193, 0xfffffe00, RZ, 0xc0, !PT ;  /* 0xfffffe00c1c17812 */ /* 0x000fe400078ec0ff */
[----:B------:R-:W-:Y:S01]  /*12a10*/  LOP3.LUT R37, R37, 0x6, RZ, 0xc0, !PT ;  /* 0x0000000625257812 */ /* 0x000fe200078ec0ff */
[----:B------:R-:W-:Y:S02]  /*12a20*/  IMAD.IADD R0, R41, 0x1, -R2 ;  /* 0x0000000129007824 */ /* 0x000fe400078e0a02 */
[----:B------:R-:W-:-:S02]  /*12a30*/  IMAD R233, R38, 0x400, R193 ;  /* 0x0000040026e97824 */ /* 0x000fc400078e02c1 */
[----:B------:R-:W-:Y:S01]  /*12a40*/  IMAD R38, R38, 0x10, R40 ;  /* 0x0000001026267824 */ /* 0x000fe200078e0228 */
[-C--:B------:R-:W-:Y:S02]  /*12a50*/  ISETP.GE.AND P1, PT, R156, R0.reuse, PT ;  /* 0x000000009c00720c */ /* 0x080fe40003f26270 */
[-C--:B------:R-:W-:Y:S02]  /*12a60*/  ISETP.GE.AND P3, PT, R13, R0.reuse, PT ;  /* 0x000000000d00720c */ /* 0x080fe40003f66270 */
[-C--:B------:R-:W-:Y:S02]  /*12a70*/  ISETP.GE.AND P0, PT, R28, R0.reuse, PT ;  /* 0x000000001c00720c */ /* 0x080fe40003f06270 */
[-C--:B------:R-:W-:Y:S02]  /*12a80*/  ISETP.GE.AND P5, PT, R12, R0.reuse, PT ;  /* 0x000000000c00720c */ /* 0x080fe40003fa6270 */
[----:B------:R-:W-:-:S05]  /*12a90*/  ISETP.GE.AND P4, PT, R16, R0, PT ;  /* 0x000000001000720c */ /* 0x000fca0003f86270 */
[--C-:B------:R-:W-:Y:S02]  /*12aa0*/  @!P1 IMAD.MOV.U32 R6, RZ, RZ, R238.reuse ;  /* 0x000000ffff069224 */ /* 0x100fe400078e00ee */
[--C-:B------:R-:W-:Y:S02]  /*12ab0*/  @!P1 IMAD.MOV.U32 R7, RZ, RZ, R237.reuse ;  /* 0x000000ffff079224 */ /* 0x100fe400078e00ed */
[----:B--2---:R-:W-:Y:S02]  /*12ac0*/  @!P0 IMAD.MOV.U32 R8, RZ, RZ, c[0x0][0x198] ;  /* 0x00006600ff088624 */ /* 0x004fe400078e00ff */
[----:B-----5:R-:W-:Y:S01]  /*12ad0*/  @!P0 IMAD.MOV.U32 R14, RZ, RZ, R238 ;  /* 0x000000ffff0e8224 */ /* 0x020fe200078e00ee */
[----:B------:R-:W-:Y:S01]  /*12ae0*/  @!PT LDS RZ, [RZ] ;  /* 0x00000000fffff984 */ /* 0x000fe20000000800 */
[----:B------:R-:W-:Y:S01]  /*12af0*/  @!PT LDS RZ, [RZ] ;  /* 0x00000000fffff984 */ /* 0x000fe20000000800 */
[----:B------:R-:W-:Y:S01]  /*12b00*/  @!PT LDS RZ, [RZ] ;  /* 0x00000000fffff984 */ /* 0x000fe20000000800 */
[----:B------:R1:W-:Y:S01]  /*12b10*/  @!P1 LDGSTS.E.BYPASS.LTC128B.128 [R244+0x2000], [R6.64] ;  /* 0x0200000006f49fae */ /* 0x0003e2000b901d46 */
[----:B------:R-:W-:Y:S01]  /*12b20*/  @!P0 IMAD.MOV.U32 R15, RZ, RZ, R237 ;  /* 0x000000ffff0f8224 */ /* 0x000fe200078e00ed */
[----:B------:R-:W-:Y:S01]  /*12b30*/  @!P5 LEA R4, P2, R47, R238, 0x1 ;  /* 0x000000ee2f04d211 */ /* 0x000fe200078408ff */
[----:B------:R-:W-:-:S02]  /*12b40*/  @!P0 IMAD.MOV.U32 R3, RZ, RZ, c[0x0][0x19c] ;  /* 0x00006700ff038624 */ /* 0x000fc400078e00ff */
[----:B------:R-:W-:Y:S01]  /*12b50*/  @!P0 IMAD.WIDE.U32 R8, R8, 0x60, R14 ;  /* 0x0000006008088825 */ /* 0x000fe200078e000e */
[C---:B------:R-:W-:Y:S02]  /*12b60*/  IADD3 R14, R156.reuse, 0x60, RZ ;  /* 0x000000609c0e7810 */ /* 0x040fe40007ffe0ff */
[----:B------:R-:W-:Y:S01]  /*12b70*/  @!P5 LEA.HI.X R5, R47, R237, R46, 0x1, P2 ;  /* 0x000000ed2f05d211 */ /* 0x000fe200010f0c2e */
[----:B------:R-:W-:Y:S01]  /*12b80*/  @!P0 IMAD R3, R3, 0x60, RZ ;  /* 0x0000006003038824 */ /* 0x000fe200078e02ff */
[----:B------:R-:W-:-:S03]  /*12b90*/  IADD3 R15, R156, 0x50, RZ ;  /* 0x000000509c0f7810 */ /* 0x000fc60007ffe0ff */
[----:B------:R2:W-:Y:S01]  /*12ba0*/  @!P5 LDGSTS.E.BYPASS.LTC128B.128 [R244+0x2800], [R4.64] ;  /* 0x0280000004f4dfae */ /* 0x0005e2000b901d46 */
[----:B------:R-:W-:Y:S01]  /*12bb0*/  @!P0 IMAD.IADD R9, R9, 0x1, R3 ;  /* 0x0000000109098824 */ /* 0x000fe200078e0203 */
[----:B------:R-:W-:Y:S01]  /*12bc0*/  ISETP.GE.AND P2, PT, R15, R0, PT ;  /* 0x000000000f00720c */ /* 0x000fe20003f46270 */
[----:B------:R-:W-:Y:S02]  /*12bd0*/  @!P4 IMAD.MOV.U32 R3, RZ, RZ, c[0x0][0x19c] ;  /* 0x00006700ff03c624 */ /* 0x000fe400078e00ff */
[----:B-1----:R-:W-:Y:S02]  /*12be0*/  @!P3 IMAD.MOV.U32 R7, RZ, RZ, c[0x0][0x198] ;  /* 0x00006600ff07b624 */ /* 0x002fe400078e00ff */
[----:B------:R-:W-:-:S08]  /*12bf0*/  @!P3 IMAD.MOV.U32 R6, RZ, RZ, c[0x0][0x19c] ;  /* 0x00006700ff06b624 */ /* 0x000fd000078e00ff */
[----:B---3--:R-:W-:Y:S01]  /*12c00*/  @!P2 IMAD.MOV.U32 R20, RZ, RZ, R238 ;  /* 0x000000ffff14a224 */ /* 0x008fe200078e00ee */
[----:B------:R-:W-:Y:S01]  /*12c10*/  @!P3 LEA R10, P1, R7, R238, 0x6 ;  /* 0x000000ee070ab211 */ /* 0x000fe200078230ff */
[----:B------:R-:W-:-:S03]  /*12c20*/  @!P2 IMAD.MOV.U32 R21, RZ, RZ, R237 ;  /* 0x000000ffff15a224 */ /* 0x000fc600078e00ed */
[-C--:B------:R-:W-:Y:S01]  /*12c30*/  @!P3 LEA.HI.X R11, R7, R237.reuse, R6, 0x6, P1 ;  /* 0x000000ed070bb211 */ /* 0x080fe200008f3406 */
[----:B------:R-:W-:Y:S01]  /*12c40*/  @!P2 IMAD.MOV.U32 R6, RZ, RZ, c[0x0][0x198] ;  /* 0x00006600ff06a624 */ /* 0x000fe200078e00ff */
[----:B------:R-:W-:Y:S01]  /*12c50*/  ISETP.GE.AND P1, PT, R14, R0, PT ;  /* 0x000000000e00720c */ /* 0x000fe20003f26270 */
[----:B--2---:R-:W-:Y:S02]  /*12c60*/  @!P4 IMAD.MOV.U32 R4, RZ, RZ, c[0x0][0x198] ;  /* 0x00006600ff04c624 */ /* 0x004fe400078e00ff */
[----:B------:R1:W-:Y:S01]  /*12c70*/  @!P3 LDGSTS.E.BYPASS.LTC128B.128 [R244+0x3000], [R10.64] ;  /* 0x030000000af4bfae */ /* 0x0003e2000b901d46 */
[----:B------:R-:W-:Y:S02]  /*12c80*/  @!P2 IMAD.WIDE.U32 R6, R6, 0xa0, R20 ;  /* 0x000000a00606a825 */ /* 0x000fe400078e0014 */
[C---:B------:R-:W-:Y:S01]  /*12c90*/  @!P4 LEA R18, P3, R4.reuse, R238, 0x7 ;  /* 0x000000ee0412c211 */ /* 0x040fe200078638ff */
[----:B------:R2:W-:Y:S03]  /*12ca0*/  @!P0 LDGSTS.E.BYPASS.LTC128B.128 [R244+0x3800], [R8.64] ;  /* 0x0380000008f48fae */ /* 0x0005e6000b901d46 */
[----:B------:R-:W-:-:S03]  /*12cb0*/  @!P4 LEA.HI.X R19, R4, R237, R3, 0x7, P3 ;  /* 0x000000ed0413c211 */ /* 0x000fc600018f3c03 */
[----:B------:R-:W-:Y:S02]  /*12cc0*/  @!P1 IMAD.MOV.U32 R26, RZ, RZ, c[0x0][0x198] ;  /* 0x00006600ff1a9624 */ /* 0x000fe400078e00ff */
[----:B------:R-:W-:Y:S01]  /*12cd0*/  @!P1 IMAD.MOV.U32 R4, RZ, RZ, R238 ;  /* 0x000000ffff049224 */ /* 0x000fe200078e00ee */
[----:B------:R3:W-:Y:S01]  /*12ce0*/  @!P4 LDGSTS.E.BYPASS.LTC128B.128 [R244+0x4000], [R18.64] ;  /* 0x0400000012f4cfae */ /* 0x0007e2000b901d46 */
[----:B------:R-:W-:-:S04]  /*12cf0*/  @!P1 IMAD.MOV.U32 R5, RZ, RZ, R237 ;  /* 0x000000ffff059224 */ /* 0x000fc800078e00ed */
[----:B------:R-:W-:-:S04]  /*12d00*/  @!P1 IMAD.WIDE.U32 R26, R26, 0xc0, R4 ;  /* 0x000000c01a1a9825 */ /* 0x000fc800078e0004 */
[----:B------:R-:W-:-:S04]  /*12d10*/  @!P2 IMAD.MOV.U32 R4, RZ, RZ, c[0x0][0x19c] ;  /* 0x00006700ff04a624 */ /* 0x000fc800078e00ff */
[----:B------:R-:W-:Y:S01]  /*12d20*/  @!P2 IMAD R4, R4, 0xa0, RZ ;  /* 0x000000a00404a824 */ /* 0x000fe200078e02ff */
[C---:B-1----:R-:W-:Y:S02]  /*12d30*/  IADD3 R11, R156.reuse, 0x70, RZ ;  /* 0x000000709c0b7810 */ /* 0x042fe40007ffe0ff */
[C---:B------:R-:W-:Y:S01]  /*12d40*/  IADD3 R10, R156.reuse, 0x80, RZ ;  /* 0x000000809c0a7810 */ /* 0x040fe20007ffe0ff */
[----:B------:R-:W-:Y:S01]  /*12d50*/  @!P2 IMAD.IADD R5, R7, 0x1, R4 ;  /* 0x000000010705a824 */ /* 0x000fe200078e0204 */
[-C--:B------:R-:W-:Y:S01]  /*12d60*/  ISETP.GE.AND P0, PT, R11, R0.reuse, PT ;  /* 0x000000000b00720c */ /* 0x080fe20003f06270 */
[----:B------:R-:W-:Y:S01]  /*12d70*/  @!P2 IMAD.MOV.U32 R4, RZ, RZ, R6 ;  /* 0x000000ffff04a224 */ /* 0x000fe200078e0006 */
[C---:B--2---:R-:W-:Y:S01]  /*12d80*/  IADD3 R9, R156.reuse, 0x90, RZ ;  /* 0x000000909c097810 */ /* 0x044fe20007ffe0ff */
[----:B------:R-:W-:Y:S01]  /*12d90*/  @!P1 IMAD.MOV.U32 R7, RZ, RZ, c[0x0][0x19c] ;  /* 0x00006700ff079624 */ /* 0x000fe200078e00ff */
[----:B------:R-:W-:Y:S02]  /*12da0*/  IADD3 R8, R156, 0xa0, RZ ;  /* 0x000000a09c087810 */ /* 0x000fe40007ffe0ff */
[-C--:B------:R-:W-:Y:S01]  /*12db0*/  ISETP.GE.AND P5, PT, R9, R0.reuse, PT ;  /* 0x000000000900720c */ /* 0x080fe20003fa6270 */
[----:B------:R1:W-:Y:S01]  /*12dc0*/  @!P2 LDGSTS.E.BYPASS.LTC128B.128 [R244+0x4800], [R4.64] ;  /* 0x0480000004f4afae */ /* 0x0003e2000b901d46 */
[-C--:B------:R-:W-:Y:S01]  /*12dd0*/  ISETP.GE.AND P6, PT, R8, R0.reuse, PT ;  /* 0x000000000800720c */ /* 0x080fe20003fc6270 */
[----:B------:R-:W-:Y:S01]  /*12de0*/  @!P1 IMAD R7, R7, 0xc0, RZ ;  /* 0x000000c007079824 */ /* 0x000fe200078e02ff */
[----:B------:R-:W-:-:S03]  /*12df0*/  ISETP.GE.AND P3, PT, R10, R0, PT ;  /* 0x000000000a00720c */ /* 0x000fc60003f66270 */
[----:B------:R-:W-:Y:S02]  /*12e00*/  @!P0 IMAD.MOV.U32 R24, RZ, RZ, c[0x0][0x198] ;  /* 0x00006600ff188624 */ /* 0x000fe400078e00ff */
[----:B---3--:R-:W-:Y:S02]  /*12e10*/  @!P0 IMAD.MOV.U32 R18, RZ, RZ, R238 ;  /* 0x000000ffff128224 */ /* 0x008fe400078e00ee */
[----:B------:R-:W-:Y:S02]  /*12e20*/  @!P0 IMAD.MOV.U32 R19, RZ, RZ, R237 ;  /* 0x000000ffff138224 */ /* 0x000fe400078e00ed */
[----:B------:R-:W-:Y:S02]  /*12e30*/  @!P5 IMAD.MOV.U32 R22, RZ, RZ, c[0x0][0x198] ;  /* 0x00006600ff16d624 */ /* 0x000fe400078e00ff */
[----:B------:R-:W-:-:S04]  /*12e40*/  @!P0 IMAD.WIDE.U32 R24, R24, 0xe0, R18 ;  /* 0x000000e018188825 */ /* 0x000fc800078e0012 */
[----:B------:R-:W-:Y:S02]  /*12e50*/  @!P5 IMAD.MOV.U32 R18, RZ, RZ, R238 ;  /* 0x000000ffff12d224 */ /* 0x000fe400078e00ee */
[----:B------:R-:W-:Y:S02]  /*12e60*/  @!P5 IMAD.MOV.U32 R19, RZ, RZ, R237 ;  /* 0x000000ffff13d224 */ /* 0x000fe400078e00ed */
[----:B------:R-:W-:Y:S02]  /*12e70*/  @!P0 IMAD.MOV.U32 R6, RZ, RZ, c[0x0][0x19c] ;  /* 0x00006700ff068624 */ /* 0x000fe400078e00ff */
[----:B------:R-:W-:-:S04]  /*12e80*/  @!P5 IMAD.WIDE.U32 R22, R22, 0x120, R18 ;  /* 0x000001201616d825 */ /* 0x000fc800078e0012 */
[----:B------:R-:W-:Y:S02]  /*12e90*/  @!P6 IMAD.MOV.U32 R20, RZ, RZ, c[0x0][0x198] ;  /* 0x00006600ff14e624 */ /* 0x000fe400078e00ff */
[----:B------:R-:W-:Y:S02]  /*12ea0*/  @!P6 IMAD.MOV.U32 R18, RZ, RZ, R238 ;  /* 0x000000ffff12e224 */ /* 0x000fe400078e00ee */
[----:B------:R-:W-:Y:S02]  /*12eb0*/  @!P6 IMAD.MOV.U32 R19, RZ, RZ, R237 ;  /* 0x000000ffff13e224 */ /* 0x000fe400078e00ed */
[----:B-1----:R-:W-:Y:S02]  /*12ec0*/  @!P3 IMAD.MOV.U32 R4, RZ, RZ, c[0x0][0x198] ;  /* 0x00006600ff04b624 */ /* 0x002fe400078e00ff */
[----:B------:R-:W-:Y:S02]  /*12ed0*/  @!P0 IMAD R6, R6, 0xe0, RZ ;  /* 0x000000e006068824 */ /* 0x000fe400078e02ff */
[----:B------:R-:W-:Y:S01]  /*12ee0*/  @!P1 IMAD.IADD R27, R27, 0x1, R7 ;  /* 0x000000011b1b9824 */ /* 0x000fe200078e0207 */
[----:B------:R-:W-:Y:S01]  /*12ef0*/  IADD3 R7, R156, 0xb0, RZ ;  /* 0x000000b09c077810 */ /* 0x000fe20007ffe0ff */
[----:B------:R-:W-:Y:S01]  /*12f00*/  @!P6 IMAD.WIDE.U32 R20, R20, 0x140, R18 ;  /* 0x000001401414e825 */ /* 0x000fe200078e0012 */
[----:B------:R-:W-:-:S02]  /*12f10*/  @!P3 LEA R18, P2, R4, R238, 0x8 ;  /* 0x000000ee0412b211 */ /* 0x000fc400078440ff */
[----:B------:R1:W-:Y:S01]  /*12f20*/  @!P1 LDGSTS.E.BYPASS.LTC128B.128 [R244+0x5000], [R26.64] ;  /* 0x050000001af49fae */ /* 0x0003e2000b901d46 */
[----:B------:R-:W-:Y:S01]  /*12f30*/  @!P3 IMAD.MOV.U32 R3, RZ, RZ, c[0x0][0x19c] ;  /* 0x00006700ff03b624 */ /* 0x000fe200078e00ff */
[-C--:B------:R-:W-:Y:S01]  /*12f40*/  ISETP.GE.AND P1, PT, R10, R0.reuse, PT ;  /* 0x000000000a00720c */ /* 0x080fe20003f26270 */
[----:B------:R-:W-:Y:S01]  /*12f50*/  @!P0 IMAD.IADD R25, R25, 0x1, R6 ;  /* 0x0000000119198824 */ /* 0x000fe200078e0206 */
[-C--:B------:R-:W-:Y:S01]  /*12f60*/  ISETP.GE.AND P4, PT, R7, R0.reuse, PT ;  /* 0x000000000700720c */ /* 0x080fe20003f86270 */
[----:B------:R-:W-:Y:S01]  /*12f70*/  @!P6 IMAD.MOV.U32 R6, RZ, RZ, c[0x0][0x19c] ;  /* 0x00006700ff06e624 */ /* 0x000fe200078e00ff */
[----:B------:R-:W-:Y:S01]  /*12f80*/  @!P3 LEA.HI.X R19, R4, R237, R3, 0x8, P2 ;  /* 0x000000ed0413b211 */ /* 0x000fe200010f4403 */
[----:B------:R-:W-:Y:S01]  /*12f90*/  @!P5 IMAD.MOV.U32 R5, RZ, RZ, c[0x0][0x19c] ;  /* 0x00006700ff05d624 */ /* 0x000fe200078e00ff */
[----:B------:R2:W-:Y:S01]  /*12fa0*/  @!P0 LDGSTS.E.BYPASS.LTC128B.128 [R244+0x5800], [R24.64] ;  /* 0x0580000018f48fae */ /* 0x0005e2000b901d46 */
[----:B------:R-:W-:Y:S01]  /*12fb0*/  @!P6 IMAD R3, R6, 0x140, RZ ;  /* 0x000001400603e824 */ /* 0x000fe200078e02ff */
[C---:B------:R-:W-:Y:S01]  /*12fc0*/  IADD3 R6, R156.reuse, 0xc0, RZ ;  /* 0x000000c09c067810 */ /* 0x040fe20007ffe0ff */
[----:B------:R-:W-:Y:S01]  /*12fd0*/  @!P5 IMAD R5, R5, 0x120, RZ ;  /* 0x000001200505d824 */ /* 0x000fe200078e02ff */
[----:B------:R-:W-:Y:S01]  /*12fe0*/  IADD3 R4, R156, 0xe0, RZ ;  /* 0x000000e09c047810 */ /* 0x000fe20007ffe0ff */
[----:B------:R-:W-:Y:S01]  /*12ff0*/  @!P6 IMAD.IADD R21, R21, 0x1, R3 ;  /* 0x000000011515e824 */ /* 0x000fe200078e0203 */
[-C--:B------:R-:W-:Y:S01]  /*13000*/  ISETP.GE.AND P3, PT, R6, R0.reuse, PT ;  /* 0x000000000600720c */ /* 0x080fe20003f66270 */
[----:B------:R-:W-:Y:S01]  /*13010*/  @!P5 IMAD.IADD R23, R23, 0x1, R5 ;  /* 0x000000011717d824 */ /* 0x000fe200078e0205 */
[----:B------:R-:W-:Y:S01]  /*13020*/  IADD3 R5, R156, 0xd0, RZ ;  /* 0x000000d09c057810 */ /* 0x000fe20007ffe0ff */
[----:B------:R3:W-:Y:S01]  /*13030*/  @!P1 LDGSTS.E.BYPASS.LTC128B.128 [R244+0x6000], [R18.64] ;  /* 0x0600000012f49fae */ /* 0x0007e2000b901d46 */
[----:B------:R-:W-:Y:S01]  /*13040*/  @!P4 IMAD.MOV.U32 R32, RZ, RZ, c[0x0][0x198] ;  /* 0x00006600ff20c624 */ /* 0x000fe200078e00ff */
[-C--:B------:R-:W-:Y:S01]  /*13050*/  ISETP.GE.AND P1, PT, R4, R0.reuse, PT ;  /* 0x000000000400720c */ /* 0x080fe20003f26270 */
[----:B------:R-:W-:Y:S01]  /*13060*/  @!P4 IMAD.MOV.U32 R30, RZ, RZ, c[0x0][0x19c] ;  /* 0x00006700ff1ec624 */ /* 0x000fe200078e00ff */
[-C--:B------:R-:W-:Y:S01]  /*13070*/  ISETP.GE.AND P2, PT, R5, R0.reuse, PT ;  /* 0x000000000500720c */ /* 0x080fe20003f46270 */
[----:B------:R4:W-:Y:S01]  /*13080*/  @!P5 LDGSTS.E.BYPASS.LTC128B.128 [R244+0x6800], [R22.64] ;  /* 0x0680000016f4dfae */ /* 0x0009e2000b901d46 */
[----:B------:R-:W-:Y:S01]  /*13090*/  IADD3 R3, R156, 0xf0, RZ ;  /* 0x000000f09c037810 */ /* 0x000fe20007ffe0ff */
[----:B------:R-:W-:Y:S01]  /*130a0*/  @!P4 IMAD R30, R30, 0x160, RZ ;  /* 0x000001601e1ec824 */ /* 0x000fe200078e02ff */
[-C--:B------:R-:W-:Y:S01]  /*130b0*/  ISETP.GE.AND P5, PT, R28, R0.reuse, PT ;  /* 0x000000001c00720c */ /* 0x080fe20003fa6270 */
[----:B------:R4:W-:Y:S01]  /*130c0*/  @!P6 LDGSTS.E.BYPASS.LTC128B.128 [R244+0x7000], [R20.64] ;  /* 0x0700000014f4efae */ /* 0x0009e2000b901d46 */
[----:B-1----:R-:W-:Y:S01]  /*130d0*/  @!P3 IMAD.MOV.U32 R26, RZ, RZ, c[0x0][0x198] ;  /* 0x00006600ff1ab624 */ /* 0x002fe200078e00ff */
[----:B------:R-:W-:-:S02]  /*130e0*/  ISETP.GE.AND P0, PT, R3, R0, PT ;  /* 0x000000000300720c */ /* 0x000fc40003f06270 */
[----:B------:R-:W-:Y:S02]  /*130f0*/  ISETP.GE.AND P6, PT, R12, R0, PT ;  /* 0x000000000c00720c */ /* 0x000fe40003fc6270 */
[----:B------:R-:W-:Y:S02]  /*13100*/  @!P1 IMAD.MOV.U32 R17, RZ, RZ, c[0x0][0x19c] ;  /* 0x00006700ff119624 */ /* 0x000fe400078e00ff */
[----:B--2---:R-:W-:Y:S02]  /*13110*/  @!P2 IMAD.MOV.U32 R24, RZ, RZ, c[0x0][0x198] ;  /* 0x00006600ff18a624 */ /* 0x004fe400078e00ff */
[----:B------:R-:W-:-:S05]  /*13120*/  @!P1 IMAD R17, R17, 0x1c0, RZ ;  /* 0x000001c011119824 */ /* 0x000fca00078e02ff */
[----:B------:R-:W-:Y:S02]  /*13130*/  @!P0 IMAD.MOV.U32 R12, RZ, RZ, c[0x0][0x19c] ;  /* 0x00006700ff0c8624 */ /* 0x000fe400078e00ff */
[----:B---3--:R-:W-:Y:S02]  /*13140*/  @!P4 IMAD.MOV.U32 R18, RZ, RZ, R238 ;  /* 0x000000ffff12c224 */ /* 0x008fe400078e00ee */
[----:B------:R-:W-:Y:S02]  /*13150*/  @!P4 IMAD.MOV.U32 R19, RZ, RZ, R237 ;  /* 0x000000ffff13c224 */ /* 0x000fe400078e00ed */
[----:B------:R-:W-:Y:S02]  /*13160*/  @!P0 IMAD R12, R12, 0x1e0, RZ ;  /* 0x000001e00c0c8824 */ /* 0x000fe400078e02ff */
[----:B------:R-:W-:-:S04]  /*13170*/  @!P4 IMAD.WIDE.U32 R32, R32, 0x160, R18 ;  /* 0x000001602020c825 */ /* 0x000fc800078e0012 */
[----:B------:R-:W-:Y:S02]  /*13180*/  @!P3 IMAD.MOV.U32 R18, RZ, RZ, R238 ;  /* 0x000000ffff12b224 */ /* 0x000fe400078e00ee */
[----:B------:R-:W-:Y:S02]  /*13190*/  @!P3 IMAD.MOV.U32 R19, RZ, RZ, R237 ;  /* 0x000000ffff13b224 */ /* 0x000fe400078e00ed */
[----:B----4-:R-:W-:Y:S02]  /*131a0*/  @!P1 IMAD.MOV.U32 R22, RZ, RZ, c[0x0][0x198] ;  /* 0x00006600ff169624 */ /* 0x010fe400078e00ff */
[----:B------:R-:W-:-:S04]  /*131b0*/  @!P3 IMAD.WIDE.U32 R26, R26, 0x180, R18 ;  /* 0x000001801a1ab825 */ /* 0x000fc800078e0012 */
[----:B------:R-:W-:Y:S02]  /*131c0*/  @!P2 IMAD.MOV.U32 R18, RZ, RZ, R238 ;  /* 0x000000ffff12a224 */ /* 0x000fe400078e00ee */
[----:B------:R-:W-:Y:S02]  /*131d0*/  @!P2 IMAD.MOV.U32 R19, RZ, RZ, R237 ;  /* 0x000000ffff13a224 */ /* 0x000fe400078e00ed */
[----:B------:R-:W-:Y:S02]  /*131e0*/  @!P0 IMAD.MOV.U32 R20, RZ, RZ, c[0x0][0x198] ;  /* 0x00006600ff148624 */ /* 0x000fe400078e00ff */
[----:B------:R-:W-:-:S04]  /*131f0*/  @!P2 IMAD.WIDE.U32 R24, R24, 0x1a0, R18 ;  /* 0x000001a01818a825 */ /* 0x000fc800078e0012 */
[----:B------:R-:W-:Y:S02]  /*13200*/  @!P1 IMAD.MOV.U32 R18, RZ, RZ, R238 ;  /* 0x000000ffff129224 */ /* 0x000fe400078e00ee */
[----:B------:R-:W-:Y:S02]  /*13210*/  @!P1 IMAD.MOV.U32 R19, RZ, RZ, R237 ;  /* 0x000000ffff139224 */ /* 0x000fe400078e00ed */
[----:B------:R-:W-:Y:S02]  /*13220*/  @!P4 IMAD.IADD R31, R33, 0x1, R30 ;  /* 0x00000001211fc824 */ /* 0x000fe400078e021e */
[----:B------:R-:W-:-:S04]  /*13230*/  @!P1 IMAD.WIDE.U32 R22, R22, 0x1c0, R18 ;  /* 0x000001c016169825 */ /* 0x000fc800078e0012 */
[----:B------:R-:W-:Y:S02]  /*13240*/  @!P0 IMAD.MOV.U32 R18, RZ, RZ, R238 ;  /* 0x000000ffff128224 */ /* 0x000fe400078e00ee */
[----:B------:R-:W-:Y:S02]  /*13250*/  @!P0 IMAD.MOV.U32 R19, RZ, RZ, R237 ;  /* 0x000000ffff138224 */ /* 0x000fe400078e00ed */
[----:B------:R-:W-:Y:S02]  /*13260*/  @!P4 IMAD.MOV.U32 R30, RZ, RZ, R32 ;  /* 0x000000ffff1ec224 */ /* 0x000fe400078e0020 */
[----:B------:R-:W-:-:S03]  /*13270*/  @!P0 IMAD.WIDE.U32 R20, R20, 0x1e0, R18 ;  /* 0x000001e014148825 */ /* 0x000fc600078e0012 */
[----:B------:R1:W-:Y:S01]  /*13280*/  @!P4 LDGSTS.E.BYPASS.LTC128B.128 [R244+0x7800], [R30.64] ;  /* 0x078000001ef4cfae */ /* 0x0003e2000b901d46 */
[----:B------:R-:W-:Y:S01]  /*13290*/  @!P3 IMAD.MOV.U32 R19, RZ, RZ, c[0x0][0x19c] ;  /* 0x00006700ff13b624 */ /* 0x000fe200078e00ff */
[----:B------:R-:W-:Y:S01]  /*132a0*/  ISETP.GE.AND P4, PT, R13, R0, PT ;  /* 0x000000000d00720c */ /* 0x000fe20003f86270 */
[----:B------:R-:W-:Y:S02]  /*132b0*/  @!P2 IMAD.MOV.U32 R18, RZ, RZ, c[0x0][0x19c] ;  /* 0x00006700ff12a624 */ /* 0x000fe400078e00ff */
[----:B------:R-:W-:Y:S02]  /*132c0*/  @!P3 IMAD R19, R19, 0x180, RZ ;  /* 0x000001801313b824 */ /* 0x000fe400078e02ff */
[----:B------:R-:W-:Y:S02]  /*132d0*/  @!P2 IMAD R18, R18, 0x1a0, RZ ;  /* 0x000001a01212a824 */ /* 0x000fe400078e02ff */
[----:B------:R-:W-:Y:S02]  /*132e0*/  @!P3 IMAD.IADD R27, R27, 0x1, R19 ;  /* 0x000000011b1bb824 */ /* 0x000fe400078e0213 */
[----:B------:R-:W-:-:S02]  /*132f0*/  @!P2 IMAD.IADD R19, R25, 0x1, R18 ;  /* 0x000000011913a824 */ /* 0x000fc400078e0212 */
[----:B------:R-:W-:Y:S01]  /*13300*/  @!P2 IMAD.MOV.U32 R18, RZ, RZ, R24 ;  /* 0x000000ffff12a224 */ /* 0x000fe200078e0018 */
[----:B------:R2:W-:Y:S01]  /*13310*/  @!P3 LDGSTS.E.BYPASS.LTC128B.128 [R244+0x8000], [R26.64] ;  /* 0x080000001af4bfae */ /* 0x0005e2000b901d46 */
[----:B------:R-:W-:Y:S01]  /*13320*/  @!P1 IMAD.IADD R23, R23, 0x1, R17 ;  /* 0x0000000117179824 */ /* 0x000fe200078e0211 */
[-C--:B------:R-:W-:Y:S01]  /*13330*/  ISETP.GE.AND P3, PT, R16, R0.reuse, PT ;  /* 0x000000001000720c */ /* 0x080fe20003f66270 */
[----:B------:R-:W-:Y:S01]  /*13340*/  @!P0 IMAD.IADD R21, R21, 0x1, R12 ;  /* 0x0000000115158824 */ /* 0x000fe200078e020c */
[----:B------:R3:W-:Y:S01]  /*13350*/  @!P2 LDGSTS.E.BYPASS.LTC128B.128 [R244+0x8800], [R18.64] ;  /* 0x0880000012f4afae */ /* 0x0007e2000b901d46 */
[----:B------:R-:W-:Y:S01]  /*13360*/  @!P5 IMAD.MOV.U32 R12, RZ, RZ, c[0x0][0x1a0] ;  /* 0x00006800ff0cd624 */ /* 0x000fe200078e00ff */
[----:B------:R-:W-:Y:S01]  /*13370*/  ISETP.GE.AND P2, PT, R15, R0, PT ;  /* 0x000000000f00720c */ /* 0x000fe20003f46270 */
[----:B------:R-:W-:Y:S01]  /*13380*/  @!P4 IMAD.MOV.U32 R17, RZ, RZ, c[0x0][0x1a0] ;  /* 0x00006800ff11c624 */ /* 0x000fe200078e00ff */
[----:B------:R4:W-:Y:S01]  /*13390*/  @!P1 LDGSTS.E.BYPASS.LTC128B.128 [R244+0x9000], [R22.64] ;  /* 0x0900000016f49fae */ /* 0x0009e2000b901d46 */
[----:B------:R-:W-:-:S03]  /*133a0*/  @!P4 IMAD.MOV.U32 R13, RZ, RZ, c[0x0][0x1a4] ;  /* 0x00006900ff0dc624 */ /* 0x000fc600078e00ff */
[----:B------:R1:W-:Y:S01]  /*133b0*/  @!P0 LDGSTS.E.BYPASS.LTC128B.128 [R244+0x9800], [R20.64] ;  /* 0x0980000014f48fae */ /* 0x0003e2000b901d46 */
[C---:B------:R-:W-:Y:S01]  /*133c0*/  ISETP.GE.AND P0, PT, R156.reuse, R0, PT ;  /* 0x000000009c00720c */ /* 0x040fe20003f06270 */
[----:B------:R-:W-:Y:S02]  /*133d0*/  IMAD.SHL.U32 R156, R156, 0x8, RZ ;  /* 0x000000089c9c7824 */ /* 0x000fe400078e00ff */
[----:B------:R-:W0:Y:S01]  /*133e0*/  LDGDEPBAR ;  /* 0x00000000000079af */ /* 0x000e220000000000 */
[----:B---3--:R-:W-:-:S09]  /*133f0*/  @!P6 LEA R18, P1, R49, R241, 0x1 ;  /* 0x000000f13112e211 */ /* 0x008fd200078208ff */
[--C-:B----4-:R-:W-:Y:S01]  /*13400*/  @!P0 IMAD.MOV.U32 R22, RZ, RZ, R241.reuse ;  /* 0x000000ffff168224 */ /* 0x110fe200078e00f1 */
[----:B------:R-:W-:Y:S01]  /*13410*/  @!P6 LEA.HI.X R19, R49, R240, R48, 0x1, P1 ;  /* 0x000000f03113e211 */ /* 0x000fe200008f0c30 */
[----:B------:R-:W-:Y:S01]  /*13420*/  @!P0 IMAD.MOV.U32 R23, RZ, RZ, R240 ;  /* 0x000000ffff178224 */ /* 0x000fe200078e00f0 */
[----:B------:R-:W-:Y:S01]  /*13430*/  ISETP.GE.AND P1, PT, R14, R0, PT ;  /* 0x000000000e00720c */ /* 0x000fe20003f26270 */
[----:B-1----:R-:W-:Y:S01]  /*13440*/  @!P5 IMAD.MOV.U32 R20, RZ, RZ, R241 ;  /* 0x000000ffff14d224 */ /* 0x002fe200078e00f1 */
[----:B------:R-:W-:-:S04]  /*13450*/  DEPBAR.LE SB0, 0x0 ;  /* 0x000080000000791a */ /* 0x000fc80000000000 */
[----:B------:R-:W-:Y:S01]  /*13460*/  BAR.SYNC.DEFER_BLOCKING 0x0 ;  /* 0x0000000000007b1d */ /* 0x000fe20000010000 */
[----:B------:R-:W-:Y:S02]  /*13470*/  @!P5 IMAD.MOV.U32 R21, RZ, RZ, R240 ;  /* 0x000000ffff15d224 */ /* 0x000fe400078e00f0 */
[----:B------:R-:W-:Y:S02]  /*13480*/  @!P3 IMAD.MOV.U32 R14, RZ, RZ, c[0x0][0x1a0] ;  /* 0x00006800ff0eb624 */ /* 0x000fe400078e00ff */
[----:B------:R-:W-:-:S04]  /*13490*/  @!P5 IMAD.WIDE.U32 R20, R12, 0x60, R20 ;  /* 0x000000600c14d825 */ /* 0x000fc800078e0014 */
[----:B------:R-:W-:-:S04]  /*134a0*/  @!P5 IMAD.MOV.U32 R12, RZ, RZ, c[0x0][0x1a4] ;  /* 0x00006900ff0cd624 */ /* 0x000fc800078e00ff */
[----:B------:R-:W-:Y:S01]  /*134b0*/  @!P5 IMAD R12, R12, 0x60, RZ ;  /* 0x000000600c0cd824 */ /* 0x000fe200078e02ff */
        /* <DEDUP_REMOVED lines=10> */
[----:B------:R-:W-:Y:S01]  /*13560*/  ISETP.GE.AND P6, PT, R9, R0, PT ;  /* 0x000000000900720c */ /* 0x000fe20003fc6270 */
[----:B------:R-:W-:-:S02]  /*13570*/  @!P1 IMAD.MOV.U32 R9, RZ, RZ, c[0x0][0x1a4] ;  /* 0x00006900ff099624 */ /* 0x000fc400078e00ff */
[----:B------:R-:W-:Y:S02]  /*13580*/  @P4 STS.128 [R244+0xb000], RZ ;  /* 0x00b000fff4004388 */ /* 0x000fe40000000c00 */
[----:B------:R-:W-:Y:S01]  /*13590*/  @!P1 IMAD R9, R9, 0xc0, RZ ;  /* 0x000000c009099824 */ /* 0x000fe200078e02ff */
[----:B-1----:R-:W-:-:S04]  /*135a0*/  @!P4 LEA R22, P0, R17, R241, 0x6 ;  /* 0x000000f11116c211 */ /* 0x002fc800078030ff */
[----:B------:R-:W-:Y:S01]  /*135b0*/  @!P4 LEA.HI.X R23, R17, R240, R13, 0x6, P0 ;  /* 0x000000f01117c211 */ /* 0x000fe200000f340d */
[----:B------:R-:W-:Y:S01]  /*135c0*/  @!P5 IMAD.IADD R13, R21, 0x1, R12 ;  /* 0x00000001150dd824 */ /* 0x000fe200078e020c */
[----:B------:R-:W-:Y:S01]  /*135d0*/  ISETP.GE.AND P0, PT, R11, R0, PT ;  /* 0x000000000b00720c */ /* 0x000fe20003f06270 */
[----:B------:R-:W-:Y:S02]  /*135e0*/  @!P5 IMAD.MOV.U32 R12, RZ, RZ, R20 ;  /* 0x000000ffff0cd224 */ /* 0x000fe400078e0014 */
[----:B------:R-:W-:Y:S01]  /*135f0*/  @!PT LDS RZ, [RZ] ;  /* 0x00000000fffff984 */ /* 0x000fe20000000800 */
[----:B------:R-:W-:Y:S01]  /*13600*/  @!PT LDS RZ, [RZ] ;  /* 0x00000000fffff984 */ /* 0x000fe20000000800 */
[----:B------:R-:W-:Y:S01]  /*13610*/  @!PT LDS RZ, [RZ] ;  /* 0x00000000fffff984 */ /* 0x000fe20000000800 */
[----:B------:R1:W-:Y:S01]  /*13620*/  @!P4 LDGSTS.E.BYPASS.LTC128B.128 [R244+0xb000], [R22.64] ;  /* 0x0b00000016f4cfae */ /* 0x0003e2000b901d46 */
[----:B------:R-:W-:Y:S01]  /*13630*/  @!P3 LEA R16, P4, R14, R241, 0x7 ;  /* 0x000000f10e10b211 */ /* 0x000fe200078838ff */
[----:B---3--:R-:W-:Y:S02]  /*13640*/  @!P2 IMAD.MOV.U32 R18, RZ, RZ, R241 ;  /* 0x000000ffff12a224 */ /* 0x008fe400078e00f1 */
[----:B------:R-:W-:Y:S01]  /*13650*/  @P5 STS.128 [R244+0xb800], RZ ;  /* 0x00b800fff4005388 */ /* 0x000fe20000000c00 */
[----:B------:R-:W-:-:S02]  /*13660*/  @!P2 IMAD.MOV.U32 R19, RZ, RZ, R240 ;  /* 0x000000ffff13a224 */ /* 0x000fc400078e00f0 */
[----:B------:R-:W-:Y:S01]  /*13670*/  @!P2 IMAD.MOV.U32 R11, RZ, RZ, c[0x0][0x1a4] ;  /* 0x00006900ff0ba624 */ /* 0x000fe200078e00ff */
[----:B------:R-:W-:Y:S01]  /*13680*/  @!PT LDS RZ, [RZ] ;  /* 0x00000000fffff984 */ /* 0x000fe20000000800 */
[----:B------:R-:W-:Y:S01]  /*13690*/  @!PT LDS RZ, [RZ] ;  /* 0x00000000fffff984 */ /* 0x000fe20000000800 */
[----:B------:R-:W-:Y:S01]  /*136a0*/  @!PT LDS RZ, [RZ] ;  /* 0x00000000fffff984 */ /* 0x000fe20000000800 */
[----:B------:R3:W-:Y:S01]  /*136b0*/  @!P5 LDGSTS.E.BYPASS.LTC128B.128 [R244+0xb800], [R12.64] ;  /* 0x0b8000000cf4dfae */ /* 0x0007e2000b901d46 */
[-C--:B------:R-:W-:Y:S02]  /*136c0*/  ISETP.GE.AND P5, PT, R10, R0.reuse, PT ;  /* 0x000000000a00720c */ /* 0x080fe40003fa6270 */
[----:B------:R-:W-:Y:S01]  /*136d0*/  @!P2 IMAD R11, R11, 0xa0, RZ ;  /* 0x000000a00b0ba824 */ /* 0x000fe200078e02ff */
[----:B------:R-:W-:Y:S01]  /*136e0*/  @P3 STS.128 [R244+0xc000], RZ ;  /* 0x00c000fff4003388 */ /* 0x000fe20000000c00 */
[----:B------:R-:W-:Y:S02]  /*136f0*/  P2R R15, PR, RZ, 0x20 ;  /* 0x00000020ff0f7803 */ /* 0x000fe40000000000 */
[----:B------:R-:W-:Y:S01]  /*13700*/  ISETP.GE.AND P5, PT, R8, R0, PT ;  /* 0x000000000800720c */ /* 0x000fe20003fa6270 */
[----:B------:R-:W-:Y:S02]  /*13710*/  @!P0 IMAD.MOV.U32 R8, RZ, RZ, R241 ;  /* 0x000000ffff088224 */ /* 0x000fe400078e00f1 */
[----:B---3--:R-:W-:-:S02]  /*13720*/  @!P3 IMAD.MOV.U32 R13, RZ, RZ, c[0x0][0x1a4] ;  /* 0x00006900ff0db624 */ /* 0x008fc400078e00ff */
[----:B------:R-:W-:-:S03]  /*13730*/  @!P2 IMAD.MOV.U32 R12, RZ, RZ, c[0x0][0x1a0] ;  /* 0x00006800ff0ca624 */ /* 0x000fc600078e00ff */
[----:B------:R-:W-:Y:S01]  /*13740*/  @!P3 LEA.HI.X R17, R14, R240, R13, 0x7, P4 ;  /* 0x000000f00e11b211 */ /* 0x000fe200020f3c0d */
[----:B------:R-:W-:Y:S01]  /*13750*/  @!P2 IMAD.WIDE.U32 R18, R12, 0xa0, R18 ;  /* 0x000000a00c12a825 */ /* 0x000fe200078e0012 */
[----:B------:R-:W-:-:S03]  /*13760*/  ISETP.GE.AND P4, PT, R7, R0, PT ;  /* 0x000000000700720c */ /* 0x000fc60003f86270 */
[----:B------:R-:W-:Y:S01]  /*13770*/  @!PT LDS RZ, [RZ] ;  /* 0x00000000fffff984 */ /* 0x000fe20000000800 */
[----:B------:R-:W-:Y:S01]  /*13780*/  @!PT LDS RZ, [RZ] ;  /* 0x00000000fffff984 */ /* 0x000fe20000000800 */
[----:B------:R-:W-:Y:S01]  /*13790*/  @!PT LDS RZ, [RZ] ;  /* 0x00000000fffff984 */ /* 0x000fe20000000800 */
[----:B------:R3:W-:Y:S01]  /*137a0*/  @!P3 LDGSTS.E.BYPASS.LTC128B.128 [R244+0xc000], [R16.64] ;  /* 0x0c00000010f4bfae */ /* 0x0007e2000b901d46 */
[----:B------:R-:W-:Y:S01]  /*137b0*/  ISETP.NE.AND P3, PT, R15, RZ, PT ;  /* 0x000000ff0f00720c */ /* 0x000fe20003f65270 */
[----:B------:R-:W-:Y:S02]  /*137c0*/  @!P1 IMAD.MOV.U32 R12, RZ, RZ, c[0x0][0x1a0] ;  /* 0x00006800ff0c9624 */ /* 0x000fe400078e00ff */
[----:B------:R-:W-:Y:S01]  /*137d0*/  @!P1 IMAD.MOV.U32 R14, RZ, RZ, R241 ;  /* 0x000000ffff0e9224 */ /* 0x000fe200078e00f1 */
[----:B------:R-:W-:Y:S01]  /*137e0*/  @P2 STS.128 [R244+0xc800], RZ ;  /* 0x00c800fff4002388 */ /* 0x000fe20000000c00 */
        /* <DEDUP_REMOVED lines=8> */
[----:B------:R-:W-:Y:S01]  /*13870*/  ISETP.GE.AND P2, PT, R5, R0, PT ;  /* 0x000000000500720c */ /* 0x000fe20003f46270 */
[----:B------:R-:W-:Y:S01]  /*13880*/  @!P0 IMAD.MOV.U32 R14, RZ, RZ, c[0x0][0x1a0] ;  /* 0x00006800ff0e8624 */ /* 0x000fe200078e00ff */
[----:B------:R-:W-:Y:S01]  /*13890*/  @P1 STS.128 [R244+0xd000], RZ ;  /* 0x00d000fff4001388 */ /* 0x000fe20000000c00 */
[----:B------:R-:W-:Y:S01]  /*138a0*/  @!P0 IMAD.MOV.U32 R9, RZ, RZ, R240 ;  /* 0x000000ffff098224 */ /* 0x000fe200078e00f0 */
[----:B------:R-:W-:Y:S01]  /*138b0*/  SHF.R.S32.HI R5, RZ, 0x4, R57 ;  /* 0x00000004ff057819 */ /* 0x000fe20000011439 */
[----:B------:R-:W-:Y:S01]  /*138c0*/  @!P3 IMAD.MOV.U32 R11, RZ, RZ, c[0x0][0x1a0] ;  /* 0x00006800ff0bb624 */ /* 0x000fe200078e00ff */
[----:B------:R-:W-:Y:S01]  /*138d0*/  @!PT LDS RZ, [RZ] ;  /* 0x00000000fffff984 */ /* 0x000fe20000000800 */
[----:B------:R-:W-:Y:S01]  /*138e0*/  @!PT LDS RZ, [RZ] ;  /* 0x00000000fffff984 */ /* 0x000fe20000000800 */
[----:B------:R-:W-:Y:S01]  /*138f0*/  @!PT LDS RZ, [RZ] ;  /* 0x00000000fffff984 */ /* 0x000fe20000000800 */
[----:B------:R1:W-:Y:S01]  /*13900*/  @!P1 LDGSTS.E.BYPASS.LTC128B.128 [R244+0xd000], [R12.64] ;  /* 0x0d0000000cf49fae */ /* 0x0003e2000b901d46 */
[----:B------:R-:W-:Y:S01]  /*13910*/  @!P0 IMAD.WIDE.U32 R14, R14, 0xe0, R8 ;  /* 0x000000e00e0e8825 */ /* 0x000fe200078e0008 */
[----:B------:R-:W-:-:S02]  /*13920*/  LEA.HI R57, R57, R5, RZ, 0x1 ;  /* 0x0000000539397211 */ /* 0x000fc400078f08ff */
[----:B------:R-:W-:Y:S01]  /*13930*/  @P0 STS.128 [R244+0xd800], RZ ;  /* 0x00d800fff4000388 */ /* 0x000fe20000000c00 */
[----:B------:R-:W-:Y:S01]  /*13940*/  @!P3 IMAD.MOV.U32 R9, RZ, RZ, c[0x0][0x1a4] ;  /* 0x00006900ff09b624 */ /* 0x000fe200078e00ff */
[----:B------:R-:W-:Y:S01]  /*13950*/  LOP3.LUT R57, R57, 0xfffffffe, RZ, 0xc0, !PT ;  /* 0xfffffffe39397812 */ /* 0x000fe200078ec0ff */
[----:B------:R-:W-:Y:S02]  /*13960*/  @!P0 IMAD.MOV.U32 R7, RZ, RZ, c[0x0][0x1a4] ;  /* 0x00006900ff078624 */ /* 0x000fe400078e00ff */
[----:B------:R-:W-:Y:S02]  /*13970*/  @!P6 IMAD.MOV.U32 R8, RZ, RZ, c[0x0][0x1a0] ;  /* 0x00006800ff08e624 */ /* 0x000fe400078e00ff */
[----:B------:R-:W-:Y:S02]  /*13980*/  @!P0 IMAD R7, R7, 0xe0, RZ ;  /* 0x000000e007078824 */ /* 0x000fe400078e02ff */
[----:B---3--:R-:W-:Y:S02]  /*13990*/  @!P6 IMAD.MOV.U32 R16, RZ, RZ, R241 ;  /* 0x000000ffff10e224 */ /* 0x008fe400078e00f1 */
[----:B------:R-:W-:-:S02]  /*139a0*/  @!P0 IMAD.IADD R15, R15, 0x1, R7 ;  /* 0x000000010f0f8824 */ /* 0x000fc400078e0207 */
[----:B------:R-:W-:Y:S02]  /*139b0*/  @!P6 IMAD.MOV.U32 R7, RZ, RZ, c[0x0][0x1a4] ;  /* 0x00006900ff07e624 */ /* 0x000fe400078e00ff */
        /* <DEDUP_REMOVED lines=8> */
[----:B-1----:R-:W-:-:S03]  /*13a40*/  @!P3 LEA R12, P1, R11, R241, 0x8 ;  /* 0x000000f10b0cb211 */ /* 0x002fc600078240ff */
[----:B------:R-:W-:Y:S02]  /*13a50*/  @!P6 IMAD.IADD R17, R17, 0x1, R7 ;  /* 0x000000011111e824 */ /* 0x000fe400078e0207 */
[----:B------:R-:W-:Y:S01]  /*13a60*/  @!P5 IMAD.MOV.U32 R7, RZ, RZ, R240 ;  /* 0x000000ffff07d224 */ /* 0x000fe200078e00f0 */
[----:B------:R-:W-:Y:S01]  /*13a70*/  @!P3 LEA.HI.X R13, R11, R240, R9, 0x8, P1 ;  /* 0x000000f00b0db211 */ /* 0x000fe200008f4409 */
[----:B------:R-:W-:Y:S01]  /*13a80*/  IMAD.IADD R3, R5, 0x1, -R57 ;  /* 0x0000000105037824 */ /* 0x000fe200078e0a39 */
[-C--:B------:R-:W-:Y:S01]  /*13a90*/  ISETP.GE.AND P1, PT, R10, R0.reuse, PT ;  /* 0x000000000a00720c */ /* 0x080fe20003f26270 */
[----:B------:R-:W-:Y:S01]  /*13aa0*/  @!P4 IMAD.MOV.U32 R20, RZ, RZ, c[0x0][0x1a0] ;  /* 0x00006800ff14c624 */ /* 0x000fe200078e00ff */
[----:B------:R-:W-:Y:S01]  /*13ab0*/  ISETP.GE.AND P3, PT, R6, R0, PT ;  /* 0x000000000600720c */ /* 0x000fe20003f66270 */
[----:B------:R-:W-:Y:S02]  /*13ac0*/  @!P5 IMAD.MOV.U32 R6, RZ, RZ, R241 ;  /* 0x000000ffff06d224 */ /* 0x000fe400078e00f1 */
[----:B------:R-:W-:-:S02]  /*13ad0*/  @!P0 IMAD.MOV.U32 R8, RZ, RZ, c[0x0][0x1a0] ;  /* 0x00006800ff088624 */ /* 0x000fc400078e00ff */
[----:B------:R-:W-:-:S04]  /*13ae0*/  @!P4 IMAD.MOV.U32 R10, RZ, RZ, c[0x0][0x1a4] ;  /* 0x00006900ff0ac624 */ /* 0x000fc800078e00ff */
[----:B------:R-:W-:Y:S02]  /*13af0*/  @!P4 IMAD R10, R10, 0x160, RZ ;  /* 0x000001600a0ac824 */ /* 0x000fe400078e02ff */
[----:B------:R-:W-:Y:S02]  /*13b00*/  @P1 STS.128 [R244+0xe000], RZ ;  /* 0x00e000fff4001388 */ /* 0x000fe40000000c00 */
[----:B----4-:R-:W-:Y:S02]  /*13b10*/  @!P3 IMAD.MOV.U32 R18, RZ, RZ, c[0x0][0x1a0] ;  /* 0x00006800ff12b624 */ /* 0x010fe400078e00ff */
[----:B------:R-:W-:Y:S01]  /*13b20*/  @!PT LDS RZ, [RZ] ;  /* 0x00000000fffff984 */ /* 0x000fe20000000800 */
[----:B------:R-:W-:Y:S01]  /*13b30*/  @!PT LDS RZ, [RZ] ;  /* 0x00000000fffff984 */ /* 0x000fe20000000800 */
[----:B------:R-:W-:Y:S01]  /*13b40*/  @!PT LDS RZ, [RZ] ;  /* 0x00000000fffff984 */ /* 0x000fe20000000800 */
[----:B------:R1:W-:Y:S01]  /*13b50*/  @!P1 LDGSTS.E.BYPASS.LTC128B.128 [R244+0xe000], [R12.64] ;  /* 0x0e0000000cf49fae */ /* 0x0003e2000b901d46 */
[----:B------:R-:W-:Y:S01]  /*13b60*/  ISETP.GE.AND P1, PT, R4, R0, PT ;  /* 0x000000000400720c */ /* 0x000fe20003f26270 */
[----:B------:R-:W-:Y:S02]  /*13b70*/  IMAD.SHL.U32 R4, R42, 0x40, RZ ;  /* 0x000000402a047824 */ /* 0x000fe400078e00ff */
[----:B------:R-:W-:Y:S01]  /*13b80*/  @P6 STS.128 [R244+0xe800], RZ ;  /* 0x00e800fff4006388 */ /* 0x000fe20000000c00 */
[----:B------:R-:W-:-:S02]  /*13b90*/  IMAD.SHL.U32 R0, R56, 0x40, RZ ;  /* 0x0000004038007824 */ /* 0x000fc400078e00ff */
[----:B------:R-:W-:Y:S01]  /*13ba0*/  LOP3.LUT R4, R4, 0x1c0, RZ, 0xc0, !PT ;  /* 0x000001c004047812 */ /* 0x000fe200078ec0ff */
[----:B------:R-:W-:Y:S01]  /*13bb0*/  @!PT LDS RZ, [RZ] ;  /* 0x00000000fffff984 */ /* 0x000fe20000000800 */
[----:B------:R-:W-:Y:S01]  /*13bc0*/  @!PT LDS RZ, [RZ] ;  /* 0x00000000fffff984 */ /* 0x000fe20000000800 */
[----:B------:R-:W-:Y:S01]  /*13bd0*/  @!PT LDS RZ, [RZ] ;  /* 0x00000000fffff984 */ /* 0x000fe20000000800 */
[----:B------:R4:W-:Y:S02]  /*13be0*/  @!P6 LDGSTS.E.BYPASS.LTC128B.128 [R244+0xe800], [R16.64] ;  /* 0x0e80000010f4efae */ /* 0x0009e4000b901d46 */
[----:B------:R-:W-:Y:S02]  /*13bf0*/  LOP3.LUT R0, R0, 0x1c0, RZ, 0xc0, !PT ;  /* 0x000001c000007812 */ /* 0x000fe400078ec0ff */
[----:B------:R-:W-:Y:S01]  /*13c00*/  LOP3.LUT R156, R4, 0x8, R156, 0xf8, !PT ;  /* 0x00000008049c7812 */ /* 0x000fe200078ef89c */
[----:B------:R-:W-:Y:S01]  /*13c10*/  @P5 STS.128 [R244+0xf000], RZ ;  /* 0x00f000fff4005388 */ /* 0x000fe20000000c00 */
[----:B------:R-:W-:Y:S01]  /*13c20*/  SHF.R.U32.HI R232, RZ, 0x3, R4 ;  /* 0x00000003ffe87819 */ /* 0x000fe20000011604 */
[----:B------:R-:W-:Y:S02]  /*13c30*/  @!P5 IMAD.MOV.U32 R4, RZ, RZ, c[0x0][0x1a0] ;  /* 0x00006800ff04d624 */ /* 0x000fe400078e00ff */
[----:B---3--:R-:W-:Y:S01]  /*13c40*/  @!P1 IMAD.MOV.U32 R14, RZ, RZ, c[0x0][0x1a0] ;  /* 0x00006800ff0e9624 */ /* 0x008fe200078e00ff */
[----:B------:R-:W-:Y:S01]  /*13c50*/  LOP3.LUT R232, R156, R232, RZ, 0x3c, !PT ;  /* 0x000000e89ce87212 */ /* 0x000fe200078e3cff */
[----:B------:R-:W-:-:S04]  /*13c60*/  @!P5 IMAD.WIDE.U32 R4, R4, 0x140, R6 ;  /* 0x000001400404d825 */ /* 0x000fc800078e0006 */
[----:B------:R-:W-:Y:S02]  /*13c70*/  @!P4 IMAD.MOV.U32 R6, RZ, RZ, R241 ;  /* 0x000000ffff06c224 */ /* 0x000fe400078e00f1 */
[----:B------:R-:W-:Y:S02]  /*13c80*/  @!P4 IMAD.MOV.U32 R7, RZ, RZ, R240 ;  /* 0x000000ffff07c224 */ /* 0x000fe400078e00f0 */
[----:B-1----:R-:W-:Y:S02]  /*13c90*/  @!P5 IMAD.MOV.U32 R12, RZ, RZ, c[0x0][0x1a4] ;  /* 0x00006900ff0cd624 */ /* 0x002fe400078e00ff */
[----:B------:R-:W-:-:S04]  /*13ca0*/  @!P4 IMAD.WIDE.U32 R20, R20, 0x160, R6 ;  /* 0x000001601414c825 */ /* 0x000fc800078e0006 */
[----:B------:R-:W-:Y:S02]  /*13cb0*/  @!P3 IMAD.MOV.U32 R6, RZ, RZ, R241 ;  /* 0x000000ffff06b224 */ /* 0x000fe400078e00f1 */
[----:B------:R-:W-:Y:S02]  /*13cc0*/  @!P3 IMAD.MOV.U32 R7, RZ, RZ, R240 ;  /* 0x000000ffff07b224 */ /* 0x000fe400078e00f0 */
[----:B----4-:R-:W-:Y:S02]  /*13cd0*/  @!P2 IMAD.MOV.U32 R16, RZ, RZ, c[0x0][0x1a0] ;  /* 0x00006800ff10a624 */ /* 0x010fe400078e00ff */
[----:B------:R-:W-:-:S04]  /*13ce0*/  @!P3 IMAD.WIDE.U32 R18, R18, 0x180, R6 ;  /* 0x000001801212b825 */ /* 0x000fc800078e0006 */
[----:B------:R-:W-:Y:S02]  /*13cf0*/  @!P2 IMAD.MOV.U32 R6, RZ, RZ, R241 ;  /* 0x000000ffff06a224 */ /* 0x000fe400078e00f1 */
[----:B------:R-:W-:Y:S02]  /*13d00*/  @!P2 IMAD.MOV.U32 R7, RZ, RZ, R240 ;  /* 0x000000ffff07a224 */ /* 0x000fe400078e00f0 */
[----:B------:R-:W-:Y:S02]  /*13d10*/  IMAD R232, R3, 0x200, R232 ;  /* 0x0000020003e87824 */ /* 0x000fe400078e02e8 */
[----:B------:R-:W-:-:S04]  /*13d20*/  @!P2 IMAD.WIDE.U32 R16, R16, 0x1a0, R6 ;  /* 0x000001a01010a825 */ /* 0x000fc800078e0006 */
[----:B------:R-:W-:Y:S02]  /*13d30*/  @!P1 IMAD.MOV.U32 R6, RZ, RZ, R241 ;  /* 0x000000ffff069224 */ /* 0x000fe400078e00f1 */
[----:B------:R-:W-:Y:S02]  /*13d40*/  @!P1 IMAD.MOV.U32 R7, RZ, RZ, R240 ;  /* 0x000000ffff079224 */ /* 0x000fe400078e00f0 */
[----:B------:R-:W-:Y:S02]  /*13d50*/  IMAD.SHL.U32 R3, R3, 0x8, RZ ;  /* 0x0000000803037824 */ /* 0x000fe400078e00ff */
[----:B------:R-:W-:-:S03]  /*13d60*/  @!P1 IMAD.WIDE.U32 R14, R14, 0x1c0, R6 ;  /* 0x000001c00e0e9825 */ /* 0x000fc600078e0006 */
[----:B------:R-:W-:Y:S01]  /*13d70*/  LOP3.LUT R3, R0, 0x8, R3, 0xf8, !PT ;  /* 0x0000000800037812 */ /* 0x000fe200078ef803 */
[----:B------:R-:W-:Y:S01]  /*13d80*/  @!P0 IMAD.MOV.U32 R6, RZ, RZ, R241 ;  /* 0x000000ffff068224 */ /* 0x000fe200078e00f1 */
[----:B------:R-:W-:Y:S01]  /*13d90*/  SHF.R.U32.HI R0, RZ, 0x3, R0 ;  /* 0x00000003ff007819 */ /* 0x000fe20000011600 */
[----:B------:R-:W-:Y:S02]  /*13da0*/  @!P0 IMAD.MOV.U32 R7, RZ, RZ, R240 ;  /* 0x000000ffff078224 */ /* 0x000fe400078e00f0 */
[----:B------:R-:W-:Y:S01]  /*13db0*/  @!P5 IMAD R12, R12, 0x140, RZ ;  /* 0x000001400c0cd824 */ /* 0x000fe200078e02ff */
[----:B------:R-:W-:Y:S01]  /*13dc0*/  LOP3.LUT R3, R3, R0, RZ, 0x3c, !PT ;  /* 0x0000000003037212 */ /* 0x000fe200078e3cff */
[----:B------:R-:W-:-:S04]  /*13dd0*/  @!P0 IMAD.WIDE.U32 R8, R8, 0x1e0, R6 ;  /* 0x000001e008088825 */ /* 0x000fc800078e0006 */
[----:B------:R-:W-:Y:S02]  /*13de0*/  @!P3 IMAD.MOV.U32 R6, RZ, RZ, c[0x0][0x1a4] ;  /* 0x00006900ff06b624 */ /* 0x000fe400078e00ff */
[----:B------:R-:W-:Y:S02]  /*13df0*/  @!P5 IMAD.IADD R13, R5, 0x1, R12 ;  /* 0x00000001050dd824 */ /* 0x000fe400078e020c */
[----:B------:R-:W-:Y:S02]  /*13e00*/  @!P5 IMAD.MOV.U32 R12, RZ, RZ, R4 ;  /* 0x000000ffff0cd224 */ /* 0x000fe400078e0004 */
[----:B------:R-:W-:Y:S02]  /*13e10*/  @!P2 IMAD.MOV.U32 R5, RZ, RZ, c[0x0][0x1a4] ;  /* 0x00006900ff05a624 */ /* 0x000fe400078e00ff */
[----:B------:R-:W-:Y:S01]  /*13e20*/  @!P1 IMAD.MOV.U32 R4, RZ, RZ, c[0x0][0x1a4] ;  /* 0x00006900ff049624 */ /* 0x000fe200078e00ff */
[----:B------:R-:W-:Y:S01]  /*13e30*/  @!PT LDS RZ, [RZ] ;  /* 0x00000000fffff984 */ /* 0x000fe20000000800 */
[----:B------:R-:W-:Y:S01]  /*13e40*/  @!PT LDS RZ, [RZ] ;  /* 0x00000000fffff984 */ /* 0x000fe20000000800 */
[----:B------:R-:W-:Y:S01]  /*13e50*/  @!PT LDS RZ, [RZ] ;  /* 0x00000000fffff984 */ /* 0x000fe20000000800 */
[----:B------:R1:W-:Y:S01]  /*13e60*/  @!P5 LDGSTS.E.BYPASS.LTC128B.128 [R244+0xf000], [R12.64] ;  /* 0x0f0000000cf4dfae */ /* 0x0003e2000b901d46 */
[----:B------:R-:W-:-:S02]  /*13e70*/  @!P3 IMAD R6, R6, 0x180, RZ ;  /* 0x000001800606b824 */ /* 0x000fc400078e02ff */
[----:B------:R-:W-:Y:S01]  /*13e80*/  @!P4 IMAD.IADD R11, R21, 0x1, R10 ;  /* 0x00000001150bc824 */ /* 0x000fe200078e020a */
[----:B------:R-:W-:Y:S01]  /*13e90*/  @P4 STS.128 [R244+0xf800], RZ ;  /* 0x00f800fff4004388 */ /* 0x000fe20000000c00 */
[----:B------:R-:W-:Y:S02]  /*13ea0*/  @!P0 IMAD.MOV.U32 R0, RZ, RZ, c[0x0][0x1a4] ;  /* 0x00006900ff008624 */ /* 0x000fe400078e00ff */
[----:B------:R-:W-:Y:S02]  /*13eb0*/  @!P2 IMAD R5, R5, 0x1a0, RZ ;  /* 0x000001a00505a824 */ /* 0x000fe400078e02ff */
[----:B------:R-:W-:Y:S02]  /*13ec0*/  @!P4 IMAD.MOV.U32 R10, RZ, RZ, R20 ;  /* 0x000000ffff0ac224 */ /* 0x000fe400078e0014 */
[----:B------:R-:W-:Y:S02]  /*13ed0*/  @!P1 IMAD R4, R4, 0x1c0, RZ ;  /* 0x000001c004049824 */ /* 0x000fe400078e02ff */
[----:B------:R-:W-:Y:S01]  /*13ee0*/  @!P3 IMAD.IADD R7, R19, 0x1, R6 ;  /* 0x000000011307b824 */ /* 0x000fe200078e0206 */
[----:B------:R-:W-:Y:S01]  /*13ef0*/  @!PT LDS RZ, [RZ] ;  /* 0x00000000fffff984 */ /* 0x000fe20000000800 */
[----:B------:R-:W-:Y:S01]  /*13f00*/  @!PT LDS RZ, [RZ] ;  /* 0x00000000fffff984 */ /* 0x000fe20000000800 */
[----:B------:R-:W-:Y:S01]  /*13f10*/  @!PT LDS RZ, [RZ] ;  /* 0x00000000fffff984 */ /* 0x000fe20000000800 */
[----:B------:R3:W-:Y:S01]  /*13f20*/  @!P4 LDGSTS.E.BYPASS.LTC128B.128 [R244+0xf800], [R10.64] ;  /* 0x0f8000000af4cfae */ /* 0x0007e2000b901d46 */
[----:B------:R-:W-:-:S02]  /*13f30*/  @!P3 IMAD.MOV.U32 R6, RZ, RZ, R18 ;  /* 0x000000ffff06b224 */ /* 0x000fc400078e0012 */
[----:B------:R-:W-:Y:S01]  /*13f40*/  @!P0 IMAD R0, R0, 0x1e0, RZ ;  /* 0x000001e000008824 */ /* 0x000fe200078e02ff */
[----:B------:R-:W-:Y:S01]  /*13f50*/  @P3 STS.128 [R244+0x10000], RZ ;  /* 0x010000fff4003388 */ /* 0x000fe20000000c00 */
[----:B------:R-:W-:Y:S02]  /*13f60*/  @!P2 IMAD.IADD R17, R17, 0x1, R5 ;  /* 0x000000011111a824 */ /* 0x000fe400078e0205 */
[----:B------:R-:W-:Y:S01]  /*13f70*/  @!P1 IMAD.IADD R5, R15, 0x1, R4 ;  /* 0x000000010f059824 */ /* 0x000fe200078e0204 */
[----:B------:R-:W-:Y:S01]  /*13f80*/  @!PT LDS RZ, [RZ] ;  /* 0x00000000fffff984 */ /* 0x000fe20000000800 */
[----:B------:R-:W-:Y:S01]  /*13f90*/  @!PT LDS RZ, [RZ] ;  /* 0x00000000fffff984 */ /* 0x000fe20000000800 */
[----:B------:R-:W-:Y:S01]  /*13fa0*/  @!PT LDS RZ, [RZ] ;  /* 0x00000000fffff984 */ /* 0x000fe20000000800 */
[----:B------:R4:W-:Y:S01]  /*13fb0*/  @!P3 LDGSTS.E.BYPASS.LTC128B.128 [R244+0x10000], [R6.64] ;  /* 0x1000000006f4bfae */ /* 0x0009e2000b901d46 */
[C---:B------:R-:W-:Y:S01]  /*13fc0*/  IMAD.IADD R233, R3.reuse, 0x1, R233 ;  /* 0x0000000103e97824 */ /* 0x040fe200078e02e9 */
[----:B------:R-:W-:Y:S01]  /*13fd0*/  LOP3.LUT R3, R3, R193, RZ, 0xfc, !PT ;  /* 0x000000c103037212 */ /* 0x000fe200078efcff */
[----:B------:R-:W-:Y:S01]  /*13fe0*/  @!P1 IMAD.MOV.U32 R4, RZ, RZ, R14 ;  /* 0x000000ffff049224 */ /* 0x000fe200078e000e */
[----:B------:R-:W-:Y:S01]  /*13ff0*/  @P2 STS.128 [R244+0x10800], RZ ;  /* 0x010800fff4002388 */ /* 0x000fe20000000c00 */
[----:B------:R-:W-:-:S02]  /*14000*/  @!P0 IMAD.IADD R9, R9, 0x1, R0 ;  /* 0x0000000109098824 */ /* 0x000fc400078e0200 */
[----:B------:R-:W-:Y:S01]  /*14010*/  IMAD.SHL.U32 R232, R232, 0x2, RZ ;  /* 0x00000002e8e87824 */ /* 0x000fe200078e00ff */
[----:B------:R-:W-:Y:S01]  /*14020*/  @!PT LDS RZ, [RZ] ;  /* 0x00000000fffff984 */ /* 0x000fe20000000800 */
[----:B------:R-:W-:Y:S01]  /*14030*/  @!PT LDS RZ, [RZ] ;  /* 0x00000000fffff984 */ /* 0x000fe20000000800 */
[----:B------:R-:W-:Y:S01]  /*14040*/  @!PT LDS RZ, [RZ] ;  /* 0x00000000fffff984 */ /* 0x000fe20000000800 */
[----:B------:R1:W-:Y:S01]  /*14050*/  @!P2 LDGSTS.E.BYPASS.LTC128B.128 [R244+0x10800], [R16.64] ;  /* 0x1080000010f4afae */ /* 0x0003e2000b901d46 */
[----:B------:R-:W-:Y:S02]  /*14060*/  IMAD.SHL.U32 R233, R233, 0x2, RZ ;  /* 0x00000002e9e97824 */ /* 0x000fe400078e00ff */
[----:B------:R-:W-:Y:S01]  /*14070*/  IMAD.MOV.U32 R0, RZ, RZ, 0x20 ;  /* 0x00000020ff007424 */ /* 0x000fe200078e00ff */
[----:B------:R-:W-:Y:S01]  /*14080*/  @P1 STS.128 [R244+0x11000], RZ ;  /* 0x011000fff4001388 */ /* 0x000fe20000000c00 */
[----:B------:R-:W-:Y:S01]  /*14090*/  IMAD R192, R167, 0x2, R233 ;  /* 0x00000002a7c07824 */ /* 0x000fe200078e02e9 */
[----:B------:R-:W-:Y:S02]  /*140a0*/  IADD3 R230, R232, 0x2040, RZ ;  /* 0x00002040e8e67810 */ /* 0x000fe40007ffe0ff */
[----:B------:R-:W-:Y:S01]  /*140b0*/  @!PT LDS RZ, [RZ] ;  /* 0x00000000fffff984 */ /* 0x000fe20000000800 */
[----:B------:R-:W-:Y:S01]  /*140c0*/  @!PT LDS RZ, [RZ] ;  /* 0x00000000fffff984 */ /* 0x000fe20000000800 */
[----:B------:R-:W-:Y:S01]  /*140d0*/  @!PT LDS RZ, [RZ] ;  /* 0x00000000fffff984 */ /* 0x000fe20000000800 */
[----:B------:R4:W-:Y:S01]  /*140e0*/  @!P1 LDGSTS.E.BYPASS.LTC128B.128 [R244+0x11000], [R4.64] ;  /* 0x1100000004f49fae */ /* 0x0009e2000b901d46 */
[----:B------:R-:W-:-:S02]  /*140f0*/  R2P PR, R42, 0x6 ;  /* 0x000000062a007804 */ /* 0x000fc40000000000 */
[----:B------:R-:W-:Y:S01]  /*14100*/  IADD3 R42, R232, 0x2000, RZ ;  /* 0x00002000e82a7810 */ /* 0x000fe20007ffe0ff */
[----:B------:R-:W-:Y:S02]  /*14110*/  @P0 STS.128 [R244+0x11800], RZ ;  /* 0x011800fff4000388 */ /* 0x000fe40000000c00 */
[----:B------:R-:W-:Y:S01]  /*14120*/  SEL R231, R0, 0xffffffe0, !P1 ;  /* 0xffffffe000e77807 */ /* 0x000fe20004800000 */
[----:B------:R-:W-:Y:S01]  /*14130*/  IMAD R0, R166, 0x2, R233 ;  /* 0x00000002a6007824 */ /* 0x000fe200078e02e9 */
[----:B------:R-:W-:Y:S01]  /*14140*/  @!PT LDS RZ, [RZ] ;  /* 0x00000000fffff984 */ /* 0x000fe20000000800 */
[----:B------:R-:W-:Y:S01]  /*14150*/  @!PT LDS RZ, [RZ] ;  /* 0x00000000fffff984 */ /* 0x000fe20000000800 */
[----:B------:R-:W-:Y:S01]  /*14160*/  @!PT LDS RZ, [RZ] ;  /* 0x00000000fffff984 */ /* 0x000fe20000000800 */
[----:B------:R3:W-:Y:S03]  /*14170*/  @!P0 LDGSTS.E.BYPASS.LTC128B.128 [R244+0x11800], [R8.64] ;  /* 0x1180000008f48fae */ /* 0x0007e6000b901d46 */
[----:B------:R-:W-:Y:S01]  /*14180*/  IMAD.IADD R164, R232, 0x1, R231 ;  /* 0x00000001e8a47824 */ /* 0x000fe200078e02e7 */
[----:B------:R-:W-:Y:S01]  /*14190*/  LDSM.16.M88.4 R68, [R233] ;  /* 0x00000000e944783b */ /* 0x000fe20000000200 */
[----:B------:R-:W-:Y:S01]  /*141a0*/  IMAD R229, R167, 0x2, R0 ;  /* 0x00000002a7e57824 */ /* 0x000fe200078e0200 */
[----:B------:R-:W-:-:S02]  /*141b0*/  @P2 IADD3 R230, R42, -0x40, RZ ;  /* 0xffffffc02ae62810 */ /* 0x000fc40007ffe0ff */
[----:B------:R-:W2:Y:S03]  /*141c0*/  LDSM.16.M88.4 R60, [R232+0x2000] ;  /* 0x00200000e83c783b */ /* 0x000ea60000000200 */
[----:B------:R-:W-:Y:S01]  /*141d0*/  IMAD.IADD R224, R231, 0x1, R230 ;  /* 0x00000001e7e07824 */ /* 0x000fe200078e02e6 */
[----:B------:R-:W3:Y:S04]  /*141e0*/  LDSM.16.M88.4 R52, [R232+0x2800] ;  /* 0x00280000e834783b */ /* 0x000ee80000000200 */
[----:B------:R-:W-:Y:S04]  /*141f0*/  LDSM.16.M88.4 R44, [R232+0x3000] ;  /* 0x00300000e82c783b */ /* 0x000fe80000000200 */
[----:B----4-:R-:W4:Y:S04]  /*14200*/  LDSM.16.M88.4 R4, [R232+0x5000] ;  /* 0x00500000e804783b */ /* 0x010f280000000200 */
[----:B------:R-:W4:Y:S04]  /*14210*/  LDSM.16.M88.4 R28, [R232+0x3800] ;  /* 0x00380000e81c783b */ /* 0x000f280000000200 */
[----:B------:R-:W4:Y:S04]  /*14220*/  LDSM.16.M88.4 R20, [R232+0x4000] ;  /* 0x00400000e814783b */ /* 0x000f280000000200 */
[----:B-1----:R-:W1:Y:S04]  /*14230*/  LDSM.16.M88.4 R12, [R232+0x4800] ;  /* 0x00480000e80c783b */ /* 0x002e680000000200 */
[----:B------:R-:W1:Y:S04]  /*14240*/  LDSM.16.M88.4 R132, [R232+0x5800] ;  /* 0x00580000e884783b */ /* 0x000e680000000200 */
[----:B------:R-:W1:Y:S04]  /*14250*/  LDSM.16.M88.4 R124, [R232+0x6000] ;  /* 0x00600000e87c783b */ /* 0x000e680000000200 */
[----:B------:R-:W1:Y:S04]  /*14260*/  LDSM.16.M88.4 R116, [R232+0x6800] ;  /* 0x00680000e874783b */ /* 0x000e680000000200 */
[----:B------:R-:W1:Y:S01]  /*14270*/  LDSM.16.M88.4 R108, [R232+0x7000] ;  /* 0x00700000e86c783b */ /* 0x000e620000000200 */
[C---:B--2---:R-:W-:Y:S03]  /*14280*/  HMMA.16816.F32 R64, R68.reuse, R60, RZ ;  /* 0x0000003c4440723c */ /* 0x044fe600000018ff */
[----:B------:R-:W2:Y:S04]  /*14290*/  LDSM.16.M88.4 R100, [R232+0x7800] ;  /* 0x00780000e864783b */ /* 0x000ea80000000200 */
[----:B------:R-:W1:Y:S01]  /*142a0*/  LDSM.16.M88.4 R92, [R232+0x8000] ;  /* 0x00800000e85c783b */ /* 0x000e620000000200 */
[C---:B---3--:R-:W-:Y:S03]  /*142b0*/  HMMA.16816.F32 R56, R68.reuse, R52, RZ ;  /* 0x000000344438723c */ /* 0x048fe600000018ff */
[----:B------:R-:W3:Y:S04]  /*142c0*/  LDSM.16.M88.4 R84, [R232+0x8800] ;  /* 0x00880000e854783b */ /* 0x000ee80000000200 */
[----:B------:R-:W1:Y:S01]  /*142d0*/  LDSM.16.M88.4 R76, [R232+0x9000] ;  /* 0x00900000e84c783b */ /* 0x000e620000000200 */
[C---:B----4-:R-:W-:Y:S03]  /*142e0*/  HMMA.16816.F32 R8, R68.reuse, R4, RZ ;  /* 0x000000044408723c */ /* 0x050fe600000018ff */
[----:B------:R-:W4:Y:S04]  /*142f0*/  LDSM.16.M88.4 R140, [R232+0x9800] ;  /* 0x00980000e88c783b */ /* 0x000f280000000200 */
[----:B------:R-:W-:Y:S01]  /*14300*/  LDSM.16.M88.4 R156, [R192] ;  /* 0x00000000c09c783b */ /* 0x000fe20000000200 */
[C---:B------:R-:W-:Y:S03]  /*14310*/  HMMA.16816.F32 R4, R68.reuse, R6, RZ ;  /* 0x000000064404723c */ /* 0x040fe600000018ff */
[----:B------:R-:W2:Y:S04]  /*14320*/  LDSM.16.M88.4 R144, [R164+0x5000] ;  /* 0x00500000a490783b */ /* 0x000ea80000000200 */
[----:B------:R-:W2:Y:S01]  /*14330*/  LDSM.16.M88.4 R172, [R164+0x2800] ;  /* 0x00280000a4ac783b */ /* 0x000ea20000000200 */
[C---:B------:R-:W-:Y:S03]  /*14340*/  HMMA.16816.F32 R48, R68.reuse, R44, RZ ;  /* 0x0000002c4430723c */ /* 0x040fe600000018ff */
[----:B------:R-:W2:Y:S04]  /*14350*/  LDSM.16.M88.4 R136, [R164+0x2000] ;  /* 0x00200000a488783b */ /* 0x000ea80000000200 */
[----:B------:R-:W-:Y:S01]  /*14360*/  LDSM.16.M88.4 R160, [R164+0x3800] ;  /* 0x00380000a4a0783b */ /* 0x000fe20000000200 */
[C---:B------:R-:W-:Y:S03]  /*14370*/  HMMA.16816.F32 R32, R68.reuse, R28, RZ ;  /* 0x0000001c4420723c */ /* 0x040fe600000018ff */
[----:B------:R-:W-:Y:S04]  /*14380*/  LDSM.16.M88.4 R180, [R164+0x7800] ;  /* 0x00780000a4b4783b */ /* 0x000fe80000000200 */
[----:B------:R-:W-:Y:S01]  /*14390*/  LDSM.16.M88.4 R152, [R164+0x4000] ;  /* 0x00400000a498783b */ /* 0x000fe20000000200 */
[C---:B------:R-:W-:Y:S03]  /*143a0*/  HMMA.16816.F32 R24, R68.reuse, R20, RZ ;  /* 0x000000144418723c */ /* 0x040fe600000018ff */
[----:B------:R-:W-:Y:S04]  /*143b0*/  LDSM.16.M88.4 R148, [R164+0x4800] ;  /* 0x00480000a494783b */ /* 0x000fe80000000200 */
[----:B------:R-:W-:Y:S01]  /*143c0*/  LDSM.16.M88.4 R184, [R164+0x7000] ;  /* 0x00700000a4b8783b */ /* 0x000fe20000000200 */
[C---:B-1----:R-:W-:Y:S03]  /*143d0*/  HMMA.16816.F32 R16, R68.reuse, R12, RZ ;  /* 0x0000000c4410723c */ /* 0x042fe600000018ff */
[----:B------:R-:W-:Y:S04]  /*143e0*/  LDSM.16.M88.4 R168, [R164+0x3000] ;  /* 0x00300000a4a8783b */ /* 0x000fe80000000200 */
[----:B------:R-:W-:Y:S01]  /*143f0*/  LDSM.16.M88.4 R188, [R230+0x3800] ;  /* 0x00380000e6bc783b */ /* 0x000fe20000000200 */
        /* <DEDUP_REMOVED lines=31> */
[----:B------:R3:W-:Y:S07]  /*145f0*/  LDSM.16.M88.4 R172, [R0] ;  /* 0x0000000000ac783b */ /* 0x0007ee0000000200 */
[C---:B------:R-:W-:Y:S08]  /*14600*/  HMMA.16816.F32 R64, R156.reuse, R136, R64 ;  /* 0x000000889c40723c */ /* 0x040ff00000001840 */
[C---:B-1----:R-:W-:Y:S08]  /*14610*/  HMMA.16816.F32 R176, R156.reuse, R140, R176 ;  /* 0x0000008c9cb0723c */ /* 0x042ff000000018b0 */
[----:B------:R-:W-:Y:S01]  /*14620*/  HMMA.16816.F32 R132, R156, R142, R132 ;  /* 0x0000008e9c84723c */ /* 0x000fe20000001884 */
[----:B------:R-:W1:Y:S01]  /*14630*/  LDSM.16.M88.4 R140, [R164+0x9000] ;  /* 0x00900000a48c783b */ /* 0x000e620000000200 */
[----:B---3--:R-:W-:-:S04]  /*14640*/  SHF.R.S32.HI R0, RZ, 0x1f, R39 ;  /* 0x0000001fff007819 */ /* 0x008fc80000011427 */
[----:B------:R-:W-:Y:S02]  /*14650*/  LEA.HI R0, R0, R39, RZ, 0x2 ;  /* 0x0000002700007211 */ /* 0x000fe400078f10ff */
[----:B--2---:R-:W-:Y:S02]  /*14660*/  HMMA.16816.F32 R88, R156, R144, R88 ;  /* 0x000000909c58723c */ /* 0x004fe40000001858 */
[----:B------:R-:W-:-:S04]  /*14670*/  SHF.R.S32.HI R0, RZ, 0x2, R0 ;  /* 0x00000002ff007819 */ /* 0x000fc80000011400 */
[----:B------:R-:W-:Y:S02]  /*14680*/  IADD3 R0, R38, 0x1, R0 ;  /* 0x0000000126007810 */ /* 0x000fe40007ffe000 */
[----:B------:R-:W-:Y:S01]  /*14690*/  HMMA.16816.F32 R84, R156, R146, R84 ;  /* 0x000000929c54723c */ /* 0x000fe20000001854 */
[----:B------:R-:W2:Y:S01]  /*146a0*/  LDSM.16.M88.4 R144, [R230+0x1800] ;  /* 0x00180000e690783b */ /* 0x000ea20000000200 */
[----:B------:R-:W-:-:S04]  /*146b0*/  IADD3 R0, R41, R0, -R234 ;  /* 0x0000000029007210 */ /* 0x000fc80007ffe8ea */
[----:B------:R-:W-:Y:S01]  /*146c0*/  IADD3 R165, R0, c[0x0][0x2e8], RZ ;  /* 0x0000ba0000a57a10 */ /* 0x000fe20007ffe0ff */
[----:B------:R-:W-:Y:S01]  /*146d0*/  IMAD.IADD R0, R2, 0x1, R37 ;  /* 0x0000000102007824 */ /* 0x000fe200078e0225 */
[C---:B------:R-:W-:Y:S01]  /*146e0*/  HMMA.16816.F32 R60, R156.reuse, R138, R60 ;  /* 0x0000008a9c3c723c */ /* 0x040fe2000000183c */
[----:B------:R-:W3:Y:S01]  /*146f0*/  LDSM.16.M88.4 R136, [R164+0x6000] ;  /* 0x00600000a488783b */ /* 0x000ee20000000200 */
[C---:B------:R-:W-:Y:S02]  /*14700*/  IADD3 R239, R165.reuse, 0x8, RZ ;  /* 0x00000008a5ef7810 */ /* 0x040fe40007ffe0ff */
[----:B------:R-:W-:Y:S02]  /*14710*/  IADD3 R38, R0, 0x1, RZ ;  /* 0x0000000100267810 */ /* 0x000fe40007ffe0ff */
[-C--:B------:R-:W-:Y:S02]  /*14720*/  IMNMX R165, R165, R41.reuse, PT ;  /* 0x00000029a5a57217 */ /* 0x080fe40003800200 */
[----:B------:R-:W-:Y:S01]  /*14730*/  HMMA.16816.F32 R32, R156, R160, R32 ;  /* 0x000000a09c20723c */ /* 0x000fe20000001820 */
[----:B------:R-:W-:-:S02]  /*14740*/  IMNMX R239, R239, R41, PT ;  /* 0x00000029efef7217 */ /* 0x000fc40003800200 */
[----:B------:R-:W-:Y:S01]  /*14750*/  LDSM.16.M88.4 R40, [R224+0x1800] ;  /* 0x00180000e028783b */ /* 0x000fe20000000200 */
[C---:B------:R-:W-:Y:S02]  /*14760*/  ISETP.GE.AND P2, PT, R38.reuse, R165, PT ;  /* 0x000000a52600720c */ /* 0x040fe40003f46270 */
[----:B------:R-:W-:Y:S02]  /*14770*/  ISETP.GE.AND P0, PT, R38, R239, PT ;  /* 0x000000ef2600720c */ /* 0x000fe40003f06270 */
[----:B------:R-:W-:Y:S01]  /*14780*/  HMMA.16816.F32 R28, R156, R162, R28 ;  /* 0x000000a29c1c723c */ /* 0x000fe2000000181c */
[----:B------:R-:W-:Y:S01]  /*14790*/  LDSM.16.M88.4 R160, [R164+0x9800] ;  /* 0x00980000a4a0783b */ /* 0x000fe20000000200 */
[C---:B------:R-:W-:Y:S02]  /*147a0*/  IADD3 R37, R0.reuse, 0x8, RZ ;  /* 0x0000000800257810 */ /* 0x040fe40007ffe0ff */
[----:B------:R-:W-:Y:S02]  /*147b0*/  IADD3 R38, R0, 0x9, RZ ;  /* 0x0000000900267810 */ /* 0x000fe40007ffe0ff */
[----:B------:R-:W-:-:S02]  /*147c0*/  ISETP.GE.AND P1, PT, R37, R165, PT ;  /* 0x000000a52500720c */ /* 0x000fc40003f26270 */
[C---:B------:R-:W-:Y:S01]  /*147d0*/  HMMA.16816.F32 R104, R156.reuse, R180, R104 ;  /* 0x000000b49c68723c */ /* 0x040fe20000001868 */
[----:B------:R-:W-:Y:S02]  /*147e0*/  ISETP.GE.AND P3, PT, R37, R239, PT ;  /* 0x000000ef2500720c */ /* 0x000fe40003f66270 */
[C---:B------:R-:W-:Y:S02]  /*147f0*/  ISETP.GE.AND P6, PT, R38.reuse, R165, PT ;  /* 0x000000a52600720c */ /* 0x040fe40003fc6270 */
[-C--:B------:R-:W-:Y:S02]  /*14800*/  ISETP.GE.AND P5, PT, R38, R239.reuse, PT ;  /* 0x000000ef2600720c */ /* 0x080fe40003fa6270 */
[----:B------:R-:W-:Y:S01]  /*14810*/  P2R R213, PR, RZ, 0x1 ;  /* 0x00000001ffd57803 */ /* 0x000fe20000000000 */
[----:B------:R-:W-:Y:S01]  /*14820*/  HMMA.16816.F32 R100, R156, R182, R100 ;  /* 0x000000b69c64723c */ /* 0x000fe20000001864 */
[----:B------:R-:W4:Y:S01]  /*14830*/  LDSM.16.M88.4 R180, [R230+0x2800] ;  /* 0x00280000e6b4783b */ /* 0x000f220000000200 */
[----:B------:R-:W-:-:S02]  /*14840*/  ISETP.GE.AND P0, PT, R0, R239, PT ;  /* 0x000000ef0000720c */ /* 0x000fc40003f06270 */
[C---:B------:R-:W-:Y:S02]  /*14850*/  IADD3 R37, R0.reuse, 0x10, RZ ;  /* 0x0000001000257810 */ /* 0x040fe40007ffe0ff */
[----:B------:R-:W-:Y:S02]  /*14860*/  IADD3 R38, R0, 0x11, RZ ;  /* 0x0000001100267810 */ /* 0x000fe40007ffe0ff */
[----:B-1----:R-:W-:Y:S01]  /*14870*/  HMMA.16816.F32 R80, R156, R140, R80 ;  /* 0x0000008c9c50723c */ /* 0x002fe20000001850 */
[----:B------:R-:W-:-:S07]  /*14880*/  ISETP.GE.AND P4, PT, R37, R165, PT ;  /* 0x000000a52500720c */ /* 0x000fce0003f86270 */
[----:B------:R-:W-:Y:S01]  /*14890*/  HMMA.16816.F32 R76, R156, R142, R76 ;  /* 0x0000008e9c4c723c */ /* 0x000fe2000000184c */
[----:B------:R-:W1:Y:S07]  /*148a0*/  LDSM.16.M88.4 R140, [R230+0x2000] ;  /* 0x00200000e68c783b */ /* 0x000e6e0000000200 */
[C---:B--2---:R-:W-:Y:S08]  /*148b0*/  HMMA.16816.F32 R32, R172.reuse, R144, R32 ;  /* 0x00000090ac20723c */ /* 0x044ff00000001820 */
[----:B------:R-:W-:Y:S01]  /*148c0*/  HMMA.16816.F32 R28, R172, R146, R28 ;  /* 0x00000092ac1c723c */ /* 0x000fe2000000181c */
[----:B------:R-:W2:Y:S07]  /*148d0*/  LDSM.16.M88.4 R144, [R230+0x6800] ;  /* 0x00680000e690783b */ /* 0x000eae0000000200 */
[C---:B------:R-:W-:Y:S08]  /*148e0*/  HMMA.16816.F32 R24, R156.reuse, R152, R24 ;  /* 0x000000989c18723c */ /* 0x040ff00000001818 */
[C---:B------:R-:W-:Y:S01]  /*148f0*/  HMMA.16816.F32 R20, R156.reuse, R154, R20 ;  /* 0x0000009a9c14723c */ /* 0x040fe20000001814 */
[----:B------:R-:W1:Y:S07]  /*14900*/  LDSM.16.M88.4 R152, [R230] ;  /* 0x00000000e698783b */ /* 0x000e6e0000000200 */
        /* <DEDUP_REMOVED lines=8> */
[----:B------:R-:W-:Y:S07]  /*14990*/  LDSM.16.M88.4 R184, [R229] ;  /* 0x00000000e5b8783b */ /* 0x000fee0000000200 */
[C---:B----4-:R-:W-:Y:S08]  /*149a0*/  HMMA.16816.F32 R16, R172.reuse, R180, R16 ;  /* 0x000000b4ac10723c */ /* 0x050ff00000001810 */
[C---:B------:R-:W-:Y:S01]  /*149b0*/  HMMA.16816.F32 R12, R172.reuse, R182, R12 ;  /* 0x000000b6ac0c723c */ /* 0x040fe2000000180c */
[----:B------:R-:W4:Y:S07]  /*149c0*/  LDSM.16.M88.4 R180, [R224] ;  /* 0x00000000e0b4783b */ /* 0x000f2e0000000200 */
[C---:B-1----:R-:W-:Y:S08]  /*149d0*/  HMMA.16816.F32 R24, R172.reuse, R140, R24 ;  /* 0x0000008cac18723c */ /* 0x042ff00000001818 */
[C---:B------:R-:W-:Y:S01]  /*149e0*/  HMMA.16816.F32 R20, R172.reuse, R142, R20 ;  /* 0x0000008eac14723c */ /* 0x040fe20000001814 */
[----:B------:R-:W1:Y:S07]  /*149f0*/  LDSM.16.M88.4 R140, [R230+0x7000] ;  /* 0x00700000e68c783b */ /* 0x000e6e0000000200 */
[C---:B--2---:R-:W-:Y:S08]  /*14a00*/  HMMA.16816.F32 R88, R172.reuse, R144, R88 ;  /* 0x00000090ac58723c */ /* 0x044ff00000001858 */
[C---:B------:R-:W-:Y:S01]  /*14a10*/  HMMA.16816.F32 R84, R172.reuse, R146, R84 ;  /* 0x00000092ac54723c */ /* 0x040fe20000001854 */
[----:B------:R-:W2:Y:S07]  /*14a20*/  LDSM.16.M88.4 R144, [R224+0x800] ;  /* 0x00080000e090783b */ /* 0x000eae0000000200 */
[----:B------:R-:W-:Y:S08]  /*14a30*/  HMMA.16816.F32 R60, R172, R154, R60 ;  /* 0x0000009aac3c723c */ /* 0x000ff0000000183c */
[C---:B------:R-:W-:Y:S08]  /*14a40*/  HMMA.16816.F32 R120, R156.reuse, R148, R120 ;  /* 0x000000949c78723c */ /* 0x040ff00000001878 */
[----:B------:R-:W-:Y:S01]  /*14a50*/  HMMA.16816.F32 R116, R156, R150, R116 ;  /* 0x000000969c74723c */ /* 0x000fe20000001874 */
[----:B------:R-:W1:Y:S07]  /*14a60*/  LDSM.16.M88.4 R148, [R230+0x1000] ;  /* 0x00100000e694783b */ /* 0x000e6e0000000200 */
[C---:B------:R-:W-:Y:S01]  /*14a70*/  HMMA.16816.F32 R64, R172.reuse, R152, R64 ;  /* 0x00000098ac40723c */ /* 0x040fe20000001840 */
[----:B------:R-:W-:Y:S07]  /*14a80*/  LDSM.16.M88.4 R152, [R230+0x5800] ;  /* 0x00580000e698783b */ /* 0x000fee0000000200 */
[C---:B---3--:R-:W-:Y:S08]  /*14a90*/  HMMA.16816.F32 R56, R172.reuse, R136, R56 ;  /* 0x00000088ac38723c */ /* 0x048ff00000001838 */
[----:B------:R-:W-:Y:S01]  /*14aa0*/  HMMA.16816.F32 R52, R172, R138, R52 ;  /* 0x0000008aac34723c */ /* 0x000fe20000001834 */
[----:B------:R-:W3:Y:S07]  /*14ab0*/  LDSM.16.M88.4 R136, [R230+0x3000] ;  /* 0x00300000e688783b */ /* 0x000eee0000000200 */
[----:B------:R-:W-:Y:S08]  /*14ac0*/  HMMA.16816.F32 R48, R156, R168, R48 ;  /* 0x000000a89c30723c */ /* 0x000ff00000001830 */
[----:B----4-:R-:W-:Y:S08]  /*14ad0*/  HMMA.16816.F32 R60, R184, R182, R60 ;  /* 0x000000b6b83c723c */ /* 0x010ff0000000183c */
[----:B------:R-:W-:Y:S01]  /*14ae0*/  HMMA.16816.F32 R44, R156, R170, R44 ;  /* 0x000000aa9c2c723c */ /* 0x000fe2000000182c */
[----:B------:R-:W-:Y:S07]  /*14af0*/  LDSM.16.M88.4 R168, [R164+0x8000] ;  /* 0x00800000a4a8783b */ /* 0x000fee0000000200 */
[C---:B-1----:R-:W-:Y:S08]  /*14b00*/  HMMA.16816.F32 R80, R172.reuse, R140, R80 ;  /* 0x0000008cac50723c */ /* 0x042ff00000001850 */
[----:B------:R-:W-:Y:S01]  /*14b10*/  HMMA.16816.F32 R76, R172, R142, R76 ;  /* 0x0000008eac4c723c */ /* 0x000fe2000000184c */
[----:B------:R-:W1:Y:S01]  /*14b20*/  LDSM.16.M88.4 R140, [R224+0x1000] ;  /* 0x00100000e08c783b */ /* 0x000e620000000200 */
[----:B------:R-:W-:-:S02]  /*14b30*/  FSEL R211, R60, -INF , !P1 ;  /* 0xff8000003cd37808 */ /* 0x000fc40004800000 */
[----:B------:R-:W-:Y:S02]  /*14b40*/  FSEL R207, R62, -INF , !P3 ;  /* 0xff8000003ecf7808 */ /* 0x000fe40005800000 */
[----:B------:R-:W-:Y:S02]  /*14b50*/  FSEL R210, R61, -INF , !P6 ;  /* 0xff8000003dd27808 */ /* 0x000fe40007000000 */
[----:B------:R-:W-:Y:S01]  /*14b60*/  HMMA.16816.F32 R64, R184, R180, R64 ;  /* 0x000000b4b840723c */ /* 0x000fe20000001840 */
[----:B------:R-:W-:Y:S02]  /*14b70*/  FSEL R209, R63, -INF , !P5 ;  /* 0xff8000003fd17808 */ /* 0x000fe40006800000 */
[----:B------:R-:W4:Y:S01]  /*14b80*/  LDSM.16.M88.4 R60, [R224+0x2000] ;  /* 0x00200000e03c783b */ /* 0x000f220000000200 */
[----:B------:R-:W-:-:S04]  /*14b90*/  ISETP.GE.AND P1, PT, R38, R165, PT ;  /* 0x000000a52600720c */ /* 0x000fc80003f26270 */
[----:B--2---:R-:W-:Y:S08]  /*14ba0*/  HMMA.16816.F32 R56, R184, R144, R56 ;  /* 0x00000090b838723c */ /* 0x004ff00000001838 */
[----:B------:R-:W-:Y:S08]  /*14bb0*/  HMMA.16816.F32 R48, R172, R148, R48 ;  /* 0x00000094ac30723c */ /* 0x000ff00000001830 */
[----:B------:R-:W-:Y:S01]  /*14bc0*/  HMMA.16816.F32 R52, R184, R146, R52 ;  /* 0x00000092b834723c */ /* 0x000fe20000001834 */
[----:B------:R-:W-:-:S02]  /*14bd0*/  FSEL R205, R66, -INF , !P0 ;  /* 0xff80000042cd7808 */ /* 0x000fc40004000000 */
[----:B------:R-:W-:Y:S02]  /*14be0*/  FSEL R212, R65, -INF , !P2 ;  /* 0xff80000041d47808 */ /* 0x000fe40005000000 */
[-C--:B------:R-:W-:Y:S02]  /*14bf0*/  ISETP.GE.AND P0, PT, R37, R239.reuse, PT ;  /* 0x000000ef2500720c */ /* 0x080fe40003f06270 */
[----:B------:R-:W-:Y:S01]  /*14c00*/  ISETP.GE.AND P2, PT, R38, R239, PT ;  /* 0x000000ef2600720c */ /* 0x000fe20003f46270 */
[----:B------:R-:W-:Y:S01]  /*14c10*/  HMMA.16816.F32 R44, R172, R150, R44 ;  /* 0x00000096ac2c723c */ /* 0x000fe2000000182c */
[C---:B------:R-:W-:Y:S01]  /*14c20*/  IADD3 R37, R0.reuse, 0x18, RZ ;  /* 0x0000001800257810 */ /* 0x040fe20007ffe0ff */
[----:B------:R-:W-:Y:S01]  /*14c30*/  LDSM.16.M88.4 R148, [R230+0x6000] ;  /* 0x00600000e694783b */ /* 0x000fe20000000200 */
[----:B------:R-:W-:Y:S02]  /*14c40*/  IADD3 R38, R0, 0x19, RZ ;  /* 0x0000001900267810 */ /* 0x000fe40007ffe0ff */
[----:B------:R-:W-:-:S02]  /*14c50*/  FSEL R208, R56, -INF , !P4 ;  /* 0xff80000038d07808 */ /* 0x000fc40006000000 */
[----:B------:R-:W-:Y:S01]  /*14c60*/  FSEL R58, R58, -INF , !P0 ;  /* 0xff8000003a3a7808 */ /* 0x000fe20004000000 */
[C---:B---3--:R-:W-:Y:S01]  /*14c70*/  HMMA.16816.F32 R8, R172.reuse, R136, R8 ;  /* 0x00000088ac08723c */ /* 0x048fe20000001808 */
[C---:B------:R-:W-:Y:S02]  /*14c80*/  ISETP.GE.AND P5, PT, R37.reuse, R165, PT ;  /* 0x000000a52500720c */ /* 0x040fe40003fa6270 */
[----:B------:R-:W-:Y:S02]  /*14c90*/  ISETP.GE.AND P4, PT, R37, R239, PT ;  /* 0x000000ef2500720c */ /* 0x000fe40003f86270 */
[C---:B------:R-:W-:Y:S02]  /*14ca0*/  ISETP.GE.AND P3, PT, R38.reuse, R165, PT ;  /* 0x000000a52600720c */ /* 0x040fe40003f66270 */
[----:B------:R-:W-:Y:S01]  /*14cb0*/  ISETP.GE.AND P0, PT, R38, R239, PT ;  /* 0x000000ef2600720c */ /* 0x000fe20003f06270 */
[----:B------:R-:W-:Y:S01]  /*14cc0*/  HMMA.16816.F32 R4, R172, R138, R4 ;  /* 0x0000008aac04723c */ /* 0x000fe20000001804 */
[----:B------:R-:W2:Y:S01]  /*14cd0*/  LDSM.16.M88.4 R136, [R230+0x7800] ;  /* 0x00780000e688783b */ /* 0x000ea20000000200 */
[----:B------:R-:W-:-:S02]  /*14ce0*/  FSEL R206, R57, -INF , !P1 ;  /* 0xff80000039ce7808 */ /* 0x000fc40004800000 */
[----:B------:R-:W-:Y:S02]  /*14cf0*/  FSEL R204, R52, -INF , !P5 ;  /* 0xff80000034cc7808 */ /* 0x000fe40006800000 */
[----:B------:R-:W-:Y:S02]  /*14d00*/  FSEL R56, R54, -INF , !P4 ;  /* 0xff80000036387808 */ /* 0x000fe40006000000 */
[----:B-1----:R-:W-:Y:S01]  /*14d10*/  HMMA.16816.F32 R48, R184, R140, R48 ;  /* 0x0000008cb830723c */ /* 0x002fe20000001830 */
[----:B------:R-:W-:Y:S02]  /*14d20*/  FSEL R57, R53, -INF , !P3 ;  /* 0xff80000035397808 */ /* 0x000fe40005800000 */
[----:B------:R-:W-:Y:S02]  /*14d30*/  FSEL R203, R55, -INF , !P0 ;  /* 0xff80000037cb7808 */ /* 0x000fe40004000000 */
[----:B------:R-:W1:Y:S01]  /*14d40*/  LDSM.16.M88.4 R52, [R224+0x2800] ;  /* 0x00280000e034783b */ /* 0x000e620000000200 */
[----:B------:R-:W-:-:S02]  /*14d50*/  IADD3 R37, R0, 0x20, RZ ;  /* 0x0000002000257810 */ /* 0x000fc40007ffe0ff */
[----:B------:R-:W-:Y:S01]  /*14d60*/  HMMA.16816.F32 R44, R184, R142, R44 ;  /* 0x0000008eb82c723c */ /* 0x000fe2000000182c */
        /* <DEDUP_REMOVED lines=8> */
[C---:B------:R-:W-:Y:S01]  /*14df0*/  ISETP.GE.AND P3, PT, R37.reuse, R165, PT ;  /* 0x000000a52500720c */ /* 0x040fe20003f66270 */
[C---:B------:R-:W-:Y:S01]  /*14e00*/  HMMA.16816.F32 R32, R184.reuse, R40, R32 ;  /* 0x00000028b820723c */ /* 0x040fe20000001820 */
[----:B------:R-:W-:Y:S02]  /*14e10*/  ISETP.GE.AND P0, PT, R37, R239, PT ;  /* 0x000000ef2500720c */ /* 0x000fe40003f06270 */
[C---:B------:R-:W-:Y:S02]  /*14e20*/  IADD3 R38, R0.reuse, 0x29, RZ ;  /* 0x0000002900267810 */ /* 0x040fe40007ffe0ff */
[----:B------:R-:W-:Y:S02]  /*14e30*/  IADD3 R37, R0, 0x30, RZ ;  /* 0x0000003000257810 */ /* 0x000fe40007ffe0ff */
[----:B------:R-:W-:Y:S01]  /*14e40*/  FSEL R202, R48, -INF , !P1 ;  /* 0xff80000030ca7808 */ /* 0x000fe20004800000 */
[----:B------:R-:W-:Y:S01]  /*14e50*/  HMMA.16816.F32 R28, R184, R42, R28 ;  /* 0x0000002ab81c723c */ /* 0x000fe2000000181c */
[----:B------:R-:W3:Y:S01]  /*14e60*/  LDSM.16.M88.4 R40, [R224+0x3000] ;  /* 0x00300000e028783b */ /* 0x000ee20000000200 */
[----:B------:R-:W-:-:S02]  /*14e70*/  FSEL R200, R50, -INF , !P2 ;  /* 0xff80000032c87808 */ /* 0x000fc40005000000 */
[----:B------:R-:W-:Y:S02]  /*14e80*/  FSEL R49, R49, -INF , !P5 ;  /* 0xff80000031317808 */ /* 0x000fe40006800000 */
[----:B------:R-:W-:Y:S02]  /*14e90*/  FSEL R198, R51, -INF , !P4 ;  /* 0xff80000033c67808 */ /* 0x000fe40006000000 */
[----:B------:R-:W-:Y:S01]  /*14ea0*/  HMMA.16816.F32 R68, R156, R162, R68 ;  /* 0x000000a29c44723c */ /* 0x000fe20000001844 */
[C---:B------:R-:W-:Y:S01]  /*14eb0*/  ISETP.GE.AND P1, PT, R38.reuse, R165, PT ;  /* 0x000000a52600720c */ /* 0x040fe20003f26270 */
[----:B------:R-:W-:Y:S01]  /*14ec0*/  LDSM.16.M88.4 R160, [R230+0x4800] ;  /* 0x00480000e6a0783b */ /* 0x000fe20000000200 */
[----:B------:R-:W-:Y:S02]  /*14ed0*/  ISETP.GE.AND P2, PT, R38, R239, PT ;  /* 0x000000ef2600720c */ /* 0x000fe40003f46270 */
[C---:B------:R-:W-:Y:S02]  /*14ee0*/  ISETP.GE.AND P5, PT, R37.reuse, R165, PT ;  /* 0x000000a52500720c */ /* 0x040fe40003fa6270 */
[----:B------:R-:W-:Y:S01]  /*14ef0*/  ISETP.GE.AND P4, PT, R37, R239, PT ;  /* 0x000000ef2500720c */ /* 0x000fe20003f86270 */
[----:B----4-:R-:W-:Y:S01]  /*14f00*/  HMMA.16816.F32 R24, R184, R60, R24 ;  /* 0x0000003cb818723c */ /* 0x010fe20000001818 */
[----:B------:R-:W-:-:S02]  /*14f10*/  IADD3 R38, R0, 0x31, RZ ;  /* 0x0000003100267810 */ /* 0x000fc40007ffe0ff */
[----:B------:R-:W-:Y:S02]  /*14f20*/  IADD3 R37, R0, 0x38, RZ ;  /* 0x0000003800257810 */ /* 0x000fe40007ffe0ff */
[----:B------:R-:W-:Y:S02]  /*14f30*/  FSEL R48, R44, -INF , !P3 ;  /* 0xff8000002c307808 */ /* 0x000fe40005800000 */
[----:B------:R-:W-:Y:S01]  /*14f40*/  FSEL R199, R46, -INF , !P0 ;  /* 0xff8000002ec77808 */ /* 0x000fe20004000000 */
[----:B------:R-:W-:Y:S01]  /*14f50*/  HMMA.16816.F32 R96, R156, R168, R96 ;  /* 0x000000a89c60723c */ /* 0x000fe20000001860 */
[----:B------:R-:W-:Y:S02]  /*14f60*/  FSEL R201, R45, -INF , !P1 ;  /* 0xff8000002dc97808 */ /* 0x000fe40004800000 */
[C---:B------:R-:W-:Y:S02]  /*14f70*/  ISETP.GE.AND P3, PT, R38.reuse, R165, PT ;  /* 0x000000a52600720c */ /* 0x040fe40003f66270 */
[----:B------:R-:W-:-:S02]  /*14f80*/  ISETP.GE.AND P0, PT, R38, R239, PT ;  /* 0x000000ef2600720c */ /* 0x000fc40003f06270 */
[----:B------:R-:W-:Y:S01]  /*14f90*/  ISETP.GE.AND P1, PT, R37, R165, PT ;  /* 0x000000a52500720c */ /* 0x000fe20003f26270 */
[----:B------:R-:W-:Y:S01]  /*14fa0*/  HMMA.16816.F32 R92, R156, R170, R92 ;  /* 0x000000aa9c5c723c */ /* 0x000fe2000000185c */
[----:B------:R-:W4:Y:S01]  /*14fb0*/  LDSM.16.M88.4 R156, [R230+0x5000] ;  /* 0x00500000e69c783b */ /* 0x000f220000000200 */
[----:B------:R-:W-:Y:S02]  /*14fc0*/  IADD3 R38, R0, 0x39, RZ ;  /* 0x0000003900267810 */ /* 0x000fe40007ffe0ff */
[----:B------:R-:W-:Y:S01]  /*14fd0*/  FSEL R141, R34, -INF , !P4 ;  /* 0xff800000228d7808 */ /* 0x000fe20006000000 */
[----:B------:R-:W3:Y:S01]  /*14fe0*/  LDSM.16.M88.4 R168, [R230+0x4000] ;  /* 0x00400000e6a8783b */ /* 0x000ee20000000200 */
[----:B------:R-:W-:Y:S02]  /*14ff0*/  FSEL R196, R28, -INF , !P1 ;  /* 0xff8000001cc47808 */ /* 0x000fe40004800000 */
[----:B------:R-:W-:Y:S01]  /*15000*/  HMMA.16816.F32 R20, R184, R62, R20 ;  /* 0x0000003eb814723c */ /* 0x000fe20000001814 */
[----:B------:R-:W-:-:S02]  /*15010*/  FSEL R197, R47, -INF , !P2 ;  /* 0xff8000002fc57808 */ /* 0x000fc40005000000 */
[-C--:B------:R-:W-:Y:S02]  /*15020*/  ISETP.GE.AND P4, PT, R38, R239.reuse, PT ;  /* 0x000000ef2600720c */ /* 0x080fe40003f86270 */
[----:B------:R-:W-:Y:S02]  /*15030*/  IADD3 R28, R0, 0x48, RZ ;  /* 0x00000048001c7810 */ /* 0x000fe40007ffe0ff */
[-C--:B------:R-:W-:Y:S01]  /*15040*/  ISETP.GE.AND P2, PT, R37, R239.reuse, PT ;  /* 0x000000ef2500720c */ /* 0x080fe20003f46270 */
[----:B--2---:R-:W-:Y:S01]  /*15050*/  HMMA.16816.F32 R72, R172, R136, R72 ;  /* 0x00000088ac48723c */ /* 0x004fe20000001848 */
[----:B------:R-:W-:Y:S02]  /*15060*/  FSEL R144, R31, -INF , !P4 ;  /* 0xff8000001f907808 */ /* 0x000fe40006000000 */
[----:B------:R-:W-:Y:S02]  /*15070*/  FSEL R143, R30, -INF , !P2 ;  /* 0xff8000001e8f7808 */ /* 0x000fe40005000000 */
[----:B------:R-:W-:-:S02]  /*15080*/  ISETP.GE.AND P4, PT, R28, R239, PT ;  /* 0x000000ef1c00720c */ /* 0x000fc40003f86270 */
[----:B------:R-:W-:Y:S01]  /*15090*/  FSEL R136, R32, -INF , !P5 ;  /* 0xff80000020887808 */ /* 0x000fe20006800000 */
[----:B------:R-:W-:Y:S01]  /*150a0*/  HMMA.16816.F32 R68, R172, R138, R68 ;  /* 0x0000008aac44723c */ /* 0x000fe20000001844 */
[----:B------:R-:W-:Y:S02]  /*150b0*/  ISETP.GE.AND P5, PT, R38, R165, PT ;  /* 0x000000a52600720c */ /* 0x000fe40003fa6270 */
[C---:B------:R-:W-:Y:S02]  /*150c0*/  IADD3 R32, R0.reuse, 0x40, RZ ;  /* 0x0000004000207810 */ /* 0x040fe40007ffe0ff */
[----:B------:R-:W-:Y:S02]  /*150d0*/  FSEL R140, R29, -INF , !P5 ;  /* 0xff8000001d8c7808 */ /* 0x000fe40006800000 */
[----:B------:R-:W-:Y:S01]  /*150e0*/  FSEL R139, R33, -INF , !P3 ;  /* 0xff800000218b7808 */ /* 0x000fe20005800000 */
[----:B-1----:R-:W-:Y:S01]  /*150f0*/  HMMA.16816.F32 R16, R184, R52, R16 ;  /* 0x00000034b810723c */ /* 0x002fe20000001810 */
[----:B------:R-:W-:-:S02]  /*15100*/  IADD3 R33, R0, 0x41, RZ ;  /* 0x0000004100217810 */ /* 0x000fc40007ffe0ff */
[-C--:B------:R-:W-:Y:S02]  /*15110*/  ISETP.GE.AND P5, PT, R28, R165.reuse, PT ;  /* 0x000000a51c00720c */ /* 0x080fe40003fa6270 */
[-C--:B------:R-:W-:Y:S01]  /*15120*/  ISETP.GE.AND P3, PT, R32, R165.reuse, PT ;  /* 0x000000a52000720c */ /* 0x080fe20003f66270 */
[----:B------:R-:W1:Y:S01]  /*15130*/  LDSM.16.M88.4 R28, [R224+0x3800] ;  /* 0x00380000e01c783b */ /* 0x000e620000000200 */
[----:B------:R-:W-:Y:S01]  /*15140*/  ISETP.GE.AND P1, PT, R33, R165, PT ;  /* 0x000000a52100720c */ /* 0x000fe20003f26270 */
[----:B------:R-:W-:Y:S01]  /*15150*/  HMMA.16816.F32 R12, R184, R54, R12 ;  /* 0x00000036b80c723c */ /* 0x000fe2000000180c */
[----:B------:R-:W-:Y:S02]  /*15160*/  FSEL R142, R35, -INF , !P0 ;  /* 0xff800000238e7808 */ /* 0x000fe40004000000 */
[----:B------:R-:W-:Y:S02]  /*15170*/  ISETP.GE.AND P2, PT, R33, R239, PT ;  /* 0x000000ef2100720c */ /* 0x000fe40003f46270 */
[----:B------:R-:W-:-:S02]  /*15180*/  FSEL R146, R24, -INF , !P3 ;  /* 0xff80000018927808 */ /* 0x000fc40005800000 */
[----:B------:R-:W-:Y:S01]  /*15190*/  FSEL R145, R25, -INF , !P1 ;  /* 0xff80000019917808 */ /* 0x000fe20004800000 */
[C---:B------:R-:W-:Y:S01]  /*151a0*/  HMMA.16816.F32 R92, R172.reuse, R150, R92 ;  /* 0x00000096ac5c723c */ /* 0x040fe2000000185c */
[----:B------:R-:W-:Y:S02]  /*151b0*/  ISETP.GE.AND P0, PT, R32, R239, PT ;  /* 0x000000ef2000720c */ /* 0x000fe40003f06270 */
[C---:B------:R-:W-:Y:S02]  /*151c0*/  IADD3 R24, R0.reuse, 0x50, RZ ;  /* 0x0000005000187810 */ /* 0x040fe40007ffe0ff */
[----:B------:R-:W-:Y:S02]  /*151d0*/  IADD3 R25, R0, 0x51, RZ ;  /* 0x0000005100197810 */ /* 0x000fe40007ffe0ff */
[----:B------:R-:W-:Y:S01]  /*151e0*/  FSEL R150, R27, -INF , !P2 ;  /* 0xff8000001b967808 */ /* 0x000fe20005000000 */
[----:B------:R-:W-:Y:S01]  /*151f0*/  HMMA.16816.F32 R96, R172, R148, R96 ;  /* 0x00000094ac60723c */ /* 0x000fe20000001860 */
[----:B------:R-:W-:-:S02]  /*15200*/  FSEL R147, R20, -INF , !P5 ;  /* 0xff80000014937808 */ /* 0x000fc40006800000 */
[----:B------:R-:W-:Y:S02]  /*15210*/  FSEL R151, R22, -INF , !P4 ;  /* 0xff80000016977808 */ /* 0x000fe40006000000 */
[----:B------:R-:W-:Y:S02]  /*15220*/  ISETP.GE.AND P1, PT, R24, R165, PT ;  /* 0x000000a51800720c */ /* 0x000fe40003f26270 */
[----:B------:R-:W-:Y:S01]  /*15230*/  FSEL R149, R26, -INF , !P0 ;  /* 0xff8000001a957808 */ /* 0x000fe20004000000 */
[----:B------:R-:W-:Y:S01]  /*15240*/  HMMA.16816.F32 R176, R172, R188, R176 ;  /* 0x000000bcacb0723c */ /* 0x000fe200000018b0 */
[----:B------:R-:W-:Y:S02]  /*15250*/  ISETP.GE.AND P2, PT, R24, R239, PT ;  /* 0x000000ef1800720c */ /* 0x000fe40003f46270 */
[C---:B------:R-:W-:Y:S02]  /*15260*/  ISETP.GE.AND P5, PT, R25.reuse, R165, PT ;  /* 0x000000a51900720c */ /* 0x040fe40003fa6270 */
[----:B------:R-:W-:-:S02]  /*15270*/  ISETP.GE.AND P4, PT, R25, R239, PT ;  /* 0x000000ef1900720c */ /* 0x000fc40003f86270 */
[C---:B------:R-:W-:Y:S01]  /*15280*/  IADD3 R32, R0.reuse, 0x49, RZ ;  /* 0x0000004900207810 */ /* 0x040fe20007ffe0ff */
[----:B---3--:R-:W-:Y:S01]  /*15290*/  HMMA.16816.F32 R24, R184, R40, R8 ;  /* 0x00000028b818723c */ /* 0x008fe20000001808 */
[----:B------:R-:W2:Y:S01]  /*152a0*/  LDSM.16.M88.4 R8, [R224+0x4000] ;  /* 0x00400000e008783b */ /* 0x000ea20000000200 */
[----:B------:R-:W-:Y:S02]  /*152b0*/  IADD3 R20, R0, 0x58, RZ ;  /* 0x0000005800147810 */ /* 0x000fe40007ffe0ff */
[C---:B------:R-:W-:Y:S02]  /*152c0*/  ISETP.GE.AND P3, PT, R32.reuse, R165, PT ;  /* 0x000000a52000720c */ /* 0x040fe40003f66270 */
[----:B------:R-:W-:Y:S02]  /*152d0*/  ISETP.GE.AND P0, PT, R32, R239, PT ;  /* 0x000000ef2000720c */ /* 0x000fe40003f06270 */
[----:B------:R-:W-:Y:S01]  /*152e0*/  FSEL R148, R21, -INF , !P3 ;  /* 0xff80000015947808 */ /* 0x000fe20005800000 */
[----:B----4-:R-:W-:Y:S01]  /*152f0*/  HMMA.16816.F32 R112, R172, R156, R112 ;  /* 0x0000009cac70723c */ /* 0x010fe20000001870 */
[----:B------:R-:W-:-:S02]  /*15300*/  ISETP.GE.AND P3, PT, R20, R165, PT ;  /* 0x000000a51400720c */ /* 0x000fc40003f66270 */
[----:B------:R-:W-:-:S04]  /*15310*/  IADD3 R21, R0, 0x59, RZ ;  /* 0x0000005900157810 */ /* 0x000fc80007ffe0ff */
[----:B------:R-:W-:Y:S01]  /*15320*/  FSEL R156, R16, -INF , !P1 ;  /* 0xff800000109c7808 */ /* 0x000fe20004800000 */
[----:B------:R-:W-:Y:S01]  /*15330*/  HMMA.16816.F32 R108, R172, R158, R108 ;  /* 0x0000009eac6c723c */ /* 0x000fe2000000186c */
[----:B------:R-:W-:Y:S02]  /*15340*/  FSEL R157, R12, -INF , !P3 ;  /* 0xff8000000c9d7808 */ /* 0x000fe40005800000 */
[C---:B------:R-:W-:Y:S02]  /*15350*/  ISETP.GE.AND P1, PT, R21.reuse, R165, PT ;  /* 0x000000a51500720c */ /* 0x040fe40003f26270 */
[----:B------:R-:W-:Y:S02]  /*15360*/  IADD3 R12, R0, 0x68, RZ ;  /* 0x00000068000c7810 */ /* 0x000fe40007ffe0ff */
[----:B------:R-:W-:Y:S01]  /*15370*/  FSEL R159, R18, -INF , !P2 ;  /* 0xff800000129f7808 */ /* 0x000fe20005000000 */
[----:B------:R-:W-:Y:S01]  /*15380*/  HMMA.16816.F32 R4, R184, R42, R4 ;  /* 0x0000002ab804723c */ /* 0x000fe20000001804 */
[----:B------:R-:W-:-:S02]  /*15390*/  ISETP.GE.AND P2, PT, R21, R239, PT ;  /* 0x000000ef1500720c */ /* 0x000fc40003f46270 */
[----:B------:R-:W-:Y:S02]  /*153a0*/  FSEL R158, R13, -INF , !P1 ;  /* 0xff8000000d9e7808 */ /* 0x000fe40004800000 */
[----:B------:R-:W-:Y:S02]  /*153b0*/  ISETP.GE.AND P1, PT, R12, R165, PT ;  /* 0x000000a50c00720c */ /* 0x000fe40003f26270 */
[C---:B------:R-:W-:Y:S01]  /*153c0*/  IADD3 R16, R0.reuse, 0x60, RZ ;  /* 0x0000006000107810 */ /* 0x040fe20007ffe0ff */
[----:B------:R-:W-:Y:S01]  /*153d0*/  HMMA.16816.F32 R104, R172, R152, R104 ;  /* 0x00000098ac68723c */ /* 0x000fe20000001868 */
[----:B------:R-:W-:-:S06]  /*153e0*/  IADD3 R21, R0, 0x71, RZ ;  /* 0x0000007100157810 */ /* 0x000fcc0007ffe0ff */
[----:B------:R-:W-:Y:S01]  /*153f0*/  FSEL R152, R23, -INF , !P0 ;  /* 0xff80000017987808 */ /* 0x000fe20004000000 */
[----:B------:R-:W-:Y:S01]  /*15400*/  HMMA.16816.F32 R132, R172, R190, R132 ;  /* 0x000000beac84723c */ /* 0x000fe20000001884 */
[----:B------:R-:W-:Y:S02]  /*15410*/  ISETP.GE.AND P0, PT, R20, R239, PT ;  /* 0x000000ef1400720c */ /* 0x000fe40003f06270 */
[----:B------:R-:W-:-:S05]  /*15420*/  IADD3 R20, R0, 0x69, RZ ;  /* 0x0000006900147810 */ /* 0x000fca0007ffe0ff */
[C---:B------:R-:W-:Y:S07]  /*15430*/  HMMA.16816.F32 R128, R172.reuse, R168, R128 ;  /* 0x000000a8ac80723c */ /* 0x040fee0000001880 */
[----:B------:R-:W-:Y:S01]  /*15440*/  FSEL R169, R15, -INF , !P2 ;  /* 0xff8000000fa97808 */ /* 0x000fe20005000000 */
[----:B------:R-:W-:Y:S01]  /*15450*/  HMMA.16816.F32 R100, R172, R154, R100 ;  /* 0x0000009aac64723c */ /* 0x000fe20000001864 */
[----:B------:R-:W-:Y:S02]  /*15460*/  FSEL R168, R14, -INF , !P0 ;  /* 0xff8000000ea87808 */ /* 0x000fe40004000000 */
[----:B------:R-:W-:-:S02]  /*15470*/  ISETP.GE.AND P2, PT, R12, R239, PT ;  /* 0x000000ef0c00720c */ /* 0x000fc40003f46270 */
[----:B------:R-:W3:Y:S02]  /*15480*/  LDSM.16.M88.4 R12, [R224+0x4800] ;  /* 0x00480000e00c783b */ /* 0x000ee40000000200 */
[----:B------:R-:W-:Y:S01]  /*15490*/  FSEL R155, R17, -INF , !P5 ;  /* 0xff800000119b7808 */ /* 0x000fe20006800000 */
[C---:B------:R-:W-:Y:S01]  /*154a0*/  HMMA.16816.F32 R120, R172.reuse, R160, R120 ;  /* 0x000000a0ac78723c */ /* 0x040fe20000001878 */
[----:B------:R-:W-:Y:S02]  /*154b0*/  IADD3 R17, R0, 0x61, RZ ;  /* 0x0000006100117810 */ /* 0x000fe40007ffe0ff */
[CC--:B------:R-:W-:Y:S02]  /*154c0*/  ISETP.GE.AND P5, PT, R16.reuse, R165.reuse, PT ;  /* 0x000000a51000720c */ /* 0x0c0fe40003fa6270 */
[----:B------:R-:W-:Y:S02]  /*154d0*/  ISETP.GE.AND P3, PT, R17, R165, PT ;  /* 0x000000a51100720c */ /* 0x000fe40003f66270 */
[----:B------:R-:W-:Y:S01]  /*154e0*/  FSEL R160, R19, -INF , !P4 ;  /* 0xff80000013a07808 */ /* 0x000fe20006000000 */
[----:B------:R-:W-:Y:S01]  /*154f0*/  HMMA.16816.F32 R124, R172, R170, R124 ;  /* 0x000000aaac7c723c */ /* 0x000fe2000000187c */
[----:B------:R-:W-:-:S02]  /*15500*/  ISETP.GE.AND P4, PT, R16, R239, PT ;  /* 0x000000ef1000720c */ /* 0x000fc40003f86270 */
[-C--:B------:R-:W-:Y:S02]  /*15510*/  ISETP.GE.AND P0, PT, R17, R239.reuse, PT ;  /* 0x000000ef1100720c */ /* 0x080fe40003f06270 */
[----:B------:R-:W-:Y:S02]  /*15520*/  FSEL R183, R6, -INF , !P2 ;  /* 0xff80000006b77808 */ /* 0x000fe40005000000 */
[-C--:B------:R-:W-:Y:S01]  /*15530*/  ISETP.GE.AND P2, PT, R21, R239.reuse, PT ;  /* 0x000000ef1500720c */ /* 0x080fe20003f46270 */
[----:B-1----:R-:W-:Y:S07]  /*15540*/  HMMA.16816.F32 R16, R184, R28, R176 ;  /* 0x0000001cb810723c */ /* 0x002fee00000018b0 */
[----:B------:R-:W-:Y:S01]  /*15550*/  FSEL R178, R26, -INF , !P4 ;  /* 0xff8000001ab27808 */ /* 0x000fe20006000000 */
[----:B------:R-:W-:Y:S01]  /*15560*/  HMMA.16816.F32 R116, R172, R162, R116 ;  /* 0x000000a2ac74723c */ /* 0x000fe20000001874 */
[----:B------:R-:W-:-:S02]  /*15570*/  ISETP.GE.AND P4, PT, R20, R239, PT ;  /* 0x000000ef1400720c */ /* 0x000fc40003f86270 */
[----:B------:R-:W-:Y:S02]  /*15580*/  FSEL R179, R27, -INF , !P0 ;  /* 0xff8000001bb37808 */ /* 0x000fe40004000000 */
[----:B------:R-:W-:Y:S02]  /*15590*/  FSEL R195, R7, -INF , !P4 ;  /* 0xff80000007c37808 */ /* 0x000fe40006000000 */
[----:B------:R-:W-:Y:S01]  /*155a0*/  FSEL R174, R24, -INF , !P5 ;  /* 0xff80000018ae7808 */ /* 0x000fe20006800000 */
[----:B------:R-:W-:Y:S01]  /*155b0*/  HMMA.16816.F32 R132, R184, R30, R132 ;  /* 0x0000001eb884723c */ /* 0x000fe20000001884 */
[----:B------:R-:W-:Y:S02]  /*155c0*/  FSEL R175, R4, -INF , !P1 ;  /* 0xff80000004af7808 */ /* 0x000fe40004800000 */
[----:B------:R-:W-:Y:S02]  /*155d0*/  ISETP.GE.AND P5, PT, R20, R165, PT ;  /* 0x000000a51400720c */ /* 0x000fe40003fa6270 */
[----:B------:R-:W-:-:S02]  /*155e0*/  IADD3 R4, R0, 0x78, RZ ;  /* 0x0000007800047810 */ /* 0x000fc40007ffe0ff */
[----:B------:R-:W-:Y:S01]  /*155f0*/  FSEL R176, R5, -INF , !P5 ;  /* 0xff80000005b07808 */ /* 0x000fe20006800000 */
[C---:B--2---:R-:W-:Y:S01]  /*15600*/  HMMA.16816.F32 R128, R184.reuse, R8, R128 ;  /* 0x00000008b880723c */ /* 0x044fe20000001880 */
[C---:B------:R-:W-:Y:S02]  /*15610*/  ISETP.GE.AND P5, PT, R4.reuse, R165, PT ;  /* 0x000000a50400720c */ /* 0x040fe40003fa6270 */
[----:B------:R-:W-:Y:S02]  /*15620*/  ISETP.GE.AND P4, PT, R4, R239, PT ;  /* 0x000000ef0400720c */ /* 0x000fe40003f86270 */
[----:B------:R-:W1:Y:S01]  /*15630*/  LDSM.16.M88.4 R4, [R224+0x5000] ;  /* 0x00500000e004783b */ /* 0x000e620000000200 */
[----:B------:R-:W-:Y:S02]  /*15640*/  IADD3 R20, R0, 0x70, RZ ;  /* 0x0000007000147810 */ /* 0x000fe40007ffe0ff */
[----:B------:R-:W-:Y:S01]  /*15650*/  FSEL R173, R25, -INF , !P3 ;  /* 0xff80000019ad7808 */ /* 0x000fe20005800000 */
[----:B------:R-:W-:Y:S01]  /*15660*/  HMMA.16816.F32 R124, R184, R10, R124 ;  /* 0x0000000ab87c723c */ /* 0x000fe2000000187c */
[----:B------:R-:W-:-:S02]  /*15670*/  ISETP.GE.AND P3, PT, R20, R165, PT ;  /* 0x000000a51400720c */ /* 0x000fc40003f66270 */
[----:B------:R-:W-:Y:S02]  /*15680*/  ISETP.GE.AND P0, PT, R20, R239, PT ;  /* 0x000000ef1400720c */ /* 0x000fe40003f06270 */
[----:B------:R-:W-:Y:S02]  /*15690*/  IADD3 R8, R0, 0x79, RZ ;  /* 0x0000007900087810 */ /* 0x000fe40007ffe0ff */
[----:B------:R-:W-:Y:S01]  /*156a0*/  FSEL R194, R16, -INF , !P3 ;  /* 0xff80000010c27808 */ /* 0x000fe20005800000 */
[----:B---3--:R-:W-:Y:S01]  /*156b0*/  HMMA.16816.F32 R120, R184, R12, R120 ;  /* 0x0000000cb878723c */ /* 0x008fe20000001878 */
[----:B------:R-:W-:Y:S02]  /*156c0*/  FSEL R188, R18, -INF , !P0 ;  /* 0xff80000012bc7808 */ /* 0x000fe40004000000 */
[-C--:B------:R-:W-:Y:S02]  /*156d0*/  ISETP.GE.AND P1, PT, R21, R165.reuse, PT ;  /* 0x000000a51500720c */ /* 0x080fe40003f26270 */
[----:B------:R-:W-:-:S02]  /*156e0*/  ISETP.GE.AND P3, PT, R8, R165, PT ;  /* 0x000000a50800720c */ /* 0x000fc40003f66270 */
[----:B------:R-:W-:Y:S01]  /*156f0*/  ISETP.GE.AND P0, PT, R8, R239, PT ;  /* 0x000000ef0800720c */ /* 0x000fe20003f06270 */
[----:B------:R-:W-:Y:S01]  /*15700*/  HMMA.16816.F32 R116, R184, R14, R116 ;  /* 0x0000000eb874723c */ /* 0x000fe20000001874 */
[----:B------:R-:W-:Y:S02]  /*15710*/  IADD3 R8, R0, 0x80, RZ ;  /* 0x0000008000087810 */ /* 0x000fe40007ffe0ff */
[----:B------:R-:W-:Y:S02]  /*15720*/  FSEL R191, R17, -INF , !P1 ;  /* 0xff80000011bf7808 */ /* 0x000fe40004800000 */
[----:B------:R-:W-:Y:S02]  /*15730*/  FSEL R182, R19, -INF , !P2 ;  /* 0xff80000013b67808 */ /* 0x000fe40005000000 */
[C---:B------:R-:W-:Y:S02]  /*15740*/  ISETP.GE.AND P1, PT, R8.reuse, R165, PT ;  /* 0x000000a50800720c */ /* 0x040fe40003f26270 */
[----:B------:R-:W-:-:S02]  /*15750*/  ISETP.GE.AND P2, PT, R8, R239, PT ;  /* 0x000000ef0800720c */ /* 0x000fc40003f46270 */
[C---:B------:R-:W-:Y:S02]  /*15760*/  IADD3 R9, R0.reuse, 0x81, RZ ;  /* 0x0000008100097810 */ /* 0x040fe40007ffe0ff */
        /* <DEDUP_REMOVED lines=13> */
[C---:B------:R-:W-:Y:S01]  /*15840*/  ISETP.GE.AND P1, PT, R12.reuse, R165, PT ;  /* 0x000000a50c00720c */ /* 0x040fe20003f26270 */
[----:B------:R-:W1:Y:S01]  /*15850*/  LDSM.16.M88.4 R8, [R224+0x5800] ;  /* 0x00580000e008783b */ /* 0x000e620000000200 */
[----:B------:R-:W-:Y:S02]  /*15860*/  ISETP.GE.AND P2, PT, R12, R239, PT ;  /* 0x000000ef0c00720c */ /* 0x000fe40003f46270 */
[----:B------:R-:W-:Y:S02]  /*15870*/  IADD3 R12, R0, 0x90, RZ ;  /* 0x00000090000c7810 */ /* 0x000fe40007ffe0ff */
[----:B------:R-:W-:Y:S02]  /*15880*/  FSEL R172, R129, -INF , !P5 ;  /* 0xff80000081ac7808 */ /* 0x000fe40006800000 */
[----:B------:R-:W-:-:S02]  /*15890*/  FSEL R162, R131, -INF , !P4 ;  /* 0xff80000083a27808 */ /* 0x000fc40006000000 */
        /* <DEDUP_REMOVED lines=12> */
[----:B------:R-:W2:Y:S01]  /*15960*/  LDSM.16.M88.4 R12, [R224+0x6000] ;  /* 0x00600000e00c783b */ /* 0x000ea20000000200 */
[----:B------:R-:W-:Y:S02]  /*15970*/  IADD3 R4, R0, 0x99, RZ ;  /* 0x0000009900047810 */ /* 0x000fe40007ffe0ff */
[----:B------:R-:W-:Y:S02]  /*15980*/  FSEL R153, R120, -INF , !P5 ;  /* 0xff80000078997808 */ /* 0x000fe40006800000 */
[----:B------:R-:W-:Y:S02]  /*15990*/  FSEL R39, R122, -INF , !P4 ;  /* 0xff8000007a277808 */ /* 0x000fe40006000000 */
[C---:B------:R-:W-:Y:S01]  /*159a0*/  ISETP.GE.AND P5, PT, R4.reuse, R165, PT ;  /* 0x000000a50400720c */ /* 0x040fe20003fa6270 */
[----:B-1----:R-:W-:Y:S01]  /*159b0*/  HMMA.16816.F32 R104, R184, R8, R104 ;  /* 0x00000008b868723c */ /* 0x002fe20000001868 */
[----:B------:R-:W-:Y:S02]  /*159c0*/  ISETP.GE.AND P4, PT, R4, R239, PT ;  /* 0x000000ef0400720c */ /* 0x000fe40003f86270 */
[----:B------:R-:W-:-:S02]  /*159d0*/  IADD3 R16, R0, 0xa0, RZ ;  /* 0x000000a000107810 */ /* 0x000fc40007ffe0ff */
[----:B------:R-:W-:Y:S02]  /*159e0*/  FSEL R138, R121, -INF , !P3 ;  /* 0xff800000798a7808 */ /* 0x000fe40005800000 */
[----:B------:R-:W-:Y:S01]  /*159f0*/  FSEL R38, R123, -INF , !P0 ;  /* 0xff8000007b267808 */ /* 0x000fe20004000000 */
[----:B------:R-:W-:Y:S01]  /*15a00*/  HMMA.16816.F32 R4, R184, R6, R108 ;  /* 0x00000006b804723c */ /* 0x000fe2000000186c */
        /* <DEDUP_REMOVED lines=12> */
[----:B------:R-:W1:Y:S01]  /*15ad0*/  LDSM.16.M88.4 R16, [R224+0x6800] ;  /* 0x00680000e010783b */ /* 0x000e620000000200 */
[----:B------:R-:W-:Y:S02]  /*15ae0*/  IADD3 R8, R0, 0xa9, RZ ;  /* 0x000000a900087810 */ /* 0x000fe40007ffe0ff */
[----:B------:R-:W-:Y:S02]  /*15af0*/  FSEL R63, R112, -INF , !P3 ;  /* 0xff800000703f7808 */ /* 0x000fe40005800000 */
[----:B------:R-:W-:Y:S02]  /*15b00*/  FSEL R60, R114, -INF , !P0 ;  /* 0xff800000723c7808 */ /* 0x000fe40004000000 */
[----:B------:R-:W-:-:S02]  /*15b10*/  ISETP.GE.AND P3, PT, R8, R165, PT ;  /* 0x000000a50800720c */ /* 0x000fc40003f66270 */
[----:B------:R-:W-:Y:S02]  /*15b20*/  ISETP.GE.AND P0, PT, R8, R239, PT ;  /* 0x000000ef0800720c */ /* 0x000fe40003f06270 */
[C---:B------:R-:W-:Y:S01]  /*15b30*/  IADD3 R20, R0.reuse, 0xb0, RZ ;  /* 0x000000b000147810 */ /* 0x040fe20007ffe0ff */
[----:B------:R-:W-:Y:S01]  /*15b40*/  HMMA.16816.F32 R8, R184, R10, R100 ;  /* 0x0000000ab808723c */ /* 0x000fe20000001864 */
[----:B------:R-:W-:Y:S02]  /*15b50*/  IADD3 R21, R0, 0xb1, RZ ;  /* 0x000000b100157810 */ /* 0x000fe40007ffe0ff */
[----:B------:R-:W-:Y:S02]  /*15b60*/  FSEL R62, R113, -INF , !P1 ;  /* 0xff800000713e7808 */ /* 0x000fe40004800000 */
[----:B------:R-:W-:Y:S02]  /*15b70*/  FSEL R66, R115, -INF , !P2 ;  /* 0xff80000073427808 */ /* 0x000fe40005000000 */
[----:B------:R-:W-:-:S02]  /*15b80*/  FSEL R101, R4, -INF , !P5 ;  /* 0xff80000004657808 */ /* 0x000fc40006800000 */
[----:B------:R-:W-:Y:S02]  /*15b90*/  IADD3 R4, R0, 0xb8, RZ ;  /* 0x000000b800047810 */ /* 0x000fe40007ffe0ff */
[----:B------:R-:W-:Y:S02]  /*15ba0*/  FSEL R65, R6, -INF , !P4 ;  /* 0xff80000006417808 */ /* 0x000fe40006000000 */
[C---:B------:R-:W-:Y:S02]  /*15bb0*/  ISETP.GE.AND P1, PT, R20.reuse, R165, PT ;  /* 0x000000a51400720c */ /* 0x040fe40003f26270 */
[----:B------:R-:W-:Y:S02]  /*15bc0*/  ISETP.GE.AND P2, PT, R20, R239, PT ;  /* 0x000000ef1400720c */ /* 0x000fe40003f46270 */
[C---:B------:R-:W-:Y:S02]  /*15bd0*/  ISETP.GE.AND P5, PT, R21.reuse, R165, PT ;  /* 0x000000a51500720c */ /* 0x040fe40003fa6270 */
[----:B------:R-:W-:-:S02]  /*15be0*/  ISETP.GE.AND P4, PT, R21, R239, PT ;  /* 0x000000ef1500720c */ /* 0x000fc40003f86270 */
[----:B--2---:R-:W-:Y:S01]  /*15bf0*/  HMMA.16816.F32 R20, R184, R12, R96 ;  /* 0x0000000cb814723c */ /* 0x004fe20000001860 */
[----:B------:R-:W-:Y:S02]  /*15c00*/  FSEL R100, R5, -INF , !P3 ;  /* 0xff80000005647808 */ /* 0x000fe40005800000 */
[----:B------:R-:W-:Y:S02]  /*15c10*/  ISETP.GE.AND P3, PT, R4, R165, PT ;  /* 0x000000a50400720c */ /* 0x000fe40003f66270 */
[----:B------:R-:W-:Y:S02]  /*15c20*/  IADD3 R24, R0, 0xc0, RZ ;  /* 0x000000c000187810 */ /* 0x000fe40007ffe0ff */
[----:B------:R-:W-:Y:S02]  /*15c30*/  FSEL R97, R7, -INF , !P0 ;  /* 0xff80000007617808 */ /* 0x000fe40004000000 */
[----:B------:R-:W-:Y:S02]  /*15c40*/  ISETP.GE.AND P0, PT, R4, R239, PT ;  /* 0x000000ef0400720c */ /* 0x000fe40003f06270 */
[----:B------:R-:W2:Y:S01]  /*15c50*/  LDSM.16.M88.4 R4, [R224+0x7000] ;  /* 0x00700000e004783b */ /* 0x000ea20000000200 */
[----:B------:R-:W-:-:S02]  /*15c60*/  IADD3 R12, R0, 0xb9, RZ ;  /* 0x000000b9000c7810 */ /* 0x000fc40007ffe0ff */
[----:B------:R-:W-:Y:S02]  /*15c70*/  FSEL R99, R104, -INF , !P1 ;  /* 0xff80000068637808 */ /* 0x000fe40004800000 */
[----:B------:R-:W-:Y:S02]  /*15c80*/  FSEL R96, R106, -INF , !P2 ;  /* 0xff8000006a607808 */ /* 0x000fe40005000000 */
[C---:B------:R-:W-:Y:S02]  /*15c90*/  ISETP.GE.AND P1, PT, R12.reuse, R165, PT ;  /* 0x000000a50c00720c */ /* 0x040fe40003f26270 */
[----:B------:R-:W-:Y:S02]  /*15ca0*/  ISETP.GE.AND P2, PT, R12, R239, PT ;  /* 0x000000ef0c00720c */ /* 0x000fe40003f46270 */
[----:B------:R-:W-:Y:S01]  /*15cb0*/  HMMA.16816.F32 R12, R184, R14, R92 ;  /* 0x0000000eb80c723c */ /* 0x000fe2000000185c */
[----:B------:R-:W-:Y:S02]  /*15cc0*/  IADD3 R25, R0, 0xc1, RZ ;  /* 0x000000c100197810 */ /* 0x000fe40007ffe0ff */
[----:B------:R-:W-:-:S02]  /*15cd0*/  FSEL R98, R105, -INF , !P5 ;  /* 0xff80000069627808 */ /* 0x000fc40006800000 */
[----:B------:R-:W-:Y:S02]  /*15ce0*/  ISETP.GE.AND P5, PT, R24, R165, PT ;  /* 0x000000a51800720c */ /* 0x000fe40003fa6270 */
[----:B------:R-:W-:Y:S02]  /*15cf0*/  FSEL R93, R107, -INF , !P4 ;  /* 0xff8000006b5d7808 */ /* 0x000fe40006000000 */
[----:B------:R-:W-:Y:S02]  /*15d00*/  FSEL R95, R8, -INF , !P3 ;  /* 0xff800000085f7808 */ /* 0x000fe40005800000 */
[----:B------:R-:W-:Y:S02]  /*15d10*/  FSEL R94, R9, -INF , !P1 ;  /* 0xff800000095e7808 */ /* 0x000fe40004800000 */
[----:B------:R-:W-:Y:S02]  /*15d20*/  ISETP.GE.AND P4, PT, R24, R239, PT ;  /* 0x000000ef1800720c */ /* 0x000fe40003f86270 */
[----:B------:R-:W-:-:S02]  /*15d30*/  IADD3 R8, R0, 0xc8, RZ ;  /* 0x000000c800087810 */ /* 0x000fc40007ffe0ff */
[----:B------:R-:W-:Y:S02]  /*15d40*/  IADD3 R9, R0, 0xc9, RZ ;  /* 0x000000c900097810 */ /* 0x000fe40007ffe0ff */
[----:B------:R-:W-:Y:S02]  /*15d50*/  FSEL R92, R10, -INF , !P0 ;  /* 0xff8000000a5c7808 */ /* 0x000fe40004000000 */
[C---:B------:R-:W-:Y:S02]  /*15d60*/  ISETP.GE.AND P3, PT, R25.reuse, R165, PT ;  /* 0x000000a51900720c */ /* 0x040fe40003f66270 */
[----:B------:R-:W-:Y:S02]  /*15d70*/  ISETP.GE.AND P0, PT, R25, R239, PT ;  /* 0x000000ef1900720c */ /* 0x000fe40003f06270 */
[----:B-1----:R-:W-:Y:S01]  /*15d80*/  HMMA.16816.F32 R24, R184, R16, R88 ;  /* 0x00000010b818723c */ /* 0x002fe20000001858 */
[----:B------:R-:W-:-:S06]  /*15d90*/  ISETP.GE.AND P1, PT, R8, R165, PT ;  /* 0x000000a50800720c */ /* 0x000fcc0003f26270 */
[----:B------:R-:W-:Y:S01]  /*15da0*/  FSEL R89, R11, -INF , !P2 ;  /* 0xff8000000b597808 */ /* 0x000fe20005000000 */
[----:B------:R-:W-:Y:S01]  /*15db0*/  HMMA.16816.F32 R16, R184, R18, R84 ;  /* 0x00000012b810723c */ /* 0x000fe20000001854 */
[----:B------:R-:W-:Y:S02]  /*15dc0*/  FSEL R91, R20, -INF , !P5 ;  /* 0xff800000145b7808 */ /* 0x000fe40006800000 */
[----:B------:R-:W-:Y:S02]  /*15dd0*/  FSEL R88, R22, -INF , !P4 ;  /* 0xff80000016587808 */ /* 0x000fe40006000000 */
[----:B------:R-:W-:Y:S02]  /*15de0*/  ISETP.GE.AND P2, PT, R8, R239, PT ;  /* 0x000000ef0800720c */ /* 0x000fe40003f46270 */
[C---:B------:R-:W-:Y:S02]  /*15df0*/  ISETP.GE.AND P5, PT, R9.reuse, R165, PT ;  /* 0x000000a50900720c */ /* 0x040fe40003fa6270 */
[----:B------:R-:W-:-:S02]  /*15e00*/  ISETP.GE.AND P4, PT, R9, R239, PT ;  /* 0x000000ef0900720c */ /* 0x000fc40003f86270 */
[----:B------:R-:W1:Y:S01]  /*15e10*/  LDSM.16.M88.4 R8, [R224+0x7800] ;  /* 0x00780000e008783b */ /* 0x000e620000000200 */
[----:B------:R-:W-:Y:S01]  /*15e20*/  FSEL R90, R21, -INF , !P3 ;  /* 0xff800000155a7808 */ /* 0x000fe20005800000 */
[----:B------:R-:W-:-:S04]  /*15e30*/  DEPBAR.LE SB0, 0x0 ;  /* 0x000080000000791a */ /* 0x000fc80000000000 */
[C---:B------:R-:W-:Y:S02]  /*15e40*/  IADD3 R20, R0.reuse, 0xd0, RZ ;  /* 0x000000d000147810 */ /* 0x040fe40007ffe0ff */
[----:B------:R-:W-:Y:S02]  /*15e50*/  IADD3 R21, R0, 0xd1, RZ ;  /* 0x000000d100157810 */ /* 0x000fe40007ffe0ff */
[----:B------:R-:W-:Y:S02]  /*15e60*/  FSEL R85, R23, -INF , !P0 ;  /* 0xff80000017557808 */ /* 0x000fe40004000000 */
[----:B------:R-:W-:Y:S02]  /*15e70*/  FSEL R87, R12, -INF , !P1 ;  /* 0xff8000000c577808 */ /* 0x000fe40004800000 */
[----:B------:R-:W-:Y:S01]  /*15e80*/  FSEL R84, R14, -INF , !P2 ;  /* 0xff8000000e547808 */ /* 0x000fe20005000000 */
[----:B------:R-:W-:Y:S01]  /*15e90*/  BAR.SYNC.DEFER_BLOCKING 0x0 ;  /* 0x0000000000007b1d */ /* 0x000fe20000010000 */
[----:B------:R-:W-:-:S02]  /*15ea0*/  ISETP.GE.AND P3, PT, R20, R165, PT ;  /* 0x000000a51400720c */ /* 0x000fc40003f66270 */
[----:B------:R-:W-:Y:S02]  /*15eb0*/  ISETP.GE.AND P0, PT, R20, R239, PT ;  /* 0x000000ef1400720c */ /* 0x000fe40003f06270 */
[C---:B------:R-:W-:Y:S02]  /*15ec0*/  ISETP.GE.AND P1, PT, R21.reuse, R165, PT ;  /* 0x000000a51500720c */ /* 0x040fe40003f26270 */
[----:B------:R-:W-:Y:S02]  /*15ed0*/  ISETP.GE.AND P2, PT, R21, R239, PT ;  /* 0x000000ef1500720c */ /* 0x000fe40003f46270 */
[----:B--2---:R-:W-:Y:S01]  /*15ee0*/  HMMA.16816.F32 R20, R184, R4, R80 ;  /* 0x00000004b814723c */ /* 0x004fe20000001850 */
[----:B------:R-:W-:Y:S02]  /*15ef0*/  IADD3 R12, R0, 0xd8, RZ ;  /* 0x000000d8000c7810 */ /* 0x000fe40007ffe0ff */
[----:B------:R-:W-:Y:S02]  /*15f00*/  FSEL R86, R13, -INF , !P5 ;  /* 0xff8000000d567808 */ /* 0x000fe40006800000 */
[----:B------:R-:W-:-:S02]  /*15f10*/  ISETP.GE.AND P5, PT, R12, R165, PT ;  /* 0x000000a50c00720c */ /* 0x000fc40003fa6270 */
[----:B------:R-:W-:Y:S02]  /*15f20*/  IADD3 R4, R0, 0xd9, RZ ;  /* 0x000000d900047810 */ /* 0x000fe40007ffe0ff */
[----:B------:R-:W-:Y:S02]  /*15f30*/  FSEL R83, R24, -INF , !P3 ;  /* 0xff80000018537808 */ /* 0x000fe40005800000 */
[----:B------:R-:W-:Y:S02]  /*15f40*/  FSEL R80, R26, -INF , !P0 ;  /* 0xff8000001a507808 */ /* 0x000fe40004000000 */
[C---:B------:R-:W-:Y:S02]  /*15f50*/  ISETP.GE.AND P3, PT, R4.reuse, R165, PT ;  /* 0x000000a50400720c */ /* 0x040fe40003f66270 */
[-C--:B------:R-:W-:Y:S02]  /*15f60*/  ISETP.GE.AND P0, PT, R4, R239.reuse, PT ;  /* 0x000000ef0400720c */ /* 0x080fe40003f06270 */
[----:B------:R-:W-:Y:S01]  /*15f70*/  FSEL R81, R15, -INF , !P4 ;  /* 0xff8000000f517808 */ /* 0x000fe20006000000 */
[----:B------:R-:W-:Y:S01]  /*15f80*/  HMMA.16816.F32 R4, R184, R6, R76 ;  /* 0x00000006b804723c */ /* 0x000fe2000000184c */
[----:B------:R-:W-:-:S02]  /*15f90*/  ISETP.GE.AND P4, PT, R12, R239, PT ;  /* 0x000000ef0c00720c */ /* 0x000fc40003f86270 */
[----:B------:R-:W-:Y:S02]  /*15fa0*/  IADD3 R12, R0, 0xe0, RZ ;  /* 0x000000e0000c7810 */ /* 0x000fe40007ffe0ff */
[----:B------:R-:W-:Y:S02]  /*15fb0*/  FSEL R82, R25, -INF , !P1 ;  /* 0xff80000019527808 */ /* 0x000fe40004800000 */
[----:B------:R-:W-:Y:S02]  /*15fc0*/  FSEL R78, R27, -INF , !P2 ;  /* 0xff8000001b4e7808 */ /* 0x000fe40005000000 */
        /* <DEDUP_REMOVED lines=12> */
[----:B-1----:R-:W-:Y:S01]  /*16090*/  HMMA.16816.F32 R12, R184, R8, R72 ;  /* 0x00000008b80c723c */ /* 0x002fe20000001848 */
[----:B------:R-:W-:Y:S02]  /*160a0*/  IADD3 R16, R0, 0xe9, RZ ;  /* 0x000000e900107810 */ /* 0x000fe40007ffe0ff */
[----:B------:R-:W-:Y:S02]  /*160b0*/  FSEL R76, R19, -INF , !P0 ;  /* 0xff800000134c7808 */ /* 0x000fe40004000000 */
[----:B------:R-:W-:-:S02]  /*160c0*/  ISETP.GE.AND P0, PT, R16, R239, PT ;  /* 0x000000ef1000720c */ /* 0x000fc40003f06270 */
[----:B------:R-:W-:Y:S02]  /*160d0*/  IADD3 R8, R0, 0xf0, RZ ;  /* 0x000000f000087810 */ /* 0x000fe40007ffe0ff */
[----:B------:R-:W-:Y:S02]  /*160e0*/  FSEL R73, R22, -INF , !P2 ;  /* 0xff80000016497808 */ /* 0x000fe40005000000 */
[----:B------:R-:W-:Y:S02]  /*160f0*/  FSEL R75, R21, -INF , !P5 ;  /* 0xff800000154b7808 */ /* 0x000fe40006800000 */
[-C--:B------:R-:W-:Y:S02]  /*16100*/  ISETP.GE.AND P2, PT, R16, R165.reuse, PT ;  /* 0x000000a51000720c */ /* 0x080fe40003f46270 */
[----:B------:R-:W-:Y:S02]  /*16110*/  ISETP.GE.AND P5, PT, R8, R165, PT ;  /* 0x000000a50800720c */ /* 0x000fe40003fa6270 */
[----:B------:R-:W-:-:S02]  /*16120*/  IADD3 R16, R0, 0xf1, RZ ;  /* 0x000000f100107810 */ /* 0x000fc40007ffe0ff */
[----:B------:R-:W-:Y:S02]  /*16130*/  FSEL R74, R4, -INF , !P3 ;  /* 0xff800000044a7808 */ /* 0x000fe40005800000 */
[----:B------:R-:W-:Y:S02]  /*16140*/  P2R R4, PR, RZ, 0x20 ;  /* 0x00000020ff047803 */ /* 0x000fe40000000000 */
[----:B------:R-:W-:Y:S02]  /*16150*/  ISETP.GE.AND P6, PT, R8, R239, PT ;  /* 0x000000ef0800720c */ /* 0x000fe40003fc6270 */
[----:B------:R-:W-:Y:S01]  /*16160*/  ISETP.GE.AND P3, PT, R16, R165, PT ;  /* 0x000000a51000720c */ /* 0x000fe20003f66270 */
[----:B------:R-:W-:Y:S01]  /*16170*/  HMMA.16816.F32 R8, R184, R10, R68 ;  /* 0x0000000ab808723c */ /* 0x000fe20000001844 */
[----:B------:R-:W-:Y:S02]  /*16180*/  FSEL R72, R23, -INF , !P4 ;  /* 0xff80000017487808 */ /* 0x000fe40006000000 */
[----:B------:R-:W-:-:S02]  /*16190*/  ISETP.NE.AND P4, PT, R213, RZ, PT ;  /* 0x000000ffd500720c */ /* 0x000fc40003f85270 */
[----:B------:R-:W-:Y:S02]  /*161a0*/  ISETP.GE.AND P5, PT, R16, R239, PT ;  /* 0x000000ef1000720c */ /* 0x000fe40003fa6270 */
[----:B------:R-:W-:Y:S02]  /*161b0*/  FSEL R69, R6, -INF , !P1 ;  /* 0xff80000006457808 */ /* 0x000fe40004800000 */
[----:B------:R-:W-:Y:S02]  /*161c0*/  ISETP.NE.AND P1, PT, R4, RZ, PT ;  /* 0x000000ff0400720c */ /* 0x000fe40003f25270 */
[----:B------:R-:W-:Y:S02]  /*161d0*/  P2R R4, PR, RZ, 0x8 ;  /* 0x00000008ff047803 */ /* 0x000fe40000000000 */
[----:B------:R-:W-:Y:S02]  /*161e0*/  FSEL R68, R7, -INF , !P0 ;  /* 0xff80000007447808 */ /* 0x000fe40004000000 */
[----:B------:R-:W-:-:S02]  /*161f0*/  ISETP.NE.AND P0, PT, R4, RZ, PT ;  /* 0x000000ff0400720c */ /* 0x000fc40003f05270 */
[----:B------:R-:W-:Y:S02]  /*16200*/  FSEL R4, R67, -INF , !P4 ;  /* 0xff80000043047808 */ /* 0x000fe40006000000 */
[----:B------:R-:W-:Y:S02]  /*16210*/  FSEL R67, R15, -INF , !P5 ;  /* 0xff8000000f437808 */ /* 0x000fe40006800000 */
[----:B------:R-:W-:Y:S02]  /*16220*/  ISETP.GE.AND P5, PT, R36, 0x2, PT ;  /* 0x000000022400780c */ /* 0x000fe40003fa6270 */
[----:B------:R-:W-:Y:S02]  /*16230*/  FSEL R70, R5, -INF , !P2 ;  /* 0xff80000005467808 */ /* 0x000fe40005000000 */
[C---:B------:R-:W-:Y:S02]  /*16240*/  IADD3 R5, R0.reuse, 0xf8, RZ ;  /* 0x000000f800057810 */ /* 0x040fe40007ffe0ff */
[----:B------:R-:W-:-:S02]  /*16250*/  ISETP.GE.AND P4, PT, R0, R165, PT ;  /* 0x000000a50000720c */ /* 0x000fc40003f86270 */
[----:B------:R-:W-:Y:S02]  /*16260*/  IADD3 R0, R0, 0xf9, RZ ;  /* 0x000000f900007810 */ /* 0x000fe40007ffe0ff */
[----:B------:R-:W-:Y:S02]  /*16270*/  FSEL R105, R12, -INF , !P1 ;  /* 0xff8000000c697808 */ /* 0x000fe40004800000 */
[----:B------:R-:W-:Y:S02]  /*16280*/  FSEL R104, R13, -INF , !P0 ;  /* 0xff8000000d687808 */ /* 0x000fe40004000000 */
[C---:B------:R-:W-:Y:S02]  /*16290*/  ISETP.GE.AND P3, PT, R5.reuse, R165, PT ;  /* 0x000000a50500720c */ /* 0x040fe40003f66270 */
[----:B------:R-:W-:Y:S02]  /*162a0*/  ISETP.GE.AND P1, PT, R5, R239, PT ;  /* 0x000000ef0500720c */ /* 0x000fe40003f26270 */
[----:B------:R-:W-:-:S02]  /*162b0*/  ISETP.GE.AND P2, PT, R0, R165, PT ;  /* 0x000000a50000720c */ /* 0x000fc40003f46270 */
[----:B------:R-:W-:Y:S02]  /*162c0*/  ISETP.GE.AND P0, PT, R0, R239, PT ;  /* 0x000000ef0000720c */ /* 0x000fe40003f06270 */
[----:B------:R-:W-:Y:S02]  /*162d0*/  FSEL R0, R64, -INF , !P4 ;  /* 0xff80000040007808 */ /* 0x000fe40006000000 */
[----:B------:R-:W-:Y:S02]  /*162e0*/  FSEL R71, R14, -INF , !P6 ;  /* 0xff8000000e477808 */ /* 0x000fe40007000000 */
[----:B------:R-:W-:Y:S02]  /*162f0*/  FSEL R109, R8, -INF , !P3 ;  /* 0xff800000086d7808 */ /* 0x000fe40005800000 */
[----:B------:R-:W-:Y:S02]  /*16300*/  FSEL R106, R10, -INF , !P1 ;  /* 0xff8000000a6a7808 */ /* 0x000fe40004800000 */
[----:B------:R-:W-:-:S02]  /*16310*/  FSEL R107, R9, -INF , !P2 ;  /* 0xff800000096b7808 */ /* 0x000fc40005000000 */
[----:B------:R-:W-:Y:S01]  /*16320*/  FSEL R64, R11, -INF , !P0 ;  /* 0xff8000000b407808 */ /* 0x000fe20004000000 */
[----:B------:R-:W-:Y:S05]  /*16330*/  @!P5 BRA `(.L_x_2673) ;  /* 0x000007900000d947 */ /* 0x000fea0003800000 */
[----:B------:R-:W-:-:S13]  /*16340*/  LOP3.LUT P6, RZ, R236, 0x400, RZ, 0xc0, !PT ;  /* 0x00000400ecff7812 */ /* 0x000fda00078cc0ff */
[----:B------:R-:W-:Y:S05]  /*16350*/  @!P6 BRA `(.L_x_2674) ;  /* 0x000003a00000e947 */ /* 0x000fea0003800000 */
[----:B------:R-:W-:Y:S02]  /*16360*/  IABS R5, c[0x0][0x2d0] ;  /* 0x0000b40000057a13 */ /* 0x000fe40000000000 */
[C---:B------:R-:W-:Y:S02]  /*16370*/  IADD3 R11, R2.reuse, -0x100, RZ ;  /* 0xffffff00020b7810 */ /* 0x040fe40007ffe0ff */
[----:B------:R-:W1:Y:S01]  /*16380*/  I2F.RP R12, R5 ;  /* 0x00000005000c7306 */ /* 0x000e620000209400 */
[----:B------:R-:W-:Y:S02]  /*16390*/  IABS R9, R2 ;  /* 0x0000000200097213 */ /* 0x000fe40000000000 */
[----:B------:R-:W-:Y:S02]  /*163a0*/  IABS R7, R11 ;  /* 0x0000000b00077213 */ /* 0x000fe40000000000 */
[----:B------:R-:W-:Y:S02]  /*163b0*/  LOP3.LUT R2, R2, c[0x0][0x2d0], RZ, 0x3c, !PT ;  /* 0x0000b40002027a12 */ /* 0x000fe400078e3cff */
[----:B------:R-:W-:-:S02]  /*163c0*/  LOP3.LUT R11, R11, c[0x0][0x2d0], RZ, 0x3c, !PT ;  /* 0x0000b4000b0b7a12 */ /* 0x000fc400078e3cff */
        /* <DEDUP_REMOVED lines=22> */
[----:B------:R-:W-:Y:S02]  /*16530*/  @!P1 IADD3 R10, R10, 0x1, RZ ;  /* 0x000000010a0a9810 */ /* 0x000fe40007ffe0ff */
[----:B------:R-:W-:-:S02]  /*16540*/  ISETP.NE.AND P1, PT, RZ, c[0x0][0x2d0], PT ;  /* 0x0000b400ff007a0c */ /* 0x000fc40003f25270 */
[----:B------:R-:W-:-:S05]  /*16550*/  LOP3.LUT R6, RZ, c[0x0][0x2d0], RZ, 0x33, !PT ;  /* 0x0000b400ff067a12 */ /* 0x000fca00078e33ff */
        /* <DEDUP_REMOVED lines=26> */
.L_x_2674:
[----:B------:R-:W-:-:S05]  /*16700*/  IMAD.MOV.U32 R8, RZ, RZ, c[0x0][0x198] ;  /* 0x00006600ff087624 */ /* 0x000fca00078e00ff */
[----:B------:R-:W-:-:S04]  /*16710*/  LEA R8, -R8, RZ, 0x8 ;  /* 0x000000ff08087211 */ /* 0x000fc800078e41ff */
[----:B------:R-:W-:Y:S02]  /*16720*/  SHF.R.S32.HI R5, RZ, 0x1f, R8 ;  /* 0x0000001fff057819 */ /* 0x000fe40000011408 */
.L_x_2675:
[----:B------:R-:W-:Y:S01]  /*16730*/  ULDC.64 UR4, c[0x0][0x198] ;  /* 0x0000660000047ab9 */ /* 0x000fe20000000a00 */
[C---:B------:R-:W-:Y:S01]  /*16740*/  LEA R238, P0, R8.reuse, R238, 0x1 ;  /* 0x000000ee08ee7211 */ /* 0x040fe200078008ff */
[----:B------:R-:W-:Y:S02]  /*16750*/  USHF.L.U32 UR9, UR4, 0x5, URZ ;  /* 0x0000000504097899 */ /* 0x000fe4000800063f */
[----:B------:R-:W-:Y:S01]  /*16760*/  UMOV UR8, 0x5 ;  /* 0x0000000500087882 */ /* 0x000fe20000000000 */
[----:B------:R-:W-:Y:S01]  /*16770*/  LEA.HI.X R237, R8, R237, R5, 0x1, P0 ;  /* 0x000000ed08ed7211 */ /* 0x000fe200000f0c05 */
[----:B------:R-:W-:Y:S01]  /*16780*/  USHF.L.U64.HI UR5, UR4, UR8, UR5 ;  /* 0x0000000804057299 */ /* 0x000fe20008010205 */
[----:B------:R-:W-:Y:S01]  /*16790*/  IMAD.MOV.U32 R8, RZ, RZ, R238 ;  /* 0x000000ffff087224 */ /* 0x000fe200078e00ee */
[----:B------:R-:W-:Y:S02]  /*167a0*/  IADD3 R6, P0, R238, UR9, RZ ;  /* 0x00000009ee067c10 */ /* 0x000fe4000ff1e0ff */
[----:B------:R-:W-:-:S02]  /*167b0*/  IMAD.MOV.U32 R9, RZ, RZ, R237 ;  /* 0x000000ffff097224 */ /* 0x000fc400078e00ed */
        /* <DEDUP_REMOVED lines=49> */
.L_x_2673:
        /* <DEDUP_REMOVED lines=127> */
[----:B---3--:R-:W1:Y:S03]  /*172c0*/  SHFL.BFLY PT, R7, R2, 0x2, 0x1f ;  /* 0x0c401f0002077f89 */ /* 0x008e6600000e0000 */
[-C--:B------:R-:W-:Y:S01]  /*172d0*/  LEA R226, R166, R228.reuse, 0x1 ;  /* 0x000000e4a6e27211 */ /* 0x080fe200078e08ff */
[----:B------:R-:W2:Y:S01]  /*172e0*/  SHFL.BFLY PT, R6, R5, 0x2, 0x1f ;  /* 0x0c401f0005067f89 */ /* 0x000ea200000e0000 */
[----:B------:R-:W-:-:S02]  /*172f0*/  LEA R227, R167, R228, 0x1 ;  /* 0x000000e4a7e37211 */ /* 0x000fc400078e08ff */
[----:B------:R-:W-:Y:S01]  /*17300*/  LEA R225, R167, R226, 0x1 ;  /* 0x000000e2a7e17211 */ /* 0x000fe200078e08ff */
[----:B------:R-:W-:Y:S04]  /*17310*/  LDSM.16.MT88.4 R8, [R228+0xa000] ;  /* 0x00a00000e408783b */ /* 0x000fe80000004200 */
[----:B------:R-:W-:Y:S04]  /*17320*/  LDSM.16.MT88.4 R40, [R227+0xa000] ;  /* 0x00a00000e328783b */ /* 0x000fe80000004200 */
[----:B------:R-:W-:Y:S04]  /*17330*/  LDSM.16.MT88.4 R28, [R226+0xa000] ;  /* 0x00a00000e21c783b */ /* 0x000fe80000004200 */
[----:B------:R-:W-:Y:S01]  /*17340*/  LDSM.16.MT88.4 R44, [R225+0xa000] ;  /* 0x00a00000e12c783b */ /* 0x000fe20000004200 */
[----:B-1----:R-:W-:-:S03]  /*17350*/  FMNMX.FTZ R7, R2, R7, !PT ;  /* 0x0000000702077209 */ /* 0x002fc60007810000 */
[----:B------:R-:W-:Y:S01]  /*17360*/  LDSM.16.MT88.4 R16, [R228+0xa800] ;  /* 0x00a80000e410783b */ /* 0x000fe20000004200 */
[----:B--2---:R-:W-:-:S03]  /*17370*/  FMNMX.FTZ R6, R5, R6, !PT ;  /* 0x0000000605067209 */ /* 0x004fc60007810000 */
[----:B------:R-:W1:Y:S04]  /*17380*/  SHFL.BFLY PT, R2, R7, 0x1, 0x1f ;  /* 0x0c201f0007027f89 */ /* 0x000e6800000e0000 */
[----:B------:R-:W2:Y:S04]  /*17390*/  SHFL.BFLY PT, R5, R6, 0x1, 0x1f ;  /* 0x0c201f0006057f89 */ /* 0x000ea800000e0000 */
[----:B------:R-:W-:Y:S01]  /*173a0*/  LDSM.16.MT88.4 R52, [R226+0xa800] ;  /* 0x00a80000e234783b */ /* 0x000fe20000004200 */
        /* <DEDUP_REMOVED lines=15> */
[--C-:B------:R-:W-:Y:S01]  /*174a0*/  FFMA.FTZ R126, R204, c[0x0][0x23c], -R115.reuse ;  /* 0x00008f00cc7e7a23 */ /* 0x100fe20000010873 */
[----:B------:R-:W1:Y:S01]  /*174b0*/  MUFU.EX2 R113, R113 ;  /* 0x0000007100717308 */ /* 0x000e620000000800 */
[--C-:B------:R-:W-:Y:S02]  /*174c0*/  FFMA.FTZ R122, R205, c[0x0][0x23c], -R110.reuse ;  /* 0x00008f00cd7a7a23 */ /* 0x100fe4000001086e */
[--C-:B------:R-:W-:Y:S02]  /*174d0*/  FFMA.FTZ R121, R4, c[0x0][0x23c], -R110.reuse ;  /* 0x00008f0004797a23 */ /* 0x100fe4000001086e */
[--C-:B------:R-:W-:Y:S02]  /*174e0*/  FFMA.FTZ R120, R207, c[0x0][0x23c], -R110.reuse ;  /* 0x00008f00cf787a23 */ /* 0x100fe4000001086e */
[----:B------:R-:W-:Y:S01]  /*174f0*/  FFMA.FTZ R119, R209, c[0x0][0x23c], -R110 ;  /* 0x00008f00d1777a23 */ /* 0x000fe2000001086e */
[----:B------:R-:W-:Y:S01]  /*17500*/  MUFU.EX2 R112, R112 ;  /* 0x0000007000707308 */ /* 0x000fe20000000800 */
[----:B------:R-:W-:-:S02]  /*17510*/  FFMA.FTZ R125, R57, c[0x0][0x23c], -R115 ;  /* 0x00008f00397d7a23 */ /* 0x000fc40000010873 */
[--C-:B------:R-:W-:Y:S02]  /*17520*/  FFMA.FTZ R118, R58, c[0x0][0x23c], -R110.reuse ;  /* 0x00008f003a767a23 */ /* 0x100fe4000001086e */
[--C-:B------:R-:W-:Y:S02]  /*17530*/  FFMA.FTZ R117, R59, c[0x0][0x23c], -R110.reuse ;  /* 0x00008f003b757a23 */ /* 0x100fe4000001086e */
[--C-:B------:R-:W-:Y:S01]  /*17540*/  FFMA.FTZ R116, R56, c[0x0][0x23c], -R110.reuse ;  /* 0x00008f0038747a23 */ /* 0x100fe2000001086e */
[----:B------:R-:W2:Y:S01]  /*17550*/  MUFU.EX2 R111, R111 ;  /* 0x0000006f006f7308 */ /* 0x000ea20000000800 */
[----:B-1----:R-:W-:Y:S01]  /*17560*/  F2FP.PACK_AB R20, R113, R114 ;  /* 0x000000727114723e */ /* 0x002fe200000000ff */
[----:B------:R-:W-:Y:S01]  /*17570*/  FFMA.FTZ R3, R203, c[0x0][0x23c], -R110 ;  /* 0x00008f00cb037a23 */ /* 0x000fe2000001086e */
[----:B------:R-:W1:Y:S01]  /*17580*/  LDSM.16.MT88.4 R56, [R227+0xa800] ;  /* 0x00a80000e338783b */ /* 0x000e620000004200 */
[--C-:B------:R-:W-:Y:S02]  /*17590*/  FFMA.FTZ R123, R49, c[0x0][0x23c], -R115.reuse ;  /* 0x00008f00317b7a23 */ /* 0x100fe40000010873 */
[----:B------:R-:W-:-:S02]  /*175a0*/  FFMA.FTZ R129, R48, c[0x0][0x23c], -R115 ;  /* 0x00008f0030817a23 */ /* 0x000fc40000010873 */
[----:B------:R-:W-:Y:S01]  /*175b0*/  MUFU.EX2 R122, R122 ;  /* 0x0000007a007a7308 */ /* 0x000fe20000000800 */
[----:B------:R-:W3:Y:S01]  /*175c0*/  LDSM.16.MT88.4 R48, [R225+0xa800] ;  /* 0x00a80000e130783b */ /* 0x000ee20000004200 */
[--C-:B------:R-:W-:Y:S02]  /*175d0*/  FFMA.FTZ R124, R202, c[0x0][0x23c], -R115.reuse ;  /* 0x00008f00ca7c7a23 */ /* 0x100fe40000010873 */
[----:B------:R-:W-:Y:S02]  /*175e0*/  FFMA.FTZ R130, R201, c[0x0][0x23c], -R115 ;  /* 0x00008f00c9827a23 */ /* 0x000fe40000010873 */
[--C-:B------:R-:W-:Y:S02]  /*175f0*/  FFMA.FTZ R131, R200, c[0x0][0x23c], -R110.reuse ;  /* 0x00008f00c8837a23 */ /* 0x100fe4000001086e */
[----:B------:R-:W4:Y:S01]  /*17600*/  MUFU.EX2 R121, R121 ;  /* 0x0000007900797308 */ /* 0x000f220000000800 */
        /* <DEDUP_REMOVED lines=65> */
[----:B--2---:R-:W-:Y:S01]  /*17a20*/  F2FP.PACK_AB R44, R127, R128 ;  /* 0x000000807f2c723e */ /* 0x004fe200000000ff */
[----:B------:R-:W-:Y:S01]  /*17a30*/  HMMA.16816.F32 R20, R20, R46, RZ ;  /* 0x0000002e1414723c */ /* 0x000fe200000018ff */
[----:B----4-:R-:W-:Y:S01]  /*17a40*/  F2FP.PACK_AB R45, R117, R118 ;  /* 0x00000076752d723e */ /* 0x010fe200000000ff */
[----:B------:R-:W2:Y:S01]  /*17a50*/  MUFU.EX2 R123, R123 ;  /* 0x0000007b007b7308 */ /* 0x000ea20000000800 */
        /* <DEDUP_REMOVED lines=15> */
[C---:B------:R-:W-:Y:S01]  /*17b50*/  HMMA.16816.F32 R8, R44.reuse, R18, R8 ;  /* 0x000000122c08723c */ /* 0x040fe20000001808 */
[----:B------:R-:W4:Y:S01]  /*17b60*/  LDSM.16.MT88.4 R16, [R228+0xb000] ;  /* 0x00b00000e410783b */ /* 0x000f220000004200 */
[----:B------:R-:W-:Y:S01]  /*17b70*/  MUFU.EX2 R131, R131 ;  /* 0x0000008300837308 */ /* 0x000fe20000000800 */
[----:B------:R-:W-:Y:S02]  /*17b80*/  FFMA.FTZ R108, R108, c[0x0][0x23c], -R115 ;  /* 0x00008f006c6c7a23 */ /* 0x000fe40000010873 */
[--C-:B------:R-:W-:Y:S02]  /*17b90*/  FFMA.FTZ R39, R39, c[0x0][0x23c], -R110.reuse ;  /* 0x00008f0027277a23 */ /* 0x100fe4000001086e */
[--C-:B------:R-:W-:Y:S01]  /*17ba0*/  FFMA.FTZ R38, R38, c[0x0][0x23c], -R110.reuse ;  /* 0x00008f0026267a23 */ /* 0x100fe2000001086e */
[----:B-1----:R-:W-:Y:S01]  /*17bb0*/  HMMA.16816.F32 R4, R44, R56, R4 ;  /* 0x000000382c04723c */ /* 0x002fe20000001804 */
        /* <DEDUP_REMOVED lines=19> */
[----:B------:R-:W1:Y:S01]  /*17cf0*/  MUFU.EX2 R136, R136 ;  /* 0x0000008800887308 */ /* 0x000e620000000800 */
[--C-:B------:R-:W-:Y:S02]  /*17d00*/  FFMA.FTZ R98, R98, c[0x0][0x23c], -R115.reuse ;  /* 0x00008f0062627a23 */ /* 0x100fe40000010873 */
[--C-:B------:R-:W-:Y:S02]  /*17d10*/  FFMA.FTZ R95, R95, c[0x0][0x23c], -R115.reuse ;  /* 0x00008f005f5f7a23 */ /* 0x100fe40000010873 */
[----:B------:R-:W-:Y:S01]  /*17d20*/  FFMA.FTZ R94, R94, c[0x0][0x23c], -R115 ;  /* 0x00008f005e5e7a23 */ /* 0x000fe20000010873 */
[----:B---3--:R-:W-:Y:S01]  /*17d30*/  HMMA.16816.F32 R24, R44, R48, R24 ;  /* 0x000000302c18723c */ /* 0x008fe20000001818 */
[--C-:B------:R-:W-:Y:S01]  /*17d40*/  FFMA.FTZ R96, R96, c[0x0][0x23c], -R110.reuse ;  /* 0x00008f0060607a23 */ /* 0x100fe2000001086e */
[----:B------:R-:W3:Y:S01]  /*17d50*/  MUFU.EX2 R135, R135 ;  /* 0x0000008700877308 */ /* 0x000ee20000000800 */
[----:B------:R-:W-:-:S02]  /*17d60*/  FFMA.FTZ R93, R93, c[0x0][0x23c], -R110 ;  /* 0x00008f005d5d7a23 */ /* 0x000fc4000001086e */
[--C-:B------:R-:W-:Y:S02]  /*17d70*/  FFMA.FTZ R92, R92, c[0x0][0x23c], -R110.reuse ;  /* 0x00008f005c5c7a23 */ /* 0x100fe4000001086e */
[----:B------:R-:W-:Y:S01]  /*17d80*/  FFMA.FTZ R89, R89, c[0x0][0x23c], -R110 ;  /* 0x00008f0059597a23 */ /* 0x000fe2000001086e */
[----:B------:R-:W-:Y:S01]  /*17d90*/  HMMA.16816.F32 R20, R44, R50, R20 ;  /* 0x000000322c14723c */ /* 0x000fe20000001814 */
[----:B------:R-:W3:Y:S01]  /*17da0*/  LDSM.16.MT88.4 R48, [R225+0xb000] ;  /* 0x00b00000e130783b */ /* 0x000ee20000004200 */
[----:B------:R-:W-:Y:S01]  /*17db0*/  MUFU.EX2 R139, R139 ;  /* 0x0000008b008b7308 */ /* 0x000fe20000000800 */
[----:B------:R-:W-:Y:S02]  /*17dc0*/  FADD.FTZ R113, R114, R113 ;  /* 0x0000007172717221 */ /* 0x000fe40000010000 */
[----:B------:R-:W-:Y:S02]  /*17dd0*/  FADD.FTZ R121, R122, R121 ;  /* 0x000000797a797221 */ /* 0x000fe40000010000 */
[----:B--2---:R-:W-:Y:S01]  /*17de0*/  F2FP.PACK_AB R44, R123, R124 ;  /* 0x0000007c7b2c723e */ /* 0x004fe200000000ff */
[----:B------:R-:W-:Y:S01]  /*17df0*/  FADD.FTZ R113, R112, R113 ;  /* 0x0000007170717221 */ /* 0x000fe20000010000 */
[----:B-1----:R-:W-:Y:S01]  /*17e00*/  F2FP.PACK_AB R45, R132, R131 ;  /* 0x00000083842d723e */ /* 0x002fe200000000ff */
        /* <DEDUP_REMOVED lines=12> */
[----:B------:R-:W1:Y:S01]  /*17ed0*/  MUFU.EX2 R142, R142 ;  /* 0x0000008e008e7308 */ /* 0x000e620000000800 */
[--C-:B------:R-:W-:Y:S01]  /*17ee0*/  FFMA.FTZ R91, R91, c[0x0][0x23c], -R115.reuse ;  /* 0x00008f005b5b7a23 */ /* 0x100fe20000010873 */
[----:B------:R-:W-:Y:S01]  /*17ef0*/  HMMA.16816.F32 R8, R44, R18, R8 ;  /* 0x000000122c08723c */ /* 0x000fe20000001808 */
[----:B------:R-:W2:Y:S01]  /*17f00*/  LDSM.16.MT88.4 R16, [R228+0xb800] ;  /* 0x00b80000e410783b */ /* 0x000ea20000004200 */
        /* <DEDUP_REMOVED lines=32> */
[----:B------:R-:W-:Y:S01]  /*18110*/  MUFU.EX2 R148, R148 ;  /* 0x0000009400947308 */ /* 0x000fe20000000800 */
[--C-:B------:R-:W-:Y:S01]  /*18120*/  FFMA.FTZ R83, R83, c[0x0][0x23c], -R115.reuse ;  /* 0x00008f0053537a23 */ /* 0x100fe20000010873 */
[----:B------:R-:W-:Y:S01]  /*18130*/  HMMA.16816.F32 R20, R44, R50, R20 ;  /* 0x000000322c14723c */ /* 0x000fe20000001814 */
[----:B------:R-:W3:Y:S01]  /*18140*/  LDSM.16.MT88.4 R48, [R225+0xb800] ;  /* 0x00b80000e130783b */ /* 0x000ee20000004200 */
        /* <DEDUP_REMOVED lines=14> */
[C---:B--2---:R-:W-:Y:S01]  /*18230*/  HMMA.16816.F32 R12, R44.reuse, R16, R12 ;  /* 0x000000102c0c723c */ /* 0x044fe2000000180c */
[----:B------:R-:W-:Y:S01]  /*18240*/  FFMA.FTZ R102, R102, c[0x0][0x23c], -R115 ;  /* 0x00008f0066667a23 */ /* 0x000fe20000010873 */
[----:B------:R-:W-:Y:S01]  /*18250*/  MUFU.EX2 R151, R151 ;  /* 0x0000009700977308 */ /* 0x000fe20000000800 */
[----:B------:R-:W-:Y:S02]  /*18260*/  FADD.FTZ R143, R144, R143 ;  /* 0x0000008f908f7221 */ /* 0x000fe40000010000 */
[--C-:B------:R-:W-:Y:S02]  /*18270*/  FFMA.FTZ R3, R79, c[0x0][0x23c], -R115.reuse ;  /* 0x00008f004f037a23 */ /* 0x100fe40000010873 */
[--C-:B------:R-:W-:Y:S01]  /*18280*/  FFMA.FTZ R75, R75, c[0x0][0x23c], -R115.reuse ;  /* 0x00008f004b4b7a23 */ /* 0x100fe20000010873 */
[----:B------:R-:W-:Y:S01]  /*18290*/  HMMA.16816.F32 R8, R44, R18, R8 ;  /* 0x000000122c08723c */ /* 0x000fe20000001808 */
[----:B------:R-:W2:Y:S01]  /*182a0*/  LDSM.16.MT88.4 R16, [R228+0xc000] ;  /* 0x00c00000e410783b */ /* 0x000ea20000004200 */
[----:B------:R-:W4:Y:S01]  /*182b0*/  MUFU.EX2 R152, R152 ;  /* 0x0000009800987308 */ /* 0x000f220000000800 */
[----:B------:R-:W-:-:S02]  /*182c0*/  FFMA.FTZ R74, R74, c[0x0][0x23c], -R115 ;  /* 0x00008f004a4a7a23 */ /* 0x000fc40000010873 */
[--C-:B------:R-:W-:Y:S02]  /*182d0*/  FFMA.FTZ R70, R70, c[0x0][0x23c], -R115.reuse ;  /* 0x00008f0046467a23 */ /* 0x100fe40000010873 */
[--C-:B------:R-:W-:Y:S01]  /*182e0*/  FFMA.FTZ R73, R73, c[0x0][0x23c], -R110.reuse ;  /* 0x00008f0049497a23 */ /* 0x100fe2000001086e */
[C---:B-----5:R-:W-:Y:S01]  /*182f0*/  HMMA.16816.F32 R4, R44.reuse, R56, R4 ;  /* 0x000000382c04723c */ /* 0x060fe20000001804 */
[--C-:B------:R-:W-:Y:S01]  /*18300*/  FFMA.FTZ R72, R72, c[0x0][0x23c], -R110.reuse ;  /* 0x00008f0048487a23 */ /* 0x100fe2000001086e */
[----:B------:R-:W-:Y:S01]  /*18310*/  MUFU.EX2 R156, R156 ;  /* 0x0000009c009c7308 */ /* 0x000fe20000000800 */
[--C-:B------:R-:W-:Y:S02]  /*18320*/  FFMA.FTZ R69, R69, c[0x0][0x23c], -R110.reuse ;  /* 0x00008f0045457a23 */ /* 0x100fe4000001086e */
[--C-:B------:R-:W-:Y:S02]  /*18330*/  FFMA.FTZ R68, R68, c[0x0][0x23c], -R110.reuse ;  /* 0x00008f0044447a23 */ /* 0x100fe4000001086e */
[----:B------:R-:W-:Y:S01]  /*18340*/  FFMA.FTZ R249, R107, c[0x0][0x23c], -R115 ;  /* 0x00008f006bf97a23 */ /* 0x000fe20000010873 */
[----:B------:R-:W-:Y:S01]  /*18350*/  HMMA.16816.F32 R40, R44, R58, R40 ;  /* 0x0000003a2c28723c */ /* 0x000fe20000001828 */
[----:B------:R-:W5:Y:S01]  /*18360*/  LDSM.16.MT88.4 R56, [R227+0xc000] ;  /* 0x00c00000e338783b */ /* 0x000f620000004200 */
[----:B------:R-:W1:Y:S01]  /*18370*/  MUFU.EX2 R155, R155 ;  /* 0x0000009b009b7308 */ /* 0x000e620000000800 */
[----:B------:R-:W-:-:S05]  /*18380*/  FFMA.FTZ R248, R64, c[0x0][0x23c], -R110 ;  /* 0x00008f0040f87a23 */ /* 0x000fca000001086e */
        /* <DEDUP_REMOVED lines=9> */
[----:B------:R-:W2:Y:S05]  /*18420*/  MUFU.EX2 R160, R160 ;  /* 0x000000a000a07308 */ /* 0x000eaa0000000800 */
[----:B------:R-:W-:Y:S01]  /*18430*/  F2FP.PACK_AB R44, R145, R146 ;  /* 0x00000092912c723e */ /* 0x000fe200000000ff */
[----:B------:R-:W-:Y:S01]  /*18440*/  FADD.FTZ R146, R146, R135 ;  /* 0x0000008792927221 */ /* 0x000fe20000010000 */
[----:B-1----:R-:W-:Y:S01]  /*18450*/  F2FP.PACK_AB R45, R150, R149 ;  /* 0x00000095962d723e */ /* 0x002fe200000000ff */
[----:B------:R-:W-:Y:S01]  /*18460*/  MUFU.EX2 R168, R168 ;  /* 0x000000a800a87308 */ /* 0x000fe20000000800 */
[----:B------:R-:W-:Y:S01]  /*18470*/  F2FP.PACK_AB R46, R148, R147 ;  /* 0x00000093942e723e */ /* 0x000fe200000000ff */
[----:B------:R-:W-:Y:S01]  /*18480*/  FADD.FTZ R149, R149, R143 ;  /* 0x0000008f95957221 */ /* 0x000fe20000010000 */
[----:B----4-:R-:W-:Y:S01]  /*18490*/  F2FP.PACK_AB R47, R152, R151 ;  /* 0x00000097982f723e */ /* 0x010fe200000000ff */
        /* <DEDUP_REMOVED lines=12> */
[----:B------:R-:W4:Y:S02]  /*18560*/  MUFU.EX2 R173, R173 ;  /* 0x000000ad00ad7308 */ /* 0x000f240000000800 */
[C---:B-----5:R-:W-:Y:S06]  /*18570*/  HMMA.16816.F32 R4, R44.reuse, R56, R4 ;  /* 0x000000382c04723c */ /* 0x060fec0000001804 */
[----:B------:R-:W-:Y:S02]  /*18580*/  MUFU.EX2 R175, R175 ;  /* 0x000000af00af7308 */ /* 0x000fe40000000800 */
[C---:B------:R-:W-:Y:S01]  /*18590*/  HMMA.16816.F32 R40, R44.reuse, R58, R40 ;  /* 0x0000003a2c28723c */ /* 0x040fe20000001828 */
[----:B------:R-:W5:Y:S05]  /*185a0*/  LDSM.16.MT88.4 R56, [R227+0xc800] ;  /* 0x00c80000e338783b */ /* 0x000f6a0000004200 */
[----:B------:R-:W-:Y:S02]  /*185b0*/  MUFU.EX2 R176, R176 ;  /* 0x000000b000b07308 */ /* 0x000fe40000000800 */
[C---:B------:R-:W-:Y:S06]  /*185c0*/  HMMA.16816.F32 R32, R44.reuse, R52, R32 ;  /* 0x000000342c20723c */ /* 0x040fec0000001820 */
[----:B------:R-:W-:Y:S02]  /*185d0*/  MUFU.EX2 R178, R178 ;  /* 0x000000b200b27308 */ /* 0x000fe40000000800 */
[C---:B------:R-:W-:Y:S01]  /*185e0*/  HMMA.16816.F32 R28, R44.reuse, R54, R28 ;  /* 0x000000362c1c723c */ /* 0x040fe2000000181c */
[----:B------:R-:W4:Y:S05]  /*185f0*/  LDSM.16.MT88.4 R52, [R226+0xc800] ;  /* 0x00c80000e234783b */ /* 0x000f2a0000004200 */
[----:B------:R-:W1:Y:S02]  /*18600*/  MUFU.EX2 R179, R179 ;  /* 0x000000b300b37308 */ /* 0x000e640000000800 */
[C---:B---3--:R-:W-:Y:S06]  /*18610*/  HMMA.16816.F32 R24, R44.reuse, R48, R24 ;  /* 0x000000302c18723c */ /* 0x048fec0000001818 */
[----:B------:R-:W-:Y:S02]  /*18620*/  MUFU.EX2 R183, R183 ;  /* 0x000000b700b77308 */ /* 0x000fe40000000800 */
[----:B------:R-:W-:Y:S01]  /*18630*/  HMMA.16816.F32 R20, R44, R50, R20 ;  /* 0x000000322c14723c */ /* 0x000fe20000001814 */
[----:B------:R-:W3:Y:S05]  /*18640*/  LDSM.16.MT88.4 R48, [R225+0xc800] ;  /* 0x00c80000e130783b */ /* 0x000eea0000004200 */
        /* <DEDUP_REMOVED lines=9> */
[----:B------:R-:W-:Y:S01]  /*186e0*/  FADD.FTZ R159, R160, R159 ;  /* 0x0000009fa09f7221 */ /* 0x000fe20000010000 */
[----:B------:R-:W-:Y:S01]  /*186f0*/  LDSM.16.MT88.4 R148, [R227+0x11800] ;  /* 0x01180000e394783b */ /* 0x000fe20000004200 */
[----:B------:R-:W-:-:S02]  /*18700*/  FADD.FTZ R157, R157, R156 ;  /* 0x0000009c9d9d7221 */ /* 0x000fc40000010000 */
        /* <DEDUP_REMOVED lines=8> */
[C---:B-----5:R-:W-:Y:S02]  /*18790*/  HMMA.16816.F32 R4, R44.reuse, R56, R4 ;  /* 0x000000382c04723c */ /* 0x060fe40000001804 */
[----:B------:R-:W-:Y:S06]  /*187a0*/  MUFU.EX2 R189, R189 ;  /* 0x000000bd00bd7308 */ /* 0x000fec0000000800 */
[C---:B------:R-:W-:Y:S01]  /*187b0*/  HMMA.16816.F32 R40, R44.reuse, R58, R40 ;  /* 0x0000003a2c28723c */ /* 0x040fe20000001828 */
[----:B------:R-:W5:Y:S01]  /*187c0*/  LDSM.16.MT88.4 R56, [R227+0xd000] ;  /* 0x00d00000e338783b */ /* 0x000f620000004200 */
        /* <DEDUP_REMOVED lines=31> */
[C---:B-----5:R-:W-:Y:S06]  /*189c0*/  HMMA.16816.F32 R4, R44.reuse, R56, R4 ;  /* 0x000000382c04723c */ /* 0x060fec0000001804 */
[----:B------:R-:W5:Y:S02]  /*189d0*/  MUFU.EX2 R162, R162 ;  /* 0x000000a200a27308 */ /* 0x000f640000000800 */
        /* <DEDUP_REMOVED lines=15> */
[----:B----4-:R-:W-:Y:S01]  /*18ad0*/  F2FP.PACK_AB R45, R182, R188 ;  /* 0x000000bcb62d723e */ /* 0x010fe200000000ff */
[----:B------:R-:W-:Y:S01]  /*18ae0*/  FADD.FTZ R188, R188, R183 ;  /* 0x000000b7bcbc7221 */ /* 0x000fe20000010000 */
[----:B------:R-:W-:Y:S01]  /*18af0*/  F2FP.PACK_AB R46, R189, R187 ;  /* 0x000000bbbd2e723e */ /* 0x000fe200000000ff */
[----:B------:R-:W-:Y:S01]  /*18b00*/  FADD.FTZ R185, R186, R185 ;  /* 0x000000b9bab97221 */ /* 0x000fe20000010000 */
[----:B---3--:R-:W-:Y:S01]  /*18b10*/  F2FP.PACK_AB R47, R180, R181 ;  /* 0x000000b5b42f723e */ /* 0x008fe200000000ff */
        /* <DEDUP_REMOVED lines=11> */
[----:B------:R-:W4:Y:S06]  /*18bd0*/  MUFU.EX2 R38, R38 ;  /* 0x0000002600267308 */ /* 0x000f2c0000000800 */
[C---:B------:R-:W-:Y:S02]  /*18be0*/  HMMA.16816.F32 R4, R44.reuse, R56, R4 ;  /* 0x000000382c04723c */ /* 0x040fe40000001804 */
[----:B------:R-:W-:Y:S06]  /*18bf0*/  MUFU.EX2 R37, R37 ;  /* 0x0000002500257308 */ /* 0x000fec0000000800 */
[C---:B------:R-:W-:Y:S01]  /*18c00*/  HMMA.16816.F32 R40, R44.reuse, R58, R40 ;  /* 0x0000003a2c28723c */ /* 0x040fe20000001828 */
[----:B------:R-:W2:Y:S01]  /*18c10*/  LDSM.16.MT88.4 R56, [R227+0xe000] ;  /* 0x00e00000e338783b */ /* 0x000ea20000004200 */
[----:B------:R-:W2:Y:S06]  /*18c20*/  MUFU.EX2 R61, R61 ;  /* 0x0000003d003d7308 */ /* 0x000eac0000000800 */
[C---:B-1----:R-:W-:Y:S02]  /*18c30*/  HMMA.16816.F32 R32, R44.reuse, R52, R32 ;  /* 0x000000342c20723c */ /* 0x042fe40000001820 */
[----:B------:R-:W-:Y:S05]  /*18c40*/  MUFU.EX2 R63, R63 ;  /* 0x0000003f003f7308 */ /* 0x000fea0000000800 */
[----:B------:R-:W-:Y:S01]  /*18c50*/  F2FP.PACK_AB R52, R172, R177 ;  /* 0x000000b1ac34723e */ /* 0x000fe200000000ff */
[----:B------:R-:W-:Y:S01]  /*18c60*/  HMMA.16816.F32 R28, R44, R54, R28 ;  /* 0x000000362c1c723c */ /* 0x000fe2000000181c */
[----:B-----5:R-:W-:Y:S01]  /*18c70*/  F2FP.PACK_AB R53, R162, R163 ;  /* 0x000000a3a235723e */ /* 0x020fe200000000ff */
[----:B------:R-:W-:Y:S01]  /*18c80*/  MUFU.EX2 R62, R62 ;  /* 0x0000003e003e7308 */ /* 0x000fe20000000800 */
[----:B------:R-:W-:-:S02]  /*18c90*/  FADD.FTZ R163, R163, R181 ;  /* 0x000000b5a3a37221 */ /* 0x000fc40000010000 */
[----:B------:R-:W-:Y:S02]  /*18ca0*/  FADD.FTZ R172, R172, R189 ;  /* 0x000000bdacac7221 */ /* 0x000fe40000010000 */
[----:B------:R-:W-:Y:S01]  /*18cb0*/  F2FP.PACK_AB R54, R170, R171 ;  /* 0x000000abaa36723e */ /* 0x000fe200000000ff */
[C---:B------:R-:W-:Y:S01]  /*18cc0*/  HMMA.16816.F32 R24, R44.reuse, R48, R24 ;  /* 0x000000302c18723c */ /* 0x040fe20000001818 */
[----:B------:R-:W-:Y:S01]  /*18cd0*/  F2FP.PACK_AB R55, R154, R161 ;  /* 0x000000a19a37723e */ /* 0x000fe200000000ff */
[----:B------:R-:W-:Y:S01]  /*18ce0*/  MUFU.EX2 R101, R101 ;  /* 0x0000006500657308 */ /* 0x000fe20000000800 */
[----:B------:R-:W-:Y:S02]  /*18cf0*/  FADD.FTZ R163, R162, R163 ;  /* 0x000000a3a2a37221 */ /* 0x000fe40000010000 */
[----:B------:R-:W-:Y:S02]  /*18d00*/  FADD.FTZ R172, R171, R172 ;  /* 0x000000acabac7221 */ /* 0x000fe40000010000 */
[----:B------:R-:W-:Y:S01]  /*18d10*/  FADD.FTZ R161, R161, R163 ;  /* 0x000000a3a1a17221 */ /* 0x000fe20000010000 */
[----:B------:R-:W-:Y:S01]  /*18d20*/  HMMA.16816.F32 R20, R44, R50, R20 ;  /* 0x000000322c14723c */ /* 0x000fe20000001814 */
[----:B------:R-:W1:Y:S01]  /*18d30*/  LDSM.16.MT88.4 R48, [R226+0xe000] ;  /* 0x00e00000e230783b */ /* 0x000e620000004200 */
[----:B------:R-:W-:Y:S01]  /*18d40*/  MUFU.EX2 R100, R100 ;  /* 0x0000006400647308 */ /* 0x000fe20000000800 */
[----:B------:R-:W-:-:S02]  /*18d50*/  FADD.FTZ R170, R170, R172 ;  /* 0x000000acaaaa7221 */ /* 0x000fc40000010000 */
[----:B------:R-:W5:Y:S01]  /*18d60*/  LDSM.16.MT88.4 R44, [R225+0xe000] ;  /* 0x00e00000e12c783b */ /* 0x000f620000004200 */
[----:B------:R-:W-:Y:S02]  /*18d70*/  FADD.FTZ R161, R154, R161 ;  /* 0x000000a19aa17221 */ /* 0x000fe40000010000 */
[----:B---3--:R-:W-:Y:S01]  /*18d80*/  HMMA.16816.F32 R12, R52, R16, R12 ;  /* 0x00000010340c723c */ /* 0x008fe2000000180c */
[----:B------:R-:W-:Y:S01]  /*18d90*/  FADD.FTZ R170, R153, R170 ;  /* 0x000000aa99aa7221 */ /* 0x000fe20000010000 */
[----:B------:R-:W3:Y:S01]  /*18da0*/  MUFU.EX2 R60, R60 ;  /* 0x0000003c003c7308 */ /* 0x000ee20000000800 */
[----:B--2---:R-:W-:Y:S02]  /*18db0*/  FADD.FTZ R161, R39, R161 ;  /* 0x000000a127a17221 */ /* 0x004fe40000010000 */
[----:B------:R-:W-:-:S03]  /*18dc0*/  FADD.FTZ R170, R138, R170 ;  /* 0x000000aa8aaa7221 */ /* 0x000fc60000010000 */
[C---:B------:R-:W-:Y:S01]  /*18dd0*/  HMMA.16816.F32 R8, R52.reuse, R18, R8 ;  /* 0x000000123408723c */ /* 0x040fe20000001808 */
[----:B------:R-:W2:Y:S01]  /*18de0*/  LDSM.16.MT88.4 R16, [R228+0xe800] ;  /* 0x00e80000e410783b */ /* 0x000ea20000004200 */
[----:B------:R-:W1:Y:S06]  /*18df0*/  MUFU.EX2 R66, R66 ;  /* 0x0000004200427308 */ /* 0x000e6c0000000800 */
        /* <DEDUP_REMOVED lines=9> */
[C---:B----4-:R-:W-:Y:S01]  /*18e90*/  F2FP.PACK_AB R49, R38.reuse, R39 ;  /* 0x000000272631723e */ /* 0x050fe200000000ff */
[----:B------:R-:W1:Y:S01]  /*18ea0*/  MUFU.EX2 R98, R98 ;  /* 0x0000006200627308 */ /* 0x000e620000000800 */
[----:B------:R-:W-:-:S04]  /*18eb0*/  FADD.FTZ R38, R38, R161 ;  /* 0x000000a126267221 */ /* 0x000fc80000010000 */
[C---:B------:R-:W-:Y:S01]  /*18ec0*/  F2FP.PACK_AB R50, R108.reuse, R137 ;  /* 0x000000896c32723e */ /* 0x040fe200000000ff */
[C---:B-----5:R-:W-:Y:S01]  /*18ed0*/  HMMA.16816.F32 R24, R52.reuse, R44, R24 ;  /* 0x0000002c3418723c */ /* 0x060fe20000001818 */
[----:B------:R-:W-:Y:S01]  /*18ee0*/  F2FP.PACK_AB R51, R61, R37 ;  /* 0x000000253d33723e */ /* 0x000fe200000000ff */
[----:B------:R-:W-:Y:S01]  /*18ef0*/  MUFU.EX2 R95, R95 ;  /* 0x0000005f005f7308 */ /* 0x000fe20000000800 */
[----:B------:R-:W-:Y:S02]  /*18f00*/  FADD.FTZ R137, R137, R170 ;  /* 0x000000aa89897221 */ /* 0x000fe40000010000 */
[----:B------:R-:W-:Y:S02]  /*18f10*/  FADD.FTZ R38, R37, R38 ;  /* 0x0000002625267221 */ /* 0x000fe40000010000 */
[----:B------:R-:W-:Y:S01]  /*18f20*/  FADD.FTZ R137, R108, R137 ;  /* 0x000000896c897221 */ /* 0x000fe20000010000 */
[----:B------:R-:W-:Y:S01]  /*18f30*/  HMMA.16816.F32 R20, R52, R46, R20 ;  /* 0x0000002e3414723c */ /* 0x000fe20000001814 */
[----:B------:R-:W4:Y:S01]  /*18f40*/  LDSM.16.MT88.4 R44, [R226+0xe800] ;  /* 0x00e80000e22c783b */ /* 0x000f220000004200 */
[----:B------:R-:W-:Y:S01]  /*18f50*/  MUFU.EX2 R94, R94 ;  /* 0x0000005e005e7308 */ /* 0x000fe20000000800 */
[----:B------:R-:W-:-:S02]  /*18f60*/  FADD.FTZ R61, R61, R38 ;  /* 0x000000263d3d7221 */ /* 0x000fc40000010000 */
[----:B------:R-:W5:Y:S02]  /*18f70*/  LDSM.16.MT88.4 R52, [R225+0xe800] ;  /* 0x00e80000e134783b */ /* 0x000f640000004200 */
[----:B---3--:R-:W-:Y:S01]  /*18f80*/  FADD.FTZ R61, R60, R61 ;  /* 0x0000003d3c3d7221 */ /* 0x008fe20000010000 */
[C---:B--2---:R-:W-:Y:S02]  /*18f90*/  HMMA.16816.F32 R12, R48.reuse, R16, R12 ;  /* 0x00000010300c723c */ /* 0x044fe4000000180c */
[----:B------:R-:W-:Y:S06]  /*18fa0*/  MUFU.EX2 R96, R96 ;  /* 0x0000006000607308 */ /* 0x000fec0000000800 */
[C---:B------:R-:W-:Y:S01]  /*18fb0*/  HMMA.16816.F32 R8, R48.reuse, R18, R8 ;  /* 0x000000123008723c */ /* 0x040fe20000001808 */
[----:B------:R-:W2:Y:S01]  /*18fc0*/  LDSM.16.MT88.4 R16, [R228+0xf000] ;  /* 0x00f00000e410783b */ /* 0x000ea20000004200 */
[----:B------:R-:W3:Y:S06]  /*18fd0*/  MUFU.EX2 R93, R93 ;  /* 0x0000005d005d7308 */ /* 0x000eec0000000800 */
        /* <DEDUP_REMOVED lines=24> */
[----:B------:R-:W1:Y:S01]  /*19160*/  MUFU.EX2 R85, R85 ;  /* 0x0000005500557308 */ /* 0x000e620000000800 */
[----:B------:R-:W-:Y:S01]  /*19170*/  FADD.FTZ R66, R65, R66 ;  /* 0x0000004241427221 */ /* 0x000fe20000010000 */
[----:B--2---:R-:W-:Y:S01]  /*19180*/  HMMA.16816.F32 R12, R48, R16, R12 ;  /* 0x00000010300c723c */ /* 0x004fe2000000180c */
[----:B------:R-:W-:Y:S02]  /*19190*/  FADD.FTZ R101, R100, R101 ;  /* 0x0000006564657221 */ /* 0x000fe40000010000 */
[----:B------:R-:W-:-:S03]  /*191a0*/  FADD.FTZ R66, R97, R66 ;  /* 0x0000004261427221 */ /* 0x000fc60000010000 */
        /* <DEDUP_REMOVED lines=8> */
[----:B------:R-:W1:Y:S02]  /*19230*/  MUFU.EX2 R82, R82 ;  /* 0x0000005200527308 */ /* 0x000e640000000800 */
[C---:B----4-:R-:W-:Y:S06]  /*19240*/  HMMA.16816.F32 R32, R48.reuse, R44, R32 ;  /* 0x0000002c3020723c */ /* 0x050fec0000001820 */
[----:B------:R-:W-:Y:S02]  /*19250*/  MUFU.EX2 R103, R103 ;  /* 0x0000006700677308 */ /* 0x000fe40000000800 */
[C---:B------:R-:W-:Y:S01]  /*19260*/  HMMA.16816.F32 R28, R48.reuse, R46, R28 ;  /* 0x0000002e301c723c */ /* 0x040fe2000000181c */
[----:B------:R-:W4:Y:S05]  /*19270*/  LDSM.16.MT88.4 R44, [R226+0xf800] ;  /* 0x00f80000e22c783b */ /* 0x000f2a0000004200 */
[----:B------:R-:W-:Y:S02]  /*19280*/  MUFU.EX2 R102, R102 ;  /* 0x0000006600667308 */ /* 0x000fe40000000800 */
[C---:B-----5:R-:W-:Y:S06]  /*19290*/  HMMA.16816.F32 R24, R48.reuse, R52, R24 ;  /* 0x000000343018723c */ /* 0x060fec0000001818 */
[----:B------:R-:W-:Y:S02]  /*192a0*/  MUFU.EX2 R3, R3 ;  /* 0x0000000300037308 */ /* 0x000fe40000000800 */
[----:B------:R-:W-:Y:S01]  /*192b0*/  HMMA.16816.F32 R20, R48, R54, R20 ;  /* 0x000000363014723c */ /* 0x000fe20000001814 */
[----:B------:R-:W5:Y:S05]  /*192c0*/  LDSM.16.MT88.4 R52, [R225+0xf800] ;  /* 0x00f80000e134783b */ /* 0x000f6a0000004200 */
[----:B------:R-:W-:Y:S01]  /*192d0*/  MUFU.EX2 R75, R75 ;  /* 0x0000004b004b7308 */ /* 0x000fe20000000800 */
[----:B------:R-:W-:Y:S01]  /*192e0*/  F2FP.PACK_AB R48, R98, R99 ;  /* 0x000000636230723e */ /* 0x000fe200000000ff */
[----:B------:R-:W-:Y:S01]  /*192f0*/  FADD.FTZ R99, R99, R101 ;  /* 0x0000006563637221 */ /* 0x000fe20000010000 */
[----:B---3--:R-:W-:Y:S01]  /*19300*/  F2FP.PACK_AB R49, R93, R96 ;  /* 0x000000605d31723e */ /* 0x008fe200000000ff */
        /* <DEDUP_REMOVED lines=8> */
[----:B--2---:R-:W-:Y:S01]  /*19390*/  HMMA.16816.F32 R12, R48, R16, R12 ;  /* 0x00000010300c723c */ /* 0x004fe2000000180c */
[----:B------:R-:W-:Y:S01]  /*193a0*/  FADD.FTZ R95, R94, R95 ;  /* 0x0000005f5e5f7221 */ /* 0x000fe20000010000 */
[----:B------:R-:W-:Y:S01]  /*193b0*/  MUFU.EX2 R70, R70 ;  /* 0x0000004600467308 */ /* 0x000fe20000000800 */
[----:B------:R-:W-:-:S05]  /*193c0*/  FADD.FTZ R92, R89, R92 ;  /* 0x0000005c595c7221 */ /* 0x000fca0000010000 */
        /* <DEDUP_REMOVED lines=8> */
[C---:B----4-:R-:W-:Y:S02]  /*19450*/  HMMA.16816.F32 R32, R48.reuse, R44, R32 ;  /* 0x0000002c3020723c */ /* 0x050fe40000001820 */
[----:B------:R-:W-:Y:S06]  /*19460*/  MUFU.EX2 R68, R68 ;  /* 0x0000004400447308 */ /* 0x000fec0000000800 */
[C---:B------:R-:W-:Y:S01]  /*19470*/  HMMA.16816.F32 R28, R48.reuse, R46, R28 ;  /* 0x0000002e301c723c */ /* 0x040fe2000000181c */
[----:B------:R-:W3:Y:S01]  /*19480*/  LDSM.16.MT88.4 R44, [R226+0x10000] ;  /* 0x01000000e22c783b */ /* 0x000ee20000004200 */
[----:B------:R-:W-:Y:S06]  /*19490*/  MUFU.EX2 R249, R249 ;  /* 0x000000f900f97308 */ /* 0x000fec0000000800 */
[C---:B-----5:R-:W-:Y:S02]  /*194a0*/  HMMA.16816.F32 R24, R48.reuse, R52, R24 ;  /* 0x000000343018723c */ /* 0x060fe40000001818 */
[----:B------:R-:W-:Y:S06]  /*194b0*/  MUFU.EX2 R248, R248 ;  /* 0x000000f800f87308 */ /* 0x000fec0000000800 */
[----:B------:R-:W-:Y:S01]  /*194c0*/  HMMA.16816.F32 R20, R48, R54, R20 ;  /* 0x000000363014723c */ /* 0x000fe20000001814 */
[----:B------:R-:W-:Y:S06]  /*194d0*/  LDSM.16.MT88.4 R52, [R228+0x10800] ;  /* 0x01080000e434783b */ /* 0x000fec0000004200 */
[----:B------:R-:W-:Y:S01]  /*194e0*/  F2FP.PACK_AB R48, R90, R91 ;  /* 0x0000005b5a30723e */ /* 0x000fe200000000ff */
[----:B------:R-:W-:Y:S01]  /*194f0*/  FADD.FTZ R91, R91, R95 ;  /* 0x0000005f5b5b7221 */ /* 0x000fe20000010000 */
[----:B------:R-:W-:Y:S01]  /*19500*/  F2FP.PACK_AB R49, R85, R88 ;  /* 0x000000585531723e */ /* 0x000fe200000000ff */
        /* <DEDUP_REMOVED lines=12> */
[C---:B-1----:R-:W-:Y:S07]  /*195d0*/  HMMA.16816.F32 R4, R48.reuse, R56, R4 ;  /* 0x000000383004723c */ /* 0x042fee0000001804 */
[--C-:B------:R-:W-:Y:S01]  /*195e0*/  FFMA.FTZ R56, R80, c[0x0][0x23c], -R110.reuse ;  /* 0x00008f0050387a23 */ /* 0x100fe2000001086e */
[----:B------:R-:W-:Y:S01]  /*195f0*/  HMMA.16816.F32 R40, R48, R58, R40 ;  /* 0x0000003a3028723c */ /* 0x000fe20000001828 */
[----:B------:R-:W-:-:S02]  /*19600*/  FFMA.FTZ R57, R78, c[0x0][0x23c], -R110 ;  /* 0x00008f004e397a23 */ /* 0x000fc4000001086e */
[--C-:B------:R-:W-:Y:S02]  /*19610*/  FFMA.FTZ R78, R109, c[0x0][0x23c], -R115.reuse ;  /* 0x00008f006d4e7a23 */ /* 0x100fe40000010873 */
[----:B------:R-:W-:Y:S02]  /*19620*/  MUFU.EX2 R56, R56 ;  /* 0x0000003800387308 */ /* 0x000fe40000000800 */
[--C-:B------:R-:W-:Y:S01]  /*19630*/  FFMA.FTZ R58, R77, c[0x0][0x23c], -R110.reuse ;  /* 0x00008f004d3a7a23 */ /* 0x100fe2000001086e */
[----:B---3--:R-:W-:Y:S01]  /*19640*/  HMMA.16816.F32 R32, R48, R44, R32 ;  /* 0x0000002c3020723c */ /* 0x008fe20000001820 */
[----:B------:R-:W-:Y:S02]  /*19650*/  FFMA.FTZ R59, R76, c[0x0][0x23c], -R110 ;  /* 0x00008f004c3b7a23 */ /* 0x000fe4000001086e */
[--C-:B------:R-:W-:Y:S02]  /*19660*/  FFMA.FTZ R76, R105, c[0x0][0x23c], -R115.reuse ;  /* 0x00008f00694c7a23 */ /* 0x100fe40000010873 */
[----:B------:R-:W1:Y:S01]  /*19670*/  MUFU.EX2 R57, R57 ;  /* 0x0000003900397308 */ /* 0x000e620000000800 */
[----:B------:R-:W-:-:S02]  /*19680*/  FFMA.FTZ R77, R104, c[0x0][0x23c], -R115 ;  /* 0x00008f00684d7a23 */ /* 0x000fc40000010873 */
[C---:B------:R-:W-:Y:S01]  /*19690*/  HMMA.16816.F32 R28, R48.reuse, R46, R28 ;  /* 0x0000002e301c723c */ /* 0x040fe2000000181c */
[----:B------:R-:W3:Y:S04]  /*196a0*/  LDSM.16.MT88.4 R44, [R227+0x10800] ;  /* 0x01080000e32c783b */ /* 0x000ee80000004200 */
[----:B------:R-:W-:Y:S03]  /*196b0*/  MUFU.EX2 R58, R58 ;  /* 0x0000003a003a7308 */ /* 0x000fe60000000800 */
[C---:B--2---:R-:W-:Y:S05]  /*196c0*/  HMMA.16816.F32 R24, R48.reuse, R16, R24 ;  /* 0x000000103018723c */ /* 0x044fea0000001818 */
[----:B------:R-:W2:Y:S03]  /*196d0*/  MUFU.EX2 R59, R59 ;  /* 0x0000003b003b7308 */ /* 0x000ea60000000800 */
[----:B------:R-:W-:Y:S01]  /*196e0*/  HMMA.16816.F32 R20, R48, R18, R20 ;  /* 0x000000123014723c */ /* 0x000fe20000001814 */
[----:B------:R-:W4:Y:S04]  /*196f0*/  LDSM.16.MT88.4 R16, [R226+0x10800] ;  /* 0x01080000e210783b */ /* 0x000f280000004200 */
[----:B------:R-:W-:Y:S02]  /*19700*/  MUFU.EX2 R76, R76 ;  /* 0x0000004c004c7308 */ /* 0x000fe40000000800 */
[----:B------:R-:W-:Y:S01]  /*19710*/  F2FP.PACK_AB R48, R82, R83 ;  /* 0x000000535230723e */ /* 0x000fe200000000ff */
[----:B------:R-:W-:Y:S01]  /*19720*/  FADD.FTZ R83, R83, R87 ;  /* 0x0000005753537221 */ /* 0x000fe20000010000 */
[----:B-1----:R-:W-:Y:S01]  /*19730*/  F2FP.PACK_AB R49, R57, R56 ;  /* 0x000000383931723e */ /* 0x002fe200000000ff */
[----:B------:R-:W-:Y:S01]  /*19740*/  FADD.FTZ R56, R56, R84 ;  /* 0x0000005438387221 */ /* 0x000fe20000010000 */
[----:B------:R-:W-:-:S02]  /*19750*/  F2FP.PACK_AB R50, R102, R103 ;  /* 0x000000676632723e */ /* 0x000fc400000000ff */
[----:B------:R-:W1:Y:S01]  /*19760*/  MUFU.EX2 R77, R77 ;  /* 0x0000004d004d7308 */ /* 0x000e620000000800 */
[----:B--2---:R-:W-:Y:S01]  /*19770*/  F2FP.PACK_AB R51, R59, R58 ;  /* 0x0000003a3b33723e */ /* 0x004fe200000000ff */
[----:B------:R-:W-:Y:S02]  /*19780*/  FADD.FTZ R83, R82, R83 ;  /* 0x0000005352537221 */ /* 0x000fe40000010000 */
[----:B------:R-:W-:Y:S02]  /*19790*/  FADD.FTZ R56, R57, R56 ;  /* 0x0000003839387221 */ /* 0x000fe40000010000 */
[----:B------:R-:W-:Y:S02]  /*197a0*/  FADD.FTZ R103, R103, R83 ;  /* 0x0000005367677221 */ /* 0x000fe40000010000 */
[----:B------:R-:W-:Y:S01]  /*197b0*/  HMMA.16816.F32 R12, R48, R52, R12 ;  /* 0x00000034300c723c */ /* 0x000fe2000000180c */
[----:B------:R-:W2:Y:S01]  /*197c0*/  MUFU.EX2 R78, R78 ;  /* 0x0000004e004e7308 */ /* 0x000ea20000000800 */
[----:B------:R-:W-:-:S02]  /*197d0*/  FADD.FTZ R58, R58, R56 ;  /* 0x000000383a3a7221 */ /* 0x000fc40000010000 */
[----:B------:R-:W-:Y:S02]  /*197e0*/  FADD.FTZ R103, R102, R103 ;  /* 0x0000006766677221 */ /* 0x000fe40000010000 */
[----:B------:R-:W-:Y:S02]  /*197f0*/  FADD.FTZ R58, R59, R58 ;  /* 0x0000003a3b3a7221 */ /* 0x000fe40000010000 */
[----:B------:R-:W-:Y:S01]  /*19800*/  HMMA.16816.F32 R8, R48, R54, R8 ;  /* 0x000000363008723c */ /* 0x000fe20000001808 */
[----:B------:R-:W5:Y:S01]  /*19810*/  LDSM.16.MT88.4 R52, [R225+0x10800] ;  /* 0x01080000e134783b */ /* 0x000f620000004200 */
[----:B-1----:R-:W-:-:S06]  /*19820*/  F2FP.PACK_AB R132, R77, R76 ;  /* 0x0000004c4d84723e */ /* 0x002fcc00000000ff */
[----:B---3--:R-:W-:Y:S01]  /*19830*/  HMMA.16816.F32 R4, R48, R44, R4 ;  /* 0x0000002c3004723c */ /* 0x008fe20000001804 */
[----:B--2---:R-:W-:-:S07]  /*19840*/  F2FP.PACK_AB R134, R249, R78 ;  /* 0x0000004ef986723e */ /* 0x004fce00000000ff */
[C---:B----4-:R-:W-:Y:S08]  /*19850*/  HMMA.16816.F32 R32, R48.reuse, R16, R32 ;  /* 0x000000103020723c */ /* 0x050ff00000001820 */
[C---:B------:R-:W-:Y:S01]  /*19860*/  HMMA.16816.F32 R28, R48.reuse, R18, R28 ;  /* 0x00000012301c723c */ /* 0x040fe2000000181c */
[----:B------:R-:W1:Y:S07]  /*19870*/  LDSM.16.MT88.4 R16, [R227+0x11000] ;  /* 0x01100000e310783b */ /* 0x000e6e0000004200 */
[C---:B------:R-:W-:Y:S01]  /*19880*/  HMMA.16816.F32 R40, R48.reuse, R46, R40 ;  /* 0x0000002e3028723c */ /* 0x040fe20000001828 */
[----:B------:R-:W2:Y:S07]  /*19890*/  LDSM.16.MT88.4 R44, [R228+0x11000] ;  /* 0x01100000e42c783b */ /* 0x000eae0000004200 */
[C---:B-----5:R-:W-:Y:S07]  /*198a0*/  HMMA.16816.F32 R24, R48.reuse, R52, R24 ;  /* 0x000000343018723c */ /* 0x060fee0000001818 */
[----:B------:R-:W-:Y:S01]  /*198b0*/  F2FP.PACK_AB R52, R75, R3 ;  /* 0x000000034b34723e */ /* 0x000fe200000000ff */
[----:B------:R-:W-:Y:S01]  /*198c0*/  HMMA.16816.F32 R20, R48, R54, R20 ;  /* 0x000000363014723c */ /* 0x000fe20000001814 */
[----:B------:R-:W-:Y:S01]  /*198d0*/  F2FP.PACK_AB R53, R72, R73 ;  /* 0x000000494835723e */ /* 0x000fe200000000ff */
[----:B------:R-:W3:Y:S01]  /*198e0*/  LDSM.16.MT88.4 R48, [R226+0x11000] ;  /* 0x01100000e230783b */ /* 0x000ee20000004200 */
        /* <DEDUP_REMOVED lines=8> */
[----:B-1----:R-:W-:Y:S01]  /*19970*/  HMMA.16816.F32 R4, R52, R16, R4 ;  /* 0x000000103404723c */ /* 0x002fe20000001804 */
[----:B------:R-:W-:-:S02]  /*19980*/  FADD.FTZ R74, R70, R74 ;  /* 0x0000004a464a7221 */ /* 0x000fc40000010000 */
[----:B------:R-:W-:Y:S02]  /*19990*/  FADD.FTZ R69, R68, R69 ;  /* 0x0000004544457221 */ /* 0x000fe40000010000 */
[----:B------:R-:W-:Y:S02]  /*199a0*/  FADD.FTZ R74, R76, R74 ;  /* 0x0000004a4c4a7221 */ /* 0x000fe40000010000 */
[--C-:B------:R-:W-:Y:S01]  /*199b0*/  FFMA.FTZ R16, R71, c[0x0][0x23c], -R110.reuse ;  /* 0x00008f0047107a23 */ /* 0x100fe2000001086e */
[C---:B------:R-:W-:Y:S01]  /*199c0*/  HMMA.16816.F32 R40, R52.reuse, R18, R40 ;  /* 0x000000123428723c */ /* 0x040fe20000001828 */
[----:B------:R-:W-:Y:S02]  /*199d0*/  FFMA.FTZ R17, R67, c[0x0][0x23c], -R110 ;  /* 0x00008f0043117a23 */ /* 0x000fe4000001086e */
        /* <DEDUP_REMOVED lines=30> */
[----:B------:R-:W-:Y:S01]  /*19bc0*/  LOP3.LUT P1, RZ, R236, 0x400, RZ, 0xc0, !PT ;  /* 0x00000400ecff7812 */ /* 0x000fe2000782c0ff */
[----:B------:R-:W-:-:S04]  /*19bd0*/  DEPBAR.LE SB0, 0x0 ;  /* 0x000080000000791a */ /* 0x000fc80000000000 */
[----:B------:R-:W-:Y:S01]  /*19be0*/  IADD3 R245, R36, -0x2, RZ ;  /* 0xfffffffe24f57810 */ /* 0x000fe20007ffe0ff */
[----:B------:R-:W-:Y:S07]  /*19bf0*/  BAR.SYNC.DEFER_BLOCKING 0x0 ;  /* 0x0000000000007b1d */ /* 0x000fee0000010000 */
[----:B------:R-:W-:Y:S05]  /*19c00*/  @!P1 BRA `(.L_x_2677) ;  /* 0x000003b000009947 */ /* 0x000fea0003800000 */
[----:B------:R-:W-:Y:S01]  /*19c10*/  IABS R3, c[0x0][0x2d0] ;  /* 0x0000b40000037a13 */ /* 0x000fe20000000000 */
[----:B------:R-:W-:-:S03]  /*19c20*/  IMAD.SHL.U32 R4, R245, 0x100, RZ ;  /* 0x00000100f5047824 */ /* 0x000fc600078e00ff */
[----:B------:R-:W1:Y:S02]  /*19c30*/  I2F.RP R12, R3 ;  /* 0x00000003000c7306 */ /* 0x000e640000209400 */
[C---:B------:R-:W-:Y:S02]  /*19c40*/  IADD3 R11, R4.reuse, 0x100, RZ ;  /* 0x00000100040b7810 */ /* 0x040fe40007ffe0ff */
[----:B------:R-:W-:Y:S02]  /*19c50*/  IABS R6, R4 ;  /* 0x0000000400067213 */ /* 0x000fe40000000000 */
[----:B------:R-:W-:Y:S02]  /*19c60*/  IABS R8, R11 ;  /* 0x0000000b00087213 */ /* 0x000fe40000000000 */
[----:B------:R-:W-:Y:S02]  /*19c70*/  LOP3.LUT R11, R11, c[0x0][0x2d0], RZ, 0x3c, !PT ;  /* 0x0000b4000b0b7a12 */ /* 0x000fe400078e3cff */
[----:B------:R-:W-:-:S02]  /*19c80*/  LOP3.LUT R4, R4, c[0x0][0x2d0], RZ, 0x3c, !PT ;  /* 0x0000b40004047a12 */ /* 0x000fc400078e3cff */
[----:B------:R-:W-:Y:S02]  /*19c90*/  ISETP.GE.AND P3, PT, R11, RZ, PT ;  /* 0x000000ff0b00720c */ /* 0x000fe40003f66270 */
        /* <DEDUP_REMOVED lines=50> */
.L_x_2677:
[----:B------:R-:W-:-:S05]  /*19fc0*/  IMAD.MOV.U32 R6, RZ, RZ, c[0x0][0x1a0] ;  /* 0x00006800ff067624 */ /* 0x000fca00078e00ff */
[----:B------:R-:W-:-:S04]  /*19fd0*/  LEA R6, -R6, RZ, 0x8 ;  /* 0x000000ff06067211 */ /* 0x000fc800078e41ff */
[----:B------:R-:W-:Y:S02]  /*19fe0*/  SHF.R.S32.HI R4, RZ, 0x1f, R6 ;  /* 0x0000001fff047819 */ /* 0x000fe40000011406 */
.L_x_2678:
[----:B------:R-:W-:Y:S01]  /*19ff0*/  ULDC.64 UR4, c[0x0][0x1a0] ;  /* 0x0000680000047ab9 */ /* 0x000fe20000000a00 */
[----:B------:R-:W-:Y:S01]  /*1a000*/  LEA R241, P0, R6, R241, 0x1 ;  /* 0x000000f106f17211 */ /* 0x000fe200078008ff */
[----:B------:R-:W-:Y:S01]  /*1a010*/  USHF.L.U32 UR9, UR4, 0x5, URZ ;  /* 0x0000000504097899 */ /* 0x000fe2000800063f */
[----:B------:R-:W-:Y:S01]  /*1a020*/  IMAD R200, R166, 0x2, R233 ;  /* 0x00000002a6c87824 */ /* 0x000fe200078e02e9 */
[----:B------:R-:W-:Y:S01]  /*1a030*/  UMOV UR8, 0x5 ;  /* 0x0000000500087882 */ /* 0x000fe20000000000 */
[----:B------:R-:W-:Y:S01]  /*1a040*/  LEA.HI.X R240, R6, R240, R4, 0x1, P0 ;  /* 0x000000f006f07211 */ /* 0x000fe200000f0c04 */
[----:B------:R-:W-:Y:S01]  /*1a050*/  USHF.L.U64.HI UR5, UR4, UR8, UR5 ;  /* 0x0000000804057299 */ /* 0x000fe20008010205 */
[----:B------:R-:W-:Y:S01]  /*1a060*/  IMAD.MOV.U32 R6, RZ, RZ, R241 ;  /* 0x000000ffff067224 */ /* 0x000fe200078e00f1 */
[----:B------:R-:W-:Y:S01]  /*1a070*/  IADD3 R4, P0, R241, UR9, RZ ;  /* 0x00000009f1047c10 */ /* 0x000fe2000ff1e0ff */
[----:B------:R-:W1:Y:S01]  /*1a080*/  S2R R3, SR_TID.X ;  /* 0x0000000000037919 */ /* 0x000e620000002100 */
[----:B------:R-:W-:Y:S01]  /*1a090*/  IMAD.MOV.U32 R7, RZ, RZ, R240 ;  /* 0x000000ffff077224 */ /* 0x000fe200078e00f0 */
[----:B------:R-:W-:-:S02]  /*1a0a0*/  IADD3 R184, R230, 0x2800, RZ ;  /* 0x00002800e6b87810 */ /* 0x000fc40007ffe0ff */
[----:B------:R-:W-:Y:S02]  /*1a0b0*/  IADD3.X R5, R240, UR5, RZ, P0, !PT ;  /* 0x00000005f0057c10 */ /* 0x000fe400087fe4ff */
[----:B------:R-:W-:Y:S01]  /*1a0c0*/  IADD3 R18, P0, R4, UR9, RZ ;  /* 0x0000000904127c10 */ /* 0x000fe2000ff1e0ff */
[----:B------:R-:W-:Y:S01]  /*1a0d0*/  @!PT LDS RZ, [RZ] ;  /* 0x00000000fffff984 */ /* 0x000fe20000000800 */
[----:B------:R-:W-:Y:S01]  /*1a0e0*/  @!PT LDS RZ, [RZ] ;  /* 0x00000000fffff984 */ /* 0x000fe20000000800 */
[----:B------:R-:W-:Y:S01]  /*1a0f0*/  @!PT LDS RZ, [RZ] ;  /* 0x00000000fffff984 */ /* 0x000fe20000000800 */
[----:B------:R2:W-:Y:S01]  /*1a100*/  LDGSTS.E.BYPASS.LTC128B.128 [R244+0xa000], [R6.64] ;  /* 0x0a00000006f47fae */ /* 0x0005e2000b901d46 */
[----:B------:R-:W-:Y:S02]  /*1a110*/  IADD3 R196, R230, 0x800, RZ ;  /* 0x00000800e6c47810 */ /* 0x000fe40007ffe0ff */
[----:B------:R-:W-:Y:S01]  /*1a120*/  IADD3.X R19, R5, UR5, RZ, P0, !PT ;  /* 0x0000000505137c10 */ /* 0x000fe200087fe4ff */
[----:B------:R3:W-:Y:S01]  /*1a130*/  LDGSTS.E.BYPASS.LTC128B.128 [R244+0xa800], [R4.64] ;  /* 0x0a80000004f47fae */ /* 0x0007e2000b901d46 */
[----:B------:R-:W-:Y:S02]  /*1a140*/  IADD3 R16, P0, R18, UR9, RZ ;  /* 0x0000000912107c10 */ /* 0x000fe4000ff1e0ff */
[----:B------:R-:W-:Y:S01]  /*1a150*/  IADD3 R188, R230, 0x2000, RZ ;  /* 0x00002000e6bc7810 */ /* 0x000fe20007ffe0ff */
[----:B------:R4:W-:Y:S01]  /*1a160*/  LDGSTS.E.BYPASS.LTC128B.128 [R244+0xb000], [R18.64] ;  /* 0x0b00000012f47fae */ /* 0x0009e2000b901d46 */
[----:B------:R-:W-:-:S02]  /*1a170*/  IADD3.X R17, R19, UR5, RZ, P0, !PT ;  /* 0x0000000513117c10 */ /* 0x000fc400087fe4ff */
[----:B------:R-:W-:Y:S02]  /*1a180*/  IADD3 R14, P0, R16, UR9, RZ ;  /* 0x00000009100e7c10 */ /* 0x000fe4000ff1e0ff */
[----:B------:R-:W-:Y:S01]  /*1a190*/  IADD3 R180, R230, 0x3000, RZ ;  /* 0x00003000e6b47810 */ /* 0x000fe20007ffe0ff */
[----:B------:R5:W-:Y:S01]  /*1a1a0*/  LDGSTS.E.BYPASS.LTC128B.128 [R244+0xb800], [R16.64] ;  /* 0x0b80000010f47fae */ /* 0x000be2000b901d46 */
[----:B------:R-:W-:Y:S02]  /*1a1b0*/  IADD3.X R15, R17, UR5, RZ, P0, !PT ;  /* 0x00000005110f7c10 */ /* 0x000fe400087fe4ff */
[----:B------:R-:W-:Y:S01]  /*1a1c0*/  IADD3 R12, P0, R14, UR9, RZ ;  /* 0x000000090e0c7c10 */ /* 0x000fe2000ff1e0ff */
[----:B-1----:R-:W-:Y:S02]  /*1a1d0*/  IMAD.SHL.U32 R3, R3, 0x2, RZ ;  /* 0x0000000203037824 */ /* 0x002fe400078e00ff */
[----:B------:R1:W-:Y:S01]  /*1a1e0*/  LDGSTS.E.BYPASS.LTC128B.128 [R244+0xc000], [R14.64] ;  /* 0x0c0000000ef47fae */ /* 0x0003e2000b901d46 */
[----:B------:R-:W-:-:S02]  /*1a1f0*/  IADD3.X R13, R15, UR5, RZ, P0, !PT ;  /* 0x000000050f0d7c10 */ /* 0x000fc400087fe4ff */
        /* <DEDUP_REMOVED lines=12> */
[----:B-----5:R-:W-:-:S03]  /*1a2c0*/  IADD3 R16, P0, R4, UR9, RZ ;  /* 0x0000000904107c10 */ /* 0x020fc6000ff1e0ff */
[----:B------:R5:W-:Y:S01]  /*1a2d0*/  LDGSTS.E.BYPASS.LTC128B.128 [R244+0xe800], [R4.64] ;  /* 0x0e80000004f47fae */ /* 0x000be2000b901d46 */
[----:B------:R-:W-:Y:S02]  /*1a2e0*/  IADD3.X R17, R5, UR5, RZ, P0, !PT ;  /* 0x0000000505117c10 */ /* 0x000fe400087fe4ff */
[----:B-1----:R-:W-:-:S03]  /*1a2f0*/  IADD3 R14, P0, R16, UR9, RZ ;  /* 0x00000009100e7c10 */ /* 0x002fc6000ff1e0ff */
[----:B------:R1:W-:Y:S01]  /*1a300*/  LDGSTS.E.BYPASS.LTC128B.128 [R244+0xf000], [R16.64] ;  /* 0x0f00000010f47fae */ /* 0x0003e2000b901d46 */
[----:B------:R-:W-:Y:S02]  /*1a310*/  IADD3.X R15, R17, UR5, RZ, P0, !PT ;  /* 0x00000005110f7c10 */ /* 0x000fe400087fe4ff */
[----:B----4-:R-:W-:-:S03]  /*1a320*/  IADD3 R10, P0, R14, UR9, RZ ;  /* 0x000000090e0a7c10 */ /* 0x010fc6000ff1e0ff */
[----:B------:R4:W-:Y:S01]  /*1a330*/  LDGSTS.E.BYPASS.LTC128B.128 [R244+0xf800], [R14.64] ;  /* 0x0f8000000ef47fae */ /* 0x0009e2000b901d46 */
[----:B------:R-:W-:Y:S02]  /*1a340*/  IADD3.X R11, R15, UR5, RZ, P0, !PT ;  /* 0x000000050f0b7c10 */ /* 0x000fe400087fe4ff */
[----:B--2---:R-:W-:-:S03]  /*1a350*/  IADD3 R8, P0, R10, UR9, RZ ;  /* 0x000000090a087c10 */ /* 0x004fc6000ff1e0ff */
[----:B------:R2:W-:Y:S01]  /*1a360*/  LDGSTS.E.BYPASS.LTC128B.128 [R244+0x10000], [R10.64] ;  /* 0x100000000af47fae */ /* 0x0005e2000b901d46 */
[----:B------:R-:W-:-:S05]  /*1a370*/  IADD3.X R9, R11, UR5, RZ, P0, !PT ;  /* 0x000000050b097c10 */ /* 0x000fca00087fe4ff */
[----:B------:R2:W-:Y:S01]  /*1a380*/  LDGSTS.E.BYPASS.LTC128B.128 [R244+0x10800], [R8.64] ;  /* 0x1080000008f47fae */ /* 0x0005e2000b901d46 */
[----:B-----5:R-:W-:-:S04]  /*1a390*/  IADD3 R4, P0, R8, UR9, RZ ;  /* 0x0000000908047c10 */ /* 0x020fc8000ff1e0ff */
[----:B------:R-:W-:Y:S02]  /*1a3a0*/  IADD3.X R5, R9, UR5, RZ, P0, !PT ;  /* 0x0000000509057c10 */ /* 0x000fe400087fe4ff */
[----:B---3--:R-:W-:-:S03]  /*1a3b0*/  IADD3 R6, P0, R4, UR9, RZ ;  /* 0x0000000904067c10 */ /* 0x008fc6000ff1e0ff */
[----:B------:R3:W-:Y:S01]  /*1a3c0*/  LDGSTS.E.BYPASS.LTC128B.128 [R244+0x11000], [R4.64] ;  /* 0x1100000004f47fae */ /* 0x0007e2000b901d46 */
[----:B------:R-:W-:Y:S02]  /*1a3d0*/  IADD3.X R7, R5, UR5, RZ, P0, !PT ;  /* 0x0000000505077c10 */ /* 0x000fe400087fe4ff */
[----:B------:R-:W-:-:S03]  /*1a3e0*/  ISETP.GE.AND P0, PT, R36, 0x3, PT ;  /* 0x000000032400780c */ /* 0x000fc60003f06270 */
[----:B------:R3:W-:Y:S04]  /*1a3f0*/  LDGSTS.E.BYPASS.LTC128B.128 [R244+0x11800], [R6.64] ;  /* 0x1180000006f47fae */ /* 0x0007e8000b901d46 */
[----:B------:R-:W-:Y:S04]  /*1a400*/  LDSM.16.M88.4 R208, [R233] ;  /* 0x00000000e9d0783b */ /* 0x000fe80000000200 */
[----:B------:R-:W5:Y:S04]  /*1a410*/  LDSM.16.M88.4 R88, [R232+0x2000] ;  /* 0x00200000e858783b */ /* 0x000f680000000200 */
[----:B------:R1:W-:Y:S04]  /*1a420*/  LDSM.16.M88.4 R204, [R192] ;  /* 0x00000000c0cc783b */ /* 0x0003e80000000200 */
[----:B------:R-:W5:Y:S04]  /*1a430*/  LDSM.16.M88.4 R64, [R232+0x3800] ;  /* 0x00380000e840783b */ /* 0x000f680000000200 */
[----:B------:R-:W-:Y:S04]  /*1a440*/  LDSM.16.M88.4 R56, [R232+0x4000] ;  /* 0x00400000e838783b */ /* 0x000fe80000000200 */
[----:B------:R-:W-:Y:S04]  /*1a450*/  LDSM.16.M88.4 R72, [R232+0x3000] ;  /* 0x00300000e848783b */ /* 0x000fe80000000200 */
[----:B---3--:R-:W3:Y:S04]  /*1a460*/  LDSM.16.M88.4 R4, [R164+0x2000] ;  /* 0x00200000a404783b */ /* 0x008ee80000000200 */
[----:B----4-:R-:W4:Y:S01]  /*1a470*/  LDSM.16.M88.4 R12, [R164+0x4000] ;  /* 0x00400000a40c783b */ /* 0x010f220000000200 */
[----:B-1----:R-:W-:-:S03]  /*1a480*/  IADD3 R192, R230, 0x1800, RZ ;  /* 0x00001800e6c07810 */ /* 0x002fc60007ffe0ff */
[----:B------:R-:W-:Y:S04]  /*1a490*/  LDSM.16.M88.4 R40, [R232+0x5000] ;  /* 0x00500000e828783b */ /* 0x000fe80000000200 */
[----:B------:R-:W-:Y:S04]  /*1a4a0*/  LDSM.16.M88.4 R80, [R232+0x2800] ;  /* 0x00280000e850783b */ /* 0x000fe80000000200 */
[----:B--2---:R-:W-:Y:S01]  /*1a4b0*/  LDSM.16.M88.4 R8, [R164+0x3000] ;  /* 0x00300000a408783b */ /* 0x004fe20000000200 */
[C---:B-----5:R-:W-:Y:S03]  /*1a4c0*/  HMMA.16816.F32 R92, R208.reuse, R88, RZ ;  /* 0x00000058d05c723c */ /* 0x060fe600000018ff */
        /* <DEDUP_REMOVED lines=8> */
[C---:B---3--:R-:W-:Y:S03]  /*1a550*/  HMMA.16816.F32 R92, R204.reuse, R4, R92 ;  /* 0x00000004cc5c723c */ /* 0x048fe6000000185c */
[----:B------:R-:W-:Y:S04]  /*1a560*/  LDSM.16.M88.4 R104, [R164+0x6000] ;  /* 0x00600000a468783b */ /* 0x000fe80000000200 */
[----:B------:R-:W-:Y:S01]  /*1a570*/  LDSM.16.M88.4 R100, [R164+0x7000] ;  /* 0x00700000a464783b */ /* 0x000fe20000000200 */
[----:B------:R-:W-:Y:S03]  /*1a580*/  HMMA.16816.F32 R88, R204, R6, R88 ;  /* 0x00000006cc58723c */ /* 0x000fe60000001858 */
[----:B------:R-:W1:Y:S04]  /*1a590*/  LDSM.16.M88.4 R4, [R164+0x3800] ;  /* 0x00380000a404783b */ /* 0x000e680000000200 */
[----:B------:R-:W-:Y:S01]  /*1a5a0*/  LDSM.16.M88.4 R108, [R164+0x5800] ;  /* 0x00580000a46c783b */ /* 0x000fe20000000200 */
[C---:B------:R-:W-:Y:S03]  /*1a5b0*/  HMMA.16816.F32 R64, R208.reuse, R66, RZ ;  /* 0x00000042d040723c */ /* 0x040fe600000018ff */
[----:B------:R-:W-:Y:S04]  /*1a5c0*/  LDSM.16.M88.4 R120, [R232+0x8800] ;  /* 0x00880000e878783b */ /* 0x000fe80000000200 */
[----:B------:R-:W-:Y:S01]  /*1a5d0*/  LDSM.16.M88.4 R112, [R232+0x9000] ;  /* 0x00900000e870783b */ /* 0x000fe20000000200 */
[C---:B------:R-:W-:Y:S03]  /*1a5e0*/  HMMA.16816.F32 R60, R208.reuse, R56, RZ ;  /* 0x00000038d03c723c */ /* 0x040fe600000018ff */
[----:B------:R-:W-:Y:S04]  /*1a5f0*/  LDSM.16.M88.4 R172, [R232+0x7800] ;  /* 0x00780000e8ac783b */ /* 0x000fe80000000200 */
[----:B------:R-:W-:Y:S01]  /*1a600*/  LDSM.16.M88.4 R200, [R200] ;  /* 0x00000000c8c8783b */ /* 0x000fe20000000200 */
[C---:B------:R-:W-:Y:S03]  /*1a610*/  HMMA.16816.F32 R56, R208.reuse, R58, RZ ;  /* 0x0000003ad038723c */ /* 0x040fe600000018ff */
[----:B------:R-:W-:Y:S04]  /*1a620*/  LDSM.16.M88.4 R184, [R184] ;  /* 0x00000000b8b8783b */ /* 0x000fe80000000200 */
[----:B------:R-:W-:Y:S01]  /*1a630*/  LDSM.16.M88.4 R196, [R196] ;  /* 0x00000000c4c4783b */ /* 0x000fe20000000200 */
[----:B------:R-:W-:Y:S03]  /*1a640*/  HMMA.16816.F32 R76, R208, R72, RZ ;  /* 0x00000048d04c723c */ /* 0x000fe600000018ff */
[----:B------:R-:W-:Y:S04]  /*1a650*/  LDSM.16.M88.4 R212, [R230] ;  /* 0x00000000e6d4783b */ /* 0x000fe80000000200 */
[----:B------:R-:W-:Y:S01]  /*1a660*/  LDSM.16.M88.4 R188, [R188] ;  /* 0x00000000bcbc783b */ /* 0x000fe20000000200 */
[C---:B----4-:R-:W-:Y:S03]  /*1a670*/  HMMA.16816.F32 R60, R204.reuse, R12, R60 ;  /* 0x0000000ccc3c723c */ /* 0x050fe6000000183c */
[----:B------:R-:W-:Y:S04]  /*1a680*/  LDSM.16.M88.4 R216, [R232+0x9800] ;  /* 0x00980000e8d8783b */ /* 0x000fe80000000200 */
[----:B------:R-:W-:Y:S01]  /*1a690*/  LDSM.16.M88.4 R180, [R180] ;  /* 0x00000000b4b4783b */ /* 0x000fe20000000200 */
[C---:B-1----:R-:W-:Y:S03]  /*1a6a0*/  HMMA.16816.F32 R68, R204.reuse, R4, R68 ;  /* 0x00000004cc44723c */ /* 0x042fe60000001844 */
[----:B------:R-:W-:Y:S04]  /*1a6b0*/  LDSM.16.M88.4 R192, [R192] ;  /* 0x00000000c0c0783b */ /* 0x000fe80000000200 */
[----:B------:R-:W-:Y:S01]  /*1a6c0*/  LDSM.16.M88.4 R220, [R224+0x2800] ;  /* 0x00280000e0dc783b */ /* 0x000fe20000000200 */
[----:B------:R-:W-:Y:S03]  /*1a6d0*/  HMMA.16816.F32 R64, R204, R6, R64 ;  /* 0x00000006cc40723c */ /* 0x000fe60000001840 */
[----:B------:R-:W1:Y:S04]  /*1a6e0*/  LDSM.16.M88.4 R4, [R164+0x5000] ;  /* 0x00500000a404783b */ /* 0x000e680000000200 */
[----:B------:R-:W0:Y:S01]  /*1a6f0*/  LDGDEPBAR ;  /* 0x00000000000079af */ /* 0x000e220000000000 */
[----:B------:R-:W-:Y:S08]  /*1a700*/  HMMA.16816.F32 R44, R208, R40, RZ ;  /* 0x00000028d02c723c */ /* 0x000ff000000018ff */
[----:B------:R-:W-:Y:S01]  /*1a710*/  HMMA.16816.F32 R56, R204, R14, R56 ;  /* 0x0000000ecc38723c */ /* 0x000fe20000001838 */
[----:B------:R-:W2:Y:S07]  /*1a720*/  LDSM.16.M88.4 R12, [R232+0x6800] ;  /* 0x00680000e80c783b */ /* 0x000eae0000000200 */
[C---:B------:R-:W-:Y:S08]  /*1a730*/  HMMA.16816.F32 R72, R208.reuse, R74, RZ ;  /* 0x0000004ad048723c */ /* 0x040ff000000018ff */
[C---:B------:R-:W-:Y:S08]  /*1a740*/  HMMA.16816.F32 R40, R208.reuse, R42, RZ ;  /* 0x0000002ad028723c */ /* 0x040ff000000018ff */
[C---:B------:R-:W-:Y:S08]  /*1a750*/  HMMA.16816.F32 R84, R208.reuse, R80, RZ ;  /* 0x00000050d054723c */ /* 0x040ff000000018ff */
[----:B------:R-:W-:Y:S08]  /*1a760*/  HMMA.16816.F32 R80, R208, R82, RZ ;  /* 0x00000052d050723c */ /* 0x000ff000000018ff */
[C---:B------:R-:W-:Y:S08]  /*1a770*/  HMMA.16816.F32 R76, R204.reuse, R8, R76 ;  /* 0x00000008cc4c723c */ /* 0x040ff0000000184c */
[C---:B------:R-:W-:Y:S01]  /*1a780*/  HMMA.16816.F32 R72, R204.reuse, R10, R72 ;  /* 0x0000000acc48723c */ /* 0x040fe20000001848 */
[----:B------:R-:W3:Y:S07]  /*1a790*/  LDSM.16.M88.4 R8, [R164+0x4800] ;  /* 0x00480000a408783b */ /* 0x000eee0000000200 */
[C---:B-1----:R-:W-:Y:S08]  /*1a7a0*/  HMMA.16816.F32 R44, R204.reuse, R4, R44 ;  /* 0x00000004cc2c723c */ /* 0x042ff0000000182c */
[C---:B------:R-:W-:Y:S01]  /*1a7b0*/  HMMA.16816.F32 R40, R204.reuse, R6, R40 ;  /* 0x00000006cc28723c */ /* 0x040fe20000001828 */
[----:B------:R-:W1:Y:S07]  /*1a7c0*/  LDSM.16.M88.4 R4, [R164+0x6800] ;  /* 0x00680000a404783b */ /* 0x000e6e0000000200 */
[C---:B------:R-:W-:Y:S08]  /*1a7d0*/  HMMA.16816.F32 R84, R204.reuse, R16, R84 ;  /* 0x00000010cc54723c */ /* 0x040ff00000001854 */
[----:B------:R-:W-:Y:S08]  /*1a7e0*/  HMMA.16816.F32 R80, R204, R18, R80 ;  /* 0x00000012cc50723c */ /* 0x000ff00000001850 */
[C---:B------:R-:W-:Y:S08]  /*1a7f0*/  HMMA.16816.F32 R52, R208.reuse, R48, RZ ;  /* 0x00000030d034723c */ /* 0x040ff000000018ff */
[C---:B--2---:R-:W-:Y:S08]  /*1a800*/  HMMA.16816.F32 R16, R208.reuse, R12, RZ ;  /* 0x0000000cd010723c */ /* 0x044ff000000018ff */
[C---:B------:R-:W-:Y:S08]  /*1a810*/  HMMA.16816.F32 R48, R208.reuse, R50, RZ ;  /* 0x00000032d030723c */ /* 0x040ff000000018ff */
[----:B------:R-:W-:Y:S08]  /*1a820*/  HMMA.16816.F32 R12, R208, R14, RZ ;  /* 0x0000000ed00c723c */ /* 0x000ff000000018ff */
[C---:B---3--:R-:W-:Y:S08]  /*1a830*/  HMMA.16816.F32 R52, R204.reuse, R8, R52 ;  /* 0x00000008cc34723c */ /* 0x048ff00000001834 */
[C---:B------:R-:W-:Y:S08]  /*1a840*/  HMMA.16816.F32 R48, R204.reuse, R10, R48 ;  /* 0x0000000acc30723c */ /* 0x040ff00000001830 */
[C---:B-1----:R-:W-:Y:S08]  /*1a850*/  HMMA.16816.F32 R16, R204.reuse, R4, R16 ;  /* 0x00000004cc10723c */ /* 0x042ff00000001810 */
[----:B------:R-:W-:Y:S08]  /*1a860*/  HMMA.16816.F32 R12, R204, R6, R12 ;  /* 0x00000006cc0c723c */ /* 0x000ff0000000180c */
[C---:B------:R-:W-:Y:S08]  /*1a870*/  HMMA.16816.F32 R8, R208.reuse, R96, RZ ;  /* 0x00000060d008723c */ /* 0x040ff000000018ff */
[C---:B------:R-:W-:Y:S01]  /*1a880*/  HMMA.16816.F32 R4, R208.reuse, R98, RZ ;  /* 0x00000062d004723c */ /* 0x040fe200000018ff */
[----:B------:R-:W1:Y:S07]  /*1a890*/  LDSM.16.M88.4 R96, [R164+0x8000] ;  /* 0x00800000a460783b */ /* 0x000e6e0000000200 */
[C---:B------:R-:W-:Y:S08]  /*1a8a0*/  HMMA.16816.F32 R24, R208.reuse, R20, RZ ;  /* 0x00000014d018723c */ /* 0x040ff000000018ff */
[C---:B------:R-:W-:Y:S08]  /*1a8b0*/  HMMA.16816.F32 R20, R208.reuse, R22, RZ ;  /* 0x00000016d014723c */ /* 0x040ff000000018ff */
[C---:B------:R-:W-:Y:S08]  /*1a8c0*/  HMMA.16816.F32 R168, R208.reuse, R128, RZ ;  /* 0x00000080d0a8723c */ /* 0x040ff000000018ff */
[C---:B------:R-:W-:Y:S08]  /*1a8d0*/  HMMA.16816.F32 R32, R208.reuse, R28, RZ ;  /* 0x0000001cd020723c */ /* 0x040ff000000018ff */
[C---:B------:R-:W-:Y:S08]  /*1a8e0*/  HMMA.16816.F32 R28, R208.reuse, R30, RZ ;  /* 0x0000001ed01c723c */ /* 0x040ff000000018ff */
[----:B------:R-:W-:Y:S08]  /*1a8f0*/  HMMA.16816.F32 R128, R208, R130, RZ ;  /* 0x00000082d080723c */ /* 0x000ff000000018ff */
[C---:B------:R-:W-:Y:S08]  /*1a900*/  HMMA.16816.F32 R24, R204.reuse, R104, R24 ;  /* 0x00000068cc18723c */ /* 0x040ff00000001818 */
[C---:B------:R-:W-:Y:S01]  /*1a910*/  HMMA.16816.F32 R20, R204.reuse, R106, R20 ;  /* 0x0000006acc14723c */ /* 0x040fe20000001814 */
[----:B------:R-:W2:Y:S07]  /*1a920*/  LDSM.16.M88.4 R104, [R164+0x8800] ;  /* 0x00880000a468783b */ /* 0x000eae0000000200 */
[C---:B------:R-:W-:Y:S08]  /*1a930*/  HMMA.16816.F32 R8, R204.reuse, R100, R8 ;  /* 0x00000064cc08723c */ /* 0x040ff00000001808 */
[C---:B------:R-:W-:Y:S01]  /*1a940*/  HMMA.16816.F32 R4, R204.reuse, R102, R4 ;  /* 0x00000066cc04723c */ /* 0x040fe20000001804 */
[----:B------:R-:W3:Y:S07]  /*1a950*/  LDSM.16.M88.4 R100, [R164+0x9000] ;  /* 0x00900000a464783b */ /* 0x000eee0000000200 */
[C---:B-1----:R-:W-:Y:S07]  /*1a960*/  HMMA.16816.F32 R168, R204.reuse, R96, R168 ;  /* 0x00000060cca8723c */ /* 0x042fee00000018a8 */
[C---:B------:R-:W-:Y:S01]  /*1a970*/  IADD3 R96, R230.reuse, 0x1000, RZ ;  /* 0x00001000e6607810 */ /* 0x040fe20007ffe0ff */
[C---:B------:R-:W-:Y:S08]  /*1a980*/  HMMA.16816.F32 R32, R204.reuse, R108, R32 ;  /* 0x0000006ccc20723c */ /* 0x040ff00000001820 */
[C---:B------:R-:W-:Y:S01]  /*1a990*/  HMMA.16816.F32 R28, R204.reuse, R110, R28 ;  /* 0x0000006ecc1c723c */ /* 0x040fe2000000181c */
[----:B------:R-:W1:Y:S07]  /*1a9a0*/  LDSM.16.M88.4 R108, [R164+0x7800] ;  /* 0x00780000a46c783b */ /* 0x000e6e0000000200 */
[----:B------:R-:W-:Y:S01]  /*1a9b0*/  HMMA.16816.F32 R128, R204, R98, R128 ;  /* 0x00000062cc80723c */ /* 0x000fe20000001880 */
[----:B------:R-:W4:Y:S07]  /*1a9c0*/  LDSM.16.M88.4 R96, [R96] ;  /* 0x000000006060783b */ /* 0x000f2e0000000200 */
[C---:B------:R-:W-:Y:S08]  /*1a9d0*/  HMMA.16816.F32 R124, R208.reuse, R120, RZ ;  /* 0x00000078d07c723c */ /* 0x040ff000000018ff */
[C---:B------:R-:W-:Y:S08]  /*1a9e0*/  HMMA.16816.F32 R116, R208.reuse, R112, RZ ;  /* 0x00000070d074723c */ /* 0x040ff000000018ff */
[C---:B------:R-:W-:Y:S08]  /*1a9f0*/  HMMA.16816.F32 R120, R208.reuse, R122, RZ ;  /* 0x0000007ad078723c */ /* 0x040ff000000018ff */
[C---:B------:R-:W-:Y:S08]  /*1aa00*/  HMMA.16816.F32 R112, R208.reuse, R114, RZ ;  /* 0x00000072d070723c */ /* 0x040ff000000018ff */
[C---:B------:R-:W-:Y:S08]  /*1aa10*/  HMMA.16816.F32 R176, R208.reuse, R172, RZ ;  /* 0x000000acd0b0723c */ /* 0x040ff000000018ff */
[----:B------:R-:W-:Y:S08]  /*1aa20*/  HMMA.16816.F32 R172, R208, R174, RZ ;  /* 0x000000aed0ac723c */ /* 0x000ff000000018ff */
[C---:B--2---:R-:W-:Y:S07]  /*1aa30*/  HMMA.16816.F32 R124, R204.reuse, R104, R124 ;  /* 0x00000068cc7c723c */ /* 0x044fee000000187c */
[C---:B------:R-:W-:Y:S01]  /*1aa40*/  IADD3 R104, R230.reuse, 0x4000, RZ ;  /* 0x00004000e6687810 */ /* 0x040fe20007ffe0ff */
[C---:B---3--:R-:W-:Y:S07]  /*1aa50*/  HMMA.16816.F32 R116, R204.reuse, R100, R116 ;  /* 0x00000064cc74723c */ /* 0x048fee0000001874 */
[C---:B------:R-:W-:Y:S01]  /*1aa60*/  IADD3 R100, R230.reuse, 0x4800, RZ ;  /* 0x00004800e6647810 */ /* 0x040fe20007ffe0ff */
[C---:B------:R-:W-:Y:S01]  /*1aa70*/  HMMA.16816.F32 R120, R204.reuse, R106, R120 ;  /* 0x0000006acc78723c */ /* 0x040fe20000001878 */
[----:B------:R-:W2:Y:S07]  /*1aa80*/  LDSM.16.M88.4 R104, [R104] ;  /* 0x000000006868783b */ /* 0x000eae0000000200 */
[C---:B------:R-:W-:Y:S01]  /*1aa90*/  HMMA.16816.F32 R112, R204.reuse, R102, R112 ;  /* 0x00000066cc70723c */ /* 0x040fe20000001870 */
[----:B------:R-:W3:Y:S07]  /*1aaa0*/  LDSM.16.M88.4 R100, [R100] ;  /* 0x000000006464783b */ /* 0x000eee0000000200 */
[----:B-1----:R-:W-:Y:S07]  /*1aab0*/  HMMA.16816.F32 R176, R204, R108, R176 ;  /* 0x0000006cccb0723c */ /* 0x002fee00000018b0 */
[C---:B------:R-:W-:Y:S01]  /*1aac0*/  IADD3 R108, R230.reuse, 0x3800, RZ ;  /* 0x00003800e66c7810 */ /* 0x040fe20007ffe0ff */
[----:B----4-:R-:W-:Y:S07]  /*1aad0*/  HMMA.16816.F32 R76, R200, R96, R76 ;  /* 0x00000060c84c723c */ /* 0x010fee000000184c */
[C---:B------:R-:W-:Y:S01]  /*1aae0*/  IADD3 R96, R230.reuse, 0x5000, RZ ;  /* 0x00005000e6607810 */ /* 0x040fe20007ffe0ff */
[----:B------:R-:W-:Y:S01]  /*1aaf0*/  HMMA.16816.F32 R172, R204, R110, R172 ;  /* 0x0000006eccac723c */ /* 0x000fe200000018ac */
[----:B------:R-:W1:Y:S07]  /*1ab00*/  LDSM.16.M88.4 R108, [R108] ;  /* 0x000000006c6c783b */ /* 0x000e6e0000000200 */
[C---:B------:R-:W-:Y:S01]  /*1ab10*/  HMMA.16816.F32 R72, R200.reuse, R98, R72 ;  /* 0x00000062c848723c */ /* 0x040fe20000001848 */
[----:B------:R-:W4:Y:S07]  /*1ab20*/  LDSM.16.M88.4 R96, [R96] ;  /* 0x000000006060783b */ /* 0x000f2e0000000200 */
[C---:B------:R-:W-:Y:S07]  /*1ab30*/  HMMA.16816.F32 R52, R200.reuse, R184, R52 ;  /* 0x000000b8c834723c */ /* 0x040fee0000001834 */
[C---:B------:R-:W-:Y:S01]  /*1ab40*/  IADD3 R184, R230.reuse, 0x7000, RZ ;  /* 0x00007000e6b87810 */ /* 0x040fe20007ffe0ff */
[C---:B------:R-:W-:Y:S07]  /*1ab50*/  HMMA.16816.F32 R84, R200.reuse, R196, R84 ;  /* 0x000000c4c854723c */ /* 0x040fee0000001854 */
[C---:B------:R-:W-:Y:S01]  /*1ab60*/  IADD3 R196, R230.reuse, 0x5800, RZ ;  /* 0x00005800e6c47810 */ /* 0x040fe20007ffe0ff */
[C---:B------:R-:W-:Y:S01]  /*1ab70*/  HMMA.16816.F32 R48, R200.reuse, R186, R48 ;  /* 0x000000bac830723c */ /* 0x040fe20000001830 */
[----:B------:R-:W5:Y:S07]  /*1ab80*/  LDSM.16.M88.4 R184, [R184] ;  /* 0x00000000b8b8783b */ /* 0x000f6e0000000200 */
[C---:B------:R-:W-:Y:S01]  /*1ab90*/  HMMA.16816.F32 R80, R200.reuse, R198, R80 ;  /* 0x000000c6c850723c */ /* 0x040fe20000001850 */
[----:B------:R-:W1:Y:S07]  /*1aba0*/  LDSM.16.M88.4 R196, [R196] ;  /* 0x00000000c4c4783b */ /* 0x000e6e0000000200 */
[C---:B------:R-:W-:Y:S08]  /*1abb0*/  HMMA.16816.F32 R92, R200.reuse, R212, R92 ;  /* 0x000000d4c85c723c */ /* 0x040ff0000000185c */
        /* <DEDUP_REMOVED lines=8> */
[C---:B------:R-:W-:Y:S07]  /*1ac40*/  HMMA.16816.F32 R60, R200.reuse, R188, R60 ;  /* 0x000000bcc83c723c */ /* 0x040fee000000183c */
[C---:B------:R-:W-:Y:S01]  /*1ac50*/  IADD3 R188, R230.reuse, 0x6800, RZ ;  /* 0x00006800e6bc7810 */ /* 0x040fe20007ffe0ff */
[C---:B------:R-:W-:Y:S05]  /*1ac60*/  HMMA.16816.F32 R56, R200.reuse, R190, R56 ;  /* 0x000000bec838723c */ /* 0x040fea0000001838 */
[----:B------:R-:W3:Y:S03]  /*1ac70*/  LDSM.16.M88.4 R188, [R188] ;  /* 0x00000000bcbc783b */ /* 0x000ee60000000200 */
[C---:B-1----:R-:W-:Y:S08]  /*1ac80*/  HMMA.16816.F32 R32, R200.reuse, R108, R32 ;  /* 0x0000006cc820723c */ /* 0x042ff00000001820 */
[----:B------:R-:W-:Y:S08]  /*1ac90*/  HMMA.16816.F32 R28, R200, R110, R28 ;  /* 0x0000006ec81c723c */ /* 0x000ff0000000181c */
[----:B------:R-:W-:Y:S08]  /*1aca0*/  HMMA.16816.F32 R108, R208, R216, RZ ;  /* 0x000000d8d06c723c */ /* 0x000ff000000018ff */
[C---:B----4-:R-:W-:Y:S08]  /*1acb0*/  HMMA.16816.F32 R8, R200.reuse, R96, R8 ;  /* 0x00000060c808723c */ /* 0x050ff00000001808 */
[C---:B------:R-:W-:Y:S01]  /*1acc0*/  HMMA.16816.F32 R4, R200.reuse, R98, R4 ;  /* 0x00000062c804723c */ /* 0x040fe20000001804 */
[----:B------:R-:W1:Y:S07]  /*1acd0*/  LDSM.16.M88.4 R96, [R224+0x1000] ;  /* 0x00100000e060783b */ /* 0x000e6e0000000200 */
[C---:B------:R-:W-:Y:S07]  /*1ace0*/  HMMA.16816.F32 R44, R200.reuse, R180, R44 ;  /* 0x000000b4c82c723c */ /* 0x040fee000000182c */
[C---:B------:R-:W-:Y:S01]  /*1acf0*/  IADD3 R180, R230.reuse, 0x7800, RZ ;  /* 0x00007800e6b47810 */ /* 0x040fe20007ffe0ff */
[C---:B------:R-:W-:Y:S07]  /*1ad00*/  HMMA.16816.F32 R68, R200.reuse, R192, R68 ;  /* 0x000000c0c844723c */ /* 0x040fee0000001844 */
[----:B------:R-:W-:Y:S01]  /*1ad10*/  IADD3 R192, R230, 0x6000, RZ ;  /* 0x00006000e6c07810 */ /* 0x000fe20007ffe0ff */
[C---:B------:R-:W-:Y:S01]  /*1ad20*/  HMMA.16816.F32 R40, R200.reuse, R182, R40 ;  /* 0x000000b6c828723c */ /* 0x040fe20000001828 */
[----:B------:R-:W4:Y:S07]  /*1ad30*/  LDSM.16.M88.4 R180, [R180] ;  /* 0x00000000b4b4783b */ /* 0x000f2e0000000200 */
[C---:B------:R-:W-:Y:S01]  /*1ad40*/  HMMA.16816.F32 R64, R200.reuse, R194, R64 ;  /* 0x000000c2c840723c */ /* 0x040fe20000001840 */
[----:B------:R-:W1:Y:S07]  /*1ad50*/  LDSM.16.M88.4 R192, [R192] ;  /* 0x00000000c0c0783b */ /* 0x000e6e0000000200 */
[C---:B-----5:R-:W-:Y:S08]  /*1ad60*/  HMMA.16816.F32 R116, R200.reuse, R184, R116 ;  /* 0x000000b8c874723c */ /* 0x060ff00000001874 */
[C---:B------:R-:W-:Y:S01]  /*1ad70*/  HMMA.16816.F32 R112, R200.reuse, R186, R112 ;  /* 0x000000bac870723c */ /* 0x040fe20000001870 */
[----:B------:R-:W5:Y:S07]  /*1ad80*/  LDSM.16.M88.4 R184, [R224] ;  /* 0x00000000e0b8783b */ /* 0x000f6e0000000200 */
[C---:B------:R-:W-:Y:S08]  /*1ad90*/  HMMA.16816.F32 R176, R200.reuse, R196, R176 ;  /* 0x000000c4c8b0723c */ /* 0x040ff000000018b0 */
[----:B------:R-:W-:Y:S01]  /*1ada0*/  HMMA.16816.F32 R172, R200, R198, R172 ;  /* 0x000000c6c8ac723c */ /* 0x000fe200000018ac */
[----:B------:R-:W1:Y:S07]  /*1adb0*/  LDSM.16.M88.4 R196, [R224+0x1800] ;  /* 0x00180000e0c4783b */ /* 0x000e6e0000000200 */
[----:B------:R-:W-:Y:S08]  /*1adc0*/  HMMA.16816.F32 R108, R204, R212, R108 ;  /* 0x000000d4cc6c723c */ /* 0x000ff0000000186c */
[C---:B--2---:R-:W-:Y:S08]  /*1add0*/  HMMA.16816.F32 R84, R104.reuse, R100, R84 ;  /* 0x000000646854723c */ /* 0x044ff00000001854 */
[----:B------:R-:W-:Y:S01]  /*1ade0*/  HMMA.16816.F32 R80, R104, R102, R80 ;  /* 0x000000666850723c */ /* 0x000fe20000001850 */
[----:B------:R-:W2:Y:S07]  /*1adf0*/  LDSM.16.M88.4 R100, [R224+0x2000] ;  /* 0x00200000e064783b */ /* 0x000eae0000000200 */
[C---:B---3--:R-:W-:Y:S08]  /*1ae00*/  HMMA.16816.F32 R124, R200.reuse, R188, R124 ;  /* 0x000000bcc87c723c */ /* 0x048ff0000000187c */
[----:B------:R-:W-:Y:S01]  /*1ae10*/  HMMA.16816.F32 R120, R200, R190, R120 ;  /* 0x000000bec878723c */ /* 0x000fe20000001878 */
[----:B------:R-:W3:Y:S07]  /*1ae20*/  LDSM.16.M88.4 R188, [R224+0x3800] ;  /* 0x00380000e0bc783b */ /* 0x000eee0000000200 */
[C---:B-1----:R-:W-:Y:S08]  /*1ae30*/  HMMA.16816.F32 R76, R104.reuse, R96, R76 ;  /* 0x00000060684c723c */ /* 0x042ff0000000184c */
[----:B------:R-:W-:Y:S01]  /*1ae40*/  HMMA.16816.F32 R72, R104, R98, R72 ;  /* 0x000000626848723c */ /* 0x000fe20000001848 */
[----:B------:R-:W1:Y:S07]  /*1ae50*/  LDSM.16.M88.4 R96, [R224+0x4000] ;  /* 0x00400000e060783b */ /* 0x000e6e0000000200 */
[C---:B----4-:R-:W-:Y:S07]  /*1ae60*/  HMMA.16816.F32 R108, R200.reuse, R180, R108 ;  /* 0x000000b4c86c723c */ /* 0x050fee000000186c */
[----:B------:R-:W-:Y:S01]  /*1ae70*/  IMAD.SHL.U32 R180, R245, 0x100, RZ ;  /* 0x00000100f5b47824 */ /* 0x000fe200078e00ff */
[----:B------:R-:W-:Y:S01]  /*1ae80*/  HMMA.16816.F32 R168, R200, R192, R168 ;  /* 0x000000c0c8a8723c */ /* 0x000fe200000018a8 */
[----:B------:R-:W-:-:S04]  /*1ae90*/  LOP3.LUT R181, R3, 0x6, RZ, 0xc0, !PT ;  /* 0x0000000603b57812 */ /* 0x000fc800078ec0ff */
[C-C-:B------:R-:W-:Y:S02]  /*1aea0*/  LOP3.LUT R37, R180.reuse, 0x10, R181.reuse, 0xfe, !PT ;  /* 0x00000010b4257812 */ /* 0x140fe400078efeb5 */
[----:B------:R-:W-:Y:S01]  /*1aeb0*/  LOP3.LUT R36, R180, 0x18, R181, 0xfe, !PT ;  /* 0x00000018b4247812 */ /* 0x000fe200078efeb5 */
[----:B------:R-:W-:Y:S01]  /*1aec0*/  HMMA.16816.F32 R128, R200, R194, R128 ;  /* 0x000000c2c880723c */ /* 0x000fe20000001880 */
[----:B------:R-:W4:Y:S01]  /*1aed0*/  LDSM.16.M88.4 R192, [R224+0x3000] ;  /* 0x00300000e0c0783b */ /* 0x000f220000000200 */
[C---:B------:R-:W-:Y:S02]  /*1aee0*/  ISETP.GE.AND P1, PT, R37.reuse, R165, PT ;  /* 0x000000a52500720c */ /* 0x040fe40003f26270 */
[----:B------:R-:W-:Y:S02]  /*1aef0*/  ISETP.GE.AND P3, PT, R37, R239, PT ;  /* 0x000000ef2500720c */ /* 0x000fe40003f66270 */
[C---:B------:R-:W-:Y:S02]  /*1af00*/  ISETP.GE.AND P6, PT, R36.reuse, R165, PT ;  /* 0x000000a52400720c */ /* 0x040fe40003fc6270 */
[----:B-----5:R-:W-:Y:S01]  /*1af10*/  HMMA.16816.F32 R88, R104, R186, R88 ;  /* 0x000000ba6858723c */ /* 0x020fe20000001858 */
[----:B------:R-:W-:-:S02]  /*1af20*/  ISETP.GE.AND P5, PT, R36, R239, PT ;  /* 0x000000ef2400720c */ /* 0x000fc40003fa6270 */
[----:B------:R-:W-:Y:S01]  /*1af30*/  LDSM.16.M88.4 R36, [R224+0x5800] ;  /* 0x00580000e024783b */ /* 0x000fe20000000200 */
[----:B------:R-:W-:Y:S02]  /*1af40*/  LOP3.LUT R3, R180, 0x8, R181, 0xfe, !PT ;  /* 0x00000008b4037812 */ /* 0x000fe400078efeb5 */
[----:B------:R-:W-:Y:S02]  /*1af50*/  FSEL R84, R84, -INF , !P1 ;  /* 0xff80000054547808 */ /* 0x000fe40004800000 */
[----:B------:R-:W-:Y:S01]  /*1af60*/  HMMA.16816.F32 R68, R104, R196, R68 ;  /* 0x000000c46844723c */ /* 0x000fe20000001844 */
[----:B------:R-:W-:Y:S02]  /*1af70*/  ISETP.GE.AND P2, PT, R3, R165, PT ;  /* 0x000000a50300720c */ /* 0x000fe40003f46270 */
[----:B------:R-:W-:Y:S02]  /*1af80*/  FSEL R246, R82, -INF , !P5 ;  /* 0xff80000052f67808 */ /* 0x000fe40006800000 */
[----:B------:R-:W-:-:S02]  /*1af90*/  FSEL R251, R86, -INF , !P3 ;  /* 0xff80000056fb7808 */ /* 0x000fc40005800000 */
[----:B------:R-:W-:Y:S01]  /*1afa0*/  FSEL R80, R80, -INF , !P6 ;  /* 0xff80000050507808 */ /* 0x000fe20007000000 */
[C---:B------:R-:W-:Y:S01]  /*1afb0*/  HMMA.16816.F32 R64, R104.reuse, R198, R64 ;  /* 0x000000c66840723c */ /* 0x040fe20000001840 */
[----:B------:R-:W5:Y:S07]  /*1afc0*/  LDSM.16.M88.4 R196, [R224+0x4800] ;  /* 0x00480000e0c4783b */ /* 0x000f6e0000000200 */
[----:B--2---:R-:W-:Y:S01]  /*1afd0*/  HMMA.16816.F32 R60, R104, R100, R60 ;  /* 0x00000064683c723c */ /* 0x004fe2000000183c */
[----:B------:R-:W-:-:S05]  /*1afe0*/  FSEL R88, R88, -INF , !P2 ;  /* 0xff80000058587808 */ /* 0x000fca0005000000 */
[----:B------:R2:W-:Y:S02]  /*1aff0*/  STL [R1+0xc], R88 ;  /* 0x00000c5801007387 */ /* 0x0005e40000100800 */
[C---:B------:R-:W-:Y:S02]  /*1b000*/  HMMA.16816.F32 R56, R104.reuse, R102, R56 ;  /* 0x000000666838723c */ /* 0x040fe40000001838 */
[----:B------:R-:W4:Y:S06]  /*1b010*/  LDSM.16.M88.4 R100, [R224+0x5000] ;  /* 0x00500000e064783b */ /* 0x000f2c0000000200 */
[C---:B---3--:R-:W-:Y:S07]  /*1b020*/  HMMA.16816.F32 R32, R104.reuse, R188, R32 ;  /* 0x000000bc6820723c */ /* 0x048fee0000001820 */
[----:B------:R-:W-:Y:S01]  /*1b030*/  P2R R189, PR, RZ, 0x1 ;  /* 0x00000001ffbd7803 */ /* 0x000fe20000000000 */
[----:B-1----:R-:W-:Y:S01]  /*1b040*/  HMMA.16816.F32 R24, R104, R96, R24 ;  /* 0x000000606818723c */ /* 0x002fe20000001818 */
[----:B------:R-:W-:-:S02]  /*1b050*/  ISETP.GE.AND P0, PT, R3, R239, PT ;  /* 0x000000ef0300720c */ /* 0x000fc40003f06270 */
[----:B------:R-:W-:Y:S02]  /*1b060*/  LOP3.LUT R3, R180, 0x20, R181, 0xfe, !PT ;  /* 0x00000020b4037812 */ /* 0x000fe400078efeb5 */
[----:B--2---:R-:W-:-:S03]  /*1b070*/  FSEL R88, R90, -INF , !P0 ;  /* 0xff8000005a587808 */ /* 0x004fc60004000000 */
[C---:B------:R-:W-:Y:S01]  /*1b080*/  HMMA.16816.F32 R20, R104.reuse, R98, R20 ;  /* 0x000000626814723c */ /* 0x040fe20000001814 */
[----:B------:R-:W1:Y:S01]  /*1b090*/  LDSM.16.M88.4 R96, [R224+0x6000] ;  /* 0x00600000e060783b */ /* 0x000e620000000200 */
[C---:B------:R-:W-:Y:S02]  /*1b0a0*/  ISETP.GE.AND P4, PT, R3.reuse, R165, PT ;  /* 0x000000a50300720c */ /* 0x040fe40003f86270 */
[----:B------:R-:W-:Y:S01]  /*1b0b0*/  ISETP.GE.AND P0, PT, R3, R239, PT ;  /* 0x000000ef0300720c */ /* 0x000fe20003f06270 */
[----:B------:R-:W-:Y:S01]  /*1b0c0*/  STL [R1+0x8], R88 ;  /* 0x0000085801007387 */ /* 0x000fe20000100800 */
[----:B------:R-:W-:Y:S02]  /*1b0d0*/  LOP3.LUT R3, R180, 0x28, R181, 0xfe, !PT ;  /* 0x00000028b4037812 */ /* 0x000fe400078efeb5 */
[----:B------:R-:W-:Y:S01]  /*1b0e0*/  HMMA.16816.F32 R52, R104, R220, R52 ;  /* 0x000000dc6834723c */ /* 0x000fe20000001834 */
[----:B------:R2:W-:Y:S01]  /*1b0f0*/  STL [R1+0x4], R84 ;  /* 0x0000045401007387 */ /* 0x0005e20000100800 */
[----:B------:R-:W-:-:S02]  /*1b100*/  ISETP.GE.AND P1, PT, R3, R165, PT ;  /* 0x000000a50300720c */ /* 0x000fc40003f26270 */
[----:B------:R-:W-:Y:S01]  /*1b110*/  ISETP.GE.AND P2, PT, R3, R239, PT ;  /* 0x000000ef0300720c */ /* 0x000fe20003f46270 */
[----:B------:R-:W-:Y:S01]  /*1b120*/  STL [R1], R80 ;  /* 0x0000005001007387 */ /* 0x000fe20000100800 */
[----:B------:R-:W-:Y:S02]  /*1b130*/  LOP3.LUT R3, R180, 0x40, R181, 0xfe, !PT ;  /* 0x00000040b4037812 */ /* 0x000fe400078efeb5 */
[C---:B------:R-:W-:Y:S01]  /*1b140*/  HMMA.16816.F32 R48, R104.reuse, R222, R48 ;  /* 0x000000de6830723c */ /* 0x040fe20000001830 */
[----:B------:R-:W-:Y:S02]  /*1b150*/  FSEL R220, R72, -INF , !P1 ;  /* 0xff80000048dc7808 */ /* 0x000fe40004800000 */
[----:B------:R-:W-:Y:S02]  /*1b160*/  FSEL R212, R74, -INF , !P2 ;  /* 0xff8000004ad47808 */ /* 0x000fe40005000000 */
[C---:B------:R-:W-:Y:S02]  /*1b170*/  ISETP.GE.AND P1, PT, R3.reuse, R165, PT ;  /* 0x000000a50300720c */ /* 0x040fe40003f26270 */
[----:B------:R-:W-:Y:S01]  /*1b180*/  FSEL R222, R76, -INF , !P4 ;  /* 0xff8000004cde7808 */ /* 0x000fe20006000000 */
[----:B----4-:R-:W-:Y:S01]  /*1b190*/  HMMA.16816.F32 R44, R104, R192, R44 ;  /* 0x000000c0682c723c */ /* 0x010fe2000000182c */
[----:B------:R-:W-:-:S02]  /*1b1a0*/  ISETP.GE.AND P2, PT, R3, R239, PT ;  /* 0x000000ef0300720c */ /* 0x000fc40003f46270 */
[C-C-:B------:R-:W-:Y:S02]  /*1b1b0*/  LOP3.LUT R76, R180.reuse, 0x38, R181.reuse, 0xfe, !PT ;  /* 0x00000038b44c7812 */ /* 0x140fe400078efeb5 */
[--C-:B------:R-:W-:Y:S02]  /*1b1c0*/  LOP3.LUT R3, R180, 0x48, R181.reuse, 0xfe, !PT ;  /* 0x00000048b4037812 */ /* 0x100fe400078efeb5 */
[----:B------:R-:W-:Y:S01]  /*1b1d0*/  FSEL R216, R78, -INF , !P0 ;  /* 0xff8000004ed87808 */ /* 0x000fe20004000000 */
[----:B------:R-:W-:Y:S01]  /*1b1e0*/  HMMA.16816.F32 R40, R104, R194, R40 ;  /* 0x000000c26828723c */ /* 0x000fe20000001828 */
[----:B------:R-:W-:Y:S02]  /*1b1f0*/  ISETP.GE.AND P3, PT, R76, R165, PT ;  /* 0x000000a54c00720c */ /* 0x000fe40003f66270 */
[----:B--2---:R-:W-:Y:S02]  /*1b200*/  LOP3.LUT R84, R180, 0x30, R181, 0xfe, !PT ;  /* 0x00000030b4547812 */ /* 0x004fe400078efeb5 */
[----:B------:R-:W-:-:S02]  /*1b210*/  ISETP.GE.AND P0, PT, R76, R239, PT ;  /* 0x000000ef4c00720c */ /* 0x000fc40003f06270 */
[C---:B------:R-:W-:Y:S01]  /*1b220*/  ISETP.GE.AND P5, PT, R84.reuse, R165, PT ;  /* 0x000000a55400720c */ /* 0x040fe20003fa6270 */
[C---:B-----5:R-:W-:Y:S01]  /*1b230*/  HMMA.16816.F32 R12, R104.reuse, R198, R12 ;  /* 0x000000c6680c723c */ /* 0x060fe2000000180c */
[----:B------:R-:W-:Y:S02]  /*1b240*/  ISETP.GE.AND P4, PT, R84, R239, PT ;  /* 0x000000ef5400720c */ /* 0x000fe40003f86270 */
[----:B------:R-:W-:Y:S02]  /*1b250*/  FSEL R192, R66, -INF , !P0 ;  /* 0xff80000042c07808 */ /* 0x000fe40004000000 */
[----:B------:R-:W-:Y:S02]  /*1b260*/  FSEL R194, R70, -INF , !P4 ;  /* 0xff80000046c27808 */ /* 0x000fe40006000000 */
[----:B------:R-:W-:Y:S01]  /*1b270*/  FSEL R198, R68, -INF , !P5 ;  /* 0xff80000044c67808 */ /* 0x000fe20006800000 */
[----:B------:R-:W-:Y:S01]  /*1b280*/  HMMA.16816.F32 R176, R104, R36, R176 ;  /* 0x0000002468b0723c */ /* 0x000fe200000018b0 */
[----:B------:R-:W-:-:S02]  /*1b290*/  ISETP.GE.AND P5, PT, R3, R165, PT ;  /* 0x000000a50300720c */ /* 0x000fc40003fa6270 */
[----:B------:R-:W-:Y:S02]  /*1b2a0*/  ISETP.GE.AND P4, PT, R3, R239, PT ;  /* 0x000000ef0300720c */ /* 0x000fe40003f86270 */
[C-C-:B------:R-:W-:Y:S02]  /*1b2b0*/  LOP3.LUT R68, R180.reuse, 0x50, R181.reuse, 0xfe, !PT ;  /* 0x00000050b4447812 */ /* 0x140fe400078efeb5 */
[C-C-:B------:R-:W-:Y:S01]  /*1b2c0*/  LOP3.LUT R36, R180.reuse, 0x60, R181.reuse, 0xfe, !PT ;  /* 0x00000060b4247812 */ /* 0x140fe200078efeb5 */
[----:B------:R-:W-:Y:S01]  /*1b2d0*/  HMMA.16816.F32 R16, R104, R196, R16 ;  /* 0x000000c46810723c */ /* 0x000fe20000001810 */
[----:B------:R-:W-:Y:S02]  /*1b2e0*/  LOP3.LUT R3, R180, 0x58, R181, 0xfe, !PT ;  /* 0x00000058b4037812 */ /* 0x000fe400078efeb5 */
[----:B------:R-:W-:Y:S02]  /*1b2f0*/  FSEL R188, R56, -INF , !P5 ;  /* 0xff80000038bc7808 */ /* 0x000fe40006800000 */
[----:B------:R-:W-:-:S02]  /*1b300*/  FSEL R186, R58, -INF , !P4 ;  /* 0xff8000003aba7808 */ /* 0x000fc40006000000 */
[----:B------:R-:W-:Y:S01]  /*1b310*/  FSEL R196, R64, -INF , !P3 ;  /* 0xff80000040c47808 */ /* 0x000fe20005800000 */
[C---:B------:R-:W-:Y:S01]  /*1b320*/  HMMA.16816.F32 R28, R104.reuse, R190, R28 ;  /* 0x000000be681c723c */ /* 0x040fe2000000181c */
[C---:B------:R-:W-:Y:S02]  /*1b330*/  ISETP.GE.AND P3, PT, R68.reuse, R165, PT ;  /* 0x000000a54400720c */ /* 0x040fe40003f66270 */
[----:B------:R-:W-:Y:S02]  /*1b340*/  ISETP.GE.AND P0, PT, R68, R239, PT ;  /* 0x000000ef4400720c */ /* 0x000fe40003f06270 */
[C---:B------:R-:W-:Y:S02]  /*1b350*/  ISETP.GE.AND P5, PT, R36.reuse, R165, PT ;  /* 0x000000a52400720c */ /* 0x040fe40003fa6270 */
[----:B------:R-:W-:Y:S01]  /*1b360*/  ISETP.GE.AND P4, PT, R36, R239, PT ;  /* 0x000000ef2400720c */ /* 0x000fe20003f86270 */
[----:B------:R-:W-:Y:S01]  /*1b370*/  HMMA.16816.F32 R8, R104, R100, R8 ;  /* 0x000000646808723c */ /* 0x000fe20000001808 */
[----:B------:R-:W-:-:S02]  /*1b380*/  LOP3.LUT R36, R180, 0x68, R181, 0xfe, !PT ;  /* 0x00000068b4247812 */ /* 0x000fc400078efeb5 */
[----:B------:R-:W-:Y:S02]  /*1b390*/  FSEL R190, R60, -INF , !P1 ;  /* 0xff8000003cbe7808 */ /* 0x000fe40004800000 */
[----:B------:R-:W-:Y:S02]  /*1b3a0*/  FSEL R187, R62, -INF , !P2 ;  /* 0xff8000003ebb7808 */ /* 0x000fe40005000000 */
[C---:B------:R-:W-:Y:S01]  /*1b3b0*/  ISETP.GE.AND P1, PT, R3.reuse, R165, PT ;  /* 0x000000a50300720c */ /* 0x040fe20003f26270 */
[----:B------:R-:W-:Y:S01]  /*1b3c0*/  HMMA.16816.F32 R4, R104, R102, R4 ;  /* 0x000000666804723c */ /* 0x000fe20000001804 */
[----:B------:R-:W-:Y:S01]  /*1b3d0*/  ISETP.GE.AND P2, PT, R3, R239, PT ;  /* 0x000000ef0300720c */ /* 0x000fe20003f46270 */
[----:B------:R-:W2:Y:S01]  /*1b3e0*/  LDSM.16.M88.4 R100, [R224+0x6800] ;  /* 0x00680000e064783b */ /* 0x000ea20000000200 */
[----:B------:R-:W-:Y:S02]  /*1b3f0*/  FSEL R3, R52, -INF , !P3 ;  /* 0xff80000034037808 */ /* 0x000fe40005800000 */
[----:B------:R-:W-:-:S02]  /*1b400*/  FSEL R54, R54, -INF , !P0 ;  /* 0xff80000036367808 */ /* 0x000fc40004000000 */
[C---:B------:R-:W-:Y:S01]  /*1b410*/  ISETP.GE.AND P3, PT, R36.reuse, R165, PT ;  /* 0x000000a52400720c */ /* 0x040fe20003f66270 */
[C---:B------:R-:W-:Y:S01]  /*1b420*/  HMMA.16816.F32 R172, R104.reuse, R38, R172 ;  /* 0x0000002668ac723c */ /* 0x040fe200000018ac */
[----:B------:R-:W-:Y:S02]  /*1b430*/  ISETP.GE.AND P0, PT, R36, R239, PT ;  /* 0x000000ef2400720c */ /* 0x000fe40003f06270 */
[C-C-:B------:R-:W-:Y:S02]  /*1b440*/  LOP3.LUT R37, R180.reuse, 0x70, R181.reuse, 0xfe, !PT ;  /* 0x00000070b4257812 */ /* 0x140fe400078efeb5 */
[----:B------:R-:W-:Y:S02]  /*1b450*/  LOP3.LUT R36, R180, 0x78, R181, 0xfe, !PT ;  /* 0x00000078b4247812 */ /* 0x000fe400078efeb5 */
        /* <DEDUP_REMOVED lines=11> */
[----:B------:R-:W3:Y:S01]  /*1b510*/  LDSM.16.M88.4 R36, [R224+0x7000] ;  /* 0x00700000e024783b */ /* 0x000ee20000000200 */
[----:B------:R-:W-:Y:S01]  /*1b520*/  LOP3.LUT R44, R180, 0x80, R181, 0xfe, !PT ;  /* 0x00000080b42c7812 */ /* 0x000fe200078efeb5 */
[----:B------:R-:W-:Y:S01]  /*1b530*/  HMMA.16816.F32 R92, R104, R184, R92 ;  /* 0x000000b8685c723c */ /* 0x000fe2000000185c */
[----:B------:R-:W-:Y:S01]  /*1b540*/  FSEL R66, R40, -INF , !P3 ;  /* 0xff80000028427808 */ /* 0x000fe20005800000 */
[----:B------:R-:W-:-:S04]  /*1b550*/  DEPBAR.LE SB0, 0x0 ;  /* 0x000080000000791a */ /* 0x000fc80000000000 */
[--C-:B------:R-:W-:Y:S02]  /*1b560*/  LOP3.LUT R40, R180, 0x90, R181.reuse, 0xfe, !PT ;  /* 0x00000090b4287812 */ /* 0x100fe400078efeb5 */
[-C--:B------:R-:W-:Y:S01]  /*1b570*/  ISETP.GE.AND P3, PT, R44, R165.reuse, PT ;  /* 0x000000a52c00720c */ /* 0x080fe20003f66270 */
[C---:B--2---:R-:W-:Y:S01]  /*1b580*/  HMMA.16816.F32 R124, R104.reuse, R100, R124 ;  /* 0x00000064687c723c */ /* 0x044fe2000000187c */
[----:B------:R-:W-:Y:S02]  /*1b590*/  FSEL R70, R32, -INF , !P1 ;  /* 0xff80000020467808 */ /* 0x000fe40004800000 */
[----:B------:R-:W-:Y:S02]  /*1b5a0*/  FSEL R74, R28, -INF , !P5 ;  /* 0xff8000001c4a7808 */ /* 0x000fe40006800000 */
[----:B------:R-:W-:Y:S02]  /*1b5b0*/  LOP3.LUT R32, R180, 0x88, R181, 0xfe, !PT ;  /* 0x00000088b4207812 */ /* 0x000fe400078efeb5 */
[----:B------:R-:W-:Y:S01]  /*1b5c0*/  ISETP.GE.AND P5, PT, R40, R165, PT ;  /* 0x000000a52800720c */ /* 0x000fe20003fa6270 */
[----:B------:R-:W-:Y:S01]  /*1b5d0*/  HMMA.16816.F32 R120, R104, R102, R120 ;  /* 0x000000666878723c */ /* 0x000fe20000001878 */
[----:B------:R-:W-:-:S02]  /*1b5e0*/  FSEL R68, R42, -INF , !P0 ;  /* 0xff8000002a447808 */ /* 0x000fc40004000000 */
[----:B------:R-:W-:Y:S02]  /*1b5f0*/  ISETP.GE.AND P0, PT, R44, R239, PT ;  /* 0x000000ef2c00720c */ /* 0x000fe40003f06270 */
[----:B------:R-:W-:Y:S02]  /*1b600*/  FSEL R78, R24, -INF , !P3 ;  /* 0xff800000184e7808 */ /* 0x000fe40005800000 */
[----:B------:R-:W-:Y:S01]  /*1b610*/  ISETP.GE.AND P1, PT, R32, R165, PT ;  /* 0x000000a52000720c */ /* 0x000fe20003f26270 */
[----:B------:R-:W-:Y:S01]  /*1b620*/  HMMA.16816.F32 R208, R208, R218, RZ ;  /* 0x000000dad0d0723c */ /* 0x000fe200000018ff */
[--C-:B------:R-:W-:Y:S02]  /*1b630*/  LOP3.LUT R24, R180, 0x98, R181.reuse, 0xfe, !PT ;  /* 0x00000098b4187812 */ /* 0x100fe400078efeb5 */
[----:B------:R-:W-:Y:S02]  /*1b640*/  FSEL R86, R16, -INF , !P5 ;  /* 0xff80000010567808 */ /* 0x000fe40006800000 */
[----:B------:R-:W-:-:S02]  /*1b650*/  LOP3.LUT R28, R180, 0xa0, R181, 0xfe, !PT ;  /* 0x000000a0b41c7812 */ /* 0x000fc400078efeb5 */
[----:B------:R-:W-:Y:S01]  /*1b660*/  LOP3.LUT R16, R180, 0xa8, R181, 0xfe, !PT ;  /* 0x000000a8b4107812 */ /* 0x000fe200078efeb5 */
[C---:B-1----:R-:W-:Y:S01]  /*1b670*/  HMMA.16816.F32 R108, R104.reuse, R96, R108 ;  /* 0x00000060686c723c */ /* 0x042fe2000000186c */
[----:B------:R-:W-:Y:S02]  /*1b680*/  FSEL R72, R34, -INF , !P2 ;  /* 0xff80000022487808 */ /* 0x000fe40005000000 */
[----:B------:R-:W-:Y:S02]  /*1b690*/  FSEL R80, R26, -INF , !P0 ;  /* 0xff8000001a507808 */ /* 0x000fe40004000000 */
[----:B------:R-:W-:Y:S02]  /*1b6a0*/  ISETP.GE.AND P2, PT, R32, R239, PT ;  /* 0x000000ef2000720c */ /* 0x000fe40003f46270 */
[----:B------:R-:W-:Y:S01]  /*1b6b0*/  FSEL R76, R30, -INF , !P4 ;  /* 0xff8000001e4c7808 */ /* 0x000fe20006000000 */
[----:B---3--:R-:W-:Y:S01]  /*1b6c0*/  HMMA.16816.F32 R116, R104, R36, R116 ;  /* 0x000000246874723c */ /* 0x008fe20000001874 */
[----:B------:R-:W-:-:S02]  /*1b6d0*/  ISETP.GE.AND P3, PT, R24, R165, PT ;  /* 0x000000a51800720c */ /* 0x000fc40003f66270 */
[----:B------:R-:W-:Y:S02]  /*1b6e0*/  FSEL R82, R20, -INF , !P1 ;  /* 0xff80000014527808 */ /* 0x000fe40004800000 */
[-C--:B------:R-:W-:Y:S02]  /*1b6f0*/  ISETP.GE.AND P0, PT, R24, R239.reuse, PT ;  /* 0x000000ef1800720c */ /* 0x080fe40003f06270 */
[----:B------:R-:W-:Y:S01]  /*1b700*/  ISETP.GE.AND P4, PT, R40, R239, PT ;  /* 0x000000ef2800720c */ /* 0x000fe20003f86270 */
[----:B------:R-:W-:Y:S01]  /*1b710*/  HMMA.16816.F32 R112, R104, R38, R112 ;  /* 0x000000266870723c */ /* 0x000fe20000001870 */
[-C--:B------:R-:W-:Y:S02]  /*1b720*/  ISETP.GE.AND P1, PT, R28, R165.reuse, PT ;  /* 0x000000a51c00720c */ /* 0x080fe40003f26270 */
[----:B------:R-:W-:Y:S01]  /*1b730*/  LOP3.LUT R20, R180, 0xb0, R181, 0xfe, !PT ;  /* 0x000000b0b4147812 */ /* 0x000fe200078efeb5 */
[----:B------:R-:W-:Y:S01]  /*1b740*/  BAR.SYNC.DEFER_BLOCKING 0x0 ;  /* 0x0000000000007b1d */ /* 0x000fe20000010000 */
[----:B------:R-:W-:-:S02]  /*1b750*/  ISETP.GE.AND P5, PT, R16, R165, PT ;  /* 0x000000a51000720c */ /* 0x000fc40003fa6270 */
[----:B------:R-:W-:Y:S01]  /*1b760*/  FSEL R84, R22, -INF , !P2 ;  /* 0xff80000016547808 */ /* 0x000fe20005000000 */
[----:B------:R-:W-:Y:S01]  /*1b770*/  HMMA.16816.F32 R208, R204, R214, R208 ;  /* 0x000000d6ccd0723c */ /* 0x000fe200000018d0 */
[----:B------:R-:W-:Y:S02]  /*1b780*/  FSEL R90, R12, -INF , !P3 ;  /* 0xff8000000c5a7808 */ /* 0x000fe40005800000 */
[----:B------:R-:W-:Y:S02]  /*1b790*/  FSEL R100, R14, -INF , !P0 ;  /* 0xff8000000e647808 */ /* 0x000fe40004000000 */
[----:B------:R-:W-:Y:S02]  /*1b7a0*/  ISETP.GE.AND P2, PT, R28, R239, PT ;  /* 0x000000ef1c00720c */ /* 0x000fe40003f46270 */
[----:B------:R-:W-:Y:S02]  /*1b7b0*/  FSEL R88, R18, -INF , !P4 ;  /* 0xff80000012587808 */ /* 0x000fe40006000000 */
[----:B------:R-:W-:-:S02]  /*1b7c0*/  ISETP.GE.AND P3, PT, R20, R165, PT ;  /* 0x000000a51400720c */ /* 0x000fc40003f66270 */
[----:B------:R-:W-:Y:S02]  /*1b7d0*/  FSEL R101, R8, -INF , !P1 ;  /* 0xff80000008657808 */ /* 0x000fe40004800000 */
[-C--:B------:R-:W-:Y:S02]  /*1b7e0*/  ISETP.GE.AND P0, PT, R20, R239.reuse, PT ;  /* 0x000000ef1400720c */ /* 0x080fe40003f06270 */
[----:B------:R-:W-:Y:S02]  /*1b7f0*/  FSEL R103, R4, -INF , !P5 ;  /* 0xff80000004677808 */ /* 0x000fe40006800000 */
[----:B------:R-:W-:Y:S02]  /*1b800*/  ISETP.GE.AND P4, PT, R16, R239, PT ;  /* 0x000000ef1000720c */ /* 0x000fe40003f86270 */
[C-C-:B------:R-:W-:Y:S02]  /*1b810*/  LOP3.LUT R8, R180.reuse, 0xb8, R181.reuse, 0xfe, !PT ;  /* 0x000000b8b4087812 */ /* 0x140fe400078efeb5 */
[----:B------:R-:W-:-:S02]  /*1b820*/  LOP3.LUT R12, R180, 0xc0, R181, 0xfe, !PT ;  /* 0x000000c0b40c7812 */ /* 0x000fc400078efeb5 */
[----:B------:R-:W-:Y:S01]  /*1b830*/  LOP3.LUT R4, R180, 0xc8, R181, 0xfe, !PT ;  /* 0x000000c8b4047812 */ /* 0x000fe200078efeb5 */
[----:B------:R-:W-:Y:S01]  /*1b840*/  HMMA.16816.F32 R208, R200, R182, R208 ;  /* 0x000000b6c8d0723c */ /* 0x000fe200000018d0 */
[----:B------:R-:W-:Y:S02]  /*1b850*/  FSEL R102, R10, -INF , !P2 ;  /* 0xff8000000a667808 */ /* 0x000fe40005000000 */
[----:B------:R-:W-:Y:S02]  /*1b860*/  FSEL R176, R176, -INF , !P3 ;  /* 0xff800000b0b07808 */ /* 0x000fe40005800000 */
[----:B------:R-:W-:Y:S02]  /*1b870*/  FSEL R178, R178, -INF , !P0 ;  /* 0xff800000b2b27808 */ /* 0x000fe40004000000 */
[C---:B------:R-:W-:Y:S02]  /*1b880*/  ISETP.GE.AND P1, PT, R8.reuse, R165, PT ;  /* 0x000000a50800720c */ /* 0x040fe40003f26270 */
[----:B------:R-:W-:-:S02]  /*1b890*/  ISETP.GE.AND P2, PT, R8, R239, PT ;  /* 0x000000ef0800720c */ /* 0x000fc40003f46270 */
[----:B------:R-:W-:Y:S02]  /*1b8a0*/  FSEL R164, R6, -INF , !P4 ;  /* 0xff80000006a47808 */ /* 0x000fe40006000000 */
[-C--:B------:R-:W-:Y:S02]  /*1b8b0*/  ISETP.GE.AND P5, PT, R12, R165.reuse, PT ;  /* 0x000000a50c00720c */ /* 0x080fe40003fa6270 */
[C---:B------:R-:W-:Y:S02]  /*1b8c0*/  ISETP.GE.AND P3, PT, R4.reuse, R165, PT ;  /* 0x000000a50400720c */ /* 0x040fe40003f66270 */
[----:B------:R-:W-:Y:S02]  /*1b8d0*/  ISETP.GE.AND P0, PT, R4, R239, PT ;  /* 0x000000ef0400720c */ /* 0x000fe40003f06270 */
[C-C-:B------:R-:W-:Y:S02]  /*1b8e0*/  LOP3.LUT R6, R180.reuse, 0xd0, R181.reuse, 0xfe, !PT ;  /* 0x000000d0b4067812 */ /* 0x140fe400078efeb5 */
[----:B------:R-:W-:-:S02]  /*1b8f0*/  LOP3.LUT R4, R180, 0xd8, R181, 0xfe, !PT ;  /* 0x000000d8b4047812 */ /* 0x000fc400078efeb5 */
[----:B------:R-:W-:Y:S01]  /*1b900*/  FSEL R172, R172, -INF , !P1 ;  /* 0xff800000acac7808 */ /* 0x000fe20004800000 */
[----:B------:R-:W-:Y:S01]  /*1b910*/  HMMA.16816.F32 R208, R104, R98, R208 ;  /* 0x0000006268d0723c */ /* 0x000fe200000018d0 */
[----:B------:R-:W-:Y:S02]  /*1b920*/  FSEL R174, R174, -INF , !P2 ;  /* 0xff800000aeae7808 */ /* 0x000fe40005000000 */
[----:B------:R-:W-:Y:S02]  /*1b930*/  FSEL R168, R168, -INF , !P5 ;  /* 0xff800000a8a87808 */ /* 0x000fe40006800000 */
[----:B------:R-:W-:Y:S02]  /*1b940*/  FSEL R97, R128, -INF , !P3 ;  /* 0xff80000080617808 */ /* 0x000fe40005800000 */
[----:B------:R-:W-:Y:S02]  /*1b950*/  ISETP.GE.AND P4, PT, R12, R239, PT ;  /* 0x000000ef0c00720c */ /* 0x000fe40003f86270 */
        /* <DEDUP_REMOVED lines=13> */
[----:B------:R-:W-:Y:S02]  /*1ba30*/  LOP3.LUT R10, R180, R181, RZ, 0xfc, !PT ;  /* 0x000000b5b40a7212 */ /* 0x000fe400078efcff */
        /* <DEDUP_REMOVED lines=10> */
[----:B------:R-:W-:-:S02]  /*1bae0*/  ISETP.GE.AND P1, PT, R4, R165, PT ;  /* 0x000000a50400720c */ /* 0x000fc40003f26270 */
[----:B------:R-:W-:Y:S02]  /*1baf0*/  ISETP.GE.AND P0, PT, R4, R239, PT ;  /* 0x000000ef0400720c */ /* 0x000fe40003f06270 */
[----:B------:R-:W-:Y:S02]  /*1bb00*/  FSEL R112, R112, -INF , !P2 ;  /* 0xff80000070707808 */ /* 0x000fe40005000000 */
[----:B------:R-:W-:Y:S02]  /*1bb10*/  FSEL R108, R108, -INF , !P3 ;  /* 0xff8000006c6c7808 */ /* 0x000fe40005800000 */
[----:B------:R-:W-:Y:S02]  /*1bb20*/  IADD3 R4, R10, 0x11, RZ ;  /* 0x000000110a047810 */ /* 0x000fe40007ffe0ff */
[C---:B------:R-:W-:Y:S02]  /*1bb30*/  ISETP.GE.AND P3, PT, R6.reuse, R165, PT ;  /* 0x000000a50600720c */ /* 0x040fe40003f66270 */
[----:B------:R-:W-:-:S02]  /*1bb40*/  ISETP.GE.AND P2, PT, R6, R239, PT ;  /* 0x000000ef0600720c */ /* 0x000fc40003f46270 */
[----:B------:R-:W-:Y:S02]  /*1bb50*/  IADD3 R14, R10, 0x19, RZ ;  /* 0x000000190a0e7810 */ /* 0x000fe40007ffe0ff */
[----:B------:R-:W-:Y:S02]  /*1bb60*/  FSEL R12, R93, -INF , !P1 ;  /* 0xff8000005d0c7808 */ /* 0x000fe40004800000 */
[----:B------:R-:W-:Y:S02]  /*1bb70*/  FSEL R6, R95, -INF , !P0 ;  /* 0xff8000005f067808 */ /* 0x000fe40004000000 */
[C---:B------:R-:W-:Y:S02]  /*1bb80*/  ISETP.GE.AND P1, PT, R4.reuse, R165, PT ;  /* 0x000000a50400720c */ /* 0x040fe40003f26270 */
[----:B------:R-:W-:Y:S02]  /*1bb90*/  ISETP.GE.AND P0, PT, R4, R239, PT ;  /* 0x000000ef0400720c */ /* 0x000fe40003f06270 */
[----:B------:R-:W-:-:S02]  /*1bba0*/  FSEL R8, R89, -INF , !P3 ;  /* 0xff80000059087808 */ /* 0x000fc40005800000 */
[----:B------:R-:W-:Y:S02]  /*1bbb0*/  FSEL R4, R91, -INF , !P2 ;  /* 0xff8000005b047808 */ /* 0x000fe40005000000 */
        /* <DEDUP_REMOVED lines=64> */
[----:B------:R-:W-:-:S02]  /*1bfc0*/  ISETP.NE.AND P4, PT, R189, RZ, PT ;  /* 0x000000ffbd00720c */ /* 0x000fc40003f85270 */
        /* <DEDUP_REMOVED lines=28> */
[----:B------:R-:W-:Y:S02]  /*1c190*/  FSEL R75, R13, -INF , !P3 ;  /* 0xff8000000d4b7808 */ /* 0x000fe40005800000 */
[----:B------:R-:W-:-:S02]  /*1c1a0*/  ISETP.GE.AND P0, PT, R16, R239, PT ;  /* 0x000000ef1000720c */ /* 0x000fc40003f06270 */
[----:B------:R-:W-:Y:S02]  /*1c1b0*/  IADD3 R13, R10, 0xb1, RZ ;  /* 0x000000b10a0d7810 */ /* 0x000fe40007ffe0ff */
[C---:B------:R-:W-:Y:S02]  /*1c1c0*/  ISETP.GE.AND P3, PT, R14.reuse, R165, PT ;  /* 0x000000a50e00720c */ /* 0x040fe40003f66270 */
[----:B------:R-:W-:Y:S02]  /*1c1d0*/  FSEL R77, R15, -INF , !P2 ;  /* 0xff8000000f4d7808 */ /* 0x000fe40005000000 */
[----:B------:R-:W-:Y:S02]  /*1c1e0*/  FSEL R79, R9, -INF , !P1 ;  /* 0xff800000094f7808 */ /* 0x000fe40004800000 */
[----:B------:R-:W-:Y:S02]  /*1c1f0*/  FSEL R81, R11, -INF , !P0 ;  /* 0xff8000000b517808 */ /* 0x000fe40004000000 */
[----:B------:R-:W-:-:S02]  /*1c200*/  ISETP.GE.AND P2, PT, R14, R239, PT ;  /* 0x000000ef0e00720c */ /* 0x000fc40003f46270 */
[----:B------:R-:W-:Y:S02]  /*1c210*/  ISETP.GE.AND P1, PT, R13, R165, PT ;  /* 0x000000a50d00720c */ /* 0x000fe40003f26270 */
[----:B------:R-:W-:Y:S02]  /*1c220*/  FSEL R83, R5, -INF , !P3 ;  /* 0xff80000005537808 */ /* 0x000fe40005800000 */
        /* <DEDUP_REMOVED lines=34> */
[----:B------:R-:W-:Y:S02]  /*1c450*/  ISETP.GE.AND P3, PT, R5, R165, PT ;  /* 0x000000a50500720c */ /* 0x000fe40003f66270 */
[----:B------:R-:W-:Y:S02]  /*1c460*/  FSEL R99, R117, -INF , !P1 ;  /* 0xff80000075637808 */ /* 0x000fe40004800000 */
[----:B------:R-:W-:Y:S02]  /*1c470*/  ISETP.GE.AND P2, PT, R5, R239, PT ;  /* 0x000000ef0500720c */ /* 0x000fe40003f46270 */
[----:B------:R-:W-:Y:S02]  /*1c480*/  FSEL R104, R119, -INF , !P0 ;  /* 0xff80000077687808 */ /* 0x000fe40004000000 */
[C---:B------:R-:W-:Y:S02]  /*1c490*/  ISETP.GE.AND P1, PT, R7.reuse, R165, PT ;  /* 0x000000a50700720c */ /* 0x040fe40003f26270 */
[----:B------:R-:W-:-:S02]  /*1c4a0*/  ISETP.GE.AND P0, PT, R7, R239, PT ;  /* 0x000000ef0700720c */ /* 0x000fc40003f06270 */
[C---:B------:R-:W-:Y:S02]  /*1c4b0*/  IADD3 R5, R10.reuse, 0xf9, RZ ;  /* 0x000000f90a057810 */ /* 0x040fe40007ffe0ff */
[----:B------:R-:W-:Y:S02]  /*1c4c0*/  FSEL R105, R113, -INF , !P3 ;  /* 0xff80000071697808 */ /* 0x000fe40005800000 */
[----:B------:R-:W-:Y:S02]  /*1c4d0*/  FSEL R106, R115, -INF , !P2 ;  /* 0xff800000736a7808 */ /* 0x000fe40005000000 */
[C---:B------:R-:W-:Y:S02]  /*1c4e0*/  ISETP.GE.AND P3, PT, R10.reuse, R165, PT ;  /* 0x000000a50a00720c */ /* 0x040fe40003f66270 */
[----:B------:R-:W-:Y:S02]  /*1c4f0*/  FSEL R107, R109, -INF , !P1 ;  /* 0xff8000006d6b7808 */ /* 0x000fe40004800000 */
[----:B------:R-:W-:-:S02]  /*1c500*/  ISETP.GE.AND P2, PT, R10, R239, PT ;  /* 0x000000ef0a00720c */ /* 0x000fc40003f46270 */
[----:B------:R-:W-:Y:S02]  /*1c510*/  FSEL R111, R111, -INF , !P0 ;  /* 0xff8000006f6f7808 */ /* 0x000fe40004000000 */
[C---:B------:R-:W-:Y:S02]  /*1c520*/  ISETP.GE.AND P1, PT, R5.reuse, R165, PT ;  /* 0x000000a50500720c */ /* 0x040fe40003f26270 */
[----:B------:R-:W-:Y:S02]  /*1c530*/  ISETP.GE.AND P0, PT, R5, R239, PT ;  /* 0x000000ef0500720c */ /* 0x000fe40003f06270 */
[----:B------:R-:W-:Y:S02]  /*1c540*/  FSEL R7, R92, -INF , !P3 ;  /* 0xff8000005c077808 */ /* 0x000fe40005800000 */
[----:B------:R-:W-:Y:S02]  /*1c550*/  FSEL R5, R94, -INF , !P2 ;  /* 0xff8000005e057808 */ /* 0x000fe40005000000 */
[----:B------:R-:W-:-:S02]  /*1c560*/  FSEL R92, R208, -INF , !P6 ;  /* 0xff800000d05c7808 */ /* 0x000fc40007000000 */
[----:B------:R-:W-:Y:S02]  /*1c570*/  FSEL R94, R210, -INF , !P5 ;  /* 0xff800000d25e7808 */ /* 0x000fe40006800000 */
[----:B------:R-:W-:Y:S02]  /*1c580*/  FSEL R109, R209, -INF , !P1 ;  /* 0xff800000d16d7808 */ /* 0x000fe40004800000 */
[----:B------:R-:W-:Y:S01]  /*1c590*/  FSEL R113, R211, -INF , !P0 ;  /* 0xff800000d3717808 */ /* 0x000fe20004000000 */
[----:B------:R-:W-:Y:S05]  /*1c5a0*/  @!P4 BRA `(.L_x_2679) ;  /* 0x000007a00000c947 */ /* 0x000fea0003800000 */
[----:B------:R-:W-:Y:S01]  /*1c5b0*/  LOP3.LUT P4, RZ, R236, 0x400, RZ, 0xc0, !PT ;  /* 0x00000400ecff7812 */ /* 0x000fe2000788c0ff */
[----:B------:R-:W-:-:S12]  /*1c5c0*/  ULDC.64 UR8, c[0x0][0x118] ;  /* 0x0000460000087ab9 */ /* 0x000fd80000000a00 */
        /* <DEDUP_REMOVED lines=32> */
[----:B------:R-:W-:-:S09]  /*1c7d0*/  ISETP.NE.AND P0, PT, RZ, c[0x0][0x2d0], PT ;  /* 0x0000b400ff007a0c */ /* 0x000fd20003f05270 */
        /* <DEDUP_REMOVED lines=26> */
.L_x_2680:
[----:B------:R-:W-:-:S05]  /*1c980*/  IMAD.MOV.U32 R14, RZ, RZ, c[0x0][0x198] ;  /* 0x00006600ff0e7624 */ /* 0x000fca00078e00ff */
[----:B------:R-:W-:-:S04]  /*1c990*/  LEA R14, -R14, RZ, 0x8 ;  /* 0x000000ff0e0e7211 */ /* 0x000fc800078e41ff */
[----:B------:R-:W-:Y:S02]  /*1c9a0*/  SHF.R.S32.HI R10, RZ, 0x1f, R14 ;  /* 0x0000001fff0a7819 */ /* 0x000fe4000001140e */
.L_x_2681:
        /* <DEDUP_REMOVED lines=58> */
.L_x_2679:
[----:B---3--:R-:W2:Y:S04]  /*1cd50*/  LDL.LU R16, [R1+0xc] ;  /* 0x00000c0001107983 */ /* 0x008ea80000300800 */
[----:B------:R-:W3:Y:S04]  /*1cd60*/  LDL.LU R15, [R1+0x8] ;  /* 0x00000800010f7983 */ /* 0x000ee80000300800 */
[----:B------:R-:W4:Y:S04]  /*1cd70*/  LDL.LU R14, [R1+0x4] ;  /* 0x00000400010e7983 */ /* 0x000f280000300800 */
[----:B------:R-:W5:Y:S01]  /*1cd80*/  LDL.LU R24, [R1] ;  /* 0x0000000001187983 */ /* 0x000f620000300800 */
[----:B------:R-:W-:-:S02]  /*1cd90*/  FMNMX.FTZ R11, R0, R5, !PT ;  /* 0x00000005000b7209 */ /* 0x000fc40007810000 */
[----:B------:R-:W-:Y:S02]  /*1cda0*/  FMNMX.FTZ R13, R2, R7, !PT ;  /* 0x00000007020d7209 */ /* 0x000fe40007810000 */
[----:B------:R-:W-:Y:S02]  /*1cdb0*/  FMNMX.FTZ R11, R6, R11, !PT ;  /* 0x0000000b060b7209 */ /* 0x000fe40007810000 */
[----:B------:R-:W-:Y:S02]  /*1cdc0*/  FMNMX.FTZ R13, R12, R13, !PT ;  /* 0x0000000d0c0d7209 */ /* 0x000fe40007810000 */
[----:B------:R-:W-:Y:S02]  /*1cdd0*/  MOV R200, R46 ;  /* 0x0000002e00c87202 */ /* 0x000fe40000000f00 */
[----:B------:R-:W-:Y:S02]  /*1cde0*/  MOV R183, R58 ;  /* 0x0000003a00b77202 */ /* 0x000fe40000000f00 */
[----:B------:R-:W-:-:S02]  /*1cdf0*/  MOV R201, R42 ;  /* 0x0000002a00c97202 */ /* 0x000fc40000000f00 */
[----:B------:R-:W-:Y:S01]  /*1ce00*/  MOV R182, R62 ;  /* 0x0000003e00b67202 */ /* 0x000fe20000000f00 */
[----:B------:R-:W-:Y:S01]  /*1ce10*/  LDSM.16.MT88.4 R40, [R227+0xa800] ;  /* 0x00a80000e328783b */ /* 0x000fe20000004200 */
[----:B--2---:R-:W-:Y:S02]  /*1ce20*/  FMNMX.FTZ R13, R16, R13, !PT ;  /* 0x0000000d100d7209 */ /* 0x004fe40007810000 */
[----:B---3--:R-:W-:Y:S02]  /*1ce30*/  FMNMX.FTZ R11, R15, R11, !PT ;  /* 0x0000000b0f0b7209 */ /* 0x008fe40007810000 */
[----:B------:R-:W-:Y:S02]  /*1ce40*/  FMNMX.FTZ R13, R8, R13, !PT ;  /* 0x0000000d080d7209 */ /* 0x000fe40007810000 */
[----:B------:R-:W-:Y:S02]  /*1ce50*/  FMNMX.FTZ R11, R4, R11, !PT ;  /* 0x0000000b040b7209 */ /* 0x000fe40007810000 */
[----:B----4-:R-:W-:-:S02]  /*1ce60*/  FMNMX.FTZ R13, R14, R13, !PT ;  /* 0x0000000d0e0d7209 */ /* 0x010fc40007810000 */
[----:B------:R-:W-:Y:S02]  /*1ce70*/  FMNMX.FTZ R11, R251, R11, !PT ;  /* 0x0000000bfb0b7209 */ /* 0x000fe40007810000 */
[----:B------:R-:W-:Y:S02]  /*1ce80*/  FMNMX.FTZ R13, R20, R13, !PT ;  /* 0x0000000d140d7209 */ /* 0x000fe40007810000 */
[----:B------:R-:W-:Y:S02]  /*1ce90*/  FMNMX.FTZ R11, R36, R11, !PT ;  /* 0x0000000b240b7209 */ /* 0x000fe40007810000 */
[----:B-----5:R-:W-:Y:S02]  /*1cea0*/  FMNMX.FTZ R13, R24, R13, !PT ;  /* 0x0000000d180d7209 */ /* 0x020fe40007810000 */
        /* <DEDUP_REMOVED lines=114> */
[----:B------:R-:W-:-:S03]  /*1d5d0*/  FMNMX.FTZ R11, R113, R11, !PT ;  /* 0x0000000b710b7209 */ /* 0x000fc60007810000 */
[----:B------:R-:W1:Y:S04]  /*1d5e0*/  SHFL.BFLY PT, R10, R13, 0x2, 0x1f ;  /* 0x0c401f000d0a7f89 */ /* 0x000e6800000e0000 */
[----:B------:R-:W2:Y:S01]  /*1d5f0*/  SHFL.BFLY PT, R9, R11, 0x2, 0x1f ;  /* 0x0c401f000b097f89 */ /* 0x000ea200000e0000 */
[----:B-1----:R-:W-:Y:S02]  /*1d600*/  FMNMX.FTZ R10, R13, R10, !PT ;  /* 0x0000000a0d0a7209 */ /* 0x002fe40007810000 */
[----:B--2---:R-:W-:-:S03]  /*1d610*/  FMNMX.FTZ R9, R11, R9, !PT ;  /* 0x000000090b097209 */ /* 0x004fc60007810000 */
[----:B------:R-:W1:Y:S04]  /*1d620*/  SHFL.BFLY PT, R177, R10, 0x1, 0x1f ;  /* 0x0c201f000ab17f89 */ /* 0x000e6800000e0000 */
[----:B------:R-:W2:Y:S01]  /*1d630*/  SHFL.BFLY PT, R175, R9, 0x1, 0x1f ;  /* 0x0c201f0009af7f89 */ /* 0x000ea200000e0000 */
[----:B-1----:R-:W-:Y:S02]  /*1d640*/  FMNMX.FTZ R177, R10, R177, !PT ;  /* 0x000000b10ab17209 */ /* 0x002fe40007810000 */
[----:B--2---:R-:W-:-:S03]  /*1d650*/  FMNMX.FTZ R175, R9, R175, !PT ;  /* 0x000000af09af7209 */ /* 0x004fc60007810000 */
[C---:B------:R-:W-:Y:S01]  /*1d660*/  FMUL.FTZ R173, R177.reuse, c[0x0][0x23c] ;  /* 0x00008f00b1ad7a20 */ /* 0x040fe20000410000 */
[----:B------:R-:W-:Y:S02]  /*1d670*/  FSETP.NEU.FTZ.AND P1, PT, R177, -INF , PT ;  /* 0xff800000b100780b */ /* 0x000fe40003f3d000 */
[C---:B------:R-:W-:Y:S01]  /*1d680*/  FSETP.NEU.FTZ.AND P0, PT, R175.reuse, -INF , PT ;  /* 0xff800000af00780b */ /* 0x040fe20003f1d000 */
[----:B------:R-:W-:Y:S01]  /*1d690*/  FMUL.FTZ R123, R175, c[0x0][0x23c] ;  /* 0x00008f00af7b7a20 */ /* 0x000fe20000410000 */
[----:B------:R-:W-:-:S04]  /*1d6a0*/  FSEL R173, R173, RZ, P1 ;  /* 0x000000ffadad7208 */ /* 0x000fc80000800000 */
[----:B------:R-:W-:Y:S01]  /*1d6b0*/  FSEL R123, R123, RZ, P0 ;  /* 0x000000ff7b7b7208 */ /* 0x000fe20000000000 */
[--C-:B------:R-:W-:Y:S02]  /*1d6c0*/  FFMA.FTZ R169, R16, c[0x0][0x23c], -R173.reuse ;  /* 0x00008f0010a97a23 */ /* 0x100fe400000108ad */
[----:B------:R-:W1:Y:S01]  /*1d6d0*/  LDSM.16.MT88.4 R16, [R228+0xa000] ;  /* 0x00a00000e410783b */ /* 0x000e620000004200 */
[----:B------:R-:W-:Y:S02]  /*1d6e0*/  FFMA.FTZ R171, R7, c[0x0][0x23c], -R173 ;  /* 0x00008f0007ab7a23 */ /* 0x000fe400000108ad */
[----:B------:R-:W-:Y:S01]  /*1d6f0*/  FFMA.FTZ R119, R5, c[0x0][0x23c], -R123 ;  /* 0x00008f0005777a23 */ /* 0x000fe2000001087b */
[----:B------:R-:W-:Y:S01]  /*1d700*/  FSEL R5, R177, RZ, P1 ;  /* 0x000000ffb1057208 */ /* 0x000fe20000800000 */
[--C-:B------:R-:W-:Y:S01]  /*1d710*/  FFMA.FTZ R170, R12, c[0x0][0x23c], -R173.reuse ;  /* 0x00008f000caa7a23 */ /* 0x100fe200000108ad */
[----:B------:R-:W-:Y:S01]  /*1d720*/  MUFU.EX2 R169, R169 ;  /* 0x000000a900a97308 */ /* 0x000fe20000000800 */
[----:B------:R-:W-:-:S02]  /*1d730*/  FFMA.FTZ R165, R8, c[0x0][0x23c], -R173 ;  /* 0x00008f0008a57a23 */ /* 0x000fc400000108ad */
[----:B------:R-:W-:Y:S02]  /*1d740*/  FADD.FTZ R5, R2, -R5 ;  /* 0x8000000502057221 */ /* 0x000fe40000010000 */
[--C-:B------:R-:W-:Y:S01]  /*1d750*/  FFMA.FTZ R2, R4, c[0x0][0x23c], -R123.reuse ;  /* 0x00008f0004027a23 */ /* 0x100fe2000001087b */
[----:B------:R-:W-:Y:S01]  /*1d760*/  FSEL R4, R175, RZ, P0 ;  /* 0x000000ffaf047208 */ /* 0x000fe20000000000 */
[----:B------:R-:W-:Y:S01]  /*1d770*/  FMUL.FTZ R5, R5, c[0x0][0x23c] ;  /* 0x00008f0005057a20 */ /* 0x000fe20000410000 */
[----:B------:R-:W-:Y:S01]  /*1d780*/  MUFU.EX2 R171, R171 ;  /* 0x000000ab00ab7308 */ /* 0x000fe20000000800 */
[--C-:B------:R-:W-:Y:S02]  /*1d790*/  FFMA.FTZ R117, R6, c[0x0][0x23c], -R123.reuse ;  /* 0x00008f0006757a23 */ /* 0x100fe4000001087b */
[----:B------:R-:W-:Y:S02]  /*1d7a0*/  FADD.FTZ R4, R0, -R4 ;  /* 0x8000000400047221 */ /* 0x000fe40000010000 */
[----:B------:R-:W-:-:S02]  /*1d7b0*/  FFMA.FTZ R115, R15, c[0x0][0x23c], -R123 ;  /* 0x00008f000f737a23 */ /* 0x000fc4000001087b */
[----:B------:R-:W-:Y:S01]  /*1d7c0*/  FMUL.FTZ R4, R4, c[0x0][0x23c] ;  /* 0x00008f0004047a20 */ /* 0x000fe20000410000 */
[----:B------:R-:W2:Y:S01]  /*1d7d0*/  MUFU.EX2 R180, R5 ;  /* 0x0000000500b47308 */ /* 0x000ea20000000800 */
[--C-:B------:R-:W-:Y:S02]  /*1d7e0*/  FFMA.FTZ R0, R14, c[0x0][0x23c], -R173.reuse ;  /* 0x00008f000e007a23 */ /* 0x100fe400000108ad */
[----:B------:R-:W-:Y:S02]  /*1d7f0*/  FFMA.FTZ R24, R24, c[0x0][0x23c], -R173 ;  /* 0x00008f0018187a23 */ /* 0x000fe400000108ad */
[--C-:B------:R-:W-:Y:S02]  /*1d800*/  FFMA.FTZ R251, R251, c[0x0][0x23c], -R123.reuse ;  /* 0x00008f00fbfb7a23 */ /* 0x100fe4000001087b */
[----:B------:R-:W-:Y:S01]  /*1d810*/  FFMA.FTZ R246, R246, c[0x0][0x23c], -R123 ;  /* 0x00008f00f6f67a23 */ /* 0x000fe2000001087b */
[----:B------:R-:W3:Y:S01]  /*1d820*/  MUFU.EX2 R170, R170 ;  /* 0x000000aa00aa7308 */ /* 0x000ee20000000800 */
[----:B------:R-:W-:-:S02]  /*1d830*/  FFMA.FTZ R222, R222, c[0x0][0x23c], -R173 ;  /* 0x00008f00dede7a23 */ /* 0x000fc400000108ad */
[--C-:B------:R-:W-:Y:S02]  /*1d840*/  FFMA.FTZ R191, R191, c[0x0][0x23c], -R173.reuse ;  /* 0x00008f00bfbf7a23 */ /* 0x100fe400000108ad */
[--C-:B------:R-:W-:Y:S02]  /*1d850*/  FFMA.FTZ R66, R66, c[0x0][0x23c], -R173.reuse ;  /* 0x00008f0042427a23 */ /* 0x100fe400000108ad */
[--C-:B------:R-:W-:Y:S01]  /*1d860*/  FFMA.FTZ R189, R189, c[0x0][0x23c], -R173.reuse ;  /* 0x00008f00bdbd7a23 */ /* 0x100fe200000108ad */
[----:B------:R-:W4:Y:S01]  /*1d870*/  MUFU.EX2 R165, R165 ;  /* 0x000000a500a57308 */ /* 0x000f220000000800 */
[-C--:B--2---:R-:W-:Y:S02]  /*1d880*/  FMUL.FTZ R12, R160, R180.reuse ;  /* 0x000000b4a00c7220 */ /* 0x084fe40000410000 */
[----:B------:R-:W-:Y:S02]  /*1d890*/  FFMA.FTZ R160, R20, c[0x0][0x23c], -R173 ;  /* 0x00008f0014a07a23 */ /* 0x000fe400000108ad */
[----:B------:R-:W2:Y:S01]  /*1d8a0*/  LDSM.16.MT88.4 R20, [R226+0xa000] ;  /* 0x00a00000e214783b */ /* 0x000ea20000004200 */
[----:B------:R-:W-:-:S02]  /*1d8b0*/  FMUL.FTZ R13, R161, R180 ;  /* 0x000000b4a10d7220 */ /* 0x000fc40000410000 */
[----:B------:R-:W-:Y:S01]  /*1d8c0*/  MUFU.EX2 R119, R119 ;  /* 0x0000007700777308 */ /* 0x000fe20000000800 */
[----:B---3--:R-:W-:Y:S01]  /*1d8d0*/  F2FP.PACK_AB R8, R170, R171 ;  /* 0x000000abaa08723e */ /* 0x008fe200000000ff */
[-C--:B------:R-:W-:Y:S02]  /*1d8e0*/  FMUL.FTZ R156, R156, R180.reuse ;  /* 0x000000b49c9c7220 */ /* 0x080fe40000410000 */
[-C--:B------:R-:W-:Y:S02]  /*1d8f0*/  FMUL.FTZ R157, R157, R180.reuse ;  /* 0x000000b49d9d7220 */ /* 0x080fe40000410000 */
[----:B------:R-:W-:Y:S02]  /*1d900*/  FMUL.FTZ R32, R144, R180 ;  /* 0x000000b490207220 */ /* 0x000fe40000410000 */
[----:B------:R-:W3:Y:S01]  /*1d910*/  MUFU.EX2 R117, R117 ;  /* 0x0000007500757308 */ /* 0x000ee20000000800 */
[----:B----4-:R-:W-:Y:S01]  /*1d920*/  F2FP.PACK_AB R10, R165, R169 ;  /* 0x000000a9a50a723e */ /* 0x010fe200000000ff */
[----:B------:R-:W-:-:S02]  /*1d930*/  FFMA.FTZ R144, R36, c[0x0][0x23c], -R123 ;  /* 0x00008f0024907a23 */ /* 0x000fc4000001087b */
[----:B------:R-:W-:Y:S01]  /*1d940*/  LDSM.16.MT88.4 R36, [R228+0xa800] ;  /* 0x00a80000e424783b */ /* 0x000fe20000004200 */
[-C--:B------:R-:W-:Y:S02]  /*1d950*/  FMUL.FTZ R25, R153, R180.reuse ;  /* 0x000000b499197220 */ /* 0x080fe40000410000 */
[-C--:B------:R-:W-:Y:S01]  /*1d960*/  FMUL.FTZ R33, R145, R180.reuse ;  /* 0x000000b491217220 */ /* 0x080fe20000410000 */
[----:B------:R-:W-:Y:S01]  /*1d970*/  MUFU.EX2 R115, R115 ;  /* 0x0000007300737308 */ /* 0x000fe20000000800 */
[-C--:B------:R-:W-:Y:S02]  /*1d980*/  FMUL.FTZ R148, R148, R180.reuse ;  /* 0x000000b494947220 */ /* 0x080fe40000410000 */
[-C--:B------:R-:W-:Y:S02]  /*1d990*/  FMUL.FTZ R149, R149, R180.reuse ;  /* 0x000000b495957220 */ /* 0x080fe40000410000 */
[-C--:B------:R-:W-:Y:S02]  /*1d9a0*/  FMUL.FTZ R140, R140, R180.reuse ;  /* 0x000000b48c8c7220 */ /* 0x080fe40000410000 */
[-C--:B------:R-:W-:Y:S01]  /*1d9b0*/  FMUL.FTZ R141, R141, R180.reuse ;  /* 0x000000b48d8d7220 */ /* 0x080fe20000410000 */
[----:B------:R-:W4:Y:S01]  /*1d9c0*/  MUFU.EX2 R2, R2 ;  /* 0x0000000200027308 */ /* 0x000f220000000800 */
[----:B---3--:R-:W-:Y:S01]  /*1d9d0*/  F2FP.PACK_AB R9, R117, R119 ;  /* 0x000000777509723e */ /* 0x008fe200000000ff */
[----:B------:R-:W-:-:S02]  /*1d9e0*/  FMUL.FTZ R44, R136, R180 ;  /* 0x000000b4882c7220 */ /* 0x000fc40000410000 */
[--C-:B------:R-:W-:Y:S02]  /*1d9f0*/  FFMA.FTZ R136, R56, c[0x0][0x23c], -R123.reuse ;  /* 0x00008f0038887a23 */ /* 0x100fe4000001087b */
[-C--:B------:R-:W-:Y:S02]  /*1da00*/  FMUL.FTZ R45, R137, R180.reuse ;  /* 0x000000b4892d7220 */ /* 0x080fe40000410000 */
[----:B------:R3:W5:Y:S01]  /*1da10*/  MUFU.EX2 R179, R4 ;  /* 0x0000000400b37308 */ /* 0x0007620000000800 */
[-C--:B------:R-:W-:Y:S02]  /*1da20*/  FMUL.FTZ R132, R132, R180.reuse ;  /* 0x000000b484847220 */ /* 0x080fe40000410000 */
[----:B------:R-:W-:Y:S02]  /*1da30*/  FMUL.FTZ R133, R133, R180 ;  /* 0x000000b485857220 */ /* 0x000fe40000410000 */
[----:B------:R-:W-:Y:S02]  /*1da40*/  FFMA.FTZ R137, R216, c[0x0][0x23c], -R123 ;  /* 0x00008f00d8897a23 */ /* 0x000fe4000001087b */
[--C-:B------:R-:W-:Y:S01]  /*1da50*/  FFMA.FTZ R145, R196, c[0x0][0x23c], -R173.reuse ;  /* 0x00008f00c4917a23 */ /* 0x100fe200000108ad */
[----:B----4-:R-:W-:Y:S01]  /*1da60*/  F2FP.PACK_AB R11, R2, R115 ;  /* 0x00000073020b723e */ /* 0x010fe200000000ff */
[----:B------:R-:W-:Y:S01]  /*1da70*/  MUFU.EX2 R0, R0 ;  /* 0x0000000000007308 */ /* 0x000fe20000000800 */
[----:B------:R-:W-:-:S02]  /*1da80*/  FFMA.FTZ R153, R223, c[0x0][0x23c], -R173 ;  /* 0x00008f00df997a23 */ /* 0x000fc400000108ad */
[--C-:B------:R-:W-:Y:S02]  /*1da90*/  FFMA.FTZ R161, R186, c[0x0][0x23c], -R123.reuse ;  /* 0x00008f00baa17a23 */ /* 0x100fe4000001087b */
[----:B------:R-:W-:Y:S01]  /*1daa0*/  FFMA.FTZ R186, R54, c[0x0][0x23c], -R123 ;  /* 0x00008f0036ba7a23 */ /* 0x000fe2000001087b */
[----:B---3--:R-:W3:Y:S01]  /*1dab0*/  LDSM.16.MT88.4 R4, [R227+0xa000] ;  /* 0x00a00000e304783b */ /* 0x008ee20000004200 */
[-C--:B-----5:R-:W-:Y:S01]  /*1dac0*/  FMUL.FTZ R14, R162, R179.reuse ;  /* 0x000000b3a20e7220 */ /* 0x0a0fe20000410000 */
[----:B------:R-:W4:Y:S01]  /*1dad0*/  MUFU.EX2 R160, R160 ;  /* 0x000000a000a07308 */ /* 0x000f220000000800 */
[-C--:B------:R-:W-:Y:S02]  /*1dae0*/  FMUL.FTZ R15, R163, R179.reuse ;  /* 0x000000b3a30f7220 */ /* 0x080fe40000410000 */
[-C--:B------:R-:W-:Y:S02]  /*1daf0*/  FMUL.FTZ R158, R158, R179.reuse ;  /* 0x000000b39e9e7220 */ /* 0x080fe40000410000 */
        /* <DEDUP_REMOVED lines=9> */
[-C--:B------:R-:W-:Y:S01]  /*1db90*/  FMUL.FTZ R151, R151, R179.reuse ;  /* 0x000000b397977220 */ /* 0x080fe20000410000 */
[----:B------:R1:W-:Y:S01]  /*1dba0*/  MUFU.EX2 R156, R24 ;  /* 0x00000018009c7308 */ /* 0x0003e20000000800 */
[-C--:B------:R-:W-:Y:S01]  /*1dbb0*/  FMUL.FTZ R142, R142, R179.reuse ;  /* 0x000000b38e8e7220 */ /* 0x080fe20000410000 */
[----:B----4-:R-:W-:Y:S01]  /*1dbc0*/  F2FP.PACK_AB R56, R160, R0 ;  /* 0x00000000a038723e */ /* 0x010fe200000000ff */
[----:B------:R-:W-:-:S02]  /*1dbd0*/  FMUL.FTZ R143, R143, R179 ;  /* 0x000000b38f8f7220 */ /* 0x000fc40000410000 */
[-C--:B------:R-:W-:Y:S01]  /*1dbe0*/  FMUL.FTZ R46, R138, R179.reuse ;  /* 0x000000b38a2e7220 */ /* 0x080fe20000410000 */
[C---:B--2---:R-:W-:Y:S01]  /*1dbf0*/  HMMA.16816.F32 R32, R8.reuse, R20, R32 ;  /* 0x000000140820723c */ /* 0x044fe20000001820 */
[-C--:B------:R-:W-:Y:S01]  /*1dc00*/  FMUL.FTZ R47, R139, R179.reuse ;  /* 0x000000b38b2f7220 */ /* 0x080fe20000410000 */
[----:B------:R-:W-:Y:S01]  /*1dc10*/  MUFU.EX2 R136, R136 ;  /* 0x0000008800887308 */ /* 0x000fe20000000800 */
[-C--:B------:R-:W-:Y:S02]  /*1dc20*/  FMUL.FTZ R134, R134, R179.reuse ;  /* 0x000000b386867220 */ /* 0x080fe40000410000 */
[----:B------:R-:W-:Y:S02]  /*1dc30*/  FMUL.FTZ R135, R135, R179 ;  /* 0x000000b387877220 */ /* 0x000fe40000410000 */
[--C-:B------:R-:W-:Y:S01]  /*1dc40*/  FFMA.FTZ R138, R200, c[0x0][0x23c], -R123.reuse ;  /* 0x00008f00c88a7a23 */ /* 0x100fe2000001087b */
[----:B------:R-:W-:Y:S01]  /*1dc50*/  HMMA.16816.F32 R20, R8, R22, R140 ;  /* 0x000000160814723c */ /* 0x000fe2000000188c */
[----:B------:R-:W-:Y:S01]  /*1dc60*/  FFMA.FTZ R139, R212, c[0x0][0x23c], -R123 ;  /* 0x00008f00d48b7a23 */ /* 0x000fe2000001087b */
[----:B------:R-:W2:Y:S01]  /*1dc70*/  MUFU.EX2 R140, R246 ;  /* 0x000000f6008c7308 */ /* 0x000ea20000000800 */
[----:B-1----:R-:W-:-:S02]  /*1dc80*/  FMUL.FTZ R24, R152, R180 ;  /* 0x000000b498187220 */ /* 0x002fc40000410000 */
[----:B------:R-:W-:Y:S02]  /*1dc90*/  FFMA.FTZ R152, R28, c[0x0][0x23c], -R173 ;  /* 0x00008f001c987a23 */ /* 0x000fe400000108ad */
[----:B------:R-:W1:Y:S01]  /*1dca0*/  LDSM.16.MT88.4 R28, [R225+0xa000] ;  /* 0x00a00000e11c783b */ /* 0x000e620000004200 */
[----:B------:R-:W-:Y:S02]  /*1dcb0*/  FFMA.FTZ R141, R183, c[0x0][0x23c], -R123 ;  /* 0x00008f00b78d7a23 */ /* 0x000fe4000001087b */
[----:B---3--:R-:W-:Y:S01]  /*1dcc0*/  HMMA.16816.F32 R24, R8, R4, R24 ;  /* 0x000000040818723c */ /* 0x008fe20000001818 */
[----:B------:R-:W3:Y:S01]  /*1dcd0*/  MUFU.EX2 R152, R152 ;  /* 0x0000009800987308 */ /* 0x000ee20000000800 */
[--C-:B------:R-:W-:Y:S02]  /*1dce0*/  FFMA.FTZ R143, R198, c[0x0][0x23c], -R173.reuse ;  /* 0x00008f00c68f7a23 */ /* 0x100fe400000108ad */
[--C-:B------:R-:W-:Y:S02]  /*1dcf0*/  FFMA.FTZ R142, R182, c[0x0][0x23c], -R173.reuse ;  /* 0x00008f00b68e7a23 */ /* 0x100fe400000108ad */
[----:B------:R-:W-:-:S02]  /*1dd00*/  FFMA.FTZ R146, R252, c[0x0][0x23c], -R173 ;  /* 0x00008f00fc927a23 */ /* 0x000fc400000108ad */
[----:B------:R-:W-:Y:S01]  /*1dd10*/  HMMA.16816.F32 R4, R8, R6, R148 ;  /* 0x000000060804723c */ /* 0x000fe20000001894 */
[----:B------:R-:W4:Y:S01]  /*1dd20*/  MUFU.EX2 R148, R251 ;  /* 0x000000fb00947308 */ /* 0x000f220000000800 */
[----:B--2---:R-:W-:Y:S01]  /*1dd30*/  F2FP.PACK_AB R59, R136, R140 ;  /* 0x0000008c883b723e */ /* 0x004fe200000000ff */
[----:B------:R-:W-:Y:S02]  /*1dd40*/  FFMA.FTZ R147, R194, c[0x0][0x23c], -R123 ;  /* 0x00008f00c2937a23 */ /* 0x000fe4000001087b */
[----:B------:R-:W-:Y:S02]  /*1dd50*/  FFMA.FTZ R154, R190, c[0x0][0x23c], -R173 ;  /* 0x00008f00be9a7a23 */ /* 0x000fe400000108ad */
[--C-:B------:R-:W-:Y:S01]  /*1dd60*/  FFMA.FTZ R149, R250, c[0x0][0x23c], -R123.reuse ;  /* 0x00008f00fa957a23 */ /* 0x100fe2000001087b */
[----:B---3--:R-:W-:Y:S01]  /*1dd70*/  F2FP.PACK_AB R58, R152, R156 ;  /* 0x0000009c983a723e */ /* 0x008fe200000000ff */
[----:B------:R-:W-:Y:S01]  /*1dd80*/  MUFU.EX2 R137, R137 ;  /* 0x0000008900897308 */ /* 0x000fe20000000800 */
[----:B------:R-:W-:-:S02]  /*1dd90*/  FFMA.FTZ R150, R192, c[0x0][0x23c], -R123 ;  /* 0x00008f00c0967a23 */ /* 0x000fc4000001087b */
[----:B------:R-:W-:Y:S02]  /*1dda0*/  FFMA.FTZ R151, R247, c[0x0][0x23c], -R123 ;  /* 0x00008f00f7977a23 */ /* 0x000fe4000001087b */
[--C-:B------:R-:W-:Y:S01]  /*1ddb0*/  FFMA.FTZ R155, R188, c[0x0][0x23c], -R173.reuse ;  /* 0x00008f00bc9b7a23 */ /* 0x100fe200000108ad */
[----:B----4-:R-:W-:Y:S02]  /*1ddc0*/  F2FP.PACK_AB R57, R144, R148 ;  /* 0x000000949039723e */ /* 0x010fe400000000ff */
[----:B------:R-:W-:Y:S01]  /*1ddd0*/  MUFU.EX2 R138, R138 ;  /* 0x0000008a008a7308 */ /* 0x000fe20000000800 */
[----:B------:R-:W-:Y:S02]  /*1dde0*/  FFMA.FTZ R157, R221, c[0x0][0x23c], -R173 ;  /* 0x00008f00dd9d7a23 */ /* 0x000fe400000108ad */
        /* <DEDUP_REMOVED lines=8> */
[C---:B-1----:R-:W-:Y:S01]  /*1de70*/  HMMA.16816.F32 R44, R8.reuse, R28, R44 ;  /* 0x0000001c082c723c */ /* 0x042fe2000000182c */
[----:B------:R-:W-:Y:S01]  /*1de80*/  FFMA.FTZ R183, R197, c[0x0][0x23c], -R173 ;  /* 0x00008f00c5b77a23 */ /* 0x000fe200000108ad */
[----:B------:R-:W-:Y:S01]  /*1de90*/  MUFU.EX2 R141, R141 ;  /* 0x0000008d008d7308 */ /* 0x000fe20000000800 */
[--C-:B------:R-:W-:Y:S02]  /*1dea0*/  FFMA.FTZ R187, R195, c[0x0][0x23c], -R123.reuse ;  /* 0x00008f00c3bb7a23 */ /* 0x100fe4000001087b */
[--C-:B------:R-:W-:Y:S02]  /*1deb0*/  FFMA.FTZ R188, R50, c[0x0][0x23c], -R123.reuse ;  /* 0x00008f0032bc7a23 */ /* 0x100fe4000001087b */
[----:B------:R-:W-:Y:S01]  /*1dec0*/  FFMA.FTZ R190, R193, c[0x0][0x23c], -R123 ;  /* 0x00008f00c1be7a23 */ /* 0x000fe2000001087b */
[----:B------:R-:W-:Y:S01]  /*1ded0*/  HMMA.16816.F32 R8, R8, R30, R132 ;  /* 0x0000001e0808723c */ /* 0x000fe20000001884 */
[----:B------:R-:W1:Y:S01]  /*1dee0*/  LDSM.16.MT88.4 R28, [R226+0xa800] ;  /* 0x00a80000e21c783b */ /* 0x000e620000004200 */
[----:B------:R-:W-:Y:S01]  /*1def0*/  MUFU.EX2 R133, R222 ;  /* 0x000000de00857308 */ /* 0x000fe20000000800 */
[----:B------:R-:W-:-:S02]  /*1df00*/  FFMA.FTZ R192, R52, c[0x0][0x23c], -R173 ;  /* 0x00008f0034c07a23 */ /* 0x000fc400000108ad */
[----:B------:R-:W-:Y:S02]  /*1df10*/  FFMA.FTZ R64, R64, c[0x0][0x23c], -R123 ;  /* 0x00008f0040407a23 */ /* 0x000fe4000001087b */
[--C-:B------:R-:W-:Y:S01]  /*1df20*/  FFMA.FTZ R132, R60, c[0x0][0x23c], -R173.reuse ;  /* 0x00008f003c847a23 */ /* 0x100fe200000108ad */
[C---:B------:R-:W-:Y:S01]  /*1df30*/  HMMA.16816.F32 R16, R56.reuse, R38, R16 ;  /* 0x000000263810723c */ /* 0x040fe20000001810 */
[----:B------:R-:W2:Y:S01]  /*1df40*/  LDSM.16.MT88.4 R60, [R225+0xa800] ;  /* 0x00a80000e13c783b */ /* 0x000ea20000004200 */
[--C-:B------:R-:W-:Y:S01]  /*1df50*/  FFMA.FTZ R134, R220, c[0x0][0x23c], -R173.reuse ;  /* 0x00008f00dc867a23 */ /* 0x100fe200000108ad */
[----:B------:R-:W-:Y:S01]  /*1df60*/  MUFU.EX2 R143, R143 ;  /* 0x0000008f008f7308 */ /* 0x000fe20000000800 */
[----:B------:R-:W-:Y:S01]  /*1df70*/  FFMA.FTZ R135, R201, c[0x0][0x23c], -R173 ;  /* 0x00008f00c9877a23 */ /* 0x000fe200000108ad */
[----:B------:R-:W3:Y:S01]  /*1df80*/  LDSM.16.MT88.4 R36, [R228+0xb000] ;  /* 0x00b00000e424783b */ /* 0x000ee20000004200 */
[--C-:B------:R-:W-:Y:S02]  /*1df90*/  FFMA.FTZ R185, R185, c[0x0][0x23c], -R123.reuse ;  /* 0x00008f00b9b97a23 */ /* 0x100fe4000001087b */
[----:B------:R-:W-:Y:S01]  /*1dfa0*/  HMMA.16816.F32 R24, R56, R40, R24 ;  /* 0x000000283818723c */ /* 0x000fe20000001818 */
[----:B------:R-:W-:-:S02]  /*1dfb0*/  FFMA.FTZ R68, R68, c[0x0][0x23c], -R123 ;  /* 0x00008f0044447a23 */ /* 0x000fc4000001087b */
[----:B------:R-:W4:Y:S01]  /*1dfc0*/  MUFU.EX2 R132, R132 ;  /* 0x0000008400847308 */ /* 0x000f220000000800 */
[----:B------:R-:W-:Y:S02]  /*1dfd0*/  FFMA.FTZ R184, R184, c[0x0][0x23c], -R123 ;  /* 0x00008f00b8b87a23 */ /* 0x000fe4000001087b */
[--C-:B------:R-:W-:Y:S02]  /*1dfe0*/  FFMA.FTZ R70, R70, c[0x0][0x23c], -R173.reuse ;  /* 0x00008f0046467a23 */ /* 0x100fe400000108ad */
[----:B------:R-:W-:Y:S01]  /*1dff0*/  HMMA.16816.F32 R4, R56, R42, R4 ;  /* 0x0000002a3804723c */ /* 0x000fe20000001804 */
[----:B------:R-:W5:Y:S01]  /*1e000*/  LDSM.16.MT88.4 R40, [R227+0xb000] ;  /* 0x00b00000e328783b */ /* 0x000f620000004200 */
[--C-:B------:R-:W-:Y:S01]  /*1e010*/  FFMA.FTZ R181, R181, c[0x0][0x23c], -R173.reuse ;  /* 0x00008f00b5b57a23 */ /* 0x100fe200000108ad */
[----:B------:R-:W-:Y:S01]  /*1e020*/  MUFU.EX2 R134, R134 ;  /* 0x0000008600867308 */ /* 0x000fe20000000800 */
[--C-:B------:R-:W-:Y:S02]  /*1e030*/  FFMA.FTZ R74, R74, c[0x0][0x23c], -R173.reuse ;  /* 0x00008f004a4a7a23 */ /* 0x100fe400000108ad */
[----:B------:R-:W-:-:S02]  /*1e040*/  FFMA.FTZ R193, R51, c[0x0][0x23c], -R173 ;  /* 0x00008f0033c17a23 */ /* 0x000fc400000108ad */
[--C-:B------:R-:W-:Y:S02]  /*1e050*/  FFMA.FTZ R72, R72, c[0x0][0x23c], -R123.reuse ;  /* 0x00008f0048487a23 */ /* 0x100fe4000001087b */
[--C-:B------:R-:W-:Y:S01]  /*1e060*/  FFMA.FTZ R194, R49, c[0x0][0x23c], -R123.reuse ;  /* 0x00008f0031c27a23 */ /* 0x100fe2000001087b */
[----:B------:R-:W2:Y:S01]  /*1e070*/  MUFU.EX2 R135, R135 ;  /* 0x0000008700877308 */ /* 0x000ea20000000800 */
[--C-:B------:R-:W-:Y:S02]  /*1e080*/  FFMA.FTZ R76, R76, c[0x0][0x23c], -R123.reuse ;  /* 0x00008f004c4c7a23 */ /* 0x100fe4000001087b */
[----:B------:R-:W-:Y:S02]  /*1e090*/  FFMA.FTZ R195, R53, c[0x0][0x23c], -R123 ;  /* 0x00008f0035c37a23 */ /* 0x000fe4000001087b */
[----:B------:R-:W-:Y:S01]  /*1e0a0*/  FFMA.FTZ R78, R78, c[0x0][0x23c], -R173 ;  /* 0x00008f004e4e7a23 */ /* 0x000fe200000108ad */
[----:B-1----:R-:W-:Y:S01]  /*1e0b0*/  HMMA.16816.F32 R32, R56, R28, R32 ;  /* 0x0000001c3820723c */ /* 0x002fe20000001820 */
[--C-:B------:R-:W-:Y:S01]  /*1e0c0*/  FFMA.FTZ R73, R73, c[0x0][0x23c], -R123.reuse ;  /* 0x00008f0049497a23 */ /* 0x100fe2000001087b */
[----:B------:R-:W-:Y:S01]  /*1e0d0*/  MUFU.EX2 R142, R142 ;  /* 0x0000008e008e7308 */ /* 0x000fe20000000800 */
[----:B------:R-:W-:-:S02]  /*1e0e0*/  FFMA.FTZ R77, R77, c[0x0][0x23c], -R123 ;  /* 0x00008f004d4d7a23 */ /* 0x000fc4000001087b */
[--C-:B------:R-:W-:Y:S02]  /*1e0f0*/  FFMA.FTZ R79, R79, c[0x0][0x23c], -R173.reuse ;  /* 0x00008f004f4f7a23 */ /* 0x100fe400000108ad */
[----:B------:R-:W-:Y:S01]  /*1e100*/  FFMA.FTZ R83, R83, c[0x0][0x23c], -R173 ;  /* 0x00008f0053537a23 */ /* 0x000fe200000108ad */
[C---:B------:R-:W-:Y:S01]  /*1e110*/  HMMA.16816.F32 R20, R56.reuse, R30, R20 ;  /* 0x0000001e3814723c */ /* 0x040fe20000001814 */
[----:B------:R-:W1:Y:S01]  /*1e120*/  LDSM.16.MT88.4 R28, [R226+0xb000] ;  /* 0x00b00000e21c783b */ /* 0x000e620000004200 */
[----:B------:R-:W-:Y:S01]  /*1e130*/  MUFU.EX2 R145, R145 ;  /* 0x0000009100917308 */ /* 0x000fe20000000800 */
[--C-:B------:R-:W-:Y:S02]  /*1e140*/  FFMA.FTZ R81, R81, c[0x0][0x23c], -R123.reuse ;  /* 0x00008f0051517a23 */ /* 0x100fe4000001087b */
[----:B------:R-:W-:Y:S02]  /*1e150*/  FFMA.FTZ R85, R85, c[0x0][0x23c], -R123 ;  /* 0x00008f0055557a23 */ /* 0x000fe4000001087b */
[--C-:B------:R-:W-:Y:S01]  /*1e160*/  FFMA.FTZ R87, R87, c[0x0][0x23c], -R173.reuse ;  /* 0x00008f0057577a23 */ /* 0x100fe200000108ad */
[----:B--2---:R-:W-:Y:S01]  /*1e170*/  HMMA.16816.F32 R44, R56, R60, R44 ;  /* 0x0000003c382c723c */ /* 0x004fe2000000182c */
[----:B------:R-:W-:Y:S01]  /*1e180*/  FFMA.FTZ R91, R91, c[0x0][0x23c], -R173 ;  /* 0x00008f005b5b7a23 */ /* 0x000fe200000108ad */
[----:B------:R-:W-:Y:S01]  /*1e190*/  MUFU.EX2 R146, R146 ;  /* 0x0000009200927308 */ /* 0x000fe20000000800 */
[----:B------:R-:W-:-:S02]  /*1e1a0*/  FFMA.FTZ R89, R89, c[0x0][0x23c], -R123 ;  /* 0x00008f0059597a23 */ /* 0x000fc4000001087b */
[----:B------:R-:W-:Y:S02]  /*1e1b0*/  FFMA.FTZ R93, R93, c[0x0][0x23c], -R123 ;  /* 0x00008f005d5d7a23 */ /* 0x000fe4000001087b */
[--C-:B------:R-:W-:Y:S01]  /*1e1c0*/  FFMA.FTZ R95, R95, c[0x0][0x23c], -R173.reuse ;  /* 0x00008f005f5f7a23 */ /* 0x100fe200000108ad */
[----:B------:R-:W-:Y:S01]  /*1e1d0*/  HMMA.16816.F32 R8, R56, R62, R8 ;  /* 0x0000003e3808723c */ /* 0x000fe20000001808 */
[----:B------:R-:W2:Y:S01]  /*1e1e0*/  LDSM.16.MT88.4 R60, [R225+0xb000] ;  /* 0x00b00000e13c783b */ /* 0x000ea20000004200 */
[----:B------:R-:W1:Y:S01]  /*1e1f0*/  MUFU.EX2 R147, R147 ;  /* 0x0000009300937308 */ /* 0x000e620000000800 */
[----:B------:R-:W-:Y:S02]  /*1e200*/  FFMA.FTZ R97, R97, c[0x0][0x23c], -R173 ;  /* 0x00008f0061617a23 */ /* 0x000fe400000108ad */
[--C-:B------:R-:W-:Y:S02]  /*1e210*/  FFMA.FTZ R96, R96, c[0x0][0x23c], -R123.reuse ;  /* 0x00008f0060607a23 */ /* 0x100fe4000001087b */
[----:B----4-:R-:W-:Y:S01]  /*1e220*/  F2FP.PACK_AB R56, R132, R133 ;  /* 0x000000858438723e */ /* 0x010fe200000000ff */
[----:B------:R-:W-:Y:S01]  /*1e230*/  FFMA.FTZ R128, R128, c[0x0][0x23c], -R123 ;  /* 0x00008f0080807a23 */ /* 0x000fe2000001087b */
[----:B------:R-:W-:Y:S01]  /*1e240*/  F2FP.PACK_AB R57, R138, R137 ;  /* 0x000000898a39723e */ /* 0x000fe200000000ff */
[----:B------:R-:W4:Y:S01]  /*1e250*/  MUFU.EX2 R149, R149 ;  /* 0x0000009500957308 */ /* 0x000f220000000800 */
[----:B------:R-:W-:Y:S01]  /*1e260*/  F2FP.PACK_AB R58, R135, R134 ;  /* 0x00000086873a723e */ /* 0x000fe200000000ff */
[----:B------:R-:W-:Y:S01]  /*1e270*/  FFMA.FTZ R171, R249, R180, R171 ;  /* 0x000000b4f9ab7223 */ /* 0x000fe200000100ab */
[----:B------:R-:W-:Y:S01]  /*1e280*/  F2FP.PACK_AB R59, R141, R139 ;  /* 0x0000008b8d3b723e */ /* 0x000fe200000000ff */
[----:B------:R-:W-:-:S02]  /*1e290*/  FFMA.FTZ R119, R248, R179, R119 ;  /* 0x000000b3f8777223 */ /* 0x000fc40000010077 */
[----:B------:R-:W-:Y:S02]  /*1e2a0*/  FADD.FTZ R171, R170, R171 ;  /* 0x000000abaaab7221 */ /* 0x000fe40000010000 */
[----:B------:R-:W-:Y:S01]  /*1e2b0*/  MUFU.EX2 R150, R150 ;  /* 0x0000009600967308 */ /* 0x000fe20000000800 */
[----:B------:R-:W-:Y:S01]  /*1e2c0*/  FADD.FTZ R119, R117, R119 ;  /* 0x0000007775777221 */ /* 0x000fe20000010000 */
[C---:B---3--:R-:W-:Y:S01]  /*1e2d0*/  HMMA.16816.F32 R12, R56.reuse, R36, R12 ;  /* 0x00000024380c723c */ /* 0x048fe2000000180c */
[----:B------:R-:W-:Y:S02]  /*1e2e0*/  FADD.FTZ R169, R169, R171 ;  /* 0x000000aba9a97221 */ /* 0x000fe40000010000 */
[----:B------:R-:W-:Y:S02]  /*1e2f0*/  FADD.FTZ R115, R115, R119 ;  /* 0x0000007773737221 */ /* 0x000fe40000010000 */
[----:B------:R-:W-:Y:S01]  /*1e300*/  FADD.FTZ R169, R165, R169 ;  /* 0x000000a9a5a97221 */ /* 0x000fe20000010000 */
[----:B------:R-:W3:Y:S01]  /*1e310*/  MUFU.EX2 R151, R151 ;  /* 0x0000009700977308 */ /* 0x000ee20000000800 */
[----:B------:R-:W-:Y:S01]  /*1e320*/  FADD.FTZ R115, R2, R115 ;  /* 0x0000007302737221 */ /* 0x000fe20000010000 */
[----:B------:R-:W-:Y:S01]  /*1e330*/  HMMA.16816.F32 R16, R56, R38, R16 ;  /* 0x000000263810723c */ /* 0x000fe20000001810 */
[----:B------:R-:W3:Y:S01]  /*1e340*/  LDSM.16.MT88.4 R36, [R228+0xb800] ;  /* 0x00b80000e424783b */ /* 0x000ee20000004200 */
        /* <DEDUP_REMOVED lines=26> */
[----:B------:R-:W3:Y:S01]  /*1e4f0*/  MUFU.EX2 R158, R158 ;  /* 0x0000009e009e7308 */ /* 0x000ee20000000800 */
[----:B------:R-:W-:Y:S01]  /*1e500*/  FADD.FTZ R134, R143, R134 ;  /* 0x000000868f867221 */ /* 0x000fe20000010000 */
[C---:B--2---:R-:W-:Y:S01]  /*1e510*/  HMMA.16816.F32 R44, R56.reuse, R60, R44 ;  /* 0x0000003c382c723c */ /* 0x044fe2000000182c */
[----:B------:R-:W-:Y:S02]  /*1e520*/  FADD.FTZ R139, R147, R139 ;  /* 0x0000008b938b7221 */ /* 0x000fe40000010000 */
[--C-:B------:R-:W-:Y:S02]  /*1e530*/  FFMA.FTZ R98, R98, c[0x0][0x23c], -R123.reuse ;  /* 0x00008f0062627a23 */ /* 0x100fe4000001087b */
[--C-:B------:R-:W-:Y:S01]  /*1e540*/  FFMA.FTZ R126, R126, c[0x0][0x23c], -R123.reuse ;  /* 0x00008f007e7e7a23 */ /* 0x100fe2000001087b */
[----:B------:R-:W2:Y:S01]  /*1e550*/  MUFU.EX2 R159, R159 ;  /* 0x0000009f009f7308 */ /* 0x000ea20000000800 */
[--C-:B------:R-:W-:Y:S01]  /*1e560*/  FFMA.FTZ R127, R127, c[0x0][0x23c], -R123.reuse ;  /* 0x00008f007f7f7a23 */ /* 0x100fe2000001087b */
[----:B------:R-:W-:Y:S01]  /*1e570*/  HMMA.16816.F32 R8, R56, R62, R8 ;  /* 0x0000003e3808723c */ /* 0x000fe20000001808 */
[----:B------:R-:W1:Y:S01]  /*1e580*/  LDSM.16.MT88.4 R60, [R225+0xb800] ;  /* 0x00b80000e13c783b */ /* 0x000e620000004200 */
[----:B------:R-:W-:-:S02]  /*1e590*/  FFMA.FTZ R122, R122, c[0x0][0x23c], -R123 ;  /* 0x00008f007a7a7a23 */ /* 0x000fc4000001087b */
[----:B------:R-:W-:Y:S02]  /*1e5a0*/  FFMA.FTZ R115, R116, c[0x0][0x23c], -R173 ;  /* 0x00008f0074737a23 */ /* 0x000fe400000108ad */
[----:B------:R-:W-:Y:S01]  /*1e5b0*/  MUFU.EX2 R161, R161 ;  /* 0x000000a100a17308 */ /* 0x000fe20000000800 */
[C---:B------:R-:W-:Y:S01]  /*1e5c0*/  F2FP.PACK_AB R56, R142.reuse, R143 ;  /* 0x0000008f8e38723e */ /* 0x040fe200000000ff */
[----:B------:R-:W-:Y:S01]  /*1e5d0*/  FADD.FTZ R142, R142, R134 ;  /* 0x000000868e8e7221 */ /* 0x000fe20000010000 */
[C---:B----4-:R-:W-:Y:S01]  /*1e5e0*/  F2FP.PACK_AB R57, R149.reuse, R147 ;  /* 0x000000939539723e */ /* 0x050fe200000000ff */
[----:B------:R-:W-:Y:S01]  /*1e5f0*/  FADD.FTZ R149, R149, R139 ;  /* 0x0000008b95957221 */ /* 0x000fe20000010000 */
[----:B------:R-:W-:Y:S01]  /*1e600*/  F2FP.PACK_AB R58, R146, R145 ;  /* 0x00000091923a723e */ /* 0x000fe200000000ff */
[----:B------:R-:W-:Y:S01]  /*1e610*/  FADD.FTZ R142, R145, R142 ;  /* 0x0000008e918e7221 */ /* 0x000fe20000010000 */
[----:B---3--:R-:W-:Y:S01]  /*1e620*/  F2FP.PACK_AB R59, R151, R150 ;  /* 0x00000096973b723e */ /* 0x008fe200000000ff */
[----:B------:R-:W3:Y:S01]  /*1e630*/  MUFU.EX2 R162, R162 ;  /* 0x000000a200a27308 */ /* 0x000ee20000000800 */
[----:B------:R-:W-:-:S02]  /*1e640*/  FADD.FTZ R149, R150, R149 ;  /* 0x0000009596957221 */ /* 0x000fc40000010000 */
[----:B------:R-:W-:Y:S02]  /*1e650*/  FADD.FTZ R146, R146, R142 ;  /* 0x0000008e92927221 */ /* 0x000fe40000010000 */
[----:B------:R-:W-:Y:S01]  /*1e660*/  FADD.FTZ R151, R151, R149 ;  /* 0x0000009597977221 */ /* 0x000fe20000010000 */
[C---:B------:R-:W-:Y:S01]  /*1e670*/  HMMA.16816.F32 R12, R56.reuse, R36, R12 ;  /* 0x00000024380c723c */ /* 0x040fe2000000180c */
[----:B------:R-:W-:Y:S01]  /*1e680*/  FADD.FTZ R146, R154, R146 ;  /* 0x000000929a927221 */ /* 0x000fe20000010000 */
[----:B------:R-:W-:Y:S01]  /*1e690*/  MUFU.EX2 R163, R163 ;  /* 0x000000a300a37308 */ /* 0x000fe20000000800 */
[----:B------:R-:W-:Y:S01]  /*1e6a0*/  FADD.FTZ R151, R158, R151 ;  /* 0x000000979e977221 */ /* 0x000fe20000010000 */
[----:B------:R-:W-:Y:S01]  /*1e6b0*/  LDSM.16.MT88.4 R140, [R226+0x11800] ;  /* 0x01180000e28c783b */ /* 0x000fe20000004200 */
        /* <DEDUP_REMOVED lines=8> */
[C---:B-----5:R-:W-:Y:S01]  /*1e740*/  HMMA.16816.F32 R24, R56.reuse, R40, R24 ;  /* 0x000000283818723c */ /* 0x060fe20000001818 */
[--C-:B------:R-:W-:Y:S01]  /*1e750*/  FFMA.FTZ R106, R106, c[0x0][0x23c], -R123.reuse ;  /* 0x00008f006a6a7a23 */ /* 0x100fe2000001087b */
[----:B------:R-:W-:Y:S01]  /*1e760*/  MUFU.EX2 R182, R182 ;  /* 0x000000b600b67308 */ /* 0x000fe20000000800 */
[----:B------:R-:W-:Y:S02]  /*1e770*/  FFMA.FTZ R114, R114, c[0x0][0x23c], -R123 ;  /* 0x00008f0072727a23 */ /* 0x000fe4000001087b */
[----:B------:R-:W-:Y:S02]  /*1e780*/  FFMA.FTZ R249, R109, c[0x0][0x23c], -R173 ;  /* 0x00008f006df97a23 */ /* 0x000fe400000108ad */
[----:B------:R-:W-:Y:S01]  /*1e790*/  FFMA.FTZ R248, R113, c[0x0][0x23c], -R123 ;  /* 0x00008f0071f87a23 */ /* 0x000fe2000001087b */
[C---:B------:R-:W-:Y:S01]  /*1e7a0*/  HMMA.16816.F32 R4, R56.reuse, R42, R4 ;  /* 0x0000002a3804723c */ /* 0x040fe20000001804 */
[----:B------:R-:W5:Y:S01]  /*1e7b0*/  LDSM.16.MT88.4 R40, [R227+0xc000] ;  /* 0x00c00000e328783b */ /* 0x000f620000004200 */
[----:B------:R-:W-:Y:S06]  /*1e7c0*/  MUFU.EX2 R183, R183 ;  /* 0x000000b700b77308 */ /* 0x000fec0000000800 */
[C---:B-1----:R-:W-:Y:S02]  /*1e7d0*/  HMMA.16816.F32 R32, R56.reuse, R28, R32 ;  /* 0x0000001c3820723c */ /* 0x042fe40000001820 */
[----:B------:R-:W1:Y:S06]  /*1e7e0*/  MUFU.EX2 R186, R186 ;  /* 0x000000ba00ba7308 */ /* 0x000e6c0000000800 */
[C---:B------:R-:W-:Y:S01]  /*1e7f0*/  HMMA.16816.F32 R20, R56.reuse, R30, R20 ;  /* 0x0000001e3814723c */ /* 0x040fe20000001814 */
[----:B------:R-:W1:Y:S01]  /*1e800*/  LDSM.16.MT88.4 R28, [R226+0xc000] ;  /* 0x00c00000e21c783b */ /* 0x000e620000004200 */
[----:B------:R-:W1:Y:S06]  /*1e810*/  MUFU.EX2 R187, R187 ;  /* 0x000000bb00bb7308 */ /* 0x000e6c0000000800 */
[C---:B------:R-:W-:Y:S02]  /*1e820*/  HMMA.16816.F32 R44, R56.reuse, R60, R44 ;  /* 0x0000003c382c723c */ /* 0x040fe4000000182c */
[----:B------:R-:W-:Y:S06]  /*1e830*/  MUFU.EX2 R188, R188 ;  /* 0x000000bc00bc7308 */ /* 0x000fec0000000800 */
[----:B------:R-:W-:Y:S01]  /*1e840*/  HMMA.16816.F32 R8, R56, R62, R8 ;  /* 0x0000003e3808723c */ /* 0x000fe20000001808 */
[----:B------:R-:W5:Y:S01]  /*1e850*/  LDSM.16.MT88.4 R60, [R225+0xc000] ;  /* 0x00c00000e13c783b */ /* 0x000f620000004200 */
[----:B------:R-:W1:Y:S05]  /*1e860*/  MUFU.EX2 R190, R190 ;  /* 0x000000be00be7308 */ /* 0x000e6a0000000800 */
[C---:B------:R-:W-:Y:S01]  /*1e870*/  F2FP.PACK_AB R56, R153.reuse, R154 ;  /* 0x0000009a9938723e */ /* 0x040fe200000000ff */
[----:B------:R-:W-:Y:S01]  /*1e880*/  FADD.FTZ R153, R153, R146 ;  /* 0x0000009299997221 */ /* 0x000fe20000010000 */
[----:B--2---:R-:W-:Y:S01]  /*1e890*/  F2FP.PACK_AB R57, R159, R158 ;  /* 0x0000009e9f39723e */ /* 0x004fe200000000ff */
[----:B------:R-:W-:Y:S01]  /*1e8a0*/  MUFU.EX2 R192, R192 ;  /* 0x000000c000c07308 */ /* 0x000fe20000000800 */
[----:B------:R-:W-:Y:S01]  /*1e8b0*/  F2FP.PACK_AB R58, R157, R155 ;  /* 0x0000009b9d3a723e */ /* 0x000fe200000000ff */
[----:B------:R-:W-:Y:S01]  /*1e8c0*/  FADD.FTZ R159, R159, R151 ;  /* 0x000000979f9f7221 */ /* 0x000fe20000010000 */
[----:B---3--:R-:W-:Y:S01]  /*1e8d0*/  F2FP.PACK_AB R59, R162, R161 ;  /* 0x000000a1a23b723e */ /* 0x008fe200000000ff */
[----:B------:R-:W-:Y:S01]  /*1e8e0*/  FADD.FTZ R153, R155, R153 ;  /* 0x000000999b997221 */ /* 0x000fe20000010000 */
[----:B------:R-:W-:Y:S01]  /*1e8f0*/  LDSM.16.MT88.4 R148, [R227+0x11800] ;  /* 0x01180000e394783b */ /* 0x000fe20000004200 */
[----:B------:R-:W-:-:S02]  /*1e900*/  FADD.FTZ R159, R161, R159 ;  /* 0x0000009fa19f7221 */ /* 0x000fc40000010000 */
[----:B------:R-:W-:Y:S01]  /*1e910*/  MUFU.EX2 R191, R191 ;  /* 0x000000bf00bf7308 */ /* 0x000fe20000000800 */
[----:B------:R-:W-:Y:S01]  /*1e920*/  FADD.FTZ R157, R157, R153 ;  /* 0x000000999d9d7221 */ /* 0x000fe20000010000 */
[----:B----4-:R-:W-:Y:S01]  /*1e930*/  HMMA.16816.F32 R12, R56, R36, R12 ;  /* 0x00000024380c723c */ /* 0x010fe2000000180c */
[----:B------:R-:W-:-:S04]  /*1e940*/  FADD.FTZ R162, R162, R159 ;  /* 0x0000009fa2a27221 */ /* 0x000fc80000010000 */
[----:B-1----:R-:W-:Y:S01]  /*1e950*/  FADD.FTZ R162, R186, R162 ;  /* 0x000000a2baa27221 */ /* 0x002fe20000010000 */
[----:B------:R-:W-:Y:S02]  /*1e960*/  MUFU.EX2 R66, R66 ;  /* 0x0000004200427308 */ /* 0x000fe40000000800 */
[C---:B------:R-:W-:Y:S01]  /*1e970*/  HMMA.16816.F32 R16, R56.reuse, R38, R16 ;  /* 0x000000263810723c */ /* 0x040fe20000001810 */
[----:B------:R-:W1:Y:S05]  /*1e980*/  LDSM.16.MT88.4 R36, [R228+0xc800] ;  /* 0x00c80000e424783b */ /* 0x000e6a0000004200 */
[----:B------:R-:W-:Y:S02]  /*1e990*/  MUFU.EX2 R189, R189 ;  /* 0x000000bd00bd7308 */ /* 0x000fe40000000800 */
[C---:B-----5:R-:W-:Y:S06]  /*1e9a0*/  HMMA.16816.F32 R24, R56.reuse, R40, R24 ;  /* 0x000000283818723c */ /* 0x060fec0000001818 */
[----:B------:R-:W-:Y:S02]  /*1e9b0*/  MUFU.EX2 R64, R64 ;  /* 0x0000004000407308 */ /* 0x000fe40000000800 */
[C---:B------:R-:W-:Y:S01]  /*1e9c0*/  HMMA.16816.F32 R4, R56.reuse, R42, R4 ;  /* 0x0000002a3804723c */ /* 0x040fe20000001804 */
[----:B------:R-:W2:Y:S05]  /*1e9d0*/  LDSM.16.MT88.4 R40, [R227+0xc800] ;  /* 0x00c80000e328783b */ /* 0x000eaa0000004200 */
[----:B------:R-:W-:Y:S02]  /*1e9e0*/  MUFU.EX2 R185, R185 ;  /* 0x000000b900b97308 */ /* 0x000fe40000000800 */
[C---:B------:R-:W-:Y:S06]  /*1e9f0*/  HMMA.16816.F32 R32, R56.reuse, R28, R32 ;  /* 0x0000001c3820723c */ /* 0x040fec0000001820 */
        /* <DEDUP_REMOVED lines=8> */
[----:B------:R-:W5:Y:S01]  /*1ea80*/  MUFU.EX2 R181, R181 ;  /* 0x000000b500b57308 */ /* 0x000f620000000800 */
[----:B------:R-:W-:-:S02]  /*1ea90*/  F2FP.PACK_AB R56, R3, R163 ;  /* 0x000000a30338723e */ /* 0x000fc400000000ff */
[C---:B------:R-:W-:Y:S01]  /*1eaa0*/  F2FP.PACK_AB R57, R187.reuse, R186 ;  /* 0x000000babb39723e */ /* 0x040fe200000000ff */
        /* <DEDUP_REMOVED lines=8> */
[----:B-----5:R-:W-:Y:S01]  /*1eb30*/  F2FP.PACK_AB R48, R181, R70 ;  /* 0x00000046b530723e */ /* 0x020fe200000000ff */
[----:B------:R-:W-:-:S04]  /*1eb40*/  FADD.FTZ R190, R64, R190 ;  /* 0x000000be40be7221 */ /* 0x000fc80000010000 */
[C---:B------:R-:W-:Y:S01]  /*1eb50*/  HMMA.16816.F32 R16, R56.reuse, R38, R16 ;  /* 0x000000263810723c */ /* 0x040fe20000001810 */
[----:B------:R-:W5:Y:S01]  /*1eb60*/  LDSM.16.MT88.4 R36, [R228+0xd000] ;  /* 0x00d00000e424783b */ /* 0x000f620000004200 */
[----:B------:R-:W-:Y:S06]  /*1eb70*/  MUFU.EX2 R72, R72 ;  /* 0x0000004800487308 */ /* 0x000fec0000000800 */
[----:B--2---:R-:W-:Y:S02]  /*1eb80*/  HMMA.16816.F32 R24, R56, R40, R24 ;  /* 0x000000283818723c */ /* 0x004fe40000001818 */
[----:B------:R-:W2:Y:S01]  /*1eb90*/  MUFU.EX2 R194, R194 ;  /* 0x000000c200c27308 */ /* 0x000ea20000000800 */
[----:B-1----:R-:W-:-:S05]  /*1eba0*/  F2FP.PACK_AB R50, R193, R74 ;  /* 0x0000004ac132723e */ /* 0x002fca00000000ff */
[C---:B------:R-:W-:Y:S01]  /*1ebb0*/  HMMA.16816.F32 R4, R56.reuse, R42, R4 ;  /* 0x0000002a3804723c */ /* 0x040fe20000001804 */
[----:B------:R-:W1:Y:S01]  /*1ebc0*/  LDSM.16.MT88.4 R40, [R227+0xd000] ;  /* 0x00d00000e328783b */ /* 0x000e620000004200 */
[----:B------:R-:W-:Y:S06]  /*1ebd0*/  MUFU.EX2 R76, R76 ;  /* 0x0000004c004c7308 */ /* 0x000fec0000000800 */
[----:B---3--:R-:W-:Y:S02]  /*1ebe0*/  HMMA.16816.F32 R32, R56, R28, R32 ;  /* 0x0000001c3820723c */ /* 0x008fe40000001820 */
[----:B------:R-:W3:Y:S01]  /*1ebf0*/  MUFU.EX2 R195, R195 ;  /* 0x000000c300c37308 */ /* 0x000ee20000000800 */
[----:B--2---:R-:W-:-:S05]  /*1ec00*/  F2FP.PACK_AB R49, R194, R72 ;  /* 0x00000048c231723e */ /* 0x004fca00000000ff */
[C---:B------:R-:W-:Y:S01]  /*1ec10*/  HMMA.16816.F32 R20, R56.reuse, R30, R20 ;  /* 0x0000001e3814723c */ /* 0x040fe20000001814 */
[----:B------:R-:W2:Y:S01]  /*1ec20*/  LDSM.16.MT88.4 R28, [R226+0xd000] ;  /* 0x00d00000e21c783b */ /* 0x000ea20000004200 */
[----:B------:R-:W-:Y:S06]  /*1ec30*/  MUFU.EX2 R73, R73 ;  /* 0x0000004900497308 */ /* 0x000fec0000000800 */
[C---:B----4-:R-:W-:Y:S01]  /*1ec40*/  HMMA.16816.F32 R44, R56.reuse, R60, R44 ;  /* 0x0000003c382c723c */ /* 0x050fe2000000182c */
[----:B---3--:R-:W-:Y:S01]  /*1ec50*/  F2FP.PACK_AB R51, R195, R76 ;  /* 0x0000004cc333723e */ /* 0x008fe200000000ff */
[----:B------:R-:W-:Y:S06]  /*1ec60*/  MUFU.EX2 R77, R77 ;  /* 0x0000004d004d7308 */ /* 0x000fec0000000800 */
[----:B------:R-:W-:Y:S01]  /*1ec70*/  HMMA.16816.F32 R8, R56, R62, R8 ;  /* 0x0000003e3808723c */ /* 0x000fe20000001808 */
[----:B------:R-:W3:Y:S01]  /*1ec80*/  LDSM.16.MT88.4 R60, [R225+0xd000] ;  /* 0x00d00000e13c783b */ /* 0x000ee20000004200 */
[----:B------:R-:W-:Y:S05]  /*1ec90*/  MUFU.EX2 R79, R79 ;  /* 0x0000004f004f7308 */ /* 0x000fea0000000800 */
[----:B------:R-:W-:-:S02]  /*1eca0*/  F2FP.PACK_AB R56, R191, R192 ;  /* 0x000000c0bf38723e */ /* 0x000fc400000000ff */
[C---:B------:R-:W-:Y:S01]  /*1ecb0*/  F2FP.PACK_AB R57, R185.reuse, R64 ;  /* 0x00000040b939723e */ /* 0x040fe200000000ff */
[----:B------:R-:W-:Y:S01]  /*1ecc0*/  FADD.FTZ R185, R185, R190 ;  /* 0x000000beb9b97221 */ /* 0x000fe20000010000 */
[----:B------:R-:W-:Y:S01]  /*1ecd0*/  F2FP.PACK_AB R58, R189, R66 ;  /* 0x00000042bd3a723e */ /* 0x000fe200000000ff */
[----:B------:R-:W-:Y:S01]  /*1ece0*/  MUFU.EX2 R83, R83 ;  /* 0x0000005300537308 */ /* 0x000fe20000000800 */
[----:B------:R-:W-:Y:S01]  /*1ecf0*/  F2FP.PACK_AB R59, R184, R68 ;  /* 0x00000044b83b723e */ /* 0x000fe200000000ff */
[----:B------:R-:W-:Y:S02]  /*1ed00*/  FADD.FTZ R185, R68, R185 ;  /* 0x000000b944b97221 */ /* 0x000fe40000010000 */
[----:B------:R-:W-:Y:S02]  /*1ed10*/  FFMA.FTZ R64, R108, c[0x0][0x23c], -R173 ;  /* 0x00008f006c407a23 */ /* 0x000fe400000108ad */
[----:B------:R-:W-:Y:S02]  /*1ed20*/  FADD.FTZ R184, R184, R185 ;  /* 0x000000b9b8b87221 */ /* 0x000fe40000010000 */
[----:B-----5:R-:W-:Y:S01]  /*1ed30*/  HMMA.16816.F32 R12, R56, R36, R12 ;  /* 0x00000024380c723c */ /* 0x020fe2000000180c */
[----:B------:R-:W-:Y:S01]  /*1ed40*/  MUFU.EX2 R81, R81 ;  /* 0x0000005100517308 */ /* 0x000fe20000000800 */
[----:B------:R-:W-:-:S02]  /*1ed50*/  FADD.FTZ R184, R72, R184 ;  /* 0x000000b848b87221 */ /* 0x000fc40000010000 */
[----:B------:R-:W-:Y:S02]  /*1ed60*/  FFMA.FTZ R68, R92, c[0x0][0x23c], -R173 ;  /* 0x00008f005c447a23 */ /* 0x000fe400000108ad */
[----:B------:R-:W-:Y:S02]  /*1ed70*/  FADD.FTZ R194, R194, R184 ;  /* 0x000000b8c2c27221 */ /* 0x000fe40000010000 */
[----:B------:R-:W-:Y:S01]  /*1ed80*/  HMMA.16816.F32 R16, R56, R38, R16 ;  /* 0x000000263810723c */ /* 0x000fe20000001810 */
[----:B------:R-:W4:Y:S01]  /*1ed90*/  LDSM.16.MT88.4 R36, [R228+0xd800] ;  /* 0x00d80000e424783b */ /* 0x000f220000004200 */
[----:B------:R-:W-:Y:S01]  /*1eda0*/  MUFU.EX2 R85, R85 ;  /* 0x0000005500557308 */ /* 0x000fe20000000800 */
[----:B------:R-:W-:-:S04]  /*1edb0*/  FADD.FTZ R194, R76, R194 ;  /* 0x000000c24cc27221 */ /* 0x000fc80000010000 */
[----:B------:R-:W-:Y:S01]  /*1edc0*/  FADD.FTZ R195, R195, R194 ;  /* 0x000000c2c3c37221 */ /* 0x000fe20000010000 */
[C---:B-1----:R-:W-:Y:S02]  /*1edd0*/  HMMA.16816.F32 R24, R56.reuse, R40, R24 ;  /* 0x000000283818723c */ /* 0x042fe40000001818 */
[----:B------:R-:W-:Y:S06]  /*1ede0*/  MUFU.EX2 R87, R87 ;  /* 0x0000005700577308 */ /* 0x000fec0000000800 */
        /* <DEDUP_REMOVED lines=8> */
[C---:B---3--:R-:W-:Y:S02]  /*1ee70*/  HMMA.16816.F32 R44, R56.reuse, R60, R44 ;  /* 0x0000003c382c723c */ /* 0x048fe4000000182c */
[----:B------:R-:W-:Y:S05]  /*1ee80*/  MUFU.EX2 R95, R95 ;  /* 0x0000005f005f7308 */ /* 0x000fea0000000800 */
[--C-:B------:R-:W-:Y:S01]  /*1ee90*/  FFMA.FTZ R60, R80, c[0x0][0x23c], -R123.reuse ;  /* 0x00008f00503c7a23 */ /* 0x100fe2000001087b */
[----:B------:R-:W-:Y:S01]  /*1eea0*/  HMMA.16816.F32 R8, R56, R62, R8 ;  /* 0x0000003e3808723c */ /* 0x000fe20000001808 */
[----:B------:R-:W-:Y:S01]  /*1eeb0*/  FFMA.FTZ R61, R65, c[0x0][0x23c], -R123 ;  /* 0x00008f00413d7a23 */ /* 0x000fe2000001087b */
[----:B------:R3:W-:Y:S01]  /*1eec0*/  MUFU.EX2 R56, R78 ;  /* 0x0000004e00387308 */ /* 0x0007e20000000800 */
[----:B------:R-:W-:-:S02]  /*1eed0*/  FFMA.FTZ R65, R86, c[0x0][0x23c], -R173 ;  /* 0x00008f0056417a23 */ /* 0x000fc400000108ad */
[--C-:B------:R-:W-:Y:S02]  /*1eee0*/  FFMA.FTZ R80, R101, c[0x0][0x23c], -R173.reuse ;  /* 0x00008f0065507a23 */ /* 0x100fe400000108ad */
[--C-:B------:R-:W-:Y:S01]  /*1eef0*/  FFMA.FTZ R57, R55, c[0x0][0x23c], -R173.reuse ;  /* 0x00008f0037397a23 */ /* 0x100fe200000108ad */
[C---:B----4-:R-:W-:Y:S01]  /*1ef00*/  HMMA.16816.F32 R12, R48.reuse, R36, R12 ;  /* 0x00000024300c723c */ /* 0x050fe2000000180c */
[----:B------:R-:W4:Y:S01]  /*1ef10*/  LDSM.16.MT88.4 R52, [R225+0xd800] ;  /* 0x00d80000e134783b */ /* 0x000f220000004200 */
[--C-:B------:R-:W-:Y:S01]  /*1ef20*/  FFMA.FTZ R58, R82, c[0x0][0x23c], -R173.reuse ;  /* 0x00008f00523a7a23 */ /* 0x100fe200000108ad */
[----:B------:R-:W5:Y:S01]  /*1ef30*/  MUFU.EX2 R60, R60 ;  /* 0x0000003c003c7308 */ /* 0x000f620000000800 */
[----:B------:R-:W-:Y:S02]  /*1ef40*/  FFMA.FTZ R59, R67, c[0x0][0x23c], -R173 ;  /* 0x00008f00433b7a23 */ /* 0x000fe400000108ad */
[--C-:B------:R-:W-:Y:S02]  /*1ef50*/  FFMA.FTZ R62, R84, c[0x0][0x23c], -R123.reuse ;  /* 0x00008f00543e7a23 */ /* 0x100fe4000001087b */
[----:B------:R-:W-:Y:S01]  /*1ef60*/  HMMA.16816.F32 R16, R48, R38, R16 ;  /* 0x000000263010723c */ /* 0x000fe20000001810 */
[----:B------:R-:W5:Y:S01]  /*1ef70*/  LDSM.16.MT88.4 R36, [R228+0xe000] ;  /* 0x00e00000e424783b */ /* 0x000f620000004200 */
[----:B------:R-:W-:Y:S01]  /*1ef80*/  FFMA.FTZ R63, R69, c[0x0][0x23c], -R123 ;  /* 0x00008f00453f7a23 */ /* 0x000fe2000001087b */
[----:B------:R-:W2:Y:S01]  /*1ef90*/  MUFU.EX2 R57, R57 ;  /* 0x0000003900397308 */ /* 0x000ea20000000800 */
[----:B------:R-:W-:-:S02]  /*1efa0*/  FFMA.FTZ R67, R71, c[0x0][0x23c], -R173 ;  /* 0x00008f0047437a23 */ /* 0x000fc400000108ad */
[--C-:B------:R-:W-:Y:S02]  /*1efb0*/  FFMA.FTZ R71, R75, c[0x0][0x23c], -R173.reuse ;  /* 0x00008f004b477a23 */ /* 0x100fe400000108ad */
[C---:B-1----:R-:W-:Y:S01]  /*1efc0*/  HMMA.16816.F32 R24, R48.reuse, R40, R24 ;  /* 0x000000283018723c */ /* 0x042fe20000001818 */
[----:B------:R-:W-:Y:S02]  /*1efd0*/  FFMA.FTZ R69, R90, c[0x0][0x23c], -R173 ;  /* 0x00008f005a457a23 */ /* 0x000fe400000108ad */
[----:B------:R-:W-:Y:S01]  /*1efe0*/  MUFU.EX2 R58, R58 ;  /* 0x0000003a003a7308 */ /* 0x000fe20000000800 */
[--C-:B------:R-:W-:Y:S02]  /*1eff0*/  FFMA.FTZ R75, R88, c[0x0][0x23c], -R123.reuse ;  /* 0x00008f00584b7a23 */ /* 0x100fe4000001087b */
[----:B---3--:R-:W-:Y:S02]  /*1f000*/  FFMA.FTZ R78, R100, c[0x0][0x23c], -R123 ;  /* 0x00008f00644e7a23 */ /* 0x008fe4000001087b */
[----:B------:R-:W-:Y:S01]  /*1f010*/  HMMA.16816.F32 R4, R48, R42, R4 ;  /* 0x0000002a3004723c */ /* 0x000fe20000001804 */
[----:B------:R-:W1:Y:S01]  /*1f020*/  LDSM.16.MT88.4 R40, [R227+0xe000] ;  /* 0x00e00000e328783b */ /* 0x000e620000004200 */
[----:B------:R-:W-:Y:S01]  /*1f030*/  FFMA.FTZ R82, R103, c[0x0][0x23c], -R173 ;  /* 0x00008f0067527a23 */ /* 0x000fe200000108ad */
[----:B------:R-:W-:Y:S01]  /*1f040*/  MUFU.EX2 R59, R59 ;  /* 0x0000003b003b7308 */ /* 0x000fe20000000800 */
[----:B------:R-:W-:-:S02]  /*1f050*/  FFMA.FTZ R84, R102, c[0x0][0x23c], -R123 ;  /* 0x00008f0066547a23 */ /* 0x000fc4000001087b */
[----:B------:R-:W-:Y:S02]  /*1f060*/  FFMA.FTZ R86, R164, c[0x0][0x23c], -R123 ;  /* 0x00008f00a4567a23 */ /* 0x000fe4000001087b */
[C---:B--2---:R-:W-:Y:S01]  /*1f070*/  HMMA.16816.F32 R32, R48.reuse, R28, R32 ;  /* 0x0000001c3020723c */ /* 0x044fe20000001820 */
[--C-:B------:R-:W-:Y:S02]  /*1f080*/  FFMA.FTZ R88, R176, c[0x0][0x23c], -R173.reuse ;  /* 0x00008f00b0587a23 */ /* 0x100fe400000108ad */
[----:B------:R-:W2:Y:S01]  /*1f090*/  MUFU.EX2 R61, R61 ;  /* 0x0000003d003d7308 */ /* 0x000ea20000000800 */
[----:B------:R-:W-:Y:S02]  /*1f0a0*/  FFMA.FTZ R90, R172, c[0x0][0x23c], -R173 ;  /* 0x00008f00ac5a7a23 */ /* 0x000fe400000108ad */
[--C-:B------:R-:W-:Y:S02]  /*1f0b0*/  FFMA.FTZ R100, R178, c[0x0][0x23c], -R123.reuse ;  /* 0x00008f00b2647a23 */ /* 0x100fe4000001087b */
[----:B------:R-:W-:Y:S01]  /*1f0c0*/  HMMA.16816.F32 R20, R48, R30, R20 ;  /* 0x0000001e3014723c */ /* 0x000fe20000001814 */
[----:B------:R-:W3:Y:S01]  /*1f0d0*/  LDSM.16.MT88.4 R28, [R226+0xe000] ;  /* 0x00e00000e21c783b */ /* 0x000ee20000004200 */
[----:B------:R-:W-:Y:S01]  /*1f0e0*/  FFMA.FTZ R101, R174, c[0x0][0x23c], -R123 ;  /* 0x00008f00ae657a23 */ /* 0x000fe2000001087b */
[----:B------:R-:W-:Y:S01]  /*1f0f0*/  MUFU.EX2 R62, R62 ;  /* 0x0000003e003e7308 */ /* 0x000fe20000000800 */
[----:B------:R-:W-:-:S02]  /*1f100*/  FFMA.FTZ R103, R129, c[0x0][0x23c], -R173 ;  /* 0x00008f0081677a23 */ /* 0x000fc400000108ad */
[----:B------:R-:W-:Y:S02]  /*1f110*/  FFMA.FTZ R129, R130, c[0x0][0x23c], -R123 ;  /* 0x00008f0082817a23 */ /* 0x000fe4000001087b */
[C---:B----4-:R-:W-:Y:S01]  /*1f120*/  HMMA.16816.F32 R44, R48.reuse, R52, R44 ;  /* 0x00000034302c723c */ /* 0x050fe2000000182c */
[----:B------:R-:W-:Y:S02]  /*1f130*/  FFMA.FTZ R102, R168, c[0x0][0x23c], -R173 ;  /* 0x00008f00a8667a23 */ /* 0x000fe400000108ad */
[----:B------:R-:W4:Y:S01]  /*1f140*/  MUFU.EX2 R63, R63 ;  /* 0x0000003f003f7308 */ /* 0x000f220000000800 */
[----:B------:R-:W-:Y:S02]  /*1f150*/  FFMA.FTZ R130, R131, c[0x0][0x23c], -R123 ;  /* 0x00008f0083827a23 */ /* 0x000fe4000001087b */
[----:B-----5:R-:W-:Y:S02]  /*1f160*/  FADD.FTZ R195, R60, R195 ;  /* 0x000000c33cc37221 */ /* 0x020fe40000010000 */
[----:B------:R-:W-:Y:S01]  /*1f170*/  HMMA.16816.F32 R8, R48, R54, R8 ;  /* 0x000000363008723c */ /* 0x000fe20000001808 */
[----:B------:R-:W5:Y:S02]  /*1f180*/  LDSM.16.MT88.4 R52, [R225+0xe000] ;  /* 0x00e00000e134783b */ /* 0x000f640000004200 */
[----:B------:R-:W-:Y:S04]  /*1f190*/  MUFU.EX2 R65, R65 ;  /* 0x0000004100417308 */ /* 0x000fe80000000800 */
[----:B------:R-:W-:-:S02]  /*1f1a0*/  F2FP.PACK_AB R48, R57, R56 ;  /* 0x000000383930723e */ /* 0x000fc400000000ff */
[C---:B--2---:R-:W-:Y:S01]  /*1f1b0*/  F2FP.PACK_AB R49, R61.reuse, R60 ;  /* 0x0000003c3d31723e */ /* 0x044fe200000000ff */
[----:B------:R-:W-:Y:S01]  /*1f1c0*/  FADD.FTZ R61, R61, R195 ;  /* 0x000000c33d3d7221 */ /* 0x000fe20000010000 */
[----:B------:R-:W-:Y:S01]  /*1f1d0*/  F2FP.PACK_AB R50, R59, R58 ;  /* 0x0000003a3b32723e */ /* 0x000fe200000000ff */
[----:B------:R-:W-:Y:S01]  /*1f1e0*/  MUFU.EX2 R67, R67 ;  /* 0x0000004300437308 */ /* 0x000fe20000000800 */
[----:B----4-:R-:W-:Y:S01]  /*1f1f0*/  F2FP.PACK_AB R51, R63, R62 ;  /* 0x0000003e3f33723e */ /* 0x010fe200000000ff */
[----:B------:R-:W-:-:S04]  /*1f200*/  FADD.FTZ R61, R62, R61 ;  /* 0x0000003d3e3d7221 */ /* 0x000fc80000010000 */
[----:B------:R-:W-:Y:S02]  /*1f210*/  FADD.FTZ R63, R63, R61 ;  /* 0x0000003d3f3f7221 */ /* 0x000fe40000010000 */
[C---:B------:R-:W-:Y:S01]  /*1f220*/  HMMA.16816.F32 R12, R48.reuse, R36, R12 ;  /* 0x00000024300c723c */ /* 0x040fe2000000180c */
[----:B------:R-:W-:Y:S07]  /*1f230*/  MUFU.EX2 R69, R69 ;  /* 0x0000004500457308 */ /* 0x000fee0000000800 */
[C---:B------:R-:W-:Y:S01]  /*1f240*/  HMMA.16816.F32 R16, R48.reuse, R38, R16 ;  /* 0x000000263010723c */ /* 0x040fe20000001810 */
[----:B------:R-:W2:Y:S01]  /*1f250*/  LDSM.16.MT88.4 R36, [R228+0xe800] ;  /* 0x00e80000e424783b */ /* 0x000ea20000004200 */
[----:B------:R-:W-:Y:S06]  /*1f260*/  MUFU.EX2 R71, R71 ;  /* 0x0000004700477308 */ /* 0x000fec0000000800 */
[C---:B-1----:R-:W-:Y:S02]  /*1f270*/  HMMA.16816.F32 R24, R48.reuse, R40, R24 ;  /* 0x000000283018723c */ /* 0x042fe40000001818 */
[----:B------:R-:W1:Y:S06]  /*1f280*/  MUFU.EX2 R75, R75 ;  /* 0x0000004b004b7308 */ /* 0x000e6c0000000800 */
[C---:B------:R-:W-:Y:S01]  /*1f290*/  HMMA.16816.F32 R4, R48.reuse, R42, R4 ;  /* 0x0000002a3004723c */ /* 0x040fe20000001804 */
[----:B------:R-:W4:Y:S01]  /*1f2a0*/  LDSM.16.MT88.4 R40, [R227+0xe800] ;  /* 0x00e80000e328783b */ /* 0x000f220000004200 */
[----:B------:R-:W2:Y:S06]  /*1f2b0*/  MUFU.EX2 R78, R78 ;  /* 0x0000004e004e7308 */ /* 0x000eac0000000800 */
[----:B---3--:R-:W-:Y:S02]  /*1f2c0*/  HMMA.16816.F32 R32, R48, R28, R32 ;  /* 0x0000001c3020723c */ /* 0x008fe40000001820 */
[----:B------:R-:W3:Y:S01]  /*1f2d0*/  MUFU.EX2 R80, R80 ;  /* 0x0000005000507308 */ /* 0x000ee20000000800 */
[----:B-1----:R-:W-:-:S04]  /*1f2e0*/  FADD.FTZ R63, R75, R63 ;  /* 0x0000003f4b3f7221 */ /* 0x002fc80000010000 */
[----:B------:R-:W-:Y:S01]  /*1f2f0*/  FADD.FTZ R63, R73, R63 ;  /* 0x0000003f493f7221 */ /* 0x000fe20000010000 */
        /* <DEDUP_REMOVED lines=8> */
[----:B------:R-:W-:-:S02]  /*1f380*/  F2FP.PACK_AB R48, R67, R65 ;  /* 0x000000414330723e */ /* 0x000fc400000000ff */
[----:B------:R-:W-:Y:S01]  /*1f390*/  F2FP.PACK_AB R49, R73, R75 ;  /* 0x0000004b4931723e */ /* 0x000fe200000000ff */
[----:B------:R-:W-:Y:S01]  /*1f3a0*/  MUFU.EX2 R88, R88 ;  /* 0x0000005800587308 */ /* 0x000fe20000000800 */
[----:B------:R-:W-:Y:S02]  /*1f3b0*/  F2FP.PACK_AB R50, R71, R69 ;  /* 0x000000454732723e */ /* 0x000fe400000000ff */
[----:B--2---:R-:W-:Y:S01]  /*1f3c0*/  F2FP.PACK_AB R51, R77, R78 ;  /* 0x0000004e4d33723e */ /* 0x004fe200000000ff */
[----:B------:R-:W-:-:S04]  /*1f3d0*/  FADD.FTZ R78, R78, R63 ;  /* 0x0000003f4e4e7221 */ /* 0x000fc80000010000 */
[----:B------:R-:W-:Y:S01]  /*1f3e0*/  MUFU.EX2 R90, R90 ;  /* 0x0000005a005a7308 */ /* 0x000fe20000000800 */
[----:B------:R-:W-:Y:S01]  /*1f3f0*/  FADD.FTZ R78, R77, R78 ;  /* 0x0000004e4d4e7221 */ /* 0x000fe20000010000 */
[C---:B------:R-:W-:Y:S06]  /*1f400*/  HMMA.16816.F32 R12, R48.reuse, R36, R12 ;  /* 0x00000024300c723c */ /* 0x040fec000000180c */
[----:B------:R-:W2:Y:S02]  /*1f410*/  MUFU.EX2 R100, R100 ;  /* 0x0000006400647308 */ /* 0x000ea40000000800 */
[C---:B------:R-:W-:Y:S01]  /*1f420*/  HMMA.16816.F32 R16, R48.reuse, R38, R16 ;  /* 0x000000263010723c */ /* 0x040fe20000001810 */
[----:B------:R-:W2:Y:S05]  /*1f430*/  LDSM.16.MT88.4 R36, [R228+0xf000] ;  /* 0x00f00000e424783b */ /* 0x000eaa0000004200 */
[----:B------:R-:W1:Y:S02]  /*1f440*/  MUFU.EX2 R101, R101 ;  /* 0x0000006500657308 */ /* 0x000e640000000800 */
[C---:B----4-:R-:W-:Y:S06]  /*1f450*/  HMMA.16816.F32 R24, R48.reuse, R40, R24 ;  /* 0x000000283018723c */ /* 0x050fec0000001818 */
[----:B------:R-:W-:Y:S02]  /*1f460*/  MUFU.EX2 R102, R102 ;  /* 0x0000006600667308 */ /* 0x000fe40000000800 */
[C---:B------:R-:W-:Y:S01]  /*1f470*/  HMMA.16816.F32 R4, R48.reuse, R42, R4 ;  /* 0x0000002a3004723c */ /* 0x040fe20000001804 */
[----:B------:R-:W4:Y:S05]  /*1f480*/  LDSM.16.MT88.4 R40, [R227+0xf000] ;  /* 0x00f00000e328783b */ /* 0x000f2a0000004200 */
[----:B------:R-:W-:Y:S02]  /*1f490*/  MUFU.EX2 R97, R97 ;  /* 0x0000006100617308 */ /* 0x000fe40000000800 */
[C---:B-1----:R-:W-:Y:S06]  /*1f4a0*/  HMMA.16816.F32 R32, R48.reuse, R28, R32 ;  /* 0x0000001c3020723c */ /* 0x042fec0000001820 */
[----:B------:R-:W-:Y:S02]  /*1f4b0*/  MUFU.EX2 R103, R103 ;  /* 0x0000006700677308 */ /* 0x000fe40000000800 */
        /* <DEDUP_REMOVED lines=8> */
[----:B---3--:R-:W-:-:S02]  /*1f540*/  F2FP.PACK_AB R48, R79, R80 ;  /* 0x000000504f30723e */ /* 0x008fc400000000ff */
[----:B-----5:R-:W-:Y:S01]  /*1f550*/  F2FP.PACK_AB R49, R81, R84 ;  /* 0x000000545131723e */ /* 0x020fe200000000ff */
        /* <DEDUP_REMOVED lines=8> */
[----:B------:R-:W-:-:S04]  /*1f5e0*/  FADD.FTZ R86, R85, R86 ;  /* 0x0000005655567221 */ /* 0x000fc80000010000 */
[----:B------:R-:W-:Y:S01]  /*1f5f0*/  FADD.FTZ R86, R100, R86 ;  /* 0x0000005664567221 */ /* 0x000fe20000010000 */
[C---:B------:R-:W-:Y:S01]  /*1f600*/  HMMA.16816.F32 R16, R48.reuse, R38, R16 ;  /* 0x000000263010723c */ /* 0x040fe20000001810 */
[----:B------:R-:W2:Y:S01]  /*1f610*/  LDSM.16.MT88.4 R36, [R228+0xf800] ;  /* 0x00f80000e424783b */ /* 0x000ea20000004200 */
[----:B------:R-:W-:Y:S06]  /*1f620*/  MUFU.EX2 R2, R127 ;  /* 0x0000007f00027308 */ /* 0x000fec0000000800 */
[C---:B----4-:R-:W-:Y:S02]  /*1f630*/  HMMA.16816.F32 R24, R48.reuse, R40, R24 ;  /* 0x000000283018723c */ /* 0x050fe40000001818 */
[----:B------:R-:W-:Y:S06]  /*1f640*/  MUFU.EX2 R0, R122 ;  /* 0x0000007a00007308 */ /* 0x000fec0000000800 */
[C---:B------:R-:W-:Y:S01]  /*1f650*/  HMMA.16816.F32 R4, R48.reuse, R42, R4 ;  /* 0x0000002a3004723c */ /* 0x040fe20000001804 */
[----:B------:R-:W3:Y:S01]  /*1f660*/  LDSM.16.MT88.4 R40, [R227+0xf800] ;  /* 0x00f80000e328783b */ /* 0x000ee20000004200 */
        /* <DEDUP_REMOVED lines=8> */
[----:B------:R-:W-:Y:S01]  /*1f6f0*/  HMMA.16816.F32 R8, R48, R54, R8 ;  /* 0x000000363008723c */ /* 0x000fe20000001808 */
[----:B------:R-:W4:Y:S01]  /*1f700*/  LDSM.16.MT88.4 R52, [R225+0xf800] ;  /* 0x00f80000e134783b */ /* 0x000f220000004200 */
[----:B------:R-:W-:Y:S05]  /*1f710*/  MUFU.EX2 R105, R105 ;  /* 0x0000006900697308 */ /* 0x000fea0000000800 */
[----:B------:R-:W-:-:S02]  /*1f720*/  F2FP.PACK_AB R48, R87, R88 ;  /* 0x000000585730723e */ /* 0x000fc400000000ff */
[----:B------:R-:W-:Y:S01]  /*1f730*/  F2FP.PACK_AB R49, R89, R100 ;  /* 0x000000645931723e */ /* 0x000fe200000000ff */
[----:B------:R-:W-:Y:S01]  /*1f740*/  MUFU.EX2 R116, R116 ;  /* 0x0000007400747308 */ /* 0x000fe20000000800 */
        /* <DEDUP_REMOVED lines=12> */
[C---:B---3--:R-:W-:Y:S06]  /*1f810*/  HMMA.16816.F32 R24, R48.reuse, R40, R24 ;  /* 0x000000283018723c */ /* 0x048fec0000001818 */
[----:B------:R-:W-:Y:S02]  /*1f820*/  MUFU.EX2 R68, R68 ;  /* 0x0000004400447308 */ /* 0x000fe40000000800 */
[C---:B------:R-:W-:Y:S01]  /*1f830*/  HMMA.16816.F32 R4, R48.reuse, R42, R4 ;  /* 0x0000002a3004723c */ /* 0x040fe20000001804 */
[----:B------:R-:W-:Y:S05]  /*1f840*/  LDSM.16.MT88.4 R40, [R227+0x10000] ;  /* 0x01000000e328783b */ /* 0x000fea0000004200 */
[----:B------:R-:W3:Y:S02]  /*1f850*/  MUFU.EX2 R249, R249 ;  /* 0x000000f900f97308 */ /* 0x000ee40000000800 */
[C---:B-1----:R-:W-:Y:S06]  /*1f860*/  HMMA.16816.F32 R32, R48.reuse, R28, R32 ;  /* 0x0000001c3020723c */ /* 0x042fec0000001820 */
[----:B------:R-:W-:Y:S02]  /*1f870*/  MUFU.EX2 R248, R248 ;  /* 0x000000f800f87308 */ /* 0x000fe40000000800 */
[----:B------:R-:W-:Y:S01]  /*1f880*/  HMMA.16816.F32 R20, R48, R30, R20 ;  /* 0x0000001e3014723c */ /* 0x000fe20000001814 */
[----:B------:R-:W1:Y:S01]  /*1f890*/  LDSM.16.MT88.4 R28, [R226+0x10000] ;  /* 0x01000000e21c783b */ /* 0x000e620000004200 */
[----:B---3--:R-:W-:-:S06]  /*1f8a0*/  F2FP.PACK_AB R134, R249, R68 ;  /* 0x00000044f986723e */ /* 0x008fcc00000000ff */
[C---:B----4-:R-:W-:Y:S07]  /*1f8b0*/  HMMA.16816.F32 R44, R48.reuse, R52, R44 ;  /* 0x00000034302c723c */ /* 0x050fee000000182c */
[--C-:B------:R-:W-:Y:S01]  /*1f8c0*/  FFMA.FTZ R52, R124, c[0x0][0x23c], -R173.reuse ;  /* 0x00008f007c347a23 */ /* 0x100fe200000108ad */
[----:B------:R-:W-:Y:S01]  /*1f8d0*/  HMMA.16816.F32 R8, R48, R54, R8 ;  /* 0x000000363008723c */ /* 0x000fe20000001808 */
[----:B------:R-:W-:-:S04]  /*1f8e0*/  FFMA.FTZ R53, R125, c[0x0][0x23c], -R173 ;  /* 0x00008f007d357a23 */ /* 0x000fc800000108ad */
[----:B------:R-:W-:Y:S02]  /*1f8f0*/  MUFU.EX2 R52, R52 ;  /* 0x0000003400347308 */ /* 0x000fe40000000800 */
[----:B------:R-:W-:Y:S01]  /*1f900*/  F2FP.PACK_AB R48, R95, R102 ;  /* 0x000000665f30723e */ /* 0x000fe200000000ff */
[--C-:B------:R-:W-:Y:S01]  /*1f910*/  FFMA.FTZ R54, R120, c[0x0][0x23c], -R173.reuse ;  /* 0x00008f0078367a23 */ /* 0x100fe200000108ad */
[C---:B------:R-:W-:Y:S01]  /*1f920*/  F2FP.PACK_AB R49, R128.reuse, R96 ;  /* 0x000000608031723e */ /* 0x040fe200000000ff */
[----:B------:R-:W-:Y:S01]  /*1f930*/  FFMA.FTZ R55, R121, c[0x0][0x23c], -R173 ;  /* 0x00008f0079377a23 */ /* 0x000fe200000108ad */
[----:B------:R-:W-:Y:S01]  /*1f940*/  F2FP.PACK_AB R50, R103, R97 ;  /* 0x000000616732723e */ /* 0x000fe200000000ff */
[----:B------:R-:W-:Y:S01]  /*1f950*/  FADD.FTZ R128, R128, R93 ;  /* 0x0000005d80807221 */ /* 0x000fe20000010000 */
[----:B------:R-:W-:Y:S01]  /*1f960*/  F2FP.PACK_AB R51, R130, R129 ;  /* 0x000000818233723e */ /* 0x000fe200000000ff */
[----:B------:R-:W3:Y:S02]  /*1f970*/  MUFU.EX2 R53, R53 ;  /* 0x0000003500357308 */ /* 0x000ee40000000800 */
[----:B------:R-:W-:-:S04]  /*1f980*/  FADD.FTZ R128, R129, R128 ;  /* 0x0000008081807221 */ /* 0x000fc80000010000 */
[----:B--2---:R-:W-:Y:S01]  /*1f990*/  HMMA.16816.F32 R12, R48, R36, R12 ;  /* 0x00000024300c723c */ /* 0x004fe2000000180c */
[----:B------:R-:W-:Y:S01]  /*1f9a0*/  FADD.FTZ R130, R130, R128 ;  /* 0x0000008082827221 */ /* 0x000fe20000010000 */
[----:B------:R-:W-:Y:S03]  /*1f9b0*/  MUFU.EX2 R54, R54 ;  /* 0x0000003600367308 */ /* 0x000fe60000000800 */
[----:B------:R-:W-:-:S03]  /*1f9c0*/  FADD.FTZ R130, R117, R130 ;  /* 0x0000008275827221 */ /* 0x000fc60000010000 */
[C---:B------:R-:W-:Y:S01]  /*1f9d0*/  HMMA.16816.F32 R16, R48.reuse, R38, R16 ;  /* 0x000000263010723c */ /* 0x040fe20000001810 */
[----:B------:R-:W2:Y:S01]  /*1f9e0*/  LDSM.16.MT88.4 R36, [R225+0x10000] ;  /* 0x01000000e124783b */ /* 0x000ea20000004200 */
[----:B------:R-:W4:Y:S06]  /*1f9f0*/  MUFU.EX2 R55, R55 ;  /* 0x0000003700377308 */ /* 0x000f2c0000000800 */
[C---:B-1----:R-:W-:Y:S08]  /*1fa00*/  HMMA.16816.F32 R32, R48.reuse, R28, R32 ;  /* 0x0000001c3020723c */ /* 0x042ff00000001820 */
[C---:B------:R-:W-:Y:S08]  /*1fa10*/  HMMA.16816.F32 R24, R48.reuse, R40, R24 ;  /* 0x000000283018723c */ /* 0x040ff00000001818 */
[C---:B------:R-:W-:Y:S01]  /*1fa20*/  HMMA.16816.F32 R4, R48.reuse, R42, R4 ;  /* 0x0000002a3004723c */ /* 0x040fe20000001804 */
[----:B------:R-:W1:Y:S07]  /*1fa30*/  LDSM.16.MT88.4 R40, [R228+0x10800] ;  /* 0x01080000e428783b */ /* 0x000e6e0000004200 */
[C---:B------:R-:W-:Y:S01]  /*1fa40*/  HMMA.16816.F32 R20, R48.reuse, R30, R20 ;  /* 0x0000001e3014723c */ /* 0x040fe20000001814 */
[----:B------:R-:W5:Y:S07]  /*1fa50*/  LDSM.16.MT88.4 R28, [R227+0x10800] ;  /* 0x01080000e31c783b */ /* 0x000f6e0000004200 */
[C---:B--2---:R-:W-:Y:S08]  /*1fa60*/  HMMA.16816.F32 R44, R48.reuse, R36, R44 ;  /* 0x00000024302c723c */ /* 0x044ff0000000182c */
[----:B------:R-:W-:Y:S01]  /*1fa70*/  HMMA.16816.F32 R8, R48, R38, R8 ;  /* 0x000000263008723c */ /* 0x000fe20000001808 */
[----:B------:R-:W2:Y:S06]  /*1fa80*/  LDSM.16.MT88.4 R36, [R226+0x10800] ;  /* 0x01080000e224783b */ /* 0x000eac0000004200 */
[----:B---3--:R-:W-:-:S02]  /*1fa90*/  F2FP.PACK_AB R48, R53, R52 ;  /* 0x000000343530723e */ /* 0x008fc400000000ff */
[C---:B------:R-:W-:Y:S01]  /*1faa0*/  F2FP.PACK_AB R49, R2.reuse, R117 ;  /* 0x000000750231723e */ /* 0x040fe200000000ff */
[----:B------:R-:W-:Y:S01]  /*1fab0*/  FADD.FTZ R2, R2, R130 ;  /* 0x0000008202027221 */ /* 0x000fe20000010000 */
[----:B----4-:R-:W-:Y:S02]  /*1fac0*/  F2FP.PACK_AB R50, R55, R54 ;  /* 0x000000363732723e */ /* 0x010fe400000000ff */
[----:B------:R-:W-:Y:S01]  /*1fad0*/  F2FP.PACK_AB R51, R98, R0 ;  /* 0x000000006233723e */ /* 0x000fe200000000ff */
[----:B------:R-:W-:Y:S01]  /*1fae0*/  FADD.FTZ R2, R0, R2 ;  /* 0x0000000200027221 */ /* 0x000fe20000010000 */
[----:B------:R-:W-:-:S03]  /*1faf0*/  MOV R0, R175 ;  /* 0x000000af00007202 */ /* 0x000fc60000000f00 */
[----:B------:R-:W-:Y:S01]  /*1fb00*/  FADD.FTZ R98, R98, R2 ;  /* 0x0000000262627221 */ /* 0x000fe20000010000 */
[----:B------:R-:W-:Y:S01]  /*1fb10*/  MOV R2, R177 ;  /* 0x000000b100027202 */ /* 0x000fe20000000f00 */
[----:B-1----:R-:W-:Y:S02]  /*1fb20*/  HMMA.16816.F32 R12, R48, R40, R12 ;  /* 0x00000028300c723c */ /* 0x002fe4000000180c */
[----:B------:R-:W-:-:S06]  /*1fb30*/  FADD.FTZ R98, R116, R98 ;  /* 0x0000006274627221 */ /* 0x000fcc0000010000 */
[C---:B------:R-:W-:Y:S01]  /*1fb40*/  HMMA.16816.F32 R16, R48.reuse, R42, R16 ;  /* 0x0000002a3010723c */ /* 0x040fe20000001810 */
[----:B------:R-:W1:Y:S07]  /*1fb50*/  LDSM.16.MT88.4 R40, [R225+0x10800] ;  /* 0x01080000e128783b */ /* 0x000e6e0000004200 */
[C---:B-----5:R-:W-:Y:S08]  /*1fb60*/  HMMA.16816.F32 R24, R48.reuse, R28, R24 ;  /* 0x0000001c3018723c */ /* 0x060ff00000001818 */
[C---:B--2---:R-:W-:Y:S07]  /*1fb70*/  HMMA.16816.F32 R32, R48.reuse, R36, R32 ;  /* 0x000000243020723c */ /* 0x044fee0000001820 */
[----:B------:R-:W-:Y:S01]  /*1fb80*/  FADD.FTZ R36, R163, R157 ;  /* 0x0000009da3247221 */ /* 0x000fe20000010000 */
[----:B------:R-:W-:Y:S01]  /*1fb90*/  HMMA.16816.F32 R20, R48, R38, R20 ;  /* 0x000000263014723c */ /* 0x000fe20000001814 */
[----:B------:R-:W-:Y:S02]  /*1fba0*/  LDSM.16.MT88.4 R156, [R228+0x11800] ;  /* 0x01180000e49c783b */ /* 0x000fe40000004200 */
[----:B------:R-:W-:-:S02]  /*1fbb0*/  FADD.FTZ R36, R3, R36 ;  /* 0x0000002403247221 */ /* 0x000fc40000010000 */
[----:B------:R-:W2:Y:S02]  /*1fbc0*/  MUFU.EX2 R3, R114 ;  /* 0x0000007200037308 */ /* 0x000ea40000000800 */
[----:B------:R-:W-:Y:S01]  /*1fbd0*/  FADD.FTZ R36, R182, R36 ;  /* 0x00000024b6247221 */ /* 0x000fe20000010000 */
[C---:B------:R-:W-:Y:S01]  /*1fbe0*/  HMMA.16816.F32 R4, R48.reuse, R30, R4 ;  /* 0x0000001e3004723c */ /* 0x040fe20000001804 */
[----:B------:R-:W3:Y:S02]  /*1fbf0*/  LDSM.16.MT88.4 R28, [R228+0x11000] ;  /* 0x01100000e41c783b */ /* 0x000ee40000004200 */
[----:B------:R-:W-:Y:S02]  /*1fc00*/  FADD.FTZ R183, R183, R36 ;  /* 0x00000024b7b77221 */ /* 0x000fe40000010000 */
[----:B------:R-:W4:Y:S02]  /*1fc10*/  LDSM.16.MT88.4 R36, [R227+0x11000] ;  /* 0x01100000e324783b */ /* 0x000f240000004200 */
[----:B------:R-:W-:Y:S01]  /*1fc20*/  FADD.FTZ R183, R192, R183 ;  /* 0x000000b7c0b77221 */ /* 0x000fe20000010000 */
[----:B-1----:R-:W-:Y:S03]  /*1fc30*/  HMMA.16816.F32 R44, R48, R40, R44 ;  /* 0x00000028302c723c */ /* 0x002fe6000000182c */
[----:B------:R-:W-:-:S04]  /*1fc40*/  FADD.FTZ R191, R191, R183 ;  /* 0x000000b7bfbf7221 */ /* 0x000fc80000010000 */
[----:B------:R-:W-:Y:S01]  /*1fc50*/  FADD.FTZ R191, R66, R191 ;  /* 0x000000bf42bf7221 */ /* 0x000fe20000010000 */
[----:B------:R-:W-:Y:S01]  /*1fc60*/  HMMA.16816.F32 R8, R48, R42, R8 ;  /* 0x0000002a3008723c */ /* 0x000fe20000001808 */
[----:B------:R-:W-:Y:S01]  /*1fc70*/  FFMA.FTZ R66, R107, c[0x0][0x23c], -R173 ;  /* 0x00008f006b427a23 */ /* 0x000fe200000108ad */
[----:B------:R-:W1:Y:S01]  /*1fc80*/  LDSM.16.MT88.4 R40, [R226+0x11000] ;  /* 0x01100000e228783b */ /* 0x000e620000004200 */
[----:B------:R-:W-:-:S04]  /*1fc90*/  FADD.FTZ R189, R189, R191 ;  /* 0x000000bfbdbd7221 */ /* 0x000fc80000010000 */
[----:B------:R-:W-:Y:S01]  /*1fca0*/  FADD.FTZ R189, R70, R189 ;  /* 0x000000bd46bd7221 */ /* 0x000fe20000010000 */
[----:B------:R-:W-:Y:S01]  /*1fcb0*/  F2FP.PACK_AB R48, R99, R115 ;  /* 0x000000736330723e */ /* 0x000fe200000000ff */
[----:B------:R-:W5:Y:S01]  /*1fcc0*/  MUFU.EX2 R66, R66 ;  /* 0x0000004200427308 */ /* 0x000f620000000800 */
[C---:B------:R-:W-:Y:S01]  /*1fcd0*/  F2FP.PACK_AB R49, R104.reuse, R116 ;  /* 0x000000746831723e */ /* 0x040fe200000000ff */
[----:B------:R-:W-:Y:S01]  /*1fce0*/  FADD.FTZ R181, R181, R189 ;  /* 0x000000bdb5b57221 */ /* 0x000fe20000010000 */
[----:B------:R-:W-:Y:S01]  /*1fcf0*/  F2FP.PACK_AB R50, R105, R112 ;  /* 0x000000706932723e */ /* 0x000fe200000000ff */
[----:B------:R-:W-:Y:S01]  /*1fd00*/  FADD.FTZ R104, R104, R98 ;  /* 0x0000006268687221 */ /* 0x000fe20000010000 */
[----:B--2---:R-:W-:Y:S01]  /*1fd10*/  F2FP.PACK_AB R51, R106, R3 ;  /* 0x000000036a33723e */ /* 0x004fe200000000ff */
[----:B------:R-:W-:Y:S02]  /*1fd20*/  FADD.FTZ R181, R74, R181 ;  /* 0x000000b54ab57221 */ /* 0x000fe40000010000 */
[----:B------:R-:W-:-:S02]  /*1fd30*/  FADD.FTZ R104, R3, R104 ;  /* 0x0000006803687221 */ /* 0x000fc40000010000 */
[----:B------:R-:W-:Y:S02]  /*1fd40*/  FADD.FTZ R193, R193, R181 ;  /* 0x000000b5c1c17221 */ /* 0x000fe40000010000 */
[----:B------:R-:W-:Y:S02]  /*1fd50*/  FADD.FTZ R106, R106, R104 ;  /* 0x000000686a6a7221 */ /* 0x000fe40000010000 */
[----:B------:R-:W-:Y:S01]  /*1fd60*/  FADD.FTZ R56, R56, R193 ;  /* 0x000000c138387221 */ /* 0x000fe20000010000 */
[----:B---3--:R-:W-:Y:S01]  /*1fd70*/  HMMA.16816.F32 R12, R48, R28, R12 ;  /* 0x0000001c300c723c */ /* 0x008fe2000000180c */
[----:B-----5:R-:W-:Y:S02]  /*1fd80*/  F2FP.PACK_AB R132, R66, R64 ;  /* 0x000000404284723e */ /* 0x020fe400000000ff */
[----:B------:R-:W-:-:S04]  /*1fd90*/  FADD.FTZ R56, R57, R56 ;  /* 0x0000003839387221 */ /* 0x000fc80000010000 */
[----:B------:R-:W-:Y:S01]  /*1fda0*/  FADD.FTZ R58, R58, R56 ;  /* 0x000000383a3a7221 */ /* 0x000fe20000010000 */
[----:B----4-:R-:W-:Y:S03]  /*1fdb0*/  HMMA.16816.F32 R24, R48, R36, R24 ;  /* 0x000000243018723c */ /* 0x010fe60000001818 */
[----:B------:R-:W-:-:S04]  /*1fdc0*/  FADD.FTZ R58, R59, R58 ;  /* 0x0000003a3b3a7221 */ /* 0x000fc80000010000 */
[----:B------:R-:W-:Y:S01]  /*1fdd0*/  FADD.FTZ R65, R65, R58 ;  /* 0x0000003a41417221 */ /* 0x000fe20000010000 */
[C---:B------:R-:W-:Y:S01]  /*1fde0*/  HMMA.16816.F32 R4, R48.reuse, R38, R4 ;  /* 0x000000263004723c */ /* 0x040fe20000001804 */
[----:B------:R-:W-:Y:S02]  /*1fdf0*/  FFMA.FTZ R36, R110, c[0x0][0x23c], -R123 ;  /* 0x00008f006e247a23 */ /* 0x000fe4000001087b */
[----:B------:R-:W-:Y:S02]  /*1fe00*/  FADD.FTZ R65, R67, R65 ;  /* 0x0000004143417221 */ /* 0x000fe40000010000 */
[----:B------:R-:W-:Y:S02]  /*1fe10*/  FFMA.FTZ R37, R111, c[0x0][0x23c], -R123 ;  /* 0x00008f006f257a23 */ /* 0x000fe4000001087b */
[----:B------:R-:W-:Y:S01]  /*1fe20*/  FADD.FTZ R65, R69, R65 ;  /* 0x0000004145417221 */ /* 0x000fe20000010000 */
[C---:B------:R-:W-:Y:S01]  /*1fe30*/  HMMA.16816.F32 R16, R48.reuse, R30, R16 ;  /* 0x0000001e3010723c */ /* 0x040fe20000001810 */
[----:B------:R-:W-:Y:S01]  /*1fe40*/  FFMA.FTZ R38, R94, c[0x0][0x23c], -R123 ;  /* 0x00008f005e267a23 */ /* 0x000fe2000001087b */
[----:B------:R-:W2:Y:S01]  /*1fe50*/  LDSM.16.MT88.4 R28, [R225+0x11000] ;  /* 0x01100000e11c783b */ /* 0x000ea20000004200 */
[----:B------:R-:W-:Y:S01]  /*1fe60*/  FADD.FTZ R71, R71, R65 ;  /* 0x0000004147477221 */ /* 0x000fe20000010000 */
[----:B------:R-:W3:Y:S03]  /*1fe70*/  MUFU.EX2 R36, R36 ;  /* 0x0000002400247308 */ /* 0x000ee60000000800 */
[----:B------:R-:W-:Y:S01]  /*1fe80*/  FADD.FTZ R71, R80, R71 ;  /* 0x0000004750477221 */ /* 0x000fe20000010000 */
[C---:B-1----:R-:W-:Y:S03]  /*1fe90*/  HMMA.16816.F32 R32, R48.reuse, R40, R32 ;  /* 0x000000283020723c */ /* 0x042fe60000001820 */
[----:B------:R-:W-:Y:S01]  /*1fea0*/  FADD.FTZ R79, R79, R71 ;  /* 0x000000474f4f7221 */ /* 0x000fe20000010000 */
[----:B------:R-:W1:Y:S03]  /*1feb0*/  MUFU.EX2 R37, R37 ;  /* 0x0000002500257308 */ /* 0x000e660000000800 */
[----:B------:R-:W-:Y:S01]  /*1fec0*/  FADD.FTZ R79, R82, R79 ;  /* 0x0000004f524f7221 */ /* 0x000fe20000010000 */
[----:B------:R-:W-:Y:S03]  /*1fed0*/  HMMA.16816.F32 R20, R48, R42, R20 ;  /* 0x0000002a3014723c */ /* 0x000fe60000001814 */
[----:B------:R-:W-:Y:S01]  /*1fee0*/  FADD.FTZ R83, R83, R79 ;  /* 0x0000004f53537221 */ /* 0x000fe20000010000 */
[----:B------:R-:W4:Y:S01]  /*1fef0*/  MUFU.EX2 R38, R38 ;  /* 0x0000002600267308 */ /* 0x000f220000000800 */
[----:B---3--:R-:W-:-:S02]  /*1ff00*/  FADD.FTZ R106, R36, R106 ;  /* 0x0000006a246a7221 */ /* 0x008fc40000010000 */
[----:B------:R-:W-:-:S04]  /*1ff10*/  FADD.FTZ R83, R88, R83 ;  /* 0x0000005358537221 */ /* 0x000fc80000010000 */
[----:B------:R-:W-:Y:S01]  /*1ff20*/  FADD.FTZ R87, R87, R83 ;  /* 0x0000005357577221 */ /* 0x000fe20000010000 */
[C---:B-1----:R-:W-:Y:S01]  /*1ff30*/  F2FP.PACK_AB R133, R37.reuse, R36 ;  /* 0x000000242585723e */ /* 0x042fe200000000ff */
[----:B------:R-:W-:Y:S02]  /*1ff40*/  FADD.FTZ R106, R37, R106 ;  /* 0x0000006a256a7221 */ /* 0x000fe40000010000 */
[----:B------:R-:W-:-:S04]  /*1ff50*/  FADD.FTZ R87, R90, R87 ;  /* 0x000000575a577221 */ /* 0x000fc80000010000 */
[----:B------:R-:W-:Y:S01]  /*1ff60*/  FADD.FTZ R91, R91, R87 ;  /* 0x000000575b5b7221 */ /* 0x000fe20000010000 */
[----:B----4-:R-:W-:Y:S01]  /*1ff70*/  F2FP.PACK_AB R135, R248, R38 ;  /* 0x00000026f887723e */ /* 0x010fe200000000ff */
[----:B------:R-:W-:Y:S02]  /*1ff80*/  FADD.FTZ R106, R38, R106 ;  /* 0x0000006a266a7221 */ /* 0x000fe40000010000 */
[----:B------:R-:W-:Y:S02]  /*1ff90*/  FADD.FTZ R91, R102, R91 ;  /* 0x0000005b665b7221 */ /* 0x000fe40000010000 */
[----:B------:R-:W-:Y:S01]  /*1ffa0*/  FADD.FTZ R248, R248, R106 ;  /* 0x0000006af8f87221 */ /* 0x000fe20000010000 */
[----:B--2---:R-:W-:Y:S01]  /*1ffb0*/  HMMA.16816.F32 R44, R48, R28, R44 ;  /* 0x0000001c302c723c */ /* 0x004fe2000000182c */
[----:B------:R-:W-:-:S04]  /*1ffc0*/  FADD.FTZ R95, R95, R91 ;  /* 0x0000005b5f5f7221 */ /* 0x000fc80000010000 */
[----:B------:R-:W-:-:S03]  /*1ffd0*/  FADD.FTZ R95, R97, R95 ;  /* 0x0000005f615f7221 */ /* 0x000fc60000010000 */
[----:B------:R-:W-:Y:S01]  /*1ffe0*/  HMMA.16816.F32 R160, R132, R156, R12 ;  /* 0x0000009c84a0723c */ /* 0x000fe2000000180c */
[----:B------:R-:W1:Y:S01]  /*1fff0*/  LDSM.16.MT88.4 R12, [R225+0x11800] ;  /* 0x01180000e10c783b */ /* 0x000e620000004200 */
[----:B------:R-:W-:-:S04]  /*20000*/  FADD.FTZ R103, R103, R95 ;  /* 0x0000005f67677221 */ /* 0x000fc80000010000 */
[----:B------:R-:W-:Y:S02]  /*20010*/  FADD.FTZ R103, R52, R103 ;  /* 0x0000006734677221 */ /* 0x000fe40000010000 */
[----:B------:R-:W-:Y:S02]  /*20020*/  HMMA.16816.F32 R8, R48, R30, R8 ;  /* 0x0000001e3008723c */ /* 0x000fe40000001808 */
        /* <DEDUP_REMOVED lines=15> */
[----:B------:R-:W-:-:S06]  /*20120*/  FADD.FTZ R249, R249, R105 ;  /* 0x00000069f9f97221 */ /* 0x000fcc0000010000 */
[C---:B-1----:R-:W-:Y:S08]  /*20130*/  HMMA.16816.F32 R136, R132.reuse, R12, R44 ;  /* 0x0000000c8488723c */ /* 0x042ff0000000182c */
[----:B------:R-:W-:Y:S08]  /*20140*/  HMMA.16816.F32 R132, R132, R14, R8 ;  /* 0x0000000e8484723c */ /* 0x000ff00000001808 */
.L_x_2676:
[----:B------:R-:W-:-:S13]  /*20150*/  ISETP.GE.AND P0, PT, R245, 0x1, PT ;  /* 0x00000001f500780c */ /* 0x000fda0003f06270 */
[----:B------:R-:W-:Y:S05]  /*20160*/  @!P0 BRA `(.L_x_2682) ;  /* 0x0000512000008947 */ /* 0x000fea0003800000 */
[----:B------:R-:W-:Y:S01]  /*20170*/  ULDC UR9, c[0x0][0x1a0] ;  /* 0x0000680000097ab9 */ /* 0x000fe20000000800 */
[----:B------:R-:W-:Y:S01]  /*20180*/  IMAD.MOV.U32 R3, RZ, RZ, R0 ;  /* 0x000000ffff037224 */ /* 0x000fe200078e0000 */
[----:B------:R-:W-:Y:S01]  /*20190*/  ULEA UR6, -UR9, URZ, 0x8 ;  /* 0x0000003f09067291 */ /* 0x000fe2000f8e413f */
[----:B------:R-:W-:Y:S01]  /*201a0*/  IMAD.MOV.U32 R164, RZ, RZ, R2 ;  /* 0x000000ffffa47224 */ /* 0x000fe200078e0002 */
[----:B------:R-:W-:Y:S02]  /*201b0*/  UMOV UR4, 0x5 ;  /* 0x0000000500047882 */ /* 0x000fe40000000000 */
[----:B------:R-:W-:Y:S02]  /*201c0*/  ULDC UR10, c[0x0][0x1a4] ;  /* 0x00006900000a7ab9 */ /* 0x000fe40000000800 */
[----:B------:R-:W-:Y:S01]  /*201d0*/  USHF.L.U64.HI UR10, UR9, UR4, UR10 ;  /* 0x00000004090a7299 */ /* 0x000fe2000801020a */
[----:B------:R-:W-:Y:S01]  /*201e0*/  MOV R247, UR6 ;  /* 0x0000000600f77c02 */ /* 0x000fe20008000f00 */
[----:B------:R-:W-:-:S02]  /*201f0*/  USHF.R.S32.HI UR4, URZ, 0x1f, UR6 ;  /* 0x0000001f3f047899 */ /* 0x000fc40008011406 */
[----:B------:R-:W-:Y:S02]  /*20200*/  USHF.L.U32 UR9, UR9, 0x5, URZ ;  /* 0x0000000509097899 */ /* 0x000fe4000800063f */
[----:B------:R-:W-:Y:S02]  /*20210*/  ULDC.64 UR12, c[0x0][0x118] ;  /* 0x00004600000c7ab9 */ /* 0x000fe40000000a00 */
[----:B------:R-:W-:Y:S01]  /*20220*/  MOV R246, UR4 ;  /* 0x0000000400f67c02 */ /* 0x000fe20008000f00 */
[----:B------:R-:W-:Y:S02]  /*20230*/  UMOV UR5, 0x5 ;  /* 0x0000000500057882 */ /* 0x000fe40000000000 */
[----:B------:R-:W-:Y:S02]  /*20240*/  ULDC UR4, c[0x0][0x19c] ;  /* 0x0000670000047ab9 */ /* 0x000fe40000000800 */
.L_x_2686:
[----:B------:R-:W-:Y:S04]  /*20250*/  DEPBAR.LE SB0, 0x0 ;  /* 0x000080000000791a */ /* 0x000fe80000000000 */
[----:B------:R-:W-:Y:S01]  /*20260*/  BAR.SYNC.DEFER_BLOCKING 0x0 ;  /* 0x0000000000007b1d */ /* 0x000fe20000010000 */
[----:B------:R-:W-:Y:S01]  /*20270*/  LOP3.LUT P6, RZ, R236, 0x400, RZ, 0xc0, !PT ;  /* 0x00000400ecff7812 */ /* 0x000fe200078cc0ff */
[----:B------:R-:W-:Y:S01]  /*20280*/  IMAD.MOV.U32 R6, RZ, RZ, R247 ;  /* 0x000000ffff067224 */ /* 0x000fe200078e00f7 */
[----:B------:R-:W-:Y:S11]  /*20290*/  MOV R2, R246 ;  /* 0x000000f600027202 */ /* 0x000ff60000000f00 */
[----:B------:R-:W-:-:S05]  /*202a0*/  @!P6 BRA `(.L_x_2683) ;  /* 0x000003b00000e947 */ /* 0x000fca0003800000 */
        /* <DEDUP_REMOVED lines=19> */
[----:B------:R-:W-:Y:S02]  /*203e0*/  IMAD.MOV R4, RZ, RZ, -R8 ;  /* 0x000000ffff047224 */ /* 0x000fe400078e0a08 */
[----:B------:R-:W-:Y:S04]  /*203f0*/  IMAD.HI.U32 R9, R9, R7, RZ ;  /* 0x0000000709097227 */ /* 0x000fe800078e00ff */
[C---:B------:R-:W-:Y:S02]  /*20400*/  IMAD R5, R0.reuse, R4, R5 ;  /* 0x0000000400057224 */ /* 0x040fe400078e0205 */
[----:B------:R-:W-:Y:S03]  /*20410*/  IMAD.MOV R6, RZ, RZ, -R9 ;  /* 0x000000ffff067224 */ /* 0x000fe600078e0a09 */
[C---:B------:R-:W-:Y:S01]  /*20420*/  ISETP.GT.U32.AND P0, PT, R0.reuse, R5, PT ;  /* 0x000000050000720c */ /* 0x040fe20003f04070 */
[C---:B------:R-:W-:Y:S05]  /*20430*/  IMAD R7, R0.reuse, R6, R7 ;  /* 0x0000000600077224 */ /* 0x040fea00078e0207 */
[----:B------:R-:W-:Y:S07]  /*20440*/  ISETP.GT.U32.AND P1, PT, R0, R7, PT ;  /* 0x000000070000720c */ /* 0x000fee0003f24070 */
[--C-:B------:R-:W-:Y:S01]  /*20450*/  @!P0 IMAD.IADD R5, R5, 0x1, -R0.reuse ;  /* 0x0000000105058824 */ /* 0x100fe200078e0a00 */
[----:B------:R-:W-:Y:S02]  /*20460*/  @!P0 IADD3 R8, R8, 0x1, RZ ;  /* 0x0000000108088810 */ /* 0x000fe40007ffe0ff */
[----:B------:R-:W-:Y:S02]  /*20470*/  ISETP.NE.AND P0, PT, RZ, c[0x0][0x2d0], PT ;  /* 0x0000b400ff007a0c */ /* 0x000fe40003f05270 */
[-C--:B------:R-:W-:Y:S01]  /*20480*/  ISETP.GE.U32.AND P4, PT, R5, R0.reuse, PT ;  /* 0x000000000500720c */ /* 0x080fe20003f86070 */
[----:B------:R-:W-:Y:S01]  /*20490*/  @!P1 IMAD.IADD R7, R7, 0x1, -R0 ;  /* 0x0000000107079824 */ /* 0x000fe200078e0a00 */
[----:B------:R-:W-:Y:S04]  /*204a0*/  @!P1 IADD3 R9, R9, 0x1, RZ ;  /* 0x0000000109099810 */ /* 0x000fe80007ffe0ff */
[----:B------:R-:W-:Y:S02]  /*204b0*/  ISETP.GE.U32.AND P5, PT, R7, R0, PT ;  /* 0x000000000700720c */ /* 0x000fe40003fa6070 */
[----:B------:R-:W-:Y:S05]  /*204c0*/  LOP3.LUT R0, RZ, c[0x0][0x2d0], RZ, 0x33, !PT ;  /* 0x0000b400ff007a12 */ /* 0x000fea00078e33ff */
[----:B------:R-:W-:Y:S05]  /*204d0*/  @P4 IADD3 R8, R8, 0x1, RZ ;  /* 0x0000000108084810 */ /* 0x000fea0007ffe0ff */
[----:B------:R-:W-:Y:S01]  /*204e0*/  @!P2 IMAD.MOV R8, RZ, RZ, -R8 ;  /* 0x000000ffff08a224 */ /* 0x000fe200078e0a08 */
[----:B------:R-:W-:Y:S04]  /*204f0*/  @P5 IADD3 R9, R9, 0x1, RZ ;  /* 0x0000000109095810 */ /* 0x000fe80007ffe0ff */
[----:B------:R-:W-:Y:S01]  /*20500*/  SEL R8, R0, R8, !P0 ;  /* 0x0000000800087207 */ /* 0x000fe20004000000 */
[----:B------:R-:W-:Y:S03]  /*20510*/  @!P3 IMAD.MOV R9, RZ, RZ, -R9 ;  /* 0x000000ffff09b224 */ /* 0x000fe600078e0a09 */
[-C--:B------:R-:W-:Y:S02]  /*20520*/  LEA R4, P1, R8, R242.reuse, 0x2 ;  /* 0x000000f208047211 */ /* 0x080fe400078210ff */
[----:B------:R-:W-:Y:S02]  /*20530*/  SEL R0, R0, R9, !P0 ;  /* 0x0000000900007207 */ /* 0x000fe40004000000 */
[-C--:B------:R-:W-:Y:S02]  /*20540*/  LEA.HI.X.SX32 R5, R8, R243.reuse, 0x2, P1 ;  /* 0x000000f308057211 */ /* 0x080fe400008f16ff */
[C---:B------:R-:W-:Y:S03]  /*20550*/  LEA R6, P0, R0.reuse, R242, 0x2 ;  /* 0x000000f200067211 */ /* 0x040fe600078010ff */
[----:B------:R1:W2:Y:S01]  /*20560*/  LDG.E R4, [R4.64] ;  /* 0x0000000c04047981 */ /* 0x0002a2000c1e1900 */
[C---:B------:R-:W-:Y:S01]  /*20570*/  LEA.HI.X.SX32 R7, R0.reuse, R243, 0x2, P0 ;  /* 0x000000f300077211 */ /* 0x040fe200000f16ff */
[----:B------:R-:W-:Y:S04]  /*20580*/  IMAD.IADD R0, R0, 0x1, -R8 ;  /* 0x0000000100007824 */ /* 0x000fe800078e0a08 */
        /* <DEDUP_REMOVED lines=13> */
.L_x_2683:
[----:B------:R-:W-:Y:S01]  /*20660*/  LEA R241, P0, R6, R241, 0x1 ;  /* 0x000000f106f17211 */ /* 0x000fe200078008ff */
[----:B------:R-:W-:Y:S01]  /*20670*/  IMAD R172, R167, 0x2, R233 ;  /* 0x00000002a7ac7824 */ /* 0x000fe200078e02e9 */
[----:B------:R-:W-:Y:S01]  /*20680*/  IADD3 R208, R230, 0x7800, RZ ;  /* 0x00007800e6d07810 */ /* 0x000fe20007ffe0ff */
[----:B------:R-:W-:Y:S01]  /*20690*/  IMAD.IADD R0, R232, 0x1, R231 ;  /* 0x00000001e8007824 */ /* 0x000fe200078e02e7 */
        /* <DEDUP_REMOVED lines=93> */
[----:B------:R-:W-:Y:S05]  /*20c70*/  LDSM.16.M88.4 R208, [R208] ;  /* 0x00000000d0d0783b */ /* 0x000fea0000000200 */
[----:B------:R-:W-:Y:S02]  /*20c80*/  LDSM.16.M88.4 R212, [R229] ;  /* 0x00000000e5d4783b */ /* 0x000fe40000000200 */
[C---:B------:R-:W-:Y:S03]  /*20c90*/  HMMA.16816.F32 R56, R128.reuse, R58, RZ ;  /* 0x0000003a8038723c */ /* 0x040fe600000018ff */
[----:B------:R-:W-:Y:S05]  /*20ca0*/  LDSM.16.M88.4 R216, [R224] ;  /* 0x00000000e0d8783b */ /* 0x000fea0000000200 */
[C---:B--2---:R-:W-:Y:S01]  /*20cb0*/  HMMA.16816.F32 R60, R128.reuse, R64, RZ ;  /* 0x00000040803c723c */ /* 0x044fe200000018ff */
[----:B------:R-:W-:Y:S07]  /*20cc0*/  LDSM.16.M88.4 R220, [R224+0x7000] ;  /* 0x00700000e0dc783b */ /* 0x000fee0000000200 */
        /* <DEDUP_REMOVED lines=33> */
[C---:B------:R-:W-:Y:S07]  /*20ee0*/  HMMA.16816.F32 R44, R172.reuse, R188, R44 ;  /* 0x000000bcac2c723c */ /* 0x040fee000000182c */
[----:B------:R-:W-:Y:S01]  /*20ef0*/  IMAD R188, R166, 0x2, R233 ;  /* 0x00000002a6bc7824 */ /* 0x000fe200078e02e9 */
[C---:B------:R-:W-:Y:S05]  /*20f00*/  HMMA.16816.F32 R48, R172.reuse, R190, R48 ;  /* 0x000000beac30723c */ /* 0x040fea0000001830 */
[----:B------:R-:W-:Y:S03]  /*20f10*/  LDSM.16.M88.4 R188, [R188] ;  /* 0x00000000bcbc783b */ /* 0x000fe60000000200 */
        /* <DEDUP_REMOVED lines=14> */
[C---:B------:R-:W-:Y:S07]  /*21000*/  HMMA.16816.F32 R84, R172.reuse, R204, R84 ;  /* 0x000000ccac54723c */ /* 0x040fee0000001854 */
[C---:B------:R-:W-:Y:S01]  /*21010*/  IADD3 R204, R230.reuse, 0x7000, RZ ;  /* 0x00007000e6cc7810 */ /* 0x040fe20007ffe0ff */
[C---:B------:R-:W-:Y:S05]  /*21020*/  HMMA.16816.F32 R88, R172.reuse, R206, R88 ;  /* 0x000000ceac58723c */ /* 0x040fea0000001858 */
[----:B------:R-:W-:Y:S03]  /*21030*/  LDSM.16.M88.4 R204, [R204] ;  /* 0x00000000cccc783b */ /* 0x000fe60000000200 */
[C---:B----4-:R-:W-:Y:S08]  /*21040*/  HMMA.16816.F32 R92, R172.reuse, R184, R92 ;  /* 0x000000b8ac5c723c */ /* 0x050ff0000000185c */
[C---:B------:R-:W-:Y:S01]  /*21050*/  HMMA.16816.F32 R96, R172.reuse, R186, R96 ;  /* 0x000000baac60723c */ /* 0x040fe20000001860 */
[----:B------:R-:W4:Y:S07]  /*21060*/  LDSM.16.M88.4 R184, [R0+0x9800] ;  /* 0x0098000000b8783b */ /* 0x000f2e0000000200 */
        /* <DEDUP_REMOVED lines=8> */
[C---:B---3--:R-:W-:Y:S07]  /*210f0*/  HMMA.16816.F32 R116, R172.reuse, R180, R116 ;  /* 0x000000b4ac74723c */ /* 0x048fee0000001874 */
[C---:B------:R-:W-:Y:S01]  /*21100*/  IADD3 R180, R230.reuse, 0x3800, RZ ;  /* 0x00003800e6b47810 */ /* 0x040fe20007ffe0ff */
[C---:B------:R-:W-:Y:S05]  /*21110*/  HMMA.16816.F32 R120, R172.reuse, R182, R120 ;  /* 0x000000b6ac78723c */ /* 0x040fea0000001878 */
[----:B------:R-:W-:Y:S03]  /*21120*/  LDSM.16.M88.4 R180, [R180] ;  /* 0x00000000b4b4783b */ /* 0x000fe60000000200 */
[C---:B----4-:R-:W-:Y:S07]  /*21130*/  HMMA.16816.F32 R124, R172.reuse, R184, R124 ;  /* 0x000000b8ac7c723c */ /* 0x050fee000000187c */
[C---:B------:R-:W-:Y:S01]  /*21140*/  IADD3 R184, R230.reuse, 0x4000, RZ ;  /* 0x00004000e6b87810 */ /* 0x040fe20007ffe0ff */
[----:B------:R-:W-:Y:S05]  /*21150*/  HMMA.16816.F32 R128, R172, R186, R128 ;  /* 0x000000baac80723c */ /* 0x000fea0000001880 */
[----:B------:R-:W-:Y:S02]  /*21160*/  LDSM.16.M88.4 R184, [R184] ;  /* 0x00000000b8b8783b */ /* 0x000fe40000000200 */
[C---:B------:R-:W-:Y:S01]  /*21170*/  IADD3 R172, R230.reuse, 0x2800, RZ ;  /* 0x00002800e6ac7810 */ /* 0x040fe20007ffe0ff */
[C---:B------:R-:W-:Y:S05]  /*21180*/  HMMA.16816.F32 R4, R188.reuse, R192, R4 ;  /* 0x000000c0bc04723c */ /* 0x040fea0000001804 */
[----:B------:R-:W3:Y:S02]  /*21190*/  LDSM.16.M88.4 R172, [R172] ;  /* 0x00000000acac783b */ /* 0x000ee40000000200 */
        /* <DEDUP_REMOVED lines=19> */
[C---:B---3--:R-:W-:Y:S07]  /*212d0*/  HMMA.16816.F32 R44, R188.reuse, R172, R44 ;  /* 0x000000acbc2c723c */ /* 0x048fee000000182c */
[----:B------:R-:W-:Y:S01]  /*212e0*/  IADD3 R172, R230, 0x6000, RZ ;  /* 0x00006000e6ac7810 */ /* 0x000fe20007ffe0ff */
[C---:B------:R-:W-:Y:S05]  /*212f0*/  HMMA.16816.F32 R48, R188.reuse, R174, R48 ;  /* 0x000000aebc30723c */ /* 0x040fea0000001830 */
[----:B------:R-:W3:Y:S03]  /*21300*/  LDSM.16.M88.4 R172, [R172] ;  /* 0x00000000acac783b */ /* 0x000ee60000000200 */
[C---:B-1----:R-:W-:Y:S08]  /*21310*/  HMMA.16816.F32 R52, R188.reuse, R168, R52 ;  /* 0x000000a8bc34723c */ /* 0x042ff00000001834 */
[C---:B------:R-:W-:Y:S01]  /*21320*/  HMMA.16816.F32 R56, R188.reuse, R170, R56 ;  /* 0x000000aabc38723c */ /* 0x040fe20000001838 */
[----:B------:R-:W1:Y:S07]  /*21330*/  LDSM.16.M88.4 R168, [R224+0x800] ;  /* 0x00080000e0a8783b */ /* 0x000e6e0000000200 */
        /* <DEDUP_REMOVED lines=8> */
[----:B------:R-:W2:Y:S07]  /*213c0*/  LDSM.16.M88.4 R176, [R224+0x1000] ;  /* 0x00100000e0b0783b */ /* 0x000eae0000000200 */
        /* <DEDUP_REMOVED lines=15> */
[C---:B------:R-:W-:Y:S08]  /*214c0*/  HMMA.16816.F32 R124, R188.reuse, R208, R124 ;  /* 0x000000d0bc7c723c */ /* 0x040ff0000000187c */
[----:B------:R-:W-:Y:S01]  /*214d0*/  HMMA.16816.F32 R128, R188, R210, R128 ;  /* 0x000000d2bc80723c */ /* 0x000fe20000001880 */
[----:B------:R-:W4:Y:S05]  /*214e0*/  LDSM.16.M88.4 R188, [R224+0x3000] ;  /* 0x00300000e0bc783b */ /* 0x000f2a0000000200 */
[----:B------:R-:W-:Y:S02]  /*214f0*/  LDSM.16.M88.4 R208, [R224+0x6000] ;  /* 0x00600000e0d0783b */ /* 0x000fe40000000200 */
        /* <DEDUP_REMOVED lines=8> */
[----:B------:R-:W2:Y:S01]  /*21580*/  LDSM.16.M88.4 R176, [R224+0x7800] ;  /* 0x00780000e0b0783b */ /* 0x000ea20000000200 */
[----:B------:R-:W-:Y:S04]  /*21590*/  DEPBAR.LE SB0, 0x0 ;  /* 0x000080000000791a */ /* 0x000fe80000000000 */
[----:B------:R-:W-:Y:S02]  /*215a0*/  BAR.SYNC.DEFER_BLOCKING 0x0 ;  /* 0x0000000000007b1d */ /* 0x000fe40000010000 */
        /* <DEDUP_REMOVED lines=93> */
.L_x_2685:
        /* <DEDUP_REMOVED lines=55> */
.L_x_2684:
[----:B----4-:R-:W-:Y:S02]  /*21ef0*/  FMNMX.FTZ R168, R4, R164, !PT ;  /* 0x000000a404a87209 */ /* 0x010fe40007810000 */
        /* <DEDUP_REMOVED lines=137> */
[----:B------:R-:W-:Y:S01]  /*22790*/  LDSM.16.MT88.4 R168, [R227+0xa000] ;  /* 0x00a00000e3a8783b */ /* 0x000fe20000004200 */
[----:B------:R-:W-:Y:S01]  /*227a0*/  FMUL.FTZ R3, R3, c[0x0][0x23c] ;  /* 0x00008f0003037a20 */ /* 0x000fe20000410000 */
[C---:B------:R-:W-:Y:S01]  /*227b0*/  FSETP.NEU.FTZ.AND P0, PT, R2.reuse, -INF , PT ;  /* 0xff8000000200780b */ /* 0x040fe20003f1d000 */
[C---:B------:R-:W-:Y:S02]  /*227c0*/  FMUL.FTZ R172, R2.reuse, c[0x0][0x23c] ;  /* 0x00008f0002ac7a20 */ /* 0x040fe40000410000 */
[----:B------:R-:W-:Y:S02]  /*227d0*/  FADD.FTZ R164, -R2, R164 ;  /* 0x000000a402a47221 */ /* 0x000fe40000010100 */
[----:B------:R-:W1:Y:S01]  /*227e0*/  MUFU.EX2 R3, R3 ;  /* 0x0000000300037308 */ /* 0x000e620000000800 */
[----:B------:R-:W-:Y:S01]  /*227f0*/  FSEL R172, R172, RZ, P0 ;  /* 0x000000ffacac7208 */ /* 0x000fe20000000000 */
[----:B------:R-:W-:Y:S01]  /*22800*/  FMUL.FTZ R164, R164, c[0x0][0x23c] ;  /* 0x00008f00a4a47a20 */ /* 0x000fe20000410000 */
[----:B------:R-:W-:Y:S03]  /*22810*/  FSETP.NEU.FTZ.AND P0, PT, R0, -INF , PT ;  /* 0xff8000000000780b */ /* 0x000fe60003f1d000 */
[--C-:B------:R-:W-:Y:S01]  /*22820*/  FFMA.FTZ R188, R12, c[0x0][0x23c], -R172.reuse ;  /* 0x00008f000cbc7a23 */ /* 0x100fe200000108ac */
[----:B------:R-:W-:Y:S01]  /*22830*/  FSEL R165, R165, RZ, P0 ;  /* 0x000000ffa5a57208 */ /* 0x000fe20000000000 */
[--C-:B------:R-:W-:Y:S01]  /*22840*/  FFMA.FTZ R175, R13, c[0x0][0x23c], -R172.reuse ;  /* 0x00008f000daf7a23 */ /* 0x100fe200000108ac */
[----:B------:R-:W-:Y:S01]  /*22850*/  ISETP.GT.AND P0, PT, R245, 0x1, PT ;  /* 0x00000001f500780c */ /* 0x000fe20003f04270 */
[----:B------:R-:W2:Y:S01]  /*22860*/  MUFU.EX2 R164, R164 ;  /* 0x000000a400a47308 */ /* 0x000ea20000000800 */
[--C-:B------:R-:W-:Y:S02]  /*22870*/  FFMA.FTZ R189, R8, c[0x0][0x23c], -R172.reuse ;  /* 0x00008f0008bd7a23 */ /* 0x100fe400000108ac */
[--C-:B------:R-:W-:Y:S02]  /*22880*/  FFMA.FTZ R185, R14, c[0x0][0x23c], -R165.reuse ;  /* 0x00008f000eb97a23 */ /* 0x100fe400000108a5 */
[--C-:B------:R-:W-:Y:S02]  /*22890*/  FFMA.FTZ R178, R15, c[0x0][0x23c], -R165.reuse ;  /* 0x00008f000fb27a23 */ /* 0x100fe400000108a5 */
[----:B------:R-:W3:Y:S01]  /*228a0*/  LDSM.16.MT88.4 R12, [R228+0xa000] ;  /* 0x00a00000e40c783b */ /* 0x000ee20000004200 */
[--C-:B------:R-:W-:Y:S02]  /*228b0*/  FFMA.FTZ R38, R38, c[0x0][0x23c], -R165.reuse ;  /* 0x00008f0026267a23 */ /* 0x100fe400000108a5 */
[----:B------:R-:W-:Y:S01]  /*228c0*/  MUFU.EX2 R189, R189 ;  /* 0x000000bd00bd7308 */ /* 0x000fe20000000800 */
[--C-:B------:R-:W-:Y:S02]  /*228d0*/  FFMA.FTZ R181, R9, c[0x0][0x23c], -R172.reuse ;  /* 0x00008f0009b57a23 */ /* 0x100fe400000108ac */
[--C-:B------:R-:W-:Y:S02]  /*228e0*/  FFMA.FTZ R190, R10, c[0x0][0x23c], -R165.reuse ;  /* 0x00008f000abe7a23 */ /* 0x100fe400000108a5 */
[----:B-1----:R-:W-:Y:S02]  /*228f0*/  FMUL.FTZ R10, R3, R158 ;  /* 0x0000009e030a7220 */ /* 0x002fe40000410000 */
[--C-:B------:R-:W-:Y:S02]  /*22900*/  FFMA.FTZ R186, R11, c[0x0][0x23c], -R165.reuse ;  /* 0x00008f000bba7a23 */ /* 0x100fe400000108a5 */
[----:B------:R-:W-:Y:S01]  /*22910*/  FMUL.FTZ R11, R3, R159 ;  /* 0x0000009f030b7220 */ /* 0x000fe20000410000 */
[----:B------:R-:W1:Y:S01]  /*22920*/  MUFU.EX2 R181, R181 ;  /* 0x000000b500b57308 */ /* 0x000e620000000800 */
[--C-:B------:R-:W-:Y:S02]  /*22930*/  FFMA.FTZ R27, R27, c[0x0][0x23c], -R165.reuse ;  /* 0x00008f001b1b7a23 */ /* 0x100fe400000108a5 */
[--C-:B------:R-:W-:Y:S02]  /*22940*/  FFMA.FTZ R180, R16, c[0x0][0x23c], -R172.reuse ;  /* 0x00008f0010b47a23 */ /* 0x100fe400000108ac */
[C---:B--2---:R-:W-:Y:S02]  /*22950*/  FMUL.FTZ R8, R164.reuse, R156 ;  /* 0x0000009ca4087220 */ /* 0x044fe40000410000 */
[C---:B------:R-:W-:Y:S02]  /*22960*/  FMUL.FTZ R9, R164.reuse, R157 ;  /* 0x0000009da4097220 */ /* 0x040fe40000410000 */
[----:B------:R-:W2:Y:S01]  /*22970*/  LDSM.16.MT88.4 R156, [R226+0xa000] ;  /* 0x00a00000e29c783b */ /* 0x000ea20000004200 */
[----:B------:R-:W-:Y:S01]  /*22980*/  MUFU.EX2 R190, R190 ;  /* 0x000000be00be7308 */ /* 0x000fe20000000800 */
[C---:B------:R-:W-:Y:S02]  /*22990*/  FMUL.FTZ R16, R164.reuse, R148 ;  /* 0x00000094a4107220 */ /* 0x040fe40000410000 */
[--C-:B------:R-:W-:Y:S02]  /*229a0*/  FFMA.FTZ R174, R17, c[0x0][0x23c], -R172.reuse ;  /* 0x00008f0011ae7a23 */ /* 0x100fe400000108ac */
[----:B------:R-:W-:Y:S02]  /*229b0*/  FMUL.FTZ R17, R164, R149 ;  /* 0x00000095a4117220 */ /* 0x000fe40000410000 */
[--C-:B------:R-:W-:Y:S02]  /*229c0*/  FFMA.FTZ R184, R18, c[0x0][0x23c], -R165.reuse ;  /* 0x00008f0012b87a23 */ /* 0x100fe400000108a5 */
[----:B------:R-:W-:Y:S01]  /*229d0*/  FMUL.FTZ R18, R3, R150 ;  /* 0x0000009603127220 */ /* 0x000fe20000410000 */
[----:B------:R-:W4:Y:S01]  /*229e0*/  MUFU.EX2 R186, R186 ;  /* 0x000000ba00ba7308 */ /* 0x000f220000000800 */
[--C-:B------:R-:W-:Y:S02]  /*229f0*/  FFMA.FTZ R177, R19, c[0x0][0x23c], -R165.reuse ;  /* 0x00008f0013b17a23 */ /* 0x100fe400000108a5 */
[----:B------:R-:W-:Y:S02]  /*22a00*/  FMUL.FTZ R19, R3, R151 ;  /* 0x0000009703137220 */ /* 0x000fe40000410000 */
[----:B------:R-:W5:Y:S01]  /*22a10*/  LDSM.16.MT88.4 R148, [R225+0xa000] ;  /* 0x00a00000e194783b */ /* 0x000f620000004200 */
[--C-:B------:R-:W-:Y:S02]  /*22a20*/  FFMA.FTZ R191, R24, c[0x0][0x23c], -R172.reuse ;  /* 0x00008f0018bf7a23 */ /* 0x100fe400000108ac */
[C---:B------:R-:W-:Y:S02]  /*22a30*/  FMUL.FTZ R24, R164.reuse, R140 ;  /* 0x0000008ca4187220 */ /* 0x040fe40000410000 */
[----:B------:R-:W-:Y:S01]  /*22a40*/  MUFU.EX2 R188, R188 ;  /* 0x000000bc00bc7308 */ /* 0x000fe20000000800 */
[--C-:B------:R-:W-:Y:S02]  /*22a50*/  FFMA.FTZ R192, R25, c[0x0][0x23c], -R172.reuse ;  /* 0x00008f0019c07a23 */ /* 0x100fe400000108ac */
[----:B------:R-:W-:Y:S02]  /*22a60*/  FMUL.FTZ R25, R164, R141 ;  /* 0x0000008da4197220 */ /* 0x000fe40000410000 */
[--C-:B------:R-:W-:Y:S02]  /*22a70*/  FFMA.FTZ R195, R26, c[0x0][0x23c], -R165.reuse ;  /* 0x00008f001ac37a23 */ /* 0x100fe400000108a5 */
[----:B------:R-:W-:Y:S02]  /*22a80*/  FMUL.FTZ R26, R3, R142 ;  /* 0x0000008e031a7220 */ /* 0x000fe40000410000 */
[--C-:B------:R-:W-:Y:S01]  /*22a90*/  FFMA.FTZ R179, R20, c[0x0][0x23c], -R172.reuse ;  /* 0x00008f0014b37a23 */ /* 0x100fe200000108ac */
[----:B------:R-:W-:Y:S01]  /*22aa0*/  MUFU.EX2 R175, R175 ;  /* 0x000000af00af7308 */ /* 0x000fe20000000800 */
[C---:B------:R-:W-:Y:S02]  /*22ab0*/  FMUL.FTZ R20, R164.reuse, R144 ;  /* 0x00000090a4147220 */ /* 0x040fe40000410000 */
[--C-:B------:R-:W-:Y:S02]  /*22ac0*/  FFMA.FTZ R173, R21, c[0x0][0x23c], -R172.reuse ;  /* 0x00008f0015ad7a23 */ /* 0x100fe400000108ac */
[----:B------:R-:W-:Y:S02]  /*22ad0*/  FMUL.FTZ R21, R164, R145 ;  /* 0x00000091a4157220 */ /* 0x000fe40000410000 */
[--C-:B------:R-:W-:Y:S02]  /*22ae0*/  FFMA.FTZ R183, R22, c[0x0][0x23c], -R165.reuse ;  /* 0x00008f0016b77a23 */ /* 0x100fe400000108a5 */
[----:B------:R-:W-:Y:S01]  /*22af0*/  FMUL.FTZ R22, R3, R146 ;  /* 0x0000009203167220 */ /* 0x000fe20000410000 */
[----:B------:R-:W-:Y:S01]  /*22b00*/  MUFU.EX2 R185, R185 ;  /* 0x000000b900b97308 */ /* 0x000fe20000000800 */
[--C-:B------:R-:W-:Y:S02]  /*22b10*/  FFMA.FTZ R176, R23, c[0x0][0x23c], -R165.reuse ;  /* 0x00008f0017b07a23 */ /* 0x100fe400000108a5 */
[C---:B------:R-:W-:Y:S02]  /*22b20*/  FMUL.FTZ R23, R3.reuse, R147 ;  /* 0x0000009303177220 */ /* 0x040fe40000410000 */
[----:B------:R-:W-:Y:S01]  /*22b30*/  LDSM.16.MT88.4 R144, [R227+0xa800] ;  /* 0x00a80000e390783b */ /* 0x000fe20000004200 */
[C---:B------:R-:W-:Y:S02]  /*22b40*/  FMUL.FTZ R132, R164.reuse, R132 ;  /* 0x00000084a4847220 */ /* 0x040fe40000410000 */
[----:B------:R-:W-:Y:S02]  /*22b50*/  FMUL.FTZ R133, R164, R133 ;  /* 0x00000085a4857220 */ /* 0x000fe40000410000 */
[----:B------:R-:W-:Y:S01]  /*22b60*/  MUFU.EX2 R178, R178 ;  /* 0x000000b200b27308 */ /* 0x000fe20000000800 */
[C---:B------:R-:W-:Y:S02]  /*22b70*/  FMUL.FTZ R134, R3.reuse, R134 ;  /* 0x0000008603867220 */ /* 0x040fe40000410000 */
[----:B------:R-:W-:Y:S02]  /*22b80*/  FMUL.FTZ R135, R3, R135 ;  /* 0x0000008703877220 */ /* 0x000fe40000410000 */
[--C-:B------:R-:W-:Y:S02]  /*22b90*/  FFMA.FTZ R33, R33, c[0x0][0x23c], -R172.reuse ;  /* 0x00008f0021217a23 */ /* 0x100fe400000108ac */
[--C-:B------:R-:W-:Y:S02]  /*22ba0*/  FFMA.FTZ R54, R54, c[0x0][0x23c], -R165.reuse ;  /* 0x00008f0036367a23 */ /* 0x100fe400000108a5 */
[--C-:B------:R-:W-:Y:S01]  /*22bb0*/  FFMA.FTZ R55, R55, c[0x0][0x23c], -R165.reuse ;  /* 0x00008f0037377a23 */ /* 0x100fe200000108a5 */
[----:B------:R-:W-:Y:S01]  /*22bc0*/  MUFU.EX2 R180, R180 ;  /* 0x000000b400b47308 */ /* 0x000fe20000000800 */
[--C-:B------:R-:W-:Y:S02]  /*22bd0*/  FFMA.FTZ R70, R70, c[0x0][0x23c], -R165.reuse ;  /* 0x00008f0046467a23 */ /* 0x100fe400000108a5 */
[--C-:B------:R-:W-:Y:S02]  /*22be0*/  FFMA.FTZ R193, R4, c[0x0][0x23c], -R172.reuse ;  /* 0x00008f0004c17a23 */ /* 0x100fe400000108ac */
[C---:B------:R-:W-:Y:S02]  /*22bf0*/  FMUL.FTZ R4, R164.reuse, R160 ;  /* 0x000000a0a4047220 */ /* 0x040fe40000410000 */
[--C-:B------:R-:W-:Y:S02]  /*22c00*/  FFMA.FTZ R182, R5, c[0x0][0x23c], -R172.reuse ;  /* 0x00008f0005b67a23 */ /* 0x100fe400000108ac */
[----:B------:R-:W-:Y:S01]  /*22c10*/  FMUL.FTZ R5, R164, R161 ;  /* 0x000000a1a4057220 */ /* 0x000fe20000410000 */
[----:B------:R-:W-:Y:S01]  /*22c20*/  MUFU.EX2 R193, R193 ;  /* 0x000000c100c17308 */ /* 0x000fe20000000800 */
[--C-:B------:R-:W-:Y:S02]  /*22c30*/  FFMA.FTZ R194, R6, c[0x0][0x23c], -R165.reuse ;  /* 0x00008f0006c27a23 */ /* 0x100fe400000108a5 */
[----:B------:R-:W-:Y:S01]  /*22c40*/  FMUL.FTZ R6, R3, R162 ;  /* 0x000000a203067220 */ /* 0x000fe20000410000 */
[----:B-1----:R-:W-:Y:S01]  /*22c50*/  F2FP.PACK_AB R162, R181, R189 ;  /* 0x000000bdb5a2723e */ /* 0x002fe200000000ff */
[--C-:B------:R-:W-:Y:S02]  /*22c60*/  FFMA.FTZ R187, R7, c[0x0][0x23c], -R165.reuse ;  /* 0x00008f0007bb7a23 */ /* 0x100fe400000108a5 */
[----:B------:R-:W-:Y:S01]  /*22c70*/  FMUL.FTZ R7, R3, R163 ;  /* 0x000000a303077220 */ /* 0x000fe20000410000 */
[----:B----4-:R-:W-:Y:S01]  /*22c80*/  F2FP.PACK_AB R163, R186, R190 ;  /* 0x000000bebaa3723e */ /* 0x010fe200000000ff */
[--C-:B------:R-:W-:Y:S01]  /*22c90*/  FFMA.FTZ R52, R52, c[0x0][0x23c], -R172.reuse ;  /* 0x00008f0034347a23 */ /* 0x100fe200000108ac */
[----:B------:R-:W1:Y:S01]  /*22ca0*/  MUFU.EX2 R182, R182 ;  /* 0x000000b600b67308 */ /* 0x000e620000000800 */
        /* <DEDUP_REMOVED lines=13> */
[--C-:B------:R-:W-:Y:S01]  /*22d80*/  FFMA.FTZ R111, R111, c[0x0][0x23c], -R165.reuse ;  /* 0x00008f006f6f7a23 */ /* 0x100fe200000108a5 */
[----:B-1----:R-:W-:Y:S01]  /*22d90*/  F2FP.PACK_AB R160, R182, R193 ;  /* 0x000000c1b6a0723e */ /* 0x002fe200000000ff */
[----:B------:R-:W-:Y:S02]  /*22da0*/  FFMA.FTZ R118, R118, c[0x0][0x23c], -R165 ;  /* 0x00008f0076767a23 */ /* 0x000fe400000108a5 */
[----:B------:R-:W-:Y:S02]  /*22db0*/  FFMA.FTZ R124, R124, c[0x0][0x23c], -R172 ;  /* 0x00008f007c7c7a23 */ /* 0x000fe400000108ac */
[----:B------:R-:W-:Y:S01]  /*22dc0*/  FFMA.FTZ R193, R164, R249, R193 ;  /* 0x000000f9a4c17223 */ /* 0x000fe200000100c1 */
[----:B------:R-:W-:Y:S03]  /*22dd0*/  MUFU.EX2 R174, R174 ;  /* 0x000000ae00ae7308 */ /* 0x000fe60000000800 */
[----:B------:R-:W-:Y:S04]  /*22de0*/  FADD.FTZ R193, R182, R193 ;  /* 0x000000c1b6c17221 */ /* 0x000fe80000010000 */
[----:B------:R-:W-:Y:S03]  /*22df0*/  FADD.FTZ R189, R189, R193 ;  /* 0x000000c1bdbd7221 */ /* 0x000fe60000010000 */
[----:B------:R-:W-:Y:S01]  /*22e00*/  MUFU.EX2 R184, R184 ;  /* 0x000000b800b87308 */ /* 0x000fe20000000800 */
[----:B------:R-:W-:Y:S01]  /*22e10*/  FADD.FTZ R189, R181, R189 ;  /* 0x000000bdb5bd7221 */ /* 0x000fe20000010000 */
[----:B----4-:R-:W-:Y:S01]  /*22e20*/  F2FP.PACK_AB R161, R187, R194 ;  /* 0x000000c2bba1723e */ /* 0x010fe200000000ff */
[----:B------:R-:W-:Y:S04]  /*22e30*/  FFMA.FTZ R194, R3, R248, R194 ;  /* 0x000000f803c27223 */ /* 0x000fe800000100c2 */
[----:B------:R-:W-:Y:S03]  /*22e40*/  FADD.FTZ R194, R187, R194 ;  /* 0x000000c2bbc27221 */ /* 0x000fe60000010000 */
[----:B------:R-:W1:Y:S01]  /*22e50*/  MUFU.EX2 R177, R177 ;  /* 0x000000b100b17308 */ /* 0x000e620000000800 */
[C---:B---3--:R-:W-:Y:S05]  /*22e60*/  HMMA.16816.F32 R4, R160.reuse, R12, R4 ;  /* 0x0000000ca004723c */ /* 0x048fea0000001804 */
[----:B------:R-:W-:Y:S02]  /*22e70*/  FADD.FTZ R190, R190, R194 ;  /* 0x000000c2bebe7221 */ /* 0x000fe40000010000 */
[C---:B------:R-:W-:Y:S01]  /*22e80*/  FMUL.FTZ R12, R164.reuse, R152 ;  /* 0x00000098a40c7220 */ /* 0x040fe20000410000 */
[C---:B------:R-:W-:Y:S01]  /*22e90*/  HMMA.16816.F32 R8, R160.reuse, R14, R8 ;  /* 0x0000000ea008723c */ /* 0x040fe20000001808 */
[----:B------:R-:W-:Y:S03]  /*22ea0*/  MUFU.EX2 R179, R179 ;  /* 0x000000b300b37308 */ /* 0x000fe60000000800 */
[----:B------:R-:W-:Y:S02]  /*22eb0*/  FMUL.FTZ R13, R164, R153 ;  /* 0x00000099a40d7220 */ /* 0x000fe40000410000 */
[----:B------:R-:W-:Y:S02]  /*22ec0*/  FADD.FTZ R190, R186, R190 ;  /* 0x000000bebabe7221 */ /* 0x000fe40000010000 */
[C---:B------:R-:W-:Y:S03]  /*22ed0*/  FMUL.FTZ R14, R3.reuse, R154 ;  /* 0x0000009a030e7220 */ /* 0x040fe60000410000 */
[----:B------:R-:W3:Y:S01]  /*22ee0*/  MUFU.EX2 R173, R173 ;  /* 0x000000ad00ad7308 */ /* 0x000ee20000000800 */
[----:B------:R-:W-:Y:S02]  /*22ef0*/  FMUL.FTZ R15, R3, R155 ;  /* 0x0000009b030f7220 */ /* 0x000fe40000410000 */
[----:B------:R-:W-:Y:S05]  /*22f00*/  LDSM.16.MT88.4 R152, [R226+0xa800] ;  /* 0x00a80000e298783b */ /* 0x000fea0000004200 */
[C---:B------:R-:W-:Y:S02]  /*22f10*/  HMMA.16816.F32 R12, R160.reuse, R168, R12 ;  /* 0x000000a8a00c723c */ /* 0x040fe4000000180c */
[----:B------:R4:W-:Y:S05]  /*22f20*/  MUFU.EX2 R168, R27 ;  /* 0x0000001b00a87308 */ /* 0x0009ea0000000800 */
[--C-:B------:R-:W-:Y:S01]  /*22f30*/  FFMA.FTZ R169, R28, c[0x0][0x23c], -R172.reuse ;  /* 0x00008f001ca97a23 */ /* 0x100fe200000108ac */
[C---:B------:R-:W-:Y:S04]  /*22f40*/  HMMA.16816.F32 R16, R160.reuse, R170, R16 ;  /* 0x000000aaa010723c */ /* 0x040fe80000001810 */
[----:B------:R-:W-:Y:S01]  /*22f50*/  MUFU.EX2 R183, R183 ;  /* 0x000000b700b77308 */ /* 0x000fe20000000800 */
[C---:B------:R-:W-:Y:S01]  /*22f60*/  FMUL.FTZ R28, R164.reuse, R136 ;  /* 0x00000088a41c7220 */ /* 0x040fe20000410000 */
[----:B------:R-:W-:Y:S01]  /*22f70*/  F2FP.PACK_AB R136, R175, R188 ;  /* 0x000000bcaf88723e */ /* 0x000fe200000000ff */
[----:B------:R-:W-:Y:S01]  /*22f80*/  FFMA.FTZ R170, R29, c[0x0][0x23c], -R172 ;  /* 0x00008f001daa7a23 */ /* 0x000fe200000108ac */
[C---:B--2---:R-:W-:Y:S04]  /*22f90*/  HMMA.16816.F32 R20, R160.reuse, R156, R20 ;  /* 0x0000009ca014723c */ /* 0x044fe80000001814 */
[----:B------:R-:W-:Y:S01]  /*22fa0*/  FMUL.FTZ R29, R164, R137 ;  /* 0x00000089a41d7220 */ /* 0x000fe20000410000 */
[----:B------:R-:W-:Y:S01]  /*22fb0*/  F2FP.PACK_AB R137, R178, R185 ;  /* 0x000000b9b289723e */ /* 0x000fe200000000ff */
[----:B------:R-:W-:Y:S01]  /*22fc0*/  MUFU.EX2 R176, R176 ;  /* 0x000000b000b07308 */ /* 0x000fe20000000800 */
[--C-:B------:R-:W-:Y:S01]  /*22fd0*/  FFMA.FTZ R157, R31, c[0x0][0x23c], -R165.reuse ;  /* 0x00008f001f9d7a23 */ /* 0x100fe200000108a5 */
[----:B------:R-:W-:Y:S01]  /*22fe0*/  MOV R164, R2 ;  /* 0x0000000200a47202 */ /* 0x000fe20000000f00 */
[C---:B------:R-:W-:Y:S03]  /*22ff0*/  FMUL.FTZ R31, R3.reuse, R139 ;  /* 0x0000008b031f7220 */ /* 0x040fe60000410000 */
[----:B----4-:R-:W-:Y:S01]  /*23000*/  FMUL.FTZ R27, R3, R143 ;  /* 0x0000008f031b7220 */ /* 0x010fe20000410000 */
[----:B-1----:R-:W-:Y:S01]  /*23010*/  F2FP.PACK_AB R139, R177, R184 ;  /* 0x000000b8b18b723e */ /* 0x002fe200000000ff */
[----:B------:R-:W1:Y:S01]  /*23020*/  LDSM.16.MT88.4 R140, [R228+0xa800] ;  /* 0x00a80000e48c783b */ /* 0x000e620000004200 */
[----:B------:R-:W-:Y:S01]  /*23030*/  FFMA.FTZ R156, R30, c[0x0][0x23c], -R165 ;  /* 0x00008f001e9c7a23 */ /* 0x000fe200000108a5 */
[----:B------:R-:W-:Y:S01]  /*23040*/  MUFU.EX2 R191, R191 ;  /* 0x000000bf00bf7308 */ /* 0x000fe20000000800 */
[----:B------:R-:W-:Y:S01]  /*23050*/  FMUL.FTZ R30, R3, R138 ;  /* 0x0000008a031e7220 */ /* 0x000fe20000410000 */
[----:B------:R-:W-:Y:S01]  /*23060*/  F2FP.PACK_AB R138, R174, R180 ;  /* 0x000000b4ae8a723e */ /* 0x000fe200000000ff */
[C---:B------:R-:W-:Y:S03]  /*23070*/  HMMA.16816.F32 R24, R160.reuse, R158, R24 ;  /* 0x0000009ea018723c */ /* 0x040fe60000001818 */
[----:B------:R-:W-:Y:S02]  /*23080*/  FADD.FTZ R185, R185, R190 ;  /* 0x000000beb9b97221 */ /* 0x000fe40000010000 */
[----:B------:R-:W-:Y:S02]  /*23090*/  FADD.FTZ R188, R188, R189 ;  /* 0x000000bdbcbc7221 */ /* 0x000fe40000010000 */
[----:B------:R-:W2:Y:S01]  /*230a0*/  MUFU.EX2 R192, R192 ;  /* 0x000000c000c07308 */ /* 0x000ea20000000800 */
[C---:B-----5:R-:W-:Y:S04]  /*230b0*/  HMMA.16816.F32 R28, R160.reuse, R148, R28 ;  /* 0x00000094a01c723c */ /* 0x060fe8000000181c */
[----:B------:R-:W-:Y:S01]  /*230c0*/  FFMA.FTZ R158, R32, c[0x0][0x23c], -R172 ;  /* 0x00008f00209e7a23 */ /* 0x000fe200000108ac */
[----:B---3--:R-:W-:Y:S01]  /*230d0*/  F2FP.PACK_AB R32, R173, R179 ;  /* 0x000000b3ad20723e */ /* 0x008fe200000000ff */
[----:B------:R-:W-:Y:S02]  /*230e0*/  FFMA.FTZ R159, R35, c[0x0][0x23c], -R165 ;  /* 0x00008f00239f7a23 */ /* 0x000fe400000108a5 */
[----:B------:R-:W-:Y:S01]  /*230f0*/  HMMA.16816.F32 R132, R160, R150, R132 ;  /* 0x00000096a084723c */ /* 0x000fe20000001884 */
[----:B------:R-:W3:Y:S01]  /*23100*/  MUFU.EX2 R195, R195 ;  /* 0x000000c300c37308 */ /* 0x000ee20000000800 */
[----:B------:R-:W4:Y:S02]  /*23110*/  LDSM.16.MT88.4 R148, [R225+0xa800] ;  /* 0x00a80000e194783b */ /* 0x000f240000004200 */
[----:B------:R-:W-:Y:S02]  /*23120*/  FADD.FTZ R185, R178, R185 ;  /* 0x000000b9b2b97221 */ /* 0x000fe40000010000 */
[----:B------:R-:W-:Y:S02]  /*23130*/  FADD.FTZ R188, R175, R188 ;  /* 0x000000bcafbc7221 */ /* 0x000fe40000010000 */
[--C-:B------:R-:W-:Y:S03]  /*23140*/  FFMA.FTZ R162, R36, c[0x0][0x23c], -R172.reuse ;  /* 0x00008f0024a27a23 */ /* 0x100fe600000108ac */
[----:B------:R5:W-:Y:S01]  /*23150*/  MUFU.EX2 R160, R33 ;  /* 0x0000002100a07308 */ /* 0x000be20000000800 */
[----:B------:R-:W-:Y:S02]  /*23160*/  FFMA.FTZ R163, R37, c[0x0][0x23c], -R172 ;  /* 0x00008f0025a37a23 */ /* 0x000fe400000108ac */
[----:B------:R-:W-:Y:S01]  /*23170*/  FFMA.FTZ R161, R34, c[0x0][0x23c], -R165 ;  /* 0x00008f0022a17a23 */ /* 0x000fe200000108a5 */
[----:B--2---:R-:W-:Y:S01]  /*23180*/  F2FP.PACK_AB R34, R192, R191 ;  /* 0x000000bfc022723e */ /* 0x004fe200000000ff */
[----:B------:R-:W-:Y:S02]  /*23190*/  FADD.FTZ R184, R184, R185 ;  /* 0x000000b9b8b87221 */ /* 0x000fe40000010000 */
[----:B------:R-:W-:Y:S01]  /*231a0*/  FADD.FTZ R180, R180, R188 ;  /* 0x000000bcb4b47221 */ /* 0x000fe20000010000 */
[C---:B-1----:R-:W-:Y:S02]  /*231b0*/  HMMA.16816.F32 R4, R136.reuse, R140, R4 ;  /* 0x0000008c8804723c */ /* 0x042fe40000001804 */
[----:B------:R-:W1:Y:S03]  /*231c0*/  MUFU.EX2 R169, R169 ;  /* 0x000000a900a97308 */ /* 0x000e660000000800 */
[----:B------:R-:W-:Y:S01]  /*231d0*/  FADD.FTZ R184, R177, R184 ;  /* 0x000000b8b1b87221 */ /* 0x000fe20000010000 */
[----:B---3--:R-:W-:Y:S01]  /*231e0*/  F2FP.PACK_AB R35, R168, R195 ;  /* 0x000000c3a823723e */ /* 0x008fe200000000ff */
[----:B------:R-:W-:Y:S01]  /*231f0*/  FADD.FTZ R180, R174, R180 ;  /* 0x000000b4aeb47221 */ /* 0x000fe20000010000 */
[C---:B------:R-:W-:Y:S01]  /*23200*/  HMMA.16816.F32 R8, R136.reuse, R142, R8 ;  /* 0x0000008e8808723c */ /* 0x040fe20000001808 */
[----:B------:R-:W2:Y:S03]  /*23210*/  LDSM.16.MT88.4 R140, [R228+0xb000] ;  /* 0x00b00000e48c783b */ /* 0x000ea60000004200 */
[----:B------:R-:W-:Y:S01]  /*23220*/  MUFU.EX2 R170, R170 ;  /* 0x000000aa00aa7308 */ /* 0x000fe20000000800 */
[----:B------:R-:W-:Y:S03]  /*23230*/  FADD.FTZ R179, R179, R180 ;  /* 0x000000b4b3b37221 */ /* 0x000fe60000010000 */
[C---:B------:R-:W-:Y:S04]  /*23240*/  HMMA.16816.F32 R12, R136.reuse, R144, R12 ;  /* 0x00000090880c723c */ /* 0x040fe8000000180c */
[C---:B-----5:R-:W-:Y:S01]  /*23250*/  F2FP.PACK_AB R33, R176.reuse, R183 ;  /* 0x000000b7b021723e */ /* 0x060fe200000000ff */
[----:B------:R-:W-:Y:S01]  /*23260*/  FADD.FTZ R183, R183, R184 ;  /* 0x000000b8b7b77221 */ /* 0x000fe20000010000 */
[----:B------:R-:W-:Y:S01]  /*23270*/  MUFU.EX2 R156, R156 ;  /* 0x0000009c009c7308 */ /* 0x000fe20000000800 */
[----:B------:R-:W-:Y:S01]  /*23280*/  FADD.FTZ R179, R173, R179 ;  /* 0x000000b3adb37221 */ /* 0x000fe20000010000 */
[C---:B------:R-:W-:Y:S01]  /*23290*/  HMMA.16816.F32 R16, R136.reuse, R146, R16 ;  /* 0x000000928810723c */ /* 0x040fe20000001810 */
[----:B------:R-:W3:Y:S03]  /*232a0*/  LDSM.16.MT88.4 R144, [R227+0xb000] ;  /* 0x00b00000e390783b */ /* 0x000ee60000004200 */
[----:B------:R-:W-:Y:S02]  /*232b0*/  FADD.FTZ R183, R176, R183 ;  /* 0x000000b7b0b77221 */ /* 0x000fe40000010000 */
[----:B------:R-:W-:Y:S02]  /*232c0*/  FADD.FTZ R191, R191, R179 ;  /* 0x000000b3bfbf7221 */ /* 0x000fe40000010000 */
[----:B------:R-:W5:Y:S01]  /*232d0*/  MUFU.EX2 R157, R157 ;  /* 0x0000009d009d7308 */ /* 0x000f620000000800 */
[C---:B------:R-:W-:Y:S03]  /*232e0*/  HMMA.16816.F32 R20, R136.reuse, R152, R20 ;  /* 0x000000988814723c */ /* 0x040fe60000001814 */
[----:B------:R-:W-:Y:S02]  /*232f0*/  FADD.FTZ R183, R195, R183 ;  /* 0x000000b7c3b77221 */ /* 0x000fe40000010000 */
[----:B------:R-:W-:Y:S02]  /*23300*/  FADD.FTZ R191, R192, R191 ;  /* 0x000000bfc0bf7221 */ /* 0x000fe40000010000 */
[----:B------:R-:W-:Y:S01]  /*23310*/  FFMA.FTZ R153, R39, c[0x0][0x23c], -R165 ;  /* 0x00008f0027997a23 */ /* 0x000fe200000108a5 */
[C---:B------:R-:W-:Y:S01]  /*23320*/  HMMA.16816.F32 R24, R136.reuse, R154, R24 ;  /* 0x0000009a8818723c */ /* 0x040fe20000001818 */
[----:B------:R3:W-:Y:S03]  /*23330*/  MUFU.EX2 R152, R38 ;  /* 0x0000002600987308 */ /* 0x0007e60000000800 */
[----:B------:R-:W-:Y:S02]  /*23340*/  FADD.FTZ R168, R168, R183 ;  /* 0x000000b7a8a87221 */ /* 0x000fe40000010000 */
[----:B-1----:R-:W-:Y:S02]  /*23350*/  FADD.FTZ R191, R169, R191 ;  /* 0x000000bfa9bf7221 */ /* 0x002fe40000010000 */
[C---:B----4-:R-:W-:Y:S03]  /*23360*/  HMMA.16816.F32 R28, R136.reuse, R148, R28 ;  /* 0x00000094881c723c */ /* 0x050fe6000000181c */
[----:B------:R-:W1:Y:S04]  /*23370*/  MUFU.EX2 R158, R158 ;  /* 0x0000009e009e7308 */ /* 0x000e680000000800 */
[--C-:B------:R-:W-:Y:S01]  /*23380*/  FFMA.FTZ R149, R40, c[0x0][0x23c], -R172.reuse ;  /* 0x00008f0028957a23 */ /* 0x100fe200000108ac */
[----:B------:R-:W-:Y:S01]  /*23390*/  HMMA.16816.F32 R132, R136, R150, R132 ;  /* 0x000000968884723c */ /* 0x000fe20000001884 */
[----:B------:R-:W-:Y:S03]  /*233a0*/  LDSM.16.MT88.4 R136, [R225+0xb000] ;  /* 0x00b00000e188783b */ /* 0x000fe60000004200 */
[--C-:B------:R-:W-:Y:S01]  /*233b0*/  FFMA.FTZ R148, R41, c[0x0][0x23c], -R172.reuse ;  /* 0x00008f0029947a23 */ /* 0x100fe200000108ac */
[----:B------:R-:W-:Y:S02]  /*233c0*/  MUFU.EX2 R161, R161 ;  /* 0x000000a100a17308 */ /* 0x000fe40000000800 */
[--C-:B------:R-:W-:Y:S01]  /*233d0*/  FFMA.FTZ R151, R42, c[0x0][0x23c], -R165.reuse ;  /* 0x00008f002a977a23 */ /* 0x100fe200000108a5 */
[C---:B--2---:R-:W-:Y:S01]  /*233e0*/  HMMA.16816.F32 R4, R32.reuse, R140, R4 ;  /* 0x0000008c2004723c */ /* 0x044fe20000001804 */
[----:B---3--:R-:W2:Y:S04]  /*233f0*/  LDSM.16.MT88.4 R36, [R226+0xb000] ;  /* 0x00b00000e224783b */ /* 0x008ea80000004200 */
[--C-:B------:R-:W-:Y:S02]  /*23400*/  FFMA.FTZ R150, R43, c[0x0][0x23c], -R165.reuse ;  /* 0x00008f002b967a23 */ /* 0x100fe400000108a5 */
[----:B------:R-:W3:Y:S01]  /*23410*/  MUFU.EX2 R159, R159 ;  /* 0x0000009f009f7308 */ /* 0x000ee20000000800 */
[C---:B------:R-:W-:Y:S01]  /*23420*/  HMMA.16816.F32 R8, R32.reuse, R142, R8 ;  /* 0x0000008e2008723c */ /* 0x040fe20000001808 */
[----:B------:R-:W4:Y:S07]  /*23430*/  LDSM.16.MT88.4 R40, [R228+0xb800] ;  /* 0x00b80000e428783b */ /* 0x000f2e0000004200 */
[C---:B------:R-:W-:Y:S01]  /*23440*/  HMMA.16816.F32 R12, R32.reuse, R144, R12 ;  /* 0x00000090200c723c */ /* 0x040fe2000000180c */
[----:B------:R-:W1:Y:S01]  /*23450*/  MUFU.EX2 R162, R162 ;  /* 0x000000a200a27308 */ /* 0x000e620000000800 */
[----:B------:R-:W1:Y:S05]  /*23460*/  LDSM.16.MT88.4 R140, [R227+0xb800] ;  /* 0x00b80000e38c783b */ /* 0x000e6a0000004200 */
[--C-:B------:R-:W-:Y:S01]  /*23470*/  FFMA.FTZ R144, R44, c[0x0][0x23c], -R172.reuse ;  /* 0x00008f002c907a23 */ /* 0x100fe200000108ac */
[C---:B------:R-:W-:Y:S03]  /*23480*/  HMMA.16816.F32 R16, R32.reuse, R146, R16 ;  /* 0x000000922010723c */ /* 0x040fe60000001810 */
[----:B------:R-:W1:Y:S01]  /*23490*/  MUFU.EX2 R163, R163 ;  /* 0x000000a300a37308 */ /* 0x000e620000000800 */
[--C-:B------:R-:W-:Y:S03]  /*234a0*/  FFMA.FTZ R145, R45, c[0x0][0x23c], -R172.reuse ;  /* 0x00008f002d917a23 */ /* 0x100fe600000108ac */
[--C-:B------:R-:W-:Y:S06]  /*234b0*/  FFMA.FTZ R146, R46, c[0x0][0x23c], -R165.reuse ;  /* 0x00008f002e927a23 */ /* 0x100fec00000108a5 */
[----:B------:R-:W-:Y:S01]  /*234c0*/  MUFU.EX2 R153, R153 ;  /* 0x0000009900997308 */ /* 0x000fe20000000800 */
[C---:B--2---:R-:W-:Y:S09]  /*234d0*/  HMMA.16816.F32 R20, R32.reuse, R36, R20 ;  /* 0x000000242014723c */ /* 0x044ff20000001814 */
[----:B------:R-:W-:Y:S01]  /*234e0*/  MUFU.EX2 R149, R149 ;  /* 0x0000009500957308 */ /* 0x000fe20000000800 */
[C---:B------:R-:W-:Y:S01]  /*234f0*/  HMMA.16816.F32 R24, R32.reuse, R38, R24 ;  /* 0x000000262018723c */ /* 0x040fe20000001818 */
[----:B------:R-:W2:Y:S08]  /*23500*/  LDSM.16.MT88.4 R36, [R226+0xb800] ;  /* 0x00b80000e224783b */ /* 0x000eb00000004200 */
[----:B------:R-:W2:Y:S01]  /*23510*/  MUFU.EX2 R148, R148 ;  /* 0x0000009400947308 */ /* 0x000ea20000000800 */
[C---:B------:R-:W-:Y:S07]  /*23520*/  HMMA.16816.F32 R28, R32.reuse, R136, R28 ;  /* 0x00000088201c723c */ /* 0x040fee000000181c */
[--C-:B------:R-:W-:Y:S01]  /*23530*/  FFMA.FTZ R136, R47, c[0x0][0x23c], -R165.reuse ;  /* 0x00008f002f887a23 */ /* 0x100fe200000108a5 */
[----:B------:R-:W-:Y:S01]  /*23540*/  HMMA.16816.F32 R132, R32, R138, R132 ;  /* 0x0000008a2084723c */ /* 0x000fe20000001884 */
[----:B------:R-:W-:Y:S01]  /*23550*/  MUFU.EX2 R151, R151 ;  /* 0x0000009700977308 */ /* 0x000fe20000000800 */
[----:B------:R-:W2:Y:S02]  /*23560*/  LDSM.16.MT88.4 R44, [R225+0xb800] ;  /* 0x00b80000e12c783b */ /* 0x000ea40000004200 */
[--C-:B------:R-:W-:Y:S03]  /*23570*/  FFMA.FTZ R137, R48, c[0x0][0x23c], -R172.reuse ;  /* 0x00008f0030897a23 */ /* 0x100fe600000108ac */
[----:B-----5:R-:W-:Y:S01]  /*23580*/  F2FP.PACK_AB R33, R157, R156 ;  /* 0x0000009c9d21723e */ /* 0x020fe200000000ff */
[----:B------:R-:W-:Y:S01]  /*23590*/  FFMA.FTZ R138, R49, c[0x0][0x23c], -R172 ;  /* 0x00008f00318a7a23 */ /* 0x000fe200000108ac */
[----:B-1----:R-:W-:Y:S02]  /*235a0*/  F2FP.PACK_AB R34, R160, R158 ;  /* 0x0000009ea022723e */ /* 0x002fe400000000ff */
[----:B------:R-:W1:Y:S01]  /*235b0*/  MUFU.EX2 R150, R150 ;  /* 0x0000009600967308 */ /* 0x000e620000000800 */
[----:B---3--:R-:W-:Y:S01]  /*235c0*/  F2FP.PACK_AB R35, R159, R161 ;  /* 0x000000a19f23723e */ /* 0x008fe200000000ff */
[----:B------:R-:W-:Y:S01]  /*235d0*/  FFMA.FTZ R139, R50, c[0x0][0x23c], -R165 ;  /* 0x00008f00328b7a23 */ /* 0x000fe200000108a5 */
[----:B------:R-:W-:Y:S01]  /*235e0*/  F2FP.PACK_AB R32, R170, R169 ;  /* 0x000000a9aa20723e */ /* 0x000fe200000000ff */
[----:B------:R-:W-:Y:S02]  /*235f0*/  FADD.FTZ R156, R156, R168 ;  /* 0x000000a89c9c7221 */ /* 0x000fe40000010000 */
[----:B------:R-:W-:Y:S02]  /*23600*/  FADD.FTZ R170, R170, R191 ;  /* 0x000000bfaaaa7221 */ /* 0x000fe40000010000 */
[----:B------:R-:W-:Y:S02]  /*23610*/  FADD.FTZ R156, R157, R156 ;  /* 0x0000009c9d9c7221 */ /* 0x000fe40000010000 */
[----:B------:R-:W-:Y:S01]  /*23620*/  MUFU.EX2 R144, R144 ;  /* 0x0000009000907308 */ /* 0x000fe20000000800 */
[C---:B----4-:R-:W-:Y:S03]  /*23630*/  HMMA.16816.F32 R4, R32.reuse, R40, R4 ;  /* 0x000000282004723c */ /* 0x050fe60000001804 */
[----:B------:R-:W-:Y:S02]  /*23640*/  FADD.FTZ R170, R158, R170 ;  /* 0x000000aa9eaa7221 */ /* 0x000fe40000010000 */
[----:B------:R-:W-:Y:S02]  /*23650*/  FADD.FTZ R161, R161, R156 ;  /* 0x0000009ca1a17221 */ /* 0x000fe40000010000 */
[----:B------:R-:W-:Y:S01]  /*23660*/  FADD.FTZ R160, R160, R170 ;  /* 0x000000aaa0a07221 */ /* 0x000fe20000010000 */
[C---:B------:R-:W-:Y:S01]  /*23670*/  HMMA.16816.F32 R8, R32.reuse, R42, R8 ;  /* 0x0000002a2008723c */ /* 0x040fe20000001808 */
[----:B------:R-:W3:Y:S01]  /*23680*/  MUFU.EX2 R145, R145 ;  /* 0x0000009100917308 */ /* 0x000ee20000000800 */
[----:B------:R-:W4:Y:S02]  /*23690*/  LDSM.16.MT88.4 R40, [R228+0xc000] ;  /* 0x00c00000e428783b */ /* 0x000f240000004200 */
[----:B------:R-:W-:Y:S02]  /*236a0*/  FADD.FTZ R161, R159, R161 ;  /* 0x000000a19fa17221 */ /* 0x000fe40000010000 */
[----:B------:R-:W-:Y:S02]  /*236b0*/  FADD.FTZ R160, R162, R160 ;  /* 0x000000a0a2a07221 */ /* 0x000fe40000010000 */
[C---:B------:R-:W-:Y:S02]  /*236c0*/  HMMA.16816.F32 R12, R32.reuse, R140, R12 ;  /* 0x0000008c200c723c */ /* 0x040fe4000000180c */
[----:B------:R-:W-:Y:S01]  /*236d0*/  LDSM.16.MT88.4 R156, [R228+0x11800] ;  /* 0x01180000e49c783b */ /* 0x000fe20000004200 */
[----:B------:R-:W-:Y:S01]  /*236e0*/  MUFU.EX2 R146, R146 ;  /* 0x0000009200927308 */ /* 0x000fe20000000800 */
[----:B------:R-:W-:Y:S03]  /*236f0*/  FADD.FTZ R160, R163, R160 ;  /* 0x000000a0a3a07221 */ /* 0x000fe60000010000 */
[--C-:B------:R-:W-:Y:S01]  /*23700*/  FFMA.FTZ R140, R51, c[0x0][0x23c], -R165.reuse ;  /* 0x00008f00338c7a23 */ /* 0x100fe200000108a5 */
[C---:B------:R-:W-:Y:S02]  /*23710*/  HMMA.16816.F32 R16, R32.reuse, R142, R16 ;  /* 0x0000008e2010723c */ /* 0x040fe40000001810 */
[----:B------:R-:W5:Y:S02]  /*23720*/  LDSM.16.MT88.4 R48, [R227+0xc000] ;  /* 0x00c00000e330783b */ /* 0x000f640000004200 */
[--C-:B------:R-:W-:Y:S01]  /*23730*/  FFMA.FTZ R141, R63, c[0x0][0x23c], -R165.reuse ;  /* 0x00008f003f8d7a23 */ /* 0x100fe200000108a5 */
[----:B------:R-:W1:Y:S01]  /*23740*/  MUFU.EX2 R136, R136 ;  /* 0x0000008800887308 */ /* 0x000e620000000800 */
[--C-:B------:R-:W-:Y:S02]  /*23750*/  FFMA.FTZ R63, R64, c[0x0][0x23c], -R172.reuse ;  /* 0x00008f00403f7a23 */ /* 0x100fe400000108ac */
[C---:B--2---:R-:W-:Y:S04]  /*23760*/  HMMA.16816.F32 R20, R32.reuse, R36, R20 ;  /* 0x000000242014723c */ /* 0x044fe80000001814 */
[--C-:B------:R-:W-:Y:S02]  /*23770*/  FFMA.FTZ R64, R65, c[0x0][0x23c], -R172.reuse ;  /* 0x00008f0041407a23 */ /* 0x100fe400000108ac */
[--C-:B------:R-:W-:Y:S01]  /*23780*/  FFMA.FTZ R65, R66, c[0x0][0x23c], -R165.reuse ;  /* 0x00008f0042417a23 */ /* 0x100fe200000108a5 */
[----:B------:R-:W-:Y:S01]  /*23790*/  MUFU.EX2 R137, R137 ;  /* 0x0000008900897308 */ /* 0x000fe20000000800 */
[C---:B------:R-:W-:Y:S01]  /*237a0*/  HMMA.16816.F32 R24, R32.reuse, R38, R24 ;  /* 0x000000262018723c */ /* 0x040fe20000001818 */
[----:B------:R-:W2:Y:S03]  /*237b0*/  LDSM.16.MT88.4 R36, [R226+0xc000] ;  /* 0x00c00000e224783b */ /* 0x000ea60000004200 */
[--C-:B------:R-:W-:Y:S02]  /*237c0*/  FFMA.FTZ R66, R67, c[0x0][0x23c], -R165.reuse ;  /* 0x00008f0043427a23 */ /* 0x100fe400000108a5 */
[--C-:B------:R-:W-:Y:S02]  /*237d0*/  FFMA.FTZ R67, R68, c[0x0][0x23c], -R172.reuse ;  /* 0x00008f0044437a23 */ /* 0x100fe400000108ac */
[C---:B------:R-:W-:Y:S01]  /*237e0*/  HMMA.16816.F32 R28, R32.reuse, R44, R28 ;  /* 0x0000002c201c723c */ /* 0x040fe2000000181c */
[----:B------:R-:W2:Y:S03]  /*237f0*/  MUFU.EX2 R138, R138 ;  /* 0x0000008a008a7308 */ /* 0x000ea60000000800 */
[--C-:B------:R-:W-:Y:S02]  /*23800*/  FFMA.FTZ R68, R69, c[0x0][0x23c], -R172.reuse ;  /* 0x00008f0045447a23 */ /* 0x100fe400000108ac */
[----:B------:R-:W-:Y:S02]  /*23810*/  FFMA.FTZ R69, R71, c[0x0][0x23c], -R165 ;  /* 0x00008f0047457a23 */ /* 0x000fe400000108a5 */
[----:B------:R-:W-:Y:S01]  /*23820*/  HMMA.16816.F32 R132, R32, R46, R132 ;  /* 0x0000002e2084723c */ /* 0x000fe20000001884 */
[----:B------:R-:W2:Y:S02]  /*23830*/  LDSM.16.MT88.4 R44, [R225+0xc000] ;  /* 0x00c00000e12c783b */ /* 0x000ea40000004200 */
[----:B------:R-:W-:Y:S01]  /*23840*/  MUFU.EX2 R139, R139 ;  /* 0x0000008b008b7308 */ /* 0x000fe20000000800 */
[--C-:B------:R-:W-:Y:S02]  /*23850*/  FFMA.FTZ R71, R72, c[0x0][0x23c], -R172.reuse ;  /* 0x00008f0048477a23 */ /* 0x100fe400000108ac */
[----:B------:R-:W-:Y:S01]  /*23860*/  FFMA.FTZ R72, R73, c[0x0][0x23c], -R172 ;  /* 0x00008f0049487a23 */ /* 0x000fe200000108ac */
[----:B------:R-:W-:Y:S01]  /*23870*/  F2FP.PACK_AB R34, R148, R149 ;  /* 0x000000959422723e */ /* 0x000fe200000000ff */
[----:B------:R-:W-:Y:S01]  /*23880*/  FADD.FTZ R149, R149, R160 ;  /* 0x000000a095957221 */ /* 0x000fe20000010000 */
[----:B-1----:R-:W-:Y:S03]  /*23890*/  F2FP.PACK_AB R35, R150, R151 ;  /* 0x000000979623723e */ /* 0x002fe600000000ff */
[----:B------:R-:W-:Y:S01]  /*238a0*/  F2FP.PACK_AB R32, R163, R162 ;  /* 0x000000a2a320723e */ /* 0x000fe200000000ff */
[----:B------:R-:W1:Y:S01]  /*238b0*/  MUFU.EX2 R140, R140 ;  /* 0x0000008c008c7308 */ /* 0x000e620000000800 */
[C---:B------:R-:W-:Y:S01]  /*238c0*/  F2FP.PACK_AB R33, R153.reuse, R152 ;  /* 0x000000989921723e */ /* 0x040fe200000000ff */
[----:B------:R-:W-:Y:S02]  /*238d0*/  FADD.FTZ R149, R148, R149 ;  /* 0x0000009594957221 */ /* 0x000fe40000010000 */
[----:B------:R-:W-:Y:S02]  /*238e0*/  FADD.FTZ R152, R152, R161 ;  /* 0x000000a198987221 */ /* 0x000fe40000010000 */
[--C-:B------:R-:W-:Y:S02]  /*238f0*/  FFMA.FTZ R73, R74, c[0x0][0x23c], -R165.reuse ;  /* 0x00008f004a497a23 */ /* 0x100fe400000108a5 */
[C---:B----4-:R-:W-:Y:S02]  /*23900*/  HMMA.16816.F32 R4, R32.reuse, R40, R4 ;  /* 0x000000282004723c */ /* 0x050fe40000001804 */
[----:B------:R-:W-:Y:S01]  /*23910*/  MUFU.EX2 R52, R52 ;  /* 0x0000003400347308 */ /* 0x000fe20000000800 */
[----:B------:R-:W-:Y:S02]  /*23920*/  FADD.FTZ R152, R153, R152 ;  /* 0x0000009899987221 */ /* 0x000fe40000010000 */
[----:B------:R-:W-:Y:S02]  /*23930*/  FFMA.FTZ R74, R75, c[0x0][0x23c], -R165 ;  /* 0x00008f004b4a7a23 */ /* 0x000fe400000108a5 */
[----:B------:R-:W-:Y:S01]  /*23940*/  FADD.FTZ R151, R151, R152 ;  /* 0x0000009897977221 */ /* 0x000fe20000010000 */
[C---:B------:R-:W-:Y:S01]  /*23950*/  HMMA.16816.F32 R8, R32.reuse, R42, R8 ;  /* 0x0000002a2008723c */ /* 0x040fe20000001808 */
[----:B------:R-:W4:Y:S03]  /*23960*/  LDSM.16.MT88.4 R40, [R228+0xc800] ;  /* 0x00c80000e428783b */ /* 0x000f260000004200 */
[----:B------:R-:W1:Y:S01]  /*23970*/  MUFU.EX2 R53, R53 ;  /* 0x0000003500357308 */ /* 0x000e620000000800 */
[----:B------:R-:W-:Y:S02]  /*23980*/  FADD.FTZ R151, R150, R151 ;  /* 0x0000009796977221 */ /* 0x000fe40000010000 */
[--C-:B------:R-:W-:Y:S01]  /*23990*/  FFMA.FTZ R75, R76, c[0x0][0x23c], -R172.reuse ;  /* 0x00008f004c4b7a23 */ /* 0x100fe200000108ac */
[C---:B-----5:R-:W-:Y:S04]  /*239a0*/  HMMA.16816.F32 R12, R32.reuse, R48, R12 ;  /* 0x00000030200c723c */ /* 0x060fe8000000180c */
[--C-:B------:R-:W-:Y:S02]  /*239b0*/  FFMA.FTZ R76, R77, c[0x0][0x23c], -R172.reuse ;  /* 0x00008f004d4c7a23 */ /* 0x100fe400000108ac */
[----:B------:R-:W-:Y:S01]  /*239c0*/  MUFU.EX2 R54, R54 ;  /* 0x0000003600367308 */ /* 0x000fe20000000800 */
[--C-:B------:R-:W-:Y:S01]  /*239d0*/  FFMA.FTZ R77, R78, c[0x0][0x23c], -R165.reuse ;  /* 0x00008f004e4d7a23 */ /* 0x100fe200000108a5 */
[C---:B------:R-:W-:Y:S01]  /*239e0*/  HMMA.16816.F32 R16, R32.reuse, R50, R16 ;  /* 0x000000322010723c */ /* 0x040fe20000001810 */
[----:B------:R-:W5:Y:S03]  /*239f0*/  LDSM.16.MT88.4 R48, [R227+0xc800] ;  /* 0x00c80000e330783b */ /* 0x000f660000004200 */
[--C-:B------:R-:W-:Y:S02]  /*23a00*/  FFMA.FTZ R78, R79, c[0x0][0x23c], -R165.reuse ;  /* 0x00008f004f4e7a23 */ /* 0x100fe400000108a5 */
[--C-:B------:R-:W-:Y:S02]  /*23a10*/  FFMA.FTZ R79, R80, c[0x0][0x23c], -R172.reuse ;  /* 0x00008f00504f7a23 */ /* 0x100fe400000108ac */
[----:B------:R-:W1:Y:S01]  /*23a20*/  MUFU.EX2 R55, R55 ;  /* 0x0000003700377308 */ /* 0x000e620000000800 */
[C---:B--2---:R-:W-:Y:S03]  /*23a30*/  HMMA.16816.F32 R20, R32.reuse, R36, R20 ;  /* 0x000000242014723c */ /* 0x044fe60000001814 */
[--C-:B------:R-:W-:Y:S02]  /*23a40*/  FFMA.FTZ R80, R81, c[0x0][0x23c], -R172.reuse ;  /* 0x00008f0051507a23 */ /* 0x100fe400000108ac */
[--C-:B------:R-:W-:Y:S02]  /*23a50*/  FFMA.FTZ R81, R83, c[0x0][0x23c], -R165.reuse ;  /* 0x00008f0053517a23 */ /* 0x100fe400000108a5 */
[--C-:B------:R-:W-:Y:S01]  /*23a60*/  FFMA.FTZ R83, R84, c[0x0][0x23c], -R172.reuse ;  /* 0x00008f0054537a23 */ /* 0x100fe200000108ac */
[C---:B------:R-:W-:Y:S01]  /*23a70*/  HMMA.16816.F32 R24, R32.reuse, R38, R24 ;  /* 0x000000262018723c */ /* 0x040fe20000001818 */
[----:B------:R-:W-:Y:S01]  /*23a80*/  MUFU.EX2 R56, R56 ;  /* 0x0000003800387308 */ /* 0x000fe20000000800 */
[----:B------:R-:W2:Y:S02]  /*23a90*/  LDSM.16.MT88.4 R36, [R226+0xc800] ;  /* 0x00c80000e224783b */ /* 0x000ea40000004200 */
[--C-:B------:R-:W-:Y:S02]  /*23aa0*/  FFMA.FTZ R84, R85, c[0x0][0x23c], -R172.reuse ;  /* 0x00008f0055547a23 */ /* 0x100fe400000108ac */
[--C-:B------:R-:W-:Y:S02]  /*23ab0*/  FFMA.FTZ R85, R86, c[0x0][0x23c], -R165.reuse ;  /* 0x00008f0056557a23 */ /* 0x100fe400000108a5 */
[C---:B------:R-:W-:Y:S03]  /*23ac0*/  HMMA.16816.F32 R28, R32.reuse, R44, R28 ;  /* 0x0000002c201c723c */ /* 0x040fe6000000181c */
[----:B------:R-:W2:Y:S01]  /*23ad0*/  MUFU.EX2 R57, R57 ;  /* 0x0000003900397308 */ /* 0x000ea20000000800 */
[--C-:B------:R-:W-:Y:S02]  /*23ae0*/  FFMA.FTZ R86, R87, c[0x0][0x23c], -R165.reuse ;  /* 0x00008f0057567a23 */ /* 0x100fe400000108a5 */
[--C-:B------:R-:W-:Y:S02]  /*23af0*/  FFMA.FTZ R87, R88, c[0x0][0x23c], -R172.reuse ;  /* 0x00008f0058577a23 */ /* 0x100fe400000108ac */
[----:B------:R-:W-:Y:S01]  /*23b00*/  HMMA.16816.F32 R132, R32, R46, R132 ;  /* 0x0000002e2084723c */ /* 0x000fe20000001884 */
[----:B------:R-:W2:Y:S03]  /*23b10*/  LDSM.16.MT88.4 R44, [R225+0xc800] ;  /* 0x00c80000e12c783b */ /* 0x000ea60000004200 */
[--C-:B------:R-:W-:Y:S01]  /*23b20*/  FFMA.FTZ R88, R89, c[0x0][0x23c], -R172.reuse ;  /* 0x00008f0059587a23 */ /* 0x100fe200000108ac */
[----:B------:R-:W-:Y:S01]  /*23b30*/  MUFU.EX2 R58, R58 ;  /* 0x0000003a003a7308 */ /* 0x000fe20000000800 */
[----:B------:R-:W-:Y:S01]  /*23b40*/  FFMA.FTZ R89, R90, c[0x0][0x23c], -R165 ;  /* 0x00008f005a597a23 */ /* 0x000fe200000108a5 */
[----:B---3--:R-:W-:Y:S01]  /*23b50*/  F2FP.PACK_AB R32, R145, R144 ;  /* 0x000000909120723e */ /* 0x008fe200000000ff */
[----:B------:R-:W-:Y:S01]  /*23b60*/  FADD.FTZ R144, R144, R149 ;  /* 0x0000009590907221 */ /* 0x000fe20000010000 */
[----:B------:R-:W-:Y:S03]  /*23b70*/  F2FP.PACK_AB R33, R136, R146 ;  /* 0x000000928821723e */ /* 0x000fe600000000ff */
[----:B------:R-:W-:Y:S01]  /*23b80*/  F2FP.PACK_AB R34, R138, R137 ;  /* 0x000000898a22723e */ /* 0x000fe200000000ff */
[----:B------:R-:W-:Y:S01]  /*23b90*/  FADD.FTZ R146, R146, R151 ;  /* 0x0000009792927221 */ /* 0x000fe20000010000 */
[----:B-1----:R-:W-:Y:S01]  /*23ba0*/  F2FP.PACK_AB R35, R140, R139 ;  /* 0x0000008b8c23723e */ /* 0x002fe200000000ff */
[----:B------:R-:W1:Y:S01]  /*23bb0*/  MUFU.EX2 R59, R59 ;  /* 0x0000003b003b7308 */ /* 0x000e620000000800 */
[----:B------:R-:W-:Y:S01]  /*23bc0*/  LDSM.16.MT88.4 R148, [R227+0x11800] ;  /* 0x01180000e394783b */ /* 0x000fe20000004200 */
[--C-:B------:R-:W-:Y:S02]  /*23bd0*/  FFMA.FTZ R90, R91, c[0x0][0x23c], -R165.reuse ;  /* 0x00008f005b5a7a23 */ /* 0x100fe400000108a5 */
[--C-:B------:R-:W-:Y:S02]  /*23be0*/  FFMA.FTZ R91, R93, c[0x0][0x23c], -R172.reuse ;  /* 0x00008f005d5b7a23 */ /* 0x100fe400000108ac */
[C---:B----4-:R-:W-:Y:S03]  /*23bf0*/  HMMA.16816.F32 R4, R32.reuse, R40, R4 ;  /* 0x000000282004723c */ /* 0x050fe60000001804 */
[--C-:B------:R-:W-:Y:S01]  /*23c00*/  FFMA.FTZ R93, R94, c[0x0][0x23c], -R165.reuse ;  /* 0x00008f005e5d7a23 */ /* 0x100fe200000108a5 */
[----:B------:R-:W-:Y:S01]  /*23c10*/  MUFU.EX2 R60, R60 ;  /* 0x0000003c003c7308 */ /* 0x000fe20000000800 */
[--C-:B------:R-:W-:Y:S02]  /*23c20*/  FFMA.FTZ R94, R95, c[0x0][0x23c], -R165.reuse ;  /* 0x00008f005f5e7a23 */ /* 0x100fe400000108a5 */
[--C-:B------:R-:W-:Y:S01]  /*23c30*/  FFMA.FTZ R95, R96, c[0x0][0x23c], -R172.reuse ;  /* 0x00008f00605f7a23 */ /* 0x100fe200000108ac */
[C---:B------:R-:W-:Y:S01]  /*23c40*/  HMMA.16816.F32 R8, R32.reuse, R42, R8 ;  /* 0x0000002a2008723c */ /* 0x040fe20000001808 */
[----:B------:R-:W3:Y:S03]  /*23c50*/  LDSM.16.MT88.4 R40, [R228+0xd000] ;  /* 0x00d00000e428783b */ /* 0x000ee60000004200 */
[--C-:B------:R-:W-:Y:S02]  /*23c60*/  FFMA.FTZ R96, R97, c[0x0][0x23c], -R172.reuse ;  /* 0x00008f0061607a23 */ /* 0x100fe400000108ac */
[----:B------:R-:W-:Y:S01]  /*23c70*/  MUFU.EX2 R61, R61 ;  /* 0x0000003d003d7308 */ /* 0x000fe20000000800 */
[--C-:B------:R-:W-:Y:S01]  /*23c80*/  FFMA.FTZ R97, R98, c[0x0][0x23c], -R165.reuse ;  /* 0x00008f0062617a23 */ /* 0x100fe200000108a5 */
[C---:B-----5:R-:W-:Y:S04]  /*23c90*/  HMMA.16816.F32 R12, R32.reuse, R48, R12 ;  /* 0x00000030200c723c */ /* 0x060fe8000000180c */
[--C-:B------:R-:W-:Y:S02]  /*23ca0*/  FFMA.FTZ R98, R99, c[0x0][0x23c], -R165.reuse ;  /* 0x00008f0063627a23 */ /* 0x100fe400000108a5 */
[--C-:B------:R-:W-:Y:S02]  /*23cb0*/  FFMA.FTZ R99, R100, c[0x0][0x23c], -R172.reuse ;  /* 0x00008f0064637a23 */ /* 0x100fe400000108ac */
[----:B------:R-:W4:Y:S01]  /*23cc0*/  MUFU.EX2 R62, R62 ;  /* 0x0000003e003e7308 */ /* 0x000f220000000800 */
[C---:B------:R-:W-:Y:S01]  /*23cd0*/  HMMA.16816.F32 R16, R32.reuse, R50, R16 ;  /* 0x000000322010723c */ /* 0x040fe20000001810 */
[----:B------:R-:W5:Y:S02]  /*23ce0*/  LDSM.16.MT88.4 R48, [R227+0xd000] ;  /* 0x00d00000e330783b */ /* 0x000f640000004200 */
[--C-:B------:R-:W-:Y:S02]  /*23cf0*/  FFMA.FTZ R100, R101, c[0x0][0x23c], -R172.reuse ;  /* 0x00008f0065647a23 */ /* 0x100fe400000108ac */
[--C-:B------:R-:W-:Y:S02]  /*23d00*/  FFMA.FTZ R101, R102, c[0x0][0x23c], -R165.reuse ;  /* 0x00008f0066657a23 */ /* 0x100fe400000108a5 */
[--C-:B------:R-:W-:Y:S01]  /*23d10*/  FFMA.FTZ R102, R103, c[0x0][0x23c], -R165.reuse ;  /* 0x00008f0067667a23 */ /* 0x100fe200000108a5 */
[C---:B--2---:R-:W-:Y:S01]  /*23d20*/  HMMA.16816.F32 R20, R32.reuse, R36, R20 ;  /* 0x000000242014723c */ /* 0x044fe20000001814 */
[----:B------:R-:W2:Y:S03]  /*23d30*/  MUFU.EX2 R141, R141 ;  /* 0x0000008d008d7308 */ /* 0x000ea60000000800 */
        /* <DEDUP_REMOVED lines=15> */
[----:B------:R-:W-:Y:S01]  /*23e30*/  MUFU.EX2 R65, R65 ;  /* 0x0000004100417308 */ /* 0x000fe20000000800 */
[----:B------:R-:W-:Y:S01]  /*23e40*/  F2FP.PACK_AB R32, R53, R52 ;  /* 0x000000343520723e */ /* 0x000fe200000000ff */
[----:B------:R-:W-:Y:S03]  /*23e50*/  FFMA.FTZ R114, R116, c[0x0][0x23c], -R172 ;  /* 0x00008f0074727a23 */ /* 0x000fe600000108ac */
[----:B------:R-:W-:Y:S01]  /*23e60*/  F2FP.PACK_AB R33, R55, R54 ;  /* 0x000000363721723e */ /* 0x000fe200000000ff */
[----:B------:R-:W-:Y:S01]  /*23e70*/  FFMA.FTZ R116, R122, c[0x0][0x23c], -R165 ;  /* 0x00008f007a747a23 */ /* 0x000fe200000108a5 */
[----:B------:R-:W-:Y:S01]  /*23e80*/  F2FP.PACK_AB R34, R57, R56 ;  /* 0x000000383922723e */ /* 0x000fe200000000ff */
[----:B------:R-:W-:Y:S01]  /*23e90*/  FADD.FTZ R146, R136, R146 ;  /* 0x0000009288927221 */ /* 0x000fe20000010000 */
[----:B-1----:R-:W-:Y:S01]  /*23ea0*/  F2FP.PACK_AB R35, R59, R58 ;  /* 0x0000003a3b23723e */ /* 0x002fe200000000ff */
[----:B------:R-:W1:Y:S01]  /*23eb0*/  MUFU.EX2 R66, R66 ;  /* 0x0000004200427308 */ /* 0x000e620000000800 */
[----:B------:R-:W-:Y:S02]  /*23ec0*/  FADD.FTZ R144, R145, R144 ;  /* 0x0000009091907221 */ /* 0x000fe40000010000 */
[----:B------:R-:W-:Y:S02]  /*23ed0*/  FADD.FTZ R146, R139, R146 ;  /* 0x000000928b927221 */ /* 0x000fe40000010000 */
[----:B------:R-:W-:Y:S01]  /*23ee0*/  FADD.FTZ R137, R137, R144 ;  /* 0x0000009089897221 */ /* 0x000fe20000010000 */
[C---:B---3--:R-:W-:Y:S03]  /*23ef0*/  HMMA.16816.F32 R4, R32.reuse, R40, R4 ;  /* 0x000000282004723c */ /* 0x048fe60000001804 */
[----:B------:R-:W-:Y:S01]  /*23f00*/  FADD.FTZ R140, R140, R146 ;  /* 0x000000928c8c7221 */ /* 0x000fe20000010000 */
[----:B------:R-:W3:Y:S01]  /*23f10*/  MUFU.EX2 R67, R67 ;  /* 0x0000004300437308 */ /* 0x000ee20000000800 */
[----:B------:R-:W-:Y:S02]  /*23f20*/  FADD.FTZ R137, R138, R137 ;  /* 0x000000898a897221 */ /* 0x000fe40000010000 */
[----:B------:R-:W-:Y:S01]  /*23f30*/  FADD.FTZ R140, R54, R140 ;  /* 0x0000008c368c7221 */ /* 0x000fe20000010000 */
[C---:B------:R-:W-:Y:S01]  /*23f40*/  HMMA.16816.F32 R8, R32.reuse, R42, R8 ;  /* 0x0000002a2008723c */ /* 0x040fe20000001808 */
[----:B------:R-:W1:Y:S03]  /*23f50*/  LDSM.16.MT88.4 R40, [R228+0xd800] ;  /* 0x00d80000e428783b */ /* 0x000e660000004200 */
[----:B------:R-:W-:Y:S02]  /*23f60*/  FADD.FTZ R55, R55, R140 ;  /* 0x0000008c37377221 */ /* 0x000fe40000010000 */
[----:B------:R-:W1:Y:S01]  /*23f70*/  MUFU.EX2 R68, R68 ;  /* 0x0000004400447308 */ /* 0x000e620000000800 */
[----:B------:R-:W-:Y:S01]  /*23f80*/  FADD.FTZ R52, R52, R137 ;  /* 0x0000008934347221 */ /* 0x000fe20000010000 */
[C---:B-----5:R-:W-:Y:S04]  /*23f90*/  HMMA.16816.F32 R12, R32.reuse, R48, R12 ;  /* 0x00000030200c723c */ /* 0x060fe8000000180c */
[----:B------:R-:W-:Y:S02]  /*23fa0*/  FADD.FTZ R53, R53, R52 ;  /* 0x0000003435357221 */ /* 0x000fe40000010000 */
[----:B------:R-:W-:Y:S02]  /*23fb0*/  FFMA.FTZ R54, R126, c[0x0][0x23c], -R165 ;  /* 0x00008f007e367a23 */ /* 0x000fe400000108a5 */
[----:B------:R-:W-:Y:S01]  /*23fc0*/  MUFU.EX2 R70, R70 ;  /* 0x0000004600467308 */ /* 0x000fe20000000800 */
[C---:B------:R-:W-:Y:S01]  /*23fd0*/  HMMA.16816.F32 R16, R32.reuse, R50, R16 ;  /* 0x000000322010723c */ /* 0x040fe20000001810 */
[----:B------:R-:W5:Y:S02]  /*23fe0*/  LDSM.16.MT88.4 R48, [R227+0xd800] ;  /* 0x00d80000e330783b */ /* 0x000f640000004200 */
[----:B------:R-:W-:Y:S02]  /*23ff0*/  FADD.FTZ R56, R56, R53 ;  /* 0x0000003538387221 */ /* 0x000fe40000010000 */
[----:B------:R-:W-:Y:S02]  /*24000*/  FFMA.FTZ R53, R125, c[0x0][0x23c], -R172 ;  /* 0x00008f007d357a23 */ /* 0x000fe400000108ac */
[----:B------:R-:W-:Y:S01]  /*24010*/  FADD.FTZ R55, R58, R55 ;  /* 0x000000373a377221 */ /* 0x000fe20000010000 */
[C---:B--2---:R-:W-:Y:S01]  /*24020*/  HMMA.16816.F32 R20, R32.reuse, R36, R20 ;  /* 0x000000242014723c */ /* 0x044fe20000001814 */
[----:B------:R-:W2:Y:S03]  /*24030*/  MUFU.EX2 R69, R69 ;  /* 0x0000004500457308 */ /* 0x000ea60000000800 */
[----:B------:R-:W-:Y:S02]  /*24040*/  FADD.FTZ R59, R59, R55 ;  /* 0x000000373b3b7221 */ /* 0x000fe40000010000 */
[----:B------:R-:W-:Y:S02]  /*24050*/  FFMA.FTZ R55, R127, c[0x0][0x23c], -R165 ;  /* 0x00008f007f377a23 */ /* 0x000fe400000108a5 */
[C---:B------:R-:W-:Y:S01]  /*24060*/  HMMA.16816.F32 R24, R32.reuse, R38, R24 ;  /* 0x000000262018723c */ /* 0x040fe20000001818 */
[----:B------:R-:W2:Y:S02]  /*24070*/  LDSM.16.MT88.4 R36, [R226+0xd800] ;  /* 0x00d80000e224783b */ /* 0x000ea40000004200 */
[----:B------:R-:W-:Y:S01]  /*24080*/  MUFU.EX2 R71, R71 ;  /* 0x0000004700477308 */ /* 0x000fe20000000800 */
[----:B----4-:R-:W-:Y:S02]  /*24090*/  FADD.FTZ R59, R62, R59 ;  /* 0x0000003b3e3b7221 */ /* 0x010fe40000010000 */
[----:B------:R-:W-:Y:S02]  /*240a0*/  FADD.FTZ R56, R57, R56 ;  /* 0x0000003839387221 */ /* 0x000fe40000010000 */
[C---:B------:R-:W-:Y:S04]  /*240b0*/  HMMA.16816.F32 R28, R32.reuse, R44, R28 ;  /* 0x0000002c201c723c */ /* 0x040fe8000000181c */
[----:B------:R-:W-:Y:S01]  /*240c0*/  FADD.FTZ R56, R60, R56 ;  /* 0x000000383c387221 */ /* 0x000fe20000010000 */
[----:B------:R-:W4:Y:S03]  /*240d0*/  MUFU.EX2 R72, R72 ;  /* 0x0000004800487308 */ /* 0x000f260000000800 */
[----:B------:R-:W-:Y:S01]  /*240e0*/  HMMA.16816.F32 R132, R32, R46, R132 ;  /* 0x0000002e2084723c */ /* 0x000fe20000001884 */
[----:B------:R-:W2:Y:S06]  /*240f0*/  LDSM.16.MT88.4 R44, [R225+0xd800] ;  /* 0x00d80000e12c783b */ /* 0x000eac0000004200 */
[----:B------:R-:W-:Y:S01]  /*24100*/  MUFU.EX2 R73, R73 ;  /* 0x0000004900497308 */ /* 0x000fe20000000800 */
[C---:B------:R-:W-:Y:S01]  /*24110*/  F2FP.PACK_AB R32, R61.reuse, R60 ;  /* 0x0000003c3d20723e */ /* 0x040fe200000000ff */
[----:B------:R-:W-:Y:S03]  /*24120*/  FADD.FTZ R61, R61, R56 ;  /* 0x000000383d3d7221 */ /* 0x000fe60000010000 */
[C---:B------:R-:W-:Y:S01]  /*24130*/  F2FP.PACK_AB R33, R141.reuse, R62 ;  /* 0x0000003e8d21723e */ /* 0x040fe200000000ff */
[----:B------:R-:W-:Y:S01]  /*24140*/  FADD.FTZ R141, R141, R59 ;  /* 0x0000003b8d8d7221 */ /* 0x000fe20000010000 */
[----:B------:R-:W-:Y:S01]  /*24150*/  F2FP.PACK_AB R34, R64, R63 ;  /* 0x0000003f4022723e */ /* 0x000fe200000000ff */
[----:B------:R-:W-:Y:S01]  /*24160*/  FFMA.FTZ R56, R128, c[0x0][0x23c], -R172 ;  /* 0x00008f0080387a23 */ /* 0x000fe200000108ac */
[C---:B-1----:R-:W-:Y:S01]  /*24170*/  F2FP.PACK_AB R35, R66.reuse, R65 ;  /* 0x000000414223723e */ /* 0x042fe200000000ff */
[----:B------:R-:W-:Y:S01]  /*24180*/  FADD.FTZ R141, R65, R141 ;  /* 0x0000008d418d7221 */ /* 0x000fe20000010000 */
[----:B------:R-:W1:Y:S01]  /*24190*/  MUFU.EX2 R74, R74 ;  /* 0x0000004a004a7308 */ /* 0x000e620000000800 */
[----:B------:R-:W-:Y:S02]  /*241a0*/  FADD.FTZ R61, R63, R61 ;  /* 0x0000003d3f3d7221 */ /* 0x000fe40000010000 */
[----:B------:R-:W-:Y:S02]  /*241b0*/  FADD.FTZ R141, R66, R141 ;  /* 0x0000008d428d7221 */ /* 0x000fe40000010000 */
[C---:B------:R-:W-:Y:S03]  /*241c0*/  HMMA.16816.F32 R4, R32.reuse, R40, R4 ;  /* 0x000000282004723c */ /* 0x040fe60000001804 */
[----:B------:R-:W-:Y:S02]  /*241d0*/  FADD.FTZ R64, R64, R61 ;  /* 0x0000003d40407221 */ /* 0x000fe40000010000 */
[----:B------:R-:W1:Y:S02]  /*241e0*/  MUFU.EX2 R75, R75 ;  /* 0x0000004b004b7308 */ /* 0x000e640000000800 */
[----:B---3--:R-:W-:Y:S01]  /*241f0*/  FADD.FTZ R64, R67, R64 ;  /* 0x0000004043407221 */ /* 0x008fe20000010000 */
[C---:B------:R-:W-:Y:S01]  /*24200*/  HMMA.16816.F32 R8, R32.reuse, R42, R8 ;  /* 0x0000002a2008723c */ /* 0x040fe20000001808 */
[----:B------:R-:W3:Y:S06]  /*24210*/  LDSM.16.MT88.4 R40, [R228+0xe000] ;  /* 0x00e00000e428783b */ /* 0x000eec0000004200 */
[----:B------:R-:W1:Y:S01]  /*24220*/  MUFU.EX2 R76, R76 ;  /* 0x0000004c004c7308 */ /* 0x000e620000000800 */
[C---:B-----5:R-:W-:Y:S08]  /*24230*/  HMMA.16816.F32 R12, R32.reuse, R48, R12 ;  /* 0x00000030200c723c */ /* 0x060ff0000000180c */
[C---:B------:R-:W-:Y:S01]  /*24240*/  HMMA.16816.F32 R16, R32.reuse, R50, R16 ;  /* 0x000000322010723c */ /* 0x040fe20000001810 */
[----:B------:R-:W5:Y:S01]  /*24250*/  LDSM.16.MT88.4 R48, [R227+0xe000] ;  /* 0x00e00000e330783b */ /* 0x000f620000004200 */
[----:B------:R-:W-:Y:S06]  /*24260*/  MUFU.EX2 R77, R77 ;  /* 0x0000004d004d7308 */ /* 0x000fec0000000800 */
[C---:B--2---:R-:W-:Y:S04]  /*24270*/  HMMA.16816.F32 R20, R32.reuse, R36, R20 ;  /* 0x000000242014723c */ /* 0x044fe80000001814 */
[----:B------:R-:W2:Y:S04]  /*24280*/  MUFU.EX2 R78, R78 ;  /* 0x0000004e004e7308 */ /* 0x000ea80000000800 */
[C---:B------:R-:W-:Y:S01]  /*24290*/  HMMA.16816.F32 R24, R32.reuse, R38, R24 ;  /* 0x000000262018723c */ /* 0x040fe20000001818 */
[----:B------:R-:W2:Y:S05]  /*242a0*/  LDSM.16.MT88.4 R36, [R226+0xe000] ;  /* 0x00e00000e224783b */ /* 0x000eaa0000004200 */
[----:B------:R-:W-:Y:S02]  /*242b0*/  MUFU.EX2 R79, R79 ;  /* 0x0000004f004f7308 */ /* 0x000fe40000000800 */
[C---:B------:R-:W-:Y:S08]  /*242c0*/  HMMA.16816.F32 R28, R32.reuse, R44, R28 ;  /* 0x0000002c201c723c */ /* 0x040ff0000000181c */
[----:B------:R-:W-:Y:S01]  /*242d0*/  HMMA.16816.F32 R132, R32, R46, R132 ;  /* 0x0000002e2084723c */ /* 0x000fe20000001884 */
[----:B------:R-:W2:Y:S01]  /*242e0*/  LDSM.16.MT88.4 R44, [R225+0xe000] ;  /* 0x00e00000e12c783b */ /* 0x000ea20000004200 */
[----:B------:R-:W2:Y:S05]  /*242f0*/  MUFU.EX2 R80, R80 ;  /* 0x0000005000507308 */ /* 0x000eaa0000000800 */
[C---:B------:R-:W-:Y:S01]  /*24300*/  F2FP.PACK_AB R32, R68.reuse, R67 ;  /* 0x000000434420723e */ /* 0x040fe200000000ff */
[----:B------:R-:W-:Y:S01]  /*24310*/  FADD.FTZ R68, R68, R64 ;  /* 0x0000004044447221 */ /* 0x000fe20000010000 */
[----:B------:R-:W-:Y:S03]  /*24320*/  F2FP.PACK_AB R33, R69, R70 ;  /* 0x000000464521723e */ /* 0x000fe600000000ff */
[----:B----4-:R-:W-:Y:S01]  /*24330*/  F2FP.PACK_AB R34, R72, R71 ;  /* 0x000000474822723e */ /* 0x010fe200000000ff */
[----:B------:R-:W-:Y:S01]  /*24340*/  MUFU.EX2 R82, R82 ;  /* 0x0000005200527308 */ /* 0x000fe20000000800 */
[----:B-1----:R-:W-:Y:S01]  /*24350*/  F2FP.PACK_AB R35, R74, R73 ;  /* 0x000000494a23723e */ /* 0x002fe200000000ff */
[----:B------:R-:W-:Y:S02]  /*24360*/  FADD.FTZ R70, R70, R141 ;  /* 0x0000008d46467221 */ /* 0x000fe40000010000 */
[----:B------:R-:W-:Y:S01]  /*24370*/  LDSM.16.MT88.4 R140, [R226+0x11800] ;  /* 0x01180000e28c783b */ /* 0x000fe20000004200 */
[----:B------:R-:W-:Y:S02]  /*24380*/  FADD.FTZ R68, R71, R68 ;  /* 0x0000004447447221 */ /* 0x000fe40000010000 */
[----:B------:R-:W-:Y:S01]  /*24390*/  FADD.FTZ R70, R69, R70 ;  /* 0x0000004645467221 */ /* 0x000fe20000010000 */
[C---:B---3--:R-:W-:Y:S02]  /*243a0*/  HMMA.16816.F32 R4, R32.reuse, R40, R4 ;  /* 0x000000282004723c */ /* 0x048fe40000001804 */
        /* <DEDUP_REMOVED lines=8> */
[C---:B-----5:R-:W-:Y:S06]  /*24430*/  HMMA.16816.F32 R12, R32.reuse, R48, R12 ;  /* 0x00000030200c723c */ /* 0x060fec000000180c */
[----:B------:R-:W4:Y:S02]  /*24440*/  MUFU.EX2 R84, R84 ;  /* 0x0000005400547308 */ /* 0x000f240000000800 */
[C---:B------:R-:W-:Y:S01]  /*24450*/  HMMA.16816.F32 R16, R32.reuse, R50, R16 ;  /* 0x000000322010723c */ /* 0x040fe20000001810 */
[----:B------:R-:W5:Y:S07]  /*24460*/  LDSM.16.MT88.4 R48, [R227+0xe800] ;  /* 0x00e80000e330783b */ /* 0x000f6e0000004200 */
[C---:B--2---:R-:W-:Y:S01]  /*24470*/  HMMA.16816.F32 R20, R32.reuse, R36, R20 ;  /* 0x000000242014723c */ /* 0x044fe20000001814 */
[----:B------:R-:W-:Y:S07]  /*24480*/  MUFU.EX2 R85, R85 ;  /* 0x0000005500557308 */ /* 0x000fee0000000800 */
[C---:B------:R-:W-:Y:S01]  /*24490*/  HMMA.16816.F32 R24, R32.reuse, R38, R24 ;  /* 0x000000262018723c */ /* 0x040fe20000001818 */
[----:B------:R-:W2:Y:S02]  /*244a0*/  LDSM.16.MT88.4 R36, [R226+0xe800] ;  /* 0x00e80000e224783b */ /* 0x000ea40000004200 */
[----:B------:R-:W1:Y:S05]  /*244b0*/  MUFU.EX2 R86, R86 ;  /* 0x0000005600567308 */ /* 0x000e6a0000000800 */
[C---:B------:R-:W-:Y:S05]  /*244c0*/  HMMA.16816.F32 R28, R32.reuse, R44, R28 ;  /* 0x0000002c201c723c */ /* 0x040fea000000181c */
[----:B------:R-:W-:Y:S03]  /*244d0*/  MUFU.EX2 R87, R87 ;  /* 0x0000005700577308 */ /* 0x000fe60000000800 */
[----:B------:R-:W-:Y:S01]  /*244e0*/  HMMA.16816.F32 R132, R32, R46, R132 ;  /* 0x0000002e2084723c */ /* 0x000fe20000001884 */
[----:B------:R-:W2:Y:S06]  /*244f0*/  LDSM.16.MT88.4 R44, [R225+0xe800] ;  /* 0x00e80000e12c783b */ /* 0x000eac0000004200 */
[----:B------:R-:W-:Y:S01]  /*24500*/  F2FP.PACK_AB R32, R76, R75 ;  /* 0x0000004b4c20723e */ /* 0x000fe200000000ff */
[----:B------:R-:W2:Y:S01]  /*24510*/  MUFU.EX2 R88, R88 ;  /* 0x0000005800587308 */ /* 0x000ea20000000800 */
[----:B------:R-:W-:Y:S03]  /*24520*/  F2FP.PACK_AB R33, R78, R77 ;  /* 0x0000004d4e21723e */ /* 0x000fe600000000ff */
[----:B------:R-:W-:Y:S01]  /*24530*/  F2FP.PACK_AB R34, R80, R79 ;  /* 0x0000004f5022723e */ /* 0x000fe200000000ff */
[----:B------:R-:W-:Y:S01]  /*24540*/  FADD.FTZ R77, R77, R73 ;  /* 0x000000494d4d7221 */ /* 0x000fe20000010000 */
[----:B-1----:R-:W-:Y:S01]  /*24550*/  F2FP.PACK_AB R35, R81, R82 ;  /* 0x000000525123723e */ /* 0x002fe200000000ff */
[----:B------:R-:W-:Y:S02]  /*24560*/  FADD.FTZ R76, R76, R72 ;  /* 0x000000484c4c7221 */ /* 0x000fe40000010000 */
[----:B------:R-:W-:Y:S01]  /*24570*/  FADD.FTZ R77, R78, R77 ;  /* 0x0000004d4e4d7221 */ /* 0x000fe20000010000 */
[----:B------:R-:W-:Y:S01]  /*24580*/  MUFU.EX2 R89, R89 ;  /* 0x0000005900597308 */ /* 0x000fe20000000800 */
[----:B------:R-:W-:Y:S02]  /*24590*/  FADD.FTZ R76, R79, R76 ;  /* 0x0000004c4f4c7221 */ /* 0x000fe40000010000 */
[C---:B---3--:R-:W-:Y:S03]  /*245a0*/  HMMA.16816.F32 R4, R32.reuse, R40, R4 ;  /* 0x000000282004723c */ /* 0x048fe60000001804 */
[----:B------:R-:W-:Y:S02]  /*245b0*/  FADD.FTZ R82, R82, R77 ;  /* 0x0000004d52527221 */ /* 0x000fe40000010000 */
[----:B------:R-:W-:Y:S02]  /*245c0*/  FADD.FTZ R76, R80, R76 ;  /* 0x0000004c504c7221 */ /* 0x000fe40000010000 */
[----:B------:R-:W1:Y:S01]  /*245d0*/  MUFU.EX2 R90, R90 ;  /* 0x0000005a005a7308 */ /* 0x000e620000000800 */
[C---:B------:R-:W-:Y:S01]  /*245e0*/  HMMA.16816.F32 R8, R32.reuse, R42, R8 ;  /* 0x0000002a2008723c */ /* 0x040fe20000001808 */
[----:B------:R-:W3:Y:S03]  /*245f0*/  LDSM.16.MT88.4 R40, [R228+0xf000] ;  /* 0x00f00000e428783b */ /* 0x000ee60000004200 */
[----:B------:R-:W-:Y:S04]  /*24600*/  FADD.FTZ R82, R81, R82 ;  /* 0x0000005251527221 */ /* 0x000fe80000010000 */
[C---:B-----5:R-:W-:Y:S01]  /*24610*/  HMMA.16816.F32 R12, R32.reuse, R48, R12 ;  /* 0x00000030200c723c */ /* 0x060fe2000000180c */
[----:B------:R-:W-:Y:S07]  /*24620*/  MUFU.EX2 R92, R92 ;  /* 0x0000005c005c7308 */ /* 0x000fee0000000800 */
[C---:B------:R-:W-:Y:S01]  /*24630*/  HMMA.16816.F32 R16, R32.reuse, R50, R16 ;  /* 0x000000322010723c */ /* 0x040fe20000001810 */
[----:B------:R-:W-:Y:S02]  /*24640*/  LDSM.16.MT88.4 R48, [R225+0xf000] ;  /* 0x00f00000e130783b */ /* 0x000fe40000004200 */
[----:B------:R-:W5:Y:S05]  /*24650*/  MUFU.EX2 R91, R91 ;  /* 0x0000005b005b7308 */ /* 0x000f6a0000000800 */
[C---:B--2---:R-:W-:Y:S05]  /*24660*/  HMMA.16816.F32 R20, R32.reuse, R36, R20 ;  /* 0x000000242014723c */ /* 0x044fea0000001814 */
[----:B------:R-:W-:Y:S03]  /*24670*/  MUFU.EX2 R93, R93 ;  /* 0x0000005d005d7308 */ /* 0x000fe60000000800 */
[C---:B------:R-:W-:Y:S01]  /*24680*/  HMMA.16816.F32 R24, R32.reuse, R38, R24 ;  /* 0x000000262018723c */ /* 0x040fe20000001818 */
[----:B------:R-:W2:Y:S06]  /*24690*/  LDSM.16.MT88.4 R36, [R227+0xf000] ;  /* 0x00f00000e324783b */ /* 0x000eac0000004200 */
[----:B------:R-:W2:Y:S01]  /*246a0*/  MUFU.EX2 R94, R94 ;  /* 0x0000005e005e7308 */ /* 0x000ea20000000800 */
[C---:B------:R-:W-:Y:S08]  /*246b0*/  HMMA.16816.F32 R28, R32.reuse, R44, R28 ;  /* 0x0000002c201c723c */ /* 0x040ff0000000181c */
[----:B------:R-:W-:Y:S01]  /*246c0*/  HMMA.16816.F32 R132, R32, R46, R132 ;  /* 0x0000002e2084723c */ /* 0x000fe20000001884 */
[----:B------:R-:W5:Y:S01]  /*246d0*/  LDSM.16.MT88.4 R44, [R226+0xf000] ;  /* 0x00f00000e22c783b */ /* 0x000f620000004200 */
[----:B------:R-:W-:Y:S05]  /*246e0*/  MUFU.EX2 R95, R95 ;  /* 0x0000005f005f7308 */ /* 0x000fea0000000800 */
[----:B----4-:R-:W-:Y:S01]  /*246f0*/  F2FP.PACK_AB R32, R84, R83 ;  /* 0x000000535420723e */ /* 0x010fe200000000ff */
[----:B------:R-:W-:Y:S01]  /*24700*/  FADD.FTZ R83, R83, R76 ;  /* 0x0000004c53537221 */ /* 0x000fe20000010000 */
[----:B------:R-:W-:Y:S03]  /*24710*/  F2FP.PACK_AB R33, R86, R85 ;  /* 0x000000555621723e */ /* 0x000fe600000000ff */
[----:B------:R-:W-:Y:S01]  /*24720*/  F2FP.PACK_AB R34, R88, R87 ;  /* 0x000000575822723e */ /* 0x000fe200000000ff */
[----:B------:R-:W4:Y:S01]  /*24730*/  MUFU.EX2 R96, R96 ;  /* 0x0000006000607308 */ /* 0x000f220000000800 */
[----:B-1----:R-:W-:Y:S01]  /*24740*/  F2FP.PACK_AB R35, R90, R89 ;  /* 0x000000595a23723e */ /* 0x002fe200000000ff */
[----:B------:R-:W-:Y:S02]  /*24750*/  FADD.FTZ R85, R85, R82 ;  /* 0x0000005255557221 */ /* 0x000fe40000010000 */
[----:B------:R-:W-:Y:S02]  /*24760*/  FADD.FTZ R83, R84, R83 ;  /* 0x0000005354537221 */ /* 0x000fe40000010000 */
[----:B------:R-:W-:Y:S02]  /*24770*/  FADD.FTZ R85, R86, R85 ;  /* 0x0000005556557221 */ /* 0x000fe40000010000 */
[C---:B---3--:R-:W-:Y:S02]  /*24780*/  HMMA.16816.F32 R4, R32.reuse, R40, R4 ;  /* 0x000000282004723c */ /* 0x048fe40000001804 */
[----:B------:R-:W-:Y:S01]  /*24790*/  MUFU.EX2 R97, R97 ;  /* 0x0000006100617308 */ /* 0x000fe20000000800 */
[----:B------:R-:W-:Y:S02]  /*247a0*/  FADD.FTZ R87, R87, R83 ;  /* 0x0000005357577221 */ /* 0x000fe40000010000 */
[----:B------:R-:W-:Y:S02]  /*247b0*/  FADD.FTZ R89, R89, R85 ;  /* 0x0000005559597221 */ /* 0x000fe40000010000 */
[----:B------:R-:W-:Y:S01]  /*247c0*/  FADD.FTZ R87, R88, R87 ;  /* 0x0000005758577221 */ /* 0x000fe20000010000 */
[C---:B------:R-:W-:Y:S01]  /*247d0*/  HMMA.16816.F32 R8, R32.reuse, R42, R8 ;  /* 0x0000002a2008723c */ /* 0x040fe20000001808 */
[----:B------:R-:W-:Y:S03]  /*247e0*/  LDSM.16.MT88.4 R40, [R227+0xf800] ;  /* 0x00f80000e328783b */ /* 0x000fe60000004200 */
[----:B------:R-:W1:Y:S01]  /*247f0*/  MUFU.EX2 R98, R98 ;  /* 0x0000006200627308 */ /* 0x000e620000000800 */
[----:B------:R-:W-:Y:S03]  /*24800*/  FADD.FTZ R89, R90, R89 ;  /* 0x000000595a597221 */ /* 0x000fe60000010000 */
[C---:B--2---:R-:W-:Y:S06]  /*24810*/  HMMA.16816.F32 R12, R32.reuse, R36, R12 ;  /* 0x00000024200c723c */ /* 0x044fec000000180c */
[----:B------:R-:W-:Y:S02]  /*24820*/  MUFU.EX2 R99, R99 ;  /* 0x0000006300637308 */ /* 0x000fe40000000800 */
[C---:B------:R-:W-:Y:S01]  /*24830*/  HMMA.16816.F32 R16, R32.reuse, R38, R16 ;  /* 0x000000262010723c */ /* 0x040fe20000001810 */
[----:B------:R-:W2:Y:S07]  /*24840*/  LDSM.16.MT88.4 R36, [R228+0xf800] ;  /* 0x00f80000e424783b */ /* 0x000eae0000004200 */
[C---:B-----5:R-:W-:Y:S01]  /*24850*/  HMMA.16816.F32 R20, R32.reuse, R44, R20 ;  /* 0x0000002c2014723c */ /* 0x060fe20000001814 */
[----:B------:R-:W-:Y:S07]  /*24860*/  MUFU.EX2 R100, R100 ;  /* 0x0000006400647308 */ /* 0x000fee0000000800 */
[C---:B------:R-:W-:Y:S01]  /*24870*/  HMMA.16816.F32 R24, R32.reuse, R46, R24 ;  /* 0x0000002e2018723c */ /* 0x040fe20000001818 */
[----:B------:R-:W3:Y:S02]  /*24880*/  LDSM.16.MT88.4 R44, [R226+0xf800] ;  /* 0x00f80000e22c783b */ /* 0x000ee40000004200 */
[----:B------:R-:W5:Y:S05]  /*24890*/  MUFU.EX2 R101, R101 ;  /* 0x0000006500657308 */ /* 0x000f6a0000000800 */
[C---:B------:R-:W-:Y:S05]  /*248a0*/  HMMA.16816.F32 R28, R32.reuse, R48, R28 ;  /* 0x00000030201c723c */ /* 0x040fea000000181c */
[----:B------:R-:W2:Y:S03]  /*248b0*/  MUFU.EX2 R102, R102 ;  /* 0x0000006600667308 */ /* 0x000ea60000000800 */
[----:B------:R-:W-:Y:S01]  /*248c0*/  HMMA.16816.F32 R132, R32, R50, R132 ;  /* 0x000000322084723c */ /* 0x000fe20000001884 */
[----:B------:R-:W3:Y:S06]  /*248d0*/  LDSM.16.MT88.4 R48, [R225+0xf800] ;  /* 0x00f80000e130783b */ /* 0x000eec0000004200 */
[----:B------:R-:W-:Y:S01]  /*248e0*/  F2FP.PACK_AB R32, R91, R92 ;  /* 0x0000005c5b20723e */ /* 0x000fe200000000ff */
[----:B------:R-:W-:Y:S01]  /*248f0*/  MUFU.EX2 R104, R104 ;  /* 0x0000006800687308 */ /* 0x000fe20000000800 */
[----:B------:R-:W-:Y:S03]  /*24900*/  F2FP.PACK_AB R33, R94, R93 ;  /* 0x0000005d5e21723e */ /* 0x000fe600000000ff */
[----:B----4-:R-:W-:Y:S01]  /*24910*/  F2FP.PACK_AB R34, R96, R95 ;  /* 0x0000005f6022723e */ /* 0x010fe200000000ff */
[----:B------:R-:W-:Y:S01]  /*24920*/  FADD.FTZ R92, R92, R87 ;  /* 0x000000575c5c7221 */ /* 0x000fe20000010000 */
[----:B-1----:R-:W-:Y:S01]  /*24930*/  F2FP.PACK_AB R35, R98, R97 ;  /* 0x000000616223723e */ /* 0x002fe200000000ff */
[----:B------:R-:W-:Y:S02]  /*24940*/  FADD.FTZ R93, R93, R89 ;  /* 0x000000595d5d7221 */ /* 0x000fe40000010000 */
[----:B------:R-:W-:Y:S01]  /*24950*/  FADD.FTZ R92, R91, R92 ;  /* 0x0000005c5b5c7221 */ /* 0x000fe20000010000 */
        /* <DEDUP_REMOVED lines=8> */
[----:B------:R-:W-:Y:S02]  /*249e0*/  FADD.FTZ R95, R96, R95 ;  /* 0x0000005f605f7221 */ /* 0x000fe40000010000 */
[----:B------:R-:W-:Y:S02]  /*249f0*/  FADD.FTZ R98, R98, R93 ;  /* 0x0000005d62627221 */ /* 0x000fe40000010000 */
[C---:B------:R-:W-:Y:S01]  /*24a00*/  HMMA.16816.F32 R12, R32.reuse, R40, R12 ;  /* 0x00000028200c723c */ /* 0x040fe2000000180c */
[----:B------:R-:W4:Y:S03]  /*24a10*/  MUFU.EX2 R106, R106 ;  /* 0x0000006a006a7308 */ /* 0x000f260000000800 */
[----:B-----5:R-:W-:Y:S04]  /*24a20*/  FADD.FTZ R98, R101, R98 ;  /* 0x0000006265627221 */ /* 0x020fe80000010000 */
[C---:B------:R-:W-:Y:S01]  /*24a30*/  HMMA.16816.F32 R16, R32.reuse, R42, R16 ;  /* 0x0000002a2010723c */ /* 0x040fe20000001810 */
[----:B------:R-:W5:Y:S02]  /*24a40*/  LDSM.16.MT88.4 R40, [R227+0x10000] ;  /* 0x01000000e328783b */ /* 0x000f640000004200 */
[----:B------:R1:W-:Y:S05]  /*24a50*/  MUFU.EX2 R3, R111 ;  /* 0x0000006f00037308 */ /* 0x0003ea0000000800 */
[C---:B---3--:R-:W-:Y:S05]  /*24a60*/  HMMA.16816.F32 R20, R32.reuse, R44, R20 ;  /* 0x0000002c2014723c */ /* 0x048fea0000001814 */
[----:B------:R-:W-:Y:S03]  /*24a70*/  MUFU.EX2 R107, R107 ;  /* 0x0000006b006b7308 */ /* 0x000fe60000000800 */
[C---:B------:R-:W-:Y:S01]  /*24a80*/  HMMA.16816.F32 R24, R32.reuse, R46, R24 ;  /* 0x0000002e2018723c */ /* 0x040fe20000001818 */
[----:B------:R-:W3:Y:S06]  /*24a90*/  LDSM.16.MT88.4 R44, [R226+0x10000] ;  /* 0x01000000e22c783b */ /* 0x000eec0000004200 */
[----:B------:R-:W-:Y:S01]  /*24aa0*/  MUFU.EX2 R108, R108 ;  /* 0x0000006c006c7308 */ /* 0x000fe20000000800 */
[C---:B------:R-:W-:Y:S04]  /*24ab0*/  HMMA.16816.F32 R28, R32.reuse, R48, R28 ;  /* 0x00000030201c723c */ /* 0x040fe8000000181c */
[--C-:B-1----:R-:W-:Y:S02]  /*24ac0*/  FFMA.FTZ R111, R113, c[0x0][0x23c], -R172.reuse ;  /* 0x00008f00716f7a23 */ /* 0x102fe400000108ac */
[--C-:B------:R-:W-:Y:S02]  /*24ad0*/  FFMA.FTZ R113, R115, c[0x0][0x23c], -R165.reuse ;  /* 0x00008f0073717a23 */ /* 0x100fe400000108a5 */
[----:B------:R-:W-:Y:S01]  /*24ae0*/  HMMA.16816.F32 R132, R32, R50, R132 ;  /* 0x000000322084723c */ /* 0x000fe20000001884 */
[----:B------:R-:W1:Y:S01]  /*24af0*/  LDSM.16.MT88.4 R48, [R225+0x10000] ;  /* 0x01000000e130783b */ /* 0x000e620000004200 */
[----:B------:R-:W3:Y:S02]  /*24b00*/  MUFU.EX2 R109, R109 ;  /* 0x0000006d006d7308 */ /* 0x000ee40000000800 */
[----:B------:R-:W-:Y:S02]  /*24b10*/  FFMA.FTZ R115, R117, c[0x0][0x23c], -R172 ;  /* 0x00008f0075737a23 */ /* 0x000fe400000108ac */
[----:B------:R-:W-:Y:S01]  /*24b20*/  FFMA.FTZ R117, R123, c[0x0][0x23c], -R165 ;  /* 0x00008f007b757a23 */ /* 0x000fe200000108a5 */
[----:B------:R-:W-:Y:S01]  /*24b30*/  F2FP.PACK_AB R32, R100, R99 ;  /* 0x000000636420723e */ /* 0x000fe200000000ff */
[----:B------:R-:W-:Y:S01]  /*24b40*/  FADD.FTZ R99, R99, R95 ;  /* 0x0000005f63637221 */ /* 0x000fe20000010000 */
[----:B------:R-:W-:Y:S03]  /*24b50*/  F2FP.PACK_AB R33, R102, R101 ;  /* 0x000000656621723e */ /* 0x000fe600000000ff */
[----:B------:R-:W-:Y:S01]  /*24b60*/  F2FP.PACK_AB R34, R103, R104 ;  /* 0x000000686722723e */ /* 0x000fe200000000ff */
[----:B------:R-:W-:Y:S01]  /*24b70*/  MUFU.EX2 R110, R110 ;  /* 0x0000006e006e7308 */ /* 0x000fe20000000800 */
[----:B----4-:R-:W-:Y:S01]  /*24b80*/  F2FP.PACK_AB R35, R106, R105 ;  /* 0x000000696a23723e */ /* 0x010fe200000000ff */
[----:B------:R-:W-:Y:S02]  /*24b90*/  FADD.FTZ R99, R100, R99 ;  /* 0x0000006364637221 */ /* 0x000fe40000010000 */
[----:B------:R-:W-:Y:S02]  /*24ba0*/  FADD.FTZ R102, R102, R98 ;  /* 0x0000006266667221 */ /* 0x000fe40000010000 */
[----:B------:R-:W-:Y:S02]  /*24bb0*/  FADD.FTZ R104, R104, R99 ;  /* 0x0000006368687221 */ /* 0x000fe40000010000 */
[C---:B--2---:R-:W-:Y:S02]  /*24bc0*/  HMMA.16816.F32 R4, R32.reuse, R36, R4 ;  /* 0x000000242004723c */ /* 0x044fe40000001804 */
[----:B------:R-:W2:Y:S01]  /*24bd0*/  MUFU.EX2 R111, R111 ;  /* 0x0000006f006f7308 */ /* 0x000ea20000000800 */
[----:B------:R-:W-:Y:S02]  /*24be0*/  FADD.FTZ R102, R105, R102 ;  /* 0x0000006669667221 */ /* 0x000fe40000010000 */
[----:B------:R-:W-:Y:S02]  /*24bf0*/  FADD.FTZ R104, R103, R104 ;  /* 0x0000006867687221 */ /* 0x000fe40000010000 */
[----:B------:R-:W-:Y:S01]  /*24c00*/  FADD.FTZ R106, R106, R102 ;  /* 0x000000666a6a7221 */ /* 0x000fe20000010000 */
[C---:B------:R-:W-:Y:S01]  /*24c10*/  HMMA.16816.F32 R8, R32.reuse, R38, R8 ;  /* 0x000000262008723c */ /* 0x040fe20000001808 */
[----:B------:R-:W4:Y:S03]  /*24c20*/  LDSM.16.MT88.4 R36, [R228+0x10800] ;  /* 0x01080000e424783b */ /* 0x000f260000004200 */
[----:B------:R-:W-:Y:S01]  /*24c30*/  MUFU.EX2 R112, R112 ;  /* 0x0000007000707308 */ /* 0x000fe20000000800 */
[----:B---3--:R-:W-:Y:S03]  /*24c40*/  FADD.FTZ R106, R109, R106 ;  /* 0x0000006a6d6a7221 */ /* 0x008fe60000010000 */
[C---:B-----5:R-:W-:Y:S06]  /*24c50*/  HMMA.16816.F32 R12, R32.reuse, R40, R12 ;  /* 0x00000028200c723c */ /* 0x060fec000000180c */
[----:B------:R-:W3:Y:S02]  /*24c60*/  MUFU.EX2 R113, R113 ;  /* 0x0000007100717308 */ /* 0x000ee40000000800 */
[C---:B------:R-:W-:Y:S01]  /*24c70*/  HMMA.16816.F32 R16, R32.reuse, R42, R16 ;  /* 0x0000002a2010723c */ /* 0x040fe20000001810 */
[----:B------:R-:W5:Y:S07]  /*24c80*/  LDSM.16.MT88.4 R40, [R227+0x10800] ;  /* 0x01080000e328783b */ /* 0x000f6e0000004200 */
[C---:B------:R-:W-:Y:S01]  /*24c90*/  HMMA.16816.F32 R20, R32.reuse, R44, R20 ;  /* 0x0000002c2014723c */ /* 0x040fe20000001814 */
[----:B------:R-:W-:Y:S07]  /*24ca0*/  MUFU.EX2 R114, R114 ;  /* 0x0000007200727308 */ /* 0x000fee0000000800 */
[C---:B------:R-:W-:Y:S01]  /*24cb0*/  HMMA.16816.F32 R24, R32.reuse, R46, R24 ;  /* 0x0000002e2018723c */ /* 0x040fe20000001818 */
[----:B------:R-:W5:Y:S02]  /*24cc0*/  LDSM.16.MT88.4 R44, [R226+0x10800] ;  /* 0x01080000e22c783b */ /* 0x000f640000004200 */
[----:B------:R-:W-:Y:S05]  /*24cd0*/  MUFU.EX2 R115, R115 ;  /* 0x0000007300737308 */ /* 0x000fea0000000800 */
[C---:B-1----:R-:W-:Y:S05]  /*24ce0*/  HMMA.16816.F32 R28, R32.reuse, R48, R28 ;  /* 0x00000030201c723c */ /* 0x042fea000000181c */
[----:B------:R-:W1:Y:S02]  /*24cf0*/  MUFU.EX2 R48, R118 ;  /* 0x0000007600307308 */ /* 0x000e640000000800 */
[----:B------:R-:W-:Y:S01]  /*24d00*/  FFMA.FTZ R49, R119, c[0x0][0x23c], -R165 ;  /* 0x00008f0077317a23 */ /* 0x000fe200000108a5 */
[----:B------:R-:W-:Y:S07]  /*24d10*/  HMMA.16816.F32 R132, R32, R50, R132 ;  /* 0x000000322084723c */ /* 0x000fee0000001884 */
[----:B------:R-:W-:Y:S01]  /*24d20*/  F2FP.PACK_AB R32, R108, R107 ;  /* 0x0000006b6c20723e */ /* 0x000fe200000000ff */
[----:B------:R-:W1:Y:S01]  /*24d30*/  MUFU.EX2 R49, R49 ;  /* 0x0000003100317308 */ /* 0x000e620000000800 */
[----:B------:R-:W-:Y:S03]  /*24d40*/  F2FP.PACK_AB R33, R3, R109 ;  /* 0x0000006d0321723e */ /* 0x000fe600000000ff */
[----:B--2---:R-:W-:Y:S01]  /*24d50*/  F2FP.PACK_AB R34, R111, R110 ;  /* 0x0000006e6f22723e */ /* 0x004fe200000000ff */
[--C-:B------:R-:W-:Y:S01]  /*24d60*/  FFMA.FTZ R50, R120, c[0x0][0x23c], -R172.reuse ;  /* 0x00008f0078327a23 */ /* 0x100fe200000108ac */
[----:B---3--:R-:W-:Y:S01]  /*24d70*/  F2FP.PACK_AB R35, R113, R112 ;  /* 0x000000707123723e */ /* 0x008fe200000000ff */
[--C-:B------:R-:W-:Y:S02]  /*24d80*/  FFMA.FTZ R51, R121, c[0x0][0x23c], -R172.reuse ;  /* 0x00008f0079337a23 */ /* 0x100fe400000108ac */
[----:B------:R-:W-:Y:S01]  /*24d90*/  FFMA.FTZ R172, R129, c[0x0][0x23c], -R172 ;  /* 0x00008f0081ac7a23 */ /* 0x000fe200000108ac */
[----:B------:R-:W-:Y:S01]  /*24da0*/  MUFU.EX2 R116, R116 ;  /* 0x0000007400747308 */ /* 0x000fe20000000800 */
[----:B------:R-:W-:Y:S02]  /*24db0*/  FADD.FTZ R107, R107, R104 ;  /* 0x000000686b6b7221 */ /* 0x000fe40000010000 */
[C---:B----4-:R-:W-:Y:S03]  /*24dc0*/  HMMA.16816.F32 R4, R32.reuse, R36, R4 ;  /* 0x000000242004723c */ /* 0x050fe60000001804 */
[----:B------:R-:W-:Y:S02]  /*24dd0*/  FADD.FTZ R107, R108, R107 ;  /* 0x0000006b6c6b7221 */ /* 0x000fe40000010000 */
[----:B------:R-:W-:Y:S02]  /*24de0*/  FADD.FTZ R3, R3, R106 ;  /* 0x0000006a03037221 */ /* 0x000fe40000010000 */
[----:B------:R-:W-:Y:S01]  /*24df0*/  MUFU.EX2 R50, R50 ;  /* 0x0000003200327308 */ /* 0x000fe20000000800 */
[C---:B------:R-:W-:Y:S01]  /*24e00*/  HMMA.16816.F32 R8, R32.reuse, R38, R8 ;  /* 0x000000262008723c */ /* 0x040fe20000001808 */
[----:B------:R-:W2:Y:S03]  /*24e10*/  LDSM.16.MT88.4 R36, [R225+0x10800] ;  /* 0x01080000e124783b */ /* 0x000ea60000004200 */
[----:B------:R-:W-:Y:S02]  /*24e20*/  FADD.FTZ R110, R110, R107 ;  /* 0x0000006b6e6e7221 */ /* 0x000fe40000010000 */
[----:B------:R-:W-:Y:S02]  /*24e30*/  FADD.FTZ R3, R112, R3 ;  /* 0x0000000370037221 */ /* 0x000fe40000010000 */
[C---:B-----5:R-:W-:Y:S01]  /*24e40*/  HMMA.16816.F32 R12, R32.reuse, R40, R12 ;  /* 0x00000028200c723c */ /* 0x060fe2000000180c */
[----:B------:R-:W3:Y:S03]  /*24e50*/  MUFU.EX2 R51, R51 ;  /* 0x0000003300337308 */ /* 0x000ee60000000800 */
[----:B------:R-:W-:Y:S02]  /*24e60*/  FADD.FTZ R110, R111, R110 ;  /* 0x0000006e6f6e7221 */ /* 0x000fe40000010000 */
[----:B------:R-:W-:Y:S01]  /*24e70*/  FADD.FTZ R113, R113, R3 ;  /* 0x0000000371717221 */ /* 0x000fe20000010000 */
[----:B------:R-:W-:Y:S01]  /*24e80*/  IADD3 R3, R245, -0x1, RZ ;  /* 0xfffffffff5037810 */ /* 0x000fe20007ffe0ff */
[C---:B------:R-:W-:Y:S01]  /*24e90*/  HMMA.16816.F32 R16, R32.reuse, R42, R16 ;  /* 0x0000002a2010723c */ /* 0x040fe20000001810 */
[----:B------:R-:W4:Y:S02]  /*24ea0*/  LDSM.16.MT88.4 R40, [R228+0x11000] ;  /* 0x01100000e428783b */ /* 0x000f240000004200 */
[----:B------:R-:W5:Y:S01]  /*24eb0*/  MUFU.EX2 R117, R117 ;  /* 0x0000007500757308 */ /* 0x000f620000000800 */
[----:B-1----:R-:W-:Y:S01]  /*24ec0*/  FADD.FTZ R113, R48, R113 ;  /* 0x0000007130717221 */ /* 0x002fe20000010000 */
[----:B------:R-:W-:Y:S02]  /*24ed0*/  MOV R245, R3 ;  /* 0x0000000300f57202 */ /* 0x000fe40000000f00 */
[----:B------:R-:W-:Y:S01]  /*24ee0*/  MOV R3, R0 ;  /* 0x0000000000037202 */ /* 0x000fe20000000f00 */
[C---:B------:R-:W-:Y:S05]  /*24ef0*/  HMMA.16816.F32 R20, R32.reuse, R44, R20 ;  /* 0x0000002c2014723c */ /* 0x040fea0000001814 */
[----:B------:R-:W-:Y:S03]  /*24f00*/  MUFU.EX2 R52, R124 ;  /* 0x0000007c00347308 */ /* 0x000fe60000000800 */
[C---:B------:R-:W-:Y:S01]  /*24f10*/  HMMA.16816.F32 R24, R32.reuse, R46, R24 ;  /* 0x0000002e2018723c */ /* 0x040fe20000001818 */
[----:B------:R-:W1:Y:S06]  /*24f20*/  LDSM.16.MT88.4 R44, [R227+0x11000] ;  /* 0x01100000e32c783b */ /* 0x000e6c0000004200 */
[----:B------:R-:W-:Y:S01]  /*24f30*/  MUFU.EX2 R53, R53 ;  /* 0x0000003500357308 */ /* 0x000fe20000000800 */
[C---:B--2---:R-:W-:Y:S08]  /*24f40*/  HMMA.16816.F32 R28, R32.reuse, R36, R28 ;  /* 0x00000024201c723c */ /* 0x044ff0000000181c */
[----:B------:R-:W-:Y:S01]  /*24f50*/  HMMA.16816.F32 R132, R32, R38, R132 ;  /* 0x000000262084723c */ /* 0x000fe20000001884 */
[----:B------:R-:W2:Y:S01]  /*24f60*/  LDSM.16.MT88.4 R36, [R226+0x11000] ;  /* 0x01100000e224783b */ /* 0x000ea20000004200 */
[----:B------:R-:W1:Y:S05]  /*24f70*/  MUFU.EX2 R54, R54 ;  /* 0x0000003600367308 */ /* 0x000e6a0000000800 */
[----:B------:R-:W-:Y:S01]  /*24f80*/  F2FP.PACK_AB R32, R115, R114 ;  /* 0x000000727320723e */ /* 0x000fe200000000ff */
[----:B------:R-:W-:Y:S01]  /*24f90*/  FADD.FTZ R114, R114, R110 ;  /* 0x0000006e72727221 */ /* 0x000fe20000010000 */
[----:B------:R-:W-:Y:S03]  /*24fa0*/  F2FP.PACK_AB R33, R49, R48 ;  /* 0x000000303121723e */ /* 0x000fe600000000ff */
[----:B---3--:R-:W-:Y:S01]  /*24fb0*/  F2FP.PACK_AB R34, R51, R50 ;  /* 0x000000323322723e */ /* 0x008fe200000000ff */
[----:B------:R-:W3:Y:S01]  /*24fc0*/  MUFU.EX2 R55, R55 ;  /* 0x0000003700377308 */ /* 0x000ee20000000800 */
[----:B-----5:R-:W-:Y:S01]  /*24fd0*/  F2FP.PACK_AB R35, R117, R116 ;  /* 0x000000747523723e */ /* 0x020fe200000000ff */
[----:B------:R-:W-:Y:S02]  /*24fe0*/  FADD.FTZ R114, R115, R114 ;  /* 0x0000007273727221 */ /* 0x000fe40000010000 */
[----:B------:R-:W-:Y:S02]  /*24ff0*/  FADD.FTZ R49, R49, R113 ;  /* 0x0000007131317221 */ /* 0x000fe40000010000 */
[----:B------:R-:W-:Y:S02]  /*25000*/  FADD.FTZ R50, R50, R114 ;  /* 0x0000007232327221 */ /* 0x000fe40000010000 */
[C---:B----4-:R-:W-:Y:S02]  /*25010*/  HMMA.16816.F32 R4, R32.reuse, R40, R4 ;  /* 0x000000282004723c */ /* 0x050fe40000001804 */
[----:B------:R-:W-:Y:S01]  /*25020*/  MUFU.EX2 R56, R56 ;  /* 0x0000003800387308 */ /* 0x000fe20000000800 */
[----:B------:R-:W-:Y:S02]  /*25030*/  FADD.FTZ R49, R116, R49 ;  /* 0x0000003174317221 */ /* 0x000fe40000010000 */
[----:B------:R-:W-:Y:S02]  /*25040*/  FADD.FTZ R50, R51, R50 ;  /* 0x0000003233327221 */ /* 0x000fe40000010000 */
[----:B------:R-:W-:Y:S01]  /*25050*/  FADD.FTZ R117, R117, R49 ;  /* 0x0000003175757221 */ /* 0x000fe20000010000 */
[C---:B------:R-:W-:Y:S01]  /*25060*/  HMMA.16816.F32 R8, R32.reuse, R42, R8 ;  /* 0x0000002a2008723c */ /* 0x040fe20000001808 */
[----:B------:R-:W4:Y:S03]  /*25070*/  LDSM.16.MT88.4 R40, [R225+0x11000] ;  /* 0x01100000e128783b */ /* 0x000f260000004200 */
[----:B------:R-:W-:Y:S01]  /*25080*/  MUFU.EX2 R172, R172 ;  /* 0x000000ac00ac7308 */ /* 0x000fe20000000800 */
[----:B-1----:R-:W-:Y:S03]  /*25090*/  FADD.FTZ R117, R54, R117 ;  /* 0x0000007536757221 */ /* 0x002fe60000010000 */
[C---:B------:R-:W-:Y:S04]  /*250a0*/  HMMA.16816.F32 R12, R32.reuse, R44, R12 ;  /* 0x0000002c200c723c */ /* 0x040fe8000000180c */
[----:B---3--:R-:W-:Y:S03]  /*250b0*/  FADD.FTZ R117, R55, R117 ;  /* 0x0000007537757221 */ /* 0x008fe60000010000 */
[--C-:B------:R-:W-:Y:S01]  /*250c0*/  FFMA.FTZ R44, R130, c[0x0][0x23c], -R165.reuse ;  /* 0x00008f00822c7a23 */ /* 0x100fe200000108a5 */
[C---:B------:R-:W-:Y:S04]  /*250d0*/  HMMA.16816.F32 R16, R32.reuse, R46, R16 ;  /* 0x0000002e2010723c */ /* 0x040fe80000001810 */
[----:B------:R-:W-:Y:S01]  /*250e0*/  FFMA.FTZ R165, R131, c[0x0][0x23c], -R165 ;  /* 0x00008f0083a57a23 */ /* 0x000fe200000108a5 */
[----:B------:R-:W1:Y:S03]  /*250f0*/  MUFU.EX2 R44, R44 ;  /* 0x0000002c002c7308 */ /* 0x000e660000000800 */
[C---:B--2---:R-:W-:Y:S07]  /*25100*/  HMMA.16816.F32 R20, R32.reuse, R36, R20 ;  /* 0x000000242014723c */ /* 0x044fee0000001814 */
[----:B------:R-:W2:Y:S01]  /*25110*/  MUFU.EX2 R165, R165 ;  /* 0x000000a500a57308 */ /* 0x000ea20000000800 */
[C---:B------:R-:W-:Y:S08]  /*25120*/  HMMA.16816.F32 R24, R32.reuse, R38, R24 ;  /* 0x000000262018723c */ /* 0x040ff00000001818 */
[C---:B----4-:R-:W-:Y:S04]  /*25130*/  HMMA.16816.F32 R28, R32.reuse, R40, R28 ;  /* 0x00000028201c723c */ /* 0x050fe8000000181c */
[----:B-1----:R-:W-:Y:S04]  /*25140*/  FADD.FTZ R117, R44, R117 ;  /* 0x000000752c757221 */ /* 0x002fe80000010000 */
[----:B------:R-:W-:Y:S04]  /*25150*/  HMMA.16816.F32 R132, R32, R42, R132 ;  /* 0x0000002a2084723c */ /* 0x000fe80000001884 */
[----:B--2---:R-:W-:Y:S03]  /*25160*/  FADD.FTZ R248, R165, R117 ;  /* 0x00000075a5f87221 */ /* 0x004fe60000010000 */
[----:B------:R-:W-:Y:S01]  /*25170*/  F2FP.PACK_AB R32, R53, R52 ;  /* 0x000000343520723e */ /* 0x000fe200000000ff */
[----:B------:R-:W-:Y:S01]  /*25180*/  FADD.FTZ R52, R52, R50 ;  /* 0x0000003234347221 */ /* 0x000fe20000010000 */
[----:B------:R-:W-:Y:S03]  /*25190*/  F2FP.PACK_AB R33, R55, R54 ;  /* 0x000000363721723e */ /* 0x000fe600000000ff */
[----:B------:R-:W-:Y:S01]  /*251a0*/  F2FP.PACK_AB R34, R172, R56 ;  /* 0x00000038ac22723e */ /* 0x000fe200000000ff */
[----:B------:R-:W-:Y:S01]  /*251b0*/  FADD.FTZ R52, R53, R52 ;  /* 0x0000003435347221 */ /* 0x000fe20000010000 */
[----:B------:R-:W-:Y:S03]  /*251c0*/  F2FP.PACK_AB R35, R165, R44 ;  /* 0x0000002ca523723e */ /* 0x000fe600000000ff */
[----:B------:R-:W-:Y:S04]  /*251d0*/  FADD.FTZ R52, R56, R52 ;  /* 0x0000003438347221 */ /* 0x000fe80000010000 */
[C---:B------:R-:W-:Y:S01]  /*251e0*/  HMMA.16816.F32 R160, R32.reuse, R156, R4 ;  /* 0x0000009c20a0723c */ /* 0x040fe20000001804 */
[----:B------:R-:W1:Y:S02]  /*251f0*/  LDSM.16.MT88.4 R4, [R225+0x11800] ;  /* 0x01180000e104783b */ /* 0x000e640000004200 */
[----:B------:R-:W-:Y:S05]  /*25200*/  FADD.FTZ R249, R172, R52 ;  /* 0x00000034acf97221 */ /* 0x000fea0000010000 */
[C---:B------:R-:W-:Y:S08]  /*25210*/  HMMA.16816.F32 R156, R32.reuse, R158, R8 ;  /* 0x0000009e209c723c */ /* 0x040ff00000001808 */
[C---:B------:R-:W-:Y:S08]  /*25220*/  HMMA.16816.F32 R152, R32.reuse, R148, R12 ;  /* 0x000000942098723c */ /* 0x040ff0000000180c */
[C---:B------:R-:W-:Y:S08]  /*25230*/  HMMA.16816.F32 R148, R32.reuse, R150, R16 ;  /* 0x000000962094723c */ /* 0x040ff00000001810 */
[C---:B------:R-:W-:Y:S08]  /*25240*/  HMMA.16816.F32 R144, R32.reuse, R140, R20 ;  /* 0x0000008c2090723c */ /* 0x040ff00000001814 */
[C---:B------:R-:W-:Y:S08]  /*25250*/  HMMA.16816.F32 R140, R32.reuse, R142, R24 ;  /* 0x0000008e208c723c */ /* 0x040ff00000001818 */
[C---:B-1----:R-:W-:Y:S08]  /*25260*/  HMMA.16816.F32 R136, R32.reuse, R4, R28 ;  /* 0x000000042088723c */ /* 0x042ff0000000181c */
[----:B------:R-:W-:Y:S01]  /*25270*/  HMMA.16816.F32 R132, R32, R6, R132 ;  /* 0x000000062084723c */ /* 0x000fe20000001884 */
[----:B------:R-:W-:-:S07]  /*25280*/  @P0 BRA `(.L_x_2686) ;  /* 0xffffafc000000947 */ /* 0x000fce000383ffff */
.L_x_2682:
        /* <DEDUP_REMOVED lines=122> */
[----:B------:R-:W1:Y:S01]  /*25a30*/  S2R R2, SR_CTAID.Y ;  /* 0x0000000000027919 */ /* 0x000e620000002600 */
[----:B------:R-:W-:-:S03]  /*25a40*/  ISETP.NE.AND P0, PT, R235, -0x1, PT ;  /* 0xffffffffeb00780c */ /* 0x000fc60003f05270 */
[----:B--2---:R-:W2:Y:S01]  /*25a50*/  S2R R7, SR_CTAID.Z ;  /* 0x0000000000077919 */ /* 0x004ea20000002700 */
[----:B-1----:R-:W-:-:S05]  /*25a60*/  IMAD R8, R2, c[0x0][0x214], RZ ;  /* 0x0000850002087a24 */ /* 0x002fca00078e02ff */
[----:B------:R-:W-:-:S05]  /*25a70*/  SEL R8, R8, R235, !P0 ;  /* 0x000000eb08087207 */ /* 0x000fca0004000000 */
[----:B--2---:R-:W-:Y:S01]  /*25a80*/  IMAD R8, R7, c[0x0][0x234], R8 ;  /* 0x00008d0007087a24 */ /* 0x004fe200078e0208 */
[----:B------:R-:W-:Y:S05]  /*25a90*/  BRA `(.L_x_2688) ;  /* 0x0000004000007947 */ /* 0x000fea0003800000 */
.L_x_2687:
[----:B--2---:R-:W1:Y:S04]  /*25aa0*/  S2R R7, SR_CTAID.Z ;  /* 0x0000000000077919 */ /* 0x004e680000002700 */
[----:B------:R-:W1:Y:S02]  /*25ab0*/  S2R R2, SR_CTAID.Y ;  /* 0x0000000000027919 */ /* 0x000e640000002600 */
[----:B-1----:R-:W-:-:S04]  /*25ac0*/  IMAD R8, R2, c[0x0][0x1c0], R7 ;  /* 0x0000700002087a24 */ /* 0x002fc800078e0207 */
[----:B------:R-:W-:Y:S02]  /*25ad0*/  IMAD R8, R8, c[0x0][0x214], RZ ;  /* 0x0000850008087a24 */ /* 0x000fe400078e02ff */
.L_x_2688:
[----:B------:R-:W-:Y:S01]  /*25ae0*/  BAR.SYNC.DEFER_BLOCKING 0x0 ;  /* 0x0000000000007b1d */ /* 0x000fe20000010000 */
[----:B------:R-:W-:Y:S01]  /*25af0*/  LOP3.LUT R12, R11, 0xffffffe0, RZ, 0xc0, !PT ;  /* 0xffffffe00b0c7812 */ /* 0x000fe200078ec0ff */
[C---:B------:R-:W-:Y:S01]  /*25b00*/  IMAD.WIDE.U32 R28, R235.reuse, c[0x0][0x1e8], RZ ;  /* 0x00007a00eb1c7a25 */ /* 0x040fe200078e00ff */
[----:B------:R-:W-:Y:S02]  /*25b10*/  SHF.R.S32.HI R14, RZ, 0x1f, R13 ;  /* 0x0000001fff0e7819 */ /* 0x000fe4000001140d */
[C---:B------:R-:W-:Y:S01]  /*25b20*/  ISETP.NE.AND P0, PT, R235.reuse, -0x1, PT ;  /* 0xffffffffeb00780c */ /* 0x040fe20003f05270 */
[----:B------:R-:W1:Y:S01]  /*25b30*/  S2R R0, SR_TID.X ;  /* 0x0000000000007919 */ /* 0x000e620000002100 */
[----:B------:R-:W-:Y:S01]  /*25b40*/  LEA.HI R14, R14, R13, RZ, 0x2 ;  /* 0x0000000d0e0e7211 */ /* 0x000fe200078f10ff */
[----:B------:R-:W-:Y:S01]  /*25b50*/  IMAD.WIDE.U32 R30, R2, c[0x0][0x1e0], RZ ;  /* 0x00007800021e7a25 */ /* 0x000fe200078e00ff */
[----:B------:R-:W-:Y:S01]  /*25b60*/  ULDC.64 UR4, c[0x0][0x118] ;  /* 0x0000460000047ab9 */ /* 0x000fe20000000a00 */
[----:B------:R-:W-:Y:S01]  /*25b70*/  BSSY B0, `(.L_x_2689) ;  /* 0x0000025000007945 */ /* 0x000fe20003800000 */
[----:B------:R-:W-:Y:S01]  /*25b80*/  LOP3.LUT R14, R14, 0xffffffc, RZ, 0xc0, !PT ;  /* 0x0ffffffc0e0e7812 */ /* 0x000fe200078ec0ff */
[----:B------:R-:W-:-:S04]  /*25b90*/  IMAD R235, R235, c[0x0][0x1ec], R29 ;  /* 0x00007b00ebeb7a24 */ /* 0x000fc800078e021d */
[----:B------:R-:W-:Y:S01]  /*25ba0*/  IMAD.IADD R14, R13, 0x1, -R14 ;  /* 0x000000010d0e7824 */ /* 0x000fe200078e0a0e */
[----:B------:R2:W3:Y:S04]  /*25bb0*/  LDS.128 R24, [R244] ;  /* 0x00000000f4187984 */ /* 0x0004e80000000c00 */
[----:B------:R2:W4:Y:S01]  /*25bc0*/  LDS.128 R20, [R244+0x800] ;  /* 0x00080000f4147984 */ /* 0x0005220000000c00 */
[----:B-1----:R-:W-:-:S03]  /*25bd0*/  SHF.R.S32.HI R9, RZ, 0x1f, R0 ;  /* 0x0000001fff097819 */ /* 0x002fc60000011400 */
[----:B------:R2:W1:Y:S01]  /*25be0*/  LDS.128 R16, [R244+0x1000] ;  /* 0x00100000f4107984 */ /* 0x0004620000000c00 */
[----:B------:R-:W-:-:S03]  /*25bf0*/  LEA.HI R10, R9, R0, RZ, 0x5 ;  /* 0x00000000090a7211 */ /* 0x000fc600078f28ff */
[----:B------:R-:W1:Y:S01]  /*25c00*/  LDS.128 R244, [R244+0x1800] ;  /* 0x00180000f4f47984 */ /* 0x000e620000000c00 */
[----:B------:R-:W-:Y:S01]  /*25c10*/  LOP3.LUT R11, R10, 0xffffffe0, RZ, 0xc0, !PT ;  /* 0xffffffe00a0b7812 */ /* 0x000fe200078ec0ff */
[----:B------:R-:W-:Y:S01]  /*25c20*/  IMAD.IADD R10, R4, 0x1, -R12 ;  /* 0x00000001040a7824 */ /* 0x000fe200078e0a0c */
[----:B------:R-:W-:-:S03]  /*25c30*/  SHF.R.S32.HI R12, RZ, 0x1f, R2 ;  /* 0x0000001fff0c7819 */ /* 0x000fc60000011402 */
[----:B------:R-:W-:Y:S01]  /*25c40*/  IMAD.IADD R11, R0, 0x1, -R11 ;  /* 0x00000001000b7824 */ /* 0x000fe200078e0a0b */
[----:B------:R-:W-:Y:S01]  /*25c50*/  LOP3.LUT P1, RZ, R10, 0x3, RZ, 0xc0, !PT ;  /* 0x000000030aff7812 */ /* 0x000fe2000782c0ff */
[----:B------:R-:W-:-:S03]  /*25c60*/  IMAD R12, R12, c[0x0][0x1e0], RZ ;  /* 0x000078000c0c7a24 */ /* 0x000fc600078e02ff */
[----:B------:R-:W-:Y:S01]  /*25c70*/  SHF.R.S32.HI R10, RZ, 0x1f, R11 ;  /* 0x0000001fff0a7819 */ /* 0x000fe2000001140b */
[----:B------:R-:W-:Y:S01]  /*25c80*/  IMAD R12, R2, c[0x0][0x1e4], R12 ;  /* 0x00007900020c7a24 */ /* 0x000fe200078e020c */
[----:B------:R-:W-:Y:S02]  /*25c90*/  SEL R2, R30, R28, !P0 ;  /* 0x0000001c1e027207 */ /* 0x000fe40004000000 */
[----:B------:R-:W-:Y:S01]  /*25ca0*/  LEA.HI R10, R10, R11, RZ, 0x2 ;  /* 0x0000000b0a0a7211 */ /* 0x000fe200078f10ff */
[----:B------:R-:W-:-:S03]  /*25cb0*/  @!P0 IMAD.IADD R235, R31, 0x1, R12 ;  /* 0x000000011feb8824 */ /* 0x000fc600078e020c */
[----:B------:R-:W-:-:S05]  /*25cc0*/  SHF.R.S32.HI R10, RZ, 0x2, R10 ;  /* 0x00000002ff0a7819 */ /* 0x000fca000001140a */
[----:B------:R-:W-:Y:S01]  /*25cd0*/  IMAD R10, R14, 0x10, R10 ;  /* 0x000000100e0a7824 */ /* 0x000fe200078e020a */
[----:B------:R-:W-:Y:S05]  /*25ce0*/  @P1 BRA `(.L_x_2690) ;  /* 0x000000d000001947 */ /* 0x000fea0003800000 */
[----:B--2---:R-:W2:Y:S01]  /*25cf0*/  S2R R12, SR_CTAID.X ;  /* 0x00000000000c7919 */ /* 0x004ea20000002500 */
[----:B------:R-:W-:Y:S01]  /*25d00*/  IADD3 R13, R10, 0x8, RZ ;  /* 0x000000080a0d7810 */ /* 0x000fe20007ffe0ff */
[C---:B--2---:R-:W-:Y:S02]  /*25d10*/  IMAD R11, R12.reuse, 0x40, R8 ;  /* 0x000000400c0b7824 */ /* 0x044fe400078e0208 */
[----:B------:R-:W-:-:S03]  /*25d20*/  IMAD R8, R12, -0x40, R234 ;  /* 0xffffffc00c087824 */ /* 0x000fc600078e02ea */
[----:B------:R-:W-:Y:S02]  /*25d30*/  SHF.R.S32.HI R12, RZ, 0x1f, R11 ;  /* 0x0000001fff0c7819 */ /* 0x000fe4000001140b */
[C---:B------:R-:W-:Y:S02]  /*25d40*/  IADD3 R11, P0, R10.reuse, R11, RZ ;  /* 0x0000000b0a0b7210 */ /* 0x040fe40007f1e0ff */
[CC--:B------:R-:W-:Y:S02]  /*25d50*/  ISETP.GE.AND P2, PT, R10.reuse, R8.reuse, PT ;  /* 0x000000080a00720c */ /* 0x0c0fe40003f46270 */
[----:B------:R-:W-:Y:S02]  /*25d60*/  ISETP.GE.AND P1, PT, R13, R8, PT ;  /* 0x000000080d00720c */ /* 0x000fe40003f26270 */
[----:B------:R-:W-:Y:S02]  /*25d70*/  LEA.HI.X.SX32 R12, R10, R12, 0x1, P0 ;  /* 0x0000000c0a0c7211 */ /* 0x000fe400000f0eff */
[----:B------:R-:W-:-:S04]  /*25d80*/  LEA R10, P0, R11, c[0x0][0x200], 0x2 ;  /* 0x000080000b0a7a11 */ /* 0x000fc800078010ff */
[----:B------:R-:W-:-:S05]  /*25d90*/  LEA.HI.X R11, R11, c[0x0][0x204], R12, 0x2, P0 ;  /* 0x000081000b0b7a11 */ /* 0x000fca00000f140c */
[----:B------:R2:W-:Y:S04]  /*25da0*/  @!P2 STG.E [R10.64], R5 ;  /* 0x000000050a00a986 */ /* 0x0005e8000c101904 */
[----:B------:R2:W-:Y:S02]  /*25db0*/  @!P1 STG.E [R10.64+0x20], R6 ;  /* 0x000020060a009986 */ /* 0x0005e4000c101904 */
.L_x_2690:
[----:B--2---:R-:W-:Y:S05]  /*25dc0*/  BSYNC B0 ;  /* 0x0000000000007941 */ /* 0x004fea0003800000 */
.L_x_2689:
[----:B------:R-:W2:Y:S01]  /*25dd0*/  S2R R5, SR_CTAID.X ;  /* 0x0000000000057919 */ /* 0x000ea20000002500 */
[----:B------:R-:W-:Y:S01]  /*25de0*/  LEA.HI R3, R3, R4, RZ, 0x3 ;  /* 0x0000000403037211 */ /* 0x000fe200078f18ff */
[----:B------:R-:W-:Y:S01]  /*25df0*/  BSSY B0, `(.L_x_2691) ;  /* 0x000001f000007945 */ /* 0x000fe20003800000 */
[----:B------:R-:W-:Y:S02]  /*25e00*/  LEA.HI R0, R9, R0, RZ, 0x3 ;  /* 0x0000000009007211 */ /* 0x000fe400078f18ff */
[----:B------:R-:W-:Y:S02]  /*25e10*/  LOP3.LUT R3, R3, 0xfffffff8, RZ, 0xc0, !PT ;  /* 0xfffffff803037812 */ /* 0x000fe400078ec0ff */
[----:B------:R-:W-:-:S03]  /*25e20*/  SHF.R.S32.HI R0, RZ, 0x3, R0 ;  /* 0x00000003ff007819 */ /* 0x000fc60000011400 */
[----:B------:R-:W-:-:S04]  /*25e30*/  IMAD.IADD R3, R4, 0x1, -R3 ;  /* 0x0000000104037824 */ /* 0x000fc800078e0a03 */
[----:B------:R-:W-:-:S05]  /*25e40*/  IMAD.SHL.U32 R10, R3, 0x8, RZ ;  /* 0x00000008030a7824 */ /* 0x000fca00078e00ff */
[----:B------:R-:W-:Y:S01]  /*25e50*/  SHF.R.S32.HI R11, RZ, 0x1f, R10 ;  /* 0x0000001fff0b7819 */ /* 0x000fe2000001140a */
[----:B--2---:R-:W-:Y:S01]  /*25e60*/  IMAD.SHL.U32 R4, R5, 0x40, RZ ;  /* 0x0000004005047824 */ /* 0x004fe200078e00ff */
[----:B------:R-:W-:-:S03]  /*25e70*/  SHF.R.S32.HI R5, RZ, 0x1f, R7 ;  /* 0x0000001fff057819 */ /* 0x000fc60000011407 */
[----:B------:R-:W-:Y:S01]  /*25e80*/  IMAD.WIDE.U32 R10, R4, c[0x0][0x1e8], R10 ;  /* 0x00007a00040a7a25 */ /* 0x000fe200078e000a */
[----:B------:R-:W-:-:S03]  /*25e90*/  SHF.R.S32.HI R3, RZ, 0x1f, R4 ;  /* 0x0000001fff037819 */ /* 0x000fc60000011404 */
[----:B------:R-:W-:Y:S01]  /*25ea0*/  IMAD R5, R5, c[0x0][0x1f0], RZ ;  /* 0x00007c0005057a24 */ /* 0x000fe200078e02ff */
[----:B------:R-:W-:Y:S01]  /*25eb0*/  IADD3 R2, P0, R2, R10, RZ ;  /* 0x0000000a02027210 */ /* 0x000fe20007f1e0ff */
[----:B------:R-:W-:Y:S02]  /*25ec0*/  IMAD R3, R3, c[0x0][0x1e8], RZ ;  /* 0x00007a0003037a24 */ /* 0x000fe400078e02ff */
[----:B------:R-:W-:Y:S02]  /*25ed0*/  IMAD R5, R7, c[0x0][0x1f4], R5 ;  /* 0x00007d0007057a24 */ /* 0x000fe400078e0205 */
[----:B------:R-:W-:Y:S02]  /*25ee0*/  IMAD R3, R4, c[0x0][0x1ec], R3 ;  /* 0x00007b0004037a24 */ /* 0x000fe400078e0203 */
[----:B------:R-:W-:-:S03]  /*25ef0*/  IMAD.IADD R4, R234, 0x1, -R4 ;  /* 0x00000001ea047824 */ /* 0x000fc600078e0a04 */
[----:B------:R-:W-:Y:S02]  /*25f00*/  IADD3.X R3, R235, R3, R11, P0, !PT ;  /* 0x00000003eb037210 */ /* 0x000fe400007fe40b */
[----:B------:R-:W-:-:S03]  /*25f10*/  ISETP.GE.AND P0, PT, R0, R4, PT ;  /* 0x000000040000720c */ /* 0x000fc60003f06270 */
        /* <DEDUP_REMOVED lines=11> */
[----:B---3--:R2:W-:Y:S02]  /*25fd0*/  STG.E.128 [R12.64], R24 ;  /* 0x000000180c007986 */ /* 0x0085e4000c101d04 */
.L_x_2692:
[----:B------:R-:W-:Y:S05]  /*25fe0*/  BSYNC B0 ;  /* 0x0000000000007941 */ /* 0x000fea0003800000 */
.L_x_2691:
        /* <DEDUP_REMOVED lines=14> */
[----:B----4-:R2:W-:Y:S02]  /*260d0*/  STG.E.128 [R12.64], R20 ;  /* 0x000000140c007986 */ /* 0x0105e4000c101d04 */
.L_x_2694:
[----:B------:R-:W-:Y:S05]  /*260e0*/  BSYNC B0 ;  /* 0x0000000000007941 */ /* 0x000fea0003800000 */
.L_x_2693:
        /* <DEDUP_REMOVED lines=14> */
[----:B-1----:R1:W-:Y:S02]  /*261d0*/  STG.E.128 [R12.64], R16 ;  /* 0x000000100c007986 */ /* 0x0023e4000c101d04 */
.L_x_2696:
[----:B------:R-:W-:Y:S05]  /*261e0*/  BSYNC B0 ;  /* 0x0000000000007941 */ /* 0x000fea0003800000 */
.L_x_2695:
        /* <DEDUP_REMOVED lines=15> */
.L_x_2697:
        /* <DEDUP_REMOVED lines=10> */
.L_x_7770:


//--------------------- .text._ZN5flash24flash_fwd_splitkv_kernelI23Flash_fwd_kernel_traitsILi64ELi64ELi256ELi4ELb0ELb0EN7cutlass6half_tE19Flash_kernel_traitsILi64ELi64ELi256ELi4ES3_EELb1ELb0ELb0ELb0ELb1ELb1ELb0ELb1EEEvNS_16Flash_fwd_paramsE --------------------------
	.section	.text._ZN5flash24flash_fwd_splitkv_kernelI23Flash_fwd_kernel_traitsILi64ELi64ELi256ELi4ELb0ELb0EN7cutlass6half_tE19Flash_kernel_traitsILi64ELi64ELi256ELi4ES3_EELb1ELb0ELb0ELb0ELb1ELb1ELb0ELb1EEEvNS_16Flash_fwd_paramsE,"ax",@progbits
	.sectioninfo	@"SHI_REGISTERS=255"
	.align	128
        .global         _ZN5flash24flash_fwd_splitkv_kernelI23Flash_fwd_kernel_traitsILi64ELi64ELi256ELi4ELb0ELb0EN7cutlass6half_tE19Flash_kernel_traitsILi64ELi64ELi256ELi4ES3_EELb1ELb0ELb0ELb0ELb1ELb1ELb0ELb1EEEvNS_16Flash_fwd_paramsE
        .type           _ZN5flash24flash_fwd_splitkv_kernelI23Flash_fwd_kernel_traitsILi64ELi64ELi256ELi4ELb0ELb0EN7cutlass6half_tE19Flash_kernel_traitsILi64ELi64ELi256ELi4ES3_EELb1ELb0ELb0ELb0ELb1ELb1ELb0ELb1EEEvNS_16Flash_fwd_paramsE,@function
        .size           _ZN5flash24flash_fwd_splitkv_kernelI23Flash_fwd_kernel_traitsILi64ELi64ELi256ELi4ELb0ELb0EN7cutlass6half_tE19Flash_kernel_traitsILi64ELi64ELi256ELi4ES3_EELb1ELb0ELb0ELb0ELb1ELb1ELb0ELb1EEEvNS_16Flash_fwd_paramsE,(.L_x_7771 - _ZN5flash24flash_fwd_splitkv_kernelI23Flash_fwd_kernel_traitsILi64ELi64ELi256ELi4ELb0ELb0EN7cutlass6half_tE19Flash_kernel_traitsILi64ELi64ELi256ELi4ES3_EELb1ELb0ELb0ELb0ELb1ELb1ELb0ELb1EEEvNS_16Flash_fwd_paramsE)
        .other          _ZN5flash24flash_fwd_splitkv_kernelI23Flash_fwd_kernel_traitsILi64ELi64ELi256ELi4ELb0ELb0EN7cutlass6half_tE19Flash_kernel_traitsILi64ELi64ELi256ELi4ES3_EELb1ELb0ELb0ELb0ELb1ELb1ELb0ELb1EEEvNS_16Flash_fwd_paramsE,@"STO_CUDA_ENTRY STV_DEFAULT"
_ZN5flash24flash_fwd_splitkv_kernelI23Flash_fwd_kernel_traitsILi64ELi64ELi256ELi4ELb0ELb0EN7cutlass6half_tE19Flash_kernel_traitsILi64ELi64ELi256ELi4ES3_EELb1ELb0ELb0ELb0ELb1ELb1ELb0ELb1EEEvNS_16Flash_fwd_paramsE:
.text._ZN5flash24flash_fwd_splitkv_kernelI23Flash_fwd_kernel_traitsILi64ELi64ELi256ELi4ELb0ELb0EN7cutlass6half_tE19Flash_kernel_traitsILi64ELi64ELi256ELi4ES3_EELb1ELb0ELb0ELb0ELb1ELb1ELb0ELb1EEEvNS_16Flash_fwd_paramsE:
        /* <DEDUP_REMOVED lines=8> */
[----:B------:R-:W-:Y:S02]  /*0080*/  ISETP.NE.U32.AND P2, PT, RZ, c[0x0][0x250], PT ;  /* 0x00009400ff007a0c */ /* 0x000fe40003f45070 */
[----:B------:R-:W-:-:S02]  /*0090*/  ISETP.EQ.U32.AND P3, PT, RZ, c[0x0][0x248], PT ;  /* 0x00009200ff007a0c */ /* 0x000fc40003f62070 */
[----:B------:R-:W-:Y:S02]  /*00a0*/  ISETP.NE.AND.EX P4, PT, RZ, c[0x0][0x254], PT, P2 ;  /* 0x00009500ff007a0c */ /* 0x000fe40003f85320 */
[----:B------:R-:W-:Y:S01]  /*00b0*/  IADD3 R1, R1, -0x38, RZ ;  /* 0xffffffc801017810 */ /* 0x000fe20007ffe0ff */
[----:B-1----:R-:W-:Y:S01]  /*00c0*/  IMAD.WIDE R2, R5, R26, c[0x0][0x240] ;  /* 0x0000900005027625 */ /* 0x002fe200078e021a */
[----:B--2---:R-:W-:-:S04]  /*00d0*/  ISETP.NE.AND P1, PT, R0, RZ, PT ;  /* 0x000000ff0000720c */ /* 0x004fc80003f25270 */
[----:B------:R1:W2:Y:S01]  /*00e0*/  @P0 LDG.E R16, [R2.64] ;  /* 0x0000000602100981 */ /* 0x0002a2000c1e1900 */
[----:B------:R-:W-:Y:S01]  /*00f0*/  IMAD.MOV.U32 R8, RZ, RZ, RZ ;  /* 0x000000ffff087224 */ /* 0x000fe200078e00ff */
[----:B------:R-:W-:Y:S02]  /*0100*/  ISETP.EQ.OR.EX P2, PT, RZ, c[0x0][0x24c], !P1, P3 ;  /* 0x00009300ff007a0c */ /* 0x000fe40004f42730 */
[----:B------:R1:W2:Y:S01]  /*0110*/  @P0 LDG.E R0, [R2.64+0x4] ;  /* 0x0000040602000981 */ /* 0x0002a2000c1e1900 */
[----:B------:R-:W-:-:S05]  /*0120*/  IMAD.WIDE R218, R5, R26, c[0x0][0x250] ;  /* 0x0000940005da7625 */ /* 0x000fca00078e021a */
[----:B------:R3:W5:Y:S01]  /*0130*/  @P4 LDG.E R8, [R218.64] ;  /* 0x00000006da084981 */ /* 0x000762000c1e1900 */
[----:B------:R-:W-:-:S03]  /*0140*/  IMAD.MOV.U32 R7, RZ, RZ, -0x1 ;  /* 0xffffffffff077424 */ /* 0x000fc600078e00ff */
        /* <DEDUP_REMOVED lines=10> */
[----:B------:R-:W-:Y:S01]  /*01f0*/  @!P0 IMAD.MOV.U32 R12, RZ, RZ, c[0x0][0x214] ;  /* 0x00008500ff0c8624 */ /* 0x000fe200078e00ff */
[----:B------:R3:W-:Y:S04]  /*0200*/  STL [R1+0x2c], R16 ;  /* 0x00002c1001007387 */ /* 0x0007e80000100800 */
[----:B------:R3:W-:Y:S01]  /*0210*/  STL [R1+0x30], R12 ;  /* 0x0000300c01007387 */ /* 0x0007e20000100800 */
[----:B------:R-:W-:Y:S05]  /*0220*/  @!P2 BRA `(.L_x_2698) ;  /* 0x000000400000a947 */ /* 0x000fea0003800000 */
[----:B----4-:R-:W2:Y:S02]  /*0230*/  @P1 LDG.E R0, [R2.64+0x4] ;  /* 0x0000040602001981 */ /* 0x010ea4000c1e1900 */
[----:B--2--5:R-:W-:-:S06]  /*0240*/  @P1 IADD3 R0, R0, -R7, RZ ;  /* 0x8000000700001210 */ /* 0x024fcc0007ffe0ff */
[----:B------:R1:W5:Y:S01]  /*0250*/  @!P1 LDG.E R0, [R2.64] ;  /* 0x0000000602009981 */ /* 0x000362000c1e1900 */
[----:B------:R-:W-:Y:S05]  /*0260*/  BRA `(.L_x_2699) ;  /* 0x0000001000007947 */ /* 0x000fea0003800000 */
.L_x_2698:
[----:B----4-:R-:W-:Y:S02]  /*0270*/  MOV R0, c[0x0][0x218] ;  /* 0x0000860000007a02 */ /* 0x010fe40000000f00 */
.L_x_2699:
[----:B------:R-:W-:-:S04]  /*0280*/  ISETP.NE.U32.AND P0, PT, RZ, c[0x0][0x258], PT ;  /* 0x00009600ff007a0c */ /* 0x000fc80003f05070 */
[----:B------:R-:W-:-:S13]  /*0290*/  ISETP.NE.AND.EX P1, PT, RZ, c[0x0][0x25c], PT, P0 ;  /* 0x00009700ff007a0c */ /* 0x000fda0003f25300 */
[----:B-1-3--:R-:W-:-:S06]  /*02a0*/  @P1 IMAD.WIDE R2, R5, R26, c[0x0][0x258] ;  /* 0x0000960005021625 */ /* 0x00afcc00078e021a */
        /* <DEDUP_REMOVED lines=27> */
[----:B------:R-:W-:Y:S01]  /*0460*/  ISETP.GT.AND P0, PT, R27, RZ, PT ;  /* 0x000000ff1b00720c */ /* 0x000fe20003f04270 */
[----:B------:R2:W-:-:S12]  /*0470*/  STL [R1+0x28], R27 ;  /* 0x0000281b01007387 */ /* 0x0005d80000100800 */
[----:B------:R-:W-:Y:S05]  /*0480*/  @P0 BRA `(.L_x_2700) ;  /* 0x000006d000000947 */ /* 0x000fea0003800000 */
[----:B-1----:R-:W-:Y:S01]  /*0490*/  SHF.R.S32.HI R11, RZ, 0x1f, R217 ;  /* 0x0000001fff0b7819 */ /* 0x002fe200000114d9 */
[----:B------:R-:W-:Y:S01]  /*04a0*/  BSSY B0, `(.L_x_2701) ;  /* 0x0000029000007945 */ /* 0x000fe20003800000 */
[----:B------:R-:W-:Y:S02]  /*04b0*/  ISETP.NE.AND P0, PT, R16, -0x1, PT ;  /* 0xffffffff1000780c */ /* 0x000fe40003f05270 */
[----:B------:R-:W-:Y:S02]  /*04c0*/  LEA.HI R11, R11, R217, RZ, 0x3 ;  /* 0x000000d90b0b7211 */ /* 0x000fe400078f18ff */
[----:B------:R-:W-:Y:S02]  /*04d0*/  SHF.R.S32.HI R10, RZ, 0x1f, R248 ;  /* 0x0000001fff0a7819 */ /* 0x000fe400000114f8 */
[----:B------:R-:W-:-:S04]  /*04e0*/  LOP3.LUT R0, R11, 0x1ffffff8, RZ, 0xc0, !PT ;  /* 0x1ffffff80b007812 */ /* 0x000fc800078ec0ff */
[----:B------:R-:W-:-:S03]  /*04f0*/  IADD3 R0, -R0, R217, RZ ;  /* 0x000000d900007210 */ /* 0x000fc60007ffe1ff */
[----:B------:R-:W-:Y:S01]  /*0500*/  @P0 IMAD.WIDE.U32 R4, R16, c[0x0][0x1e8], RZ ;  /* 0x00007a0010040a25 */ /* 0x000fe200078e00ff */
[----:B------:R-:W-:-:S03]  /*0510*/  SHF.L.U32 R2, R0, 0x3, RZ ;  /* 0x0000000300027819 */ /* 0x000fc600000006ff */
[----:B------:R-:W-:Y:S01]  /*0520*/  @!P0 IMAD R6, R24, c[0x0][0x1e0], RZ ;  /* 0x0000780018068a24 */ /* 0x000fe200078e02ff */
[----:B------:R-:W-:Y:S01]  /*0530*/  SHF.R.S32.HI R3, RZ, 0x1f, R2 ;  /* 0x0000001fff037819 */ /* 0x000fe20000011402 */
[----:B------:R-:W-:Y:S02]  /*0540*/  @P0 IMAD R8, R16, c[0x0][0x1ec], R5 ;  /* 0x00007b0010080a24 */ /* 0x000fe400078e0205 */
[----:B------:R-:W-:Y:S02]  /*0550*/  @P0 IMAD.MOV.U32 R0, RZ, RZ, R4 ;  /* 0x000000ffff000224 */ /* 0x000fe400078e0004 */
[----:B------:R-:W-:-:S04]  /*0560*/  @!P0 IMAD.WIDE.U32 R4, R9, c[0x0][0x1e0], RZ ;  /* 0x0000780009048a25 */ /* 0x000fc800078e00ff */
[----:B------:R-:W-:Y:S01]  /*0570*/  @!P0 IMAD R7, R9, c[0x0][0x1e4], R6 ;  /* 0x0000790009078a24 */ /* 0x000fe200078e0206 */
[----:B------:R-:W-:Y:S01]  /*0580*/  @!P0 MOV R0, R4 ;  /* 0x0000000400008202 */ /* 0x000fe20000000f00 */
[----:B------:R-:W-:Y:S01]  /*0590*/  IMAD R6, R10, c[0x0][0x1e8], RZ ;  /* 0x00007a000a067a24 */ /* 0x000fe200078e02ff */
[C---:B------:R-:W-:Y:S01]  /*05a0*/  IADD3 R10, -R248.reuse, R12, RZ ;  /* 0x0000000cf80a7210 */ /* 0x040fe20007ffe1ff */
[----:B------:R-:W-:-:S04]  /*05b0*/  IMAD.WIDE.U32 R2, R248, c[0x0][0x1e8], R2 ;  /* 0x00007a00f8027a25 */ /* 0x000fc800078e0002 */
[----:B------:R-:W-:Y:S01]  /*05c0*/  @!P0 IMAD.IADD R8, R5, 0x1, R7 ;  /* 0x0000000105088824 */ /* 0x000fe200078e0207 */
[----:B------:R-:W-:Y:S01]  /*05d0*/  IADD3 R4, P0, R0, R2, RZ ;  /* 0x0000000200047210 */ /* 0x000fe20007f1e0ff */
[----:B------:R-:W-:Y:S01]  /*05e0*/  IMAD R5, R248, c[0x0][0x1ec], R6 ;  /* 0x00007b00f8057a24 */ /* 0x000fe200078e0206 */
[----:B------:R-:W-:Y:S02]  /*05f0*/  SHF.R.S32.HI R0, RZ, 0x3, R11 ;  /* 0x00000003ff007819 */ /* 0x000fe4000001140b */
[--C-:B------:R-:W-:Y:S02]  /*0600*/  SHF.R.S32.HI R7, RZ, 0x1f, R180.reuse ;  /* 0x0000001fff077819 */ /* 0x100fe400000114b4 */
[----:B------:R-:W-:Y:S01]  /*0610*/  IADD3.X R5, R8, R3, R5, P0, !PT ;  /* 0x0000000308057210 */ /* 0x000fe200007fe405 */
[----:B------:R-:W-:Y:S01]  /*0620*/  IMAD R3, R9, c[0x0][0x1c0], R180 ;  /* 0x0000700009037a24 */ /* 0x000fe200078e02b4 */
[----:B------:R-:W-:Y:S01]  /*0630*/  ISETP.GE.AND P0, PT, R0, R10, PT ;  /* 0x0000000a0000720c */ /* 0x000fe20003f06270 */
[----:B------:R-:W-:Y:S01]  /*0640*/  IMAD R2, R7, c[0x0][0x1f0], RZ ;  /* 0x00007c0007027a24 */ /* 0x000fe200078e02ff */
[----:B------:R-:W-:Y:S01]  /*0650*/  SHF.R.S32.HI R13, RZ, 0x1f, R0 ;  /* 0x0000001fff0d7819 */ /* 0x000fe20000011400 */
[----:B------:R-:W-:-:S04]  /*0660*/  IMAD.WIDE.U32 R4, R180, c[0x0][0x1f0], R4 ;  /* 0x00007c00b4047a25 */ /* 0x000fc800078e0004 */
[----:B------:R-:W-:Y:S02]  /*0670*/  IMAD R2, R180, c[0x0][0x1f4], R2 ;  /* 0x00007d00b4027a24 */ /* 0x000fe400078e0202 */
[----:B------:R-:W-:Y:S02]  /*0680*/  IMAD R11, R3, c[0x0][0x214], R248 ;  /* 0x00008500030b7a24 */ /* 0x000fe400078e02f8 */
[----:B------:R-:W-:Y:S02]  /*0690*/  IMAD.IADD R3, R5, 0x1, R2 ;  /* 0x0000000105037824 */ /* 0x000fe400078e0202 */
        /* <DEDUP_REMOVED lines=9> */
.L_x_2702:
[----:B------:R-:W-:Y:S05]  /*0730*/  BSYNC B0 ;  /* 0x0000000000007941 */ /* 0x000fea0003800000 */
.L_x_2701:
        /* <DEDUP_REMOVED lines=15> */
.L_x_2704:
[----:B------:R-:W-:Y:S05]  /*0830*/  BSYNC B0 ;  /* 0x0000000000007941 */ /* 0x000fea0003800000 */
.L_x_2703:
        /* <DEDUP_REMOVED lines=15> */
.L_x_2706:
[----:B------:R-:W-:Y:S05]  /*0930*/  BSYNC B0 ;  /* 0x0000000000007941 */ /* 0x000fea0003800000 */
.L_x_2705:
        /* <DEDUP_REMOVED lines=14> */
.L_x_2708:
[----:B------:R-:W-:Y:S05]  /*0a20*/  BSYNC B0 ;  /* 0x0000000000007941 */ /* 0x000fea0003800000 */
.L_x_2707:
[----:B------:R-:W-:-:S04]  /*0a30*/  LOP3.LUT P4, RZ, R217, 0x7, RZ, 0xc0, !PT ;  /* 0x00000007d9ff7812 */ /* 0x000fc8000788c0ff */
[-C--:B------:R-:W-:Y:S02]  /*0a40*/  ISETP.GE.OR P0, PT, R12, R10.reuse, P4 ;  /* 0x0000000a0c00720c */ /* 0x080fe40002706670 */
[----:B------:R-:W-:Y:S02]  /*0a50*/  ISETP.GE.OR P2, PT, R0, R10, P4 ;  /* 0x0000000a0000720c */ /* 0x000fe40002746670 */
[C---:B------:R-:W-:Y:S02]  /*0a60*/  IADD3 R0, P3, R11.reuse, R0, RZ ;  /* 0x000000000b007210 */ /* 0x040fe40007f7e0ff */
[----:B------:R-:W-:Y:S02]  /*0a70*/  ISETP.GE.OR P1, PT, R14, R10, P4 ;  /* 0x0000000a0e00720c */ /* 0x000fe40002726670 */
[----:B-1----:R-:W-:Y:S02]  /*0a80*/  LEA.HI.X.SX32 R3, R11, R13, 0x1, P3 ;  /* 0x0000000d0b037211 */ /* 0x002fe400018f0eff */
[----:B------:R-:W-:-:S04]  /*0a90*/  LEA R2, P3, R0, c[0x0][0x200], 0x2 ;  /* 0x0000800000027a11 */ /* 0x000fc800078610ff */
[----:B------:R-:W-:Y:S01]  /*0aa0*/  LEA.HI.X R3, R0, c[0x0][0x204], R3, 0x2, P3 ;  /* 0x0000810000037a11 */ /* 0x000fe200018f1403 */
[----:B------:R-:W-:Y:S02]  /*0ab0*/  @!P0 IMAD.MOV.U32 R0, RZ, RZ, 0x7f800000 ;  /* 0x7f800000ff008424 */ /* 0x000fe400078e00ff */
[----:B------:R-:W-:Y:S02]  /*0ac0*/  @!P2 IMAD.MOV.U32 R5, RZ, RZ, 0x7f800000 ;  /* 0x7f800000ff05a424 */ /* 0x000fe400078e00ff */
[----:B------:R-:W-:Y:S01]  /*0ad0*/  @!P1 IMAD.MOV.U32 R4, RZ, RZ, 0x7f800000 ;  /* 0x7f800000ff049424 */ /* 0x000fe200078e00ff */
[----:B------:R1:W-:Y:S01]  /*0ae0*/  @!P0 STG.E [R2.64+0x80], R0 ;  /* 0x0000800002008986 */ /* 0x0003e2000c101906 */
[----:B------:R-:W-:-:S03]  /*0af0*/  ISETP.GE.OR P0, PT, R9, R10, P4 ;  /* 0x0000000a0900720c */ /* 0x000fc60002706670 */
[----:B------:R1:W-:Y:S04]  /*0b00*/  @!P2 STG.E [R2.64], R5 ;  /* 0x000000050200a986 */ /* 0x0003e8000c101906 */
[----:B------:R1:W-:Y:S06]  /*0b10*/  @!P1 STG.E [R2.64+0x40], R4 ;  /* 0x0000400402009986 */ /* 0x0003ec000c101906 */
[----:B------:R-:W-:Y:S05]  /*0b20*/  @P0 EXIT ;  /* 0x000000000000094d */ /* 0x000fea0003800000 */
[----:B-1----:R-:W-:-:S05]  /*0b30*/  MOV R0, 0x7f800000 ;  /* 0x7f80000000007802 */ /* 0x002fca0000000f00 */
[----:B------:R-:W-:Y:S01]  /*0b40*/  STG.E [R2.64+0xc0], R0 ;  /* 0x0000c00002007986 */ /* 0x000fe2000c101906 */
[----:B------:R-:W-:Y:S05]  /*0b50*/  EXIT ;  /* 0x000000000000794d */ /* 0x000fea0003800000 */
.L_x_2700:
[----:B-1----:R-:W-:-:S04]  /*0b60*/  ISETP.NE.U32.AND P0, PT, RZ, c[0x0][0x2b8], PT ;  /* 0x0000ae00ff007a0c */ /* 0x002fc80003f05070 */
[----:B------:R-:W-:-:S13]  /*0b70*/  ISETP.NE.AND.EX P0, PT, RZ, c[0x0][0x2bc], PT, P0 ;  /* 0x0000af00ff007a0c */ /* 0x000fda0003f05300 */
[----:B------:R-:W-:-:S05]  /*0b80*/  @P0 IMAD.WIDE R2, R5, R26, c[0x0][0x2b8] ;  /* 0x0000ae0005020625 */ /* 0x000fca00078e021a */
[----:B------:R1:W5:Y:S01]  /*0b90*/  @P0 LDG.E R9, [R2.64] ;  /* 0x0000000602090981 */ /* 0x000362000c1e1900 */
[----:B------:R-:W-:Y:S01]  /*0ba0*/  ISETP.NE.U32.AND P0, PT, RZ, c[0x0][0x2c0], PT ;  /* 0x0000b000ff007a0c */ /* 0x000fe20003f05070 */
[----:B------:R-:W-:Y:S01]  /*0bb0*/  IMAD.MOV.U32 R4, RZ, RZ, RZ ;  /* 0x000000ffff047224 */ /* 0x000fe200078e00ff */
        /* <DEDUP_REMOVED lines=8> */
[----:B------:R-:W-:Y:S01]  /*0c40*/  @P1 SHF.L.U64.HI R2, R2, 0x2, R0 ;  /* 0x0000000202021819 */ /* 0x000fe20000010200 */
[----:B------:R-:W-:Y:S02]  /*0c50*/  IMAD.MOV.U32 R0, RZ, RZ, RZ ;  /* 0x000000ffff007224 */ /* 0x000fe400078e00ff */
[----:B------:R-:W-:Y:S01]  /*0c60*/  IMAD.MOV.U32 R244, RZ, RZ, R4 ;  /* 0x000000fffff47224 */ /* 0x000fe200078e0004 */
[----:B------:R-:W-:Y:S02]  /*0c70*/  @P1 IADD3.X R0, R2, c[0x0][0x2c4], RZ, P0, !PT ;  /* 0x0000b10002001a10 */ /* 0x000fe400007fe4ff */
[----:B------:R-:W-:-:S03]  /*0c80*/  @P1 ISETP.NE.U32.AND P0, PT, R4, RZ, PT ;  /* 0x000000ff0400120c */ /* 0x000fc60003f05070 */
[----:B------:R-:W-:Y:S01]  /*0c90*/  IMAD.MOV.U32 R245, RZ, RZ, R0 ;  /* 0x000000fffff57224 */ /* 0x000fe200078e0000 */
        /* <DEDUP_REMOVED lines=30> */
[----:B------:R1:W3:Y:S01]  /*0e80*/  LDG.E R5, [R2.64] ;  /* 0x0000000602057981 */ /* 0x0002e2000c1e1900 */
[----:B------:R-:W-:Y:S02]  /*0e90*/  IABS R6, c[0x0][0x1c8] ;  /* 0x0000720000067a13 */ /* 0x000fe40000000000 */
[----:B------:R-:W-:Y:S02]  /*0ea0*/  IABS R7, R180 ;  /* 0x000000b400077213 */ /* 0x000fe40000000000 */
[----:B-1----:R-:W1:Y:S08]  /*0eb0*/  I2F.RP R2, R6 ;  /* 0x0000000600027306 */ /* 0x002e700000209400 */
[----:B-1----:R-:W1:Y:S02]  /*0ec0*/  MUFU.RCP R2, R2 ;  /* 0x0000000200027308 */ /* 0x002e640000001000 */
[----:B-1----:R-:W-:-:S06]  /*0ed0*/  IADD3 R2, R2, 0xffffffe, RZ ;  /* 0x0ffffffe02027810 */ /* 0x002fcc0007ffe0ff */
[----:B------:R-:W1:Y:S02]  /*0ee0*/  F2I.FTZ.U32.TRUNC.NTZ R3, R2 ;  /* 0x0000000200037305 */ /* 0x000e64000021f000 */
[----:B-1----:R-:W-:Y:S01]  /*0ef0*/  IADD3 R0, RZ, -R3, RZ ;  /* 0x80000003ff007210 */ /* 0x002fe20007ffe0ff */
[----:B------:R-:W-:-:S04]  /*0f00*/  IMAD.MOV.U32 R2, RZ, RZ, RZ ;  /* 0x000000ffff027224 */ /* 0x000fc800078e00ff */
[----:B------:R-:W-:-:S04]  /*0f10*/  IMAD R0, R0, R6, RZ ;  /* 0x0000000600007224 */ /* 0x000fc800078e02ff */
[----:B------:R-:W-:Y:S01]  /*0f20*/  IMAD.HI.U32 R0, R3, R0, R2 ;  /* 0x0000000003007227 */ /* 0x000fe200078e0002 */
[----:B------:R-:W-:-:S05]  /*0f30*/  MOV R3, R7 ;  /* 0x0000000700037202 */ /* 0x000fca0000000f00 */
[----:B------:R-:W-:-:S04]  /*0f40*/  IMAD.HI.U32 R0, R0, R3, RZ ;  /* 0x0000000300007227 */ /* 0x000fc800078e00ff */
[----:B------:R-:W-:-:S04]  /*0f50*/  IMAD.MOV R2, RZ, RZ, -R0 ;  /* 0x000000ffff027224 */ /* 0x000fc800078e0a00 */
[----:B------:R-:W-:Y:S01]  /*0f60*/  IMAD R2, R6, R2, R3 ;  /* 0x0000000206027224 */ /* 0x000fe200078e0203 */
[----:B------:R-:W-:-:S04]  /*0f70*/  LOP3.LUT R3, R180, c[0x0][0x1c8], RZ, 0x3c, !PT ;  /* 0x00007200b4037a12 */ /* 0x000fc800078e3cff */
[----:B------:R-:W-:-:S13]  /*0f80*/  ISETP.GT.U32.AND P0, PT, R6, R2, PT ;  /* 0x000000020600720c */ /* 0x000fda0003f04070 */
[-C--:B------:R-:W-:Y:S02]  /*0f90*/  @!P0 IADD3 R2, R2, -R6.reuse, RZ ;  /* 0x8000000602028210 */ /* 0x080fe40007ffe0ff */
[----:B------:R-:W-:Y:S02]  /*0fa0*/  @!P0 IADD3 R0, R0, 0x1, RZ ;  /* 0x0000000100008810 */ /* 0x000fe40007ffe0ff */
[----:B------:R-:W-:Y:S01]  /*0fb0*/  ISETP.GE.U32.AND P1, PT, R2, R6, PT ;  /* 0x000000060200720c */ /* 0x000fe20003f26070 */
[----:B------:R-:W-:Y:S01]  /*0fc0*/  IMAD.MOV R2, RZ, RZ, -R4 ;  /* 0x000000ffff027224 */ /* 0x000fe200078e0a04 */
[----:B------:R-:W-:-:S03]  /*0fd0*/  ISETP.GE.AND P0, PT, R3, RZ, PT ;  /* 0x000000ff0300720c */ /* 0x000fc60003f06270 */
[----:B------:R-:W-:-:S05]  /*0fe0*/  IMAD R11, R2, c[0x0][0x2d0], R14 ;  /* 0x0000b400020b7a24 */ /* 0x000fca00078e020e */
[----:B------:R-:W-:-:S03]  /*0ff0*/  SHF.R.S32.HI R15, RZ, 0x1f, R11 ;  /* 0x0000001fff0f7819 */ /* 0x000fc6000001140b */
[----:B------:R-:W-:Y:S02]  /*1000*/  @P1 IADD3 R0, R0, 0x1, RZ ;  /* 0x0000000100001810 */ /* 0x000fe40007ffe0ff */
[----:B------:R-:W-:Y:S01]  /*1010*/  ISETP.NE.AND P1, PT, RZ, c[0x0][0x1c8], PT ;  /* 0x00007200ff007a0c */ /* 0x000fe20003f25270 */
[----:B------:R-:W-:Y:S01]  /*1020*/  IMAD R4, R15, c[0x0][0x198], RZ ;  /* 0x000066000f047a24 */ /* 0x000fe200078e02ff */
[----:B------:R-:W-:-:S03]  /*1030*/  @!P0 IADD3 R0, -R0, RZ, RZ ;  /* 0x000000ff00008210 */ /* 0x000fc60007ffe1ff */
[----:B------:R-:W-:-:S08]  /*1040*/  IMAD R4, R11, c[0x0][0x19c], R4 ;  /* 0x000067000b047a24 */ /* 0x000fd000078e0204 */
[----:B------:R-:W-:-:S04]  /*1050*/  @!P1 LOP3.LUT R0, RZ, c[0x0][0x1c8], RZ, 0x33, !PT ;  /* 0x00007200ff009a12 */ /* 0x000fc800078e33ff */
[----:B------:R-:W-:Y:S02]  /*1060*/  SHF.R.S32.HI R20, RZ, 0x1f, R0 ;  /* 0x0000001fff147819 */ /* 0x000fe40000011400 */
[----:B------:R-:W-:Y:S02]  /*1070*/  MOV R18, R0 ;  /* 0x0000000000127202 */ /* 0x000fe40000000f00 */
[----:B---3--:R-:W-:Y:S01]  /*1080*/  SHF.R.S32.HI R8, RZ, 0x1f, R5 ;  /* 0x0000001fff087819 */ /* 0x008fe20000011405 */
[----:B------:R-:W-:-:S04]  /*1090*/  IMAD.WIDE.U32 R6, R5, c[0x0][0x180], RZ ;  /* 0x0000600005067a25 */ /* 0x000fc800078e00ff */
[----:B------:R-:W-:-:S04]  /*10a0*/  IMAD R2, R8, c[0x0][0x180], RZ ;  /* 0x0000600008027a24 */ /* 0x000fc800078e02ff */
[----:B------:R-:W-:-:S04]  /*10b0*/  IMAD R2, R5, c[0x0][0x184], R2 ;  /* 0x0000610005027a24 */ /* 0x000fc800078e0202 */
[----:B------:R-:W-:Y:S01]  /*10c0*/  IMAD.IADD R3, R7, 0x1, R2 ;  /* 0x0000000107037824 */ /* 0x000fe200078e0202 */
[----:B------:R-:W-:Y:S01]  /*10d0*/  MOV R2, R6 ;  /* 0x0000000600027202 */ /* 0x000fe20000000f00 */
[----:B------:R-:W-:-:S04]  /*10e0*/  IMAD R6, R8, c[0x0][0x188], RZ ;  /* 0x0000620008067a24 */ /* 0x000fc800078e02ff */
[----:B------:R-:W-:-:S04]  /*10f0*/  IMAD.WIDE.U32 R2, R11, c[0x0][0x198], R2 ;  /* 0x000066000b027a25 */ /* 0x000fc800078e0002 */
[----:B------:R-:W-:Y:S02]  /*1100*/  IMAD.IADD R3, R3, 0x1, R4 ;  /* 0x0000000103037824 */ /* 0x000fe400078e0204 */
[----:B------:R-:W-:Y:S02]  /*1110*/  IMAD R4, R20, c[0x0][0x1b0], RZ ;  /* 0x00006c0014047a24 */ /* 0x000fe400078e02ff */
[C---:B------:R-:W-:Y:S02]  /*1120*/  IMAD R13, R5.reuse, c[0x0][0x18c], R6 ;  /* 0x00006300050d7a24 */ /* 0x040fe400078e0206 */
[----:B------:R-:W-:-:S04]  /*1130*/  IMAD.WIDE.U32 R6, R5, c[0x0][0x188], RZ ;  /* 0x0000620005067a25 */ /* 0x000fc800078e00ff */
[C---:B------:R-:W-:Y:S01]  /*1140*/  IMAD R4, R0.reuse, c[0x0][0x1b4], R4 ;  /* 0x00006d0000047a24 */ /* 0x040fe200078e0204 */
[----:B------:R-:W-:Y:S01]  /*1150*/  MOV R10, R6 ;  /* 0x00000006000a7202 */ /* 0x000fe20000000f00 */
[----:B------:R-:W-:-:S04]  /*1160*/  IMAD.WIDE.U32 R2, R0, c[0x0][0x1b0], R2 ;  /* 0x00006c0000027a25 */ /* 0x000fc800078e0002 */
[----:B------:R-:W-:Y:S01]  /*1170*/  IMAD.IADD R13, R7, 0x1, R13 ;  /* 0x00000001070d7824 */ /* 0x000fe200078e020d */
[----:B------:R-:W-:Y:S01]  /*1180*/  IADD3 R21, R3, R4, RZ ;  /* 0x0000000403157210 */ /* 0x000fe20007ffe0ff */
[----:B------:R-:W-:Y:S01]  /*1190*/  IMAD.MOV.U32 R19, RZ, RZ, R2 ;  /* 0x000000ffff137224 */ /* 0x000fe200078e0002 */
[----:B------:R-:W-:Y:S05]  /*11a0*/  BRA `(.L_x_2710) ;  /* 0x0000049000007947 */ /* 0x000fea0003800000 */
.L_x_2709:
        /* <DEDUP_REMOVED lines=17> */
.L_x_2711:
[----:B------:R-:W-:Y:S01]  /*12c0*/  IABS R4, c[0x0][0x1c8] ;  /* 0x0000720000047a13 */ /* 0x000fe20000000000 */
[----:B------:R-:W-:Y:S01]  /*12d0*/  @P0 IMAD.IADD R7, R8, 0x1, R7 ;  /* 0x0000000108070824 */ /* 0x000fe200078e0207 */
[----:B------:R-:W-:Y:S02]  /*12e0*/  IABS R10, R180 ;  /* 0x000000b4000a7213 */ /* 0x000fe40000000000 */
[----:B------:R-:W1:Y:S01]  /*12f0*/  I2F.RP R2, R4 ;  /* 0x0000000400027306 */ /* 0x000e620000209400 */
[----:B------:R-:W-:-:S04]  /*1300*/  LEA R14, R27, 0xffffff00, 0x8 ;  /* 0xffffff001b0e7811 */ /* 0x000fc800078e40ff */
[----:B------:R-:W-:Y:S02]  /*1310*/  SHF.R.S32.HI R15, RZ, 0x1f, R14 ;  /* 0x0000001fff0f7819 */ /* 0x000fe4000001140e */
[----:B------:R-:W-:Y:S01]  /*1320*/  MOV R11, R14 ;  /* 0x0000000e000b7202 */ /* 0x000fe20000000f00 */
        /* <DEDUP_REMOVED lines=11> */
[----:B------:R-:W-:-:S04]  /*13e0*/  MOV R3, R6 ;  /* 0x0000000600037202 */ /* 0x000fc80000000f00 */
[----:B------:R-:W-:-:S13]  /*13f0*/  ISETP.GT.U32.AND P1, PT, R4, R2, PT ;  /* 0x000000020400720c */ /* 0x000fda0003f24070 */
[----:B------:R-:W-:Y:S01]  /*1400*/  @!P1 IMAD.IADD R2, R2, 0x1, -R4 ;  /* 0x0000000102029824 */ /* 0x000fe200078e0a04 */
[----:B------:R-:W-:Y:S02]  /*1410*/  @!P1 IADD3 R0, R0, 0x1, RZ ;  /* 0x0000000100009810 */ /* 0x000fe40007ffe0ff */
[----:B------:R-:W-:Y:S02]  /*1420*/  ISETP.NE.AND P1, PT, RZ, c[0x0][0x1c8], PT ;  /* 0x00007200ff007a0c */ /* 0x000fe40003f25270 */
[----:B------:R-:W-:Y:S01]  /*1430*/  ISETP.GE.U32.AND P3, PT, R2, R4, PT ;  /* 0x000000040200720c */ /* 0x000fe20003f66070 */
[----:B------:R-:W-:Y:S01]  /*1440*/  IMAD R4, R15, c[0x0][0x198], RZ ;  /* 0x000066000f047a24 */ /* 0x000fe200078e02ff */
[----:B------:R-:W-:-:S03]  /*1450*/  LOP3.LUT R2, R180, c[0x0][0x1c8], RZ, 0x3c, !PT ;  /* 0x00007200b4027a12 */ /* 0x000fc600078e3cff */
[----:B------:R-:W-:Y:S01]  /*1460*/  IMAD R4, R14, c[0x0][0x19c], R4 ;  /* 0x000067000e047a24 */ /* 0x000fe200078e0204 */
[----:B------:R-:W-:Y:S01]  /*1470*/  ISETP.GE.AND P2, PT, R2, RZ, PT ;  /* 0x000000ff0200720c */ /* 0x000fe20003f46270 */
[----:B------:R-:W-:-:S04]  /*1480*/  IMAD.MOV.U32 R2, RZ, RZ, R5 ;  /* 0x000000ffff027224 */ /* 0x000fc800078e0005 */
[----:B------:R-:W-:Y:S02]  /*1490*/  IMAD.WIDE.U32 R2, R14, c[0x0][0x198], R2 ;  /* 0x000066000e027a25 */ /* 0x000fe400078e0002 */
[----:B------:R-:W-:-:S03]  /*14a0*/  @P3 IADD3 R0, R0, 0x1, RZ ;  /* 0x0000000100003810 */ /* 0x000fc60007ffe0ff */
[----:B------:R-:W-:Y:S01]  /*14b0*/  IADD3 R3, R3, R4, RZ ;  /* 0x0000000403037210 */ /* 0x000fe20007ffe0ff */
[C---:B------:R-:W-:Y:S02]  /*14c0*/  @P0 IMAD.WIDE.U32 R4, R7.reuse, c[0x0][0x1a0], RZ ;  /* 0x0000680007040a25 */ /* 0x040fe400078e00ff */
[----:B------:R-:W-:Y:S02]  /*14d0*/  @!P2 IADD3 R0, -R0, RZ, RZ ;  /* 0x000000ff0000a210 */ /* 0x000fe40007ffe1ff */
[----:B------:R-:W-:Y:S01]  /*14e0*/  @!P1 LOP3.LUT R0, RZ, c[0x0][0x1c8], RZ, 0x33, !PT ;  /* 0x00007200ff009a12 */ /* 0x000fe200078e33ff */
[----:B------:R-:W-:Y:S02]  /*14f0*/  @P0 IMAD R13, R7, c[0x0][0x1a4], R5 ;  /* 0x00006900070d0a24 */ /* 0x000fe400078e0205 */
[----:B------:R-:W-:Y:S01]  /*1500*/  @P0 IMAD.MOV.U32 R10, RZ, RZ, R4 ;  /* 0x000000ffff0a0224 */ /* 0x000fe200078e0004 */
[----:B------:R-:W-:Y:S01]  /*1510*/  SHF.R.S32.HI R20, RZ, 0x1f, R0 ;  /* 0x0000001fff147819 */ /* 0x000fe20000011400 */
[----:B------:R-:W-:-:S04]  /*1520*/  IMAD.WIDE.U32 R2, R0, c[0x0][0x1b0], R2 ;  /* 0x00006c0000027a25 */ /* 0x000fc800078e0002 */
[----:B------:R-:W-:Y:S01]  /*1530*/  IMAD R6, R20, c[0x0][0x1b0], RZ ;  /* 0x00006c0014067a24 */ /* 0x000fe200078e02ff */
[----:B------:R-:W-:Y:S01]  /*1540*/  MOV R19, R2 ;  /* 0x0000000200137202 */ /* 0x000fe20000000f00 */
[----:B------:R-:W-:Y:S02]  /*1550*/  IMAD.MOV.U32 R18, RZ, RZ, R0 ;  /* 0x000000ffff127224 */ /* 0x000fe400078e0000 */
        /* <DEDUP_REMOVED lines=14> */
.L_x_2710:
[----:B------:R1:W5:Y:S01]  /*1640*/  @P4 LDG.E R23, [R218.64] ;  /* 0x00000006da174981 */ /* 0x000362000c1e1900 */
[----:B------:R-:W-:Y:S01]  /*1650*/  ISETP.NE.AND P0, PT, R16, -0x1, PT ;  /* 0xffffffff1000780c */ /* 0x000fe20003f05270 */
[----:B------:R-:W-:Y:S01]  /*1660*/  IMAD.MOV.U32 R0, RZ, RZ, 0x2 ;  /* 0x00000002ff007424 */ /* 0x000fe200078e00ff */
[----:B------:R-:W-:Y:S01]  /*1670*/  SHF.R.S32.HI R25, RZ, 0x1f, R217 ;  /* 0x0000001fff197819 */ /* 0x000fe200000114d9 */
[----:B------:R-:W-:Y:S02]  /*1680*/  IMAD.MOV.U32 R179, RZ, RZ, c[0x0][0x230] ;  /* 0x00008c00ffb37624 */ /* 0x000fe400078e00ff */
[----:B------:R-:W-:Y:S01]  /*1690*/  IMAD.MOV.U32 R2, RZ, RZ, RZ ;  /* 0x000000ffff027224 */ /* 0x000fe200078e00ff */
[CC--:B------:R-:W-:Y:S01]  /*16a0*/  LEA.HI R6, R25.reuse, R217.reuse, RZ, 0x3 ;  /* 0x000000d919067211 */ /* 0x0c0fe200078f18ff */
[----:B------:R-:W-:Y:S01]  /*16b0*/  IMAD.MOV.U32 R3, RZ, RZ, c[0x0][0x230] ;  /* 0x00008c00ff037624 */ /* 0x000fe200078e00ff */
[----:B------:R-:W-:Y:S01]  /*16c0*/  LEA.HI R216, R25, R217, RZ, 0x4 ;  /* 0x000000d919d87211 */ /* 0x000fe200078f20ff */
[----:B------:R-:W-:Y:S01]  /*16d0*/  IMAD.MOV.U32 R156, RZ, RZ, c[0x0][0x198] ;  /* 0x00006600ff9c7624 */ /* 0x000fe200078e00ff */
[----:B------:R-:W-:Y:S01]  /*16e0*/  SHF.R.S32.HI R102, RZ, 0x3, R6 ;  /* 0x00000003ff667819 */ /* 0x000fe20000011406 */
[----:B------:R-:W-:Y:S01]  /*16f0*/  IMAD.HI.U32 R179, R0, R179, R2 ;  /* 0x000000b300b37227 */ /* 0x000fe200078e0002 */
[----:B------:R-:W-:-:S02]  /*1700*/  LOP3.LUT R6, R6, 0xfffffff8, RZ, 0xc0, !PT ;  /* 0xfffffff806067812 */ /* 0x000fc400078ec0ff */
[----:B------:R-:W-:Y:S01]  /*1710*/  SHF.R.S32.HI R103, RZ, 0x1f, R102 ;  /* 0x0000001fff677819 */ /* 0x000fe20000011466 */
[----:B------:R-:W-:Y:S01]  /*1720*/  @!P0 IMAD R0, R24, c[0x0][0x178], RZ ;  /* 0x00005e0018008a24 */ /* 0x000fe200078e02ff */
[----:B------:R-:W-:Y:S01]  /*1730*/  IADD3 R198, -R6, R217, RZ ;  /* 0x000000d906c67210 */ /* 0x000fe20007ffe1ff */
[----:B------:R-:W-:Y:S01]  /*1740*/  @P0 IMAD.WIDE.U32 R2, R16, c[0x0][0x190], RZ ;  /* 0x0000640010020a25 */ /* 0x000fe200078e00ff */
[----:B------:R-:W-:Y:S02]  /*1750*/  IADD3 R11, P1, R102, R11, RZ ;  /* 0x0000000b660b7210 */ /* 0x000fe40007f3e0ff */
[----:B------:R-:W-:Y:S01]  /*1760*/  SHF.R.S32.HI R134, RZ, 0x1, R179 ;  /* 0x00000001ff867819 */ /* 0x000fe200000114b3 */
[----:B------:R-:W-:Y:S01]  /*1770*/  @!P0 IMAD R7, R22, c[0x0][0x17c], R0 ;  /* 0x00005f0016078a24 */ /* 0x000fe200078e0200 */
[----:B------:R-:W-:Y:S01]  /*1780*/  LOP3.LUT R0, R216, 0xfffffff0, RZ, 0xc0, !PT ;  /* 0xfffffff0d8007812 */ /* 0x000fe200078ec0ff */
[----:B------:R-:W-:Y:S01]  /*1790*/  @P0 IMAD R12, R16, c[0x0][0x194], R3 ;  /* 0x00006500100c0a24 */ /* 0x000fe200078e0203 */
[----:B------:R-:W-:Y:S01]  /*17a0*/  SHF.L.U64.HI R197, R156, R26, c[0x0][0x19c] ;  /* 0x000067009cc57619 */ /* 0x000fe2000001021a */
[----:B------:R-:W-:-:S02]  /*17b0*/  IMAD.SHL.U32 R3, R102, 0x40, RZ ;  /* 0x0000004066037824 */ /* 0x000fc400078e00ff */
[----:B------:R-:W-:-:S03]  /*17c0*/  @!P0 IMAD.WIDE.U32 R4, R22, c[0x0][0x178], RZ ;  /* 0x00005e0016048a25 */ /* 0x000fc600078e00ff */
[----:B------:R-:W-:Y:S01]  /*17d0*/  LOP3.LUT R3, R3, 0x1c0, RZ, 0xc0, !PT ;  /* 0x000001c003037812 */ /* 0x000fe200078ec0ff */
[----:B------:R-:W-:Y:S02]  /*17e0*/  IMAD.IADD R0, R217, 0x1, -R0 ;  /* 0x00000001d9007824 */ /* 0x000fe400078e0a00 */
[----:B------:R-:W-:Y:S02]  /*17f0*/  IMAD.SHL.U32 R16, R198, 0x8, RZ ;  /* 0x00000008c6107824 */ /* 0x000fe400078e00ff */
[----:B------:R-:W-:Y:S01]  /*1800*/  @!P0 IMAD.IADD R12, R5, 0x1, R7 ;  /* 0x00000001050c8824 */ /* 0x000fe200078e0207 */
[----:B------:R-:W-:Y:S01]  /*1810*/  SHF.R.S32.HI R5, RZ, 0x1f, R0 ;  /* 0x0000001fff057819 */ /* 0x000fe20000011400 */
[----:B------:R-:W-:Y:S01]  /*1820*/  @P0 IMAD.MOV.U32 R6, RZ, RZ, R2 ;  /* 0x000000ffff060224 */ /* 0x000fe200078e0002 */
[----:B------:R-:W-:Y:S01]  /*1830*/  LOP3.LUT R2, R3, 0x38, R16, 0xf8, !PT ;  /* 0x0000003803027812 */ /* 0x000fe200078ef810 */
[----:B-----5:R-:W-:Y:S01]  /*1840*/  IMAD.WIDE R8, R17, 0x40, R102 ;  /* 0x0000004011087825 */ /* 0x020fe200078e0266 */
[----:B------:R-:W-:-:S02]  /*1850*/  SHF.R.U32.HI R3, RZ, 0x3, R3 ;  /* 0x00000003ff037819 */ /* 0x000fc40000011603 */
[----:B------:R-:W-:Y:S01]  /*1860*/  LEA.HI R206, R5, R0, RZ, 0x3 ;  /* 0x0000000005ce7211 */ /* 0x000fe200078f18ff */
[----:B------:R-:W-:Y:S01]  /*1870*/  IMAD.X R15, R103, 0x1, R15, P1 ;  /* 0x00000001670f7824 */ /* 0x000fe200008e060f */
[----:B------:R-:W-:Y:S01]  /*1880*/  LOP3.LUT R3, R2, R3, RZ, 0x3c, !PT ;  /* 0x0000000302037212 */ /* 0x000fe200078e3cff */
[----:B------:R-:W-:Y:S01]  /*1890*/  IMAD R9, R9, c[0x0][0x190], RZ ;  /* 0x0000640009097a24 */ /* 0x000fe200078e02ff */
[----:B------:R-:W-:Y:S01]  /*18a0*/  LEA.HI R7, R25, R217, RZ, 0x6 ;  /* 0x000000d919077211 */ /* 0x000fe200078f30ff */
[----:B------:R-:W-:Y:S01]  /*18b0*/  IMAD R15, R15, c[0x0][0x1a0], RZ ;  /* 0x000068000f0f7a24 */ /* 0x000fe200078e02ff */
[----:B------:R-:W-:Y:S01]  /*18c0*/  LOP3.LUT R2, R206, 0xfffffff8, RZ, 0xc0, !PT ;  /* 0xfffffff8ce027812 */ /* 0x000fe200078ec0ff */
[----:B------:R-:W-:Y:S01]  /*18d0*/  IMAD R9, R8, c[0x0][0x194], R9 ;  /* 0x0000650008097a24 */ /* 0x000fe200078e0209 */
[----:B------:R-:W-:Y:S01]  /*18e0*/  @!P0 MOV R6, R4 ;  /* 0x0000000400068202 */ /* 0x000fe20000000f00 */
[----:B------:R-:W-:Y:S01]  /*18f0*/  IMAD.SHL.U32 R4, R7, 0x8, RZ ;  /* 0x0000000807047824 */ /* 0x000fe200078e00ff */
[----:B------:R-:W-:Y:S01]  /*1900*/  SHF.R.S32.HI R17, RZ, 0x1f, R16 ;  /* 0x0000001fff117819 */ /* 0x000fe20000011410 */
[----:B------:R-:W-:Y:S01]  /*1910*/  IMAD.IADD R205, R0, 0x1, -R2 ;  /* 0x0000000100cd7824 */ /* 0x000fe200078e0a02 */
[----:B------:R-:W-:Y:S01]  /*1920*/  IADD3 R2, P0, R16, R10, RZ ;  /* 0x0000000a10027210 */ /* 0x000fe20007f1e0ff */
[----:B------:R-:W-:Y:S01]  /*1930*/  IMAD R0, R20, c[0x0][0x1b8], RZ ;  /* 0x00006e0014007a24 */ /* 0x000fe200078e02ff */
[----:B------:R-:W-:Y:S01]  /*1940*/  LOP3.LUT R239, R3, 0xfffffe00, R4, 0xf8, !PT ;  /* 0xfffffe0003ef7812 */ /* 0x000fe200078ef804 */
[----:B------:R-:W-:Y:S01]  /*1950*/  IMAD R10, R103, c[0x0][0x198], RZ ;  /* 0x00006600670a7a24 */ /* 0x000fe200078e02ff */
[C---:B------:R-:W-:Y:S01]  /*1960*/  IADD3 R4, P1, R16.reuse, R6, RZ ;  /* 0x0000000610047210 */ /* 0x040fe20007f3e0ff */
[C---:B------:R-:W-:Y:S01]  /*1970*/  IMAD.X R3, R17.reuse, 0x1, R13, P0 ;  /* 0x0000000111037824 */ /* 0x040fe200000e060d */
[----:B------:R-:W-:Y:S01]  /*1980*/  IADD3 R6, P0, R16, R19, RZ ;  /* 0x0000001310067210 */ /* 0x000fe20007f1e0ff */
[C---:B------:R-:W-:Y:S01]  /*1990*/  IMAD R0, R18.reuse, c[0x0][0x1bc], R0 ;  /* 0x00006f0012007a24 */ /* 0x040fe200078e0200 */
[----:B------:R-:W-:Y:S01]  /*19a0*/  IADD3.X R5, R17, R12, RZ, P1, !PT ;  /* 0x0000000c11057210 */ /* 0x000fe20000ffe4ff */
[----:B------:R-:W-:-:S04]  /*19b0*/  IMAD.WIDE.U32 R2, R18, c[0x0][0x1b8], R2 ;  /* 0x00006e0012027a25 */ /* 0x000fc800078e0002 */
[----:B------:R-:W-:Y:S02]  /*19c0*/  IMAD.X R7, R17, 0x1, R21, P0 ;  /* 0x0000000111077824 */ /* 0x000fe400000e0615 */
[----:B------:R-:W-:Y:S02]  /*19d0*/  IMAD.IADD R3, R3, 0x1, R0 ;  /* 0x0000000103037824 */ /* 0x000fe400078e0200 */
[C---:B------:R-:W-:Y:S02]  /*19e0*/  IMAD R0, R102.reuse, c[0x0][0x19c], R10 ;  /* 0x0000670066007a24 */ /* 0x040fe400078e020a */
[----:B------:R-:W-:-:S04]  /*19f0*/  IMAD.WIDE.U32 R6, R102, c[0x0][0x198], R6 ;  /* 0x0000660066067a25 */ /* 0x000fc800078e0006 */
[----:B------:R-:W-:Y:S01]  /*1a00*/  IMAD.WIDE.U32 R4, R8, c[0x0][0x190], R4 ;  /* 0x0000640008047a25 */ /* 0x000fe200078e0004 */
[----:B------:R-:W-:Y:S02]  /*1a10*/  SHF.R.S32.HI R8, RZ, 0x1f, R180 ;  /* 0x0000001fff087819 */ /* 0x000fe400000114b4 */
[----:B------:R-:W-:Y:S01]  /*1a20*/  LEA R13, P3, R6, c[0x0][0x168], 0x1 ;  /* 0x00005a00060d7a11 */ /* 0x000fe200078608ff */
[----:B------:R-:W-:Y:S02]  /*1a30*/  IMAD.IADD R0, R7, 0x1, R0 ;  /* 0x0000000107007824 */ /* 0x000fe400078e0200 */
[C---:B------:R-:W-:Y:S02]  /*1a40*/  IMAD R10, R11.reuse, c[0x0][0x1a4], R15 ;  /* 0x000069000b0a7a24 */ /* 0x040fe400078e020f */
[----:B------:R-:W-:Y:S01]  /*1a50*/  IMAD.WIDE.U32 R2, R11, c[0x0][0x1a0], R2 ;  /* 0x000068000b027a25 */ /* 0x000fe200078e0002 */
[----:B------:R1:W-:Y:S03]  /*1a60*/  STL [R1+0x10], R13 ;  /* 0x0000100d01007387 */ /* 0x0003e60000100800 */
[----:B------:R-:W-:Y:S01]  /*1a70*/  IMAD R7, R8, c[0x0][0x1a8], RZ ;  /* 0x00006a0008077a24 */ /* 0x000fe200078e02ff */
[----:B------:R-:W-:Y:S01]  /*1a80*/  SHF.L.U64.HI R8, R6, 0x1, R0 ;  /* 0x0000000106087819 */ /* 0x000fe20000010200 */
[----:B------:R-:W-:Y:S01]  /*1a90*/  IMAD.IADD R5, R5, 0x1, R9 ;  /* 0x0000000105057824 */ /* 0x000fe200078e0209 */
[----:B------:R-:W-:Y:S01]  /*1aa0*/  IADD3 R0, R3, R10, RZ ;  /* 0x0000000a03007210 */ /* 0x000fe20007ffe0ff */
[C---:B------:R-:W-:Y:S01]  /*1ab0*/  IMAD R7, R180.reuse, c[0x0][0x1ac], R7 ;  /* 0x00006b00b4077a24 */ /* 0x040fe200078e0207 */
[----:B------:R-:W-:Y:S01]  /*1ac0*/  SHF.R.S32.HI R3, RZ, 0x1f, R151 ;  /* 0x0000001fff037819 */ /* 0x000fe20000011497 */
[----:B------:R-:W-:Y:S01]  /*1ad0*/  IMAD.WIDE.U32 R180, R180, c[0x0][0x1a8], R4 ;  /* 0x00006a00b4b47a25 */ /* 0x000fe200078e0004 */
[----:B------:R-:W-:-:S02]  /*1ae0*/  LEA R12, P0, R2, c[0x0][0x170], 0x1 ;  /* 0x00005c00020c7a11 */ /* 0x000fc400078008ff */
[----:B------:R-:W-:Y:S01]  /*1af0*/  SHF.L.U64.HI R6, R2, 0x1, R0 ;  /* 0x0000000102067819 */ /* 0x000fe20000010200 */
[----:B------:R-:W-:Y:S01]  /*1b00*/  IMAD.MOV.U32 R2, RZ, RZ, 0x10 ;  /* 0x00000010ff027424 */ /* 0x000fe200078e00ff */
[----:B------:R-:W-:Y:S01]  /*1b10*/  LEA.HI R4, R3, R151, RZ, 0x8 ;  /* 0x0000009703047211 */ /* 0x000fe200078f40ff */
[----:B------:R-:W-:Y:S01]  /*1b20*/  IMAD.MOV.U32 R0, RZ, RZ, 0x20 ;  /* 0x00000020ff007424 */ /* 0x000fe200078e00ff */
[----:B------:R-:W-:Y:S01]  /*1b30*/  IADD3.X R10, R8, c[0x0][0x16c], RZ, P3, !PT ;  /* 0x00005b00080a7a10 */ /* 0x000fe20001ffe4ff */
[----:B------:R-:W-:Y:S01]  /*1b40*/  IMAD.MOV.U32 R19, RZ, RZ, c[0x0][0x1a0] ;  /* 0x00006800ff137624 */ /* 0x000fe200078e00ff */
[----:B------:R-:W-:Y:S01]  /*1b50*/  IADD3.X R11, R6, c[0x0][0x174], RZ, P0, !PT ;  /* 0x00005d00060b7a10 */ /* 0x000fe200007fe4ff */
[----:B------:R-:W-:Y:S01]  /*1b60*/  IMAD.SHL.U32 R195, R156, 0x10, RZ ;  /* 0x000000109cc37824 */ /* 0x000fe200078e00ff */
[----:B------:R-:W-:Y:S01]  /*1b70*/  SHF.R.S32.HI R4, RZ, 0x8, R4 ;  /* 0x00000008ff047819 */ /* 0x000fe20000011404 */
[----:B------:R1:W-:Y:S01]  /*1b80*/  STL [R1+0xc], R10 ;  /* 0x00000c0a01007387 */ /* 0x0003e20000100800 */
[----:B------:R-:W-:Y:S01]  /*1b90*/  R2P PR, R205, 0x6 ;  /* 0x00000006cd007804 */ /* 0x000fe20000000000 */
[----:B------:R-:W-:Y:S01]  /*1ba0*/  IMAD.SHL.U32 R211, R19, 0x10, RZ ;  /* 0x0000001013d37824 */ /* 0x000fe200078e00ff */
[----:B------:R-:W-:Y:S01]  /*1bb0*/  IMNMX R135, RZ, R4, !PT ;  /* 0x00000004ff877217 */ /* 0x000fe20007800200 */
[----:B------:R1:W-:Y:S01]  /*1bc0*/  STL [R1+0x18], R12 ;  /* 0x0000180c01007387 */ /* 0x0003e20000100800 */
[----:B------:R-:W-:Y:S01]  /*1bd0*/  SHF.L.U32 R3, R198, 0x2, RZ ;  /* 0x00000002c6037819 */ /* 0x000fe200000006ff */
[----:B------:R-:W-:Y:S01]  /*1be0*/  IMAD.IADD R183, R181, 0x1, R7 ;  /* 0x00000001b5b77824 */ /* 0x000fe200078e0207 */
[----:B------:R-:W-:Y:S01]  /*1bf0*/  LEA.HI R9, R25, R217, RZ, 0x5 ;  /* 0x000000d919097211 */ /* 0x000fe200078f28ff */
[----:B------:R1:W-:Y:S01]  /*1c00*/  STL [R1+0x14], R11 ;  /* 0x0000140b01007387 */ /* 0x0003e20000100800 */
[----:B------:R-:W-:Y:S01]  /*1c10*/  SHF.L.U64.HI R210, R19, R26, c[0x0][0x1a4] ;  /* 0x0000690013d27619 */ /* 0x000fe2000001021a */
[----:B------:R-:W-:Y:S01]  /*1c20*/  IMAD R196, R102, R134, R3 ;  /* 0x0000008666c47224 */ /* 0x000fe200078e0203 */
[----:B------:R-:W-:-:S02]  /*1c30*/  LOP3.LUT R5, R9, 0xffffffe0, RZ, 0xc0, !PT ;  /* 0xffffffe009057812 */ /* 0x000fc400078ec0ff */
[----:B------:R-:W-:Y:S02]  /*1c40*/  SHF.R.S32.HI R209, RZ, 0x5, R9 ;  /* 0x00000005ffd17819 */ /* 0x000fe40000011409 */
[----:B------:R-:W-:Y:S01]  /*1c50*/  IADD3 R199, R3, R196, RZ ;  /* 0x000000c403c77210 */ /* 0x000fe20007ffe0ff */
[----:B------:R-:W-:Y:S01]  /*1c60*/  IMAD.IADD R208, R217, 0x1, -R5 ;  /* 0x00000001d9d07824 */ /* 0x000fe200078e0a05 */
[----:B------:R-:W-:Y:S02]  /*1c70*/  SHF.R.S32.HI R200, RZ, 0x1f, R196 ;  /* 0x0000001fffc87819 */ /* 0x000fe400000114c4 */
[----:B------:R-:W-:Y:S02]  /*1c80*/  SHF.R.S32.HI R201, RZ, 0x1f, R199 ;  /* 0x0000001fffc97819 */ /* 0x000fe400000114c7 */
[----:B------:R-:W-:Y:S02]  /*1c90*/  SEL R236, R2, 0xfffffff0, !P1 ;  /* 0xfffffff002ec7807 */ /* 0x000fe40004800000 */
[----:B------:R-:W-:Y:S01]  /*1ca0*/  SEL R237, R0, 0xffffffe0, !P2 ;  /* 0xffffffe000ed7807 */ /* 0x000fe20005000000 */
[----:B------:R-:W-:Y:S01]  /*1cb0*/  @!P4 IMAD.MOV.U32 R23, RZ, RZ, RZ ;  /* 0x000000ffff17c224 */ /* 0x000fe200078e00ff */
[----:B------:R-:W-:-:S13]  /*1cc0*/  ISETP.GT.AND P4, PT, R27, R135, PT ;  /* 0x000000871b00720c */ /* 0x000fda0003f84270 */
[----:B------:R-:W-:Y:S05]  /*1cd0*/  @!P4 BRA `(.L_x_2712) ;  /* 0x0000dea00000c947 */ /* 0x000fea0003800000 */
[--C-:B-1----:R-:W-:Y:S01]  /*1ce0*/  SHF.R.S32.HI R0, RZ, 0x1f, R14.reuse ;  /* 0x0000001fff007819 */ /* 0x102fe2000001140e */
[----:B------:R-:W-:Y:S01]  /*1cf0*/  ULDC.64 UR28, c[0x0][0x1a0] ;  /* 0x00006800001c7ab9 */ /* 0x000fe20000000a00 */
[--C-:B------:R-:W-:Y:S01]  /*1d00*/  SHF.R.S32.HI R2, RZ, 0x1f, R151.reuse ;  /* 0x0000001fff027819 */ /* 0x100fe20000011497 */
[----:B------:R-:W-:Y:S01]  /*1d10*/  USHF.L.U32 UR17, UR29, 0x6, URZ ;  /* 0x000000061d117899 */ /* 0x000fe2000800063f */
[----:B------:R-:W-:Y:S01]  /*1d20*/  IADD3 R6, P1, P0, R14, R102, -R151 ;  /* 0x000000660e067210 */ /* 0x000fe2000783e897 */
[----:B------:R-:W-:Y:S01]  /*1d30*/  IMAD.IADD R23, R23, 0x1, R14 ;  /* 0x0000000117177824 */ /* 0x000fe200078e020e */
[----:B------:R-:W-:Y:S01]  /*1d40*/  USHF.L.U32 UR20, UR29, 0x7, URZ ;  /* 0x000000071d147899 */ /* 0x000fe2000800063f */
[----:B------:R-:W-:Y:S01]  /*1d50*/  IMAD.WIDE.U32 R14, R19, 0x40, RZ ;  /* 0x00000040130e7825 */ /* 0x000fe200078e00ff */
[----:B------:R-:W-:Y:S01]  /*1d60*/  IADD3.X R7, R0, R103, ~R2, P1, P0 ;  /* 0x0000006700077210 */ /* 0x000fe20000fe0c02 */
[----:B------:R-:W-:Y:S01]  /*1d70*/  USHF.L.U32 UR19, UR29, 0x5, URZ ;  /* 0x000000051d137899 */ /* 0x000fe2000800063f */
[----:B------:R-:W-:Y:S01]  /*1d80*/  SHF.L.U32 R111, R134, 0x7, RZ ;  /* 0x00000007866f7819 */ /* 0x000fe200000006ff */
[C---:B------:R-:W-:Y:S01]  /*1d90*/  IMAD R0, R24.reuse, c[0x0][0x280], RZ ;  /* 0x0000a00018007a24 */ /* 0x040fe200078e02ff */
[----:B------:R-:W-:Y:S01]  /*1da0*/  IADD3 R9, R15, UR17, RZ ;  /* 0x000000110f097c10 */ /* 0x000fe2000fffe0ff */
[----:B------:R-:W-:Y:S01]  /*1db0*/  IMAD R8, R24, c[0x0][0x278], RZ ;  /* 0x00009e0018087a24 */ /* 0x000fe200078e02ff */
[----:B------:R-:W-:Y:S01]  /*1dc0*/  UMOV UR16, 0x60 ;  /* 0x0000006000107882 */ /* 0x000fe20000000000 */
[----:B------:R-:W-:Y:S01]  /*1dd0*/  IMAD R0, R22, c[0x0][0x284], R0 ;  /* 0x0000a10016007a24 */ /* 0x000fe200078e0200 */
[----:B------:R-:W-:Y:S01]  /*1de0*/  SHF.L.U64.HI R178, R14, 0x1, R9 ;  /* 0x000000010eb27819 */ /* 0x000fe20000010209 */
[--C-:B------:R-:W-:Y:S01]  /*1df0*/  IMAD.WIDE.U32 R4, R22, c[0x0][0x280], R16.reuse ;  /* 0x0000a00016047a25 */ /* 0x100fe200078e0010 */
[----:B------:R-:W-:Y:S01]  /*1e00*/  UMOV UR15, 0xa0 ;  /* 0x000000a0000f7882 */ /* 0x000fe20000000000 */
[----:B------:R-:W-:Y:S01]  /*1e10*/  IADD3 R138, R102, 0x10, RZ ;  /* 0x00000010668a7810 */ /* 0x000fe20007ffe0ff */
[----:B------:R-:W-:Y:S01]  /*1e20*/  UMOV UR14, 0xc0 ;  /* 0x000000c0000e7882 */ /* 0x000fe20000000000 */
[----:B------:R-:W-:Y:S01]  /*1e30*/  IMAD.WIDE.U32 R2, R22, c[0x0][0x278], R16 ;  /* 0x00009e0016027a25 */ /* 0x000fe200078e0010 */
[----:B------:R-:W-:Y:S01]  /*1e40*/  UMOV UR13, 0xe0 ;  /* 0x000000e0000d7882 */ /* 0x000fe20000000000 */
[----:B------:R-:W-:Y:S01]  /*1e50*/  IADD3 R137, R102, 0x20, RZ ;  /* 0x0000002066897810 */ /* 0x000fe20007ffe0ff */
[----:B------:R-:W-:Y:S01]  /*1e60*/  UMOV UR12, 0x120 ;  /* 0x00000120000c7882 */ /* 0x000fe20000000000 */
[----:B------:R-:W-:Y:S01]  /*1e70*/  IMAD R8, R22, c[0x0][0x27c], R8 ;  /* 0x00009f0016087a24 */ /* 0x000fe200078e0208 */
[----:B------:R-:W-:Y:S01]  /*1e80*/  UMOV UR11, 0x140 ;  /* 0x00000140000b7882 */ /* 0x000fe20000000000 */
[----:B------:R-:W-:Y:S01]  /*1e90*/  IMAD.IADD R5, R5, 0x1, R0 ;  /* 0x0000000105057824 */ /* 0x000fe200078e0200 */
[----:B------:R-:W-:Y:S01]  /*1ea0*/  UMOV UR10, 0x160 ;  /* 0x00000160000a7882 */ /* 0x000fe20000000000 */
[----:B------:R-:W-:Y:S01]  /*1eb0*/  IMAD.SHL.U32 R204, R14, 0x2, RZ ;  /* 0x000000020ecc7824 */ /* 0x000fe200078e00ff */
[----:B------:R-:W-:Y:S01]  /*1ec0*/  UMOV UR9, 0x180 ;  /* 0x0000018000097882 */ /* 0x000fe20000000000 */
[----:B------:R-:W-:Y:S01]  /*1ed0*/  IMAD R0, R7, c[0x0][0x290], RZ ;  /* 0x0000a40007007a24 */ /* 0x000fe200078e02ff */
[----:B------:R-:W-:Y:S01]  /*1ee0*/  UMOV UR8, 0x1a0 ;  /* 0x000001a000087882 */ /* 0x000fe20000000000 */
[----:B------:R-:W-:Y:S01]  /*1ef0*/  IMAD.WIDE.U32 R14, R19, 0x80, RZ ;  /* 0x00000080130e7825 */ /* 0x000fe200078e00ff */
[----:B------:R-:W-:Y:S01]  /*1f00*/  UMOV UR5, 0x1c0 ;  /* 0x000001c000057882 */ /* 0x000fe20000000000 */
[----:B------:R-:W-:Y:S01]  /*1f10*/  IADD3 R136, R102, 0x30, RZ ;  /* 0x0000003066887810 */ /* 0x000fe20007ffe0ff */
[----:B------:R-:W-:Y:S01]  /*1f20*/  UMOV UR4, 0x1e0 ;  /* 0x000001e000047882 */ /* 0x000fe20000000000 */
[----:B------:R-:W-:Y:S01]  /*1f30*/  IMAD.IADD R3, R3, 0x1, R8 ;  /* 0x0000000103037824 */ /* 0x000fe200078e0208 */
[----:B------:R-:W-:Y:S01]  /*1f40*/  UIMAD UR39, UR16, UR29, URZ ;  /* 0x0000001d102772a4 */ /* 0x000fe2000f8e023f */
[----:B------:R-:W-:Y:S01]  /*1f50*/  IMAD R7, R7, c[0x0][0x288], RZ ;  /* 0x0000a20007077a24 */ /* 0x000fe200078e02ff */
[----:B------:R-:W-:Y:S01]  /*1f60*/  UIMAD UR38, UR15, UR29, URZ ;  /* 0x0000001d0f2672a4 */ /* 0x000fe2000f8e023f */
[C---:B------:R-:W-:Y:S01]  /*1f70*/  IMAD R8, R6.reuse, c[0x0][0x294], R0 ;  /* 0x0000a50006087a24 */ /* 0x040fe200078e0200 */
[----:B------:R-:W-:Y:S01]  /*1f80*/  IADD3 R0, R15, UR20, RZ ;  /* 0x000000140f007c10 */ /* 0x000fe2000fffe0ff */
[----:B------:R-:W-:Y:S01]  /*1f90*/  IMAD.WIDE.U32 R4, R6, c[0x0][0x290], R4 ;  /* 0x0000a40006047a25 */ /* 0x000fe200078e0004 */
[----:B------:R-:W-:Y:S01]  /*1fa0*/  UIMAD UR37, UR14, UR29, URZ ;  /* 0x0000001d0e2572a4 */ /* 0x000fe2000f8e023f */
[----:B------:R-:W-:Y:S01]  /*1fb0*/  IADD3 R150, R102, 0x40, RZ ;  /* 0x0000004066967810 */ /* 0x000fe20007ffe0ff */
[----:B------:R-:W-:Y:S01]  /*1fc0*/  UIMAD UR36, UR13, UR29, URZ ;  /* 0x0000001d0d2472a4 */ /* 0x000fe2000f8e023f */
[----:B------:R-:W-:Y:S01]  /*1fd0*/  IMAD R7, R6, c[0x0][0x28c], R7 ;  /* 0x0000a30006077a24 */ /* 0x000fe200078e0207 */
[----:B------:R-:W-:Y:S01]  /*1fe0*/  SHF.L.U64.HI R177, R14, 0x1, R0 ;  /* 0x000000010eb17819 */ /* 0x000fe20000010200 */
[----:B------:R-:W-:Y:S01]  /*1ff0*/  IMAD.WIDE.U32 R2, R6, c[0x0][0x288], R2 ;  /* 0x0000a20006027a25 */ /* 0x000fe200078e0002 */
[----:B------:R-:W-:Y:S01]  /*2000*/  UIMAD UR35, UR12, UR29, URZ ;  /* 0x0000001d0c2372a4 */ /* 0x000fe2000f8e023f */
[----:B------:R-:W-:Y:S01]  /*2010*/  IADD3 R149, R102, 0x50, RZ ;  /* 0x0000005066957810 */ /* 0x000fe20007ffe0ff */
[----:B------:R-:W-:Y:S01]  /*2020*/  UIMAD UR34, UR11, UR29, URZ ;  /* 0x0000001d0b2272a4 */ /* 0x000fe2000f8e023f */
[----:B------:R-:W-:Y:S01]  /*2030*/  IMAD.IADD R5, R5, 0x1, R8 ;  /* 0x0000000105057824 */ /* 0x000fe200078e0208 */
[----:B------:R-:W-:Y:S01]  /*2040*/  IADD3 R3, R3, R7, RZ ;  /* 0x0000000703037210 */ /* 0x000fe20007ffe0ff */
[----:B------:R-:W-:Y:S01]  /*2050*/  IMAD R0, R20, c[0x0][0x298], RZ ;  /* 0x0000a60014007a24 */ /* 0x000fe200078e02ff */
[----:B------:R-:W-:Y:S01]  /*2060*/  UIMAD UR33, UR10, UR29, URZ ;  /* 0x0000001d0a2172a4 */ /* 0x000fe2000f8e023f */
[----:B------:R-:W-:Y:S01]  /*2070*/  IMAD.WIDE.U32 R8, R19, 0x20, RZ ;  /* 0x0000002013087825 */ /* 0x000fe200078e00ff */
[----:B------:R-:W-:Y:S01]  /*2080*/  UIMAD UR32, UR9, UR29, URZ ;  /* 0x0000001d092072a4 */ /* 0x000fe2000f8e023f */
[----:B------:R-:W-:Y:S01]  /*2090*/  IADD3 R148, R102, 0x60, RZ ;  /* 0x0000006066947810 */ /* 0x000fe20007ffe0ff */
[----:B------:R-:W-:Y:S01]  /*20a0*/  UIMAD UR31, UR8, UR29, URZ ;  /* 0x0000001d081f72a4 */ /* 0x000fe2000f8e023f */
[----:B------:R-:W-:Y:S01]  /*20b0*/  IMAD R6, R20, c[0x0][0x2a0], RZ ;  /* 0x0000a80014067a24 */ /* 0x000fe200078e02ff */
[----:B------:R-:W-:Y:S01]  /*20c0*/  UIMAD UR30, UR5, UR29, URZ ;  /* 0x0000001d051e72a4 */ /* 0x000fe2000f8e023f */
[C---:B------:R-:W-:Y:S01]  /*20d0*/  IMAD R86, R18.reuse, c[0x0][0x29c], R0 ;  /* 0x0000a70012567a24 */ /* 0x040fe200078e0200 */
[----:B------:R-:W-:Y:S01]  /*20e0*/  IADD3 R0, R9, UR19, RZ ;  /* 0x0000001309007c10 */ /* 0x000fe2000fffe0ff */
[----:B------:R-:W-:Y:S01]  /*20f0*/  IMAD.WIDE.U32 R2, R18, c[0x0][0x298], R2 ;  /* 0x0000a60012027a25 */ /* 0x000fe200078e0002 */
[----:B------:R-:W-:Y:S01]  /*2100*/  ULDC UR18, c[0x0][0x294] ;  /* 0x0000a50000127ab9 */ /* 0x000fe20000000800 */
[----:B------:R-:W-:Y:S01]  /*2110*/  IADD3 R147, R102, 0x70, RZ ;  /* 0x0000007066937810 */ /* 0x000fe20007ffe0ff */
[----:B------:R-:W-:Y:S01]  /*2120*/  UIMAD.WIDE.U32 UR58, UR16, UR28, URZ ;  /* 0x0000001c103a72a5 */ /* 0x000fe2000f8e003f */
[----:B------:R-:W-:Y:S01]  /*2130*/  IMAD R6, R18, c[0x0][0x2a4], R6 ;  /* 0x0000a90012067a24 */ /* 0x000fe200078e0206 */
[----:B------:R-:W-:Y:S01]  /*2140*/  SHF.L.U64.HI R176, R8, 0x1, R0 ;  /* 0x0000000108b07819 */ /* 0x000fe20000010200 */
[----:B------:R-:W-:Y:S01]  /*2150*/  IMAD.WIDE.U32 R4, R18, c[0x0][0x2a0], R4 ;  /* 0x0000a80012047a25 */ /* 0x000fe200078e0004 */
[----:B------:R-:W-:Y:S01]  /*2160*/  LEA R87, P0, R2, c[0x0][0x268], 0x1 ;  /* 0x00009a0002577a11 */ /* 0x000fe200078008ff */
[----:B------:R-:W-:Y:S01]  /*2170*/  UIMAD.WIDE.U32 UR56, UR15, UR28, URZ ;  /* 0x0000001c0f3872a5 */ /* 0x000fe2000f8e003f */
[----:B------:R-:W-:Y:S01]  /*2180*/  IADD3 R146, R102, 0x80, RZ ;  /* 0x0000008066927810 */ /* 0x000fe20007ffe0ff */
[----:B------:R-:W-:Y:S01]  /*2190*/  IMAD.IADD R86, R3, 0x1, R86 ;  /* 0x0000000103567824 */ /* 0x000fe200078e0256 */
[----:B------:R-:W-:Y:S01]  /*21a0*/  LEA R101, P1, R4, c[0x0][0x270], 0x1 ;  /* 0x00009c0004657a11 */ /* 0x000fe200078208ff */
[----:B------:R-:W-:Y:S01]  /*21b0*/  IMAD.IADD R0, R5, 0x1, R6 ;  /* 0x0000000105007824 */ /* 0x000fe200078e0206 */
[----:B------:R-:W-:Y:S01]  /*21c0*/  UIMAD.WIDE.U32 UR54, UR14, UR28, URZ ;  /* 0x0000001c0e3672a5 */ /* 0x000fe2000f8e003f */
[----:B------:R-:W-:Y:S01]  /*21d0*/  IMAD.MOV.U32 R189, RZ, RZ, 0x5 ;  /* 0x00000005ffbd7424 */ /* 0x000fe200078e00ff */
[----:B------:R-:W-:Y:S01]  /*21e0*/  LEA.HI.X R86, R2, c[0x0][0x26c], R86, 0x1, P0 ;  /* 0x00009b0002567a11 */ /* 0x000fe200000f0c56 */
[----:B------:R-:W-:Y:S01]  /*21f0*/  IMAD.MOV.U32 R190, RZ, RZ, 0x6 ;  /* 0x00000006ffbe7424 */ /* 0x000fe200078e00ff */
[----:B------:R-:W-:Y:S01]  /*2200*/  LEA.HI.X R100, R4, c[0x0][0x274], R0, 0x1, P1 ;  /* 0x00009d0004647a11 */ /* 0x000fe200008f0c00 */
[----:B------:R-:W-:Y:S01]  /*2210*/  IMAD.MOV.U32 R191, RZ, RZ, 0x7 ;  /* 0x00000007ffbf7424 */ /* 0x000fe200078e00ff */
[----:B------:R-:W-:Y:S01]  /*2220*/  MOV R2, c[0x0][0x290] ;  /* 0x0000a40000027a02 */ /* 0x000fe20000000f00 */
[----:B------:R-:W-:Y:S01]  /*2230*/  IMAD.MOV.U32 R3, RZ, RZ, c[0x0][0x288] ;  /* 0x0000a200ff037624 */ /* 0x000fe200078e00ff */
[----:B------:R-:W-:Y:S01]  /*2240*/  UIMAD.WIDE.U32 UR52, UR13, UR28, URZ ;  /* 0x0000001c0d3472a5 */ /* 0x000fe2000f8e003f */
[----:B------:R-:W-:Y:S01]  /*2250*/  IMAD R0, R134, R23, RZ ;  /* 0x0000001786007224 */ /* 0x000fe200078e02ff */
[----:B------:R-:W-:Y:S01]  /*2260*/  SHF.L.U64.HI R4, R2, R189, c[0x0][0x294] ;  /* 0x0000a50002047619 */ /* 0x000fe200000102bd */
[----:B------:R-:W-:Y:S01]  /*2270*/  IMAD.SHL.U32 R202, R8, 0x2, RZ ;  /* 0x0000000208ca7824 */ /* 0x000fe200078e00ff */
[CC--:B------:R-:W-:Y:S01]  /*2280*/  SHF.L.U64.HI R5, R2.reuse, R190.reuse, c[0x0][0x294] ;  /* 0x0000a50002057619 */ /* 0x0c0fe200000102be */
[----:B------:R-:W-:Y:S01]  /*2290*/  IMAD.MOV.U32 R85, RZ, RZ, R10 ;  /* 0x000000ffff557224 */ /* 0x000fe200078e000a */
[C---:B------:R-:W-:Y:S01]  /*22a0*/  SHF.L.U64.HI R6, R2.reuse, R191, c[0x0][0x294] ;  /* 0x0000a50002067619 */ /* 0x040fe200000102bf */
[----:B------:R-:W-:Y:S01]  /*22b0*/  IMAD.MOV.U32 R94, RZ, RZ, R11 ;  /* 0x000000ffff5e7224 */ /* 0x000fe200078e000b */
[C---:B------:R-:W-:Y:S01]  /*22c0*/  SHF.L.U64.HI R189, R3.reuse, R189, c[0x0][0x28c] ;  /* 0x0000a30003bd7619 */ /* 0x040fe200000102bd */
[C---:B------:R-:W-:Y:S01]  /*22d0*/  IMAD.WIDE.U32 R246, R2.reuse, 0x60, RZ ;  /* 0x0000006002f67825 */ /* 0x040fe200078e00ff */
[C---:B------:R-:W-:Y:S01]  /*22e0*/  SHF.L.U64.HI R190, R3.reuse, R190, c[0x0][0x28c] ;  /* 0x0000a30003be7619 */ /* 0x040fe200000102be */
[----:B------:R-:W-:Y:S01]  /*22f0*/  UIMAD.WIDE.U32 UR50, UR12, UR28, URZ ;  /* 0x0000001c0c3272a5 */ /* 0x000fe2000f8e003f */
[C---:B------:R-:W-:Y:S01]  /*2300*/  SHF.L.U64.HI R191, R3.reuse, R191, c[0x0][0x28c] ;  /* 0x0000a30003bf7619 */ /* 0x040fe200000102bf */
[C---:B------:R-:W-:Y:S01]  /*2310*/  IMAD.WIDE.U32 R242, R2.reuse, 0xa0, RZ ;  /* 0x000000a002f27825 */ /* 0x040fe200078e00ff */
[CC--:B------:R-:W-:Y:S01]  /*2320*/  SHF.L.U64.HI R7, R2.reuse, R26.reuse, c[0x0][0x294] ;  /* 0x0000a50002077619 */ /* 0x0c0fe2000001021a */
[----:B------:R-:W-:Y:S01]  /*2330*/  UIMAD.WIDE.U32 UR48, UR11, UR28, URZ ;  /* 0x0000001c0b3072a5 */ /* 0x000fe2000f8e003f */
[C---:B------:R-:W-:Y:S01]  /*2340*/  SHF.L.U64.HI R188, R3.reuse, R26, c[0x0][0x28c] ;  /* 0x0000a30003bc7619 */ /* 0x040fe2000001021a */
[----:B------:R-:W-:Y:S01]  /*2350*/  IMAD.WIDE.U32 R240, R2, 0xc0, RZ ;  /* 0x000000c002f07825 */ /* 0x000fe200078e00ff */
[----:B------:R-:W-:Y:S01]  /*2360*/  SHF.L.U32 R186, R3, 0x6, RZ ;  /* 0x0000000603ba7819 */ /* 0x000fe200000006ff */
[----:B------:R-:W-:Y:S01]  /*2370*/  UIMAD.WIDE.U32 UR46, UR10, UR28, URZ ;  /* 0x0000001c0a2e72a5 */ /* 0x000fe2000f8e003f */
[----:B------:R-:W-:Y:S01]  /*2380*/  IADD3 R145, R102, 0x90, RZ ;  /* 0x0000009066917810 */ /* 0x000fe20007ffe0ff */
[----:B------:R-:W-:Y:S01]  /*2390*/  IMAD.WIDE.U32 R234, R2, 0xe0, RZ ;  /* 0x000000e002ea7825 */ /* 0x000fe200078e00ff */
[----:B------:R-:W-:Y:S01]  /*23a0*/  UIMAD.WIDE.U32 UR44, UR9, UR28, URZ ;  /* 0x0000001c092c72a5 */ /* 0x000fe2000f8e003f */
[----:B------:R-:W-:Y:S01]  /*23b0*/  IADD3 R144, R102, 0xa0, RZ ;  /* 0x000000a066907810 */ /* 0x000fe20007ffe0ff */
[----:B------:R-:W-:Y:S01]  /*23c0*/  UIMAD.WIDE.U32 UR42, UR8, UR28, URZ ;  /* 0x0000001c082a72a5 */ /* 0x000fe2000f8e003f */
[----:B------:R-:W-:Y:S01]  /*23d0*/  IMAD.WIDE.U32 R232, R2, 0x120, RZ ;  /* 0x0000012002e87825 */ /* 0x000fe200078e00ff */
[----:B------:R-:W-:Y:S01]  /*23e0*/  UIMAD.WIDE.U32 UR40, UR5, UR28, URZ ;  /* 0x0000001c052872a5 */ /* 0x000fe2000f8e003f */
[----:B------:R-:W-:Y:S01]  /*23f0*/  IADD3 R143, R102, 0xb0, RZ ;  /* 0x000000b0668f7810 */ /* 0x000fe20007ffe0ff */
[----:B------:R-:W-:Y:S01]  /*2400*/  UIMAD.WIDE.U32 UR60, UR4, UR28, URZ ;  /* 0x0000001c043c72a5 */ /* 0x000fe2000f8e003f */
[----:B------:R-:W-:Y:S01]  /*2410*/  IMAD.WIDE.U32 R230, R2, 0x140, RZ ;  /* 0x0000014002e67825 */ /* 0x000fe200078e00ff */
[----:B------:R-:W-:Y:S01]  /*2420*/  UIMAD UR29, UR4, UR29, URZ ;  /* 0x0000001d041d72a4 */ /* 0x000fe2000f8e023f */
[----:B------:R-:W-:Y:S01]  /*2430*/  IADD3 R142, R102, 0xc0, RZ ;  /* 0x000000c0668e7810 */ /* 0x000fe20007ffe0ff */
[----:B------:R-:W-:Y:S01]  /*2440*/  ULDC UR17, c[0x0][0x19c] ;  /* 0x0000670000117ab9 */ /* 0x000fe20000000800 */
[----:B------:R-:W-:Y:S01]  /*2450*/  IMAD.WIDE.U32 R228, R2, 0x160, RZ ;  /* 0x0000016002e47825 */ /* 0x000fe200078e00ff */
[----:B------:R-:W-:Y:S01]  /*2460*/  UIMAD UR16, UR16, UR18, URZ ;  /* 0x00000012101072a4 */ /* 0x000fe2000f8e023f */
[----:B------:R-:W-:Y:S01]  /*2470*/  IADD3 R141, R102, 0xd0, RZ ;  /* 0x000000d0668d7810 */ /* 0x000fe20007ffe0ff */
        /* <DEDUP_REMOVED lines=17> */
[C---:B------:R-:W-:Y:S01]  /*2590*/  IMAD.SHL.U32 R8, R2.reuse, 0x20, RZ ;  /* 0x0000002002087824 */ /* 0x040fe200078e00ff */
[----:B------:R-:W-:Y:S01]  /*25a0*/  UIMAD UR4, UR4, UR18, URZ ;  /* 0x00000012040472a4 */ /* 0x000fe2000f8e023f */
[C---:B------:R-:W-:Y:S01]  /*25b0*/  IMAD.SHL.U32 R9, R2.reuse, 0x40, RZ ;  /* 0x0000004002097824 */ /* 0x040fe200078e00ff */
[----:B------:R-:W-:Y:S01]  /*25c0*/  USHF.L.U32 UR19, UR17, 0x6, URZ ;  /* 0x0000000611137899 */ /* 0x000fe2000800063f */
[----:B------:R-:W-:Y:S01]  /*25d0*/  IMAD.SHL.U32 R10, R2, 0x80, RZ ;  /* 0x00000080020a7824 */ /* 0x000fe200078e00ff */
[----:B------:R-:W-:Y:S01]  /*25e0*/  SHF.L.U64.HI R164, R8, 0x1, R4 ;  /* 0x0000000108a47819 */ /* 0x000fe20000010204 */
[----:B------:R-:W-:Y:S01]  /*25f0*/  IMAD.SHL.U32 R11, R2, 0x10, RZ ;  /* 0x00000010020b7824 */ /* 0x000fe200078e00ff */
[-C--:B------:R-:W-:Y:S01]  /*2600*/  IADD3 R2, P1, R196, R0.reuse, RZ ;  /* 0x00000000c4027210 */ /* 0x080fe20007f3e0ff */
[C---:B------:R-:W-:Y:S01]  /*2610*/  IMAD.SHL.U32 R185, R3.reuse, 0x20, RZ ;  /* 0x0000002003b97824 */ /* 0x040fe200078e00ff */
[----:B------:R-:W-:Y:S01]  /*2620*/  USHF.L.U32 UR18, UR17, 0x7, URZ ;  /* 0x0000000711127899 */ /* 0x000fe2000800063f */
[C---:B------:R-:W-:Y:S01]  /*2630*/  IMAD.SHL.U32 R187, R3.reuse, 0x80, RZ ;  /* 0x0000008003bb7824 */ /* 0x040fe200078e00ff */
[----:B------:R-:W-:Y:S01]  /*2640*/  USHF.L.U32 UR17, UR17, 0x5, URZ ;  /* 0x0000000511117899 */ /* 0x000fe2000800063f */
[----:B------:R-:W-:Y:S01]  /*2650*/  IMAD.SHL.U32 R184, R3, 0x10, RZ ;  /* 0x0000001003b87824 */ /* 0x000fe200078e00ff */
[----:B------:R-:W-:Y:S01]  /*2660*/  SHF.R.S32.HI R3, RZ, 0x1f, R0 ;  /* 0x0000001fff037819 */ /* 0x000fe20000011400 */
[C---:B------:R-:W-:Y:S01]  /*2670*/  IMAD.WIDE.U32 R160, R156.reuse, 0x40, RZ ;  /* 0x000000409ca07825 */ /* 0x040fe200078e00ff */
[----:B------:R-:W-:Y:S01]  /*2680*/  IADD3 R0, P0, R199, R0, RZ ;  /* 0x00000000c7007210 */ /* 0x000fe20007f1e0ff */
[----:B------:R-:W-:Y:S01]  /*2690*/  ULDC UR28, c[0x0][0x28c] ;  /* 0x0000a300001c7ab9 */ /* 0x000fe20000000800 */
[----:B------:R-:W-:Y:S01]  /*26a0*/  IADD3 R168, R235, UR13, RZ ;  /* 0x0000000deba87c10 */ /* 0x000fe2000fffe0ff */
[----:B------:R-:W-:Y:S01]  /*26b0*/  IMAD.WIDE.U32 R158, R156, 0x80, RZ ;  /* 0x000000809c9e7825 */ /* 0x000fe200078e00ff */
[----:B------:R-:W-:Y:S01]  /*26c0*/  IADD3 R193, R161, UR19, RZ ;  /* 0x00000013a1c17c10 */ /* 0x000fe2000fffe0ff */
[----:B------:R-:W-:Y:S01]  /*26d0*/  ULDC UR27, c[0x0][0x28c] ;  /* 0x0000a300001b7ab9 */ /* 0x000fe20000000800 */
[----:B------:R-:W-:Y:S01]  /*26e0*/  IADD3 R169, R233, UR12, RZ ;  /* 0x0000000ce9a97c10 */ /* 0x000fe2000fffe0ff */
[--C-:B------:R-:W-:Y:S01]  /*26f0*/  IMAD.X R4, R201, 0x1, R3.reuse, P0 ;  /* 0x00000001c9047824 */ /* 0x100fe200000e0603 */
[----:B------:R-:W-:Y:S01]  /*2700*/  IADD3 R194, R159, UR18, RZ ;  /* 0x000000129fc27c10 */ /* 0x000fe2000fffe0ff */
[----:B------:R-:W-:Y:S01]  /*2710*/  IMAD.X R3, R200, 0x1, R3, P1 ;  /* 0x00000001c8037824 */ /* 0x000fe200008e0603 */
[----:B------:R-:W-:Y:S01]  /*2720*/  IADD3 R170, R231, UR11, RZ ;  /* 0x0000000be7aa7c10 */ /* 0x000fe2000fffe0ff */
[----:B------:R-:W-:Y:S01]  /*2730*/  IMAD.WIDE.U32 R156, R156, 0x20, RZ ;  /* 0x000000209c9c7825 */ /* 0x000fe200078e00ff */
[----:B------:R-:W-:Y:S01]  /*2740*/  SHF.L.U64.HI R4, R0, 0x1, R4 ;  /* 0x0000000100047819 */ /* 0x000fe20000010204 */
[----:B------:R-:W-:Y:S01]  /*2750*/  ULDC UR26, c[0x0][0x28c] ;  /* 0x0000a300001a7ab9 */ /* 0x000fe20000000800 */
[C---:B------:R-:W-:Y:S01]  /*2760*/  SHF.L.U64.HI R3, R2.reuse, 0x1, R3 ;  /* 0x0000000102037819 */ /* 0x040fe20000010203 */
[----:B------:R-:W-:Y:S01]  /*2770*/  IMAD.SHL.U32 R2, R2, 0x2, RZ ;  /* 0x0000000202027824 */ /* 0x000fe200078e00ff */
[----:B------:R-:W-:Y:S01]  /*2780*/  SHF.L.U32 R0, R0, 0x1, RZ ;  /* 0x0000000100007819 */ /* 0x000fe200000006ff */
[C---:B------:R-:W-:Y:S01]  /*2790*/  IMAD.SHL.U32 R118, R134.reuse, 0x10, RZ ;  /* 0x0000001086767824 */ /* 0x040fe200078e00ff */
[----:B------:R-:W-:Y:S01]  /*27a0*/  IADD3 R192, R157, UR17, RZ ;  /* 0x000000119dc07c10 */ /* 0x000fe2000fffe0ff */
[----:B------:R-:W-:Y:S01]  /*27b0*/  IMAD.SHL.U32 R117, R134, 0x20, RZ ;  /* 0x0000002086757824 */ /* 0x000fe200078e00ff */
[----:B------:R-:W-:Y:S01]  /*27c0*/  IADD3 R98, P3, R0, c[0x0][0x2b0], RZ ;  /* 0x0000ac0000627a10 */ /* 0x000fe20007f7e0ff */
[----:B------:R-:W-:Y:S01]  /*27d0*/  IMAD R116, R134, 0x30, RZ ;  /* 0x0000003086747824 */ /* 0x000fe200078e02ff */
[----:B------:R-:W-:Y:S01]  /*27e0*/  IADD3 R99, P2, R0, c[0x0][0x2a8], RZ ;  /* 0x0000aa0000637a10 */ /* 0x000fe20007f5e0ff */
[----:B------:R-:W-:Y:S01]  /*27f0*/  IMAD.SHL.U32 R115, R134, 0x40, RZ ;  /* 0x0000004086737824 */ /* 0x000fe200078e00ff */
[----:B------:R-:W-:Y:S01]  /*2800*/  IADD3 R18, P1, R2, c[0x0][0x2b0], RZ ;  /* 0x0000ac0002127a10 */ /* 0x000fe20007f3e0ff */
[----:B------:R-:W-:Y:S01]  /*2810*/  IMAD R114, R134, 0x50, RZ ;  /* 0x0000005086727824 */ /* 0x000fe200078e02ff */
[----:B------:R-:W-:Y:S01]  /*2820*/  IADD3 R35, P0, R2, c[0x0][0x2a8], RZ ;  /* 0x0000aa0002237a10 */ /* 0x000fe20007f1e0ff */
        /* <DEDUP_REMOVED lines=18> */
[----:B------:R-:W-:Y:S01]  /*2950*/  IMAD.MOV.U32 R207, RZ, RZ, c[0x0][0x290] ;  /* 0x0000a400ffcf7624 */ /* 0x000fe200078e00ff */
[----:B------:R-:W-:Y:S01]  /*2960*/  SHF.R.S32.HI R129, RZ, 0x1f, R114 ;  /* 0x0000001fff817819 */ /* 0x000fe20000011472 */
[----:B------:R-:W-:Y:S01]  /*2970*/  IMAD.SHL.U32 R203, R14, 0x2, RZ ;  /* 0x000000020ecb7824 */ /* 0x000fe200078e00ff */
[----:B------:R-:W-:Y:S01]  /*2980*/  SHF.R.S32.HI R128, RZ, 0x1f, R113 ;  /* 0x0000001fff807819 */ /* 0x000fe20000011471 */
[----:B------:R-:W-:Y:S01]  /*2990*/  IMAD.MOV.U32 R95, RZ, RZ, R12 ;  /* 0x000000ffff5f7224 */ /* 0x000fe200078e000c */
[----:B------:R-:W-:Y:S01]  /*29a0*/  SHF.R.S32.HI R127, RZ, 0x1f, R112 ;  /* 0x0000001fff7f7819 */ /* 0x000fe20000011470 */
[----:B------:R-:W-:Y:S01]  /*29b0*/  IMAD.MOV.U32 R84, RZ, RZ, R13 ;  /* 0x000000ffff547224 */ /* 0x000fe200078e000d */
[----:B------:R-:W-:Y:S01]  /*29c0*/  SHF.R.S32.HI R126, RZ, 0x1f, R111 ;  /* 0x0000001fff7e7819 */ /* 0x000fe2000001146f */
[----:B------:R-:W-:Y:S01]  /*29d0*/  IMAD.MOV.U32 R20, RZ, RZ, R27 ;  /* 0x000000ffff147224 */ /* 0x000fe200078e001b */
[----:B------:R-:W-:Y:S01]  /*29e0*/  SHF.R.S32.HI R125, RZ, 0x1f, R110 ;  /* 0x0000001fff7d7819 */ /* 0x000fe2000001146e */
[----:B------:R-:W-:Y:S01]  /*29f0*/  IMAD.SHL.U32 R215, R8, 0x2, RZ ;  /* 0x0000000208d77824 */ /* 0x000fe200078e00ff */
[----:B------:R-:W-:Y:S01]  /*2a00*/  SHF.R.S32.HI R124, RZ, 0x1f, R109 ;  /* 0x0000001fff7c7819 */ /* 0x000fe2000001146d */
[----:B------:R-:W-:Y:S01]  /*2a10*/  IMAD.SHL.U32 R214, R9, 0x2, RZ ;  /* 0x0000000209d67824 */ /* 0x000fe200078e00ff */
[----:B------:R-:W-:Y:S01]  /*2a20*/  SHF.R.S32.HI R123, RZ, 0x1f, R108 ;  /* 0x0000001fff7b7819 */ /* 0x000fe2000001146c */
[C---:B------:R-:W-:Y:S01]  /*2a30*/  IMAD.SHL.U32 R213, R10.reuse, 0x2, RZ ;  /* 0x000000020ad57824 */ /* 0x040fe200078e00ff */
        /* <DEDUP_REMOVED lines=8> */
[----:B------:R-:W-:Y:S01]  /*2ac0*/  SHF.L.U64.HI R163, R9, 0x1, R5 ;  /* 0x0000000109a37819 */ /* 0x000fe20000010205 */
[----:B------:R-:W-:Y:S01]  /*2ad0*/  ULDC UR23, c[0x0][0x28c] ;  /* 0x0000a30000177ab9 */ /* 0x000fe20000000800 */
[----:B------:R-:W-:Y:S01]  /*2ae0*/  SHF.L.U64.HI R162, R10, 0x1, R6 ;  /* 0x000000010aa27819 */ /* 0x000fe20000010206 */
[----:B------:R-:W-:Y:S01]  /*2af0*/  ULDC UR22, c[0x0][0x28c] ;  /* 0x0000a30000167ab9 */ /* 0x000fe20000000800 */
[----:B------:R-:W-:Y:S01]  /*2b00*/  SHF.L.U64.HI R155, R11, 0x1, R7 ;  /* 0x000000010b9b7819 */ /* 0x000fe20000010207 */
[----:B------:R-:W-:Y:S01]  /*2b10*/  ULDC UR21, c[0x0][0x28c] ;  /* 0x0000a30000157ab9 */ /* 0x000fe20000000800 */
[C---:B------:R-:W-:Y:S01]  /*2b20*/  IADD3.X R96, R4.reuse, c[0x0][0x2b4], RZ, P3, !PT ;  /* 0x0000ad0004607a10 */ /* 0x040fe20001ffe4ff */
[----:B------:R-:W-:Y:S01]  /*2b30*/  ULDC UR20, c[0x0][0x28c] ;  /* 0x0000a30000147ab9 */ /* 0x000fe20000000800 */
[----:B------:R-:W-:Y:S01]  /*2b40*/  IADD3.X R97, R4, c[0x0][0x2ac], RZ, P2, !PT ;  /* 0x0000ab0004617a10 */ /* 0x000fe200017fe4ff */
[----:B------:R-:W-:Y:S01]  /*2b50*/  ULDC UR19, c[0x0][0x28c] ;  /* 0x0000a30000137ab9 */ /* 0x000fe20000000800 */
[C---:B------:R-:W-:Y:S01]  /*2b60*/  IADD3.X R15, R3.reuse, c[0x0][0x2b4], RZ, P1, !PT ;  /* 0x0000ad00030f7a10 */ /* 0x040fe20000ffe4ff */
[----:B------:R-:W-:Y:S01]  /*2b70*/  ULDC UR18, c[0x0][0x28c] ;  /* 0x0000a30000127ab9 */ /* 0x000fe20000000800 */
[----:B------:R-:W-:Y:S01]  /*2b80*/  IADD3.X R34, R3, c[0x0][0x2ac], RZ, P0, !PT ;  /* 0x0000ab0003227a10 */ /* 0x000fe200007fe4ff */
[----:B------:R-:W-:Y:S01]  /*2b90*/  ULDC UR17, c[0x0][0x28c] ;  /* 0x0000a30000117ab9 */ /* 0x000fe20000000800 */
[----:B------:R-:W-:Y:S01]  /*2ba0*/  IMAD.U32 R152, RZ, RZ, UR60 ;  /* 0x0000003cff987e24 */ /* 0x000fe2000f8e00ff */
[----:B------:R-:W-:Y:S01]  /*2bb0*/  ULDC UR16, c[0x0][0x28c] ;  /* 0x0000a30000107ab9 */ /* 0x000fe20000000800 */
[----:B------:R-:W-:Y:S01]  /*2bc0*/  IMAD.U32 R153, RZ, RZ, UR61 ;  /* 0x0000003dff997e24 */ /* 0x000fe2000f8e00ff */
[----:B------:R-:W-:Y:S01]  /*2bd0*/  ULDC UR15, c[0x0][0x28c] ;  /* 0x0000a300000f7ab9 */ /* 0x000fe20000000800 */
[----:B------:R-:W-:Y:S01]  /*2be0*/  IADD3 R175, R221, UR4, RZ ;  /* 0x00000004ddaf7c10 */ /* 0x000fe2000fffe0ff */
[----:B------:R-:W-:-:S02]  /*2bf0*/  ULDC UR14, c[0x0][0x28c] ;  /* 0x0000a300000e7ab9 */ /* 0x000fc40000000800 */
[----:B------:R-:W-:Y:S02]  /*2c00*/  ULDC UR13, c[0x0][0x28c] ;  /* 0x0000a300000d7ab9 */ /* 0x000fe40000000800 */
[----:B------:R-:W-:Y:S02]  /*2c10*/  ULDC UR12, c[0x0][0x28c] ;  /* 0x0000a300000c7ab9 */ /* 0x000fe40000000800 */
[----:B------:R-:W-:Y:S02]  /*2c20*/  ULDC UR11, c[0x0][0x28c] ;  /* 0x0000a300000b7ab9 */ /* 0x000fe40000000800 */
[----:B------:R-:W-:Y:S02]  /*2c30*/  ULDC UR10, c[0x0][0x28c] ;  /* 0x0000a300000a7ab9 */ /* 0x000fe40000000800 */
[----:B------:R-:W-:Y:S02]  /*2c40*/  ULDC UR9, c[0x0][0x28c] ;  /* 0x0000a30000097ab9 */ /* 0x000fe40000000800 */
[----:B------:R-:W-:-:S02]  /*2c50*/  ULDC UR8, c[0x0][0x28c] ;  /* 0x0000a30000087ab9 */ /* 0x000fc40000000800 */
[----:B------:R-:W-:Y:S02]  /*2c60*/  ULDC UR5, c[0x0][0x28c] ;  /* 0x0000a30000057ab9 */ /* 0x000fe40000000800 */
[----:B------:R-:W-:Y:S02]  /*2c70*/  ULDC UR4, c[0x0][0x230] ;  /* 0x00008c0000047ab9 */ /* 0x000fe40000000800 */
        /* <DEDUP_REMOVED lines=31> */
[----:B------:R-:W-:Y:S02]  /*2e70*/  UIADD3 UR30, UR41, UR30, URZ ;  /* 0x0000001e291e7290 */ /* 0x000fe4000fffe03f */
[----:B------:R-:W-:Y:S02]  /*2e80*/  UIADD3 UR61, UR61, UR29, URZ ;  /* 0x0000001d3d3d7290 */ /* 0x000fe4000fffe03f */
[----:B------:R-:W-:-:S02]  /*2e90*/  ULDC.U8 UR60, c[0x0][0x313] ;  /* 0x0000c4c0003c7ab9 */ /* 0x000fc40000000000 */
.L_x_2814:
[----:B------:R-:W-:Y:S01]  /*2ea0*/  LOP3.LUT R238, R238, 0xfffffffe, RZ, 0xc0, !PT ;  /* 0xfffffffeeeee7812 */ /* 0x000fe200078ec0ff */
[----:B------:R-:W-:Y:S02]  /*2eb0*/  IMAD.SHL.U32 R21, R20, 0x100, RZ ;  /* 0x0000010014157824 */ /* 0x000fe400078e00ff */
[----:B------:R-:W-:Y:S01]  /*2ec0*/  IMAD.U32 R2, RZ, RZ, UR8 ;  /* 0x00000008ff027e24 */ /* 0x000fe2000f8e00ff */
[----:B------:R-:W1:Y:S01]  /*2ed0*/  R2UR UR8, R152 ;  /* 0x00000000980873c2 */ /* 0x000e6200000e0000 */
[----:B------:R-:W-:Y:S01]  /*2ee0*/  IMAD.U32 R3, RZ, RZ, UR9 ;  /* 0x00000009ff037e24 */ /* 0x000fe2000f8e00ff */
[----:B------:R-:W-:Y:S05]  /*2ef0*/  IADD3 R19, R21, -0x100, RZ ;  /* 0xffffff0015137810 */ /* 0x000fea0007ffe0ff */
[--C-:B------:R-:W-:Y:S01]  /*2f00*/  IMAD.IADD R4, R154, 0x1, -R19.reuse ;  /* 0x000000019a047824 */ /* 0x100fe200078e0a13 */
[----:B------:R3:W4:Y:S01]  /*2f10*/  R2UR UR9, R153 ;  /* 0x00000000990973c2 */ /* 0x00072200000e0000 */
[----:B------:R-:W-:Y:S03]  /*2f20*/  IMAD.IADD R0, R151, 0x1, -R19 ;  /* 0x0000000197007824 */ /* 0x000fe600078e0a13 */
[-C--:B------:R-:W-:Y:S02]  /*2f30*/  ISETP.GE.AND P0, PT, R138, R4.reuse, PT ;  /* 0x000000048a00720c */ /* 0x080fe40003f06270 */
        /* <DEDUP_REMOVED lines=8> */
[----:B------:R-:W-:Y:S01]  /*2fc0*/  @P4 LEA R12, P1, R211, R95, 0x1 ;  /* 0x0000005fd30c4211 */ /* 0x000fe200078208ff */
[----:B----4-:R4:W2:Y:S01]  /*2fd0*/  R2UR UR9, R3 ;  /* 0x00000000030973c2 */ /* 0x0108a200000e0000 */
[----:B------:R-:W-:Y:S01]  /*2fe0*/  P2R R5, PR, RZ, 0x8 ;  /* 0x00000008ff057803 */ /* 0x000fe20000000000 */
[----:B------:R-:W-:Y:S01]  /*2ff0*/  @P4 IMAD.X R23, R100, 0x1, R155, P0 ;  /* 0x0000000164174824 */ /* 0x000fe200000e069b */
[----:B------:R-:W-:Y:S02]  /*3000*/  @P6 IADD3 R10, P0, R101, R215, RZ ;  /* 0x000000d7650a6210 */ /* 0x000fe40007f1e0ff */
[----:B------:R-:W-:Y:S02]  /*3010*/  @P4 LEA.HI.X R13, R211, R94, R210, 0x1, P1 ;  /* 0x0000005ed30d4211 */ /* 0x000fe400008f0cd2 */
[-C--:B------:R-:W-:Y:S01]  /*3020*/  @P6 IADD3 R8, P1, R202, R95.reuse, RZ ;  /* 0x0000005fca086210 */ /* 0x080fe20007f3e0ff */
        /* <DEDUP_REMOVED lines=8> */
[----:B--2---:R-:W-:Y:S02]  /*30b0*/  @P3 IADD3.X R27, R94, UR39, RZ, P0, !PT ;  /* 0x000000275e1b3c10 */ /* 0x004fe400087fe4ff */
[C---:B------:R-:W-:Y:S02]  /*30c0*/  @P5 IADD3 R24, P0, R101.reuse, R214, RZ ;  /* 0x000000d665185210 */ /* 0x040fe40007f1e0ff */
[----:B------:R-:W-:Y:S01]  /*30d0*/  LOP3.LUT R238, R238, 0xffffffbf, RZ, 0xc0, !PT ;  /* 0xffffffbfeeee7812 */ /* 0x000fe200078ec0ff */
[----:B----4-:R-:W-:Y:S01]  /*30e0*/  IMAD.MOV.U32 R3, RZ, RZ, R100 ;  /* 0x000000ffff037224 */ /* 0x010fe200078e0064 */
[----:B------:R-:W-:Y:S01]  /*30f0*/  P2R R14, PR, RZ, 0x4 ;  /* 0x00000004ff0e7803 */ /* 0x000fe20000000000 */
[----:B------:R-:W-:Y:S01]  /*3100*/  @P5 IMAD.X R25, R100, 0x1, R163, P0 ;  /* 0x0000000164195824 */ /* 0x000fe200000e06a3 */
[----:B------:R-:W-:Y:S02]  /*3110*/  @P5 IADD3 R36, P0, R204, R95, RZ ;  /* 0x0000005fcc245210 */ /* 0x000fe40007f1e0ff */
        /* <DEDUP_REMOVED lines=84> */
[C---:B------:R-:W-:Y:S02]  /*3660*/  ISETP.GE.AND P0, PT, R139.reuse, R4, PT ;  /* 0x000000048b00720c */ /* 0x040fe40003f06270 */
[C---:B------:R-:W-:Y:S02]  /*3670*/  LOP3.LUT P2, RZ, R238.reuse, 0x40, RZ, 0xc0, !PT ;  /* 0x00000040eeff7812 */ /* 0x040fe4000784c0ff */
[----:B------:R-:W-:Y:S02]  /*3680*/  ISETP.GE.AND P1, PT, R139, R0, !P0 ;  /* 0x000000008b00720c */ /* 0x000fe40004726270 */
[----:B------:R-:W-:Y:S11]  /*3690*/  LOP3.LUT R238, R238, 0xfffffeff, RZ, 0xc0, !PT ;  /* 0xfffffeffeeee7812 */ /* 0x000ff600078ec0ff */
[----:B------:R-:W-:Y:S02]  /*36a0*/  @P1 IADD3 R78, P0, R101, R220, RZ ;  /* 0x000000dc654e1210 */ /* 0x000fe40007f1e0ff */
[----:B------:R-:W-:Y:S03]  /*36b0*/  @P1 LOP3.LUT R238, R238, 0x100, RZ, 0xfc, !PT ;  /* 0x00000100eeee1812 */ /* 0x000fe600078efcff */
[----:B------:R-:W-:Y:S01]  /*36c0*/  @P1 IMAD.X R79, R100, 0x1, R175, P0 ;  /* 0x00000001644f1824 */ /* 0x000fe200000e06af */
[----:B-1----:R-:W-:Y:S01]  /*36d0*/  @P1 IADD3 R82, P0, R95, UR8, RZ ;  /* 0x000000085f521c10 */ /* 0x002fe2000ff1e0ff */
[----:B------:R1:W2:Y:S03]  /*36e0*/  R2UR UR8, R2 ;  /* 0x00000000020873c2 */ /* 0x0002a600000e0000 */
[----:B------:R-:W-:Y:S01]  /*36f0*/  @P1 IADD3.X R83, R94, UR61, RZ, P0, !PT ;  /* 0x0000003d5e531c10 */ /* 0x000fe200087fe4ff */
[----:B-1----:R-:W-:Y:S05]  /*3700*/  IMAD.MOV.U32 R2, RZ, RZ, R101 ;  /* 0x000000ffff027224 */ /* 0x002fea00078e0065 */
        /* <DEDUP_REMOVED lines=8> */
[----:B------:R1:W4:Y:S01]  /*3790*/  @P1 LDG.E.128 R40, [R2.64] ;  /* 0x0000000602281981 */ /* 0x000322000c1e1d00 */
[C---:B------:R-:W-:Y:S04]  /*37a0*/  LOP3.LUT P0, RZ, R238.reuse, 0x20, RZ, 0xc0, !PT ;  /* 0x00000020eeff7812 */ /* 0x040fe8000780c0ff */
[----:B------:R-:W-:Y:S02]  /*37b0*/  P2R R91, PR, RZ, 0x1 ;  /* 0x00000001ff5b7803 */ /* 0x000fe40000000000 */
[C---:B------:R-:W-:Y:S04]  /*37c0*/  LOP3.LUT P0, RZ, R238.reuse, 0x10, RZ, 0xc0, !PT ;  /* 0x00000010eeff7812 */ /* 0x040fe8000780c0ff */
[----:B------:R-:W-:Y:S02]  /*37d0*/  P2R R90, PR, RZ, 0x1 ;  /* 0x00000001ff5a7803 */ /* 0x000fe40000000000 */
[C---:B------:R-:W-:Y:S04]  /*37e0*/  LOP3.LUT P0, RZ, R238.reuse, 0x8, RZ, 0xc0, !PT ;  /* 0x00000008eeff7812 */ /* 0x040fe8000780c0ff */
[----:B------:R-:W-:Y:S02]  /*37f0*/  P2R R89, PR, RZ, 0x1 ;  /* 0x00000001ff597803 */ /* 0x000fe40000000000 */
[C---:B------:R-:W-:Y:S04]  /*3800*/  LOP3.LUT P0, RZ, R238.reuse, 0x4, RZ, 0xc0, !PT ;  /* 0x00000004eeff7812 */ /* 0x040fe8000780c0ff */
[----:B------:R-:W-:Y:S01]  /*3810*/  P2R R88, PR, RZ, 0x1 ;  /* 0x00000001ff587803 */ /* 0x000fe20000000000 */
[----:B-1----:R-:W-:Y:S01]  /*3820*/  @P1 IMAD.MOV.U32 R2, RZ, RZ, R95 ;  /* 0x000000ffff021224 */ /* 0x002fe200078e005f */
[C---:B------:R-:W-:Y:S01]  /*3830*/  LOP3.LUT P0, RZ, R238.reuse, 0x2, RZ, 0xc0, !PT ;  /* 0x00000002eeff7812 */ /* 0x040fe2000780c0ff */
[----:B------:R-:W-:Y:S03]  /*3840*/  @P1 IMAD.MOV.U32 R3, RZ, RZ, R94 ;  /* 0x000000ffff031224 */ /* 0x000fe600078e005e */
[----:B------:R-:W-:Y:S02]  /*3850*/  P2R R0, PR, RZ, 0x1 ;  /* 0x00000001ff007803 */ /* 0x000fe40000000000 */
[----:B------:R-:W-:Y:S01]  /*3860*/  LOP3.LUT P0, RZ, R238, 0x200, RZ, 0xc0, !PT ;  /* 0x00000200eeff7812 */ /* 0x000fe2000780c0ff */
[----:B----4-:R-:W-:Y:S04]  /*3870*/  @P1 STG.E.128 [R2.64], R40 ;  /* 0x0000002802001986 */ /* 0x010fe8000c101d06 */
[----:B------:R-:W4:Y:S04]  /*3880*/  @P4 LDG.E.128 R28, [R22.64] ;  /* 0x00000006161c4981 */ /* 0x000f28000c1e1d00 */
[----:B----4-:R1:W-:Y:S04]  /*3890*/  @P4 STG.E.128 [R12.64], R28 ;  /* 0x0000001c0c004986 */ /* 0x0103e8000c101d06 */
[----:B-1----:R-:W4:Y:S04]  /*38a0*/  @P3 LDG.E.128 R28, [R10.64] ;  /* 0x000000060a1c3981 */ /* 0x002f28000c1e1d00 */
[----:B----4-:R-:W-:Y:S01]  /*38b0*/  @P3 STG.E.128 [R8.64], R28 ;  /* 0x0000001c08003986 */ /* 0x010fe2000c101d06 */
[----:B------:R-:W-:Y:S11]  /*38c0*/  ISETP.NE.AND P3, PT, R5, RZ, PT ;  /* 0x000000ff0500720c */ /* 0x000ff60003f65270 */
[----:B------:R-:W-:Y:S02]  /*38d0*/  @!UPT UIADD3 URZ, URZ, URZ, URZ ;  /* 0x0000003f3f3ff290 */ /* 0x000fe4000fffe03f */
[----:B------:R-:W4:Y:S04]  /*38e0*/  @P3 LDG.E.128 R4, [R6.64] ;  /* 0x0000000606043981 */ /* 0x000f28000c1e1d00 */
[----:B----4-:R1:W-:Y:S04]  /*38f0*/  @P3 STG.E.128 [R26.64], R4 ;  /* 0x000000041a003986 */ /* 0x0103e8000c101d06 */
[----:B-1----:R-:W4:Y:S04]  /*3900*/  @P2 LDG.E.128 R4, [R24.64] ;  /* 0x0000000618042981 */ /* 0x002f28000c1e1d00 */
[----:B----4-:R1:W-:Y:S01]  /*3910*/  @P2 STG.E.128 [R36.64], R4 ;  /* 0x0000000424002986 */ /* 0x0103e2000c101d06 */
[----:B------:R-:W-:Y:S11]  /*3920*/  ISETP.NE.AND P2, PT, R14, RZ, PT ;  /* 0x000000ff0e00720c */ /* 0x000ff60003f45270 */
[----:B------:R-:W-:Y:S02]  /*3930*/  @!UPT UIADD3 URZ, URZ, URZ, URZ ;  /* 0x0000003f3f3ff290 */ /* 0x000fe4000fffe03f */
[----:B------:R-:W4:Y:S04]  /*3940*/  @P2 LDG.E.128 R24, [R32.64] ;  /* 0x0000000620182981 */ /* 0x000f28000c1e1d00 */
[----:B----4-:R-:W-:Y:S04]  /*3950*/  @P2 STG.E.128 [R44.64], R24 ;  /* 0x000000182c002986 */ /* 0x010fe8000c101d06 */
[----:B------:R-:W4:Y:S04]  /*3960*/  @P5 LDG.E.128 R40, [R38.64] ;  /* 0x0000000626285981 */ /* 0x000f28000c1e1d00 */
[----:B----4-:R-:W-:Y:S04]  /*3970*/  @P5 STG.E.128 [R48.64], R40 ;  /* 0x0000002830005986 */ /* 0x010fe8000c101d06 */
[----:B-1----:R-:W4:Y:S04]  /*3980*/  @P6 LDG.E.128 R36, [R46.64] ;  /* 0x000000062e246981 */ /* 0x002f28000c1e1d00 */
[----:B----4-:R-:W-:Y:S04]  /*3990*/  @P6 STG.E.128 [R52.64], R36 ;  /* 0x0000002434006986 */ /* 0x010fe8000c101d06 */
[----:B------:R-:W4:Y:S04]  /*39a0*/  @P0 LDG.E.128 R4, [R50.64] ;  /* 0x0000000632040981 */ /* 0x000f28000c1e1d00 */
[----:B----4-:R1:W-:Y:S01]  /*39b0*/  @P0 STG.E.128 [R56.64], R4 ;  /* 0x0000000438000986 */ /* 0x0103e2000c101d06 */
[----:B------:R-:W-:Y:S11]  /*39c0*/  ISETP.NE.AND P0, PT, R0, RZ, PT ;  /* 0x000000ff0000720c */ /* 0x000ff60003f05270 */
[----:B------:R-:W-:Y:S02]  /*39d0*/  @!UPT UIADD3 URZ, URZ, URZ, URZ ;  /* 0x0000003f3f3ff290 */ /* 0x000fe4000fffe03f */
[----:B-1----:R-:W4:Y:S04]  /*39e0*/  @P0 LDG.E.128 R4, [R54.64] ;  /* 0x0000000636040981 */ /* 0x002f28000c1e1d00 */
[----:B----4-:R1:W-:Y:S01]  /*39f0*/  @P0 STG.E.128 [R60.64], R4 ;  /* 0x000000043c000986 */ /* 0x0103e2000c101d06 */
[----:B------:R-:W-:Y:S11]  /*3a00*/  ISETP.NE.AND P0, PT, R88, RZ, PT ;  /* 0x000000ff5800720c */ /* 0x000ff60003f05270 */
[----:B------:R-:W-:Y:S02]  /*3a10*/  @!UPT UIADD3 URZ, URZ, URZ, URZ ;  /* 0x0000003f3f3ff290 */ /* 0x000fe4000fffe03f */
[----:B------:R-:W4:Y:S04]  /*3a20*/  @P0 LDG.E.128 R28, [R58.64] ;  /* 0x000000063a1c0981 */ /* 0x000f28000c1e1d00 */
[----:B----4-:R-:W-:Y:S01]  /*3a30*/  @P0 STG.E.128 [R64.64], R28 ;  /* 0x0000001c40000986 */ /* 0x010fe2000c101d06 */
        /* <DEDUP_REMOVED lines=10> */
[----:B-1----:R-:W4:Y:S04]  /*3ae0*/  @P0 LDG.E.128 R4, [R70.64] ;  /* 0x0000000646040981 */ /* 0x002f28000c1e1d00 */
[----:B----4-:R1:W-:Y:S01]  /*3af0*/  @P0 STG.E.128 [R76.64], R4 ;  /* 0x000000044c000986 */ /* 0x0103e2000c101d06 */
        /* <DEDUP_REMOVED lines=8> */
[----:B------:R-:W-:Y:S11]  /*3b80*/  ISETP.NE.AND P0, PT, RZ, UR4, PT ;  /* 0x00000004ff007c0c */ /* 0x000ff6000bf05270 */
[----:B------:R-:W-:Y:S02]  /*3b90*/  @!UPT UIADD3 URZ, URZ, URZ, URZ ;  /* 0x0000003f3f3ff290 */ /* 0x000fe4000fffe03f */
[----:B--23--:R-:W-:-:S05]  /*3ba0*/  @!P0 BRA `(.L_x_2713) ;  /* 0x0000ac8000008947 */ /* 0x00cfca0003800000 */
[----:B------:R-:W-:Y:S11]  /*3bb0*/  ISETP.NE.AND P0, PT, RZ, UR60, PT ;  /* 0x0000003cff007c0c */ /* 0x000ff6000bf05270 */
[----:B------:R-:W-:Y:S02]  /*3bc0*/  @!UPT UIADD3 URZ, URZ, URZ, URZ ;  /* 0x0000003f3f3ff290 */ /* 0x000fe4000fffe03f */
[----:B------:R-:W-:-:S05]  /*3bd0*/  @!P0 BRA `(.L_x_2714) ;  /* 0x0000454000008947 */ /* 0x000fca0003800000 */
[----:B------:R-:W-:Y:S01]  /*3be0*/  BSSY B0, `(.L_x_2715) ;  /* 0x000003b000007945 */ /* 0x000fe20003800000 */
[----:B------:R-:W-:-:S05]  /*3bf0*/  @!P1 BRA `(.L_x_2716) ;  /* 0x0000039000009947 */ /* 0x000fca0003800000 */
[----:B------:R-:W-:Y:S02]  /*3c00*/  MOV R2, R87 ;  /* 0x0000005700027202 */ /* 0x000fe40000000f00 */
[----:B------:R-:W-:Y:S02]  /*3c10*/  MOV R3, R86 ;  /* 0x0000005600037202 */ /* 0x000fe40000000f00 */
[----:B------:R-:W-:Y:S03]  /*3c20*/  ISETP.GE.AND P0, PT, R16, UR4, PT ;  /* 0x0000000410007c0c */ /* 0x000fe6000bf06270 */
[----:B------:R1:W2:Y:S10]  /*3c30*/  LDG.E.128 R8, [R2.64] ;  /* 0x0000000602087981 */ /* 0x0002b4000c1e1d00 */
[----:B-1----:R-:W-:Y:S02]  /*3c40*/  @!P0 MOV R2, R35 ;  /* 0x0000002300028202 */ /* 0x002fe40000000f00 */
[----:B------:R-:W-:Y:S05]  /*3c50*/  @!P0 MOV R3, R34 ;  /* 0x0000002200038202 */ /* 0x000fea0000000f00 */
[----:B------:R1:W3:Y:S02]  /*3c60*/  @!P0 LDG.E.64 R22, [R2.64] ;  /* 0x0000000602168981 */ /* 0x0002e4000c1e1b00 */
[----:B-1----:R-:W-:Y:S02]  /*3c70*/  @!P0 MOV R2, R18 ;  /* 0x0000001200028202 */ /* 0x002fe40000000f00 */
[----:B------:R-:W-:Y:S05]  /*3c80*/  @!P0 MOV R3, R15 ;  /* 0x0000000f00038202 */ /* 0x000fea0000000f00 */
[----:B------:R-:W4:Y:S02]  /*3c90*/  @!P0 LDG.E.64 R4, [R2.64] ;  /* 0x0000000602048981 */ /* 0x000f24000c1e1b00 */
[--C-:B----4-:R-:W-:Y:S01]  /*3ca0*/  @!P0 HADD2.F32 R3, -RZ, R4.reuse.H0_H0 ;  /* 0x20000004ff038230 */ /* 0x110fe20000004100 */
[----:B--2---:R-:W-:Y:S01]  /*3cb0*/  @!P0 MOV R0, R8 ;  /* 0x0000000800008202 */ /* 0x004fe20000000f00 */
[----:B------:R-:W-:Y:S01]  /*3cc0*/  @!P0 HADD2.F32 R7, -RZ, R4.H1_H1 ;  /* 0x30000004ff078230 */ /* 0x000fe20000004100 */
[----:B------:R-:W-:Y:S01]  /*3cd0*/  @!P0 IMAD.MOV.U32 R4, RZ, RZ, R9 ;  /* 0x000000ffff048224 */ /* 0x000fe200078e0009 */
[----:B---3--:R-:W-:Y:S02]  /*3ce0*/  @!P0 HADD2.F32 R14, -RZ, R22.H0_H0 ;  /* 0x20000016ff0e8230 */ /* 0x008fe40000004100 */
[--C-:B------:R-:W-:Y:S02]  /*3cf0*/  @!P0 HADD2.F32 R2, -RZ, R0.reuse.H0_H0 ;  /* 0x20000000ff028230 */ /* 0x100fe40000004100 */
[----:B------:R-:W-:Y:S02]  /*3d00*/  @!P0 HADD2.F32 R6, -RZ, R0.H1_H1 ;  /* 0x30000000ff068230 */ /* 0x000fe40000004100 */
[--C-:B------:R-:W-:Y:S01]  /*3d10*/  @!P0 HADD2.F32 R24, -RZ, R23.reuse.H0_H0 ;  /* 0x20000017ff188230 */ /* 0x100fe20000004100 */
[-C--:B------:R-:W-:Y:S01]  /*3d20*/  @!P0 FMUL.FTZ R0, R2, R3.reuse ;  /* 0x0000000302008220 */ /* 0x080fe20000410000 */
[----:B------:R-:W-:Y:S01]  /*3d30*/  @!P0 HADD2.F32 R26, -RZ, R23.H1_H1 ;  /* 0x30000017ff1a8230 */ /* 0x000fe20000004100 */
[C---:B------:R-:W-:Y:S01]  /*3d40*/  @!P0 FMUL.FTZ R23, R6.reuse, R3 ;  /* 0x0000000306178220 */ /* 0x040fe20000410000 */
[----:B------:R-:W-:Y:S01]  /*3d50*/  @!P0 MOV R3, R10 ;  /* 0x0000000a00038202 */ /* 0x000fe20000000f00 */
[-C--:B------:R-:W-:Y:S01]  /*3d60*/  @!P0 FFMA.FTZ R0, R6, R14.reuse, R0 ;  /* 0x0000000e06008223 */ /* 0x080fe20000010000 */
[--C-:B------:R-:W-:Y:S01]  /*3d70*/  @!P0 HADD2.F32 R6, -RZ, R4.reuse.H0_H0 ;  /* 0x20000004ff068230 */ /* 0x100fe20000004100 */
[----:B------:R-:W-:Y:S01]  /*3d80*/  @!P0 FFMA.FTZ R28, R2, R14, -R23 ;  /* 0x0000000e021c8223 */ /* 0x000fe20000010817 */
[----:B------:R-:W-:Y:S01]  /*3d90*/  @!P0 HADD2.F32 R14, -RZ, R4.H1_H1 ;  /* 0x30000004ff0e8230 */ /* 0x000fe20000004100 */
[----:B------:R-:W-:Y:S01]  /*3da0*/  @!P0 MOV R2, R11 ;  /* 0x0000000b00028202 */ /* 0x000fe20000000f00 */
[----:B------:R-:W-:Y:S02]  /*3db0*/  @!P0 HADD2.F32 R23, -RZ, R3.H1_H1 ;  /* 0x30000003ff178230 */ /* 0x000fe40000004100 */
[----:B------:R-:W-:Y:S01]  /*3dc0*/  @!P0 HADD2.F32 R13, -RZ, R5.H0_H0 ;  /* 0x20000005ff0d8230 */ /* 0x000fe20000004100 */
[----:B------:R-:W-:Y:S01]  /*3dd0*/  @!P0 F2FP.PACK_AB R0, R0, R28 ;  /* 0x0000001c0000823e */ /* 0x000fe200000000ff */
[----:B------:R-:W-:Y:S02]  /*3de0*/  @!P0 HADD2.F32 R22, -RZ, R22.H1_H1 ;  /* 0x30000016ff168230 */ /* 0x000fe40000004100 */
[----:B------:R-:W-:Y:S01]  /*3df0*/  @!P0 HADD2.F32 R4, -RZ, R3.H0_H0 ;  /* 0x20000003ff048230 */ /* 0x000fe20000004100 */
[-C--:B------:R-:W-:Y:S01]  /*3e00*/  @!P0 FMUL.FTZ R3, R14, R7.reuse ;  /* 0x000000070e038220 */ /* 0x080fe20000410000 */
[--C-:B------:R-:W-:Y:S01]  /*3e10*/  @!P0 HADD2.F32 R25, -RZ, R2.reuse.H1_H1 ;  /* 0x30000002ff198230 */ /* 0x100fe20000004100 */
[----:B------:R-:W-:Y:S01]  /*3e20*/  @!P0 MOV R8, R0 ;  /* 0x0000000000088202 */ /* 0x000fe20000000f00 */
[----:B------:R-:W-:Y:S01]  /*3e30*/  @!P0 HADD2.F32 R12, -RZ, R5.H1_H1 ;  /* 0x30000005ff0c8230 */ /* 0x000fe20000004100 */
[C---:B------:R-:W-:Y:S01]  /*3e40*/  @!P0 FFMA.FTZ R27, R6.reuse, R22, -R3 ;  /* 0x00000016061b8223 */ /* 0x040fe20000010803 */
[----:B------:R-:W-:Y:S01]  /*3e50*/  @!P0 HADD2.F32 R5, -RZ, R2.H0_H0 ;  /* 0x20000002ff058230 */ /* 0x000fe20000004100 */
[----:B------:R-:W-:Y:S02]  /*3e60*/  @!P0 FMUL.FTZ R2, R6, R7 ;  /* 0x0000000706028220 */ /* 0x000fe40000410000 */
[-C--:B------:R-:W-:Y:S02]  /*3e70*/  @!P0 FMUL.FTZ R7, R23, R13.reuse ;  /* 0x0000000d17078220 */ /* 0x080fe40000410000 */
[C---:B------:R-:W-:Y:S02]  /*3e80*/  @!P0 FMUL.FTZ R3, R4.reuse, R13 ;  /* 0x0000000d04038220 */ /* 0x040fe40000410000 */
[----:B------:R-:W-:Y:S02]  /*3e90*/  @!P0 FMUL.FTZ R6, R25, R12 ;  /* 0x0000000c19068220 */ /* 0x000fe40000410000 */
[----:B------:R-:W-:Y:S02]  /*3ea0*/  @!P0 FFMA.FTZ R7, R4, R24, -R7 ;  /* 0x0000001804078223 */ /* 0x000fe40000010807 */
[----:B------:R-:W-:Y:S02]  /*3eb0*/  @!P0 FFMA.FTZ R2, R14, R22, R2 ;  /* 0x000000160e028223 */ /* 0x000fe40000010002 */
[----:B------:R-:W-:Y:S02]  /*3ec0*/  @!P0 FMUL.FTZ R4, R5, R12 ;  /* 0x0000000c05048220 */ /* 0x000fe40000410000 */
[----:B------:R-:W-:Y:S01]  /*3ed0*/  @!P0 FFMA.FTZ R3, R23, R24, R3 ;  /* 0x0000001817038223 */ /* 0x000fe20000010003 */
[----:B------:R-:W-:Y:S01]  /*3ee0*/  @!P0 F2FP.PACK_AB R2, R2, R27 ;  /* 0x0000001b0202823e */ /* 0x000fe200000000ff */
[-C--:B------:R-:W-:Y:S02]  /*3ef0*/  @!P0 FFMA.FTZ R6, R5, R26.reuse, -R6 ;  /* 0x0000001a05068223 */ /* 0x080fe40000010806 */
[----:B------:R-:W-:Y:S01]  /*3f00*/  @!P0 FFMA.FTZ R4, R25, R26, R4 ;  /* 0x0000001a19048223 */ /* 0x000fe20000010004 */
[----:B------:R-:W-:Y:S01]  /*3f10*/  @!P0 F2FP.PACK_AB R3, R3, R7 ;  /* 0x000000070303823e */ /* 0x000fe200000000ff */
[----:B------:R-:W-:Y:S01]  /*3f20*/  @!P0 IMAD.MOV.U32 R9, RZ, RZ, R2 ;  /* 0x000000ffff098224 */ /* 0x000fe200078e0002 */
[----:B------:R-:W-:Y:S02]  /*3f30*/  MOV R2, R84 ;  /* 0x0000005400027202 */ /* 0x000fe40000000f00 */
[----:B------:R-:W-:Y:S02]  /*3f40*/  @!P0 F2FP.PACK_AB R4, R4, R6 ;  /* 0x000000060404823e */ /* 0x000fe400000000ff */
[----:B------:R-:W-:Y:S02]  /*3f50*/  @!P0 MOV R10, R3 ;  /* 0x00000003000a8202 */ /* 0x000fe40000000f00 */
[----:B------:R-:W-:Y:S02]  /*3f60*/  @!P0 MOV R11, R4 ;  /* 0x00000004000b8202 */ /* 0x000fe40000000f00 */
[----:B------:R-:W-:Y:S05]  /*3f70*/  MOV R3, R85 ;  /* 0x0000005500037202 */ /* 0x000fea0000000f00 */
[----:B------:R1:W-:Y:S02]  /*3f80*/  STG.E.128 [R2.64], R8 ;  /* 0x0000000802007986 */ /* 0x0003e4000c101d06 */
.L_x_2716:
[----:B------:R-:W-:Y:S05]  /*3f90*/  BSYNC B0 ;  /* 0x0000000000007941 */ /* 0x000fea0003800000 */
.L_x_2715:
[----:B------:R-:W-:Y:S01]  /*3fa0*/  BSSY B0, `(.L_x_2717) ;  /* 0x000003e000007945 */ /* 0x000fe20003800000 */
[----:B------:R-:W-:-:S05]  /*3fb0*/  @!P4 BRA `(.L_x_2718) ;  /* 0x000003c00000c947 */ /* 0x000fca0003800000 */
[C---:B-1----:R-:W-:Y:S04]  /*3fc0*/  LEA R8, P0, R184.reuse, R87, 0x1 ;  /* 0x00000057b8087211 */ /* 0x042fe800078008ff */
[----:B------:R-:W-:Y:S02]  /*3fd0*/  LEA.HI.X R9, R184, R86, R188, 0x1, P0 ;  /* 0x00000056b8097211 */ /* 0x000fe400000f0cbc */
[C---:B------:R-:W-:Y:S04]  /*3fe0*/  LEA R28, P0, R195.reuse, R84, 0x1 ;  /* 0x00000054c31c7211 */ /* 0x040fe800078008ff */
[----:B------:R-:W-:Y:S01]  /*3ff0*/  LEA.HI.X R29, R195, R85, R197, 0x1, P0 ;  /* 0x00000055c31d7211 */ /* 0x000fe200000f0cc5 */
[----:B------:R-:W2:Y:S01]  /*4000*/  LDG.E.128 R8, [R8.64] ;  /* 0x0000000608087981 */ /* 0x000ea2000c1e1d00 */
[----:B------:R-:W-:Y:S11]  /*4010*/  ISETP.GE.AND P0, PT, R16, UR4, PT ;  /* 0x0000000410007c0c */ /* 0x000ff6000bf06270 */
[----:B------:R-:W-:Y:S02]  /*4020*/  @!UPT UIADD3 URZ, URZ, URZ, URZ ;  /* 0x0000003f3f3ff290 */ /* 0x000fe4000fffe03f */
[C---:B------:R-:W-:Y:S02]  /*4030*/  @!P0 SHF.L.U32 R2, R118.reuse, 0x1, RZ ;  /* 0x0000000176028819 */ /* 0x040fe400000006ff */
[----:B------:R-:W-:Y:S02]  /*4040*/  @!P0 SHF.L.U64.HI R0, R118, 0x1, R133 ;  /* 0x0000000176008819 */ /* 0x000fe40000010285 */
[----:B------:R-:W-:Y:S04]  /*4050*/  @!P0 IADD3 R4, P1, R2, R35, RZ ;  /* 0x0000002302048210 */ /* 0x000fe80007f3e0ff */
[----:B------:R-:W-:Y:S02]  /*4060*/  @!P0 IADD3.X R5, R0, R34, RZ, P1, !PT ;  /* 0x0000002200058210 */ /* 0x000fe40000ffe4ff */
[----:B------:R-:W-:Y:S03]  /*4070*/  @!P0 IADD3 R2, P1, R2, R18, RZ ;  /* 0x0000001202028210 */ /* 0x000fe60007f3e0ff */
[----:B------:R1:W3:Y:S02]  /*4080*/  @!P0 LDG.E.64 R22, [R4.64] ;  /* 0x0000000604168981 */ /* 0x0002e4000c1e1b00 */
[----:B------:R-:W-:Y:S05]  /*4090*/  @!P0 IMAD.X R3, R0, 0x1, R15, P1 ;  /* 0x0000000100038824 */ /* 0x000fea00008e060f */
[----:B-1----:R-:W4:Y:S02]  /*40a0*/  @!P0 LDG.E.64 R4, [R2.64] ;  /* 0x0000000602048981 */ /* 0x002f24000c1e1b00 */
[--C-:B----4-:R-:W-:Y:S01]  /*40b0*/  @!P0 HADD2.F32 R3, -RZ, R4.reuse.H0_H0 ;  /* 0x20000004ff038230 */ /* 0x110fe20000004100 */
[----:B--2---:R-:W-:Y:S01]  /*40c0*/  @!P0 MOV R0, R8 ;  /* 0x0000000800008202 */ /* 0x004fe20000000f00 */
[----:B------:R-:W-:Y:S01]  /*40d0*/  @!P0 HADD2.F32 R7, -RZ, R4.H1_H1 ;  /* 0x30000004ff078230 */ /* 0x000fe20000004100 */
[----:B------:R-:W-:Y:S01]  /*40e0*/  @!P0 MOV R4, R9 ;  /* 0x0000000900048202 */ /* 0x000fe20000000f00 */
[----:B---3--:R-:W-:Y:S02]  /*40f0*/  @!P0 HADD2.F32 R14, -RZ, R22.H0_H0 ;  /* 0x20000016ff0e8230 */ /* 0x008fe40000004100 */
[--C-:B------:R-:W-:Y:S02]  /*4100*/  @!P0 HADD2.F32 R2, -RZ, R0.reuse.H0_H0 ;  /* 0x20000000ff028230 */ /* 0x100fe40000004100 */
[----:B------:R-:W-:Y:S02]  /*4110*/  @!P0 HADD2.F32 R6, -RZ, R0.H1_H1 ;  /* 0x30000000ff068230 */ /* 0x000fe40000004100 */
[--C-:B------:R-:W-:Y:S01]  /*4120*/  @!P0 HADD2.F32 R24, -RZ, R23.reuse.H0_H0 ;  /* 0x20000017ff188230 */ /* 0x100fe20000004100 */
[-C--:B------:R-:W-:Y:S01]  /*4130*/  @!P0 FMUL.FTZ R0, R2, R3.reuse ;  /* 0x0000000302008220 */ /* 0x080fe20000410000 */
[----:B------:R-:W-:Y:S01]  /*4140*/  @!P0 HADD2.F32 R26, -RZ, R23.H1_H1 ;  /* 0x30000017ff1a8230 */ /* 0x000fe20000004100 */
[----:B------:R-:W-:Y:S01]  /*4150*/  @!P0 FMUL.FTZ R23, R6, R3 ;  /* 0x0000000306178220 */ /* 0x000fe20000410000 */
[----:B------:R-:W-:Y:S01]  /*4160*/  @!P0 HADD2.F32 R22, -RZ, R22.H1_H1 ;  /* 0x30000016ff168230 */ /* 0x000fe20000004100 */
[----:B------:R-:W-:Y:S01]  /*4170*/  @!P0 IMAD.MOV.U32 R3, RZ, RZ, R10 ;  /* 0x000000ffff038224 */ /* 0x000fe200078e000a */
[----:B------:R-:W-:Y:S01]  /*4180*/  @!P0 HADD2.F32 R13, -RZ, R5.H0_H0 ;  /* 0x20000005ff0d8230 */ /* 0x000fe20000004100 */
[-C--:B------:R-:W-:Y:S01]  /*4190*/  @!P0 FFMA.FTZ R30, R2, R14.reuse, -R23 ;  /* 0x0000000e021e8223 */ /* 0x080fe20000010817 */
[----:B------:R-:W-:Y:S01]  /*41a0*/  @!P0 MOV R2, R11 ;  /* 0x0000000b00028202 */ /* 0x000fe20000000f00 */
[----:B------:R-:W-:Y:S01]  /*41b0*/  @!P0 FFMA.FTZ R0, R6, R14, R0 ;  /* 0x0000000e06008223 */ /* 0x000fe20000010000 */
[--C-:B------:R-:W-:Y:S02]  /*41c0*/  @!P0 HADD2.F32 R14, -RZ, R4.reuse.H1_H1 ;  /* 0x30000004ff0e8230 */ /* 0x100fe40000004100 */
[----:B------:R-:W-:Y:S02]  /*41d0*/  @!P0 HADD2.F32 R6, -RZ, R4.H0_H0 ;  /* 0x20000004ff068230 */ /* 0x000fe40000004100 */
[--C-:B------:R-:W-:Y:S01]  /*41e0*/  @!P0 HADD2.F32 R23, -RZ, R3.reuse.H1_H1 ;  /* 0x30000003ff178230 */ /* 0x100fe20000004100 */
[----:B------:R-:W-:Y:S01]  /*41f0*/  @!P0 F2FP.PACK_AB R0, R0, R30 ;  /* 0x0000001e0000823e */ /* 0x000fe200000000ff */
        /* <DEDUP_REMOVED lines=12> */
[----:B------:R-:W-:Y:S02]  /*42c0*/  @!P0 FMUL.FTZ R4, R5, R12 ;  /* 0x0000000c05048220 */ /* 0x000fe40000410000 */
[----:B------:R-:W-:Y:S02]  /*42d0*/  @!P0 FFMA.FTZ R2, R14, R22, R2 ;  /* 0x000000160e028223 */ /* 0x000fe40000010002 */
[----:B------:R-:W-:Y:S02]  /*42e0*/  @!P0 FFMA.FTZ R3, R23, R24, R3 ;  /* 0x0000001817038223 */ /* 0x000fe40000010003 */
[-C--:B------:R-:W-:Y:S01]  /*42f0*/  @!P0 FFMA.FTZ R6, R5, R26.reuse, -R6 ;  /* 0x0000001a05068223 */ /* 0x080fe20000010806 */
[----:B------:R-:W-:Y:S01]  /*4300*/  @!P0 F2FP.PACK_AB R2, R2, R27 ;  /* 0x0000001b0202823e */ /* 0x000fe200000000ff */
[----:B------:R-:W-:Y:S01]  /*4310*/  @!P0 FFMA.FTZ R4, R25, R26, R4 ;  /* 0x0000001a19048223 */ /* 0x000fe20000010004 */
[----:B------:R-:W-:Y:S03]  /*4320*/  @!P0 F2FP.PACK_AB R3, R3, R7 ;  /* 0x000000070303823e */ /* 0x000fe600000000ff */
[----:B------:R-:W-:Y:S01]  /*4330*/  @!P0 IMAD.MOV.U32 R9, RZ, RZ, R2 ;  /* 0x000000ffff098224 */ /* 0x000fe200078e0002 */
[----:B------:R-:W-:Y:S02]  /*4340*/  @!P0 F2FP.PACK_AB R4, R4, R6 ;  /* 0x000000060404823e */ /* 0x000fe400000000ff */
[----:B------:R-:W-:Y:S02]  /*4350*/  @!P0 MOV R10, R3 ;  /* 0x00000003000a8202 */ /* 0x000fe40000000f00 */
[----:B------:R-:W-:Y:S05]  /*4360*/  @!P0 MOV R11, R4 ;  /* 0x00000004000b8202 */ /* 0x000fea0000000f00 */
[----:B------:R1:W-:Y:S02]  /*4370*/  STG.E.128 [R28.64], R8 ;  /* 0x000000081c007986 */ /* 0x0003e4000c101d06 */
.L_x_2718:
[----:B------:R-:W-:Y:S05]  /*4380*/  BSYNC B0 ;  /* 0x0000000000007941 */ /* 0x000fea0003800000 */
.L_x_2717:
        /* <DEDUP_REMOVED lines=64> */
.L_x_2720:
[----:B------:R-:W-:Y:S05]  /*4790*/  BSYNC B0 ;  /* 0x0000000000007941 */ /* 0x000fea0003800000 */
.L_x_2719:
[----:B------:R-:W-:Y:S01]  /*47a0*/  BSSY B0, `(.L_x_2721) ;  /* 0x0000044000007945 */ /* 0x000fe20003800000 */
[----:B------:R-:W-:-:S05]  /*47b0*/  @!P3 BRA `(.L_x_2722) ;  /* 0x000004200000b947 */ /* 0x000fca0003800000 */
[----:B------:R-:W-:Y:S02]  /*47c0*/  ISETP.GE.AND P0, PT, R16, UR4, PT ;  /* 0x0000000410007c0c */ /* 0x000fe4000bf06270 */
[----:B-1----:R-:W-:Y:S02]  /*47d0*/  MOV R8, R87 ;  /* 0x0000005700087202 */ /* 0x002fe40000000f00 */
[----:B------:R-:W-:Y:S09]  /*47e0*/  MOV R9, R86 ;  /* 0x0000005600097202 */ /* 0x000ff20000000f00 */
[C---:B------:R-:W-:Y:S02]  /*47f0*/  @!P0 SHF.L.U32 R2, R116.reuse, 0x1, RZ ;  /* 0x0000000174028819 */ /* 0x040fe400000006ff */
[----:B------:R-:W-:Y:S02]  /*4800*/  @!P0 SHF.L.U64.HI R0, R116, 0x1, R131 ;  /* 0x0000000174008819 */ /* 0x000fe40000010283 */
[----:B------:R-:W-:Y:S04]  /*4810*/  @!P0 IADD3 R4, P1, R2, R35, RZ ;  /* 0x0000002302048210 */ /* 0x000fe80007f3e0ff */
[----:B------:R-:W-:Y:S02]  /*4820*/  @!P0 IADD3.X R5, R0, R34, RZ, P1, !PT ;  /* 0x0000002200058210 */ /* 0x000fe40000ffe4ff */
[----:B------:R-:W-:Y:S03]  /*4830*/  @!P0 IADD3 R2, P1, R2, R18, RZ ;  /* 0x0000001202028210 */ /* 0x000fe60007f3e0ff */
[----:B------:R1:W2:Y:S01]  /*4840*/  @!P0 LDG.E.64 R22, [R4.64] ;  /* 0x0000000604168981 */ /* 0x0002a2000c1e1b00 */
[----:B------:R-:W-:Y:S01]  /*4850*/  @!P0 IADD3.X R3, R0, R15, RZ, P1, !PT ;  /* 0x0000000f00038210 */ /* 0x000fe20000ffe4ff */
[----:B------:R-:W-:Y:S04]  /*4860*/  IMAD.MOV.U32 R0, RZ, RZ, c[0x0][0x288] ;  /* 0x0000a200ff007624 */ /* 0x000fe800078e00ff */
[----:B------:R-:W-:Y:S05]  /*4870*/  IMAD.WIDE.U32 R8, R0, 0x60, R8 ;  /* 0x0000006000087825 */ /* 0x000fea00078e0008 */
[----:B------:R-:W-:Y:S06]  /*4880*/  IADD3 R9, R9, UR28, RZ ;  /* 0x0000001c09097c10 */ /* 0x000fec000fffe0ff */
[----:B------:R-:W3:Y:S08]  /*4890*/  LDG.E.128 R8, [R8.64] ;  /* 0x0000000608087981 */ /* 0x000ef0000c1e1d00 */
[----:B-1----:R1:W4:Y:S01]  /*48a0*/  @!P0 LDG.E.64 R4, [R2.64] ;  /* 0x0000000602048981 */ /* 0x002322000c1e1b00 */
[----:B---3--:R-:W-:Y:S01]  /*48b0*/  @!P0 IMAD.MOV.U32 R0, RZ, RZ, R8 ;  /* 0x000000ffff008224 */ /* 0x008fe200078e0008 */
[----:B--2---:R-:W-:Y:S02]  /*48c0*/  @!P0 HADD2.F32 R14, -RZ, R22.H0_H0 ;  /* 0x20000016ff0e8230 */ /* 0x004fe40000004100 */
[--C-:B------:R-:W-:Y:S02]  /*48d0*/  @!P0 HADD2.F32 R24, -RZ, R23.reuse.H0_H0 ;  /* 0x20000017ff188230 */ /* 0x100fe40000004100 */
[--C-:B-1----:R-:W-:Y:S02]  /*48e0*/  @!P0 HADD2.F32 R2, -RZ, R0.reuse.H0_H0 ;  /* 0x20000000ff028230 */ /* 0x102fe40000004100 */
[----:B------:R-:W-:Y:S02]  /*48f0*/  @!P0 HADD2.F32 R6, -RZ, R0.H1_H1 ;  /* 0x30000000ff068230 */ /* 0x000fe40000004100 */
[--C-:B----4-:R-:W-:Y:S02]  /*4900*/  @!P0 HADD2.F32 R3, -RZ, R4.reuse.H0_H0 ;  /* 0x20000004ff038230 */ /* 0x110fe40000004100 */
[----:B------:R-:W-:Y:S01]  /*4910*/  @!P0 HADD2.F32 R7, -RZ, R4.H1_H1 ;  /* 0x30000004ff078230 */ /* 0x000fe20000004100 */
[----:B------:R-:W-:Y:S01]  /*4920*/  @!P0 MOV R4, R9 ;  /* 0x0000000900048202 */ /* 0x000fe20000000f00 */
[----:B------:R-:W-:Y:S01]  /*4930*/  @!P0 HADD2.F32 R26, -RZ, R23.H1_H1 ;  /* 0x30000017ff1a8230 */ /* 0x000fe20000004100 */
[-C--:B------:R-:W-:Y:S01]  /*4940*/  @!P0 FMUL.FTZ R23, R6, R3.reuse ;  /* 0x0000000306178220 */ /* 0x080fe20000410000 */
[----:B------:R-:W-:Y:S01]  /*4950*/  @!P0 HADD2.F32 R22, -RZ, R22.H1_H1 ;  /* 0x30000016ff168230 */ /* 0x000fe20000004100 */
[C---:B------:R-:W-:Y:S01]  /*4960*/  @!P0 FMUL.FTZ R0, R2.reuse, R3 ;  /* 0x0000000302008220 */ /* 0x040fe20000410000 */
[----:B------:R-:W-:Y:S01]  /*4970*/  @!P0 MOV R3, R10 ;  /* 0x0000000a00038202 */ /* 0x000fe20000000f00 */
        /* <DEDUP_REMOVED lines=8> */
[----:B------:R-:W-:Y:S01]  /*4a00*/  @!P0 FMUL.FTZ R3, R14, R7 ;  /* 0x000000070e038220 */ /* 0x000fe20000410000 */
[--C-:B------:R-:W-:Y:S02]  /*4a10*/  @!P0 HADD2.F32 R13, -RZ, R5.reuse.H0_H0 ;  /* 0x20000005ff0d8230 */ /* 0x100fe40000004100 */
[----:B------:R-:W-:Y:S01]  /*4a20*/  @!P0 IMAD.MOV.U32 R8, RZ, RZ, R0 ;  /* 0x000000ffff088224 */ /* 0x000fe200078e0000 */
[--C-:B------:R-:W-:Y:S01]  /*4a30*/  @!P0 HADD2.F32 R25, -RZ, R2.reuse.H1_H1 ;  /* 0x30000002ff198230 */ /* 0x100fe20000004100 */
[-C--:B------:R-:W-:Y:S01]  /*4a40*/  @!P0 FFMA.FTZ R27, R6, R22.reuse, -R3 ;  /* 0x00000016061b8223 */ /* 0x080fe20000010803 */
[----:B------:R-:W-:Y:S01]  /*4a50*/  @!P0 HADD2.F32 R12, -RZ, R5.H1_H1 ;  /* 0x30000005ff0c8230 */ /* 0x000fe20000004100 */
[----:B------:R-:W-:Y:S01]  /*4a60*/  @!P0 FMUL.FTZ R3, R4, R13 ;  /* 0x0000000d04038220 */ /* 0x000fe20000410000 */
[----:B------:R-:W-:Y:S01]  /*4a70*/  @!P0 HADD2.F32 R5, -RZ, R2.H0_H0 ;  /* 0x20000002ff058230 */ /* 0x000fe20000004100 */
[----:B------:R-:W-:Y:S02]  /*4a80*/  @!P0 FMUL.FTZ R2, R6, R7 ;  /* 0x0000000706028220 */ /* 0x000fe40000410000 */
[C---:B------:R-:W-:Y:S02]  /*4a90*/  @!P0 FMUL.FTZ R7, R23.reuse, R13 ;  /* 0x0000000d17078220 */ /* 0x040fe40000410000 */
[----:B------:R-:W-:Y:S02]  /*4aa0*/  @!P0 FFMA.FTZ R2, R14, R22, R2 ;  /* 0x000000160e028223 */ /* 0x000fe40000010002 */
[-C--:B------:R-:W-:Y:S02]  /*4ab0*/  @!P0 FFMA.FTZ R7, R4, R24.reuse, -R7 ;  /* 0x0000001804078223 */ /* 0x080fe40000010807 */
[----:B------:R-:W-:Y:S01]  /*4ac0*/  @!P0 FFMA.FTZ R3, R23, R24, R3 ;  /* 0x0000001817038223 */ /* 0x000fe20000010003 */
[----:B------:R-:W-:Y:S01]  /*4ad0*/  @!P0 F2FP.PACK_AB R2, R2, R27 ;  /* 0x0000001b0202823e */ /* 0x000fe200000000ff */
[----:B------:R-:W-:Y:S02]  /*4ae0*/  IMAD.MOV.U32 R0, RZ, RZ, 0x60 ;  /* 0x00000060ff007424 */ /* 0x000fe400078e00ff */
[-C--:B------:R-:W-:Y:S01]  /*4af0*/  @!P0 FMUL.FTZ R6, R25, R12.reuse ;  /* 0x0000000c19068220 */ /* 0x080fe20000410000 */
[----:B------:R-:W-:Y:S01]  /*4b00*/  @!P0 F2FP.PACK_AB R3, R3, R7 ;  /* 0x000000070303823e */ /* 0x000fe200000000ff */
[C---:B------:R-:W-:Y:S01]  /*4b10*/  @!P0 FMUL.FTZ R4, R5.reuse, R12 ;  /* 0x0000000c05048220 */ /* 0x040fe20000410000 */
[----:B------:R-:W-:Y:S01]  /*4b20*/  @!P0 MOV R9, R2 ;  /* 0x0000000200098202 */ /* 0x000fe20000000f00 */
[-C--:B------:R-:W-:Y:S01]  /*4b30*/  @!P0 FFMA.FTZ R6, R5, R26.reuse, -R6 ;  /* 0x0000001a05068223 */ /* 0x080fe20000010806 */
[----:B------:R-:W-:Y:S01]  /*4b40*/  @!P0 MOV R10, R3 ;  /* 0x00000003000a8202 */ /* 0x000fe20000000f00 */
[----:B------:R-:W-:Y:S01]  /*4b50*/  @!P0 FFMA.FTZ R4, R25, R26, R4 ;  /* 0x0000001a19048223 */ /* 0x000fe20000010004 */
[----:B------:R-:W-:Y:S02]  /*4b60*/  MOV R2, R84 ;  /* 0x0000005400027202 */ /* 0x000fe40000000f00 */
[----:B------:R-:W-:Y:S02]  /*4b70*/  MOV R3, R85 ;  /* 0x0000005500037202 */ /* 0x000fe40000000f00 */
[----:B------:R-:W-:Y:S03]  /*4b80*/  @!P0 F2FP.PACK_AB R4, R4, R6 ;  /* 0x000000060404823e */ /* 0x000fe600000000ff */
[C---:B------:R-:W-:Y:S01]  /*4b90*/  IMAD.WIDE.U32 R2, R0.reuse, c[0x0][0x198], R2 ;  /* 0x0000660000027a25 */ /* 0x040fe200078e0002 */
[----:B------:R-:W-:Y:S03]  /*4ba0*/  @!P0 MOV R11, R4 ;  /* 0x00000004000b8202 */ /* 0x000fe60000000f00 */
[----:B------:R-:W-:Y:S05]  /*4bb0*/  IMAD R0, R0, c[0x0][0x19c], RZ ;  /* 0x0000670000007a24 */ /* 0x000fea00078e02ff */
[----:B------:R-:W-:Y:S05]  /*4bc0*/  IADD3 R3, R3, R0, RZ ;  /* 0x0000000003037210 */ /* 0x000fea0007ffe0ff */
[----:B------:R1:W-:Y:S02]  /*4bd0*/  STG.E.128 [R2.64], R8 ;  /* 0x0000000802007986 */ /* 0x0003e4000c101d06 */
.L_x_2722:
[----:B------:R-:W-:Y:S05]  /*4be0*/  BSYNC B0 ;  /* 0x0000000000007941 */ /* 0x000fea0003800000 */
.L_x_2721:
        /* <DEDUP_REMOVED lines=64> */
.L_x_2724:
[----:B------:R-:W-:Y:S05]  /*4ff0*/  BSYNC B0 ;  /* 0x0000000000007941 */ /* 0x000fea0003800000 */
.L_x_2723:
        /* <DEDUP_REMOVED lines=68> */
.L_x_2726:
[----:B------:R-:W-:Y:S05]  /*5440*/  BSYNC B0 ;  /* 0x0000000000007941 */ /* 0x000fea0003800000 */
.L_x_2725:
        /* <DEDUP_REMOVED lines=68> */
.L_x_2728:
[----:B------:R-:W-:Y:S05]  /*5890*/  BSYNC B0 ;  /* 0x0000000000007941 */ /* 0x000fea0003800000 */
.L_x_2727:
        /* <DEDUP_REMOVED lines=68> */
.L_x_2730:
[----:B------:R-:W-:Y:S05]  /*5ce0*/  BSYNC B0 ;  /* 0x0000000000007941 */ /* 0x000fea0003800000 */
.L_x_2729:
        /* <DEDUP_REMOVED lines=64> */
.L_x_2732:
[----:B------:R-:W-:Y:S05]  /*60f0*/  BSYNC B0 ;  /* 0x0000000000007941 */ /* 0x000fea0003800000 */
.L_x_2731:
[----:B------:R-:W-:Y:S01]  /*6100*/  LOP3.LUT P0, RZ, R238, 0x2, RZ, 0xc0, !PT ;  /* 0x00000002eeff7812 */ /* 0x000fe2000780c0ff */
[----:B------:R-:W-:Y:S01]  /*6110*/  @!UPT UIADD3 URZ, URZ, URZ, URZ ;  /* 0x0000003f3f3ff290 */ /* 0x000fe2000fffe03f */
[----:B------:R-:W-:Y:S11]  /*6120*/  BSSY B0, `(.L_x_2733) ;  /* 0x0000044000007945 */ /* 0x000ff60003800000 */
        /* <DEDUP_REMOVED lines=67> */
.L_x_2734:
[----:B------:R-:W-:Y:S05]  /*6560*/  BSYNC B0 ;  /* 0x0000000000007941 */ /* 0x000fea0003800000 */
.L_x_2733:
        /* <DEDUP_REMOVED lines=18> */
[----:B-1----:R-:W4:Y:S02]  /*6690*/  @!P0 LDG.E.64 R4, [R2.64] ;  /* 0x0000000602048981 */ /* 0x002f24000c1e1b00 */
[----:B----4-:R-:W-:Y:S01]  /*66a0*/  @!P0 HADD2.F32 R3, -RZ, R4.H0_H0 ;  /* 0x20000004ff038230 */ /* 0x010fe20000004100 */
[----:B---3--:R-:W-:Y:S01]  /*66b0*/  @!P0 MOV R0, R8 ;  /* 0x0000000800008202 */ /* 0x008fe20000000f00 */
[--C-:B--2---:R-:W-:Y:S02]  /*66c0*/  @!P0 HADD2.F32 R22, -RZ, R6.reuse.H0_H0 ;  /* 0x20000006ff168230 */ /* 0x104fe40000004100 */
[----:B------:R-:W-:Y:S01]  /*66d0*/  @!P0 HADD2.F32 R24, -RZ, R6.H1_H1 ;  /* 0x30000006ff188230 */ /* 0x000fe20000004100 */
[----:B------:R-:W-:Y:S01]  /*66e0*/  @!P0 IMAD.MOV.U32 R6, RZ, RZ, R9 ;  /* 0x000000ffff068224 */ /* 0x000fe200078e0009 */
[--C-:B------:R-:W-:Y:S02]  /*66f0*/  @!P0 HADD2.F32 R14, -RZ, R0.reuse.H1_H1 ;  /* 0x30000000ff0e8230 */ /* 0x100fe40000004100 */
[----:B------:R-:W-:Y:S02]  /*6700*/  @!P0 HADD2.F32 R2, -RZ, R0.H0_H0 ;  /* 0x20000000ff028230 */ /* 0x000fe40000004100 */
[--C-:B------:R-:W-:Y:S02]  /*6710*/  @!P0 HADD2.F32 R26, -RZ, R7.reuse.H1_H1 ;  /* 0x30000007ff1a8230 */ /* 0x100fe40000004100 */
[----:B------:R-:W-:Y:S01]  /*6720*/  @!P0 HADD2.F32 R25, -RZ, R7.H0_H0 ;  /* 0x20000007ff198230 */ /* 0x000fe20000004100 */
[-C--:B------:R-:W-:Y:S01]  /*6730*/  @!P0 FMUL.FTZ R0, R2, R3.reuse ;  /* 0x0000000302008220 */ /* 0x080fe20000410000 */
[----:B------:R-:W-:Y:S01]  /*6740*/  @!P0 HADD2.F32 R7, -RZ, R4.H1_H1 ;  /* 0x30000004ff078230 */ /* 0x000fe20000004100 */
[C---:B------:R-:W-:Y:S01]  /*6750*/  @!P0 FMUL.FTZ R4, R14.reuse, R3 ;  /* 0x000000030e048220 */ /* 0x040fe20000410000 */
[----:B------:R-:W-:Y:S01]  /*6760*/  @!P0 MOV R3, R11 ;  /* 0x0000000b00038202 */ /* 0x000fe20000000f00 */
[-C--:B------:R-:W-:Y:S01]  /*6770*/  @!P0 FFMA.FTZ R0, R14, R22.reuse, R0 ;  /* 0x000000160e008223 */ /* 0x080fe20000010000 */
[--C-:B------:R-:W-:Y:S01]  /*6780*/  @!P0 HADD2.F32 R23, -RZ, R6.reuse.H1_H1 ;  /* 0x30000006ff178230 */ /* 0x100fe20000004100 */
[----:B------:R-:W-:Y:S01]  /*6790*/  @!P0 FFMA.FTZ R29, R2, R22, -R4 ;  /* 0x00000016021d8223 */ /* 0x000fe20000010804 */
[----:B------:R-:W-:Y:S01]  /*67a0*/  @!P0 MOV R2, R10 ;  /* 0x0000000a00028202 */ /* 0x000fe20000000f00 */
[----:B------:R-:W-:Y:S02]  /*67b0*/  @!P0 HADD2.F32 R4, -RZ, R6.H0_H0 ;  /* 0x20000006ff048230 */ /* 0x000fe40000004100 */
[--C-:B------:R-:W-:Y:S02]  /*67c0*/  @!P0 HADD2.F32 R13, -RZ, R5.reuse.H0_H0 ;  /* 0x20000005ff0d8230 */ /* 0x100fe40000004100 */
[----:B------:R-:W-:Y:S01]  /*67d0*/  @!P0 HADD2.F32 R12, -RZ, R5.H1_H1 ;  /* 0x30000005ff0c8230 */ /* 0x000fe20000004100 */
[-C--:B------:R-:W-:Y:S01]  /*67e0*/  @!P0 FMUL.FTZ R5, R23, R7.reuse ;  /* 0x0000000717058220 */ /* 0x080fe20000410000 */
[--C-:B------:R-:W-:Y:S02]  /*67f0*/  @!P0 HADD2.F32 R14, -RZ, R2.reuse.H1_H1 ;  /* 0x30000002ff0e8230 */ /* 0x100fe40000004100 */
[----:B------:R-:W-:Y:S01]  /*6800*/  @!P0 HADD2.F32 R6, -RZ, R2.H0_H0 ;  /* 0x20000002ff068230 */ /* 0x000fe20000004100 */
[C---:B------:R-:W-:Y:S01]  /*6810*/  @!P0 FFMA.FTZ R28, R4.reuse, R24, -R5 ;  /* 0x00000018041c8223 */ /* 0x040fe20000010805 */
[--C-:B------:R-:W-:Y:S01]  /*6820*/  @!P0 HADD2.F32 R22, -RZ, R3.reuse.H1_H1 ;  /* 0x30000003ff168230 */ /* 0x100fe20000004100 */
[----:B------:R-:W-:Y:S01]  /*6830*/  @!P0 FMUL.FTZ R2, R4, R7 ;  /* 0x0000000704028220 */ /* 0x000fe20000410000 */
[----:B------:R-:W-:Y:S01]  /*6840*/  @!P0 HADD2.F32 R5, -RZ, R3.H0_H0 ;  /* 0x20000003ff058230 */ /* 0x000fe20000004100 */
[-C--:B------:R-:W-:Y:S02]  /*6850*/  @!P0 FMUL.FTZ R4, R14, R13.reuse ;  /* 0x0000000d0e048220 */ /* 0x080fe40000410000 */
[----:B------:R-:W-:Y:S01]  /*6860*/  @!P0 FMUL.FTZ R3, R6, R13 ;  /* 0x0000000d06038220 */ /* 0x000fe20000410000 */
[----:B------:R-:W-:Y:S01]  /*6870*/  MOV R13, R85 ;  /* 0x00000055000d7202 */ /* 0x000fe20000000f00 */
[-C--:B------:R-:W-:Y:S02]  /*6880*/  @!P0 FMUL.FTZ R7, R22, R12.reuse ;  /* 0x0000000c16078220 */ /* 0x080fe40000410000 */
[-C--:B------:R-:W-:Y:S01]  /*6890*/  @!P0 FFMA.FTZ R27, R6, R25.reuse, -R4 ;  /* 0x00000019061b8223 */ /* 0x080fe20000010804 */
[----:B------:R-:W-:Y:S01]  /*68a0*/  MOV R6, 0x140 ;  /* 0x0000014000067802 */ /* 0x000fe20000000f00 */
[----:B------:R-:W-:Y:S02]  /*68b0*/  @!P0 FMUL.FTZ R4, R5, R12 ;  /* 0x0000000c05048220 */ /* 0x000fe40000410000 */
[----:B------:R-:W-:Y:S02]  /*68c0*/  @!P0 FFMA.FTZ R2, R23, R24, R2 ;  /* 0x0000001817028223 */ /* 0x000fe40000010002 */
[----:B------:R-:W-:Y:S02]  /*68d0*/  @!P0 FFMA.FTZ R3, R14, R25, R3 ;  /* 0x000000190e038223 */ /* 0x000fe40000010003 */
[----:B------:R-:W-:Y:S01]  /*68e0*/  @!P0 FFMA.FTZ R4, R22, R26, R4 ;  /* 0x0000001a16048223 */ /* 0x000fe20000010004 */
[----:B------:R-:W-:Y:S01]  /*68f0*/  @!P0 F2FP.PACK_AB R2, R2, R28 ;  /* 0x0000001c0202823e */ /* 0x000fe200000000ff */
[----:B------:R-:W-:Y:S01]  /*6900*/  @!P0 FFMA.FTZ R7, R5, R26, -R7 ;  /* 0x0000001a05078223 */ /* 0x000fe20000010807 */
[----:B------:R-:W-:Y:S01]  /*6910*/  @!P0 F2FP.PACK_AB R3, R3, R27 ;  /* 0x0000001b0303823e */ /* 0x000fe200000000ff */
[----:B------:R-:W-:Y:S01]  /*6920*/  IMAD.MOV.U32 R12, RZ, RZ, R84 ;  /* 0x000000ffff0c7224 */ /* 0x000fe200078e0054 */
[----:B------:R-:W-:Y:S01]  /*6930*/  @!P0 MOV R9, R2 ;  /* 0x0000000200098202 */ /* 0x000fe20000000f00 */
[C---:B------:R-:W-:Y:S01]  /*6940*/  IMAD R5, R6.reuse, c[0x0][0x19c], RZ ;  /* 0x0000670006057a24 */ /* 0x040fe200078e02ff */
[----:B------:R-:W-:Y:S01]  /*6950*/  @!P0 MOV R10, R3 ;  /* 0x00000003000a8202 */ /* 0x000fe20000000f00 */
[----:B------:R-:W-:Y:S01]  /*6960*/  IMAD.WIDE.U32 R12, R6, c[0x0][0x198], R12 ;  /* 0x00006600060c7a25 */ /* 0x000fe200078e000c */
[----:B------:R-:W-:Y:S02]  /*6970*/  @!P0 F2FP.PACK_AB R6, R0, R29 ;  /* 0x0000001d0006823e */ /* 0x000fe400000000ff */
[----:B------:R-:W-:Y:S02]  /*6980*/  @!P0 F2FP.PACK_AB R0, R4, R7 ;  /* 0x000000070400823e */ /* 0x000fe400000000ff */
[----:B------:R-:W-:Y:S01]  /*6990*/  IADD3 R5, R13, R5, RZ ;  /* 0x000000050d057210 */ /* 0x000fe20007ffe0ff */
[----:B------:R-:W-:Y:S01]  /*69a0*/  @!P0 IMAD.MOV.U32 R8, RZ, RZ, R6 ;  /* 0x000000ffff088224 */ /* 0x000fe200078e0006 */
[----:B------:R-:W-:Y:S02]  /*69b0*/  MOV R4, R12 ;  /* 0x0000000c00047202 */ /* 0x000fe40000000f00 */
[----:B------:R-:W-:Y:S05]  /*69c0*/  @!P0 MOV R11, R0 ;  /* 0x00000000000b8202 */ /* 0x000fea0000000f00 */
[----:B------:R1:W-:Y:S02]  /*69d0*/  STG.E.128 [R4.64], R8 ;  /* 0x0000000804007986 */ /* 0x0003e4000c101d06 */
.L_x_2736:
[----:B------:R-:W-:Y:S05]  /*69e0*/  BSYNC B0 ;  /* 0x0000000000007941 */ /* 0x000fea0003800000 */
.L_x_2735:
[----:B------:R-:W-:Y:S01]  /*69f0*/  LOP3.LUT P0, RZ, R238, 0x8, RZ, 0xc0, !PT ;  /* 0x00000008eeff7812 */ /* 0x000fe2000780c0ff */
[----:B------:R-:W-:Y:S01]  /*6a00*/  @!UPT UIADD3 URZ, URZ, URZ, URZ ;  /* 0x0000003f3f3ff290 */ /* 0x000fe2000fffe03f */
[----:B------:R-:W-:Y:S11]  /*6a10*/  BSSY B0, `(.L_x_2737) ;  /* 0x0000045000007945 */ /* 0x000ff60003800000 */
[----:B------:R-:W-:-:S05]  /*6a20*/  @!P0 BRA `(.L_x_2738) ;  /* 0x0000043000008947 */ /* 0x000fca0003800000 */
[----:B-1----:R-:W-:Y:S01]  /*6a30*/  IMAD.MOV.U32 R9, RZ, RZ, R86 ;  /* 0x000000ffff097224 */ /* 0x002fe200078e0056 */
[----:B------:R-:W-:Y:S02]  /*6a40*/  ISETP.GE.AND P0, PT, R16, UR4, PT ;  /* 0x0000000410007c0c */ /* 0x000fe4000bf06270 */
[----:B------:R-:W-:Y:S02]  /*6a50*/  MOV R0, c[0x0][0x288] ;  /* 0x0000a20000007a02 */ /* 0x000fe40000000f00 */
[----:B------:R-:W-:Y:S05]  /*6a60*/  MOV R8, R87 ;  /* 0x0000005700087202 */ /* 0x000fea0000000f00 */
[----:B------:R-:W-:Y:S04]  /*6a70*/  IMAD.WIDE.U32 R8, R0, 0x160, R8 ;  /* 0x0000016000087825 */ /* 0x000fe800078e0008 */
[C---:B------:R-:W-:Y:S02]  /*6a80*/  @!P0 SHF.L.U32 R2, R108.reuse, 0x1, RZ ;  /* 0x000000016c028819 */ /* 0x040fe400000006ff */
[----:B------:R-:W-:Y:S02]  /*6a90*/  @!P0 SHF.L.U64.HI R0, R108, 0x1, R123 ;  /* 0x000000016c008819 */ /* 0x000fe4000001027b */
[----:B------:R-:W-:Y:S02]  /*6aa0*/  @!P0 IADD3 R4, P1, R2, R35, RZ ;  /* 0x0000002302048210 */ /* 0x000fe40007f3e0ff */
[----:B------:R-:W-:Y:S02]  /*6ab0*/  IADD3 R9, R9, UR22, RZ ;  /* 0x0000001609097c10 */ /* 0x000fe4000fffe0ff */
[----:B------:R-:W-:Y:S02]  /*6ac0*/  @!P0 IADD3.X R5, R0, R34, RZ, P1, !PT ;  /* 0x0000002200058210 */ /* 0x000fe40000ffe4ff */
[----:B------:R-:W-:Y:S02]  /*6ad0*/  @!P0 IADD3 R2, P1, R2, R18, RZ ;  /* 0x0000001202028210 */ /* 0x000fe40007f3e0ff */
[----:B------:R-:W2:Y:S02]  /*6ae0*/  LDG.E.128 R8, [R8.64] ;  /* 0x0000000608087981 */ /* 0x000ea4000c1e1d00 */
[----:B------:R-:W-:Y:S06]  /*6af0*/  @!P0 IADD3.X R3, R0, R15, RZ, P1, !PT ;  /* 0x0000000f00038210 */ /* 0x000fec0000ffe4ff */
[----:B------:R1:W3:Y:S06]  /*6b00*/  @!P0 LDG.E.64 R6, [R4.64] ;  /* 0x0000000604068981 */ /* 0x0002ec000c1e1b00 */
[----:B-1----:R-:W4:Y:S02]  /*6b10*/  @!P0 LDG.E.64 R4, [R2.64] ;  /* 0x0000000602048981 */ /* 0x002f24000c1e1b00 */
[----:B----4-:R-:W-:Y:S01]  /*6b20*/  @!P0 HADD2.F32 R3, -RZ, R4.H0_H0 ;  /* 0x20000004ff038230 */ /* 0x010fe20000004100 */
[----:B--2---:R-:W-:Y:S01]  /*6b30*/  @!P0 MOV R0, R8 ;  /* 0x0000000800008202 */ /* 0x004fe20000000f00 */
[--C-:B---3--:R-:W-:Y:S02]  /*6b40*/  @!P0 HADD2.F32 R22, -RZ, R6.reuse.H0_H0 ;  /* 0x20000006ff168230 */ /* 0x108fe40000004100 */
        /* <DEDUP_REMOVED lines=49> */
.L_x_2738:
[----:B------:R-:W-:Y:S05]  /*6e60*/  BSYNC B0 ;  /* 0x0000000000007941 */ /* 0x000fea0003800000 */
.L_x_2737:
[----:B------:R-:W-:Y:S01]  /*6e70*/  LOP3.LUT P0, RZ, R238, 0x10, RZ, 0xc0, !PT ;  /* 0x00000010eeff7812 */ /* 0x000fe2000780c0ff */
[----:B------:R-:W-:Y:S01]  /*6e80*/  @!UPT UIADD3 URZ, URZ, URZ, URZ ;  /* 0x0000003f3f3ff290 */ /* 0x000fe2000fffe03f */
[----:B------:R-:W-:Y:S11]  /*6e90*/  BSSY B0, `(.L_x_2739) ;  /* 0x0000045000007945 */ /* 0x000ff60003800000 */
[----:B------:R-:W-:-:S05]  /*6ea0*/  @!P0 BRA `(.L_x_2740) ;  /* 0x0000043000008947 */ /* 0x000fca0003800000 */
[----:B------:R-:W-:Y:S02]  /*6eb0*/  ISETP.GE.AND P0, PT, R16, UR4, PT ;  /* 0x0000000410007c0c */ /* 0x000fe4000bf06270 */
[----:B------:R-:W-:Y:S02]  /*6ec0*/  MOV R0, c[0x0][0x288] ;  /* 0x0000a20000007a02 */ /* 0x000fe40000000f00 */
[----:B-1----:R-:W-:Y:S02]  /*6ed0*/  MOV R8, R87 ;  /* 0x0000005700087202 */ /* 0x002fe40000000f00 */
[----:B------:R-:W-:Y:S05]  /*6ee0*/  MOV R9, R86 ;  /* 0x0000005600097202 */ /* 0x000fea0000000f00 */
[----:B------:R-:W-:Y:S02]  /*6ef0*/  IMAD.WIDE.U32 R8, R0, 0x180, R8 ;  /* 0x0000018000087825 */ /* 0x000fe400078e0008 */
[C---:B------:R-:W-:Y:S02]  /*6f00*/  @!P0 SHF.L.U64.HI R0, R107.reuse, 0x1, R122 ;  /* 0x000000016b008819 */ /* 0x040fe4000001027a */
[----:B------:R-:W-:Y:S01]  /*6f10*/  @!P0 IMAD.SHL.U32 R2, R107, 0x2, RZ ;  /* 0x000000026b028824 */ /* 0x000fe200078e00ff */
[----:B------:R-:W-:Y:S04]  /*6f20*/  IADD3 R9, R9, UR21, RZ ;  /* 0x0000001509097c10 */ /* 0x000fe8000fffe0ff */
[C---:B------:R-:W-:Y:S02]  /*6f30*/  @!P0 IADD3 R4, P2, R2.reuse, R35, RZ ;  /* 0x0000002302048210 */ /* 0x040fe40007f5e0ff */
[----:B------:R-:W-:Y:S01]  /*6f40*/  @!P0 IADD3 R2, P1, R2, R18, RZ ;  /* 0x0000001202028210 */ /* 0x000fe20007f3e0ff */
[----:B------:R-:W2:Y:S01]  /*6f50*/  LDG.E.128 R8, [R8.64] ;  /* 0x0000000608087981 */ /* 0x000ea2000c1e1d00 */
[C---:B------:R-:W-:Y:S02]  /*6f60*/  @!P0 IADD3.X R5, R0.reuse, R34, RZ, P2, !PT ;  /* 0x0000002200058210 */ /* 0x040fe400017fe4ff */
[----:B------:R-:W-:Y:S05]  /*6f70*/  @!P0 IADD3.X R3, R0, R15, RZ, P1, !PT ;  /* 0x0000000f00038210 */ /* 0x000fea0000ffe4ff */
        /* <DEDUP_REMOVED lines=54> */
.L_x_2740:
[----:B------:R-:W-:Y:S05]  /*72e0*/  BSYNC B0 ;  /* 0x0000000000007941 */ /* 0x000fea0003800000 */
.L_x_2739:
        /* <DEDUP_REMOVED lines=71> */
.L_x_2742:
[----:B------:R-:W-:Y:S05]  /*7760*/  BSYNC B0 ;  /* 0x0000000000007941 */ /* 0x000fea0003800000 */
.L_x_2741:
        /* <DEDUP_REMOVED lines=71> */
.L_x_2744:
[----:B------:R-:W-:Y:S05]  /*7be0*/  BSYNC B0 ;  /* 0x0000000000007941 */ /* 0x000fea0003800000 */
.L_x_2743:
        /* <DEDUP_REMOVED lines=71> */
.L_x_2746:
[----:B------:R-:W-:Y:S05]  /*8060*/  BSYNC B0 ;  /* 0x0000000000007941 */ /* 0x000fea0003800000 */
.L_x_2745:
[----:B-1----:R-:W-:Y:S01]  /*8070*/  MOV R2, R35 ;  /* 0x0000002300027202 */ /* 0x002fe20000000f00 */
[----:B------:R-:W-:Y:S01]  /*8080*/  IMAD.MOV.U32 R0, RZ, RZ, c[0x0][0x230] ;  /* 0x00008c00ff007624 */ /* 0x000fe200078e00ff */
[----:B------:R-:W-:Y:S01]  /*8090*/  MOV R14, R18 ;  /* 0x00000012000e7202 */ /* 0x000fe20000000f00 */
[----:B------:R-:W-:Y:S01]  /*80a0*/  IMAD.MOV.U32 R3, RZ, RZ, R34 ;  /* 0x000000ffff037224 */ /* 0x000fe200078e0022 */
[----:B------:R-:W-:Y:S01]  /*80b0*/  ULDC UR4, c[0x0][0x230] ;  /* 0x00008c0000047ab9 */ /* 0x000fe20000000800 */
[----:B------:R-:W-:Y:S05]  /*80c0*/  IMAD.U32 R0, R0, -0x80, RZ ;  /* 0xffffff8000007824 */ /* 0x000fea00078e00ff */
[C---:B------:R-:W-:Y:S02]  /*80d0*/  LEA R35, P1, R0.reuse, R2, 0x1 ;  /* 0x0000000200237211 */ /* 0x040fe400078208ff */
[C---:B------:R-:W-:Y:S02]  /*80e0*/  LEA R18, P0, R0.reuse, R14, 0x1 ;  /* 0x0000000e00127211 */ /* 0x040fe400078008ff */
[C---:B------:R-:W-:Y:S02]  /*80f0*/  LEA.HI.X.SX32 R34, R0.reuse, R3, 0x1, P1 ;  /* 0x0000000300227211 */ /* 0x040fe400008f0eff */
[----:B------:R-:W-:Y:S01]  /*8100*/  LEA.HI.X.SX32 R15, R0, R15, 0x1, P0 ;  /* 0x0000000f000f7211 */ /* 0x000fe200000f0eff */
[----:B------:R-:W-:-:S05]  /*8110*/  BRA `(.L_x_2747) ;  /* 0x0000742000007947 */ /* 0x000fca0003800000 */
.L_x_2714:
        /* <DEDUP_REMOVED lines=8> */
[----:B------:R-:W-:Y:S03]  /*81a0*/  ISETP.GE.AND P0, PT, R16, UR4, PT ;  /* 0x0000000410007c0c */ /* 0x000fe6000bf06270 */
[----:B------:R1:W5:Y:S10]  /*81b0*/  LDG.E.128 R24, [R2.64] ;  /* 0x0000000602187981 */ /* 0x000374000c1e1d00 */
[----:B------:R-:W-:-:S05]  /*81c0*/  @P0 BRA `(.L_x_2751) ;  /* 0x0000052000000947 */ /* 0x000fca0003800000 */
[----:B------:R-:W-:Y:S02]  /*81d0*/  ISETP.GE.AND P0, PT, R16, R41, PT ;  /* 0x000000291000720c */ /* 0x000fe40003f06270 */
[----:B------:R-:W-:Y:S02]  /*81e0*/  MOV R0, RZ ;  /* 0x000000ff00007202 */ /* 0x000fe40000000f00 */
[----:B------:R-:W-:Y:S02]  /*81f0*/  MOV R4, R98 ;  /* 0x0000006200047202 */ /* 0x000fe40000000f00 */
[----:B------:R-:W-:Y:S02]  /*8200*/  MOV R5, R96 ;  /* 0x0000006000057202 */ /* 0x000fe40000000f00 */
[----:B-----5:R-:W-:Y:S02]  /*8210*/  MOV R33, R25 ;  /* 0x0000001900217202 */ /* 0x020fe40000000f00 */
[----:B------:R-:W-:Y:S03]  /*8220*/  MOV R32, R26 ;  /* 0x0000001a00207202 */ /* 0x000fe60000000f00 */
[----:B------:R-:W-:Y:S04]  /*8230*/  @P0 IADD3 R0, RZ, -UR29, RZ ;  /* 0x8000001dff000c10 */ /* 0x000fe8000fffe0ff */
[C---:B------:R-:W-:Y:S02]  /*8240*/  LEA R6, P1, R0.reuse, R4, 0x1 ;  /* 0x0000000400067211 */ /* 0x040fe400078208ff */
[----:B------:R-:W-:Y:S02]  /*8250*/  MOV R4, R99 ;  /* 0x0000006300047202 */ /* 0x000fe40000000f00 */
[----:B------:R-:W-:Y:S02]  /*8260*/  LEA.HI.X.SX32 R7, R0, R5, 0x1, P1 ;  /* 0x0000000500077211 */ /* 0x000fe400008f0eff */
[----:B------:R-:W-:Y:S02]  /*8270*/  MOV R0, R41 ;  /* 0x0000002900007202 */ /* 0x000fe40000000f00 */
[----:B------:R-:W-:Y:S02]  /*8280*/  @P0 IADD3 R0, RZ, -UR29, RZ ;  /* 0x8000001dff000c10 */ /* 0x000fe4000fffe0ff */
[----:B------:R-:W-:Y:S02]  /*8290*/  MOV R5, R97 ;  /* 0x0000006100057202 */ /* 0x000fe40000000f00 */
[C---:B-1----:R-:W-:Y:S04]  /*82a0*/  LEA R2, P1, R0.reuse, R2, 0x1 ;  /* 0x0000000200027211 */ /* 0x042fe800078208ff */
[----:B------:R-:W-:Y:S02]  /*82b0*/  LEA.HI.X.SX32 R3, R0, R3, 0x1, P1 ;  /* 0x0000000300037211 */ /* 0x000fe400008f0eff */
[----:B------:R-:W-:Y:S02]  /*82c0*/  MOV R0, RZ ;  /* 0x000000ff00007202 */ /* 0x000fe40000000f00 */
[----:B------:R-:W-:Y:S04]  /*82d0*/  @P0 IADD3 R0, RZ, -UR29, RZ ;  /* 0x8000001dff000c10 */ /* 0x000fe8000fffe0ff */
[C---:B------:R-:W-:Y:S04]  /*82e0*/  LEA R22, P1, R0.reuse, R4, 0x1 ;  /* 0x0000000400167211 */ /* 0x040fe800078208ff */
[----:B------:R-:W-:Y:S02]  /*82f0*/  LEA.HI.X.SX32 R23, R0, R5, 0x1, P1 ;  /* 0x0000000500177211 */ /* 0x000fe400008f0eff */
[----:B------:R-:W2:Y:S08]  /*8300*/  LDG.E.128 R4, [R6.64] ;  /* 0x0000000606047981 */ /* 0x000eb0000c1e1d00 */
[----:B------:R-:W3:Y:S01]  /*8310*/  LDG.E.128 R28, [R22.64] ;  /* 0x00000006161c7981 */ /* 0x000ee2000c1e1d00 */
[--C-:B--2---:R-:W-:Y:S02]  /*8320*/  HADD2.F32 R0, -RZ, R4.reuse.H0_H0 ;  /* 0x20000004ff007230 */ /* 0x104fe40000004100 */
        /* <DEDUP_REMOVED lines=13> */
[----:B---3--:R-:W-:Y:S01]  /*8400*/  HADD2.F32 R22, -RZ, R29.H1_H1 ;  /* 0x3000001dff167230 */ /* 0x008fe20000004100 */
[----:B------:R-:W2:Y:S01]  /*8410*/  LDG.E.128 R4, [R2.64] ;  /* 0x0000000602047981 */ /* 0x000ea2000c1e1d00 */
[----:B------:R-:W-:Y:S01]  /*8420*/  HADD2.F32 R23, -RZ, R30.H0_H0 ;  /* 0x2000001eff177230 */ /* 0x000fe20000004100 */
[----:B------:R-:W-:Y:S01]  /*8430*/  @!P0 FADD.FTZ R13, -R13, -RZ ;  /* 0x800000ff0d0d8221 */ /* 0x000fe20000010100 */
[--C-:B------:R-:W-:Y:S01]  /*8440*/  HADD2.F32 R25, -RZ, R31.reuse.H0_H0 ;  /* 0x2000001fff197230 */ /* 0x100fe20000004100 */
[----:B------:R-:W-:Y:S01]  /*8450*/  @!P0 FADD.FTZ R14, -R14, -RZ ;  /* 0x800000ff0e0e8221 */ /* 0x000fe20000010100 */
[----:B------:R-:W-:Y:S02]  /*8460*/  HADD2.F32 R26, -RZ, R31.H1_H1 ;  /* 0x3000001fff1a7230 */ /* 0x000fe40000004100 */
[--C-:B--2---:R-:W-:Y:S02]  /*8470*/  HADD2.F32 R2, -RZ, R4.reuse.H0_H0 ;  /* 0x20000004ff027230 */ /* 0x104fe40000004100 */
[----:B------:R-:W-:Y:S02]  /*8480*/  HADD2.F32 R3, -RZ, R4.H1_H1 ;  /* 0x30000004ff037230 */ /* 0x000fe40000004100 */
[----:B------:R-:W-:Y:S01]  /*8490*/  HADD2.F32 R4, -RZ, R5.H0_H0 ;  /* 0x20000005ff047230 */ /* 0x000fe20000004100 */
[----:B------:R-:W-:Y:S02]  /*84a0*/  FMUL.FTZ R0, R2, R0 ;  /* 0x0000000002007220 */ /* 0x000fe40000410000 */
[----:B------:R-:W-:Y:S01]  /*84b0*/  FMUL.FTZ R2, R3, R8 ;  /* 0x0000000803027220 */ /* 0x000fe20000410000 */
[----:B------:R-:W-:Y:S01]  /*84c0*/  HADD2.F32 R8, -RZ, R7.H0_H0 ;  /* 0x20000007ff087230 */ /* 0x000fe20000004100 */
[----:B------:R-:W-:Y:S01]  /*84d0*/  FMUL.FTZ R3, R4, R9 ;  /* 0x0000000904037220 */ /* 0x000fe20000410000 */
[----:B------:R-:W-:Y:S02]  /*84e0*/  HADD2.F32 R4, -RZ, R5.H1_H1 ;  /* 0x30000005ff047230 */ /* 0x000fe40000004100 */
[----:B------:R-:W-:Y:S01]  /*84f0*/  HADD2.F32 R9, -RZ, R7.H1_H1 ;  /* 0x30000007ff097230 */ /* 0x000fe20000004100 */
[----:B------:R-:W-:Y:S01]  /*8500*/  FMUL.FTZ R7, R8, R13 ;  /* 0x0000000d08077220 */ /* 0x000fe20000410000 */
[--C-:B------:R-:W-:Y:S01]  /*8510*/  HADD2.F32 R5, -RZ, R6.reuse.H0_H0 ;  /* 0x20000006ff057230 */ /* 0x100fe20000004100 */
[----:B------:R-:W-:Y:S01]  /*8520*/  FMUL.FTZ R4, R4, R10 ;  /* 0x0000000a04047220 */ /* 0x000fe20000410000 */
[----:B------:R-:W-:Y:S01]  /*8530*/  HADD2.F32 R6, -RZ, R6.H1_H1 ;  /* 0x30000006ff067230 */ /* 0x000fe20000004100 */
[----:B------:R-:W-:Y:S01]  /*8540*/  FMUL.FTZ R8, R9, R14 ;  /* 0x0000000e09087220 */ /* 0x000fe20000410000 */
[----:B------:R-:W-:Y:S01]  /*8550*/  HADD2.F32 R9, -RZ, R24.H0_H0 ;  /* 0x20000018ff097230 */ /* 0x000fe20000004100 */
[----:B------:R-:W-:Y:S01]  /*8560*/  FMUL.FTZ R5, R5, R11 ;  /* 0x0000000b05057220 */ /* 0x000fe20000410000 */
[----:B------:R-:W-:Y:S01]  /*8570*/  HADD2.F32 R10, -RZ, R28.H0_H0 ;  /* 0x2000001cff0a7230 */ /* 0x000fe20000004100 */
[----:B------:R-:W-:Y:S01]  /*8580*/  FMUL.FTZ R6, R6, R12 ;  /* 0x0000000c06067220 */ /* 0x000fe20000410000 */
[----:B------:R-:W-:Y:S02]  /*8590*/  HADD2.F32 R11, -RZ, R24.H1_H1 ;  /* 0x30000018ff0b7230 */ /* 0x000fe40000004100 */
[----:B------:R-:W-:Y:S01]  /*85a0*/  HADD2.F32 R12, -RZ, R28.H1_H1 ;  /* 0x3000001cff0c7230 */ /* 0x000fe20000004100 */
[----:B------:R-:W-:Y:S01]  /*85b0*/  FFMA.FTZ R0, R9, R10, R0 ;  /* 0x0000000a09007223 */ /* 0x000fe20000010000 */
[----:B------:R-:W-:Y:S02]  /*85c0*/  HADD2.F32 R13, -RZ, R33.H0_H0 ;  /* 0x20000021ff0d7230 */ /* 0x000fe40000004100 */
[----:B------:R-:W-:Y:S01]  /*85d0*/  HADD2.F32 R14, -RZ, R29.H0_H0 ;  /* 0x2000001dff0e7230 */ /* 0x000fe20000004100 */
[----:B------:R-:W-:Y:S01]  /*85e0*/  FFMA.FTZ R2, R11, R12, R2 ;  /* 0x0000000c0b027223 */ /* 0x000fe20000010002 */
[----:B------:R-:W-:Y:S02]  /*85f0*/  HADD2.F32 R9, -RZ, R33.H1_H1 ;  /* 0x30000021ff097230 */ /* 0x000fe40000004100 */
[----:B------:R-:W-:Y:S01]  /*8600*/  HADD2.F32 R10, -RZ, R32.H0_H0 ;  /* 0x20000020ff0a7230 */ /* 0x000fe20000004100 */
[----:B------:R-:W-:Y:S01]  /*8610*/  FFMA.FTZ R3, R13, R14, R3 ;  /* 0x0000000e0d037223 */ /* 0x000fe20000010003 */
[----:B------:R-:W-:Y:S01]  /*8620*/  HADD2.F32 R24, -RZ, R30.H1_H1 ;  /* 0x3000001eff187230 */ /* 0x000fe20000004100 */
[----:B------:R-:W-:Y:S01]  /*8630*/  FFMA.FTZ R4, R9, R22, R4 ;  /* 0x0000001609047223 */ /* 0x000fe20000010004 */
[----:B------:R-:W-:Y:S01]  /*8640*/  HADD2.F32 R11, -RZ, R32.H1_H1 ;  /* 0x30000020ff0b7230 */ /* 0x000fe20000004100 */
[----:B------:R-:W-:Y:S01]  /*8650*/  FFMA.FTZ R5, R10, R23, R5 ;  /* 0x000000170a057223 */ /* 0x000fe20000010005 */
[--C-:B------:R-:W-:Y:S02]  /*8660*/  HADD2.F32 R12, -RZ, R27.reuse.H0_H0 ;  /* 0x2000001bff0c7230 */ /* 0x100fe40000004100 */
[----:B------:R-:W-:Y:S01]  /*8670*/  HADD2.F32 R13, -RZ, R27.H1_H1 ;  /* 0x3000001bff0d7230 */ /* 0x000fe20000004100 */
[----:B------:R-:W-:Y:S01]  /*8680*/  FFMA.FTZ R6, R11, R24, R6 ;  /* 0x000000180b067223 */ /* 0x000fe20000010006 */
[----:B------:R-:W-:Y:S01]  /*8690*/  F2FP.PACK_AB R24, R2, R0 ;  /* 0x000000000218723e */ /* 0x000fe200000000ff */
[----:B------:R-:W-:Y:S01]  /*86a0*/  FFMA.FTZ R7, R12, R25, R7 ;  /* 0x000000190c077223 */ /* 0x000fe20000010007 */
[----:B------:R-:W-:Y:S01]  /*86b0*/  F2FP.PACK_AB R25, R4, R3 ;  /* 0x000000030419723e */ /* 0x000fe200000000ff */
[----:B------:R-:W-:Y:S01]  /*86c0*/  FFMA.FTZ R8, R13, R26, R8 ;  /* 0x0000001a0d087223 */ /* 0x000fe20000010008 */
[----:B------:R-:W-:Y:S04]  /*86d0*/  F2FP.PACK_AB R26, R6, R5 ;  /* 0x00000005061a723e */ /* 0x000fe800000000ff */
[----:B------:R-:W-:Y:S02]  /*86e0*/  F2FP.PACK_AB R27, R8, R7 ;  /* 0x00000007081b723e */ /* 0x000fe400000000ff */
.L_x_2751:
[----:B------:R-:W-:Y:S05]  /*86f0*/  BSYNC B0 ;  /* 0x0000000000007941 */ /* 0x000fea0003800000 */
.L_x_2750:
[----:B-1----:R-:W-:Y:S02]  /*8700*/  MOV R2, R84 ;  /* 0x0000005400027202 */ /* 0x002fe40000000f00 */
[----:B------:R-:W-:Y:S05]  /*8710*/  MOV R3, R85 ;  /* 0x0000005500037202 */ /* 0x000fea0000000f00 */
[----:B-----5:R1:W-:Y:S02]  /*8720*/  STG.E.128 [R2.64], R24 ;  /* 0x0000001802007986 */ /* 0x0203e4000c101d06 */
.L_x_2749:
[----:B------:R-:W-:Y:S05]  /*8730*/  BSYNC B1 ;  /* 0x0000000000017941 */ /* 0x000fea0003800000 */
.L_x_2748:
[----:B------:R-:W-:Y:S01]  /*8740*/  BSSY B1, `(.L_x_2752) ;  /* 0x000005e000017945 */ /* 0x000fe20003800000 */
[----:B------:R-:W-:-:S05]  /*8750*/  @!P4 BRA `(.L_x_2753) ;  /* 0x000005c00000c947 */ /* 0x000fca0003800000 */
[C---:B-1----:R-:W-:Y:S01]  /*8760*/  LEA R2, P0, R184.reuse, R87, 0x1 ;  /* 0x00000057b8027211 */ /* 0x042fe200078008ff */
[----:B------:R-:W-:Y:S03]  /*8770*/  BSSY B0, `(.L_x_2754) ;  /* 0x0000057000007945 */ /* 0x000fe60003800000 */
[----:B------:R-:W-:Y:S02]  /*8780*/  LEA.HI.X R3, R184, R86, R188, 0x1, P0 ;  /* 0x00000056b8037211 */ /* 0x000fe400000f0cbc */
[----:B------:R-:W-:Y:S03]  /*8790*/  ISETP.GE.AND P0, PT, R16, UR4, PT ;  /* 0x0000000410007c0c */ /* 0x000fe6000bf06270 */
[----:B------:R1:W5:Y:S10]  /*87a0*/  LDG.E.128 R24, [R2.64] ;  /* 0x0000000602187981 */ /* 0x000374000c1e1d00 */
[----:B------:R-:W-:-:S05]  /*87b0*/  @P0 BRA `(.L_x_2755) ;  /* 0x0000052000000947 */ /* 0x000fca0003800000 */
[-C--:B------:R-:W-:Y:S02]  /*87c0*/  ISETP.GE.AND P0, PT, R16, R41.reuse, PT ;  /* 0x000000291000720c */ /* 0x080fe40003f06270 */
[----:B------:R-:W-:Y:S02]  /*87d0*/  MOV R0, R41 ;  /* 0x0000002900007202 */ /* 0x000fe40000000f00 */
[----:B-----5:R-:W-:Y:S02]  /*87e0*/  MOV R33, R25 ;  /* 0x0000001900217202 */ /* 0x020fe40000000f00 */
[----:B------:R-:W-:Y:S07]  /*87f0*/  MOV R32, R26 ;  /* 0x0000001a00207202 */ /* 0x000fee0000000f00 */
[----:B------:R-:W-:Y:S04]  /*8800*/  @P0 IADD3 R0, RZ, -UR29, RZ ;  /* 0x8000001dff000c10 */ /* 0x000fe8000fffe0ff */
[C---:B-1----:R-:W-:Y:S04]  /*8810*/  LEA R2, P1, R0.reuse, R2, 0x1 ;  /* 0x0000000200027211 */ /* 0x042fe800078208ff */
[----:B------:R-:W-:Y:S02]  /*8820*/  LEA.HI.X.SX32 R3, R0, R3, 0x1, P1 ;  /* 0x0000000300037211 */ /* 0x000fe400008f0eff */
[----:B------:R-:W-:Y:S02]  /*8830*/  MOV R0, RZ ;  /* 0x000000ff00007202 */ /* 0x000fe40000000f00 */
[----:B------:R-:W-:Y:S04]  /*8840*/  @P0 IADD3 R0, RZ, -UR29, RZ ;  /* 0x8000001dff000c10 */ /* 0x000fe8000fffe0ff */
[----:B------:R-:W-:Y:S04]  /*8850*/  IADD3 R5, P1, R118, R0, RZ ;  /* 0x0000000076057210 */ /* 0x000fe80007f3e0ff */
[-C--:B------:R-:W-:Y:S02]  /*8860*/  LEA.HI.X.SX32 R7, R0, R133.reuse, 0x1, P1 ;  /* 0x0000008500077211 */ /* 0x080fe400008f0eff */
[----:B------:R-:W-:Y:S02]  /*8870*/  MOV R0, RZ ;  /* 0x000000ff00007202 */ /* 0x000fe40000000f00 */
[----:B------:R-:W-:Y:S04]  /*8880*/  @P0 IADD3 R0, RZ, -UR29, RZ ;  /* 0x8000001dff000c10 */ /* 0x000fe8000fffe0ff */
[----:B------:R-:W-:Y:S04]  /*8890*/  IADD3 R6, P1, R118, R0, RZ ;  /* 0x0000000076067210 */ /* 0x000fe80007f3e0ff */
[----:B------:R-:W-:Y:S02]  /*88a0*/  LEA.HI.X.SX32 R0, R0, R133, 0x1, P1 ;  /* 0x0000008500007211 */ /* 0x000fe400008f0eff */
[C---:B------:R-:W-:Y:S04]  /*88b0*/  LEA R4, P1, R5.reuse, R98, 0x1 ;  /* 0x0000006205047211 */ /* 0x040fe800078208ff */
[----:B------:R-:W-:Y:S02]  /*88c0*/  LEA.HI.X R5, R5, R96, R7, 0x1, P1 ;  /* 0x0000006005057211 */ /* 0x000fe400008f0c07 */
[C---:B------:R-:W-:Y:S04]  /*88d0*/  LEA R22, P1, R6.reuse, R99, 0x1 ;  /* 0x0000006306167211 */ /* 0x040fe800078208ff */
[----:B------:R-:W-:Y:S02]  /*88e0*/  LEA.HI.X R23, R6, R97, R0, 0x1, P1 ;  /* 0x0000006106177211 */ /* 0x000fe400008f0c00 */
        /* <DEDUP_REMOVED lines=63> */
.L_x_2755:
[----:B------:R-:W-:Y:S05]  /*8ce0*/  BSYNC B0 ;  /* 0x0000000000007941 */ /* 0x000fea0003800000 */
.L_x_2754:
[C---:B-1----:R-:W-:Y:S04]  /*8cf0*/  LEA R2, P0, R195.reuse, R84, 0x1 ;  /* 0x00000054c3027211 */ /* 0x042fe800078008ff */
[----:B------:R-:W-:Y:S05]  /*8d00*/  LEA.HI.X R3, R195, R85, R197, 0x1, P0 ;  /* 0x00000055c3037211 */ /* 0x000fea00000f0cc5 */
[----:B-----5:R1:W-:Y:S04]  /*8d10*/  STG.E.128 [R2.64], R24 ;  /* 0x0000001802007986 */ /* 0x0203e8000c101d06 */
.L_x_2753:
[----:B------:R-:W-:Y:S05]  /*8d20*/  BSYNC B1 ;  /* 0x0000000000017941 */ /* 0x000fea0003800000 */
.L_x_2752:
[----:B------:R-:W-:Y:S01]  /*8d30*/  LOP3.LUT P0, RZ, R238, 0x1, RZ, 0xc0, !PT ;  /* 0x00000001eeff7812 */ /* 0x000fe2000780c0ff */
[----:B------:R-:W-:Y:S01]  /*8d40*/  @!UPT UIADD3 URZ, URZ, URZ, URZ ;  /* 0x0000003f3f3ff290 */ /* 0x000fe2000fffe03f */
[----:B------:R-:W-:Y:S11]  /*8d50*/  BSSY B1, `(.L_x_2756) ;  /* 0x000005e000017945 */ /* 0x000ff60003800000 */
        /* <DEDUP_REMOVED lines=16> */
[C---:B------:R-:W-:Y:S04]  /*8e60*/  IADD3 R5, P1, R117.reuse, R0, RZ ;  /* 0x0000000075057210 */ /* 0x040fe80007f3e0ff */
[----:B------:R-:W-:Y:S02]  /*8e70*/  LEA.HI.X.SX32 R7, R0, R132, 0x1, P1 ;  /* 0x0000008400077211 */ /* 0x000fe400008f0eff */
        /* <DEDUP_REMOVED lines=71> */
.L_x_2759:
[----:B------:R-:W-:Y:S05]  /*92f0*/  BSYNC B0 ;  /* 0x0000000000007941 */ /* 0x000fea0003800000 */
.L_x_2758:
[C---:B-1----:R-:W-:Y:S04]  /*9300*/  LEA R2, P0, R156.reuse, R84, 0x1 ;  /* 0x000000549c027211 */ /* 0x042fe800078008ff */
[----:B------:R-:W-:Y:S05]  /*9310*/  LEA.HI.X R3, R156, R85, R192, 0x1, P0 ;  /* 0x000000559c037211 */ /* 0x000fea00000f0cc0 */
[----:B-----5:R1:W-:Y:S04]  /*9320*/  STG.E.128 [R2.64], R24 ;  /* 0x0000001802007986 */ /* 0x0203e8000c101d06 */
.L_x_2757:
[----:B------:R-:W-:Y:S05]  /*9330*/  BSYNC B1 ;  /* 0x0000000000017941 */ /* 0x000fea0003800000 */
.L_x_2756:
[----:B------:R-:W-:Y:S01]  /*9340*/  BSSY B1, `(.L_x_2760) ;  /* 0x0000065000017945 */ /* 0x000fe20003800000 */
[----:B------:R-:W-:-:S05]  /*9350*/  @!P3 BRA `(.L_x_2761) ;  /* 0x000006300000b947 */ /* 0x000fca0003800000 */
[----:B------:R-:W-:Y:S01]  /*9360*/  IMAD.MOV.U32 R0, RZ, RZ, c[0x0][0x288] ;  /* 0x0000a200ff007624 */ /* 0x000fe200078e00ff */
[----:B-1----:R-:W-:Y:S01]  /*9370*/  MOV R2, R87 ;  /* 0x0000005700027202 */ /* 0x002fe20000000f00 */
[----:B------:R-:W-:Y:S01]  /*9380*/  IMAD.MOV.U32 R3, RZ, RZ, R86 ;  /* 0x000000ffff037224 */ /* 0x000fe200078e0056 */
[----:B------:R-:W-:Y:S01]  /*9390*/  ISETP.GE.AND P0, PT, R16, UR4, PT ;  /* 0x0000000410007c0c */ /* 0x000fe2000bf06270 */
[----:B------:R-:W-:Y:S02]  /*93a0*/  BSSY B0, `(.L_x_2762) ;  /* 0x0000057000007945 */ /* 0x000fe40003800000 */
[----:B------:R-:W-:Y:S05]  /*93b0*/  IMAD.WIDE.U32 R2, R0, 0x60, R2 ;  /* 0x0000006000027825 */ /* 0x000fea00078e0002 */
[----:B------:R-:W-:Y:S05]  /*93c0*/  IADD3 R3, R3, UR17, RZ ;  /* 0x0000001103037c10 */ /* 0x000fea000fffe0ff */
[----:B------:R1:W5:Y:S01]  /*93d0*/  LDG.E.128 R24, [R2.64] ;  /* 0x0000000602187981 */ /* 0x000362000c1e1d00 */
        /* <DEDUP_REMOVED lines=83> */
.L_x_2763:
[----:B------:R-:W-:Y:S05]  /*9910*/  BSYNC B0 ;  /* 0x0000000000007941 */ /* 0x000fea0003800000 */
.L_x_2762:
[----:B------:R-:W-:Y:S02]  /*9920*/  MOV R0, 0x60 ;  /* 0x0000006000007802 */ /* 0x000fe40000000f00 */
[----:B-1----:R-:W-:Y:S02]  /*9930*/  MOV R2, R84 ;  /* 0x0000005400027202 */ /* 0x002fe40000000f00 */
[----:B------:R-:W-:Y:S05]  /*9940*/  MOV R3, R85 ;  /* 0x0000005500037202 */ /* 0x000fea0000000f00 */
[C---:B------:R-:W-:Y:S04]  /*9950*/  IMAD.WIDE.U32 R2, R0.reuse, c[0x0][0x198], R2 ;  /* 0x0000660000027a25 */ /* 0x040fe800078e0002 */
[----:B------:R-:W-:Y:S05]  /*9960*/  IMAD R0, R0, c[0x0][0x19c], RZ ;  /* 0x0000670000007a24 */ /* 0x000fea00078e02ff */
[----:B------:R-:W-:Y:S05]  /*9970*/  IADD3 R3, R3, R0, RZ ;  /* 0x0000000003037210 */ /* 0x000fea0007ffe0ff */
[----:B-----5:R1:W-:Y:S02]  /*9980*/  STG.E.128 [R2.64], R24 ;  /* 0x0000001802007986 */ /* 0x0203e4000c101d06 */
.L_x_2761:
[----:B------:R-:W-:Y:S05]  /*9990*/  BSYNC B1 ;  /* 0x0000000000017941 */ /* 0x000fea0003800000 */
.L_x_2760:
        /* <DEDUP_REMOVED lines=92> */
.L_x_2767:
[----:B------:R-:W-:Y:S05]  /*9f60*/  BSYNC B0 ;  /* 0x0000000000007941 */ /* 0x000fea0003800000 */
.L_x_2766:
[C---:B-1----:R-:W-:Y:S04]  /*9f70*/  LEA R2, P0, R160.reuse, R84, 0x1 ;  /* 0x00000054a0027211 */ /* 0x042fe800078008ff */
[----:B------:R-:W-:Y:S05]  /*9f80*/  LEA.HI.X R3, R160, R85, R193, 0x1, P0 ;  /* 0x00000055a0037211 */ /* 0x000fea00000f0cc1 */
[----:B-----5:R1:W-:Y:S04]  /*9f90*/  STG.E.128 [R2.64], R24 ;  /* 0x0000001802007986 */ /* 0x0203e8000c101d06 */
.L_x_2765:
[----:B------:R-:W-:Y:S05]  /*9fa0*/  BSYNC B1 ;  /* 0x0000000000017941 */ /* 0x000fea0003800000 */
.L_x_2764:
        /* <DEDUP_REMOVED lines=93> */
.L_x_2771:
[----:B------:R-:W-:Y:S05]  /*a580*/  BSYNC B0 ;  /* 0x0000000000007941 */ /* 0x000fea0003800000 */
.L_x_2770:
[----:B------:R-:W-:Y:S02]  /*a590*/  MOV R0, 0xa0 ;  /* 0x000000a000007802 */ /* 0x000fe40000000f00 */
[----:B-1----:R-:W-:Y:S02]  /*a5a0*/  MOV R2, R84 ;  /* 0x0000005400027202 */ /* 0x002fe40000000f00 */
[----:B------:R-:W-:Y:S05]  /*a5b0*/  MOV R3, R85 ;  /* 0x0000005500037202 */ /* 0x000fea0000000f00 */
[C---:B------:R-:W-:Y:S04]  /*a5c0*/  IMAD.WIDE.U32 R2, R0.reuse, c[0x0][0x198], R2 ;  /* 0x0000660000027a25 */ /* 0x040fe800078e0002 */
[----:B------:R-:W-:Y:S05]  /*a5d0*/  IMAD R0, R0, c[0x0][0x19c], RZ ;  /* 0x0000670000007a24 */ /* 0x000fea00078e02ff */
[----:B------:R-:W-:Y:S05]  /*a5e0*/  IADD3 R3, R3, R0, RZ ;  /* 0x0000000003037210 */ /* 0x000fea0007ffe0ff */
[----:B-----5:R1:W-:Y:S02]  /*a5f0*/  STG.E.128 [R2.64], R24 ;  /* 0x0000001802007986 */ /* 0x0203e4000c101d06 */
.L_x_2769:
[----:B------:R-:W-:Y:S05]  /*a600*/  BSYNC B1 ;  /* 0x0000000000017941 */ /* 0x000fea0003800000 */
.L_x_2768:
        /* <DEDUP_REMOVED lines=93> */
.L_x_2775:
[----:B------:R-:W-:Y:S05]  /*abe0*/  BSYNC B0 ;  /* 0x0000000000007941 */ /* 0x000fea0003800000 */
.L_x_2774:
[----:B------:R-:W-:Y:S02]  /*abf0*/  MOV R0, 0xc0 ;  /* 0x000000c000007802 */ /* 0x000fe40000000f00 */
[----:B-1----:R-:W-:Y:S02]  /*ac00*/  MOV R2, R84 ;  /* 0x0000005400027202 */ /* 0x002fe40000000f00 */
[----:B------:R-:W-:Y:S05]  /*ac10*/  MOV R3, R85 ;  /* 0x0000005500037202 */ /* 0x000fea0000000f00 */
[C---:B------:R-:W-:Y:S04]  /*ac20*/  IMAD.WIDE.U32 R2, R0.reuse, c[0x0][0x198], R2 ;  /* 0x0000660000027a25 */ /* 0x040fe800078e0002 */
[----:B------:R-:W-:Y:S05]  /*ac30*/  IMAD R0, R0, c[0x0][0x19c], RZ ;  /* 0x0000670000007a24 */ /* 0x000fea00078e02ff */
[----:B------:R-:W-:Y:S05]  /*ac40*/  IADD3 R3, R3, R0, RZ ;  /* 0x0000000003037210 */ /* 0x000fea0007ffe0ff */
[----:B-----5:R1:W-:Y:S02]  /*ac50*/  STG.E.128 [R2.64], R24 ;  /* 0x0000001802007986 */ /* 0x0203e4000c101d06 */
.L_x_2773:
[----:B------:R-:W-:Y:S05]  /*ac60*/  BSYNC B1 ;  /* 0x0000000000017941 */ /* 0x000fea0003800000 */
.L_x_2772:
        /* <DEDUP_REMOVED lines=93> */
.L_x_2779:
[----:B------:R-:W-:Y:S05]  /*b240*/  BSYNC B0 ;  /* 0x0000000000007941 */ /* 0x000fea0003800000 */
.L_x_2778:
[----:B------:R-:W-:Y:S02]  /*b250*/  MOV R0, 0xe0 ;  /* 0x000000e000007802 */ /* 0x000fe40000000f00 */
[----:B-1----:R-:W-:Y:S02]  /*b260*/  MOV R2, R84 ;  /* 0x0000005400027202 */ /* 0x002fe40000000f00 */
[----:B------:R-:W-:Y:S05]  /*b270*/  MOV R3, R85 ;  /* 0x0000005500037202 */ /* 0x000fea0000000f00 */
[C---:B------:R-:W-:Y:S04]  /*b280*/  IMAD.WIDE.U32 R2, R0.reuse, c[0x0][0x198], R2 ;  /* 0x0000660000027a25 */ /* 0x040fe800078e0002 */
[----:B------:R-:W-:Y:S05]  /*b290*/  IMAD R0, R0, c[0x0][0x19c], RZ ;  /* 0x0000670000007a24 */ /* 0x000fea00078e02ff */
[----:B------:R-:W-:Y:S05]  /*b2a0*/  IADD3 R3, R3, R0, RZ ;  /* 0x0000000003037210 */ /* 0x000fea0007ffe0ff */
[----:B-----5:R1:W-:Y:S02]  /*b2b0*/  STG.E.128 [R2.64], R24 ;  /* 0x0000001802007986 */ /* 0x0203e4000c101d06 */
.L_x_2777:
[----:B------:R-:W-:Y:S05]  /*b2c0*/  BSYNC B1 ;  /* 0x0000000000017941 */ /* 0x000fea0003800000 */
.L_x_2776:
        /* <DEDUP_REMOVED lines=92> */
.L_x_2783:
[----:B------:R-:W-:Y:S05]  /*b890*/  BSYNC B0 ;  /* 0x0000000000007941 */ /* 0x000fea0003800000 */
.L_x_2782:
[C---:B-1----:R-:W-:Y:S04]  /*b8a0*/  LEA R2, P0, R158.reuse, R84, 0x1 ;  /* 0x000000549e027211 */ /* 0x042fe800078008ff */
[----:B------:R-:W-:Y:S05]  /*b8b0*/  LEA.HI.X R3, R158, R85, R194, 0x1, P0 ;  /* 0x000000559e037211 */ /* 0x000fea00000f0cc2 */
[----:B-----5:R1:W-:Y:S04]  /*b8c0*/  STG.E.128 [R2.64], R24 ;  /* 0x0000001802007986 */ /* 0x0203e8000c101d06 */
.L_x_2781:
[----:B------:R-:W-:Y:S05]  /*b8d0*/  BSYNC B1 ;  /* 0x0000000000017941 */ /* 0x000fea0003800000 */
.L_x_2780:
[----:B------:R-:W-:Y:S01]  /*b8e0*/  LOP3.LUT P0, RZ, R238, 0x2, RZ, 0xc0, !PT ;  /* 0x00000002eeff7812 */ /* 0x000fe2000780c0ff */
[----:B------:R-:W-:Y:S01]  /*b8f0*/  @!UPT UIADD3 URZ, URZ, URZ, URZ ;  /* 0x0000003f3f3ff290 */ /* 0x000fe2000fffe03f */
[----:B------:R-:W-:Y:S11]  /*b900*/  BSSY B1, `(.L_x_2784) ;  /* 0x0000065000017945 */ /* 0x000ff60003800000 */
        /* <DEDUP_REMOVED lines=92> */
.L_x_2787:
[----:B------:R-:W-:Y:S05]  /*bed0*/  BSYNC B0 ;  /* 0x0000000000007941 */ /* 0x000fea0003800000 */
.L_x_2786:
[----:B------:R-:W-:Y:S02]  /*bee0*/  MOV R0, 0x120 ;  /* 0x0000012000007802 */ /* 0x000fe40000000f00 */
[----:B-1----:R-:W-:Y:S02]  /*bef0*/  MOV R2, R84 ;  /* 0x0000005400027202 */ /* 0x002fe40000000f00 */
[----:B------:R-:W-:Y:S05]  /*bf00*/  MOV R3, R85 ;  /* 0x0000005500037202 */ /* 0x000fea0000000f00 */
[C---:B------:R-:W-:Y:S04]  /*bf10*/  IMAD.WIDE.U32 R2, R0.reuse, c[0x0][0x198], R2 ;  /* 0x0000660000027a25 */ /* 0x040fe800078e0002 */
[----:B------:R-:W-:Y:S05]  /*bf20*/  IMAD R0, R0, c[0x0][0x19c], RZ ;  /* 0x0000670000007a24 */ /* 0x000fea00078e02ff */
[----:B------:R-:W-:Y:S05]  /*bf30*/  IADD3 R3, R3, R0, RZ ;  /* 0x0000000003037210 */ /* 0x000fea0007ffe0ff */
[----:B-----5:R1:W-:Y:S02]  /*bf40*/  STG.E.128 [R2.64], R24 ;  /* 0x0000001802007986 */ /* 0x0203e4000c101d06 */
.L_x_2785:
[----:B------:R-:W-:Y:S05]  /*bf50*/  BSYNC B1 ;  /* 0x0000000000017941 */ /* 0x000fea0003800000 */
.L_x_2784:
        /* <DEDUP_REMOVED lines=16> */
[----:B------:R-:W-:Y:S02]  /*c060*/  MOV R30, R10 ;  /* 0x0000000a001e7202 */ /* 0x000fe40000000f00 */
[----:B------:R-:W-:Y:S05]  /*c070*/  MOV R29, R11 ;  /* 0x0000000b001d7202 */ /* 0x000fea0000000f00 */
        /* <DEDUP_REMOVED lines=13> */
[C---:B------:R-:W-:Y:S03]  /*c150*/  LEA R12, P1, R5.reuse, R99, 0x1 ;  /* 0x00000063050c7211 */ /* 0x040fe600078208ff */
[----:B------:R1:W2:Y:S01]  /*c160*/  LDG.E.128 R36, [R22.64] ;  /* 0x0000000616247981 */ /* 0x0002a2000c1e1d00 */
[----:B------:R-:W-:Y:S07]  /*c170*/  LEA.HI.X R13, R5, R97, R0, 0x1, P1 ;  /* 0x00000061050d7211 */ /* 0x000fee00008f0c00 */
[----:B------:R2:W3:Y:S08]  /*c180*/  LDG.E.128 R4, [R2.64] ;  /* 0x0000000602047981 */ /* 0x0004f0000c1e1d00 */
[----:B------:R3:W4:Y:S01]  /*c190*/  LDG.E.128 R24, [R12.64] ;  /* 0x000000060c187981 */ /* 0x000722000c1e1d00 */
[----:B-1----:R-:W-:Y:S01]  /*c1a0*/  MOV R22, R8 ;  /* 0x0000000800167202 */ /* 0x002fe20000000f00 */
[--C-:B--2---:R-:W-:Y:S02]  /*c1b0*/  HADD2.F32 R2, -RZ, R36.reuse.H1_H1 ;  /* 0x30000024ff027230 */ /* 0x104fe40000004100 */
[----:B------:R-:W-:Y:S02]  /*c1c0*/  HADD2.F32 R8, -RZ, R37.H1_H1 ;  /* 0x30000025ff087230 */ /* 0x000fe40000004100 */
[----:B------:R-:W-:Y:S01]  /*c1d0*/  HADD2.F32 R0, -RZ, R36.H0_H0 ;  /* 0x20000024ff007230 */ /* 0x000fe20000004100 */
[----:B------:R-:W-:Y:S01]  /*c1e0*/  @!P0 FADD.FTZ R2, -R2, -RZ ;  /* 0x800000ff02028221 */ /* 0x000fe20000010100 */
[----:B------:R-:W-:Y:S01]  /*c1f0*/  HADD2.F32 R9, -RZ, R38.H0_H0 ;  /* 0x20000026ff097230 */ /* 0x000fe20000004100 */
[----:B------:R-:W-:Y:S01]  /*c200*/  @!P0 FADD.FTZ R8, -R8, -RZ ;  /* 0x800000ff08088221 */ /* 0x000fe20000010100 */
[--C-:B---3--:R-:W-:Y:S01]  /*c210*/  HADD2.F32 R13, -RZ, R4.reuse.H0_H0 ;  /* 0x20000004ff0d7230 */ /* 0x108fe20000004100 */
[----:B------:R-:W-:Y:S01]  /*c220*/  @!P0 FADD.FTZ R0, -R0, -RZ ;  /* 0x800000ff00008221 */ /* 0x000fe20000010100 */
[----:B------:R-:W-:Y:S01]  /*c230*/  HADD2.F32 R4, -RZ, R4.H1_H1 ;  /* 0x30000004ff047230 */ /* 0x000fe20000004100 */
[----:B------:R-:W-:Y:S01]  /*c240*/  @!P0 FADD.FTZ R9, -R9, -RZ ;  /* 0x800000ff09098221 */ /* 0x000fe20000010100 */
[--C-:B------:R-:W-:Y:S01]  /*c250*/  HADD2.F32 R14, -RZ, R5.reuse.H0_H0 ;  /* 0x20000005ff0e7230 */ /* 0x100fe20000004100 */
[----:B------:R-:W-:Y:S01]  /*c260*/  FMUL.FTZ R0, R13, R0 ;  /* 0x000000000d007220 */ /* 0x000fe20000410000 */
[----:B------:R-:W-:Y:S01]  /*c270*/  HADD2.F32 R5, -RZ, R5.H1_H1 ;  /* 0x30000005ff057230 */ /* 0x000fe20000004100 */
[----:B------:R-:W-:Y:S01]  /*c280*/  FMUL.FTZ R2, R4, R2 ;  /* 0x0000000204027220 */ /* 0x000fe20000410000 */
[----:B------:R-:W-:Y:S02]  /*c290*/  HADD2.F32 R10, -RZ, R38.H1_H1 ;  /* 0x30000026ff0a7230 */ /* 0x000fe40000004100 */
[--C-:B------:R-:W-:Y:S01]  /*c2a0*/  HADD2.F32 R11, -RZ, R39.reuse.H0_H0 ;  /* 0x20000027ff0b7230 */ /* 0x100fe20000004100 */
[----:B------:R-:W-:Y:S01]  /*c2b0*/  FMUL.FTZ R4, R5, R8 ;  /* 0x0000000805047220 */ /* 0x000fe20000410000 */
[----:B------:R-:W-:Y:S01]  /*c2c0*/  HADD2.F32 R12, -RZ, R39.H1_H1 ;  /* 0x30000027ff0c7230 */ /* 0x000fe20000004100 */
[----:B------:R-:W-:Y:S01]  /*c2d0*/  @!P0 FADD.FTZ R10, -R10, -RZ ;  /* 0x800000ff0a0a8221 */ /* 0x000fe20000010100 */
        /* <DEDUP_REMOVED lines=42> */
.L_x_2791:
[----:B------:R-:W-:Y:S05]  /*c580*/  BSYNC B0 ;  /* 0x0000000000007941 */ /* 0x000fea0003800000 */
.L_x_2790:
[----:B------:R-:W-:Y:S02]  /*c590*/  MOV R0, 0x140 ;  /* 0x0000014000007802 */ /* 0x000fe40000000f00 */
[----:B-1----:R-:W-:Y:S02]  /*c5a0*/  MOV R2, R84 ;  /* 0x0000005400027202 */ /* 0x002fe40000000f00 */
[----:B------:R-:W-:Y:S05]  /*c5b0*/  MOV R3, R85 ;  /* 0x0000005500037202 */ /* 0x000fea0000000f00 */
[C---:B------:R-:W-:Y:S04]  /*c5c0*/  IMAD.WIDE.U32 R2, R0.reuse, c[0x0][0x198], R2 ;  /* 0x0000660000027a25 */ /* 0x040fe800078e0002 */
[----:B------:R-:W-:Y:S05]  /*c5d0*/  IMAD R0, R0, c[0x0][0x19c], RZ ;  /* 0x0000670000007a24 */ /* 0x000fea00078e02ff */
[----:B------:R-:W-:Y:S05]  /*c5e0*/  IADD3 R3, R3, R0, RZ ;  /* 0x0000000003037210 */ /* 0x000fea0007ffe0ff */
[----:B-----5:R1:W-:Y:S02]  /*c5f0*/  STG.E.128 [R2.64], R8 ;  /* 0x0000000802007986 */ /* 0x0203e4000c101d06 */
.L_x_2789:
[----:B------:R-:W-:Y:S05]  /*c600*/  BSYNC B1 ;  /* 0x0000000000017941 */ /* 0x000fea0003800000 */
.L_x_2788:
        /* <DEDUP_REMOVED lines=20> */
[----:B------:R-:W-:Y:S02]  /*c750*/  @P0 IADD3 R4, RZ, -UR29, RZ ;  /* 0x8000001dff040c10 */ /* 0x000fe4000fffe0ff */
[----:B------:R-:W-:Y:S02]  /*c760*/  @P0 IADD3 R0, RZ, -UR29, RZ ;  /* 0x8000001dff000c10 */ /* 0x000fe4000fffe0ff */
[C---:B-1----:R-:W-:Y:S04]  /*c770*/  LEA R2, P1, R4.reuse, R2, 0x1 ;  /* 0x0000000204027211 */ /* 0x042fe800078208ff */
[----:B------:R-:W-:Y:S02]  /*c780*/  LEA.HI.X.SX32 R3, R4, R3, 0x1, P1 ;  /* 0x0000000304037211 */ /* 0x000fe400008f0eff */
[----:B------:R-:W-:Y:S04]  /*c790*/  IADD3 R4, P1, R108, R0, RZ ;  /* 0x000000006c047210 */ /* 0x000fe80007f3e0ff */
[-C--:B------:R-:W-:Y:S02]  /*c7a0*/  LEA.HI.X.SX32 R0, R0, R123.reuse, 0x1, P1 ;  /* 0x0000007b00007211 */ /* 0x080fe400008f0eff */
[C---:B------:R-:W-:Y:S04]  /*c7b0*/  LEA R12, P1, R4.reuse, R98, 0x1 ;  /* 0x00000062040c7211 */ /* 0x040fe800078208ff */
[----:B------:R-:W-:Y:S02]  /*c7c0*/  LEA.HI.X R13, R4, R96, R0, 0x1, P1 ;  /* 0x00000060040d7211 */ /* 0x000fe400008f0c00 */
[----:B------:R1:W2:Y:S01]  /*c7d0*/  LDG.E.128 R4, [R2.64] ;  /* 0x0000000602047981 */ /* 0x0002a2000c1e1d00 */
[----:B------:R-:W-:Y:S02]  /*c7e0*/  MOV R0, RZ ;  /* 0x000000ff00007202 */ /* 0x000fe40000000f00 */
[----:B------:R-:W-:Y:S05]  /*c7f0*/  @P0 IADD3 R0, RZ, -UR29, RZ ;  /* 0x8000001dff000c10 */ /* 0x000fea000fffe0ff */
[----:B------:R2:W3:Y:S01]  /*c800*/  LDG.E.128 R36, [R12.64] ;  /* 0x000000060c247981 */ /* 0x0004e2000c1e1d00 */
[----:B-1----:R-:W-:Y:S04]  /*c810*/  IADD3 R3, P1, R108, R0, RZ ;  /* 0x000000006c037210 */ /* 0x002fe80007f3e0ff */
[----:B------:R-:W-:Y:S02]  /*c820*/  LEA.HI.X.SX32 R0, R0, R123, 0x1, P1 ;  /* 0x0000007b00007211 */ /* 0x000fe400008f0eff */
[C---:B------:R-:W-:Y:S04]  /*c830*/  LEA R2, P1, R3.reuse, R99, 0x1 ;  /* 0x0000006303027211 */ /* 0x040fe800078208ff */
[----:B------:R-:W-:Y:S05]  /*c840*/  LEA.HI.X R3, R3, R97, R0, 0x1, P1 ;  /* 0x0000006103037211 */ /* 0x000fea00008f0c00 */
[----:B------:R3:W4:Y:S01]  /*c850*/  LDG.E.128 R24, [R2.64] ;  /* 0x0000000602187981 */ /* 0x000722000c1e1d00 */
        /* <DEDUP_REMOVED lines=28> */
[----:B------:R-:W-:Y:S01]  /*ca20*/  HADD2.F32 R9, -RZ, R22.H0_H0 ;  /* 0x20000016ff097230 */ /* 0x000fe20000004100 */
[----:B------:R-:W-:Y:S02]  /*ca30*/  FMUL.FTZ R6, R6, R10 ;  /* 0x0000000a06067220 */ /* 0x000fe40000410000 */
        /* <DEDUP_REMOVED lines=31> */
.L_x_2795:
[----:B------:R-:W-:Y:S05]  /*cc30*/  BSYNC B0 ;  /* 0x0000000000007941 */ /* 0x000fea0003800000 */
.L_x_2794:
[----:B------:R-:W-:Y:S02]  /*cc40*/  MOV R0, 0x160 ;  /* 0x0000016000007802 */ /* 0x000fe40000000f00 */
[----:B-1----:R-:W-:Y:S02]  /*cc50*/  MOV R2, R84 ;  /* 0x0000005400027202 */ /* 0x002fe40000000f00 */
[----:B------:R-:W-:Y:S05]  /*cc60*/  MOV R3, R85 ;  /* 0x0000005500037202 */ /* 0x000fea0000000f00 */
[C---:B------:R-:W-:Y:S04]  /*cc70*/  IMAD.WIDE.U32 R2, R0.reuse, c[0x0][0x198], R2 ;  /* 0x0000660000027a25 */ /* 0x040fe800078e0002 */
[----:B------:R-:W-:Y:S05]  /*cc80*/  IMAD R0, R0, c[0x0][0x19c], RZ ;  /* 0x0000670000007a24 */ /* 0x000fea00078e02ff */
[----:B------:R-:W-:Y:S05]  /*cc90*/  IADD3 R3, R3, R0, RZ ;  /* 0x0000000003037210 */ /* 0x000fea0007ffe0ff */
[----:B-----5:R1:W-:Y:S02]  /*cca0*/  STG.E.128 [R2.64], R8 ;  /* 0x0000000802007986 */ /* 0x0203e4000c101d06 */
.L_x_2793:
[----:B------:R-:W-:Y:S05]  /*ccb0*/  BSYNC B1 ;  /* 0x0000000000017941 */ /* 0x000fea0003800000 */
.L_x_2792:
        /* <DEDUP_REMOVED lines=22> */
[C---:B-1----:R-:W-:Y:S02]  /*ce20*/  LEA R2, P1, R4.reuse, R2, 0x1 ;  /* 0x0000000204027211 */ /* 0x042fe400078208ff */
[----:B------:R-:W-:Y:S02]  /*ce30*/  IADD3 R5, P2, R107, R0, RZ ;  /* 0x000000006b057210 */ /* 0x000fe40007f5e0ff */
[----:B------:R-:W-:Y:S02]  /*ce40*/  LEA.HI.X.SX32 R3, R4, R3, 0x1, P1 ;  /* 0x0000000304037211 */ /* 0x000fe400008f0eff */
[C---:B------:R-:W-:Y:S02]  /*ce50*/  LEA R12, P1, R5.reuse, R98, 0x1 ;  /* 0x00000062050c7211 */ /* 0x040fe400078208ff */
[----:B------:R-:W-:Y:S04]  /*ce60*/  LEA.HI.X.SX32 R0, R0, R122, 0x1, P2 ;  /* 0x0000007a00007211 */ /* 0x000fe800010f0eff */
        /* <DEDUP_REMOVED lines=71> */
.L_x_2799:
[----:B------:R-:W-:Y:S05]  /*d2e0*/  BSYNC B0 ;  /* 0x0000000000007941 */ /* 0x000fea0003800000 */
.L_x_2798:
[----:B------:R-:W-:Y:S02]  /*d2f0*/  MOV R0, 0x180 ;  /* 0x0000018000007802 */ /* 0x000fe40000000f00 */
[----:B-1----:R-:W-:Y:S02]  /*d300*/  MOV R2, R84 ;  /* 0x0000005400027202 */ /* 0x002fe40000000f00 */
[----:B------:R-:W-:Y:S05]  /*d310*/  MOV R3, R85 ;  /* 0x0000005500037202 */ /* 0x000fea0000000f00 */
[C---:B------:R-:W-:Y:S04]  /*d320*/  IMAD.WIDE.U32 R2, R0.reuse, c[0x0][0x198], R2 ;  /* 0x0000660000027a25 */ /* 0x040fe800078e0002 */
[----:B------:R-:W-:Y:S05]  /*d330*/  IMAD R0, R0, c[0x0][0x19c], RZ ;  /* 0x0000670000007a24 */ /* 0x000fea00078e02ff */
[----:B------:R-:W-:Y:S05]  /*d340*/  IADD3 R3, R3, R0, RZ ;  /* 0x0000000003037210 */ /* 0x000fea0007ffe0ff */
[----:B-----5:R1:W-:Y:S02]  /*d350*/  STG.E.128 [R2.64], R8 ;  /* 0x0000000802007986 */ /* 0x0203e4000c101d06 */
.L_x_2797:
[----:B------:R-:W-:Y:S05]  /*d360*/  BSYNC B1 ;  /* 0x0000000000017941 */ /* 0x000fea0003800000 */
.L_x_2796:
        /* <DEDUP_REMOVED lines=22> */
[----:B-1----:R-:W-:Y:S02]  /*d4d0*/  LEA R2, P1, R4, R2, 0x1 ;  /* 0x0000000204027211 */ /* 0x002fe400078208ff */
[----:B------:R-:W-:Y:S02]  /*d4e0*/  IADD3 R5, P2, R106, R0, RZ ;  /* 0x000000006a057210 */ /* 0x000fe40007f5e0ff */
[----:B------:R-:W-:Y:S02]  /*d4f0*/  LEA.HI.X.SX32 R3, R4, R3, 0x1, P1 ;  /* 0x0000000304037211 */ /* 0x000fe400008f0eff */
[C---:B------:R-:W-:Y:S02]  /*d500*/  LEA R12, P1, R5.reuse, R98, 0x1 ;  /* 0x00000062050c7211 */ /* 0x040fe400078208ff */
[-C--:B------:R-:W-:Y:S04]  /*d510*/  LEA.HI.X.SX32 R0, R0, R121.reuse, 0x1, P2 ;  /* 0x0000007900007211 */ /* 0x080fe800010f0eff */
        /* <DEDUP_REMOVED lines=71> */
.L_x_2803:
[----:B------:R-:W-:Y:S05]  /*d990*/  BSYNC B0 ;  /* 0x0000000000007941 */ /* 0x000fea0003800000 */
.L_x_2802:
[----:B------:R-:W-:Y:S02]  /*d9a0*/  MOV R0, 0x1a0 ;  /* 0x000001a000007802 */ /* 0x000fe40000000f00 */
[----:B-1----:R-:W-:Y:S02]  /*d9b0*/  MOV R2, R84 ;  /* 0x0000005400027202 */ /* 0x002fe40000000f00 */
[----:B------:R-:W-:Y:S05]  /*d9c0*/  MOV R3, R85 ;  /* 0x0000005500037202 */ /* 0x000fea0000000f00 */
[C---:B------:R-:W-:Y:S04]  /*d9d0*/  IMAD.WIDE.U32 R2, R0.reuse, c[0x0][0x198], R2 ;  /* 0x0000660000027a25 */ /* 0x040fe800078e0002 */
[----:B------:R-:W-:Y:S05]  /*d9e0*/  IMAD R0, R0, c[0x0][0x19c], RZ ;  /* 0x0000670000007a24 */ /* 0x000fea00078e02ff */
[----:B------:R-:W-:Y:S05]  /*d9f0*/  IADD3 R3, R3, R0, RZ ;  /* 0x0000000003037210 */ /* 0x000fea0007ffe0ff */
[----:B-----5:R1:W-:Y:S02]  /*da00*/  STG.E.128 [R2.64], R8 ;  /* 0x0000000802007986 */ /* 0x0203e4000c101d06 */
.L_x_2801:
[----:B------:R-:W-:Y:S05]  /*da10*/  BSYNC B1 ;  /* 0x0000000000017941 */ /* 0x000fea0003800000 */
.L_x_2800:
        /* <DEDUP_REMOVED lines=98> */
.L_x_2807:
[----:B------:R-:W-:Y:S05]  /*e040*/  BSYNC B0 ;  /* 0x0000000000007941 */ /* 0x000fea0003800000 */
.L_x_2806:
[----:B------:R-:W-:Y:S02]  /*e050*/  MOV R0, 0x1c0 ;  /* 0x000001c000007802 */ /* 0x000fe40000000f00 */
[----:B-1----:R-:W-:Y:S02]  /*e060*/  MOV R2, R84 ;  /* 0x0000005400027202 */ /* 0x002fe40000000f00 */
[----:B------:R-:W-:Y:S05]  /*e070*/  MOV R3, R85 ;  /* 0x0000005500037202 */ /* 0x000fea0000000f00 */
[C---:B------:R-:W-:Y:S04]  /*e080*/  IMAD.WIDE.U32 R2, R0.reuse, c[0x0][0x198], R2 ;  /* 0x0000660000027a25 */ /* 0x040fe800078e0002 */
[----:B------:R-:W-:Y:S05]  /*e090*/  IMAD R0, R0, c[0x0][0x19c], RZ ;  /* 0x0000670000007a24 */ /* 0x000fea00078e02ff */
[----:B------:R-:W-:Y:S05]  /*e0a0*/  IADD3 R3, R3, R0, RZ ;  /* 0x0000000003037210 */ /* 0x000fea0007ffe0ff */
[----:B-----5:R1:W-:Y:S02]  /*e0b0*/  STG.E.128 [R2.64], R8 ;  /* 0x0000000802007986 */ /* 0x0203e4000c101d06 */
.L_x_2805:
[----:B------:R-:W-:Y:S05]  /*e0c0*/  BSYNC B1 ;  /* 0x0000000000017941 */ /* 0x000fea0003800000 */
.L_x_2804:
        /* <DEDUP_REMOVED lines=13> */
[----:B------:R-:W-:Y:S02]  /*e1a0*/  ISETP.GE.AND P0, PT, R16, R41, PT ;  /* 0x000000291000720c */ /* 0x000fe40003f06270 */
[----:B------:R-:W-:Y:S02]  /*e1b0*/  MOV R0, RZ ;  /* 0x000000ff00007202 */ /* 0x000fe40000000f00 */
[----:B-----5:R-:W-:Y:S02]  /*e1c0*/  MOV R22, R8 ;  /* 0x0000000800167202 */ /* 0x020fe40000000f00 */
[----:B------:R-:W-:Y:S02]  /*e1d0*/  MOV R28, R9 ;  /* 0x00000009001c7202 */ /* 0x000fe40000000f00 */
[----:B------:R-:W-:Y:S02]  /*e1e0*/  MOV R30, R10 ;  /* 0x0000000a001e7202 */ /* 0x000fe40000000f00 */
[----:B------:R-:W-:Y:S03]  /*e1f0*/  MOV R29, R11 ;  /* 0x0000000b001d7202 */ /* 0x000fe60000000f00 */
[----:B------:R-:W-:Y:S02]  /*e200*/  @P0 IADD3 R41, RZ, -UR29, RZ ;  /* 0x8000001dff290c10 */ /* 0x000fe4000fffe0ff */
[----:B------:R-:W-:Y:S02]  /*e210*/  @P0 IADD3 R0, RZ, -UR29, RZ ;  /* 0x8000001dff000c10 */ /* 0x000fe4000fffe0ff */
[C---:B-1----:R-:W-:Y:S02]  /*e220*/  LEA R2, P1, R41.reuse, R2, 0x1 ;  /* 0x0000000229027211 */ /* 0x042fe400078208ff */
[----:B------:R-:W-:Y:S02]  /*e230*/  IADD3 R4, P2, R104, R0, RZ ;  /* 0x0000000068047210 */ /* 0x000fe40007f5e0ff */
[----:B------:R-:W-:Y:S02]  /*e240*/  LEA.HI.X.SX32 R3, R41, R3, 0x1, P1 ;  /* 0x0000000329037211 */ /* 0x000fe400008f0eff */
[----:B------:R-:W-:Y:S02]  /*e250*/  LEA R12, P1, R4, R98, 0x1 ;  /* 0x00000062040c7211 */ /* 0x000fe400078208ff */
        /* <DEDUP_REMOVED lines=72> */
.L_x_2811:
[----:B------:R-:W-:Y:S05]  /*e6e0*/  BSYNC B0 ;  /* 0x0000000000007941 */ /* 0x000fea0003800000 */
.L_x_2810:
[----:B------:R-:W-:Y:S02]  /*e6f0*/  MOV R0, 0x1e0 ;  /* 0x000001e000007802 */ /* 0x000fe40000000f00 */
[----:B-1----:R-:W-:Y:S02]  /*e700*/  MOV R2, R84 ;  /* 0x0000005400027202 */ /* 0x002fe40000000f00 */
[----:B------:R-:W-:Y:S05]  /*e710*/  MOV R3, R85 ;  /* 0x0000005500037202 */ /* 0x000fea0000000f00 */
[C---:B------:R-:W-:Y:S04]  /*e720*/  IMAD.WIDE.U32 R2, R0.reuse, c[0x0][0x198], R2 ;  /* 0x0000660000027a25 */ /* 0x040fe800078e0002 */
[----:B------:R-:W-:Y:S05]  /*e730*/  IMAD R0, R0, c[0x0][0x19c], RZ ;  /* 0x0000670000007a24 */ /* 0x000fea00078e02ff */
[----:B------:R-:W-:Y:S05]  /*e740*/  IADD3 R3, R3, R0, RZ ;  /* 0x0000000003037210 */ /* 0x000fea0007ffe0ff */
[----:B-----5:R1:W-:Y:S02]  /*e750*/  STG.E.128 [R2.64], R8 ;  /* 0x0000000802007986 */ /* 0x0203e4000c101d06 */
.L_x_2809:
[----:B------:R-:W-:Y:S05]  /*e760*/  BSYNC B1 ;  /* 0x0000000000017941 */ /* 0x000fea0003800000 */
.L_x_2808:
[----:B------:R-:W-:Y:S01]  /*e770*/  MOV R5, R97 ;  /* 0x0000006100057202 */ /* 0x000fe20000000f00 */
[----:B------:R-:W-:Y:S01]  /*e780*/  IMAD.MOV.U32 R0, RZ, RZ, c[0x0][0x230] ;  /* 0x00008c00ff007624 */ /* 0x000fe200078e00ff */
[----:B-1----:R-:W-:Y:S01]  /*e790*/  MOV R3, R96 ;  /* 0x0000006000037202 */ /* 0x002fe20000000f00 */
        /* <DEDUP_REMOVED lines=9> */
.L_x_2713:
[----:B------:R-:W-:Y:S01]  /*e830*/  @P1 IMAD.MOV.U32 R3, RZ, RZ, R86 ;  /* 0x000000ffff031224 */ /* 0x000fe200078e0056 */
[-C--:B------:R-:W-:Y:S01]  /*e840*/  @P1 MOV R2, R87.reuse ;  /* 0x0000005700021202 */ /* 0x080fe20000000f00 */
[----:B------:R-:W-:Y:S01]  /*e850*/  UMOV UR4, URZ ;  /* 0x0000003f00047c82 */ /* 0x000fe20008000000 */
[C---:B------:R-:W-:Y:S02]  /*e860*/  @P4 LEA R8, P0, R184.reuse, R87, 0x1 ;  /* 0x00000057b8084211 */ /* 0x040fe400078008ff */
[----:B------:R-:W-:Y:S01]  /*e870*/  P2R R0, PR, RZ, 0x40 ;  /* 0x00000040ff007803 */ /* 0x000fe20000000000 */
[----:B------:R1:W2:Y:S01]  /*e880*/  @P1 LDG.E.128 R24, [R2.64] ;  /* 0x0000000602181981 */ /* 0x0002a2000c1e1d00 */
[----:B------:R-:W-:Y:S02]  /*e890*/  @P4 LEA.HI.X R9, R184, R86, R188, 0x1, P0 ;  /* 0x00000056b8094211 */ /* 0x000fe400000f0cbc */
[C---:B------:R-:W-:Y:S02]  /*e8a0*/  @P4 LEA R6, P0, R195.reuse, R84, 0x1 ;  /* 0x00000054c3064211 */ /* 0x040fe400078008ff */
[C---:B------:R-:W-:Y:S02]  /*e8b0*/  LOP3.LUT P6, RZ, R238.reuse, 0x1, RZ, 0xc0, !PT ;  /* 0x00000001eeff7812 */ /* 0x040fe400078cc0ff */
[----:B------:R-:W-:Y:S11]  /*e8c0*/  @P4 LEA.HI.X R7, R195, R85, R197, 0x1, P0 ;  /* 0x00000055c3074211 */ /* 0x000ff600000f0cc5 */
[C---:B------:R-:W-:Y:S04]  /*e8d0*/  @P6 LEA R4, P0, R185.reuse, R87, 0x1 ;  /* 0x00000057b9046211 */ /* 0x040fe800078008ff */
[----:B------:R-:W-:Y:S01]  /*e8e0*/  @P6 LEA.HI.X R5, R185, R86, R189, 0x1, P0 ;  /* 0x00000056b9056211 */ /* 0x000fe200000f0cbd */
[----:B-1----:R-:W-:Y:S01]  /*e8f0*/  @P1 IMAD.MOV.U32 R3, RZ, RZ, R85 ;  /* 0x000000ffff031224 */ /* 0x002fe200078e0055 */
[-C--:B------:R-:W-:Y:S05]  /*e900*/  @P1 MOV R2, R84.reuse ;  /* 0x0000005400021202 */ /* 0x080fea0000000f00 */
[----:B--2---:R1:W-:Y:S01]  /*e910*/  @P1 STG.E.128 [R2.64], R24 ;  /* 0x0000001802001986 */ /* 0x0043e2000c101d06 */
[----:B------:R-:W-:Y:S04]  /*e920*/  LOP3.LUT P1, RZ, R238, 0x40, RZ, 0xc0, !PT ;  /* 0x00000040eeff7812 */ /* 0x000fe8000782c0ff */
[----:B------:R-:W2:Y:S01]  /*e930*/  @P4 LDG.E.128 R8, [R8.64] ;  /* 0x0000000608084981 */ /* 0x000ea2000c1e1d00 */
[C---:B-1----:R-:W-:Y:S04]  /*e940*/  @P6 LEA R2, P0, R156.reuse, R84, 0x1 ;  /* 0x000000549c026211 */ /* 0x042fe800078008ff */
[----:B------:R-:W-:Y:S01]  /*e950*/  @P6 LEA.HI.X R3, R156, R85, R192, 0x1, P0 ;  /* 0x000000559c036211 */ /* 0x000fe200000f0cc0 */
[----:B--2---:R1:W-:Y:S01]  /*e960*/  @P4 STG.E.128 [R6.64], R8 ;  /* 0x0000000806004986 */ /* 0x0043e2000c101d06 */
[----:B------:R-:W-:Y:S04]  /*e970*/  LOP3.LUT P4, RZ, R238, 0x200, RZ, 0xc0, !PT ;  /* 0x00000200eeff7812 */ /* 0x000fe8000788c0ff */
[----:B-1----:R-:W2:Y:S01]  /*e980*/  @P6 LDG.E.128 R4, [R4.64] ;  /* 0x0000000604046981 */ /* 0x002ea2000c1e1d00 */
[C---:B------:R-:W-:Y:S04]  /*e990*/  @P1 LEA R8, P0, R186.reuse, R87, 0x1 ;  /* 0x00000057ba081211 */ /* 0x040fe800078008ff */
[----:B------:R-:W-:Y:S02]  /*e9a0*/  @P1 LEA.HI.X R9, R186, R86, R190, 0x1, P0 ;  /* 0x00000056ba091211 */ /* 0x000fe400000f0cbe */
[C---:B------:R-:W-:Y:S04]  /*e9b0*/  @P1 LEA R10, P0, R160.reuse, R84, 0x1 ;  /* 0x00000054a00a1211 */ /* 0x040fe800078008ff */
[----:B------:R-:W-:Y:S02]  /*e9c0*/  @P1 LEA.HI.X R11, R160, R85, R193, 0x1, P0 ;  /* 0x00000055a00b1211 */ /* 0x000fe400000f0cc1 */
[C---:B------:R-:W-:Y:S04]  /*e9d0*/  @P4 LEA R12, P0, R187.reuse, R87, 0x1 ;  /* 0x00000057bb0c4211 */ /* 0x040fe800078008ff */
[----:B------:R-:W-:Y:S02]  /*e9e0*/  @P4 LEA.HI.X R13, R187, R86, R191, 0x1, P0 ;  /* 0x00000056bb0d4211 */ /* 0x000fe400000f0cbf */
[C---:B------:R-:W-:Y:S04]  /*e9f0*/  @P4 LEA R22, P0, R158.reuse, R84, 0x1 ;  /* 0x000000549e164211 */ /* 0x040fe800078008ff */
[----:B------:R-:W-:Y:S02]  /*ea00*/  @P4 LEA.HI.X R23, R158, R85, R194, 0x1, P0 ;  /* 0x000000559e174211 */ /* 0x000fe400000f0cc2 */
[C---:B------:R-:W-:Y:S02]  /*ea10*/  LOP3.LUT P0, RZ, R238.reuse, 0x200, RZ, 0xc0, !PT ;  /* 0x00000200eeff7812 */ /* 0x040fe4000780c0ff */
[----:B------:R-:W-:Y:S01]  /*ea20*/  LOP3.LUT P4, RZ, R238, 0x4, RZ, 0xc0, !PT ;  /* 0x00000004eeff7812 */ /* 0x000fe2000788c0ff */
[----:B--2---:R1:W-:Y:S01]  /*ea30*/  @P6 STG.E.128 [R2.64], R4 ;  /* 0x0000000402006986 */ /* 0x0043e2000c101d06 */
[----:B------:R-:W-:Y:S02]  /*ea40*/  ISETP.NE.AND P6, PT, R0, RZ, PT ;  /* 0x000000ff0000720c */ /* 0x000fe40003fc5270 */
[----:B------:R-:W-:Y:S01]  /*ea50*/  @P3 MOV R0, c[0x0][0x288] ;  /* 0x0000a20000003a02 */ /* 0x000fe20000000f00 */
[----:B-1----:R-:W-:Y:S01]  /*ea60*/  @P3 IMAD.MOV.U32 R4, RZ, RZ, c[0x0][0x28c] ;  /* 0x0000a300ff043624 */ /* 0x002fe200078e00ff */
[----:B------:R-:W-:Y:S01]  /*ea70*/  @P3 MOV R2, R87 ;  /* 0x0000005700023202 */ /* 0x000fe20000000f00 */
[----:B------:R-:W-:Y:S04]  /*ea80*/  @P3 IMAD.MOV.U32 R3, RZ, RZ, R86 ;  /* 0x000000ffff033224 */ /* 0x000fe800078e0056 */
[----:B------:R-:W-:Y:S04]  /*ea90*/  @P3 IMAD.WIDE.U32 R2, R0, 0x60, R2 ;  /* 0x0000006000023825 */ /* 0x000fe800078e0002 */
[----:B------:R-:W-:Y:S05]  /*eaa0*/  @P3 IMAD R0, R4, 0x60, RZ ;  /* 0x0000006004003824 */ /* 0x000fea00078e02ff */
[----:B------:R-:W-:Y:S01]  /*eab0*/  @P3 IADD3 R3, R3, R0, RZ ;  /* 0x0000000003033210 */ /* 0x000fe20007ffe0ff */
[----:B------:R-:W-:Y:S04]  /*eac0*/  @P3 IMAD.MOV.U32 R0, RZ, RZ, 0x60 ;  /* 0x00000060ff003424 */ /* 0x000fe800078e00ff */
[----:B------:R1:W2:Y:S02]  /*ead0*/  @P3 LDG.E.128 R4, [R2.64] ;  /* 0x0000000602043981 */ /* 0x0002a4000c1e1d00 */
[----:B-1----:R-:W-:Y:S01]  /*eae0*/  @P3 IMAD.MOV.U32 R3, RZ, RZ, R85 ;  /* 0x000000ffff033224 */ /* 0x002fe200078e0055 */
[----:B------:R-:W-:Y:S05]  /*eaf0*/  @P3 MOV R2, R84 ;  /* 0x0000005400023202 */ /* 0x000fea0000000f00 */
[C---:B------:R-:W-:Y:S04]  /*eb00*/  @P3 IMAD.WIDE.U32 R2, R0.reuse, c[0x0][0x198], R2 ;  /* 0x0000660000023a25 */ /* 0x040fe800078e0002 */
[----:B------:R-:W-:Y:S05]  /*eb10*/  @P3 IMAD R0, R0, c[0x0][0x19c], RZ ;  /* 0x0000670000003a24 */ /* 0x000fea00078e02ff */
[----:B------:R-:W-:Y:S01]  /*eb20*/  @P3 IADD3 R3, R3, R0, RZ ;  /* 0x0000000003033210 */ /* 0x000fe20007ffe0ff */
[----:B------:R-:W-:Y:S04]  /*eb30*/  @P2 IMAD.MOV.U32 R0, RZ, RZ, c[0x0][0x288] ;  /* 0x0000a200ff002624 */ /* 0x000fe800078e00ff */
[----:B--2---:R1:W-:Y:S01]  /*eb40*/  @P3 STG.E.128 [R2.64], R4 ;  /* 0x0000000402003986 */ /* 0x0043e2000c101d06 */
[----:B------:R-:W-:Y:S01]  /*eb50*/  LOP3.LUT P3, RZ, R238, 0x2, RZ, 0xc0, !PT ;  /* 0x00000002eeff7812 */ /* 0x000fe2000786c0ff */
[----:B-1----:R-:W-:Y:S03]  /*eb60*/  @P2 IMAD.MOV.U32 R2, RZ, RZ, R87 ;  /* 0x000000ffff022224 */ /* 0x002fe600078e0057 */
[----:B------:R-:W2:Y:S01]  /*eb70*/  @P1 LDG.E.128 R4, [R8.64] ;  /* 0x0000000608041981 */ /* 0x000ea2000c1e1d00 */
[----:B------:R-:W-:Y:S05]  /*eb80*/  @P2 MOV R3, R86 ;  /* 0x0000005600032202 */ /* 0x000fea0000000f00 */
[----:B------:R-:W-:Y:S01]  /*eb90*/  @P2 IMAD.WIDE.U32 R2, R0, 0xa0, R2 ;  /* 0x000000a000022825 */ /* 0x000fe200078e0002 */
[----:B--2---:R1:W-:Y:S01]  /*eba0*/  @P1 STG.E.128 [R10.64], R4 ;  /* 0x000000040a001986 */ /* 0x0043e2000c101d06 */
[----:B------:R-:W-:Y:S02]  /*ebb0*/  LOP3.LUT P1, RZ, R238, 0x8, RZ, 0xc0, !PT ;  /* 0x00000008eeff7812 */ /* 0x000fe4000782c0ff */
[----:B-1----:R-:W-:Y:S05]  /*ebc0*/  @P2 MOV R4, c[0x0][0x28c] ;  /* 0x0000a30000042a02 */ /* 0x002fea0000000f00 */
[----:B------:R-:W-:Y:S04]  /*ebd0*/  @P2 IMAD R0, R4, 0xa0, RZ ;  /* 0x000000a004002824 */ /* 0x000fe800078e02ff */
[----:B------:R-:W-:Y:S01]  /*ebe0*/  @P2 IMAD.IADD R3, R3, 0x1, R0 ;  /* 0x0000000103032824 */ /* 0x000fe200078e0200 */
[----:B------:R-:W-:Y:S04]  /*ebf0*/  @P2 MOV R0, 0xa0 ;  /* 0x000000a000002802 */ /* 0x000fe80000000f00 */
[----:B------:R1:W2:Y:S02]  /*ec00*/  @P2 LDG.E.128 R4, [R2.64] ;  /* 0x0000000602042981 */ /* 0x0002a4000c1e1d00 */
[----:B-1----:R-:W-:Y:S01]  /*ec10*/  @P2 IMAD.MOV.U32 R2, RZ, RZ, R84 ;  /* 0x000000ffff022224 */ /* 0x002fe200078e0054 */
[----:B------:R-:W-:Y:S05]  /*ec20*/  @P2 MOV R3, R85 ;  /* 0x0000005500032202 */ /* 0x000fea0000000f00 */
[C---:B------:R-:W-:Y:S04]  /*ec30*/  @P2 IMAD.WIDE.U32 R2, R0.reuse, c[0x0][0x198], R2 ;  /* 0x0000660000022a25 */ /* 0x040fe800078e0002 */
[----:B------:R-:W-:Y:S04]  /*ec40*/  @P2 IMAD R0, R0, c[0x0][0x19c], RZ ;  /* 0x0000670000002a24 */ /* 0x000fe800078e02ff */
[----:B------:R-:W-:Y:S01]  /*ec50*/  @P2 IMAD.IADD R3, R3, 0x1, R0 ;  /* 0x0000000103032824 */ /* 0x000fe200078e0200 */
[----:B------:R-:W-:Y:S04]  /*ec60*/  @P5 MOV R0, c[0x0][0x288] ;  /* 0x0000a20000005a02 */ /* 0x000fe80000000f00 */
[----:B--2---:R1:W-:Y:S02]  /*ec70*/  @P2 STG.E.128 [R2.64], R4 ;  /* 0x0000000402002986 */ /* 0x0043e4000c101d06 */
        /* <DEDUP_REMOVED lines=14> */
[----:B--2---:R1:W-:Y:S02]  /*ed60*/  @P5 STG.E.128 [R2.64], R4 ;  /* 0x0000000402005986 */ /* 0x0043e4000c101d06 */
[----:B-1----:R-:W-:Y:S01]  /*ed70*/  @P6 IMAD.MOV.U32 R2, RZ, RZ, R87 ;  /* 0x000000ffff026224 */ /* 0x002fe200078e0057 */
[----:B------:R-:W-:Y:S02]  /*ed80*/  @P6 MOV R4, c[0x0][0x28c] ;  /* 0x0000a30000046a02 */ /* 0x000fe40000000f00 */
[----:B------:R-:W-:Y:S05]  /*ed90*/  @P6 MOV R3, R86 ;  /* 0x0000005600036202 */ /* 0x000fea0000000f00 */
[----:B------:R-:W-:Y:S04]  /*eda0*/  @P6 IMAD.WIDE.U32 R2, R0, 0xe0, R2 ;  /* 0x000000e000026825 */ /* 0x000fe800078e0002 */
        /* <DEDUP_REMOVED lines=11> */
[----:B-1----:R-:W-:Y:S03]  /*ee60*/  @P3 IMAD.MOV.U32 R3, RZ, RZ, R86 ;  /* 0x000000ffff033224 */ /* 0x002fe600078e0056 */
[----:B------:R-:W2:Y:S01]  /*ee70*/  @P0 LDG.E.128 R4, [R12.64] ;  /* 0x000000060c040981 */ /* 0x000ea2000c1e1d00 */
[----:B------:R-:W-:Y:S05]  /*ee80*/  @P3 MOV R2, R87 ;  /* 0x0000005700023202 */ /* 0x000fea0000000f00 */
[----:B------:R-:W-:Y:S01]  /*ee90*/  @P3 IMAD.WIDE.U32 R2, R0, 0x120, R2 ;  /* 0x0000012000023825 */ /* 0x000fe200078e0002 */
[----:B--2---:R1:W-:Y:S01]  /*eea0*/  @P0 STG.E.128 [R22.64], R4 ;  /* 0x0000000416000986 */ /* 0x0043e2000c101d06 */
[----:B------:R-:W-:Y:S02]  /*eeb0*/  LOP3.LUT P0, RZ, R238, 0x10, RZ, 0xc0, !PT ;  /* 0x00000010eeff7812 */ /* 0x000fe4000780c0ff */
[----:B-1----:R-:W-:Y:S04]  /*eec0*/  @P3 IMAD.MOV.U32 R4, RZ, RZ, c[0x0][0x28c] ;  /* 0x0000a300ff043624 */ /* 0x002fe800078e00ff */
        /* <DEDUP_REMOVED lines=12> */
[----:B-1----:R-:W-:Y:S01]  /*ef90*/  @P4 IMAD.MOV.U32 R2, RZ, RZ, R87 ;  /* 0x000000ffff024224 */ /* 0x002fe200078e0057 */
[----:B------:R-:W-:Y:S02]  /*efa0*/  @P4 MOV R4, c[0x0][0x28c] ;  /* 0x0000a30000044a02 */ /* 0x000fe40000000f00 */
[-C--:B------:R-:W-:Y:S02]  /*efb0*/  @P4 MOV R3, R86.reuse ;  /* 0x0000005600034202 */ /* 0x080fe40000000f00 */
[-C--:B------:R-:W-:Y:S02]  /*efc0*/  @P4 MOV R5, R85.reuse ;  /* 0x0000005500054202 */ /* 0x080fe40000000f00 */
[----:B------:R-:W-:Y:S01]  /*efd0*/  @P1 MOV R6, c[0x0][0x28c] ;  /* 0x0000a30000061a02 */ /* 0x000fe20000000f00 */
[----:B------:R-:W-:Y:S04]  /*efe0*/  @P4 IMAD.WIDE.U32 R2, R0, 0x140, R2 ;  /* 0x0000014000024825 */ /* 0x000fe800078e0002 */
[----:B------:R-:W-:Y:S01]  /*eff0*/  @P4 IMAD R0, R4, 0x140, RZ ;  /* 0x0000014004004824 */ /* 0x000fe200078e02ff */
[----:B------:R-:W-:Y:S01]  /*f000*/  @P1 MOV R4, c[0x0][0x288] ;  /* 0x0000a20000041a02 */ /* 0x000fe20000000f00 */
[----:B------:R-:W-:Y:S02]  /*f010*/  @P1 IMAD R6, R6, 0x160, RZ ;  /* 0x0000016006061824 */ /* 0x000fe400078e02ff */
[----:B------:R-:W-:Y:S02]  /*f020*/  @P4 IMAD.IADD R3, R3, 0x1, R0 ;  /* 0x0000000103034824 */ /* 0x000fe400078e0200 */
[----:B------:R-:W-:Y:S03]  /*f030*/  @P4 IMAD.MOV.U32 R0, RZ, RZ, 0x140 ;  /* 0x00000140ff004424 */ /* 0x000fe600078e00ff */
[----:B------:R1:W2:Y:S02]  /*f040*/  @P4 LDG.E.128 R8, [R2.64] ;  /* 0x0000000602084981 */ /* 0x0002a4000c1e1d00 */
[----:B-1----:R-:W-:Y:S01]  /*f050*/  @P1 IMAD.MOV.U32 R2, RZ, RZ, R87 ;  /* 0x000000ffff021224 */ /* 0x002fe200078e0057 */
[----:B------:R-:W-:Y:S05]  /*f060*/  @P1 MOV R3, R86 ;  /* 0x0000005600031202 */ /* 0x000fea0000000f00 */
[----:B------:R-:W-:Y:S04]  /*f070*/  @P1 IMAD.WIDE.U32 R2, R4, 0x160, R2 ;  /* 0x0000016004021825 */ /* 0x000fe800078e0002 */
[----:B------:R-:W-:Y:S01]  /*f080*/  @P4 IMAD.MOV.U32 R4, RZ, RZ, R84 ;  /* 0x000000ffff044224 */ /* 0x000fe200078e0054 */
[----:B------:R-:W-:Y:S02]  /*f090*/  @P1 IADD3 R3, R3, R6, RZ ;  /* 0x0000000603031210 */ /* 0x000fe40007ffe0ff */
[----:B------:R-:W-:Y:S01]  /*f0a0*/  @P0 MOV R6, c[0x0][0x28c] ;  /* 0x0000a30000060a02 */ /* 0x000fe20000000f00 */
[C---:B------:R-:W-:Y:S04]  /*f0b0*/  @P4 IMAD.WIDE.U32 R4, R0.reuse, c[0x0][0x198], R4 ;  /* 0x0000660000044a25 */ /* 0x040fe800078e0004 */
[----:B------:R-:W-:Y:S02]  /*f0c0*/  @P4 IMAD R0, R0, c[0x0][0x19c], RZ ;  /* 0x0000670000004a24 */ /* 0x000fe400078e02ff */
[----:B------:R-:W-:Y:S02]  /*f0d0*/  @P0 IMAD R6, R6, 0x180, RZ ;  /* 0x0000018006060824 */ /* 0x000fe400078e02ff */
[----:B------:R-:W-:Y:S02]  /*f0e0*/  @P4 IMAD.IADD R5, R5, 0x1, R0 ;  /* 0x0000000105054824 */ /* 0x000fe400078e0200 */
[----:B------:R-:W-:Y:S03]  /*f0f0*/  @P1 IMAD.MOV.U32 R0, RZ, RZ, 0x160 ;  /* 0x00000160ff001424 */ /* 0x000fe600078e00ff */
[----:B--2---:R1:W-:Y:S01]  /*f100*/  @P4 STG.E.128 [R4.64], R8 ;  /* 0x0000000804004986 */ /* 0x0043e2000c101d06 */
[----:B------:R-:W-:Y:S04]  /*f110*/  LOP3.LUT P4, RZ, R238, 0x80, RZ, 0xc0, !PT ;  /* 0x00000080eeff7812 */ /* 0x000fe8000788c0ff */
[----:B-1----:R1:W2:Y:S01]  /*f120*/  @P1 LDG.E.128 R8, [R2.64] ;  /* 0x0000000602081981 */ /* 0x0022a2000c1e1d00 */
[----:B------:R-:W-:Y:S02]  /*f130*/  @P0 MOV R4, c[0x0][0x288] ;  /* 0x0000a20000040a02 */ /* 0x000fe40000000f00 */
[----:B------:R-:W-:Y:S01]  /*f140*/  @P1 MOV R5, R85 ;  /* 0x0000005500051202 */ /* 0x000fe20000000f00 */
[----:B-1----:R-:W-:Y:S01]  /*f150*/  @P0 IMAD.MOV.U32 R3, RZ, RZ, R86 ;  /* 0x000000ffff030224 */ /* 0x002fe200078e0056 */
[----:B------:R-:W-:Y:S05]  /*f160*/  @P0 MOV R2, R87 ;  /* 0x0000005700020202 */ /* 0x000fea0000000f00 */
[----:B------:R-:W-:Y:S01]  /*f170*/  @P0 IMAD.WIDE.U32 R2, R4, 0x180, R2 ;  /* 0x0000018004020825 */ /* 0x000fe200078e0002 */
[----:B------:R-:W-:Y:S04]  /*f180*/  @P1 MOV R4, R84 ;  /* 0x0000005400041202 */ /* 0x000fe80000000f00 */
[----:B------:R-:W-:Y:S01]  /*f190*/  @P0 IADD3 R3, R3, R6, RZ ;  /* 0x0000000603030210 */ /* 0x000fe20007ffe0ff */
[C---:B------:R-:W-:Y:S01]  /*f1a0*/  @P1 IMAD.WIDE.U32 R4, R0.reuse, c[0x0][0x198], R4 ;  /* 0x0000660000041a25 */ /* 0x040fe200078e0004 */
[----:B------:R-:W-:Y:S03]  /*f1b0*/  @P3 MOV R6, c[0x0][0x28c] ;  /* 0x0000a30000063a02 */ /* 0x000fe60000000f00 */
        /* <DEDUP_REMOVED lines=20> */
[----:B--2---:R1:W-:Y:S05]  /*f300*/  @P0 STG.E.128 [R4.64], R8 ;  /* 0x0000000804000986 */ /* 0x0043ea000c101d06 */
        /* <DEDUP_REMOVED lines=23> */
[C---:B------:R-:W-:Y:S04]  /*f480*/  @P4 IMAD.WIDE.U32 R4, R0.reuse, c[0x0][0x198], R4 ;  /* 0x0000660000044a25 */ /* 0x040fe800078e0004 */
[----:B------:R-:W-:Y:S04]  /*f490*/  @P4 IMAD R0, R0, c[0x0][0x19c], RZ ;  /* 0x0000670000004a24 */ /* 0x000fe800078e02ff */
[----:B------:R-:W-:Y:S01]  /*f4a0*/  @P4 IMAD.IADD R5, R5, 0x1, R0 ;  /* 0x0000000105054824 */ /* 0x000fe200078e0200 */
[----:B------:R-:W-:Y:S04]  /*f4b0*/  @P1 MOV R0, 0x1e0 ;  /* 0x000001e000001802 */ /* 0x000fe80000000f00 */
[----:B--2---:R1:W-:Y:S05]  /*f4c0*/  @P4 STG.E.128 [R4.64], R8 ;  /* 0x0000000804004986 */ /* 0x0043ea000c101d06 */
[----:B-1----:R1:W2:Y:S02]  /*f4d0*/  @P1 LDG.E.128 R4, [R2.64] ;  /* 0x0000000602041981 */ /* 0x0022a4000c1e1d00 */
[----:B-1----:R-:W-:Y:S01]  /*f4e0*/  @P1 IMAD.MOV.U32 R2, RZ, RZ, R84 ;  /* 0x000000ffff021224 */ /* 0x002fe200078e0054 */
[----:B------:R-:W-:Y:S05]  /*f4f0*/  @P1 MOV R3, R85 ;  /* 0x0000005500031202 */ /* 0x000fea0000000f00 */
[C---:B------:R-:W-:Y:S04]  /*f500*/  @P1 IMAD.WIDE.U32 R2, R0.reuse, c[0x0][0x198], R2 ;  /* 0x0000660000021a25 */ /* 0x040fe800078e0002 */
[----:B------:R-:W-:Y:S05]  /*f510*/  @P1 IMAD R0, R0, c[0x0][0x19c], RZ ;  /* 0x0000670000001a24 */ /* 0x000fea00078e02ff */
[----:B------:R-:W-:Y:S05]  /*f520*/  @P1 IADD3 R3, R3, R0, RZ ;  /* 0x0000000003031210 */ /* 0x000fea0007ffe0ff */
[----:B--2---:R1:W-:Y:S02]  /*f530*/  @P1 STG.E.128 [R2.64], R4 ;  /* 0x0000000402001986 */ /* 0x0043e4000c101d06 */
.L_x_2747:
        /* <DEDUP_REMOVED lines=12> */
[----:B------:R-:W-:Y:S02]  /*f600*/  IABS R8, c[0x0][0x2d0] ;  /* 0x0000b40000087a13 */ /* 0x000fe40000000000 */
[----:B------:R-:W-:Y:S02]  /*f610*/  IABS R5, R19 ;  /* 0x0000001300057213 */ /* 0x000fe40000000000 */
[----:B------:R-:W1:Y:S10]  /*f620*/  I2F.RP R2, R8 ;  /* 0x0000000800027306 */ /* 0x000e740000209400 */
        /* <DEDUP_REMOVED lines=24> */
[----:B------:R-:W-:Y:S02]  /*f7b0*/  LOP3.LUT R4, R19, c[0x0][0x2d0], RZ, 0x3c, !PT ;  /* 0x0000b40013047a12 */ /* 0x000fe400078e3cff */
[----:B------:R-:W-:Y:S02]  /*f7c0*/  LOP3.LUT R5, R0, c[0x0][0x2d0], RZ, 0x3c, !PT ;  /* 0x0000b40000057a12 */ /* 0x000fe400078e3cff */
[----:B------:R-:W-:Y:S02]  /*f7d0*/  ISETP.GE.AND P5, PT, R4, RZ, PT ;  /* 0x000000ff0400720c */ /* 0x000fe40003fa6270 */
[----:B------:R-:W-:Y:S02]  /*f7e0*/  ISETP.GE.AND P4, PT, R5, RZ, PT ;  /* 0x000000ff0500720c */ /* 0x000fe40003f86270 */
[----:B------:R-:W-:Y:S02]  /*f7f0*/  ISETP.NE.AND P0, PT, RZ, c[0x0][0x2d0], PT ;  /* 0x0000b400ff007a0c */ /* 0x000fe40003f05270 */
[----:B------:R-:W-:Y:S02]  /*f800*/  @P2 IADD3 R2, R2, 0x1, RZ ;  /* 0x0000000102022810 */ /* 0x000fe40007ffe0ff */
[----:B------:R-:W-:Y:S02]  /*f810*/  @P3 IADD3 R3, R3, 0x1, RZ ;  /* 0x0000000103033810 */ /* 0x000fe40007ffe0ff */
[----:B------:R-:W-:Y:S02]  /*f820*/  LOP3.LUT R5, RZ, c[0x0][0x2d0], RZ, 0x33, !PT ;  /* 0x0000b400ff057a12 */ /* 0x000fe400078e33ff */
[----:B------:R-:W-:Y:S01]  /*f830*/  IADD3 R0, -R19, R0, RZ ;  /* 0x0000000013007210 */ /* 0x000fe20007ffe1ff */
[----:B------:R-:W-:Y:S02]  /*f840*/  @!P5 IMAD.MOV R3, RZ, RZ, -R3 ;  /* 0x000000ffff03d224 */ /* 0x000fe400078e0a03 */
[----:B------:R-:W-:Y:S05]  /*f850*/  @!P4 IMAD.MOV R2, RZ, RZ, -R2 ;  /* 0x000000ffff02c224 */ /* 0x000fea00078e0a02 */
        /* <DEDUP_REMOVED lines=8> */
[----:B------:R-:W-:Y:S02]  /*f8e0*/  IMAD R0, R2, c[0x0][0x2d0], R0 ;  /* 0x0000b40002007a24 */ /* 0x000fe400078e0200 */
[----:B------:R-:W2:Y:S02]  /*f8f0*/  LDG.E R6, [R6.64] ;  /* 0x0000000606067981 */ /* 0x000ea4000c1e1900 */
[----:B------:R-:W-:Y:S04]  /*f900*/  IMAD.WIDE.U32 R4, R0, c[0x0][0x1a0], RZ ;  /* 0x0000680000047a25 */ /* 0x000fe800078e00ff */
[----:B--2---:R-:W-:Y:S01]  /*f910*/  IMAD.IADD R9, R8, 0x1, -R6 ;  /* 0x0000000108097824 */ /* 0x004fe200078e0a06 */
[----:B------:R-:W-:Y:S03]  /*f920*/  SHF.R.S32.HI R6, RZ, 0x1f, R0 ;  /* 0x0000001fff067819 */ /* 0x000fe60000011400 */
[C---:B------:R-:W-:Y:S01]  /*f930*/  IMAD.WIDE.U32 R2, R9.reuse, c[0x0][0x180], RZ ;  /* 0x0000600009027a25 */ /* 0x040fe200078e00ff */
[----:B------:R-:W-:Y:S03]  /*f940*/  SHF.R.S32.HI R10, RZ, 0x1f, R9 ;  /* 0x0000001fff0a7819 */ /* 0x000fe60000011409 */
[----:B------:R-:W-:Y:S02]  /*f950*/  IMAD R7, R6, c[0x0][0x1a0], RZ ;  /* 0x0000680006077a24 */ /* 0x000fe400078e02ff */
[----:B------:R-:W-:Y:S02]  /*f960*/  IMAD R8, R10, c[0x0][0x180], RZ ;  /* 0x000060000a087a24 */ /* 0x000fe400078e02ff */
[----:B------:R-:W-:Y:S02]  /*f970*/  IMAD R7, R0, c[0x0][0x1a4], R7 ;  /* 0x0000690000077a24 */ /* 0x000fe400078e0207 */
[----:B------:R-:W-:Y:S02]  /*f980*/  IMAD R8, R9, c[0x0][0x184], R8 ;  /* 0x0000610009087a24 */ /* 0x000fe400078e0208 */
[----:B------:R-:W-:Y:S02]  /*f990*/  IMAD.IADD R5, R5, 0x1, R7 ;  /* 0x0000000105057824 */ /* 0x000fe400078e0207 */
[----:B------:R-:W-:Y:S01]  /*f9a0*/  IMAD R7, R10, c[0x0][0x188], RZ ;  /* 0x000062000a077a24 */ /* 0x000fe200078e02ff */
[----:B------:R-:W-:Y:S01]  /*f9b0*/  IADD3 R3, R3, R8, RZ ;  /* 0x0000000803037210 */ /* 0x000fe20007ffe0ff */
[----:B------:R-:W-:Y:S02]  /*f9c0*/  IMAD R6, R6, c[0x0][0x198], RZ ;  /* 0x0000660006067a24 */ /* 0x000fe400078e02ff */
[C---:B------:R-:W-:Y:S04]  /*f9d0*/  IMAD.WIDE.U32 R4, R9.reuse, c[0x0][0x188], R4 ;  /* 0x0000620009047a25 */ /* 0x040fe800078e0004 */
[----:B------:R-:W-:Y:S01]  /*f9e0*/  IMAD.WIDE.U32 R2, R0, c[0x0][0x198], R2 ;  /* 0x0000660000027a25 */ /* 0x000fe200078e0002 */
[----:B------:R-:W-:Y:S03]  /*f9f0*/  LEA R95, P1, R4, R95, 0x1 ;  /* 0x0000005f045f7211 */ /* 0x000fe600078208ff */
[----:B------:R-:W-:Y:S01]  /*fa00*/  IMAD R7, R9, c[0x0][0x18c], R7 ;  /* 0x0000630009077a24 */ /* 0x000fe200078e0207 */
[----:B------:R-:W-:Y:S01]  /*fa10*/  LEA R84, P0, R2, R84, 0x1 ;  /* 0x0000005402547211 */ /* 0x000fe200078008ff */
[----:B------:R-:W-:Y:S02]  /*fa20*/  IMAD R0, R0, c[0x0][0x19c], R6 ;  /* 0x0000670000007a24 */ /* 0x000fe400078e0206 */
[----:B------:R-:W-:Y:S02]  /*fa30*/  IMAD.IADD R5, R5, 0x1, R7 ;  /* 0x0000000105057824 */ /* 0x000fe400078e0207 */
[----:B------:R-:W-:Y:S03]  /*fa40*/  IMAD.IADD R0, R3, 0x1, R0 ;  /* 0x0000000103007824 */ /* 0x000fe600078e0200 */
[----:B------:R-:W-:Y:S02]  /*fa50*/  LEA.HI.X R94, R4, R94, R5, 0x1, P1 ;  /* 0x0000005e045e7211 */ /* 0x000fe400008f0c05 */
[----:B------:R-:W-:Y:S01]  /*fa60*/  LEA.HI.X R85, R2, R85, R0, 0x1, P0 ;  /* 0x0000005502557211 */ /* 0x000fe200000f0c00 */
[----:B------:R-:W-:-:S05]  /*fa70*/  BRA `(.L_x_2813) ;  /* 0x000000c000007947 */ /* 0x000fca0003800000 */
.L_x_2812:
[----:B------:R-:W-:Y:S01]  /*fa80*/  MOV R5, R94 ;  /* 0x0000005e00057202 */ /* 0x000fe20000000f00 */
[----:B------:R-:W-:Y:S01]  /*fa90*/  IMAD.MOV.U32 R6, RZ, RZ, c[0x0][0x1a0] ;  /* 0x00006800ff067624 */ /* 0x000fe200078e00ff */
[----:B------:R-:W-:Y:S01]  /*faa0*/  MOV R3, R85 ;  /* 0x0000005500037202 */ /* 0x000fe20000000f00 */
[----:B------:R-:W-:Y:S02]  /*fab0*/  IMAD.MOV.U32 R0, RZ, RZ, c[0x0][0x198] ;  /* 0x00006600ff007624 */ /* 0x000fe400078e00ff */
[----:B------:R-:W-:Y:S01]  /*fac0*/  IMAD.MOV.U32 R4, RZ, RZ, R95 ;  /* 0x000000ffff047224 */ /* 0x000fe200078e005f */
[----:B------:R-:W-:Y:S01]  /*fad0*/  LEA R6, -R6, RZ, 0x8 ;  /* 0x000000ff06067211 */ /* 0x000fe200078e41ff */
[----:B------:R-:W-:Y:S02]  /*fae0*/  IMAD.U32 R0, R0, -0x100, RZ ;  /* 0xffffff0000007824 */ /* 0x000fe400078e00ff */
[----:B------:R-:W-:Y:S01]  /*faf0*/  IMAD.MOV.U32 R2, RZ, RZ, R84 ;  /* 0x000000ffff027224 */ /* 0x000fe200078e0054 */
[----:B------:R-:W-:Y:S04]  /*fb00*/  LEA R95, P1, R6, R4, 0x1 ;  /* 0x00000004065f7211 */ /* 0x000fe800078208ff */
[----:B------:R-:W-:Y:S02]  /*fb10*/  LEA R84, P0, R0, R2, 0x1 ;  /* 0x0000000200547211 */ /* 0x000fe400078008ff */
[----:B------:R-:W-:Y:S02]  /*fb20*/  LEA.HI.X.SX32 R94, R6, R5, 0x1, P1 ;  /* 0x00000005065e7211 */ /* 0x000fe400008f0eff */
[----:B------:R-:W-:Y:S02]  /*fb30*/  LEA.HI.X.SX32 R85, R0, R3, 0x1, P0 ;  /* 0x0000000300557211 */ /* 0x000fe400000f0eff */
.L_x_2813:
[----:B------:R-:W-:Y:S04]  /*fb40*/  IADD3 R20, R20, -0x1, RZ ;  /* 0xffffffff14147810 */ /* 0x000fe80007ffe0ff */
[----:B------:R-:W-:Y:S11]  /*fb50*/  ISETP.GT.AND P0, PT, R20, R135, PT ;  /* 0x000000871400720c */ /* 0x000ff60003f04270 */
[----:B------:R-:W-:Y:S02]  /*fb60*/  @!UPT UIADD3 URZ, URZ, URZ, URZ ;  /* 0x0000003f3f3ff290 */ /* 0x000fe4000fffe03f */
[----:B------:R-:W-:-:S05]  /*fb70*/  @P0 BRA `(.L_x_2814) ;  /* 0xffff332000000947 */ /* 0x000fca000383ffff */
.L_x_2712:
[----:B-1----:R1:W5:Y:S04]  /*fb80*/  LDL R249, [R1+0x30] ;  /* 0x0000300001f97983 */ /* 0x0023680000100800 */
[----:B------:R-:W-:Y:S01]  /*fb90*/  BAR.SYNC.DEFER_BLOCKING 0x0 ;  /* 0x0000000000007b1d */ /* 0x000fe20000010000 */
[----:B------:R-:W-:Y:S01]  /*fba0*/  ISETP.NE.AND P0, PT, RZ, c[0x0][0x230], PT ;  /* 0x00008c00ff007a0c */ /* 0x000fe20003f05270 */
[----:B------:R-:W-:Y:S01]  /*fbb0*/  IMAD.MOV.U32 R9, RZ, RZ, c[0x0][0x190] ;  /* 0x00006400ff097624 */ /* 0x000fe200078e00ff */
[----:B------:R-:W-:Y:S01]  /*fbc0*/  SHF.L.U32 R239, R239, 0x1, RZ ;  /* 0x00000001efef7819 */ /* 0x000fe200000006ff */
[----:B------:R-:W-:Y:S02]  /*fbd0*/  IMAD.MOV.U32 R8, RZ, RZ, 0x4 ;  /* 0x00000004ff087424 */ /* 0x000fe400078e00ff */
[----:B------:R-:W-:Y:S01]  /*fbe0*/  BSSY B2, `(.L_x_2815) ;  /* 0x00002da000027945 */ /* 0x000fe20003800000 */
[----:B------:R-:W-:-:S02]  /*fbf0*/  IMAD.SHL.U32 R7, R9, 0x10, RZ ;  /* 0x0000001009077824 */ /* 0x000fc400078e00ff */
[----:B------:R-:W-:-:S05]  /*fc00*/  SHF.L.U64.HI R8, R9, R8, c[0x0][0x194] ;  /* 0x0000650009087619 */ /* 0x000fca0000010208 */
[----:B------:R-:W-:Y:S05]  /*fc10*/  @!P0 BRA `(.L_x_2816) ;  /* 0x00002b4000008947 */ /* 0x000fea0003800000 */
[----:B------:R-:W-:Y:S01]  /*fc20*/  ISETP.NE.U32.AND P0, PT, RZ, c[0x0][0x250], PT ;  /* 0x00009400ff007a0c */ /* 0x000fe20003f05070 */
[----:B------:R-:W-:-:S03]  /*fc30*/  IMAD.MOV.U32 R0, RZ, RZ, RZ ;  /* 0x000000ffff007224 */ /* 0x000fc600078e00ff */
[----:B------:R-:W-:-:S13]  /*fc40*/  ISETP.NE.AND.EX P0, PT, RZ, c[0x0][0x254], PT, P0 ;  /* 0x00009500ff007a0c */ /* 0x000fda0003f05300 */
[----:B------:R-:W3:Y:S01]  /*fc50*/  @P0 LDG.E R0, [R218.64] ;  /* 0x00000006da000981 */ /* 0x000ee2000c1e1900 */
[----:B------:R-:W-:Y:S01]  /*fc60*/  IMAD.MOV.U32 R3, RZ, RZ, c[0x0][0x194] ;  /* 0x00006500ff037624 */ /* 0x000fe200078e00ff */
[----:B------:R-:W-:Y:S01]  /*fc70*/  IADD3 R7, P1, R7, R180, RZ ;  /* 0x000000b407077210 */ /* 0x000fe20007f3e0ff */
[----:B------:R-:W-:Y:S01]  /*fc80*/  IMAD.MOV.U32 R182, RZ, RZ, R180 ;  /* 0x000000ffffb67224 */ /* 0x000fe200078e00b4 */
[----:B------:R-:W-:Y:S01]  /*fc90*/  ULDC.U8 UR4, c[0x0][0x313] ;  /* 0x0000c4c000047ab9 */ /* 0x000fe20000000000 */
[----:B------:R-:W-:Y:S01]  /*fca0*/  IMAD R10, R3, 0x30, RZ ;  /* 0x00000030030a7824 */ /* 0x000fe200078e02ff */
[----:B------:R-:W-:Y:S01]  /*fcb0*/  LEA R2, P2, R180, c[0x0][0x160], 0x1 ;  /* 0x00005800b4027a11 */ /* 0x000fe200078408ff */
[----:B------:R-:W-:-:S04]  /*fcc0*/  IMAD.WIDE.U32 R4, R9, 0x30, R182 ;  /* 0x0000003009047825 */ /* 0x000fc800078e00b6 */
[----:B------:R-:W-:Y:S01]  /*fcd0*/  IMAD.X R8, R8, 0x1, R183, P1 ;  /* 0x0000000108087824 */ /* 0x000fe200008e06b7 */
[----:B------:R-:W-:Y:S01]  /*fce0*/  LEA R28, P1, R7, c[0x0][0x160], 0x1 ;  /* 0x00005800071c7a11 */ /* 0x000fe200078208ff */
[----:B------:R-:W-:Y:S02]  /*fcf0*/  IMAD.SHL.U32 R30, R134, 0x10, RZ ;  /* 0x00000010861e7824 */ /* 0x000fe400078e00ff */
[----:B-----5:R-:W-:Y:S01]  /*fd00*/  IMAD.IADD R33, R249, 0x1, -R248 ;  /* 0x00000001f9217824 */ /* 0x020fe200078e0af8 */
[----:B------:R-:W-:Y:S02]  /*fd10*/  LEA.HI.X R29, R7, c[0x0][0x164], R8, 0x1, P1 ;  /* 0x00005900071d7a11 */ /* 0x000fe400008f0c08 */
[----:B---3--:R-:W-:Y:S02]  /*fd20*/  IADD3 R6, R0, R151, R248 ;  /* 0x0000009700067210 */ /* 0x008fe40007ffe0f8 */
[----:B------:R-:W-:-:S03]  /*fd30*/  LEA R0, P0, R9, R180, 0x5 ;  /* 0x000000b409007211 */ /* 0x000fc600078028ff */
[----:B------:R-:W-:Y:S01]  /*fd40*/  IMAD R6, R134, R6, RZ ;  /* 0x0000000686067224 */ /* 0x000fe200078e02ff */
[----:B------:R-:W-:Y:S02]  /*fd50*/  LEA.HI.X R9, R9, R183, R3, 0x5, P0 ;  /* 0x000000b709097211 */ /* 0x000fe400000f2c03 */
[----:B------:R-:W-:Y:S02]  /*fd60*/  LEA R36, P0, R0, c[0x0][0x160], 0x1 ;  /* 0x0000580000247a11 */ /* 0x000fe400078008ff */
[----:B------:R-:W-:Y:S02]  /*fd70*/  LEA.HI.X R3, R180, c[0x0][0x164], R183, 0x1, P2 ;  /* 0x00005900b4037a11 */ /* 0x000fe400010f0cb7 */
[----:B------:R-:W-:Y:S01]  /*fd80*/  LEA.HI.X R37, R0, c[0x0][0x164], R9, 0x1, P0 ;  /* 0x0000590000257a11 */ /* 0x000fe200000f0c09 */
[----:B------:R-:W-:Y:S01]  /*fd90*/  IMAD.IADD R0, R5, 0x1, R10 ;  /* 0x0000000105007824 */ /* 0x000fe200078e020a */
[----:B------:R-:W-:Y:S02]  /*fda0*/  LEA R38, P0, R4, c[0x0][0x160], 0x1 ;  /* 0x0000580004267a11 */ /* 0x000fe400078008ff */
[----:B------:R-:W-:-:S02]  /*fdb0*/  IADD3 R21, P2, R196, R6, RZ ;  /* 0x00000006c4157210 */ /* 0x000fc40007f5e0ff */
[----:B------:R-:W-:Y:S02]  /*fdc0*/  LEA.HI.X R39, R4, c[0x0][0x164], R0, 0x1, P0 ;  /* 0x0000590004277a11 */ /* 0x000fe400000f0c00 */
[----:B------:R-:W-:Y:S02]  /*fdd0*/  ISETP.NE.AND P0, PT, RZ, UR4, PT ;  /* 0x00000004ff007c0c */ /* 0x000fe4000bf05270 */
[----:B------:R-:W-:Y:S02]  /*fde0*/  IADD3 R35, P1, R199, R6, RZ ;  /* 0x00000006c7237210 */ /* 0x000fe40007f3e0ff */
[----:B------:R-:W-:-:S05]  /*fdf0*/  SHF.R.S32.HI R6, RZ, 0x1f, R6 ;  /* 0x0000001fff067819 */ /* 0x000fca0000011406 */
[--C-:B------:R-:W-:Y:S02]  /*fe00*/  IMAD.X R22, R200, 0x1, R6.reuse, P2 ;  /* 0x00000001c8167824 */ /* 0x100fe400010e0606 */
[----:B------:R-:W-:Y:S02]  /*fe10*/  IMAD.X R34, R201, 0x1, R6, P1 ;  /* 0x00000001c9227824 */ /* 0x000fe400008e0606 */
[----:B------:R-:W-:Y:S05]  /*fe20*/  @!P0 BRA `(.L_x_2817) ;  /* 0x00000f8000008947 */ /* 0x000fea0003800000 */
[----:B------:R-:W-:Y:S01]  /*fe30*/  ISETP.GE.AND P0, PT, R102, R33, PT ;  /* 0x000000216600720c */ /* 0x000fe20003f06270 */
[----:B------:R-:W-:Y:S03]  /*fe40*/  BSSY B1, `(.L_x_2818) ;  /* 0x0000039000017945 */ /* 0x000fe60003800000 */
[----:B------:R-:W-:-:S13]  /*fe50*/  ISETP.LT.OR P0, PT, R217, -0x7, P0 ;  /* 0xfffffff9d900780c */ /* 0x000fda0000701670 */
[----:B------:R-:W-:Y:S05]  /*fe60*/  @P0 BRA `(.L_x_2819) ;  /* 0x0000036000000947 */ /* 0x000fea0003800000 */
[----:B------:R3:W5:Y:S01]  /*fe70*/  LDG.E.128 R4, [R2.64] ;  /* 0x0000000602047981 */ /* 0x000762000c1e1d00 */
[----:B------:R-:W-:Y:S01]  /*fe80*/  ISETP.GE.AND P0, PT, R16, c[0x0][0x230], PT ;  /* 0x00008c0010007a0c */ /* 0x000fe20003f06270 */
[----:B------:R-:W-:-:S12]  /*fe90*/  BSSY B0, `(.L_x_2820) ;  /* 0x0000032000007945 */ /* 0x000fd80003800000 */
[----:B------:R-:W-:Y:S05]  /*fea0*/  @P0 BRA `(.L_x_2821) ;  /* 0x0000030000000947 */ /* 0x000fea0003800000 */
[C---:B------:R-:W-:Y:S02]  /*feb0*/  SHF.L.U32 R8, R21.reuse, 0x1, RZ ;  /* 0x0000000115087819 */ /* 0x040fe400000006ff */
[----:B------:R-:W-:Y:S02]  /*fec0*/  SHF.L.U64.HI R0, R21, 0x1, R22 ;  /* 0x0000000115007819 */ /* 0x000fe40000010216 */
[C---:B---3--:R-:W-:Y:S02]  /*fed0*/  IADD3 R2, P0, R8.reuse, c[0x0][0x2b0], RZ ;  /* 0x0000ac0008027a10 */ /* 0x048fe40007f1e0ff */
[----:B------:R-:W-:Y:S02]  /*fee0*/  IADD3 R8, P1, R8, c[0x0][0x2a8], RZ ;  /* 0x0000aa0008087a10 */ /* 0x000fe40007f3e0ff */
[C---:B------:R-:W-:Y:S02]  /*fef0*/  IADD3.X R3, R0.reuse, c[0x0][0x2b4], RZ, P0, !PT ;  /* 0x0000ad0000037a10 */ /* 0x040fe400007fe4ff */
[----:B------:R-:W-:-:S03]  /*ff00*/  IADD3.X R9, R0, c[0x0][0x2ac], RZ, P1, !PT ;  /* 0x0000ab0000097a10 */ /* 0x000fc60000ffe4ff */
[----:B------:R3:W4:Y:S04]  /*ff10*/  LDG.E.64 R10, [R2.64] ;  /* 0x00000006020a7981 */ /* 0x000728000c1e1b00 */
[----:B--2---:R4:W2:Y:S01]  /*ff20*/  LDG.E.64 R14, [R8.64] ;  /* 0x00000006080e7981 */ /* 0x0048a2000c1e1b00 */
[----:B-----5:R-:W-:Y:S02]  /*ff30*/  MOV R0, R7 ;  /* 0x0000000700007202 */ /* 0x020fe40000000f00 */
[----:B------:R-:W-:Y:S02]  /*ff40*/  MOV R7, R4 ;  /* 0x0000000400077202 */ /* 0x000fe40000000f00 */
[----:B---3--:R-:W-:Y:S01]  /*ff50*/  MOV R3, R5 ;  /* 0x0000000500037202 */ /* 0x008fe20000000f00 */
[--C-:B------:R-:W-:Y:S01]  /*ff60*/  HADD2.F32 R2, -RZ, R0.reuse.H0_H0 ;  /* 0x20000000ff027230 */ /* 0x100fe20000004100 */
[----:B------:R-:W-:Y:S01]  /*ff70*/  MOV R5, R6 ;  /* 0x0000000600057202 */ /* 0x000fe20000000f00 */
[----:B------:R-:W-:-:S02]  /*ff80*/  HADD2.F32 R0, -RZ, R0.H1_H1 ;  /* 0x30000000ff007230 */ /* 0x000fc40000004100 */
[--C-:B------:R-:W-:Y:S02]  /*ff90*/  HADD2.F32 R4, -RZ, R3.reuse.H0_H0 ;  /* 0x20000003ff047230 */ /* 0x100fe40000004100 */
[----:B------:R-:W-:Y:S02]  /*ffa0*/  HADD2.F32 R3, -RZ, R3.H1_H1 ;  /* 0x30000003ff037230 */ /* 0x000fe40000004100 */
[----:B----4-:R-:W-:Y:S02]  /*ffb0*/  HADD2.F32 R9, -RZ, R10.H1_H1 ;  /* 0x3000000aff097230 */ /* 0x010fe40000004100 */
[----:B------:R-:W-:Y:S02]  /*ffc0*/  HADD2.F32 R6, -RZ, R11.H1_H1 ;  /* 0x3000000bff067230 */ /* 0x000fe40000004100 */
[--C-:B--2---:R-:W-:Y:S01]  /*ffd0*/  HADD2.F32 R18, -RZ, R14.reuse.H1_H1 ;  /* 0x3000000eff127230 */ /* 0x104fe20000004100 */
[-C--:B------:R-:W-:Y:S01]  /*ffe0*/  FMUL.FTZ R12, R3, R9.reuse ;  /* 0x00000009030c7220 */ /* 0x080fe20000410000 */
[--C-:B------:R-:W-:Y:S01]  /*fff0*/  HADD2.F32 R20, -RZ, R15.reuse.H1_H1 ;  /* 0x3000000fff147230 */ /* 0x100fe20000004100 */
[-C--:B------:R-:W-:Y:S01]  /*10000*/  FMUL.FTZ R8, R0, R6.reuse ;  /* 0x0000000600087220 */ /* 0x080fe20000410000 */
[----:B------:R-:W-:Y:S01]  /*10010*/  HADD2.F32 R14, -RZ, R14.H0_H0 ;  /* 0x2000000eff0e7230 */ /* 0x000fe20000004100 */
[----:B------:R-:W-:Y:S01]  /*10020*/  FMUL.FTZ R9, R4, R9 ;  /* 0x0000000904097220 */ /* 0x000fe20000410000 */
[----:B------:R-:W-:Y:S01]  /*10030*/  HADD2.F32 R15, -RZ, R15.H0_H0 ;  /* 0x2000000fff0f7230 */ /* 0x000fe20000004100 */
[----:B------:R-:W-:-:S02]  /*10040*/  FMUL.FTZ R6, R2, R6 ;  /* 0x0000000602067220 */ /* 0x000fc40000410000 */
[-C--:B------:R-:W-:Y:S01]  /*10050*/  FFMA.FTZ R19, R4, R18.reuse, -R12 ;  /* 0x0000001204137223 */ /* 0x080fe2000001080c */
[--C-:B------:R-:W-:Y:S01]  /*10060*/  HADD2.F32 R4, -RZ, R7.reuse.H0_H0 ;  /* 0x20000007ff047230 */ /* 0x100fe20000004100 */
[----:B------:R-:W-:Y:S01]  /*10070*/  FFMA.FTZ R18, R3, R18, R9 ;  /* 0x0000001203127223 */ /* 0x000fe20000010009 */
[----:B------:R-:W-:Y:S01]  /*10080*/  HADD2.F32 R3, -RZ, R7.H1_H1 ;  /* 0x30000007ff037230 */ /* 0x000fe20000004100 */
[-C--:B------:R-:W-:Y:S01]  /*10090*/  FFMA.FTZ R12, R0, R20.reuse, R6 ;  /* 0x00000014000c7223 */ /* 0x080fe20000010006 */
[----:B------:R-:W-:Y:S01]  /*100a0*/  HADD2.F32 R6, -RZ, R10.H0_H0 ;  /* 0x2000000aff067230 */ /* 0x000fe20000004100 */
[----:B------:R-:W-:Y:S01]  /*100b0*/  FFMA.FTZ R13, R2, R20, -R8 ;  /* 0x00000014020d7223 */ /* 0x000fe20000010808 */
[----:B------:R-:W-:Y:S02]  /*100c0*/  HADD2.F32 R8, -RZ, R11.H0_H0 ;  /* 0x2000000bff087230 */ /* 0x000fe40000004100 */
[--C-:B------:R-:W-:Y:S01]  /*100d0*/  HADD2.F32 R0, -RZ, R5.reuse.H1_H1 ;  /* 0x30000005ff007230 */ /* 0x100fe20000004100 */
[-C--:B------:R-:W-:Y:S01]  /*100e0*/  FMUL.FTZ R7, R3, R6.reuse ;  /* 0x0000000603077220 */ /* 0x080fe20000410000 */
[----:B------:R-:W-:Y:S01]  /*100f0*/  HADD2.F32 R2, -RZ, R5.H0_H0 ;  /* 0x20000005ff027230 */ /* 0x000fe20000004100 */
[----:B------:R-:W-:-:S02]  /*10100*/  FMUL.FTZ R6, R4, R6 ;  /* 0x0000000604067220 */ /* 0x000fc40000410000 */
[-C--:B------:R-:W-:Y:S02]  /*10110*/  FMUL.FTZ R5, R0, R8.reuse ;  /* 0x0000000800057220 */ /* 0x080fe40000410000 */
[----:B------:R-:W-:Y:S02]  /*10120*/  FMUL.FTZ R8, R2, R8 ;  /* 0x0000000802087220 */ /* 0x000fe40000410000 */
[-C--:B------:R-:W-:Y:S01]  /*10130*/  FFMA.FTZ R9, R4, R14.reuse, -R7 ;  /* 0x0000000e04097223 */ /* 0x080fe20000010807 */
[----:B------:R-:W-:Y:S01]  /*10140*/  F2FP.PACK_AB R7, R12, R13 ;  /* 0x0000000d0c07723e */ /* 0x000fe200000000ff */
[----:B------:R-:W-:Y:S02]  /*10150*/  FFMA.FTZ R4, R3, R14, R6 ;  /* 0x0000000e03047223 */ /* 0x000fe40000010006 */
[----:B------:R-:W-:Y:S01]  /*10160*/  FFMA.FTZ R2, R2, R15, -R5 ;  /* 0x0000000f02027223 */ /* 0x000fe20000010805 */
[----:B------:R-:W-:Y:S01]  /*10170*/  F2FP.PACK_AB R5, R18, R19 ;  /* 0x000000131205723e */ /* 0x000fe200000000ff */
[----:B------:R-:W-:Y:S01]  /*10180*/  FFMA.FTZ R6, R0, R15, R8 ;  /* 0x0000000f00067223 */ /* 0x000fe20000010008 */
[----:B------:R-:W-:-:S04]  /*10190*/  F2FP.PACK_AB R4, R4, R9 ;  /* 0x000000090404723e */ /* 0x000fc800000000ff */
[----:B------:R-:W-:Y:S02]  /*101a0*/  F2FP.PACK_AB R6, R6, R2 ;  /* 0x000000020606723e */ /* 0x000fe400000000ff */
.L_x_2821:
[----:B------:R-:W-:Y:S05]  /*101b0*/  BSYNC B0 ;  /* 0x0000000000007941 */ /* 0x000fea0003800000 */
.L_x_2820:
[----:B-----5:R4:W-:Y:S02]  /*101c0*/  STS.128 [R239], R4 ;  /* 0x00000004ef007388 */ /* 0x0209e40000000c00 */
.L_x_2819:
[----:B------:R-:W-:Y:S05]  /*101d0*/  BSYNC B1 ;  /* 0x0000000000017941 */ /* 0x000fea0003800000 */
.L_x_2818:
[----:B------:R-:W-:Y:S01]  /*101e0*/  IADD3 R31, R102, 0x10, RZ ;  /* 0x00000010661f7810 */ /* 0x000fe20007ffe0ff */
[----:B------:R-:W-:Y:S03]  /*101f0*/  BSSY B1, `(.L_x_2822) ;  /* 0x000003c000017945 */ /* 0x000fe60003800000 */
[----:B------:R-:W-:-:S04]  /*10200*/  ISETP.GE.AND P0, PT, R31, R33, PT ;  /* 0x000000211f00720c */ /* 0x000fc80003f06270 */
[----:B------:R-:W-:-:S13]  /*10210*/  ISETP.LT.OR P0, PT, R217, -0x87, P0 ;  /* 0xffffff79d900780c */ /* 0x000fda0000701670 */
[----:B------:R-:W-:Y:S05]  /*10220*/  @P0 BRA `(.L_x_2823) ;  /* 0x0000038000000947 */ /* 0x000fea0003800000 */
[----:B----4-:R4:W5:Y:S01]  /*10230*/  LDG.E.128 R4, [R28.64] ;  /* 0x000000061c047981 */ /* 0x010962000c1e1d00 */
[----:B------:R-:W-:Y:S01]  /*10240*/  ISETP.GE.AND P0, PT, R16, c[0x0][0x230], PT ;  /* 0x00008c0010007a0c */ /* 0x000fe20003f06270 */
[----:B------:R-:W-:-:S12]  /*10250*/  BSSY B0, `(.L_x_2824) ;  /* 0x0000034000007945 */ /* 0x000fd80003800000 */
[----:B------:R-:W-:Y:S05]  /*10260*/  @P0 BRA `(.L_x_2825) ;  /* 0x0000032000000947 */ /* 0x000fea0003800000 */
[----:B------:R-:W-:-:S04]  /*10270*/  IADD3 R0, P0, R30, R21, RZ ;  /* 0x000000151e007210 */ /* 0x000fc80007f1e0ff */
[----:B---3--:R-:W-:Y:S02]  /*10280*/  LEA.HI.X.SX32 R2, R30, R22, 0x1, P0 ;  /* 0x000000161e027211 */ /* 0x008fe400000f0eff */
[C---:B------:R-:W-:Y:S02]  /*10290*/  SHF.L.U32 R8, R0.reuse, 0x1, RZ ;  /* 0x0000000100087819 */ /* 0x040fe400000006ff */
[----:B------:R-:W-:Y:S02]  /*102a0*/  SHF.L.U64.HI R0, R0, 0x1, R2 ;  /* 0x0000000100007819 */ /* 0x000fe40000010202 */
[C---:B------:R-:W-:Y:S02]  /*102b0*/  IADD3 R2, P0, R8.reuse, c[0x0][0x2b0], RZ ;  /* 0x0000ac0008027a10 */ /* 0x040fe40007f1e0ff */
[----:B------:R-:W-:Y:S02]  /*102c0*/  IADD3 R8, P1, R8, c[0x0][0x2a8], RZ ;  /* 0x0000aa0008087a10 */ /* 0x000fe40007f3e0ff */
[----:B------:R-:W-:-:S02]  /*102d0*/  IADD3.X R3, R0, c[0x0][0x2b4], RZ, P0, !PT ;  /* 0x0000ad0000037a10 */ /* 0x000fc400007fe4ff */
[----:B------:R-:W-:-:S03]  /*102e0*/  IADD3.X R9, R0, c[0x0][0x2ac], RZ, P1, !PT ;  /* 0x0000ab0000097a10 */ /* 0x000fc60000ffe4ff */
[----:B--2---:R3:W2:Y:S04]  /*102f0*/  LDG.E.64 R10, [R2.64] ;  /* 0x00000006020a7981 */ /* 0x0046a8000c1e1b00 */
[----:B----4-:R2:W4:Y:S01]  /*10300*/  LDG.E.64 R14, [R8.64] ;  /* 0x00000006080e7981 */ /* 0x010522000c1e1b00 */
        /* <DEDUP_REMOVED lines=8> */
[----:B--2---:R-:W-:Y:S02]  /*10390*/  HADD2.F32 R9, -RZ, R10.H1_H1 ;  /* 0x3000000aff097230 */ /* 0x004fe40000004100 */
[----:B------:R-:W-:Y:S02]  /*103a0*/  HADD2.F32 R6, -RZ, R11.H1_H1 ;  /* 0x3000000bff067230 */ /* 0x000fe40000004100 */
[--C-:B----4-:R-:W-:Y:S01]  /*103b0*/  HADD2.F32 R18, -RZ, R14.reuse.H1_H1 ;  /* 0x3000000eff127230 */ /* 0x110fe20000004100 */
        /* <DEDUP_REMOVED lines=29> */
.L_x_2825:
[----:B------:R-:W-:Y:S05]  /*10590*/  BSYNC B0 ;  /* 0x0000000000007941 */ /* 0x000fea0003800000 */
.L_x_2824:
[----:B-----5:R1:W-:Y:S02]  /*105a0*/  STS.128 [R239+0x800], R4 ;  /* 0x00080004ef007388 */ /* 0x0203e40000000c00 */
.L_x_2823:
[----:B------:R-:W-:Y:S05]  /*105b0*/  BSYNC B1 ;  /* 0x0000000000017941 */ /* 0x000fea0003800000 */
.L_x_2822:
[----:B------:R-:W-:Y:S01]  /*105c0*/  IADD3 R30, R102, 0x20, RZ ;  /* 0x00000020661e7810 */ /* 0x000fe20007ffe0ff */
[----:B------:R-:W-:Y:S03]  /*105d0*/  BSSY B1, `(.L_x_2826) ;  /* 0x000003d000017945 */ /* 0x000fe60003800000 */
[----:B------:R-:W-:-:S04]  /*105e0*/  ISETP.GE.AND P0, PT, R30, R33, PT ;  /* 0x000000211e00720c */ /* 0x000fc80003f06270 */
[----:B------:R-:W-:-:S13]  /*105f0*/  ISETP.LT.OR P0, PT, R217, -0x107, P0 ;  /* 0xfffffef9d900780c */ /* 0x000fda0000701670 */
[----:B------:R-:W-:Y:S05]  /*10600*/  @P0 BRA `(.L_x_2827) ;  /* 0x0000039000000947 */ /* 0x000fea0003800000 */
[----:B-1--4-:R1:W5:Y:S01]  /*10610*/  LDG.E.128 R4, [R36.64] ;  /* 0x0000000624047981 */ /* 0x012362000c1e1d00 */
[----:B------:R-:W-:Y:S01]  /*10620*/  ISETP.GE.AND P0, PT, R16, c[0x0][0x230], PT ;  /* 0x00008c0010007a0c */ /* 0x000fe20003f06270 */
[----:B------:R-:W-:-:S12]  /*10630*/  BSSY B0, `(.L_x_2828) ;  /* 0x0000035000007945 */ /* 0x000fd80003800000 */
[----:B------:R-:W-:Y:S05]  /*10640*/  @P0 BRA `(.L_x_2829) ;  /* 0x0000033000000947 */ /* 0x000fea0003800000 */
[----:B------:R-:W-:-:S04]  /*10650*/  SHF.L.U32 R0, R134, 0x5, RZ ;  /* 0x0000000586007819 */ /* 0x000fc800000006ff */
[----:B---3--:R-:W-:-:S04]  /*10660*/  IADD3 R2, P0, R0, R21, RZ ;  /* 0x0000001500027210 */ /* 0x008fc80007f1e0ff */
        /* <DEDUP_REMOVED lines=49> */
.L_x_2829:
[----:B------:R-:W-:Y:S05]  /*10980*/  BSYNC B0 ;  /* 0x0000000000007941 */ /* 0x000fea0003800000 */
.L_x_2828:
[----:B-----5:R4:W-:Y:S02]  /*10990*/  STS.128 [R239+0x1000], R4 ;  /* 0x00100004ef007388 */ /* 0x0209e40000000c00 */
.L_x_2827:
[----:B------:R-:W-:Y:S05]  /*109a0*/  BSYNC B1 ;  /* 0x0000000000017941 */ /* 0x000fea0003800000 */
.L_x_2826:
[----:B----4-:R-:W-:-:S04]  /*109b0*/  IADD3 R28, R102, 0x30, RZ ;  /* 0x00000030661c7810 */ /* 0x010fc80007ffe0ff */
[----:B------:R-:W-:-:S04]  /*109c0*/  ISETP.GE.AND P0, PT, R28, R33, PT ;  /* 0x000000211c00720c */ /* 0x000fc80003f06270 */
[----:B------:R-:W-:-:S13]  /*109d0*/  ISETP.LT.OR P0, PT, R217, -0x187, P0 ;  /* 0xfffffe79d900780c */ /* 0x000fda0000701670 */
[----:B------:R-:W-:Y:S05]  /*109e0*/  @P0 BRA `(.L_x_2830) ;  /* 0x00001f9000000947 */ /* 0x000fea0003800000 */
[----:B-1----:R1:W5:Y:S01]  /*109f0*/  LDG.E.128 R4, [R38.64] ;  /* 0x0000000626047981 */ /* 0x002362000c1e1d00 */
[----:B------:R-:W-:Y:S01]  /*10a00*/  ISETP.GE.AND P0, PT, R16, c[0x0][0x230], PT ;  /* 0x00008c0010007a0c */ /* 0x000fe20003f06270 */
[----:B------:R-:W-:-:S12]  /*10a10*/  BSSY B0, `(.L_x_2831) ;  /* 0x0000037000007945 */ /* 0x000fd80003800000 */
[----:B------:R-:W-:Y:S05]  /*10a20*/  @P0 BRA `(.L_x_2832) ;  /* 0x0000035000000947 */ /* 0x000fea0003800000 */
[----:B------:R-:W-:-:S05]  /*10a30*/  IMAD R0, R134, 0x30, RZ ;  /* 0x0000003086007824 */ /* 0x000fca00078e02ff */
        /* <DEDUP_REMOVED lines=44> */
[----:B------:R-:W-:Y:S01]  /*10d00*/  FFMA.FTZ R3, R3, R14, R6 ;  /* 0x0000000e03037223 */ /* 0x000fe20000010006 */
[----:B------:R-:W-:Y:S01]  /*10d10*/  F2FP.PACK_AB R7, R10, R11 ;  /* 0x0000000b0a07723e */ /* 0x000fe200000000ff */
[-C--:B------:R-:W-:Y:S02]  /*10d20*/  FFMA.FTZ R5, R2, R15.reuse, -R5 ;  /* 0x0000000f02057223 */ /* 0x080fe40000010805 */
[----:B------:R-:W-:Y:S01]  /*10d30*/  FFMA.FTZ R6, R0, R15, R8 ;  /* 0x0000000f00067223 */ /* 0x000fe20000010008 */
[----:B------:R-:W-:-:S04]  /*10d40*/  F2FP.PACK_AB R0, R3, R9 ;  /* 0x000000090300723e */ /* 0x000fc800000000ff */
[----:B------:R-:W-:Y:S02]  /*10d50*/  F2FP.PACK_AB R6, R6, R5 ;  /* 0x000000050606723e */ /* 0x000fe400000000ff */
[----:B------:R-:W-:Y:S02]  /*10d60*/  MOV R5, R4 ;  /* 0x0000000400057202 */ /* 0x000fe40000000f00 */
[----:B------:R-:W-:Y:S02]  /*10d70*/  MOV R4, R0 ;  /* 0x0000000000047202 */ /* 0x000fe40000000f00 */
.L_x_2832:
[----:B------:R-:W-:Y:S05]  /*10d80*/  BSYNC B0 ;  /* 0x0000000000007941 */ /* 0x000fea0003800000 */
.L_x_2831:
[----:B-----5:R4:W-:Y:S01]  /*10d90*/  STS.128 [R239+0x1800], R4 ;  /* 0x00180004ef007388 */ /* 0x0209e20000000c00 */
[----:B------:R-:W-:Y:S05]  /*10da0*/  BRA `(.L_x_2830) ;  /* 0x00001bd000007947 */ /* 0x000fea0003800000 */
.L_x_2817:
        /* <DEDUP_REMOVED lines=19> */
[----:B------:R-:W-:-:S04]  /*10ee0*/  LEA R12, P1, R10, c[0x0][0x2b0], 0x1 ;  /* 0x0000ac000a0c7a11 */ /* 0x000fc800078208ff */
[----:B------:R-:W-:Y:S02]  /*10ef0*/  LEA.HI.X R13, R10, c[0x0][0x2b4], R0, 0x1, P1 ;  /* 0x0000ad000a0d7a11 */ /* 0x000fe400008f0c00 */
[----:B------:R-:W4:Y:S01]  /*10f00*/  LDG.E.128 R8, [R8.64] ;  /* 0x0000000608087981 */ /* 0x000f22000c1e1d00 */
[----:B------:R-:W-:-:S03]  /*10f10*/  IADD3 R0, P1, R14, R35, RZ ;  /* 0x000000230e007210 */ /* 0x000fc60007f3e0ff */
[----:B--2---:R1:W2:Y:S01]  /*10f20*/  LDG.E.128 R20, [R12.64] ;  /* 0x000000060c147981 */ /* 0x0042a2000c1e1d00 */
[----:B------:R-:W-:Y:S02]  /*10f30*/  LEA.HI.X.SX32 R14, R14, R34, 0x1, P1 ;  /* 0x000000220e0e7211 */ /* 0x000fe400008f0eff */
[----:B---3--:R-:W-:-:S04]  /*10f40*/  LEA R2, P1, R0, c[0x0][0x2a8], 0x1 ;  /* 0x0000aa0000027a11 */ /* 0x008fc800078208ff */
[----:B------:R-:W-:-:S05]  /*10f50*/  LEA.HI.X R3, R0, c[0x0][0x2ac], R14, 0x1, P1 ;  /* 0x0000ab0000037a11 */ /* 0x000fca00008f0c0e */
[----:B------:R3:W3:Y:S01]  /*10f60*/  LDG.E.128 R24, [R2.64] ;  /* 0x0000000602187981 */ /* 0x0006e2000c1e1d00 */
[----:B-----5:R-:W-:Y:S02]  /*10f70*/  MOV R14, R5 ;  /* 0x00000005000e7202 */ /* 0x020fe40000000f00 */
[----:B------:R-:W-:Y:S02]  /*10f80*/  MOV R15, R7 ;  /* 0x00000007000f7202 */ /* 0x000fe40000000f00 */
[----:B-1----:R-:W-:Y:S02]  /*10f90*/  MOV R13, R6 ;  /* 0x00000006000d7202 */ /* 0x002fe40000000f00 */
[----:B------:R-:W-:Y:S02]  /*10fa0*/  MOV R12, R4 ;  /* 0x00000004000c7202 */ /* 0x000fe40000000f00 */
[----:B----4-:R-:W-:Y:S02]  /*10fb0*/  MOV R18, R9 ;  /* 0x0000000900127202 */ /* 0x010fe40000000f00 */
[----:B------:R-:W-:Y:S01]  /*10fc0*/  MOV R19, R8 ;  /* 0x0000000800137202 */ /* 0x000fe20000000f00 */
[----:B--2---:R-:W-:Y:S01]  /*10fd0*/  HADD2.F32 R7, -RZ, R20.H1_H1 ;  /* 0x30000014ff077230 */ /* 0x004fe20000004100 */
[----:B------:R-:W-:Y:S01]  /*10fe0*/  MOV R31, R11 ;  /* 0x0000000b001f7202 */ /* 0x000fe20000000f00 */
[--C-:B------:R-:W-:Y:S01]  /*10ff0*/  HADD2.F32 R5, -RZ, R21.reuse.H1_H1 ;  /* 0x30000015ff057230 */ /* 0x100fe20000004100 */
[----:B------:R-:W-:Y:S01]  /*11000*/  MOV R32, R10 ;  /* 0x0000000a00207202 */ /* 0x000fe20000000f00 */
[----:B------:R-:W-:Y:S01]  /*11010*/  HADD2.F32 R6, -RZ, R21.H0_H0 ;  /* 0x20000015ff067230 */ /* 0x000fe20000004100 */
[----:B------:R-:W-:Y:S01]  /*11020*/  @!P0 FADD.FTZ R7, -R7, -RZ ;  /* 0x800000ff07078221 */ /* 0x000fe20000010100 */
[--C-:B------:R-:W-:Y:S01]  /*11030*/  HADD2.F32 R11, -RZ, R18.reuse.H0_H0 ;  /* 0x20000012ff0b7230 */ /* 0x100fe20000004100 */
[----:B------:R-:W-:Y:S01]  /*11040*/  @!P0 FADD.FTZ R5, -R5, -RZ ;  /* 0x800000ff05058221 */ /* 0x000fe20000010100 */
[----:B------:R-:W-:Y:S01]  /*11050*/  HADD2.F32 R10, -RZ, R19.H1_H1 ;  /* 0x30000013ff0a7230 */ /* 0x000fe20000004100 */
[----:B------:R-:W-:Y:S01]  /*11060*/  @!P0 FADD.FTZ R6, -R6, -RZ ;  /* 0x800000ff06068221 */ /* 0x000fe20000010100 */
[----:B------:R-:W-:-:S02]  /*11070*/  HADD2.F32 R18, -RZ, R18.H1_H1 ;  /* 0x30000012ff127230 */ /* 0x000fc40000004100 */
[----:B------:R-:W-:Y:S01]  /*11080*/  HADD2.F32 R8, -RZ, R20.H0_H0 ;  /* 0x20000014ff087230 */ /* 0x000fe20000004100 */
[----:B------:R-:W-:Y:S01]  /*11090*/  FMUL.FTZ R7, R10, R7 ;  /* 0x000000070a077220 */ /* 0x000fe20000410000 */
[--C-:B------:R-:W-:Y:S01]  /*110a0*/  HADD2.F32 R4, -RZ, R22.reuse.H0_H0 ;  /* 0x20000016ff047230 */ /* 0x100fe20000004100 */
[----:B------:R-:W-:Y:S01]  /*110b0*/  FMUL.FTZ R5, R18, R5 ;  /* 0x0000000512057220 */ /* 0x000fe20000410000 */
[----:B---3--:R-:W-:Y:S01]  /*110c0*/  HADD2.F32 R3, -RZ, R22.H1_H1 ;  /* 0x30000016ff037230 */ /* 0x008fe20000004100 */
[----:B------:R-:W-:Y:S01]  /*110d0*/  FMUL.FTZ R6, R11, R6 ;  /* 0x000000060b067220 */ /* 0x000fe20000410000 */
[--C-:B------:R-:W-:Y:S01]  /*110e0*/  HADD2.F32 R0, -RZ, R23.reuse.H1_H1 ;  /* 0x30000017ff007230 */ /* 0x100fe20000004100 */
[----:B------:R-:W-:Y:S01]  /*110f0*/  @!P0 FADD.FTZ R8, -R8, -RZ ;  /* 0x800000ff08088221 */ /* 0x000fe20000010100 */
[----:B------:R-:W-:Y:S01]  /*11100*/  HADD2.F32 R2, -RZ, R23.H0_H0 ;  /* 0x20000017ff027230 */ /* 0x000fe20000004100 */
[----:B------:R-:W-:Y:S01]  /*11110*/  @!P0 FADD.FTZ R4, -R4, -RZ ;  /* 0x800000ff04048221 */ /* 0x000fe20000010100 */
[----:B------:R-:W-:Y:S01]  /*11120*/  HADD2.F32 R9, -RZ, R19.H0_H0 ;  /* 0x20000013ff097230 */ /* 0x000fe20000004100 */
[----:B------:R-:W-:Y:S01]  /*11130*/  @!P0 FADD.FTZ R3, -R3, -RZ ;  /* 0x800000ff03038221 */ /* 0x000fe20000010100 */
[--C-:B------:R-:W-:Y:S01]  /*11140*/  HADD2.F32 R19, -RZ, R32.reuse.H0_H0 ;  /* 0x20000020ff137230 */ /* 0x100fe20000004100 */
[----:B------:R-:W-:Y:S01]  /*11150*/  @!P0 FADD.FTZ R0, -R0, -RZ ;  /* 0x800000ff00008221 */ /* 0x000fe20000010100 */
[----:B------:R-:W-:Y:S01]  /*11160*/  HADD2.F32 R18, -RZ, R32.H1_H1 ;  /* 0x30000020ff127230 */ /* 0x000fe20000004100 */
[----:B------:R-:W-:Y:S01]  /*11170*/  @!P0 FADD.FTZ R2, -R2, -RZ ;  /* 0x800000ff02028221 */ /* 0x000fe20000010100 */
[--C-:B------:R-:W-:Y:S01]  /*11180*/  HADD2.F32 R10, -RZ, R31.reuse.H1_H1 ;  /* 0x3000001fff0a7230 */ /* 0x100fe20000004100 */
[----:B------:R-:W-:Y:S01]  /*11190*/  FMUL.FTZ R8, R9, R8 ;  /* 0x0000000809087220 */ /* 0x000fe20000410000 */
[----:B------:R-:W-:Y:S01]  /*111a0*/  HADD2.F32 R11, -RZ, R31.H0_H0 ;  /* 0x2000001fff0b7230 */ /* 0x000fe20000004100 */
        /* <DEDUP_REMOVED lines=8> */
[----:B------:R-:W-:Y:S01]  /*11230*/  FFMA.FTZ R9, R3, R9, R8 ;  /* 0x0000000903097223 */ /* 0x000fe20000010008 */
[----:B------:R-:W-:-:S02]  /*11240*/  HADD2.F32 R2, -RZ, R12.H1_H1 ;  /* 0x3000000cff027230 */ /* 0x000fc40000004100 */
[----:B------:R-:W-:Y:S01]  /*11250*/  HADD2.F32 R24, -RZ, R24.H1_H1 ;  /* 0x30000018ff187230 */ /* 0x000fe20000004100 */
[----:B------:R-:W-:Y:S01]  /*11260*/  FFMA.FTZ R6, R0, R4, R6 ;  /* 0x0000000400067223 */ /* 0x000fe20000010006 */
[----:B------:R-:W-:Y:S02]  /*11270*/  HADD2.F32 R25, -RZ, R25.H1_H1 ;  /* 0x30000019ff197230 */ /* 0x000fe40000004100 */
[----:B------:R-:W-:Y:S01]  /*11280*/  HADD2.F32 R12, -RZ, R26.H0_H0 ;  /* 0x2000001aff0c7230 */ /* 0x000fe20000004100 */
[----:B------:R-:W-:Y:S01]  /*11290*/  FFMA.FTZ R8, R2, R24, R7 ;  /* 0x0000001802087223 */ /* 0x000fe20000010007 */
[----:B------:R-:W-:Y:S02]  /*112a0*/  HADD2.F32 R20, -RZ, R27.H0_H0 ;  /* 0x2000001bff147230 */ /* 0x000fe40000004100 */
[----:B------:R-:W-:Y:S02]  /*112b0*/  HADD2.F32 R4, -RZ, R14.H1_H1 ;  /* 0x3000000eff047230 */ /* 0x000fe40000004100 */
[----:B------:R-:W-:-:S02]  /*112c0*/  HADD2.F32 R26, -RZ, R26.H1_H1 ;  /* 0x3000001aff1a7230 */ /* 0x000fc40000004100 */
        /* <DEDUP_REMOVED lines=14> */
.L_x_2836:
[----:B------:R-:W-:Y:S05]  /*113b0*/  BSYNC B0 ;  /* 0x0000000000007941 */ /* 0x000fea0003800000 */
.L_x_2835:
[----:B-----5:R4:W-:Y:S02]  /*113c0*/  STS.128 [R239], R4 ;  /* 0x00000004ef007388 */ /* 0x0209e40000000c00 */
.L_x_2834:
[----:B------:R-:W-:Y:S05]  /*113d0*/  BSYNC B1 ;  /* 0x0000000000017941 */ /* 0x000fea0003800000 */
.L_x_2833:
        /* <DEDUP_REMOVED lines=9> */
[-C--:B------:R-:W-:Y:S02]  /*11470*/  ISETP.GE.AND P0, PT, R16, R134.reuse, PT ;  /* 0x000000861000720c */ /* 0x080fe40003f06270 */
[----:B---3--:R-:W-:Y:S02]  /*11480*/  MOV R3, R134 ;  /* 0x0000008600037202 */ /* 0x008fe40000000f00 */
        /* <DEDUP_REMOVED lines=13> */
[----:B------:R-:W3:Y:S01]  /*11560*/  LDG.E.128 R8, [R8.64] ;  /* 0x0000000608087981 */ /* 0x000ee2000c1e1d00 */
[----:B------:R-:W-:-:S03]  /*11570*/  IADD3 R0, P1, R12, R13, RZ ;  /* 0x0000000d0c007210 */ /* 0x000fc60007f3e0ff */
[----:B--2---:R1:W2:Y:S01]  /*11580*/  LDG.E.128 R20, [R2.64] ;  /* 0x0000000602147981 */ /* 0x0042a2000c1e1d00 */
[----:B------:R-:W-:Y:S02]  /*11590*/  LEA.HI.X.SX32 R12, R12, R14, 0x1, P1 ;  /* 0x0000000e0c0c7211 */ /* 0x000fe400008f0eff */
[----:B-1----:R-:W-:-:S04]  /*115a0*/  LEA R2, P1, R0, c[0x0][0x2a8], 0x1 ;  /* 0x0000aa0000027a11 */ /* 0x002fc800078208ff */
[----:B------:R-:W-:-:S05]  /*115b0*/  LEA.HI.X R3, R0, c[0x0][0x2ac], R12, 0x1, P1 ;  /* 0x0000ab0000037a11 */ /* 0x000fca00008f0c0c */
[----:B----4-:R1:W4:Y:S01]  /*115c0*/  LDG.E.128 R24, [R2.64] ;  /* 0x0000000602187981 */ /* 0x010322000c1e1d00 */
[----:B-----5:R-:W-:Y:S01]  /*115d0*/  IMAD.MOV.U32 R14, RZ, RZ, R5 ;  /* 0x000000ffff0e7224 */ /* 0x020fe200078e0005 */
[----:B------:R-:W-:Y:S02]  /*115e0*/  MOV R15, R7 ;  /* 0x00000007000f7202 */ /* 0x000fe40000000f00 */
[----:B------:R-:W-:Y:S02]  /*115f0*/  MOV R13, R6 ;  /* 0x00000006000d7202 */ /* 0x000fe40000000f00 */
[----:B------:R-:W-:Y:S02]  /*11600*/  MOV R12, R4 ;  /* 0x00000004000c7202 */ /* 0x000fe40000000f00 */
[----:B---3--:R-:W-:Y:S01]  /*11610*/  MOV R18, R9 ;  /* 0x0000000900127202 */ /* 0x008fe20000000f00 */
[----:B------:R-:W-:Y:S01]  /*11620*/  IMAD.MOV.U32 R19, RZ, RZ, R8 ;  /* 0x000000ffff137224 */ /* 0x000fe200078e0008 */
[----:B------:R-:W-:Y:S01]  /*11630*/  MOV R28, R11 ;  /* 0x0000000b001c7202 */ /* 0x000fe20000000f00 */
[----:B--2---:R-:W-:Y:S01]  /*11640*/  HADD2.F32 R7, -RZ, R20.H1_H1 ;  /* 0x30000014ff077230 */ /* 0x004fe20000004100 */
[----:B------:R-:W-:Y:S01]  /*11650*/  MOV R29, R10 ;  /* 0x0000000a001d7202 */ /* 0x000fe20000000f00 */
[----:B------:R-:W-:-:S02]  /*11660*/  HADD2.F32 R5, -RZ, R21.H1_H1 ;  /* 0x30000015ff057230 */ /* 0x000fc40000004100 */
[----:B------:R-:W-:Y:S01]  /*11670*/  HADD2.F32 R6, -RZ, R21.H0_H0 ;  /* 0x20000015ff067230 */ /* 0x000fe20000004100 */
[----:B------:R-:W-:Y:S01]  /*11680*/  @!P0 FADD.FTZ R7, -R7, -RZ ;  /* 0x800000ff07078221 */ /* 0x000fe20000010100 */
[--C-:B------:R-:W-:Y:S01]  /*11690*/  HADD2.F32 R11, -RZ, R18.reuse.H0_H0 ;  /* 0x20000012ff0b7230 */ /* 0x100fe20000004100 */
[----:B------:R-:W-:Y:S01]  /*116a0*/  @!P0 FADD.FTZ R5, -R5, -RZ ;  /* 0x800000ff05058221 */ /* 0x000fe20000010100 */
[----:B------:R-:W-:Y:S01]  /*116b0*/  HADD2.F32 R10, -RZ, R19.H1_H1 ;  /* 0x30000013ff0a7230 */ /* 0x000fe20000004100 */
[----:B------:R-:W-:Y:S01]  /*116c0*/  @!P0 FADD.FTZ R6, -R6, -RZ ;  /* 0x800000ff06068221 */ /* 0x000fe20000010100 */
[----:B------:R-:W-:Y:S02]  /*116d0*/  HADD2.F32 R18, -RZ, R18.H1_H1 ;  /* 0x30000012ff127230 */ /* 0x000fe40000004100 */
[----:B------:R-:W-:Y:S01]  /*116e0*/  HADD2.F32 R8, -RZ, R20.H0_H0 ;  /* 0x20000014ff087230 */ /* 0x000fe20000004100 */
[----:B------:R-:W-:Y:S01]  /*116f0*/  FMUL.FTZ R7, R10, R7 ;  /* 0x000000070a077220 */ /* 0x000fe20000410000 */
[--C-:B------:R-:W-:Y:S01]  /*11700*/  HADD2.F32 R4, -RZ, R22.reuse.H0_H0 ;  /* 0x20000016ff047230 */ /* 0x100fe20000004100 */
[----:B------:R-:W-:Y:S01]  /*11710*/  FMUL.FTZ R5, R18, R5 ;  /* 0x0000000512057220 */ /* 0x000fe20000410000 */
[----:B-1----:R-:W-:Y:S01]  /*11720*/  HADD2.F32 R3, -RZ, R22.H1_H1 ;  /* 0x30000016ff037230 */ /* 0x002fe20000004100 */
        /* <DEDUP_REMOVED lines=14> */
[----:B------:R-:W-:-:S02]  /*11810*/  FMUL.FTZ R19, R19, R4 ;  /* 0x0000000413137220 */ /* 0x000fc40000410000 */
[----:B------:R-:W-:Y:S01]  /*11820*/  FMUL.FTZ R18, R18, R3 ;  /* 0x0000000312127220 */ /* 0x000fe20000410000 */
[----:B------:R-:W-:Y:S01]  /*11830*/  HADD2.F32 R3, -RZ, R12.H0_H0 ;  /* 0x2000000cff037230 */ /* 0x000fe20000004100 */
[----:B------:R-:W-:Y:S01]  /*11840*/  FMUL.FTZ R10, R10, R0 ;  /* 0x000000000a0a7220 */ /* 0x000fe20000410000 */
[----:B------:R-:W-:Y:S01]  /*11850*/  HADD2.F32 R0, -RZ, R14.H0_H0 ;  /* 0x2000000eff007230 */ /* 0x000fe20000004100 */
[----:B------:R-:W-:Y:S01]  /*11860*/  FMUL.FTZ R11, R11, R2 ;  /* 0x000000020b0b7220 */ /* 0x000fe20000410000 */
[----:B----4-:R-:W-:Y:S02]  /*11870*/  HADD2.F32 R9, -RZ, R24.H0_H0 ;  /* 0x20000018ff097230 */ /* 0x010fe40000004100 */
[--C-:B------:R-:W-:Y:S02]  /*11880*/  HADD2.F32 R4, -RZ, R25.reuse.H0_H0 ;  /* 0x20000019ff047230 */ /* 0x100fe40000004100 */
[----:B------:R-:W-:Y:S01]  /*11890*/  HADD2.F32 R2, -RZ, R12.H1_H1 ;  /* 0x3000000cff027230 */ /* 0x000fe20000004100 */
[----:B------:R-:W-:Y:S01]  /*118a0*/  FFMA.FTZ R9, R3, R9, R8 ;  /* 0x0000000903097223 */ /* 0x000fe20000010008 */
[----:B------:R-:W-:Y:S01]  /*118b0*/  HADD2.F32 R24, -RZ, R24.H1_H1 ;  /* 0x30000018ff187230 */ /* 0x000fe20000004100 */
[----:B------:R-:W-:Y:S01]  /*118c0*/  FFMA.FTZ R6, R0, R4, R6 ;  /* 0x0000000400067223 */ /* 0x000fe20000010006 */
[----:B------:R-:W-:-:S02]  /*118d0*/  HADD2.F32 R25, -RZ, R25.H1_H1 ;  /* 0x30000019ff197230 */ /* 0x000fc40000004100 */
[----:B------:R-:W-:Y:S01]  /*118e0*/  HADD2.F32 R12, -RZ, R26.H0_H0 ;  /* 0x2000001aff0c7230 */ /* 0x000fe20000004100 */
[----:B------:R-:W-:Y:S01]  /*118f0*/  FFMA.FTZ R8, R2, R24, R7 ;  /* 0x0000001802087223 */ /* 0x000fe20000010007 */
[--C-:B------:R-:W-:Y:S02]  /*11900*/  HADD2.F32 R20, -RZ, R27.reuse.H0_H0 ;  /* 0x2000001bff147230 */ /* 0x100fe40000004100 */
[----:B------:R-:W-:Y:S02]  /*11910*/  HADD2.F32 R4, -RZ, R14.H1_H1 ;  /* 0x3000000eff047230 */ /* 0x000fe40000004100 */
[----:B------:R-:W-:Y:S02]  /*11920*/  HADD2.F32 R26, -RZ, R26.H1_H1 ;  /* 0x3000001aff1a7230 */ /* 0x000fe40000004100 */
[----:B------:R-:W-:Y:S01]  /*11930*/  HADD2.F32 R27, -RZ, R27.H1_H1 ;  /* 0x3000001bff1b7230 */ /* 0x000fe20000004100 */
[----:B------:R-:W-:Y:S01]  /*11940*/  FFMA.FTZ R5, R4, R25, R5 ;  /* 0x0000001904057223 */ /* 0x000fe20000010005 */
[--C-:B------:R-:W-:Y:S01]  /*11950*/  HADD2.F32 R3, -RZ, R13.reuse.H0_H0 ;  /* 0x2000000dff037230 */ /* 0x100fe20000004100 */
[----:B------:R-:W-:Y:S01]  /*11960*/  F2FP.PACK_AB R4, R8, R9 ;  /* 0x000000090804723e */ /* 0x000fe200000000ff */
[----:B------:R-:W-:-:S02]  /*11970*/  HADD2.F32 R2, -RZ, R13.H1_H1 ;  /* 0x3000000dff027230 */ /* 0x000fc40000004100 */
[--C-:B------:R-:W-:Y:S01]  /*11980*/  HADD2.F32 R0, -RZ, R15.reuse.H0_H0 ;  /* 0x2000000fff007230 */ /* 0x100fe20000004100 */
[----:B------:R-:W-:Y:S01]  /*11990*/  FFMA.FTZ R3, R3, R12, R19 ;  /* 0x0000000c03037223 */ /* 0x000fe20000010013 */
[----:B------:R-:W-:Y:S01]  /*119a0*/  HADD2.F32 R7, -RZ, R15.H1_H1 ;  /* 0x3000000fff077230 */ /* 0x000fe20000004100 */
[----:B------:R-:W-:Y:S01]  /*119b0*/  FFMA.FTZ R2, R2, R26, R18 ;  /* 0x0000001a02027223 */ /* 0x000fe20000010012 */
[----:B------:R-:W-:Y:S01]  /*119c0*/  F2FP.PACK_AB R5, R5, R6 ;  /* 0x000000060505723e */ /* 0x000fe200000000ff */
[----:B------:R-:W-:Y:S02]  /*119d0*/  FFMA.FTZ R0, R0, R20, R11 ;  /* 0x0000001400007223 */ /* 0x000fe4000001000b */
[----:B------:R-:W-:Y:S01]  /*119e0*/  FFMA.FTZ R7, R7, R27, R10 ;  /* 0x0000001b07077223 */ /* 0x000fe2000001000a */
[----:B------:R-:W-:-:S04]  /*119f0*/  F2FP.PACK_AB R6, R2, R3 ;  /* 0x000000030206723e */ /* 0x000fc800000000ff */
[----:B------:R-:W-:Y:S02]  /*11a00*/  F2FP.PACK_AB R7, R7, R0 ;  /* 0x000000000707723e */ /* 0x000fe400000000ff */
.L_x_2840:
[----:B------:R-:W-:Y:S05]  /*11a10*/  BSYNC B0 ;  /* 0x0000000000007941 */ /* 0x000fea0003800000 */
.L_x_2839:
[----:B-----5:R1:W-:Y:S02]  /*11a20*/  STS.128 [R239+0x800], R4 ;  /* 0x00080004ef007388 */ /* 0x0203e40000000c00 */
.L_x_2838:
[----:B------:R-:W-:Y:S05]  /*11a30*/  BSYNC B1 ;  /* 0x0000000000017941 */ /* 0x000fea0003800000 */
.L_x_2837:
        /* <DEDUP_REMOVED lines=9> */
[-C--:B------:R-:W-:Y:S02]  /*11ad0*/  ISETP.GE.AND P0, PT, R16, R134.reuse, PT ;  /* 0x000000861000720c */ /* 0x080fe40003f06270 */
[----:B---3--:R-:W-:Y:S02]  /*11ae0*/  MOV R3, R134 ;  /* 0x0000008600037202 */ /* 0x008fe40000000f00 */
[----:B------:R-:W-:Y:S02]  /*11af0*/  MOV R0, RZ ;  /* 0x000000ff00007202 */ /* 0x000fe40000000f00 */
[----:B------:R-:W-:-:S07]  /*11b00*/  MOV R12, RZ ;  /* 0x000000ff000c7202 */ /* 0x000fce0000000f00 */
[----:B------:R-:W-:-:S04]  /*11b10*/  @P0 SHF.R.S32.HI R134, RZ, 0x1, R179 ;  /* 0x00000001ff860819 */ /* 0x000fc800000114b3 */
[C---:B------:R-:W-:Y:S01]  /*11b20*/  @P0 IADD3 R0, -R134.reuse, RZ, RZ ;  /* 0x000000ff86000210 */ /* 0x040fe20007ffe1ff */
[C---:B------:R-:W-:Y:S01]  /*11b30*/  IMAD.SHL.U32 R2, R134.reuse, 0x20, RZ ;  /* 0x0000002086027824 */ /* 0x040fe200078e00ff */
[C---:B------:R-:W-:Y:S02]  /*11b40*/  @P0 IADD3 R3, -R134.reuse, RZ, RZ ;  /* 0x000000ff86030210 */ /* 0x040fe40007ffe1ff */
[----:B------:R-:W-:Y:S02]  /*11b50*/  @P0 IADD3 R12, -R134, RZ, RZ ;  /* 0x000000ff860c0210 */ /* 0x000fe40007ffe1ff */
[----:B------:R-:W-:Y:S01]  /*11b60*/  IADD3 R14, P1, R2, R35, RZ ;  /* 0x00000023020e7210 */ /* 0x000fe20007f3e0ff */
[----:B------:R-:W-:-:S03]  /*11b70*/  IMAD.WIDE R8, R3, 0x2, R36 ;  /* 0x0000000203087825 */ /* 0x000fc600078e0224 */
[----:B------:R-:W-:Y:S02]  /*11b80*/  LEA.HI.X.SX32 R13, R2, R34, 0x1, P1 ;  /* 0x00000022020d7211 */ /* 0x000fe400008f0eff */
[----:B------:R-:W-:-:S04]  /*11b90*/  IADD3 R10, P1, R0, R14, RZ ;  /* 0x0000000e000a7210 */ /* 0x000fc80007f3e0ff */
[----:B------:R-:W-:Y:S02]  /*11ba0*/  LEA.HI.X.SX32 R0, R0, R13, 0x1, P1 ;  /* 0x0000000d00007211 */ /* 0x000fe400008f0eff */
[----:B------:R-:W-:-:S04]  /*11bb0*/  LEA R2, P1, R10, c[0x0][0x2b0], 0x1 ;  /* 0x0000ac000a027a11 */ /* 0x000fc800078208ff */
[----:B------:R-:W-:Y:S02]  /*11bc0*/  LEA.HI.X R3, R10, c[0x0][0x2b4], R0, 0x1, P1 ;  /* 0x0000ad000a037a11 */ /* 0x000fe400008f0c00 */
[----:B------:R-:W3:Y:S01]  /*11bd0*/  LDG.E.128 R8, [R8.64] ;  /* 0x0000000608087981 */ /* 0x000ee2000c1e1d00 */
[----:B------:R-:W-:-:S03]  /*11be0*/  IADD3 R0, P1, R12, R14, RZ ;  /* 0x0000000e0c007210 */ /* 0x000fc60007f3e0ff */
[----:B--2---:R4:W2:Y:S01]  /*11bf0*/  LDG.E.128 R20, [R2.64] ;  /* 0x0000000602147981 */ /* 0x0048a2000c1e1d00 */
[----:B------:R-:W-:Y:S02]  /*11c00*/  LEA.HI.X.SX32 R12, R12, R13, 0x1, P1 ;  /* 0x0000000d0c0c7211 */ /* 0x000fe400008f0eff */
[----:B----4-:R-:W-:-:S04]  /*11c10*/  LEA R2, P1, R0, c[0x0][0x2a8], 0x1 ;  /* 0x0000aa0000027a11 */ /* 0x010fc800078208ff */
[----:B------:R-:W-:-:S05]  /*11c20*/  LEA.HI.X R3, R0, c[0x0][0x2ac], R12, 0x1, P1 ;  /* 0x0000ab0000037a11 */ /* 0x000fca00008f0c0c */
[----:B------:R4:W4:Y:S01]  /*11c30*/  LDG.E.128 R24, [R2.64] ;  /* 0x0000000602187981 */ /* 0x000922000c1e1d00 */
        /* <DEDUP_REMOVED lines=21> */
[----:B----4-:R-:W-:Y:S01]  /*11d90*/  HADD2.F32 R3, -RZ, R22.H1_H1 ;  /* 0x30000016ff037230 */ /* 0x010fe20000004100 */
        /* <DEDUP_REMOVED lines=20> */
[----:B------:R-:W-:Y:S02]  /*11ee0*/  HADD2.F32 R9, -RZ, R24.H0_H0 ;  /* 0x20000018ff097230 */ /* 0x000fe40000004100 */
        /* <DEDUP_REMOVED lines=25> */
.L_x_2844:
[----:B------:R-:W-:Y:S05]  /*12080*/  BSYNC B0 ;  /* 0x0000000000007941 */ /* 0x000fea0003800000 */
.L_x_2843:
[----:B-----5:R4:W-:Y:S02]  /*12090*/  STS.128 [R239+0x1000], R4 ;  /* 0x00100004ef007388 */ /* 0x0209e40000000c00 */
.L_x_2842:
[----:B------:R-:W-:Y:S05]  /*120a0*/  BSYNC B1 ;  /* 0x0000000000017941 */ /* 0x000fea0003800000 */
.L_x_2841:
        /* <DEDUP_REMOVED lines=8> */
[-C--:B------:R-:W-:Y:S02]  /*12130*/  ISETP.GE.AND P0, PT, R16, R134.reuse, PT ;  /* 0x000000861000720c */ /* 0x080fe40003f06270 */
[----:B------:R-:W-:Y:S02]  /*12140*/  MOV R8, R134 ;  /* 0x0000008600087202 */ /* 0x000fe40000000f00 */
[----:B------:R-:W-:-:S09]  /*12150*/  MOV R0, RZ ;  /* 0x000000ff00007202 */ /* 0x000fd20000000f00 */
[--C-:B------:R-:W-:Y:S02]  /*12160*/  @P0 SHF.R.S32.HI R134, RZ, 0x1, R179.reuse ;  /* 0x00000001ff860819 */ /* 0x100fe400000114b3 */
[----:B---3--:R-:W-:-:S03]  /*12170*/  @P0 SHF.R.S32.HI R3, RZ, 0x1, R179 ;  /* 0x00000001ff030819 */ /* 0x008fc600000114b3 */
[----:B------:R-:W-:Y:S01]  /*12180*/  IMAD R2, R134, 0x30, RZ ;  /* 0x0000003086027824 */ /* 0x000fe200078e02ff */
[----:B------:R-:W-:Y:S01]  /*12190*/  @P0 IADD3 R0, -R3, RZ, RZ ;  /* 0x000000ff03000210 */ /* 0x000fe20007ffe1ff */
[----:B------:R-:W-:-:S03]  /*121a0*/  @P0 IMAD.MOV R8, RZ, RZ, -R134 ;  /* 0x000000ffff080224 */ /* 0x000fc600078e0a86 */
[----:B------:R-:W-:Y:S01]  /*121b0*/  IADD3 R17, P1, R2, R35, RZ ;  /* 0x0000002302117210 */ /* 0x000fe20007f3e0ff */
[----:B------:R-:W-:-:S03]  /*121c0*/  IMAD.WIDE R8, R8, 0x2, R38 ;  /* 0x0000000208087825 */ /* 0x000fc600078e0226 */
[----:B------:R-:W-:Y:S02]  /*121d0*/  LEA.HI.X.SX32 R16, R2, R34, 0x1, P1 ;  /* 0x0000002202107211 */ /* 0x000fe400008f0eff */
[C---:B------:R-:W-:Y:S01]  /*121e0*/  IADD3 R3, P1, R0.reuse, R17, RZ ;  /* 0x0000001100037210 */ /* 0x040fe20007f3e0ff */
[----:B------:R-:W3:Y:S03]  /*121f0*/  LDG.E.128 R8, [R8.64] ;  /* 0x0000000608087981 */ /* 0x000ee6000c1e1d00 */
[----:B------:R-:W-:Y:S02]  /*12200*/  LEA.HI.X.SX32 R0, R0, R16, 0x1, P1 ;  /* 0x0000001000007211 */ /* 0x000fe400008f0eff */
[----:B------:R-:W-:-:S04]  /*12210*/  LEA R2, P1, R3, c[0x0][0x2b0], 0x1 ;  /* 0x0000ac0003027a11 */ /* 0x000fc800078208ff */
[----:B------:R-:W-:-:S05]  /*12220*/  LEA.HI.X R3, R3, c[0x0][0x2b4], R0, 0x1, P1 ;  /* 0x0000ad0003037a11 */ /* 0x000fca00008f0c00 */
[----:B--2---:R4:W2:Y:S01]  /*12230*/  LDG.E.128 R12, [R2.64] ;  /* 0x00000006020c7981 */ /* 0x0048a2000c1e1d00 */
[----:B------:R-:W-:Y:S02]  /*12240*/  MOV R0, RZ ;  /* 0x000000ff00007202 */ /* 0x000fe40000000f00 */
[----:B----4-:R-:W-:-:S04]  /*12250*/  @P0 SHF.R.S32.HI R2, RZ, 0x1, R179 ;  /* 0x00000001ff020819 */ /* 0x010fc800000114b3 */
[----:B------:R-:W-:-:S04]  /*12260*/  @P0 IADD3 R0, -R2, RZ, RZ ;  /* 0x000000ff02000210 */ /* 0x000fc80007ffe1ff */
[----:B------:R-:W-:-:S04]  /*12270*/  IADD3 R3, P1, R0, R17, RZ ;  /* 0x0000001100037210 */ /* 0x000fc80007f3e0ff */
[----:B------:R-:W-:Y:S02]  /*12280*/  LEA.HI.X.SX32 R0, R0, R16, 0x1, P1 ;  /* 0x0000001000007211 */ /* 0x000fe400008f0eff */
[----:B------:R-:W-:-:S04]  /*12290*/  LEA R2, P1, R3, c[0x0][0x2a8], 0x1 ;  /* 0x0000aa0003027a11 */ /* 0x000fc800078208ff */
[----:B------:R-:W-:-:S05]  /*122a0*/  LEA.HI.X R3, R3, c[0x0][0x2ac], R0, 0x1, P1 ;  /* 0x0000ab0003037a11 */ /* 0x000fca00008f0c00 */
[----:B------:R4:W4:Y:S01]  /*122b0*/  LDG.E.128 R20, [R2.64] ;  /* 0x0000000602147981 */ /* 0x000922000c1e1d00 */
[----:B-----5:R-:W-:Y:S01]  /*122c0*/  IMAD.MOV.U32 R19, RZ, RZ, R6 ;  /* 0x000000ffff137224 */ /* 0x020fe200078e0006 */
[----:B------:R-:W-:Y:S01]  /*122d0*/  MOV R18, R7 ;  /* 0x0000000700127202 */ /* 0x000fe20000000f00 */
[----:B------:R-:W-:Y:S01]  /*122e0*/  IMAD.MOV.U32 R16, RZ, RZ, R5 ;  /* 0x000000ffff107224 */ /* 0x000fe200078e0005 */
[----:B------:R-:W-:Y:S02]  /*122f0*/  MOV R17, R4 ;  /* 0x0000000400117202 */ /* 0x000fe40000000f00 */
[----:B---3--:R-:W-:Y:S02]  /*12300*/  MOV R24, R9 ;  /* 0x0000000900187202 */ /* 0x008fe40000000f00 */
[----:B------:R-:W-:Y:S01]  /*12310*/  MOV R25, R8 ;  /* 0x0000000800197202 */ /* 0x000fe20000000f00 */
[----:B------:R-:W-:Y:S01]  /*12320*/  IMAD.MOV.U32 R26, RZ, RZ, R11 ;  /* 0x000000ffff1a7224 */ /* 0x000fe200078e000b */
[----:B------:R-:W-:Y:S01]  /*12330*/  MOV R27, R10 ;  /* 0x0000000a001b7202 */ /* 0x000fe20000000f00 */
[----:B------:R-:W-:-:S02]  /*12340*/  HADD2.F32 R9, -RZ, R24.H0_H0 ;  /* 0x20000018ff097230 */ /* 0x000fc40000004100 */
[----:B------:R-:W-:Y:S02]  /*12350*/  HADD2.F32 R10, -RZ, R24.H1_H1 ;  /* 0x30000018ff0a7230 */ /* 0x000fe40000004100 */
[--C-:B--2---:R-:W-:Y:S02]  /*12360*/  HADD2.F32 R6, -RZ, R13.reuse.H0_H0 ;  /* 0x2000000dff067230 */ /* 0x104fe40000004100 */
[----:B------:R-:W-:Y:S02]  /*12370*/  HADD2.F32 R5, -RZ, R13.H1_H1 ;  /* 0x3000000dff057230 */ /* 0x000fe40000004100 */
[--C-:B------:R-:W-:Y:S02]  /*12380*/  HADD2.F32 R8, -RZ, R12.reuse.H0_H0 ;  /* 0x2000000cff087230 */ /* 0x100fe40000004100 */
        /* <DEDUP_REMOVED lines=8> */
[----:B----4-:R-:W-:Y:S01]  /*12410*/  HADD2.F32 R3, -RZ, R14.H1_H1 ;  /* 0x3000000eff037230 */ /* 0x010fe20000004100 */
        /* <DEDUP_REMOVED lines=8> */
[----:B------:R-:W-:Y:S01]  /*124a0*/  @!P0 FADD.FTZ R4, -R4, -RZ ;  /* 0x800000ff04048221 */ /* 0x000fe20000010100 */
[--C-:B------:R-:W-:Y:S01]  /*124b0*/  HADD2.F32 R12, -RZ, R26.reuse.H0_H0 ;  /* 0x2000001aff0c7230 */ /* 0x100fe20000004100 */
[----:B------:R-:W-:Y:S01]  /*124c0*/  @!P0 FADD.FTZ R3, -R3, -RZ ;  /* 0x800000ff03038221 */ /* 0x000fe20000010100 */
[----:B------:R-:W-:Y:S01]  /*124d0*/  HADD2.F32 R11, -RZ, R26.H1_H1 ;  /* 0x3000001aff0b7230 */ /* 0x000fe20000004100 */
[----:B------:R-:W-:-:S02]  /*124e0*/  @!P0 FADD.FTZ R2, -R2, -RZ ;  /* 0x800000ff02028221 */ /* 0x000fc40000010100 */
[----:B------:R-:W-:Y:S02]  /*124f0*/  @!P0 FADD.FTZ R0, -R0, -RZ ;  /* 0x800000ff00008221 */ /* 0x000fe40000010100 */
[----:B------:R-:W-:Y:S02]  /*12500*/  FMUL.FTZ R14, R8, R4 ;  /* 0x00000004080e7220 */ /* 0x000fe40000410000 */
[----:B------:R-:W-:Y:S01]  /*12510*/  FMUL.FTZ R13, R13, R3 ;  /* 0x000000030d0d7220 */ /* 0x000fe20000410000 */
[----:B------:R-:W-:Y:S01]  /*12520*/  HADD2.F32 R3, -RZ, R17.H0_H0 ;  /* 0x20000011ff037230 */ /* 0x000fe20000004100 */
[----:B------:R-:W-:Y:S01]  /*12530*/  FMUL.FTZ R12, R12, R2 ;  /* 0x000000020c0c7220 */ /* 0x000fe20000410000 */
[--C-:B------:R-:W-:Y:S01]  /*12540*/  HADD2.F32 R2, -RZ, R16.reuse.H0_H0 ;  /* 0x20000010ff027230 */ /* 0x100fe20000004100 */
[----:B------:R-:W-:Y:S01]  /*12550*/  FMUL.FTZ R11, R11, R0 ;  /* 0x000000000b0b7220 */ /* 0x000fe20000410000 */
[----:B------:R-:W-:Y:S02]  /*12560*/  HADD2.F32 R0, -RZ, R16.H1_H1 ;  /* 0x30000010ff007230 */ /* 0x000fe40000004100 */
[----:B------:R-:W-:-:S02]  /*12570*/  HADD2.F32 R10, -RZ, R21.H0_H0 ;  /* 0x20000015ff0a7230 */ /* 0x000fc40000004100 */
[--C-:B------:R-:W-:Y:S02]  /*12580*/  HADD2.F32 R8, -RZ, R20.reuse.H0_H0 ;  /* 0x20000014ff087230 */ /* 0x100fe40000004100 */
[----:B------:R-:W-:Y:S01]  /*12590*/  HADD2.F32 R21, -RZ, R21.H1_H1 ;  /* 0x30000015ff157230 */ /* 0x000fe20000004100 */
[----:B------:R-:W-:Y:S01]  /*125a0*/  FFMA.FTZ R10, R2, R10, R9 ;  /* 0x0000000a020a7223 */ /* 0x000fe20000010009 */
[----:B------:R-:W-:Y:S01]  /*125b0*/  HADD2.F32 R20, -RZ, R20.H1_H1 ;  /* 0x30000014ff147230 */ /* 0x000fe20000004100 */
[----:B------:R-:W-:Y:S01]  /*125c0*/  FFMA.FTZ R8, R3, R8, R5 ;  /* 0x0000000803087223 */ /* 0x000fe20000010005 */
[----:B------:R-:W-:Y:S01]  /*125d0*/  HADD2.F32 R15, -RZ, R23.H0_H0 ;  /* 0x20000017ff0f7230 */ /* 0x000fe20000004100 */
[----:B------:R-:W-:Y:S01]  /*125e0*/  FFMA.FTZ R9, R0, R21, R6 ;  /* 0x0000001500097223 */ /* 0x000fe20000010006 */
[----:B------:R-:W-:Y:S02]  /*125f0*/  HADD2.F32 R3, -RZ, R17.H1_H1 ;  /* 0x30000011ff037230 */ /* 0x000fe40000004100 */
[----:B------:R-:W-:-:S02]  /*12600*/  HADD2.F32 R23, -RZ, R23.H1_H1 ;  /* 0x30000017ff177230 */ /* 0x000fc40000004100 */
[--C-:B------:R-:W-:Y:S02]  /*12610*/  HADD2.F32 R2, -RZ, R18.reuse.H0_H0 ;  /* 0x20000012ff027230 */ /* 0x100fe40000004100 */
[----:B------:R-:W-:Y:S02]  /*12620*/  HADD2.F32 R0, -RZ, R18.H1_H1 ;  /* 0x30000012ff007230 */ /* 0x000fe40000004100 */
[--C-:B------:R-:W-:Y:S01]  /*12630*/  HADD2.F32 R16, -RZ, R22.reuse.H0_H0 ;  /* 0x20000016ff107230 */ /* 0x100fe20000004100 */
[----:B------:R-:W-:Y:S01]  /*12640*/  FFMA.FTZ R7, R3, R20, R7 ;  /* 0x0000001403077223 */ /* 0x000fe20000010007 */
[----:B------:R-:W-:Y:S02]  /*12650*/  HADD2.F32 R22, -RZ, R22.H1_H1 ;  /* 0x30000016ff167230 */ /* 0x000fe40000004100 */
[--C-:B------:R-:W-:Y:S02]  /*12660*/  HADD2.F32 R4, -RZ, R19.reuse.H0_H0 ;  /* 0x20000013ff047230 */ /* 0x100fe40000004100 */
[----:B------:R-:W-:Y:S01]  /*12670*/  HADD2.F32 R6, -RZ, R19.H1_H1 ;  /* 0x30000013ff067230 */ /* 0x000fe20000004100 */
[----:B------:R-:W-:-:S02]  /*12680*/  FFMA.FTZ R5, R2, R15, R12 ;  /* 0x0000000f02057223 */ /* 0x000fc4000001000c */
[----:B------:R-:W-:Y:S02]  /*12690*/  FFMA.FTZ R3, R0, R23, R11 ;  /* 0x0000001700037223 */ /* 0x000fe4000001000b */
[----:B------:R-:W-:Y:S02]  /*126a0*/  FFMA.FTZ R4, R4, R16, R14 ;  /* 0x0000001004047223 */ /* 0x000fe4000001000e */
[----:B------:R-:W-:Y:S01]  /*126b0*/  FFMA.FTZ R6, R6, R22, R13 ;  /* 0x0000001606067223 */ /* 0x000fe2000001000d */
[----:B------:R-:W-:Y:S02]  /*126c0*/  F2FP.PACK_AB R2, R9, R10 ;  /* 0x0000000a0902723e */ /* 0x000fe400000000ff */
[----:B------:R-:W-:Y:S02]  /*126d0*/  F2FP.PACK_AB R0, R7, R8 ;  /* 0x000000080700723e */ /* 0x000fe400000000ff */
[----:B------:R-:W-:Y:S02]  /*126e0*/  F2FP.PACK_AB R3, R3, R5 ;  /* 0x000000050303723e */ /* 0x000fe400000000ff */
[----:B------:R-:W-:-:S02]  /*126f0*/  F2FP.PACK_AB R6, R6, R4 ;  /* 0x000000040606723e */ /* 0x000fc400000000ff */
[----:B------:R-:W-:Y:S02]  /*12700*/  MOV R4, R0 ;  /* 0x0000000000047202 */ /* 0x000fe40000000f00 */
[----:B------:R-:W-:Y:S02]  /*12710*/  MOV R5, R2 ;  /* 0x0000000200057202 */ /* 0x000fe40000000f00 */
[----:B------:R-:W-:Y:S02]  /*12720*/  MOV R7, R3 ;  /* 0x0000000300077202 */ /* 0x000fe40000000f00 */
.L_x_2846:
[----:B------:R-:W-:Y:S05]  /*12730*/  BSYNC B0 ;  /* 0x0000000000007941 */ /* 0x000fea0003800000 */
.L_x_2845:
[----:B-----5:R4:W-:Y:S01]  /*12740*/  STS.128 [R239+0x1800], R4 ;  /* 0x00180004ef007388 */ /* 0x0209e20000000c00 */
[----:B------:R-:W-:Y:S05]  /*12750*/  BRA `(.L_x_2830) ;  /* 0x0000022000007947 */ /* 0x000fea0003800000 */
.L_x_2816:
[----:B-----5:R-:W-:Y:S01]  /*12760*/  IMAD.IADD R0, R249, 0x1, -R248 ;  /* 0x00000001f9007824 */ /* 0x020fe200078e0af8 */
[C---:B------:R-:W-:Y:S02]  /*12770*/  IADD3 R31, R102.reuse, 0x10, RZ ;  /* 0x00000010661f7810 */ /* 0x040fe40007ffe0ff */
[C---:B------:R-:W-:Y:S02]  /*12780*/  IADD3 R28, R102.reuse, 0x30, RZ ;  /* 0x00000030661c7810 */ /* 0x040fe40007ffe0ff */
[----:B------:R-:W-:-:S02]  /*12790*/  ISETP.GE.AND P3, PT, R102, R0, PT ;  /* 0x000000006600720c */ /* 0x000fc40003f66270 */
[----:B------:R-:W-:Y:S02]  /*127a0*/  IADD3 R30, R102, 0x20, RZ ;  /* 0x00000020661e7810 */ /* 0x000fe40007ffe0ff */
[-C--:B------:R-:W-:Y:S02]  /*127b0*/  ISETP.GE.AND P2, PT, R31, R0.reuse, PT ;  /* 0x000000001f00720c */ /* 0x080fe40003f46270 */
[-C--:B------:R-:W-:Y:S02]  /*127c0*/  ISETP.GE.AND P0, PT, R28, R0.reuse, PT ;  /* 0x000000001c00720c */ /* 0x080fe40003f06270 */
[----:B------:R-:W-:-:S05]  /*127d0*/  ISETP.GE.AND P1, PT, R30, R0, PT ;  /* 0x000000001e00720c */ /* 0x000fca0003f26270 */
[----:B------:R-:W-:-:S04]  /*127e0*/  @!P3 LEA R10, P4, R180, c[0x0][0x160], 0x1 ;  /* 0x00005800b40aba11 */ /* 0x000fc800078808ff */
[-C--:B------:R-:W-:Y:S02]  /*127f0*/  @!P2 IADD3 R0, P5, R7, R180.reuse, RZ ;  /* 0x000000b40700a210 */ /* 0x080fe40007fbe0ff */
[----:B------:R-:W-:Y:S01]  /*12800*/  @!P0 IMAD.MOV.U32 R2, RZ, RZ, R180 ;  /* 0x000000ffff028224 */ /* 0x000fe200078e00b4 */
[--C-:B------:R-:W-:Y:S01]  /*12810*/  @!P3 LEA.HI.X R11, R180, c[0x0][0x164], R183.reuse, 0x1, P4 ;  /* 0x00005900b40bba11 */ /* 0x100fe200020f0cb7 */
[--C-:B------:R-:W-:Y:S01]  /*12820*/  @!P0 IMAD.MOV.U32 R3, RZ, RZ, R183.reuse ;  /* 0x000000ffff038224 */ /* 0x100fe200078e00b7 */
[C---:B------:R-:W-:Y:S01]  /*12830*/  @!P1 LEA R5, P4, R9.reuse, R180, 0x5 ;  /* 0x000000b409059211 */ /* 0x040fe200078828ff */
[----:B------:R-:W-:Y:S02]  /*12840*/  @!P0 IMAD.MOV.U32 R4, RZ, RZ, c[0x0][0x194] ;  /* 0x00006500ff048624 */ /* 0x000fe400078e00ff */
[----:B------:R-:W-:Y:S01]  /*12850*/  @!P1 IMAD.MOV.U32 R7, RZ, RZ, c[0x0][0x194] ;  /* 0x00006500ff079624 */ /* 0x000fe200078e00ff */
[----:B------:R-:W-:Y:S01]  /*12860*/  @!PT LDS RZ, [RZ] ;  /* 0x00000000fffff984 */ /* 0x000fe20000000800 */
[----:B------:R-:W-:Y:S01]  /*12870*/  @!PT LDS RZ, [RZ] ;  /* 0x00000000fffff984 */ /* 0x000fe20000000800 */
[----:B------:R-:W-:Y:S01]  /*12880*/  @!PT LDS RZ, [RZ] ;  /* 0x00000000fffff984 */ /* 0x000fe20000000800 */
[----:B------:R3:W-:Y:S01]  /*12890*/  @!P3 LDGSTS.E.BYPASS.LTC128B.128 [R239], [R10.64] ;  /* 0x000000000aefbfae */ /* 0x0007e2000b901d46 */
[----:B------:R-:W-:Y:S01]  /*128a0*/  @!P2 IMAD.X R6, R8, 0x1, R183, P5 ;  /* 0x000000010806a824 */ /* 0x000fe200028e06b7 */
[----:B------:R-:W-:Y:S01]  /*128b0*/  @!P2 LEA R8, P5, R0, c[0x0][0x160], 0x1 ;  /* 0x000058000008aa11 */ /* 0x000fe200078a08ff */
[C---:B------:R-:W-:Y:S01]  /*128c0*/  @!P0 IMAD.WIDE.U32 R2, R9.reuse, 0x30, R2 ;  /* 0x0000003009028825 */ /* 0x040fe200078e0002 */
[----:B------:R-:W-:-:S02]  /*128d0*/  @!P1 LEA.HI.X R7, R9, R183, R7, 0x5, P4 ;  /* 0x000000b709079211 */ /* 0x000fc400020f2c07 */
[----:B------:R-:W-:Y:S01]  /*128e0*/  @!P2 LEA.HI.X R9, R0, c[0x0][0x164], R6, 0x1, P5 ;  /* 0x000059000009aa11 */ /* 0x000fe200028f0c06 */
[----:B------:R-:W-:Y:S01]  /*128f0*/  @!P0 IMAD R4, R4, 0x30, RZ ;  /* 0x0000003004048824 */ /* 0x000fe200078e02ff */
[----:B------:R-:W-:-:S03]  /*12900*/  @!P1 LEA R6, P5, R5, c[0x0][0x160], 0x1 ;  /* 0x0000580005069a11 */ /* 0x000fc600078a08ff */
[----:B------:R-:W-:Y:S01]  /*12910*/  @!P0 IMAD.IADD R0, R3, 0x1, R4 ;  /* 0x0000000103008824 */ /* 0x000fe200078e0204 */
[C---:B------:R-:W-:Y:S01]  /*12920*/  @!P0 LEA R4, P4, R2.reuse, c[0x0][0x160], 0x1 ;  /* 0x0000580002048a11 */ /* 0x040fe200078808ff */
[----:B------:R3:W-:Y:S01]  /*12930*/  @!P2 LDGSTS.E.BYPASS.LTC128B.128 [R239+0x800], [R8.64] ;  /* 0x0080000008efafae */ /* 0x0007e2000b901d46 */
[----:B------:R-:W-:Y:S02]  /*12940*/  @!P1 LEA.HI.X R7, R5, c[0x0][0x164], R7, 0x1, P5 ;  /* 0x0000590005079a11 */ /* 0x000fe400028f0c07 */
[----:B------:R-:W-:-:S03]  /*12950*/  @!P0 LEA.HI.X R5, R2, c[0x0][0x164], R0, 0x1, P4 ;  /* 0x0000590002058a11 */ /* 0x000fc600020f0c00 */
[----:B------:R3:W-:Y:S04]  /*12960*/  @!P1 LDGSTS.E.BYPASS.LTC128B.128 [R239+0x1000], [R6.64] ;  /* 0x0100000006ef9fae */ /* 0x0007e8000b901d46 */
[----:B------:R3:W-:Y:S02]  /*12970*/  @!P0 LDGSTS.E.BYPASS.LTC128B.128 [R239+0x1800], [R4.64] ;  /* 0x0180000004ef8fae */ /* 0x0007e4000b901d46 */
.L_x_2830:
[----:B------:R-:W-:Y:S05]  /*12980*/  BSYNC B2 ;  /* 0x0000000000027941 */ /* 0x000fea0003800000 */
.L_x_2815:
[----:B------:R-:W5:Y:S04]  /*12990*/  LDL R214, [R1+0x28] ;  /* 0x0000280001d67983 */ /* 0x000f680000100800 */
[----:B--2---:R-:W2:Y:S04]  /*129a0*/  LDL R213, [R1+0xc] ;  /* 0x00000c0001d57983 */ /* 0x004ea80000100800 */
[----:B---3--:R-:W3:Y:S01]  /*129b0*/  LDL R212, [R1+0x10] ;  /* 0x0000100001d47983 */ /* 0x008ee20000100800 */
        /* <DEDUP_REMOVED lines=9> */
[C---:B------:R-:W-:Y:S02]  /*12a50*/  IADD3 R18, R102.reuse, 0xe0, RZ ;  /* 0x000000e066127810 */ /* 0x040fe40007ffe0ff */
[----:B------:R-:W-:Y:S02]  /*12a60*/  IADD3 R22, R102, 0xf0, RZ ;  /* 0x000000f066167810 */ /* 0x000fe40007ffe0ff */
[----:B-----5:R-:W-:-:S05]  /*12a70*/  IADD3 R0, R214, -0x1, RZ ;  /* 0xffffffffd6007810 */ /* 0x020fca0007ffe0ff */
[----:B------:R5:W-:Y:S01]  /*12a80*/  STL [R1], R0 ;  /* 0x0000000001007387 */ /* 0x000be20000100800 */
[----:B------:R-:W-:-:S03]  /*12a90*/  IMAD.SHL.U32 R207, R0, 0x100, RZ ;  /* 0x0000010000cf7824 */ /* 0x000fc600078e00ff */
[----:B----4-:R-:W4:Y:S04]  /*12aa0*/  LDL R33, [R1+0x14] ;  /* 0x0000140001217983 */ /* 0x010f280000100800 */
[----:B------:R-:W4:Y:S01]  /*12ab0*/  LDL R32, [R1+0x18] ;  /* 0x0000180001207983 */ /* 0x000f220000100800 */
[----:B------:R-:W-:-:S05]  /*12ac0*/  IMAD.IADD R16, R154, 0x1, -R207 ;  /* 0x000000019a107824 */ /* 0x000fca00078e0acf */
[-C--:B------:R-:W-:Y:S02]  /*12ad0*/  ISETP.GE.AND P1, PT, R102, R16.reuse, PT ;  /* 0x000000106600720c */ /* 0x080fe40003f26270 */
[-C--:B------:R-:W-:Y:S02]  /*12ae0*/  ISETP.GE.AND P5, PT, R31, R16.reuse, PT ;  /* 0x000000101f00720c */ /* 0x080fe40003fa6270 */
[-C--:B------:R-:W-:Y:S02]  /*12af0*/  ISETP.GE.AND P3, PT, R30, R16.reuse, PT ;  /* 0x000000101e00720c */ /* 0x080fe40003f66270 */
[-C--:B------:R-:W-:Y:S02]  /*12b00*/  ISETP.GE.AND P0, PT, R28, R16.reuse, PT ;  /* 0x000000101c00720c */ /* 0x080fe40003f06270 */
[-C--:B------:R-:W-:Y:S02]  /*12b10*/  ISETP.GE.AND P4, PT, R25, R16.reuse, PT ;  /* 0x000000101900720c */ /* 0x080fe40003f86270 */
[----:B------:R-:W-:-:S03]  /*12b20*/  ISETP.GE.AND P6, PT, R27, R16, PT ;  /* 0x000000101b00720c */ /* 0x000fc60003fc6270 */
[----:B---3--:R-:W-:Y:S02]  /*12b30*/  @!P1 IMAD.MOV.U32 R2, RZ, RZ, R212 ;  /* 0x000000ffff029224 */ /* 0x008fe400078e00d4 */
[----:B--2---:R-:W-:Y:S01]  /*12b40*/  @!P1 IMAD.MOV.U32 R3, RZ, RZ, R213 ;  /* 0x000000ffff039224 */ /* 0x004fe200078e00d5 */
[CC--:B-1----:R-:W-:Y:S01]  /*12b50*/  @!P5 LEA R6, P2, R195.reuse, R212.reuse, 0x1 ;  /* 0x000000d4c306d211 */ /* 0x0c2fe200078408ff */
[----:B-----5:R-:W-:Y:S02]  /*12b60*/  @!P3 IMAD.MOV.U32 R0, RZ, RZ, c[0x0][0x198] ;  /* 0x00006600ff00b624 */ /* 0x020fe400078e00ff */
[----:B------:R-:W-:Y:S01]  /*12b70*/  @!P0 IMAD.MOV.U32 R5, RZ, RZ, c[0x0][0x198] ;  /* 0x00006600ff058624 */ /* 0x000fe200078e00ff */
[----:B------:R-:W-:Y:S01]  /*12b80*/  @!PT LDS RZ, [RZ] ;  /* 0x00000000fffff984 */ /* 0x000fe20000000800 */
[----:B------:R-:W-:Y:S01]  /*12b90*/  @!PT LDS RZ, [RZ] ;  /* 0x00000000fffff984 */ /* 0x000fe20000000800 */
[----:B------:R-:W-:Y:S01]  /*12ba0*/  @!PT LDS RZ, [RZ] ;  /* 0x00000000fffff984 */ /* 0x000fe20000000800 */
[----:B------:R1:W-:Y:S01]  /*12bb0*/  @!P1 LDGSTS.E.BYPASS.LTC128B.128 [R239+0x2000], [R2.64] ;  /* 0x0200000002ef9fae */ /* 0x0003e2000b901d46 */
[----:B------:R-:W-:Y:S01]  /*12bc0*/  @!P0 IMAD.MOV.U32 R8, RZ, RZ, c[0x0][0x19c] ;  /* 0x00006700ff088624 */ /* 0x000fe200078e00ff */
[----:B------:R-:W-:Y:S01]  /*12bd0*/  @!P5 LEA.HI.X R7, R195, R213, R197, 0x1, P2 ;  /* 0x000000d5c307d211 */ /* 0x000fe200010f0cc5 */
[----:B------:R-:W-:Y:S01]  /*12be0*/  @!P3 IMAD.MOV.U32 R9, RZ, RZ, c[0x0][0x19c] ;  /* 0x00006700ff09b624 */ /* 0x000fe200078e00ff */
[----:B------:R-:W-:Y:S01]  /*12bf0*/  @!P3 LEA R4, P1, R0, R212, 0x6 ;  /* 0x000000d40004b211 */ /* 0x000fe200078230ff */
[----:B------:R-:W-:Y:S01]  /*12c00*/  @!P0 IMAD R8, R8, 0x60, RZ ;  /* 0x0000006008088824 */ /* 0x000fe200078e02ff */
[-C--:B------:R-:W-:Y:S01]  /*12c10*/  ISETP.GE.AND P2, PT, R24, R16.reuse, PT ;  /* 0x000000101800720c */ /* 0x080fe20003f46270 */
[----:B------:R2:W-:Y:S01]  /*12c20*/  @!P5 LDGSTS.E.BYPASS.LTC128B.128 [R239+0x2800], [R6.64] ;  /* 0x0280000006efdfae */ /* 0x0005e2000b901d46 */
[----:B------:R-:W-:-:S13]  /*12c30*/  ISETP.GE.AND P5, PT, R23, R16, PT ;  /* 0x000000101700720c */ /* 0x000fda0003fa6270 */
[----:B------:R-:W-:Y:S02]  /*12c40*/  @!P5 IMAD.MOV.U32 R10, RZ, RZ, c[0x0][0x198] ;  /* 0x00006600ff0ad624 */ /* 0x000fe400078e00ff */
[----:B-1----:R-:W-:Y:S02]  /*12c50*/  @!P0 IMAD.MOV.U32 R2, RZ, RZ, R212 ;  /* 0x000000ffff028224 */ /* 0x002fe400078e00d4 */
[----:B------:R-:W-:-:S04]  /*12c60*/  @!P0 IMAD.MOV.U32 R3, RZ, RZ, R213 ;  /* 0x000000ffff038224 */ /* 0x000fc800078e00d5 */
[----:B------:R-:W-:Y:S01]  /*12c70*/  @!P0 IMAD.WIDE.U32 R2, R5, 0x60, R2 ;  /* 0x0000006005028825 */ /* 0x000fe200078e0002 */
[----:B------:R-:W-:Y:S02]  /*12c80*/  @!P3 LEA.HI.X R5, R0, R213, R9, 0x6, P1 ;  /* 0x000000d50005b211 */ /* 0x000fe400008f3409 */
[-C--:B------:R-:W-:Y:S01]  /*12c90*/  ISETP.GE.AND P1, PT, R26, R16.reuse, PT ;  /* 0x000000101a00720c */ /* 0x080fe20003f26270 */
[----:B------:R-:W-:Y:S02]  /*12ca0*/  @!P0 IMAD.IADD R3, R3, 0x1, R8 ;  /* 0x0000000103038824 */ /* 0x000fe400078e0208 */
[----:B------:R1:W-:Y:S01]  /*12cb0*/  @!P3 LDGSTS.E.BYPASS.LTC128B.128 [R239+0x3000], [R4.64] ;  /* 0x0300000004efbfae */ /* 0x0003e2000b901d46 */
[----:B------:R-:W-:Y:S02]  /*12cc0*/  @!P4 IMAD.MOV.U32 R0, RZ, RZ, c[0x0][0x198] ;  /* 0x00006600ff00c624 */ /* 0x000fe400078e00ff */
[----:B--2---:R-:W-:Y:S01]  /*12cd0*/  @!P4 IMAD.MOV.U32 R6, RZ, RZ, c[0x0][0x19c] ;  /* 0x00006700ff06c624 */ /* 0x004fe200078e00ff */
[----:B------:R2:W-:Y:S01]  /*12ce0*/  @!P0 LDGSTS.E.BYPASS.LTC128B.128 [R239+0x3800], [R2.64] ;  /* 0x0380000002ef8fae */ /* 0x0005e2000b901d46 */
[----:B------:R-:W-:Y:S01]  /*12cf0*/  ISETP.GE.AND P0, PT, R21, R16, PT ;  /* 0x000000101500720c */ /* 0x000fe20003f06270 */
[----:B------:R-:W-:-:S04]  /*12d00*/  @!P6 IMAD.MOV.U32 R8, RZ, RZ, c[0x0][0x198] ;  /* 0x00006600ff08e624 */ /* 0x000fc800078e00ff */
[----:B------:R-:W-:Y:S02]  /*12d10*/  @!P1 IMAD.MOV.U32 R14, RZ, RZ, c[0x0][0x198] ;  /* 0x00006600ff0e9624 */ /* 0x000fe400078e00ff */
[----:B-1----:R-:W-:Y:S02]  /*12d20*/  @!P2 IMAD.MOV.U32 R4, RZ, RZ, R212 ;  /* 0x000000ffff04a224 */ /* 0x002fe400078e00d4 */
[----:B------:R-:W-:Y:S02]  /*12d30*/  @!P2 IMAD.MOV.U32 R5, RZ, RZ, R213 ;  /* 0x000000ffff05a224 */ /* 0x000fe400078e00d5 */
[----:B--2---:R-:W-:Y:S01]  /*12d40*/  @!P2 IMAD.MOV.U32 R3, RZ, RZ, c[0x0][0x198] ;  /* 0x00006600ff03a624 */ /* 0x004fe200078e00ff */
[----:B------:R-:W-:-:S03]  /*12d50*/  @!P4 LEA R2, P3, R0, R212, 0x7 ;  /* 0x000000d40002c211 */ /* 0x000fc600078638ff */
[----:B------:R-:W-:Y:S01]  /*12d60*/  @!P2 IMAD.WIDE.U32 R12, R3, 0xa0, R4 ;  /* 0x000000a0030ca825 */ /* 0x000fe200078e0004 */
[----:B------:R-:W-:Y:S02]  /*12d70*/  @!P4 LEA.HI.X R3, R0, R213, R6, 0x7, P3 ;  /* 0x000000d50003c211 */ /* 0x000fe400018f3c06 */
[----:B------:R-:W-:Y:S01]  /*12d80*/  ISETP.GE.AND P3, PT, R29, R16, PT ;  /* 0x000000101d00720c */ /* 0x000fe20003f66270 */
[----:B------:R-:W-:Y:S02]  /*12d90*/  @!P1 IMAD.MOV.U32 R4, RZ, RZ, R212 ;  /* 0x000000ffff049224 */ /* 0x000fe400078e00d4 */
[----:B------:R-:W-:Y:S01]  /*12da0*/  @!P1 IMAD.MOV.U32 R5, RZ, RZ, R213 ;  /* 0x000000ffff059224 */ /* 0x000fe200078e00d5 */
[----:B------:R1:W-:Y:S01]  /*12db0*/  @!P4 LDGSTS.E.BYPASS.LTC128B.128 [R239+0x4000], [R2.64] ;  /* 0x0400000002efcfae */ /* 0x0003e2000b901d46 */
[----:B------:R-:W-:Y:S02]  /*12dc0*/  @!P2 IMAD.MOV.U32 R0, RZ, RZ, c[0x0][0x19c] ;  /* 0x00006700ff00a624 */ /* 0x000fe400078e00ff */
[----:B------:R-:W-:-:S04]  /*12dd0*/  @!P1 IMAD.WIDE.U32 R14, R14, 0xc0, R4 ;  /* 0x000000c00e0e9825 */ /* 0x000fc800078e0004 */
[----:B------:R-:W-:Y:S02]  /*12de0*/  @!P0 IMAD.MOV.U32 R6, RZ, RZ, c[0x0][0x198] ;  /* 0x00006600ff068624 */ /* 0x000fe400078e00ff */
[----:B------:R-:W-:Y:S02]  /*12df0*/  @!P5 IMAD.MOV.U32 R4, RZ, RZ, R212 ;  /* 0x000000ffff04d224 */ /* 0x000fe400078e00d4 */
[----:B------:R-:W-:Y:S02]  /*12e00*/  @!P5 IMAD.MOV.U32 R5, RZ, RZ, R213 ;  /* 0x000000ffff05d224 */ /* 0x000fe400078e00d5 */
[----:B------:R-:W-:Y:S02]  /*12e10*/  @!P2 IMAD R0, R0, 0xa0, RZ ;  /* 0x000000a00000a824 */ /* 0x000fe400078e02ff */
[----:B------:R-:W-:-:S04]  /*12e20*/  @!P5 IMAD.WIDE.U32 R10, R10, 0x120, R4 ;  /* 0x000001200a0ad825 */ /* 0x000fc800078e0004 */
[----:B------:R-:W-:Y:S02]  /*12e30*/  @!P6 IMAD.MOV.U32 R4, RZ, RZ, R212 ;  /* 0x000000ffff04e224 */ /* 0x000fe400078e00d4 */
[----:B------:R-:W-:Y:S02]  /*12e40*/  @!P6 IMAD.MOV.U32 R5, RZ, RZ, R213 ;  /* 0x000000ffff05e224 */ /* 0x000fe400078e00d5 */
[----:B------:R-:W-:Y:S02]  /*12e50*/  @!P3 IMAD.MOV.U32 R17, RZ, RZ, c[0x0][0x19c] ;  /* 0x00006700ff11b624 */ /* 0x000fe400078e00ff */
[----:B------:R-:W-:-:S04]  /*12e60*/  @!P6 IMAD.WIDE.U32 R8, R8, 0x140, R4 ;  /* 0x000001400808e825 */ /* 0x000fc800078e0004 */
[----:B-1----:R-:W-:Y:S02]  /*12e70*/  @!P0 IMAD.MOV.U32 R2, RZ, RZ, R212 ;  /* 0x000000ffff028224 */ /* 0x002fe400078e00d4 */
[----:B------:R-:W-:Y:S02]  /*12e80*/  @!P0 IMAD.MOV.U32 R3, RZ, RZ, R213 ;  /* 0x000000ffff038224 */ /* 0x000fe400078e00d5 */
[----:B------:R-:W-:Y:S02]  /*12e90*/  @!P0 IMAD.MOV.U32 R5, RZ, RZ, c[0x0][0x19c] ;  /* 0x00006700ff058624 */ /* 0x000fe400078e00ff */
[----:B------:R-:W-:-:S04]  /*12ea0*/  @!P0 IMAD.WIDE.U32 R6, R6, 0xe0, R2 ;  /* 0x000000e006068825 */ /* 0x000fc800078e0002 */
[----:B------:R-:W-:Y:S02]  /*12eb0*/  @!P2 IMAD.IADD R3, R13, 0x1, R0 ;  /* 0x000000010d03a824 */ /* 0x000fe400078e0200 */
[----:B------:R-:W-:Y:S02]  /*12ec0*/  @!P2 IMAD.MOV.U32 R2, RZ, RZ, R12 ;  /* 0x000000ffff02a224 */ /* 0x000fe400078e000c */
[----:B------:R-:W-:Y:S02]  /*12ed0*/  @!P5 IMAD.MOV.U32 R0, RZ, RZ, c[0x0][0x19c] ;  /* 0x00006700ff00d624 */ /* 0x000fe400078e00ff */
[----:B------:R-:W-:Y:S01]  /*12ee0*/  @!P1 IMAD.MOV.U32 R4, RZ, RZ, c[0x0][0x19c] ;  /* 0x00006700ff049624 */ /* 0x000fe200078e00ff */
[----:B------:R1:W-:Y:S01]  /*12ef0*/  @!P2 LDGSTS.E.BYPASS.LTC128B.128 [R239+0x4800], [R2.64] ;  /* 0x0480000002efafae */ /* 0x0003e2000b901d46 */
[----:B------:R-:W-:Y:S02]  /*12f00*/  @!P0 IMAD R5, R5, 0xe0, RZ ;  /* 0x000000e005058824 */ /* 0x000fe400078e02ff */
[----:B------:R-:W-:-:S02]  /*12f10*/  @!P5 IMAD R13, R0, 0x120, RZ ;  /* 0x00000120000dd824 */ /* 0x000fc400078e02ff */
[----:B------:R-:W-:Y:S02]  /*12f20*/  @!P1 IMAD R4, R4, 0xc0, RZ ;  /* 0x000000c004049824 */ /* 0x000fe400078e02ff */
[----:B------:R-:W-:Y:S02]  /*12f30*/  @!P0 IMAD.IADD R7, R7, 0x1, R5 ;  /* 0x0000000107078824 */ /* 0x000fe400078e0205 */
[----:B------:R-:W-:Y:S02]  /*12f40*/  @!P5 IMAD.IADD R5, R11, 0x1, R13 ;  /* 0x000000010b05d824 */ /* 0x000fe400078e020d */
[----:B------:R-:W-:-:S04]  /*12f50*/  @!P6 IMAD.MOV.U32 R0, RZ, RZ, c[0x0][0x19c] ;  /* 0x00006700ff00e624 */ /* 0x000fc800078e00ff */
[----:B------:R-:W-:Y:S02]  /*12f60*/  @!P6 IMAD R0, R0, 0x140, RZ ;  /* 0x000001400000e824 */ /* 0x000fe400078e02ff */
[----:B-1----:R-:W-:Y:S02]  /*12f70*/  @!P3 IMAD.MOV.U32 R2, RZ, RZ, c[0x0][0x198] ;  /* 0x00006600ff02b624 */ /* 0x002fe400078e00ff */
[----:B------:R-:W-:Y:S02]  /*12f80*/  @!P1 IMAD.IADD R3, R15, 0x1, R4 ;  /* 0x000000010f039824 */ /* 0x000fe400078e0204 */
[----:B------:R-:W-:Y:S01]  /*12f90*/  @!P5 IMAD.MOV.U32 R4, RZ, RZ, R10 ;  /* 0x000000ffff04d224 */ /* 0x000fe200078e000a */
[----:B------:R-:W-:-:S04]  /*12fa0*/  @!P3 LEA R12, P2, R2, R212, 0x8 ;  /* 0x000000d4020cb211 */ /* 0x000fc800078440ff */
[----:B------:R-:W-:Y:S01]  /*12fb0*/  @!P3 LEA.HI.X R13, R2, R213, R17, 0x8, P2 ;  /* 0x000000d5020db211 */ /* 0x000fe200010f4411 */
[----:B------:R-:W-:Y:S01]  /*12fc0*/  @!P1 IMAD.MOV.U32 R2, RZ, RZ, R14 ;  /* 0x000000ffff029224 */ /* 0x000fe200078e000e */
[----:B------:R-:W-:Y:S02]  /*12fd0*/  IADD3 R17, R102, 0xb0, RZ ;  /* 0x000000b066117810 */ /* 0x000fe40007ffe0ff */
[-C--:B------:R-:W-:Y:S02]  /*12fe0*/  ISETP.GE.AND P3, PT, R20, R16.reuse, PT ;  /* 0x000000101400720c */ /* 0x080fe40003f66270 */
[----:B------:R1:W-:Y:S01]  /*12ff0*/  @!P1 LDGSTS.E.BYPASS.LTC128B.128 [R239+0x5000], [R2.64] ;  /* 0x0500000002ef9fae */ /* 0x0003e2000b901d46 */
[-C--:B------:R-:W-:Y:S02]  /*13000*/  ISETP.GE.AND P1, PT, R29, R16.reuse, PT ;  /* 0x000000101d00720c */ /* 0x080fe40003f26270 */
[-C--:B------:R-:W-:Y:S01]  /*13010*/  ISETP.GE.AND P4, PT, R17, R16.reuse, PT ;  /* 0x000000101100720c */ /* 0x080fe20003f86270 */
[----:B------:R2:W-:Y:S01]  /*13020*/  @!P0 LDGSTS.E.BYPASS.LTC128B.128 [R239+0x5800], [R6.64] ;  /* 0x0580000006ef8fae */ /* 0x0005e2000b901d46 */
[----:B------:R-:W-:-:S02]  /*13030*/  ISETP.GE.AND P2, PT, R19, R16, PT ;  /* 0x000000101300720c */ /* 0x000fc40003f46270 */
[----:B------:R-:W-:-:S07]  /*13040*/  ISETP.GE.AND P0, PT, R22, R16, PT ;  /* 0x000000101600720c */ /* 0x000fce0003f06270 */
[----:B------:R3:W-:Y:S01]  /*13050*/  @!P1 LDGSTS.E.BYPASS.LTC128B.128 [R239+0x6000], [R12.64] ;  /* 0x060000000cef9fae */ /* 0x0007e2000b901d46 */
[----:B------:R-:W-:-:S03]  /*13060*/  ISETP.GE.AND P1, PT, R18, R16, PT ;  /* 0x000000101200720c */ /* 0x000fc60003f26270 */
[----:B------:R5:W-:Y:S01]  /*13070*/  @!P5 LDGSTS.E.BYPASS.LTC128B.128 [R239+0x6800], [R4.64] ;  /* 0x0680000004efdfae */ /* 0x000be2000b901d46 */
[----:B------:R-:W-:Y:S01]  /*13080*/  ISETP.GE.AND P5, PT, R28, R16, PT ;  /* 0x000000101c00720c */ /* 0x000fe20003fa6270 */
[----:B------:R-:W-:Y:S02]  /*13090*/  @!P0 IMAD.MOV.U32 R10, RZ, RZ, c[0x0][0x198] ;  /* 0x00006600ff0a8624 */ /* 0x000fe400078e00ff */
[----:B------:R-:W-:-:S04]  /*130a0*/  @!P0 IMAD.MOV.U32 R15, RZ, RZ, c[0x0][0x19c] ;  /* 0x00006700ff0f8624 */ /* 0x000fc800078e00ff */
[----:B------:R-:W-:Y:S02]  /*130b0*/  @!P0 IMAD R15, R15, 0x1e0, RZ ;  /* 0x000001e00f0f8824 */ /* 0x000fe400078e02ff */
[----:B-1----:R-:W-:Y:S02]  /*130c0*/  @!P6 IMAD.IADD R3, R9, 0x1, R0 ;  /* 0x000000010903e824 */ /* 0x002fe400078e0200 */
[----:B------:R-:W-:Y:S02]  /*130d0*/  @!P6 IMAD.MOV.U32 R2, RZ, RZ, R8 ;  /* 0x000000ffff02e224 */ /* 0x000fe400078e0008 */
[----:B------:R-:W-:Y:S02]  /*130e0*/  @!P4 IMAD.MOV.U32 R0, RZ, RZ, c[0x0][0x198] ;  /* 0x00006600ff00c624 */ /* 0x000fe400078e00ff */
[----:B------:R-:W-:Y:S01]  /*130f0*/  @!P3 IMAD.MOV.U32 R8, RZ, RZ, c[0x0][0x198] ;  /* 0x00006600ff08b624 */ /* 0x000fe200078e00ff */
[----:B------:R1:W-:Y:S01]  /*13100*/  @!P6 LDGSTS.E.BYPASS.LTC128B.128 [R239+0x7000], [R2.64] ;  /* 0x0700000002efefae */ /* 0x0003e2000b901d46 */
[----:B--2---:R-:W-:Y:S01]  /*13110*/  @!P2 IMAD.MOV.U32 R6, RZ, RZ, c[0x0][0x198] ;  /* 0x00006600ff06a624 */ /* 0x004fe200078e00ff */
[----:B------:R-:W-:Y:S01]  /*13120*/  ISETP.GE.AND P6, PT, R31, R16, PT ;  /* 0x000000101f00720c */ /* 0x000fe20003fc6270 */
[----:B------:R-:W-:-:S04]  /*13130*/  @!P1 IMAD.MOV.U32 R14, RZ, RZ, c[0x0][0x19c] ;  /* 0x00006700ff0e9624 */ /* 0x000fc800078e00ff */
[----:B------:R-:W-:Y:S02]  /*13140*/  @!P1 IMAD R14, R14, 0x1c0, RZ ;  /* 0x000001c00e0e9824 */ /* 0x000fe400078e02ff */
[----:B-----5:R-:W-:Y:S02]  /*13150*/  @!P1 IMAD.MOV.U32 R4, RZ, RZ, c[0x0][0x198] ;  /* 0x00006600ff049624 */ /* 0x020fe400078e00ff */
[----:B-1----:R-:W-:Y:S02]  /*13160*/  @!P4 IMAD.MOV.U32 R2, RZ, RZ, R212 ;  /* 0x000000ffff02c224 */ /* 0x002fe400078e00d4 */
[----:B------:R-:W-:-:S04]  /*13170*/  @!P4 IMAD.MOV.U32 R3, RZ, RZ, R213 ;  /* 0x000000ffff03c224 */ /* 0x000fc800078e00d5 */
[----:B---3--:R-:W-:-:S04]  /*13180*/  @!P4 IMAD.WIDE.U32 R12, R0, 0x160, R2 ;  /* 0x00000160000cc825 */ /* 0x008fc800078e0002 */
[----:B------:R-:W-:Y:S02]  /*13190*/  @!P3 IMAD.MOV.U32 R2, RZ, RZ, R212 ;  /* 0x000000ffff02b224 */ /* 0x000fe400078e00d4 */
[----:B------:R-:W-:Y:S02]  /*131a0*/  @!P3 IMAD.MOV.U32 R3, RZ, RZ, R213 ;  /* 0x000000ffff03b224 */ /* 0x000fe400078e00d5 */
[----:B------:R-:W-:Y:S02]  /*131b0*/  @!P4 IMAD.MOV.U32 R0, RZ, RZ, c[0x0][0x19c] ;  /* 0x00006700ff00c624 */ /* 0x000fe400078e00ff */
[----:B------:R-:W-:-:S04]  /*131c0*/  @!P3 IMAD.WIDE.U32 R8, R8, 0x180, R2 ;  /* 0x000001800808b825 */ /* 0x000fc800078e0002 */
[----:B------:R-:W-:Y:S02]  /*131d0*/  @!P2 IMAD.MOV.U32 R2, RZ, RZ, R212 ;  /* 0x000000ffff02a224 */ /* 0x000fe400078e00d4 */
[----:B------:R-:W-:Y:S02]  /*131e0*/  @!P2 IMAD.MOV.U32 R3, RZ, RZ, R213 ;  /* 0x000000ffff03a224 */ /* 0x000fe400078e00d5 */
[----:B------:R-:W-:Y:S02]  /*131f0*/  @!P4 IMAD R0, R0, 0x160, RZ ;  /* 0x000001600000c824 */ /* 0x000fe400078e02ff */
[----:B------:R-:W-:-:S04]  /*13200*/  @!P2 IMAD.WIDE.U32 R6, R6, 0x1a0, R2 ;  /* 0x000001a00606a825 */ /* 0x000fc800078e0002 */
[----:B------:R-:W-:Y:S02]  /*13210*/  @!P1 IMAD.MOV.U32 R2, RZ, RZ, R212 ;  /* 0x000000ffff029224 */ /* 0x000fe400078e00d4 */
[----:B------:R-:W-:-:S04]  /*13220*/  @!P1 IMAD.MOV.U32 R3, RZ, RZ, R213 ;  /* 0x000000ffff039224 */ /* 0x000fc800078e00d5 */
[----:B------:R-:W-:-:S04]  /*13230*/  @!P1 IMAD.WIDE.U32 R4, R4, 0x1c0, R2 ;  /* 0x000001c004049825 */ /* 0x000fc800078e0002 */
[----:B------:R-:W-:Y:S02]  /*13240*/  @!P0 IMAD.MOV.U32 R2, RZ, RZ, R212 ;  /* 0x000000ffff028224 */ /* 0x000fe400078e00d4 */
[----:B------:R-:W-:Y:S02]  /*13250*/  @!P0 IMAD.MOV.U32 R3, RZ, RZ, R213 ;  /* 0x000000ffff038224 */ /* 0x000fe400078e00d5 */
[----:B------:R-:W-:Y:S02]  /*13260*/  @!P1 IMAD.IADD R5, R5, 0x1, R14 ;  /* 0x0000000105059824 */ /* 0x000fe400078e020e */
[----:B------:R-:W-:-:S04]  /*13270*/  @!P0 IMAD.WIDE.U32 R10, R10, 0x1e0, R2 ;  /* 0x000001e00a0a8825 */ /* 0x000fc800078e0002 */
[----:B------:R-:W-:Y:S02]  /*13280*/  @!P4 IMAD.IADD R3, R13, 0x1, R0 ;  /* 0x000000010d03c824 */ /* 0x000fe400078e0200 */
[----:B------:R-:W-:Y:S02]  /*13290*/  @!P3 IMAD.MOV.U32 R0, RZ, RZ, c[0x0][0x19c] ;  /* 0x00006700ff00b624 */ /* 0x000fe400078e00ff */
[----:B------:R-:W-:Y:S02]  /*132a0*/  @!P2 IMAD.MOV.U32 R13, RZ, RZ, c[0x0][0x19c] ;  /* 0x00006700ff0da624 */ /* 0x000fe400078e00ff */
[----:B------:R-:W-:Y:S02]  /*132b0*/  @!P4 IMAD.MOV.U32 R2, RZ, RZ, R12 ;  /* 0x000000ffff02c224 */ /* 0x000fe400078e000c */
[----:B------:R-:W-:Y:S02]  /*132c0*/  @!P3 IMAD R0, R0, 0x180, RZ ;  /* 0x000001800000b824 */ /* 0x000fe400078e02ff */
[----:B------:R-:W-:Y:S01]  /*132d0*/  @!P2 IMAD R12, R13, 0x1a0, RZ ;  /* 0x000001a00d0ca824 */ /* 0x000fe200078e02ff */
[----:B------:R1:W-:Y:S01]  /*132e0*/  @!P4 LDGSTS.E.BYPASS.LTC128B.128 [R239+0x7800], [R2.64] ;  /* 0x0780000002efcfae */ /* 0x0003e2000b901d46 */
[----:B------:R-:W-:Y:S01]  /*132f0*/  @!P3 IMAD.IADD R9, R9, 0x1, R0 ;  /* 0x000000010909b824 */ /* 0x000fe200078e0200 */
[----:B------:R-:W-:Y:S01]  /*13300*/  ISETP.GE.AND P4, PT, R30, R16, PT ;  /* 0x000000101e00720c */ /* 0x000fe20003f86270 */
[----:B------:R-:W-:-:S02]  /*13310*/  @!P2 IMAD.IADD R7, R7, 0x1, R12 ;  /* 0x000000010707a824 */ /* 0x000fc400078e020c */
[----:B------:R-:W-:Y:S01]  /*13320*/  @!P5 IMAD.MOV.U32 R0, RZ, RZ, c[0x0][0x1a0] ;  /* 0x00006800ff00d624 */ /* 0x000fe200078e00ff */
[----:B------:R2:W-:Y:S01]  /*13330*/  @!P3 LDGSTS.E.BYPASS.LTC128B.128 [R239+0x8000], [R8.64] ;  /* 0x0800000008efbfae */ /* 0x0005e2000b901d46 */
[-C--:B------:R-:W-:Y:S01]  /*13340*/  ISETP.GE.AND P3, PT, R25, R16.reuse, PT ;  /* 0x000000101900720c */ /* 0x080fe20003f66270 */
[----:B------:R-:W-:Y:S02]  /*13350*/  IMAD.SHL.U32 R14, R205, 0x40, RZ ;  /* 0x00000040cd0e7824 */ /* 0x000fe400078e00ff */
[----:B------:R4:W-:Y:S01]  /*13360*/  @!P2 LDGSTS.E.BYPASS.LTC128B.128 [R239+0x8800], [R6.64] ;  /* 0x0880000006efafae */ /* 0x0009e2000b901d46 */
[----:B------:R-:W-:Y:S02]  /*13370*/  ISETP.GE.AND P2, PT, R24, R16, PT ;  /* 0x000000101800720c */ /* 0x000fe40003f46270 */
[----:B------:R-:W-:Y:S01]  /*13380*/  LOP3.LUT R14, R14, 0x1c0, RZ, 0xc0, !PT ;  /* 0x000001c00e0e7812 */ /* 0x000fe200078ec0ff */
[----:B------:R3:W-:Y:S01]  /*13390*/  @!P1 LDGSTS.E.BYPASS.LTC128B.128 [R239+0x9000], [R4.64] ;  /* 0x0900000004ef9fae */ /* 0x0007e2000b901d46 */
[----:B-1----:R-:W-:Y:S01]  /*133a0*/  @!P0 IMAD.IADD R3, R11, 0x1, R15 ;  /* 0x000000010b038824 */ /* 0x002fe200078e020f */
[----:B------:R-:W-:Y:S01]  /*133b0*/  SHF.R.S32.HI R11, RZ, 0x4, R216 ;  /* 0x00000004ff0b7819 */ /* 0x000fe200000114d8 */
[----:B------:R-:W-:-:S02]  /*133c0*/  @!P0 IMAD.MOV.U32 R2, RZ, RZ, R10 ;  /* 0x000000ffff028224 */ /* 0x000fc400078e000a */
[----:B--2---:R-:W-:-:S03]  /*133d0*/  @!P5 IMAD.MOV.U32 R8, RZ, RZ, c[0x0][0x1a4] ;  /* 0x00006900ff08d624 */ /* 0x004fc600078e00ff */
[----:B------:R1:W-:Y:S01]  /*133e0*/  @!P0 LDGSTS.E.BYPASS.LTC128B.128 [R239+0x9800], [R2.64] ;  /* 0x0980000002ef8fae */ /* 0x0003e2000b901d46 */
[----:B------:R-:W-:Y:S02]  /*133f0*/  ISETP.GE.AND P0, PT, R102, R16, PT ;  /* 0x000000106600720c */ /* 0x000fe40003f06270 */
[C---:B----4-:R-:W-:Y:S01]  /*13400*/  @!P6 LEA R6, P1, R211.reuse, R32, 0x1 ;  /* 0x00000020d306e211 */ /* 0x050fe200078208ff */
[----:B------:R-:W0:Y:S01]  /*13410*/  LDGDEPBAR ;  /* 0x00000000000079af */ /* 0x000e220000000000 */
[----:B------:R-:W-:Y:S02]  /*13420*/  @!P5 IMAD R8, R8, 0x60, RZ ;  /* 0x000000600808d824 */ /* 0x000fe400078e02ff */
[----:B------:R-:W-:Y:S02]  /*13430*/  @!P6 LEA.HI.X R7, R211, R33, R210, 0x1, P1 ;  /* 0x00000021d307e211 */ /* 0x000fe400008f0cd2 */
[----:B------:R-:W-:-:S05]  /*13440*/  ISETP.GE.AND P1, PT, R26, R16, PT ;  /* 0x000000101a00720c */ /* 0x000fca0003f26270 */
[--C-:B---3--:R-:W-:Y:S02]  /*13450*/  @!P0 IMAD.MOV.U32 R4, RZ, RZ, R32.reuse ;  /* 0x000000ffff048224 */ /* 0x108fe400078e0020 */
[----:B------:R-:W-:Y:S02]  /*13460*/  @!P0 IMAD.MOV.U32 R5, RZ, RZ, R33 ;  /* 0x000000ffff058224 */ /* 0x000fe400078e0021 */
[----:B-1----:R-:W-:Y:S01]  /*13470*/  @!P5 IMAD.MOV.U32 R2, RZ, RZ, R32 ;  /* 0x000000ffff02d224 */ /* 0x002fe200078e0020 */
[----:B------:R-:W-:-:S04]  /*13480*/  DEPBAR.LE SB0, 0x0 ;  /* 0x000080000000791a */ /* 0x000fc80000000000 */
[----:B------:R-:W-:Y:S01]  /*13490*/  BAR.SYNC.DEFER_BLOCKING 0x0 ;  /* 0x0000000000007b1d */ /* 0x000fe20000010000 */
[----:B------:R-:W-:-:S04]  /*134a0*/  @!P5 IMAD.MOV.U32 R3, RZ, RZ, R33 ;  /* 0x000000ffff03d224 */ /* 0x000fc800078e0021 */
[----:B------:R-:W-:-:S04]  /*134b0*/  @!P5 IMAD.WIDE.U32 R2, R0, 0x60, R2 ;  /* 0x000000600002d825 */ /* 0x000fc800078e0002 */
[----:B------:R-:W-:Y:S02]  /*134c0*/  @!P4 IMAD.MOV.U32 R0, RZ, RZ, c[0x0][0x1a0] ;  /* 0x00006800ff00c624 */ /* 0x000fe400078e00ff */
[----:B------:R-:W-:Y:S02]  /*134d0*/  @!P5 IMAD.IADD R3, R3, 0x1, R8 ;  /* 0x000000010303d824 */ /* 0x000fe400078e0208 */
[----:B------:R-:W-:Y:S01]  /*134e0*/  @!P2 IMAD.MOV.U32 R8, RZ, RZ, c[0x0][0x1a4] ;  /* 0x00006900ff08a624 */ /* 0x000fe200078e00ff */
        /* <DEDUP_REMOVED lines=10> */
[----:B------:R-:W-:-:S03]  /*13590*/  ISETP.GE.AND P6, PT, R23, R16, PT ;  /* 0x000000101700720c */ /* 0x000fc60003fc6270 */
[----:B------:R-:W-:Y:S01]  /*135a0*/  @P4 STS.128 [R239+0xb000], RZ ;  /* 0x00b000ffef004388 */ /* 0x000fe20000000c00 */
[----:B-1----:R-:W-:Y:S01]  /*135b0*/  @!P4 IMAD.MOV.U32 R5, RZ, RZ, c[0x0][0x1a4] ;  /* 0x00006900ff05c624 */ /* 0x002fe200078e00ff */
[----:B------:R-:W-:-:S04]  /*135c0*/  @!P4 LEA R4, P0, R0, R32, 0x6 ;  /* 0x000000200004c211 */ /* 0x000fc800078030ff */
[----:B------:R-:W-:Y:S01]  /*135d0*/  @!P4 LEA.HI.X R5, R0, R33, R5, 0x6, P0 ;  /* 0x000000210005c211 */ /* 0x000fe200000f3405 */
[----:B------:R-:W-:Y:S01]  /*135e0*/  @!P3 IMAD.MOV.U32 R0, RZ, RZ, c[0x0][0x1a0] ;  /* 0x00006800ff00b624 */ /* 0x000fe200078e00ff */
[-C--:B------:R-:W-:Y:S01]  /*135f0*/  ISETP.GE.AND P0, PT, R21, R16.reuse, PT ;  /* 0x000000101500720c */ /* 0x080fe20003f06270 */
[----:B--2---:R-:W-:Y:S02]  /*13600*/  @!P2 IMAD.MOV.U32 R6, RZ, RZ, c[0x0][0x1a0] ;  /* 0x00006800ff06a624 */ /* 0x004fe400078e00ff */
        /* <DEDUP_REMOVED lines=11> */
[----:B------:R-:W-:Y:S02]  /*136c0*/  P2R R9, PR, RZ, 0x20 ;  /* 0x00000020ff097803 */ /* 0x000fe40000000000 */
[----:B------:R-:W-:Y:S01]  /*136d0*/  ISETP.GE.AND P5, PT, R27, R16, PT ;  /* 0x000000101b00720c */ /* 0x000fe20003fa6270 */
[----:B-1----:R-:W-:Y:S02]  /*136e0*/  @!P2 IMAD.MOV.U32 R4, RZ, RZ, R32 ;  /* 0x000000ffff04a224 */ /* 0x002fe400078e0020 */
[----:B------:R-:W-:-:S10]  /*136f0*/  @!P2 IMAD.MOV.U32 R5, RZ, RZ, R33 ;  /* 0x000000ffff05a224 */ /* 0x000fd400078e0021 */
[----:B------:R-:W-:Y:S02]  /*13700*/  @!P5 IMAD.MOV.U32 R15, RZ, RZ, c[0x0][0x1a4] ;  /* 0x00006900ff0fd624 */ /* 0x000fe400078e00ff */
[----:B------:R-:W-:Y:S01]  /*13710*/  @!P2 IMAD.WIDE.U32 R6, R6, 0xa0, R4 ;  /* 0x000000a00606a825 */ /* 0x000fe200078e0004 */
[----:B--2---:R-:W-:-:S03]  /*13720*/  @!P3 LEA R2, P4, R0, R32, 0x7 ;  /* 0x000000200002b211 */ /* 0x004fc600078838ff */
[----:B------:R-:W-:Y:S02]  /*13730*/  @!P3 IMAD.MOV.U32 R3, RZ, RZ, c[0x0][0x1a4] ;  /* 0x00006900ff03b624 */ /* 0x000fe400078e00ff */
[----:B------:R-:W-:Y:S02]  /*13740*/  @!P1 IMAD.MOV.U32 R4, RZ, RZ, R32 ;  /* 0x000000ffff049224 */ /* 0x000fe400078e0020 */
[----:B------:R-:W-:Y:S01]  /*13750*/  @!P1 IMAD.MOV.U32 R5, RZ, RZ, R33 ;  /* 0x000000ffff059224 */ /* 0x000fe200078e0021 */
[----:B------:R-:W-:Y:S01]  /*13760*/  @!P3 LEA.HI.X R3, R0, R33, R3, 0x7, P4 ;  /* 0x000000210003b211 */ /* 0x000fe200020f3c03 */
[----:B------:R-:W-:Y:S01]  /*13770*/  @!P2 IMAD R0, R8, 0xa0, RZ ;  /* 0x000000a00800a824 */ /* 0x000fe200078e02ff */
[----:B------:R-:W-:Y:S01]  /*13780*/  ISETP.GE.AND P4, PT, R17, R16, PT ;  /* 0x000000101100720c */ /* 0x000fe20003f86270 */
[----:B------:R-:W-:Y:S01]  /*13790*/  @!P1 IMAD.MOV.U32 R8, RZ, RZ, c[0x0][0x1a4] ;  /* 0x00006900ff089624 */ /* 0x000fe200078e00ff */
[----:B------:R-:W-:Y:S01]  /*137a0*/  SHF.R.U32.HI R17, RZ, 0x3, R14 ;  /* 0x00000003ff117819 */ /* 0x000fe2000001160e */
[----:B------:R-:W-:Y:S01]  /*137b0*/  @!PT LDS RZ, [RZ] ;  /* 0x00000000fffff984 */ /* 0x000fe20000000800 */
[----:B------:R-:W-:Y:S01]  /*137c0*/  @!PT LDS RZ, [RZ] ;  /* 0x00000000fffff984 */ /* 0x000fe20000000800 */
[----:B------:R-:W-:Y:S01]  /*137d0*/  @!PT LDS RZ, [RZ] ;  /* 0x00000000fffff984 */ /* 0x000fe20000000800 */
[----:B------:R1:W-:Y:S01]  /*137e0*/  @!P3 LDGSTS.E.BYPASS.LTC128B.128 [R239+0xc000], [R2.64] ;  /* 0x0c00000002efbfae */ /* 0x0003e2000b901d46 */
[----:B------:R-:W-:-:S03]  /*137f0*/  ISETP.NE.AND P3, PT, R9, RZ, PT ;  /* 0x000000ff0900720c */ /* 0x000fc60003f65270 */
[----:B------:R-:W-:Y:S01]  /*13800*/  @P2 STS.128 [R239+0xc800], RZ ;  /* 0x00c800ffef002388 */ /* 0x000fe20000000c00 */
[----:B-1----:R-:W-:Y:S02]  /*13810*/  @!P1 IMAD.MOV.U32 R2, RZ, RZ, c[0x0][0x1a0] ;  /* 0x00006800ff029624 */ /* 0x002fe400078e00ff */
[----:B------:R-:W-:Y:S02]  /*13820*/  @!P2 IMAD.IADD R3, R7, 0x1, R0 ;  /* 0x000000010703a824 */ /* 0x000fe400078e0200 */
[----:B------:R-:W-:-:S04]  /*13830*/  @!P1 IMAD.WIDE.U32 R4, R2, 0xc0, R4 ;  /* 0x000000c002049825 */ /* 0x000fc800078e0004 */
[----:B------:R-:W-:Y:S02]  /*13840*/  @!P2 IMAD.MOV.U32 R2, RZ, RZ, R6 ;  /* 0x000000ffff02a224 */ /* 0x000fe400078e0006 */
[----:B------:R-:W-:Y:S02]  /*13850*/  @!P1 IMAD R0, R8, 0xc0, RZ ;  /* 0x000000c008009824 */ /* 0x000fe400078e02ff */
[----:B------:R-:W-:Y:S01]  /*13860*/  @!P0 IMAD.MOV.U32 R8, RZ, RZ, c[0x0][0x1a0] ;  /* 0x00006800ff088624 */ /* 0x000fe200078e00ff */
[----:B------:R-:W-:Y:S01]  /*13870*/  @!PT LDS RZ, [RZ] ;  /* 0x00000000fffff984 */ /* 0x000fe20000000800 */
[----:B------:R-:W-:Y:S01]  /*13880*/  @!PT LDS RZ, [RZ] ;  /* 0x00000000fffff984 */ /* 0x000fe20000000800 */
[----:B------:R-:W-:Y:S01]  /*13890*/  @!PT LDS RZ, [RZ] ;  /* 0x00000000fffff984 */ /* 0x000fe20000000800 */
[----:B------:R1:W-:Y:S01]  /*138a0*/  @!P2 LDGSTS.E.BYPASS.LTC128B.128 [R239+0xc800], [R2.64] ;  /* 0x0c80000002efafae */ /* 0x0003e2000b901d46 */
[----:B------:R-:W-:Y:S01]  /*138b0*/  @!P0 IMAD.MOV.U32 R6, RZ, RZ, R32 ;  /* 0x000000ffff068224 */ /* 0x000fe200078e0020 */
[----:B------:R-:W-:Y:S01]  /*138c0*/  ISETP.GE.AND P2, PT, R19, R16, PT ;  /* 0x000000101300720c */ /* 0x000fe20003f46270 */
[----:B------:R-:W-:Y:S01]  /*138d0*/  @!P0 IMAD.MOV.U32 R7, RZ, RZ, R33 ;  /* 0x000000ffff078224 */ /* 0x000fe200078e0021 */
[----:B------:R-:W-:Y:S03]  /*138e0*/  @P1 STS.128 [R239+0xd000], RZ ;  /* 0x00d000ffef001388 */ /* 0x000fe60000000c00 */
[----:B------:R-:W-:-:S04]  /*138f0*/  @!P0 IMAD.WIDE.U32 R8, R8, 0xe0, R6 ;  /* 0x000000e008088825 */ /* 0x000fc800078e0006 */
[----:B------:R-:W-:Y:S02]  /*13900*/  @!P3 IMAD.MOV.U32 R7, RZ, RZ, c[0x0][0x1a4] ;  /* 0x00006900ff07b624 */ /* 0x000fe400078e00ff */
[----:B-1----:R-:W-:Y:S02]  /*13910*/  @!P1 IMAD.IADD R3, R5, 0x1, R0 ;  /* 0x0000000105039824 */ /* 0x002fe400078e0200 */
[----:B------:R-:W-:Y:S02]  /*13920*/  @!P0 IMAD.MOV.U32 R5, RZ, RZ, c[0x0][0x1a4] ;  /* 0x00006900ff058624 */ /* 0x000fe400078e00ff */
[----:B------:R-:W-:Y:S02]  /*13930*/  @!P1 IMAD.MOV.U32 R2, RZ, RZ, R4 ;  /* 0x000000ffff029224 */ /* 0x000fe400078e0004 */
[----:B------:R-:W-:Y:S02]  /*13940*/  @!P3 IMAD.MOV.U32 R0, RZ, RZ, c[0x0][0x1a0] ;  /* 0x00006800ff00b624 */ /* 0x000fe400078e00ff */
[----:B------:R-:W-:Y:S01]  /*13950*/  @!P0 IMAD R4, R5, 0xe0, RZ ;  /* 0x000000e005048824 */ /* 0x000fe200078e02ff */
[----:B------:R-:W-:Y:S01]  /*13960*/  @!PT LDS RZ, [RZ] ;  /* 0x00000000fffff984 */ /* 0x000fe20000000800 */
[----:B------:R-:W-:Y:S01]  /*13970*/  @!PT LDS RZ, [RZ] ;  /* 0x00000000fffff984 */ /* 0x000fe20000000800 */
[----:B------:R-:W-:Y:S01]  /*13980*/  @!PT LDS RZ, [RZ] ;  /* 0x00000000fffff984 */ /* 0x000fe20000000800 */
[----:B------:R1:W-:Y:S01]  /*13990*/  @!P1 LDGSTS.E.BYPASS.LTC128B.128 [R239+0xd000], [R2.64] ;  /* 0x0d00000002ef9fae */ /* 0x0003e2000b901d46 */
[----:B------:R-:W-:Y:S01]  /*139a0*/  @!P6 IMAD.MOV.U32 R5, RZ, RZ, R33 ;  /* 0x000000ffff05e224 */ /* 0x000fe200078e0021 */
[----:B------:R-:W-:-:S02]  /*139b0*/  @!P3 LEA R6, P1, R0, R32, 0x8 ;  /* 0x000000200006b211 */ /* 0x000fc400078240ff */
[----:B------:R-:W-:Y:S02]  /*139c0*/  @P0 STS.128 [R239+0xd800], RZ ;  /* 0x00d800ffef000388 */ /* 0x000fe40000000c00 */
[----:B------:R-:W-:Y:S02]  /*139d0*/  @!P3 LEA.HI.X R7, R0, R33, R7, 0x8, P1 ;  /* 0x000000210007b211 */ /* 0x000fe400008f4407 */
[-C--:B------:R-:W-:Y:S02]  /*139e0*/  ISETP.GE.AND P1, PT, R29, R16.reuse, PT ;  /* 0x000000101d00720c */ /* 0x080fe40003f26270 */
[----:B------:R-:W-:Y:S01]  /*139f0*/  ISETP.GE.AND P3, PT, R20, R16, PT ;  /* 0x000000101400720c */ /* 0x000fe20003f66270 */
[----:B-1----:R-:W-:Y:S02]  /*13a00*/  @!P0 IMAD.IADD R3, R9, 0x1, R4 ;  /* 0x0000000109038824 */ /* 0x002fe400078e0204 */
[----:B------:R-:W-:Y:S02]  /*13a10*/  @!P6 IMAD.MOV.U32 R2, RZ, RZ, c[0x0][0x1a0] ;  /* 0x00006800ff02e624 */ /* 0x000fe400078e00ff */
[----:B------:R-:W-:-:S02]  /*13a20*/  @!P6 IMAD.MOV.U32 R4, RZ, RZ, R32 ;  /* 0x000000ffff04e224 */ /* 0x000fc400078e0020 */
[----:B------:R-:W-:Y:S02]  /*13a30*/  @!P6 IMAD.MOV.U32 R9, RZ, RZ, c[0x0][0x1a4] ;  /* 0x00006900ff09e624 */ /* 0x000fe400078e00ff */
        /* <DEDUP_REMOVED lines=14> */
[----:B------:R-:W-:-:S03]  /*13b20*/  ISETP.GE.AND P1, PT, R18, R16, PT ;  /* 0x000000101200720c */ /* 0x000fc60003f26270 */
[----:B------:R-:W-:Y:S10]  /*13b30*/  @P6 STS.128 [R239+0xe800], RZ ;  /* 0x00e800ffef006388 */ /* 0x000ff40000000c00 */
[----:B------:R-:W-:-:S02]  /*13b40*/  @!P1 IMAD.MOV.U32 R10, RZ, RZ, c[0x0][0x1a0] ;  /* 0x00006800ff0a9624 */ /* 0x000fc400078e00ff */
[----:B-1----:R-:W-:Y:S01]  /*13b50*/  @!P6 IMAD.IADD R3, R5, 0x1, R0 ;  /* 0x000000010503e824 */ /* 0x002fe200078e0200 */
[----:B------:R-:W-:Y:S01]  /*13b60*/  LEA.HI R5, R216, R11, RZ, 0x1 ;  /* 0x0000000bd8057211 */ /* 0x000fe200078f08ff */
[----:B------:R-:W-:Y:S02]  /*13b70*/  IMAD.SHL.U32 R0, R198, 0x40, RZ ;  /* 0x00000040c6007824 */ /* 0x000fe400078e00ff */
[----:B------:R-:W-:Y:S02]  /*13b80*/  @!P6 IMAD.MOV.U32 R2, RZ, RZ, R4 ;  /* 0x000000ffff02e224 */ /* 0x000fe400078e0004 */
[----:B------:R-:W-:Y:S01]  /*13b90*/  IMAD.SHL.U32 R4, R102, 0x8, RZ ;  /* 0x0000000866047824 */ /* 0x000fe200078e00ff */
[----:B------:R-:W-:Y:S01]  /*13ba0*/  LOP3.LUT R0, R0, 0x1c0, RZ, 0xc0, !PT ;  /* 0x000001c000007812 */ /* 0x000fe200078ec0ff */
[----:B--2---:R-:W-:Y:S01]  /*13bb0*/  @!P2 IMAD.MOV.U32 R6, RZ, RZ, c[0x0][0x1a0] ;  /* 0x00006800ff06a624 */ /* 0x004fe200078e00ff */
[----:B------:R-:W-:Y:S01]  /*13bc0*/  @!PT LDS RZ, [RZ] ;  /* 0x00000000fffff984 */ /* 0x000fe20000000800 */
[----:B------:R-:W-:Y:S01]  /*13bd0*/  @!PT LDS RZ, [RZ] ;  /* 0x00000000fffff984 */ /* 0x000fe20000000800 */
[----:B------:R-:W-:Y:S01]  /*13be0*/  @!PT LDS RZ, [RZ] ;  /* 0x00000000fffff984 */ /* 0x000fe20000000800 */
[----:B------:R1:W-:Y:S04]  /*13bf0*/  @!P6 LDGSTS.E.BYPASS.LTC128B.128 [R239+0xe800], [R2.64] ;  /* 0x0e80000002efefae */ /* 0x0003e8000b901d46 */
[----:B------:R-:W-:Y:S01]  /*13c00*/  @P5 STS.128 [R239+0xf000], RZ ;  /* 0x00f000ffef005388 */ /* 0x000fe20000000c00 */
[----:B-1----:R-:W-:Y:S01]  /*13c10*/  LOP3.LUT R2, R5, 0xfffffffe, RZ, 0xc0, !PT ;  /* 0xfffffffe05027812 */ /* 0x002fe200078ec0ff */
[----:B------:R-:W-:Y:S01]  /*13c20*/  @!P4 IMAD.MOV.U32 R5, RZ, RZ, c[0x0][0x1a0] ;  /* 0x00006800ff05c624 */ /* 0x000fe200078e00ff */
[----:B------:R-:W-:Y:S01]  /*13c30*/  LOP3.LUT R3, R0, 0x8, R4, 0xf8, !PT ;  /* 0x0000000800037812 */ /* 0x000fe200078ef804 */
[----:B------:R-:W-:Y:S01]  /*13c40*/  @!P5 IMAD.MOV.U32 R4, RZ, RZ, c[0x0][0x1a0] ;  /* 0x00006800ff04d624 */ /* 0x000fe200078e00ff */
[----:B------:R-:W-:Y:S01]  /*13c50*/  SHF.R.U32.HI R0, RZ, 0x3, R0 ;  /* 0x00000003ff007819 */ /* 0x000fe20000011600 */
[----:B------:R-:W-:-:S02]  /*13c60*/  IMAD.IADD R11, R11, 0x1, -R2 ;  /* 0x000000010b0b7824 */ /* 0x000fc400078e0a02 */
[----:B------:R-:W-:Y:S01]  /*13c70*/  @!P5 IMAD.MOV.U32 R2, RZ, RZ, R32 ;  /* 0x000000ffff02d224 */ /* 0x000fe200078e0020 */
[----:B------:R-:W-:Y:S01]  /*13c80*/  LOP3.LUT R0, R3, R0, RZ, 0x3c, !PT ;  /* 0x0000000003007212 */ /* 0x000fe200078e3cff */
[----:B------:R-:W-:Y:S02]  /*13c90*/  @!P5 IMAD.MOV.U32 R3, RZ, RZ, R33 ;  /* 0x000000ffff03d224 */ /* 0x000fe400078e0021 */
[----:B------:R-:W-:Y:S02]  /*13ca0*/  IMAD.SHL.U32 R16, R11, 0x8, RZ ;  /* 0x000000080b107824 */ /* 0x000fe400078e00ff */
[----:B------:R-:W-:-:S03]  /*13cb0*/  @!P5 IMAD.WIDE.U32 R12, R4, 0x140, R2 ;  /* 0x00000140040cd825 */ /* 0x000fc600078e0002 */
[----:B------:R-:W-:Y:S01]  /*13cc0*/  LOP3.LUT R18, R14, 0x8, R16, 0xf8, !PT ;  /* 0x000000080e127812 */ /* 0x000fe200078ef810 */
[----:B------:R-:W-:Y:S02]  /*13cd0*/  @!P4 IMAD.MOV.U32 R2, RZ, RZ, R32 ;  /* 0x000000ffff02c224 */ /* 0x000fe400078e0020 */
[----:B------:R-:W-:Y:S01]  /*13ce0*/  @!P4 IMAD.MOV.U32 R3, RZ, RZ, R33 ;  /* 0x000000ffff03c224 */ /* 0x000fe200078e0021 */
[----:B------:R-:W-:Y:S01]  /*13cf0*/  LOP3.LUT R196, R18, R17, RZ, 0x3c, !PT ;  /* 0x0000001112c47212 */ /* 0x000fe200078e3cff */
[----:B------:R-:W-:Y:S02]  /*13d00*/  IMAD R0, R11, 0x200, R0 ;  /* 0x000002000b007824 */ /* 0x000fe400078e0200 */
[----:B------:R-:W-:-:S04]  /*13d10*/  @!P4 IMAD.WIDE.U32 R4, R5, 0x160, R2 ;  /* 0x000001600504c825 */ /* 0x000fc800078e0002 */
[----:B------:R-:W-:Y:S02]  /*13d20*/  @!P3 IMAD.MOV.U32 R2, RZ, RZ, R32 ;  /* 0x000000ffff02b224 */ /* 0x000fe400078e0020 */
[----:B------:R-:W-:Y:S02]  /*13d30*/  @!P3 IMAD.MOV.U32 R3, RZ, RZ, R33 ;  /* 0x000000ffff03b224 */ /* 0x000fe400078e0021 */
[----:B------:R-:W-:Y:S02]  /*13d40*/  @!P4 IMAD.MOV.U32 R16, RZ, RZ, c[0x0][0x1a4] ;  /* 0x00006900ff10c624 */ /* 0x000fe400078e00ff */
[----:B------:R-:W-:-:S04]  /*13d50*/  @!P3 IMAD.WIDE.U32 R8, R8, 0x180, R2 ;  /* 0x000001800808b825 */ /* 0x000fc800078e0002 */
        /* <DEDUP_REMOVED lines=8> */
[----:B------:R-:W-:Y:S02]  /*13de0*/  @!P5 IMAD R2, R15, 0x140, RZ ;  /* 0x000001400f02d824 */ /* 0x000fe400078e02ff */
[----:B------:R-:W-:Y:S02]  /*13df0*/  @!P0 IMAD.MOV.U32 R15, RZ, RZ, c[0x0][0x1a0] ;  /* 0x00006800ff0f8624 */ /* 0x000fe400078e00ff */
[----:B------:R-:W-:Y:S02]  /*13e00*/  @!P5 IMAD.IADD R13, R13, 0x1, R2 ;  /* 0x000000010d0dd824 */ /* 0x000fe400078e0202 */
[----:B------:R-:W-:Y:S02]  /*13e10*/  @!P0 IMAD.MOV.U32 R2, RZ, RZ, R32 ;  /* 0x000000ffff028224 */ /* 0x000fe400078e0020 */
[----:B------:R-:W-:Y:S01]  /*13e20*/  @!P0 IMAD.MOV.U32 R3, RZ, RZ, R33 ;  /* 0x000000ffff038224 */ /* 0x000fe200078e0021 */
[----:B------:R-:W-:Y:S01]  /*13e30*/  @!PT LDS RZ, [RZ] ;  /* 0x00000000fffff984 */ /* 0x000fe20000000800 */
[----:B------:R-:W-:Y:S01]  /*13e40*/  @!PT LDS RZ, [RZ] ;  /* 0x00000000fffff984 */ /* 0x000fe20000000800 */
[----:B------:R-:W-:Y:S01]  /*13e50*/  @!PT LDS RZ, [RZ] ;  /* 0x00000000fffff984 */ /* 0x000fe20000000800 */
[----:B------:R1:W-:Y:S01]  /*13e60*/  @!P5 LDGSTS.E.BYPASS.LTC128B.128 [R239+0xf000], [R12.64] ;  /* 0x0f0000000cefdfae */ /* 0x0003e2000b901d46 */
[----:B------:R-:W-:-:S02]  /*13e70*/  @!P2 IMAD.IADD R7, R7, 0x1, R17 ;  /* 0x000000010707a824 */ /* 0x000fc400078e0211 */
[----:B------:R-:W-:Y:S01]  /*13e80*/  @!P0 IMAD.WIDE.U32 R14, R15, 0x1e0, R2 ;  /* 0x000001e00f0e8825 */ /* 0x000fe200078e0002 */
[----:B------:R-:W-:Y:S03]  /*13e90*/  @P4 STS.128 [R239+0xf800], RZ ;  /* 0x00f800ffef004388 */ /* 0x000fe60000000c00 */
[----:B------:R-:W-:Y:S02]  /*13ea0*/  @!P4 IMAD R2, R16, 0x160, RZ ;  /* 0x000001601002c824 */ /* 0x000fe400078e02ff */
[----:B------:R-:W-:Y:S02]  /*13eb0*/  @!P1 IMAD.MOV.U32 R16, RZ, RZ, c[0x0][0x1a4] ;  /* 0x00006900ff109624 */ /* 0x000fe400078e00ff */
[----:B------:R-:W-:Y:S02]  /*13ec0*/  @!P3 IMAD.MOV.U32 R3, RZ, RZ, c[0x0][0x1a4] ;  /* 0x00006900ff03b624 */ /* 0x000fe400078e00ff */
[----:B------:R-:W-:-:S02]  /*13ed0*/  @!P1 IMAD R16, R16, 0x1c0, RZ ;  /* 0x000001c010109824 */ /* 0x000fc400078e02ff */
[----:B------:R-:W-:Y:S02]  /*13ee0*/  @!P4 IMAD.IADD R5, R5, 0x1, R2 ;  /* 0x000000010505c824 */ /* 0x000fe400078e0202 */
[----:B------:R-:W-:Y:S02]  /*13ef0*/  @!P0 IMAD.MOV.U32 R2, RZ, RZ, c[0x0][0x1a4] ;  /* 0x00006900ff028624 */ /* 0x000fe400078e00ff */
[----:B------:R-:W-:Y:S01]  /*13f00*/  @!P1 IMAD.IADD R11, R11, 0x1, R16 ;  /* 0x000000010b0b9824 */ /* 0x000fe200078e0210 */
[----:B------:R-:W-:Y:S01]  /*13f10*/  @!PT LDS RZ, [RZ] ;  /* 0x00000000fffff984 */ /* 0x000fe20000000800 */
[----:B------:R-:W-:Y:S01]  /*13f20*/  @!PT LDS RZ, [RZ] ;  /* 0x00000000fffff984 */ /* 0x000fe20000000800 */
[----:B------:R-:W-:Y:S01]  /*13f30*/  @!PT LDS RZ, [RZ] ;  /* 0x00000000fffff984 */ /* 0x000fe20000000800 */
[----:B------:R2:W-:Y:S01]  /*13f40*/  @!P4 LDGSTS.E.BYPASS.LTC128B.128 [R239+0xf800], [R4.64] ;  /* 0x0f80000004efcfae */ /* 0x0005e2000b901d46 */
[----:B------:R-:W-:Y:S02]  /*13f50*/  IMAD.SHL.U32 R16, R206, 0x40, RZ ;  /* 0x00000040ce107824 */ /* 0x000fe400078e00ff */
[----:B------:R-:W-:Y:S01]  /*13f60*/  @!P3 IMAD R3, R3, 0x180, RZ ;  /* 0x000001800303b824 */ /* 0x000fe200078e02ff */
[----:B------:R-:W-:Y:S01]  /*13f70*/  @P3 STS.128 [R239+0x10000], RZ ;  /* 0x010000ffef003388 */ /* 0x000fe20000000c00 */
[----:B------:R-:W-:Y:S01]  /*13f80*/  @!P0 IMAD R2, R2, 0x1e0, RZ ;  /* 0x000001e002028824 */ /* 0x000fe200078e02ff */
[----:B------:R-:W-:Y:S01]  /*13f90*/  LOP3.LUT R193, R16, 0xfffffe00, RZ, 0xc0, !PT ;  /* 0xfffffe0010c17812 */ /* 0x000fe200078ec0ff */
[----:B------:R-:W-:-:S02]  /*13fa0*/  @!P3 IMAD.IADD R3, R9, 0x1, R3 ;  /* 0x000000010903b824 */ /* 0x000fc400078e0203 */
[----:B------:R-:W-:Y:S02]  /*13fb0*/  @!P0 IMAD.IADD R9, R15, 0x1, R2 ;  /* 0x000000010f098824 */ /* 0x000fe400078e0202 */
[----:B------:R-:W-:Y:S02]  /*13fc0*/  @!P3 IMAD.MOV.U32 R2, RZ, RZ, R8 ;  /* 0x000000ffff02b224 */ /* 0x000fe400078e0008 */
[----:B-1----:R-:W-:Y:S02]  /*13fd0*/  IMAD R12, R209, 0x400, R193 ;  /* 0x00000400d10c7824 */ /* 0x002fe400078e02c1 */
[----:B------:R-:W-:Y:S01]  /*13fe0*/  @!P0 IMAD.MOV.U32 R8, RZ, RZ, R14 ;  /* 0x000000ffff088224 */ /* 0x000fe200078e000e */
[----:B------:R-:W-:Y:S01]  /*13ff0*/  @!PT LDS RZ, [RZ] ;  /* 0x00000000fffff984 */ /* 0x000fe20000000800 */
[----:B------:R-:W-:Y:S01]  /*14000*/  @!PT LDS RZ, [RZ] ;  /* 0x00000000fffff984 */ /* 0x000fe20000000800 */
[----:B------:R-:W-:Y:S01]  /*14010*/  @!PT LDS RZ, [RZ] ;  /* 0x00000000fffff984 */ /* 0x000fe20000000800 */
[----:B------:R1:W-:Y:S01]  /*14020*/  @!P3 LDGSTS.E.BYPASS.LTC128B.128 [R239+0x10000], [R2.64] ;  /* 0x1000000002efbfae */ /* 0x0003e2000b901d46 */
[----:B------:R-:W-:Y:S02]  /*14030*/  IMAD.SHL.U32 R134, R0, 0x2, RZ ;  /* 0x0000000200867824 */ /* 0x000fe400078e00ff */
[----:B------:R-:W-:Y:S01]  /*14040*/  IMAD.MOV.U32 R0, RZ, RZ, 0x20 ;  /* 0x00000020ff007424 */ /* 0x000fe200078e00ff */
[----:B------:R-:W-:Y:S02]  /*14050*/  @P2 STS.128 [R239+0x10800], RZ ;  /* 0x010800ffef002388 */ /* 0x000fe40000000c00 */
[----:B------:R-:W-:-:S02]  /*14060*/  IADD3 R135, R134, 0x2040, RZ ;  /* 0x0000204086877810 */ /* 0x000fc40007ffe0ff */
        /* <DEDUP_REMOVED lines=9> */
[----:B------:R-:W-:-:S03]  /*14100*/  R2P PR, R198, 0x6 ;  /* 0x00000006c6007804 */ /* 0x000fc60000000000 */
[----:B------:R-:W-:Y:S02]  /*14110*/  @P0 STS.128 [R239+0x11800], RZ ;  /* 0x011800ffef000388 */ /* 0x000fe40000000c00 */
[----:B------:R-:W-:Y:S02]  /*14120*/  SEL R234, R0, 0xffffffe0, !P1 ;  /* 0xffffffe000ea7807 */ /* 0x000fe40004800000 */
[----:B------:R-:W-:Y:S01]  /*14130*/  @!PT LDS RZ, [RZ] ;  /* 0x00000000fffff984 */ /* 0x000fe20000000800 */
[----:B------:R-:W-:Y:S01]  /*14140*/  @!PT LDS RZ, [RZ] ;  /* 0x00000000fffff984 */ /* 0x000fe20000000800 */
[----:B------:R-:W-:Y:S01]  /*14150*/  @!PT LDS RZ, [RZ] ;  /* 0x00000000fffff984 */ /* 0x000fe20000000800 */
[----:B------:R3:W-:Y:S01]  /*14160*/  @!P0 LDGSTS.E.BYPASS.LTC128B.128 [R239+0x11800], [R8.64] ;  /* 0x1180000008ef8fae */ /* 0x0007e2000b901d46 */
[----:B-1----:R-:W-:-:S03]  /*14170*/  IMAD.IADD R2, R196, 0x1, R12 ;  /* 0x00000001c4027824 */ /* 0x002fc600078e020c */
[----:B------:R-:W-:Y:S01]  /*14180*/  LDSM.16.M88.4 R24, [R134+0x3800] ;  /* 0x003800008618783b */ /* 0x000fe20000000200 */
[----:B------:R-:W-:Y:S02]  /*14190*/  IMAD.IADD R92, R134, 0x1, R234 ;  /* 0x00000001865c7824 */ /* 0x000fe400078e02ea */
[----:B------:R-:W-:Y:S01]  /*141a0*/  IMAD.SHL.U32 R233, R2, 0x2, RZ ;  /* 0x0000000202e97824 */ /* 0x000fe200078e00ff */
[----:B------:R-:W-:Y:S01]  /*141b0*/  LDSM.16.M88.4 R12, [R134+0x2000] ;  /* 0x00200000860c783b */ /* 0x000fe20000000200 */
[----:B------:R-:W-:Y:S01]  /*141c0*/  IADD3 R2, R134, 0x2000, RZ ;  /* 0x0000200086027810 */ /* 0x000fe20007ffe0ff */
[----:B------:R-:W-:Y:S02]  /*141d0*/  IMAD R3, R209, 0x10, R248 ;  /* 0x00000010d1037824 */ /* 0x000fe400078e02f8 */
[----:B------:R-:W1:Y:S01]  /*141e0*/  LDSM.16.M88.4 R20, [R233] ;  /* 0x00000000e914783b */ /* 0x000e620000000200 */
[--C-:B------:R-:W-:Y:S01]  /*141f0*/  IMAD R19, R236, 0x2, R233.reuse ;  /* 0x00000002ec137824 */ /* 0x100fe200078e02e9 */
[----:B------:R-:W-:Y:S01]  /*14200*/  @P2 IADD3 R135, R2, -0x40, RZ ;  /* 0xffffffc002872810 */ /* 0x000fe20007ffe0ff */
[----:B------:R-:W-:Y:S01]  /*14210*/  IMAD R0, R237, 0x2, R233 ;  /* 0x00000002ed007824 */ /* 0x000fe200078e02e9 */
[----:B--2---:R-:W-:Y:S01]  /*14220*/  LDSM.16.M88.4 R4, [R134+0x3000] ;  /* 0x003000008604783b */ /* 0x004fe20000000200 */
[----:B------:R-:W-:-:S02]  /*14230*/  SHF.R.S32.HI R2, RZ, 0x1f, R208 ;  /* 0x0000001fff027819 */ /* 0x000fc400000114d0 */
[----:B------:R-:W-:Y:S01]  /*14240*/  IMAD R235, R236, 0x2, R0 ;  /* 0x00000002eceb7824 */ /* 0x000fe200078e0200 */
[----:B------:R-:W-:Y:S01]  /*14250*/  STL [R1+0x24], R19 ;  /* 0x0000241301007387 */ /* 0x000fe20000100800 */
[----:B------:R-:W-:-:S03]  /*14260*/  IMAD.IADD R232, R234, 0x1, R135 ;  /* 0x00000001eae87824 */ /* 0x000fc600078e0287 */
[----:B------:R-:W-:Y:S04]  /*14270*/  LDSM.16.M88.4 R16, [R19] ;  /* 0x000000001310783b */ /* 0x000fe80000000200 */
[----:B---3--:R-:W2:Y:S04]  /*14280*/  LDSM.16.M88.4 R8, [R134+0x2800] ;  /* 0x002800008608783b */ /* 0x008ea80000000200 */
[----:B------:R-:W3:Y:S04]  /*14290*/  LDSM.16.M88.4 R56, [R92+0x2000] ;  /* 0x002000005c38783b */ /* 0x000ee80000000200 */
[----:B------:R-:W4:Y:S04]  /*142a0*/  LDSM.16.M88.4 R48, [R92+0x3000] ;  /* 0x003000005c30783b */ /* 0x000f280000000200 */
[----:B------:R-:W5:Y:S04]  /*142b0*/  LDSM.16.M88.4 R60, [R92+0x3800] ;  /* 0x003800005c3c783b */ /* 0x000f680000000200 */
[----:B------:R-:W3:Y:S04]  /*142c0*/  LDSM.16.M88.4 R64, [R134+0x4000] ;  /* 0x004000008640783b */ /* 0x000ee80000000200 */
[----:B------:R-:W3:Y:S01]  /*142d0*/  LDSM.16.M88.4 R52, [R92+0x2800] ;  /* 0x002800005c34783b */ /* 0x000ee20000000200 */
[C---:B-1----:R-:W-:Y:S03]  /*142e0*/  HMMA.16816.F32 R40, R20.reuse, R14, RZ ;  /* 0x0000000e1428723c */ /* 0x042fe600000018ff */
[----:B------:R-:W-:Y:S04]  /*142f0*/  LDSM.16.M88.4 R84, [R135] ;  /* 0x000000008754783b */ /* 0x000fe80000000200 */
[----:B------:R-:W-:Y:S01]  /*14300*/  LDSM.16.M88.4 R76, [R134+0x4800] ;  /* 0x00480000864c783b */ /* 0x000fe20000000200 */
[C---:B------:R-:W-:Y:S03]  /*14310*/  HMMA.16816.F32 R44, R20.reuse, R12, RZ ;  /* 0x0000000c142c723c */ /* 0x040fe600000018ff */
[----:B------:R-:W1:Y:S04]  /*14320*/  LDSM.16.M88.4 R12, [R0] ;  /* 0x00000000000c783b */ /* 0x000e680000000200 */
[----:B------:R-:W0:Y:S01]  /*14330*/  LDGDEPBAR ;  /* 0x00000000000079af */ /* 0x000e220000000000 */
[C---:B--2---:R-:W-:Y:S08]  /*14340*/  HMMA.16816.F32 R36, R20.reuse, R8, RZ ;  /* 0x000000081424723c */ /* 0x044ff000000018ff */
[C---:B------:R-:W-:Y:S08]  /*14350*/  HMMA.16816.F32 R32, R20.reuse, R10, RZ ;  /* 0x0000000a1420723c */ /* 0x040ff000000018ff */
[C---:B------:R-:W-:Y:S08]  /*14360*/  HMMA.16816.F32 R28, R20.reuse, R4, RZ ;  /* 0x00000004141c723c */ /* 0x040ff000000018ff */
[C---:B------:R-:W-:Y:S08]  /*14370*/  HMMA.16816.F32 R8, R20.reuse, R6, RZ ;  /* 0x000000061408723c */ /* 0x040ff000000018ff */
[C---:B------:R-:W-:Y:S08]  /*14380*/  HMMA.16816.F32 R4, R20.reuse, R24, RZ ;  /* 0x000000181404723c */ /* 0x040ff000000018ff */
[----:B------:R-:W-:Y:S08]  /*14390*/  HMMA.16816.F32 R24, R20, R26, RZ ;  /* 0x0000001a1418723c */ /* 0x000ff000000018ff */
[C---:B---3--:R-:W-:Y:S01]  /*143a0*/  HMMA.16816.F32 R72, R16.reuse, R58, R40 ;  /* 0x0000003a1048723c */ /* 0x048fe20000001828 */
[----:B------:R-:W2:Y:S07]  /*143b0*/  LDSM.16.M88.4 R40, [R92+0x4000] ;  /* 0x004000005c28783b */ /* 0x000eae0000000200 */
[C---:B------:R-:W-:Y:S01]  /*143c0*/  HMMA.16816.F32 R68, R16.reuse, R56, R44 ;  /* 0x000000381044723c */ /* 0x040fe2000000182c */
[----:B------:R-:W-:Y:S04]  /*143d0*/  LDSM.16.M88.4 R44, [R92+0x4800] ;  /* 0x004800005c2c783b */ /* 0x000fe80000000200 */
[----:B------:R-:W-:Y:S03]  /*143e0*/  LDSM.16.M88.4 R56, [R135+0x800] ;  /* 0x000800008738783b */ /* 0x000fe60000000200 */
[C---:B----4-:R-:W-:Y:S08]  /*143f0*/  HMMA.16816.F32 R96, R16.reuse, R48, R28 ;  /* 0x000000301060723c */ /* 0x050ff0000000181c */
[C---:B------:R-:W-:Y:S01]  /*14400*/  HMMA.16816.F32 R100, R16.reuse, R50, R8 ;  /* 0x000000321064723c */ /* 0x040fe20000001808 */
[----:B------:R-:W-:Y:S04]  /*14410*/  LDSM.16.M88.4 R8, [R235] ;  /* 0x00000000eb08783b */ /* 0x000fe80000000200 */
[----:B------:R-:W3:Y:S03]  /*14420*/  LDSM.16.M88.4 R48, [R232] ;  /* 0x00000000e830783b */ /* 0x000ee60000000200 */
[----:B-----5:R-:W-:Y:S08]  /*14430*/  HMMA.16816.F32 R108, R16, R62, R24 ;  /* 0x0000003e106c723c */ /* 0x020ff00000001818 */
[----:B------:R-:W-:Y:S08]  /*14440*/  HMMA.16816.F32 R24, R20, R66, RZ ;  /* 0x000000421418723c */ /* 0x000ff000000018ff */
[----:B------:R-:W-:Y:S08]  /*14450*/  HMMA.16816.F32 R88, R16, R54, R32 ;  /* 0x000000361058723c */ /* 0x000ff00000001820 */
[----:B-1----:R-:W-:Y:S08]  /*14460*/  HMMA.16816.F32 R32, R12, R84, R68 ;  /* 0x000000540c20723c */ /* 0x002ff00000001844 */
[C---:B------:R-:W-:Y:S01]  /*14470*/  HMMA.16816.F32 R80, R16.reuse, R52, R36 ;  /* 0x000000341050723c */ /* 0x040fe20000001824 */
[----:B------:R-:W-:Y:S07]  /*14480*/  LDSM.16.M88.4 R52, [R232+0x800] ;  /* 0x00080000e834783b */ /* 0x000fee0000000200 */
[----:B------:R-:W-:Y:S01]  /*14490*/  HMMA.16816.F32 R104, R16, R60, R4 ;  /* 0x0000003c1068723c */ /* 0x000fe20000001804 */
[----:B------:R-:W1:Y:S07]  /*144a0*/  LDSM.16.M88.4 R60, [R134+0x5000] ;  /* 0x00500000863c783b */ /* 0x000e6e0000000200 */
[C---:B------:R-:W-:Y:S08]  /*144b0*/  HMMA.16816.F32 R4, R20.reuse, R76, RZ ;  /* 0x0000004c1404723c */ /* 0x040ff000000018ff */
[----:B------:R-:W-:Y:S08]  /*144c0*/  HMMA.16816.F32 R36, R20, R78, RZ ;  /* 0x0000004e1424723c */ /* 0x000ff000000018ff */
[----:B--2---:R-:W-:Y:S08]  /*144d0*/  HMMA.16816.F32 R76, R16, R42, R24 ;  /* 0x0000002a104c723c */ /* 0x004ff00000001818 */
[----:B------:R-:W-:Y:S08]  /*144e0*/  HMMA.16816.F32 R24, R12, R86, R72 ;  /* 0x000000560c18723c */ /* 0x000ff00000001848 */
[----:B---3--:R-:W-:Y:S08]  /*144f0*/  HMMA.16816.F32 R120, R8, R48, R32 ;  /* 0x000000300878723c */ /* 0x008ff00000001820 */
[----:B------:R-:W-:Y:S01]  /*14500*/  HMMA.16816.F32 R28, R20, R64, RZ ;  /* 0x00000040141c723c */ /* 0x000fe200000018ff */
[----:B------:R-:W2:Y:S07]  /*14510*/  LDSM.16.M88.4 R64, [R135+0x1000] ;  /* 0x001000008740783b */ /* 0x000eae0000000200 */
[----:B------:R-:W-:Y:S08]  /*14520*/  HMMA.16816.F32 R124, R16, R44, R4 ;  /* 0x0000002c107c723c */ /* 0x000ff00000001804 */
[----:B------:R-:W-:Y:S01]  /*14530*/  HMMA.16816.F32 R4, R12, R56, R80 ;  /* 0x000000380c04723c */ /* 0x000fe20000001850 */
[----:B------:R-:W-:-:S04]  /*14540*/  FMUL.FTZ R0, R122, c[0x0][0x2ec] ;  /* 0x0000bb007a007a20 */ /* 0x000fc80000410000 */
[----:B------:R3:W4:Y:S03]  /*14550*/  MUFU.TANH R95, R0 ;  /* 0x00000000005f7308 */ /* 0x0007260000002400 */
[----:B------:R-:W-:Y:S08]  /*14560*/  HMMA.16816.F32 R32, R8, R50, R24 ;  /* 0x000000320820723c */ /* 0x000ff00000001818 */
[----:B------:R-:W-:Y:S01]  /*14570*/  HMMA.16816.F32 R68, R16, R40, R28 ;  /* 0x000000281044723c */ /* 0x000fe2000000181c */
[----:B------:R-:W5:Y:S01]  /*14580*/  LDSM.16.M88.4 R40, [R92+0x5000] ;  /* 0x005000005c28783b */ /* 0x000f620000000200 */
[----:B---3--:R-:W-:-:S06]  /*14590*/  FMUL.FTZ R0, R121, c[0x0][0x2ec] ;  /* 0x0000bb0079007a20 */ /* 0x008fcc0000410000 */
[----:B------:R-:W-:Y:S01]  /*145a0*/  HMMA.16816.F32 R128, R16, R46, R36 ;  /* 0x0000002e1080723c */ /* 0x000fe20000001824 */
[----:B------:R3:W-:Y:S07]  /*145b0*/  MUFU.TANH R180, R0 ;  /* 0x0000000000b47308 */ /* 0x0007ee0000002400 */
[----:B------:R-:W-:Y:S01]  /*145c0*/  HMMA.16816.F32 R36, R12, R58, R88 ;  /* 0x0000003a0c24723c */ /* 0x000fe20000001858 */
[----:B------:R-:W4:Y:S07]  /*145d0*/  LDSM.16.M88.4 R56, [R134+0x5800] ;  /* 0x005800008638783b */ /* 0x000f2e0000000200 */
[----:B-1----:R-:W-:Y:S01]  /*145e0*/  HMMA.16816.F32 R28, R20, R60, RZ ;  /* 0x0000003c141c723c */ /* 0x002fe200000018ff */
[----:B---3--:R-:W-:-:S04]  /*145f0*/  FMUL.FTZ R0, R123, c[0x0][0x2ec] ;  /* 0x0000bb007b007a20 */ /* 0x008fc80000410000 */
[----:B------:R1:W-:Y:S03]  /*14600*/  MUFU.TANH R94, R0 ;  /* 0x00000000005e7308 */ /* 0x0003e60000002400 */
[----:B------:R-:W-:Y:S01]  /*14610*/  HMMA.16816.F32 R24, R20, R62, RZ ;  /* 0x0000003e1418723c */ /* 0x000fe200000018ff */
[----:B------:R-:W3:Y:S07]  /*14620*/  LDSM.16.M88.4 R60, [R232+0x1000] ;  /* 0x00100000e83c783b */ /* 0x000eee0000000200 */
[----:B------:R-:W-:Y:S01]  /*14630*/  HMMA.16816.F32 R48, R8, R52, R4 ;  /* 0x000000340830723c */ /* 0x000fe20000001804 */
[----:B-1----:R-:W-:-:S07]  /*14640*/  FMUL.FTZ R0, R32, c[0x0][0x2ec] ;  /* 0x0000bb0020007a20 */ /* 0x002fce0000410000 */
[----:B------:R-:W-:Y:S01]  /*14650*/  HMMA.16816.F32 R44, R8, R54, R36 ;  /* 0x00000036082c723c */ /* 0x000fe20000001824 */
[----:B------:R1:W-:Y:S01]  /*14660*/  MUFU.TANH R201, R0 ;  /* 0x0000000000c97308 */ /* 0x0003e20000002400 */
[----:B------:R-:W3:Y:S06]  /*14670*/  LDSM.16.M88.4 R52, [R92+0x5800] ;  /* 0x005800005c34783b */ /* 0x000eec0000000200 */
[----:B--2---:R-:W-:Y:S08]  /*14680*/  HMMA.16816.F32 R4, R12, R64, R96 ;  /* 0x000000400c04723c */ /* 0x004ff00000001860 */
[----:B-----5:R-:W-:Y:S01]  /*14690*/  HMMA.16816.F32 R116, R16, R42, R24 ;  /* 0x0000002a1074723c */ /* 0x020fe20000001818 */
[----:B-1----:R-:W-:-:S04]  /*146a0*/  FMUL.FTZ R0, R33, c[0x0][0x2ec] ;  /* 0x0000bb0021007a20 */ /* 0x002fc80000410000 */
[----:B------:R1:W-:Y:S03]  /*146b0*/  MUFU.TANH R202, R0 ;  /* 0x0000000000ca7308 */ /* 0x0003e60000002400 */
[----:B----4-:R-:W-:Y:S08]  /*146c0*/  HMMA.16816.F32 R24, R20, R56, RZ ;  /* 0x000000381418723c */ /* 0x010ff000000018ff */
[----:B------:R-:W-:Y:S01]  /*146d0*/  HMMA.16816.F32 R36, R12, R66, R100 ;  /* 0x000000420c24723c */ /* 0x000fe20000001864 */
[----:B------:R-:W-:Y:S01]  /*146e0*/  LDSM.16.M88.4 R64, [R135+0x3800] ;  /* 0x003800008740783b */ /* 0x000fe20000000200 */
[----:B-1----:R-:W-:-:S06]  /*146f0*/  FMUL.FTZ R0, R34, c[0x0][0x2ec] ;  /* 0x0000bb0022007a20 */ /* 0x002fcc0000410000 */
[----:B------:R-:W-:Y:S01]  /*14700*/  HMMA.16816.F32 R112, R16, R40, R28 ;  /* 0x000000281070723c */ /* 0x000fe2000000181c */
[----:B------:R1:W2:Y:S01]  /*14710*/  MUFU.TANH R172, R0 ;  /* 0x0000000000ac7308 */ /* 0x0002a20000002400 */
[----:B------:R-:W-:Y:S06]  /*14720*/  LDSM.16.M88.4 R40, [R135+0x2000] ;  /* 0x002000008728783b */ /* 0x000fec0000000200 */
[----:B------:R-:W-:Y:S01]  /*14730*/  HMMA.16816.F32 R28, R20, R58, RZ ;  /* 0x0000003a141c723c */ /* 0x000fe200000018ff */
[----:B------:R-:W-:Y:S07]  /*14740*/  LDSM.16.M88.4 R56, [R232+0x1800] ;  /* 0x00180000e838783b */ /* 0x000fee0000000200 */
[----:B---3--:R-:W-:Y:S01]  /*14750*/  HMMA.16816.F32 R4, R8, R60, R4 ;  /* 0x0000003c0804723c */ /* 0x008fe20000001804 */
[----:B-1----:R-:W-:-:S02]  /*14760*/  FMUL.FTZ R0, R35, c[0x0][0x2ec] ;  /* 0x0000bb0023007a20 */ /* 0x002fc40000410000 */
[----:B------:R-:W1:Y:S02]  /*14770*/  LDSM.16.M88.4 R32, [R135+0x1800] ;  /* 0x001800008720783b */ /* 0x000e640000000200 */
[----:B------:R3:W4:Y:S03]  /*14780*/  MUFU.TANH R176, R0 ;  /* 0x0000000000b07308 */ /* 0x0007260000002400 */
[C---:B------:R-:W-:Y:S08]  /*14790*/  HMMA.16816.F32 R84, R16.reuse, R52, R24 ;  /* 0x000000341054723c */ /* 0x040ff00000001818 */
[----:B------:R-:W-:Y:S01]  /*147a0*/  HMMA.16816.F32 R100, R16, R54, R28 ;  /* 0x000000361064723c */ /* 0x000fe2000000181c */
[----:B------:R-:W-:Y:S01]  /*147b0*/  LDSM.16.M88.4 R52, [R232+0x2000] ;  /* 0x00200000e834783b */ /* 0x000fe20000000200 */
[----:B---3--:R-:W-:-:S04]  /*147c0*/  FMUL.FTZ R0, R48, c[0x0][0x2ec] ;  /* 0x0000bb0030007a20 */ /* 0x008fc80000410000 */
[----:B------:R3:W-:Y:S02]  /*147d0*/  MUFU.TANH R197, R0 ;  /* 0x0000000000c57308 */ /* 0x0007e40000002400 */
[----:B---3--:R-:W-:Y:S01]  /*147e0*/  FMUL.FTZ R0, R49, c[0x0][0x2ec] ;  /* 0x0000bb0031007a20 */ /* 0x008fe20000410000 */
[----:B-1----:R-:W-:Y:S05]  /*147f0*/  HMMA.16816.F32 R24, R12, R32, R104 ;  /* 0x000000200c18723c */ /* 0x002fea0000001868 */
[----:B------:R1:W-:Y:S02]  /*14800*/  MUFU.TANH R200, R0 ;  /* 0x0000000000c87308 */ /* 0x0003e40000002400 */
[----:B-1----:R-:W-:-:S06]  /*14810*/  FMUL.FTZ R0, R50, c[0x0][0x2ec] ;  /* 0x0000bb0032007a20 */ /* 0x002fcc0000410000 */
[----:B------:R1:W-:Y:S02]  /*14820*/  MUFU.TANH R93, R0 ;  /* 0x00000000005d7308 */ /* 0x0003e40000002400 */
[----:B-1----:R-:W-:Y:S02]  /*14830*/  FMUL.FTZ R0, R51, c[0x0][0x2ec] ;  /* 0x0000bb0033007a20 */ /* 0x002fe40000410000 */
[----:B------:R-:W1:Y:S04]  /*14840*/  LDSM.16.M88.4 R48, [R134+0x6000] ;  /* 0x006000008630783b */ /* 0x000e680000000200 */
[----:B------:R3:W5:Y:S02]  /*14850*/  MUFU.TANH R153, R0 ;  /* 0x0000000000997308 */ /* 0x0007640000002400 */
[----:B---3--:R-:W-:-:S06]  /*14860*/  FMUL.FTZ R0, R44, c[0x0][0x2ec] ;  /* 0x0000bb002c007a20 */ /* 0x008fcc0000410000 */
[----:B------:R3:W-:Y:S02]  /*14870*/  MUFU.TANH R199, R0 ;  /* 0x0000000000c77308 */ /* 0x0007e40000002400 */
[----:B---3--:R-:W-:Y:S01]  /*14880*/  FMUL.FTZ R0, R45, c[0x0][0x2ec] ;  /* 0x0000bb002d007a20 */ /* 0x008fe20000410000 */
[----:B-1----:R-:W-:Y:S05]  /*14890*/  HMMA.16816.F32 R28, R20, R48, RZ ;  /* 0x00000030141c723c */ /* 0x002fea00000018ff */
[----:B------:R1:W-:Y:S02]  /*148a0*/  MUFU.TANH R198, R0 ;  /* 0x0000000000c67308 */ /* 0x0003e40000002400 */
[----:B-1----:R-:W-:-:S06]  /*148b0*/  FMUL.FTZ R0, R46, c[0x0][0x2ec] ;  /* 0x0000bb002e007a20 */ /* 0x002fcc0000410000 */
[----:B------:R1:W3:Y:S02]  /*148c0*/  MUFU.TANH R163, R0 ;  /* 0x0000000000a37308 */ /* 0x0002e40000002400 */
[----:B-1----:R-:W-:Y:S02]  /*148d0*/  FMUL.FTZ R0, R47, c[0x0][0x2ec] ;  /* 0x0000bb002f007a20 */ /* 0x002fe40000410000 */
[----:B------:R-:W-:Y:S01]  /*148e0*/  HMMA.16816.F32 R44, R8, R62, R36 ;  /* 0x0000003e082c723c */ /* 0x000fe20000001824 */
[----:B------:R-:W-:Y:S03]  /*148f0*/  LDSM.16.M88.4 R60, [R134+0x7000] ;  /* 0x00700000863c783b */ /* 0x000fe60000000200 */
[----:B------:R1:W1:Y:S04]  /*14900*/  MUFU.TANH R151, R0 ;  /* 0x0000000000977308 */ /* 0x0002680000002400 */
[----:B------:R-:W-:Y:S01]  /*14910*/  HMMA.16816.F32 R36, R12, R34, R108 ;  /* 0x000000220c24723c */ /* 0x000fe2000000186c */
[----:B------:R-:W2:Y:S01]  /*14920*/  LDSM.16.M88.4 R32, [R92+0x6000] ;  /* 0x006000005c20783b */ /* 0x000ea20000000200 */
[----:B-1----:R-:W-:-:S04]  /*14930*/  FMUL.FTZ R0, R4, c[0x0][0x2ec] ;  /* 0x0000bb0004007a20 */ /* 0x002fc80000410000 */
[----:B------:R1:W-:Y:S02]  /*14940*/  MUFU.TANH R195, R0 ;  /* 0x0000000000c37308 */ /* 0x0003e40000002400 */
[----:B-1----:R-:W-:-:S06]  /*14950*/  FMUL.FTZ R0, R5, c[0x0][0x2ec] ;  /* 0x0000bb0005007a20 */ /* 0x002fcc0000410000 */
[----:B------:R1:W-:Y:S01]  /*14960*/  MUFU.TANH R194, R0 ;  /* 0x0000000000c27308 */ /* 0x0003e20000002400 */
[----:B--2---:R-:W-:Y:S01]  /*14970*/  HMMA.16816.F32 R72, R16, R32, R28 ;  /* 0x000000201048723c */ /* 0x004fe2000000181c */
[----:B-1----:R-:W-:-:S06]  /*14980*/  FMUL.FTZ R0, R6, c[0x0][0x2ec] ;  /* 0x0000bb0006007a20 */ /* 0x002fcc0000410000 */
[----:B------:R1:W2:Y:S02]  /*14990*/  MUFU.TANH R143, R0 ;  /* 0x00000000008f7308 */ /* 0x0002a40000002400 */
[----:B-1----:R-:W-:Y:S02]  /*149a0*/  FMUL.FTZ R0, R7, c[0x0][0x2ec] ;  /* 0x0000bb0007007a20 */ /* 0x002fe40000410000 */
[----:B------:R-:W-:Y:S04]  /*149b0*/  HMMA.16816.F32 R4, R8, R56, R24 ;  /* 0x000000380804723c */ /* 0x000fe80000001818 */
[----:B------:R1:W1:Y:S04]  /*149c0*/  MUFU.TANH R142, R0 ;  /* 0x00000000008e7308 */ /* 0x0002680000002400 */
[----:B------:R-:W-:Y:S01]  /*149d0*/  HMMA.16816.F32 R24, R20, R50, RZ ;  /* 0x000000321418723c */ /* 0x000fe200000018ff */
[----:B------:R-:W2:Y:S01]  /*149e0*/  LDSM.16.M88.4 R48, [R134+0x6800] ;  /* 0x006800008630783b */ /* 0x000ea20000000200 */
[----:B-1----:R-:W-:-:S04]  /*149f0*/  FMUL.FTZ R0, R44, c[0x0][0x2ec] ;  /* 0x0000bb002c007a20 */ /* 0x002fc80000410000 */
[----:B------:R1:W1:Y:S11]  /*14a00*/  MUFU.TANH R192, R0 ;  /* 0x0000000000c07308 */ /* 0x0002760000002400 */
[----:B------:R-:W-:Y:S07]  /*14a10*/  @!UPT UIADD3 URZ, URZ, URZ, URZ ;  /* 0x0000003f3f3ff290 */ /* 0x000fee000fffe03f */
[----:B------:R-:W-:Y:S01]  /*14a20*/  HMMA.16816.F32 R80, R16, R34, R24 ;  /* 0x000000221050723c */ /* 0x000fe20000001818 */
[----:B------:R-:W-:Y:S01]  /*14a30*/  LDSM.16.M88.4 R24, [R135+0x2800] ;  /* 0x002800008718783b */ /* 0x000fe20000000200 */
[----:B-1----:R-:W-:-:S04]  /*14a40*/  FMUL.FTZ R0, R45, c[0x0][0x2ec] ;  /* 0x0000bb002d007a20 */ /* 0x002fc80000410000 */
[----:B------:R1:W-:Y:S02]  /*14a50*/  MUFU.TANH R191, R0 ;  /* 0x0000000000bf7308 */ /* 0x0003e40000002400 */
[----:B--2---:R-:W-:Y:S01]  /*14a60*/  HMMA.16816.F32 R32, R20, R50, RZ ;  /* 0x000000321420723c */ /* 0x004fe200000018ff */
[----:B-1----:R-:W-:-:S05]  /*14a70*/  FMUL.FTZ R0, R46, c[0x0][0x2ec] ;  /* 0x0000bb002e007a20 */ /* 0x002fca0000410000 */
[----:B------:R1:W2:Y:S02]  /*14a80*/  MUFU.TANH R189, R0 ;  /* 0x0000000000bd7308 */ /* 0x0002a40000002400 */
[----:B-1----:R-:W-:Y:S02]  /*14a90*/  FMUL.FTZ R0, R47, c[0x0][0x2ec] ;  /* 0x0000bb002f007a20 */ /* 0x002fe40000410000 */
[----:B------:R-:W-:Y:S01]  /*14aa0*/  HMMA.16816.F32 R44, R8, R58, R36 ;  /* 0x0000003a082c723c */ /* 0x000fe20000001824 */
[----:B------:R-:W-:Y:S03]  /*14ab0*/  LDSM.16.M88.4 R56, [R232+0x2800] ;  /* 0x00280000e838783b */ /* 0x000fe60000000200 */
[----:B------:R1:W-:Y:S04]  /*14ac0*/  MUFU.TANH R187, R0 ;  /* 0x0000000000bb7308 */ /* 0x0003e80000002400 */
[----:B------:R-:W-:Y:S01]  /*14ad0*/  HMMA.16816.F32 R36, R12, R40, R68 ;  /* 0x000000280c24723c */ /* 0x000fe20000001844 */
[----:B------:R-:W-:Y:S01]  /*14ae0*/  LDSM.16.M88.4 R68, [R135+0x3000] ;  /* 0x003000008744783b */ /* 0x000fe20000000200 */
[----:B-1----:R-:W-:-:S04]  /*14af0*/  FMUL.FTZ R0, R4, c[0x0][0x2ec] ;  /* 0x0000bb0004007a20 */ /* 0x002fc80000410000 */
[----:B------:R1:W1:Y:S11]  /*14b00*/  MUFU.TANH R190, R0 ;  /* 0x0000000000be7308 */ /* 0x0002760000002400 */
[----:B------:R-:W-:Y:S07]  /*14b10*/  @!UPT UIADD3 URZ, URZ, URZ, URZ ;  /* 0x0000003f3f3ff290 */ /* 0x000fee000fffe03f */
[----:B------:R-:W-:Y:S01]  /*14b20*/  HMMA.16816.F32 R28, R8, R52, R36 ;  /* 0x00000034081c723c */ /* 0x000fe20000001824 */
[----:B-1----:R-:W-:-:S07]  /*14b30*/  FMUL.FTZ R0, R5, c[0x0][0x2ec] ;  /* 0x0000bb0005007a20 */ /* 0x002fce0000410000 */
[----:B------:R-:W-:Y:S01]  /*14b40*/  HMMA.16816.F32 R36, R20, R48, RZ ;  /* 0x000000301424723c */ /* 0x000fe200000018ff */
[----:B------:R-:W-:Y:S01]  /*14b50*/  LDSM.16.M88.4 R48, [R92+0x7000] ;  /* 0x007000005c30783b */ /* 0x000fe20000000200 */
[----:B------:R1:W-:Y:S02]  /*14b60*/  MUFU.TANH R188, R0 ;  /* 0x0000000000bc7308 */ /* 0x0003e40000002400 */
[----:B-1----:R-:W-:-:S06]  /*14b70*/  FMUL.FTZ R0, R6, c[0x0][0x2ec] ;  /* 0x0000bb0006007a20 */ /* 0x002fcc0000410000 */
[----:B------:R1:W1:Y:S02]  /*14b80*/  MUFU.TANH R122, R0 ;  /* 0x00000000007a7308 */ /* 0x0002640000002400 */
[----:B-1----:R-:W-:Y:S02]  /*14b90*/  FMUL.FTZ R0, R7, c[0x0][0x2ec] ;  /* 0x0000bb0007007a20 */ /* 0x002fe40000410000 */
[----:B------:R-:W-:Y:S01]  /*14ba0*/  HMMA.16816.F32 R4, R12, R42, R76 ;  /* 0x0000002a0c04723c */ /* 0x000fe2000000184c */
[----:B------:R-:W1:Y:S03]  /*14bb0*/  LDSM.16.M88.4 R40, [R92+0x6800] ;  /* 0x006800005c28783b */ /* 0x000e660000000200 */
[----:B------:R2:W1:Y:S02]  /*14bc0*/  MUFU.TANH R123, R0 ;  /* 0x00000000007b7308 */ /* 0x0004640000002400 */
[----:B--2---:R-:W-:-:S06]  /*14bd0*/  FMUL.FTZ R0, R44, c[0x0][0x2ec] ;  /* 0x0000bb002c007a20 */ /* 0x004fcc0000410000 */
[----:B------:R2:W1:Y:S02]  /*14be0*/  MUFU.TANH R186, R0 ;  /* 0x0000000000ba7308 */ /* 0x0004640000002400 */
[----:B--2---:R-:W-:Y:S01]  /*14bf0*/  FMUL.FTZ R0, R45, c[0x0][0x2ec] ;  /* 0x0000bb002d007a20 */ /* 0x004fe20000410000 */
[C---:B-1----:R-:W-:Y:S05]  /*14c00*/  HMMA.16816.F32 R88, R16.reuse, R40, R36 ;  /* 0x000000281058723c */ /* 0x042fea0000001824 */
[----:B------:R1:W-:Y:S03]  /*14c10*/  MUFU.TANH R185, R0 ;  /* 0x0000000000b97308 */ /* 0x0003e60000002400 */
[----:B------:R-:W-:Y:S08]  /*14c20*/  HMMA.16816.F32 R96, R16, R42, R32 ;  /* 0x0000002a1060723c */ /* 0x000ff00000001820 */
[----:B------:R-:W-:Y:S01]  /*14c30*/  HMMA.16816.F32 R32, R20, R60, RZ ;  /* 0x0000003c1420723c */ /* 0x000fe200000018ff */
[----:B-1----:R-:W-:-:S04]  /*14c40*/  FMUL.FTZ R0, R46, c[0x0][0x2ec] ;  /* 0x0000bb002e007a20 */ /* 0x002fc80000410000 */
[----:B------:R1:W2:Y:S03]  /*14c50*/  MUFU.TANH R121, R0 ;  /* 0x0000000000797308 */ /* 0x0002a60000002400 */
[----:B------:R-:W-:Y:S01]  /*14c60*/  HMMA.16816.F32 R40, R12, R68, R112 ;  /* 0x000000440c28723c */ /* 0x000fe20000001870 */
[----:B-1----:R-:W-:-:S07]  /*14c70*/  FMUL.FTZ R0, R47, c[0x0][0x2ec] ;  /* 0x0000bb002f007a20 */ /* 0x002fce0000410000 */
[----:B------:R-:W-:Y:S01]  /*14c80*/  HMMA.16816.F32 R44, R8, R54, R4 ;  /* 0x00000036082c723c */ /* 0x000fe20000001804 */
[----:B------:R-:W-:Y:S01]  /*14c90*/  LDSM.16.M88.4 R52, [R232+0x3000] ;  /* 0x00300000e834783b */ /* 0x000fe20000000200 */
[----:B------:R1:W-:Y:S06]  /*14ca0*/  MUFU.TANH R183, R0 ;  /* 0x0000000000b77308 */ /* 0x0003ec0000002400 */
[C---:B------:R-:W-:Y:S08]  /*14cb0*/  HMMA.16816.F32 R4, R12.reuse, R24, R124 ;  /* 0x000000180c04723c */ /* 0x040ff0000000187c */
[----:B------:R-:W-:Y:S01]  /*14cc0*/  HMMA.16816.F32 R24, R12, R26, R128 ;  /* 0x0000001a0c18723c */ /* 0x000fe20000001880 */
[----:B-1----:R-:W-:-:S04]  /*14cd0*/  FMUL.FTZ R0, R28, c[0x0][0x2ec] ;  /* 0x0000bb001c007a20 */ /* 0x002fc80000410000 */
[----:B------:R1:W1:Y:S03]  /*14ce0*/  MUFU.TANH R184, R0 ;  /* 0x0000000000b87308 */ /* 0x0002660000002400 */
[----:B------:R-:W-:Y:S08]  /*14cf0*/  HMMA.16816.F32 R76, R16, R48, R32 ;  /* 0x00000030104c723c */ /* 0x000ff00000001820 */
[----:B------:R-:W-:Y:S01]  /*14d00*/  HMMA.16816.F32 R4, R8, R56, R4 ;  /* 0x000000380804723c */ /* 0x000fe20000001804 */
[----:B-1----:R-:W-:-:S07]  /*14d10*/  FMUL.FTZ R0, R29, c[0x0][0x2ec] ;  /* 0x0000bb001d007a20 */ /* 0x002fce0000410000 */
[----:B------:R-:W-:Y:S01]  /*14d20*/  HMMA.16816.F32 R36, R8, R58, R24 ;  /* 0x0000003a0824723c */ /* 0x000fe20000001818 */
[----:B------:R-:W1:Y:S01]  /*14d30*/  LDSM.16.M88.4 R56, [R134+0x7800] ;  /* 0x007800008638783b */ /* 0x000e620000000200 */
[----:B------:R2:W-:Y:S06]  /*14d40*/  MUFU.TANH R181, R0 ;  /* 0x0000000000b57308 */ /* 0x0005ec0000002400 */
[----:B------:R-:W-:Y:S01]  /*14d50*/  HMMA.16816.F32 R24, R12, R70, R116 ;  /* 0x000000460c18723c */ /* 0x000fe20000001874 */
[----:B--2---:R-:W-:-:S04]  /*14d60*/  FMUL.FTZ R0, R30, c[0x0][0x2ec] ;  /* 0x0000bb001e007a20 */ /* 0x004fc80000410000 */
[----:B------:R2:W1:Y:S02]  /*14d70*/  MUFU.TANH R133, R0 ;  /* 0x0000000000857308 */ /* 0x0004640000002400 */
[----:B--2---:R-:W-:Y:S02]  /*14d80*/  FMUL.FTZ R0, R31, c[0x0][0x2ec] ;  /* 0x0000bb001f007a20 */ /* 0x004fe40000410000 */
[C---:B------:R-:W-:Y:S01]  /*14d90*/  HMMA.16816.F32 R28, R20.reuse, R62, RZ ;  /* 0x0000003e141c723c */ /* 0x040fe200000018ff */
[----:B------:R-:W2:Y:S03]  /*14da0*/  LDSM.16.M88.4 R60, [R92+0x7800] ;  /* 0x007800005c3c783b */ /* 0x000ea60000000200 */
[----:B------:R3:W2:Y:S04]  /*14db0*/  MUFU.TANH R138, R0 ;  /* 0x00000000008a7308 */ /* 0x0006a80000002400 */
[----:B-1----:R-:W-:Y:S01]  /*14dc0*/  HMMA.16816.F32 R32, R20, R56, RZ ;  /* 0x000000381420723c */ /* 0x002fe200000018ff */
[----:B---3--:R-:W-:-:S04]  /*14dd0*/  FMUL.FTZ R0, R44, c[0x0][0x2ec] ;  /* 0x0000bb002c007a20 */ /* 0x008fc80000410000 */
[----:B------:R1:W3:Y:S11]  /*14de0*/  MUFU.TANH R127, R0 ;  /* 0x00000000007f7308 */ /* 0x0002f60000002400 */
[----:B------:R-:W-:Y:S01]  /*14df0*/  HMMA.16816.F32 R104, R16, R50, R28 ;  /* 0x000000321068723c */ /* 0x000fe2000000181c */
[----:B------:R-:W3:Y:S07]  /*14e00*/  LDSM.16.M88.4 R48, [R232+0x3800] ;  /* 0x00380000e830783b */ /* 0x000eee0000000200 */
[----:B------:R-:W-:Y:S01]  /*14e10*/  HMMA.16816.F32 R28, R20, R58, RZ ;  /* 0x0000003a141c723c */ /* 0x000fe200000018ff */
[----:B------:R-:W-:Y:S01]  /*14e20*/  LDSM.16.M88.4 R56, [R92+0x8000] ;  /* 0x008000005c38783b */ /* 0x000fe20000000200 */
[----:B-1----:R-:W-:-:S06]  /*14e30*/  FMUL.FTZ R0, R45, c[0x0][0x2ec] ;  /* 0x0000bb002d007a20 */ /* 0x002fcc0000410000 */
[----:B--2---:R-:W-:Y:S01]  /*14e40*/  HMMA.16816.F32 R108, R16, R60, R32 ;  /* 0x0000003c106c723c */ /* 0x004fe20000001820 */
[----:B------:R1:W-:Y:S01]  /*14e50*/  MUFU.TANH R129, R0 ;  /* 0x0000000000817308 */ /* 0x0003e20000002400 */
[----:B------:R-:W2:Y:S01]  /*14e60*/  LDSM.16.M88.4 R32, [R134+0x8000] ;  /* 0x008000008620783b */ /* 0x000ea20000000200 */
[----:B-1----:R-:W-:-:S06]  /*14e70*/  FMUL.FTZ R0, R46, c[0x0][0x2ec] ;  /* 0x0000bb002e007a20 */ /* 0x002fcc0000410000 */
[----:B------:R1:W1:Y:S02]  /*14e80*/  MUFU.TANH R132, R0 ;  /* 0x0000000000847308 */ /* 0x0002640000002400 */
[----:B-1----:R-:W-:Y:S02]  /*14e90*/  FMUL.FTZ R0, R47, c[0x0][0x2ec] ;  /* 0x0000bb002f007a20 */ /* 0x002fe40000410000 */
[----:B------:R-:W-:Y:S04]  /*14ea0*/  HMMA.16816.F32 R44, R8, R52, R40 ;  /* 0x00000034082c723c */ /* 0x000fe80000001828 */
[----:B------:R1:W1:Y:S04]  /*14eb0*/  MUFU.TANH R136, R0 ;  /* 0x0000000000887308 */ /* 0x0002680000002400 */
[----:B------:R-:W-:Y:S01]  /*14ec0*/  HMMA.16816.F32 R40, R12, R64, R84 ;  /* 0x000000400c28723c */ /* 0x000fe20000001854 */
[----:B-1----:R-:W-:-:S04]  /*14ed0*/  FMUL.FTZ R0, R4, c[0x0][0x2ec] ;  /* 0x0000bb0004007a20 */ /* 0x002fc80000410000 */
[----:B------:R1:W1:Y:S11]  /*14ee0*/  MUFU.TANH R137, R0 ;  /* 0x0000000000897308 */ /* 0x0002760000002400 */
[----:B------:R-:W-:Y:S08]  /*14ef0*/  @!UPT UIADD3 URZ, URZ, URZ, URZ ;  /* 0x0000003f3f3ff290 */ /* 0x000ff0000fffe03f */
[----:B---3--:R-:W-:Y:S01]  /*14f00*/  HMMA.16816.F32 R40, R8, R48, R40 ;  /* 0x000000300828723c */ /* 0x008fe20000001828 */
[----:B-1----:R-:W-:-:S04]  /*14f10*/  FMUL.FTZ R0, R5, c[0x0][0x2ec] ;  /* 0x0000bb0005007a20 */ /* 0x002fc80000410000 */
[----:B------:R1:W-:Y:S02]  /*14f20*/  MUFU.TANH R140, R0 ;  /* 0x00000000008c7308 */ /* 0x0003e40000002400 */
[----:B-1----:R-:W-:-:S06]  /*14f30*/  FMUL.FTZ R0, R6, c[0x0][0x2ec] ;  /* 0x0000bb0006007a20 */ /* 0x002fcc0000410000 */
[----:B------:R1:W3:Y:S02]  /*14f40*/  MUFU.TANH R145, R0 ;  /* 0x0000000000917308 */ /* 0x0002e40000002400 */
[----:B-1----:R-:W-:Y:S02]  /*14f50*/  FMUL.FTZ R0, R7, c[0x0][0x2ec] ;  /* 0x0000bb0007007a20 */ /* 0x002fe40000410000 */
[----:B------:R-:W-:Y:S01]  /*14f60*/  HMMA.16816.F32 R4, R8, R54, R24 ;  /* 0x000000360804723c */ /* 0x000fe20000001818 */
[----:B------:R-:W-:Y:S03]  /*14f70*/  LDSM.16.M88.4 R52, [R135+0x4000] ;  /* 0x004000008734783b */ /* 0x000fe60000000200 */
[----:B------:R1:W-:Y:S04]  /*14f80*/  MUFU.TANH R148, R0 ;  /* 0x0000000000947308 */ /* 0x0003e80000002400 */
[----:B------:R-:W-:Y:S01]  /*14f90*/  HMMA.16816.F32 R24, R12, R66, R100 ;  /* 0x000000420c18723c */ /* 0x000fe20000001864 */
[----:B------:R-:W-:Y:S07]  /*14fa0*/  LDSM.16.M88.4 R64, [R134+0x9000] ;  /* 0x009000008640783b */ /* 0x000fee0000000200 */
[----:B------:R-:W-:Y:S01]  /*14fb0*/  HMMA.16816.F32 R100, R16, R62, R28 ;  /* 0x0000003e1064723c */ /* 0x000fe2000000181c */
[----:B------:R-:W-:Y:S01]  /*14fc0*/  LDSM.16.M88.4 R60, [R232+0x4000] ;  /* 0x00400000e83c783b */ /* 0x000fe20000000200 */
[----:B-1----:R-:W-:-:S04]  /*14fd0*/  FMUL.FTZ R0, R36, c[0x0][0x2ec] ;  /* 0x0000bb0024007a20 */ /* 0x002fc80000410000 */
[----:B------:R1:W1:Y:S10]  /*14fe0*/  MUFU.TANH R139, R0 ;  /* 0x00000000008b7308 */ /* 0x0002740000002400 */
[----:B------:R-:W-:Y:S01]  /*14ff0*/  HMMA.16816.F32 R28, R8, R50, R24 ;  /* 0x00000032081c723c */ /* 0x000fe20000001818 */
[----:B------:R-:W3:Y:S01]  /*15000*/  LDSM.16.M88.4 R48, [R135+0x4800] ;  /* 0x004800008730783b */ /* 0x000ee20000000200 */
[----:B-1----:R-:W-:-:S06]  /*15010*/  FMUL.FTZ R0, R37, c[0x0][0x2ec] ;  /* 0x0000bb0025007a20 */ /* 0x002fcc0000410000 */
[----:B--2---:R-:W-:Y:S01]  /*15020*/  HMMA.16816.F32 R24, R20, R32, RZ ;  /* 0x000000201418723c */ /* 0x004fe200000018ff */
[----:B------:R1:W-:Y:S02]  /*15030*/  MUFU.TANH R141, R0 ;  /* 0x00000000008d7308 */ /* 0x0003e40000002400 */
[----:B-1----:R-:W-:-:S06]  /*15040*/  FMUL.FTZ R0, R38, c[0x0][0x2ec] ;  /* 0x0000bb0026007a20 */ /* 0x002fcc0000410000 */
[----:B------:R1:W2:Y:S11]  /*15050*/  MUFU.TANH R144, R0 ;  /* 0x0000000000907308 */ /* 0x0002b60000002400 */
[----:B------:R-:W-:Y:S04]  /*15060*/  @!UPT UIADD3 URZ, URZ, URZ, URZ ;  /* 0x0000003f3f3ff290 */ /* 0x000fe8000fffe03f */
[----:B------:R-:W-:Y:S08]  /*15070*/  HMMA.16816.F32 R68, R16, R56, R24 ;  /* 0x000000381044723c */ /* 0x000ff00000001818 */
[----:B---3--:R-:W-:Y:S01]  /*15080*/  HMMA.16816.F32 R24, R12, R48, R88 ;  /* 0x000000300c18723c */ /* 0x008fe20000001858 */
[----:B-1----:R-:W-:-:S07]  /*15090*/  FMUL.FTZ R0, R39, c[0x0][0x2ec] ;  /* 0x0000bb0027007a20 */ /* 0x002fce0000410000 */
[----:B------:R-:W-:Y:S01]  /*150a0*/  HMMA.16816.F32 R36, R12, R52, R72 ;  /* 0x000000340c24723c */ /* 0x000fe20000001848 */
[----:B------:R1:W-:Y:S01]  /*150b0*/  MUFU.TANH R146, R0 ;  /* 0x0000000000927308 */ /* 0x0003e20000002400 */
[----:B------:R-:W-:Y:S01]  /*150c0*/  LDSM.16.M88.4 R72, [R92+0x9000] ;  /* 0x009000005c48783b */ /* 0x000fe20000000200 */
[----:B-1----:R-:W-:-:S06]  /*150d0*/  FMUL.FTZ R0, R44, c[0x0][0x2ec] ;  /* 0x0000bb002c007a20 */ /* 0x002fcc0000410000 */
[----:B------:R1:W3:Y:S11]  /*150e0*/  MUFU.TANH R147, R0 ;  /* 0x0000000000937308 */ /* 0x0002f60000002400 */
[----:B------:R-:W-:Y:S04]  /*150f0*/  @!UPT UIADD3 URZ, URZ, URZ, URZ ;  /* 0x0000003f3f3ff290 */ /* 0x000fe8000fffe03f */
[----:B------:R-:W-:Y:S01]  /*15100*/  HMMA.16816.F32 R36, R8, R60, R36 ;  /* 0x0000003c0824723c */ /* 0x000fe20000001824 */
[----:B-1----:R-:W-:-:S04]  /*15110*/  FMUL.FTZ R0, R45, c[0x0][0x2ec] ;  /* 0x0000bb002d007a20 */ /* 0x002fc80000410000 */
[----:B------:R1:W-:Y:S02]  /*15120*/  MUFU.TANH R152, R0 ;  /* 0x0000000000987308 */ /* 0x0003e40000002400 */
[----:B-1----:R-:W-:-:S06]  /*15130*/  FMUL.FTZ R0, R46, c[0x0][0x2ec] ;  /* 0x0000bb002e007a20 */ /* 0x002fcc0000410000 */
[----:B------:R1:W1:Y:S02]  /*15140*/  MUFU.TANH R157, R0 ;  /* 0x00000000009d7308 */ /* 0x0002640000002400 */
[----:B-1----:R-:W-:Y:S02]  /*15150*/  FMUL.FTZ R0, R47, c[0x0][0x2ec] ;  /* 0x0000bb002f007a20 */ /* 0x002fe40000410000 */
[----:B------:R-:W1:Y:S04]  /*15160*/  LDSM.16.M88.4 R44, [R134+0x8800] ;  /* 0x00880000862c783b */ /* 0x000e680000000200 */
[----:B------:R2:W1:Y:S02]  /*15170*/  MUFU.TANH R159, R0 ;  /* 0x00000000009f7308 */ /* 0x0004640000002400 */
[----:B--2---:R-:W-:-:S06]  /*15180*/  FMUL.FTZ R0, R4, c[0x0][0x2ec] ;  /* 0x0000bb0004007a20 */ /* 0x004fcc0000410000 */
[----:B------:R2:W1:Y:S02]  /*15190*/  MUFU.TANH R150, R0 ;  /* 0x0000000000967308 */ /* 0x0004640000002400 */
[----:B--2---:R-:W-:-:S06]  /*151a0*/  FMUL.FTZ R0, R5, c[0x0][0x2ec] ;  /* 0x0000bb0005007a20 */ /* 0x004fcc0000410000 */
[----:B------:R2:W-:Y:S02]  /*151b0*/  MUFU.TANH R149, R0 ;  /* 0x0000000000957308 */ /* 0x0005e40000002400 */
[----:B--2---:R-:W-:-:S06]  /*151c0*/  FMUL.FTZ R0, R6, c[0x0][0x2ec] ;  /* 0x0000bb0006007a20 */ /* 0x004fcc0000410000 */
[----:B------:R2:W1:Y:S02]  /*151d0*/  MUFU.TANH R156, R0 ;  /* 0x00000000009c7308 */ /* 0x0004640000002400 */
[----:B--2---:R-:W-:Y:S02]  /*151e0*/  FMUL.FTZ R0, R7, c[0x0][0x2ec] ;  /* 0x0000bb0007007a20 */ /* 0x004fe40000410000 */
[----:B------:R-:W-:Y:S04]  /*151f0*/  HMMA.16816.F32 R4, R20, R34, RZ ;  /* 0x000000221404723c */ /* 0x000fe800000018ff */
[----:B------:R2:W1:Y:S04]  /*15200*/  MUFU.TANH R155, R0 ;  /* 0x00000000009b7308 */ /* 0x0004680000002400 */
[----:B------:R-:W-:Y:S01]  /*15210*/  HMMA.16816.F32 R32, R12, R54, R80 ;  /* 0x000000360c20723c */ /* 0x000fe20000001850 */
[----:B------:R-:W-:Y:S01]  /*15220*/  LDSM.16.M88.4 R52, [R135+0x5000] ;  /* 0x005000008734783b */ /* 0x000fe20000000200 */
[----:B--2---:R-:W-:-:S04]  /*15230*/  FMUL.FTZ R0, R40, c[0x0][0x2ec] ;  /* 0x0000bb0028007a20 */ /* 0x004fc80000410000 */
[----:B------:R2:W2:Y:S10]  /*15240*/  MUFU.TANH R158, R0 ;  /* 0x00000000009e7308 */ /* 0x0004b40000002400 */
[----:B------:R-:W-:Y:S01]  /*15250*/  HMMA.16816.F32 R84, R16, R58, R4 ;  /* 0x0000003a1054723c */ /* 0x000fe20000001804 */
[----:B------:R-:W3:Y:S07]  /*15260*/  LDSM.16.M88.4 R56, [R232+0x4800] ;  /* 0x00480000e838783b */ /* 0x000eee0000000200 */
[----:B-1----:R-:W-:Y:S01]  /*15270*/  HMMA.16816.F32 R4, R20, R44, RZ ;  /* 0x0000002c1404723c */ /* 0x002fe200000018ff */
[----:B--2---:R-:W-:-:S04]  /*15280*/  FMUL.FTZ R0, R41, c[0x0][0x2ec] ;  /* 0x0000bb0029007a20 */ /* 0x004fc80000410000 */
[----:B------:R1:W-:Y:S02]  /*15290*/  MUFU.TANH R162, R0 ;  /* 0x0000000000a27308 */ /* 0x0003e40000002400 */
[----:B-1----:R-:W-:-:S06]  /*152a0*/  FMUL.FTZ R0, R42, c[0x0][0x2ec] ;  /* 0x0000bb002a007a20 */ /* 0x002fcc0000410000 */
[----:B------:R1:W2:Y:S01]  /*152b0*/  MUFU.TANH R167, R0 ;  /* 0x0000000000a77308 */ /* 0x0002a20000002400 */
[----:B---3--:R-:W-:Y:S01]  /*152c0*/  HMMA.16816.F32 R24, R8, R56, R24 ;  /* 0x000000380818723c */ /* 0x008fe20000001818 */
[----:B-1----:R-:W-:Y:S02]  /*152d0*/  FMUL.FTZ R0, R43, c[0x0][0x2ec] ;  /* 0x0000bb002b007a20 */ /* 0x002fe40000410000 */
[----:B------:R-:W1:Y:S04]  /*152e0*/  LDSM.16.M88.4 R40, [R92+0x8800] ;  /* 0x008800005c28783b */ /* 0x000e680000000200 */
[----:B------:R3:W1:Y:S02]  /*152f0*/  MUFU.TANH R170, R0 ;  /* 0x0000000000aa7308 */ /* 0x0006640000002400 */
[----:B---3--:R-:W-:-:S06]  /*15300*/  FMUL.FTZ R0, R28, c[0x0][0x2ec] ;  /* 0x0000bb001c007a20 */ /* 0x008fcc0000410000 */
[----:B------:R3:W1:Y:S02]  /*15310*/  MUFU.TANH R161, R0 ;  /* 0x0000000000a17308 */ /* 0x0006640000002400 */
[----:B---3--:R-:W-:Y:S01]  /*15320*/  FMUL.FTZ R0, R29, c[0x0][0x2ec] ;  /* 0x0000bb001d007a20 */ /* 0x008fe20000410000 */
[----:B-1----:R-:W-:Y:S05]  /*15330*/  HMMA.16816.F32 R80, R16, R40, R4 ;  /* 0x000000281050723c */ /* 0x002fea0000001804 */
[----:B------:R1:W-:Y:S02]  /*15340*/  MUFU.TANH R160, R0 ;  /* 0x0000000000a07308 */ /* 0x0003e40000002400 */
[----:B------:R-:W-:-:S05]  /*15350*/  IMAD.SHL.U32 R4, R217, 0x2, RZ ;  /* 0x00000002d9047824 */ /* 0x000fca00078e00ff */
[----:B------:R-:W-:Y:S01]  /*15360*/  LOP3.LUT R4, R4, 0x6, RZ, 0xc0, !PT ;  /* 0x0000000604047812 */ /* 0x000fe200078ec0ff */
[----:B-1----:R-:W-:-:S04]  /*15370*/  FMUL.FTZ R0, R30, c[0x0][0x2ec] ;  /* 0x0000bb001e007a20 */ /* 0x002fc80000410000 */
[----:B------:R1:W3:Y:S02]  /*15380*/  MUFU.TANH R165, R0 ;  /* 0x0000000000a57308 */ /* 0x0002e40000002400 */
        /* <DEDUP_REMOVED lines=9> */
[----:B-1----:R-:W-:-:S07]  /*15420*/  FMUL.FTZ R0, R37, c[0x0][0x2ec] ;  /* 0x0000bb0025007a20 */ /* 0x002fce0000410000 */
[----:B------:R-:W-:Y:S01]  /*15430*/  HMMA.16816.F32 R40, R12, R52, R76 ;  /* 0x000000340c28723c */ /* 0x000fe2000000184c */
[----:B------:R1:W-:Y:S02]  /*15440*/  MUFU.TANH R171, R0 ;  /* 0x0000000000ab7308 */ /* 0x0003e40000002400 */
[----:B-1----:R-:W-:-:S06]  /*15450*/  FMUL.FTZ R0, R38, c[0x0][0x2ec] ;  /* 0x0000bb0026007a20 */ /* 0x002fcc0000410000 */
[----:B------:R1:W1:Y:S02]  /*15460*/  MUFU.TANH R175, R0 ;  /* 0x0000000000af7308 */ /* 0x0002640000002400 */
[----:B-1----:R-:W-:Y:S02]  /*15470*/  FMUL.FTZ R0, R39, c[0x0][0x2ec] ;  /* 0x0000bb0027007a20 */ /* 0x002fe40000410000 */
[----:B------:R-:W-:Y:S01]  /*15480*/  HMMA.16816.F32 R36, R12, R50, R96 ;  /* 0x000000320c24723c */ /* 0x000fe20000001860 */
[----:B------:R-:W-:Y:S03]  /*15490*/  LDSM.16.M88.4 R48, [R135+0x6000] ;  /* 0x006000008730783b */ /* 0x000fe60000000200 */
[----:B------:R1:W1:Y:S02]  /*154a0*/  MUFU.TANH R177, R0 ;  /* 0x0000000000b17308 */ /* 0x0002640000002400 */
[----:B-1----:R-:W-:-:S06]  /*154b0*/  FMUL.FTZ R0, R28, c[0x0][0x2ec] ;  /* 0x0000bb001c007a20 */ /* 0x002fcc0000410000 */
[----:B------:R1:W1:Y:S11]  /*154c0*/  MUFU.TANH R169, R0 ;  /* 0x0000000000a97308 */ /* 0x0002760000002400 */
[----:B------:R-:W-:Y:S01]  /*154d0*/  @!UPT UIADD3 URZ, URZ, URZ, URZ ;  /* 0x0000003f3f3ff290 */ /* 0x000fe2000fffe03f */
[C---:B------:R-:W-:Y:S01]  /*154e0*/  HMMA.16816.F32 R32, R8.reuse, R58, R36 ;  /* 0x0000003a0820723c */ /* 0x040fe20000001824 */
[----:B------:R-:W-:Y:S07]  /*154f0*/  LDSM.16.M88.4 R56, [R232+0x6800] ;  /* 0x00680000e838783b */ /* 0x000fee0000000200 */
[----:B--2---:R-:W-:Y:S01]  /*15500*/  HMMA.16816.F32 R36, R8, R44, R40 ;  /* 0x0000002c0824723c */ /* 0x004fe20000001828 */
[----:B------:R-:W-:Y:S01]  /*15510*/  LDSM.16.M88.4 R40, [R232+0x5800] ;  /* 0x00580000e828783b */ /* 0x000fe20000000200 */
[----:B-1----:R-:W-:Y:S01]  /*15520*/  LEA.HI R0, R2, R208, RZ, 0x2 ;  /* 0x000000d002007211 */ /* 0x002fe200078f10ff */
[----:B------:R-:W-:-:S03]  /*15530*/  FMUL.FTZ R2, R29, c[0x0][0x2ec] ;  /* 0x0000bb001d027a20 */ /* 0x000fc60000410000 */
[----:B------:R-:W-:Y:S01]  /*15540*/  SHF.R.S32.HI R0, RZ, 0x2, R0 ;  /* 0x00000002ff007819 */ /* 0x000fe20000011400 */
[----:B------:R1:W-:Y:S03]  /*15550*/  MUFU.TANH R168, R2 ;  /* 0x0000000200a87308 */ /* 0x0003e60000002400 */
[----:B------:R-:W-:-:S04]  /*15560*/  IADD3 R0, R3, 0x1, R0 ;  /* 0x0000000103007810 */ /* 0x000fc80007ffe000 */
[----:B------:R-:W-:-:S04]  /*15570*/  IADD3 R0, R154, R0, -R249 ;  /* 0x000000009a007210 */ /* 0x000fc80007ffe8f9 */
[----:B------:R-:W-:Y:S01]  /*15580*/  IADD3 R3, R0, c[0x0][0x2e8], RZ ;  /* 0x0000ba0000037a10 */ /* 0x000fe20007ffe0ff */
[----:B------:R-:W-:Y:S02]  /*15590*/  IMAD.IADD R0, R207, 0x1, R4 ;  /* 0x00000001cf007824 */ /* 0x000fe400078e0204 */
[----:B------:R-:W-:Y:S01]  /*155a0*/  FMUL.FTZ R4, R25, c[0x0][0x2ec] ;  /* 0x0000bb0019047a20 */ /* 0x000fe20000410000 */
[C---:B------:R-:W-:Y:S01]  /*155b0*/  IADD3 R5, R3.reuse, 0x8, RZ ;  /* 0x0000000803057810 */ /* 0x040fe20007ffe0ff */
[----:B-1----:R-:W-:Y:S01]  /*155c0*/  FMUL.FTZ R2, R30, c[0x0][0x2ec] ;  /* 0x0000bb001e027a20 */ /* 0x002fe20000410000 */
[-C--:B------:R-:W-:Y:S01]  /*155d0*/  IMNMX R6, R3, R154.reuse, PT ;  /* 0x0000009a03067217 */ /* 0x080fe20003800200 */
[----:B------:R1:W-:Y:S01]  /*155e0*/  MUFU.TANH R182, R4 ;  /* 0x0000000400b67308 */ /* 0x0003e20000002400 */
[----:B------:R-:W-:Y:S01]  /*155f0*/  FMUL.FTZ R3, R24, c[0x0][0x2ec] ;  /* 0x0000bb0018037a20 */ /* 0x000fe20000410000 */
[----:B------:R-:W-:-:S04]  /*15600*/  IMNMX R5, R5, R154, PT ;  /* 0x0000009a05057217 */ /* 0x000fc80003800200 */
[----:B------:R-:W-:Y:S02]  /*15610*/  ISETP.GE.AND P1, PT, R0, R5, PT ;  /* 0x000000050000720c */ /* 0x000fe40003f26270 */
[----:B------:R2:W2:Y:S02]  /*15620*/  MUFU.TANH R174, R2 ;  /* 0x0000000200ae7308 */ /* 0x0004a40000002400 */
[----:B------:R-:W-:Y:S01]  /*15630*/  FSEL R95, R95, -INF , !P1 ;  /* 0xff8000005f5f7808 */ /* 0x000fe20004800000 */
[----:B-1----:R-:W-:-:S05]  /*15640*/  FMUL.FTZ R4, R26, c[0x0][0x2ec] ;  /* 0x0000bb001a047a20 */ /* 0x002fca0000410000 */
[----:B------:R1:W1:Y:S01]  /*15650*/  MUFU.TANH R178, R3 ;  /* 0x0000000300b27308 */ /* 0x0002620000002400 */
[----:B--2---:R-:W-:-:S07]  /*15660*/  FMUL.FTZ R2, R31, c[0x0][0x2ec] ;  /* 0x0000bb001f027a20 */ /* 0x004fce0000410000 */
[----:B------:R2:W2:Y:S01]  /*15670*/  MUFU.TANH R179, R4 ;  /* 0x0000000400b37308 */ /* 0x0004a20000002400 */
[----:B------:R-:W-:Y:S07]  /*15680*/  HMMA.16816.F32 R28, R20, R64, RZ ;  /* 0x00000040141c723c */ /* 0x000fee00000018ff */
[----:B------:R3:W3:Y:S01]  /*15690*/  MUFU.TANH R173, R2 ;  /* 0x0000000200ad7308 */ /* 0x0006e20000002400 */
[----:B-1----:R-:W-:-:S04]  /*156a0*/  IADD3 R3, R0, 0x8, RZ ;  /* 0x0000000800037810 */ /* 0x002fc80007ffe0ff */
[C---:B------:R-:W-:Y:S02]  /*156b0*/  ISETP.GE.AND P3, PT, R3.reuse, R6, PT ;  /* 0x000000060300720c */ /* 0x040fe40003f66270 */
[----:B------:R-:W-:Y:S01]  /*156c0*/  ISETP.GE.AND P5, PT, R3, R5, PT ;  /* 0x000000050300720c */ /* 0x000fe20003fa6270 */
[----:B--2---:R-:W-:Y:S02]  /*156d0*/  FMUL.FTZ R4, R27, c[0x0][0x2ec] ;  /* 0x0000bb001b047a20 */ /* 0x004fe40000410000 */
[----:B------:R-:W-:Y:S01]  /*156e0*/  HMMA.16816.F32 R24, R12, R54, R104 ;  /* 0x000000360c18723c */ /* 0x000fe20000001868 */
[----:B------:R-:W1:Y:S01]  /*156f0*/  LDSM.16.M88.4 R52, [R135+0x5800] ;  /* 0x005800008734783b */ /* 0x000e620000000200 */
[----:B------:R-:W-:Y:S02]  /*15700*/  FSEL R99, R172, -INF , !P5 ;  /* 0xff800000ac637808 */ /* 0x000fe40006800000 */
[----:B---3--:R-:W-:-:S04]  /*15710*/  IADD3 R2, R0, 0x1, RZ ;  /* 0x0000000100027810 */ /* 0x008fc80007ffe0ff */
[----:B------:R-:W-:Y:S01]  /*15720*/  HMMA.16816.F32 R76, R16, R72, R28 ;  /* 0x00000048104c723c */ /* 0x000fe2000000181c */
[CC--:B------:R-:W-:Y:S02]  /*15730*/  ISETP.GE.AND P2, PT, R2.reuse, R6.reuse, PT ;  /* 0x000000060200720c */ /* 0x0c0fe40003f46270 */
[----:B------:R-:W-:Y:S02]  /*15740*/  ISETP.GE.AND P0, PT, R2, R5, PT ;  /* 0x000000050200720c */ /* 0x000fe40003f06270 */
[----:B------:R-:W-:Y:S02]  /*15750*/  IADD3 R2, R0, 0x9, RZ ;  /* 0x0000000900027810 */ /* 0x000fe40007ffe0ff */
[----:B------:R-:W-:Y:S02]  /*15760*/  FSEL R90, R94, -INF , !P0 ;  /* 0xff8000005e5a7808 */ /* 0x000fe40004000000 */
[----:B------:R-:W-:Y:S02]  /*15770*/  ISETP.GE.AND P4, PT, R2, R6, PT ;  /* 0x000000060200720c */ /* 0x000fe40003f86270 */
[----:B------:R-:W-:-:S02]  /*15780*/  FSEL R94, R201, -INF , !P3 ;  /* 0xff800000c95e7808 */ /* 0x000fc40005800000 */
[----:B------:R-:W-:Y:S02]  /*15790*/  P2R R3, PR, RZ, 0x10 ;  /* 0x00000010ff037803 */ /* 0x000fe40000000000 */
[----:B------:R-:W-:Y:S01]  /*157a0*/  FSEL R89, R180, -INF , !P2 ;  /* 0xff800000b4597808 */ /* 0x000fe20005000000 */
[----:B------:R-:W-:Y:S01]  /*157b0*/  HMMA.16816.F32 R28, R8, R46, R24 ;  /* 0x0000002e081c723c */ /* 0x000fe20000001818 */
[----:B------:R-:W-:Y:S01]  /*157c0*/  ISETP.NE.AND P3, PT, R3, RZ, PT ;  /* 0x000000ff0300720c */ /* 0x000fe20003f65270 */
[----:B------:R2:W3:Y:S01]  /*157d0*/  MUFU.TANH R180, R4 ;  /* 0x0000000400b47308 */ /* 0x0004e20000002400 */
[----:B------:R-:W-:Y:S01]  /*157e0*/  ISETP.GE.AND P4, PT, R2, R5, PT ;  /* 0x000000050200720c */ /* 0x000fe20003f86270 */
[----:B------:R-:W-:Y:S01]  /*157f0*/  FMUL.FTZ R3, R32, c[0x0][0x2ec] ;  /* 0x0000bb0020037a20 */ /* 0x000fe20000410000 */
[----:B------:R-:W-:Y:S01]  /*15800*/  IADD3 R2, R0, 0x10, RZ ;  /* 0x0000001000027810 */ /* 0x000fe20007ffe0ff */
[----:B------:R-:W-:Y:S01]  /*15810*/  LDSM.16.M88.4 R44, [R135+0x6800] ;  /* 0x00680000872c783b */ /* 0x000fe20000000200 */
[----:B----4-:R-:W-:-:S02]  /*15820*/  FSEL R97, R176, -INF , !P4 ;  /* 0xff800000b0617808 */ /* 0x010fc40006000000 */
[CC--:B------:R-:W-:Y:S01]  /*15830*/  ISETP.GE.AND P6, PT, R2.reuse, R6.reuse, PT ;  /* 0x000000060200720c */ /* 0x0c0fe20003fc6270 */
[----:B------:R4:W-:Y:S01]  /*15840*/  MUFU.TANH R172, R3 ;  /* 0x0000000300ac7308 */ /* 0x0009e20000002400 */
[-C--:B------:R-:W-:Y:S02]  /*15850*/  ISETP.GE.AND P1, PT, R2, R5.reuse, PT ;  /* 0x000000050200720c */ /* 0x080fe40003f26270 */
[----:B------:R-:W-:Y:S02]  /*15860*/  IADD3 R2, R0, 0x11, RZ ;  /* 0x0000001100027810 */ /* 0x000fe40007ffe0ff */
[----:B------:R-:W-:Y:S01]  /*15870*/  FSEL R88, R202, -INF , !P3 ;  /* 0xff800000ca587808 */ /* 0x000fe20005800000 */
[----:B-1----:R-:W-:Y:S01]  /*15880*/  HMMA.16816.F32 R24, R12, R52, R108 ;  /* 0x000000340c18723c */ /* 0x002fe2000000186c */
[C---:B------:R-:W-:Y:S01]  /*15890*/  ISETP.GE.AND P0, PT, R2.reuse, R5, PT ;  /* 0x000000050200720c */ /* 0x040fe20003f06270 */
[----:B--2---:R-:W-:Y:S01]  /*158a0*/  FMUL.FTZ R4, R33, c[0x0][0x2ec] ;  /* 0x0000bb0021047a20 */ /* 0x004fe20000410000 */
[----:B------:R-:W-:-:S02]  /*158b0*/  ISETP.GE.AND P2, PT, R2, R6, PT ;  /* 0x000000060200720c */ /* 0x000fc40003f46270 */
[----:B-----5:R-:W-:Y:S01]  /*158c0*/  FSEL R105, R153, -INF , !P0 ;  /* 0xff80000099697808 */ /* 0x020fe20004000000 */
[----:B------:R1:W2:Y:S01]  /*158d0*/  MUFU.TANH R176, R4 ;  /* 0x0000000400b07308 */ /* 0x0002a20000002400 */
[C---:B------:R-:W-:Y:S02]  /*158e0*/  IADD3 R2, R0.reuse, 0x19, RZ ;  /* 0x0000001900027810 */ /* 0x040fe40007ffe0ff */
[----:B------:R-:W-:Y:S02]  /*158f0*/  FSEL R107, R93, -INF , !P1 ;  /* 0xff8000005d6b7808 */ /* 0x000fe40004800000 */
[----:B----4-:R-:W-:Y:S02]  /*15900*/  IADD3 R3, R0, 0x18, RZ ;  /* 0x0000001800037810 */ /* 0x010fe40007ffe0ff */
[----:B------:R-:W-:Y:S02]  /*15910*/  FSEL R98, R197, -INF , !P6 ;  /* 0xff800000c5627808 */ /* 0x000fe40007000000 */
[----:B------:R-:W-:-:S02]  /*15920*/  ISETP.GE.AND P3, PT, R3, R6, PT ;  /* 0x000000060300720c */ /* 0x000fc40003f66270 */
[----:B------:R-:W-:Y:S02]  /*15930*/  ISETP.GE.AND P4, PT, R3, R5, PT ;  /* 0x000000050300720c */ /* 0x000fe40003f86270 */
[----:B------:R-:W-:Y:S02]  /*15940*/  P2R R3, PR, RZ, 0x8 ;  /* 0x00000008ff037803 */ /* 0x000fe40000000000 */
[----:B------:R-:W-:Y:S01]  /*15950*/  FSEL R104, R163, -INF , !P4 ;  /* 0xff800000a3687808 */ /* 0x000fe20006000000 */
[----:B-1----:R-:W-:Y:S01]  /*15960*/  FMUL.FTZ R4, R34, c[0x0][0x2ec] ;  /* 0x0000bb0022047a20 */ /* 0x002fe20000410000 */
[----:B------:R-:W-:Y:S01]  /*15970*/  ISETP.NE.AND P1, PT, R3, RZ, PT ;  /* 0x000000ff0300720c */ /* 0x000fe20003f25270 */
[----:B------:R-:W-:Y:S01]  /*15980*/  HMMA.16816.F32 R24, R8, R40, R24 ;  /* 0x000000280818723c */ /* 0x000fe20000001818 */
[----:B------:R-:W-:Y:S01]  /*15990*/  IADD3 R3, R0, 0x21, RZ ;  /* 0x0000002100037810 */ /* 0x000fe20007ffe0ff */
[----:B------:R1:W-:Y:S01]  /*159a0*/  MUFU.TANH R154, R4 ;  /* 0x00000004009a7308 */ /* 0x0003e20000002400 */
[----:B------:R-:W-:-:S02]  /*159b0*/  ISETP.GE.AND P6, PT, R2, R6, PT ;  /* 0x000000060200720c */ /* 0x000fc40003fc6270 */
[----:B------:R-:W-:Y:S02]  /*159c0*/  ISETP.GE.AND P3, PT, R2, R5, PT ;  /* 0x000000050200720c */ /* 0x000fe40003f66270 */
[----:B------:R-:W-:Y:S02]  /*159d0*/  IADD3 R2, R0, 0x20, RZ ;  /* 0x0000002000027810 */ /* 0x000fe40007ffe0ff */
[----:B------:R-:W-:Y:S02]  /*159e0*/  FSEL R91, R200, -INF , !P2 ;  /* 0xff800000c85b7808 */ /* 0x000fe40005000000 */
[----:B------:R-:W-:Y:S02]  /*159f0*/  ISETP.GE.AND P2, PT, R3, R6, PT ;  /* 0x000000060300720c */ /* 0x000fe40003f46270 */
[----:B------:R-:W-:Y:S02]  /*15a00*/  FSEL R93, R199, -INF , !P1 ;  /* 0xff800000c75d7808 */ /* 0x000fe40004800000 */
[----:B------:R-:W-:-:S02]  /*15a10*/  FSEL R106, R151, -INF , !P3 ;  /* 0xff800000976a7808 */ /* 0x000fc40005800000 */
[-C--:B------:R-:W-:Y:S01]  /*15a20*/  ISETP.GE.AND P0, PT, R2, R5.reuse, PT ;  /* 0x000000050200720c */ /* 0x080fe20003f06270 */
[----:B-1----:R-:W-:Y:S01]  /*15a30*/  FMUL.FTZ R4, R35, c[0x0][0x2ec] ;  /* 0x0000bb0023047a20 */ /* 0x002fe20000410000 */
[----:B------:R-:W-:Y:S01]  /*15a40*/  ISETP.GE.AND P1, PT, R3, R5, PT ;  /* 0x000000050300720c */ /* 0x000fe20003f26270 */
[----:B------:R-:W-:Y:S01]  /*15a50*/  HMMA.16816.F32 R32, R12, R54, R100 ;  /* 0x000000360c20723c */ /* 0x000fe20000001864 */
[----:B------:R-:W-:Y:S01]  /*15a60*/  P2R R3, PR, RZ, 0x4 ;  /* 0x00000004ff037803 */ /* 0x000fe20000000000 */
[----:B------:R1:W4:Y:S01]  /*15a70*/  MUFU.TANH R153, R4 ;  /* 0x0000000400997308 */ /* 0x0003220000002400 */
[----:B------:R-:W-:Y:S01]  /*15a80*/  FSEL R96, R198, -INF , !P6 ;  /* 0xff800000c6607808 */ /* 0x000fe20007000000 */
[----:B------:R-:W5:Y:S01]  /*15a90*/  LDSM.16.M88.4 R52, [R232+0x6000] ;  /* 0x00600000e834783b */ /* 0x000f620000000200 */
[----:B------:R-:W-:Y:S02]  /*15aa0*/  FSEL R111, R143, -INF , !P0 ;  /* 0xff8000008f6f7808 */ /* 0x000fe40004000000 */
[----:B------:R-:W-:-:S02]  /*15ab0*/  ISETP.GE.AND P5, PT, R2, R6, PT ;  /* 0x000000060200720c */ /* 0x000fc40003fa6270 */
[----:B------:R-:W-:Y:S02]  /*15ac0*/  ISETP.NE.AND P6, PT, R3, RZ, PT ;  /* 0x000000ff0300720c */ /* 0x000fe40003fc5270 */
[C---:B------:R-:W-:Y:S02]  /*15ad0*/  IADD3 R2, R0.reuse, 0x28, RZ ;  /* 0x0000002800027810 */ /* 0x040fe40007ffe0ff */
[----:B------:R-:W-:Y:S02]  /*15ae0*/  IADD3 R3, R0, 0x29, RZ ;  /* 0x0000002900037810 */ /* 0x000fe40007ffe0ff */
[CC--:B------:R-:W-:Y:S02]  /*15af0*/  ISETP.GE.AND P4, PT, R2.reuse, R6.reuse, PT ;  /* 0x000000060200720c */ /* 0x0c0fe40003f86270 */
[----:B------:R-:W-:Y:S01]  /*15b00*/  ISETP.GE.AND P2, PT, R2, R5, PT ;  /* 0x000000050200720c */ /* 0x000fe20003f46270 */
[----:B-1----:R-:W-:Y:S01]  /*15b10*/  FMUL.FTZ R4, R36, c[0x0][0x2ec] ;  /* 0x0000bb0024047a20 */ /* 0x002fe20000410000 */
[----:B------:R-:W-:-:S02]  /*15b20*/  ISETP.GE.AND P3, PT, R3, R6, PT ;  /* 0x000000060300720c */ /* 0x000fc40003f66270 */
[----:B------:R-:W-:Y:S01]  /*15b30*/  ISETP.GE.AND P0, PT, R3, R5, PT ;  /* 0x000000050300720c */ /* 0x000fe20003f06270 */
[----:B------:R1:W-:Y:S01]  /*15b40*/  MUFU.TANH R163, R4 ;  /* 0x0000000400a37308 */ /* 0x0003e20000002400 */
[C---:B------:R-:W-:Y:S01]  /*15b50*/  IADD3 R2, R0.reuse, 0x30, RZ ;  /* 0x0000003000027810 */ /* 0x040fe20007ffe0ff */
[----:B------:R-:W-:Y:S01]  /*15b60*/  HMMA.16816.F32 R32, R8, R42, R32 ;  /* 0x0000002a0820723c */ /* 0x000fe20000001820 */
[----:B------:R-:W-:Y:S02]  /*15b70*/  IADD3 R3, R0, 0x31, RZ ;  /* 0x0000003100037810 */ /* 0x000fe40007ffe0ff */
[----:B------:R-:W-:Y:S02]  /*15b80*/  FSEL R108, R195, -INF , !P5 ;  /* 0xff800000c36c7808 */ /* 0x000fe40006800000 */
[----:B------:R-:W-:Y:S02]  /*15b90*/  FSEL R114, R142, -INF , !P1 ;  /* 0xff8000008e727808 */ /* 0x000fe40004800000 */
[----:B------:R-:W-:-:S02]  /*15ba0*/  FSEL R101, R192, -INF , !P4 ;  /* 0xff800000c0657808 */ /* 0x000fc40006000000 */
[----:B------:R-:W-:Y:S02]  /*15bb0*/  FSEL R110, R189, -INF , !P2 ;  /* 0xff800000bd6e7808 */ /* 0x000fe40005000000 */
[CC--:B------:R-:W-:Y:S02]  /*15bc0*/  ISETP.GE.AND P5, PT, R2.reuse, R6.reuse, PT ;  /* 0x000000060200720c */ /* 0x0c0fe40003fa6270 */
[-C--:B------:R-:W-:Y:S01]  /*15bd0*/  ISETP.GE.AND P1, PT, R2, R5.reuse, PT ;  /* 0x000000050200720c */ /* 0x080fe20003f26270 */
[----:B-1----:R-:W-:Y:S01]  /*15be0*/  FMUL.FTZ R4, R37, c[0x0][0x2ec] ;  /* 0x0000bb0025047a20 */ /* 0x002fe20000410000 */
[C---:B------:R-:W-:Y:S02]  /*15bf0*/  ISETP.GE.AND P4, PT, R3.reuse, R6, PT ;  /* 0x000000060300720c */ /* 0x040fe40003f86270 */
[----:B------:R-:W-:Y:S01]  /*15c00*/  ISETP.GE.AND P2, PT, R3, R5, PT ;  /* 0x000000050300720c */ /* 0x000fe20003f46270 */
[----:B------:R1:W1:Y:S01]  /*15c10*/  MUFU.TANH R151, R4 ;  /* 0x0000000400977308 */ /* 0x0002620000002400 */
[----:B------:R-:W-:-:S02]  /*15c20*/  IADD3 R3, R0, 0x39, RZ ;  /* 0x0000003900037810 */ /* 0x000fc40007ffe0ff */
[----:B------:R-:W-:Y:S02]  /*15c30*/  FSEL R113, R190, -INF , !P5 ;  /* 0xff800000be717808 */ /* 0x000fe40006800000 */
[----:B------:R-:W-:Y:S02]  /*15c40*/  FSEL R122, R122, -INF , !P1 ;  /* 0xff8000007a7a7808 */ /* 0x000fe40004800000 */
[C---:B------:R-:W-:Y:S02]  /*15c50*/  ISETP.GE.AND P5, PT, R3.reuse, R6, PT ;  /* 0x000000060300720c */ /* 0x040fe40003fa6270 */
[----:B------:R-:W-:Y:S01]  /*15c60*/  ISETP.GE.AND P1, PT, R3, R5, PT ;  /* 0x000000050300720c */ /* 0x000fe20003f26270 */
[----:B------:R-:W-:Y:S01]  /*15c70*/  FMUL.FTZ R3, R30, c[0x0][0x2ec] ;  /* 0x0000bb001e037a20 */ /* 0x000fe20000410000 */
[----:B------:R-:W-:Y:S02]  /*15c80*/  IADD3 R2, R0, 0x38, RZ ;  /* 0x0000003800027810 */ /* 0x000fe40007ffe0ff */
[----:B------:R-:W-:-:S02]  /*15c90*/  FSEL R102, R191, -INF , !P3 ;  /* 0xff800000bf667808 */ /* 0x000fc40005800000 */
[----:B------:R-:W-:Y:S01]  /*15ca0*/  FSEL R112, R187, -INF , !P0 ;  /* 0xff800000bb707808 */ /* 0x000fe20004000000 */
[----:B-1----:R-:W-:Y:S01]  /*15cb0*/  FMUL.FTZ R4, R38, c[0x0][0x2ec] ;  /* 0x0000bb0026047a20 */ /* 0x002fe20000410000 */
[----:B------:R-:W-:Y:S02]  /*15cc0*/  FSEL R126, R123, -INF , !P2 ;  /* 0xff8000007b7e7808 */ /* 0x000fe40005000000 */
[C---:B------:R-:W-:Y:S01]  /*15cd0*/  ISETP.GE.AND P3, PT, R2.reuse, R6, PT ;  /* 0x000000060200720c */ /* 0x040fe20003f66270 */
[----:B------:R1:W-:Y:S01]  /*15ce0*/  MUFU.TANH R143, R4 ;  /* 0x00000004008f7308 */ /* 0x0003e20000002400 */
[----:B------:R-:W-:Y:S02]  /*15cf0*/  ISETP.GE.AND P0, PT, R2, R5, PT ;  /* 0x000000050200720c */ /* 0x000fe40003f06270 */
[----:B------:R-:W-:Y:S02]  /*15d00*/  FSEL R116, R186, -INF , !P3 ;  /* 0xff800000ba747808 */ /* 0x000fe40005800000 */
[----:B------:R-:W-:-:S02]  /*15d10*/  FSEL R121, R121, -INF , !P0 ;  /* 0xff80000079797808 */ /* 0x000fc40004000000 */
[----:B------:R-:W-:Y:S01]  /*15d20*/  IADD3 R2, R0, 0x40, RZ ;  /* 0x0000004000027810 */ /* 0x000fe20007ffe0ff */
[----:B------:R2:W-:Y:S01]  /*15d30*/  MUFU.TANH R123, R3 ;  /* 0x00000003007b7308 */ /* 0x0005e20000002400 */
[----:B------:R-:W-:Y:S02]  /*15d40*/  FSEL R117, R188, -INF , !P4 ;  /* 0xff800000bc757808 */ /* 0x000fe40006000000 */
[C---:B------:R-:W-:Y:S02]  /*15d50*/  ISETP.GE.AND P4, PT, R2.reuse, R6, PT ;  /* 0x000000060200720c */ /* 0x040fe40003f86270 */
[----:B------:R-:W-:Y:S02]  /*15d60*/  ISETP.GE.AND P2, PT, R2, R5, PT ;  /* 0x000000050200720c */ /* 0x000fe40003f46270 */
[----:B------:R-:W-:Y:S01]  /*15d70*/  FSEL R125, R184, -INF , !P4 ;  /* 0xff800000b87d7808 */ /* 0x000fe20006000000 */
[----:B-1----:R-:W-:Y:S01]  /*15d80*/  FMUL.FTZ R4, R39, c[0x0][0x2ec] ;  /* 0x0000bb0027047a20 */ /* 0x002fe20000410000 */
[----:B------:R-:W-:Y:S01]  /*15d90*/  FSEL R133, R133, -INF , !P2 ;  /* 0xff80000085857808 */ /* 0x000fe20005000000 */
[----:B------:R-:W-:Y:S01]  /*15da0*/  HMMA.16816.F32 R36, R12, R48, R68 ;  /* 0x000000300c24723c */ /* 0x000fe20000001844 */
[----:B------:R-:W-:Y:S01]  /*15db0*/  IADD3 R2, R0, 0x48, RZ ;  /* 0x0000004800027810 */ /* 0x000fe20007ffe0ff */
[----:B------:R1:W1:Y:S01]  /*15dc0*/  MUFU.TANH R131, R4 ;  /* 0x0000000400837308 */ /* 0x0002620000002400 */
[----:B------:R-:W-:-:S02]  /*15dd0*/  FSEL R118, R185, -INF , !P5 ;  /* 0xff800000b9767808 */ /* 0x000fc40006800000 */
[----:B------:R-:W-:Y:S02]  /*15de0*/  FSEL R124, R183, -INF , !P1 ;  /* 0xff800000b77c7808 */ /* 0x000fe40004800000 */
[----:B--2---:R-:W-:Y:S02]  /*15df0*/  IADD3 R3, R0, 0x41, RZ ;  /* 0x0000004100037810 */ /* 0x004fe40007ffe0ff */
[-C--:B------:R-:W-:Y:S02]  /*15e00*/  ISETP.GE.AND P5, PT, R2, R6.reuse, PT ;  /* 0x000000060200720c */ /* 0x080fe40003fa6270 */
[C---:B------:R-:W-:Y:S02]  /*15e10*/  ISETP.GE.AND P3, PT, R3.reuse, R6, PT ;  /* 0x000000060300720c */ /* 0x040fe40003f66270 */
[-C--:B------:R-:W-:Y:S01]  /*15e20*/  ISETP.GE.AND P0, PT, R3, R5.reuse, PT ;  /* 0x000000050300720c */ /* 0x080fe20003f06270 */
[----:B------:R-:W-:Y:S01]  /*15e30*/  FMUL.FTZ R3, R24, c[0x0][0x2ec] ;  /* 0x0000bb0018037a20 */ /* 0x000fe20000410000 */
[----:B------:R-:W-:-:S02]  /*15e40*/  ISETP.GE.AND P1, PT, R2, R5, PT ;  /* 0x000000050200720c */ /* 0x000fc40003f26270 */
[----:B------:R-:W-:Y:S01]  /*15e50*/  IADD3 R2, R0, 0x50, RZ ;  /* 0x0000005000027810 */ /* 0x000fe20007ffe0ff */
[----:B-1----:R-:W-:Y:S01]  /*15e60*/  FMUL.FTZ R4, R28, c[0x0][0x2ec] ;  /* 0x0000bb001c047a20 */ /* 0x002fe20000410000 */
[----:B------:R1:W-:Y:S01]  /*15e70*/  MUFU.TANH R119, R3 ;  /* 0x0000000300777308 */ /* 0x0003e20000002400 */
[----:B------:R-:W-:Y:S02]  /*15e80*/  FSEL R128, R181, -INF , !P3 ;  /* 0xff800000b5807808 */ /* 0x000fe40005800000 */
[----:B------:R-:W-:Y:S02]  /*15e90*/  FSEL R138, R138, -INF , !P0 ;  /* 0xff8000008a8a7808 */ /* 0x000fe40004000000 */
[----:B-----5:R-:W-:Y:S01]  /*15ea0*/  HMMA.16816.F32 R40, R8, R52, R36 ;  /* 0x000000340828723c */ /* 0x020fe20000001824 */
[----:B------:R-:W-:Y:S02]  /*15eb0*/  FSEL R127, R127, -INF , !P5 ;  /* 0xff8000007f7f7808 */ /* 0x000fe40006800000 */
[----:B------:R2:W5:Y:S01]  /*15ec0*/  MUFU.TANH R142, R4 ;  /* 0x00000004008e7308 */ /* 0x0005620000002400 */
[----:B------:R-:W-:-:S02]  /*15ed0*/  FSEL R132, R132, -INF , !P1 ;  /* 0xff80000084847808 */ /* 0x000fc40004800000 */
[CC--:B------:R-:W-:Y:S02]  /*15ee0*/  ISETP.GE.AND P3, PT, R2.reuse, R6.reuse, PT ;  /* 0x000000060200720c */ /* 0x0c0fe40003f66270 */
[C---:B------:R-:W-:Y:S01]  /*15ef0*/  HMMA.16816.F32 R36, R12.reuse, R44, R80 ;  /* 0x0000002c0c24723c */ /* 0x040fe20000001850 */
[-C--:B------:R-:W-:Y:S02]  /*15f00*/  ISETP.GE.AND P0, PT, R2, R5.reuse, PT ;  /* 0x000000050200720c */ /* 0x080fe40003f06270 */
[C---:B-1----:R-:W-:Y:S02]  /*15f10*/  IADD3 R3, R0.reuse, 0x49, RZ ;  /* 0x0000004900037810 */ /* 0x042fe40007ffe0ff */
[----:B------:R-:W-:Y:S02]  /*15f20*/  IADD3 R2, R0, 0x58, RZ ;  /* 0x0000005800027810 */ /* 0x000fe40007ffe0ff */
[C---:B------:R-:W-:Y:S01]  /*15f30*/  ISETP.GE.AND P4, PT, R3.reuse, R6, PT ;  /* 0x000000060300720c */ /* 0x040fe20003f86270 */
[----:B------:R-:W-:Y:S01]  /*15f40*/  HMMA.16816.F32 R44, R12, R46, R60 ;  /* 0x0000002e0c2c723c */ /* 0x000fe2000000183c */
[----:B------:R-:W-:Y:S01]  /*15f50*/  ISETP.GE.AND P2, PT, R3, R5, PT ;  /* 0x000000050300720c */ /* 0x000fe20003f46270 */
[----:B------:R-:W-:Y:S01]  /*15f60*/  FMUL.FTZ R3, R26, c[0x0][0x2ec] ;  /* 0x0000bb001a037a20 */ /* 0x000fe20000410000 */
[----:B------:R-:W-:Y:S01]  /*15f70*/  LDSM.16.M88.4 R60, [R135+0x7000] ;  /* 0x00700000873c783b */ /* 0x000fe20000000200 */
[----:B--2---:R-:W-:Y:S01]  /*15f80*/  FMUL.FTZ R4, R29, c[0x0][0x2ec] ;  /* 0x0000bb001d047a20 */ /* 0x004fe20000410000 */
[----:B------:R-:W-:Y:S01]  /*15f90*/  FSEL R129, R129, -INF , !P4 ;  /* 0xff80000081817808 */ /* 0x000fe20006000000 */
[----:B------:R1:W2:Y:S01]  /*15fa0*/  MUFU.TANH R100, R3 ;  /* 0x0000000300647308 */ /* 0x0002a20000002400 */
[----:B------:R-:W-:-:S02]  /*15fb0*/  FSEL R136, R136, -INF , !P2 ;  /* 0xff80000088887808 */ /* 0x000fc40005000000 */
        /* <DEDUP_REMOVED lines=10> */
[CC--:B------:R-:W-:Y:S02]  /*16060*/  ISETP.GE.AND P5, PT, R3.reuse, R6.reuse, PT ;  /* 0x000000060300720c */ /* 0x0c0fe40003fa6270 */
[----:B------:R-:W-:Y:S01]  /*16070*/  ISETP.GE.AND P1, PT, R3, R5, PT ;  /* 0x000000050300720c */ /* 0x000fe20003f26270 */
[----:B--2---:R-:W-:Y:S01]  /*16080*/  FMUL.FTZ R4, R31, c[0x0][0x2ec] ;  /* 0x0000bb001f047a20 */ /* 0x004fe20000410000 */
[----:B------:R-:W-:Y:S01]  /*16090*/  IADD3 R3, R0, 0x59, RZ ;  /* 0x0000005900037810 */ /* 0x000fe20007ffe0ff */
[----:B------:R-:W-:Y:S01]  /*160a0*/  HMMA.16816.F32 R28, R12, R50, R84 ;  /* 0x000000320c1c723c */ /* 0x000fe20000001854 */
[----:B------:R-:W-:Y:S01]  /*160b0*/  FSEL R140, R140, -INF , !P5 ;  /* 0xff8000008c8c7808 */ /* 0x000fe20006800000 */
[----:B------:R1:W2:Y:S01]  /*160c0*/  MUFU.TANH R115, R4 ;  /* 0x0000000400737308 */ /* 0x0002a20000002400 */
[----:B------:R-:W-:-:S02]  /*160d0*/  ISETP.GE.AND P3, PT, R3, R6, PT ;  /* 0x000000060300720c */ /* 0x000fc40003f66270 */
[-C--:B------:R-:W-:Y:S02]  /*160e0*/  ISETP.GE.AND P0, PT, R3, R5.reuse, PT ;  /* 0x000000050300720c */ /* 0x080fe40003f06270 */
[----:B------:R-:W-:Y:S01]  /*160f0*/  IADD3 R3, R0, 0x61, RZ ;  /* 0x0000006100037810 */ /* 0x000fe20007ffe0ff */
[----:B------:R-:W-:Y:S01]  /*16100*/  HMMA.16816.F32 R48, R8, R56, R36 ;  /* 0x000000380830723c */ /* 0x000fe20000001824 */
[----:B------:R-:W-:Y:S02]  /*16110*/  FSEL R148, R148, -INF , !P1 ;  /* 0xff80000094947808 */ /* 0x000fe40004800000 */
[CC--:B------:R-:W-:Y:S02]  /*16120*/  ISETP.GE.AND P5, PT, R2.reuse, R6.reuse, PT ;  /* 0x000000060200720c */ /* 0x0c0fe40003fa6270 */
[-C--:B------:R-:W-:Y:S01]  /*16130*/  ISETP.GE.AND P1, PT, R2, R5.reuse, PT ;  /* 0x000000050200720c */ /* 0x080fe20003f26270 */
[----:B------:R-:W-:Y:S01]  /*16140*/  FMUL.FTZ R2, R34, c[0x0][0x2ec] ;  /* 0x0000bb0022027a20 */ /* 0x000fe20000410000 */
[----:B------:R-:W-:Y:S01]  /*16150*/  ISETP.GE.AND P4, PT, R3, R6, PT ;  /* 0x000000060300720c */ /* 0x000fe20003f86270 */
[----:B------:R-:W-:Y:S01]  /*16160*/  HMMA.16816.F32 R36, R20, R66, RZ ;  /* 0x000000421424723c */ /* 0x000fe200000018ff */
[----:B------:R-:W-:Y:S01]  /*16170*/  LDSM.16.M88.4 R64, [R92+0x9800] ;  /* 0x009800005c40783b */ /* 0x000fe20000000200 */
[----:B-1----:R-:W-:Y:S01]  /*16180*/  FMUL.FTZ R4, R25, c[0x0][0x2ec] ;  /* 0x0000bb0019047a20 */ /* 0x002fe20000410000 */
[----:B------:R-:W-:Y:S01]  /*16190*/  ISETP.GE.AND P2, PT, R3, R5, PT ;  /* 0x000000050300720c */ /* 0x000fe20003f46270 */
[----:B------:R1:W-:Y:S01]  /*161a0*/  MUFU.TANH R7, R2 ;  /* 0x0000000200077308 */ /* 0x0003e20000002400 */
[----:B------:R-:W-:-:S02]  /*161b0*/  IADD3 R3, R0, 0x69, RZ ;  /* 0x0000006900037810 */ /* 0x000fc40007ffe0ff */
[----:B------:R-:W-:Y:S02]  /*161c0*/  FSEL R147, R147, -INF , !P5 ;  /* 0xff80000093937808 */ /* 0x000fe40006800000 */
[----:B------:R-:W-:Y:S02]  /*161d0*/  FSEL R157, R157, -INF , !P1 ;  /* 0xff8000009d9d7808 */ /* 0x000fe40004800000 */
[C---:B------:R-:W-:Y:S01]  /*161e0*/  ISETP.GE.AND P5, PT, R3.reuse, R6, PT ;  /* 0x000000060300720c */ /* 0x040fe20003fa6270 */
[----:B------:R2:W2:Y:S01]  /*161f0*/  MUFU.TANH R103, R4 ;  /* 0x0000000400677308 */ /* 0x0004a20000002400 */
[----:B------:R-:W-:Y:S01]  /*16200*/  ISETP.GE.AND P1, PT, R3, R5, PT ;  /* 0x000000050300720c */ /* 0x000fe20003f26270 */
[----:B------:R-:W-:Y:S01]  /*16210*/  FMUL.FTZ R3, R42, c[0x0][0x2ec] ;  /* 0x0000bb002a037a20 */ /* 0x000fe20000410000 */
[----:B------:R-:W-:Y:S02]  /*16220*/  FSEL R141, R141, -INF , !P3 ;  /* 0xff8000008d8d7808 */ /* 0x000fe40005800000 */
[----:B------:R-:W-:-:S02]  /*16230*/  FSEL R146, R146, -INF , !P0 ;  /* 0xff80000092927808 */ /* 0x000fc40004000000 */
[----:B------:R-:W-:Y:S01]  /*16240*/  FSEL R152, R152, -INF , !P4 ;  /* 0xff80000098987808 */ /* 0x000fe20006000000 */
[----:B------:R3:W-:Y:S01]  /*16250*/  MUFU.TANH R81, R3 ;  /* 0x0000000300517308 */ /* 0x0007e20000002400 */
[----:B-1----:R-:W-:Y:S02]  /*16260*/  IADD3 R2, R0, 0x68, RZ ;  /* 0x0000006800027810 */ /* 0x002fe40007ffe0ff */
[----:B------:R-:W-:Y:S02]  /*16270*/  FSEL R159, R159, -INF , !P2 ;  /* 0xff8000009f9f7808 */ /* 0x000fe40005000000 */
[CC--:B------:R-:W-:Y:S02]  /*16280*/  ISETP.GE.AND P3, PT, R2.reuse, R6.reuse, PT ;  /* 0x000000060200720c */ /* 0x0c0fe40003f66270 */
[----:B------:R-:W-:Y:S01]  /*16290*/  ISETP.GE.AND P0, PT, R2, R5, PT ;  /* 0x000000050200720c */ /* 0x000fe20003f06270 */
[----:B--2---:R-:W-:Y:S01]  /*162a0*/  FMUL.FTZ R4, R27, c[0x0][0x2ec] ;  /* 0x0000bb001b047a20 */ /* 0x004fe20000410000 */
[----:B------:R-:W-:Y:S01]  /*162b0*/  IADD3 R2, R0, 0x70, RZ ;  /* 0x0000007000027810 */ /* 0x000fe20007ffe0ff */
[----:B------:R-:W-:Y:S01]  /*162c0*/  HMMA.16816.F32 R24, R8, R54, R28 ;  /* 0x000000360818723c */ /* 0x000fe2000000181c */
[----:B------:R-:W1:Y:S01]  /*162d0*/  LDSM.16.M88.4 R28, [R134+0x9800] ;  /* 0x00980000861c783b */ /* 0x000e620000000200 */
[----:B------:R2:W1:Y:S01]  /*162e0*/  MUFU.TANH R86, R4 ;  /* 0x0000000400567308 */ /* 0x0004620000002400 */
[----:B------:R-:W-:-:S02]  /*162f0*/  ISETP.GE.AND P4, PT, R2, R6, PT ;  /* 0x000000060200720c */ /* 0x000fc40003f86270 */
[----:B------:R-:W4:Y:S01]  /*16300*/  LDSM.16.M88.4 R52, [R232+0x7000] ;  /* 0x00700000e834783b */ /* 0x000f220000000200 */
[----:B---3--:R-:W-:Y:S01]  /*16310*/  FMUL.FTZ R3, R43, c[0x0][0x2ec] ;  /* 0x0000bb002b037a20 */ /* 0x008fe20000410000 */
[----:B------:R-:W-:Y:S02]  /*16320*/  ISETP.GE.AND P2, PT, R2, R5, PT ;  /* 0x000000050200720c */ /* 0x000fe40003f46270 */
[----:B------:R-:W-:Y:S01]  /*16330*/  IADD3 R2, R0, 0x71, RZ ;  /* 0x0000007100027810 */ /* 0x000fe20007ffe0ff */
[----:B------:R3:W-:Y:S01]  /*16340*/  MUFU.TANH R80, R3 ;  /* 0x0000000300507308 */ /* 0x0007e20000002400 */
[----:B------:R-:W-:Y:S02]  /*16350*/  FSEL R150, R150, -INF , !P3 ;  /* 0xff80000096967808 */ /* 0x000fe40005800000 */
[----:B------:R-:W-:Y:S02]  /*16360*/  FSEL R156, R156, -INF , !P0 ;  /* 0xff8000009c9c7808 */ /* 0x000fe40004000000 */
[----:B------:R-:W-:-:S02]  /*16370*/  ISETP.GE.AND P3, PT, R2, R6, PT ;  /* 0x000000060200720c */ /* 0x000fc40003f66270 */
[-C--:B------:R-:W-:Y:S01]  /*16380*/  ISETP.GE.AND P0, PT, R2, R5.reuse, PT ;  /* 0x000000050200720c */ /* 0x080fe20003f06270 */
[----:B--2---:R-:W-:Y:S01]  /*16390*/  FMUL.FTZ R4, R32, c[0x0][0x2ec] ;  /* 0x0000bb0020047a20 */ /* 0x004fe20000410000 */
[----:B------:R-:W-:Y:S02]  /*163a0*/  IADD3 R2, R0, 0x78, RZ ;  /* 0x0000007800027810 */ /* 0x000fe40007ffe0ff */
[----:B------:R-:W-:Y:S01]  /*163b0*/  FSEL R149, R149, -INF , !P5 ;  /* 0xff80000095957808 */ /* 0x000fe20006800000 */
[----:B------:R2:W1:Y:S01]  /*163c0*/  MUFU.TANH R85, R4 ;  /* 0x0000000400557308 */ /* 0x0004620000002400 */
[----:B------:R-:W-:Y:S02]  /*163d0*/  FSEL R155, R155, -INF , !P1 ;  /* 0xff8000009b9b7808 */ /* 0x000fe40004800000 */
[----:B------:R-:W-:Y:S01]  /*163e0*/  ISETP.GE.AND P5, PT, R2, R6, PT ;  /* 0x000000060200720c */ /* 0x000fe20003fa6270 */
[----:B---3--:R-:W-:Y:S01]  /*163f0*/  FMUL.FTZ R3, R24, c[0x0][0x2ec] ;  /* 0x0000bb0018037a20 */ /* 0x008fe20000410000 */
[----:B------:R-:W-:-:S02]  /*16400*/  ISETP.GE.AND P1, PT, R2, R5, PT ;  /* 0x000000050200720c */ /* 0x000fc40003f26270 */
[----:B------:R-:W-:Y:S01]  /*16410*/  IADD3 R2, R0, 0x79, RZ ;  /* 0x0000007900027810 */ /* 0x000fe20007ffe0ff */
[----:B------:R3:W-:Y:S01]  /*16420*/  MUFU.TANH R72, R3 ;  /* 0x0000000300487308 */ /* 0x0007e20000002400 */
[----:B------:R-:W-:Y:S02]  /*16430*/  FSEL R158, R158, -INF , !P4 ;  /* 0xff8000009e9e7808 */ /* 0x000fe40006000000 */
[----:B------:R-:W-:Y:S02]  /*16440*/  FSEL R167, R167, -INF , !P2 ;  /* 0xff800000a7a77808 */ /* 0x000fe40005000000 */
[C---:B------:R-:W-:Y:S02]  /*16450*/  ISETP.GE.AND P4, PT, R2.reuse, R6, PT ;  /* 0x000000060200720c */ /* 0x040fe40003f86270 */
[----:B------:R-:W-:Y:S01]  /*16460*/  ISETP.GE.AND P2, PT, R2, R5, PT ;  /* 0x000000050200720c */ /* 0x000fe20003f46270 */
[----:B--2---:R-:W-:Y:S01]  /*16470*/  FMUL.FTZ R4, R33, c[0x0][0x2ec] ;  /* 0x0000bb0021047a20 */ /* 0x004fe20000410000 */
[----:B------:R-:W-:Y:S01]  /*16480*/  IADD3 R2, R0, 0x80, RZ ;  /* 0x0000008000027810 */ /* 0x000fe20007ffe0ff */
[----:B-1----:R-:W-:Y:S02]  /*16490*/  HMMA.16816.F32 R68, R20, R30, RZ ;  /* 0x0000001e1444723c */ /* 0x002fe400000018ff */
[----:B------:R1:W2:Y:S01]  /*164a0*/  MUFU.TANH R87, R4 ;  /* 0x0000000400577308 */ /* 0x0002a20000002400 */
[----:B------:R-:W-:-:S02]  /*164b0*/  FSEL R162, R162, -INF , !P3 ;  /* 0xff800000a2a27808 */ /* 0x000fc40005800000 */
[----:B------:R-:W-:Y:S01]  /*164c0*/  FSEL R170, R170, -INF , !P0 ;  /* 0xff800000aaaa7808 */ /* 0x000fe20004000000 */
[----:B---3--:R-:W-:Y:S01]  /*164d0*/  FMUL.FTZ R3, R25, c[0x0][0x2ec] ;  /* 0x0000bb0019037a20 */ /* 0x008fe20000410000 */
[C---:B------:R-:W-:Y:S02]  /*164e0*/  ISETP.GE.AND P3, PT, R2.reuse, R6, PT ;  /* 0x000000060200720c */ /* 0x040fe40003f66270 */
[----:B------:R-:W-:Y:S01]  /*164f0*/  ISETP.GE.AND P0, PT, R2, R5, PT ;  /* 0x000000050200720c */ /* 0x000fe20003f06270 */
[----:B------:R3:W-:Y:S01]  /*16500*/  MUFU.TANH R73, R3 ;  /* 0x0000000300497308 */ /* 0x0007e20000002400 */
[----:B------:R-:W-:Y:S02]  /*16510*/  IADD3 R2, R0, 0x81, RZ ;  /* 0x0000008100027810 */ /* 0x000fe40007ffe0ff */
[----:B------:R-:W-:Y:S02]  /*16520*/  FSEL R161, R161, -INF , !P5 ;  /* 0xff800000a1a17808 */ /* 0x000fe40006800000 */
[----:B------:R-:W-:-:S02]  /*16530*/  FSEL R165, R165, -INF , !P1 ;  /* 0xff800000a5a57808 */ /* 0x000fc40004800000 */
[C---:B------:R-:W-:Y:S01]  /*16540*/  ISETP.GE.AND P5, PT, R2.reuse, R6, PT ;  /* 0x000000060200720c */ /* 0x040fe20003fa6270 */
[----:B-1----:R-:W-:Y:S01]  /*16550*/  FMUL.FTZ R4, R35, c[0x0][0x2ec] ;  /* 0x0000bb0023047a20 */ /* 0x002fe20000410000 */
[----:B------:R-:W-:Y:S01]  /*16560*/  ISETP.GE.AND P1, PT, R2, R5, PT ;  /* 0x000000050200720c */ /* 0x000fe20003f26270 */
[----:B------:R-:W-:Y:S01]  /*16570*/  HMMA.16816.F32 R32, R20, R28, RZ ;  /* 0x0000001c1420723c */ /* 0x000fe200000018ff */
[----:B------:R-:W-:Y:S01]  /*16580*/  IADD3 R2, R0, 0x88, RZ ;  /* 0x0000008800027810 */ /* 0x000fe20007ffe0ff */
[----:B------:R1:W1:Y:S01]  /*16590*/  MUFU.TANH R84, R4 ;  /* 0x0000000400547308 */ /* 0x0002620000002400 */
[----:B------:R-:W-:Y:S02]  /*165a0*/  FSEL R160, R160, -INF , !P4 ;  /* 0xff800000a0a07808 */ /* 0x000fe40006000000 */
[----:B------:R-:W-:Y:S01]  /*165b0*/  FSEL R164, R164, -INF , !P2 ;  /* 0xff800000a4a47808 */ /* 0x000fe20005000000 */
[----:B---3--:R-:W-:Y:S01]  /*165c0*/  FMUL.FTZ R3, R26, c[0x0][0x2ec] ;  /* 0x0000bb001a037a20 */ /* 0x008fe20000410000 */
[----:B------:R-:W-:Y:S01]  /*165d0*/  FSEL R166, R166, -INF , !P3 ;  /* 0xff800000a6a67808 */ /* 0x000fe20005800000 */
[----:B------:R-:W-:Y:S01]  /*165e0*/  HMMA.16816.F32 R20, R16, R74, R36 ;  /* 0x0000004a1014723c */ /* 0x000fe20000001824 */
[----:B------:R-:W3:Y:S01]  /*165f0*/  LDSM.16.M88.4 R36, [R135+0x7800] ;  /* 0x007800008724783b */ /* 0x000ee20000000200 */
[----:B------:R2:W-:Y:S01]  /*16600*/  MUFU.TANH R57, R3 ;  /* 0x0000000300397308 */ /* 0x0005e20000002400 */
[----:B------:R-:W-:-:S02]  /*16610*/  FSEL R175, R175, -INF , !P0 ;  /* 0xff800000afaf7808 */ /* 0x000fc40004000000 */
[CC--:B------:R-:W-:Y:S02]  /*16620*/  ISETP.GE.AND P4, PT, R2.reuse, R6.reuse, PT ;  /* 0x000000060200720c */ /* 0x0c0fe40003f86270 */
[-C--:B------:R-:W-:Y:S02]  /*16630*/  ISETP.GE.AND P2, PT, R2, R5.reuse, PT ;  /* 0x000000050200720c */ /* 0x080fe40003f46270 */
[----:B------:R-:W-:Y:S01]  /*16640*/  IADD3 R2, R0, 0x90, RZ ;  /* 0x0000009000027810 */ /* 0x000fe20007ffe0ff */
[----:B-1----:R-:W-:Y:S01]  /*16650*/  FMUL.FTZ R4, R40, c[0x0][0x2ec] ;  /* 0x0000bb0028047a20 */ /* 0x002fe20000410000 */
[----:B------:R-:W-:Y:S02]  /*16660*/  FSEL R171, R171, -INF , !P5 ;  /* 0xff800000abab7808 */ /* 0x000fe40006800000 */
[----:B------:R-:W-:Y:S01]  /*16670*/  FSEL R177, R177, -INF , !P1 ;  /* 0xff800000b1b17808 */ /* 0x000fe20004800000 */
[----:B------:R1:W1:Y:S01]  /*16680*/  MUFU.TANH R83, R4 ;  /* 0x0000000400537308 */ /* 0x0002620000002400 */
[C---:B------:R-:W-:Y:S01]  /*16690*/  ISETP.GE.AND P5, PT, R2.reuse, R6, PT ;  /* 0x000000060200720c */ /* 0x040fe20003fa6270 */
[----:B------:R-:W-:Y:S01]  /*166a0*/  HMMA.16816.F32 R28, R16, R64, R32 ;  /* 0x00000040101c723c */ /* 0x000fe20000001820 */
[----:B------:R-:W-:Y:S01]  /*166b0*/  ISETP.GE.AND P1, PT, R2, R5, PT ;  /* 0x000000050200720c */ /* 0x000fe20003f26270 */
[----:B--2---:R-:W-:Y:S01]  /*166c0*/  FMUL.FTZ R3, R27, c[0x0][0x2ec] ;  /* 0x0000bb001b037a20 */ /* 0x004fe20000410000 */
[----:B------:R-:W-:-:S02]  /*166d0*/  IADD3 R2, R0, 0x91, RZ ;  /* 0x0000009100027810 */ /* 0x000fc40007ffe0ff */
[----:B------:R-:W-:Y:S01]  /*166e0*/  FSEL R169, R169, -INF , !P4 ;  /* 0xff800000a9a97808 */ /* 0x000fe20006000000 */
[----:B------:R2:W-:Y:S01]  /*166f0*/  MUFU.TANH R56, R3 ;  /* 0x0000000300387308 */ /* 0x0005e20000002400 */
[----:B------:R-:W-:Y:S01]  /*16700*/  FSEL R174, R174, -INF , !P2 ;  /* 0xff800000aeae7808 */ /* 0x000fe20005000000 */
[----:B------:R-:W-:Y:S01]  /*16710*/  HMMA.16816.F32 R24, R12, R60, R76 ;  /* 0x0000003c0c18723c */ /* 0x000fe2000000184c */
[CC--:B------:R-:W-:Y:S02]  /*16720*/  ISETP.GE.AND P4, PT, R2.reuse, R6.reuse, PT ;  /* 0x000000060200720c */ /* 0x0c0fe40003f86270 */
[----:B------:R-:W-:Y:S02]  /*16730*/  ISETP.GE.AND P2, PT, R2, R5, PT ;  /* 0x000000050200720c */ /* 0x000fe40003f46270 */
[----:B------:R-:W-:Y:S01]  /*16740*/  IADD3 R2, R0, 0x99, RZ ;  /* 0x0000009900027810 */ /* 0x000fe20007ffe0ff */
[----:B-1----:R-:W-:Y:S01]  /*16750*/  FMUL.FTZ R4, R41, c[0x0][0x2ec] ;  /* 0x0000bb0029047a20 */ /* 0x002fe20000410000 */
[----:B------:R-:W-:Y:S01]  /*16760*/  FSEL R178, R178, -INF , !P5 ;  /* 0xff800000b2b27808 */ /* 0x000fe20006800000 */
[----:B------:R-:W-:Y:S01]  /*16770*/  HMMA.16816.F32 R40, R8, R58, R44 ;  /* 0x0000003a0828723c */ /* 0x000fe2000000182c */
[----:B------:R-:W-:Y:S01]  /*16780*/  FSEL R181, R179, -INF , !P1 ;  /* 0xff800000b3b57808 */ /* 0x000fe20004800000 */
[----:B------:R1:W1:Y:S01]  /*16790*/  MUFU.TANH R82, R4 ;  /* 0x0000000400527308 */ /* 0x0002620000002400 */
[----:B------:R-:W-:-:S02]  /*167a0*/  ISETP.GE.AND P5, PT, R2, R6, PT ;  /* 0x000000060200720c */ /* 0x000fc40003fa6270 */
[-C--:B------:R-:W-:Y:S02]  /*167b0*/  ISETP.GE.AND P1, PT, R2, R5.reuse, PT ;  /* 0x000000050200720c */ /* 0x080fe40003f26270 */
[C---:B--2---:R-:W-:Y:S01]  /*167c0*/  IADD3 R3, R0.reuse, 0x89, RZ ;  /* 0x0000008900037810 */ /* 0x044fe20007ffe0ff */
[----:B------:R-:W-:Y:S01]  /*167d0*/  HMMA.16816.F32 R20, R12, R62, R20 ;  /* 0x0000003e0c14723c */ /* 0x000fe20000001814 */
[----:B------:R-:W-:Y:S02]  /*167e0*/  IADD3 R2, R0, 0xa1, RZ ;  /* 0x000000a100027810 */ /* 0x000fe40007ffe0ff */
[C---:B------:R-:W-:Y:S02]  /*167f0*/  ISETP.GE.AND P3, PT, R3.reuse, R6, PT ;  /* 0x000000060300720c */ /* 0x040fe40003f66270 */
[----:B------:R-:W-:Y:S01]  /*16800*/  ISETP.GE.AND P0, PT, R3, R5, PT ;  /* 0x000000050300720c */ /* 0x000fe20003f06270 */
[----:B------:R-:W-:Y:S01]  /*16810*/  FMUL.FTZ R3, R50, c[0x0][0x2ec] ;  /* 0x0000bb0032037a20 */ /* 0x000fe20000410000 */
[----:B------:R-:W-:Y:S01]  /*16820*/  FSEL R168, R168, -INF , !P3 ;  /* 0xff800000a8a87808 */ /* 0x000fe20005800000 */
[----:B----4-:R-:W-:Y:S01]  /*16830*/  HMMA.16816.F32 R32, R8, R52, R24 ;  /* 0x000000340820723c */ /* 0x010fe20000001818 */
[----:B------:R-:W-:Y:S01]  /*16840*/  FSEL R173, R173, -INF , !P0 ;  /* 0xff800000adad7808 */ /* 0x000fe20004000000 */
[----:B------:R2:W-:Y:S01]  /*16850*/  MUFU.TANH R47, R3 ;  /* 0x00000003002f7308 */ /* 0x0005e20000002400 */
[----:B-1----:R-:W-:Y:S01]  /*16860*/  FMUL.FTZ R4, R48, c[0x0][0x2ec] ;  /* 0x0000bb0030047a20 */ /* 0x002fe20000410000 */
[----:B------:R-:W-:-:S02]  /*16870*/  FSEL R179, R182, -INF , !P4 ;  /* 0xff800000b6b37808 */ /* 0x000fc40006000000 */
[----:B------:R-:W-:Y:S02]  /*16880*/  FSEL R180, R180, -INF , !P2 ;  /* 0xff800000b4b47808 */ /* 0x000fe40005000000 */
[----:B---3--:R-:W-:Y:S01]  /*16890*/  HMMA.16816.F32 R24, R12, R36, R28 ;  /* 0x000000240c18723c */ /* 0x008fe2000000181c */
[----:B------:R-:W1:Y:S01]  /*168a0*/  LDSM.16.M88.4 R28, [R232+0x7800] ;  /* 0x00780000e81c783b */ /* 0x000e620000000200 */
[----:B------:R3:W-:Y:S01]  /*168b0*/  MUFU.TANH R48, R4 ;  /* 0x0000000400307308 */ /* 0x0007e20000002400 */
[----:B------:R-:W-:Y:S01]  /*168c0*/  FSEL R176, R176, -INF , !P5 ;  /* 0xff800000b0b07808 */ /* 0x000fe20006800000 */
[----:B------:R-:W-:-:S04]  /*168d0*/  DEPBAR.LE SB0, 0x0 ;  /* 0x000080000000791a */ /* 0x000fc80000000000 */
[----:B------:R-:W-:Y:S01]  /*168e0*/  HMMA.16816.F32 R16, R16, R66, R68 ;  /* 0x000000421010723c */ /* 0x000fe20000001844 */
[----:B------:R-:W-:Y:S02]  /*168f0*/  FSEL R153, R153, -INF , !P1 ;  /* 0xff80000099997808 */ /* 0x000fe40004800000 */
[----:B--2---:R-:W-:Y:S01]  /*16900*/  IADD3 R3, R0, 0x98, RZ ;  /* 0x0000009800037810 */ /* 0x004fe20007ffe0ff */
[----:B------:R-:W-:Y:S03]  /*16910*/  BAR.SYNC.DEFER_BLOCKING 0x0 ;  /* 0x0000000000007b1d */ /* 0x000fe60000010000 */
[CC--:B------:R-:W-:Y:S01]  /*16920*/  ISETP.GE.AND P3, PT, R3.reuse, R6.reuse, PT ;  /* 0x000000060300720c */ /* 0x0c0fe20003f66270 */
[----:B------:R-:W-:Y:S01]  /*16930*/  HMMA.16816.F32 R20, R8, R54, R20 ;  /* 0x000000360814723c */ /* 0x000fe20000001814 */
[----:B------:R-:W-:Y:S01]  /*16940*/  ISETP.GE.AND P0, PT, R3, R5, PT ;  /* 0x000000050300720c */ /* 0x000fe20003f06270 */
[----:B------:R-:W-:Y:S01]  /*16950*/  FMUL.FTZ R3, R40, c[0x0][0x2ec] ;  /* 0x0000bb0028037a20 */ /* 0x000fe20000410000 */
[----:B------:R-:W-:Y:S01]  /*16960*/  FSEL R172, R172, -INF , !P3 ;  /* 0xff800000acac7808 */ /* 0x000fe20005800000 */
[----:B---3--:R-:W-:Y:S01]  /*16970*/  FMUL.FTZ R4, R49, c[0x0][0x2ec] ;  /* 0x0000bb0031047a20 */ /* 0x008fe20000410000 */
[----:B------:R-:W-:Y:S01]  /*16980*/  FSEL R154, R154, -INF , !P0 ;  /* 0xff8000009a9a7808 */ /* 0x000fe20004000000 */
[----:B------:R2:W-:Y:S01]  /*16990*/  MUFU.TANH R45, R3 ;  /* 0x00000003002d7308 */ /* 0x0005e20000002400 */
[----:B------:R-:W-:-:S02]  /*169a0*/  ISETP.GE.AND P3, PT, R2, R6, PT ;  /* 0x000000060200720c */ /* 0x000fc40003f66270 */
[-C--:B------:R-:W-:Y:S02]  /*169b0*/  ISETP.GE.AND P0, PT, R2, R5.reuse, PT ;  /* 0x000000050200720c */ /* 0x080fe40003f06270 */
[----:B------:R-:W-:Y:S02]  /*169c0*/  IADD3 R2, R0, 0xa8, RZ ;  /* 0x000000a800027810 */ /* 0x000fe40007ffe0ff */
[----:B------:R-:W-:Y:S01]  /*169d0*/  FSEL R151, R151, -INF , !P3 ;  /* 0xff80000097977808 */ /* 0x000fe20005800000 */
[----:B------:R3:W4:Y:S01]  /*169e0*/  MUFU.TANH R49, R4 ;  /* 0x0000000400317308 */ /* 0x0007220000002400 */
[C---:B------:R-:W-:Y:S01]  /*169f0*/  ISETP.GE.AND P5, PT, R2.reuse, R6, PT ;  /* 0x000000060200720c */ /* 0x040fe20003fa6270 */
[----:B------:R-:W-:Y:S01]  /*16a00*/  HMMA.16816.F32 R12, R12, R38, R16 ;  /* 0x000000260c0c723c */ /* 0x000fe20000001810 */
[----:B------:R-:W-:Y:S02]  /*16a10*/  ISETP.GE.AND P1, PT, R2, R5, PT ;  /* 0x000000050200720c */ /* 0x000fe40003f26270 */
[----:B------:R-:W-:-:S02]  /*16a20*/  IADD3 R2, R0, 0xb0, RZ ;  /* 0x000000b000027810 */ /* 0x000fc40007ffe0ff */
[----:B------:R-:W-:Y:S02]  /*16a30*/  FSEL R131, R131, -INF , !P0 ;  /* 0xff80000083837808 */ /* 0x000fe40004000000 */
[----:B--2---:R-:W-:Y:S02]  /*16a40*/  IADD3 R3, R0, 0xa0, RZ ;  /* 0x000000a000037810 */ /* 0x004fe40007ffe0ff */
[-C--:B------:R-:W-:Y:S01]  /*16a50*/  ISETP.GE.AND P3, PT, R2, R6.reuse, PT ;  /* 0x000000060200720c */ /* 0x080fe20003f66270 */
[----:B-1----:R-:W-:Y:S01]  /*16a60*/  HMMA.16816.F32 R24, R8, R28, R24 ;  /* 0x0000001c0818723c */ /* 0x002fe20000001818 */
[C---:B------:R-:W-:Y:S02]  /*16a70*/  ISETP.GE.AND P4, PT, R3.reuse, R6, PT ;  /* 0x000000060300720c */ /* 0x040fe40003f86270 */
[-C--:B------:R-:W-:Y:S01]  /*16a80*/  ISETP.GE.AND P2, PT, R3, R5.reuse, PT ;  /* 0x000000050300720c */ /* 0x080fe20003f46270 */
[----:B---3--:R-:W-:Y:S01]  /*16a90*/  FMUL.FTZ R4, R51, c[0x0][0x2ec] ;  /* 0x0000bb0033047a20 */ /* 0x008fe20000410000 */
[----:B------:R-:W-:Y:S01]  /*16aa0*/  FSEL R163, R163, -INF , !P4 ;  /* 0xff800000a3a37808 */ /* 0x000fe20006000000 */
[----:B------:R-:W-:Y:S01]  /*16ab0*/  FMUL.FTZ R3, R42, c[0x0][0x2ec] ;  /* 0x0000bb002a037a20 */ /* 0x000fe20000410000 */
[----:B------:R-:W-:Y:S01]  /*16ac0*/  FSEL R143, R143, -INF , !P2 ;  /* 0xff8000008f8f7808 */ /* 0x000fe20005000000 */
[----:B------:R1:W2:Y:S01]  /*16ad0*/  MUFU.TANH R46, R4 ;  /* 0x00000004002e7308 */ /* 0x0002a20000002400 */
[----:B------:R-:W-:-:S02]  /*16ae0*/  ISETP.GE.AND P0, PT, R2, R5, PT ;  /* 0x000000050200720c */ /* 0x000fc40003f06270 */
[----:B------:R-:W-:Y:S02]  /*16af0*/  IADD3 R2, R0, 0xb8, RZ ;  /* 0x000000b800027810 */ /* 0x000fe40007ffe0ff */
[----:B-----5:R-:W-:Y:S01]  /*16b00*/  FSEL R142, R142, -INF , !P5 ;  /* 0xff8000008e8e7808 */ /* 0x020fe20006800000 */
[----:B------:R-:W-:Y:S01]  /*16b10*/  HMMA.16816.F32 R8, R8, R30, R12 ;  /* 0x0000001e0808723c */ /* 0x000fe2000000180c */
[----:B------:R-:W-:Y:S02]  /*16b20*/  FSEL R123, R123, -INF , !P1 ;  /* 0xff8000007b7b7808 */ /* 0x000fe40004800000 */
[----:B------:R-:W-:Y:S02]  /*16b30*/  FSEL R119, R119, -INF , !P3 ;  /* 0xff80000077777808 */ /* 0x000fe40005800000 */
[----:B------:R-:W-:Y:S01]  /*16b40*/  FSEL R100, R100, -INF , !P0 ;  /* 0xff80000064647808 */ /* 0x000fe20004000000 */
[----:B-1----:R-:W-:Y:S02]  /*16b50*/  FMUL.FTZ R4, R41, c[0x0][0x2ec] ;  /* 0x0000bb0029047a20 */ /* 0x002fe40000410000 */
[----:B------:R1:W-:Y:S08]  /*16b60*/  MUFU.TANH R41, R3 ;  /* 0x0000000300297308 */ /* 0x0003f00000002400 */
[----:B------:R3:W-:Y:S01]  /*16b70*/  MUFU.TANH R44, R4 ;  /* 0x00000004002c7308 */ /* 0x0007e20000002400 */
[----:B-1----:R-:W-:-:S04]  /*16b80*/  IADD3 R3, R0, 0xa9, RZ ;  /* 0x000000a900037810 */ /* 0x002fc80007ffe0ff */
[CC--:B------:R-:W-:Y:S02]  /*16b90*/  ISETP.GE.AND P4, PT, R3.reuse, R6.reuse, PT ;  /* 0x000000060300720c */ /* 0x0c0fe40003f86270 */
[----:B------:R-:W-:Y:S02]  /*16ba0*/  ISETP.GE.AND P2, PT, R3, R5, PT ;  /* 0x000000050300720c */ /* 0x000fe40003f46270 */
[----:B------:R-:W-:Y:S01]  /*16bb0*/  IADD3 R3, R0, 0xb1, RZ ;  /* 0x000000b100037810 */ /* 0x000fe20007ffe0ff */
[----:B---3--:R-:W-:Y:S01]  /*16bc0*/  FMUL.FTZ R4, R43, c[0x0][0x2ec] ;  /* 0x0000bb002b047a20 */ /* 0x008fe20000410000 */
[----:B------:R-:W-:Y:S02]  /*16bd0*/  FSEL R130, R130, -INF , !P4 ;  /* 0xff80000082827808 */ /* 0x000fe40006000000 */
[----:B------:R-:W-:Y:S01]  /*16be0*/  FSEL R115, R115, -INF , !P2 ;  /* 0xff80000073737808 */ /* 0x000fe20005000000 */
[----:B------:R1:W3:Y:S01]  /*16bf0*/  MUFU.TANH R40, R4 ;  /* 0x0000000400287308 */ /* 0x0002e20000002400 */
[----:B------:R-:W-:-:S02]  /*16c00*/  ISETP.GE.AND P5, PT, R3, R6, PT ;  /* 0x000000060300720c */ /* 0x000fc40003fa6270 */
[-C--:B------:R-:W-:Y:S02]  /*16c10*/  ISETP.GE.AND P1, PT, R3, R5.reuse, PT ;  /* 0x000000050300720c */ /* 0x080fe40003f26270 */
[C---:B------:R-:W-:Y:S02]  /*16c20*/  ISETP.GE.AND P4, PT, R2.reuse, R6, PT ;  /* 0x000000060200720c */ /* 0x040fe40003f86270 */
[----:B------:R-:W-:Y:S02]  /*16c30*/  ISETP.GE.AND P2, PT, R2, R5, PT ;  /* 0x000000050200720c */ /* 0x000fe40003f46270 */
[C---:B------:R-:W-:Y:S02]  /*16c40*/  IADD3 R3, R0.reuse, 0xb9, RZ ;  /* 0x000000b900037810 */ /* 0x040fe40007ffe0ff */
[----:B------:R-:W-:Y:S02]  /*16c50*/  IADD3 R2, R0, 0xc0, RZ ;  /* 0x000000c000027810 */ /* 0x000fe40007ffe0ff */
[----:B------:R-:W-:-:S02]  /*16c60*/  FSEL R103, R103, -INF , !P5 ;  /* 0xff80000067677808 */ /* 0x000fc40006800000 */
[----:B------:R-:W-:Y:S01]  /*16c70*/  FSEL R182, R86, -INF , !P1 ;  /* 0xff80000056b67808 */ /* 0x000fe20004800000 */
[----:B-1----:R-:W-:Y:S01]  /*16c80*/  FMUL.FTZ R4, R32, c[0x0][0x2ec] ;  /* 0x0000bb0020047a20 */ /* 0x002fe20000410000 */
[CC--:B------:R-:W-:Y:S02]  /*16c90*/  ISETP.GE.AND P3, PT, R3.reuse, R6.reuse, PT ;  /* 0x000000060300720c */ /* 0x0c0fe40003f66270 */
[-C--:B------:R-:W-:Y:S01]  /*16ca0*/  ISETP.GE.AND P0, PT, R3, R5.reuse, PT ;  /* 0x000000050300720c */ /* 0x080fe20003f06270 */
[----:B------:R-:W-:Y:S01]  /*16cb0*/  FMUL.FTZ R3, R20, c[0x0][0x2ec] ;  /* 0x0000bb0014037a20 */ /* 0x000fe20000410000 */
[C---:B------:R-:W-:Y:S01]  /*16cc0*/  ISETP.GE.AND P5, PT, R2.reuse, R6, PT ;  /* 0x000000060200720c */ /* 0x040fe20003fa6270 */
[----:B------:R1:W-:Y:S01]  /*16cd0*/  MUFU.TANH R37, R4 ;  /* 0x0000000400257308 */ /* 0x0003e20000002400 */
[----:B------:R-:W-:Y:S02]  /*16ce0*/  ISETP.GE.AND P1, PT, R2, R5, PT ;  /* 0x000000050200720c */ /* 0x000fe40003f26270 */
[----:B------:R-:W-:-:S02]  /*16cf0*/  IADD3 R2, R0, 0xc1, RZ ;  /* 0x000000c100027810 */ /* 0x000fc40007ffe0ff */
[----:B------:R-:W-:Y:S02]  /*16d00*/  FSEL R85, R85, -INF , !P4 ;  /* 0xff80000055557808 */ /* 0x000fe40006000000 */
[----:B------:R-:W-:Y:S01]  /*16d10*/  FSEL R86, R7, -INF , !P2 ;  /* 0xff80000007567808 */ /* 0x000fe20005000000 */
[----:B------:R5:W-:Y:S01]  /*16d20*/  MUFU.TANH R32, R3 ;  /* 0x0000000300207308 */ /* 0x000be20000002400 */
[C---:B------:R-:W-:Y:S02]  /*16d30*/  ISETP.GE.AND P4, PT, R2.reuse, R6, PT ;  /* 0x000000060200720c */ /* 0x040fe40003f86270 */
[----:B------:R-:W-:Y:S02]  /*16d40*/  ISETP.GE.AND P2, PT, R2, R5, PT ;  /* 0x000000050200720c */ /* 0x000fe40003f46270 */
[----:B------:R-:W-:Y:S02]  /*16d50*/  IADD3 R2, R0, 0xc8, RZ ;  /* 0x000000c800027810 */ /* 0x000fe40007ffe0ff */
[----:B------:R-:W-:Y:S01]  /*16d60*/  FSEL R87, R87, -INF , !P3 ;  /* 0xff80000057577808 */ /* 0x000fe20005800000 */
[----:B-1----:R-:W-:Y:S01]  /*16d70*/  FMUL.FTZ R4, R33, c[0x0][0x2ec] ;  /* 0x0000bb0021047a20 */ /* 0x002fe20000410000 */
[----:B------:R-:W-:-:S02]  /*16d80*/  FSEL R84, R84, -INF , !P0 ;  /* 0xff80000054547808 */ /* 0x000fc40004000000 */
[CC--:B------:R-:W-:Y:S01]  /*16d90*/  ISETP.GE.AND P3, PT, R2.reuse, R6.reuse, PT ;  /* 0x000000060200720c */ /* 0x0c0fe20003f66270 */
[----:B------:R1:W-:Y:S01]  /*16da0*/  MUFU.TANH R36, R4 ;  /* 0x0000000400247308 */ /* 0x0003e20000002400 */
[-C--:B------:R-:W-:Y:S02]  /*16db0*/  ISETP.GE.AND P0, PT, R2, R5.reuse, PT ;  /* 0x000000050200720c */ /* 0x080fe40003f06270 */
[----:B------:R-:W-:Y:S01]  /*16dc0*/  IADD3 R2, R0, 0xc9, RZ ;  /* 0x000000c900027810 */ /* 0x000fe20007ffe0ff */
[----:B-----5:R-:W-:Y:S01]  /*16dd0*/  FMUL.FTZ R3, R21, c[0x0][0x2ec] ;  /* 0x0000bb0015037a20 */ /* 0x020fe20000410000 */
[----:B------:R-:W-:Y:S02]  /*16de0*/  FSEL R81, R81, -INF , !P1 ;  /* 0xff80000051517808 */ /* 0x000fe40004800000 */
[C---:B------:R-:W-:Y:S01]  /*16df0*/  ISETP.GE.AND P6, PT, R2.reuse, R6, PT ;  /* 0x000000060200720c */ /* 0x040fe20003fc6270 */
[----:B------:R5:W-:Y:S01]  /*16e00*/  MUFU.TANH R20, R3 ;  /* 0x0000000300147308 */ /* 0x000be20000002400 */
[----:B------:R-:W-:-:S02]  /*16e10*/  ISETP.GE.AND P1, PT, R2, R5, PT ;  /* 0x000000050200720c */ /* 0x000fc40003f26270 */
[----:B------:R-:W-:Y:S02]  /*16e20*/  IADD3 R2, R0, 0xd1, RZ ;  /* 0x000000d100027810 */ /* 0x000fe40007ffe0ff */
[----:B------:R-:W-:Y:S02]  /*16e30*/  FSEL R83, R83, -INF , !P5 ;  /* 0xff80000053537808 */ /* 0x000fe40006800000 */
[----:B------:R-:W-:Y:S01]  /*16e40*/  FSEL R82, R82, -INF , !P4 ;  /* 0xff80000052527808 */ /* 0x000fe20006000000 */
[----:B-1----:R-:W-:Y:S01]  /*16e50*/  FMUL.FTZ R4, R34, c[0x0][0x2ec] ;  /* 0x0000bb0022047a20 */ /* 0x002fe20000410000 */
[----:B------:R-:W-:Y:S02]  /*16e60*/  FSEL R185, R57, -INF , !P0 ;  /* 0xff80000039b97808 */ /* 0x000fe40004000000 */
[C---:B------:R-:W-:Y:S01]  /*16e70*/  ISETP.GE.AND P4, PT, R2.reuse, R6, PT ;  /* 0x000000060200720c */ /* 0x040fe20003f86270 */
[----:B------:R1:W1:Y:S01]  /*16e80*/  MUFU.TANH R34, R4 ;  /* 0x0000000400227308 */ /* 0x0002620000002400 */
[----:B------:R-:W-:-:S02]  /*16e90*/  ISETP.GE.AND P0, PT, R2, R5, PT ;  /* 0x000000050200720c */ /* 0x000fc40003f06270 */
[----:B------:R-:W-:Y:S01]  /*16ea0*/  IADD3 R2, R0, 0xd9, RZ ;  /* 0x000000d900027810 */ /* 0x000fe20007ffe0ff */
[----:B-----5:R-:W-:Y:S01]  /*16eb0*/  FMUL.FTZ R3, R22, c[0x0][0x2ec] ;  /* 0x0000bb0016037a20 */ /* 0x020fe20000410000 */
[----:B------:R-:W-:Y:S02]  /*16ec0*/  FSEL R183, R80, -INF , !P2 ;  /* 0xff80000050b77808 */ /* 0x000fe40005000000 */
[----:B------:R-:W-:Y:S01]  /*16ed0*/  FSEL R39, R72, -INF , !P3 ;  /* 0xff80000048277808 */ /* 0x000fe20005800000 */
[----:B------:R5:W-:Y:S01]  /*16ee0*/  MUFU.TANH R7, R3 ;  /* 0x0000000300077308 */ /* 0x000be20000002400 */
[----:B------:R-:W-:Y:S02]  /*16ef0*/  ISETP.GE.AND P3, PT, R2, R5, PT ;  /* 0x000000050200720c */ /* 0x000fe40003f66270 */
[----:B------:R-:W-:Y:S02]  /*16f00*/  FSEL R38, R73, -INF , !P6 ;  /* 0xff80000049267808 */ /* 0x000fe40007000000 */
[----:B------:R-:W-:-:S02]  /*16f10*/  FSEL R80, R56, -INF , !P1 ;  /* 0xff80000038507808 */ /* 0x000fc40004800000 */
[----:B----4-:R-:W-:Y:S01]  /*16f20*/  FSEL R186, R49, -INF , !P4 ;  /* 0xff80000031ba7808 */ /* 0x010fe20006000000 */
[----:B-1----:R-:W-:Y:S01]  /*16f30*/  FMUL.FTZ R4, R35, c[0x0][0x2ec] ;  /* 0x0000bb0023047a20 */ /* 0x002fe20000410000 */
[----:B--2---:R-:W-:Y:S02]  /*16f40*/  FSEL R190, R46, -INF , !P0 ;  /* 0xff8000002ebe7808 */ /* 0x004fe40004000000 */
[----:B---3--:R-:W-:Y:S01]  /*16f50*/  FSEL R192, R40, -INF , !P3 ;  /* 0xff80000028c07808 */ /* 0x008fe20005800000 */
[----:B------:R1:W2:Y:S01]  /*16f60*/  MUFU.TANH R33, R4 ;  /* 0x0000000400217308 */ /* 0x0002a20000002400 */
[----:B-----5:R-:W-:-:S04]  /*16f70*/  IADD3 R3, R0, 0xd0, RZ ;  /* 0x000000d000037810 */ /* 0x020fc80007ffe0ff */
[CC--:B------:R-:W-:Y:S02]  /*16f80*/  ISETP.GE.AND P5, PT, R3.reuse, R6.reuse, PT ;  /* 0x000000060300720c */ /* 0x0c0fe40003fa6270 */
[----:B------:R-:W-:Y:S02]  /*16f90*/  ISETP.GE.AND P2, PT, R3, R5, PT ;  /* 0x000000050300720c */ /* 0x000fe40003f46270 */
[----:B------:R-:W-:Y:S02]  /*16fa0*/  IADD3 R3, R0, 0xd8, RZ ;  /* 0x000000d800037810 */ /* 0x000fe40007ffe0ff */
[----:B------:R-:W-:Y:S01]  /*16fb0*/  FSEL R184, R48, -INF , !P5 ;  /* 0xff80000030b87808 */ /* 0x000fe20006800000 */
[----:B-1----:R-:W-:Y:S01]  /*16fc0*/  FMUL.FTZ R4, R23, c[0x0][0x2ec] ;  /* 0x0000bb0017047a20 */ /* 0x002fe20000410000 */
[-C--:B------:R-:W-:Y:S02]  /*16fd0*/  ISETP.GE.AND P5, PT, R2, R6.reuse, PT ;  /* 0x000000060200720c */ /* 0x080fe40003fa6270 */
[----:B------:R-:W-:Y:S01]  /*16fe0*/  IADD3 R2, R0, 0xe0, RZ ;  /* 0x000000e000027810 */ /* 0x000fe20007ffe0ff */
[----:B------:R1:W3:Y:S01]  /*16ff0*/  MUFU.TANH R17, R4 ;  /* 0x0000000400117308 */ /* 0x0002e20000002400 */
[----:B------:R-:W-:-:S02]  /*17000*/  ISETP.GE.AND P6, PT, R3, R6, PT ;  /* 0x000000060300720c */ /* 0x000fc40003fc6270 */
[-C--:B------:R-:W-:Y:S01]  /*17010*/  ISETP.GE.AND P1, PT, R3, R5.reuse, PT ;  /* 0x000000050300720c */ /* 0x080fe20003f26270 */
[----:B------:R-:W-:Y:S01]  /*17020*/  FMUL.FTZ R3, R26, c[0x0][0x2ec] ;  /* 0x0000bb001a037a20 */ /* 0x000fe20000410000 */
[CC--:B------:R-:W-:Y:S02]  /*17030*/  ISETP.GE.AND P4, PT, R2.reuse, R6.reuse, PT ;  /* 0x000000060200720c */ /* 0x0c0fe40003f86270 */
[----:B------:R-:W-:Y:S01]  /*17040*/  ISETP.GE.AND P0, PT, R2, R5, PT ;  /* 0x000000050200720c */ /* 0x000fe20003f06270 */
[----:B------:R4:W-:Y:S01]  /*17050*/  MUFU.TANH R14, R3 ;  /* 0x00000003000e7308 */ /* 0x0009e20000002400 */
[----:B------:R-:W-:Y:S02]  /*17060*/  IADD3 R2, R0, 0xe8, RZ ;  /* 0x000000e800027810 */ /* 0x000fe40007ffe0ff */
[----:B------:R-:W-:Y:S02]  /*17070*/  FSEL R188, R44, -INF , !P5 ;  /* 0xff8000002cbc7808 */ /* 0x000fe40006800000 */
[----:B------:R-:W-:-:S02]  /*17080*/  ISETP.GE.AND P5, PT, R2, R6, PT ;  /* 0x000000060200720c */ /* 0x000fc40003fa6270 */
[----:B------:R-:W-:Y:S01]  /*17090*/  ISETP.GE.AND P3, PT, R2, R5, PT ;  /* 0x000000050200720c */ /* 0x000fe20003f66270 */
[----:B-1----:R-:W-:Y:S01]  /*170a0*/  FMUL.FTZ R4, R24, c[0x0][0x2ec] ;  /* 0x0000bb0018047a20 */ /* 0x002fe20000410000 */
[----:B------:R-:W-:Y:S02]  /*170b0*/  IADD3 R2, R0, 0xf0, RZ ;  /* 0x000000f000027810 */ /* 0x000fe40007ffe0ff */
[----:B------:R-:W-:Y:S01]  /*170c0*/  FSEL R189, R47, -INF , !P2 ;  /* 0xff8000002fbd7808 */ /* 0x000fe20005000000 */
[----:B------:R1:W5:Y:S01]  /*170d0*/  MUFU.TANH R16, R4 ;  /* 0x0000000400107308 */ /* 0x0003620000002400 */
[----:B------:R-:W-:Y:S02]  /*170e0*/  FSEL R187, R45, -INF , !P6 ;  /* 0xff8000002dbb7808 */ /* 0x000fe40007000000 */
[----:B------:R-:W-:Y:S02]  /*170f0*/  FSEL R197, R34, -INF , !P0 ;  /* 0xff80000022c57808 */ /* 0x000fe40004000000 */
[----:B----4-:R-:W-:-:S02]  /*17100*/  IADD3 R3, R0, 0xe1, RZ ;  /* 0x000000e100037810 */ /* 0x010fc40007ffe0ff */
[-C--:B------:R-:W-:Y:S02]  /*17110*/  ISETP.GE.AND P0, PT, R2, R6.reuse, PT ;  /* 0x000000060200720c */ /* 0x080fe40003f06270 */
[C---:B------:R-:W-:Y:S02]  /*17120*/  ISETP.GE.AND P6, PT, R3.reuse, R6, PT ;  /* 0x000000060300720c */ /* 0x040fe40003fc6270 */
[----:B------:R-:W-:Y:S02]  /*17130*/  ISETP.GE.AND P2, PT, R3, R5, PT ;  /* 0x000000050300720c */ /* 0x000fe40003f46270 */
[----:B------:R-:W-:Y:S02]  /*17140*/  IADD3 R3, R0, 0xe9, RZ ;  /* 0x000000e900037810 */ /* 0x000fe40007ffe0ff */
[----:B------:R-:W-:Y:S01]  /*17150*/  FSEL R191, R41, -INF , !P1 ;  /* 0xff80000029bf7808 */ /* 0x000fe20004800000 */
[----:B-1----:R-:W-:Y:S01]  /*17160*/  FMUL.FTZ R4, R25, c[0x0][0x2ec] ;  /* 0x0000bb0019047a20 */ /* 0x002fe20000410000 */
[----:B------:R-:W-:-:S02]  /*17170*/  FSEL R37, R37, -INF , !P4 ;  /* 0xff80000025257808 */ /* 0x000fc40006000000 */
[C---:B------:R-:W-:Y:S01]  /*17180*/  ISETP.GE.AND P4, PT, R3.reuse, R6, PT ;  /* 0x000000060300720c */ /* 0x040fe20003f86270 */
[----:B------:R1:W-:Y:S01]  /*17190*/  MUFU.TANH R15, R4 ;  /* 0x00000004000f7308 */ /* 0x0003e20000002400 */
[-C--:B------:R-:W-:Y:S02]  /*171a0*/  ISETP.GE.AND P1, PT, R3, R5.reuse, PT ;  /* 0x000000050300720c */ /* 0x080fe40003f26270 */
[----:B------:R-:W-:Y:S02]  /*171b0*/  P2R R3, PR, RZ, 0x1 ;  /* 0x00000001ff037803 */ /* 0x000fe40000000000 */
[----:B------:R-:W-:Y:S02]  /*171c0*/  ISETP.GE.AND P0, PT, R2, R5, PT ;  /* 0x000000050200720c */ /* 0x000fe40003f06270 */
[----:B--2---:R-:W-:Y:S02]  /*171d0*/  FSEL R198, R33, -INF , !P2 ;  /* 0xff80000021c67808 */ /* 0x004fe40005000000 */
[----:B------:R-:W-:-:S02]  /*171e0*/  IADD3 R2, R0, 0xf1, RZ ;  /* 0x000000f100027810 */ /* 0x000fc40007ffe0ff */
[----:B------:R-:W-:Y:S01]  /*171f0*/  ISETP.NE.AND P2, PT, R3, RZ, PT ;  /* 0x000000ff0300720c */ /* 0x000fe20003f45270 */
[----:B------:R-:W-:Y:S01]  /*17200*/  FMUL.FTZ R3, R11, c[0x0][0x2ec] ;  /* 0x0000bb000b037a20 */ /* 0x000fe20000410000 */
[----:B------:R-:W-:Y:S02]  /*17210*/  FSEL R195, R32, -INF , !P5 ;  /* 0xff80000020c37808 */ /* 0x000fe40006800000 */
[----:B------:R-:W-:Y:S01]  /*17220*/  FSEL R199, R7, -INF , !P3 ;  /* 0xff80000007c77808 */ /* 0x000fe20005800000 */
[----:B-1----:R-:W-:Y:S01]  /*17230*/  FMUL.FTZ R4, R27, c[0x0][0x2ec] ;  /* 0x0000bb001b047a20 */ /* 0x002fe20000410000 */
[----:B------:R-:W-:Y:S01]  /*17240*/  ISETP.GE.AND P5, PT, R2, R5, PT ;  /* 0x000000050200720c */ /* 0x000fe20003fa6270 */
[----:B------:R-:W-:Y:S01]  /*17250*/  FMUL.FTZ R7, R120, c[0x0][0x2ec] ;  /* 0x0000bb0078077a20 */ /* 0x000fe20000410000 */
[----:B------:R-:W-:Y:S01]  /*17260*/  FSEL R194, R36, -INF , !P6 ;  /* 0xff80000024c27808 */ /* 0x000fe20007000000 */
[----:B------:R1:W2:Y:S01]  /*17270*/  MUFU.TANH R13, R4 ;  /* 0x00000004000d7308 */ /* 0x0002a20000002400 */
[----:B------:R-:W-:-:S02]  /*17280*/  ISETP.GE.AND P6, PT, R2, R6, PT ;  /* 0x000000060200720c */ /* 0x000fc40003fc6270 */
[----:B------:R-:W-:Y:S02]  /*17290*/  FSEL R120, R20, -INF , !P4 ;  /* 0xff80000014787808 */ /* 0x000fe40006000000 */
[C---:B------:R-:W-:Y:S02]  /*172a0*/  IADD3 R2, R0.reuse, 0xf8, RZ ;  /* 0x000000f800027810 */ /* 0x040fe40007ffe0ff */
[C---:B------:R-:W-:Y:S02]  /*172b0*/  ISETP.GE.AND P4, PT, R0.reuse, R6, PT ;  /* 0x000000060000720c */ /* 0x040fe40003f86270 */
[----:B------:R-:W-:Y:S02]  /*172c0*/  IADD3 R0, R0, 0xf9, RZ ;  /* 0x000000f900007810 */ /* 0x000fe40007ffe0ff */
[----:B---3--:R-:W-:Y:S02]  /*172d0*/  FSEL R200, R17, -INF , !P1 ;  /* 0xff80000011c87808 */ /* 0x008fe40004800000 */
[----:B-----5:R-:W-:-:S02]  /*172e0*/  FSEL R201, R16, -INF , !P2 ;  /* 0xff80000010c97808 */ /* 0x020fc40005000000 */
[----:B------:R-:W-:Y:S01]  /*172f0*/  FSEL R203, R14, -INF , !P0 ;  /* 0xff8000000ecb7808 */ /* 0x000fe20004000000 */
[----:B-1----:R-:W-:Y:S01]  /*17300*/  FMUL.FTZ R4, R8, c[0x0][0x2ec] ;  /* 0x0000bb0008047a20 */ /* 0x002fe20000410000 */
[----:B--2---:R-:W-:Y:S02]  /*17310*/  FSEL R204, R13, -INF , !P5 ;  /* 0xff8000000dcc7808 */ /* 0x004fe40006800000 */
[----:B------:R-:W-:Y:S01]  /*17320*/  ISETP.GE.AND P5, PT, R214, 0x2, PT ;  /* 0x00000002d600780c */ /* 0x000fe20003fa6270 */
[----:B------:R1:W2:Y:S01]  /*17330*/  MUFU.TANH R12, R4 ;  /* 0x00000004000c7308 */ /* 0x0002a20000002400 */
[CC--:B------:R-:W-:Y:S02]  /*17340*/  ISETP.GE.AND P3, PT, R2.reuse, R6.reuse, PT ;  /* 0x000000060200720c */ /* 0x0c0fe40003f66270 */
[----:B------:R-:W-:Y:S02]  /*17350*/  ISETP.GE.AND P2, PT, R2, R5, PT ;  /* 0x000000050200720c */ /* 0x000fe40003f46270 */
[----:B------:R-:W-:-:S02]  /*17360*/  ISETP.GE.AND P1, PT, R0, R6, PT ;  /* 0x000000060000720c */ /* 0x000fc40003f26270 */
[----:B------:R-:W-:Y:S02]  /*17370*/  ISETP.GE.AND P0, PT, R0, R5, PT ;  /* 0x000000050000720c */ /* 0x000fe40003f06270 */
[----:B------:R-:W-:Y:S02]  /*17380*/  LOP3.LUT R0, R196, R193, RZ, 0xfc, !PT ;  /* 0x000000c1c4007212 */ /* 0x000fe400078efcff */
[----:B------:R-:W-:Y:S01]  /*17390*/  FSEL R202, R15, -INF , !P6 ;  /* 0xff8000000fca7808 */ /* 0x000fe20007000000 */
[----:B-1----:R-:W-:Y:S01]  /*173a0*/  FMUL.FTZ R4, R9, c[0x0][0x2ec] ;  /* 0x0000bb0009047a20 */ /* 0x002fe20000410000 */
[----:B--2---:R-:W-:-:S03]  /*173b0*/  FSEL R193, R12, -INF , !P3 ;  /* 0xff8000000cc17808 */ /* 0x004fc60005800000 */
[----:B------:R1:W2:Y:S02]  /*173c0*/  MUFU.TANH R9, R4 ;  /* 0x0000000400097308 */ /* 0x0002a40000002400 */
[----:B-1----:R-:W-:Y:S01]  /*173d0*/  FMUL.FTZ R4, R10, c[0x0][0x2ec] ;  /* 0x0000bb000a047a20 */ /* 0x002fe20000410000 */
[----:B--2---:R-:W-:-:S05]  /*173e0*/  FSEL R196, R9, -INF , !P1 ;  /* 0xff80000009c47808 */ /* 0x004fca0004800000 */
[----:B------:R-:W1:Y:S08]  /*173f0*/  MUFU.TANH R8, R4 ;  /* 0x0000000400087308 */ /* 0x000e700000002400 */
[----:B------:R-:W2:Y:S08]  /*17400*/  MUFU.TANH R4, R3 ;  /* 0x0000000300047308 */ /* 0x000eb00000002400 */
[----:B------:R-:W3:Y:S01]  /*17410*/  MUFU.TANH R3, R7 ;  /* 0x0000000700037308 */ /* 0x000ee20000002400 */
[----:B-1----:R-:W-:-:S02]  /*17420*/  FSEL R205, R8, -INF , !P2 ;  /* 0xff80000008cd7808 */ /* 0x002fc40005000000 */
[----:B--2---:R-:W-:Y:S02]  /*17430*/  FSEL R206, R4, -INF , !P0 ;  /* 0xff80000004ce7808 */ /* 0x004fe40004000000 */
[----:B---3--:R-:W-:Y:S01]  /*17440*/  FSEL R26, R3, -INF , !P4 ;  /* 0xff800000031a7808 */ /* 0x008fe20006000000 */
[----:B------:R-:W-:Y:S05]  /*17450*/  @!P5 BRA `(.L_x_2847) ;  /* 0x000007b00000d947 */ /* 0x000fea0003800000 */
[----:B------:R-:W-:-:S13]  /*17460*/  LOP3.LUT P6, RZ, R238, 0x400, RZ, 0xc0, !PT ;  /* 0x00000400eeff7812 */ /* 0x000fda00078cc0ff */
[----:B------:R-:W-:Y:S05]  /*17470*/  @!P6 BRA `(.L_x_2848) ;  /* 0x000003a00000e947 */ /* 0x000fea0003800000 */
[----:B------:R-:W-:Y:S02]  /*17480*/  IABS R11, c[0x0][0x2d0] ;  /* 0x0000b400000b7a13 */ /* 0x000fe40000000000 */
[----:B------:R-:W-:Y:S02]  /*17490*/  IADD3 R10, R207, -0x100, RZ ;  /* 0xffffff00cf0a7810 */ /* 0x000fe40007ffe0ff */
[----:B------:R-:W1:Y:S01]  /*174a0*/  I2F.RP R2, R11 ;  /* 0x0000000b00027306 */ /* 0x000e620000209400 */
[----:B------:R-:W-:Y:S02]  /*174b0*/  IABS R9, R207 ;  /* 0x000000cf00097213 */ /* 0x000fe40000000000 */
[----:B------:R-:W-:-:S05]  /*174c0*/  IABS R8, R10 ;  /* 0x0000000a00087213 */ /* 0x000fca0000000000 */
[----:B-1----:R-:W1:Y:S02]  /*174d0*/  MUFU.RCP R2, R2 ;  /* 0x0000000200027308 */ /* 0x002e640000001000 */
[----:B-1----:R-:W-:-:S06]  /*174e0*/  IADD3 R2, R2, 0xffffffe, RZ ;  /* 0x0ffffffe02027810 */ /* 0x002fcc0007ffe0ff */
[----:B------:R-:W1:Y:S02]  /*174f0*/  F2I.FTZ.U32.TRUNC.NTZ R3, R2 ;  /* 0x0000000200037305 */ /* 0x000e64000021f000 */
[----:B-1----:R-:W-:-:S04]  /*17500*/  IMAD.MOV R2, RZ, RZ, -R3 ;  /* 0x000000ffff027224 */ /* 0x002fc800078e0a03 */
[----:B------:R-:W-:Y:S02]  /*17510*/  IMAD R4, R2, R11, RZ ;  /* 0x0000000b02047224 */ /* 0x000fe400078e02ff */
[----:B------:R-:W-:-:S04]  /*17520*/  IMAD.MOV.U32 R2, RZ, RZ, RZ ;  /* 0x000000ffff027224 */ /* 0x000fc800078e00ff */
        /* <DEDUP_REMOVED lines=16> */
[----:B------:R-:W-:-:S02]  /*17630*/  LOP3.LUT R7, R207, c[0x0][0x2d0], RZ, 0x3c, !PT ;  /* 0x0000b400cf077a12 */ /* 0x000fc400078e3cff */
[----:B------:R-:W-:Y:S02]  /*17640*/  ISETP.GE.AND P0, PT, R4, RZ, PT ;  /* 0x000000ff0400720c */ /* 0x000fe40003f06270 */
[----:B------:R-:W-:Y:S02]  /*17650*/  ISETP.GE.AND P2, PT, R7, RZ, PT ;  /* 0x000000ff0700720c */ /* 0x000fe40003f46270 */
[----:B------:R-:W-:Y:S02]  /*17660*/  ISETP.NE.AND P1, PT, RZ, c[0x0][0x2d0], PT ;  /* 0x0000b400ff007a0c */ /* 0x000fe40003f25270 */
[----:B------:R-:W-:Y:S02]  /*17670*/  @P4 IADD3 R3, R3, 0x1, RZ ;  /* 0x0000000103034810 */ /* 0x000fe40007ffe0ff */
[----:B------:R-:W-:Y:S02]  /*17680*/  @P3 IADD3 R2, R2, 0x1, RZ ;  /* 0x0000000102023810 */ /* 0x000fe40007ffe0ff */
[----:B------:R-:W-:-:S03]  /*17690*/  LOP3.LUT R4, RZ, c[0x0][0x2d0], RZ, 0x33, !PT ;  /* 0x0000b400ff047a12 */ /* 0x000fc600078e33ff */
[----:B------:R-:W-:Y:S02]  /*176a0*/  @!P0 IMAD.MOV R2, RZ, RZ, -R2 ;  /* 0x000000ffff028224 */ /* 0x000fe400078e0a02 */
[----:B------:R-:W-:-:S03]  /*176b0*/  @!P2 IADD3 R3, -R3, RZ, RZ ;  /* 0x000000ff0303a210 */ /* 0x000fc60007ffe1ff */
[C---:B------:R-:W-:Y:S02]  /*176c0*/  SEL R2, R4.reuse, R2, !P1 ;  /* 0x0000000204027207 */ /* 0x040fe40004800000 */
[----:B------:R-:W-:-:S03]  /*176d0*/  SEL R3, R4, R3, !P1 ;  /* 0x0000000304037207 */ /* 0x000fc60004800000 */
[----:B------:R-:W-:-:S04]  /*176e0*/  IMAD.WIDE R10, R2, 0x4, R244 ;  /* 0x00000004020a7825 */ /* 0x000fc800078e02f4 */
[C---:B------:R-:W-:Y:S02]  /*176f0*/  IMAD.WIDE R8, R3.reuse, 0x4, R244 ;  /* 0x0000000403087825 */ /* 0x040fe400078e02f4 */
        /* <DEDUP_REMOVED lines=11> */
[----:B------:R-:W-:Y:S01]  /*177b0*/  IMAD.IADD R3, R9, 0x1, R2 ;  /* 0x0000000109037824 */ /* 0x000fe200078e0202 */
[----:B------:R-:W-:Y:S01]  /*177c0*/  MOV R2, R8 ;  /* 0x0000000800027202 */ /* 0x000fe20000000f00 */
[----:B------:R-:W-:-:S04]  /*177d0*/  IMAD R4, R4, c[0x0][0x180], RZ ;  /* 0x0000600004047a24 */ /* 0x000fc800078e02ff */
[C---:B------:R-:W-:Y:S02]  /*177e0*/  IMAD R4, R10.reuse, c[0x0][0x184], R4 ;  /* 0x000061000a047a24 */ /* 0x040fe400078e0204 */
[----:B------:R-:W-:-:S04]  /*177f0*/  IMAD.WIDE.U32 R2, R10, c[0x0][0x180], R2 ;  /* 0x000060000a027a25 */ /* 0x000fc800078e0002 */
[----:B------:R-:W-:Y:S01]  /*17800*/  IMAD.IADD R3, R3, 0x1, R4 ;  /* 0x0000000103037824 */ /* 0x000fe200078e0204 */
[----:B------:R-:W-:Y:S05]  /*17810*/  BRA `(.L_x_2849) ;  /* 0x0000003000007947 */ /* 0x000fea0003800000 */
.L_x_2848:
[----:B------:R-:W-:-:S05]  /*17820*/  IMAD.MOV.U32 R2, RZ, RZ, c[0x0][0x198] ;  /* 0x00006600ff027624 */ /* 0x000fca00078e00ff */
[----:B------:R-:W-:-:S04]  /*17830*/  LEA R2, -R2, RZ, 0x8 ;  /* 0x000000ff02027211 */ /* 0x000fc800078e41ff */
[----:B------:R-:W-:Y:S02]  /*17840*/  SHF.R.S32.HI R3, RZ, 0x1f, R2 ;  /* 0x0000001fff037819 */ /* 0x000fe40000011402 */
.L_x_2849:
[----:B------:R-:W-:Y:S01]  /*17850*/  ULDC.64 UR4, c[0x0][0x198] ;  /* 0x0000660000047ab9 */ /* 0x000fe20000000a00 */
[C---:B------:R-:W-:Y:S01]  /*17860*/  LEA R212, P0, R2.reuse, R212, 0x1 ;  /* 0x000000d402d47211 */ /* 0x040fe200078008ff */
[----:B------:R-:W-:Y:S02]  /*17870*/  USHF.L.U32 UR9, UR4, 0x5, URZ ;  /* 0x0000000504097899 */ /* 0x000fe4000800063f */
[----:B------:R-:W-:Y:S01]  /*17880*/  UMOV UR8, 0x5 ;  /* 0x0000000500087882 */ /* 0x000fe20000000000 */
[----:B------:R-:W-:Y:S01]  /*17890*/  LEA.HI.X R213, R2, R213, R3, 0x1, P0 ;  /* 0x000000d502d57211 */ /* 0x000fe200000f0c03 */
[----:B------:R-:W-:Y:S01]  /*178a0*/  USHF.L.U64.HI UR5, UR4, UR8, UR5 ;  /* 0x0000000804057299 */ /* 0x000fe20008010205 */
[----:B------:R-:W-:Y:S01]  /*178b0*/  IMAD.MOV.U32 R14, RZ, RZ, R212 ;  /* 0x000000ffff0e7224 */ /* 0x000fe200078e00d4 */
[----:B------:R-:W-:Y:S01]  /*178c0*/  IADD3 R12, P0, R212, UR9, RZ ;  /* 0x00000009d40c7c10 */ /* 0x000fe2000ff1e0ff */
[----:B------:R1:W-:Y:S01]  /*178d0*/  STL [R1+0x10], R212 ;  /* 0x000010d401007387 */ /* 0x0003e20000100800 */
[----:B------:R-:W-:-:S02]  /*178e0*/  IMAD.MOV.U32 R15, RZ, RZ, R213 ;  /* 0x000000ffff0f7224 */ /* 0x000fc400078e00d5 */
        /* <DEDUP_REMOVED lines=50> */
.L_x_2847:
[----:B--2---:R-:W-:Y:S02]  /*17c10*/  FMNMX.FTZ R2, R26, R89, !PT ;  /* 0x000000591a027209 */ /* 0x004fe40007810000 */
[----:B------:R-:W-:Y:S02]  /*17c20*/  SHF.L.U32 R228, R0, 0x1, RZ ;  /* 0x0000000100e47819 */ /* 0x000fe400000006ff */
[----:B------:R-:W-:Y:S02]  /*17c30*/  FMNMX.FTZ R2, R94, R2, !PT ;  /* 0x000000025e027209 */ /* 0x000fe40007810000 */
[----:B------:R-:W-:-:S02]  /*17c40*/  LEA R229, R237, R228, 0x1 ;  /* 0x000000e4ede57211 */ /* 0x000fc400078e08ff */
[----:B------:R-:W-:Y:S02]  /*17c50*/  FMNMX.FTZ R2, R88, R2, !PT ;  /* 0x0000000258027209 */ /* 0x000fe40007810000 */
[----:B------:R-:W-:Y:S01]  /*17c60*/  LEA R231, R236, R228, 0x1 ;  /* 0x000000e4ece77211 */ /* 0x000fe200078e08ff */
[----:B------:R-:W-:Y:S01]  /*17c70*/  LDSM.16.MT88.4 R16, [R229+0xa000] ;  /* 0x00a00000e510783b */ /* 0x000fe20000004200 */
[----:B------:R-:W-:Y:S02]  /*17c80*/  FMNMX.FTZ R2, R98, R2, !PT ;  /* 0x0000000262027209 */ /* 0x000fe40007810000 */
[----:B------:R-:W-:Y:S01]  /*17c90*/  LEA R230, R236, R229, 0x1 ;  /* 0x000000e5ece67211 */ /* 0x000fe200078e08ff */
[----:B------:R-:W-:Y:S01]  /*17ca0*/  LDSM.16.MT88.4 R20, [R231+0xa000] ;  /* 0x00a00000e714783b */ /* 0x000fe20000004200 */
        /* <DEDUP_REMOVED lines=134> */
[----:B------:R-:W1:Y:S02]  /*18510*/  LDSM.16.MT88.4 R24, [R228+0xa000] ;  /* 0x00a00000e418783b */ /* 0x000e640000004200 */
[----:B------:R2:W-:Y:S02]  /*18520*/  MUFU.EX2 R10, R3 ;  /* 0x00000003000a7308 */ /* 0x0005e40000000800 */
[----:B--2---:R-:W-:Y:S01]  /*18530*/  FMNMX.FTZ R3, R2, R7, !PT ;  /* 0x0000000702037209 */ /* 0x004fe20007810000 */
[--C-:B------:R-:W-:Y:S02]  /*18540*/  FFMA.FTZ R2, R89, c[0x0][0x23c], -R4.reuse ;  /* 0x00008f0059027a23 */ /* 0x100fe40000010804 */
[----:B------:R-:W-:Y:S01]  /*18550*/  FFMA.FTZ R7, R94, c[0x0][0x23c], -R4 ;  /* 0x00008f005e077a23 */ /* 0x000fe20000010804 */
[----:B------:R-:W-:-:S02]  /*18560*/  FSETP.NEU.FTZ.AND P0, PT, R3, -INF , PT ;  /* 0xff8000000300780b */ /* 0x000fc40003f1d000 */
[----:B------:R2:W3:Y:S08]  /*18570*/  MUFU.EX2 R8, R2 ;  /* 0x0000000200087308 */ /* 0x0004f00000000800 */
[----:B------:R4:W-:Y:S01]  /*18580*/  MUFU.EX2 R9, R7 ;  /* 0x0000000700097308 */ /* 0x0009e20000000800 */
[----:B--2---:R-:W-:Y:S01]  /*18590*/  FMUL.FTZ R2, R3, c[0x0][0x23c] ;  /* 0x00008f0003027a20 */ /* 0x004fe20000410000 */
[----:B---3--:R-:W-:-:S04]  /*185a0*/  MOV R94, R8 ;  /* 0x00000008005e7202 */ /* 0x008fc80000000f00 */
[----:B------:R-:W-:Y:S01]  /*185b0*/  FSEL R2, R2, RZ, P0 ;  /* 0x000000ff02027208 */ /* 0x000fe20000000000 */
[----:B----4-:R-:W-:-:S04]  /*185c0*/  FFMA.FTZ R7, R88, c[0x0][0x23c], -R4 ;  /* 0x00008f0058077a23 */ /* 0x010fc80000010804 */
[--C-:B------:R-:W-:Y:S01]  /*185d0*/  FFMA.FTZ R0, R90, c[0x0][0x23c], -R2.reuse ;  /* 0x00008f005a007a23 */ /* 0x100fe20000010802 */
[----:B------:R2:W-:Y:S08]  /*185e0*/  MUFU.EX2 R69, R7 ;  /* 0x0000000700457308 */ /* 0x0005f00000000800 */
[----:B------:R3:W-:Y:S01]  /*185f0*/  MUFU.EX2 R90, R0 ;  /* 0x00000000005a7308 */ /* 0x0007e20000000800 */
[----:B--2---:R-:W-:-:S07]  /*18600*/  FFMA.FTZ R7, R95, c[0x0][0x23c], -R2 ;  /* 0x00008f005f077a23 */ /* 0x004fce0000010802 */
[----:B------:R-:W2:Y:S01]  /*18610*/  MUFU.EX2 R8, R7 ;  /* 0x0000000700087308 */ /* 0x000ea20000000800 */
[----:B---3--:R-:W-:Y:S01]  /*18620*/  FFMA.FTZ R0, R99, c[0x0][0x23c], -R2 ;  /* 0x00008f0063007a23 */ /* 0x008fe20000010802 */
[----:B--2---:R-:W-:-:S06]  /*18630*/  MOV R99, R8 ;  /* 0x0000000800637202 */ /* 0x004fcc0000000f00 */
[----:B------:R2:W3:Y:S01]  /*18640*/  MUFU.EX2 R8, R0 ;  /* 0x0000000000087308 */ /* 0x0004e20000000800 */
[----:B------:R-:W-:Y:S01]  /*18650*/  MOV R7, R10 ;  /* 0x0000000a00077202 */ /* 0x000fe20000000f00 */
[----:B--2---:R-:W-:-:S06]  /*18660*/  FFMA.FTZ R0, R97, c[0x0][0x23c], -R2 ;  /* 0x00008f0061007a23 */ /* 0x004fcc0000010802 */
[----:B------:R2:W4:Y:S02]  /*18670*/  MUFU.EX2 R70, R0 ;  /* 0x0000000000467308 */ /* 0x0005240000000800 */
[----:B--2---:R-:W-:Y:S01]  /*18680*/  FFMA.FTZ R0, R98, c[0x0][0x23c], -R4 ;  /* 0x00008f0062007a23 */ /* 0x004fe20000010804 */
[----:B------:R-:W-:Y:S02]  /*18690*/  MOV R98, R9 ;  /* 0x0000000900627202 */ /* 0x000fe40000000f00 */
[----:B------:R-:W-:-:S03]  /*186a0*/  F2FP.PACK_AB R9, R90, R99 ;  /* 0x000000635a09723e */ /* 0x000fc600000000ff */
[----:B------:R2:W5:Y:S01]  /*186b0*/  MUFU.EX2 R53, R0 ;  /* 0x0000000000357308 */ /* 0x0005620000000800 */
[----:B------:R-:W-:Y:S01]  /*186c0*/  F2FP.PACK_AB R10, R69, R98 ;  /* 0x00000062450a723e */ /* 0x000fe200000000ff */
[----:B--2---:R-:W-:Y:S01]  /*186d0*/  FFMA.FTZ R0, R91, c[0x0][0x23c], -R4 ;  /* 0x00008f005b007a23 */ /* 0x004fe20000010804 */
[----:B---3--:R-:W-:Y:S02]  /*186e0*/  MOV R91, R8 ;  /* 0x00000008005b7202 */ /* 0x008fe40000000f00 */
[----:B------:R-:W-:-:S03]  /*186f0*/  F2FP.PACK_AB R8, R94, R7 ;  /* 0x000000075e08723e */ /* 0x000fc600000000ff */
[----:B------:R2:W-:Y:S01]  /*18700*/  MUFU.EX2 R72, R0 ;  /* 0x0000000000487308 */ /* 0x0005e20000000800 */
[----:B----4-:R-:W-:-:S07]  /*18710*/  F2FP.PACK_AB R11, R70, R91 ;  /* 0x0000005b460b723e */ /* 0x010fce00000000ff */
[----:B-1----:R-:W-:Y:S01]  /*18720*/  HMMA.16816.F32 R32, R8, R24, RZ ;  /* 0x000000180820723c */ /* 0x002fe200000018ff */
[----:B--2---:R-:W-:-:S07]  /*18730*/  FFMA.FTZ R0, R93, c[0x0][0x23c], -R4 ;  /* 0x00008f005d007a23 */ /* 0x004fce0000010804 */
[C---:B------:R-:W-:Y:S01]  /*18740*/  HMMA.16816.F32 R48, R8.reuse, R26, RZ ;  /* 0x0000001a0830723c */ /* 0x040fe200000018ff */
[----:B------:R-:W1:Y:S01]  /*18750*/  LDSM.16.MT88.4 R24, [R228+0xa800] ;  /* 0x00a80000e418783b */ /* 0x000e620000004200 */
[----:B------:R-:W-:Y:S01]  /*18760*/  MOV R93, R69 ;  /* 0x00000045005d7202 */ /* 0x000fe20000000f00 */
[----:B------:R2:W-:Y:S05]  /*18770*/  MUFU.EX2 R71, R0 ;  /* 0x0000000000477308 */ /* 0x0005ea0000000800 */
[C---:B------:R-:W-:Y:S08]  /*18780*/  HMMA.16816.F32 R28, R8.reuse, R20, RZ ;  /* 0x00000014081c723c */ /* 0x040ff000000018ff */
[----:B------:R-:W-:Y:S01]  /*18790*/  HMMA.16816.F32 R44, R8, R22, RZ ;  /* 0x00000016082c723c */ /* 0x000fe200000018ff */
[----:B------:R-:W-:Y:S01]  /*187a0*/  LDSM.16.MT88.4 R20, [R231+0xa800] ;  /* 0x00a80000e714783b */ /* 0x000fe20000004200 */
[----:B--2---:R-:W-:Y:S01]  /*187b0*/  FFMA.FTZ R0, R96, c[0x0][0x23c], -R4 ;  /* 0x00008f0060007a23 */ /* 0x004fe20000010804 */
[----:B------:R-:W-:-:S03]  /*187c0*/  MOV R96, R70 ;  /* 0x0000004600607202 */ /* 0x000fc60000000f00 */
[----:B------:R2:W-:Y:S02]  /*187d0*/  MUFU.EX2 R77, R0 ;  /* 0x00000000004d7308 */ /* 0x0005e40000000800 */
[C---:B------:R-:W-:Y:S08]  /*187e0*/  HMMA.16816.F32 R40, R8.reuse, R16, RZ ;  /* 0x000000100828723c */ /* 0x040ff000000018ff */
[----:B------:R-:W-:Y:S01]  /*187f0*/  HMMA.16816.F32 R60, R8, R18, RZ ;  /* 0x00000012083c723c */ /* 0x000fe200000018ff */
[----:B------:R-:W3:Y:S01]  /*18800*/  LDSM.16.MT88.4 R16, [R229+0xa800] ;  /* 0x00a80000e510783b */ /* 0x000ee20000004200 */
[----:B--2---:R-:W-:-:S06]  /*18810*/  FFMA.FTZ R0, R107, c[0x0][0x23c], -R2 ;  /* 0x00008f006b007a23 */ /* 0x004fcc0000010802 */
[----:B------:R-:W-:Y:S01]  /*18820*/  HMMA.16816.F32 R56, R8, R12, RZ ;  /* 0x0000000c0838723c */ /* 0x000fe200000018ff */
[----:B------:R2:W4:Y:S02]  /*18830*/  MUFU.EX2 R52, R0 ;  /* 0x0000000000347308 */ /* 0x0005240000000800 */
[----:B--2---:R-:W-:-:S06]  /*18840*/  FFMA.FTZ R0, R105, c[0x0][0x23c], -R2 ;  /* 0x00008f0069007a23 */ /* 0x004fcc0000010802 */
[----:B------:R2:W1:Y:S02]  /*18850*/  MUFU.EX2 R89, R0 ;  /* 0x0000000000597308 */ /* 0x0004640000000800 */
[----:B--2---:R-:W-:-:S06]  /*18860*/  FFMA.FTZ R0, R104, c[0x0][0x23c], -R2 ;  /* 0x00008f0068007a23 */ /* 0x004fcc0000010802 */
[----:B------:R2:W-:Y:S02]  /*18870*/  MUFU.EX2 R68, R0 ;  /* 0x0000000000447308 */ /* 0x0005e40000000800 */
[----:B--2---:R-:W-:Y:S01]  /*18880*/  FFMA.FTZ R0, R106, c[0x0][0x23c], -R2 ;  /* 0x00008f006a007a23 */ /* 0x004fe20000010802 */
[----:B-----5:R-:W-:-:S05]  /*18890*/  MOV R106, R53 ;  /* 0x00000035006a7202 */ /* 0x020fca0000000f00 */
[----:B------:R2:W5:Y:S02]  /*188a0*/  MUFU.EX2 R76, R0 ;  /* 0x00000000004c7308 */ /* 0x0005640000000800 */
[----:B--2---:R-:W-:Y:S01]  /*188b0*/  FFMA.FTZ R0, R108, c[0x0][0x23c], -R4 ;  /* 0x00008f006c007a23 */ /* 0x004fe20000010804 */
[----:B----4-:R-:W-:Y:S02]  /*188c0*/  MOV R108, R52 ;  /* 0x00000034006c7202 */ /* 0x010fe40000000f00 */
[----:B------:R-:W-:Y:S03]  /*188d0*/  HMMA.16816.F32 R52, R8, R14, RZ ;  /* 0x0000000e0834723c */ /* 0x000fe600000018ff */
[----:B------:R2:W-:Y:S01]  /*188e0*/  MUFU.EX2 R95, R0 ;  /* 0x00000000005f7308 */ /* 0x0005e20000000800 */
[----:B------:R-:W4:Y:S03]  /*188f0*/  LDSM.16.MT88.4 R12, [R230+0xa800] ;  /* 0x00a80000e60c783b */ /* 0x000f260000004200 */
[----:B------:R-:W-:-:S02]  /*18900*/  F2FP.PACK_AB R8, R72, R106 ;  /* 0x0000006a4808723e */ /* 0x000fc400000000ff */
[----:B-1----:R-:W-:Y:S02]  /*18910*/  F2FP.PACK_AB R9, R89, R108 ;  /* 0x0000006c5909723e */ /* 0x002fe400000000ff */
[----:B------:R-:W-:Y:S02]  /*18920*/  F2FP.PACK_AB R10, R77, R71 ;  /* 0x000000474d0a723e */ /* 0x000fe400000000ff */
[----:B-----5:R-:W-:Y:S01]  /*18930*/  F2FP.PACK_AB R11, R76, R68 ;  /* 0x000000444c0b723e */ /* 0x020fe200000000ff */
[----:B--2---:R-:W-:-:S06]  /*18940*/  FFMA.FTZ R0, R109, c[0x0][0x23c], -R4 ;  /* 0x00008f006d007a23 */ /* 0x004fcc0000010804 */
[C---:B------:R-:W-:Y:S01]  /*18950*/  HMMA.16816.F32 R64, R8.reuse, R24, R32 ;  /* 0x000000180840723c */ /* 0x040fe20000001820 */
[----:B------:R1:W2:Y:S07]  /*18960*/  MUFU.EX2 R97, R0 ;  /* 0x0000000000617308 */ /* 0x0002ae0000000800 */
[----:B---3--:R-:W-:Y:S01]  /*18970*/  HMMA.16816.F32 R40, R8, R16, R40 ;  /* 0x000000100828723c */ /* 0x008fe20000001828 */
[----:B-1----:R-:W-:Y:S01]  /*18980*/  FFMA.FTZ R0, R101, c[0x0][0x23c], -R4 ;  /* 0x00008f0065007a23 */ /* 0x002fe20000010804 */
[----:B------:R-:W-:-:S06]  /*18990*/  MOV R101, R72 ;  /* 0x0000004800657202 */ /* 0x000fcc0000000f00 */
[C---:B------:R-:W-:Y:S01]  /*189a0*/  HMMA.16816.F32 R72, R8.reuse, R26, R48 ;  /* 0x0000001a0848723c */ /* 0x040fe20000001830 */
[----:B------:R1:W-:Y:S01]  /*189b0*/  MUFU.EX2 R105, R0 ;  /* 0x0000000000697308 */ /* 0x0003e20000000800 */
[----:B------:R-:W-:Y:S06]  /*189c0*/  LDSM.16.MT88.4 R24, [R231+0xb000] ;  /* 0x00b00000e718783b */ /* 0x000fec0000004200 */
[C---:B------:R-:W-:Y:S01]  /*189d0*/  HMMA.16816.F32 R48, R8.reuse, R20, R28 ;  /* 0x000000140830723c */ /* 0x040fe2000000181c */
[----:B------:R-:W3:Y:S07]  /*189e0*/  LDSM.16.MT88.4 R28, [R228+0xb000] ;  /* 0x00b00000e41c783b */ /* 0x000eee0000004200 */
[----:B----4-:R-:W-:Y:S01]  /*189f0*/  HMMA.16816.F32 R32, R8, R12, R56 ;  /* 0x0000000c0820723c */ /* 0x010fe20000001838 */
[----:B-1----:R-:W-:Y:S01]  /*18a00*/  FFMA.FTZ R0, R102, c[0x0][0x23c], -R4 ;  /* 0x00008f0066007a23 */ /* 0x002fe20000010804 */
[----:B------:R-:W-:-:S03]  /*18a10*/  MOV R102, R71 ;  /* 0x0000004700667202 */ /* 0x000fc60000000f00 */
[----:B------:R1:W-:Y:S02]  /*18a20*/  MUFU.EX2 R107, R0 ;  /* 0x00000000006b7308 */ /* 0x0003e40000000800 */
[--C-:B-1----:R-:W-:Y:S01]  /*18a30*/  FFMA.FTZ R0, R111, c[0x0][0x23c], -R2.reuse ;  /* 0x00008f006f007a23 */ /* 0x102fe20000010802 */
[----:B------:R-:W-:Y:S02]  /*18a40*/  MOV R111, R68 ;  /* 0x00000044006f7202 */ /* 0x000fe40000000f00 */
[C---:B------:R-:W-:Y:S03]  /*18a50*/  HMMA.16816.F32 R68, R8.reuse, R22, R44 ;  /* 0x000000160844723c */ /* 0x040fe6000000182c */
[----:B------:R1:W-:Y:S05]  /*18a60*/  MUFU.EX2 R252, R0 ;  /* 0x0000000000fc7308 */ /* 0x0003ea0000000800 */
[----:B------:R-:W-:Y:S01]  /*18a70*/  HMMA.16816.F32 R20, R8, R14, R52 ;  /* 0x0000000e0814723c */ /* 0x000fe20000001834 */
[----:B------:R-:W-:Y:S01]  /*18a80*/  LDSM.16.MT88.4 R12, [R230+0xb000] ;  /* 0x00b00000e60c783b */ /* 0x000fe20000004200 */
[----:B-1----:R-:W-:Y:S01]  /*18a90*/  FFMA.FTZ R0, R114, c[0x0][0x23c], -R2 ;  /* 0x00008f0072007a23 */ /* 0x002fe20000010802 */
[----:B------:R-:W-:-:S03]  /*18aa0*/  MOV R114, R77 ;  /* 0x0000004d00727202 */ /* 0x000fc60000000f00 */
[----:B------:R1:W4:Y:S02]  /*18ab0*/  MUFU.EX2 R88, R0 ;  /* 0x0000000000587308 */ /* 0x0003240000000800 */
[----:B-1----:R-:W-:Y:S01]  /*18ac0*/  FFMA.FTZ R0, R110, c[0x0][0x23c], -R2 ;  /* 0x00008f006e007a23 */ /* 0x002fe20000010802 */
[----:B------:R-:W-:Y:S02]  /*18ad0*/  MOV R110, R76 ;  /* 0x0000004c006e7202 */ /* 0x000fe40000000f00 */
[----:B------:R-:W-:Y:S03]  /*18ae0*/  HMMA.16816.F32 R76, R8, R18, R60 ;  /* 0x00000012084c723c */ /* 0x000fe6000000183c */
[----:B------:R1:W-:Y:S01]  /*18af0*/  MUFU.EX2 R104, R0 ;  /* 0x0000000000687308 */ /* 0x0003e20000000800 */
[----:B------:R-:W5:Y:S03]  /*18b00*/  LDSM.16.MT88.4 R16, [R229+0xb000] ;  /* 0x00b00000e510783b */ /* 0x000f660000004200 */
[----:B--2---:R-:W-:-:S02]  /*18b10*/  F2FP.PACK_AB R8, R97, R95 ;  /* 0x0000005f6108723e */ /* 0x004fc400000000ff */
[----:B----4-:R-:W-:Y:S02]  /*18b20*/  F2FP.PACK_AB R9, R88, R252 ;  /* 0x000000fc5809723e */ /* 0x010fe400000000ff */
[----:B------:R-:W-:Y:S01]  /*18b30*/  F2FP.PACK_AB R10, R107, R105 ;  /* 0x000000696b0a723e */ /* 0x000fe200000000ff */
[----:B-1----:R-:W-:-:S04]  /*18b40*/  FFMA.FTZ R0, R112, c[0x0][0x23c], -R2 ;  /* 0x00008f0070007a23 */ /* 0x002fc80000010802 */
[----:B------:R1:W2:Y:S02]  /*18b50*/  MUFU.EX2 R109, R0 ;  /* 0x00000000006d7308 */ /* 0x0002a40000000800 */
[----:B-1----:R-:W-:Y:S01]  /*18b60*/  FFMA.FTZ R0, R113, c[0x0][0x23c], -R4 ;  /* 0x00008f0071007a23 */ /* 0x002fe20000010804 */
[----:B--2---:R-:W-:-:S05]  /*18b70*/  F2FP.PACK_AB R11, R109, R104 ;  /* 0x000000686d0b723e */ /* 0x004fca00000000ff */
[----:B------:R1:W-:Y:S02]  /*18b80*/  MUFU.EX2 R248, R0 ;  /* 0x0000000000f87308 */ /* 0x0003e40000000800 */
[C---:B---3--:R-:W-:Y:S08]  /*18b90*/  HMMA.16816.F32 R44, R8.reuse, R28, R64 ;  /* 0x0000001c082c723c */ /* 0x048ff00000001840 */
[----:B------:R-:W-:Y:S01]  /*18ba0*/  HMMA.16816.F32 R60, R8, R30, R72 ;  /* 0x0000001e083c723c */ /* 0x000fe20000001848 */
[----:B------:R-:W-:Y:S01]  /*18bb0*/  LDSM.16.MT88.4 R28, [R228+0xb800] ;  /* 0x00b80000e41c783b */ /* 0x000fe20000004200 */
[----:B-1----:R-:W-:-:S04]  /*18bc0*/  FFMA.FTZ R0, R117, c[0x0][0x23c], -R4 ;  /* 0x00008f0075007a23 */ /* 0x002fc80000010804 */
[----:B------:R1:W2:Y:S02]  /*18bd0*/  MUFU.EX2 R249, R0 ;  /* 0x0000000000f97308 */ /* 0x0002a40000000800 */
[C---:B------:R-:W-:Y:S08]  /*18be0*/  HMMA.16816.F32 R48, R8.reuse, R24, R48 ;  /* 0x000000180830723c */ /* 0x040ff00000001830 */
[----:B------:R-:W-:Y:S01]  /*18bf0*/  HMMA.16816.F32 R64, R8, R26, R68 ;  /* 0x0000001a0840723c */ /* 0x000fe20000001844 */
[----:B------:R-:W3:Y:S01]  /*18c00*/  LDSM.16.MT88.4 R24, [R231+0xb800] ;  /* 0x00b80000e718783b */ /* 0x000ee20000004200 */
[----:B-1----:R-:W-:-:S06]  /*18c10*/  FFMA.FTZ R0, R116, c[0x0][0x23c], -R4 ;  /* 0x00008f0074007a23 */ /* 0x002fcc0000010804 */
[C---:B-----5:R-:W-:Y:S01]  /*18c20*/  HMMA.16816.F32 R40, R8.reuse, R16, R40 ;  /* 0x000000100828723c */ /* 0x060fe20000001828 */
[----:B------:R1:W-:Y:S07]  /*18c30*/  MUFU.EX2 R251, R0 ;  /* 0x0000000000fb7308 */ /* 0x0003ee0000000800 */
[C---:B------:R-:W-:Y:S01]  /*18c40*/  HMMA.16816.F32 R72, R8.reuse, R18, R76 ;  /* 0x000000120848723c */ /* 0x040fe2000000184c */
[----:B------:R-:W4:Y:S06]  /*18c50*/  LDSM.16.MT88.4 R16, [R229+0xb800] ;  /* 0x00b80000e510783b */ /* 0x000f2c0000004200 */
[----:B------:R-:W-:Y:S01]  /*18c60*/  MOV R78, R99 ;  /* 0x00000063004e7202 */ /* 0x000fe20000000f00 */
[----:B------:R-:W-:Y:S01]  /*18c70*/  HMMA.16816.F32 R32, R8, R12, R32 ;  /* 0x0000000c0820723c */ /* 0x000fe20000001820 */
[----:B------:R-:W-:Y:S01]  /*18c80*/  MOV R79, R97 ;  /* 0x00000061004f7202 */ /* 0x000fe20000000f00 */
[----:B-1----:R-:W-:Y:S01]  /*18c90*/  FFMA.FTZ R0, R118, c[0x0][0x23c], -R4 ;  /* 0x00008f0076007a23 */ /* 0x002fe20000010804 */
[----:B------:R-:W-:-:S02]  /*18ca0*/  MOV R77, R95 ;  /* 0x0000005f004d7202 */ /* 0x000fc40000000f00 */
[----:B------:R-:W-:Y:S01]  /*18cb0*/  MOV R76, R94 ;  /* 0x0000005e004c7202 */ /* 0x000fe20000000f00 */
[----:B------:R1:W5:Y:S02]  /*18cc0*/  MUFU.EX2 R250, R0 ;  /* 0x0000000000fa7308 */ /* 0x0003640000000800 */
[----:B------:R-:W-:Y:S01]  /*18cd0*/  HMMA.16816.F32 R20, R8, R14, R20 ;  /* 0x0000000e0814723c */ /* 0x000fe20000001814 */
[----:B------:R-:W3:Y:S01]  /*18ce0*/  LDSM.16.MT88.4 R12, [R230+0xb800] ;  /* 0x00b80000e60c783b */ /* 0x000ee20000004200 */
[----:B------:R-:W-:-:S05]  /*18cf0*/  FADD.FTZ R7, R7, R76 ;  /* 0x0000004c07077221 */ /* 0x000fca0000010000 */
        /* <DEDUP_REMOVED lines=154> */
[----:B-1----:R-:W-:Y:S01]  /*196a0*/  FFMA.FTZ R0, R171, c[0x0][0x23c], -R4 ;  /* 0x00008f00ab007a23 */ /* 0x002fe20000010804 */
[----:B------:R-:W-:-:S03]  /*196b0*/  MOV R171, R102 ;  /* 0x0000006600ab7202 */ /* 0x000fc60000000f00 */
[----:B------:R1:W2:Y:S03]  /*196c0*/  MUFU.EX2 R146, R0 ;  /* 0x0000000000927308 */ /* 0x0002a60000000800 */
[C---:B----4-:R-:W-:Y:S08]  /*196d0*/  HMMA.16816.F32 R52, R8.reuse, R16, R52 ;  /* 0x000000100834723c */ /* 0x050ff00000001834 */
[----:B------:R-:W-:Y:S01]  /*196e0*/  HMMA.16816.F32 R72, R8, R18, R72 ;  /* 0x000000120848723c */ /* 0x000fe20000001848 */
[----:B------:R-:W3:Y:S01]  /*196f0*/  LDSM.16.MT88.4 R16, [R229+0xe000] ;  /* 0x00e00000e510783b */ /* 0x000ee20000004200 */
[----:B-1----:R-:W-:-:S06]  /*19700*/  FFMA.FTZ R0, R169, c[0x0][0x23c], -R4 ;  /* 0x00008f00a9007a23 */ /* 0x002fcc0000010804 */
[C---:B-----5:R-:W-:Y:S01]  /*19710*/  HMMA.16816.F32 R24, R8.reuse, R12, R40 ;  /* 0x0000000c0818723c */ /* 0x060fe20000001828 */
[----:B------:R-:W-:Y:S01]  /*19720*/  MOV R169, R101 ;  /* 0x0000006500a97202 */ /* 0x000fe20000000f00 */
        /* <DEDUP_REMOVED lines=11> */
[----:B-----5:R-:W-:-:S02]  /*197e0*/  F2FP.PACK_AB R10, R141, R144 ;  /* 0x000000908d0a723e */ /* 0x020fc400000000ff */
[----:B------:R-:W-:Y:S01]  /*197f0*/  MOV R175, R106 ;  /* 0x0000006a00af7202 */ /* 0x000fe20000000f00 */
[----:B------:R1:W-:Y:S02]  /*19800*/  MUFU.EX2 R140, R0 ;  /* 0x00000000008c7308 */ /* 0x0003e40000000800 */
[----:B-1----:R-:W-:Y:S01]  /*19810*/  FFMA.FTZ R0, R177, c[0x0][0x23c], -R2 ;  /* 0x00008f00b1007a23 */ /* 0x002fe20000010802 */
[----:B------:R-:W-:-:S05]  /*19820*/  MOV R177, R96 ;  /* 0x0000006000b17202 */ /* 0x000fca0000000f00 */
[----:B------:R1:W2:Y:S02]  /*19830*/  MUFU.EX2 R139, R0 ;  /* 0x00000000008b7308 */ /* 0x0002a40000000800 */
[----:B-1----:R-:W-:Y:S01]  /*19840*/  FFMA.FTZ R0, R174, c[0x0][0x23c], -R2 ;  /* 0x00008f00ae007a23 */ /* 0x002fe20000010802 */
[----:B--2---:R-:W-:Y:S02]  /*19850*/  F2FP.PACK_AB R9, R139, R140 ;  /* 0x0000008c8b09723e */ /* 0x004fe400000000ff */
[----:B------:R-:W-:-:S03]  /*19860*/  MOV R174, R93 ;  /* 0x0000005d00ae7202 */ /* 0x000fc60000000f00 */
[----:B------:R1:W-:Y:S02]  /*19870*/  MUFU.EX2 R138, R0 ;  /* 0x00000000008a7308 */ /* 0x0003e40000000800 */
[----:B-1----:R-:W-:Y:S01]  /*19880*/  FFMA.FTZ R0, R173, c[0x0][0x23c], -R2 ;  /* 0x00008f00ad007a23 */ /* 0x002fe20000010802 */
[----:B------:R-:W-:-:S05]  /*19890*/  MOV R173, R98 ;  /* 0x0000006200ad7202 */ /* 0x000fca0000000f00 */
[----:B------:R1:W2:Y:S01]  /*198a0*/  MUFU.EX2 R137, R0 ;  /* 0x0000000000897308 */ /* 0x0002a20000000800 */
[----:B------:R-:W-:-:S04]  /*198b0*/  FADD.FTZ R7, R173, R7 ;  /* 0x00000007ad077221 */ /* 0x000fc80000010000 */
[----:B------:R-:W-:-:S04]  /*198c0*/  FADD.FTZ R7, R174, R7 ;  /* 0x00000007ae077221 */ /* 0x000fc80000010000 */
[----:B------:R-:W-:-:S04]  /*198d0*/  FADD.FTZ R7, R175, R7 ;  /* 0x00000007af077221 */ /* 0x000fc80000010000 */
[----:B------:R-:W-:Y:S02]  /*198e0*/  FADD.FTZ R7, R169, R7 ;  /* 0x00000007a9077221 */ /* 0x000fe40000010000 */
[--C-:B-1----:R-:W-:Y:S01]  /*198f0*/  FFMA.FTZ R0, R178, c[0x0][0x23c], -R4.reuse ;  /* 0x00008f00b2007a23 */ /* 0x102fe20000010804 */
[----:B--2---:R-:W-:Y:S01]  /*19900*/  F2FP.PACK_AB R11, R137, R138 ;  /* 0x0000008a890b723e */ /* 0x004fe200000000ff */
[----:B------:R-:W-:Y:S02]  /*19910*/  FADD.FTZ R7, R171, R7 ;  /* 0x00000007ab077221 */ /* 0x000fe40000010000 */
[----:B------:R1:W-:Y:S02]  /*19920*/  MUFU.EX2 R133, R0 ;  /* 0x0000000000857308 */ /* 0x0003e40000000800 */
[----:B------:R-:W-:Y:S02]  /*19930*/  FADD.FTZ R7, R164, R7 ;  /* 0x00000007a4077221 */ /* 0x000fe40000010000 */
[C---:B------:R-:W-:Y:S01]  /*19940*/  HMMA.16816.F32 R40, R8.reuse, R32, R44 ;  /* 0x000000200828723c */ /* 0x040fe2000000182c */
[----:B------:R-:W-:Y:S07]  /*19950*/  LDSM.16.MT88.4 R44, [R231+0xe800] ;  /* 0x00e80000e72c783b */ /* 0x000fee0000004200 */
[----:B------:R-:W-:Y:S01]  /*19960*/  HMMA.16816.F32 R60, R8, R34, R60 ;  /* 0x00000022083c723c */ /* 0x000fe2000000183c */
[----:B------:R-:W2:Y:S01]  /*19970*/  LDSM.16.MT88.4 R32, [R228+0xe800] ;  /* 0x00e80000e420783b */ /* 0x000ea20000004200 */
[----:B-1----:R-:W-:-:S04]  /*19980*/  FFMA.FTZ R0, R179, c[0x0][0x23c], -R4 ;  /* 0x00008f00b3007a23 */ /* 0x002fc80000010804 */
[----:B------:R1:W5:Y:S02]  /*19990*/  MUFU.EX2 R136, R0 ;  /* 0x0000000000887308 */ /* 0x0003640000000800 */
[C---:B---3--:R-:W-:Y:S08]  /*199a0*/  HMMA.16816.F32 R56, R8.reuse, R16, R52 ;  /* 0x000000100838723c */ /* 0x048ff00000001834 */
[----:B------:R-:W-:Y:S01]  /*199b0*/  HMMA.16816.F32 R72, R8, R18, R72 ;  /* 0x000000120848723c */ /* 0x000fe20000001848 */
[----:B------:R-:W3:Y:S01]  /*199c0*/  LDSM.16.MT88.4 R16, [R229+0xe800] ;  /* 0x00e80000e510783b */ /* 0x000ee20000004200 */
        /* <DEDUP_REMOVED lines=8> */
[----:B------:R-:W-:Y:S07]  /*19a50*/  HMMA.16816.F32 R64, R8, R30, R64 ;  /* 0x0000001e0840723c */ /* 0x000fee0000001840 */
[----:B-----5:R-:W-:Y:S01]  /*19a60*/  F2FP.PACK_AB R8, R136, R133 ;  /* 0x000000858808723e */ /* 0x020fe200000000ff */
[----:B-1----:R-:W-:Y:S01]  /*19a70*/  FFMA.FTZ R0, R181, c[0x0][0x23c], -R2 ;  /* 0x00008f00b5007a23 */ /* 0x002fe20000010802 */
[----:B------:R-:W-:-:S03]  /*19a80*/  F2FP.PACK_AB R10, R129, R132 ;  /* 0x00000084810a723e */ /* 0x000fc600000000ff */
        /* <DEDUP_REMOVED lines=11> */
[C---:B--2---:R-:W-:Y:S01]  /*19b40*/  HMMA.16816.F32 R28, R8.reuse, R32, R40 ;  /* 0x00000020081c723c */ /* 0x044fe20000001828 */
[----:B------:R-:W-:Y:S07]  /*19b50*/  LDSM.16.MT88.4 R40, [R228+0xf000] ;  /* 0x00f00000e428783b */ /* 0x000fee0000004200 */
[----:B------:R-:W-:Y:S01]  /*19b60*/  HMMA.16816.F32 R52, R8, R34, R60 ;  /* 0x000000220834723c */ /* 0x000fe2000000183c */
[----:B------:R-:W2:Y:S01]  /*19b70*/  LDSM.16.MT88.4 R32, [R231+0xf000] ;  /* 0x00f00000e720783b */ /* 0x000ea20000004200 */
[----:B-1----:R-:W-:-:S04]  /*19b80*/  FFMA.FTZ R0, R151, c[0x0][0x23c], -R4 ;  /* 0x00008f0097007a23 */ /* 0x002fc80000010804 */
[----:B------:R1:W5:Y:S02]  /*19b90*/  MUFU.EX2 R124, R0 ;  /* 0x00000000007c7308 */ /* 0x0003640000000800 */
[C---:B---3--:R-:W-:Y:S08]  /*19ba0*/  HMMA.16816.F32 R60, R8.reuse, R16, R56 ;  /* 0x00000010083c723c */ /* 0x048ff00000001838 */
        /* <DEDUP_REMOVED lines=8> */
[----:B---3--:R-:W-:-:S04]  /*19c30*/  FFMA.FTZ R0, R130, c[0x0][0x23c], -R4 ;  /* 0x00008f0082007a23 */ /* 0x008fc80000010804 */
[----:B------:R3:W4:Y:S03]  /*19c40*/  MUFU.EX2 R121, R0 ;  /* 0x0000000000797308 */ /* 0x0007260000000800 */
[----:B------:R-:W-:Y:S01]  /*19c50*/  HMMA.16816.F32 R72, R8, R18, R72 ;  /* 0x000000120848723c */ /* 0x000fe20000001848 */
[----:B------:R-:W1:Y:S06]  /*19c60*/  LDSM.16.MT88.4 R16, [R229+0xf000] ;  /* 0x00f00000e510783b */ /* 0x000e6c0000004200 */
[----:B-----5:R-:W-:Y:S01]  /*19c70*/  F2FP.PACK_AB R8, R124, R118 ;  /* 0x000000767c08723e */ /* 0x020fe200000000ff */
[----:B---3--:R-:W-:Y:S01]  /*19c80*/  FFMA.FTZ R0, R143, c[0x0][0x23c], -R2 ;  /* 0x00008f008f007a23 */ /* 0x008fe20000010802 */
[----:B----4-:R-:W-:-:S03]  /*19c90*/  F2FP.PACK_AB R10, R121, R122 ;  /* 0x0000007a790a723e */ /* 0x010fc600000000ff */
        /* <DEDUP_REMOVED lines=28> */
[----:B------:R-:W1:Y:S06]  /*19e60*/  LDSM.16.MT88.4 R16, [R228+0x10000] ;  /* 0x01000000e410783b */ /* 0x000e6c0000004200 */
        /* <DEDUP_REMOVED lines=18> */
[----:B--2---:R-:W-:-:S04]  /*19f90*/  FFMA.FTZ R0, R82, c[0x0][0x23c], -R4 ;  /* 0x00008f0052007a23 */ /* 0x004fc80000010804 */
[----:B------:R2:W1:Y:S02]  /*19fa0*/  MUFU.EX2 R105, R0 ;  /* 0x0000000000697308 */ /* 0x0004640000000800 */
        /* <DEDUP_REMOVED lines=10> */
[----:B------:R-:W-:Y:S03]  /*1a050*/  HMMA.16816.F32 R52, R8, R14, R52 ;  /* 0x0000000e0834723c */ /* 0x000fe60000001834 */
[----:B------:R-:W-:-:S04]  /*1a060*/  FADD.FTZ R12, R91, R12 ;  /* 0x0000000c5b0c7221 */ /* 0x000fc80000010000 */
[----:B------:R-:W-:Y:S01]  /*1a070*/  FADD.FTZ R12, R177, R12 ;  /* 0x0000000cb10c7221 */ /* 0x000fe20000010000 */
[----:B------:R-:W-:-:S03]  /*1a080*/  F2FP.PACK_AB R8, R105, R104 ;  /* 0x000000686908723e */ /* 0x000fc600000000ff */
        /* <DEDUP_REMOVED lines=18> */
[----:B------:R-:W-:Y:S01]  /*1a1b0*/  LDSM.16.MT88.4 R20, [R229+0x10800] ;  /* 0x01080000e514783b */ /* 0x000fe20000004200 */
        /* <DEDUP_REMOVED lines=9> */
[----:B--2---:R-:W-:Y:S01]  /*1a250*/  HMMA.16816.F32 R80, R8, R16, R56 ;  /* 0x000000100850723c */ /* 0x004fe20000001838 */
[----:B-1----:R-:W-:-:S04]  /*1a260*/  FFMA.FTZ R0, R188, c[0x0][0x23c], -R4 ;  /* 0x00008f00bc007a23 */ /* 0x002fc80000010804 */
[----:B------:R1:W2:Y:S03]  /*1a270*/  MUFU.EX2 R94, R0 ;  /* 0x00000000005e7308 */ /* 0x0002a60000000800 */
[----:B------:R-:W-:Y:S01]  /*1a280*/  HMMA.16816.F32 R32, R8, R18, R52 ;  /* 0x000000120820723c */ /* 0x000fe20000001834 */
[----:B------:R-:W3:Y:S06]  /*1a290*/  LDSM.16.MT88.4 R16, [R230+0x10800] ;  /* 0x01080000e610783b */ /* 0x000eec0000004200 */
[----:B-----5:R-:W-:Y:S01]  /*1a2a0*/  F2FP.PACK_AB R8, R97, R96 ;  /* 0x000000606108723e */ /* 0x020fe200000000ff */
        /* <DEDUP_REMOVED lines=8> */
[----:B-1----:R-:W-:Y:S02]  /*1a330*/  FADD.FTZ R0, R89, R12 ;  /* 0x0000000c59007221 */ /* 0x002fe40000010000 */
[----:B------:R-:W-:Y:S02]  /*1a340*/  FFMA.FTZ R12, R192, c[0x0][0x23c], -R2 ;  /* 0x00008f00c00c7a23 */ /* 0x000fe40000010802 */
[----:B------:R-:W-:Y:S02]  /*1a350*/  FADD.FTZ R0, R166, R0 ;  /* 0x00000000a6007221 */ /* 0x000fe40000010000 */
[----:B------:R1:W2:Y:S02]  /*1a360*/  MUFU.EX2 R89, R12 ;  /* 0x0000000c00597308 */ /* 0x0002a40000000800 */
[----:B------:R-:W-:-:S04]  /*1a370*/  FADD.FTZ R0, R165, R0 ;  /* 0x00000000a5007221 */ /* 0x000fc80000010000 */
[----:B------:R-:W-:-:S04]  /*1a380*/  FADD.FTZ R0, R252, R0 ;  /* 0x00000000fc007221 */ /* 0x000fc80000010000 */
[----:B------:R-:W-:-:S04]  /*1a390*/  FADD.FTZ R0, R88, R0 ;  /* 0x0000000058007221 */ /* 0x000fc80000010000 */
[----:B------:R-:W-:Y:S02]  /*1a3a0*/  FADD.FTZ R0, R161, R0 ;  /* 0x00000000a1007221 */ /* 0x000fe40000010000 */
[----:B-1----:R-:W-:Y:S01]  /*1a3b0*/  FADD.FTZ R12, R170, R7 ;  /* 0x00000007aa0c7221 */ /* 0x002fe20000010000 */
[----:B--2---:R-:W-:Y:S01]  /*1a3c0*/  F2FP.PACK_AB R11, R89, R90 ;  /* 0x0000005a590b723e */ /* 0x004fe200000000ff */
[----:B------:R-:W-:Y:S02]  /*1a3d0*/  FFMA.FTZ R7, R37, c[0x0][0x23c], -R4 ;  /* 0x00008f0025077a23 */ /* 0x000fe40000010804 */
[----:B------:R-:W-:Y:S02]  /*1a3e0*/  FADD.FTZ R12, R167, R12 ;  /* 0x0000000ca70c7221 */ /* 0x000fe40000010000 */
[----:B------:R1:W-:Y:S01]  /*1a3f0*/  MUFU.EX2 R88, R7 ;  /* 0x0000000700587308 */ /* 0x0003e20000000800 */
[----:B------:R-:W-:Y:S01]  /*1a400*/  FADD.FTZ R0, R158, R0 ;  /* 0x000000009e007221 */ /* 0x000fe20000010000 */
[----:B---3--:R-:W-:Y:S03]  /*1a410*/  HMMA.16816.F32 R48, R8, R28, R64 ;  /* 0x0000001c0830723c */ /* 0x008fe60000001840 */
[----:B------:R-:W-:-:S04]  /*1a420*/  FADD.FTZ R0, R247, R0 ;  /* 0x00000000f7007221 */ /* 0x000fc80000010000 */
[----:B------:R-:W-:Y:S01]  /*1a430*/  FADD.FTZ R0, R246, R0 ;  /* 0x00000000f6007221 */ /* 0x000fe20000010000 */
[C---:B------:R-:W-:Y:S03]  /*1a440*/  HMMA.16816.F32 R40, R8.reuse, R30, R60 ;  /* 0x0000001e0828723c */ /* 0x040fe6000000183c */
[----:B------:R-:W-:Y:S02]  /*1a450*/  FADD.FTZ R0, R243, R0 ;  /* 0x00000000f3007221 */ /* 0x000fe40000010000 */
[----:B-1----:R-:W-:Y:S02]  /*1a460*/  FADD.FTZ R7, R160, R12 ;  /* 0x0000000ca0077221 */ /* 0x002fe40000010000 */
        /* <DEDUP_REMOVED lines=8> */
[----:B------:R-:W1:Y:S01]  /*1a4f0*/  LDSM.16.MT88.4 R24, [R228+0x11000] ;  /* 0x01100000e418783b */ /* 0x000e620000004200 */
[----:B------:R-:W-:Y:S02]  /*1a500*/  FADD.FTZ R0, R222, R0 ;  /* 0x00000000de007221 */ /* 0x000fe40000010000 */
[----:B------:R-:W-:-:S02]  /*1a510*/  FADD.FTZ R7, R251, R7 ;  /* 0x00000007fb077221 */ /* 0x000fc40000010000 */
[----:B------:R-:W-:Y:S01]  /*1a520*/  FADD.FTZ R0, R223, R0 ;  /* 0x00000000df007221 */ /* 0x000fe20000010000 */
[C---:B------:R-:W-:Y:S01]  /*1a530*/  HMMA.16816.F32 R28, R8.reuse, R20, R84 ;  /* 0x00000014081c723c */ /* 0x040fe20000001854 */
[----:B------:R-:W-:Y:S02]  /*1a540*/  FADD.FTZ R7, R250, R7 ;  /* 0x00000007fa077221 */ /* 0x000fe40000010000 */
[----:B------:R-:W-:Y:S02]  /*1a550*/  FFMA.FTZ R12, R194, c[0x0][0x23c], -R4 ;  /* 0x00008f00c20c7a23 */ /* 0x000fe40000010804 */
[----:B------:R-:W-:Y:S02]  /*1a560*/  FADD.FTZ R7, R227, R7 ;  /* 0x00000007e3077221 */ /* 0x000fe40000010000 */
[----:B------:R-:W-:Y:S01]  /*1a570*/  FADD.FTZ R0, R217, R0 ;  /* 0x00000000d9007221 */ /* 0x000fe20000010000 */
[----:B------:R2:W3:Y:S01]  /*1a580*/  MUFU.EX2 R66, R12 ;  /* 0x0000000c00427308 */ /* 0x0004e20000000800 */
[----:B------:R-:W-:Y:S01]  /*1a590*/  FADD.FTZ R7, R241, R7 ;  /* 0x00000007f1077221 */ /* 0x000fe20000010000 */
[----:B------:R-:W-:Y:S01]  /*1a5a0*/  HMMA.16816.F32 R56, R8, R22, R72 ;  /* 0x000000160838723c */ /* 0x000fe20000001848 */
[----:B------:R-:W-:Y:S01]  /*1a5b0*/  FADD.FTZ R0, R216, R0 ;  /* 0x00000000d8007221 */ /* 0x000fe20000010000 */
[----:B------:R-:W-:Y:S01]  /*1a5c0*/  LDSM.16.MT88.4 R20, [R231+0x11000] ;  /* 0x01100000e714783b */ /* 0x000fe20000004200 */
[----:B------:R-:W-:-:S02]  /*1a5d0*/  FADD.FTZ R7, R226, R7 ;  /* 0x00000007e2077221 */ /* 0x000fc40000010000 */
[----:B------:R-:W-:Y:S02]  /*1a5e0*/  FADD.FTZ R0, R214, R0 ;  /* 0x00000000d6007221 */ /* 0x000fe40000010000 */
[----:B------:R-:W-:Y:S01]  /*1a5f0*/  FADD.FTZ R7, R240, R7 ;  /* 0x00000007f0077221 */ /* 0x000fe20000010000 */
[C---:B------:R-:W-:Y:S01]  /*1a600*/  HMMA.16816.F32 R80, R8.reuse, R16, R80 ;  /* 0x000000100850723c */ /* 0x040fe20000001850 */
[----:B------:R-:W-:Y:S02]  /*1a610*/  FADD.FTZ R0, R215, R0 ;  /* 0x00000000d7007221 */ /* 0x000fe40000010000 */
[----:B------:R-:W-:Y:S02]  /*1a620*/  FADD.FTZ R7, R219, R7 ;  /* 0x00000007db077221 */ /* 0x000fe40000010000 */
[----:B------:R-:W-:Y:S02]  /*1a630*/  FADD.FTZ R0, R208, R0 ;  /* 0x00000000d0007221 */ /* 0x000fe40000010000 */
[----:B--2---:R-:W-:Y:S01]  /*1a640*/  FFMA.FTZ R12, R195, c[0x0][0x23c], -R4 ;  /* 0x00008f00c30c7a23 */ /* 0x004fe20000010804 */
[----:B------:R-:W-:Y:S01]  /*1a650*/  HMMA.16816.F32 R32, R8, R18, R32 ;  /* 0x000000120820723c */ /* 0x000fe20000001820 */
[----:B------:R-:W-:Y:S01]  /*1a660*/  FADD.FTZ R7, R221, R7 ;  /* 0x00000007dd077221 */ /* 0x000fe20000010000 */
[----:B------:R-:W2:Y:S01]  /*1a670*/  LDSM.16.MT88.4 R16, [R229+0x11000] ;  /* 0x01100000e510783b */ /* 0x000ea20000004200 */
[----:B------:R4:W-:Y:S01]  /*1a680*/  MUFU.EX2 R65, R12 ;  /* 0x0000000c00417308 */ /* 0x0009e20000000800 */
        /* <DEDUP_REMOVED lines=9> */
[----:B----4-:R-:W-:Y:S02]  /*1a720*/  FFMA.FTZ R12, R120, c[0x0][0x23c], -R4 ;  /* 0x00008f00780c7a23 */ /* 0x010fe40000010804 */
[----:B------:R-:W-:Y:S02]  /*1a730*/  FADD.FTZ R7, R213, R7 ;  /* 0x00000007d5077221 */ /* 0x000fe40000010000 */
[----:B------:R-:W3:Y:S01]  /*1a740*/  MUFU.EX2 R64, R12 ;  /* 0x0000000c00407308 */ /* 0x000ee20000000800 */
        /* <DEDUP_REMOVED lines=8> */
[----:B------:R-:W-:Y:S01]  /*1a7d0*/  FADD.FTZ R7, R155, R7 ;  /* 0x000000079b077221 */ /* 0x000fe20000010000 */
[----:B---3--:R-:W-:Y:S01]  /*1a7e0*/  F2FP.PACK_AB R10, R64, R65 ;  /* 0x00000041400a723e */ /* 0x008fe200000000ff */
[----:B------:R-:W-:Y:S01]  /*1a7f0*/  FFMA.FTZ R12, R197, c[0x0][0x23c], -R2 ;  /* 0x00008f00c50c7a23 */ /* 0x000fe20000010802 */
[----:B------:R-:W-:Y:S01]  /*1a800*/  LDSM.16.MT88.4 R156, [R229+0x11800] ;  /* 0x01180000e59c783b */ /* 0x000fe20000004200 */
[----:B------:R-:W-:-:S02]  /*1a810*/  FADD.FTZ R7, R152, R7 ;  /* 0x0000000798077221 */ /* 0x000fc40000010000 */
[----:B------:R3:W-:Y:S01]  /*1a820*/  MUFU.EX2 R62, R12 ;  /* 0x0000000c003e7308 */ /* 0x0007e20000000800 */
[----:B------:R-:W-:-:S04]  /*1a830*/  FADD.FTZ R0, R139, R0 ;  /* 0x000000008b007221 */ /* 0x000fc80000010000 */
[----:B------:R-:W-:-:S04]  /*1a840*/  FADD.FTZ R0, R138, R0 ;  /* 0x000000008a007221 */ /* 0x000fc80000010000 */
[----:B------:R-:W-:-:S04]  /*1a850*/  FADD.FTZ R0, R137, R0 ;  /* 0x0000000089007221 */ /* 0x000fc80000010000 */
[----:B------:R-:W-:Y:S02]  /*1a860*/  FADD.FTZ R0, R128, R0 ;  /* 0x0000000080007221 */ /* 0x000fe40000010000 */
[----:B---3--:R-:W-:Y:S02]  /*1a870*/  FFMA.FTZ R12, R198, c[0x0][0x23c], -R2 ;  /* 0x00008f00c60c7a23 */ /* 0x008fe40000010802 */
[----:B------:R-:W-:Y:S02]  /*1a880*/  FADD.FTZ R0, R127, R0 ;  /* 0x000000007f007221 */ /* 0x000fe40000010000 */
[----:B------:R3:W4:Y:S02]  /*1a890*/  MUFU.EX2 R63, R12 ;  /* 0x0000000c003f7308 */ /* 0x0007240000000800 */
[----:B------:R-:W-:-:S04]  /*1a8a0*/  FADD.FTZ R0, R126, R0 ;  /* 0x000000007e007221 */ /* 0x000fc80000010000 */
[----:B------:R-:W-:-:S04]  /*1a8b0*/  FADD.FTZ R0, R125, R0 ;  /* 0x000000007d007221 */ /* 0x000fc80000010000 */
[----:B------:R-:W-:-:S04]  /*1a8c0*/  FADD.FTZ R0, R117, R0 ;  /* 0x0000000075007221 */ /* 0x000fc80000010000 */
[----:B------:R-:W-:Y:S02]  /*1a8d0*/  FADD.FTZ R0, R116, R0 ;  /* 0x0000000074007221 */ /* 0x000fe40000010000 */
[----:B---3--:R-:W-:Y:S01]  /*1a8e0*/  FFMA.FTZ R12, R199, c[0x0][0x23c], -R2 ;  /* 0x00008f00c70c7a23 */ /* 0x008fe20000010802 */
[----:B----4-:R-:W-:Y:S01]  /*1a8f0*/  F2FP.PACK_AB R9, R63, R62 ;  /* 0x0000003e3f09723e */ /* 0x010fe200000000ff */
[----:B------:R-:W-:Y:S02]  /*1a900*/  FADD.FTZ R0, R114, R0 ;  /* 0x0000000072007221 */ /* 0x000fe40000010000 */
[----:B------:R3:W-:Y:S02]  /*1a910*/  MUFU.EX2 R61, R12 ;  /* 0x0000000c003d7308 */ /* 0x0007e40000000800 */
        /* <DEDUP_REMOVED lines=15> */
[----:B------:R-:W-:Y:S02]  /*1aa10*/  FADD.FTZ R0, R91, R0 ;  /* 0x000000005b007221 */ /* 0x000fe40000010000 */
[----:B-1----:R-:W-:Y:S02]  /*1aa20*/  HMMA.16816.F32 R48, R8, R24, R48 ;  /* 0x000000180830723c */ /* 0x002fe40000001830 */
[----:B------:R-:W-:-:S04]  /*1aa30*/  FADD.FTZ R0, R90, R0 ;  /* 0x000000005a007221 */ /* 0x000fc80000010000 */
[----:B------:R-:W-:Y:S02]  /*1aa40*/  FADD.FTZ R0, R89, R0 ;  /* 0x0000000059007221 */ /* 0x000fe40000010000 */
[C---:B------:R-:W-:Y:S01]  /*1aa50*/  HMMA.16816.F32 R40, R8.reuse, R26, R40 ;  /* 0x0000001a0828723c */ /* 0x040fe20000001828 */
[----:B------:R-:W1:Y:S01]  /*1aa60*/  LDSM.16.MT88.4 R24, [R230+0x11000] ;  /* 0x01100000e618783b */ /* 0x000e620000004200 */
[----:B------:R-:W-:Y:S02]  /*1aa70*/  FADD.FTZ R0, R62, R0 ;  /* 0x000000003e007221 */ /* 0x000fe40000010000 */
[----:B---3--:R-:W-:Y:S02]  /*1aa80*/  FFMA.FTZ R12, R202, c[0x0][0x23c], -R4 ;  /* 0x00008f00ca0c7a23 */ /* 0x008fe40000010804 */
[----:B------:R-:W-:Y:S02]  /*1aa90*/  FADD.FTZ R0, R63, R0 ;  /* 0x000000003f007221 */ /* 0x000fe40000010000 */
[----:B------:R3:W4:Y:S01]  /*1aaa0*/  MUFU.EX2 R38, R12 ;  /* 0x0000000c00267308 */ /* 0x0007220000000800 */
[----:B--2---:R-:W-:Y:S01]  /*1aab0*/  HMMA.16816.F32 R28, R8, R16, R28 ;  /* 0x00000010081c723c */ /* 0x004fe2000000181c */
[----:B------:R-:W-:-:S04]  /*1aac0*/  FADD.FTZ R0, R61, R0 ;  /* 0x000000003d007221 */ /* 0x000fc80000010000 */
[----:B------:R-:W-:-:S03]  /*1aad0*/  FADD.FTZ R0, R60, R0 ;  /* 0x000000003c007221 */ /* 0x000fc60000010000 */
[----:B------:R-:W-:Y:S01]  /*1aae0*/  HMMA.16816.F32 R52, R8, R20, R52 ;  /* 0x000000140834723c */ /* 0x000fe20000001834 */
[----:B---3--:R-:W-:-:S07]  /*1aaf0*/  FFMA.FTZ R12, R193, c[0x0][0x23c], -R4 ;  /* 0x00008f00c10c7a23 */ /* 0x008fce0000010804 */
[C---:B------:R-:W-:Y:S01]  /*1ab00*/  HMMA.16816.F32 R44, R8.reuse, R22, R44 ;  /* 0x00000016082c723c */ /* 0x040fe2000000182c */
[----:B----4-:R-:W-:Y:S01]  /*1ab10*/  F2FP.PACK_AB R164, R38, R39 ;  /* 0x0000002726a4723e */ /* 0x010fe200000000ff */
[----:B------:R2:W-:Y:S06]  /*1ab20*/  MUFU.EX2 R37, R12 ;  /* 0x0000000c00257308 */ /* 0x0005ec0000000800 */
[C---:B------:R-:W-:Y:S08]  /*1ab30*/  HMMA.16816.F32 R16, R8.reuse, R18, R56 ;  /* 0x000000120810723c */ /* 0x040ff00000001838 */
[----:B-1----:R-:W-:Y:S01]  /*1ab40*/  HMMA.16816.F32 R160, R8, R24, R80 ;  /* 0x0000001808a0723c */ /* 0x002fe20000001850 */
[----:B--2---:R-:W-:-:S02]  /*1ab50*/  FFMA.FTZ R12, R196, c[0x0][0x23c], -R4 ;  /* 0x00008f00c40c7a23 */ /* 0x004fc40000010804 */
[----:B------:R-:W-:Y:S02]  /*1ab60*/  FADD.FTZ R4, R145, R7 ;  /* 0x0000000791047221 */ /* 0x000fe40000010000 */
[----:B------:R-:W-:Y:S01]  /*1ab70*/  FFMA.FTZ R7, R203, c[0x0][0x23c], -R2 ;  /* 0x00008f00cb077a23 */ /* 0x000fe20000010802 */
[----:B------:R-:W1:Y:S01]  /*1ab80*/  MUFU.EX2 R15, R12 ;  /* 0x0000000c000f7308 */ /* 0x000e620000000800 */
[----:B------:R-:W-:Y:S01]  /*1ab90*/  FADD.FTZ R4, R146, R4 ;  /* 0x0000000492047221 */ /* 0x000fe20000010000 */
[----:B------:R-:W-:Y:S01]  /*1aba0*/  HMMA.16816.F32 R24, R8, R26, R32 ;  /* 0x0000001a0818723c */ /* 0x000fe20000001820 */
[----:B------:R-:W-:Y:S02]  /*1abb0*/  LDSM.16.MT88.4 R8, [R230+0x11800] ;  /* 0x01180000e608783b */ /* 0x000fe40000004200 */
[----:B------:R-:W-:-:S03]  /*1abc0*/  FADD.FTZ R4, R144, R4 ;  /* 0x0000000490047221 */ /* 0x000fc60000010000 */
[----:B------:R2:W3:Y:S01]  /*1abd0*/  MUFU.EX2 R14, R7 ;  /* 0x00000007000e7308 */ /* 0x0004e20000000800 */
[----:B------:R-:W-:Y:S02]  /*1abe0*/  FADD.FTZ R4, R141, R4 ;  /* 0x000000048d047221 */ /* 0x000fe40000010000 */
[----:B------:R-:W4:Y:S02]  /*1abf0*/  LDSM.16.MT88.4 R140, [R228+0x11800] ;  /* 0x01180000e48c783b */ /* 0x000f240000004200 */
[----:B------:R-:W-:Y:S01]  /*1ac00*/  FADD.FTZ R4, R133, R4 ;  /* 0x0000000485047221 */ /* 0x000fe20000010000 */
[----:B-1----:R-:W-:-:S03]  /*1ac10*/  F2FP.PACK_AB R166, R15, R37 ;  /* 0x000000250fa6723e */ /* 0x002fc600000000ff */
[----:B------:R-:W-:-:S04]  /*1ac20*/  FADD.FTZ R4, R136, R4 ;  /* 0x0000000488047221 */ /* 0x000fc80000010000 */
[----:B------:R-:W-:Y:S02]  /*1ac30*/  FADD.FTZ R4, R132, R4 ;  /* 0x0000000484047221 */ /* 0x000fe40000010000 */
[----:B--2---:R-:W-:Y:S02]  /*1ac40*/  FFMA.FTZ R7, R204, c[0x0][0x23c], -R2 ;  /* 0x00008f00cc077a23 */ /* 0x004fe40000010802 */
[----:B------:R-:W-:Y:S02]  /*1ac50*/  FADD.FTZ R4, R129, R4 ;  /* 0x0000000481047221 */ /* 0x000fe40000010000 */
[----:B------:R1:W2:Y:S01]  /*1ac60*/  MUFU.EX2 R13, R7 ;  /* 0x00000007000d7308 */ /* 0x0002a20000000800 */
[----:B---3--:R-:W-:Y:S02]  /*1ac70*/  FADD.FTZ R0, R14, R0 ;  /* 0x000000000e007221 */ /* 0x008fe40000010000 */
[----:B-1----:R-:W-:Y:S01]  /*1ac80*/  FFMA.FTZ R7, R205, c[0x0][0x23c], -R2 ;  /* 0x00008f00cd077a23 */ /* 0x002fe20000010802 */
[C---:B--2---:R-:W-:Y:S01]  /*1ac90*/  F2FP.PACK_AB R165, R13.reuse, R14 ;  /* 0x0000000e0da5723e */ /* 0x044fe200000000ff */
[----:B------:R-:W-:-:S03]  /*1aca0*/  FADD.FTZ R0, R13, R0 ;  /* 0x000000000d007221 */ /* 0x000fc60000010000 */
[----:B------:R1:W2:Y:S02]  /*1acb0*/  MUFU.EX2 R12, R7 ;  /* 0x00000007000c7308 */ /* 0x0002a40000000800 */
[----:B-1----:R-:W-:Y:S02]  /*1acc0*/  FFMA.FTZ R7, R206, c[0x0][0x23c], -R2 ;  /* 0x00008f00ce077a23 */ /* 0x002fe40000010802 */
[----:B------:R-:W-:Y:S02]  /*1acd0*/  FADD.FTZ R2, R118, R4 ;  /* 0x0000000476027221 */ /* 0x000fe40000010000 */
[----:B--2---:R-:W-:Y:S02]  /*1ace0*/  FADD.FTZ R0, R12, R0 ;  /* 0x000000000c007221 */ /* 0x004fe40000010000 */
[----:B------:R-:W-:Y:S01]  /*1acf0*/  FADD.FTZ R2, R124, R2 ;  /* 0x000000027c027221 */ /* 0x000fe20000010000 */
[----:B------:R-:W1:Y:S03]  /*1ad00*/  MUFU.EX2 R7, R7 ;  /* 0x0000000700077308 */ /* 0x000e660000000800 */
[----:B------:R-:W-:-:S04]  /*1ad10*/  FADD.FTZ R2, R122, R2 ;  /* 0x000000027a027221 */ /* 0x000fc80000010000 */
[----:B------:R-:W-:-:S04]  /*1ad20*/  FADD.FTZ R2, R121, R2 ;  /* 0x0000000279027221 */ /* 0x000fc80000010000 */
[----:B------:R-:W-:-:S04]  /*1ad30*/  FADD.FTZ R2, R112, R2 ;  /* 0x0000000270027221 */ /* 0x000fc80000010000 */
[----:B------:R-:W-:Y:S01]  /*1ad40*/  FADD.FTZ R2, R113, R2 ;  /* 0x0000000271027221 */ /* 0x000fe20000010000 */
[C---:B-1----:R-:W-:Y:S01]  /*1ad50*/  F2FP.PACK_AB R167, R7.reuse, R12 ;  /* 0x0000000c07a7723e */ /* 0x042fe200000000ff */
[----:B------:R-:W-:Y:S02]  /*1ad60*/  FADD.FTZ R0, R7, R0 ;  /* 0x0000000007007221 */ /* 0x000fe40000010000 */
[----:B------:R-:W-:-:S03]  /*1ad70*/  FADD.FTZ R2, R110, R2 ;  /* 0x000000026e027221 */ /* 0x000fc60000010000 */
[----:B------:R1:W-:Y:S01]  /*1ad80*/  STL [R1+0x8], R0 ;  /* 0x0000080001007387 */ /* 0x0003e20000100800 */
        /* <DEDUP_REMOVED lines=24> */
[----:B------:R-:W-:-:S05]  /*1af10*/  FADD.FTZ R2, R15, R2 ;  /* 0x000000020f027221 */ /* 0x000fca0000010000 */
[----:B------:R1:W-:Y:S01]  /*1af20*/  STL [R1+0x4], R2 ;  /* 0x0000040201007387 */ /* 0x0003e20000100800 */
[----:B------:R-:W-:Y:S05]  /*1af30*/  @!P5 BRA `(.L_x_2850) ;  /* 0x00007d100000d947 */ /* 0x000fea0003800000 */
[----:B------:R-:W2:Y:S01]  /*1af40*/  LDL R133, [R1+0x28] ;  /* 0x0000280001857983 */ /* 0x000ea20000100800 */
[----:B------:R-:W-:Y:S01]  /*1af50*/  LOP3.LUT P1, RZ, R238, 0x400, RZ, 0xc0, !PT ;  /* 0x00000400eeff7812 */ /* 0x000fe2000782c0ff */
[----:B------:R-:W-:-:S04]  /*1af60*/  DEPBAR.LE SB0, 0x0 ;  /* 0x000080000000791a */ /* 0x000fc80000000000 */
[----:B------:R-:W-:Y:S01]  /*1af70*/  BAR.SYNC.DEFER_BLOCKING 0x0 ;  /* 0x0000000000007b1d */ /* 0x000fe20000010000 */
[----:B--2---:R-:W-:-:S05]  /*1af80*/  IADD3 R37, R133, -0x2, RZ ;  /* 0xfffffffe85257810 */ /* 0x004fca0007ffe0ff */
[----:B------:R2:W-:Y:S02]  /*1af90*/  STL [R1], R37 ;  /* 0x0000002501007387 */ /* 0x0005e40000100800 */
[----:B------:R-:W-:Y:S05]  /*1afa0*/  @!P1 BRA `(.L_x_2851) ;  /* 0x000003b000009947 */ /* 0x000fea0003800000 */
        /* <DEDUP_REMOVED lines=13> */
[----:B-1-3--:R-:W-:Y:S02]  /*1b080*/  IMAD.MOV R0, RZ, RZ, -R9 ;  /* 0x000000ffff007224 */ /* 0x00afe400078e0a09 */
        /* <DEDUP_REMOVED lines=25> */
[----:B------:R-:W-:-:S04]  /*1b220*/  IMAD.WIDE R8, R2, 0x4, R244 ;  /* 0x0000000402087825 */ /* 0x000fc800078e02f4 */
[----:B------:R-:W-:Y:S02]  /*1b230*/  IMAD.WIDE R10, R0, 0x4, R244 ;  /* 0x00000004000a7825 */ /* 0x000fe400078e02f4 */
[----:B------:R-:W3:Y:S04]  /*1b240*/  LDG.E R8, [R8.64] ;  /* 0x0000000608087981 */ /* 0x000ee8000c1e1900 */
[----:B------:R-:W3:Y:S01]  /*1b250*/  LDG.E R10, [R10.64] ;  /* 0x000000060a0a7981 */ /* 0x000ee2000c1e1900 */
[----:B------:R-:W-:Y:S01]  /*1b260*/  IADD3 R0, R2, -R0, RZ ;  /* 0x8000000002007210 */ /* 0x000fe20007ffe0ff */
[----:B------:R-:W-:-:S04]  /*1b270*/  IMAD.MOV.U32 R2, RZ, RZ, c[0x0][0x2d0] ;  /* 0x0000b400ff027624 */ /* 0x000fc800078e00ff */
[----:B------:R-:W-:-:S05]  /*1b280*/  IMAD R0, R0, R2, -0x100 ;  /* 0xffffff0000007424 */ /* 0x000fca00078e0202 */
[----:B------:R-:W-:-:S05]  /*1b290*/  SHF.R.S32.HI R2, RZ, 0x1f, R0 ;  /* 0x0000001fff027819 */ /* 0x000fca0000011400 */
[----:B------:R-:W-:Y:S02]  /*1b2a0*/  IMAD R2, R2, c[0x0][0x1a0], RZ ;  /* 0x0000680002027a24 */ /* 0x000fe400078e02ff */
[----:B---3--:R-:W-:Y:S02]  /*1b2b0*/  IMAD.IADD R10, R10, 0x1, -R8 ;  /* 0x000000010a0a7824 */ /* 0x008fe400078e0a08 */
        /* <DEDUP_REMOVED lines=10> */
.L_x_2851:
[----:B-1----:R-:W-:-:S05]  /*1b360*/  IMAD.MOV.U32 R0, RZ, RZ, c[0x0][0x1a0] ;  /* 0x00006800ff007624 */ /* 0x002fca00078e00ff */
[----:B------:R-:W-:-:S04]  /*1b370*/  LEA R0, -R0, RZ, 0x8 ;  /* 0x000000ff00007211 */ /* 0x000fc800078e41ff */
[----:B------:R-:W-:Y:S02]  /*1b380*/  SHF.R.S32.HI R2, RZ, 0x1f, R0 ;  /* 0x0000001fff027819 */ /* 0x000fe40000011400 */
.L_x_2852:
[----:B------:R-:W3:Y:S01]  /*1b390*/  LDL.LU R16, [R1+0x14] ;  /* 0x0000140001107983 */ /* 0x000ee20000300800 */
[----:B------:R-:W-:-:S03]  /*1b3a0*/  ULDC.64 UR4, c[0x0][0x1a0] ;  /* 0x0000680000047ab9 */ /* 0x000fc60000000a00 */
[----:B------:R-:W4:Y:S04]  /*1b3b0*/  LDL.LU R7, [R1+0x18] ;  /* 0x0000180001077983 */ /* 0x000f280000300800 */
[----:B------:R-:W5:Y:S01]  /*1b3c0*/  LDL.LU R4, [R1+0x24] ;  /* 0x0000240001047983 */ /* 0x000f620000300800 */
[----:B------:R-:W-:Y:S02]  /*1b3d0*/  USHF.L.U32 UR9, UR4, 0x5, URZ ;  /* 0x0000000504097899 */ /* 0x000fe4000800063f */
[----:B------:R-:W-:Y:S02]  /*1b3e0*/  UMOV UR8, 0x5 ;  /* 0x0000000500087882 */ /* 0x000fe40000000000 */
[----:B------:R-:W-:Y:S01]  /*1b3f0*/  USHF.L.U64.HI UR5, UR4, UR8, UR5 ;  /* 0x0000000804057299 */ /* 0x000fe20008010205 */
[----:B----4-:R-:W-:-:S04]  /*1b400*/  LEA R7, P0, R0, R7, 0x1 ;  /* 0x0000000700077211 */ /* 0x010fc800078008ff */
[----:B---3--:R-:W-:Y:S01]  /*1b410*/  LEA.HI.X R16, R0, R16, R2, 0x1, P0 ;  /* 0x0000001000107211 */ /* 0x008fe200000f0c02 */
[----:B------:R-:W-:Y:S01]  /*1b420*/  STL [R1+0x18], R7 ;  /* 0x0000180701007387 */ /* 0x000fe20000100800 */
[----:B------:R-:W-:Y:S01]  /*1b430*/  IADD3 R14, P0, R7, UR9, RZ ;  /* 0x00000009070e7c10 */ /* 0x000fe2000ff1e0ff */
[----:B------:R-:W-:Y:S02]  /*1b440*/  IMAD R0, R237, 0x2, R233 ;  /* 0x00000002ed007824 */ /* 0x000fe400078e02e9 */
        /* <DEDUP_REMOVED lines=34> */
[----:B---3--:R-:W-:-:S03]  /*1b670*/  IADD3 R14, P0, R16, UR9, RZ ;  /* 0x00000009100e7c10 */ /* 0x008fc6000ff1e0ff */
[----:B------:R5:W-:Y:S01]  /*1b680*/  LDGSTS.E.BYPASS.LTC128B.128 [R239+0xe800], [R22.64] ;  /* 0x0e80000016ef7fae */ /* 0x000be2000b901d46 */
[----:B------:R-:W-:Y:S02]  /*1b690*/  IADD3.X R15, R17, UR5, RZ, P0, !PT ;  /* 0x00000005110f7c10 */ /* 0x000fe400087fe4ff */
[----:B----4-:R-:W-:Y:S01]  /*1b6a0*/  IADD3 R12, P0, R14, UR9, RZ ;  /* 0x000000090e0c7c10 */ /* 0x010fe2000ff1e0ff */
[----:B------:R3:W-:Y:S03]  /*1b6b0*/  LDGSTS.E.BYPASS.LTC128B.128 [R239+0xf000], [R16.64] ;  /* 0x0f00000010ef7fae */ /* 0x0007e6000b901d46 */
[----:B------:R-:W-:Y:S01]  /*1b6c0*/  IADD3.X R13, R15, UR5, RZ, P0, !PT ;  /* 0x000000050f0d7c10 */ /* 0x000fe200087fe4ff */
[----:B------:R4:W-:Y:S01]  /*1b6d0*/  LDGSTS.E.BYPASS.LTC128B.128 [R239+0xf800], [R14.64] ;  /* 0x0f8000000eef7fae */ /* 0x0009e2000b901d46 */
[----:B--2---:R-:W-:-:S03]  /*1b6e0*/  IADD3 R10, P0, R12, UR9, RZ ;  /* 0x000000090c0a7c10 */ /* 0x004fc6000ff1e0ff */
[----:B------:R4:W-:Y:S01]  /*1b6f0*/  LDGSTS.E.BYPASS.LTC128B.128 [R239+0x10000], [R12.64] ;  /* 0x100000000cef7fae */ /* 0x0009e2000b901d46 */
[----:B------:R-:W-:Y:S02]  /*1b700*/  IADD3.X R11, R13, UR5, RZ, P0, !PT ;  /* 0x000000050d0b7c10 */ /* 0x000fe400087fe4ff */
[----:B------:R-:W-:-:S03]  /*1b710*/  IADD3 R8, P0, R10, UR9, RZ ;  /* 0x000000090a087c10 */ /* 0x000fc6000ff1e0ff */
[----:B------:R2:W-:Y:S01]  /*1b720*/  LDGSTS.E.BYPASS.LTC128B.128 [R239+0x10800], [R10.64] ;  /* 0x108000000aef7fae */ /* 0x0005e2000b901d46 */
[----:B------:R-:W-:-:S05]  /*1b730*/  IADD3.X R9, R11, UR5, RZ, P0, !PT ;  /* 0x000000050b097c10 */ /* 0x000fca00087fe4ff */
[----:B------:R2:W-:Y:S01]  /*1b740*/  LDGSTS.E.BYPASS.LTC128B.128 [R239+0x11000], [R8.64] ;  /* 0x1100000008ef7fae */ /* 0x0005e2000b901d46 */
[----:B---3--:R-:W-:-:S04]  /*1b750*/  IADD3 R16, P0, R8, UR9, RZ ;  /* 0x0000000908107c10 */ /* 0x008fc8000ff1e0ff */
[----:B------:R-:W-:-:S05]  /*1b760*/  IADD3.X R17, R9, UR5, RZ, P0, !PT ;  /* 0x0000000509117c10 */ /* 0x000fca00087fe4ff */
[----:B------:R3:W-:Y:S04]  /*1b770*/  LDGSTS.E.BYPASS.LTC128B.128 [R239+0x11800], [R16.64] ;  /* 0x1180000010ef7fae */ /* 0x0007e8000b901d46 */
[----:B----4-:R-:W-:Y:S04]  /*1b780*/  LDSM.16.M88.4 R12, [R134+0x2000] ;  /* 0x00200000860c783b */ /* 0x010fe80000000200 */
[----:B------:R-:W-:Y:S04]  /*1b790*/  LDSM.16.M88.4 R32, [R134+0x3800] ;  /* 0x003800008620783b */ /* 0x000fe80000000200 */
[----:B--2---:R-:W2:Y:S04]  /*1b7a0*/  LDSM.16.M88.4 R8, [R233] ;  /* 0x00000000e908783b */ /* 0x004ea80000000200 */
[----:B------:R-:W4:Y:S04]  /*1b7b0*/  LDSM.16.M88.4 R28, [R134+0x4000] ;  /* 0x00400000861c783b */ /* 0x000f280000000200 */
[----:B-----5:R-:W5:Y:S04]  /*1b7c0*/  LDSM.16.M88.4 R20, [R134+0x2800] ;  /* 0x002800008614783b */ /* 0x020f680000000200 */
[----:B-1----:R-:W-:Y:S04]  /*1b7d0*/  LDSM.16.M88.4 R24, [R134+0x3000] ;  /* 0x003000008618783b */ /* 0x002fe80000000200 */
[----:B---3--:R-:W1:Y:S04]  /*1b7e0*/  LDSM.16.M88.4 R16, [R134+0x4800] ;  /* 0x004800008610783b */ /* 0x008e680000000200 */
[----:B------:R-:W-:Y:S04]  /*1b7f0*/  LDSM.16.M88.4 R60, [R134+0x5800] ;  /* 0x00580000863c783b */ /* 0x000fe80000000200 */
[----:B------:R-:W-:Y:S04]  /*1b800*/  LDSM.16.M88.4 R52, [R134+0x6000] ;  /* 0x006000008634783b */ /* 0x000fe80000000200 */
[----:B------:R-:W-:Y:S04]  /*1b810*/  LDSM.16.M88.4 R56, [R92+0x2000] ;  /* 0x002000005c38783b */ /* 0x000fe80000000200 */
[----:B------:R-:W-:Y:S04]  /*1b820*/  LDSM.16.M88.4 R48, [R134+0x6800] ;  /* 0x006800008630783b */ /* 0x000fe80000000200 */
[----:B------:R-:W-:Y:S01]  /*1b830*/  LDSM.16.M88.4 R44, [R134+0x7000] ;  /* 0x00700000862c783b */ /* 0x000fe20000000200 */
[C---:B--2---:R-:W-:Y:S03]  /*1b840*/  HMMA.16816.F32 R64, R8.reuse, R12, RZ ;  /* 0x0000000c0840723c */ /* 0x044fe600000018ff */
[----:B------:R-:W-:Y:S04]  /*1b850*/  LDSM.16.M88.4 R40, [R134+0x8000] ;  /* 0x008000008628783b */ /* 0x000fe80000000200 */
[----:B------:R-:W0:Y:S01]  /*1b860*/  LDGDEPBAR ;  /* 0x00000000000079af */ /* 0x000e220000000000 */
[C---:B------:R-:W-:Y:S03]  /*1b870*/  HMMA.16816.F32 R68, R8.reuse, R14, RZ ;  /* 0x0000000e0844723c */ /* 0x040fe600000018ff */
[----:B------:R-:W2:Y:S05]  /*1b880*/  LDSM.16.M88.4 R12, [R134+0x5000] ;  /* 0x00500000860c783b */ /* 0x000eaa0000000200 */
[C---:B------:R-:W-:Y:S08]  /*1b890*/  HMMA.16816.F32 R88, R8.reuse, R32, RZ ;  /* 0x000000200858723c */ /* 0x040ff000000018ff */
[C---:B------:R-:W-:Y:S01]  /*1b8a0*/  HMMA.16816.F32 R96, R8.reuse, R34, RZ ;  /* 0x000000220860723c */ /* 0x040fe200000018ff */
[----:B------:R-:W3:Y:S07]  /*1b8b0*/  LDSM.16.M88.4 R32, [R134+0x7800] ;  /* 0x007800008620783b */ /* 0x000eee0000000200 */
[C---:B----4-:R-:W-:Y:S08]  /*1b8c0*/  HMMA.16816.F32 R100, R8.reuse, R28, RZ ;  /* 0x0000001c0864723c */ /* 0x050ff000000018ff */
[C---:B------:R-:W-:Y:S01]  /*1b8d0*/  HMMA.16816.F32 R104, R8.reuse, R30, RZ ;  /* 0x0000001e0868723c */ /* 0x040fe200000018ff */
[----:B------:R-:W4:Y:S07]  /*1b8e0*/  LDSM.16.M88.4 R28, [R134+0x8800] ;  /* 0x00880000861c783b */ /* 0x000f2e0000000200 */
[C---:B-----5:R-:W-:Y:S08]  /*1b8f0*/  HMMA.16816.F32 R72, R8.reuse, R20, RZ ;  /* 0x000000140848723c */ /* 0x060ff000000018ff */
[C---:B------:R-:W-:Y:S01]  /*1b900*/  HMMA.16816.F32 R76, R8.reuse, R22, RZ ;  /* 0x00000016084c723c */ /* 0x040fe200000018ff */
[----:B------:R-:W5:Y:S07]  /*1b910*/  LDSM.16.M88.4 R20, [R134+0x9800] ;  /* 0x009800008614783b */ /* 0x000f6e0000000200 */
[C---:B-1----:R-:W-:Y:S08]  /*1b920*/  HMMA.16816.F32 R108, R8.reuse, R16, RZ ;  /* 0x00000010086c723c */ /* 0x042ff000000018ff */
[C---:B------:R-:W-:Y:S01]  /*1b930*/  HMMA.16816.F32 R112, R8.reuse, R18, RZ ;  /* 0x000000120870723c */ /* 0x040fe200000018ff */
[----:B------:R-:W1:Y:S07]  /*1b940*/  LDSM.16.M88.4 R16, [R4] ;  /* 0x000000000410783b */ /* 0x000e6e0000000200 */
[C---:B------:R-:W-:Y:S08]  /*1b950*/  HMMA.16816.F32 R80, R8.reuse, R24, RZ ;  /* 0x000000180850723c */ /* 0x040ff000000018ff */
[C---:B------:R-:W-:Y:S01]  /*1b960*/  HMMA.16816.F32 R84, R8.reuse, R26, RZ ;  /* 0x0000001a0854723c */ /* 0x040fe200000018ff */
[----:B------:R-:W1:Y:S07]  /*1b970*/  LDSM.16.M88.4 R24, [R134+0x9000] ;  /* 0x009000008618783b */ /* 0x000e6e0000000200 */
[C---:B--2---:R-:W-:Y:S08]  /*1b980*/  HMMA.16816.F32 R116, R8.reuse, R12, RZ ;  /* 0x0000000c0874723c */ /* 0x044ff000000018ff */
[C---:B------:R-:W-:Y:S01]  /*1b990*/  HMMA.16816.F32 R120, R8.reuse, R14, RZ ;  /* 0x0000000e0878723c */ /* 0x040fe200000018ff */
[----:B------:R2:W-:Y:S07]  /*1b9a0*/  LDSM.16.M88.4 R12, [R0] ;  /* 0x00000000000c783b */ /* 0x0005ee0000000200 */
[C---:B------:R-:W-:Y:S08]  /*1b9b0*/  HMMA.16816.F32 R128, R8.reuse, R60, RZ ;  /* 0x0000003c0880723c */ /* 0x040ff000000018ff */
[C---:B------:R-:W-:Y:S01]  /*1b9c0*/  HMMA.16816.F32 R124, R8.reuse, R62, RZ ;  /* 0x0000003e087c723c */ /* 0x040fe200000018ff */
[----:B------:R-:W1:Y:S07]  /*1b9d0*/  LDSM.16.M88.4 R60, [R135] ;  /* 0x00000000873c783b */ /* 0x000e6e0000000200 */
[----:B------:R-:W-:Y:S01]  /*1b9e0*/  HMMA.16816.F32 R168, R8, R52, RZ ;  /* 0x0000003408a8723c */ /* 0x000fe200000018ff */
[----:B--2---:R-:W-:-:S07]  /*1b9f0*/  IADD3 R0, R135, 0x800, RZ ;  /* 0x0000080087007810 */ /* 0x004fce0007ffe0ff */
[C---:B------:R-:W-:Y:S01]  /*1ba00*/  HMMA.16816.F32 R172, R8.reuse, R54, RZ ;  /* 0x0000003608ac723c */ /* 0x040fe200000018ff */
[----:B------:R-:W2:Y:S07]  /*1ba10*/  LDSM.16.M88.4 R52, [R92+0x2800] ;  /* 0x002800005c34783b */ /* 0x000eae0000000200 */
[C---:B---3--:R-:W-:Y:S08]  /*1ba20*/  HMMA.16816.F32 R196, R8.reuse, R32, RZ ;  /* 0x0000002008c4723c */ /* 0x048ff000000018ff */
[C---:B------:R-:W-:Y:S01]  /*1ba30*/  HMMA.16816.F32 R200, R8.reuse, R34, RZ ;  /* 0x0000002208c8723c */ /* 0x040fe200000018ff */
[----:B------:R-:W3:Y:S07]  /*1ba40*/  LDSM.16.M88.4 R32, [R92+0x3000] ;  /* 0x003000005c20783b */ /* 0x000eee0000000200 */
[C---:B----4-:R-:W-:Y:S08]  /*1ba50*/  HMMA.16816.F32 R212, R8.reuse, R28, RZ ;  /* 0x0000001c08d4723c */ /* 0x050ff000000018ff */
[C---:B------:R-:W-:Y:S01]  /*1ba60*/  HMMA.16816.F32 R216, R8.reuse, R30, RZ ;  /* 0x0000001e08d8723c */ /* 0x040fe200000018ff */
[----:B------:R-:W4:Y:S07]  /*1ba70*/  LDSM.16.M88.4 R28, [R92+0x3800] ;  /* 0x003800005c1c783b */ /* 0x000f2e0000000200 */
[C---:B-----5:R-:W-:Y:S08]  /*1ba80*/  HMMA.16816.F32 R240, R8.reuse, R20, RZ ;  /* 0x0000001408f0723c */ /* 0x060ff000000018ff */
[----:B------:R-:W-:Y:S08]  /*1ba90*/  HMMA.16816.F32 R248, R8, R22, RZ ;  /* 0x0000001608f8723c */ /* 0x000ff000000018ff */
[----:B-1----:R-:W-:Y:S08]  /*1baa0*/  HMMA.16816.F32 R20, R16, R56, R64 ;  /* 0x000000381014723c */ /* 0x002ff00000001840 */
[C---:B------:R-:W-:Y:S08]  /*1bab0*/  HMMA.16816.F32 R176, R8.reuse, R48, RZ ;  /* 0x0000003008b0723c */ /* 0x040ff000000018ff */
[C---:B------:R-:W-:Y:S08]  /*1bac0*/  HMMA.16816.F32 R184, R8.reuse, R50, RZ ;  /* 0x0000003208b8723c */ /* 0x040ff000000018ff */
[C---:B------:R-:W-:Y:S08]  /*1bad0*/  HMMA.16816.F32 R188, R8.reuse, R44, RZ ;  /* 0x0000002c08bc723c */ /* 0x040ff000000018ff */
[C---:B------:R-:W-:Y:S01]  /*1bae0*/  HMMA.16816.F32 R192, R8.reuse, R46, RZ ;  /* 0x0000002e08c0723c */ /* 0x040fe200000018ff */
[----:B------:R-:W-:Y:S07]  /*1baf0*/  LDSM.16.M88.4 R44, [R232] ;  /* 0x00000000e82c783b */ /* 0x000fee0000000200 */
[C---:B------:R-:W-:Y:S08]  /*1bb00*/  HMMA.16816.F32 R204, R8.reuse, R40, RZ ;  /* 0x0000002808cc723c */ /* 0x040ff000000018ff */
[C---:B------:R-:W-:Y:S01]  /*1bb10*/  HMMA.16816.F32 R208, R8.reuse, R42, RZ ;  /* 0x0000002a08d0723c */ /* 0x040fe200000018ff */
[----:B------:R-:W-:Y:S07]  /*1bb20*/  LDSM.16.M88.4 R40, [R92+0x4000] ;  /* 0x004000005c28783b */ /* 0x000fee0000000200 */
[C---:B------:R-:W-:Y:S08]  /*1bb30*/  HMMA.16816.F32 R220, R8.reuse, R24, RZ ;  /* 0x0000001808dc723c */ /* 0x040ff000000018ff */
[----:B------:R-:W-:Y:S01]  /*1bb40*/  HMMA.16816.F32 R224, R8, R26, RZ ;  /* 0x0000001a08e0723c */ /* 0x000fe200000018ff */
[----:B------:R-:W1:Y:S07]  /*1bb50*/  LDSM.16.M88.4 R8, [R235] ;  /* 0x00000000eb08783b */ /* 0x000e6e0000000200 */
[----:B------:R-:W-:Y:S01]  /*1bb60*/  HMMA.16816.F32 R24, R16, R58, R68 ;  /* 0x0000003a1018723c */ /* 0x000fe20000001844 */
[----:B------:R5:W1:Y:S04]  /*1bb70*/  LDSM.16.M88.4 R56, [R0] ;  /* 0x000000000038783b */ /* 0x000a680000000200 */
[----:B------:R-:W-:Y:S03]  /*1bb80*/  LDSM.16.M88.4 R68, [R232+0x800] ;  /* 0x00080000e844783b */ /* 0x000fe60000000200 */
[----:B------:R-:W-:Y:S08]  /*1bb90*/  HMMA.16816.F32 R20, R12, R60, R20 ;  /* 0x0000003c0c14723c */ /* 0x000ff00000001814 */
[C---:B--2---:R-:W-:Y:S08]  /*1bba0*/  HMMA.16816.F32 R48, R16.reuse, R52, R72 ;  /* 0x000000341030723c */ /* 0x044ff00000001848 */
[----:B---3--:R-:W-:Y:S01]  /*1bbb0*/  HMMA.16816.F32 R72, R16, R32, R80 ;  /* 0x000000201048723c */ /* 0x008fe20000001850 */
[----:B-----5:R-:W-:-:S07]  /*1bbc0*/  IADD3 R0, R135, 0x1000, RZ ;  /* 0x0000100087007810 */ /* 0x020fce0007ffe0ff */
[C---:B----4-:R-:W-:Y:S08]  /*1bbd0*/  HMMA.16816.F32 R80, R16.reuse, R28, R88 ;  /* 0x0000001c1050723c */ /* 0x050ff00000001858 */
[----:B------:R-:W-:Y:S08]  /*1bbe0*/  HMMA.16816.F32 R96, R16, R30, R96 ;  /* 0x0000001e1060723c */ /* 0x000ff00000001860 */
[----:B------:R-:W-:Y:S01]  /*1bbf0*/  HMMA.16816.F32 R28, R12, R62, R24 ;  /* 0x0000003e0c1c723c */ /* 0x000fe20000001818 */
[----:B------:R-:W-:Y:S07]  /*1bc00*/  LDSM.16.M88.4 R60, [R92+0x6000] ;  /* 0x006000005c3c783b */ /* 0x000fee0000000200 */
[C---:B------:R-:W-:Y:S01]  /*1bc10*/  HMMA.16816.F32 R64, R16.reuse, R54, R76 ;  /* 0x000000361040723c */ /* 0x040fe2000000184c */
[----:B------:R-:W-:Y:S07]  /*1bc20*/  LDSM.16.M88.4 R52, [R92+0x5800] ;  /* 0x005800005c34783b */ /* 0x000fee0000000200 */
[----:B------:R-:W-:Y:S01]  /*1bc30*/  HMMA.16816.F32 R76, R16, R34, R84 ;  /* 0x00000022104c723c */ /* 0x000fe20000001854 */
[----:B------:R-:W2:Y:S07]  /*1bc40*/  LDSM.16.M88.4 R32, [R92+0x4800] ;  /* 0x004800005c20783b */ /* 0x000eae0000000200 */
[C---:B-1----:R-:W-:Y:S08]  /*1bc50*/  HMMA.16816.F32 R20, R8.reuse, R44, R20 ;  /* 0x0000002c0814723c */ /* 0x042ff00000001814 */
[----:B------:R-:W-:Y:S08]  /*1bc60*/  HMMA.16816.F32 R28, R8, R46, R28 ;  /* 0x0000002e081c723c */ /* 0x000ff0000000181c */
[----:B------:R-:W-:Y:S01]  /*1bc70*/  HMMA.16816.F32 R24, R12, R56, R48 ;  /* 0x000000380c18723c */ /* 0x000fe20000001830 */
[----:B------:R1:W-:Y:S07]  /*1bc80*/  LDSM.16.M88.4 R48, [R0] ;  /* 0x000000000030783b */ /* 0x0003ee0000000200 */
[----:B------:R-:W-:Y:S01]  /*1bc90*/  HMMA.16816.F32 R100, R16, R40, R100 ;  /* 0x000000281064723c */ /* 0x000fe20000001864 */
[----:B------:R-:W-:-:S04]  /*1bca0*/  FMUL.FTZ R2, R20, c[0x0][0x2ec] ;  /* 0x0000bb0014027a20 */ /* 0x000fc80000410000 */
[----:B------:R3:W-:Y:S03]  /*1bcb0*/  MUFU.TANH R132, R2 ;  /* 0x0000000200847308 */ /* 0x0007e60000002400 */
[----:B------:R-:W-:Y:S01]  /*1bcc0*/  HMMA.16816.F32 R104, R16, R42, R104 ;  /* 0x0000002a1068723c */ /* 0x000fe20000001868 */
[----:B------:R-:W4:Y:S01]  /*1bcd0*/  LDSM.16.M88.4 R40, [R92+0x5000] ;  /* 0x005000005c28783b */ /* 0x000f220000000200 */
[----:B-1----:R-:W-:-:S06]  /*1bce0*/  FMUL.FTZ R0, R21, c[0x0][0x2ec] ;  /* 0x0000bb0015007a20 */ /* 0x002fcc0000410000 */
[----:B--2---:R-:W-:Y:S01]  /*1bcf0*/  HMMA.16816.F32 R84, R16, R32, R108 ;  /* 0x000000201054723c */ /* 0x004fe2000000186c */
[----:B------:R1:W-:Y:S01]  /*1bd00*/  MUFU.TANH R38, R0 ;  /* 0x0000000000267308 */ /* 0x0003e20000002400 */
[----:B---3--:R-:W-:-:S06]  /*1bd10*/  FMUL.FTZ R2, R31, c[0x0][0x2ec] ;  /* 0x0000bb001f027a20 */ /* 0x008fcc0000410000 */
[----:B------:R-:W-:Y:S08]  /*1bd20*/  HMMA.16816.F32 R112, R16, R34, R112 ;  /* 0x000000221070723c */ /* 0x000ff00000001870 */
[----:B------:R-:W-:Y:S01]  /*1bd30*/  HMMA.16816.F32 R32, R12, R58, R64 ;  /* 0x0000003a0c20723c */ /* 0x000fe20000001840 */
[----:B------:R-:W-:Y:S01]  /*1bd40*/  LDSM.16.M88.4 R64, [R232+0x1000] ;  /* 0x00100000e840783b */ /* 0x000fe20000000200 */
[----:B-1----:R-:W-:-:S03]  /*1bd50*/  FMUL.FTZ R0, R22, c[0x0][0x2ec] ;  /* 0x0000bb0016007a20 */ /* 0x002fc60000410000 */
[----:B------:R-:W-:Y:S01]  /*1bd60*/  LDSM.16.M88.4 R56, [R232+0x1800] ;  /* 0x00180000e838783b */ /* 0x000fe20000000200 */
[----:B------:R1:W-:Y:S02]  /*1bd70*/  MUFU.TANH R246, R0 ;  /* 0x0000000000f67308 */ /* 0x0003e40000002400 */
[C---:B------:R-:W-:Y:S08]  /*1bd80*/  HMMA.16816.F32 R128, R16.reuse, R52, R128 ;  /* 0x000000341080723c */ /* 0x040ff00000001880 */
[----:B------:R-:W-:Y:S01]  /*1bd90*/  HMMA.16816.F32 R180, R16, R54, R124 ;  /* 0x0000003610b4723c */ /* 0x000fe2000000187c */
[----:B------:R-:W2:Y:S01]  /*1bda0*/  LDSM.16.M88.4 R52, [R92+0x6800] ;  /* 0x006800005c34783b */ /* 0x000ea20000000200 */
[----:B-1----:R-:W-:-:S06]  /*1bdb0*/  FMUL.FTZ R0, R23, c[0x0][0x2ec] ;  /* 0x0000bb0017007a20 */ /* 0x002fcc0000410000 */
[----:B----4-:R-:W-:Y:S01]  /*1bdc0*/  HMMA.16816.F32 R88, R16, R40, R116 ;  /* 0x000000281058723c */ /* 0x010fe20000001874 */
[----:B------:R1:W-:Y:S07]  /*1bdd0*/  MUFU.TANH R93, R0 ;  /* 0x00000000005d7308 */ /* 0x0003ee0000002400 */
[----:B------:R-:W-:Y:S08]  /*1bde0*/  HMMA.16816.F32 R20, R8, R68, R24 ;  /* 0x000000440814723c */ /* 0x000ff00000001818 */
[----:B------:R-:W-:Y:S01]  /*1bdf0*/  HMMA.16816.F32 R24, R12, R48, R72 ;  /* 0x000000300c18723c */ /* 0x000fe20000001848 */
[----:B-1----:R-:W-:-:S04]  /*1be00*/  FMUL.FTZ R0, R28, c[0x0][0x2ec] ;  /* 0x0000bb001c007a20 */ /* 0x002fc80000410000 */
[----:B------:R1:W3:Y:S03]  /*1be10*/  MUFU.TANH R7, R0 ;  /* 0x0000000000077308 */ /* 0x0002e60000002400 */
[----:B------:R-:W-:Y:S08]  /*1be20*/  HMMA.16816.F32 R120, R16, R42, R120 ;  /* 0x0000002a1078723c */ /* 0x000ff00000001878 */
[----:B------:R-:W-:Y:S01]  /*1be30*/  HMMA.16816.F32 R40, R12, R50, R76 ;  /* 0x000000320c28723c */ /* 0x000fe2000000184c */
[----:B-1----:R-:W-:-:S07]  /*1be40*/  FMUL.FTZ R0, R29, c[0x0][0x2ec] ;  /* 0x0000bb001d007a20 */ /* 0x002fce0000410000 */
[----:B--2---:R-:W-:Y:S01]  /*1be50*/  HMMA.16816.F32 R124, R16, R54, R184 ;  /* 0x00000036107c723c */ /* 0x004fe200000018b8 */
[----:B---3--:R-:W-:Y:S01]  /*1be60*/  IMAD.MOV.U32 R75, RZ, RZ, R7 ;  /* 0x000000ffff4b7224 */ /* 0x008fe200078e0007 */
[----:B------:R1:W-:Y:S01]  /*1be70*/  MUFU.TANH R95, R0 ;  /* 0x00000000005f7308 */ /* 0x0003e20000002400 */
[----:B------:R-:W-:-:S05]  /*1be80*/  IMAD.MOV.U32 R76, RZ, RZ, R38 ;  /* 0x000000ffff4c7224 */ /* 0x000fca00078e0026 */
[C---:B------:R-:W-:Y:S02]  /*1be90*/  HMMA.16816.F32 R168, R16.reuse, R60, R168 ;  /* 0x0000003c10a8723c */ /* 0x040fe400000018a8 */
[----:B------:R2:W3:Y:S06]  /*1bea0*/  MUFU.TANH R7, R2 ;  /* 0x0000000200077308 */ /* 0x0004ec0000002400 */
[----:B------:R-:W-:Y:S01]  /*1beb0*/  HMMA.16816.F32 R172, R16, R62, R172 ;  /* 0x0000003e10ac723c */ /* 0x000fe200000018ac */
[----:B------:R-:W-:Y:S01]  /*1bec0*/  LDSM.16.M88.4 R60, [R92+0x7800] ;  /* 0x007800005c3c783b */ /* 0x000fe20000000200 */
[----:B-1----:R-:W-:-:S04]  /*1bed0*/  FMUL.FTZ R0, R30, c[0x0][0x2ec] ;  /* 0x0000bb001e007a20 */ /* 0x002fc80000410000 */
[----:B------:R1:W-:Y:S02]  /*1bee0*/  MUFU.TANH R4, R0 ;  /* 0x0000000000047308 */ /* 0x0003e40000002400 */
[----:B------:R-:W-:Y:S01]  /*1bef0*/  HMMA.16816.F32 R28, R8, R70, R32 ;  /* 0x00000046081c723c */ /* 0x000fe20000001820 */
[----:B------:R-:W4:Y:S01]  /*1bf00*/  LDSM.16.M88.4 R68, [R92+0x7000] ;  /* 0x007000005c44783b */ /* 0x000f220000000200 */
[----:B--2---:R-:W-:Y:S02]  /*1bf10*/  FMUL.FTZ R2, R20, c[0x0][0x2ec] ;  /* 0x0000bb0014027a20 */ /* 0x004fe40000410000 */
[----:B---3--:R-:W-:Y:S02]  /*1bf20*/  IMAD.MOV.U32 R78, RZ, RZ, R7 ;  /* 0x000000ffff4e7224 */ /* 0x008fe400078e0007 */
[----:B------:R2:W-:Y:S01]  /*1bf30*/  MUFU.TANH R48, R2 ;  /* 0x0000000200307308 */ /* 0x0005e20000002400 */
[----:B-1----:R-:W-:-:S05]  /*1bf40*/  IADD3 R0, R135, 0x1800, RZ ;  /* 0x0000180087007810 */ /* 0x002fca0007ffe0ff */
[----:B------:R1:W3:Y:S11]  /*1bf50*/  LDSM.16.M88.4 R44, [R0] ;  /* 0x00000000002c783b */ /* 0x0002f60000000200 */
[----:B------:R-:W-:Y:S01]  /*1bf60*/  @!UPT UIADD3 URZ, URZ, URZ, URZ ;  /* 0x0000003f3f3ff290 */ /* 0x000fe2000fffe03f */
[----:B--2---:R-:W-:-:S04]  /*1bf70*/  FMUL.FTZ R2, R31, c[0x0][0x2ec] ;  /* 0x0000bb001f027a20 */ /* 0x004fc80000410000 */
[----:B------:R-:W2:Y:S01]  /*1bf80*/  MUFU.TANH R77, R2 ;  /* 0x00000002004d7308 */ /* 0x000ea20000002400 */
[----:B----4-:R-:W-:Y:S01]  /*1bf90*/  HMMA.16816.F32 R108, R16, R70, R192 ;  /* 0x00000046106c723c */ /* 0x010fe200000018c0 */
[----:B-1----:R-:W-:-:S06]  /*1bfa0*/  FMUL.FTZ R0, R21, c[0x0][0x2ec] ;  /* 0x0000bb0015007a20 */ /* 0x002fcc0000410000 */
[----:B------:R1:W4:Y:S01]  /*1bfb0*/  MUFU.TANH R72, R0 ;  /* 0x0000000000487308 */ /* 0x0003220000002400 */
[----:B--2---:R-:W-:Y:S01]  /*1bfc0*/  IMAD.MOV.U32 R195, RZ, RZ, R77 ;  /* 0x000000ffffc37224 */ /* 0x004fe200078e004d */
[----:B------:R-:W-:Y:S01]  /*1bfd0*/  HMMA.16816.F32 R116, R16, R68, R188 ;  /* 0x000000441074723c */ /* 0x000fe200000018bc */
[----:B------:R-:W-:-:S07]  /*1bfe0*/  IMAD.MOV.U32 R192, RZ, RZ, R78 ;  /* 0x000000ffffc07224 */ /* 0x000fce00078e004e */
[----:B------:R-:W-:Y:S01]  /*1bff0*/  HMMA.16816.F32 R68, R16, R60, R196 ;  /* 0x0000003c1044723c */ /* 0x000fe200000018c4 */
[----:B-1----:R-:W-:-:S07]  /*1c000*/  FMUL.FTZ R0, R22, c[0x0][0x2ec] ;  /* 0x0000bb0016007a20 */ /* 0x002fce0000410000 */
[----:B---3--:R-:W-:Y:S01]  /*1c010*/  HMMA.16816.F32 R32, R12, R44, R80 ;  /* 0x0000002c0c20723c */ /* 0x008fe20000001850 */
[----:B------:R-:W-:Y:S01]  /*1c020*/  IMAD.MOV.U32 R197, RZ, RZ, R75 ;  /* 0x000000ffffc57224 */ /* 0x000fe200078e004b */
[----:B------:R1:W2:Y:S05]  /*1c030*/  MUFU.TANH R49, R0 ;  /* 0x0000000000317308 */ /* 0x0002aa0000002400 */
[----:B------:R-:W-:Y:S02]  /*1c040*/  IMAD.MOV.U32 R80, RZ, RZ, R48 ;  /* 0x000000ffff507224 */ /* 0x000fe400078e0030 */
[----:B------:R-:W-:Y:S02]  /*1c050*/  IMAD.MOV.U32 R82, RZ, RZ, R132 ;  /* 0x000000ffff527224 */ /* 0x000fe400078e0084 */
[----:B------:R-:W-:-:S02]  /*1c060*/  IMAD.MOV.U32 R83, RZ, RZ, R95 ;  /* 0x000000ffff537224 */ /* 0x000fc400078e005f */
[----:B------:R-:W-:Y:S02]  /*1c070*/  IMAD.MOV.U32 R185, RZ, RZ, R80 ;  /* 0x000000ffffb97224 */ /* 0x000fe400078e0050 */
[----:B----4-:R-:W-:Y:S02]  /*1c080*/  IMAD.MOV.U32 R80, RZ, RZ, R72 ;  /* 0x000000ffff507224 */ /* 0x010fe400078e0048 */
[----:B-1----:R-:W-:Y:S02]  /*1c090*/  FMUL.FTZ R0, R23, c[0x0][0x2ec] ;  /* 0x0000bb0017007a20 */ /* 0x002fe40000410000 */
[----:B------:R-:W-:Y:S01]  /*1c0a0*/  HMMA.16816.F32 R20, R8, R64, R24 ;  /* 0x000000400814723c */ /* 0x000fe20000001818 */
[----:B--2---:R-:W-:Y:S01]  /*1c0b0*/  IMAD.MOV.U32 R81, RZ, RZ, R49 ;  /* 0x000000ffff517224 */ /* 0x004fe200078e0031 */
[----:B------:R1:W-:Y:S03]  /*1c0c0*/  MUFU.TANH R39, R0 ;  /* 0x0000000000277308 */ /* 0x0003e60000002400 */
[----:B------:R-:W-:-:S02]  /*1c0d0*/  IMAD.MOV.U32 R186, RZ, RZ, R81 ;  /* 0x000000ffffba7224 */ /* 0x000fc400078e0051 */
[----:B------:R-:W-:Y:S01]  /*1c0e0*/  IMAD.MOV.U32 R81, RZ, RZ, R246 ;  /* 0x000000ffff517224 */ /* 0x000fe200078e00f6 */
[----:B------:R-:W-:Y:S03]  /*1c0f0*/  HMMA.16816.F32 R24, R12, R46, R96 ;  /* 0x0000002e0c18723c */ /* 0x000fe60000001860 */
[----:B------:R-:W-:Y:S02]  /*1c100*/  IMAD.MOV.U32 R198, RZ, RZ, R81 ;  /* 0x000000ffffc67224 */ /* 0x000fe400078e0051 */
[----:B-1----:R-:W-:-:S04]  /*1c110*/  FMUL.FTZ R0, R28, c[0x0][0x2ec] ;  /* 0x0000bb001c007a20 */ /* 0x002fc80000410000 */
[----:B------:R1:W-:Y:S11]  /*1c120*/  MUFU.TANH R74, R0 ;  /* 0x00000000004a7308 */ /* 0x0003f60000002400 */
[----:B------:R-:W-:Y:S04]  /*1c130*/  @!UPT UIADD3 URZ, URZ, URZ, URZ ;  /* 0x0000003f3f3ff290 */ /* 0x000fe8000fffe03f */
[----:B------:R-:W-:Y:S01]  /*1c140*/  HMMA.16816.F32 R24, R8, R58, R24 ;  /* 0x0000003a0818723c */ /* 0x000fe20000001818 */
[----:B-1----:R-:W-:-:S04]  /*1c150*/  FMUL.FTZ R0, R29, c[0x0][0x2ec] ;  /* 0x0000bb001d007a20 */ /* 0x002fc80000410000 */
[----:B------:R1:W-:Y:S02]  /*1c160*/  MUFU.TANH R94, R0 ;  /* 0x00000000005e7308 */ /* 0x0003e40000002400 */
[----:B-1----:R-:W-:Y:S02]  /*1c170*/  FMUL.FTZ R0, R30, c[0x0][0x2ec] ;  /* 0x0000bb001e007a20 */ /* 0x002fe40000410000 */
[----:B------:R-:W-:Y:S04]  /*1c180*/  HMMA.16816.F32 R28, R8, R66, R40 ;  /* 0x00000042081c723c */ /* 0x000fe80000001828 */
[----:B------:R1:W2:Y:S04]  /*1c190*/  MUFU.TANH R73, R0 ;  /* 0x0000000000497308 */ /* 0x0002a80000002400 */
[----:B------:R-:W-:Y:S01]  /*1c1a0*/  HMMA.16816.F32 R64, R16, R52, R176 ;  /* 0x000000341040723c */ /* 0x000fe200000018b0 */
[----:B------:R-:W-:Y:S06]  /*1c1b0*/  LDSM.16.M88.4 R52, [R232+0x2000] ;  /* 0x00200000e834783b */ /* 0x000fec0000000200 */
[----:B------:R-:W-:Y:S01]  /*1c1c0*/  IMAD.MOV.U32 R176, RZ, RZ, R82 ;  /* 0x000000ffffb07224 */ /* 0x000fe200078e0052 */
[----:B------:R-:W-:Y:S01]  /*1c1d0*/  HMMA.16816.F32 R40, R8, R56, R32 ;  /* 0x000000380828723c */ /* 0x000fe20000001820 */
[----:B------:R-:W-:Y:S01]  /*1c1e0*/  LDSM.16.M88.4 R56, [R232+0x2800] ;  /* 0x00280000e838783b */ /* 0x000fe20000000200 */
[----:B-1----:R-:W-:Y:S01]  /*1c1f0*/  IADD3 R0, R135, 0x2000, RZ ;  /* 0x0000200087007810 */ /* 0x002fe20007ffe0ff */
[----:B--2---:R-:W-:-:S04]  /*1c200*/  IMAD.MOV.U32 R82, RZ, RZ, R73 ;  /* 0x000000ffff527224 */ /* 0x004fc800078e0049 */
[----:B------:R1:W2:Y:S01]  /*1c210*/  LDSM.16.M88.4 R48, [R0] ;  /* 0x000000000030783b */ /* 0x0002a20000000200 */
[----:B------:R-:W-:-:S04]  /*1c220*/  FMUL.FTZ R2, R31, c[0x0][0x2ec] ;  /* 0x0000bb001f027a20 */ /* 0x000fc80000410000 */
[----:B------:R-:W-:Y:S01]  /*1c230*/  MUFU.TANH R7, R2 ;  /* 0x0000000200077308 */ /* 0x000fe20000002400 */
[----:B-1----:R-:W-:-:S07]  /*1c240*/  FMUL.FTZ R0, R20, c[0x0][0x2ec] ;  /* 0x0000bb0014007a20 */ /* 0x002fce0000410000 */
[----:B------:R1:W3:Y:S01]  /*1c250*/  MUFU.TANH R79, R0 ;  /* 0x00000000004f7308 */ /* 0x0002e20000002400 */
[----:B--2---:R-:W-:Y:S01]  /*1c260*/  HMMA.16816.F32 R32, R12, R48, R100 ;  /* 0x000000300c20723c */ /* 0x004fe20000001864 */
[----:B-1----:R-:W-:Y:S02]  /*1c270*/  FMUL.FTZ R0, R21, c[0x0][0x2ec] ;  /* 0x0000bb0015007a20 */ /* 0x002fe40000410000 */
[----:B---3--:R-:W-:-:S04]  /*1c280*/  IMAD.MOV.U32 R199, RZ, RZ, R79 ;  /* 0x000000ffffc77224 */ /* 0x008fc800078e004f */
[----:B------:R1:W-:Y:S01]  /*1c290*/  MUFU.TANH R177, R0 ;  /* 0x0000000000b17308 */ /* 0x0003e20000002400 */
[----:B------:R-:W-:Y:S02]  /*1c2a0*/  IMAD.MOV.U32 R103, RZ, RZ, R176 ;  /* 0x000000ffff677224 */ /* 0x000fe400078e00b0 */
[----:B------:R-:W-:Y:S02]  /*1c2b0*/  IMAD.MOV.U32 R100, RZ, RZ, R80 ;  /* 0x000000ffff647224 */ /* 0x000fe400078e0050 */
[----:B------:R-:W-:Y:S02]  /*1c2c0*/  IMAD.MOV.U32 R176, RZ, RZ, R83 ;  /* 0x000000ffffb07224 */ /* 0x000fe400078e0053 */
[----:B-1----:R-:W-:-:S04]  /*1c2d0*/  FMUL.FTZ R0, R22, c[0x0][0x2ec] ;  /* 0x0000bb0016007a20 */ /* 0x002fc80000410000 */
[----:B------:R1:W2:Y:S02]  /*1c2e0*/  MUFU.TANH R179, R0 ;  /* 0x0000000000b37308 */ /* 0x0002a40000002400 */
[----:B-1----:R-:W-:Y:S02]  /*1c2f0*/  FMUL.FTZ R0, R23, c[0x0][0x2ec] ;  /* 0x0000bb0017007a20 */ /* 0x002fe40000410000 */
[----:B------:R-:W-:Y:S01]  /*1c300*/  HMMA.16816.F32 R20, R12, R50, R104 ;  /* 0x000000320c14723c */ /* 0x000fe20000001868 */
[----:B--2---:R-:W-:-:S03]  /*1c310*/  IMAD.MOV.U32 R101, RZ, RZ, R179 ;  /* 0x000000ffff657224 */ /* 0x004fc600078e00b3 */
[----:B------:R1:W2:Y:S03]  /*1c320*/  MUFU.TANH R178, R0 ;  /* 0x0000000000b27308 */ /* 0x0002a60000002400 */
[----:B------:R-:W-:Y:S02]  /*1c330*/  IMAD.MOV.U32 R106, RZ, RZ, R177 ;  /* 0x000000ffff6a7224 */ /* 0x000fe400078e00b1 */
[----:B-1----:R-:W-:Y:S02]  /*1c340*/  FMUL.FTZ R0, R28, c[0x0][0x2ec] ;  /* 0x0000bb001c007a20 */ /* 0x002fe40000410000 */
[----:B--2---:R-:W-:Y:S02]  /*1c350*/  IMAD.MOV.U32 R105, RZ, RZ, R178 ;  /* 0x000000ffff697224 */ /* 0x004fe400078e00b2 */
[----:B------:R1:W-:Y:S01]  /*1c360*/  MUFU.TANH R38, R0 ;  /* 0x0000000000267308 */ /* 0x0003e20000002400 */
[----:B------:R-:W-:-:S02]  /*1c370*/  IMAD.MOV.U32 R178, RZ, RZ, R74 ;  /* 0x000000ffffb27224 */ /* 0x000fc400078e004a */
[----:B------:R-:W-:Y:S01]  /*1c380*/  HMMA.16816.F32 R72, R16, R62, R200 ;  /* 0x0000003e1048723c */ /* 0x000fe200000018c8 */
[----:B------:R-:W2:Y:S01]  /*1c390*/  LDSM.16.M88.4 R60, [R92+0x9000] ;  /* 0x009000005c3c783b */ /* 0x000ea20000000200 */
[----:B------:R-:W-:-:S05]  /*1c3a0*/  IMAD.MOV.U32 R102, RZ, RZ, R178 ;  /* 0x000000ffff667224 */ /* 0x000fca00078e00b2 */
[----:B------:R-:W-:Y:S02]  /*1c3b0*/  IMAD.MOV.U32 R200, RZ, RZ, R186 ;  /* 0x000000ffffc87224 */ /* 0x000fe400078e00ba */
[----:B------:R-:W-:Y:S02]  /*1c3c0*/  IMAD.MOV.U32 R203, RZ, RZ, R82 ;  /* 0x000000ffffcb7224 */ /* 0x000fe400078e0052 */
[----:B------:R-:W-:Y:S02]  /*1c3d0*/  IMAD.MOV.U32 R202, RZ, RZ, R185 ;  /* 0x000000ffffca7224 */ /* 0x000fe400078e00b9 */
[----:B-1----:R-:W-:Y:S02]  /*1c3e0*/  FMUL.FTZ R0, R29, c[0x0][0x2ec] ;  /* 0x0000bb001d007a20 */ /* 0x002fe40000410000 */
[----:B------:R-:W-:Y:S02]  /*1c3f0*/  IMAD.MOV.U32 R185, RZ, RZ, R76 ;  /* 0x000000ffffb97224 */ /* 0x000fe400078e004c */
[----:B------:R1:W-:Y:S01]  /*1c400*/  MUFU.TANH R132, R0 ;  /* 0x0000000000847308 */ /* 0x0003e20000002400 */
[----:B------:R-:W-:-:S02]  /*1c410*/  IMAD.MOV.U32 R201, RZ, RZ, R103 ;  /* 0x000000ffffc97224 */ /* 0x000fc400078e0067 */
[----:B-1----:R-:W-:Y:S02]  /*1c420*/  FMUL.FTZ R0, R30, c[0x0][0x2ec] ;  /* 0x0000bb001e007a20 */ /* 0x002fe40000410000 */
[----:B------:R-:W-:Y:S03]  /*1c430*/  HMMA.16816.F32 R28, R8, R52, R32 ;  /* 0x00000034081c723c */ /* 0x000fe60000001820 */
[----:B------:R1:W-:Y:S05]  /*1c440*/  MUFU.TANH R252, R0 ;  /* 0x0000000000fc7308 */ /* 0x0003ea0000002400 */
[----:B--2---:R-:W-:Y:S07]  /*1c450*/  HMMA.16816.F32 R76, R16, R60, R220 ;  /* 0x0000003c104c723c */ /* 0x004fee00000018dc */
[----:B------:R-:W-:-:S02]  /*1c460*/  IMAD.MOV.U32 R220, RZ, RZ, R199 ;  /* 0x000000ffffdc7224 */ /* 0x000fc400078e00c7 */
[----:B------:R-:W-:Y:S01]  /*1c470*/  IMAD.MOV.U32 R199, RZ, RZ, R185 ;  /* 0x000000ffffc77224 */ /* 0x000fe200078e00b9 */
[----:B-1----:R-:W-:Y:S01]  /*1c480*/  IADD3 R0, R135, 0x2800, RZ ;  /* 0x0000280087007810 */ /* 0x002fe20007ffe0ff */
[----:B------:R-:W-:Y:S02]  /*1c490*/  IMAD.MOV.U32 R185, RZ, RZ, R176 ;  /* 0x000000ffffb97224 */ /* 0x000fe400078e00b0 */
[----:B------:R-:W-:Y:S02]  /*1c4a0*/  IMAD.MOV.U32 R221, RZ, RZ, R105 ;  /* 0x000000ffffdd7224 */ /* 0x000fe400078e0069 */
[----:B------:R1:W2:Y:S01]  /*1c4b0*/  LDSM.16.M88.4 R44, [R0] ;  /* 0x00000000002c783b */ /* 0x0002a20000000200 */
[----:B------:R-:W-:Y:S02]  /*1c4c0*/  FMUL.FTZ R2, R28, c[0x0][0x2ec] ;  /* 0x0000bb001c027a20 */ /* 0x000fe40000410000 */
[----:B------:R-:W-:Y:S02]  /*1c4d0*/  IMAD.MOV.U32 R223, RZ, RZ, R106 ;  /* 0x000000ffffdf7224 */ /* 0x000fe400078e006a */
[----:B------:R-:W-:Y:S01]  /*1c4e0*/  MUFU.TANH R191, R2 ;  /* 0x0000000200bf7308 */ /* 0x000fe20000002400 */
[----:B-1----:R-:W-:-:S07]  /*1c4f0*/  FMUL.FTZ R0, R40, c[0x0][0x2ec] ;  /* 0x0000bb0028007a20 */ /* 0x002fce0000410000 */
[----:B------:R1:W-:Y:S01]  /*1c500*/  MUFU.TANH R247, R0 ;  /* 0x0000000000f77308 */ /* 0x0003e20000002400 */
[----:B--2---:R-:W-:Y:S01]  /*1c510*/  HMMA.16816.F32 R32, R12, R44, R84 ;  /* 0x0000002c0c20723c */ /* 0x004fe20000001854 */
[----:B-1----:R-:W-:-:S06]  /*1c520*/  FMUL.FTZ R0, R41, c[0x0][0x2ec] ;  /* 0x0000bb0029007a20 */ /* 0x002fcc0000410000 */
[----:B------:R1:W-:Y:S02]  /*1c530*/  MUFU.TANH R95, R0 ;  /* 0x00000000005f7308 */ /* 0x0003e40000002400 */
[----:B-1----:R-:W-:-:S06]  /*1c540*/  FMUL.FTZ R0, R42, c[0x0][0x2ec] ;  /* 0x0000bb002a007a20 */ /* 0x002fcc0000410000 */
[----:B------:R1:W-:Y:S02]  /*1c550*/  MUFU.TANH R246, R0 ;  /* 0x0000000000f67308 */ /* 0x0003e40000002400 */
[----:B-1----:R-:W-:Y:S02]  /*1c560*/  FMUL.FTZ R0, R43, c[0x0][0x2ec] ;  /* 0x0000bb002b007a20 */ /* 0x002fe40000410000 */
[----:B------:R-:W1:Y:S04]  /*1c570*/  LDSM.16.M88.4 R40, [R92+0x8000] ;  /* 0x008000005c28783b */ /* 0x000e680000000200 */
[----:B------:R2:W-:Y:S02]  /*1c580*/  MUFU.TANH R187, R0 ;  /* 0x0000000000bb7308 */ /* 0x0005e40000002400 */
[----:B--2---:R-:W-:-:S06]  /*1c590*/  FMUL.FTZ R0, R24, c[0x0][0x2ec] ;  /* 0x0000bb0018007a20 */ /* 0x004fcc0000410000 */
[----:B------:R2:W-:Y:S02]  /*1c5a0*/  MUFU.TANH R194, R0 ;  /* 0x0000000000c27308 */ /* 0x0005e40000002400 */
[----:B--2---:R-:W-:Y:S01]  /*1c5b0*/  FMUL.FTZ R0, R25, c[0x0][0x2ec] ;  /* 0x0000bb0019007a20 */ /* 0x004fe20000410000 */
[C---:B-1----:R-:W-:Y:S05]  /*1c5c0*/  HMMA.16816.F32 R84, R16.reuse, R40, R204 ;  /* 0x000000281054723c */ /* 0x042fea00000018cc */
[----:B------:R1:W-:Y:S02]  /*1c5d0*/  MUFU.TANH R177, R0 ;  /* 0x0000000000b17308 */ /* 0x0003e40000002400 */
[----:B------:R-:W-:Y:S01]  /*1c5e0*/  IMAD.MOV.U32 R205, RZ, RZ, R198 ;  /* 0x000000ffffcd7224 */ /* 0x000fe200078e00c6 */
[----:B------:R-:W-:Y:S01]  /*1c5f0*/  HMMA.16816.F32 R80, R16, R42, R208 ;  /* 0x0000002a1050723c */ /* 0x000fe200000018d0 */
[----:B------:R-:W-:-:S06]  /*1c600*/  IMAD.MOV.U32 R198, RZ, RZ, R100 ;  /* 0x000000ffffc67224 */ /* 0x000fcc00078e0064 */
[----:B------:R-:W-:Y:S02]  /*1c610*/  IMAD.MOV.U32 R209, RZ, RZ, R7 ;  /* 0x000000ffffd17224 */ /* 0x000fe400078e0007 */
[----:B------:R-:W-:Y:S02]  /*1c620*/  IMAD.MOV.U32 R7, RZ, RZ, R37 ;  /* 0x000000ffff077224 */ /* 0x000fe400078e0025 */
[----:B-1----:R-:W-:Y:S02]  /*1c630*/  FMUL.FTZ R0, R26, c[0x0][0x2ec] ;  /* 0x0000bb001a007a20 */ /* 0x002fe40000410000 */
[----:B------:R-:W-:Y:S02]  /*1c640*/  IMAD.SHL.U32 R7, R7, 0x100, RZ ;  /* 0x0000010007077824 */ /* 0x000fe400078e00ff */
[----:B------:R1:W-:Y:S02]  /*1c650*/  MUFU.TANH R193, R0 ;  /* 0x0000000000c17308 */ /* 0x0003e40000002400 */
[----:B-1----:R-:W-:-:S02]  /*1c660*/  FMUL.FTZ R0, R27, c[0x0][0x2ec] ;  /* 0x0000bb001b007a20 */ /* 0x002fc40000410000 */
[----:B------:R-:W-:Y:S01]  /*1c670*/  HMMA.16816.F32 R24, R8, R54, R20 ;  /* 0x000000360818723c */ /* 0x000fe20000001814 */
[----:B------:R-:W-:Y:S03]  /*1c680*/  LDSM.16.M88.4 R52, [R232+0x3000] ;  /* 0x00300000e834783b */ /* 0x000fe60000000200 */
[----:B------:R1:W2:Y:S04]  /*1c690*/  MUFU.TANH R190, R0 ;  /* 0x0000000000be7308 */ /* 0x0002a80000002400 */
[----:B------:R-:W-:Y:S01]  /*1c6a0*/  HMMA.16816.F32 R20, R12, R46, R112 ;  /* 0x0000002e0c14723c */ /* 0x000fe20000001870 */
[----:B------:R-:W3:Y:S01]  /*1c6b0*/  LDSM.16.M88.4 R44, [R92+0x8800] ;  /* 0x008800005c2c783b */ /* 0x000ee20000000200 */
[----:B-1----:R-:W-:-:S05]  /*1c6c0*/  IADD3 R0, R135, 0x3000, RZ ;  /* 0x0000300087007810 */ /* 0x002fca0007ffe0ff */
[----:B------:R1:W4:Y:S11]  /*1c6d0*/  LDSM.16.M88.4 R48, [R0] ;  /* 0x000000000030783b */ /* 0x0003360000000200 */
[----:B------:R-:W-:Y:S06]  /*1c6e0*/  @!UPT UIADD3 URZ, URZ, URZ, URZ ;  /* 0x0000003f3f3ff290 */ /* 0x000fec000fffe03f */
[----:B------:R-:W-:Y:S01]  /*1c6f0*/  HMMA.16816.F32 R20, R8, R58, R20 ;  /* 0x0000003a0814723c */ /* 0x000fe20000001814 */
[----:B-1----:R-:W-:-:S07]  /*1c700*/  FMUL.FTZ R0, R29, c[0x0][0x2ec] ;  /* 0x0000bb001d007a20 */ /* 0x002fce0000410000 */
[----:B---3--:R-:W-:Y:S01]  /*1c710*/  HMMA.16816.F32 R96, R16, R46, R216 ;  /* 0x0000002e1060723c */ /* 0x008fe200000018d8 */
[----:B------:R1:W3:Y:S06]  /*1c720*/  MUFU.TANH R104, R0 ;  /* 0x0000000000687308 */ /* 0x0002ec0000002400 */
[----:B--2---:R-:W-:Y:S02]  /*1c730*/  IMAD.MOV.U32 R216, RZ, RZ, R190 ;  /* 0x000000ffffd87224 */ /* 0x004fe400078e00be */
[----:B------:R-:W-:Y:S02]  /*1c740*/  IMAD.MOV.U32 R217, RZ, RZ, R185 ;  /* 0x000000ffffd97224 */ /* 0x000fe400078e00b9 */
[----:B------:R-:W-:-:S02]  /*1c750*/  IMAD.MOV.U32 R218, RZ, RZ, R187 ;  /* 0x000000ffffda7224 */ /* 0x000fc400078e00bb */
[----:B------:R-:W-:Y:S02]  /*1c760*/  IMAD.MOV.U32 R219, RZ, RZ, R177 ;  /* 0x000000ffffdb7224 */ /* 0x000fe400078e00b1 */
[----:B-1----:R-:W-:Y:S02]  /*1c770*/  FMUL.FTZ R0, R30, c[0x0][0x2ec] ;  /* 0x0000bb001e007a20 */ /* 0x002fe40000410000 */
[----:B---3--:R-:W-:Y:S02]  /*1c780*/  IMAD.MOV.U32 R222, RZ, RZ, R104 ;  /* 0x000000ffffde7224 */ /* 0x008fe400078e0068 */
[----:B------:R1:W-:Y:S02]  /*1c790*/  MUFU.TANH R189, R0 ;  /* 0x0000000000bd7308 */ /* 0x0003e40000002400 */
[----:B-1----:R-:W-:Y:S02]  /*1c7a0*/  FMUL.FTZ R0, R31, c[0x0][0x2ec] ;  /* 0x0000bb001f007a20 */ /* 0x002fe40000410000 */
[----:B------:R-:W-:Y:S01]  /*1c7b0*/  HMMA.16816.F32 R28, R8, R56, R32 ;  /* 0x00000038081c723c */ /* 0x000fe20000001820 */
[----:B------:R-:W-:Y:S03]  /*1c7c0*/  LDSM.16.M88.4 R56, [R232+0x3800] ;  /* 0x00380000e838783b */ /* 0x000fe60000000200 */
[----:B------:R1:W2:Y:S04]  /*1c7d0*/  MUFU.TANH R107, R0 ;  /* 0x00000000006b7308 */ /* 0x0002a80000002400 */
[----:B----4-:R-:W-:Y:S08]  /*1c7e0*/  HMMA.16816.F32 R32, R12, R48, R88 ;  /* 0x000000300c20723c */ /* 0x010ff00000001858 */
[----:B------:R-:W-:Y:S01]  /*1c7f0*/  HMMA.16816.F32 R88, R16, R44, R212 ;  /* 0x0000002c1058723c */ /* 0x000fe200000018d4 */
[----:B------:R-:W3:Y:S01]  /*1c800*/  LDSM.16.M88.4 R44, [R92+0x9800] ;  /* 0x009800005c2c783b */ /* 0x000ee20000000200 */
[----:B-1----:R-:W-:-:S04]  /*1c810*/  FMUL.FTZ R0, R24, c[0x0][0x2ec] ;  /* 0x0000bb0018007a20 */ /* 0x002fc80000410000 */
[----:B------:R1:W-:Y:S01]  /*1c820*/  MUFU.TANH R188, R0 ;  /* 0x0000000000bc7308 */ /* 0x0003e20000002400 */
[----:B------:R-:W-:Y:S02]  /*1c830*/  IMAD.MOV.U32 R215, RZ, RZ, R39 ;  /* 0x000000ffffd77224 */ /* 0x000fe400078e0027 */
[----:B------:R-:W-:Y:S02]  /*1c840*/  FMUL.FTZ R2, R28, c[0x0][0x2ec] ;  /* 0x0000bb001c027a20 */ /* 0x000fe40000410000 */
[----:B------:R-:W-:Y:S02]  /*1c850*/  IMAD.MOV.U32 R212, RZ, RZ, R95 ;  /* 0x000000ffffd47224 */ /* 0x000fe400078e005f */
[----:B------:R-:W-:Y:S01]  /*1c860*/  IMAD.MOV.U32 R213, RZ, RZ, R94 ;  /* 0x000000ffffd57224 */ /* 0x000fe200078e005e */
[----:B------:R4:W-:Y:S01]  /*1c870*/  MUFU.TANH R184, R2 ;  /* 0x0000000200b87308 */ /* 0x0009e20000002400 */
[----:B------:R-:W-:Y:S01]  /*1c880*/  IMAD.MOV.U32 R214, RZ, RZ, R93 ;  /* 0x000000ffffd67224 */ /* 0x000fe200078e005d */
[----:B------:R-:W-:Y:S01]  /*1c890*/  HMMA.16816.F32 R32, R8, R52, R32 ;  /* 0x000000340820723c */ /* 0x000fe20000001820 */
[----:B-1----:R-:W-:-:S05]  /*1c8a0*/  FMUL.FTZ R0, R25, c[0x0][0x2ec] ;  /* 0x0000bb0019007a20 */ /* 0x002fca0000410000 */
[----:B------:R1:W5:Y:S01]  /*1c8b0*/  MUFU.TANH R207, R0 ;  /* 0x0000000000cf7308 */ /* 0x0003620000002400 */
[----:B----4-:R-:W-:-:S07]  /*1c8c0*/  FMUL.FTZ R2, R23, c[0x0][0x2ec] ;  /* 0x0000bb0017027a20 */ /* 0x010fce0000410000 */
[----:B------:R4:W-:Y:S01]  /*1c8d0*/  MUFU.TANH R206, R2 ;  /* 0x0000000200ce7308 */ /* 0x0009e20000002400 */
[----:B---3--:R-:W-:Y:S01]  /*1c8e0*/  HMMA.16816.F32 R112, R16, R46, R248 ;  /* 0x0000002e1070723c */ /* 0x008fe200000018f8 */
[----:B-1----:R-:W-:-:S06]  /*1c8f0*/  FMUL.FTZ R0, R26, c[0x0][0x2ec] ;  /* 0x0000bb001a007a20 */ /* 0x002fcc0000410000 */
[----:B------:R1:W-:Y:S01]  /*1c900*/  MUFU.TANH R186, R0 ;  /* 0x0000000000ba7308 */ /* 0x0003e20000002400 */
[----:B------:R-:W-:Y:S02]  /*1c910*/  IMAD.MOV.U32 R249, RZ, RZ, R198 ;  /* 0x000000fffff97224 */ /* 0x000fe400078e00c6 */
[----:B----4-:R-:W-:Y:S02]  /*1c920*/  FMUL.FTZ R2, R32, c[0x0][0x2ec] ;  /* 0x0000bb0020027a20 */ /* 0x010fe40000410000 */
[----:B------:R-:W-:Y:S02]  /*1c930*/  IMAD.MOV.U32 R251, RZ, RZ, R213 ;  /* 0x000000fffffb7224 */ /* 0x000fe400078e00d5 */
[----:B------:R-:W-:Y:S02]  /*1c940*/  IMAD.MOV.U32 R250, RZ, RZ, R215 ;  /* 0x000000fffffa7224 */ /* 0x000fe400078e00d7 */
[----:B-1----:R-:W-:Y:S02]  /*1c950*/  FMUL.FTZ R0, R27, c[0x0][0x2ec] ;  /* 0x0000bb001b007a20 */ /* 0x002fe40000410000 */
[----:B------:R-:W-:Y:S01]  /*1c960*/  HMMA.16816.F32 R24, R12, R50, R120 ;  /* 0x000000320c18723c */ /* 0x000fe20000001878 */
[----:B------:R-:W-:Y:S01]  /*1c970*/  LDSM.16.M88.4 R48, [R232+0x4000] ;  /* 0x00400000e830783b */ /* 0x000fe20000000200 */
[----:B------:R1:W-:Y:S05]  /*1c980*/  MUFU.TANH R211, R0 ;  /* 0x0000000000d37308 */ /* 0x0003ea0000002400 */
[----:B--2---:R-:W-:-:S02]  /*1c990*/  IMAD.MOV.U32 R120, RZ, RZ, R107 ;  /* 0x000000ffff787224 */ /* 0x004fc400078e006b */
[----:B------:R-:W-:Y:S01]  /*1c9a0*/  HMMA.16816.F32 R104, R16, R44, R240 ;  /* 0x0000002c1068723c */ /* 0x000fe200000018f0 */
[----:B------:R-:W-:Y:S02]  /*1c9b0*/  IMAD.MOV.U32 R123, RZ, RZ, R195 ;  /* 0x000000ffff7b7224 */ /* 0x000fe400078e00c3 */
[----:B------:R-:W-:-:S04]  /*1c9c0*/  IMAD.MOV.U32 R121, RZ, RZ, R192 ;  /* 0x000000ffff797224 */ /* 0x000fc800078e00c0 */
[----:B------:R-:W-:Y:S01]  /*1c9d0*/  IMAD.MOV.U32 R243, RZ, RZ, R133 ;  /* 0x000000fffff37224 */ /* 0x000fe200078e0085 */
[----:B-1----:R-:W-:Y:S01]  /*1c9e0*/  IADD3 R0, R135, 0x3800, RZ ;  /* 0x0000380087007810 */ /* 0x002fe20007ffe0ff */
[----:B------:R-:W-:-:S03]  /*1c9f0*/  IMAD.MOV.U32 R242, RZ, RZ, R221 ;  /* 0x000000fffff27224 */ /* 0x000fc600078e00dd */
[----:B------:R-:W-:Y:S01]  /*1ca00*/  ISETP.GE.AND P0, PT, R243, 0x3, PT ;  /* 0x00000003f300780c */ /* 0x000fe20003f06270 */
[----:B------:R-:W-:Y:S01]  /*1ca10*/  IMAD.MOV.U32 R221, RZ, RZ, R222 ;  /* 0x000000ffffdd7224 */ /* 0x000fe200078e00de */
[----:B------:R1:W2:Y:S01]  /*1ca20*/  LDSM.16.M88.4 R40, [R0] ;  /* 0x000000000028783b */ /* 0x0002a20000000200 */
[----:B------:R-:W-:Y:S02]  /*1ca30*/  IMAD.MOV.U32 R222, RZ, RZ, R120 ;  /* 0x000000ffffde7224 */ /* 0x000fe400078e0078 */
[----:B------:R-:W-:Y:S02]  /*1ca40*/  IMAD.MOV.U32 R240, RZ, RZ, R123 ;  /* 0x000000fffff07224 */ /* 0x000fe400078e007b */
[----:B------:R-:W-:Y:S02]  /*1ca50*/  IMAD.MOV.U32 R248, RZ, RZ, R121 ;  /* 0x000000fffff87224 */ /* 0x000fe400078e0079 */
[----:B------:R-:W-:Y:S02]  /*1ca60*/  IMAD.MOV.U32 R241, RZ, RZ, R223 ;  /* 0x000000fffff17224 */ /* 0x000fe400078e00df */
[----:B-----5:R-:W-:-:S02]  /*1ca70*/  IMAD.MOV.U32 R223, RZ, RZ, R207 ;  /* 0x000000ffffdf7224 */ /* 0x020fc400078e00cf */
[----:B-1----:R-:W-:-:S04]  /*1ca80*/  FMUL.FTZ R0, R29, c[0x0][0x2ec] ;  /* 0x0000bb001d007a20 */ /* 0x002fc80000410000 */
[----:B------:R1:W3:Y:S02]  /*1ca90*/  MUFU.TANH R196, R0 ;  /* 0x0000000000c47308 */ /* 0x0002e40000002400 */
[----:B-1----:R-:W-:-:S06]  /*1caa0*/  FMUL.FTZ R0, R30, c[0x0][0x2ec] ;  /* 0x0000bb001e007a20 */ /* 0x002fcc0000410000 */
[----:B------:R1:W4:Y:S02]  /*1cab0*/  MUFU.TANH R179, R0 ;  /* 0x0000000000b37308 */ /* 0x0003240000002400 */
[----:B-1----:R-:W-:Y:S02]  /*1cac0*/  FMUL.FTZ R0, R31, c[0x0][0x2ec] ;  /* 0x0000bb001f007a20 */ /* 0x002fe40000410000 */
[C---:B--2---:R-:W-:Y:S04]  /*1cad0*/  HMMA.16816.F32 R28, R12.reuse, R40, R128 ;  /* 0x000000280c1c723c */ /* 0x044fe80000001880 */
[----:B------:R1:W-:Y:S03]  /*1cae0*/  MUFU.TANH R210, R0 ;  /* 0x0000000000d27308 */ /* 0x0003e60000002400 */
[----:B------:R-:W-:Y:S01]  /*1caf0*/  IMAD.MOV.U32 R129, RZ, RZ, R203 ;  /* 0x000000ffff817224 */ /* 0x000fe200078e00cb */
[----:B------:R-:W-:Y:S01]  /*1cb00*/  HMMA.16816.F32 R40, R12, R42, R180 ;  /* 0x0000002a0c28723c */ /* 0x000fe200000018b4 */
[----:B------:R-:W-:-:S03]  /*1cb10*/  IMAD.MOV.U32 R203, RZ, RZ, R132 ;  /* 0x000000ffffcb7224 */ /* 0x000fc600078e0084 */
[----:B------:R2:W-:Y:S01]  /*1cb20*/  MUFU.TANH R132, R2 ;  /* 0x0000000200847308 */ /* 0x0005e20000002400 */
[----:B------:R-:W-:Y:S02]  /*1cb30*/  IMAD.MOV.U32 R131, RZ, RZ, R101 ;  /* 0x000000ffff837224 */ /* 0x000fe400078e0065 */
[----:B------:R-:W-:Y:S02]  /*1cb40*/  IMAD.MOV.U32 R128, RZ, RZ, R102 ;  /* 0x000000ffff807224 */ /* 0x000fe400078e0066 */
[----:B------:R-:W-:Y:S01]  /*1cb50*/  HMMA.16816.F32 R100, R16, R62, R224 ;  /* 0x0000003e1064723c */ /* 0x000fe200000018e0 */
[----:B-1----:R-:W-:-:S04]  /*1cb60*/  FMUL.FTZ R0, R20, c[0x0][0x2ec] ;  /* 0x0000bb0014007a20 */ /* 0x002fc80000410000 */
[----:B------:R1:W-:Y:S02]  /*1cb70*/  MUFU.TANH R178, R0 ;  /* 0x0000000000b27308 */ /* 0x0003e40000002400 */
[----:B------:R-:W-:Y:S02]  /*1cb80*/  IMAD.MOV.U32 R227, RZ, RZ, R200 ;  /* 0x000000ffffe37224 */ /* 0x000fe400078e00c8 */
[----:B------:R-:W-:Y:S02]  /*1cb90*/  IMAD.MOV.U32 R225, RZ, RZ, R197 ;  /* 0x000000ffffe17224 */ /* 0x000fe400078e00c5 */
[----:B--2---:R-:W-:Y:S02]  /*1cba0*/  FMUL.FTZ R2, R35, c[0x0][0x2ec] ;  /* 0x0000bb0023027a20 */ /* 0x004fe40000410000 */
[----:B------:R-:W-:Y:S02]  /*1cbb0*/  IMAD.MOV.U32 R226, RZ, RZ, R202 ;  /* 0x000000ffffe27224 */ /* 0x000fe400078e00ca */
[----:B------:R-:W-:Y:S01]  /*1cbc0*/  MUFU.TANH R202, R2 ;  /* 0x0000000200ca7308 */ /* 0x000fe20000002400 */
[----:B------:R-:W-:-:S02]  /*1cbd0*/  IMAD.MOV.U32 R224, RZ, RZ, R4 ;  /* 0x000000ffffe07224 */ /* 0x000fc400078e0004 */
[----:B------:R-:W2:Y:S01]  /*1cbe0*/  S2R R4, SR_TID.X ;  /* 0x0000000000047919 */ /* 0x000ea20000002100 */
[----:B------:R-:W-:Y:S02]  /*1cbf0*/  IMAD.MOV.U32 R243, RZ, RZ, R225 ;  /* 0x000000fffff37224 */ /* 0x000fe400078e00e1 */
[----:B------:R-:W-:Y:S02]  /*1cc00*/  IMAD.MOV.U32 R225, RZ, RZ, R226 ;  /* 0x000000ffffe17224 */ /* 0x000fe400078e00e2 */
[----:B-1----:R-:W-:Y:S02]  /*1cc10*/  FMUL.FTZ R0, R21, c[0x0][0x2ec] ;  /* 0x0000bb0015007a20 */ /* 0x002fe40000410000 */
[----:B------:R-:W-:Y:S02]  /*1cc20*/  IMAD.MOV.U32 R226, RZ, RZ, R227 ;  /* 0x000000ffffe27224 */ /* 0x000fe400078e00e3 */
[----:B------:R1:W-:Y:S01]  /*1cc30*/  MUFU.TANH R208, R0 ;  /* 0x0000000000d07308 */ /* 0x0003e20000002400 */
[----:B------:R-:W-:-:S02]  /*1cc40*/  IMAD.MOV.U32 R227, RZ, RZ, R128 ;  /* 0x000000ffffe37224 */ /* 0x000fc400078e0080 */
[----:B------:R-:W-:Y:S02]  /*1cc50*/  IMAD.MOV.U32 R128, RZ, RZ, R129 ;  /* 0x000000ffff807224 */ /* 0x000fe400078e0081 */
[----:B------:R-:W-:Y:S02]  /*1cc60*/  IMAD.MOV.U32 R129, RZ, RZ, R220 ;  /* 0x000000ffff817224 */ /* 0x000fe400078e00dc */
[----:B------:R-:W-:Y:S01]  /*1cc70*/  IMAD.MOV.U32 R220, RZ, RZ, R38 ;  /* 0x000000ffffdc7224 */ /* 0x000fe200078e0026 */
[----:B------:R-:W-:Y:S01]  /*1cc80*/  P2R R38, PR, RZ, 0x1 ;  /* 0x00000001ff267803 */ /* 0x000fe20000000000 */
[----:B-1----:R-:W-:Y:S02]  /*1cc90*/  FMUL.FTZ R0, R22, c[0x0][0x2ec] ;  /* 0x0000bb0016007a20 */ /* 0x002fe40000410000 */
[----:B------:R-:W-:Y:S02]  /*1cca0*/  HMMA.16816.F32 R20, R8, R54, R24 ;  /* 0x000000360814723c */ /* 0x000fe40000001818 */
[----:B------:R1:W5:Y:S02]  /*1ccb0*/  MUFU.TANH R176, R0 ;  /* 0x0000000000b07308 */ /* 0x0003640000002400 */
[----:B-1----:R-:W-:-:S05]  /*1ccc0*/  IADD3 R0, R135, 0x4000, RZ ;  /* 0x0000400087007810 */ /* 0x002fca0007ffe0ff */
[----:B------:R1:W2:Y:S11]  /*1ccd0*/  LDSM.16.M88.4 R24, [R0] ;  /* 0x000000000018783b */ /* 0x0002b60000000200 */
[----:B------:R-:W-:Y:S04]  /*1cce0*/  @!UPT UIADD3 URZ, URZ, URZ, URZ ;  /* 0x0000003f3f3ff290 */ /* 0x000fe8000fffe03f */
[----:B------:R-:W-:Y:S02]  /*1ccf0*/  FMUL.FTZ R2, R22, c[0x0][0x2ec] ;  /* 0x0000bb0016027a20 */ /* 0x000fe40000410000 */
[----:B-1----:R-:W-:-:S04]  /*1cd00*/  FMUL.FTZ R0, R33, c[0x0][0x2ec] ;  /* 0x0000bb0021007a20 */ /* 0x002fc80000410000 */
[----:B------:R1:W-:Y:S01]  /*1cd10*/  MUFU.TANH R204, R0 ;  /* 0x0000000000cc7308 */ /* 0x0003e20000002400 */
[----:B--2---:R-:W-:Y:S07]  /*1cd20*/  HMMA.16816.F32 R16, R12, R24, R168 ;  /* 0x000000180c10723c */ /* 0x004fee00000018a8 */
[----:B------:R-:W-:Y:S01]  /*1cd30*/  MUFU.TANH R170, R2 ;  /* 0x0000000200aa7308 */ /* 0x000fe20000002400 */
[----:B-1----:R-:W-:Y:S02]  /*1cd40*/  FMUL.FTZ R0, R34, c[0x0][0x2ec] ;  /* 0x0000bb0022007a20 */ /* 0x002fe40000410000 */
[C---:B------:R-:W-:Y:S05]  /*1cd50*/  HMMA.16816.F32 R32, R8.reuse, R56, R28 ;  /* 0x000000380820723c */ /* 0x040fea000000181c */
[----:B------:R1:W2:Y:S03]  /*1cd60*/  MUFU.TANH R39, R0 ;  /* 0x0000000000277308 */ /* 0x0002a60000002400 */
[----:B------:R-:W-:Y:S01]  /*1cd70*/  HMMA.16816.F32 R28, R8, R58, R40 ;  /* 0x0000003a081c723c */ /* 0x000fe20000001828 */
[----:B------:R-:W-:Y:S07]  /*1cd80*/  LDSM.16.M88.4 R40, [R232+0x4800] ;  /* 0x00480000e828783b */ /* 0x000fee0000000200 */
[----:B------:R-:W-:Y:S01]  /*1cd90*/  HMMA.16816.F32 R60, R12, R26, R172 ;  /* 0x0000001a0c3c723c */ /* 0x000fe200000018ac */
[----:B-1----:R-:W-:-:S05]  /*1cda0*/  IADD3 R0, R135, 0x4800, RZ ;  /* 0x0000480087007810 */ /* 0x002fca0007ffe0ff */
[----:B------:R1:W2:Y:S02]  /*1cdb0*/  LDSM.16.M88.4 R52, [R0] ;  /* 0x000000000034783b */ /* 0x0002a40000000200 */
[----:B------:R-:W-:Y:S01]  /*1cdc0*/  HMMA.16816.F32 R24, R8, R48, R16 ;  /* 0x000000300818723c */ /* 0x000fe20000001810 */
[----:B------:R-:W-:-:S04]  /*1cdd0*/  FMUL.FTZ R2, R32, c[0x0][0x2ec] ;  /* 0x0000bb0020027a20 */ /* 0x000fc80000410000 */
[----:B------:R1:W-:Y:S02]  /*1cde0*/  MUFU.TANH R171, R2 ;  /* 0x0000000200ab7308 */ /* 0x0003e40000002400 */
[----:B-1----:R-:W-:Y:S02]  /*1cdf0*/  FMUL.FTZ R0, R20, c[0x0][0x2ec] ;  /* 0x0000bb0014007a20 */ /* 0x002fe40000410000 */
[----:B------:R-:W-:-:S04]  /*1ce00*/  FMUL.FTZ R2, R35, c[0x0][0x2ec] ;  /* 0x0000bb0023027a20 */ /* 0x000fc80000410000 */
[----:B------:R1:W-:Y:S08]  /*1ce10*/  MUFU.TANH R133, R0 ;  /* 0x0000000000857308 */ /* 0x0003f00000002400 */
[----:B------:R3:W-:Y:S01]  /*1ce20*/  MUFU.TANH R192, R2 ;  /* 0x0000000200c07308 */ /* 0x0007e20000002400 */
[----:B--2---:R-:W-:Y:S01]  /*1ce30*/  HMMA.16816.F32 R56, R12, R52, R64 ;  /* 0x000000340c38723c */ /* 0x004fe20000001840 */
[----:B-1----:R-:W-:-:S06]  /*1ce40*/  FMUL.FTZ R0, R21, c[0x0][0x2ec] ;  /* 0x0000bb0015007a20 */ /* 0x002fcc0000410000 */
[----:B------:R1:W-:Y:S01]  /*1ce50*/  MUFU.TANH R200, R0 ;  /* 0x0000000000c87308 */ /* 0x0003e20000002400 */
[----:B------:R-:W-:Y:S01]  /*1ce60*/  HMMA.16816.F32 R64, R12, R54, R124 ;  /* 0x000000360c40723c */ /* 0x000fe2000000187c */
[----:B---3--:R-:W-:-:S06]  /*1ce70*/  FMUL.FTZ R2, R30, c[0x0][0x2ec] ;  /* 0x0000bb001e027a20 */ /* 0x008fcc0000410000 */
[----:B------:R2:W-:Y:S01]  /*1ce80*/  MUFU.TANH R130, R2 ;  /* 0x0000000200827308 */ /* 0x0005e20000002400 */
[----:B-1----:R-:W-:-:S05]  /*1ce90*/  IADD3 R0, R135, 0x5000, RZ ;  /* 0x0000500087007810 */ /* 0x002fca0007ffe0ff */
[----:B------:R1:W3:Y:S01]  /*1cea0*/  LDSM.16.M88.4 R44, [R0] ;  /* 0x00000000002c783b */ /* 0x0002e20000000200 */
[----:B--2---:R-:W-:-:S04]  /*1ceb0*/  FMUL.FTZ R2, R31, c[0x0][0x2ec] ;  /* 0x0000bb001f027a20 */ /* 0x004fc80000410000 */
[----:B------:R2:W-:Y:S01]  /*1cec0*/  MUFU.TANH R187, R2 ;  /* 0x0000000200bb7308 */ /* 0x0005e20000002400 */
[----:B-1----:R-:W-:Y:S02]  /*1ced0*/  FMUL.FTZ R0, R23, c[0x0][0x2ec] ;  /* 0x0000bb0017007a20 */ /* 0x002fe40000410000 */
[----:B--2---:R-:W-:-:S05]  /*1cee0*/  FMUL.FTZ R2, R26, c[0x0][0x2ec] ;  /* 0x0000bb001a027a20 */ /* 0x004fca0000410000 */
[----:B------:R1:W-:Y:S08]  /*1cef0*/  MUFU.TANH R197, R0 ;  /* 0x0000000000c57308 */ /* 0x0003f00000002400 */
[----:B------:R-:W-:Y:S01]  /*1cf00*/  MUFU.TANH R126, R2 ;  /* 0x00000002007e7308 */ /* 0x000fe20000002400 */
[----:B---3--:R-:W-:Y:S01]  /*1cf10*/  HMMA.16816.F32 R52, R12, R44, R116 ;  /* 0x0000002c0c34723c */ /* 0x008fe20000001874 */
[----:B-1----:R-:W-:-:S05]  /*1cf20*/  IADD3 R0, R135, 0x5800, RZ ;  /* 0x0000580087007810 */ /* 0x002fca0007ffe0ff */
[----:B------:R1:W2:Y:S02]  /*1cf30*/  LDSM.16.M88.4 R20, [R0] ;  /* 0x000000000014783b */ /* 0x0002a40000000200 */
[----:B------:R-:W-:Y:S01]  /*1cf40*/  HMMA.16816.F32 R44, R12, R46, R108 ;  /* 0x0000002e0c2c723c */ /* 0x000fe2000000186c */
[----:B-1----:R-:W-:-:S04]  /*1cf50*/  FMUL.FTZ R0, R33, c[0x0][0x2ec] ;  /* 0x0000bb0021007a20 */ /* 0x002fc80000410000 */
[----:B------:R1:W-:Y:S03]  /*1cf60*/  MUFU.TANH R195, R0 ;  /* 0x0000000000c37308 */ /* 0x0003e60000002400 */
[----:B--2---:R-:W-:Y:S01]  /*1cf70*/  HMMA.16816.F32 R68, R12, R20, R68 ;  /* 0x000000140c44723c */ /* 0x004fe20000001844 */
[----:B-1----:R-:W-:-:S04]  /*1cf80*/  FMUL.FTZ R0, R34, c[0x0][0x2ec] ;  /* 0x0000bb0022007a20 */ /* 0x002fc80000410000 */
[----:B------:R1:W2:Y:S03]  /*1cf90*/  MUFU.TANH R37, R0 ;  /* 0x0000000000257308 */ /* 0x0002a60000002400 */
[----:B------:R-:W-:Y:S01]  /*1cfa0*/  HMMA.16816.F32 R72, R12, R22, R72 ;  /* 0x000000160c48723c */ /* 0x000fe20000001848 */
[----:B-1----:R-:W-:-:S05]  /*1cfb0*/  IADD3 R0, R135, 0x6000, RZ ;  /* 0x0000600087007810 */ /* 0x002fca0007ffe0ff */
[----:B------:R1:W3:Y:S02]  /*1cfc0*/  LDSM.16.M88.4 R16, [R0] ;  /* 0x000000000010783b */ /* 0x0002e40000000200 */
[----:B-1----:R-:W-:-:S04]  /*1cfd0*/  FMUL.FTZ R0, R28, c[0x0][0x2ec] ;  /* 0x0000bb001c007a20 */ /* 0x002fc80000410000 */
[----:B------:R1:W1:Y:S01]  /*1cfe0*/  MUFU.TANH R168, R0 ;  /* 0x0000000000a87308 */ /* 0x0002620000002400 */
[----:B---3--:R-:W-:Y:S01]  /*1cff0*/  HMMA.16816.F32 R92, R12, R18, R80 ;  /* 0x000000120c5c723c */ /* 0x008fe20000001850 */
[----:B-1----:R-:W-:-:S06]  /*1d000*/  FMUL.FTZ R0, R29, c[0x0][0x2ec] ;  /* 0x0000bb001d007a20 */ /* 0x002fcc0000410000 */
[----:B------:R1:W-:Y:S01]  /*1d010*/  MUFU.TANH R190, R0 ;  /* 0x0000000000be7308 */ /* 0x0003e20000002400 */
[----:B------:R-:W-:Y:S08]  /*1d020*/  HMMA.16816.F32 R28, R8, R50, R60 ;  /* 0x00000032081c723c */ /* 0x000ff0000000183c */
[----:B------:R-:W-:Y:S01]  /*1d030*/  HMMA.16816.F32 R48, R12, R16, R84 ;  /* 0x000000100c30723c */ /* 0x000fe20000001854 */
[----:B-1----:R-:W-:-:S07]  /*1d040*/  IADD3 R0, R135, 0x6800, RZ ;  /* 0x0000680087007810 */ /* 0x002fce0007ffe0ff */
[C---:B------:R-:W-:Y:S01]  /*1d050*/  HMMA.16816.F32 R16, R8.reuse, R40, R56 ;  /* 0x000000280810723c */ /* 0x040fe20000001838 */
[----:B------:R1:W3:Y:S07]  /*1d060*/  LDSM.16.M88.4 R32, [R0] ;  /* 0x000000000020783b */ /* 0x0002ee0000000200 */
[----:B------:R-:W-:Y:S01]  /*1d070*/  FMUL.FTZ R2, R31, c[0x0][0x2ec] ;  /* 0x0000bb001f027a20 */ /* 0x000fe20000410000 */
[----:B------:R-:W-:Y:S03]  /*1d080*/  HMMA.16816.F32 R84, R8, R42, R64 ;  /* 0x0000002a0854723c */ /* 0x000fe60000001840 */
[----:B------:R2:W-:Y:S01]  /*1d090*/  MUFU.TANH R177, R2 ;  /* 0x0000000200b17308 */ /* 0x0005e20000002400 */
[----:B-1----:R-:W-:-:S11]  /*1d0a0*/  FMUL.FTZ R0, R24, c[0x0][0x2ec] ;  /* 0x0000bb0018007a20 */ /* 0x002fd60000410000 */
[----:B--2---:R-:W-:Y:S01]  /*1d0b0*/  FMUL.FTZ R2, R19, c[0x0][0x2ec] ;  /* 0x0000bb0013027a20 */ /* 0x004fe20000410000 */
[----:B------:R1:W2:Y:S08]  /*1d0c0*/  MUFU.TANH R127, R0 ;  /* 0x00000000007f7308 */ /* 0x0002b00000002400 */
[----:B------:R-:W-:Y:S01]  /*1d0d0*/  MUFU.TANH R173, R2 ;  /* 0x0000000200ad7308 */ /* 0x000fe20000002400 */
[----:B---3--:R-:W-:Y:S01]  /*1d0e0*/  HMMA.16816.F32 R88, R12, R32, R88 ;  /* 0x000000200c58723c */ /* 0x008fe20000001858 */
[----:B-1----:R-:W-:-:S06]  /*1d0f0*/  FMUL.FTZ R0, R25, c[0x0][0x2ec] ;  /* 0x0000bb0019007a20 */ /* 0x002fcc0000410000 */
[----:B------:R1:W-:Y:S01]  /*1d100*/  MUFU.TANH R185, R0 ;  /* 0x0000000000b97308 */ /* 0x0003e20000002400 */
[----:B------:R-:W-:Y:S01]  /*1d110*/  HMMA.16816.F32 R96, R12, R34, R96 ;  /* 0x000000220c60723c */ /* 0x000fe20000001860 */
[----:B-1----:R-:W-:-:S05]  /*1d120*/  IADD3 R0, R135, 0x7000, RZ ;  /* 0x0000700087007810 */ /* 0x002fca0007ffe0ff */
[----:B------:R1:W3:Y:S02]  /*1d130*/  LDSM.16.M88.4 R20, [R0] ;  /* 0x000000000014783b */ /* 0x0002e40000000200 */
[----:B-1----:R-:W-:Y:S02]  /*1d140*/  FMUL.FTZ R0, R27, c[0x0][0x2ec] ;  /* 0x0000bb001b007a20 */ /* 0x002fe40000410000 */
[----:B------:R-:W1:Y:S02]  /*1d150*/  LDSM.16.M88.4 R24, [R232+0x5000] ;  /* 0x00500000e818783b */ /* 0x000e640000000200 */
[----:B------:R2:W-:Y:S01]  /*1d160*/  MUFU.TANH R181, R0 ;  /* 0x0000000000b57308 */ /* 0x0005e20000002400 */
[----:B---3--:R-:W-:Y:S01]  /*1d170*/  HMMA.16816.F32 R64, R12, R20, R76 ;  /* 0x000000140c40723c */ /* 0x008fe2000000184c */
[----:B--2---:R-:W-:-:S06]  /*1d180*/  FMUL.FTZ R0, R28, c[0x0][0x2ec] ;  /* 0x0000bb001c007a20 */ /* 0x004fcc0000410000 */
[----:B------:R2:W3:Y:S01]  /*1d190*/  MUFU.TANH R122, R0 ;  /* 0x00000000007a7308 */ /* 0x0004e20000002400 */
[----:B------:R-:W-:Y:S01]  /*1d1a0*/  HMMA.16816.F32 R100, R12, R22, R100 ;  /* 0x000000160c64723c */ /* 0x000fe20000001864 */
[----:B------:R-:W3:Y:S01]  /*1d1b0*/  LDSM.16.M88.4 R20, [R232+0x6000] ;  /* 0x00600000e814783b */ /* 0x000ee20000000200 */
[----:B--2---:R-:W-:-:S06]  /*1d1c0*/  FMUL.FTZ R0, R29, c[0x0][0x2ec] ;  /* 0x0000bb001d007a20 */ /* 0x004fcc0000410000 */
[C---:B-1----:R-:W-:Y:S01]  /*1d1d0*/  HMMA.16816.F32 R76, R8.reuse, R24, R52 ;  /* 0x00000018084c723c */ /* 0x042fe20000001834 */
[----:B------:R1:W-:Y:S07]  /*1d1e0*/  MUFU.TANH R180, R0 ;  /* 0x0000000000b47308 */ /* 0x0003ee0000002400 */
[C---:B------:R-:W-:Y:S01]  /*1d1f0*/  HMMA.16816.F32 R60, R8.reuse, R26, R44 ;  /* 0x0000001a083c723c */ /* 0x040fe2000000182c */
[----:B-1----:R-:W-:Y:S02]  /*1d200*/  FMUL.FTZ R0, R30, c[0x0][0x2ec] ;  /* 0x0000bb001e007a20 */ /* 0x002fe40000410000 */
[----:B------:R-:W1:Y:S02]  /*1d210*/  LDSM.16.M88.4 R28, [R232+0x5800] ;  /* 0x00580000e81c783b */ /* 0x000e640000000200 */
[----:B------:R2:W1:Y:S03]  /*1d220*/  MUFU.TANH R117, R0 ;  /* 0x0000000000757308 */ /* 0x0004660000002400 */
[C---:B---3--:R-:W-:Y:S11]  /*1d230*/  HMMA.16816.F32 R44, R8.reuse, R20, R48 ;  /* 0x00000014082c723c */ /* 0x048ff60000001830 */
[----:B------:R-:W-:Y:S05]  /*1d240*/  @!UPT UIADD3 URZ, URZ, URZ, URZ ;  /* 0x0000003f3f3ff290 */ /* 0x000fea000fffe03f */
[----:B------:R-:W-:Y:S01]  /*1d250*/  FMUL.FTZ R24, R62, c[0x0][0x2ec] ;  /* 0x0000bb003e187a20 */ /* 0x000fe20000410000 */
[----:B------:R-:W-:Y:S01]  /*1d260*/  HMMA.16816.F32 R56, R8, R22, R92 ;  /* 0x000000160838723c */ /* 0x000fe2000000185c */
[----:B------:R-:W-:Y:S02]  /*1d270*/  FMUL.FTZ R61, R61, c[0x0][0x2ec] ;  /* 0x0000bb003d3d7a20 */ /* 0x000fe40000410000 */
[----:B------:R-:W-:Y:S01]  /*1d280*/  FMUL.FTZ R63, R63, c[0x0][0x2ec] ;  /* 0x0000bb003f3f7a20 */ /* 0x000fe20000410000 */
[----:B--2---:R-:W-:-:S03]  /*1d290*/  IADD3 R0, R135, 0x7800, RZ ;  /* 0x0000780087007810 */ /* 0x004fc60007ffe0ff */
[----:B------:R-:W-:Y:S02]  /*1d2a0*/  MUFU.TANH R61, R61 ;  /* 0x0000003d003d7308 */ /* 0x000fe40000002400 */
[----:B------:R2:W3:Y:S06]  /*1d2b0*/  LDSM.16.M88.4 R32, [R0] ;  /* 0x000000000020783b */ /* 0x0004ec0000000200 */
[----:B------:R-:W-:Y:S01]  /*1d2c0*/  MUFU.TANH R63, R63 ;  /* 0x0000003f003f7308 */ /* 0x000fe20000002400 */
[----:B-1----:R-:W-:Y:S07]  /*1d2d0*/  HMMA.16816.F32 R52, R8, R28, R68 ;  /* 0x0000001c0834723c */ /* 0x002fee0000001844 */
[----:B------:R-:W-:Y:S01]  /*1d2e0*/  MUFU.TANH R68, R24 ;  /* 0x0000001800447308 */ /* 0x000fe20000002400 */
[----:B--2---:R-:W-:-:S02]  /*1d2f0*/  FMUL.FTZ R0, R16, c[0x0][0x2ec] ;  /* 0x0000bb0010007a20 */ /* 0x004fc40000410000 */
[----:B------:R-:W-:Y:S01]  /*1d300*/  FMUL.FTZ R16, R84, c[0x0][0x2ec] ;  /* 0x0000bb0054107a20 */ /* 0x000fe20000410000 */
[----:B------:R-:W-:Y:S04]  /*1d310*/  HMMA.16816.F32 R40, R8, R30, R72 ;  /* 0x0000001e0828723c */ /* 0x000fe80000001848 */
[----:B------:R1:W2:Y:S01]  /*1d320*/  MUFU.TANH R110, R0 ;  /* 0x00000000006e7308 */ /* 0x0002a20000002400 */
[----:B------:R-:W-:Y:S02]  /*1d330*/  IMAD.MOV.U32 R71, RZ, RZ, R217 ;  /* 0x000000ffff477224 */ /* 0x000fe400078e00d9 */
[----:B------:R-:W-:Y:S02]  /*1d340*/  IMAD.MOV.U32 R217, RZ, RZ, R196 ;  /* 0x000000ffffd97224 */ /* 0x000fe400078e00c4 */
[----:B------:R-:W-:-:S03]  /*1d350*/  IMAD.MOV.U32 R74, RZ, RZ, R199 ;  /* 0x000000ffff4a7224 */ /* 0x000fc600078e00c7 */
[----:B------:R2:W-:Y:S01]  /*1d360*/  MUFU.TANH R108, R16 ;  /* 0x00000010006c7308 */ /* 0x0005e20000002400 */
[----:B------:R-:W-:Y:S01]  /*1d370*/  IMAD.MOV.U32 R75, RZ, RZ, R214 ;  /* 0x000000ffff4b7224 */ /* 0x000fe200078e00d6 */
[----:B---3--:R-:W-:Y:S01]  /*1d380*/  HMMA.16816.F32 R80, R12, R32, R104 ;  /* 0x000000200c50723c */ /* 0x008fe20000001868 */
[----:B------:R-:W-:Y:S02]  /*1d390*/  FMUL.FTZ R20, R54, c[0x0][0x2ec] ;  /* 0x0000bb0036147a20 */ /* 0x000fe40000410000 */
[----:B-1----:R-:W-:-:S03]  /*1d3a0*/  FMUL.FTZ R0, R17, c[0x0][0x2ec] ;  /* 0x0000bb0011007a20 */ /* 0x002fc60000410000 */
[----:B------:R1:W-:Y:S01]  /*1d3b0*/  MUFU.TANH R62, R20 ;  /* 0x00000014003e7308 */ /* 0x0003e20000002400 */
[----:B------:R-:W-:Y:S01]  /*1d3c0*/  FMUL.FTZ R53, R53, c[0x0][0x2ec] ;  /* 0x0000bb0035357a20 */ /* 0x000fe20000410000 */
[----:B------:R-:W-:Y:S01]  /*1d3d0*/  HMMA.16816.F32 R12, R12, R34, R112 ;  /* 0x000000220c0c723c */ /* 0x000fe20000001870 */
[----:B------:R-:W-:Y:S02]  /*1d3e0*/  FMUL.FTZ R55, R55, c[0x0][0x2ec] ;  /* 0x0000bb0037377a20 */ /* 0x000fe40000410000 */
[----:B--2---:R-:W-:-:S03]  /*1d3f0*/  FMUL.FTZ R16, R86, c[0x0][0x2ec] ;  /* 0x0000bb0056107a20 */ /* 0x004fc60000410000 */
[----:B------:R2:W-:Y:S01]  /*1d400*/  MUFU.TANH R174, R0 ;  /* 0x0000000000ae7308 */ /* 0x0005e20000002400 */
[----:B------:R-:W-:Y:S02]  /*1d410*/  FMUL.FTZ R24, R42, c[0x0][0x2ec] ;  /* 0x0000bb002a187a20 */ /* 0x000fe40000410000 */
[----:B------:R-:W-:Y:S02]  /*1d420*/  FMUL.FTZ R41, R41, c[0x0][0x2ec] ;  /* 0x0000bb0029297a20 */ /* 0x000fe40000410000 */
[----:B------:R-:W-:-:S03]  /*1d430*/  FMUL.FTZ R43, R43, c[0x0][0x2ec] ;  /* 0x0000bb002b2b7a20 */ /* 0x000fc60000410000 */
[----:B------:R3:W-:Y:S01]  /*1d440*/  MUFU.TANH R84, R16 ;  /* 0x0000001000547308 */ /* 0x0007e20000002400 */
[----:B-1----:R-:W-:Y:S02]  /*1d450*/  FMUL.FTZ R20, R40, c[0x0][0x2ec] ;  /* 0x0000bb0028147a20 */ /* 0x002fe40000410000 */
[----:B--2---:R-:W-:-:S05]  /*1d460*/  FMUL.FTZ R0, R18, c[0x0][0x2ec] ;  /* 0x0000bb0012007a20 */ /* 0x004fca0000410000 */
[----:B------:R1:W-:Y:S01]  /*1d470*/  MUFU.TANH R54, R20 ;  /* 0x0000001400367308 */ /* 0x0003e20000002400 */
[----:B---3--:R-:W-:-:S07]  /*1d480*/  FMUL.FTZ R16, R76, c[0x0][0x2ec] ;  /* 0x0000bb004c107a20 */ /* 0x008fce0000410000 */
[----:B------:R2:W3:Y:S08]  /*1d490*/  MUFU.TANH R109, R0 ;  /* 0x00000000006d7308 */ /* 0x0004f00000002400 */
[----:B------:R3:W3:Y:S01]  /*1d4a0*/  MUFU.TANH R76, R16 ;  /* 0x00000010004c7308 */ /* 0x0006e20000002400 */
[----:B-1----:R-:W1:Y:S01]  /*1d4b0*/  LDSM.16.M88.4 R20, [R232+0x7000] ;  /* 0x00700000e814783b */ /* 0x002e620000000200 */
[----:B--2---:R-:W-:-:S06]  /*1d4c0*/  IMAD.SHL.U32 R0, R4, 0x2, RZ ;  /* 0x0000000204007824 */ /* 0x004fcc00078e00ff */
[----:B------:R-:W-:Y:S01]  /*1d4d0*/  MUFU.TANH R53, R53 ;  /* 0x0000003500357308 */ /* 0x000fe20000002400 */
[----:B------:R-:W-:Y:S01]  /*1d4e0*/  LOP3.LUT R0, R0, 0x6, RZ, 0xc0, !PT ;  /* 0x0000000600007812 */ /* 0x000fe200078ec0ff */
[----:B---3--:R-:W-:-:S03]  /*1d4f0*/  FMUL.FTZ R16, R78, c[0x0][0x2ec] ;  /* 0x0000bb004e107a20 */ /* 0x008fc60000410000 */
[----:B------:R-:W-:-:S03]  /*1d500*/  LOP3.LUT R4, R7, 0x8, R0, 0xfe, !PT ;  /* 0x0000000807047812 */ /* 0x000fc600078efe00 */
[----:B------:R-:W-:Y:S01]  /*1d510*/  MUFU.TANH R55, R55 ;  /* 0x0000003700377308 */ /* 0x000fe20000002400 */
[C-C-:B------:R-:W-:Y:S02]  /*1d520*/  LOP3.LUT R2, R7.reuse, 0x10, R0.reuse, 0xfe, !PT ;  /* 0x0000001007027812 */ /* 0x140fe400078efe00 */
[CC--:B------:R-:W-:Y:S02]  /*1d530*/  ISETP.GE.AND P2, PT, R4.reuse, R6.reuse, PT ;  /* 0x000000060400720c */ /* 0x0c0fe40003f46270 */
[----:B------:R-:W-:Y:S02]  /*1d540*/  ISETP.GE.AND P0, PT, R4, R5, PT ;  /* 0x000000050400720c */ /* 0x000fe40003f06270 */
[----:B------:R-:W-:Y:S01]  /*1d550*/  LOP3.LUT R4, R7, 0x18, R0, 0xfe, !PT ;  /* 0x0000001807047812 */ /* 0x000fe200078efe00 */
[----:B------:R2:W3:Y:S01]  /*1d560*/  MUFU.TANH R70, R16 ;  /* 0x0000001000467308 */ /* 0x0004e20000002400 */
[-C--:B------:R-:W-:Y:S02]  /*1d570*/  ISETP.GE.AND P1, PT, R2, R6.reuse, PT ;  /* 0x000000060200720c */ /* 0x080fe40003f26270 */
[----:B------:R-:W-:-:S02]  /*1d580*/  ISETP.GE.AND P6, PT, R4, R6, PT ;  /* 0x000000060400720c */ /* 0x000fc40003fc6270 */
[-C--:B------:R-:W-:Y:S02]  /*1d590*/  ISETP.GE.AND P5, PT, R4, R5.reuse, PT ;  /* 0x000000050400720c */ /* 0x080fe40003fa6270 */
[----:B------:R-:W-:Y:S01]  /*1d5a0*/  LOP3.LUT R4, R7, 0x28, R0, 0xfe, !PT ;  /* 0x0000002807047812 */ /* 0x000fe200078efe00 */
[----:B------:R-:W-:Y:S01]  /*1d5b0*/  MUFU.TANH R41, R41 ;  /* 0x0000002900297308 */ /* 0x000fe20000002400 */
[----:B------:R-:W-:Y:S01]  /*1d5c0*/  FSEL R86, R243, -INF , !P2 ;  /* 0xff800000f3567808 */ /* 0x000fe20005000000 */
[----:B------:R-:W-:Y:S01]  /*1d5d0*/  IMAD.MOV.U32 R243, RZ, RZ, R203 ;  /* 0x000000fffff37224 */ /* 0x000fe200078e00cb */
[----:B------:R-:W-:Y:S01]  /*1d5e0*/  FSEL R105, R225, -INF , !P1 ;  /* 0xff800000e1697808 */ /* 0x000fe20004800000 */
[----:B------:R-:W-:Y:S01]  /*1d5f0*/  IMAD.MOV.U32 R225, RZ, RZ, R212 ;  /* 0x000000ffffe17224 */ /* 0x000fe200078e00d4 */
[-C--:B------:R-:W-:Y:S02]  /*1d600*/  ISETP.GE.AND P3, PT, R2, R5.reuse, PT ;  /* 0x000000050200720c */ /* 0x080fe40003f66270 */
[CC--:B------:R-:W-:Y:S01]  /*1d610*/  ISETP.GE.AND P1, PT, R4.reuse, R6.reuse, PT ;  /* 0x000000060400720c */ /* 0x0c0fe20003f26270 */
[----:B--2---:R-:W2:Y:S01]  /*1d620*/  LDSM.16.M88.4 R16, [R232+0x6800] ;  /* 0x00680000e810783b */ /* 0x004ea20000000200 */
[-C--:B------:R-:W-:Y:S01]  /*1d630*/  ISETP.GE.AND P2, PT, R4, R5.reuse, PT ;  /* 0x000000050400720c */ /* 0x080fe20003f46270 */
[----:B------:R-:W-:Y:S01]  /*1d640*/  FMUL.FTZ R4, R60, c[0x0][0x2ec] ;  /* 0x0000bb003c047a20 */ /* 0x000fe20000410000 */
[----:B------:R-:W-:Y:S01]  /*1d650*/  LOP3.LUT R2, R7, 0x20, R0, 0xfe, !PT ;  /* 0x0000002007027812 */ /* 0x000fe200078efe00 */
[----:B-1----:R-:W-:Y:S01]  /*1d660*/  HMMA.16816.F32 R64, R8, R20, R64 ;  /* 0x000000140840723c */ /* 0x002fe20000001840 */
[----:B------:R-:W-:Y:S01]  /*1d670*/  FSEL R104, R224, -INF , !P0 ;  /* 0xff800000e0687808 */ /* 0x000fe20004000000 */
[----:B------:R1:W1:Y:S01]  /*1d680*/  MUFU.TANH R69, R4 ;  /* 0x0000000400457308 */ /* 0x0002620000002400 */
[C---:B------:R-:W-:Y:S01]  /*1d690*/  ISETP.GE.AND P0, PT, R2.reuse, R5, PT ;  /* 0x000000050200720c */ /* 0x040fe20003f06270 */
[----:B------:R-:W-:Y:S01]  /*1d6a0*/  IMAD.MOV.U32 R224, RZ, RZ, R209 ;  /* 0x000000ffffe07224 */ /* 0x000fe200078e00d1 */
[----:B------:R-:W-:-:S02]  /*1d6b0*/  ISETP.GE.AND P4, PT, R2, R6, PT ;  /* 0x000000060200720c */ /* 0x000fc40003f86270 */
[----:B------:R-:W-:Y:S02]  /*1d6c0*/  LOP3.LUT R2, R7, 0x30, R0, 0xfe, !PT ;  /* 0x0000003007027812 */ /* 0x000fe400078efe00 */
[----:B------:R-:W-:Y:S01]  /*1d6d0*/  FSEL R106, R226, -INF , !P3 ;  /* 0xff800000e26a7808 */ /* 0x000fe20005800000 */
[----:B------:R-:W-:Y:S01]  /*1d6e0*/  IMAD.MOV.U32 R226, RZ, RZ, R218 ;  /* 0x000000ffffe27224 */ /* 0x000fe200078e00da */
[----:B------:R-:W-:Y:S01]  /*1d6f0*/  FSEL R118, R131, -INF , !P0 ;  /* 0xff80000083767808 */ /* 0x000fe20004000000 */
[----:B------:R-:W-:Y:S01]  /*1d700*/  IMAD.MOV.U32 R218, RZ, RZ, R201 ;  /* 0x000000ffffda7224 */ /* 0x000fe200078e00c9 */
[----:B------:R-:W-:Y:S01]  /*1d710*/  FSEL R107, R128, -INF , !P5 ;  /* 0xff800000806b7808 */ /* 0x000fe20006800000 */
[----:B------:R-:W-:Y:S01]  /*1d720*/  MUFU.TANH R43, R43 ;  /* 0x0000002b002b7308 */ /* 0x000fe20000002400 */
[----:B------:R-:W-:Y:S02]  /*1d730*/  FSEL R111, R129, -INF , !P4 ;  /* 0xff800000816f7808 */ /* 0x000fe40006000000 */
[----:B------:R-:W-:-:S02]  /*1d740*/  ISETP.GE.AND P5, PT, R2, R6, PT ;  /* 0x000000060200720c */ /* 0x000fc40003fa6270 */
[C-C-:B-1----:R-:W-:Y:S02]  /*1d750*/  LOP3.LUT R4, R7.reuse, 0x38, R0.reuse, 0xfe, !PT ;  /* 0x0000003807047812 */ /* 0x142fe400078efe00 */
[-C--:B------:R-:W-:Y:S02]  /*1d760*/  ISETP.GE.AND P4, PT, R2, R5.reuse, PT ;  /* 0x000000050200720c */ /* 0x080fe40003f86270 */
[-C--:B------:R-:W-:Y:S01]  /*1d770*/  ISETP.GE.AND P3, PT, R4, R6.reuse, PT ;  /* 0x000000060400720c */ /* 0x080fe20003f66270 */
[----:B------:R-:W-:Y:S01]  /*1d780*/  FMUL.FTZ R66, R66, c[0x0][0x2ec] ;  /* 0x0000bb0042427a20 */ /* 0x000fe20000410000 */
[----:B------:R-:W-:Y:S01]  /*1d790*/  ISETP.GE.AND P0, PT, R4, R5, PT ;  /* 0x000000050400720c */ /* 0x000fe20003f06270 */
[----:B------:R-:W-:Y:S01]  /*1d7a0*/  FMUL.FTZ R4, R52, c[0x0][0x2ec] ;  /* 0x0000bb0034047a20 */ /* 0x000fe20000410000 */
[----:B------:R-:W-:Y:S01]  /*1d7b0*/  LOP3.LUT R2, R7, 0x40, R0, 0xfe, !PT ;  /* 0x0000004007027812 */ /* 0x000fe200078efe00 */
[----:B------:R1:W1:Y:S01]  /*1d7c0*/  MUFU.TANH R52, R24 ;  /* 0x0000001800347308 */ /* 0x0002620000002400 */
[----:B------:R-:W-:Y:S01]  /*1d7d0*/  FSEL R116, R220, -INF , !P1 ;  /* 0xff800000dc747808 */ /* 0x000fe20004800000 */
[----:B------:R-:W-:Y:S01]  /*1d7e0*/  IMAD.MOV.U32 R220, RZ, RZ, R216 ;  /* 0x000000ffffdc7224 */ /* 0x000fe200078e00d8 */
[----:B------:R-:W-:Y:S01]  /*1d7f0*/  FSEL R119, R252, -INF , !P2 ;  /* 0xff800000fc777808 */ /* 0x000fe20005000000 */
[----:B------:R-:W-:Y:S01]  /*1d800*/  IMAD.MOV.U32 R216, RZ, RZ, R211 ;  /* 0x000000ffffd87224 */ /* 0x000fe200078e00d3 */
[----:B------:R-:W-:-:S02]  /*1d810*/  ISETP.GE.AND P1, PT, R2, R6, PT ;  /* 0x000000060200720c */ /* 0x000fc40003f26270 */
[----:B------:R-:W-:Y:S01]  /*1d820*/  ISETP.GE.AND P2, PT, R2, R5, PT ;  /* 0x000000050200720c */ /* 0x000fe20003f46270 */
[C---:B--2---:R-:W-:Y:S01]  /*1d830*/  HMMA.16816.F32 R28, R8.reuse, R16, R88 ;  /* 0x00000010081c723c */ /* 0x044fe20000001858 */
[----:B------:R2:W2:Y:S01]  /*1d840*/  MUFU.TANH R60, R4 ;  /* 0x00000004003c7308 */ /* 0x0004a20000002400 */
[----:B------:R-:W-:Y:S02]  /*1d850*/  LOP3.LUT R2, R7, 0x50, R0, 0xfe, !PT ;  /* 0x0000005007027812 */ /* 0x000fe400078efe00 */
[----:B------:R-:W-:Y:S02]  /*1d860*/  FSEL R120, R247, -INF , !P5 ;  /* 0xff800000f7787808 */ /* 0x000fe40006800000 */
[----:B------:R-:W-:Y:S01]  /*1d870*/  FSEL R123, R246, -INF , !P4 ;  /* 0xff800000f67b7808 */ /* 0x000fe20006000000 */
[----:B------:R-:W-:Y:S01]  /*1d880*/  FMUL.FTZ R16, R46, c[0x0][0x2ec] ;  /* 0x0000bb002e107a20 */ /* 0x000fe20000410000 */
[----:B------:R-:W-:Y:S01]  /*1d890*/  HMMA.16816.F32 R48, R8, R18, R96 ;  /* 0x000000120830723c */ /* 0x000fe20000001860 */
[----:B------:R-:W-:Y:S01]  /*1d8a0*/  FSEL R121, R194, -INF , !P3 ;  /* 0xff800000c2797808 */ /* 0x000fe20005800000 */
[----:B-1----:R-:W-:Y:S01]  /*1d8b0*/  FMUL.FTZ R24, R44, c[0x0][0x2ec] ;  /* 0x0000bb002c187a20 */ /* 0x002fe20000410000 */
[----:B------:R1:W-:Y:S01]  /*1d8c0*/  MUFU.TANH R42, R16 ;  /* 0x00000010002a7308 */ /* 0x0003e20000002400 */
[----:B------:R-:W-:-:S02]  /*1d8d0*/  FSEL R124, R193, -INF , !P0 ;  /* 0xff800000c17c7808 */ /* 0x000fc40004000000 */
[CC--:B------:R-:W-:Y:S02]  /*1d8e0*/  ISETP.GE.AND P3, PT, R2.reuse, R6.reuse, PT ;  /* 0x000000060200720c */ /* 0x0c0fe40003f66270 */
[-C--:B------:R-:W-:Y:S02]  /*1d8f0*/  ISETP.GE.AND P0, PT, R2, R5.reuse, PT ;  /* 0x000000050200720c */ /* 0x080fe40003f06270 */
[C-C-:B--2---:R-:W-:Y:S01]  /*1d900*/  LOP3.LUT R4, R7.reuse, 0x48, R0.reuse, 0xfe, !PT ;  /* 0x0000004807047812 */ /* 0x144fe200078efe00 */
[----:B------:R2:W2:Y:S01]  /*1d910*/  MUFU.TANH R44, R24 ;  /* 0x00000018002c7308 */ /* 0x0004a20000002400 */
[C-C-:B------:R-:W-:Y:S02]  /*1d920*/  LOP3.LUT R2, R7.reuse, 0x60, R0.reuse, 0xfe, !PT ;  /* 0x0000006007027812 */ /* 0x140fe400078efe00 */
[CC--:B------:R-:W-:Y:S02]  /*1d930*/  ISETP.GE.AND P5, PT, R4.reuse, R6.reuse, PT ;  /* 0x000000060400720c */ /* 0x0c0fe40003fa6270 */
[-C--:B------:R-:W-:Y:S01]  /*1d940*/  ISETP.GE.AND P4, PT, R4, R5.reuse, PT ;  /* 0x000000050400720c */ /* 0x080fe20003f86270 */
[----:B------:R-:W-:Y:S01]  /*1d950*/  FMUL.FTZ R20, R28, c[0x0][0x2ec] ;  /* 0x0000bb001c147a20 */ /* 0x000fe20000410000 */
[----:B------:R-:W-:Y:S01]  /*1d960*/  LOP3.LUT R4, R7, 0x58, R0, 0xfe, !PT ;  /* 0x0000005807047812 */ /* 0x000fe200078efe00 */
[----:B-1----:R-:W-:Y:S01]  /*1d970*/  FMUL.FTZ R16, R56, c[0x0][0x2ec] ;  /* 0x0000bb0038107a20 */ /* 0x002fe20000410000 */
[----:B------:R-:W-:Y:S01]  /*1d980*/  FSEL R125, R191, -INF , !P1 ;  /* 0xff800000bf7d7808 */ /* 0x000fe20004800000 */
[----:B------:R-:W-:Y:S01]  /*1d990*/  MUFU.TANH R66, R66 ;  /* 0x0000004200427308 */ /* 0x000fe20000002400 */
[----:B------:R-:W-:Y:S01]  /*1d9a0*/  FSEL R93, R189, -INF , !P2 ;  /* 0xff800000bd5d7808 */ /* 0x000fe20005000000 */
[----:B------:R-:W-:Y:S01]  /*1d9b0*/  FMUL.FTZ R29, R29, c[0x0][0x2ec] ;  /* 0x0000bb001d1d7a20 */ /* 0x000fe20000410000 */
[C---:B------:R-:W-:Y:S01]  /*1d9c0*/  ISETP.GE.AND P1, PT, R4.reuse, R6, PT ;  /* 0x000000060400720c */ /* 0x040fe20003f26270 */
[----:B------:R-:W-:Y:S01]  /*1d9d0*/  FMUL.FTZ R31, R31, c[0x0][0x2ec] ;  /* 0x0000bb001f1f7a20 */ /* 0x000fe20000410000 */
[----:B------:R-:W-:Y:S01]  /*1d9e0*/  ISETP.GE.AND P2, PT, R4, R5, PT ;  /* 0x000000050400720c */ /* 0x000fe20003f46270 */
[----:B--2---:R-:W-:Y:S01]  /*1d9f0*/  HMMA.16816.F32 R24, R8, R22, R100 ;  /* 0x000000160818723c */ /* 0x004fe20000001864 */
[----:B------:R-:W-:Y:S01]  /*1da00*/  FSEL R92, R188, -INF , !P5 ;  /* 0xff800000bc5c7808 */ /* 0x000fe20006800000 */
[----:B------:R1:W-:Y:S01]  /*1da10*/  MUFU.TANH R40, R16 ;  /* 0x0000001000287308 */ /* 0x0003e20000002400 */
[----:B------:R-:W-:-:S02]  /*1da20*/  FSEL R94, R186, -INF , !P4 ;  /* 0xff800000ba5e7808 */ /* 0x000fc40006000000 */
[C-C-:B------:R-:W-:Y:S02]  /*1da30*/  LOP3.LUT R4, R7.reuse, 0x68, R0.reuse, 0xfe, !PT ;  /* 0x0000006807047812 */ /* 0x140fe400078efe00 */
[C---:B------:R-:W-:Y:S02]  /*1da40*/  ISETP.GE.AND P5, PT, R2.reuse, R6, PT ;  /* 0x000000060200720c */ /* 0x040fe40003fa6270 */
[----:B------:R-:W-:Y:S01]  /*1da50*/  ISETP.GE.AND P4, PT, R2, R5, PT ;  /* 0x000000050200720c */ /* 0x000fe20003f86270 */
[----:B------:R-:W-:Y:S01]  /*1da60*/  MUFU.TANH R29, R29 ;  /* 0x0000001d001d7308 */ /* 0x000fe20000002400 */
[----:B------:R-:W-:Y:S02]  /*1da70*/  LOP3.LUT R2, R7, 0x70, R0, 0xfe, !PT ;  /* 0x0000007007027812 */ /* 0x000fe400078efe00 */
[----:B------:R-:W-:Y:S02]  /*1da80*/  FSEL R95, R184, -INF , !P3 ;  /* 0xff800000b85f7808 */ /* 0x000fe40005800000 */
[----:B----4-:R-:W-:-:S02]  /*1da90*/  FSEL R129, R179, -INF , !P0 ;  /* 0xff800000b3817808 */ /* 0x010fc40004000000 */
[C---:B------:R-:W-:Y:S01]  /*1daa0*/  ISETP.GE.AND P3, PT, R4.reuse, R6, PT ;  /* 0x000000060400720c */ /* 0x040fe20003f66270 */
[----:B-1----:R-:W1:Y:S01]  /*1dab0*/  LDSM.16.M88.4 R16, [R232+0x7800] ;  /* 0x00780000e810783b */ /* 0x002e620000000200 */
[----:B------:R-:W-:Y:S01]  /*1dac0*/  ISETP.GE.AND P0, PT, R4, R5, PT ;  /* 0x000000050400720c */ /* 0x000fe20003f06270 */
[----:B------:R-:W-:Y:S01]  /*1dad0*/  MUFU.TANH R31, R31 ;  /* 0x0000001f001f7308 */ /* 0x000fe20000002400 */
[----:B-----5:R-:W-:Y:S01]  /*1dae0*/  FSEL R131, R176, -INF , !P2 ;  /* 0xff800000b0837808 */ /* 0x020fe20005000000 */
[----:B------:R-:W-:-:S04]  /*1daf0*/  DEPBAR.LE SB0, 0x0 ;  /* 0x000080000000791a */ /* 0x000fc80000000000 */
[----:B------:R-:W-:Y:S01]  /*1db00*/  LOP3.LUT R4, R7, 0x78, R0, 0xfe, !PT ;  /* 0x0000007807047812 */ /* 0x000fe200078efe00 */
[----:B------:R-:W-:Y:S01]  /*1db10*/  FMUL.FTZ R24, R24, c[0x0][0x2ec] ;  /* 0x0000bb0018187a20 */ /* 0x000fe20000410000 */
[-C--:B------:R-:W-:Y:S01]  /*1db20*/  ISETP.GE.AND P2, PT, R2, R5.reuse, PT ;  /* 0x000000050200720c */ /* 0x080fe20003f46270 */
[----:B------:R-:W-:Y:S01]  /*1db30*/  FMUL.FTZ R26, R26, c[0x0][0x2ec] ;  /* 0x0000bb001a1a7a20 */ /* 0x000fe20000410000 */
[----:B------:R-:W-:Y:S01]  /*1db40*/  FSEL R132, R132, -INF , !P5 ;  /* 0xff80000084847808 */ /* 0x000fe20006800000 */
[----:B------:R-:W-:Y:S01]  /*1db50*/  FMUL.FTZ R25, R25, c[0x0][0x2ec] ;  /* 0x0000bb0019197a20 */ /* 0x000fe20000410000 */
[----:B------:R-:W-:Y:S01]  /*1db60*/  FSEL R169, R39, -INF , !P4 ;  /* 0xff80000027a97808 */ /* 0x000fe20006000000 */
[----:B------:R-:W-:Y:S01]  /*1db70*/  MUFU.TANH R24, R24 ;  /* 0x0000001800187308 */ /* 0x000fe20000002400 */
[C---:B------:R-:W-:Y:S01]  /*1db80*/  ISETP.GE.AND P5, PT, R4.reuse, R6, PT ;  /* 0x000000060400720c */ /* 0x040fe20003fa6270 */
[----:B------:R-:W-:Y:S01]  /*1db90*/  FMUL.FTZ R27, R27, c[0x0][0x2ec] ;  /* 0x0000bb001b1b7a20 */ /* 0x000fe20000410000 */
[----:B------:R-:W-:Y:S01]  /*1dba0*/  ISETP.GE.AND P4, PT, R4, R5, PT ;  /* 0x000000050400720c */ /* 0x000fe20003f86270 */
[----:B------:R-:W-:Y:S01]  /*1dbb0*/  FMUL.FTZ R4, R58, c[0x0][0x2ec] ;  /* 0x0000bb003a047a20 */ /* 0x000fe20000410000 */
[----:B------:R-:W-:-:S02]  /*1dbc0*/  FSEL R172, R37, -INF , !P2 ;  /* 0xff80000025ac7808 */ /* 0x000fc40005000000 */
[----:B------:R-:W-:Y:S01]  /*1dbd0*/  FSEL R128, R178, -INF , !P1 ;  /* 0xff800000b2807808 */ /* 0x000fe20004800000 */
[----:B------:R2:W4:Y:S01]  /*1dbe0*/  MUFU.TANH R37, R20 ;  /* 0x0000001400257308 */ /* 0x0005220000002400 */
[----:B------:R-:W-:Y:S02]  /*1dbf0*/  ISETP.GE.AND P1, PT, R2, R6, PT ;  /* 0x000000060200720c */ /* 0x000fe40003f26270 */
[----:B------:R-:W-:Y:S02]  /*1dc00*/  LOP3.LUT R2, R7, 0x80, R0, 0xfe, !PT ;  /* 0x0000008007027812 */ /* 0x000fe400078efe00 */
[----:B------:R-:W-:Y:S02]  /*1dc10*/  FSEL R171, R171, -INF , !P1 ;  /* 0xff800000abab7808 */ /* 0x000fe40004800000 */
[----:B------:R-:W-:Y:S01]  /*1dc20*/  FSEL R133, R133, -INF , !P3 ;  /* 0xff80000085857808 */ /* 0x000fe20005800000 */
[----:B------:R5:W3:Y:S01]  /*1dc30*/  MUFU.TANH R39, R4 ;  /* 0x0000000400277308 */ /* 0x000ae20000002400 */
[----:B------:R-:W-:-:S02]  /*1dc40*/  FSEL R170, R170, -INF , !P0 ;  /* 0xff800000aaaa7808 */ /* 0x000fc40004000000 */
[CC--:B------:R-:W-:Y:S02]  /*1dc50*/  ISETP.GE.AND P3, PT, R2.reuse, R6.reuse, PT ;  /* 0x000000060200720c */ /* 0x0c0fe40003f66270 */
[----:B------:R-:W-:Y:S02]  /*1dc60*/  ISETP.GE.AND P0, PT, R2, R5, PT ;  /* 0x000000050200720c */ /* 0x000fe40003f06270 */
[----:B------:R-:W-:Y:S01]  /*1dc70*/  LOP3.LUT R2, R7, 0x90, R0, 0xfe, !PT ;  /* 0x0000009007027812 */ /* 0x000fe200078efe00 */
[----:B--2---:R-:W-:Y:S01]  /*1dc80*/  FMUL.FTZ R20, R48, c[0x0][0x2ec] ;  /* 0x0000bb0030147a20 */ /* 0x004fe20000410000 */
[----:B-1----:R-:W-:Y:S01]  /*1dc90*/  HMMA.16816.F32 R12, R8, R18, R12 ;  /* 0x00000012080c723c */ /* 0x002fe2000000180c */
[----:B------:R-:W-:Y:S01]  /*1dca0*/  FSEL R168, R168, -INF , !P5 ;  /* 0xff800000a8a87808 */ /* 0x000fe20006800000 */
[----:B------:R-:W-:Y:S01]  /*1dcb0*/  MUFU.TANH R26, R26 ;  /* 0x0000001a001a7308 */ /* 0x000fe20000002400 */
[----:B------:R-:W-:Y:S02]  /*1dcc0*/  FSEL R130, R130, -INF , !P4 ;  /* 0xff80000082827808 */ /* 0x000fe40006000000 */
[----:B------:R-:W-:-:S02]  /*1dcd0*/  ISETP.GE.AND P5, PT, R2, R6, PT ;  /* 0x000000060200720c */ /* 0x000fc40003fa6270 */
[C-C-:B-----5:R-:W-:Y:S02]  /*1dce0*/  LOP3.LUT R4, R7.reuse, 0x88, R0.reuse, 0xfe, !PT ;  /* 0x0000008807047812 */ /* 0x160fe400078efe00 */
[-C--:B------:R-:W-:Y:S01]  /*1dcf0*/  ISETP.GE.AND P4, PT, R2, R5.reuse, PT ;  /* 0x000000050200720c */ /* 0x080fe20003f86270 */
[----:B------:R1:W-:Y:S01]  /*1dd00*/  MUFU.TANH R32, R20 ;  /* 0x0000001400207308 */ /* 0x0003e20000002400 */
[C---:B------:R-:W-:Y:S02]  /*1dd10*/  ISETP.GE.AND P1, PT, R4.reuse, R6, PT ;  /* 0x000000060400720c */ /* 0x040fe40003f26270 */
[----:B------:R-:W-:Y:S01]  /*1dd20*/  ISETP.GE.AND P2, PT, R4, R5, PT ;  /* 0x000000050400720c */ /* 0x000fe20003f46270 */
[----:B------:R-:W-:Y:S01]  /*1dd30*/  FMUL.FTZ R4, R30, c[0x0][0x2ec] ;  /* 0x0000bb001e047a20 */ /* 0x000fe20000410000 */
[----:B------:R-:W-:Y:S02]  /*1dd40*/  LOP3.LUT R2, R7, 0xa0, R0, 0xfe, !PT ;  /* 0x000000a007027812 */ /* 0x000fe400078efe00 */
[----:B------:R-:W-:Y:S01]  /*1dd50*/  FSEL R127, R127, -INF , !P3 ;  /* 0xff8000007f7f7808 */ /* 0x000fe20005800000 */
[----:B------:R2:W5:Y:S01]  /*1dd60*/  MUFU.TANH R33, R4 ;  /* 0x0000000400217308 */ /* 0x0005620000002400 */
[----:B------:R-:W-:-:S02]  /*1dd70*/  FSEL R126, R126, -INF , !P0 ;  /* 0xff8000007e7e7808 */ /* 0x000fc40004000000 */
[----:B------:R-:W-:Y:S02]  /*1dd80*/  FSEL R122, R122, -INF , !P1 ;  /* 0xff8000007a7a7808 */ /* 0x000fe40004800000 */
[----:B------:R-:W-:Y:S01]  /*1dd90*/  FSEL R117, R117, -INF , !P2 ;  /* 0xff80000075757808 */ /* 0x000fe20005000000 */
[----:B------:R-:W-:Y:S01]  /*1dda0*/  FMUL.FTZ R12, R12, c[0x0][0x2ec] ;  /* 0x0000bb000c0c7a20 */ /* 0x000fe20000410000 */
[----:B------:R-:W-:Y:S01]  /*1ddb0*/  ISETP.GE.AND P1, PT, R2, R6, PT ;  /* 0x000000060200720c */ /* 0x000fe20003f26270 */
[----:B-1----:R-:W-:Y:S01]  /*1ddc0*/  FMUL.FTZ R20, R50, c[0x0][0x2ec] ;  /* 0x0000bb0032147a20 */ /* 0x002fe20000410000 */
[----:B------:R-:W-:Y:S01]  /*1ddd0*/  ISETP.GE.AND P2, PT, R2, R5, PT ;  /* 0x000000050200720c */ /* 0x000fe20003f46270 */
[----:B------:R-:W-:Y:S01]  /*1dde0*/  MUFU.TANH R25, R25 ;  /* 0x0000001900197308 */ /* 0x000fe20000002400 */
[----:B------:R-:W-:Y:S02]  /*1ddf0*/  LOP3.LUT R2, R7, 0xb0, R0, 0xfe, !PT ;  /* 0x000000b007027812 */ /* 0x000fe400078efe00 */
[----:B------:R-:W-:-:S02]  /*1de00*/  FSEL R113, R110, -INF , !P5 ;  /* 0xff8000006e717808 */ /* 0x000fc40006800000 */
[----:B------:R-:W-:Y:S02]  /*1de10*/  FSEL R175, R109, -INF , !P4 ;  /* 0xff8000006daf7808 */ /* 0x000fe40006000000 */
[C-C-:B--2---:R-:W-:Y:S01]  /*1de20*/  LOP3.LUT R4, R7.reuse, 0x98, R0.reuse, 0xfe, !PT ;  /* 0x0000009807047812 */ /* 0x144fe200078efe00 */
[----:B------:R1:W2:Y:S01]  /*1de30*/  MUFU.TANH R30, R20 ;  /* 0x00000014001e7308 */ /* 0x0002a20000002400 */
[----:B------:R-:W-:Y:S02]  /*1de40*/  FSEL R178, R76, -INF , !P1 ;  /* 0xff8000004cb27808 */ /* 0x000fe40004800000 */
[C---:B------:R-:W-:Y:S02]  /*1de50*/  ISETP.GE.AND P3, PT, R4.reuse, R6, PT ;  /* 0x000000060400720c */ /* 0x040fe40003f66270 */
[----:B------:R-:W-:Y:S02]  /*1de60*/  ISETP.GE.AND P0, PT, R4, R5, PT ;  /* 0x000000050400720c */ /* 0x000fe40003f06270 */
[----:B------:R-:W-:Y:S01]  /*1de70*/  LOP3.LUT R4, R7, 0xa8, R0, 0xfe, !PT ;  /* 0x000000a807047812 */ /* 0x000fe200078efe00 */
[----:B------:R-:W-:Y:S01]  /*1de80*/  MUFU.TANH R12, R12 ;  /* 0x0000000c000c7308 */ /* 0x000fe20000002400 */
[----:B------:R-:W-:-:S02]  /*1de90*/  FSEL R115, R108, -INF , !P3 ;  /* 0xff8000006c737808 */ /* 0x000fc40005800000 */
[CC--:B------:R-:W-:Y:S02]  /*1dea0*/  ISETP.GE.AND P5, PT, R4.reuse, R6.reuse, PT ;  /* 0x000000060400720c */ /* 0x0c0fe40003fa6270 */
[-C--:B------:R-:W-:Y:S02]  /*1deb0*/  ISETP.GE.AND P4, PT, R4, R5.reuse, PT ;  /* 0x000000050400720c */ /* 0x080fe40003f86270 */
[----:B------:R-:W-:Y:S01]  /*1dec0*/  ISETP.GE.AND P3, PT, R2, R6, PT ;  /* 0x000000060200720c */ /* 0x000fe20003f66270 */
[----:B-1----:R-:W-:Y:S01]  /*1ded0*/  FMUL.FTZ R20, R64, c[0x0][0x2ec] ;  /* 0x0000bb0040147a20 */ /* 0x002fe20000410000 */
[----:B------:R-:W-:Y:S01]  /*1dee0*/  ISETP.GE.AND P1, PT, R2, R5, PT ;  /* 0x000000050200720c */ /* 0x000fe20003f26270 */
[----:B------:R-:W-:Y:S01]  /*1def0*/  MUFU.TANH R27, R27 ;  /* 0x0000001b001b7308 */ /* 0x000fe20000002400 */
[C-C-:B------:R-:W-:Y:S02]  /*1df00*/  LOP3.LUT R4, R7.reuse, 0xb8, R0.reuse, 0xfe, !PT ;  /* 0x000000b807047812 */ /* 0x140fe400078efe00 */
[----:B------:R-:W-:-:S02]  /*1df10*/  LOP3.LUT R2, R7, 0xc0, R0, 0xfe, !PT ;  /* 0x000000c007027812 */ /* 0x000fc400078efe00 */
[----:B------:R-:W-:Y:S02]  /*1df20*/  FSEL R176, R84, -INF , !P0 ;  /* 0xff80000054b07808 */ /* 0x000fe40004000000 */
[----:B---3--:R-:W-:Y:S01]  /*1df30*/  FSEL R182, R70, -INF , !P2 ;  /* 0xff80000046b67808 */ /* 0x008fe20005000000 */
[----:B------:R1:W3:Y:S01]  /*1df40*/  MUFU.TANH R28, R20 ;  /* 0x00000014001c7308 */ /* 0x0002e20000002400 */
[----:B------:R-:W-:Y:S02]  /*1df50*/  FSEL R179, R69, -INF , !P5 ;  /* 0xff80000045b37808 */ /* 0x000fe40006800000 */
[----:B------:R-:W-:Y:S02]  /*1df60*/  FSEL R183, R68, -INF , !P4 ;  /* 0xff80000044b77808 */ /* 0x000fe40006000000 */
[C---:B------:R-:W-:Y:S02]  /*1df70*/  ISETP.GE.AND P2, PT, R4.reuse, R6, PT ;  /* 0x000000060400720c */ /* 0x040fe40003f46270 */
[----:B------:R-:W-:-:S02]  /*1df80*/  ISETP.GE.AND P0, PT, R4, R5, PT ;  /* 0x000000050400720c */ /* 0x000fc40003f06270 */
[CC--:B------:R-:W-:Y:S02]  /*1df90*/  ISETP.GE.AND P5, PT, R2.reuse, R6.reuse, PT ;  /* 0x000000060200720c */ /* 0x0c0fe40003fa6270 */
[----:B------:R-:W-:Y:S02]  /*1dfa0*/  ISETP.GE.AND P4, PT, R2, R5, PT ;  /* 0x000000050200720c */ /* 0x000fe40003f86270 */
[----:B------:R-:W-:Y:S02]  /*1dfb0*/  LOP3.LUT R2, R7, 0xd0, R0, 0xfe, !PT ;  /* 0x000000d007027812 */ /* 0x000fe400078efe00 */
[----:B------:R-:W-:Y:S01]  /*1dfc0*/  FSEL R186, R54, -INF , !P2 ;  /* 0xff80000036ba7808 */ /* 0x000fe20005000000 */
[----:B-1----:R-:W-:Y:S01]  /*1dfd0*/  HMMA.16816.F32 R20, R8, R16, R80 ;  /* 0x000000100814723c */ /* 0x002fe20000001850 */
[----:B------:R-:W-:Y:S02]  /*1dfe0*/  FSEL R189, R52, -INF , !P0 ;  /* 0xff80000034bd7808 */ /* 0x000fe40004000000 */
[----:B------:R-:W-:-:S02]  /*1dff0*/  ISETP.GE.AND P0, PT, R2, R6, PT ;  /* 0x000000060200720c */ /* 0x000fc40003f06270 */
[----:B------:R-:W-:Y:S02]  /*1e000*/  ISETP.GE.AND P2, PT, R2, R5, PT ;  /* 0x000000050200720c */ /* 0x000fe40003f46270 */
[C-C-:B------:R-:W-:Y:S01]  /*1e010*/  LOP3.LUT R4, R7.reuse, 0xc8, R0.reuse, 0xfe, !PT ;  /* 0x000000c807047812 */ /* 0x140fe200078efe00 */
[----:B------:R-:W-:Y:S01]  /*1e020*/  FMUL.FTZ R8, R14, c[0x0][0x2ec] ;  /* 0x0000bb000e087a20 */ /* 0x000fe20000410000 */
[----:B------:R-:W-:Y:S01]  /*1e030*/  LOP3.LUT R2, R7, 0xe0, R0, 0xfe, !PT ;  /* 0x000000e007027812 */ /* 0x000fe200078efe00 */
[----:B------:R-:W-:Y:S01]  /*1e040*/  FMUL.FTZ R9, R87, c[0x0][0x2ec] ;  /* 0x0000bb0057097a20 */ /* 0x000fe20000410000 */
[----:B------:R-:W-:Y:S02]  /*1e050*/  FSEL R184, R60, -INF , !P3 ;  /* 0xff8000003cb87808 */ /* 0x000fe40005800000 */
[----:B------:R-:W-:Y:S01]  /*1e060*/  FSEL R188, R62, -INF , !P1 ;  /* 0xff8000003ebc7808 */ /* 0x000fe20004800000 */
[----:B------:R-:W-:Y:S01]  /*1e070*/  MUFU.TANH R8, R8 ;  /* 0x0000000800087308 */ /* 0x000fe20000002400 */
[----:B------:R-:W-:-:S02]  /*1e080*/  FSEL R191, R44, -INF , !P5 ;  /* 0xff8000002cbf7808 */ /* 0x000fc40006800000 */
[----:B----4-:R-:W-:Y:S02]  /*1e090*/  FSEL R198, R37, -INF , !P0 ;  /* 0xff80000025c67808 */ /* 0x010fe40004000000 */
[CC--:B------:R-:W-:Y:S02]  /*1e0a0*/  ISETP.GE.AND P1, PT, R4.reuse, R6.reuse, PT ;  /* 0x000000060400720c */ /* 0x0c0fe40003f26270 */
[-C--:B------:R-:W-:Y:S01]  /*1e0b0*/  ISETP.GE.AND P3, PT, R4, R5.reuse, PT ;  /* 0x000000050400720c */ /* 0x080fe20003f66270 */
[----:B------:R1:W-:Y:S01]  /*1e0c0*/  MUFU.TANH R10, R9 ;  /* 0x00000009000a7308 */ /* 0x0003e20000002400 */
[-C--:B------:R-:W-:Y:S01]  /*1e0d0*/  ISETP.GE.AND P5, PT, R2, R6.reuse, PT ;  /* 0x000000060200720c */ /* 0x080fe20003fa6270 */
[----:B------:R-:W-:Y:S01]  /*1e0e0*/  FMUL.FTZ R20, R20, c[0x0][0x2ec] ;  /* 0x0000bb0014147a20 */ /* 0x000fe20000410000 */
[-C--:B------:R-:W-:Y:S01]  /*1e0f0*/  ISETP.GE.AND P0, PT, R2, R5.reuse, PT ;  /* 0x000000050200720c */ /* 0x080fe20003f06270 */
[----:B------:R-:W-:Y:S01]  /*1e100*/  FMUL.FTZ R22, R22, c[0x0][0x2ec] ;  /* 0x0000bb0016167a20 */ /* 0x000fe20000410000 */
[--C-:B------:R-:W-:Y:S01]  /*1e110*/  LOP3.LUT R4, R7, 0xd8, R0.reuse, 0xfe, !PT ;  /* 0x000000d807047812 */ /* 0x100fe200078efe00 */
[----:B------:R-:W-:Y:S01]  /*1e120*/  FMUL.FTZ R21, R21, c[0x0][0x2ec] ;  /* 0x0000bb0015157a20 */ /* 0x000fe20000410000 */
[----:B------:R-:W-:Y:S01]  /*1e130*/  LOP3.LUT R2, R7, 0xf0, R0, 0xfe, !PT ;  /* 0x000000f007027812 */ /* 0x000fe200078efe00 */
[----:B------:R-:W4:Y:S01]  /*1e140*/  MUFU.TANH R20, R20 ;  /* 0x0000001400147308 */ /* 0x000f220000002400 */
[----:B------:R-:W-:Y:S01]  /*1e150*/  FSEL R78, R227, -INF , !P6 ;  /* 0xff800000e34e7808 */ /* 0x000fe20007000000 */
[----:B------:R-:W-:Y:S01]  /*1e160*/  IMAD.MOV.U32 R227, RZ, RZ, R219 ;  /* 0x000000ffffe37224 */ /* 0x000fe200078e00db */
[----:B------:R-:W-:Y:S01]  /*1e170*/  FSEL R193, R40, -INF , !P1 ;  /* 0xff80000028c17808 */ /* 0x000fe20004800000 */
[----:B------:R-:W-:Y:S01]  /*1e180*/  IMAD.MOV.U32 R219, RZ, RZ, R205 ;  /* 0x000000ffffdb7224 */ /* 0x000fe200078e00cd */
[----:B------:R-:W-:Y:S01]  /*1e190*/  FSEL R196, R39, -INF , !P3 ;  /* 0xff80000027c47808 */ /* 0x000fe20005800000 */
[----:B------:R-:W-:Y:S01]  /*1e1a0*/  FMUL.FTZ R23, R23, c[0x0][0x2ec] ;  /* 0x0000bb0017177a20 */ /* 0x000fe20000410000 */
[----:B-----5:R-:W-:Y:S01]  /*1e1b0*/  FSEL R201, R33, -INF , !P2 ;  /* 0xff80000021c97808 */ /* 0x020fe20005000000 */
[----:B------:R-:W5:Y:S01]  /*1e1c0*/  MUFU.TANH R22, R22 ;  /* 0x0000001600167308 */ /* 0x000f620000002400 */
[C---:B------:R-:W-:Y:S01]  /*1e1d0*/  ISETP.GE.AND P6, PT, R4.reuse, R6, PT ;  /* 0x000000060400720c */ /* 0x040fe20003fc6270 */
[----:B-1----:R-:W-:Y:S01]  /*1e1e0*/  FMUL.FTZ R9, R77, c[0x0][0x2ec] ;  /* 0x0000bb004d097a20 */ /* 0x002fe20000410000 */
[----:B------:R-:W-:-:S02]  /*1e1f0*/  ISETP.GE.AND P1, PT, R4, R5, PT ;  /* 0x000000050400720c */ /* 0x000fc40003f26270 */
[C---:B------:R-:W-:Y:S02]  /*1e200*/  ISETP.GE.AND P3, PT, R2.reuse, R6, PT ;  /* 0x000000060200720c */ /* 0x040fe40003f66270 */
[----:B------:R-:W-:Y:S01]  /*1e210*/  ISETP.GE.AND P2, PT, R2, R5, PT ;  /* 0x000000050200720c */ /* 0x000fe20003f46270 */
[----:B------:R-:W-:Y:S01]  /*1e220*/  MUFU.TANH R19, R9 ;  /* 0x0000000900137308 */ /* 0x000fe20000002400 */
[C-C-:B------:R-:W-:Y:S02]  /*1e230*/  LOP3.LUT R4, R7.reuse, 0xe8, R0.reuse, 0xfe, !PT ;  /* 0x000000e807047812 */ /* 0x140fe400078efe00 */
[C---:B------:R-:W-:Y:S02]  /*1e240*/  LOP3.LUT R2, R7.reuse, 0xf8, R0, 0xfe, !PT ;  /* 0x000000f807027812 */ /* 0x040fe400078efe00 */
[----:B------:R-:W-:Y:S02]  /*1e250*/  LOP3.LUT R0, R7, R0, RZ, 0xfc, !PT ;  /* 0x0000000007007212 */ /* 0x000fe400078efcff */
[----:B------:R-:W-:Y:S01]  /*1e260*/  FSEL R194, R42, -INF , !P4 ;  /* 0xff8000002ac27808 */ /* 0x000fe20006000000 */
[----:B------:R-:W-:Y:S01]  /*1e270*/  MUFU.TANH R21, R21 ;  /* 0x0000001500157308 */ /* 0x000fe20000002400 */
[----:B------:R-:W-:-:S02]  /*1e280*/  FSEL R199, R32, -INF , !P6 ;  /* 0xff80000020c77808 */ /* 0x000fc40007000000 */
[----:B--2---:R-:W-:Y:S02]  /*1e290*/  FSEL R203, R30, -INF , !P1 ;  /* 0xff8000001ecb7808 */ /* 0x004fe40004800000 */
[----:B------:R-:W-:Y:S02]  /*1e2a0*/  FSEL R209, R66, -INF , !P0 ;  /* 0xff80000042d17808 */ /* 0x000fe40004000000 */
[CC--:B------:R-:W-:Y:S01]  /*1e2b0*/  ISETP.GE.AND P4, PT, R4.reuse, R6.reuse, PT ;  /* 0x000000060400720c */ /* 0x0c0fe20003f86270 */
[----:B------:R-:W-:Y:S01]  /*1e2c0*/  MUFU.TANH R23, R23 ;  /* 0x0000001700177308 */ /* 0x000fe20000002400 */
[----:B------:R-:W-:Y:S01]  /*1e2d0*/  BAR.SYNC.DEFER_BLOCKING 0x0 ;  /* 0x0000000000007b1d */ /* 0x000fe20000010000 */
[-C--:B------:R-:W-:Y:S01]  /*1e2e0*/  ISETP.GE.AND P6, PT, R4, R5.reuse, PT ;  /* 0x000000050400720c */ /* 0x080fe20003fc6270 */
[----:B------:R-:W-:Y:S01]  /*1e2f0*/  FMUL.FTZ R4, R85, c[0x0][0x2ec] ;  /* 0x0000bb0055047a20 */ /* 0x000fe20000410000 */
[C---:B------:R-:W-:Y:S02]  /*1e300*/  ISETP.GE.AND P1, PT, R2.reuse, R6, PT ;  /* 0x000000060200720c */ /* 0x040fe40003f26270 */
[----:B------:R-:W-:-:S02]  /*1e310*/  ISETP.GE.AND P0, PT, R2, R5, PT ;  /* 0x000000050200720c */ /* 0x000fc40003f06270 */
[----:B------:R-:W-:Y:S02]  /*1e320*/  IADD3 R2, R0, 0x1, RZ ;  /* 0x0000000100027810 */ /* 0x000fe40007ffe0ff */
[----:B---3--:R-:W-:Y:S02]  /*1e330*/  FSEL R205, R28, -INF , !P5 ;  /* 0xff8000001ccd7808 */ /* 0x008fe40006800000 */
[----:B------:R-:W-:Y:S02]  /*1e340*/  FSEL R207, R24, -INF , !P4 ;  /* 0xff80000018cf7808 */ /* 0x000fe40006000000 */
[----:B------:R1:W2:Y:S01]  /*1e350*/  MUFU.TANH R24, R4 ;  /* 0x0000000400187308 */ /* 0x0002a20000002400 */
[C---:B------:R-:W-:Y:S02]  /*1e360*/  ISETP.GE.AND P5, PT, R2.reuse, R6, PT ;  /* 0x000000060200720c */ /* 0x040fe40003fa6270 */
[----:B------:R-:W-:Y:S02]  /*1e370*/  ISETP.GE.AND P4, PT, R2, R5, PT ;  /* 0x000000050200720c */ /* 0x000fe40003f86270 */
[----:B------:R-:W-:-:S02]  /*1e380*/  IADD3 R2, R0, 0x11, RZ ;  /* 0x0000001100027810 */ /* 0x000fc40007ffe0ff */
[----:B----4-:R-:W-:Y:S02]  /*1e390*/  FSEL R212, R20, -INF , !P3 ;  /* 0xff80000014d47808 */ /* 0x010fe40005800000 */
[----:B-----5:R-:W-:Y:S02]  /*1e3a0*/  FSEL R214, R22, -INF , !P2 ;  /* 0xff80000016d67808 */ /* 0x020fe40005000000 */
[----:B------:R-:W-:Y:S02]  /*1e3b0*/  FSEL R213, R12, -INF , !P1 ;  /* 0xff8000000cd57808 */ /* 0x000fe40004800000 */
[----:B------:R-:W-:Y:S01]  /*1e3c0*/  FSEL R215, R8, -INF , !P0 ;  /* 0xff80000008d77808 */ /* 0x000fe20004000000 */
[----:B------:R-:W-:Y:S01]  /*1e3d0*/  FMUL.FTZ R8, R79, c[0x0][0x2ec] ;  /* 0x0000bb004f087a20 */ /* 0x000fe20000410000 */
[----:B------:R-:W-:Y:S02]  /*1e3e0*/  ISETP.GE.AND P1, PT, R2, R6, PT ;  /* 0x000000060200720c */ /* 0x000fe40003f26270 */
[----:B-1----:R-:W-:Y:S01]  /*1e3f0*/  IADD3 R4, R0, 0x9, RZ ;  /* 0x0000000900047810 */ /* 0x002fe20007ffe0ff */
[----:B------:R1:W3:Y:S01]  /*1e400*/  MUFU.TANH R9, R8 ;  /* 0x0000000800097308 */ /* 0x0002e20000002400 */
[----:B------:R-:W-:-:S02]  /*1e410*/  ISETP.GE.AND P0, PT, R2, R5, PT ;  /* 0x000000050200720c */ /* 0x000fc40003f06270 */
[CC--:B------:R-:W-:Y:S02]  /*1e420*/  ISETP.GE.AND P3, PT, R4.reuse, R6.reuse, PT ;  /* 0x000000060400720c */ /* 0x0c0fe40003f66270 */
[----:B------:R-:W-:Y:S02]  /*1e430*/  ISETP.GE.AND P2, PT, R4, R5, PT ;  /* 0x000000050400720c */ /* 0x000fe40003f46270 */
[----:B------:R-:W-:Y:S02]  /*1e440*/  IADD3 R2, R0, 0x21, RZ ;  /* 0x0000002100027810 */ /* 0x000fe40007ffe0ff */
[----:B------:R-:W-:Y:S02]  /*1e450*/  FSEL R28, R71, -INF , !P3 ;  /* 0xff800000471c7808 */ /* 0x000fe40005800000 */
[----:B------:R-:W-:Y:S02]  /*1e460*/  FSEL R32, R248, -INF , !P2 ;  /* 0xff800000f8207808 */ /* 0x000fe40005000000 */
[----:B------:R-:W-:-:S02]  /*1e470*/  ISETP.GE.AND P3, PT, R2, R6, PT ;  /* 0x000000060200720c */ /* 0x000fc40003f66270 */
[----:B------:R-:W-:Y:S01]  /*1e480*/  ISETP.GE.AND P2, PT, R2, R5, PT ;  /* 0x000000050200720c */ /* 0x000fe20003f46270 */
[----:B-1----:R-:W-:Y:S01]  /*1e490*/  FMUL.FTZ R8, R45, c[0x0][0x2ec] ;  /* 0x0000bb002d087a20 */ /* 0x002fe20000410000 */
[C---:B------:R-:W-:Y:S02]  /*1e4a0*/  IADD3 R4, R0.reuse, 0x19, RZ ;  /* 0x0000001900047810 */ /* 0x040fe40007ffe0ff */
[----:B------:R-:W-:Y:S01]  /*1e4b0*/  IADD3 R2, R0, 0x29, RZ ;  /* 0x0000002900027810 */ /* 0x000fe20007ffe0ff */
[----:B------:R1:W-:Y:S01]  /*1e4c0*/  MUFU.TANH R18, R8 ;  /* 0x0000000800127308 */ /* 0x0003e20000002400 */
[----:B------:R-:W-:Y:S02]  /*1e4d0*/  FSEL R211, R26, -INF , !P6 ;  /* 0xff8000001ad37808 */ /* 0x000fe40007000000 */
[----:B------:R-:W-:Y:S02]  /*1e4e0*/  FSEL R26, R74, -INF , !P5 ;  /* 0xff8000004a1a7808 */ /* 0x000fe40006800000 */
[----:B------:R-:W-:-:S02]  /*1e4f0*/  FSEL R30, R75, -INF , !P4 ;  /* 0xff8000004b1e7808 */ /* 0x000fc40006000000 */
[----:B------:R-:W-:Y:S02]  /*1e500*/  FSEL R33, R249, -INF , !P1 ;  /* 0xff800000f9217808 */ /* 0x000fe40004800000 */
[----:B------:R-:W-:Y:S02]  /*1e510*/  FSEL R40, R250, -INF , !P0 ;  /* 0xff800000fa287808 */ /* 0x000fe40004000000 */
[CC--:B------:R-:W-:Y:S02]  /*1e520*/  ISETP.GE.AND P5, PT, R4.reuse, R6.reuse, PT ;  /* 0x000000060400720c */ /* 0x0c0fe40003fa6270 */
[-C--:B------:R-:W-:Y:S02]  /*1e530*/  ISETP.GE.AND P4, PT, R4, R5.reuse, PT ;  /* 0x000000050400720c */ /* 0x080fe40003f86270 */
[C---:B------:R-:W-:Y:S01]  /*1e540*/  ISETP.GE.AND P1, PT, R2.reuse, R6, PT ;  /* 0x000000060200720c */ /* 0x040fe20003f26270 */
[----:B-1----:R-:W-:Y:S01]  /*1e550*/  FMUL.FTZ R8, R47, c[0x0][0x2ec] ;  /* 0x0000bb002f087a20 */ /* 0x002fe20000410000 */
[----:B------:R-:W-:-:S02]  /*1e560*/  ISETP.GE.AND P0, PT, R2, R5, PT ;  /* 0x000000050200720c */ /* 0x000fc40003f06270 */
[C---:B------:R-:W-:Y:S01]  /*1e570*/  IADD3 R4, R0.reuse, 0x31, RZ ;  /* 0x0000003100047810 */ /* 0x040fe20007ffe0ff */
[----:B------:R1:W-:Y:S01]  /*1e580*/  MUFU.TANH R17, R8 ;  /* 0x0000000800117308 */ /* 0x0003e20000002400 */
[----:B------:R-:W-:Y:S02]  /*1e590*/  IADD3 R2, R0, 0x39, RZ ;  /* 0x0000003900027810 */ /* 0x000fe40007ffe0ff */
[----:B------:R-:W-:Y:S02]  /*1e5a0*/  FSEL R34, R251, -INF , !P5 ;  /* 0xff800000fb227808 */ /* 0x000fe40006800000 */
[----:B------:R-:W-:Y:S02]  /*1e5b0*/  FSEL R42, R240, -INF , !P4 ;  /* 0xff800000f02a7808 */ /* 0x000fe40006000000 */
[----:B------:R-:W-:Y:S02]  /*1e5c0*/  FSEL R48, R241, -INF , !P3 ;  /* 0xff800000f1307808 */ /* 0x000fe40005800000 */
[----:B------:R-:W-:-:S02]  /*1e5d0*/  FSEL R56, R242, -INF , !P2 ;  /* 0xff800000f2387808 */ /* 0x000fc40005000000 */
[CC--:B------:R-:W-:Y:S02]  /*1e5e0*/  ISETP.GE.AND P5, PT, R4.reuse, R6.reuse, PT ;  /* 0x000000060400720c */ /* 0x0c0fe40003fa6270 */
[-C--:B------:R-:W-:Y:S02]  /*1e5f0*/  ISETP.GE.AND P4, PT, R4, R5.reuse, PT ;  /* 0x000000050400720c */ /* 0x080fe40003f86270 */
[C---:B------:R-:W-:Y:S01]  /*1e600*/  ISETP.GE.AND P3, PT, R2.reuse, R6, PT ;  /* 0x000000060200720c */ /* 0x040fe20003f66270 */
[----:B-1----:R-:W-:Y:S01]  /*1e610*/  FMUL.FTZ R8, R59, c[0x0][0x2ec] ;  /* 0x0000bb003b087a20 */ /* 0x002fe20000410000 */
[----:B------:R-:W-:Y:S02]  /*1e620*/  ISETP.GE.AND P2, PT, R2, R5, PT ;  /* 0x000000050200720c */ /* 0x000fe40003f46270 */
[----:B------:R-:W-:Y:S01]  /*1e630*/  IADD3 R2, R0, 0x49, RZ ;  /* 0x0000004900027810 */ /* 0x000fe20007ffe0ff */
[----:B------:R1:W-:Y:S01]  /*1e640*/  MUFU.TANH R14, R8 ;  /* 0x00000008000e7308 */ /* 0x0003e20000002400 */
[----:B------:R-:W-:-:S02]  /*1e650*/  FSEL R60, R225, -INF , !P5 ;  /* 0xff800000e13c7808 */ /* 0x000fc40006800000 */
[----:B------:R-:W-:Y:S02]  /*1e660*/  FSEL R70, R226, -INF , !P4 ;  /* 0xff800000e2467808 */ /* 0x000fe40006000000 */
[C---:B------:R-:W-:Y:S02]  /*1e670*/  ISETP.GE.AND P5, PT, R2.reuse, R6, PT ;  /* 0x000000060200720c */ /* 0x040fe40003fa6270 */
[----:B------:R-:W-:Y:S02]  /*1e680*/  ISETP.GE.AND P4, PT, R2, R5, PT ;  /* 0x000000050200720c */ /* 0x000fe40003f86270 */
[C---:B------:R-:W-:Y:S02]  /*1e690*/  IADD3 R4, R0.reuse, 0x41, RZ ;  /* 0x0000004100047810 */ /* 0x040fe40007ffe0ff */
[----:B------:R-:W-:Y:S02]  /*1e6a0*/  IADD3 R2, R0, 0x51, RZ ;  /* 0x0000005100027810 */ /* 0x000fe40007ffe0ff */
[----:B------:R-:W-:-:S02]  /*1e6b0*/  FSEL R50, R243, -INF , !P1 ;  /* 0xff800000f3327808 */ /* 0x000fc40004800000 */
[----:B------:R-:W-:Y:S01]  /*1e6c0*/  FSEL R58, R224, -INF , !P0 ;  /* 0xff800000e03a7808 */ /* 0x000fe20004000000 */
[----:B-1----:R-:W-:Y:S01]  /*1e6d0*/  FMUL.FTZ R8, R51, c[0x0][0x2ec] ;  /* 0x0000bb0033087a20 */ /* 0x002fe20000410000 */
[----:B------:R-:W-:Y:S02]  /*1e6e0*/  FSEL R62, R227, -INF , !P3 ;  /* 0xff800000e33e7808 */ /* 0x000fe40005800000 */
[----:B------:R-:W-:Y:S01]  /*1e6f0*/  FSEL R71, R220, -INF , !P2 ;  /* 0xff800000dc477808 */ /* 0x000fe20005000000 */
[----:B------:R1:W-:Y:S01]  /*1e700*/  MUFU.TANH R11, R8 ;  /* 0x00000008000b7308 */ /* 0x0003e20000002400 */
        /* <DEDUP_REMOVED lines=8> */
[----:B-1----:R-:W-:Y:S01]  /*1e790*/  FMUL.FTZ R8, R65, c[0x0][0x2ec] ;  /* 0x0000bb0041087a20 */ /* 0x002fe20000410000 */
        /* <DEDUP_REMOVED lines=13> */
[-C--:B------:R-:W-:Y:S01]  /*1e870*/  ISETP.GE.AND P2, PT, R4, R5.reuse, PT ;  /* 0x000000050400720c */ /* 0x080fe20003f46270 */
[----:B------:R-:W-:Y:S01]  /*1e880*/  FMUL.FTZ R4, R57, c[0x0][0x2ec] ;  /* 0x0000bb0039047a20 */ /* 0x000fe20000410000 */
[C---:B------:R-:W-:Y:S02]  /*1e890*/  ISETP.GE.AND P1, PT, R2.reuse, R6, PT ;  /* 0x000000060200720c */ /* 0x040fe40003f26270 */
[----:B------:R-:W-:Y:S01]  /*1e8a0*/  ISETP.GE.AND P0, PT, R2, R5, PT ;  /* 0x000000050200720c */ /* 0x000fe20003f06270 */
[----:B------:R1:W4:Y:S01]  /*1e8b0*/  MUFU.TANH R16, R4 ;  /* 0x0000000400107308 */ /* 0x0003220000002400 */
[----:B------:R-:W-:Y:S02]  /*1e8c0*/  IADD3 R2, R0, 0x79, RZ ;  /* 0x0000007900027810 */ /* 0x000fe40007ffe0ff */
[----:B------:R-:W-:Y:S02]  /*1e8d0*/  FSEL R83, R204, -INF , !P5 ;  /* 0xff800000cc537808 */ /* 0x000fe40006800000 */
[----:B------:R-:W-:-:S02]  /*1e8e0*/  FSEL R85, R202, -INF , !P4 ;  /* 0xff800000ca557808 */ /* 0x000fc40006000000 */
[C---:B------:R-:W-:Y:S02]  /*1e8f0*/  ISETP.GE.AND P5, PT, R2.reuse, R6, PT ;  /* 0x000000060200720c */ /* 0x040fe40003fa6270 */
[----:B------:R-:W-:Y:S02]  /*1e900*/  ISETP.GE.AND P4, PT, R2, R5, PT ;  /* 0x000000050200720c */ /* 0x000fe40003f86270 */
[----:B------:R-:W-:Y:S02]  /*1e910*/  IADD3 R2, R0, 0x89, RZ ;  /* 0x0000008900027810 */ /* 0x000fe40007ffe0ff */
[----:B------:R-:W-:Y:S02]  /*1e920*/  FSEL R84, R200, -INF , !P3 ;  /* 0xff800000c8547808 */ /* 0x000fe40005800000 */
[----:B------:R-:W-:Y:S02]  /*1e930*/  FSEL R87, R197, -INF , !P2 ;  /* 0xff800000c5577808 */ /* 0x000fe40005000000 */
[----:B-1----:R-:W-:-:S02]  /*1e940*/  IADD3 R4, R0, 0x81, RZ ;  /* 0x0000008100047810 */ /* 0x002fc40007ffe0ff */
        /* <DEDUP_REMOVED lines=13> */
[-C--:B------:R-:W-:Y:S01]  /*1ea20*/  ISETP.GE.AND P4, PT, R4, R5.reuse, PT ;  /* 0x000000050400720c */ /* 0x080fe20003f86270 */
[----:B------:R-:W-:Y:S01]  /*1ea30*/  FMUL.FTZ R4, R49, c[0x0][0x2ec] ;  /* 0x0000bb0031047a20 */ /* 0x000fe20000410000 */
[C---:B------:R-:W-:Y:S02]  /*1ea40*/  ISETP.GE.AND P3, PT, R2.reuse, R6, PT ;  /* 0x000000060200720c */ /* 0x040fe40003f66270 */
[----:B------:R-:W-:Y:S01]  /*1ea50*/  ISETP.GE.AND P2, PT, R2, R5, PT ;  /* 0x000000050200720c */ /* 0x000fe20003f46270 */
[----:B------:R1:W5:Y:S01]  /*1ea60*/  MUFU.TANH R12, R4 ;  /* 0x00000004000c7308 */ /* 0x0003620000002400 */
[----:B------:R-:W-:Y:S02]  /*1ea70*/  IADD3 R2, R0, 0xa1, RZ ;  /* 0x000000a100027810 */ /* 0x000fe40007ffe0ff */
[----:B------:R-:W-:-:S02]  /*1ea80*/  FSEL R97, R180, -INF , !P1 ;  /* 0xff800000b4617808 */ /* 0x000fc40004800000 */
[----:B------:R-:W-:Y:S02]  /*1ea90*/  FSEL R99, R177, -INF , !P0 ;  /* 0xff800000b1637808 */ /* 0x000fe40004000000 */
[C---:B------:R-:W-:Y:S02]  /*1eaa0*/  ISETP.GE.AND P1, PT, R2.reuse, R6, PT ;  /* 0x000000060200720c */ /* 0x040fe40003f26270 */
[----:B------:R-:W-:Y:S02]  /*1eab0*/  ISETP.GE.AND P0, PT, R2, R5, PT ;  /* 0x000000050200720c */ /* 0x000fe40003f06270 */
[----:B------:R-:W-:Y:S02]  /*1eac0*/  IADD3 R2, R0, 0xb1, RZ ;  /* 0x000000b100027810 */ /* 0x000fe40007ffe0ff */
[----:B------:R-:W-:Y:S02]  /*1ead0*/  FSEL R100, R174, -INF , !P5 ;  /* 0xff800000ae647808 */ /* 0x000fe40006800000 */
[----:B------:R-:W-:-:S02]  /*1eae0*/  FSEL R102, R173, -INF , !P4 ;  /* 0xff800000ad667808 */ /* 0x000fc40006000000 */
[----:B-1----:R-:W-:Y:S02]  /*1eaf0*/  IADD3 R4, R0, 0xa9, RZ ;  /* 0x000000a900047810 */ /* 0x002fe40007ffe0ff */
[----:B--2---:R-:W-:Y:S02]  /*1eb00*/  FSEL R101, R24, -INF , !P3 ;  /* 0xff80000018657808 */ /* 0x004fe40005800000 */
[----:B------:R-:W-:Y:S02]  /*1eb10*/  FSEL R103, R10, -INF , !P2 ;  /* 0xff8000000a677808 */ /* 0x000fe40005000000 */
[CC--:B------:R-:W-:Y:S01]  /*1eb20*/  ISETP.GE.AND P5, PT, R4.reuse, R6.reuse, PT ;  /* 0x000000060400720c */ /* 0x0c0fe20003fa6270 */
[----:B------:R1:W2:Y:S01]  /*1eb30*/  MUFU.TANH R10, R8 ;  /* 0x00000008000a7308 */ /* 0x0002a20000002400 */
[----:B------:R-:W-:Y:S02]  /*1eb40*/  ISETP.GE.AND P4, PT, R4, R5, PT ;  /* 0x000000050400720c */ /* 0x000fe40003f86270 */
[----:B------:R-:W-:-:S02]  /*1eb50*/  ISETP.GE.AND P3, PT, R2, R6, PT ;  /* 0x000000060200720c */ /* 0x000fc40003f66270 */
[----:B------:R-:W-:Y:S02]  /*1eb60*/  ISETP.GE.AND P2, PT, R2, R5, PT ;  /* 0x000000050200720c */ /* 0x000fe40003f46270 */
[C---:B------:R-:W-:Y:S02]  /*1eb70*/  IADD3 R4, R0.reuse, 0xb9, RZ ;  /* 0x000000b900047810 */ /* 0x040fe40007ffe0ff */
[----:B------:R-:W-:Y:S02]  /*1eb80*/  IADD3 R2, R0, 0xc1, RZ ;  /* 0x000000c100027810 */ /* 0x000fe40007ffe0ff */
[----:B------:R-:W-:Y:S02]  /*1eb90*/  FSEL R108, R19, -INF , !P1 ;  /* 0xff800000136c7808 */ /* 0x000fe40004800000 */
[----:B---3--:R-:W-:Y:S02]  /*1eba0*/  FSEL R109, R9, -INF , !P0 ;  /* 0xff800000096d7808 */ /* 0x008fe40004000000 */
[----:B------:R-:W-:Y:S01]  /*1ebb0*/  FSEL R61, R61, -INF , !P5 ;  /* 0xff8000003d3d7808 */ /* 0x000fe20006800000 */
[----:B-1----:R-:W-:Y:S01]  /*1ebc0*/  FMUL.FTZ R8, R67, c[0x0][0x2ec] ;  /* 0x0000bb0043087a20 */ /* 0x002fe20000410000 */
[----:B------:R-:W-:-:S02]  /*1ebd0*/  FSEL R63, R63, -INF , !P4 ;  /* 0xff8000003f3f7808 */ /* 0x000fc40006000000 */
[CC--:B------:R-:W-:Y:S01]  /*1ebe0*/  ISETP.GE.AND P1, PT, R4.reuse, R6.reuse, PT ;  /* 0x000000060400720c */ /* 0x0c0fe20003f26270 */
[----:B------:R1:W3:Y:S01]  /*1ebf0*/  MUFU.TANH R9, R8 ;  /* 0x0000000800097308 */ /* 0x0002e20000002400 */
[-C--:B------:R-:W-:Y:S02]  /*1ec00*/  ISETP.GE.AND P0, PT, R4, R5.reuse, PT ;  /* 0x000000050400720c */ /* 0x080fe40003f06270 */
[C---:B------:R-:W-:Y:S02]  /*1ec10*/  ISETP.GE.AND P5, PT, R2.reuse, R6, PT ;  /* 0x000000060200720c */ /* 0x040fe40003fa6270 */
[----:B------:R-:W-:Y:S02]  /*1ec20*/  ISETP.GE.AND P4, PT, R2, R5, PT ;  /* 0x000000050200720c */ /* 0x000fe40003f86270 */
[C---:B------:R-:W-:Y:S02]  /*1ec30*/  IADD3 R2, R0.reuse, 0xc9, RZ ;  /* 0x000000c900027810 */ /* 0x040fe40007ffe0ff */
[----:B------:R-:W-:-:S02]  /*1ec40*/  IADD3 R4, R0, 0xd1, RZ ;  /* 0x000000d100047810 */ /* 0x000fc40007ffe0ff */
[----:B------:R-:W-:Y:S02]  /*1ec50*/  FSEL R110, R53, -INF , !P3 ;  /* 0xff800000356e7808 */ /* 0x000fe40005800000 */
[----:B------:R-:W-:Y:S02]  /*1ec60*/  FSEL R114, R55, -INF , !P2 ;  /* 0xff80000037727808 */ /* 0x000fe40005000000 */
[----:B------:R-:W-:Y:S01]  /*1ec70*/  FSEL R112, R41, -INF , !P1 ;  /* 0xff80000029707808 */ /* 0x000fe20004800000 */
[----:B-1----:R-:W-:Y:S01]  /*1ec80*/  FMUL.FTZ R8, R13, c[0x0][0x2ec] ;  /* 0x0000bb000d087a20 */ /* 0x002fe20000410000 */
[----:B------:R-:W-:Y:S02]  /*1ec90*/  FSEL R173, R43, -INF , !P0 ;  /* 0xff8000002bad7808 */ /* 0x000fe40004000000 */
[CC--:B------:R-:W-:Y:S02]  /*1eca0*/  ISETP.GE.AND P3, PT, R2.reuse, R6.reuse, PT ;  /* 0x000000060200720c */ /* 0x0c0fe40003f66270 */
[----:B------:R-:W-:Y:S01]  /*1ecb0*/  ISETP.GE.AND P2, PT, R2, R5, PT ;  /* 0x000000050200720c */ /* 0x000fe20003f46270 */
[----:B------:R-:W1:Y:S01]  /*1ecc0*/  MUFU.TANH R8, R8 ;  /* 0x0000000800087308 */ /* 0x000e620000002400 */
[----:B------:R-:W-:-:S02]  /*1ecd0*/  ISETP.GE.AND P1, PT, R4, R6, PT ;  /* 0x000000060400720c */ /* 0x000fc40003f26270 */
[-C--:B------:R-:W-:Y:S02]  /*1ece0*/  ISETP.GE.AND P0, PT, R4, R5.reuse, PT ;  /* 0x000000050400720c */ /* 0x080fe40003f06270 */
[----:B------:R-:W-:Y:S02]  /*1ecf0*/  IADD3 R4, R0, 0xe1, RZ ;  /* 0x000000e100047810 */ /* 0x000fe40007ffe0ff */
[----:B----4-:R-:W-:Y:S02]  /*1ed00*/  FSEL R177, R16, -INF , !P3 ;  /* 0xff80000010b17808 */ /* 0x010fe40005800000 */
[----:B------:R-:W-:Y:S02]  /*1ed10*/  FSEL R181, R14, -INF , !P2 ;  /* 0xff8000000eb57808 */ /* 0x000fe40005000000 */
[C---:B------:R-:W-:Y:S02]  /*1ed20*/  ISETP.GE.AND P3, PT, R4.reuse, R6, PT ;  /* 0x000000060400720c */ /* 0x040fe40003f66270 */
[----:B------:R-:W-:Y:S01]  /*1ed30*/  ISETP.GE.AND P2, PT, R4, R5, PT ;  /* 0x000000050400720c */ /* 0x000fe20003f46270 */
[----:B------:R-:W-:Y:S01]  /*1ed40*/  FMUL.FTZ R4, R15, c[0x0][0x2ec] ;  /* 0x0000bb000f047a20 */ /* 0x000fe20000410000 */
[----:B------:R-:W-:-:S02]  /*1ed50*/  IADD3 R2, R0, 0xd9, RZ ;  /* 0x000000d900027810 */ /* 0x000fc40007ffe0ff */
[----:B------:R-:W-:Y:S02]  /*1ed60*/  FSEL R174, R18, -INF , !P5 ;  /* 0xff80000012ae7808 */ /* 0x000fe40006800000 */
[----:B------:R-:W-:Y:S01]  /*1ed70*/  FSEL R180, R17, -INF , !P4 ;  /* 0xff80000011b47808 */ /* 0x000fe20006000000 */
[----:B------:R-:W4:Y:S01]  /*1ed80*/  MUFU.TANH R4, R4 ;  /* 0x0000000400047308 */ /* 0x000f220000002400 */
[----:B------:R-:W-:Y:S02]  /*1ed90*/  ISETP.NE.AND P6, PT, R38, RZ, PT ;  /* 0x000000ff2600720c */ /* 0x000fe40003fc5270 */
[C---:B------:R-:W-:Y:S02]  /*1eda0*/  ISETP.GE.AND P5, PT, R2.reuse, R6, PT ;  /* 0x000000060200720c */ /* 0x040fe40003fa6270 */
[----:B------:R-:W-:Y:S02]  /*1edb0*/  ISETP.GE.AND P4, PT, R2, R5, PT ;  /* 0x000000050200720c */ /* 0x000fe40003f86270 */
[----:B------:R-:W-:-:S02]  /*1edc0*/  IADD3 R2, R0, 0xe9, RZ ;  /* 0x000000e900027810 */ /* 0x000fc40007ffe0ff */
[----:B------:R-:W-:Y:S02]  /*1edd0*/  FSEL R185, R29, -INF , !P1 ;  /* 0xff8000001db97808 */ /* 0x000fe40004800000 */
[----:B------:R-:W-:Y:S02]  /*1ede0*/  FSEL R190, R31, -INF , !P0 ;  /* 0xff8000001fbe7808 */ /* 0x000fe40004000000 */
[----:B------:R-:W-:Y:S02]  /*1edf0*/  ISETP.GE.AND P1, PT, R2, R6, PT ;  /* 0x000000060200720c */ /* 0x000fe40003f26270 */
[----:B-----5:R-:W-:Y:S02]  /*1ee00*/  FSEL R187, R12, -INF , !P5 ;  /* 0xff8000000cbb7808 */ /* 0x020fe40006800000 */
[----:B------:R-:W-:Y:S02]  /*1ee10*/  ISETP.GE.AND P0, PT, R2, R5, PT ;  /* 0x000000050200720c */ /* 0x000fe40003f06270 */
[----:B------:R-:W-:-:S02]  /*1ee20*/  FSEL R192, R11, -INF , !P4 ;  /* 0xff8000000bc07808 */ /* 0x000fc40006000000 */
[C---:B------:R-:W-:Y:S02]  /*1ee30*/  ISETP.GE.AND P5, PT, R0.reuse, R6, PT ;  /* 0x000000060000720c */ /* 0x040fe40003fa6270 */
[C---:B------:R-:W-:Y:S02]  /*1ee40*/  IADD3 R2, R0.reuse, 0xf1, RZ ;  /* 0x000000f100027810 */ /* 0x040fe40007ffe0ff */
[C---:B------:R-:W-:Y:S02]  /*1ee50*/  ISETP.GE.AND P4, PT, R0.reuse, R5, PT ;  /* 0x000000050000720c */ /* 0x040fe40003f86270 */
[----:B------:R-:W-:Y:S02]  /*1ee60*/  IADD3 R0, R0, 0xf9, RZ ;  /* 0x000000f900007810 */ /* 0x000fe40007ffe0ff */
[----:B--2---:R-:W-:Y:S02]  /*1ee70*/  FSEL R195, R10, -INF , !P3 ;  /* 0xff8000000ac37808 */ /* 0x004fe40005800000 */
[----:B---3--:R-:W-:-:S02]  /*1ee80*/  FSEL R200, R9, -INF , !P2 ;  /* 0xff80000009c87808 */ /* 0x008fc40005000000 */
[----:B------:R-:W-:Y:S02]  /*1ee90*/  FSEL R197, R25, -INF , !P1 ;  /* 0xff80000019c57808 */ /* 0x000fe40004800000 */
[----:B------:R-:W-:Y:S02]  /*1eea0*/  FSEL R202, R27, -INF , !P0 ;  /* 0xff8000001bca7808 */ /* 0x000fe40004000000 */
[CC--:B------:R-:W-:Y:S02]  /*1eeb0*/  ISETP.GE.AND P3, PT, R2.reuse, R6.reuse, PT ;  /* 0x000000060200720c */ /* 0x0c0fe40003f66270 */
[-C--:B------:R-:W-:Y:S02]  /*1eec0*/  ISETP.GE.AND P2, PT, R2, R5.reuse, PT ;  /* 0x000000050200720c */ /* 0x080fe40003f46270 */
[C---:B------:R-:W-:Y:S02]  /*1eed0*/  ISETP.GE.AND P1, PT, R0.reuse, R6, PT ;  /* 0x000000060000720c */ /* 0x040fe40003f26270 */
[----:B------:R-:W-:-:S02]  /*1eee0*/  ISETP.GE.AND P0, PT, R0, R5, PT ;  /* 0x000000050000720c */ /* 0x000fc40003f06270 */
[----:B------:R-:W-:Y:S02]  /*1eef0*/  FSEL R204, R21, -INF , !P3 ;  /* 0xff80000015cc7808 */ /* 0x000fe40005800000 */
[----:B------:R-:W-:Y:S02]  /*1ef00*/  FSEL R208, R23, -INF , !P2 ;  /* 0xff80000017d07808 */ /* 0x000fe40005000000 */
[----:B------:R-:W-:Y:S02]  /*1ef10*/  FSEL R24, R218, -INF , !P5 ;  /* 0xff800000da187808 */ /* 0x000fe40006800000 */
[----:B-1----:R-:W-:Y:S02]  /*1ef20*/  FSEL R206, R8, -INF , !P1 ;  /* 0xff80000008ce7808 */ /* 0x002fe40004800000 */
[----:B------:R-:W-:Y:S02]  /*1ef30*/  FSEL R25, R219, -INF , !P4 ;  /* 0xff800000db197808 */ /* 0x000fe40006000000 */
[----:B----4-:R-:W-:Y:S01]  /*1ef40*/  FSEL R210, R4, -INF , !P0 ;  /* 0xff80000004d27808 */ /* 0x010fe20004000000 */
        /* <DEDUP_REMOVED lines=58> */
[----:B------:R-:W-:-:S04]  /*1f2f0*/  IMAD.WIDE.U32 R4, R6, c[0x0][0x180], R4 ;  /* 0x0000600006047a25 */ /* 0x000fc800078e0004 */
[----:B------:R-:W-:Y:S01]  /*1f300*/  IMAD.MOV.U32 R0, RZ, RZ, R4 ;  /* 0x000000ffff007224 */ /* 0x000fe200078e0004 */
[----:B------:R-:W-:Y:S01]  /*1f310*/  IADD3 R2, R5, R2, RZ ;  /* 0x0000000205027210 */ /* 0x000fe20007ffe0ff */
[----:B------:R-:W-:Y:S05]  /*1f320*/  BRA `(.L_x_2855) ;  /* 0x0000003000007947 */ /* 0x000fea0003800000 */
.L_x_2854:
[----:B------:R-:W-:-:S05]  /*1f330*/  IMAD.MOV.U32 R0, RZ, RZ, c[0x0][0x198] ;  /* 0x00006600ff007624 */ /* 0x000fca00078e00ff */
[----:B------:R-:W-:-:S04]  /*1f340*/  LEA R0, -R0, RZ, 0x8 ;  /* 0x000000ff00007211 */ /* 0x000fc800078e41ff */
[----:B------:R-:W-:Y:S02]  /*1f350*/  SHF.R.S32.HI R2, RZ, 0x1f, R0 ;  /* 0x0000001fff027819 */ /* 0x000fe40000011400 */
.L_x_2855:
        /* <DEDUP_REMOVED lines=42> */
[----:B--2---:R-:W-:Y:S02]  /*1f600*/  IADD3.X R13, R19, UR5, RZ, P0, !PT ;  /* 0x00000005130d7c10 */ /* 0x004fe400087fe4ff */
        /* <DEDUP_REMOVED lines=13> */
[----:B--2---:R-:W-:-:S04]  /*1f6e0*/  IADD3 R12, P0, R4, UR7, RZ ;  /* 0x00000007040c7c10 */ /* 0x004fc8000ff1e0ff */
[----:B------:R-:W-:-:S05]  /*1f6f0*/  IADD3.X R13, R5, UR5, RZ, P0, !PT ;  /* 0x00000005050d7c10 */ /* 0x000fca00087fe4ff */
[----:B------:R1:W-:Y:S04]  /*1f700*/  LDGSTS.E.BYPASS.LTC128B.128 [R239+0x9800], [R12.64] ;  /* 0x098000000cef7fae */ /* 0x0003e8000b901d48 */
[----:B------:R-:W0:Y:S02]  /*1f710*/  LDGDEPBAR ;  /* 0x00000000000079af */ /* 0x000e240000000000 */
.L_x_2853:
        /* <DEDUP_REMOVED lines=147> */
[----:B------:R1:W2:Y:S01]  /*20050*/  MUFU.EX2 R9, R0 ;  /* 0x0000000000097308 */ /* 0x0002a20000000800 */
        /* <DEDUP_REMOVED lines=9> */
[----:B--2---:R-:W-:Y:S01]  /*200f0*/  MOV R86, R9 ;  /* 0x0000000900567202 */ /* 0x004fe20000000f00 */
[----:B------:R-:W-:Y:S01]  /*20100*/  FMUL.FTZ R3, R3, c[0x0][0x23c] ;  /* 0x00008f0003037a20 */ /* 0x000fe20000410000 */
[----:B------:R-:W1:Y:S01]  /*20110*/  LDSM.16.MT88.4 R8, [R228+0xa000] ;  /* 0x00a00000e408783b */ /* 0x000e620000004200 */
[----:B------:R2:W-:Y:S01]  /*20120*/  MUFU.EX2 R49, R0 ;  /* 0x0000000000317308 */ /* 0x0005e20000000800 */
[----:B---3--:R-:W-:-:S07]  /*20130*/  FFMA.FTZ R4, R28, c[0x0][0x23c], -R2 ;  /* 0x00008f001c047a23 */ /* 0x008fce0000010802 */
[----:B------:R3:W4:Y:S01]  /*20140*/  MUFU.EX2 R19, R4 ;  /* 0x0000000400137308 */ /* 0x0007220000000800 */
[----:B--2---:R-:W-:-:S07]  /*20150*/  FMUL.FTZ R0, R79, c[0x0][0x23c] ;  /* 0x00008f004f007a20 */ /* 0x004fce0000410000 */
[----:B------:R4:W2:Y:S01]  /*20160*/  MUFU.EX2 R69, R6 ;  /* 0x0000000600457308 */ /* 0x0008a20000000800 */
[----:B------:R-:W-:-:S07]  /*20170*/  FSEL R0, R0, RZ, P0 ;  /* 0x000000ff00007208 */ /* 0x000fce0000000000 */
[----:B------:R5:W1:Y:S01]  /*20180*/  MUFU.EX2 R68, R3 ;  /* 0x0000000300447308 */ /* 0x000a620000000800 */
[----:B---3--:R-:W-:-:S07]  /*20190*/  FFMA.FTZ R4, R25, c[0x0][0x23c], -R0 ;  /* 0x00008f0019047a23 */ /* 0x008fce0000010800 */
[----:B------:R3:W-:Y:S01]  /*201a0*/  MUFU.EX2 R252, R4 ;  /* 0x0000000400fc7308 */ /* 0x0007e20000000800 */
[----:B----4-:R-:W-:Y:S01]  /*201b0*/  F2FP.PACK_AB R6, R19, R57 ;  /* 0x000000391306723e */ /* 0x010fe200000000ff */
[-C--:B--2---:R-:W-:Y:S02]  /*201c0*/  FMUL.FTZ R140, R140, R69.reuse ;  /* 0x000000458c8c7220 */ /* 0x084fe40000410000 */
[-C--:B------:R-:W-:Y:S02]  /*201d0*/  FMUL.FTZ R141, R141, R69.reuse ;  /* 0x000000458d8d7220 */ /* 0x080fe40000410000 */
[----:B------:R-:W-:Y:S02]  /*201e0*/  FMUL.FTZ R144, R144, R69 ;  /* 0x0000004590907220 */ /* 0x000fe40000410000 */
[----:B-----5:R-:W-:Y:S02]  /*201f0*/  FFMA.FTZ R3, R105, c[0x0][0x23c], -R2 ;  /* 0x00008f0069037a23 */ /* 0x020fe40000010802 */
[----:B-1----:R-:W-:-:S02]  /*20200*/  FMUL.FTZ R142, R142, R68 ;  /* 0x000000448e8e7220 */ /* 0x002fc40000410000 */
[----:B------:R1:W-:Y:S01]  /*20210*/  MUFU.EX2 R41, R3 ;  /* 0x0000000300297308 */ /* 0x0003e20000000800 */
[-C--:B------:R-:W-:Y:S02]  /*20220*/  FMUL.FTZ R143, R143, R68.reuse ;  /* 0x000000448f8f7220 */ /* 0x080fe40000410000 */
[----:B------:R-:W-:Y:S02]  /*20230*/  FMUL.FTZ R145, R145, R69 ;  /* 0x0000004591917220 */ /* 0x000fe40000410000 */
[----:B---3--:R-:W-:Y:S02]  /*20240*/  FFMA.FTZ R4, R30, c[0x0][0x23c], -R0 ;  /* 0x00008f001e047a23 */ /* 0x008fe40000010800 */
[-C--:B------:R-:W-:Y:S01]  /*20250*/  FMUL.FTZ R146, R146, R68.reuse ;  /* 0x0000004492927220 */ /* 0x080fe20000410000 */
[----:B------:R-:W-:Y:S01]  /*20260*/  LDSM.16.MT88.4 R28, [R231+0xa800] ;  /* 0x00a80000e71c783b */ /* 0x000fe20000004200 */
[----:B------:R2:W3:Y:S01]  /*20270*/  MUFU.EX2 R51, R4 ;  /* 0x0000000400337308 */ /* 0x0004e20000000800 */
[----:B------:R-:W-:-:S02]  /*20280*/  FMUL.FTZ R147, R147, R68 ;  /* 0x0000004493937220 */ /* 0x000fc40000410000 */
[-C--:B------:R-:W-:Y:S02]  /*20290*/  FMUL.FTZ R148, R148, R69.reuse ;  /* 0x0000004594947220 */ /* 0x080fe40000410000 */
[-C--:B------:R-:W-:Y:S02]  /*202a0*/  FMUL.FTZ R149, R149, R69.reuse ;  /* 0x0000004595957220 */ /* 0x080fe40000410000 */
[----:B-1----:R-:W-:Y:S02]  /*202b0*/  FFMA.FTZ R3, R33, c[0x0][0x23c], -R2 ;  /* 0x00008f0021037a23 */ /* 0x002fe40000010802 */
[-C--:B------:R-:W-:Y:S02]  /*202c0*/  FMUL.FTZ R150, R150, R68.reuse ;  /* 0x0000004496967220 */ /* 0x080fe40000410000 */
[----:B------:R1:W-:Y:S01]  /*202d0*/  MUFU.EX2 R105, R3 ;  /* 0x0000000300697308 */ /* 0x0003e20000000800 */
[----:B------:R-:W-:Y:S02]  /*202e0*/  FMUL.FTZ R151, R151, R68 ;  /* 0x0000004497977220 */ /* 0x000fe40000410000 */
[----:B------:R-:W-:-:S02]  /*202f0*/  FMUL.FTZ R152, R152, R69 ;  /* 0x0000004598987220 */ /* 0x000fc40000410000 */
[----:B--2---:R-:W-:Y:S01]  /*20300*/  FFMA.FTZ R4, R104, c[0x0][0x23c], -R0 ;  /* 0x00008f0068047a23 */ /* 0x004fe20000010800 */
[----:B---3--:R-:W-:Y:S01]  /*20310*/  F2FP.PACK_AB R5, R51, R252 ;  /* 0x000000fc3305723e */ /* 0x008fe200000000ff */
[-C--:B------:R-:W-:Y:S01]  /*20320*/  FMUL.FTZ R153, R153, R69.reuse ;  /* 0x0000004599997220 */ /* 0x080fe20000410000 */
[----:B------:R-:W-:Y:S01]  /*20330*/  MOV R104, R16 ;  /* 0x0000001000687202 */ /* 0x000fe20000000f00 */
[----:B------:R2:W-:Y:S01]  /*20340*/  MUFU.EX2 R59, R4 ;  /* 0x00000004003b7308 */ /* 0x0005e20000000800 */
[-C--:B------:R-:W-:Y:S02]  /*20350*/  FMUL.FTZ R154, R154, R68.reuse ;  /* 0x000000449a9a7220 */ /* 0x080fe40000410000 */
[----:B------:R-:W-:Y:S02]  /*20360*/  FMUL.FTZ R155, R155, R68 ;  /* 0x000000449b9b7220 */ /* 0x000fe40000410000 */
[----:B------:R-:W-:Y:S02]  /*20370*/  FMUL.FTZ R156, R156, R69 ;  /* 0x000000459c9c7220 */ /* 0x000fe40000410000 */
[----:B-1----:R-:W-:Y:S01]  /*20380*/  FFMA.FTZ R3, R78, c[0x0][0x23c], -R2 ;  /* 0x00008f004e037a23 */ /* 0x002fe20000010802 */
[----:B------:R-:W-:Y:S01]  /*20390*/  MOV R78, R19 ;  /* 0x00000013004e7202 */ /* 0x000fe20000000f00 */
[----:B------:R-:W-:-:S02]  /*203a0*/  FMUL.FTZ R157, R157, R69 ;  /* 0x000000459d9d7220 */ /* 0x000fc40000410000 */
[----:B------:R1:W-:Y:S01]  /*203b0*/  MUFU.EX2 R251, R3 ;  /* 0x0000000300fb7308 */ /* 0x0003e20000000800 */
[-C--:B------:R-:W-:Y:S02]  /*203c0*/  FMUL.FTZ R158, R158, R68.reuse ;  /* 0x000000449e9e7220 */ /* 0x080fe40000410000 */
[----:B------:R-:W-:Y:S02]  /*203d0*/  FMUL.FTZ R159, R159, R68 ;  /* 0x000000449f9f7220 */ /* 0x000fe40000410000 */
[----:B--2---:R-:W-:Y:S02]  /*203e0*/  FFMA.FTZ R4, R32, c[0x0][0x23c], -R0 ;  /* 0x00008f0020047a23 */ /* 0x004fe40000010800 */
[-C--:B------:R-:W-:Y:S02]  /*203f0*/  FMUL.FTZ R136, R136, R69.reuse ;  /* 0x0000004588887220 */ /* 0x080fe40000410000 */
        /* <DEDUP_REMOVED lines=8> */
[----:B------:R-:W-:Y:S01]  /*20480*/  FMUL.FTZ R162, R162, R68 ;  /* 0x00000044a2a27220 */ /* 0x000fe20000410000 */
[----:B--2---:R-:W-:Y:S01]  /*20490*/  F2FP.PACK_AB R4, R49, R86 ;  /* 0x000000563104723e */ /* 0x004fe200000000ff */
[----:B------:R-:W-:Y:S01]  /*204a0*/  FMUL.FTZ R163, R163, R68 ;  /* 0x00000044a3a37220 */ /* 0x000fe20000410000 */
[----:B---3--:R-:W-:Y:S01]  /*204b0*/  F2FP.PACK_AB R7, R18, R59 ;  /* 0x0000003b1207723e */ /* 0x008fe200000000ff */
[----:B------:R-:W-:-:S02]  /*204c0*/  FMUL.FTZ R164, R164, R69 ;  /* 0x00000045a4a47220 */ /* 0x000fc40000410000 */
[----:B------:R-:W-:Y:S02]  /*204d0*/  FMUL.FTZ R165, R165, R69 ;  /* 0x00000045a5a57220 */ /* 0x000fe40000410000 */
[-C--:B------:R-:W-:Y:S02]  /*204e0*/  FMUL.FTZ R166, R166, R68.reuse ;  /* 0x00000044a6a67220 */ /* 0x080fe40000410000 */
[----:B------:R-:W-:Y:S01]  /*204f0*/  HMMA.16816.F32 R36, R4, R10, R140 ;  /* 0x0000000a0424723c */ /* 0x000fe2000000188c */
[----:B------:R-:W-:Y:S02]  /*20500*/  FMUL.FTZ R167, R167, R68 ;  /* 0x00000044a7a77220 */ /* 0x000fe40000410000 */
[----:B-1----:R-:W-:-:S04]  /*20510*/  FFMA.FTZ R3, R106, c[0x0][0x23c], -R0 ;  /* 0x00008f006a037a23 */ /* 0x002fc80000010800 */
[----:B------:R-:W-:Y:S01]  /*20520*/  MOV R143, R18 ;  /* 0x00000012008f7202 */ /* 0x000fe20000000f00 */
[----:B------:R1:W-:Y:S01]  /*20530*/  MUFU.EX2 R249, R3 ;  /* 0x0000000300f97308 */ /* 0x0003e20000000800 */
[----:B------:R-:W2:Y:S01]  /*20540*/  LDSM.16.MT88.4 R16, [R230+0xa000] ;  /* 0x00a00000e610783b */ /* 0x000ea20000004200 */
[C---:B------:R-:W-:Y:S08]  /*20550*/  HMMA.16816.F32 R32, R4.reuse, R20, R144 ;  /* 0x000000140420723c */ /* 0x040ff00000001890 */
[----:B------:R-:W-:Y:S01]  /*20560*/  HMMA.16816.F32 R44, R4, R22, R148 ;  /* 0x00000016042c723c */ /* 0x000fe20000001894 */
[----:B------:R-:W3:Y:S01]  /*20570*/  LDSM.16.MT88.4 R20, [R228+0xa800] ;  /* 0x00a80000e414783b */ /* 0x000ee20000004200 */
[----:B-1----:R-:W-:-:S06]  /*20580*/  FFMA.FTZ R3, R40, c[0x0][0x23c], -R0 ;  /* 0x00008f0028037a23 */ /* 0x002fcc0000010800 */
[C---:B------:R-:W-:Y:S01]  /*20590*/  HMMA.16816.F32 R52, R4.reuse, R12, R152 ;  /* 0x0000000c0434723c */ /* 0x040fe20000001898 */
[----:B------:R1:W4:Y:S07]  /*205a0*/  MUFU.EX2 R248, R3 ;  /* 0x0000000300f87308 */ /* 0x00032e0000000800 */
[C---:B------:R-:W-:Y:S01]  /*205b0*/  HMMA.16816.F32 R156, R4.reuse, R14, R156 ;  /* 0x0000000e049c723c */ /* 0x040fe2000000189c */
[----:B------:R-:W5:Y:S07]  /*205c0*/  LDSM.16.MT88.4 R12, [R229+0xa800] ;  /* 0x00a80000e50c783b */ /* 0x000f6e0000004200 */
[----:B------:R-:W-:Y:S01]  /*205d0*/  HMMA.16816.F32 R24, R4, R8, R136 ;  /* 0x000000080418723c */ /* 0x000fe20000001888 */
[----:B------:R-:W3:Y:S01]  /*205e0*/  LDSM.16.MT88.4 R8, [R230+0xa800] ;  /* 0x00a80000e608783b */ /* 0x000ee20000004200 */
[----:B-1----:R-:W-:-:S04]  /*205f0*/  FFMA.FTZ R3, R107, c[0x0][0x23c], -R0 ;  /* 0x00008f006b037a23 */ /* 0x002fc80000010800 */
[----:B------:R1:W-:Y:S01]  /*20600*/  MUFU.EX2 R247, R3 ;  /* 0x0000000300f77308 */ /* 0x0003e20000000800 */
[----:B------:R-:W-:Y:S01]  /*20610*/  MOV R136, R59 ;  /* 0x0000003b00887202 */ /* 0x000fe20000000f00 */
[----:B--2---:R-:W-:Y:S01]  /*20620*/  HMMA.16816.F32 R160, R4, R16, R160 ;  /* 0x0000001004a0723c */ /* 0x004fe200000018a0 */
[----:B------:R-:W-:Y:S02]  /*20630*/  MOV R137, R57 ;  /* 0x0000003900897202 */ /* 0x000fe40000000f00 */
[----:B------:R-:W-:Y:S02]  /*20640*/  MOV R138, R51 ;  /* 0x00000033008a7202 */ /* 0x000fe40000000f00 */
[----:B------:R-:W-:-:S03]  /*20650*/  MOV R139, R49 ;  /* 0x00000031008b7202 */ /* 0x000fc60000000f00 */
[----:B------:R-:W-:Y:S01]  /*20660*/  HMMA.16816.F32 R16, R4, R18, R164 ;  /* 0x000000120410723c */ /* 0x000fe200000018a4 */
[----:B-1----:R-:W-:-:S06]  /*20670*/  FFMA.FTZ R3, R42, c[0x0][0x23c], -R0 ;  /* 0x00008f002a037a23 */ /* 0x002fcc0000010800 */
[----:B------:R-:W-:Y:S02]  /*20680*/  F2FP.PACK_AB R4, R105, R41 ;  /* 0x000000296904723e */ /* 0x000fe400000000ff */
[----:B----4-:R-:W-:Y:S01]  /*20690*/  F2FP.PACK_AB R5, R248, R249 ;  /* 0x000000f9f805723e */ /* 0x010fe200000000ff */
[----:B------:R1:W2:Y:S01]  /*206a0*/  MUFU.EX2 R246, R3 ;  /* 0x0000000300f67308 */ /* 0x0002a20000000800 */
[----:B------:R-:W-:Y:S01]  /*206b0*/  F2FP.PACK_AB R6, R250, R251 ;  /* 0x000000fbfa06723e */ /* 0x000fe200000000ff */
        /* <DEDUP_REMOVED lines=72> */
[----:B-1----:R-:W-:Y:S01]  /*20b40*/  FFMA.FTZ R3, R72, c[0x0][0x23c], -R2 ;  /* 0x00008f0048037a23 */ /* 0x002fe20000010802 */
[----:B------:R-:W-:-:S02]  /*20b50*/  MOV R72, R105 ;  /* 0x0000006900487202 */ /* 0x000fc40000000f00 */
[----:B------:R-:W-:Y:S01]  /*20b60*/  MOV R105, R43 ;  /* 0x0000002b00697202 */ /* 0x000fe20000000f00 */
[----:B------:R1:W1:Y:S02]  /*20b70*/  MUFU.EX2 R167, R3 ;  /* 0x0000000300a77308 */ /* 0x0002640000000800 */
[----:B----4-:R-:W-:Y:S01]  /*20b80*/  HMMA.16816.F32 R36, R4, R30, R44 ;  /* 0x0000001e0424723c */ /* 0x010fe2000000182c */
[----:B------:R-:W-:-:S07]  /*20b90*/  MOV R70, R105 ;  /* 0x0000006900467202 */ /* 0x000fce0000000f00 */
[----:B-----5:R-:W-:Y:S01]  /*20ba0*/  HMMA.16816.F32 R64, R4, R14, R64 ;  /* 0x0000000e0440723c */ /* 0x020fe20000001840 */
[----:B-1----:R-:W-:-:S07]  /*20bb0*/  FFMA.FTZ R3, R92, c[0x0][0x23c], -R2 ;  /* 0x00008f005c037a23 */ /* 0x002fce0000010802 */
[----:B------:R-:W-:Y:S01]  /*20bc0*/  HMMA.16816.F32 R16, R4, R10, R16 ;  /* 0x0000000a0410723c */ /* 0x000fe20000001810 */
[----:B------:R1:W-:Y:S02]  /*20bd0*/  MUFU.EX2 R165, R3 ;  /* 0x0000000300a57308 */ /* 0x0003e40000000800 */
[----:B-1----:R-:W-:Y:S01]  /*20be0*/  FFMA.FTZ R3, R73, c[0x0][0x23c], -R2 ;  /* 0x00008f0049037a23 */ /* 0x002fe20000010802 */
[----:B------:R-:W-:-:S04]  /*20bf0*/  MOV R73, R41 ;  /* 0x0000002900497202 */ /* 0x000fc80000000f00 */
[C---:B------:R-:W-:Y:S01]  /*20c00*/  HMMA.16816.F32 R40, R4.reuse, R28, R32 ;  /* 0x0000001c0428723c */ /* 0x040fe20000001820 */
[----:B------:R1:W4:Y:S07]  /*20c10*/  MUFU.EX2 R164, R3 ;  /* 0x0000000300a47308 */ /* 0x00032e0000000800 */
[C---:B------:R-:W-:Y:S01]  /*20c20*/  HMMA.16816.F32 R32, R4.reuse, R12, R52 ;  /* 0x0000000c0420723c */ /* 0x040fe20000001834 */
[----:B------:R-:W5:Y:S07]  /*20c30*/  LDSM.16.MT88.4 R12, [R229+0xc000] ;  /* 0x00c00000e50c783b */ /* 0x000f6e0000004200 */
[----:B------:R-:W-:Y:S01]  /*20c40*/  HMMA.16816.F32 R28, R4, R8, R160 ;  /* 0x00000008041c723c */ /* 0x000fe200000018a0 */
[----:B-1----:R-:W-:Y:S01]  /*20c50*/  FFMA.FTZ R3, R93, c[0x0][0x23c], -R0 ;  /* 0x00008f005d037a23 */ /* 0x002fe20000010800 */
[----:B------:R-:W1:Y:S03]  /*20c60*/  LDSM.16.MT88.4 R8, [R230+0xc000] ;  /* 0x00c00000e608783b */ /* 0x000e660000004200 */
[----:B------:R2:W-:Y:S02]  /*20c70*/  MUFU.EX2 R159, R3 ;  /* 0x00000003009f7308 */ /* 0x0005e40000000800 */
[----:B------:R-:W-:-:S02]  /*20c80*/  F2FP.PACK_AB R4, R167, R166 ;  /* 0x000000a6a704723e */ /* 0x000fc400000000ff */
[----:B----4-:R-:W-:Y:S02]  /*20c90*/  F2FP.PACK_AB R6, R164, R165 ;  /* 0x000000a5a406723e */ /* 0x010fe400000000ff */
[----:B------:R-:W-:Y:S02]  /*20ca0*/  MOV R161, R139 ;  /* 0x0000008b00a17202 */ /* 0x000fe40000000f00 */
[----:B------:R-:W-:Y:S02]  /*20cb0*/  MOV R162, R137 ;  /* 0x0000008900a27202 */ /* 0x000fe40000000f00 */
[----:B------:R-:W-:Y:S02]  /*20cc0*/  MOV R163, R136 ;  /* 0x0000008800a37202 */ /* 0x000fe40000000f00 */
[----:B------:R-:W-:Y:S01]  /*20cd0*/  MOV R160, R86 ;  /* 0x0000005600a07202 */ /* 0x000fe20000000f00 */
[----:B--2---:R-:W-:Y:S01]  /*20ce0*/  FFMA.FTZ R3, R74, c[0x0][0x23c], -R0 ;  /* 0x00008f004a037a23 */ /* 0x004fe20000010800 */
[----:B------:R-:W-:-:S03]  /*20cf0*/  MOV R74, R143 ;  /* 0x0000008f004a7202 */ /* 0x000fc60000000f00 */
[----:B------:R2:W4:Y:S02]  /*20d00*/  MUFU.EX2 R158, R3 ;  /* 0x00000003009e7308 */ /* 0x0005240000000800 */
[----:B--2---:R-:W-:Y:S01]  /*20d10*/  FFMA.FTZ R3, R94, c[0x0][0x23c], -R0 ;  /* 0x00008f005e037a23 */ /* 0x004fe20000010800 */
[----:B----4-:R-:W-:-:S05]  /*20d20*/  F2FP.PACK_AB R5, R158, R159 ;  /* 0x0000009f9e05723e */ /* 0x010fca00000000ff */
[----:B------:R2:W-:Y:S02]  /*20d30*/  MUFU.EX2 R157, R3 ;  /* 0x00000003009d7308 */ /* 0x0005e40000000800 */
[----:B--2---:R-:W-:Y:S01]  /*20d40*/  FFMA.FTZ R3, R75, c[0x0][0x23c], -R0 ;  /* 0x00008f004b037a23 */ /* 0x004fe20000010800 */
[----:B------:R-:W-:Y:S02]  /*20d50*/  MOV R75, R78 ;  /* 0x0000004e004b7202 */ /* 0x000fe40000000f00 */
[----:B------:R-:W-:-:S03]  /*20d60*/  MOV R78, R138 ;  /* 0x0000008a004e7202 */ /* 0x000fc60000000f00 */
        /* <DEDUP_REMOVED lines=8> */
[C---:B------:R-:W-:Y:S01]  /*20df0*/  HMMA.16816.F32 R48, R4.reuse, R22, R36 ;  /* 0x000000160430723c */ /* 0x040fe20000001824 */
[----:B------:R-:W4:Y:S07]  /*20e00*/  LDSM.16.MT88.4 R20, [R231+0xc800] ;  /* 0x00c80000e714783b */ /* 0x000f2e0000004200 */
[----:B-----5:R-:W-:Y:S01]  /*20e10*/  HMMA.16816.F32 R32, R4, R12, R32 ;  /* 0x0000000c0420723c */ /* 0x020fe20000001820 */
[----:B--2---:R-:W-:-:S07]  /*20e20*/  FFMA.FTZ R3, R128, c[0x0][0x23c], -R2 ;  /* 0x00008f0080037a23 */ /* 0x004fce0000010802 */
[C---:B------:R-:W-:Y:S01]  /*20e30*/  HMMA.16816.F32 R64, R4.reuse, R14, R64 ;  /* 0x0000000e0440723c */ /* 0x040fe20000001840 */
[----:B------:R-:W2:Y:S01]  /*20e40*/  LDSM.16.MT88.4 R12, [R229+0xc800] ;  /* 0x00c80000e50c783b */ /* 0x000ea20000004200 */
[----:B------:R5:W-:Y:S06]  /*20e50*/  MUFU.EX2 R153, R3 ;  /* 0x0000000300997308 */ /* 0x000bec0000000800 */
[C---:B-1----:R-:W-:Y:S08]  /*20e60*/  HMMA.16816.F32 R28, R4.reuse, R8, R28 ;  /* 0x00000008041c723c */ /* 0x042ff0000000181c */
[----:B------:R-:W-:Y:S01]  /*20e70*/  HMMA.16816.F32 R16, R4, R10, R16 ;  /* 0x0000000a0410723c */ /* 0x000fe20000001810 */
[----:B------:R-:W1:Y:S01]  /*20e80*/  LDSM.16.MT88.4 R8, [R230+0xc800] ;  /* 0x00c80000e608783b */ /* 0x000e620000004200 */
[----:B-----5:R-:W-:-:S04]  /*20e90*/  FFMA.FTZ R3, R77, c[0x0][0x23c], -R2 ;  /* 0x00008f004d037a23 */ /* 0x020fc80000010802 */
[----:B------:R5:W4:Y:S02]  /*20ea0*/  MUFU.EX2 R152, R3 ;  /* 0x0000000300987308 */ /* 0x000b240000000800 */
[----:B------:R-:W-:Y:S01]  /*20eb0*/  HMMA.16816.F32 R56, R4, R26, R56 ;  /* 0x0000001a0438723c */ /* 0x000fe20000001838 */
[----:B------:R-:W1:Y:S06]  /*20ec0*/  LDSM.16.MT88.4 R24, [R228+0xc800] ;  /* 0x00c80000e418783b */ /* 0x000e6c0000004200 */
[----:B---3--:R-:W-:Y:S01]  /*20ed0*/  F2FP.PACK_AB R4, R155, R154 ;  /* 0x0000009a9b04723e */ /* 0x008fe200000000ff */
[----:B-----5:R-:W-:Y:S01]  /*20ee0*/  FFMA.FTZ R3, R129, c[0x0][0x23c], -R0 ;  /* 0x00008f0081037a23 */ /* 0x020fe20000010800 */
        /* <DEDUP_REMOVED lines=12> */
[C---:B------:R-:W-:Y:S08]  /*20fb0*/  HMMA.16816.F32 R40, R4.reuse, R20, R40 ;  /* 0x000000140428723c */ /* 0x040ff00000001828 */
[----:B------:R-:W-:Y:S01]  /*20fc0*/  HMMA.16816.F32 R48, R4, R22, R48 ;  /* 0x000000160430723c */ /* 0x000fe20000001830 */
[----:B------:R-:W4:Y:S01]  /*20fd0*/  LDSM.16.MT88.4 R20, [R231+0xd000] ;  /* 0x00d00000e714783b */ /* 0x000f220000004200 */
[----:B---3--:R-:W-:-:S04]  /*20fe0*/  FFMA.FTZ R3, R83, c[0x0][0x23c], -R2 ;  /* 0x00008f0053037a23 */ /* 0x008fc80000010802 */
[----:B------:R3:W5:Y:S02]  /*20ff0*/  MUFU.EX2 R145, R3 ;  /* 0x0000000300917308 */ /* 0x0007640000000800 */
[C---:B--2---:R-:W-:Y:S08]  /*21000*/  HMMA.16816.F32 R32, R4.reuse, R12, R32 ;  /* 0x0000000c0420723c */ /* 0x044ff00000001820 */
[----:B------:R-:W-:Y:S01]  /*21010*/  HMMA.16816.F32 R64, R4, R14, R64 ;  /* 0x0000000e0440723c */ /* 0x000fe20000001840 */
[----:B------:R-:W2:Y:S01]  /*21020*/  LDSM.16.MT88.4 R12, [R229+0xd000] ;  /* 0x00d00000e50c783b */ /* 0x000ea20000004200 */
[----:B---3--:R-:W-:-:S06]  /*21030*/  FFMA.FTZ R3, R133, c[0x0][0x23c], -R2 ;  /* 0x00008f0085037a23 */ /* 0x008fcc0000010802 */
[C---:B-1----:R-:W-:Y:S01]  /*21040*/  HMMA.16816.F32 R28, R4.reuse, R8, R28 ;  /* 0x00000008041c723c */ /* 0x042fe2000000181c */
[----:B------:R1:W-:Y:S07]  /*21050*/  MUFU.EX2 R144, R3 ;  /* 0x0000000300907308 */ /* 0x0003ee0000000800 */
[C---:B------:R-:W-:Y:S01]  /*21060*/  HMMA.16816.F32 R16, R4.reuse, R10, R16 ;  /* 0x0000000a0410723c */ /* 0x040fe20000001810 */
[----:B------:R-:W3:Y:S07]  /*21070*/  LDSM.16.MT88.4 R8, [R230+0xd000] ;  /* 0x00d00000e608783b */ /* 0x000eee0000004200 */
[----:B------:R-:W-:Y:S01]  /*21080*/  HMMA.16816.F32 R36, R4, R24, R44 ;  /* 0x000000180424723c */ /* 0x000fe2000000182c */
[----:B-1----:R-:W-:-:S04]  /*21090*/  FFMA.FTZ R3, R84, c[0x0][0x23c], -R2 ;  /* 0x00008f0054037a23 */ /* 0x002fc80000010802 */
[----:B------:R1:W1:Y:S03]  /*210a0*/  MUFU.EX2 R147, R3 ;  /* 0x0000000300937308 */ /* 0x0002660000000800 */
[----:B------:R-:W-:Y:S01]  /*210b0*/  HMMA.16816.F32 R56, R4, R26, R56 ;  /* 0x0000001a0438723c */ /* 0x000fe20000001838 */
[----:B------:R-:W2:Y:S06]  /*210c0*/  LDSM.16.MT88.4 R24, [R228+0xd000] ;  /* 0x00d00000e418783b */ /* 0x000eac0000004200 */
        /* <DEDUP_REMOVED lines=14> */
[C---:B----4-:R-:W-:Y:S08]  /*211b0*/  HMMA.16816.F32 R40, R4.reuse, R20, R40 ;  /* 0x000000140428723c */ /* 0x050ff00000001828 */
[----:B------:R-:W-:Y:S01]  /*211c0*/  HMMA.16816.F32 R48, R4, R22, R48 ;  /* 0x000000160430723c */ /* 0x000fe20000001830 */
[----:B------:R-:W4:Y:S01]  /*211d0*/  LDSM.16.MT88.4 R20, [R231+0xd800] ;  /* 0x00d80000e714783b */ /* 0x000f220000004200 */
[----:B-1----:R-:W-:-:S04]  /*211e0*/  FFMA.FTZ R3, R88, c[0x0][0x23c], -R2 ;  /* 0x00008f0058037a23 */ /* 0x002fc80000010802 */
[----:B------:R1:W5:Y:S02]  /*211f0*/  MUFU.EX2 R139, R3 ;  /* 0x00000003008b7308 */ /* 0x0003640000000800 */
[C---:B--2---:R-:W-:Y:S08]  /*21200*/  HMMA.16816.F32 R44, R4.reuse, R12, R32 ;  /* 0x0000000c042c723c */ /* 0x044ff00000001820 */
[----:B---3--:R-:W-:Y:S01]  /*21210*/  HMMA.16816.F32 R32, R4, R8, R28 ;  /* 0x000000080420723c */ /* 0x008fe2000000181c */
[----:B------:R-:W-:Y:S01]  /*21220*/  LDSM.16.MT88.4 R28, [R228+0xe000] ;  /* 0x00e00000e41c783b */ /* 0x000fe20000004200 */
[----:B-1----:R-:W-:-:S06]  /*21230*/  FFMA.FTZ R3, R168, c[0x0][0x23c], -R2 ;  /* 0x00008f00a8037a23 */ /* 0x002fcc0000010802 */
[C---:B------:R-:W-:Y:S01]  /*21240*/  HMMA.16816.F32 R16, R4.reuse, R10, R16 ;  /* 0x0000000a0410723c */ /* 0x040fe20000001810 */
[----:B------:R-:W1:Y:S01]  /*21250*/  LDSM.16.MT88.4 R8, [R230+0xd800] ;  /* 0x00d80000e608783b */ /* 0x000e620000004200 */
[----:B------:R2:W-:Y:S06]  /*21260*/  MUFU.EX2 R137, R3 ;  /* 0x0000000300897308 */ /* 0x0005ec0000000800 */
[C---:B------:R-:W-:Y:S08]  /*21270*/  HMMA.16816.F32 R36, R4.reuse, R24, R36 ;  /* 0x000000180424723c */ /* 0x040ff00000001824 */
[----:B------:R-:W-:Y:S01]  /*21280*/  HMMA.16816.F32 R56, R4, R26, R56 ;  /* 0x0000001a0438723c */ /* 0x000fe20000001838 */
[----:B------:R-:W3:Y:S01]  /*21290*/  LDSM.16.MT88.4 R24, [R228+0xd800] ;  /* 0x00d80000e418783b */ /* 0x000ee20000004200 */
        /* <DEDUP_REMOVED lines=18> */
[C---:B----4-:R-:W-:Y:S08]  /*213c0*/  HMMA.16816.F32 R40, R4.reuse, R20, R40 ;  /* 0x000000140428723c */ /* 0x050ff00000001828 */
[----:B------:R-:W-:Y:S01]  /*213d0*/  HMMA.16816.F32 R48, R4, R22, R48 ;  /* 0x000000160430723c */ /* 0x000fe20000001830 */
[----:B--2---:R-:W-:-:S04]  /*213e0*/  FFMA.FTZ R3, R96, c[0x0][0x23c], -R2 ;  /* 0x00008f0060037a23 */ /* 0x004fc80000010802 */
[----:B------:R2:W4:Y:S03]  /*213f0*/  MUFU.EX2 R129, R3 ;  /* 0x0000000300817308 */ /* 0x0005260000000800 */
[C---:B-1----:R-:W-:Y:S01]  /*21400*/  HMMA.16816.F32 R20, R4.reuse, R8, R32 ;  /* 0x000000080414723c */ /* 0x042fe20000001820 */
[----:B------:R-:W-:Y:S07]  /*21410*/  LDSM.16.MT88.4 R32, [R231+0xe800] ;  /* 0x00e80000e720783b */ /* 0x000fee0000004200 */
[----:B------:R-:W-:Y:S01]  /*21420*/  HMMA.16816.F32 R16, R4, R10, R16 ;  /* 0x0000000a0410723c */ /* 0x000fe20000001810 */
[----:B------:R-:W1:Y:S01]  /*21430*/  LDSM.16.MT88.4 R8, [R230+0xe000] ;  /* 0x00e00000e608783b */ /* 0x000e620000004200 */
[----:B--2---:R-:W-:-:S06]  /*21440*/  FFMA.FTZ R3, R122, c[0x0][0x23c], -R2 ;  /* 0x00008f007a037a23 */ /* 0x004fcc0000010802 */
[C---:B---3--:R-:W-:Y:S01]  /*21450*/  HMMA.16816.F32 R36, R4.reuse, R24, R36 ;  /* 0x000000180424723c */ /* 0x048fe20000001824 */
[----:B------:R2:W-:Y:S07]  /*21460*/  MUFU.EX2 R127, R3 ;  /* 0x00000003007f7308 */ /* 0x0005ee0000000800 */
[C---:B------:R-:W-:Y:S01]  /*21470*/  HMMA.16816.F32 R56, R4.reuse, R26, R56 ;  /* 0x0000001a0438723c */ /* 0x040fe20000001838 */
[----:B------:R-:W3:Y:S07]  /*21480*/  LDSM.16.MT88.4 R24, [R231+0xe000] ;  /* 0x00e00000e718783b */ /* 0x000eee0000004200 */
[----:B------:R-:W-:Y:S01]  /*21490*/  HMMA.16816.F32 R44, R4, R12, R44 ;  /* 0x0000000c042c723c */ /* 0x000fe2000000182c */
[----:B--2---:R-:W-:-:S04]  /*214a0*/  FFMA.FTZ R3, R97, c[0x0][0x23c], -R2 ;  /* 0x00008f0061037a23 */ /* 0x004fc80000010802 */
[----:B------:R2:W5:Y:S03]  /*214b0*/  MUFU.EX2 R125, R3 ;  /* 0x00000003007d7308 */ /* 0x0005660000000800 */
[----:B------:R-:W-:Y:S01]  /*214c0*/  HMMA.16816.F32 R64, R4, R14, R64 ;  /* 0x0000000e0440723c */ /* 0x000fe20000001840 */
[----:B------:R-:W1:Y:S06]  /*214d0*/  LDSM.16.MT88.4 R12, [R229+0xe000] ;  /* 0x00e00000e50c783b */ /* 0x000e6c0000004200 */
[----:B----4-:R-:W-:Y:S01]  /*214e0*/  F2FP.PACK_AB R4, R129, R128 ;  /* 0x000000808104723e */ /* 0x010fe200000000ff */
[----:B--2---:R-:W-:Y:S01]  /*214f0*/  FFMA.FTZ R3, R126, c[0x0][0x23c], -R0 ;  /* 0x00008f007e037a23 */ /* 0x004fe20000010800 */
        /* <DEDUP_REMOVED lines=13> */
[----:B------:R-:W-:Y:S01]  /*215d0*/  HMMA.16816.F32 R56, R4, R30, R56 ;  /* 0x0000001e0438723c */ /* 0x000fe20000001838 */
[----:B------:R-:W4:Y:S01]  /*215e0*/  LDSM.16.MT88.4 R28, [R228+0xe800] ;  /* 0x00e80000e41c783b */ /* 0x000f220000004200 */
[----:B--2---:R-:W-:-:S04]  /*215f0*/  FFMA.FTZ R3, R100, c[0x0][0x23c], -R2 ;  /* 0x00008f0064037a23 */ /* 0x004fc80000010802 */
[----:B------:R2:W5:Y:S02]  /*21600*/  MUFU.EX2 R120, R3 ;  /* 0x0000000300787308 */ /* 0x0005640000000800 */
[C---:B-1----:R-:W-:Y:S08]  /*21610*/  HMMA.16816.F32 R20, R4.reuse, R8, R20 ;  /* 0x000000080414723c */ /* 0x042ff00000001814 */
[----:B------:R-:W-:Y:S01]  /*21620*/  HMMA.16816.F32 R16, R4, R10, R16 ;  /* 0x0000000a0410723c */ /* 0x000fe20000001810 */
[----:B------:R-:W1:Y:S01]  /*21630*/  LDSM.16.MT88.4 R8, [R230+0xe800] ;  /* 0x00e80000e608783b */ /* 0x000e620000004200 */
[----:B--2---:R-:W-:-:S06]  /*21640*/  FFMA.FTZ R3, R115, c[0x0][0x23c], -R2 ;  /* 0x00008f0073037a23 */ /* 0x004fcc0000010802 */
[C---:B---3--:R-:W-:Y:S01]  /*21650*/  HMMA.16816.F32 R40, R4.reuse, R24, R40 ;  /* 0x000000180428723c */ /* 0x048fe20000001828 */
[----:B------:R2:W-:Y:S07]  /*21660*/  MUFU.EX2 R119, R3 ;  /* 0x0000000300777308 */ /* 0x0005ee0000000800 */
[C---:B------:R-:W-:Y:S08]  /*21670*/  HMMA.16816.F32 R48, R4.reuse, R26, R48 ;  /* 0x0000001a0430723c */ /* 0x040ff00000001830 */
[----:B------:R-:W-:Y:S01]  /*21680*/  HMMA.16816.F32 R44, R4, R12, R44 ;  /* 0x0000000c042c723c */ /* 0x000fe2000000182c */
[----:B--2---:R-:W-:-:S04]  /*21690*/  FFMA.FTZ R3, R101, c[0x0][0x23c], -R2 ;  /* 0x00008f0065037a23 */ /* 0x004fc80000010802 */
[----:B------:R2:W3:Y:S03]  /*216a0*/  MUFU.EX2 R117, R3 ;  /* 0x0000000300757308 */ /* 0x0004e60000000800 */
[----:B------:R-:W-:Y:S01]  /*216b0*/  HMMA.16816.F32 R64, R4, R14, R64 ;  /* 0x0000000e0440723c */ /* 0x000fe20000001840 */
[----:B------:R-:W1:Y:S06]  /*216c0*/  LDSM.16.MT88.4 R12, [R229+0xe800] ;  /* 0x00e80000e50c783b */ /* 0x000e6c0000004200 */
[----:B-----5:R-:W-:Y:S01]  /*216d0*/  F2FP.PACK_AB R4, R120, R118 ;  /* 0x000000767804723e */ /* 0x020fe200000000ff */
[----:B--2---:R-:W-:Y:S01]  /*216e0*/  FFMA.FTZ R3, R175, c[0x0][0x23c], -R0 ;  /* 0x00008f00af037a23 */ /* 0x004fe20000010800 */
        /* <DEDUP_REMOVED lines=14> */
[----:B--2---:R-:W-:-:S04]  /*217d0*/  FFMA.FTZ R3, R108, c[0x0][0x23c], -R2 ;  /* 0x00008f006c037a23 */ /* 0x004fc80000010802 */
        /* <DEDUP_REMOVED lines=8> */
[----:B------:R2:W-:Y:S06]  /*21860*/  MUFU.EX2 R108, R3 ;  /* 0x00000003006c7308 */ /* 0x0005ec0000000800 */
[C---:B------:R-:W-:Y:S01]  /*21870*/  HMMA.16816.F32 R56, R4.reuse, R30, R56 ;  /* 0x0000001e0438723c */ /* 0x040fe20000001838 */
[----:B------:R-:W5:Y:S07]  /*21880*/  LDSM.16.MT88.4 R28, [R228+0xf000] ;  /* 0x00f00000e41c783b */ /* 0x000f6e0000004200 */
[----:B------:R-:W-:Y:S01]  /*21890*/  HMMA.16816.F32 R48, R4, R12, R44 ;  /* 0x0000000c0430723c */ /* 0x000fe2000000182c */
[----:B--2---:R-:W-:-:S04]  /*218a0*/  FFMA.FTZ R3, R61, c[0x0][0x23c], -R2 ;  /* 0x00008f003d037a23 */ /* 0x004fc80000010802 */
        /* <DEDUP_REMOVED lines=56> */
[----:B------:R-:W-:-:S02]  /*21c30*/  FFMA.FTZ R9, R201, c[0x0][0x23c], -R0 ;  /* 0x00008f00c9097a23 */ /* 0x000fc40000010800 */
[----:B------:R-:W-:Y:S02]  /*21c40*/  FADD.FTZ R8, R161, R8 ;  /* 0x00000008a1087221 */ /* 0x000fe40000010000 */
[----:B-1----:R-:W-:-:S03]  /*21c50*/  FFMA.FTZ R3, R193, c[0x0][0x23c], -R2 ;  /* 0x00008f00c1037a23 */ /* 0x002fc60000010802 */
[----:B------:R-:W-:Y:S01]  /*21c60*/  HMMA.16816.F32 R52, R4, R20, R24 ;  /* 0x000000140434723c */ /* 0x000fe20000001818 */
[----:B------:R-:W-:Y:S01]  /*21c70*/  FADD.FTZ R8, R162, R8 ;  /* 0x00000008a2087221 */ /* 0x000fe20000010000 */
[----:B------:R-:W1:Y:S01]  /*21c80*/  LDSM.16.MT88.4 R20, [R231+0x10000] ;  /* 0x01000000e714783b */ /* 0x000e620000004200 */
[----:B------:R3:W-:Y:S02]  /*21c90*/  MUFU.EX2 R90, R3 ;  /* 0x00000003005a7308 */ /* 0x0007e40000000800 */
[----:B------:R-:W-:-:S03]  /*21ca0*/  FADD.FTZ R8, R75, R8 ;  /* 0x000000084b087221 */ /* 0x000fc60000010000 */
[C---:B------:R-:W-:Y:S01]  /*21cb0*/  HMMA.16816.F32 R24, R4.reuse, R32, R36 ;  /* 0x000000200418723c */ /* 0x040fe20000001824 */
[----:B------:R-:W4:Y:S07]  /*21cc0*/  LDSM.16.MT88.4 R32, [R229+0x10000] ;  /* 0x01000000e520783b */ /* 0x000f2e0000004200 */
[----:B-----5:R-:W-:Y:S01]  /*21cd0*/  HMMA.16816.F32 R36, R4, R48, R56 ;  /* 0x000000300424723c */ /* 0x020fe20000001838 */
[----:B---3--:R-:W-:-:S04]  /*21ce0*/  FFMA.FTZ R3, R177, c[0x0][0x23c], -R2 ;  /* 0x00008f00b1037a23 */ /* 0x008fc80000010802 */
[----:B------:R3:W5:Y:S03]  /*21cf0*/  MUFU.EX2 R89, R3 ;  /* 0x0000000300597308 */ /* 0x0007660000000800 */
[----:B------:R-:W-:Y:S07]  /*21d00*/  HMMA.16816.F32 R48, R4, R50, R64 ;  /* 0x000000320430723c */ /* 0x000fee0000001840 */
[----:B--2---:R-:W-:Y:S01]  /*21d10*/  F2FP.PACK_AB R4, R92, R91 ;  /* 0x0000005b5c04723e */ /* 0x004fe200000000ff */
[----:B---3--:R-:W-:Y:S01]  /*21d20*/  FFMA.FTZ R3, R194, c[0x0][0x23c], -R0 ;  /* 0x00008f00c2037a23 */ /* 0x008fe20000010800 */
        /* <DEDUP_REMOVED lines=15> */
[----:B------:R-:W5:Y:S01]  /*21e20*/  LDSM.16.MT88.4 R12, [R228+0x10800] ;  /* 0x01080000e40c783b */ /* 0x000f620000004200 */
[----:B--2---:R-:W-:-:S04]  /*21e30*/  FFMA.FTZ R3, R185, c[0x0][0x23c], -R2 ;  /* 0x00008f00b9037a23 */ /* 0x004fc80000010802 */
[----:B------:R2:W2:Y:S02]  /*21e40*/  MUFU.EX2 R84, R3 ;  /* 0x0000000300547308 */ /* 0x0004a40000000800 */
[C---:B-1----:R-:W-:Y:S08]  /*21e50*/  HMMA.16816.F32 R28, R4.reuse, R22, R28 ;  /* 0x00000016041c723c */ /* 0x042ff0000000181c */
[----:B----4-:R-:W-:Y:S01]  /*21e60*/  HMMA.16816.F32 R60, R4, R34, R48 ;  /* 0x00000022043c723c */ /* 0x010fe20000001830 */
[----:B--2---:R-:W-:-:S07]  /*21e70*/  FFMA.FTZ R3, R199, c[0x0][0x23c], -R2 ;  /* 0x00008f00c7037a23 */ /* 0x004fce0000010802 */
[C---:B------:R-:W-:Y:S01]  /*21e80*/  HMMA.16816.F32 R64, R4.reuse, R32, R36 ;  /* 0x000000200440723c */ /* 0x040fe20000001824 */
[----:B------:R1:W-:Y:S07]  /*21e90*/  MUFU.EX2 R82, R3 ;  /* 0x0000000300527308 */ /* 0x0003ee0000000800 */
[----:B---3--:R-:W-:Y:S01]  /*21ea0*/  HMMA.16816.F32 R48, R4, R16, R44 ;  /* 0x000000100430723c */ /* 0x008fe2000000182c */
[----:B-1----:R-:W-:-:S04]  /*21eb0*/  FFMA.FTZ R3, R187, c[0x0][0x23c], -R2 ;  /* 0x00008f00bb037a23 */ /* 0x002fc80000010802 */
[----:B------:R1:W2:Y:S02]  /*21ec0*/  MUFU.EX2 R80, R3 ;  /* 0x0000000300507308 */ /* 0x0002a40000000800 */
[----:B-1----:R-:W-:Y:S02]  /*21ed0*/  FFMA.FTZ R3, R70, R68, R252 ;  /* 0x0000004446037223 */ /* 0x002fe400000100fc */
[----:B------:R-:W-:Y:S01]  /*21ee0*/  HMMA.16816.F32 R68, R4, R20, R24 ;  /* 0x000000140444723c */ /* 0x000fe20000001818 */
[----:B------:R-:W1:Y:S01]  /*21ef0*/  LDSM.16.MT88.4 R20, [R231+0x10800] ;  /* 0x01080000e714783b */ /* 0x000e620000004200 */
[----:B------:R-:W-:Y:S02]  /*21f00*/  FADD.FTZ R3, R78, R3 ;  /* 0x000000034e037221 */ /* 0x000fe40000010000 */
[----:B------:R3:W-:Y:S02]  /*21f10*/  MUFU.EX2 R78, R9 ;  /* 0x00000009004e7308 */ /* 0x0007e40000000800 */
[----:B------:R-:W-:-:S02]  /*21f20*/  FADD.FTZ R10, R163, R3 ;  /* 0x00000003a30a7221 */ /* 0x000fc40000010000 */
[----:B------:R-:W-:Y:S01]  /*21f30*/  FFMA.FTZ R3, R190, c[0x0][0x23c], -R0 ;  /* 0x00008f00be037a23 */ /* 0x000fe20000010800 */
[----:B------:R-:W-:Y:S01]  /*21f40*/  HMMA.16816.F32 R24, R4, R18, R40 ;  /* 0x000000120418723c */ /* 0x000fe20000001828 */
[----:B------:R-:W-:Y:S01]  /*21f50*/  FADD.FTZ R10, R74, R10 ;  /* 0x0000000a4a0a7221 */ /* 0x000fe20000010000 */
[----:B------:R-:W4:Y:S01]  /*21f60*/  LDSM.16.MT88.4 R16, [R229+0x10800] ;  /* 0x01080000e510783b */ /* 0x000f220000004200 */
[----:B------:R5:W5:Y:S02]  /*21f70*/  MUFU.EX2 R77, R3 ;  /* 0x00000003004d7308 */ /* 0x000b640000000800 */
[----:B------:R-:W-:Y:S02]  /*21f80*/  FADD.FTZ R10, R249, R10 ;  /* 0x0000000af90a7221 */ /* 0x000fe40000010000 */
[----:B------:R-:W-:Y:S02]  /*21f90*/  F2FP.PACK_AB R4, R84, R83 ;  /* 0x000000535404723e */ /* 0x000fe400000000ff */
[----:B--2---:R-:W-:Y:S01]  /*21fa0*/  F2FP.PACK_AB R6, R80, R82 ;  /* 0x000000525006723e */ /* 0x004fe200000000ff */
[----:B---3--:R-:W-:-:S04]  /*21fb0*/  FFMA.FTZ R9, R203, c[0x0][0x23c], -R0 ;  /* 0x00008f00cb097a23 */ /* 0x008fc80000010800 */
[----:B------:R2:W-:Y:S01]  /*21fc0*/  MUFU.EX2 R76, R9 ;  /* 0x00000009004c7308 */ /* 0x0005e20000000800 */
[----:B-----5:R-:W-:Y:S01]  /*21fd0*/  FADD.FTZ R3, R73, R8 ;  /* 0x0000000849037221 */ /* 0x020fe20000010000 */
[----:B------:R-:W-:-:S03]  /*21fe0*/  F2FP.PACK_AB R5, R77, R78 ;  /* 0x0000004e4d05723e */ /* 0x000fc600000000ff */
        /* <DEDUP_REMOVED lines=12> */
[----:B------:R-:W-:Y:S02]  /*220b0*/  FFMA.FTZ R3, R205, c[0x0][0x23c], -R2 ;  /* 0x00008f00cd037a23 */ /* 0x000fe40000010802 */
[----:B------:R-:W-:Y:S02]  /*220c0*/  FADD.FTZ R8, R243, R8 ;  /* 0x00000008f3087221 */ /* 0x000fe40000010000 */
[----:B------:R3:W-:Y:S01]  /*220d0*/  MUFU.EX2 R74, R3 ;  /* 0x00000003004a7308 */ /* 0x0007e20000000800 */
[----:B--2---:R-:W-:Y:S02]  /*220e0*/  FFMA.FTZ R9, R192, c[0x0][0x23c], -R0 ;  /* 0x00008f00c0097a23 */ /* 0x004fe40000010800 */
[----:B------:R-:W-:-:S04]  /*220f0*/  FADD.FTZ R8, R222, R8 ;  /* 0x00000008de087221 */ /* 0x000fc80000010000 */
[----:B------:R-:W-:Y:S01]  /*22100*/  FADD.FTZ R8, R223, R8 ;  /* 0x00000008df087221 */ /* 0x000fe20000010000 */
[----:B------:R-:W2:Y:S03]  /*22110*/  MUFU.EX2 R75, R9 ;  /* 0x00000009004b7308 */ /* 0x000ea60000000800 */
[----:B------:R-:W-:-:S04]  /*22120*/  FADD.FTZ R8, R221, R8 ;  /* 0x00000008dd087221 */ /* 0x000fc80000010000 */
[----:B------:R-:W-:Y:S02]  /*22130*/  FADD.FTZ R8, R220, R8 ;  /* 0x00000008dc087221 */ /* 0x000fe40000010000 */
[----:B---3--:R-:W-:Y:S02]  /*22140*/  FADD.FTZ R3, R227, R10 ;  /* 0x0000000ae3037221 */ /* 0x008fe40000010000 */
        /* <DEDUP_REMOVED lines=8> */
[----:B------:R-:W-:Y:S01]  /*221d0*/  HMMA.16816.F32 R32, R4, R14, R56 ;  /* 0x0000000e0420723c */ /* 0x000fe20000001838 */
        /* <DEDUP_REMOVED lines=8> */
[----:B------:R-:W5:Y:S01]  /*22260*/  LDSM.16.MT88.4 R12, [R230+0x10800] ;  /* 0x01080000e60c783b */ /* 0x000f620000004200 */
        /* <DEDUP_REMOVED lines=9> */
[C---:B----4-:R-:W-:Y:S01]  /*22300*/  HMMA.16816.F32 R28, R4.reuse, R16, R64 ;  /* 0x00000010041c723c */ /* 0x050fe20000001840 */
        /* <DEDUP_REMOVED lines=14> */
[----:B------:R-:W4:Y:S01]  /*223f0*/  LDSM.16.MT88.4 R20, [R228+0x11000] ;  /* 0x01100000e414783b */ /* 0x000f220000004200 */
[----:B-1----:R-:W-:Y:S02]  /*22400*/  FFMA.FTZ R9, R197, c[0x0][0x23c], -R2 ;  /* 0x00008f00c5097a23 */ /* 0x002fe40000010802 */
[----:B------:R-:W-:Y:S02]  /*22410*/  FADD.FTZ R3, R140, R3 ;  /* 0x000000038c037221 */ /* 0x000fe40000010000 */
[----:B------:R1:W1:Y:S01]  /*22420*/  MUFU.EX2 R59, R9 ;  /* 0x00000009003b7308 */ /* 0x0002620000000800 */
[----:B------:R-:W-:Y:S01]  /*22430*/  FADD.FTZ R8, R139, R8 ;  /* 0x000000088b087221 */ /* 0x000fe20000010000 */
[----:B-----5:R-:W-:Y:S01]  /*22440*/  HMMA.16816.F32 R48, R4, R12, R48 ;  /* 0x0000000c0430723c */ /* 0x020fe20000001830 */
[----:B------:R-:W-:-:S02]  /*22450*/  FADD.FTZ R3, R142, R3 ;  /* 0x000000038e037221 */ /* 0x000fc40000010000 */
[----:B------:R-:W-:Y:S01]  /*22460*/  FADD.FTZ R8, R137, R8 ;  /* 0x0000000889087221 */ /* 0x000fe20000010000 */
[----:B------:R-:W-:Y:S01]  /*22470*/  LDSM.16.MT88.4 R140, [R228+0x11800] ;  /* 0x01180000e48c783b */ /* 0x000fe20000004200 */
[----:B------:R-:W-:Y:S02]  /*22480*/  FADD.FTZ R3, R133, R3 ;  /* 0x0000000385037221 */ /* 0x000fe40000010000 */
[----:B------:R-:W-:Y:S01]  /*22490*/  FADD.FTZ R8, R136, R8 ;  /* 0x0000000888087221 */ /* 0x000fe20000010000 */
[----:B------:R-:W-:Y:S01]  /*224a0*/  HMMA.16816.F32 R24, R4, R14, R24 ;  /* 0x0000000e0418723c */ /* 0x000fe20000001818 */
[----:B------:R-:W-:Y:S01]  /*224b0*/  FADD.FTZ R3, R132, R3 ;  /* 0x0000000384037221 */ /* 0x000fe20000010000 */
[----:B------:R-:W5:Y:S01]  /*224c0*/  LDSM.16.MT88.4 R12, [R229+0x11000] ;  /* 0x01100000e50c783b */ /* 0x000f620000004200 */
[----:B------:R-:W-:Y:S02]  /*224d0*/  FADD.FTZ R8, R128, R8 ;  /* 0x0000000880087221 */ /* 0x000fe40000010000 */
[----:B------:R-:W-:-:S02]  /*224e0*/  FADD.FTZ R3, R131, R3 ;  /* 0x0000000383037221 */ /* 0x000fc40000010000 */
        /* <DEDUP_REMOVED lines=118> */
.L_x_2850:
[----:B-1----:R-:W2:Y:S02]  /*22c50*/  LDL R0, [R1] ;  /* 0x0000000001007983 */ /* 0x002ea40000100800 */
[----:B--2---:R-:W-:-:S13]  /*22c60*/  ISETP.GE.AND P0, PT, R0, 0x1, PT ;  /* 0x000000010000780c */ /* 0x004fda0003f06270 */
        /* <DEDUP_REMOVED lines=11> */
[----:B------:R1:W-:Y:S01]  /*22d20*/  STL [R1+0x20], R2 ;  /* 0x0000200201007387 */ /* 0x0003e20000100800 */
[----:B------:R-:W-:Y:S01]  /*22d30*/  ULDC.64 UR12, c[0x0][0x118] ;  /* 0x00004600000c7ab9 */ /* 0x000fe20000000a00 */
[----:B------:R-:W-:Y:S01]  /*22d40*/  MOV R0, UR4 ;  /* 0x0000000400007c02 */ /* 0x000fe20008000f00 */
[----:B------:R-:W-:Y:S02]  /*22d50*/  UMOV UR5, 0x5 ;  /* 0x0000000500057882 */ /* 0x000fe40000000000 */
[----:B------:R-:W-:Y:S02]  /*22d60*/  ULDC UR4, c[0x0][0x19c] ;  /* 0x0000670000047ab9 */ /* 0x000fe40000000800 */
[----:B------:R1:W-:Y:S03]  /*22d70*/  STL [R1+0x1c], R0 ;  /* 0x00001c0001007387 */ /* 0x0003e60000100800 */
.L_x_2860:
[----:B------:R2:W5:Y:S01]  /*22d80*/  LDL R243, [R1] ;  /* 0x0000000001f37983 */ /* 0x0005620000100800 */
[----:B------:R-:W-:Y:S04]  /*22d90*/  DEPBAR.LE SB0, 0x0 ;  /* 0x000080000000791a */ /* 0x000fe80000000000 */
[----:B-1----:R2:W5:Y:S04]  /*22da0*/  LDL R2, [R1+0x20] ;  /* 0x0000200001027983 */ /* 0x0025680000100800 */
[----:B------:R-:W-:Y:S01]  /*22db0*/  BAR.SYNC.DEFER_BLOCKING 0x0 ;  /* 0x0000000000007b1d */ /* 0x000fe20000010000 */
[----:B------:R-:W-:Y:S05]  /*22dc0*/  LOP3.LUT P6, RZ, R238, 0x400, RZ, 0xc0, !PT ;  /* 0x00000400eeff7812 */ /* 0x000fea00078cc0ff */
[----:B------:R2:W5:Y:S08]  /*22dd0*/  LDL R0, [R1+0x1c] ;  /* 0x00001c0001007983 */ /* 0x0005700000100800 */
[----:B------:R-:W-:-:S05]  /*22de0*/  @!P6 BRA `(.L_x_2857) ;  /* 0x000003b00000e947 */ /* 0x000fca0003800000 */
[----:B-----5:R-:W-:Y:S01]  /*22df0*/  IMAD.SHL.U32 R6, R243, 0x100, RZ ;  /* 0x00000100f3067824 */ /* 0x020fe200078e00ff */
[----:B------:R-:W-:Y:S04]  /*22e00*/  IABS R9, c[0x0][0x2d0] ;  /* 0x0000b40000097a13 */ /* 0x000fe80000000000 */
[----:B------:R-:W1:Y:S01]  /*22e10*/  I2F.RP R2, R9 ;  /* 0x0000000900027306 */ /* 0x000e620000209400 */
[C---:B------:R-:W-:Y:S02]  /*22e20*/  IADD3 R7, R6.reuse, -0x100, RZ ;  /* 0xffffff0006077810 */ /* 0x040fe40007ffe0ff */
        /* <DEDUP_REMOVED lines=24> */
[----:B------:R-:W-:Y:S02]  /*22fb0*/  ISETP.NE.AND P0, PT, RZ, c[0x0][0x2d0], PT ;  /* 0x0000b400ff007a0c */ /* 0x000fe40003f05270 */
[-C--:B------:R-:W-:Y:S02]  /*22fc0*/  ISETP.GE.U32.AND P4, PT, R3, R9.reuse, PT ;  /* 0x000000090300720c */ /* 0x080fe40003f86070 */
[----:B------:R-:W-:Y:S02]  /*22fd0*/  LOP3.LUT R3, RZ, c[0x0][0x2d0], RZ, 0x33, !PT ;  /* 0x0000b400ff037a12 */ /* 0x000fe400078e33ff */
[----:B------:R-:W-:Y:S02]  /*22fe0*/  ISETP.GE.U32.AND P5, PT, R4, R9, PT ;  /* 0x000000090400720c */ /* 0x000fe40003fa6070 */
[----:B------:R-:W-:Y:S07]  /*22ff0*/  @!P1 IADD3 R2, R2, 0x1, RZ ;  /* 0x0000000102029810 */ /* 0x000fee0007ffe0ff */
[----:B------:R-:W-:Y:S04]  /*23000*/  @P4 IADD3 R0, R0, 0x1, RZ ;  /* 0x0000000100004810 */ /* 0x000fe80007ffe0ff */
[----:B------:R-:W-:Y:S01]  /*23010*/  @P5 IADD3 R2, R2, 0x1, RZ ;  /* 0x0000000102025810 */ /* 0x000fe20007ffe0ff */
[----:B------:R-:W-:Y:S04]  /*23020*/  @!P2 IMAD.MOV R0, RZ, RZ, -R0 ;  /* 0x000000ffff00a224 */ /* 0x000fe800078e0a00 */
[----:B------:R-:W-:Y:S01]  /*23030*/  @!P3 IMAD.MOV R2, RZ, RZ, -R2 ;  /* 0x000000ffff02b224 */ /* 0x000fe200078e0a02 */
[C---:B------:R-:W-:Y:S04]  /*23040*/  SEL R6, R3.reuse, R0, !P0 ;  /* 0x0000000003067207 */ /* 0x040fe80004000000 */
[C---:B------:R-:W-:Y:S02]  /*23050*/  LEA R4, P1, R6.reuse, R244, 0x2 ;  /* 0x000000f406047211 */ /* 0x040fe400078210ff */
[----:B------:R-:W-:Y:S02]  /*23060*/  SEL R0, R3, R2, !P0 ;  /* 0x0000000203007207 */ /* 0x000fe40004000000 */
[-C--:B------:R-:W-:Y:S02]  /*23070*/  LEA.HI.X.SX32 R5, R6, R245.reuse, 0x2, P1 ;  /* 0x000000f506057211 */ /* 0x080fe400008f16ff */
[C---:B------:R-:W-:Y:S03]  /*23080*/  LEA R2, P0, R0.reuse, R244, 0x2 ;  /* 0x000000f400027211 */ /* 0x040fe600078010ff */
[----:B------:R1:W3:Y:S01]  /*23090*/  LDG.E R7, [R4.64] ;  /* 0x0000000c04077981 */ /* 0x0002e2000c1e1900 */
[C---:B------:R-:W-:Y:S01]  /*230a0*/  LEA.HI.X.SX32 R3, R0.reuse, R245, 0x2, P0 ;  /* 0x000000f500037211 */ /* 0x040fe200000f16ff */
[----:B------:R-:W-:Y:S04]  /*230b0*/  IMAD.IADD R0, R0, 0x1, -R6 ;  /* 0x0000000100007824 */ /* 0x000fe800078e0a06 */
[----:B-1----:R1:W3:Y:S02]  /*230c0*/  LDG.E R5, [R2.64] ;  /* 0x0000000c02057981 */ /* 0x0022e4000c1e1900 */
[----:B-1----:R-:W-:Y:S04]  /*230d0*/  IMAD.MOV.U32 R2, RZ, RZ, c[0x0][0x2d0] ;  /* 0x0000b400ff027624 */ /* 0x002fe800078e00ff */
        /* <DEDUP_REMOVED lines=12> */
.L_x_2857:
[----:B------:R-:W3:Y:S01]  /*231a0*/  LDL.LU R11, [R1+0x14] ;  /* 0x00001400010b7983 */ /* 0x000ee20000300800 */
[-C--:B------:R-:W-:Y:S02]  /*231b0*/  LEA R172, R236, R233.reuse, 0x1 ;  /* 0x000000e9ecac7211 */ /* 0x080fe400078e08ff */
[----:B------:R-:W-:Y:S01]  /*231c0*/  IADD3 R208, R134, R234, RZ ;  /* 0x000000ea86d07210 */ /* 0x000fe20007ffe0ff */
[----:B------:R-:W4:Y:S01]  /*231d0*/  LDL.LU R10, [R1+0x18] ;  /* 0x00001800010a7983 */ /* 0x000f220000300800 */
[----:B------:R-:W-:Y:S02]  /*231e0*/  LEA R212, R237, R233, 0x1 ;  /* 0x000000e9edd47211 */ /* 0x000fe400078e08ff */
[C---:B------:R-:W-:Y:S02]  /*231f0*/  IADD3 R220, R135.reuse, 0x800, RZ ;  /* 0x0000080087dc7810 */ /* 0x040fe40007ffe0ff */
[----:B------:R-:W-:Y:S02]  /*23200*/  IADD3 R224, R135, 0x1000, RZ ;  /* 0x0000100087e07810 */ /* 0x000fe40007ffe0ff */
[C---:B----45:R-:W-:Y:S04]  /*23210*/  LEA R10, P0, R2.reuse, R10, 0x1 ;  /* 0x0000000a020a7211 */ /* 0x070fe800078008ff */
        /* <DEDUP_REMOVED lines=30> */
[----:B-1----:R-:W-:Y:S05]  /*23400*/  IADD3 R10, P0, R16, UR9, RZ ;  /* 0x00000009100a7c10 */ /* 0x002fea000ff1e0ff */
[----:B------:R1:W-:Y:S04]  /*23410*/  STL [R1+0x14], R11 ;  /* 0x0000140b01007387 */ /* 0x0003e80000100800 */
[----:B------:R2:W-:Y:S08]  /*23420*/  LDGSTS.E.BYPASS.LTC128B.128 [R239+0xd800], [R18.64] ;  /* 0x0d80000012ef7fae */ /* 0x0005f0000b901d4c */
[----:B------:R2:W-:Y:S08]  /*23430*/  LDGSTS.E.BYPASS.LTC128B.128 [R239+0xe000], [R20.64] ;  /* 0x0e00000014ef7fae */ /* 0x0005f0000b901d4c */
[----:B------:R2:W-:Y:S01]  /*23440*/  LDGSTS.E.BYPASS.LTC128B.128 [R239+0xe800], [R16.64] ;  /* 0x0e80000010ef7fae */ /* 0x0005e2000b901d4c */
[----:B-1----:R-:W-:Y:S02]  /*23450*/  IADD3.X R11, R17, UR10, RZ, P0, !PT ;  /* 0x0000000a110b7c10 */ /* 0x002fe400087fe4ff */
[----:B---3--:R-:W-:Y:S05]  /*23460*/  IADD3 R8, P0, R10, UR9, RZ ;  /* 0x000000090a087c10 */ /* 0x008fea000ff1e0ff */
[----:B------:R1:W-:Y:S01]  /*23470*/  LDGSTS.E.BYPASS.LTC128B.128 [R239+0xf000], [R10.64] ;  /* 0x0f0000000aef7fae */ /* 0x0003e2000b901d4c */
[----:B------:R-:W-:Y:S02]  /*23480*/  IADD3.X R9, R11, UR10, RZ, P0, !PT ;  /* 0x0000000a0b097c10 */ /* 0x000fe400087fe4ff */
[----:B----4-:R-:W-:Y:S04]  /*23490*/  IADD3 R6, P0, R8, UR9, RZ ;  /* 0x0000000908067c10 */ /* 0x010fe8000ff1e0ff */
        /* <DEDUP_REMOVED lines=8> */
[----:B-1----:R-:W-:Y:S04]  /*23520*/  IADD3 R10, P0, R2, UR9, RZ ;  /* 0x00000009020a7c10 */ /* 0x002fe8000ff1e0ff */
[----:B------:R-:W-:Y:S03]  /*23530*/  IADD3.X R11, R3, UR10, RZ, P0, !PT ;  /* 0x0000000a030b7c10 */ /* 0x000fe600087fe4ff */
[----:B------:R1:W-:Y:S08]  /*23540*/  LDGSTS.E.BYPASS.LTC128B.128 [R239+0x11000], [R2.64] ;  /* 0x1100000002ef7fae */ /* 0x0003f0000b901d4c */
[----:B------:R3:W-:Y:S08]  /*23550*/  LDGSTS.E.BYPASS.LTC128B.128 [R239+0x11800], [R10.64] ;  /* 0x118000000aef7fae */ /* 0x0007f0000b901d4c */
[----:B------:R-:W-:Y:S08]  /*23560*/  LDSM.16.M88.4 R128, [R233] ;  /* 0x00000000e980783b */ /* 0x000ff00000000200 */
[----:B------:R-:W0:Y:S08]  /*23570*/  LDGDEPBAR ;  /* 0x00000000000079af */ /* 0x000e300000000000 */
[----:B------:R-:W-:Y:S08]  /*23580*/  LDSM.16.M88.4 R16, [R134+0x2800] ;  /* 0x002800008610783b */ /* 0x000ff00000000200 */
[----:B---3--:R-:W2:Y:S08]  /*23590*/  LDSM.16.M88.4 R8, [R134+0x2000] ;  /* 0x002000008608783b */ /* 0x008eb00000000200 */
[----:B------:R-:W3:Y:S08]  /*235a0*/  LDSM.16.M88.4 R24, [R134+0x3000] ;  /* 0x003000008618783b */ /* 0x000ef00000000200 */
[----:B------:R-:W4:Y:S08]  /*235b0*/  LDSM.16.M88.4 R32, [R134+0x3800] ;  /* 0x003800008620783b */ /* 0x000f300000000200 */
[----:B------:R-:W1:Y:S08]  /*235c0*/  LDSM.16.M88.4 R40, [R134+0x4000] ;  /* 0x004000008628783b */ /* 0x000e700000000200 */
[----:B------:R-:W1:Y:S08]  /*235d0*/  LDSM.16.M88.4 R48, [R134+0x4800] ;  /* 0x004800008630783b */ /* 0x000e700000000200 */
[----:B------:R-:W1:Y:S01]  /*235e0*/  LDSM.16.M88.4 R56, [R134+0x5000] ;  /* 0x005000008638783b */ /* 0x000e620000000200 */
[C---:B--2---:R-:W-:Y:S07]  /*235f0*/  HMMA.16816.F32 R4, R128.reuse, R8, RZ ;  /* 0x000000088004723c */ /* 0x044fee00000018ff */
[----:B------:R-:W2:Y:S01]  /*23600*/  LDSM.16.M88.4 R64, [R134+0x5800] ;  /* 0x005800008640783b */ /* 0x000ea20000000200 */
[C---:B------:R-:W-:Y:S07]  /*23610*/  HMMA.16816.F32 R8, R128.reuse, R10, RZ ;  /* 0x0000000a8008723c */ /* 0x040fee00000018ff */
[----:B------:R-:W1:Y:S01]  /*23620*/  LDSM.16.M88.4 R72, [R134+0x6000] ;  /* 0x006000008648783b */ /* 0x000e620000000200 */
[C---:B------:R-:W-:Y:S07]  /*23630*/  HMMA.16816.F32 R12, R128.reuse, R16, RZ ;  /* 0x00000010800c723c */ /* 0x040fee00000018ff */
[----:B------:R-:W1:Y:S01]  /*23640*/  LDSM.16.M88.4 R80, [R134+0x6800] ;  /* 0x006800008650783b */ /* 0x000e620000000200 */
[C---:B------:R-:W-:Y:S07]  /*23650*/  HMMA.16816.F32 R16, R128.reuse, R18, RZ ;  /* 0x000000128010723c */ /* 0x040fee00000018ff */
[----:B------:R-:W2:Y:S01]  /*23660*/  LDSM.16.M88.4 R88, [R134+0x7000] ;  /* 0x007000008658783b */ /* 0x000ea20000000200 */
[C---:B---3--:R-:W-:Y:S07]  /*23670*/  HMMA.16816.F32 R20, R128.reuse, R24, RZ ;  /* 0x000000188014723c */ /* 0x048fee00000018ff */
[----:B------:R-:W3:Y:S01]  /*23680*/  LDSM.16.M88.4 R96, [R134+0x7800] ;  /* 0x007800008660783b */ /* 0x000ee20000000200 */
[C---:B------:R-:W-:Y:S07]  /*23690*/  HMMA.16816.F32 R24, R128.reuse, R26, RZ ;  /* 0x0000001a8018723c */ /* 0x040fee00000018ff */
[----:B------:R-:W2:Y:S01]  /*236a0*/  LDSM.16.M88.4 R104, [R134+0x8000] ;  /* 0x008000008668783b */ /* 0x000ea20000000200 */
[C---:B----4-:R-:W-:Y:S07]  /*236b0*/  HMMA.16816.F32 R28, R128.reuse, R32, RZ ;  /* 0x00000020801c723c */ /* 0x050fee00000018ff */
[----:B------:R-:W4:Y:S01]  /*236c0*/  LDSM.16.M88.4 R112, [R134+0x8800] ;  /* 0x008800008670783b */ /* 0x000f220000000200 */
[C---:B------:R-:W-:Y:S07]  /*236d0*/  HMMA.16816.F32 R32, R128.reuse, R34, RZ ;  /* 0x000000228020723c */ /* 0x040fee00000018ff */
[----:B------:R-:W2:Y:S01]  /*236e0*/  LDSM.16.M88.4 R120, [R134+0x9000] ;  /* 0x009000008678783b */ /* 0x000ea20000000200 */
[C---:B-1----:R-:W-:Y:S07]  /*236f0*/  HMMA.16816.F32 R36, R128.reuse, R40, RZ ;  /* 0x000000288024723c */ /* 0x042fee00000018ff */
[----:B------:R-:W1:Y:S01]  /*23700*/  LDSM.16.M88.4 R168, [R134+0x9800] ;  /* 0x0098000086a8783b */ /* 0x000e620000000200 */
[C---:B------:R-:W-:Y:S07]  /*23710*/  HMMA.16816.F32 R40, R128.reuse, R42, RZ ;  /* 0x0000002a8028723c */ /* 0x040fee00000018ff */
[----:B------:R-:W-:Y:S01]  /*23720*/  LDSM.16.M88.4 R172, [R172] ;  /* 0x00000000acac783b */ /* 0x000fe20000000200 */
[C---:B------:R-:W-:Y:S07]  /*23730*/  HMMA.16816.F32 R44, R128.reuse, R48, RZ ;  /* 0x00000030802c723c */ /* 0x040fee00000018ff */
        /* <DEDUP_REMOVED lines=14> */
[----:B------:R-:W-:Y:S01]  /*23820*/  LDSM.16.M88.4 R204, [R208+0x9000] ;  /* 0x00900000d0cc783b */ /* 0x000fe20000000200 */
[C---:B------:R-:W-:Y:S07]  /*23830*/  HMMA.16816.F32 R76, R128.reuse, R80, RZ ;  /* 0x00000050804c723c */ /* 0x040fee00000018ff */
[----:B------:R-:W-:Y:S01]  /*23840*/  LDSM.16.M88.4 R212, [R212] ;  /* 0x00000000d4d4783b */ /* 0x000fe20000000200 */
[C---:B------:R-:W-:Y:S07]  /*23850*/  HMMA.16816.F32 R80, R128.reuse, R82, RZ ;  /* 0x000000528050723c */ /* 0x040fee00000018ff */
[----:B------:R-:W-:Y:S01]  /*23860*/  LDSM.16.M88.4 R216, [R135] ;  /* 0x0000000087d8783b */ /* 0x000fe20000000200 */
[C---:B------:R-:W-:Y:S07]  /*23870*/  HMMA.16816.F32 R84, R128.reuse, R88, RZ ;  /* 0x000000588054723c */ /* 0x040fee00000018ff */
[----:B------:R-:W-:Y:S01]  /*23880*/  LDSM.16.M88.4 R220, [R220] ;  /* 0x00000000dcdc783b */ /* 0x000fe20000000200 */
[C---:B------:R-:W-:Y:S07]  /*23890*/  HMMA.16816.F32 R88, R128.reuse, R90, RZ ;  /* 0x0000005a8058723c */ /* 0x040fee00000018ff */
[----:B------:R-:W-:Y:S01]  /*238a0*/  LDSM.16.M88.4 R224, [R224] ;  /* 0x00000000e0e0783b */ /* 0x000fe20000000200 */
        /* <DEDUP_REMOVED lines=26> */
[C---:B------:R-:W-:Y:S08]  /*23a50*/  HMMA.16816.F32 R44, R172.reuse, R196, R44 ;  /* 0x000000c4ac2c723c */ /* 0x040ff0000000182c */
[C---:B------:R-:W-:Y:S01]  /*23a60*/  HMMA.16816.F32 R48, R172.reuse, R198, R48 ;  /* 0x000000c6ac30723c */ /* 0x040fe20000001830 */
[----:B------:R-:W2:Y:S07]  /*23a70*/  LDSM.16.M88.4 R196, [R208+0x8800] ;  /* 0x00880000d0c4783b */ /* 0x000eae0000000200 */
[C---:B------:R-:W-:Y:S01]  /*23a80*/  HMMA.16816.F32 R52, R172.reuse, R200, R52 ;  /* 0x000000c8ac34723c */ /* 0x040fe20000001834 */
[----:B------:R-:W2:Y:S06]  /*23a90*/  LDSM.16.M88.4 R208, [R208+0x9800] ;  /* 0x00980000d0d0783b */ /* 0x000eac0000000200 */
[C---:B------:R-:W-:Y:S01]  /*23aa0*/  IADD3 R200, R135.reuse, 0x1800, RZ ;  /* 0x0000180087c87810 */ /* 0x040fe20007ffe0ff */
[C---:B------:R-:W-:Y:S05]  /*23ab0*/  HMMA.16816.F32 R56, R172.reuse, R202, R56 ;  /* 0x000000caac38723c */ /* 0x040fea0000001838 */
[----:B------:R-:W2:Y:S03]  /*23ac0*/  LDSM.16.M88.4 R200, [R200] ;  /* 0x00000000c8c8783b */ /* 0x000ea60000000200 */
        /* <DEDUP_REMOVED lines=8> */
[C---:B----4-:R-:W-:Y:S07]  /*23b50*/  HMMA.16816.F32 R76, R172.reuse, R180, R76 ;  /* 0x000000b4ac4c723c */ /* 0x050fee000000184c */
        /* <DEDUP_REMOVED lines=25> */
[----:B------:R-:W-:Y:S05]  /*23cf0*/  HMMA.16816.F32 R128, R172, R210, R128 ;  /* 0x000000d2ac80723c */ /* 0x000fea0000001880 */
[----:B------:R-:W-:Y:S02]  /*23d00*/  LDSM.16.M88.4 R208, [R208] ;  /* 0x00000000d0d0783b */ /* 0x000fe40000000200 */
[C---:B------:R-:W-:Y:S01]  /*23d10*/  IADD3 R172, R135.reuse, 0x2800, RZ ;  /* 0x0000280087ac7810 */ /* 0x040fe20007ffe0ff */
[C---:B------:R-:W-:Y:S05]  /*23d20*/  HMMA.16816.F32 R4, R212.reuse, R216, R4 ;  /* 0x000000d8d404723c */ /* 0x040fea0000001804 */
[----:B------:R-:W2:Y:S02]  /*23d30*/  LDSM.16.M88.4 R172, [R172] ;  /* 0x00000000acac783b */ /* 0x000ea40000000200 */
[C---:B------:R-:W-:Y:S01]  /*23d40*/  IADD3 R216, R135.reuse, 0x7000, RZ ;  /* 0x0000700087d87810 */ /* 0x040fe20007ffe0ff */
[C---:B------:R-:W-:Y:S05]  /*23d50*/  HMMA.16816.F32 R8, R212.reuse, R218, R8 ;  /* 0x000000dad408723c */ /* 0x040fea0000001808 */
[----:B------:R-:W3:Y:S03]  /*23d60*/  LDSM.16.M88.4 R216, [R216] ;  /* 0x00000000d8d8783b */ /* 0x000ee60000000200 */
[C---:B------:R-:W-:Y:S08]  /*23d70*/  HMMA.16816.F32 R12, R212.reuse, R220, R12 ;  /* 0x000000dcd40c723c */ /* 0x040ff0000000180c */
[C---:B------:R-:W-:Y:S01]  /*23d80*/  HMMA.16816.F32 R16, R212.reuse, R222, R16 ;  /* 0x000000ded410723c */ /* 0x040fe20000001810 */
[----:B------:R-:W-:Y:S07]  /*23d90*/  LDSM.16.M88.4 R220, [R235] ;  /* 0x00000000ebdc783b */ /* 0x000fee0000000200 */
[C---:B------:R-:W-:Y:S08]  /*23da0*/  HMMA.16816.F32 R20, R212.reuse, R224, R20 ;  /* 0x000000e0d414723c */ /* 0x040ff00000001814 */
[C---:B------:R-:W-:Y:S01]  /*23db0*/  HMMA.16816.F32 R24, R212.reuse, R226, R24 ;  /* 0x000000e2d418723c */ /* 0x040fe20000001818 */
[----:B------:R-:W-:Y:S07]  /*23dc0*/  LDSM.16.M88.4 R224, [R232] ;  /* 0x00000000e8e0783b */ /* 0x000fee0000000200 */
[C---:B------:R-:W-:Y:S07]  /*23dd0*/  HMMA.16816.F32 R28, R212.reuse, R200, R28 ;  /* 0x000000c8d41c723c */ /* 0x040fee000000181c */
[----:B------:R-:W-:Y:S01]  /*23de0*/  IADD3 R200, R135, 0x7800, RZ ;  /* 0x0000780087c87810 */ /* 0x000fe20007ffe0ff */
[C---:B------:R-:W-:Y:S05]  /*23df0*/  HMMA.16816.F32 R32, R212.reuse, R202, R32 ;  /* 0x000000cad420723c */ /* 0x040fea0000001820 */
[----:B------:R-:W4:Y:S03]  /*23e00*/  LDSM.16.M88.4 R200, [R200] ;  /* 0x00000000c8c8783b */ /* 0x000f260000000200 */
[C---:B-1----:R-:W-:Y:S08]  /*23e10*/  HMMA.16816.F32 R36, R212.reuse, R168, R36 ;  /* 0x000000a8d424723c */ /* 0x042ff00000001824 */
[C---:B------:R-:W-:Y:S01]  /*23e20*/  HMMA.16816.F32 R40, R212.reuse, R170, R40 ;  /* 0x000000aad428723c */ /* 0x040fe20000001828 */
[----:B------:R-:W1:Y:S07]  /*23e30*/  LDSM.16.M88.4 R168, [R232+0x800] ;  /* 0x00080000e8a8783b */ /* 0x000e6e0000000200 */
        /* <DEDUP_REMOVED lines=20> */
[C---:B----4-:R-:W-:Y:S08]  /*23f80*/  HMMA.16816.F32 R124, R212.reuse, R200, R124 ;  /* 0x000000c8d47c723c */ /* 0x050ff0000000187c */
        /* <DEDUP_REMOVED lines=94> */
[----:B------:R-:W3:Y:S01]  /*24570*/  MUFU.TANH R26, R26 ;  /* 0x0000001a001a7308 */ /* 0x000ee20000002400 */
        /* <DEDUP_REMOVED lines=126> */
[----:B---3--:R-:W-:Y:S01]  /*24d60*/  FMUL.FTZ R37, R130, c[0x0][0x2ec] ;  /* 0x0000bb0082257a20 */ /* 0x008fe20000410000 */
[----:B------:R-:W-:Y:S01]  /*24d70*/  MOV R130, R243 ;  /* 0x000000f300827202 */ /* 0x000fe20000000f00 */
[----:B------:R-:W-:Y:S01]  /*24d80*/  FMUL.FTZ R128, R128, c[0x0][0x2ec] ;  /* 0x0000bb0080807a20 */ /* 0x000fe20000410000 */
[----:B------:R3:W1:Y:S01]  /*24d90*/  MUFU.TANH R211, R51 ;  /* 0x0000003300d37308 */ /* 0x0006620000002400 */
[----:B------:R-:W-:Y:S01]  /*24da0*/  FMUL.FTZ R0, R131, c[0x0][0x2ec] ;  /* 0x0000bb0083007a20 */ /* 0x000fe20000410000 */
[----:B------:R-:W-:Y:S08]  /*24db0*/  ISETP.GE.AND P0, PT, R130, 0x2, PT ;  /* 0x000000028200780c */ /* 0x000ff00003f06270 */
        /* <DEDUP_REMOVED lines=66> */
[----:B------:R3:W1:Y:S10]  /*251e0*/  MUFU.TANH R227, R118 ;  /* 0x0000007600e37308 */ /* 0x0006740000002400 */
[----:B------:R3:W1:Y:S10]  /*251f0*/  MUFU.TANH R240, R119 ;  /* 0x0000007700f07308 */ /* 0x0006740000002400 */
[----:B------:R-:W1:Y:S10]  /*25200*/  MUFU.TANH R120, R120 ;  /* 0x0000007800787308 */ /* 0x000e740000002400 */
[----:B------:R3:W1:Y:S10]  /*25210*/  MUFU.TANH R241, R121 ;  /* 0x0000007900f17308 */ /* 0x0006740000002400 */
[----:B------:R-:W1:Y:S10]  /*25220*/  MUFU.TANH R122, R122 ;  /* 0x0000007a007a7308 */ /* 0x000e740000002400 */
[----:B------:R3:W1:Y:S10]  /*25230*/  MUFU.TANH R242, R123 ;  /* 0x0000007b00f27308 */ /* 0x0006740000002400 */
[----:B------:R-:W1:Y:S10]  /*25240*/  MUFU.TANH R124, R124 ;  /* 0x0000007c007c7308 */ /* 0x000e740000002400 */
[----:B------:R-:W1:Y:S10]  /*25250*/  MUFU.TANH R125, R125 ;  /* 0x0000007d007d7308 */ /* 0x000e740000002400 */
[----:B------:R-:W1:Y:S10]  /*25260*/  MUFU.TANH R126, R126 ;  /* 0x0000007e007e7308 */ /* 0x000e740000002400 */
[----:B------:R3:W1:Y:S10]  /*25270*/  MUFU.TANH R220, R127 ;  /* 0x0000007f00dc7308 */ /* 0x0006740000002400 */
[----:B------:R3:W1:Y:S10]  /*25280*/  MUFU.TANH R221, R128 ;  /* 0x0000008000dd7308 */ /* 0x0006740000002400 */
[----:B------:R-:W1:Y:S10]  /*25290*/  MUFU.TANH R129, R129 ;  /* 0x0000008100817308 */ /* 0x000e740000002400 */
        /* <DEDUP_REMOVED lines=8> */
[----:B------:R-:W-:-:S05]  /*25320*/  @!P6 BRA `(.L_x_2859) ;  /* 0x000003c00000e947 */ /* 0x000fca0003800000 */
[----:B------:R-:W-:Y:S01]  /*25330*/  IMAD.SHL.U32 R0, R130, 0x100, RZ ;  /* 0x0000010082007824 */ /* 0x000fe200078e00ff */
[----:B------:R-:W-:Y:S04]  /*25340*/  IABS R9, c[0x0][0x2d0] ;  /* 0x0000b40000097a13 */ /* 0x000fe80000000000 */
[----:B------:R-:W2:Y:S01]  /*25350*/  I2F.RP R2, R9 ;  /* 0x0000000900027306 */ /* 0x000ea20000209400 */
        /* <DEDUP_REMOVED lines=8> */
[----:B--2---:R-:W2:Y:S02]  /*253e0*/  MUFU.RCP R2, R2 ;  /* 0x0000000200027308 */ /* 0x004ea40000001000 */
[----:B--2---:R-:W-:Y:S08]  /*253f0*/  IADD3 R2, R2, 0xffffffe, RZ ;  /* 0x0ffffffe02027810 */ /* 0x004ff00007ffe0ff */
[----:B------:R-:W2:Y:S02]  /*25400*/  F2I.FTZ.U32.TRUNC.NTZ R3, R2 ;  /* 0x0000000200037305 */ /* 0x000ea4000021f000 */
[--C-:B--2---:R-:W-:Y:S04]  /*25410*/  IMAD.MOV R2, RZ, RZ, -R3.reuse ;  /* 0x000000ffff027224 */ /* 0x104fe800078e0a03 */
        /* <DEDUP_REMOVED lines=45> */
.L_x_2859:
        /* <DEDUP_REMOVED lines=58> */
.L_x_2858:
[----:B--234-:R-:W-:Y:S01]  /*25a90*/  FMNMX.FTZ R0, R181, R132, !PT ;  /* 0x00000084b5007209 */ /* 0x01cfe20007810000 */
        /* <DEDUP_REMOVED lines=19> */
[----:B-1----:R-:W-:Y:S01]  /*25bd0*/  LDSM.16.MT88.4 R48, [R228+0xa800] ;  /* 0x00a80000e430783b */ /* 0x002fe20000004200 */
        /* <DEDUP_REMOVED lines=135> */
[--C-:B------:R-:W-:Y:S01]  /*26450*/  FFMA.FTZ R10, R174, c[0x0][0x23c], -R60.reuse ;  /* 0x00008f00ae0a7a23 */ /* 0x100fe2000001083c */
[----:B------:R3:W-:Y:S01]  /*26460*/  MUFU.EX2 R243, R4 ;  /* 0x0000000400f37308 */ /* 0x0007e20000000800 */
[--C-:B------:R-:W-:Y:S02]  /*26470*/  FFMA.FTZ R16, R25, c[0x0][0x23c], -R39.reuse ;  /* 0x00008f0019107a23 */ /* 0x100fe40000010827 */
[--C-:B------:R-:W-:Y:S01]  /*26480*/  FFMA.FTZ R32, R190, c[0x0][0x23c], -R60.reuse ;  /* 0x00008f00be207a23 */ /* 0x100fe2000001083c */
[----:B------:R-:W-:Y:S01]  /*26490*/  MOV R190, R130 ;  /* 0x0000008200be7202 */ /* 0x000fe20000000f00 */
[--C-:B------:R-:W-:Y:S02]  /*264a0*/  FFMA.FTZ R34, R191, c[0x0][0x23c], -R60.reuse ;  /* 0x00008f00bf227a23 */ /* 0x100fe4000001083c */
[----:B------:R-:W-:Y:S01]  /*264b0*/  FFMA.FTZ R7, R186, c[0x0][0x23c], -R39 ;  /* 0x00008f00ba077a23 */ /* 0x000fe20000010827 */
[----:B------:R-:W-:Y:S01]  /*264c0*/  ISETP.GT.AND P0, PT, R190, 0x1, PT ;  /* 0x00000001be00780c */ /* 0x000fe20003f04270 */
[--C-:B------:R-:W-:Y:S01]  /*264d0*/  FFMA.FTZ R37, R37, c[0x0][0x23c], -R60.reuse ;  /* 0x00008f0025257a23 */ /* 0x100fe2000001083c */
[----:B------:R4:W-:Y:S01]  /*264e0*/  MUFU.EX2 R132, R6 ;  /* 0x0000000600847308 */ /* 0x0009e20000000800 */
[----:B-1----:R-:W-:Y:S02]  /*264f0*/  FADD.FTZ R0, -R3, R133 ;  /* 0x0000008503007221 */ /* 0x002fe40000010100 */
[----:B--2---:R-:W-:Y:S02]  /*26500*/  FMUL.FTZ R9, R2, R141 ;  /* 0x0000008d02097220 */ /* 0x004fe40000410000 */
[----:B------:R-:W-:Y:S05]  /*26510*/  FMUL.FTZ R0, R0, c[0x0][0x23c] ;  /* 0x00008f0000007a20 */ /* 0x000fea0000410000 */
[----:B------:R-:W-:Y:S01]  /*26520*/  MUFU.EX2 R252, R7 ;  /* 0x0000000700fc7308 */ /* 0x000fe20000000800 */
[C---:B------:R-:W-:Y:S02]  /*26530*/  FMUL.FTZ R17, R2.reuse, R149 ;  /* 0x0000009502117220 */ /* 0x040fe40000410000 */
[----:B------:R-:W-:Y:S02]  /*26540*/  FMUL.FTZ R25, R2, R157 ;  /* 0x0000009d02197220 */ /* 0x000fe40000410000 */
[--C-:B---3--:R-:W-:Y:S05]  /*26550*/  FFMA.FTZ R4, R188, c[0x0][0x23c], -R39.reuse ;  /* 0x00008f00bc047a23 */ /* 0x108fea0000010827 */
[----:B------:R1:W2:Y:S01]  /*26560*/  MUFU.EX2 R128, R4 ;  /* 0x0000000400807308 */ /* 0x0002a20000000800 */
[--C-:B----4-:R-:W-:Y:S09]  /*26570*/  FFMA.FTZ R6, R173, c[0x0][0x23c], -R60.reuse ;  /* 0x00008f00ad067a23 */ /* 0x110ff2000001083c */
[----:B------:R-:W3:Y:S10]  /*26580*/  MUFU.EX2 R0, R0 ;  /* 0x0000000000007308 */ /* 0x000ef40000000800 */
[----:B------:R4:W-:Y:S01]  /*26590*/  MUFU.EX2 R116, R5 ;  /* 0x0000000500747308 */ /* 0x0009e20000000800 */
[--C-:B-1----:R-:W-:Y:S01]  /*265a0*/  FFMA.FTZ R4, R180, c[0x0][0x23c], -R60.reuse ;  /* 0x00008f00b4047a23 */ /* 0x102fe2000001083c */
[----:B--2---:R-:W-:Y:S08]  /*265b0*/  F2FP.PACK_AB R40, R128, R243 ;  /* 0x000000f38028723e */ /* 0x004ff000000000ff */
[----:B------:R1:W-:Y:S01]  /*265c0*/  MUFU.EX2 R247, R4 ;  /* 0x0000000400f77308 */ /* 0x0003e20000000800 */
[C---:B---3--:R-:W-:Y:S02]  /*265d0*/  FMUL.FTZ R11, R0.reuse, R143 ;  /* 0x0000008f000b7220 */ /* 0x048fe40000410000 */
[C---:B------:R-:W-:Y:S02]  /*265e0*/  FMUL.FTZ R18, R0.reuse, R150 ;  /* 0x0000009600127220 */ /* 0x040fe40000410000 */
[C---:B------:R-:W-:Y:S05]  /*265f0*/  FMUL.FTZ R19, R0.reuse, R151 ;  /* 0x0000009700137220 */ /* 0x040fea0000410000 */
[----:B------:R2:W-:Y:S01]  /*26600*/  MUFU.EX2 R127, R6 ;  /* 0x00000006007f7308 */ /* 0x0005e20000000800 */
[C---:B------:R-:W-:Y:S02]  /*26610*/  FMUL.FTZ R35, R0.reuse, R167 ;  /* 0x000000a700237220 */ /* 0x040fe40000410000 */
[----:B------:R-:W-:Y:S02]  /*26620*/  FMUL.FTZ R7, R0, R139 ;  /* 0x0000008b00077220 */ /* 0x000fe40000410000 */
[----:B----4-:R-:W-:Y:S05]  /*26630*/  FMUL.FTZ R5, R2, R137 ;  /* 0x0000008902057220 */ /* 0x010fea0000410000 */
[----:B------:R3:W-:Y:S01]  /*26640*/  MUFU.EX2 R181, R8 ;  /* 0x0000000800b57308 */ /* 0x0007e20000000800 */
[--C-:B-1----:R-:W-:Y:S09]  /*26650*/  FFMA.FTZ R4, R187, c[0x0][0x23c], -R60.reuse ;  /* 0x00008f00bb047a23 */ /* 0x102ff2000001083c */
[----:B------:R1:W4:Y:S01]  /*26660*/  MUFU.EX2 R249, R4 ;  /* 0x0000000400f97308 */ /* 0x0003220000000800 */
[----:B--2---:R-:W-:Y:S09]  /*26670*/  FMUL.FTZ R6, R0, R138 ;  /* 0x0000008a00067220 */ /* 0x004ff20000410000 */
[----:B------:R2:W5:Y:S01]  /*26680*/  MUFU.EX2 R33, R10 ;  /* 0x0000000a00217308 */ /* 0x0005620000000800 */
[--C-:B---3--:R-:W-:Y:S09]  /*26690*/  FFMA.FTZ R8, R170, c[0x0][0x23c], -R60.reuse ;  /* 0x00008f00aa087a23 */ /* 0x108ff2000001083c */
[----:B------:R3:W-:Y:S01]  /*266a0*/  MUFU.EX2 R180, R8 ;  /* 0x0000000800b47308 */ /* 0x0007e20000000800 */
[--C-:B-1----:R-:W-:Y:S01]  /*266b0*/  FFMA.FTZ R4, R184, c[0x0][0x23c], -R39.reuse ;  /* 0x00008f00b8047a23 */ /* 0x102fe20000010827 */
[----:B----4-:R-:W-:Y:S08]  /*266c0*/  F2FP.PACK_AB R41, R249, R247 ;  /* 0x000000f7f929723e */ /* 0x010ff000000000ff */
[----:B------:R1:W4:Y:S01]  /*266d0*/  MUFU.EX2 R131, R4 ;  /* 0x0000000400837308 */ /* 0x0003220000000800 */
[----:B--2---:R-:W-:Y:S01]  /*266e0*/  FMUL.FTZ R10, R0, R142 ;  /* 0x0000008e000a7220 */ /* 0x004fe20000410000 */
[----:B-----5:R-:W-:Y:S01]  /*266f0*/  MOV R191, R33 ;  /* 0x0000002100bf7202 */ /* 0x020fe20000000f00 */
[C---:B------:R-:W-:Y:S07]  /*26700*/  FMUL.FTZ R33, R2.reuse, R165 ;  /* 0x000000a502217220 */ /* 0x040fee0000410000 */
[----:B------:R2:W-:Y:S01]  /*26710*/  MUFU.EX2 R246, R16 ;  /* 0x0000001000f67308 */ /* 0x0005e20000000800 */
[C---:B---3--:R-:W-:Y:S09]  /*26720*/  FMUL.FTZ R8, R2.reuse, R140 ;  /* 0x0000008c02087220 */ /* 0x048ff20000410000 */
[----:B------:R3:W-:Y:S01]  /*26730*/  MUFU.EX2 R187, R32 ;  /* 0x0000002000bb7308 */ /* 0x0007e20000000800 */
[--C-:B-1----:R-:W-:Y:S01]  /*26740*/  FFMA.FTZ R4, R183, c[0x0][0x23c], -R60.reuse ;  /* 0x00008f00b7047a23 */ /* 0x102fe2000001083c */
[----:B----4-:R-:W-:Y:S08]  /*26750*/  F2FP.PACK_AB R42, R131, R252 ;  /* 0x000000fc832a723e */ /* 0x010ff000000000ff */
[----:B------:R1:W-:Y:S01]  /*26760*/  MUFU.EX2 R250, R4 ;  /* 0x0000000400fa7308 */ /* 0x0003e20000000800 */
[C---:B--2---:R-:W-:Y:S02]  /*26770*/  FMUL.FTZ R16, R2.reuse, R148 ;  /* 0x0000009402107220 */ /* 0x044fe40000410000 */
[----:B---3--:R-:W-:Y:S02]  /*26780*/  FMUL.FTZ R32, R2, R164 ;  /* 0x000000a402207220 */ /* 0x008fe40000410000 */
[--C-:B-1----:R-:W-:Y:S05]  /*26790*/  FFMA.FTZ R4, R182, c[0x0][0x23c], -R60.reuse ;  /* 0x00008f00b6047a23 */ /* 0x102fea000001083c */
[----:B------:R1:W2:Y:S02]  /*267a0*/  MUFU.EX2 R251, R4 ;  /* 0x0000000400fb7308 */ /* 0x0002a40000000800 */
[--C-:B-1----:R-:W-:Y:S01]  /*267b0*/  FFMA.FTZ R4, R177, c[0x0][0x23c], -R60.reuse ;  /* 0x00008f00b1047a23 */ /* 0x102fe2000001083c */
[----:B--2---:R-:W-:Y:S07]  /*267c0*/  F2FP.PACK_AB R43, R251, R250 ;  /* 0x000000fafb2b723e */ /* 0x004fee00000000ff */
[----:B------:R1:W-:Y:S02]  /*267d0*/  MUFU.EX2 R133, R4 ;  /* 0x0000000400857308 */ /* 0x0003e40000000800 */
[--C-:B-1----:R-:W-:Y:S08]  /*267e0*/  FFMA.FTZ R4, R176, c[0x0][0x23c], -R60.reuse ;  /* 0x00008f00b0047a23 */ /* 0x102ff0000001083c */
        /* <DEDUP_REMOVED lines=8> */
[----:B------:R1:W2:Y:S02]  /*26870*/  MUFU.EX2 R61, R4 ;  /* 0x00000004003d7308 */ /* 0x0002a40000000800 */
[----:B-1----:R-:W-:Y:S07]  /*26880*/  FMUL.FTZ R4, R2, R136 ;  /* 0x0000008802047220 */ /* 0x002fee0000410000 */
[C---:B------:R-:W-:Y:S07]  /*26890*/  HMMA.16816.F32 R4, R40.reuse, R12, R4 ;  /* 0x0000000c2804723c */ /* 0x040fee0000001804 */
[--C-:B------:R-:W-:Y:S01]  /*268a0*/  FFMA.FTZ R12, R24, c[0x0][0x23c], -R39.reuse ;  /* 0x00008f00180c7a23 */ /* 0x100fe20000010827 */
[C---:B------:R-:W-:Y:S03]  /*268b0*/  HMMA.16816.F32 R8, R40.reuse, R14, R8 ;  /* 0x0000000e2808723c */ /* 0x040fe60000001808 */
[----:B------:R1:W3:Y:S01]  /*268c0*/  MUFU.EX2 R248, R12 ;  /* 0x0000000c00f87308 */ /* 0x0002e20000000800 */
[----:B------:R-:W-:Y:S02]  /*268d0*/  FMUL.FTZ R13, R2, R145 ;  /* 0x00000091020d7220 */ /* 0x000fe40000410000 */
[--C-:B------:R-:W-:Y:S02]  /*268e0*/  FFMA.FTZ R24, R27, c[0x0][0x23c], -R60.reuse ;  /* 0x00008f001b187a23 */ /* 0x100fe4000001083c */
[C---:B------:R-:W-:Y:S04]  /*268f0*/  FMUL.FTZ R14, R0.reuse, R146 ;  /* 0x00000092000e7220 */ /* 0x040fe80000410000 */
[C---:B------:R-:W-:Y:S01]  /*26900*/  FMUL.FTZ R15, R0.reuse, R147 ;  /* 0x00000093000f7220 */ /* 0x040fe20000410000 */
[----:B------:R4:W-:Y:S01]  /*26910*/  MUFU.EX2 R222, R24 ;  /* 0x0000001800de7308 */ /* 0x0009e20000000800 */
[----:B------:R-:W-:Y:S02]  /*26920*/  FMUL.FTZ R27, R0, R159 ;  /* 0x0000009f001b7220 */ /* 0x000fe40000410000 */
[----:B-1----:R-:W-:Y:S07]  /*26930*/  FMUL.FTZ R12, R2, R144 ;  /* 0x00000090020c7220 */ /* 0x002fee0000410000 */
[C---:B------:R-:W-:Y:S03]  /*26940*/  HMMA.16816.F32 R12, R40.reuse, R20, R12 ;  /* 0x00000014280c723c */ /* 0x040fe6000000180c */
[--C-:B----4-:R-:W-:Y:S02]  /*26950*/  FFMA.FTZ R24, R185, c[0x0][0x23c], -R39.reuse ;  /* 0x00008f00b9187a23 */ /* 0x110fe40000010827 */
[----:B------:R1:W-:Y:S02]  /*26960*/  MUFU.EX2 R185, R34 ;  /* 0x0000002200b97308 */ /* 0x0003e40000000800 */
[--C-:B------:R-:W-:Y:S01]  /*26970*/  FFMA.FTZ R20, R26, c[0x0][0x23c], -R60.reuse ;  /* 0x00008f001a147a23 */ /* 0x100fe2000001083c */
[C---:B------:R-:W-:Y:S04]  /*26980*/  HMMA.16816.F32 R16, R40.reuse, R22, R16 ;  /* 0x000000162810723c */ /* 0x040fe80000001810 */
[----:B------:R-:W-:Y:S02]  /*26990*/  FMUL.FTZ R21, R2, R153 ;  /* 0x0000009902157220 */ /* 0x000fe40000410000 */
[C---:B------:R-:W-:Y:S01]  /*269a0*/  FMUL.FTZ R26, R0.reuse, R158 ;  /* 0x0000009e001a7220 */ /* 0x040fe20000410000 */
[----:B------:R4:W5:Y:S01]  /*269b0*/  MUFU.EX2 R223, R20 ;  /* 0x0000001400df7308 */ /* 0x0009620000000800 */
[C---:B------:R-:W-:Y:S04]  /*269c0*/  FMUL.FTZ R22, R0.reuse, R154 ;  /* 0x0000009a00167220 */ /* 0x040fe80000410000 */
[C---:B------:R-:W-:Y:S05]  /*269d0*/  FMUL.FTZ R23, R0.reuse, R155 ;  /* 0x0000009b00177220 */ /* 0x040fea0000410000 */
[----:B------:R2:W-:Y:S01]  /*269e0*/  MUFU.EX2 R188, R24 ;  /* 0x0000001800bc7308 */ /* 0x0005e20000000800 */
[----:B-1----:R-:W-:Y:S02]  /*269f0*/  FMUL.FTZ R34, R0, R166 ;  /* 0x000000a600227220 */ /* 0x002fe40000410000 */
[C---:B----4-:R-:W-:Y:S07]  /*26a00*/  FMUL.FTZ R20, R2.reuse, R152 ;  /* 0x0000009802147220 */ /* 0x050fee0000410000 */
[C---:B------:R-:W-:Y:S03]  /*26a10*/  HMMA.16816.F32 R20, R40.reuse, R28, R20 ;  /* 0x0000001c2814723c */ /* 0x040fe60000001814 */
[C---:B--2---:R-:W-:Y:S04]  /*26a20*/  FMUL.FTZ R24, R2.reuse, R156 ;  /* 0x0000009c02187220 */ /* 0x044fe80000410000 */
[--C-:B------:R-:W-:Y:S02]  /*26a30*/  FFMA.FTZ R28, R189, c[0x0][0x23c], -R39.reuse ;  /* 0x00008f00bd1c7a23 */ /* 0x100fe40000010827 */
[----:B------:R-:W-:Y:S01]  /*26a40*/  FMUL.FTZ R29, R2, R161 ;  /* 0x000000a1021d7220 */ /* 0x000fe20000410000 */
[C---:B------:R-:W-:Y:S01]  /*26a50*/  HMMA.16816.F32 R24, R40.reuse, R30, R24 ;  /* 0x0000001e2818723c */ /* 0x040fe20000001818 */
[----:B------:R1:W2:Y:S06]  /*26a60*/  MUFU.EX2 R189, R28 ;  /* 0x0000001c00bd7308 */ /* 0x0002ac0000000800 */
[C---:B------:R-:W-:Y:S02]  /*26a70*/  FMUL.FTZ R30, R0.reuse, R162 ;  /* 0x000000a2001e7220 */ /* 0x040fe40000410000 */
[----:B------:R-:W-:Y:S03]  /*26a80*/  FMUL.FTZ R31, R0, R163 ;  /* 0x000000a3001f7220 */ /* 0x000fe60000410000 */
[----:B-1----:R-:W-:Y:S07]  /*26a90*/  FMUL.FTZ R28, R2, R160 ;  /* 0x000000a0021c7220 */ /* 0x002fee0000410000 */
[C---:B------:R-:W-:Y:S07]  /*26aa0*/  HMMA.16816.F32 R28, R40.reuse, R44, R28 ;  /* 0x0000002c281c723c */ /* 0x040fee000000181c */
[--C-:B------:R-:W-:Y:S01]  /*26ab0*/  FFMA.FTZ R44, R192, c[0x0][0x23c], -R39.reuse ;  /* 0x00008f00c02c7a23 */ /* 0x100fe20000010827 */
[----:B------:R-:W-:Y:S03]  /*26ac0*/  HMMA.16816.F32 R32, R40, R46, R32 ;  /* 0x0000002e2820723c */ /* 0x000fe60000001820 */
[----:B------:R1:W-:Y:S01]  /*26ad0*/  MUFU.EX2 R184, R44 ;  /* 0x0000002c00b87308 */ /* 0x0003e20000000800 */
[----:B------:R-:W-:Y:S01]  /*26ae0*/  MOV R192, R61 ;  /* 0x0000003d00c07202 */ /* 0x000fe20000000f00 */
[--C-:B------:R-:W-:Y:S01]  /*26af0*/  FFMA.FTZ R61, R193, c[0x0][0x23c], -R39.reuse ;  /* 0x00008f00c13d7a23 */ /* 0x100fe20000010827 */
[----:B------:R-:W-:Y:S02]  /*26b00*/  MOV R193, R180 ;  /* 0x000000b400c17202 */ /* 0x000fe40000000f00 */
[----:B------:R-:W-:Y:S04]  /*26b10*/  F2FP.PACK_AB R40, R116, R132 ;  /* 0x000000847428723e */ /* 0x000fe800000000ff */
[----:B------:R-:W-:Y:S01]  /*26b20*/  F2FP.PACK_AB R41, R118, R133 ;  /* 0x000000857629723e */ /* 0x000fe200000000ff */
[----:B------:R4:W2:Y:S01]  /*26b30*/  MUFU.EX2 R186, R61 ;  /* 0x0000003d00ba7308 */ /* 0x0008a20000000800 */
[----:B------:R-:W-:Y:S02]  /*26b40*/  F2FP.PACK_AB R42, R121, R123 ;  /* 0x0000007b792a723e */ /* 0x000fe400000000ff */
[----:B------:R-:W-:Y:S07]  /*26b50*/  F2FP.PACK_AB R43, R119, R127 ;  /* 0x0000007f772b723e */ /* 0x000fee00000000ff */
[C---:B------:R-:W-:Y:S01]  /*26b60*/  HMMA.16816.F32 R4, R40.reuse, R48, R4 ;  /* 0x000000302804723c */ /* 0x040fe20000001804 */
[----:B-1----:R-:W1:Y:S06]  /*26b70*/  LDSM.16.MT88.4 R44, [R230+0xa800] ;  /* 0x00a80000e62c783b */ /* 0x002e6c0000004200 */
[--C-:B------:R-:W-:Y:S01]  /*26b80*/  FFMA.FTZ R48, R194, c[0x0][0x23c], -R60.reuse ;  /* 0x00008f00c2307a23 */ /* 0x100fe2000001083c */
[C---:B------:R-:W-:Y:S04]  /*26b90*/  HMMA.16816.F32 R8, R40.reuse, R50, R8 ;  /* 0x000000322808723c */ /* 0x040fe80000001808 */
[----:B------:R-:W-:Y:S02]  /*26ba0*/  MOV R194, R181 ;  /* 0x000000b500c27202 */ /* 0x000fe40000000f00 */
[----:B------:R2:W-:Y:S01]  /*26bb0*/  MUFU.EX2 R181, R48 ;  /* 0x0000003000b57308 */ /* 0x0005e20000000800 */
[--C-:B----4-:R-:W-:Y:S01]  /*26bc0*/  FFMA.FTZ R61, R202, c[0x0][0x23c], -R39.reuse ;  /* 0x00008f00ca3d7a23 */ /* 0x110fe20000010827 */
[C---:B------:R-:W-:Y:S04]  /*26bd0*/  HMMA.16816.F32 R12, R40.reuse, R52, R12 ;  /* 0x00000034280c723c */ /* 0x040fe8000000180c */
[----:B------:R-:W-:Y:S03]  /*26be0*/  MOV R202, R116 ;  /* 0x0000007400ca7202 */ /* 0x000fe60000000f00 */
[--C-:B------:R-:W-:Y:S01]  /*26bf0*/  FFMA.FTZ R52, R196, c[0x0][0x23c], -R39.reuse ;  /* 0x00008f00c4347a23 */ /* 0x100fe20000010827 */
[----:B------:R4:W-:Y:S01]  /*26c00*/  MUFU.EX2 R176, R61 ;  /* 0x0000003d00b07308 */ /* 0x0009e20000000800 */
[C---:B------:R-:W-:Y:S03]  /*26c10*/  HMMA.16816.F32 R16, R40.reuse, R54, R16 ;  /* 0x000000362810723c */ /* 0x040fe60000001810 */
[----:B------:R-:W-:Y:S05]  /*26c20*/  MOV R196, R121 ;  /* 0x0000007900c47202 */ /* 0x000fea0000000f00 */
[C---:B------:R-:W-:Y:S01]  /*26c30*/  HMMA.16816.F32 R20, R40.reuse, R56, R20 ;  /* 0x000000382814723c */ /* 0x040fe20000001814 */
[----:B------:R3:W-:Y:S03]  /*26c40*/  MUFU.EX2 R182, R52 ;  /* 0x0000003400b67308 */ /* 0x0007e60000000800 */
[--C-:B--2---:R-:W-:Y:S01]  /*26c50*/  FFMA.FTZ R48, R195, c[0x0][0x23c], -R60.reuse ;  /* 0x00008f00c3307a23 */ /* 0x104fe2000001083c */
[----:B------:R-:W-:Y:S02]  /*26c60*/  MOV R195, R119 ;  /* 0x0000007700c37202 */ /* 0x000fe40000000f00 */
[--C-:B------:R-:W-:Y:S01]  /*26c70*/  FFMA.FTZ R56, R198, c[0x0][0x23c], -R60.reuse ;  /* 0x00008f00c6387a23 */ /* 0x100fe2000001083c */
[C---:B------:R-:W-:Y:S03]  /*26c80*/  HMMA.16816.F32 R24, R40.reuse, R58, R24 ;  /* 0x0000003a2818723c */ /* 0x040fe60000001818 */
[----:B------:R2:W2:Y:S01]  /*26c90*/  MUFU.EX2 R183, R48 ;  /* 0x0000003000b77308 */ /* 0x0004a20000000800 */
[----:B------:R-:W-:Y:S01]  /*26ca0*/  MOV R198, R123 ;  /* 0x0000007b00c67202 */ /* 0x000fe20000000f00 */
[--C-:B----4-:R-:W-:Y:S03]  /*26cb0*/  FFMA.FTZ R61, R208, c[0x0][0x23c], -R60.reuse ;  /* 0x00008f00d03d7a23 */ /* 0x110fe6000001083c */
[C---:B-1----:R-:W-:Y:S05]  /*26cc0*/  HMMA.16816.F32 R28, R40.reuse, R44, R28 ;  /* 0x0000002c281c723c */ /* 0x042fea000000181c */
[----:B------:R1:W-:Y:S02]  /*26cd0*/  MUFU.EX2 R179, R56 ;  /* 0x0000003800b37308 */ /* 0x0003e40000000800 */
[--C-:B------:R-:W-:Y:S01]  /*26ce0*/  FFMA.FTZ R44, R199, c[0x0][0x23c], -R60.reuse ;  /* 0x00008f00c72c7a23 */ /* 0x100fe2000001083c */
[----:B------:R-:W-:Y:S04]  /*26cf0*/  HMMA.16816.F32 R32, R40, R46, R32 ;  /* 0x0000002e2820723c */ /* 0x000fe80000001820 */
[--C-:B---3--:R-:W-:Y:S01]  /*26d00*/  FFMA.FTZ R52, R197, c[0x0][0x23c], -R39.reuse ;  /* 0x00008f00c5347a23 */ /* 0x108fe20000010827 */
[----:B------:R-:W-:Y:S02]  /*26d10*/  MOV R197, R127 ;  /* 0x0000007f00c57202 */ /* 0x000fe40000000f00 */
[----:B------:R3:W-:Y:S01]  /*26d20*/  MUFU.EX2 R177, R44 ;  /* 0x0000002c00b17308 */ /* 0x0007e20000000800 */
[----:B------:R-:W-:Y:S01]  /*26d30*/  F2FP.PACK_AB R40, R192, R194 ;  /* 0x000000c2c028723e */ /* 0x000fe200000000ff */
[----:B--2---:R-:W2:Y:S03]  /*26d40*/  LDSM.16.MT88.4 R48, [R228+0xb000] ;  /* 0x00b00000e430783b */ /* 0x004ea60000004200 */
[----:B------:R-:W-:Y:S02]  /*26d50*/  F2FP.PACK_AB R41, R191, R193 ;  /* 0x000000c1bf29723e */ /* 0x000fe400000000ff */
[----:B------:R-:W-:Y:S02]  /*26d60*/  F2FP.PACK_AB R42, R246, R248 ;  /* 0x000000f8f62a723e */ /* 0x000fe400000000ff */
[----:B-----5:R-:W-:Y:S01]  /*26d70*/  F2FP.PACK_AB R43, R222, R223 ;  /* 0x000000dfde2b723e */ /* 0x020fe200000000ff */
[----:B------:R4:W5:Y:S01]  /*26d80*/  MUFU.EX2 R180, R52 ;  /* 0x0000003400b47308 */ /* 0x0009620000000800 */
[----:B------:R-:W-:Y:S01]  /*26d90*/  MOV R199, R118 ;  /* 0x0000007600c77202 */ /* 0x000fe20000000f00 */
[----:B-1----:R-:W-:Y:S08]  /*26da0*/  LDSM.16.MT88.4 R56, [R229+0xb000] ;  /* 0x00b00000e538783b */ /* 0x002ff00000004200 */
[----:B------:R1:W-:Y:S01]  /*26db0*/  MUFU.EX2 R171, R61 ;  /* 0x0000003d00ab7308 */ /* 0x0003e20000000800 */
[----:B---3--:R-:W-:Y:S08]  /*26dc0*/  LDSM.16.MT88.4 R44, [R230+0xb000] ;  /* 0x00b00000e62c783b */ /* 0x008ff00000004200 */
[----:B----4-:R-:W3:Y:S01]  /*26dd0*/  LDSM.16.MT88.4 R52, [R231+0xb000] ;  /* 0x00b00000e734783b */ /* 0x010ee20000004200 */
[C---:B--2---:R-:W-:Y:S03]  /*26de0*/  HMMA.16816.F32 R4, R40.reuse, R48, R4 ;  /* 0x000000302804723c */ /* 0x044fe60000001804 */
[--C-:B-1----:R-:W-:Y:S04]  /*26df0*/  FFMA.FTZ R61, R214, c[0x0][0x23c], -R60.reuse ;  /* 0x00008f00d63d7a23 */ /* 0x102fe8000001083c */
[----:B------:R1:W-:Y:S01]  /*26e00*/  MUFU.EX2 R163, R61 ;  /* 0x0000003d00a37308 */ /* 0x0003e20000000800 */
[--C-:B------:R-:W-:Y:S01]  /*26e10*/  FFMA.FTZ R48, R200, c[0x0][0x23c], -R39.reuse ;  /* 0x00008f00c8307a23 */ /* 0x100fe20000010827 */
[C---:B------:R-:W-:Y:S03]  /*26e20*/  HMMA.16816.F32 R8, R40.reuse, R50, R8 ;  /* 0x000000322808723c */ /* 0x040fe60000001808 */
[----:B------:R-:W-:Y:S05]  /*26e30*/  MOV R200, R133 ;  /* 0x0000008500c87202 */ /* 0x000fea0000000f00 */
[----:B------:R2:W4:Y:S01]  /*26e40*/  MUFU.EX2 R178, R48 ;  /* 0x0000003000b27308 */ /* 0x0005220000000800 */
[C---:B---3--:R-:W-:Y:S03]  /*26e50*/  HMMA.16816.F32 R12, R40.reuse, R52, R12 ;  /* 0x00000034280c723c */ /* 0x048fe6000000180c */
[--C-:B-1----:R-:W-:Y:S06]  /*26e60*/  FFMA.FTZ R61, R225, c[0x0][0x23c], -R39.reuse ;  /* 0x00008f00e13d7a23 */ /* 0x102fec0000010827 */
[----:B------:R1:W-:Y:S01]  /*26e70*/  MUFU.EX2 R157, R61 ;  /* 0x0000003d009d7308 */ /* 0x0003e20000000800 */
[C---:B------:R-:W-:Y:S03]  /*26e80*/  HMMA.16816.F32 R16, R40.reuse, R54, R16 ;  /* 0x000000362810723c */ /* 0x040fe60000001810 */
[--C-:B------:R-:W-:Y:S01]  /*26e90*/  FFMA.FTZ R52, R204, c[0x0][0x23c], -R60.reuse ;  /* 0x00008f00cc347a23 */ /* 0x100fe2000001083c */
[----:B------:R-:W-:Y:S01]  /*26ea0*/  MOV R204, R131 ;  /* 0x0000008300cc7202 */ /* 0x000fe20000000f00 */
[--C-:B--2---:R-:W-:Y:S01]  /*26eb0*/  FFMA.FTZ R48, R201, c[0x0][0x23c], -R60.reuse ;  /* 0x00008f00c9307a23 */ /* 0x104fe2000001083c */
[----:B------:R-:W-:Y:S02]  /*26ec0*/  MOV R201, R132 ;  /* 0x0000008400c97202 */ /* 0x000fe40000000f00 */
[C---:B------:R-:W-:Y:S01]  /*26ed0*/  HMMA.16816.F32 R20, R40.reuse, R56, R20 ;  /* 0x000000382814723c */ /* 0x040fe20000001814 */
[----:B------:R2:W-:Y:S06]  /*26ee0*/  MUFU.EX2 R174, R52 ;  /* 0x0000003400ae7308 */ /* 0x0005ec0000000800 */
[--C-:B------:R-:W-:Y:S01]  /*26ef0*/  FFMA.FTZ R56, R205, c[0x0][0x23c], -R39.reuse ;  /* 0x00008f00cd387a23 */ /* 0x100fe20000010827 */
[C---:B------:R-:W-:Y:S01]  /*26f00*/  HMMA.16816.F32 R24, R40.reuse, R58, R24 ;  /* 0x0000003a2818723c */ /* 0x040fe20000001818 */
[----:B------:R-:W3:Y:S02]  /*26f10*/  LDL.LU R205, [R1+0x8] ;  /* 0x0000080001cd7983 */ /* 0x000ee40000300800 */
[----:B------:R4:W4:Y:S01]  /*26f20*/  MUFU.EX2 R175, R48 ;  /* 0x0000003000af7308 */ /* 0x0009220000000800 */
[--C-:B-1----:R-:W-:Y:S04]  /*26f30*/  FFMA.FTZ R61, R68, c[0x0][0x23c], -R39.reuse ;  /* 0x00008f00443d7a23 */ /* 0x102fe80000010827 */
[C---:B------:R-:W-:Y:S05]  /*26f40*/  HMMA.16816.F32 R28, R40.reuse, R44, R28 ;  /* 0x0000002c281c723c */ /* 0x040fea000000181c */
[----:B------:R1:W-:Y:S02]  /*26f50*/  MUFU.EX2 R172, R56 ;  /* 0x0000003800ac7308 */ /* 0x0003e40000000800 */
[--C-:B------:R-:W-:Y:S01]  /*26f60*/  FFMA.FTZ R44, R206, c[0x0][0x23c], -R60.reuse ;  /* 0x00008f00ce2c7a23 */ /* 0x100fe2000001083c */
[----:B------:R-:W-:Y:S01]  /*26f70*/  HMMA.16816.F32 R32, R40, R46, R32 ;  /* 0x0000002e2820723c */ /* 0x000fe20000001820 */
[----:B------:R-:W3:Y:S03]  /*26f80*/  LDL.LU R206, [R1+0x4] ;  /* 0x0000040001ce7983 */ /* 0x000ee60000300800 */
[--C-:B--2---:R-:W-:Y:S01]  /*26f90*/  FFMA.FTZ R52, R203, c[0x0][0x23c], -R39.reuse ;  /* 0x00008f00cb347a23 */ /* 0x104fe20000010827 */
[----:B------:R-:W-:Y:S02]  /*26fa0*/  MOV R203, R128 ;  /* 0x0000008000cb7202 */ /* 0x000fe40000000f00 */
[----:B------:R2:W-:Y:S01]  /*26fb0*/  MUFU.EX2 R170, R44 ;  /* 0x0000002c00aa7308 */ /* 0x0005e20000000800 */
[----:B------:R-:W-:Y:S01]  /*26fc0*/  F2FP.PACK_AB R40, R189, R188 ;  /* 0x000000bcbd28723e */ /* 0x000fe200000000ff */
[----:B----4-:R-:W4:Y:S03]  /*26fd0*/  LDSM.16.MT88.4 R48, [R228+0xb800] ;  /* 0x00b80000e430783b */ /* 0x010f260000004200 */
[----:B------:R-:W-:Y:S02]  /*26fe0*/  F2FP.PACK_AB R41, R185, R187 ;  /* 0x000000bbb929723e */ /* 0x000fe400000000ff */
[----:B------:R-:W-:Y:S02]  /*26ff0*/  F2FP.PACK_AB R42, R186, R184 ;  /* 0x000000b8ba2a723e */ /* 0x000fe400000000ff */
[----:B------:R-:W-:Y:S01]  /*27000*/  F2FP.PACK_AB R43, R183, R181 ;  /* 0x000000b5b72b723e */ /* 0x000fe200000000ff */
[----:B------:R5:W4:Y:S01]  /*27010*/  MUFU.EX2 R173, R52 ;  /* 0x0000003400ad7308 */ /* 0x000b220000000800 */
[----:B-1----:R-:W-:Y:S09]  /*27020*/  LDSM.16.MT88.4 R56, [R229+0xb800] ;  /* 0x00b80000e538783b */ /* 0x002ff20000004200 */
[----:B------:R1:W-:Y:S01]  /*27030*/  MUFU.EX2 R149, R61 ;  /* 0x0000003d00957308 */ /* 0x0003e20000000800 */
[----:B--2---:R-:W-:Y:S08]  /*27040*/  LDSM.16.MT88.4 R44, [R230+0xb800] ;  /* 0x00b80000e62c783b */ /* 0x004ff00000004200 */
[----:B-----5:R-:W2:Y:S01]  /*27050*/  LDSM.16.MT88.4 R52, [R231+0xb800] ;  /* 0x00b80000e734783b */ /* 0x020ea20000004200 */
[C---:B----4-:R-:W-:Y:S03]  /*27060*/  HMMA.16816.F32 R4, R40.reuse, R48, R4 ;  /* 0x000000302804723c */ /* 0x050fe60000001804 */
[--C-:B-1----:R-:W-:Y:S04]  /*27070*/  FFMA.FTZ R61, R75, c[0x0][0x23c], -R60.reuse ;  /* 0x00008f004b3d7a23 */ /* 0x102fe8000001083c */
[--C-:B------:R-:W-:Y:S01]  /*27080*/  FFMA.FTZ R48, R209, c[0x0][0x23c], -R39.reuse ;  /* 0x00008f00d1307a23 */ /* 0x100fe20000010827 */
[C---:B------:R-:W-:Y:S01]  /*27090*/  HMMA.16816.F32 R8, R40.reuse, R50, R8 ;  /* 0x000000322808723c */ /* 0x040fe20000001808 */
[----:B------:R1:W-:Y:S10]  /*270a0*/  MUFU.EX2 R143, R61 ;  /* 0x0000003d008f7308 */ /* 0x0003f40000000800 */
[----:B------:R4:W-:Y:S01]  /*270b0*/  MUFU.EX2 R169, R48 ;  /* 0x0000003000a97308 */ /* 0x0009e20000000800 */
[C---:B--2---:R-:W-:Y:S03]  /*270c0*/  HMMA.16816.F32 R12, R40.reuse, R52, R12 ;  /* 0x00000034280c723c */ /* 0x044fe6000000180c */
[--C-:B-1----:R-:W-:Y:S04]  /*270d0*/  FFMA.FTZ R61, R82, c[0x0][0x23c], -R60.reuse ;  /* 0x00008f00523d7a23 */ /* 0x102fe8000001083c */
[--C-:B------:R-:W-:Y:S01]  /*270e0*/  FFMA.FTZ R52, R210, c[0x0][0x23c], -R60.reuse ;  /* 0x00008f00d2347a23 */ /* 0x100fe2000001083c */
[C---:B------:R-:W-:Y:S01]  /*270f0*/  HMMA.16816.F32 R16, R40.reuse, R54, R16 ;  /* 0x000000362810723c */ /* 0x040fe20000001810 */
[----:B------:R1:W-:Y:S03]  /*27100*/  MUFU.EX2 R133, R61 ;  /* 0x0000003d00857308 */ /* 0x0003e60000000800 */
[--C-:B----4-:R-:W-:Y:S04]  /*27110*/  FFMA.FTZ R48, R207, c[0x0][0x23c], -R39.reuse ;  /* 0x00008f00cf307a23 */ /* 0x110fe80000010827 */
[C---:B------:R-:W-:Y:S03]  /*27120*/  HMMA.16816.F32 R20, R40.reuse, R56, R20 ;  /* 0x000000382814723c */ /* 0x040fe60000001814 */
[----:B------:R2:W-:Y:S04]  /*27130*/  MUFU.EX2 R167, R52 ;  /* 0x0000003400a77308 */ /* 0x0005e80000000800 */
[--C-:B------:R-:W-:Y:S01]  /*27140*/  FFMA.FTZ R56, R212, c[0x0][0x23c], -R39.reuse ;  /* 0x00008f00d4387a23 */ /* 0x100fe20000010827 */
[C---:B------:R-:W-:Y:S05]  /*27150*/  HMMA.16816.F32 R24, R40.reuse, R58, R24 ;  /* 0x0000003a2818723c */ /* 0x040fea0000001818 */
[----:B------:R4:W5:Y:S03]  /*27160*/  MUFU.EX2 R168, R48 ;  /* 0x0000003000a87308 */ /* 0x0009660000000800 */
[C---:B------:R-:W-:Y:S04]  /*27170*/  HMMA.16816.F32 R28, R40.reuse, R44, R28 ;  /* 0x0000002c281c723c */ /* 0x040fe8000000181c */
[--C-:B-1----:R-:W-:Y:S03]  /*27180*/  FFMA.FTZ R61, R89, c[0x0][0x23c], -R39.reuse ;  /* 0x00008f00593d7a23 */ /* 0x102fe60000010827 */
[----:B------:R1:W-:Y:S01]  /*27190*/  MUFU.EX2 R165, R56 ;  /* 0x0000003800a57308 */ /* 0x0003e20000000800 */
[----:B------:R-:W-:Y:S04]  /*271a0*/  HMMA.16816.F32 R32, R40, R46, R32 ;  /* 0x0000002e2820723c */ /* 0x000fe80000001820 */
[--C-:B--2---:R-:W-:Y:S02]  /*271b0*/  FFMA.FTZ R52, R211, c[0x0][0x23c], -R60.reuse ;  /* 0x00008f00d3347a23 */ /* 0x104fe4000001083c */
[--C-:B------:R-:W-:Y:S01]  /*271c0*/  FFMA.FTZ R44, R213, c[0x0][0x23c], -R39.reuse ;  /* 0x00008f00d52c7a23 */ /* 0x100fe20000010827 */
[----:B------:R-:W-:Y:S02]  /*271d0*/  F2FP.PACK_AB R40, R180, R182 ;  /* 0x000000b6b428723e */ /* 0x000fe400000000ff */
[----:B------:R2:W2:Y:S03]  /*271e0*/  MUFU.EX2 R166, R52 ;  /* 0x0000003400a67308 */ /* 0x0004a60000000800 */
[----:B------:R-:W-:Y:S01]  /*271f0*/  F2FP.PACK_AB R41, R177, R179 ;  /* 0x000000b3b129723e */ /* 0x000fe200000000ff */
[----:B----4-:R-:W4:Y:S01]  /*27200*/  LDSM.16.MT88.4 R48, [R228+0xc000] ;  /* 0x00c00000e430783b */ /* 0x010f220000004200 */
[----:B------:R-:W-:Y:S02]  /*27210*/  F2FP.PACK_AB R42, R178, R176 ;  /* 0x000000b0b22a723e */ /* 0x000fe400000000ff */
[----:B------:R-:W-:Y:S03]  /*27220*/  F2FP.PACK_AB R43, R174, R175 ;  /* 0x000000afae2b723e */ /* 0x000fe600000000ff */
[----:B------:R5:W-:Y:S02]  /*27230*/  MUFU.EX2 R164, R44 ;  /* 0x0000002c00a47308 */ /* 0x000be40000000800 */
[----:B-1----:R-:W-:Y:S08]  /*27240*/  LDSM.16.MT88.4 R56, [R229+0xc000] ;  /* 0x00c00000e538783b */ /* 0x002ff00000004200 */
[----:B------:R-:W-:Y:S01]  /*27250*/  MUFU.EX2 R123, R61 ;  /* 0x0000003d007b7308 */ /* 0x000fe20000000800 */
[----:B--2---:R-:W1:Y:S08]  /*27260*/  LDSM.16.MT88.4 R52, [R231+0xc000] ;  /* 0x00c00000e734783b */ /* 0x004e700000004200 */
[----:B-----5:R-:W2:Y:S01]  /*27270*/  LDSM.16.MT88.4 R44, [R230+0xc000] ;  /* 0x00c00000e62c783b */ /* 0x020ea20000004200 */
[C---:B----4-:R-:W-:Y:S07]  /*27280*/  HMMA.16816.F32 R4, R40.reuse, R48, R4 ;  /* 0x000000302804723c */ /* 0x050fee0000001804 */
[--C-:B------:R-:W-:Y:S01]  /*27290*/  FFMA.FTZ R48, R215, c[0x0][0x23c], -R60.reuse ;  /* 0x00008f00d7307a23 */ /* 0x100fe2000001083c */
[C---:B------:R-:W-:Y:S03]  /*272a0*/  HMMA.16816.F32 R8, R40.reuse, R50, R8 ;  /* 0x000000322808723c */ /* 0x040fe60000001808 */
[----:B------:R4:W-:Y:S05]  /*272b0*/  MUFU.EX2 R162, R48 ;  /* 0x0000003000a27308 */ /* 0x0009ea0000000800 */
[C---:B-1----:R-:W-:Y:S07]  /*272c0*/  HMMA.16816.F32 R12, R40.reuse, R52, R12 ;  /* 0x00000034280c723c */ /* 0x042fee000000180c */
[--C-:B------:R-:W-:Y:S01]  /*272d0*/  FFMA.FTZ R52, R217, c[0x0][0x23c], -R39.reuse ;  /* 0x00008f00d9347a23 */ /* 0x100fe20000010827 */
[C---:B------:R-:W-:Y:S03]  /*272e0*/  HMMA.16816.F32 R16, R40.reuse, R54, R16 ;  /* 0x000000362810723c */ /* 0x040fe60000001810 */
[----:B------:R1:W-:Y:S01]  /*272f0*/  MUFU.EX2 R160, R52 ;  /* 0x0000003400a07308 */ /* 0x0003e20000000800 */
[--C-:B----4-:R-:W-:Y:S04]  /*27300*/  FFMA.FTZ R48, R216, c[0x0][0x23c], -R39.reuse ;  /* 0x00008f00d8307a23 */ /* 0x110fe80000010827 */
[C---:B------:R-:W-:Y:S05]  /*27310*/  HMMA.16816.F32 R20, R40.reuse, R56, R20 ;  /* 0x000000382814723c */ /* 0x040fea0000001814 */
[----:B------:R4:W-:Y:S02]  /*27320*/  MUFU.EX2 R161, R48 ;  /* 0x0000003000a17308 */ /* 0x0009e40000000800 */
[--C-:B------:R-:W-:Y:S01]  /*27330*/  FFMA.FTZ R56, R219, c[0x0][0x23c], -R60.reuse ;  /* 0x00008f00db387a23 */ /* 0x100fe2000001083c */
[C---:B------:R-:W-:Y:S07]  /*27340*/  HMMA.16816.F32 R24, R40.reuse, R58, R24 ;  /* 0x0000003a2818723c */ /* 0x040fee0000001818 */
[----:B------:R5:W-:Y:S01]  /*27350*/  MUFU.EX2 R158, R56 ;  /* 0x00000038009e7308 */ /* 0x000be20000000800 */
[C---:B--2---:R-:W-:Y:S04]  /*27360*/  HMMA.16816.F32 R28, R40.reuse, R44, R28 ;  /* 0x0000002c281c723c */ /* 0x044fe8000000181c */
[--C-:B-1----:R-:W-:Y:S03]  /*27370*/  FFMA.FTZ R52, R218, c[0x0][0x23c], -R60.reuse ;  /* 0x00008f00da347a23 */ /* 0x102fe6000001083c */
[----:B------:R-:W-:Y:S01]  /*27380*/  FFMA.FTZ R44, R224, c[0x0][0x23c], -R39 ;  /* 0x00008f00e02c7a23 */ /* 0x000fe20000010827 */
[----:B------:R-:W-:Y:S01]  /*27390*/  HMMA.16816.F32 R32, R40, R46, R32 ;  /* 0x0000002e2820723c */ /* 0x000fe20000001820 */
[----:B------:R1:W2:Y:S01]  /*273a0*/  MUFU.EX2 R159, R52 ;  /* 0x00000034009f7308 */ /* 0x0002a20000000800 */
[----:B----4-:R-:W4:Y:S05]  /*273b0*/  LDSM.16.MT88.4 R48, [R228+0xc800] ;  /* 0x00c80000e430783b */ /* 0x010f2a0000004200 */
[----:B------:R-:W-:Y:S02]  /*273c0*/  F2FP.PACK_AB R40, R172, R173 ;  /* 0x000000adac28723e */ /* 0x000fe400000000ff */
[----:B------:R-:W-:Y:S02]  /*273d0*/  F2FP.PACK_AB R41, R171, R170 ;  /* 0x000000aaab29723e */ /* 0x000fe400000000ff */
[----:B------:R2:W2:Y:S01]  /*273e0*/  MUFU.EX2 R156, R44 ;  /* 0x0000002c009c7308 */ /* 0x0004a20000000800 */
[----:B------:R-:W-:Y:S02]  /*273f0*/  F2FP.PACK_AB R42, R168, R169 ;  /* 0x000000a9a82a723e */ /* 0x000fe400000000ff */
[----:B------:R-:W-:Y:S01]  /*27400*/  F2FP.PACK_AB R43, R166, R167 ;  /* 0x000000a7a62b723e */ /* 0x000fe200000000ff */
[----:B-----5:R-:W-:Y:S08]  /*27410*/  LDSM.16.MT88.4 R56, [R229+0xc800] ;  /* 0x00c80000e538783b */ /* 0x020ff00000004200 */
[----:B-1----:R-:W1:Y:S08]  /*27420*/  LDSM.16.MT88.4 R52, [R231+0xc800] ;  /* 0x00c80000e734783b */ /* 0x002e700000004200 */
[----:B--2---:R-:W2:Y:S01]  /*27430*/  LDSM.16.MT88.4 R44, [R230+0xc800] ;  /* 0x00c80000e62c783b */ /* 0x004ea20000004200 */
[C---:B----4-:R-:W-:Y:S03]  /*27440*/  HMMA.16816.F32 R4, R40.reuse, R48, R4 ;  /* 0x000000302804723c */ /* 0x050fe60000001804 */
[----:B---3--:R-:W-:Y:S05]  /*27450*/  FFMA.FTZ R0, R0, R205, R247 ;  /* 0x000000cd00007223 */ /* 0x008fea00000100f7 */
[C---:B------:R-:W-:Y:S04]  /*27460*/  HMMA.16816.F32 R8, R40.reuse, R50, R8 ;  /* 0x000000322808723c */ /* 0x040fe80000001808 */
[----:B------:R-:W-:Y:S02]  /*27470*/  FFMA.FTZ R48, R62, c[0x0][0x23c], -R60 ;  /* 0x00008f003e307a23 */ /* 0x000fe4000001083c */
[----:B------:R-:W-:Y:S02]  /*27480*/  FADD.FTZ R0, R249, R0 ;  /* 0x00000000f9007221 */ /* 0x000fe40000010000 */
[----:B------:R3:W-:Y:S01]  /*27490*/  MUFU.EX2 R154, R48 ;  /* 0x00000030009a7308 */ /* 0x0007e20000000800 */
[C---:B-1----:R-:W-:Y:S03]  /*274a0*/  HMMA.16816.F32 R12, R40.reuse, R52, R12 ;  /* 0x00000034280c723c */ /* 0x042fe6000000180c */
[----:B------:R-:W-:Y:S04]  /*274b0*/  FADD.FTZ R0, R250, R0 ;  /* 0x00000000fa007221 */ /* 0x000fe80000010000 */
[--C-:B------:R-:W-:Y:S01]  /*274c0*/  FFMA.FTZ R52, R64, c[0x0][0x23c], -R39.reuse ;  /* 0x00008f0040347a23 */ /* 0x100fe20000010827 */
[C---:B------:R-:W-:Y:S03]  /*274d0*/  HMMA.16816.F32 R16, R40.reuse, R54, R16 ;  /* 0x000000362810723c */ /* 0x040fe60000001810 */
[----:B------:R1:W-:Y:S01]  /*274e0*/  MUFU.EX2 R155, R52 ;  /* 0x00000034009b7308 */ /* 0x0003e20000000800 */
[----:B------:R-:W-:Y:S04]  /*274f0*/  FADD.FTZ R0, R251, R0 ;  /* 0x00000000fb007221 */ /* 0x000fe80000010000 */
[C---:B------:R-:W-:Y:S04]  /*27500*/  HMMA.16816.F32 R20, R40.reuse, R56, R20 ;  /* 0x000000382814723c */ /* 0x040fe80000001814 */
[----:B---3--:R-:W-:Y:S02]  /*27510*/  FFMA.FTZ R48, R63, c[0x0][0x23c], -R60 ;  /* 0x00008f003f307a23 */ /* 0x008fe4000001083c */
[----:B------:R-:W-:Y:S02]  /*27520*/  FADD.FTZ R0, R200, R0 ;  /* 0x00000000c8007221 */ /* 0x000fe40000010000 */
[C---:B------:R-:W-:Y:S01]  /*27530*/  HMMA.16816.F32 R24, R40.reuse, R58, R24 ;  /* 0x0000003a2818723c */ /* 0x040fe20000001818 */
[----:B------:R3:W-:Y:S03]  /*27540*/  MUFU.EX2 R153, R48 ;  /* 0x0000003000997308 */ /* 0x0007e60000000800 */
[--C-:B------:R-:W-:Y:S04]  /*27550*/  FFMA.FTZ R56, R66, c[0x0][0x23c], -R60.reuse ;  /* 0x00008f0042387a23 */ /* 0x100fe8000001083c */
[C---:B--2---:R-:W-:Y:S03]  /*27560*/  HMMA.16816.F32 R28, R40.reuse, R44, R28 ;  /* 0x0000002c281c723c */ /* 0x044fe6000000181c */
[----:B------:R2:W-:Y:S01]  /*27570*/  MUFU.EX2 R151, R56 ;  /* 0x0000003800977308 */ /* 0x0005e20000000800 */
[--C-:B-1----:R-:W-:Y:S03]  /*27580*/  FFMA.FTZ R52, R65, c[0x0][0x23c], -R39.reuse ;  /* 0x00008f0041347a23 */ /* 0x102fe60000010827 */
[--C-:B------:R-:W-:Y:S01]  /*27590*/  FFMA.FTZ R44, R67, c[0x0][0x23c], -R60.reuse ;  /* 0x00008f00432c7a23 */ /* 0x100fe2000001083c */
[----:B------:R-:W-:Y:S05]  /*275a0*/  HMMA.16816.F32 R32, R40, R46, R32 ;  /* 0x0000002e2820723c */ /* 0x000fea0000001820 */
[----:B------:R1:W-:Y:S02]  /*275b0*/  MUFU.EX2 R152, R52 ;  /* 0x0000003400987308 */ /* 0x0003e40000000800 */
[----:B------:R-:W-:Y:S01]  /*275c0*/  F2FP.PACK_AB R43, R158, R159 ;  /* 0x0000009f9e2b723e */ /* 0x000fe200000000ff */
[----:B---3--:R-:W3:Y:S01]  /*275d0*/  LDSM.16.MT88.4 R48, [R228+0xd000] ;  /* 0x00d00000e430783b */ /* 0x008ee20000004200 */
[----:B------:R-:W-:Y:S03]  /*275e0*/  F2FP.PACK_AB R40, R164, R165 ;  /* 0x000000a5a428723e */ /* 0x000fe600000000ff */
[----:B------:R-:W-:Y:S03]  /*275f0*/  F2FP.PACK_AB R41, R162, R163 ;  /* 0x000000a3a229723e */ /* 0x000fe600000000ff */
[----:B------:R4:W5:Y:S01]  /*27600*/  MUFU.EX2 R150, R44 ;  /* 0x0000002c00967308 */ /* 0x0009620000000800 */
[----:B------:R-:W-:Y:S01]  /*27610*/  F2FP.PACK_AB R42, R160, R161 ;  /* 0x000000a1a02a723e */ /* 0x000fe200000000ff */
[----:B--2---:R-:W-:Y:S08]  /*27620*/  LDSM.16.MT88.4 R56, [R229+0xd000] ;  /* 0x00d00000e538783b */ /* 0x004ff00000004200 */
[----:B-1----:R-:W1:Y:S08]  /*27630*/  LDSM.16.MT88.4 R52, [R231+0xd000] ;  /* 0x00d00000e734783b */ /* 0x002e700000004200 */
[----:B----4-:R-:W2:Y:S01]  /*27640*/  LDSM.16.MT88.4 R44, [R230+0xd000] ;  /* 0x00d00000e62c783b */ /* 0x010ea20000004200 */
[C---:B---3--:R-:W-:Y:S07]  /*27650*/  HMMA.16816.F32 R4, R40.reuse, R48, R4 ;  /* 0x000000302804723c */ /* 0x048fee0000001804 */
[--C-:B------:R-:W-:Y:S01]  /*27660*/  FFMA.FTZ R48, R69, c[0x0][0x23c], -R39.reuse ;  /* 0x00008f0045307a23 */ /* 0x100fe20000010827 */
[C---:B------:R-:W-:Y:S03]  /*27670*/  HMMA.16816.F32 R8, R40.reuse, R50, R8 ;  /* 0x000000322808723c */ /* 0x040fe60000001808 */
[----:B------:R3:W4:Y:S05]  /*27680*/  MUFU.EX2 R148, R48 ;  /* 0x0000003000947308 */ /* 0x00072a0000000800 */
[C---:B-1----:R-:W-:Y:S07]  /*27690*/  HMMA.16816.F32 R12, R40.reuse, R52, R12 ;  /* 0x00000034280c723c */ /* 0x042fee000000180c */
[--C-:B------:R-:W-:Y:S01]  /*276a0*/  FFMA.FTZ R52, R71, c[0x0][0x23c], -R60.reuse ;  /* 0x00008f0047347a23 */ /* 0x100fe2000001083c */
[C---:B------:R-:W-:Y:S03]  /*276b0*/  HMMA.16816.F32 R16, R40.reuse, R54, R16 ;  /* 0x000000362810723c */ /* 0x040fe60000001810 */
[----:B------:R1:W-:Y:S01]  /*276c0*/  MUFU.EX2 R147, R52 ;  /* 0x0000003400937308 */ /* 0x0003e20000000800 */
[--C-:B---3--:R-:W-:Y:S04]  /*276d0*/  FFMA.FTZ R48, R70, c[0x0][0x23c], -R60.reuse ;  /* 0x00008f0046307a23 */ /* 0x108fe8000001083c */
[C---:B------:R-:W-:Y:S05]  /*276e0*/  HMMA.16816.F32 R20, R40.reuse, R56, R20 ;  /* 0x000000382814723c */ /* 0x040fea0000001814 */
[----:B------:R3:W-:Y:S02]  /*276f0*/  MUFU.EX2 R146, R48 ;  /* 0x0000003000927308 */ /* 0x0007e40000000800 */
        /* <DEDUP_REMOVED lines=8> */
[----:B---3--:R-:W2:Y:S05]  /*27780*/  LDSM.16.MT88.4 R48, [R228+0xd800] ;  /* 0x00d80000e430783b */ /* 0x008eaa0000004200 */
[----:B------:R-:W-:Y:S02]  /*27790*/  F2FP.PACK_AB R40, R157, R156 ;  /* 0x0000009c9d28723e */ /* 0x000fe400000000ff */
[----:B-----5:R-:W-:Y:S02]  /*277a0*/  F2FP.PACK_AB R43, R150, R151 ;  /* 0x00000097962b723e */ /* 0x020fe400000000ff */
[----:B------:R3:W5:Y:S01]  /*277b0*/  MUFU.EX2 R142, R44 ;  /* 0x0000002c008e7308 */ /* 0x0007620000000800 */
[----:B------:R-:W-:Y:S02]  /*277c0*/  F2FP.PACK_AB R41, R153, R154 ;  /* 0x0000009a9929723e */ /* 0x000fe400000000ff */
[----:B------:R-:W-:Y:S01]  /*277d0*/  F2FP.PACK_AB R42, R152, R155 ;  /* 0x0000009b982a723e */ /* 0x000fe200000000ff */
[----:B----4-:R-:W-:Y:S08]  /*277e0*/  LDSM.16.MT88.4 R56, [R229+0xd800] ;  /* 0x00d80000e538783b */ /* 0x010ff00000004200 */
[----:B-1----:R-:W1:Y:S08]  /*277f0*/  LDSM.16.MT88.4 R52, [R231+0xd800] ;  /* 0x00d80000e734783b */ /* 0x002e700000004200 */
[----:B---3--:R-:W3:Y:S01]  /*27800*/  LDSM.16.MT88.4 R44, [R230+0xd800] ;  /* 0x00d80000e62c783b */ /* 0x008ee20000004200 */
[C---:B--2---:R-:W-:Y:S07]  /*27810*/  HMMA.16816.F32 R4, R40.reuse, R48, R4 ;  /* 0x000000302804723c */ /* 0x044fee0000001804 */
[--C-:B------:R-:W-:Y:S01]  /*27820*/  FFMA.FTZ R48, R76, c[0x0][0x23c], -R39.reuse ;  /* 0x00008f004c307a23 */ /* 0x100fe20000010827 */
[C---:B------:R-:W-:Y:S03]  /*27830*/  HMMA.16816.F32 R8, R40.reuse, R50, R8 ;  /* 0x000000322808723c */ /* 0x040fe60000001808 */
[----:B------:R2:W-:Y:S05]  /*27840*/  MUFU.EX2 R141, R48 ;  /* 0x00000030008d7308 */ /* 0x0005ea0000000800 */
[C---:B-1----:R-:W-:Y:S07]  /*27850*/  HMMA.16816.F32 R12, R40.reuse, R52, R12 ;  /* 0x00000034280c723c */ /* 0x042fee000000180c */
[--C-:B------:R-:W-:Y:S01]  /*27860*/  FFMA.FTZ R52, R78, c[0x0][0x23c], -R60.reuse ;  /* 0x00008f004e347a23 */ /* 0x100fe2000001083c */
[C---:B------:R-:W-:Y:S03]  /*27870*/  HMMA.16816.F32 R16, R40.reuse, R54, R16 ;  /* 0x000000362810723c */ /* 0x040fe60000001810 */
[----:B------:R1:W-:Y:S01]  /*27880*/  MUFU.EX2 R139, R52 ;  /* 0x00000034008b7308 */ /* 0x0003e20000000800 */
[--C-:B--2---:R-:W-:Y:S04]  /*27890*/  FFMA.FTZ R48, R77, c[0x0][0x23c], -R39.reuse ;  /* 0x00008f004d307a23 */ /* 0x104fe80000010827 */
[C---:B------:R-:W-:Y:S05]  /*278a0*/  HMMA.16816.F32 R20, R40.reuse, R56, R20 ;  /* 0x000000382814723c */ /* 0x040fea0000001814 */
[----:B------:R2:W4:Y:S02]  /*278b0*/  MUFU.EX2 R140, R48 ;  /* 0x00000030008c7308 */ /* 0x0005240000000800 */
        /* <DEDUP_REMOVED lines=11> */
[----:B------:R5:W2:Y:S01]  /*27970*/  MUFU.EX2 R136, R44 ;  /* 0x0000002c00887308 */ /* 0x000aa20000000800 */
[----:B------:R-:W-:Y:S02]  /*27980*/  F2FP.PACK_AB R41, R147, R146 ;  /* 0x000000929329723e */ /* 0x000fe400000000ff */
[----:B------:R-:W-:Y:S01]  /*27990*/  F2FP.PACK_AB R42, R144, R145 ;  /* 0x00000091902a723e */ /* 0x000fe200000000ff */
[----:B----4-:R-:W-:Y:S08]  /*279a0*/  LDSM.16.MT88.4 R56, [R229+0xe000] ;  /* 0x00e00000e538783b */ /* 0x010ff00000004200 */
[----:B-1----:R-:W1:Y:S08]  /*279b0*/  LDSM.16.MT88.4 R52, [R231+0xe000] ;  /* 0x00e00000e734783b */ /* 0x002e700000004200 */
[----:B-----5:R-:W4:Y:S01]  /*279c0*/  LDSM.16.MT88.4 R44, [R230+0xe000] ;  /* 0x00e00000e62c783b */ /* 0x020f220000004200 */
[C---:B--2---:R-:W-:Y:S07]  /*279d0*/  HMMA.16816.F32 R4, R40.reuse, R48, R4 ;  /* 0x000000302804723c */ /* 0x044fee0000001804 */
[--C-:B------:R-:W-:Y:S01]  /*279e0*/  FFMA.FTZ R48, R83, c[0x0][0x23c], -R60.reuse ;  /* 0x00008f0053307a23 */ /* 0x100fe2000001083c */
[C---:B------:R-:W-:Y:S03]  /*279f0*/  HMMA.16816.F32 R8, R40.reuse, R50, R8 ;  /* 0x000000322808723c */ /* 0x040fe60000001808 */
[----:B------:R2:W5:Y:S05]  /*27a00*/  MUFU.EX2 R132, R48 ;  /* 0x0000003000847308 */ /* 0x00056a0000000800 */
        /* <DEDUP_REMOVED lines=10> */
[C---:B----4-:R-:W-:Y:S04]  /*27ab0*/  HMMA.16816.F32 R28, R40.reuse, R44, R28 ;  /* 0x0000002c281c723c */ /* 0x050fe8000000181c */
[--C-:B-1----:R-:W-:Y:S03]  /*27ac0*/  FFMA.FTZ R52, R86, c[0x0][0x23c], -R60.reuse ;  /* 0x00008f0056347a23 */ /* 0x102fe6000001083c */
[--C-:B------:R-:W-:Y:S01]  /*27ad0*/  FFMA.FTZ R44, R88, c[0x0][0x23c], -R39.reuse ;  /* 0x00008f00582c7a23 */ /* 0x100fe20000010827 */
[----:B------:R-:W-:Y:S01]  /*27ae0*/  HMMA.16816.F32 R32, R40, R46, R32 ;  /* 0x0000002e2820723c */ /* 0x000fe20000001820 */
[----:B------:R1:W4:Y:S01]  /*27af0*/  MUFU.EX2 R128, R52 ;  /* 0x0000003400807308 */ /* 0x0003220000000800 */
[----:B--2---:R-:W2:Y:S05]  /*27b00*/  LDSM.16.MT88.4 R48, [R228+0xe800] ;  /* 0x00e80000e430783b */ /* 0x004eaa0000004200 */
[----:B------:R-:W-:Y:S02]  /*27b10*/  F2FP.PACK_AB R40, R140, R141 ;  /* 0x0000008d8c28723e */ /* 0x000fe400000000ff */
[----:B---3--:R-:W-:Y:S02]  /*27b20*/  F2FP.PACK_AB R41, R138, R139 ;  /* 0x0000008b8a29723e */ /* 0x008fe400000000ff */
[----:B------:R3:W2:Y:S01]  /*27b30*/  MUFU.EX2 R121, R44 ;  /* 0x0000002c00797308 */ /* 0x0006a20000000800 */
[----:B------:R-:W-:Y:S02]  /*27b40*/  F2FP.PACK_AB R42, R136, R137 ;  /* 0x00000089882a723e */ /* 0x000fe400000000ff */
[----:B-----5:R-:W-:Y:S01]  /*27b50*/  F2FP.PACK_AB R43, R132, R133 ;  /* 0x00000085842b723e */ /* 0x020fe200000000ff */
[----:B------:R-:W-:Y:S08]  /*27b60*/  LDSM.16.MT88.4 R56, [R229+0xe800] ;  /* 0x00e80000e538783b */ /* 0x000ff00000004200 */
        /* <DEDUP_REMOVED lines=12> */
[----:B------:R2:W5:Y:S02]  /*27c30*/  MUFU.EX2 R118, R48 ;  /* 0x0000003000767308 */ /* 0x0005640000000800 */
        /* <DEDUP_REMOVED lines=10> */
[----:B----4-:R-:W-:Y:S02]  /*27ce0*/  F2FP.PACK_AB R41, R127, R128 ;  /* 0x000000807f29723e */ /* 0x010fe400000000ff */
[----:B------:R4:W2:Y:S01]  /*27cf0*/  MUFU.EX2 R91, R44 ;  /* 0x0000002c005b7308 */ /* 0x0008a20000000800 */
[----:B------:R-:W-:Y:S02]  /*27d00*/  F2FP.PACK_AB R42, R123, R121 ;  /* 0x000000797b2a723e */ /* 0x000fe400000000ff */
[----:B-----5:R-:W-:Y:S01]  /*27d10*/  F2FP.PACK_AB R43, R118, R119 ;  /* 0x00000077762b723e */ /* 0x020fe200000000ff */
[----:B------:R-:W-:Y:S08]  /*27d20*/  LDSM.16.MT88.4 R56, [R229+0xf000] ;  /* 0x00f00000e538783b */ /* 0x000ff00000004200 */
[----:B-1----:R-:W1:Y:S01]  /*27d30*/  LDSM.16.MT88.4 R52, [R231+0xf000] ;  /* 0x00f00000e734783b */ /* 0x002e620000004200 */
[--C-:B----4-:R-:W-:Y:S04]  /*27d40*/  FFMA.FTZ R44, R96, c[0x0][0x23c], -R39.reuse ;  /* 0x00008f00602c7a23 */ /* 0x110fe80000010827 */
[----:B------:R4:W-:Y:S01]  /*27d50*/  MUFU.EX2 R89, R44 ;  /* 0x0000002c00597308 */ /* 0x0009e20000000800 */
[C---:B--2---:R-:W-:Y:S07]  /*27d60*/  HMMA.16816.F32 R4, R40.reuse, R48, R4 ;  /* 0x000000302804723c */ /* 0x044fee0000001804 */
[--C-:B------:R-:W-:Y:S01]  /*27d70*/  FFMA.FTZ R48, R97, c[0x0][0x23c], -R39.reuse ;  /* 0x00008f0061307a23 */ /* 0x100fe20000010827 */
[C---:B------:R-:W-:Y:S03]  /*27d80*/  HMMA.16816.F32 R8, R40.reuse, R50, R8 ;  /* 0x000000322808723c */ /* 0x040fe60000001808 */
[----:B------:R2:W5:Y:S01]  /*27d90*/  MUFU.EX2 R88, R48 ;  /* 0x0000003000587308 */ /* 0x0005620000000800 */
[----:B----4-:R-:W4:Y:S04]  /*27da0*/  LDSM.16.MT88.4 R44, [R230+0xf000] ;  /* 0x00f00000e62c783b */ /* 0x010f280000004200 */
        /* <DEDUP_REMOVED lines=10> */
[--C-:B-1----:R-:W-:Y:S01]  /*27e50*/  FFMA.FTZ R52, R100, c[0x0][0x23c], -R39.reuse ;  /* 0x00008f0064347a23 */ /* 0x102fe20000010827 */
[C---:B----4-:R-:W-:Y:S08]  /*27e60*/  HMMA.16816.F32 R28, R40.reuse, R44, R28 ;  /* 0x0000002c281c723c */ /* 0x050ff0000000181c */
[----:B------:R1:W4:Y:S01]  /*27e70*/  MUFU.EX2 R84, R52 ;  /* 0x0000003400547308 */ /* 0x0003220000000800 */
[----:B--2---:R-:W2:Y:S01]  /*27e80*/  LDSM.16.MT88.4 R48, [R228+0xf800] ;  /* 0x00f80000e430783b */ /* 0x004ea20000004200 */
[----:B------:R-:W-:Y:S03]  /*27e90*/  HMMA.16816.F32 R32, R40, R46, R32 ;  /* 0x0000002e2820723c */ /* 0x000fe60000001820 */
[--C-:B------:R-:W-:Y:S04]  /*27ea0*/  FFMA.FTZ R44, R102, c[0x0][0x23c], -R60.reuse ;  /* 0x00008f00662c7a23 */ /* 0x100fe8000001083c */
[----:B---3--:R-:W-:Y:S01]  /*27eb0*/  F2FP.PACK_AB R40, R92, R116 ;  /* 0x000000745c28723e */ /* 0x008fe200000000ff */
[----:B------:R3:W-:Y:S01]  /*27ec0*/  MUFU.EX2 R82, R44 ;  /* 0x0000002c00527308 */ /* 0x0007e20000000800 */
[----:B------:R-:W-:Y:S01]  /*27ed0*/  F2FP.PACK_AB R41, R91, R90 ;  /* 0x0000005a5b29723e */ /* 0x000fe200000000ff */
[----:B-----5:R-:W-:Y:S02]  /*27ee0*/  LDSM.16.MT88.4 R56, [R229+0xf800] ;  /* 0x00f80000e538783b */ /* 0x020fe40000004200 */
[----:B------:R-:W-:Y:S02]  /*27ef0*/  F2FP.PACK_AB R42, R88, R89 ;  /* 0x00000059582a723e */ /* 0x000fe400000000ff */
[----:B------:R-:W-:Y:S04]  /*27f00*/  F2FP.PACK_AB R43, R86, R87 ;  /* 0x00000057562b723e */ /* 0x000fe800000000ff */
[----:B-1----:R-:W1:Y:S01]  /*27f10*/  LDSM.16.MT88.4 R52, [R231+0xf800] ;  /* 0x00f80000e734783b */ /* 0x002e620000004200 */
[--C-:B---3--:R-:W-:Y:S04]  /*27f20*/  FFMA.FTZ R44, R103, c[0x0][0x23c], -R60.reuse ;  /* 0x00008f00672c7a23 */ /* 0x108fe8000001083c */
[----:B------:R3:W5:Y:S01]  /*27f30*/  MUFU.EX2 R83, R44 ;  /* 0x0000002c00537308 */ /* 0x0007620000000800 */
[C---:B--2---:R-:W-:Y:S07]  /*27f40*/  HMMA.16816.F32 R4, R40.reuse, R48, R4 ;  /* 0x000000302804723c */ /* 0x044fee0000001804 */
[--C-:B------:R-:W-:Y:S01]  /*27f50*/  FFMA.FTZ R48, R104, c[0x0][0x23c], -R39.reuse ;  /* 0x00008f0068307a23 */ /* 0x100fe20000010827 */
[C---:B------:R-:W-:Y:S03]  /*27f60*/  HMMA.16816.F32 R8, R40.reuse, R50, R8 ;  /* 0x000000322808723c */ /* 0x040fe60000001808 */
[----:B------:R2:W-:Y:S05]  /*27f70*/  MUFU.EX2 R81, R48 ;  /* 0x0000003000517308 */ /* 0x0005ea0000000800 */
[C---:B-1----:R-:W-:Y:S01]  /*27f80*/  HMMA.16816.F32 R12, R40.reuse, R52, R12 ;  /* 0x00000034280c723c */ /* 0x042fe2000000180c */
[----:B---3--:R-:W1:Y:S06]  /*27f90*/  LDSM.16.MT88.4 R44, [R230+0xf800] ;  /* 0x00f80000e62c783b */ /* 0x008e6c0000004200 */
[--C-:B------:R-:W-:Y:S01]  /*27fa0*/  FFMA.FTZ R52, R107, c[0x0][0x23c], -R60.reuse ;  /* 0x00008f006b347a23 */ /* 0x100fe2000001083c */
[C---:B------:R-:W-:Y:S03]  /*27fb0*/  HMMA.16816.F32 R16, R40.reuse, R54, R16 ;  /* 0x000000362810723c */ /* 0x040fe60000001810 */
[----:B------:R3:W-:Y:S01]  /*27fc0*/  MUFU.EX2 R78, R52 ;  /* 0x00000034004e7308 */ /* 0x0007e20000000800 */
[----:B--2---:R-:W-:Y:S04]  /*27fd0*/  FFMA.FTZ R48, R105, c[0x0][0x23c], -R39 ;  /* 0x00008f0069307a23 */ /* 0x004fe80000010827 */
[C---:B------:R-:W-:Y:S05]  /*27fe0*/  HMMA.16816.F32 R20, R40.reuse, R56, R20 ;  /* 0x000000382814723c */ /* 0x040fea0000001814 */
[----:B------:R2:W2:Y:S02]  /*27ff0*/  MUFU.EX2 R80, R48 ;  /* 0x0000003000507308 */ /* 0x0004a40000000800 */
[----:B------:R-:W-:Y:S01]  /*28000*/  FFMA.FTZ R57, R2, R206, R243 ;  /* 0x000000ce02397223 */ /* 0x000fe200000100f3 */
[C---:B------:R-:W-:Y:S04]  /*28010*/  HMMA.16816.F32 R24, R40.reuse, R58, R24 ;  /* 0x0000003a2818723c */ /* 0x040fe80000001818 */
[--C-:B------:R-:W-:Y:S02]  /*28020*/  FFMA.FTZ R2, R112, c[0x0][0x23c], -R39.reuse ;  /* 0x00008f0070027a23 */ /* 0x100fe40000010827 */
[--C-:B------:R-:W-:Y:S02]  /*28030*/  FFMA.FTZ R56, R111, c[0x0][0x23c], -R60.reuse ;  /* 0x00008f006f387a23 */ /* 0x100fe4000001083c */
[----:B------:R4:W-:Y:S01]  /*28040*/  MUFU.EX2 R73, R2 ;  /* 0x0000000200497308 */ /* 0x0009e20000000800 */
[--C-:B---3--:R-:W-:Y:S01]  /*28050*/  FFMA.FTZ R52, R108, c[0x0][0x23c], -R39.reuse ;  /* 0x00008f006c347a23 */ /* 0x108fe20000010827 */
[C---:B-1----:R-:W-:Y:S08]  /*28060*/  HMMA.16816.F32 R28, R40.reuse, R44, R28 ;  /* 0x0000002c281c723c */ /* 0x042ff0000000181c */
[----:B------:R1:W-:Y:S01]  /*28070*/  MUFU.EX2 R77, R52 ;  /* 0x00000034004d7308 */ /* 0x0003e20000000800 */
[--C-:B--2---:R-:W-:Y:S03]  /*28080*/  FFMA.FTZ R48, R106, c[0x0][0x23c], -R60.reuse ;  /* 0x00008f006a307a23 */ /* 0x104fe6000001083c */
[--C-:B------:R-:W-:Y:S01]  /*28090*/  FFMA.FTZ R44, R110, c[0x0][0x23c], -R60.reuse ;  /* 0x00008f006e2c7a23 */ /* 0x100fe2000001083c */
[----:B------:R-:W-:Y:S05]  /*280a0*/  HMMA.16816.F32 R32, R40, R46, R32 ;  /* 0x0000002e2820723c */ /* 0x000fea0000001820 */
[----:B------:R2:W3:Y:S01]  /*280b0*/  MUFU.EX2 R79, R48 ;  /* 0x00000030004f7308 */ /* 0x0004e20000000800 */
[--C-:B----4-:R-:W-:Y:S01]  /*280c0*/  FFMA.FTZ R2, R113, c[0x0][0x23c], -R39.reuse ;  /* 0x00008f0071027a23 */ /* 0x110fe20000010827 */
[----:B------:R-:W-:Y:S02]  /*280d0*/  F2FP.PACK_AB R40, R85, R84 ;  /* 0x000000545528723e */ /* 0x000fe400000000ff */
[----:B-----5:R-:W-:Y:S06]  /*280e0*/  F2FP.PACK_AB R41, R83, R82 ;  /* 0x000000525329723e */ /* 0x020fec00000000ff */
[----:B------:R4:W-:Y:S01]  /*280f0*/  MUFU.EX2 R75, R44 ;  /* 0x0000002c004b7308 */ /* 0x0009e20000000800 */
[----:B------:R-:W-:Y:S01]  /*28100*/  F2FP.PACK_AB R42, R80, R81 ;  /* 0x00000051502a723e */ /* 0x000fe200000000ff */
[----:B-1----:R-:W-:Y:S08]  /*28110*/  FFMA.FTZ R52, R109, c[0x0][0x23c], -R39 ;  /* 0x00008f006d347a23 */ /* 0x002ff00000010827 */
[----:B------:R1:W5:Y:S01]  /*28120*/  MUFU.EX2 R76, R52 ;  /* 0x00000034004c7308 */ /* 0x0003620000000800 */
[----:B--2---:R-:W2:Y:S01]  /*28130*/  LDSM.16.MT88.4 R48, [R228+0x10000] ;  /* 0x01000000e430783b */ /* 0x004ea20000004200 */
[----:B---3--:R-:W-:Y:S08]  /*28140*/  F2FP.PACK_AB R43, R78, R79 ;  /* 0x0000004f4e2b723e */ /* 0x008ff000000000ff */
[----:B------:R3:W2:Y:S01]  /*28150*/  MUFU.EX2 R74, R56 ;  /* 0x00000038004a7308 */ /* 0x0006a20000000800 */
[----:B----4-:R-:W-:Y:S09]  /*28160*/  LDSM.16.MT88.4 R44, [R229+0x10000] ;  /* 0x01000000e52c783b */ /* 0x010ff20000004200 */
[----:B------:R4:W2:Y:S01]  /*28170*/  MUFU.EX2 R72, R2 ;  /* 0x0000000200487308 */ /* 0x0008a20000000800 */
[----:B-1----:R-:W1:Y:S01]  /*28180*/  LDSM.16.MT88.4 R52, [R231+0x10000] ;  /* 0x01000000e734783b */ /* 0x002e620000004200 */
[----:B---3--:R-:W-:Y:S02]  /*28190*/  FADD.FTZ R56, R203, R57 ;  /* 0x00000039cb387221 */ /* 0x008fe40000010000 */
[----:B------:R-:W-:Y:S02]  /*281a0*/  FFMA.FTZ R57, R114, c[0x0][0x23c], -R60 ;  /* 0x00008f0072397a23 */ /* 0x000fe4000001083c */
[----:B------:R-:W-:Y:S04]  /*281b0*/  FADD.FTZ R56, R252, R56 ;  /* 0x00000038fc387221 */ /* 0x000fe80000010000 */
[----:B------:R-:W-:Y:S01]  /*281c0*/  MUFU.EX2 R71, R57 ;  /* 0x0000003900477308 */ /* 0x000fe20000000800 */
[----:B------:R-:W-:Y:S01]  /*281d0*/  FADD.FTZ R56, R204, R56 ;  /* 0x00000038cc387221 */ /* 0x000fe20000010000 */
[C---:B--2---:R-:W-:Y:S03]  /*281e0*/  HMMA.16816.F32 R4, R40.reuse, R48, R4 ;  /* 0x000000302804723c */ /* 0x044fe60000001804 */
[----:B----4-:R-:W-:Y:S04]  /*281f0*/  FADD.FTZ R2, R201, R56 ;  /* 0x00000038c9027221 */ /* 0x010fe80000010000 */
[----:B------:R-:W-:Y:S01]  /*28200*/  FADD.FTZ R56, R202, R2 ;  /* 0x00000002ca387221 */ /* 0x000fe20000010000 */
[C---:B------:R-:W-:Y:S01]  /*28210*/  HMMA.16816.F32 R8, R40.reuse, R50, R8 ;  /* 0x000000322808723c */ /* 0x040fe20000001808 */
[----:B------:R-:W2:Y:S03]  /*28220*/  LDSM.16.MT88.4 R48, [R230+0x10000] ;  /* 0x01000000e630783b */ /* 0x000ea60000004200 */
[----:B------:R-:W-:Y:S02]  /*28230*/  FADD.FTZ R2, R199, R0 ;  /* 0x00000000c7027221 */ /* 0x000fe40000010000 */
[----:B------:R-:W-:Y:S02]  /*28240*/  FADD.FTZ R0, R198, R56 ;  /* 0x00000038c6007221 */ /* 0x000fe40000010000 */
[----:B------:R-:W-:Y:S01]  /*28250*/  FADD.FTZ R2, R197, R2 ;  /* 0x00000002c5027221 */ /* 0x000fe20000010000 */
[C---:B-1----:R-:W-:Y:S07]  /*28260*/  HMMA.16816.F32 R12, R40.reuse, R52, R12 ;  /* 0x00000034280c723c */ /* 0x042fee000000180c */
        /* <DEDUP_REMOVED lines=14> */
[C---:B--2---:R-:W-:Y:S01]  /*28350*/  HMMA.16816.F32 R28, R40.reuse, R48, R28 ;  /* 0x00000030281c723c */ /* 0x044fe2000000181c */
[----:B-1----:R-:W1:Y:S03]  /*28360*/  LDSM.16.MT88.4 R52, [R228+0x10800] ;  /* 0x01080000e434783b */ /* 0x002e660000004200 */
[----:B------:R-:W-:Y:S03]  /*28370*/  FADD.FTZ R0, R223, R0 ;  /* 0x00000000df007221 */ /* 0x000fe60000010000 */
[----:B------:R-:W-:Y:S01]  /*28380*/  FFMA.FTZ R48, R227, c[0x0][0x23c], -R60 ;  /* 0x00008f00e3307a23 */ /* 0x000fe2000001083c */
[----:B------:R-:W-:Y:S03]  /*28390*/  HMMA.16816.F32 R32, R40, R50, R32 ;  /* 0x000000322820723c */ /* 0x000fe60000001820 */
[----:B------:R2:W-:Y:S01]  /*283a0*/  MUFU.EX2 R67, R48 ;  /* 0x0000003000437308 */ /* 0x0005e20000000800 */
[----:B------:R-:W-:Y:S03]  /*283b0*/  FADD.FTZ R0, R222, R0 ;  /* 0x00000000de007221 */ /* 0x000fe60000010000 */
[----:B-----5:R-:W-:Y:S01]  /*283c0*/  F2FP.PACK_AB R40, R76, R77 ;  /* 0x0000004d4c28723e */ /* 0x020fe200000000ff */
[----:B------:R-:W-:Y:S01]  /*283d0*/  FADD.FTZ R0, R187, R0 ;  /* 0x00000000bb007221 */ /* 0x000fe20000010000 */
[----:B------:R-:W-:Y:S03]  /*283e0*/  F2FP.PACK_AB R41, R74, R75 ;  /* 0x0000004b4a29723e */ /* 0x000fe600000000ff */
[----:B----4-:R-:W-:Y:S01]  /*283f0*/  FADD.FTZ R44, R246, R2 ;  /* 0x00000002f62c7221 */ /* 0x010fe20000010000 */
[----:B------:R-:W-:Y:S01]  /*28400*/  F2FP.PACK_AB R42, R72, R73 ;  /* 0x00000049482a723e */ /* 0x000fe200000000ff */
[--C-:B------:R-:W-:Y:S01]  /*28410*/  FFMA.FTZ R2, R117, c[0x0][0x23c], -R39.reuse ;  /* 0x00008f0075027a23 */ /* 0x100fe20000010827 */
[----:B---3--:R-:W-:Y:S01]  /*28420*/  F2FP.PACK_AB R43, R70, R71 ;  /* 0x00000047462b723e */ /* 0x008fe200000000ff */
[----:B------:R-:W-:Y:S02]  /*28430*/  FADD.FTZ R56, R188, R44 ;  /* 0x0000002cbc387221 */ /* 0x000fe40000010000 */
[----:B------:R-:W-:Y:S01]  /*28440*/  FADD.FTZ R0, R185, R0 ;  /* 0x00000000b9007221 */ /* 0x000fe20000010000 */
[----:B------:R3:W4:Y:S01]  /*28450*/  MUFU.EX2 R68, R2 ;  /* 0x0000000200447308 */ /* 0x0007220000000800 */
[----:B------:R-:W5:Y:S08]  /*28460*/  LDSM.16.MT88.4 R44, [R231+0x10800] ;  /* 0x01080000e72c783b */ /* 0x000f700000004200 */
[----:B--2---:R-:W2:Y:S01]  /*28470*/  LDSM.16.MT88.4 R48, [R229+0x10800] ;  /* 0x01080000e530783b */ /* 0x004ea20000004200 */
        /* <DEDUP_REMOVED lines=9> */
[----:B------:R3:W3:Y:S01]  /*28510*/  MUFU.EX2 R66, R2 ;  /* 0x0000000200427308 */ /* 0x0006e20000000800 */
        /* <DEDUP_REMOVED lines=29> */
[----:B----4-:R-:W-:Y:S01]  /*286f0*/  F2FP.PACK_AB R40, R68, R69 ;  /* 0x000000454428723e */ /* 0x010fe200000000ff */
[----:B--2---:R-:W-:Y:S01]  /*28700*/  FADD.FTZ R56, R169, R2 ;  /* 0x00000002a9387221 */ /* 0x004fe20000010000 */
[----:B------:R-:W-:Y:S03]  /*28710*/  F2FP.PACK_AB R41, R66, R67 ;  /* 0x000000434229723e */ /* 0x000fe600000000ff */
        /* <DEDUP_REMOVED lines=9> */
[----:B------:R-:W-:Y:S02]  /*287b0*/  FADD.FTZ R2, R164, R2 ;  /* 0x00000002a4027221 */ /* 0x000fe40000010000 */
[----:B------:R-:W-:Y:S02]  /*287c0*/  FADD.FTZ R0, R162, R0 ;  /* 0x00000000a2007221 */ /* 0x000fe40000010000 */
[----:B------:R-:W-:Y:S01]  /*287d0*/  FADD.FTZ R48, R161, R2 ;  /* 0x00000002a1307221 */ /* 0x000fe20000010000 */
[----:B--2---:R-:W-:Y:S01]  /*287e0*/  LDSM.16.MT88.4 R52, [R229+0x11000] ;  /* 0x01100000e534783b */ /* 0x004fe20000004200 */
[--C-:B------:R-:W-:Y:S02]  /*287f0*/  FFMA.FTZ R2, R125, c[0x0][0x23c], -R39.reuse ;  /* 0x00008f007d027a23 */ /* 0x100fe40000010827 */
[----:B------:R-:W-:Y:S02]  /*28800*/  FADD.FTZ R0, R159, R0 ;  /* 0x000000009f007221 */ /* 0x000fe40000010000 */
[----:B------:R-:W-:Y:S01]  /*28810*/  FADD.FTZ R56, R160, R48 ;  /* 0x00000030a0387221 */ /* 0x000fe20000010000 */
[----:B------:R-:W1:Y:S01]  /*28820*/  MUFU.EX2 R59, R2 ;  /* 0x00000002003b7308 */ /* 0x000e620000000800 */
[----:B------:R-:W-:Y:S01]  /*28830*/  FADD.FTZ R0, R158, R0 ;  /* 0x000000009e007221 */ /* 0x000fe20000010000 */
[----:B------:R-:W2:Y:S03]  /*28840*/  LDSM.16.MT88.4 R48, [R231+0x11000] ;  /* 0x01100000e730783b */ /* 0x000ea60000004200 */
[----:B------:R-:W-:Y:S01]  /*28850*/  FADD.FTZ R0, R154, R0 ;  /* 0x000000009a007221 */ /* 0x000fe20000010000 */
        /* <DEDUP_REMOVED lines=8> */
[----:B------:R-:W-:Y:S01]  /*288e0*/  FFMA.FTZ R2, R220, c[0x0][0x23c], -R60 ;  /* 0x00008f00dc027a23 */ /* 0x000fe2000001083c */
[----:B------:R-:W-:Y:S01]  /*288f0*/  LDSM.16.MT88.4 R156, [R229+0x11800] ;  /* 0x01180000e59c783b */ /* 0x000fe20000004200 */
[----:B------:R-:W-:Y:S02]  /*28900*/  FADD.FTZ R0, R155, R57 ;  /* 0x000000399b007221 */ /* 0x000fe40000010000 */
[----:B------:R-:W-:Y:S01]  /*28910*/  FADD.FTZ R56, R151, R56 ;  /* 0x0000003897387221 */ /* 0x000fe20000010000 */
[----:B------:R1:W3:Y:S01]  /*28920*/  MUFU.EX2 R57, R2 ;  /* 0x0000000200397308 */ /* 0x0002e20000000800 */
[----:B------:R-:W-:Y:S01]  /*28930*/  FFMA.FTZ R60, R38, c[0x0][0x23c], -R60 ;  /* 0x00008f00263c7a23 */ /* 0x000fe2000001083c */
[C---:B--2---:R-:W-:Y:S08]  /*28940*/  HMMA.16816.F32 R12, R40.reuse, R48, R12 ;  /* 0x00000030280c723c */ /* 0x044ff0000000180c */
[----:B------:R-:W-:Y:S01]  /*28950*/  MUFU.EX2 R48, R39 ;  /* 0x0000002700307308 */ /* 0x000fe20000000800 */
[C---:B------:R-:W-:Y:S09]  /*28960*/  HMMA.16816.F32 R16, R40.reuse, R50, R16 ;  /* 0x000000322810723c */ /* 0x040ff20000001810 */
[----:B------:R-:W-:Y:S01]  /*28970*/  MUFU.EX2 R60, R60 ;  /* 0x0000003c003c7308 */ /* 0x000fe20000000800 */
[C---:B------:R-:W-:Y:S03]  /*28980*/  HMMA.16816.F32 R20, R40.reuse, R52, R20 ;  /* 0x000000342814723c */ /* 0x040fe60000001814 */
[----:B-1----:R-:W-:Y:S01]  /*28990*/  FADD.FTZ R2, R152, R0 ;  /* 0x0000000098027221 */ /* 0x002fe20000010000 */
[----:B---3--:R-:W-:Y:S01]  /*289a0*/  F2FP.PACK_AB R165, R57, R58 ;  /* 0x0000003a39a5723e */ /* 0x008fe200000000ff */
[----:B------:R-:W-:Y:S02]  /*289b0*/  FADD.FTZ R0, R150, R56 ;  /* 0x0000003896007221 */ /* 0x000fe40000010000 */
[----:B------:R-:W-:Y:S01]  /*289c0*/  FADD.FTZ R2, R149, R2 ;  /* 0x0000000295027221 */ /* 0x000fe20000010000 */
[C---:B------:R-:W-:Y:S01]  /*289d0*/  HMMA.16816.F32 R24, R40.reuse, R54, R24 ;  /* 0x000000362818723c */ /* 0x040fe20000001818 */
[----:B------:R1:W2:Y:S03]  /*289e0*/  MUFU.EX2 R56, R44 ;  /* 0x0000002c00387308 */ /* 0x0002a60000000800 */
[----:B------:R-:W-:Y:S02]  /*289f0*/  FADD.FTZ R0, R146, R0 ;  /* 0x0000000092007221 */ /* 0x000fe40000010000 */
[----:B------:R-:W-:Y:S02]  /*28a00*/  FADD.FTZ R2, R148, R2 ;  /* 0x0000000294027221 */ /* 0x000fe40000010000 */
[----:B------:R-:W-:Y:S01]  /*28a10*/  FADD.FTZ R0, R147, R0 ;  /* 0x0000000093007221 */ /* 0x000fe20000010000 */
[----:B------:R-:W-:Y:S02]  /*28a20*/  LDSM.16.MT88.4 R148, [R231+0x11800] ;  /* 0x01180000e794783b */ /* 0x000fe40000004200 */
[----:B------:R-:W3:Y:S01]  /*28a30*/  MUFU.EX2 R39, R37 ;  /* 0x0000002500277308 */ /* 0x000ee20000000800 */
[----:B------:R-:W-:Y:S02]  /*28a40*/  FADD.FTZ R2, R145, R2 ;  /* 0x0000000291027221 */ /* 0x000fe40000010000 */
        /* <DEDUP_REMOVED lines=81> */
.L_x_2856:
[----:B------:R-:W2:Y:S04]  /*28f60*/  LDL.LU R5, [R1+0x4] ;  /* 0x0000040001057983 */ /* 0x000ea80000300800 */
[----:B-1----:R-:W3:Y:S04]  /*28f70*/  LDL.LU R4, [R1+0x8] ;  /* 0x0000080001047983 */ /* 0x002ee80000300800 */
[----:B------:R1:W5:Y:S04]  /*28f80*/  LDL R38, [R1+0x2c] ;  /* 0x00002c0001267983 */ /* 0x0003680000100800 */
[----:B------:R-:W4:Y:S02]  /*28f90*/  S2R R27, SR_TID.X ;  /* 0x00000000001b7919 */ /* 0x000f240000002100 */
[----:B----4-:R-:W-:-:S04]  /*28fa0*/  SHF.R.S32.HI R37, RZ, 0x1f, R27 ;  /* 0x0000001fff257819 */ /* 0x010fc8000001141b */
[----:B------:R-:W-:-:S04]  /*28fb0*/  LEA.HI R26, R37, R27, RZ, 0x5 ;  /* 0x0000001b251a7211 */ /* 0x000fc800078f28ff */
[----:B------:R-:W-:Y:S02]  /*28fc0*/  SHF.R.S32.HI R25, RZ, 0x5, R26 ;  /* 0x00000005ff197819 */ /* 0x000fe4000001141a */
[----:B------:R-:W-:Y:S02]  /*28fd0*/  MOV R7, 0xfffffff0 ;  /* 0xfffffff000077802 */ /* 0x000fe40000000f00 */
[----:B------:R-:W-:Y:S01]  /*28fe0*/  MOV R8, 0x20 ;  /* 0x0000002000087802 */ /* 0x000fe20000000f00 */
[----:B------:R-:W-:Y:S01]  /*28ff0*/  ULDC.U8 UR4, c[0x0][0x328] ;  /* 0x0000ca0000047ab9 */ /* 0x000fe20000000000 */
        /* <DEDUP_REMOVED lines=9> */
[----:B------:R-:W-:-:S04]  /*29090*/  MOV R0, 0x3f800000 ;  /* 0x3f80000000007802 */ /* 0x000fc80000000f00 */
[----:B------:R-:W-:Y:S01]  /*290a0*/  FSETP.NE.FTZ.AND P0, PT, R24, RZ, PT ;  /* 0x000000ff1800720b */ /* 0x000fe20003f15000 */
[----:B------:R-:W-:-:S06]  /*290b0*/  IMAD.MOV.U32 R2, RZ, RZ, 0x3f800000 ;  /* 0x3f800000ff027424 */ /* 0x000fcc00078e00ff */
[----:B------:R-:W2:Y:S01]  /*290c0*/  @P3 MUFU.RCP R0, R23 ;  /* 0x0000001700003308 */ /* 0x000ea20000001000 */
[----:B------:R-:W-:-:S07]  /*290d0*/  LEA.HI R4, R37, R27, RZ, 0x2 ;  /* 0x0000001b25047211 */ /* 0x000fce00078f10ff */
[----:B------:R-:W3:Y:S01]  /*290e0*/  @P0 MUFU.RCP R2, R24 ;  /* 0x0000001800020308 */ /* 0x000ee20000001000 */
[----:B------:R-:W-:Y:S01]  /*290f0*/  SHF.R.S32.HI R5, RZ, 0x2, R4 ;  /* 0x00000002ff057819 */ /* 0x000fe20000011404 */
        /* <DEDUP_REMOVED lines=16> */
[----:B------:R-:W-:-:S04]  /*29200*/  SHF.R.S32.HI R0, RZ, 0x1f, R4 ;  /* 0x0000001fff007819 */ /* 0x000fc80000011404 */
[----:B------:R-:W-:Y:S01]  /*29210*/  LEA.HI R0, R0, R5, RZ, 0x3 ;  /* 0x0000000500007211 */ /* 0x000fe200078f18ff */
[----:B---3--:R-:W-:-:S03]  /*29220*/  FMUL.FTZ R139, R2, R139 ;  /* 0x0000008b028b7220 */ /* 0x008fc60000410000 */
        /* <DEDUP_REMOVED lines=16> */
[----:B------:R-:W-:Y:S02]  /*29330*/  IADD3 R2, R5, -R0, RZ ;  /* 0x8000000005027210 */ /* 0x000fe40007ffe0ff */
[----:B------:R-:W-:-:S03]  /*29340*/  LOP3.LUT R0, R4, 0x3ffffffc, RZ, 0xc0, !PT ;  /* 0x3ffffffc04007812 */ /* 0x000fc600078ec0ff */
[----:B------:R-:W-:Y:S01]  /*29350*/  IMAD.SHL.U32 R4, R2, 0x40, RZ ;  /* 0x0000004002047824 */ /* 0x000fe200078e00ff */
[----:B------:R-:W-:Y:S02]  /*29360*/  IADD3 R0, -R0, R27, RZ ;  /* 0x0000001b00007210 */ /* 0x000fe40007ffe1ff */
[----:B------:R-:W-:Y:S02]  /*29370*/  LOP3.LUT R5, R2, 0x1, RZ, 0xc0, !PT ;  /* 0x0000000102057812 */ /* 0x000fe400078ec0ff */
[----:B------:R-:W-:Y:S01]  /*29380*/  LOP3.LUT R4, R4, 0x1c0, RZ, 0xc0, !PT ;  /* 0x000001c004047812 */ /* 0x000fe200078ec0ff */
[----:B------:R-:W-:Y:S01]  /*29390*/  IMAD R0, R25, 0x200, R0 ;  /* 0x0000020019007824 */ /* 0x000fe200078e0200 */
[----:B------:R-:W-:Y:S02]  /*293a0*/  ISETP.NE.U32.AND P4, PT, R5, 0x1, PT ;  /* 0x000000010500780c */ /* 0x000fe40003f85070 */
[----:B------:R-:W-:Y:S02]  /*293b0*/  LEA.HI R4, R4, R4, RZ, 0x1d ;  /* 0x0000000404047211 */ /* 0x000fe400078fe8ff */
[----:B------:R-:W-:-:S03]  /*293c0*/  R2P PR, R2, 0x6 ;  /* 0x0000000602007804 */ /* 0x000fc60000000000 */
[----:B------:R-:W-:Y:S01]  /*293d0*/  IMAD.U32 R0, R0, 0x2, R4 ;  /* 0x0000000200007824 */ /* 0x000fe200078e0004 */
[----:B------:R-:W-:-:S03]  /*293e0*/  SEL R7, R7, 0x10, !P4 ;  /* 0x0000001007077807 */ /* 0x000fc60006000000 */
[----:B------:R-:W-:Y:S01]  /*293f0*/  IMAD.SHL.U32 R0, R0, 0x2, RZ ;  /* 0x0000000200007824 */ /* 0x000fe200078e00ff */
[----:B------:R-:W-:Y:S02]  /*29400*/  F2FP.PACK_AB R6, R139, R6 ;  /* 0x000000068b06723e */ /* 0x000fe400000000ff */
[----:B------:R-:W-:Y:S02]  /*29410*/  F2FP.PACK_AB R11, R11, R136 ;  /* 0x000000880b0b723e */ /* 0x000fe400000000ff */
[----:B------:R-:W-:Y:S02]  /*29420*/  SEL R8, R8, 0xffffffe0, !P1 ;  /* 0xffffffe008087807 */ /* 0x000fe40004800000 */
[----:B------:R-:W-:Y:S02]  /*29430*/  IADD3 R4, R0, R7, RZ ;  /* 0x0000000700047210 */ /* 0x000fe40007ffe0ff */
[----:B------:R-:W-:Y:S02]  /*29440*/  F2FP.PACK_AB R12, R12, R140 ;  /* 0x0000008c0c0c723e */ /* 0x000fe400000000ff */
[----:B------:R-:W-:Y:S01]  /*29450*/  F2FP.PACK_AB R21, R143, R21 ;  /* 0x000000158f15723e */ /* 0x000fe200000000ff */
[----:B------:R2:W-:Y:S01]  /*29460*/  STS [R0+0x400], R6 ;  /* 0x0004000600007388 */ /* 0x0005e20000000800 */
[----:B------:R-:W-:-:S02]  /*29470*/  IADD3 R2, R0, 0x40, RZ ;  /* 0x0000004000027810 */ /* 0x000fc40007ffe0ff */
[----:B------:R-:W-:Y:S01]  /*29480*/  @P2 IADD3 R2, R0, -0x40, RZ ;  /* 0xffffffc000022810 */ /* 0x000fe20007ffe0ff */
[----:B------:R-:W-:Y:S01]  /*29490*/  STS [R0], R11 ;  /* 0x0000000b00007388 */ /* 0x000fe20000000800 */
[----:B------:R-:W-:Y:S01]  /*294a0*/  F2FP.PACK_AB R20, R20, R144 ;  /* 0x000000901414723e */ /* 0x000fe200000000ff */
[----:B------:R-:W-:Y:S01]  /*294b0*/  IMAD.IADD R5, R4, 0x1, R8 ;  /* 0x0000000104057824 */ /* 0x000fe200078e0208 */
[----:B------:R-:W-:Y:S01]  /*294c0*/  F2FP.PACK_AB R15, R147, R15 ;  /* 0x0000000f930f723e */ /* 0x000fe200000000ff */
[----:B------:R-:W-:Y:S01]  /*294d0*/  STS [R4], R12 ;  /* 0x0000000c04007388 */ /* 0x000fe20000000800 */
[----:B------:R-:W-:Y:S02]  /*294e0*/  F2FP.PACK_AB R14, R14, R148 ;  /* 0x000000940e0e723e */ /* 0x000fe400000000ff */
[----:B------:R-:W-:Y:S01]  /*294f0*/  F2FP.PACK_AB R13, R151, R13 ;  /* 0x0000000d970d723e */ /* 0x000fe200000000ff */
[----:B------:R3:W-:Y:S01]  /*29500*/  STS [R4+0x400], R21 ;  /* 0x0004001504007388 */ /* 0x0007e20000000800 */
[----:B------:R-:W-:-:S02]  /*29510*/  F2FP.PACK_AB R19, R19, R152 ;  /* 0x000000981313723e */ /* 0x000fc400000000ff */
[----:B------:R-:W-:Y:S02]  /*29520*/  F2FP.PACK_AB R154, R155, R154 ;  /* 0x0000009a9b9a723e */ /* 0x000fe400000000ff */
[----:B------:R-:W-:Y:S02]  /*29530*/  F2FP.PACK_AB R18, R18, R156 ;  /* 0x0000009c1212723e */ /* 0x000fe400000000ff */
[----:B------:R-:W-:Y:S02]  /*29540*/  F2FP.PACK_AB R22, R159, R22 ;  /* 0x000000169f16723e */ /* 0x000fe400000000ff */
[----:B--2---:R-:W-:-:S05]  /*29550*/  IADD3 R6, R0, R8, RZ ;  /* 0x0000000800067210 */ /* 0x004fca0007ffe0ff */
[----:B------:R-:W-:Y:S04]  /*29560*/  STS [R6], R20 ;  /* 0x0000001406007388 */ /* 0x000fe80000000800 */
[----:B------:R2:W-:Y:S01]  /*29570*/  STS [R6+0x400], R15 ;  /* 0x0004000f06007388 */ /* 0x0005e20000000800 */
[----:B---3--:R-:W-:-:S03]  /*29580*/  IADD3 R4, R7, R2, RZ ;  /* 0x0000000207047210 */ /* 0x008fc60007ffe0ff */
[----:B------:R-:W-:Y:S04]  /*29590*/  STS [R5], R14 ;  /* 0x0000000e05007388 */ /* 0x000fe80000000800 */
[----:B------:R3:W-:Y:S01]  /*295a0*/  STS [R5+0x400], R13 ;  /* 0x0004000d05007388 */ /* 0x0007e20000000800 */
[----:B------:R-:W-:-:S03]  /*295b0*/  IMAD.IADD R0, R8, 0x1, R4 ;  /* 0x0000000108007824 */ /* 0x000fc600078e0204 */
[----:B------:R-:W-:Y:S04]  /*295c0*/  STS [R2], R19 ;  /* 0x0000001302007388 */ /* 0x000fe80000000800 */
[----:B------:R-:W-:Y:S04]  /*295d0*/  STS [R2+0x400], R154 ;  /* 0x0004009a02007388 */ /* 0x000fe80000000800 */
[----:B------:R-:W-:Y:S04]  /*295e0*/  STS [R4], R18 ;  /* 0x0000001204007388 */ /* 0x000fe80000000800 */
[----:B------:R4:W-:Y:S01]  /*295f0*/  STS [R4+0x400], R22 ;  /* 0x0004001604007388 */ /* 0x0009e20000000800 */
[----:B--2---:R-:W2:Y:S01]  /*29600*/  @P3 MUFU.LG2 R6, R23 ;  /* 0x0000001700063308 */ /* 0x004ea20000000c00 */
[----:B------:R-:W-:-:S02]  /*29610*/  ISETP.NE.AND P1, PT, RZ, UR4, PT ;  /* 0x00000004ff007c0c */ /* 0x000fc4000bf25270 */
[----:B------:R-:W-:Y:S02]  /*29620*/  F2FP.PACK_AB R17, R17, R160 ;  /* 0x000000a01111723e */ /* 0x000fe400000000ff */
[----:B------:R-:W-:Y:S02]  /*29630*/  F2FP.PACK_AB R16, R163, R16 ;  /* 0x00000010a310723e */ /* 0x000fe400000000ff */
[----:B------:R-:W-:Y:S02]  /*29640*/  F2FP.PACK_AB R10, R10, R164 ;  /* 0x000000a40a0a723e */ /* 0x000fe400000000ff */
[----:B---3--:R-:W-:Y:S02]  /*29650*/  IADD3 R5, R8, R2, RZ ;  /* 0x0000000208057210 */ /* 0x008fe40007ffe0ff */
[----:B------:R-:W-:Y:S01]  /*29660*/  F2FP.PACK_AB R9, R167, R9 ;  /* 0x00000009a709723e */ /* 0x000fe200000000ff */
[----:B----4-:R-:W3:Y:S02]  /*29670*/  @P0 MUFU.LG2 R4, R24 ;  /* 0x0000001800040308 */ /* 0x010ee40000000c00 */
[----:B------:R-:W-:Y:S01]  /*29680*/  STS [R5], R17 ;  /* 0x0000001105007388 */ /* 0x000fe20000000800 */
[----:B--2---:R-:W-:-:S03]  /*29690*/  @P3 FMUL.FTZ R2, R6, 0.69314718246459960938 ;  /* 0x3f31721806023820 */ /* 0x004fc60000410000 */
[----:B------:R-:W-:Y:S04]  /*296a0*/  STS [R5+0x400], R16 ;  /* 0x0004001005007388 */ /* 0x000fe80000000800 */
[----:B------:R2:W-:Y:S04]  /*296b0*/  STS [R0], R10 ;  /* 0x0000000a00007388 */ /* 0x0005e80000000800 */
[----:B------:R3:W-:Y:S01]  /*296c0*/  STS [R0+0x400], R9 ;  /* 0x0004000900007388 */ /* 0x0007e20000000800 */
[----:B------:R-:W-:Y:S02]  /*296d0*/  MOV R12, 0x7f800000 ;  /* 0x7f800000000c7802 */ /* 0x000fe40000000f00 */
[----:B--2---:R-:W-:Y:S01]  /*296e0*/  MOV R10, 0x7f800000 ;  /* 0x7f800000000a7802 */ /* 0x004fe20000000f00 */
[----:B---3--:R-:W-:-:S02]  /*296f0*/  @P0 FMUL.FTZ R0, R4, 0.69314718246459960938 ;  /* 0x3f31721804000820 */ /* 0x008fc40000410000 */
[----:B------:R-:W-:Y:S02]  /*29700*/  @P3 FFMA.FTZ R10, R36, c[0x0][0x238], R2 ;  /* 0x00008e00240a3a23 */ /* 0x000fe40000010002 */
[----:B------:R-:W-:Y:S01]  /*29710*/  @P0 FFMA.FTZ R12, R3, c[0x0][0x238], R0 ;  /* 0x00008e00030c0a23 */ /* 0x000fe20000010000 */
[----:B------:R-:W-:Y:S05]  /*29720*/  @!P1 BRA `(.L_x_2861) ;  /* 0x0000007000009947 */ /* 0x000fea0003800000 */
[----:B-1----:R-:W1:Y:S01]  /*29730*/  S2R R4, SR_CTAID.Y ;  /* 0x0000000000047919 */ /* 0x002e620000002600 */
[----:B-----5:R-:W-:-:S03]  /*29740*/  ISETP.NE.AND P0, PT, R38, -0x1, PT ;  /* 0xffffffff2600780c */ /* 0x020fc60003f05270 */
[----:B------:R-:W2:Y:S01]  /*29750*/  S2R R8, SR_CTAID.Z ;  /* 0x0000000000087919 */ /* 0x000ea20000002700 */
[----:B-1----:R-:W-:-:S05]  /*29760*/  IMAD R0, R4, c[0x0][0x214], RZ ;  /* 0x0000850004007a24 */ /* 0x002fca00078e02ff */
[----:B------:R-:W-:-:S05]  /*29770*/  SEL R0, R0, R38, !P0 ;  /* 0x0000002600007207 */ /* 0x000fca0004000000 */
[----:B--2---:R-:W-:Y:S01]  /*29780*/  IMAD R9, R8, c[0x0][0x234], R0 ;  /* 0x00008d0008097a24 */ /* 0x004fe200078e0200 */
[----:B------:R-:W-:Y:S05]  /*29790*/  BRA `(.L_x_2862) ;  /* 0x0000004000007947 */ /* 0x000fea0003800000 */
.L_x_2861:
[----:B-1----:R-:W1:Y:S04]  /*297a0*/  S2R R8, SR_CTAID.Z ;  /* 0x0000000000087919 */ /* 0x002e680000002700 */
[----:B------:R-:W1:Y:S02]  /*297b0*/  S2R R4, SR_CTAID.Y ;  /* 0x0000000000047919 */ /* 0x000e640000002600 */
[----:B-1----:R-:W-:-:S04]  /*297c0*/  IMAD R0, R4, c[0x0][0x1c0], R8 ;  /* 0x0000700004007a24 */ /* 0x002fc800078e0208 */
[----:B------:R-:W-:Y:S02]  /*297d0*/  IMAD R9, R0, c[0x0][0x214], RZ ;  /* 0x0000850000097a24 */ /* 0x000fe400078e02ff */
.L_x_2862:
[----:B------:R1:W5:Y:S01]  /*297e0*/  LDL R15, [R1+0x30] ;  /* 0x00003000010f7983 */ /* 0x0003620000100800 */
[----:B------:R-:W-:Y:S01]  /*297f0*/  LOP3.LUT R3, R26, 0xffffffe0, RZ, 0xc0, !PT ;  /* 0xffffffe01a037812 */ /* 0x000fe200078ec0ff */
[----:B------:R-:W-:Y:S01]  /*29800*/  ULDC.64 UR4, c[0x0][0x118] ;  /* 0x0000460000047ab9 */ /* 0x000fe20000000a00 */
[----:B------:R-:W-:Y:S01]  /*29810*/  SHF.R.S32.HI R6, RZ, 0x1f, R25 ;  /* 0x0000001fff067819 */ /* 0x000fe20000011419 */
[----:B------:R-:W-:Y:S01]  /*29820*/  BAR.SYNC.DEFER_BLOCKING 0x0 ;  /* 0x0000000000007b1d */ /* 0x000fe20000010000 */
[----:B------:R-:W-:Y:S01]  /*29830*/  SHF.R.S32.HI R2, RZ, 0x1f, R4 ;  /* 0x0000001fff027819 */ /* 0x000fe20000011404 */
[----:B------:R-:W-:Y:S01]  /*29840*/  IMAD.IADD R3, R27, 0x1, -R3 ;  /* 0x000000011b037824 */ /* 0x000fe200078e0a03 */
[----:B------:R-:W-:Y:S02]  /*29850*/  LEA.HI R6, R6, R25, RZ, 0x2 ;  /* 0x0000001906067211 */ /* 0x000fe400078f10ff */
[----:B-----5:R-:W-:Y:S01]  /*29860*/  ISETP.NE.AND P0, PT, R38, -0x1, PT ;  /* 0xffffffff2600780c */ /* 0x020fe20003f05270 */
[----:B------:R-:W2:Y:S01]  /*29870*/  S2R R13, SR_TID.X ;  /* 0x00000000000d7919 */ /* 0x000ea20000002100 */
[----:B------:R-:W-:Y:S01]  /*29880*/  LOP3.LUT P1, RZ, R3, 0x3, RZ, 0xc0, !PT ;  /* 0x0000000303ff7812 */ /* 0x000fe2000782c0ff */
[----:B------:R-:W-:Y:S01]  /*29890*/  IMAD R5, R2, c[0x0][0x1e0], RZ ;  /* 0x0000780002057a24 */ /* 0x000fe200078e02ff */
[----:B------:R-:W-:Y:S01]  /*298a0*/  BSSY B0, `(.L_x_2863) ;  /* 0x0000023000007945 */ /* 0x000fe20003800000 */
[----:B------:R1:W3:Y:S04]  /*298b0*/  LDS.128 R16, [R239] ;  /* 0x00000000ef107984 */ /* 0x0002e80000000c00 */
[----:B------:R1:W4:Y:S01]  /*298c0*/  LDS.128 R20, [R239+0x800] ;  /* 0x00080000ef147984 */ /* 0x0003220000000c00 */
[----:B--2---:R-:W-:-:S03]  /*298d0*/  SHF.R.S32.HI R14, RZ, 0x1f, R13 ;  /* 0x0000001fff0e7819 */ /* 0x004fc6000001140d */
[----:B------:R1:W2:Y:S01]  /*298e0*/  LDS.128 R28, [R239+0x1000] ;  /* 0x00100000ef1c7984 */ /* 0x0002a20000000c00 */
[----:B------:R-:W-:-:S03]  /*298f0*/  LEA.HI R0, R14, R13, RZ, 0x5 ;  /* 0x0000000d0e007211 */ /* 0x000fc600078f28ff */
[----:B------:R1:W1:Y:S01]  /*29900*/  LDS.128 R32, [R239+0x1800] ;  /* 0x00180000ef207984 */ /* 0x0002620000000c00 */
[----:B------:R-:W-:-:S05]  /*29910*/  LOP3.LUT R0, R0, 0xffffffe0, RZ, 0xc0, !PT ;  /* 0xffffffe000007812 */ /* 0x000fca00078ec0ff */
[----:B------:R-:W-:-:S05]  /*29920*/  IMAD.IADD R0, R13, 0x1, -R0 ;  /* 0x000000010d007824 */ /* 0x000fca00078e0a00 */
[----:B------:R-:W-:-:S04]  /*29930*/  SHF.R.S32.HI R3, RZ, 0x1f, R0 ;  /* 0x0000001fff037819 */ /* 0x000fc80000011400 */
[----:B------:R-:W-:Y:S01]  /*29940*/  LEA.HI R7, R3, R0, RZ, 0x2 ;  /* 0x0000000003077211 */ /* 0x000fe200078f10ff */
[----:B------:R-:W-:Y:S01]  /*29950*/  IMAD.WIDE.U32 R2, R38, c[0x0][0x1e8], RZ ;  /* 0x00007a0026027a25 */ /* 0x000fe200078e00ff */
[----:B------:R-:W-:-:S03]  /*29960*/  LOP3.LUT R0, R6, 0xffffffc, RZ, 0xc0, !PT ;  /* 0x0ffffffc06007812 */ /* 0x000fc600078ec0ff */
[----:B------:R-:W-:Y:S02]  /*29970*/  IMAD R11, R38, c[0x0][0x1ec], R3 ;  /* 0x00007b00260b7a24 */ /* 0x000fe400078e0203 */
[C---:B------:R-:W-:Y:S02]  /*29980*/  IMAD R6, R4.reuse, c[0x0][0x1e4], R5 ;  /* 0x0000790004067a24 */ /* 0x040fe400078e0205 */
[----:B------:R-:W-:Y:S01]  /*29990*/  IMAD.IADD R3, R25, 0x1, -R0 ;  /* 0x0000000119037824 */ /* 0x000fe200078e0a00 */
[----:B------:R-:W-:Y:S01]  /*299a0*/  SHF.R.S32.HI R0, RZ, 0x2, R7 ;  /* 0x00000002ff007819 */ /* 0x000fe20000011407 */
[----:B------:R-:W-:-:S04]  /*299b0*/  IMAD.WIDE.U32 R4, R4, c[0x0][0x1e0], RZ ;  /* 0x0000780004047a25 */ /* 0x000fc800078e00ff */
[----:B------:R-:W-:Y:S01]  /*299c0*/  @!P0 IMAD.IADD R11, R5, 0x1, R6 ;  /* 0x00000001050b8824 */ /* 0x000fe200078e0206 */
[----:B------:R-:W-:Y:S01]  /*299d0*/  SEL R7, R4, R2, !P0 ;  /* 0x0000000204077207 */ /* 0x000fe20004000000 */
[----:B------:R-:W-:Y:S01]  /*299e0*/  IMAD R0, R3, 0x10, R0 ;  /* 0x0000001003007824 */ /* 0x000fe200078e0200 */
[----:B------:R-:W-:Y:S05]  /*299f0*/  @P1 BRA `(.L_x_2864) ;  /* 0x000000d000001947 */ /* 0x000fea0003800000 */
[----:B---34-:R-:W3:Y:S01]  /*29a00*/  S2R R2, SR_CTAID.X ;  /* 0x0000000000027919 */ /* 0x018ee20000002500 */
[----:B------:R-:W-:Y:S01]  /*29a10*/  IADD3 R4, R0, 0x8, RZ ;  /* 0x0000000800047810 */ /* 0x000fe20007ffe0ff */
[C---:B---3--:R-:W-:Y:S02]  /*29a20*/  IMAD R3, R2.reuse, 0x40, R9 ;  /* 0x0000004002037824 */ /* 0x048fe400078e0209 */
[----:B------:R-:W-:-:S03]  /*29a30*/  IMAD R2, R2, -0x40, R15 ;  /* 0xffffffc002027824 */ /* 0x000fc600078e020f */
        /* <DEDUP_REMOVED lines=9> */
.L_x_2864:
[----:B---34-:R-:W-:Y:S05]  /*29ad0*/  BSYNC B0 ;  /* 0x0000000000007941 */ /* 0x018fea0003800000 */
.L_x_2863:
[----:B------:R-:W3:Y:S01]  /*29ae0*/  S2R R10, SR_CTAID.X ;  /* 0x00000000000a7919 */ /* 0x000ee20000002500 */
[----:B------:R-:W-:Y:S01]  /*29af0*/  LEA.HI R2, R37, R27, RZ, 0x3 ;  /* 0x0000001b25027211 */ /* 0x000fe200078f18ff */
[----:B------:R-:W-:Y:S01]  /*29b00*/  BSSY B0, `(.L_x_2865) ;  /* 0x000001f000007945 */ /* 0x000fe20003800000 */
[----:B------:R-:W-:Y:S02]  /*29b10*/  LEA.HI R5, R14, R13, RZ, 0x3 ;  /* 0x0000000d0e057211 */ /* 0x000fe400078f18ff */
[----:B------:R-:W-:Y:S02]  /*29b20*/  LOP3.LUT R2, R2, 0xfffffff8, RZ, 0xc0, !PT ;  /* 0xfffffff802027812 */ /* 0x000fe400078ec0ff */
[----:B------:R-:W-:-:S03]  /*29b30*/  SHF.R.S32.HI R4, RZ, 0x1f, R8 ;  /* 0x0000001fff047819 */ /* 0x000fc60000011408 */
[----:B------:R-:W-:Y:S02]  /*29b40*/  IMAD.IADD R2, R27, 0x1, -R2 ;  /* 0x000000011b027824 */ /* 0x000fe400078e0a02 */
[----:B------:R-:W-:Y:S02]  /*29b50*/  IMAD R4, R4, c[0x0][0x1f0], RZ ;  /* 0x00007c0004047a24 */ /* 0x000fe400078e02ff */
[----:B------:R-:W-:Y:S02]  /*29b60*/  IMAD.SHL.U32 R2, R2, 0x8, RZ ;  /* 0x0000000802027824 */ /* 0x000fe400078e00ff */
[----:B------:R-:W-:-:S03]  /*29b70*/  IMAD R6, R8, c[0x0][0x1f4], R4 ;  /* 0x00007d0008067a24 */ /* 0x000fc600078e0204 */
[----:B------:R-:W-:Y:S01]  /*29b80*/  SHF.R.S32.HI R3, RZ, 0x1f, R2 ;  /* 0x0000001fff037819 */ /* 0x000fe20000011402 */
[----:B---3--:R-:W-:-:S04]  /*29b90*/  IMAD.SHL.U32 R10, R10, 0x40, RZ ;  /* 0x000000400a0a7824 */ /* 0x008fc800078e00ff */
[----:B------:R-:W-:Y:S01]  /*29ba0*/  IMAD.WIDE.U32 R2, R10, c[0x0][0x1e8], R2 ;  /* 0x00007a000a027a25 */ /* 0x000fe200078e0002 */
[----:B------:R-:W-:-:S04]  /*29bb0*/  SHF.R.S32.HI R0, RZ, 0x1f, R10 ;  /* 0x0000001fff007819 */ /* 0x000fc8000001140a */
[----:B------:R-:W-:Y:S01]  /*29bc0*/  IADD3 R2, P0, R7, R2, RZ ;  /* 0x0000000207027210 */ /* 0x000fe20007f1e0ff */
[----:B------:R-:W-:-:S04]  /*29bd0*/  IMAD R0, R0, c[0x0][0x1e8], RZ ;  /* 0x00007a0000007a24 */ /* 0x000fc800078e02ff */
[----:B------:R-:W-:Y:S02]  /*29be0*/  IMAD R0, R10, c[0x0][0x1ec], R0 ;  /* 0x00007b000a007a24 */ /* 0x000fe400078e0200 */
[----:B------:R-:W-:-:S03]  /*29bf0*/  IMAD.IADD R10, R15, 0x1, -R10 ;  /* 0x000000010f0a7824 */ /* 0x000fc600078e0a0a */
[----:B------:R-:W-:Y:S02]  /*29c00*/  IADD3.X R3, R11, R0, R3, P0, !PT ;  /* 0x000000000b037210 */ /* 0x000fe400007fe403 */
[----:B------:R-:W-:-:S03]  /*29c10*/  SHF.R.S32.HI R0, RZ, 0x3, R5 ;  /* 0x00000003ff007819 */ /* 0x000fc60000011405 */
[----:B------:R-:W-:Y:S01]  /*29c20*/  IMAD.WIDE.U32 R4, R8, c[0x0][0x1f0], R2 ;  /* 0x00007c0008047a25 */ /* 0x000fe200078e0002 */
[----:B------:R-:W-:Y:S02]  /*29c30*/  ISETP.GE.AND P0, PT, R0, R10, PT ;  /* 0x0000000a0000720c */ /* 0x000fe40003f06270 */
[----:B------:R-:W-:Y:S01]  /*29c40*/  SHF.R.S32.HI R11, RZ, 0x1f, R0 ;  /* 0x0000001fff0b7819 */ /* 0x000fe20000011400 */
[----:B------:R-:W-:-:S10]  /*29c50*/  IMAD.IADD R3, R6, 0x1, R5 ;  /* 0x0000000106037824 */ /* 0x000fd400078e0205 */
        /* <DEDUP_REMOVED lines=9> */
.L_x_2866:
[----:B------:R-:W-:Y:S05]  /*29cf0*/  BSYNC B0 ;  /* 0x0000000000007941 */ /* 0x000fea0003800000 */
.L_x_2865:
[----:B------:R-:W-:Y:S01]  /*29d00*/  IADD3 R6, R0, 0x10, RZ ;  /* 0x0000001000067810 */ /* 0x000fe20007ffe0ff */
[----:B------:R-:W-:Y:S03]  /*29d10*/  BSSY B0, `(.L_x_2867) ;  /* 0x000000e000007945 */ /* 0x000fe60003800000 */
[----:B------:R-:W-:-:S13]  /*29d20*/  ISETP.GE.AND P0, PT, R6, R10, PT ;  /* 0x0000000a0600720c */ /* 0x000fda0003f06270 */
[----:B------:R-:W-:Y:S05]  /*29d30*/  @P0 BRA `(.L_x_2868) ;  /* 0x000000b000000947 */ /* 0x000fea0003800000 */
[----:B---3--:R-:W-:Y:S02]  /*29d40*/  IADD3 R8, P0, R0, 0x10, RZ ;  /* 0x0000001000087810 */ /* 0x008fe40007f1e0ff */
        /* <DEDUP_REMOVED lines=10> */
.L_x_2868:
[----:B------:R-:W-:Y:S05]  /*29df0*/  BSYNC B0 ;  /* 0x0000000000007941 */ /* 0x000fea0003800000 */
.L_x_2867:
        /* <DEDUP_REMOVED lines=14> */
[----:B--2---:R2:W-:Y:S02]  /*29ee0*/  STG.E.128 [R8.64], R28 ;  /* 0x0000001c08007986 */ /* 0x0045e4000c101d04 */
.L_x_2870:
[----:B------:R-:W-:Y:S05]  /*29ef0*/  BSYNC B0 ;  /* 0x0000000000007941 */ /* 0x000fea0003800000 */
.L_x_2869:
[----:B------:R-:W-:-:S04]  /*29f00*/  IADD3 R6, R0, 0x30, RZ ;  /* 0x0000003000067810 */ /* 0x000fc80007ffe0ff */
[----:B------:R-:W-:-:S13]  /*29f10*/  ISETP.GE.AND P0, PT, R6, R10, PT ;  /* 0x0000000a0600720c */ /* 0x000fda0003f06270 */
[----:B------:R-:W-:Y:S05]  /*29f20*/  @P0 EXIT ;  /* 0x000000000000094d */ /* 0x000fea0003800000 */
        /* <DEDUP_REMOVED lines=11> */
.L_x_2871:
        /* <DEDUP_REMOVED lines=10> */
.L_x_7771:


//--------------------- .text._ZN5flash24flash_fwd_splitkv_kernelI23Flash_fwd_kernel_traitsILi64ELi64ELi256ELi4ELb0ELb0EN7cutlass6half_tE19Flash_kernel_traitsILi64ELi64ELi256ELi4ES3_EELb1ELb0ELb1ELb0ELb0ELb0ELb0ELb1EEEvNS_16Flash_fwd_paramsE --------------------------
	.section	.text._ZN5flash24flash_fwd_splitkv_kernelI23Flash_fwd_kernel_traitsILi64ELi64ELi256ELi4ELb0ELb0EN7cutlass6half_tE19Flash_kernel_traitsILi64ELi64ELi256ELi4ES3_EELb1ELb0ELb1ELb0ELb0ELb0ELb0ELb1EEEvNS_16Flash_fwd_paramsE,"ax",@progbits
	.sectioninfo	@"SHI_REGISTERS=255"
	.align	128
        .global         _ZN5flash24flash_fwd_splitkv_kernelI23Flash_fwd_kernel_traitsILi64ELi64ELi256ELi4ELb0ELb0EN7cutlass6half_tE19Flash_kernel_traitsILi64ELi64ELi256ELi4ES3_EELb1ELb0ELb1ELb0ELb0ELb0ELb0ELb1EEEvNS_16Flash_fwd_paramsE
        .type           _ZN5flash24flash_fwd_splitkv_kernelI23Flash_fwd_kernel_traitsILi64ELi64ELi256ELi4ELb0ELb0EN7cutlass6half_tE19Flash_kernel_traitsILi64ELi64ELi256ELi4ES3_EELb1ELb0ELb1ELb0ELb0ELb0ELb0ELb1EEEvNS_16Flash_fwd_paramsE,@function
        .size           _ZN5flash24flash_fwd_splitkv_kernelI23Flash_fwd_kernel_traitsILi64ELi64ELi256ELi4ELb0ELb0EN7cutlass6half_tE19Flash_kernel_traitsILi64ELi64ELi256ELi4ES3_EELb1ELb0ELb1ELb0ELb0ELb0ELb0ELb1EEEvNS_16Flash_fwd_paramsE,(.L_x_7719 - _ZN5flash24flash_fwd_splitkv_kernelI23Flash_fwd_kernel_traitsILi64ELi64ELi256ELi4ELb0ELb0EN7cutlass6half_tE19Flash_kernel_traitsILi64ELi64ELi256ELi4ES3_EELb1ELb0ELb1ELb0ELb0ELb0ELb0ELb1EEEvNS_16Flash_fwd_paramsE)
        .other          _ZN5flash24flash_fwd_splitkv_kernelI23Flash_fwd_kernel_traitsILi64ELi64ELi256ELi4ELb0ELb0EN7cutlass6half_tE19Flash_kernel_traitsILi64ELi64ELi256ELi4ES3_EELb1ELb0ELb1ELb0ELb0ELb0ELb0ELb1EEEvNS_16Flash_fwd_paramsE,@"STO_CUDA_ENTRY STV_DEFAULT"
_ZN5flash24flash_fwd_splitkv_kernelI23Flash_fwd_kernel_traitsILi64ELi64ELi256ELi4ELb0ELb0EN7cutlass6half_tE19Flash_kernel_traitsILi64ELi64ELi256ELi4ES3_EELb1ELb0ELb1ELb0ELb0ELb0ELb0ELb1EEEvNS_16Flash_fwd_paramsE:
.text._ZN5flash24flash_fwd_splitkv_kernelI23Flash_fwd_kernel_traitsILi64ELi64ELi256ELi4ELb0ELb0EN7cutlass6half_tE19Flash_kernel_traitsILi64ELi64ELi256ELi4ES3_EELb1ELb0ELb1ELb0ELb0ELb0ELb0ELb1EEEvNS_16Flash_fwd_paramsE:
[----:B------:R-:W-:Y:S02]  /*0000*/  MOV R1, c[0x0][0x28] ;  /* 0x00000a0000017a02 */ /* 0x000fe40000000f00 */
[----:B------:R-:W-:Y:S01]  /*0010*/  ULDC.64 UR4, c[0x0][0x40] ;  /* 0x0000100000047ab9 */ /* 0x000fe20000000a00 */
[----:B------:R-:W-:Y:S01]  /*0020*/  BSSY B3, `(.L_x_2872) ;  /* 0x0000005000037945 */ /* 0x000fe20003800000 */
[----:B------:R-:W-:Y:S01]  /*0030*/  UIADD3 UR4, UP0, UR4, 0x160, URZ ;  /* 0x0000016004047890 */ /* 0x000fe2000ff1e03f */
[----:B------:R-:W-:-:S03]  /*0040*/  IADD3 R1, R1, -0x198, RZ ;  /* 0xfffffe6801017810 */ /* 0x000fc60007ffe0ff */
[----:B------:R-:W-:-:S07]  /*0050*/  UIADD3.X UR5, URZ, UR5, URZ, UP0, !UPT ;  /* 0x000000053f057290 */ /* 0x000fce00087fe43f */
[----:B------:R-:W-:Y:S05]  /*0060*/  CALL.REL.NOINC `($_ZN5flash24flash_fwd_splitkv_kernelI23Flash_fwd_kernel_traitsILi64ELi64ELi256ELi4ELb0ELb0EN7cutlass6half_tE19Flash_kernel_traitsILi64ELi64ELi256ELi4ES3_EELb1ELb0ELb1ELb0ELb0ELb0ELb0ELb1EEEvNS_16Flash_fwd_paramsE$_ZN5flash30compute_attn_1rowblock_splitkvI23Flash_fwd_kernel_traitsILi64ELi64ELi256ELi4ELb0ELb0EN7cutlass6half_tE19Flash_kernel_traitsILi64ELi64ELi256ELi4ES3_EELb1ELb0ELb1ELb0ELb0ELb0ELb0ELb1ENS_16Flash_fwd_paramsEEEvRKT8_iiiii) ;  /* 0x0000002000007944 */ /* 0x000fea0003c00000 */
[----:B------:R-:W-:Y:S05]  /*0070*/  BSYNC B3 ;  /* 0x0000000000037941 */ /* 0x000fea0003800000 */
.L_x_2872:
[----:B------:R-:W-:Y:S05]  /*0080*/  EXIT ;  /* 0x000000000000794d */ /* 0x000fea0003800000 */
        .type           $_ZN5flash24flash_fwd_splitkv_kernelI23Flash_fwd_kernel_traitsILi64ELi64ELi256ELi4ELb0ELb0EN7cutlass6half_tE19Flash_kernel_traitsILi64ELi64ELi256ELi4ES3_EELb1ELb0ELb1ELb0ELb0ELb0ELb0ELb1EEEvNS_16Flash_fwd_paramsE$_ZN5flash30compute_attn_1rowblock_splitkvI23Flash_fwd_kernel_traitsILi64ELi64ELi256ELi4ELb0ELb0EN7cutlass6half_tE19Flash_kernel_traitsILi64ELi64ELi256ELi4ES3_EELb1ELb0ELb1ELb0ELb0ELb0ELb0ELb1ENS_16Flash_fwd_paramsEEEvRKT8_iiiii,@function
        .size           $_ZN5flash24flash_fwd_splitkv_kernelI23Flash_fwd_kernel_traitsILi64ELi64ELi256ELi4ELb0ELb0EN7cutlass6half_tE19Flash_kernel_traitsILi64ELi64ELi256ELi4ES3_EELb1ELb0ELb1ELb0ELb0ELb0ELb0ELb1EEEvNS_16Flash_fwd_paramsE$_ZN5flash30compute_attn_1rowblock_splitkvI23Flash_fwd_kernel_traitsILi64ELi64ELi256ELi4ELb0ELb0EN7cutlass6half_tE19Flash_kernel_traitsILi64ELi64ELi256ELi4ES3_EELb1ELb0ELb1ELb0ELb0ELb0ELb0ELb1ENS_16Flash_fwd_paramsEEEvRKT8_iiiii,($__internal_18_$__cuda_sm70_shflsync_bfly_p - $_ZN5flash24flash_fwd_splitkv_kernelI23Flash_fwd_kernel_traitsILi64ELi64ELi256ELi4ELb0ELb0EN7cutlass6half_tE19Flash_kernel_traitsILi64ELi64ELi256ELi4ES3_EELb1ELb0ELb1ELb0ELb0ELb0ELb0ELb1EEEvNS_16Flash_fwd_paramsE$_ZN5flash30compute_attn_1rowblock_splitkvI23Flash_fwd_kernel_traitsILi64ELi64ELi256ELi4ELb0ELb0EN7cutlass6half_tE19Flash_kernel_traitsILi64ELi64ELi256ELi4ES3_EELb1ELb0ELb1ELb0ELb0ELb0ELb0ELb1ENS_16Flash_fwd_paramsEEEvRKT8_iiiii)
$_ZN5flash24flash_fwd_splitkv_kernelI23Flash_fwd_kernel_traitsILi64ELi64ELi256ELi4ELb0ELb0EN7cutlass6half_tE19Flash_kernel_traitsILi64ELi64ELi256ELi4ES3_EELb1ELb0ELb1ELb0ELb0ELb0ELb0ELb1EEEvNS_16Flash_fwd_paramsE$_ZN5flash30compute_attn_1rowblock_splitkvI23Flash_fwd_kernel_traitsILi64ELi64ELi256ELi4ELb0ELb0EN7cutlass6half_tE19Flash_kernel_traitsILi64ELi64ELi256ELi4ES3_EELb1ELb0ELb1ELb0ELb0ELb0ELb0ELb1ENS_16Flash_fwd_paramsEEEvRKT8_iiiii:
        /* <DEDUP_REMOVED lines=22> */
.L_x_2874:
[----:B------:R-:W-:Y:S05]  /*01f0*/  BSYNC B0 ;  /* 0x0000000000007941 */ /* 0x000fea0003800000 */
.L_x_2873:
        /* <DEDUP_REMOVED lines=18> */
.L_x_2876:
[----:B------:R3:W5:Y:S02]  /*0320*/  LD.E R0, [R16.64+0xb8] ;  /* 0x0000b80610007980 */ /* 0x000764000c101900 */
.L_x_2877:
[----:B------:R-:W-:Y:S05]  /*0330*/  BSYNC B0 ;  /* 0x0000000000007941 */ /* 0x000fea0003800000 */
.L_x_2875:
        /* <DEDUP_REMOVED lines=10> */
.L_x_2879:
[----:B------:R-:W2:Y:S01]  /*03e0*/  LD.E.64 R2, [R16.64+0x108] ;  /* 0x0001080610027980 */ /* 0x000ea2000c101b00 */
[----:B------:R-:W-:Y:S01]  /*03f0*/  BSSY B0, `(.L_x_2881) ;  /* 0x0000006000007945 */ /* 0x000fe20003800000 */
[----:B------:R-:W-:Y:S01]  /*0400*/  IMAD.MOV.U32 R0, RZ, RZ, RZ ;  /* 0x000000ffff007224 */ /* 0x000fe200078e00ff */
[----:B--2---:R-:W-:-:S04]  /*0410*/  ISETP.NE.U32.AND P0, PT, R2, RZ, PT ;  /* 0x000000ff0200720c */ /* 0x004fc80003f05070 */
[----:B------:R-:W-:-:S13]  /*0420*/  ISETP.NE.AND.EX P0, PT, R3, RZ, PT, P0 ;  /* 0x000000ff0300720c */ /* 0x000fda0003f05300 */
[----:B------:R-:W-:Y:S05]  /*0430*/  @!P0 BRA `(.L_x_2882) ;  /* 0x0000001000008947 */ /* 0x000fea0003800000 */
[----:B------:R2:W5:Y:S02]  /*0440*/  LD.E R0, [R16.64+0xbc] ;  /* 0x0000bc0610007980 */ /* 0x000564000c101900 */
.L_x_2882:
[----:B------:R-:W-:Y:S05]  /*0450*/  BSYNC B0 ;  /* 0x0000000000007941 */ /* 0x000fea0003800000 */
.L_x_2881:
[----:B-----5:R-:W-:Y:S02]  /*0460*/  IADD3 R216, R153, R0, RZ ;  /* 0x0000000099d87210 */ /* 0x020fe40007ffe0ff */
.L_x_2880:
[----:B------:R-:W-:Y:S05]  /*0470*/  BSYNC B1 ;  /* 0x0000000000017941 */ /* 0x000fea0003800000 */
.L_x_2878:
[----:B------:R-:W5:Y:S01]  /*0480*/  S2R R38, SR_CTAID.X ;  /* 0x0000000000267919 */ /* 0x000f620000002500 */
[----:B------:R-:W-:Y:S01]  /*0490*/  MOV R25, 0x70 ;  /* 0x0000007000197802 */ /* 0x000fe20000000f00 */
[----:B------:R-:W-:-:S03]  /*04a0*/  IMAD.MOV.U32 R3, RZ, RZ, 0x0 ;  /* 0x00000000ff037424 */ /* 0x000fc600078e00ff */
[----:B------:R-:W-:Y:S01]  /*04b0*/  MOV R2, R25 ;  /* 0x0000001900027202 */ /* 0x000fe20000000f00 */
[----:B-----5:R-:W-:-:S05]  /*04c0*/  IMAD.SHL.U32 R26, R38, 0x40, RZ ;  /* 0x00000040261a7824 */ /* 0x020fca00078e00ff */
[----:B------:R-:W-:-:S13]  /*04d0*/  ISETP.GT.AND P0, PT, R28, R26, PT ;  /* 0x0000001a1c00720c */ /* 0x000fda0003f04270 */
[----:B------:R-:W-:Y:S05]  /*04e0*/  @!P0 RET.REL.NODEC R2 `(_ZN5flash24flash_fwd_splitkv_kernelI23Flash_fwd_kernel_traitsILi64ELi64ELi256ELi4ELb0ELb0EN7cutlass6half_tE19Flash_kernel_traitsILi64ELi64ELi256ELi4ES3_EELb1ELb0ELb1ELb0ELb0ELb0ELb0ELb1EEEvNS_16Flash_fwd_paramsE) ;  /* 0xfffffb1002008950 */ /* 0x000fea0003c3ffff */
        /* <DEDUP_REMOVED lines=75> */
.L_x_2885:
[----:B------:R-:W-:Y:S05]  /*09a0*/  BSYNC B0 ;  /* 0x0000000000007941 */ /* 0x000fea0003800000 */
.L_x_2884:
        /* <DEDUP_REMOVED lines=16> */
.L_x_2887:
[----:B------:R-:W-:Y:S05]  /*0ab0*/  BSYNC B0 ;  /* 0x0000000000007941 */ /* 0x000fea0003800000 */
.L_x_2886:
        /* <DEDUP_REMOVED lines=16> */
.L_x_2889:
[----:B------:R-:W-:Y:S05]  /*0bc0*/  BSYNC B0 ;  /* 0x0000000000007941 */ /* 0x000fea0003800000 */
.L_x_2888:
        /* <DEDUP_REMOVED lines=15> */
.L_x_2891:
[----:B------:R-:W-:Y:S05]  /*0cc0*/  BSYNC B0 ;  /* 0x0000000000007941 */ /* 0x000fea0003800000 */
.L_x_2890:
        /* <DEDUP_REMOVED lines=17> */
[----:B----4-:R-:W-:Y:S05]  /*0de0*/  @P0 RET.REL.NODEC R4 `(_ZN5flash24flash_fwd_splitkv_kernelI23Flash_fwd_kernel_traitsILi64ELi64ELi256ELi4ELb0ELb0EN7cutlass6half_tE19Flash_kernel_traitsILi64ELi64ELi256ELi4ES3_EELb1ELb0ELb1ELb0ELb0ELb0ELb0ELb1EEEvNS_16Flash_fwd_paramsE) ;  /* 0xfffff21004000950 */ /* 0x010fea0003c3ffff */
[----:B------:R-:W-:-:S05]  /*0df0*/  MOV R0, 0x7f800000 ;  /* 0x7f80000000007802 */ /* 0x000fca0000000f00 */
[----:B------:R2:W-:Y:S02]  /*0e00*/  ST.E [R2.64+0xc0], R0 ;  /* 0x0000c00002007985 */ /* 0x0005e4000c101906 */
[----:B--2---:R-:W-:Y:S02]  /*0e10*/  MOV R2, R25 ;  /* 0x0000001900027202 */ /* 0x004fe40000000f00 */
[----:B------:R-:W-:-:S04]  /*0e20*/  MOV R3, 0x0 ;  /* 0x0000000000037802 */ /* 0x000fc80000000f00 */
[----:B------:R-:W-:Y:S05]  /*0e30*/  RET.REL.NODEC R2 `(_ZN5flash24flash_fwd_splitkv_kernelI23Flash_fwd_kernel_traitsILi64ELi64ELi256ELi4ELb0ELb0EN7cutlass6half_tE19Flash_kernel_traitsILi64ELi64ELi256ELi4ES3_EELb1ELb0ELb1ELb0ELb0ELb0ELb0ELb1EEEvNS_16Flash_fwd_paramsE) ;  /* 0xfffff1c002007950 */ /* 0x000fea0003c3ffff */
.L_x_2883:
        /* <DEDUP_REMOVED lines=87> */
[----:B------:R-:W-:Y:S01]  /*13b0*/  @P2 IADD3 R2, R2, 0x1, RZ ;  /* 0x0000000102022810 */ /* 0x000fe20007ffe0ff */
[----:B----4-:R1:W-:Y:S03]  /*13c0*/  STL.64 [R1+0x8], R20 ;  /* 0x0000081401007387 */ /* 0x0103e60000100a00 */
[----:B------:R-:W-:-:S04]  /*13d0*/  MOV R0, R2 ;  /* 0x0000000200007202 */ /* 0x000fc80000000f00 */
[----:B------:R-:W-:Y:S02]  /*13e0*/  @!P0 IADD3 R0, -R0, RZ, RZ ;  /* 0x000000ff00008210 */ /* 0x000fe40007ffe1ff */
[----:B------:R-:W-:-:S04]  /*13f0*/  @!P1 LOP3.LUT R0, RZ, R14, RZ, 0x33, !PT ;  /* 0x0000000eff009212 */ /* 0x000fc800078e33ff */
[----:B------:R-:W-:Y:S02]  /*1400*/  SHF.R.S32.HI R28, RZ, 0x1f, R0 ;  /* 0x0000001fff1c7819 */ /* 0x000fe40000011400 */
[----:B--2---:R-:W-:Y:S01]  /*1410*/  SHF.R.S32.HI R18, RZ, 0x1f, R12 ;  /* 0x0000001fff127819 */ /* 0x004fe2000001140c */
[----:B------:R-:W-:Y:S02]  /*1420*/  IMAD R3, R7, R12, RZ ;  /* 0x0000000c07037224 */ /* 0x000fe400078e02ff */
        /* <DEDUP_REMOVED lines=22> */
.L_x_2893:
        /* <DEDUP_REMOVED lines=53> */
[----:B------:R-:W-:-:S02]  /*18e0*/  MOV R3, R5 ;  /* 0x0000000500037202 */ /* 0x000fc40000000f00 */
[----:B------:R-:W-:Y:S02]  /*18f0*/  ISETP.GE.AND P1, PT, R6, RZ, PT ;  /* 0x000000ff0600720c */ /* 0x000fe40003f26270 */
[----:B------:R-:W-:Y:S02]  /*1900*/  @!P0 IADD3 R9, R9, 0x1, RZ ;  /* 0x0000000109098810 */ /* 0x000fe40007ffe0ff */
[----:B------:R-:W-:Y:S01]  /*1910*/  ISETP.NE.AND P0, PT, R11, RZ, PT ;  /* 0x000000ff0b00720c */ /* 0x000fe20003f05270 */
[----:B------:R-:W-:Y:S01]  /*1920*/  IMAD.WIDE.U32 R2, R194, R22, R2 ;  /* 0x00000016c2027225 */ /* 0x000fe200078e0002 */
[----:B------:R-:W-:-:S03]  /*1930*/  @P2 IADD3 R9, R9, 0x1, RZ ;  /* 0x0000000109092810 */ /* 0x000fc60007ffe0ff */
[----:B------:R-:W-:Y:S01]  /*1940*/  IMAD.IADD R5, R3, 0x1, R0 ;  /* 0x0000000103057824 */ /* 0x000fe200078e0200 */
[----:B------:R-:W-:Y:S01]  /*1950*/  MOV R0, R9 ;  /* 0x0000000900007202 */ /* 0x000fe20000000f00 */
[----:B------:R-:W-:Y:S01]  /*1960*/  @!P3 IMAD.WIDE.U32 R6, R24, R10, RZ ;  /* 0x0000000a1806b225 */ /* 0x000fe200078e00ff */
[----:B------:R-:W-:Y:S02]  /*1970*/  MOV R4, R2 ;  /* 0x0000000200047202 */ /* 0x000fe40000000f00 */
[----:B------:R-:W-:Y:S01]  /*1980*/  @!P1 IADD3 R0, -R0, RZ, RZ ;  /* 0x000000ff00009210 */ /* 0x000fe20007ffe1ff */
[----:B------:R-:W-:Y:S01]  /*1990*/  @!P3 IMAD.MOV.U32 R2, RZ, RZ, R6 ;  /* 0x000000ffff02b224 */ /* 0x000fe200078e0006 */
[----:B------:R-:W-:Y:S01]  /*19a0*/  @!P3 IADD3 R3, R7, R8, RZ ;  /* 0x000000080703b210 */ /* 0x000fe20007ffe0ff */
[----:B------:R-:W-:Y:S01]  /*19b0*/  @P3 IMAD.IADD R8, R10, 0x1, R23 ;  /* 0x000000010a083824 */ /* 0x000fe200078e0217 */
        /* <DEDUP_REMOVED lines=10> */
[----:B------:R-:W-:Y:S01]  /*1a60*/  IMAD.WIDE.U32 R2, R20, R0, R4 ;  /* 0x0000000014027225 */ /* 0x000fe200078e0004 */
[----:B------:R-:W-:-:S03]  /*1a70*/  @P3 MOV R10, R8 ;  /* 0x00000008000a3202 */ /* 0x000fc60000000f00 */
[----:B------:R-:W-:Y:S01]  /*1a80*/  IMAD R4, R20, R28, R11 ;  /* 0x0000001c14047224 */ /* 0x000fe200078e020b */
[----:B------:R-:W-:Y:S01]  /*1a90*/  @!P3 MOV R10, R6 ;  /* 0x00000006000ab202 */ /* 0x000fe20000000f00 */
[----:B------:R-:W-:Y:S01]  /*1aa0*/  @!P3 IMAD.IADD R14, R7, 0x1, R13 ;  /* 0x00000001070eb824 */ /* 0x000fe200078e020d */
[----:B------:R-:W-:Y:S01]  /*1ab0*/  MOV R19, R2 ;  /* 0x0000000200137202 */ /* 0x000fe20000000f00 */
[----:B------:R-:W-:Y:S01]  /*1ac0*/  IMAD.IADD R23, R3, 0x1, R4 ;  /* 0x0000000103177824 */ /* 0x000fe200078e0204 */
[----:B------:R-:W-:Y:S02]  /*1ad0*/  MOV R7, R22 ;  /* 0x0000001600077202 */ /* 0x000fe40000000f00 */
[----:B------:R-:W-:Y:S02]  /*1ae0*/  MOV R18, R0 ;  /* 0x0000000000127202 */ /* 0x000fe40000000f00 */
.L_x_2894:
[----:B-1----:R-:W-:Y:S05]  /*1af0*/  BSYNC B0 ;  /* 0x0000000000007941 */ /* 0x002fea0003800000 */
.L_x_2892:
[----:B------:R-:W2:Y:S01]  /*1b00*/  LDL R33, [R1+0x8] ;  /* 0x0000080001217983 */ /* 0x000ea20000100800 */
        /* <DEDUP_REMOVED lines=21> */
[----:B------:R-:W-:Y:S02]  /*1c60*/  SHF.R.S32.HI R32, RZ, 0x1f, R36 ;  /* 0x0000001fff207819 */ /* 0x000fe40000011424 */
[----:B------:R-:W-:-:S02]  /*1c70*/  LEA.HI R232, R30, R37, RZ, 0x4 ;  /* 0x000000251ee87211 */ /* 0x000fc400078f20ff */
[----:B------:R-:W-:Y:S02]  /*1c80*/  SHF.R.S32.HI R227, RZ, 0x1f, R39 ;  /* 0x0000001fffe37819 */ /* 0x000fe40000011427 */
[----:B------:R-:W-:Y:S01]  /*1c90*/  SHF.R.S32.HI R81, RZ, 0x1f, R80 ;  /* 0x0000001fff517819 */ /* 0x000fe20000011450 */
[----:B------:R-:W-:Y:S01]  /*1ca0*/  IMAD.MOV.U32 R191, RZ, RZ, 0x20 ;  /* 0x00000020ffbf7424 */ /* 0x000fe200078e00ff */
[C---:B------:R-:W-:Y:S01]  /*1cb0*/  SHF.L.U64.HI R152, R194.reuse, 0x4, R195 ;  /* 0x00000004c2987819 */ /* 0x040fe200000102c3 */
[----:B------:R-:W-:Y:S02]  /*1cc0*/  IMAD.SHL.U32 R118, R194, 0x10, RZ ;  /* 0x00000010c2767824 */ /* 0x000fe400078e00ff */
[-C--:B--2---:R-:W-:Y:S02]  /*1cd0*/  IMAD R0, R15, R33.reuse, RZ ;  /* 0x000000210f007224 */ /* 0x084fe400078e02ff */
[----:B------:R-:W-:-:S04]  /*1ce0*/  IMAD.WIDE.U32 R2, R7, R33, R2 ;  /* 0x0000002107027225 */ /* 0x000fc800078e0002 */
[----:B---3--:R-:W-:Y:S01]  /*1cf0*/  IMAD R10, R7, R35, R0 ;  /* 0x00000023070a7224 */ /* 0x008fe200078e0200 */
[----:B------:R-:W-:Y:S02]  /*1d00*/  LOP3.LUT R0, R6, 0x38, R154, 0xf8, !PT ;  /* 0x0000003806007812 */ /* 0x000fe400078ef89a */
[----:B------:R-:W-:Y:S02]  /*1d10*/  SHF.R.U32.HI R6, RZ, 0x3, R6 ;  /* 0x00000003ff067819 */ /* 0x000fe40000011606 */
[----:B------:R-:W-:Y:S01]  /*1d20*/  LEA.HI R7, R30, R37, RZ, 0x6 ;  /* 0x000000251e077211 */ /* 0x000fe200078f30ff */
[----:B------:R-:W-:Y:S01]  /*1d30*/  IMAD.IADD R3, R3, 0x1, R10 ;  /* 0x0000000103037824 */ /* 0x000fe200078e020a */
[----:B------:R-:W-:Y:S01]  /*1d40*/  LOP3.LUT R6, R0, R6, RZ, 0x3c, !PT ;  /* 0x0000000600067212 */ /* 0x000fe200078e3cff */
[----:B------:R-:W-:Y:S02]  /*1d50*/  IMAD R10, R27, R18, RZ ;  /* 0x000000121b0a7224 */ /* 0x000fe400078e02ff */
[----:B------:R-:W-:-:S02]  /*1d60*/  IMAD.SHL.U32 R0, R7, 0x8, RZ ;  /* 0x0000000807007824 */ /* 0x000fc400078e00ff */
[-C--:B------:R-:W-:Y:S02]  /*1d70*/  IMAD R10, R28, R26.reuse, R10 ;  /* 0x0000001a1c0a7224 */ /* 0x080fe400078e020a */
[----:B------:R-:W-:Y:S01]  /*1d80*/  IMAD.WIDE.U32 R2, R18, R26, R2 ;  /* 0x0000001a12027225 */ /* 0x000fe200078e0002 */
[----:B------:R-:W-:-:S03]  /*1d90*/  LOP3.LUT R220, R6, 0xfffffe00, R0, 0xf8, !PT ;  /* 0xfffffe0006dc7812 */ /* 0x000fc600078ef800 */
[----:B----4-:R-:W-:Y:S02]  /*1da0*/  @!P0 IMAD R0, R9, R36, RZ ;  /* 0x0000002409008224 */ /* 0x010fe400078e02ff */
[----:B------:R-:W-:Y:S02]  /*1db0*/  IMAD.IADD R11, R3, 0x1, R10 ;  /* 0x00000001030b7824 */ /* 0x000fe400078e020a */
[----:B------:R-:W-:Y:S02]  /*1dc0*/  IMAD.MOV.U32 R10, RZ, RZ, R2 ;  /* 0x000000ffff0a7224 */ /* 0x000fe400078e0002 */
[----:B------:R-:W-:Y:S01]  /*1dd0*/  @P0 IMAD.WIDE.U32 R6, R4, R40, RZ ;  /* 0x0000002804060225 */ /* 0x000fe200078e00ff */
[----:B------:R-:W-:-:S03]  /*1de0*/  @P0 MOV R170, R4 ;  /* 0x0000000400aa0202 */ /* 0x000fc60000000f00 */
[C---:B------:R-:W-:Y:S02]  /*1df0*/  @!P0 IMAD R2, R8.reuse, R32, R0 ;  /* 0x0000002008028224 */ /* 0x040fe400078e0200 */
[----:B------:R-:W-:-:S04]  /*1e00*/  @!P0 IMAD.WIDE.U32 R8, R8, R36, RZ ;  /* 0x0000002408088225 */ /* 0x000fc800078e00ff */
[----:B------:R-:W-:Y:S02]  /*1e10*/  @!P0 IMAD.MOV.U32 R170, RZ, RZ, R4 ;  /* 0x000000ffffaa8224 */ /* 0x000fe400078e0004 */
[----:B------:R-:W-:Y:S02]  /*1e20*/  @P0 IMAD.MOV.U32 R4, RZ, RZ, R6 ;  /* 0x000000ffff040224 */ /* 0x000fe400078e0006 */
[----:B------:R-:W-:Y:S02]  /*1e30*/  @P0 IMAD R3, R5, R40, RZ ;  /* 0x0000002805030224 */ /* 0x000fe400078e02ff */
[----:B------:R-:W-:Y:S02]  /*1e40*/  @!P0 IMAD.MOV.U32 R4, RZ, RZ, R8 ;  /* 0x000000ffff048224 */ /* 0x000fe400078e0008 */
[----:B------:R-:W-:Y:S01]  /*1e50*/  @P0 IMAD.IADD R3, R7, 0x1, R3 ;  /* 0x0000000107030824 */ /* 0x000fe200078e0203 */
[----:B------:R-:W-:Y:S01]  /*1e60*/  @!P0 IADD3 R3, R9, R2, RZ ;  /* 0x0000000209038210 */ /* 0x000fe20007ffe0ff */
[----:B------:R-:W-:Y:S01]  /*1e70*/  @P0 IMAD.MOV.U32 R171, RZ, RZ, R5 ;  /* 0x000000ffffab0224 */ /* 0x000fe200078e0005 */
[----:B------:R-:W-:-:S02]  /*1e80*/  IADD3 R4, P1, R154, R4, RZ ;  /* 0x000000049a047210 */ /* 0x000fc40007f3e0ff */
[----:B------:R-:W-:Y:S02]  /*1e90*/  @!P0 MOV R171, R5 ;  /* 0x0000000500ab8202 */ /* 0x000fe40000000f00 */
[----:B------:R-:W-:Y:S01]  /*1ea0*/  IADD3 R2, P0, R154, R19, RZ ;  /* 0x000000139a027210 */ /* 0x000fe20007f1e0ff */
[----:B------:R-:W-:Y:S01]  /*1eb0*/  IMAD.X R5, R155, 0x1, R3, P1 ;  /* 0x000000019b057824 */ /* 0x000fe200008e0603 */
[----:B------:R-:W-:Y:S01]  /*1ec0*/  LOP3.LUT R0, R232, 0xfffffff0, RZ, 0xc0, !PT ;  /* 0xfffffff0e8007812 */ /* 0x000fe200078ec0ff */
[----:B------:R-:W-:Y:S01]  /*1ed0*/  IMAD R14, R13, R39, RZ ;  /* 0x000000270d0e7224 */ /* 0x000fe200078e02ff */
[----:B------:R-:W-:Y:S01]  /*1ee0*/  IADD3.X R3, R155, R23, RZ, P0, !PT ;  /* 0x000000179b037210 */ /* 0x000fe200007fe4ff */
[-C--:B------:R-:W-:Y:S02]  /*1ef0*/  IMAD R9, R195, R80.reuse, RZ ;  /* 0x00000050c3097224 */ /* 0x080fe400078e02ff */
[----:B------:R-:W-:Y:S02]  /*1f00*/  IMAD R8, R35, R80, RZ ;  /* 0x0000005023087224 */ /* 0x000fe400078e02ff */
[----:B------:R-:W-:-:S02]  /*1f10*/  IMAD R14, R12, R227, R14 ;  /* 0x000000e30c0e7224 */ /* 0x000fc400078e020e */
[----:B------:R-:W-:Y:S02]  /*1f20*/  IMAD.IADD R0, R37, 0x1, -R0 ;  /* 0x0000000125007824 */ /* 0x000fe400078e0a00 */
[----:B------:R-:W-:-:S04]  /*1f30*/  IMAD.WIDE.U32 R6, R39, R12, R4 ;  /* 0x0000000c27067225 */ /* 0x000fc800078e0004 */
[-C--:B------:R-:W-:Y:S02]  /*1f40*/  IMAD R12, R81, R194.reuse, R9 ;  /* 0x000000c2510c7224 */ /* 0x080fe400078e0209 */
[----:B------:R-:W-:Y:S01]  /*1f50*/  IMAD.WIDE.U32 R2, R80, R194, R2 ;  /* 0x000000c250027225 */ /* 0x000fe200078e0002 */
[----:B------:R-:W-:-:S03]  /*1f60*/  SHF.R.S32.HI R15, RZ, 0x1f, R0 ;  /* 0x0000001fff0f7819 */ /* 0x000fc60000011400 */
[-C--:B------:R-:W-:Y:S02]  /*1f70*/  IMAD R13, R81, R33.reuse, R8 ;  /* 0x00000021510d7224 */ /* 0x080fe400078e0208 */
[----:B------:R-:W-:Y:S01]  /*1f80*/  IMAD.WIDE.U32 R4, R80, R33, R10 ;  /* 0x0000002150047225 */ /* 0x000fe200078e000a */
[----:B------:R-:W-:-:S03]  /*1f90*/  LEA R224, P1, R2, R20, 0x1 ;  /* 0x0000001402e07211 */ /* 0x000fc600078208ff */
[----:B------:R-:W-:Y:S01]  /*1fa0*/  IMAD.IADD R10, R3, 0x1, R12 ;  /* 0x00000001030a7824 */ /* 0x000fe200078e020c */
[----:B------:R-:W-:Y:S02]  /*1fb0*/  IADD3 R5, R5, R13, RZ ;  /* 0x0000000d05057210 */ /* 0x000fe40007ffe0ff */
[----:B------:R-:W-:Y:S01]  /*1fc0*/  LEA R218, P0, R4, R24, 0x1 ;  /* 0x0000001804da7211 */ /* 0x000fe200078008ff */
[----:B------:R-:W-:Y:S01]  /*1fd0*/  IMAD.WIDE R8, R38, 0x40, R80 ;  /* 0x0000004026087825 */ /* 0x000fe200078e0250 */
[----:B------:R-:W-:Y:S02]  /*1fe0*/  LEA.HI R15, R15, R0, RZ, 0x3 ;  /* 0x000000000f0f7211 */ /* 0x000fe400078f18ff */
[----:B------:R-:W-:Y:S01]  /*1ff0*/  LEA.HI.X R225, R2, R21, R10, 0x1, P1 ;  /* 0x0000001502e17211 */ /* 0x000fe200008f0c0a */
[----:B------:R-:W-:Y:S01]  /*2000*/  IMAD.IADD R3, R7, 0x1, R14 ;  /* 0x0000000107037824 */ /* 0x000fe200078e020e */
[----:B------:R-:W-:Y:S01]  /*2010*/  LEA.HI.X R219, R4, R25, R5, 0x1, P0 ;  /* 0x0000001904db7211 */ /* 0x000fe200000f0c05 */
[----:B------:R-:W-:Y:S01]  /*2020*/  IMAD.MOV.U32 R2, RZ, RZ, R6 ;  /* 0x000000ffff027224 */ /* 0x000fe200078e0006 */
[----:B------:R-:W-:-:S02]  /*2030*/  SHF.R.S32.HI R4, RZ, 0x1f, R153 ;  /* 0x0000001fff047819 */ /* 0x000fc40000011499 */
[----:B------:R-:W-:Y:S01]  /*2040*/  LOP3.LUT R11, R15, 0xfffffff8, RZ, 0xc0, !PT ;  /* 0xfffffff80f0b7812 */ /* 0x000fe200078ec0ff */
[----:B------:R-:W-:Y:S01]  /*2050*/  IMAD.WIDE.U32 R214, R8, R170, R2 ;  /* 0x000000aa08d67225 */ /* 0x000fe200078e0002 */
[----:B------:R-:W-:Y:S01]  /*2060*/  LEA.HI R2, R4, R153, RZ, 0x8 ;  /* 0x0000009904027211 */ /* 0x000fe200078f40ff */
[----:B------:R1:W-:Y:S03]  /*2070*/  STL [R1+0x10], R15 ;  /* 0x0000100f01007387 */ /* 0x0003e60000100800 */
[----:B------:R-:W-:-:S04]  /*2080*/  SHF.R.S32.HI R2, RZ, 0x8, R2 ;  /* 0x00000008ff027819 */ /* 0x000fc80000011402 */
[----:B------:R-:W-:Y:S02]  /*2090*/  IMNMX R119, RZ, R2, !PT ;  /* 0x00000002ff777217 */ /* 0x000fe40007800200 */
[----:B------:R-:W-:Y:S01]  /*20a0*/  LEA.HI R3, R30, R37, RZ, 0x5 ;  /* 0x000000251e037211 */ /* 0x000fe200078f28ff */
[----:B-1----:R-:W-:-:S05]  /*20b0*/  IMAD.IADD R15, R0, 0x1, -R11 ;  /* 0x00000001000f7824 */ /* 0x002fca00078e0a0b */
[----:B------:R1:W-:Y:S01]  /*20c0*/  STL [R1+0x4], R15 ;  /* 0x0000040f01007387 */ /* 0x0003e20000100800 */
[----:B------:R-:W-:Y:S02]  /*20d0*/  R2P PR, R15, 0x6 ;  /* 0x000000060f007804 */ /* 0x000fe40000000000 */
[----:B------:R-:W-:Y:S01]  /*20e0*/  ISETP.GT.AND P0, PT, R34, R119, PT ;  /* 0x000000772200720c */ /* 0x000fe20003f04270 */
[----:B------:R-:W-:Y:S01]  /*20f0*/  IMAD R0, R9, R170, RZ ;  /* 0x000000aa09007224 */ /* 0x000fe200078e02ff */
[----:B------:R-:W-:-:S03]  /*2100*/  LOP3.LUT R2, R3, 0xffffffe0, RZ, 0xc0, !PT ;  /* 0xffffffe003027812 */ /* 0x000fc600078ec0ff */
[----:B------:R-:W-:Y:S01]  /*2110*/  IMAD R5, R8, R171, R0 ;  /* 0x000000ab08057224 */ /* 0x000fe200078e0200 */
[----:B------:R-:W-:Y:S01]  /*2120*/  MOV R0, 0x10 ;  /* 0x0000001000007802 */ /* 0x000fe20000000f00 */
[----:B------:R-:W-:Y:S01]  /*2130*/  @!P4 IMAD.MOV.U32 R29, RZ, RZ, RZ ;  /* 0x000000ffff1dc224 */ /* 0x000fe200078e00ff */
[----:B------:R-:W-:Y:S01]  /*2140*/  SHF.L.U64.HI R217, R33, 0x4, R35 ;  /* 0x0000000421d97819 */ /* 0x000fe20000010223 */
[----:B------:R-:W-:Y:S01]  /*2150*/  IMAD.IADD R2, R37, 0x1, -R2 ;  /* 0x0000000125027824 */ /* 0x000fe200078e0a02 */
[----:B------:R-:W-:Y:S01]  /*2160*/  SHF.L.U32 R193, R33, 0x4, RZ ;  /* 0x0000000421c17819 */ /* 0x000fe200000006ff */
[----:B------:R-:W-:Y:S01]  /*2170*/  IMAD.IADD R221, R215, 0x1, R5 ;  /* 0x00000001d7dd7824 */ /* 0x000fe200078e0205 */
[----:B------:R-:W-:Y:S02]  /*2180*/  SHF.R.S32.HI R3, RZ, 0x5, R3 ;  /* 0x00000005ff037819 */ /* 0x000fe40000011403 */
[----:B------:R-:W-:Y:S02]  /*2190*/  SHF.L.U32 R30, R213, 0x2, RZ ;  /* 0x00000002d51e7819 */ /* 0x000fe400000006ff */
[----:B------:R-:W-:-:S02]  /*21a0*/  SEL R190, R0, 0xfffffff0, !P1 ;  /* 0xfffffff000be7807 */ /* 0x000fc40004800000 */
        /* <DEDUP_REMOVED lines=11> */
[----:B-1----:R-:W4:Y:S04]  /*2260*/  LD.E.64 R14, [R16.64+0x150] ;  /* 0x00015006100e7980 */ /* 0x002f28000c101b00 */
        /* <DEDUP_REMOVED lines=224> */
.L_x_2999:
[----:B------:R-:W-:Y:S01]  /*3070*/  ISETP.GE.AND P0, PT, R154, R250, PT ;  /* 0x000000fa9a00720c */ /* 0x000fe20003f06270 */
[----:B------:R-:W-:Y:S01]  /*3080*/  IMAD.SHL.U32 R22, R21, 0x100, RZ ;  /* 0x0000010015167824 */ /* 0x000fe200078e00ff */
[----:B------:R-:W-:Y:S01]  /*3090*/  LOP3.LUT R33, R33, 0xfffffeff, RZ, 0xc0, !PT ;  /* 0xfffffeff21217812 */ /* 0x000fe200078ec0ff */
[----:B------:R-:W-:Y:S03]  /*30a0*/  BSSY B2, `(.L_x_2896) ;  /* 0x0000cb0000027945 */ /* 0x000fe60003800000 */
[----:B------:R-:W-:Y:S05]  /*30b0*/  IADD3 R20, R22, -0x100, RZ ;  /* 0xffffff0016147810 */ /* 0x000fea0007ffe0ff */
[--C-:B------:R-:W-:Y:S02]  /*30c0*/  IMAD.IADD R68, R216, 0x1, -R20.reuse ;  /* 0x00000001d8447824 */ /* 0x100fe400078e0a14 */
[----:B------:R-:W-:Y:S03]  /*30d0*/  IMAD.IADD R69, R153, 0x1, -R20 ;  /* 0x0000000199457824 */ /* 0x000fe600078e0a14 */
[-C--:B------:R-:W-:Y:S02]  /*30e0*/  ISETP.GE.OR P1, PT, R84, R68.reuse, P0 ;  /* 0x000000445400720c */ /* 0x080fe40000726670 */
[-C--:B------:R-:W-:Y:S02]  /*30f0*/  ISETP.GE.OR P2, PT, R82, R68.reuse, P0 ;  /* 0x000000445200720c */ /* 0x080fe40000746670 */
[-C--:B------:R-:W-:Y:S02]  /*3100*/  ISETP.LT.OR P4, PT, R84, R69.reuse, P1 ;  /* 0x000000455400720c */ /* 0x080fe40000f81670 */
[CC--:B------:R-:W-:Y:S02]  /*3110*/  ISETP.GE.OR P1, PT, R83.reuse, R68.reuse, P0 ;  /* 0x000000445300720c */ /* 0x0c0fe40000726670 */
[-C--:B------:R-:W-:Y:S02]  /*3120*/  ISETP.LT.OR P5, PT, R82, R69.reuse, P2 ;  /* 0x000000455200720c */ /* 0x080fe400017a1670 */
[----:B------:R-:W-:Y:S02]  /*3130*/  ISETP.LT.OR P6, PT, R83, R69, P1 ;  /* 0x000000455300720c */ /* 0x000fe40000fc1670 */
[----:B------:R-:W-:Y:S05]  /*3140*/  ISETP.GE.OR P3, PT, R95, R68, P0 ;  /* 0x000000445f00720c */ /* 0x000fea0000766670 */
[----:B------:R-:W-:Y:S02]  /*3150*/  @P4 LOP3.LUT R33, R33, 0x100, RZ, 0xfc, !PT ;  /* 0x0000010021214812 */ /* 0x000fe400078efcff */
[C---:B------:R-:W-:Y:S02]  /*3160*/  @!P4 IADD3 R12, P1, R48.reuse, R189, RZ ;  /* 0x000000bd300cc210 */ /* 0x040fe40007f3e0ff */
[----:B------:R-:W-:Y:S02]  /*3170*/  LOP3.LUT R33, R33, 0xffffff7f, RZ, 0xc0, !PT ;  /* 0xffffff7f21217812 */ /* 0x000fe400078ec0ff */
[----:B------:R-:W-:Y:S01]  /*3180*/  @!P4 LEA R10, P2, R193, R75, 0x1 ;  /* 0x0000004bc10ac211 */ /* 0x000fe200078408ff */
[----:B------:R-:W-:Y:S01]  /*3190*/  @!P4 IMAD.X R13, R49, 0x1, R192, P1 ;  /* 0x00000001310dc824 */ /* 0x000fe200008e06c0 */
[----:B------:R-:W-:Y:S02]  /*31a0*/  @P6 LOP3.LUT R33, R33, 0x80, RZ, 0xfc, !PT ;  /* 0x0000008021216812 */ /* 0x000fe400078efcff */
[----:B------:R-:W-:Y:S02]  /*31b0*/  ISETP.LT.OR P4, PT, R95, R69, P3 ;  /* 0x000000455f00720c */ /* 0x000fe40001f81670 */
[----:B------:R-:W-:Y:S02]  /*31c0*/  LOP3.LUT R33, R33, 0xffffffbf, RZ, 0xc0, !PT ;  /* 0xffffffbf21217812 */ /* 0x000fe400078ec0ff */
[----:B------:R-:W-:Y:S02]  /*31d0*/  @!P6 IADD3 R8, P1, R48, R187, RZ ;  /* 0x000000bb3008e210 */ /* 0x000fe40007f3e0ff */
[----:B------:R-:W-:Y:S03]  /*31e0*/  @P5 LOP3.LUT R33, R33, 0x40, RZ, 0xfc, !PT ;  /* 0x0000004021215812 */ /* 0x000fe600078efcff */
[----:B------:R-:W-:Y:S01]  /*31f0*/  @!P6 IMAD.X R9, R49, 0x1, R188, P1 ;  /* 0x000000013109e824 */ /* 0x000fe200008e06bc */
[----:B------:R-:W-:Y:S02]  /*3200*/  LOP3.LUT P3, RZ, R33, 0x100, RZ, 0xc0, !PT ;  /* 0x0000010021ff7812 */ /* 0x000fe4000786c0ff */
[----:B------:R-:W-:Y:S02]  /*3210*/  @!P6 IADD3 R6, P1, R75, R211, RZ ;  /* 0x000000d34b06e210 */ /* 0x000fe40007f3e0ff */
[----:B------:R-:W-:Y:S03]  /*3220*/  LOP3.LUT R33, R33, 0xffffffdf, RZ, 0xc0, !PT ;  /* 0xffffffdf21217812 */ /* 0x000fe600078ec0ff */
[----:B------:R-:W-:Y:S01]  /*3230*/  @!P6 IMAD.X R7, R74, 0x1, R212, P1 ;  /* 0x000000014a07e824 */ /* 0x000fe200008e06d4 */
[----:B------:R-:W-:Y:S02]  /*3240*/  @!P5 IADD3 R4, P1, R48, R140, RZ ;  /* 0x0000008c3004d210 */ /* 0x000fe40007f3e0ff */
[----:B------:R-:W-:Y:S02]  /*3250*/  @P4 LOP3.LUT R33, R33, 0x20, RZ, 0xfc, !PT ;  /* 0x0000002021214812 */ /* 0x000fe400078efcff */
[----:B------:R-:W-:Y:S01]  /*3260*/  ISETP.GE.OR P6, PT, R89, R68, P0 ;  /* 0x000000445900720c */ /* 0x000fe200007c6670 */
[----:B------:R-:W-:Y:S01]  /*3270*/  @!P5 IMAD.X R5, R49, 0x1, R182, P1 ;  /* 0x000000013105d824 */ /* 0x000fe200008e06b6 */
[----:B------:R-:W-:Y:S02]  /*3280*/  @!P3 LEA.HI.X R11, R193, R74, R217, 0x1, P2 ;  /* 0x0000004ac10bb211 */ /* 0x000fe400010f0cd9 */
[-C--:B------:R-:W-:Y:S02]  /*3290*/  ISETP.GE.OR P2, PT, R94, R68.reuse, P0 ;  /* 0x000000445e00720c */ /* 0x080fe40000746670 */
[----:B------:R-:W-:Y:S02]  /*32a0*/  @!P4 IADD3 R28, P1, R48, R185, RZ ;  /* 0x000000b9301cc210 */ /* 0x000fe40007f3e0ff */
[-C--:B------:R-:W-:Y:S02]  /*32b0*/  ISETP.LT.OR P3, PT, R94, R69.reuse, P2 ;  /* 0x000000455e00720c */ /* 0x080fe40001761670 */
[----:B------:R-:W-:Y:S01]  /*32c0*/  LOP3.LUT R33, R33, 0xffffffef, RZ, 0xc0, !PT ;  /* 0xffffffef21217812 */ /* 0x000fe200078ec0ff */
[----:B------:R-:W-:Y:S01]  /*32d0*/  @!P4 IMAD.X R29, R49, 0x1, R186, P1 ;  /* 0x00000001311dc824 */ /* 0x000fe200008e06ba */
        /* <DEDUP_REMOVED lines=8> */
[-C--:B------:R-:W-:Y:S02]  /*3360*/  ISETP.GE.OR P1, PT, R93, R68.reuse, P0 ;  /* 0x000000445d00720c */ /* 0x080fe40000726670 */
[----:B------:R-:W-:Y:S02]  /*3370*/  LOP3.LUT R33, R33, 0xfffffff7, RZ, 0xc0, !PT ;  /* 0xfffffff721217812 */ /* 0x000fe400078ec0ff */
[-C--:B------:R-:W-:Y:S02]  /*3380*/  ISETP.LT.OR P2, PT, R93, R69.reuse, P1 ;  /* 0x000000455d00720c */ /* 0x080fe40000f41670 */
[C---:B------:R-:W-:Y:S04]  /*3390*/  ISETP.GE.OR P3, PT, R86.reuse, R68, P0 ;  /* 0x000000445600720c */ /* 0x040fe80000766670 */
[-C--:B------:R-:W-:Y:S07]  /*33a0*/  ISETP.LT.OR P3, PT, R86, R69.reuse, P3 ;  /* 0x000000455600720c */ /* 0x080fee0001f61670 */
        /* <DEDUP_REMOVED lines=63> */
[C---:B------:R-:W-:Y:S02]  /*37a0*/  LOP3.LUT P5, RZ, R33.reuse, 0x40, RZ, 0xc0, !PT ;  /* 0x0000004021ff7812 */ /* 0x040fe400078ac0ff */
[----:B------:R-:W-:Y:S02]  /*37b0*/  ISETP.NE.AND P6, PT, R0, RZ, PT ;  /* 0x000000ff0000720c */ /* 0x000fe40003fc5270 */
[----:B------:R-:W-:Y:S04]  /*37c0*/  LOP3.LUT R33, R33, 0xffffefff, RZ, 0xc0, !PT ;  /* 0xffffefff21217812 */ /* 0x000fe800078ec0ff */
[----:B------:R-:W-:Y:S04]  /*37d0*/  @P1 LOP3.LUT R33, R33, 0x1000, RZ, 0xfc, !PT ;  /* 0x0000100021211812 */ /* 0x000fe800078efcff */
[C---:B------:R-:W-:Y:S02]  /*37e0*/  LOP3.LUT P1, RZ, R33.reuse, 0x20, RZ, 0xc0, !PT ;  /* 0x0000002021ff7812 */ /* 0x040fe4000782c0ff */
[----:B------:R-:W-:Y:S04]  /*37f0*/  LOP3.LUT R33, R33, 0xfffffdff, RZ, 0xc0, !PT ;  /* 0xfffffdff21217812 */ /* 0x000fe800078ec0ff */
[----:B------:R-:W-:Y:S01]  /*3800*/  @P0 LOP3.LUT R33, R33, 0x200, RZ, 0xfc, !PT ;  /* 0x0000020021210812 */ /* 0x000fe200078efcff */
        /* <DEDUP_REMOVED lines=23> */
[----:B------:R-:W-:Y:S05]  /*3980*/  @!P6 IADD3 R42, P0, R75, R207, RZ ;  /* 0x000000cf4b2ae210 */ /* 0x000fea0007f1e0ff */
[C---:B------:R-:W-:Y:S01]  /*3990*/  @!P6 IMAD.X R43, R74.reuse, 0x1, R208, P0 ;  /* 0x000000014a2be824 */ /* 0x040fe200000e06d0 */
[C---:B------:R-:W-:Y:S01]  /*39a0*/  LOP3.LUT P6, RZ, R33.reuse, 0x8000, RZ, 0xc0, !PT ;  /* 0x0000800021ff7812 */ /* 0x040fe200078cc0ff */
[----:B-1----:R-:W2:Y:S04]  /*39b0*/  @!P5 LD.E.128 R4, [R4.64] ;  /* 0x000000060404d980 */ /* 0x002ea8000c101d00 */
[----:B--2---:R1:W-:Y:S01]  /*39c0*/  @!P5 ST.E.128 [R2.64], R4 ;  /* 0x000000040200d985 */ /* 0x0043e2000c101d06 */
[----:B------:R-:W-:Y:S03]  /*39d0*/  LOP3.LUT P5, RZ, R33, 0x4000, RZ, 0xc0, !PT ;  /* 0x0000400021ff7812 */ /* 0x000fe600078ac0ff */
[----:B-1----:R1:W2:Y:S04]  /*39e0*/  @!P1 LD.E.128 R4, [R28.64] ;  /* 0x000000061c049980 */ /* 0x0022a8000c101d00 */
[----:B------:R-:W-:Y:S05]  /*39f0*/  @!P6 IADD3 R2, P0, R75, R158, RZ ;  /* 0x0000009e4b02e210 */ /* 0x000fea0007f1e0ff */
[C---:B------:R-:W-:Y:S01]  /*3a00*/  @!P6 IMAD.X R3, R74.reuse, 0x1, R202, P0 ;  /* 0x000000014a03e824 */ /* 0x040fe200000e06ca */
[C---:B------:R-:W-:Y:S02]  /*3a10*/  LOP3.LUT P6, RZ, R33.reuse, 0x2000, RZ, 0xc0, !PT ;  /* 0x0000200021ff7812 */ /* 0x040fe400078cc0ff */
[----:B------:R-:W-:Y:S11]  /*3a20*/  LOP3.LUT R33, R33, 0xfffffbff, RZ, 0xc0, !PT ;  /* 0xfffffbff21217812 */ /* 0x000ff600078ec0ff */
[----:B------:R-:W-:Y:S02]  /*3a30*/  @!P6 IADD3 R40, P0, R75, R156, RZ ;  /* 0x0000009c4b28e210 */ /* 0x000fe40007f1e0ff */
[----:B------:R-:W-:Y:S03]  /*3a40*/  @P6 LOP3.LUT R33, R33, 0x400, RZ, 0xfc, !PT ;  /* 0x0000040021216812 */ /* 0x000fe600078efcff */
[C---:B------:R-:W-:Y:S01]  /*3a50*/  @!P6 IMAD.X R41, R74.reuse, 0x1, R201, P0 ;  /* 0x000000014a29e824 */ /* 0x040fe200000e06c9 */
[----:B-1----:R-:W-:Y:S02]  /*3a60*/  @!P5 IADD3 R28, P0, R75, R150, RZ ;  /* 0x000000964b1cd210 */ /* 0x002fe40007f1e0ff */
[C---:B------:R-:W-:Y:S02]  /*3a70*/  LOP3.LUT P6, RZ, R33.reuse, 0x2, RZ, 0xc0, !PT ;  /* 0x0000000221ff7812 */ /* 0x040fe400078cc0ff */
[----:B------:R-:W-:Y:S01]  /*3a80*/  LOP3.LUT R33, R33, 0xfffff7ff, RZ, 0xc0, !PT ;  /* 0xfffff7ff21217812 */ /* 0x000fe200078ec0ff */
[C---:B------:R-:W-:Y:S01]  /*3a90*/  @!P5 IMAD.X R29, R74.reuse, 0x1, R200, P0 ;  /* 0x000000014a1dd824 */ /* 0x040fe200000e06c8 */
[----:B------:R-:W-:Y:S05]  /*3aa0*/  @!P4 IADD3 R38, P0, R75, R148, RZ ;  /* 0x000000944b26c210 */ /* 0x000fea0007f1e0ff */
[C---:B------:R-:W-:Y:S04]  /*3ab0*/  @!P4 IMAD.X R39, R74.reuse, 0x1, R199, P0 ;  /* 0x000000014a27c824 */ /* 0x040fe800000e06c7 */
[----:B------:R-:W-:Y:S04]  /*3ac0*/  @P6 LOP3.LUT R33, R33, 0x800, RZ, 0xfc, !PT ;  /* 0x0000080021216812 */ /* 0x000fe800078efcff */
[C---:B------:R-:W-:Y:S02]  /*3ad0*/  LOP3.LUT P0, RZ, R33.reuse, 0x10, RZ, 0xc0, !PT ;  /* 0x0000001021ff7812 */ /* 0x040fe4000780c0ff */
[C---:B------:R-:W-:Y:S01]  /*3ae0*/  LOP3.LUT P6, RZ, R33.reuse, 0x4, RZ, 0xc0, !PT ;  /* 0x0000000421ff7812 */ /* 0x040fe200078cc0ff */
[----:B--2---:R1:W-:Y:S01]  /*3af0*/  @!P1 ST.E.128 [R24.64], R4 ;  /* 0x0000000418009985 */ /* 0x0043e2000c101d06 */
[----:B------:R-:W-:Y:S09]  /*3b00*/  LOP3.LUT P1, RZ, R33, 0x1000, RZ, 0xc0, !PT ;  /* 0x0000100021ff7812 */ /* 0x000ff2000782c0ff */
[----:B-1----:R-:W2:Y:S04]  /*3b10*/  @!P0 LD.E.128 R4, [R34.64] ;  /* 0x0000000622048980 */ /* 0x002ea8000c101d00 */
[----:B--2---:R1:W-:Y:S01]  /*3b20*/  @!P0 ST.E.128 [R14.64], R4 ;  /* 0x000000040e008985 */ /* 0x0043e2000c101d06 */
[C---:B------:R-:W-:Y:S05]  /*3b30*/  @!P3 IADD3 R34, P0, R75.reuse, R146, RZ ;  /* 0x000000924b22b210 */ /* 0x040fea0007f1e0ff */
[C---:B------:R-:W-:Y:S01]  /*3b40*/  @!P3 IMAD.X R35, R74.reuse, 0x1, R198, P0 ;  /* 0x000000014a23b824 */ /* 0x040fe200000e06c6 */
[----:B------:R-:W-:Y:S05]  /*3b50*/  @!P2 IADD3 R44, P0, R75, R144, RZ ;  /* 0x000000904b2ca210 */ /* 0x000fea0007f1e0ff */
[C---:B------:R-:W-:Y:S01]  /*3b60*/  @!P2 IMAD.X R45, R74.reuse, 0x1, R197, P0 ;  /* 0x000000014a2da824 */ /* 0x040fe200000e06c5 */
[----:B------:R-:W-:Y:S11]  /*3b70*/  LOP3.LUT P0, RZ, R33, 0x8, RZ, 0xc0, !PT ;  /* 0x0000000821ff7812 */ /* 0x000ff6000780c0ff */
[----:B------:R-:W-:Y:S02]  /*3b80*/  @!UPT UIADD3 URZ, URZ, URZ, URZ ;  /* 0x0000003f3f3ff290 */ /* 0x000fe4000fffe03f */
[----:B------:R-:W2:Y:S04]  /*3b90*/  @!P0 LD.E.128 R8, [R36.64] ;  /* 0x0000000624088980 */ /* 0x000ea8000c101d00 */
[----:B--2---:R-:W-:Y:S01]  /*3ba0*/  @!P0 ST.E.128 [R26.64], R8 ;  /* 0x000000081a008985 */ /* 0x004fe2000c101d06 */
[----:B------:R-:W-:Y:S03]  /*3bb0*/  @!P1 IADD3 R36, P0, R75, R142, RZ ;  /* 0x0000008e4b249210 */ /* 0x000fe60007f1e0ff */
[----:B-1----:R-:W2:Y:S02]  /*3bc0*/  @!P6 LD.E.128 R4, [R46.64] ;  /* 0x000000062e04e980 */ /* 0x002ea4000c101d00 */
[----:B------:R-:W-:Y:S01]  /*3bd0*/  @!P1 IMAD.X R37, R74, 0x1, R196, P0 ;  /* 0x000000014a259824 */ /* 0x000fe200000e06c4 */
[C---:B------:R-:W-:Y:S01]  /*3be0*/  LOP3.LUT P0, RZ, R33.reuse, 0x1, RZ, 0xc0, !PT ;  /* 0x0000000121ff7812 */ /* 0x040fe2000780c0ff */
        /* <DEDUP_REMOVED lines=8> */
[----:B------:R-:W2:Y:S04]  /*3c70*/  @!P6 LD.E.128 R24, [R54.64] ;  /* 0x000000063618e980 */ /* 0x000ea8000c101d00 */
[----:B--2---:R-:W-:Y:S04]  /*3c80*/  @!P6 ST.E.128 [R40.64], R24 ;  /* 0x000000182800e985 */ /* 0x004fe8000c101d06 */
[----:B------:R-:W2:Y:S04]  /*3c90*/  @!P5 LD.E.128 R12, [R56.64] ;  /* 0x00000006380cd980 */ /* 0x000ea8000c101d00 */
[----:B--2---:R-:W-:Y:S04]  /*3ca0*/  @!P5 ST.E.128 [R28.64], R12 ;  /* 0x0000000c1c00d985 */ /* 0x004fe8000c101d06 */
[----:B------:R-:W2:Y:S04]  /*3cb0*/  @!P4 LD.E.128 R8, [R58.64] ;  /* 0x000000063a08c980 */ /* 0x000ea8000c101d00 */
[----:B--2---:R-:W-:Y:S04]  /*3cc0*/  @!P4 ST.E.128 [R38.64], R8 ;  /* 0x000000082600c985 */ /* 0x004fe8000c101d06 */
[----:B-1----:R-:W2:Y:S04]  /*3cd0*/  @!P3 LD.E.128 R4, [R60.64] ;  /* 0x000000063c04b980 */ /* 0x002ea8000c101d00 */
        /* <DEDUP_REMOVED lines=81> */
.L_x_2900:
[----:B------:R-:W-:Y:S05]  /*41f0*/  BSYNC B0 ;  /* 0x0000000000007941 */ /* 0x000fea0003800000 */
.L_x_2899:
        /* <DEDUP_REMOVED lines=65> */
.L_x_2902:
[----:B------:R-:W-:Y:S05]  /*4610*/  BSYNC B0 ;  /* 0x0000000000007941 */ /* 0x000fea0003800000 */
.L_x_2901:
        /* <DEDUP_REMOVED lines=65> */
.L_x_2904:
[----:B------:R-:W-:Y:S05]  /*4a30*/  BSYNC B0 ;  /* 0x0000000000007941 */ /* 0x000fea0003800000 */
.L_x_2903:
        /* <DEDUP_REMOVED lines=72> */
.L_x_2906:
[----:B------:R-:W-:Y:S05]  /*4ec0*/  BSYNC B0 ;  /* 0x0000000000007941 */ /* 0x000fea0003800000 */
.L_x_2905:
        /* <DEDUP_REMOVED lines=65> */
.L_x_2908:
[----:B------:R-:W-:Y:S05]  /*52e0*/  BSYNC B0 ;  /* 0x0000000000007941 */ /* 0x000fea0003800000 */
.L_x_2907:
        /* <DEDUP_REMOVED lines=72> */
.L_x_2910:
[----:B------:R-:W-:Y:S05]  /*5770*/  BSYNC B0 ;  /* 0x0000000000007941 */ /* 0x000fea0003800000 */
.L_x_2909:
        /* <DEDUP_REMOVED lines=72> */
.L_x_2912:
[----:B------:R-:W-:Y:S05]  /*5c00*/  BSYNC B0 ;  /* 0x0000000000007941 */ /* 0x000fea0003800000 */
.L_x_2911:
        /* <DEDUP_REMOVED lines=72> */
.L_x_2914:
[----:B------:R-:W-:Y:S05]  /*6090*/  BSYNC B0 ;  /* 0x0000000000007941 */ /* 0x000fea0003800000 */
.L_x_2913:
        /* <DEDUP_REMOVED lines=65> */
.L_x_2916:
[----:B------:R-:W-:Y:S05]  /*64b0*/  BSYNC B0 ;  /* 0x0000000000007941 */ /* 0x000fea0003800000 */
.L_x_2915:
        /* <DEDUP_REMOVED lines=72> */
.L_x_2918:
[----:B------:R-:W-:Y:S05]  /*6940*/  BSYNC B0 ;  /* 0x0000000000007941 */ /* 0x000fea0003800000 */
.L_x_2917:
        /* <DEDUP_REMOVED lines=72> */
.L_x_2920:
[----:B------:R-:W-:Y:S05]  /*6dd0*/  BSYNC B0 ;  /* 0x0000000000007941 */ /* 0x000fea0003800000 */
.L_x_2919:
        /* <DEDUP_REMOVED lines=72> */
.L_x_2922:
[----:B------:R-:W-:Y:S05]  /*7260*/  BSYNC B0 ;  /* 0x0000000000007941 */ /* 0x000fea0003800000 */
.L_x_2921:
        /* <DEDUP_REMOVED lines=72> */
.L_x_2924:
[----:B------:R-:W-:Y:S05]  /*76f0*/  BSYNC B0 ;  /* 0x0000000000007941 */ /* 0x000fea0003800000 */
.L_x_2923:
        /* <DEDUP_REMOVED lines=72> */
.L_x_2926:
[----:B------:R-:W-:Y:S05]  /*7b80*/  BSYNC B0 ;  /* 0x0000000000007941 */ /* 0x000fea0003800000 */
.L_x_2925:
        /* <DEDUP_REMOVED lines=72> */
.L_x_2928:
[----:B------:R-:W-:Y:S05]  /*8010*/  BSYNC B0 ;  /* 0x0000000000007941 */ /* 0x000fea0003800000 */
.L_x_2927:
        /* <DEDUP_REMOVED lines=72> */
.L_x_2930:
[----:B------:R-:W-:Y:S05]  /*84a0*/  BSYNC B0 ;  /* 0x0000000000007941 */ /* 0x000fea0003800000 */
.L_x_2929:
        /* <DEDUP_REMOVED lines=10> */
.L_x_2898:
        /* <DEDUP_REMOVED lines=98> */
.L_x_2935:
[----:B------:R-:W-:Y:S05]  /*8b70*/  BSYNC B0 ;  /* 0x0000000000007941 */ /* 0x000fea0003800000 */
.L_x_2934:
[----:B-1----:R-:W-:Y:S02]  /*8b80*/  MOV R2, R70 ;  /* 0x0000004600027202 */ /* 0x002fe40000000f00 */
[----:B------:R-:W-:Y:S05]  /*8b90*/  MOV R3, R71 ;  /* 0x0000004700037202 */ /* 0x000fea0000000f00 */
[----:B-----5:R1:W-:Y:S02]  /*8ba0*/  ST.E.128 [R2.64], R8 ;  /* 0x0000000802007985 */ /* 0x0203e4000c101d06 */
.L_x_2933:
[----:B------:R-:W-:Y:S05]  /*8bb0*/  BSYNC B1 ;  /* 0x0000000000017941 */ /* 0x000fea0003800000 */
.L_x_2932:
        /* <DEDUP_REMOVED lines=97> */
.L_x_2939:
[----:B------:R-:W-:Y:S05]  /*91d0*/  BSYNC B0 ;  /* 0x0000000000007941 */ /* 0x000fea0003800000 */
.L_x_2938:
[C---:B-1----:R-:W-:Y:S04]  /*91e0*/  LEA R2, P0, R118.reuse, R70, 0x1 ;  /* 0x0000004676027211 */ /* 0x042fe800078008ff */
[----:B------:R-:W-:Y:S05]  /*91f0*/  LEA.HI.X R3, R118, R71, R152, 0x1, P0 ;  /* 0x0000004776037211 */ /* 0x000fea00000f0c98 */
[----:B-----5:R1:W-:Y:S04]  /*9200*/  ST.E.128 [R2.64], R8 ;  /* 0x0000000802007985 */ /* 0x0203e8000c101d06 */
.L_x_2937:
[----:B------:R-:W-:Y:S05]  /*9210*/  BSYNC B1 ;  /* 0x0000000000017941 */ /* 0x000fea0003800000 */
.L_x_2936:
        /* <DEDUP_REMOVED lines=97> */
.L_x_2943:
[----:B------:R-:W-:Y:S05]  /*9830*/  BSYNC B0 ;  /* 0x0000000000007941 */ /* 0x000fea0003800000 */
.L_x_2942:
[C---:B-1----:R-:W-:Y:S04]  /*9840*/  LEA R2, P0, R99.reuse, R70, 0x1 ;  /* 0x0000004663027211 */ /* 0x042fe800078008ff */
[----:B------:R-:W-:Y:S05]  /*9850*/  LEA.HI.X R3, R99, R71, R117, 0x1, P0 ;  /* 0x0000004763037211 */ /* 0x000fea00000f0c75 */
[----:B-----5:R1:W-:Y:S04]  /*9860*/  ST.E.128 [R2.64], R8 ;  /* 0x0000000802007985 */ /* 0x0203e8000c101d06 */
.L_x_2941:
[----:B------:R-:W-:Y:S05]  /*9870*/  BSYNC B1 ;  /* 0x0000000000017941 */ /* 0x000fea0003800000 */
.L_x_2940:
        /* <DEDUP_REMOVED lines=100> */
.L_x_2947:
[----:B------:R-:W-:Y:S05]  /*9ec0*/  BSYNC B0 ;  /* 0x0000000000007941 */ /* 0x000fea0003800000 */
.L_x_2946:
[----:B-1----:R-:W-:Y:S01]  /*9ed0*/  MOV R2, R70 ;  /* 0x0000004600027202 */ /* 0x002fe20000000f00 */
[----:B------:R-:W-:Y:S01]  /*9ee0*/  IMAD R0, R195, 0x60, RZ ;  /* 0x00000060c3007824 */ /* 0x000fe200078e02ff */
[----:B------:R-:W-:Y:S05]  /*9ef0*/  MOV R3, R71 ;  /* 0x0000004700037202 */ /* 0x000fea0000000f00 */
[----:B------:R-:W-:Y:S05]  /*9f00*/  IMAD.WIDE.U32 R2, R194, 0x60, R2 ;  /* 0x00000060c2027825 */ /* 0x000fea00078e0002 */
[----:B------:R-:W-:Y:S05]  /*9f10*/  IADD3 R3, R3, R0, RZ ;  /* 0x0000000003037210 */ /* 0x000fea0007ffe0ff */
[----:B-----5:R1:W-:Y:S02]  /*9f20*/  ST.E.128 [R2.64], R8 ;  /* 0x0000000802007985 */ /* 0x0203e4000c101d06 */
.L_x_2945:
[----:B------:R-:W-:Y:S05]  /*9f30*/  BSYNC B1 ;  /* 0x0000000000017941 */ /* 0x000fea0003800000 */
.L_x_2944:
        /* <DEDUP_REMOVED lines=97> */
.L_x_2951:
[----:B------:R-:W-:Y:S05]  /*a550*/  BSYNC B0 ;  /* 0x0000000000007941 */ /* 0x000fea0003800000 */
.L_x_2950:
[C---:B-1----:R-:W-:Y:S04]  /*a560*/  LEA R2, P0, R98.reuse, R70, 0x1 ;  /* 0x0000004662027211 */ /* 0x042fe800078008ff */
[----:B------:R-:W-:Y:S05]  /*a570*/  LEA.HI.X R3, R98, R71, R116, 0x1, P0 ;  /* 0x0000004762037211 */ /* 0x000fea00000f0c74 */
[----:B-----5:R1:W-:Y:S04]  /*a580*/  ST.E.128 [R2.64], R8 ;  /* 0x0000000802007985 */ /* 0x0203e8000c101d06 */
.L_x_2949:
[----:B------:R-:W-:Y:S05]  /*a590*/  BSYNC B1 ;  /* 0x0000000000017941 */ /* 0x000fea0003800000 */
.L_x_2948:
        /* <DEDUP_REMOVED lines=100> */
.L_x_2955:
[----:B------:R-:W-:Y:S05]  /*abe0*/  BSYNC B0 ;  /* 0x0000000000007941 */ /* 0x000fea0003800000 */
.L_x_2954:
[----:B-1----:R-:W-:Y:S01]  /*abf0*/  MOV R2, R70 ;  /* 0x0000004600027202 */ /* 0x002fe20000000f00 */
[----:B------:R-:W-:Y:S01]  /*ac00*/  IMAD R0, R195, 0xa0, RZ ;  /* 0x000000a0c3007824 */ /* 0x000fe200078e02ff */
[----:B------:R-:W-:Y:S05]  /*ac10*/  MOV R3, R71 ;  /* 0x0000004700037202 */ /* 0x000fea0000000f00 */
[----:B------:R-:W-:Y:S05]  /*ac20*/  IMAD.WIDE.U32 R2, R194, 0xa0, R2 ;  /* 0x000000a0c2027825 */ /* 0x000fea00078e0002 */
[----:B------:R-:W-:Y:S05]  /*ac30*/  IADD3 R3, R3, R0, RZ ;  /* 0x0000000003037210 */ /* 0x000fea0007ffe0ff */
[----:B-----5:R1:W-:Y:S02]  /*ac40*/  ST.E.128 [R2.64], R8 ;  /* 0x0000000802007985 */ /* 0x0203e4000c101d06 */
.L_x_2953:
[----:B------:R-:W-:Y:S05]  /*ac50*/  BSYNC B1 ;  /* 0x0000000000017941 */ /* 0x000fea0003800000 */
.L_x_2952:
        /* <DEDUP_REMOVED lines=100> */
.L_x_2959:
[----:B------:R-:W-:Y:S05]  /*b2a0*/  BSYNC B0 ;  /* 0x0000000000007941 */ /* 0x000fea0003800000 */
.L_x_2958:
[----:B-1----:R-:W-:Y:S01]  /*b2b0*/  MOV R2, R70 ;  /* 0x0000004600027202 */ /* 0x002fe20000000f00 */
[----:B------:R-:W-:Y:S01]  /*b2c0*/  IMAD R0, R195, 0xc0, RZ ;  /* 0x000000c0c3007824 */ /* 0x000fe200078e02ff */
[----:B------:R-:W-:Y:S05]  /*b2d0*/  MOV R3, R71 ;  /* 0x0000004700037202 */ /* 0x000fea0000000f00 */
[----:B------:R-:W-:Y:S05]  /*b2e0*/  IMAD.WIDE.U32 R2, R194, 0xc0, R2 ;  /* 0x000000c0c2027825 */ /* 0x000fea00078e0002 */
[----:B------:R-:W-:Y:S05]  /*b2f0*/  IADD3 R3, R3, R0, RZ ;  /* 0x0000000003037210 */ /* 0x000fea0007ffe0ff */
[----:B-----5:R1:W-:Y:S02]  /*b300*/  ST.E.128 [R2.64], R8 ;  /* 0x0000000802007985 */ /* 0x0203e4000c101d06 */
.L_x_2957:
[----:B------:R-:W-:Y:S05]  /*b310*/  BSYNC B1 ;  /* 0x0000000000017941 */ /* 0x000fea0003800000 */
.L_x_2956:
        /* <DEDUP_REMOVED lines=100> */
.L_x_2963:
[----:B------:R-:W-:Y:S05]  /*b960*/  BSYNC B0 ;  /* 0x0000000000007941 */ /* 0x000fea0003800000 */
.L_x_2962:
[----:B-1----:R-:W-:Y:S01]  /*b970*/  MOV R2, R70 ;  /* 0x0000004600027202 */ /* 0x002fe20000000f00 */
[----:B------:R-:W-:Y:S01]  /*b980*/  IMAD R0, R195, 0xe0, RZ ;  /* 0x000000e0c3007824 */ /* 0x000fe200078e02ff */
[----:B------:R-:W-:Y:S05]  /*b990*/  MOV R3, R71 ;  /* 0x0000004700037202 */ /* 0x000fea0000000f00 */
[----:B------:R-:W-:Y:S05]  /*b9a0*/  IMAD.WIDE.U32 R2, R194, 0xe0, R2 ;  /* 0x000000e0c2027825 */ /* 0x000fea00078e0002 */
[----:B------:R-:W-:Y:S05]  /*b9b0*/  IADD3 R3, R3, R0, RZ ;  /* 0x0000000003037210 */ /* 0x000fea0007ffe0ff */
[----:B-----5:R1:W-:Y:S02]  /*b9c0*/  ST.E.128 [R2.64], R8 ;  /* 0x0000000802007985 */ /* 0x0203e4000c101d06 */
.L_x_2961:
[----:B------:R-:W-:Y:S05]  /*b9d0*/  BSYNC B1 ;  /* 0x0000000000017941 */ /* 0x000fea0003800000 */
.L_x_2960:
        /* <DEDUP_REMOVED lines=97> */
.L_x_2967:
[----:B------:R-:W-:Y:S05]  /*bff0*/  BSYNC B0 ;  /* 0x0000000000007941 */ /* 0x000fea0003800000 */
.L_x_2966:
[C---:B-1----:R-:W-:Y:S04]  /*c000*/  LEA R2, P0, R97.reuse, R70, 0x1 ;  /* 0x0000004661027211 */ /* 0x042fe800078008ff */
[----:B------:R-:W-:Y:S05]  /*c010*/  LEA.HI.X R3, R97, R71, R115, 0x1, P0 ;  /* 0x0000004761037211 */ /* 0x000fea00000f0c73 */
[----:B-----5:R1:W-:Y:S04]  /*c020*/  ST.E.128 [R2.64], R8 ;  /* 0x0000000802007985 */ /* 0x0203e8000c101d06 */
.L_x_2965:
[----:B------:R-:W-:Y:S05]  /*c030*/  BSYNC B1 ;  /* 0x0000000000017941 */ /* 0x000fea0003800000 */
.L_x_2964:
        /* <DEDUP_REMOVED lines=100> */
.L_x_2971:
[----:B------:R-:W-:Y:S05]  /*c680*/  BSYNC B0 ;  /* 0x0000000000007941 */ /* 0x000fea0003800000 */
.L_x_2970:
[----:B-1----:R-:W-:Y:S01]  /*c690*/  MOV R2, R70 ;  /* 0x0000004600027202 */ /* 0x002fe20000000f00 */
[----:B------:R-:W-:Y:S01]  /*c6a0*/  IMAD R0, R195, 0x120, RZ ;  /* 0x00000120c3007824 */ /* 0x000fe200078e02ff */
[----:B------:R-:W-:Y:S05]  /*c6b0*/  MOV R3, R71 ;  /* 0x0000004700037202 */ /* 0x000fea0000000f00 */
[----:B------:R-:W-:Y:S05]  /*c6c0*/  IMAD.WIDE.U32 R2, R194, 0x120, R2 ;  /* 0x00000120c2027825 */ /* 0x000fea00078e0002 */
[----:B------:R-:W-:Y:S05]  /*c6d0*/  IADD3 R3, R3, R0, RZ ;  /* 0x0000000003037210 */ /* 0x000fea0007ffe0ff */
[----:B-----5:R1:W-:Y:S02]  /*c6e0*/  ST.E.128 [R2.64], R8 ;  /* 0x0000000802007985 */ /* 0x0203e4000c101d06 */
.L_x_2969:
[----:B------:R-:W-:Y:S05]  /*c6f0*/  BSYNC B1 ;  /* 0x0000000000017941 */ /* 0x000fea0003800000 */
.L_x_2968:
        /* <DEDUP_REMOVED lines=100> */
.L_x_2975:
[----:B------:R-:W-:Y:S05]  /*cd40*/  BSYNC B0 ;  /* 0x0000000000007941 */ /* 0x000fea0003800000 */
.L_x_2974:
[----:B-1----:R-:W-:Y:S01]  /*cd50*/  MOV R2, R70 ;  /* 0x0000004600027202 */ /* 0x002fe20000000f00 */
[----:B------:R-:W-:Y:S01]  /*cd60*/  IMAD R0, R195, 0x140, RZ ;  /* 0x00000140c3007824 */ /* 0x000fe200078e02ff */
[----:B------:R-:W-:Y:S05]  /*cd70*/  MOV R3, R71 ;  /* 0x0000004700037202 */ /* 0x000fea0000000f00 */
[----:B------:R-:W-:Y:S05]  /*cd80*/  IMAD.WIDE.U32 R2, R194, 0x140, R2 ;  /* 0x00000140c2027825 */ /* 0x000fea00078e0002 */
[----:B------:R-:W-:Y:S05]  /*cd90*/  IADD3 R3, R3, R0, RZ ;  /* 0x0000000003037210 */ /* 0x000fea0007ffe0ff */
[----:B-----5:R1:W-:Y:S02]  /*cda0*/  ST.E.128 [R2.64], R8 ;  /* 0x0000000802007985 */ /* 0x0203e4000c101d06 */
.L_x_2973:
[----:B------:R-:W-:Y:S05]  /*cdb0*/  BSYNC B1 ;  /* 0x0000000000017941 */ /* 0x000fea0003800000 */
.L_x_2972:
        /* <DEDUP_REMOVED lines=100> */
.L_x_2979:
[----:B------:R-:W-:Y:S05]  /*d400*/  BSYNC B0 ;  /* 0x0000000000007941 */ /* 0x000fea0003800000 */
.L_x_2978:
[----:B-1----:R-:W-:Y:S01]  /*d410*/  MOV R2, R70 ;  /* 0x0000004600027202 */ /* 0x002fe20000000f00 */
[----:B------:R-:W-:Y:S01]  /*d420*/  IMAD R0, R195, 0x160, RZ ;  /* 0x00000160c3007824 */ /* 0x000fe200078e02ff */
[----:B------:R-:W-:Y:S05]  /*d430*/  MOV R3, R71 ;  /* 0x0000004700037202 */ /* 0x000fea0000000f00 */
[----:B------:R-:W-:Y:S05]  /*d440*/  IMAD.WIDE.U32 R2, R194, 0x160, R2 ;  /* 0x00000160c2027825 */ /* 0x000fea00078e0002 */
[----:B------:R-:W-:Y:S05]  /*d450*/  IADD3 R3, R3, R0, RZ ;  /* 0x0000000003037210 */ /* 0x000fea0007ffe0ff */
[----:B-----5:R1:W-:Y:S02]  /*d460*/  ST.E.128 [R2.64], R8 ;  /* 0x0000000802007985 */ /* 0x0203e4000c101d06 */
.L_x_2977:
[----:B------:R-:W-:Y:S05]  /*d470*/  BSYNC B1 ;  /* 0x0000000000017941 */ /* 0x000fea0003800000 */
.L_x_2976:
        /* <DEDUP_REMOVED lines=100> */
.L_x_2983:
[----:B------:R-:W-:Y:S05]  /*dac0*/  BSYNC B0 ;  /* 0x0000000000007941 */ /* 0x000fea0003800000 */
.L_x_2982:
[----:B-1----:R-:W-:Y:S01]  /*dad0*/  MOV R2, R70 ;  /* 0x0000004600027202 */ /* 0x002fe20000000f00 */
[----:B------:R-:W-:Y:S01]  /*dae0*/  IMAD R0, R195, 0x180, RZ ;  /* 0x00000180c3007824 */ /* 0x000fe200078e02ff */
[----:B------:R-:W-:Y:S05]  /*daf0*/  MOV R3, R71 ;  /* 0x0000004700037202 */ /* 0x000fea0000000f00 */
[----:B------:R-:W-:Y:S05]  /*db00*/  IMAD.WIDE.U32 R2, R194, 0x180, R2 ;  /* 0x00000180c2027825 */ /* 0x000fea00078e0002 */
[----:B------:R-:W-:Y:S05]  /*db10*/  IADD3 R3, R3, R0, RZ ;  /* 0x0000000003037210 */ /* 0x000fea0007ffe0ff */
[----:B-----5:R1:W-:Y:S02]  /*db20*/  ST.E.128 [R2.64], R8 ;  /* 0x0000000802007985 */ /* 0x0203e4000c101d06 */
.L_x_2981:
[----:B------:R-:W-:Y:S05]  /*db30*/  BSYNC B1 ;  /* 0x0000000000017941 */ /* 0x000fea0003800000 */
.L_x_2980:
        /* <DEDUP_REMOVED lines=100> */
.L_x_2987:
[----:B------:R-:W-:Y:S05]  /*e180*/  BSYNC B0 ;  /* 0x0000000000007941 */ /* 0x000fea0003800000 */
.L_x_2986:
[----:B-1----:R-:W-:Y:S01]  /*e190*/  MOV R2, R70 ;  /* 0x0000004600027202 */ /* 0x002fe20000000f00 */
[----:B------:R-:W-:Y:S01]  /*e1a0*/  IMAD R0, R195, 0x1a0, RZ ;  /* 0x000001a0c3007824 */ /* 0x000fe200078e02ff */
[----:B------:R-:W-:Y:S05]  /*e1b0*/  MOV R3, R71 ;  /* 0x0000004700037202 */ /* 0x000fea0000000f00 */
[----:B------:R-:W-:Y:S05]  /*e1c0*/  IMAD.WIDE.U32 R2, R194, 0x1a0, R2 ;  /* 0x000001a0c2027825 */ /* 0x000fea00078e0002 */
[----:B------:R-:W-:Y:S05]  /*e1d0*/  IADD3 R3, R3, R0, RZ ;  /* 0x0000000003037210 */ /* 0x000fea0007ffe0ff */
[----:B-----5:R1:W-:Y:S02]  /*e1e0*/  ST.E.128 [R2.64], R8 ;  /* 0x0000000802007985 */ /* 0x0203e4000c101d06 */
.L_x_2985:
[----:B------:R-:W-:Y:S05]  /*e1f0*/  BSYNC B1 ;  /* 0x0000000000017941 */ /* 0x000fea0003800000 */
.L_x_2984:
        /* <DEDUP_REMOVED lines=100> */
.L_x_2991:
[----:B------:R-:W-:Y:S05]  /*e840*/  BSYNC B0 ;  /* 0x0000000000007941 */ /* 0x000fea0003800000 */
.L_x_2990:
[----:B-1----:R-:W-:Y:S01]  /*e850*/  MOV R2, R70 ;  /* 0x0000004600027202 */ /* 0x002fe20000000f00 */
[----:B------:R-:W-:Y:S01]  /*e860*/  IMAD R0, R195, 0x1c0, RZ ;  /* 0x000001c0c3007824 */ /* 0x000fe200078e02ff */
[----:B------:R-:W-:Y:S05]  /*e870*/  MOV R3, R71 ;  /* 0x0000004700037202 */ /* 0x000fea0000000f00 */
[----:B------:R-:W-:Y:S05]  /*e880*/  IMAD.WIDE.U32 R2, R194, 0x1c0, R2 ;  /* 0x000001c0c2027825 */ /* 0x000fea00078e0002 */
[----:B------:R-:W-:Y:S05]  /*e890*/  IADD3 R3, R3, R0, RZ ;  /* 0x0000000003037210 */ /* 0x000fea0007ffe0ff */
[----:B-----5:R1:W-:Y:S02]  /*e8a0*/  ST.E.128 [R2.64], R8 ;  /* 0x0000000802007985 */ /* 0x0203e4000c101d06 */
.L_x_2989:
[----:B------:R-:W-:Y:S05]  /*e8b0*/  BSYNC B1 ;  /* 0x0000000000017941 */ /* 0x000fea0003800000 */
.L_x_2988:
        /* <DEDUP_REMOVED lines=99> */
.L_x_2995:
[----:B------:R-:W-:Y:S05]  /*eef0*/  BSYNC B0 ;  /* 0x0000000000007941 */ /* 0x000fea0003800000 */
.L_x_2994:
[----:B-1----:R-:W-:Y:S01]  /*ef00*/  MOV R2, R70 ;  /* 0x0000004600027202 */ /* 0x002fe20000000f00 */
[----:B------:R-:W-:Y:S01]  /*ef10*/  IMAD R0, R195, 0x1e0, RZ ;  /* 0x000001e0c3007824 */ /* 0x000fe200078e02ff */
[----:B------:R-:W-:Y:S05]  /*ef20*/  MOV R3, R71 ;  /* 0x0000004700037202 */ /* 0x000fea0000000f00 */
[----:B------:R-:W-:Y:S05]  /*ef30*/  IMAD.WIDE.U32 R2, R194, 0x1e0, R2 ;  /* 0x000001e0c2027825 */ /* 0x000fea00078e0002 */
[----:B------:R-:W-:Y:S05]  /*ef40*/  IADD3 R3, R3, R0, RZ ;  /* 0x0000000003037210 */ /* 0x000fea0007ffe0ff */
[----:B-----5:R1:W-:Y:S02]  /*ef50*/  ST.E.128 [R2.64], R8 ;  /* 0x0000000802007985 */ /* 0x0203e4000c101d06 */
.L_x_2993:
[----:B------:R-:W-:Y:S05]  /*ef60*/  BSYNC B1 ;  /* 0x0000000000017941 */ /* 0x000fea0003800000 */
.L_x_2992:
        /* <DEDUP_REMOVED lines=11> */
.L_x_2897:
        /* <DEDUP_REMOVED lines=184> */
.L_x_2931:
[----:B------:R-:W-:Y:S05]  /*fba0*/  BSYNC B2 ;  /* 0x0000000000027941 */ /* 0x000fea0003800000 */
.L_x_2896:
        /* <DEDUP_REMOVED lines=92> */
.L_x_2997:
        /* <DEDUP_REMOVED lines=12> */
.L_x_2998:
[----:B------:R-:W-:Y:S05]  /*10230*/  BSYNC B0 ;  /* 0x0000000000007941 */ /* 0x000fea0003800000 */
.L_x_2996:
[----:B------:R-:W-:Y:S04]  /*10240*/  IADD3 R21, R21, -0x1, RZ ;  /* 0xffffffff15157810 */ /* 0x000fe80007ffe0ff */
[----:B------:R-:W-:Y:S11]  /*10250*/  ISETP.GT.AND P0, PT, R21, R119, PT ;  /* 0x000000771500720c */ /* 0x000ff60003f04270 */
[----:B------:R-:W-:Y:S02]  /*10260*/  @!UPT UIADD3 URZ, URZ, URZ, URZ ;  /* 0x0000003f3f3ff290 */ /* 0x000fe4000fffe03f */
[----:B------:R-:W-:-:S05]  /*10270*/  @P0 BRA `(.L_x_2999) ;  /* 0xffff2df000000947 */ /* 0x000fca000383ffff */
.L_x_2895:
[----:B------:R-:W-:Y:S01]  /*10280*/  WARPSYNC 0xffffffff ;  /* 0xffffffff00007948 */ /* 0x000fe20003800000 */
[----:B------:R-:W-:Y:S06]  /*10290*/  BAR.SYNC.DEFER_BLOCKING 0x0 ;  /* 0x0000000000007b1d */ /* 0x000fec0000010000 */
[----:B------:R2:W5:Y:S04]  /*102a0*/  LDL R252, [R1+0x148] ;  /* 0x0001480001fc7983 */ /* 0x0005680000100800 */
[----:B------:R-:W3:Y:S01]  /*102b0*/  LD.E R35, [R16.64+0xd0] ;  /* 0x0000d00610237980 */ /* 0x000ee2000c101900 */
[----:B------:R-:W-:Y:S01]  /*102c0*/  BSSY B2, `(.L_x_3000) ;  /* 0x0000315000027945 */ /* 0x000fe20003800000 */
[----:B------:R-:W-:Y:S01]  /*102d0*/  IMAD.SHL.U32 R192, R220, 0x2, RZ ;  /* 0x00000002dcc07824 */ /* 0x000fe200078e00ff */
[C---:B------:R-:W-:Y:S01]  /*102e0*/  SHF.L.U64.HI R6, R170.reuse, 0x4, R171 ;  /* 0x00000004aa067819 */ /* 0x040fe200000102ab */
[----:B------:R-:W4:Y:S01]  /*102f0*/  S2R R0, SR_CTAID.X ;  /* 0x0000000000007919 */ /* 0x000f220000002500 */
[----:B------:R-:W-:-:S03]  /*10300*/  IMAD.SHL.U32 R4, R170, 0x10, RZ ;  /* 0x00000010aa047824 */ /* 0x000fc600078e00ff */
[----:B------:R-:W1:Y:S04]  /*10310*/  S2R R51, SR_CTAID.Y ;  /* 0x0000000000337919 */ /* 0x000e680000002600 */
[----:B------:R-:W2:Y:S01]  /*10320*/  S2R R47, SR_TID.X ;  /* 0x00000000002f7919 */ /* 0x000ea20000002100 */
[----:B----4-:R-:W-:Y:S01]  /*10330*/  IMAD.SHL.U32 R184, R0, 0x40, RZ ;  /* 0x0000004000b87824 */ /* 0x010fe200078e00ff */
[----:B-1----:R-:W-:Y:S02]  /*10340*/  SHF.R.S32.HI R50, RZ, 0x1f, R51 ;  /* 0x0000001fff327819 */ /* 0x002fe40000011433 */
[----:B---3--:R-:W-:-:S13]  /*10350*/  ISETP.NE.AND P0, PT, R35, RZ, PT ;  /* 0x000000ff2300720c */ /* 0x008fda0003f05270 */
[----:B------:R-:W-:Y:S05]  /*10360*/  @!P0 BRA `(.L_x_3001) ;  /* 0x00002cb000008947 */ /* 0x000fea0003800000 */
[----:B--2---:R-:W2:Y:S01]  /*10370*/  LD.E.64 R2, [R16.64+0xf0] ;  /* 0x0000f00610027980 */ /* 0x004ea2000c101b00 */
[----:B------:R-:W-:-:S03]  /*10380*/  IMAD.MOV.U32 R0, RZ, RZ, RZ ;  /* 0x000000ffff007224 */ /* 0x000fc600078e00ff */
[----:B------:R-:W3:Y:S04]  /*10390*/  LD.E.U8 R12, [R16.64+0x1b3] ;  /* 0x0001b306100c7980 */ /* 0x000ee8000c101100 */
[----:B------:R1:W5:Y:S04]  /*103a0*/  LD.E R39, [R16.64+0xc0] ;  /* 0x0000c00610277980 */ /* 0x000368000c101900 */
[----:B------:R1:W5:Y:S04]  /*103b0*/  LD.E.64 R30, [R16.64+0x148] ;  /* 0x00014806101e7980 */ /* 0x000368000c101b00 */
[----:B-----5:R1:W5:Y:S01]  /*103c0*/  LD.E.64 R28, [R16.64+0x150] ;  /* 0x00015006101c7980 */ /* 0x020362000c101b00 */
[----:B--2---:R-:W-:-:S04]  /*103d0*/  ISETP.NE.U32.AND P1, PT, R2, RZ, PT ;  /* 0x000000ff0200720c */ /* 0x004fc80003f25070 */
[----:B------:R-:W-:-:S13]  /*103e0*/  ISETP.NE.AND.EX P1, PT, R3, RZ, PT, P1 ;  /* 0x000000ff0300720c */ /* 0x000fda0003f25310 */
[----:B------:R-:W-:-:S04]  /*103f0*/  @P1 LEA R2, P0, R51, R2, 0x2 ;  /* 0x0000000233021211 */ /* 0x000fc800078010ff */
[----:B------:R-:W-:-:S05]  /*10400*/  @P1 LEA.HI.X R3, R51, R3, R50, 0x2, P0 ;  /* 0x0000000333031211 */ /* 0x000fca00000f1432 */
[----:B------:R2:W4:Y:S01]  /*10410*/  @P1 LD.E R0, [R2.64] ;  /* 0x0000000602001980 */ /* 0x000522000c101900 */
        /* <DEDUP_REMOVED lines=16> */
[----:B---3--:R-:W-:Y:S02]  /*10520*/  ISETP.NE.AND P0, PT, R12, RZ, PT ;  /* 0x000000ff0c00720c */ /* 0x008fe40003f05270 */
[----:B------:R-:W-:Y:S02]  /*10530*/  LEA.HI.X R33, R4, R169, R6, 0x1, P1 ;  /* 0x000000a904217211 */ /* 0x000fe400008f0c06 */
[----:B------:R-:W-:-:S04]  /*10540*/  LEA R8, P2, R214, R168, 0x1 ;  /* 0x000000a8d6087211 */ /* 0x000fc800078408ff */
[----:B------:R-:W-:Y:S01]  /*10550*/  LEA.HI.X R9, R214, R169, R221, 0x1, P2 ;  /* 0x000000a9d6097211 */ /* 0x000fe200010f0cdd */
[--C-:B------:R-:W-:Y:S02]  /*10560*/  IMAD.IADD R38, R252, 0x1, -R184.reuse ;  /* 0x00000001fc267824 */ /* 0x100fe400078e0ab8 */
[----:B------:R-:W-:Y:S01]  /*10570*/  IMAD.SHL.U32 R46, R19, 0x10, RZ ;  /* 0x00000010132e7824 */ /* 0x000fe200078e00ff */
[----:B----4-:R-:W-:Y:S01]  /*10580*/  IADD3 R11, R0, R153, R184 ;  /* 0x00000099000b7210 */ /* 0x010fe20007ffe0b8 */
        /* <DEDUP_REMOVED lines=23> */
[----:B-----5:R-:W-:Y:S02]  /*10700*/  IADD3 R2, P0, R28, R2, RZ ;  /* 0x000000021c027210 */ /* 0x020fe40007f1e0ff */
        /* <DEDUP_REMOVED lines=44> */
.L_x_3006:
[----:B------:R-:W-:Y:S05]  /*109d0*/  BSYNC B0 ;  /* 0x0000000000007941 */ /* 0x000fea0003800000 */
.L_x_3005:
[----:B-----5:R3:W-:Y:S02]  /*109e0*/  STS.128 [R192], R4 ;  /* 0x00000004c0007388 */ /* 0x0207e40000000c00 */
.L_x_3004:
[----:B------:R-:W-:Y:S05]  /*109f0*/  BSYNC B1 ;  /* 0x0000000000017941 */ /* 0x000fea0003800000 */
.L_x_3003:
        /* <DEDUP_REMOVED lines=17> */
[----:B-----5:R-:W-:Y:S02]  /*10b10*/  IADD3 R2, P0, R28, R3, RZ ;  /* 0x000000031c027210 */ /* 0x020fe40007f1e0ff */
        /* <DEDUP_REMOVED lines=44> */
.L_x_3010:
[----:B------:R-:W-:Y:S05]  /*10de0*/  BSYNC B0 ;  /* 0x0000000000007941 */ /* 0x000fea0003800000 */
.L_x_3009:
[----:B-----5:R1:W-:Y:S02]  /*10df0*/  STS.128 [R192+0x800], R4 ;  /* 0x00080004c0007388 */ /* 0x0203e40000000c00 */
.L_x_3008:
[----:B------:R-:W-:Y:S05]  /*10e00*/  BSYNC B1 ;  /* 0x0000000000017941 */ /* 0x000fea0003800000 */
.L_x_3007:
        /* <DEDUP_REMOVED lines=63> */
.L_x_3014:
[----:B------:R-:W-:Y:S05]  /*11200*/  BSYNC B0 ;  /* 0x0000000000007941 */ /* 0x000fea0003800000 */
.L_x_3013:
[----:B-----5:R3:W-:Y:S02]  /*11210*/  STS.128 [R192+0x1000], R4 ;  /* 0x00100004c0007388 */ /* 0x0207e40000000c00 */
.L_x_3012:
[----:B------:R-:W-:Y:S05]  /*11220*/  BSYNC B1 ;  /* 0x0000000000017941 */ /* 0x000fea0003800000 */
.L_x_3011:
        /* <DEDUP_REMOVED lines=62> */
.L_x_3017:
[----:B------:R-:W-:Y:S05]  /*11610*/  BSYNC B0 ;  /* 0x0000000000007941 */ /* 0x000fea0003800000 */
.L_x_3016:
[----:B-----5:R1:W-:Y:S01]  /*11620*/  STS.128 [R192+0x1800], R4 ;  /* 0x00180004c0007388 */ /* 0x0203e20000000c00 */
[----:B------:R-:W-:Y:S05]  /*11630*/  BRA `(.L_x_3015) ;  /* 0x00001dd000007947 */ /* 0x000fea0003800000 */
.L_x_3002:
        /* <DEDUP_REMOVED lines=98> */
.L_x_3021:
[----:B------:R-:W-:Y:S05]  /*11c60*/  BSYNC B0 ;  /* 0x0000000000007941 */ /* 0x000fea0003800000 */
.L_x_3020:
[----:B-----5:R3:W-:Y:S02]  /*11c70*/  STS.128 [R192], R4 ;  /* 0x00000004c0007388 */ /* 0x0207e40000000c00 */
.L_x_3019:
[----:B------:R-:W-:Y:S05]  /*11c80*/  BSYNC B1 ;  /* 0x0000000000017941 */ /* 0x000fea0003800000 */
.L_x_3018:
        /* <DEDUP_REMOVED lines=101> */
.L_x_3025:
[----:B------:R-:W-:Y:S05]  /*122e0*/  BSYNC B0 ;  /* 0x0000000000007941 */ /* 0x000fea0003800000 */
.L_x_3024:
[----:B-----5:R1:W-:Y:S02]  /*122f0*/  STS.128 [R192+0x800], R4 ;  /* 0x00080004c0007388 */ /* 0x0203e40000000c00 */
.L_x_3023:
[----:B------:R-:W-:Y:S05]  /*12300*/  BSYNC B1 ;  /* 0x0000000000017941 */ /* 0x000fea0003800000 */
.L_x_3022:
        /* <DEDUP_REMOVED lines=102> */
.L_x_3029:
[----:B------:R-:W-:Y:S05]  /*12970*/  BSYNC B0 ;  /* 0x0000000000007941 */ /* 0x000fea0003800000 */
.L_x_3028:
[----:B-----5:R3:W-:Y:S02]  /*12980*/  STS.128 [R192+0x1000], R4 ;  /* 0x00100004c0007388 */ /* 0x0207e40000000c00 */
.L_x_3027:
[----:B------:R-:W-:Y:S05]  /*12990*/  BSYNC B1 ;  /* 0x0000000000017941 */ /* 0x000fea0003800000 */
.L_x_3026:
        /* <DEDUP_REMOVED lines=101> */
.L_x_3031:
[----:B------:R-:W-:Y:S05]  /*12ff0*/  BSYNC B0 ;  /* 0x0000000000007941 */ /* 0x000fea0003800000 */
.L_x_3030:
[----:B-----5:R1:W-:Y:S01]  /*13000*/  STS.128 [R192+0x1800], R4 ;  /* 0x00180004c0007388 */ /* 0x0203e20000000c00 */
[----:B------:R-:W-:Y:S05]  /*13010*/  BRA `(.L_x_3015) ;  /* 0x000003f000007947 */ /* 0x000fea0003800000 */
.L_x_3001:
[----:B--2--5:R-:W-:Y:S01]  /*13020*/  IADD3 R0, -R184, R252, RZ ;  /* 0x000000fcb8007210 */ /* 0x024fe20007ffe1ff */
[----:B------:R-:W-:Y:S03]  /*13030*/  BSSY B0, `(.L_x_3032) ;  /* 0x000000c000007945 */ /* 0x000fe60003800000 */
        /* <DEDUP_REMOVED lines=11> */
.L_x_3033:
[----:B------:R-:W-:Y:S05]  /*130f0*/  BSYNC B0 ;  /* 0x0000000000007941 */ /* 0x000fea0003800000 */
.L_x_3032:
        /* <DEDUP_REMOVED lines=15> */
.L_x_3035:
[----:B------:R-:W-:Y:S05]  /*131f0*/  BSYNC B0 ;  /* 0x0000000000007941 */ /* 0x000fea0003800000 */
.L_x_3034:
        /* <DEDUP_REMOVED lines=15> */
.L_x_3037:
[----:B------:R-:W-:Y:S05]  /*132f0*/  BSYNC B0 ;  /* 0x0000000000007941 */ /* 0x000fea0003800000 */
.L_x_3036:
        /* <DEDUP_REMOVED lines=17> */
.L_x_3015:
[----:B------:R-:W-:Y:S05]  /*13410*/  BSYNC B2 ;  /* 0x0000000000027941 */ /* 0x000fea0003800000 */
.L_x_3000:
[----:B--2---:R-:W2:Y:S01]  /*13420*/  LDL R185, [R1+0x100] ;  /* 0x0001000001b97983 */ /* 0x004ea20000100800 */
[----:B------:R-:W-:Y:S01]  /*13430*/  BSSY B0, `(.L_x_3038) ;  /* 0x000000f000007945 */ /* 0x000fe20003800000 */
[----:B--2---:R-:W-:-:S05]  /*13440*/  IADD3 R251, R185, -0x1, RZ ;  /* 0xffffffffb9fb7810 */ /* 0x004fca0007ffe0ff */
[----:B------:R-:W-:-:S04]  /*13450*/  IMAD.SHL.U32 R82, R251, 0x100, RZ ;  /* 0x00000100fb527824 */ /* 0x000fc800078e00ff */
[----:B------:R-:W-:-:S05]  /*13460*/  IMAD.IADD R0, R216, 0x1, -R82 ;  /* 0x00000001d8007824 */ /* 0x000fca00078e0a52 */
        /* <DEDUP_REMOVED lines=11> */
.L_x_3039:
[----:B------:R-:W-:Y:S05]  /*13520*/  BSYNC B0 ;  /* 0x0000000000007941 */ /* 0x000fea0003800000 */
.L_x_3038:
[----:B------:R-:W-:Y:S01]  /*13530*/  ISETP.GE.AND P0, PT, R37, R0, PT ;  /* 0x000000002500720c */ /* 0x000fe20003f06270 */
[----:B------:R-:W-:-:S12]  /*13540*/  BSSY B0, `(.L_x_3040) ;  /* 0x000000b000007945 */ /* 0x000fd80003800000 */
[----:B------:R-:W-:Y:S05]  /*13550*/  @P0 BRA `(.L_x_3041) ;  /* 0x0000009000000947 */ /* 0x000fea0003800000 */
[----:B------:R-:W-:-:S13]  /*13560*/  ISETP.GE.AND P0, PT, R154, R250, PT ;  /* 0x000000fa9a00720c */ /* 0x000fda0003f06270 */
        /* <DEDUP_REMOVED lines=8> */
.L_x_3041:
[----:B------:R-:W-:Y:S05]  /*135f0*/  BSYNC B0 ;  /* 0x0000000000007941 */ /* 0x000fea0003800000 */
.L_x_3040:
        /* <DEDUP_REMOVED lines=12> */
.L_x_3043:
[----:B------:R-:W-:Y:S05]  /*136c0*/  BSYNC B0 ;  /* 0x0000000000007941 */ /* 0x000fea0003800000 */
.L_x_3042:
[----:B------:R-:W-:Y:S01]  /*136d0*/  ISETP.GE.AND P0, PT, R32, R0, PT ;  /* 0x000000002000720c */ /* 0x000fe20003f06270 */
[----:B------:R-:W-:-:S12]  /*136e0*/  BSSY B0, `(.L_x_3044) ;  /* 0x000000e000007945 */ /* 0x000fd80003800000 */
[----:B------:R-:W-:Y:S05]  /*136f0*/  @P0 BRA `(.L_x_3045) ;  /* 0x000000c000000947 */ /* 0x000fea0003800000 */
[----:B------:R-:W-:-:S13]  /*13700*/  ISETP.GE.AND P0, PT, R154, R250, PT ;  /* 0x000000fa9a00720c */ /* 0x000fda0003f06270 */
[----:B------:R1:W-:Y:S01]  /*13710*/  @P0 STS.128 [R192+0x3800], RZ ;  /* 0x003800ffc0000388 */ /* 0x0003e20000000c00 */
[----:B------:R-:W-:Y:S05]  /*13720*/  @P0 BRA `(.L_x_3045) ;  /* 0x0000009000000947 */ /* 0x000fea0003800000 */
[----:B-1----:R-:W-:Y:S01]  /*13730*/  MOV R2, R224 ;  /* 0x000000e000027202 */ /* 0x002fe20000000f00 */
        /* <DEDUP_REMOVED lines=8> */
.L_x_3045:
[----:B------:R-:W-:Y:S05]  /*137c0*/  BSYNC B0 ;  /* 0x0000000000007941 */ /* 0x000fea0003800000 */
.L_x_3044:
[----:B------:R-:W-:Y:S01]  /*137d0*/  IADD3 R21, R80, 0x40, RZ ;  /* 0x0000004050157810 */ /* 0x000fe20007ffe0ff */
[----:B------:R-:W-:Y:S03]  /*137e0*/  BSSY B0, `(.L_x_3046) ;  /* 0x000000c000007945 */ /* 0x000fe60003800000 */
[----:B------:R-:W-:-:S13]  /*137f0*/  ISETP.GE.AND P0, PT, R21, R0, PT ;  /* 0x000000001500720c */ /* 0x000fda0003f06270 */
        /* <DEDUP_REMOVED lines=10> */
.L_x_3047:
[----:B------:R-:W-:Y:S05]  /*138a0*/  BSYNC B0 ;  /* 0x0000000000007941 */ /* 0x000fea0003800000 */
.L_x_3046:
[----:B------:R-:W-:Y:S01]  /*138b0*/  IADD3 R20, R80, 0x50, RZ ;  /* 0x0000005050147810 */ /* 0x000fe20007ffe0ff */
[----:B------:R-:W-:Y:S03]  /*138c0*/  BSSY B0, `(.L_x_3048) ;  /* 0x000000f000007945 */ /* 0x000fe60003800000 */
[----:B------:R-:W-:-:S13]  /*138d0*/  ISETP.GE.AND P0, PT, R20, R0, PT ;  /* 0x000000001400720c */ /* 0x000fda0003f06270 */
        /* <DEDUP_REMOVED lines=13> */
.L_x_3049:
[----:B------:R-:W-:Y:S05]  /*139b0*/  BSYNC B0 ;  /* 0x0000000000007941 */ /* 0x000fea0003800000 */
.L_x_3048:
        /* <DEDUP_REMOVED lines=16> */
.L_x_3051:
[----:B------:R-:W-:Y:S05]  /*13ac0*/  BSYNC B0 ;  /* 0x0000000000007941 */ /* 0x000fea0003800000 */
.L_x_3050:
        /* <DEDUP_REMOVED lines=16> */
.L_x_3053:
[----:B------:R-:W-:Y:S05]  /*13bd0*/  BSYNC B0 ;  /* 0x0000000000007941 */ /* 0x000fea0003800000 */
.L_x_3052:
        /* <DEDUP_REMOVED lines=13> */
.L_x_3055:
[----:B------:R-:W-:Y:S05]  /*13cb0*/  BSYNC B0 ;  /* 0x0000000000007941 */ /* 0x000fea0003800000 */
.L_x_3054:
        /* <DEDUP_REMOVED lines=16> */
.L_x_3057:
[----:B------:R-:W-:Y:S05]  /*13dc0*/  BSYNC B0 ;  /* 0x0000000000007941 */ /* 0x000fea0003800000 */
.L_x_3056:
        /* <DEDUP_REMOVED lines=16> */
.L_x_3059:
[----:B------:R-:W-:Y:S05]  /*13ed0*/  BSYNC B0 ;  /* 0x0000000000007941 */ /* 0x000fea0003800000 */
.L_x_3058:
        /* <DEDUP_REMOVED lines=16> */
.L_x_3061:
[----:B------:R-:W-:Y:S05]  /*13fe0*/  BSYNC B0 ;  /* 0x0000000000007941 */ /* 0x000fea0003800000 */
.L_x_3060:
        /* <DEDUP_REMOVED lines=16> */
.L_x_3063:
[----:B------:R-:W-:Y:S05]  /*140f0*/  BSYNC B0 ;  /* 0x0000000000007941 */ /* 0x000fea0003800000 */
.L_x_3062:
        /* <DEDUP_REMOVED lines=16> */
.L_x_3065:
[----:B------:R-:W-:Y:S05]  /*14200*/  BSYNC B0 ;  /* 0x0000000000007941 */ /* 0x000fea0003800000 */
.L_x_3064:
        /* <DEDUP_REMOVED lines=16> */
.L_x_3067:
[----:B------:R-:W-:Y:S05]  /*14310*/  BSYNC B0 ;  /* 0x0000000000007941 */ /* 0x000fea0003800000 */
.L_x_3066:
        /* <DEDUP_REMOVED lines=16> */
.L_x_3069:
[----:B------:R-:W-:Y:S05]  /*14420*/  BSYNC B0 ;  /* 0x0000000000007941 */ /* 0x000fea0003800000 */
.L_x_3068:
[----:B-12---:R-:W2:Y:S04]  /*14430*/  LD.E.64 R2, [R16.64+0x1c0] ;  /* 0x0001c00610027980 */ /* 0x006ea8000c101b00 */
[----:B---3--:R-:W3:Y:S04]  /*14440*/  LD.E.64 R4, [R16.64+0x1b8] ;  /* 0x0001b80610047980 */ /* 0x008ee8000c101b00 */
[----:B------:R-:W1:Y:S04]  /*14450*/  S2R R6, SR_CTAID.Z ;  /* 0x0000000000067919 */ /* 0x000e680000002700 */
[----:B----4-:R-:W4:Y:S04]  /*14460*/  LD.E R153, [R16.64+0xd8] ;  /* 0x0000d80610997980 */ /* 0x010f28000c101900 */
[----:B------:R-:W0:Y:S04]  /*14470*/  LDGDEPBAR ;  /* 0x00000000000079af */ /* 0x000e280000000000 */
[----:B------:R2:W5:Y:S01]  /*14480*/  LD.E R116, [R16.64+0x188] ;  /* 0x0001880610747980 */ /* 0x000562000c101900 */
[----:B-1----:R-:W-:-:S02]  /*14490*/  IMAD.MOV.U32 R226, RZ, RZ, R6 ;  /* 0x000000ffffe27224 */ /* 0x002fc400078e0006 */
[----:B--2---:R-:W-:Y:S02]  /*144a0*/  IMAD R3, R3, R51, RZ ;  /* 0x0000003303037224 */ /* 0x004fe400078e02ff */
[----:B------:R-:W-:-:S04]  /*144b0*/  IMAD.WIDE.U32 R6, R51, R2, R226 ;  /* 0x0000000233067225 */ /* 0x000fc800078e00e2 */
[----:B------:R-:W-:Y:S01]  /*144c0*/  IMAD R3, R2, R50, R3 ;  /* 0x0000003202037224 */ /* 0x000fe200078e0203 */
[----:B---3--:R-:W-:-:S03]  /*144d0*/  LEA R2, P0, R6, R4, 0x2 ;  /* 0x0000000406027211 */ /* 0x008fc600078010ff */
[----:B------:R-:W-:-:S05]  /*144e0*/  IMAD.IADD R3, R7, 0x1, R3 ;  /* 0x0000000107037824 */ /* 0x000fca00078e0203 */
[----:B------:R-:W-:-:S05]  /*144f0*/  LEA.HI.X R3, R6, R5, R3, 0x2, P0 ;  /* 0x0000000506037211 */ /* 0x000fca00000f1403 */
[----:B------:R1:W2:Y:S01]  /*14500*/  LD.E R2, [R2.64] ;  /* 0x0000000602027980 */ /* 0x0002a2000c101900 */
[----:B------:R-:W-:-:S04]  /*14510*/  DEPBAR.LE SB0, 0x0 ;  /* 0x000080000000791a */ /* 0x000fc80000000000 */
[----:B------:R-:W3:Y:S04]  /*14520*/  S2R R23, SR_TID.X ;  /* 0x0000000000177919 */ /* 0x000ee80000002100 */
[----:B------:R-:W-:Y:S01]  /*14530*/  BAR.SYNC.DEFER_BLOCKING 0x0 ;  /* 0x0000000000007b1d */ /* 0x000fe20000010000 */
[----:B------:R-:W-:-:S05]  /*14540*/  ISETP.GE.AND P0, PT, R80, R0, PT ;  /* 0x000000005000720c */ /* 0x000fca0003f06270 */
[----:B----4-:R-:W2:Y:S01]  /*14550*/  MUFU.RCP R153, R153 ;  /* 0x0000009900997308 */ /* 0x010ea20000001000 */
[----:B---3--:R-:W-:-:S04]  /*14560*/  SHF.R.S32.HI R22, RZ, 0x1f, R23 ;  /* 0x0000001fff167819 */ /* 0x008fc80000011417 */
[----:B------:R-:W-:-:S03]  /*14570*/  LEA.HI R22, R22, R23, RZ, 0x5 ;  /* 0x0000001716167211 */ /* 0x000fc600078f28ff */
[----:B------:R3:W-:Y:S01]  /*14580*/  @P0 STS.128 [R192+0xa000], RZ ;  /* 0x00a000ffc0000388 */ /* 0x0007e20000000c00 */
[----:B------:R-:W-:-:S05]  /*14590*/  LOP3.LUT R22, R22, 0xffffffe0, RZ, 0xc0, !PT ;  /* 0xffffffe016167812 */ /* 0x000fca00078ec0ff */
[----:B------:R-:W-:Y:S02]  /*145a0*/  IMAD.IADD R22, R23, 0x1, -R22 ;  /* 0x0000000117167824 */ /* 0x000fe400078e0a16 */
[----:B------:R-:W-:-:S03]  /*145b0*/  IMAD.SHL.U32 R4, R47, 0x2, RZ ;  /* 0x000000022f047824 */ /* 0x000fc600078e00ff */
[----:B-1----:R-:W-:Y:S01]  /*145c0*/  SHF.R.S32.HI R3, RZ, 0x1f, R22 ;  /* 0x0000001fff037819 */ /* 0x002fe20000011416 */
[----:B------:R-:W-:Y:S03]  /*145d0*/  BSSY B0, `(.L_x_3070) ;  /* 0x000000f000007945 */ /* 0x000fe60003800000 */
[----:B------:R-:W-:Y:S02]  /*145e0*/  LEA.HI R3, R3, R22, RZ, 0x2 ;  /* 0x0000001603037211 */ /* 0x000fe400078f10ff */
[----:B------:R-:W-:Y:S02]  /*145f0*/  LOP3.LUT R227, R4, 0x6, RZ, 0xc0, !PT ;  /* 0x0000000604e37812 */ /* 0x000fe400078ec0ff */
[----:B------:R-:W-:Y:S01]  /*14600*/  SHF.R.S32.HI R83, RZ, 0x2, R3 ;  /* 0x00000002ff537819 */ /* 0x000fe20000011403 */
[----:B--2---:R-:W-:Y:S01]  /*14610*/  FMUL.FTZ R153, R2, R153 ;  /* 0x0000009902997220 */ /* 0x004fe20000410000 */
[----:B------:R-:W-:Y:S05]  /*14620*/  @P0 BRA `(.L_x_3071) ;  /* 0x0000009000000947 */ /* 0x000fea0003800000 */
        /* <DEDUP_REMOVED lines=9> */
.L_x_3071:
[----:B---3--:R-:W-:Y:S05]  /*146c0*/  BSYNC B0 ;  /* 0x0000000000007941 */ /* 0x008fea0003800000 */
.L_x_3070:
[----:B------:R-:W-:Y:S01]  /*146d0*/  ISETP.GE.AND P0, PT, R37, R0, PT ;  /* 0x000000002500720c */ /* 0x000fe20003f06270 */
[----:B------:R-:W-:-:S12]  /*146e0*/  BSSY B0, `(.L_x_3072) ;  /* 0x000000c000007945 */ /* 0x000fd80003800000 */
[----:B------:R3:W-:Y:S01]  /*146f0*/  @P0 STS.128 [R192+0xa800], RZ ;  /* 0x00a800ffc0000388 */ /* 0x0007e20000000c00 */
        /* <DEDUP_REMOVED lines=10> */
.L_x_3073:
[----:B------:R-:W-:Y:S05]  /*147a0*/  BSYNC B0 ;  /* 0x0000000000007941 */ /* 0x000fea0003800000 */
.L_x_3072:
[----:B------:R-:W-:Y:S01]  /*147b0*/  ISETP.GE.AND P0, PT, R36, R0, PT ;  /* 0x000000002400720c */ /* 0x000fe20003f06270 */
[----:B------:R-:W-:-:S12]  /*147c0*/  BSSY B0, `(.L_x_3074) ;  /* 0x000000e000007945 */ /* 0x000fd80003800000 */
[----:B------:R1:W-:Y:S01]  /*147d0*/  @P0 STS.128 [R192+0xb000], RZ ;  /* 0x00b000ffc0000388 */ /* 0x0003e20000000c00 */
[----:B------:R-:W-:Y:S05]  /*147e0*/  @P0 BRA `(.L_x_3075) ;  /* 0x000000b000000947 */ /* 0x000fea0003800000 */
[----:B------:R-:W-:-:S13]  /*147f0*/  ISETP.GE.AND P0, PT, R154, R250, PT ;  /* 0x000000fa9a00720c */ /* 0x000fda0003f06270 */
        /* <DEDUP_REMOVED lines=10> */
.L_x_3075:
[----:B------:R-:W-:Y:S05]  /*148a0*/  BSYNC B0 ;  /* 0x0000000000007941 */ /* 0x000fea0003800000 */
.L_x_3074:
        /* <DEDUP_REMOVED lines=9> */
[----:B--2---:R-:W-:Y:S02]  /*14940*/  MOV R5, R3 ;  /* 0x0000000300057202 */ /* 0x004fe40000000f00 */
[----:B------:R-:W-:Y:S01]  /*14950*/  MOV R3, R219 ;  /* 0x000000db00037202 */ /* 0x000fe20000000f00 */
[----:B---3--:R-:W-:Y:S01]  /*14960*/  IMAD R4, R2, 0x60, RZ ;  /* 0x0000006002047824 */ /* 0x008fe200078e02ff */
[----:B------:R-:W-:-:S05]  /*14970*/  MOV R2, R218 ;  /* 0x000000da00027202 */ /* 0x000fca0000000f00 */
[----:B------:R-:W-:-:S05]  /*14980*/  IMAD.WIDE.U32 R2, R5, 0x60, R2 ;  /* 0x0000006005027825 */ /* 0x000fca00078e0002 */
[----:B------:R-:W-:-:S05]  /*14990*/  IADD3 R3, R4, R3, RZ ;  /* 0x0000000304037210 */ /* 0x000fca0007ffe0ff */
[----:B------:R-:W-:Y:S01]  /*149a0*/  @!PT LDS RZ, [RZ] ;  /* 0x00000000fffff984 */ /* 0x000fe20000000800 */
[----:B------:R-:W-:Y:S01]  /*149b0*/  @!PT LDS RZ, [RZ] ;  /* 0x00000000fffff984 */ /* 0x000fe20000000800 */
[----:B------:R-:W-:Y:S01]  /*149c0*/  @!PT LDS RZ, [RZ] ;  /* 0x00000000fffff984 */ /* 0x000fe20000000800 */
[----:B------:R2:W-:Y:S02]  /*149d0*/  LDGSTS.E.BYPASS.LTC128B.128 [R192+0xb800], [R2.64] ;  /* 0x0b80000002c07fae */ /* 0x0005e4000b901d46 */
.L_x_3077:
[----:B------:R-:W-:Y:S05]  /*149e0*/  BSYNC B0 ;  /* 0x0000000000007941 */ /* 0x000fea0003800000 */
.L_x_3076:
        /* <DEDUP_REMOVED lines=15> */
.L_x_3079:
[----:B------:R-:W-:Y:S05]  /*14ae0*/  BSYNC B0 ;  /* 0x0000000000007941 */ /* 0x000fea0003800000 */
.L_x_3078:
        /* <DEDUP_REMOVED lines=19> */
.L_x_3081:
[----:B------:R-:W-:Y:S05]  /*14c20*/  BSYNC B0 ;  /* 0x0000000000007941 */ /* 0x000fea0003800000 */
.L_x_3080:
        /* <DEDUP_REMOVED lines=19> */
.L_x_3083:
[----:B------:R-:W-:Y:S05]  /*14d60*/  BSYNC B0 ;  /* 0x0000000000007941 */ /* 0x000fea0003800000 */
.L_x_3082:
        /* <DEDUP_REMOVED lines=19> */
.L_x_3085:
[----:B------:R-:W-:Y:S05]  /*14ea0*/  BSYNC B0 ;  /* 0x0000000000007941 */ /* 0x000fea0003800000 */
.L_x_3084:
        /* <DEDUP_REMOVED lines=15> */
.L_x_3087:
[----:B------:R-:W-:Y:S05]  /*14fa0*/  BSYNC B0 ;  /* 0x0000000000007941 */ /* 0x000fea0003800000 */
.L_x_3086:
        /* <DEDUP_REMOVED lines=19> */
.L_x_3089:
[----:B------:R-:W-:Y:S05]  /*150e0*/  BSYNC B0 ;  /* 0x0000000000007941 */ /* 0x000fea0003800000 */
.L_x_3088:
        /* <DEDUP_REMOVED lines=19> */
.L_x_3091:
[----:B------:R-:W-:Y:S05]  /*15220*/  BSYNC B0 ;  /* 0x0000000000007941 */ /* 0x000fea0003800000 */
.L_x_3090:
        /* <DEDUP_REMOVED lines=19> */
.L_x_3093:
[----:B------:R-:W-:Y:S05]  /*15360*/  BSYNC B0 ;  /* 0x0000000000007941 */ /* 0x000fea0003800000 */
.L_x_3092:
        /* <DEDUP_REMOVED lines=19> */
.L_x_3095:
[----:B------:R-:W-:Y:S05]  /*154a0*/  BSYNC B0 ;  /* 0x0000000000007941 */ /* 0x000fea0003800000 */
.L_x_3094:
        /* <DEDUP_REMOVED lines=19> */
.L_x_3097:
[----:B------:R-:W-:Y:S05]  /*155e0*/  BSYNC B0 ;  /* 0x0000000000007941 */ /* 0x000fea0003800000 */
.L_x_3096:
        /* <DEDUP_REMOVED lines=19> */
.L_x_3099:
[----:B------:R-:W-:Y:S05]  /*15720*/  BSYNC B0 ;  /* 0x0000000000007941 */ /* 0x000fea0003800000 */
.L_x_3098:
        /* <DEDUP_REMOVED lines=19> */
.L_x_3101:
[----:B------:R-:W-:Y:S05]  /*15860*/  BSYNC B0 ;  /* 0x0000000000007941 */ /* 0x000fea0003800000 */
.L_x_3100:
[----:B--2---:R-:W2:Y:S04]  /*15870*/  LDL.LU R2, [R1+0x4] ;  /* 0x0000040001027983 */ /* 0x004ea80000300800 */
[----:B---3--:R-:W3:Y:S01]  /*15880*/  LDL.LU R4, [R1+0x10] ;  /* 0x0000100001047983 */ /* 0x008ee20000300800 */
[----:B------:R-:W-:Y:S01]  /*15890*/  SHF.R.S32.HI R0, RZ, 0x4, R232 ;  /* 0x00000004ff007819 */ /* 0x000fe200000114e8 */
[----:B------:R-:W-:Y:S01]  /*158a0*/  IMAD.SHL.U32 R5, R213, 0x40, RZ ;  /* 0x00000040d5057824 */ /* 0x000fe200078e00ff */
[----:B------:R-:W-:Y:S01]  /*158b0*/  SHF.R.S32.HI R248, RZ, 0x1f, R47 ;  /* 0x0000001ffff87819 */ /* 0x000fe2000001142f */
[----:B------:R-:W0:Y:S01]  /*158c0*/  LDGDEPBAR ;  /* 0x00000000000079af */ /* 0x000e220000000000 */
[----:B------:R-:W-:Y:S01]  /*158d0*/  LEA.HI R3, R232, R0, RZ, 0x1 ;  /* 0x00000000e8037211 */ /* 0x000fe200078f08ff */
[----:B------:R-:W-:Y:S01]  /*158e0*/  BSSY B1, `(.L_x_3102) ;  /* 0x000041a000017945 */ /* 0x000fe20003800000 */
[----:B------:R-:W-:-:S02]  /*158f0*/  LEA.HI R248, R248, R47, RZ, 0x5 ;  /* 0x0000002ff8f87211 */ /* 0x000fc400078f28ff */
[----:B------:R-:W-:Y:S02]  /*15900*/  LOP3.LUT R3, R3, 0xfffffffe, RZ, 0xc0, !PT ;  /* 0xfffffffe03037812 */ /* 0x000fe400078ec0ff */
[----:B------:R-:W-:Y:S02]  /*15910*/  SHF.R.S32.HI R248, RZ, 0x5, R248 ;  /* 0x00000005fff87819 */ /* 0x000fe400000114f8 */
[----:B------:R-:W-:Y:S01]  /*15920*/  R2P PR, R213, 0x6 ;  /* 0x00000006d5007804 */ /* 0x000fe20000000000 */
[----:B------:R-:W-:Y:S01]  /*15930*/  IMAD.IADD R3, R0, 0x1, -R3 ;  /* 0x0000000100037824 */ /* 0x000fe200078e0a03 */
[----:B------:R-:W-:-:S03]  /*15940*/  LOP3.LUT R0, R5, 0x1c0, RZ, 0xc0, !PT ;  /* 0x000001c005007812 */ /* 0x000fc600078ec0ff */
[----:B------:R-:W-:Y:S02]  /*15950*/  IMAD.SHL.U32 R5, R3, 0x8, RZ ;  /* 0x0000000803057824 */ /* 0x000fe400078e00ff */
[----:B--2---:R-:W-:Y:S02]  /*15960*/  IMAD.SHL.U32 R2, R2, 0x40, RZ ;  /* 0x0000004002027824 */ /* 0x004fe400078e00ff */
[----:B---3--:R-:W-:-:S03]  /*15970*/  IMAD.SHL.U32 R6, R4, 0x40, RZ ;  /* 0x0000004004067824 */ /* 0x008fc600078e00ff */
[----:B------:R-:W-:Y:S01]  /*15980*/  LOP3.LUT R2, R2, 0x1c0, RZ, 0xc0, !PT ;  /* 0x000001c002027812 */ /* 0x000fe200078ec0ff */
[----:B------:R-:W-:Y:S01]  /*15990*/  IMAD.SHL.U32 R4, R80, 0x8, RZ ;  /* 0x0000000850047824 */ /* 0x000fe200078e00ff */
[----:B------:R-:W-:-:S04]  /*159a0*/  LOP3.LUT R183, R6, 0xfffffe00, RZ, 0xc0, !PT ;  /* 0xfffffe0006b77812 */ /* 0x000fc800078ec0ff */
        /* <DEDUP_REMOVED lines=16> */
[----:B------:R-:W2:Y:S01]  /*15ab0*/  LDSM.16.M88.4 R4, [R187] ;  /* 0x00000000bb04783b */ /* 0x000ea20000000200 */
[----:B------:R-:W-:Y:S01]  /*15ac0*/  SEL R188, R0, 0xffffffe0, !P1 ;  /* 0xffffffe000bc7807 */ /* 0x000fe20004800000 */
[----:B------:R-:W-:Y:S01]  /*15ad0*/  IMAD R2, R248, 0x10, R83 ;  /* 0x00000010f8027824 */ /* 0x000fe200078e0253 */
[----:B------:R-:W-:Y:S01]  /*15ae0*/  IADD3 R0, R180, 0x2000, RZ ;  /* 0x00002000b4007810 */ /* 0x000fe20007ffe0ff */
[----:B------:R-:W3:Y:S01]  /*15af0*/  LDSM.16.M88.4 R24, [R180+0x3800] ;  /* 0x00380000b418783b */ /* 0x000ee20000000200 */
[----:B------:R-:W-:-:S02]  /*15b00*/  IMAD R189, R190, 0x2, R3 ;  /* 0x00000002bebd7824 */ /* 0x000fc400078e0203 */
[----:B------:R-:W-:Y:S01]  /*15b10*/  IMAD.IADD R80, R180, 0x1, R188 ;  /* 0x00000001b4507824 */ /* 0x000fe200078e02bc */
[----:B------:R-:W1:Y:S01]  /*15b20*/  LDSM.16.M88.4 R32, [R180+0x2800] ;  /* 0x00280000b420783b */ /* 0x000e620000000200 */
[----:B------:R-:W-:Y:S01]  /*15b30*/  @P2 IADD3 R181, R0, -0x40, RZ ;  /* 0xffffffc000b52810 */ /* 0x000fe20007ffe0ff */
[----:B------:R-:W-:Y:S01]  /*15b40*/  IMAD.IADD R0, R82, 0x1, R227 ;  /* 0x0000000152007824 */ /* 0x000fe200078e02e3 */
[----:B------:R-:W-:Y:S01]  /*15b50*/  IADD3 R2, R2, 0x1, R184 ;  /* 0x0000000102027810 */ /* 0x000fe20007ffe0b8 */
[----:B-----5:R-:W4:Y:S02]  /*15b60*/  LDSM.16.M88.4 R28, [R180+0x3000] ;  /* 0x00300000b41c783b */ /* 0x020f240000000200 */
[----:B------:R-:W-:Y:S01]  /*15b70*/  IMAD.IADD R186, R188, 0x1, R181 ;  /* 0x00000001bcba7824 */ /* 0x000fe200078e02b5 */
[----:B------:R-:W-:Y:S01]  /*15b80*/  IADD3 R2, R216, R2, -R252 ;  /* 0x00000002d8027210 */ /* 0x000fe20007ffe8fc */
[----:B------:R-:W1:Y:S01]  /*15b90*/  LDSM.16.M88.4 R20, [R180+0x4000] ;  /* 0x00400000b414783b */ /* 0x000e620000000200 */
[----:B------:R-:W1:Y:S03]  /*15ba0*/  I2F R184, R0 ;  /* 0x0000000000b87306 */ /* 0x000e660000201400 */
[----:B------:R-:W1:Y:S01]  /*15bb0*/  LDSM.16.M88.4 R12, [R180+0x4800] ;  /* 0x00480000b40c783b */ /* 0x000e620000000200 */
[----:B------:R-:W-:-:S03]  /*15bc0*/  IMAD.IADD R2, R116, 0x1, R2 ;  /* 0x0000000174027824 */ /* 0x000fc600078e0202 */
[----:B------:R-:W1:Y:S04]  /*15bd0*/  LDSM.16.M88.4 R8, [R180+0x5000] ;  /* 0x00500000b408783b */ /* 0x000e680000000200 */
[----:B------:R-:W1:Y:S04]  /*15be0*/  LDSM.16.M88.4 R44, [R180+0x6800] ;  /* 0x00680000b42c783b */ /* 0x000e680000000200 */
[----:B------:R-:W1:Y:S04]  /*15bf0*/  LDSM.16.M88.4 R48, [R180+0x6000] ;  /* 0x00600000b430783b */ /* 0x000e680000000200 */
[----:B------:R-:W4:Y:S01]  /*15c00*/  LDSM.16.M88.4 R40, [R180+0x5800] ;  /* 0x00580000b428783b */ /* 0x000f220000000200 */
[C---:B--2---:R-:W-:Y:S03]  /*15c10*/  HMMA.16816.F32 R88, R4.reuse, R36, RZ ;  /* 0x000000240458723c */ /* 0x044fe600000018ff */
[----:B------:R-:W-:Y:S04]  /*15c20*/  LDSM.16.M88.4 R52, [R80+0x2000] ;  /* 0x002000005034783b */ /* 0x000fe80000000200 */
[----:B------:R-:W-:Y:S01]  /*15c30*/  STL [R1+0x60], R18 ;  /* 0x0000601201007387 */ /* 0x000fe20000100800 */
[C---:B------:R-:W-:Y:S03]  /*15c40*/  HMMA.16816.F32 R96, R4.reuse, R38, RZ ;  /* 0x000000260460723c */ /* 0x040fe600000018ff */
[----:B------:R-:W2:Y:S05]  /*15c50*/  LDSM.16.M88.4 R36, [R180+0x7000] ;  /* 0x00700000b424783b */ /* 0x000eaa0000000200 */
[C---:B---3--:R-:W-:Y:S08]  /*15c60*/  HMMA.16816.F32 R124, R4.reuse, R24, RZ ;  /* 0x00000018047c723c */ /* 0x048ff000000018ff */
[C---:B------:R-:W-:Y:S01]  /*15c70*/  HMMA.16816.F32 R112, R4.reuse, R26, RZ ;  /* 0x0000001a0470723c */ /* 0x040fe200000018ff */
[----:B------:R-:W3:Y:S07]  /*15c80*/  LDSM.16.M88.4 R24, [R180+0x8800] ;  /* 0x00880000b418783b */ /* 0x000eee0000000200 */
[C---:B-1----:R-:W-:Y:S08]  /*15c90*/  HMMA.16816.F32 R84, R4.reuse, R32, RZ ;  /* 0x000000200454723c */ /* 0x042ff000000018ff */
[C---:B------:R-:W-:Y:S01]  /*15ca0*/  HMMA.16816.F32 R120, R4.reuse, R34, RZ ;  /* 0x000000220478723c */ /* 0x040fe200000018ff */
[----:B------:R-:W1:Y:S07]  /*15cb0*/  LDSM.16.M88.4 R32, [R180+0x7800] ;  /* 0x00780000b420783b */ /* 0x000e6e0000000200 */
[C---:B----4-:R-:W-:Y:S08]  /*15cc0*/  HMMA.16816.F32 R128, R4.reuse, R28, RZ ;  /* 0x0000001c0480723c */ /* 0x050ff000000018ff */
[C---:B------:R-:W-:Y:S01]  /*15cd0*/  HMMA.16816.F32 R136, R4.reuse, R30, RZ ;  /* 0x0000001e0488723c */ /* 0x040fe200000018ff */
[----:B------:R-:W4:Y:S07]  /*15ce0*/  LDSM.16.M88.4 R28, [R180+0x8000] ;  /* 0x00800000b41c783b */ /* 0x000f2e0000000200 */
        /* <DEDUP_REMOVED lines=8> */
[----:B------:R-:W-:Y:S07]  /*15d70*/  LDSM.16.M88.4 R8, [R18] ;  /* 0x000000001208783b */ /* 0x000fee0000000200 */
        /* <DEDUP_REMOVED lines=8> */
[----:B------:R-:W4:Y:S07]  /*15e00*/  LDSM.16.M88.4 R40, [R80+0x3800] ;  /* 0x003800005028783b */ /* 0x000f2e0000000200 */
[C---:B--2---:R-:W-:Y:S08]  /*15e10*/  HMMA.16816.F32 R68, R4.reuse, R36, RZ ;  /* 0x000000240444723c */ /* 0x044ff000000018ff */
[C---:B------:R-:W-:Y:S01]  /*15e20*/  HMMA.16816.F32 R56, R4.reuse, R38, RZ ;  /* 0x000000260438723c */ /* 0x040fe200000018ff */
[----:B------:R-:W2:Y:S07]  /*15e30*/  LDSM.16.M88.4 R36, [R80+0x4000] ;  /* 0x004000005024783b */ /* 0x000eae0000000200 */
[C---:B---3--:R-:W-:Y:S08]  /*15e40*/  HMMA.16816.F32 R212, R4.reuse, R24, RZ ;  /* 0x0000001804d4723c */ /* 0x048ff000000018ff */
[C---:B------:R-:W-:Y:S01]  /*15e50*/  HMMA.16816.F32 R228, R4.reuse, R26, RZ ;  /* 0x0000001a04e4723c */ /* 0x040fe200000018ff */
[----:B------:R-:W3:Y:S07]  /*15e60*/  LDSM.16.M88.4 R24, [R80+0x5800] ;  /* 0x005800005018783b */ /* 0x000eee0000000200 */
[C---:B-1----:R-:W-:Y:S08]  /*15e70*/  HMMA.16816.F32 R64, R4.reuse, R32, RZ ;  /* 0x000000200440723c */ /* 0x042ff000000018ff */
[C---:B------:R-:W-:Y:S01]  /*15e80*/  HMMA.16816.F32 R60, R4.reuse, R34, RZ ;  /* 0x00000022043c723c */ /* 0x040fe200000018ff */
[----:B------:R-:W-:Y:S07]  /*15e90*/  LDSM.16.M88.4 R32, [R80+0x4800] ;  /* 0x004800005020783b */ /* 0x000fee0000000200 */
[C---:B----4-:R-:W-:Y:S08]  /*15ea0*/  HMMA.16816.F32 R164, R4.reuse, R28, RZ ;  /* 0x0000001c04a4723c */ /* 0x050ff000000018ff */
[C---:B------:R-:W-:Y:S01]  /*15eb0*/  HMMA.16816.F32 R204, R4.reuse, R30, RZ ;  /* 0x0000001e04cc723c */ /* 0x040fe200000018ff */
[----:B------:R-:W-:Y:S07]  /*15ec0*/  LDSM.16.M88.4 R28, [R80+0x5000] ;  /* 0x00500000501c783b */ /* 0x000fee0000000200 */
[C---:B------:R-:W-:Y:S08]  /*15ed0*/  HMMA.16816.F32 R240, R4.reuse, R20, RZ ;  /* 0x0000001404f0723c */ /* 0x040ff000000018ff */
[C---:B------:R-:W-:Y:S01]  /*15ee0*/  HMMA.16816.F32 R236, R4.reuse, R22, RZ ;  /* 0x0000001604ec723c */ /* 0x040fe200000018ff */
[----:B------:R-:W-:Y:S07]  /*15ef0*/  LDSM.16.M88.4 R20, [R80+0x6000] ;  /* 0x006000005014783b */ /* 0x000fee0000000200 */
[C---:B------:R-:W-:Y:S08]  /*15f00*/  HMMA.16816.F32 R232, R4.reuse, R12, RZ ;  /* 0x0000000c04e8723c */ /* 0x040ff000000018ff */
[----:B------:R-:W-:Y:S01]  /*15f10*/  HMMA.16816.F32 R208, R4, R14, RZ ;  /* 0x0000000e04d0723c */ /* 0x000fe200000018ff */
[----:B------:R-:W1:Y:S04]  /*15f20*/  LDSM.16.M88.4 R12, [R80+0x6800] ;  /* 0x00680000500c783b */ /* 0x000e680000000200 */
[----:B------:R-:W4:Y:S03]  /*15f30*/  LDSM.16.M88.4 R4, [R80+0x7000] ;  /* 0x007000005004783b */ /* 0x000f260000000200 */
[C---:B------:R-:W-:Y:S08]  /*15f40*/  HMMA.16816.F32 R176, R8.reuse, R44, R84 ;  /* 0x0000002c08b0723c */ /* 0x040ff00000001854 */
[C---:B------:R-:W-:Y:S01]  /*15f50*/  HMMA.16816.F32 R172, R8.reuse, R46, R120 ;  /* 0x0000002e08ac723c */ /* 0x040fe20000001878 */
[----:B------:R-:W1:Y:S07]  /*15f60*/  LDSM.16.M88.4 R44, [R80+0x7800] ;  /* 0x00780000502c783b */ /* 0x000e6e0000000200 */
[C---:B------:R-:W-:Y:S08]  /*15f70*/  HMMA.16816.F32 R168, R8.reuse, R48, R128 ;  /* 0x0000003008a8723c */ /* 0x040ff00000001880 */
        /* <DEDUP_REMOVED lines=8> */
[----:B------:R-:W-:Y:S07]  /*16000*/  LDSM.16.M88.4 R24, [R80+0x9800] ;  /* 0x009800005018783b */ /* 0x000fee0000000200 */
[C---:B------:R-:W-:Y:S08]  /*16010*/  HMMA.16816.F32 R196, R8.reuse, R54, R96 ;  /* 0x0000003608c4723c */ /* 0x040ff00000001860 */
[C---:B-1----:R-:W-:Y:S08]  /*16020*/  HMMA.16816.F32 R140, R8.reuse, R12, R140 ;  /* 0x0000000c088c723c */ /* 0x042ff0000000188c */
[C---:B------:R-:W-:Y:S08]  /*16030*/  HMMA.16816.F32 R144, R8.reuse, R14, R72 ;  /* 0x0000000e0890723c */ /* 0x040ff00000001848 */
[C---:B----4-:R-:W-:Y:S08]  /*16040*/  HMMA.16816.F32 R156, R8.reuse, R4, R68 ;  /* 0x00000004089c723c */ /* 0x050ff00000001844 */
[C---:B------:R-:W-:Y:S01]  /*16050*/  HMMA.16816.F32 R244, R8.reuse, R6, R56 ;  /* 0x0000000608f4723c */ /* 0x040fe20000001838 */
[----:B------:R-:W1:Y:S04]  /*16060*/  LDSM.16.M88.4 R4, [R80+0x8800] ;  /* 0x008800005004783b */ /* 0x000e680000000200 */
[----:B------:R-:W-:Y:S03]  /*16070*/  LDSM.16.M88.4 R56, [R181+0x800] ;  /* 0x00080000b538783b */ /* 0x000fe60000000200 */
[C---:B------:R-:W-:Y:S08]  /*16080*/  HMMA.16816.F32 R100, R8.reuse, R32, R100 ;  /* 0x000000200864723c */ /* 0x040ff00000001864 */
[C---:B------:R-:W-:Y:S01]  /*16090*/  HMMA.16816.F32 R96, R8.reuse, R34, R92 ;  /* 0x000000220860723c */ /* 0x040fe2000000185c */
[----:B------:R-:W-:Y:S07]  /*160a0*/  LDSM.16.M88.4 R32, [R181] ;  /* 0x00000000b520783b */ /* 0x000fee0000000200 */
[C---:B------:R-:W-:Y:S08]  /*160b0*/  HMMA.16816.F32 R160, R8.reuse, R20, R160 ;  /* 0x0000001408a0723c */ /* 0x040ff000000018a0 */
[C---:B------:R-:W-:Y:S01]  /*160c0*/  HMMA.16816.F32 R148, R8.reuse, R22, R148 ;  /* 0x000000160894723c */ /* 0x040fe20000001894 */
[----:B------:R-:W3:Y:S07]  /*160d0*/  LDSM.16.M88.4 R20, [R3] ;  /* 0x000000000314783b */ /* 0x000eee0000000200 */
[C---:B------:R-:W-:Y:S01]  /*160e0*/  HMMA.16816.F32 R12, R8.reuse, R46, R60 ;  /* 0x0000002e080c723c */ /* 0x040fe2000000183c */
[----:B------:R-:W-:Y:S07]  /*160f0*/  LDSM.16.M88.4 R60, [R186] ;  /* 0x00000000ba3c783b */ /* 0x000fee0000000200 */
[C---:B------:R-:W-:Y:S01]  /*16100*/  HMMA.16816.F32 R200, R8.reuse, R52, R88 ;  /* 0x0000003408c8723c */ /* 0x040fe20000001858 */
[----:B------:R-:W-:Y:S07]  /*16110*/  LDSM.16.M88.4 R52, [R181+0x1000] ;  /* 0x00100000b534783b */ /* 0x000fee0000000200 */
[C---:B------:R-:W-:Y:S08]  /*16120*/  HMMA.16816.F32 R88, R8.reuse, R28, R76 ;  /* 0x0000001c0858723c */ /* 0x040ff0000000184c */
[----:B------:R-:W-:Y:S01]  /*16130*/  HMMA.16816.F32 R76, R8, R30, R132 ;  /* 0x0000001e084c723c */ /* 0x000fe20000001884 */
[----:B------:R-:W4:Y:S01]  /*16140*/  LDSM.16.M88.4 R28, [R80+0x9000] ;  /* 0x00900000501c783b */ /* 0x000f220000000200 */
[----:B------:R-:W-:-:S02]  /*16150*/  IMAD.MOV.U32 R226, RZ, RZ, R12 ;  /* 0x000000ffffe27224 */ /* 0x000fc400078e000c */
[----:B------:R-:W-:Y:S02]  /*16160*/  IMAD.MOV.U32 R221, RZ, RZ, R13 ;  /* 0x000000ffffdd7224 */ /* 0x000fe400078e000d */
[----:B------:R-:W-:Y:S02]  /*16170*/  IMAD.MOV.U32 R220, RZ, RZ, R14 ;  /* 0x000000ffffdc7224 */ /* 0x000fe400078e000e */
[----:B------:R-:W-:Y:S01]  /*16180*/  HMMA.16816.F32 R136, R8, R50, R136 ;  /* 0x000000320888723c */ /* 0x000fe20000001888 */
[----:B------:R-:W4:Y:S01]  /*16190*/  LDSM.16.M88.4 R48, [R181+0x1800] ;  /* 0x00180000b530783b */ /* 0x000f220000000200 */
[----:B------:R-:W-:-:S03]  /*161a0*/  IMAD.MOV.U32 R119, RZ, RZ, R15 ;  /* 0x000000ffff777224 */ /* 0x000fc600078e000f */
[----:B------:R-:W-:Y:S03]  /*161b0*/  LDSM.16.M88.4 R12, [R189] ;  /* 0x00000000bd0c783b */ /* 0x000fe60000000200 */
[C---:B--2---:R-:W-:Y:S08]  /*161c0*/  HMMA.16816.F32 R164, R8.reuse, R36, R164 ;  /* 0x0000002408a4723c */ /* 0x044ff000000018a4 */
[C---:B------:R-:W-:Y:S01]  /*161d0*/  HMMA.16816.F32 R204, R8.reuse, R38, R204 ;  /* 0x0000002608cc723c */ /* 0x040fe200000018cc */
[----:B------:R-:W2:Y:S07]  /*161e0*/  LDSM.16.M88.4 R36, [R181+0x3000] ;  /* 0x00300000b524783b */ /* 0x000eae0000000200 */
[C---:B-1----:R-:W-:Y:S08]  /*161f0*/  HMMA.16816.F32 R212, R8.reuse, R4, R212 ;  /* 0x0000000408d4723c */ /* 0x042ff000000018d4 */
[----:B------:R-:W-:Y:S08]  /*16200*/  HMMA.16816.F32 R228, R8, R6, R228 ;  /* 0x0000000608e4723c */ /* 0x000ff000000018e4 */
[----:B---3--:R-:W-:Y:S07]  /*16210*/  HMMA.16816.F32 R4, R20, R32, R200 ;  /* 0x000000201404723c */ /* 0x008fee00000018c8 */
[----:B------:R-:W-:Y:S01]  /*16220*/  IMAD.MOV.U32 R203, RZ, RZ, R119 ;  /* 0x000000ffffcb7224 */ /* 0x000fe200078e0077 */
[----:B----4-:R-:W-:Y:S01]  /*16230*/  HMMA.16816.F32 R240, R8, R28, R240 ;  /* 0x0000001c08f0723c */ /* 0x010fe200000018f0 */
[----:B------:R-:W-:-:S02]  /*16240*/  IMAD.MOV.U32 R200, RZ, RZ, R226 ;  /* 0x000000ffffc87224 */ /* 0x000fc400078e00e2 */
[----:B------:R-:W-:Y:S02]  /*16250*/  IMAD.MOV.U32 R201, RZ, RZ, R221 ;  /* 0x000000ffffc97224 */ /* 0x000fe400078e00dd */
[----:B------:R-:W-:-:S03]  /*16260*/  IMAD.MOV.U32 R202, RZ, RZ, R220 ;  /* 0x000000ffffca7224 */ /* 0x000fc600078e00dc */
[C---:B------:R-:W-:Y:S01]  /*16270*/  HMMA.16816.F32 R236, R8.reuse, R30, R236 ;  /* 0x0000001e08ec723c */ /* 0x040fe200000018ec */
[----:B------:R-:W1:Y:S07]  /*16280*/  LDSM.16.M88.4 R28, [R186+0x800] ;  /* 0x00080000ba1c783b */ /* 0x000e6e0000000200 */
[C---:B------:R-:W-:Y:S01]  /*16290*/  HMMA.16816.F32 R64, R8.reuse, R44, R64 ;  /* 0x0000002c0840723c */ /* 0x040fe20000001840 */
[----:B------:R-:W-:Y:S07]  /*162a0*/  LDSM.16.M88.4 R44, [R181+0x2000] ;  /* 0x00200000b52c783b */ /* 0x000fee0000000200 */
[C---:B------:R-:W-:Y:S08]  /*162b0*/  HMMA.16816.F32 R232, R8.reuse, R24, R232 ;  /* 0x0000001808e8723c */ /* 0x040ff000000018e8 */
[----:B------:R-:W-:Y:S08]  /*162c0*/  HMMA.16816.F32 R208, R8, R26, R208 ;  /* 0x0000001a08d0723c */ /* 0x000ff000000018d0 */
[----:B------:R-:W-:Y:S01]  /*162d0*/  HMMA.16816.F32 R8, R20, R34, R196 ;  /* 0x000000221408723c */ /* 0x000fe200000018c4 */
[----:B------:R-:W-:-:S02]  /*162e0*/  IMAD.MOV.U32 R117, RZ, RZ, R64 ;  /* 0x000000ffff757224 */ /* 0x000fc400078e0040 */
[----:B------:R-:W-:Y:S02]  /*162f0*/  IMAD.MOV.U32 R81, RZ, RZ, R65 ;  /* 0x000000ffff517224 */ /* 0x000fe400078e0041 */
[----:B------:R-:W-:Y:S02]  /*16300*/  IMAD.MOV.U32 R19, RZ, RZ, R66 ;  /* 0x000000ffff137224 */ /* 0x000fe400078e0042 */
[----:B------:R-:W-:Y:S01]  /*16310*/  IMAD.MOV.U32 R18, RZ, RZ, R67 ;  /* 0x000000ffff127224 */ /* 0x000fe200078e0043 */
[----:B------:R-:W-:Y:S01]  /*16320*/  HMMA.16816.F32 R108, R20, R50, R124 ;  /* 0x00000032146c723c */ /* 0x000fe2000000187c */
[----:B------:R-:W-:Y:S01]  /*16330*/  LDSM.16.M88.4 R64, [R181+0x3800] ;  /* 0x00380000b540783b */ /* 0x000fe20000000200 */
[----:B------:R-:W-:Y:S02]  /*16340*/  IMAD.MOV.U32 R198, RZ, RZ, R19 ;  /* 0x000000ffffc67224 */ /* 0x000fe400078e0013 */
[----:B------:R-:W-:Y:S02]  /*16350*/  IMAD.MOV.U32 R196, RZ, RZ, R117 ;  /* 0x000000ffffc47224 */ /* 0x000fe400078e0075 */
[----:B------:R-:W-:-:S02]  /*16360*/  IMAD.MOV.U32 R199, RZ, RZ, R18 ;  /* 0x000000ffffc77224 */ /* 0x000fc400078e0012 */
[----:B--2---:R-:W-:Y:S01]  /*16370*/  HMMA.16816.F32 R124, R20, R36, R88 ;  /* 0x00000024147c723c */ /* 0x004fe20000001858 */
[----:B------:R-:W-:-:S07]  /*16380*/  IMAD.MOV.U32 R197, RZ, RZ, R81 ;  /* 0x000000ffffc57224 */ /* 0x000fce00078e0051 */
[C---:B------:R-:W-:Y:S01]  /*16390*/  HMMA.16816.F32 R76, R20.reuse, R38, R76 ;  /* 0x00000026144c723c */ /* 0x040fe2000000184c */
[----:B------:R-:W2:Y:S07]  /*163a0*/  LDSM.16.M88.4 R36, [R181+0x4000] ;  /* 0x00400000b524783b */ /* 0x000eae0000000200 */
[----:B------:R-:W-:Y:S08]  /*163b0*/  HMMA.16816.F32 R32, R20, R56, R176 ;  /* 0x000000381420723c */ /* 0x000ff000000018b0 */
[----:B------:R-:W-:Y:S07]  /*163c0*/  HMMA.16816.F32 R88, R12, R60, R4 ;  /* 0x0000003c0c58723c */ /* 0x000fee0000001804 */
[C---:B------:R-:W-:Y:S01]  /*163d0*/  IADD3 R5, R0.reuse, 0x1, RZ ;  /* 0x0000000100057810 */ /* 0x040fe20007ffe0ff */
[----:B------:R-:W-:Y:S01]  /*163e0*/  HMMA.16816.F32 R100, R20, R40, R100 ;  /* 0x000000281464723c */ /* 0x000fe20000001864 */
[----:B------:R-:W-:-:S02]  /*163f0*/  IADD3 R4, R0, 0x8, RZ ;  /* 0x0000000800047810 */ /* 0x000fc40007ffe0ff */
[----:B------:R-:W-:-:S04]  /*16400*/  IADD3 R6, R2, 0x8, RZ ;  /* 0x0000000802067810 */ /* 0x000fc80007ffe0ff */
[----:B------:R-:W-:Y:S01]  /*16410*/  IMNMX R6, R6, R216, PT ;  /* 0x000000d806067217 */ /* 0x000fe20003800200 */
[----:B------:R-:W-:Y:S01]  /*16420*/  HMMA.16816.F32 R96, R20, R42, R96 ;  /* 0x0000002a1460723c */ /* 0x000fe20000001860 */
[----:B------:R-:W3:Y:S02]  /*16430*/  LDSM.16.M88.4 R40, [R186+0x1000] ;  /* 0x00100000ba28783b */ /* 0x000ee40000000200 */
[-C--:B------:R-:W-:Y:S02]  /*16440*/  ISETP.GE.AND P0, PT, R5, R6.reuse, PT ;  /* 0x000000060500720c */ /* 0x080fe40003f06270 */
[-C--:B------:R-:W-:Y:S02]  /*16450*/  ISETP.GE.AND P6, PT, R4, R6.reuse, PT ;  /* 0x000000060400720c */ /* 0x080fe40003fc6270 */
[----:B------:R-:W-:Y:S01]  /*16460*/  ISETP.GE.AND P4, PT, R0, R6, PT ;  /* 0x000000060000720c */ /* 0x000fe20003f86270 */
[----:B------:R-:W-:Y:S01]  /*16470*/  HMMA.16816.F32 R24, R12, R62, R8 ;  /* 0x0000003e0c18723c */ /* 0x000fe20000001808 */
[----:B------:R4:W2:Y:S06]  /*16480*/  I2F R9, R5 ;  /* 0x0000000500097306 */ /* 0x0008ac0000201400 */
[----:B------:R-:W-:Y:S01]  /*16490*/  IMNMX R8, R2, R216, PT ;  /* 0x000000d802087217 */ /* 0x000fe20003800200 */
[----:B------:R-:W-:Y:S01]  /*164a0*/  HMMA.16816.F32 R56, R20, R58, R172 ;  /* 0x0000003a1438723c */ /* 0x000fe200000018ac */
[----:B------:R2:W-:Y:S01]  /*164b0*/  I2F R11, R4 ;  /* 0x00000004000b7306 */ /* 0x0005e20000201400 */
[----:B------:R-:W-:-:S02]  /*164c0*/  IADD3 R2, R0, 0x9, RZ ;  /* 0x0000000900027810 */ /* 0x000fc40007ffe0ff */
[-C--:B------:R-:W-:Y:S02]  /*164d0*/  ISETP.GE.AND P2, PT, R5, R8.reuse, PT ;  /* 0x000000080500720c */ /* 0x080fe40003f46270 */
[----:B------:R-:W-:Y:S02]  /*164e0*/  ISETP.GE.AND P1, PT, R4, R8, PT ;  /* 0x000000080400720c */ /* 0x000fe40003f26270 */
[----:B-1----:R-:W-:Y:S01]  /*164f0*/  HMMA.16816.F32 R32, R12, R28, R32 ;  /* 0x0000001c0c20723c */ /* 0x002fe20000001820 */
[----:B------:R1:W1:Y:S01]  /*16500*/  I2F R10, R2 ;  /* 0x00000002000a7306 */ /* 0x0002620000201400 */
[C---:B----4-:R-:W-:Y:S01]  /*16510*/  FFMA.FTZ R5, R153.reuse, R184, R90 ;  /* 0x000000b899057223 */ /* 0x050fe2000001005a */
[C---:B------:R-:W-:Y:S01]  /*16520*/  ISETP.GE.AND P5, PT, R2.reuse, R8, PT ;  /* 0x000000080200720c */ /* 0x040fe20003fa6270 */
[CC--:B--2---:R-:W-:Y:S01]  /*16530*/  FFMA.FTZ R7, R153.reuse, R9.reuse, R89 ;  /* 0x0000000999077223 */ /* 0x0c4fe20000010059 */
[----:B------:R-:W-:Y:S01]  /*16540*/  ISETP.GE.AND P3, PT, R2, R6, PT ;  /* 0x000000060200720c */ /* 0x000fe20003f66270 */
[----:B------:R-:W-:Y:S01]  /*16550*/  FFMA.FTZ R9, R153, R9, R91 ;  /* 0x0000000999097223 */ /* 0x000fe2000001005b */
[----:B------:R-:W-:Y:S01]  /*16560*/  FSEL R116, R5, -INF , !P4 ;  /* 0xff80000005747808 */ /* 0x000fe20006000000 */
[----:B------:R-:W-:Y:S01]  /*16570*/  HMMA.16816.F32 R68, R20, R52, R168 ;  /* 0x000000341444723c */ /* 0x000fe200000018a8 */
[----:B------:R-:W-:-:S02]  /*16580*/  IADD3 R4, R0, 0x10, RZ ;  /* 0x0000001000047810 */ /* 0x000fc40007ffe0ff */
[----:B------:R-:W-:Y:S02]  /*16590*/  FSEL R91, R9, -INF , !P0 ;  /* 0xff800000095b7808 */ /* 0x000fe40004000000 */
[----:B------:R2:W4:Y:S01]  /*165a0*/  I2F R19, R4 ;  /* 0x0000000400137306 */ /* 0x0005220000201400 */
[----:B------:R-:W-:Y:S02]  /*165b0*/  ISETP.GE.AND P4, PT, R4, R8, PT ;  /* 0x000000080400720c */ /* 0x000fe40003f86270 */
[----:B------:R-:W-:Y:S01]  /*165c0*/  HMMA.16816.F32 R72, R20, R54, R136 ;  /* 0x000000361448723c */ /* 0x000fe20000001888 */
[----:B-1----:R-:W-:Y:S01]  /*165d0*/  IADD3 R2, R0, 0x11, RZ ;  /* 0x0000001100027810 */ /* 0x002fe20007ffe0ff */
[----:B------:R-:W-:Y:S01]  /*165e0*/  FFMA.FTZ R5, R153, R10, R25 ;  /* 0x0000000a99057223 */ /* 0x000fe20000010019 */
[----:B------:R-:W1:Y:S02]  /*165f0*/  LDSM.16.M88.4 R52, [R186+0x1800] ;  /* 0x00180000ba34783b */ /* 0x000e640000000200 */
[----:B------:R-:W-:-:S02]  /*16600*/  ISETP.GE.AND P0, PT, R2, R8, PT ;  /* 0x000000080200720c */ /* 0x000fc40003f06270 */
[----:B------:R-:W-:Y:S01]  /*16610*/  FSEL R136, R7, -INF , !P2 ;  /* 0xff80000007887808 */ /* 0x000fe20005000000 */
[----:B------:R-:W-:Y:S01]  /*16620*/  HMMA.16816.F32 R160, R20, R36, R160 ;  /* 0x0000002414a0723c */ /* 0x000fe200000018a0 */
[-C--:B------:R-:W-:Y:S01]  /*16630*/  ISETP.GE.AND P2, PT, R4, R6.reuse, PT ;  /* 0x000000060400720c */ /* 0x080fe20003f46270 */
[----:B------:R3:W-:Y:S01]  /*16640*/  I2F R36, R2 ;  /* 0x0000000200247306 */ /* 0x0007e20000201400 */
[----:B------:R-:W-:Y:S01]  /*16650*/  FSEL R138, R5, -INF , !P5 ;  /* 0xff800000058a7808 */ /* 0x000fe20006800000 */
[C---:B--2---:R-:W-:Y:S01]  /*16660*/  FFMA.FTZ R4, R153.reuse, R11, R24 ;  /* 0x0000000b99047223 */ /* 0x044fe20000010018 */
[----:B------:R-:W-:Y:S01]  /*16670*/  IADD3 R5, R0, 0x20, RZ ;  /* 0x0000002000057810 */ /* 0x000fe20007ffe0ff */
[C---:B----4-:R-:W-:Y:S02]  /*16680*/  FFMA.FTZ R7, R153.reuse, R19, R32 ;  /* 0x0000001399077223 */ /* 0x050fe40000010020 */
[----:B------:R-:W-:Y:S01]  /*16690*/  HMMA.16816.F32 R28, R12, R30, R56 ;  /* 0x0000001e0c1c723c */ /* 0x000fe20000001838 */
[----:B------:R-:W-:Y:S01]  /*166a0*/  FSEL R168, R4, -INF , !P1 ;  /* 0xff80000004a87808 */ /* 0x000fe20004800000 */
[----:B------:R-:W-:Y:S01]  /*166b0*/  FFMA.FTZ R4, R153, R11, R26 ;  /* 0x0000000b99047223 */ /* 0x000fe2000001001a */
[----:B------:R-:W-:-:S04]  /*166c0*/  ISETP.GE.AND P1, PT, R2, R6, PT ;  /* 0x000000060200720c */ /* 0x000fc80003f26270 */
[----:B------:R-:W-:Y:S01]  /*166d0*/  FSEL R117, R4, -INF , !P6 ;  /* 0xff80000004757808 */ /* 0x000fe20007000000 */
[----:B------:R-:W-:Y:S01]  /*166e0*/  FFMA.FTZ R4, R153, R10, R27 ;  /* 0x0000000a99047223 */ /* 0x000fe2000001001b */
[----:B---3--:R-:W-:Y:S01]  /*166f0*/  IADD3 R2, R0, 0x18, RZ ;  /* 0x0000001800027810 */ /* 0x008fe20007ffe0ff */
[C---:B------:R-:W-:Y:S01]  /*16700*/  HMMA.16816.F32 R120, R20.reuse, R44, R120 ;  /* 0x0000002c1478723c */ /* 0x040fe20000001878 */
[----:B------:R-:W-:Y:S02]  /*16710*/  I2F R10, R5 ;  /* 0x00000005000a7306 */ /* 0x000fe40000201400 */
[C---:B------:R-:W-:Y:S02]  /*16720*/  ISETP.GE.AND P6, PT, R2.reuse, R8, PT ;  /* 0x000000080200720c */ /* 0x040fe40003fc6270 */
[----:B------:R-:W-:Y:S02]  /*16730*/  ISETP.GE.AND P5, PT, R2, R6, PT ;  /* 0x000000060200720c */ /* 0x000fe40003fa6270 */
[----:B------:R-:W-:Y:S01]  /*16740*/  FSEL R90, R4, -INF , !P3 ;  /* 0xff800000045a7808 */ /* 0x000fe20005800000 */
[----:B------:R-:W-:Y:S01]  /*16750*/  HMMA.16816.F32 R112, R20, R46, R112 ;  /* 0x0000002e1470723c */ /* 0x000fe20000001870 */
[----:B------:R2:W3:Y:S01]  /*16760*/  I2F R11, R2 ;  /* 0x00000002000b7306 */ /* 0x0004e20000201400 */
[----:B------:R-:W4:Y:S01]  /*16770*/  LDSM.16.M88.4 R44, [R181+0x4800] ;  /* 0x00480000b52c783b */ /* 0x000f220000000200 */
[----:B------:R-:W-:-:S05]  /*16780*/  IADD3 R4, R0, 0x21, RZ ;  /* 0x0000002100047810 */ /* 0x000fca0007ffe0ff */
[C---:B------:R-:W-:Y:S08]  /*16790*/  HMMA.16816.F32 R92, R20.reuse, R48, R128 ;  /* 0x00000030145c723c */ /* 0x040ff00000001880 */
[----:B------:R-:W-:Y:S01]  /*167a0*/  HMMA.16816.F32 R128, R20, R66, R104 ;  /* 0x000000421480723c */ /* 0x000fe20000001868 */
[----:B--2---:R-:W-:Y:S01]  /*167b0*/  IADD3 R2, R0, 0x19, RZ ;  /* 0x0000001900027810 */ /* 0x004fe20007ffe0ff */
[----:B---3--:R-:W-:-:S03]  /*167c0*/  FFMA.FTZ R9, R153, R11, R28 ;  /* 0x0000000b99097223 */ /* 0x008fc6000001001c */
[----:B------:R2:W3:Y:S01]  /*167d0*/  I2F R18, R2 ;  /* 0x0000000200127306 */ /* 0x0004e20000201400 */
[----:B------:R-:W-:Y:S02]  /*167e0*/  ISETP.GE.AND P3, PT, R2, R8, PT ;  /* 0x000000080200720c */ /* 0x000fe40003f66270 */
[----:B------:R-:W-:Y:S01]  /*167f0*/  HMMA.16816.F32 R104, R20, R38, R148 ;  /* 0x000000261468723c */ /* 0x000fe20000001894 */
[----:B------:R-:W-:Y:S02]  /*16800*/  FSEL R119, R9, -INF , !P6 ;  /* 0xff80000009777808 */ /* 0x000fe40007000000 */
[----:B------:R-:W-:-:S04]  /*16810*/  ISETP.GE.AND P6, PT, R4, R6, PT ;  /* 0x000000060400720c */ /* 0x000fc80003fc6270 */
[----:B------:R-:W-:Y:S01]  /*16820*/  FSEL R148, R7, -INF , !P4 ;  /* 0xff80000007947808 */ /* 0x000fe20006000000 */
[----:B------:R-:W-:Y:S01]  /*16830*/  HMMA.16816.F32 R24, R12, R40, R68 ;  /* 0x000000280c18723c */ /* 0x000fe20000001844 */
[----:B------:R-:W-:Y:S01]  /*16840*/  ISETP.GE.AND P4, PT, R2, R6, PT ;  /* 0x000000060200720c */ /* 0x000fe20003f86270 */
[C---:B------:R-:W-:Y:S02]  /*16850*/  FFMA.FTZ R7, R153.reuse, R36, R33 ;  /* 0x0000002499077223 */ /* 0x040fe40000010021 */
[----:B--2---:R-:W-:-:S03]  /*16860*/  FFMA.FTZ R2, R153, R19, R34 ;  /* 0x0000001399027223 */ /* 0x004fc60000010022 */
[----:B------:R-:W-:Y:S01]  /*16870*/  FSEL R139, R7, -INF , !P0 ;  /* 0xff800000078b7808 */ /* 0x000fe20004000000 */
[C---:B------:R-:W-:Y:S01]  /*16880*/  HMMA.16816.F32 R40, R12.reuse, R42, R72 ;  /* 0x0000002a0c28723c */ /* 0x040fe20000001848 */
[----:B------:R-:W-:Y:S01]  /*16890*/  ISETP.GE.AND P0, PT, R5, R6, PT ;  /* 0x000000060500720c */ /* 0x000fe20003f06270 */
[----:B------:R2:W2:Y:S01]  /*168a0*/  I2F R19, R4 ;  /* 0x0000000400137306 */ /* 0x0004a20000201400 */
[----:B------:R-:W-:Y:S01]  /*168b0*/  FSEL R83, R2, -INF , !P2 ;  /* 0xff80000002537808 */ /* 0x000fe20005000000 */
[----:B------:R-:W-:Y:S01]  /*168c0*/  FFMA.FTZ R7, R153, R11, R30 ;  /* 0x0000000b99077223 */ /* 0x000fe2000001001e */
[----:B------:R-:W-:Y:S01]  /*168d0*/  ISETP.GE.AND P2, PT, R5, R8, PT ;  /* 0x000000080500720c */ /* 0x000fe20003f46270 */
[----:B------:R-:W-:Y:S01]  /*168e0*/  FFMA.FTZ R5, R153, R36, R35 ;  /* 0x0000002499057223 */ /* 0x000fe20000010023 */
[----:B------:R-:W-:Y:S01]  /*168f0*/  IADD3 R2, R0, 0x28, RZ ;  /* 0x0000002800027810 */ /* 0x000fe20007ffe0ff */
[----:B------:R-:W4:Y:S01]  /*16900*/  LDSM.16.M88.4 R36, [R186+0x2000] ;  /* 0x00200000ba24783b */ /* 0x000f220000000200 */
[----:B------:R-:W-:Y:S01]  /*16910*/  FSEL R81, R7, -INF , !P5 ;  /* 0xff80000007517808 */ /* 0x000fe20006800000 */
[----:B-1----:R-:W-:Y:S01]  /*16920*/  HMMA.16816.F32 R48, R12, R52, R92 ;  /* 0x000000340c30723c */ /* 0x002fe2000000185c */
[----:B------:R-:W-:Y:S01]  /*16930*/  FSEL R89, R5, -INF , !P1 ;  /* 0xff80000005597808 */ /* 0x000fe20004800000 */
[----:B---3--:R-:W-:Y:S01]  /*16940*/  FFMA.FTZ R5, R153, R18, R29 ;  /* 0x0000001299057223 */ /* 0x008fe2000001001d */
[----:B------:R-:W1:Y:S01]  /*16950*/  I2F R11, R2 ;  /* 0x00000002000b7306 */ /* 0x000e620000201400 */
[----:B------:R-:W-:-:S02]  /*16960*/  ISETP.GE.AND P1, PT, R4, R8, PT ;  /* 0x000000080400720c */ /* 0x000fc40003f26270 */
[----:B------:R-:W-:Y:S01]  /*16970*/  FFMA.FTZ R9, R153, R10, R24 ;  /* 0x0000000a99097223 */ /* 0x000fe20000010018 */
[----:B------:R-:W-:Y:S01]  /*16980*/  FSEL R149, R5, -INF , !P3 ;  /* 0xff80000005957808 */ /* 0x000fe20005800000 */
[C---:B------:R-:W-:Y:S01]  /*16990*/  FFMA.FTZ R5, R153.reuse, R18, R31 ;  /* 0x0000001299057223 */ /* 0x040fe2000001001f */
[----:B--2---:R-:W-:Y:S01]  /*169a0*/  IADD3 R4, R0, 0x29, RZ ;  /* 0x0000002900047810 */ /* 0x004fe20007ffe0ff */
[----:B------:R-:W-:Y:S01]  /*169b0*/  FFMA.FTZ R7, R153, R10, R26 ;  /* 0x0000000a99077223 */ /* 0x000fe2000001001a */
[----:B------:R-:W-:Y:S01]  /*169c0*/  FSEL R169, R9, -INF , !P2 ;  /* 0xff80000009a97808 */ /* 0x000fe20005000000 */
[----:B----4-:R-:W-:Y:S01]  /*169d0*/  HMMA.16816.F32 R56, R20, R44, R140 ;  /* 0x0000002c1438723c */ /* 0x010fe2000000188c */
[----:B------:R-:W2:Y:S01]  /*169e0*/  I2F R10, R4 ;  /* 0x00000004000a7306 */ /* 0x000ea20000201400 */
[----:B------:R-:W-:Y:S01]  /*169f0*/  FSEL R137, R5, -INF , !P4 ;  /* 0xff80000005897808 */ /* 0x000fe20006000000 */
[----:B------:R-:W-:Y:S01]  /*16a00*/  FFMA.FTZ R5, R153, R19, R25 ;  /* 0x0000001399057223 */ /* 0x000fe20000010019 */
[----:B------:R-:W-:-:S02]  /*16a10*/  FSEL R150, R7, -INF , !P0 ;  /* 0xff80000007967808 */ /* 0x000fc40004000000 */
[-C--:B------:R-:W-:Y:S01]  /*16a20*/  ISETP.GE.AND P5, PT, R2, R8.reuse, PT ;  /* 0x000000080200720c */ /* 0x080fe20003fa6270 */
[----:B-1----:R-:W-:Y:S01]  /*16a30*/  FFMA.FTZ R7, R153, R11, R40 ;  /* 0x0000000b99077223 */ /* 0x002fe20000010028 */
[----:B------:R-:W-:Y:S01]  /*16a40*/  FSEL R151, R5, -INF , !P1 ;  /* 0xff80000005977808 */ /* 0x000fe20004800000 */
[C---:B------:R-:W-:Y:S01]  /*16a50*/  FFMA.FTZ R5, R153.reuse, R19, R27 ;  /* 0x0000001399057223 */ /* 0x040fe2000001001b */
[C---:B------:R-:W-:Y:S01]  /*16a60*/  ISETP.GE.AND P4, PT, R4.reuse, R8, PT ;  /* 0x000000080400720c */ /* 0x040fe20003f86270 */
[----:B------:R-:W-:Y:S01]  /*16a70*/  FFMA.FTZ R9, R153, R11, R42 ;  /* 0x0000000b99097223 */ /* 0x000fe2000001002a */
[----:B------:R-:W-:Y:S01]  /*16a80*/  ISETP.GE.AND P2, PT, R4, R6, PT ;  /* 0x000000060400720c */ /* 0x000fe20003f46270 */
[----:B------:R-:W-:Y:S01]  /*16a90*/  HMMA.16816.F32 R28, R12, R54, R108 ;  /* 0x000000360c1c723c */ /* 0x000fe2000000186c */
[----:B------:R-:W-:Y:S01]  /*16aa0*/  FSEL R140, R5, -INF , !P6 ;  /* 0xff800000058c7808 */ /* 0x000fe20007000000 */
[----:B------:R-:W1:Y:S01]  /*16ab0*/  LDSM.16.M88.4 R52, [R181+0x5000] ;  /* 0x00500000b534783b */ /* 0x000e620000000200 */
[----:B------:R-:W-:Y:S01]  /*16ac0*/  FSEL R141, R7, -INF , !P5 ;  /* 0xff800000078d7808 */ /* 0x000fe20006800000 */
[----:B--2---:R-:W-:Y:S01]  /*16ad0*/  FFMA.FTZ R5, R153, R10, R43 ;  /* 0x0000000a99057223 */ /* 0x004fe2000001002b */
[----:B------:R-:W-:-:S02]  /*16ae0*/  IADD3 R4, R0, 0x31, RZ ;  /* 0x0000003100047810 */ /* 0x000fc40007ffe0ff */
[----:B------:R-:W-:Y:S01]  /*16af0*/  ISETP.GE.AND P3, PT, R2, R6, PT ;  /* 0x000000060200720c */ /* 0x000fe20003f66270 */
[----:B------:R-:W-:Y:S01]  /*16b00*/  HMMA.16816.F32 R92, R20, R46, R144 ;  /* 0x0000002e145c723c */ /* 0x000fe20000001890 */
[----:B------:R2:W3:Y:S01]  /*16b10*/  I2F R18, R4 ;  /* 0x0000000400127306 */ /* 0x0004e20000201400 */
[C---:B------:R-:W-:Y:S01]  /*16b20*/  ISETP.GE.AND P6, PT, R4.reuse, R8, PT ;  /* 0x000000080400720c */ /* 0x040fe20003fc6270 */
[----:B------:R-:W4:Y:S01]  /*16b30*/  LDSM.16.M88.4 R44, [R181+0x5800] ;  /* 0x00580000b52c783b */ /* 0x000f220000000200 */
[----:B------:R-:W-:Y:S02]  /*16b40*/  ISETP.GE.AND P5, PT, R4, R6, PT ;  /* 0x000000060400720c */ /* 0x000fe40003fa6270 */
[----:B------:R-:W-:Y:S02]  /*16b50*/  IADD3 R2, R0, 0x30, RZ ;  /* 0x0000003000027810 */ /* 0x000fe40007ffe0ff */
[----:B------:R-:W-:Y:S01]  /*16b60*/  FSEL R108, R9, -INF , !P3 ;  /* 0xff800000096c7808 */ /* 0x000fe20005800000 */
[----:B------:R-:W-:Y:S01]  /*16b70*/  HMMA.16816.F32 R24, R12, R36, R120 ;  /* 0x000000240c18723c */ /* 0x000fe20000001878 */
[----:B------:R3:W3:Y:S01]  /*16b80*/  I2F R32, R2 ;  /* 0x0000000200207306 */ /* 0x0006e20000201400 */
[----:B------:R-:W-:-:S02]  /*16b90*/  ISETP.GE.AND P0, PT, R2, R8, PT ;  /* 0x000000080200720c */ /* 0x000fc40003f06270 */
[----:B------:R-:W-:Y:S02]  /*16ba0*/  ISETP.GE.AND P1, PT, R2, R6, PT ;  /* 0x000000060200720c */ /* 0x000fe40003f26270 */
[----:B------:R-:W-:Y:S01]  /*16bb0*/  FSEL R110, R5, -INF , !P2 ;  /* 0xff800000056e7808 */ /* 0x000fe20005000000 */
[C---:B--2---:R-:W-:Y:S01]  /*16bc0*/  FFMA.FTZ R4, R153.reuse, R10, R41 ;  /* 0x0000000a99047223 */ /* 0x044fe20000010029 */
[----:B------:R-:W-:Y:S01]  /*16bd0*/  HMMA.16816.F32 R132, R20, R64, R84 ;  /* 0x000000401484723c */ /* 0x000fe20000001854 */
[----:B------:R-:W2:Y:S01]  /*16be0*/  LDSM.16.M88.4 R40, [R186+0x2800] ;  /* 0x00280000ba28783b */ /* 0x000ea20000000200 */
[----:B---3--:R-:W-:Y:S02]  /*16bf0*/  FFMA.FTZ R9, R153, R18, R49 ;  /* 0x0000001299097223 */ /* 0x008fe40000010031 */
[----:B------:R-:W-:Y:S02]  /*16c00*/  FSEL R109, R4, -INF , !P4 ;  /* 0xff800000046d7808 */ /* 0x000fe40006000000 */
[----:B------:R-:W-:-:S02]  /*16c10*/  IADD3 R4, R0, 0x40, RZ ;  /* 0x0000004000047810 */ /* 0x000fc40007ffe0ff */
[----:B------:R-:W-:Y:S01]  /*16c20*/  IADD3 R2, R0, 0x38, RZ ;  /* 0x0000003800027810 */ /* 0x000fe20007ffe0ff */
[CC--:B------:R-:W-:Y:S01]  /*16c30*/  FFMA.FTZ R7, R153.reuse, R32.reuse, R48 ;  /* 0x0000002099077223 */ /* 0x0c0fe20000010030 */
[----:B------:R3:W-:Y:S01]  /*16c40*/  I2F R36, R4 ;  /* 0x0000000400247306 */ /* 0x0007e20000201400 */
[----:B------:R-:W-:Y:S01]  /*16c50*/  FFMA.FTZ R5, R153, R32, R50 ;  /* 0x0000002099057223 */ /* 0x000fe20000010032 */
[C---:B------:R-:W-:Y:S01]  /*16c60*/  ISETP.GE.AND P3, PT, R2.reuse, R8, PT ;  /* 0x000000080200720c */ /* 0x040fe20003f66270 */
[----:B------:R-:W-:Y:S01]  /*16c70*/  HMMA.16816.F32 R32, R12, R38, R112 ;  /* 0x000000260c20723c */ /* 0x000fe20000001870 */
[----:B------:R-:W-:Y:S02]  /*16c80*/  ISETP.GE.AND P4, PT, R2, R6, PT ;  /* 0x000000060200720c */ /* 0x000fe40003f86270 */
[----:B------:R-:W-:Y:S01]  /*16c90*/  FSEL R142, R7, -INF , !P0 ;  /* 0xff800000078e7808 */ /* 0x000fe20004000000 */
[----:B------:R-:W-:Y:S01]  /*16ca0*/  FFMA.FTZ R7, R153, R18, R51 ;  /* 0x0000001299077223 */ /* 0x000fe20000010033 */
[----:B------:R4:W4:Y:S01]  /*16cb0*/  I2F R19, R2 ;  /* 0x0000000200137306 */ /* 0x0009220000201400 */
[----:B------:R-:W-:Y:S01]  /*16cc0*/  FSEL R121, R5, -INF , !P1 ;  /* 0xff80000005797808 */ /* 0x000fe20004800000 */
[----:B------:R-:W2:Y:S01]  /*16cd0*/  LDSM.16.M88.4 R48, [R186+0x3000] ;  /* 0x00300000ba30783b */ /* 0x000ea20000000200 */
[----:B------:R-:W-:Y:S01]  /*16ce0*/  FSEL R122, R9, -INF , !P6 ;  /* 0xff800000097a7808 */ /* 0x000fe20007000000 */
[----:B-1----:R-:W-:Y:S01]  /*16cf0*/  HMMA.16816.F32 R68, R20, R52, R156 ;  /* 0x000000341444723c */ /* 0x002fe2000000189c */
[----:B------:R-:W-:-:S02]  /*16d00*/  ISETP.GE.AND P1, PT, R4, R8, PT ;  /* 0x000000080400720c */ /* 0x000fc40003f26270 */
[----:B------:R-:W-:Y:S02]  /*16d10*/  ISETP.GE.AND P6, PT, R4, R6, PT ;  /* 0x000000060400720c */ /* 0x000fe40003fc6270 */
[----:B------:R-:W-:Y:S02]  /*16d20*/  FSEL R120, R7, -INF , !P5 ;  /* 0xff80000007787808 */ /* 0x000fe40006800000 */
[C---:B---3--:R-:W-:Y:S01]  /*16d30*/  IADD3 R4, R0.reuse, 0x48, RZ ;  /* 0x0000004800047810 */ /* 0x048fe20007ffe0ff */
[----:B------:R-:W-:Y:S01]  /*16d40*/  HMMA.16816.F32 R64, R20, R54, R244 ;  /* 0x000000361440723c */ /* 0x000fe200000018f4 */
[----:B------:R-:W1:Y:S01]  /*16d50*/  LDSM.16.M88.4 R52, [R186+0x4000] ;  /* 0x00400000ba34783b */ /* 0x000e620000000200 */
[----:B----4-:R-:W-:Y:S01]  /*16d60*/  IADD3 R2, R0, 0x39, RZ ;  /* 0x0000003900027810 */ /* 0x010fe20007ffe0ff */
[----:B------:R-:W-:-:S03]  /*16d70*/  FFMA.FTZ R5, R153, R19, R28 ;  /* 0x0000001399057223 */ /* 0x000fc6000001001c */
[----:B------:R3:W4:Y:S01]  /*16d80*/  I2F R11, R2 ;  /* 0x00000002000b7306 */ /* 0x0007220000201400 */
[C---:B------:R-:W-:Y:S01]  /*16d90*/  ISETP.GE.AND P2, PT, R2.reuse, R8, PT ;  /* 0x000000080200720c */ /* 0x040fe20003f46270 */
[C---:B------:R-:W-:Y:S01]  /*16da0*/  HMMA.16816.F32 R60, R20.reuse, R44, R196 ;  /* 0x0000002c143c723c */ /* 0x040fe200000018c4 */
[----:B------:R-:W-:Y:S02]  /*16db0*/  ISETP.GE.AND P0, PT, R2, R6, PT ;  /* 0x000000060200720c */ /* 0x000fe40003f06270 */
[----:B------:R-:W-:Y:S01]  /*16dc0*/  FSEL R123, R5, -INF , !P3 ;  /* 0xff800000057b7808 */ /* 0x000fe20005800000 */
[----:B------:R-:W-:Y:S02]  /*16dd0*/  FFMA.FTZ R5, R153, R19, R30 ;  /* 0x0000001399057223 */ /* 0x000fe4000001001e */
[----:B------:R2:W2:Y:S02]  /*16de0*/  I2F R19, R4 ;  /* 0x0000000400137306 */ /* 0x0004a40000201400 */
[----:B------:R-:W-:Y:S01]  /*16df0*/  HMMA.16816.F32 R84, R20, R46, R200 ;  /* 0x0000002e1454723c */ /* 0x000fe200000018c8 */
[----:B------:R-:W-:Y:S01]  /*16e00*/  FSEL R111, R5, -INF , !P4 ;  /* 0xff800000056f7808 */ /* 0x000fe20006000000 */
[----:B------:R-:W-:Y:S01]  /*16e10*/  FFMA.FTZ R5, R153, R36, R26 ;  /* 0x0000002499057223 */ /* 0x000fe2000001001a */
[----:B------:R-:W-:-:S02]  /*16e20*/  ISETP.GE.AND P4, PT, R4, R8, PT ;  /* 0x000000080400720c */ /* 0x000fc40003f86270 */
[----:B---3--:R-:W-:Y:S01]  /*16e30*/  IADD3 R2, R0, 0x41, RZ ;  /* 0x0000004100027810 */ /* 0x008fe20007ffe0ff */
[CC--:B----4-:R-:W-:Y:S02]  /*16e40*/  FFMA.FTZ R7, R153.reuse, R11.reuse, R29 ;  /* 0x0000000b99077223 */ /* 0x0d0fe4000001001d */
[----:B------:R-:W-:Y:S01]  /*16e50*/  FFMA.FTZ R9, R153, R11, R31 ;  /* 0x0000000b99097223 */ /* 0x000fe2000001001f */
[----:B------:R-:W3:Y:S01]  /*16e60*/  I2F R10, R2 ;  /* 0x00000002000a7306 */ /* 0x000ee20000201400 */
[C---:B------:R-:W-:Y:S01]  /*16e70*/  ISETP.GE.AND P5, PT, R2.reuse, R8, PT ;  /* 0x000000080200720c */ /* 0x040fe20003fa6270 */
[C---:B--2---:R-:W-:Y:S01]  /*16e80*/  HMMA.16816.F32 R28, R12.reuse, R40, R100 ;  /* 0x000000280c1c723c */ /* 0x044fe20000001864 */
[-C--:B------:R-:W-:Y:S02]  /*16e90*/  ISETP.GE.AND P3, PT, R2, R6.reuse, PT ;  /* 0x000000060200720c */ /* 0x080fe40003f66270 */
[----:B------:R-:W-:Y:S02]  /*16ea0*/  FSEL R112, R7, -INF , !P2 ;  /* 0xff80000007707808 */ /* 0x000fe40005000000 */
[----:B------:R-:W-:Y:S01]  /*16eb0*/  ISETP.GE.AND P2, PT, R4, R6, PT ;  /* 0x000000060400720c */ /* 0x000fe20003f46270 */
[----:B------:R-:W-:Y:S01]  /*16ec0*/  FFMA.FTZ R4, R153, R36, R24 ;  /* 0x0000002499047223 */ /* 0x000fe20000010018 */
[----:B------:R-:W-:Y:S01]  /*16ed0*/  FSEL R113, R9, -INF , !P0 ;  /* 0xff80000009717808 */ /* 0x000fe20004000000 */
[----:B------:R-:W-:Y:S01]  /*16ee0*/  HMMA.16816.F32 R36, R12, R48, R124 ;  /* 0x000000300c24723c */ /* 0x000fe2000000187c */
[----:B------:R-:W-:Y:S01]  /*16ef0*/  FSEL R101, R5, -INF , !P6 ;  /* 0xff80000005657808 */ /* 0x000fe20007000000 */
[----:B------:R-:W-:Y:S01]  /*16f00*/  FFMA.FTZ R5, R153, R19, R32 ;  /* 0x0000001399057223 */ /* 0x000fe20000010020 */
[----:B------:R-:W-:-:S02]  /*16f10*/  FSEL R143, R4, -INF , !P1 ;  /* 0xff800000048f7808 */ /* 0x000fc40004800000 */
[C---:B------:R-:W-:Y:S01]  /*16f20*/  IADD3 R4, R0.reuse, 0x50, RZ ;  /* 0x0000005000047810 */ /* 0x040fe20007ffe0ff */
[CC--:B---3--:R-:W-:Y:S01]  /*16f30*/  FFMA.FTZ R9, R153.reuse, R10.reuse, R25 ;  /* 0x0000000a99097223 */ /* 0x0c8fe20000010019 */
[----:B------:R-:W-:Y:S01]  /*16f40*/  IADD3 R2, R0, 0x49, RZ ;  /* 0x0000004900027810 */ /* 0x000fe20007ffe0ff */
[----:B------:R-:W-:Y:S01]  /*16f50*/  FFMA.FTZ R7, R153, R10, R27 ;  /* 0x0000000a99077223 */ /* 0x000fe2000001001b */
[----:B------:R2:W3:Y:S01]  /*16f60*/  I2F R18, R4 ;  /* 0x0000000400127306 */ /* 0x0004e20000201400 */
[----:B------:R-:W-:Y:S01]  /*16f70*/  HMMA.16816.F32 R24, R12, R42, R96 ;  /* 0x0000002a0c18723c */ /* 0x000fe20000001860 */
[C---:B------:R-:W-:Y:S01]  /*16f80*/  ISETP.GE.AND P0, PT, R2.reuse, R8, PT ;  /* 0x000000080200720c */ /* 0x040fe20003f06270 */
[----:B------:R-:W4:Y:S01]  /*16f90*/  LDSM.16.M88.4 R40, [R186+0x3800] ;  /* 0x00380000ba28783b */ /* 0x000f220000000200 */
[----:B------:R-:W-:Y:S02]  /*16fa0*/  ISETP.GE.AND P1, PT, R2, R6, PT ;  /* 0x000000060200720c */ /* 0x000fe40003f26270 */
[----:B------:R-:W-:-:S02]  /*16fb0*/  FSEL R102, R9, -INF , !P5 ;  /* 0xff80000009667808 */ /* 0x000fc40006800000 */
[----:B------:R-:W3:Y:S01]  /*16fc0*/  I2F R11, R2 ;  /* 0x00000002000b7306 */ /* 0x000ee20000201400 */
[C---:B------:R-:W-:Y:S01]  /*16fd0*/  ISETP.GE.AND P6, PT, R4.reuse, R8, PT ;  /* 0x000000080400720c */ /* 0x040fe20003fc6270 */
[----:B-1----:R-:W-:Y:S01]  /*16fe0*/  HMMA.16816.F32 R44, R12, R52, R160 ;  /* 0x000000340c2c723c */ /* 0x002fe200000018a0 */
[----:B------:R-:W-:Y:S02]  /*16ff0*/  ISETP.GE.AND P5, PT, R4, R6, PT ;  /* 0x000000060400720c */ /* 0x000fe40003fa6270 */
[----:B------:R-:W-:Y:S02]  /*17000*/  FSEL R100, R7, -INF , !P3 ;  /* 0xff80000007647808 */ /* 0x000fe40005800000 */
[----:B------:R-:W-:Y:S01]  /*17010*/  FSEL R103, R5, -INF , !P4 ;  /* 0xff80000005677808 */ /* 0x000fe20006000000 */
[----:B------:R-:W-:Y:S01]  /*17020*/  FFMA.FTZ R5, R153, R19, R34 ;  /* 0x0000001399057223 */ /* 0x000fe20000010022 */
[----:B--2---:R-:W-:-:S04]  /*17030*/  IADD3 R4, R0, 0x58, RZ ;  /* 0x0000005800047810 */ /* 0x004fc80007ffe0ff */
[----:B------:R-:W-:Y:S01]  /*17040*/  FSEL R96, R5, -INF , !P2 ;  /* 0xff80000005607808 */ /* 0x000fe20005000000 */
[C---:B---3--:R-:W-:Y:S01]  /*17050*/  FFMA.FTZ R5, R153.reuse, R18, R30 ;  /* 0x0000001299057223 */ /* 0x048fe2000001001e */
[-C--:B------:R-:W-:Y:S01]  /*17060*/  ISETP.GE.AND P2, PT, R4, R8.reuse, PT ;  /* 0x000000080400720c */ /* 0x080fe20003f46270 */
[CC--:B------:R-:W-:Y:S01]  /*17070*/  FFMA.FTZ R7, R153.reuse, R11.reuse, R33 ;  /* 0x0000000b99077223 */ /* 0x0c0fe20000010021 */
[----:B------:R-:W-:Y:S01]  /*17080*/  IADD3 R2, R0, 0x51, RZ ;  /* 0x0000005100027810 */ /* 0x000fe20007ffe0ff */
[----:B------:R-:W-:Y:S01]  /*17090*/  FFMA.FTZ R9, R153, R11, R35 ;  /* 0x0000000b99097223 */ /* 0x000fe20000010023 */
[----:B------:R-:W-:Y:S01]  /*170a0*/  FSEL R127, R5, -INF , !P5 ;  /* 0xff800000057f7808 */ /* 0x000fe20006800000 */
[----:B------:R1:W-:Y:S01]  /*170b0*/  I2F R11, R4 ;  /* 0x00000004000b7306 */ /* 0x0003e20000201400 */
[C---:B------:R-:W-:Y:S02]  /*170c0*/  ISETP.GE.AND P3, PT, R2.reuse, R8, PT ;  /* 0x000000080200720c */ /* 0x040fe40003f66270 */
[----:B------:R-:W-:-:S02]  /*170d0*/  ISETP.GE.AND P4, PT, R2, R6, PT ;  /* 0x000000060200720c */ /* 0x000fc40003f86270 */
[----:B------:R-:W-:Y:S02]  /*170e0*/  FSEL R97, R7, -INF , !P0 ;  /* 0xff80000007617808 */ /* 0x000fe40004000000 */
[----:B------:R-:W-:Y:S01]  /*170f0*/  ISETP.GE.AND P0, PT, R4, R6, PT ;  /* 0x000000060400720c */ /* 0x000fe20003f06270 */
[----:B------:R-:W2:Y:S01]  /*17100*/  I2F R10, R2 ;  /* 0x00000002000a7306 */ /* 0x000ea20000201400 */
[----:B------:R-:W-:Y:S01]  /*17110*/  FSEL R99, R9, -INF , !P1 ;  /* 0xff80000009637808 */ /* 0x000fe20004800000 */
[----:B-1----:R-:W-:-:S05]  /*17120*/  FFMA.FTZ R4, R153, R18, R28 ;  /* 0x0000001299047223 */ /* 0x002fca000001001c */
[----:B------:R-:W-:Y:S02]  /*17130*/  FSEL R145, R4, -INF , !P6 ;  /* 0xff80000004917808 */ /* 0x000fe40007000000 */
[C---:B------:R-:W-:Y:S01]  /*17140*/  IADD3 R4, R0.reuse, 0x60, RZ ;  /* 0x0000006000047810 */ /* 0x040fe20007ffe0ff */
[CC--:B--2---:R-:W-:Y:S01]  /*17150*/  FFMA.FTZ R7, R153.reuse, R10.reuse, R29 ;  /* 0x0000000a99077223 */ /* 0x0c4fe2000001001d */
[----:B------:R-:W-:Y:S01]  /*17160*/  IADD3 R2, R0, 0x59, RZ ;  /* 0x0000005900027810 */ /* 0x000fe20007ffe0ff */
[----:B------:R-:W-:Y:S01]  /*17170*/  FFMA.FTZ R9, R153, R10, R31 ;  /* 0x0000000a99097223 */ /* 0x000fe2000001001f */
[-C--:B------:R-:W-:Y:S01]  /*17180*/  ISETP.GE.AND P5, PT, R4, R8.reuse, PT ;  /* 0x000000080400720c */ /* 0x080fe20003fa6270 */
[----:B------:R1:W2:Y:S01]  /*17190*/  I2F R10, R4 ;  /* 0x00000004000a7306 */ /* 0x0002a20000201400 */
[----:B------:R-:W-:Y:S01]  /*171a0*/  FSEL R144, R7, -INF , !P3 ;  /* 0xff80000007907808 */ /* 0x000fe20005800000 */
[----:B------:R-:W-:Y:S01]  /*171b0*/  HMMA.16816.F32 R28, R12, R50, R76 ;  /* 0x000000320c1c723c */ /* 0x000fe2000000184c */
[C---:B------:R-:W-:Y:S01]  /*171c0*/  ISETP.GE.AND P1, PT, R2.reuse, R8, PT ;  /* 0x000000080200720c */ /* 0x040fe20003f26270 */
[----:B------:R-:W3:Y:S01]  /*171d0*/  LDSM.16.M88.4 R48, [R181+0x6000] ;  /* 0x00600000b530783b */ /* 0x000ee20000000200 */
[----:B------:R-:W-:-:S02]  /*171e0*/  ISETP.GE.AND P6, PT, R2, R6, PT ;  /* 0x000000060200720c */ /* 0x000fc40003fc6270 */
[----:B------:R-:W-:Y:S01]  /*171f0*/  ISETP.GE.AND P3, PT, R4, R6, PT ;  /* 0x000000060400720c */ /* 0x000fe20003f66270 */
[----:B------:R-:W4:Y:S01]  /*17200*/  I2F R32, R2 ;  /* 0x0000000200207306 */ /* 0x000f220000201400 */
[----:B------:R-:W-:Y:S01]  /*17210*/  FSEL R114, R9, -INF , !P4 ;  /* 0xff80000009727808 */ /* 0x000fe20006000000 */
[C---:B-1----:R-:W-:Y:S02]  /*17220*/  FFMA.FTZ R4, R153.reuse, R11, R24 ;  /* 0x0000000b99047223 */ /* 0x042fe40000010018 */
[----:B--2---:R-:W-:-:S03]  /*17230*/  FFMA.FTZ R7, R153, R10, R36 ;  /* 0x0000000a99077223 */ /* 0x004fc60000010024 */
[----:B------:R-:W-:Y:S01]  /*17240*/  FSEL R126, R4, -INF , !P2 ;  /* 0xff800000047e7808 */ /* 0x000fe20005000000 */
[----:B------:R-:W-:Y:S01]  /*17250*/  FFMA.FTZ R4, R153, R11, R26 ;  /* 0x0000000b99047223 */ /* 0x000fe2000001001a */
[----:B------:R-:W-:Y:S01]  /*17260*/  FSEL R146, R7, -INF , !P5 ;  /* 0xff80000007927808 */ /* 0x000fe20006800000 */
[CC--:B----4-:R-:W-:Y:S01]  /*17270*/  FFMA.FTZ R5, R153.reuse, R32.reuse, R25 ;  /* 0x0000002099057223 */ /* 0x0d0fe20000010019 */
[----:B------:R-:W-:Y:S02]  /*17280*/  IADD3 R2, R0, 0x61, RZ ;  /* 0x0000006100027810 */ /* 0x000fe40007ffe0ff */
[----:B------:R-:W-:Y:S01]  /*17290*/  FSEL R98, R4, -INF , !P0 ;  /* 0xff80000004627808 */ /* 0x000fe20004000000 */
[----:B------:R-:W-:Y:S01]  /*172a0*/  FFMA.FTZ R4, R153, R32, R27 ;  /* 0x0000002099047223 */ /* 0x000fe2000001001b */
[----:B------:R1:W2:Y:S01]  /*172b0*/  I2F R19, R2 ;  /* 0x0000000200137306 */ /* 0x0002a20000201400 */
[C---:B------:R-:W-:Y:S01]  /*172c0*/  ISETP.GE.AND P4, PT, R2.reuse, R8, PT ;  /* 0x000000080200720c */ /* 0x040fe20003f86270 */
[----:B------:R-:W-:Y:S01]  /*172d0*/  HMMA.16816.F32 R24, R12, R40, R132 ;  /* 0x000000280c18723c */ /* 0x000fe20000001884 */
[----:B------:R-:W-:Y:S01]  /*172e0*/  ISETP.GE.AND P2, PT, R2, R6, PT ;  /* 0x000000060200720c */ /* 0x000fe20003f46270 */
[----:B------:R-:W4:Y:S01]  /*172f0*/  LDSM.16.M88.4 R32, [R186+0x4800] ;  /* 0x00480000ba20783b */ /* 0x000f220000000200 */
[----:B------:R-:W-:-:S02]  /*17300*/  FSEL R115, R5, -INF , !P1 ;  /* 0xff80000005737808 */ /* 0x000fc40004800000 */
[----:B------:R-:W-:Y:S02]  /*17310*/  FSEL R124, R4, -INF , !P6 ;  /* 0xff800000047c7808 */ /* 0x000fe40007000000 */
[C---:B------:R-:W-:Y:S01]  /*17320*/  IADD3 R5, R0.reuse, 0x70, RZ ;  /* 0x0000007000057810 */ /* 0x040fe20007ffe0ff */
[----:B------:R-:W-:Y:S01]  /*17330*/  HMMA.16816.F32 R40, R12, R42, R128 ;  /* 0x0000002a0c28723c */ /* 0x000fe20000001880 */
[C---:B------:R-:W-:Y:S02]  /*17340*/  IADD3 R4, R0.reuse, 0x71, RZ ;  /* 0x0000007100047810 */ /* 0x040fe40007ffe0ff */
[----:B-1----:R-:W-:Y:S01]  /*17350*/  IADD3 R2, R0, 0x68, RZ ;  /* 0x0000006800027810 */ /* 0x002fe20007ffe0ff */
[----:B--2---:R-:W-:-:S04]  /*17360*/  FFMA.FTZ R7, R153, R19, R37 ;  /* 0x0000001399077223 */ /* 0x004fc80000010025 */
[C---:B---3--:R-:W-:Y:S01]  /*17370*/  HMMA.16816.F32 R76, R20.reuse, R48, R164 ;  /* 0x00000030144c723c */ /* 0x048fe200000018a4 */
[----:B------:R1:W2:Y:S01]  /*17380*/  I2F R11, R2 ;  /* 0x00000002000b7306 */ /* 0x0002a20000201400 */
[C---:B------:R-:W-:Y:S02]  /*17390*/  ISETP.GE.AND P0, PT, R2.reuse, R8, PT ;  /* 0x000000080200720c */ /* 0x040fe40003f06270 */
[-C--:B------:R-:W-:Y:S02]  /*173a0*/  ISETP.GE.AND P1, PT, R2, R6.reuse, PT ;  /* 0x000000060200720c */ /* 0x080fe40003f26270 */
[----:B------:R-:W-:Y:S02]  /*173b0*/  FSEL R133, R7, -INF , !P4 ;  /* 0xff80000007857808 */ /* 0x000fe40006000000 */
[----:B------:R-:W-:Y:S01]  /*173c0*/  HMMA.16816.F32 R72, R20, R50, R204 ;  /* 0x000000321448723c */ /* 0x000fe200000018cc */
[----:B------:R-:W-:Y:S01]  /*173d0*/  ISETP.GE.AND P4, PT, R5, R6, PT ;  /* 0x000000060500720c */ /* 0x000fe20003f86270 */
[----:B------:R-:W-:Y:S01]  /*173e0*/  LDSM.16.M88.4 R48, [R186+0x5800] ;  /* 0x00580000ba30783b */ /* 0x000fe20000000200 */
[----:B-1----:R-:W-:Y:S01]  /*173f0*/  IADD3 R2, R0, 0x69, RZ ;  /* 0x0000006900027810 */ /* 0x002fe20007ffe0ff */
[----:B--2---:R-:W-:-:S02]  /*17400*/  FFMA.FTZ R9, R153, R11, R28 ;  /* 0x0000000b99097223 */ /* 0x004fc4000001001c */
[----:B------:R-:W-:Y:S01]  /*17410*/  FFMA.FTZ R7, R153, R11, R30 ;  /* 0x0000000b99077223 */ /* 0x000fe2000001001e */
[----:B------:R1:W-:Y:S01]  /*17420*/  I2F R18, R2 ;  /* 0x0000000200127306 */ /* 0x0003e20000201400 */
[C---:B------:R-:W-:Y:S02]  /*17430*/  ISETP.GE.AND P6, PT, R2.reuse, R8, PT ;  /* 0x000000080200720c */ /* 0x040fe40003fc6270 */
[-C--:B------:R-:W-:Y:S02]  /*17440*/  ISETP.GE.AND P5, PT, R2, R6.reuse, PT ;  /* 0x000000060200720c */ /* 0x080fe40003fa6270 */
[----:B------:R-:W-:Y:S02]  /*17450*/  FSEL R129, R9, -INF , !P0 ;  /* 0xff80000009817808 */ /* 0x000fe40004000000 */
[----:B------:R-:W-:Y:S02]  /*17460*/  ISETP.GE.AND P0, PT, R4, R6, PT ;  /* 0x000000060400720c */ /* 0x000fe40003f06270 */
[----:B------:R-:W-:Y:S01]  /*17470*/  FSEL R125, R7, -INF , !P1 ;  /* 0xff800000077d7808 */ /* 0x000fe20004800000 */
[----:B-1----:R-:W-:-:S02]  /*17480*/  FFMA.FTZ R2, R153, R10, R38 ;  /* 0x0000000a99027223 */ /* 0x002fc40000010026 */
[----:B------:R1:W2:Y:S03]  /*17490*/  I2F R10, R5 ;  /* 0x00000005000a7306 */ /* 0x0002a60000201400 */
[----:B------:R-:W-:Y:S02]  /*174a0*/  FSEL R132, R2, -INF , !P3 ;  /* 0xff80000002847808 */ /* 0x000fe40005800000 */
[----:B------:R-:W-:Y:S02]  /*174b0*/  ISETP.GE.AND P3, PT, R5, R8, PT ;  /* 0x000000080500720c */ /* 0x000fe40003f66270 */
[----:B------:R-:W-:-:S04]  /*174c0*/  IADD3 R2, R0, 0x78, RZ ;  /* 0x0000007800027810 */ /* 0x000fc80007ffe0ff */
[----:B------:R3:W3:Y:S01]  /*174d0*/  I2F R11, R2 ;  /* 0x00000002000b7306 */ /* 0x0006e20000201400 */
[----:B------:R-:W-:Y:S01]  /*174e0*/  ISETP.GE.AND P1, PT, R2, R8, PT ;  /* 0x000000080200720c */ /* 0x000fe20003f26270 */
[C---:B-1----:R-:W-:Y:S02]  /*174f0*/  FFMA.FTZ R5, R153.reuse, R19, R39 ;  /* 0x0000001399057223 */ /* 0x042fe40000010027 */
[----:B--2---:R-:W-:-:S04]  /*17500*/  FFMA.FTZ R9, R153, R10, R24 ;  /* 0x0000000a99097223 */ /* 0x004fc80000010018 */
[----:B------:R1:W2:Y:S01]  /*17510*/  I2F R19, R4 ;  /* 0x0000000400137306 */ /* 0x0002a20000201400 */
[----:B------:R-:W-:Y:S01]  /*17520*/  FFMA.FTZ R7, R153, R10, R26 ;  /* 0x0000000a99077223 */ /* 0x000fe2000001001a */
[----:B------:R-:W-:Y:S01]  /*17530*/  FSEL R128, R5, -INF , !P2 ;  /* 0xff80000005807808 */ /* 0x000fe20005000000 */
[----:B------:R-:W-:Y:S01]  /*17540*/  FFMA.FTZ R5, R153, R18, R29 ;  /* 0x0000001299057223 */ /* 0x000fe2000001001d */
[----:B------:R-:W-:Y:S02]  /*17550*/  ISETP.GE.AND P2, PT, R4, R8, PT ;  /* 0x000000080400720c */ /* 0x000fe40003f46270 */
[----:B------:R-:W-:Y:S02]  /*17560*/  FSEL R157, R9, -INF , !P3 ;  /* 0xff800000099d7808 */ /* 0x000fe40005800000 */
[----:B------:R-:W-:Y:S01]  /*17570*/  FSEL R131, R5, -INF , !P6 ;  /* 0xff80000005837808 */ /* 0x000fe20007000000 */
[C---:B------:R-:W-:Y:S01]  /*17580*/  FFMA.FTZ R5, R153.reuse, R18, R31 ;  /* 0x0000001299057223 */ /* 0x040fe2000001001f */
[----:B------:R-:W-:Y:S01]  /*17590*/  ISETP.GE.AND P6, PT, R2, R6, PT ;  /* 0x000000060200720c */ /* 0x000fe20003fc6270 */
[----:B------:R-:W-:Y:S01]  /*175a0*/  HMMA.16816.F32 R28, R12, R54, R104 ;  /* 0x000000360c1c723c */ /* 0x000fe20000001868 */
[C---:B---3--:R-:W-:Y:S01]  /*175b0*/  IADD3 R2, R0.reuse, 0x80, RZ ;  /* 0x0000008000027810 */ /* 0x048fe20007ffe0ff */
[----:B------:R-:W-:Y:S01]  /*175c0*/  FFMA.FTZ R9, R153, R11, R42 ;  /* 0x0000000b99097223 */ /* 0x000fe2000001002a */
[----:B------:R-:W-:Y:S01]  /*175d0*/  FSEL R130, R5, -INF , !P5 ;  /* 0xff80000005827808 */ /* 0x000fe20006800000 */
[----:B------:R-:W3:Y:S01]  /*175e0*/  LDSM.16.M88.4 R52, [R186+0x5000] ;  /* 0x00500000ba34783b */ /* 0x000ee20000000200 */
[----:B-1----:R-:W-:Y:S01]  /*175f0*/  IADD3 R4, R0, 0x79, RZ ;  /* 0x0000007900047810 */ /* 0x002fe20007ffe0ff */
[----:B--2---:R-:W-:Y:S01]  /*17600*/  FFMA.FTZ R5, R153, R19, R25 ;  /* 0x0000001399057223 */ /* 0x004fe20000010019 */
[----:B------:R-:W1:Y:S01]  /*17610*/  I2F R18, R2 ;  /* 0x0000000200127306 */ /* 0x000e620000201400 */
[----:B------:R-:W-:Y:S01]  /*17620*/  FSEL R147, R7, -INF , !P4 ;  /* 0xff80000007937808 */ /* 0x000fe20006000000 */
[----:B------:R-:W-:Y:S01]  /*17630*/  FFMA.FTZ R7, R153, R11, R40 ;  /* 0x0000000b99077223 */ /* 0x000fe20000010028 */
[----:B------:R-:W-:-:S02]  /*17640*/  ISETP.GE.AND P5, PT, R4, R8, PT ;  /* 0x000000080400720c */ /* 0x000fc40003fa6270 */
[----:B------:R-:W-:Y:S01]  /*17650*/  FSEL R156, R5, -INF , !P2 ;  /* 0xff800000059c7808 */ /* 0x000fe20005000000 */
[----:B------:R-:W-:Y:S01]  /*17660*/  FFMA.FTZ R5, R153, R19, R27 ;  /* 0x0000001399057223 */ /* 0x000fe2000001001b */
[----:B------:R-:W-:Y:S01]  /*17670*/  ISETP.GE.AND P3, PT, R4, R6, PT ;  /* 0x000000060400720c */ /* 0x000fe20003f66270 */
[----:B------:R2:W2:Y:S01]  /*17680*/  I2F R10, R4 ;  /* 0x00000004000a7306 */ /* 0x0004a20000201400 */
[C---:B------:R-:W-:Y:S01]  /*17690*/  ISETP.GE.AND P4, PT, R2.reuse, R8, PT ;  /* 0x000000080200720c */ /* 0x040fe20003f86270 */
[C---:B----4-:R-:W-:Y:S01]  /*176a0*/  HMMA.16816.F32 R24, R12.reuse, R32, R56 ;  /* 0x000000200c18723c */ /* 0x050fe20000001838 */
[----:B------:R-:W-:Y:S01]  /*176b0*/  ISETP.GE.AND P2, PT, R2, R6, PT ;  /* 0x000000060200720c */ /* 0x000fe20003f46270 */
[----:B------:R-:W4:Y:S01]  /*176c0*/  LDSM.16.M88.4 R56, [R181+0x6800] ;  /* 0x00680000b538783b */ /* 0x000f220000000200 */
[----:B------:R-:W-:Y:S02]  /*176d0*/  FSEL R134, R5, -INF , !P0 ;  /* 0xff80000005867808 */ /* 0x000fe40004000000 */
[----:B------:R-:W-:Y:S01]  /*176e0*/  FSEL R135, R7, -INF , !P1 ;  /* 0xff80000007877808 */ /* 0x000fe20004800000 */
[----:B-1----:R-:W-:Y:S01]  /*176f0*/  FFMA.FTZ R7, R153, R18, R44 ;  /* 0x0000001299077223 */ /* 0x002fe2000001002c */
[----:B------:R-:W-:Y:S01]  /*17700*/  IADD3 R2, R0, 0x88, RZ ;  /* 0x0000008800027810 */ /* 0x000fe20007ffe0ff */
[----:B------:R-:W-:Y:S01]  /*17710*/  HMMA.16816.F32 R32, R12, R34, R92 ;  /* 0x000000220c20723c */ /* 0x000fe2000000185c */
[----:B------:R-:W-:-:S02]  /*17720*/  FSEL R104, R9, -INF , !P6 ;  /* 0xff80000009687808 */ /* 0x000fc40007000000 */
[----:B------:R-:W1:Y:S01]  /*17730*/  I2F R36, R2 ;  /* 0x0000000200247306 */ /* 0x000e620000201400 */
[----:B------:R-:W-:Y:S02]  /*17740*/  ISETP.GE.AND P6, PT, R2, R8, PT ;  /* 0x000000080200720c */ /* 0x000fe40003fc6270 */
[----:B--2---:R-:W-:Y:S01]  /*17750*/  IADD3 R4, R0, 0x81, RZ ;  /* 0x0000008100047810 */ /* 0x004fe20007ffe0ff */
[----:B------:R-:W-:Y:S01]  /*17760*/  FFMA.FTZ R5, R153, R10, R43 ;  /* 0x0000000a99057223 */ /* 0x000fe2000001002b */
[----:B------:R-:W-:Y:S02]  /*17770*/  FSEL R164, R7, -INF , !P4 ;  /* 0xff80000007a47808 */ /* 0x000fe40006000000 */
[C---:B------:R-:W-:Y:S01]  /*17780*/  ISETP.GE.AND P0, PT, R4.reuse, R8, PT ;  /* 0x000000080400720c */ /* 0x040fe20003f06270 */
[----:B------:R2:W2:Y:S01]  /*17790*/  I2F R11, R4 ;  /* 0x00000004000b7306 */ /* 0x0004a20000201400 */
[----:B------:R-:W-:Y:S02]  /*177a0*/  ISETP.GE.AND P1, PT, R4, R6, PT ;  /* 0x000000060400720c */ /* 0x000fe40003f26270 */
[----:B------:R-:W-:Y:S01]  /*177b0*/  FSEL R106, R5, -INF , !P3 ;  /* 0xff800000056a7808 */ /* 0x000fe20005800000 */
[----:B------:R-:W-:-:S05]  /*177c0*/  FFMA.FTZ R5, R153, R18, R46 ;  /* 0x0000001299057223 */ /* 0x000fca000001002e */
[----:B------:R-:W-:Y:S01]  /*177d0*/  FSEL R158, R5, -INF , !P2 ;  /* 0xff800000059e7808 */ /* 0x000fe20005000000 */
[----:B-1----:R-:W-:-:S05]  /*177e0*/  FFMA.FTZ R5, R153, R36, R28 ;  /* 0x0000002499057223 */ /* 0x002fca000001001c */
[----:B------:R-:W-:Y:S01]  /*177f0*/  FSEL R160, R5, -INF , !P6 ;  /* 0xff80000005a07808 */ /* 0x000fe20007000000 */
[C---:B--2---:R-:W-:Y:S02]  /*17800*/  FFMA.FTZ R4, R153.reuse, R10, R41 ;  /* 0x0000000a99047223 */ /* 0x044fe40000010029 */
[CC--:B------:R-:W-:Y:S01]  /*17810*/  FFMA.FTZ R7, R153.reuse, R11.reuse, R47 ;  /* 0x0000000b99077223 */ /* 0x0c0fe2000001002f */
[----:B------:R-:W1:Y:S01]  /*17820*/  LDSM.16.M88.4 R40, [R186+0x6000] ;  /* 0x00600000ba28783b */ /* 0x000e620000000200 */
[C---:B------:R-:W-:Y:S01]  /*17830*/  FFMA.FTZ R9, R153.reuse, R11, R45 ;  /* 0x0000000b99097223 */ /* 0x040fe2000001002d */
[----:B------:R-:W-:Y:S01]  /*17840*/  FSEL R105, R4, -INF , !P5 ;  /* 0xff80000004697808 */ /* 0x000fe20006800000 */
[----:B------:R-:W-:Y:S01]  /*17850*/  FFMA.FTZ R5, R153, R36, R30 ;  /* 0x0000002499057223 */ /* 0x000fe2000001001e */
[----:B------:R-:W-:Y:S01]  /*17860*/  ISETP.GE.AND P5, PT, R2, R6, PT ;  /* 0x000000060200720c */ /* 0x000fe20003fa6270 */
[----:B---3--:R-:W-:Y:S01]  /*17870*/  HMMA.16816.F32 R36, R12, R52, R68 ;  /* 0x000000340c24723c */ /* 0x008fe20000001844 */
[----:B------:R-:W-:-:S02]  /*17880*/  IADD3 R2, R0, 0x89, RZ ;  /* 0x0000008900027810 */ /* 0x000fc40007ffe0ff */
[----:B------:R-:W-:Y:S02]  /*17890*/  IADD3 R4, R0, 0x90, RZ ;  /* 0x0000009000047810 */ /* 0x000fe40007ffe0ff */
[----:B------:R2:W3:Y:S01]  /*178a0*/  I2F R19, R2 ;  /* 0x0000000200137306 */ /* 0x0004e20000201400 */
[C---:B------:R-:W-:Y:S02]  /*178b0*/  ISETP.GE.AND P3, PT, R2.reuse, R8, PT ;  /* 0x000000080200720c */ /* 0x040fe40003f66270 */
[----:B------:R-:W-:Y:S01]  /*178c0*/  ISETP.GE.AND P4, PT, R2, R6, PT ;  /* 0x000000060200720c */ /* 0x000fe20003f86270 */
[----:B------:R-:W-:Y:S01]  /*178d0*/  HMMA.16816.F32 R44, R12, R48, R60 ;  /* 0x000000300c2c723c */ /* 0x000fe2000000183c */
[----:B------:R-:W-:Y:S02]  /*178e0*/  FSEL R107, R7, -INF , !P1 ;  /* 0xff800000076b7808 */ /* 0x000fe40004800000 */
[----:B------:R-:W-:Y:S01]  /*178f0*/  FSEL R159, R9, -INF , !P0 ;  /* 0xff800000099f7808 */ /* 0x000fe20004000000 */
[----:B------:R-:W1:Y:S01]  /*17900*/  I2F R18, R4 ;  /* 0x0000000400127306 */ /* 0x000e620000201400 */
[----:B------:R-:W-:-:S02]  /*17910*/  ISETP.GE.AND P2, PT, R4, R8, PT ;  /* 0x000000080400720c */ /* 0x000fc40003f46270 */
[----:B------:R-:W-:Y:S01]  /*17920*/  ISETP.GE.AND P0, PT, R4, R6, PT ;  /* 0x000000060400720c */ /* 0x000fe20003f06270 */
[----:B----4-:R-:W-:Y:S01]  /*17930*/  HMMA.16816.F32 R68, R20, R56, R212 ;  /* 0x000000381444723c */ /* 0x010fe200000018d4 */
[----:B------:R-:W-:Y:S02]  /*17940*/  FSEL R92, R5, -INF , !P5 ;  /* 0xff800000055c7808 */ /* 0x000fe40006800000 */
[----:B--2---:R-:W-:Y:S01]  /*17950*/  IADD3 R2, R0, 0x91, RZ ;  /* 0x0000009100027810 */ /* 0x004fe20007ffe0ff */
[CC--:B---3--:R-:W-:Y:S02]  /*17960*/  FFMA.FTZ R7, R153.reuse, R19.reuse, R29 ;  /* 0x0000001399077223 */ /* 0x0c8fe4000001001d */
[C---:B------:R-:W-:Y:S01]  /*17970*/  FFMA.FTZ R5, R153.reuse, R19, R31 ;  /* 0x0000001399057223 */ /* 0x040fe2000001001f */
[----:B------:R2:W3:Y:S01]  /*17980*/  I2F R11, R2 ;  /* 0x00000002000b7306 */ /* 0x0004e20000201400 */
[C---:B------:R-:W-:Y:S01]  /*17990*/  ISETP.GE.AND P1, PT, R2.reuse, R8, PT ;  /* 0x000000080200720c */ /* 0x040fe20003f26270 */
[----:B------:R-:W-:Y:S01]  /*179a0*/  HMMA.16816.F32 R28, R12, R50, R84 ;  /* 0x000000320c1c723c */ /* 0x000fe20000001854 */
[----:B------:R-:W-:Y:S01]  /*179b0*/  ISETP.GE.AND P6, PT, R2, R6, PT ;  /* 0x000000060200720c */ /* 0x000fe20003fc6270 */
[-C--:B-1----:R-:W-:Y:S01]  /*179c0*/  FFMA.FTZ R9, R153, R18.reuse, R24 ;  /* 0x0000001299097223 */ /* 0x082fe20000010018 */
[----:B------:R-:W-:Y:S01]  /*179d0*/  IADD3 R4, R0, 0x99, RZ ;  /* 0x0000009900047810 */ /* 0x000fe20007ffe0ff */
[----:B------:R-:W-:Y:S01]  /*179e0*/  LDSM.16.M88.4 R48, [R186+0x6800] ;  /* 0x00680000ba30783b */ /* 0x000fe20000000200 */
[----:B------:R-:W-:Y:S01]  /*179f0*/  FSEL R94, R7, -INF , !P3 ;  /* 0xff800000075e7808 */ /* 0x000fe20005800000 */
[----:B------:R-:W-:Y:S01]  /*17a00*/  FFMA.FTZ R7, R153, R18, R26 ;  /* 0x0000001299077223 */ /* 0x000fe2000001001a */
[----:B------:R1:W4:Y:S01]  /*17a10*/  I2F R19, R4 ;  /* 0x0000000400137306 */ /* 0x0003220000201400 */
[----:B------:R-:W-:Y:S01]  /*17a20*/  FSEL R93, R5, -INF , !P4 ;  /* 0xff800000055d7808 */ /* 0x000fe20006000000 */
[----:B------:R-:W-:Y:S01]  /*17a30*/  HMMA.16816.F32 R60, R20, R58, R228 ;  /* 0x0000003a143c723c */ /* 0x000fe200000018e4 */
[----:B------:R-:W-:-:S02]  /*17a40*/  FSEL R170, R9, -INF , !P2 ;  /* 0xff80000009aa7808 */ /* 0x000fc40005000000 */
[----:B------:R-:W-:Y:S02]  /*17a50*/  ISETP.GE.AND P4, PT, R4, R8, PT ;  /* 0x000000080400720c */ /* 0x000fe40003f86270 */
[----:B--2---:R-:W-:Y:S01]  /*17a60*/  IADD3 R2, R0, 0x98, RZ ;  /* 0x0000009800027810 */ /* 0x004fe20007ffe0ff */
[----:B---3--:R-:W-:Y:S01]  /*17a70*/  FFMA.FTZ R5, R153, R11, R25 ;  /* 0x0000000b99057223 */ /* 0x008fe20000010019 */
[----:B------:R-:W-:Y:S02]  /*17a80*/  ISETP.GE.AND P2, PT, R4, R6, PT ;  /* 0x000000060400720c */ /* 0x000fe40003f46270 */
[----:B------:R2:W3:Y:S01]  /*17a90*/  I2F R10, R2 ;  /* 0x00000002000a7306 */ /* 0x0004e20000201400 */
[C---:B------:R-:W-:Y:S02]  /*17aa0*/  ISETP.GE.AND P5, PT, R2.reuse, R8, PT ;  /* 0x000000080200720c */ /* 0x040fe40003fa6270 */
[----:B------:R-:W-:Y:S02]  /*17ab0*/  ISETP.GE.AND P3, PT, R2, R6, PT ;  /* 0x000000060200720c */ /* 0x000fe40003f66270 */
[----:B------:R-:W-:-:S02]  /*17ac0*/  FSEL R166, R7, -INF , !P0 ;  /* 0xff80000007a67808 */ /* 0x000fc40004000000 */
[----:B------:R-:W-:Y:S01]  /*17ad0*/  FSEL R167, R5, -INF , !P1 ;  /* 0xff80000005a77808 */ /* 0x000fe20004800000 */
[----:B------:R-:W-:Y:S01]  /*17ae0*/  FFMA.FTZ R5, R153, R11, R27 ;  /* 0x0000000b99057223 */ /* 0x000fe2000001001b */
[C---:B-1----:R-:W-:Y:S01]  /*17af0*/  IADD3 R4, R0.reuse, 0xa1, RZ ;  /* 0x000000a100047810 */ /* 0x042fe20007ffe0ff */
[----:B------:R-:W-:Y:S01]  /*17b00*/  HMMA.16816.F32 R24, R12, R54, R64 ;  /* 0x000000360c18723c */ /* 0x000fe20000001840 */
[----:B------:R-:W1:Y:S02]  /*17b10*/  LDSM.16.M88.4 R52, [R181+0x7000] ;  /* 0x00700000b534783b */ /* 0x000e640000000200 */
[----:B------:R3:W3:Y:S01]  /*17b20*/  I2F R11, R4 ;  /* 0x00000004000b7306 */ /* 0x0006e20000201400 */
[----:B------:R-:W-:Y:S01]  /*17b30*/  FSEL R161, R5, -INF , !P6 ;  /* 0xff80000005a17808 */ /* 0x000fe20007000000 */
[C---:B----4-:R-:W-:Y:S01]  /*17b40*/  FFMA.FTZ R5, R153.reuse, R19, R35 ;  /* 0x0000001399057223 */ /* 0x050fe20000010023 */
[----:B--2---:R-:W-:Y:S01]  /*17b50*/  IADD3 R2, R0, 0xa0, RZ ;  /* 0x000000a000027810 */ /* 0x004fe20007ffe0ff */
[C---:B---3--:R-:W-:Y:S01]  /*17b60*/  FFMA.FTZ R7, R153.reuse, R10, R32 ;  /* 0x0000000a99077223 */ /* 0x048fe20000010020 */
[----:B------:R-:W-:Y:S01]  /*17b70*/  ISETP.GE.AND P6, PT, R4, R8, PT ;  /* 0x000000080400720c */ /* 0x000fe20003fc6270 */
[----:B------:R-:W-:Y:S01]  /*17b80*/  FFMA.FTZ R9, R153, R10, R34 ;  /* 0x0000000a99097223 */ /* 0x000fe20000010022 */
[C---:B------:R-:W-:Y:S01]  /*17b90*/  ISETP.GE.AND P0, PT, R2.reuse, R8, PT ;  /* 0x000000080200720c */ /* 0x040fe20003f06270 */
[----:B------:R-:W2:Y:S01]  /*17ba0*/  I2F R18, R2 ;  /* 0x0000000200127306 */ /* 0x000ea20000201400 */
[----:B------:R-:W-:-:S02]  /*17bb0*/  ISETP.GE.AND P1, PT, R2, R6, PT ;  /* 0x000000060200720c */ /* 0x000fc40003f26270 */
[----:B------:R-:W-:Y:S02]  /*17bc0*/  FSEL R165, R7, -INF , !P5 ;  /* 0xff80000007a57808 */ /* 0x000fe40006800000 */
[----:B------:R-:W-:Y:S02]  /*17bd0*/  ISETP.GE.AND P5, PT, R4, R6, PT ;  /* 0x000000060400720c */ /* 0x000fe40003fa6270 */
[----:B------:R-:W-:Y:S01]  /*17be0*/  FSEL R162, R5, -INF , !P2 ;  /* 0xff80000005a27808 */ /* 0x000fe20005000000 */
[----:B------:R-:W-:Y:S01]  /*17bf0*/  FFMA.FTZ R4, R153, R19, R33 ;  /* 0x0000001399047223 */ /* 0x000fe20000010021 */
[----:B------:R-:W-:Y:S01]  /*17c00*/  FSEL R95, R9, -INF , !P3 ;  /* 0xff800000095f7808 */ /* 0x000fe20005800000 */
[----:B------:R-:W-:Y:S01]  /*17c10*/  FFMA.FTZ R5, R153, R11, R37 ;  /* 0x0000000b99057223 */ /* 0x000fe20000010025 */
[----:B------:R-:W-:Y:S02]  /*17c20*/  HMMA.16816.F32 R32, R12, R40, R76 ;  /* 0x000000280c20723c */ /* 0x000fe4000000184c */
[----:B------:R-:W-:-:S02]  /*17c30*/  FSEL R163, R4, -INF , !P4 ;  /* 0xff80000004a37808 */ /* 0x000fc40006000000 */
[C---:B------:R-:W-:Y:S01]  /*17c40*/  IADD3 R4, R0.reuse, 0xa9, RZ ;  /* 0x000000a900047810 */ /* 0x040fe20007ffe0ff */
[CC--:B--2---:R-:W-:Y:S01]  /*17c50*/  FFMA.FTZ R7, R153.reuse, R18.reuse, R38 ;  /* 0x0000001299077223 */ /* 0x0c4fe20000010026 */
[----:B------:R-:W-:Y:S01]  /*17c60*/  IADD3 R2, R0, 0xa8, RZ ;  /* 0x000000a800027810 */ /* 0x000fe20007ffe0ff */
[----:B------:R-:W-:Y:S01]  /*17c70*/  FFMA.FTZ R9, R153, R18, R36 ;  /* 0x0000001299097223 */ /* 0x000fe20000010024 */
[----:B------:R-:W2:Y:S01]  /*17c80*/  I2F R19, R4 ;  /* 0x0000000400137306 */ /* 0x000ea20000201400 */
[----:B------:R-:W-:Y:S01]  /*17c90*/  FSEL R174, R5, -INF , !P6 ;  /* 0xff80000005ae7808 */ /* 0x000fe20007000000 */
[----:B------:R-:W-:Y:S01]  /*17ca0*/  FFMA.FTZ R5, R153, R11, R39 ;  /* 0x0000000b99057223 */ /* 0x000fe20000010027 */
[C---:B------:R-:W-:Y:S02]  /*17cb0*/  ISETP.GE.AND P3, PT, R2.reuse, R8, PT ;  /* 0x000000080200720c */ /* 0x040fe40003f66270 */
[----:B------:R-:W-:Y:S02]  /*17cc0*/  ISETP.GE.AND P4, PT, R2, R6, PT ;  /* 0x000000060200720c */ /* 0x000fe40003f86270 */
[----:B------:R-:W-:Y:S01]  /*17cd0*/  FSEL R173, R7, -INF , !P1 ;  /* 0xff80000007ad7808 */ /* 0x000fe20004800000 */
[----:B------:R3:W4:Y:S01]  /*17ce0*/  I2F R10, R2 ;  /* 0x00000002000a7306 */ /* 0x0007220000201400 */
[----:B------:R-:W-:-:S02]  /*17cf0*/  FSEL R175, R9, -INF , !P0 ;  /* 0xff80000009af7808 */ /* 0x000fc40004000000 */
[C---:B------:R-:W-:Y:S01]  /*17d00*/  ISETP.GE.AND P2, PT, R4.reuse, R8, PT ;  /* 0x000000080400720c */ /* 0x040fe20003f46270 */
[----:B-1----:R-:W-:Y:S01]  /*17d10*/  HMMA.16816.F32 R64, R20, R52, R240 ;  /* 0x000000341440723c */ /* 0x002fe200000018f0 */
[----:B------:R-:W-:Y:S02]  /*17d20*/  ISETP.GE.AND P0, PT, R4, R6, PT ;  /* 0x000000060400720c */ /* 0x000fe40003f06270 */
[----:B------:R-:W-:Y:S01]  /*17d30*/  FSEL R171, R5, -INF , !P5 ;  /* 0xff80000005ab7808 */ /* 0x000fe20006800000 */
[----:B--2---:R-:W-:Y:S01]  /*17d40*/  FFMA.FTZ R5, R153, R19, R27 ;  /* 0x0000001399057223 */ /* 0x004fe2000001001b */
[----:B------:R-:W-:-:S03]  /*17d50*/  IADD3 R4, R0, 0xb1, RZ ;  /* 0x000000b100047810 */ /* 0x000fc60007ffe0ff */
[----:B------:R-:W-:Y:S01]  /*17d60*/  HMMA.16816.F32 R56, R20, R54, R236 ;  /* 0x000000361438723c */ /* 0x000fe200000018ec */
[----:B------:R1:W2:Y:S01]  /*17d70*/  I2F R18, R4 ;  /* 0x0000000400127306 */ /* 0x0002a20000201400 */
[----:B------:R-:W-:Y:S01]  /*17d80*/  ISETP.GE.AND P5, PT, R4, R8, PT ;  /* 0x000000080400720c */ /* 0x000fe20003fa6270 */
[----:B------:R-:W-:Y:S01]  /*17d90*/  LDSM.16.M88.4 R52, [R186+0x7000] ;  /* 0x00700000ba34783b */ /* 0x000fe20000000200 */
[----:B---3--:R-:W-:Y:S01]  /*17da0*/  IADD3 R2, R0, 0xb0, RZ ;  /* 0x000000b000027810 */ /* 0x008fe20007ffe0ff */
[-C--:B----4-:R-:W-:Y:S01]  /*17db0*/  FFMA.FTZ R7, R153, R10.reuse, R24 ;  /* 0x0000000a99077223 */ /* 0x090fe20000010018 */
[----:B------:R-:W-:Y:S01]  /*17dc0*/  FSEL R86, R5, -INF , !P0 ;  /* 0xff80000005567808 */ /* 0x000fe20004000000 */
[----:B------:R-:W-:Y:S01]  /*17dd0*/  FFMA.FTZ R9, R153, R10, R26 ;  /* 0x0000000a99097223 */ /* 0x000fe2000001001a */
[C---:B------:R-:W-:Y:S01]  /*17de0*/  ISETP.GE.AND P1, PT, R2.reuse, R8, PT ;  /* 0x000000080200720c */ /* 0x040fe20003f26270 */
[----:B------:R-:W3:Y:S01]  /*17df0*/  I2F R36, R2 ;  /* 0x0000000200247306 */ /* 0x000ee20000201400 */
[----:B------:R-:W-:-:S02]  /*17e00*/  ISETP.GE.AND P6, PT, R2, R6, PT ;  /* 0x000000060200720c */ /* 0x000fc40003fc6270 */
[----:B------:R-:W-:Y:S02]  /*17e10*/  FSEL R172, R7, -INF , !P3 ;  /* 0xff80000007ac7808 */ /* 0x000fe40005800000 */
[----:B------:R-:W-:Y:S02]  /*17e20*/  ISETP.GE.AND P3, PT, R4, R6, PT ;  /* 0x000000060400720c */ /* 0x000fe40003f66270 */
[----:B------:R-:W-:Y:S01]  /*17e30*/  FSEL R84, R9, -INF , !P4 ;  /* 0xff80000009547808 */ /* 0x000fe20006000000 */
[C---:B-1----:R-:W-:Y:S02]  /*17e40*/  FFMA.FTZ R4, R153.reuse, R19, R25 ;  /* 0x0000001399047223 */ /* 0x042fe40000010019 */
[----:B--2---:R-:W-:Y:S01]  /*17e50*/  FFMA.FTZ R9, R153, R18, R45 ;  /* 0x0000001299097223 */ /* 0x004fe2000001002d */
[----:B------:R-:W-:Y:S02]  /*17e60*/  HMMA.16816.F32 R24, R12, R48, R68 ;  /* 0x000000300c18723c */ /* 0x000fe40000001844 */
[----:B------:R-:W-:-:S02]  /*17e70*/  FSEL R85, R4, -INF , !P2 ;  /* 0xff80000004557808 */ /* 0x000fc40005000000 */
[C---:B------:R-:W-:Y:S01]  /*17e80*/  IADD3 R4, R0.reuse, 0xc0, RZ ;  /* 0x000000c000047810 */ /* 0x040fe20007ffe0ff */
[CC--:B---3--:R-:W-:Y:S01]  /*17e90*/  FFMA.FTZ R7, R153.reuse, R36.reuse, R44 ;  /* 0x0000002499077223 */ /* 0x0c8fe2000001002c */
[----:B------:R-:W-:Y:S01]  /*17ea0*/  IADD3 R2, R0, 0xb8, RZ ;  /* 0x000000b800027810 */ /* 0x000fe20007ffe0ff */
[----:B------:R-:W-:Y:S01]  /*17eb0*/  FFMA.FTZ R5, R153, R36, R46 ;  /* 0x0000002499057223 */ /* 0x000fe2000001002e */
[----:B------:R1:W-:Y:S01]  /*17ec0*/  I2F R19, R4 ;  /* 0x0000000400137306 */ /* 0x0003e20000201400 */
[C---:B------:R-:W-:Y:S01]  /*17ed0*/  HMMA.16816.F32 R36, R12.reuse, R42, R72 ;  /* 0x0000002a0c24723c */ /* 0x040fe20000001848 */
[C---:B------:R-:W-:Y:S01]  /*17ee0*/  ISETP.GE.AND P4, PT, R2.reuse, R8, PT ;  /* 0x000000080200720c */ /* 0x040fe20003f86270 */
[----:B------:R-:W2:Y:S01]  /*17ef0*/  LDSM.16.M88.4 R40, [R181+0x7800] ;  /* 0x00780000b528783b */ /* 0x000ea20000000200 */
[----:B------:R-:W-:Y:S02]  /*17f00*/  ISETP.GE.AND P2, PT, R2, R6, PT ;  /* 0x000000060200720c */ /* 0x000fe40003f46270 */
[----:B------:R-:W-:Y:S01]  /*17f10*/  FSEL R201, R7, -INF , !P1 ;  /* 0xff80000007c97808 */ /* 0x000fe20004800000 */
[----:B------:R-:W-:Y:S01]  /*17f20*/  FFMA.FTZ R7, R153, R18, R47 ;  /* 0x0000001299077223 */ /* 0x000fe2000001002f */
[----:B------:R3:W4:Y:S01]  /*17f30*/  I2F R11, R2 ;  /* 0x00000002000b7306 */ /* 0x0007220000201400 */
[----:B------:R-:W-:Y:S01]  /*17f40*/  FSEL R176, R5, -INF , !P6 ;  /* 0xff80000005b07808 */ /* 0x000fe20007000000 */
[----:B------:R-:W-:Y:S01]  /*17f50*/  HMMA.16816.F32 R48, R12, R50, R60 ;  /* 0x000000320c30723c */ /* 0x000fe2000000183c */
[----:B------:R-:W-:-:S02]  /*17f60*/  FSEL R199, R9, -INF , !P5 ;  /* 0xff80000009c77808 */ /* 0x000fc40006800000 */
[----:B------:R-:W-:Y:S02]  /*17f70*/  FSEL R178, R7, -INF , !P3 ;  /* 0xff80000007b27808 */ /* 0x000fe40005800000 */
[C---:B------:R-:W-:Y:S02]  /*17f80*/  ISETP.GE.AND P6, PT, R4.reuse, R8, PT ;  /* 0x000000080400720c */ /* 0x040fe40003fc6270 */
[----:B------:R-:W-:Y:S02]  /*17f90*/  ISETP.GE.AND P5, PT, R4, R6, PT ;  /* 0x000000060400720c */ /* 0x000fe40003fa6270 */
[----:B-1----:R-:W-:-:S04]  /*17fa0*/  IADD3 R4, R0, 0xc8, RZ ;  /* 0x000000c800047810 */ /* 0x002fc80007ffe0ff */
[----:B------:R-:W-:Y:S01]  /*17fb0*/  I2F R18, R4 ;  /* 0x0000000400127306 */ /* 0x000fe20000201400 */
[----:B---3--:R-:W-:Y:S01]  /*17fc0*/  IADD3 R2, R0, 0xb9, RZ ;  /* 0x000000b900027810 */ /* 0x008fe20007ffe0ff */
[----:B----4-:R-:W-:-:S03]  /*17fd0*/  FFMA.FTZ R5, R153, R11, R28 ;  /* 0x0000000b99057223 */ /* 0x010fc6000001001c */
[C---:B------:R-:W-:Y:S02]  /*17fe0*/  ISETP.GE.AND P0, PT, R2.reuse, R8, PT ;  /* 0x000000080200720c */ /* 0x040fe40003f06270 */
[----:B------:R-:W-:Y:S01]  /*17ff0*/  ISETP.GE.AND P1, PT, R2, R6, PT ;  /* 0x000000060200720c */ /* 0x000fe20003f26270 */
[----:B------:R1:W3:Y:S01]  /*18000*/  I2F R10, R2 ;  /* 0x00000002000a7306 */ /* 0x0002e20000201400 */
[----:B------:R-:W-:Y:S01]  /*18010*/  FSEL R197, R5, -INF , !P4 ;  /* 0xff80000005c57808 */ /* 0x000fe20006000000 */
[----:B------:R-:W-:-:S05]  /*18020*/  FFMA.FTZ R5, R153, R11, R30 ;  /* 0x0000000b99057223 */ /* 0x000fca000001001e */
[----:B------:R-:W-:Y:S01]  /*18030*/  FSEL R87, R5, -INF , !P2 ;  /* 0xff80000005577808 */ /* 0x000fe20005000000 */
[----:B------:R-:W-:Y:S01]  /*18040*/  FFMA.FTZ R5, R153, R19, R34 ;  /* 0x0000001399057223 */ /* 0x000fe20000010022 */
[----:B------:R-:W-:Y:S01]  /*18050*/  ISETP.GE.AND P2, PT, R4, R8, PT ;  /* 0x000000080400720c */ /* 0x000fe20003f46270 */
[C---:B--2---:R-:W-:Y:S03]  /*18060*/  HMMA.16816.F32 R44, R20.reuse, R40, R232 ;  /* 0x00000028142c723c */ /* 0x044fe600000018e8 */
[----:B------:R-:W-:Y:S02]  /*18070*/  FSEL R200, R5, -INF , !P5 ;  /* 0xff80000005c87808 */ /* 0x000fe40006800000 */
[----:B-1----:R-:W-:Y:S01]  /*18080*/  IADD3 R2, R0, 0xc1, RZ ;  /* 0x000000c100027810 */ /* 0x002fe20007ffe0ff */
[CC--:B---3--:R-:W-:Y:S02]  /*18090*/  FFMA.FTZ R7, R153.reuse, R10.reuse, R29 ;  /* 0x0000000a99077223 */ /* 0x0c8fe4000001001d */
[----:B------:R-:W-:Y:S01]  /*180a0*/  FFMA.FTZ R9, R153, R10, R31 ;  /* 0x0000000a99097223 */ /* 0x000fe2000001001f */
[----:B------:R-:W1:Y:S01]  /*180b0*/  I2F R28, R2 ;  /* 0x00000002001c7306 */ /* 0x000e620000201400 */
[C---:B------:R-:W-:Y:S01]  /*180c0*/  ISETP.GE.AND P3, PT, R2.reuse, R8, PT ;  /* 0x000000080200720c */ /* 0x040fe20003f66270 */
[----:B------:R-:W-:Y:S01]  /*180d0*/  HMMA.16816.F32 R20, R20, R42, R208 ;  /* 0x0000002a1414723c */ /* 0x000fe200000018d0 */
[----:B------:R-:W-:-:S02]  /*180e0*/  ISETP.GE.AND P4, PT, R2, R6, PT ;  /* 0x000000060200720c */ /* 0x000fc40003f86270 */
[----:B------:R-:W-:Y:S02]  /*180f0*/  FSEL R179, R7, -INF , !P0 ;  /* 0xff80000007b37808 */ /* 0x000fe40004000000 */
[----:B------:R-:W-:Y:S01]  /*18100*/  ISETP.GE.AND P0, PT, R4, R6, PT ;  /* 0x000000060400720c */ /* 0x000fe20003f06270 */
[----:B------:R-:W-:Y:S01]  /*18110*/  FFMA.FTZ R4, R153, R19, R32 ;  /* 0x0000001399047223 */ /* 0x000fe20000010020 */
[----:B------:R-:W-:Y:S01]  /*18120*/  FSEL R177, R9, -INF , !P1 ;  /* 0xff80000009b17808 */ /* 0x000fe20004800000 */
[----:B------:R-:W-:-:S03]  /*18130*/  FFMA.FTZ R9, R153, R18, R36 ;  /* 0x0000001299097223 */ /* 0x000fc60000010024 */
[----:B------:R-:W-:Y:S02]  /*18140*/  FSEL R213, R4, -INF , !P6 ;  /* 0xff80000004d57808 */ /* 0x000fe40007000000 */
[C---:B------:R-:W-:Y:S01]  /*18150*/  IADD3 R4, R0.reuse, 0xd1, RZ ;  /* 0x000000d100047810 */ /* 0x040fe20007ffe0ff */
[CC--:B-1----:R-:W-:Y:S01]  /*18160*/  FFMA.FTZ R5, R153.reuse, R28.reuse, R35 ;  /* 0x0000001c99057223 */ /* 0x0c2fe20000010023 */
[----:B------:R-:W-:Y:S01]  /*18170*/  IADD3 R2, R0, 0xc9, RZ ;  /* 0x000000c900027810 */ /* 0x000fe20007ffe0ff */
[----:B------:R-:W-:Y:S01]  /*18180*/  FFMA.FTZ R7, R153, R28, R33 ;  /* 0x0000001c99077223 */ /* 0x000fe20000010021 */
[----:B------:R1:W-:Y:S01]  /*18190*/  I2F R19, R4 ;  /* 0x0000000400137306 */ /* 0x0003e20000201400 */
[----:B------:R-:W-:Y:S01]  /*181a0*/  FSEL R202, R9, -INF , !P2 ;  /* 0xff80000009ca7808 */ /* 0x000fe20005000000 */
[----:B------:R-:W-:Y:S01]  /*181b0*/  HMMA.16816.F32 R28, R12, R52, R64 ;  /* 0x000000340c1c723c */ /* 0x000fe20000001840 */
[C---:B------:R-:W-:Y:S02]  /*181c0*/  ISETP.GE.AND P1, PT, R2.reuse, R8, PT ;  /* 0x000000080200720c */ /* 0x040fe40003f26270 */
[----:B------:R-:W-:-:S02]  /*181d0*/  ISETP.GE.AND P6, PT, R2, R6, PT ;  /* 0x000000060200720c */ /* 0x000fc40003fc6270 */
[----:B------:R-:W-:Y:S01]  /*181e0*/  FSEL R196, R5, -INF , !P4 ;  /* 0xff80000005c47808 */ /* 0x000fe20006000000 */
[----:B------:R2:W3:Y:S01]  /*181f0*/  I2F R11, R2 ;  /* 0x00000002000b7306 */ /* 0x0004e20000201400 */
[----:B------:R-:W-:Y:S01]  /*18200*/  FSEL R212, R7, -INF , !P3 ;  /* 0xff80000007d47808 */ /* 0x000fe20005800000 */
[----:B------:R-:W-:Y:S01]  /*18210*/  FFMA.FTZ R7, R153, R18, R38 ;  /* 0x0000001299077223 */ /* 0x000fe20000010026 */
[C---:B------:R-:W-:Y:S01]  /*18220*/  ISETP.GE.AND P4, PT, R4.reuse, R8, PT ;  /* 0x000000080400720c */ /* 0x040fe20003f86270 */
[----:B------:R-:W-:Y:S01]  /*18230*/  HMMA.16816.F32 R32, R12, R54, R56 ;  /* 0x000000360c20723c */ /* 0x000fe20000001838 */
[----:B------:R-:W-:Y:S02]  /*18240*/  ISETP.GE.AND P2, PT, R4, R6, PT ;  /* 0x000000060400720c */ /* 0x000fe40003f46270 */
[----:B------:R-:W-:Y:S02]  /*18250*/  FSEL R198, R7, -INF , !P0 ;  /* 0xff80000007c67808 */ /* 0x000fe40004000000 */
[----:B-1----:R-:W-:-:S02]  /*18260*/  IADD3 R4, R0, 0xd9, RZ ;  /* 0x000000d900047810 */ /* 0x002fc40007ffe0ff */
[----:B--2---:R-:W-:Y:S01]  /*18270*/  IADD3 R2, R0, 0xd0, RZ ;  /* 0x000000d000027810 */ /* 0x004fe20007ffe0ff */
[----:B---3--:R-:W-:-:S03]  /*18280*/  FFMA.FTZ R5, R153, R11, R37 ;  /* 0x0000000b99057223 */ /* 0x008fc60000010025 */
[----:B------:R1:W2:Y:S01]  /*18290*/  I2F R10, R2 ;  /* 0x00000002000a7306 */ /* 0x0002a20000201400 */
[C---:B------:R-:W-:Y:S02]  /*182a0*/  ISETP.GE.AND P5, PT, R2.reuse, R8, PT ;  /* 0x000000080200720c */ /* 0x040fe40003fa6270 */
[----:B------:R-:W-:Y:S01]  /*182b0*/  FSEL R207, R5, -INF , !P1 ;  /* 0xff80000005cf7808 */ /* 0x000fe20004800000 */
[----:B------:R-:W-:Y:S01]  /*182c0*/  FFMA.FTZ R5, R153, R11, R39 ;  /* 0x0000000b99057223 */ /* 0x000fe20000010027 */
[----:B------:R-:W-:Y:S01]  /*182d0*/  ISETP.GE.AND P3, PT, R2, R6, PT ;  /* 0x000000060200720c */ /* 0x000fe20003f66270 */
[----:B------:R-:W3:Y:S01]  /*182e0*/  LDSM.16.M88.4 R36, [R186+0x7800] ;  /* 0x00780000ba24783b */ /* 0x000ee20000000200 */
[----:B------:R-:W-:-:S04]  /*182f0*/  DEPBAR.LE SB0, 0x0 ;  /* 0x000080000000791a */ /* 0x000fc80000000000 */
[----:B------:R-:W-:Y:S01]  /*18300*/  FSEL R204, R5, -INF , !P6 ;  /* 0xff80000005cc7808 */ /* 0x000fe20007000000 */
[----:B------:R4:W4:Y:S01]  /*18310*/  I2F R11, R4 ;  /* 0x00000004000b7306 */ /* 0x0009220000201400 */
[----:B------:R-:W-:Y:S01]  /*18320*/  BAR.SYNC.DEFER_BLOCKING 0x0 ;  /* 0x0000000000007b1d */ /* 0x000fe20000010000 */
[----:B------:R-:W-:Y:S02]  /*18330*/  ISETP.GE.AND P6, PT, R4, R8, PT ;  /* 0x000000080400720c */ /* 0x000fe40003fc6270 */
[C---:B-1----:R-:W-:Y:S01]  /*18340*/  IADD3 R2, R0.reuse, 0xd8, RZ ;  /* 0x000000d800027810 */ /* 0x042fe20007ffe0ff */
[CC--:B--2---:R-:W-:Y:S01]  /*18350*/  FFMA.FTZ R7, R153.reuse, R10.reuse, R24 ;  /* 0x0000000a99077223 */ /* 0x0c4fe20000010018 */
[----:B------:R-:W-:Y:S01]  /*18360*/  IADD3 R5, R0, 0xe1, RZ ;  /* 0x000000e100057810 */ /* 0x000fe20007ffe0ff */
[----:B------:R-:W-:Y:S01]  /*18370*/  FFMA.FTZ R9, R153, R10, R26 ;  /* 0x0000000a99097223 */ /* 0x000fe2000001001a */
[----:B------:R1:W2:Y:S01]  /*18380*/  I2F R18, R2 ;  /* 0x0000000200127306 */ /* 0x0002a20000201400 */
[----:B------:R-:W-:-:S02]  /*18390*/  ISETP.GE.AND P0, PT, R2, R8, PT ;  /* 0x000000080200720c */ /* 0x000fc40003f06270 */
[----:B------:R-:W-:Y:S01]  /*183a0*/  FSEL R216, R7, -INF , !P5 ;  /* 0xff80000007d87808 */ /* 0x000fe20006800000 */
[CC--:B------:R-:W-:Y:S01]  /*183b0*/  FFMA.FTZ R7, R153.reuse, R19.reuse, R27 ;  /* 0x0000001399077223 */ /* 0x0c0fe2000001001b */
[-C--:B------:R-:W-:Y:S02]  /*183c0*/  ISETP.GE.AND P1, PT, R2, R6.reuse, PT ;  /* 0x000000060200720c */ /* 0x080fe40003f26270 */
[----:B------:R-:W-:Y:S01]  /*183d0*/  ISETP.GE.AND P5, PT, R4, R6, PT ;  /* 0x000000060400720c */ /* 0x000fe20003fa6270 */
[----:B----4-:R-:W-:Y:S01]  /*183e0*/  FFMA.FTZ R4, R153, R19, R25 ;  /* 0x0000001399047223 */ /* 0x010fe20000010019 */
[----:B------:R-:W-:Y:S01]  /*183f0*/  FSEL R206, R9, -INF , !P3 ;  /* 0xff80000009ce7808 */ /* 0x000fe20005800000 */
[----:B------:R-:W-:Y:S01]  /*18400*/  I2F R19, R5 ;  /* 0x0000000500137306 */ /* 0x000fe20000201400 */
[----:B------:R-:W-:Y:S01]  /*18410*/  FSEL R205, R7, -INF , !P2 ;  /* 0xff80000007cd7808 */ /* 0x000fe20005000000 */
[CC--:B------:R-:W-:Y:S01]  /*18420*/  FFMA.FTZ R9, R153.reuse, R11.reuse, R49 ;  /* 0x0000000b99097223 */ /* 0x0c0fe20000010031 */
[----:B------:R-:W-:Y:S01]  /*18430*/  FSEL R215, R4, -INF , !P4 ;  /* 0xff80000004d77808 */ /* 0x000fe20006000000 */
[----:B------:R-:W-:Y:S01]  /*18440*/  FFMA.FTZ R7, R153, R11, R51 ;  /* 0x0000000b99077223 */ /* 0x000fe20000010033 */
[----:B------:R-:W-:-:S02]  /*18450*/  IADD3 R4, R0, 0xe8, RZ ;  /* 0x000000e800047810 */ /* 0x000fc40007ffe0ff */
[----:B-1----:R-:W-:Y:S02]  /*18460*/  IADD3 R2, R0, 0xe0, RZ ;  /* 0x000000e000027810 */ /* 0x002fe40007ffe0ff */
[-C--:B------:R-:W-:Y:S02]  /*18470*/  ISETP.GE.AND P2, PT, R5, R8.reuse, PT ;  /* 0x000000080500720c */ /* 0x080fe40003f46270 */
[----:B------:R2:W1:Y:S01]  /*18480*/  I2F R10, R2 ;  /* 0x00000002000a7306 */ /* 0x0004620000201400 */
[C---:B------:R-:W-:Y:S02]  /*18490*/  ISETP.GE.AND P3, PT, R2.reuse, R8, PT ;  /* 0x000000080200720c */ /* 0x040fe40003f66270 */
[-C--:B------:R-:W-:Y:S02]  /*184a0*/  ISETP.GE.AND P4, PT, R2, R6.reuse, PT ;  /* 0x000000060200720c */ /* 0x080fe40003f86270 */
[----:B------:R-:W-:Y:S01]  /*184b0*/  FSEL R208, R9, -INF , !P6 ;  /* 0xff80000009d07808 */ /* 0x000fe20007000000 */
[----:B---3--:R-:W-:Y:S01]  /*184c0*/  HMMA.16816.F32 R24, R12, R36, R44 ;  /* 0x000000240c18723c */ /* 0x008fe2000000182c */
[----:B------:R-:W-:-:S02]  /*184d0*/  ISETP.GE.AND P6, PT, R4, R6, PT ;  /* 0x000000060400720c */ /* 0x000fc40003fc6270 */
[----:B------:R-:W-:Y:S02]  /*184e0*/  FSEL R209, R7, -INF , !P5 ;  /* 0xff80000007d17808 */ /* 0x000fe40006800000 */
[C---:B------:R-:W-:Y:S02]  /*184f0*/  IADD3 R7, R0.reuse, 0xf1, RZ ;  /* 0x000000f100077810 */ /* 0x040fe40007ffe0ff */
[----:B------:R-:W-:Y:S01]  /*18500*/  IADD3 R9, R0, 0xf8, RZ ;  /* 0x000000f800097810 */ /* 0x000fe20007ffe0ff */
[----:B------:R-:W-:Y:S01]  /*18510*/  HMMA.16816.F32 R20, R12, R38, R20 ;  /* 0x000000260c14723c */ /* 0x000fe20000001814 */
[----:B------:R-:W-:Y:S01]  /*18520*/  I2F R13, R7 ;  /* 0x00000007000d7306 */ /* 0x000fe20000201400 */
[----:B--2---:R-:W-:-:S05]  /*18530*/  FFMA.FTZ R2, R153, R18, R48 ;  /* 0x0000001299027223 */ /* 0x004fca0000010030 */
[----:B------:R-:W-:Y:S02]  /*18540*/  FSEL R211, R2, -INF , !P0 ;  /* 0xff80000002d37808 */ /* 0x000fe40004000000 */
[----:B------:R-:W-:Y:S01]  /*18550*/  ISETP.GE.AND P0, PT, R5, R6, PT ;  /* 0x000000060500720c */ /* 0x000fe20003f06270 */
[----:B------:R-:W-:Y:S01]  /*18560*/  FFMA.FTZ R5, R153, R18, R50 ;  /* 0x0000001299057223 */ /* 0x000fe20000010032 */
[----:B------:R-:W-:Y:S01]  /*18570*/  IADD3 R2, R0, 0xe9, RZ ;  /* 0x000000e900027810 */ /* 0x000fe20007ffe0ff */
[----:B------:R2:W3:Y:S03]  /*18580*/  I2F R18, R4 ;  /* 0x0000000400127306 */ /* 0x0004e60000201400 */
[----:B------:R-:W-:Y:S01]  /*18590*/  FSEL R203, R5, -INF , !P1 ;  /* 0xff80000005cb7808 */ /* 0x000fe20004800000 */
[----:B-1----:R-:W-:Y:S01]  /*185a0*/  FFMA.FTZ R5, R153, R10, R28 ;  /* 0x0000000a99057223 */ /* 0x002fe2000001001c */
[----:B------:R-:W-:-:S02]  /*185b0*/  ISETP.GE.AND P1, PT, R4, R8, PT ;  /* 0x000000080400720c */ /* 0x000fc40003f26270 */
[C---:B------:R-:W-:Y:S01]  /*185c0*/  ISETP.GE.AND P5, PT, R2.reuse, R8, PT ;  /* 0x000000080200720c */ /* 0x040fe20003fa6270 */
[----:B------:R1:W4:Y:S01]  /*185d0*/  I2F R11, R2 ;  /* 0x00000002000b7306 */ /* 0x0003220000201400 */
[----:B------:R-:W-:Y:S01]  /*185e0*/  FSEL R228, R5, -INF , !P3 ;  /* 0xff80000005e47808 */ /* 0x000fe20005800000 */
[----:B------:R-:W-:Y:S01]  /*185f0*/  FFMA.FTZ R5, R153, R19, R29 ;  /* 0x0000001399057223 */ /* 0x000fe2000001001d */
[----:B------:R-:W-:-:S04]  /*18600*/  ISETP.GE.AND P3, PT, R2, R6, PT ;  /* 0x000000060200720c */ /* 0x000fc80003f66270 */
[----:B------:R-:W-:Y:S01]  /*18610*/  FSEL R227, R5, -INF , !P2 ;  /* 0xff80000005e37808 */ /* 0x000fe20005000000 */
[C---:B--2---:R-:W-:Y:S01]  /*18620*/  FFMA.FTZ R4, R153.reuse, R10, R30 ;  /* 0x0000000a99047223 */ /* 0x044fe2000001001e */
[----:B------:R-:W-:Y:S01]  /*18630*/  I2F R12, R9 ;  /* 0x00000009000c7306 */ /* 0x000fe20000201400 */
[----:B---3--:R-:W-:-:S03]  /*18640*/  FFMA.FTZ R5, R153, R18, R32 ;  /* 0x0000001299057223 */ /* 0x008fc60000010020 */
[----:B------:R-:W-:Y:S01]  /*18650*/  FSEL R220, R4, -INF , !P4 ;  /* 0xff80000004dc7808 */ /* 0x000fe20006000000 */
[----:B------:R-:W-:Y:S01]  /*18660*/  FFMA.FTZ R4, R153, R19, R31 ;  /* 0x0000001399047223 */ /* 0x000fe2000001001f */
[----:B------:R-:W-:Y:S02]  /*18670*/  FSEL R221, R5, -INF , !P1 ;  /* 0xff80000005dd7808 */ /* 0x000fe40004800000 */
[----:B-1----:R-:W-:Y:S02]  /*18680*/  IADD3 R2, R0, 0xf0, RZ ;  /* 0x000000f000027810 */ /* 0x002fe40007ffe0ff */
[----:B------:R-:W-:Y:S01]  /*18690*/  FSEL R214, R4, -INF , !P0 ;  /* 0xff80000004d67808 */ /* 0x000fe20004000000 */
[----:B----4-:R-:W-:Y:S01]  /*186a0*/  FFMA.FTZ R4, R153, R11, R35 ;  /* 0x0000000b99047223 */ /* 0x010fe20000010023 */
[----:B------:R1:W2:Y:S01]  /*186b0*/  I2F R10, R2 ;  /* 0x00000002000a7306 */ /* 0x0002a20000201400 */
[C---:B------:R-:W-:Y:S02]  /*186c0*/  ISETP.GE.AND P4, PT, R2.reuse, R8, PT ;  /* 0x000000080200720c */ /* 0x040fe40003f86270 */
[----:B------:R-:W-:-:S02]  /*186d0*/  ISETP.GE.AND P2, PT, R2, R6, PT ;  /* 0x000000060200720c */ /* 0x000fc40003f46270 */
[C---:B------:R-:W-:Y:S02]  /*186e0*/  ISETP.GE.AND P0, PT, R7.reuse, R8, PT ;  /* 0x000000080700720c */ /* 0x040fe40003f06270 */
[-C--:B------:R-:W-:Y:S01]  /*186f0*/  ISETP.GE.AND P1, PT, R7, R6.reuse, PT ;  /* 0x000000060700720c */ /* 0x080fe20003f26270 */
[----:B------:R-:W-:Y:S01]  /*18700*/  FFMA.FTZ R7, R153, R11, R33 ;  /* 0x0000000b99077223 */ /* 0x000fe20000010021 */
[----:B------:R-:W-:Y:S02]  /*18710*/  FSEL R229, R4, -INF , !P3 ;  /* 0xff80000004e57808 */ /* 0x000fe40005800000 */
[----:B------:R-:W-:Y:S02]  /*18720*/  ISETP.GE.AND P3, PT, R9, R6, PT ;  /* 0x000000060900720c */ /* 0x000fe40003f66270 */
[----:B------:R-:W-:Y:S01]  /*18730*/  FSEL R226, R7, -INF , !P5 ;  /* 0xff80000007e27808 */ /* 0x000fe20006800000 */
[----:B------:R-:W-:Y:S01]  /*18740*/  FFMA.FTZ R7, R153, R13, R27 ;  /* 0x0000000d99077223 */ /* 0x000fe2000001001b */
[----:B------:R-:W-:Y:S01]  /*18750*/  ISETP.GE.AND P5, PT, R9, R8, PT ;  /* 0x000000080900720c */ /* 0x000fe20003fa6270 */
[----:B-1----:R-:W-:-:S02]  /*18760*/  FFMA.FTZ R2, R153, R18, R34 ;  /* 0x0000001299027223 */ /* 0x002fc40000010022 */
[----:B--2---:R-:W-:Y:S01]  /*18770*/  FFMA.FTZ R5, R153, R10, R24 ;  /* 0x0000000a99057223 */ /* 0x004fe20000010018 */
[----:B------:R-:W-:Y:S01]  /*18780*/  FSEL R230, R7, -INF , !P1 ;  /* 0xff80000007e67808 */ /* 0x000fe20004800000 */
[C---:B------:R-:W-:Y:S01]  /*18790*/  FFMA.FTZ R9, R153.reuse, R12, R20 ;  /* 0x0000000c99097223 */ /* 0x040fe20000010014 */
[----:B------:R-:W-:Y:S01]  /*187a0*/  FSEL R210, R2, -INF , !P6 ;  /* 0xff80000002d27808 */ /* 0x000fe20007000000 */
[C---:B------:R-:W-:Y:S01]  /*187b0*/  FFMA.FTZ R2, R153.reuse, R10, R26 ;  /* 0x0000000a99027223 */ /* 0x040fe2000001001a */
[C---:B------:R-:W-:Y:S01]  /*187c0*/  ISETP.GE.AND P6, PT, R0.reuse, R8, PT ;  /* 0x000000080000720c */ /* 0x040fe20003fc6270 */
[C---:B------:R-:W-:Y:S01]  /*187d0*/  FFMA.FTZ R10, R153.reuse, R184, R88 ;  /* 0x000000b8990a7223 */ /* 0x040fe20000010058 */
[----:B------:R-:W-:Y:S02]  /*187e0*/  IADD3 R0, R0, 0xf9, RZ ;  /* 0x000000f900007810 */ /* 0x000fe40007ffe0ff */
[----:B------:R-:W-:Y:S01]  /*187f0*/  FSEL R231, R2, -INF , !P2 ;  /* 0xff80000002e77808 */ /* 0x000fe20005000000 */
[----:B------:R-:W-:Y:S01]  /*18800*/  FFMA.FTZ R2, R153, R13, R25 ;  /* 0x0000000d99027223 */ /* 0x000fe20000010019 */
[----:B------:R-:W1:Y:S01]  /*18810*/  I2F R11, R0 ;  /* 0x00000000000b7306 */ /* 0x000e620000201400 */
[----:B------:R-:W-:Y:S01]  /*18820*/  FSEL R234, R5, -INF , !P4 ;  /* 0xff80000005ea7808 */ /* 0x000fe20006000000 */
[----:B------:R-:W-:Y:S01]  /*18830*/  FFMA.FTZ R5, R153, R12, R22 ;  /* 0x0000000c99057223 */ /* 0x000fe20000010016 */
[----:B------:R-:W-:-:S02]  /*18840*/  IADD3 R12, R181, 0x800, RZ ;  /* 0x00000800b50c7810 */ /* 0x000fc40007ffe0ff */
[----:B------:R-:W-:Y:S02]  /*18850*/  FSEL R233, R2, -INF , !P0 ;  /* 0xff80000002e97808 */ /* 0x000fe40004000000 */
[----:B------:R-:W-:Y:S01]  /*18860*/  IADD3 R7, R181, 0x1800, RZ ;  /* 0x00001800b5077810 */ /* 0x000fe20007ffe0ff */
[----:B------:R2:W-:Y:S01]  /*18870*/  STL [R1+0xd0], R12 ;  /* 0x0000d00c01007387 */ /* 0x0005e20000100800 */
[----:B------:R-:W-:Y:S02]  /*18880*/  ISETP.GE.AND P1, PT, R185, 0x2, PT ;  /* 0x00000002b900780c */ /* 0x000fe40003f26270 */
[C---:B------:R-:W-:Y:S02]  /*18890*/  ISETP.GE.AND P4, PT, R0.reuse, R8, PT ;  /* 0x000000080000720c */ /* 0x040fe40003f86270 */
[----:B------:R-:W-:Y:S02]  /*188a0*/  ISETP.GE.AND P2, PT, R0, R6, PT ;  /* 0x000000060000720c */ /* 0x000fe40003f46270 */
[----:B------:R-:W-:Y:S01]  /*188b0*/  ISETP.NE.U32.AND P0, PT, R222, RZ, PT ;  /* 0x000000ffde00720c */ /* 0x000fe20003f05070 */
[C---:B-1----:R-:W-:Y:S01]  /*188c0*/  FFMA.FTZ R4, R153.reuse, R11, R21 ;  /* 0x0000000b99047223 */ /* 0x042fe20000010015 */
[----:B------:R-:W-:Y:S01]  /*188d0*/  LOP3.LUT R0, R182, R183, RZ, 0xfc, !PT ;  /* 0x000000b7b6007212 */ /* 0x000fe200078efcff */
[----:B------:R-:W-:Y:S01]  /*188e0*/  FFMA.FTZ R2, R153, R11, R23 ;  /* 0x0000000b99027223 */ /* 0x000fe20000010017 */
[----:B------:R-:W-:-:S02]  /*188f0*/  IADD3 R11, R181, 0x1000, RZ ;  /* 0x00001000b50b7810 */ /* 0x000fc40007ffe0ff */
[----:B------:R-:W-:Y:S02]  /*18900*/  ISETP.NE.AND.EX P0, PT, R223, RZ, PT, P0 ;  /* 0x000000ffdf00720c */ /* 0x000fe40003f05300 */
[----:B------:R-:W-:Y:S01]  /*18910*/  FSEL R235, R9, -INF , !P5 ;  /* 0xff80000009eb7808 */ /* 0x000fe20006800000 */
[----:B------:R1:W-:Y:S01]  /*18920*/  STL [R1+0xd4], R11 ;  /* 0x0000d40b01007387 */ /* 0x0003e20000100800 */
[----:B------:R-:W-:Y:S02]  /*18930*/  FSEL R232, R5, -INF , !P3 ;  /* 0xff80000005e87808 */ /* 0x000fe40005800000 */
[----:B------:R-:W-:Y:S01]  /*18940*/  FSEL R236, R4, -INF , !P4 ;  /* 0xff80000004ec7808 */ /* 0x000fe20006000000 */
[----:B------:R3:W-:Y:S01]  /*18950*/  STL [R1+0xd8], R7 ;  /* 0x0000d80701007387 */ /* 0x0007e20000100800 */
[----:B------:R-:W-:Y:S02]  /*18960*/  FSEL R237, R2, -INF , !P2 ;  /* 0xff80000002ed7808 */ /* 0x000fe40005000000 */
[----:B------:R-:W-:-:S02]  /*18970*/  FSEL R48, R10, -INF , !P6 ;  /* 0xff8000000a307808 */ /* 0x000fc40007000000 */
[----:B--2---:R-:W-:-:S05]  /*18980*/  IADD3 R12, R181, 0x2000, RZ ;  /* 0x00002000b50c7810 */ /* 0x004fca0007ffe0ff */
[----:B------:R2:W-:Y:S01]  /*18990*/  STL [R1+0xdc], R12 ;  /* 0x0000dc0c01007387 */ /* 0x0005e20000100800 */
[C---:B-1----:R-:W-:Y:S02]  /*189a0*/  IADD3 R11, R181.reuse, 0x2800, RZ ;  /* 0x00002800b50b7810 */ /* 0x042fe40007ffe0ff */
[----:B---3--:R-:W-:-:S03]  /*189b0*/  IADD3 R7, R181, 0x3000, RZ ;  /* 0x00003000b5077810 */ /* 0x008fc60007ffe0ff */
[----:B------:R1:W-:Y:S04]  /*189c0*/  STL [R1+0xe0], R11 ;  /* 0x0000e00b01007387 */ /* 0x0003e80000100800 */
[----:B------:R3:W-:Y:S01]  /*189d0*/  STL [R1+0xe4], R7 ;  /* 0x0000e40701007387 */ /* 0x0007e20000100800 */
        /* <DEDUP_REMOVED lines=82> */
.L_x_3105:
[----:B------:R-:W3:Y:S02]  /*18f00*/  LD.E R2, [R16.64+0x38] ;  /* 0x0000380610027980 */ /* 0x000ee4000c101900 */
[----:B---3--:R-:W-:-:S04]  /*18f10*/  LEA R2, -R2, RZ, 0x8 ;  /* 0x000000ff02027211 */ /* 0x008fc800078e41ff */
[----:B------:R-:W-:Y:S02]  /*18f20*/  SHF.R.S32.HI R4, RZ, 0x1f, R2 ;  /* 0x0000001fff047819 */ /* 0x000fe40000011402 */
.L_x_3106:
[----:B------:R-:W-:Y:S05]  /*18f30*/  BSYNC B0 ;  /* 0x0000000000007941 */ /* 0x000fea0003800000 */
.L_x_3104:
[----:B------:R-:W-:Y:S01]  /*18f40*/  ISETP.GE.AND P2, PT, R154, R250, PT ;  /* 0x000000fa9a00720c */ /* 0x000fe20003f46270 */
[----:B------:R-:W-:-:S12]  /*18f50*/  BSSY B0, `(.L_x_3107) ;  /* 0x00000af000007945 */ /* 0x000fd80003800000 */
[----:B------:R-:W-:Y:S01]  /*18f60*/  @!P2 IADD3 R5, P4, R2, R118, RZ ;  /* 0x000000760205a210 */ /* 0x000fe20007f9e0ff */
[----:B--2---:R-:W-:Y:S01]  /*18f70*/  @!P2 IMAD.MOV.U32 R11, RZ, RZ, R4 ;  /* 0x000000ffff0ba224 */ /* 0x004fe200078e0004 */
[----:B------:R-:W-:Y:S01]  /*18f80*/  @!P2 LEA R7, P3, R194, R2, 0x5 ;  /* 0x00000002c207a211 */ /* 0x000fe200078628ff */
[----:B------:R-:W-:Y:S01]  /*18f90*/  @!P2 IMAD.MOV.U32 R14, RZ, RZ, R2 ;  /* 0x000000ffff0ea224 */ /* 0x000fe200078e0002 */
[----:B------:R-:W-:Y:S01]  /*18fa0*/  @!P2 MOV R15, R4 ;  /* 0x00000004000fa202 */ /* 0x000fe20000000f00 */
[----:B------:R-:W-:Y:S01]  /*18fb0*/  @!P2 IMAD.X R9, R4, 0x1, R152, P4 ;  /* 0x000000010409a824 */ /* 0x000fe200020e0698 */
[----:B------:R-:W-:Y:S01]  /*18fc0*/  @!P2 LEA R46, P4, R5, R224, 0x1 ;  /* 0x000000e0052ea211 */ /* 0x000fe200078808ff */
        /* <DEDUP_REMOVED lines=17> */
[-C--:B------:R-:W-:Y:S01]  /*190e0*/  @!P2 LEA.HI.X R43, R5, R225.reuse, R9, 0x1, P4 ;  /* 0x000000e1052ba211 */ /* 0x080fe200020f0c09 */
[----:B------:R-:W-:Y:S01]  /*190f0*/  @!P2 IMAD.IADD R9, R11, 0x1, R18 ;  /* 0x000000010b09a824 */ /* 0x000fe200078e0212 */
[----:B------:R-:W-:Y:S01]  /*19100*/  @!P2 LEA R38, P4, R10, R224, 0x1 ;  /* 0x000000e00a26a211 */ /* 0x000fe200078808ff */
[----:B------:R-:W-:Y:S01]  /*19110*/  @!P2 IMAD.IADD R5, R13, 0x1, R19 ;  /* 0x000000010d05a824 */ /* 0x000fe200078e0213 */
[----:B------:R-:W-:Y:S01]  /*19120*/  @!P2 LEA.HI.X R14, R194, R4, R195, 0x7, P3 ;  /* 0x00000004c20ea211 */ /* 0x000fe200018f3cc3 */
[----:B------:R-:W-:Y:S01]  /*19130*/  @!P2 IMAD.MOV.U32 R13, RZ, RZ, R4 ;  /* 0x000000ffff0da224 */ /* 0x000fe200078e0004 */
[----:B------:R-:W-:Y:S01]  /*19140*/  @!P2 LEA R36, P3, R7, R224, 0x1 ;  /* 0x000000e00724a211 */ /* 0x000fe200078608ff */
[C---:B------:R-:W-:Y:S01]  /*19150*/  @!P2 IMAD R26, R195.reuse, 0xd0, RZ ;  /* 0x000000d0c31aa824 */ /* 0x040fe200078e02ff */
[-C--:B------:R-:W-:Y:S01]  /*19160*/  @!P2 LEA.HI.X R39, R10, R225.reuse, R9, 0x1, P4 ;  /* 0x000000e10a27a211 */ /* 0x080fe200020f0c09 */
[--C-:B------:R-:W-:Y:S01]  /*19170*/  @!P2 IMAD.MOV.U32 R10, RZ, RZ, R2.reuse ;  /* 0x000000ffff0aa224 */ /* 0x100fe200078e0002 */
[-C--:B------:R-:W-:Y:S01]  /*19180*/  @!P2 MOV R11, R4.reuse ;  /* 0x00000004000ba202 */ /* 0x080fe20000000f00 */
[C---:B------:R-:W-:Y:S01]  /*19190*/  @!P2 IMAD R9, R195.reuse, 0x90, RZ ;  /* 0x00000090c309a824 */ /* 0x040fe200078e02ff */
[-C--:B------:R-:W-:Y:S01]  /*191a0*/  @!P2 LEA.HI.X R41, R12, R225.reuse, R5, 0x1, P5 ;  /* 0x000000e10c29a211 */ /* 0x080fe200028f0c05 */
        /* <DEDUP_REMOVED lines=23> */
[----:B------:R-:W-:Y:S01]  /*19320*/  @!P2 IMAD.MOV.U32 R11, RZ, RZ, R4 ;  /* 0x000000ffff0ba224 */ /* 0x000fe200078e0004 */
        /* <DEDUP_REMOVED lines=113> */
.L_x_3108:
[----:B------:R-:W-:Y:S05]  /*19a40*/  BSYNC B0 ;  /* 0x0000000000007941 */ /* 0x000fea0003800000 */
.L_x_3107:
[----:B------:R-:W0:Y:S01]  /*19a50*/  LDGDEPBAR ;  /* 0x00000000000079af */ /* 0x000e220000000000 */
[----:B------:R-:W-:-:S04]  /*19a60*/  LEA R224, P2, R2, R224, 0x1 ;  /* 0x000000e002e07211 */ /* 0x000fc800078408ff */
[----:B------:R-:W-:-:S04]  /*19a70*/  LEA.HI.X R225, R2, R225, R4, 0x1, P2 ;  /* 0x000000e102e17211 */ /* 0x000fc800010f0c04 */
.L_x_3103:
[----:B------:R-:W-:Y:S05]  /*19a80*/  BSYNC B1 ;  /* 0x0000000000017941 */ /* 0x000fea0003800000 */
.L_x_3102:
[----:B------:R-:W-:Y:S01]  /*19a90*/  FMNMX.FTZ R2, R116, R91, !PT ;  /* 0x0000005b74027209 */ /* 0x000fe20007810000 */
        /* <DEDUP_REMOVED lines=121> */
[----:B------:R-:W4:Y:S01]  /*1a230*/  SHFL.BFLY PT, R5, R2, 0x2, 0x1f ;  /* 0x0c401f0002057f89 */ /* 0x000f2200000e0000 */
[----:B------:R-:W-:-:S04]  /*1a240*/  FMNMX.FTZ R18, R226, R18, !PT ;  /* 0x00000012e2127209 */ /* 0x000fc80007810000 */
[----:B------:R-:W-:-:S04]  /*1a250*/  FMNMX.FTZ R18, R234, R18, !PT ;  /* 0x00000012ea127209 */ /* 0x000fc80007810000 */
[----:B------:R-:W-:-:S04]  /*1a260*/  FMNMX.FTZ R18, R233, R18, !PT ;  /* 0x00000012e9127209 */ /* 0x000fc80007810000 */
[----:B------:R-:W-:-:S04]  /*1a270*/  FMNMX.FTZ R18, R235, R18, !PT ;  /* 0x00000012eb127209 */ /* 0x000fc80007810000 */
[----:B------:R-:W-:Y:S02]  /*1a280*/  FMNMX.FTZ R18, R236, R18, !PT ;  /* 0x00000012ec127209 */ /* 0x000fe40007810000 */
[----:B----4-:R-:W-:-:S03]  /*1a290*/  FMNMX.FTZ R2, R2, R5, !PT ;  /* 0x0000000502027209 */ /* 0x010fc60007810000 */
[----:B------:R-:W4:Y:S04]  /*1a2a0*/  SHFL.BFLY PT, R5, R18, 0x2, 0x1f ;  /* 0x0c401f0012057f89 */ /* 0x000f2800000e0000 */
[----:B--2---:R-:W2:Y:S01]  /*1a2b0*/  SHFL.BFLY PT, R7, R2, 0x1, 0x1f ;  /* 0x0c201f0002077f89 */ /* 0x004ea200000e0000 */
[----:B----4-:R-:W-:Y:S02]  /*1a2c0*/  FMNMX.FTZ R18, R18, R5, !PT ;  /* 0x0000000512127209 */ /* 0x010fe40007810000 */
[----:B--2---:R-:W-:-:S03]  /*1a2d0*/  FMNMX.FTZ R2, R2, R7, !PT ;  /* 0x0000000702027209 */ /* 0x004fc60007810000 */
[----:B------:R-:W2:Y:S01]  /*1a2e0*/  SHFL.BFLY PT, R9, R18, 0x1, 0x1f ;  /* 0x0c201f0012097f89 */ /* 0x000ea200000e0000 */
[----:B------:R-:W-:Y:S01]  /*1a2f0*/  FSETP.NEU.FTZ.AND P2, PT, R2, -INF , PT ;  /* 0xff8000000200780b */ /* 0x000fe20003f5d000 */
[----:B---3--:R-:W-:-:S05]  /*1a300*/  FMUL.FTZ R5, R4, R2 ;  /* 0x0000000204057220 */ /* 0x008fca0000410000 */
[----:B------:R-:W-:-:S05]  /*1a310*/  FSEL R5, R5, RZ, P2 ;  /* 0x000000ff05057208 */ /* 0x000fca0001000000 */
[----:B------:R-:W-:-:S04]  /*1a320*/  FFMA.FTZ R7, R116, R4, -R5 ;  /* 0x0000000474077223 */ /* 0x000fc80000010805 */
[----:B------:R3:W-:Y:S01]  /*1a330*/  MUFU.EX2 R252, R7 ;  /* 0x0000000700fc7308 */ /* 0x0007e20000000800 */
[----:B--2---:R-:W-:Y:S01]  /*1a340*/  FMNMX.FTZ R18, R18, R9, !PT ;  /* 0x0000000912127209 */ /* 0x004fe20007810000 */
[----:B---3--:R-:W-:-:S06]  /*1a350*/  FFMA.FTZ R7, R91, R4, -R5 ;  /* 0x000000045b077223 */ /* 0x008fcc0000010805 */
[----:B------:R2:W3:Y:S01]  /*1a360*/  MUFU.EX2 R88, R7 ;  /* 0x0000000700587308 */ /* 0x0004e20000000800 */
[----:B------:R-:W-:Y:S01]  /*1a370*/  FMUL.FTZ R10, R4, R18 ;  /* 0x00000012040a7220 */ /* 0x000fe20000410000 */
[----:B------:R-:W-:Y:S01]  /*1a380*/  FSETP.NEU.FTZ.AND P2, PT, R18, -INF , PT ;  /* 0xff8000001200780b */ /* 0x000fe20003f5d000 */
[----:B--2---:R-:W-:-:S05]  /*1a390*/  FFMA.FTZ R7, R117, R4, -R5 ;  /* 0x0000000475077223 */ /* 0x004fca0000010805 */
[----:B------:R2:W-:Y:S01]  /*1a3a0*/  MUFU.EX2 R91, R7 ;  /* 0x00000007005b7308 */ /* 0x0005e20000000800 */
[----:B------:R-:W-:Y:S01]  /*1a3b0*/  SHF.L.U32 R182, R0, 0x1, RZ ;  /* 0x0000000100b67819 */ /* 0x000fe200000006ff */
[----:B--2---:R-:W-:-:S03]  /*1a3c0*/  FFMA.FTZ R7, R90, R4, -R5 ;  /* 0x000000045a077223 */ /* 0x004fc60000010805 */
[-C--:B------:R-:W-:Y:S01]  /*1a3d0*/  LEA R185, R190, R182.reuse, 0x1 ;  /* 0x000000b6beb97211 */ /* 0x080fe200078e08ff */
[----:B-1----:R-:W1:Y:S02]  /*1a3e0*/  LDSM.16.MT88.4 R24, [R182+0xa000] ;  /* 0x00a00000b618783b */ /* 0x002e640000004200 */
[----:B------:R2:W4:Y:S01]  /*1a3f0*/  MUFU.EX2 R76, R7 ;  /* 0x00000007004c7308 */ /* 0x0005220000000800 */
[----:B------:R-:W-:Y:S01]  /*1a400*/  LEA R183, R191, R182, 0x1 ;  /* 0x000000b6bfb77211 */ /* 0x000fe200078e08ff */
[----:B------:R-:W5:Y:S04]  /*1a410*/  LDSM.16.MT88.4 R20, [R185+0xa000] ;  /* 0x00a00000b914783b */ /* 0x000f680000004200 */
[----:B------:R-:W1:Y:S01]  /*1a420*/  LDSM.16.MT88.4 R28, [R183+0xa000] ;  /* 0x00a00000b71c783b */ /* 0x000e620000004200 */
[----:B------:R-:W-:-:S03]  /*1a430*/  FFMA.FTZ R9, R83, R4, -R5 ;  /* 0x0000000453097223 */ /* 0x000fc60000010805 */
[----:B------:R-:W-:Y:S01]  /*1a440*/  LDSM.16.MT88.4 R44, [R182+0xa800] ;  /* 0x00a80000b62c783b */ /* 0x000fe20000004200 */
[----:B---3--:R-:W-:-:S03]  /*1a450*/  F2FP.PACK_AB R13, R88, R252 ;  /* 0x000000fc580d723e */ /* 0x008fc600000000ff */
[----:B------:R-:W-:Y:S01]  /*1a460*/  LDSM.16.MT88.4 R40, [R185+0xa800] ;  /* 0x00a80000b928783b */ /* 0x000fe20000004200 */
[----:B--2---:R-:W-:-:S03]  /*1a470*/  FSEL R7, R10, RZ, P2 ;  /* 0x000000ff0a077208 */ /* 0x004fc60001000000 */
[----:B------:R-:W-:Y:S02]  /*1a480*/  LDSM.16.MT88.4 R60, [R183+0xa800] ;  /* 0x00a80000b73c783b */ /* 0x000fe40000004200 */
[----:B------:R-:W-:-:S04]  /*1a490*/  FFMA.FTZ R0, R48, R4, -R7 ;  /* 0x0000000430007223 */ /* 0x000fc80000010807 */
[----:B------:R2:W-:Y:S02]  /*1a4a0*/  MUFU.EX2 R82, R0 ;  /* 0x0000000000527308 */ /* 0x0005e40000000800 */
[----:B--2---:R-:W-:-:S06]  /*1a4b0*/  FFMA.FTZ R0, R136, R4, -R7 ;  /* 0x0000000488007223 */ /* 0x004fcc0000010807 */
[----:B------:R2:W3:Y:S01]  /*1a4c0*/  MUFU.EX2 R10, R0 ;  /* 0x00000000000a7308 */ /* 0x0004e20000000800 */
[----:B------:R-:W-:-:S05]  /*1a4d0*/  LEA R184, R190, R183, 0x1 ;  /* 0x000000b7beb87211 */ /* 0x000fca00078e08ff */
[----:B------:R-:W1:Y:S01]  /*1a4e0*/  LDSM.16.MT88.4 R48, [R184+0xa000] ;  /* 0x00a00000b830783b */ /* 0x000e620000004200 */
[----:B--2---:R-:W-:-:S04]  /*1a4f0*/  FFMA.FTZ R0, R168, R4, -R7 ;  /* 0x00000004a8007223 */ /* 0x004fc80000010807 */
[----:B------:R2:W-:Y:S02]  /*1a500*/  MUFU.EX2 R11, R0 ;  /* 0x00000000000b7308 */ /* 0x0005e40000000800 */
[----:B--2---:R-:W-:-:S06]  /*1a510*/  FFMA.FTZ R0, R138, R4, -R7 ;  /* 0x000000048a007223 */ /* 0x004fcc0000010807 */
[----:B------:R2:W1:Y:S02]  /*1a520*/  MUFU.EX2 R83, R0 ;  /* 0x0000000000537308 */ /* 0x0004640000000800 */
[----:B--2---:R-:W-:-:S06]  /*1a530*/  FFMA.FTZ R0, R89, R4, -R5 ;  /* 0x0000000459007223 */ /* 0x004fcc0000010805 */
[----:B------:R2:W-:Y:S02]  /*1a540*/  MUFU.EX2 R138, R0 ;  /* 0x00000000008a7308 */ /* 0x0005e40000000800 */
[----:B--2---:R-:W-:-:S06]  /*1a550*/  FFMA.FTZ R0, R81, R4, -R5 ;  /* 0x0000000451007223 */ /* 0x004fcc0000010805 */
[----:B------:R2:W-:Y:S01]  /*1a560*/  MUFU.EX2 R238, R0 ;  /* 0x0000000000ee7308 */ /* 0x0005e20000000800 */
[----:B----4-:R-:W-:Y:S01]  /*1a570*/  F2FP.PACK_AB R15, R76, R91 ;  /* 0x0000005b4c0f723e */ /* 0x010fe200000000ff */
[----:B--2---:R-:W-:-:S06]  /*1a580*/  FFMA.FTZ R0, R148, R4, -R7 ;  /* 0x0000000494007223 */ /* 0x004fcc0000010807 */
[----:B------:R2:W-:Y:S01]  /*1a590*/  MUFU.EX2 R81, R0 ;  /* 0x0000000000517308 */ /* 0x0005e20000000800 */
[----:B---3--:R-:W-:Y:S02]  /*1a5a0*/  F2FP.PACK_AB R12, R10, R82 ;  /* 0x000000520a0c723e */ /* 0x008fe400000000ff */
[----:B-1----:R-:W-:Y:S01]  /*1a5b0*/  F2FP.PACK_AB R14, R83, R11 ;  /* 0x0000000b530e723e */ /* 0x002fe200000000ff */
[----:B--2---:R-:W-:-:S04]  /*1a5c0*/  FFMA.FTZ R0, R139, R4, -R7 ;  /* 0x000000048b007223 */ /* 0x004fc80000010807 */
[----:B------:R1:W2:Y:S02]  /*1a5d0*/  MUFU.EX2 R240, R0 ;  /* 0x0000000000f07308 */ /* 0x0002a40000000800 */
[----:B------:R-:W-:Y:S01]  /*1a5e0*/  HMMA.16816.F32 R52, R12, R24, RZ ;  /* 0x000000180c34723c */ /* 0x000fe200000018ff */
[----:B-1----:R-:W-:-:S05]  /*1a5f0*/  FFMA.FTZ R0, R119, R4, -R7 ;  /* 0x0000000477007223 */ /* 0x002fca0000010807 */
[----:B------:R1:W-:Y:S02]  /*1a600*/  MUFU.EX2 R239, R0 ;  /* 0x0000000000ef7308 */ /* 0x0003e40000000800 */
[----:B------:R-:W-:Y:S01]  /*1a610*/  HMMA.16816.F32 R36, R12, R26, RZ ;  /* 0x0000001a0c24723c */ /* 0x000fe200000018ff */
[----:B-1----:R-:W-:-:S05]  /*1a620*/  FFMA.FTZ R0, R149, R4, -R7 ;  /* 0x0000000495007223 */ /* 0x002fca0000010807 */
[----:B------:R1:W-:Y:S02]  /*1a630*/  MUFU.EX2 R136, R0 ;  /* 0x0000000000887308 */ /* 0x0003e40000000800 */
[C---:B-----5:R-:W-:Y:S06]  /*1a640*/  HMMA.16816.F32 R32, R12.reuse, R20, RZ ;  /* 0x000000140c20723c */ /* 0x060fec00000018ff */
[----:B------:R-:W3:Y:S02]  /*1a650*/  MUFU.EX2 R77, R9 ;  /* 0x00000009004d7308 */ /* 0x000ee40000000800 */
[----:B------:R-:W-:Y:S01]  /*1a660*/  HMMA.16816.F32 R24, R12, R22, RZ ;  /* 0x000000160c18723c */ /* 0x000fe200000018ff */
[----:B-1----:R-:W-:-:S07]  /*1a670*/  FFMA.FTZ R0, R137, R4, -R5 ;  /* 0x0000000489007223 */ /* 0x002fce0000010805 */
[C---:B------:R-:W-:Y:S01]  /*1a680*/  HMMA.16816.F32 R20, R12.reuse, R28, RZ ;  /* 0x0000001c0c14723c */ /* 0x040fe200000018ff */
[----:B------:R-:W1:Y:S07]  /*1a690*/  MUFU.EX2 R241, R0 ;  /* 0x0000000000f17308 */ /* 0x000e6e0000000800 */
[C---:B------:R-:W-:Y:S08]  /*1a6a0*/  HMMA.16816.F32 R28, R12.reuse, R30, RZ ;  /* 0x0000001e0c1c723c */ /* 0x040ff000000018ff */
[C---:B------:R-:W-:Y:S08]  /*1a6b0*/  HMMA.16816.F32 R64, R12.reuse, R48, RZ ;  /* 0x000000300c40723c */ /* 0x040ff000000018ff */
[----:B------:R-:W-:Y:S07]  /*1a6c0*/  HMMA.16816.F32 R56, R12, R50, RZ ;  /* 0x000000320c38723c */ /* 0x000fee00000018ff */
[----:B--2---:R-:W-:-:S02]  /*1a6d0*/  F2FP.PACK_AB R12, R240, R81 ;  /* 0x00000051f00c723e */ /* 0x004fc400000000ff */
[----:B---3--:R-:W-:Y:S02]  /*1a6e0*/  F2FP.PACK_AB R13, R138, R77 ;  /* 0x0000004d8a0d723e */ /* 0x008fe400000000ff */
[----:B------:R-:W-:Y:S02]  /*1a6f0*/  F2FP.PACK_AB R14, R136, R239 ;  /* 0x000000ef880e723e */ /* 0x000fe400000000ff */
[----:B-1----:R-:W-:-:S07]  /*1a700*/  F2FP.PACK_AB R15, R241, R238 ;  /* 0x000000eef10f723e */ /* 0x002fce00000000ff */
[C---:B------:R-:W-:Y:S08]  /*1a710*/  HMMA.16816.F32 R72, R12.reuse, R44, R52 ;  /* 0x0000002c0c48723c */ /* 0x040ff00000001834 */
[C---:B------:R-:W-:Y:S08]  /*1a720*/  HMMA.16816.F32 R68, R12.reuse, R46, R36 ;  /* 0x0000002e0c44723c */ /* 0x040ff00000001824 */
        /* <DEDUP_REMOVED lines=8> */
[----:B------:R2:W3:Y:S01]  /*1a7b0*/  MUFU.EX2 R78, R0 ;  /* 0x00000000004e7308 */ /* 0x0004e20000000800 */
[C---:B-1----:R-:W-:Y:S08]  /*1a7c0*/  HMMA.16816.F32 R36, R12.reuse, R20, R64 ;  /* 0x000000140c24723c */ /* 0x042ff00000001840 */
[----:B------:R-:W-:Y:S01]  /*1a7d0*/  HMMA.16816.F32 R32, R12, R22, R56 ;  /* 0x000000160c20723c */ /* 0x000fe20000001838 */
[----:B------:R-:W1:Y:S01]  /*1a7e0*/  LDSM.16.MT88.4 R20, [R185+0xb000] ;  /* 0x00b00000b914783b */ /* 0x000e620000004200 */
[----:B--2---:R-:W-:-:S04]  /*1a7f0*/  FFMA.FTZ R0, R169, R4, -R7 ;  /* 0x00000004a9007223 */ /* 0x004fc80000010807 */
[----:B------:R2:W-:Y:S02]  /*1a800*/  MUFU.EX2 R90, R0 ;  /* 0x00000000005a7308 */ /* 0x0005e40000000800 */
[----:B--2---:R-:W-:-:S06]  /*1a810*/  FFMA.FTZ R0, R151, R4, -R7 ;  /* 0x0000000497007223 */ /* 0x004fcc0000010807 */
[----:B------:R2:W4:Y:S01]  /*1a820*/  MUFU.EX2 R116, R0 ;  /* 0x0000000000747308 */ /* 0x0005220000000800 */
[----:B------:R-:W-:Y:S01]  /*1a830*/  HMMA.16816.F32 R48, R12, R42, R24 ;  /* 0x0000002a0c30723c */ /* 0x000fe20000001818 */
[----:B------:R-:W5:Y:S01]  /*1a840*/  LDSM.16.MT88.4 R24, [R182+0xb000] ;  /* 0x00b00000b618783b */ /* 0x000f620000004200 */
[----:B--2---:R-:W-:-:S05]  /*1a850*/  FFMA.FTZ R0, R141, R4, -R7 ;  /* 0x000000048d007223 */ /* 0x004fca0000010807 */
[----:B------:R2:W-:Y:S02]  /*1a860*/  MUFU.EX2 R19, R0 ;  /* 0x0000000000137308 */ /* 0x0005e40000000800 */
[----:B--2---:R-:W-:-:S06]  /*1a870*/  FFMA.FTZ R0, R109, R4, -R7 ;  /* 0x000000046d007223 */ /* 0x004fcc0000010807 */
[----:B------:R2:W1:Y:S02]  /*1a880*/  MUFU.EX2 R168, R0 ;  /* 0x0000000000a87308 */ /* 0x0004640000000800 */
[----:B--2---:R-:W-:-:S06]  /*1a890*/  FFMA.FTZ R0, R110, R4, -R5 ;  /* 0x000000046e007223 */ /* 0x004fcc0000010805 */
[----:B------:R-:W2:Y:S01]  /*1a8a0*/  MUFU.EX2 R117, R0 ;  /* 0x0000000000757308 */ /* 0x000ea20000000800 */
[----:B---3--:R-:W-:Y:S01]  /*1a8b0*/  MOV R110, R78 ;  /* 0x0000004e006e7202 */ /* 0x008fe20000000f00 */
[----:B------:R-:W-:Y:S01]  /*1a8c0*/  HMMA.16816.F32 R40, R12, R62, R28 ;  /* 0x0000003e0c28723c */ /* 0x000fe2000000181c */
[----:B------:R-:W-:Y:S06]  /*1a8d0*/  LDSM.16.MT88.4 R28, [R183+0xb000] ;  /* 0x00b00000b71c783b */ /* 0x000fec0000004200 */
[----:B----4-:R-:W-:Y:S02]  /*1a8e0*/  F2FP.PACK_AB R12, R116, R90 ;  /* 0x0000005a740c723e */ /* 0x010fe400000000ff */
[----:B------:R-:W-:-:S02]  /*1a8f0*/  F2FP.PACK_AB R13, R79, R89 ;  /* 0x000000594f0d723e */ /* 0x000fc400000000ff */
[----:B-1----:R-:W-:Y:S02]  /*1a900*/  F2FP.PACK_AB R14, R168, R19 ;  /* 0x00000013a80e723e */ /* 0x002fe400000000ff */
[----:B--2---:R-:W-:-:S07]  /*1a910*/  F2FP.PACK_AB R15, R117, R110 ;  /* 0x0000006e750f723e */ /* 0x004fce00000000ff */
[C---:B------:R-:W-:Y:S08]  /*1a920*/  HMMA.16816.F32 R56, R12.reuse, R20, R52 ;  /* 0x000000140c38723c */ /* 0x040ff00000001834 */
[----:B------:R-:W-:Y:S01]  /*1a930*/  HMMA.16816.F32 R52, R12, R22, R48 ;  /* 0x000000160c34723c */ /* 0x000fe20000001830 */
[----:B------:R-:W1:Y:S01]  /*1a940*/  LDSM.16.MT88.4 R20, [R184+0xb000] ;  /* 0x00b00000b814783b */ /* 0x000e620000004200 */
[----:B------:R-:W-:-:S06]  /*1a950*/  FFMA.FTZ R0, R121, R4, -R5 ;  /* 0x0000000479007223 */ /* 0x000fcc0000010805 */
[C---:B-----5:R-:W-:Y:S01]  /*1a960*/  HMMA.16816.F32 R64, R12.reuse, R24, R72 ;  /* 0x000000180c40723c */ /* 0x060fe20000001848 */
[----:B------:R2:W-:Y:S07]  /*1a970*/  MUFU.EX2 R73, R0 ;  /* 0x0000000000497308 */ /* 0x0005ee0000000800 */
[----:B------:R-:W-:Y:S01]  /*1a980*/  HMMA.16816.F32 R60, R12, R26, R68 ;  /* 0x0000001a0c3c723c */ /* 0x000fe20000001844 */
[----:B------:R-:W-:Y:S01]  /*1a990*/  LDSM.16.MT88.4 R24, [R182+0xb800] ;  /* 0x00b80000b618783b */ /* 0x000fe20000004200 */
[----:B--2---:R-:W-:-:S04]  /*1a9a0*/  FFMA.FTZ R0, R120, R4, -R5 ;  /* 0x0000000478007223 */ /* 0x004fc80000010805 */
[----:B------:R2:W-:Y:S02]  /*1a9b0*/  MUFU.EX2 R71, R0 ;  /* 0x0000000000477308 */ /* 0x0005e40000000800 */
[----:B--2---:R-:W-:-:S06]  /*1a9c0*/  FFMA.FTZ R0, R111, R4, -R5 ;  /* 0x000000046f007223 */ /* 0x004fcc0000010805 */
[----:B------:R2:W-:Y:S01]  /*1a9d0*/  MUFU.EX2 R9, R0 ;  /* 0x0000000000097308 */ /* 0x0005e20000000800 */
[C---:B-1----:R-:W-:Y:S08]  /*1a9e0*/  HMMA.16816.F32 R36, R12.reuse, R20, R36 ;  /* 0x000000140c24723c */ /* 0x042ff00000001824 */
[----:B------:R-:W-:Y:S01]  /*1a9f0*/  HMMA.16816.F32 R32, R12, R22, R32 ;  /* 0x000000160c20723c */ /* 0x000fe20000001820 */
[----:B------:R-:W1:Y:S01]  /*1aa00*/  LDSM.16.MT88.4 R20, [R185+0xb800] ;  /* 0x00b80000b914783b */ /* 0x000e620000004200 */
[----:B--2---:R-:W-:-:S04]  /*1aa10*/  FFMA.FTZ R0, R142, R4, -R7 ;  /* 0x000000048e007223 */ /* 0x004fc80000010807 */
[----:B------:R2:W-:Y:S02]  /*1aa20*/  MUFU.EX2 R72, R0 ;  /* 0x0000000000487308 */ /* 0x0005e40000000800 */
[----:B--2---:R-:W-:-:S06]  /*1aa30*/  FFMA.FTZ R0, R122, R4, -R7 ;  /* 0x000000047a007223 */ /* 0x004fcc0000010807 */
[----:B------:R2:W3:Y:S02]  /*1aa40*/  MUFU.EX2 R78, R0 ;  /* 0x00000000004e7308 */ /* 0x0004e40000000800 */
[----:B--2---:R-:W-:-:S06]  /*1aa50*/  FFMA.FTZ R0, R123, R4, -R7 ;  /* 0x000000047b007223 */ /* 0x004fcc0000010807 */
[----:B------:R2:W-:Y:S02]  /*1aa60*/  MUFU.EX2 R119, R0 ;  /* 0x0000000000777308 */ /* 0x0005e40000000800 */
[----:B--2---:R-:W-:-:S06]  /*1aa70*/  FFMA.FTZ R0, R112, R4, -R7 ;  /* 0x0000000470007223 */ /* 0x004fcc0000010807 */
[----:B------:R2:W4:Y:S02]  /*1aa80*/  MUFU.EX2 R108, R0 ;  /* 0x00000000006c7308 */ /* 0x0005240000000800 */
[----:B--2---:R-:W-:-:S06]  /*1aa90*/  FFMA.FTZ R0, R113, R4, -R5 ;  /* 0x0000000471007223 */ /* 0x004fcc0000010805 */
[----:B------:R-:W2:Y:S01]  /*1aaa0*/  MUFU.EX2 R109, R0 ;  /* 0x00000000006d7308 */ /* 0x000ea20000000800 */
[C---:B------:R-:W-:Y:S08]  /*1aab0*/  HMMA.16816.F32 R44, R12.reuse, R28, R44 ;  /* 0x0000001c0c2c723c */ /* 0x040ff0000000182c */
[----:B------:R-:W-:Y:S01]  /*1aac0*/  HMMA.16816.F32 R48, R12, R30, R40 ;  /* 0x0000001e0c30723c */ /* 0x000fe20000001828 */
[----:B------:R-:W-:Y:S06]  /*1aad0*/  LDSM.16.MT88.4 R28, [R183+0xb800] ;  /* 0x00b80000b71c783b */ /* 0x000fec0000004200 */
[----:B---3--:R-:W-:-:S02]  /*1aae0*/  F2FP.PACK_AB R12, R78, R72 ;  /* 0x000000484e0c723e */ /* 0x008fc400000000ff */
[----:B------:R-:W-:Y:S02]  /*1aaf0*/  F2FP.PACK_AB R13, R71, R73 ;  /* 0x00000049470d723e */ /* 0x000fe400000000ff */
[----:B----4-:R-:W-:Y:S02]  /*1ab00*/  F2FP.PACK_AB R14, R108, R119 ;  /* 0x000000776c0e723e */ /* 0x010fe400000000ff */
[----:B--2---:R-:W-:-:S07]  /*1ab10*/  F2FP.PACK_AB R15, R109, R9 ;  /* 0x000000096d0f723e */ /* 0x004fce00000000ff */
[C---:B-1----:R-:W-:Y:S08]  /*1ab20*/  HMMA.16816.F32 R56, R12.reuse, R20, R56 ;  /* 0x000000140c38723c */ /* 0x042ff00000001838 */
[----:B------:R-:W-:Y:S01]  /*1ab30*/  HMMA.16816.F32 R52, R12, R22, R52 ;  /* 0x000000160c34723c */ /* 0x000fe20000001834 */
[----:B------:R-:W1:Y:S01]  /*1ab40*/  LDSM.16.MT88.4 R20, [R184+0xb800] ;  /* 0x00b80000b814783b */ /* 0x000e620000004200 */
[----:B------:R-:W-:-:S04]  /*1ab50*/  FFMA.FTZ R0, R101, R4, -R5 ;  /* 0x0000000465007223 */ /* 0x000fc80000010805 */
[----:B------:R2:W-:Y:S02]  /*1ab60*/  MUFU.EX2 R246, R0 ;  /* 0x0000000000f67308 */ /* 0x0005e40000000800 */
[----:B--2---:R-:W-:-:S06]  /*1ab70*/  FFMA.FTZ R0, R100, R4, -R5 ;  /* 0x0000000464007223 */ /* 0x004fcc0000010805 */
        /* <DEDUP_REMOVED lines=15> */
[----:B------:R2:W5:Y:S01]  /*1ac70*/  MUFU.EX2 R242, R0 ;  /* 0x0000000000f27308 */ /* 0x0005620000000800 */
[C---:B------:R-:W-:Y:S08]  /*1ac80*/  HMMA.16816.F32 R64, R12.reuse, R24, R64 ;  /* 0x000000180c40723c */ /* 0x040ff00000001840 */
[C---:B------:R-:W-:Y:S08]  /*1ac90*/  HMMA.16816.F32 R60, R12.reuse, R26, R60 ;  /* 0x0000001a0c3c723c */ /* 0x040ff0000000183c */
[C---:B------:R-:W-:Y:S08]  /*1aca0*/  HMMA.16816.F32 R40, R12.reuse, R28, R44 ;  /* 0x0000001c0c28723c */ /* 0x040ff0000000182c */
[----:B------:R-:W-:Y:S01]  /*1acb0*/  HMMA.16816.F32 R48, R12, R30, R48 ;  /* 0x0000001e0c30723c */ /* 0x000fe20000001830 */
[----:B--2---:R-:W-:Y:S01]  /*1acc0*/  FFMA.FTZ R0, R127, R4, -R5 ;  /* 0x000000047f007223 */ /* 0x004fe20000010805 */
[----:B------:R-:W-:Y:S01]  /*1acd0*/  MOV R97, R238 ;  /* 0x000000ee00617202 */ /* 0x000fe20000000f00 */
[----:B------:R-:W-:Y:S04]  /*1ace0*/  LDSM.16.MT88.4 R24, [R182+0xc000] ;  /* 0x00c00000b618783b */ /* 0x000fe80000004200 */
[----:B---3--:R-:W-:-:S02]  /*1acf0*/  F2FP.PACK_AB R12, R247, R245 ;  /* 0x000000f5f70c723e */ /* 0x008fc400000000ff */
[----:B------:R-:W-:Y:S02]  /*1ad00*/  F2FP.PACK_AB R13, R248, R246 ;  /* 0x000000f6f80d723e */ /* 0x000fe400000000ff */
[----:B----4-:R-:W-:Y:S02]  /*1ad10*/  F2FP.PACK_AB R14, R243, R244 ;  /* 0x000000f4f30e723e */ /* 0x010fe400000000ff */
[----:B-----5:R-:W-:Y:S01]  /*1ad20*/  F2FP.PACK_AB R15, R242, R249 ;  /* 0x000000f9f20f723e */ /* 0x020fe200000000ff */
[----:B------:R-:W-:Y:S06]  /*1ad30*/  LDSM.16.MT88.4 R28, [R183+0xc000] ;  /* 0x00c00000b71c783b */ /* 0x000fec0000004200 */
[C---:B-1----:R-:W-:Y:S08]  /*1ad40*/  HMMA.16816.F32 R56, R12.reuse, R20, R56 ;  /* 0x000000140c38723c */ /* 0x042ff00000001838 */
[----:B------:R-:W-:Y:S01]  /*1ad50*/  HMMA.16816.F32 R52, R12, R22, R52 ;  /* 0x000000160c34723c */ /* 0x000fe20000001834 */
[----:B------:R-:W1:Y:S01]  /*1ad60*/  LDSM.16.MT88.4 R20, [R184+0xc000] ;  /* 0x00c00000b814783b */ /* 0x000e620000004200 */
[----:B------:R2:W-:Y:S01]  /*1ad70*/  MUFU.EX2 R238, R0 ;  /* 0x0000000000ee7308 */ /* 0x0005e20000000800 */
[----:B------:R-:W-:-:S02]  /*1ad80*/  MOV R96, R240 ;  /* 0x000000f000607202 */ /* 0x000fc40000000f00 */
[----:B------:R-:W-:Y:S01]  /*1ad90*/  MOV R69, R241 ;  /* 0x000000f100457202 */ /* 0x000fe20000000f00 */
[----:B--2---:R-:W-:-:S04]  /*1ada0*/  FFMA.FTZ R0, R114, R4, -R5 ;  /* 0x0000000472007223 */ /* 0x004fc80000010805 */
[----:B------:R2:W-:Y:S01]  /*1adb0*/  MUFU.EX2 R240, R0 ;  /* 0x0000000000f07308 */ /* 0x0005e20000000800 */
[----:B------:R-:W-:Y:S01]  /*1adc0*/  MOV R75, R239 ;  /* 0x000000ef004b7202 */ /* 0x000fe20000000f00 */
[----:B--2---:R-:W-:-:S06]  /*1add0*/  FFMA.FTZ R0, R98, R4, -R5 ;  /* 0x0000000462007223 */ /* 0x004fcc0000010805 */
[----:B------:R2:W-:Y:S01]  /*1ade0*/  MUFU.EX2 R241, R0 ;  /* 0x0000000000f17308 */ /* 0x0005e20000000800 */
[----:B-1----:R-:W-:Y:S01]  /*1adf0*/  HMMA.16816.F32 R36, R12, R20, R36 ;  /* 0x000000140c24723c */ /* 0x002fe20000001824 */
[----:B------:R-:W-:-:S07]  /*1ae00*/  MOV R74, R168 ;  /* 0x000000a8004a7202 */ /* 0x000fce0000000f00 */
        /* <DEDUP_REMOVED lines=13> */
[C---:B------:R-:W-:Y:S01]  /*1aee0*/  HMMA.16816.F32 R60, R12.reuse, R26, R60 ;  /* 0x0000001a0c3c723c */ /* 0x040fe2000000183c */
[----:B------:R-:W-:Y:S07]  /*1aef0*/  LDSM.16.MT88.4 R24, [R182+0xc800] ;  /* 0x00c80000b618783b */ /* 0x000fee0000004200 */
[C---:B------:R-:W-:Y:S08]  /*1af00*/  HMMA.16816.F32 R40, R12.reuse, R28, R40 ;  /* 0x0000001c0c28723c */ /* 0x040ff00000001828 */
[----:B------:R-:W-:Y:S01]  /*1af10*/  HMMA.16816.F32 R48, R12, R30, R48 ;  /* 0x0000001e0c30723c */ /* 0x000fe20000001830 */
[----:B--2---:R-:W-:Y:S01]  /*1af20*/  FFMA.FTZ R0, R132, R4, -R5 ;  /* 0x0000000484007223 */ /* 0x004fe20000010805 */
[----:B------:R-:W-:Y:S05]  /*1af30*/  LDSM.16.MT88.4 R28, [R183+0xc800] ;  /* 0x00c80000b71c783b */ /* 0x000fea0000004200 */
[----:B---3--:R-:W-:-:S02]  /*1af40*/  F2FP.PACK_AB R12, R239, R169 ;  /* 0x000000a9ef0c723e */ /* 0x008fc400000000ff */
[----:B------:R-:W-:Y:S02]  /*1af50*/  F2FP.PACK_AB R13, R240, R238 ;  /* 0x000000eef00d723e */ /* 0x000fe400000000ff */
[----:B----4-:R-:W-:Y:S02]  /*1af60*/  F2FP.PACK_AB R14, R151, R168 ;  /* 0x000000a8970e723e */ /* 0x010fe400000000ff */
[----:B-----5:R-:W-:-:S07]  /*1af70*/  F2FP.PACK_AB R15, R150, R241 ;  /* 0x000000f1960f723e */ /* 0x020fce00000000ff */
[C---:B-1----:R-:W-:Y:S08]  /*1af80*/  HMMA.16816.F32 R56, R12.reuse, R20, R56 ;  /* 0x000000140c38723c */ /* 0x042ff00000001838 */
[----:B------:R-:W-:Y:S01]  /*1af90*/  HMMA.16816.F32 R52, R12, R22, R52 ;  /* 0x000000160c34723c */ /* 0x000fe20000001834 */
[----:B------:R-:W1:Y:S01]  /*1afa0*/  LDSM.16.MT88.4 R20, [R184+0xc800] ;  /* 0x00c80000b814783b */ /* 0x000e620000004200 */
        /* <DEDUP_REMOVED lines=20> */
[----:B------:R-:W-:Y:S01]  /*1b0f0*/  MOV R98, R138 ;  /* 0x0000008a00627202 */ /* 0x000fe20000000f00 */
[----:B------:R-:W-:Y:S06]  /*1b100*/  LDSM.16.MT88.4 R24, [R182+0xd000] ;  /* 0x00d00000b618783b */ /* 0x000fec0000004200 */
        /* <DEDUP_REMOVED lines=20> */
[----:B------:R2:W-:Y:S01]  /*1b250*/  MUFU.EX2 R133, R0 ;  /* 0x0000000000857308 */ /* 0x0005e20000000800 */
[----:B------:R-:W-:Y:S01]  /*1b260*/  MOV R70, R136 ;  /* 0x0000008800467202 */ /* 0x000fe20000000f00 */
        /* <DEDUP_REMOVED lines=25> */
[----:B--2---:R-:W-:Y:S01]  /*1b400*/  FFMA.FTZ R0, R92, R4, -R5 ;  /* 0x000000045c007223 */ /* 0x004fe20000010805 */
[----:B------:R-:W-:-:S05]  /*1b410*/  MOV R92, R75 ;  /* 0x0000004b005c7202 */ /* 0x000fca0000000f00 */
[----:B------:R2:W-:Y:S01]  /*1b420*/  MUFU.EX2 R130, R0 ;  /* 0x0000000000827308 */ /* 0x0005e20000000800 */
[----:B------:R-:W-:Y:S01]  /*1b430*/  MOV R75, R19 ;  /* 0x00000013004b7202 */ /* 0x000fe20000000f00 */
        /* <DEDUP_REMOVED lines=18> */
[----:B--2---:R-:W-:-:S06]  /*1b560*/  FFMA.FTZ R0, R166, R4, -R5 ;  /* 0x00000004a6007223 */ /* 0x004fcc0000010805 */
[----:B---3--:R-:W-:Y:S01]  /*1b570*/  F2FP.PACK_AB R12, R129, R19 ;  /* 0x00000013810c723e */ /* 0x008fe200000000ff */
[----:B------:R-:W-:Y:S01]  /*1b580*/  LDSM.16.MT88.4 R28, [R183+0xe000] ;  /* 0x00e00000b71c783b */ /* 0x000fe20000004200 */
[----:B------:R-:W-:Y:S02]  /*1b590*/  F2FP.PACK_AB R13, R128, R127 ;  /* 0x0000007f800d723e */ /* 0x000fe400000000ff */
[----:B----4-:R-:W-:Y:S02]  /*1b5a0*/  F2FP.PACK_AB R14, R125, R126 ;  /* 0x0000007e7d0e723e */ /* 0x010fe400000000ff */
[----:B-----5:R-:W-:-:S07]  /*1b5b0*/  F2FP.PACK_AB R15, R124, R130 ;  /* 0x000000827c0f723e */ /* 0x020fce00000000ff */
[C---:B-1----:R-:W-:Y:S08]  /*1b5c0*/  HMMA.16816.F32 R56, R12.reuse, R20, R56 ;  /* 0x000000140c38723c */ /* 0x042ff00000001838 */
[----:B------:R-:W-:Y:S01]  /*1b5d0*/  HMMA.16816.F32 R52, R12, R22, R52 ;  /* 0x000000160c34723c */ /* 0x000fe20000001834 */
[----:B------:R-:W1:Y:S01]  /*1b5e0*/  LDSM.16.MT88.4 R20, [R184+0xe000] ;  /* 0x00e00000b814783b */ /* 0x000e620000004200 */
[----:B------:R-:W-:-:S02]  /*1b5f0*/  MOV R166, R117 ;  /* 0x0000007500a67202 */ /* 0x000fc40000000f00 */
[----:B------:R2:W-:Y:S02]  /*1b600*/  MUFU.EX2 R117, R0 ;  /* 0x0000000000757308 */ /* 0x0005e40000000800 */
[----:B--2---:R-:W-:-:S06]  /*1b610*/  FFMA.FTZ R0, R161, R4, -R5 ;  /* 0x00000004a1007223 */ /* 0x004fcc0000010805 */
[----:B------:R2:W-:Y:S02]  /*1b620*/  MUFU.EX2 R122, R0 ;  /* 0x00000000007a7308 */ /* 0x0005e40000000800 */
[----:B--2---:R-:W-:-:S06]  /*1b630*/  FFMA.FTZ R0, R95, R4, -R5 ;  /* 0x000000045f007223 */ /* 0x004fcc0000010805 */
[----:B------:R2:W-:Y:S01]  /*1b640*/  MUFU.EX2 R123, R0 ;  /* 0x00000000007b7308 */ /* 0x0005e20000000800 */
[----:B-1----:R-:W-:Y:S01]  /*1b650*/  HMMA.16816.F32 R44, R12, R20, R36 ;  /* 0x000000140c2c723c */ /* 0x002fe20000001824 */
[----:B------:R-:W-:-:S07]  /*1b660*/  MOV R157, R119 ;  /* 0x00000077009d7202 */ /* 0x000fce0000000f00 */
        /* <DEDUP_REMOVED lines=15> */
[----:B------:R-:W1:Y:S07]  /*1b760*/  LDSM.16.MT88.4 R24, [R182+0xe800] ;  /* 0x00e80000b618783b */ /* 0x000e6e0000004200 */
        /* <DEDUP_REMOVED lines=17> */
[----:B------:R-:W-:Y:S01]  /*1b880*/  MOV R95, R110 ;  /* 0x0000006e005f7202 */ /* 0x000fe20000000f00 */
[----:B--2---:R-:W-:-:S06]  /*1b890*/  FFMA.FTZ R0, R175, R4, -R7 ;  /* 0x00000004af007223 */ /* 0x004fcc0000010807 */
[----:B------:R2:W-:Y:S01]  /*1b8a0*/  MUFU.EX2 R112, R0 ;  /* 0x0000000000707308 */ /* 0x0005e20000000800 */
[----:B------:R-:W-:Y:S01]  /*1b8b0*/  HMMA.16816.F32 R64, R12, R24, R64 ;  /* 0x000000180c40723c */ /* 0x000fe20000001840 */
[----:B------:R-:W-:Y:S01]  /*1b8c0*/  MOV R147, R109 ;  /* 0x0000006d00937202 */ /* 0x000fe20000000f00 */
[----:B--2---:R-:W-:-:S05]  /*1b8d0*/  FFMA.FTZ R0, R174, R4, -R7 ;  /* 0x00000004ae007223 */ /* 0x004fca0000010807 */
[----:B------:R2:W3:Y:S01]  /*1b8e0*/  MUFU.EX2 R111, R0 ;  /* 0x00000000006f7308 */ /* 0x0004e20000000800 */
[C---:B------:R-:W-:Y:S01]  /*1b8f0*/  HMMA.16816.F32 R60, R12.reuse, R26, R60 ;  /* 0x0000001a0c3c723c */ /* 0x040fe2000000183c */
[----:B------:R-:W4:Y:S07]  /*1b900*/  LDSM.16.MT88.4 R24, [R185+0xf000] ;  /* 0x00f00000b918783b */ /* 0x000f2e0000004200 */
[----:B-1----:R-:W-:Y:S01]  /*1b910*/  HMMA.16816.F32 R44, R12, R20, R44 ;  /* 0x000000140c2c723c */ /* 0x002fe2000000182c */
[----:B--2---:R-:W-:-:S07]  /*1b920*/  FFMA.FTZ R0, R172, R4, -R7 ;  /* 0x00000004ac007223 */ /* 0x004fce0000010807 */
[----:B------:R-:W-:Y:S01]  /*1b930*/  HMMA.16816.F32 R32, R12, R22, R32 ;  /* 0x000000160c20723c */ /* 0x000fe20000001820 */
[----:B------:R-:W1:Y:S01]  /*1b940*/  LDSM.16.MT88.4 R20, [R183+0xf000] ;  /* 0x00f00000b714783b */ /* 0x000e620000004200 */
[----:B------:R2:W-:Y:S02]  /*1b950*/  MUFU.EX2 R110, R0 ;  /* 0x00000000006e7308 */ /* 0x0005e40000000800 */
[----:B--2---:R-:W-:-:S06]  /*1b960*/  FFMA.FTZ R0, R85, R4, -R7 ;  /* 0x0000000455007223 */ /* 0x004fcc0000010807 */
[----:B------:R2:W5:Y:S01]  /*1b970*/  MUFU.EX2 R109, R0 ;  /* 0x00000000006d7308 */ /* 0x0005620000000800 */
[----:B------:R-:W-:Y:S01]  /*1b980*/  HMMA.16816.F32 R40, R12, R28, R40 ;  /* 0x0000001c0c28723c */ /* 0x000fe20000001828 */
[----:B--2---:R-:W-:-:S06]  /*1b990*/  FFMA.FTZ R0, R86, R4, -R5 ;  /* 0x0000000456007223 */ /* 0x004fcc0000010805 */
[----:B------:R2:W1:Y:S01]  /*1b9a0*/  MUFU.EX2 R107, R0 ;  /* 0x00000000006b7308 */ /* 0x0004620000000800 */
[----:B------:R-:W-:Y:S01]  /*1b9b0*/  HMMA.16816.F32 R36, R12, R30, R48 ;  /* 0x0000001e0c24723c */ /* 0x000fe20000001830 */
[----:B------:R-:W1:Y:S01]  /*1b9c0*/  LDSM.16.MT88.4 R28, [R182+0xf000] ;  /* 0x00f00000b61c783b */ /* 0x000e620000004200 */
[----:B--2---:R-:W-:-:S05]  /*1b9d0*/  FFMA.FTZ R0, R176, R4, -R5 ;  /* 0x00000004b0007223 */ /* 0x004fca0000010805 */
[----:B------:R2:W-:Y:S02]  /*1b9e0*/  MUFU.EX2 R105, R0 ;  /* 0x0000000000697308 */ /* 0x0005e40000000800 */
[----:B--2---:R-:W-:-:S06]  /*1b9f0*/  FFMA.FTZ R0, R178, R4, -R5 ;  /* 0x00000004b2007223 */ /* 0x004fcc0000010805 */
[----:B------:R2:W-:Y:S01]  /*1ba00*/  MUFU.EX2 R103, R0 ;  /* 0x0000000000677308 */ /* 0x0005e20000000800 */
[----:B---3--:R-:W-:Y:S01]  /*1ba10*/  F2FP.PACK_AB R12, R111, R112 ;  /* 0x000000706f0c723e */ /* 0x008fe200000000ff */
[----:B--2---:R-:W-:-:S06]  /*1ba20*/  FFMA.FTZ R0, R87, R4, -R5 ;  /* 0x0000000457007223 */ /* 0x004fcc0000010805 */
[----:B------:R2:W-:Y:S01]  /*1ba30*/  MUFU.EX2 R104, R0 ;  /* 0x0000000000687308 */ /* 0x0005e20000000800 */
[----:B------:R-:W-:Y:S02]  /*1ba40*/  F2FP.PACK_AB R13, R114, R108 ;  /* 0x0000006c720d723e */ /* 0x000fe400000000ff */
[----:B-----5:R-:W-:Y:S02]  /*1ba50*/  F2FP.PACK_AB R14, R109, R110 ;  /* 0x0000006e6d0e723e */ /* 0x020fe400000000ff */
[----:B-1----:R-:W-:Y:S01]  /*1ba60*/  F2FP.PACK_AB R15, R107, R113 ;  /* 0x000000716b0f723e */ /* 0x002fe200000000ff */
[----:B--2---:R-:W-:-:S04]  /*1ba70*/  FFMA.FTZ R0, R201, R4, -R7 ;  /* 0x00000004c9007223 */ /* 0x004fc80000010807 */
[----:B------:R1:W-:Y:S01]  /*1ba80*/  MUFU.EX2 R99, R0 ;  /* 0x0000000000637308 */ /* 0x0003e20000000800 */
[----:B------:R-:W-:Y:S02]  /*1ba90*/  MOV R94, R69 ;  /* 0x00000045005e7202 */ /* 0x000fe40000000f00 */
[----:B------:R-:W-:Y:S02]  /*1baa0*/  MOV R93, R70 ;  /* 0x00000046005d7202 */ /* 0x000fe40000000f00 */
[----:B------:R-:W-:Y:S01]  /*1bab0*/  MOV R158, R71 ;  /* 0x00000047009e7202 */ /* 0x000fe20000000f00 */
[----:B-1----:R-:W-:-:S04]  /*1bac0*/  FFMA.FTZ R0, R199, R4, -R7 ;  /* 0x00000004c7007223 */ /* 0x002fc80000010807 */
[----:B------:R1:W2:Y:S01]  /*1bad0*/  MUFU.EX2 R101, R0 ;  /* 0x0000000000657308 */ /* 0x0002a20000000800 */
[----:B------:R-:W-:Y:S01]  /*1bae0*/  MOV R156, R9 ;  /* 0x00000009009c7202 */ /* 0x000fe20000000f00 */
[C---:B----4-:R-:W-:Y:S01]  /*1baf0*/  HMMA.16816.F32 R68, R12.reuse, R26, R52 ;  /* 0x0000001a0c44723c */ /* 0x050fe20000001834 */
[----:B------:R-:W-:Y:S01]  /*1bb00*/  MOV R167, R79 ;  /* 0x0000004f00a77202 */ /* 0x000fe20000000f00 */
[----:B------:R-:W-:Y:S01]  /*1bb10*/  FADD.FTZ R9, R252, R88 ;  /* 0x00000058fc097221 */ /* 0x000fe20000010000 */
[----:B------:R-:W-:Y:S02]  /*1bb20*/  MOV R135, R78 ;  /* 0x0000004e00877202 */ /* 0x000fe40000000f00 */
[----:B------:R-:W-:Y:S02]  /*1bb30*/  MOV R165, R77 ;  /* 0x0000004d00a57202 */ /* 0x000fe40000000f00 */
[----:B------:R-:W-:Y:S01]  /*1bb40*/  MOV R163, R76 ;  /* 0x0000004c00a37202 */ /* 0x000fe20000000f00 */
[----:B-1----:R-:W-:Y:S01]  /*1bb50*/  FFMA.FTZ R0, R197, R4, -R7 ;  /* 0x00000004c5007223 */ /* 0x002fe20000010807 */
[----:B------:R-:W-:Y:S03]  /*1bb60*/  HMMA.16816.F32 R76, R12, R20, R40 ;  /* 0x000000140c4c723c */ /* 0x000fe60000001828 */
[----:B------:R1:W-:Y:S01]  /*1bb70*/  MUFU.EX2 R102, R0 ;  /* 0x0000000000667308 */ /* 0x0003e20000000800 */
[----:B------:R-:W-:-:S04]  /*1bb80*/  FADD.FTZ R10, R82, R10 ;  /* 0x0000000a520a7221 */ /* 0x000fc80000010000 */
[----:B------:R-:W-:Y:S01]  /*1bb90*/  HMMA.16816.F32 R52, R12, R22, R36 ;  /* 0x000000160c34723c */ /* 0x000fe20000001824 */
[----:B------:R-:W3:Y:S01]  /*1bba0*/  LDSM.16.MT88.4 R20, [R184+0xf000] ;  /* 0x00f00000b814783b */ /* 0x000ee20000004200 */
[----:B------:R-:W-:Y:S02]  /*1bbb0*/  FADD.FTZ R9, R91, R9 ;  /* 0x000000095b097221 */ /* 0x000fe40000010000 */
[----:B-1----:R-:W-:Y:S01]  /*1bbc0*/  FFMA.FTZ R0, R179, R4, -R7 ;  /* 0x00000004b3007223 */ /* 0x002fe20000010807 */
[----:B------:R-:W-:Y:S01]  /*1bbd0*/  MOV R164, R72 ;  /* 0x0000004800a47202 */ /* 0x000fe20000000f00 */
[----:B------:R-:W-:Y:S01]  /*1bbe0*/  FADD.FTZ R10, R11, R10 ;  /* 0x0000000a0b0a7221 */ /* 0x000fe20000010000 */
[----:B------:R-:W-:Y:S01]  /*1bbf0*/  MOV R159, R73 ;  /* 0x00000049009f7202 */ /* 0x000fe20000000f00 */
[----:B------:R1:W4:Y:S01]  /*1bc00*/  MUFU.EX2 R106, R0 ;  /* 0x00000000006a7308 */ /* 0x0003220000000800 */
[----:B------:R-:W-:Y:S02]  /*1bc10*/  MOV R160, R74 ;  /* 0x0000004a00a07202 */ /* 0x000fe40000000f00 */
[----:B------:R-:W-:-:S02]  /*1bc20*/  MOV R161, R75 ;  /* 0x0000004b00a17202 */ /* 0x000fc40000000f00 */
[----:B------:R-:W-:Y:S02]  /*1bc30*/  MOV R175, R98 ;  /* 0x0000006200af7202 */ /* 0x000fe40000000f00 */
[----:B------:R-:W-:Y:S02]  /*1bc40*/  MOV R171, R97 ;  /* 0x0000006100ab7202 */ /* 0x000fe40000000f00 */
[----:B------:R-:W-:Y:S01]  /*1bc50*/  MOV R84, R96 ;  /* 0x0000006000547202 */ /* 0x000fe20000000f00 */
[----:B------:R-:W-:Y:S01]  /*1bc60*/  HMMA.16816.F32 R64, R12, R28, R64 ;  /* 0x0000001c0c40723c */ /* 0x000fe20000001840 */
[----:B------:R-:W-:Y:S01]  /*1bc70*/  MOV R162, R94 ;  /* 0x0000005e00a27202 */ /* 0x000fe20000000f00 */
[----:B------:R-:W-:Y:S01]  /*1bc80*/  LDSM.16.MT88.4 R36, [R182+0x10000] ;  /* 0x01000000b624783b */ /* 0x000fe20000004200 */
[----:B-1----:R-:W-:-:S04]  /*1bc90*/  FFMA.FTZ R0, R177, R4, -R5 ;  /* 0x00000004b1007223 */ /* 0x002fc80000010805 */
[----:B------:R1:W5:Y:S01]  /*1bca0*/  MUFU.EX2 R100, R0 ;  /* 0x0000000000647308 */ /* 0x0003620000000800 */
[----:B------:R-:W-:Y:S01]  /*1bcb0*/  HMMA.16816.F32 R72, R12, R24, R56 ;  /* 0x000000180c48723c */ /* 0x000fe20000001838 */
[----:B------:R-:W2:Y:S01]  /*1bcc0*/  LDSM.16.MT88.4 R24, [R182+0xf800] ;  /* 0x00f80000b618783b */ /* 0x000ea20000004200 */
[----:B-1----:R-:W-:Y:S02]  /*1bcd0*/  FADD.FTZ R0, R163, R9 ;  /* 0x00000009a3007221 */ /* 0x002fe40000010000 */
[----:B------:R-:W-:Y:S02]  /*1bce0*/  FADD.FTZ R9, R83, R10 ;  /* 0x0000000a53097221 */ /* 0x000fe40000010000 */
[----:B------:R-:W-:Y:S02]  /*1bcf0*/  FADD.FTZ R10, R165, R0 ;  /* 0x00000000a50a7221 */ /* 0x000fe40000010000 */
[----:B------:R-:W-:-:S04]  /*1bd00*/  FFMA.FTZ R0, R200, R4, -R5 ;  /* 0x00000004c8007223 */ /* 0x000fc80000010805 */
[----:B------:R1:W-:Y:S01]  /*1bd10*/  MUFU.EX2 R98, R0 ;  /* 0x0000000000627308 */ /* 0x0003e20000000800 */
[----:B------:R-:W-:Y:S02]  /*1bd20*/  MOV R165, R167 ;  /* 0x000000a700a57202 */ /* 0x000fe40000000f00 */
[----:B------:R-:W-:Y:S01]  /*1bd30*/  MOV R167, R170 ;  /* 0x000000aa00a77202 */ /* 0x000fe20000000f00 */
[----:B-1----:R-:W-:-:S04]  /*1bd40*/  FFMA.FTZ R0, R196, R4, -R5 ;  /* 0x00000004c4007223 */ /* 0x002fc80000010805 */
[----:B------:R1:W-:Y:S01]  /*1bd50*/  MUFU.EX2 R97, R0 ;  /* 0x0000000000617308 */ /* 0x0003e20000000800 */
[----:B------:R-:W-:Y:S01]  /*1bd60*/  MOV R170, R95 ;  /* 0x0000005f00aa7202 */ /* 0x000fe20000000f00 */
[----:B------:R-:W-:Y:S01]  /*1bd70*/  HMMA.16816.F32 R60, R12, R30, R60 ;  /* 0x0000001e0c3c723c */ /* 0x000fe2000000183c */
[----:B------:R-:W2:Y:S01]  /*1bd80*/  LDSM.16.MT88.4 R28, [R185+0xf800] ;  /* 0x00f80000b91c783b */ /* 0x000ea20000004200 */
[----:B-1----:R-:W-:-:S04]  /*1bd90*/  FFMA.FTZ R0, R198, R4, -R5 ;  /* 0x00000004c6007223 */ /* 0x002fc80000010805 */
[----:B------:R1:W-:Y:S02]  /*1bda0*/  MUFU.EX2 R96, R0 ;  /* 0x0000000000607308 */ /* 0x0003e40000000800 */
[----:B---3--:R-:W-:Y:S01]  /*1bdb0*/  HMMA.16816.F32 R48, R12, R20, R44 ;  /* 0x000000140c30723c */ /* 0x008fe2000000182c */
[----:B------:R-:W-:Y:S01]  /*1bdc0*/  MOV R163, R93 ;  /* 0x0000005d00a37202 */ /* 0x000fe20000000f00 */
[----:B-1----:R-:W-:-:S04]  /*1bdd0*/  FFMA.FTZ R0, R213, R4, -R7 ;  /* 0x00000004d5007223 */ /* 0x002fc80000010807 */
[----:B------:R1:W-:Y:S02]  /*1bde0*/  MUFU.EX2 R95, R0 ;  /* 0x00000000005f7308 */ /* 0x0003e40000000800 */
[----:B------:R-:W-:Y:S01]  /*1bdf0*/  HMMA.16816.F32 R40, R12, R22, R32 ;  /* 0x000000160c28723c */ /* 0x000fe20000001820 */
[----:B------:R-:W3:Y:S01]  /*1be00*/  LDSM.16.MT88.4 R20, [R183+0xf800] ;  /* 0x00f80000b714783b */ /* 0x000ee20000004200 */
[----:B------:R-:W-:Y:S01]  /*1be10*/  MOV R173, R92 ;  /* 0x0000005c00ad7202 */ /* 0x000fe20000000f00 */
[----:B------:R-:W-:Y:S02]  /*1be20*/  FADD.FTZ R9, R81, R9 ;  /* 0x0000000951097221 */ /* 0x000fe40000010000 */
[----:B------:R-:W-:Y:S01]  /*1be30*/  LDSM.16.MT88.4 R32, [R185+0x10000] ;  /* 0x01000000b920783b */ /* 0x000fe20000004200 */
[----:B-1----:R-:W-:-:S04]  /*1be40*/  FFMA.FTZ R0, R212, R4, -R7 ;  /* 0x00000004d4007223 */ /* 0x002fc80000010807 */
[----:B------:R1:W1:Y:S01]  /*1be50*/  MUFU.EX2 R94, R0 ;  /* 0x00000000005e7308 */ /* 0x0002620000000800 */
[----:B--2---:R-:W-:Y:S02]  /*1be60*/  F2FP.PACK_AB R12, R101, R99 ;  /* 0x00000063650c723e */ /* 0x004fe400000000ff */
[----:B------:R-:W-:Y:S01]  /*1be70*/  F2FP.PACK_AB R13, R103, R105 ;  /* 0x00000069670d723e */ /* 0x000fe200000000ff */
[----:B-1----:R-:W-:-:S04]  /*1be80*/  FFMA.FTZ R0, R202, R4, -R7 ;  /* 0x00000004ca007223 */ /* 0x002fc80000010807 */
[----:B------:R1:W-:Y:S01]  /*1be90*/  MUFU.EX2 R93, R0 ;  /* 0x00000000005d7308 */ /* 0x0003e20000000800 */
[----:B----4-:R-:W-:Y:S02]  /*1bea0*/  F2FP.PACK_AB R14, R106, R102 ;  /* 0x000000666a0e723e */ /* 0x010fe400000000ff */
[----:B-----5:R-:W-:Y:S01]  /*1beb0*/  F2FP.PACK_AB R15, R100, R104 ;  /* 0x00000068640f723e */ /* 0x020fe200000000ff */
[----:B-1----:R-:W-:-:S04]  /*1bec0*/  FFMA.FTZ R0, R207, R4, -R7 ;  /* 0x00000004cf007223 */ /* 0x002fc80000010807 */
[----:B------:R1:W2:Y:S02]  /*1bed0*/  MUFU.EX2 R92, R0 ;  /* 0x00000000005c7308 */ /* 0x0002a40000000800 */
[----:B------:R-:W-:Y:S01]  /*1bee0*/  HMMA.16816.F32 R44, R12, R24, R64 ;  /* 0x000000180c2c723c */ /* 0x000fe20000001840 */
[----:B------:R-:W-:Y:S02]  /*1bef0*/  FADD.FTZ R9, R84, R9 ;  /* 0x0000000954097221 */ /* 0x000fe40000010000 */
[----:B-1----:R-:W-:-:S04]  /*1bf00*/  FADD.FTZ R0, R175, R10 ;  /* 0x0000000aaf007221 */ /* 0x002fc80000010000 */
[----:B------:R-:W-:Y:S02]  /*1bf10*/  FADD.FTZ R0, R171, R0 ;  /* 0x00000000ab007221 */ /* 0x000fe40000010000 */
[----:B------:R-:W-:Y:S01]  /*1bf20*/  FFMA.FTZ R10, R204, R4, -R5 ;  /* 0x00000004cc0a7223 */ /* 0x000fe20000010805 */
[----:B------:R-:W-:Y:S01]  /*1bf30*/  HMMA.16816.F32 R56, R12, R26, R60 ;  /* 0x0000001a0c38723c */ /* 0x000fe2000000183c */
[----:B------:R-:W-:Y:S01]  /*1bf40*/  FADD.FTZ R0, R162, R0 ;  /* 0x00000000a2007221 */ /* 0x000fe20000010000 */
[----:B------:R-:W1:Y:S01]  /*1bf50*/  LDSM.16.MT88.4 R24, [R184+0xf800] ;  /* 0x00f80000b818783b */ /* 0x000e620000004200 */
[----:B------:R4:W5:Y:S01]  /*1bf60*/  MUFU.EX2 R91, R10 ;  /* 0x0000000a005b7308 */ /* 0x0009620000000800 */
[----:B------:R-:W-:-:S04]  /*1bf70*/  FADD.FTZ R9, R173, R9 ;  /* 0x00000009ad097221 */ /* 0x000fc80000010000 */
[----:B------:R-:W-:Y:S02]  /*1bf80*/  FADD.FTZ R9, R163, R9 ;  /* 0x00000009a3097221 */ /* 0x000fe40000010000 */
[----:B----4-:R-:W-:Y:S02]  /*1bf90*/  FADD.FTZ R10, R89, R0 ;  /* 0x00000000590a7221 */ /* 0x010fe40000010000 */
[----:B------:R-:W-:-:S04]  /*1bfa0*/  FFMA.FTZ R0, R206, R4, -R5 ;  /* 0x00000004ce007223 */ /* 0x000fc80000010805 */
[----:B------:R4:W-:Y:S01]  /*1bfb0*/  MUFU.EX2 R89, R0 ;  /* 0x0000000000597308 */ /* 0x0009e20000000800 */
[----:B------:R-:W-:Y:S01]  /*1bfc0*/  FADD.FTZ R11, R90, R9 ;  /* 0x000000095a0b7221 */ /* 0x000fe20000010000 */
[----:B------:R-:W-:Y:S01]  /*1bfd0*/  HMMA.16816.F32 R60, R12, R28, R72 ;  /* 0x0000001c0c3c723c */ /* 0x000fe20000001848 */
[----:B----4-:R-:W-:-:S05]  /*1bfe0*/  FFMA.FTZ R0, R205, R4, -R5 ;  /* 0x00000004cd007223 */ /* 0x010fca0000010805 */
[----:B------:R4:W-:Y:S02]  /*1bff0*/  MUFU.EX2 R90, R0 ;  /* 0x00000000005a7308 */ /* 0x0009e40000000800 */
[----:B------:R-:W-:Y:S01]  /*1c000*/  HMMA.16816.F32 R64, R12, R30, R68 ;  /* 0x0000001e0c40723c */ /* 0x000fe20000001844 */
[----:B------:R-:W1:Y:S01]  /*1c010*/  LDSM.16.MT88.4 R28, [R183+0x10000] ;  /* 0x01000000b71c783b */ /* 0x000e620000004200 */
[----:B----4-:R-:W-:-:S04]  /*1c020*/  FFMA.FTZ R0, R203, R4, -R5 ;  /* 0x00000004cb007223 */ /* 0x010fc80000010805 */
[----:B------:R4:W-:Y:S02]  /*1c030*/  MUFU.EX2 R88, R0 ;  /* 0x0000000000587308 */ /* 0x0009e40000000800 */
[C---:B---3--:R-:W-:Y:S08]  /*1c040*/  HMMA.16816.F32 R72, R12.reuse, R20, R76 ;  /* 0x000000140c48723c */ /* 0x048ff0000000184c */
[----:B------:R-:W-:Y:S01]  /*1c050*/  HMMA.16816.F32 R68, R12, R22, R52 ;  /* 0x000000160c44723c */ /* 0x000fe20000001834 */
[----:B------:R-:W3:Y:S01]  /*1c060*/  LDSM.16.MT88.4 R20, [R184+0x10000] ;  /* 0x01000000b814783b */ /* 0x000ee20000004200 */
[----:B----4-:R-:W-:-:S04]  /*1c070*/  FFMA.FTZ R0, R216, R4, -R7 ;  /* 0x00000004d8007223 */ /* 0x010fc80000010807 */
[----:B------:R4:W-:Y:S02]  /*1c080*/  MUFU.EX2 R87, R0 ;  /* 0x0000000000577308 */ /* 0x0009e40000000800 */
[----:B----4-:R-:W-:-:S06]  /*1c090*/  FFMA.FTZ R0, R215, R4, -R7 ;  /* 0x00000004d7007223 */ /* 0x010fcc0000010807 */
[----:B------:R4:W2:Y:S01]  /*1c0a0*/  MUFU.EX2 R86, R0 ;  /* 0x0000000000567308 */ /* 0x0008a20000000800 */
[----:B-1----:R-:W-:Y:S01]  /*1c0b0*/  HMMA.16816.F32 R48, R12, R24, R48 ;  /* 0x000000180c30723c */ /* 0x002fe20000001830 */
[----:B----4-:R-:W-:-:S06]  /*1c0c0*/  FFMA.FTZ R0, R211, R4, -R7 ;  /* 0x00000004d3007223 */ /* 0x010fcc0000010807 */
[----:B------:R1:W-:Y:S01]  /*1c0d0*/  MUFU.EX2 R85, R0 ;  /* 0x0000000000557308 */ /* 0x0003e20000000800 */
[----:B------:R-:W-:Y:S01]  /*1c0e0*/  HMMA.16816.F32 R24, R12, R26, R40 ;  /* 0x0000001a0c18723c */ /* 0x000fe20000001828 */
[-C--:B------:R-:W-:Y:S02]  /*1c0f0*/  FFMA.FTZ R9, R209, R4.reuse, -R5 ;  /* 0x00000004d1097223 */ /* 0x080fe40000010805 */
[----:B-1----:R-:W-:-:S04]  /*1c100*/  FFMA.FTZ R0, R208, R4, -R7 ;  /* 0x00000004d0007223 */ /* 0x002fc80000010807 */
[----:B------:R1:W4:Y:S01]  /*1c110*/  MUFU.EX2 R84, R0 ;  /* 0x0000000000547308 */ /* 0x0003220000000800 */
[----:B------:R-:W-:Y:S02]  /*1c120*/  F2FP.PACK_AB R12, R94, R95 ;  /* 0x0000005f5e0c723e */ /* 0x000fe400000000ff */
[----:B------:R-:W-:Y:S02]  /*1c130*/  F2FP.PACK_AB R13, R97, R98 ;  /* 0x00000062610d723e */ /* 0x000fe400000000ff */
[----:B--2---:R-:W-:Y:S02]  /*1c140*/  F2FP.PACK_AB R14, R92, R93 ;  /* 0x0000005d5c0e723e */ /* 0x004fe400000000ff */
[----:B-----5:R-:W-:Y:S01]  /*1c150*/  F2FP.PACK_AB R15, R91, R96 ;  /* 0x000000605b0f723e */ /* 0x020fe200000000ff */
[----:B-1----:R-:W-:Y:S02]  /*1c160*/  FADD.FTZ R0, R165, R10 ;  /* 0x0000000aa5007221 */ /* 0x002fe40000010000 */
[----:B------:R-:W-:-:S02]  /*1c170*/  FADD.FTZ R10, R167, R11 ;  /* 0x0000000ba70a7221 */ /* 0x000fc40000010000 */
[----:B------:R-:W-:Y:S01]  /*1c180*/  FADD.FTZ R0, R170, R0 ;  /* 0x00000000aa007221 */ /* 0x000fe20000010000 */
[----:B------:R1:W2:Y:S03]  /*1c190*/  MUFU.EX2 R83, R9 ;  /* 0x0000000900537308 */ /* 0x0002a60000000800 */
[----:B------:R-:W-:Y:S01]  /*1c1a0*/  FADD.FTZ R0, R166, R0 ;  /* 0x00000000a6007221 */ /* 0x000fe20000010000 */
[C---:B------:R-:W-:Y:S08]  /*1c1b0*/  HMMA.16816.F32 R40, R12.reuse, R36, R44 ;  /* 0x000000240c28723c */ /* 0x040ff0000000182c */
[----:B------:R-:W-:Y:S01]  /*1c1c0*/  HMMA.16816.F32 R36, R12, R38, R56 ;  /* 0x000000260c24723c */ /* 0x000fe20000001838 */
[----:B-1----:R-:W-:-:S02]  /*1c1d0*/  FADD.FTZ R9, R161, R10 ;  /* 0x0000000aa1097221 */ /* 0x002fc40000010000 */
[----:B------:R-:W-:Y:S02]  /*1c1e0*/  FADD.FTZ R10, R159, R0 ;  /* 0x000000009f0a7221 */ /* 0x000fe40000010000 */
[----:B------:R-:W-:-:S03]  /*1c1f0*/  FFMA.FTZ R0, R220, R4, -R5 ;  /* 0x00000004dc007223 */ /* 0x000fc60000010805 */
[----:B------:R-:W-:Y:S01]  /*1c200*/  HMMA.16816.F32 R52, R12, R32, R60 ;  /* 0x000000200c34723c */ /* 0x000fe2000000183c */
[----:B------:R-:W-:Y:S01]  /*1c210*/  FADD.FTZ R9, R160, R9 ;  /* 0x00000009a0097221 */ /* 0x000fe20000010000 */
[----:B------:R1:W-:Y:S03]  /*1c220*/  MUFU.EX2 R82, R0 ;  /* 0x0000000000527308 */ /* 0x0003e60000000800 */
[----:B------:R-:W-:-:S03]  /*1c230*/  FADD.FTZ R11, R164, R9 ;  /* 0x00000009a40b7221 */ /* 0x000fc60000010000 */
[----:B------:R-:W-:Y:S01]  /*1c240*/  HMMA.16816.F32 R56, R12, R34, R64 ;  /* 0x000000220c38723c */ /* 0x000fe20000001840 */
[----:B------:R-:W5:Y:S01]  /*1c250*/  LDSM.16.MT88.4 R32, [R182+0x10800] ;  /* 0x01080000b620783b */ /* 0x000f620000004200 */
[----:B------:R-:W-:-:S03]  /*1c260*/  FFMA.FTZ R9, R210, R4, -R5 ;  /* 0x00000004d2097223 */ /* 0x000fc60000010805 */
[----:B------:R-:W-:Y:S01]  /*1c270*/  LDSM.16.MT88.4 R164, [R182+0x11800] ;  /* 0x01180000b6a4783b */ /* 0x000fe20000004200 */
[----:B------:R2:W-:Y:S01]  /*1c280*/  MUFU.EX2 R79, R9 ;  /* 0x00000009004f7308 */ /* 0x0005e20000000800 */
[----:B-1----:R-:W-:Y:S01]  /*1c290*/  FFMA.FTZ R0, R214, R4, -R5 ;  /* 0x00000004d6007223 */ /* 0x002fe20000010805 */
[C---:B------:R-:W-:Y:S06]  /*1c2a0*/  HMMA.16816.F32 R60, R12.reuse, R28, R72 ;  /* 0x0000001c0c3c723c */ /* 0x040fec0000001848 */
[----:B------:R1:W-:Y:S02]  /*1c2b0*/  MUFU.EX2 R81, R0 ;  /* 0x0000000000517308 */ /* 0x0003e40000000800 */
[----:B------:R-:W-:Y:S01]  /*1c2c0*/  HMMA.16816.F32 R68, R12, R30, R68 ;  /* 0x0000001e0c44723c */ /* 0x000fe20000001844 */
[----:B------:R-:W4:Y:S01]  /*1c2d0*/  LDSM.16.MT88.4 R28, [R185+0x10800] ;  /* 0x01080000b91c783b */ /* 0x000f220000004200 */
[----:B--2---:R-:W-:-:S04]  /*1c2e0*/  FADD.FTZ R9, R135, R11 ;  /* 0x0000000b87097221 */ /* 0x004fc80000010000 */
[----:B------:R-:W-:Y:S02]  /*1c2f0*/  FADD.FTZ R9, R157, R9 ;  /* 0x000000099d097221 */ /* 0x000fe40000010000 */
[----:B-1----:R-:W-:Y:S01]  /*1c300*/  FADD.FTZ R0, R158, R10 ;  /* 0x0000000a9e007221 */ /* 0x002fe20000010000 */
[----:B---3--:R-:W-:Y:S03]  /*1c310*/  HMMA.16816.F32 R72, R12, R20, R48 ;  /* 0x000000140c48723c */ /* 0x008fe60000001830 */
[----:B------:R-:W-:-:S05]  /*1c320*/  FADD.FTZ R0, R156, R0 ;  /* 0x000000009c007221 */ /* 0x000fca0000010000 */
[----:B------:R-:W-:Y:S01]  /*1c330*/  HMMA.16816.F32 R44, R12, R22, R24 ;  /* 0x000000160c2c723c */ /* 0x000fe20000001818 */
[----:B------:R-:W1:Y:S01]  /*1c340*/  LDSM.16.MT88.4 R20, [R183+0x10800] ;  /* 0x01080000b714783b */ /* 0x000e620000004200 */
[----:B------:R-:W-:Y:S02]  /*1c350*/  FADD.FTZ R0, R147, R0 ;  /* 0x0000000093007221 */ /* 0x000fe40000010000 */
[----:B------:R-:W-:Y:S01]  /*1c360*/  FADD.FTZ R9, R146, R9 ;  /* 0x0000000992097221 */ /* 0x000fe20000010000 */
[----:B------:R-:W2:Y:S01]  /*1c370*/  LDSM.16.MT88.4 R24, [R184+0x10800] ;  /* 0x01080000b818783b */ /* 0x000ea20000004200 */
[----:B------:R-:W-:Y:S02]  /*1c380*/  FADD.FTZ R0, R246, R0 ;  /* 0x00000000f6007221 */ /* 0x000fe40000010000 */
[----:B------:R-:W-:Y:S02]  /*1c390*/  FADD.FTZ R9, R245, R9 ;  /* 0x00000009f5097221 */ /* 0x000fe40000010000 */
[----:B------:R-:W-:-:S02]  /*1c3a0*/  FADD.FTZ R0, R248, R0 ;  /* 0x00000000f8007221 */ /* 0x000fc40000010000 */
[----:B------:R-:W-:Y:S02]  /*1c3b0*/  FADD.FTZ R9, R247, R9 ;  /* 0x00000009f7097221 */ /* 0x000fe40000010000 */
[----:B------:R-:W-:Y:S02]  /*1c3c0*/  FADD.FTZ R0, R249, R0 ;  /* 0x00000000f9007221 */ /* 0x000fe40000010000 */
[----:B------:R-:W-:Y:S02]  /*1c3d0*/  FADD.FTZ R9, R244, R9 ;  /* 0x00000009f4097221 */ /* 0x000fe40000010000 */
[----:B------:R-:W-:Y:S01]  /*1c3e0*/  FADD.FTZ R0, R242, R0 ;  /* 0x00000000f2007221 */ /* 0x000fe20000010000 */
[----:B------:R-:W-:Y:S01]  /*1c3f0*/  F2FP.PACK_AB R12, R86, R87 ;  /* 0x00000057560c723e */ /* 0x000fe200000000ff */
[----:B------:R-:W-:Y:S01]  /*1c400*/  FADD.FTZ R9, R243, R9 ;  /* 0x00000009f3097221 */ /* 0x000fe20000010000 */
[----:B------:R-:W-:Y:S01]  /*1c410*/  F2FP.PACK_AB R13, R90, R89 ;  /* 0x000000595a0d723e */ /* 0x000fe200000000ff */
[----:B------:R-:W-:Y:S01]  /*1c420*/  FFMA.FTZ R10, R228, R4, -R7 ;  /* 0x00000004e40a7223 */ /* 0x000fe20000010807 */
[----:B----4-:R-:W-:-:S02]  /*1c430*/  F2FP.PACK_AB R14, R84, R85 ;  /* 0x00000055540e723e */ /* 0x010fc400000000ff */
[----:B------:R-:W-:Y:S01]  /*1c440*/  F2FP.PACK_AB R15, R83, R88 ;  /* 0x00000058530f723e */ /* 0x000fe200000000ff */
[----:B------:R-:W-:Y:S02]  /*1c450*/  FADD.FTZ R0, R238, R0 ;  /* 0x00000000ee007221 */ /* 0x000fe40000010000 */
[----:B------:R-:W-:Y:S01]  /*1c460*/  FADD.FTZ R9, R169, R9 ;  /* 0x00000009a9097221 */ /* 0x000fe20000010000 */
[----:B------:R3:W-:Y:S01]  /*1c470*/  MUFU.EX2 R78, R10 ;  /* 0x0000000a004e7308 */ /* 0x0007e20000000800 */
[----:B------:R-:W-:Y:S02]  /*1c480*/  FADD.FTZ R0, R240, R0 ;  /* 0x00000000f0007221 */ /* 0x000fe40000010000 */
[----:B-----5:R-:W-:Y:S01]  /*1c490*/  HMMA.16816.F32 R64, R12, R32, R40 ;  /* 0x000000200c40723c */ /* 0x020fe20000001828 */
[----:B------:R-:W-:Y:S02]  /*1c4a0*/  FADD.FTZ R9, R239, R9 ;  /* 0x00000009ef097221 */ /* 0x000fe40000010000 */
[----:B------:R-:W-:-:S05]  /*1c4b0*/  FADD.FTZ R0, R241, R0 ;  /* 0x00000000f1007221 */ /* 0x000fca0000010000 */
[C---:B------:R-:W-:Y:S01]  /*1c4c0*/  HMMA.16816.F32 R48, R12.reuse, R34, R36 ;  /* 0x000000220c30723c */ /* 0x040fe20000001824 */
[----:B------:R-:W4:Y:S01]  /*1c4d0*/  LDSM.16.MT88.4 R32, [R182+0x11000] ;  /* 0x01100000b620783b */ /* 0x000f220000004200 */
[----:B---3--:R-:W-:Y:S02]  /*1c4e0*/  FFMA.FTZ R10, R227, R4, -R7 ;  /* 0x00000004e30a7223 */ /* 0x008fe40000010807 */
[----:B------:R-:W-:Y:S02]  /*1c4f0*/  FADD.FTZ R9, R168, R9 ;  /* 0x00000009a8097221 */ /* 0x000fe40000010000 */
[----:B------:R3:W5:Y:S01]  /*1c500*/  MUFU.EX2 R77, R10 ;  /* 0x0000000a004d7308 */ /* 0x0007620000000800 */
[----:B------:R-:W-:Y:S02]  /*1c510*/  FADD.FTZ R0, R150, R0 ;  /* 0x0000000096007221 */ /* 0x000fe40000010000 */
[----:B------:R-:W-:Y:S01]  /*1c520*/  FADD.FTZ R9, R151, R9 ;  /* 0x0000000997097221 */ /* 0x000fe20000010000 */
[----:B------:R-:W-:Y:S01]  /*1c530*/  HMMA.16816.F32 R52, R12, R28, R52 ;  /* 0x0000001c0c34723c */ /* 0x000fe20000001834 */
[----:B------:R-:W-:-:S02]  /*1c540*/  FADD.FTZ R0, R144, R0 ;  /* 0x0000000090007221 */ /* 0x000fc40000010000 */
[----:B------:R-:W-:Y:S02]  /*1c550*/  FADD.FTZ R9, R141, R9 ;  /* 0x000000098d097221 */ /* 0x000fe40000010000 */
[----:B---3--:R-:W-:-:S03]  /*1c560*/  FFMA.FTZ R10, R221, R4, -R7 ;  /* 0x00000004dd0a7223 */ /* 0x008fc60000010807 */
[----:B------:R-:W-:Y:S01]  /*1c570*/  HMMA.16816.F32 R56, R12, R30, R56 ;  /* 0x0000001e0c38723c */ /* 0x000fe20000001838 */
[----:B------:R-:W3:Y:S01]  /*1c580*/  LDSM.16.MT88.4 R28, [R185+0x11000] ;  /* 0x01100000b91c783b */ /* 0x000ee20000004200 */
[----:B------:R2:W-:Y:S01]  /*1c590*/  MUFU.EX2 R76, R10 ;  /* 0x0000000a004c7308 */ /* 0x0005e20000000800 */
[----:B------:R-:W-:-:S05]  /*1c5a0*/  FADD.FTZ R0, R148, R0 ;  /* 0x0000000094007221 */ /* 0x000fca0000010000 */
[----:B-1----:R-:W-:Y:S01]  /*1c5b0*/  HMMA.16816.F32 R36, R12, R20, R60 ;  /* 0x000000140c24723c */ /* 0x002fe2000000183c */
[----:B------:R-:W-:Y:S02]  /*1c5c0*/  FADD.FTZ R9, R143, R9 ;  /* 0x000000098f097221 */ /* 0x000fe40000010000 */
[----:B--2---:R-:W-:-:S04]  /*1c5d0*/  FFMA.FTZ R10, R226, R4, -R7 ;  /* 0x00000004e20a7223 */ /* 0x004fc80000010807 */
[----:B------:R1:W2:Y:S01]  /*1c5e0*/  MUFU.EX2 R62, R10 ;  /* 0x0000000a003e7308 */ /* 0x0002a20000000800 */
[----:B------:R-:W-:Y:S02]  /*1c5f0*/  FADD.FTZ R0, R149, R0 ;  /* 0x0000000095007221 */ /* 0x000fe40000010000 */
[----:B------:R-:W-:Y:S02]  /*1c600*/  FADD.FTZ R9, R145, R9 ;  /* 0x0000000991097221 */ /* 0x000fe40000010000 */
[----:B------:R-:W-:Y:S01]  /*1c610*/  FADD.FTZ R0, R140, R0 ;  /* 0x000000008c007221 */ /* 0x000fe20000010000 */
[----:B------:R-:W-:Y:S01]  /*1c620*/  HMMA.16816.F32 R40, R12, R22, R68 ;  /* 0x000000160c28723c */ /* 0x000fe20000001844 */
[----:B-1----:R-:W-:-:S07]  /*1c630*/  FFMA.FTZ R10, R229, R4, -R5 ;  /* 0x00000004e50a7223 */ /* 0x002fce0000010805 */
[C---:B------:R-:W-:Y:S01]  /*1c640*/  HMMA.16816.F32 R72, R12.reuse, R24, R72 ;  /* 0x000000180c48723c */ /* 0x040fe20000001848 */
[----:B------:R-:W-:Y:S01]  /*1c650*/  FADD.FTZ R9, R142, R9 ;  /* 0x000000098e097221 */ /* 0x000fe20000010000 */
[----:B------:R-:W1:Y:S01]  /*1c660*/  LDSM.16.MT88.4 R20, [R183+0x11000] ;  /* 0x01100000b714783b */ /* 0x000e620000004200 */
[----:B------:R2:W2:Y:S01]  /*1c670*/  MUFU.EX2 R61, R10 ;  /* 0x0000000a003d7308 */ /* 0x0004a20000000800 */
[----:B------:R-:W-:Y:S02]  /*1c680*/  FADD.FTZ R0, R137, R0 ;  /* 0x0000000089007221 */ /* 0x000fe40000010000 */
[----:B------:R-:W-:Y:S01]  /*1c690*/  FADD.FTZ R9, R133, R9 ;  /* 0x0000000985097221 */ /* 0x000fe20000010000 */
[----:B------:R-:W-:Y:S01]  /*1c6a0*/  LDSM.16.MT88.4 R144, [R183+0x11800] ;  /* 0x01180000b790783b */ /* 0x000fe20000004200 */
[----:B------:R-:W-:Y:S01]  /*1c6b0*/  FADD.FTZ R0, R138, R0 ;  /* 0x000000008a007221 */ /* 0x000fe20000010000 */
[----:B------:R-:W-:Y:S01]  /*1c6c0*/  HMMA.16816.F32 R44, R12, R26, R44 ;  /* 0x0000001a0c2c723c */ /* 0x000fe2000000182c */
[----:B------:R-:W-:Y:S01]  /*1c6d0*/  FADD.FTZ R9, R134, R9 ;  /* 0x0000000986097221 */ /* 0x000fe20000010000 */
[----:B------:R-:W1:Y:S01]  /*1c6e0*/  LDSM.16.MT88.4 R24, [R184+0x11000] ;  /* 0x01100000b818783b */ /* 0x000e620000004200 */
[----:B------:R-:W-:-:S02]  /*1c6f0*/  FADD.FTZ R0, R139, R0 ;  /* 0x000000008b007221 */ /* 0x000fc40000010000 */
[----:B------:R-:W-:Y:S02]  /*1c700*/  FADD.FTZ R9, R132, R9 ;  /* 0x0000000984097221 */ /* 0x000fe40000010000 */
[----:B-----5:R-:W-:Y:S02]  /*1c710*/  F2FP.PACK_AB R12, R77, R78 ;  /* 0x0000004e4d0c723e */ /* 0x020fe400000000ff */
[----:B------:R-:W-:Y:S01]  /*1c720*/  F2FP.PACK_AB R13, R81, R82 ;  /* 0x00000052510d723e */ /* 0x000fe200000000ff */
[----:B--2---:R-:W-:Y:S01]  /*1c730*/  FFMA.FTZ R10, R231, R4, -R5 ;  /* 0x00000004e70a7223 */ /* 0x004fe20000010805 */
[----:B------:R-:W-:Y:S02]  /*1c740*/  F2FP.PACK_AB R14, R62, R76 ;  /* 0x0000004c3e0e723e */ /* 0x000fe400000000ff */
[----:B------:R-:W-:Y:S01]  /*1c750*/  F2FP.PACK_AB R15, R61, R79 ;  /* 0x0000004f3d0f723e */ /* 0x000fe200000000ff */
[----:B------:R2:W5:Y:S01]  /*1c760*/  MUFU.EX2 R60, R10 ;  /* 0x0000000a003c7308 */ /* 0x0005620000000800 */
[----:B------:R-:W-:-:S02]  /*1c770*/  FADD.FTZ R0, R131, R0 ;  /* 0x0000000083007221 */ /* 0x000fc40000010000 */
[----:B------:R-:W-:-:S03]  /*1c780*/  FADD.FTZ R9, R136, R9 ;  /* 0x0000000988097221 */ /* 0x000fc60000010000 */
[----:B----4-:R-:W-:Y:S01]  /*1c790*/  HMMA.16816.F32 R64, R12, R32, R64 ;  /* 0x000000200c40723c */ /* 0x010fe20000001840 */
[----:B------:R-:W-:Y:S01]  /*1c7a0*/  FADD.FTZ R0, R127, R0 ;  /* 0x000000007f007221 */ /* 0x000fe20000010000 */
[----:B------:R-:W4:Y:S01]  /*1c7b0*/  LDSM.16.MT88.4 R136, [R185+0x11800] ;  /* 0x01180000b988783b */ /* 0x000f220000004200 */
[----:B------:R-:W-:Y:S02]  /*1c7c0*/  FADD.FTZ R9, R19, R9 ;  /* 0x0000000913097221 */ /* 0x000fe40000010000 */
[----:B--2---:R-:W-:-:S04]  /*1c7d0*/  FFMA.FTZ R10, R230, R4, -R5 ;  /* 0x00000004e60a7223 */ /* 0x004fc80000010805 */
[----:B------:R2:W-:Y:S01]  /*1c7e0*/  MUFU.EX2 R33, R10 ;  /* 0x0000000a00217308 */ /* 0x0005e20000000800 */
[----:B------:R-:W-:Y:S02]  /*1c7f0*/  FADD.FTZ R0, R128, R0 ;  /* 0x0000000080007221 */ /* 0x000fe40000010000 */
[----:B------:R-:W-:Y:S01]  /*1c800*/  FADD.FTZ R9, R129, R9 ;  /* 0x0000000981097221 */ /* 0x000fe20000010000 */
[----:B---3--:R-:W-:Y:S01]  /*1c810*/  HMMA.16816.F32 R132, R12, R28, R52 ;  /* 0x0000001c0c84723c */ /* 0x008fe20000001834 */
[----:B------:R-:W-:Y:S02]  /*1c820*/  FADD.FTZ R0, R130, R0 ;  /* 0x0000000082007221 */ /* 0x000fe40000010000 */
[----:B------:R-:W-:Y:S02]  /*1c830*/  FADD.FTZ R9, R126, R9 ;  /* 0x000000097e097221 */ /* 0x000fe40000010000 */
[----:B--2---:R-:W-:-:S04]  /*1c840*/  FFMA.FTZ R10, R232, R4, -R5 ;  /* 0x00000004e80a7223 */ /* 0x004fc80000010805 */
[----:B------:R2:W-:Y:S01]  /*1c850*/  MUFU.EX2 R32, R10 ;  /* 0x0000000a00207308 */ /* 0x0005e20000000800 */
[----:B------:R-:W-:Y:S02]  /*1c860*/  FADD.FTZ R0, R124, R0 ;  /* 0x000000007c007221 */ /* 0x000fe40000010000 */
[----:B------:R-:W-:Y:S02]  /*1c870*/  FADD.FTZ R9, R125, R9 ;  /* 0x000000097d097221 */ /* 0x000fe40000010000 */
[----:B------:R-:W-:Y:S02]  /*1c880*/  FADD.FTZ R0, R117, R0 ;  /* 0x0000000075007221 */ /* 0x000fe40000010000 */
[----:B--2---:R-:W-:-:S04]  /*1c890*/  FFMA.FTZ R10, R234, R4, -R7 ;  /* 0x00000004ea0a7223 */ /* 0x004fc80000010807 */
[----:B------:R2:W3:Y:S01]  /*1c8a0*/  MUFU.EX2 R28, R10 ;  /* 0x0000000a001c7308 */ /* 0x0004e20000000800 */
[----:B------:R-:W-:Y:S02]  /*1c8b0*/  FADD.FTZ R9, R120, R9 ;  /* 0x0000000978097221 */ /* 0x000fe40000010000 */
[----:B------:R-:W-:Y:S02]  /*1c8c0*/  FADD.FTZ R0, R122, R0 ;  /* 0x000000007a007221 */ /* 0x000fe40000010000 */
[----:B--2---:R-:W-:-:S04]  /*1c8d0*/  FFMA.FTZ R10, R233, R4, -R7 ;  /* 0x00000004e90a7223 */ /* 0x004fc80000010807 */
[----:B------:R2:W1:Y:S01]  /*1c8e0*/  MUFU.EX2 R19, R10 ;  /* 0x0000000a00137308 */ /* 0x0004620000000800 */
[----:B------:R-:W-:Y:S02]  /*1c8f0*/  FADD.FTZ R0, R123, R0 ;  /* 0x000000007b007221 */ /* 0x000fe40000010000 */
[----:B--2---:R-:W-:-:S05]  /*1c900*/  FFMA.FTZ R10, R235, R4, -R7 ;  /* 0x00000004eb0a7223 */ /* 0x004fca0000010807 */
[----:B------:R2:W1:Y:S02]  /*1c910*/  MUFU.EX2 R11, R10 ;  /* 0x0000000a000b7308 */ /* 0x0004640000000800 */
[----:B--2---:R-:W-:Y:S02]  /*1c920*/  FFMA.FTZ R10, R236, R4, -R7 ;  /* 0x00000004ec0a7223 */ /* 0x004fe40000010807 */
[----:B------:R-:W-:-:S04]  /*1c930*/  FADD.FTZ R7, R121, R9 ;  /* 0x0000000979077221 */ /* 0x000fc80000010000 */
[----:B------:R-:W-:Y:S02]  /*1c940*/  FADD.FTZ R9, R119, R7 ;  /* 0x0000000777097221 */ /* 0x000fe40000010000 */
[----:B------:R-:W-:Y:S02]  /*1c950*/  FADD.FTZ R7, R115, R0 ;  /* 0x0000000073077221 */ /* 0x000fe40000010000 */
[----:B------:R-:W-:Y:S02]  /*1c960*/  FFMA.FTZ R4, R237, R4, -R5 ;  /* 0x00000004ed047223 */ /* 0x000fe40000010805 */
[----:B------:R-:W-:Y:S02]  /*1c970*/  FADD.FTZ R0, R116, R9 ;  /* 0x0000000974007221 */ /* 0x000fe40000010000 */
[----:B------:R-:W-:Y:S01]  /*1c980*/  FADD.FTZ R5, R108, R7 ;  /* 0x000000076c057221 */ /* 0x000fe20000010000 */
[----:B------:R2:W1:Y:S02]  /*1c990*/  MUFU.EX2 R252, R4 ;  /* 0x0000000400fc7308 */ /* 0x0004640000000800 */
        /* <DEDUP_REMOVED lines=37> */
[----:B------:R-:W-:Y:S01]  /*1cbf0*/  FADD.FTZ R4, R76, R4 ;  /* 0x000000044c047221 */ /* 0x000fe20000010000 */
[----:B------:R-:W2:Y:S01]  /*1cc00*/  MUFU.EX2 R10, R10 ;  /* 0x0000000a000a7308 */ /* 0x000ea20000000800 */
[----:B------:R-:W-:-:S03]  /*1cc10*/  FADD.FTZ R0, R61, R0 ;  /* 0x000000003d007221 */ /* 0x000fc60000010000 */
[----:B------:R-:W-:Y:S01]  /*1cc20*/  HMMA.16816.F32 R56, R12, R30, R56 ;  /* 0x0000001e0c38723c */ /* 0x000fe20000001838 */
[----:B------:R-:W-:-:S07]  /*1cc30*/  FADD.FTZ R4, R62, R4 ;  /* 0x000000043e047221 */ /* 0x000fce0000010000 */
[----:B-1----:R-:W-:Y:S01]  /*1cc40*/  HMMA.16816.F32 R36, R12, R20, R36 ;  /* 0x000000140c24723c */ /* 0x002fe20000001824 */
[----:B-----5:R-:W-:-:S07]  /*1cc50*/  FADD.FTZ R0, R60, R0 ;  /* 0x000000003c007221 */ /* 0x020fce0000010000 */
[C---:B------:R-:W-:Y:S08]  /*1cc60*/  HMMA.16816.F32 R40, R12.reuse, R22, R40 ;  /* 0x000000160c28723c */ /* 0x040ff00000001828 */
[C---:B------:R-:W-:Y:S08]  /*1cc70*/  HMMA.16816.F32 R148, R12.reuse, R24, R72 ;  /* 0x000000180c94723c */ /* 0x040ff00000001848 */
[----:B------:R-:W-:Y:S01]  /*1cc80*/  HMMA.16816.F32 R44, R12, R26, R44 ;  /* 0x0000001a0c2c723c */ /* 0x000fe2000000182c */
[----:B------:R-:W1:Y:S01]  /*1cc90*/  LDSM.16.MT88.4 R12, [R184+0x11800] ;  /* 0x01180000b80c783b */ /* 0x000e620000004200 */
[----:B---3--:R-:W-:-:S02]  /*1cca0*/  FADD.FTZ R4, R28, R4 ;  /* 0x000000041c047221 */ /* 0x008fc40000010000 */
[----:B------:R-:W-:Y:S02]  /*1ccb0*/  FADD.FTZ R0, R33, R0 ;  /* 0x0000000021007221 */ /* 0x000fe40000010000 */
[----:B------:R-:W-:Y:S02]  /*1ccc0*/  FADD.FTZ R4, R19, R4 ;  /* 0x0000000413047221 */ /* 0x000fe40000010000 */
[----:B------:R-:W-:Y:S02]  /*1ccd0*/  FADD.FTZ R0, R32, R0 ;  /* 0x0000000020007221 */ /* 0x000fe40000010000 */
[----:B------:R-:W-:Y:S01]  /*1cce0*/  FADD.FTZ R4, R11, R4 ;  /* 0x000000040b047221 */ /* 0x000fe20000010000 */
[C---:B------:R-:W-:Y:S01]  /*1ccf0*/  F2FP.PACK_AB R163, R252.reuse, R32 ;  /* 0x00000020fca3723e */ /* 0x040fe200000000ff */
[----:B------:R-:W-:Y:S02]  /*1cd00*/  FADD.FTZ R252, R252, R0 ;  /* 0x00000000fcfc7221 */ /* 0x000fe40000010000 */
[----:B--2---:R-:W-:-:S05]  /*1cd10*/  FADD.FTZ R0, R10, R4 ;  /* 0x000000040a007221 */ /* 0x004fca0000010000 */
[----:B------:R2:W-:Y:S01]  /*1cd20*/  STL [R1], R0 ;  /* 0x0000000001007387 */ /* 0x0005e20000100800 */
[----:B------:R-:W-:Y:S02]  /*1cd30*/  F2FP.PACK_AB R160, R19, R28 ;  /* 0x0000001c13a0723e */ /* 0x000fe400000000ff */
[----:B------:R-:W-:Y:S02]  /*1cd40*/  F2FP.PACK_AB R161, R33, R60 ;  /* 0x0000003c21a1723e */ /* 0x000fe400000000ff */
[----:B------:R-:W-:-:S07]  /*1cd50*/  F2FP.PACK_AB R162, R10, R11 ;  /* 0x0000000b0aa2723e */ /* 0x000fce00000000ff */
[C---:B------:R-:W-:Y:S08]  /*1cd60*/  HMMA.16816.F32 R168, R160.reuse, R164, R64 ;  /* 0x000000a4a0a8723c */ /* 0x040ff00000001840 */
[C---:B----4-:R-:W-:Y:S08]  /*1cd70*/  HMMA.16816.F32 R132, R160.reuse, R136, R132 ;  /* 0x00000088a084723c */ /* 0x050ff00000001884 */
[C---:B------:R-:W-:Y:S08]  /*1cd80*/  HMMA.16816.F32 R140, R160.reuse, R144, R36 ;  /* 0x00000090a08c723c */ /* 0x040ff00000001824 */
[C---:B------:R-:W-:Y:S08]  /*1cd90*/  HMMA.16816.F32 R164, R160.reuse, R166, R48 ;  /* 0x000000a6a0a4723c */ /* 0x040ff00000001830 */
[C---:B------:R-:W-:Y:S08]  /*1cda0*/  HMMA.16816.F32 R136, R160.reuse, R138, R56 ;  /* 0x0000008aa088723c */ /* 0x040ff00000001838 */
[C---:B------:R-:W-:Y:S08]  /*1cdb0*/  HMMA.16816.F32 R144, R160.reuse, R146, R40 ;  /* 0x00000092a090723c */ /* 0x040ff00000001828 */
[C---:B-1----:R-:W-:Y:S08]  /*1cdc0*/  HMMA.16816.F32 R148, R160.reuse, R12, R148 ;  /* 0x0000000ca094723c */ /* 0x042ff00000001894 */
[----:B------:R-:W-:Y:S01]  /*1cdd0*/  HMMA.16816.F32 R160, R160, R14, R44 ;  /* 0x0000000ea0a0723c */ /* 0x000fe2000000182c */
[----:B------:R-:W-:Y:S07]  /*1cde0*/  @!P1 BRA `(.L_x_3109) ;  /* 0x000098e000009947 */ /* 0x000fee0003800000 */
[----:B--2---:R-:W2:Y:S01]  /*1cdf0*/  LDL R248, [R1+0x100] ;  /* 0x0001000001f87983 */ /* 0x004ea20000100800 */
        /* <DEDUP_REMOVED lines=68> */
.L_x_3111:
[----:B------:R-:W2:Y:S02]  /*1d240*/  LD.E R0, [R16.64+0x40] ;  /* 0x0000400610007980 */ /* 0x000ea4000c101900 */
[----:B--2---:R-:W-:-:S04]  /*1d250*/  LEA R0, -R0, RZ, 0x8 ;  /* 0x000000ff00007211 */ /* 0x004fc800078e41ff */
[----:B------:R-:W-:Y:S02]  /*1d260*/  SHF.R.S32.HI R4, RZ, 0x1f, R0 ;  /* 0x0000001fff047819 */ /* 0x000fe40000011400 */
.L_x_3112:
[----:B------:R-:W-:Y:S05]  /*1d270*/  BSYNC B0 ;  /* 0x0000000000007941 */ /* 0x000fea0003800000 */
.L_x_3110:
        /* <DEDUP_REMOVED lines=16> */
[----:B------:R-:W4:Y:S04]  /*1d380*/  LDL R29, [R1+0xc] ;  /* 0x00000c00011d7983 */ /* 0x000f280000100800 */
[----:B------:R-:W-:Y:S04]  /*1d390*/  STL [R1+0x194], R144 ;  /* 0x0001949001007387 */ /* 0x000fe80000100800 */
        /* <DEDUP_REMOVED lines=13> */
[----:B------:R-:W-:Y:S04]  /*1d470*/  STL.64 [R1+0x158], R134 ;  /* 0x0001588601007387 */ /* 0x000fe80000100a00 */
[----:B------:R-:W-:Y:S04]  /*1d480*/  STL.64 [R1+0x150], R132 ;  /* 0x0001508401007387 */ /* 0x000fe80000100a00 */
[----:B------:R-:W4:Y:S01]  /*1d490*/  LDL.LU R207, [R1+0x60] ;  /* 0x0000600001cf7983 */ /* 0x000f220000300800 */
[----:B------:R-:W-:-:S02]  /*1d4a0*/  ISETP.GE.AND P1, PT, R154, R250, PT ;  /* 0x000000fa9a00720c */ /* 0x000fc40003f26270 */
[----:B------:R-:W-:-:S04]  /*1d4b0*/  LEA R116, P3, R0, R218, 0x1 ;  /* 0x000000da00747211 */ /* 0x000fc800078608ff */
[----:B------:R-:W-:-:S07]  /*1d4c0*/  LEA.HI.X R117, R0, R219, R4, 0x1, P3 ;  /* 0x000000db00757211 */ /* 0x000fce00018f0c04 */
[----:B------:R-:W-:Y:S01]  /*1d4d0*/  @!P1 MOV R27, R4 ;  /* 0x00000004001b9202 */ /* 0x000fe20000000f00 */
[--C-:B------:R-:W-:Y:S02]  /*1d4e0*/  @!P1 IMAD.MOV.U32 R26, RZ, RZ, R0.reuse ;  /* 0x000000ffff1a9224 */ /* 0x100fe400078e0000 */
[----:B------:R-:W-:Y:S02]  /*1d4f0*/  @!P1 IMAD.MOV.U32 R24, RZ, RZ, R0 ;  /* 0x000000ffff189224 */ /* 0x000fe400078e0000 */
[----:B------:R-:W-:Y:S01]  /*1d500*/  @!P1 IMAD.MOV.U32 R25, RZ, RZ, R4 ;  /* 0x000000ffff199224 */ /* 0x000fe200078e0004 */
[----:B------:R-:W-:Y:S04]  /*1d510*/  @P1 STS.128 [R192+0xa000], RZ ;  /* 0x00a000ffc0001388 */ /* 0x000fe80000000c00 */
[----:B------:R-:W-:Y:S01]  /*1d520*/  @!PT LDS RZ, [RZ] ;  /* 0x00000000fffff984 */ /* 0x000fe20000000800 */
[----:B------:R-:W-:Y:S01]  /*1d530*/  @!PT LDS RZ, [RZ] ;  /* 0x00000000fffff984 */ /* 0x000fe20000000800 */
[----:B------:R-:W-:Y:S01]  /*1d540*/  @!PT LDS RZ, [RZ] ;  /* 0x00000000fffff984 */ /* 0x000fe20000000800 */
[----:B------:R1:W-:Y:S04]  /*1d550*/  @!P1 LDGSTS.E.BYPASS.LTC128B.128 [R192+0xa000], [R116.64] ;  /* 0x0a00000074c09fae */ /* 0x0003e8000b901d46 */
[----:B------:R-:W-:Y:S01]  /*1d560*/  @P1 STS.128 [R192+0xa800], RZ ;  /* 0x00a800ffc0001388 */ /* 0x000fe20000000c00 */
[----:B--2---:R-:W-:-:S02]  /*1d570*/  IMAD.MOV.U32 R59, RZ, RZ, R12 ;  /* 0x000000ffff3b7224 */ /* 0x004fc400078e000c */
[----:B---3--:R-:W-:Y:S02]  /*1d580*/  IMAD.MOV.U32 R60, RZ, RZ, R11 ;  /* 0x000000ffff3c7224 */ /* 0x008fe400078e000b */
[----:B------:R-:W-:Y:S02]  /*1d590*/  @!P1 IMAD.MOV.U32 R11, RZ, RZ, R4 ;  /* 0x000000ffff0b9224 */ /* 0x000fe400078e0004 */
[----:B----4-:R-:W-:Y:S02]  /*1d5a0*/  IMAD.MOV.U32 R61, RZ, RZ, R10 ;  /* 0x000000ffff3d7224 */ /* 0x010fe400078e000a */
[----:B------:R-:W-:Y:S02]  /*1d5b0*/  @!P1 IMAD.MOV.U32 R10, RZ, RZ, R0 ;  /* 0x000000ffff0a9224 */ /* 0x000fe400078e0000 */
[----:B------:R-:W-:Y:S01]  /*1d5c0*/  IMAD.MOV.U32 R62, RZ, RZ, R9 ;  /* 0x000000ffff3e7224 */ /* 0x000fe200078e0009 */
[----:B------:R-:W-:Y:S02]  /*1d5d0*/  MOV R64, R5 ;  /* 0x0000000500407202 */ /* 0x000fe40000000f00 */
[----:B------:R-:W-:Y:S01]  /*1d5e0*/  @!P1 IADD3 R5, P2, R0, R193, RZ ;  /* 0x000000c100059210 */ /* 0x000fe20007f5e0ff */
[----:B------:R-:W-:-:S04]  /*1d5f0*/  IMAD.MOV.U32 R63, RZ, RZ, R7 ;  /* 0x000000ffff3f7224 */ /* 0x000fc800078e0007 */
[----:B------:R-:W-:Y:S01]  /*1d600*/  @!P1 IMAD.X R7, R4, 0x1, R217, P2 ;  /* 0x0000000104079824 */ /* 0x000fe200010e06d9 */
[----:B------:R-:W-:-:S04]  /*1d610*/  @!P1 LEA R48, P2, R5, R218, 0x1 ;  /* 0x000000da05309211 */ /* 0x000fc800078408ff */
[----:B------:R-:W-:-:S05]  /*1d620*/  @!P1 LEA.HI.X R49, R5, R219, R7, 0x1, P2 ;  /* 0x000000db05319211 */ /* 0x000fca00010f0c07 */
[----:B------:R-:W-:Y:S01]  /*1d630*/  @!PT LDS RZ, [RZ] ;  /* 0x00000000fffff984 */ /* 0x000fe20000000800 */
[----:B------:R-:W-:Y:S01]  /*1d640*/  @!PT LDS RZ, [RZ] ;  /* 0x00000000fffff984 */ /* 0x000fe20000000800 */
[----:B------:R-:W-:Y:S01]  /*1d650*/  @!PT LDS RZ, [RZ] ;  /* 0x00000000fffff984 */ /* 0x000fe20000000800 */
[----:B------:R2:W-:Y:S01]  /*1d660*/  @!P1 LDGSTS.E.BYPASS.LTC128B.128 [R192+0xa800], [R48.64] ;  /* 0x0a80000030c09fae */ /* 0x0005e2000b901d46 */
[C---:B------:R-:W-:Y:S01]  /*1d670*/  @!P1 LEA R9, P4, R65.reuse, R0, 0x5 ;  /* 0x0000000041099211 */ /* 0x040fe200078828ff */
[----:B------:R-:W-:-:S04]  /*1d680*/  @!P1 IMAD.WIDE.U32 R10, R65, 0x30, R10 ;  /* 0x00000030410a9825 */ /* 0x000fc800078e000a */
[----:B------:R-:W-:Y:S01]  /*1d690*/  @!P1 IMAD R12, R29, 0x30, RZ ;  /* 0x000000301d0c9824 */ /* 0x000fe200078e02ff */
[C---:B------:R-:W-:Y:S02]  /*1d6a0*/  @!P1 LEA R5, P3, R65.reuse, R0, 0x6 ;  /* 0x0000000041059211 */ /* 0x040fe400078630ff */
[--C-:B------:R-:W-:Y:S01]  /*1d6b0*/  @!P1 LEA.HI.X R13, R65, R4, R29.reuse, 0x5, P4 ;  /* 0x00000004410d9211 */ /* 0x100fe200020f2c1d */
[----:B------:R-:W-:Y:S01]  /*1d6c0*/  @!P1 IMAD.IADD R12, R11, 0x1, R12 ;  /* 0x000000010b0c9824 */ /* 0x000fe200078e020c */
[----:B------:R-:W-:Y:S02]  /*1d6d0*/  @!P1 LEA R44, P4, R10, R218, 0x1 ;  /* 0x000000da0a2c9211 */ /* 0x000fe400078808ff */
[C---:B------:R-:W-:Y:S02]  /*1d6e0*/  @!P1 LEA.HI.X R14, R65.reuse, R4, R29, 0x6, P3 ;  /* 0x00000004410e9211 */ /* 0x040fe400018f341d */
[----:B------:R-:W-:Y:S02]  /*1d6f0*/  @!P1 LEA R7, P2, R65, R0, 0x7 ;  /* 0x0000000041079211 */ /* 0x000fe400078438ff */
[----:B------:R-:W-:-:S02]  /*1d700*/  @!P1 LEA R42, P3, R5, R218, 0x1 ;  /* 0x000000da052a9211 */ /* 0x000fc400078608ff */
[-C--:B------:R-:W-:Y:S01]  /*1d710*/  @!P1 LEA.HI.X R45, R10, R219.reuse, R12, 0x1, P4 ;  /* 0x000000db0a2d9211 */ /* 0x080fe200020f0c0c */
[----:B------:R-:W-:Y:S01]  /*1d720*/  @!P1 IMAD.MOV.U32 R10, RZ, RZ, R0 ;  /* 0x000000ffff0a9224 */ /* 0x000fe200078e0000 */
[----:B------:R-:W-:Y:S02]  /*1d730*/  @!P1 MOV R11, R4 ;  /* 0x00000004000b9202 */ /* 0x000fe40000000f00 */
[----:B------:R-:W-:Y:S02]  /*1d740*/  @!P1 LEA R46, P5, R9, R218, 0x1 ;  /* 0x000000da092e9211 */ /* 0x000fe400078a08ff */
        /* <DEDUP_REMOVED lines=8> */
[-C--:B------:R-:W-:Y:S01]  /*1d7d0*/  @!P1 LEA.HI.X R41, R7, R219.reuse, R15, 0x1, P2 ;  /* 0x000000db07299211 */ /* 0x080fe200010f0c0f */
[----:B------:R-:W-:Y:S01]  /*1d7e0*/  @!P1 IMAD.IADD R5, R23, 0x1, R5 ;  /* 0x0000000117059824 */ /* 0x000fe200078e0205 */
[C---:B------:R-:W-:Y:S01]  /*1d7f0*/  @!P1 LEA R38, P2, R22.reuse, R218, 0x1 ;  /* 0x000000da16269211 */ /* 0x040fe200078408ff */
        /* <DEDUP_REMOVED lines=9> */
[----:B------:R-:W-:-:S04]  /*1d890*/  @!P1 IMAD.WIDE.U32 R12, R65, 0x90, R24 ;  /* 0x00000090410c9825 */ /* 0x000fc800078e0018 */
[----:B------:R-:W-:Y:S01]  /*1d8a0*/  @!P1 IMAD.IADD R5, R7, 0x1, R21 ;  /* 0x0000000107059824 */ /* 0x000fe200078e0215 */
[-C--:B------:R-:W-:Y:S01]  /*1d8b0*/  @!P1 LEA R30, P2, R10, R218.reuse, 0x1 ;  /* 0x000000da0a1e9211 */ /* 0x080fe200078408ff */
[----:B------:R-:W-:Y:S02]  /*1d8c0*/  @!P1 IMAD.IADD R7, R15, 0x1, R9 ;  /* 0x000000010f079824 */ /* 0x000fe400078e0209 */
[----:B------:R-:W-:Y:S01]  /*1d8d0*/  @!P1 IMAD.IADD R11, R28, 0x1, R11 ;  /* 0x000000011c0b9824 */ /* 0x000fe200078e020b */
[-C--:B------:R-:W-:Y:S01]  /*1d8e0*/  @!P1 LEA R34, P4, R14, R218.reuse, 0x1 ;  /* 0x000000da0e229211 */ /* 0x080fe200078808ff */
[----:B------:R-:W-:Y:S01]  /*1d8f0*/  @!P1 IMAD.IADD R9, R13, 0x1, R19 ;  /* 0x000000010d099824 */ /* 0x000fe200078e0213 */
[----:B------:R-:W-:Y:S02]  /*1d900*/  @!P1 LEA R32, P3, R12, R218, 0x1 ;  /* 0x000000da0c209211 */ /* 0x000fe400078608ff */
[-C--:B------:R-:W-:Y:S01]  /*1d910*/  @!P1 LEA.HI.X R37, R20, R219.reuse, R5, 0x1, P5 ;  /* 0x000000db14259211 */ /* 0x080fe200028f0c05 */
[--C-:B------:R-:W-:Y:S01]  /*1d920*/  @!P1 IMAD.MOV.U32 R21, RZ, RZ, R4.reuse ;  /* 0x000000ffff159224 */ /* 0x100fe200078e0004 */
[-C--:B------:R-:W-:Y:S01]  /*1d930*/  @!P1 MOV R20, R0.reuse ;  /* 0x0000000000149202 */ /* 0x080fe20000000f00 */
[--C-:B------:R-:W-:Y:S01]  /*1d940*/  @!P1 IMAD.MOV.U32 R15, RZ, RZ, R4.reuse ;  /* 0x000000ffff0f9224 */ /* 0x100fe200078e0004 */
[-C--:B------:R-:W-:Y:S01]  /*1d950*/  @!P1 LEA.HI.X R31, R10, R219.reuse, R11, 0x1, P2 ;  /* 0x000000db0a1f9211 */ /* 0x080fe200010f0c0b */
[--C-:B------:R-:W-:Y:S01]  /*1d960*/  @!P1 IMAD.MOV.U32 R13, RZ, RZ, R4.reuse ;  /* 0x000000ffff0d9224 */ /* 0x100fe200078e0004 */
[-C--:B------:R-:W-:Y:S01]  /*1d970*/  @!P1 LEA.HI.X R35, R14, R219.reuse, R7, 0x1, P4 ;  /* 0x000000db0e239211 */ /* 0x080fe200020f0c07 */
[--C-:B------:R-:W-:Y:S01]  /*1d980*/  @!P1 IMAD.MOV.U32 R11, RZ, RZ, R4.reuse ;  /* 0x000000ffff0b9224 */ /* 0x100fe200078e0004 */
[----:B------:R-:W-:Y:S01]  /*1d990*/  @!P1 LEA.HI.X R33, R12, R219, R9, 0x1, P3 ;  /* 0x000000db0c219211 */ /* 0x000fe200018f0c09 */
[----:B------:R-:W-:Y:S01]  /*1d9a0*/  @!P1 IMAD.MOV.U32 R5, RZ, RZ, R4 ;  /* 0x000000ffff059224 */ /* 0x000fe200078e0004 */
[----:B------:R-:W-:Y:S01]  /*1d9b0*/  @!P1 MOV R10, R0 ;  /* 0x00000000000a9202 */ /* 0x000fe20000000f00 */
[--C-:B------:R-:W-:Y:S01]  /*1d9c0*/  @!P1 IMAD.MOV.U32 R14, RZ, RZ, R0.reuse ;  /* 0x000000ffff0e9224 */ /* 0x100fe200078e0000 */
[----:B------:R-:W-:Y:S01]  /*1d9d0*/  @P1 STS.128 [R192+0xb000], RZ ;  /* 0x00b000ffc0001388 */ /* 0x000fe20000000c00 */
[----:B------:R-:W-:-:S02]  /*1d9e0*/  @!P1 IMAD.MOV.U32 R12, RZ, RZ, R0 ;  /* 0x000000ffff0c9224 */ /* 0x000fc400078e0000 */
        /* <DEDUP_REMOVED lines=27> */
[C---:B------:R-:W-:Y:S02]  /*1dba0*/  @!P1 IMAD R9, R29.reuse, 0xe0, RZ ;  /* 0x000000e01d099824 */ /* 0x040fe400078e02ff */
[----:B------:R-:W-:Y:S01]  /*1dbb0*/  @!P1 IMAD R22, R29, 0xf0, RZ ;  /* 0x000000f01d169824 */ /* 0x000fe200078e02ff */
[----:B------:R-:W-:Y:S01]  /*1dbc0*/  @P1 STS.128 [R192+0xd000], RZ ;  /* 0x00d000ffc0001388 */ /* 0x000fe20000000c00 */
[C---:B------:R-:W-:Y:S01]  /*1dbd0*/  @!P1 IMAD.WIDE.U32 R12, R65.reuse, 0xd0, R12 ;  /* 0x000000d0410c9825 */ /* 0x040fe200078e000c */
[----:B------:R-:W-:Y:S02]  /*1dbe0*/  @!P1 LEA.HI.X R29, R20, R219, R0, 0x1, P2 ;  /* 0x000000db141d9211 */ /* 0x000fe400010f0c00 */
[----:B------:R-:W-:Y:S01]  /*1dbf0*/  @!PT LDS RZ, [RZ] ;  /* 0x00000000fffff984 */ /* 0x000fe20000000800 */
[----:B------:R-:W-:Y:S01]  /*1dc00*/  @!PT LDS RZ, [RZ] ;  /* 0x00000000fffff984 */ /* 0x000fe20000000800 */
[----:B------:R-:W-:Y:S01]  /*1dc10*/  @!PT LDS RZ, [RZ] ;  /* 0x00000000fffff984 */ /* 0x000fe20000000800 */
[----:B------:R1:W-:Y:S01]  /*1dc20*/  @!P1 LDGSTS.E.BYPASS.LTC128B.128 [R192+0xd000], [R36.64] ;  /* 0x0d00000024c09fae */ /* 0x0003e2000b901d46 */
[----:B------:R-:W-:Y:S01]  /*1dc30*/  @!P1 IMAD.WIDE.U32 R10, R65, 0xe0, R10 ;  /* 0x000000e0410a9825 */ /* 0x000fe200078e000a */
[----:B------:R-:W-:-:S02]  /*1dc40*/  @!P1 LEA R26, P5, R14, R218, 0x1 ;  /* 0x000000da0e1a9211 */ /* 0x000fc400078a08ff */
[----:B------:R-:W-:Y:S01]  /*1dc50*/  @P1 STS.128 [R192+0xd800], RZ ;  /* 0x00d800ffc0001388 */ /* 0x000fe20000000c00 */
[----:B------:R-:W-:-:S03]  /*1dc60*/  @!P1 IMAD.WIDE.U32 R4, R65, 0xf0, R4 ;  /* 0x000000f041049825 */ /* 0x000fc600078e0004 */
        /* <DEDUP_REMOVED lines=8> */
[----:B------:R-:W-:-:S03]  /*1dcf0*/  @!P1 IMAD.IADD R9, R9, 0x1, R11 ;  /* 0x0000000109099824 */ /* 0x000fc600078e020b */
[----:B------:R-:W-:Y:S01]  /*1dd00*/  @!PT LDS RZ, [RZ] ;  /* 0x00000000fffff984 */ /* 0x000fe20000000800 */
[----:B------:R-:W-:Y:S01]  /*1dd10*/  @!PT LDS RZ, [RZ] ;  /* 0x00000000fffff984 */ /* 0x000fe20000000800 */
[----:B------:R-:W-:Y:S01]  /*1dd20*/  @!PT LDS RZ, [RZ] ;  /* 0x00000000fffff984 */ /* 0x000fe20000000800 */
[----:B------:R4:W-:Y:S01]  /*1dd30*/  @!P1 LDGSTS.E.BYPASS.LTC128B.128 [R192+0xe000], [R40.64] ;  /* 0x0e00000028c09fae */ /* 0x0009e2000b901d46 */
[----:B------:R-:W-:Y:S01]  /*1dd40*/  @!P1 IMAD.IADD R5, R5, 0x1, R22 ;  /* 0x0000000105059824 */ /* 0x000fe200078e0216 */
[----:B------:R-:W-:Y:S02]  /*1dd50*/  @!P1 LEA R22, P3, R10, R218, 0x1 ;  /* 0x000000da0a169211 */ /* 0x000fe400078608ff */
[----:B------:R-:W-:Y:S01]  /*1dd60*/  @P1 STS.128 [R192+0xe800], RZ ;  /* 0x00e800ffc0001388 */ /* 0x000fe20000000c00 */
[----:B------:R-:W-:-:S03]  /*1dd70*/  @!P1 LEA.HI.X R27, R14, R219, R0, 0x1, P5 ;  /* 0x000000db0e1b9211 */ /* 0x000fc600028f0c00 */
        /* <DEDUP_REMOVED lines=39> */
[----:B-1----:R-:W-:Y:S01]  /*1dff0*/  LDSM.16.M88.4 R28, [R180+0x9000] ;  /* 0x00900000b41c783b */ /* 0x002fe20000000200 */
[----:B------:R-:W-:Y:S01]  /*1e000*/  IMAD.MOV.U32 R201, RZ, RZ, R55 ;  /* 0x000000ffffc97224 */ /* 0x000fe200078e0037 */
[----:B------:R-:W-:Y:S01]  /*1e010*/  MOV R205, R51 ;  /* 0x0000003300cd7202 */ /* 0x000fe20000000f00 */
[----:B------:R-:W-:Y:S01]  /*1e020*/  IMAD.MOV.U32 R202, RZ, RZ, R54 ;  /* 0x000000ffffca7224 */ /* 0x000fe200078e0036 */
[----:B--2---:R-:W-:Y:S01]  /*1e030*/  LDSM.16.M88.4 R24, [R180+0x2000] ;  /* 0x00200000b418783b */ /* 0x004fe20000000200 */
[----:B------:R-:W-:-:S02]  /*1e040*/  IMAD.MOV.U32 R203, RZ, RZ, R53 ;  /* 0x000000ffffcb7224 */ /* 0x000fc400078e0035 */
[----:B------:R-:W-:Y:S01]  /*1e050*/  IMAD.MOV.U32 R204, RZ, RZ, R52 ;  /* 0x000000ffffcc7224 */ /* 0x000fe200078e0034 */
[----:B------:R-:W-:Y:S01]  /*1e060*/  LDSM.16.M88.4 R68, [R180+0x3800] ;  /* 0x00380000b444783b */ /* 0x000fe20000000200 */
[----:B------:R-:W-:Y:S01]  /*1e070*/  IMAD.MOV.U32 R83, RZ, RZ, R64 ;  /* 0x000000ffff537224 */ /* 0x000fe200078e0040 */
[----:B------:R-:W-:Y:S01]  /*1e080*/  MOV R82, R63 ;  /* 0x0000003f00527202 */ /* 0x000fe20000000f00 */
[----:B------:R-:W-:Y:S01]  /*1e090*/  IMAD.MOV.U32 R206, RZ, RZ, R50 ;  /* 0x000000ffffce7224 */ /* 0x000fe200078e0032 */
[----:B------:R-:W-:Y:S01]  /*1e0a0*/  LDSM.16.M88.4 R52, [R180+0x5800] ;  /* 0x00580000b434783b */ /* 0x000fe20000000200 */
[----:B------:R-:W-:Y:S01]  /*1e0b0*/  IMAD.MOV.U32 R81, RZ, RZ, R62 ;  /* 0x000000ffff517224 */ /* 0x000fe200078e003e */
[----:B------:R-:W-:Y:S01]  /*1e0c0*/  MOV R199, R57 ;  /* 0x0000003900c77202 */ /* 0x000fe20000000f00 */
[----:B------:R-:W-:Y:S01]  /*1e0d0*/  IMAD.MOV.U32 R196, RZ, RZ, R61 ;  /* 0x000000ffffc47224 */ /* 0x000fe200078e003d */
[----:B------:R-:W-:Y:S04]  /*1e0e0*/  LDSM.16.M88.4 R64, [R180+0x4000] ;  /* 0x00400000b440783b */ /* 0x000fe80000000200 */
[----:B---3--:R-:W1:Y:S01]  /*1e0f0*/  LDSM.16.M88.4 R20, [R180+0x2800] ;  /* 0x00280000b414783b */ /* 0x008e620000000200 */
[----:B------:R-:W-:-:S02]  /*1e100*/  IMAD.MOV.U32 R119, RZ, RZ, R60 ;  /* 0x000000ffff777224 */ /* 0x000fc400078e003c */
[----:B------:R-:W-:Y:S01]  /*1e110*/  IMAD.MOV.U32 R197, RZ, RZ, R59 ;  /* 0x000000ffffc57224 */ /* 0x000fe200078e003b */
[----:B------:R-:W2:Y:S01]  /*1e120*/  LDSM.16.M88.4 R48, [R180+0x6000] ;  /* 0x00600000b430783b */ /* 0x000ea20000000200 */
[----:B------:R-:W-:Y:S02]  /*1e130*/  IMAD.MOV.U32 R198, RZ, RZ, R58 ;  /* 0x000000ffffc67224 */ /* 0x000fe400078e003a */
[----:B------:R-:W-:Y:S01]  /*1e140*/  IMAD.MOV.U32 R200, RZ, RZ, R56 ;  /* 0x000000ffffc87224 */ /* 0x000fe200078e0038 */
[----:B------:R-:W3:Y:S04]  /*1e150*/  LDSM.16.M88.4 R36, [R180+0x8000] ;  /* 0x00800000b424783b */ /* 0x000ee80000000200 */
[----:B------:R-:W2:Y:S04]  /*1e160*/  LDSM.16.M88.4 R60, [R180+0x4800] ;  /* 0x00480000b43c783b */ /* 0x000ea80000000200 */
[----:B------:R-:W2:Y:S04]  /*1e170*/  LDSM.16.M88.4 R56, [R180+0x5000] ;  /* 0x00500000b438783b */ /* 0x000ea80000000200 */
[----:B------:R-:W2:Y:S04]  /*1e180*/  LDSM.16.M88.4 R76, [R180+0x6800] ;  /* 0x00680000b44c783b */ /* 0x000ea80000000200 */
[----:B------:R-:W2:Y:S04]  /*1e190*/  LDSM.16.M88.4 R72, [R180+0x7000] ;  /* 0x00700000b448783b */ /* 0x000ea80000000200 */
[----:B----4-:R-:W4:Y:S04]  /*1e1a0*/  LDSM.16.M88.4 R40, [R180+0x7800] ;  /* 0x00780000b428783b */ /* 0x010f280000000200 */
[----:B------:R-:W2:Y:S04]  /*1e1b0*/  LDSM.16.M88.4 R44, [R180+0x3000] ;  /* 0x00300000b42c783b */ /* 0x000ea80000000200 */
[----:B------:R-:W2:Y:S01]  /*1e1c0*/  LDSM.16.M88.4 R32, [R180+0x8800] ;  /* 0x00880000b420783b */ /* 0x000ea20000000200 */
[C---:B-1----:R-:W-:Y:S03]  /*1e1d0*/  HMMA.16816.F32 R128, R12.reuse, R20, RZ ;  /* 0x000000140c80723c */ /* 0x042fe600000018ff */
[----:B------:R-:W0:Y:S05]  /*1e1e0*/  LDGDEPBAR ;  /* 0x00000000000079af */ /* 0x000e2a0000000000 */
[C---:B------:R-:W-:Y:S01]  /*1e1f0*/  HMMA.16816.F32 R96, R12.reuse, R22, RZ ;  /* 0x000000160c60723c */ /* 0x040fe200000018ff */
[----:B------:R-:W1:Y:S07]  /*1e200*/  LDSM.16.M88.4 R20, [R180+0x9800] ;  /* 0x00980000b414783b */ /* 0x000e6e0000000200 */
[----:B------:R-:W-:Y:S01]  /*1e210*/  HMMA.16816.F32 R16, R12, R30, RZ ;  /* 0x0000001e0c10723c */ /* 0x000fe200000018ff */
[----:B------:R-:W-:Y:S01]  /*1e220*/  IMAD.MOV.U32 R227, RZ, RZ, R203 ;  /* 0x000000ffffe37224 */ /* 0x000fe200078e00cb */
[----:B------:R-:W-:Y:S01]  /*1e230*/  MOV R228, R206 ;  /* 0x000000ce00e47202 */ /* 0x000fe20000000f00 */
[----:B------:R-:W-:Y:S01]  /*1e240*/  IMAD.MOV.U32 R221, RZ, RZ, R205 ;  /* 0x000000ffffdd7224 */ /* 0x000fe200078e00cd */
[----:B------:R-:W-:Y:S01]  /*1e250*/  MOV R203, R200 ;  /* 0x000000c800cb7202 */ /* 0x000fe20000000f00 */
[----:B------:R-:W-:-:S02]  /*1e260*/  IMAD.MOV.U32 R226, RZ, RZ, R204 ;  /* 0x000000ffffe27224 */ /* 0x000fc400078e00cc */
[----:B------:R-:W-:Y:S01]  /*1e270*/  IMAD.MOV.U32 R230, RZ, RZ, R202 ;  /* 0x000000ffffe67224 */ /* 0x000fe200078e00ca */
[----:B------:R-:W-:Y:S01]  /*1e280*/  HMMA.16816.F32 R156, R12, R24, RZ ;  /* 0x000000180c9c723c */ /* 0x000fe200000018ff */
[----:B------:R-:W-:Y:S02]  /*1e290*/  IMAD.MOV.U32 R229, RZ, RZ, R201 ;  /* 0x000000ffffe57224 */ /* 0x000fe400078e00c9 */
[----:B------:R-:W-:Y:S02]  /*1e2a0*/  IMAD.MOV.U32 R200, RZ, RZ, R199 ;  /* 0x000000ffffc87224 */ /* 0x000fe400078e00c7 */
[----:B------:R-:W-:-:S03]  /*1e2b0*/  IMAD.MOV.U32 R202, RZ, RZ, R198 ;  /* 0x000000ffffca7224 */ /* 0x000fc600078e00c6 */
[----:B------:R-:W-:Y:S01]  /*1e2c0*/  HMMA.16816.F32 R100, R12, R26, RZ ;  /* 0x0000001a0c64723c */ /* 0x000fe200000018ff */
[----:B------:R3:W-:Y:S01]  /*1e2d0*/  LDSM.16.M88.4 R24, [R207] ;  /* 0x00000000cf18783b */ /* 0x0007e20000000200 */
[----:B------:R-:W-:Y:S02]  /*1e2e0*/  IMAD.MOV.U32 R201, RZ, RZ, R197 ;  /* 0x000000ffffc97224 */ /* 0x000fe400078e00c5 */
[----:B------:R-:W-:-:S04]  /*1e2f0*/  IMAD.MOV.U32 R220, RZ, RZ, R196 ;  /* 0x000000ffffdc7224 */ /* 0x000fc800078e00c4 */
        /* <DEDUP_REMOVED lines=8> */
[C---:B---3--:R-:W-:Y:S07]  /*1e380*/  HMMA.16816.F32 R204, R12.reuse, R36, RZ ;  /* 0x000000240ccc723c */ /* 0x048fee00000018ff */
[----:B------:R-:W-:Y:S01]  /*1e390*/  IMAD.MOV.U32 R37, RZ, RZ, R19 ;  /* 0x000000ffff257224 */ /* 0x000fe200078e0013 */
[----:B------:R-:W-:Y:S01]  /*1e3a0*/  HMMA.16816.F32 R208, R12, R38, RZ ;  /* 0x000000260cd0723c */ /* 0x000fe200000018ff */
[----:B------:R-:W-:-:S06]  /*1e3b0*/  IMAD.MOV.U32 R36, RZ, RZ, R16 ;  /* 0x000000ffff247224 */ /* 0x000fcc00078e0010 */
[----:B------:R-:W-:Y:S01]  /*1e3c0*/  IMAD.MOV.U32 R39, RZ, RZ, R17 ;  /* 0x000000ffff277224 */ /* 0x000fe200078e0011 */
[----:B------:R-:W-:Y:S01]  /*1e3d0*/  HMMA.16816.F32 R64, R12, R60, RZ ;  /* 0x0000003c0c40723c */ /* 0x000fe200000018ff */
[----:B------:R-:W-:-:S07]  /*1e3e0*/  MOV R38, R18 ;  /* 0x0000001200267202 */ /* 0x000fce0000000f00 */
[C---:B------:R-:W-:Y:S08]  /*1e3f0*/  HMMA.16816.F32 R112, R12.reuse, R56, RZ ;  /* 0x000000380c70723c */ /* 0x040ff000000018ff */
[C---:B------:R-:W-:Y:S08]  /*1e400*/  HMMA.16816.F32 R104, R12.reuse, R76, RZ ;  /* 0x0000004c0c68723c */ /* 0x040ff000000018ff */
[C---:B------:R-:W-:Y:S08]  /*1e410*/  HMMA.16816.F32 R48, R12.reuse, R72, RZ ;  /* 0x000000480c30723c */ /* 0x040ff000000018ff */
[C---:B----4-:R-:W-:Y:S08]  /*1e420*/  HMMA.16816.F32 R196, R12.reuse, R40, RZ ;  /* 0x000000280cc4723c */ /* 0x050ff000000018ff */
[C---:B------:R-:W-:Y:S08]  /*1e430*/  HMMA.16816.F32 R88, R12.reuse, R44, RZ ;  /* 0x0000002c0c58723c */ /* 0x040ff000000018ff */
[C---:B------:R-:W-:Y:S01]  /*1e440*/  HMMA.16816.F32 R84, R12.reuse, R46, RZ ;  /* 0x0000002e0c54723c */ /* 0x040fe200000018ff */
[----:B------:R-:W-:Y:S07]  /*1e450*/  LDSM.16.M88.4 R44, [R80+0x2000] ;  /* 0x00200000502c783b */ /* 0x000fee0000000200 */
[C---:B------:R-:W-:Y:S08]  /*1e460*/  HMMA.16816.F32 R60, R12.reuse, R62, RZ ;  /* 0x0000003e0c3c723c */ /* 0x040ff000000018ff */
[C---:B------:R-:W-:Y:S08]  /*1e470*/  HMMA.16816.F32 R56, R12.reuse, R58, RZ ;  /* 0x0000003a0c38723c */ /* 0x040ff000000018ff */
[C---:B------:R-:W-:Y:S08]  /*1e480*/  HMMA.16816.F32 R76, R12.reuse, R78, RZ ;  /* 0x0000004e0c4c723c */ /* 0x040ff000000018ff */
[C---:B------:R-:W-:Y:S08]  /*1e490*/  HMMA.16816.F32 R72, R12.reuse, R74, RZ ;  /* 0x0000004a0c48723c */ /* 0x040ff000000018ff */
[C---:B------:R-:W-:Y:S08]  /*1e4a0*/  HMMA.16816.F32 R40, R12.reuse, R42, RZ ;  /* 0x0000002a0c28723c */ /* 0x040ff000000018ff */
[C---:B------:R-:W-:Y:S08]  /*1e4b0*/  HMMA.16816.F32 R212, R12.reuse, R32, RZ ;  /* 0x000000200cd4723c */ /* 0x040ff000000018ff */
[C---:B------:R-:W-:Y:S08]  /*1e4c0*/  HMMA.16816.F32 R216, R12.reuse, R34, RZ ;  /* 0x000000220cd8723c */ /* 0x040ff000000018ff */
[C---:B------:R-:W-:Y:S01]  /*1e4d0*/  HMMA.16816.F32 R240, R12.reuse, R28, RZ ;  /* 0x0000001c0cf0723c */ /* 0x040fe200000018ff */
[----:B------:R-:W-:Y:S07]  /*1e4e0*/  LDSM.16.M88.4 R28, [R80+0x3800] ;  /* 0x00380000501c783b */ /* 0x000fee0000000200 */
[C---:B-1----:R-:W-:Y:S08]  /*1e4f0*/  HMMA.16816.F32 R16, R12.reuse, R20, RZ ;  /* 0x000000140c10723c */ /* 0x042ff000000018ff */
[----:B------:R-:W-:Y:S01]  /*1e500*/  HMMA.16816.F32 R12, R12, R22, RZ ;  /* 0x000000160c0c723c */ /* 0x000fe200000018ff */
[----:B------:R-:W1:Y:S11]  /*1e510*/  LDSM.16.M88.4 R20, [R80+0x2800] ;  /* 0x002800005014783b */ /* 0x000e760000000200 */
[----:B------:R-:W-:Y:S11]  /*1e520*/  @!UPT UIADD3 URZ, URZ, URZ, URZ ;  /* 0x0000003f3f3ff290 */ /* 0x000ff6000fffe03f */
[----:B------:R-:W-:Y:S01]  /*1e530*/  @!UPT UIADD3 URZ, URZ, URZ, URZ ;  /* 0x0000003f3f3ff290 */ /* 0x000fe2000fffe03f */
[----:B------:R-:W-:Y:S02]  /*1e540*/  IMAD.MOV.U32 R139, RZ, RZ, R13 ;  /* 0x000000ffff8b7224 */ /* 0x000fe400078e000d */
[----:B------:R-:W-:Y:S02]  /*1e550*/  IMAD.MOV.U32 R138, RZ, RZ, R14 ;  /* 0x000000ffff8a7224 */ /* 0x000fe400078e000e */
[----:B------:R-:W-:Y:S02]  /*1e560*/  IMAD.MOV.U32 R137, RZ, RZ, R15 ;  /* 0x000000ffff897224 */ /* 0x000fe400078e000f */
[----:B------:R-:W-:Y:S02]  /*1e570*/  IMAD.MOV.U32 R136, RZ, RZ, R12 ;  /* 0x000000ffff887224 */ /* 0x000fe400078e000c */
[----:B------:R-:W2:Y:S01]  /*1e580*/  LDSM.16.M88.4 R12, [R80+0x3000] ;  /* 0x00300000500c783b */ /* 0x000ea20000000200 */
[C---:B-1----:R-:W-:Y:S08]  /*1e590*/  HMMA.16816.F32 R128, R24.reuse, R20, R128 ;  /* 0x000000141880723c */ /* 0x042ff00000001880 */
[----:B------:R-:W-:Y:S01]  /*1e5a0*/  HMMA.16816.F32 R96, R24, R22, R96 ;  /* 0x000000161860723c */ /* 0x000fe20000001860 */
[----:B------:R-:W1:Y:S01]  /*1e5b0*/  LDSM.16.M88.4 R20, [R80+0x4000] ;  /* 0x004000005014783b */ /* 0x000e620000000200 */
[----:B------:R-:W-:Y:S01]  /*1e5c0*/  IMAD.MOV.U32 R35, RZ, RZ, R17 ;  /* 0x000000ffff237224 */ /* 0x000fe200078e0011 */
[----:B------:R-:W-:Y:S01]  /*1e5d0*/  MOV R32, R16 ;  /* 0x0000001000207202 */ /* 0x000fe20000000f00 */
[----:B------:R-:W-:-:S02]  /*1e5e0*/  IMAD.MOV.U32 R34, RZ, RZ, R18 ;  /* 0x000000ffff227224 */ /* 0x000fc400078e0012 */
[----:B------:R-:W-:Y:S02]  /*1e5f0*/  IMAD.MOV.U32 R33, RZ, RZ, R19 ;  /* 0x000000ffff217224 */ /* 0x000fe400078e0013 */
[C---:B------:R-:W-:Y:S11]  /*1e600*/  HMMA.16816.F32 R16, R24.reuse, R46, R100 ;  /* 0x0000002e1810723c */ /* 0x040ff60000001864 */
[----:B------:R-:W-:Y:S11]  /*1e610*/  @!UPT UIADD3 URZ, URZ, URZ, URZ ;  /* 0x0000003f3f3ff290 */ /* 0x000ff6000fffe03f */
[----:B------:R-:W-:Y:S02]  /*1e620*/  @!UPT UIADD3 URZ, URZ, URZ, URZ ;  /* 0x0000003f3f3ff290 */ /* 0x000fe4000fffe03f */
[----:B------:R-:W-:Y:S01]  /*1e630*/  IMAD.MOV.U32 R9, RZ, RZ, R16 ;  /* 0x000000ffff097224 */ /* 0x000fe200078e0010 */
[----:B------:R-:W-:Y:S01]  /*1e640*/  MOV R7, R17 ;  /* 0x0000001100077202 */ /* 0x000fe20000000f00 */
[----:B------:R-:W-:Y:S02]  /*1e650*/  IMAD.MOV.U32 R2, RZ, RZ, R18 ;  /* 0x000000ffff027224 */ /* 0x000fe400078e0012 */
[----:B------:R-:W-:Y:S02]  /*1e660*/  IMAD.MOV.U32 R0, RZ, RZ, R19 ;  /* 0x000000ffff007224 */ /* 0x000fe400078e0013 */
[C---:B--2---:R-:W-:Y:S08]  /*1e670*/  HMMA.16816.F32 R16, R24.reuse, R12, R88 ;  /* 0x0000000c1810723c */ /* 0x044ff00000001858 */
[C---:B------:R-:W-:Y:S08]  /*1e680*/  HMMA.16816.F32 R12, R24.reuse, R14, R84 ;  /* 0x0000000e180c723c */ /* 0x040ff00000001854 */
[C---:B-1----:R-:W-:Y:S08]  /*1e690*/  HMMA.16816.F32 R84, R24.reuse, R20, R120 ;  /* 0x000000141854723c */ /* 0x042ff00000001878 */
[----:B------:R-:W-:Y:S01]  /*1e6a0*/  HMMA.16816.F32 R20, R24, R22, R68 ;  /* 0x000000161814723c */ /* 0x000fe20000001844 */
[----:B------:R-:W-:Y:S01]  /*1e6b0*/  IMAD.MOV.U32 R88, RZ, RZ, R16 ;  /* 0x000000ffff587224 */ /* 0x000fe200078e0010 */
[----:B------:R-:W-:Y:S01]  /*1e6c0*/  MOV R89, R18 ;  /* 0x0000001200597202 */ /* 0x000fe20000000f00 */
[----:B------:R-:W-:-:S02]  /*1e6d0*/  IMAD.MOV.U32 R90, RZ, RZ, R17 ;  /* 0x000000ffff5a7224 */ /* 0x000fc400078e0011 */
[----:B------:R-:W-:-:S03]  /*1e6e0*/  IMAD.MOV.U32 R144, RZ, RZ, R19 ;  /* 0x000000ffff907224 */ /* 0x000fc600078e0013 */
[----:B------:R-:W-:Y:S01]  /*1e6f0*/  MOV R16, R15 ;  /* 0x0000000f00107202 */ /* 0x000fe20000000f00 */
[----:B------:R-:W-:Y:S02]  /*1e700*/  IMAD.MOV.U32 R18, RZ, RZ, R13 ;  /* 0x000000ffff127224 */ /* 0x000fe400078e000d */
[----:B------:R-:W-:Y:S01]  /*1e710*/  IMAD.MOV.U32 R17, RZ, RZ, R14 ;  /* 0x000000ffff117224 */ /* 0x000fe200078e000e */
[----:B------:R-:W-:Y:S01]  /*1e720*/  HMMA.16816.F32 R132, R24, R44, R156 ;  /* 0x0000002c1884723c */ /* 0x000fe2000000189c */
[----:B------:R-:W-:Y:S02]  /*1e730*/  IMAD.MOV.U32 R19, RZ, RZ, R12 ;  /* 0x000000ffff137224 */ /* 0x000fe400078e000c */
[----:B------:R-:W1:Y:S01]  /*1e740*/  LDSM.16.M88.4 R12, [R80+0x4800] ;  /* 0x00480000500c783b */ /* 0x000e620000000200 */
[----:B------:R-:W-:Y:S02]  /*1e750*/  IMAD.MOV.U32 R122, RZ, RZ, R18 ;  /* 0x000000ffff7a7224 */ /* 0x000fe400078e0012 */
[----:B------:R-:W-:-:S02]  /*1e760*/  IMAD.MOV.U32 R123, RZ, RZ, R17 ;  /* 0x000000ffff7b7224 */ /* 0x000fc400078e0011 */
[C---:B------:R-:W-:Y:S04]  /*1e770*/  HMMA.16816.F32 R44, R24.reuse, R30, R92 ;  /* 0x0000001e182c723c */ /* 0x040fe8000000185c */
[----:B------:R-:W-:Y:S01]  /*1e780*/  IMAD.MOV.U32 R18, RZ, RZ, R20 ;  /* 0x000000ffff127224 */ /* 0x000fe200078e0014 */
[----:B------:R-:W-:Y:S01]  /*1e790*/  MOV R17, R21 ;  /* 0x0000001500117202 */ /* 0x000fe20000000f00 */
[----:B------:R-:W-:Y:S02]  /*1e7a0*/  IMAD.MOV.U32 R120, RZ, RZ, R23 ;  /* 0x000000ffff787224 */ /* 0x000fe400078e0017 */
[----:B------:R-:W-:Y:S01]  /*1e7b0*/  IMAD.MOV.U32 R92, RZ, RZ, R16 ;  /* 0x000000ffff5c7224 */ /* 0x000fe200078e0010 */
[----:B------:R-:W-:Y:S01]  /*1e7c0*/  HMMA.16816.F32 R236, R24, R28, R124 ;  /* 0x0000001c18ec723c */ /* 0x000fe2000000187c */
[----:B------:R-:W-:Y:S01]  /*1e7d0*/  IMAD.MOV.U32 R16, RZ, RZ, R22 ;  /* 0x000000ffff107224 */ /* 0x000fe200078e0016 */
[----:B------:R-:W2:Y:S04]  /*1e7e0*/  LDSM.16.M88.4 R28, [R80+0x5000] ;  /* 0x00500000501c783b */ /* 0x000ea80000000200 */
[----:B------:R-:W3:Y:S01]  /*1e7f0*/  LDSM.16.M88.4 R20, [R80+0x5800] ;  /* 0x005800005014783b */ /* 0x000ee20000000200 */
[----:B------:R-:W-:Y:S01]  /*1e800*/  IMAD.MOV.U32 R249, RZ, RZ, R230 ;  /* 0x000000fffff97224 */ /* 0x000fe200078e00e6 */
[----:B------:R-:W-:Y:S01]  /*1e810*/  MOV R118, R228 ;  /* 0x000000e400767202 */ /* 0x000fe20000000f00 */
[----:B------:R-:W-:Y:S01]  /*1e820*/  IMAD.MOV.U32 R143, RZ, RZ, R229 ;  /* 0x000000ffff8f7224 */ /* 0x000fe200078e00e5 */
[----:B------:R-:W-:Y:S01]  /*1e830*/  MOV R93, R136 ;  /* 0x00000088005d7202 */ /* 0x000fe20000000f00 */
        /* <DEDUP_REMOVED lines=8> */
[----:B------:R-:W-:Y:S01]  /*1e8c0*/  IMAD.MOV.U32 R140, RZ, RZ, R202 ;  /* 0x000000ffff8c7224 */ /* 0x000fe200078e00ca */
[----:B-1----:R-:W-:Y:S01]  /*1e8d0*/  HMMA.16816.F32 R232, R24, R12, R64 ;  /* 0x0000000c18e8723c */ /* 0x002fe20000001840 */
[----:B------:R-:W-:-:S02]  /*1e8e0*/  IMAD.MOV.U32 R141, RZ, RZ, R201 ;  /* 0x000000ffff8d7224 */ /* 0x000fc400078e00c9 */
[----:B------:R-:W-:-:S04]  /*1e8f0*/  IMAD.MOV.U32 R142, RZ, RZ, R200 ;  /* 0x000000ffff8e7224 */ /* 0x000fc800078e00c8 */
[----:B------:R-:W-:Y:S01]  /*1e900*/  IMAD.MOV.U32 R65, RZ, RZ, R18 ;  /* 0x000000ffff417224 */ /* 0x000fe200078e0012 */
[----:B------:R-:W-:Y:S01]  /*1e910*/  MOV R67, R16 ;  /* 0x0000001000437202 */ /* 0x000fe20000000f00 */
[----:B------:R-:W-:Y:S01]  /*1e920*/  IMAD.MOV.U32 R66, RZ, RZ, R17 ;  /* 0x000000ffff427224 */ /* 0x000fe200078e0011 */
[----:B------:R-:W-:Y:S01]  /*1e930*/  HMMA.16816.F32 R228, R24, R14, R60 ;  /* 0x0000000e18e4723c */ /* 0x000fe2000000183c */
[----:B------:R-:W1:Y:S01]  /*1e940*/  LDSM.16.M88.4 R12, [R80+0x6000] ;  /* 0x00600000500c783b */ /* 0x000e620000000200 */
[----:B------:R-:W-:-:S06]  /*1e950*/  IMAD.MOV.U32 R11, RZ, RZ, R44 ;  /* 0x000000ffff0b7224 */ /* 0x000fcc00078e002c */
[----:B--2---:R-:W-:Y:S01]  /*1e960*/  HMMA.16816.F32 R200, R24, R28, R112 ;  /* 0x0000001c18c8723c */ /* 0x004fe20000001870 */
[----:B------:R-:W-:-:S07]  /*1e970*/  IMAD.MOV.U32 R10, RZ, RZ, R45 ;  /* 0x000000ffff0a7224 */ /* 0x000fce00078e002d */
[----:B------:R-:W-:Y:S01]  /*1e980*/  HMMA.16816.F32 R244, R24, R30, R56 ;  /* 0x0000001e18f4723c */ /* 0x000fe20000001838 */
[----:B------:R-:W2:Y:S01]  /*1e990*/  LDSM.16.M88.4 R28, [R80+0x7800] ;  /* 0x00780000501c783b */ /* 0x000ea20000000200 */
[----:B------:R-:W-:-:S06]  /*1e9a0*/  IMAD.MOV.U32 R5, RZ, RZ, R46 ;  /* 0x000000ffff057224 */ /* 0x000fcc00078e002e */
[----:B---3--:R-:W-:Y:S01]  /*1e9b0*/  HMMA.16816.F32 R136, R24, R20, R176 ;  /* 0x000000141888723c */ /* 0x008fe200000018b0 */
[----:B------:R-:W-:-:S07]  /*1e9c0*/  MOV R46, R85 ;  /* 0x00000055002e7202 */ /* 0x000fce0000000f00 */
[----:B------:R-:W-:Y:S01]  /*1e9d0*/  HMMA.16816.F32 R16, R24, R22, R172 ;  /* 0x000000161810723c */ /* 0x000fe200000018ac */
[----:B------:R-:W3:Y:S01]  /*1e9e0*/  LDSM.16.M88.4 R20, [R80+0x8000] ;  /* 0x008000005014783b */ /* 0x000ee20000000200 */
[----:B------:R-:W-:Y:S02]  /*1e9f0*/  IMAD.MOV.U32 R45, RZ, RZ, R86 ;  /* 0x000000ffff2d7224 */ /* 0x000fe400078e0056 */
[----:B------:R-:W-:Y:S02]  /*1ea00*/  IMAD.MOV.U32 R44, RZ, RZ, R87 ;  /* 0x000000ffff2c7224 */ /* 0x000fe400078e0057 */
[----:B------:R-:W-:Y:S01]  /*1ea10*/  IMAD.MOV.U32 R86, RZ, RZ, R90 ;  /* 0x000000ffff567224 */ /* 0x000fe200078e005a */
[----:B------:R-:W-:Y:S01]  /*1ea20*/  MOV R90, R34 ;  /* 0x00000022005a7202 */ /* 0x000fe20000000f00 */
[----:B------:R-:W-:Y:S02]  /*1ea30*/  IMAD.MOV.U32 R87, RZ, RZ, R89 ;  /* 0x000000ffff577224 */ /* 0x000fe400078e0059 */
[----:B------:R-:W-:-:S02]  /*1ea40*/  IMAD.MOV.U32 R85, RZ, RZ, R88 ;  /* 0x000000ffff557224 */ /* 0x000fc400078e0058 */
[----:B------:R-:W-:Y:S02]  /*1ea50*/  IMAD.MOV.U32 R101, RZ, RZ, R39 ;  /* 0x000000ffff657224 */ /* 0x000fe400078e0027 */
[----:B------:R-:W-:Y:S02]  /*1ea60*/  IMAD.MOV.U32 R102, RZ, RZ, R38 ;  /* 0x000000ffff667224 */ /* 0x000fe400078e0026 */
[----:B------:R-:W-:Y:S02]  /*1ea70*/  IMAD.MOV.U32 R103, RZ, RZ, R37 ;  /* 0x000000ffff677224 */ /* 0x000fe400078e0025 */
[----:B------:R-:W-:Y:S02]  /*1ea80*/  IMAD.MOV.U32 R100, RZ, RZ, R36 ;  /* 0x000000ffff647224 */ /* 0x000fe400078e0024 */
[----:B------:R-:W-:Y:S01]  /*1ea90*/  IMAD.MOV.U32 R89, RZ, RZ, R35 ;  /* 0x000000ffff597224 */ /* 0x000fe200078e0023 */
[----:B------:R-:W4:Y:S01]  /*1eaa0*/  LDSM.16.M88.4 R36, [R80+0x6800] ;  /* 0x006800005024783b */ /* 0x000f220000000200 */
[----:B------:R-:W-:-:S02]  /*1eab0*/  IMAD.MOV.U32 R91, RZ, RZ, R33 ;  /* 0x000000ffff5b7224 */ /* 0x000fc400078e0021 */
[----:B------:R-:W-:Y:S02]  /*1eac0*/  IMAD.MOV.U32 R88, RZ, RZ, R32 ;  /* 0x000000ffff587224 */ /* 0x000fe400078e0020 */
[----:B------:R-:W4:Y:S01]  /*1ead0*/  LDSM.16.M88.4 R32, [R80+0x7000] ;  /* 0x007000005020783b */ /* 0x000f220000000200 */
[C---:B-1----:R-:W-:Y:S08]  /*1eae0*/  HMMA.16816.F32 R172, R24.reuse, R14, R52 ;  /* 0x0000000e18ac723c */ /* 0x042ff00000001834 */
[C---:B--2---:R-:W-:Y:S01]  /*1eaf0*/  HMMA.16816.F32 R60, R24.reuse, R30, R40 ;  /* 0x0000001e183c723c */ /* 0x044fe20000001828 */
[----:B------:R-:W-:Y:S07]  /*1eb00*/  LDSM.16.M88.4 R40, [R141] ;  /* 0x000000008d28783b */ /* 0x000fee0000000200 */
[C---:B---3--:R-:W-:Y:S08]  /*1eb10*/  HMMA.16816.F32 R52, R24.reuse, R20, R204 ;  /* 0x000000141834723c */ /* 0x048ff000000018cc */
[C---:B------:R-:W-:Y:S01]  /*1eb20*/  HMMA.16816.F32 R56, R24.reuse, R22, R208 ;  /* 0x000000161838723c */ /* 0x040fe200000018d0 */
[----:B------:R-:W1:Y:S07]  /*1eb30*/  LDSM.16.M88.4 R20, [R3] ;  /* 0x000000000314783b */ /* 0x000e6e0000000200 */
[C---:B------:R-:W-:Y:S01]  /*1eb40*/  HMMA.16816.F32 R68, R24.reuse, R28, R196 ;  /* 0x0000001c1844723c */ /* 0x040fe200000018c4 */
[----:B------:R-:W2:Y:S07]  /*1eb50*/  LDSM.16.M88.4 R28, [R83] ;  /* 0x00000000531c783b */ /* 0x000eae0000000200 */
[C---:B----4-:R-:W-:Y:S08]  /*1eb60*/  HMMA.16816.F32 R156, R24.reuse, R36, R104 ;  /* 0x00000024189c723c */ /* 0x050ff00000001868 */
[C---:B------:R-:W-:Y:S01]  /*1eb70*/  HMMA.16816.F32 R124, R24.reuse, R38, R76 ;  /* 0x00000026187c723c */ /* 0x040fe2000000184c */
[----:B------:R-:W-:Y:S07]  /*1eb80*/  LDSM.16.M88.4 R36, [R82] ;  /* 0x000000005224783b */ /* 0x000fee0000000200 */
[C---:B------:R-:W-:Y:S01]  /*1eb90*/  HMMA.16816.F32 R104, R24.reuse, R32, R48 ;  /* 0x000000201868723c */ /* 0x040fe20000001830 */
[----:B------:R-:W-:Y:S07]  /*1eba0*/  LDSM.16.M88.4 R48, [R142] ;  /* 0x000000008e30783b */ /* 0x000fee0000000200 */
[C---:B------:R-:W-:Y:S01]  /*1ebb0*/  HMMA.16816.F32 R72, R24.reuse, R34, R72 ;  /* 0x000000221848723c */ /* 0x040fe20000001848 */
[----:B------:R-:W3:Y:S07]  /*1ebc0*/  LDSM.16.M88.4 R32, [R80+0x9000] ;  /* 0x009000005020783b */ /* 0x000eee0000000200 */
[----:B------:R-:W-:Y:S01]  /*1ebd0*/  HMMA.16816.F32 R176, R24, R12, R108 ;  /* 0x0000000c18b0723c */ /* 0x000fe2000000186c */
[----:B------:R-:W4:Y:S01]  /*1ebe0*/  LDSM.16.M88.4 R12, [R80+0x8800] ;  /* 0x00880000500c783b */ /* 0x000f220000000200 */
[----:B------:R-:W-:Y:S01]  /*1ebf0*/  IMAD.MOV.U32 R199, RZ, RZ, R120 ;  /* 0x000000ffffc77224 */ /* 0x000fe200078e0078 */
[----:B------:R-:W-:Y:S01]  /*1ec00*/  MOV R120, R121 ;  /* 0x0000007900787202 */ /* 0x000fe20000000f00 */
[----:B------:R-:W-:-:S02]  /*1ec10*/  IMAD.MOV.U32 R121, RZ, RZ, R122 ;  /* 0x000000ffff797224 */ /* 0x000fc400078e007a */
[----:B------:R-:W-:Y:S01]  /*1ec20*/  IMAD.MOV.U32 R196, RZ, RZ, R65 ;  /* 0x000000ffffc47224 */ /* 0x000fe200078e0041 */
[----:B------:R-:W-:Y:S01]  /*1ec30*/  MOV R65, R94 ;  /* 0x0000005e00417202 */ /* 0x000fe20000000f00 */
[----:B------:R-:W-:Y:S01]  /*1ec40*/  IMAD.MOV.U32 R197, RZ, RZ, R66 ;  /* 0x000000ffffc57224 */ /* 0x000fe200078e0042 */
[----:B-1----:R-:W-:Y:S01]  /*1ec50*/  HMMA.16816.F32 R16, R20, R42, R16 ;  /* 0x0000002a1410723c */ /* 0x002fe20000001810 */
[----:B------:R-:W-:Y:S01]  /*1ec60*/  IMAD.MOV.U32 R122, RZ, RZ, R123 ;  /* 0x000000ffff7a7224 */ /* 0x000fe200078e007b */
[----:B------:R-:W-:Y:S01]  /*1ec70*/  MOV R94, R87 ;  /* 0x00000057005e7202 */ /* 0x000fe20000000f00 */
[----:B------:R-:W-:Y:S02]  /*1ec80*/  IMAD.MOV.U32 R123, RZ, RZ, R92 ;  /* 0x000000ffff7b7224 */ /* 0x000fe400078e005c */
[----:B------:R-:W-:Y:S02]  /*1ec90*/  IMAD.MOV.U32 R64, RZ, RZ, R93 ;  /* 0x000000ffff407224 */ /* 0x000fe400078e005d */
[----:B------:R-:W-:-:S02]  /*1eca0*/  IMAD.MOV.U32 R66, RZ, RZ, R95 ;  /* 0x000000ffff427224 */ /* 0x000fc400078e005f */
[----:B------:R-:W-:Y:S02]  /*1ecb0*/  IMAD.MOV.U32 R92, RZ, RZ, R85 ;  /* 0x000000ffff5c7224 */ /* 0x000fe400078e0055 */
[----:B------:R-:W-:Y:S02]  /*1ecc0*/  IMAD.MOV.U32 R93, RZ, RZ, R86 ;  /* 0x000000ffff5d7224 */ /* 0x000fe400078e0056 */
[----:B------:R-:W-:Y:S01]  /*1ecd0*/  IMAD.MOV.U32 R95, RZ, RZ, R144 ;  /* 0x000000ffff5f7224 */ /* 0x000fe200078e0090 */
[----:B------:R-:W-:Y:S01]  /*1ece0*/  MOV R207, R44 ;  /* 0x0000002c00cf7202 */ /* 0x000fe20000000f00 */
[----:B------:R-:W-:Y:S01]  /*1ecf0*/  IMAD.MOV.U32 R204, RZ, RZ, R47 ;  /* 0x000000ffffcc7224 */ /* 0x000fe200078e002f */
[----:B--2---:R-:W-:Y:S01]  /*1ed00*/  HMMA.16816.F32 R76, R20, R30, R96 ;  /* 0x0000001e144c723c */ /* 0x004fe20000001860 */
[----:B------:R-:W-:Y:S01]  /*1ed10*/  IMAD.MOV.U32 R205, RZ, RZ, R46 ;  /* 0x000000ffffcd7224 */ /* 0x000fe200078e002e */
[----:B------:R1:W5:Y:S01]  /*1ed20*/  LDL.LU R144, [R1+0x194] ;  /* 0x0001940001907983 */ /* 0x0003620000300800 */
[----:B------:R-:W-:-:S03]  /*1ed30*/  IMAD.MOV.U32 R206, RZ, RZ, R45 ;  /* 0x000000ffffce7224 */ /* 0x000fc600078e002d */
[----:B------:R-:W2:Y:S02]  /*1ed40*/  LDSM.16.M88.4 R44, [R81] ;  /* 0x00000000512c783b */ /* 0x000ea40000000200 */
[----:B---3--:R-:W-:Y:S01]  /*1ed50*/  HMMA.16816.F32 R108, R24, R32, R240 ;  /* 0x00000020186c723c */ /* 0x008fe200000018f0 */
[----:B------:R-:W-:-:S07]  /*1ed60*/  IMAD.MOV.U32 R198, RZ, RZ, R67 ;  /* 0x000000ffffc67224 */ /* 0x000fce00078e0043 */
[----:B------:R-:W-:Y:S01]  /*1ed70*/  HMMA.16816.F32 R100, R24, R34, R100 ;  /* 0x000000221864723c */ /* 0x000fe20000001864 */
[----:B------:R-:W3:Y:S01]  /*1ed80*/  LDSM.16.M88.4 R32, [R140] ;  /* 0x000000008c20783b */ /* 0x000ee20000000200 */
[----:B------:R-:W-:-:S06]  /*1ed90*/  IMAD.MOV.U32 R67, RZ, RZ, R84 ;  /* 0x000000ffff437224 */ /* 0x000fcc00078e0054 */
[C---:B------:R-:W-:Y:S08]  /*1eda0*/  HMMA.16816.F32 R92, R20.reuse, R36, R92 ;  /* 0x00000024145c723c */ /* 0x040ff0000000185c */
[----:B------:R-:W-:Y:S01]  /*1edb0*/  HMMA.16816.F32 R96, R20, R38, R120 ;  /* 0x000000261460723c */ /* 0x000fe20000001878 */
[----:B------:R-:W1:Y:S07]  /*1edc0*/  LDSM.16.M88.4 R36, [R143] ;  /* 0x000000008f24783b */ /* 0x000e6e0000000200 */
[----:B----4-:R-:W-:Y:S01]  /*1edd0*/  HMMA.16816.F32 R84, R24, R12, R212 ;  /* 0x0000000c1854723c */ /* 0x010fe200000018d4 */
[----:B------:R-:W-:-:S07]  /*1ede0*/  IMAD.MOV.U32 R208, RZ, RZ, R11 ;  /* 0x000000ffffd07224 */ /* 0x000fce00078e000b */
[----:B------:R-:W-:Y:S01]  /*1edf0*/  HMMA.16816.F32 R112, R24, R14, R216 ;  /* 0x0000000e1870723c */ /* 0x000fe200000018d8 */
[----:B------:R4:W1:Y:S01]  /*1ee00*/  LDSM.16.M88.4 R12, [R80+0x9800] ;  /* 0x00980000500c783b */ /* 0x0008620000000200 */
[----:B------:R-:W-:Y:S01]  /*1ee10*/  IMAD.MOV.U32 R209, RZ, RZ, R10 ;  /* 0x000000ffffd17224 */ /* 0x000fe200078e000a */
[----:B------:R-:W-:Y:S01]  /*1ee20*/  MOV R11, R16 ;  /* 0x00000010000b7202 */ /* 0x000fe20000000f00 */
[----:B------:R-:W-:Y:S01]  /*1ee30*/  IMAD.MOV.U32 R210, RZ, RZ, R5 ;  /* 0x000000ffffd27224 */ /* 0x000fe200078e0005 */
[----:B------:R-:W-:Y:S01]  /*1ee40*/  LDSM.16.M88.4 R212, [R186] ;  /* 0x00000000bad4783b */ /* 0x000fe20000000200 */
[----:B------:R-:W-:Y:S02]  /*1ee50*/  IMAD.MOV.U32 R211, RZ, RZ, R4 ;  /* 0x000000ffffd37224 */ /* 0x000fe400078e0004 */
[----:B------:R-:W-:Y:S02]  /*1ee60*/  IMAD.MOV.U32 R10, RZ, RZ, R17 ;  /* 0x000000ffff0a7224 */ /* 0x000fe400078e0011 */
[----:B------:R-:W-:-:S02]  /*1ee70*/  IMAD.MOV.U32 R5, RZ, RZ, R18 ;  /* 0x000000ffff057224 */ /* 0x000fc400078e0012 */
[----:B------:R-:W-:Y:S02]  /*1ee80*/  IMAD.MOV.U32 R4, RZ, RZ, R19 ;  /* 0x000000ffff047224 */ /* 0x000fe400078e0013 */
[C---:B------:R-:W-:Y:S08]  /*1ee90*/  HMMA.16816.F32 R16, R20.reuse, R48, R176 ;  /* 0x000000301410723c */ /* 0x040ff000000018b0 */
[C---:B----4-:R-:W-:Y:S01]  /*1eea0*/  HMMA.16816.F32 R80, R20.reuse, R28, R128 ;  /* 0x0000001c1450723c */ /* 0x050fe20000001880 */
[----:B------:R-:W4:Y:S07]  /*1eeb0*/  LDSM.16.M88.4 R28, [R249] ;  /* 0x00000000f91c783b */ /* 0x000f2e0000000200 */
[C---:B--2---:R-:W-:Y:S08]  /*1eec0*/  HMMA.16816.F32 R120, R20.reuse, R44, R236 ;  /* 0x0000002c1478723c */ /* 0x044ff000000018ec */
[----:B------:R-:W-:Y:S01]  /*1eed0*/  IMAD.MOV.U32 R179, RZ, RZ, R17 ;  /* 0x000000ffffb37224 */ /* 0x000fe200078e0011 */
[----:B------:R-:W-:Y:S01]  /*1eee0*/  MOV R178, R18 ;  /* 0x0000001200b27202 */ /* 0x000fe20000000f00 */
[----:B------:R-:W-:Y:S01]  /*1eef0*/  IMAD.MOV.U32 R177, RZ, RZ, R19 ;  /* 0x000000ffffb17224 */ /* 0x000fe200078e0013 */
[----:B---3--:R-:W-:Y:S01]  /*1ef00*/  HMMA.16816.F32 R236, R20, R32, R200 ;  /* 0x0000002014ec723c */ /* 0x008fe200000018c8 */
[----:B------:R-:W-:-:S07]  /*1ef10*/  IMAD.MOV.U32 R176, RZ, RZ, R16 ;  /* 0x000000ffffb07224 */ /* 0x000fce00078e0010 */
[C---:B------:R-:W-:Y:S08]  /*1ef20*/  HMMA.16816.F32 R244, R20.reuse, R34, R244 ;  /* 0x0000002214f4723c */ /* 0x040ff000000018f4 */
[C---:B-1----:R-:W-:Y:S08]  /*1ef30*/  HMMA.16816.F32 R16, R20.reuse, R36, R156 ;  /* 0x000000241410723c */ /* 0x042ff0000000189c */
[----:B------:R-:W-:Y:S01]  /*1ef40*/  HMMA.16816.F32 R32, R20, R38, R124 ;  /* 0x000000261420723c */ /* 0x000fe2000000187c */
[----:B------:R-:W-:Y:S07]  /*1ef50*/  LDSM.16.M88.4 R36, [R186+0x800] ;  /* 0x00080000ba24783b */ /* 0x000fee0000000200 */
[C---:B------:R-:W-:Y:S08]  /*1ef60*/  HMMA.16816.F32 R88, R24.reuse, R12, R88 ;  /* 0x0000000c1858723c */ /* 0x040ff00000001858 */
[----:B------:R-:W-:Y:S01]  /*1ef70*/  HMMA.16816.F32 R64, R24, R14, R64 ;  /* 0x0000000e1840723c */ /* 0x000fe20000001840 */
[----:B------:R-:W1:Y:S01]  /*1ef80*/  LDSM.16.M88.4 R24, [R193] ;  /* 0x00000000c118783b */ /* 0x000e620000000200 */
[----:B------:R-:W-:-:S03]  /*1ef90*/  IMAD.MOV.U32 R141, RZ, RZ, R19 ;  /* 0x000000ffff8d7224 */ /* 0x000fc600078e0013 */
[----:B------:R-:W2:Y:S03]  /*1efa0*/  LDSM.16.M88.4 R12, [R118] ;  /* 0x00000000760c783b */ /* 0x000ea60000000200 */
[----:B------:R-:W-:Y:S01]  /*1efb0*/  HMMA.16816.F32 R240, R20, R40, R136 ;  /* 0x0000002814f0723c */ /* 0x000fe20000001888 */
[----:B------:R3:W-:Y:S01]  /*1efc0*/  LDSM.16.M88.4 R40, [R221] ;  /* 0x00000000dd28783b */ /* 0x0007e20000000200 */
[----:B------:R-:W-:Y:S01]  /*1efd0*/  IMAD.MOV.U32 R124, RZ, RZ, R34 ;  /* 0x000000ffff7c7224 */ /* 0x000fe200078e0022 */
[----:B------:R-:W-:Y:S01]  /*1efe0*/  MOV R19, R33 ;  /* 0x0000002100137202 */ /* 0x000fe20000000f00 */
[----:B------:R-:W-:Y:S02]  /*1eff0*/  IMAD.MOV.U32 R140, RZ, RZ, R35 ;  /* 0x000000ffff8c7224 */ /* 0x000fe400078e0023 */
[----:B---3--:R-:W-:Y:S02]  /*1f000*/  IMAD.MOV.U32 R221, RZ, RZ, R119 ;  /* 0x000000ffffdd7224 */ /* 0x008fe400078e0077 */
[----:B------:R-:W-:-:S02]  /*1f010*/  IMAD.MOV.U32 R119, RZ, RZ, R32 ;  /* 0x000000ffff777224 */ /* 0x000fc400078e0020 */
[C---:B----4-:R-:W-:Y:S08]  /*1f020*/  HMMA.16816.F32 R32, R20.reuse, R28, R104 ;  /* 0x0000001c1420723c */ /* 0x050ff00000001868 */
[C---:B------:R-:W-:Y:S01]  /*1f030*/  HMMA.16816.F32 R128, R20.reuse, R46, R208 ;  /* 0x0000002e1480723c */ /* 0x040fe200000018d0 */
[----:B------:R-:W-:Y:S07]  /*1f040*/  LDSM.16.M88.4 R44, [R181] ;  /* 0x00000000b52c783b */ /* 0x000fee0000000200 */
[C---:B-1----:R-:W-:Y:S08]  /*1f050*/  HMMA.16816.F32 R208, R20.reuse, R24, R204 ;  /* 0x0000001814d0723c */ /* 0x042ff000000018cc */
[----:B------:R-:W-:Y:S01]  /*1f060*/  HMMA.16816.F32 R216, R20, R26, R196 ;  /* 0x0000001a14d8723c */ /* 0x000fe200000018c4 */
[----:B------:R-:W1:Y:S01]  /*1f070*/  LDSM.16.M88.4 R24, [R227] ;  /* 0x00000000e318783b */ /* 0x000e620000000200 */
[----:B------:R-:W-:-:S02]  /*1f080*/  IMAD.MOV.U32 R156, RZ, RZ, R34 ;  /* 0x000000ffff9c7224 */ /* 0x000fc400078e0022 */
[----:B------:R-:W-:Y:S02]  /*1f090*/  IMAD.MOV.U32 R127, RZ, RZ, R35 ;  /* 0x000000ffff7f7224 */ /* 0x000fe400078e0023 */
[----:B------:R-:W-:Y:S02]  /*1f0a0*/  IMAD.MOV.U32 R126, RZ, RZ, R32 ;  /* 0x000000ffff7e7224 */ /* 0x000fe400078e0020 */
[----:B------:R-:W-:Y:S02]  /*1f0b0*/  IMAD.MOV.U32 R125, RZ, RZ, R33 ;  /* 0x000000ffff7d7224 */ /* 0x000fe400078e0021 */
[----:B------:R-:W3:Y:S01]  /*1f0c0*/  LDSM.16.M88.4 R32, [R220] ;  /* 0x00000000dc20783b */ /* 0x000ee20000000200 */
[C---:B------:R-:W-:Y:S08]  /*1f0d0*/  HMMA.16816.F32 R28, R20.reuse, R30, R72 ;  /* 0x0000001e141c723c */ /* 0x040ff00000001848 */
[C---:B--2---:R-:W-:Y:S08]  /*1f0e0*/  HMMA.16816.F32 R232, R20.reuse, R12, R232 ;  /* 0x0000000c14e8723c */ /* 0x044ff000000018e8 */
[----:B------:R-:W-:Y:S01]  /*1f0f0*/  HMMA.16816.F32 R228, R20, R14, R228 ;  /* 0x0000000e14e4723c */ /* 0x000fe200000018e4 */
[----:B------:R-:W2:Y:S07]  /*1f100*/  LDSM.16.M88.4 R12, [R226] ;  /* 0x00000000e20c783b */ /* 0x000eae0000000200 */
[----:B------:R-:W-:Y:S01]  /*1f110*/  MOV R107, R30 ;  /* 0x0000001e006b7202 */ /* 0x000fe20000000f00 */
[----:B------:R-:W-:-:S02]  /*1f120*/  IMAD.MOV.U32 R106, RZ, RZ, R31 ;  /* 0x000000ffff6a7224 */ /* 0x000fc400078e001f */
[----:B------:R-:W-:Y:S02]  /*1f130*/  IMAD.MOV.U32 R105, RZ, RZ, R28 ;  /* 0x000000ffff697224 */ /* 0x000fe400078e001c */
[----:B------:R-:W-:Y:S01]  /*1f140*/  IMAD.MOV.U32 R104, RZ, RZ, R29 ;  /* 0x000000ffff687224 */ /* 0x000fe200078e001d */
[C---:B-1----:R-:W-:Y:S08]  /*1f150*/  HMMA.16816.F32 R60, R20.reuse, R26, R60 ;  /* 0x0000001a143c723c */ /* 0x042ff0000000183c */
[C---:B------:R-:W-:Y:S08]  /*1f160*/  HMMA.16816.F32 R28, R20.reuse, R24, R68 ;  /* 0x00000018141c723c */ /* 0x040ff00000001844 */
[C---:B------:R-:W-:Y:S08]  /*1f170*/  HMMA.16816.F32 R24, R20.reuse, R40, R84 ;  /* 0x000000281418723c */ /* 0x040ff00000001854 */
[----:B---3--:R-:W-:Y:S01]  /*1f180*/  HMMA.16816.F32 R84, R20, R32, R108 ;  /* 0x000000201454723c */ /* 0x008fe2000000186c */
[----:B------:R-:W-:-:S02]  /*1f190*/  IMAD.MOV.U32 R157, RZ, RZ, R16 ;  /* 0x000000ffff9d7224 */ /* 0x000fc400078e0010 */
[----:B------:R-:W-:-:S05]  /*1f1a0*/  IMAD.MOV.U32 R198, RZ, RZ, R2 ;  /* 0x000000ffffc67224 */ /* 0x000fca00078e0002 */
[----:B------:R-:W-:Y:S01]  /*1f1b0*/  IMAD.MOV.U32 R75, RZ, RZ, R30 ;  /* 0x000000ffff4b7224 */ /* 0x000fe200078e001e */
[----:B------:R-:W-:Y:S01]  /*1f1c0*/  MOV R74, R31 ;  /* 0x0000001f004a7202 */ /* 0x000fe20000000f00 */
[----:B------:R-:W-:Y:S02]  /*1f1d0*/  IMAD.MOV.U32 R73, RZ, RZ, R28 ;  /* 0x000000ffff497224 */ /* 0x000fe400078e001c */
[----:B------:R-:W-:Y:S02]  /*1f1e0*/  IMAD.MOV.U32 R72, RZ, RZ, R29 ;  /* 0x000000ffff487224 */ /* 0x000fe400078e001d */
[----:B------:R-:W1:Y:S10]  /*1f1f0*/  LDSM.16.M88.4 R28, [R221] ;  /* 0x00000000dd1c783b */ /* 0x000e740000000200 */
[----:B------:R-:W-:-:S02]  /*1f200*/  IMAD.MOV.U32 R33, RZ, RZ, R85 ;  /* 0x000000ffff217224 */ /* 0x000fc400078e0055 */
[----:B------:R-:W-:Y:S02]  /*1f210*/  IMAD.MOV.U32 R32, RZ, RZ, R86 ;  /* 0x000000ffff207224 */ /* 0x000fe400078e0056 */
[----:B------:R-:W-:Y:S02]  /*1f220*/  IMAD.MOV.U32 R16, RZ, RZ, R87 ;  /* 0x000000ffff107224 */ /* 0x000fe400078e0057 */
[----:B------:R-:W-:Y:S02]  /*1f230*/  IMAD.MOV.U32 R2, RZ, RZ, R84 ;  /* 0x000000ffff027224 */ /* 0x000fe400078e0054 */
[C---:B------:R-:W-:Y:S08]  /*1f240*/  HMMA.16816.F32 R84, R20.reuse, R34, R100 ;  /* 0x000000221454723c */ /* 0x040ff00000001864 */
[C---:B--2---:R-:W-:Y:S08]  /*1f250*/  HMMA.16816.F32 R52, R20.reuse, R12, R52 ;  /* 0x0000000c1434723c */ /* 0x044ff00000001834 */
[----:B------:R-:W-:Y:S01]  /*1f260*/  HMMA.16816.F32 R12, R20, R14, R56 ;  /* 0x0000000e140c723c */ /* 0x000fe20000001838 */
[----:B------:R-:W-:Y:S01]  /*1f270*/  IMAD.MOV.U32 R143, RZ, RZ, R17 ;  /* 0x000000ffff8f7224 */ /* 0x000fe200078e0011 */
[----:B------:R-:W-:-:S06]  /*1f280*/  MOV R142, R18 ;  /* 0x00000012008e7202 */ /* 0x000fcc0000000f00 */
[----:B------:R-:W-:Y:S01]  /*1f290*/  MOV R136, R85 ;  /* 0x0000005500887202 */ /* 0x000fe20000000f00 */
[----:B------:R-:W-:Y:S02]  /*1f2a0*/  IMAD.MOV.U32 R118, RZ, RZ, R86 ;  /* 0x000000ffff767224 */ /* 0x000fe400078e0056 */
[----:B------:R-:W-:Y:S02]  /*1f2b0*/  IMAD.MOV.U32 R18, RZ, RZ, R87 ;  /* 0x000000ffff127224 */ /* 0x000fe400078e0057 */
[----:B------:R-:W-:Y:S02]  /*1f2c0*/  IMAD.MOV.U32 R17, RZ, RZ, R84 ;  /* 0x000000ffff117224 */ /* 0x000fe400078e0054 */
[----:B------:R-:W-:Y:S01]  /*1f2d0*/  HMMA.16816.F32 R84, R20, R44, R132 ;  /* 0x0000002c1454723c */ /* 0x000fe20000001884 */
[----:B------:R-:W-:Y:S01]  /*1f2e0*/  IMAD.MOV.U32 R196, RZ, RZ, R9 ;  /* 0x000000ffffc47224 */ /* 0x000fe200078e0009 */
[----:B------:R-:W-:Y:S01]  /*1f2f0*/  MOV R199, R0 ;  /* 0x0000000000c77202 */ /* 0x000fe20000000f00 */
[----:B------:R-:W-:-:S06]  /*1f300*/  IMAD.MOV.U32 R197, RZ, RZ, R7 ;  /* 0x000000ffffc57224 */ /* 0x000fcc00078e0007 */
[----:B------:R-:W-:Y:S01]  /*1f310*/  IMAD.MOV.U32 R139, RZ, RZ, R14 ;  /* 0x000000ffff8b7224 */ /* 0x000fe200078e000e */
[----:B------:R-:W-:Y:S01]  /*1f320*/  MOV R137, R13 ;  /* 0x0000000d00897202 */ /* 0x000fe20000000f00 */
[----:B------:R-:W-:Y:S02]  /*1f330*/  IMAD.MOV.U32 R138, RZ, RZ, R12 ;  /* 0x000000ffff8a7224 */ /* 0x000fe400078e000c */
[----:B------:R-:W-:Y:S02]  /*1f340*/  IMAD.MOV.U32 R220, RZ, RZ, R15 ;  /* 0x000000ffffdc7224 */ /* 0x000fe400078e000f */
[----:B------:R-:W2:Y:S01]  /*1f350*/  LDSM.16.M88.4 R12, [R189] ;  /* 0x00000000bd0c783b */ /* 0x000ea20000000200 */
[----:B------:R-:W-:Y:S01]  /*1f360*/  IMAD.MOV.U32 R59, RZ, RZ, R27 ;  /* 0x000000ffff3b7224 */ /* 0x000fe200078e001b */
[----:B------:R-:W-:Y:S01]  /*1f370*/  MOV R56, R24 ;  /* 0x0000001800387202 */ /* 0x000fe20000000f00 */
[----:B------:R-:W-:Y:S02]  /*1f380*/  IMAD.MOV.U32 R58, RZ, RZ, R25 ;  /* 0x000000ffff3a7224 */ /* 0x000fe400078e0019 */
[----:B------:R-:W-:-:S02]  /*1f390*/  IMAD.MOV.U32 R57, RZ, RZ, R26 ;  /* 0x000000ffff397224 */ /* 0x000fc400078e001a */
[----:B------:R-:W-:Y:S02]  /*1f3a0*/  HMMA.16816.F32 R24, R20, R46, R196 ;  /* 0x0000002e1418723c */ /* 0x000fe400000018c4 */
[----:B------:R-:W-:Y:S02]  /*1f3b0*/  IMAD.MOV.U32 R249, RZ, RZ, R84 ;  /* 0x000000fffff97224 */ /* 0x000fe400078e0054 */
[----:B------:R-:W-:-:S03]  /*1f3c0*/  IMAD.MOV.U32 R45, RZ, RZ, R87 ;  /* 0x000000ffff2d7224 */ /* 0x000fc600078e0057 */
[----:B------:R-:W-:Y:S01]  /*1f3d0*/  MOV R47, R85 ;  /* 0x00000055002f7202 */ /* 0x000fe20000000f00 */
[----:B------:R-:W-:Y:S02]  /*1f3e0*/  IMAD.MOV.U32 R46, RZ, RZ, R86 ;  /* 0x000000ffff2e7224 */ /* 0x000fe400078e0056 */
[C---:B-1----:R-:W-:Y:S08]  /*1f3f0*/  HMMA.16816.F32 R84, R20.reuse, R28, R88 ;  /* 0x0000001c1454723c */ /* 0x042ff00000001858 */
[----:B------:R-:W-:Y:S01]  /*1f400*/  HMMA.16816.F32 R40, R20, R42, R112 ;  /* 0x0000002a1428723c */ /* 0x000fe20000001870 */
[----:B------:R-:W-:-:S02]  /*1f410*/  MOV R193, R248 ;  /* 0x000000f800c17202 */ /* 0x000fc40000000f00 */
[----:B------:R-:W1:Y:S01]  /*1f420*/  S2R R248, SR_TID.X ;  /* 0x0000000000f87919 */ /* 0x000e620000002100 */
[----:B------:R-:W-:-:S04]  /*1f430*/  IMAD.MOV.U32 R100, RZ, RZ, R32 ;  /* 0x000000ffff647224 */ /* 0x000fc800078e0020 */
[C---:B------:R-:W-:Y:S08]  /*1f440*/  HMMA.16816.F32 R48, R20.reuse, R50, R172 ;  /* 0x000000321430723c */ /* 0x040ff000000018ac */
[----:B------:R-:W-:Y:S02]  /*1f450*/  IMAD.MOV.U32 R35, RZ, RZ, R84 ;  /* 0x000000ffff237224 */ /* 0x000fe400078e0054 */
[----:B------:R-:W-:Y:S01]  /*1f460*/  IMAD.MOV.U32 R34, RZ, RZ, R85 ;  /* 0x000000ffff227224 */ /* 0x000fe200078e0055 */
[----:B------:R-:W-:Y:S01]  /*1f470*/  HMMA.16816.F32 R132, R20, R30, R64 ;  /* 0x0000001e1484723c */ /* 0x000fe20000001840 */
[----:B------:R-:W3:Y:S04]  /*1f480*/  LDSM.16.M88.4 R20, [R186+0x1800] ;  /* 0x00180000ba14783b */ /* 0x000ee80000000200 */
[----:B------:R-:W-:-:S03]  /*1f490*/  IMAD.MOV.U32 R68, RZ, RZ, R41 ;  /* 0x000000ffff447224 */ /* 0x000fc600078e0029 */
[C---:B--2---:R-:W-:Y:S01]  /*1f4a0*/  HMMA.16816.F32 R172, R12.reuse, R214, R24 ;  /* 0x000000d60cac723c */ /* 0x044fe20000001818 */
[----:B------:R-:W-:Y:S01]  /*1f4b0*/  IMAD.MOV.U32 R221, RZ, RZ, R40 ;  /* 0x000000ffffdd7224 */ /* 0x000fe200078e0028 */
[----:B------:R-:W-:Y:S01]  /*1f4c0*/  LDSM.16.M88.4 R24, [R186+0x2000] ;  /* 0x00200000ba18783b */ /* 0x000fe20000000200 */
[----:B------:R-:W-:Y:S02]  /*1f4d0*/  IMAD.MOV.U32 R227, RZ, RZ, R42 ;  /* 0x000000ffffe37224 */ /* 0x000fe400078e002a */
[----:B------:R-:W-:Y:S02]  /*1f4e0*/  IMAD.MOV.U32 R226, RZ, RZ, R43 ;  /* 0x000000ffffe27224 */ /* 0x000fe400078e002b */
[----:B------:R-:W-:Y:S01]  /*1f4f0*/  IMAD.MOV.U32 R214, RZ, RZ, R34 ;  /* 0x000000ffffd67224 */ /* 0x000fe200078e0022 */
[----:B------:R-:W-:Y:S01]  /*1f500*/  HMMA.16816.F32 R200, R12, R36, R80 ;  /* 0x000000240cc8723c */ /* 0x000fe20000001850 */
[----:B------:R-:W-:Y:S01]  /*1f510*/  IMAD.MOV.U32 R215, RZ, RZ, R33 ;  /* 0x000000ffffd77224 */ /* 0x000fe200078e0021 */
[----:B------:R-:W2:Y:S05]  /*1f520*/  LDSM.16.M88.4 R40, [R186+0x1000] ;  /* 0x00100000ba28783b */ /* 0x000eaa0000000200 */
[----:B------:R-:W-:-:S02]  /*1f530*/  IMAD.MOV.U32 R37, RZ, RZ, R35 ;  /* 0x000000ffff257224 */ /* 0x000fc400078e0023 */
[----:B------:R-:W4:Y:S01]  /*1f540*/  LDSM.16.M88.4 R32, [R186+0x2800] ;  /* 0x00280000ba20783b */ /* 0x000f220000000200 */
[----:B-1----:R-:W-:Y:S02]  /*1f550*/  IMAD.SHL.U32 R248, R248, 0x2, RZ ;  /* 0x00000002f8f87824 */ /* 0x002fe400078e00ff */
[----:B------:R-:W-:-:S03]  /*1f560*/  IMAD.SHL.U32 R44, R251, 0x100, RZ ;  /* 0x00000100fb2c7824 */ /* 0x000fc600078e00ff */
[----:B------:R-:W-:-:S04]  /*1f570*/  LOP3.LUT R248, R248, 0x6, RZ, 0xc0, !PT ;  /* 0x00000006f8f87812 */ /* 0x000fc800078ec0ff */
[----:B------:R-:W-:-:S04]  /*1f580*/  LOP3.LUT R3, R44, 0x8, R248, 0xfe, !PT ;  /* 0x000000082c037812 */ /* 0x000fc800078efef8 */
[----:B------:R-:W1:Y:S01]  /*1f590*/  I2F R7, R3 ;  /* 0x0000000300077306 */ /* 0x000e620000201400 */
[C---:B------:R-:W-:Y:S01]  /*1f5a0*/  LOP3.LUT R0, R44.reuse, 0x10, R248, 0xfe, !PT ;  /* 0x000000102c007812 */ /* 0x040fe200078efef8 */
[C---:B------:R-:W-:Y:S01]  /*1f5b0*/  HMMA.16816.F32 R196, R12.reuse, R38, R76 ;  /* 0x000000260cc4723c */ /* 0x040fe2000000184c */
[----:B------:R-:W-:Y:S01]  /*1f5c0*/  MOV R29, R86 ;  /* 0x00000056001d7202 */ /* 0x000fe20000000f00 */
[----:B------:R-:W-:Y:S02]  /*1f5d0*/  IMAD.MOV.U32 R28, RZ, RZ, R87 ;  /* 0x000000ffff1c7224 */ /* 0x000fe400078e0057 */
[----:B------:R-:W-:Y:S02]  /*1f5e0*/  IMAD.MOV.U32 R90, RZ, RZ, R75 ;  /* 0x000000ffff5a7224 */ /* 0x000fe400078e004b */
[----:B------:R1:W1:Y:S01]  /*1f5f0*/  I2F R9, R0 ;  /* 0x0000000000097306 */ /* 0x0002620000201400 */
[----:B------:R-:W-:Y:S01]  /*1f600*/  MOV R79, R68 ;  /* 0x00000044004f7202 */ /* 0x000fe20000000f00 */
[----:B------:R-:W-:Y:S01]  /*1f610*/  IMAD.MOV.U32 R103, RZ, RZ, R59 ;  /* 0x000000ffff677224 */ /* 0x000fe200078e003b */
[----:B---3--:R-:W-:Y:S01]  /*1f620*/  HMMA.16816.F32 R108, R12, R22, R128 ;  /* 0x000000160c6c723c */ /* 0x008fe20000001880 */
[----:B------:R-:W-:Y:S01]  /*1f630*/  IMAD.MOV.U32 R75, RZ, RZ, R4 ;  /* 0x000000ffff4b7224 */ /* 0x000fe200078e0004 */
[----:B------:R-:W-:Y:S01]  /*1f640*/  LOP3.LUT R4, R44, 0x18, R248, 0xfe, !PT ;  /* 0x000000182c047812 */ /* 0x000fe200078efef8 */
[----:B------:R-:W-:-:S02]  /*1f650*/  IMAD.MOV.U32 R71, RZ, RZ, R127 ;  /* 0x000000ffff477224 */ /* 0x000fc400078e007f */
[----:B------:R-:W-:Y:S02]  /*1f660*/  IMAD.MOV.U32 R68, RZ, RZ, R126 ;  /* 0x000000ffff447224 */ /* 0x000fe400078e007e */
[----:B------:R-:W-:Y:S02]  /*1f670*/  IMAD.MOV.U32 R69, RZ, RZ, R125 ;  /* 0x000000ffff457224 */ /* 0x000fe400078e007d */
[----:B------:R-:W-:Y:S01]  /*1f680*/  IMAD.MOV.U32 R59, RZ, RZ, R124 ;  /* 0x000000ffff3b7224 */ /* 0x000fe200078e007c */
[C---:B--2---:R-:W-:Y:S01]  /*1f690*/  HMMA.16816.F32 R204, R12.reuse, R40, R92 ;  /* 0x000000280ccc723c */ /* 0x044fe2000000185c */
[----:B------:R-:W-:Y:S02]  /*1f6a0*/  IMAD.MOV.U32 R77, RZ, RZ, R29 ;  /* 0x000000ffff4d7224 */ /* 0x000fe400078e001d */
[----:B------:R-:W-:Y:S02]  /*1f6b0*/  IMAD.MOV.U32 R36, RZ, RZ, R28 ;  /* 0x000000ffff247224 */ /* 0x000fe400078e001c */
[----:B------:R-:W-:Y:S01]  /*1f6c0*/  IMAD.MOV.U32 R89, RZ, RZ, R72 ;  /* 0x000000ffff597224 */ /* 0x000fe200078e0048 */
[----:B------:R-:W-:Y:S02]  /*1f6d0*/  LDSM.16.M88.4 R28, [R186+0x3000] ;  /* 0x00300000ba1c783b */ /* 0x000fe40000000200 */
[----:B----4-:R-:W-:Y:S01]  /*1f6e0*/  HMMA.16816.F32 R128, R12, R32, R232 ;  /* 0x000000200c80723c */ /* 0x010fe200000018e8 */
[----:B------:R-:W-:Y:S01]  /*1f6f0*/  IMAD.MOV.U32 R72, RZ, RZ, R11 ;  /* 0x000000ffff487224 */ /* 0x000fe200078e000b */
[----:B------:R-:W-:Y:S01]  /*1f700*/  ISETP.GE.AND P6, PT, R3, R8, PT ;  /* 0x000000080300720c */ /* 0x000fe20003fc6270 */
[----:B------:R2:W3:Y:S01]  /*1f710*/  I2F R11, R4 ;  /* 0x00000004000b7306 */ /* 0x0004e20000201400 */
[----:B------:R-:W-:-:S04]  /*1f720*/  IMAD.MOV.U32 R91, RZ, RZ, R74 ;  /* 0x000000ffff5b7224 */ /* 0x000fc800078e004a */
[----:B------:R-:W-:Y:S01]  /*1f730*/  HMMA.16816.F32 R124, R12, R34, R228 ;  /* 0x000000220c7c723c */ /* 0x000fe200000018e4 */
[----:B------:R-:W4:Y:S01]  /*1f740*/  LDSM.16.M88.4 R32, [R186+0x4000] ;  /* 0x00400000ba20783b */ /* 0x000f220000000200 */
[----:B------:R-:W-:Y:S01]  /*1f750*/  ISETP.GE.AND P4, PT, R3, R6, PT ;  /* 0x000000060300720c */ /* 0x000fe20003f86270 */
[----:B------:R-:W-:Y:S01]  /*1f760*/  IMAD.MOV.U32 R74, RZ, RZ, R5 ;  /* 0x000000ffff4a7224 */ /* 0x000fe200078e0005 */
[C---:B------:R-:W-:Y:S01]  /*1f770*/  ISETP.GE.AND P5, PT, R0.reuse, R8, PT ;  /* 0x000000080000720c */ /* 0x040fe20003fa6270 */
[----:B-1----:R-:W-:Y:S01]  /*1f780*/  FFMA.FTZ R3, R153, R7, R174 ;  /* 0x0000000799037223 */ /* 0x002fe200000100ae */
[----:B------:R-:W-:Y:S01]  /*1f790*/  ISETP.GE.AND P3, PT, R0, R6, PT ;  /* 0x000000060000720c */ /* 0x000fe20003f66270 */
[----:B------:R-:W-:Y:S01]  /*1f7a0*/  IMAD.MOV.U32 R113, RZ, RZ, R179 ;  /* 0x000000ffff717224 */ /* 0x000fe200078e00b3 */
[----:B------:R-:W-:Y:S01]  /*1f7b0*/  LOP3.LUT R0, R44, 0x20, R248, 0xfe, !PT ;  /* 0x000000202c007812 */ /* 0x000fe200078efef8 */
[----:B------:R-:W-:Y:S01]  /*1f7c0*/  IMAD.MOV.U32 R114, RZ, RZ, R178 ;  /* 0x000000ffff727224 */ /* 0x000fe200078e00b2 */
[----:B------:R-:W-:Y:S01]  /*1f7d0*/  MOV R112, R176 ;  /* 0x000000b000707202 */ /* 0x000fe20000000f00 */
[----:B------:R-:W-:-:S02]  /*1f7e0*/  IMAD.MOV.U32 R115, RZ, RZ, R177 ;  /* 0x000000ffff737224 */ /* 0x000fc400078e00b1 */
[----:B------:R-:W-:Y:S01]  /*1f7f0*/  FFMA.FTZ R5, R153, R7, R172 ;  /* 0x0000000799057223 */ /* 0x000fe200000100ac */
[----:B------:R-:W-:Y:S01]  /*1f800*/  HMMA.16816.F32 R176, R12, R42, R96 ;  /* 0x0000002a0cb0723c */ /* 0x000fe20000001860 */
[----:B------:R-:W-:Y:S01]  /*1f810*/  IMAD.MOV.U32 R101, RZ, RZ, R58 ;  /* 0x000000ffff657224 */ /* 0x000fe200078e003a */
[----:B------:R-:W-:Y:S01]  /*1f820*/  MOV R102, R57 ;  /* 0x0000003900667202 */ /* 0x000fe20000000f00 */
[----:B------:R-:W-:Y:S02]  /*1f830*/  IMAD.MOV.U32 R58, RZ, RZ, R19 ;  /* 0x000000ffff3a7224 */ /* 0x000fe400078e0013 */
[----:B------:R-:W-:Y:S01]  /*1f840*/  IMAD.MOV.U32 R57, RZ, RZ, R119 ;  /* 0x000000ffff397224 */ /* 0x000fe200078e0077 */
[----:B------:R1:W1:Y:S01]  /*1f850*/  I2F R19, R0 ;  /* 0x0000000000137306 */ /* 0x0002620000201400 */
[----:B------:R-:W-:Y:S02]  /*1f860*/  FSEL R119, R3, -INF , !P4 ;  /* 0xff80000003777808 */ /* 0x000fe40006000000 */
[----:B------:R-:W-:-:S02]  /*1f870*/  FSEL R174, R5, -INF , !P6 ;  /* 0xff80000005ae7808 */ /* 0x000fc40007000000 */
[----:B------:R-:W-:Y:S01]  /*1f880*/  LOP3.LUT R3, R44, 0x28, R248, 0xfe, !PT ;  /* 0x000000282c037812 */ /* 0x000fe200078efef8 */
[CC--:B------:R-:W-:Y:S01]  /*1f890*/  FFMA.FTZ R5, R153.reuse, R9.reuse, R200 ;  /* 0x0000000999057223 */ /* 0x0c0fe200000100c8 */
[C---:B------:R-:W-:Y:S02]  /*1f8a0*/  ISETP.GE.AND P6, PT, R4.reuse, R8, PT ;  /* 0x000000080400720c */ /* 0x040fe40003fc6270 */
[----:B------:R-:W-:Y:S01]  /*1f8b0*/  ISETP.GE.AND P4, PT, R4, R6, PT ;  /* 0x000000060400720c */ /* 0x000fe20003f86270 */
[----:B--2---:R-:W-:Y:S01]  /*1f8c0*/  FFMA.FTZ R4, R153, R9, R202 ;  /* 0x0000000999047223 */ /* 0x004fe200000100ca */
[----:B------:R-:W-:Y:S01]  /*1f8d0*/  MOV R88, R73 ;  /* 0x0000004900587202 */ /* 0x000fe20000000f00 */
[----:B------:R-:W-:Y:S01]  /*1f8e0*/  IMAD.MOV.U32 R78, RZ, RZ, R157 ;  /* 0x000000ffff4e7224 */ /* 0x000fe200078e009d */
[----:B------:R-:W-:Y:S02]  /*1f8f0*/  MOV R73, R10 ;  /* 0x0000000a00497202 */ /* 0x000fe40000000f00 */
[----:B------:R-:W-:Y:S01]  /*1f900*/  MOV R70, R156 ;  /* 0x0000009c00467202 */ /* 0x000fe20000000f00 */
[----:B------:R2:W2:Y:S01]  /*1f910*/  I2F R10, R3 ;  /* 0x00000003000a7306 */ /* 0x0004a20000201400 */
[----:B------:R-:W-:Y:S01]  /*1f920*/  HMMA.16816.F32 R156, R12, R20, R120 ;  /* 0x000000140c9c723c */ /* 0x000fe20000001878 */
[----:B------:R-:W-:Y:S01]  /*1f930*/  FSEL R200, R5, -INF , !P5 ;  /* 0xff80000005c87808 */ /* 0x000fe20006800000 */
[CC--:B---3--:R-:W-:Y:S01]  /*1f940*/  FFMA.FTZ R5, R153.reuse, R11.reuse, R196 ;  /* 0x0000000b99057223 */ /* 0x0c8fe200000100c4 */
[----:B------:R-:W-:Y:S01]  /*1f950*/  FSEL R172, R4, -INF , !P3 ;  /* 0xff80000004ac7808 */ /* 0x000fe20005800000 */
[----:B------:R-:W-:Y:S01]  /*1f960*/  FFMA.FTZ R4, R153, R11, R198 ;  /* 0x0000000b99047223 */ /* 0x000fe200000100c6 */
[----:B------:R-:W-:-:S02]  /*1f970*/  ISETP.GE.AND P5, PT, R0, R8, PT ;  /* 0x000000080000720c */ /* 0x000fc40003fa6270 */
[----:B------:R-:W-:Y:S01]  /*1f980*/  ISETP.GE.AND P2, PT, R193, 0x3, PT ;  /* 0x00000003c100780c */ /* 0x000fe20003f46270 */
[----:B------:R-:W-:Y:S01]  /*1f990*/  IMAD.MOV.U32 R66, RZ, RZ, R107 ;  /* 0x000000ffff427224 */ /* 0x000fe200078e006b */
[----:B------:R-:W-:Y:S01]  /*1f9a0*/  ISETP.GE.AND P3, PT, R0, R6, PT ;  /* 0x000000060000720c */ /* 0x000fe20003f66270 */
[----:B------:R-:W-:Y:S01]  /*1f9b0*/  IMAD.MOV.U32 R64, RZ, RZ, R105 ;  /* 0x000000ffff407224 */ /* 0x000fe200078e0069 */
[----:B-1----:R-:W-:Y:S01]  /*1f9c0*/  LOP3.LUT R0, R44, 0x30, R248, 0xfe, !PT ;  /* 0x000000302c007812 */ /* 0x002fe200078efef8 */
[----:B------:R-:W-:Y:S01]  /*1f9d0*/  IMAD.MOV.U32 R65, RZ, RZ, R104 ;  /* 0x000000ffff417224 */ /* 0x000fe200078e0068 */
[----:B------:R-:W-:Y:S01]  /*1f9e0*/  FSEL R196, R5, -INF , !P6 ;  /* 0xff80000005c47808 */ /* 0x000fe20007000000 */
[----:B------:R-:W-:Y:S01]  /*1f9f0*/  FFMA.FTZ R5, R153, R19, R204 ;  /* 0x0000001399057223 */ /* 0x000fe200000100cc */
[----:B------:R1:W3:Y:S01]  /*1fa00*/  I2F R7, R0 ;  /* 0x0000000000077306 */ /* 0x0002e20000201400 */
[----:B------:R-:W-:Y:S01]  /*1fa10*/  FSEL R193, R4, -INF , !P4 ;  /* 0xff80000004c17808 */ /* 0x000fe20006000000 */
[----:B------:R-:W4:Y:S01]  /*1fa20*/  LDSM.16.M88.4 R20, [R186+0x3800] ;  /* 0x00380000ba14783b */ /* 0x000f220000000200 */
[----:B------:R-:W-:-:S02]  /*1fa30*/  ISETP.GE.AND P6, PT, R3, R8, PT ;  /* 0x000000080300720c */ /* 0x000fc40003fc6270 */
[----:B------:R-:W-:Y:S01]  /*1fa40*/  ISETP.GE.AND P4, PT, R3, R6, PT ;  /* 0x000000060300720c */ /* 0x000fe20003f86270 */
[----:B------:R-:W-:Y:S01]  /*1fa50*/  FFMA.FTZ R4, R153, R19, R206 ;  /* 0x0000001399047223 */ /* 0x000fe200000100ce */
[----:B--2---:R-:W-:Y:S02]  /*1fa60*/  LOP3.LUT R3, R44, 0x38, R248, 0xfe, !PT ;  /* 0x000000382c037812 */ /* 0x004fe400078efef8 */
[----:B------:R-:W-:Y:S02]  /*1fa70*/  MOV R67, R106 ;  /* 0x0000006a00437202 */ /* 0x000fe40000000f00 */
[----:B------:R-:W-:Y:S01]  /*1fa80*/  HMMA.16816.F32 R104, R12, R24, R208 ;  /* 0x000000180c68723c */ /* 0x000fe200000018d0 */
[----:B------:R-:W-:Y:S01]  /*1fa90*/  FSEL R198, R5, -INF , !P5 ;  /* 0xff80000005c67808 */ /* 0x000fe20006800000 */
[----:B------:R2:W2:Y:S01]  /*1faa0*/  I2F R9, R3 ;  /* 0x0000000300097306 */ /* 0x0004a20000201400 */
[----:B------:R-:W-:Y:S01]  /*1fab0*/  FFMA.FTZ R5, R153, R10, R176 ;  /* 0x0000000a99057223 */ /* 0x000fe200000100b0 */
[----:B------:R-:W-:-:S02]  /*1fac0*/  FSEL R176, R4, -INF , !P3 ;  /* 0xff80000004b07808 */ /* 0x000fc40005800000 */
[C---:B------:R-:W-:Y:S02]  /*1fad0*/  ISETP.GE.AND P5, PT, R0.reuse, R8, PT ;  /* 0x000000080000720c */ /* 0x040fe40003fa6270 */
[----:B------:R-:W-:Y:S01]  /*1fae0*/  ISETP.GE.AND P3, PT, R0, R6, PT ;  /* 0x000000060000720c */ /* 0x000fe20003f66270 */
[C---:B------:R-:W-:Y:S01]  /*1faf0*/  HMMA.16816.F32 R92, R12.reuse, R26, R216 ;  /* 0x0000001a0c5c723c */ /* 0x040fe200000018d8 */
[----:B-1----:R-:W-:Y:S01]  /*1fb00*/  LOP3.LUT R0, R44, 0x40, R248, 0xfe, !PT ;  /* 0x000000402c007812 */ /* 0x002fe200078efef8 */
[----:B------:R-:W-:Y:S01]  /*1fb10*/  FFMA.FTZ R4, R153, R10, R178 ;  /* 0x0000000a99047223 */ /* 0x000fe200000100b2 */
[----:B------:R-:W1:Y:S01]  /*1fb20*/  LDSM.16.M88.4 R24, [R186+0x4800] ;  /* 0x00480000ba18783b */ /* 0x000e620000000200 */
[----:B------:R-:W-:Y:S01]  /*1fb30*/  FSEL R178, R5, -INF , !P6 ;  /* 0xff80000005b27808 */ /* 0x000fe20007000000 */
[----:B------:R2:W1:Y:S01]  /*1fb40*/  I2F R10, R0 ;  /* 0x00000000000a7306 */ /* 0x0004620000201400 */
[----:B------:R-:W-:Y:S01]  /*1fb50*/  IMAD.MOV.U32 R41, RZ, RZ, R215 ;  /* 0x000000ffff297224 */ /* 0x000fe200078e00d7 */
[----:B------:R-:W-:Y:S01]  /*1fb60*/  MOV R43, R102 ;  /* 0x00000066002b7202 */ /* 0x000fe20000000f00 */
[----:B---3--:R-:W-:Y:S01]  /*1fb70*/  FFMA.FTZ R5, R153, R7, R156 ;  /* 0x0000000799057223 */ /* 0x008fe2000001009c */
[----:B------:R-:W-:Y:S01]  /*1fb80*/  FSEL R156, R4, -INF , !P4 ;  /* 0xff800000049c7808 */ /* 0x000fe20006000000 */
[----:B------:R-:W-:Y:S01]  /*1fb90*/  IMAD.MOV.U32 R215, RZ, RZ, R100 ;  /* 0x000000ffffd77224 */ /* 0x000fe200078e0064 */
[----:B----4-:R-:W-:Y:S01]  /*1fba0*/  HMMA.16816.F32 R112, R12, R32, R112 ;  /* 0x000000200c70723c */ /* 0x010fe20000001870 */
[----:B------:R-:W-:-:S02]  /*1fbb0*/  IMAD.MOV.U32 R42, RZ, RZ, R101 ;  /* 0x000000ffff2a7224 */ /* 0x000fc400078e0065 */
[----:B------:R-:W-:Y:S01]  /*1fbc0*/  IMAD.MOV.U32 R40, RZ, RZ, R103 ;  /* 0x000000ffff287224 */ /* 0x000fe200078e0067 */
[----:B------:R-:W-:Y:S01]  /*1fbd0*/  ISETP.GE.AND P6, PT, R3, R8, PT ;  /* 0x000000080300720c */ /* 0x000fe20003fc6270 */
[----:B------:R-:W-:Y:S01]  /*1fbe0*/  FFMA.FTZ R4, R153, R7, R158 ;  /* 0x0000000799047223 */ /* 0x000fe2000001009e */
[----:B------:R-:W-:Y:S02]  /*1fbf0*/  ISETP.GE.AND P4, PT, R3, R6, PT ;  /* 0x000000060300720c */ /* 0x000fe40003f86270 */
[----:B------:R-:W-:Y:S01]  /*1fc00*/  HMMA.16816.F32 R100, R12, R34, R48 ;  /* 0x000000220c64723c */ /* 0x000fe20000001830 */
[----:B------:R-:W3:Y:S01]  /*1fc10*/  LDSM.16.M88.4 R32, [R186+0x5800] ;  /* 0x00580000ba20783b */ /* 0x000ee20000000200 */
[----:B--2---:R-:W-:Y:S01]  /*1fc20*/  LOP3.LUT R3, R44, 0x48, R248, 0xfe, !PT ;  /* 0x000000482c037812 */ /* 0x004fe200078efef8 */
[----:B------:R-:W-:Y:S01]  /*1fc30*/  IMAD.MOV.U32 R38, RZ, RZ, R78 ;  /* 0x000000ffff267224 */ /* 0x000fe200078e004e */
[----:B------:R-:W-:-:S04]  /*1fc40*/  FSEL R158, R5, -INF , !P5 ;  /* 0xff800000059e7808 */ /* 0x000fc80006800000 */
[----:B------:R-:W-:Y:S01]  /*1fc50*/  HMMA.16816.F32 R120, R12, R28, R236 ;  /* 0x0000001c0c78723c */ /* 0x000fe200000018ec */
[----:B------:R-:W-:Y:S01]  /*1fc60*/  FFMA.FTZ R5, R153, R9, R108 ;  /* 0x0000000999057223 */ /* 0x000fe2000001006c */
[----:B------:R2:W4:Y:S01]  /*1fc70*/  I2F R7, R3 ;  /* 0x0000000300077306 */ /* 0x0005220000201400 */
[----:B------:R-:W-:-:S05]  /*1fc80*/  FSEL R108, R4, -INF , !P3 ;  /* 0xff800000046c7808 */ /* 0x000fca0005800000 */
[----:B------:R-:W-:Y:S01]  /*1fc90*/  HMMA.16816.F32 R84, R12, R30, R244 ;  /* 0x0000001e0c54723c */ /* 0x000fe200000018f4 */
[----:B------:R-:W3:Y:S01]  /*1fca0*/  LDSM.16.M88.4 R28, [R186+0x6000] ;  /* 0x00600000ba1c783b */ /* 0x000ee20000000200 */
[----:B------:R-:W-:Y:S01]  /*1fcb0*/  IMAD.MOV.U32 R96, RZ, RZ, R38 ;  /* 0x000000ffff607224 */ /* 0x000fe200078e0026 */
[C---:B------:R-:W-:Y:S01]  /*1fcc0*/  ISETP.GE.AND P5, PT, R0.reuse, R8, PT ;  /* 0x000000080000720c */ /* 0x040fe20003fa6270 */
[----:B------:R-:W-:Y:S01]  /*1fcd0*/  FFMA.FTZ R4, R153, R9, R110 ;  /* 0x0000000999047223 */ /* 0x000fe2000001006e */
[----:B------:R-:W-:Y:S01]  /*1fce0*/  ISETP.GE.AND P3, PT, R0, R6, PT ;  /* 0x000000060000720c */ /* 0x000fe20003f66270 */
[----:B------:R-:W-:Y:S01]  /*1fcf0*/  IMAD.MOV.U32 R38, RZ, RZ, R56 ;  /* 0x000000ffff267224 */ /* 0x000fe200078e0038 */
[----:B------:R-:W-:Y:S01]  /*1fd00*/  LOP3.LUT R0, R44, 0x50, R248, 0xfe, !PT ;  /* 0x000000502c007812 */ /* 0x000fe200078efef8 */
[----:B------:R-:W-:Y:S01]  /*1fd10*/  IMAD.MOV.U32 R39, RZ, RZ, R77 ;  /* 0x000000ffff277224 */ /* 0x000fe200078e004d */
[----:B------:R-:W-:Y:S01]  /*1fd20*/  FSEL R202, R5, -INF , !P6 ;  /* 0xff80000005ca7808 */ /* 0x000fe20007000000 */
[CC--:B-1----:R-:W-:Y:S01]  /*1fd30*/  FFMA.FTZ R5, R153.reuse, R10.reuse, R104 ;  /* 0x0000000a99057223 */ /* 0x0c2fe20000010068 */
[----:B------:R1:W1:Y:S01]  /*1fd40*/  I2F R9, R0 ;  /* 0x0000000000097306 */ /* 0x0002620000201400 */
[----:B------:R-:W-:Y:S01]  /*1fd50*/  FSEL R110, R4, -INF , !P4 ;  /* 0xff800000046e7808 */ /* 0x000fe20006000000 */
[----:B------:R-:W-:Y:S01]  /*1fd60*/  FFMA.FTZ R4, R153, R10, R106 ;  /* 0x0000000a99047223 */ /* 0x000fe2000001006a */
[----:B------:R-:W-:-:S02]  /*1fd70*/  MOV R76, R143 ;  /* 0x0000008f004c7202 */ /* 0x000fc40000000f00 */
[----:B------:R-:W-:Y:S01]  /*1fd80*/  MOV R217, R38 ;  /* 0x0000002600d97202 */ /* 0x000fe20000000f00 */
[----:B------:R-:W-:Y:S01]  /*1fd90*/  IMAD.MOV.U32 R77, RZ, RZ, R142 ;  /* 0x000000ffff4d7224 */ /* 0x000fe200078e008e */
[C---:B------:R-:W-:Y:S02]  /*1fda0*/  ISETP.GE.AND P6, PT, R3.reuse, R8, PT ;  /* 0x000000080300720c */ /* 0x040fe40003fc6270 */
[----:B------:R-:W-:Y:S01]  /*1fdb0*/  ISETP.GE.AND P4, PT, R3, R6, PT ;  /* 0x000000060300720c */ /* 0x000fe20003f86270 */
[----:B------:R-:W-:Y:S01]  /*1fdc0*/  IMAD.MOV.U32 R78, RZ, RZ, R141 ;  /* 0x000000ffff4e7224 */ /* 0x000fe200078e008d */
[----:B--2---:R-:W-:Y:S01]  /*1fdd0*/  LOP3.LUT R3, R44, 0x58, R248, 0xfe, !PT ;  /* 0x000000582c037812 */ /* 0x004fe200078efef8 */
[----:B------:R-:W-:Y:S01]  /*1fde0*/  IMAD.MOV.U32 R97, RZ, RZ, R76 ;  /* 0x000000ffff617224 */ /* 0x000fe200078e004c */
[----:B------:R-:W-:Y:S01]  /*1fdf0*/  MOV R235, R42 ;  /* 0x0000002a00eb7202 */ /* 0x000fe20000000f00 */
[----:B------:R-:W-:Y:S01]  /*1fe00*/  IMAD.MOV.U32 R234, RZ, RZ, R217 ;  /* 0x000000ffffea7224 */ /* 0x000fe200078e00d9 */
[----:B------:R-:W-:Y:S01]  /*1fe10*/  FSEL R204, R5, -INF , !P5 ;  /* 0xff80000005cc7808 */ /* 0x000fe20006800000 */
[----:B------:R2:W2:Y:S01]  /*1fe20*/  I2F R10, R3 ;  /* 0x00000003000a7306 */ /* 0x0004a20000201400 */
[----:B------:R-:W-:Y:S01]  /*1fe30*/  FSEL R106, R4, -INF , !P3 ;  /* 0xff800000046a7808 */ /* 0x000fe20005800000 */
[----:B------:R-:W-:Y:S01]  /*1fe40*/  IMAD.MOV.U32 R76, RZ, RZ, R138 ;  /* 0x000000ffff4c7224 */ /* 0x000fe200078e008a */
[C---:B------:R-:W-:Y:S01]  /*1fe50*/  ISETP.GE.AND P5, PT, R0.reuse, R8, PT ;  /* 0x000000080000720c */ /* 0x040fe20003fa6270 */
[----:B------:R-:W-:Y:S01]  /*1fe60*/  IMAD.MOV.U32 R217, RZ, RZ, R40 ;  /* 0x000000ffffd97224 */ /* 0x000fe200078e0028 */
[----:B------:R-:W-:Y:S01]  /*1fe70*/  ISETP.GE.AND P3, PT, R0, R6, PT ;  /* 0x000000060000720c */ /* 0x000fe20003f66270 */
[----:B------:R-:W-:Y:S01]  /*1fe80*/  IMAD.MOV.U32 R99, RZ, RZ, R78 ;  /* 0x000000ffff637224 */ /* 0x000fe200078e004e */
[----:B------:R-:W-:Y:S01]  /*1fe90*/  MOV R98, R77 ;  /* 0x0000004d00627202 */ /* 0x000fe20000000f00 */
[----:B------:R-:W-:Y:S01]  /*1fea0*/  IMAD.MOV.U32 R77, RZ, RZ, R137 ;  /* 0x000000ffff4d7224 */ /* 0x000fe200078e0089 */
[----:B-1----:R-:W-:Y:S01]  /*1feb0*/  LOP3.LUT R0, R44, 0x60, R248, 0xfe, !PT ;  /* 0x000000602c007812 */ /* 0x002fe200078efef8 */
[----:B------:R-:W-:Y:S01]  /*1fec0*/  IMAD.MOV.U32 R78, RZ, RZ, R139 ;  /* 0x000000ffff4e7224 */ /* 0x000fe200078e008b */
[----:B------:R-:W-:Y:S01]  /*1fed0*/  HMMA.16816.F32 R80, R12, R20, R240 ;  /* 0x000000140c50723c */ /* 0x000fe200000018f0 */
[----:B------:R-:W-:Y:S01]  /*1fee0*/  IMAD.MOV.U32 R233, RZ, RZ, R235 ;  /* 0x000000ffffe97224 */ /* 0x000fe200078e00eb */
[----:B------:R1:W5:Y:S01]  /*1fef0*/  LDL.LU R143, [R1+0x190] ;  /* 0x00019000018f7983 */ /* 0x0003620000300800 */
[----:B----4-:R-:W-:-:S02]  /*1ff00*/  FFMA.FTZ R5, R153, R7, R92 ;  /* 0x0000000799057223 */ /* 0x010fc4000001005c */
[----:B------:R-:W-:Y:S01]  /*1ff10*/  IMAD.MOV.U32 R235, RZ, RZ, R217 ;  /* 0x000000ffffeb7224 */ /* 0x000fe200078e00d9 */
[----:B------:R-:W-:Y:S01]  /*1ff20*/  MOV R217, R76 ;  /* 0x0000004c00d97202 */ /* 0x000fe20000000f00 */
[----:B------:R-:W-:Y:S02]  /*1ff30*/  FFMA.FTZ R4, R153, R7, R94 ;  /* 0x0000000799047223 */ /* 0x000fe4000001005e */
[----:B------:R-:W-:Y:S01]  /*1ff40*/  IMAD.MOV.U32 R216, RZ, RZ, R43 ;  /* 0x000000ffffd87224 */ /* 0x000fe200078e002b */
[----:B------:R4:W1:Y:S01]  /*1ff50*/  I2F R7, R0 ;  /* 0x0000000000077306 */ /* 0x0008620000201400 */
[----:B------:R-:W-:Y:S02]  /*1ff60*/  IMAD.MOV.U32 R76, RZ, RZ, R77 ;  /* 0x000000ffff4c7224 */ /* 0x000fe400078e004d */
[----:B------:R-:W-:Y:S01]  /*1ff70*/  IMAD.MOV.U32 R56, RZ, RZ, R57 ;  /* 0x000000ffff387224 */ /* 0x000fe200078e0039 */
[----:B------:R-:W-:Y:S01]  /*1ff80*/  MOV R231, R233 ;  /* 0x000000e900e77202 */ /* 0x000fe20000000f00 */
[----:B------:R-:W-:Y:S01]  /*1ff90*/  IMAD.MOV.U32 R77, RZ, RZ, R78 ;  /* 0x000000ffff4d7224 */ /* 0x000fe200078e004e */
[----:B------:R-:W-:Y:S01]  /*1ffa0*/  FSEL R206, R5, -INF , !P6 ;  /* 0xff80000005ce7808 */ /* 0x000fe20007000000 */
[----:B------:R-:W-:Y:S01]  /*1ffb0*/  IMAD.MOV.U32 R57, RZ, RZ, R58 ;  /* 0x000000ffff397224 */ /* 0x000fe200078e003a */
[----:B------:R-:W-:Y:S01]  /*1ffc0*/  MOV R58, R59 ;  /* 0x0000003b003a7202 */ /* 0x000fe20000000f00 */
[----:B------:R-:W-:Y:S01]  /*1ffd0*/  IMAD.MOV.U32 R232, RZ, RZ, R234 ;  /* 0x000000ffffe87224 */ /* 0x000fe200078e00ea */
[----:B------:R-:W-:Y:S01]  /*1ffe0*/  HMMA.16816.F32 R72, R12, R22, R72 ;  /* 0x000000160c48723c */ /* 0x000fe20000001848 */
[----:B------:R-:W-:Y:S01]  /*1fff0*/  IMAD.MOV.U32 R234, RZ, RZ, R216 ;  /* 0x000000ffffea7224 */ /* 0x000fe200078e00d8 */
[----:B------:R1:W5:Y:S01]  /*20000*/  LDL.LU R142, [R1+0x18c] ;  /* 0x00018c00018e7983 */ /* 0x0003620000300800 */
[----:B------:R-:W-:-:S02]  /*20010*/  IMAD.MOV.U32 R78, RZ, RZ, R220 ;  /* 0x000000ffff4e7224 */ /* 0x000fc400078e00dc */
[-C--:B------:R-:W-:Y:S01]  /*20020*/  FFMA.FTZ R5, R153, R9.reuse, R128 ;  /* 0x0000000999057223 */ /* 0x080fe20000010080 */
[----:B------:R-:W-:Y:S01]  /*20030*/  FSEL R128, R4, -INF , !P4 ;  /* 0xff80000004807808 */ /* 0x000fe20006000000 */
[----:B------:R-:W-:Y:S02]  /*20040*/  IMAD.MOV.U32 R59, RZ, RZ, R140 ;  /* 0x000000ffff3b7224 */ /* 0x000fe400078e008c */
[----:B------:R-:W-:Y:S01]  /*20050*/  IMAD.MOV.U32 R233, RZ, RZ, R235 ;  /* 0x000000ffffe97224 */ /* 0x000fe200078e00eb */
[C---:B------:R-:W-:Y:S01]  /*20060*/  ISETP.GE.AND P6, PT, R3.reuse, R8, PT ;  /* 0x000000080300720c */ /* 0x040fe20003fc6270 */
[----:B------:R-:W-:Y:S01]  /*20070*/  IMAD.MOV.U32 R235, RZ, RZ, R76 ;  /* 0x000000ffffeb7224 */ /* 0x000fe200078e004c */
[----:B------:R-:W-:Y:S01]  /*20080*/  ISETP.GE.AND P4, PT, R3, R6, PT ;  /* 0x000000060300720c */ /* 0x000fe20003f86270 */
[----:B------:R-:W-:Y:S01]  /*20090*/  FFMA.FTZ R4, R153, R9, R130 ;  /* 0x0000000999047223 */ /* 0x000fe20000010082 */
[----:B------:R-:W-:Y:S01]  /*200a0*/  MOV R76, R77 ;  /* 0x0000004d004c7202 */ /* 0x000fe20000000f00 */
[----:B------:R-:W-:Y:S01]  /*200b0*/  IMAD.MOV.U32 R230, RZ, RZ, R232 ;  /* 0x000000ffffe67224 */ /* 0x000fe200078e00e8 */
[----:B--2---:R-:W-:Y:S01]  /*200c0*/  LOP3.LUT R3, R44, 0x68, R248, 0xfe, !PT ;  /* 0x000000682c037812 */ /* 0x004fe200078efef8 */
[----:B------:R-:W-:Y:S01]  /*200d0*/  IMAD.MOV.U32 R232, RZ, RZ, R234 ;  /* 0x000000ffffe87224 */ /* 0x000fe200078e00ea */
[----:B------:R-:W2:Y:S01]  /*200e0*/  LDSM.16.M88.4 R20, [R186+0x5000] ;  /* 0x00500000ba14783b */ /* 0x000ea20000000200 */
[----:B------:R-:W-:Y:S01]  /*200f0*/  IMAD.MOV.U32 R77, RZ, RZ, R78 ;  /* 0x000000ffff4d7224 */ /* 0x000fe200078e004e */
[----:B------:R-:W-:Y:S01]  /*20100*/  FSEL R130, R5, -INF , !P5 ;  /* 0xff80000005827808 */ /* 0x000fe20006800000 */
[----:B------:R-:W-:Y:S01]  /*20110*/  IMAD.MOV.U32 R234, RZ, RZ, R217 ;  /* 0x000000ffffea7224 */ /* 0x000fe200078e00d9 */
[----:B------:R1:W1:Y:S01]  /*20120*/  I2F R9, R3 ;  /* 0x0000000300097306 */ /* 0x0002620000201400 */
[C---:B------:R-:W-:Y:S01]  /*20130*/  FFMA.FTZ R5, R153.reuse, R10, R124 ;  /* 0x0000000a99057223 */ /* 0x040fe2000001007c */
[----:B------:R-:W-:Y:S01]  /*20140*/  FSEL R124, R4, -INF , !P3 ;  /* 0xff800000047c7808 */ /* 0x000fe20005800000 */
[C---:B------:R-:W-:Y:S01]  /*20150*/  HMMA.16816.F32 R96, R12.reuse, R24, R96 ;  /* 0x000000180c60723c */ /* 0x040fe20000001860 */
[C---:B------:R-:W-:Y:S01]  /*20160*/  ISETP.GE.AND P5, PT, R0.reuse, R8, PT ;  /* 0x000000080000720c */ /* 0x040fe20003fa6270 */
[----:B------:R-:W-:Y:S01]  /*20170*/  FFMA.FTZ R4, R153, R10, R126 ;  /* 0x0000000a99047223 */ /* 0x000fe2000001007e */
[----:B------:R-:W-:Y:S01]  /*20180*/  ISETP.GE.AND P3, PT, R0, R6, PT ;  /* 0x000000060000720c */ /* 0x000fe20003f66270 */
[----:B------:R-:W-:Y:S01]  /*20190*/  IMAD.MOV.U32 R78, RZ, RZ, R221 ;  /* 0x000000ffff4e7224 */ /* 0x000fe200078e00dd */
[----:B------:R-:W-:Y:S01]  /*201a0*/  MOV R247, R77 ;  /* 0x0000004d00f77202 */ /* 0x000fe20000000f00 */
[----:B------:R-:W-:Y:S01]  /*201b0*/  IMAD.MOV.U32 R244, RZ, RZ, R234 ;  /* 0x000000fffff47224 */ /* 0x000fe200078e00ea */
[----:B------:R2:W5:Y:S01]  /*201c0*/  LDL.LU R141, [R1+0x188] ;  /* 0x00018800018d7983 */ /* 0x0005620000300800 */
[----:B------:R-:W-:Y:S01]  /*201d0*/  HMMA.16816.F32 R56, R12, R26, R56 ;  /* 0x0000001a0c38723c */ /* 0x000fe20000001838 */
[----:B------:R-:W-:Y:S01]  /*201e0*/  IMAD.MOV.U32 R245, RZ, RZ, R235 ;  /* 0x000000fffff57224 */ /* 0x000fe200078e00eb */
[----:B----4-:R-:W-:Y:S01]  /*201f0*/  LOP3.LUT R0, R44, 0x70, R248, 0xfe, !PT ;  /* 0x000000702c007812 */ /* 0x010fe200078efef8 */
[----:B------:R-:W4:Y:S01]  /*20200*/  LDSM.16.M88.4 R24, [R186+0x6800] ;  /* 0x00680000ba18783b */ /* 0x000f220000000200 */
[----:B------:R-:W-:Y:S01]  /*20210*/  IMAD.MOV.U32 R246, RZ, RZ, R76 ;  /* 0x000000fffff67224 */ /* 0x000fe200078e004c */
[----:B------:R-:W-:Y:S01]  /*20220*/  FSEL R126, R5, -INF , !P6 ;  /* 0xff800000057e7808 */ /* 0x000fe20007000000 */
[----:B------:R-:W-:-:S02]  /*20230*/  IMAD.MOV.U32 R237, RZ, RZ, R231 ;  /* 0x000000ffffed7224 */ /* 0x000fc400078e00e7 */
[----:B------:R-:W-:Y:S01]  /*20240*/  IMAD.MOV.U32 R239, RZ, RZ, R233 ;  /* 0x000000ffffef7224 */ /* 0x000fe200078e00e9 */
[----:B------:R2:W2:Y:S01]  /*20250*/  I2F R10, R0 ;  /* 0x00000000000a7306 */ /* 0x0004a20000201400 */
[-C--:B-1----:R-:W-:Y:S01]  /*20260*/  FFMA.FTZ R5, R153, R7.reuse, R120 ;  /* 0x0000000799057223 */ /* 0x082fe20000010078 */
[----:B------:R-:W-:Y:S01]  /*20270*/  FSEL R120, R4, -INF , !P4 ;  /* 0xff80000004787808 */ /* 0x000fe20006000000 */
[----:B------:R-:W-:Y:S02]  /*20280*/  IMAD.MOV.U32 R231, RZ, RZ, R78 ;  /* 0x000000ffffe77224 */ /* 0x000fe400078e004e */
[----:B------:R-:W-:Y:S02]  /*20290*/  IMAD.MOV.U32 R219, RZ, RZ, R214 ;  /* 0x000000ffffdb7224 */ /* 0x000fe400078e00d6 */
[----:B------:R-:W-:Y:S02]  /*202a0*/  IMAD.MOV.U32 R11, RZ, RZ, R36 ;  /* 0x000000ffff0b7224 */ /* 0x000fe400078e0024 */
[----:B------:R-:W-:Y:S01]  /*202b0*/  IMAD.MOV.U32 R218, RZ, RZ, R37 ;  /* 0x000000ffffda7224 */ /* 0x000fe200078e0025 */
[C---:B---3--:R-:W-:Y:S01]  /*202c0*/  HMMA.16816.F32 R88, R12.reuse, R32, R88 ;  /* 0x000000200c58723c */ /* 0x048fe20000001858 */
[----:B------:R-:W-:Y:S01]  /*202d0*/  IMAD.MOV.U32 R233, RZ, RZ, R79 ;  /* 0x000000ffffe97224 */ /* 0x000fe200078e004f */
[----:B------:R-:W-:Y:S01]  /*202e0*/  ISETP.GE.AND P6, PT, R3, R8, PT ;  /* 0x000000080300720c */ /* 0x000fe20003fc6270 */
[----:B------:R-:W-:Y:S01]  /*202f0*/  FFMA.FTZ R4, R153, R7, R122 ;  /* 0x0000000799047223 */ /* 0x000fe2000001007a */
[----:B------:R-:W-:Y:S01]  /*20300*/  ISETP.GE.AND P4, PT, R3, R6, PT ;  /* 0x000000060300720c */ /* 0x000fe20003f86270 */
[----:B------:R-:W-:Y:S01]  /*20310*/  IMAD.MOV.U32 R234, RZ, RZ, R227 ;  /* 0x000000ffffea7224 */ /* 0x000fe200078e00e3 */
[----:B------:R-:W-:Y:S01]  /*20320*/  LOP3.LUT R3, R44, 0x78, R248, 0xfe, !PT ;  /* 0x000000782c037812 */ /* 0x000fe200078efef8 */
[----:B------:R-:W-:Y:S01]  /*20330*/  IMAD.MOV.U32 R42, RZ, RZ, R215 ;  /* 0x000000ffff2a7224 */ /* 0x000fe200078e00d7 */
[C---:B------:R-:W-:Y:S01]  /*20340*/  HMMA.16816.F32 R76, R12.reuse, R34, R60 ;  /* 0x000000220c4c723c */ /* 0x040fe2000000183c */
[----:B------:R-:W-:Y:S01]  /*20350*/  FSEL R209, R5, -INF , !P5 ;  /* 0xff80000005d17808 */ /* 0x000fe20006800000 */
[----:B------:R1:W3:Y:S01]  /*20360*/  I2F R7, R3 ;  /* 0x0000000300077306 */ /* 0x0002e20000201400 */
[----:B------:R-:W-:Y:S01]  /*20370*/  FSEL R122, R4, -INF , !P3 ;  /* 0xff800000047a7808 */ /* 0x000fe20005800000 */
[----:B------:R-:W-:Y:S01]  /*20380*/  IMAD.MOV.U32 R19, RZ, RZ, R39 ;  /* 0x000000ffff137224 */ /* 0x000fe200078e0027 */
[----:B------:R1:W5:Y:S03]  /*20390*/  LDL.LU R140, [R1+0x184] ;  /* 0x00018400018c7983 */ /* 0x0003660000300800 */
[----:B------:R-:W-:Y:S01]  /*203a0*/  HMMA.16816.F32 R60, R12, R28, R52 ;  /* 0x0000001c0c3c723c */ /* 0x000fe20000001834 */
[----:B------:R-:W-:-:S02]  /*203b0*/  ISETP.GE.AND P5, PT, R0, R8, PT ;  /* 0x000000080000720c */ /* 0x000fc40003fa6270 */
[----:B------:R-:W-:Y:S01]  /*203c0*/  ISETP.GE.AND P3, PT, R0, R6, PT ;  /* 0x000000060000720c */ /* 0x000fe20003f66270 */
[CC--:B------:R-:W-:Y:S01]  /*203d0*/  FFMA.FTZ R5, R153.reuse, R9.reuse, R84 ;  /* 0x0000000999057223 */ /* 0x0c0fe20000010054 */
[----:B------:R-:W-:Y:S01]  /*203e0*/  MOV R238, R232 ;  /* 0x000000e800ee7202 */ /* 0x000fe20000000f00 */
[----:B------:R-:W-:Y:S01]  /*203f0*/  FFMA.FTZ R4, R153, R9, R86 ;  /* 0x0000000999047223 */ /* 0x000fe20000010056 */
[----:B------:R4:W5:Y:S01]  /*20400*/  LDL.LU R139, [R1+0x180] ;  /* 0x00018000018b7983 */ /* 0x0009620000300800 */
[C---:B------:R-:W-:Y:S03]  /*20410*/  HMMA.16816.F32 R52, R12.reuse, R30, R244 ;  /* 0x0000001e0c34723c */ /* 0x040fe600000018f4 */
[----:B------:R-:W4:Y:S01]  /*20420*/  LDSM.16.M88.4 R28, [R186+0x7800] ;  /* 0x00780000ba1c783b */ /* 0x000f220000000200 */
[----:B--2---:R-:W-:Y:S02]  /*20430*/  LOP3.LUT R0, R44, 0x80, R248, 0xfe, !PT ;  /* 0x000000802c007812 */ /* 0x004fe400078efef8 */
[----:B------:R-:W-:Y:S01]  /*20440*/  FSEL R210, R5, -INF , !P6 ;  /* 0xff80000005d27808 */ /* 0x000fe20007000000 */
[----:B------:R-:W-:Y:S01]  /*20450*/  IMAD.MOV.U32 R235, RZ, RZ, R226 ;  /* 0x000000ffffeb7224 */ /* 0x000fe200078e00e2 */
[----:B------:R2:W2:Y:S01]  /*20460*/  I2F R9, R0 ;  /* 0x0000000000097306 */ /* 0x0004a20000201400 */
[CC--:B------:R-:W-:Y:S01]  /*20470*/  FFMA.FTZ R5, R153.reuse, R10.reuse, R80 ;  /* 0x0000000a99057223 */ /* 0x0c0fe20000010050 */
[----:B------:R-:W-:Y:S01]  /*20480*/  FSEL R208, R4, -INF , !P4 ;  /* 0xff80000004d07808 */ /* 0x000fe20006000000 */
[----:B------:R-:W-:Y:S01]  /*20490*/  FFMA.FTZ R4, R153, R10, R82 ;  /* 0x0000000a99047223 */ /* 0x000fe20000010052 */
[C---:B------:R-:W-:Y:S01]  /*204a0*/  ISETP.GE.AND P6, PT, R3.reuse, R8, PT ;  /* 0x000000080300720c */ /* 0x040fe20003fc6270 */
[----:B------:R-:W-:Y:S01]  /*204b0*/  HMMA.16816.F32 R68, R12, R20, R68 ;  /* 0x000000140c44723c */ /* 0x000fe20000001844 */
[----:B------:R-:W-:Y:S01]  /*204c0*/  ISETP.GE.AND P4, PT, R3, R6, PT ;  /* 0x000000060300720c */ /* 0x000fe20003f86270 */
[----:B------:R-:W-:Y:S01]  /*204d0*/  IMAD.MOV.U32 R236, RZ, RZ, R230 ;  /* 0x000000ffffec7224 */ /* 0x000fe200078e00e6 */
[----:B-1----:R-:W-:Y:S01]  /*204e0*/  LOP3.LUT R3, R44, 0x88, R248, 0xfe, !PT ;  /* 0x000000882c037812 */ /* 0x002fe200078efef8 */
[----:B------:R1:W5:Y:S01]  /*204f0*/  LDL.LU R138, [R1+0x17c] ;  /* 0x00017c00018a7983 */ /* 0x0003620000300800 */
[----:B------:R-:W-:Y:S01]  /*20500*/  FSEL R214, R5, -INF , !P5 ;  /* 0xff80000005d67808 */ /* 0x000fe20006800000 */
[CC--:B---3--:R-:W-:Y:S01]  /*20510*/  FFMA.FTZ R5, R153.reuse, R7.reuse, R72 ;  /* 0x0000000799057223 */ /* 0x0c8fe20000010048 */
[----:B------:R3:W1:Y:S01]  /*20520*/  I2F R10, R3 ;  /* 0x00000003000a7306 */ /* 0x0006620000201400 */
[----:B------:R-:W-:Y:S01]  /*20530*/  FSEL R211, R4, -INF , !P3 ;  /* 0xff80000004d37808 */ /* 0x000fe20005800000 */
[----:B------:R-:W-:Y:S01]  /*20540*/  FFMA.FTZ R4, R153, R7, R74 ;  /* 0x0000000799047223 */ /* 0x000fe2000001004a */
[C---:B------:R-:W-:Y:S01]  /*20550*/  ISETP.GE.AND P5, PT, R0.reuse, R8, PT ;  /* 0x000000080000720c */ /* 0x040fe20003fa6270 */
[----:B------:R-:W-:Y:S01]  /*20560*/  IMAD.MOV.U32 R245, RZ, RZ, R233 ;  /* 0x000000fffff57224 */ /* 0x000fe200078e00e9 */
[----:B------:R-:W-:Y:S01]  /*20570*/  ISETP.GE.AND P3, PT, R0, R6, PT ;  /* 0x000000060000720c */ /* 0x000fe20003f66270 */
[----:B------:R-:W-:Y:S01]  /*20580*/  IMAD.MOV.U32 R246, RZ, RZ, R234 ;  /* 0x000000fffff67224 */ /* 0x000fe200078e00ea */
[----:B--2---:R-:W-:Y:S01]  /*20590*/  LOP3.LUT R0, R44, 0x90, R248, 0xfe, !PT ;  /* 0x000000902c007812 */ /* 0x004fe200078efef8 */
[----:B------:R-:W-:Y:S01]  /*205a0*/  IMAD.MOV.U32 R247, RZ, RZ, R235 ;  /* 0x000000fffff77224 */ /* 0x000fe200078e00eb */
[----:B------:R-:W-:Y:S01]  /*205b0*/  FSEL R215, R5, -INF , !P6 ;  /* 0xff80000005d77808 */ /* 0x000fe20007000000 */
[C---:B------:R-:W-:Y:S01]  /*205c0*/  FFMA.FTZ R5, R153.reuse, R9, R112 ;  /* 0x0000000999057223 */ /* 0x040fe20000010070 */
[----:B------:R-:W-:Y:S01]  /*205d0*/  MOV R244, R231 ;  /* 0x000000e700f47202 */ /* 0x000fe20000000f00 */
[----:B------:R2:W2:Y:S01]  /*205e0*/  I2F R7, R0 ;  /* 0x0000000000077306 */ /* 0x0004a20000201400 */
[----:B------:R-:W-:Y:S01]  /*205f0*/  FSEL R112, R4, -INF , !P4 ;  /* 0xff80000004707808 */ /* 0x000fe20006000000 */
[----:B------:R-:W-:Y:S01]  /*20600*/  FFMA.FTZ R4, R153, R9, R114 ;  /* 0x0000000999047223 */ /* 0x000fe20000010072 */
[C---:B------:R-:W-:Y:S01]  /*20610*/  ISETP.GE.AND P6, PT, R3.reuse, R8, PT ;  /* 0x000000080300720c */ /* 0x040fe20003fc6270 */
[----:B------:R2:W5:Y:S01]  /*20620*/  LDL.LU R137, [R1+0x178] ;  /* 0x0001780001897983 */ /* 0x0005620000300800 */
[----:B------:R-:W-:-:S02]  /*20630*/  ISETP.GE.AND P4, PT, R3, R6, PT ;  /* 0x000000060300720c */ /* 0x000fc40003f86270 */
[----:B---3--:R-:W-:Y:S01]  /*20640*/  LOP3.LUT R3, R44, 0x98, R248, 0xfe, !PT ;  /* 0x000000982c037812 */ /* 0x008fe200078efef8 */
[C---:B----4-:R-:W-:Y:S01]  /*20650*/  HMMA.16816.F32 R32, R12.reuse, R26, R244 ;  /* 0x0000001a0c20723c */ /* 0x050fe200000018f4 */
[----:B------:R-:W-:Y:S02]  /*20660*/  FSEL R220, R5, -INF , !P5 ;  /* 0xff80000005dc7808 */ /* 0x000fe40006800000 */
[----:B------:R3:W4:Y:S01]  /*20670*/  I2F R9, R3 ;  /* 0x0000000300097306 */ /* 0x0007220000201400 */
[----:B------:R-:W-:Y:S01]  /*20680*/  FSEL R216, R4, -INF , !P3 ;  /* 0xff80000004d87808 */ /* 0x000fe20005800000 */
[C---:B-1----:R-:W-:Y:S01]  /*20690*/  FFMA.FTZ R5, R153.reuse, R10, R100 ;  /* 0x0000000a99057223 */ /* 0x042fe20000010064 */
[C---:B------:R-:W-:Y:S01]  /*206a0*/  ISETP.GE.AND P5, PT, R0.reuse, R8, PT ;  /* 0x000000080000720c */ /* 0x040fe20003fa6270 */
[----:B------:R-:W-:Y:S01]  /*206b0*/  IMAD.MOV.U32 R244, RZ, RZ, R218 ;  /* 0x000000fffff47224 */ /* 0x000fe200078e00da */
[----:B------:R-:W-:Y:S01]  /*206c0*/  MOV R245, R219 ;  /* 0x000000db00f57202 */ /* 0x000fe20000000f00 */
[----:B------:R-:W-:Y:S01]  /*206d0*/  IMAD.MOV.U32 R246, RZ, RZ, R19 ;  /* 0x000000fffff67224 */ /* 0x000fe200078e0013 */
[----:B------:R-:W-:Y:S01]  /*206e0*/  ISETP.GE.AND P3, PT, R0, R6, PT ;  /* 0x000000060000720c */ /* 0x000fe20003f66270 */
[----:B------:R-:W-:Y:S01]  /*206f0*/  IMAD.MOV.U32 R247, RZ, RZ, R11 ;  /* 0x000000fffff77224 */ /* 0x000fe200078e000b */
[----:B------:R-:W-:Y:S01]  /*20700*/  MOV R37, R136 ;  /* 0x0000008800257202 */ /* 0x000fe20000000f00 */
[----:B------:R-:W-:Y:S01]  /*20710*/  FFMA.FTZ R4, R153, R10, R102 ;  /* 0x0000000a99047223 */ /* 0x000fe20000010066 */
[----:B--2---:R-:W-:Y:S01]  /*20720*/  LOP3.LUT R0, R44, 0xa0, R248, 0xfe, !PT ;  /* 0x000000a02c007812 */ /* 0x004fe200078efef8 */
[----:B------:R1:W5:Y:S01]  /*20730*/  LDL.LU R136, [R1+0x174] ;  /* 0x0001740001887983 */ /* 0x0003620000300800 */
[----:B------:R-:W-:Y:S01]  /*20740*/  IMAD.MOV.U32 R38, RZ, RZ, R118 ;  /* 0x000000ffff267224 */ /* 0x000fe200078e0076 */
[C---:B------:R-:W-:Y:S01]  /*20750*/  HMMA.16816.F32 R64, R12.reuse, R22, R64 ;  /* 0x000000160c40723c */ /* 0x040fe20000001840 */
[----:B------:R-:W-:Y:S01]  /*20760*/  IMAD.MOV.U32 R39, RZ, RZ, R18 ;  /* 0x000000ffff277224 */ /* 0x000fe200078e0012 */
[----:B------:R1:W5:Y:S01]  /*20770*/  LDL.LU R118, [R1+0x170] ;  /* 0x0001700001767983 */ /* 0x0003620000300800 */
[----:B------:R-:W-:Y:S01]  /*20780*/  IMAD.MOV.U32 R36, RZ, RZ, R17 ;  /* 0x000000ffff247224 */ /* 0x000fe200078e0011 */
[----:B------:R2:W1:Y:S01]  /*20790*/  I2F R10, R0 ;  /* 0x00000000000a7306 */ /* 0x0004620000201400 */
[----:B------:R-:W-:Y:S01]  /*207a0*/  IMAD.MOV.U32 R43, RZ, RZ, R16 ;  /* 0x000000ffff2b7224 */ /* 0x000fe200078e0010 */
[----:B------:R1:W5:Y:S01]  /*207b0*/  LDL.LU R18, [R1+0x16c] ;  /* 0x00016c0001127983 */ /* 0x0003620000300800 */
[----:B------:R-:W-:Y:S01]  /*207c0*/  MOV R40, R2 ;  /* 0x0000000200287202 */ /* 0x000fe20000000f00 */
[C---:B------:R-:W-:Y:S01]  /*207d0*/  HMMA.16816.F32 R48, R12.reuse, R24, R236 ;  /* 0x000000180c30723c */ /* 0x040fe200000018ec */
[----:B------:R-:W-:Y:S01]  /*207e0*/  FSEL R221, R5, -INF , !P6 ;  /* 0xff80000005dd7808 */ /* 0x000fe20007000000 */
[----:B------:R1:W5:Y:S01]  /*207f0*/  LDL.LU R17, [R1+0x168] ;  /* 0x0001680001117983 */ /* 0x0003620000300800 */
[----:B------:R-:W-:Y:S01]  /*20800*/  FSEL R217, R4, -INF , !P4 ;  /* 0xff80000004d97808 */ /* 0x000fe20006000000 */
[-C--:B------:R-:W-:Y:S01]  /*20810*/  FFMA.FTZ R5, R153, R7.reuse, R96 ;  /* 0x0000000799057223 */ /* 0x080fe20000010060 */
[C---:B------:R-:W-:Y:S01]  /*20820*/  ISETP.GE.AND P6, PT, R3.reuse, R8, PT ;  /* 0x000000080300720c */ /* 0x040fe20003fc6270 */
[----:B------:R1:W5:Y:S01]  /*20830*/  LDL.LU R16, [R1+0x164] ;  /* 0x0001640001107983 */ /* 0x0003620000300800 */
[----:B------:R-:W-:Y:S01]  /*20840*/  ISETP.GE.AND P4, PT, R3, R6, PT ;  /* 0x000000060300720c */ /* 0x000fe20003f86270 */
[----:B------:R-:W-:Y:S01]  /*20850*/  HMMA.16816.F32 R24, R12, R28, R244 ;  /* 0x0000001c0c18723c */ /* 0x000fe200000018f4 */
[----:B---3--:R-:W-:Y:S01]  /*20860*/  LOP3.LUT R3, R44, 0xa8, R248, 0xfe, !PT ;  /* 0x000000a82c037812 */ /* 0x008fe200078efef8 */
[----:B------:R3:W5:Y:S01]  /*20870*/  LDL.LU R2, [R1+0x160] ;  /* 0x0001600001027983 */ /* 0x0007620000300800 */
[----:B------:R-:W-:-:S03]  /*20880*/  FFMA.FTZ R4, R153, R7, R98 ;  /* 0x0000000799047223 */ /* 0x000fc60000010062 */
[----:B------:R-:W3:Y:S02]  /*20890*/  LDSM.16.M88.4 R20, [R186+0x7000] ;  /* 0x00700000ba14783b */ /* 0x000ee40000000200 */
[----:B------:R-:W-:Y:S01]  /*208a0*/  HMMA.16816.F32 R28, R12, R30, R132 ;  /* 0x0000001e0c1c723c */ /* 0x000fe20000001884 */
[----:B------:R1:W1:Y:S01]  /*208b0*/  I2F R7, R3 ;  /* 0x0000000300077306 */ /* 0x0002620000201400 */
[----:B------:R3:W5:Y:S01]  /*208c0*/  LDL.LU.64 R134, [R1+0x158] ;  /* 0x0001580001867983 */ /* 0x0007620000300a00 */
[----:B------:R-:W-:Y:S01]  /*208d0*/  FSEL R228, R5, -INF , !P5 ;  /* 0xff80000005e47808 */ /* 0x000fe20006800000 */
[----:B------:R-:W-:-:S04]  /*208e0*/  DEPBAR.LE SB0, 0x0 ;  /* 0x000080000000791a */ /* 0x000fc80000000000 */
[----:B------:R3:W5:Y:S01]  /*208f0*/  LDL.LU.64 R132, [R1+0x150] ;  /* 0x0001500001847983 */ /* 0x0007620000300a00 */
[----:B------:R-:W-:Y:S01]  /*20900*/  FSEL R226, R4, -INF , !P3 ;  /* 0xff80000004e27808 */ /* 0x000fe20005800000 */
[CC--:B----4-:R-:W-:Y:S01]  /*20910*/  FFMA.FTZ R5, R153.reuse, R9.reuse, R56 ;  /* 0x0000000999057223 */ /* 0x0d0fe20000010038 */
[C---:B------:R-:W-:Y:S01]  /*20920*/  ISETP.GE.AND P5, PT, R0.reuse, R8, PT ;  /* 0x000000080000720c */ /* 0x040fe20003fa6270 */
[----:B------:R-:W-:Y:S01]  /*20930*/  FFMA.FTZ R4, R153, R9, R58 ;  /* 0x0000000999047223 */ /* 0x000fe2000001003a */
[----:B------:R-:W-:Y:S02]  /*20940*/  ISETP.GE.AND P3, PT, R0, R6, PT ;  /* 0x000000060000720c */ /* 0x000fe40003f66270 */
[----:B--2---:R-:W-:Y:S02]  /*20950*/  LOP3.LUT R0, R44, 0xb0, R248, 0xfe, !PT ;  /* 0x000000b02c007812 */ /* 0x004fe400078efef8 */
[----:B------:R-:W-:Y:S02]  /*20960*/  FSEL R229, R5, -INF , !P6 ;  /* 0xff80000005e57808 */ /* 0x000fe40007000000 */
[----:B------:R2:W4:Y:S01]  /*20970*/  I2F R9, R0 ;  /* 0x0000000000097306 */ /* 0x0005220000201400 */
[----:B------:R-:W-:Y:S01]  /*20980*/  FSEL R227, R4, -INF , !P4 ;  /* 0xff80000004e37808 */ /* 0x000fe20006000000 */
[----:B-1----:R-:W-:Y:S01]  /*20990*/  FFMA.FTZ R5, R153, R10, R68 ;  /* 0x0000000a99057223 */ /* 0x002fe20000010044 */
[----:B------:R-:W-:Y:S01]  /*209a0*/  ISETP.GE.AND P6, PT, R3, R8, PT ;  /* 0x000000080300720c */ /* 0x000fe20003fc6270 */
[----:B------:R-:W-:Y:S01]  /*209b0*/  FFMA.FTZ R4, R153, R10, R70 ;  /* 0x0000000a99047223 */ /* 0x000fe20000010046 */
[----:B------:R-:W-:-:S02]  /*209c0*/  ISETP.GE.AND P4, PT, R3, R6, PT ;  /* 0x000000060300720c */ /* 0x000fc40003f86270 */
[----:B------:R-:W-:Y:S02]  /*209d0*/  LOP3.LUT R3, R44, 0xb8, R248, 0xfe, !PT ;  /* 0x000000b82c037812 */ /* 0x000fe400078efef8 */
[----:B------:R-:W-:Y:S02]  /*209e0*/  FSEL R232, R5, -INF , !P5 ;  /* 0xff80000005e87808 */ /* 0x000fe40006800000 */
[----:B------:R1:W1:Y:S01]  /*209f0*/  I2F R10, R3 ;  /* 0x00000003000a7306 */ /* 0x0002620000201400 */
[----:B------:R-:W-:Y:S01]  /*20a00*/  FSEL R230, R4, -INF , !P3 ;  /* 0xff80000004e67808 */ /* 0x000fe20005800000 */
[CC--:B------:R-:W-:Y:S01]  /*20a10*/  FFMA.FTZ R5, R153.reuse, R7.reuse, R64 ;  /* 0x0000000799057223 */ /* 0x0c0fe20000010040 */
[C---:B------:R-:W-:Y:S01]  /*20a20*/  ISETP.GE.AND P5, PT, R0.reuse, R8, PT ;  /* 0x000000080000720c */ /* 0x040fe20003fa6270 */
[----:B------:R-:W-:Y:S01]  /*20a30*/  FFMA.FTZ R4, R153, R7, R66 ;  /* 0x0000000799047223 */ /* 0x000fe20000010042 */
[----:B------:R-:W-:Y:S02]  /*20a40*/  ISETP.GE.AND P3, PT, R0, R6, PT ;  /* 0x000000060000720c */ /* 0x000fe40003f66270 */
[----:B--2---:R-:W-:-:S02]  /*20a50*/  LOP3.LUT R0, R44, 0xc0, R248, 0xfe, !PT ;  /* 0x000000c02c007812 */ /* 0x004fc400078efef8 */
[----:B------:R-:W-:Y:S02]  /*20a60*/  FSEL R233, R5, -INF , !P6 ;  /* 0xff80000005e97808 */ /* 0x000fe40007000000 */
[----:B------:R2:W2:Y:S01]  /*20a70*/  I2F R7, R0 ;  /* 0x0000000000077306 */ /* 0x0004a20000201400 */
[----:B------:R-:W-:Y:S01]  /*20a80*/  FSEL R231, R4, -INF , !P4 ;  /* 0xff80000004e77808 */ /* 0x000fe20006000000 */
[-C--:B----4-:R-:W-:Y:S01]  /*20a90*/  FFMA.FTZ R5, R153, R9.reuse, R88 ;  /* 0x0000000999057223 */ /* 0x090fe20000010058 */
[----:B------:R-:W-:Y:S01]  /*20aa0*/  ISETP.GE.AND P6, PT, R3, R8, PT ;  /* 0x000000080300720c */ /* 0x000fe20003fc6270 */
[----:B------:R-:W-:Y:S01]  /*20ab0*/  FFMA.FTZ R4, R153, R9, R90 ;  /* 0x0000000999047223 */ /* 0x000fe2000001005a */
[----:B------:R-:W-:Y:S02]  /*20ac0*/  ISETP.GE.AND P4, PT, R3, R6, PT ;  /* 0x000000060300720c */ /* 0x000fe40003f86270 */
[----:B-1----:R-:W-:Y:S02]  /*20ad0*/  LOP3.LUT R3, R44, 0xc8, R248, 0xfe, !PT ;  /* 0x000000c82c037812 */ /* 0x002fe400078efef8 */
[----:B------:R-:W-:-:S02]  /*20ae0*/  FSEL R236, R5, -INF , !P5 ;  /* 0xff80000005ec7808 */ /* 0x000fc40006800000 */
[----:B------:R1:W4:Y:S01]  /*20af0*/  I2F R9, R3 ;  /* 0x0000000300097306 */ /* 0x0003220000201400 */
[----:B------:R-:W-:Y:S01]  /*20b00*/  FSEL R234, R4, -INF , !P3 ;  /* 0xff80000004ea7808 */ /* 0x000fe20005800000 */
[C---:B------:R-:W-:Y:S01]  /*20b10*/  FFMA.FTZ R5, R153.reuse, R10, R76 ;  /* 0x0000000a99057223 */ /* 0x040fe2000001004c */
[C---:B------:R-:W-:Y:S01]  /*20b20*/  ISETP.GE.AND P5, PT, R0.reuse, R8, PT ;  /* 0x000000080000720c */ /* 0x040fe20003fa6270 */
[----:B------:R-:W-:Y:S01]  /*20b30*/  FFMA.FTZ R4, R153, R10, R78 ;  /* 0x0000000a99047223 */ /* 0x000fe2000001004e */
[----:B------:R-:W-:Y:S02]  /*20b40*/  ISETP.GE.AND P3, PT, R0, R6, PT ;  /* 0x000000060000720c */ /* 0x000fe40003f66270 */
[----:B--2---:R-:W-:Y:S02]  /*20b50*/  LOP3.LUT R0, R44, 0xd0, R248, 0xfe, !PT ;  /* 0x000000d02c007812 */ /* 0x004fe400078efef8 */
[----:B------:R-:W-:Y:S02]  /*20b60*/  FSEL R237, R5, -INF , !P6 ;  /* 0xff80000005ed7808 */ /* 0x000fe40007000000 */
[----:B------:R2:W2:Y:S01]  /*20b70*/  I2F R10, R0 ;  /* 0x00000000000a7306 */ /* 0x0004a20000201400 */
[----:B------:R-:W-:Y:S01]  /*20b80*/  FSEL R235, R4, -INF , !P4 ;  /* 0xff80000004eb7808 */ /* 0x000fe20006000000 */
[----:B------:R-:W-:Y:S01]  /*20b90*/  FFMA.FTZ R5, R153, R7, R60 ;  /* 0x0000000799057223 */ /* 0x000fe2000001003c */
[----:B------:R-:W-:-:S02]  /*20ba0*/  ISETP.GE.AND P6, PT, R3, R8, PT ;  /* 0x000000080300720c */ /* 0x000fc40003fc6270 */
[----:B------:R-:W-:Y:S01]  /*20bb0*/  ISETP.GE.AND P4, PT, R3, R6, PT ;  /* 0x000000060300720c */ /* 0x000fe20003f86270 */
[----:B-1----:R-:W-:Y:S01]  /*20bc0*/  FFMA.FTZ R3, R153, R7, R62 ;  /* 0x0000000799037223 */ /* 0x002fe2000001003e */
[----:B------:R-:W-:Y:S01]  /*20bd0*/  LOP3.LUT R4, R44, 0xd8, R248, 0xfe, !PT ;  /* 0x000000d82c047812 */ /* 0x000fe200078efef8 */
[C---:B---3--:R-:W-:Y:S01]  /*20be0*/  HMMA.16816.F32 R40, R12.reuse, R20, R40 ;  /* 0x000000140c28723c */ /* 0x048fe20000001828 */
[----:B------:R-:W-:Y:S02]  /*20bf0*/  FSEL R240, R5, -INF , !P5 ;  /* 0xff80000005f07808 */ /* 0x000fe40006800000 */
[----:B------:R1:W3:Y:S01]  /*20c00*/  I2F R7, R4 ;  /* 0x0000000400077306 */ /* 0x0002e20000201400 */
[----:B------:R-:W-:Y:S01]  /*20c10*/  FSEL R238, R3, -INF , !P3 ;  /* 0xff80000003ee7808 */ /* 0x000fe20005800000 */
[CC--:B----4-:R-:W-:Y:S01]  /*20c20*/  FFMA.FTZ R5, R153.reuse, R9.reuse, R52 ;  /* 0x0000000999057223 */ /* 0x0d0fe20000010034 */
[C---:B------:R-:W-:Y:S02]  /*20c30*/  ISETP.GE.AND P5, PT, R0.reuse, R8, PT ;  /* 0x000000080000720c */ /* 0x040fe40003fa6270 */
[----:B------:R-:W-:Y:S01]  /*20c40*/  ISETP.GE.AND P3, PT, R0, R6, PT ;  /* 0x000000060000720c */ /* 0x000fe20003f66270 */
[----:B--2---:R-:W-:Y:S01]  /*20c50*/  FFMA.FTZ R0, R153, R9, R54 ;  /* 0x0000000999007223 */ /* 0x004fe20000010036 */
[----:B------:R-:W-:Y:S01]  /*20c60*/  LOP3.LUT R3, R44, 0xe0, R248, 0xfe, !PT ;  /* 0x000000e02c037812 */ /* 0x000fe200078efef8 */
[----:B------:R-:W-:Y:S01]  /*20c70*/  HMMA.16816.F32 R36, R12, R22, R36 ;  /* 0x000000160c24723c */ /* 0x000fe20000001824 */
[----:B------:R-:W-:-:S02]  /*20c80*/  FSEL R241, R5, -INF , !P6 ;  /* 0xff80000005f17808 */ /* 0x000fc40007000000 */
[----:B------:R2:W4:Y:S01]  /*20c90*/  I2F R9, R3 ;  /* 0x0000000300097306 */ /* 0x0005220000201400 */
[----:B------:R-:W-:Y:S01]  /*20ca0*/  FSEL R239, R0, -INF , !P4 ;  /* 0xff80000000ef7808 */ /* 0x000fe20006000000 */
[C---:B------:R-:W-:Y:S01]  /*20cb0*/  FFMA.FTZ R5, R153.reuse, R10, R48 ;  /* 0x0000000a99057223 */ /* 0x040fe20000010030 */
[C---:B------:R-:W-:Y:S02]  /*20cc0*/  ISETP.GE.AND P6, PT, R4.reuse, R8, PT ;  /* 0x000000080400720c */ /* 0x040fe40003fc6270 */
[----:B------:R-:W-:Y:S01]  /*20cd0*/  ISETP.GE.AND P4, PT, R4, R6, PT ;  /* 0x000000060400720c */ /* 0x000fe20003f86270 */
[----:B-1----:R-:W-:Y:S01]  /*20ce0*/  FFMA.FTZ R4, R153, R10, R50 ;  /* 0x0000000a99047223 */ /* 0x002fe20000010032 */
[----:B------:R-:W-:Y:S02]  /*20cf0*/  LOP3.LUT R0, R44, 0xe8, R248, 0xfe, !PT ;  /* 0x000000e82c007812 */ /* 0x000fe400078efef8 */
[----:B------:R-:W-:Y:S02]  /*20d00*/  FSEL R244, R5, -INF , !P5 ;  /* 0xff80000005f47808 */ /* 0x000fe40006800000 */
[----:B------:R1:W1:Y:S01]  /*20d10*/  I2F R10, R0 ;  /* 0x00000000000a7306 */ /* 0x0002620000201400 */
[----:B------:R-:W-:Y:S01]  /*20d20*/  FSEL R242, R4, -INF , !P3 ;  /* 0xff80000004f27808 */ /* 0x000fe20005800000 */
[----:B---3--:R-:W-:Y:S01]  /*20d30*/  FFMA.FTZ R5, R153, R7, R32 ;  /* 0x0000000799057223 */ /* 0x008fe20000010020 */
[----:B------:R-:W-:-:S02]  /*20d40*/  ISETP.GE.AND P5, PT, R3, R8, PT ;  /* 0x000000080300720c */ /* 0x000fc40003fa6270 */
[----:B------:R-:W-:Y:S01]  /*20d50*/  ISETP.GE.AND P3, PT, R3, R6, PT ;  /* 0x000000060300720c */ /* 0x000fe20003f66270 */
[----:B--2---:R-:W-:Y:S01]  /*20d60*/  FFMA.FTZ R3, R153, R7, R34 ;  /* 0x0000000799037223 */ /* 0x004fe20000010022 */
[C---:B------:R-:W-:Y:S01]  /*20d70*/  LOP3.LUT R4, R44.reuse, 0xf0, R248, 0xfe, !PT ;  /* 0x000000f02c047812 */ /* 0x040fe200078efef8 */
[----:B------:R-:W-:Y:S01]  /*20d80*/  IMAD.MOV.U32 R20, RZ, RZ, R249 ;  /* 0x000000ffff147224 */ /* 0x000fe200078e00f9 */
[----:B------:R-:W-:Y:S01]  /*20d90*/  MOV R22, R46 ;  /* 0x0000002e00167202 */ /* 0x000fe20000000f00 */
[----:B------:R-:W-:Y:S02]  /*20da0*/  IMAD.MOV.U32 R21, RZ, RZ, R47 ;  /* 0x000000ffff157224 */ /* 0x000fe400078e002f */
[----:B------:R-:W-:Y:S01]  /*20db0*/  IMAD.MOV.U32 R23, RZ, RZ, R45 ;  /* 0x000000ffff177224 */ /* 0x000fe200078e002d */
[----:B------:R2:W3:Y:S01]  /*20dc0*/  I2F R11, R4 ;  /* 0x00000004000b7306 */ /* 0x0004e20000201400 */
[----:B------:R-:W-:Y:S02]  /*20dd0*/  FSEL R245, R5, -INF , !P6 ;  /* 0xff80000005f57808 */ /* 0x000fe40007000000 */
[----:B------:R-:W-:Y:S01]  /*20de0*/  FSEL R243, R3, -INF , !P4 ;  /* 0xff80000003f37808 */ /* 0x000fe20006000000 */
[CC--:B----4-:R-:W-:Y:S01]  /*20df0*/  FFMA.FTZ R3, R153.reuse, R9.reuse, R40 ;  /* 0x0000000999037223 */ /* 0x0d0fe20000010028 */
[----:B------:R-:W-:Y:S01]  /*20e00*/  LOP3.LUT R5, R44, 0xf8, R248, 0xfe, !PT ;  /* 0x000000f82c057812 */ /* 0x000fe200078efef8 */
[----:B------:R-:W-:Y:S01]  /*20e10*/  HMMA.16816.F32 R20, R12, R212, R20 ;  /* 0x000000d40c14723c */ /* 0x000fe20000001814 */
[C---:B------:R-:W-:Y:S01]  /*20e20*/  ISETP.GE.AND P6, PT, R0.reuse, R8, PT ;  /* 0x000000080000720c */ /* 0x040fe20003fc6270 */
[----:B------:R-:W-:Y:S01]  /*20e30*/  BAR.SYNC.DEFER_BLOCKING 0x0 ;  /* 0x0000000000007b1d */ /* 0x000fe20000010000 */
[----:B------:R-:W-:Y:S01]  /*20e40*/  ISETP.GE.AND P4, PT, R0, R6, PT ;  /* 0x000000060000720c */ /* 0x000fe20003f86270 */
[----:B------:R-:W-:Y:S01]  /*20e50*/  FFMA.FTZ R7, R153, R9, R42 ;  /* 0x0000000999077223 */ /* 0x000fe2000001002a */
[----:B-1----:R-:W-:-:S02]  /*20e60*/  LOP3.LUT R0, R44, R248, RZ, 0xfc, !PT ;  /* 0x000000f82c007212 */ /* 0x002fc400078efcff */
[----:B------:R-:W-:Y:S01]  /*20e70*/  FSEL R246, R3, -INF , !P5 ;  /* 0xff80000003f67808 */ /* 0x000fe20006800000 */
[----:B------:R1:W4:Y:S01]  /*20e80*/  I2F R12, R5 ;  /* 0x00000005000c7306 */ /* 0x0003220000201400 */
[----:B------:R-:W-:Y:S01]  /*20e90*/  IADD3 R3, R0, 0x1, RZ ;  /* 0x0000000100037810 */ /* 0x000fe20007ffe0ff */
[-C--:B------:R-:W-:Y:S01]  /*20ea0*/  FFMA.FTZ R9, R153, R10.reuse, R36 ;  /* 0x0000000a99097223 */ /* 0x080fe20000010024 */
[----:B------:R-:W-:Y:S01]  /*20eb0*/  FSEL R212, R7, -INF , !P3 ;  /* 0xff80000007d47808 */ /* 0x000fe20005800000 */
[----:B------:R-:W-:Y:S01]  /*20ec0*/  FFMA.FTZ R7, R153, R10, R38 ;  /* 0x0000000a99077223 */ /* 0x000fe20000010026 */
[C---:B------:R-:W-:Y:S02]  /*20ed0*/  ISETP.GE.AND P5, PT, R4.reuse, R8, PT ;  /* 0x000000080400720c */ /* 0x040fe40003fa6270 */
[----:B------:R-:W-:Y:S01]  /*20ee0*/  ISETP.GE.AND P3, PT, R4, R6, PT ;  /* 0x000000060400720c */ /* 0x000fe20003f66270 */
[----:B------:R4:W4:Y:S01]  /*20ef0*/  I2F R10, R3 ;  /* 0x00000003000a7306 */ /* 0x0009220000201400 */
[----:B--2---:R-:W-:-:S02]  /*20f00*/  IADD3 R4, R0, 0x9, RZ ;  /* 0x0000000900047810 */ /* 0x004fc40007ffe0ff */
[----:B------:R-:W-:Y:S01]  /*20f10*/  FSEL R247, R9, -INF , !P6 ;  /* 0xff80000009f77808 */ /* 0x000fe20007000000 */
[-C--:B---3--:R-:W-:Y:S01]  /*20f20*/  FFMA.FTZ R9, R153, R11.reuse, R24 ;  /* 0x0000000b99097223 */ /* 0x088fe20000010018 */
[----:B------:R-:W-:Y:S01]  /*20f30*/  FSEL R213, R7, -INF , !P4 ;  /* 0xff80000007d57808 */ /* 0x000fe20006000000 */
[----:B------:R-:W-:Y:S01]  /*20f40*/  FFMA.FTZ R7, R153, R11, R26 ;  /* 0x0000000b99077223 */ /* 0x000fe2000001001a */
[C---:B------:R-:W-:Y:S01]  /*20f50*/  ISETP.GE.AND P6, PT, R5.reuse, R8, PT ;  /* 0x000000080500720c */ /* 0x040fe20003fc6270 */
[----:B------:R2:W3:Y:S01]  /*20f60*/  I2F R11, R4 ;  /* 0x00000004000b7306 */ /* 0x0004e20000201400 */
[----:B------:R-:W-:Y:S02]  /*20f70*/  ISETP.GE.AND P4, PT, R5, R6, PT ;  /* 0x000000060500720c */ /* 0x000fe40003f86270 */
[----:B-1----:R-:W-:Y:S02]  /*20f80*/  IADD3 R5, R0, 0x11, RZ ;  /* 0x0000001100057810 */ /* 0x002fe40007ffe0ff */
[----:B------:R-:W-:Y:S01]  /*20f90*/  FSEL R58, R9, -INF , !P5 ;  /* 0xff800000093a7808 */ /* 0x000fe20006800000 */
[-C--:B----4-:R-:W-:Y:S01]  /*20fa0*/  FFMA.FTZ R9, R153, R12.reuse, R28 ;  /* 0x0000000c99097223 */ /* 0x090fe2000001001c */
[----:B------:R-:W-:Y:S01]  /*20fb0*/  FSEL R248, R7, -INF , !P3 ;  /* 0xff80000007f87808 */ /* 0x000fe20005800000 */
[----:B------:R-:W-:Y:S01]  /*20fc0*/  FFMA.FTZ R7, R153, R12, R30 ;  /* 0x0000000c99077223 */ /* 0x000fe2000001001e */
[C---:B------:R-:W-:Y:S01]  /*20fd0*/  ISETP.GE.AND P5, PT, R3.reuse, R8, PT ;  /* 0x000000080300720c */ /* 0x040fe20003fa6270 */
[----:B------:R1:W4:Y:S01]  /*20fe0*/  I2F R12, R5 ;  /* 0x00000005000c7306 */ /* 0x0003220000201400 */
[----:B------:R-:W-:-:S02]  /*20ff0*/  ISETP.GE.AND P3, PT, R3, R6, PT ;  /* 0x000000060300720c */ /* 0x000fc40003f66270 */
[----:B------:R-:W-:Y:S02]  /*21000*/  IADD3 R3, R0, 0x19, RZ ;  /* 0x0000001900037810 */ /* 0x000fe40007ffe0ff */
[----:B------:R-:W-:Y:S01]  /*21010*/  FSEL R56, R9, -INF , !P6 ;  /* 0xff80000009387808 */ /* 0x000fe20007000000 */
[-C--:B------:R-:W-:Y:S01]  /*21020*/  FFMA.FTZ R9, R153, R10.reuse, R21 ;  /* 0x0000000a99097223 */ /* 0x080fe20000010015 */
[----:B------:R-:W-:Y:S01]  /*21030*/  FSEL R249, R7, -INF , !P4 ;  /* 0xff80000007f97808 */ /* 0x000fe20006000000 */
[----:B------:R-:W-:Y:S01]  /*21040*/  FFMA.FTZ R7, R153, R10, R23 ;  /* 0x0000000a99077223 */ /* 0x000fe20000010017 */
[C---:B------:R-:W-:Y:S01]  /*21050*/  ISETP.GE.AND P6, PT, R4.reuse, R8, PT ;  /* 0x000000080400720c */ /* 0x040fe20003fc6270 */
[----:B------:R4:W4:Y:S01]  /*21060*/  I2F R10, R3 ;  /* 0x00000003000a7306 */ /* 0x0009220000201400 */
[----:B------:R-:W-:Y:S02]  /*21070*/  ISETP.GE.AND P4, PT, R4, R6, PT ;  /* 0x000000060400720c */ /* 0x000fe40003f86270 */
        /* <DEDUP_REMOVED lines=92> */
[----:B------:R-:W-:Y:S02]  /*21640*/  FFMA.FTZ R7, R153, R10, R123 ;  /* 0x0000000a99077223 */ /* 0x000fe4000001007b */
[----:B------:R4:W4:Y:S01]  /*21650*/  I2F R10, R3 ;  /* 0x00000003000a7306 */ /* 0x0009220000201400 */
[C---:B------:R-:W-:Y:S02]  /*21660*/  ISETP.GE.AND P6, PT, R4.reuse, R8, PT ;  /* 0x000000080400720c */ /* 0x040fe40003fc6270 */
[----:B------:R-:W-:-:S02]  /*21670*/  ISETP.GE.AND P4, PT, R4, R6, PT ;  /* 0x000000060400720c */ /* 0x000fc40003f86270 */
[C---:B--2---:R-:W-:Y:S02]  /*21680*/  IADD3 R4, R0.reuse, 0x81, RZ ;  /* 0x0000008100047810 */ /* 0x044fe40007ffe0ff */
[----:B------:R-:W-:Y:S01]  /*21690*/  FSEL R95, R9, -INF , !P5 ;  /* 0xff800000095f7808 */ /* 0x000fe20006800000 */
[-C--:B---3--:R-:W-:Y:S01]  /*216a0*/  FFMA.FTZ R9, R153, R11.reuse, R85 ;  /* 0x0000000b99097223 */ /* 0x088fe20000010055 */
[----:B------:R-:W-:Y:S01]  /*216b0*/  FSEL R85, R7, -INF , !P3 ;  /* 0xff80000007557808 */ /* 0x000fe20005800000 */
[----:B------:R-:W-:Y:S01]  /*216c0*/  FFMA.FTZ R7, R153, R11, R87 ;  /* 0x0000000b99077223 */ /* 0x000fe20000010057 */
[C---:B------:R-:W-:Y:S01]  /*216d0*/  ISETP.GE.AND P5, PT, R5.reuse, R8, PT ;  /* 0x000000080500720c */ /* 0x040fe20003fa6270 */
[----:B------:R-:W2:Y:S01]  /*216e0*/  I2F R11, R4 ;  /* 0x00000004000b7306 */ /* 0x000ea20000201400 */
[----:B------:R-:W-:Y:S02]  /*216f0*/  ISETP.GE.AND P3, PT, R5, R6, PT ;  /* 0x000000060500720c */ /* 0x000fe40003f66270 */
[----:B-1----:R-:W-:-:S02]  /*21700*/  IADD3 R5, R0, 0x89, RZ ;  /* 0x0000008900057810 */ /* 0x002fc40007ffe0ff */
[----:B------:R-:W-:Y:S01]  /*21710*/  FSEL R87, R9, -INF , !P6 ;  /* 0xff80000009577808 */ /* 0x000fe20007000000 */
[-C--:B----4-:R-:W-:Y:S01]  /*21720*/  FFMA.FTZ R9, R153, R12.reuse, R81 ;  /* 0x0000000c99097223 */ /* 0x090fe20000010051 */
[----:B------:R-:W-:Y:S01]  /*21730*/  FSEL R81, R7, -INF , !P4 ;  /* 0xff80000007517808 */ /* 0x000fe20006000000 */
[----:B------:R-:W-:Y:S01]  /*21740*/  FFMA.FTZ R7, R153, R12, R83 ;  /* 0x0000000c99077223 */ /* 0x000fe20000010053 */
[C---:B------:R-:W-:Y:S01]  /*21750*/  ISETP.GE.AND P6, PT, R3.reuse, R8, PT ;  /* 0x000000080300720c */ /* 0x040fe20003fc6270 */
[----:B------:R1:W3:Y:S01]  /*21760*/  I2F R12, R5 ;  /* 0x00000005000c7306 */ /* 0x0002e20000201400 */
[----:B------:R-:W-:Y:S02]  /*21770*/  ISETP.GE.AND P4, PT, R3, R6, PT ;  /* 0x000000060300720c */ /* 0x000fe40003f86270 */
[----:B------:R-:W-:Y:S02]  /*21780*/  IADD3 R3, R0, 0x91, RZ ;  /* 0x0000009100037810 */ /* 0x000fe40007ffe0ff */
[----:B------:R-:W-:Y:S01]  /*21790*/  FSEL R83, R9, -INF , !P5 ;  /* 0xff80000009537808 */ /* 0x000fe20006800000 */
[-C--:B------:R-:W-:Y:S01]  /*217a0*/  FFMA.FTZ R9, R153, R10.reuse, R73 ;  /* 0x0000000a99097223 */ /* 0x080fe20000010049 */
[----:B------:R-:W-:Y:S01]  /*217b0*/  FSEL R73, R7, -INF , !P3 ;  /* 0xff80000007497808 */ /* 0x000fe20005800000 */
[----:B------:R-:W-:-:S02]  /*217c0*/  FFMA.FTZ R7, R153, R10, R75 ;  /* 0x0000000a99077223 */ /* 0x000fc4000001004b */
[----:B------:R-:W4:Y:S01]  /*217d0*/  I2F R10, R3 ;  /* 0x00000003000a7306 */ /* 0x000f220000201400 */
[C---:B------:R-:W-:Y:S02]  /*217e0*/  ISETP.GE.AND P5, PT, R4.reuse, R8, PT ;  /* 0x000000080400720c */ /* 0x040fe40003fa6270 */
[----:B------:R-:W-:Y:S02]  /*217f0*/  ISETP.GE.AND P3, PT, R4, R6, PT ;  /* 0x000000060400720c */ /* 0x000fe40003f66270 */
[----:B------:R-:W-:Y:S01]  /*21800*/  FSEL R75, R9, -INF , !P6 ;  /* 0xff800000094b7808 */ /* 0x000fe20007000000 */
[----:B--2---:R-:W-:Y:S01]  /*21810*/  FFMA.FTZ R9, R153, R11, R113 ;  /* 0x0000000b99097223 */ /* 0x004fe20000010071 */
[----:B------:R-:W-:Y:S02]  /*21820*/  IADD3 R4, R0, 0x99, RZ ;  /* 0x0000009900047810 */ /* 0x000fe40007ffe0ff */
[----:B------:R-:W-:Y:S02]  /*21830*/  FSEL R96, R7, -INF , !P4 ;  /* 0xff80000007607808 */ /* 0x000fe40006000000 */
[----:B------:R-:W-:-:S02]  /*21840*/  ISETP.GE.AND P6, PT, R5, R8, PT ;  /* 0x000000080500720c */ /* 0x000fc40003fc6270 */
[----:B------:R-:W-:Y:S01]  /*21850*/  ISETP.GE.AND P4, PT, R5, R6, PT ;  /* 0x000000060500720c */ /* 0x000fe20003f86270 */
[----:B-1----:R-:W-:Y:S01]  /*21860*/  FFMA.FTZ R5, R153, R11, R115 ;  /* 0x0000000b99057223 */ /* 0x002fe20000010073 */
[----:B------:R-:W-:Y:S01]  /*21870*/  FSEL R100, R9, -INF , !P5 ;  /* 0xff80000009647808 */ /* 0x000fe20006800000 */
[----:B------:R1:W2:Y:S01]  /*21880*/  I2F R11, R4 ;  /* 0x00000004000b7306 */ /* 0x0002a20000201400 */
[C---:B------:R-:W-:Y:S01]  /*21890*/  IADD3 R7, R0.reuse, 0xa1, RZ ;  /* 0x000000a100077810 */ /* 0x040fe20007ffe0ff */
[-C--:B---3--:R-:W-:Y:S01]  /*218a0*/  FFMA.FTZ R9, R153, R12.reuse, R101 ;  /* 0x0000000c99097223 */ /* 0x088fe20000010065 */
[----:B------:R-:W-:Y:S01]  /*218b0*/  FSEL R98, R5, -INF , !P3 ;  /* 0xff80000005627808 */ /* 0x000fe20005800000 */
[----:B------:R-:W-:Y:S01]  /*218c0*/  FFMA.FTZ R5, R153, R12, R103 ;  /* 0x0000000c99057223 */ /* 0x000fe20000010067 */
[C---:B------:R-:W-:Y:S02]  /*218d0*/  ISETP.GE.AND P5, PT, R3.reuse, R8, PT ;  /* 0x000000080300720c */ /* 0x040fe40003fa6270 */
[----:B------:R-:W-:Y:S01]  /*218e0*/  ISETP.GE.AND P3, PT, R3, R6, PT ;  /* 0x000000060300720c */ /* 0x000fe20003f66270 */
[----:B------:R-:W3:Y:S01]  /*218f0*/  I2F R12, R7 ;  /* 0x00000007000c7306 */ /* 0x000ee20000201400 */
[----:B------:R-:W-:Y:S01]  /*21900*/  FSEL R101, R9, -INF , !P6 ;  /* 0xff80000009657808 */ /* 0x000fe20007000000 */
[----:B----4-:R-:W-:Y:S01]  /*21910*/  FFMA.FTZ R9, R153, R10, R97 ;  /* 0x0000000a99097223 */ /* 0x010fe20000010061 */
[----:B------:R-:W-:-:S02]  /*21920*/  IADD3 R3, R0, 0xa9, RZ ;  /* 0x000000a900037810 */ /* 0x000fc40007ffe0ff */
[----:B------:R-:W-:Y:S02]  /*21930*/  FSEL R97, R5, -INF , !P4 ;  /* 0xff80000005617808 */ /* 0x000fe40006000000 */
[C---:B------:R-:W-:Y:S02]  /*21940*/  ISETP.GE.AND P6, PT, R4.reuse, R8, PT ;  /* 0x000000080400720c */ /* 0x040fe40003fc6270 */
[----:B------:R-:W-:Y:S01]  /*21950*/  ISETP.GE.AND P4, PT, R4, R6, PT ;  /* 0x000000060400720c */ /* 0x000fe20003f86270 */
[----:B-1----:R-:W-:Y:S02]  /*21960*/  FFMA.FTZ R4, R153, R10, R99 ;  /* 0x0000000a99047223 */ /* 0x002fe40000010063 */
[----:B------:R1:W4:Y:S01]  /*21970*/  I2F R10, R3 ;  /* 0x00000003000a7306 */ /* 0x0003220000201400 */
[----:B------:R-:W-:Y:S02]  /*21980*/  IADD3 R5, R0, 0xb1, RZ ;  /* 0x000000b100057810 */ /* 0x000fe40007ffe0ff */
[----:B------:R-:W-:Y:S01]  /*21990*/  FSEL R102, R9, -INF , !P5 ;  /* 0xff80000009667808 */ /* 0x000fe20006800000 */
[CC--:B--2---:R-:W-:Y:S01]  /*219a0*/  FFMA.FTZ R9, R153.reuse, R11.reuse, R57 ;  /* 0x0000000b99097223 */ /* 0x0c4fe20000010039 */
[----:B------:R-:W-:Y:S01]  /*219b0*/  FSEL R99, R4, -INF , !P3 ;  /* 0xff80000004637808 */ /* 0x000fe20005800000 */
[----:B------:R-:W-:-:S02]  /*219c0*/  FFMA.FTZ R4, R153, R11, R59 ;  /* 0x0000000b99047223 */ /* 0x000fc4000001003b */
[----:B------:R2:W2:Y:S01]  /*219d0*/  I2F R11, R5 ;  /* 0x00000005000b7306 */ /* 0x0004a20000201400 */
[----:B------:R-:W-:Y:S01]  /*219e0*/  FSEL R103, R9, -INF , !P6 ;  /* 0xff80000009677808 */ /* 0x000fe20007000000 */
[----:B---3--:R-:W-:Y:S01]  /*219f0*/  FFMA.FTZ R9, R153, R12, R69 ;  /* 0x0000000c99097223 */ /* 0x008fe20000010045 */
[----:B------:R-:W-:Y:S02]  /*21a00*/  FSEL R104, R4, -INF , !P4 ;  /* 0xff80000004687808 */ /* 0x000fe40006000000 */
[C---:B------:R-:W-:Y:S02]  /*21a10*/  ISETP.GE.AND P5, PT, R7.reuse, R8, PT ;  /* 0x000000080700720c */ /* 0x040fe40003fa6270 */
[----:B------:R-:W-:Y:S02]  /*21a20*/  ISETP.GE.AND P3, PT, R7, R6, PT ;  /* 0x000000060700720c */ /* 0x000fe40003f66270 */
[C---:B------:R-:W-:Y:S02]  /*21a30*/  ISETP.GE.AND P6, PT, R3.reuse, R8, PT ;  /* 0x000000080300720c */ /* 0x040fe40003fc6270 */
[----:B------:R-:W-:Y:S01]  /*21a40*/  ISETP.GE.AND P4, PT, R3, R6, PT ;  /* 0x000000060300720c */ /* 0x000fe20003f86270 */
[----:B-1----:R-:W-:Y:S01]  /*21a50*/  FFMA.FTZ R3, R153, R12, R71 ;  /* 0x0000000c99037223 */ /* 0x002fe20000010047 */
[----:B------:R-:W-:-:S02]  /*21a60*/  IADD3 R7, R0, 0xb9, RZ ;  /* 0x000000b900077810 */ /* 0x000fc40007ffe0ff */
[----:B------:R-:W-:Y:S01]  /*21a70*/  FSEL R105, R9, -INF , !P5 ;  /* 0xff80000009697808 */ /* 0x000fe20006800000 */
[----:B----4-:R-:W-:Y:S01]  /*21a80*/  FFMA.FTZ R9, R153, R10, R65 ;  /* 0x0000000a99097223 */ /* 0x010fe20000010041 */
[----:B------:R-:W1:Y:S01]  /*21a90*/  I2F R12, R7 ;  /* 0x00000007000c7306 */ /* 0x000e620000201400 */
[----:B------:R-:W-:Y:S02]  /*21aa0*/  FSEL R65, R3, -INF , !P3 ;  /* 0xff80000003417808 */ /* 0x000fe40005800000 */
[C---:B------:R-:W-:Y:S02]  /*21ab0*/  ISETP.GE.AND P5, PT, R5.reuse, R8, PT ;  /* 0x000000080500720c */ /* 0x040fe40003fa6270 */
[----:B------:R-:W-:Y:S01]  /*21ac0*/  ISETP.GE.AND P3, PT, R5, R6, PT ;  /* 0x000000060500720c */ /* 0x000fe20003f66270 */
[C---:B--2---:R-:W-:Y:S01]  /*21ad0*/  FFMA.FTZ R5, R153.reuse, R10, R67 ;  /* 0x0000000a99057223 */ /* 0x044fe20000010043 */
[C---:B------:R-:W-:Y:S01]  /*21ae0*/  IADD3 R4, R0.reuse, 0xc1, RZ ;  /* 0x000000c100047810 */ /* 0x040fe20007ffe0ff */
[----:B------:R-:W-:Y:S01]  /*21af0*/  FFMA.FTZ R10, R153, R11, R89 ;  /* 0x0000000b990a7223 */ /* 0x000fe20000010059 */
[----:B------:R-:W-:-:S02]  /*21b00*/  IADD3 R3, R0, 0xc9, RZ ;  /* 0x000000c900037810 */ /* 0x000fc40007ffe0ff */
[----:B------:R2:W3:Y:S01]  /*21b10*/  I2F R13, R4 ;  /* 0x00000004000d7306 */ /* 0x0004e20000201400 */
[----:B------:R-:W-:Y:S01]  /*21b20*/  FSEL R89, R5, -INF , !P4 ;  /* 0xff80000005597808 */ /* 0x000fe20006000000 */
[----:B------:R-:W-:Y:S01]  /*21b30*/  FFMA.FTZ R5, R153, R11, R91 ;  /* 0x0000000b99057223 */ /* 0x000fe2000001005b */
[----:B------:R-:W-:Y:S02]  /*21b40*/  FSEL R107, R10, -INF , !P5 ;  /* 0xff8000000a6b7808 */ /* 0x000fe40006800000 */
[----:B------:R-:W-:Y:S02]  /*21b50*/  FSEL R67, R9, -INF , !P6 ;  /* 0xff80000009437808 */ /* 0x000fe40007000000 */
[----:B------:R-:W-:Y:S01]  /*21b60*/  FSEL R91, R5, -INF , !P3 ;  /* 0xff800000055b7808 */ /* 0x000fe20005800000 */
[----:B------:R4:W4:Y:S01]  /*21b70*/  I2F R11, R3 ;  /* 0x00000003000b7306 */ /* 0x0009220000201400 */
[C---:B------:R-:W-:Y:S01]  /*21b80*/  ISETP.GE.AND P5, PT, R4.reuse, R8, PT ;  /* 0x000000080400720c */ /* 0x040fe20003fa6270 */
[----:B-1----:R-:W-:Y:S01]  /*21b90*/  FFMA.FTZ R10, R153, R12, R77 ;  /* 0x0000000c990a7223 */ /* 0x002fe2000001004d */
[----:B------:R-:W-:-:S02]  /*21ba0*/  ISETP.GE.AND P3, PT, R4, R6, PT ;  /* 0x000000060400720c */ /* 0x000fc40003f66270 */
[----:B------:R-:W-:Y:S02]  /*21bb0*/  IADD3 R9, R0, 0xd1, RZ ;  /* 0x000000d100097810 */ /* 0x000fe40007ffe0ff */
[----:B------:R-:W-:Y:S01]  /*21bc0*/  ISETP.GE.AND P6, PT, R7, R8, PT ;  /* 0x000000080700720c */ /* 0x000fe20003fc6270 */
[----:B--2---:R-:W-:Y:S01]  /*21bd0*/  FFMA.FTZ R4, R153, R12, R79 ;  /* 0x0000000c99047223 */ /* 0x004fe2000001004f */
[----:B------:R-:W-:Y:S01]  /*21be0*/  ISETP.GE.AND P4, PT, R7, R6, PT ;  /* 0x000000060700720c */ /* 0x000fe20003f86270 */
[----:B------:R-:W1:Y:S01]  /*21bf0*/  I2F R12, R9 ;  /* 0x00000009000c7306 */ /* 0x000e620000201400 */
[----:B------:R-:W-:Y:S02]  /*21c00*/  FSEL R79, R10, -INF , !P6 ;  /* 0xff8000000a4f7808 */ /* 0x000fe40007000000 */
[----:B------:R-:W-:Y:S01]  /*21c10*/  FSEL R109, R4, -INF , !P4 ;  /* 0xff800000046d7808 */ /* 0x000fe20006000000 */
[----:B---3--:R-:W-:Y:S01]  /*21c20*/  FFMA.FTZ R10, R153, R13, R61 ;  /* 0x0000000d990a7223 */ /* 0x008fe2000001003d */
[----:B------:R-:W-:-:S02]  /*21c30*/  ISETP.GE.AND P6, PT, R3, R8, PT ;  /* 0x000000080300720c */ /* 0x000fc40003fc6270 */
[----:B------:R-:W-:Y:S01]  /*21c40*/  ISETP.GE.AND P4, PT, R3, R6, PT ;  /* 0x000000060300720c */ /* 0x000fe20003f86270 */
[C---:B----4-:R-:W-:Y:S01]  /*21c50*/  FFMA.FTZ R3, R153.reuse, R13, R63 ;  /* 0x0000000d99037223 */ /* 0x050fe2000001003f */
[C---:B------:R-:W-:Y:S02]  /*21c60*/  IADD3 R5, R0.reuse, 0xe1, RZ ;  /* 0x000000e100057810 */ /* 0x040fe40007ffe0ff */
[----:B------:R-:W-:Y:S02]  /*21c70*/  IADD3 R7, R0, 0xd9, RZ ;  /* 0x000000d900077810 */ /* 0x000fe40007ffe0ff */
[----:B------:R-:W2:Y:S01]  /*21c80*/  I2F R13, R5 ;  /* 0x00000005000d7306 */ /* 0x000ea20000201400 */
[----:B------:R-:W-:Y:S01]  /*21c90*/  FSEL R113, R10, -INF , !P5 ;  /* 0xff8000000a717808 */ /* 0x000fe20006800000 */
[-C--:B------:R-:W-:Y:S01]  /*21ca0*/  FFMA.FTZ R10, R153, R11.reuse, R53 ;  /* 0x0000000b990a7223 */ /* 0x080fe20000010035 */
[----:B------:R-:W-:Y:S01]  /*21cb0*/  FSEL R111, R3, -INF , !P3 ;  /* 0xff800000036f7808 */ /* 0x000fe20005800000 */
[----:B------:R-:W-:Y:S01]  /*21cc0*/  FFMA.FTZ R3, R153, R11, R55 ;  /* 0x0000000b99037223 */ /* 0x000fe20000010037 */
[----:B------:R-:W-:-:S03]  /*21cd0*/  ISETP.GE.AND P5, PT, R9, R8, PT ;  /* 0x000000080900720c */ /* 0x000fc60003fa6270 */
[----:B------:R3:W4:Y:S01]  /*21ce0*/  I2F R14, R7 ;  /* 0x00000007000e7306 */ /* 0x0007220000201400 */
[----:B------:R-:W-:Y:S02]  /*21cf0*/  FSEL R115, R10, -INF , !P6 ;  /* 0xff8000000a737808 */ /* 0x000fe40007000000 */
[----:B------:R-:W-:Y:S02]  /*21d00*/  FSEL R114, R3, -INF , !P4 ;  /* 0xff80000003727808 */ /* 0x000fe40006000000 */
[----:B------:R-:W-:Y:S01]  /*21d10*/  ISETP.GE.AND P3, PT, R9, R6, PT ;  /* 0x000000060900720c */ /* 0x000fe20003f66270 */
[----:B-1----:R-:W-:Y:S01]  /*21d20*/  FFMA.FTZ R9, R153, R12, R49 ;  /* 0x0000000c99097223 */ /* 0x002fe20000010031 */
[C---:B------:R-:W-:Y:S02]  /*21d30*/  ISETP.GE.AND P6, PT, R7.reuse, R8, PT ;  /* 0x000000080700720c */ /* 0x040fe40003fc6270 */
[----:B------:R-:W-:Y:S02]  /*21d40*/  ISETP.GE.AND P4, PT, R7, R6, PT ;  /* 0x000000060700720c */ /* 0x000fe40003f86270 */
[----:B------:R-:W-:Y:S01]  /*21d50*/  FSEL R123, R9, -INF , !P5 ;  /* 0xff800000097b7808 */ /* 0x000fe20006800000 */
[----:B---3--:R-:W-:Y:S01]  /*21d60*/  FFMA.FTZ R7, R153, R12, R51 ;  /* 0x0000000c99077223 */ /* 0x008fe20000010033 */
[----:B------:R-:W-:Y:S01]  /*21d70*/  ISETP.GE.AND P5, PT, R5, R8, PT ;  /* 0x000000080500720c */ /* 0x000fe20003fa6270 */
[----:B--2---:R-:W-:Y:S01]  /*21d80*/  FFMA.FTZ R9, R153, R13, R41 ;  /* 0x0000000d99097223 */ /* 0x004fe20000010029 */
[----:B------:R-:W-:-:S02]  /*21d90*/  IADD3 R4, R0, 0xe9, RZ ;  /* 0x000000e900047810 */ /* 0x000fc40007ffe0ff */
[----:B------:R-:W-:Y:S02]  /*21da0*/  FSEL R121, R7, -INF , !P3 ;  /* 0xff80000007797808 */ /* 0x000fe40005800000 */
[----:B------:R-:W-:Y:S01]  /*21db0*/  ISETP.GE.AND P3, PT, R5, R6, PT ;  /* 0x000000060500720c */ /* 0x000fe20003f66270 */
[C---:B------:R-:W-:Y:S01]  /*21dc0*/  FFMA.FTZ R5, R153.reuse, R13, R43 ;  /* 0x0000000d99057223 */ /* 0x040fe2000001002b */
[----:B------:R-:W-:Y:S01]  /*21dd0*/  IADD3 R3, R0, 0xf1, RZ ;  /* 0x000000f100037810 */ /* 0x000fe20007ffe0ff */
[----:B------:R-:W1:Y:S01]  /*21de0*/  I2F R12, R4 ;  /* 0x00000004000c7306 */ /* 0x000e620000201400 */
[----:B----4-:R-:W-:Y:S01]  /*21df0*/  FFMA.FTZ R10, R153, R14, R33 ;  /* 0x0000000e990a7223 */ /* 0x010fe20000010021 */
[----:B------:R-:W-:Y:S02]  /*21e00*/  FSEL R131, R9, -INF , !P5 ;  /* 0xff80000009837808 */ /* 0x000fe40006800000 */
[----:B------:R-:W-:Y:S02]  /*21e10*/  FSEL R129, R5, -INF , !P3 ;  /* 0xff80000005817808 */ /* 0x000fe40005800000 */
[----:B------:R-:W-:-:S02]  /*21e20*/  ISETP.GE.AND P5, PT, R3, R8, PT ;  /* 0x000000080300720c */ /* 0x000fc40003fa6270 */
[----:B------:R2:W3:Y:S01]  /*21e30*/  I2F R11, R3 ;  /* 0x00000003000b7306 */ /* 0x0004e20000201400 */
[----:B------:R-:W-:Y:S02]  /*21e40*/  ISETP.GE.AND P3, PT, R3, R6, PT ;  /* 0x000000060300720c */ /* 0x000fe40003f66270 */
[----:B------:R-:W-:Y:S01]  /*21e50*/  FSEL R125, R10, -INF , !P6 ;  /* 0xff8000000a7d7808 */ /* 0x000fe20007000000 */
[----:B------:R-:W-:-:S04]  /*21e60*/  FFMA.FTZ R7, R153, R14, R35 ;  /* 0x0000000e99077223 */ /* 0x000fc80000010023 */
[----:B------:R-:W4:Y:S01]  /*21e70*/  I2F R13, R0 ;  /* 0x00000000000d7306 */ /* 0x000f220000201400 */
[----:B--2---:R-:W-:-:S07]  /*21e80*/  IADD3 R3, R0, 0xf9, RZ ;  /* 0x000000f900037810 */ /* 0x004fce0007ffe0ff */
[----:B------:R-:W2:Y:S01]  /*21e90*/  I2F R10, R3 ;  /* 0x00000003000a7306 */ /* 0x000ea20000201400 */
[----:B------:R-:W-:Y:S01]  /*21ea0*/  FSEL R127, R7, -INF , !P4 ;  /* 0xff800000077f7808 */ /* 0x000fe20006000000 */
[C---:B-1----:R-:W-:Y:S01]  /*21eb0*/  FFMA.FTZ R9, R153.reuse, R12, R37 ;  /* 0x0000000c99097223 */ /* 0x042fe20000010025 */
[C---:B------:R-:W-:Y:S01]  /*21ec0*/  ISETP.GE.AND P6, PT, R4.reuse, R8, PT ;  /* 0x000000080400720c */ /* 0x040fe20003fc6270 */
[C---:B------:R-:W-:Y:S01]  /*21ed0*/  FFMA.FTZ R5, R153.reuse, R12, R39 ;  /* 0x0000000c99057223 */ /* 0x040fe20000010027 */
[----:B------:R-:W-:Y:S01]  /*21ee0*/  ISETP.GE.AND P4, PT, R4, R6, PT ;  /* 0x000000060400720c */ /* 0x000fe20003f86270 */
[CC--:B---3--:R-:W-:Y:S02]  /*21ef0*/  FFMA.FTZ R7, R153.reuse, R11.reuse, R25 ;  /* 0x0000000b99077223 */ /* 0x0c8fe40000010019 */
[----:B------:R-:W-:Y:S01]  /*21f00*/  FFMA.FTZ R4, R153, R11, R27 ;  /* 0x0000000b99047223 */ /* 0x000fe2000001001b */
[----:B------:R-:W-:Y:S02]  /*21f10*/  FSEL R157, R9, -INF , !P6 ;  /* 0xff800000099d7808 */ /* 0x000fe40007000000 */
[----:B------:R-:W-:-:S02]  /*21f20*/  FSEL R159, R5, -INF , !P4 ;  /* 0xff800000059f7808 */ /* 0x000fc40006000000 */
[----:B------:R-:W-:Y:S02]  /*21f30*/  FSEL R175, R7, -INF , !P5 ;  /* 0xff80000007af7808 */ /* 0x000fe40006800000 */
[----:B------:R-:W-:Y:S01]  /*21f40*/  FSEL R173, R4, -INF , !P3 ;  /* 0xff80000004ad7808 */ /* 0x000fe20005800000 */
[CC--:B----4-:R-:W-:Y:S01]  /*21f50*/  FFMA.FTZ R5, R153.reuse, R13.reuse, R20 ;  /* 0x0000000d99057223 */ /* 0x0d0fe20000010014 */
[C---:B------:R-:W-:Y:S01]  /*21f60*/  ISETP.GE.AND P6, PT, R0.reuse, R8, PT ;  /* 0x000000080000720c */ /* 0x040fe20003fc6270 */
[C---:B--2---:R-:W-:Y:S01]  /*21f70*/  FFMA.FTZ R4, R153.reuse, R10, R29 ;  /* 0x0000000a99047223 */ /* 0x044fe2000001001d */
[----:B------:R-:W-:Y:S01]  /*21f80*/  ISETP.GE.AND P4, PT, R0, R6, PT ;  /* 0x000000060000720c */ /* 0x000fe20003f86270 */
[----:B------:R-:W-:Y:S01]  /*21f90*/  FFMA.FTZ R0, R153, R10, R31 ;  /* 0x0000000a99007223 */ /* 0x000fe2000001001f */
[C---:B------:R-:W-:Y:S02]  /*21fa0*/  ISETP.GE.AND P5, PT, R3.reuse, R8, PT ;  /* 0x000000080300720c */ /* 0x040fe40003fa6270 */
[----:B------:R-:W-:Y:S01]  /*21fb0*/  ISETP.GE.AND P3, PT, R3, R6, PT ;  /* 0x000000060300720c */ /* 0x000fe20003f66270 */
[----:B------:R-:W-:Y:S01]  /*21fc0*/  FFMA.FTZ R3, R153, R13, R22 ;  /* 0x0000000d99037223 */ /* 0x000fe20000010016 */
[----:B------:R-:W-:Y:S01]  /*21fd0*/  BSSY B1, `(.L_x_3113) ;  /* 0x00000fe000017945 */ /* 0x000fe20003800000 */
        /* <DEDUP_REMOVED lines=9> */
[----:B-----5:R-:W2:Y:S01]  /*22070*/  LD.E R3, [R16.64+0x170] ;  /* 0x0001700610037980 */ /* 0x020ea2000c101900 */
[----:B------:R-:W-:Y:S02]  /*22080*/  IADD3 R9, R44, -0x100, RZ ;  /* 0xffffff002c097810 */ /* 0x000fe40007ffe0ff */
[----:B------:R-:W-:Y:S02]  /*22090*/  IABS R7, R44 ;  /* 0x0000002c00077213 */ /* 0x000fe40000000000 */
[----:B------:R-:W-:Y:S02]  /*220a0*/  IABS R8, R9 ;  /* 0x0000000900087213 */ /* 0x000fe40000000000 */
[----:B--2---:R-:W-:-:S02]  /*220b0*/  IABS R0, R3 ;  /* 0x0000000300007213 */ /* 0x004fc40000000000 */
[----:B------:R-:W-:Y:S02]  /*220c0*/  IABS R10, R3 ;  /* 0x00000003000a7213 */ /* 0x000fe40000000000 */
[----:B------:R-:W1:Y:S08]  /*220d0*/  I2F.RP R4, R0 ;  /* 0x0000000000047306 */ /* 0x000e700000209400 */
        /* <DEDUP_REMOVED lines=19> */
[-C--:B------:R-:W-:Y:S02]  /*22210*/  LOP3.LUT R6, R44, R3.reuse, RZ, 0x3c, !PT ;  /* 0x000000032c067212 */ /* 0x080fe400078e3cff */
[----:B------:R-:W-:-:S02]  /*22220*/  LOP3.LUT R0, R9, R3, RZ, 0x3c, !PT ;  /* 0x0000000309007212 */ /* 0x000fc400078e3cff */
[----:B------:R-:W-:Y:S02]  /*22230*/  ISETP.GE.AND P3, PT, R6, RZ, PT ;  /* 0x000000ff0600720c */ /* 0x000fe40003f66270 */
[----:B------:R-:W-:Y:S02]  /*22240*/  ISETP.GE.AND P0, PT, R0, RZ, PT ;  /* 0x000000ff0000720c */ /* 0x000fe40003f06270 */
[----:B------:R-:W-:Y:S02]  /*22250*/  @!P2 IADD3 R4, R4, 0x1, RZ ;  /* 0x000000010404a810 */ /* 0x000fe40007ffe0ff */
[----:B------:R-:W-:Y:S02]  /*22260*/  @P6 IADD3 R5, R5, 0x1, RZ ;  /* 0x0000000105056810 */ /* 0x000fe40007ffe0ff */
[----:B------:R-:W-:Y:S02]  /*22270*/  @P5 IADD3 R4, R4, 0x1, RZ ;  /* 0x0000000104045810 */ /* 0x000fe40007ffe0ff */
[----:B------:R-:W-:-:S02]  /*22280*/  ISETP.NE.AND P2, PT, R3, RZ, PT ;  /* 0x000000ff0300720c */ /* 0x000fc40003f45270 */
[----:B------:R-:W-:Y:S01]  /*22290*/  LOP3.LUT R0, RZ, R3, RZ, 0x33, !PT ;  /* 0x00000003ff007212 */ /* 0x000fe200078e33ff */
        /* <DEDUP_REMOVED lines=13> */
[----:B--2---:R-:W-:Y:S01]  /*22370*/  IMAD R0, R5, R3, RZ ;  /* 0x0000000305007224 */ /* 0x004fe200078e02ff */
        /* <DEDUP_REMOVED lines=12> */
.L_x_3116:
[----:B-----5:R-:W2:Y:S02]  /*22440*/  LD.E R0, [R16.64+0x38] ;  /* 0x0000380610007980 */ /* 0x020ea4000c101900 */
[----:B--2---:R-:W-:-:S04]  /*22450*/  LEA R0, -R0, RZ, 0x8 ;  /* 0x000000ff00007211 */ /* 0x004fc800078e41ff */
[----:B------:R-:W-:Y:S02]  /*22460*/  SHF.R.S32.HI R3, RZ, 0x1f, R0 ;  /* 0x0000001fff037819 */ /* 0x000fe40000011400 */
.L_x_3117:
[----:B------:R-:W-:Y:S05]  /*22470*/  BSYNC B0 ;  /* 0x0000000000007941 */ /* 0x000fea0003800000 */
.L_x_3115:
[----:B------:R-:W-:Y:S01]  /*22480*/  @!P1 IADD3 R4, P2, R0, R118, RZ ;  /* 0x0000007600049210 */ /* 0x000fe20007f5e0ff */
[----:B------:R-:W-:Y:S01]  /*22490*/  @!P1 IMAD.MOV.U32 R12, RZ, RZ, R0 ;  /* 0x000000ffff0c9224 */ /* 0x000fe200078e0000 */
[CC--:B------:R-:W-:Y:S01]  /*224a0*/  @!P1 LEA R5, P0, R194.reuse, R0.reuse, 0x5 ;  /* 0x00000000c2059211 */ /* 0x0c0fe200078028ff */
[----:B------:R-:W-:Y:S01]  /*224b0*/  @!P1 IMAD.MOV.U32 R13, RZ, RZ, R3 ;  /* 0x000000ffff0d9224 */ /* 0x000fe200078e0003 */
[----:B------:R-:W-:Y:S01]  /*224c0*/  @!P1 MOV R20, R0 ;  /* 0x0000000000149202 */ /* 0x000fe20000000f00 */
[----:B------:R-:W-:Y:S01]  /*224d0*/  @!P1 IMAD.X R6, R3, 0x1, R152, P2 ;  /* 0x0000000103069824 */ /* 0x000fe200010e0698 */
[----:B------:R-:W-:Y:S01]  /*224e0*/  @!P1 LEA.HI.X R7, R194, R3, R195, 0x5, P0 ;  /* 0x00000003c2079211 */ /* 0x000fe200000f2cc3 */
[C---:B------:R-:W-:Y:S01]  /*224f0*/  @!P1 IMAD R19, R195.reuse, 0x60, RZ ;  /* 0x00000060c3139824 */ /* 0x040fe200078e02ff */
[CC--:B------:R-:W-:Y:S01]  /*22500*/  @!P1 LEA R38, P2, R4.reuse, R224.reuse, 0x1 ;  /* 0x000000e004269211 */ /* 0x0c0fe200078408ff */
[----:B------:R-:W-:Y:S01]  /*22510*/  @!P1 IMAD R15, R195, 0x30, RZ ;  /* 0x00000030c30f9824 */ /* 0x000fe200078e02ff */
[-C--:B------:R-:W-:Y:S01]  /*22520*/  @!P1 LEA R36, P0, R5, R224.reuse, 0x1 ;  /* 0x000000e005249211 */ /* 0x080fe200078008ff */
[----:B------:R-:W-:Y:S01]  /*22530*/  @!P1 IMAD R14, R195, 0x50, RZ ;  /* 0x00000050c30e9824 */ /* 0x000fe200078e02ff */
[-C--:B------:R-:W-:Y:S01]  /*22540*/  @!P1 LEA.HI.X R39, R4, R225.reuse, R6, 0x1, P2 ;  /* 0x000000e104279211 */ /* 0x080fe200010f0c06 */
[--C-:B------:R-:W-:Y:S01]  /*22550*/  @!P1 IMAD.MOV.U32 R4, RZ, RZ, R0.reuse ;  /* 0x000000ffff049224 */ /* 0x100fe200078e0000 */
[----:B------:R-:W-:Y:S01]  /*22560*/  @!P1 LEA.HI.X R37, R5, R225, R7, 0x1, P0 ;  /* 0x000000e105259211 */ /* 0x000fe200000f0c07 */
[----:B------:R-:W-:Y:S01]  /*22570*/  @!P1 IMAD.MOV.U32 R5, RZ, RZ, R3 ;  /* 0x000000ffff059224 */ /* 0x000fe200078e0003 */
[----:B------:R-:W-:Y:S01]  /*22580*/  @!P1 MOV R7, R3 ;  /* 0x0000000300079202 */ /* 0x000fe20000000f00 */
[----:B------:R-:W-:Y:S01]  /*22590*/  @!P1 IMAD.MOV.U32 R6, RZ, RZ, R0 ;  /* 0x000000ffff069224 */ /* 0x000fe200078e0000 */
[-C--:B------:R-:W-:Y:S01]  /*225a0*/  @!P1 LEA R10, P2, R0, R224.reuse, 0x1 ;  /* 0x000000e0000a9211 */ /* 0x080fe200078408ff */
[----:B------:R-:W-:Y:S01]  /*225b0*/  @!P1 IMAD.WIDE.U32 R8, R194, 0x30, R4 ;  /* 0x00000030c2089825 */ /* 0x000fe200078e0004 */
[----:B------:R1:W-:Y:S01]  /*225c0*/  @P1 STS.128 [R192+0x2000], RZ ;  /* 0x002000ffc0001388 */ /* 0x0003e20000000c00 */
[----:B------:R-:W-:Y:S01]  /*225d0*/  BSSY B0, `(.L_x_3118) ;  /* 0x000009a000007945 */ /* 0x000fe20003800000 */
[----:B------:R-:W-:Y:S01]  /*225e0*/  @!P1 LEA.HI.X R11, R0, R225, R3, 0x1, P2 ;  /* 0x000000e1000b9211 */ /* 0x000fe200010f0c03 */
[----:B------:R-:W-:Y:S01]  /*225f0*/  @!P1 IMAD.WIDE.U32 R4, R194, 0x60, R12 ;  /* 0x00000060c2049825 */ /* 0x000fe200078e000c */
[----:B------:R-:W-:-:S03]  /*22600*/  @!P1 LEA R34, P3, R8, R224, 0x1 ;  /* 0x000000e008229211 */ /* 0x000fc600078608ff */
[----:B------:R-:W-:Y:S01]  /*22610*/  @!P1 IMAD.IADD R5, R19, 0x1, R5 ;  /* 0x0000000113059824 */ /* 0x000fe200078e0205 */
        /* <DEDUP_REMOVED lines=8> */
[----:B------:R-:W-:Y:S01]  /*226a0*/  @!P1 IADD3 R14, R14, R7, RZ ;  /* 0x000000070e0e9210 */ /* 0x000fe20007ffe0ff */
[----:B------:R-:W-:Y:S01]  /*226b0*/  @!P1 IMAD.MOV.U32 R4, RZ, RZ, R0 ;  /* 0x000000ffff049224 */ /* 0x000fe200078e0000 */
[----:B------:R-:W-:Y:S01]  /*226c0*/  @!P1 LEA R32, P2, R6, R224, 0x1 ;  /* 0x000000e006209211 */ /* 0x000fe200078408ff */
[----:B------:R-:W-:Y:S01]  /*226d0*/  @!P1 IMAD.MOV.U32 R5, RZ, RZ, R3 ;  /* 0x000000ffff059224 */ /* 0x000fe200078e0003 */
[-C--:B------:R-:W-:Y:S01]  /*226e0*/  @!P1 LEA.HI.X R35, R8, R225.reuse, R15, 0x1, P3 ;  /* 0x000000e108239211 */ /* 0x080fe200018f0c0f */
[----:B------:R-:W-:Y:S01]  /*226f0*/  @!P1 IMAD R8, R195, 0x70, RZ ;  /* 0x00000070c3089824 */ /* 0x000fe200078e02ff */
[----:B------:R-:W-:Y:S01]  /*22700*/  @!P1 LEA.HI.X R33, R6, R225, R14, 0x1, P2 ;  /* 0x000000e106219211 */ /* 0x000fe200010f0c0e */
[----:B------:R-:W-:Y:S01]  /*22710*/  @!P1 IMAD.WIDE.U32 R12, R194, 0x70, R4 ;  /* 0x00000070c20c9825 */ /* 0x000fe200078e0004 */
[----:B------:R-:W-:Y:S01]  /*22720*/  @!P1 MOV R6, R0 ;  /* 0x0000000000069202 */ /* 0x000fe20000000f00 */
[----:B------:R1:W-:Y:S02]  /*22730*/  @P1 STS.128 [R192+0x2800], RZ ;  /* 0x002800ffc0001388 */ /* 0x0003e40000000c00 */
[--C-:B------:R-:W-:Y:S01]  /*22740*/  @!P1 IMAD.MOV.U32 R21, RZ, RZ, R3.reuse ;  /* 0x000000ffff159224 */ /* 0x100fe200078e0003 */
[----:B------:R-:W-:Y:S01]  /*22750*/  @!P1 LEA R28, P0, R12, R224, 0x1 ;  /* 0x000000e00c1c9211 */ /* 0x000fe200078008ff */
[----:B------:R-:W-:Y:S01]  /*22760*/  @!P1 IMAD.MOV.U32 R7, RZ, RZ, R3 ;  /* 0x000000ffff079224 */ /* 0x000fe200078e0003 */
[----:B------:R-:W-:Y:S01]  /*22770*/  @!PT LDS RZ, [RZ] ;  /* 0x00000000fffff984 */ /* 0x000fe20000000800 */
[----:B------:R-:W-:Y:S01]  /*22780*/  @!PT LDS RZ, [RZ] ;  /* 0x00000000fffff984 */ /* 0x000fe20000000800 */
[----:B------:R-:W-:Y:S01]  /*22790*/  @!PT LDS RZ, [RZ] ;  /* 0x00000000fffff984 */ /* 0x000fe20000000800 */
[----:B------:R1:W-:Y:S01]  /*227a0*/  @!P1 LDGSTS.E.BYPASS.LTC128B.128 [R192+0x2800], [R38.64] ;  /* 0x0280000026c09fae */ /* 0x0003e2000b901d46 */
[----:B------:R-:W-:-:S02]  /*227b0*/  @!P1 IMAD.IADD R13, R8, 0x1, R13 ;  /* 0x00000001080d9824 */ /* 0x000fc400078e020d */
[----:B------:R-:W-:Y:S01]  /*227c0*/  @!P1 IMAD.MOV.U32 R14, RZ, RZ, R0 ;  /* 0x000000ffff0e9224 */ /* 0x000fe200078e0000 */
[----:B------:R1:W-:Y:S01]  /*227d0*/  @P1 STS.128 [R192+0x3000], RZ ;  /* 0x003000ffc0001388 */ /* 0x0003e20000000c00 */
[----:B------:R-:W-:Y:S01]  /*227e0*/  @!P1 IMAD.MOV.U32 R15, RZ, RZ, R3 ;  /* 0x000000ffff0f9224 */ /* 0x000fe200078e0003 */
[----:B------:R-:W-:Y:S01]  /*227f0*/  @!P1 LEA.HI.X R29, R12, R225, R13, 0x1, P0 ;  /* 0x000000e10c1d9211 */ /* 0x000fe200000f0c0d */
[C---:B------:R-:W-:Y:S01]  /*22800*/  @!P1 IMAD.WIDE.U32 R8, R194.reuse, 0xa0, R4 ;  /* 0x000000a0c2089825 */ /* 0x040fe200078e0004 */
[----:B------:R-:W-:Y:S01]  /*22810*/  @!PT LDS RZ, [RZ] ;  /* 0x00000000fffff984 */ /* 0x000fe20000000800 */
[----:B------:R-:W-:Y:S01]  /*22820*/  @!PT LDS RZ, [RZ] ;  /* 0x00000000fffff984 */ /* 0x000fe20000000800 */
[----:B------:R-:W-:Y:S01]  /*22830*/  @!PT LDS RZ, [RZ] ;  /* 0x00000000fffff984 */ /* 0x000fe20000000800 */
[----:B------:R1:W-:Y:S03]  /*22840*/  @!P1 LDGSTS.E.BYPASS.LTC128B.128 [R192+0x3000], [R36.64] ;  /* 0x0300000024c09fae */ /* 0x0003e6000b901d46 */
[----:B------:R-:W-:Y:S01]  /*22850*/  @!P1 IMAD R24, R195, 0xc0, RZ ;  /* 0x000000c0c3189824 */ /* 0x000fe200078e02ff */
[----:B------:R1:W-:Y:S01]  /*22860*/  @P1 STS.128 [R192+0x3800], RZ ;  /* 0x003800ffc0001388 */ /* 0x0003e20000000c00 */
[----:B------:R-:W-:-:S03]  /*22870*/  @!P1 IMAD.WIDE.U32 R4, R194, 0xc0, R20 ;  /* 0x000000c0c2049825 */ /* 0x000fc600078e0014 */
[----:B------:R-:W-:Y:S01]  /*22880*/  @!PT LDS RZ, [RZ] ;  /* 0x00000000fffff984 */ /* 0x000fe20000000800 */
[----:B------:R-:W-:Y:S01]  /*22890*/  @!PT LDS RZ, [RZ] ;  /* 0x00000000fffff984 */ /* 0x000fe20000000800 */
[----:B------:R-:W-:Y:S01]  /*228a0*/  @!PT LDS RZ, [RZ] ;  /* 0x00000000fffff984 */ /* 0x000fe20000000800 */
[----:B------:R1:W-:Y:S01]  /*228b0*/  @!P1 LDGSTS.E.BYPASS.LTC128B.128 [R192+0x3800], [R34.64] ;  /* 0x0380000022c09fae */ /* 0x0003e2000b901d46 */
[C---:B------:R-:W-:Y:S01]  /*228c0*/  @!P1 IMAD R22, R195.reuse, 0xa0, RZ ;  /* 0x000000a0c3169824 */ /* 0x040fe200078e02ff */
[-C--:B------:R-:W-:Y:S01]  /*228d0*/  @!P1 LEA R20, P0, R4, R224.reuse, 0x1 ;  /* 0x000000e004149211 */ /* 0x080fe200078008ff */
[----:B--2---:R-:W-:Y:S01]  /*228e0*/  @!P1 IMAD.WIDE.U32 R10, R194, 0x90, R6 ;  /* 0x00000090c20a9825 */ /* 0x004fe200078e0006 */
[----:B------:R1:W-:Y:S02]  /*228f0*/  @P1 STS.128 [R192+0x4000], RZ ;  /* 0x004000ffc0001388 */ /* 0x0003e40000000c00 */
[----:B------:R-:W-:Y:S01]  /*22900*/  @!P1 IADD3 R9, R22, R9, RZ ;  /* 0x0000000916099210 */ /* 0x000fe20007ffe0ff */
[----:B------:R-:W-:Y:S01]  /*22910*/  @!P1 IMAD R23, R195, 0xb0, RZ ;  /* 0x000000b0c3179824 */ /* 0x000fe200078e02ff */
[----:B------:R-:W-:Y:S01]  /*22920*/  @!P1 LEA R26, P4, R10, R224, 0x1 ;  /* 0x000000e00a1a9211 */ /* 0x000fe200078808ff */
[----:B------:R-:W-:-:S04]  /*22930*/  @!P1 IMAD.WIDE.U32 R6, R194, 0xb0, R14 ;  /* 0x000000b0c2069825 */ /* 0x000fc800078e000e */
[----:B------:R-:W-:Y:S01]  /*22940*/  @!P1 IMAD.IADD R5, R24, 0x1, R5 ;  /* 0x0000000118059824 */ /* 0x000fe200078e0205 */
[-C--:B------:R-:W-:Y:S01]  /*22950*/  @!P1 LEA R24, P3, R8, R224.reuse, 0x1 ;  /* 0x000000e008189211 */ /* 0x080fe200078608ff */
[----:B------:R-:W-:Y:S01]  /*22960*/  @!P1 IMAD R19, R195, 0x90, RZ ;  /* 0x00000090c3139824 */ /* 0x000fe200078e02ff */
[----:B------:R-:W-:Y:S01]  /*22970*/  @!P1 LEA R22, P2, R6, R224, 0x1 ;  /* 0x000000e006169211 */ /* 0x000fe200078408ff */
[----:B------:R-:W-:Y:S01]  /*22980*/  @!P1 IMAD.IADD R7, R23, 0x1, R7 ;  /* 0x0000000117079824 */ /* 0x000fe200078e0207 */
[----:B------:R-:W-:Y:S01]  /*22990*/  @!P1 LEA.HI.X R21, R4, R225, R5, 0x1, P0 ;  /* 0x000000e104159211 */ /* 0x000fe200000f0c05 */
[----:B------:R-:W-:Y:S01]  /*229a0*/  @!P1 IMAD.IADD R11, R19, 0x1, R11 ;  /* 0x00000001130b9824 */ /* 0x000fe200078e020b */
[----:B------:R-:W-:Y:S01]  /*229b0*/  @!P1 MOV R5, R3 ;  /* 0x0000000300059202 */ /* 0x000fe20000000f00 */
[--C-:B------:R-:W-:Y:S01]  /*229c0*/  @!P1 IMAD.MOV.U32 R4, RZ, RZ, R0.reuse ;  /* 0x000000ffff049224 */ /* 0x100fe200078e0000 */
[-C--:B------:R-:W-:Y:S01]  /*229d0*/  @!P1 LEA.HI.X R25, R8, R225.reuse, R9, 0x1, P3 ;  /* 0x000000e108199211 */ /* 0x080fe200018f0c09 */
[----:B------:R-:W-:Y:S01]  /*229e0*/  @!P1 IMAD.MOV.U32 R12, RZ, RZ, R0 ;  /* 0x000000ffff0c9224 */ /* 0x000fe200078e0000 */
[-C--:B------:R-:W-:Y:S01]  /*229f0*/  @!P1 LEA.HI.X R23, R6, R225.reuse, R7, 0x1, P2 ;  /* 0x000000e106179211 */ /* 0x080fe200010f0c07 */
[----:B------:R-:W-:Y:S01]  /*22a00*/  @!P1 IMAD.MOV.U32 R13, RZ, RZ, R3 ;  /* 0x000000ffff0d9224 */ /* 0x000fe200078e0003 */
[C---:B------:R-:W-:Y:S01]  /*22a10*/  @!P1 LEA R9, P2, R194.reuse, R0, 0x6 ;  /* 0x00000000c2099211 */ /* 0x040fe200078430ff */
[----:B------:R-:W-:Y:S01]  /*22a20*/  @!P1 IMAD.WIDE.U32 R6, R194, 0xd0, R4 ;  /* 0x000000d0c2069825 */ /* 0x000fe200078e0004 */
[----:B------:R-:W-:-:S02]  /*22a30*/  @!P1 LEA.HI.X R27, R10, R225, R11, 0x1, P4 ;  /* 0x000000e10a1b9211 */ /* 0x000fc400020f0c0b */
[----:B------:R-:W-:Y:S01]  /*22a40*/  @!P1 LEA R14, P4, R9, R224, 0x1 ;  /* 0x000000e0090e9211 */ /* 0x000fe200078808ff */
[C---:B------:R-:W-:Y:S01]  /*22a50*/  @!P1 IMAD.WIDE.U32 R4, R194.reuse, 0xe0, R12 ;  /* 0x000000e0c2049825 */ /* 0x040fe200078e000c */
[C---:B------:R-:W-:Y:S02]  /*22a60*/  @!P1 LEA.HI.X R13, R194.reuse, R3, R195, 0x6, P2 ;  /* 0x00000003c20d9211 */ /* 0x040fe400010f34c3 */
[C---:B------:R-:W-:Y:S01]  /*22a70*/  @!P1 LEA R11, P0, R194.reuse, R0, 0x7 ;  /* 0x00000000c20b9211 */ /* 0x040fe200078038ff */
[----:B------:R-:W-:Y:S01]  /*22a80*/  @!P1 IMAD R10, R195, 0xd0, RZ ;  /* 0x000000d0c30a9824 */ /* 0x000fe200078e02ff */
[----:B------:R-:W-:Y:S01]  /*22a90*/  @!P1 LEA.HI.X R15, R9, R225, R13, 0x1, P4 ;  /* 0x000000e1090f9211 */ /* 0x000fe200020f0c0d */
[----:B------:R-:W-:Y:S01]  /*22aa0*/  @!P1 IMAD R8, R195, 0xe0, RZ ;  /* 0x000000e0c3089824 */ /* 0x000fe200078e02ff */
[----:B------:R-:W-:Y:S02]  /*22ab0*/  @!P1 LEA.HI.X R19, R194, R3, R195, 0x7, P0 ;  /* 0x00000003c2139211 */ /* 0x000fe400000f3cc3 */
[CC--:B------:R-:W-:Y:S01]  /*22ac0*/  @!P1 LEA R12, P3, R11.reuse, R224.reuse, 0x1 ;  /* 0x000000e00b0c9211 */ /* 0x0c0fe200078608ff */
[----:B------:R-:W-:Y:S01]  /*22ad0*/  @!PT LDS RZ, [RZ] ;  /* 0x00000000fffff984 */ /* 0x000fe20000000800 */
[----:B------:R-:W-:Y:S01]  /*22ae0*/  @!PT LDS RZ, [RZ] ;  /* 0x00000000fffff984 */ /* 0x000fe20000000800 */
[----:B------:R-:W-:Y:S01]  /*22af0*/  @!PT LDS RZ, [RZ] ;  /* 0x00000000fffff984 */ /* 0x000fe20000000800 */
[----:B------:R1:W-:Y:S01]  /*22b00*/  @!P1 LDGSTS.E.BYPASS.LTC128B.128 [R192+0x4000], [R14.64] ;  /* 0x040000000ec09fae */ /* 0x0003e2000b901d46 */
[----:B------:R-:W-:Y:S01]  /*22b10*/  @!P1 IADD3 R7, R10, R7, RZ ;  /* 0x000000070a079210 */ /* 0x000fe20007ffe0ff */
[----:B------:R-:W-:Y:S01]  /*22b20*/  @!P1 IMAD.IADD R5, R8, 0x1, R5 ;  /* 0x0000000108059824 */ /* 0x000fe200078e0205 */
[----:B------:R-:W-:Y:S01]  /*22b30*/  @!P1 LEA.HI.X R13, R11, R225, R19, 0x1, P3 ;  /* 0x000000e10b0d9211 */ /* 0x000fe200018f0c13 */
[----:B------:R1:W-:Y:S01]  /*22b40*/  @P1 STS.128 [R192+0x4800], RZ ;  /* 0x004800ffc0001388 */ /* 0x0003e20000000c00 */
[----:B------:R-:W-:-:S02]  /*22b50*/  @!P1 LEA R10, P2, R6, R224, 0x1 ;  /* 0x000000e0060a9211 */ /* 0x000fc400078408ff */
[----:B------:R-:W-:Y:S01]  /*22b60*/  @!P1 LEA R8, P0, R4, R224, 0x1 ;  /* 0x000000e004089211 */ /* 0x000fe200078008ff */
[----:B------:R-:W-:Y:S01]  /*22b70*/  @!PT LDS RZ, [RZ] ;  /* 0x00000000fffff984 */ /* 0x000fe20000000800 */
[----:B------:R-:W-:Y:S01]  /*22b80*/  @!PT LDS RZ, [RZ] ;  /* 0x00000000fffff984 */ /* 0x000fe20000000800 */
[----:B------:R-:W-:Y:S01]  /*22b90*/  @!PT LDS RZ, [RZ] ;  /* 0x00000000fffff984 */ /* 0x000fe20000000800 */
[----:B------:R1:W-:Y:S01]  /*22ba0*/  @!P1 LDGSTS.E.BYPASS.LTC128B.128 [R192+0x4800], [R32.64] ;  /* 0x0480000020c09fae */ /* 0x0003e2000b901d46 */
[-C--:B------:R-:W-:Y:S02]  /*22bb0*/  @!P1 LEA.HI.X R11, R6, R225.reuse, R7, 0x1, P2 ;  /* 0x000000e1060b9211 */ /* 0x080fe400010f0c07 */
        /* <DEDUP_REMOVED lines=59> */
.L_x_3119:
[----:B------:R-:W-:Y:S05]  /*22f70*/  BSYNC B0 ;  /* 0x0000000000007941 */ /* 0x000fea0003800000 */
.L_x_3118:
[----:B------:R-:W0:Y:S01]  /*22f80*/  LDGDEPBAR ;  /* 0x00000000000079af */ /* 0x000e220000000000 */
[----:B------:R-:W-:-:S04]  /*22f90*/  LEA R224, P0, R0, R224, 0x1 ;  /* 0x000000e000e07211 */ /* 0x000fc800078008ff */
[----:B------:R-:W-:-:S04]  /*22fa0*/  LEA.HI.X R225, R0, R225, R3, 0x1, P0 ;  /* 0x000000e100e17211 */ /* 0x000fc800000f0c03 */
.L_x_3114:
[----:B------:R-:W-:Y:S05]  /*22fb0*/  BSYNC B1 ;  /* 0x0000000000017941 */ /* 0x000fea0003800000 */
.L_x_3113:
[----:B-----5:R-:W-:Y:S01]  /*22fc0*/  FMNMX.FTZ R0, R2, R40, !PT ;  /* 0x0000002802007209 */ /* 0x020fe20007810000 */
[----:B-1----:R-:W3:Y:S01]  /*22fd0*/  LDL.LU R20, [R1] ;  /* 0x0000000001147983 */ /* 0x002ee20000300800 */
[----:B------:R-:W-:Y:S02]  /*22fe0*/  MOV R53, R58 ;  /* 0x0000003a00357202 */ /* 0x000fe40000000f00 */
[----:B------:R-:W-:Y:S01]  /*22ff0*/  FMNMX.FTZ R0, R45, R0, !PT ;  /* 0x000000002d007209 */ /* 0x000fe20007810000 */
[----:B------:R-:W-:Y:S01]  /*23000*/  LDSM.16.MT88.4 R24, [R185+0xa000] ;  /* 0x00a00000b918783b */ /* 0x000fe20000004200 */
[----:B------:R-:W-:Y:S02]  /*23010*/  MOV R61, R56 ;  /* 0x00000038003d7202 */ /* 0x000fe40000000f00 */
[----:B------:R-:W-:Y:S01]  /*23020*/  FMNMX.FTZ R0, R119, R0, !PT ;  /* 0x0000000077007209 */ /* 0x000fe20007810000 */
[----:B------:R-:W-:Y:S01]  /*23030*/  LDSM.16.MT88.4 R12, [R182+0xa000] ;  /* 0x00a00000b60c783b */ /* 0x000fe20000004200 */
[----:B------:R-:W-:-:S02]  /*23040*/  FMNMX.FTZ R4, R18, R41, !PT ;  /* 0x0000002912047209 */ /* 0x000fc40007810000 */
[----:B------:R-:W-:Y:S01]  /*23050*/  FMNMX.FTZ R3, R42, R0, !PT ;  /* 0x000000002a037209 */ /* 0x000fe20007810000 */
[----:B------:R-:W-:Y:S01]  /*23060*/  LDSM.16.MT88.4 R32, [R185+0xa800] ;  /* 0x00a80000b920783b */ /* 0x000fe20000004200 */
[----:B------:R-:W-:Y:S02]  /*23070*/  FMNMX.FTZ R4, R46, R4, !PT ;  /* 0x000000042e047209 */ /* 0x000fe40007810000 */
[----:B------:R-:W-:Y:S01]  /*23080*/  FMNMX.FTZ R3, R172, R3, !PT ;  /* 0x00000003ac037209 */ /* 0x000fe20007810000 */
[----:B------:R-:W4:Y:S01]  /*23090*/  LD.E R0, [R16.64+0xdc] ;  /* 0x0000dc0610007980 */ /* 0x000f22000c101900 */
        /* <DEDUP_REMOVED lines=129> */
[----:B----4-:R-:W-:-:S05]  /*238b0*/  FMUL.FTZ R3, R0, R77 ;  /* 0x0000004d00037220 */ /* 0x010fca0000410000 */
[----:B------:R-:W-:Y:S02]  /*238c0*/  FSEL R3, R3, RZ, P0 ;  /* 0x000000ff03037208 */ /* 0x000fe40000000000 */
[----:B--2---:R-:W-:-:S03]  /*238d0*/  FMNMX.FTZ R76, R4, R6, !PT ;  /* 0x00000006044c7209 */ /* 0x004fc60007810000 */
[-CC-:B------:R-:W-:Y:S02]  /*238e0*/  FFMA.FTZ R5, R40, R0.reuse, -R3.reuse ;  /* 0x0000000028057223 */ /* 0x180fe40000010803 */
[----:B------:R-:W-:Y:S02]  /*238f0*/  FFMA.FTZ R4, R45, R0, -R3 ;  /* 0x000000002d047223 */ /* 0x000fe40000010803 */
[----:B------:R1:W-:Y:S01]  /*23900*/  MUFU.EX2 R7, R5 ;  /* 0x0000000500077308 */ /* 0x0003e20000000800 */
[----:B------:R-:W-:-:S07]  /*23910*/  FSETP.NEU.FTZ.AND P1, PT, R76, -INF , PT ;  /* 0xff8000004c00780b */ /* 0x000fce0003f3d000 */
[----:B------:R2:W-:Y:S01]  /*23920*/  MUFU.EX2 R152, R4 ;  /* 0x0000000400987308 */ /* 0x0005e20000000800 */
[----:B-1----:R-:W-:Y:S02]  /*23930*/  FMUL.FTZ R5, R0, R76 ;  /* 0x0000004c00057220 */ /* 0x002fe40000410000 */
[----:B--2---:R-:W-:-:S03]  /*23940*/  FFMA.FTZ R4, R119, R0, -R3 ;  /* 0x0000000077047223 */ /* 0x004fc60000010803 */
[----:B------:R-:W-:Y:S02]  /*23950*/  FSEL R5, R5, RZ, P1 ;  /* 0x000000ff05057208 */ /* 0x000fe40000800000 */
[----:B------:R1:W-:Y:S01]  /*23960*/  MUFU.EX2 R55, R4 ;  /* 0x0000000400377308 */ /* 0x0003e20000000800 */
[----:B------:R-:W-:Y:S01]  /*23970*/  FSEL R6, R77, RZ, P0 ;  /* 0x000000ff4d067208 */ /* 0x000fe20000000000 */
[----:B-1----:R-:W-:-:S06]  /*23980*/  FFMA.FTZ R4, R42, R0, -R3 ;  /* 0x000000002a047223 */ /* 0x002fcc0000010803 */
[----:B------:R1:W-:Y:S02]  /*23990*/  MUFU.EX2 R197, R4 ;  /* 0x0000000400c57308 */ /* 0x0003e40000000800 */
[----:B-1----:R-:W-:-:S06]  /*239a0*/  FFMA.FTZ R4, R41, R0, -R5 ;  /* 0x0000000029047223 */ /* 0x002fcc0000010805 */
[----:B------:R1:W-:Y:S02]  /*239b0*/  MUFU.EX2 R116, R4 ;  /* 0x0000000400747308 */ /* 0x0003e40000000800 */
[----:B-1----:R-:W-:-:S06]  /*239c0*/  FFMA.FTZ R4, R46, R0, -R5 ;  /* 0x000000002e047223 */ /* 0x002fcc0000010805 */
[----:B------:R1:W2:Y:S02]  /*239d0*/  MUFU.EX2 R44, R4 ;  /* 0x00000004002c7308 */ /* 0x0002a40000000800 */
[----:B-1----:R-:W-:-:S06]  /*239e0*/  FFMA.FTZ R4, R174, R0, -R5 ;  /* 0x00000000ae047223 */ /* 0x002fcc0000010805 */
[----:B------:R1:W-:Y:S02]  /*239f0*/  MUFU.EX2 R117, R4 ;  /* 0x0000000400757308 */ /* 0x0003e40000000800 */
[----:B-1----:R-:W-:Y:S01]  /*23a00*/  FADD.FTZ R4, R2, -R6 ;  /* 0x8000000602047221 */ /* 0x002fe20000010000 */
[----:B------:R-:W-:Y:S01]  /*23a10*/  FSEL R6, R76, RZ, P1 ;  /* 0x000000ff4c067208 */ /* 0x000fe20000800000 */
[----:B------:R-:W-:-:S04]  /*23a20*/  FFMA.FTZ R2, R47, R0, -R5 ;  /* 0x000000002f027223 */ /* 0x000fc80000010805 */
[----:B------:R1:W-:Y:S01]  /*23a30*/  MUFU.EX2 R199, R2 ;  /* 0x0000000200c77308 */ /* 0x0003e20000000800 */
[----:B------:R-:W-:Y:S02]  /*23a40*/  FMUL.FTZ R4, R0, R4 ;  /* 0x0000000400047220 */ /* 0x000fe40000410000 */
[----:B-1----:R-:W-:-:S05]  /*23a50*/  FADD.FTZ R2, R18, -R6 ;  /* 0x8000000612027221 */ /* 0x002fca0000010000 */
[----:B------:R-:W1:Y:S01]  /*23a60*/  MUFU.EX2 R4, R4 ;  /* 0x0000000400047308 */ /* 0x000e620000000800 */
[----:B------:R-:W4:Y:S01]  /*23a70*/  LDSM.16.MT88.4 R16, [R183+0xa000] ;  /* 0x00a00000b710783b */ /* 0x000f220000004200 */
[----:B------:R-:W-:-:S06]  /*23a80*/  FMUL.FTZ R2, R0, R2 ;  /* 0x0000000200027220 */ /* 0x000fcc0000410000 */
[----:B------:R1:W1:Y:S02]  /*23a90*/  MUFU.EX2 R6, R2 ;  /* 0x0000000200067308 */ /* 0x0002640000000800 */
[----:B-1----:R-:W-:-:S06]  /*23aa0*/  FFMA.FTZ R2, R172, R0, -R3 ;  /* 0x00000000ac027223 */ /* 0x002fcc0000010803 */
[----:B------:R1:W-:Y:S01]  /*23ab0*/  MUFU.EX2 R21, R2 ;  /* 0x0000000200157308 */ /* 0x0003e20000000800 */
[----:B--2---:R-:W-:Y:S01]  /*23ac0*/  F2FP.PACK_AB R8, R44, R116 ;  /* 0x000000742c08723e */ /* 0x004fe200000000ff */
[-C--:B------:R-:W-:Y:S01]  /*23ad0*/  FMUL.FTZ R138, R138, R4.reuse ;  /* 0x000000048a8a7220 */ /* 0x080fe20000410000 */
[----:B------:R-:W-:Y:S01]  /*23ae0*/  F2FP.PACK_AB R9, R152, R7 ;  /* 0x000000079809723e */ /* 0x000fe200000000ff */
[----:B------:R-:W-:Y:S01]  /*23af0*/  FMUL.FTZ R139, R139, R4 ;  /* 0x000000048b8b7220 */ /* 0x000fe20000410000 */
[----:B------:R-:W-:Y:S01]  /*23b00*/  F2FP.PACK_AB R10, R199, R117 ;  /* 0x00000075c70a723e */ /* 0x000fe200000000ff */
[----:B-1----:R-:W-:-:S04]  /*23b10*/  FFMA.FTZ R2, R48, R0, -R3 ;  /* 0x0000000030027223 */ /* 0x002fc80000010803 */
[----:B------:R1:W-:Y:S01]  /*23b20*/  MUFU.EX2 R22, R2 ;  /* 0x0000000200167308 */ /* 0x0003e20000000800 */
[----:B------:R-:W-:Y:S01]  /*23b30*/  F2FP.PACK_AB R11, R197, R55 ;  /* 0x00000037c50b723e */ /* 0x000fe200000000ff */
[-C--:B------:R-:W-:Y:S02]  /*23b40*/  FMUL.FTZ R136, R136, R6.reuse ;  /* 0x0000000688887220 */ /* 0x080fe40000410000 */
[----:B------:R-:W-:Y:S02]  /*23b50*/  FMUL.FTZ R137, R137, R6 ;  /* 0x0000000689897220 */ /* 0x000fe40000410000 */
[----:B-1----:R-:W-:-:S04]  /*23b60*/  FFMA.FTZ R2, R193, R0, -R3 ;  /* 0x00000000c1027223 */ /* 0x002fc80000010803 */
[----:B------:R1:W2:Y:S01]  /*23b70*/  MUFU.EX2 R23, R2 ;  /* 0x0000000200177308 */ /* 0x0002a20000000800 */
[-C--:B------:R-:W-:Y:S02]  /*23b80*/  FMUL.FTZ R134, R134, R4.reuse ;  /* 0x0000000486867220 */ /* 0x080fe40000410000 */
[----:B------:R-:W-:Y:S02]  /*23b90*/  FMUL.FTZ R135, R135, R4 ;  /* 0x0000000487877220 */ /* 0x000fe40000410000 */
[-C--:B------:R-:W-:Y:S02]  /*23ba0*/  FMUL.FTZ R132, R132, R6.reuse ;  /* 0x0000000684847220 */ /* 0x080fe40000410000 */
[----:B------:R-:W-:Y:S02]  /*23bb0*/  FMUL.FTZ R133, R133, R6 ;  /* 0x0000000685857220 */ /* 0x000fe40000410000 */
[----:B-1----:R-:W-:-:S04]  /*23bc0*/  FFMA.FTZ R2, R50, R0, -R3 ;  /* 0x0000000032027223 */ /* 0x002fc80000010803 */
[----:B------:R1:W-:Y:S01]  /*23bd0*/  MUFU.EX2 R119, R2 ;  /* 0x0000000200777308 */ /* 0x0003e20000000800 */
[----:B------:R-:W-:Y:S01]  /*23be0*/  HMMA.16816.F32 R48, R8, R26, R136 ;  /* 0x0000001a0830723c */ /* 0x000fe20000001888 */
[----:B-1----:R-:W-:-:S06]  /*23bf0*/  FFMA.FTZ R2, R200, R0, -R5 ;  /* 0x00000000c8027223 */ /* 0x002fcc0000010805 */
[----:B------:R1:W-:Y:S01]  /*23c00*/  MUFU.EX2 R138, R2 ;  /* 0x00000002008a7308 */ /* 0x0003e20000000800 */
[----:B------:R-:W-:Y:S01]  /*23c10*/  HMMA.16816.F32 R36, R8, R24, R132 ;  /* 0x000000180824723c */ /* 0x000fe20000001884 */
[----:B------:R-:W-:Y:S01]  /*23c20*/  FMUL.FTZ R142, R142, R4 ;  /* 0x000000048e8e7220 */ /* 0x000fe20000410000 */
[----:B---3--:R-:W-:Y:S01]  /*23c30*/  MOV R63, R20 ;  /* 0x00000014003f7202 */ /* 0x008fe20000000f00 */
[----:B------:R-:W-:Y:S01]  /*23c40*/  FMUL.FTZ R143, R143, R4 ;  /* 0x000000048f8f7220 */ /* 0x000fe20000410000 */
[----:B------:R-:W-:Y:S01]  /*23c50*/  LDSM.16.MT88.4 R24, [R182+0xa800] ;  /* 0x00a80000b618783b */ /* 0x000fe20000004200 */
[----:B-1----:R-:W-:-:S04]  /*23c60*/  FFMA.FTZ R2, R52, R0, -R5 ;  /* 0x0000000034027223 */ /* 0x002fc80000010805 */
[----:B------:R1:W3:Y:S01]  /*23c70*/  MUFU.EX2 R132, R2 ;  /* 0x0000000200847308 */ /* 0x0002e20000000800 */
[-C--:B------:R-:W-:Y:S02]  /*23c80*/  FMUL.FTZ R140, R140, R6.reuse ;  /* 0x000000068c8c7220 */ /* 0x080fe40000410000 */
[----:B------:R-:W-:Y:S02]  /*23c90*/  FMUL.FTZ R141, R141, R6 ;  /* 0x000000068d8d7220 */ /* 0x000fe40000410000 */
[-C--:B------:R-:W-:Y:S02]  /*23ca0*/  FMUL.FTZ R170, R170, R4.reuse ;  /* 0x00000004aaaa7220 */ /* 0x080fe40000410000 */
[----:B------:R-:W-:Y:S02]  /*23cb0*/  FMUL.FTZ R171, R171, R4 ;  /* 0x00000004abab7220 */ /* 0x000fe40000410000 */
[----:B------:R-:W-:Y:S02]  /*23cc0*/  FMUL.FTZ R168, R168, R6 ;  /* 0x00000006a8a87220 */ /* 0x000fe40000410000 */
[----:B-1----:R-:W-:-:S04]  /*23cd0*/  FFMA.FTZ R2, R196, R0, -R5 ;  /* 0x00000000c4027223 */ /* 0x002fc80000010805 */
[----:B------:R1:W-:Y:S01]  /*23ce0*/  MUFU.EX2 R135, R2 ;  /* 0x0000000200877308 */ /* 0x0003e20000000800 */
[----:B------:R-:W-:Y:S01]  /*23cf0*/  FMUL.FTZ R169, R169, R6 ;  /* 0x00000006a9a97220 */ /* 0x000fe20000410000 */
[----:B----4-:R-:W-:Y:S01]  /*23d00*/  HMMA.16816.F32 R56, R8, R16, R140 ;  /* 0x000000100838723c */ /* 0x010fe2000000188c */
[----:B--2---:R-:W-:Y:S02]  /*23d10*/  MOV R134, R23 ;  /* 0x0000001700867202 */ /* 0x004fe40000000f00 */
[----:B------:R-:W-:Y:S01]  /*23d20*/  MOV R133, R22 ;  /* 0x0000001600857202 */ /* 0x000fe20000000f00 */
[----:B-1----:R-:W-:-:S04]  /*23d30*/  FFMA.FTZ R2, R54, R0, -R5 ;  /* 0x0000000036027223 */ /* 0x002fc80000010805 */
[----:B------:R1:W2:Y:S01]  /*23d40*/  MUFU.EX2 R118, R2 ;  /* 0x0000000200767308 */ /* 0x0002a20000000800 */
[----:B------:R-:W-:Y:S07]  /*23d50*/  HMMA.16816.F32 R28, R8, R12, R168 ;  /* 0x0000000c081c723c */ /* 0x000fee00000018a8 */
[----:B------:R-:W-:Y:S02]  /*23d60*/  MOV R170, R21 ;  /* 0x0000001500aa7202 */ /* 0x000fe40000000f00 */
[----:B------:R-:W4:Y:S01]  /*23d70*/  LDSM.16.MT88.4 R20, [R184+0xa000] ;  /* 0x00a00000b814783b */ /* 0x000f220000004200 */
[----:B-1----:R-:W-:-:S04]  /*23d80*/  FFMA.FTZ R2, R176, R0, -R3 ;  /* 0x00000000b0027223 */ /* 0x002fc80000010803 */
[----:B------:R1:W-:Y:S02]  /*23d90*/  MUFU.EX2 R143, R2 ;  /* 0x00000002008f7308 */ /* 0x0003e40000000800 */
[----:B-1----:R-:W-:-:S06]  /*23da0*/  FFMA.FTZ R2, R60, R0, -R3 ;  /* 0x000000003c027223 */ /* 0x002fcc0000010803 */
[----:B------:R1:W-:Y:S01]  /*23db0*/  MUFU.EX2 R141, R2 ;  /* 0x00000002008d7308 */ /* 0x0003e20000000800 */
[-C--:B------:R-:W-:Y:S02]  /*23dc0*/  FMUL.FTZ R146, R146, R4.reuse ;  /* 0x0000000492927220 */ /* 0x080fe40000410000 */
[----:B------:R-:W-:Y:S02]  /*23dd0*/  FMUL.FTZ R147, R147, R4 ;  /* 0x0000000493937220 */ /* 0x000fe40000410000 */
[----:B-1----:R-:W-:-:S04]  /*23de0*/  FFMA.FTZ R2, R156, R0, -R3 ;  /* 0x000000009c027223 */ /* 0x002fc80000010803 */
[----:B------:R1:W-:Y:S01]  /*23df0*/  MUFU.EX2 R137, R2 ;  /* 0x0000000200897308 */ /* 0x0003e20000000800 */
[-C--:B------:R-:W-:Y:S02]  /*23e00*/  FMUL.FTZ R144, R144, R6.reuse ;  /* 0x0000000690907220 */ /* 0x080fe40000410000 */
[----:B------:R-:W-:Y:S02]  /*23e10*/  FMUL.FTZ R145, R145, R6 ;  /* 0x0000000691917220 */ /* 0x000fe40000410000 */
[-C--:B------:R-:W-:Y:S02]  /*23e20*/  FMUL.FTZ R166, R166, R4.reuse ;  /* 0x00000004a6a67220 */ /* 0x080fe40000410000 */
[----:B------:R-:W-:Y:S02]  /*23e30*/  FMUL.FTZ R167, R167, R4 ;  /* 0x00000004a7a77220 */ /* 0x000fe40000410000 */
[----:B-1----:R-:W-:-:S04]  /*23e40*/  FFMA.FTZ R2, R198, R0, -R5 ;  /* 0x00000000c6027223 */ /* 0x002fc80000010805 */
[----:B------:R1:W-:Y:S01]  /*23e50*/  MUFU.EX2 R142, R2 ;  /* 0x00000002008e7308 */ /* 0x0003e20000000800 */
[-C--:B------:R-:W-:Y:S02]  /*23e60*/  FMUL.FTZ R164, R164, R6.reuse ;  /* 0x00000006a4a47220 */ /* 0x080fe40000410000 */
[----:B------:R-:W-:Y:S01]  /*23e70*/  FMUL.FTZ R165, R165, R6 ;  /* 0x00000006a5a57220 */ /* 0x000fe20000410000 */
[----:B------:R-:W-:Y:S01]  /*23e80*/  HMMA.16816.F32 R144, R8, R18, R144 ;  /* 0x000000120890723c */ /* 0x000fe20000001890 */
[----:B------:R-:W2:Y:S01]  /*23e90*/  LDSM.16.MT88.4 R16, [R183+0xa800] ;  /* 0x00a80000b710783b */ /* 0x000ea20000004200 */
[----:B-1----:R-:W-:-:S04]  /*23ea0*/  FFMA.FTZ R2, R62, R0, -R5 ;  /* 0x000000003e027223 */ /* 0x002fc80000010805 */
[----:B------:R1:W1:Y:S02]  /*23eb0*/  MUFU.EX2 R207, R2 ;  /* 0x0000000200cf7308 */ /* 0x0002640000000800 */
[----:B------:R-:W-:Y:S01]  /*23ec0*/  HMMA.16816.F32 R40, R8, R14, R164 ;  /* 0x0000000e0828723c */ /* 0x000fe200000018a4 */
[----:B------:R-:W2:Y:S01]  /*23ed0*/  LDSM.16.MT88.4 R12, [R184+0xa800] ;  /* 0x00a80000b80c783b */ /* 0x000ea20000004200 */
[----:B-1----:R-:W-:-:S04]  /*23ee0*/  FFMA.FTZ R2, R178, R0, -R5 ;  /* 0x00000000b2027223 */ /* 0x002fc80000010805 */
[----:B------:R1:W-:Y:S01]  /*23ef0*/  MUFU.EX2 R205, R2 ;  /* 0x0000000200cd7308 */ /* 0x0003e20000000800 */
[-C--:B------:R-:W-:Y:S02]  /*23f00*/  FMUL.FTZ R150, R150, R4.reuse ;  /* 0x0000000496967220 */ /* 0x080fe40000410000 */
[----:B------:R-:W-:Y:S02]  /*23f10*/  FMUL.FTZ R151, R151, R4 ;  /* 0x0000000497977220 */ /* 0x000fe40000410000 */
[-C--:B------:R-:W-:Y:S02]  /*23f20*/  FMUL.FTZ R148, R148, R6.reuse ;  /* 0x0000000694947220 */ /* 0x080fe40000410000 */
[----:B------:R-:W-:Y:S02]  /*23f30*/  FMUL.FTZ R149, R149, R6 ;  /* 0x0000000695957220 */ /* 0x000fe40000410000 */
[----:B-1----:R-:W-:-:S04]  /*23f40*/  FFMA.FTZ R2, R64, R0, -R5 ;  /* 0x0000000040027223 */ /* 0x002fc80000010805 */
[----:B------:R1:W1:Y:S01]  /*23f50*/  MUFU.EX2 R139, R2 ;  /* 0x00000002008b7308 */ /* 0x0002620000000800 */
[-C--:B------:R-:W-:Y:S02]  /*23f60*/  FMUL.FTZ R162, R162, R4.reuse ;  /* 0x00000004a2a27220 */ /* 0x080fe40000410000 */
[----:B------:R-:W-:Y:S02]  /*23f70*/  FMUL.FTZ R163, R163, R4 ;  /* 0x00000004a3a37220 */ /* 0x000fe40000410000 */
[-C--:B------:R-:W-:Y:S02]  /*23f80*/  FMUL.FTZ R160, R160, R6.reuse ;  /* 0x00000006a0a07220 */ /* 0x080fe40000410000 */
[----:B------:R-:W-:Y:S02]  /*23f90*/  FMUL.FTZ R161, R161, R6 ;  /* 0x00000006a1a17220 */ /* 0x000fe40000410000 */
[----:B-1----:R-:W-:-:S04]  /*23fa0*/  FFMA.FTZ R2, R66, R0, -R3 ;  /* 0x0000000042027223 */ /* 0x002fc80000010803 */
[----:B------:R1:W1:Y:S01]  /*23fb0*/  MUFU.EX2 R203, R2 ;  /* 0x0000000200cb7308 */ /* 0x0002620000000800 */
[C---:B----4-:R-:W-:Y:S08]  /*23fc0*/  HMMA.16816.F32 R148, R8.reuse, R20, R148 ;  /* 0x000000140894723c */ /* 0x050ff00000001894 */
[----:B------:R-:W-:Y:S01]  /*23fd0*/  HMMA.16816.F32 R20, R8, R22, R160 ;  /* 0x000000160814723c */ /* 0x000fe200000018a0 */
[----:B-1----:R-:W-:-:S04]  /*23fe0*/  FFMA.FTZ R2, R108, R0, -R3 ;  /* 0x000000006c027223 */ /* 0x002fc80000010803 */
[----:B------:R1:W-:Y:S02]  /*23ff0*/  MUFU.EX2 R200, R2 ;  /* 0x0000000200c87308 */ /* 0x0003e40000000800 */
[----:B-1----:R-:W-:-:S06]  /*24000*/  FFMA.FTZ R2, R72, R0, -R3 ;  /* 0x0000000048027223 */ /* 0x002fcc0000010803 */
[----:B------:R1:W-:Y:S01]  /*24010*/  MUFU.EX2 R201, R2 ;  /* 0x0000000200c97308 */ /* 0x0003e20000000800 */
[----:B------:R-:W-:Y:S02]  /*24020*/  MOV R72, R199 ;  /* 0x000000c700487202 */ /* 0x000fe40000000f00 */
[----:B---3--:R-:W-:Y:S01]  /*24030*/  F2FP.PACK_AB R8, R132, R138 ;  /* 0x0000008a8408723e */ /* 0x008fe200000000ff */
[----:B-1----:R-:W-:-:S04]  /*24040*/  FFMA.FTZ R2, R110, R0, -R3 ;  /* 0x000000006e027223 */ /* 0x002fc80000010803 */
[----:B------:R1:W-:Y:S01]  /*24050*/  MUFU.EX2 R199, R2 ;  /* 0x0000000200c77308 */ /* 0x0003e20000000800 */
[----:B------:R-:W-:Y:S02]  /*24060*/  F2FP.PACK_AB R9, R133, R170 ;  /* 0x000000aa8509723e */ /* 0x000fe400000000ff */
[----:B--2---:R-:W-:Y:S02]  /*24070*/  F2FP.PACK_AB R10, R118, R135 ;  /* 0x00000087760a723e */ /* 0x004fe400000000ff */
[----:B------:R-:W-:Y:S01]  /*24080*/  F2FP.PACK_AB R11, R119, R134 ;  /* 0x00000086770b723e */ /* 0x000fe200000000ff */
[----:B-1----:R-:W-:-:S04]  /*24090*/  FFMA.FTZ R2, R158, R0, -R5 ;  /* 0x000000009e027223 */ /* 0x002fc80000010805 */
[----:B------:R1:W-:Y:S02]  /*240a0*/  MUFU.EX2 R198, R2 ;  /* 0x0000000200c67308 */ /* 0x0003e40000000800 */
[----:B------:R-:W-:Y:S01]  /*240b0*/  HMMA.16816.F32 R28, R8, R24, R28 ;  /* 0x00000018081c723c */ /* 0x000fe2000000181c */
[----:B-1----:R-:W-:Y:S01]  /*240c0*/  FFMA.FTZ R2, R74, R0, -R5 ;  /* 0x000000004a027223 */ /* 0x002fe20000010805 */
[----:B------:R-:W-:-:S04]  /*240d0*/  MOV R74, R197 ;  /* 0x000000c5004a7202 */ /* 0x000fc80000000f00 */
[----:B------:R1:W2:Y:S02]  /*240e0*/  MUFU.EX2 R197, R2 ;  /* 0x0000000200c57308 */ /* 0x0002a40000000800 */
[C---:B------:R-:W-:Y:S01]  /*240f0*/  HMMA.16816.F32 R40, R8.reuse, R26, R40 ;  /* 0x0000001a0828723c */ /* 0x040fe20000001828 */
[----:B------:R-:W3:Y:S07]  /*24100*/  LDSM.16.MT88.4 R24, [R182+0xb000] ;  /* 0x00b00000b618783b */ /* 0x000eee0000004200 */
[----:B------:R-:W-:Y:S01]  /*24110*/  HMMA.16816.F32 R36, R8, R32, R36 ;  /* 0x000000200824723c */ /* 0x000fe20000001824 */
[----:B-1----:R-:W-:-:S07]  /*24120*/  FFMA.FTZ R2, R202, R0, -R5 ;  /* 0x00000000ca027223 */ /* 0x002fce0000010805 */
[C---:B------:R-:W-:Y:S01]  /*24130*/  HMMA.16816.F32 R48, R8.reuse, R34, R48 ;  /* 0x000000220830723c */ /* 0x040fe20000001830 */
[----:B------:R-:W1:Y:S01]  /*24140*/  LDSM.16.MT88.4 R32, [R185+0xb000] ;  /* 0x00b00000b920783b */ /* 0x000e620000004200 */
[----:B------:R4:W-:Y:S06]  /*24150*/  MUFU.EX2 R196, R2 ;  /* 0x0000000200c47308 */ /* 0x0009ec0000000800 */
[C---:B------:R-:W-:Y:S08]  /*24160*/  HMMA.16816.F32 R56, R8.reuse, R16, R56 ;  /* 0x000000100838723c */ /* 0x040ff00000001838 */
[----:B------:R-:W-:Y:S01]  /*24170*/  HMMA.16816.F32 R68, R8, R18, R144 ;  /* 0x000000120844723c */ /* 0x000fe20000001890 */
[----:B------:R-:W1:Y:S01]  /*24180*/  LDSM.16.MT88.4 R16, [R183+0xb000] ;  /* 0x00b00000b710783b */ /* 0x000e620000004200 */
[----:B----4-:R-:W-:-:S06]  /*24190*/  FFMA.FTZ R2, R78, R0, -R5 ;  /* 0x000000004e027223 */ /* 0x010fcc0000010805 */
[C---:B------:R-:W-:Y:S01]  /*241a0*/  HMMA.16816.F32 R148, R8.reuse, R12, R148 ;  /* 0x0000000c0894723c */ /* 0x040fe20000001894 */
[----:B------:R4:W1:Y:S07]  /*241b0*/  MUFU.EX2 R193, R2 ;  /* 0x0000000200c17308 */ /* 0x00086e0000000800 */
[----:B------:R-:W-:Y:S01]  /*241c0*/  HMMA.16816.F32 R20, R8, R14, R20 ;  /* 0x0000000e0814723c */ /* 0x000fe20000001814 */
[----:B------:R-:W1:Y:S01]  /*241d0*/  LDSM.16.MT88.4 R12, [R184+0xb000] ;  /* 0x00b00000b80c783b */ /* 0x000e620000004200 */
[----:B----4-:R-:W-:-:S04]  /*241e0*/  FFMA.FTZ R2, R80, R0, -R3 ;  /* 0x0000000050027223 */ /* 0x010fc80000010803 */
[----:B------:R4:W1:Y:S02]  /*241f0*/  MUFU.EX2 R178, R2 ;  /* 0x0000000200b27308 */ /* 0x0008640000000800 */
[----:B----4-:R-:W-:-:S06]  /*24200*/  FFMA.FTZ R2, R106, R0, -R3 ;  /* 0x000000006a027223 */ /* 0x010fcc0000010803 */
[----:B------:R4:W-:Y:S02]  /*24210*/  MUFU.EX2 R174, R2 ;  /* 0x0000000200ae7308 */ /* 0x0009e40000000800 */
[----:B----4-:R-:W-:-:S06]  /*24220*/  FFMA.FTZ R2, R82, R0, -R3 ;  /* 0x0000000052027223 */ /* 0x010fcc0000010803 */
[----:B------:R4:W-:Y:S01]  /*24230*/  MUFU.EX2 R176, R2 ;  /* 0x0000000200b07308 */ /* 0x0009e20000000800 */
[----:B------:R-:W-:Y:S02]  /*24240*/  F2FP.PACK_AB R8, R207, R142 ;  /* 0x0000008ecf08723e */ /* 0x000fe400000000ff */
[----:B------:R-:W-:Y:S01]  /*24250*/  F2FP.PACK_AB R9, R141, R143 ;  /* 0x0000008f8d09723e */ /* 0x000fe200000000ff */
[----:B----4-:R-:W-:-:S04]  /*24260*/  FFMA.FTZ R2, R128, R0, -R3 ;  /* 0x0000000080027223 */ /* 0x010fc80000010803 */
[----:B------:R4:W-:Y:S01]  /*24270*/  MUFU.EX2 R172, R2 ;  /* 0x0000000200ac7308 */ /* 0x0009e20000000800 */
[----:B------:R-:W-:Y:S02]  /*24280*/  F2FP.PACK_AB R10, R139, R205 ;  /* 0x000000cd8b0a723e */ /* 0x000fe400000000ff */
[----:B------:R-:W-:Y:S01]  /*24290*/  F2FP.PACK_AB R11, R203, R137 ;  /* 0x00000089cb0b723e */ /* 0x000fe200000000ff */
[----:B----4-:R-:W-:-:S04]  /*242a0*/  FFMA.FTZ R2, R204, R0, -R5 ;  /* 0x00000000cc027223 */ /* 0x010fc80000010805 */
[----:B------:R4:W-:Y:S01]  /*242b0*/  MUFU.EX2 R171, R2 ;  /* 0x0000000200ab7308 */ /* 0x0009e20000000800 */
[----:B------:R-:W-:Y:S01]  /*242c0*/  MOV R168, R117 ;  /* 0x0000007500a87202 */ /* 0x000fe20000000f00 */
[----:B---3--:R-:W-:Y:S01]  /*242d0*/  HMMA.16816.F32 R28, R8, R24, R28 ;  /* 0x00000018081c723c */ /* 0x008fe2000000181c */
[----:B------:R-:W-:Y:S01]  /*242e0*/  MOV R167, R61 ;  /* 0x0000003d00a77202 */ /* 0x000fe20000000f00 */
[----:B----4-:R-:W-:Y:S01]  /*242f0*/  FFMA.FTZ R2, R84, R0, -R5 ;  /* 0x0000000054027223 */ /* 0x010fe20000010805 */
[----:B------:R-:W-:-:S03]  /*24300*/  MOV R84, R170 ;  /* 0x000000aa00547202 */ /* 0x000fc60000000f00 */
[----:B------:R3:W4:Y:S02]  /*24310*/  MUFU.EX2 R170, R2 ;  /* 0x0000000200aa7308 */ /* 0x0007240000000800 */
[----:B------:R-:W-:Y:S01]  /*24320*/  HMMA.16816.F32 R40, R8, R26, R40 ;  /* 0x0000001a0828723c */ /* 0x000fe20000001828 */
[----:B------:R-:W2:Y:S01]  /*24330*/  LDSM.16.MT88.4 R24, [R182+0xb800] ;  /* 0x00b80000b618783b */ /* 0x000ea20000004200 */
[----:B------:R-:W-:-:S06]  /*24340*/  MOV R66, R168 ;  /* 0x000000a800427202 */ /* 0x000fcc0000000f00 */
[----:B-1----:R-:W-:Y:S01]  /*24350*/  HMMA.16816.F32 R36, R8, R32, R36 ;  /* 0x000000200824723c */ /* 0x002fe20000001824 */
[----:B---3--:R-:W-:-:S07]  /*24360*/  FFMA.FTZ R2, R206, R0, -R5 ;  /* 0x00000000ce027223 */ /* 0x008fce0000010805 */
[C---:B------:R-:W-:Y:S01]  /*24370*/  HMMA.16816.F32 R48, R8.reuse, R34, R48 ;  /* 0x000000220830723c */ /* 0x040fe20000001830 */
[----:B------:R-:W1:Y:S01]  /*24380*/  LDSM.16.MT88.4 R32, [R185+0xb800] ;  /* 0x00b80000b920783b */ /* 0x000e620000004200 */
[----:B------:R3:W-:Y:S06]  /*24390*/  MUFU.EX2 R169, R2 ;  /* 0x0000000200a97308 */ /* 0x0007ec0000000800 */
[----:B------:R-:W-:Y:S01]  /*243a0*/  HMMA.16816.F32 R56, R8, R16, R56 ;  /* 0x000000100838723c */ /* 0x000fe20000001838 */
[----:B------:R-:W-:-:S07]  /*243b0*/  MOV R165, R53 ;  /* 0x0000003500a57202 */ /* 0x000fce0000000f00 */
[----:B------:R-:W-:Y:S01]  /*243c0*/  HMMA.16816.F32 R68, R8, R18, R68 ;  /* 0x000000120844723c */ /* 0x000fe20000001844 */
[----:B------:R-:W1:Y:S01]  /*243d0*/  LDSM.16.MT88.4 R16, [R183+0xb800] ;  /* 0x00b80000b710783b */ /* 0x000e620000004200 */
[----:B---3--:R-:W-:-:S06]  /*243e0*/  FFMA.FTZ R2, R86, R0, -R5 ;  /* 0x0000000056027223 */ /* 0x008fcc0000010805 */
[----:B------:R-:W-:Y:S01]  /*243f0*/  HMMA.16816.F32 R148, R8, R12, R148 ;  /* 0x0000000c0894723c */ /* 0x000fe20000001894 */
[----:B------:R3:W1:Y:S01]  /*24400*/  MUFU.EX2 R168, R2 ;  /* 0x0000000200a87308 */ /* 0x0006620000000800 */
[----:B------:R-:W-:-:S06]  /*24410*/  MOV R86, R138 ;  /* 0x0000008a00567202 */ /* 0x000fcc0000000f00 */
[----:B------:R-:W-:Y:S01]  /*24420*/  HMMA.16816.F32 R20, R8, R14, R20 ;  /* 0x0000000e0814723c */ /* 0x000fe20000001814 */
[----:B------:R-:W1:Y:S01]  /*24430*/  LDSM.16.MT88.4 R12, [R184+0xb800] ;  /* 0x00b80000b80c783b */ /* 0x000e620000004200 */
[----:B------:R-:W-:Y:S01]  /*24440*/  MOV R138, R167 ;  /* 0x000000a7008a7202 */ /* 0x000fe20000000f00 */
[----:B---3--:R-:W-:-:S04]  /*24450*/  FFMA.FTZ R2, R88, R0, -R3 ;  /* 0x0000000058027223 */ /* 0x008fc80000010803 */
[----:B------:R3:W1:Y:S01]  /*24460*/  MUFU.EX2 R167, R2 ;  /* 0x0000000200a77308 */ /* 0x0006620000000800 */
[----:B------:R-:W-:Y:S02]  /*24470*/  MOV R166, R55 ;  /* 0x0000003700a67202 */ /* 0x000fe40000000f00 */
[----:B------:R-:W-:Y:S02]  /*24480*/  MOV R140, R165 ;  /* 0x000000a5008c7202 */ /* 0x000fe40000000f00 */
[----:B------:R-:W-:Y:S02]  /*24490*/  MOV R164, R44 ;  /* 0x0000002c00a47202 */ /* 0x000fe40000000f00 */
[----:B------:R-:W-:Y:S01]  /*244a0*/  MOV R64, R166 ;  /* 0x000000a600407202 */ /* 0x000fe20000000f00 */
[----:B---3--:R-:W-:-:S04]  /*244b0*/  FFMA.FTZ R2, R124, R0, -R3 ;  /* 0x000000007c027223 */ /* 0x008fc80000010803 */
[----:B------:R3:W-:Y:S01]  /*244c0*/  MUFU.EX2 R165, R2 ;  /* 0x0000000200a57308 */ /* 0x0007e20000000800 */
[----:B------:R-:W-:Y:S01]  /*244d0*/  MOV R136, R164 ;  /* 0x000000a400887202 */ /* 0x000fe20000000f00 */
[----:B---3--:R-:W-:-:S06]  /*244e0*/  FFMA.FTZ R2, R90, R0, -R3 ;  /* 0x000000005a027223 */ /* 0x008fcc0000010803 */
[----:B------:R3:W-:Y:S01]  /*244f0*/  MUFU.EX2 R166, R2 ;  /* 0x0000000200a67308 */ /* 0x0007e20000000800 */
[----:B--2---:R-:W-:Y:S01]  /*24500*/  F2FP.PACK_AB R8, R197, R198 ;  /* 0x000000c6c508723e */ /* 0x004fe200000000ff */
[----:B---3--:R-:W-:-:S06]  /*24510*/  FFMA.FTZ R2, R120, R0, -R3 ;  /* 0x0000000078027223 */ /* 0x008fcc0000010803 */
[----:B------:R2:W-:Y:S01]  /*24520*/  MUFU.EX2 R164, R2 ;  /* 0x0000000200a47308 */ /* 0x0005e20000000800 */
[----:B------:R-:W-:Y:S02]  /*24530*/  F2FP.PACK_AB R9, R201, R200 ;  /* 0x000000c8c909723e */ /* 0x000fe400000000ff */
[----:B------:R-:W-:Y:S02]  /*24540*/  F2FP.PACK_AB R10, R193, R196 ;  /* 0x000000c4c10a723e */ /* 0x000fe400000000ff */
[----:B------:R-:W-:Y:S01]  /*24550*/  F2FP.PACK_AB R11, R178, R199 ;  /* 0x000000c7b20b723e */ /* 0x000fe200000000ff */
[----:B--2---:R-:W-:-:S04]  /*24560*/  FFMA.FTZ R2, R130, R0, -R5 ;  /* 0x0000000082027223 */ /* 0x004fc80000010805 */
[----:B------:R2:W-:Y:S01]  /*24570*/  MUFU.EX2 R163, R2 ;  /* 0x0000000200a37308 */ /* 0x0005e20000000800 */
[----:B------:R-:W-:Y:S01]  /*24580*/  MOV R117, R63 ;  /* 0x0000003f00757202 */ /* 0x000fe20000000f00 */
[----:B------:R-:W-:Y:S01]  /*24590*/  HMMA.16816.F32 R52, R8, R24, R28 ;  /* 0x000000180834723c */ /* 0x000fe2000000181c */
[----:B------:R-:W3:Y:S01]  /*245a0*/  LDSM.16.MT88.4 R28, [R182+0xc000] ;  /* 0x00c00000b61c783b */ /* 0x000ee20000004200 */
[----:B--2---:R-:W-:-:S04]  /*245b0*/  FFMA.FTZ R2, R92, R0, -R5 ;  /* 0x000000005c027223 */ /* 0x004fc80000010805 */
[----:B------:R2:W2:Y:S02]  /*245c0*/  MUFU.EX2 R162, R2 ;  /* 0x0000000200a27308 */ /* 0x0004a40000000800 */
[C---:B------:R-:W-:Y:S01]  /*245d0*/  HMMA.16816.F32 R60, R8.reuse, R26, R40 ;  /* 0x0000001a083c723c */ /* 0x040fe20000001828 */
[----:B------:R-:W3:Y:S07]  /*245e0*/  LDSM.16.MT88.4 R24, [R185+0xc000] ;  /* 0x00c00000b918783b */ /* 0x000eee0000004200 */
[----:B-1----:R-:W-:Y:S01]  /*245f0*/  HMMA.16816.F32 R44, R8, R32, R36 ;  /* 0x00000020082c723c */ /* 0x002fe20000001824 */
[----:B--2---:R-:W-:-:S07]  /*24600*/  FFMA.FTZ R2, R126, R0, -R5 ;  /* 0x000000007e027223 */ /* 0x004fce0000010805 */
[C---:B------:R-:W-:Y:S01]  /*24610*/  HMMA.16816.F32 R40, R8.reuse, R34, R48 ;  /* 0x000000220828723c */ /* 0x040fe20000001830 */
[----:B------:R1:W-:Y:S07]  /*24620*/  MUFU.EX2 R161, R2 ;  /* 0x0000000200a17308 */ /* 0x0003ee0000000800 */
[C---:B------:R-:W-:Y:S08]  /*24630*/  HMMA.16816.F32 R36, R8.reuse, R16, R56 ;  /* 0x000000100824723c */ /* 0x040ff00000001838 */
[----:B------:R-:W-:Y:S01]  /*24640*/  HMMA.16816.F32 R68, R8, R18, R68 ;  /* 0x000000120844723c */ /* 0x000fe20000001844 */
[----:B------:R-:W2:Y:S01]  /*24650*/  LDSM.16.MT88.4 R16, [R183+0xc000] ;  /* 0x00c00000b710783b */ /* 0x000ea20000004200 */
[----:B-1----:R-:W-:-:S04]  /*24660*/  FFMA.FTZ R2, R93, R0, -R5 ;  /* 0x000000005d027223 */ /* 0x002fc80000010805 */
[----:B------:R1:W1:Y:S02]  /*24670*/  MUFU.EX2 R160, R2 ;  /* 0x0000000200a07308 */ /* 0x0002640000000800 */
[C---:B------:R-:W-:Y:S08]  /*24680*/  HMMA.16816.F32 R32, R8.reuse, R12, R148 ;  /* 0x0000000c0820723c */ /* 0x040ff00000001894 */
[----:B------:R-:W-:Y:S01]  /*24690*/  HMMA.16816.F32 R20, R8, R14, R20 ;  /* 0x0000000e0814723c */ /* 0x000fe20000001814 */
[----:B------:R-:W2:Y:S01]  /*246a0*/  LDSM.16.MT88.4 R12, [R184+0xc000] ;  /* 0x00c00000b80c783b */ /* 0x000ea20000004200 */
[----:B-1----:R-:W-:-:S04]  /*246b0*/  FFMA.FTZ R2, R94, R0, -R3 ;  /* 0x000000005e027223 */ /* 0x002fc80000010803 */
[----:B------:R1:W1:Y:S01]  /*246c0*/  MUFU.EX2 R158, R2 ;  /* 0x00000002009e7308 */ /* 0x0002620000000800 */
[----:B------:R-:W-:Y:S02]  /*246d0*/  MOV R78, R137 ;  /* 0x00000089004e7202 */ /* 0x000fe40000000f00 */
[----:B------:R-:W-:Y:S01]  /*246e0*/  MOV R137, R152 ;  /* 0x0000009800897202 */ /* 0x000fe20000000f00 */
[----:B-1----:R-:W-:-:S04]  /*246f0*/  FFMA.FTZ R2, R122, R0, -R3 ;  /* 0x000000007a027223 */ /* 0x002fc80000010803 */
[----:B------:R1:W-:Y:S02]  /*24700*/  MUFU.EX2 R156, R2 ;  /* 0x00000002009c7308 */ /* 0x0003e40000000800 */
[----:B-1----:R-:W-:-:S06]  /*24710*/  FFMA.FTZ R2, R85, R0, -R3 ;  /* 0x0000000055027223 */ /* 0x002fcc0000010803 */
[----:B------:R1:W-:Y:S01]  /*24720*/  MUFU.EX2 R152, R2 ;  /* 0x0000000200987308 */ /* 0x0003e20000000800 */
[----:B----4-:R-:W-:Y:S01]  /*24730*/  F2FP.PACK_AB R8, R170, R171 ;  /* 0x000000abaa08723e */ /* 0x010fe200000000ff */
[----:B-1----:R-:W-:-:S06]  /*24740*/  FFMA.FTZ R2, R208, R0, -R3 ;  /* 0x00000000d0027223 */ /* 0x002fcc0000010803 */
[----:B------:R1:W-:Y:S01]  /*24750*/  MUFU.EX2 R151, R2 ;  /* 0x0000000200977308 */ /* 0x0003e20000000800 */
[----:B------:R-:W-:Y:S02]  /*24760*/  F2FP.PACK_AB R9, R176, R174 ;  /* 0x000000aeb009723e */ /* 0x000fe400000000ff */
[----:B------:R-:W-:Y:S02]  /*24770*/  F2FP.PACK_AB R10, R168, R169 ;  /* 0x000000a9a80a723e */ /* 0x000fe400000000ff */
[----:B------:R-:W-:Y:S01]  /*24780*/  F2FP.PACK_AB R11, R167, R172 ;  /* 0x000000aca70b723e */ /* 0x000fe200000000ff */
[----:B-1----:R-:W-:-:S04]  /*24790*/  FFMA.FTZ R2, R209, R0, -R5 ;  /* 0x00000000d1027223 */ /* 0x002fc80000010805 */
[----:B------:R1:W-:Y:S02]  /*247a0*/  MUFU.EX2 R150, R2 ;  /* 0x0000000200967308 */ /* 0x0003e40000000800 */
[----:B---3--:R-:W-:Y:S01]  /*247b0*/  HMMA.16816.F32 R48, R8, R28, R52 ;  /* 0x0000001c0830723c */ /* 0x008fe20000001834 */
[----:B-1----:R-:W-:-:S05]  /*247c0*/  FFMA.FTZ R2, R95, R0, -R5 ;  /* 0x000000005f027223 */ /* 0x002fca0000010805 */
[----:B------:R1:W3:Y:S02]  /*247d0*/  MUFU.EX2 R148, R2 ;  /* 0x0000000200947308 */ /* 0x0002e40000000800 */
[----:B------:R-:W-:Y:S01]  /*247e0*/  HMMA.16816.F32 R44, R8, R24, R44 ;  /* 0x00000018082c723c */ /* 0x000fe2000000182c */
[----:B-1----:R-:W-:-:S05]  /*247f0*/  FFMA.FTZ R2, R210, R0, -R5 ;  /* 0x00000000d2027223 */ /* 0x002fca0000010805 */
[----:B------:R1:W-:Y:S02]  /*24800*/  MUFU.EX2 R147, R2 ;  /* 0x0000000200937308 */ /* 0x0003e40000000800 */
[C---:B------:R-:W-:Y:S01]  /*24810*/  HMMA.16816.F32 R52, R8.reuse, R26, R40 ;  /* 0x0000001a0834723c */ /* 0x040fe20000001828 */
[----:B------:R-:W4:Y:S07]  /*24820*/  LDSM.16.MT88.4 R24, [R185+0xc800] ;  /* 0x00c80000b918783b */ /* 0x000f2e0000004200 */
[----:B--2---:R-:W-:Y:S01]  /*24830*/  HMMA.16816.F32 R36, R8, R16, R36 ;  /* 0x000000100824723c */ /* 0x004fe20000001824 */
[----:B-1----:R-:W-:-:S07]  /*24840*/  FFMA.FTZ R2, R87, R0, -R5 ;  /* 0x0000000057027223 */ /* 0x002fce0000010805 */
[C---:B------:R-:W-:Y:S01]  /*24850*/  HMMA.16816.F32 R68, R8.reuse, R18, R68 ;  /* 0x000000120844723c */ /* 0x040fe20000001844 */
[----:B------:R-:W1:Y:S01]  /*24860*/  LDSM.16.MT88.4 R16, [R183+0xc800] ;  /* 0x00c80000b710783b */ /* 0x000e620000004200 */
[----:B------:R2:W1:Y:S06]  /*24870*/  MUFU.EX2 R149, R2 ;  /* 0x0000000200957308 */ /* 0x00046c0000000800 */
[C---:B------:R-:W-:Y:S08]  /*24880*/  HMMA.16816.F32 R32, R8.reuse, R12, R32 ;  /* 0x0000000c0820723c */ /* 0x040ff00000001820 */
[----:B------:R-:W-:Y:S01]  /*24890*/  HMMA.16816.F32 R20, R8, R14, R20 ;  /* 0x0000000e0814723c */ /* 0x000fe20000001814 */
[----:B------:R-:W1:Y:S01]  /*248a0*/  LDSM.16.MT88.4 R12, [R184+0xc800] ;  /* 0x00c80000b80c783b */ /* 0x000e620000004200 */
[----:B--2---:R-:W-:-:S04]  /*248b0*/  FFMA.FTZ R2, R81, R0, -R3 ;  /* 0x0000000051027223 */ /* 0x004fc80000010803 */
[----:B------:R2:W1:Y:S02]  /*248c0*/  MUFU.EX2 R146, R2 ;  /* 0x0000000200927308 */ /* 0x0004640000000800 */
[----:B------:R-:W-:Y:S01]  /*248d0*/  HMMA.16816.F32 R60, R8, R30, R60 ;  /* 0x0000001e083c723c */ /* 0x000fe2000000183c */
[----:B------:R-:W1:Y:S01]  /*248e0*/  LDSM.16.MT88.4 R28, [R182+0xc800] ;  /* 0x00c80000b61c783b */ /* 0x000e620000004200 */
[----:B------:R-:W-:Y:S01]  /*248f0*/  MOV R209, R143 ;  /* 0x0000008f00d17202 */ /* 0x000fe20000000f00 */
[----:B--2---:R-:W-:-:S04]  /*24900*/  FFMA.FTZ R2, R211, R0, -R3 ;  /* 0x00000000d3027223 */ /* 0x004fc80000010803 */
[----:B------:R2:W-:Y:S01]  /*24910*/  MUFU.EX2 R144, R2 ;  /* 0x0000000200907308 */ /* 0x0005e20000000800 */
[----:B------:R-:W-:Y:S01]  /*24920*/  MOV R208, R142 ;  /* 0x0000008e00d07202 */ /* 0x000fe20000000f00 */
[----:B--2---:R-:W-:-:S06]  /*24930*/  FFMA.FTZ R2, R73, R0, -R3 ;  /* 0x0000000049027223 */ /* 0x004fcc0000010803 */
[----:B------:R2:W-:Y:S01]  /*24940*/  MUFU.EX2 R145, R2 ;  /* 0x0000000200917308 */ /* 0x0005e20000000800 */
[----:B------:R-:W-:Y:S01]  /*24950*/  MOV R82, R141 ;  /* 0x0000008d00527202 */ /* 0x000fe20000000f00 */
[----:B--2---:R-:W-:-:S06]  /*24960*/  FFMA.FTZ R2, R112, R0, -R3 ;  /* 0x0000000070027223 */ /* 0x004fcc0000010803 */
[----:B------:R2:W-:Y:S01]  /*24970*/  MUFU.EX2 R143, R2 ;  /* 0x00000002008f7308 */ /* 0x0005e20000000800 */
[----:B------:R-:W-:Y:S02]  /*24980*/  F2FP.PACK_AB R8, R162, R163 ;  /* 0x000000a3a208723e */ /* 0x000fe400000000ff */
[----:B------:R-:W-:Y:S01]  /*24990*/  F2FP.PACK_AB R9, R166, R165 ;  /* 0x000000a5a609723e */ /* 0x000fe200000000ff */
[----:B--2---:R-:W-:-:S04]  /*249a0*/  FFMA.FTZ R2, R214, R0, -R5 ;  /* 0x00000000d6027223 */ /* 0x004fc80000010805 */
[----:B------:R2:W-:Y:S01]  /*249b0*/  MUFU.EX2 R142, R2 ;  /* 0x00000002008e7308 */ /* 0x0005e20000000800 */
[----:B------:R-:W-:Y:S02]  /*249c0*/  F2FP.PACK_AB R10, R160, R161 ;  /* 0x000000a1a00a723e */ /* 0x000fe400000000ff */
[----:B------:R-:W-:Y:S02]  /*249d0*/  F2FP.PACK_AB R11, R158, R164 ;  /* 0x000000a49e0b723e */ /* 0x000fe400000000ff */
[----:B------:R-:W-:Y:S01]  /*249e0*/  MOV R204, R140 ;  /* 0x0000008c00cc7202 */ /* 0x000fe20000000f00 */
[----:B--2---:R-:W-:-:S04]  /*249f0*/  FFMA.FTZ R2, R83, R0, -R5 ;  /* 0x0000000053027223 */ /* 0x004fc80000010805 */
[----:B------:R2:W1:Y:S01]  /*24a00*/  MUFU.EX2 R141, R2 ;  /* 0x00000002008d7308 */ /* 0x0004620000000800 */
[----:B------:R-:W-:Y:S01]  /*24a10*/  MOV R206, R139 ;  /* 0x0000008b00ce7202 */ /* 0x000fe20000000f00 */
[----:B----4-:R-:W-:Y:S01]  /*24a20*/  HMMA.16816.F32 R44, R8, R24, R44 ;  /* 0x00000018082c723c */ /* 0x010fe2000000182c */
[----:B------:R-:W-:Y:S01]  /*24a30*/  MOV R202, R138 ;  /* 0x0000008a00ca7202 */ /* 0x000fe20000000f00 */
[----:B--2---:R-:W-:-:S04]  /*24a40*/  FFMA.FTZ R2, R215, R0, -R5 ;  /* 0x00000000d7027223 */ /* 0x004fc80000010805 */
[----:B------:R2:W-:Y:S02]  /*24a50*/  MUFU.EX2 R140, R2 ;  /* 0x00000002008c7308 */ /* 0x0005e40000000800 */
[C---:B------:R-:W-:Y:S01]  /*24a60*/  HMMA.16816.F32 R52, R8.reuse, R26, R52 ;  /* 0x0000001a0834723c */ /* 0x040fe20000001834 */
[----:B------:R-:W4:Y:S07]  /*24a70*/  LDSM.16.MT88.4 R24, [R185+0xd000] ;  /* 0x00d00000b918783b */ /* 0x000f2e0000004200 */
[----:B-1----:R-:W-:Y:S01]  /*24a80*/  HMMA.16816.F32 R36, R8, R16, R36 ;  /* 0x000000100824723c */ /* 0x002fe20000001824 */
[----:B--2---:R-:W-:-:S07]  /*24a90*/  FFMA.FTZ R2, R75, R0, -R5 ;  /* 0x000000004b027223 */ /* 0x004fce0000010805 */
[C---:B------:R-:W-:Y:S01]  /*24aa0*/  HMMA.16816.F32 R68, R8.reuse, R18, R68 ;  /* 0x000000120844723c */ /* 0x040fe20000001844 */
[----:B------:R-:W1:Y:S01]  /*24ab0*/  LDSM.16.MT88.4 R16, [R183+0xd000] ;  /* 0x00d00000b710783b */ /* 0x000e620000004200 */
[----:B------:R2:W1:Y:S06]  /*24ac0*/  MUFU.EX2 R139, R2 ;  /* 0x00000002008b7308 */ /* 0x00046c0000000800 */
[C---:B------:R-:W-:Y:S08]  /*24ad0*/  HMMA.16816.F32 R32, R8.reuse, R12, R32 ;  /* 0x0000000c0820723c */ /* 0x040ff00000001820 */
[----:B------:R-:W-:Y:S01]  /*24ae0*/  HMMA.16816.F32 R20, R8, R14, R20 ;  /* 0x0000000e0814723c */ /* 0x000fe20000001814 */
[----:B------:R-:W1:Y:S01]  /*24af0*/  LDSM.16.MT88.4 R12, [R184+0xd000] ;  /* 0x00d00000b80c783b */ /* 0x000e620000004200 */
[----:B--2---:R-:W-:-:S04]  /*24b00*/  FFMA.FTZ R2, R96, R0, -R3 ;  /* 0x0000000060027223 */ /* 0x004fc80000010803 */
[----:B------:R2:W1:Y:S01]  /*24b10*/  MUFU.EX2 R138, R2 ;  /* 0x00000002008a7308 */ /* 0x0004620000000800 */
[----:B------:R-:W-:Y:S01]  /*24b20*/  MOV R210, R136 ;  /* 0x0000008800d27202 */ /* 0x000fe20000000f00 */
[----:B------:R-:W-:Y:S01]  /*24b30*/  HMMA.16816.F32 R40, R8, R28, R48 ;  /* 0x0000001c0828723c */ /* 0x000fe20000001830 */
[----:B------:R-:W-:Y:S01]  /*24b40*/  MOV R73, R137 ;  /* 0x0000008900497202 */ /* 0x000fe20000000f00 */
[----:B--2---:R-:W-:-:S04]  /*24b50*/  FFMA.FTZ R2, R216, R0, -R3 ;  /* 0x00000000d8027223 */ /* 0x004fc80000010803 */
[----:B------:R2:W-:Y:S02]  /*24b60*/  MUFU.EX2 R136, R2 ;  /* 0x0000000200887308 */ /* 0x0005e40000000800 */
[----:B------:R-:W-:Y:S01]  /*24b70*/  HMMA.16816.F32 R60, R8, R30, R60 ;  /* 0x0000001e083c723c */ /* 0x000fe2000000183c */
[----:B------:R-:W1:Y:S01]  /*24b80*/  LDSM.16.MT88.4 R28, [R182+0xd000] ;  /* 0x00d00000b61c783b */ /* 0x000e620000004200 */
[----:B------:R-:W-:Y:S01]  /*24b90*/  MOV R215, R135 ;  /* 0x0000008700d77202 */ /* 0x000fe20000000f00 */
[----:B--2---:R-:W-:-:S04]  /*24ba0*/  FFMA.FTZ R2, R98, R0, -R3 ;  /* 0x0000000062027223 */ /* 0x004fc80000010803 */
[----:B------:R2:W-:Y:S01]  /*24bb0*/  MUFU.EX2 R137, R2 ;  /* 0x0000000200897308 */ /* 0x0005e20000000800 */
[----:B------:R-:W-:Y:S02]  /*24bc0*/  MOV R75, R134 ;  /* 0x00000086004b7202 */ /* 0x000fe40000000f00 */
[----:B------:R-:W-:Y:S01]  /*24bd0*/  MOV R83, R133 ;  /* 0x0000008500537202 */ /* 0x000fe20000000f00 */
[----:B--2---:R-:W-:-:S04]  /*24be0*/  FFMA.FTZ R2, R217, R0, -R3 ;  /* 0x00000000d9027223 */ /* 0x004fc80000010803 */
[----:B------:R2:W-:Y:S01]  /*24bf0*/  MUFU.EX2 R135, R2 ;  /* 0x0000000200877308 */ /* 0x0005e20000000800 */
[----:B---3--:R-:W-:Y:S02]  /*24c00*/  F2FP.PACK_AB R8, R148, R150 ;  /* 0x000000969408723e */ /* 0x008fe400000000ff */
[----:B------:R-:W-:Y:S01]  /*24c10*/  F2FP.PACK_AB R9, R152, R156 ;  /* 0x0000009c9809723e */ /* 0x000fe200000000ff */
[----:B--2---:R-:W-:-:S04]  /*24c20*/  FFMA.FTZ R2, R220, R0, -R5 ;  /* 0x00000000dc027223 */ /* 0x004fc80000010805 */
[----:B------:R2:W-:Y:S01]  /*24c30*/  MUFU.EX2 R134, R2 ;  /* 0x0000000200867308 */ /* 0x0005e20000000800 */
[----:B------:R-:W-:Y:S02]  /*24c40*/  F2FP.PACK_AB R10, R149, R147 ;  /* 0x00000093950a723e */ /* 0x000fe400000000ff */
[----:B------:R-:W-:Y:S02]  /*24c50*/  F2FP.PACK_AB R11, R146, R151 ;  /* 0x00000097920b723e */ /* 0x000fe400000000ff */
[----:B------:R-:W-:Y:S01]  /*24c60*/  MOV R80, R132 ;  /* 0x0000008400507202 */ /* 0x000fe20000000f00 */
[----:B--2---:R-:W-:-:S04]  /*24c70*/  FFMA.FTZ R2, R100, R0, -R5 ;  /* 0x0000000064027223 */ /* 0x004fc80000010805 */
[----:B------:R2:W3:Y:S01]  /*24c80*/  MUFU.EX2 R133, R2 ;  /* 0x0000000200857308 */ /* 0x0004e20000000800 */
[----:B----4-:R-:W-:Y:S01]  /*24c90*/  HMMA.16816.F32 R44, R8, R24, R44 ;  /* 0x00000018082c723c */ /* 0x010fe2000000182c */
[----:B--2---:R-:W-:-:S06]  /*24ca0*/  FFMA.FTZ R2, R221, R0, -R5 ;  /* 0x00000000dd027223 */ /* 0x004fcc0000010805 */
[----:B------:R2:W-:Y:S01]  /*24cb0*/  MUFU.EX2 R132, R2 ;  /* 0x0000000200847308 */ /* 0x0005e20000000800 */
[C---:B------:R-:W-:Y:S01]  /*24cc0*/  HMMA.16816.F32 R52, R8.reuse, R26, R52 ;  /* 0x0000001a0834723c */ /* 0x040fe20000001834 */
[----:B------:R-:W4:Y:S07]  /*24cd0*/  LDSM.16.MT88.4 R24, [R185+0xd800] ;  /* 0x00d80000b918783b */ /* 0x000f2e0000004200 */
[----:B-1----:R-:W-:Y:S01]  /*24ce0*/  HMMA.16816.F32 R48, R8, R16, R36 ;  /* 0x000000100830723c */ /* 0x002fe20000001824 */
[----:B--2---:R-:W-:-:S07]  /*24cf0*/  FFMA.FTZ R2, R101, R0, -R5 ;  /* 0x0000000065027223 */ /* 0x004fce0000010805 */
[C---:B------:R-:W-:Y:S01]  /*24d00*/  HMMA.16816.F32 R68, R8.reuse, R18, R68 ;  /* 0x000000120844723c */ /* 0x040fe20000001844 */
[----:B------:R-:W1:Y:S01]  /*24d10*/  LDSM.16.MT88.4 R16, [R183+0xd800] ;  /* 0x00d80000b710783b */ /* 0x000e620000004200 */
[----:B------:R2:W1:Y:S06]  /*24d20*/  MUFU.EX2 R130, R2 ;  /* 0x0000000200827308 */ /* 0x00046c0000000800 */
[C---:B------:R-:W-:Y:S01]  /*24d30*/  HMMA.16816.F32 R36, R8.reuse, R12, R32 ;  /* 0x0000000c0824723c */ /* 0x040fe20000001820 */
[----:B------:R-:W-:Y:S01]  /*24d40*/  MOV R214, R119 ;  /* 0x0000007700d67202 */ /* 0x000fe20000000f00 */
[----:B------:R-:W-:Y:S06]  /*24d50*/  LDSM.16.MT88.4 R32, [R182+0xe000] ;  /* 0x00e00000b620783b */ /* 0x000fec0000004200 */
[----:B------:R-:W-:Y:S01]  /*24d60*/  HMMA.16816.F32 R20, R8, R14, R20 ;  /* 0x0000000e0814723c */ /* 0x000fe20000001814 */
[----:B------:R-:W1:Y:S01]  /*24d70*/  LDSM.16.MT88.4 R12, [R184+0xd800] ;  /* 0x00d80000b80c783b */ /* 0x000e620000004200 */
[----:B--2---:R-:W-:-:S04]  /*24d80*/  FFMA.FTZ R2, R97, R0, -R3 ;  /* 0x0000000061027223 */ /* 0x004fc80000010803 */
[----:B------:R2:W1:Y:S02]  /*24d90*/  MUFU.EX2 R128, R2 ;  /* 0x0000000200807308 */ /* 0x0004640000000800 */
[----:B------:R-:W-:Y:S01]  /*24da0*/  HMMA.16816.F32 R40, R8, R28, R40 ;  /* 0x0000001c0828723c */ /* 0x000fe20000001828 */
[----:B--2---:R-:W-:-:S05]  /*24db0*/  FFMA.FTZ R2, R226, R0, -R3 ;  /* 0x00000000e2027223 */ /* 0x004fca0000010803 */
[----:B------:R2:W-:Y:S02]  /*24dc0*/  MUFU.EX2 R122, R2 ;  /* 0x00000002007a7308 */ /* 0x0005e40000000800 */
[----:B------:R-:W-:Y:S01]  /*24dd0*/  HMMA.16816.F32 R60, R8, R30, R60 ;  /* 0x0000001e083c723c */ /* 0x000fe2000000183c */
[----:B------:R-:W1:Y:S01]  /*24de0*/  LDSM.16.MT88.4 R28, [R182+0xd800] ;  /* 0x00d80000b61c783b */ /* 0x000e620000004200 */
[----:B--2---:R-:W-:-:S04]  /*24df0*/  FFMA.FTZ R2, R99, R0, -R3 ;  /* 0x0000000063027223 */ /* 0x004fc80000010803 */
[----:B------:R2:W-:Y:S02]  /*24e00*/  MUFU.EX2 R126, R2 ;  /* 0x00000002007e7308 */ /* 0x0005e40000000800 */
[----:B--2---:R-:W-:-:S06]  /*24e10*/  FFMA.FTZ R2, R227, R0, -R3 ;  /* 0x00000000e3027223 */ /* 0x004fcc0000010803 */
[----:B------:R2:W-:Y:S01]  /*24e20*/  MUFU.EX2 R124, R2 ;  /* 0x00000002007c7308 */ /* 0x0005e20000000800 */
[----:B------:R-:W-:Y:S01]  /*24e30*/  MOV R211, R118 ;  /* 0x0000007600d37202 */ /* 0x000fe20000000f00 */
[----:B--2---:R-:W-:-:S06]  /*24e40*/  FFMA.FTZ R2, R228, R0, -R5 ;  /* 0x00000000e4027223 */ /* 0x004fcc0000010805 */
[----:B------:R2:W-:Y:S01]  /*24e50*/  MUFU.EX2 R120, R2 ;  /* 0x0000000200787308 */ /* 0x0005e20000000800 */
[----:B------:R-:W-:Y:S02]  /*24e60*/  F2FP.PACK_AB R8, R141, R142 ;  /* 0x0000008e8d08723e */ /* 0x000fe400000000ff */
[----:B------:R-:W-:Y:S02]  /*24e70*/  F2FP.PACK_AB R9, R145, R144 ;  /* 0x000000909109723e */ /* 0x000fe400000000ff */
[----:B------:R-:W-:Y:S02]  /*24e80*/  F2FP.PACK_AB R10, R139, R140 ;  /* 0x0000008c8b0a723e */ /* 0x000fe400000000ff */
[----:B------:R-:W-:Y:S01]  /*24e90*/  F2FP.PACK_AB R11, R138, R143 ;  /* 0x0000008f8a0b723e */ /* 0x000fe200000000ff */
[----:B--2---:R-:W-:-:S04]  /*24ea0*/  FFMA.FTZ R2, R102, R0, -R5 ;  /* 0x0000000066027223 */ /* 0x004fc80000010805 */
[----:B------:R2:W1:Y:S01]  /*24eb0*/  MUFU.EX2 R119, R2 ;  /* 0x0000000200777308 */ /* 0x0004620000000800 */
[----:B------:R-:W-:Y:S01]  /*24ec0*/  MOV R216, R117 ;  /* 0x0000007500d87202 */ /* 0x000fe20000000f00 */
[----:B----4-:R-:W-:Y:S01]  /*24ed0*/  HMMA.16816.F32 R44, R8, R24, R44 ;  /* 0x00000018082c723c */ /* 0x010fe2000000182c */
[----:B------:R-:W-:Y:S01]  /*24ee0*/  MOV R217, R116 ;  /* 0x0000007400d97202 */ /* 0x000fe20000000f00 */
[----:B--2---:R-:W-:-:S04]  /*24ef0*/  FFMA.FTZ R2, R229, R0, -R5 ;  /* 0x00000000e5027223 */ /* 0x004fc80000010805 */
[----:B------:R2:W-:Y:S02]  /*24f00*/  MUFU.EX2 R118, R2 ;  /* 0x0000000200767308 */ /* 0x0005e40000000800 */
[C---:B------:R-:W-:Y:S08]  /*24f10*/  HMMA.16816.F32 R52, R8.reuse, R26, R52 ;  /* 0x0000001a0834723c */ /* 0x040ff00000001834 */
[----:B-1----:R-:W-:Y:S01]  /*24f20*/  HMMA.16816.F32 R48, R8, R16, R48 ;  /* 0x000000100830723c */ /* 0x002fe20000001830 */
[----:B--2---:R-:W-:-:S07]  /*24f30*/  FFMA.FTZ R2, R103, R0, -R5 ;  /* 0x0000000067027223 */ /* 0x004fce0000010805 */
[C---:B------:R-:W-:Y:S01]  /*24f40*/  HMMA.16816.F32 R68, R8.reuse, R18, R68 ;  /* 0x000000120844723c */ /* 0x040fe20000001844 */
[----:B------:R-:W1:Y:S01]  /*24f50*/  LDSM.16.MT88.4 R16, [R183+0xe000] ;  /* 0x00e00000b710783b */ /* 0x000e620000004200 */
[----:B------:R2:W4:Y:S06]  /*24f60*/  MUFU.EX2 R117, R2 ;  /* 0x0000000200757308 */ /* 0x00052c0000000800 */
[C---:B------:R-:W-:Y:S01]  /*24f70*/  HMMA.16816.F32 R24, R8.reuse, R12, R36 ;  /* 0x0000000c0818723c */ /* 0x040fe20000001824 */
[----:B------:R-:W-:Y:S07]  /*24f80*/  LDSM.16.MT88.4 R36, [R185+0xe800] ;  /* 0x00e80000b924783b */ /* 0x000fee0000004200 */
        /* <DEDUP_REMOVED lines=13> */
[----:B---3--:R-:W-:Y:S02]  /*25060*/  F2FP.PACK_AB R8, R133, R134 ;  /* 0x000000868508723e */ /* 0x008fe400000000ff */
[----:B------:R-:W-:Y:S01]  /*25070*/  F2FP.PACK_AB R9, R137, R136 ;  /* 0x000000888909723e */ /* 0x000fe200000000ff */
[----:B--2---:R-:W-:-:S04]  /*25080*/  FFMA.FTZ R2, R232, R0, -R5 ;  /* 0x00000000e8027223 */ /* 0x004fc80000010805 */
[----:B------:R2:W-:Y:S01]  /*25090*/  MUFU.EX2 R106, R2 ;  /* 0x00000002006a7308 */ /* 0x0005e20000000800 */
[----:B------:R-:W-:Y:S02]  /*250a0*/  F2FP.PACK_AB R10, R130, R132 ;  /* 0x00000084820a723e */ /* 0x000fe400000000ff */
[----:B------:R-:W-:Y:S01]  /*250b0*/  F2FP.PACK_AB R11, R128, R135 ;  /* 0x00000087800b723e */ /* 0x000fe200000000ff */
[----:B--2---:R-:W-:-:S04]  /*250c0*/  FFMA.FTZ R2, R105, R0, -R5 ;  /* 0x0000000069027223 */ /* 0x004fc80000010805 */
[----:B------:R2:W3:Y:S02]  /*250d0*/  MUFU.EX2 R105, R2 ;  /* 0x0000000200697308 */ /* 0x0004e40000000800 */
[----:B------:R-:W-:Y:S01]  /*250e0*/  HMMA.16816.F32 R40, R8, R32, R40 ;  /* 0x000000200828723c */ /* 0x000fe20000001828 */
[----:B--2---:R-:W-:-:S05]  /*250f0*/  FFMA.FTZ R2, R233, R0, -R5 ;  /* 0x00000000e9027223 */ /* 0x004fca0000010805 */
[----:B------:R2:W-:Y:S02]  /*25100*/  MUFU.EX2 R104, R2 ;  /* 0x0000000200687308 */ /* 0x0005e40000000800 */
[C---:B------:R-:W-:Y:S01]  /*25110*/  HMMA.16816.F32 R60, R8.reuse, R34, R60 ;  /* 0x00000022083c723c */ /* 0x040fe2000000183c */
[----:B------:R-:W3:Y:S07]  /*25120*/  LDSM.16.MT88.4 R32, [R182+0xe800] ;  /* 0x00e80000b620783b */ /* 0x000eee0000004200 */
        /* <DEDUP_REMOVED lines=14> */
[----:B--2---:R-:W-:-:S05]  /*25210*/  FFMA.FTZ R2, R91, R0, -R3 ;  /* 0x000000005b027223 */ /* 0x004fca0000010803 */
[----:B------:R2:W-:Y:S02]  /*25220*/  MUFU.EX2 R101, R2 ;  /* 0x0000000200657308 */ /* 0x0005e40000000800 */
[----:B--2---:R-:W-:-:S06]  /*25230*/  FFMA.FTZ R2, R235, R0, -R3 ;  /* 0x00000000eb027223 */ /* 0x004fcc0000010803 */
[----:B------:R2:W-:Y:S01]  /*25240*/  MUFU.EX2 R100, R2 ;  /* 0x0000000200647308 */ /* 0x0005e20000000800 */
[----:B------:R-:W-:Y:S01]  /*25250*/  F2FP.PACK_AB R8, R119, R120 ;  /* 0x000000787708723e */ /* 0x000fe200000000ff */
[----:B--2---:R-:W-:-:S06]  /*25260*/  FFMA.FTZ R2, R236, R0, -R5 ;  /* 0x00000000ec027223 */ /* 0x004fcc0000010805 */
[----:B------:R2:W-:Y:S01]  /*25270*/  MUFU.EX2 R98, R2 ;  /* 0x0000000200627308 */ /* 0x0005e20000000800 */
[----:B------:R-:W-:Y:S02]  /*25280*/  F2FP.PACK_AB R9, R126, R122 ;  /* 0x0000007a7e09723e */ /* 0x000fe400000000ff */
[----:B----4-:R-:W-:Y:S02]  /*25290*/  F2FP.PACK_AB R10, R117, R118 ;  /* 0x00000076750a723e */ /* 0x010fe400000000ff */
[----:B------:R-:W-:Y:S01]  /*252a0*/  F2FP.PACK_AB R11, R116, R124 ;  /* 0x0000007c740b723e */ /* 0x000fe200000000ff */
[----:B--2---:R-:W-:-:S04]  /*252b0*/  FFMA.FTZ R2, R107, R0, -R5 ;  /* 0x000000006b027223 */ /* 0x004fc80000010805 */
[----:B------:R2:W4:Y:S02]  /*252c0*/  MUFU.EX2 R97, R2 ;  /* 0x0000000200617308 */ /* 0x0005240000000800 */
[----:B---3--:R-:W-:Y:S01]  /*252d0*/  HMMA.16816.F32 R28, R8, R32, R40 ;  /* 0x00000020081c723c */ /* 0x008fe20000001828 */
[----:B------:R-:W-:Y:S01]  /*252e0*/  MOV R220, R7 ;  /* 0x0000000700dc7202 */ /* 0x000fe20000000f00 */
[----:B--2---:R-:W-:-:S04]  /*252f0*/  FFMA.FTZ R2, R237, R0, -R5 ;  /* 0x00000000ed027223 */ /* 0x004fc80000010805 */
[----:B------:R2:W-:Y:S02]  /*25300*/  MUFU.EX2 R96, R2 ;  /* 0x0000000200607308 */ /* 0x0005e40000000800 */
[C---:B------:R-:W-:Y:S01]  /*25310*/  HMMA.16816.F32 R60, R8.reuse, R34, R60 ;  /* 0x00000022083c723c */ /* 0x040fe2000000183c */
[----:B------:R-:W3:Y:S07]  /*25320*/  LDSM.16.MT88.4 R32, [R182+0xf000] ;  /* 0x00f00000b620783b */ /* 0x000eee0000004200 */
[----:B------:R-:W-:Y:S01]  /*25330*/  HMMA.16816.F32 R40, R8, R36, R44 ;  /* 0x000000240828723c */ /* 0x000fe2000000182c */
[----:B--2---:R-:W-:-:S04]  /*25340*/  FFMA.FTZ R2, R79, R0, -R5 ;  /* 0x000000004f027223 */ /* 0x004fc80000010805 */
[----:B------:R2:W2:Y:S03]  /*25350*/  MUFU.EX2 R95, R2 ;  /* 0x00000002005f7308 */ /* 0x0004a60000000800 */
[----:B------:R-:W-:Y:S01]  /*25360*/  HMMA.16816.F32 R44, R8, R38, R52 ;  /* 0x00000026082c723c */ /* 0x000fe20000001834 */
[----:B------:R-:W3:Y:S01]  /*25370*/  LDSM.16.MT88.4 R36, [R185+0xf000] ;  /* 0x00f00000b924783b */ /* 0x000ee20000004200 */
[----:B------:R-:W-:-:S03]  /*25380*/  MOV R85, R66 ;  /* 0x0000004200557202 */ /* 0x000fc60000000f00 */
[----:B------:R-:W-:Y:S03]  /*25390*/  LDSM.16.MT88.4 R52, [R183+0xf800] ;  /* 0x00f80000b734783b */ /* 0x000fe60000004200 */
[----:B-1----:R-:W-:Y:S01]  /*253a0*/  HMMA.16816.F32 R56, R8, R16, R48 ;  /* 0x000000100838723c */ /* 0x002fe20000001830 */
[----:B--2---:R-:W-:-:S07]  /*253b0*/  FFMA.FTZ R2, R109, R0, -R3 ;  /* 0x000000006d027223 */ /* 0x004fce0000010803 */
[C---:B------:R-:W-:Y:S01]  /*253c0*/  HMMA.16816.F32 R48, R8.reuse, R12, R24 ;  /* 0x0000000c0830723c */ /* 0x040fe20000001818 */
[----:B------:R-:W-:Y:S01]  /*253d0*/  LDSM.16.MT88.4 R24, [R182+0xf800] ;  /* 0x00f80000b618783b */ /* 0x000fe20000004200 */
[----:B------:R1:W2:Y:S06]  /*253e0*/  MUFU.EX2 R7, R2 ;  /* 0x0000000200077308 */ /* 0x0002ac0000000800 */
[----:B------:R-:W-:Y:S01]  /*253f0*/  HMMA.16816.F32 R20, R8, R14, R20 ;  /* 0x0000000e0814723c */ /* 0x000fe20000001814 */
[----:B------:R-:W2:Y:S01]  /*25400*/  LDSM.16.MT88.4 R12, [R184+0xf000] ;  /* 0x00f00000b80c783b */ /* 0x000ea20000004200 */
[----:B-1----:R-:W-:-:S04]  /*25410*/  FFMA.FTZ R2, R238, R0, -R3 ;  /* 0x00000000ee027223 */ /* 0x002fc80000010803 */
[----:B------:R1:W-:Y:S02]  /*25420*/  MUFU.EX2 R93, R2 ;  /* 0x00000002005d7308 */ /* 0x0003e40000000800 */
[----:B------:R-:W-:Y:S01]  /*25430*/  HMMA.16816.F32 R68, R8, R18, R68 ;  /* 0x000000120844723c */ /* 0x000fe20000001844 */
[----:B------:R-:W2:Y:S01]  /*25440*/  LDSM.16.MT88.4 R16, [R183+0xf000] ;  /* 0x00f00000b710783b */ /* 0x000ea20000004200 */
[----:B-1----:R-:W-:-:S04]  /*25450*/  FFMA.FTZ R2, R111, R0, -R3 ;  /* 0x000000006f027223 */ /* 0x002fc80000010803 */
[----:B------:R1:W-:Y:S02]  /*25460*/  MUFU.EX2 R94, R2 ;  /* 0x00000002005e7308 */ /* 0x0003e40000000800 */
[----:B-1----:R-:W-:-:S06]  /*25470*/  FFMA.FTZ R2, R239, R0, -R3 ;  /* 0x00000000ef027223 */ /* 0x002fcc0000010803 */
[----:B------:R1:W-:Y:S02]  /*25480*/  MUFU.EX2 R92, R2 ;  /* 0x00000002005c7308 */ /* 0x0003e40000000800 */
[----:B-1----:R-:W-:-:S06]  /*25490*/  FFMA.FTZ R2, R240, R0, -R5 ;  /* 0x00000000f0027223 */ /* 0x002fcc0000010805 */
[----:B------:R1:W-:Y:S01]  /*254a0*/  MUFU.EX2 R91, R2 ;  /* 0x00000002005b7308 */ /* 0x0003e20000000800 */
[----:B------:R-:W-:Y:S02]  /*254b0*/  F2FP.PACK_AB R8, R105, R106 ;  /* 0x0000006a6908723e */ /* 0x000fe400000000ff */
[----:B------:R-:W-:Y:S02]  /*254c0*/  F2FP.PACK_AB R9, R110, R108 ;  /* 0x0000006c6e09723e */ /* 0x000fe400000000ff */
[----:B------:R-:W-:Y:S01]  /*254d0*/  F2FP.PACK_AB R10, R103, R104 ;  /* 0x00000068670a723e */ /* 0x000fe200000000ff */
[----:B-1----:R-:W-:-:S04]  /*254e0*/  FFMA.FTZ R2, R113, R0, -R5 ;  /* 0x0000000071027223 */ /* 0x002fc80000010805 */
[----:B------:R1:W1:Y:S01]  /*254f0*/  MUFU.EX2 R90, R2 ;  /* 0x00000002005a7308 */ /* 0x0002620000000800 */
[----:B------:R-:W-:Y:S01]  /*25500*/  F2FP.PACK_AB R11, R102, R112 ;  /* 0x00000070660b723e */ /* 0x000fe200000000ff */
[----:B-1----:R-:W-:-:S06]  /*25510*/  FFMA.FTZ R2, R241, R0, -R5 ;  /* 0x00000000f1027223 */ /* 0x002fcc0000010805 */
[----:B------:R1:W-:Y:S01]  /*25520*/  MUFU.EX2 R89, R2 ;  /* 0x0000000200597308 */ /* 0x0003e20000000800 */
[----:B---3--:R-:W-:Y:S01]  /*25530*/  HMMA.16816.F32 R28, R8, R32, R28 ;  /* 0x00000020081c723c */ /* 0x008fe2000000181c */
[----:B------:R-:W-:Y:S01]  /*25540*/  MOV R227, R85 ;  /* 0x0000005500e37202 */ /* 0x000fe20000000f00 */
[----:B-1----:R-:W-:-:S05]  /*25550*/  FFMA.FTZ R2, R115, R0, -R5 ;  /* 0x0000000073027223 */ /* 0x002fca0000010805 */
[----:B------:R1:W3:Y:S01]  /*25560*/  MUFU.EX2 R88, R2 ;  /* 0x0000000200587308 */ /* 0x0002e20000000800 */
[C---:B------:R-:W-:Y:S08]  /*25570*/  HMMA.16816.F32 R32, R8.reuse, R34, R60 ;  /* 0x000000220820723c */ /* 0x040ff0000000183c */
[----:B------:R-:W-:Y:S01]  /*25580*/  HMMA.16816.F32 R40, R8, R36, R40 ;  /* 0x000000240828723c */ /* 0x000fe20000001828 */
[----:B-1----:R-:W-:-:S07]  /*25590*/  FFMA.FTZ R2, R114, R0, -R3 ;  /* 0x0000000072027223 */ /* 0x002fce0000010803 */
[C---:B------:R-:W-:Y:S01]  /*255a0*/  HMMA.16816.F32 R44, R8.reuse, R38, R44 ;  /* 0x00000026082c723c */ /* 0x040fe2000000182c */
[----:B------:R-:W1:Y:S01]  /*255b0*/  LDSM.16.MT88.4 R36, [R185+0xf800] ;  /* 0x00f80000b924783b */ /* 0x000e620000004200 */
[----:B------:R3:W1:Y:S06]  /*255c0*/  MUFU.EX2 R87, R2 ;  /* 0x0000000200577308 */ /* 0x00066c0000000800 */
[----:B--2---:R-:W-:Y:S01]  /*255d0*/  HMMA.16816.F32 R60, R8, R12, R48 ;  /* 0x0000000c083c723c */ /* 0x004fe20000001830 */
[----:B------:R-:W-:-:S07]  /*255e0*/  FFMA.FTZ R4, R252, R4, R220 ;  /* 0x00000004fc047223 */ /* 0x000fce00000100dc */
[C---:B------:R-:W-:Y:S01]  /*255f0*/  HMMA.16816.F32 R48, R8.reuse, R14, R20 ;  /* 0x0000000e0830723c */ /* 0x040fe20000001814 */
[----:B------:R-:W2:Y:S01]  /*25600*/  LDSM.16.MT88.4 R12, [R184+0xf800] ;  /* 0x00f80000b80c783b */ /* 0x000ea20000004200 */
[----:B---3--:R-:W-:Y:S01]  /*25610*/  FFMA.FTZ R2, R242, R0, -R3 ;  /* 0x00000000f2027223 */ /* 0x008fe20000010803 */
[----:B------:R-:W-:Y:S02]  /*25620*/  MOV R220, R86 ;  /* 0x0000005600dc7202 */ /* 0x000fe40000000f00 */
[----:B------:R-:W-:Y:S01]  /*25630*/  MOV R81, R64 ;  /* 0x0000004000517202 */ /* 0x000fe20000000f00 */
[----:B------:R3:W-:Y:S02]  /*25640*/  MUFU.EX2 R85, R2 ;  /* 0x0000000200557308 */ /* 0x0007e40000000800 */
[C---:B------:R-:W-:Y:S01]  /*25650*/  HMMA.16816.F32 R56, R8.reuse, R16, R56 ;  /* 0x000000100838723c */ /* 0x040fe20000001838 */
[----:B------:R-:W-:Y:S02]  /*25660*/  MOV R229, R73 ;  /* 0x0000004900e57202 */ /* 0x000fe40000000f00 */
[----:B------:R-:W-:Y:S01]  /*25670*/  MOV R221, R84 ;  /* 0x0000005400dd7202 */ /* 0x000fe20000000f00 */
[----:B------:R-:W-:Y:S01]  /*25680*/  FFMA.FTZ R6, R216, R6, R217 ;  /* 0x00000006d8067223 */ /* 0x000fe200000100d9 */
[----:B------:R-:W-:Y:S01]  /*25690*/  MOV R226, R74 ;  /* 0x0000004a00e27202 */ /* 0x000fe20000000f00 */
[----:B------:R-:W-:Y:S02]  /*256a0*/  LDSM.16.MT88.4 R20, [R185+0x10000] ;  /* 0x01000000b914783b */ /* 0x000fe40000004200 */
[----:B------:R-:W-:Y:S02]  /*256b0*/  HMMA.16816.F32 R68, R8, R18, R68 ;  /* 0x000000120844723c */ /* 0x000fe40000001844 */
[----:B------:R-:W1:Y:S01]  /*256c0*/  LDSM.16.MT88.4 R16, [R182+0x10000] ;  /* 0x01000000b610783b */ /* 0x000e620000004200 */
[----:B---3--:R-:W-:-:S04]  /*256d0*/  FFMA.FTZ R2, R121, R0, -R3 ;  /* 0x0000000079027223 */ /* 0x008fc80000010803 */
[----:B------:R3:W-:Y:S01]  /*256e0*/  MUFU.EX2 R86, R2 ;  /* 0x0000000200567308 */ /* 0x0007e20000000800 */
[----:B------:R-:W-:Y:S01]  /*256f0*/  MOV R228, R81 ;  /* 0x0000005100e47202 */ /* 0x000fe20000000f00 */
[----:B------:R-:W-:Y:S01]  /*25700*/  FADD.FTZ R4, R229, R4 ;  /* 0x00000004e5047221 */ /* 0x000fe20000010000 */
[----:B----4-:R-:W-:Y:S02]  /*25710*/  F2FP.PACK_AB R8, R97, R98 ;  /* 0x000000626108723e */ /* 0x010fe400000000ff */
[----:B------:R-:W-:Y:S02]  /*25720*/  F2FP.PACK_AB R9, R101, R99 ;  /* 0x000000636509723e */ /* 0x000fe400000000ff */
[----:B------:R-:W-:Y:S01]  /*25730*/  F2FP.PACK_AB R10, R95, R96 ;  /* 0x000000605f0a723e */ /* 0x000fe200000000ff */
[----:B---3--:R-:W-:-:S04]  /*25740*/  FFMA.FTZ R2, R243, R0, -R3 ;  /* 0x00000000f3027223 */ /* 0x008fc80000010803 */
[----:B------:R3:W-:Y:S01]  /*25750*/  MUFU.EX2 R84, R2 ;  /* 0x0000000200547308 */ /* 0x0007e20000000800 */
[----:B------:R-:W-:Y:S02]  /*25760*/  F2FP.PACK_AB R11, R7, R100 ;  /* 0x00000064070b723e */ /* 0x000fe400000000ff */
[----:B------:R-:W-:Y:S01]  /*25770*/  MOV R217, R83 ;  /* 0x0000005300d97202 */ /* 0x000fe20000000f00 */
[----:B------:R-:W-:Y:S01]  /*25780*/  FADD.FTZ R6, R210, R6 ;  /* 0x00000006d2067221 */ /* 0x000fe20000010000 */
[----:B------:R-:W-:Y:S01]  /*25790*/  MOV R210, R209 ;  /* 0x000000d100d27202 */ /* 0x000fe20000000f00 */
[----:B------:R-:W-:Y:S01]  /*257a0*/  FADD.FTZ R4, R228, R4 ;  /* 0x00000004e4047221 */ /* 0x000fe20000010000 */
[----:B------:R-:W-:Y:S01]  /*257b0*/  MOV R209, R208 ;  /* 0x000000d000d17202 */ /* 0x000fe20000000f00 */
[----:B---3--:R-:W-:-:S04]  /*257c0*/  FFMA.FTZ R2, R244, R0, -R5 ;  /* 0x00000000f4027223 */ /* 0x008fc80000010805 */
[----:B------:R3:W-:Y:S01]  /*257d0*/  MUFU.EX2 R83, R2 ;  /* 0x0000000200537308 */ /* 0x0007e20000000800 */
[----:B------:R-:W-:Y:S01]  /*257e0*/  MOV R81, R72 ;  /* 0x0000004800517202 */ /* 0x000fe20000000f00 */
[----:B------:R-:W-:Y:S01]  /*257f0*/  FADD.FTZ R6, R227, R6 ;  /* 0x00000006e3067221 */ /* 0x000fe20000010000 */
[----:B------:R-:W-:Y:S01]  /*25800*/  MOV R208, R82 ;  /* 0x0000005200d07202 */ /* 0x000fe20000000f00 */
[----:B------:R-:W-:Y:S01]  /*25810*/  HMMA.16816.F32 R64, R8, R24, R28 ;  /* 0x000000180840723c */ /* 0x000fe2000000181c */
[----:B------:R-:W-:Y:S02]  /*25820*/  FADD.FTZ R4, R226, R4 ;  /* 0x00000004e2047221 */ /* 0x000fe40000010000 */
[----:B------:R-:W-:Y:S02]  /*25830*/  FADD.FTZ R6, R81, R6 ;  /* 0x0000000651067221 */ /* 0x000fe40000010000 */
[----:B---3--:R-:W-:-:S03]  /*25840*/  FFMA.FTZ R2, R123, R0, -R5 ;  /* 0x000000007b027223 */ /* 0x008fc60000010805 */
[----:B------:R-:W-:Y:S01]  /*25850*/  HMMA.16816.F32 R28, R8, R26, R32 ;  /* 0x0000001a081c723c */ /* 0x000fe20000001820 */
[----:B------:R3:W4:Y:S01]  /*25860*/  MUFU.EX2 R82, R2 ;  /* 0x0000000200527308 */ /* 0x0007220000000800 */
[----:B------:R-:W-:Y:S01]  /*25870*/  MOV R216, R75 ;  /* 0x0000004b00d87202 */ /* 0x000fe20000000f00 */
[----:B---3--:R-:W-:-:S06]  /*25880*/  FFMA.FTZ R2, R245, R0, -R5 ;  /* 0x00000000f5027223 */ /* 0x008fcc0000010805 */
[----:B------:R3:W-:Y:S01]  /*25890*/  MUFU.EX2 R81, R2 ;  /* 0x0000000200517308 */ /* 0x0007e20000000800 */
[C---:B-1----:R-:W-:Y:S01]  /*258a0*/  HMMA.16816.F32 R24, R8.reuse, R36, R40 ;  /* 0x000000240818723c */ /* 0x042fe20000001828 */
[----:B---3--:R-:W-:Y:S02]  /*258b0*/  FADD.FTZ R2, R221, R4 ;  /* 0x00000004dd027221 */ /* 0x008fe40000010000 */
        /* <DEDUP_REMOVED lines=8> */
[----:B------:R-:W-:-:S03]  /*25940*/  FFMA.FTZ R6, R125, R0, -R5 ;  /* 0x000000007d067223 */ /* 0x000fc60000010805 */
[----:B------:R-:W-:Y:S01]  /*25950*/  HMMA.16816.F32 R40, R8, R52, R56 ;  /* 0x000000340828723c */ /* 0x000fe20000001838 */
[----:B------:R-:W-:Y:S02]  /*25960*/  FADD.FTZ R4, R211, R4 ;  /* 0x00000004d3047221 */ /* 0x000fe40000010000 */
[----:B------:R-:W-:-:S05]  /*25970*/  FADD.FTZ R2, R210, R2 ;  /* 0x00000002d2027221 */ /* 0x000fca0000010000 */
[C---:B------:R-:W-:Y:S01]  /*25980*/  HMMA.16816.F32 R52, R8.reuse, R54, R68 ;  /* 0x000000360834723c */ /* 0x040fe20000001844 */
[----:B------:R3:W1:Y:S07]  /*25990*/  MUFU.EX2 R80, R6 ;  /* 0x0000000600507308 */ /* 0x00066e0000000800 */
[----:B--2---:R-:W-:Y:S01]  /*259a0*/  HMMA.16816.F32 R44, R8, R12, R60 ;  /* 0x0000000c082c723c */ /* 0x004fe2000000183c */
[----:B------:R-:W-:-:S07]  /*259b0*/  FADD.FTZ R4, R209, R4 ;  /* 0x00000004d1047221 */ /* 0x000fce0000010000 */
[----:B------:R-:W-:Y:S01]  /*259c0*/  HMMA.16816.F32 R48, R8, R14, R48 ;  /* 0x0000000e0830723c */ /* 0x000fe20000001830 */
[----:B---3--:R-:W-:Y:S01]  /*259d0*/  FFMA.FTZ R6, R127, R0, -R3 ;  /* 0x000000007f067223 */ /* 0x008fe20000010803 */
[----:B------:R-:W-:Y:S05]  /*259e0*/  LDSM.16.MT88.4 R12, [R182+0x10800] ;  /* 0x01080000b60c783b */ /* 0x000fea0000004200 */
[----:B------:R-:W-:Y:S02]  /*259f0*/  F2FP.PACK_AB R8, R90, R91 ;  /* 0x0000005b5a08723e */ /* 0x000fe400000000ff */
[----:B------:R-:W-:Y:S02]  /*25a00*/  F2FP.PACK_AB R9, R94, R93 ;  /* 0x0000005d5e09723e */ /* 0x000fe400000000ff */
[----:B------:R-:W-:-:S02]  /*25a10*/  F2FP.PACK_AB R10, R88, R89 ;  /* 0x00000059580a723e */ /* 0x000fc400000000ff */
[----:B------:R-:W-:Y:S01]  /*25a20*/  F2FP.PACK_AB R11, R87, R92 ;  /* 0x0000005c570b723e */ /* 0x000fe200000000ff */
[----:B------:R-:W-:Y:S01]  /*25a30*/  FADD.FTZ R2, R208, R2 ;  /* 0x00000002d0027221 */ /* 0x000fe20000010000 */
[----:B------:R2:W3:Y:S01]  /*25a40*/  MUFU.EX2 R79, R6 ;  /* 0x00000006004f7308 */ /* 0x0004e20000000800 */
[----:B------:R-:W-:-:S04]  /*25a50*/  FADD.FTZ R4, R207, R4 ;  /* 0x00000004cf047221 */ /* 0x000fc80000010000 */
[----:B------:R-:W-:Y:S01]  /*25a60*/  HMMA.16816.F32 R64, R8, R16, R64 ;  /* 0x000000100840723c */ /* 0x000fe20000001840 */
[----:B------:R-:W-:-:S07]  /*25a70*/  FADD.FTZ R4, R205, R4 ;  /* 0x00000004cd047221 */ /* 0x000fce0000010000 */
[----:B------:R-:W-:Y:S01]  /*25a80*/  HMMA.16816.F32 R28, R8, R18, R28 ;  /* 0x00000012081c723c */ /* 0x000fe2000000181c */
[----:B------:R-:W1:Y:S01]  /*25a90*/  LDSM.16.MT88.4 R16, [R184+0x10000] ;  /* 0x01000000b810783b */ /* 0x000e620000004200 */
[----:B--2---:R-:W-:Y:S02]  /*25aa0*/  FADD.FTZ R6, R78, R2 ;  /* 0x000000024e067221 */ /* 0x004fe40000010000 */
[----:B------:R-:W-:Y:S02]  /*25ab0*/  FFMA.FTZ R2, R212, R0, -R3 ;  /* 0x00000000d4027223 */ /* 0x000fe40000010803 */
[----:B------:R-:W-:Y:S02]  /*25ac0*/  FADD.FTZ R4, R206, R4 ;  /* 0x00000004ce047221 */ /* 0x000fe40000010000 */
[----:B------:R2:W-:Y:S02]  /*25ad0*/  MUFU.EX2 R78, R2 ;  /* 0x00000002004e7308 */ /* 0x0005e40000000800 */
[----:B------:R-:W-:-:S04]  /*25ae0*/  FADD.FTZ R4, R198, R4 ;  /* 0x00000004c6047221 */ /* 0x000fc80000010000 */
[----:B------:R-:W-:Y:S02]  /*25af0*/  FADD.FTZ R4, R197, R4 ;  /* 0x00000004c5047221 */ /* 0x000fe40000010000 */
[----:B--2---:R-:W-:-:S04]  /*25b00*/  FADD.FTZ R2, R203, R6 ;  /* 0x00000006cb027221 */ /* 0x004fc80000010000 */
[----:B------:R-:W-:-:S04]  /*25b10*/  FADD.FTZ R2, R200, R2 ;  /* 0x00000002c8027221 */ /* 0x000fc80000010000 */
        /* <DEDUP_REMOVED lines=9> */
[----:B------:R-:W-:Y:S01]  /*25bb0*/  HMMA.16816.F32 R72, R8, R20, R24 ;  /* 0x000000140848723c */ /* 0x000fe20000001818 */
[----:B------:R-:W-:Y:S02]  /*25bc0*/  FADD.FTZ R4, R169, R4 ;  /* 0x00000004a9047221 */ /* 0x000fe40000010000 */
[----:B------:R-:W-:Y:S02]  /*25bd0*/  FADD.FTZ R2, R172, R2 ;  /* 0x00000002ac027221 */ /* 0x000fe40000010000 */
[----:B------:R-:W-:-:S03]  /*25be0*/  FADD.FTZ R4, R168, R4 ;  /* 0x00000004a8047221 */ /* 0x000fc60000010000 */
[----:B-1----:R-:W-:Y:S01]  /*25bf0*/  HMMA.16816.F32 R56, R8, R38, R52 ;  /* 0x000000260838723c */ /* 0x002fe20000001834 */
[----:B------:R-:W-:-:S07]  /*25c00*/  FADD.FTZ R2, R167, R2 ;  /* 0x00000002a7027221 */ /* 0x000fce0000010000 */
[----:B------:R-:W-:Y:S01]  /*25c10*/  HMMA.16816.F32 R52, R8, R16, R44 ;  /* 0x000000100834723c */ /* 0x000fe2000000182c */
[----:B------:R-:W-:-:S07]  /*25c20*/  FADD.FTZ R2, R165, R2 ;  /* 0x00000002a5027221 */ /* 0x000fce0000010000 */
[----:B------:R-:W-:Y:S01]  /*25c30*/  HMMA.16816.F32 R24, R8, R18, R48 ;  /* 0x000000120818723c */ /* 0x000fe20000001830 */
[----:B------:R-:W1:Y:S01]  /*25c40*/  LDSM.16.MT88.4 R16, [R183+0x10800] ;  /* 0x01080000b710783b */ /* 0x000e620000004200 */
[----:B------:R-:W-:-:S06]  /*25c50*/  FADD.FTZ R4, R163, R4 ;  /* 0x00000004a3047221 */ /* 0x000fcc0000010000 */
[C---:B------:R-:W-:Y:S01]  /*25c60*/  HMMA.16816.F32 R60, R8.reuse, R22, R32 ;  /* 0x00000016083c723c */ /* 0x040fe20000001820 */
[----:B------:R-:W2:Y:S01]  /*25c70*/  LDSM.16.MT88.4 R20, [R185+0x10800] ;  /* 0x01080000b914783b */ /* 0x000ea20000004200 */
        /* <DEDUP_REMOVED lines=9> */
[----:B----4-:R-:W-:Y:S02]  /*25d10*/  F2FP.PACK_AB R8, R82, R83 ;  /* 0x000000535208723e */ /* 0x010fe400000000ff */
[----:B------:R-:W-:Y:S02]  /*25d20*/  F2FP.PACK_AB R9, R86, R85 ;  /* 0x000000555609723e */ /* 0x000fe400000000ff */
[----:B------:R-:W-:Y:S02]  /*25d30*/  F2FP.PACK_AB R10, R80, R81 ;  /* 0x00000051500a723e */ /* 0x000fe400000000ff */
[----:B---3--:R-:W-:Y:S01]  /*25d40*/  F2FP.PACK_AB R11, R79, R84 ;  /* 0x000000544f0b723e */ /* 0x008fe200000000ff */
[----:B------:R-:W-:Y:S02]  /*25d50*/  FADD.FTZ R4, R150, R4 ;  /* 0x0000000496047221 */ /* 0x000fe40000010000 */
[----:B------:R-:W-:-:S02]  /*25d60*/  FFMA.FTZ R6, R129, R0, -R3 ;  /* 0x0000000081067223 */ /* 0x000fc40000010803 */
[----:B------:R-:W-:Y:S02]  /*25d70*/  FADD.FTZ R2, R152, R2 ;  /* 0x0000000298027221 */ /* 0x000fe40000010000 */
[----:B------:R-:W-:Y:S01]  /*25d80*/  FADD.FTZ R4, R148, R4 ;  /* 0x0000000494047221 */ /* 0x000fe20000010000 */
[C---:B------:R-:W-:Y:S01]  /*25d90*/  HMMA.16816.F32 R40, R8.reuse, R12, R64 ;  /* 0x0000000c0828723c */ /* 0x040fe20000001840 */
[----:B------:R3:W-:Y:S01]  /*25da0*/  MUFU.EX2 R66, R6 ;  /* 0x0000000600427308 */ /* 0x0007e20000000800 */
[----:B------:R-:W-:Y:S02]  /*25db0*/  FADD.FTZ R2, R151, R2 ;  /* 0x0000000297027221 */ /* 0x000fe40000010000 */
[----:B------:R-:W-:Y:S02]  /*25dc0*/  FADD.FTZ R4, R147, R4 ;  /* 0x0000000493047221 */ /* 0x000fe40000010000 */
[----:B------:R-:W-:Y:S02]  /*25dd0*/  FADD.FTZ R2, R146, R2 ;  /* 0x0000000292027221 */ /* 0x000fe40000010000 */
[----:B------:R-:W-:Y:S01]  /*25de0*/  HMMA.16816.F32 R32, R8, R14, R28 ;  /* 0x0000000e0820723c */ /* 0x000fe2000000181c */
[----:B------:R-:W4:Y:S01]  /*25df0*/  LDSM.16.MT88.4 R12, [R184+0x10800] ;  /* 0x01080000b80c783b */ /* 0x000f220000004200 */
[----:B------:R-:W-:-:S02]  /*25e00*/  FADD.FTZ R4, R149, R4 ;  /* 0x0000000495047221 */ /* 0x000fc40000010000 */
[----:B---3--:R-:W-:-:S04]  /*25e10*/  FFMA.FTZ R6, R213, R0, -R3 ;  /* 0x00000000d5067223 */ /* 0x008fc80000010803 */
[----:B------:R3:W-:Y:S01]  /*25e20*/  MUFU.EX2 R65, R6 ;  /* 0x0000000600417308 */ /* 0x0007e20000000800 */
[----:B------:R-:W-:Y:S02]  /*25e30*/  FADD.FTZ R2, R144, R2 ;  /* 0x0000000290027221 */ /* 0x000fe40000010000 */
[----:B------:R-:W-:Y:S01]  /*25e40*/  FADD.FTZ R4, R142, R4 ;  /* 0x000000048e047221 */ /* 0x000fe20000010000 */
[----:B-1----:R-:W-:Y:S01]  /*25e50*/  HMMA.16816.F32 R28, R8, R16, R68 ;  /* 0x00000010081c723c */ /* 0x002fe20000001844 */
[----:B------:R-:W-:Y:S02]  /*25e60*/  FADD.FTZ R2, R145, R2 ;  /* 0x0000000291027221 */ /* 0x000fe40000010000 */
[----:B------:R-:W-:Y:S01]  /*25e70*/  FADD.FTZ R4, R141, R4 ;  /* 0x000000048d047221 */ /* 0x000fe20000010000 */
[----:B------:R-:W-:Y:S01]  /*25e80*/  LDSM.16.MT88.4 R144, [R183+0x11800] ;  /* 0x01180000b790783b */ /* 0x000fe20000004200 */
[----:B---3--:R-:W-:-:S03]  /*25e90*/  FFMA.FTZ R6, R246, R0, -R5 ;  /* 0x00000000f6067223 */ /* 0x008fc60000010805 */
[----:B------:R-:W-:Y:S01]  /*25ea0*/  HMMA.16816.F32 R56, R8, R18, R56 ;  /* 0x000000120838723c */ /* 0x000fe20000001838 */
[----:B------:R-:W1:Y:S01]  /*25eb0*/  LDSM.16.MT88.4 R16, [R185+0x11000] ;  /* 0x01100000b910783b */ /* 0x000e620000004200 */
[----:B------:R3:W-:Y:S01]  /*25ec0*/  MUFU.EX2 R64, R6 ;  /* 0x0000000600407308 */ /* 0x0007e20000000800 */
[----:B------:R-:W-:-:S05]  /*25ed0*/  FADD.FTZ R2, R143, R2 ;  /* 0x000000028f027221 */ /* 0x000fca0000010000 */
[----:B--2---:R-:W-:Y:S01]  /*25ee0*/  HMMA.16816.F32 R36, R8, R22, R60 ;  /* 0x000000160824723c */ /* 0x004fe2000000183c */
[----:B------:R-:W-:Y:S02]  /*25ef0*/  FADD.FTZ R4, R140, R4 ;  /* 0x000000048c047221 */ /* 0x000fe40000010000 */
[----:B---3--:R-:W-:-:S04]  /*25f00*/  FFMA.FTZ R6, R131, R0, -R5 ;  /* 0x0000000083067223 */ /* 0x008fc80000010805 */
[----:B------:R2:W3:Y:S01]  /*25f10*/  MUFU.EX2 R62, R6 ;  /* 0x00000006003e7308 */ /* 0x0004e20000000800 */
[----:B------:R-:W-:Y:S02]  /*25f20*/  FADD.FTZ R2, R138, R2 ;  /* 0x000000028a027221 */ /* 0x000fe40000010000 */
[----:B------:R-:W-:Y:S02]  /*25f30*/  FADD.FTZ R4, R139, R4 ;  /* 0x000000048b047221 */ /* 0x000fe40000010000 */
[----:B------:R-:W-:Y:S02]  /*25f40*/  FADD.FTZ R2, R136, R2 ;  /* 0x0000000288027221 */ /* 0x000fe40000010000 */
[----:B--2---:R-:W-:-:S04]  /*25f50*/  FFMA.FTZ R6, R247, R0, -R5 ;  /* 0x00000000f7067223 */ /* 0x004fc80000010805 */
[----:B------:R2:W-:Y:S01]  /*25f60*/  MUFU.EX2 R63, R6 ;  /* 0x00000006003f7308 */ /* 0x0005e20000000800 */
[----:B------:R-:W-:Y:S02]  /*25f70*/  FADD.FTZ R4, R134, R4 ;  /* 0x0000000486047221 */ /* 0x000fe40000010000 */
[----:B------:R-:W-:Y:S02]  /*25f80*/  FADD.FTZ R2, R137, R2 ;  /* 0x0000000289027221 */ /* 0x000fe40000010000 */
[----:B------:R-:W-:Y:S01]  /*25f90*/  FADD.FTZ R4, R133, R4 ;  /* 0x0000000485047221 */ /* 0x000fe20000010000 */
[----:B------:R-:W-:Y:S01]  /*25fa0*/  HMMA.16816.F32 R44, R8, R20, R72 ;  /* 0x00000014082c723c */ /* 0x000fe20000001848 */
[----:B--2---:R-:W-:-:S07]  /*25fb0*/  FFMA.FTZ R6, R157, R0, -R5 ;  /* 0x000000009d067223 */ /* 0x004fce0000010805 */
[----:B----4-:R-:W-:Y:S01]  /*25fc0*/  HMMA.16816.F32 R52, R8, R12, R52 ;  /* 0x0000000c0834723c */ /* 0x010fe20000001834 */
[----:B------:R-:W-:Y:S01]  /*25fd0*/  FADD.FTZ R2, R135, R2 ;  /* 0x0000000287027221 */ /* 0x000fe20000010000 */
[----:B------:R-:W2:Y:S01]  /*25fe0*/  LDSM.16.MT88.4 R20, [R182+0x11000] ;  /* 0x01100000b614783b */ /* 0x000ea20000004200 */
[----:B------:R4:W1:Y:S01]  /*25ff0*/  MUFU.EX2 R61, R6 ;  /* 0x00000006003d7308 */ /* 0x0008620000000800 */
[----:B------:R-:W-:Y:S02]  /*26000*/  FADD.FTZ R4, R132, R4 ;  /* 0x0000000484047221 */ /* 0x000fe40000010000 */
[----:B------:R-:W-:Y:S01]  /*26010*/  FADD.FTZ R2, R128, R2 ;  /* 0x0000000280027221 */ /* 0x000fe20000010000 */
[----:B------:R-:W-:Y:S01]  /*26020*/  LDSM.16.MT88.4 R136, [R185+0x11800] ;  /* 0x01180000b988783b */ /* 0x000fe20000004200 */
[----:B----4-:R-:W-:-:S04]  /*26030*/  FFMA.FTZ R6, R159, R0, -R3 ;  /* 0x000000009f067223 */ /* 0x010fc80000010803 */
[----:B------:R4:W1:Y:S01]  /*26040*/  MUFU.EX2 R60, R6 ;  /* 0x00000006003c7308 */ /* 0x0008620000000800 */
[----:B------:R-:W-:Y:S02]  /*26050*/  FADD.FTZ R4, R130, R4 ;  /* 0x0000000482047221 */ /* 0x000fe40000010000 */
[----:B------:R-:W-:Y:S02]  /*26060*/  FADD.FTZ R2, R122, R2 ;  /* 0x000000027a027221 */ /* 0x000fe40000010000 */
[----:B------:R-:W-:Y:S02]  /*26070*/  FADD.FTZ R4, R120, R4 ;  /* 0x0000000478047221 */ /* 0x000fe40000010000 */
[----:B----4-:R-:W-:-:S04]  /*26080*/  FFMA.FTZ R6, R248, R0, -R3 ;  /* 0x00000000f8067223 */ /* 0x010fc80000010803 */
[----:B------:R4:W1:Y:S01]  /*26090*/  MUFU.EX2 R51, R6 ;  /* 0x0000000600337308 */ /* 0x0008620000000800 */
[----:B------:R-:W-:Y:S01]  /*260a0*/  FADD.FTZ R2, R126, R2 ;  /* 0x000000027e027221 */ /* 0x000fe20000010000 */
[----:B------:R-:W-:Y:S01]  /*260b0*/  HMMA.16816.F32 R24, R8, R14, R24 ;  /* 0x0000000e0818723c */ /* 0x000fe20000001818 */
[----:B------:R-:W-:Y:S01]  /*260c0*/  FADD.FTZ R4, R119, R4 ;  /* 0x0000000477047221 */ /* 0x000fe20000010000 */
[----:B------:R-:W2:Y:S01]  /*260d0*/  LDSM.16.MT88.4 R12, [R183+0x11000] ;  /* 0x01100000b70c783b */ /* 0x000ea20000004200 */
[----:B----4-:R-:W-:-:S04]  /*260e0*/  FFMA.FTZ R6, R173, R0, -R3 ;  /* 0x00000000ad067223 */ /* 0x010fc80000010803 */
[----:B------:R4:W-:Y:S01]  /*260f0*/  MUFU.EX2 R50, R6 ;  /* 0x0000000600327308 */ /* 0x0009e20000000800 */
[----:B---3--:R-:W-:Y:S02]  /*26100*/  F2FP.PACK_AB R8, R62, R64 ;  /* 0x000000403e08723e */ /* 0x008fe400000000ff */
[----:B------:R-:W-:Y:S02]  /*26110*/  F2FP.PACK_AB R9, R66, R78 ;  /* 0x0000004e4209723e */ /* 0x000fe400000000ff */
[----:B-1----:R-:W-:Y:S02]  /*26120*/  F2FP.PACK_AB R10, R61, R63 ;  /* 0x0000003f3d0a723e */ /* 0x002fe400000000ff */
[----:B------:R-:W-:Y:S01]  /*26130*/  F2FP.PACK_AB R11, R60, R65 ;  /* 0x000000413c0b723e */ /* 0x000fe200000000ff */
[----:B------:R-:W-:Y:S02]  /*26140*/  FADD.FTZ R2, R124, R2 ;  /* 0x000000027c027221 */ /* 0x000fe40000010000 */
[----:B----4-:R-:W-:-:S04]  /*26150*/  FFMA.FTZ R6, R249, R0, -R3 ;  /* 0x00000000f9067223 */ /* 0x010fc80000010803 */
[----:B------:R1:W-:Y:S01]  /*26160*/  MUFU.EX2 R49, R6 ;  /* 0x0000000600317308 */ /* 0x0003e20000000800 */
[----:B------:R-:W-:Y:S01]  /*26170*/  FADD.FTZ R4, R118, R4 ;  /* 0x0000000476047221 */ /* 0x000fe20000010000 */
[----:B------:R-:W-:Y:S01]  /*26180*/  HMMA.16816.F32 R36, R8, R18, R36 ;  /* 0x000000120824723c */ /* 0x000fe20000001824 */
[----:B------:R-:W-:Y:S02]  /*26190*/  FADD.FTZ R2, R116, R2 ;  /* 0x0000000274027221 */ /* 0x000fe40000010000 */
[----:B------:R-:W-:Y:S02]  /*261a0*/  FADD.FTZ R4, R117, R4 ;  /* 0x0000000475047221 */ /* 0x000fe40000010000 */
[----:B-1----:R-:W-:-:S04]  /*261b0*/  FFMA.FTZ R6, R204, R0, -R5 ;  /* 0x00000000cc067223 */ /* 0x002fc80000010805 */
[----:B------:R1:W3:Y:S01]  /*261c0*/  MUFU.EX2 R48, R6 ;  /* 0x0000000600307308 */ /* 0x0002e20000000800 */
[----:B------:R-:W-:Y:S02]  /*261d0*/  FADD.FTZ R2, R108, R2 ;  /* 0x000000026c027221 */ /* 0x000fe40000010000 */
[-C--:B------:R-:W-:Y:S02]  /*261e0*/  FFMA.FTZ R3, R179, R0.reuse, -R3 ;  /* 0x00000000b3037223 */ /* 0x080fe40000010803 */
[----:B-1----:R-:W-:-:S04]  /*261f0*/  FFMA.FTZ R6, R175, R0, -R5 ;  /* 0x00000000af067223 */ /* 0x002fc80000010805 */
[----:B------:R1:W4:Y:S02]  /*26200*/  MUFU.EX2 R18, R6 ;  /* 0x0000000600127308 */ /* 0x0003240000000800 */
[-CC-:B-1----:R-:W-:Y:S02]  /*26210*/  FFMA.FTZ R6, R202, R0.reuse, -R5.reuse ;  /* 0x00000000ca067223 */ /* 0x182fe40000010805 */
[----:B------:R-:W-:Y:S02]  /*26220*/  FFMA.FTZ R5, R177, R0, -R5 ;  /* 0x00000000b1057223 */ /* 0x000fe40000010805 */
        /* <DEDUP_REMOVED lines=16> */
[----:B--2---:R-:W-:Y:S01]  /*26330*/  HMMA.16816.F32 R40, R8, R20, R40 ;  /* 0x000000140828723c */ /* 0x004fe20000001828 */
[----:B------:R-:W-:Y:S02]  /*26340*/  FADD.FTZ R2, R91, R2 ;  /* 0x000000025b027221 */ /* 0x000fe40000010000 */
[----:B------:R-:W-:Y:S02]  /*26350*/  FADD.FTZ R0, R94, R0 ;  /* 0x000000005e007221 */ /* 0x000fe40000010000 */
[----:B------:R-:W-:-:S03]  /*26360*/  FADD.FTZ R2, R90, R2 ;  /* 0x000000025a027221 */ /* 0x000fc60000010000 */
        /* <DEDUP_REMOVED lines=11> */
[----:B------:R-:W-:Y:S01]  /*26420*/  FADD.FTZ R0, R84, R0 ;  /* 0x0000000054007221 */ /* 0x000fe20000010000 */
[----:B------:R-:W2:Y:S01]  /*26430*/  MUFU.EX2 R17, R6 ;  /* 0x0000000600117308 */ /* 0x000ea20000000800 */
[----:B------:R-:W-:Y:S02]  /*26440*/  FADD.FTZ R2, R81, R2 ;  /* 0x0000000251027221 */ /* 0x000fe40000010000 */
[----:B------:R-:W-:-:S02]  /*26450*/  FADD.FTZ R0, R79, R0 ;  /* 0x000000004f007221 */ /* 0x000fc40000010000 */
[----:B------:R-:W-:-:S03]  /*26460*/  FADD.FTZ R2, R80, R2 ;  /* 0x0000000250027221 */ /* 0x000fc60000010000 */
[----:B------:R1:W-:Y:S01]  /*26470*/  MUFU.EX2 R16, R5 ;  /* 0x0000000500107308 */ /* 0x0003e20000000800 */
[----:B------:R-:W-:Y:S02]  /*26480*/  FADD.FTZ R0, R78, R0 ;  /* 0x000000004e007221 */ /* 0x000fe40000010000 */
[----:B------:R-:W-:Y:S02]  /*26490*/  FADD.FTZ R2, R64, R2 ;  /* 0x0000000240027221 */ /* 0x000fe40000010000 */
[----:B------:R-:W-:Y:S01]  /*264a0*/  FADD.FTZ R0, R66, R0 ;  /* 0x0000000042007221 */ /* 0x000fe20000010000 */
[----:B-1----:R-:W1:Y:S01]  /*264b0*/  LDSM.16.MT88.4 R4, [R184+0x11800] ;  /* 0x01180000b804783b */ /* 0x002e620000004200 */
[----:B------:R-:W-:Y:S02]  /*264c0*/  FADD.FTZ R2, R62, R2 ;  /* 0x000000023e027221 */ /* 0x000fe40000010000 */
[----:B------:R-:W-:Y:S01]  /*264d0*/  FADD.FTZ R0, R65, R0 ;  /* 0x0000000041007221 */ /* 0x000fe20000010000 */
[----:B------:R-:W-:Y:S01]  /*264e0*/  HMMA.16816.F32 R28, R8, R12, R28 ;  /* 0x0000000c081c723c */ /* 0x000fe2000000181c */
[----:B------:R-:W-:Y:S01]  /*264f0*/  FADD.FTZ R2, R63, R2 ;  /* 0x000000023f027221 */ /* 0x000fe20000010000 */
[----:B------:R-:W2:Y:S01]  /*26500*/  MUFU.EX2 R3, R3 ;  /* 0x0000000300037308 */ /* 0x000ea20000000800 */
[----:B------:R-:W-:-:S02]  /*26510*/  FADD.FTZ R0, R60, R0 ;  /* 0x000000003c007221 */ /* 0x000fc40000010000 */
[----:B------:R-:W-:-:S03]  /*26520*/  FADD.FTZ R2, R61, R2 ;  /* 0x000000023d027221 */ /* 0x000fc60000010000 */
[----:B------:R-:W-:Y:S01]  /*26530*/  HMMA.16816.F32 R12, R8, R14, R56 ;  /* 0x0000000e080c723c */ /* 0x000fe20000001838 */
[----:B------:R-:W-:-:S07]  /*26540*/  FADD.FTZ R0, R51, R0 ;  /* 0x0000000033007221 */ /* 0x000fce0000010000 */
[----:B------:R-:W-:Y:S01]  /*26550*/  HMMA.16816.F32 R148, R8, R20, R52 ;  /* 0x000000140894723c */ /* 0x000fe20000001834 */
[----:B---3--:R-:W-:-:S07]  /*26560*/  FADD.FTZ R2, R48, R2 ;  /* 0x0000000230027221 */ /* 0x008fce0000010000 */
[----:B------:R-:W-:Y:S01]  /*26570*/  HMMA.16816.F32 R8, R8, R22, R24 ;  /* 0x000000160808723c */ /* 0x000fe20000001818 */
[----:B------:R-:W-:Y:S02]  /*26580*/  FADD.FTZ R0, R50, R0 ;  /* 0x0000000032007221 */ /* 0x000fe40000010000 */
[C---:B----4-:R-:W-:Y:S02]  /*26590*/  FADD.FTZ R2, R18.reuse, R2 ;  /* 0x0000000212027221 */ /* 0x050fe40000010000 */
[----:B------:R-:W-:Y:S02]  /*265a0*/  FADD.FTZ R0, R49, R0 ;  /* 0x0000000031007221 */ /* 0x000fe40000010000 */
[----:B--2---:R-:W-:Y:S01]  /*265b0*/  FADD.FTZ R2, R17, R2 ;  /* 0x0000000211027221 */ /* 0x004fe20000010000 */
[----:B------:R-:W-:Y:S01]  /*265c0*/  F2FP.PACK_AB R160, R18, R48 ;  /* 0x0000003012a0723e */ /* 0x000fe200000000ff */
[----:B------:R-:W-:Y:S01]  /*265d0*/  FADD.FTZ R252, R3, R0 ;  /* 0x0000000003fc7221 */ /* 0x000fe20000010000 */
[----:B------:R-:W-:-:S02]  /*265e0*/  F2FP.PACK_AB R161, R50, R51 ;  /* 0x0000003332a1723e */ /* 0x000fc400000000ff */
[C---:B------:R-:W-:Y:S02]  /*265f0*/  F2FP.PACK_AB R162, R16.reuse, R17 ;  /* 0x0000001110a2723e */ /* 0x040fe400000000ff */
[----:B------:R-:W-:Y:S01]  /*26600*/  F2FP.PACK_AB R163, R3, R49 ;  /* 0x0000003103a3723e */ /* 0x000fe200000000ff */
[----:B------:R-:W-:-:S05]  /*26610*/  FADD.FTZ R0, R16, R2 ;  /* 0x0000000210007221 */ /* 0x000fca0000010000 */
[----:B------:R2:W-:Y:S01]  /*26620*/  STL [R1], R0 ;  /* 0x0000000001007387 */ /* 0x0005e20000100800 */
        /* <DEDUP_REMOVED lines=8> */
[----:B------:R-:W-:-:S02]  /*266b0*/  MOV R2, R77 ;  /* 0x0000004d00027202 */ /* 0x000fc40000000f00 */
[----:B------:R-:W-:-:S05]  /*266c0*/  MOV R18, R76 ;  /* 0x0000004c00127202 */ /* 0x000fca0000000f00 */
.L_x_3109:
[----:B--2---:R-:W-:-:S13]  /*266d0*/  ISETP.GE.AND P0, PT, R251, 0x1, PT ;  /* 0x00000001fb00780c */ /* 0x004fda0003f06270 */
[----:B------:R-:W-:Y:S05]  /*266e0*/  @!P0 BRA `(.L_x_3120) ;  /* 0x00007ab000008947 */ /* 0x000fea0003800000 */
[----:B------:R-:W2:Y:S04]  /*266f0*/  LDL R24, [R1+0xc] ;  /* 0x00000c0001187983 */ /* 0x000ea80000100800 */
[----:B------:R-:W3:Y:S01]  /*26700*/  LDL R23, [R1+0x8] ;  /* 0x0000080001177983 */ /* 0x000ee20000100800 */
[----:B------:R-:W-:Y:S01]  /*26710*/  MOV R156, R18 ;  /* 0x00000012009c7202 */ /* 0x000fe20000000f00 */
[----:B------:R-:W-:Y:S01]  /*26720*/  IMAD.WIDE.U32 R44, R194, 0x30, RZ ;  /* 0x00000030c22c7825 */ /* 0x000fe200078e00ff */
[----:B------:R-:W-:-:S03]  /*26730*/  MOV R152, R2 ;  /* 0x0000000200987202 */ /* 0x000fc60000000f00 */
        /* <DEDUP_REMOVED lines=133> */
.L_x_3129:
        /* <DEDUP_REMOVED lines=76> */
.L_x_3122:
[----:B------:R-:W-:Y:S02]  /*27450*/  ULDC.64 UR4, c[0x0][0x118] ;  /* 0x0000460000047ab9 */ /* 0x000fe40000000a00 */
[----:B------:R-:W2:Y:S02]  /*27460*/  LD.E R0, [R6.64+0x40] ;  /* 0x0000400406007980 */ /* 0x000ea4000c101900 */
[----:B--2---:R-:W-:Y:S04]  /*27470*/  LEA R0, -R0, RZ, 0x8 ;  /* 0x000000ff00007211 */ /* 0x004fe800078e41ff */
[----:B------:R-:W-:Y:S02]  /*27480*/  SHF.R.S32.HI R2, RZ, 0x1f, R0 ;  /* 0x0000001fff027819 */ /* 0x000fe40000011400 */
.L_x_3123:
[----:B------:R-:W-:Y:S05]  /*27490*/  BSYNC B0 ;  /* 0x0000000000007941 */ /* 0x000fea0003800000 */
.L_x_3121:
        /* <DEDUP_REMOVED lines=8> */
[----:B------:R-:W4:Y:S04]  /*27520*/  LDL R5, [R1+0x8] ;  /* 0x0000080001057983 */ /* 0x000f280000100800 */
        /* <DEDUP_REMOVED lines=182> */
[C---:B-----5:R-:W-:Y:S03]  /*28090*/  IADD3 R2, R181.reuse, 0x5800, RZ ;  /* 0x00005800b5027810 */ /* 0x060fe60007ffe0ff */
        /* <DEDUP_REMOVED lines=142> */
[----:B-1----:R-:W-:Y:S04]  /*28980*/  IMAD.U32 R2, RZ, RZ, UR8 ;  /* 0x00000008ff027e24 */ /* 0x002fe8000f8e00ff */
[C---:B--2---:R-:W-:Y:S08]  /*28990*/  HMMA.16816.F32 R92, R172.reuse, R176, R92 ;  /* 0x000000b0ac5c723c */ /* 0x044ff0000000185c */
        /* <DEDUP_REMOVED lines=82> */
[--C-:B-1----:R-:W-:Y:S04]  /*28ec0*/  IMAD.MOV R158, RZ, RZ, -R159.reuse ;  /* 0x000000ffff9e7224 */ /* 0x102fe800078e0a9f */
[----:B------:R-:W-:Y:S02]  /*28ed0*/  IMAD.MOV.U32 R172, RZ, RZ, R158 ;  /* 0x000000ffffac7224 */ /* 0x000fe400078e009e */
[----:B------:R-:W-:Y:S02]  /*28ee0*/  IMAD.SHL.U32 R158, R251, 0x100, RZ ;  /* 0x00000100fb9e7824 */ /* 0x000fe400078e00ff */
[----:B------:R-:W-:Y:S03]  /*28ef0*/  IMAD R172, R172, R0, RZ ;  /* 0x00000000acac7224 */ /* 0x000fe600078e02ff */
[C---:B------:R-:W-:Y:S02]  /*28f00*/  IADD3 R175, R158.reuse, -0x100, RZ ;  /* 0xffffff009eaf7810 */ /* 0x040fe40007ffe0ff */
[----:B------:R-:W-:Y:S01]  /*28f10*/  IADD3 R176, R158, -0x200, RZ ;  /* 0xfffffe009eb07810 */ /* 0x000fe20007ffe0ff */
[----:B------:R-:W-:Y:S01]  /*28f20*/  IMAD.MOV.U32 R158, RZ, RZ, RZ ;  /* 0x000000ffff9e7224 */ /* 0x000fe200078e00ff */
[----:B------:R-:W-:Y:S02]  /*28f30*/  IABS R173, R175 ;  /* 0x000000af00ad7213 */ /* 0x000fe40000000000 */
[-C--:B------:R-:W-:Y:S01]  /*28f40*/  LOP3.LUT R175, R175, R157.reuse, RZ, 0x3c, !PT ;  /* 0x0000009dafaf7212 */ /* 0x080fe200078e3cff */
[----:B------:R-:W-:Y:S01]  /*28f50*/  IMAD.HI.U32 R159, R159, R172, R158 ;  /* 0x000000ac9f9f7227 */ /* 0x000fe200078e009e */
[----:B------:R-:W-:Y:S02]  /*28f60*/  IABS R172, R176 ;  /* 0x000000b000ac7213 */ /* 0x000fe40000000000 */
[----:B------:R-:W-:Y:S02]  /*28f70*/  ISETP.GE.AND P2, PT, R175, RZ, PT ;  /* 0x000000ffaf00720c */ /* 0x000fe40003f46270 */
[----:B------:R-:W-:Y:S01]  /*28f80*/  LOP3.LUT R176, R176, R157, RZ, 0x3c, !PT ;  /* 0x0000009db0b07212 */ /* 0x000fe200078e3cff */
[C---:B------:R-:W-:Y:S03]  /*28f90*/  IMAD.HI.U32 R158, R159.reuse, R172, RZ ;  /* 0x000000ac9f9e7227 */ /* 0x040fe600078e00ff */
[----:B------:R-:W-:Y:S01]  /*28fa0*/  ISETP.GE.AND P0, PT, R176, RZ, PT ;  /* 0x000000ffb000720c */ /* 0x000fe20003f06270 */
        /* <DEDUP_REMOVED lines=19> */
[-C--:B------:R-:W-:Y:S01]  /*290e0*/  LEA R176, P1, R174, R222.reuse, 0x2 ;  /* 0x000000deaeb07211 */ /* 0x080fe200078210ff */
[----:B------:R-:W2:Y:S01]  /*290f0*/  LD.E.64 R158, [R2.64+0x38] ;  /* 0x00003804029e7980 */ /* 0x000ea2000c101b00 */
[----:B------:R-:W-:Y:S02]  /*29100*/  LEA R172, P0, R0, R222, 0x2 ;  /* 0x000000de00ac7211 */ /* 0x000fe400078010ff */
[-C--:B------:R-:W-:Y:S02]  /*29110*/  LEA.HI.X.SX32 R177, R174, R223.reuse, 0x2, P1 ;  /* 0x000000dfaeb17211 */ /* 0x080fe400008f16ff */
[C---:B------:R-:W-:Y:S01]  /*29120*/  LEA.HI.X.SX32 R173, R0.reuse, R223, 0x2, P0 ;  /* 0x000000df00ad7211 */ /* 0x040fe200000f16ff */
[----:B------:R-:W-:Y:S02]  /*29130*/  IMAD.IADD R0, R0, 0x1, -R174 ;  /* 0x0000000100007824 */ /* 0x000fe400078e0aae */
[----:B------:R-:W3:Y:S02]  /*29140*/  LD.E R176, [R176.64] ;  /* 0x00000004b0b07980 */ /* 0x000ee4000c101900 */
[----:B------:R-:W-:Y:S02]  /*29150*/  IMAD R157, R157, R0, -0x100 ;  /* 0xffffff009d9d7424 */ /* 0x000fe400078e0200 */
[----:B------:R1:W3:Y:S03]  /*29160*/  LD.E R175, [R172.64] ;  /* 0x00000004acaf7980 */ /* 0x0002e6000c101900 */
[----:B------:R-:W-:Y:S01]  /*29170*/  SHF.R.S32.HI R174, RZ, 0x1f, R157 ;  /* 0x0000001fffae7819 */ /* 0x000fe2000001149d */
        /* <DEDUP_REMOVED lines=13> */
.L_x_3127:
[----:B------:R-:W2:Y:S02]  /*29250*/  LD.E R0, [R2.64+0x38] ;  /* 0x0000380402007980 */ /* 0x000ea4000c101900 */
[----:B--2---:R-:W-:Y:S04]  /*29260*/  LEA R0, -R0, RZ, 0x8 ;  /* 0x000000ff00007211 */ /* 0x004fe800078e41ff */
[----:B------:R-:W-:Y:S02]  /*29270*/  SHF.R.S32.HI R157, RZ, 0x1f, R0 ;  /* 0x0000001fff9d7819 */ /* 0x000fe40000011400 */
.L_x_3128:
[----:B------:R-:W-:Y:S05]  /*29280*/  BSYNC B0 ;  /* 0x0000000000007941 */ /* 0x000fea0003800000 */
.L_x_3126:
        /* <DEDUP_REMOVED lines=8> */
[----:B------:R-:W4:Y:S03]  /*29310*/  LDL R178, [R1+0x11c] ;  /* 0x00011c0001b27983 */ /* 0x000f260000100800 */
[C---:B------:R-:W-:Y:S01]  /*29320*/  @!P0 IMAD.X R159, R157.reuse, 0x1, R159, P1 ;  /* 0x000000019d9f8824 */ /* 0x040fe200008e069f */
[----:B------:R-:W4:Y:S01]  /*29330*/  LDL R177, [R1+0x120] ;  /* 0x0001200001b17983 */ /* 0x000f220000100800 */
[CC--:B------:R-:W-:Y:S03]  /*29340*/  @!P0 LEA R172, P1, R158.reuse, R224.reuse, 0x1 ;  /* 0x000000e09eac8211 */ /* 0x0c0fe600078208ff */
[----:B------:R-:W4:Y:S01]  /*29350*/  LDL.64 R196, [R1+0x78] ;  /* 0x0000780001c47983 */ /* 0x000f220000100a00 */
[-C--:B------:R-:W-:Y:S02]  /*29360*/  @!P0 LEA.HI.X R173, R158, R225.reuse, R159, 0x1, P1 ;  /* 0x000000e19ead8211 */ /* 0x080fe400008f0c9f */
[C---:B------:R-:W-:Y:S01]  /*29370*/  LEA R158, P1, R0.reuse, R224, 0x1 ;  /* 0x000000e0009e7211 */ /* 0x040fe200078208ff */
[----:B------:R-:W4:Y:S03]  /*29380*/  LDL R175, [R1+0xe0] ;  /* 0x0000e00001af7983 */ /* 0x000f260000100800 */
[CC--:B------:R-:W-:Y:S01]  /*29390*/  LEA.HI.X R159, R0.reuse, R225.reuse, R157, 0x1, P1 ;  /* 0x000000e1009f7211 */ /* 0x0c0fe200008f0c9d */
[----:B------:R-:W4:Y:S04]  /*293a0*/  LDL.64 R200, [R1+0x70] ;  /* 0x0000700001c87983 */ /* 0x000f280000100a00 */
[----:B------:R-:W4:Y:S04]  /*293b0*/  LDL R193, [R1+0xd8] ;  /* 0x0000d80001c17983 */ /* 0x000f280000100800 */
[----:B------:R-:W4:Y:S04]  /*293c0*/  LDL R203, [R1+0xd0] ;  /* 0x0000d00001cb7983 */ /* 0x000f280000100800 */
        /* <DEDUP_REMOVED lines=13> */
[C---:B--2---:R-:W-:Y:S03]  /*294a0*/  @!P0 IADD3 R173, P1, R0.reuse, R176, RZ ;  /* 0x000000b000ad8210 */ /* 0x044fe60007f3e0ff */
[----:B------:R-:W2:Y:S02]  /*294b0*/  LDL R176, [R1+0xdc] ;  /* 0x0000dc0001b07983 */ /* 0x000ea40000100800 */
[----:B---3--:R-:W-:Y:S01]  /*294c0*/  @!P0 IMAD.X R174, R157, 0x1, R174, P1 ;  /* 0x000000019dae8824 */ /* 0x008fe200008e06ae */
[C---:B------:R-:W-:Y:S04]  /*294d0*/  @!P0 LEA R172, P1, R173.reuse, R224, 0x1 ;  /* 0x000000e0adac8211 */ /* 0x040fe800078208ff */
[-C--:B------:R-:W-:Y:S05]  /*294e0*/  @!P0 LEA.HI.X R173, R173, R225.reuse, R174, 0x1, P1 ;  /* 0x000000e1adad8211 */ /* 0x080fea00008f0cae */
[----:B------:R-:W-:Y:S01]  /*294f0*/  @!PT LDS RZ, [RZ] ;  /* 0x00000000fffff984 */ /* 0x000fe20000000800 */
[----:B------:R-:W-:Y:S01]  /*29500*/  @!PT LDS RZ, [RZ] ;  /* 0x00000000fffff984 */ /* 0x000fe20000000800 */
[----:B------:R-:W-:Y:S01]  /*29510*/  @!PT LDS RZ, [RZ] ;  /* 0x00000000fffff984 */ /* 0x000fe20000000800 */
[----:B------:R4:W-:Y:S04]  /*29520*/  @!P0 LDGSTS.E.BYPASS.LTC128B.128 [R192+0x3000], [R172.64] ;  /* 0x03000000acc08fae */ /* 0x0009e8000b901d44 */
[----:B------:R1:W-:Y:S01]  /*29530*/  @P0 STS.128 [R192+0x3800], RZ ;  /* 0x003800ffc0000388 */ /* 0x0003e20000000c00 */
[C---:B----4-:R-:W-:Y:S03]  /*29540*/  @!P0 IADD3 R173, P1, R0.reuse, R198, RZ ;  /* 0x000000c600ad8210 */ /* 0x050fe60007f3e0ff */
[----:B------:R-:W3:Y:S02]  /*29550*/  LDL.64 R198, [R1+0x68] ;  /* 0x0000680001c67983 */ /* 0x000ee40000100a00 */
[----:B-----5:R-:W-:Y:S01]  /*29560*/  @!P0 IMAD.X R174, R157, 0x1, R179, P1 ;  /* 0x000000019dae8824 */ /* 0x020fe200008e06b3 */
[C---:B------:R-:W-:Y:S01]  /*29570*/  @!P0 LEA R172, P1, R173.reuse, R224, 0x1 ;  /* 0x000000e0adac8211 */ /* 0x040fe200078208ff */
[----:B------:R-:W4:Y:S03]  /*29580*/  LDL R179, [R1+0x114] ;  /* 0x0001140001b37983 */ /* 0x000f260000100800 */
[-C--:B------:R-:W-:Y:S05]  /*29590*/  @!P0 LEA.HI.X R173, R173, R225.reuse, R174, 0x1, P1 ;  /* 0x000000e1adad8211 */ /* 0x080fea00008f0cae */
[----:B------:R-:W-:Y:S01]  /*295a0*/  @!PT LDS RZ, [RZ] ;  /* 0x00000000fffff984 */ /* 0x000fe20000000800 */
[----:B------:R-:W-:Y:S01]  /*295b0*/  @!PT LDS RZ, [RZ] ;  /* 0x00000000fffff984 */ /* 0x000fe20000000800 */
[----:B------:R-:W-:Y:S01]  /*295c0*/  @!PT LDS RZ, [RZ] ;  /* 0x00000000fffff984 */ /* 0x000fe20000000800 */
[----:B------:R5:W-:Y:S04]  /*295d0*/  @!P0 LDGSTS.E.BYPASS.LTC128B.128 [R192+0x3800], [R172.64] ;  /* 0x03800000acc08fae */ /* 0x000be8000b901d44 */
[----:B------:R1:W-:Y:S01]  /*295e0*/  @P0 STS.128 [R192+0x4000], RZ ;  /* 0x004000ffc0000388 */ /* 0x0003e20000000c00 */
[C---:B-----5:R-:W-:Y:S03]  /*295f0*/  @!P0 IADD3 R173, P1, R0.reuse, R178, RZ ;  /* 0x000000b200ad8210 */ /* 0x060fe60007f3e0ff */
[----:B------:R-:W5:Y:S02]  /*29600*/  LDL R178, [R1+0x118] ;  /* 0x0001180001b27983 */ /* 0x000f640000100800 */
[----:B------:R-:W-:Y:S01]  /*29610*/  @!P0 IMAD.X R174, R157, 0x1, R177, P1 ;  /* 0x000000019dae8824 */ /* 0x000fe200008e06b1 */
[C---:B------:R-:W-:Y:S04]  /*29620*/  @!P0 LEA R172, P1, R173.reuse, R224, 0x1 ;  /* 0x000000e0adac8211 */ /* 0x040fe800078208ff */
[-C--:B------:R-:W-:Y:S05]  /*29630*/  @!P0 LEA.HI.X R173, R173, R225.reuse, R174, 0x1, P1 ;  /* 0x000000e1adad8211 */ /* 0x080fea00008f0cae */
[----:B------:R-:W-:Y:S01]  /*29640*/  @!PT LDS RZ, [RZ] ;  /* 0x00000000fffff984 */ /* 0x000fe20000000800 */
[----:B------:R-:W-:Y:S01]  /*29650*/  @!PT LDS RZ, [RZ] ;  /* 0x00000000fffff984 */ /* 0x000fe20000000800 */
[----:B------:R-:W-:Y:S01]  /*29660*/  @!PT LDS RZ, [RZ] ;  /* 0x00000000fffff984 */ /* 0x000fe20000000800 */
[----:B------:R1:W-:Y:S04]  /*29670*/  @!P0 LDGSTS.E.BYPASS.LTC128B.128 [R192+0x4000], [R172.64] ;  /* 0x04000000acc08fae */ /* 0x0003e8000b901d44 */
[----:B------:R1:W-:Y:S02]  /*29680*/  @P0 STS.128 [R192+0x4800], RZ ;  /* 0x004800ffc0000388 */ /* 0x0003e40000000c00 */
[C---:B-1----:R-:W-:Y:S02]  /*29690*/  @!P0 IADD3 R173, P1, R0.reuse, R196, RZ ;  /* 0x000000c400ad8210 */ /* 0x042fe40007f3e0ff */
[----:B------:R-:W5:Y:S03]  /*296a0*/  LDL.64 R196, [R1+0x60] ;  /* 0x0000600001c47983 */ /* 0x000f660000100a00 */
[----:B------:R-:W-:Y:S01]  /*296b0*/  @!P0 IMAD.X R174, R157, 0x1, R175, P1 ;  /* 0x000000019dae8824 */ /* 0x000fe200008e06af */
[C---:B------:R-:W-:Y:S01]  /*296c0*/  @!P0 LEA R172, P1, R173.reuse, R224, 0x1 ;  /* 0x000000e0adac8211 */ /* 0x040fe200078208ff */
[----:B------:R-:W5:Y:S03]  /*296d0*/  LDL R175, [R1+0xd4] ;  /* 0x0000d40001af7983 */ /* 0x000f660000100800 */
        /* <DEDUP_REMOVED lines=8> */
[----:B--2---:R-:W-:Y:S01]  /*29760*/  @!P0 IMAD.X R174, R157, 0x1, R176, P1 ;  /* 0x000000019dae8824 */ /* 0x004fe200008e06b0 */
[C---:B------:R-:W-:Y:S01]  /*29770*/  @!P0 LEA R172, P1, R173.reuse, R224, 0x1 ;  /* 0x000000e0adac8211 */ /* 0x040fe200078208ff */
[----:B------:R-:W2:Y:S03]  /*29780*/  LDL.64 R176, [R1+0x58] ;  /* 0x0000580001b07983 */ /* 0x000ea60000100a00 */
[-C--:B------:R-:W-:Y:S05]  /*29790*/  @!P0 LEA.HI.X R173, R173, R225.reuse, R174, 0x1, P1 ;  /* 0x000000e1adad8211 */ /* 0x080fea00008f0cae */
[----:B------:R-:W-:Y:S01]  /*297a0*/  @!PT LDS RZ, [RZ] ;  /* 0x00000000fffff984 */ /* 0x000fe20000000800 */
[----:B------:R-:W-:Y:S01]  /*297b0*/  @!PT LDS RZ, [RZ] ;  /* 0x00000000fffff984 */ /* 0x000fe20000000800 */
[----:B------:R-:W-:Y:S01]  /*297c0*/  @!PT LDS RZ, [RZ] ;  /* 0x00000000fffff984 */ /* 0x000fe20000000800 */
[----:B------:R3:W-:Y:S04]  /*297d0*/  @!P0 LDGSTS.E.BYPASS.LTC128B.128 [R192+0x5000], [R172.64] ;  /* 0x05000000acc08fae */ /* 0x0007e8000b901d44 */
[----:B------:R1:W-:Y:S01]  /*297e0*/  @P0 STS.128 [R192+0x5800], RZ ;  /* 0x005800ffc0000388 */ /* 0x0003e20000000c00 */
[C---:B---3--:R-:W-:Y:S03]  /*297f0*/  @!P0 IADD3 R173, P1, R0.reuse, R198, RZ ;  /* 0x000000c600ad8210 */ /* 0x048fe60007f3e0ff */
[----:B------:R-:W3:Y:S02]  /*29800*/  LDL.64 R198, [R1+0x40] ;  /* 0x0000400001c67983 */ /* 0x000ee40000100a00 */
[----:B------:R-:W-:Y:S01]  /*29810*/  @!P0 IMAD.X R174, R157, 0x1, R193, P1 ;  /* 0x000000019dae8824 */ /* 0x000fe200008e06c1 */
[CC--:B------:R-:W-:Y:S01]  /*29820*/  @!P0 LEA R172, P1, R173.reuse, R224.reuse, 0x1 ;  /* 0x000000e0adac8211 */ /* 0x0c0fe200078208ff */
[----:B------:R-:W3:Y:S03]  /*29830*/  LDL R193, [R1+0xc8] ;  /* 0x0000c80001c17983 */ /* 0x000ee60000100800 */
[----:B------:R-:W-:Y:S05]  /*29840*/  @!P0 LEA.HI.X R173, R173, R225, R174, 0x1, P1 ;  /* 0x000000e1adad8211 */ /* 0x000fea00008f0cae */
[----:B------:R-:W-:Y:S01]  /*29850*/  @!PT LDS RZ, [RZ] ;  /* 0x00000000fffff984 */ /* 0x000fe20000000800 */
[----:B------:R-:W-:Y:S01]  /*29860*/  @!PT LDS RZ, [RZ] ;  /* 0x00000000fffff984 */ /* 0x000fe20000000800 */
[----:B------:R-:W-:Y:S01]  /*29870*/  @!PT LDS RZ, [RZ] ;  /* 0x00000000fffff984 */ /* 0x000fe20000000800 */
[----:B------:R4:W-:Y:S04]  /*29880*/  @!P0 LDGSTS.E.BYPASS.LTC128B.128 [R192+0x5800], [R172.64] ;  /* 0x05800000acc08fae */ /* 0x0009e8000b901d44 */
[----:B------:R1:W-:Y:S01]  /*29890*/  @P0 STS.128 [R192+0x6000], RZ ;  /* 0x006000ffc0000388 */ /* 0x0003e20000000c00 */
[C---:B----4-:R-:W-:Y:S03]  /*298a0*/  @!P0 IADD3 R173, P1, R0.reuse, R179, RZ ;  /* 0x000000b300ad8210 */ /* 0x050fe60007f3e0ff */
[----:B------:R-:W4:Y:S02]  /*298b0*/  LDL R179, [R1+0xc4] ;  /* 0x0000c40001b37983 */ /* 0x000f240000100800 */
[----:B-----5:R-:W-:Y:S01]  /*298c0*/  @!P0 IMAD.X R174, R157, 0x1, R178, P1 ;  /* 0x000000019dae8824 */ /* 0x020fe200008e06b2 */
        /* <DEDUP_REMOVED lines=9> */
[----:B------:R-:W4:Y:S03]  /*29960*/  LDL.64 R196, [R1+0x38] ;  /* 0x0000380001c47983 */ /* 0x000f260000100a00 */
[----:B------:R-:W-:Y:S01]  /*29970*/  @!P0 IMAD.X R174, R157, 0x1, R175, P1 ;  /* 0x000000019dae8824 */ /* 0x000fe200008e06af */
        /* <DEDUP_REMOVED lines=8> */
[C---:B--2---:R-:W-:Y:S03]  /*29a00*/  @!P0 IADD3 R173, P1, R0.reuse, R176, RZ ;  /* 0x000000b000ad8210 */ /* 0x044fe60007f3e0ff */
[----:B------:R-:W2:Y:S02]  /*29a10*/  LDL.64 R176, [R1+0x30] ;  /* 0x0000300001b07983 */ /* 0x000ea40000100a00 */
        /* <DEDUP_REMOVED lines=8> */
[C---:B-1----:R-:W-:Y:S05]  /*29aa0*/  @!P0 IADD3 R173, P1, R0.reuse, R204, RZ ;  /* 0x000000cc00ad8210 */ /* 0x042fea0007f3e0ff */
        /* <DEDUP_REMOVED lines=17> */
[C---:B-1----:R-:W-:Y:S05]  /*29bc0*/  @!P0 IADD3 R173, P1, R0.reuse, R198, RZ ;  /* 0x000000c600ad8210 */ /* 0x042fea0007f3e0ff */
[----:B----4-:R-:W-:Y:S01]  /*29bd0*/  @!P0 IMAD.X R174, R157, 0x1, R179, P1 ;  /* 0x000000019dae8824 */ /* 0x010fe200008e06b3 */
        /* <DEDUP_REMOVED lines=8> */
[----:B-----5:R-:W-:Y:S01]  /*29c60*/  @!P0 IMAD.X R174, R157, 0x1, R178, P1 ;  /* 0x000000019dae8824 */ /* 0x020fe200008e06b2 */
[C---:B------:R-:W-:Y:S04]  /*29c70*/  @!P0 LEA R172, P1, R173.reuse, R224, 0x1 ;  /* 0x000000e0adac8211 */ /* 0x040fe800078208ff */
[-C--:B------:R-:W-:Y:S05]  /*29c80*/  @!P0 LEA.HI.X R173, R173, R225.reuse, R174, 0x1, P1 ;  /* 0x000000e1adad8211 */ /* 0x080fea00008f0cae */
[----:B------:R-:W-:Y:S01]  /*29c90*/  @!PT LDS RZ, [RZ] ;  /* 0x00000000fffff984 */ /* 0x000fe20000000800 */
[----:B------:R-:W-:Y:S01]  /*29ca0*/  @!PT LDS RZ, [RZ] ;  /* 0x00000000fffff984 */ /* 0x000fe20000000800 */
[----:B------:R-:W-:Y:S01]  /*29cb0*/  @!PT LDS RZ, [RZ] ;  /* 0x00000000fffff984 */ /* 0x000fe20000000800 */
[----:B------:R1:W-:Y:S04]  /*29cc0*/  @!P0 LDGSTS.E.BYPASS.LTC128B.128 [R192+0x9000], [R172.64] ;  /* 0x09000000acc08fae */ /* 0x0003e8000b901d44 */
[----:B------:R3:W-:Y:S01]  /*29cd0*/  @P0 STS.128 [R192+0x9800], RZ ;  /* 0x009800ffc0000388 */ /* 0x0007e20000000c00 */
[----:B--2---:R-:W-:Y:S05]  /*29ce0*/  @!P0 IADD3 R0, P1, R0, R176, RZ ;  /* 0x000000b000008210 */ /* 0x004fea0007f3e0ff */
[----:B------:R-:W-:Y:S01]  /*29cf0*/  @!P0 IMAD.X R157, R157, 0x1, R175, P1 ;  /* 0x000000019d9d8824 */ /* 0x000fe200008e06af */
[C---:B-1----:R-:W-:Y:S01]  /*29d00*/  @!P0 LEA R172, P1, R0.reuse, R224, 0x1 ;  /* 0x000000e000ac8211 */ /* 0x042fe200078208ff */
        /* <DEDUP_REMOVED lines=8> */
.L_x_3125:
[----:B------:R-:W-:Y:S05]  /*29d90*/  BSYNC B1 ;  /* 0x0000000000017941 */ /* 0x000fea0003800000 */
.L_x_3124:
[----:B------:R-:W1:Y:S01]  /*29da0*/  S2R R0, SR_TID.X ;  /* 0x0000000000007919 */ /* 0x000e620000002100 */
[----:B------:R-:W-:Y:S07]  /*29db0*/  IADD3 R244, R251, -0x1, RZ ;  /* 0xfffffffffbf47810 */ /* 0x000fee0007ffe0ff */
[----:B------:R2:W4:Y:S01]  /*29dc0*/  LD.E R3, [R2.64+0xdc] ;  /* 0x0000dc0402037980 */ /* 0x000522000c101900 */
[----:B-1----:R-:W-:Y:S04]  /*29dd0*/  SHF.L.U32 R0, R0, 0x1, RZ ;  /* 0x0000000100007819 */ /* 0x002fe800000006ff */
[----:B------:R-:W-:Y:S04]  /*29de0*/  LOP3.LUT R0, R0, 0x6, RZ, 0xc0, !PT ;  /* 0x0000000600007812 */ /* 0x000fe800078ec0ff */
[----:B------:R-:W-:Y:S04]  /*29df0*/  LEA R0, R244, R0, 0x8 ;  /* 0x00000000f4007211 */ /* 0x000fe800078e40ff */
[----:B--2---:R-:W1:Y:S02]  /*29e00*/  I2F R2, R0 ;  /* 0x0000000000027306 */ /* 0x004e640000201400 */
[CC--:B-1----:R-:W-:Y:S02]  /*29e10*/  FFMA.FTZ R6, R153.reuse, R2.reuse, R6 ;  /* 0x0000000299067223 */ /* 0x0c2fe40000010006 */
[C---:B------:R-:W-:Y:S01]  /*29e20*/  FFMA.FTZ R4, R153.reuse, R2, R4 ;  /* 0x0000000299047223 */ /* 0x040fe20000010004 */
[C---:B------:R-:W-:Y:S06]  /*29e30*/  IADD3 R2, R0.reuse, 0x1, RZ ;  /* 0x0000000100027810 */ /* 0x040fec0007ffe0ff */
[----:B------:R-:W1:Y:S02]  /*29e40*/  I2F R2, R2 ;  /* 0x0000000200027306 */ /* 0x000e640000201400 */
        /* <DEDUP_REMOVED lines=242> */
[C---:B------:R-:W-:Y:S02]  /*2ad70*/  IADD3 R2, R0.reuse, 0xf8, RZ ;  /* 0x000000f800027810 */ /* 0x040fe40007ffe0ff */
[----:B------:R-:W-:Y:S04]  /*2ad80*/  IADD3 R0, R0, 0xf9, RZ ;  /* 0x000000f900007810 */ /* 0x000fe80007ffe0ff */
[----:B------:R-:W1:Y:S10]  /*2ad90*/  I2F R2, R2 ;  /* 0x0000000200027306 */ /* 0x000e740000201400 */
[----:B------:R-:W2:Y:S01]  /*2ada0*/  I2F R0, R0 ;  /* 0x0000000000007306 */ /* 0x000ea20000201400 */
[CC--:B-1----:R-:W-:Y:S02]  /*2adb0*/  FFMA.FTZ R130, R153.reuse, R2.reuse, R130 ;  /* 0x0000000299827223 */ /* 0x0c2fe40000010082 */
[C---:B------:R-:W-:Y:S02]  /*2adc0*/  FFMA.FTZ R128, R153.reuse, R2, R128 ;  /* 0x0000000299807223 */ /* 0x040fe40000010080 */
[CC--:B--2---:R-:W-:Y:S02]  /*2add0*/  FFMA.FTZ R129, R153.reuse, R0.reuse, R129 ;  /* 0x0000000099817223 */ /* 0x0c4fe40000010081 */
[----:B------:R-:W-:Y:S01]  /*2ade0*/  FFMA.FTZ R131, R153, R0, R131 ;  /* 0x0000000099837223 */ /* 0x000fe20000010083 */
        /* <DEDUP_REMOVED lines=69> */
[----:B----4-:R-:W-:Y:S02]  /*2b240*/  FMUL.FTZ R157, R3, R2 ;  /* 0x00000002039d7220 */ /* 0x010fe40000410000 */
        /* <DEDUP_REMOVED lines=16> */
[----:B------:R4:W5:Y:S01]  /*2b350*/  MUFU.EX2 R18, R7 ;  /* 0x0000000700127308 */ /* 0x0009620000000800 */
[-CC-:B---3--:R-:W-:Y:S02]  /*2b360*/  FFMA.FTZ R173, R14, R3.reuse, -R152.reuse ;  /* 0x000000030ead7223 */ /* 0x188fe40000010898 */
[--C-:B------:R-:W-:Y:S02]  /*2b370*/  FFMA.FTZ R172, R15, R3, -R152.reuse ;  /* 0x000000030fac7223 */ /* 0x100fe40000010898 */
[C---:B-1----:R-:W-:Y:S02]  /*2b380*/  FMUL.FTZ R6, R0.reuse, R170 ;  /* 0x000000aa00067220 */ /* 0x042fe40000410000 */
[C---:B------:R-:W-:Y:S02]  /*2b390*/  FMUL.FTZ R10, R0.reuse, R166 ;  /* 0x000000a6000a7220 */ /* 0x040fe40000410000 */
[C---:B------:R-:W-:Y:S01]  /*2b3a0*/  FMUL.FTZ R11, R0.reuse, R167 ;  /* 0x000000a7000b7220 */ /* 0x040fe20000410000 */
[----:B------:R-:W1:Y:S01]  /*2b3b0*/  MUFU.EX2 R159, R159 ;  /* 0x0000009f009f7308 */ /* 0x000e620000000800 */
        /* <DEDUP_REMOVED lines=8> */
[C---:B----4-:R-:W-:Y:S02]  /*2b440*/  FMUL.FTZ R7, R0.reuse, R171 ;  /* 0x000000ab00077220 */ /* 0x050fe40000410000 */
[C---:B------:R-:W-:Y:S02]  /*2b450*/  FMUL.FTZ R147, R0.reuse, R147 ;  /* 0x0000009300937220 */ /* 0x040fe40000410000 */
[C---:B------:R-:W-:Y:S01]  /*2b460*/  FMUL.FTZ R150, R0.reuse, R150 ;  /* 0x0000009600967220 */ /* 0x040fe20000410000 */
[----:B------:R-:W-:Y:S01]  /*2b470*/  MUFU.EX2 R173, R173 ;  /* 0x000000ad00ad7308 */ /* 0x000fe20000000800 */
[C---:B------:R-:W-:Y:S02]  /*2b480*/  FMUL.FTZ R151, R0.reuse, R151 ;  /* 0x0000009700977220 */ /* 0x040fe40000410000 */
[C---:B------:R-:W-:Y:S02]  /*2b490*/  FMUL.FTZ R14, R0.reuse, R162 ;  /* 0x000000a2000e7220 */ /* 0x040fe40000410000 */
[C---:B------:R-:W-:Y:S02]  /*2b4a0*/  FMUL.FTZ R15, R0.reuse, R163 ;  /* 0x000000a3000f7220 */ /* 0x040fe40000410000 */
[----:B--2---:R-:W-:Y:S01]  /*2b4b0*/  FFMA.FTZ R0, R0, R252, R157 ;  /* 0x000000fc00007223 */ /* 0x004fe2000001009d */
[----:B-----5:R-:W-:Y:S01]  /*2b4c0*/  F2FP.PACK_AB R157, R18, R157 ;  /* 0x0000009d129d723e */ /* 0x020fe200000000ff */
[-C--:B------:R-:W-:Y:S01]  /*2b4d0*/  FFMA.FTZ R176, R22, R3.reuse, -R152 ;  /* 0x0000000316b07223 */ /* 0x080fe20000010898 */
[----:B------:R-:W-:Y:S01]  /*2b4e0*/  MUFU.EX2 R31, R174 ;  /* 0x000000ae001f7308 */ /* 0x000fe20000000800 */
[----:B------:R-:W-:Y:S01]  /*2b4f0*/  FADD.FTZ R22, R18, R0 ;  /* 0x0000000012167221 */ /* 0x000fe20000010000 */
[----:B------:R-:W-:Y:S01]  /*2b500*/  FMNMX.FTZ R18, R4, R156, !PT ;  /* 0x0000009c04127209 */ /* 0x000fe20007810000 */
[-C--:B------:R-:W-:Y:S01]  /*2b510*/  FFMA.FTZ R208, R62, R3.reuse, -R152 ;  /* 0x000000033ed07223 */ /* 0x080fe20000010898 */
[----:B------:R-:W2:Y:S01]  /*2b520*/  LDL.LU R252, [R1] ;  /* 0x0000000001fc7983 */ /* 0x000ea20000300800 */
[----:B-1----:R-:W-:Y:S01]  /*2b530*/  FADD.FTZ R22, R159, R22 ;  /* 0x000000169f167221 */ /* 0x002fe20000010000 */
[----:B------:R-:W-:Y:S01]  /*2b540*/  FMNMX.FTZ R18, R5, R18, !PT ;  /* 0x0000001205127209 */ /* 0x000fe20007810000 */
[----:B------:R-:W-:Y:S01]  /*2b550*/  FFMA.FTZ R217, R79, R3, -R152 ;  /* 0x000000034fd97223 */ /* 0x000fe20000010898 */
[C---:B---3--:R-:W-:Y:S01]  /*2b560*/  F2FP.PACK_AB R159, R19.reuse, R159 ;  /* 0x0000009f139f723e */ /* 0x048fe200000000ff */
[----:B------:R-:W-:Y:S01]  /*2b570*/  FADD.FTZ R22, R19, R22 ;  /* 0x0000001613167221 */ /* 0x000fe20000010000 */
[----:B------:R-:W-:Y:S01]  /*2b580*/  MUFU.EX2 R34, R26 ;  /* 0x0000001a00227308 */ /* 0x000fe20000000800 */
[----:B------:R-:W-:Y:S01]  /*2b590*/  FMNMX.FTZ R18, R8, R18, !PT ;  /* 0x0000001208127209 */ /* 0x000fe20007810000 */
[-CC-:B------:R-:W-:Y:S02]  /*2b5a0*/  FFMA.FTZ R177, R35, R3.reuse, -R152.reuse ;  /* 0x0000000323b17223 */ /* 0x180fe40000010898 */
[-CC-:B------:R-:W-:Y:S01]  /*2b5b0*/  FFMA.FTZ R227, R87, R3.reuse, -R152.reuse ;  /* 0x0000000357e37223 */ /* 0x180fe20000010898 */
[----:B------:R-:W-:Y:S01]  /*2b5c0*/  FMNMX.FTZ R18, R9, R18, !PT ;  /* 0x0000001209127209 */ /* 0x000fe20007810000 */
[-CC-:B------:R-:W-:Y:S02]  /*2b5d0*/  FFMA.FTZ R232, R98, R3.reuse, -R152.reuse ;  /* 0x0000000362e87223 */ /* 0x180fe40000010898 */
[-CC-:B------:R-:W-:Y:S01]  /*2b5e0*/  FFMA.FTZ R23, R23, R3.reuse, -R152.reuse ;  /* 0x0000000317177223 */ /* 0x180fe20000010898 */
[----:B------:R-:W-:Y:S01]  /*2b5f0*/  FMNMX.FTZ R18, R12, R18, !PT ;  /* 0x000000120c127209 */ /* 0x000fe20007810000 */
[----:B------:R-:W-:Y:S01]  /*2b600*/  MUFU.EX2 R19, R172 ;  /* 0x000000ac00137308 */ /* 0x000fe20000000800 */
[-CC-:B------:R-:W-:Y:S02]  /*2b610*/  FFMA.FTZ R226, R86, R3.reuse, -R152.reuse ;  /* 0x0000000356e27223 */ /* 0x180fe40000010898 */
[----:B------:R-:W-:Y:S01]  /*2b620*/  FMNMX.FTZ R18, R13, R18, !PT ;  /* 0x000000120d127209 */ /* 0x000fe20007810000 */
[-CC-:B------:R-:W-:Y:S02]  /*2b630*/  FFMA.FTZ R230, R94, R3.reuse, -R152.reuse ;  /* 0x000000035ee67223 */ /* 0x180fe40000010898 */
[-CC-:B------:R-:W-:Y:S01]  /*2b640*/  FFMA.FTZ R202, R47, R3.reuse, -R152.reuse ;  /* 0x000000032fca7223 */ /* 0x180fe20000010898 */
[----:B------:R-:W-:Y:S01]  /*2b650*/  FMNMX.FTZ R18, R16, R18, !PT ;  /* 0x0000001210127209 */ /* 0x000fe20007810000 */
[-CC-:B------:R-:W-:Y:S02]  /*2b660*/  FFMA.FTZ R209, R63, R3.reuse, -R152.reuse ;  /* 0x000000033fd17223 */ /* 0x180fe40000010898 */
[----:B------:R-:W1:Y:S01]  /*2b670*/  MUFU.EX2 R35, R27 ;  /* 0x0000001b00237308 */ /* 0x000e620000000800 */
[----:B------:R-:W-:Y:S01]  /*2b680*/  FMNMX.FTZ R18, R17, R18, !PT ;  /* 0x0000001211127209 */ /* 0x000fe20007810000 */
[-CC-:B------:R-:W-:Y:S02]  /*2b690*/  FFMA.FTZ R229, R91, R3.reuse, -R152.reuse ;  /* 0x000000035be57223 */ /* 0x180fe40000010898 */
[-CC-:B------:R-:W-:Y:S01]  /*2b6a0*/  FFMA.FTZ R213, R74, R3.reuse, -R152.reuse ;  /* 0x000000034ad57223 */ /* 0x180fe20000010898 */
[----:B------:R-:W-:Y:S01]  /*2b6b0*/  FMNMX.FTZ R18, R20, R18, !PT ;  /* 0x0000001214127209 */ /* 0x000fe20007810000 */
[-CC-:B------:R-:W-:Y:S02]  /*2b6c0*/  FFMA.FTZ R221, R83, R3.reuse, -R152.reuse ;  /* 0x0000000353dd7223 */ /* 0x180fe40000010898 */
[-CC-:B------:R-:W-:Y:S01]  /*2b6d0*/  FFMA.FTZ R193, R30, R3.reuse, -R152.reuse ;  /* 0x000000031ec17223 */ /* 0x180fe20000010898 */
[----:B------:R-:W-:Y:S01]  /*2b6e0*/  FMNMX.FTZ R18, R21, R18, !PT ;  /* 0x0000001215127209 */ /* 0x000fe20007810000 */
[----:B------:R1:W-:Y:S01]  /*2b6f0*/  MUFU.EX2 R30, R23 ;  /* 0x00000017001e7308 */ /* 0x0003e20000000800 */
[-CC-:B------:R-:W-:Y:S02]  /*2b700*/  FFMA.FTZ R210, R66, R3.reuse, -R152.reuse ;  /* 0x0000000342d27223 */ /* 0x180fe40000010898 */
[----:B------:R-:W-:Y:S01]  /*2b710*/  FMNMX.FTZ R18, R24, R18, !PT ;  /* 0x0000001218127209 */ /* 0x000fe20007810000 */
[-CC-:B------:R-:W-:Y:S02]  /*2b720*/  FFMA.FTZ R228, R90, R3.reuse, -R152.reuse ;  /* 0x000000035ae47223 */ /* 0x180fe40000010898 */
[-CC-:B------:R-:W-:Y:S01]  /*2b730*/  FFMA.FTZ R199, R38, R3.reuse, -R152.reuse ;  /* 0x0000000326c77223 */ /* 0x180fe20000010898 */
[----:B------:R-:W-:Y:S01]  /*2b740*/  FMNMX.FTZ R18, R25, R18, !PT ;  /* 0x0000001219127209 */ /* 0x000fe20007810000 */
[-CC-:B------:R-:W-:Y:S02]  /*2b750*/  FFMA.FTZ R198, R39, R3.reuse, -R152.reuse ;  /* 0x0000000327c67223 */ /* 0x180fe40000010898 */
        /* <DEDUP_REMOVED lines=11> */
[-CC-:B------:R-:W-:Y:S01]  /*2b810*/  FFMA.FTZ R234, R102, R3.reuse, -R152.reuse ;  /* 0x0000000366ea7223 */ /* 0x180fe20000010898 */
[----:B-1----:R-:W-:Y:S01]  /*2b820*/  F2FP.PACK_AB R23, R35, R34 ;  /* 0x000000222317723e */ /* 0x002fe200000000ff */
        /* <DEDUP_REMOVED lines=47> */
[-C--:B------:R-:W-:Y:S02]  /*2bb20*/  FFMA.FTZ R152, R131, R3.reuse, -R152 ;  /* 0x0000000383987223 */ /* 0x080fe40000010898 */
[----:B------:R-:W-:Y:S01]  /*2bb30*/  MUFU.EX2 R58, R201 ;  /* 0x000000c9003a7308 */ /* 0x000fe20000000800 */
[----:B------:R-:W-:Y:S04]  /*2bb40*/  FMNMX.FTZ R18, R68, R18, !PT ;  /* 0x0000001244127209 */ /* 0x000fe80007810000 */
[----:B------:R-:W-:Y:S04]  /*2bb50*/  FMNMX.FTZ R18, R69, R18, !PT ;  /* 0x0000001245127209 */ /* 0x000fe80007810000 */
[----:B------:R-:W-:Y:S01]  /*2bb60*/  FMNMX.FTZ R18, R72, R18, !PT ;  /* 0x0000001248127209 */ /* 0x000fe20007810000 */
[----:B------:R-:W-:Y:S03]  /*2bb70*/  MUFU.EX2 R59, R200 ;  /* 0x000000c8003b7308 */ /* 0x000fe60000000800 */
[----:B------:R-:W-:Y:S04]  /*2bb80*/  FMNMX.FTZ R18, R73, R18, !PT ;  /* 0x0000001249127209 */ /* 0x000fe80007810000 */
[----:B------:R-:W-:Y:S03]  /*2bb90*/  FMNMX.FTZ R18, R76, R18, !PT ;  /* 0x000000124c127209 */ /* 0x000fe60007810000 */
        /* <DEDUP_REMOVED lines=38> */
[C---:B------:R-:W-:Y:S02]  /*2be00*/  FMUL.FTZ R46, R3.reuse, R18 ;  /* 0x00000012032e7220 */ /* 0x040fe40000410000 */
[----:B------:R-:W-:Y:S03]  /*2be10*/  FADD.FTZ R0, -R18, R156 ;  /* 0x0000009c12007221 */ /* 0x000fe60000010100 */
[----:B------:R-:W-:Y:S01]  /*2be20*/  FSEL R46, R46, RZ, P0 ;  /* 0x000000ff2e2e7208 */ /* 0x000fe20000000000 */
[----:B------:R-:W-:Y:S01]  /*2be30*/  FMUL.FTZ R0, R3, R0 ;  /* 0x0000000003007220 */ /* 0x000fe20000410000 */
[----:B------:R-:W-:Y:S02]  /*2be40*/  ISETP.GT.AND P0, PT, R251, 0x1, PT ;  /* 0x00000001fb00780c */ /* 0x000fe40003f04270 */
[----:B------:R-:W-:Y:S01]  /*2be50*/  MOV R251, R244 ;  /* 0x000000f400fb7202 */ /* 0x000fe20000000f00 */
[-CC-:B------:R-:W-:Y:S02]  /*2be60*/  FFMA.FTZ R4, R4, R3.reuse, -R46.reuse ;  /* 0x0000000304047223 */ /* 0x180fe4000001082e */
[----:B------:R-:W1:Y:S01]  /*2be70*/  MUFU.EX2 R0, R0 ;  /* 0x0000000000007308 */ /* 0x000e620000000800 */
[-CC-:B------:R-:W-:Y:S02]  /*2be80*/  FFMA.FTZ R5, R5, R3.reuse, -R46.reuse ;  /* 0x0000000305057223 */ /* 0x180fe4000001082e */
        /* <DEDUP_REMOVED lines=10> */
[----:B------:R-:W4:Y:S01]  /*2bf30*/  MUFU.EX2 R79, R5 ;  /* 0x00000005004f7308 */ /* 0x000f220000000800 */
[-CC-:B------:R-:W-:Y:S02]  /*2bf40*/  FFMA.FTZ R20, R20, R3.reuse, -R46.reuse ;  /* 0x0000000314147223 */ /* 0x180fe4000001082e */
[----:B------:R-:W-:Y:S02]  /*2bf50*/  FFMA.FTZ R28, R28, R3, -R46 ;  /* 0x000000031c1c7223 */ /* 0x000fe4000001082e */
[C---:B-1----:R-:W-:Y:S02]  /*2bf60*/  FMUL.FTZ R132, R0.reuse, R132 ;  /* 0x0000008400847220 */ /* 0x042fe40000410000 */
[C---:B------:R-:W-:Y:S02]  /*2bf70*/  FMUL.FTZ R133, R0.reuse, R133 ;  /* 0x0000008500857220 */ /* 0x040fe40000410000 */
[C---:B------:R-:W-:Y:S01]  /*2bf80*/  FMUL.FTZ R136, R0.reuse, R136 ;  /* 0x0000008800887220 */ /* 0x040fe20000410000 */
[----:B------:R1:W-:Y:S01]  /*2bf90*/  MUFU.EX2 R86, R8 ;  /* 0x0000000800567308 */ /* 0x0003e20000000800 */
[C---:B------:R-:W-:Y:S02]  /*2bfa0*/  FMUL.FTZ R137, R0.reuse, R137 ;  /* 0x0000008900897220 */ /* 0x040fe40000410000 */
[C---:B------:R-:W-:Y:S02]  /*2bfb0*/  FMUL.FTZ R140, R0.reuse, R140 ;  /* 0x0000008c008c7220 */ /* 0x040fe40000410000 */
[----:B---3--:R-:W-:Y:S01]  /*2bfc0*/  FADD.FTZ R4, R173, R22 ;  /* 0x00000016ad047221 */ /* 0x008fe20000010000 */
[C---:B------:R-:W-:Y:S01]  /*2bfd0*/  F2FP.PACK_AB R173, R19.reuse, R173 ;  /* 0x000000ad13ad723e */ /* 0x040fe200000000ff */
[C---:B------:R-:W-:Y:S02]  /*2bfe0*/  FMUL.FTZ R141, R0.reuse, R141 ;  /* 0x0000008d008d7220 */ /* 0x040fe40000410000 */
[----:B------:R-:W-:Y:S01]  /*2bff0*/  FADD.FTZ R47, R19, R4 ;  /* 0x00000004132f7221 */ /* 0x000fe20000010000 */
[----:B------:R-:W3:Y:S01]  /*2c000*/  MUFU.EX2 R94, R9 ;  /* 0x00000009005e7308 */ /* 0x000ee20000000800 */
[C---:B------:R-:W-:Y:S02]  /*2c010*/  FMUL.FTZ R4, R0.reuse, R168 ;  /* 0x000000a800047220 */ /* 0x040fe40000410000 */
[C---:B------:R-:W-:Y:S01]  /*2c020*/  FMUL.FTZ R144, R0.reuse, R144 ;  /* 0x0000009000907220 */ /* 0x040fe20000410000 */
[----:B----4-:R-:W-:Y:S01]  /*2c030*/  F2FP.PACK_AB R156, R79, R62 ;  /* 0x0000003e4f9c723e */ /* 0x010fe200000000ff */
[C---:B------:R-:W-:Y:S02]  /*2c040*/  FMUL.FTZ R5, R0.reuse, R169 ;  /* 0x000000a900057220 */ /* 0x040fe40000410000 */
[----:B------:R-:W4:Y:S01]  /*2c050*/  LDSM.16.MT88.4 R168, [R182+0xa000] ;  /* 0x00a00000b6a8783b */ /* 0x000f220000004200 */
[C---:B------:R-:W-:Y:S02]  /*2c060*/  FMUL.FTZ R145, R0.reuse, R145 ;  /* 0x0000009100917220 */ /* 0x040fe40000410000 */
[----:B------:R5:W-:Y:S01]  /*2c070*/  MUFU.EX2 R63, R12 ;  /* 0x0000000c003f7308 */ /* 0x000be20000000800 */
[C---:B------:R-:W-:Y:S02]  /*2c080*/  FMUL.FTZ R148, R0.reuse, R148 ;  /* 0x0000009400947220 */ /* 0x040fe40000410000 */
[C---:B------:R-:W-:Y:S02]  /*2c090*/  FMUL.FTZ R149, R0.reuse, R149 ;  /* 0x0000009500957220 */ /* 0x040fe40000410000 */
[----:B-1----:R-:W-:Y:S02]  /*2c0a0*/  FMUL.FTZ R8, R0, R164 ;  /* 0x000000a400087220 */ /* 0x002fe40000410000 */
[-CC-:B------:R-:W-:Y:S02]  /*2c0b0*/  FFMA.FTZ R29, R29, R3.reuse, -R46.reuse ;  /* 0x000000031d1d7223 */ /* 0x180fe4000001082e */
[-CC-:B------:R-:W-:Y:S01]  /*2c0c0*/  FFMA.FTZ R32, R32, R3.reuse, -R46.reuse ;  /* 0x0000000320207223 */ /* 0x180fe2000001082e */
[----:B------:R-:W1:Y:S01]  /*2c0d0*/  MUFU.EX2 R91, R13 ;  /* 0x0000000d005b7308 */ /* 0x000e620000000800 */
[-CC-:B------:R-:W-:Y:S02]  /*2c0e0*/  FFMA.FTZ R33, R33, R3.reuse, -R46.reuse ;  /* 0x0000000321217223 */ /* 0x180fe4000001082e */
[--C-:B------:R-:W-:Y:S01]  /*2c0f0*/  FFMA.FTZ R36, R36, R3, -R46.reuse ;  /* 0x0000000324247223 */ /* 0x100fe2000001082e */
[----:B---3--:R-:W-:Y:S01]  /*2c100*/  F2FP.PACK_AB R158, R94, R86 ;  /* 0x000000565e9e723e */ /* 0x008fe200000000ff */
[----:B------:R-:W-:Y:S02]  /*2c110*/  FMUL.FTZ R9, R0, R165 ;  /* 0x000000a500097220 */ /* 0x000fe40000410000 */
[----:B------:R-:W3:Y:S01]  /*2c120*/  LDSM.16.MT88.4 R164, [R185+0xa000] ;  /* 0x00a00000b9a4783b */ /* 0x000ee20000004200 */
[-CC-:B------:R-:W-:Y:S02]  /*2c130*/  FFMA.FTZ R37, R37, R3.reuse, -R46.reuse ;  /* 0x0000000325257223 */ /* 0x180fe4000001082e */
[----:B------:R-:W-:Y:S01]  /*2c140*/  MUFU.EX2 R87, R24 ;  /* 0x0000001800577308 */ /* 0x000fe20000000800 */
[-CC-:B------:R-:W-:Y:S02]  /*2c150*/  FFMA.FTZ R41, R41, R3.reuse, -R46.reuse ;  /* 0x0000000329297223 */ /* 0x180fe4000001082e */
[-CC-:B------:R-:W-:Y:S02]  /*2c160*/  FFMA.FTZ R40, R40, R3.reuse, -R46.reuse ;  /* 0x0000000328287223 */ /* 0x180fe4000001082e */
[----:B-----5:R-:W-:Y:S02]  /*2c170*/  FMUL.FTZ R12, R0, R160 ;  /* 0x000000a0000c7220 */ /* 0x020fe40000410000 */
[-CC-:B------:R-:W-:Y:S02]  /*2c180*/  FFMA.FTZ R116, R116, R3.reuse, -R46.reuse ;  /* 0x0000000374747223 */ /* 0x180fe4000001082e */
[-CC-:B------:R-:W-:Y:S01]  /*2c190*/  FFMA.FTZ R117, R117, R3.reuse, -R46.reuse ;  /* 0x0000000375757223 */ /* 0x180fe2000001082e */
[----:B------:R5:W2:Y:S01]  /*2c1a0*/  MUFU.EX2 R98, R25 ;  /* 0x0000001900627308 */ /* 0x000aa20000000800 */
[-CC-:B------:R-:W-:Y:S02]  /*2c1b0*/  FFMA.FTZ R120, R120, R3.reuse, -R46.reuse ;  /* 0x0000000378787223 */ /* 0x180fe4000001082e */
[--C-:B------:R-:W-:Y:S01]  /*2c1c0*/  FFMA.FTZ R121, R121, R3, -R46.reuse ;  /* 0x0000000379797223 */ /* 0x100fe2000001082e */
[----:B-1----:R-:W-:Y:S01]  /*2c1d0*/  F2FP.PACK_AB R172, R91, R63 ;  /* 0x0000003f5bac723e */ /* 0x002fe200000000ff */
[----:B------:R-:W-:Y:S01]  /*2c1e0*/  FMUL.FTZ R13, R0, R161 ;  /* 0x000000a1000d7220 */ /* 0x000fe20000410000 */
[C---:B----4-:R-:W-:Y:S04]  /*2c1f0*/  HMMA.16816.F32 R4, R156.reuse, R168, R4 ;  /* 0x000000a89c04723c */ /* 0x050fe80000001804 */
[----:B------:R-:W-:Y:S01]  /*2c200*/  MUFU.EX2 R67, R28 ;  /* 0x0000001c00437308 */ /* 0x000fe20000000800 */
[-CC-:B------:R-:W-:Y:S02]  /*2c210*/  FFMA.FTZ R44, R44, R3.reuse, -R46.reuse ;  /* 0x000000032c2c7223 */ /* 0x180fe4000001082e */
[-CC-:B------:R-:W-:Y:S01]  /*2c220*/  FFMA.FTZ R45, R45, R3.reuse, -R46.reuse ;  /* 0x000000032d2d7223 */ /* 0x180fe2000001082e */
[C---:B------:R-:W-:Y:S04]  /*2c230*/  HMMA.16816.F32 R8, R156.reuse, R170, R8 ;  /* 0x000000aa9c08723c */ /* 0x040fe80000001808 */
[-CC-:B------:R-:W-:Y:S02]  /*2c240*/  FFMA.FTZ R48, R48, R3.reuse, -R46.reuse ;  /* 0x0000000330307223 */ /* 0x180fe4000001082e */
[----:B------:R-:W-:Y:S01]  /*2c250*/  MUFU.EX2 R102, R29 ;  /* 0x0000001d00667308 */ /* 0x000fe20000000800 */
[-CC-:B------:R-:W-:Y:S02]  /*2c260*/  FFMA.FTZ R49, R49, R3.reuse, -R46.reuse ;  /* 0x0000000331317223 */ /* 0x180fe4000001082e */
[--C-:B------:R-:W-:Y:S01]  /*2c270*/  FFMA.FTZ R52, R52, R3, -R46.reuse ;  /* 0x0000000334347223 */ /* 0x100fe2000001082e */
[----:B-----5:R-:W-:Y:S01]  /*2c280*/  LDSM.16.MT88.4 R24, [R185+0xb000] ;  /* 0x00b00000b918783b */ /* 0x020fe20000004200 */
[C---:B---3--:R-:W-:Y:S05]  /*2c290*/  HMMA.16816.F32 R132, R156.reuse, R164, R132 ;  /* 0x000000a49c84723c */ /* 0x048fea0000001884 */
[----:B------:R-:W-:Y:S01]  /*2c2a0*/  MUFU.EX2 R95, R32 ;  /* 0x00000020005f7308 */ /* 0x000fe20000000800 */
[----:B--2---:R-:W-:Y:S01]  /*2c2b0*/  F2FP.PACK_AB R22, R98, R87 ;  /* 0x000000576216723e */ /* 0x004fe200000000ff */
[-CC-:B------:R-:W-:Y:S02]  /*2c2c0*/  FFMA.FTZ R53, R53, R3.reuse, -R46.reuse ;  /* 0x0000000335357223 */ /* 0x180fe4000001082e */
[-CC-:B------:R-:W-:Y:S01]  /*2c2d0*/  FFMA.FTZ R56, R56, R3.reuse, -R46.reuse ;  /* 0x0000000338387223 */ /* 0x180fe2000001082e */
[C---:B------:R-:W-:Y:S01]  /*2c2e0*/  HMMA.16816.F32 R136, R156.reuse, R166, R136 ;  /* 0x000000a69c88723c */ /* 0x040fe20000001888 */
[----:B------:R-:W1:Y:S02]  /*2c2f0*/  LDSM.16.MT88.4 R164, [R183+0xa000] ;  /* 0x00a00000b7a4783b */ /* 0x000e640000004200 */
[-CC-:B------:R-:W-:Y:S02]  /*2c300*/  FFMA.FTZ R57, R57, R3.reuse, -R46.reuse ;  /* 0x0000000339397223 */ /* 0x180fe4000001082e */
[----:B------:R-:W-:Y:S01]  /*2c310*/  MUFU.EX2 R99, R33 ;  /* 0x0000002100637308 */ /* 0x000fe20000000800 */
[-CC-:B------:R-:W-:Y:S02]  /*2c320*/  FFMA.FTZ R60, R60, R3.reuse, -R46.reuse ;  /* 0x000000033c3c7223 */ /* 0x180fe4000001082e */
[-CC-:B------:R-:W-:Y:S04]  /*2c330*/  FFMA.FTZ R61, R61, R3.reuse, -R46.reuse ;  /* 0x000000033d3d7223 */ /* 0x180fe8000001082e */
        /* <DEDUP_REMOVED lines=17> */
[-CC-:B------:R-:W-:Y:S01]  /*2c450*/  FFMA.FTZ R92, R92, R3.reuse, -R46.reuse ;  /* 0x000000035c5c7223 */ /* 0x180fe2000001082e */
[C---:B-1----:R-:W-:Y:S03]  /*2c460*/  HMMA.16816.F32 R140, R156.reuse, R164, R140 ;  /* 0x000000a49c8c723c */ /* 0x042fe6000000188c */
[-CC-:B------:R-:W-:Y:S01]  /*2c470*/  FFMA.FTZ R93, R93, R3.reuse, -R46.reuse ;  /* 0x000000035d5d7223 */ /* 0x180fe2000001082e */
[----:B------:R-:W1:Y:S01]  /*2c480*/  MUFU.EX2 R19, R175 ;  /* 0x000000af00137308 */ /* 0x000e620000000800 */
[-CC-:B------:R-:W-:Y:S02]  /*2c490*/  FFMA.FTZ R96, R96, R3.reuse, -R46.reuse ;  /* 0x0000000360607223 */ /* 0x180fe4000001082e */
[-CC-:B------:R-:W-:Y:S01]  /*2c4a0*/  FFMA.FTZ R97, R97, R3.reuse, -R46.reuse ;  /* 0x0000000361617223 */ /* 0x180fe2000001082e */
[C---:B------:R-:W-:Y:S01]  /*2c4b0*/  HMMA.16816.F32 R144, R156.reuse, R166, R144 ;  /* 0x000000a69c90723c */ /* 0x040fe20000001890 */
[----:B------:R-:W2:Y:S03]  /*2c4c0*/  LDSM.16.MT88.4 R164, [R184+0xa000] ;  /* 0x00a00000b8a4783b */ /* 0x000ea60000004200 */
[-CC-:B------:R-:W-:Y:S02]  /*2c4d0*/  FFMA.FTZ R100, R100, R3.reuse, -R46.reuse ;  /* 0x0000000364647223 */ /* 0x180fe4000001082e */
[----:B------:R-:W-:Y:S01]  /*2c4e0*/  MUFU.EX2 R90, R21 ;  /* 0x00000015005a7308 */ /* 0x000fe20000000800 */
[-CC-:B------:R-:W-:Y:S02]  /*2c4f0*/  FFMA.FTZ R101, R101, R3.reuse, -R46.reuse ;  /* 0x0000000365657223 */ /* 0x180fe4000001082e */
[-CC-:B------:R-:W-:Y:S03]  /*2c500*/  FFMA.FTZ R104, R104, R3.reuse, -R46.reuse ;  /* 0x0000000368687223 */ /* 0x180fe6000001082e */
[-CC-:B------:R-:W-:Y:S02]  /*2c510*/  FFMA.FTZ R105, R105, R3.reuse, -R46.reuse ;  /* 0x0000000369697223 */ /* 0x180fe4000001082e */
[-CC-:B------:R-:W-:Y:S02]  /*2c520*/  FFMA.FTZ R108, R108, R3.reuse, -R46.reuse ;  /* 0x000000036c6c7223 */ /* 0x180fe4000001082e */
[----:B------:R-:W-:Y:S01]  /*2c530*/  MUFU.EX2 R103, R40 ;  /* 0x0000002800677308 */ /* 0x000fe20000000800 */
[-CC-:B------:R-:W-:Y:S02]  /*2c540*/  FFMA.FTZ R109, R109, R3.reuse, -R46.reuse ;  /* 0x000000036d6d7223 */ /* 0x180fe4000001082e */
[--C-:B------:R-:W-:Y:S01]  /*2c550*/  FFMA.FTZ R112, R112, R3, -R46.reuse ;  /* 0x0000000370707223 */ /* 0x100fe2000001082e */
[----:B-1----:R-:W-:Y:S01]  /*2c560*/  F2FP.PACK_AB R175, R31, R19 ;  /* 0x000000131faf723e */ /* 0x002fe200000000ff */
[-CC-:B------:R-:W-:Y:S02]  /*2c570*/  FFMA.FTZ R113, R113, R3.reuse, -R46.reuse ;  /* 0x0000000371717223 */ /* 0x180fe4000001082e */
[-CC-:B------:R-:W-:Y:S02]  /*2c580*/  FFMA.FTZ R124, R124, R3.reuse, -R46.reuse ;  /* 0x000000037c7c7223 */ /* 0x180fe4000001082e */
[-CC-:B------:R-:W-:Y:S01]  /*2c590*/  FFMA.FTZ R125, R125, R3.reuse, -R46.reuse ;  /* 0x000000037d7d7223 */ /* 0x180fe2000001082e */
[----:B------:R-:W-:Y:S01]  /*2c5a0*/  MUFU.EX2 R40, R203 ;  /* 0x000000cb00287308 */ /* 0x000fe20000000800 */
[-CC-:B------:R-:W-:Y:S02]  /*2c5b0*/  FFMA.FTZ R128, R128, R3.reuse, -R46.reuse ;  /* 0x0000000380807223 */ /* 0x180fe4000001082e */
[----:B------:R-:W-:Y:S07]  /*2c5c0*/  FFMA.FTZ R46, R129, R3, -R46 ;  /* 0x00000003812e7223 */ /* 0x000fee000001082e */
[----:B------:R-:W-:Y:S01]  /*2c5d0*/  MUFU.EX2 R116, R116 ;  /* 0x0000007400747308 */ /* 0x000fe20000000800 */
[C---:B--2---:R-:W-:Y:S09]  /*2c5e0*/  HMMA.16816.F32 R148, R156.reuse, R164, R148 ;  /* 0x000000a49c94723c */ /* 0x044ff20000001894 */
[----:B------:R-:W-:Y:S01]  /*2c5f0*/  MUFU.EX2 R164, R211 ;  /* 0x000000d300a47308 */ /* 0x000fe20000000800 */
[----:B------:R-:W-:Y:S01]  /*2c600*/  HMMA.16816.F32 R12, R156, R166, R12 ;  /* 0x000000a69c0c723c */ /* 0x000fe2000000180c */
[----:B------:R-:W1:Y:S08]  /*2c610*/  LDSM.16.MT88.4 R156, [R182+0xa800] ;  /* 0x00a80000b69c783b */ /* 0x000e700000004200 */
[----:B------:R2:W-:Y:S10]  /*2c620*/  MUFU.EX2 R74, R16 ;  /* 0x00000010004a7308 */ /* 0x0005f40000000800 */
[----:B------:R-:W3:Y:S10]  /*2c630*/  MUFU.EX2 R83, R17 ;  /* 0x0000001100537308 */ /* 0x000ef40000000800 */
[----:B------:R-:W4:Y:S01]  /*2c640*/  MUFU.EX2 R17, R176 ;  /* 0x000000b000117308 */ /* 0x000f220000000800 */
[----:B--2---:R-:W-:Y:S04]  /*2c650*/  FADD.FTZ R16, R19, R47 ;  /* 0x0000002f13107221 */ /* 0x004fe80000010000 */
[----:B------:R-:W-:Y:S05]  /*2c660*/  FADD.FTZ R16, R31, R16 ;  /* 0x000000101f107221 */ /* 0x000fea0000010000 */
[----:B------:R-:W2:Y:S01]  /*2c670*/  MUFU.EX2 R66, R20 ;  /* 0x0000001400427308 */ /* 0x000ea20000000800 */
[----:B---3--:R-:W-:Y:S09]  /*2c680*/  F2FP.PACK_AB R174, R83, R74 ;  /* 0x0000004a53ae723e */ /* 0x008ff200000000ff */
[----:B------:R-:W-:Y:S01]  /*2c690*/  MUFU.EX2 R165, R212 ;  /* 0x000000d400a57308 */ /* 0x000fe20000000800 */
[C---:B-1----:R-:W-:Y:S05]  /*2c6a0*/  HMMA.16816.F32 R4, R172.reuse, R156, R4 ;  /* 0x0000009cac04723c */ /* 0x042fea0000001804 */
[C---:B----4-:R-:W-:Y:S01]  /*2c6b0*/  F2FP.PACK_AB R21, R30.reuse, R17 ;  /* 0x000000111e15723e */ /* 0x050fe200000000ff */
[----:B------:R-:W-:Y:S02]  /*2c6c0*/  FADD.FTZ R16, R17, R16 ;  /* 0x0000001011107221 */ /* 0x000fe40000010000 */
[C---:B------:R-:W-:Y:S01]  /*2c6d0*/  HMMA.16816.F32 R8, R172.reuse, R158, R8 ;  /* 0x0000009eac08723c */ /* 0x040fe20000001808 */
[----:B------:R-:W1:Y:S01]  /*2c6e0*/  LDSM.16.MT88.4 R156, [R185+0xa800] ;  /* 0x00a80000b99c783b */ /* 0x000e620000004200 */
[----:B------:R-:W-:Y:S02]  /*2c6f0*/  MUFU.EX2 R117, R117 ;  /* 0x0000007500757308 */ /* 0x000fe40000000800 */
[----:B------:R-:W-:Y:S01]  /*2c700*/  FADD.FTZ R16, R30, R16 ;  /* 0x000000101e107221 */ /* 0x000fe20000010000 */
[----:B--2---:R-:W-:Y:S01]  /*2c710*/  F2FP.PACK_AB R20, R90, R66 ;  /* 0x000000425a14723e */ /* 0x004fe200000000ff */
[----:B------:R-:W-:Y:S02]  /*2c720*/  FFMA.FTZ R17, R0, R252, R62 ;  /* 0x000000fc00117223 */ /* 0x000fe4000001003e */
[----:B------:R-:W-:Y:S01]  /*2c730*/  FADD.FTZ R16, R34, R16 ;  /* 0x0000001022107221 */ /* 0x000fe20000010000 */
[----:B------:R-:W-:Y:S03]  /*2c740*/  LDSM.16.MT88.4 R28, [R185+0xc800] ;  /* 0x00c80000b91c783b */ /* 0x000fe60000004200 */
[----:B------:R-:W-:Y:S01]  /*2c750*/  FADD.FTZ R16, R35, R16 ;  /* 0x0000001023107221 */ /* 0x000fe20000010000 */
[----:B------:R-:W-:Y:S03]  /*2c760*/  MUFU.EX2 R120, R120 ;  /* 0x0000007800787308 */ /* 0x000fe60000000800 */
[----:B------:R-:W-:Y:S01]  /*2c770*/  FADD.FTZ R16, R38, R16 ;  /* 0x0000001026107221 */ /* 0x000fe20000010000 */
[----:B------:R-:W-:Y:S03]  /*2c780*/  LDSM.16.MT88.4 R32, [R185+0xd800] ;  /* 0x00d80000b920783b */ /* 0x000fe60000004200 */
[----:B------:R-:W-:Y:S03]  /*2c790*/  FADD.FTZ R16, R39, R16 ;  /* 0x0000001027107221 */ /* 0x000fe60000010000 */
[----:B------:R-:W-:Y:S01]  /*2c7a0*/  MUFU.EX2 R121, R121 ;  /* 0x0000007900797308 */ /* 0x000fe20000000800 */
[----:B------:R-:W-:Y:S04]  /*2c7b0*/  FADD.FTZ R0, R42, R16 ;  /* 0x000000102a007221 */ /* 0x000fe80000010000 */
[----:B------:R-:W-:Y:S02]  /*2c7c0*/  FADD.FTZ R19, R43, R0 ;  /* 0x000000002b137221 */ /* 0x000fe40000010000 */
[----:B------:R-:W-:Y:S03]  /*2c7d0*/  FADD.FTZ R0, R79, R17 ;  /* 0x000000114f007221 */ /* 0x000fe60000010000 */
[----:B------:R-:W-:Y:S01]  /*2c7e0*/  MUFU.EX2 R46, R46 ;  /* 0x0000002e002e7308 */ /* 0x000fe20000000800 */
[----:B------:R-:W-:Y:S04]  /*2c7f0*/  FADD.FTZ R0, R86, R0 ;  /* 0x0000000056007221 */ /* 0x000fe80000010000 */
[----:B------:R-:W-:Y:S01]  /*2c800*/  FADD.FTZ R16, R94, R0 ;  /* 0x000000005e107221 */ /* 0x000fe20000010000 */
[C---:B-1----:R-:W-:Y:S04]  /*2c810*/  HMMA.16816.F32 R132, R172.reuse, R156, R132 ;  /* 0x0000009cac84723c */ /* 0x042fe80000001884 */
[----:B------:R-:W1:Y:S01]  /*2c820*/  MUFU.EX2 R47, R199 ;  /* 0x000000c7002f7308 */ /* 0x000e620000000800 */
[----:B------:R-:W-:Y:S03]  /*2c830*/  FADD.FTZ R16, R63, R16 ;  /* 0x000000103f107221 */ /* 0x000fe60000010000 */
[C---:B------:R-:W-:Y:S01]  /*2c840*/  HMMA.16816.F32 R136, R172.reuse, R158, R136 ;  /* 0x0000009eac88723c */ /* 0x040fe20000001888 */
[----:B------:R-:W2:Y:S05]  /*2c850*/  LDSM.16.MT88.4 R156, [R183+0xa800] ;  /* 0x00a80000b79c783b */ /* 0x000eaa0000004200 */
[----:B------:R-:W-:Y:S10]  /*2c860*/  MUFU.EX2 R71, R44 ;  /* 0x0000002c00477308 */ /* 0x000ff40000000800 */
[----:B------:R-:W-:Y:S01]  /*2c870*/  MUFU.EX2 R127, R45 ;  /* 0x0000002d007f7308 */ /* 0x000fe20000000800 */
[----:B-1----:R-:W-:Y:S04]  /*2c880*/  FADD.FTZ R0, R47, R19 ;  /* 0x000000132f007221 */ /* 0x002fe80000010000 */
[----:B------:R-:W-:Y:S05]  /*2c890*/  FADD.FTZ R17, R50, R0 ;  /* 0x0000000032117221 */ /* 0x000fea0000010000 */
[----:B------:R-:W-:Y:S01]  /*2c8a0*/  MUFU.EX2 R110, R48 ;  /* 0x00000030006e7308 */ /* 0x000fe20000000800 */
[----:B------:R-:W-:Y:S04]  /*2c8b0*/  FADD.FTZ R0, R91, R16 ;  /* 0x000000105b007221 */ /* 0x000fe80000010000 */
[----:B------:R-:W-:Y:S04]  /*2c8c0*/  FADD.FTZ R0, R74, R0 ;  /* 0x000000004a007221 */ /* 0x000fe80000010000 */
[----:B------:R-:W-:Y:S01]  /*2c8d0*/  FADD.FTZ R16, R83, R0 ;  /* 0x0000000053107221 */ /* 0x000fe20000010000 */
[----:B------:R-:W-:Y:S01]  /*2c8e0*/  MUFU.EX2 R115, R49 ;  /* 0x0000003100737308 */ /* 0x000fe20000000800 */
[----:B------:R-:W-:Y:S02]  /*2c8f0*/  FADD.FTZ R0, R51, R17 ;  /* 0x0000001133007221 */ /* 0x000fe40000010000 */
[----:B------:R-:W-:Y:S02]  /*2c900*/  FADD.FTZ R16, R66, R16 ;  /* 0x0000001042107221 */ /* 0x000fe40000010000 */
[----:B------:R-:W-:Y:S01]  /*2c910*/  FADD.FTZ R0, R54, R0 ;  /* 0x0000000036007221 */ /* 0x000fe20000010000 */
[C---:B--2---:R-:W-:Y:S03]  /*2c920*/  HMMA.16816.F32 R140, R172.reuse, R156, R140 ;  /* 0x0000009cac8c723c */ /* 0x044fe6000000188c */
[----:B------:R-:W-:Y:S01]  /*2c930*/  FADD.FTZ R0, R40, R0 ;  /* 0x0000000028007221 */ /* 0x000fe20000010000 */
[----:B------:R-:W1:Y:S01]  /*2c940*/  MUFU.EX2 R44, R207 ;  /* 0x000000cf002c7308 */ /* 0x000e620000000800 */
[----:B------:R-:W-:Y:S02]  /*2c950*/  FADD.FTZ R16, R90, R16 ;  /* 0x000000105a107221 */ /* 0x000fe40000010000 */
[----:B------:R-:W-:Y:S01]  /*2c960*/  FADD.FTZ R17, R55, R0 ;  /* 0x0000000037117221 */ /* 0x000fe20000010000 */
[C---:B------:R-:W-:Y:S01]  /*2c970*/  HMMA.16816.F32 R144, R172.reuse, R158, R144 ;  /* 0x0000009eac90723c */ /* 0x040fe20000001890 */
[----:B------:R-:W2:Y:S03]  /*2c980*/  LDSM.16.MT88.4 R156, [R184+0xa800] ;  /* 0x00a80000b89c783b */ /* 0x000ea60000004200 */
[----:B------:R-:W-:Y:S02]  /*2c990*/  FADD.FTZ R16, R87, R16 ;  /* 0x0000001057107221 */ /* 0x000fe40000010000 */
[----:B------:R-:W3:Y:S02]  /*2c9a0*/  MUFU.EX2 R45, R206 ;  /* 0x000000ce002d7308 */ /* 0x000ee40000000800 */
[----:B------:R-:W-:Y:S04]  /*2c9b0*/  FADD.FTZ R16, R98, R16 ;  /* 0x0000001062107221 */ /* 0x000fe80000010000 */
[----:B------:R-:W-:Y:S04]  /*2c9c0*/  FADD.FTZ R16, R67, R16 ;  /* 0x0000001043107221 */ /* 0x000fe80000010000 */
[----:B------:R-:W4:Y:S01]  /*2c9d0*/  MUFU.EX2 R78, R52 ;  /* 0x00000034004e7308 */ /* 0x000f220000000800 */
[----:B------:R-:W-:Y:S04]  /*2c9e0*/  FADD.FTZ R0, R102, R16 ;  /* 0x0000001066007221 */ /* 0x000fe80000010000 */
[----:B------:R-:W-:Y:S04]  /*2c9f0*/  FADD.FTZ R0, R95, R0 ;  /* 0x000000005f007221 */ /* 0x000fe80000010000 */
[----:B------:R-:W-:Y:S01]  /*2ca00*/  FADD.FTZ R16, R99, R0 ;  /* 0x0000000063107221 */ /* 0x000fe20000010000 */
[----:B------:R-:W5:Y:S01]  /*2ca10*/  MUFU.EX2 R162, R53 ;  /* 0x0000003500a27308 */ /* 0x000f620000000800 */
[----:B------:R-:W-:Y:S02]  /*2ca20*/  FADD.FTZ R0, R58, R17 ;  /* 0x000000113a007221 */ /* 0x000fe40000010000 */
[----:B------:R-:W-:Y:S02]  /*2ca30*/  FADD.FTZ R16, R70, R16 ;  /* 0x0000001046107221 */ /* 0x000fe40000010000 */
[----:B------:R-:W-:Y:S02]  /*2ca40*/  FADD.FTZ R17, R59, R0 ;  /* 0x000000003b117221 */ /* 0x000fe40000010000 */
[----:B------:R-:W-:Y:S03]  /*2ca50*/  FADD.FTZ R0, R114, R16 ;  /* 0x0000001072007221 */ /* 0x000fe60000010000 */
[----:B------:R-:W-:Y:S01]  /*2ca60*/  MUFU.EX2 R126, R56 ;  /* 0x00000038007e7308 */ /* 0x000fe20000000800 */
[----:B------:R-:W-:Y:S01]  /*2ca70*/  FADD.FTZ R0, R103, R0 ;  /* 0x0000000067007221 */ /* 0x000fe20000010000 */
[C---:B--2---:R-:W-:Y:S03]  /*2ca80*/  HMMA.16816.F32 R148, R172.reuse, R156, R148 ;  /* 0x0000009cac94723c */ /* 0x044fe60000001894 */
[----:B------:R-:W-:Y:S05]  /*2ca90*/  FADD.FTZ R16, R106, R0 ;  /* 0x000000006a107221 */ /* 0x000fea0000010000 */
[----:B------:R-:W2:Y:S01]  /*2caa0*/  MUFU.EX2 R161, R208 ;  /* 0x000000d000a17308 */ /* 0x000ea20000000800 */
[----:B-1----:R-:W-:Y:S01]  /*2cab0*/  FADD.FTZ R0, R44, R17 ;  /* 0x000000112c007221 */ /* 0x002fe20000010000 */
[----:B------:R-:W-:Y:S01]  /*2cac0*/  HMMA.16816.F32 R12, R172, R158, R12 ;  /* 0x0000009eac0c723c */ /* 0x000fe2000000180c */
[----:B------:R-:W1:Y:S02]  /*2cad0*/  LDSM.16.MT88.4 R156, [R182+0xb000] ;  /* 0x00b00000b69c783b */ /* 0x000e640000004200 */
[----:B---3--:R-:W-:Y:S02]  /*2cae0*/  FADD.FTZ R17, R45, R0 ;  /* 0x000000002d117221 */ /* 0x008fe40000010000 */
[----:B------:R-:W-:Y:S03]  /*2caf0*/  FADD.FTZ R16, R71, R16 ;  /* 0x0000001047107221 */ /* 0x000fe60000010000 */
[----:B------:R-:W-:Y:S01]  /*2cb00*/  MUFU.EX2 R160, R209 ;  /* 0x000000d100a07308 */ /* 0x000fe20000000800 */
[----:B------:R-:W-:Y:S04]  /*2cb10*/  FADD.FTZ R0, R127, R16 ;  /* 0x000000107f007221 */ /* 0x000fe80000010000 */
[----:B------:R-:W-:Y:S05]  /*2cb20*/  FADD.FTZ R0, R110, R0 ;  /* 0x000000006e007221 */ /* 0x000fea0000010000 */
[----:B------:R-:W-:Y:S01]  /*2cb30*/  MUFU.EX2 R107, R60 ;  /* 0x0000003c006b7308 */ /* 0x000fe20000000800 */
[----:B------:R-:W-:Y:S02]  /*2cb40*/  FADD.FTZ R16, R115, R0 ;  /* 0x0000000073107221 */ /* 0x000fe40000010000 */
[----:B------:R-:W-:Y:S02]  /*2cb50*/  FADD.FTZ R0, R75, R17 ;  /* 0x000000114b007221 */ /* 0x000fe40000010000 */
[----:B----4-:R-:W-:Y:S02]  /*2cb60*/  FADD.FTZ R16, R78, R16 ;  /* 0x000000104e107221 */ /* 0x010fe40000010000 */
[----:B------:R-:W-:Y:S03]  /*2cb70*/  FADD.FTZ R17, R82, R0 ;  /* 0x0000000052117221 */ /* 0x000fe60000010000 */
[----:B------:R-:W-:Y:S01]  /*2cb80*/  MUFU.EX2 R111, R61 ;  /* 0x0000003d006f7308 */ /* 0x000fe20000000800 */
[----:B-----5:R-:W-:Y:S02]  /*2cb90*/  FADD.FTZ R0, R162, R16 ;  /* 0x00000010a2007221 */ /* 0x020fe40000010000 */
[----:B--2---:R-:W-:Y:S02]  /*2cba0*/  FADD.FTZ R17, R161, R17 ;  /* 0x00000011a1117221 */ /* 0x004fe40000010000 */
[----:B------:R-:W-:Y:S05]  /*2cbb0*/  FADD.FTZ R0, R126, R0 ;  /* 0x000000007e007221 */ /* 0x000fea0000010000 */
[----:B------:R-:W-:Y:S01]  /*2cbc0*/  MUFU.EX2 R118, R65 ;  /* 0x0000004100767308 */ /* 0x000fe20000000800 */
[C---:B-1----:R-:W-:Y:S09]  /*2cbd0*/  HMMA.16816.F32 R4, R20.reuse, R156, R4 ;  /* 0x0000009c1404723c */ /* 0x042ff20000001804 */
[----:B------:R-:W-:Y:S01]  /*2cbe0*/  MUFU.EX2 R157, R210 ;  /* 0x000000d2009d7308 */ /* 0x000fe20000000800 */
[C---:B------:R-:W-:Y:S08]  /*2cbf0*/  HMMA.16816.F32 R8, R20.reuse, R158, R8 ;  /* 0x0000009e1408723c */ /* 0x040ff00000001808 */
[C---:B------:R-:W-:Y:S01]  /*2cc00*/  HMMA.16816.F32 R132, R20.reuse, R24, R132 ;  /* 0x000000181484723c */ /* 0x040fe20000001884 */
[----:B------:R-:W1:Y:S07]  /*2cc10*/  MUFU.EX2 R158, R57 ;  /* 0x00000039009e7308 */ /* 0x000e6e0000000800 */
[C---:B------:R-:W-:Y:S01]  /*2cc20*/  HMMA.16816.F32 R136, R20.reuse, R26, R136 ;  /* 0x0000001a1488723c */ /* 0x040fe20000001888 */
[----:B------:R-:W2:Y:S02]  /*2cc30*/  LDSM.16.MT88.4 R24, [R183+0xb000] ;  /* 0x00b00000b718783b */ /* 0x000ea40000004200 */
[----:B------:R-:W3:Y:S10]  /*2cc40*/  MUFU.EX2 R156, R64 ;  /* 0x00000040009c7308 */ /* 0x000ef40000000800 */
[----:B------:R-:W4:Y:S01]  /*2cc50*/  MUFU.EX2 R123, R68 ;  /* 0x00000044007b7308 */ /* 0x000f220000000800 */
[----:B-1----:R-:W-:Y:S04]  /*2cc60*/  FADD.FTZ R0, R158, R0 ;  /* 0x000000009e007221 */ /* 0x002fe80000010000 */
[----:B------:R-:W-:Y:S05]  /*2cc70*/  FADD.FTZ R16, R107, R0 ;  /* 0x000000006b107221 */ /* 0x000fea0000010000 */
[----:B------:R-:W1:Y:S01]  /*2cc80*/  MUFU.EX2 R131, R69 ;  /* 0x0000004500837308 */ /* 0x000e620000000800 */
[----:B------:R-:W-:Y:S02]  /*2cc90*/  FADD.FTZ R0, R160, R17 ;  /* 0x00000011a0007221 */ /* 0x000fe40000010000 */
[----:B------:R-:W-:Y:S02]  /*2cca0*/  FADD.FTZ R16, R111, R16 ;  /* 0x000000106f107221 */ /* 0x000fe40000010000 */
[----:B------:R-:W-:Y:S02]  /*2ccb0*/  FADD.FTZ R0, R157, R0 ;  /* 0x000000009d007221 */ /* 0x000fe40000010000 */
[----:B---3--:R-:W-:Y:S02]  /*2ccc0*/  FADD.FTZ R16, R156, R16 ;  /* 0x000000109c107221 */ /* 0x008fe40000010000 */
[----:B------:R-:W-:Y:S01]  /*2ccd0*/  FADD.FTZ R0, R164, R0 ;  /* 0x00000000a4007221 */ /* 0x000fe20000010000 */
[----:B------:R-:W3:Y:S01]  /*2cce0*/  MUFU.EX2 R122, R72 ;  /* 0x00000048007a7308 */ /* 0x000ee20000000800 */
[----:B------:R-:W-:Y:S02]  /*2ccf0*/  FADD.FTZ R16, R118, R16 ;  /* 0x0000001076107221 */ /* 0x000fe40000010000 */
[----:B------:R-:W-:Y:S02]  /*2cd00*/  FADD.FTZ R0, R119, R0 ;  /* 0x0000000077007221 */ /* 0x000fe40000010000 */
[----:B----4-:R-:W-:Y:S02]  /*2cd10*/  FADD.FTZ R16, R123, R16 ;  /* 0x000000107b107221 */ /* 0x010fe40000010000 */
[----:B------:R-:W-:Y:S01]  /*2cd20*/  FADD.FTZ R0, R130, R0 ;  /* 0x0000000082007221 */ /* 0x000fe20000010000 */
[C---:B--2---:R-:W-:Y:S02]  /*2cd30*/  HMMA.16816.F32 R140, R20.reuse, R24, R140 ;  /* 0x00000018148c723c */ /* 0x044fe4000000188c */
[----:B------:R-:W2:Y:S01]  /*2cd40*/  MUFU.EX2 R159, R73 ;  /* 0x00000049009f7308 */ /* 0x000ea20000000800 */
[----:B------:R-:W-:Y:S02]  /*2cd50*/  FADD.FTZ R0, R163, R0 ;  /* 0x00000000a3007221 */ /* 0x000fe40000010000 */
[----:B-1----:R-:W-:Y:S03]  /*2cd60*/  FADD.FTZ R16, R131, R16 ;  /* 0x0000001083107221 */ /* 0x002fe60000010000 */
[C---:B------:R-:W-:Y:S01]  /*2cd70*/  HMMA.16816.F32 R144, R20.reuse, R26, R144 ;  /* 0x0000001a1490723c */ /* 0x040fe20000001890 */
[----:B------:R-:W1:Y:S03]  /*2cd80*/  LDSM.16.MT88.4 R24, [R184+0xb000] ;  /* 0x00b00000b818783b */ /* 0x000e660000004200 */
[----:B------:R-:W-:Y:S01]  /*2cd90*/  FADD.FTZ R0, R165, R0 ;  /* 0x00000000a5007221 */ /* 0x000fe20000010000 */
[----:B------:R-:W4:Y:S01]  /*2cda0*/  MUFU.EX2 R73, R216 ;  /* 0x000000d800497308 */ /* 0x000f220000000800 */
[----:B---3--:R-:W-:Y:S09]  /*2cdb0*/  FADD.FTZ R16, R122, R16 ;  /* 0x000000107a107221 */ /* 0x008ff20000010000 */
[----:B------:R-:W3:Y:S01]  /*2cdc0*/  MUFU.EX2 R68, R217 ;  /* 0x000000d900447308 */ /* 0x000ee20000000800 */
[----:B--2---:R-:W-:Y:S09]  /*2cdd0*/  FADD.FTZ R16, R159, R16 ;  /* 0x000000109f107221 */ /* 0x004ff20000010000 */
[----:B------:R-:W-:Y:S01]  /*2cde0*/  MUFU.EX2 R69, R220 ;  /* 0x000000dc00457308 */ /* 0x000fe20000000800 */
[----:B----4-:R-:W-:Y:S09]  /*2cdf0*/  FADD.FTZ R0, R73, R0 ;  /* 0x0000000049007221 */ /* 0x010ff20000010000 */
[----:B------:R-:W-:Y:S01]  /*2ce00*/  MUFU.EX2 R72, R221 ;  /* 0x000000dd00487308 */ /* 0x000fe20000000800 */
[----:B---3--:R-:W-:Y:S01]  /*2ce10*/  FADD.FTZ R17, R68, R0 ;  /* 0x0000000044117221 */ /* 0x008fe20000010000 */
[C---:B-1----:R-:W-:Y:S08]  /*2ce20*/  HMMA.16816.F32 R148, R20.reuse, R24, R148 ;  /* 0x000000181494723c */ /* 0x042ff00000001894 */
[----:B------:R-:W1:Y:S01]  /*2ce30*/  MUFU.EX2 R76, R76 ;  /* 0x0000004c004c7308 */ /* 0x000e620000000800 */
[----:B------:R-:W-:Y:S01]  /*2ce40*/  HMMA.16816.F32 R12, R20, R26, R12 ;  /* 0x0000001a140c723c */ /* 0x000fe2000000180c */
[----:B------:R-:W2:Y:S08]  /*2ce50*/  LDSM.16.MT88.4 R24, [R182+0xb800] ;  /* 0x00b80000b618783b */ /* 0x000eb00000004200 */
[----:B------:R-:W3:Y:S03]  /*2ce60*/  MUFU.EX2 R77, R77 ;  /* 0x0000004d004d7308 */ /* 0x000ee60000000800 */
[----:B------:R-:W-:Y:S02]  /*2ce70*/  F2FP.PACK_AB R21, R39, R38 ;  /* 0x000000262715723e */ /* 0x000fe400000000ff */
[----:B------:R-:W-:Y:S01]  /*2ce80*/  F2FP.PACK_AB R23, R43, R42 ;  /* 0x0000002a2b17723e */ /* 0x000fe200000000ff */
[----:B------:R-:W-:Y:S01]  /*2ce90*/  LDSM.16.MT88.4 R36, [R184+0xe000] ;  /* 0x00e00000b824783b */ /* 0x000fe20000004200 */
[----:B------:R-:W-:Y:S02]  /*2cea0*/  F2FP.PACK_AB R20, R102, R67 ;  /* 0x000000436614723e */ /* 0x000fe400000000ff */
[----:B------:R-:W-:Y:S01]  /*2ceb0*/  F2FP.PACK_AB R22, R99, R95 ;  /* 0x0000005f6316723e */ /* 0x000fe200000000ff */
[----:B------:R-:W4:Y:S01]  /*2cec0*/  MUFU.EX2 R80, R80 ;  /* 0x0000005000507308 */ /* 0x000f220000000800 */
[----:B-1----:R-:W-:Y:S09]  /*2ced0*/  FADD.FTZ R16, R76, R16 ;  /* 0x000000104c107221 */ /* 0x002ff20000010000 */
[----:B------:R-:W1:Y:S01]  /*2cee0*/  MUFU.EX2 R81, R81 ;  /* 0x0000005100517308 */ /* 0x000e620000000800 */
[----:B---3--:R-:W-:Y:S02]  /*2cef0*/  FADD.FTZ R0, R77, R16 ;  /* 0x000000104d007221 */ /* 0x008fe40000010000 */
[----:B------:R-:W-:Y:S07]  /*2cf00*/  FADD.FTZ R16, R69, R17 ;  /* 0x0000001145107221 */ /* 0x000fee0000010000 */
[----:B------:R-:W3:Y:S01]  /*2cf10*/  MUFU.EX2 R65, R226 ;  /* 0x000000e200417308 */ /* 0x000ee20000000800 */
[----:B----4-:R-:W-:Y:S01]  /*2cf20*/  FADD.FTZ R17, R80, R0 ;  /* 0x0000000050117221 */ /* 0x010fe20000010000 */
[C---:B--2---:R-:W-:Y:S03]  /*2cf30*/  HMMA.16816.F32 R4, R20.reuse, R24, R4 ;  /* 0x000000181404723c */ /* 0x044fe60000001804 */
[----:B------:R-:W-:Y:S05]  /*2cf40*/  FADD.FTZ R0, R72, R16 ;  /* 0x0000001048007221 */ /* 0x000fea0000010000 */
[----:B------:R-:W2:Y:S01]  /*2cf50*/  MUFU.EX2 R62, R227 ;  /* 0x000000e3003e7308 */ /* 0x000ea20000000800 */
[C---:B------:R-:W-:Y:S01]  /*2cf60*/  HMMA.16816.F32 R8, R20.reuse, R26, R8 ;  /* 0x0000001a1408723c */ /* 0x040fe20000001808 */
[----:B------:R-:W4:Y:S02]  /*2cf70*/  LDSM.16.MT88.4 R24, [R185+0xb800] ;  /* 0x00b80000b918783b */ /* 0x000f240000004200 */
[----:B-1----:R-:W-:Y:S06]  /*2cf80*/  FADD.FTZ R3, R81, R17 ;  /* 0x0000001151037221 */ /* 0x002fec0000010000 */
[----:B------:R-:W1:Y:S03]  /*2cf90*/  MUFU.EX2 R64, R228 ;  /* 0x000000e400407308 */ /* 0x000e660000000800 */
[----:B---3--:R-:W-:Y:S07]  /*2cfa0*/  FADD.FTZ R0, R65, R0 ;  /* 0x0000000041007221 */ /* 0x008fee0000010000 */
[----:B------:R-:W3:Y:S01]  /*2cfb0*/  MUFU.EX2 R63, R229 ;  /* 0x000000e5003f7308 */ /* 0x000ee20000000800 */
[----:B--2---:R-:W-:Y:S09]  /*2cfc0*/  FADD.FTZ R0, R62, R0 ;  /* 0x000000003e007221 */ /* 0x004ff20000010000 */
[----:B------:R-:W2:Y:S01]  /*2cfd0*/  MUFU.EX2 R84, R84 ;  /* 0x0000005400547308 */ /* 0x000ea20000000800 */
[----:B-1----:R-:W-:Y:S09]  /*2cfe0*/  FADD.FTZ R0, R64, R0 ;  /* 0x0000000040007221 */ /* 0x002ff20000010000 */
[----:B------:R-:W1:Y:S01]  /*2cff0*/  MUFU.EX2 R85, R85 ;  /* 0x0000005500557308 */ /* 0x000e620000000800 */
[C---:B----4-:R-:W-:Y:S03]  /*2d000*/  HMMA.16816.F32 R132, R20.reuse, R24, R132 ;  /* 0x000000181484723c */ /* 0x050fe60000001884 */
[----:B---3--:R-:W-:Y:S06]  /*2d010*/  FADD.FTZ R0, R63, R0 ;  /* 0x000000003f007221 */ /* 0x008fec0000010000 */
[----:B------:R-:W3:Y:S01]  /*2d020*/  MUFU.EX2 R88, R88 ;  /* 0x0000005800587308 */ /* 0x000ee20000000800 */
[C---:B------:R-:W-:Y:S01]  /*2d030*/  HMMA.16816.F32 R136, R20.reuse, R26, R136 ;  /* 0x0000001a1488723c */ /* 0x040fe20000001888 */
[----:B------:R-:W4:Y:S02]  /*2d040*/  LDSM.16.MT88.4 R24, [R183+0xb800] ;  /* 0x00b80000b718783b */ /* 0x000f240000004200 */
[----:B--2---:R-:W-:Y:S06]  /*2d050*/  FADD.FTZ R3, R84, R3 ;  /* 0x0000000354037221 */ /* 0x004fec0000010000 */
[----:B------:R-:W2:Y:S03]  /*2d060*/  MUFU.EX2 R89, R89 ;  /* 0x0000005900597308 */ /* 0x000ea60000000800 */
[----:B-1----:R-:W-:Y:S07]  /*2d070*/  FADD.FTZ R3, R85, R3 ;  /* 0x0000000355037221 */ /* 0x002fee0000010000 */
[----:B------:R-:W1:Y:S01]  /*2d080*/  MUFU.EX2 R61, R230 ;  /* 0x000000e6003d7308 */ /* 0x000e620000000800 */
[----:B---3--:R-:W-:Y:S09]  /*2d090*/  FADD.FTZ R3, R88, R3 ;  /* 0x0000000358037221 */ /* 0x008ff20000010000 */
[----:B------:R-:W3:Y:S01]  /*2d0a0*/  MUFU.EX2 R60, R231 ;  /* 0x000000e7003c7308 */ /* 0x000ee20000000800 */
[----:B--2---:R-:W-:Y:S09]  /*2d0b0*/  FADD.FTZ R3, R89, R3 ;  /* 0x0000000359037221 */ /* 0x004ff20000010000 */
[----:B------:R-:W2:Y:S01]  /*2d0c0*/  MUFU.EX2 R57, R232 ;  /* 0x000000e800397308 */ /* 0x000ea20000000800 */
[C---:B----4-:R-:W-:Y:S03]  /*2d0d0*/  HMMA.16816.F32 R140, R20.reuse, R24, R140 ;  /* 0x00000018148c723c */ /* 0x050fe6000000188c */
[----:B-1----:R-:W-:Y:S06]  /*2d0e0*/  FADD.FTZ R0, R61, R0 ;  /* 0x000000003d007221 */ /* 0x002fec0000010000 */
[----:B------:R-:W1:Y:S01]  /*2d0f0*/  MUFU.EX2 R56, R233 ;  /* 0x000000e900387308 */ /* 0x000e620000000800 */
[C---:B------:R-:W-:Y:S01]  /*2d100*/  HMMA.16816.F32 R144, R20.reuse, R26, R144 ;  /* 0x0000001a1490723c */ /* 0x040fe20000001890 */
[----:B------:R-:W4:Y:S02]  /*2d110*/  LDSM.16.MT88.4 R24, [R184+0xb800] ;  /* 0x00b80000b818783b */ /* 0x000f240000004200 */
[----:B---3--:R-:W-:Y:S06]  /*2d120*/  FADD.FTZ R0, R60, R0 ;  /* 0x000000003c007221 */ /* 0x008fec0000010000 */
[----:B------:R-:W3:Y:S03]  /*2d130*/  MUFU.EX2 R92, R92 ;  /* 0x0000005c005c7308 */ /* 0x000ee60000000800 */
[----:B--2---:R-:W-:Y:S07]  /*2d140*/  FADD.FTZ R0, R57, R0 ;  /* 0x0000000039007221 */ /* 0x004fee0000010000 */
[----:B------:R-:W2:Y:S01]  /*2d150*/  MUFU.EX2 R93, R93 ;  /* 0x0000005d005d7308 */ /* 0x000ea20000000800 */
[----:B-1----:R-:W-:Y:S09]  /*2d160*/  FADD.FTZ R0, R56, R0 ;  /* 0x0000000038007221 */ /* 0x002ff20000010000 */
[----:B------:R-:W1:Y:S01]  /*2d170*/  MUFU.EX2 R96, R96 ;  /* 0x0000006000607308 */ /* 0x000e620000000800 */
[----:B---3--:R-:W-:Y:S09]  /*2d180*/  FADD.FTZ R3, R92, R3 ;  /* 0x000000035c037221 */ /* 0x008ff20000010000 */
[----:B------:R-:W3:Y:S01]  /*2d190*/  MUFU.EX2 R97, R97 ;  /* 0x0000006100617308 */ /* 0x000ee20000000800 */
[C---:B----4-:R-:W-:Y:S03]  /*2d1a0*/  HMMA.16816.F32 R148, R20.reuse, R24, R148 ;  /* 0x000000181494723c */ /* 0x050fe60000001894 */
[----:B--2---:R-:W-:Y:S05]  /*2d1b0*/  FADD.FTZ R3, R93, R3 ;  /* 0x000000035d037221 */ /* 0x004fea0000010000 */
[----:B------:R-:W-:Y:S01]  /*2d1c0*/  HMMA.16816.F32 R12, R20, R26, R12 ;  /* 0x0000001a140c723c */ /* 0x000fe2000000180c */
[----:B------:R-:W2:Y:S01]  /*2d1d0*/  LDSM.16.MT88.4 R24, [R182+0xc000] ;  /* 0x00c00000b618783b */ /* 0x000ea20000004200 */
[----:B------:R-:W-:Y:S02]  /*2d1e0*/  MUFU.EX2 R53, R235 ;  /* 0x000000eb00357308 */ /* 0x000fe40000000800 */
[----:B-1----:R-:W-:Y:S03]  /*2d1f0*/  FADD.FTZ R3, R96, R3 ;  /* 0x0000000360037221 */ /* 0x002fe60000010000 */
[----:B------:R-:W-:Y:S02]  /*2d200*/  F2FP.PACK_AB R21, R50, R47 ;  /* 0x0000002f3215723e */ /* 0x000fe400000000ff */
[----:B------:R-:W-:Y:S03]  /*2d210*/  F2FP.PACK_AB R23, R54, R51 ;  /* 0x000000333617723e */ /* 0x000fe600000000ff */
[----:B------:R-:W-:Y:S01]  /*2d220*/  F2FP.PACK_AB R20, R114, R70 ;  /* 0x000000467214723e */ /* 0x000fe200000000ff */
[----:B------:R-:W1:Y:S01]  /*2d230*/  MUFU.EX2 R54, R234 ;  /* 0x000000ea00367308 */ /* 0x000e620000000800 */
[----:B------:R-:W-:Y:S01]  /*2d240*/  F2FP.PACK_AB R22, R106, R103 ;  /* 0x000000676a16723e */ /* 0x000fe200000000ff */
[----:B---3--:R-:W-:Y:S08]  /*2d250*/  FADD.FTZ R3, R97, R3 ;  /* 0x0000000361037221 */ /* 0x008ff00000010000 */
[----:B------:R-:W3:Y:S10]  /*2d260*/  MUFU.EX2 R52, R236 ;  /* 0x000000ec00347308 */ /* 0x000ef40000000800 */
[----:B------:R-:W4:Y:S01]  /*2d270*/  MUFU.EX2 R51, R237 ;  /* 0x000000ed00337308 */ /* 0x000f220000000800 */
[----:B-1----:R-:W-:Y:S01]  /*2d280*/  FADD.FTZ R0, R54, R0 ;  /* 0x0000000036007221 */ /* 0x002fe20000010000 */
[C---:B--2---:R-:W-:Y:S08]  /*2d290*/  HMMA.16816.F32 R4, R20.reuse, R24, R4 ;  /* 0x000000181404723c */ /* 0x044ff00000001804 */
[----:B------:R-:W1:Y:S01]  /*2d2a0*/  MUFU.EX2 R100, R100 ;  /* 0x0000006400647308 */ /* 0x000e620000000800 */
[----:B------:R-:W-:Y:S04]  /*2d2b0*/  FADD.FTZ R0, R53, R0 ;  /* 0x0000000035007221 */ /* 0x000fe80000010000 */
[----:B---3--:R-:W-:Y:S01]  /*2d2c0*/  FADD.FTZ R0, R52, R0 ;  /* 0x0000000034007221 */ /* 0x008fe20000010000 */
[C---:B------:R-:W-:Y:S01]  /*2d2d0*/  HMMA.16816.F32 R8, R20.reuse, R26, R8 ;  /* 0x0000001a1408723c */ /* 0x040fe20000001808 */
[----:B------:R-:W2:Y:S03]  /*2d2e0*/  LDSM.16.MT88.4 R24, [R185+0xc000] ;  /* 0x00c00000b918783b */ /* 0x000ea60000004200 */
[----:B------:R-:W3:Y:S01]  /*2d2f0*/  MUFU.EX2 R101, R101 ;  /* 0x0000006500657308 */ /* 0x000ee20000000800 */
[----:B----4-:R-:W-:Y:S09]  /*2d300*/  FADD.FTZ R0, R51, R0 ;  /* 0x0000000033007221 */ /* 0x010ff20000010000 */
[----:B------:R-:W4:Y:S01]  /*2d310*/  MUFU.EX2 R104, R104 ;  /* 0x0000006800687308 */ /* 0x000f220000000800 */
[----:B-1----:R-:W-:Y:S09]  /*2d320*/  FADD.FTZ R3, R100, R3 ;  /* 0x0000000364037221 */ /* 0x002ff20000010000 */
[----:B------:R-:W1:Y:S01]  /*2d330*/  MUFU.EX2 R105, R105 ;  /* 0x0000006900697308 */ /* 0x000e620000000800 */
[----:B---3--:R-:W-:Y:S09]  /*2d340*/  FADD.FTZ R3, R101, R3 ;  /* 0x0000000365037221 */ /* 0x008ff20000010000 */
[----:B------:R-:W3:Y:S01]  /*2d350*/  MUFU.EX2 R50, R238 ;  /* 0x000000ee00327308 */ /* 0x000ee20000000800 */
[----:B----4-:R-:W-:Y:S01]  /*2d360*/  FADD.FTZ R3, R104, R3 ;  /* 0x0000000368037221 */ /* 0x010fe20000010000 */
[C---:B--2---:R-:W-:Y:S08]  /*2d370*/  HMMA.16816.F32 R132, R20.reuse, R24, R132 ;  /* 0x000000181484723c */ /* 0x044ff00000001884 */
[----:B------:R-:W2:Y:S01]  /*2d380*/  MUFU.EX2 R49, R239 ;  /* 0x000000ef00317308 */ /* 0x000ea20000000800 */
[----:B-1----:R-:W-:Y:S01]  /*2d390*/  FADD.FTZ R3, R105, R3 ;  /* 0x0000000369037221 */ /* 0x002fe20000010000 */
[C---:B------:R-:W-:Y:S01]  /*2d3a0*/  HMMA.16816.F32 R136, R20.reuse, R26, R136 ;  /* 0x0000001a1488723c */ /* 0x040fe20000001888 */
[----:B------:R-:W1:Y:S07]  /*2d3b0*/  LDSM.16.MT88.4 R24, [R183+0xc000] ;  /* 0x00c00000b718783b */ /* 0x000e6e0000004200 */
[----:B------:R-:W4:Y:S01]  /*2d3c0*/  MUFU.EX2 R48, R240 ;  /* 0x000000f000307308 */ /* 0x000f220000000800 */
[----:B---3--:R-:W-:Y:S09]  /*2d3d0*/  FADD.FTZ R0, R50, R0 ;  /* 0x0000000032007221 */ /* 0x008ff20000010000 */
[----:B------:R-:W3:Y:S01]  /*2d3e0*/  MUFU.EX2 R47, R241 ;  /* 0x000000f1002f7308 */ /* 0x000ee20000000800 */
[----:B--2---:R-:W-:Y:S09]  /*2d3f0*/  FADD.FTZ R0, R49, R0 ;  /* 0x0000000031007221 */ /* 0x004ff20000010000 */
[----:B------:R-:W2:Y:S01]  /*2d400*/  MUFU.EX2 R108, R108 ;  /* 0x0000006c006c7308 */ /* 0x000ea20000000800 */
[----:B----4-:R-:W-:Y:S09]  /*2d410*/  FADD.FTZ R0, R48, R0 ;  /* 0x0000000030007221 */ /* 0x010ff20000010000 */
[----:B------:R-:W4:Y:S01]  /*2d420*/  MUFU.EX2 R109, R109 ;  /* 0x0000006d006d7308 */ /* 0x000f220000000800 */
[----:B---3--:R-:W-:Y:S01]  /*2d430*/  FADD.FTZ R0, R47, R0 ;  /* 0x000000002f007221 */ /* 0x008fe20000010000 */
[C---:B-1----:R-:W-:Y:S08]  /*2d440*/  HMMA.16816.F32 R140, R20.reuse, R24, R140 ;  /* 0x00000018148c723c */ /* 0x042ff0000000188c */
[----:B------:R-:W1:Y:S01]  /*2d450*/  MUFU.EX2 R112, R112 ;  /* 0x0000007000707308 */ /* 0x000e620000000800 */
[C---:B------:R-:W-:Y:S01]  /*2d460*/  HMMA.16816.F32 R144, R20.reuse, R26, R144 ;  /* 0x0000001a1490723c */ /* 0x040fe20000001890 */
[----:B------:R-:W3:Y:S02]  /*2d470*/  LDSM.16.MT88.4 R24, [R184+0xc000] ;  /* 0x00c00000b818783b */ /* 0x000ee40000004200 */
[----:B--2---:R-:W-:Y:S06]  /*2d480*/  FADD.FTZ R3, R108, R3 ;  /* 0x000000036c037221 */ /* 0x004fec0000010000 */
[----:B------:R-:W2:Y:S03]  /*2d490*/  MUFU.EX2 R113, R113 ;  /* 0x0000007100717308 */ /* 0x000ea60000000800 */
[----:B----4-:R-:W-:Y:S07]  /*2d4a0*/  FADD.FTZ R3, R109, R3 ;  /* 0x000000036d037221 */ /* 0x010fee0000010000 */
[----:B------:R-:W-:Y:S01]  /*2d4b0*/  MUFU.EX2 R19, R249 ;  /* 0x000000f900137308 */ /* 0x000fe20000000800 */
[----:B-1----:R-:W-:Y:S09]  /*2d4c0*/  FADD.FTZ R3, R112, R3 ;  /* 0x0000000370037221 */ /* 0x002ff20000010000 */
[----:B------:R-:W1:Y:S01]  /*2d4d0*/  MUFU.EX2 R124, R124 ;  /* 0x0000007c007c7308 */ /* 0x000e620000000800 */
[----:B--2---:R-:W-:Y:S04]  /*2d4e0*/  FADD.FTZ R3, R113, R3 ;  /* 0x0000000371037221 */ /* 0x004fe80000010000 */
[----:B------:R-:W-:Y:S05]  /*2d4f0*/  FADD.FTZ R3, R116, R3 ;  /* 0x0000000374037221 */ /* 0x000fea0000010000 */
[----:B------:R-:W2:Y:S01]  /*2d500*/  MUFU.EX2 R125, R125 ;  /* 0x0000007d007d7308 */ /* 0x000ea20000000800 */
[----:B------:R-:W-:Y:S01]  /*2d510*/  FADD.FTZ R3, R117, R3 ;  /* 0x0000000375037221 */ /* 0x000fe20000010000 */
[C---:B---3--:R-:W-:Y:S03]  /*2d520*/  HMMA.16816.F32 R148, R20.reuse, R24, R148 ;  /* 0x000000181494723c */ /* 0x048fe60000001894 */
[----:B------:R-:W-:Y:S05]  /*2d530*/  FADD.FTZ R3, R120, R3 ;  /* 0x0000000378037221 */ /* 0x000fea0000010000 */
[----:B------:R-:W3:Y:S01]  /*2d540*/  MUFU.EX2 R128, R128 ;  /* 0x0000008000807308 */ /* 0x000ee20000000800 */
[----:B------:R-:W-:Y:S01]  /*2d550*/  FADD.FTZ R3, R121, R3 ;  /* 0x0000000379037221 */ /* 0x000fe20000010000 */
[----:B------:R-:W-:Y:S01]  /*2d560*/  HMMA.16816.F32 R12, R20, R26, R12 ;  /* 0x0000001a140c723c */ /* 0x000fe2000000180c */
[----:B------:R-:W4:Y:S02]  /*2d570*/  LDSM.16.MT88.4 R24, [R182+0xc800] ;  /* 0x00c80000b618783b */ /* 0x000f240000004200 */
[----:B-1----:R-:W-:Y:S04]  /*2d580*/  FADD.FTZ R3, R124, R3 ;  /* 0x000000037c037221 */ /* 0x002fe80000010000 */
[----:B------:R-:W-:Y:S02]  /*2d590*/  F2FP.PACK_AB R21, R55, R40 ;  /* 0x000000283715723e */ /* 0x000fe400000000ff */
[----:B------:R-:W-:Y:S01]  /*2d5a0*/  F2FP.PACK_AB R23, R59, R58 ;  /* 0x0000003a3b17723e */ /* 0x000fe200000000ff */
[----:B------:R-:W-:Y:S02]  /*2d5b0*/  LDSM.16.MT88.4 R40, [R184+0xf000] ;  /* 0x00f00000b828783b */ /* 0x000fe40000004200 */
[----:B------:R-:W-:Y:S01]  /*2d5c0*/  F2FP.PACK_AB R20, R127, R71 ;  /* 0x000000477f14723e */ /* 0x000fe200000000ff */
[----:B--2---:R-:W-:Y:S01]  /*2d5d0*/  FADD.FTZ R3, R125, R3 ;  /* 0x000000037d037221 */ /* 0x004fe20000010000 */
[----:B------:R-:W-:Y:S03]  /*2d5e0*/  F2FP.PACK_AB R22, R115, R110 ;  /* 0x0000006e7316723e */ /* 0x000fe600000000ff */
[----:B---3--:R-:W-:Y:S04]  /*2d5f0*/  FADD.FTZ R3, R128, R3 ;  /* 0x0000000380037221 */ /* 0x008fe80000010000 */
[C---:B----4-:R-:W-:Y:S08]  /*2d600*/  HMMA.16816.F32 R4, R20.reuse, R24, R4 ;  /* 0x000000181404723c */ /* 0x050ff00000001804 */
[C---:B------:R-:W-:Y:S01]  /*2d610*/  HMMA.16816.F32 R8, R20.reuse, R26, R8 ;  /* 0x0000001a1408723c */ /* 0x040fe20000001808 */
[----:B------:R-:W1:Y:S07]  /*2d620*/  LDSM.16.MT88.4 R24, [R183+0xc800] ;  /* 0x00c80000b718783b */ /* 0x000e6e0000004200 */
[C---:B------:R-:W-:Y:S08]  /*2d630*/  HMMA.16816.F32 R132, R20.reuse, R28, R132 ;  /* 0x0000001c1484723c */ /* 0x040ff00000001884 */
[C---:B------:R-:W-:Y:S01]  /*2d640*/  HMMA.16816.F32 R136, R20.reuse, R30, R136 ;  /* 0x0000001e1488723c */ /* 0x040fe20000001888 */
[----:B------:R-:W2:Y:S07]  /*2d650*/  LDSM.16.MT88.4 R28, [R184+0xc800] ;  /* 0x00c80000b81c783b */ /* 0x000eae0000004200 */
[C---:B-1----:R-:W-:Y:S08]  /*2d660*/  HMMA.16816.F32 R140, R20.reuse, R24, R140 ;  /* 0x00000018148c723c */ /* 0x042ff0000000188c */
[C---:B------:R-:W-:Y:S01]  /*2d670*/  HMMA.16816.F32 R144, R20.reuse, R26, R144 ;  /* 0x0000001a1490723c */ /* 0x040fe20000001890 */
[----:B------:R-:W1:Y:S07]  /*2d680*/  LDSM.16.MT88.4 R24, [R182+0xd000] ;  /* 0x00d00000b618783b */ /* 0x000e6e0000004200 */
[C---:B--2---:R-:W-:Y:S08]  /*2d690*/  HMMA.16816.F32 R148, R20.reuse, R28, R148 ;  /* 0x0000001c1494723c */ /* 0x044ff00000001894 */
[----:B------:R-:W-:Y:S01]  /*2d6a0*/  HMMA.16816.F32 R12, R20, R30, R12 ;  /* 0x0000001e140c723c */ /* 0x000fe2000000180c */
[----:B------:R-:W2:Y:S06]  /*2d6b0*/  LDSM.16.MT88.4 R28, [R185+0xd000] ;  /* 0x00d00000b91c783b */ /* 0x000eac0000004200 */
[----:B------:R-:W-:Y:S02]  /*2d6c0*/  F2FP.PACK_AB R21, R45, R44 ;  /* 0x0000002c2d15723e */ /* 0x000fe400000000ff */
[----:B------:R-:W-:Y:S01]  /*2d6d0*/  F2FP.PACK_AB R23, R82, R75 ;  /* 0x0000004b5217723e */ /* 0x000fe200000000ff */
[----:B------:R-:W3:Y:S02]  /*2d6e0*/  MUFU.EX2 R45, R242 ;  /* 0x000000f2002d7308 */ /* 0x000ee40000000800 */
[----:B------:R-:W-:Y:S02]  /*2d6f0*/  F2FP.PACK_AB R20, R162, R78 ;  /* 0x0000004ea214723e */ /* 0x000fe400000000ff */
[----:B------:R-:W-:Y:S02]  /*2d700*/  F2FP.PACK_AB R22, R158, R126 ;  /* 0x0000007e9e16723e */ /* 0x000fe400000000ff */
[----:B------:R-:W-:Y:S04]  /*2d710*/  F2FP.PACK_AB R162, R46, R128 ;  /* 0x000000802ea2723e */ /* 0x000fe800000000ff */
[----:B------:R-:W4:Y:S01]  /*2d720*/  MUFU.EX2 R44, R243 ;  /* 0x000000f3002c7308 */ /* 0x000f220000000800 */
[C---:B-1----:R-:W-:Y:S08]  /*2d730*/  HMMA.16816.F32 R4, R20.reuse, R24, R4 ;  /* 0x000000181404723c */ /* 0x042ff00000001804 */
[C---:B------:R-:W-:Y:S01]  /*2d740*/  HMMA.16816.F32 R8, R20.reuse, R26, R8 ;  /* 0x0000001a1408723c */ /* 0x040fe20000001808 */
[----:B------:R-:W1:Y:S03]  /*2d750*/  LDSM.16.MT88.4 R24, [R183+0xd000] ;  /* 0x00d00000b718783b */ /* 0x000e660000004200 */
[----:B---3--:R-:W-:Y:S04]  /*2d760*/  FADD.FTZ R0, R45, R0 ;  /* 0x000000002d007221 */ /* 0x008fe80000010000 */
[C---:B--2---:R-:W-:Y:S04]  /*2d770*/  HMMA.16816.F32 R132, R20.reuse, R28, R132 ;  /* 0x0000001c1484723c */ /* 0x044fe80000001884 */
[----:B----4-:R-:W-:Y:S04]  /*2d780*/  FADD.FTZ R0, R44, R0 ;  /* 0x000000002c007221 */ /* 0x010fe80000010000 */
        /* <DEDUP_REMOVED lines=9> */
[----:B------:R-:W-:Y:S03]  /*2d820*/  F2FP.PACK_AB R21, R160, R161 ;  /* 0x000000a1a015723e */ /* 0x000fe600000000ff */
[----:B------:R-:W-:Y:S02]  /*2d830*/  F2FP.PACK_AB R20, R111, R107 ;  /* 0x0000006b6f14723e */ /* 0x000fe400000000ff */
[----:B------:R-:W-:Y:S02]  /*2d840*/  F2FP.PACK_AB R22, R118, R156 ;  /* 0x0000009c7616723e */ /* 0x000fe400000000ff */
[----:B------:R-:W-:Y:S02]  /*2d850*/  F2FP.PACK_AB R160, R125, R124 ;  /* 0x0000007c7da0723e */ /* 0x000fe400000000ff */
[----:B------:R-:W-:Y:S03]  /*2d860*/  MOV R156, R18 ;  /* 0x00000012009c7202 */ /* 0x000fe60000000f00 */
[C---:B-1----:R-:W-:Y:S08]  /*2d870*/  HMMA.16816.F32 R4, R20.reuse, R24, R4 ;  /* 0x000000181404723c */ /* 0x042ff00000001804 */
[C---:B------:R-:W-:Y:S01]  /*2d880*/  HMMA.16816.F32 R8, R20.reuse, R26, R8 ;  /* 0x0000001a1408723c */ /* 0x040fe20000001808 */
[----:B------:R-:W1:Y:S07]  /*2d890*/  LDSM.16.MT88.4 R24, [R184+0xd800] ;  /* 0x00d80000b818783b */ /* 0x000e6e0000004200 */
[C---:B------:R-:W-:Y:S08]  /*2d8a0*/  HMMA.16816.F32 R132, R20.reuse, R32, R132 ;  /* 0x000000201484723c */ /* 0x040ff00000001884 */
        /* <DEDUP_REMOVED lines=8> */
[----:B------:R-:W-:Y:S02]  /*2d930*/  F2FP.PACK_AB R23, R165, R163 ;  /* 0x000000a3a517723e */ /* 0x000fe400000000ff */
[----:B------:R-:W-:Y:S01]  /*2d940*/  F2FP.PACK_AB R21, R130, R119 ;  /* 0x000000778215723e */ /* 0x000fe200000000ff */
[----:B------:R-:W-:Y:S02]  /*2d950*/  LDSM.16.MT88.4 R164, [R182+0x11800] ;  /* 0x01180000b6a4783b */ /* 0x000fe40000004200 */
[----:B------:R-:W-:Y:S02]  /*2d960*/  F2FP.PACK_AB R20, R131, R123 ;  /* 0x0000007b8314723e */ /* 0x000fe400000000ff */
[----:B------:R-:W-:Y:S02]  /*2d970*/  F2FP.PACK_AB R22, R159, R122 ;  /* 0x0000007a9f16723e */ /* 0x000fe400000000ff */
[----:B------:R-:W-:Y:S05]  /*2d980*/  F2FP.PACK_AB R163, R152, R19 ;  /* 0x0000001398a3723e */ /* 0x000fea00000000ff */
[C---:B---3--:R-:W-:Y:S08]  /*2d990*/  HMMA.16816.F32 R4, R20.reuse, R32, R4 ;  /* 0x000000201404723c */ /* 0x048ff00000001804 */
[C---:B------:R-:W-:Y:S01]  /*2d9a0*/  HMMA.16816.F32 R8, R20.reuse, R34, R8 ;  /* 0x000000221408723c */ /* 0x040fe20000001808 */
[----:B------:R-:W-:Y:S07]  /*2d9b0*/  LDSM.16.MT88.4 R32, [R185+0xe800] ;  /* 0x00e80000b920783b */ /* 0x000fee0000004200 */
[C---:B--2---:R-:W-:Y:S08]  /*2d9c0*/  HMMA.16816.F32 R132, R20.reuse, R28, R132 ;  /* 0x0000001c1484723c */ /* 0x044ff00000001884 */
[C---:B------:R-:W-:Y:S01]  /*2d9d0*/  HMMA.16816.F32 R136, R20.reuse, R30, R136 ;  /* 0x0000001e1488723c */ /* 0x040fe20000001888 */
[----:B------:R-:W2:Y:S07]  /*2d9e0*/  LDSM.16.MT88.4 R28, [R182+0xe800] ;  /* 0x00e80000b61c783b */ /* 0x000eae0000004200 */
[C---:B-1----:R-:W-:Y:S08]  /*2d9f0*/  HMMA.16816.F32 R140, R20.reuse, R24, R140 ;  /* 0x00000018148c723c */ /* 0x042ff0000000188c */
[C---:B------:R-:W-:Y:S01]  /*2da00*/  HMMA.16816.F32 R144, R20.reuse, R26, R144 ;  /* 0x0000001a1490723c */ /* 0x040fe20000001890 */
[----:B------:R-:W1:Y:S07]  /*2da10*/  LDSM.16.MT88.4 R24, [R183+0xe800] ;  /* 0x00e80000b718783b */ /* 0x000e6e0000004200 */
[C---:B------:R-:W-:Y:S08]  /*2da20*/  HMMA.16816.F32 R148, R20.reuse, R36, R148 ;  /* 0x000000241494723c */ /* 0x040ff00000001894 */
[----:B------:R-:W-:Y:S01]  /*2da30*/  HMMA.16816.F32 R12, R20, R38, R12 ;  /* 0x00000026140c723c */ /* 0x000fe2000000180c */
[----:B------:R-:W3:Y:S06]  /*2da40*/  LDSM.16.MT88.4 R36, [R184+0xe800] ;  /* 0x00e80000b824783b */ /* 0x000eec0000004200 */
[----:B------:R-:W-:Y:S02]  /*2da50*/  F2FP.PACK_AB R21, R68, R73 ;  /* 0x000000494415723e */ /* 0x000fe400000000ff */
[----:B------:R-:W-:Y:S03]  /*2da60*/  F2FP.PACK_AB R23, R72, R69 ;  /* 0x000000454817723e */ /* 0x000fe600000000ff */
[----:B------:R-:W-:Y:S02]  /*2da70*/  F2FP.PACK_AB R20, R77, R76 ;  /* 0x0000004c4d14723e */ /* 0x000fe400000000ff */
[----:B------:R-:W-:Y:S07]  /*2da80*/  F2FP.PACK_AB R22, R81, R80 ;  /* 0x000000505116723e */ /* 0x000fee00000000ff */
[C---:B--2---:R-:W-:Y:S08]  /*2da90*/  HMMA.16816.F32 R4, R20.reuse, R28, R4 ;  /* 0x0000001c1404723c */ /* 0x044ff00000001804 */
[C---:B------:R-:W-:Y:S01]  /*2daa0*/  HMMA.16816.F32 R8, R20.reuse, R30, R8 ;  /* 0x0000001e1408723c */ /* 0x040fe20000001808 */
[----:B------:R-:W2:Y:S07]  /*2dab0*/  LDSM.16.MT88.4 R28, [R182+0xf000] ;  /* 0x00f00000b61c783b */ /* 0x000eae0000004200 */
[C---:B------:R-:W-:Y:S08]  /*2dac0*/  HMMA.16816.F32 R132, R20.reuse, R32, R132 ;  /* 0x000000201484723c */ /* 0x040ff00000001884 */
[C---:B------:R-:W-:Y:S01]  /*2dad0*/  HMMA.16816.F32 R136, R20.reuse, R34, R136 ;  /* 0x000000221488723c */ /* 0x040fe20000001888 */
[----:B------:R-:W4:Y:S07]  /*2dae0*/  LDSM.16.MT88.4 R32, [R185+0xf000] ;  /* 0x00f00000b920783b */ /* 0x000f2e0000004200 */
[C---:B-1----:R-:W-:Y:S08]  /*2daf0*/  HMMA.16816.F32 R140, R20.reuse, R24, R140 ;  /* 0x00000018148c723c */ /* 0x042ff0000000188c */
[C---:B------:R-:W-:Y:S01]  /*2db00*/  HMMA.16816.F32 R144, R20.reuse, R26, R144 ;  /* 0x0000001a1490723c */ /* 0x040fe20000001890 */
[----:B------:R-:W1:Y:S07]  /*2db10*/  LDSM.16.MT88.4 R24, [R183+0xf000] ;  /* 0x00f00000b718783b */ /* 0x000e6e0000004200 */
[C---:B---3--:R-:W-:Y:S08]  /*2db20*/  HMMA.16816.F32 R148, R20.reuse, R36, R148 ;  /* 0x000000241494723c */ /* 0x048ff00000001894 */
[----:B------:R-:W-:Y:S01]  /*2db30*/  HMMA.16816.F32 R12, R20, R38, R12 ;  /* 0x00000026140c723c */ /* 0x000fe2000000180c */
[----:B------:R-:W-:Y:S06]  /*2db40*/  LDSM.16.MT88.4 R36, [R184+0xf800] ;  /* 0x00f80000b824783b */ /* 0x000fec0000004200 */
[----:B------:R-:W-:Y:S02]  /*2db50*/  F2FP.PACK_AB R21, R62, R65 ;  /* 0x000000413e15723e */ /* 0x000fe400000000ff */
[----:B------:R-:W-:Y:S03]  /*2db60*/  F2FP.PACK_AB R23, R63, R64 ;  /* 0x000000403f17723e */ /* 0x000fe600000000ff */
[----:B------:R-:W-:Y:S02]  /*2db70*/  F2FP.PACK_AB R20, R85, R84 ;  /* 0x000000545514723e */ /* 0x000fe400000000ff */
[----:B------:R-:W-:Y:S07]  /*2db80*/  F2FP.PACK_AB R22, R89, R88 ;  /* 0x000000585916723e */ /* 0x000fee00000000ff */
[C---:B--2---:R-:W-:Y:S08]  /*2db90*/  HMMA.16816.F32 R4, R20.reuse, R28, R4 ;  /* 0x0000001c1404723c */ /* 0x044ff00000001804 */
[C---:B------:R-:W-:Y:S01]  /*2dba0*/  HMMA.16816.F32 R8, R20.reuse, R30, R8 ;  /* 0x0000001e1408723c */ /* 0x040fe20000001808 */
[----:B------:R-:W2:Y:S07]  /*2dbb0*/  LDSM.16.MT88.4 R28, [R182+0xf800] ;  /* 0x00f80000b61c783b */ /* 0x000eae0000004200 */
[C---:B----4-:R-:W-:Y:S08]  /*2dbc0*/  HMMA.16816.F32 R132, R20.reuse, R32, R132 ;  /* 0x000000201484723c */ /* 0x050ff00000001884 */
[C---:B------:R-:W-:Y:S01]  /*2dbd0*/  HMMA.16816.F32 R136, R20.reuse, R34, R136 ;  /* 0x000000221488723c */ /* 0x040fe20000001888 */
[----:B------:R-:W-:Y:S07]  /*2dbe0*/  LDSM.16.MT88.4 R32, [R183+0xf800] ;  /* 0x00f80000b720783b */ /* 0x000fee0000004200 */
[C---:B-1----:R-:W-:Y:S08]  /*2dbf0*/  HMMA.16816.F32 R140, R20.reuse, R24, R140 ;  /* 0x00000018148c723c */ /* 0x042ff0000000188c */
[C---:B------:R-:W-:Y:S01]  /*2dc00*/  HMMA.16816.F32 R144, R20.reuse, R26, R144 ;  /* 0x0000001a1490723c */ /* 0x040fe20000001890 */
[----:B------:R-:W1:Y:S07]  /*2dc10*/  LDSM.16.MT88.4 R24, [R185+0xf800] ;  /* 0x00f80000b918783b */ /* 0x000e6e0000004200 */
[C---:B------:R-:W-:Y:S01]  /*2dc20*/  HMMA.16816.F32 R148, R20.reuse, R40, R148 ;  /* 0x000000281494723c */ /* 0x040fe20000001894 */
[----:B------:R-:W-:Y:S07]  /*2dc30*/  MUFU.EX2 R41, R247 ;  /* 0x000000f700297308 */ /* 0x000fee0000000800 */
[----:B------:R-:W-:Y:S03]  /*2dc40*/  HMMA.16816.F32 R12, R20, R42, R12 ;  /* 0x0000002a140c723c */ /* 0x000fe6000000180c */
[----:B------:R-:W3:Y:S04]  /*2dc50*/  MUFU.EX2 R42, R245 ;  /* 0x000000f5002a7308 */ /* 0x000ee80000000800 */
[----:B------:R-:W-:Y:S02]  /*2dc60*/  F2FP.PACK_AB R21, R60, R61 ;  /* 0x0000003d3c15723e */ /* 0x000fe400000000ff */
[----:B------:R-:W-:Y:S03]  /*2dc70*/  F2FP.PACK_AB R23, R56, R57 ;  /* 0x000000393817723e */ /* 0x000fe600000000ff */
[----:B------:R-:W-:Y:S01]  /*2dc80*/  F2FP.PACK_AB R20, R93, R92 ;  /* 0x0000005c5d14723e */ /* 0x000fe200000000ff */
[----:B------:R-:W4:Y:S01]  /*2dc90*/  MUFU.EX2 R43, R246 ;  /* 0x000000f6002b7308 */ /* 0x000f220000000800 */
[----:B------:R-:W-:Y:S07]  /*2dca0*/  F2FP.PACK_AB R22, R97, R96 ;  /* 0x000000606116723e */ /* 0x000fee00000000ff */
[C---:B--2---:R-:W-:Y:S02]  /*2dcb0*/  HMMA.16816.F32 R4, R20.reuse, R28, R4 ;  /* 0x0000001c1404723c */ /* 0x044fe40000001804 */
[----:B------:R-:W2:Y:S01]  /*2dcc0*/  MUFU.EX2 R40, R248 ;  /* 0x000000f800287308 */ /* 0x000ea20000000800 */
[----:B---3--:R-:W-:Y:S05]  /*2dcd0*/  FADD.FTZ R0, R42, R0 ;  /* 0x000000002a007221 */ /* 0x008fea0000010000 */
[C---:B------:R-:W-:Y:S01]  /*2dce0*/  HMMA.16816.F32 R8, R20.reuse, R30, R8 ;  /* 0x0000001e1408723c */ /* 0x040fe20000001808 */
[----:B------:R-:W3:Y:S07]  /*2dcf0*/  LDSM.16.MT88.4 R28, [R182+0x10000] ;  /* 0x01000000b61c783b */ /* 0x000eee0000004200 */
[C---:B-1----:R-:W-:Y:S04]  /*2dd00*/  HMMA.16816.F32 R132, R20.reuse, R24, R132 ;  /* 0x000000181484723c */ /* 0x042fe80000001884 */
[----:B----4-:R-:W-:Y:S04]  /*2dd10*/  FADD.FTZ R0, R43, R0 ;  /* 0x000000002b007221 */ /* 0x010fe80000010000 */
[C---:B------:R-:W-:Y:S01]  /*2dd20*/  HMMA.16816.F32 R136, R20.reuse, R26, R136 ;  /* 0x0000001a1488723c */ /* 0x040fe20000001888 */
[----:B------:R-:W1:Y:S03]  /*2dd30*/  LDSM.16.MT88.4 R24, [R185+0x10000] ;  /* 0x01000000b918783b */ /* 0x000e660000004200 */
[C---:B--2---:R-:W-:Y:S01]  /*2dd40*/  F2FP.PACK_AB R161, R40.reuse, R41 ;  /* 0x0000002928a1723e */ /* 0x044fe200000000ff */
[----:B------:R-:W-:Y:S03]  /*2dd50*/  FADD.FTZ R0, R41, R0 ;  /* 0x0000000029007221 */ /* 0x000fe60000010000 */
[C---:B------:R-:W-:Y:S04]  /*2dd60*/  HMMA.16816.F32 R140, R20.reuse, R32, R140 ;  /* 0x00000020148c723c */ /* 0x040fe8000000188c */
[----:B------:R-:W-:Y:S04]  /*2dd70*/  FADD.FTZ R0, R40, R0 ;  /* 0x0000000028007221 */ /* 0x000fe80000010000 */
[C---:B------:R-:W-:Y:S01]  /*2dd80*/  HMMA.16816.F32 R144, R20.reuse, R34, R144 ;  /* 0x000000221490723c */ /* 0x040fe20000001890 */
[----:B------:R-:W2:Y:S03]  /*2dd90*/  LDSM.16.MT88.4 R32, [R183+0x10000] ;  /* 0x01000000b720783b */ /* 0x000ea60000004200 */
[----:B------:R-:W-:Y:S04]  /*2dda0*/  FADD.FTZ R0, R19, R0 ;  /* 0x0000000013007221 */ /* 0x000fe80000010000 */
[C---:B------:R-:W-:Y:S04]  /*2ddb0*/  HMMA.16816.F32 R148, R20.reuse, R36, R148 ;  /* 0x000000241494723c */ /* 0x040fe80000001894 */
[----:B------:R-:W-:Y:S01]  /*2ddc0*/  FADD.FTZ R252, R152, R0 ;  /* 0x0000000098fc7221 */ /* 0x000fe20000010000 */
[----:B------:R-:W-:Y:S01]  /*2ddd0*/  MOV R152, R2 ;  /* 0x0000000200987202 */ /* 0x000fe20000000f00 */
[----:B------:R-:W-:Y:S02]  /*2dde0*/  FADD.FTZ R0, R46, R3 ;  /* 0x000000032e007221 */ /* 0x000fe40000010000 */
[----:B------:R-:W-:Y:S01]  /*2ddf0*/  HMMA.16816.F32 R12, R20, R38, R12 ;  /* 0x00000026140c723c */ /* 0x000fe2000000180c */
[----:B------:R-:W4:Y:S06]  /*2de00*/  LDSM.16.MT88.4 R36, [R184+0x10000] ;  /* 0x01000000b824783b */ /* 0x000f2c0000004200 */
[----:B------:R-:W-:Y:S02]  /*2de10*/  F2FP.PACK_AB R21, R53, R54 ;  /* 0x000000363515723e */ /* 0x000fe400000000ff */
[----:B------:R-:W-:Y:S01]  /*2de20*/  F2FP.PACK_AB R23, R51, R52 ;  /* 0x000000343317723e */ /* 0x000fe200000000ff */
[----:B------:R-:W-:Y:S02]  /*2de30*/  STL [R1], R0 ;  /* 0x0000000001007387 */ /* 0x000fe40000100800 */
[----:B------:R-:W-:Y:S02]  /*2de40*/  F2FP.PACK_AB R20, R101, R100 ;  /* 0x000000646514723e */ /* 0x000fe400000000ff */
[----:B------:R-:W-:Y:S07]  /*2de50*/  F2FP.PACK_AB R22, R105, R104 ;  /* 0x000000686916723e */ /* 0x000fee00000000ff */
[C---:B---3--:R-:W-:Y:S08]  /*2de60*/  HMMA.16816.F32 R4, R20.reuse, R28, R4 ;  /* 0x0000001c1404723c */ /* 0x048ff00000001804 */
[C---:B------:R-:W-:Y:S01]  /*2de70*/  HMMA.16816.F32 R8, R20.reuse, R30, R8 ;  /* 0x0000001e1408723c */ /* 0x040fe20000001808 */
[----:B------:R-:W3:Y:S07]  /*2de80*/  LDSM.16.MT88.4 R28, [R182+0x10800] ;  /* 0x01080000b61c783b */ /* 0x000eee0000004200 */
[C---:B-1----:R-:W-:Y:S08]  /*2de90*/  HMMA.16816.F32 R132, R20.reuse, R24, R132 ;  /* 0x000000181484723c */ /* 0x042ff00000001884 */
[C---:B------:R-:W-:Y:S01]  /*2dea0*/  HMMA.16816.F32 R136, R20.reuse, R26, R136 ;  /* 0x0000001a1488723c */ /* 0x040fe20000001888 */
[----:B------:R-:W1:Y:S07]  /*2deb0*/  LDSM.16.MT88.4 R24, [R185+0x10800] ;  /* 0x01080000b918783b */ /* 0x000e6e0000004200 */
[C---:B--2---:R-:W-:Y:S08]  /*2dec0*/  HMMA.16816.F32 R140, R20.reuse, R32, R140 ;  /* 0x00000020148c723c */ /* 0x044ff0000000188c */
[C---:B------:R-:W-:Y:S01]  /*2ded0*/  HMMA.16816.F32 R144, R20.reuse, R34, R144 ;  /* 0x000000221490723c */ /* 0x040fe20000001890 */
[----:B------:R-:W2:Y:S07]  /*2dee0*/  LDSM.16.MT88.4 R32, [R183+0x10800] ;  /* 0x01080000b720783b */ /* 0x000eae0000004200 */
[C---:B----4-:R-:W-:Y:S08]  /*2def0*/  HMMA.16816.F32 R148, R20.reuse, R36, R148 ;  /* 0x000000241494723c */ /* 0x050ff00000001894 */
[----:B------:R-:W-:Y:S01]  /*2df00*/  HMMA.16816.F32 R12, R20, R38, R12 ;  /* 0x00000026140c723c */ /* 0x000fe2000000180c */
[----:B------:R-:W4:Y:S06]  /*2df10*/  LDSM.16.MT88.4 R36, [R184+0x10800] ;  /* 0x01080000b824783b */ /* 0x000f2c0000004200 */
[----:B------:R-:W-:Y:S02]  /*2df20*/  F2FP.PACK_AB R21, R49, R50 ;  /* 0x000000323115723e */ /* 0x000fe400000000ff */
[----:B------:R-:W-:Y:S03]  /*2df30*/  F2FP.PACK_AB R23, R47, R48 ;  /* 0x000000302f17723e */ /* 0x000fe600000000ff */
[----:B------:R-:W-:Y:S02]  /*2df40*/  F2FP.PACK_AB R20, R109, R108 ;  /* 0x0000006c6d14723e */ /* 0x000fe400000000ff */
[----:B------:R-:W-:Y:S07]  /*2df50*/  F2FP.PACK_AB R22, R113, R112 ;  /* 0x000000707116723e */ /* 0x000fee00000000ff */
[C---:B---3--:R-:W-:Y:S08]  /*2df60*/  HMMA.16816.F32 R4, R20.reuse, R28, R4 ;  /* 0x0000001c1404723c */ /* 0x048ff00000001804 */
[C---:B------:R-:W-:Y:S01]  /*2df70*/  HMMA.16816.F32 R8, R20.reuse, R30, R8 ;  /* 0x0000001e1408723c */ /* 0x040fe20000001808 */
[----:B------:R-:W-:Y:S07]  /*2df80*/  LDSM.16.MT88.4 R28, [R185+0x11000] ;  /* 0x01100000b91c783b */ /* 0x000fee0000004200 */
[C---:B-1----:R-:W-:Y:S08]  /*2df90*/  HMMA.16816.F32 R132, R20.reuse, R24, R132 ;  /* 0x000000181484723c */ /* 0x042ff00000001884 */
[C---:B------:R-:W-:Y:S01]  /*2dfa0*/  HMMA.16816.F32 R136, R20.reuse, R26, R136 ;  /* 0x0000001a1488723c */ /* 0x040fe20000001888 */
[----:B------:R-:W1:Y:S07]  /*2dfb0*/  LDSM.16.MT88.4 R24, [R182+0x11000] ;  /* 0x01100000b618783b */ /* 0x000e6e0000004200 */
[C---:B--2---:R-:W-:Y:S08]  /*2dfc0*/  HMMA.16816.F32 R140, R20.reuse, R32, R140 ;  /* 0x00000020148c723c */ /* 0x044ff0000000188c */
[C---:B------:R-:W-:Y:S01]  /*2dfd0*/  HMMA.16816.F32 R144, R20.reuse, R34, R144 ;  /* 0x000000221490723c */ /* 0x040fe20000001890 */
[----:B------:R-:W2:Y:S07]  /*2dfe0*/  LDSM.16.MT88.4 R32, [R183+0x11000] ;  /* 0x01100000b720783b */ /* 0x000eae0000004200 */
[C---:B----4-:R-:W-:Y:S08]  /*2dff0*/  HMMA.16816.F32 R148, R20.reuse, R36, R148 ;  /* 0x000000241494723c */ /* 0x050ff00000001894 */
[----:B------:R-:W-:Y:S07]  /*2e000*/  HMMA.16816.F32 R12, R20, R38, R12 ;  /* 0x00000026140c723c */ /* 0x000fee000000180c */
[----:B------:R-:W-:Y:S02]  /*2e010*/  F2FP.PACK_AB R21, R44, R45 ;  /* 0x0000002d2c15723e */ /* 0x000fe400000000ff */
[----:B------:R-:W-:Y:S03]  /*2e020*/  F2FP.PACK_AB R23, R43, R42 ;  /* 0x0000002a2b17723e */ /* 0x000fe600000000ff */
[----:B------:R-:W-:Y:S02]  /*2e030*/  F2FP.PACK_AB R20, R117, R116 ;  /* 0x000000747514723e */ /* 0x000fe400000000ff */
[----:B------:R-:W-:Y:S07]  /*2e040*/  F2FP.PACK_AB R22, R121, R120 ;  /* 0x000000787916723e */ /* 0x000fee00000000ff */
[C---:B-1----:R-:W-:Y:S08]  /*2e050*/  HMMA.16816.F32 R4, R20.reuse, R24, R4 ;  /* 0x000000181404723c */ /* 0x042ff00000001804 */
[C---:B------:R-:W-:Y:S01]  /*2e060*/  HMMA.16816.F32 R8, R20.reuse, R26, R8 ;  /* 0x0000001a1408723c */ /* 0x040fe20000001808 */
[----:B------:R-:W1:Y:S07]  /*2e070*/  LDSM.16.MT88.4 R24, [R184+0x11000] ;  /* 0x01100000b818783b */ /* 0x000e6e0000004200 */
[C---:B------:R-:W-:Y:S08]  /*2e080*/  HMMA.16816.F32 R132, R20.reuse, R28, R132 ;  /* 0x0000001c1484723c */ /* 0x040ff00000001884 */
[C---:B------:R-:W-:Y:S01]  /*2e090*/  HMMA.16816.F32 R136, R20.reuse, R30, R136 ;  /* 0x0000001e1488723c */ /* 0x040fe20000001888 */
[----:B------:R-:W3:Y:S07]  /*2e0a0*/  LDSM.16.MT88.4 R28, [R185+0x11800] ;  /* 0x01180000b91c783b */ /* 0x000eee0000004200 */
[C---:B--2---:R-:W-:Y:S08]  /*2e0b0*/  HMMA.16816.F32 R140, R20.reuse, R32, R140 ;  /* 0x00000020148c723c */ /* 0x044ff0000000188c */
[C---:B------:R-:W-:Y:S08]  /*2e0c0*/  HMMA.16816.F32 R144, R20.reuse, R34, R144 ;  /* 0x000000221490723c */ /* 0x040ff00000001890 */
[C---:B-1----:R-:W-:Y:S08]  /*2e0d0*/  HMMA.16816.F32 R148, R20.reuse, R24, R148 ;  /* 0x000000181494723c */ /* 0x042ff00000001894 */
[----:B------:R-:W-:Y:S01]  /*2e0e0*/  HMMA.16816.F32 R12, R20, R26, R12 ;  /* 0x0000001a140c723c */ /* 0x000fe2000000180c */
[----:B------:R-:W1:Y:S07]  /*2e0f0*/  LDSM.16.MT88.4 R20, [R183+0x11800] ;  /* 0x01180000b714783b */ /* 0x000e6e0000004200 */
[C---:B------:R-:W-:Y:S01]  /*2e100*/  HMMA.16816.F32 R168, R160.reuse, R164, R4 ;  /* 0x000000a4a0a8723c */ /* 0x040fe20000001804 */
[----:B------:R-:W2:Y:S07]  /*2e110*/  LDSM.16.MT88.4 R4, [R184+0x11800] ;  /* 0x01180000b804783b */ /* 0x000eae0000004200 */
[C---:B------:R-:W-:Y:S08]  /*2e120*/  HMMA.16816.F32 R164, R160.reuse, R166, R8 ;  /* 0x000000a6a0a4723c */ /* 0x040ff00000001808 */
[C---:B---3--:R-:W-:Y:S08]  /*2e130*/  HMMA.16816.F32 R132, R160.reuse, R28, R132 ;  /* 0x0000001ca084723c */ /* 0x048ff00000001884 */
[C---:B------:R-:W-:Y:S08]  /*2e140*/  HMMA.16816.F32 R136, R160.reuse, R30, R136 ;  /* 0x0000001ea088723c */ /* 0x040ff00000001888 */
[C---:B-1----:R-:W-:Y:S08]  /*2e150*/  HMMA.16816.F32 R140, R160.reuse, R20, R140 ;  /* 0x00000014a08c723c */ /* 0x042ff0000000188c */
[C---:B------:R-:W-:Y:S08]  /*2e160*/  HMMA.16816.F32 R144, R160.reuse, R22, R144 ;  /* 0x00000016a090723c */ /* 0x040ff00000001890 */
[C---:B--2---:R-:W-:Y:S08]  /*2e170*/  HMMA.16816.F32 R148, R160.reuse, R4, R148 ;  /* 0x00000004a094723c */ /* 0x044ff00000001894 */
[----:B------:R-:W-:Y:S01]  /*2e180*/  HMMA.16816.F32 R160, R160, R6, R12 ;  /* 0x00000006a0a0723c */ /* 0x000fe2000000180c */
[----:B------:R-:W-:-:S07]  /*2e190*/  @P0 BRA `(.L_x_3129) ;  /* 0xffff8df000000947 */ /* 0x000fce000383ffff */
.L_x_3120:
        /* <DEDUP_REMOVED lines=10> */
[----:B------:R-:W2:Y:S04]  /*2e240*/  LDL R3, [R1] ;  /* 0x0000000001037983 */ /* 0x000ea80000100800 */
[----:B--2---:R2:W3:Y:S02]  /*2e250*/  SHFL.BFLY PT, R0, R3, 0x2, 0x1f ;  /* 0x0c401f0003007f89 */ /* 0x0044e400000e0000 */
.L_x_3143:
[----:B--2---:R-:W2:Y:S02]  /*2e260*/  LDL.LU R3, [R1] ;  /* 0x0000000001037983 */ /* 0x004ea40000300800 */
[----:B--23--:R-:W-:Y:S01]  /*2e270*/  FADD.FTZ R0, R0, R3 ;  /* 0x0000000300007221 */ /* 0x00cfe20000010000 */
[----:B------:R-:W-:Y:S05]  /*2e280*/  BRA.DIV ~URZ, `(.L_x_3131) ;  /* 0x000012227f007947 */ /* 0x000fea000b800000 */
[----:B------:R-:W2:Y:S04]  /*2e290*/  SHFL.BFLY PT, R3, R252, 0x2, 0x1f ;  /* 0x0c401f00fc037f89 */ /* 0x000ea800000e0000 */
[----:B------:R-:W3:Y:S01]  /*2e2a0*/  SHFL.BFLY PT, R5, R0, 0x1, 0x1f ;  /* 0x0c201f0000057f89 */ /* 0x000ee200000e0000 */
[----:B--2---:R-:W-:-:S02]  /*2e2b0*/  FADD.FTZ R3, R3, R252 ;  /* 0x000000fc03037221 */ /* 0x004fc40000010000 */
[----:B---3--:R-:W-:-:S03]  /*2e2c0*/  FADD.FTZ R20, R0, R5 ;  /* 0x0000000500147221 */ /* 0x008fc60000010000 */
[----:B------:R2:W3:Y:S04]  /*2e2d0*/  SHFL.BFLY PT, R4, R3, 0x1, 0x1f ;  /* 0x0c201f0003047f89 */ /* 0x0004e800000e0000 */
.L_x_3144:
[----:B------:R-:W4:Y:S01]  /*2e2e0*/  LDL R25, [R1+0x144] ;  /* 0x0001440001197983 */ /* 0x000f220000100800 */
[----:B------:R-:W-:Y:S01]  /*2e2f0*/  FSETP.NE.FTZ.AND P4, PT, R20, RZ, PT ;  /* 0x000000ff1400720b */ /* 0x000fe20003f95000 */
[----:B---3--:R-:W-:Y:S01]  /*2e300*/  FADD.FTZ R19, R4, R3 ;  /* 0x0000000304137221 */ /* 0x008fe20000010000 */
[----:B------:R-:W-:Y:S01]  /*2e310*/  MOV R0, 0x3f800000 ;  /* 0x3f80000000007802 */ /* 0x000fe20000000f00 */
[----:B------:R-:W3:Y:S01]  /*2e320*/  S2R R36, SR_TID.X ;  /* 0x0000000000247919 */ /* 0x000ee20000002100 */
[----:B--2---:R-:W-:Y:S01]  /*2e330*/  IMAD.MOV.U32 R3, RZ, RZ, 0x3f800000 ;  /* 0x3f800000ff037424 */ /* 0x004fe200078e00ff */
[----:B------:R-:W-:Y:S01]  /*2e340*/  MOV R7, 0xfffffff0 ;  /* 0xfffffff000077802 */ /* 0x000fe20000000f00 */
[----:B------:R-:W-:Y:S01]  /*2e350*/  ULDC.64 UR4, c[0x0][0x118] ;  /* 0x0000460000047ab9 */ /* 0x000fe20000000a00 */
[----:B------:R-:W-:Y:S02]  /*2e360*/  FSETP.NE.FTZ.AND P3, PT, R19, RZ, PT ;  /* 0x000000ff1300720b */ /* 0x000fe40003f75000 */
[----:B------:R-:W-:-:S04]  /*2e370*/  MOV R8, 0x20 ;  /* 0x0000002000087802 */ /* 0x000fc80000000f00 */
[----:B------:R-:W2:Y:S08]  /*2e380*/  @P4 MUFU.RCP R0, R20 ;  /* 0x0000001400004308 */ /* 0x000eb00000001000 */
[----:B------:R-:W1:Y:S01]  /*2e390*/  @P3 MUFU.RCP R3, R19 ;  /* 0x0000001300033308 */ /* 0x000e620000001000 */
[----:B---3--:R-:W-:Y:S01]  /*2e3a0*/  SHF.R.S32.HI R23, RZ, 0x1f, R36 ;  /* 0x0000001fff177819 */ /* 0x008fe20000011424 */
[----:B--2---:R-:W-:-:S02]  /*2e3b0*/  FMUL.FTZ R168, R0, R168 ;  /* 0x000000a800a87220 */ /* 0x004fc40000410000 */
[C---:B------:R-:W-:Y:S01]  /*2e3c0*/  FMUL.FTZ R169, R0.reuse, R169 ;  /* 0x000000a900a97220 */ /* 0x040fe20000410000 */
[C---:B------:R-:W-:Y:S01]  /*2e3d0*/  LEA.HI R4, R23.reuse, R36, RZ, 0x2 ;  /* 0x0000002417047211 */ /* 0x040fe200078f10ff */
        /* <DEDUP_REMOVED lines=25> */
[C---:B------:R-:W-:Y:S01]  /*2e570*/  FMUL.FTZ R6, R3.reuse, R170 ;  /* 0x000000aa03067220 */ /* 0x040fe20000410000 */
[----:B------:R-:W-:Y:S01]  /*2e580*/  F2FP.PACK_AB R160, R0, R160 ;  /* 0x000000a000a0723e */ /* 0x000fe200000000ff */
[C---:B------:R-:W-:Y:S01]  /*2e590*/  FMUL.FTZ R167, R3.reuse, R167 ;  /* 0x000000a703a77220 */ /* 0x040fe20000410000 */
[----:B------:R-:W-:Y:S01]  /*2e5a0*/  SHF.R.S32.HI R0, RZ, 0x1f, R4 ;  /* 0x0000001fff007819 */ /* 0x000fe20000011404 */
[----:B------:R-:W-:Y:S01]  /*2e5b0*/  FMUL.FTZ R17, R3, R166 ;  /* 0x000000a603117220 */ /* 0x000fe20000410000 */
[----:B------:R-:W-:Y:S01]  /*2e5c0*/  F2FP.PACK_AB R6, R171, R6 ;  /* 0x00000006ab06723e */ /* 0x000fe200000000ff */
[C---:B------:R-:W-:Y:S01]  /*2e5d0*/  FMUL.FTZ R135, R3.reuse, R135 ;  /* 0x0000008703877220 */ /* 0x040fe20000410000 */
[----:B------:R-:W-:Y:S01]  /*2e5e0*/  LEA.HI R0, R0, R5, RZ, 0x3 ;  /* 0x0000000500007211 */ /* 0x000fe200078f18ff */
[----:B------:R-:W-:Y:S01]  /*2e5f0*/  FMUL.FTZ R16, R3, R134 ;  /* 0x0000008603107220 */ /* 0x000fe20000410000 */
[----:B------:R-:W-:Y:S01]  /*2e600*/  F2FP.PACK_AB R17, R167, R17 ;  /* 0x00000011a711723e */ /* 0x000fe200000000ff */
[C---:B------:R-:W-:Y:S01]  /*2e610*/  FMUL.FTZ R139, R3.reuse, R139 ;  /* 0x0000008b038b7220 */ /* 0x040fe20000410000 */
[----:B------:R-:W-:Y:S01]  /*2e620*/  LOP3.LUT R0, R0, 0xfffffff8, RZ, 0xc0, !PT ;  /* 0xfffffff800007812 */ /* 0x000fe200078ec0ff */
[----:B------:R-:W-:Y:S01]  /*2e630*/  FMUL.FTZ R15, R3, R138 ;  /* 0x0000008a030f7220 */ /* 0x000fe20000410000 */
[----:B------:R-:W-:Y:S01]  /*2e640*/  F2FP.PACK_AB R16, R135, R16 ;  /* 0x000000108710723e */ /* 0x000fe200000000ff */
[----:B------:R-:W-:Y:S01]  /*2e650*/  FMUL.FTZ R143, R3, R143 ;  /* 0x0000008f038f7220 */ /* 0x000fe20000410000 */
[----:B------:R-:W-:Y:S01]  /*2e660*/  IADD3 R0, R5, -R0, RZ ;  /* 0x8000000005007210 */ /* 0x000fe20007ffe0ff */
[----:B------:R-:W-:Y:S01]  /*2e670*/  FMUL.FTZ R14, R3, R142 ;  /* 0x0000008e030e7220 */ /* 0x000fe20000410000 */
[----:B------:R-:W-:Y:S01]  /*2e680*/  F2FP.PACK_AB R15, R139, R15 ;  /* 0x0000000f8b0f723e */ /* 0x000fe200000000ff */
[C---:B------:R-:W-:Y:S01]  /*2e690*/  FMUL.FTZ R147, R3.reuse, R147 ;  /* 0x0000009303937220 */ /* 0x040fe20000410000 */
[C---:B------:R-:W-:Y:S01]  /*2e6a0*/  LOP3.LUT R5, R0.reuse, 0x1, RZ, 0xc0, !PT ;  /* 0x0000000100057812 */ /* 0x040fe200078ec0ff */
[----:B------:R-:W-:Y:S01]  /*2e6b0*/  FMUL.FTZ R13, R3, R146 ;  /* 0x00000092030d7220 */ /* 0x000fe20000410000 */
[----:B------:R-:W-:Y:S01]  /*2e6c0*/  F2FP.PACK_AB R14, R143, R14 ;  /* 0x0000000e8f0e723e */ /* 0x000fe200000000ff */
[----:B------:R-:W-:Y:S01]  /*2e6d0*/  FMUL.FTZ R151, R3, R151 ;  /* 0x0000009703977220 */ /* 0x000fe20000410000 */
[----:B------:R-:W-:Y:S01]  /*2e6e0*/  ISETP.NE.U32.AND P0, PT, R5, 0x1, PT ;  /* 0x000000010500780c */ /* 0x000fe20003f05070 */
[----:B------:R-:W-:Y:S01]  /*2e6f0*/  FMUL.FTZ R12, R3, R150 ;  /* 0x00000096030c7220 */ /* 0x000fe20000410000 */
[----:B------:R-:W-:Y:S01]  /*2e700*/  F2FP.PACK_AB R13, R147, R13 ;  /* 0x0000000d930d723e */ /* 0x000fe200000000ff */
[C---:B------:R-:W-:Y:S01]  /*2e710*/  FMUL.FTZ R163, R3.reuse, R163 ;  /* 0x000000a303a37220 */ /* 0x040fe20000410000 */
        /* <DEDUP_REMOVED lines=74> */
.L_x_3133:
[----:B------:R-:W-:Y:S02]  /*2ebc0*/  ULDC.64 UR4, c[0x0][0x118] ;  /* 0x0000460000047ab9 */ /* 0x000fe40000000a00 */
[----:B------:R-:W2:Y:S04]  /*2ebd0*/  LD.E R0, [R10.64+0x60] ;  /* 0x000060040a007980 */ /* 0x000ea8000c101900 */
[----:B------:R-:W3:Y:S01]  /*2ebe0*/  LD.E R2, [R10.64+0xb4] ;  /* 0x0000b4040a027980 */ /* 0x000ee2000c101900 */
[----:B--2---:R-:W-:-:S04]  /*2ebf0*/  IMAD R0, R0, R24, R37 ;  /* 0x0000001800007224 */ /* 0x004fc800078e0225 */
[----:B---3--:R-:W-:Y:S02]  /*2ec00*/  IMAD R7, R2, R0, RZ ;  /* 0x0000000002077224 */ /* 0x008fe400078e02ff */
.L_x_3134:
[----:B------:R-:W-:Y:S05]  /*2ec10*/  BSYNC B0 ;  /* 0x0000000000007941 */ /* 0x000fea0003800000 */
.L_x_3132:
        /* <DEDUP_REMOVED lines=21> */
[----:B------:R-:W1:Y:S01]  /*2ed70*/  LDS.128 R192, [R192+0x1800] ;  /* 0x00180000c0c07984 */ /* 0x000e620000000c00 */
        /* <DEDUP_REMOVED lines=20> */
.L_x_3136:
[----:B--2-4-:R-:W-:Y:S05]  /*2eec0*/  BSYNC B0 ;  /* 0x0000000000007941 */ /* 0x014fea0003800000 */
.L_x_3135:
        /* <DEDUP_REMOVED lines=33> */
.L_x_3138:
[----:B------:R-:W-:Y:S05]  /*2f0e0*/  BSYNC B0 ;  /* 0x0000000000007941 */ /* 0x000fea0003800000 */
.L_x_3137:
        /* <DEDUP_REMOVED lines=16> */
.L_x_3140:
[----:B------:R-:W-:Y:S05]  /*2f1f0*/  BSYNC B0 ;  /* 0x0000000000007941 */ /* 0x000fea0003800000 */
.L_x_3139:
        /* <DEDUP_REMOVED lines=16> */
.L_x_3142:
[----:B------:R-:W-:Y:S05]  /*2f300*/  BSYNC B0 ;  /* 0x0000000000007941 */ /* 0x000fea0003800000 */
.L_x_3141:
[----:B------:R-:W-:Y:S01]  /*2f310*/  IADD3 R8, R0, 0x30, RZ ;  /* 0x0000003000087810 */ /* 0x000fe20007ffe0ff */
[----:B------:R-:W-:Y:S01]  /*2f320*/  IMAD.MOV.U32 R9, RZ, RZ, 0x0 ;  /* 0x00000000ff097424 */ /* 0x000fe200078e00ff */
[----:B-1----:R-:W-:Y:S02]  /*2f330*/  MOV R10, 0x70 ;  /* 0x00000070000a7802 */ /* 0x002fe40000000f00 */
[----:B------:R-:W-:-:S03]  /*2f340*/  ISETP.GE.OR P1, PT, R8, R14, P1 ;  /* 0x0000000e0800720c */ /* 0x000fc60000f26670 */
[----:B------:R-:W-:-:S10]  /*2f350*/  IMAD.MOV.U32 R8, RZ, RZ, R10 ;  /* 0x000000ffff087224 */ /* 0x000fd400078e000a */
[----:B------:R-:W-:Y:S05]  /*2f360*/  @P1 RET.REL.NODEC R8 `(_ZN5flash24flash_fwd_splitkv_kernelI23Flash_fwd_kernel_traitsILi64ELi64ELi256ELi4ELb0ELb0EN7cutlass6half_tE19Flash_kernel_traitsILi64ELi64ELi256ELi4ES3_EELb1ELb0ELb1ELb0ELb0ELb0ELb0ELb1EEEvNS_16Flash_fwd_paramsE) ;  /* 0xfffd0c9008001950 */ /* 0x000fea0003c3ffff */
        /* <DEDUP_REMOVED lines=13> */
[----:B------:R-:W-:Y:S05]  /*2f440*/  RET.REL.NODEC R2 `(_ZN5flash24flash_fwd_splitkv_kernelI23Flash_fwd_kernel_traitsILi64ELi64ELi256ELi4ELb0ELb0EN7cutlass6half_tE19Flash_kernel_traitsILi64ELi64ELi256ELi4ES3_EELb1ELb0ELb1ELb0ELb0ELb0ELb0ELb1EEEvNS_16Flash_fwd_paramsE) ;  /* 0xfffd0bb002007950 */ /* 0x000fea0003c3ffff */
.L_x_3130:
[----:B------:R2:W5:Y:S01]  /*2f450*/  LDL R0, [R1] ;  /* 0x0000000001007983 */ /* 0x0005620000100800 */
[----:B------:R-:W-:Y:S02]  /*2f460*/  MOV R5, 0x2 ;  /* 0x0000000200057802 */ /* 0x000fe40000000f00 */
[----:B------:R-:W-:Y:S02]  /*2f470*/  MOV R4, 0x2f490 ;  /* 0x0002f49000047802 */ /* 0x000fe40000000f00 */
[----:B-12--5:R-:W-:Y:S05]  /*2f480*/  CALL.REL.NOINC `($__internal_18_$__cuda_sm70_shflsync_bfly_p) ;  /* 0x0000011000007944 */ /* 0x026fea0003c00000 */
[----:B------:R-:W-:Y:S01]  /*2f490*/  MOV R0, R6 ;  /* 0x0000000600007202 */ /* 0x000fe20000000f00 */
[----:B------:R-:W-:Y:S05]  /*2f4a0*/  BRA `(.L_x_3143) ;  /* 0xffffedb000007947 */ /* 0x000fea000383ffff */
.L_x_3131:
[----:B------:R-:W-:Y:S02]  /*2f4b0*/  MOV R5, 0x1 ;  /* 0x0000000100057802 */ /* 0x000fe40000000f00 */
[----:B------:R-:W-:Y:S02]  /*2f4c0*/  MOV R4, 0x2f4e0 ;  /* 0x0002f4e000047802 */ /* 0x000fe40000000f00 */
[----:B-1---5:R-:W-:Y:S05]  /*2f4d0*/  CALL.REL.NOINC `($__internal_18_$__cuda_sm70_shflsync_bfly_p) ;  /* 0x000000c000007944 */ /* 0x022fea0003c00000 */
[----:B------:R-:W-:Y:S01]  /*2f4e0*/  FADD.FTZ R20, R0, R6 ;  /* 0x0000000600147221 */ /* 0x000fe20000010000 */
[----:B------:R-:W-:Y:S02]  /*2f4f0*/  MOV R0, R252 ;  /* 0x000000fc00007202 */ /* 0x000fe40000000f00 */
[----:B------:R-:W-:Y:S02]  /*2f500*/  MOV R5, 0x2 ;  /* 0x0000000200057802 */ /* 0x000fe40000000f00 */
[----:B------:R-:W-:-:S02]  /*2f510*/  MOV R4, 0x2f530 ;  /* 0x0002f53000047802 */ /* 0x000fc40000000f00 */
[----:B------:R-:W-:Y:S05]  /*2f520*/  CALL.REL.NOINC `($__internal_18_$__cuda_sm70_shflsync_bfly_p) ;  /* 0x0000007000007944 */ /* 0x000fea0003c00000 */
[----:B------:R-:W-:Y:S01]  /*2f530*/  FADD.FTZ R3, R252, R6 ;  /* 0x00000006fc037221 */ /* 0x000fe20000010000 */
[----:B------:R-:W-:-:S02]  /*2f540*/  MOV R5, 0x1 ;  /* 0x0000000100057802 */ /* 0x000fc40000000f00 */
[----:B------:R-:W-:Y:S02]  /*2f550*/  MOV R4, 0x2f580 ;  /* 0x0002f58000047802 */ /* 0x000fe40000000f00 */
[----:B------:R-:W-:Y:S02]  /*2f560*/  MOV R0, R3 ;  /* 0x0000000300007202 */ /* 0x000fe40000000f00 */
[----:B------:R-:W-:Y:S05]  /*2f570*/  CALL.REL.NOINC `($__internal_18_$__cuda_sm70_shflsync_bfly_p) ;  /* 0x0000002000007944 */ /* 0x000fea0003c00000 */
[----:B------:R-:W-:Y:S01]  /*2f580*/  MOV R4, R6 ;  /* 0x0000000600047202 */ /* 0x000fe20000000f00 */
[----:B------:R-:W-:Y:S05]  /*2f590*/  BRA `(.L_x_3144) ;  /* 0xffffed4000007947 */ /* 0x000fea000383ffff */
        .weak           $__internal_18_$__cuda_sm70_shflsync_bfly_p
        .type           $__internal_18_$__cuda_sm70_shflsync_bfly_p,@function
        .size           $__internal_18_$__cuda_sm70_shflsync_bfly_p,(.L_x_7719 - $__internal_18_$__cuda_sm70_shflsync_bfly_p)
$__internal_18_$__cuda_sm70_shflsync_bfly_p:
[----:B------:R-:W-:Y:S04]  /*2f5a0*/  WARPSYNC R7 ;  /* 0x0000000700007348 */ /* 0x000fe80003800000 */
[----:B------:R1:W2:Y:S02]  /*2f5b0*/  SHFL.BFLY PT, R6, R0, R5, R8 ;  /* 0x0c00000500067389 */ /* 0x0002a400000e0008 */
[----:B-1----:R-:W-:-:S04]  /*2f5c0*/  MOV R5, 0x0 ;  /* 0x0000000000057802 */ /* 0x002fc80000000f00 */
[----:B--2---:R-:W-:Y:S05]  /*2f5d0*/  RET.REL.NODEC R4 `(_ZN5flash24flash_fwd_splitkv_kernelI23Flash_fwd_kernel_traitsILi64ELi64ELi256ELi4ELb0ELb0EN7cutlass6half_tE19Flash_kernel_traitsILi64ELi64ELi256ELi4ES3_EELb1ELb0ELb1ELb0ELb0ELb0ELb0ELb1EEEvNS_16Flash_fwd_paramsE) ;  /* 0xfffd0a2004007950 */ /* 0x004fea0003c3ffff */
.L_x_3145:
        /* <DEDUP_REMOVED lines=10> */
.L_x_7719:


//--------------------- .text._ZN5flash24flash_fwd_splitkv_kernelI23Flash_fwd_kernel_traitsILi64ELi64ELi256ELi4ELb0ELb0EN7cutlass6half_tE19Flash_kernel_traitsILi64ELi64ELi256ELi4ES3_EELb1ELb0ELb1ELb0ELb0ELb1ELb0ELb1EEEvNS_16Flash_fwd_paramsE --------------------------
	.section	.text._ZN5flash24flash_fwd_splitkv_kernelI23Flash_fwd_kernel_traitsILi64ELi64ELi256ELi4ELb0ELb0EN7cutlass6half_tE19Flash_kernel_traitsILi64ELi64ELi256ELi4ES3_EELb1ELb0ELb1ELb0ELb0ELb1ELb0ELb1EEEvNS_16Flash_fwd_paramsE,"ax",@progbits
	.sectioninfo	@"SHI_REGISTERS=255"
	.align	128
        .global         _ZN5flash24flash_fwd_splitkv_kernelI23Flash_fwd_kernel_traitsILi64ELi64ELi256ELi4ELb0ELb0EN7cutlass6half_tE19Flash_kernel_traitsILi64ELi64ELi256ELi4ES3_EELb1ELb0ELb1ELb0ELb0ELb1ELb0ELb1EEEvNS_16Flash_fwd_paramsE
        .type           _ZN5flash24flash_fwd_splitkv_kernelI23Flash_fwd_kernel_traitsILi64ELi64ELi256ELi4ELb0ELb0EN7cutlass6half_tE19Flash_kernel_traitsILi64ELi64ELi256ELi4ES3_EELb1ELb0ELb1ELb0ELb0ELb1ELb0ELb1EEEvNS_16Flash_fwd_paramsE,@function
        .size           _ZN5flash24flash_fwd_splitkv_kernelI23Flash_fwd_kernel_traitsILi64ELi64ELi256ELi4ELb0ELb0EN7cutlass6half_tE19Flash_kernel_traitsILi64ELi64ELi256ELi4ES3_EELb1ELb0ELb1ELb0ELb0ELb1ELb0ELb1EEEvNS_16Flash_fwd_paramsE,(.L_x_7721 - _ZN5flash24flash_fwd_splitkv_kernelI23Flash_fwd_kernel_traitsILi64ELi64ELi256ELi4ELb0ELb0EN7cutlass6half_tE19Flash_kernel_traitsILi64ELi64ELi256ELi4ES3_EELb1ELb0ELb1ELb0ELb0ELb1ELb0ELb1EEEvNS_16Flash_fwd_paramsE)
        .other          _ZN5flash24flash_fwd_splitkv_kernelI23Flash_fwd_kernel_traitsILi64ELi64ELi256ELi4ELb0ELb0EN7cutlass6half_tE19Flash_kernel_traitsILi64ELi64ELi256ELi4ES3_EELb1ELb0ELb1ELb0ELb0ELb1ELb0ELb1EEEvNS_16Flash_fwd_paramsE,@"STO_CUDA_ENTRY STV_DEFAULT"
_ZN5flash24flash_fwd_splitkv_kernelI23Flash_fwd_kernel_traitsILi64ELi64ELi256ELi4ELb0ELb0EN7cutlass6half_tE19Flash_kernel_traitsILi64ELi64ELi256ELi4ES3_EELb1ELb0ELb1ELb0ELb0ELb1ELb0ELb1EEEvNS_16Flash_fwd_paramsE:
.text._ZN5flash24flash_fwd_splitkv_kernelI23Flash_fwd_kernel_traitsILi64ELi64ELi256ELi4ELb0ELb0EN7cutlass6half_tE19Flash_kernel_traitsILi64ELi64ELi256ELi4ES3_EELb1ELb0ELb1ELb0ELb0ELb1ELb0ELb1EEEvNS_16Flash_fwd_paramsE:
[----:B------:R-:W-:Y:S02]  /*0000*/  MOV R1, c[0x0][0x28] ;  /* 0x00000a0000017a02 */ /* 0x000fe40000000f00 */
[----:B------:R-:W-:Y:S01]  /*0010*/  ULDC.64 UR4, c[0x0][0x40] ;  /* 0x0000100000047ab9 */ /* 0x000fe20000000a00 */
[----:B------:R-:W-:Y:S01]  /*0020*/  BSSY B3, `(.L_x_3146) ;  /* 0x0000005000037945 */ /* 0x000fe20003800000 */
[----:B------:R-:W-:Y:S01]  /*0030*/  UIADD3 UR4, UP0, UR4, 0x160, URZ ;  /* 0x0000016004047890 */ /* 0x000fe2000ff1e03f */
[----:B------:R-:W-:-:S03]  /*0040*/  IADD3 R1, R1, -0x1b8, RZ ;  /* 0xfffffe4801017810 */ /* 0x000fc60007ffe0ff */
[----:B------:R-:W-:-:S07]  /*0050*/  UIADD3.X UR5, URZ, UR5, URZ, UP0, !UPT ;  /* 0x000000053f057290 */ /* 0x000fce00087fe43f */
[----:B------:R-:W-:Y:S05]  /*0060*/  CALL.REL.NOINC `($_ZN5flash24flash_fwd_splitkv_kernelI23Flash_fwd_kernel_traitsILi64ELi64ELi256ELi4ELb0ELb0EN7cutlass6half_tE19Flash_kernel_traitsILi64ELi64ELi256ELi4ES3_EELb1ELb0ELb1ELb0ELb0ELb1ELb0ELb1EEEvNS_16Flash_fwd_paramsE$_ZN5flash30compute_attn_1rowblock_splitkvI23Flash_fwd_kernel_traitsILi64ELi64ELi256ELi4ELb0ELb0EN7cutlass6half_tE19Flash_kernel_traitsILi64ELi64ELi256ELi4ES3_EELb1ELb0ELb1ELb0ELb0ELb1ELb0ELb1ENS_16Flash_fwd_paramsEEEvRKT8_iiiii) ;  /* 0x0000002000007944 */ /* 0x000fea0003c00000 */
[----:B------:R-:W-:Y:S05]  /*0070*/  BSYNC B3 ;  /* 0x0000000000037941 */ /* 0x000fea0003800000 */
.L_x_3146:
[----:B------:R-:W-:Y:S05]  /*0080*/  EXIT ;  /* 0x000000000000794d */ /* 0x000fea0003800000 */
        .type           $_ZN5flash24flash_fwd_splitkv_kernelI23Flash_fwd_kernel_traitsILi64ELi64ELi256ELi4ELb0ELb0EN7cutlass6half_tE19Flash_kernel_traitsILi64ELi64ELi256ELi4ES3_EELb1ELb0ELb1ELb0ELb0ELb1ELb0ELb1EEEvNS_16Flash_fwd_paramsE$_ZN5flash30compute_attn_1rowblock_splitkvI23Flash_fwd_kernel_traitsILi64ELi64ELi256ELi4ELb0ELb0EN7cutlass6half_tE19Flash_kernel_traitsILi64ELi64ELi256ELi4ES3_EELb1ELb0ELb1ELb0ELb0ELb1ELb0ELb1ENS_16Flash_fwd_paramsEEEvRKT8_iiiii,@function
        .size           $_ZN5flash24flash_fwd_splitkv_kernelI23Flash_fwd_kernel_traitsILi64ELi64ELi256ELi4ELb0ELb0EN7cutlass6half_tE19Flash_kernel_traitsILi64ELi64ELi256ELi4ES3_EELb1ELb0ELb1ELb0ELb0ELb1ELb0ELb1EEEvNS_16Flash_fwd_paramsE$_ZN5flash30compute_attn_1rowblock_splitkvI23Flash_fwd_kernel_traitsILi64ELi64ELi256ELi4ELb0ELb0EN7cutlass6half_tE19Flash_kernel_traitsILi64ELi64ELi256ELi4ES3_EELb1ELb0ELb1ELb0ELb0ELb1ELb0ELb1ENS_16Flash_fwd_paramsEEEvRKT8_iiiii,($__internal_19_$__cuda_sm70_shflsync_bfly_p - $_ZN5flash24flash_fwd_splitkv_kernelI23Flash_fwd_kernel_traitsILi64ELi64ELi256ELi4ELb0ELb0EN7cutlass6half_tE19Flash_kernel_traitsILi64ELi64ELi256ELi4ES3_EELb1ELb0ELb1ELb0ELb0ELb1ELb0ELb1EEEvNS_16Flash_fwd_paramsE$_ZN5flash30compute_attn_1rowblock_splitkvI23Flash_fwd_kernel_traitsILi64ELi64ELi256ELi4ELb0ELb0EN7cutlass6half_tE19Flash_kernel_traitsILi64ELi64ELi256ELi4ES3_EELb1ELb0ELb1ELb0ELb0ELb1ELb0ELb1ENS_16Flash_fwd_paramsEEEvRKT8_iiiii)
$_ZN5flash24flash_fwd_splitkv_kernelI23Flash_fwd_kernel_traitsILi64ELi64ELi256ELi4ELb0ELb0EN7cutlass6half_tE19Flash_kernel_traitsILi64ELi64ELi256ELi4ES3_EELb1ELb0ELb1ELb0ELb0ELb1ELb0ELb1EEEvNS_16Flash_fwd_paramsE$_ZN5flash30compute_attn_1rowblock_splitkvI23Flash_fwd_kernel_traitsILi64ELi64ELi256ELi4ELb0ELb0EN7cutlass6half_tE19Flash_kernel_traitsILi64ELi64ELi256ELi4ES3_EELb1ELb0ELb1ELb0ELb0ELb1ELb0ELb1ENS_16Flash_fwd_paramsEEEvRKT8_iiiii:
        /* <DEDUP_REMOVED lines=22> */
.L_x_3148:
[----:B------:R-:W-:Y:S05]  /*01f0*/  BSYNC B0 ;  /* 0x0000000000007941 */ /* 0x000fea0003800000 */
.L_x_3147:
        /* <DEDUP_REMOVED lines=18> */
.L_x_3150:
[----:B------:R3:W5:Y:S02]  /*0320*/  LD.E R0, [R16.64+0xb8] ;  /* 0x0000b80610007980 */ /* 0x000764000c101900 */
.L_x_3151:
[----:B------:R-:W-:Y:S05]  /*0330*/  BSYNC B0 ;  /* 0x0000000000007941 */ /* 0x000fea0003800000 */
.L_x_3149:
        /* <DEDUP_REMOVED lines=10> */
.L_x_3153:
[----:B------:R-:W2:Y:S01]  /*03e0*/  LD.E.64 R2, [R16.64+0x108] ;  /* 0x0001080610027980 */ /* 0x000ea2000c101b00 */
[----:B------:R-:W-:Y:S01]  /*03f0*/  BSSY B0, `(.L_x_3155) ;  /* 0x0000006000007945 */ /* 0x000fe20003800000 */
[----:B------:R-:W-:Y:S01]  /*0400*/  IMAD.MOV.U32 R0, RZ, RZ, RZ ;  /* 0x000000ffff007224 */ /* 0x000fe200078e00ff */
[----:B--2---:R-:W-:-:S04]  /*0410*/  ISETP.NE.U32.AND P0, PT, R2, RZ, PT ;  /* 0x000000ff0200720c */ /* 0x004fc80003f05070 */
[----:B------:R-:W-:-:S13]  /*0420*/  ISETP.NE.AND.EX P0, PT, R3, RZ, PT, P0 ;  /* 0x000000ff0300720c */ /* 0x000fda0003f05300 */
[----:B------:R-:W-:Y:S05]  /*0430*/  @!P0 BRA `(.L_x_3156) ;  /* 0x0000001000008947 */ /* 0x000fea0003800000 */
[----:B------:R2:W5:Y:S02]  /*0440*/  LD.E R0, [R16.64+0xbc] ;  /* 0x0000bc0610007980 */ /* 0x000564000c101900 */
.L_x_3156:
[----:B------:R-:W-:Y:S05]  /*0450*/  BSYNC B0 ;  /* 0x0000000000007941 */ /* 0x000fea0003800000 */
.L_x_3155:
[----:B-----5:R-:W-:Y:S02]  /*0460*/  IADD3 R212, R166, R0, RZ ;  /* 0x00000000a6d47210 */ /* 0x020fe40007ffe0ff */
.L_x_3154:
[----:B------:R-:W-:Y:S05]  /*0470*/  BSYNC B1 ;  /* 0x0000000000017941 */ /* 0x000fea0003800000 */
.L_x_3152:
[----:B------:R-:W5:Y:S01]  /*0480*/  S2R R34, SR_CTAID.X ;  /* 0x0000000000227919 */ /* 0x000f620000002500 */
[----:B------:R-:W-:Y:S01]  /*0490*/  MOV R25, 0x70 ;  /* 0x0000007000197802 */ /* 0x000fe20000000f00 */
[----:B------:R-:W-:-:S03]  /*04a0*/  IMAD.MOV.U32 R3, RZ, RZ, 0x0 ;  /* 0x00000000ff037424 */ /* 0x000fc600078e00ff */
[----:B------:R-:W-:Y:S01]  /*04b0*/  MOV R2, R25 ;  /* 0x0000001900027202 */ /* 0x000fe20000000f00 */
[----:B-----5:R-:W-:-:S05]  /*04c0*/  IMAD.SHL.U32 R26, R34, 0x40, RZ ;  /* 0x00000040221a7824 */ /* 0x020fca00078e00ff */
[----:B------:R-:W-:-:S13]  /*04d0*/  ISETP.GT.AND P0, PT, R28, R26, PT ;  /* 0x0000001a1c00720c */ /* 0x000fda0003f04270 */
[----:B------:R-:W-:Y:S05]  /*04e0*/  @!P0 RET.REL.NODEC R2 `(_ZN5flash24flash_fwd_splitkv_kernelI23Flash_fwd_kernel_traitsILi64ELi64ELi256ELi4ELb0ELb0EN7cutlass6half_tE19Flash_kernel_traitsILi64ELi64ELi256ELi4ES3_EELb1ELb0ELb1ELb0ELb0ELb1ELb0ELb1EEEvNS_16Flash_fwd_paramsE) ;  /* 0xfffffb1002008950 */ /* 0x000fea0003c3ffff */
        /* <DEDUP_REMOVED lines=75> */
.L_x_3159:
[----:B------:R-:W-:Y:S05]  /*09a0*/  BSYNC B0 ;  /* 0x0000000000007941 */ /* 0x000fea0003800000 */
.L_x_3158:
        /* <DEDUP_REMOVED lines=16> */
.L_x_3161:
[----:B------:R-:W-:Y:S05]  /*0ab0*/  BSYNC B0 ;  /* 0x0000000000007941 */ /* 0x000fea0003800000 */
.L_x_3160:
        /* <DEDUP_REMOVED lines=16> */
.L_x_3163:
[----:B------:R-:W-:Y:S05]  /*0bc0*/  BSYNC B0 ;  /* 0x0000000000007941 */ /* 0x000fea0003800000 */
.L_x_3162:
        /* <DEDUP_REMOVED lines=9> */
[----:B------:R-:W-:-:S04]  /*0c60*/  IMAD R3, R3, R4, RZ ;  /* 0x0000000403037224 */ /* 0x000fc800078e02ff */
[----:B------:R-:W-:Y:S01]  /*0c70*/  IMAD R4, R5, R2, R3 ;  /* 0x0000000205047224 */ /* 0x000fe200078e0203 */
[----:B-----5:R-:W-:-:S04]  /*0c80*/  LEA R2, P1, R6, R8, 0x1 ;  /* 0x0000000806027211 */ /* 0x020fc800078208ff */
[----:B------:R-:W-:-:S04]  /*0c90*/  IADD3 R4, R7, R4, RZ ;  /* 0x0000000407047210 */ /* 0x000fc80007ffe0ff */
[----:B------:R-:W-:-:S05]  /*0ca0*/  LEA.HI.X R3, R6, R9, R4, 0x1, P1 ;  /* 0x0000000906037211 */ /* 0x000fca00008f0c04 */
[----:B------:R2:W-:Y:S02]  /*0cb0*/  ST.E.128 [R2.64], RZ ;  /* 0x000000ff02007985 */ /* 0x0005e4000c101d06 */
.L_x_3165:
[----:B------:R-:W-:Y:S05]  /*0cc0*/  BSYNC B0 ;  /* 0x0000000000007941 */ /* 0x000fea0003800000 */
.L_x_3164:
        /* <DEDUP_REMOVED lines=17> */
[----:B----4-:R-:W-:Y:S05]  /*0de0*/  @P0 RET.REL.NODEC R4 `(_ZN5flash24flash_fwd_splitkv_kernelI23Flash_fwd_kernel_traitsILi64ELi64ELi256ELi4ELb0ELb0EN7cutlass6half_tE19Flash_kernel_traitsILi64ELi64ELi256ELi4ES3_EELb1ELb0ELb1ELb0ELb0ELb1ELb0ELb1EEEvNS_16Flash_fwd_paramsE) ;  /* 0xfffff21004000950 */ /* 0x010fea0003c3ffff */
[----:B------:R-:W-:-:S05]  /*0df0*/  MOV R0, 0x7f800000 ;  /* 0x7f80000000007802 */ /* 0x000fca0000000f00 */
[----:B------:R2:W-:Y:S02]  /*0e00*/  ST.E [R2.64+0xc0], R0 ;  /* 0x0000c00002007985 */ /* 0x0005e4000c101906 */
[----:B--2---:R-:W-:Y:S02]  /*0e10*/  MOV R2, R25 ;  /* 0x0000001900027202 */ /* 0x004fe40000000f00 */
[----:B------:R-:W-:-:S04]  /*0e20*/  MOV R3, 0x0 ;  /* 0x0000000000037802 */ /* 0x000fc80000000f00 */
[----:B------:R-:W-:Y:S05]  /*0e30*/  RET.REL.NODEC R2 `(_ZN5flash24flash_fwd_splitkv_kernelI23Flash_fwd_kernel_traitsILi64ELi64ELi256ELi4ELb0ELb0EN7cutlass6half_tE19Flash_kernel_traitsILi64ELi64ELi256ELi4ES3_EELb1ELb0ELb1ELb0ELb0ELb1ELb0ELb1EEEvNS_16Flash_fwd_paramsE) ;  /* 0xfffff1c002007950 */ /* 0x000fea0003c3ffff */
.L_x_3157:
        /* <DEDUP_REMOVED lines=117> */
.L_x_3167:
        /* <DEDUP_REMOVED lines=86> */
.L_x_3168:
[----:B-1----:R-:W-:Y:S05]  /*1af0*/  BSYNC B0 ;  /* 0x0000000000007941 */ /* 0x002fea0003800000 */
.L_x_3166:
        /* <DEDUP_REMOVED lines=8> */
[----:B------:R-:W4:Y:S04]  /*1b80*/  LD.E R40, [R16.64+0xc0] ;  /* 0x0000c00610287980 */ /* 0x000f28000c101900 */
[----:B------:R1:W5:Y:S04]  /*1b90*/  @P4 LD.E R29, [R30.64] ;  /* 0x000000061e1d4980 */ /* 0x000368000c101900 */
        /* <DEDUP_REMOVED lines=49> */
[----:B------:R-:W-:Y:S02]  /*1eb0*/  IMAD.X R5, R135, 0x1, R3, P1 ;  /* 0x0000000187057824 */ /* 0x000fe400008e0603 */
[----:B------:R-:W-:Y:S01]  /*1ec0*/  IMAD R14, R13, R38, RZ ;  /* 0x000000260d0e7224 */ /* 0x000fe200078e02ff */
[----:B------:R-:W-:Y:S01]  /*1ed0*/  IADD3.X R3, R135, R23, RZ, P0, !PT ;  /* 0x0000001787037210 */ /* 0x000fe200007fe4ff */
[-C--:B------:R-:W-:Y:S01]  /*1ee0*/  IMAD R9, R191, R80.reuse, RZ ;  /* 0x00000050bf097224 */ /* 0x080fe200078e02ff */
[----:B------:R-:W-:Y:S01]  /*1ef0*/  LOP3.LUT R0, R226, 0xfffffff0, RZ, 0xc0, !PT ;  /* 0xfffffff0e2007812 */ /* 0x000fe200078ec0ff */
[----:B------:R-:W-:Y:S02]  /*1f00*/  IMAD R8, R36, R80, RZ ;  /* 0x0000005024087224 */ /* 0x000fe400078e02ff */
[----:B------:R-:W-:-:S02]  /*1f10*/  IMAD R14, R12, R221, R14 ;  /* 0x000000dd0c0e7224 */ /* 0x000fc400078e020e */
[----:B------:R-:W-:-:S04]  /*1f20*/  IMAD.WIDE.U32 R6, R38, R12, R4 ;  /* 0x0000000c26067225 */ /* 0x000fc800078e0004 */
[-C--:B------:R-:W-:Y:S02]  /*1f30*/  IMAD R12, R81, R190.reuse, R9 ;  /* 0x000000be510c7224 */ /* 0x080fe400078e0209 */
[----:B------:R-:W-:-:S04]  /*1f40*/  IMAD.WIDE.U32 R2, R80, R190, R2 ;  /* 0x000000be50027225 */ /* 0x000fc800078e0002 */
[-C--:B------:R-:W-:Y:S02]  /*1f50*/  IMAD R13, R81, R33.reuse, R8 ;  /* 0x00000021510d7224 */ /* 0x080fe400078e0208 */
[----:B------:R-:W-:-:S04]  /*1f60*/  IMAD.WIDE.U32 R4, R80, R33, R10 ;  /* 0x0000002150047225 */ /* 0x000fc800078e000a */
[----:B------:R-:W-:Y:S02]  /*1f70*/  IMAD.IADD R0, R37, 0x1, -R0 ;  /* 0x0000000125007824 */ /* 0x000fe400078e0a00 */
[----:B------:R-:W-:Y:S01]  /*1f80*/  IMAD.WIDE R8, R34, 0x40, R80 ;  /* 0x0000004022087825 */ /* 0x000fe200078e0250 */
[----:B------:R-:W-:-:S03]  /*1f90*/  LEA R34, P1, R2, R20, 0x1 ;  /* 0x0000001402227211 */ /* 0x000fc600078208ff */
[----:B------:R-:W-:Y:S01]  /*1fa0*/  IMAD.IADD R10, R3, 0x1, R12 ;  /* 0x00000001030a7824 */ /* 0x000fe200078e020c */
[----:B------:R-:W-:Y:S02]  /*1fb0*/  IADD3 R5, R5, R13, RZ ;  /* 0x0000000d05057210 */ /* 0x000fe40007ffe0ff */
[----:B------:R-:W-:Y:S02]  /*1fc0*/  LEA R248, P0, R4, R24, 0x1 ;  /* 0x0000001804f87211 */ /* 0x000fe400078008ff */
[----:B------:R-:W-:Y:S01]  /*1fd0*/  SHF.R.S32.HI R15, RZ, 0x1f, R0 ;  /* 0x0000001fff0f7819 */ /* 0x000fe20000011400 */
[----:B------:R-:W-:Y:S01]  /*1fe0*/  IMAD.IADD R3, R7, 0x1, R14 ;  /* 0x0000000107037824 */ /* 0x000fe200078e020e */
[----:B------:R-:W-:Y:S01]  /*1ff0*/  LEA.HI.X R252, R2, R21, R10, 0x1, P1 ;  /* 0x0000001502fc7211 */ /* 0x000fe200008f0c0a */
[----:B------:R-:W-:Y:S01]  /*2000*/  IMAD.MOV.U32 R2, RZ, RZ, R6 ;  /* 0x000000ffff027224 */ /* 0x000fe200078e0006 */
[----:B------:R-:W-:Y:S02]  /*2010*/  LEA.HI.X R249, R4, R25, R5, 0x1, P0 ;  /* 0x0000001904f97211 */ /* 0x000fe400000f0c05 */
[----:B------:R-:W-:-:S02]  /*2020*/  SHF.R.S32.HI R4, RZ, 0x1f, R166 ;  /* 0x0000001fff047819 */ /* 0x000fc400000114a6 */
[----:B------:R-:W-:Y:S01]  /*2030*/  LEA.HI R15, R15, R0, RZ, 0x3 ;  /* 0x000000000f0f7211 */ /* 0x000fe200078f18ff */
[----:B------:R-:W-:Y:S01]  /*2040*/  IMAD.WIDE.U32 R214, R8, R170, R2 ;  /* 0x000000aa08d67225 */ /* 0x000fe200078e0002 */
[----:B------:R-:W-:Y:S02]  /*2050*/  LEA.HI R2, R4, R166, RZ, 0x8 ;  /* 0x000000a604027211 */ /* 0x000fe400078f40ff */
[----:B------:R-:W-:Y:S01]  /*2060*/  LOP3.LUT R11, R15, 0xfffffff8, RZ, 0xc0, !PT ;  /* 0xfffffff80f0b7812 */ /* 0x000fe200078ec0ff */
[----:B------:R1:W-:Y:S01]  /*2070*/  STL [R1+0x8], R40 ;  /* 0x0000082801007387 */ /* 0x0003e20000100800 */
[----:B------:R-:W-:-:S03]  /*2080*/  SHF.R.S32.HI R2, RZ, 0x8, R2 ;  /* 0x00000008ff027819 */ /* 0x000fc60000011402 */
[----:B------:R1:W-:Y:S01]  /*2090*/  STL [R1+0x10], R15 ;  /* 0x0000100f01007387 */ /* 0x0003e20000100800 */
[----:B------:R-:W-:Y:S01]  /*20a0*/  IMAD.IADD R247, R0, 0x1, -R11 ;  /* 0x0000000100f77824 */ /* 0x000fe200078e0a0b */
[----:B------:R-:W-:Y:S02]  /*20b0*/  IMNMX R119, RZ, R2, !PT ;  /* 0x00000002ff777217 */ /* 0x000fe40007800200 */
[----:B------:R1:W-:Y:S02]  /*20c0*/  STL [R1], R34 ;  /* 0x0000002201007387 */ /* 0x0003e40000100800 */
[----:B------:R-:W-:Y:S02]  /*20d0*/  R2P PR, R247, 0x6 ;  /* 0x00000006f7007804 */ /* 0x000fe40000000000 */
[----:B------:R-:W-:Y:S01]  /*20e0*/  ISETP.GT.AND P0, PT, R35, R119, PT ;  /* 0x000000772300720c */ /* 0x000fe20003f04270 */
[----:B------:R-:W-:Y:S01]  /*20f0*/  IMAD R0, R9, R170, RZ ;  /* 0x000000aa09007224 */ /* 0x000fe200078e02ff */
[----:B------:R-:W-:-:S03]  /*2100*/  LEA.HI R3, R30, R37, RZ, 0x5 ;  /* 0x000000251e037211 */ /* 0x000fc600078f28ff */
[----:B------:R-:W-:Y:S01]  /*2110*/  IMAD R5, R8, R171, R0 ;  /* 0x000000ab08057224 */ /* 0x000fe200078e0200 */
[----:B------:R-:W-:Y:S02]  /*2120*/  LOP3.LUT R2, R3, 0xffffffe0, RZ, 0xc0, !PT ;  /* 0xffffffe003027812 */ /* 0x000fe400078ec0ff */
[----:B------:R-:W-:Y:S01]  /*2130*/  MOV R0, 0x10 ;  /* 0x0000001000007802 */ /* 0x000fe20000000f00 */
[----:B------:R-:W-:Y:S01]  /*2140*/  @!P4 IMAD.MOV.U32 R29, RZ, RZ, RZ ;  /* 0x000000ffff1dc224 */ /* 0x000fe200078e00ff */
[----:B------:R-:W-:Y:S01]  /*2150*/  SHF.L.U64.HI R218, R33, 0x4, R36 ;  /* 0x0000000421da7819 */ /* 0x000fe20000010224 */
[----:B------:R-:W-:Y:S01]  /*2160*/  IMAD.IADD R246, R37, 0x1, -R2 ;  /* 0x0000000125f67824 */ /* 0x000fe200078e0a02 */
[----:B------:R-:W-:Y:S01]  /*2170*/  SHF.L.U32 R172, R33, 0x4, RZ ;  /* 0x0000000421ac7819 */ /* 0x000fe200000006ff */
[----:B------:R-:W-:Y:S01]  /*2180*/  IMAD.IADD R217, R215, 0x1, R5 ;  /* 0x00000001d7d97824 */ /* 0x000fe200078e0205 */
[----:B------:R-:W-:Y:S02]  /*2190*/  SHF.R.S32.HI R3, RZ, 0x5, R3 ;  /* 0x00000005ff037819 */ /* 0x000fe40000011403 */
[----:B------:R-:W-:-:S02]  /*21a0*/  SHF.L.U32 R30, R213, 0x2, RZ ;  /* 0x00000002d51e7819 */ /* 0x000fc400000006ff */
[----:B------:R-:W-:Y:S02]  /*21b0*/  SEL R187, R0, 0xfffffff0, !P1 ;  /* 0xfffffff000bb7807 */ /* 0x000fe40004800000 */
[----:B------:R-:W-:Y:S01]  /*21c0*/  SEL R188, R188, 0xffffffe0, !P2 ;  /* 0xffffffe0bcbc7807 */ /* 0x000fe20005000000 */
[----:B------:R-:W-:Y:S05]  /*21d0*/  @!P0 BRA `(.L_x_3169) ;  /* 0x0000e0c000008947 */ /* 0x000fea0003800000 */
[----:B-1----:R-:W2:Y:S04]  /*21e0*/  LD.E.64 R4, [R16.64+0x120] ;  /* 0x0001200610047980 */ /* 0x002ea8000c101b00 */
        /* <DEDUP_REMOVED lines=110> */
[C---:B------:R-:W-:Y:S01]  /*28d0*/  IMAD R20, R36.reuse, 0xa0, RZ ;  /* 0x000000a024147824 */ /* 0x040fe200078e02ff */
[----:B------:R-:W-:Y:S01]  /*28e0*/  IADD3.X R76, R21, R4, RZ, P2, !PT ;  /* 0x00000004154c7210 */ /* 0x000fe200017fe4ff */
[C---:B------:R-:W-:Y:S01]  /*28f0*/  IMAD.SHL.U32 R4, R33.reuse, 0x20, RZ ;  /* 0x0000002021047824 */ /* 0x040fe200078e00ff */
[C-C-:B------:R-:W-:Y:S01]  /*2900*/  SHF.L.U64.HI R23, R33.reuse, 0x5, R36.reuse ;  /* 0x0000000521177819 */ /* 0x140fe20000010224 */
[C---:B------:R-:W-:Y:S01]  /*2910*/  IMAD R14, R36.reuse, 0xe0, RZ ;  /* 0x000000e0240e7824 */ /* 0x040fe200078e02ff */
[C-C-:B------:R-:W-:Y:S01]  /*2920*/  SHF.L.U64.HI R24, R33.reuse, 0x6, R36.reuse ;  /* 0x0000000621187819 */ /* 0x140fe20000010224 */
[C---:B------:R-:W-:Y:S01]  /*2930*/  IMAD R12, R36.reuse, 0x140, RZ ;  /* 0x00000140240c7824 */ /* 0x040fe200078e02ff */
[C---:B------:R-:W-:Y:S01]  /*2940*/  SHF.L.U32 R5, R33.reuse, 0x6, RZ ;  /* 0x0000000621057819 */ /* 0x040fe200000006ff */
[C---:B------:R-:W-:Y:S01]  /*2950*/  IMAD R10, R36.reuse, 0x180, RZ ;  /* 0x00000180240a7824 */ /* 0x040fe200078e02ff */
        /* <DEDUP_REMOVED lines=114> */
.L_x_3273:
        /* <DEDUP_REMOVED lines=16> */
[----:B------:R-:W-:Y:S02]  /*3180*/  @!P4 IADD3 R12, P1, R48, R193, RZ ;  /* 0x000000c1300cc210 */ /* 0x000fe40007f3e0ff */
        /* <DEDUP_REMOVED lines=264> */
.L_x_3174:
[----:B------:R-:W-:Y:S05]  /*4210*/  BSYNC B0 ;  /* 0x0000000000007941 */ /* 0x000fea0003800000 */
.L_x_3173:
        /* <DEDUP_REMOVED lines=65> */
.L_x_3176:
[----:B------:R-:W-:Y:S05]  /*4630*/  BSYNC B0 ;  /* 0x0000000000007941 */ /* 0x000fea0003800000 */
.L_x_3175:
        /* <DEDUP_REMOVED lines=65> */
.L_x_3178:
[----:B------:R-:W-:Y:S05]  /*4a50*/  BSYNC B0 ;  /* 0x0000000000007941 */ /* 0x000fea0003800000 */
.L_x_3177:
        /* <DEDUP_REMOVED lines=72> */
.L_x_3180:
[----:B------:R-:W-:Y:S05]  /*4ee0*/  BSYNC B0 ;  /* 0x0000000000007941 */ /* 0x000fea0003800000 */
.L_x_3179:
        /* <DEDUP_REMOVED lines=65> */
.L_x_3182:
[----:B------:R-:W-:Y:S05]  /*5300*/  BSYNC B0 ;  /* 0x0000000000007941 */ /* 0x000fea0003800000 */
.L_x_3181:
        /* <DEDUP_REMOVED lines=72> */
.L_x_3184:
[----:B------:R-:W-:Y:S05]  /*5790*/  BSYNC B0 ;  /* 0x0000000000007941 */ /* 0x000fea0003800000 */
.L_x_3183:
        /* <DEDUP_REMOVED lines=72> */
.L_x_3186:
[----:B------:R-:W-:Y:S05]  /*5c20*/  BSYNC B0 ;  /* 0x0000000000007941 */ /* 0x000fea0003800000 */
.L_x_3185:
        /* <DEDUP_REMOVED lines=72> */
.L_x_3188:
[----:B------:R-:W-:Y:S05]  /*60b0*/  BSYNC B0 ;  /* 0x0000000000007941 */ /* 0x000fea0003800000 */
.L_x_3187:
        /* <DEDUP_REMOVED lines=65> */
.L_x_3190:
[----:B------:R-:W-:Y:S05]  /*64d0*/  BSYNC B0 ;  /* 0x0000000000007941 */ /* 0x000fea0003800000 */
.L_x_3189:
        /* <DEDUP_REMOVED lines=72> */
.L_x_3192:
[----:B------:R-:W-:Y:S05]  /*6960*/  BSYNC B0 ;  /* 0x0000000000007941 */ /* 0x000fea0003800000 */
.L_x_3191:
        /* <DEDUP_REMOVED lines=72> */
.L_x_3194:
[----:B------:R-:W-:Y:S05]  /*6df0*/  BSYNC B0 ;  /* 0x0000000000007941 */ /* 0x000fea0003800000 */
.L_x_3193:
        /* <DEDUP_REMOVED lines=72> */
.L_x_3196:
[----:B------:R-:W-:Y:S05]  /*7280*/  BSYNC B0 ;  /* 0x0000000000007941 */ /* 0x000fea0003800000 */
.L_x_3195:
        /* <DEDUP_REMOVED lines=72> */
.L_x_3198:
[----:B------:R-:W-:Y:S05]  /*7710*/  BSYNC B0 ;  /* 0x0000000000007941 */ /* 0x000fea0003800000 */
.L_x_3197:
        /* <DEDUP_REMOVED lines=72> */
.L_x_3200:
[----:B------:R-:W-:Y:S05]  /*7ba0*/  BSYNC B0 ;  /* 0x0000000000007941 */ /* 0x000fea0003800000 */
.L_x_3199:
        /* <DEDUP_REMOVED lines=72> */
.L_x_3202:
[----:B------:R-:W-:Y:S05]  /*8030*/  BSYNC B0 ;  /* 0x0000000000007941 */ /* 0x000fea0003800000 */
.L_x_3201:
        /* <DEDUP_REMOVED lines=72> */
.L_x_3204:
[----:B------:R-:W-:Y:S05]  /*84c0*/  BSYNC B0 ;  /* 0x0000000000007941 */ /* 0x000fea0003800000 */
.L_x_3203:
        /* <DEDUP_REMOVED lines=10> */
.L_x_3172:
        /* <DEDUP_REMOVED lines=98> */
.L_x_3209:
[----:B------:R-:W-:Y:S05]  /*8b90*/  BSYNC B0 ;  /* 0x0000000000007941 */ /* 0x000fea0003800000 */
.L_x_3208:
[----:B-1----:R-:W-:Y:S02]  /*8ba0*/  MOV R2, R70 ;  /* 0x0000004600027202 */ /* 0x002fe40000000f00 */
[----:B------:R-:W-:Y:S05]  /*8bb0*/  MOV R3, R71 ;  /* 0x0000004700037202 */ /* 0x000fea0000000f00 */
[----:B-----5:R1:W-:Y:S02]  /*8bc0*/  ST.E.128 [R2.64], R8 ;  /* 0x0000000802007985 */ /* 0x0203e4000c101d06 */
.L_x_3207:
[----:B------:R-:W-:Y:S05]  /*8bd0*/  BSYNC B1 ;  /* 0x0000000000017941 */ /* 0x000fea0003800000 */
.L_x_3206:
        /* <DEDUP_REMOVED lines=97> */
.L_x_3213:
[----:B------:R-:W-:Y:S05]  /*91f0*/  BSYNC B0 ;  /* 0x0000000000007941 */ /* 0x000fea0003800000 */
.L_x_3212:
[C---:B-1----:R-:W-:Y:S04]  /*9200*/  LEA R2, P0, R118.reuse, R70, 0x1 ;  /* 0x0000004676027211 */ /* 0x042fe800078008ff */
[----:B------:R-:W-:Y:S05]  /*9210*/  LEA.HI.X R3, R118, R71, R224, 0x1, P0 ;  /* 0x0000004776037211 */ /* 0x000fea00000f0ce0 */
[----:B-----5:R1:W-:Y:S04]  /*9220*/  ST.E.128 [R2.64], R8 ;  /* 0x0000000802007985 */ /* 0x0203e8000c101d06 */
.L_x_3211:
[----:B------:R-:W-:Y:S05]  /*9230*/  BSYNC B1 ;  /* 0x0000000000017941 */ /* 0x000fea0003800000 */
.L_x_3210:
        /* <DEDUP_REMOVED lines=97> */
.L_x_3217:
[----:B------:R-:W-:Y:S05]  /*9850*/  BSYNC B0 ;  /* 0x0000000000007941 */ /* 0x000fea0003800000 */
.L_x_3216:
[C---:B-1----:R-:W-:Y:S04]  /*9860*/  LEA R2, P0, R99.reuse, R70, 0x1 ;  /* 0x0000004663027211 */ /* 0x042fe800078008ff */
[----:B------:R-:W-:Y:S05]  /*9870*/  LEA.HI.X R3, R99, R71, R117, 0x1, P0 ;  /* 0x0000004763037211 */ /* 0x000fea00000f0c75 */
[----:B-----5:R1:W-:Y:S04]  /*9880*/  ST.E.128 [R2.64], R8 ;  /* 0x0000000802007985 */ /* 0x0203e8000c101d06 */
.L_x_3215:
[----:B------:R-:W-:Y:S05]  /*9890*/  BSYNC B1 ;  /* 0x0000000000017941 */ /* 0x000fea0003800000 */
.L_x_3214:
        /* <DEDUP_REMOVED lines=100> */
.L_x_3221:
[----:B------:R-:W-:Y:S05]  /*9ee0*/  BSYNC B0 ;  /* 0x0000000000007941 */ /* 0x000fea0003800000 */
.L_x_3220:
[----:B-1----:R-:W-:Y:S01]  /*9ef0*/  MOV R2, R70 ;  /* 0x0000004600027202 */ /* 0x002fe20000000f00 */
[----:B------:R-:W-:Y:S01]  /*9f00*/  IMAD R0, R191, 0x60, RZ ;  /* 0x00000060bf007824 */ /* 0x000fe200078e02ff */
[----:B------:R-:W-:Y:S05]  /*9f10*/  MOV R3, R71 ;  /* 0x0000004700037202 */ /* 0x000fea0000000f00 */
[----:B------:R-:W-:Y:S05]  /*9f20*/  IMAD.WIDE.U32 R2, R190, 0x60, R2 ;  /* 0x00000060be027825 */ /* 0x000fea00078e0002 */
[----:B------:R-:W-:Y:S05]  /*9f30*/  IADD3 R3, R3, R0, RZ ;  /* 0x0000000003037210 */ /* 0x000fea0007ffe0ff */
[----:B-----5:R1:W-:Y:S02]  /*9f40*/  ST.E.128 [R2.64], R8 ;  /* 0x0000000802007985 */ /* 0x0203e4000c101d06 */
.L_x_3219:
[----:B------:R-:W-:Y:S05]  /*9f50*/  BSYNC B1 ;  /* 0x0000000000017941 */ /* 0x000fea0003800000 */
.L_x_3218:
        /* <DEDUP_REMOVED lines=97> */
.L_x_3225:
[----:B------:R-:W-:Y:S05]  /*a570*/  BSYNC B0 ;  /* 0x0000000000007941 */ /* 0x000fea0003800000 */
.L_x_3224:
[C---:B-1----:R-:W-:Y:S04]  /*a580*/  LEA R2, P0, R98.reuse, R70, 0x1 ;  /* 0x0000004662027211 */ /* 0x042fe800078008ff */
[----:B------:R-:W-:Y:S05]  /*a590*/  LEA.HI.X R3, R98, R71, R116, 0x1, P0 ;  /* 0x0000004762037211 */ /* 0x000fea00000f0c74 */
[----:B-----5:R1:W-:Y:S04]  /*a5a0*/  ST.E.128 [R2.64], R8 ;  /* 0x0000000802007985 */ /* 0x0203e8000c101d06 */
.L_x_3223:
[----:B------:R-:W-:Y:S05]  /*a5b0*/  BSYNC B1 ;  /* 0x0000000000017941 */ /* 0x000fea0003800000 */
.L_x_3222:
        /* <DEDUP_REMOVED lines=100> */
.L_x_3229:
[----:B------:R-:W-:Y:S05]  /*ac00*/  BSYNC B0 ;  /* 0x0000000000007941 */ /* 0x000fea0003800000 */
.L_x_3228:
[----:B-1----:R-:W-:Y:S01]  /*ac10*/  MOV R2, R70 ;  /* 0x0000004600027202 */ /* 0x002fe20000000f00 */
[----:B------:R-:W-:Y:S01]  /*ac20*/  IMAD R0, R191, 0xa0, RZ ;  /* 0x000000a0bf007824 */ /* 0x000fe200078e02ff */
[----:B------:R-:W-:Y:S05]  /*ac30*/  MOV R3, R71 ;  /* 0x0000004700037202 */ /* 0x000fea0000000f00 */
[----:B------:R-:W-:Y:S05]  /*ac40*/  IMAD.WIDE.U32 R2, R190, 0xa0, R2 ;  /* 0x000000a0be027825 */ /* 0x000fea00078e0002 */
[----:B------:R-:W-:Y:S05]  /*ac50*/  IADD3 R3, R3, R0, RZ ;  /* 0x0000000003037210 */ /* 0x000fea0007ffe0ff */
[----:B-----5:R1:W-:Y:S02]  /*ac60*/  ST.E.128 [R2.64], R8 ;  /* 0x0000000802007985 */ /* 0x0203e4000c101d06 */
.L_x_3227:
[----:B------:R-:W-:Y:S05]  /*ac70*/  BSYNC B1 ;  /* 0x0000000000017941 */ /* 0x000fea0003800000 */
.L_x_3226:
        /* <DEDUP_REMOVED lines=100> */
.L_x_3233:
[----:B------:R-:W-:Y:S05]  /*b2c0*/  BSYNC B0 ;  /* 0x0000000000007941 */ /* 0x000fea0003800000 */
.L_x_3232:
[----:B-1----:R-:W-:Y:S01]  /*b2d0*/  MOV R2, R70 ;  /* 0x0000004600027202 */ /* 0x002fe20000000f00 */
[----:B------:R-:W-:Y:S01]  /*b2e0*/  IMAD R0, R191, 0xc0, RZ ;  /* 0x000000c0bf007824 */ /* 0x000fe200078e02ff */
[----:B------:R-:W-:Y:S05]  /*b2f0*/  MOV R3, R71 ;  /* 0x0000004700037202 */ /* 0x000fea0000000f00 */
[----:B------:R-:W-:Y:S05]  /*b300*/  IMAD.WIDE.U32 R2, R190, 0xc0, R2 ;  /* 0x000000c0be027825 */ /* 0x000fea00078e0002 */
[----:B------:R-:W-:Y:S05]  /*b310*/  IADD3 R3, R3, R0, RZ ;  /* 0x0000000003037210 */ /* 0x000fea0007ffe0ff */
[----:B-----5:R1:W-:Y:S02]  /*b320*/  ST.E.128 [R2.64], R8 ;  /* 0x0000000802007985 */ /* 0x0203e4000c101d06 */
.L_x_3231:
[----:B------:R-:W-:Y:S05]  /*b330*/  BSYNC B1 ;  /* 0x0000000000017941 */ /* 0x000fea0003800000 */
.L_x_3230:
        /* <DEDUP_REMOVED lines=100> */
.L_x_3237:
[----:B------:R-:W-:Y:S05]  /*b980*/  BSYNC B0 ;  /* 0x0000000000007941 */ /* 0x000fea0003800000 */
.L_x_3236:
[----:B-1----:R-:W-:Y:S01]  /*b990*/  MOV R2, R70 ;  /* 0x0000004600027202 */ /* 0x002fe20000000f00 */
[----:B------:R-:W-:Y:S01]  /*b9a0*/  IMAD R0, R191, 0xe0, RZ ;  /* 0x000000e0bf007824 */ /* 0x000fe200078e02ff */
[----:B------:R-:W-:Y:S05]  /*b9b0*/  MOV R3, R71 ;  /* 0x0000004700037202 */ /* 0x000fea0000000f00 */
[----:B------:R-:W-:Y:S05]  /*b9c0*/  IMAD.WIDE.U32 R2, R190, 0xe0, R2 ;  /* 0x000000e0be027825 */ /* 0x000fea00078e0002 */
[----:B------:R-:W-:Y:S05]  /*b9d0*/  IADD3 R3, R3, R0, RZ ;  /* 0x0000000003037210 */ /* 0x000fea0007ffe0ff */
[----:B-----5:R1:W-:Y:S02]  /*b9e0*/  ST.E.128 [R2.64], R8 ;  /* 0x0000000802007985 */ /* 0x0203e4000c101d06 */
.L_x_3235:
[----:B------:R-:W-:Y:S05]  /*b9f0*/  BSYNC B1 ;  /* 0x0000000000017941 */ /* 0x000fea0003800000 */
.L_x_3234:
        /* <DEDUP_REMOVED lines=97> */
.L_x_3241:
[----:B------:R-:W-:Y:S05]  /*c010*/  BSYNC B0 ;  /* 0x0000000000007941 */ /* 0x000fea0003800000 */
.L_x_3240:
[C---:B-1----:R-:W-:Y:S04]  /*c020*/  LEA R2, P0, R97.reuse, R70, 0x1 ;  /* 0x0000004661027211 */ /* 0x042fe800078008ff */
[----:B------:R-:W-:Y:S05]  /*c030*/  LEA.HI.X R3, R97, R71, R115, 0x1, P0 ;  /* 0x0000004761037211 */ /* 0x000fea00000f0c73 */
[----:B-----5:R1:W-:Y:S04]  /*c040*/  ST.E.128 [R2.64], R8 ;  /* 0x0000000802007985 */ /* 0x0203e8000c101d06 */
.L_x_3239:
[----:B------:R-:W-:Y:S05]  /*c050*/  BSYNC B1 ;  /* 0x0000000000017941 */ /* 0x000fea0003800000 */
.L_x_3238:
        /* <DEDUP_REMOVED lines=100> */
.L_x_3245:
[----:B------:R-:W-:Y:S05]  /*c6a0*/  BSYNC B0 ;  /* 0x0000000000007941 */ /* 0x000fea0003800000 */
.L_x_3244:
[----:B-1----:R-:W-:Y:S01]  /*c6b0*/  MOV R2, R70 ;  /* 0x0000004600027202 */ /* 0x002fe20000000f00 */
[----:B------:R-:W-:Y:S01]  /*c6c0*/  IMAD R0, R191, 0x120, RZ ;  /* 0x00000120bf007824 */ /* 0x000fe200078e02ff */
[----:B------:R-:W-:Y:S05]  /*c6d0*/  MOV R3, R71 ;  /* 0x0000004700037202 */ /* 0x000fea0000000f00 */
[----:B------:R-:W-:Y:S05]  /*c6e0*/  IMAD.WIDE.U32 R2, R190, 0x120, R2 ;  /* 0x00000120be027825 */ /* 0x000fea00078e0002 */
[----:B------:R-:W-:Y:S05]  /*c6f0*/  IADD3 R3, R3, R0, RZ ;  /* 0x0000000003037210 */ /* 0x000fea0007ffe0ff */
[----:B-----5:R1:W-:Y:S02]  /*c700*/  ST.E.128 [R2.64], R8 ;  /* 0x0000000802007985 */ /* 0x0203e4000c101d06 */
.L_x_3243:
[----:B------:R-:W-:Y:S05]  /*c710*/  BSYNC B1 ;  /* 0x0000000000017941 */ /* 0x000fea0003800000 */
.L_x_3242:
        /* <DEDUP_REMOVED lines=100> */
.L_x_3249:
[----:B------:R-:W-:Y:S05]  /*cd60*/  BSYNC B0 ;  /* 0x0000000000007941 */ /* 0x000fea0003800000 */
.L_x_3248:
[----:B-1----:R-:W-:Y:S01]  /*cd70*/  MOV R2, R70 ;  /* 0x0000004600027202 */ /* 0x002fe20000000f00 */
[----:B------:R-:W-:Y:S01]  /*cd80*/  IMAD R0, R191, 0x140, RZ ;  /* 0x00000140bf007824 */ /* 0x000fe200078e02ff */
[----:B------:R-:W-:Y:S05]  /*cd90*/  MOV R3, R71 ;  /* 0x0000004700037202 */ /* 0x000fea0000000f00 */
[----:B------:R-:W-:Y:S05]  /*cda0*/  IMAD.WIDE.U32 R2, R190, 0x140, R2 ;  /* 0x00000140be027825 */ /* 0x000fea00078e0002 */
[----:B------:R-:W-:Y:S05]  /*cdb0*/  IADD3 R3, R3, R0, RZ ;  /* 0x0000000003037210 */ /* 0x000fea0007ffe0ff */
[----:B-----5:R1:W-:Y:S02]  /*cdc0*/  ST.E.128 [R2.64], R8 ;  /* 0x0000000802007985 */ /* 0x0203e4000c101d06 */
.L_x_3247:
[----:B------:R-:W-:Y:S05]  /*cdd0*/  BSYNC B1 ;  /* 0x0000000000017941 */ /* 0x000fea0003800000 */
.L_x_3246:
        /* <DEDUP_REMOVED lines=100> */
.L_x_3253:
[----:B------:R-:W-:Y:S05]  /*d420*/  BSYNC B0 ;  /* 0x0000000000007941 */ /* 0x000fea0003800000 */
.L_x_3252:
[----:B-1----:R-:W-:Y:S01]  /*d430*/  MOV R2, R70 ;  /* 0x0000004600027202 */ /* 0x002fe20000000f00 */
[----:B------:R-:W-:Y:S01]  /*d440*/  IMAD R0, R191, 0x160, RZ ;  /* 0x00000160bf007824 */ /* 0x000fe200078e02ff */
[----:B------:R-:W-:Y:S05]  /*d450*/  MOV R3, R71 ;  /* 0x0000004700037202 */ /* 0x000fea0000000f00 */
[----:B------:R-:W-:Y:S05]  /*d460*/  IMAD.WIDE.U32 R2, R190, 0x160, R2 ;  /* 0x00000160be027825 */ /* 0x000fea00078e0002 */
[----:B------:R-:W-:Y:S05]  /*d470*/  IADD3 R3, R3, R0, RZ ;  /* 0x0000000003037210 */ /* 0x000fea0007ffe0ff */
[----:B-----5:R1:W-:Y:S02]  /*d480*/  ST.E.128 [R2.64], R8 ;  /* 0x0000000802007985 */ /* 0x0203e4000c101d06 */
.L_x_3251:
[----:B------:R-:W-:Y:S05]  /*d490*/  BSYNC B1 ;  /* 0x0000000000017941 */ /* 0x000fea0003800000 */
.L_x_3250:
        /* <DEDUP_REMOVED lines=100> */
.L_x_3257:
[----:B------:R-:W-:Y:S05]  /*dae0*/  BSYNC B0 ;  /* 0x0000000000007941 */ /* 0x000fea0003800000 */
.L_x_3256:
[----:B-1----:R-:W-:Y:S01]  /*daf0*/  MOV R2, R70 ;  /* 0x0000004600027202 */ /* 0x002fe20000000f00 */
[----:B------:R-:W-:Y:S01]  /*db00*/  IMAD R0, R191, 0x180, RZ ;  /* 0x00000180bf007824 */ /* 0x000fe200078e02ff */
[----:B------:R-:W-:Y:S05]  /*db10*/  MOV R3, R71 ;  /* 0x0000004700037202 */ /* 0x000fea0000000f00 */
[----:B------:R-:W-:Y:S05]  /*db20*/  IMAD.WIDE.U32 R2, R190, 0x180, R2 ;  /* 0x00000180be027825 */ /* 0x000fea00078e0002 */
[----:B------:R-:W-:Y:S05]  /*db30*/  IADD3 R3, R3, R0, RZ ;  /* 0x0000000003037210 */ /* 0x000fea0007ffe0ff */
[----:B-----5:R1:W-:Y:S02]  /*db40*/  ST.E.128 [R2.64], R8 ;  /* 0x0000000802007985 */ /* 0x0203e4000c101d06 */
.L_x_3255:
[----:B------:R-:W-:Y:S05]  /*db50*/  BSYNC B1 ;  /* 0x0000000000017941 */ /* 0x000fea0003800000 */
.L_x_3254:
        /* <DEDUP_REMOVED lines=100> */
.L_x_3261:
[----:B------:R-:W-:Y:S05]  /*e1a0*/  BSYNC B0 ;  /* 0x0000000000007941 */ /* 0x000fea0003800000 */
.L_x_3260:
[----:B-1----:R-:W-:Y:S01]  /*e1b0*/  MOV R2, R70 ;  /* 0x0000004600027202 */ /* 0x002fe20000000f00 */
[----:B------:R-:W-:Y:S01]  /*e1c0*/  IMAD R0, R191, 0x1a0, RZ ;  /* 0x000001a0bf007824 */ /* 0x000fe200078e02ff */
[----:B------:R-:W-:Y:S05]  /*e1d0*/  MOV R3, R71 ;  /* 0x0000004700037202 */ /* 0x000fea0000000f00 */
[----:B------:R-:W-:Y:S05]  /*e1e0*/  IMAD.WIDE.U32 R2, R190, 0x1a0, R2 ;  /* 0x000001a0be027825 */ /* 0x000fea00078e0002 */
[----:B------:R-:W-:Y:S05]  /*e1f0*/  IADD3 R3, R3, R0, RZ ;  /* 0x0000000003037210 */ /* 0x000fea0007ffe0ff */
[----:B-----5:R1:W-:Y:S02]  /*e200*/  ST.E.128 [R2.64], R8 ;  /* 0x0000000802007985 */ /* 0x0203e4000c101d06 */
.L_x_3259:
[----:B------:R-:W-:Y:S05]  /*e210*/  BSYNC B1 ;  /* 0x0000000000017941 */ /* 0x000fea0003800000 */
.L_x_3258:
        /* <DEDUP_REMOVED lines=100> */
.L_x_3265:
[----:B------:R-:W-:Y:S05]  /*e860*/  BSYNC B0 ;  /* 0x0000000000007941 */ /* 0x000fea0003800000 */
.L_x_3264:
[----:B-1----:R-:W-:Y:S01]  /*e870*/  MOV R2, R70 ;  /* 0x0000004600027202 */ /* 0x002fe20000000f00 */
[----:B------:R-:W-:Y:S01]  /*e880*/  IMAD R0, R191, 0x1c0, RZ ;  /* 0x000001c0bf007824 */ /* 0x000fe200078e02ff */
[----:B------:R-:W-:Y:S05]  /*e890*/  MOV R3, R71 ;  /* 0x0000004700037202 */ /* 0x000fea0000000f00 */
[----:B------:R-:W-:Y:S05]  /*e8a0*/  IMAD.WIDE.U32 R2, R190, 0x1c0, R2 ;  /* 0x000001c0be027825 */ /* 0x000fea00078e0002 */
[----:B------:R-:W-:Y:S05]  /*e8b0*/  IADD3 R3, R3, R0, RZ ;  /* 0x0000000003037210 */ /* 0x000fea0007ffe0ff */
[----:B-----5:R1:W-:Y:S02]  /*e8c0*/  ST.E.128 [R2.64], R8 ;  /* 0x0000000802007985 */ /* 0x0203e4000c101d06 */
.L_x_3263:
[----:B------:R-:W-:Y:S05]  /*e8d0*/  BSYNC B1 ;  /* 0x0000000000017941 */ /* 0x000fea0003800000 */
.L_x_3262:
        /* <DEDUP_REMOVED lines=99> */
.L_x_3269:
[----:B------:R-:W-:Y:S05]  /*ef10*/  BSYNC B0 ;  /* 0x0000000000007941 */ /* 0x000fea0003800000 */
.L_x_3268:
[----:B-1----:R-:W-:Y:S01]  /*ef20*/  MOV R2, R70 ;  /* 0x0000004600027202 */ /* 0x002fe20000000f00 */
[----:B------:R-:W-:Y:S01]  /*ef30*/  IMAD R0, R191, 0x1e0, RZ ;  /* 0x000001e0bf007824 */ /* 0x000fe200078e02ff */
[----:B------:R-:W-:Y:S05]  /*ef40*/  MOV R3, R71 ;  /* 0x0000004700037202 */ /* 0x000fea0000000f00 */
[----:B------:R-:W-:Y:S05]  /*ef50*/  IMAD.WIDE.U32 R2, R190, 0x1e0, R2 ;  /* 0x000001e0be027825 */ /* 0x000fea00078e0002 */
[----:B------:R-:W-:Y:S05]  /*ef60*/  IADD3 R3, R3, R0, RZ ;  /* 0x0000000003037210 */ /* 0x000fea0007ffe0ff */
[----:B-----5:R1:W-:Y:S02]  /*ef70*/  ST.E.128 [R2.64], R8 ;  /* 0x0000000802007985 */ /* 0x0203e4000c101d06 */
.L_x_3267:
[----:B------:R-:W-:Y:S05]  /*ef80*/  BSYNC B1 ;  /* 0x0000000000017941 */ /* 0x000fea0003800000 */
.L_x_3266:
        /* <DEDUP_REMOVED lines=11> */
.L_x_3171:
        /* <DEDUP_REMOVED lines=184> */
.L_x_3205:
[----:B------:R-:W-:Y:S05]  /*fbc0*/  BSYNC B2 ;  /* 0x0000000000027941 */ /* 0x000fea0003800000 */
.L_x_3170:
        /* <DEDUP_REMOVED lines=92> */
.L_x_3271:
        /* <DEDUP_REMOVED lines=12> */
.L_x_3272:
[----:B------:R-:W-:Y:S05]  /*10250*/  BSYNC B0 ;  /* 0x0000000000007941 */ /* 0x000fea0003800000 */
.L_x_3270:
[----:B------:R-:W-:Y:S04]  /*10260*/  IADD3 R21, R21, -0x1, RZ ;  /* 0xffffffff15157810 */ /* 0x000fe80007ffe0ff */
[----:B------:R-:W-:Y:S11]  /*10270*/  ISETP.GT.AND P0, PT, R21, R119, PT ;  /* 0x000000771500720c */ /* 0x000ff60003f04270 */
[----:B------:R-:W-:Y:S02]  /*10280*/  @!UPT UIADD3 URZ, URZ, URZ, URZ ;  /* 0x0000003f3f3ff290 */ /* 0x000fe4000fffe03f */
[----:B------:R-:W-:-:S05]  /*10290*/  @P0 BRA `(.L_x_3273) ;  /* 0xffff2de000000947 */ /* 0x000fca000383ffff */
.L_x_3169:
[----:B-1----:R-:W-:Y:S01]  /*102a0*/  WARPSYNC 0xffffffff ;  /* 0xffffffff00007948 */ /* 0x002fe20003800000 */
[----:B------:R-:W-:Y:S06]  /*102b0*/  BAR.SYNC.DEFER_BLOCKING 0x0 ;  /* 0x0000000000007b1d */ /* 0x000fec0000010000 */
[----:B------:R1:W5:Y:S04]  /*102c0*/  LDL R230, [R1+0x15c] ;  /* 0x00015c0001e67983 */ /* 0x0003680000100800 */
[----:B------:R-:W2:Y:S01]  /*102d0*/  LD.E R35, [R16.64+0xd0] ;  /* 0x0000d00610237980 */ /* 0x000ea2000c101900 */
[----:B------:R-:W-:Y:S01]  /*102e0*/  BSSY B2, `(.L_x_3274) ;  /* 0x000031b000027945 */ /* 0x000fe20003800000 */
[----:B------:R-:W-:Y:S01]  /*102f0*/  IMAD.SHL.U32 R189, R216, 0x2, RZ ;  /* 0x00000002d8bd7824 */ /* 0x000fe200078e00ff */
[C---:B------:R-:W-:Y:S01]  /*10300*/  SHF.L.U64.HI R6, R170.reuse, 0x4, R171 ;  /* 0x00000004aa067819 */ /* 0x040fe200000102ab */
[----:B------:R-:W3:Y:S01]  /*10310*/  S2R R51, SR_CTAID.Y ;  /* 0x0000000000337919 */ /* 0x000ee20000002600 */
[----:B------:R-:W-:-:S03]  /*10320*/  IMAD.SHL.U32 R4, R170, 0x10, RZ ;  /* 0x00000010aa047824 */ /* 0x000fc600078e00ff */
[----:B------:R-:W4:Y:S01]  /*10330*/  S2R R47, SR_TID.X ;  /* 0x00000000002f7919 */ /* 0x000f220000002100 */
[----:B---3--:R-:W-:Y:S02]  /*10340*/  SHF.R.S32.HI R50, RZ, 0x1f, R51 ;  /* 0x0000001fff327819 */ /* 0x008fe40000011433 */
[----:B--2---:R-:W-:-:S13]  /*10350*/  ISETP.NE.AND P0, PT, R35, RZ, PT ;  /* 0x000000ff2300720c */ /* 0x004fda0003f05270 */
[----:B------:R-:W-:Y:S05]  /*10360*/  @!P0 BRA `(.L_x_3275) ;  /* 0x00002cd000008947 */ /* 0x000fea0003800000 */
[----:B-1--4-:R-:W2:Y:S01]  /*10370*/  LD.E.64 R2, [R16.64+0xf0] ;  /* 0x0000f00610027980 */ /* 0x012ea2000c101b00 */
[----:B------:R-:W-:-:S03]  /*10380*/  IMAD.MOV.U32 R0, RZ, RZ, RZ ;  /* 0x000000ffff007224 */ /* 0x000fc600078e00ff */
[----:B------:R-:W2:Y:S04]  /*10390*/  LD.E.U8 R12, [R16.64+0x1b3] ;  /* 0x0001b306100c7980 */ /* 0x000ea8000c101100 */
[----:B------:R1:W5:Y:S04]  /*103a0*/  LD.E R39, [R16.64+0xc0] ;  /* 0x0000c00610277980 */ /* 0x000368000c101900 */
[----:B------:R1:W5:Y:S04]  /*103b0*/  LD.E.64 R30, [R16.64+0x148] ;  /* 0x00014806101e7980 */ /* 0x000368000c101b00 */
[----:B-----5:R1:W5:Y:S04]  /*103c0*/  LD.E.64 R28, [R16.64+0x150] ;  /* 0x00015006101c7980 */ /* 0x020368000c101b00 */
[----:B------:R-:W4:Y:S01]  /*103d0*/  S2R R5, SR_CTAID.X ;  /* 0x0000000000057919 */ /* 0x000f220000002500 */
[----:B--2---:R-:W-:-:S04]  /*103e0*/  ISETP.NE.U32.AND P1, PT, R2, RZ, PT ;  /* 0x000000ff0200720c */ /* 0x004fc80003f25070 */
[----:B------:R-:W-:-:S13]  /*103f0*/  ISETP.NE.AND.EX P1, PT, R3, RZ, PT, P1 ;  /* 0x000000ff0300720c */ /* 0x000fda0003f25310 */
[----:B------:R-:W-:-:S04]  /*10400*/  @P1 LEA R2, P0, R51, R2, 0x2 ;  /* 0x0000000233021211 */ /* 0x000fc800078010ff */
[----:B------:R-:W-:-:S05]  /*10410*/  @P1 LEA.HI.X R3, R51, R3, R50, 0x2, P0 ;  /* 0x0000000333031211 */ /* 0x000fca00000f1432 */
[----:B------:R2:W3:Y:S01]  /*10420*/  @P1 LD.E R0, [R2.64] ;  /* 0x0000000602001980 */ /* 0x0004e2000c101900 */
[----:B----4-:R-:W-:Y:S01]  /*10430*/  IMAD.SHL.U32 R13, R5, 0x40, RZ ;  /* 0x00000040050d7824 */ /* 0x010fe200078e00ff */
        /* <DEDUP_REMOVED lines=16> */
[----:B------:R-:W-:Y:S02]  /*10540*/  ISETP.NE.AND P0, PT, R12, RZ, PT ;  /* 0x000000ff0c00720c */ /* 0x000fe40003f05270 */
        /* <DEDUP_REMOVED lines=74> */
.L_x_3280:
[----:B------:R-:W-:Y:S05]  /*109f0*/  BSYNC B0 ;  /* 0x0000000000007941 */ /* 0x000fea0003800000 */
.L_x_3279:
[----:B-----5:R3:W-:Y:S02]  /*10a00*/  STS.128 [R189], R4 ;  /* 0x00000004bd007388 */ /* 0x0207e40000000c00 */
.L_x_3278:
[----:B------:R-:W-:Y:S05]  /*10a10*/  BSYNC B1 ;  /* 0x0000000000017941 */ /* 0x000fea0003800000 */
.L_x_3277:
        /* <DEDUP_REMOVED lines=62> */
.L_x_3284:
[----:B------:R-:W-:Y:S05]  /*10e00*/  BSYNC B0 ;  /* 0x0000000000007941 */ /* 0x000fea0003800000 */
.L_x_3283:
[----:B-----5:R1:W-:Y:S02]  /*10e10*/  STS.128 [R189+0x800], R4 ;  /* 0x00080004bd007388 */ /* 0x0203e40000000c00 */
.L_x_3282:
[----:B------:R-:W-:Y:S05]  /*10e20*/  BSYNC B1 ;  /* 0x0000000000017941 */ /* 0x000fea0003800000 */
.L_x_3281:
        /* <DEDUP_REMOVED lines=63> */
.L_x_3288:
[----:B------:R-:W-:Y:S05]  /*11220*/  BSYNC B0 ;  /* 0x0000000000007941 */ /* 0x000fea0003800000 */
.L_x_3287:
[----:B-----5:R3:W-:Y:S02]  /*11230*/  STS.128 [R189+0x1000], R4 ;  /* 0x00100004bd007388 */ /* 0x0207e40000000c00 */
.L_x_3286:
[----:B------:R-:W-:Y:S05]  /*11240*/  BSYNC B1 ;  /* 0x0000000000017941 */ /* 0x000fea0003800000 */
.L_x_3285:
[----:B------:R-:W-:-:S04]  /*11250*/  IADD3 R27, R80, 0x30, RZ ;  /* 0x00000030501b7810 */ /* 0x000fc80007ffe0ff */
        /* <DEDUP_REMOVED lines=61> */
.L_x_3291:
[----:B------:R-:W-:Y:S05]  /*11630*/  BSYNC B0 ;  /* 0x0000000000007941 */ /* 0x000fea0003800000 */
.L_x_3290:
[----:B-----5:R3:W-:Y:S01]  /*11640*/  STS.128 [R189+0x1800], R4 ;  /* 0x00180004bd007388 */ /* 0x0207e20000000c00 */
[----:B------:R-:W-:Y:S05]  /*11650*/  BRA `(.L_x_3289) ;  /* 0x00001e3000007947 */ /* 0x000fea0003800000 */
.L_x_3276:
        /* <DEDUP_REMOVED lines=98> */
.L_x_3295:
[----:B------:R-:W-:Y:S05]  /*11c80*/  BSYNC B0 ;  /* 0x0000000000007941 */ /* 0x000fea0003800000 */
.L_x_3294:
[----:B-----5:R3:W-:Y:S02]  /*11c90*/  STS.128 [R189], R4 ;  /* 0x00000004bd007388 */ /* 0x0207e40000000c00 */
.L_x_3293:
[----:B------:R-:W-:Y:S05]  /*11ca0*/  BSYNC B1 ;  /* 0x0000000000017941 */ /* 0x000fea0003800000 */
.L_x_3292:
        /* <DEDUP_REMOVED lines=12> */
[-C--:B------:R-:W-:Y:S02]  /*11d70*/  ISETP.GE.AND P0, PT, R134, R20.reuse, PT ;  /* 0x000000148600720c */ /* 0x080fe40003f06270 */
        /* <DEDUP_REMOVED lines=27> */
[----:B---3--:R-:W-:Y:S01]  /*11f30*/  HADD2.F32 R5, -RZ, R13.H1_H1 ;  /* 0x3000000dff057230 */ /* 0x008fe20000004100 */
[----:B------:R-:W-:Y:S01]  /*11f40*/  MOV R33, R11 ;  /* 0x0000000b00217202 */ /* 0x000fe20000000f00 */
[----:B------:R-:W-:-:S02]  /*11f50*/  HADD2.F32 R7, -RZ, R12.H1_H1 ;  /* 0x3000000cff077230 */ /* 0x000fc40000004100 */
        /* <DEDUP_REMOVED lines=58> */
.L_x_3299:
[----:B------:R-:W-:Y:S05]  /*12300*/  BSYNC B0 ;  /* 0x0000000000007941 */ /* 0x000fea0003800000 */
.L_x_3298:
[----:B-----5:R1:W-:Y:S02]  /*12310*/  STS.128 [R189+0x800], R4 ;  /* 0x00080004bd007388 */ /* 0x0203e40000000c00 */
.L_x_3297:
[----:B------:R-:W-:Y:S05]  /*12320*/  BSYNC B1 ;  /* 0x0000000000017941 */ /* 0x000fea0003800000 */
.L_x_3296:
        /* <DEDUP_REMOVED lines=12> */
[-C--:B------:R-:W-:Y:S02]  /*123f0*/  ISETP.GE.AND P0, PT, R134, R20.reuse, PT ;  /* 0x000000148600720c */ /* 0x080fe40003f06270 */
        /* <DEDUP_REMOVED lines=89> */
.L_x_3303:
[----:B------:R-:W-:Y:S05]  /*12990*/  BSYNC B0 ;  /* 0x0000000000007941 */ /* 0x000fea0003800000 */
.L_x_3302:
[----:B-----5:R3:W-:Y:S02]  /*129a0*/  STS.128 [R189+0x1000], R4 ;  /* 0x00100004bd007388 */ /* 0x0207e40000000c00 */
.L_x_3301:
[----:B------:R-:W-:Y:S05]  /*129b0*/  BSYNC B1 ;  /* 0x0000000000017941 */ /* 0x000fea0003800000 */
.L_x_3300:
        /* <DEDUP_REMOVED lines=43> */
[--C-:B------:R-:W-:Y:S01]  /*12c70*/  HADD2.F32 R6, -RZ, R13.reuse.H0_H0 ;  /* 0x2000000dff067230 */ /* 0x100fe20000004100 */
        /* <DEDUP_REMOVED lines=57> */
.L_x_3305:
[----:B------:R-:W-:Y:S05]  /*13010*/  BSYNC B0 ;  /* 0x0000000000007941 */ /* 0x000fea0003800000 */
.L_x_3304:
[----:B-----5:R3:W-:Y:S01]  /*13020*/  STS.128 [R189+0x1800], R4 ;  /* 0x00180004bd007388 */ /* 0x0207e20000000c00 */
[----:B------:R-:W-:Y:S05]  /*13030*/  BRA `(.L_x_3289) ;  /* 0x0000045000007947 */ /* 0x000fea0003800000 */
.L_x_3275:
[----:B-1--4-:R-:W1:Y:S01]  /*13040*/  S2R R0, SR_CTAID.X ;  /* 0x0000000000007919 */ /* 0x012e620000002500 */
[----:B------:R-:W-:Y:S01]  /*13050*/  BSSY B0, `(.L_x_3306) ;  /* 0x000000f000007945 */ /* 0x000fe20003800000 */
[----:B-1----:R-:W-:-:S05]  /*13060*/  IMAD.SHL.U32 R0, R0, 0x40, RZ ;  /* 0x0000004000007824 */ /* 0x002fca00078e00ff */
[----:B-----5:R-:W-:-:S04]  /*13070*/  IADD3 R0, -R0, R230, RZ ;  /* 0x000000e600007210 */ /* 0x020fc80007ffe1ff */
[----:B------:R-:W-:-:S13]  /*13080*/  ISETP.GE.AND P0, PT, R80, R0, PT ;  /* 0x000000005000720c */ /* 0x000fda0003f06270 */
[----:B------:R-:W-:Y:S05]  /*13090*/  @P0 BRA `(.L_x_3307) ;  /* 0x000000a000000947 */ /* 0x000fea0003800000 */
[----:B------:R-:W2:Y:S02]  /*130a0*/  LDL R2, [R1+0x8] ;  /* 0x0000080001027983 */ /* 0x000ea40000100800 */
[----:B--2---:R-:W-:-:S13]  /*130b0*/  ISETP.GE.AND P0, PT, R134, R2, PT ;  /* 0x000000028600720c */ /* 0x004fda0003f06270 */
        /* <DEDUP_REMOVED lines=8> */
.L_x_3307:
[----:B------:R-:W-:Y:S05]  /*13140*/  BSYNC B0 ;  /* 0x0000000000007941 */ /* 0x000fea0003800000 */
.L_x_3306:
[----:B------:R-:W-:Y:S01]  /*13150*/  IADD3 R37, R80, 0x10, RZ ;  /* 0x0000001050257810 */ /* 0x000fe20007ffe0ff */
[----:B------:R-:W-:Y:S03]  /*13160*/  BSSY B0, `(.L_x_3308) ;  /* 0x000000f000007945 */ /* 0x000fe60003800000 */
[----:B------:R-:W-:-:S13]  /*13170*/  ISETP.GE.AND P0, PT, R37, R0, PT ;  /* 0x000000002500720c */ /* 0x000fda0003f06270 */
[----:B------:R-:W-:Y:S05]  /*13180*/  @P0 BRA `(.L_x_3309) ;  /* 0x000000c000000947 */ /* 0x000fea0003800000 */
[----:B--2---:R-:W2:Y:S02]  /*13190*/  LDL R2, [R1+0x8] ;  /* 0x0000080001027983 */ /* 0x004ea40000100800 */
[----:B--2---:R-:W-:-:S13]  /*131a0*/  ISETP.GE.AND P0, PT, R134, R2, PT ;  /* 0x000000028600720c */ /* 0x004fda0003f06270 */
[----:B------:R2:W-:Y:S01]  /*131b0*/  @P0 STS.128 [R189+0x800], RZ ;  /* 0x000800ffbd000388 */ /* 0x0005e20000000c00 */
[----:B------:R-:W-:Y:S05]  /*131c0*/  @P0 BRA `(.L_x_3309) ;  /* 0x0000008000000947 */ /* 0x000fea0003800000 */
[----:B------:R-:W-:-:S05]  /*131d0*/  IADD3 R3, P0, R4, R214, RZ ;  /* 0x000000d604037210 */ /* 0x000fca0007f1e0ff */
[----:B------:R-:W-:Y:S01]  /*131e0*/  IMAD.X R4, R6, 0x1, R217, P0 ;  /* 0x0000000106047824 */ /* 0x000fe200000e06d9 */
[----:B------:R-:W-:-:S04]  /*131f0*/  LEA R2, P0, R3, R168, 0x1 ;  /* 0x000000a803027211 */ /* 0x000fc800078008ff */
[----:B------:R-:W-:-:S05]  /*13200*/  LEA.HI.X R3, R3, R169, R4, 0x1, P0 ;  /* 0x000000a903037211 */ /* 0x000fca00000f0c04 */
[----:B------:R-:W-:Y:S01]  /*13210*/  @!PT LDS RZ, [RZ] ;  /* 0x00000000fffff984 */ /* 0x000fe20000000800 */
[----:B------:R-:W-:Y:S01]  /*13220*/  @!PT LDS RZ, [RZ] ;  /* 0x00000000fffff984 */ /* 0x000fe20000000800 */
[----:B------:R-:W-:Y:S01]  /*13230*/  @!PT LDS RZ, [RZ] ;  /* 0x00000000fffff984 */ /* 0x000fe20000000800 */
[----:B------:R3:W-:Y:S04]  /*13240*/  LDGSTS.E.BYPASS.LTC128B.128 [R189+0x800], [R2.64] ;  /* 0x0080000002bd7fae */ /* 0x0007e8000b901d46 */
.L_x_3309:
[----:B------:R-:W-:Y:S05]  /*13250*/  BSYNC B0 ;  /* 0x0000000000007941 */ /* 0x000fea0003800000 */
.L_x_3308:
[----:B------:R-:W-:Y:S01]  /*13260*/  IADD3 R36, R80, 0x20, RZ ;  /* 0x0000002050247810 */ /* 0x000fe20007ffe0ff */
[----:B------:R-:W-:Y:S03]  /*13270*/  BSSY B0, `(.L_x_3310) ;  /* 0x000000f000007945 */ /* 0x000fe60003800000 */
[----:B------:R-:W-:-:S13]  /*13280*/  ISETP.GE.AND P0, PT, R36, R0, PT ;  /* 0x000000002400720c */ /* 0x000fda0003f06270 */
[----:B------:R-:W-:Y:S05]  /*13290*/  @P0 BRA `(.L_x_3311) ;  /* 0x000000c000000947 */ /* 0x000fea0003800000 */
[----:B--23--:R-:W2:Y:S02]  /*132a0*/  LDL R2, [R1+0x8] ;  /* 0x0000080001027983 */ /* 0x00cea40000100800 */
[----:B--2---:R-:W-:-:S13]  /*132b0*/  ISETP.GE.AND P0, PT, R134, R2, PT ;  /* 0x000000028600720c */ /* 0x004fda0003f06270 */
[----:B------:R2:W-:Y:S01]  /*132c0*/  @P0 STS.128 [R189+0x1000], RZ ;  /* 0x001000ffbd000388 */ /* 0x0005e20000000c00 */
[----:B------:R-:W-:Y:S05]  /*132d0*/  @P0 BRA `(.L_x_3311) ;  /* 0x0000008000000947 */ /* 0x000fea0003800000 */
[----:B------:R-:W-:-:S04]  /*132e0*/  LEA R3, P0, R170, R214, 0x5 ;  /* 0x000000d6aa037211 */ /* 0x000fc800078028ff */
[----:B------:R-:W-:Y:S02]  /*132f0*/  LEA.HI.X R4, R170, R217, R171, 0x5, P0 ;  /* 0x000000d9aa047211 */ /* 0x000fe400000f2cab */
[----:B------:R-:W-:-:S04]  /*13300*/  LEA R2, P0, R3, R168, 0x1 ;  /* 0x000000a803027211 */ /* 0x000fc800078008ff */
[----:B------:R-:W-:-:S05]  /*13310*/  LEA.HI.X R3, R3, R169, R4, 0x1, P0 ;  /* 0x000000a903037211 */ /* 0x000fca00000f0c04 */
[----:B------:R-:W-:Y:S01]  /*13320*/  @!PT LDS RZ, [RZ] ;  /* 0x00000000fffff984 */ /* 0x000fe20000000800 */
[----:B------:R-:W-:Y:S01]  /*13330*/  @!PT LDS RZ, [RZ] ;  /* 0x00000000fffff984 */ /* 0x000fe20000000800 */
[----:B------:R-:W-:Y:S01]  /*13340*/  @!PT LDS RZ, [RZ] ;  /* 0x00000000fffff984 */ /* 0x000fe20000000800 */
[----:B------:R3:W-:Y:S04]  /*13350*/  LDGSTS.E.BYPASS.LTC128B.128 [R189+0x1000], [R2.64] ;  /* 0x0100000002bd7fae */ /* 0x0007e8000b901d46 */
.L_x_3311:
[----:B------:R-:W-:Y:S05]  /*13360*/  BSYNC B0 ;  /* 0x0000000000007941 */ /* 0x000fea0003800000 */
.L_x_3310:
[----:B------:R-:W-:-:S04]  /*13370*/  IADD3 R27, R80, 0x30, RZ ;  /* 0x00000030501b7810 */ /* 0x000fc80007ffe0ff */
[----:B------:R-:W-:-:S13]  /*13380*/  ISETP.GE.AND P0, PT, R27, R0, PT ;  /* 0x000000001b00720c */ /* 0x000fda0003f06270 */
[----:B------:R-:W-:Y:S05]  /*13390*/  @P0 BRA `(.L_x_3289) ;  /* 0x000000f000000947 */ /* 0x000fea0003800000 */
[----:B--23--:R-:W2:Y:S02]  /*133a0*/  LDL R2, [R1+0x8] ;  /* 0x0000080001027983 */ /* 0x00cea40000100800 */
        /* <DEDUP_REMOVED lines=14> */
.L_x_3289:
[----:B------:R-:W-:Y:S05]  /*13490*/  BSYNC B2 ;  /* 0x0000000000027941 */ /* 0x000fea0003800000 */
.L_x_3274:
[----:B--2---:R-:W2:Y:S01]  /*134a0*/  LDL R0, [R1+0xf4] ;  /* 0x0000f40001007983 */ /* 0x004ea20000100800 */
[----:B------:R-:W-:Y:S01]  /*134b0*/  BSSY B0, `(.L_x_3312) ;  /* 0x0000011000007945 */ /* 0x000fe20003800000 */
[----:B--2---:R-:W-:-:S05]  /*134c0*/  IADD3 R0, R0, -0x1, RZ ;  /* 0xffffffff00007810 */ /* 0x004fca0007ffe0ff */
[----:B------:R-:W-:Y:S01]  /*134d0*/  IMAD.SHL.U32 R99, R0, 0x100, RZ ;  /* 0x0000010000637824 */ /* 0x000fe200078e00ff */
[----:B------:R2:W-:Y:S03]  /*134e0*/  STL [R1+0xc], R0 ;  /* 0x00000c0001007387 */ /* 0x0005e60000100800 */
[----:B--2---:R-:W-:-:S05]  /*134f0*/  IMAD.IADD R0, R212, 0x1, -R99 ;  /* 0x00000001d4007824 */ /* 0x004fca00078e0a63 */
[----:B------:R-:W-:-:S13]  /*13500*/  ISETP.GE.AND P0, PT, R80, R0, PT ;  /* 0x000000005000720c */ /* 0x000fda0003f06270 */
[----:B------:R-:W-:Y:S05]  /*13510*/  @P0 BRA `(.L_x_3313) ;  /* 0x000000a000000947 */ /* 0x000fea0003800000 */
[----:B---3--:R-:W2:Y:S02]  /*13520*/  LDL R2, [R1+0x8] ;  /* 0x0000080001027983 */ /* 0x008ea40000100800 */
[----:B--2---:R-:W-:-:S13]  /*13530*/  ISETP.GE.AND P0, PT, R134, R2, PT ;  /* 0x000000028600720c */ /* 0x004fda0003f06270 */
[----:B------:R2:W-:Y:S01]  /*13540*/  @P0 STS.128 [R189+0x2000], RZ ;  /* 0x002000ffbd000388 */ /* 0x0005e20000000c00 */
[----:B------:R-:W-:Y:S05]  /*13550*/  @P0 BRA `(.L_x_3313) ;  /* 0x0000006000000947 */ /* 0x000fea0003800000 */
[----:B------:R-:W3:Y:S01]  /*13560*/  LDL R2, [R1] ;  /* 0x0000000001027983 */ /* 0x000ee20000100800 */
[----:B------:R-:W-:-:S05]  /*13570*/  MOV R3, R252 ;  /* 0x000000fc00037202 */ /* 0x000fca0000000f00 */
[----:B------:R-:W-:Y:S01]  /*13580*/  @!PT LDS RZ, [RZ] ;  /* 0x00000000fffff984 */ /* 0x000fe20000000800 */
[----:B------:R-:W-:Y:S01]  /*13590*/  @!PT LDS RZ, [RZ] ;  /* 0x00000000fffff984 */ /* 0x000fe20000000800 */
[----:B------:R-:W-:Y:S01]  /*135a0*/  @!PT LDS RZ, [RZ] ;  /* 0x00000000fffff984 */ /* 0x000fe20000000800 */
[----:B---3--:R3:W-:Y:S02]  /*135b0*/  LDGSTS.E.BYPASS.LTC128B.128 [R189+0x2000], [R2.64] ;  /* 0x0200000002bd7fae */ /* 0x0087e4000b901d46 */
.L_x_3313:
[----:B------:R-:W-:Y:S05]  /*135c0*/  BSYNC B0 ;  /* 0x0000000000007941 */ /* 0x000fea0003800000 */
.L_x_3312:
[----:B------:R-:W-:Y:S01]  /*135d0*/  ISETP.GE.AND P0, PT, R37, R0, PT ;  /* 0x000000002500720c */ /* 0x000fe20003f06270 */
[----:B------:R-:W-:-:S12]  /*135e0*/  BSSY B0, `(.L_x_3314) ;  /* 0x000000d000007945 */ /* 0x000fd80003800000 */
[----:B------:R-:W-:Y:S05]  /*135f0*/  @P0 BRA `(.L_x_3315) ;  /* 0x000000b000000947 */ /* 0x000fea0003800000 */
[----:B---3--:R-:W3:Y:S02]  /*13600*/  LDL R2, [R1+0x8] ;  /* 0x0000080001027983 */ /* 0x008ee40000100800 */
[----:B---3--:R-:W-:-:S13]  /*13610*/  ISETP.GE.AND P0, PT, R134, R2, PT ;  /* 0x000000028600720c */ /* 0x008fda0003f06270 */
[----:B------:R3:W-:Y:S01]  /*13620*/  @P0 STS.128 [R189+0x2800], RZ ;  /* 0x002800ffbd000388 */ /* 0x0007e20000000c00 */
[----:B------:R-:W-:Y:S05]  /*13630*/  @P0 BRA `(.L_x_3315) ;  /* 0x0000007000000947 */ /* 0x000fea0003800000 */
[----:B--2---:R-:W2:Y:S02]  /*13640*/  LDL R2, [R1] ;  /* 0x0000000001027983 */ /* 0x004ea40000100800 */
[----:B--2---:R-:W-:-:S04]  /*13650*/  LEA R2, P0, R118, R2, 0x1 ;  /* 0x0000000276027211 */ /* 0x004fc800078008ff */
[----:B------:R-:W-:-:S05]  /*13660*/  LEA.HI.X R3, R118, R252, R224, 0x1, P0 ;  /* 0x000000fc76037211 */ /* 0x000fca00000f0ce0 */
[----:B------:R-:W-:Y:S01]  /*13670*/  @!PT LDS RZ, [RZ] ;  /* 0x00000000fffff984 */ /* 0x000fe20000000800 */
[----:B------:R-:W-:Y:S01]  /*13680*/  @!PT LDS RZ, [RZ] ;  /* 0x00000000fffff984 */ /* 0x000fe20000000800 */
[----:B------:R-:W-:Y:S01]  /*13690*/  @!PT LDS RZ, [RZ] ;  /* 0x00000000fffff984 */ /* 0x000fe20000000800 */
[----:B------:R2:W-:Y:S04]  /*136a0*/  LDGSTS.E.BYPASS.LTC128B.128 [R189+0x2800], [R2.64] ;  /* 0x0280000002bd7fae */ /* 0x0005e8000b901d46 */
.L_x_3315:
[----:B------:R-:W-:Y:S05]  /*136b0*/  BSYNC B0 ;  /* 0x0000000000007941 */ /* 0x000fea0003800000 */
.L_x_3314:
[----:B------:R-:W-:Y:S01]  /*136c0*/  ISETP.GE.AND P0, PT, R36, R0, PT ;  /* 0x000000002400720c */ /* 0x000fe20003f06270 */
[----:B------:R-:W-:-:S12]  /*136d0*/  BSSY B0, `(.L_x_3316) ;  /* 0x000000d000007945 */ /* 0x000fd80003800000 */
[----:B------:R-:W-:Y:S05]  /*136e0*/  @P0 BRA `(.L_x_3317) ;  /* 0x000000b000000947 */ /* 0x000fea0003800000 */
[----:B--23--:R-:W2:Y:S02]  /*136f0*/  LDL R2, [R1+0x8] ;  /* 0x0000080001027983 */ /* 0x00cea40000100800 */
[----:B--2---:R-:W-:-:S13]  /*13700*/  ISETP.GE.AND P0, PT, R134, R2, PT ;  /* 0x000000028600720c */ /* 0x004fda0003f06270 */
[----:B------:R2:W-:Y:S01]  /*13710*/  @P0 STS.128 [R189+0x3000], RZ ;  /* 0x003000ffbd000388 */ /* 0x0005e20000000c00 */
[----:B------:R-:W-:Y:S05]  /*13720*/  @P0 BRA `(.L_x_3317) ;  /* 0x0000007000000947 */ /* 0x000fea0003800000 */
[----:B------:R-:W3:Y:S02]  /*13730*/  LDL R2, [R1] ;  /* 0x0000000001027983 */ /* 0x000ee40000100800 */
[----:B---3--:R-:W-:-:S04]  /*13740*/  LEA R2, P0, R190, R2, 0x6 ;  /* 0x00000002be027211 */ /* 0x008fc800078030ff */
[----:B------:R-:W-:-:S05]  /*13750*/  LEA.HI.X R3, R190, R252, R191, 0x6, P0 ;  /* 0x000000fcbe037211 */ /* 0x000fca00000f34bf */
[----:B------:R-:W-:Y:S01]  /*13760*/  @!PT LDS RZ, [RZ] ;  /* 0x00000000fffff984 */ /* 0x000fe20000000800 */
[----:B------:R-:W-:Y:S01]  /*13770*/  @!PT LDS RZ, [RZ] ;  /* 0x00000000fffff984 */ /* 0x000fe20000000800 */
[----:B------:R-:W-:Y:S01]  /*13780*/  @!PT LDS RZ, [RZ] ;  /* 0x00000000fffff984 */ /* 0x000fe20000000800 */
[----:B------:R3:W-:Y:S04]  /*13790*/  LDGSTS.E.BYPASS.LTC128B.128 [R189+0x3000], [R2.64] ;  /* 0x0300000002bd7fae */ /* 0x0007e8000b901d46 */
.L_x_3317:
[----:B------:R-:W-:Y:S05]  /*137a0*/  BSYNC B0 ;  /* 0x0000000000007941 */ /* 0x000fea0003800000 */
.L_x_3316:
[----:B------:R-:W-:Y:S01]  /*137b0*/  ISETP.GE.AND P0, PT, R27, R0, PT ;  /* 0x000000001b00720c */ /* 0x000fe20003f06270 */
[----:B------:R-:W-:-:S12]  /*137c0*/  BSSY B0, `(.L_x_3318) ;  /* 0x000000f000007945 */ /* 0x000fd80003800000 */
[----:B------:R-:W-:Y:S05]  /*137d0*/  @P0 BRA `(.L_x_3319) ;  /* 0x000000d000000947 */ /* 0x000fea0003800000 */
[----:B--23--:R-:W2:Y:S02]  /*137e0*/  LDL R2, [R1+0x8] ;  /* 0x0000080001027983 */ /* 0x00cea40000100800 */
[----:B--2---:R-:W-:-:S13]  /*137f0*/  ISETP.GE.AND P0, PT, R134, R2, PT ;  /* 0x000000028600720c */ /* 0x004fda0003f06270 */
[----:B------:R2:W-:Y:S01]  /*13800*/  @P0 STS.128 [R189+0x3800], RZ ;  /* 0x003800ffbd000388 */ /* 0x0005e20000000c00 */
[----:B------:R-:W-:Y:S05]  /*13810*/  @P0 BRA `(.L_x_3319) ;  /* 0x0000009000000947 */ /* 0x000fea0003800000 */
[----:B------:R-:W3:Y:S01]  /*13820*/  LDL R2, [R1] ;  /* 0x0000000001027983 */ /* 0x000ee20000100800 */
[----:B------:R-:W-:Y:S01]  /*13830*/  MOV R3, R252 ;  /* 0x000000fc00037202 */ /* 0x000fe20000000f00 */
[----:B-1----:R-:W-:-:S04]  /*13840*/  IMAD R4, R191, 0x60, RZ ;  /* 0x00000060bf047824 */ /* 0x002fc800078e02ff */
[----:B---3--:R-:W-:-:S05]  /*13850*/  IMAD.WIDE.U32 R2, R190, 0x60, R2 ;  /* 0x00000060be027825 */ /* 0x008fca00078e0002 */
[----:B------:R-:W-:-:S05]  /*13860*/  IADD3 R3, R4, R3, RZ ;  /* 0x0000000304037210 */ /* 0x000fca0007ffe0ff */
[----:B------:R-:W-:Y:S01]  /*13870*/  @!PT LDS RZ, [RZ] ;  /* 0x00000000fffff984 */ /* 0x000fe20000000800 */
[----:B------:R-:W-:Y:S01]  /*13880*/  @!PT LDS RZ, [RZ] ;  /* 0x00000000fffff984 */ /* 0x000fe20000000800 */
[----:B------:R-:W-:Y:S01]  /*13890*/  @!PT LDS RZ, [RZ] ;  /* 0x00000000fffff984 */ /* 0x000fe20000000800 */
[----:B------:R1:W-:Y:S02]  /*138a0*/  LDGSTS.E.BYPASS.LTC128B.128 [R189+0x3800], [R2.64] ;  /* 0x0380000002bd7fae */ /* 0x0003e4000b901d46 */
.L_x_3319:
[----:B------:R-:W-:Y:S05]  /*138b0*/  BSYNC B0 ;  /* 0x0000000000007941 */ /* 0x000fea0003800000 */
.L_x_3318:
[----:B------:R-:W-:Y:S01]  /*138c0*/  IADD3 R21, R80, 0x40, RZ ;  /* 0x0000004050157810 */ /* 0x000fe20007ffe0ff */
[----:B------:R-:W-:Y:S03]  /*138d0*/  BSSY B0, `(.L_x_3320) ;  /* 0x000000e000007945 */ /* 0x000fe60003800000 */
[----:B------:R-:W-:-:S13]  /*138e0*/  ISETP.GE.AND P0, PT, R21, R0, PT ;  /* 0x000000001500720c */ /* 0x000fda0003f06270 */
[----:B------:R-:W-:Y:S05]  /*138f0*/  @P0 BRA `(.L_x_3321) ;  /* 0x000000b000000947 */ /* 0x000fea0003800000 */
[----:B-123--:R-:W2:Y:S02]  /*13900*/  LDL R2, [R1+0x8] ;  /* 0x0000080001027983 */ /* 0x00eea40000100800 */
[----:B--2---:R-:W-:-:S13]  /*13910*/  ISETP.GE.AND P0, PT, R134, R2, PT ;  /* 0x000000028600720c */ /* 0x004fda0003f06270 */
[----:B------:R1:W-:Y:S01]  /*13920*/  @P0 STS.128 [R189+0x4000], RZ ;  /* 0x004000ffbd000388 */ /* 0x0003e20000000c00 */
[----:B------:R-:W-:Y:S05]  /*13930*/  @P0 BRA `(.L_x_3321) ;  /* 0x0000007000000947 */ /* 0x000fea0003800000 */
[----:B------:R-:W2:Y:S02]  /*13940*/  LDL R2, [R1] ;  /* 0x0000000001027983 */ /* 0x000ea40000100800 */
[----:B--2---:R-:W-:-:S04]  /*13950*/  LEA R2, P0, R190, R2, 0x7 ;  /* 0x00000002be027211 */ /* 0x004fc800078038ff */
[----:B------:R-:W-:-:S05]  /*13960*/  LEA.HI.X R3, R190, R252, R191, 0x7, P0 ;  /* 0x000000fcbe037211 */ /* 0x000fca00000f3cbf */
[----:B------:R-:W-:Y:S01]  /*13970*/  @!PT LDS RZ, [RZ] ;  /* 0x00000000fffff984 */ /* 0x000fe20000000800 */
[----:B------:R-:W-:Y:S01]  /*13980*/  @!PT LDS RZ, [RZ] ;  /* 0x00000000fffff984 */ /* 0x000fe20000000800 */
[----:B------:R-:W-:Y:S01]  /*13990*/  @!PT LDS RZ, [RZ] ;  /* 0x00000000fffff984 */ /* 0x000fe20000000800 */
[----:B------:R2:W-:Y:S04]  /*139a0*/  LDGSTS.E.BYPASS.LTC128B.128 [R189+0x4000], [R2.64] ;  /* 0x0400000002bd7fae */ /* 0x0005e8000b901d46 */
.L_x_3321:
[----:B------:R-:W-:Y:S05]  /*139b0*/  BSYNC B0 ;  /* 0x0000000000007941 */ /* 0x000fea0003800000 */
.L_x_3320:
        /* <DEDUP_REMOVED lines=8> */
[----:B------:R-:W2:Y:S01]  /*13a40*/  LDL R2, [R1] ;  /* 0x0000000001027983 */ /* 0x000ea20000100800 */
[----:B------:R-:W-:Y:S01]  /*13a50*/  MOV R3, R252 ;  /* 0x000000fc00037202 */ /* 0x000fe20000000f00 */
[----:B------:R-:W-:-:S04]  /*13a60*/  IMAD R4, R191, 0xa0, RZ ;  /* 0x000000a0bf047824 */ /* 0x000fc800078e02ff */
[----:B--2---:R-:W-:-:S05]  /*13a70*/  IMAD.WIDE.U32 R2, R190, 0xa0, R2 ;  /* 0x000000a0be027825 */ /* 0x004fca00078e0002 */
[----:B------:R-:W-:-:S05]  /*13a80*/  IADD3 R3, R4, R3, RZ ;  /* 0x0000000304037210 */ /* 0x000fca0007ffe0ff */
[----:B------:R-:W-:Y:S01]  /*13a90*/  @!PT LDS RZ, [RZ] ;  /* 0x00000000fffff984 */ /* 0x000fe20000000800 */
[----:B------:R-:W-:Y:S01]  /*13aa0*/  @!PT LDS RZ, [RZ] ;  /* 0x00000000fffff984 */ /* 0x000fe20000000800 */
[----:B------:R-:W-:Y:S01]  /*13ab0*/  @!PT LDS RZ, [RZ] ;  /* 0x00000000fffff984 */ /* 0x000fe20000000800 */
[----:B------:R2:W-:Y:S02]  /*13ac0*/  LDGSTS.E.BYPASS.LTC128B.128 [R189+0x4800], [R2.64] ;  /* 0x0480000002bd7fae */ /* 0x0005e4000b901d46 */
.L_x_3323:
[----:B------:R-:W-:Y:S05]  /*13ad0*/  BSYNC B0 ;  /* 0x0000000000007941 */ /* 0x000fea0003800000 */
.L_x_3322:
        /* <DEDUP_REMOVED lines=17> */
.L_x_3325:
[----:B------:R-:W-:Y:S05]  /*13bf0*/  BSYNC B0 ;  /* 0x0000000000007941 */ /* 0x000fea0003800000 */
.L_x_3324:
        /* <DEDUP_REMOVED lines=17> */
.L_x_3327:
[----:B------:R-:W-:Y:S05]  /*13d10*/  BSYNC B0 ;  /* 0x0000000000007941 */ /* 0x000fea0003800000 */
.L_x_3326:
        /* <DEDUP_REMOVED lines=15> */
.L_x_3329:
[----:B------:R-:W-:Y:S05]  /*13e10*/  BSYNC B0 ;  /* 0x0000000000007941 */ /* 0x000fea0003800000 */
.L_x_3328:
        /* <DEDUP_REMOVED lines=17> */
.L_x_3331:
[----:B------:R-:W-:Y:S05]  /*13f30*/  BSYNC B0 ;  /* 0x0000000000007941 */ /* 0x000fea0003800000 */
.L_x_3330:
        /* <DEDUP_REMOVED lines=17> */
.L_x_3333:
[----:B------:R-:W-:Y:S05]  /*14050*/  BSYNC B0 ;  /* 0x0000000000007941 */ /* 0x000fea0003800000 */
.L_x_3332:
        /* <DEDUP_REMOVED lines=17> */
.L_x_3335:
[----:B------:R-:W-:Y:S05]  /*14170*/  BSYNC B0 ;  /* 0x0000000000007941 */ /* 0x000fea0003800000 */
.L_x_3334:
        /* <DEDUP_REMOVED lines=17> */
.L_x_3337:
[----:B------:R-:W-:Y:S05]  /*14290*/  BSYNC B0 ;  /* 0x0000000000007941 */ /* 0x000fea0003800000 */
.L_x_3336:
        /* <DEDUP_REMOVED lines=17> */
.L_x_3339:
[----:B------:R-:W-:Y:S05]  /*143b0*/  BSYNC B0 ;  /* 0x0000000000007941 */ /* 0x000fea0003800000 */
.L_x_3338:
        /* <DEDUP_REMOVED lines=17> */
.L_x_3341:
[----:B------:R-:W-:Y:S05]  /*144d0*/  BSYNC B0 ;  /* 0x0000000000007941 */ /* 0x000fea0003800000 */
.L_x_3340:
        /* <DEDUP_REMOVED lines=17> */
.L_x_3343:
[----:B------:R-:W-:Y:S05]  /*145f0*/  BSYNC B0 ;  /* 0x0000000000007941 */ /* 0x000fea0003800000 */
.L_x_3342:
[----:B-123--:R-:W2:Y:S04]  /*14600*/  LD.E.64 R2, [R16.64+0x1c0] ;  /* 0x0001c00610027980 */ /* 0x00eea8000c101b00 */
[----:B------:R-:W3:Y:S04]  /*14610*/  LD.E.64 R4, [R16.64+0x1b8] ;  /* 0x0001b80610047980 */ /* 0x000ee8000c101b00 */
        /* <DEDUP_REMOVED lines=13> */
[----:B------:R-:W-:Y:S01]  /*146f0*/  BAR.SYNC.DEFER_BLOCKING 0x0 ;  /* 0x0000000000007b1d */ /* 0x000fe20000010000 */
[----:B------:R-:W-:-:S05]  /*14700*/  ISETP.GE.AND P0, PT, R80, R0, PT ;  /* 0x000000005000720c */ /* 0x000fca0003f06270 */
[----:B----4-:R-:W2:Y:S01]  /*14710*/  MUFU.RCP R132, R132 ;  /* 0x0000008400847308 */ /* 0x010ea20000001000 */
[----:B------:R-:W-:-:S07]  /*14720*/  IMAD.SHL.U32 R4, R47, 0x2, RZ ;  /* 0x000000022f047824 */ /* 0x000fce00078e00ff */
[----:B------:R3:W-:Y:S01]  /*14730*/  @P0 STS.128 [R189+0xa000], RZ ;  /* 0x00a000ffbd000388 */ /* 0x0007e20000000c00 */
[----:B-1----:R-:W-:Y:S01]  /*14740*/  SHF.R.S32.HI R3, RZ, 0x1f, R246 ;  /* 0x0000001fff037819 */ /* 0x002fe200000114f6 */
[----:B------:R-:W-:Y:S03]  /*14750*/  BSSY B0, `(.L_x_3344) ;  /* 0x0000010000007945 */ /* 0x000fe60003800000 */
[----:B------:R-:W-:Y:S02]  /*14760*/  LEA.HI R3, R3, R246, RZ, 0x2 ;  /* 0x000000f603037211 */ /* 0x000fe400078f10ff */
[----:B------:R-:W-:Y:S02]  /*14770*/  LOP3.LUT R92, R4, 0x6, RZ, 0xc0, !PT ;  /* 0x00000006045c7812 */ /* 0x000fe400078ec0ff */
[----:B------:R-:W-:Y:S01]  /*14780*/  SHF.R.S32.HI R180, RZ, 0x2, R3 ;  /* 0x00000002ffb47819 */ /* 0x000fe20000011403 */
[----:B--2---:R-:W-:Y:S01]  /*14790*/  FMUL.FTZ R132, R2, R132 ;  /* 0x0000008402847220 */ /* 0x004fe20000410000 */
[----:B------:R-:W-:Y:S05]  /*147a0*/  @P0 BRA `(.L_x_3345) ;  /* 0x000000a000000947 */ /* 0x000fea0003800000 */
[----:B---3--:R-:W2:Y:S02]  /*147b0*/  LDL R22, [R1+0x8] ;  /* 0x0000080001167983 */ /* 0x008ea40000100800 */
        /* <DEDUP_REMOVED lines=9> */
.L_x_3345:
[----:B---3--:R-:W-:Y:S05]  /*14850*/  BSYNC B0 ;  /* 0x0000000000007941 */ /* 0x008fea0003800000 */
.L_x_3344:
        /* <DEDUP_REMOVED lines=8> */
[----:B------:R-:W-:-:S04]  /*148e0*/  LEA R2, P0, R172, R248, 0x1 ;  /* 0x000000f8ac027211 */ /* 0x000fc800078008ff */
[----:B------:R-:W-:-:S05]  /*148f0*/  LEA.HI.X R3, R172, R249, R218, 0x1, P0 ;  /* 0x000000f9ac037211 */ /* 0x000fca00000f0cda */
[----:B------:R-:W-:Y:S01]  /*14900*/  @!PT LDS RZ, [RZ] ;  /* 0x00000000fffff984 */ /* 0x000fe20000000800 */
[----:B------:R-:W-:Y:S01]  /*14910*/  @!PT LDS RZ, [RZ] ;  /* 0x00000000fffff984 */ /* 0x000fe20000000800 */
[----:B------:R-:W-:Y:S01]  /*14920*/  @!PT LDS RZ, [RZ] ;  /* 0x00000000fffff984 */ /* 0x000fe20000000800 */
[----:B------:R4:W-:Y:S04]  /*14930*/  LDGSTS.E.BYPASS.LTC128B.128 [R189+0xa800], [R2.64] ;  /* 0x0a80000002bd7fae */ /* 0x0009e8000b901d46 */
.L_x_3347:
[----:B------:R-:W-:Y:S05]  /*14940*/  BSYNC B0 ;  /* 0x0000000000007941 */ /* 0x000fea0003800000 */
.L_x_3346:
[----:B------:R-:W-:Y:S01]  /*14950*/  ISETP.GE.AND P0, PT, R36, R0, PT ;  /* 0x000000002400720c */ /* 0x000fe20003f06270 */
[----:B------:R-:W-:-:S12]  /*14960*/  BSSY B0, `(.L_x_3348) ;  /* 0x000000f000007945 */ /* 0x000fd80003800000 */
[----:B------:R1:W-:Y:S01]  /*14970*/  @P0 STS.128 [R189+0xb000], RZ ;  /* 0x00b000ffbd000388 */ /* 0x0003e20000000c00 */
[----:B------:R-:W-:Y:S05]  /*14980*/  @P0 BRA `(.L_x_3349) ;  /* 0x000000c000000947 */ /* 0x000fea0003800000 */
[----:B--2-4-:R-:W2:Y:S02]  /*14990*/  LDL R2, [R1+0x8] ;  /* 0x0000080001027983 */ /* 0x014ea40000100800 */
[----:B--2---:R-:W-:-:S13]  /*149a0*/  ISETP.GE.AND P0, PT, R134, R2, PT ;  /* 0x000000028600720c */ /* 0x004fda0003f06270 */
[----:B------:R2:W-:Y:S01]  /*149b0*/  @P0 STS.128 [R189+0xb000], RZ ;  /* 0x00b000ffbd000388 */ /* 0x0005e20000000c00 */
[----:B------:R-:W-:Y:S05]  /*149c0*/  @P0 BRA `(.L_x_3349) ;  /* 0x0000008000000947 */ /* 0x000fea0003800000 */
[----:B------:R-:W4:Y:S04]  /*149d0*/  LDL R4, [R1+0x18] ;  /* 0x0000180001047983 */ /* 0x000f280000100800 */
[----:B--2---:R-:W2:Y:S01]  /*149e0*/  LDL R5, [R1+0x1c] ;  /* 0x00001c0001057983 */ /* 0x004ea20000100800 */
[----:B----4-:R-:W-:-:S04]  /*149f0*/  LEA R2, P0, R4, R248, 0x6 ;  /* 0x000000f804027211 */ /* 0x010fc800078030ff */
[----:B--2---:R-:W-:-:S05]  /*14a00*/  LEA.HI.X R3, R4, R249, R5, 0x6, P0 ;  /* 0x000000f904037211 */ /* 0x004fca00000f3405 */
[----:B------:R-:W-:Y:S01]  /*14a10*/  @!PT LDS RZ, [RZ] ;  /* 0x00000000fffff984 */ /* 0x000fe20000000800 */
[----:B------:R-:W-:Y:S01]  /*14a20*/  @!PT LDS RZ, [RZ] ;  /* 0x00000000fffff984 */ /* 0x000fe20000000800 */
[----:B------:R-:W-:Y:S01]  /*14a30*/  @!PT LDS RZ, [RZ] ;  /* 0x00000000fffff984 */ /* 0x000fe20000000800 */
[----:B------:R2:W-:Y:S04]  /*14a40*/  LDGSTS.E.BYPASS.LTC128B.128 [R189+0xb000], [R2.64] ;  /* 0x0b00000002bd7fae */ /* 0x0005e8000b901d46 */
.L_x_3349:
[----:B------:R-:W-:Y:S05]  /*14a50*/  BSYNC B0 ;  /* 0x0000000000007941 */ /* 0x000fea0003800000 */
.L_x_3348:
        /* <DEDUP_REMOVED lines=10> */
[----:B----4-:R-:W-:Y:S02]  /*14b00*/  MOV R5, R3 ;  /* 0x0000000300057202 */ /* 0x010fe40000000f00 */
[----:B------:R-:W-:Y:S01]  /*14b10*/  MOV R3, R249 ;  /* 0x000000f900037202 */ /* 0x000fe20000000f00 */
[----:B--2---:R-:W-:Y:S01]  /*14b20*/  IMAD R4, R2, 0x60, RZ ;  /* 0x0000006002047824 */ /* 0x004fe200078e02ff */
[----:B------:R-:W-:-:S05]  /*14b30*/  MOV R2, R248 ;  /* 0x000000f800027202 */ /* 0x000fca0000000f00 */
[----:B------:R-:W-:-:S05]  /*14b40*/  IMAD.WIDE.U32 R2, R5, 0x60, R2 ;  /* 0x0000006005027825 */ /* 0x000fca00078e0002 */
[----:B------:R-:W-:-:S05]  /*14b50*/  IADD3 R3, R4, R3, RZ ;  /* 0x0000000304037210 */ /* 0x000fca0007ffe0ff */
[----:B------:R-:W-:Y:S01]  /*14b60*/  @!PT LDS RZ, [RZ] ;  /* 0x00000000fffff984 */ /* 0x000fe20000000800 */
[----:B------:R-:W-:Y:S01]  /*14b70*/  @!PT LDS RZ, [RZ] ;  /* 0x00000000fffff984 */ /* 0x000fe20000000800 */
[----:B------:R-:W-:Y:S01]  /*14b80*/  @!PT LDS RZ, [RZ] ;  /* 0x00000000fffff984 */ /* 0x000fe20000000800 */
[----:B------:R2:W-:Y:S02]  /*14b90*/  LDGSTS.E.BYPASS.LTC128B.128 [R189+0xb800], [R2.64] ;  /* 0x0b80000002bd7fae */ /* 0x0005e4000b901d46 */
.L_x_3351:
[----:B------:R-:W-:Y:S05]  /*14ba0*/  BSYNC B0 ;  /* 0x0000000000007941 */ /* 0x000fea0003800000 */
.L_x_3350:
        /* <DEDUP_REMOVED lines=16> */
.L_x_3353:
[----:B------:R-:W-:Y:S05]  /*14cb0*/  BSYNC B0 ;  /* 0x0000000000007941 */ /* 0x000fea0003800000 */
.L_x_3352:
        /* <DEDUP_REMOVED lines=20> */
.L_x_3355:
[----:B------:R-:W-:Y:S05]  /*14e00*/  BSYNC B0 ;  /* 0x0000000000007941 */ /* 0x000fea0003800000 */
.L_x_3354:
        /* <DEDUP_REMOVED lines=20> */
.L_x_3357:
[----:B------:R-:W-:Y:S05]  /*14f50*/  BSYNC B0 ;  /* 0x0000000000007941 */ /* 0x000fea0003800000 */
.L_x_3356:
        /* <DEDUP_REMOVED lines=20> */
.L_x_3359:
[----:B------:R-:W-:Y:S05]  /*150a0*/  BSYNC B0 ;  /* 0x0000000000007941 */ /* 0x000fea0003800000 */
.L_x_3358:
        /* <DEDUP_REMOVED lines=16> */
.L_x_3361:
[----:B------:R-:W-:Y:S05]  /*151b0*/  BSYNC B0 ;  /* 0x0000000000007941 */ /* 0x000fea0003800000 */
.L_x_3360:
        /* <DEDUP_REMOVED lines=20> */
.L_x_3363:
[----:B------:R-:W-:Y:S05]  /*15300*/  BSYNC B0 ;  /* 0x0000000000007941 */ /* 0x000fea0003800000 */
.L_x_3362:
        /* <DEDUP_REMOVED lines=20> */
.L_x_3365:
[----:B------:R-:W-:Y:S05]  /*15450*/  BSYNC B0 ;  /* 0x0000000000007941 */ /* 0x000fea0003800000 */
.L_x_3364:
        /* <DEDUP_REMOVED lines=20> */
.L_x_3367:
[----:B------:R-:W-:Y:S05]  /*155a0*/  BSYNC B0 ;  /* 0x0000000000007941 */ /* 0x000fea0003800000 */
.L_x_3366:
        /* <DEDUP_REMOVED lines=20> */
.L_x_3369:
[----:B------:R-:W-:Y:S05]  /*156f0*/  BSYNC B0 ;  /* 0x0000000000007941 */ /* 0x000fea0003800000 */
.L_x_3368:
        /* <DEDUP_REMOVED lines=20> */
.L_x_3371:
[----:B------:R-:W-:Y:S05]  /*15840*/  BSYNC B0 ;  /* 0x0000000000007941 */ /* 0x000fea0003800000 */
.L_x_3370:
        /* <DEDUP_REMOVED lines=20> */
.L_x_3373:
[----:B------:R-:W-:Y:S05]  /*15990*/  BSYNC B0 ;  /* 0x0000000000007941 */ /* 0x000fea0003800000 */
.L_x_3372:
        /* <DEDUP_REMOVED lines=20> */
.L_x_3375:
[----:B------:R-:W-:Y:S05]  /*15ae0*/  BSYNC B0 ;  /* 0x0000000000007941 */ /* 0x000fea0003800000 */
.L_x_3374:
[----:B--2---:R-:W2:Y:S04]  /*15af0*/  LDL.LU R7, [R1+0x10] ;  /* 0x0000100001077983 */ /* 0x004ea80000300800 */
[----:B---3--:R-:W3:Y:S01]  /*15b00*/  LD.E R4, [R16.64+0x18c] ;  /* 0x00018c0610047980 */ /* 0x008ee2000c101900 */
[----:B------:R-:W-:Y:S01]  /*15b10*/  SHF.R.S32.HI R0, RZ, 0x4, R226 ;  /* 0x00000004ff007819 */ /* 0x000fe200000114e2 */
[----:B------:R-:W-:Y:S02]  /*15b20*/  IMAD.SHL.U32 R6, R213, 0x40, RZ ;  /* 0x00000040d5067824 */ /* 0x000fe400078e00ff */
[----:B----4-:R-:W-:Y:S01]  /*15b30*/  IMAD.SHL.U32 R2, R247, 0x40, RZ ;  /* 0x00000040f7027824 */ /* 0x010fe200078e00ff */
[----:B------:R-:W-:Y:S01]  /*15b40*/  LEA.HI R3, R226, R0, RZ, 0x1 ;  /* 0x00000000e2037211 */ /* 0x000fe200078f08ff */
[----:B------:R-:W-:Y:S01]  /*15b50*/  IMAD.SHL.U32 R5, R80, 0x8, RZ ;  /* 0x0000000850057824 */ /* 0x000fe200078e00ff */
[----:B------:R-:W-:Y:S01]  /*15b60*/  SHF.R.S32.HI R9, RZ, 0x1f, R47 ;  /* 0x0000001fff097819 */ /* 0x000fe2000001142f */
[----:B------:R-:W-:Y:S01]  /*15b70*/  STL [R1+0x1b0], R132 ;  /* 0x0001b08401007387 */ /* 0x000fe20000100800 */
[----:B------:R-:W-:-:S02]  /*15b80*/  LOP3.LUT R3, R3, 0xfffffffe, RZ, 0xc0, !PT ;  /* 0xfffffffe03037812 */ /* 0x000fc400078ec0ff */
[----:B------:R-:W-:Y:S01]  /*15b90*/  LOP3.LUT R2, R2, 0x1c0, RZ, 0xc0, !PT ;  /* 0x000001c002027812 */ /* 0x000fe200078ec0ff */
[----:B------:R-:W-:Y:S01]  /*15ba0*/  STL [R1+0x194], R250 ;  /* 0x000194fa01007387 */ /* 0x000fe20000100800 */
[----:B------:R-:W-:Y:S02]  /*15bb0*/  IADD3 R3, R0, -R3, RZ ;  /* 0x8000000300037210 */ /* 0x000fe40007ffe0ff */
[----:B------:R-:W-:Y:S01]  /*15bc0*/  LOP3.LUT R0, R6, 0x1c0, RZ, 0xc0, !PT ;  /* 0x000001c006007812 */ /* 0x000fe200078ec0ff */
[----:B------:R-:W-:Y:S02]  /*15bd0*/  STL [R1+0x190], R251 ;  /* 0x000190fb01007387 */ /* 0x000fe40000100800 */
[----:B------:R-:W-:Y:S01]  /*15be0*/  IMAD.SHL.U32 R6, R3, 0x8, RZ ;  /* 0x0000000803067824 */ /* 0x000fe200078e00ff */
[----:B------:R-:W-:Y:S01]  /*15bf0*/  LEA.HI R9, R9, R47, RZ, 0x5 ;  /* 0x0000002f09097211 */ /* 0x000fe200078f28ff */
[----:B------:R-:W-:Y:S01]  /*15c00*/  STL [R1+0x18c], R252 ;  /* 0x00018cfc01007387 */ /* 0x000fe20000100800 */
[----:B------:R-:W-:-:S02]  /*15c10*/  LOP3.LUT R8, R0, 0x8, R5, 0xf8, !PT ;  /* 0x0000000800087812 */ /* 0x000fc400078ef805 */
[----:B------:R-:W-:Y:S01]  /*15c20*/  LOP3.LUT R5, R2, 0x8, R6, 0xf8, !PT ;  /* 0x0000000802057812 */ /* 0x000fe200078ef806 */
[----:B------:R-:W-:Y:S01]  /*15c30*/  STL [R1+0x188], R249 ;  /* 0x000188f901007387 */ /* 0x000fe20000100800 */
[----:B------:R-:W-:Y:S02]  /*15c40*/  SHF.R.U32.HI R2, RZ, 0x3, R2 ;  /* 0x00000003ff027819 */ /* 0x000fe40000011602 */
[----:B------:R-:W-:Y:S01]  /*15c50*/  SHF.R.S32.HI R9, RZ, 0x5, R9 ;  /* 0x00000005ff097819 */ /* 0x000fe20000011409 */
[----:B------:R-:W-:Y:S01]  /*15c60*/  STL [R1+0x184], R248 ;  /* 0x000184f801007387 */ /* 0x000fe20000100800 */
[----:B------:R-:W-:Y:S02]  /*15c70*/  SHF.R.U32.HI R0, RZ, 0x3, R0 ;  /* 0x00000003ff007819 */ /* 0x000fe40000011600 */
[----:B------:R-:W-:Y:S01]  /*15c80*/  LOP3.LUT R239, R5, R2, RZ, 0x3c, !PT ;  /* 0x0000000205ef7212 */ /* 0x000fe200078e3cff */
[----:B------:R-:W-:Y:S01]  /*15c90*/  STL [R1+0x180], R224 ;  /* 0x000180e001007387 */ /* 0x000fe20000100800 */
[----:B------:R-:W-:-:S02]  /*15ca0*/  LOP3.LUT R0, R8, R0, RZ, 0x3c, !PT ;  /* 0x0000000008007212 */ /* 0x000fc400078e3cff */
[----:B------:R-:W-:Y:S01]  /*15cb0*/  R2P PR, R213, 0x6 ;  /* 0x00000006d5007804 */ /* 0x000fe20000000000 */
[----:B------:R-:W-:Y:S02]  /*15cc0*/  STL [R1+0x17c], R218 ;  /* 0x00017cda01007387 */ /* 0x000fe40000100800 */
[----:B------:R-:W-:Y:S02]  /*15cd0*/  IMAD R0, R3, 0x200, R0 ;  /* 0x0000020003007824 */ /* 0x000fe400078e0200 */
[----:B------:R-:W-:Y:S02]  /*15ce0*/  STL [R1+0x178], R191 ;  /* 0x000178bf01007387 */ /* 0x000fe40000100800 */
[----:B------:R-:W-:Y:S02]  /*15cf0*/  IMAD.SHL.U32 R137, R0, 0x2, RZ ;  /* 0x0000000200897824 */ /* 0x000fe400078e00ff */
[----:B------:R-:W-:Y:S04]  /*15d00*/  STL [R1+0x174], R190 ;  /* 0x000174be01007387 */ /* 0x000fe80000100800 */
[----:B------:R-:W-:Y:S04]  /*15d10*/  LDSM.16.M88.4 R12, [R137+0x2000] ;  /* 0x00200000890c783b */ /* 0x000fe80000000200 */
[----:B------:R-:W-:Y:S04]  /*15d20*/  LDSM.16.M88.4 R20, [R137+0x2800] ;  /* 0x002800008914783b */ /* 0x000fe80000000200 */
[----:B------:R-:W-:Y:S04]  /*15d30*/  LDSM.16.M88.4 R76, [R137+0x4000] ;  /* 0x00400000894c783b */ /* 0x000fe80000000200 */
[----:B-----5:R-:W-:Y:S04]  /*15d40*/  LDSM.16.M88.4 R28, [R137+0x3000] ;  /* 0x00300000891c783b */ /* 0x020fe80000000200 */
[----:B------:R-:W-:Y:S01]  /*15d50*/  LDSM.16.M88.4 R40, [R137+0x3800] ;  /* 0x003800008928783b */ /* 0x000fe20000000200 */
[----:B------:R-:W-:-:S03]  /*15d60*/  MOV R0, 0x20 ;  /* 0x0000002000007802 */ /* 0x000fc60000000f00 */
[----:B------:R-:W-:Y:S01]  /*15d70*/  LDSM.16.M88.4 R80, [R137+0x4800] ;  /* 0x004800008950783b */ /* 0x000fe20000000200 */
[----:B------:R-:W-:Y:S02]  /*15d80*/  SEL R185, R0, 0xffffffe0, !P1 ;  /* 0xffffffe000b97807 */ /* 0x000fe40004800000 */
[C---:B------:R-:W-:Y:S01]  /*15d90*/  IADD3 R138, R137.reuse, 0x2040, RZ ;  /* 0x00002040898a7810 */ /* 0x040fe20007ffe0ff */
[----:B------:R-:W-:Y:S02]  /*15da0*/  STL [R1+0x170], R189 ;  /* 0x000170bd01007387 */ /* 0x000fe40000100800 */
[C---:B------:R-:W-:Y:S01]  /*15db0*/  IMAD.IADD R96, R137.reuse, 0x1, R185 ;  /* 0x0000000189607824 */ /* 0x040fe200078e02b9 */
[----:B------:R-:W-:Y:S01]  /*15dc0*/  IADD3 R0, R137, 0x2000, RZ ;  /* 0x0000200089007810 */ /* 0x000fe20007ffe0ff */
[----:B------:R-:W-:Y:S04]  /*15dd0*/  STL [R1+0x16c], R172 ;  /* 0x00016cac01007387 */ /* 0x000fe80000100800 */
[----:B------:R-:W-:Y:S04]  /*15de0*/  LDSM.16.M88.4 R64, [R96+0x2000] ;  /* 0x002000006040783b */ /* 0x000fe80000000200 */
[----:B------:R-:W-:Y:S04]  /*15df0*/  LDSM.16.M88.4 R84, [R96+0x4000] ;  /* 0x004000006054783b */ /* 0x000fe80000000200 */
[----:B------:R-:W-:Y:S04]  /*15e00*/  LDSM.16.M88.4 R56, [R96+0x3000] ;  /* 0x003000006038783b */ /* 0x000fe80000000200 */
[----:B------:R-:W-:Y:S04]  /*15e10*/  LDSM.16.M88.4 R48, [R96+0x3800] ;  /* 0x003800006030783b */ /* 0x000fe80000000200 */
[----:B------:R-:W-:Y:S01]  /*15e20*/  LDSM.16.M88.4 R60, [R96+0x2800] ;  /* 0x00280000603c783b */ /* 0x000fe20000000200 */
[----:B------:R-:W-:Y:S01]  /*15e30*/  @P2 IADD3 R138, R0, -0x40, RZ ;  /* 0xffffffc0008a2810 */ /* 0x000fe20007ffe0ff */
[----:B------:R-:W-:-:S02]  /*15e40*/  IMAD.IADD R0, R99, 0x1, R92 ;  /* 0x0000000163007824 */ /* 0x000fc400078e025c */
[----:B------:R-:W-:Y:S02]  /*15e50*/  STL [R1+0x168], R135 ;  /* 0x0001688701007387 */ /* 0x000fe40000100800 */
[----:B------:R-:W-:Y:S02]  /*15e60*/  IMAD.IADD R183, R185, 0x1, R138 ;  /* 0x00000001b9b77824 */ /* 0x000fe400078e028a */
[----:B------:R-:W-:Y:S04]  /*15e70*/  STL [R1+0x164], R134 ;  /* 0x0001648601007387 */ /* 0x000fe80000100800 */
[----:B------:R-:W-:Y:S04]  /*15e80*/  STL [R1+0x160], R118 ;  /* 0x0001607601007387 */ /* 0x000fe80000100800 */
[----:B------:R-:W0:Y:S01]  /*15e90*/  LDGDEPBAR ;  /* 0x00000000000079af */ /* 0x000e220000000000 */
[----:B--2---:R-:W-:-:S04]  /*15ea0*/  SHF.L.U32 R7, R7, 0x6, RZ ;  /* 0x0000000607077819 */ /* 0x004fc800000006ff */
[----:B------:R-:W-:-:S05]  /*15eb0*/  LOP3.LUT R244, R7, 0xfffffe00, RZ, 0xc0, !PT ;  /* 0xfffffe0007f47812 */ /* 0x000fca00078ec0ff */
[----:B------:R-:W-:-:S05]  /*15ec0*/  IMAD R2, R9, 0x400, R244 ;  /* 0x0000040009027824 */ /* 0x000fca00078e02f4 */
[----:B------:R-:W-:-:S05]  /*15ed0*/  IADD3 R2, R239, R2, RZ ;  /* 0x00000002ef027210 */ /* 0x000fca0007ffe0ff */
[----:B------:R-:W-:-:S05]  /*15ee0*/  IMAD.SHL.U32 R184, R2, 0x2, RZ ;  /* 0x0000000202b87824 */ /* 0x000fca00078e00ff */
[----:B------:R-:W2:Y:S01]  /*15ef0*/  LDSM.16.M88.4 R8, [R184] ;  /* 0x00000000b808783b */ /* 0x000ea20000000200 */
[----:B------:R-:W-:-:S05]  /*15f00*/  IMAD R5, R187, 0x2, R184 ;  /* 0x00000002bb057824 */ /* 0x000fca00078e02b8 */
[----:B------:R-:W4:Y:S01]  /*15f10*/  LDSM.16.M88.4 R24, [R5] ;  /* 0x000000000518783b */ /* 0x000f220000000200 */
[----:B------:R-:W-:Y:S01]  /*15f20*/  LEA R3, R188, R184, 0x1 ;  /* 0x000000b8bc037211 */ /* 0x000fe200078e08ff */
        /* <DEDUP_REMOVED lines=10> */
[C---:B----4-:R-:W-:Y:S08]  /*15fd0*/  HMMA.16816.F32 R88, R24.reuse, R64, R72 ;  /* 0x000000401858723c */ /* 0x050ff00000001848 */
[C---:B------:R-:W-:Y:S08]  /*15fe0*/  HMMA.16816.F32 R68, R24.reuse, R66, R68 ;  /* 0x000000421844723c */ /* 0x040ff00000001844 */
[C---:B------:R-:W-:Y:S08]  /*15ff0*/  HMMA.16816.F32 R112, R24.reuse, R84, R12 ;  /* 0x000000541870723c */ /* 0x040ff0000000180c */
[C---:B------:R-:W-:Y:S01]  /*16000*/  HMMA.16816.F32 R64, R24.reuse, R56, R36 ;  /* 0x000000381840723c */ /* 0x040fe20000001824 */
[----:B------:R-:W-:Y:S07]  /*16010*/  LDSM.16.M88.4 R36, [R138] ;  /* 0x000000008a24783b */ /* 0x000fee0000000200 */
[----:B------:R-:W-:Y:S01]  /*16020*/  HMMA.16816.F32 R100, R24, R50, R20 ;  /* 0x000000321864723c */ /* 0x000fe20000001814 */
[----:B------:R-:W4:Y:S07]  /*16030*/  LDSM.16.M88.4 R20, [R3] ;  /* 0x000000000314783b */ /* 0x000f2e0000000200 */
[----:B------:R-:W-:Y:S01]  /*16040*/  HMMA.16816.F32 R12, R8, R78, RZ ;  /* 0x0000004e080c723c */ /* 0x000fe200000018ff */
[----:B------:R-:W-:-:S07]  /*16050*/  LEA R186, R187, R3, 0x1 ;  /* 0x00000003bbba7211 */ /* 0x000fce00078e08ff */
[----:B------:R-:W-:Y:S01]  /*16060*/  HMMA.16816.F32 R104, R24, R48, R28 ;  /* 0x000000301868723c */ /* 0x000fe2000000181c */
[----:B------:R-:W-:Y:S07]  /*16070*/  LDSM.16.M88.4 R48, [R183] ;  /* 0x00000000b730783b */ /* 0x000fee0000000200 */
[----:B------:R-:W-:Y:S08]  /*16080*/  HMMA.16816.F32 R28, R8, R80, RZ ;  /* 0x00000050081c723c */ /* 0x000ff000000018ff */
[C---:B------:R-:W-:Y:S01]  /*16090*/  HMMA.16816.F32 R72, R24.reuse, R60, R52 ;  /* 0x0000003c1848723c */ /* 0x040fe20000001834 */
[----:B------:R-:W1:Y:S07]  /*160a0*/  LDSM.16.M88.4 R52, [R138+0x800] ;  /* 0x000800008a34783b */ /* 0x000e6e0000000200 */
[C---:B------:R-:W-:Y:S01]  /*160b0*/  HMMA.16816.F32 R92, R24.reuse, R86, R12 ;  /* 0x00000056185c723c */ /* 0x040fe2000000180c */
[----:B------:R-:W1:Y:S07]  /*160c0*/  LDSM.16.M88.4 R12, [R186] ;  /* 0x00000000ba0c783b */ /* 0x000e6e0000000200 */
[----:B------:R-:W-:Y:S08]  /*160d0*/  HMMA.16816.F32 R56, R24, R58, R32 ;  /* 0x0000003a1838723c */ /* 0x000ff00000001820 */
[----:B------:R-:W-:Y:S08]  /*160e0*/  HMMA.16816.F32 R32, R8, R82, RZ ;  /* 0x000000520820723c */ /* 0x000ff000000018ff */
[C---:B------:R-:W-:Y:S01]  /*160f0*/  HMMA.16816.F32 R60, R24.reuse, R62, R44 ;  /* 0x0000003e183c723c */ /* 0x040fe2000000182c */
[----:B------:R-:W3:Y:S07]  /*16100*/  LDSM.16.M88.4 R44, [R138+0x1000] ;  /* 0x001000008a2c783b */ /* 0x000eee0000000200 */
[----:B--2---:R-:W-:Y:S08]  /*16110*/  HMMA.16816.F32 R108, R24, R40, R28 ;  /* 0x00000028186c723c */ /* 0x004ff0000000181c */
[C---:B----4-:R-:W-:Y:S01]  /*16120*/  HMMA.16816.F32 R28, R20.reuse, R36, R88 ;  /* 0x00000024141c723c */ /* 0x050fe20000001858 */
[----:B------:R-:W-:Y:S04]  /*16130*/  STL [R1+0x19c], R16 ;  /* 0x00019c1001007387 */ /* 0x000fe80000100800 */
[----:B------:R-:W-:Y:S03]  /*16140*/  LDSM.16.M88.4 R88, [R138+0x2800] ;  /* 0x002800008a58783b */ /* 0x000fe60000000200 */
[----:B------:R-:W-:Y:S08]  /*16150*/  HMMA.16816.F32 R36, R20, R38, R68 ;  /* 0x000000261424723c */ /* 0x000ff00000001844 */
[----:B------:R-:W-:Y:S01]  /*16160*/  HMMA.16816.F32 R152, R24, R42, R32 ;  /* 0x0000002a1898723c */ /* 0x000fe20000001820 */
[----:B------:R-:W2:Y:S04]  /*16170*/  LDSM.16.M88.4 R40, [R138+0x1800] ;  /* 0x001800008a28783b */ /* 0x000ea80000000200 */
[----:B------:R-:W-:Y:S03]  /*16180*/  LDSM.16.M88.4 R32, [R138+0x2000] ;  /* 0x002000008a20783b */ /* 0x000fe60000000200 */
[C---:B-1----:R-:W-:Y:S08]  /*16190*/  HMMA.16816.F32 R72, R20.reuse, R52, R72 ;  /* 0x000000341448723c */ /* 0x042ff00000001848 */
[----:B------:R-:W-:Y:S01]  /*161a0*/  HMMA.16816.F32 R80, R20, R54, R60 ;  /* 0x000000361450723c */ /* 0x000fe2000000183c */
[----:B------:R-:W1:Y:S07]  /*161b0*/  LDSM.16.M88.4 R52, [R183+0x800] ;  /* 0x00080000b734783b */ /* 0x000e6e0000000200 */
[----:B------:R-:W-:Y:S08]  /*161c0*/  HMMA.16816.F32 R28, R12, R48, R28 ;  /* 0x000000300c1c723c */ /* 0x000ff0000000181c */
[C---:B---3--:R-:W-:Y:S08]  /*161d0*/  HMMA.16816.F32 R76, R20.reuse, R44, R64 ;  /* 0x0000002c144c723c */ /* 0x048ff00000001840 */
[----:B------:R-:W-:Y:S08]  /*161e0*/  HMMA.16816.F32 R84, R20, R46, R56 ;  /* 0x0000002e1454723c */ /* 0x000ff00000001838 */
[----:B------:R-:W-:Y:S01]  /*161f0*/  HMMA.16816.F32 R44, R12, R50, R36 ;  /* 0x000000320c2c723c */ /* 0x000fe20000001824 */
[-C--:B------:R-:W-:Y:S01]  /*16200*/  FMUL.FTZ R2, R28, R4.reuse ;  /* 0x000000041c027220 */ /* 0x080fe20000410000 */
[----:B------:R-:W-:Y:S03]  /*16210*/  STL [R1+0x198], R17 ;  /* 0x0001981101007387 */ /* 0x000fe60000100800 */
[----:B------:R3:W-:Y:S01]  /*16220*/  MUFU.TANH R234, R2 ;  /* 0x0000000200ea7308 */ /* 0x0007e20000002400 */
[----:B------:R-:W-:Y:S02]  /*16230*/  STL [R1+0x1a0], R244 ;  /* 0x0001a0f401007387 */ /* 0x000fe40000100800 */
[----:B--2---:R-:W-:Y:S02]  /*16240*/  HMMA.16816.F32 R64, R20, R40, R104 ;  /* 0x000000281440723c */ /* 0x004fe40000001868 */
[----:B------:R-:W-:Y:S04]  /*16250*/  STL [R1+0x1a4], R239 ;  /* 0x0001a4ef01007387 */ /* 0x000fe80000100800 */
[----:B------:R-:W-:Y:S01]  /*16260*/  LDSM.16.M88.4 R36, [R183+0x2000] ;  /* 0x00200000b724783b */ /* 0x000fe20000000200 */
[----:B---3--:R-:W-:-:S04]  /*16270*/  FMUL.FTZ R2, R29, R4 ;  /* 0x000000041d027220 */ /* 0x008fc80000410000 */
[----:B------:R2:W-:Y:S01]  /*16280*/  MUFU.TANH R181, R2 ;  /* 0x0000000200b57308 */ /* 0x0005e20000002400 */
[----:B------:R-:W-:Y:S01]  /*16290*/  HMMA.16816.F32 R68, R20, R42, R100 ;  /* 0x0000002a1444723c */ /* 0x000fe20000001864 */
[----:B------:R-:W-:Y:S04]  /*162a0*/  STL [R1+0xfc], R5 ;  /* 0x0000fc0501007387 */ /* 0x000fe80000100800 */
[----:B------:R-:W3:Y:S01]  /*162b0*/  LDSM.16.M88.4 R40, [R183+0x1000] ;  /* 0x00100000b728783b */ /* 0x000ee20000000200 */
[----:B--2---:R-:W-:-:S03]  /*162c0*/  FMUL.FTZ R2, R30, R4 ;  /* 0x000000041e027220 */ /* 0x004fc60000410000 */
[----:B------:R-:W-:Y:S01]  /*162d0*/  STL [R1+0x1ac], R188 ;  /* 0x0001acbc01007387 */ /* 0x000fe20000100800 */
[----:B------:R2:W-:Y:S03]  /*162e0*/  MUFU.TANH R18, R2 ;  /* 0x0000000200127308 */ /* 0x0005e60000002400 */
[----:B------:R4:W-:Y:S01]  /*162f0*/  STL [R1+0x1a8], R184 ;  /* 0x0001a8b801007387 */ /* 0x0009e20000100800 */
[-C--:B--2---:R-:W-:Y:S02]  /*16300*/  FMUL.FTZ R2, R31, R4.reuse ;  /* 0x000000041f027220 */ /* 0x084fe40000410000 */
[----:B-1----:R-:W-:Y:S02]  /*16310*/  HMMA.16816.F32 R28, R12, R52, R72 ;  /* 0x000000340c1c723c */ /* 0x002fe40000001848 */
[----:B----4-:R1:W-:Y:S02]  /*16320*/  MUFU.TANH R184, R2 ;  /* 0x0000000200b87308 */ /* 0x0103e40000002400 */
[----:B-1----:R-:W-:-:S06]  /*16330*/  FMUL.FTZ R2, R44, R4 ;  /* 0x000000042c027220 */ /* 0x002fcc0000410000 */
[----:B------:R1:W-:Y:S01]  /*16340*/  MUFU.TANH R228, R2 ;  /* 0x0000000200e47308 */ /* 0x0003e20000002400 */
[----:B------:R-:W-:Y:S01]  /*16350*/  HMMA.16816.F32 R48, R12, R54, R80 ;  /* 0x000000360c30723c */ /* 0x000fe20000001850 */
[----:B-1----:R-:W-:-:S06]  /*16360*/  FMUL.FTZ R2, R45, R4 ;  /* 0x000000042d027220 */ /* 0x002fcc0000410000 */
[----:B------:R1:W2:Y:S02]  /*16370*/  MUFU.TANH R213, R2 ;  /* 0x0000000200d57308 */ /* 0x0002a40000002400 */
[----:B-1----:R-:W-:-:S06]  /*16380*/  FMUL.FTZ R2, R46, R4 ;  /* 0x000000042e027220 */ /* 0x002fcc0000410000 */
[----:B------:R1:W-:Y:S02]  /*16390*/  MUFU.TANH R209, R2 ;  /* 0x0000000200d17308 */ /* 0x0003e40000002400 */
[-C--:B-1----:R-:W-:Y:S02]  /*163a0*/  FMUL.FTZ R2, R47, R4.reuse ;  /* 0x000000042f027220 */ /* 0x082fe40000410000 */
[----:B------:R-:W1:Y:S04]  /*163b0*/  LDSM.16.M88.4 R44, [R137+0x5000] ;  /* 0x00500000892c783b */ /* 0x000e680000000200 */
[----:B------:R4:W-:Y:S01]  /*163c0*/  MUFU.TANH R16, R2 ;  /* 0x0000000200107308 */ /* 0x0009e20000002400 */
[----:B------:R-:W-:Y:S01]  /*163d0*/  HMMA.16816.F32 R56, R20, R32, R112 ;  /* 0x000000201438723c */ /* 0x000fe20000001870 */
[----:B----4-:R-:W-:-:S06]  /*163e0*/  FMUL.FTZ R2, R28, R4 ;  /* 0x000000041c027220 */ /* 0x010fcc0000410000 */
[----:B------:R4:W-:Y:S01]  /*163f0*/  MUFU.TANH R236, R2 ;  /* 0x0000000200ec7308 */ /* 0x0009e20000002400 */
[----:B------:R-:W-:Y:S01]  /*16400*/  HMMA.16816.F32 R60, R20, R34, R92 ;  /* 0x00000022143c723c */ /* 0x000fe2000000185c */
[----:B------:R-:W1:Y:S01]  /*16410*/  LDSM.16.M88.4 R32, [R183+0x1800] ;  /* 0x00180000b720783b */ /* 0x000e620000000200 */
[----:B----4-:R-:W-:-:S05]  /*16420*/  FMUL.FTZ R2, R29, R4 ;  /* 0x000000041d027220 */ /* 0x010fca0000410000 */
[----:B------:R4:W-:Y:S01]  /*16430*/  MUFU.TANH R226, R2 ;  /* 0x0000000200e27308 */ /* 0x0009e20000002400 */
[----:B---3--:R-:W-:Y:S01]  /*16440*/  HMMA.16816.F32 R52, R12, R40, R76 ;  /* 0x000000280c34723c */ /* 0x008fe2000000184c */
[----:B----4-:R-:W-:-:S06]  /*16450*/  FMUL.FTZ R2, R30, R4 ;  /* 0x000000041e027220 */ /* 0x010fcc0000410000 */
[----:B------:R3:W-:Y:S02]  /*16460*/  MUFU.TANH R239, R2 ;  /* 0x0000000200ef7308 */ /* 0x0007e40000002400 */
[-C--:B---3--:R-:W-:Y:S01]  /*16470*/  FMUL.FTZ R2, R31, R4.reuse ;  /* 0x000000041f027220 */ /* 0x088fe20000410000 */
[----:B------:R-:W-:Y:S01]  /*16480*/  HMMA.16816.F32 R72, R12, R42, R84 ;  /* 0x0000002a0c48723c */ /* 0x000fe20000001854 */
[----:B------:R-:W3:Y:S04]  /*16490*/  LDSM.16.M88.4 R28, [R137+0x6800] ;  /* 0x00680000891c783b */ /* 0x000ee80000000200 */
[----:B------:R4:W-:Y:S01]  /*164a0*/  MUFU.TANH R252, R2 ;  /* 0x0000000200fc7308 */ /* 0x0009e20000002400 */
[----:B------:R-:W-:Y:S01]  /*164b0*/  LDSM.16.M88.4 R40, [R137+0x5800] ;  /* 0x005800008928783b */ /* 0x000fe20000000200 */
[----:B----4-:R-:W-:-:S06]  /*164c0*/  FMUL.FTZ R2, R48, R4 ;  /* 0x0000000430027220 */ /* 0x010fcc0000410000 */
[----:B------:R4:W-:Y:S02]  /*164d0*/  MUFU.TANH R6, R2 ;  /* 0x0000000200067308 */ /* 0x0009e40000002400 */
[----:B----4-:R-:W-:-:S06]  /*164e0*/  FMUL.FTZ R2, R49, R4 ;  /* 0x0000000431027220 */ /* 0x010fcc0000410000 */
[----:B------:R4:W-:Y:S02]  /*164f0*/  MUFU.TANH R219, R2 ;  /* 0x0000000200db7308 */ /* 0x0009e40000002400 */
[----:B----4-:R-:W-:-:S06]  /*16500*/  FMUL.FTZ R2, R50, R4 ;  /* 0x0000000432027220 */ /* 0x010fcc0000410000 */
[----:B------:R4:W-:Y:S01]  /*16510*/  MUFU.TANH R17, R2 ;  /* 0x0000000200117308 */ /* 0x0009e20000002400 */
[----:B------:R-:W-:Y:S01]  /*16520*/  HMMA.16816.F32 R76, R12, R36, R56 ;  /* 0x000000240c4c723c */ /* 0x000fe20000001838 */
[----:B----4-:R-:W-:-:S07]  /*16530*/  FMUL.FTZ R2, R51, R4 ;  /* 0x0000000433027220 */ /* 0x010fce0000410000 */
[----:B------:R-:W-:Y:S01]  /*16540*/  HMMA.16816.F32 R80, R12, R38, R60 ;  /* 0x000000260c50723c */ /* 0x000fe2000000183c */
[----:B------:R-:W-:Y:S01]  /*16550*/  LDSM.16.M88.4 R36, [R137+0x8800] ;  /* 0x008800008924783b */ /* 0x000fe20000000200 */
[----:B------:R4:W-:Y:S03]  /*16560*/  MUFU.TANH R218, R2 ;  /* 0x0000000200da7308 */ /* 0x0009e60000002400 */
[----:B------:R-:W-:Y:S03]  /*16570*/  LDSM.16.M88.4 R48, [R137+0x7000] ;  /* 0x007000008930783b */ /* 0x000fe60000000200 */
[----:B-1----:R-:W-:Y:S01]  /*16580*/  HMMA.16816.F32 R56, R8, R44, RZ ;  /* 0x0000002c0838723c */ /* 0x002fe200000018ff */
[----:B----4-:R-:W-:-:S04]  /*16590*/  FMUL.FTZ R2, R52, R4 ;  /* 0x0000000434027220 */ /* 0x010fc80000410000 */
[----:B------:R1:W-:Y:S03]  /*165a0*/  MUFU.TANH R232, R2 ;  /* 0x0000000200e87308 */ /* 0x0003e60000002400 */
[----:B------:R-:W-:Y:S01]  /*165b0*/  HMMA.16816.F32 R60, R8, R46, RZ ;  /* 0x0000002e083c723c */ /* 0x000fe200000018ff */
[----:B------:R-:W4:Y:S01]  /*165c0*/  LDSM.16.M88.4 R44, [R137+0x7800] ;  /* 0x00780000892c783b */ /* 0x000f220000000200 */
[----:B-1----:R-:W-:-:S04]  /*165d0*/  FMUL.FTZ R2, R53, R4 ;  /* 0x0000000435027220 */ /* 0x002fc80000410000 */
[----:B------:R1:W-:Y:S02]  /*165e0*/  MUFU.TANH R244, R2 ;  /* 0x0000000200f47308 */ /* 0x0003e40000002400 */
[C---:B------:R-:W-:Y:S08]  /*165f0*/  HMMA.16816.F32 R64, R12.reuse, R32, R64 ;  /* 0x000000200c40723c */ /* 0x040ff00000001840 */
[----:B------:R-:W-:Y:S01]  /*16600*/  HMMA.16816.F32 R68, R12, R34, R68 ;  /* 0x000000220c44723c */ /* 0x000fe20000001844 */
[----:B------:R-:W2:Y:S01]  /*16610*/  LDSM.16.M88.4 R32, [R137+0x6000] ;  /* 0x006000008920783b */ /* 0x000ea20000000200 */
[----:B-1----:R-:W-:-:S04]  /*16620*/  FMUL.FTZ R2, R54, R4 ;  /* 0x0000000436027220 */ /* 0x002fc80000410000 */
[----:B------:R1:W-:Y:S02]  /*16630*/  MUFU.TANH R249, R2 ;  /* 0x0000000200f97308 */ /* 0x0003e40000002400 */
[-C--:B-1----:R-:W-:Y:S01]  /*16640*/  FMUL.FTZ R2, R55, R4.reuse ;  /* 0x0000000437027220 */ /* 0x082fe20000410000 */
[----:B---3--:R-:W-:Y:S01]  /*16650*/  HMMA.16816.F32 R112, R8, R28, RZ ;  /* 0x0000001c0870723c */ /* 0x008fe200000018ff */
[----:B------:R-:W-:Y:S04]  /*16660*/  LDSM.16.M88.4 R52, [R183+0x2800] ;  /* 0x00280000b734783b */ /* 0x000fe80000000200 */
[----:B------:R1:W-:Y:S02]  /*16670*/  MUFU.TANH R206, R2 ;  /* 0x0000000200ce7308 */ /* 0x0003e40000002400 */
[----:B-1----:R-:W-:-:S06]  /*16680*/  FMUL.FTZ R2, R72, R4 ;  /* 0x0000000448027220 */ /* 0x002fcc0000410000 */
[----:B------:R1:W-:Y:S02]  /*16690*/  MUFU.TANH R227, R2 ;  /* 0x0000000200e37308 */ /* 0x0003e40000002400 */
[----:B-1----:R-:W-:-:S06]  /*166a0*/  FMUL.FTZ R2, R73, R4 ;  /* 0x0000000449027220 */ /* 0x002fcc0000410000 */
[----:B------:R1:W-:Y:S02]  /*166b0*/  MUFU.TANH R216, R2 ;  /* 0x0000000200d87308 */ /* 0x0003e40000002400 */
[----:B-1----:R-:W-:-:S06]  /*166c0*/  FMUL.FTZ R2, R74, R4 ;  /* 0x000000044a027220 */ /* 0x002fcc0000410000 */
[----:B------:R1:W-:Y:S01]  /*166d0*/  MUFU.TANH R188, R2 ;  /* 0x0000000200bc7308 */ /* 0x0003e20000002400 */
[----:B------:R-:W-:Y:S01]  /*166e0*/  HMMA.16816.F32 R120, R8, R30, RZ ;  /* 0x0000001e0878723c */ /* 0x000fe200000018ff */
[----:B------:R-:W3:Y:S01]  /*166f0*/  LDSM.16.M88.4 R28, [R137+0x9800] ;  /* 0x00980000891c783b */ /* 0x000ee20000000200 */
[----:B-1----:R-:W-:-:S05]  /*16700*/  FMUL.FTZ R2, R75, R4 ;  /* 0x000000044b027220 */ /* 0x002fca0000410000 */
[----:B------:R1:W-:Y:S01]  /*16710*/  MUFU.TANH R134, R2 ;  /* 0x0000000200867308 */ /* 0x0003e20000002400 */
[----:B----4-:R-:W-:Y:S01]  /*16720*/  HMMA.16816.F32 R140, R8, R44, RZ ;  /* 0x0000002c088c723c */ /* 0x010fe200000018ff */
[----:B-1----:R-:W-:-:S06]  /*16730*/  FMUL.FTZ R2, R64, R4 ;  /* 0x0000000440027220 */ /* 0x002fcc0000410000 */
[----:B------:R1:W-:Y:S01]  /*16740*/  MUFU.TANH R235, R2 ;  /* 0x0000000200eb7308 */ /* 0x0003e20000002400 */
[----:B------:R-:W-:Y:S01]  /*16750*/  HMMA.16816.F32 R144, R8, R46, RZ ;  /* 0x0000002e0890723c */ /* 0x000fe200000018ff */
[----:B------:R-:W4:Y:S01]  /*16760*/  LDSM.16.M88.4 R44, [R96+0x5000] ;  /* 0x00500000602c783b */ /* 0x000f220000000200 */
[----:B-1----:R-:W-:-:S05]  /*16770*/  FMUL.FTZ R2, R65, R4 ;  /* 0x0000000441027220 */ /* 0x002fca0000410000 */
[----:B------:R1:W1:Y:S01]  /*16780*/  MUFU.TANH R211, R2 ;  /* 0x0000000200d37308 */ /* 0x0002620000002400 */
[C---:B------:R-:W-:Y:S08]  /*16790*/  HMMA.16816.F32 R84, R8.reuse, R40, RZ ;  /* 0x000000280854723c */ /* 0x040ff000000018ff */
[----:B------:R-:W-:Y:S01]  /*167a0*/  HMMA.16816.F32 R92, R8, R42, RZ ;  /* 0x0000002a085c723c */ /* 0x000fe200000018ff */
[----:B------:R-:W3:Y:S01]  /*167b0*/  LDSM.16.M88.4 R40, [R137+0x8000] ;  /* 0x008000008928783b */ /* 0x000ee20000000200 */
[----:B-1----:R-:W-:-:S06]  /*167c0*/  FMUL.FTZ R2, R66, R4 ;  /* 0x0000000442027220 */ /* 0x002fcc0000410000 */
[C---:B--2---:R-:W-:Y:S01]  /*167d0*/  HMMA.16816.F32 R100, R8.reuse, R32, RZ ;  /* 0x000000200864723c */ /* 0x044fe200000018ff */
[----:B------:R1:W-:Y:S07]  /*167e0*/  MUFU.TANH R182, R2 ;  /* 0x0000000200b67308 */ /* 0x0003ee0000002400 */
[----:B------:R-:W-:Y:S01]  /*167f0*/  HMMA.16816.F32 R104, R8, R34, RZ ;  /* 0x000000220868723c */ /* 0x000fe200000018ff */
[----:B------:R-:W2:Y:S01]  /*16800*/  LDSM.16.M88.4 R32, [R137+0x9000] ;  /* 0x009000008920783b */ /* 0x000ea20000000200 */
[----:B-1----:R-:W-:-:S06]  /*16810*/  FMUL.FTZ R2, R67, R4 ;  /* 0x0000000443027220 */ /* 0x002fcc0000410000 */
[----:B------:R-:W-:Y:S01]  /*16820*/  HMMA.16816.F32 R108, R20, R88, R108 ;  /* 0x00000058146c723c */ /* 0x000fe2000000186c */
[----:B------:R-:W-:Y:S01]  /*16830*/  LDSM.16.M88.4 R64, [R138+0x3800] ;  /* 0x003800008a40783b */ /* 0x000fe20000000200 */
[----:B------:R1:W1:Y:S02]  /*16840*/  MUFU.TANH R210, R2 ;  /* 0x0000000200d27308 */ /* 0x0002640000002400 */
[----:B-1----:R-:W-:-:S06]  /*16850*/  FMUL.FTZ R2, R68, R4 ;  /* 0x0000000444027220 */ /* 0x002fcc0000410000 */
[----:B------:R1:W-:Y:S01]  /*16860*/  MUFU.TANH R172, R2 ;  /* 0x0000000200ac7308 */ /* 0x0003e20000002400 */
[----:B------:R-:W-:Y:S01]  /*16870*/  HMMA.16816.F32 R160, R8, R36, RZ ;  /* 0x0000002408a0723c */ /* 0x000fe200000018ff */
[----:B-1----:R-:W-:-:S06]  /*16880*/  FMUL.FTZ R2, R69, R4 ;  /* 0x0000000445027220 */ /* 0x002fcc0000410000 */
[----:B------:R1:W-:Y:S01]  /*16890*/  MUFU.TANH R132, R2 ;  /* 0x0000000200847308 */ /* 0x0003e20000002400 */
[----:B------:R-:W-:Y:S01]  /*168a0*/  HMMA.16816.F32 R164, R8, R38, RZ ;  /* 0x0000002608a4723c */ /* 0x000fe200000018ff */
[----:B------:R-:W2:Y:S01]  /*168b0*/  LDSM.16.M88.4 R36, [R138+0x3000] ;  /* 0x003000008a24783b */ /* 0x000ea20000000200 */
[----:B-1----:R-:W-:-:S05]  /*168c0*/  FMUL.FTZ R2, R70, R4 ;  /* 0x0000000446027220 */ /* 0x002fca0000410000 */
[----:B------:R1:W-:Y:S01]  /*168d0*/  MUFU.TANH R238, R2 ;  /* 0x0000000200ee7308 */ /* 0x0003e20000002400 */
[----:B---3--:R-:W-:Y:S01]  /*168e0*/  HMMA.16816.F32 R192, R8, R28, RZ ;  /* 0x0000001c08c0723c */ /* 0x008fe200000018ff */
[----:B-1----:R-:W-:-:S06]  /*168f0*/  FMUL.FTZ R2, R71, R4 ;  /* 0x0000000447027220 */ /* 0x002fcc0000410000 */
[----:B------:R1:W-:Y:S01]  /*16900*/  MUFU.TANH R237, R2 ;  /* 0x0000000200ed7308 */ /* 0x0003e20000002400 */
[----:B------:R-:W-:Y:S01]  /*16910*/  HMMA.16816.F32 R240, R8, R30, RZ ;  /* 0x0000001e08f0723c */ /* 0x000fe200000018ff */
[----:B-1----:R-:W-:-:S06]  /*16920*/  FMUL.FTZ R2, R76, R4 ;  /* 0x000000044c027220 */ /* 0x002fcc0000410000 */
[----:B------:R1:W-:Y:S01]  /*16930*/  MUFU.TANH R135, R2 ;  /* 0x0000000200877308 */ /* 0x0003e20000002400 */
[----:B----4-:R-:W-:Y:S01]  /*16940*/  HMMA.16816.F32 R28, R24, R44, R56 ;  /* 0x0000002c181c723c */ /* 0x010fe20000001838 */
[----:B------:R-:W3:Y:S01]  /*16950*/  LDSM.16.M88.4 R56, [R96+0x5800] ;  /* 0x005800006038783b */ /* 0x000ee20000000200 */
[----:B-1----:R-:W-:-:S05]  /*16960*/  FMUL.FTZ R2, R77, R4 ;  /* 0x000000044d027220 */ /* 0x002fca0000410000 */
[----:B------:R1:W-:Y:S01]  /*16970*/  MUFU.TANH R250, R2 ;  /* 0x0000000200fa7308 */ /* 0x0003e20000002400 */
[C---:B------:R-:W-:Y:S08]  /*16980*/  HMMA.16816.F32 R124, R8.reuse, R48, RZ ;  /* 0x00000030087c723c */ /* 0x040ff000000018ff */
[----:B------:R-:W-:Y:S01]  /*16990*/  HMMA.16816.F32 R128, R8, R50, RZ ;  /* 0x000000320880723c */ /* 0x000fe200000018ff */
[----:B-1----:R-:W-:-:S07]  /*169a0*/  FMUL.FTZ R2, R78, R4 ;  /* 0x000000044e027220 */ /* 0x002fce0000410000 */
[C---:B------:R-:W-:Y:S01]  /*169b0*/  HMMA.16816.F32 R148, R8.reuse, R40, RZ ;  /* 0x000000280894723c */ /* 0x040fe200000018ff */
[----:B------:R1:W-:Y:S07]  /*169c0*/  MUFU.TANH R191, R2 ;  /* 0x0000000200bf7308 */ /* 0x0003ee0000002400 */
[C---:B------:R-:W-:Y:S08]  /*169d0*/  HMMA.16816.F32 R156, R8.reuse, R42, RZ ;  /* 0x0000002a089c723c */ /* 0x040ff000000018ff */
[----:B--2---:R-:W-:Y:S01]  /*169e0*/  HMMA.16816.F32 R168, R8, R32, RZ ;  /* 0x0000002008a8723c */ /* 0x004fe200000018ff */
[----:B-1----:R-:W-:-:S07]  /*169f0*/  FMUL.FTZ R2, R79, R4 ;  /* 0x000000044f027220 */ /* 0x002fce0000410000 */
[----:B------:R-:W-:Y:S01]  /*16a00*/  HMMA.16816.F32 R176, R8, R34, RZ ;  /* 0x0000002208b0723c */ /* 0x000fe200000018ff */
[----:B------:R1:W2:Y:S07]  /*16a10*/  MUFU.TANH R222, R2 ;  /* 0x0000000200de7308 */ /* 0x0002ae0000002400 */
[----:B------:R-:W-:Y:S08]  /*16a20*/  HMMA.16816.F32 R8, R20, R90, R152 ;  /* 0x0000005a1408723c */ /* 0x000ff00000001898 */
[----:B------:R-:W-:Y:S01]  /*16a30*/  HMMA.16816.F32 R40, R12, R52, R108 ;  /* 0x000000340c28723c */ /* 0x000fe2000000186c */
[----:B-1----:R-:W-:-:S07]  /*16a40*/  FMUL.FTZ R2, R80, R4 ;  /* 0x0000000450027220 */ /* 0x002fce0000410000 */
[----:B------:R-:W-:Y:S01]  /*16a50*/  HMMA.16816.F32 R48, R24, R46, R60 ;  /* 0x0000002e1830723c */ /* 0x000fe2000000183c */
[----:B------:R-:W1:Y:S01]  /*16a60*/  LDSM.16.M88.4 R60, [R183+0x3000] ;  /* 0x00300000b73c783b */ /* 0x000e620000000200 */
[----:B------:R4:W-:Y:S02]  /*16a70*/  MUFU.TANH R248, R2 ;  /* 0x0000000200f87308 */ /* 0x0009e40000002400 */
[----:B----4-:R-:W-:-:S06]  /*16a80*/  FMUL.FTZ R2, R81, R4 ;  /* 0x0000000451027220 */ /* 0x010fcc0000410000 */
[----:B------:R4:W-:Y:S01]  /*16a90*/  MUFU.TANH R111, R2 ;  /* 0x00000002006f7308 */ /* 0x0009e20000002400 */
[----:B------:R-:W-:Y:S01]  /*16aa0*/  HMMA.16816.F32 R44, R20, R36, R28 ;  /* 0x00000024142c723c */ /* 0x000fe2000000181c */
[----:B----4-:R-:W-:-:S06]  /*16ab0*/  FMUL.FTZ R2, R82, R4 ;  /* 0x0000000452027220 */ /* 0x010fcc0000410000 */
[----:B------:R4:W-:Y:S01]  /*16ac0*/  MUFU.TANH R251, R2 ;  /* 0x0000000200fb7308 */ /* 0x0009e20000002400 */
[----:B------:R-:W-:Y:S01]  /*16ad0*/  HMMA.16816.F32 R8, R12, R54, R8 ;  /* 0x000000360c08723c */ /* 0x000fe20000001808 */
[----:B------:R1:W-:Y:S04]  /*16ae0*/  STL [R1+0x1b4], R99 ;  /* 0x0001b46301007387 */ /* 0x0003e80000100800 */
[----:B------:R-:W-:Y:S01]  /*16af0*/  LDSM.16.M88.4 R52, [R183+0x3800] ;  /* 0x00380000b734783b */ /* 0x000fe20000000200 */
[----:B----4-:R-:W-:-:S04]  /*16b00*/  FMUL.FTZ R2, R83, R4 ;  /* 0x0000000453027220 */ /* 0x010fc80000410000 */
[----:B------:R4:W1:Y:S01]  /*16b10*/  MUFU.TANH R220, R2 ;  /* 0x0000000200dc7308 */ /* 0x0008620000002400 */
[----:B---3--:R-:W-:Y:S01]  /*16b20*/  HMMA.16816.F32 R32, R24, R56, R84 ;  /* 0x000000381820723c */ /* 0x008fe20000001854 */
[----:B----4-:R-:W-:-:S06]  /*16b30*/  FMUL.FTZ R2, R40, R4 ;  /* 0x0000000428027220 */ /* 0x010fcc0000410000 */
[----:B------:R3:W-:Y:S01]  /*16b40*/  MUFU.TANH R223, R2 ;  /* 0x0000000200df7308 */ /* 0x0007e20000002400 */
[----:B------:R-:W-:Y:S01]  /*16b50*/  HMMA.16816.F32 R28, R20, R38, R48 ;  /* 0x00000026141c723c */ /* 0x000fe20000001830 */
[----:B------:R-:W-:Y:S01]  /*16b60*/  LDSM.16.M88.4 R48, [R138+0x4000] ;  /* 0x004000008a30783b */ /* 0x000fe20000000200 */
[----:B---3--:R-:W-:-:S05]  /*16b70*/  FMUL.FTZ R2, R41, R4 ;  /* 0x0000000429027220 */ /* 0x008fca0000410000 */
[----:B------:R3:W-:Y:S01]  /*16b80*/  MUFU.TANH R110, R2 ;  /* 0x00000002006e7308 */ /* 0x0007e20000002400 */
[----:B-1----:R-:W-:Y:S01]  /*16b90*/  HMMA.16816.F32 R36, R12, R60, R44 ;  /* 0x0000003c0c24723c */ /* 0x002fe2000000182c */
[----:B---3--:R-:W-:-:S06]  /*16ba0*/  FMUL.FTZ R2, R42, R4 ;  /* 0x000000042a027220 */ /* 0x008fcc0000410000 */
[----:B------:R1:W-:Y:S02]  /*16bb0*/  MUFU.TANH R99, R2 ;  /* 0x0000000200637308 */ /* 0x0003e40000002400 */
[-C--:B-1----:R-:W-:Y:S02]  /*16bc0*/  FMUL.FTZ R2, R43, R4.reuse ;  /* 0x000000042b027220 */ /* 0x082fe40000410000 */
[----:B------:R-:W1:Y:S04]  /*16bd0*/  LDSM.16.M88.4 R40, [R96+0x6000] ;  /* 0x006000006028783b */ /* 0x000e680000000200 */
[----:B------:R3:W-:Y:S01]  /*16be0*/  MUFU.TANH R118, R2 ;  /* 0x0000000200767308 */ /* 0x0007e20000002400 */
[----:B------:R-:W-:Y:S01]  /*16bf0*/  HMMA.16816.F32 R32, R20, R64, R32 ;  /* 0x000000401420723c */ /* 0x000fe20000001820 */
[----:B---3--:R-:W-:-:S06]  /*16c00*/  FMUL.FTZ R2, R8, R4 ;  /* 0x0000000408027220 */ /* 0x008fcc0000410000 */
[----:B------:R3:W-:Y:S01]  /*16c10*/  MUFU.TANH R155, R2 ;  /* 0x00000002009b7308 */ /* 0x0007e20000002400 */
[----:B------:R-:W-:Y:S01]  /*16c20*/  HMMA.16816.F32 R44, R24, R58, R92 ;  /* 0x0000003a182c723c */ /* 0x000fe2000000185c */
[----:B------:R-:W4:Y:S01]  /*16c30*/  LDSM.16.M88.4 R56, [R96+0x6800] ;  /* 0x006800006038783b */ /* 0x000f220000000200 */
[----:B---3--:R-:W-:-:S05]  /*16c40*/  FMUL.FTZ R2, R9, R4 ;  /* 0x0000000409027220 */ /* 0x008fca0000410000 */
[----:B------:R3:W-:Y:S02]  /*16c50*/  MUFU.TANH R221, R2 ;  /* 0x0000000200dd7308 */ /* 0x0007e40000002400 */
[----:B---3--:R-:W-:-:S06]  /*16c60*/  FMUL.FTZ R2, R10, R4 ;  /* 0x000000040a027220 */ /* 0x008fcc0000410000 */
[----:B------:R3:W-:Y:S02]  /*16c70*/  MUFU.TANH R189, R2 ;  /* 0x0000000200bd7308 */ /* 0x0007e40000002400 */
[-C--:B---3--:R-:W-:Y:S02]  /*16c80*/  FMUL.FTZ R2, R11, R4.reuse ;  /* 0x000000040b027220 */ /* 0x088fe40000410000 */
[----:B------:R-:W-:Y:S01]  /*16c90*/  HMMA.16816.F32 R8, R12, R62, R28 ;  /* 0x0000003e0c08723c */ /* 0x000fe2000000181c */
[----:B------:R-:W3:Y:S03]  /*16ca0*/  LDSM.16.M88.4 R60, [R96+0x7000] ;  /* 0x00700000603c783b */ /* 0x000ee60000000200 */
[----:B------:R1:W-:Y:S02]  /*16cb0*/  MUFU.TANH R233, R2 ;  /* 0x0000000200e97308 */ /* 0x0003e40000002400 */
[----:B-1----:R-:W-:-:S06]  /*16cc0*/  FMUL.FTZ R2, R36, R4 ;  /* 0x0000000424027220 */ /* 0x002fcc0000410000 */
[----:B------:R1:W-:Y:S01]  /*16cd0*/  MUFU.TANH R153, R2 ;  /* 0x0000000200997308 */ /* 0x0003e20000002400 */
[C---:B------:R-:W-:Y:S08]  /*16ce0*/  HMMA.16816.F32 R28, R24.reuse, R40, R100 ;  /* 0x00000028181c723c */ /* 0x040ff00000001864 */
[----:B------:R-:W-:Y:S01]  /*16cf0*/  HMMA.16816.F32 R72, R24, R42, R104 ;  /* 0x0000002a1848723c */ /* 0x000fe20000001868 */
[----:B-1----:R-:W-:-:S04]  /*16d00*/  FMUL.FTZ R2, R37, R4 ;  /* 0x0000000425027220 */ /* 0x002fc80000410000 */
[----:B------:R1:W1:Y:S03]  /*16d10*/  MUFU.TANH R217, R2 ;  /* 0x0000000200d97308 */ /* 0x0002660000002400 */
[----:B------:R-:W-:Y:S08]  /*16d20*/  HMMA.16816.F32 R40, R12, R52, R32 ;  /* 0x000000340c28723c */ /* 0x000ff00000001820 */
[----:B------:R-:W-:Y:S01]  /*16d30*/  HMMA.16816.F32 R32, R20, R66, R44 ;  /* 0x000000421420723c */ /* 0x000fe2000000182c */
[----:B------:R-:W2:Y:S04]  /*16d40*/  LDSM.16.M88.4 R64, [R183+0x4000] ;  /* 0x00400000b740783b */ /* 0x000ea80000000200 */
[----:B------:R-:W2:Y:S01]  /*16d50*/  LDSM.16.M88.4 R44, [R138+0x4800] ;  /* 0x004800008a2c783b */ /* 0x000ea20000000200 */
[----:B-1----:R-:W-:-:S04]  /*16d60*/  FMUL.FTZ R2, R38, R4 ;  /* 0x0000000426027220 */ /* 0x002fc80000410000 */
[----:B------:R1:W1:Y:S02]  /*16d70*/  MUFU.TANH R229, R2 ;  /* 0x0000000200e57308 */ /* 0x0002640000002400 */
[----:B-1----:R-:W-:-:S06]  /*16d80*/  FMUL.FTZ R2, R39, R4 ;  /* 0x0000000427027220 */ /* 0x002fcc0000410000 */
[----:B------:R1:W-:Y:S02]  /*16d90*/  MUFU.TANH R190, R2 ;  /* 0x0000000200be7308 */ /* 0x0003e40000002400 */
[----:B-1----:R-:W-:-:S06]  /*16da0*/  FMUL.FTZ R2, R8, R4 ;  /* 0x0000000408027220 */ /* 0x002fcc0000410000 */
[----:B------:R1:W-:Y:S01]  /*16db0*/  MUFU.TANH R224, R2 ;  /* 0x0000000200e07308 */ /* 0x0003e20000002400 */
[----:B------:R-:W-:Y:S01]  /*16dc0*/  HMMA.16816.F32 R36, R20, R50, R72 ;  /* 0x000000321424723c */ /* 0x000fe20000001848 */
[----:B-1----:R-:W-:-:S06]  /*16dd0*/  FMUL.FTZ R2, R9, R4 ;  /* 0x0000000409027220 */ /* 0x002fcc0000410000 */
[----:B------:R1:W-:Y:S01]  /*16de0*/  MUFU.TANH R152, R2 ;  /* 0x0000000200987308 */ /* 0x0003e20000002400 */
[----:B------:R-:W-:Y:S01]  /*16df0*/  HMMA.16816.F32 R32, R12, R54, R32 ;  /* 0x000000360c20723c */ /* 0x000fe20000001820 */
[----:B------:R-:W-:Y:S01]  /*16e00*/  IMAD.MOV.U32 R108, RZ, RZ, R213 ;  /* 0x000000ffff6c7224 */ /* 0x000fe200078e00d5 */
[----:B------:R-:W-:Y:S01]  /*16e10*/  MOV R80, R211 ;  /* 0x000000d300507202 */ /* 0x000fe20000000f00 */
[----:B------:R-:W-:Y:S01]  /*16e20*/  IMAD.MOV.U32 R81, RZ, RZ, R210 ;  /* 0x000000ffff517224 */ /* 0x000fe200078e00d2 */
[----:B------:R-:W-:Y:S01]  /*16e30*/  LDSM.16.M88.4 R52, [R96+0x7800] ;  /* 0x007800006034783b */ /* 0x000fe20000000200 */
[----:B-1----:R-:W-:-:S04]  /*16e40*/  FMUL.FTZ R2, R10, R4 ;  /* 0x000000040a027220 */ /* 0x002fc80000410000 */
[----:B------:R1:W-:Y:S02]  /*16e50*/  MUFU.TANH R246, R2 ;  /* 0x0000000200f67308 */ /* 0x0003e40000002400 */
[-C--:B-1----:R-:W-:Y:S02]  /*16e60*/  FMUL.FTZ R2, R11, R4.reuse ;  /* 0x000000040b027220 */ /* 0x082fe40000410000 */
[----:B------:R-:W-:Y:S01]  /*16e70*/  HMMA.16816.F32 R8, R20, R48, R28 ;  /* 0x000000301408723c */ /* 0x000fe2000000181c */
[----:B------:R-:W1:Y:S03]  /*16e80*/  LDSM.16.M88.4 R48, [R96+0x8000] ;  /* 0x008000006030783b */ /* 0x000e660000000200 */
[----:B------:R2:W-:Y:S04]  /*16e90*/  MUFU.TANH R247, R2 ;  /* 0x0000000200f77308 */ /* 0x0005e80000002400 */
[----:B----4-:R-:W-:Y:S01]  /*16ea0*/  HMMA.16816.F32 R68, R24, R56, R112 ;  /* 0x000000381844723c */ /* 0x010fe20000001870 */
[----:B--2---:R-:W-:-:S04]  /*16eb0*/  FMUL.FTZ R2, R40, R4 ;  /* 0x0000000428027220 */ /* 0x004fc80000410000 */
[----:B------:R2:W-:Y:S03]  /*16ec0*/  MUFU.TANH R215, R2 ;  /* 0x0000000200d77308 */ /* 0x0005e60000002400 */
[----:B---3--:R-:W-:Y:S01]  /*16ed0*/  HMMA.16816.F32 R76, R24, R60, R124 ;  /* 0x0000003c184c723c */ /* 0x008fe2000000187c */
[----:B--2---:R-:W-:-:S04]  /*16ee0*/  FMUL.FTZ R2, R41, R4 ;  /* 0x0000000429027220 */ /* 0x004fc80000410000 */
[----:B------:R2:W-:Y:S03]  /*16ef0*/  MUFU.TANH R214, R2 ;  /* 0x0000000200d67308 */ /* 0x0005e60000002400 */
[----:B------:R-:W-:Y:S01]  /*16f00*/  HMMA.16816.F32 R92, R24, R62, R128 ;  /* 0x0000003e185c723c */ /* 0x000fe20000001880 */
[----:B------:R-:W3:Y:S07]  /*16f10*/  LDSM.16.M88.4 R60, [R183+0x4800] ;  /* 0x00480000b73c783b */ /* 0x000eee0000000200 */
[----:B------:R-:W-:Y:S01]  /*16f20*/  HMMA.16816.F32 R8, R12, R64, R8 ;  /* 0x000000400c08723c */ /* 0x000fe20000001808 */
[----:B--2---:R-:W-:-:S04]  /*16f30*/  FMUL.FTZ R2, R42, R4 ;  /* 0x000000042a027220 */ /* 0x004fc80000410000 */
[----:B------:R2:W-:Y:S02]  /*16f40*/  MUFU.TANH R213, R2 ;  /* 0x0000000200d57308 */ /* 0x0005e40000002400 */
[-C--:B--2---:R-:W-:Y:S02]  /*16f50*/  FMUL.FTZ R2, R43, R4.reuse ;  /* 0x000000042b027220 */ /* 0x084fe40000410000 */
[----:B------:R-:W-:Y:S01]  /*16f60*/  HMMA.16816.F32 R40, R12, R66, R36 ;  /* 0x000000420c28723c */ /* 0x000fe20000001824 */
[----:B------:R-:W2:Y:S03]  /*16f70*/  LDSM.16.M88.4 R64, [R138+0x5000] ;  /* 0x005000008a40783b */ /* 0x000ea60000000200 */
[----:B------:R4:W-:Y:S02]  /*16f80*/  MUFU.TANH R211, R2 ;  /* 0x0000000200d37308 */ /* 0x0009e40000002400 */
[----:B----4-:R-:W-:-:S06]  /*16f90*/  FMUL.FTZ R2, R32, R4 ;  /* 0x0000000420027220 */ /* 0x010fcc0000410000 */
[----:B------:R4:W-:Y:S01]  /*16fa0*/  MUFU.TANH R210, R2 ;  /* 0x0000000200d27308 */ /* 0x0009e20000002400 */
[----:B------:R-:W-:Y:S01]  /*16fb0*/  HMMA.16816.F32 R56, R24, R58, R120 ;  /* 0x0000003a1838723c */ /* 0x000fe20000001878 */
[----:B------:R-:W-:-:S07]  /*16fc0*/  IMAD.MOV.U32 R82, RZ, RZ, R209 ;  /* 0x000000ffff527224 */ /* 0x000fce00078e00d1 */
[----:B------:R-:W-:Y:S01]  /*16fd0*/  HMMA.16816.F32 R28, R20, R44, R68 ;  /* 0x0000002c141c723c */ /* 0x000fe20000001844 */
[----:B----4-:R-:W-:-:S04]  /*16fe0*/  FMUL.FTZ R2, R33, R4 ;  /* 0x0000000421027220 */ /* 0x010fc80000410000 */
[----:B------:R4:W-:Y:S03]  /*16ff0*/  MUFU.TANH R245, R2 ;  /* 0x0000000200f57308 */ /* 0x0009e60000002400 */
[----:B-1----:R-:W-:Y:S01]  /*17000*/  HMMA.16816.F32 R100, R24, R48, R148 ;  /* 0x000000301864723c */ /* 0x002fe20000001894 */
[----:B------:R-:W-:Y:S02]  /*17010*/  IMAD.MOV.U32 R109, RZ, RZ, R216 ;  /* 0x000000ffff6d7224 */ /* 0x000fe400078e00d8 */
[----:B----4-:R-:W-:-:S04]  /*17020*/  FMUL.FTZ R2, R34, R4 ;  /* 0x0000000422027220 */ /* 0x010fc80000410000 */
[----:B------:R1:W-:Y:S01]  /*17030*/  MUFU.TANH R225, R2 ;  /* 0x0000000200e17308 */ /* 0x0003e20000002400 */
[----:B------:R-:W-:Y:S01]  /*17040*/  HMMA.16816.F32 R84, R24, R50, R156 ;  /* 0x000000321854723c */ /* 0x000fe2000000189c */
[----:B------:R-:W-:Y:S01]  /*17050*/  LDSM.16.M88.4 R48, [R183+0x5000] ;  /* 0x00500000b730783b */ /* 0x000fe20000000200 */
[----:B------:R-:W-:Y:S02]  /*17060*/  IMAD.MOV.U32 R126, RZ, RZ, R222 ;  /* 0x000000ffff7e7224 */ /* 0x000fe400078e00de */
[----:B-1----:R-:W-:-:S04]  /*17070*/  FMUL.FTZ R2, R35, R4 ;  /* 0x0000000423027220 */ /* 0x002fc80000410000 */
[----:B------:R1:W-:Y:S01]  /*17080*/  MUFU.TANH R209, R2 ;  /* 0x0000000200d17308 */ /* 0x0003e20000002400 */
[----:B------:R-:W-:Y:S02]  /*17090*/  IMAD.MOV.U32 R123, RZ, RZ, R220 ;  /* 0x000000ffff7b7224 */ /* 0x000fe400078e00dc */
[----:B-1----:R-:W-:-:S05]  /*170a0*/  FMUL.FTZ R2, R8, R4 ;  /* 0x0000000408027220 */ /* 0x002fca0000410000 */
[----:B------:R1:W-:Y:S01]  /*170b0*/  MUFU.TANH R216, R2 ;  /* 0x0000000200d87308 */ /* 0x0003e20000002400 */
[----:B------:R-:W-:Y:S01]  /*170c0*/  HMMA.16816.F32 R32, R20, R46, R56 ;  /* 0x0000002e1420723c */ /* 0x000fe20000001838 */
[----:B------:R-:W-:Y:S02]  /*170d0*/  MOV R154, R219 ;  /* 0x000000db009a7202 */ /* 0x000fe40000000f00 */
[----:B------:R-:W-:-:S05]  /*170e0*/  MOV R148, R217 ;  /* 0x000000d900947202 */ /* 0x000fca0000000f00 */
[----:B------:R-:W-:Y:S01]  /*170f0*/  HMMA.16816.F32 R104, R24, R52, R140 ;  /* 0x000000341868723c */ /* 0x000fe2000000188c */
[----:B------:R-:W-:Y:S01]  /*17100*/  IMAD.MOV.U32 R159, RZ, RZ, R236 ;  /* 0x000000ffff9f7224 */ /* 0x000fe200078e00ec */
[----:B------:R-:W4:Y:S01]  /*17110*/  LDSM.16.M88.4 R44, [R96+0x9000] ;  /* 0x00900000602c783b */ /* 0x000f220000000200 */
[----:B-1----:R-:W-:-:S04]  /*17120*/  FMUL.FTZ R2, R9, R4 ;  /* 0x0000000409027220 */ /* 0x002fc80000410000 */
[----:B------:R1:W-:Y:S02]  /*17130*/  MUFU.TANH R222, R2 ;  /* 0x0000000200de7308 */ /* 0x0003e40000002400 */
[----:B-1----:R-:W-:-:S06]  /*17140*/  FMUL.FTZ R2, R10, R4 ;  /* 0x000000040a027220 */ /* 0x002fcc0000410000 */
[----:B------:R1:W-:Y:S01]  /*17150*/  MUFU.TANH R220, R2 ;  /* 0x0000000200dc7308 */ /* 0x0003e20000002400 */
[----:B------:R-:W-:Y:S01]  /*17160*/  MOV R142, R238 ;  /* 0x000000ee008e7202 */ /* 0x000fe20000000f00 */
[-C--:B-1----:R-:W-:Y:S02]  /*17170*/  FMUL.FTZ R2, R11, R4.reuse ;  /* 0x000000040b027220 */ /* 0x082fe40000410000 */
[----:B---3--:R-:W-:Y:S04]  /*17180*/  HMMA.16816.F32 R8, R12, R60, R28 ;  /* 0x0000003c0c08723c */ /* 0x008fe8000000181c */
[----:B------:R1:W-:Y:S04]  /*17190*/  MUFU.TANH R219, R2 ;  /* 0x0000000200db7308 */ /* 0x0003e80000002400 */
[----:B--2---:R-:W-:Y:S01]  /*171a0*/  HMMA.16816.F32 R28, R20, R64, R76 ;  /* 0x00000040141c723c */ /* 0x004fe2000000184c */
[----:B-1----:R-:W-:-:S04]  /*171b0*/  FMUL.FTZ R2, R40, R4 ;  /* 0x0000000428027220 */ /* 0x002fc80000410000 */
[----:B------:R1:W-:Y:S03]  /*171c0*/  MUFU.TANH R217, R2 ;  /* 0x0000000200d97308 */ /* 0x0003e60000002400 */
[----:B------:R-:W-:Y:S01]  /*171d0*/  HMMA.16816.F32 R88, R24, R54, R144 ;  /* 0x000000361858723c */ /* 0x000fe20000001890 */
[----:B------:R-:W-:Y:S01]  /*171e0*/  IMAD.MOV.U32 R127, RZ, RZ, R229 ;  /* 0x000000ffff7f7224 */ /* 0x000fe200078e00e5 */
[----:B------:R-:W-:Y:S05]  /*171f0*/  LDSM.16.M88.4 R52, [R96+0x8800] ;  /* 0x008800006034783b */ /* 0x000fea0000000200 */
[----:B------:R-:W-:-:S02]  /*17200*/  IMAD.MOV.U32 R145, RZ, RZ, R221 ;  /* 0x000000ffff917224 */ /* 0x000fc400078e00dd */
[----:B-1----:R-:W-:-:S04]  /*17210*/  FMUL.FTZ R2, R41, R4 ;  /* 0x0000000429027220 */ /* 0x002fc80000410000 */
[----:B------:R1:W-:Y:S01]  /*17220*/  MUFU.TANH R238, R2 ;  /* 0x0000000200ee7308 */ /* 0x0003e20000002400 */
[----:B------:R-:W-:Y:S01]  /*17230*/  HMMA.16816.F32 R36, R12, R62, R32 ;  /* 0x0000003e0c24723c */ /* 0x000fe20000001820 */
[----:B------:R-:W-:Y:S02]  /*17240*/  IMAD.MOV.U32 R131, RZ, RZ, R237 ;  /* 0x000000ffff837224 */ /* 0x000fe400078e00ed */
[----:B------:R-:W-:Y:S01]  /*17250*/  IMAD.MOV.U32 R150, RZ, RZ, R228 ;  /* 0x000000ffff967224 */ /* 0x000fe200078e00e4 */
[----:B------:R-:W-:Y:S01]  /*17260*/  MOV R144, R235 ;  /* 0x000000eb00907202 */ /* 0x000fe20000000f00 */
[----:B------:R-:W-:Y:S02]  /*17270*/  IMAD.MOV.U32 R120, RZ, RZ, R234 ;  /* 0x000000ffff787224 */ /* 0x000fe400078e00ea */
[----:B------:R-:W-:Y:S02]  /*17280*/  IMAD.MOV.U32 R130, RZ, RZ, R233 ;  /* 0x000000ffff827224 */ /* 0x000fe400078e00e9 */
[-C--:B-1----:R-:W-:Y:S01]  /*17290*/  FMUL.FTZ R2, R42, R4.reuse ;  /* 0x000000042a027220 */ /* 0x082fe20000410000 */
[----:B------:R-:W-:Y:S01]  /*172a0*/  MOV R151, R227 ;  /* 0x000000e300977202 */ /* 0x000fe20000000f00 */
[----:B----4-:R-:W-:Y:S01]  /*172b0*/  HMMA.16816.F32 R76, R24, R44, R168 ;  /* 0x0000002c184c723c */ /* 0x010fe200000018a8 */
[----:B------:R-:W-:Y:S01]  /*172c0*/  LDSM.16.M88.4 R60, [R138+0x6800] ;  /* 0x006800008a3c783b */ /* 0x000fe20000000200 */
[----:B------:R1:W-:Y:S06]  /*172d0*/  MUFU.TANH R221, R2 ;  /* 0x0000000200dd7308 */ /* 0x0003ec0000002400 */
[----:B------:R-:W-:Y:S01]  /*172e0*/  HMMA.16816.F32 R32, R12, R48, R28 ;  /* 0x000000300c20723c */ /* 0x000fe2000000181c */
[----:B------:R-:W-:Y:S01]  /*172f0*/  LDSM.16.M88.4 R28, [R138+0x6000] ;  /* 0x006000008a1c783b */ /* 0x000fe20000000200 */
[----:B-1----:R-:W-:-:S03]  /*17300*/  FMUL.FTZ R2, R43, R4 ;  /* 0x000000042b027220 */ /* 0x002fc60000410000 */
[----:B------:R-:W1:Y:S01]  /*17310*/  LDSM.16.M88.4 R40, [R138+0x5800] ;  /* 0x005800008a28783b */ /* 0x000e620000000200 */
[----:B------:R2:W-:Y:S02]  /*17320*/  MUFU.TANH R236, R2 ;  /* 0x0000000200ec7308 */ /* 0x0005e40000002400 */
[----:B--2---:R-:W-:-:S06]  /*17330*/  FMUL.FTZ R2, R8, R4 ;  /* 0x0000000408027220 */ /* 0x004fcc0000410000 */
[----:B------:R2:W-:Y:S02]  /*17340*/  MUFU.TANH R229, R2 ;  /* 0x0000000200e57308 */ /* 0x0005e40000002400 */
[----:B--2---:R-:W-:-:S06]  /*17350*/  FMUL.FTZ R2, R9, R4 ;  /* 0x0000000409027220 */ /* 0x004fcc0000410000 */
[----:B------:R2:W-:Y:S02]  /*17360*/  MUFU.TANH R237, R2 ;  /* 0x0000000200ed7308 */ /* 0x0005e40000002400 */
[----:B--2---:R-:W-:-:S06]  /*17370*/  FMUL.FTZ R2, R10, R4 ;  /* 0x000000040a027220 */ /* 0x004fcc0000410000 */
[----:B------:R2:W-:Y:S02]  /*17380*/  MUFU.TANH R228, R2 ;  /* 0x0000000200e47308 */ /* 0x0005e40000002400 */
[-C--:B--2---:R-:W-:Y:S02]  /*17390*/  FMUL.FTZ R2, R11, R4.reuse ;  /* 0x000000040b027220 */ /* 0x084fe40000410000 */
[----:B------:R-:W-:Y:S01]  /*173a0*/  HMMA.16816.F32 R8, R20, R66, R92 ;  /* 0x000000421408723c */ /* 0x000fe2000000185c */
[----:B------:R-:W2:Y:S03]  /*173b0*/  LDSM.16.M88.4 R64, [R183+0x5800] ;  /* 0x00580000b740783b */ /* 0x000ea60000000200 */
[----:B------:R3:W-:Y:S02]  /*173c0*/  MUFU.TANH R235, R2 ;  /* 0x0000000200eb7308 */ /* 0x0007e40000002400 */
[----:B---3--:R-:W-:-:S06]  /*173d0*/  FMUL.FTZ R2, R36, R4 ;  /* 0x0000000424027220 */ /* 0x008fcc0000410000 */
[----:B------:R3:W-:Y:S01]  /*173e0*/  MUFU.TANH R234, R2 ;  /* 0x0000000200ea7308 */ /* 0x0007e20000002400 */
[----:B------:R-:W-:Y:S01]  /*173f0*/  HMMA.16816.F32 R68, R24, R46, R176 ;  /* 0x0000002e1844723c */ /* 0x000fe200000018b0 */
[----:B---3--:R-:W-:-:S06]  /*17400*/  FMUL.FTZ R2, R37, R4 ;  /* 0x0000000425027220 */ /* 0x008fcc0000410000 */
[----:B------:R3:W-:Y:S01]  /*17410*/  MUFU.TANH R233, R2 ;  /* 0x0000000200e97308 */ /* 0x0007e20000002400 */
[C---:B-1----:R-:W-:Y:S08]  /*17420*/  HMMA.16816.F32 R44, R20.reuse, R40, R104 ;  /* 0x00000028142c723c */ /* 0x042ff00000001868 */
[----:B------:R-:W-:Y:S01]  /*17430*/  HMMA.16816.F32 R56, R20, R42, R88 ;  /* 0x0000002a1438723c */ /* 0x000fe20000001858 */
[----:B---3--:R-:W-:-:S07]  /*17440*/  FMUL.FTZ R2, R38, R4 ;  /* 0x0000000426027220 */ /* 0x008fce0000410000 */
[----:B------:R-:W-:Y:S01]  /*17450*/  HMMA.16816.F32 R40, R12, R50, R8 ;  /* 0x000000320c28723c */ /* 0x000fe20000001808 */
[----:B------:R1:W-:Y:S07]  /*17460*/  MUFU.TANH R227, R2 ;  /* 0x0000000200e37308 */ /* 0x0003ee0000002400 */
[----:B------:R-:W-:Y:S01]  /*17470*/  HMMA.16816.F32 R8, R20, R30, R84 ;  /* 0x0000001e1408723c */ /* 0x000fe20000001854 */
[----:B------:R-:W-:Y:S01]  /*17480*/  IMAD.MOV.U32 R157, RZ, RZ, R82 ;  /* 0x000000ffff9d7224 */ /* 0x000fe200078e0052 */
[----:B------:R-:W-:Y:S01]  /*17490*/  MOV R146, R80 ;  /* 0x0000005000927202 */ /* 0x000fe20000000f00 */
[----:B------:R-:W-:Y:S01]  /*174a0*/  IMAD.MOV.U32 R129, RZ, RZ, R81 ;  /* 0x000000ffff817224 */ /* 0x000fe200078e0051 */
[----:B------:R-:W-:Y:S01]  /*174b0*/  MOV R124, R232 ;  /* 0x000000e8007c7202 */ /* 0x000fe20000000f00 */
[----:B------:R-:W-:-:S02]  /*174c0*/  IMAD.MOV.U32 R156, RZ, RZ, R231 ;  /* 0x000000ffff9c7224 */ /* 0x000fc400078e00e7 */
[----:B------:R-:W-:Y:S02]  /*174d0*/  IMAD.MOV.U32 R122, RZ, RZ, R223 ;  /* 0x000000ffff7a7224 */ /* 0x000fe400078e00df */
[----:B-1----:R-:W-:Y:S01]  /*174e0*/  FMUL.FTZ R2, R39, R4 ;  /* 0x0000000427027220 */ /* 0x002fe20000410000 */
[----:B------:R-:W-:Y:S01]  /*174f0*/  HMMA.16816.F32 R72, R24, R52, R160 ;  /* 0x000000341848723c */ /* 0x000fe200000018a0 */
[----:B------:R-:W-:Y:S01]  /*17500*/  IMAD.MOV.U32 R143, RZ, RZ, R226 ;  /* 0x000000ffff8f7224 */ /* 0x000fe200078e00e2 */
[----:B------:R-:W-:Y:S01]  /*17510*/  MOV R125, R206 ;  /* 0x000000ce007d7202 */ /* 0x000fe20000000f00 */
[----:B------:R-:W-:Y:S02]  /*17520*/  IMAD.MOV.U32 R147, RZ, RZ, R154 ;  /* 0x000000ffff937224 */ /* 0x000fe400078e009a */
[----:B------:R-:W-:Y:S01]  /*17530*/  IMAD.MOV.U32 R140, RZ, RZ, R181 ;  /* 0x000000ffff8c7224 */ /* 0x000fe200078e00b5 */
[----:B------:R-:W-:Y:S02]  /*17540*/  MOV R149, R18 ;  /* 0x0000001200957202 */ /* 0x000fe40000000f00 */
[C---:B------:R-:W-:Y:S01]  /*17550*/  IADD3 R136, R0.reuse, 0x1, RZ ;  /* 0x0000000100887810 */ /* 0x040fe20007ffe0ff */
[----:B------:R-:W-:Y:S01]  /*17560*/  HMMA.16816.F32 R36, R20, R28, R100 ;  /* 0x0000001c1424723c */ /* 0x000fe20000001864 */
[----:B------:R-:W1:Y:S01]  /*17570*/  LDSM.16.M88.4 R28, [R183+0x6000] ;  /* 0x00600000b71c783b */ /* 0x000e620000000200 */
[----:B------:R3:W-:Y:S01]  /*17580*/  MUFU.TANH R232, R2 ;  /* 0x0000000200e87308 */ /* 0x0007e20000002400 */
[C---:B------:R-:W-:Y:S01]  /*17590*/  IADD3 R7, R0.reuse, 0x8, RZ ;  /* 0x0000000800077810 */ /* 0x040fe20007ffe0ff */
[----:B------:R-:W-:Y:S01]  /*175a0*/  IMAD.MOV.U32 R158, RZ, RZ, R108 ;  /* 0x000000ffff9e7224 */ /* 0x000fe200078e006c */
[----:B------:R-:W-:Y:S01]  /*175b0*/  IADD3 R5, R0, 0x9, RZ ;  /* 0x0000000900057810 */ /* 0x000fe20007ffe0ff */
[----:B------:R-:W-:Y:S02]  /*175c0*/  LDSM.16.M88.4 R84, [R96+0x9800] ;  /* 0x009800006054783b */ /* 0x000fe40000000200 */
[----:B------:R-:W-:Y:S01]  /*175d0*/  HMMA.16816.F32 R80, R24, R54, R164 ;  /* 0x000000361850723c */ /* 0x000fe200000018a4 */
[----:B------:R-:W-:Y:S01]  /*175e0*/  MOV R163, R230 ;  /* 0x000000e600a37202 */ /* 0x000fe20000000f00 */
[----:B------:R-:W4:Y:S01]  /*175f0*/  S2R R160, SR_TID.X ;  /* 0x0000000000a07919 */ /* 0x000f220000002100 */
[----:B---3--:R-:W-:-:S05]  /*17600*/  FMUL.FTZ R2, R32, R4 ;  /* 0x0000000420027220 */ /* 0x008fca0000410000 */
[----:B--2---:R-:W-:Y:S01]  /*17610*/  HMMA.16816.F32 R44, R12, R64, R44 ;  /* 0x000000400c2c723c */ /* 0x004fe2000000182c */
[----:B------:R-:W-:Y:S02]  /*17620*/  IMAD.MOV.U32 R154, RZ, RZ, R182 ;  /* 0x000000ffff9a7224 */ /* 0x000fe400078e00b6 */
[----:B------:R-:W-:Y:S01]  /*17630*/  IMAD.MOV.U32 R161, RZ, RZ, R180 ;  /* 0x000000ffffa17224 */ /* 0x000fe200078e00b4 */
[----:B------:R2:W-:Y:S01]  /*17640*/  MUFU.TANH R231, R2 ;  /* 0x0000000200e77308 */ /* 0x0005e20000002400 */
[----:B------:R-:W-:Y:S01]  /*17650*/  IADD3 R116, R0, 0x10, RZ ;  /* 0x0000001000747810 */ /* 0x000fe20007ffe0ff */
[----:B------:R-:W3:Y:S01]  /*17660*/  LDSM.16.M88.4 R52, [R138+0x7000] ;  /* 0x007000008a34783b */ /* 0x000ee20000000200 */
[----:B--2---:R-:W-:-:S05]  /*17670*/  FMUL.FTZ R2, R33, R4 ;  /* 0x0000000421027220 */ /* 0x004fca0000410000 */
[----:B------:R2:W-:Y:S04]  /*17680*/  MUFU.TANH R230, R2 ;  /* 0x0000000200e67308 */ /* 0x0005e80000002400 */
[----:B------:R-:W-:Y:S01]  /*17690*/  HMMA.16816.F32 R100, R20, R62, R80 ;  /* 0x0000003e1464723c */ /* 0x000fe20000001850 */
[----:B--2---:R-:W-:-:S04]  /*176a0*/  FMUL.FTZ R2, R34, R4 ;  /* 0x0000000422027220 */ /* 0x004fc80000410000 */
[----:B------:R2:W-:Y:S03]  /*176b0*/  MUFU.TANH R226, R2 ;  /* 0x0000000200e27308 */ /* 0x0005e60000002400 */
[----:B-1----:R-:W-:Y:S01]  /*176c0*/  HMMA.16816.F32 R80, R12, R30, R8 ;  /* 0x0000001e0c50723c */ /* 0x002fe20000001808 */
[----:B------:R-:W1:Y:S01]  /*176d0*/  S2R R8, SR_CTAID.X ;  /* 0x0000000000087919 */ /* 0x000e620000002500 */
[----:B--2---:R-:W-:-:S04]  /*176e0*/  FMUL.FTZ R2, R35, R4 ;  /* 0x0000000423027220 */ /* 0x004fc80000410000 */
[----:B------:R2:W-:Y:S01]  /*176f0*/  MUFU.TANH R223, R2 ;  /* 0x0000000200df7308 */ /* 0x0005e20000002400 */
[----:B----4-:R-:W-:Y:S01]  /*17700*/  SHF.R.S32.HI R162, RZ, 0x1f, R160 ;  /* 0x0000001fffa27819 */ /* 0x010fe200000114a0 */
[----:B--2---:R-:W-:-:S06]  /*17710*/  FMUL.FTZ R2, R40, R4 ;  /* 0x0000000428027220 */ /* 0x004fcc0000410000 */
[----:B------:R2:W-:Y:S01]  /*17720*/  MUFU.TANH R206, R2 ;  /* 0x0000000200ce7308 */ /* 0x0005e20000002400 */
[----:B------:R-:W-:Y:S01]  /*17730*/  LEA.HI R162, R162, R160, RZ, 0x5 ;  /* 0x000000a0a2a27211 */ /* 0x000fe200078f28ff */
[----:B--2---:R-:W-:-:S06]  /*17740*/  FMUL.FTZ R2, R41, R4 ;  /* 0x0000000429027220 */ /* 0x004fcc0000410000 */
[----:B------:R2:W-:Y:S01]  /*17750*/  MUFU.TANH R182, R2 ;  /* 0x0000000200b67308 */ /* 0x0005e20000002400 */
[----:B------:R-:W-:Y:S01]  /*17760*/  SHF.R.S32.HI R162, RZ, 0x5, R162 ;  /* 0x00000005ffa27819 */ /* 0x000fe200000114a2 */
[----:B--2---:R-:W-:-:S06]  /*17770*/  FMUL.FTZ R2, R42, R4 ;  /* 0x000000042a027220 */ /* 0x004fcc0000410000 */
[----:B------:R2:W-:Y:S02]  /*17780*/  MUFU.TANH R181, R2 ;  /* 0x0000000200b57308 */ /* 0x0005e40000002400 */
[----:B--2---:R-:W-:-:S06]  /*17790*/  FMUL.FTZ R2, R43, R4 ;  /* 0x000000042b027220 */ /* 0x004fcc0000410000 */
[----:B------:R2:W-:Y:S02]  /*177a0*/  MUFU.TANH R180, R2 ;  /* 0x0000000200b47308 */ /* 0x0005e40000002400 */
[----:B--2---:R-:W-:-:S06]  /*177b0*/  FMUL.FTZ R2, R44, R4 ;  /* 0x000000042c027220 */ /* 0x004fcc0000410000 */
[----:B------:R2:W-:Y:S02]  /*177c0*/  MUFU.TANH R179, R2 ;  /* 0x0000000200b37308 */ /* 0x0005e40000002400 */
[----:B--2---:R-:W-:Y:S01]  /*177d0*/  IMAD R2, R162, 0x10, R161 ;  /* 0x00000010a2027824 */ /* 0x004fe200078e02a1 */
[----:B-1----:R-:W-:-:S04]  /*177e0*/  SHF.L.U32 R162, R8, 0x6, RZ ;  /* 0x0000000608a27819 */ /* 0x002fc800000006ff */
[----:B------:R-:W-:Y:S01]  /*177f0*/  IADD3 R2, R2, 0x1, R162 ;  /* 0x0000000102027810 */ /* 0x000fe20007ffe0a2 */
[----:B------:R-:W-:Y:S02]  /*17800*/  IMAD.MOV.U32 R162, RZ, RZ, R163 ;  /* 0x000000ffffa27224 */ /* 0x000fe400078e00a3 */
[----:B------:R-:W-:Y:S01]  /*17810*/  IMAD.MOV.U32 R163, RZ, RZ, R156 ;  /* 0x000000ffffa37224 */ /* 0x000fe200078e009c */
[----:B------:R-:W-:Y:S01]  /*17820*/  MOV R156, R149 ;  /* 0x00000095009c7202 */ /* 0x000fe20000000f00 */
[----:B------:R-:W-:Y:S01]  /*17830*/  IMAD.MOV.U32 R149, RZ, RZ, R140 ;  /* 0x000000ffff957224 */ /* 0x000fe200078e008c */
[----:B------:R-:W-:Y:S01]  /*17840*/  IADD3 R2, R212, R2, -R162 ;  /* 0x00000002d4027210 */ /* 0x000fe20007ffe8a2 */
[----:B------:R-:W-:Y:S02]  /*17850*/  IMAD.MOV.U32 R162, RZ, RZ, R163 ;  /* 0x000000ffffa27224 */ /* 0x000fe400078e00a3 */
[----:B------:R-:W-:Y:S01]  /*17860*/  IMAD.MOV.U32 R163, RZ, RZ, R156 ;  /* 0x000000ffffa37224 */ /* 0x000fe200078e009c */
[----:B------:R-:W-:Y:S01]  /*17870*/  MOV R156, R149 ;  /* 0x00000095009c7202 */ /* 0x000fe20000000f00 */
[----:B------:R-:W-:Y:S01]  /*17880*/  IMAD.MOV.U32 R140, RZ, RZ, R143 ;  /* 0x000000ffff8c7224 */ /* 0x000fe200078e008f */
[----:B------:R-:W-:Y:S01]  /*17890*/  MOV R143, R99 ;  /* 0x00000063008f7202 */ /* 0x000fe20000000f00 */
[----:B------:R-:W-:Y:S01]  /*178a0*/  IMAD.MOV.U32 R149, RZ, RZ, R150 ;  /* 0x000000ffff957224 */ /* 0x000fe200078e0096 */
[----:B------:R-:W2:Y:S01]  /*178b0*/  LDL.LU R99, [R1+0x1b4] ;  /* 0x0001b40001637983 */ /* 0x000ea20000300800 */
[----:B------:R-:W-:Y:S01]  /*178c0*/  IMAD.MOV.U32 R150, RZ, RZ, R151 ;  /* 0x000000ffff967224 */ /* 0x000fe200078e0097 */
[----:B------:R-:W-:-:S02]  /*178d0*/  MOV R151, R132 ;  /* 0x0000008400977202 */ /* 0x000fc40000000f00 */
[----:B------:R-:W4:Y:S01]  /*178e0*/  LDL.LU R132, [R1+0x1b0] ;  /* 0x0001b00001847983 */ /* 0x000f220000300800 */
[----:B------:R-:W-:Y:S02]  /*178f0*/  IMAD.IADD R2, R162, 0x1, R2 ;  /* 0x00000001a2027824 */ /* 0x000fe400078e0202 */
[----:B------:R-:W4:Y:S01]  /*17900*/  I2F R162, R0 ;  /* 0x0000000000a27306 */ /* 0x000f220000201400 */
[----:B------:R-:W-:Y:S01]  /*17910*/  IMAD.MOV.U32 R161, RZ, RZ, R163 ;  /* 0x000000ffffa17224 */ /* 0x000fe200078e00a3 */
[----:B------:R-:W-:Y:S01]  /*17920*/  MOV R163, R156 ;  /* 0x0000009c00a37202 */ /* 0x000fe20000000f00 */
[----:B------:R-:W-:Y:S01]  /*17930*/  IMAD.MOV.U32 R156, RZ, RZ, R149 ;  /* 0x000000ffff9c7224 */ /* 0x000fe200078e0095 */
[CC--:B------:R-:W-:Y:S01]  /*17940*/  IMNMX R8, R2.reuse, R212.reuse, PT ;  /* 0x000000d402087217 */ /* 0x0c0fe20003800200 */
[----:B------:R-:W-:Y:S01]  /*17950*/  IMAD.MOV.U32 R149, RZ, RZ, R6 ;  /* 0x000000ffff957224 */ /* 0x000fe200078e0006 */
[----:B------:R-:W-:Y:S02]  /*17960*/  IADD3 R6, R2, 0x8, RZ ;  /* 0x0000000802067810 */ /* 0x000fe40007ffe0ff */
[----:B------:R-:W1:Y:S08]  /*17970*/  I2F R196, R136 ;  /* 0x0000008800c47306 */ /* 0x000e700000201400 */
[----:B------:R-:W1:Y:S01]  /*17980*/  I2F R198, R7 ;  /* 0x0000000700c67306 */ /* 0x000e620000201400 */
[----:B------:R-:W-:-:S02]  /*17990*/  IMNMX R6, R6, R212, PT ;  /* 0x000000d406067217 */ /* 0x000fc40003800200 */
[C---:B------:R-:W-:Y:S02]  /*179a0*/  ISETP.GE.AND P6, PT, R5.reuse, R8, PT ;  /* 0x000000080500720c */ /* 0x040fe40003fc6270 */
[-C--:B------:R-:W-:Y:S02]  /*179b0*/  ISETP.GE.AND P2, PT, R0, R6.reuse, PT ;  /* 0x000000060000720c */ /* 0x080fe40003f46270 */
[----:B------:R-:W-:Y:S01]  /*179c0*/  ISETP.GE.AND P4, PT, R5, R6, PT ;  /* 0x000000060500720c */ /* 0x000fe20003f86270 */
[----:B------:R1:W1:Y:S01]  /*179d0*/  I2F R197, R5 ;  /* 0x0000000500c57306 */ /* 0x0002620000201400 */
[C---:B------:R-:W-:Y:S02]  /*179e0*/  ISETP.GE.AND P5, PT, R7.reuse, R8, PT ;  /* 0x000000080700720c */ /* 0x040fe40003fa6270 */
[----:B------:R-:W-:-:S05]  /*179f0*/  ISETP.GE.AND P3, PT, R7, R6, PT ;  /* 0x000000060700720c */ /* 0x000fca0003f66270 */
[----:B------:R-:W1:Y:S01]  /*17a00*/  I2F R201, R116 ;  /* 0x0000007400c97306 */ /* 0x000e620000201400 */
[----:B------:R-:W-:Y:S02]  /*17a10*/  ISETP.GE.AND P0, PT, R136, R8, PT ;  /* 0x000000088800720c */ /* 0x000fe40003f06270 */
[C---:B------:R-:W-:Y:S02]  /*17a20*/  IADD3 R98, R0.reuse, 0x11, RZ ;  /* 0x0000001100627810 */ /* 0x040fe40007ffe0ff */
[----:B------:R-:W-:Y:S02]  /*17a30*/  IADD3 R119, R0, 0x18, RZ ;  /* 0x0000001800777810 */ /* 0x000fe40007ffe0ff */
[----:B------:R-:W-:Y:S01]  /*17a40*/  MOV R141, R110 ;  /* 0x0000006e008d7202 */ /* 0x000fe20000000f00 */
[----:B------:R-:W1:Y:S08]  /*17a50*/  I2F R199, R98 ;  /* 0x0000006200c77306 */ /* 0x000e700000201400 */
[----:B------:R-:W1:Y:S01]  /*17a60*/  I2F R203, R119 ;  /* 0x0000007700cb7306 */ /* 0x000e620000201400 */
[----:B------:R-:W-:Y:S01]  /*17a70*/  ISETP.GE.AND P1, PT, R136, R6, PT ;  /* 0x000000068800720c */ /* 0x000fe20003f26270 */
[----:B----4-:R-:W-:Y:S01]  /*17a80*/  FFMA.FTZ R2, R132, R162, R161 ;  /* 0x000000a284027223 */ /* 0x010fe200000100a1 */
[----:B------:R-:W-:Y:S01]  /*17a90*/  MOV R162, R163 ;  /* 0x000000a300a27202 */ /* 0x000fe20000000f00 */
[----:B------:R-:W-:-:S02]  /*17aa0*/  IMAD.MOV.U32 R163, RZ, RZ, R156 ;  /* 0x000000ffffa37224 */ /* 0x000fc400078e009c */
[----:B------:R-:W-:Y:S01]  /*17ab0*/  IMAD.MOV.U32 R156, RZ, RZ, R157 ;  /* 0x000000ffff9c7224 */ /* 0x000fe200078e009d */
[----:B------:R-:W-:Y:S01]  /*17ac0*/  MOV R157, R158 ;  /* 0x0000009e009d7202 */ /* 0x000fe20000000f00 */
[----:B------:R-:W-:Y:S02]  /*17ad0*/  IMAD.MOV.U32 R158, RZ, RZ, R159 ;  /* 0x000000ffff9e7224 */ /* 0x000fe400078e009f */
[----:B------:R-:W-:Y:S01]  /*17ae0*/  IMAD.MOV.U32 R159, RZ, RZ, R144 ;  /* 0x000000ffff9f7224 */ /* 0x000fe200078e0090 */
[----:B------:R-:W-:Y:S01]  /*17af0*/  MOV R144, R130 ;  /* 0x0000008200907202 */ /* 0x000fe20000000f00 */
[----:B------:R-:W-:Y:S02]  /*17b00*/  IMAD.MOV.U32 R130, RZ, RZ, R124 ;  /* 0x000000ffff827224 */ /* 0x000fe400078e007c */
[----:B------:R-:W-:Y:S01]  /*17b10*/  IMAD.MOV.U32 R124, RZ, RZ, R188 ;  /* 0x000000ffff7c7224 */ /* 0x000fe200078e00bc */
[----:B------:R-:W-:Y:S01]  /*17b20*/  MOV R160, R163 ;  /* 0x000000a300a07202 */ /* 0x000fe20000000f00 */
[----:B------:R-:W-:Y:S01]  /*17b30*/  IMAD.MOV.U32 R161, RZ, RZ, R156 ;  /* 0x000000ffffa17224 */ /* 0x000fe200078e009c */
[----:B------:R-:W-:Y:S01]  /*17b40*/  MOV R163, R158 ;  /* 0x0000009e00a37202 */ /* 0x000fe20000000f00 */
[----:B-1----:R-:W-:Y:S01]  /*17b50*/  FFMA.FTZ R5, R132, R196, R162 ;  /* 0x000000c484057223 */ /* 0x002fe200000100a2 */
[----:B------:R-:W-:Y:S01]  /*17b60*/  MOV R158, R124 ;  /* 0x0000007c009e7202 */ /* 0x000fe20000000f00 */
[----:B------:R-:W-:Y:S01]  /*17b70*/  IMAD.MOV.U32 R162, RZ, RZ, R157 ;  /* 0x000000ffffa27224 */ /* 0x000fe200078e009d */
[----:B------:R1:W5:Y:S01]  /*17b80*/  LDL.LU R188, [R1+0x1ac] ;  /* 0x0001ac0001bc7983 */ /* 0x0003620000300800 */
[----:B------:R-:W-:Y:S01]  /*17b90*/  IMAD.MOV.U32 R124, RZ, RZ, R126 ;  /* 0x000000ffff7c7224 */ /* 0x000fe200078e007e */
[----:B------:R-:W-:Y:S01]  /*17ba0*/  FSEL R126, R2, -INF , !P2 ;  /* 0xff800000027e7808 */ /* 0x000fe20005000000 */
[----:B------:R-:W-:Y:S01]  /*17bb0*/  IMAD.MOV.U32 R157, RZ, RZ, R130 ;  /* 0x000000ffff9d7224 */ /* 0x000fe200078e0082 */
[----:B------:R-:W-:Y:S01]  /*17bc0*/  MOV R165, R161 ;  /* 0x000000a100a57202 */ /* 0x000fe20000000f00 */
[----:B------:R-:W-:-:S02]  /*17bd0*/  IMAD.MOV.U32 R156, RZ, RZ, R144 ;  /* 0x000000ffff9c7224 */ /* 0x000fc400078e0090 */
[----:B------:R-:W-:Y:S02]  /*17be0*/  FFMA.FTZ R2, R132, R198, R160 ;  /* 0x000000c684027223 */ /* 0x000fe400000100a0 */
[----:B------:R-:W-:Y:S02]  /*17bf0*/  IMAD.MOV.U32 R144, RZ, RZ, R239 ;  /* 0x000000ffff907224 */ /* 0x000fe400078e00ef */
[----:B------:R-:W-:Y:S02]  /*17c00*/  IMAD.MOV.U32 R167, RZ, RZ, R162 ;  /* 0x000000ffffa77224 */ /* 0x000fe400078e00a2 */
[----:B------:R-:W-:Y:S02]  /*17c10*/  IMAD.MOV.U32 R161, RZ, RZ, R157 ;  /* 0x000000ffffa17224 */ /* 0x000fe400078e009d */
[----:B------:R-:W-:Y:S01]  /*17c20*/  IMAD.MOV.U32 R160, RZ, RZ, R163 ;  /* 0x000000ffffa07224 */ /* 0x000fe200078e00a3 */
[----:B------:R-:W-:Y:S01]  /*17c30*/  MOV R163, R156 ;  /* 0x0000009c00a37202 */ /* 0x000fe20000000f00 */
[----:B------:R-:W-:Y:S01]  /*17c40*/  IMAD.MOV.U32 R157, RZ, RZ, R140 ;  /* 0x000000ffff9d7224 */ /* 0x000fe200078e008c */
[----:B------:R-:W-:Y:S01]  /*17c50*/  FSEL R140, R2, -INF , !P5 ;  /* 0xff800000028c7808 */ /* 0x000fe20006800000 */
[----:B------:R-:W-:Y:S01]  /*17c60*/  IMAD.MOV.U32 R162, RZ, RZ, R158 ;  /* 0x000000ffffa27224 */ /* 0x000fe200078e009e */
[----:B------:R-:W-:Y:S01]  /*17c70*/  MOV R156, R144 ;  /* 0x00000090009c7202 */ /* 0x000fe20000000f00 */
[----:B------:R-:W-:Y:S01]  /*17c80*/  FFMA.FTZ R2, R132, R198, R165 ;  /* 0x000000c684027223 */ /* 0x000fe200000100a5 */
[----:B------:R-:W-:Y:S01]  /*17c90*/  MOV R158, R244 ;  /* 0x000000f4009e7202 */ /* 0x000fe20000000f00 */
[----:B------:R-:W-:-:S02]  /*17ca0*/  IMAD.MOV.U32 R165, RZ, RZ, R167 ;  /* 0x000000ffffa57224 */ /* 0x000fc400078e00a7 */
[----:B------:R-:W-:Y:S01]  /*17cb0*/  IMAD.MOV.U32 R167, RZ, RZ, R160 ;  /* 0x000000ffffa77224 */ /* 0x000fe200078e00a0 */
[----:B------:R-:W-:Y:S01]  /*17cc0*/  MOV R160, R161 ;  /* 0x000000a100a07202 */ /* 0x000fe20000000f00 */
[----:B------:R-:W-:Y:S02]  /*17cd0*/  IMAD.MOV.U32 R161, RZ, RZ, R162 ;  /* 0x000000ffffa17224 */ /* 0x000fe400078e00a2 */
[----:B------:R-:W-:Y:S01]  /*17ce0*/  IMAD.MOV.U32 R162, RZ, RZ, R156 ;  /* 0x000000ffffa27224 */ /* 0x000fe200078e009c */
[----:B------:R-:W-:Y:S01]  /*17cf0*/  MOV R156, R157 ;  /* 0x0000009d009c7202 */ /* 0x000fe20000000f00 */
[----:B------:R-:W-:Y:S02]  /*17d00*/  FFMA.FTZ R7, R132, R196, R184 ;  /* 0x000000c484077223 */ /* 0x000fe400000100b8 */
[----:B------:R1:W5:Y:S01]  /*17d10*/  LDL.LU R184, [R1+0x1a8] ;  /* 0x0001a80001b87983 */ /* 0x0003620000300800 */
[----:B------:R-:W-:Y:S02]  /*17d20*/  IMAD.MOV.U32 R157, RZ, RZ, R158 ;  /* 0x000000ffff9d7224 */ /* 0x000fe400078e009e */
[----:B------:R-:W-:Y:S01]  /*17d30*/  IMAD.MOV.U32 R158, RZ, RZ, R148 ;  /* 0x000000ffff9e7224 */ /* 0x000fe200078e0094 */
[----:B------:R-:W4:Y:S01]  /*17d40*/  LDL.LU R239, [R1+0x1a4] ;  /* 0x0001a40001ef7983 */ /* 0x000f220000300800 */
[----:B------:R-:W-:-:S03]  /*17d50*/  MOV R148, R149 ;  /* 0x0000009500947202 */ /* 0x000fc60000000f00 */
[----:B------:R-:W4:Y:S04]  /*17d60*/  LDL.LU R244, [R1+0x1a0] ;  /* 0x0001a00001f47983 */ /* 0x000f280000300800 */
[----:B------:R-:W2:Y:S01]  /*17d70*/  LDL R149, [R1+0xf4] ;  /* 0x0000f40001957983 */ /* 0x000ea20000100800 */
[----:B------:R-:W-:Y:S01]  /*17d80*/  FSEL R130, R5, -INF , !P0 ;  /* 0xff80000005827808 */ /* 0x000fe20004000000 */
[----:B------:R-:W-:Y:S02]  /*17d90*/  FFMA.FTZ R5, R132, R197, R165 ;  /* 0x000000c584057223 */ /* 0x000fe400000100a5 */
[----:B------:R-:W-:Y:S02]  /*17da0*/  IMAD.MOV.U32 R171, RZ, RZ, R167 ;  /* 0x000000ffffab7224 */ /* 0x000fe400078e00a7 */
[----:B------:R-:W-:-:S02]  /*17db0*/  IMAD.MOV.U32 R164, RZ, RZ, R162 ;  /* 0x000000ffffa47224 */ /* 0x000fc400078e00a2 */
[----:B------:R-:W-:Y:S01]  /*17dc0*/  IMAD.MOV.U32 R165, RZ, RZ, R156 ;  /* 0x000000ffffa57224 */ /* 0x000fe200078e009c */
[----:B------:R-:W-:Y:S01]  /*17dd0*/  MOV R156, R157 ;  /* 0x0000009d009c7202 */ /* 0x000fe20000000f00 */
[----:B------:R-:W-:Y:S01]  /*17de0*/  IMAD.MOV.U32 R167, RZ, RZ, R160 ;  /* 0x000000ffffa77224 */ /* 0x000fe200078e00a0 */
[----:B------:R-:W-:Y:S01]  /*17df0*/  MOV R162, R146 ;  /* 0x0000009200a27202 */ /* 0x000fe20000000f00 */
[----:B------:R-:W-:Y:S01]  /*17e00*/  IMAD.MOV.U32 R157, RZ, RZ, R129 ;  /* 0x000000ffff9d7224 */ /* 0x000fe200078e0081 */
[----:B------:R-:W-:Y:S01]  /*17e10*/  MOV R160, R161 ;  /* 0x000000a100a07202 */ /* 0x000fe20000000f00 */
[----:B------:R-:W-:Y:S01]  /*17e20*/  IMAD.MOV.U32 R146, RZ, RZ, R17 ;  /* 0x000000ffff927224 */ /* 0x000fe200078e0011 */
[----:B------:R-:W-:Y:S01]  /*17e30*/  FSEL R129, R2, -INF , !P3 ;  /* 0xff80000002817808 */ /* 0x000fe20005800000 */
[----:B------:R-:W-:Y:S01]  /*17e40*/  IMAD.MOV.U32 R161, RZ, RZ, R148 ;  /* 0x000000ffffa17224 */ /* 0x000fe200078e0094 */
[----:B------:R-:W-:Y:S01]  /*17e50*/  ISETP.GE.AND P2, PT, R116, R8, PT ;  /* 0x000000087400720c */ /* 0x000fe20003f46270 */
[----:B------:R-:W-:Y:S01]  /*17e60*/  FFMA.FTZ R2, R132, R201, R171 ;  /* 0x000000c984027223 */ /* 0x000fe200000100ab */
[----:B------:R-:W-:Y:S01]  /*17e70*/  MOV R169, R164 ;  /* 0x000000a400a97202 */ /* 0x000fe20000000f00 */
[----:B------:R-:W-:-:S02]  /*17e80*/  IMAD.MOV.U32 R170, RZ, RZ, R165 ;  /* 0x000000ffffaa7224 */ /* 0x000fc400078e00a5 */
[----:B------:R-:W-:Y:S01]  /*17e90*/  IMAD.MOV.U32 R164, RZ, RZ, R146 ;  /* 0x000000ffffa47224 */ /* 0x000fe200078e0092 */
[----:B------:R-:W-:Y:S01]  /*17ea0*/  MOV R165, R147 ;  /* 0x0000009300a57202 */ /* 0x000fe20000000f00 */
[----:B------:R-:W-:Y:S02]  /*17eb0*/  IMAD.MOV.U32 R171, RZ, RZ, R161 ;  /* 0x000000ffffab7224 */ /* 0x000fe400078e00a1 */
[----:B------:R-:W-:Y:S01]  /*17ec0*/  IMAD.MOV.U32 R146, RZ, RZ, R141 ;  /* 0x000000ffff927224 */ /* 0x000fe200078e008d */
[----:B------:R-:W-:Y:S01]  /*17ed0*/  FSEL R141, R2, -INF , !P2 ;  /* 0xff800000028d7808 */ /* 0x000fe20005000000 */
[----:B------:R-:W-:Y:S02]  /*17ee0*/  FFMA.FTZ R2, R132, R201, R169 ;  /* 0x000000c984027223 */ /* 0x000fe400000100a9 */
[----:B------:R-:W-:Y:S02]  /*17ef0*/  IMAD.MOV.U32 R169, RZ, RZ, R170 ;  /* 0x000000ffffa97224 */ /* 0x000fe400078e00aa */
[----:B------:R-:W-:Y:S01]  /*17f00*/  IMAD.MOV.U32 R170, RZ, RZ, R171 ;  /* 0x000000ffffaa7224 */ /* 0x000fe200078e00ab */
[----:B------:R-:W-:Y:S01]  /*17f10*/  MOV R171, R164 ;  /* 0x000000a400ab7202 */ /* 0x000fe20000000f00 */
[----:B------:R-:W-:-:S02]  /*17f20*/  IMAD.MOV.U32 R164, RZ, RZ, R165 ;  /* 0x000000ffffa47224 */ /* 0x000fc400078e00a5 */
[----:B------:R-:W-:Y:S01]  /*17f30*/  IMAD.MOV.U32 R165, RZ, RZ, R167 ;  /* 0x000000ffffa57224 */ /* 0x000fe200078e00a7 */
[----:B------:R-:W-:Y:S01]  /*17f40*/  MOV R167, R159 ;  /* 0x0000009f00a77202 */ /* 0x000fe20000000f00 */
[----:B------:R-:W-:Y:S01]  /*17f50*/  IMAD.MOV.U32 R177, RZ, RZ, R170 ;  /* 0x000000ffffb17224 */ /* 0x000fe200078e00aa */
[----:B------:R-:W-:Y:S02]  /*17f60*/  ISETP.GE.AND P0, PT, R116, R6, PT ;  /* 0x000000067400720c */ /* 0x000fe40003f06270 */
[----:B------:R-:W-:Y:S01]  /*17f70*/  FSEL R136, R5, -INF , !P6 ;  /* 0xff80000005887808 */ /* 0x000fe20007000000 */
[----:B------:R-:W-:Y:S01]  /*17f80*/  FFMA.FTZ R5, R132, R199, R169 ;  /* 0x000000c784057223 */ /* 0x000fe200000100a9 */
[----:B------:R-:W-:Y:S01]  /*17f90*/  MOV R178, R171 ;  /* 0x000000ab00b27202 */ /* 0x000fe20000000f00 */
[----:B------:R-:W-:Y:S01]  /*17fa0*/  IMAD.MOV.U32 R168, RZ, RZ, R164 ;  /* 0x000000ffffa87224 */ /* 0x000fe200078e00a4 */
[----:B------:R-:W-:Y:S01]  /*17fb0*/  IADD3 R117, R0, 0x19, RZ ;  /* 0x0000001900757810 */ /* 0x000fe20007ffe0ff */
        /* <DEDUP_REMOVED lines=9> */
[----:B------:R-:W1:Y:S01]  /*18050*/  I2F R200, R117 ;  /* 0x0000007500c87306 */ /* 0x000e620000201400 */
[----:B------:R-:W-:Y:S01]  /*18060*/  IMAD.MOV.U32 R176, RZ, RZ, R178 ;  /* 0x000000ffffb07224 */ /* 0x000fe200078e00b2 */
[----:B------:R-:W-:Y:S01]  /*18070*/  IADD3 R133, R0, 0x20, RZ ;  /* 0x0000002000857810 */ /* 0x000fe20007ffe0ff */
[----:B------:R-:W-:Y:S01]  /*18080*/  IMAD.MOV.U32 R178, RZ, RZ, R169 ;  /* 0x000000ffffb27224 */ /* 0x000fe200078e00a9 */
[----:B------:R-:W-:Y:S01]  /*18090*/  MOV R177, R168 ;  /* 0x000000a800b17202 */ /* 0x000fe20000000f00 */
[----:B------:R-:W-:Y:S01]  /*180a0*/  IMAD.MOV.U32 R169, RZ, RZ, R167 ;  /* 0x000000ffffa97224 */ /* 0x000fe200078e00a7 */
[----:B------:R-:W-:Y:S01]  /*180b0*/  MOV R167, R144 ;  /* 0x0000009000a77202 */ /* 0x000fe20000000f00 */
[----:B------:R-:W-:Y:S01]  /*180c0*/  IMAD.MOV.U32 R168, RZ, RZ, R170 ;  /* 0x000000ffffa87224 */ /* 0x000fe200078e00aa */
[----:B------:R-:W-:Y:S01]  /*180d0*/  MOV R170, R164 ;  /* 0x000000a400aa7202 */ /* 0x000fe20000000f00 */
[----:B------:R-:W1:Y:S01]  /*180e0*/  I2F R205, R133 ;  /* 0x0000008500cd7306 */ /* 0x000e620000201400 */
[----:B------:R-:W-:Y:S01]  /*180f0*/  FSEL R144, R2, -INF , !P3 ;  /* 0xff80000002907808 */ /* 0x000fe20005800000 */
[----:B------:R-:W-:-:S02]  /*18100*/  IMAD.MOV.U32 R164, RZ, RZ, R156 ;  /* 0x000000ffffa47224 */ /* 0x000fc400078e009c */
[----:B------:R-:W-:Y:S01]  /*18110*/  FFMA.FTZ R2, R132, R203, R176 ;  /* 0x000000cb84027223 */ /* 0x000fe200000100b0 */
[----:B------:R-:W-:Y:S01]  /*18120*/  MOV R161, R162 ;  /* 0x000000a200a17202 */ /* 0x000fe20000000f00 */
[----:B------:R-:W-:Y:S01]  /*18130*/  IMAD.MOV.U32 R176, RZ, RZ, R177 ;  /* 0x000000ffffb07224 */ /* 0x000fe200078e00b1 */
[----:B------:R-:W-:Y:S01]  /*18140*/  MOV R177, R178 ;  /* 0x000000b200b17202 */ /* 0x000fe20000000f00 */
[----:B------:R-:W-:Y:S02]  /*18150*/  IMAD.MOV.U32 R178, RZ, RZ, R168 ;  /* 0x000000ffffb27224 */ /* 0x000fe400078e00a8 */
[----:B------:R-:W-:Y:S01]  /*18160*/  IMAD.MOV.U32 R168, RZ, RZ, R169 ;  /* 0x000000ffffa87224 */ /* 0x000fe200078e00a9 */
[----:B------:R-:W-:Y:S01]  /*18170*/  MOV R169, R164 ;  /* 0x000000a400a97202 */ /* 0x000fe20000000f00 */
[----:B------:R-:W-:Y:S01]  /*18180*/  IMAD.MOV.U32 R164, RZ, RZ, R167 ;  /* 0x000000ffffa47224 */ /* 0x000fe200078e00a7 */
[----:B------:R-:W-:Y:S01]  /*18190*/  FSEL R125, R7, -INF , !P1 ;  /* 0xff800000077d7808 */ /* 0x000fe20004800000 */
[----:B------:R-:W-:Y:S01]  /*181a0*/  IMAD.MOV.U32 R167, RZ, RZ, R161 ;  /* 0x000000ffffa77224 */ /* 0x000fe200078e00a1 */
[----:B------:R-:W-:-:S02]  /*181b0*/  ISETP.GE.AND P1, PT, R98, R8, PT ;  /* 0x000000086200720c */ /* 0x000fc40003f26270 */
[----:B------:R-:W-:Y:S01]  /*181c0*/  MOV R161, R150 ;  /* 0x0000009600a17202 */ /* 0x000fe20000000f00 */
[----:B------:R-:W-:Y:S01]  /*181d0*/  HMMA.16816.F32 R32, R20, R60, R72 ;  /* 0x0000003c1420723c */ /* 0x000fe20000001848 */
[----:B------:R-:W-:Y:S01]  /*181e0*/  IADD3 R139, R0, 0x21, RZ ;  /* 0x00000021008b7810 */ /* 0x000fe20007ffe0ff */
[----:B------:R-:W-:Y:S01]  /*181f0*/  IMAD.MOV.U32 R128, RZ, RZ, R109 ;  /* 0x000000ffff807224 */ /* 0x000fe200078e006d */
[----:B------:R-:W-:Y:S01]  /*18200*/  ISETP.GE.AND P6, PT, R119, R6, PT ;  /* 0x000000067700720c */ /* 0x000fe20003fc6270 */
[C---:B------:R-:W-:Y:S01]  /*18210*/  FFMA.FTZ R7, R132.reuse, R197, R16 ;  /* 0x000000c584077223 */ /* 0x040fe20000010010 */
[----:B------:R-:W-:Y:S01]  /*18220*/  FSEL R143, R5, -INF , !P1 ;  /* 0xff800000058f7808 */ /* 0x000fe20004800000 */
[----:B-1----:R-:W-:Y:S01]  /*18230*/  FFMA.FTZ R5, R132, R200, R176 ;  /* 0x000000c884057223 */ /* 0x002fe200000100b0 */
[----:B------:R-:W-:Y:S01]  /*18240*/  MOV R75, R177 ;  /* 0x000000b1004b7202 */ /* 0x000fe20000000f00 */
[----:B------:R-:W-:Y:S01]  /*18250*/  IMAD.MOV.U32 R91, RZ, RZ, R169 ;  /* 0x000000ffff5b7224 */ /* 0x000fe200078e00a9 */
[----:B------:R-:W1:Y:S01]  /*18260*/  I2F R202, R139 ;  /* 0x0000008b00ca7306 */ /* 0x000e620000201400 */
[----:B------:R-:W-:Y:S01]  /*18270*/  IMAD.MOV.U32 R90, RZ, RZ, R168 ;  /* 0x000000ffff5a7224 */ /* 0x000fe200078e00a8 */
[----:B------:R-:W-:Y:S01]  /*18280*/  MOV R176, R164 ;  /* 0x000000a400b07202 */ /* 0x000fe20000000f00 */
[----:B------:R-:W-:Y:S01]  /*18290*/  IMAD.MOV.U32 R177, RZ, RZ, R161 ;  /* 0x000000ffffb17224 */ /* 0x000fe200078e00a1 */
[----:B------:R-:W-:Y:S01]  /*182a0*/  IADD3 R174, R0, 0x28, RZ ;  /* 0x0000002800ae7810 */ /* 0x000fe20007ffe0ff */
[----:B------:R-:W-:Y:S01]  /*182b0*/  IMAD.MOV.U32 R162, RZ, RZ, R157 ;  /* 0x000000ffffa27224 */ /* 0x000fe200078e009d */
[----:B------:R-:W-:Y:S01]  /*182c0*/  ISETP.GE.AND P5, PT, R98, R6, PT ;  /* 0x000000066200720c */ /* 0x000fe20003fa6270 */
[----:B------:R-:W-:Y:S01]  /*182d0*/  IMAD.MOV.U32 R161, RZ, RZ, R131 ;  /* 0x000000ffffa17224 */ /* 0x000fe200078e0083 */
[----:B------:R-:W-:Y:S01]  /*182e0*/  FSEL R131, R2, -INF , !P6 ;  /* 0xff80000002837808 */ /* 0x000fe20007000000 */
[----:B------:R-:W-:Y:S01]  /*182f0*/  IMAD.MOV.U32 R157, RZ, RZ, R128 ;  /* 0x000000ffff9d7224 */ /* 0x000fe200078e0080 */
[----:B------:R-:W-:Y:S01]  /*18300*/  FSEL R128, R7, -INF , !P4 ;  /* 0xff80000007807808 */ /* 0x000fe20006000000 */
[C---:B------:R-:W-:Y:S01]  /*18310*/  FFMA.FTZ R2, R132.reuse, R205, R75 ;  /* 0x000000cd84027223 */ /* 0x040fe2000001004b */
[----:B------:R-:W-:Y:S01]  /*18320*/  MOV R75, R176 ;  /* 0x000000b0004b7202 */ /* 0x000fe20000000f00 */
[----:B------:R-:W-:Y:S01]  /*18330*/  IMAD.MOV.U32 R73, RZ, RZ, R91 ;  /* 0x000000ffff497224 */ /* 0x000fe200078e005b */
[----:B------:R-:W-:Y:S01]  /*18340*/  MOV R176, R160 ;  /* 0x000000a000b07202 */ /* 0x000fe20000000f00 */
[----:B------:R-:W-:-:S02]  /*18350*/  FFMA.FTZ R7, R132, R199, R252 ;  /* 0x000000c784077223 */ /* 0x000fc400000100fc */
[----:B------:R-:W-:Y:S02]  /*18360*/  IMAD.MOV.U32 R121, RZ, RZ, R111 ;  /* 0x000000ffff797224 */ /* 0x000fe400078e006f */
[----:B------:R-:W-:Y:S01]  /*18370*/  IMAD.MOV.U32 R159, RZ, RZ, R251 ;  /* 0x000000ffff9f7224 */ /* 0x000fe200078e00fb */
[C---:B------:R-:W-:Y:S01]  /*18380*/  ISETP.GE.AND P0, PT, R133.reuse, R8, PT ;  /* 0x000000088500720c */ /* 0x040fe20003f06270 */
[----:B------:R-:W-:Y:S01]  /*18390*/  IMAD.MOV.U32 R72, RZ, RZ, R90 ;  /* 0x000000ffff487224 */ /* 0x000fe200078e005a */
[----:B------:R-:W1:Y:S01]  /*183a0*/  I2F R207, R174 ;  /* 0x000000ae00cf7306 */ /* 0x000e620000201400 */
[----:B------:R-:W-:Y:S01]  /*183b0*/  IMAD.MOV.U32 R90, RZ, RZ, R177 ;  /* 0x000000ffff5a7224 */ /* 0x000fe200078e00b1 */
[----:B---3--:R-:W-:Y:S01]  /*183c0*/  HMMA.16816.F32 R108, R20, R52, R76 ;  /* 0x00000034146c723c */ /* 0x008fe2000000184c */
[----:B------:R-:W-:Y:S01]  /*183d0*/  IMAD.MOV.U32 R177, RZ, RZ, R157 ;  /* 0x000000ffffb17224 */ /* 0x000fe200078e009d */
[-C--:B------:R-:W-:Y:S01]  /*183e0*/  ISETP.GE.AND P1, PT, R133, R6.reuse, PT ;  /* 0x000000068500720c */ /* 0x080fe20003f26270 */
[----:B------:R-:W-:Y:S01]  /*183f0*/  IMAD.MOV.U32 R150, RZ, RZ, R145 ;  /* 0x000000ffff967224 */ /* 0x000fe200078e0091 */
[----:B------:R-:W-:Y:S01]  /*18400*/  FSEL R133, R7, -INF , !P5 ;  /* 0xff80000007857808 */ /* 0x000fe20006800000 */
[----:B------:R-:W-:Y:S01]  /*18410*/  IMAD.MOV.U32 R171, RZ, RZ, R159 ;  /* 0x000000ffffab7224 */ /* 0x000fe200078e009f */
[C---:B------:R-:W-:Y:S01]  /*18420*/  ISETP.GE.AND P2, PT, R117.reuse, R6, PT ;  /* 0x000000067500720c */ /* 0x040fe20003f46270 */
[----:B------:R-:W-:Y:S01]  /*18430*/  IMAD.MOV.U32 R79, RZ, RZ, R73 ;  /* 0x000000ffff4f7224 */ /* 0x000fe200078e0049 */
[----:B------:R-:W-:Y:S01]  /*18440*/  MOV R73, R75 ;  /* 0x0000004b00497202 */ /* 0x000fe20000000f00 */
[----:B------:R-:W-:Y:S01]  /*18450*/  IMAD.MOV.U32 R145, RZ, RZ, R224 ;  /* 0x000000ffff917224 */ /* 0x000fe200078e00e0 */
[----:B------:R-:W-:Y:S01]  /*18460*/  IADD3 R173, R0, 0x29, RZ ;  /* 0x0000002900ad7810 */ /* 0x000fe20007ffe0ff */
[----:B------:R-:W-:Y:S01]  /*18470*/  IMAD.MOV.U32 R75, RZ, RZ, R90 ;  /* 0x000000ffff4b7224 */ /* 0x000fe200078e005a */
[----:B------:R-:W-:Y:S01]  /*18480*/  ISETP.GE.AND P4, PT, R117, R8, PT ;  /* 0x000000087500720c */ /* 0x000fe20003f86270 */
[----:B------:R-:W-:Y:S01]  /*18490*/  FFMA.FTZ R7, R132, R200, R218 ;  /* 0x000000c884077223 */ /* 0x000fe200000100da */
[----:B------:R-:W-:Y:S01]  /*184a0*/  IADD3 R175, R0, 0x30, RZ ;  /* 0x0000003000af7810 */ /* 0x000fe20007ffe0ff */
        /* <DEDUP_REMOVED lines=8> */
[CC--:B-1----:R-:W-:Y:S01]  /*18530*/  FFMA.FTZ R5, R132.reuse, R202.reuse, R79 ;  /* 0x000000ca84057223 */ /* 0x0c2fe2000001004f */
[----:B------:R-:W-:Y:S01]  /*18540*/  FSEL R146, R7, -INF , !P2 ;  /* 0xff80000007927808 */ /* 0x000fe20005000000 */
[----:B------:R-:W-:Y:S01]  /*18550*/  FFMA.FTZ R7, R132, R202, R73 ;  /* 0x000000ca84077223 */ /* 0x000fe20000010049 */
[----:B------:R-:W-:Y:S01]  /*18560*/  FSEL R157, R2, -INF , !P0 ;  /* 0xff800000029d7808 */ /* 0x000fe20004000000 */
[----:B------:R-:W-:Y:S01]  /*18570*/  FFMA.FTZ R2, R132, R205, R72 ;  /* 0x000000cd84027223 */ /* 0x000fe20000010048 */
[----:B------:R-:W-:Y:S01]  /*18580*/  MOV R79, R90 ;  /* 0x0000005a004f7202 */ /* 0x000fe20000000f00 */
[----:B------:R-:W-:Y:S01]  /*18590*/  IMAD.MOV.U32 R78, RZ, RZ, R75 ;  /* 0x000000ffff4e7224 */ /* 0x000fe200078e004b */
[----:B------:R-:W1:Y:S01]  /*185a0*/  I2F R204, R173 ;  /* 0x000000ad00cc7306 */ /* 0x000e620000201400 */
[----:B------:R-:W-:Y:S01]  /*185b0*/  IMAD.MOV.U32 R73, RZ, RZ, R176 ;  /* 0x000000ffff497224 */ /* 0x000fe200078e00b0 */
[----:B------:R-:W-:Y:S01]  /*185c0*/  MOV R75, R171 ;  /* 0x000000ab004b7202 */ /* 0x000fe20000000f00 */
[----:B------:R-:W-:-:S02]  /*185d0*/  IMAD.MOV.U32 R176, RZ, RZ, R178 ;  /* 0x000000ffffb07224 */ /* 0x000fc400078e00b2 */
[----:B------:R-:W-:Y:S01]  /*185e0*/  IMAD.MOV.U32 R156, RZ, RZ, R248 ;  /* 0x000000ffff9c7224 */ /* 0x000fe200078e00f8 */
[----:B------:R-:W-:Y:S01]  /*185f0*/  HMMA.16816.F32 R104, R24, R84, R192 ;  /* 0x000000541868723c */ /* 0x000fe200000018c0 */
[----:B------:R-:W-:Y:S01]  /*18600*/  IMAD.MOV.U32 R178, RZ, RZ, R123 ;  /* 0x000000ffffb27224 */ /* 0x000fe200078e007b */
[----:B------:R-:W-:Y:S01]  /*18610*/  MOV R123, R153 ;  /* 0x00000099007b7202 */ /* 0x000fe20000000f00 */
[----:B------:R-:W-:Y:S01]  /*18620*/  IMAD.MOV.U32 R90, RZ, RZ, R154 ;  /* 0x000000ffff5a7224 */ /* 0x000fe200078e009a */
[----:B------:R-:W-:Y:S01]  /*18630*/  FSEL R153, R2, -INF , !P1 ;  /* 0xff80000002997808 */ /* 0x000fe20004800000 */
[----:B------:R-:W-:Y:S01]  /*18640*/  IMAD.MOV.U32 R168, RZ, RZ, R142 ;  /* 0x000000ffffa87224 */ /* 0x000fe200078e008e */
[----:B------:R-:W-:Y:S01]  /*18650*/  MOV R77, R73 ;  /* 0x00000049004d7202 */ /* 0x000fe20000000f00 */
[----:B------:R-:W-:Y:S01]  /*18660*/  FFMA.FTZ R2, R132, R207, R78 ;  /* 0x000000cf84027223 */ /* 0x000fe2000001004e */
[----:B------:R-:W3:Y:S01]  /*18670*/  I2F R208, R175 ;  /* 0x000000af00d07306 */ /* 0x000ee20000201400 */
[----:B------:R-:W-:Y:S01]  /*18680*/  IMAD.MOV.U32 R76, RZ, RZ, R79 ;  /* 0x000000ffff4c7224 */ /* 0x000fe200078e004f */
[----:B------:R-:W-:Y:S01]  /*18690*/  ISETP.GE.AND P6, PT, R174, R8, PT ;  /* 0x00000008ae00720c */ /* 0x000fe20003fc6270 */
[----:B------:R-:W-:Y:S01]  /*186a0*/  IMAD.MOV.U32 R78, RZ, RZ, R75 ;  /* 0x000000ffff4e7224 */ /* 0x000fe200078e004b */
[C---:B------:R-:W-:Y:S01]  /*186b0*/  IADD3 R19, R0.reuse, 0x31, RZ ;  /* 0x0000003100137810 */ /* 0x040fe20007ffe0ff */
[----:B------:R-:W-:Y:S01]  /*186c0*/  IMAD.MOV.U32 R79, RZ, RZ, R90 ;  /* 0x000000ffff4f7224 */ /* 0x000fe200078e005a */
[----:B------:R-:W-:Y:S01]  /*186d0*/  MOV R147, R250 ;  /* 0x000000fa00937202 */ /* 0x000fe20000000f00 */
[----:B------:R-:W-:Y:S01]  /*186e0*/  IMAD.MOV.U32 R75, RZ, RZ, R162 ;  /* 0x000000ffff4b7224 */ /* 0x000fe200078e00a2 */
[----:B------:R-:W-:Y:S01]  /*186f0*/  MOV R73, R167 ;  /* 0x000000a700497202 */ /* 0x000fe20000000f00 */
[----:B------:R-:W-:Y:S01]  /*18700*/  IMAD.MOV.U32 R91, RZ, RZ, R168 ;  /* 0x000000ffff5b7224 */ /* 0x000fe200078e00a8 */
[----:B------:R-:W-:Y:S01]  /*18710*/  MOV R11, R77 ;  /* 0x0000004d000b7202 */ /* 0x000fe20000000f00 */
[----:B------:R-:W-:Y:S01]  /*18720*/  IMAD.MOV.U32 R90, RZ, RZ, R172 ;  /* 0x000000ffff5a7224 */ /* 0x000fe200078e00ac */
[----:B------:R-:W-:Y:S01]  /*18730*/  IADD3 R88, R0, 0x38, RZ ;  /* 0x0000003800587810 */ /* 0x000fe20007ffe0ff */
[----:B------:R-:W-:Y:S01]  /*18740*/  IMAD.MOV.U32 R162, RZ, RZ, R156 ;  /* 0x000000ffffa27224 */ /* 0x000fe200078e009c */
[----:B------:R-:W-:Y:S01]  /*18750*/  FSEL R156, R2, -INF , !P6 ;  /* 0xff800000029c7808 */ /* 0x000fe20007000000 */
[----:B------:R-:W-:Y:S01]  /*18760*/  IMAD.MOV.U32 R77, RZ, RZ, R79 ;  /* 0x000000ffff4d7224 */ /* 0x000fe200078e004f */
[C---:B------:R-:W-:Y:S01]  /*18770*/  ISETP.GE.AND P5, PT, R139.reuse, R8, PT ;  /* 0x000000088b00720c */ /* 0x040fe20003fa6270 */
[----:B------:R-:W-:Y:S01]  /*18780*/  FFMA.FTZ R2, R132, R207, R76 ;  /* 0x000000cf84027223 */ /* 0x000fe2000001004c */
[-C--:B------:R-:W-:Y:S01]  /*18790*/  ISETP.GE.AND P3, PT, R139, R6.reuse, PT ;  /* 0x000000068b00720c */ /* 0x080fe20003f66270 */
        /* <DEDUP_REMOVED lines=10> */
[----:B-1----:R-:W-:Y:S01]  /*18840*/  FFMA.FTZ R5, R132, R204, R11 ;  /* 0x000000cc84057223 */ /* 0x002fe2000001000b */
[----:B------:R-:W-:Y:S01]  /*18850*/  MOV R195, R76 ;  /* 0x0000004c00c37202 */ /* 0x000fe20000000f00 */
[----:B------:R-:W-:Y:S01]  /*18860*/  IMAD.MOV.U32 R30, RZ, RZ, R77 ;  /* 0x000000ffff1e7224 */ /* 0x000fe200078e004d */
[----:B------:R-:W-:Y:S01]  /*18870*/  MOV R76, R79 ;  /* 0x0000004f004c7202 */ /* 0x000fe20000000f00 */
        /* <DEDUP_REMOVED lines=8> */
[----:B---3--:R-:W-:Y:S01]  /*18900*/  FFMA.FTZ R2, R132, R208, R195 ;  /* 0x000000d084027223 */ /* 0x008fe200000100c3 */
[----:B------:R-:W-:Y:S01]  /*18910*/  ISETP.GE.AND P1, PT, R175, R8, PT ;  /* 0x00000008af00720c */ /* 0x000fe20003f26270 */
[----:B------:R-:W-:Y:S01]  /*18920*/  IMAD.MOV.U32 R78, RZ, RZ, R90 ;  /* 0x000000ffff4e7224 */ /* 0x000fe200078e005a */
[----:B------:R-:W-:Y:S01]  /*18930*/  MOV R194, R11 ;  /* 0x0000000b00c27202 */ /* 0x000fe20000000f00 */
[----:B------:R-:W-:Y:S01]  /*18940*/  IMAD.MOV.U32 R193, RZ, RZ, R30 ;  /* 0x000000ffffc17224 */ /* 0x000fe200078e001e */
[C---:B------:R-:W-:Y:S01]  /*18950*/  IADD3 R41, R0.reuse, 0x40, RZ ;  /* 0x0000004000297810 */ /* 0x040fe20007ffe0ff */
[----:B------:R-:W-:Y:S01]  /*18960*/  IMAD.MOV.U32 R11, RZ, RZ, R79 ;  /* 0x000000ffff0b7224 */ /* 0x000fe200078e004f */
[----:B------:R-:W-:Y:S01]  /*18970*/  HMMA.16816.F32 R112, R20, R54, R68 ;  /* 0x000000361470723c */ /* 0x000fe20000001844 */
[----:B------:R-:W-:Y:S01]  /*18980*/  IMAD.MOV.U32 R90, RZ, RZ, R147 ;  /* 0x000000ffff5a7224 */ /* 0x000fe200078e0093 */
[C---:B------:R-:W-:Y:S01]  /*18990*/  IADD3 R10, R0.reuse, 0x48, RZ ;  /* 0x00000048000a7810 */ /* 0x040fe20007ffe0ff */
[----:B------:R-:W-:Y:S01]  /*189a0*/  IMAD.MOV.U32 R79, RZ, RZ, R91 ;  /* 0x000000ffff4f7224 */ /* 0x000fe200078e005b */
[----:B------:R-:W-:Y:S01]  /*189b0*/  IADD3 R43, R0, 0x50, RZ ;  /* 0x00000050002b7810 */ /* 0x000fe20007ffe0ff */
[----:B------:R-:W-:Y:S01]  /*189c0*/  IMAD.MOV.U32 R195, RZ, RZ, R76 ;  /* 0x000000ffffc37224 */ /* 0x000fe200078e004c */
[----:B------:R3:W5:Y:S01]  /*189d0*/  LDL.LU R16, [R1+0x19c] ;  /* 0x00019c0001107983 */ /* 0x0007620000300800 */
[----:B------:R-:W-:-:S02]  /*189e0*/  IMAD.MOV.U32 R30, RZ, RZ, R77 ;  /* 0x000000ffff1e7224 */ /* 0x000fc400078e004d */
[----:B------:R-:W-:Y:S01]  /*189f0*/  IMAD.MOV.U32 R91, RZ, RZ, R168 ;  /* 0x000000ffff5b7224 */ /* 0x000fe200078e00a8 */
[----:B------:R-:W-:Y:S01]  /*18a00*/  FSEL R168, R2, -INF , !P1 ;  /* 0xff80000002a87808 */ /* 0x000fe20004800000 */
[C---:B------:R-:W-:Y:S01]  /*18a10*/  FFMA.FTZ R2, R132.reuse, R208, R193 ;  /* 0x000000d084027223 */ /* 0x040fe200000100c1 */
[----:B------:R-:W-:Y:S01]  /*18a20*/  MOV R76, R78 ;  /* 0x0000004e004c7202 */ /* 0x000fe20000000f00 */
[----:B------:R-:W-:Y:S01]  /*18a30*/  IMAD.MOV.U32 R77, RZ, RZ, R75 ;  /* 0x000000ffff4d7224 */ /* 0x000fe200078e004b */
[----:B------:R-:W1:Y:S01]  /*18a40*/  I2F R89, R88 ;  /* 0x0000005800597306 */ /* 0x000e620000201400 */
[----:B------:R-:W-:Y:S01]  /*18a50*/  IMAD.MOV.U32 R193, RZ, RZ, R194 ;  /* 0x000000ffffc17224 */ /* 0x000fe200078e00c2 */
[----:B------:R-:W-:Y:S01]  /*18a60*/  MOV R78, R90 ;  /* 0x0000005a004e7202 */ /* 0x000fe20000000f00 */
[----:B------:R-:W-:Y:S01]  /*18a70*/  IMAD.MOV.U32 R194, RZ, RZ, R195 ;  /* 0x000000ffffc27224 */ /* 0x000fe200078e00c3 */
[----:B------:R-:W-:Y:S01]  /*18a80*/  MOV R167, R122 ;  /* 0x0000007a00a77202 */ /* 0x000fe20000000f00 */
[----:B------:R-:W-:Y:S01]  /*18a90*/  IMAD.MOV.U32 R122, RZ, RZ, R152 ;  /* 0x000000ffff7a7224 */ /* 0x000fe200078e0098 */
[----:B------:R-:W-:Y:S01]  /*18aa0*/  MOV R195, R30 ;  /* 0x0000001e00c37202 */ /* 0x000fe20000000f00 */
[----:B------:R-:W-:Y:S01]  /*18ab0*/  IMAD.MOV.U32 R75, RZ, RZ, R176 ;  /* 0x000000ffff4b7224 */ /* 0x000fe200078e00b0 */
[----:B------:R-:W-:Y:S01]  /*18ac0*/  ISETP.GE.AND P2, PT, R173, R8, PT ;  /* 0x00000008ad00720c */ /* 0x000fe20003f46270 */
[----:B------:R-:W-:Y:S01]  /*18ad0*/  IMAD.MOV.U32 R30, RZ, RZ, R11 ;  /* 0x000000ffff1e7224 */ /* 0x000fe200078e000b */
[----:B------:R-:W-:Y:S01]  /*18ae0*/  FSEL R152, R7, -INF , !P3 ;  /* 0xff80000007987808 */ /* 0x000fe20005800000 */
[----:B------:R-:W-:Y:S01]  /*18af0*/  IMAD.MOV.U32 R11, RZ, RZ, R77 ;  /* 0x000000ffff0b7224 */ /* 0x000fe200078e004d */
[----:B------:R-:W-:Y:S01]  /*18b00*/  MOV R77, R78 ;  /* 0x0000004e004d7202 */ /* 0x000fe20000000f00 */
[----:B------:R-:W-:Y:S01]  /*18b10*/  FFMA.FTZ R7, R132, R204, R134 ;  /* 0x000000cc84077223 */ /* 0x000fe20000010086 */
[----:B------:R-:W-:Y:S01]  /*18b20*/  ISETP.GE.AND P0, PT, R173, R6, PT ;  /* 0x00000006ad00720c */ /* 0x000fe20003f06270 */
[----:B------:R-:W-:-:S02]  /*18b30*/  IMAD.MOV.U32 R78, RZ, RZ, R79 ;  /* 0x000000ffff4e7224 */ /* 0x000fc400078e004f */
[----:B------:R-:W-:Y:S01]  /*18b40*/  IMAD.MOV.U32 R124, RZ, RZ, R155 ;  /* 0x000000ffff7c7224 */ /* 0x000fe200078e009b */
[----:B------:R-:W-:Y:S01]  /*18b50*/  FSEL R155, R5, -INF , !P2 ;  /* 0xff800000059b7808 */ /* 0x000fe20005000000 */
[----:B------:R-:W-:Y:S01]  /*18b60*/  IMAD.MOV.U32 R79, RZ, RZ, R75 ;  /* 0x000000ffff4f7224 */ /* 0x000fe200078e004b */
[----:B------:R-:W-:Y:S01]  /*18b70*/  MOV R90, R177 ;  /* 0x000000b1005a7202 */ /* 0x000fe20000000f00 */
[----:B------:R-:W-:Y:S01]  /*18b80*/  IMAD.MOV.U32 R176, RZ, RZ, R160 ;  /* 0x000000ffffb07224 */ /* 0x000fe200078e00a0 */
[----:B------:R-:W2:Y:S01]  /*18b90*/  I2F R74, R18 ;  /* 0x00000012004a7306 */ /* 0x000ea20000201400 */
[C---:B-1----:R-:W-:Y:S01]  /*18ba0*/  FFMA.FTZ R5, R132.reuse, R97, R193 ;  /* 0x0000006184057223 */ /* 0x042fe200000100c1 */
[----:B------:R-:W-:Y:S01]  /*18bb0*/  MOV R177, R118 ;  /* 0x0000007600b17202 */ /* 0x000fe20000000f00 */
[----:B------:R-:W-:Y:S01]  /*18bc0*/  IMAD.MOV.U32 R171, RZ, RZ, R158 ;  /* 0x000000ffffab7224 */ /* 0x000fe200078e009e */
[----:B------:R-:W-:Y:S01]  /*18bd0*/  FSEL R160, R7, -INF , !P0 ;  /* 0xff80000007a07808 */ /* 0x000fe20004000000 */
[----:B------:R-:W-:Y:S01]  /*18be0*/  IMAD.MOV.U32 R192, RZ, RZ, R30 ;  /* 0x000000ffffc07224 */ /* 0x000fe200078e001e */
[----:B------:R-:W-:Y:S01]  /*18bf0*/  MOV R85, R195 ;  /* 0x000000c300557202 */ /* 0x000fe20000000f00 */
[----:B------:R-:W-:Y:S01]  /*18c00*/  IMAD.MOV.U32 R193, RZ, RZ, R11 ;  /* 0x000000ffffc17224 */ /* 0x000fe200078e000b */
[----:B------:R-:W-:Y:S01]  /*18c10*/  ISETP.GE.AND P5, PT, R175, R6, PT ;  /* 0x00000006af00720c */ /* 0x000fe20003fa6270 */
[----:B------:R-:W-:Y:S01]  /*18c20*/  FFMA.FTZ R7, R132, R97, R194 ;  /* 0x0000006184077223 */ /* 0x000fe200000100c2 */
        /* <DEDUP_REMOVED lines=12> */
[----:B------:R-:W-:Y:S01]  /*18cf0*/  MOV R192, R195 ;  /* 0x000000c300c07202 */ /* 0x000fe20000000f00 */
[----:B------:R-:W-:Y:S01]  /*18d00*/  IMAD.MOV.U32 R177, RZ, RZ, R163 ;  /* 0x000000ffffb17224 */ /* 0x000fe200078e00a3 */
[----:B------:R-:W-:Y:S01]  /*18d10*/  FSEL R163, R2, -INF , !P5 ;  /* 0xff80000002a37808 */ /* 0x000fe20006800000 */
[----:B------:R-:W-:Y:S01]  /*18d20*/  FFMA.FTZ R2, R132, R89, R85 ;  /* 0x0000005984027223 */ /* 0x000fe20000010055 */
[----:B------:R-:W-:Y:S01]  /*18d30*/  MOV R195, R79 ;  /* 0x0000004f00c37202 */ /* 0x000fe20000000f00 */
[----:B------:R-:W-:Y:S01]  /*18d40*/  IMAD.MOV.U32 R79, RZ, RZ, R91 ;  /* 0x000000ffff4f7224 */ /* 0x000fe200078e005b */
[----:B------:R-:W-:Y:S01]  /*18d50*/  MOV R91, R176 ;  /* 0x000000b0005b7202 */ /* 0x000fe20000000f00 */
[----:B------:R-:W-:Y:S01]  /*18d60*/  IMAD.MOV.U32 R165, RZ, RZ, R189 ;  /* 0x000000ffffa57224 */ /* 0x000fe200078e00bd */
[----:B------:R-:W-:Y:S01]  /*18d70*/  HMMA.16816.F32 R52, R12, R28, R36 ;  /* 0x0000001c0c34723c */ /* 0x000fe20000001824 */
[----:B------:R-:W-:Y:S01]  /*18d80*/  IMAD.MOV.U32 R84, RZ, RZ, R193 ;  /* 0x000000ffff547224 */ /* 0x000fe200078e00c1 */
[C---:B------:R-:W-:Y:S01]  /*18d90*/  ISETP.GE.AND P6, PT, R19.reuse, R6, PT ;  /* 0x000000061300720c */ /* 0x040fe20003fc6270 */
[----:B------:R-:W-:Y:S01]  /*18da0*/  IMAD.MOV.U32 R85, RZ, RZ, R194 ;  /* 0x000000ffff557224 */ /* 0x000fe200078e00c2 */
[----:B------:R-:W-:Y:S01]  /*18db0*/  ISETP.GE.AND P3, PT, R19, R8, PT ;  /* 0x000000081300720c */ /* 0x000fe20003f66270 */
[----:B------:R-:W-:Y:S01]  /*18dc0*/  IMAD.MOV.U32 R194, RZ, RZ, R78 ;  /* 0x000000ffffc27224 */ /* 0x000fe200078e004e */
[----:B------:R-:W1:Y:S01]  /*18dd0*/  I2F R49, R10 ;  /* 0x0000000a00317306 */ /* 0x000e620000201400 */
[----:B------:R-:W-:Y:S01]  /*18de0*/  IMAD.MOV.U32 R176, RZ, RZ, R177 ;  /* 0x000000ffffb07224 */ /* 0x000fe200078e00b1 */
[----:B------:R-:W-:Y:S01]  /*18df0*/  MOV R177, R167 ;  /* 0x000000a700b17202 */ /* 0x000fe20000000f00 */
[----:B------:R-:W-:Y:S01]  /*18e00*/  IMAD.MOV.U32 R78, RZ, RZ, R90 ;  /* 0x000000ffff4e7224 */ /* 0x000fe200078e005a */
[----:B------:R-:W-:Y:S01]  /*18e10*/  FSEL R167, R2, -INF , !P4 ;  /* 0xff80000002a77808 */ /* 0x000fe20006000000 */
[----:B------:R-:W-:Y:S01]  /*18e20*/  FFMA.FTZ R2, R132, R89, R76 ;  /* 0x0000005984027223 */ /* 0x000fe2000001004c */
[----:B------:R-:W-:Y:S01]  /*18e30*/  IADD3 R36, R0, 0x41, RZ ;  /* 0x0000004100247810 */ /* 0x000fe20007ffe0ff */
[----:B------:R-:W-:Y:S01]  /*18e40*/  IMAD.MOV.U32 R196, RZ, RZ, R84 ;  /* 0x000000ffffc47224 */ /* 0x000fe200078e0054 */
[----:B------:R-:W-:Y:S01]  /*18e50*/  ISETP.GE.AND P2, PT, R88, R6, PT ;  /* 0x000000065800720c */ /* 0x000fe20003f46270 */
[----:B------:R-:W-:Y:S01]  /*18e60*/  IMAD.MOV.U32 R193, RZ, RZ, R11 ;  /* 0x000000ffffc17224 */ /* 0x000fe200078e000b */
[----:B------:R-:W-:Y:S01]  /*18e70*/  MOV R171, R165 ;  /* 0x000000a500ab7202 */ /* 0x000fe20000000f00 */
[----:B------:R-:W-:-:S02]  /*18e80*/  IMAD.MOV.U32 R84, RZ, RZ, R192 ;  /* 0x000000ffff547224 */ /* 0x000fc400078e00c0 */
[----:B--2---:R-:W-:Y:S01]  /*18e90*/  IMAD.MOV.U32 R148, RZ, RZ, R149 ;  /* 0x000000ffff947224 */ /* 0x004fe200078e0095 */
[----:B------:R-:W-:Y:S01]  /*18ea0*/  MOV R142, R191 ;  /* 0x000000bf008e7202 */ /* 0x000fe20000000f00 */
[----:B------:R-:W-:Y:S01]  /*18eb0*/  IMAD.MOV.U32 R169, RZ, RZ, R150 ;  /* 0x000000ffffa97224 */ /* 0x000fe200078e0096 */
[----:B------:R3:W5:Y:S01]  /*18ec0*/  LDL.LU R17, [R1+0x198] ;  /* 0x0001980001117983 */ /* 0x0007620000300800 */
[----:B------:R-:W-:Y:S01]  /*18ed0*/  IMAD.MOV.U32 R178, RZ, RZ, R148 ;  /* 0x000000ffffb27224 */ /* 0x000fe200078e0094 */
[----:B------:R-:W-:Y:S02]  /*18ee0*/  FSEL R165, R5, -INF , !P3 ;  /* 0xff80000005a57808 */ /* 0x000fe40005800000 */
[----:B------:R-:W-:Y:S01]  /*18ef0*/  MOV R192, R194 ;  /* 0x000000c200c07202 */ /* 0x000fe20000000f00 */
[----:B------:R-:W-:Y:S01]  /*18f00*/  IMAD.MOV.U32 R90, RZ, RZ, R178 ;  /* 0x000000ffff5a7224 */ /* 0x000fe200078e00b2 */
[----:B------:R-:W2:Y:S01]  /*18f10*/  I2F R51, R36 ;  /* 0x0000002400337306 */ /* 0x000ea20000201400 */
[----:B------:R-:W-:Y:S01]  /*18f20*/  IMAD.MOV.U32 R178, RZ, RZ, R162 ;  /* 0x000000ffffb27224 */ /* 0x000fe200078e00a2 */
[----:B------:R-:W-:Y:S01]  /*18f30*/  FSEL R162, R7, -INF , !P6 ;  /* 0xff80000007a27808 */ /* 0x000fe20007000000 */
[----:B------:R-:W-:Y:S01]  /*18f40*/  FFMA.FTZ R5, R132, R74, R212 ;  /* 0x0000004a84057223 */ /* 0x000fe200000100d4 */
[----:B------:R-:W-:Y:S01]  /*18f50*/  MOV R212, R85 ;  /* 0x0000005500d47202 */ /* 0x000fe20000000f00 */
[----:B------:R-:W-:Y:S01]  /*18f60*/  IMAD.MOV.U32 R194, RZ, RZ, R78 ;  /* 0x000000ffffc27224 */ /* 0x000fe200078e004e */
[----:B------:R-:W-:Y:S01]  /*18f70*/  IADD3 R37, R0, 0x49, RZ ;  /* 0x0000004900257810 */ /* 0x000fe20007ffe0ff */
[----:B------:R-:W-:Y:S01]  /*18f80*/  IMAD.MOV.U32 R78, RZ, RZ, R177 ;  /* 0x000000ffff4e7224 */ /* 0x000fe200078e00b1 */
[C---:B------:R-:W-:Y:S01]  /*18f90*/  ISETP.GE.AND P5, PT, R41.reuse, R8, PT ;  /* 0x000000082900720c */ /* 0x040fe20003fa6270 */
[----:B------:R-:W-:Y:S01]  /*18fa0*/  FFMA.FTZ R7, R132, R74, R161 ;  /* 0x0000004a84077223 */ /* 0x000fe200000100a1 */
[----:B------:R-:W-:Y:S01]  /*18fb0*/  FSEL R161, R2, -INF , !P2 ;  /* 0xff80000002a17808 */ /* 0x000fe20005000000 */
[----:B------:R-:W-:Y:S01]  /*18fc0*/  IMAD.MOV.U32 R85, RZ, RZ, R193 ;  /* 0x000000ffff557224 */ /* 0x000fe200078e00c1 */
[----:B------:R-:W-:Y:S01]  /*18fd0*/  I2F R62, R43 ;  /* 0x0000002b003e7306 */ /* 0x000fe20000201400 */
[----:B------:R-:W-:Y:S01]  /*18fe0*/  IMAD.MOV.U32 R177, RZ, RZ, R178 ;  /* 0x000000ffffb17224 */ /* 0x000fe200078e00b2 */
[----:B------:R-:W3:Y:S01]  /*18ff0*/  LDL.LU R250, [R1+0x194] ;  /* 0x0001940001fa7983 */ /* 0x000ee20000300800 */
[----:B------:R-:W-:Y:S01]  /*19000*/  IMAD.MOV.U32 R193, RZ, RZ, R195 ;  /* 0x000000ffffc17224 */ /* 0x000fe200078e00c3 */
[----:B------:R-:W-:Y:S01]  /*19010*/  MOV R195, R79 ;  /* 0x0000004f00c37202 */ /* 0x000fe20000000f00 */
[----:B-1----:R-:W-:Y:S01]  /*19020*/  FFMA.FTZ R2, R132, R63, R196 ;  /* 0x0000003f84027223 */ /* 0x002fe200000100c4 */
[----:B------:R-:W-:Y:S01]  /*19030*/  MOV R116, R212 ;  /* 0x000000d400747202 */ /* 0x000fe20000000f00 */
[----:B------:R-:W-:Y:S01]  /*19040*/  IMAD.MOV.U32 R79, RZ, RZ, R142 ;  /* 0x000000ffff4f7224 */ /* 0x000fe200078e008e */
[----:B------:R-:W-:Y:S01]  /*19050*/  MOV R212, R192 ;  /* 0x000000c000d47202 */ /* 0x000fe20000000f00 */
[----:B------:R-:W1:Y:S01]  /*19060*/  I2F R50, R37 ;  /* 0x0000002500327306 */ /* 0x000e620000201400 */
[----:B------:R-:W-:Y:S01]  /*19070*/  MOV R192, R177 ;  /* 0x000000b100c07202 */ /* 0x000fe20000000f00 */
[----:B------:R-:W-:Y:S01]  /*19080*/  IMAD.MOV.U32 R196, RZ, RZ, R84 ;  /* 0x000000ffffc47224 */ /* 0x000fe200078e0054 */
[----:B------:R-:W-:Y:S01]  /*19090*/  MOV R178, R169 ;  /* 0x000000a900b27202 */ /* 0x000fe20000000f00 */
[----:B------:R-:W-:Y:S01]  /*190a0*/  IMAD.MOV.U32 R169, RZ, RZ, R164 ;  /* 0x000000ffffa97224 */ /* 0x000fe200078e00a4 */
[----:B------:R-:W-:Y:S01]  /*190b0*/  FSEL R177, R2, -INF , !P5 ;  /* 0xff80000002b17808 */ /* 0x000fe20006800000 */
[----:B------:R-:W-:Y:S01]  /*190c0*/  FFMA.FTZ R2, R132, R63, R79 ;  /* 0x0000003f84027223 */ /* 0x000fe2000001004f */
[-C--:B------:R-:W-:Y:S01]  /*190d0*/  ISETP.GE.AND P3, PT, R41, R6.reuse, PT ;  /* 0x000000062900720c */ /* 0x080fe20003f66270 */
[----:B------:R-:W-:Y:S01]  /*190e0*/  IMAD.MOV.U32 R84, RZ, RZ, R85 ;  /* 0x000000ffff547224 */ /* 0x000fe200078e0055 */
[----:B------:R-:W-:Y:S01]  /*190f0*/  ISETP.GE.AND P1, PT, R18, R6, PT ;  /* 0x000000061200720c */ /* 0x000fe20003f26270 */
[----:B------:R-:W-:Y:S01]  /*19100*/  IMAD.MOV.U32 R85, RZ, RZ, R193 ;  /* 0x000000ffff557224 */ /* 0x000fe200078e00c1 */
[----:B------:R-:W4:Y:S01]  /*19110*/  LDSM.16.M88.4 R68, [R183+0x6800] ;  /* 0x00680000b744783b */ /* 0x000f220000000200 */
[----:B------:R-:W-:Y:S01]  /*19120*/  IMAD.MOV.U32 R193, RZ, RZ, R195 ;  /* 0x000000ffffc17224 */ /* 0x000fe200078e00c3 */
[----:B------:R-:W-:Y:S01]  /*19130*/  FSEL R173, R2, -INF , !P3 ;  /* 0xff80000002ad7808 */ /* 0x000fe20005800000 */
[----:B------:R-:W-:Y:S01]  /*19140*/  IMAD.MOV.U32 R195, RZ, RZ, R169 ;  /* 0x000000ffffc37224 */ /* 0x000fe200078e00a9 */
[----:B------:R-:W3:Y:S01]  /*19150*/  LDL.LU R251, [R1+0x190] ;  /* 0x0001900001fb7983 */ /* 0x000ee20000300800 */
[----:B------:R-:W-:Y:S01]  /*19160*/  FFMA.FTZ R2, R132, R49, R192 ;  /* 0x0000003184027223 */ /* 0x000fe200000100c0 */
[----:B------:R-:W-:-:S02]  /*19170*/  ISETP.GE.AND P2, PT, R10, R8, PT ;  /* 0x000000080a00720c */ /* 0x000fc40003f46270 */
[----:B------:R-:W-:Y:S01]  /*19180*/  FSEL R169, R7, -INF , !P1 ;  /* 0xff80000007a97808 */ /* 0x000fe20004800000 */
[----:B--2---:R-:W-:Y:S01]  /*19190*/  FFMA.FTZ R7, R132, R51, R196 ;  /* 0x0000003384077223 */ /* 0x004fe200000100c4 */
[C---:B------:R-:W-:Y:S02]  /*191a0*/  IADD3 R42, R0.reuse, 0x51, RZ ;  /* 0x00000051002a7810 */ /* 0x040fe40007ffe0ff */
[C---:B------:R-:W-:Y:S02]  /*191b0*/  IADD3 R48, R0.reuse, 0x59, RZ ;  /* 0x0000005900307810 */ /* 0x040fe40007ffe0ff */
[----:B------:R-:W-:Y:S01]  /*191c0*/  IADD3 R44, R0, 0x60, RZ ;  /* 0x00000060002c7810 */ /* 0x000fe20007ffe0ff */
[----:B------:R-:W-:Y:S01]  /*191d0*/  HMMA.16816.F32 R56, R12, R66, R56 ;  /* 0x000000420c38723c */ /* 0x000fe20000001838 */
[----:B------:R-:W-:Y:S01]  /*191e0*/  ISETP.GE.AND P0, PT, R18, R8, PT ;  /* 0x000000081200720c */ /* 0x000fe20003f06270 */
[----:B------:R-:W-:Y:S01]  /*191f0*/  FMUL.FTZ R9, R45, R4 ;  /* 0x000000042d097220 */ /* 0x000fe20000410000 */
[-C--:B------:R-:W-:Y:S01]  /*19200*/  ISETP.GE.AND P4, PT, R36, R6.reuse, PT ;  /* 0x000000062400720c */ /* 0x080fe20003f86270 */
[----:B------:R-:W-:Y:S01]  /*19210*/  IMAD.MOV.U32 R119, RZ, RZ, R123 ;  /* 0x000000ffff777224 */ /* 0x000fe200078e007b */
[----:B------:R-:W-:Y:S01]  /*19220*/  MOV R192, R195 ;  /* 0x000000c300c07202 */ /* 0x000fe20000000f00 */
[----:B------:R-:W-:Y:S01]  /*19230*/  IMAD.MOV.U32 R195, RZ, RZ, R176 ;  /* 0x000000ffffc37224 */ /* 0x000fe200078e00b0 */
[----:B------:R-:W-:Y:S01]  /*19240*/  IADD3 R38, R0, 0x58, RZ ;  /* 0x0000005800267810 */ /* 0x000fe20007ffe0ff */
[----:B------:R-:W-:Y:S01]  /*19250*/  IMAD.MOV.U32 R196, RZ, RZ, R212 ;  /* 0x000000ffffc47224 */ /* 0x000fe200078e00d4 */
[----:B------:R-:W-:Y:S01]  /*19260*/  FSEL R176, R2, -INF , !P2 ;  /* 0xff80000002b07808 */ /* 0x000fe20005000000 */
[----:B------:R-:W2:Y:S01]  /*19270*/  I2F R60, R42 ;  /* 0x0000002a003c7306 */ /* 0x000ea20000201400 */
[----:B------:R-:W-:Y:S01]  /*19280*/  FSEL R164, R5, -INF , !P0 ;  /* 0xff80000005a47808 */ /* 0x000fe20004000000 */
[C---:B------:R-:W-:Y:S01]  /*19290*/  FFMA.FTZ R2, R132.reuse, R49, R84 ;  /* 0x0000003184027223 */ /* 0x040fe20000010054 */
[----:B------:R-:W-:Y:S01]  /*192a0*/  MOV R212, R171 ;  /* 0x000000ab00d47202 */ /* 0x000fe20000000f00 */
[----:B------:R-:W-:Y:S01]  /*192b0*/  FFMA.FTZ R5, R132, R51, R116 ;  /* 0x0000003384057223 */ /* 0x000fe20000010074 */
[----:B------:R-:W-:Y:S01]  /*192c0*/  ISETP.GE.AND P0, PT, R10, R6, PT ;  /* 0x000000060a00720c */ /* 0x000fe20003f06270 */
[----:B------:R-:W-:Y:S01]  /*192d0*/  IMAD.MOV.U32 R116, RZ, RZ, R78 ;  /* 0x000000ffff747224 */ /* 0x000fe200078e004e */
[----:B------:R-:W-:Y:S01]  /*192e0*/  FSEL R171, R7, -INF , !P4 ;  /* 0xff80000007ab7808 */ /* 0x000fe20006000000 */
[----:B------:R-:W2:Y:S01]  /*192f0*/  I2F R61, R38 ;  /* 0x00000026003d7306 */ /* 0x000ea20000201400 */
[----:B-1----:R-:W-:Y:S01]  /*19300*/  FFMA.FTZ R7, R132, R50, R193 ;  /* 0x0000003284077223 */ /* 0x002fe200000100c1 */
[----:B------:R-:W-:Y:S01]  /*19310*/  ISETP.GE.AND P6, PT, R36, R8, PT ;  /* 0x000000082400720c */ /* 0x000fe20003fc6270 */
[----:B------:R-:W-:Y:S01]  /*19320*/  IMAD.MOV.U32 R193, RZ, RZ, R91 ;  /* 0x000000ffffc17224 */ /* 0x000fe200078e005b */
[----:B------:R-:W-:-:S02]  /*19330*/  MOV R91, R170 ;  /* 0x000000aa005b7202 */ /* 0x000fc40000000f00 */
[C---:B------:R-:W-:Y:S02]  /*19340*/  IADD3 R40, R0.reuse, 0x61, RZ ;  /* 0x0000006100287810 */ /* 0x040fe40007ffe0ff */
[----:B------:R-:W-:Y:S02]  /*19350*/  ISETP.GE.AND P5, PT, R37, R6, PT ;  /* 0x000000062500720c */ /* 0x000fe40003fa6270 */
[----:B------:R-:W-:Y:S01]  /*19360*/  IADD3 R39, R0, 0x68, RZ ;  /* 0x0000006800277810 */ /* 0x000fe20007ffe0ff */
[----:B----4-:R-:W-:Y:S01]  /*19370*/  HMMA.16816.F32 R92, R12, R68, R32 ;  /* 0x000000440c5c723c */ /* 0x010fe20000001820 */
[----:B------:R-:W-:Y:S01]  /*19380*/  FSEL R170, R2, -INF , !P0 ;  /* 0xff80000002aa7808 */ /* 0x000fe20004000000 */
[C---:B------:R-:W-:Y:S01]  /*19390*/  FFMA.FTZ R2, R132.reuse, R62, R116 ;  /* 0x0000003e84027223 */ /* 0x040fe20000010074 */
[----:B------:R-:W-:Y:S01]  /*193a0*/  ISETP.GE.AND P3, PT, R43, R8, PT ;  /* 0x000000082b00720c */ /* 0x000fe20003f66270 */
[----:B------:R-:W1:Y:S01]  /*193b0*/  I2F R64, R48 ;  /* 0x0000003000407306 */ /* 0x000e620000201400 */
[----:B------:R-:W-:Y:S01]  /*193c0*/  FSEL R175, R5, -INF , !P6 ;  /* 0xff80000005af7808 */ /* 0x000fe20007000000 */
[----:B------:R-:W-:Y:S01]  /*193d0*/  FFMA.FTZ R5, R132, R50, R196 ;  /* 0x0000003284057223 */ /* 0x000fe200000100c4 */
[----:B------:R-:W-:Y:S01]  /*193e0*/  FSEL R198, R2, -INF , !P3 ;  /* 0xff80000002c67808 */ /* 0x000fe20005800000 */
[----:B------:R-:W-:Y:S01]  /*193f0*/  IMAD.MOV.U32 R116, RZ, RZ, R212 ;  /* 0x000000ffff747224 */ /* 0x000fe200078e00d4 */
[----:B------:R-:W-:Y:S01]  /*19400*/  ISETP.GE.AND P6, PT, R43, R6, PT ;  /* 0x000000062b00720c */ /* 0x000fe20003fc6270 */
[----:B------:R-:W-:Y:S01]  /*19410*/  FFMA.FTZ R2, R132, R62, R77 ;  /* 0x0000003e84027223 */ /* 0x000fe2000001004d */
[----:B------:R-:W-:Y:S01]  /*19420*/  MOV R212, R192 ;  /* 0x000000c000d47202 */ /* 0x000fe20000000f00 */
[----:B------:R-:W-:Y:S01]  /*19430*/  IMAD.MOV.U32 R196, RZ, RZ, R85 ;  /* 0x000000ffffc47224 */ /* 0x000fe200078e0055 */
[----:B------:R-:W4:Y:S01]  /*19440*/  I2F R45, R44 ;  /* 0x0000002c002d7306 */ /* 0x000f220000201400 */
[----:B------:R-:W-:Y:S01]  /*19450*/  IMAD.MOV.U32 R85, RZ, RZ, R124 ;  /* 0x000000ffff557224 */ /* 0x000fe200078e007c */
[----:B------:R-:W-:Y:S01]  /*19460*/  IADD3 R29, R0, 0x71, RZ ;  /* 0x00000071001d7810 */ /* 0x000fe20007ffe0ff */
[----:B------:R-:W-:Y:S01]  /*19470*/  IMAD.MOV.U32 R192, RZ, RZ, R178 ;  /* 0x000000ffffc07224 */ /* 0x000fe200078e00b2 */
[----:B------:R-:W-:Y:S01]  /*19480*/  FSEL R178, R7, -INF , !P5 ;  /* 0xff80000007b27808 */ /* 0x000fe20006800000 */
[----:B--2---:R-:W-:Y:S01]  /*19490*/  FFMA.FTZ R7, R132, R60, R194 ;  /* 0x0000003c84077223 */ /* 0x004fe200000100c2 */
[-C--:B------:R-:W-:Y:S01]  /*194a0*/  ISETP.GE.AND P1, PT, R37, R8.reuse, PT ;  /* 0x000000082500720c */ /* 0x080fe20003f26270 */
[----:B------:R-:W-:Y:S01]  /*194b0*/  IMAD.MOV.U32 R121, RZ, RZ, R190 ;  /* 0x000000ffff797224 */ /* 0x000fe200078e00be */
[----:B------:R-:W-:Y:S01]  /*194c0*/  FSEL R194, R2, -INF , !P6 ;  /* 0xff80000002c27808 */ /* 0x000fe20007000000 */
[----:B------:R-:W-:Y:S01]  /*194d0*/  FFMA.FTZ R2, R132, R61, R85 ;  /* 0x0000003d84027223 */ /* 0x000fe20000010055 */
[----:B------:R-:W-:-:S02]  /*194e0*/  ISETP.GE.AND P0, PT, R38, R8, PT ;  /* 0x000000082600720c */ /* 0x000fc40003f06270 */
[----:B------:R-:W-:Y:S01]  /*194f0*/  IADD3 R31, R0, 0x88, RZ ;  /* 0x00000088001f7810 */ /* 0x000fe20007ffe0ff */
[----:B------:R-:W-:Y:S01]  /*19500*/  HMMA.16816.F32 R24, R24, R86, R240 ;  /* 0x000000561818723c */ /* 0x000fe200000018f0 */
[----:B------:R-:W-:Y:S01]  /*19510*/  FSEL R174, R5, -INF , !P1 ;  /* 0xff80000005ae7808 */ /* 0x000fe20004800000 */
[----:B------:R-:W-:Y:S01]  /*19520*/  FFMA.FTZ R5, R132, R60, R196 ;  /* 0x0000003c84057223 */ /* 0x000fe200000100c4 */
[----:B------:R-:W-:Y:S01]  /*19530*/  ISETP.GE.AND P4, PT, R42, R8, PT ;  /* 0x000000082a00720c */ /* 0x000fe20003f86270 */
[----:B------:R2:W-:Y:S01]  /*19540*/  MUFU.TANH R166, R9 ;  /* 0x0000000900a67308 */ /* 0x0005e20000002400 */
[----:B------:R-:W-:Y:S01]  /*19550*/  FSEL R197, R2, -INF , !P0 ;  /* 0xff80000002c57808 */ /* 0x000fe20004000000 */
[----:B------:R-:W-:Y:S01]  /*19560*/  FFMA.FTZ R2, R132, R61, R116 ;  /* 0x0000003d84027223 */ /* 0x000fe20000010074 */
[----:B------:R-:W-:Y:S01]  /*19570*/  ISETP.GE.AND P1, PT, R38, R6, PT ;  /* 0x000000062600720c */ /* 0x000fe20003f26270 */
[----:B------:R3:W5:Y:S01]  /*19580*/  LDL.LU R252, [R1+0x18c] ;  /* 0x00018c0001fc7983 */ /* 0x0007620000300800 */
[----:B------:R-:W-:Y:S01]  /*19590*/  FSEL R196, R5, -INF , !P4 ;  /* 0xff80000005c47808 */ /* 0x000fe20006000000 */
[----:B-1----:R-:W-:Y:S01]  /*195a0*/  FFMA.FTZ R5, R132, R64, R192 ;  /* 0x0000004084057223 */ /* 0x002fe200000100c0 */
[----:B------:R-:W-:Y:S01]  /*195b0*/  FSEL R192, R2, -INF , !P1 ;  /* 0xff80000002c07808 */ /* 0x000fe20004800000 */
[-C--:B----4-:R-:W-:Y:S01]  /*195c0*/  FFMA.FTZ R2, R132, R45.reuse, R119 ;  /* 0x0000002d84027223 */ /* 0x090fe20000010077 */
[----:B------:R-:W-:Y:S01]  /*195d0*/  ISETP.GE.AND P6, PT, R44, R8, PT ;  /* 0x000000082c00720c */ /* 0x000fe20003fc6270 */
[----:B--2---:R-:W-:Y:S01]  /*195e0*/  FMUL.FTZ R9, R46, R4 ;  /* 0x000000042e097220 */ /* 0x004fe20000410000 */
[----:B------:R-:W-:Y:S01]  /*195f0*/  IADD3 R34, R0, 0x70, RZ ;  /* 0x0000007000227810 */ /* 0x000fe20007ffe0ff */
[----:B------:R-:W1:Y:S01]  /*19600*/  I2F R46, R39 ;  /* 0x00000027002e7306 */ /* 0x000e620000201400 */
[----:B------:R-:W-:Y:S01]  /*19610*/  FSEL R207, R2, -INF , !P6 ;  /* 0xff80000002cf7808 */ /* 0x000fe20007000000 */
[----:B------:R-:W-:Y:S01]  /*19620*/  FFMA.FTZ R2, R132, R45, R91 ;  /* 0x0000002d84027223 */ /* 0x000fe2000001005b */
[----:B------:R-:W-:Y:S01]  /*19630*/  IADD3 R35, R0, 0x69, RZ ;  /* 0x0000006900237810 */ /* 0x000fe20007ffe0ff */
[----:B------:R-:W-:-:S04]  /*19640*/  IMAD.MOV.U32 R116, RZ, RZ, R212 ;  /* 0x000000ffff747224 */ /* 0x000fc800078e00d4 */
[----:B------:R-:W2:Y:S01]  /*19650*/  I2F R65, R40 ;  /* 0x0000002800417306 */ /* 0x000ea20000201400 */
[-C--:B------:R-:W-:Y:S01]  /*19660*/  ISETP.GE.AND P4, PT, R44, R6.reuse, PT ;  /* 0x000000062c00720c */ /* 0x080fe20003f86270 */
[----:B------:R4:W5:Y:S06]  /*19670*/  LDL.LU R249, [R1+0x188] ;  /* 0x0001880001f97983 */ /* 0x00096c0000300800 */
[----:B------:R1:W-:Y:S01]  /*19680*/  MUFU.TANH R149, R9 ;  /* 0x0000000900957308 */ /* 0x0003e20000002400 */
[----:B------:R-:W-:Y:S02]  /*19690*/  ISETP.GE.AND P2, PT, R42, R6, PT ;  /* 0x000000062a00720c */ /* 0x000fe40003f46270 */
[----:B------:R-:W-:-:S02]  /*196a0*/  ISETP.GE.AND P1, PT, R39, R8, PT ;  /* 0x000000082700720c */ /* 0x000fc40003f26270 */
[----:B------:R-:W-:-:S03]  /*196b0*/  ISETP.GE.AND P5, PT, R48, R8, PT ;  /* 0x000000083000720c */ /* 0x000fc60003fa6270 */
[----:B------:R-:W-:Y:S01]  /*196c0*/  I2F R67, R35 ;  /* 0x0000002300437306 */ /* 0x000fe20000201400 */
[----:B------:R-:W-:Y:S02]  /*196d0*/  FSEL R202, R2, -INF , !P4 ;  /* 0xff80000002ca7808 */ /* 0x000fe40006000000 */
[----:B------:R-:W-:Y:S02]  /*196e0*/  MOV R98, R193 ;  /* 0x000000c100627202 */ /* 0x000fe40000000f00 */
[----:B------:R-:W-:Y:S02]  /*196f0*/  IADD3 R33, R0, 0x78, RZ ;  /* 0x0000007800217810 */ /* 0x000fe40007ffe0ff */
[----:B------:R-:W-:Y:S01]  /*19700*/  ISETP.GE.AND P3, PT, R48, R6, PT ;  /* 0x000000063000720c */ /* 0x000fe20003f66270 */
[----:B-1----:R-:W-:Y:S01]  /*19710*/  FMUL.FTZ R9, R47, R4 ;  /* 0x000000042f097220 */ /* 0x002fe20000410000 */
[----:B------:R-:W-:Y:S01]  /*19720*/  I2F R68, R29 ;  /* 0x0000001d00447306 */ /* 0x000fe20000201400 */
[----:B------:R-:W-:Y:S01]  /*19730*/  FFMA.FTZ R2, R132, R46, R116 ;  /* 0x0000002e84027223 */ /* 0x000fe20000010074 */
[----:B------:R-:W-:-:S02]  /*19740*/  ISETP.GE.AND P0, PT, R40, R6, PT ;  /* 0x000000062800720c */ /* 0x000fc40003f06270 */
[C---:B------:R-:W-:Y:S02]  /*19750*/  IADD3 R28, R0.reuse, 0x79, RZ ;  /* 0x00000079001c7810 */ /* 0x040fe40007ffe0ff */
[----:B------:R-:W-:Y:S01]  /*19760*/  IADD3 R32, R0, 0x80, RZ ;  /* 0x0000008000207810 */ /* 0x000fe20007ffe0ff */
[----:B------:R-:W-:Y:S01]  /*19770*/  IMAD.MOV.U32 R212, RZ, RZ, R122 ;  /* 0x000000ffffd47224 */ /* 0x000fe200078e007a */
[----:B------:R1:W-:Y:S01]  /*19780*/  MUFU.TANH R159, R9 ;  /* 0x00000009009f7308 */ /* 0x0003e20000002400 */
[----:B------:R-:W-:Y:S01]  /*19790*/  FSEL R193, R7, -INF , !P2 ;  /* 0xff80000007c17808 */ /* 0x000fe20005000000 */
[----:B------:R4:W5:Y:S06]  /*197a0*/  LDL.LU R248, [R1+0x184] ;  /* 0x0001840001f87983 */ /* 0x00096c0000300800 */
[----:B------:R-:W2:Y:S01]  /*197b0*/  I2F R47, R34 ;  /* 0x00000022002f7306 */ /* 0x000ea20000201400 */
[----:B-1----:R-:W-:Y:S01]  /*197c0*/  FMUL.FTZ R9, R56, R4 ;  /* 0x0000000438097220 */ /* 0x002fe20000410000 */
[----:B------:R-:W-:Y:S01]  /*197d0*/  FSEL R205, R2, -INF , !P1 ;  /* 0xff80000002cd7808 */ /* 0x000fe20004800000 */
[----:B------:R-:W-:-:S05]  /*197e0*/  FFMA.FTZ R7, R132, R64, R195 ;  /* 0x0000004084077223 */ /* 0x000fca00000100c3 */
[----:B------:R-:W1:Y:S01]  /*197f0*/  I2F R66, R33 ;  /* 0x0000002100427306 */ /* 0x000e620000201400 */
[----:B------:R-:W-:Y:S01]  /*19800*/  ISETP.GE.AND P4, PT, R34, R8, PT ;  /* 0x000000082200720c */ /* 0x000fe20003f86270 */
[----:B------:R4:W5:Y:S06]  /*19810*/  LDL.LU R224, [R1+0x180] ;  /* 0x0001800001e07983 */ /* 0x00096c0000300800 */
[----:B------:R1:W-:Y:S01]  /*19820*/  MUFU.TANH R150, R9 ;  /* 0x0000000900967308 */ /* 0x0003e20000002400 */
[----:B------:R-:W-:Y:S01]  /*19830*/  FSEL R195, R5, -INF , !P5 ;  /* 0xff80000005c37808 */ /* 0x000fe20006800000 */
[----:B------:R-:W-:Y:S01]  /*19840*/  FFMA.FTZ R2, R132, R46, R246 ;  /* 0x0000002e84027223 */ /* 0x000fe200000100f6 */
[----:B------:R-:W-:Y:S01]  /*19850*/  ISETP.GE.AND P5, PT, R39, R6, PT ;  /* 0x000000062700720c */ /* 0x000fe20003fa6270 */
[----:B------:R4:W5:Y:S01]  /*19860*/  LDL.LU R218, [R1+0x17c] ;  /* 0x00017c0001da7983 */ /* 0x0009620000300800 */
[----:B------:R-:W-:Y:S01]  /*19870*/  FSEL R199, R7, -INF , !P3 ;  /* 0xff80000007c77808 */ /* 0x000fe20005800000 */
[----:B-1----:R-:W-:Y:S01]  /*19880*/  FMUL.FTZ R9, R57, R4 ;  /* 0x0000000439097220 */ /* 0x002fe20000410000 */
[----:B------:R-:W-:Y:S01]  /*19890*/  FSEL R200, R2, -INF , !P5 ;  /* 0xff80000002c87808 */ /* 0x000fe20006800000 */
[-C--:B--2---:R-:W-:Y:S01]  /*198a0*/  FFMA.FTZ R5, R132, R65.reuse, R98 ;  /* 0x0000004184057223 */ /* 0x084fe20000010062 */
[----:B------:R-:W-:Y:S01]  /*198b0*/  ISETP.GE.AND P2, PT, R40, R8, PT ;  /* 0x000000082800720c */ /* 0x000fe20003f46270 */
[----:B------:R1:W-:Y:S01]  /*198c0*/  MUFU.TANH R158, R9 ;  /* 0x00000009009e7308 */ /* 0x0003e20000002400 */
[C---:B------:R-:W-:Y:S01]  /*198d0*/  FFMA.FTZ R7, R132.reuse, R65, R121 ;  /* 0x0000004184077223 */ /* 0x040fe20000010079 */
[----:B------:R-:W-:Y:S01]  /*198e0*/  ISETP.GE.AND P6, PT, R35, R6, PT ;  /* 0x000000062300720c */ /* 0x000fe20003fc6270 */
[----:B------:R-:W-:-:S05]  /*198f0*/  FFMA.FTZ R2, R132, R47, R215 ;  /* 0x0000002f84027223 */ /* 0x000fca00000100d7 */
[----:B------:R-:W2:Y:S01]  /*19900*/  I2F R72, R28 ;  /* 0x0000001c00487306 */ /* 0x000ea20000201400 */
[----:B------:R-:W-:Y:S01]  /*19910*/  IADD3 R19, R0, 0x81, RZ ;  /* 0x0000008100137810 */ /* 0x000fe20007ffe0ff */
[----:B------:R4:W5:Y:S01]  /*19920*/  LDL.LU R191, [R1+0x178] ;  /* 0x0001780001bf7983 */ /* 0x0009620000300800 */
[----:B-1----:R-:W-:Y:S01]  /*19930*/  FMUL.FTZ R9, R58, R4 ;  /* 0x000000043a097220 */ /* 0x002fe20000410000 */
[----:B------:R-:W-:Y:S02]  /*19940*/  FSEL R201, R7, -INF , !P0 ;  /* 0xff80000007c97808 */ /* 0x000fe40004000000 */
[----:B------:R-:W-:Y:S02]  /*19950*/  FSEL R215, R2, -INF , !P4 ;  /* 0xff80000002d77808 */ /* 0x000fe40006000000 */
[----:B------:R1:W-:Y:S01]  /*19960*/  MUFU.TANH R147, R9 ;  /* 0x0000000900937308 */ /* 0x0003e20000002400 */
[C---:B------:R-:W-:Y:S01]  /*19970*/  FFMA.FTZ R7, R132.reuse, R67, R247 ;  /* 0x0000004384077223 */ /* 0x040fe200000100f7 */
[----:B------:R-:W-:Y:S01]  /*19980*/  FSEL R204, R5, -INF , !P2 ;  /* 0xff80000005cc7808 */ /* 0x000fe20005000000 */
[----:B------:R-:W-:Y:S01]  /*19990*/  FFMA.FTZ R2, R132, R47, R213 ;  /* 0x0000002f84027223 */ /* 0x000fe200000100d5 */
[----:B------:R-:W-:Y:S01]  /*199a0*/  ISETP.GE.AND P2, PT, R34, R6, PT ;  /* 0x000000062200720c */ /* 0x000fe20003f46270 */
[----:B------:R4:W5:Y:S01]  /*199b0*/  LDL.LU R190, [R1+0x174] ;  /* 0x0001740001be7983 */ /* 0x0009620000300800 */
[----:B-1----:R-:W-:-:S02]  /*199c0*/  FMUL.FTZ R9, R59, R4 ;  /* 0x000000043b097220 */ /* 0x002fc40000410000 */
[----:B------:R-:W1:Y:S01]  /*199d0*/  I2F R57, R32 ;  /* 0x0000002000397306 */ /* 0x000e620000201400 */
[----:B------:R-:W-:Y:S01]  /*199e0*/  FSEL R208, R7, -INF , !P6 ;  /* 0xff80000007d07808 */ /* 0x000fe20007000000 */
[C---:B------:R-:W-:Y:S01]  /*199f0*/  FFMA.FTZ R5, R132.reuse, R67, R212 ;  /* 0x0000004384057223 */ /* 0x040fe200000100d4 */
[-C--:B------:R-:W-:Y:S02]  /*19a00*/  ISETP.GE.AND P3, PT, R35, R8.reuse, PT ;  /* 0x000000082300720c */ /* 0x080fe40003f66270 */
[----:B------:R-:W-:Y:S02]  /*19a10*/  ISETP.GE.AND P5, PT, R33, R8, PT ;  /* 0x000000082100720c */ /* 0x000fe40003fa6270 */
[----:B------:R-:W-:Y:S01]  /*19a20*/  ISETP.GE.AND P1, PT, R29, R6, PT ;  /* 0x000000061d00720c */ /* 0x000fe20003f26270 */
[----:B------:R1:W-:Y:S01]  /*19a30*/  MUFU.TANH R148, R9 ;  /* 0x0000000900947308 */ /* 0x0003e20000002400 */
[----:B------:R-:W-:Y:S01]  /*19a40*/  FFMA.FTZ R7, R132, R68, R211 ;  /* 0x0000004484077223 */ /* 0x000fe200000100d3 */
[----:B------:R-:W-:Y:S01]  /*19a50*/  FSEL R211, R2, -INF , !P2 ;  /* 0xff80000002d37808 */ /* 0x000fe20005000000 */
[----:B------:R-:W-:-:S05]  /*19a60*/  FFMA.FTZ R2, R132, R66, R210 ;  /* 0x0000004284027223 */ /* 0x000fca00000100d2 */
[----:B------:R-:W2:Y:S01]  /*19a70*/  I2F R73, R19 ;  /* 0x0000001300497306 */ /* 0x000ea20000201400 */
[----:B------:R-:W-:-:S07]  /*19a80*/  ISETP.GE.AND P0, PT, R29, R8, PT ;  /* 0x000000081d00720c */ /* 0x000fce0003f06270 */
[----:B------:R-:W2:Y:S01]  /*19a90*/  I2F R69, R31 ;  /* 0x0000001f00457306 */ /* 0x000ea20000201400 */
[----:B-1----:R-:W-:Y:S01]  /*19aa0*/  FMUL.FTZ R9, R52, R4 ;  /* 0x0000000434097220 */ /* 0x002fe20000410000 */
[----:B------:R-:W-:Y:S02]  /*19ab0*/  IADD3 R18, R0, 0x89, RZ ;  /* 0x0000008900127810 */ /* 0x000fe40007ffe0ff */
[----:B------:R-:W-:Y:S02]  /*19ac0*/  ISETP.GE.AND P4, PT, R28, R6, PT ;  /* 0x000000061c00720c */ /* 0x000fe40003f86270 */
[C---:B------:R-:W-:Y:S02]  /*19ad0*/  IADD3 R11, R0.reuse, 0x91, RZ ;  /* 0x00000091000b7810 */ /* 0x040fe40007ffe0ff */
[----:B------:R-:W-:Y:S01]  /*19ae0*/  IADD3 R30, R0, 0x90, RZ ;  /* 0x00000090001e7810 */ /* 0x000fe20007ffe0ff */
[----:B------:R1:W-:Y:S01]  /*19af0*/  MUFU.TANH R142, R9 ;  /* 0x00000009008e7308 */ /* 0x0003e20000002400 */
[----:B------:R-:W-:Y:S01]  /*19b00*/  FSEL R203, R5, -INF , !P3 ;  /* 0xff80000005cb7808 */ /* 0x000fe20005800000 */
[----:B------:R-:W-:Y:S01]  /*19b10*/  FFMA.FTZ R5, R132, R68, R214 ;  /* 0x0000004484057223 */ /* 0x000fe200000100d6 */
[----:B------:R-:W-:Y:S01]  /*19b20*/  FSEL R214, R2, -INF , !P5 ;  /* 0xff80000002d67808 */ /* 0x000fe20006800000 */
[----:B------:R-:W-:Y:S01]  /*19b30*/  FFMA.FTZ R2, R132, R66, R225 ;  /* 0x0000004284027223 */ /* 0x000fe200000100e1 */
[----:B------:R-:W-:-:S02]  /*19b40*/  IADD3 R10, R0, 0x98, RZ ;  /* 0x00000098000a7810 */ /* 0x000fc40007ffe0ff */
[C---:B------:R-:W-:Y:S02]  /*19b50*/  IADD3 R41, R0.reuse, 0x99, RZ ;  /* 0x0000009900297810 */ /* 0x040fe40007ffe0ff */
[C---:B------:R-:W-:Y:S02]  /*19b60*/  IADD3 R36, R0.reuse, 0xa0, RZ ;  /* 0x000000a000247810 */ /* 0x040fe40007ffe0ff */
[C---:B------:R-:W-:Y:S02]  /*19b70*/  IADD3 R42, R0.reuse, 0xa1, RZ ;  /* 0x000000a1002a7810 */ /* 0x040fe40007ffe0ff */
[C---:B------:R-:W-:Y:S02]  /*19b80*/  IADD3 R37, R0.reuse, 0xa8, RZ ;  /* 0x000000a800257810 */ /* 0x040fe40007ffe0ff */
[C---:B------:R-:W-:Y:S01]  /*19b90*/  IADD3 R43, R0.reuse, 0xb0, RZ ;  /* 0x000000b0002b7810 */ /* 0x040fe20007ffe0ff */
[----:B-1----:R-:W-:Y:S01]  /*19ba0*/  FMUL.FTZ R9, R53, R4 ;  /* 0x0000000435097220 */ /* 0x002fe20000410000 */
[----:B------:R-:W-:-:S02]  /*19bb0*/  IADD3 R40, R0, 0xb1, RZ ;  /* 0x000000b100287810 */ /* 0x000fc40007ffe0ff */
[C---:B------:R-:W-:Y:S01]  /*19bc0*/  IADD3 R49, R0.reuse, 0xa9, RZ ;  /* 0x000000a900317810 */ /* 0x040fe20007ffe0ff */
[----:B------:R1:W-:Y:S01]  /*19bd0*/  MUFU.TANH R139, R9 ;  /* 0x00000009008b7308 */ /* 0x0003e20000002400 */
[----:B------:R-:W-:Y:S02]  /*19be0*/  ISETP.GE.AND P3, PT, R33, R6, PT ;  /* 0x000000062100720c */ /* 0x000fe40003f66270 */
[C---:B------:R-:W-:Y:S02]  /*19bf0*/  IADD3 R48, R0.reuse, 0xb8, RZ ;  /* 0x000000b800307810 */ /* 0x040fe40007ffe0ff */
[C---:B------:R-:W-:Y:S02]  /*19c00*/  IADD3 R50, R0.reuse, 0xb9, RZ ;  /* 0x000000b900327810 */ /* 0x040fe40007ffe0ff */
[C---:B------:R-:W-:Y:S02]  /*19c10*/  IADD3 R51, R0.reuse, 0xc1, RZ ;  /* 0x000000c100337810 */ /* 0x040fe40007ffe0ff */
[----:B------:R-:W-:-:S02]  /*19c20*/  IADD3 R56, R0, 0xd0, RZ ;  /* 0x000000d000387810 */ /* 0x000fc40007ffe0ff */
[C---:B------:R-:W-:Y:S02]  /*19c30*/  IADD3 R58, R0.reuse, 0xd8, RZ ;  /* 0x000000d8003a7810 */ /* 0x040fe40007ffe0ff */
[C---:B------:R-:W-:Y:S02]  /*19c40*/  IADD3 R61, R0.reuse, 0xe0, RZ ;  /* 0x000000e0003d7810 */ /* 0x040fe40007ffe0ff */
[----:B------:R-:W-:Y:S01]  /*19c50*/  IADD3 R60, R0, 0xe1, RZ ;  /* 0x000000e1003c7810 */ /* 0x000fe20007ffe0ff */
[----:B-1----:R-:W-:Y:S01]  /*19c60*/  FMUL.FTZ R9, R54, R4 ;  /* 0x0000000436097220 */ /* 0x002fe20000410000 */
[----:B------:R-:W-:Y:S01]  /*19c70*/  MOV R246, R90 ;  /* 0x0000005a00f67202 */ /* 0x000fe20000000f00 */
[----:B------:R-:W1:Y:S02]  /*19c80*/  S2R R247, SR_TID.X ;  /* 0x0000000000f77919 */ /* 0x000e640000002100 */
[----:B------:R3:W-:Y:S01]  /*19c90*/  MUFU.TANH R124, R9 ;  /* 0x00000009007c7308 */ /* 0x0007e20000002400 */
[----:B------:R-:W-:Y:S01]  /*19ca0*/  FSEL R210, R7, -INF , !P1 ;  /* 0xff80000007d27808 */ /* 0x000fe20004800000 */
[----:B--2---:R-:W-:Y:S01]  /*19cb0*/  FFMA.FTZ R7, R132, R72, R209 ;  /* 0x0000004884077223 */ /* 0x004fe200000100d1 */
[----:B------:R-:W-:Y:S01]  /*19cc0*/  FSEL R209, R2, -INF , !P3 ;  /* 0xff80000002d17808 */ /* 0x000fe20005800000 */
[----:B------:R-:W-:Y:S01]  /*19cd0*/  FFMA.FTZ R2, R132, R57, R216 ;  /* 0x0000003984027223 */ /* 0x000fe200000100d8 */
[----:B------:R-:W-:Y:S01]  /*19ce0*/  ISETP.GE.AND P2, PT, R32, R8, PT ;  /* 0x000000082000720c */ /* 0x000fe20003f46270 */
[----:B------:R4:W5:Y:S01]  /*19cf0*/  LDL.LU R189, [R1+0x170] ;  /* 0x0001700001bd7983 */ /* 0x0009620000300800 */
[----:B---3--:R-:W-:-:S02]  /*19d00*/  FMUL.FTZ R9, R55, R4 ;  /* 0x0000000437097220 */ /* 0x008fc40000410000 */
[----:B------:R-:W-:Y:S02]  /*19d10*/  FSEL R225, R2, -INF , !P2 ;  /* 0xff80000002e17808 */ /* 0x000fe40005000000 */
[----:B------:R-:W-:Y:S01]  /*19d20*/  FSEL R213, R5, -INF , !P0 ;  /* 0xff80000005d57808 */ /* 0x000fe20004000000 */
[----:B------:R2:W-:Y:S01]  /*19d30*/  MUFU.TANH R123, R9 ;  /* 0x00000009007b7308 */ /* 0x0005e20000002400 */
[----:B------:R-:W-:Y:S01]  /*19d40*/  FFMA.FTZ R2, R132, R57, R220 ;  /* 0x0000003984027223 */ /* 0x000fe200000100dc */
[----:B------:R-:W-:Y:S01]  /*19d50*/  ISETP.GE.AND P0, PT, R32, R6, PT ;  /* 0x000000062000720c */ /* 0x000fe20003f06270 */
[----:B------:R-:W-:Y:S01]  /*19d60*/  IMAD.MOV.U32 R212, RZ, RZ, R120 ;  /* 0x000000ffffd47224 */ /* 0x000fe200078e0078 */
[----:B------:R-:W-:Y:S01]  /*19d70*/  FSEL R216, R7, -INF , !P4 ;  /* 0xff80000007d87808 */ /* 0x000fe20006000000 */
[----:B------:R4:W5:Y:S01]  /*19d80*/  LDL.LU R172, [R1+0x16c] ;  /* 0x00016c0001ac7983 */ /* 0x0009620000300800 */
[----:B--2---:R-:W-:Y:S02]  /*19d90*/  FMUL.FTZ R9, R80, R4 ;  /* 0x0000000450097220 */ /* 0x004fe40000410000 */
[----:B------:R-:W2:Y:S01]  /*19da0*/  I2F R75, R18 ;  /* 0x00000012004b7306 */ /* 0x000ea20000201400 */
[----:B------:R-:W-:Y:S01]  /*19db0*/  FFMA.FTZ R5, R132, R72, R245 ;  /* 0x0000004884057223 */ /* 0x000fe200000100f5 */
[-C--:B------:R-:W-:Y:S01]  /*19dc0*/  ISETP.GE.AND P6, PT, R28, R8.reuse, PT ;  /* 0x000000081c00720c */ /* 0x080fe20003fc6270 */
[----:B------:R-:W-:Y:S01]  /*19dd0*/  FFMA.FTZ R7, R132, R73, R219 ;  /* 0x0000004984077223 */ /* 0x000fe200000100db */
[----:B------:R-:W-:Y:S01]  /*19de0*/  ISETP.GE.AND P3, PT, R31, R8, PT ;  /* 0x000000081f00720c */ /* 0x000fe20003f66270 */
[----:B------:R-:W3:Y:S03]  /*19df0*/  LDSM.16.M88.4 R32, [R183+0x7000] ;  /* 0x00700000b720783b */ /* 0x000ee60000000200 */
[----:B------:R1:W-:Y:S01]  /*19e00*/  MUFU.TANH R122, R9 ;  /* 0x00000009007a7308 */ /* 0x0003e20000002400 */
[----:B------:R-:W-:Y:S01]  /*19e10*/  FSEL R219, R2, -INF , !P0 ;  /* 0xff80000002db7808 */ /* 0x000fe20004000000 */
[----:B------:R-:W-:Y:S01]  /*19e20*/  FFMA.FTZ R2, R132, R69, R217 ;  /* 0x0000004584027223 */ /* 0x000fe200000100d9 */
[----:B------:R-:W-:Y:S01]  /*19e30*/  MOV R245, R212 ;  /* 0x000000d400f57202 */ /* 0x000fe20000000f00 */
[----:B------:R4:W5:Y:S01]  /*19e40*/  LDL.LU R135, [R1+0x168] ;  /* 0x0001680001877983 */ /* 0x0009620000300800 */
[----:B-1----:R-:W-:-:S03]  /*19e50*/  FMUL.FTZ R9, R81, R4 ;  /* 0x0000000451097220 */ /* 0x002fc60000410000 */
[----:B------:R-:W1:Y:S01]  /*19e60*/  I2F R76, R11 ;  /* 0x0000000b004c7306 */ /* 0x000e620000201400 */
[----:B------:R-:W-:Y:S01]  /*19e70*/  FSEL R212, R5, -INF , !P6 ;  /* 0xff80000005d47808 */ /* 0x000fe20007000000 */
[----:B------:R4:W5:Y:S06]  /*19e80*/  LDL.LU R134, [R1+0x164] ;  /* 0x0001640001867983 */ /* 0x00096c0000300800 */
[----:B------:R1:W-:Y:S01]  /*19e90*/  MUFU.TANH R121, R9 ;  /* 0x0000000900797308 */ /* 0x0003e20000002400 */
[----:B------:R-:W-:Y:S01]  /*19ea0*/  FFMA.FTZ R5, R132, R73, R222 ;  /* 0x0000004984057223 */ /* 0x000fe200000100de */
[----:B------:R-:W-:Y:S01]  /*19eb0*/  ISETP.GE.AND P5, PT, R19, R6, PT ;  /* 0x000000061300720c */ /* 0x000fe20003fa6270 */
[----:B------:R4:W5:Y:S01]  /*19ec0*/  LDL.LU R118, [R1+0x160] ;  /* 0x0001600001767983 */ /* 0x0009620000300800 */
[----:B------:R-:W-:Y:S01]  /*19ed0*/  FSEL R222, R2, -INF , !P3 ;  /* 0xff80000002de7808 */ /* 0x000fe20005800000 */
[----:B------:R-:W-:-:S02]  /*19ee0*/  FFMA.FTZ R2, R132, R69, R221 ;  /* 0x0000004584027223 */ /* 0x000fc400000100dd */
[----:B-1----:R-:W-:-:S04]  /*19ef0*/  FMUL.FTZ R9, R82, R4 ;  /* 0x0000000452097220 */ /* 0x002fc80000410000 */
[----:B------:R1:W-:Y:S01]  /*19f00*/  MUFU.TANH R120, R9 ;  /* 0x0000000900787308 */ /* 0x0003e20000002400 */
[----:B------:R-:W-:Y:S02]  /*19f10*/  ISETP.GE.AND P6, PT, R31, R6, PT ;  /* 0x000000061f00720c */ /* 0x000fe40003fc6270 */
[----:B------:R-:W-:Y:S01]  /*19f20*/  FSEL R217, R7, -INF , !P5 ;  /* 0xff80000007d97808 */ /* 0x000fe20006800000 */
[----:B------:R-:W-:-:S04]  /*19f30*/  FMUL.FTZ R7, R94, R4 ;  /* 0x000000045e077220 */ /* 0x000fc80000410000 */
[----:B------:R-:W3:Y:S01]  /*19f40*/  I2F R59, R30 ;  /* 0x0000001e003b7306 */ /* 0x000ee20000201400 */
[----:B-1----:R-:W-:-:S07]  /*19f50*/  FMUL.FTZ R9, R83, R4 ;  /* 0x0000000453097220 */ /* 0x002fce0000410000 */
[----:B------:R1:W-:Y:S01]  /*19f60*/  MUFU.TANH R119, R9 ;  /* 0x0000000900777308 */ /* 0x0003e20000002400 */
[----:B------:R-:W-:Y:S01]  /*19f70*/  FSEL R94, R2, -INF , !P6 ;  /* 0xff800000025e7808 */ /* 0x000fe20007000000 */
[----:B--2---:R-:W-:Y:S01]  /*19f80*/  FFMA.FTZ R2, R132, R75, R236 ;  /* 0x0000004b84027223 */ /* 0x004fe200000100ec */
[----:B------:R-:W-:Y:S02]  /*19f90*/  ISETP.GE.AND P1, PT, R19, R8, PT ;  /* 0x000000081300720c */ /* 0x000fe40003f26270 */
[----:B------:R-:W-:-:S03]  /*19fa0*/  ISETP.GE.AND P2, PT, R18, R6, PT ;  /* 0x000000061200720c */ /* 0x000fc60003f46270 */
[----:B------:R-:W2:Y:S01]  /*19fb0*/  I2F R74, R10 ;  /* 0x0000000a004a7306 */ /* 0x000ea20000201400 */
[----:B-1----:R-:W-:-:S07]  /*19fc0*/  FMUL.FTZ R9, R92, R4 ;  /* 0x000000045c097220 */ /* 0x002fce0000410000 */
[----:B------:R1:W-:Y:S01]  /*19fd0*/  MUFU.TANH R117, R9 ;  /* 0x0000000900757308 */ /* 0x0003e20000002400 */
[----:B------:R-:W-:Y:S01]  /*19fe0*/  FSEL R220, R5, -INF , !P1 ;  /* 0xff80000005dc7808 */ /* 0x000fe20004800000 */
[----:B------:R-:W-:Y:S01]  /*19ff0*/  FFMA.FTZ R5, R132, R75, R238 ;  /* 0x0000004b84057223 */ /* 0x000fe200000100ee */
[----:B------:R-:W-:-:S05]  /*1a000*/  ISETP.GE.AND P4, PT, R18, R8, PT ;  /* 0x000000081200720c */ /* 0x000fca0003f86270 */
[----:B------:R-:W2:Y:S01]  /*1a010*/  I2F R79, R41 ;  /* 0x00000029004f7306 */ /* 0x000ea20000201400 */
[----:B-1----:R-:W-:-:S07]  /*1a020*/  FMUL.FTZ R9, R93, R4 ;  /* 0x000000045d097220 */ /* 0x002fce0000410000 */
[----:B------:R1:W-:Y:S01]  /*1a030*/  MUFU.TANH R116, R9 ;  /* 0x0000000900747308 */ /* 0x0003e20000002400 */
[C---:B------:R-:W-:Y:S02]  /*1a040*/  ISETP.GE.AND P0, PT, R30.reuse, R8, PT ;  /* 0x000000081e00720c */ /* 0x040fe40003f06270 */
[----:B------:R-:W-:Y:S02]  /*1a050*/  ISETP.GE.AND P1, PT, R30, R6, PT ;  /* 0x000000061e00720c */ /* 0x000fe40003f26270 */
[----:B------:R-:W-:Y:S01]  /*1a060*/  ISETP.GE.AND P5, PT, R11, R8, PT ;  /* 0x000000080b00720c */ /* 0x000fe20003fa6270 */
[----:B------:R-:W-:Y:S02]  /*1a070*/  HMMA.16816.F32 R28, R12, R70, R100 ;  /* 0x000000460c1c723c */ /* 0x000fe40000001864 */
[----:B------:R2:W-:Y:S01]  /*1a080*/  MUFU.TANH R93, R7 ;  /* 0x00000007005d7308 */ /* 0x0005e20000002400 */
[----:B------:R-:W-:Y:S01]  /*1a090*/  FSEL R221, R5, -INF , !P4 ;  /* 0xff80000005dd7808 */ /* 0x000fe20006000000 */
[----:B-1----:R-:W-:Y:S01]  /*1a0a0*/  FMUL.FTZ R9, R95, R4 ;  /* 0x000000045f097220 */ /* 0x002fe20000410000 */
[----:B------:R-:W-:Y:S01]  /*1a0b0*/  FSEL R95, R2, -INF , !P2 ;  /* 0xff800000025f7808 */ /* 0x000fe20005000000 */
[C---:B------:R-:W-:Y:S01]  /*1a0c0*/  FFMA.FTZ R2, R132.reuse, R76, R237 ;  /* 0x0000004c84027223 */ /* 0x040fe200000100ed */
[----:B------:R-:W-:Y:S01]  /*1a0d0*/  ISETP.GE.AND P3, PT, R11, R6, PT ;  /* 0x000000060b00720c */ /* 0x000fe20003f66270 */
[----:B---3--:R-:W-:-:S02]  /*1a0e0*/  FFMA.FTZ R5, R132, R59, R229 ;  /* 0x0000003b84057223 */ /* 0x008fc400000100e5 */
[----:B--2---:R-:W-:Y:S01]  /*1a0f0*/  FFMA.FTZ R7, R132, R59, R228 ;  /* 0x0000003b84077223 */ /* 0x004fe200000100e4 */
[----:B------:R-:W-:Y:S01]  /*1a100*/  FSEL R228, R2, -INF , !P5 ;  /* 0xff80000002e47808 */ /* 0x000fe20006800000 */
[C---:B------:R-:W-:Y:S01]  /*1a110*/  FFMA.FTZ R2, R132.reuse, R76, R235 ;  /* 0x0000004c84027223 */ /* 0x040fe200000100eb */
[----:B------:R-:W-:Y:S01]  /*1a120*/  FSEL R229, R5, -INF , !P0 ;  /* 0xff80000005e57808 */ /* 0x000fe20004000000 */
[----:B------:R-:W-:Y:S01]  /*1a130*/  FFMA.FTZ R5, R132, R74, R227 ;  /* 0x0000004a84057223 */ /* 0x000fe200000100e3 */
[----:B------:R-:W-:Y:S02]  /*1a140*/  ISETP.GE.AND P4, PT, R10, R6, PT ;  /* 0x000000060a00720c */ /* 0x000fe40003f86270 */
[----:B------:R-:W-:Y:S01]  /*1a150*/  FSEL R101, R2, -INF , !P3 ;  /* 0xff80000002657808 */ /* 0x000fe20005800000 */
[----:B------:R-:W-:Y:S01]  /*1a160*/  FFMA.FTZ R2, R132, R79, R233 ;  /* 0x0000004f84027223 */ /* 0x000fe200000100e9 */
[----:B------:R-:W-:Y:S01]  /*1a170*/  ISETP.GE.AND P2, PT, R41, R8, PT ;  /* 0x000000082900720c */ /* 0x000fe20003f46270 */
[----:B------:R-:W1:Y:S01]  /*1a180*/  I2F R78, R36 ;  /* 0x00000024004e7306 */ /* 0x000e620000201400 */
[----:B------:R-:W-:-:S02]  /*1a190*/  FSEL R102, R7, -INF , !P1 ;  /* 0xff80000007667808 */ /* 0x000fc40004800000 */
[----:B------:R-:W-:Y:S02]  /*1a1a0*/  FSEL R100, R5, -INF , !P4 ;  /* 0xff80000005647808 */ /* 0x000fe40006000000 */
[----:B------:R-:W-:-:S03]  /*1a1b0*/  FSEL R227, R2, -INF , !P2 ;  /* 0xff80000002e37808 */ /* 0x000fc60005000000 */
[----:B------:R-:W2:Y:S01]  /*1a1c0*/  I2F R84, R42 ;  /* 0x0000002a00547306 */ /* 0x000ea20000201400 */
[C---:B------:R-:W-:Y:S02]  /*1a1d0*/  ISETP.GE.AND P1, PT, R36.reuse, R8, PT ;  /* 0x000000082400720c */ /* 0x040fe40003f26270 */
[----:B------:R-:W-:Y:S02]  /*1a1e0*/  ISETP.GE.AND P5, PT, R36, R6, PT ;  /* 0x000000062400720c */ /* 0x000fe40003fa6270 */
[C---:B------:R-:W-:Y:S02]  /*1a1f0*/  ISETP.GE.AND P4, PT, R37.reuse, R8, PT ;  /* 0x000000082500720c */ /* 0x040fe40003f86270 */
[-C--:B------:R-:W-:Y:S01]  /*1a200*/  ISETP.GE.AND P2, PT, R37, R6.reuse, PT ;  /* 0x000000062500720c */ /* 0x080fe20003f46270 */
[----:B------:R3:W1:Y:S01]  /*1a210*/  I2F R63, R37 ;  /* 0x00000025003f7306 */ /* 0x0006620000201400 */
[C---:B------:R-:W-:Y:S01]  /*1a220*/  FFMA.FTZ R2, R132.reuse, R79, R232 ;  /* 0x0000004f84027223 */ /* 0x040fe200000100e8 */
[----:B------:R-:W-:Y:S01]  /*1a230*/  ISETP.GE.AND P0, PT, R41, R6, PT ;  /* 0x000000062900720c */ /* 0x000fe20003f06270 */
[----:B------:R-:W-:Y:S01]  /*1a240*/  FFMA.FTZ R7, R132, R74, R234 ;  /* 0x0000004a84077223 */ /* 0x000fe200000100ea */
[----:B------:R-:W-:Y:S04]  /*1a250*/  HMMA.16816.F32 R44, R12, R32, R108 ;  /* 0x000000200c2c723c */ /* 0x000fe8000000186c */
[----:B------:R4:W-:Y:S01]  /*1a260*/  MUFU.TANH R73, R9 ;  /* 0x0000000900497308 */ /* 0x0009e20000002400 */
[----:B---3--:R-:W3:Y:S01]  /*1a270*/  LDSM.16.M88.4 R36, [R138+0x7800] ;  /* 0x007800008a24783b */ /* 0x008ee20000000200 */
[----:B------:R-:W-:Y:S01]  /*1a280*/  ISETP.GE.AND P6, PT, R10, R8, PT ;  /* 0x000000080a00720c */ /* 0x000fe20003fc6270 */
[----:B-1----:R-:W-:Y:S01]  /*1a290*/  FFMA.FTZ R5, R132, R78, R231 ;  /* 0x0000004e84057223 */ /* 0x002fe200000100e7 */
[----:B------:R-:W-:Y:S01]  /*1a2a0*/  FSEL R108, R2, -INF , !P0 ;  /* 0xff800000026c7808 */ /* 0x000fe20004000000 */
[----:B--2---:R-:W-:-:S02]  /*1a2b0*/  FFMA.FTZ R2, R132, R84, R230 ;  /* 0x0000005484027223 */ /* 0x004fc400000100e6 */
[----:B----4-:R-:W-:Y:S01]  /*1a2c0*/  FMUL.FTZ R9, R28, R4 ;  /* 0x000000041c097220 */ /* 0x010fe20000410000 */
[----:B------:R-:W-:-:S03]  /*1a2d0*/  ISETP.GE.AND P3, PT, R42, R8, PT ;  /* 0x000000082a00720c */ /* 0x000fc60003f66270 */
[----:B------:R1:W-:Y:S01]  /*1a2e0*/  MUFU.TANH R71, R9 ;  /* 0x0000000900477308 */ /* 0x0003e20000002400 */
[----:B------:R-:W-:Y:S01]  /*1a2f0*/  FSEL R103, R7, -INF , !P6 ;  /* 0xff80000007677808 */ /* 0x000fe20007000000 */
[C---:B------:R-:W-:Y:S01]  /*1a300*/  FFMA.FTZ R7, R132.reuse, R84, R223 ;  /* 0x0000005484077223 */ /* 0x040fe200000100df */
[----:B------:R-:W-:Y:S01]  /*1a310*/  FSEL R231, R5, -INF , !P1 ;  /* 0xff80000005e77808 */ /* 0x000fe20004800000 */
[-C--:B------:R-:W-:Y:S01]  /*1a320*/  FFMA.FTZ R5, R132, R63.reuse, R206 ;  /* 0x0000003f84057223 */ /* 0x080fe200000100ce */
[----:B------:R-:W-:Y:S01]  /*1a330*/  FSEL R223, R2, -INF , !P3 ;  /* 0xff80000002df7808 */ /* 0x000fe20005800000 */
[----:B------:R-:W-:Y:S02]  /*1a340*/  FFMA.FTZ R2, R132, R63, R181 ;  /* 0x0000003f84027223 */ /* 0x000fe400000100b5 */
[----:B-1----:R-:W-:-:S04]  /*1a350*/  FMUL.FTZ R9, R29, R4 ;  /* 0x000000041d097220 */ /* 0x002fc80000410000 */
[----:B------:R1:W-:Y:S01]  /*1a360*/  MUFU.TANH R70, R9 ;  /* 0x0000000900467308 */ /* 0x0003e20000002400 */
[----:B------:R-:W-:Y:S02]  /*1a370*/  FSEL R206, R5, -INF , !P4 ;  /* 0xff80000005ce7808 */ /* 0x000fe40006000000 */
[----:B------:R-:W-:Y:S02]  /*1a380*/  FSEL R109, R2, -INF , !P2 ;  /* 0xff800000026d7808 */ /* 0x000fe40005000000 */
[-C--:B------:R-:W-:Y:S02]  /*1a390*/  ISETP.GE.AND P6, PT, R42, R6.reuse, PT ;  /* 0x000000062a00720c */ /* 0x080fe40003fc6270 */
[----:B------:R-:W-:Y:S01]  /*1a3a0*/  ISETP.GE.AND P3, PT, R43, R6, PT ;  /* 0x000000062b00720c */ /* 0x000fe20003f66270 */
[----:B------:R-:W-:Y:S01]  /*1a3b0*/  I2F R85, R43 ;  /* 0x0000002b00557306 */ /* 0x000fe20000201400 */
[----:B------:R-:W-:Y:S01]  /*1a3c0*/  ISETP.GE.AND P4, PT, R40, R8, PT ;  /* 0x000000082800720c */ /* 0x000fe20003f86270 */
[----:B-1----:R-:W-:-:S06]  /*1a3d0*/  FFMA.FTZ R9, R132, R78, R226 ;  /* 0x0000004e84097223 */ /* 0x002fcc00000100e2 */
[----:B------:R1:W-:Y:S01]  /*1a3e0*/  I2F R89, R40 ;  /* 0x0000002800597306 */ /* 0x0003e20000201400 */
[----:B------:R-:W-:Y:S02]  /*1a3f0*/  ISETP.GE.AND P2, PT, R40, R6, PT ;  /* 0x000000062800720c */ /* 0x000fe40003f46270 */
[----:B------:R-:W-:Y:S02]  /*1a400*/  FSEL R111, R9, -INF , !P5 ;  /* 0xff800000096f7808 */ /* 0x000fe40006800000 */
[----:B------:R-:W-:Y:S02]  /*1a410*/  ISETP.GE.AND P5, PT, R43, R8, PT ;  /* 0x000000082b00720c */ /* 0x000fe40003fa6270 */
[----:B-1----:R-:W1:Y:S01]  /*1a420*/  LDSM.16.M88.4 R40, [R183+0x7800] ;  /* 0x00780000b728783b */ /* 0x002e620000000200 */
[----:B------:R-:W-:Y:S01]  /*1a430*/  FMUL.FTZ R5, R30, R4 ;  /* 0x000000041e057220 */ /* 0x000fe20000410000 */
[----:B------:R-:W2:Y:S01]  /*1a440*/  I2F R77, R49 ;  /* 0x00000031004d7306 */ /* 0x000ea20000201400 */
[----:B------:R-:W-:-:S02]  /*1a450*/  ISETP.GE.AND P0, PT, R49, R8, PT ;  /* 0x000000083100720c */ /* 0x000fc40003f06270 */
[C---:B------:R-:W-:Y:S02]  /*1a460*/  IADD3 R52, R0.reuse, 0xc0, RZ ;  /* 0x000000c000347810 */ /* 0x040fe40007ffe0ff */
[----:B------:R-:W-:-:S03]  /*1a470*/  IADD3 R54, R0, 0xc8, RZ ;  /* 0x000000c800367810 */ /* 0x000fc60007ffe0ff */
[----:B------:R-:W4:Y:S01]  /*1a480*/  I2F R80, R48 ;  /* 0x0000003000507306 */ /* 0x000f220000201400 */
[----:B------:R-:W-:Y:S02]  /*1a490*/  ISETP.GE.AND P1, PT, R49, R6, PT ;  /* 0x000000063100720c */ /* 0x000fe40003f26270 */
[C---:B------:R-:W-:Y:S02]  /*1a4a0*/  IADD3 R53, R0.reuse, 0xc9, RZ ;  /* 0x000000c900357810 */ /* 0x040fe40007ffe0ff */
[C---:B------:R-:W-:Y:S02]  /*1a4b0*/  IADD3 R19, R0.reuse, 0xd1, RZ ;  /* 0x000000d100137810 */ /* 0x040fe40007ffe0ff */
[----:B------:R-:W-:Y:S01]  /*1a4c0*/  IADD3 R55, R0, 0xd9, RZ ;  /* 0x000000d900377810 */ /* 0x000fe20007ffe0ff */
[----:B------:R1:W-:Y:S01]  /*1a4d0*/  MUFU.TANH R63, R5 ;  /* 0x00000005003f7308 */ /* 0x0003e20000002400 */
[----:B--2---:R-:W-:Y:S01]  /*1a4e0*/  FFMA.FTZ R2, R132, R77, R182 ;  /* 0x0000004d84027223 */ /* 0x004fe200000100b6 */
[----:B------:R-:W-:-:S02]  /*1a4f0*/  FSEL R110, R7, -INF , !P6 ;  /* 0xff800000076e7808 */ /* 0x000fc40007000000 */
[C---:B------:R-:W-:Y:S02]  /*1a500*/  IADD3 R59, R0.reuse, 0xe8, RZ ;  /* 0x000000e8003b7810 */ /* 0x040fe40007ffe0ff */
[C---:B------:R-:W-:Y:S02]  /*1a510*/  IADD3 R57, R0.reuse, 0xe9, RZ ;  /* 0x000000e900397810 */ /* 0x040fe40007ffe0ff */
[C---:B------:R-:W-:Y:S02]  /*1a520*/  IADD3 R18, R0.reuse, 0xf0, RZ ;  /* 0x000000f000127810 */ /* 0x040fe40007ffe0ff */
[C---:B------:R-:W-:Y:S01]  /*1a530*/  IADD3 R11, R0.reuse, 0xf9, RZ ;  /* 0x000000f9000b7810 */ /* 0x040fe20007ffe0ff */
[----:B------:R-:W-:Y:S01]  /*1a540*/  HMMA.16816.F32 R32, R12, R34, R112 ;  /* 0x000000220c20723c */ /* 0x000fe20000001870 */
[----:B------:R-:W-:Y:S01]  /*1a550*/  IADD3 R10, R0, 0xf1, RZ ;  /* 0x000000f1000a7810 */ /* 0x000fe20007ffe0ff */
[----:B------:R-:W2:Y:S08]  /*1a560*/  I2F R91, R50 ;  /* 0x00000032005b7306 */ /* 0x000eb00000201400 */
[----:B------:R-:W-:Y:S01]  /*1a570*/  I2F R98, R51 ;  /* 0x0000003300627306 */ /* 0x000fe20000201400 */
[----:B-1----:R-:W-:Y:S01]  /*1a580*/  FMUL.FTZ R5, R31, R4 ;  /* 0x000000041f057220 */ /* 0x002fe20000410000 */
[----:B------:R-:W-:-:S04]  /*1a590*/  DEPBAR.LE SB0, 0x0 ;  /* 0x000080000000791a */ /* 0x000fc80000000000 */
[C---:B---3--:R-:W-:Y:S01]  /*1a5a0*/  HMMA.16816.F32 R28, R20.reuse, R36, R104 ;  /* 0x00000024141c723c */ /* 0x048fe20000001868 */
[C---:B------:R-:W-:Y:S02]  /*1a5b0*/  IADD3 R49, R0.reuse, 0xf8, RZ ;  /* 0x000000f800317810 */ /* 0x040fe40007ffe0ff */
[----:B------:R-:W-:Y:S01]  /*1a5c0*/  ISETP.GE.AND P6, PT, R0, R8, PT ;  /* 0x000000080000720c */ /* 0x000fe20003fc6270 */
[----:B------:R-:W-:Y:S01]  /*1a5d0*/  FFMA.FTZ R0, R132, R77, R180 ;  /* 0x0000004d84007223 */ /* 0x000fe200000100b4 */
[----:B------:R-:W-:Y:S01]  /*1a5e0*/  FSEL R84, R2, -INF , !P0 ;  /* 0xff80000002547808 */ /* 0x000fe20004000000 */
[----:B------:R-:W1:Y:S01]  /*1a5f0*/  I2F R88, R52 ;  /* 0x0000003400587306 */ /* 0x000e620000201400 */
[-C--:B------:R-:W-:Y:S01]  /*1a600*/  FFMA.FTZ R2, R132, R85.reuse, R179 ;  /* 0x0000005584027223 */ /* 0x080fe200000100b3 */
[----:B------:R-:W-:Y:S01]  /*1a610*/  HMMA.16816.F32 R20, R20, R38, R24 ;  /* 0x000000261414723c */ /* 0x000fe20000001818 */
[----:B------:R-:W-:Y:S01]  /*1a620*/  FSEL R226, R0, -INF , !P1 ;  /* 0xff80000000e27808 */ /* 0x000fe20004800000 */
[----:B------:R-:W-:-:S02]  /*1a630*/  FFMA.FTZ R0, R132, R85, R149 ;  /* 0x0000005584007223 */ /* 0x000fc40000010095 */
[----:B------:R-:W-:Y:S01]  /*1a640*/  FSEL R149, R2, -INF , !P5 ;  /* 0xff80000002957808 */ /* 0x000fe20006800000 */
[----:B------:R-:W-:Y:S01]  /*1a650*/  FMUL.FTZ R2, R44, R4 ;  /* 0x000000042c027220 */ /* 0x000fe20000410000 */
[----:B------:R-:W3:Y:S01]  /*1a660*/  I2F R82, R54 ;  /* 0x0000003600527306 */ /* 0x000ee20000201400 */
[----:B------:R-:W-:Y:S01]  /*1a670*/  FSEL R105, R0, -INF , !P3 ;  /* 0xff80000000697808 */ /* 0x000fe20005800000 */
[----:B----4-:R-:W-:Y:S01]  /*1a680*/  FFMA.FTZ R0, R132, R80, R147 ;  /* 0x0000005084007223 */ /* 0x010fe20000010093 */
[----:B------:R-:W-:Y:S01]  /*1a690*/  ISETP.GE.AND P1, PT, R48, R6, PT ;  /* 0x000000063000720c */ /* 0x000fe20003f26270 */
[----:B------:R-:W-:-:S06]  /*1a6a0*/  FFMA.FTZ R7, R132, R89, R166 ;  /* 0x0000005984077223 */ /* 0x000fcc00000100a6 */
[----:B------:R-:W-:Y:S01]  /*1a6b0*/  HMMA.16816.F32 R24, R12, R40, R28 ;  /* 0x000000280c18723c */ /* 0x000fe2000000181c */
[----:B------:R4:W-:Y:S01]  /*1a6c0*/  MUFU.TANH R9, R2 ;  /* 0x0000000200097308 */ /* 0x0009e20000002400 */
[----:B------:R-:W-:Y:S01]  /*1a6d0*/  FSEL R106, R7, -INF , !P4 ;  /* 0xff800000076a7808 */ /* 0x000fe20006000000 */
[----:B--2---:R-:W-:-:S06]  /*1a6e0*/  FFMA.FTZ R7, R132, R91, R158 ;  /* 0x0000005b84077223 */ /* 0x004fcc000001009e */
[----:B------:R-:W2:Y:S01]  /*1a6f0*/  I2F R81, R56 ;  /* 0x0000003800517306 */ /* 0x000ea20000201400 */
[----:B------:R-:W-:Y:S01]  /*1a700*/  ISETP.GE.AND P5, PT, R50, R8, PT ;  /* 0x000000083200720c */ /* 0x000fe20003fa6270 */
[----:B----4-:R-:W-:-:S06]  /*1a710*/  FFMA.FTZ R2, R132, R89, R159 ;  /* 0x0000005984027223 */ /* 0x010fcc000001009f */
[----:B------:R-:W4:Y:S01]  /*1a720*/  I2F R90, R53 ;  /* 0x00000035005a7306 */ /* 0x000f220000201400 */
[----:B------:R-:W-:Y:S01]  /*1a730*/  FSEL R89, R0, -INF , !P1 ;  /* 0xff80000000597808 */ /* 0x000fe20004800000 */
[----:B-1----:R-:W-:Y:S01]  /*1a740*/  FFMA.FTZ R0, R132, R88, R124 ;  /* 0x0000005884007223 */ /* 0x002fe2000001007c */
[----:B------:R-:W-:Y:S01]  /*1a750*/  FSEL R87, R2, -INF , !P2 ;  /* 0xff80000002577808 */ /* 0x000fe20005000000 */
[----:B------:R-:W-:Y:S01]  /*1a760*/  FFMA.FTZ R2, R132, R91, R148 ;  /* 0x0000005b84027223 */ /* 0x000fe20000010094 */
[----:B------:R-:W-:Y:S01]  /*1a770*/  ISETP.GE.AND P2, PT, R52, R6, PT ;  /* 0x000000063400720c */ /* 0x000fe20003f46270 */
[----:B------:R-:W-:Y:S02]  /*1a780*/  FMUL.FTZ R46, R46, R4 ;  /* 0x000000042e2e7220 */ /* 0x000fe40000410000 */
[----:B------:R1:W-:Y:S01]  /*1a790*/  MUFU.TANH R36, R5 ;  /* 0x0000000500247308 */ /* 0x0003e20000002400 */
[----:B------:R-:W-:Y:S02]  /*1a7a0*/  ISETP.GE.AND P3, PT, R50, R6, PT ;  /* 0x000000063200720c */ /* 0x000fe40003f66270 */
[----:B------:R-:W-:-:S02]  /*1a7b0*/  ISETP.GE.AND P0, PT, R48, R8, PT ;  /* 0x000000083000720c */ /* 0x000fc40003f06270 */
[----:B------:R-:W-:-:S03]  /*1a7c0*/  FSEL R124, R0, -INF , !P2 ;  /* 0xff800000007c7808 */ /* 0x000fc60005000000 */
[----:B------:R-:W2:Y:S01]  /*1a7d0*/  I2F R83, R58 ;  /* 0x0000003a00537306 */ /* 0x000ea20000201400 */
[----:B------:R-:W-:Y:S01]  /*1a7e0*/  FSEL R85, R7, -INF , !P5 ;  /* 0xff80000007557808 */ /* 0x000fe20006800000 */
[----:B---3--:R-:W-:Y:S01]  /*1a7f0*/  FFMA.FTZ R0, R132, R82, R120 ;  /* 0x0000005284007223 */ /* 0x008fe20000010078 */
[----:B------:R-:W-:Y:S01]  /*1a800*/  FSEL R86, R2, -INF , !P3 ;  /* 0xff80000002567808 */ /* 0x000fe20005800000 */
[----:B-1----:R-:W-:-:S04]  /*1a810*/  FFMA.FTZ R5, R132, R80, R150 ;  /* 0x0000005084057223 */ /* 0x002fc80000010096 */
[----:B------:R-:W1:Y:S01]  /*1a820*/  I2F R97, R19 ;  /* 0x0000001300617306 */ /* 0x000e620000201400 */
[----:B------:R-:W-:Y:S01]  /*1a830*/  ISETP.GE.AND P3, PT, R54, R6, PT ;  /* 0x000000063600720c */ /* 0x000fe20003f66270 */
[C---:B------:R-:W-:Y:S01]  /*1a840*/  FFMA.FTZ R7, R132.reuse, R98, R139 ;  /* 0x0000006284077223 */ /* 0x040fe2000001008b */
[----:B------:R-:W-:Y:S01]  /*1a850*/  ISETP.GE.AND P1, PT, R51, R6, PT ;  /* 0x000000063300720c */ /* 0x000fe20003f26270 */
[C---:B------:R-:W-:Y:S01]  /*1a860*/  FFMA.FTZ R2, R132.reuse, R98, R123 ;  /* 0x0000006284027223 */ /* 0x040fe2000001007b */
[----:B------:R-:W-:Y:S01]  /*1a870*/  FSEL R104, R5, -INF , !P0 ;  /* 0xff80000005687808 */ /* 0x000fe20004000000 */
[----:B------:R-:W-:Y:S01]  /*1a880*/  FFMA.FTZ R5, R132, R88, R142 ;  /* 0x0000005884057223 */ /* 0x000fe2000001008e */
[----:B------:R-:W-:Y:S01]  /*1a890*/  ISETP.GE.AND P0, PT, R51, R8, PT ;  /* 0x000000083300720c */ /* 0x000fe20003f06270 */
[----:B------:R-:W-:Y:S01]  /*1a8a0*/  I2F R72, R61 ;  /* 0x0000003d00487306 */ /* 0x000fe20000201400 */
[----:B------:R-:W-:Y:S01]  /*1a8b0*/  FMUL.FTZ R34, R34, R4 ;  /* 0x0000000422227220 */ /* 0x000fe20000410000 */
[----:B------:R-:W-:Y:S01]  /*1a8c0*/  ISETP.GE.AND P4, PT, R52, R8, PT ;  /* 0x000000083400720c */ /* 0x000fe20003f86270 */
[----:B------:R-:W-:-:S02]  /*1a8d0*/  FMUL.FTZ R45, R45, R4 ;  /* 0x000000042d2d7220 */ /* 0x000fc40000410000 */
[----:B------:R-:W-:-:S03]  /*1a8e0*/  FMUL.FTZ R47, R47, R4 ;  /* 0x000000042f2f7220 */ /* 0x000fc60000410000 */
[----:B------:R-:W3:Y:S01]  /*1a8f0*/  MUFU.TANH R46, R46 ;  /* 0x0000002e002e7308 */ /* 0x000ee20000002400 */
[----:B------:R-:W-:Y:S01]  /*1a900*/  FSEL R91, R0, -INF , !P3 ;  /* 0xff800000005b7808 */ /* 0x000fe20005800000 */
[----:B------:R-:W-:Y:S01]  /*1a910*/  HMMA.16816.F32 R12, R12, R42, R20 ;  /* 0x0000002a0c0c723c */ /* 0x000fe20000001814 */
[----:B------:R-:W-:Y:S01]  /*1a920*/  FSEL R98, R7, -INF , !P0 ;  /* 0xff80000007627808 */ /* 0x000fe20004000000 */
[----:B--2---:R-:W-:Y:S01]  /*1a930*/  FFMA.FTZ R0, R132, R81, R93 ;  /* 0x0000005184007223 */ /* 0x004fe2000001005d */
[----:B------:R-:W-:-:S03]  /*1a940*/  FSEL R88, R2, -INF , !P1 ;  /* 0xff80000002587808 */ /* 0x000fc60004800000 */
[----:B------:R-:W2:Y:S01]  /*1a950*/  I2F R92, R55 ;  /* 0x00000037005c7306 */ /* 0x000ea20000201400 */
[----:B------:R-:W-:Y:S01]  /*1a960*/  FSEL R142, R5, -INF , !P4 ;  /* 0xff800000058e7808 */ /* 0x000fe20006000000 */
[----:B----4-:R-:W-:Y:S01]  /*1a970*/  FFMA.FTZ R7, R132, R90, R121 ;  /* 0x0000005a84077223 */ /* 0x010fe20000010079 */
[----:B------:R-:W-:Y:S01]  /*1a980*/  ISETP.GE.AND P1, PT, R56, R6, PT ;  /* 0x000000063800720c */ /* 0x000fe20003f26270 */
[C---:B------:R-:W-:Y:S01]  /*1a990*/  FFMA.FTZ R2, R132.reuse, R90, R119 ;  /* 0x0000005a84027223 */ /* 0x040fe20000010077 */
[C---:B------:R-:W-:Y:S01]  /*1a9a0*/  ISETP.GE.AND P4, PT, R53.reuse, R8, PT ;  /* 0x000000083500720c */ /* 0x040fe20003f86270 */
[----:B------:R-:W-:Y:S01]  /*1a9b0*/  FFMA.FTZ R5, R132, R82, R122 ;  /* 0x0000005284057223 */ /* 0x000fe2000001007a */
[----:B------:R-:W-:Y:S01]  /*1a9c0*/  ISETP.GE.AND P2, PT, R53, R6, PT ;  /* 0x000000063500720c */ /* 0x000fe20003f46270 */
[----:B------:R-:W-:Y:S01]  /*1a9d0*/  I2F R67, R59 ;  /* 0x0000003b00437306 */ /* 0x000fe20000201400 */
[----:B------:R-:W-:Y:S01]  /*1a9e0*/  FMUL.FTZ R24, R24, R4 ;  /* 0x0000000418187220 */ /* 0x000fe20000410000 */
[----:B------:R-:W-:Y:S01]  /*1a9f0*/  ISETP.GE.AND P5, PT, R54, R8, PT ;  /* 0x000000083600720c */ /* 0x000fe20003fa6270 */
[-C--:B------:R-:W-:Y:S01]  /*1aa00*/  FMUL.FTZ R26, R26, R4.reuse ;  /* 0x000000041a1a7220 */ /* 0x080fe20000410000 */
[----:B------:R-:W-:Y:S01]  /*1aa10*/  FSEL R123, R0, -INF , !P1 ;  /* 0xff800000007b7808 */ /* 0x000fe20004800000 */
[----:B------:R-:W-:-:S03]  /*1aa20*/  FMUL.FTZ R27, R27, R4 ;  /* 0x000000041b1b7220 */ /* 0x000fc60000410000 */
[----:B------:R-:W4:Y:S01]  /*1aa30*/  MUFU.TANH R34, R34 ;  /* 0x0000002200227308 */ /* 0x000f220000002400 */
[----:B------:R-:W-:Y:S01]  /*1aa40*/  FSEL R90, R7, -INF , !P4 ;  /* 0xff800000075a7808 */ /* 0x000fe20006000000 */
[----:B------:R-:W-:Y:S01]  /*1aa50*/  FFMA.FTZ R0, R132, R83, R63 ;  /* 0x0000005384007223 */ /* 0x000fe2000001003f */
[----:B------:R-:W-:Y:S01]  /*1aa60*/  FSEL R93, R2, -INF , !P2 ;  /* 0xff800000025d7808 */ /* 0x000fe20005000000 */
[----:B-1----:R-:W-:-:S04]  /*1aa70*/  FFMA.FTZ R7, R132, R97, R116 ;  /* 0x0000006184077223 */ /* 0x002fc80000010074 */
[----:B------:R-:W-:Y:S01]  /*1aa80*/  I2F R69, R60 ;  /* 0x0000003c00457306 */ /* 0x000fe20000201400 */
[----:B------:R-:W-:Y:S01]  /*1aa90*/  FSEL R120, R5, -INF , !P5 ;  /* 0xff80000005787808 */ /* 0x000fe20006800000 */
[----:B------:R-:W-:Y:S01]  /*1aaa0*/  FFMA.FTZ R2, R132, R97, R73 ;  /* 0x0000006184027223 */ /* 0x000fe20000010049 */
[----:B------:R-:W-:-:S05]  /*1aab0*/  ISETP.GE.AND P2, PT, R58, R6, PT ;  /* 0x000000063a00720c */ /* 0x000fca0003f46270 */
[----:B------:R-:W1:Y:S01]  /*1aac0*/  MUFU.TANH R45, R45 ;  /* 0x0000002d002d7308 */ /* 0x000e620000002400 */
[C---:B------:R-:W-:Y:S01]  /*1aad0*/  ISETP.GE.AND P5, PT, R19.reuse, R8, PT ;  /* 0x000000081300720c */ /* 0x040fe20003fa6270 */
[----:B------:R-:W-:Y:S01]  /*1aae0*/  FFMA.FTZ R5, R132, R81, R117 ;  /* 0x0000005184057223 */ /* 0x000fe20000010075 */
[----:B------:R-:W-:-:S05]  /*1aaf0*/  ISETP.GE.AND P3, PT, R19, R6, PT ;  /* 0x000000061300720c */ /* 0x000fca0003f66270 */
[----:B------:R-:W1:Y:S01]  /*1ab00*/  MUFU.TANH R47, R47 ;  /* 0x0000002f002f7308 */ /* 0x000e620000002400 */
[----:B------:R-:W-:Y:S02]  /*1ab10*/  ISETP.GE.AND P0, PT, R56, R8, PT ;  /* 0x000000083800720c */ /* 0x000fe40003f06270 */
[----:B------:R-:W-:Y:S01]  /*1ab20*/  FSEL R122, R0, -INF , !P2 ;  /* 0xff800000007a7808 */ /* 0x000fe20005000000 */
[----:B---3--:R-:W-:-:S04]  /*1ab30*/  FFMA.FTZ R0, R132, R72, R46 ;  /* 0x0000004884007223 */ /* 0x008fc8000001002e */
[----:B------:R-:W-:Y:S01]  /*1ab40*/  I2F R64, R18 ;  /* 0x0000001200407306 */ /* 0x000fe20000201400 */
[----:B------:R-:W-:Y:S01]  /*1ab50*/  FSEL R148, R7, -INF , !P5 ;  /* 0xff80000007947808 */ /* 0x000fe20006800000 */
[----:B--2---:R-:W-:Y:S01]  /*1ab60*/  FFMA.FTZ R7, R132, R92, R70 ;  /* 0x0000005c84077223 */ /* 0x004fe20000010046 */
[----:B------:R-:W-:-:S05]  /*1ab70*/  FSEL R117, R2, -INF , !P3 ;  /* 0xff80000002757808 */ /* 0x000fca0005800000 */
[----:B------:R-:W2:Y:S01]  /*1ab80*/  MUFU.TANH R24, R24 ;  /* 0x0000001800187308 */ /* 0x000ea20000002400 */
[----:B------:R-:W-:Y:S01]  /*1ab90*/  FSEL R159, R5, -INF , !P0 ;  /* 0xff800000059f7808 */ /* 0x000fe20004000000 */
[----:B------:R-:W-:Y:S01]  /*1aba0*/  FFMA.FTZ R2, R132, R92, R36 ;  /* 0x0000005c84027223 */ /* 0x000fe20000010024 */
[----:B------:R-:W-:-:S05]  /*1abb0*/  ISETP.GE.AND P3, PT, R61, R6, PT ;  /* 0x000000063d00720c */ /* 0x000fca0003f66270 */
[----:B------:R-:W3:Y:S01]  /*1abc0*/  MUFU.TANH R26, R26 ;  /* 0x0000001a001a7308 */ /* 0x000ee20000002400 */
[C---:B------:R-:W-:Y:S01]  /*1abd0*/  ISETP.GE.AND P0, PT, R55.reuse, R8, PT ;  /* 0x000000083700720c */ /* 0x040fe20003f06270 */
[----:B------:R-:W-:Y:S01]  /*1abe0*/  FFMA.FTZ R5, R132, R83, R71 ;  /* 0x0000005384057223 */ /* 0x000fe20000010047 */
[----:B------:R-:W-:-:S05]  /*1abf0*/  ISETP.GE.AND P1, PT, R55, R6, PT ;  /* 0x000000063700720c */ /* 0x000fca0003f26270 */
[----:B------:R-:W-:Y:S01]  /*1ac00*/  I2F R66, R10 ;  /* 0x0000000a00427306 */ /* 0x000fe20000201400 */
[----:B------:R-:W-:-:S07]  /*1ac10*/  ISETP.GE.AND P4, PT, R58, R8, PT ;  /* 0x000000083a00720c */ /* 0x000fce0003f86270 */
[----:B------:R-:W2:Y:S01]  /*1ac20*/  MUFU.TANH R27, R27 ;  /* 0x0000001b001b7308 */ /* 0x000ea20000002400 */
[----:B------:R-:W-:Y:S01]  /*1ac30*/  FSEL R230, R0, -INF , !P3 ;  /* 0xff80000000e67808 */ /* 0x000fe20005800000 */
[C---:B----4-:R-:W-:Y:S01]  /*1ac40*/  FFMA.FTZ R0, R132.reuse, R67, R34 ;  /* 0x0000004384007223 */ /* 0x050fe20000010022 */
[----:B------:R-:W-:Y:S01]  /*1ac50*/  FSEL R147, R7, -INF , !P0 ;  /* 0xff80000007937808 */ /* 0x000fe20004000000 */
[-C--:B-1----:R-:W-:Y:S01]  /*1ac60*/  FFMA.FTZ R7, R132, R69.reuse, R45 ;  /* 0x0000004584077223 */ /* 0x082fe2000001002d */
[----:B------:R-:W-:Y:S01]  /*1ac70*/  FSEL R150, R2, -INF , !P1 ;  /* 0xff80000002967808 */ /* 0x000fe20004800000 */
[----:B------:R-:W-:Y:S01]  /*1ac80*/  FFMA.FTZ R2, R132, R69, R47 ;  /* 0x0000004584027223 */ /* 0x000fe2000001002f */
[----:B------:R-:W-:Y:S02]  /*1ac90*/  FSEL R158, R5, -INF , !P4 ;  /* 0xff800000059e7808 */ /* 0x000fe40006000000 */
[----:B------:R-:W-:Y:S02]  /*1aca0*/  ISETP.GE.AND P1, PT, R59, R6, PT ;  /* 0x000000063b00720c */ /* 0x000fe40003f26270 */
[----:B------:R-:W-:-:S02]  /*1acb0*/  ISETP.GE.AND P4, PT, R60, R8, PT ;  /* 0x000000083c00720c */ /* 0x000fc40003f86270 */
[----:B------:R-:W-:Y:S01]  /*1acc0*/  ISETP.GE.AND P2, PT, R60, R6, PT ;  /* 0x000000063c00720c */ /* 0x000fe20003f46270 */
[-C--:B------:R-:W-:Y:S01]  /*1acd0*/  FMUL.FTZ R32, R32, R4.reuse ;  /* 0x0000000420207220 */ /* 0x080fe20000410000 */
[----:B------:R-:W-:Y:S01]  /*1ace0*/  FSEL R166, R0, -INF , !P1 ;  /* 0xff80000000a67808 */ /* 0x000fe20004800000 */
[-C--:B------:R-:W-:Y:S01]  /*1acf0*/  FMUL.FTZ R33, R33, R4.reuse ;  /* 0x0000000421217220 */ /* 0x080fe20000410000 */
[----:B------:R-:W-:Y:S01]  /*1ad00*/  FSEL R232, R7, -INF , !P4 ;  /* 0xff80000007e87808 */ /* 0x000fe20006000000 */
[-C--:B------:R-:W-:Y:S01]  /*1ad10*/  FMUL.FTZ R35, R35, R4.reuse ;  /* 0x0000000423237220 */ /* 0x080fe20000410000 */
[----:B------:R-:W-:Y:S01]  /*1ad20*/  FSEL R179, R2, -INF , !P2 ;  /* 0xff80000002b37808 */ /* 0x000fe20005000000 */
[-C--:B------:R-:W-:Y:S02]  /*1ad30*/  FMUL.FTZ R25, R25, R4.reuse ;  /* 0x0000000419197220 */ /* 0x080fe40000410000 */
[-C--:B------:R-:W-:Y:S02]  /*1ad40*/  FMUL.FTZ R12, R12, R4.reuse ;  /* 0x000000040c0c7220 */ /* 0x080fe40000410000 */
[----:B------:R-:W-:-:S02]  /*1ad50*/  FMUL.FTZ R13, R13, R4 ;  /* 0x000000040d0d7220 */ /* 0x000fc40000410000 */
[-C--:B------:R-:W-:Y:S02]  /*1ad60*/  FMUL.FTZ R14, R14, R4.reuse ;  /* 0x000000040e0e7220 */ /* 0x080fe40000410000 */
[----:B------:R-:W-:Y:S01]  /*1ad70*/  FMUL.FTZ R15, R15, R4 ;  /* 0x000000040f0f7220 */ /* 0x000fe20000410000 */
[----:B------:R-:W-:Y:S01]  /*1ad80*/  ISETP.GE.AND P4, PT, R18, R8, PT ;  /* 0x000000081200720c */ /* 0x000fe20003f86270 */
[----:B--2---:R-:W-:Y:S01]  /*1ad90*/  FFMA.FTZ R4, R132, R64, R24 ;  /* 0x0000004084047223 */ /* 0x004fe20000010018 */
[----:B------:R-:W-:Y:S01]  /*1ada0*/  ISETP.GE.AND P2, PT, R18, R6, PT ;  /* 0x000000061200720c */ /* 0x000fe20003f46270 */
[----:B---3--:R-:W-:Y:S01]  /*1adb0*/  FFMA.FTZ R0, R132, R64, R26 ;  /* 0x0000004084007223 */ /* 0x008fe2000001001a */
[----:B------:R-:W-:Y:S01]  /*1adc0*/  ISETP.GE.AND P1, PT, R10, R6, PT ;  /* 0x000000060a00720c */ /* 0x000fe20003f26270 */
[----:B------:R-:W-:Y:S01]  /*1add0*/  FFMA.FTZ R7, R132, R66, R27 ;  /* 0x0000004284077223 */ /* 0x000fe2000001001b */
[----:B------:R-:W-:Y:S01]  /*1ade0*/  FSEL R241, R4, -INF , !P4 ;  /* 0xff80000004f17808 */ /* 0x000fe20006000000 */
[----:B------:R-:W-:Y:S01]  /*1adf0*/  FFMA.FTZ R5, R132, R72, R9 ;  /* 0x0000004884057223 */ /* 0x000fe20000010009 */
[----:B------:R-:W-:Y:S01]  /*1ae00*/  FSEL R238, R0, -INF , !P2 ;  /* 0xff80000000ee7808 */ /* 0x000fe20005000000 */
[----:B------:R1:W-:Y:S01]  /*1ae10*/  MUFU.TANH R9, R12 ;  /* 0x0000000c00097308 */ /* 0x0003e20000002400 */
[----:B------:R-:W-:-:S02]  /*1ae20*/  ISETP.GE.AND P4, PT, R11, R8, PT ;  /* 0x000000080b00720c */ /* 0x000fc40003f86270 */
[----:B------:R-:W-:Y:S02]  /*1ae30*/  ISETP.GE.AND P2, PT, R11, R6, PT ;  /* 0x000000060b00720c */ /* 0x000fe40003f46270 */
[----:B------:R-:W-:-:S03]  /*1ae40*/  FSEL R237, R7, -INF , !P1 ;  /* 0xff80000007ed7808 */ /* 0x000fc60004800000 */
[----:B------:R2:W-:Y:S01]  /*1ae50*/  I2F R62, R11 ;  /* 0x0000000b003e7306 */ /* 0x0005e20000201400 */
[C---:B------:R-:W-:Y:S02]  /*1ae60*/  IADD3 R7, R138.reuse, 0x1800, RZ ;  /* 0x000018008a077810 */ /* 0x040fe40007ffe0ff */
[C---:B-1----:R-:W-:Y:S02]  /*1ae70*/  IADD3 R12, R138.reuse, 0x800, RZ ;  /* 0x000008008a0c7810 */ /* 0x042fe40007ffe0ff */
[----:B--2---:R-:W-:-:S03]  /*1ae80*/  IADD3 R11, R138, 0x1000, RZ ;  /* 0x000010008a0b7810 */ /* 0x004fc60007ffe0ff */
[----:B------:R1:W-:Y:S04]  /*1ae90*/  STL [R1+0xb0], R12 ;  /* 0x0000b00c01007387 */ /* 0x0003e80000100800 */
[----:B------:R2:W-:Y:S04]  /*1aea0*/  STL [R1+0xb4], R11 ;  /* 0x0000b40b01007387 */ /* 0x0005e80000100800 */
[----:B------:R3:W-:Y:S01]  /*1aeb0*/  STL [R1+0xb8], R7 ;  /* 0x0000b80701007387 */ /* 0x0007e20000100800 */
[----:B------:R-:W-:Y:S01]  /*1aec0*/  IMAD.SHL.U32 R247, R247, 0x2, RZ ;  /* 0x00000002f7f77824 */ /* 0x000fe200078e00ff */
[----:B------:R-:W-:Y:S01]  /*1aed0*/  I2F R68, R57 ;  /* 0x0000003900447306 */ /* 0x000fe20000201400 */
[----:B-1----:R-:W-:-:S02]  /*1aee0*/  IADD3 R12, R138, 0x2000, RZ ;  /* 0x000020008a0c7810 */ /* 0x002fc40007ffe0ff */
[----:B--2---:R-:W-:-:S03]  /*1aef0*/  IADD3 R11, R138, 0x2800, RZ ;  /* 0x000028008a0b7810 */ /* 0x004fc60007ffe0ff */
[----:B------:R1:W-:Y:S01]  /*1af00*/  STL [R1+0xbc], R12 ;  /* 0x0000bc0c01007387 */ /* 0x0003e20000100800 */
[----:B---3--:R-:W-:-:S03]  /*1af10*/  IADD3 R7, R138, 0x3000, RZ ;  /* 0x000030008a077810 */ /* 0x008fc60007ffe0ff */
[----:B------:R2:W-:Y:S04]  /*1af20*/  STL [R1+0xe0], R11 ;  /* 0x0000e00b01007387 */ /* 0x0005e80000100800 */
[----:B------:R3:W-:Y:S01]  /*1af30*/  STL [R1+0xe4], R7 ;  /* 0x0000e40701007387 */ /* 0x0007e20000100800 */
[----:B------:R-:W4:Y:S01]  /*1af40*/  MUFU.TANH R32, R32 ;  /* 0x0000002000207308 */ /* 0x000f220000002400 */
[----:B------:R-:W-:-:S07]  /*1af50*/  LOP3.LUT R247, R247, 0x6, RZ, 0xc0, !PT ;  /* 0x00000006f7f77812 */ /* 0x000fce00078ec0ff */
[----:B------:R-:W3:Y:S01]  /*1af60*/  MUFU.TANH R35, R35 ;  /* 0x0000002300237308 */ /* 0x000ee20000002400 */
[C---:B-1----:R-:W-:Y:S02]  /*1af70*/  IADD3 R12, R138.reuse, 0x3800, RZ ;  /* 0x000038008a0c7810 */ /* 0x042fe40007ffe0ff */
[----:B--2---:R-:W-:-:S03]  /*1af80*/  IADD3 R11, R138, 0x4000, RZ ;  /* 0x000040008a0b7810 */ /* 0x004fc60007ffe0ff */
[----:B------:R1:W-:Y:S01]  /*1af90*/  STL [R1+0xe8], R12 ;  /* 0x0000e80c01007387 */ /* 0x0003e20000100800 */
[----:B---3--:R-:W-:-:S03]  /*1afa0*/  IADD3 R7, R138, 0x4800, RZ ;  /* 0x000048008a077810 */ /* 0x008fc60007ffe0ff */
[----:B------:R2:W-:Y:S04]  /*1afb0*/  STL [R1+0xec], R11 ;  /* 0x0000ec0b01007387 */ /* 0x0005e80000100800 */
[----:B------:R3:W-:Y:S01]  /*1afc0*/  STL [R1+0xf0], R7 ;  /* 0x0000f00701007387 */ /* 0x0007e20000100800 */
[----:B------:R-:W1:Y:S01]  /*1afd0*/  MUFU.TANH R33, R33 ;  /* 0x0000002100217308 */ /* 0x000e620000002400 */
[----:B------:R-:W-:Y:S02]  /*1afe0*/  IADD3 R247, R99, R247, RZ ;  /* 0x000000f763f77210 */ /* 0x000fe40007ffe0ff */
[----:B------:R-:W-:-:S05]  /*1aff0*/  ISETP.GE.AND P5, PT, R61, R8, PT ;  /* 0x000000083d00720c */ /* 0x000fca0003fa6270 */
[----:B------:R-:W3:Y:S01]  /*1b000*/  MUFU.TANH R25, R25 ;  /* 0x0000001900197308 */ /* 0x000ee20000002400 */
[C---:B-1----:R-:W-:Y:S02]  /*1b010*/  IADD3 R12, R138.reuse, 0x5000, RZ ;  /* 0x000050008a0c7810 */ /* 0x042fe40007ffe0ff */
[----:B--2---:R-:W-:-:S03]  /*1b020*/  IADD3 R11, R138, 0x5800, RZ ;  /* 0x000058008a0b7810 */ /* 0x004fc60007ffe0ff */
[----:B------:R1:W-:Y:S01]  /*1b030*/  STL [R1+0xf8], R12 ;  /* 0x0000f80c01007387 */ /* 0x0003e20000100800 */
[----:B---3--:R-:W-:-:S03]  /*1b040*/  IADD3 R7, R138, 0x6000, RZ ;  /* 0x000060008a077810 */ /* 0x008fc60007ffe0ff */
[----:B------:R2:W-:Y:S04]  /*1b050*/  STL [R1+0x100], R11 ;  /* 0x0001000b01007387 */ /* 0x0005e80000100800 */
[----:B------:R3:W-:Y:S01]  /*1b060*/  STL [R1+0x104], R7 ;  /* 0x0001040701007387 */ /* 0x0007e20000100800 */
[----:B------:R-:W1:Y:S01]  /*1b070*/  I2F R65, R49 ;  /* 0x0000003100417306 */ /* 0x000e620000201400 */
[----:B------:R-:W-:Y:S01]  /*1b080*/  FSEL R233, R5, -INF , !P5 ;  /* 0xff80000005e97808 */ /* 0x000fe20006800000 */
[C---:B----4-:R-:W-:Y:S01]  /*1b090*/  FFMA.FTZ R5, R132.reuse, R67, R32 ;  /* 0x0000004384057223 */ /* 0x050fe20000010020 */
[----:B------:R-:W-:Y:S01]  /*1b0a0*/  ISETP.GE.AND P0, PT, R59, R8, PT ;  /* 0x000000083b00720c */ /* 0x000fe20003f06270 */
[----:B------:R-:W-:-:S04]  /*1b0b0*/  FFMA.FTZ R2, R132, R68, R35 ;  /* 0x0000004484027223 */ /* 0x000fc80000010023 */
[----:B------:R-:W-:Y:S01]  /*1b0c0*/  MUFU.TANH R13, R13 ;  /* 0x0000000d000d7308 */ /* 0x000fe20000002400 */
[C---:B-1----:R-:W-:Y:S02]  /*1b0d0*/  IADD3 R12, R138.reuse, 0x6800, RZ ;  /* 0x000068008a0c7810 */ /* 0x042fe40007ffe0ff */
[----:B--2---:R-:W-:-:S03]  /*1b0e0*/  IADD3 R11, R138, 0x7000, RZ ;  /* 0x000070008a0b7810 */ /* 0x004fc60007ffe0ff */
[----:B------:R1:W-:Y:S01]  /*1b0f0*/  STL [R1+0x108], R12 ;  /* 0x0001080c01007387 */ /* 0x0003e20000100800 */
[----:B---3--:R-:W-:Y:S01]  /*1b100*/  IADD3 R7, R138, 0x7800, RZ ;  /* 0x000078008a077810 */ /* 0x008fe20007ffe0ff */
[----:B------:R-:W2:Y:S02]  /*1b110*/  MUFU.TANH R14, R14 ;  /* 0x0000000e000e7308 */ /* 0x000ea40000002400 */
[----:B------:R1:W-:Y:S04]  /*1b120*/  STL [R1+0x10c], R11 ;  /* 0x00010c0b01007387 */ /* 0x0003e80000100800 */
[----:B------:R1:W-:Y:S02]  /*1b130*/  STL [R1+0x110], R7 ;  /* 0x0001100701007387 */ /* 0x0003e40000100800 */
[----:B------:R-:W-:Y:S01]  /*1b140*/  MUFU.TANH R15, R15 ;  /* 0x0000000f000f7308 */ /* 0x000fe20000002400 */
[----:B------:R-:W-:-:S07]  /*1b150*/  ISETP.GE.AND P3, PT, R57, R6, PT ;  /* 0x000000063900720c */ /* 0x000fce0003f66270 */
[----:B------:R-:W3:Y:S01]  /*1b160*/  I2F R247, R247 ;  /* 0x000000f700f77306 */ /* 0x000ee20000201400 */
[----:B------:R-:W-:Y:S02]  /*1b170*/  ISETP.GE.AND P1, PT, R246, 0x2, PT ;  /* 0x00000002f600780c */ /* 0x000fe40003f26270 */
[----:B------:R-:W-:Y:S01]  /*1b180*/  FSEL R234, R5, -INF , !P0 ;  /* 0xff80000005ea7808 */ /* 0x000fe20004000000 */
[----:B------:R-:W-:Y:S01]  /*1b190*/  FFMA.FTZ R5, R132, R68, R33 ;  /* 0x0000004484057223 */ /* 0x000fe20000010021 */
[----:B------:R-:W-:Y:S01]  /*1b1a0*/  FSEL R236, R2, -INF , !P3 ;  /* 0xff80000002ec7808 */ /* 0x000fe20005800000 */
[----:B------:R-:W-:Y:S01]  /*1b1b0*/  FFMA.FTZ R2, R132, R66, R25 ;  /* 0x0000004284027223 */ /* 0x000fe20000010019 */
[----:B------:R-:W-:Y:S01]  /*1b1c0*/  BAR.SYNC.DEFER_BLOCKING 0x0 ;  /* 0x0000000000007b1d */ /* 0x000fe20000010000 */
[-C--:B------:R-:W-:Y:S02]  /*1b1d0*/  ISETP.GE.AND P5, PT, R57, R8.reuse, PT ;  /* 0x000000083900720c */ /* 0x080fe40003fa6270 */
[----:B------:R-:W-:Y:S01]  /*1b1e0*/  ISETP.GE.AND P0, PT, R10, R8, PT ;  /* 0x000000080a00720c */ /* 0x000fe20003f06270 */
[CC--:B------:R-:W-:Y:S01]  /*1b1f0*/  FFMA.FTZ R9, R132.reuse, R65.reuse, R9 ;  /* 0x0000004184097223 */ /* 0x0c0fe20000010009 */
[----:B------:R-:W-:Y:S01]  /*1b200*/  FSEL R235, R5, -INF , !P5 ;  /* 0xff80000005eb7808 */ /* 0x000fe20006800000 */
[----:B--2---:R-:W-:Y:S01]  /*1b210*/  FFMA.FTZ R5, R132, R65, R14 ;  /* 0x0000004184057223 */ /* 0x004fe2000001000e */
[----:B------:R-:W-:Y:S01]  /*1b220*/  FSEL R240, R2, -INF , !P0 ;  /* 0xff80000002f07808 */ /* 0x000fe20004000000 */
[C---:B------:R-:W-:Y:S01]  /*1b230*/  FFMA.FTZ R4, R132.reuse, R62, R13 ;  /* 0x0000003e84047223 */ /* 0x040fe2000001000d */
[C---:B------:R-:W-:Y:S01]  /*1b240*/  ISETP.GE.AND P5, PT, R49.reuse, R8, PT ;  /* 0x000000083100720c */ /* 0x040fe20003fa6270 */
[C---:B---3--:R-:W-:Y:S01]  /*1b250*/  FFMA.FTZ R10, R132.reuse, R247, R245 ;  /* 0x000000f7840a7223 */ /* 0x048fe200000100f5 */
[----:B------:R-:W-:Y:S01]  /*1b260*/  ISETP.GE.AND P3, PT, R49, R6, PT ;  /* 0x000000063100720c */ /* 0x000fe20003f66270 */
[----:B------:R-:W-:Y:S01]  /*1b270*/  FFMA.FTZ R2, R132, R62, R15 ;  /* 0x0000003e84027223 */ /* 0x000fe2000001000f */
[----:B------:R-:W-:Y:S01]  /*1b280*/  ISETP.NE.U32.AND P0, PT, R250, RZ, PT ;  /* 0x000000fffa00720c */ /* 0x000fe20003f05070 */
[----:B------:R-:W-:Y:S01]  /*1b290*/  BSSY B1, `(.L_x_3376) ;  /* 0x0000104000017945 */ /* 0x000fe20003800000 */
[----:B------:R-:W-:-:S02]  /*1b2a0*/  LOP3.LUT R0, R239, R244, RZ, 0xfc, !PT ;  /* 0x000000f4ef007212 */ /* 0x000fc400078efcff */
[----:B------:R-:W-:Y:S02]  /*1b2b0*/  ISETP.NE.AND.EX P0, PT, R251, RZ, PT, P0 ;  /* 0x000000fffb00720c */ /* 0x000fe40003f05300 */
[----:B------:R-:W-:Y:S02]  /*1b2c0*/  FSEL R242, R9, -INF , !P5 ;  /* 0xff80000009f27808 */ /* 0x000fe40006800000 */
[----:B------:R-:W-:Y:S02]  /*1b2d0*/  FSEL R239, R5, -INF , !P3 ;  /* 0xff80000005ef7808 */ /* 0x000fe40005800000 */
[----:B------:R-:W-:Y:S02]  /*1b2e0*/  FSEL R243, R4, -INF , !P4 ;  /* 0xff80000004f37808 */ /* 0x000fe40006000000 */
[----:B------:R-:W-:Y:S02]  /*1b2f0*/  FSEL R244, R2, -INF , !P2 ;  /* 0xff80000002f47808 */ /* 0x000fe40005000000 */
[----:B------:R-:W-:Y:S01]  /*1b300*/  FSEL R48, R10, -INF , !P6 ;  /* 0xff8000000a307808 */ /* 0x000fe20007000000 */
[----:B------:R-:W-:Y:S05]  /*1b310*/  @!P1 BRA `(.L_x_3377) ;  /* 0x00000fb000009947 */ /* 0x000fea0003800000 */
[----:B-1----:R-:W-:Y:S01]  /*1b320*/  BSSY B0, `(.L_x_3378) ;  /* 0x0000042000007945 */ /* 0x002fe20003800000 */
[----:B------:R-:W-:Y:S05]  /*1b330*/  @!P0 BRA `(.L_x_3379) ;  /* 0x000003d000008947 */ /* 0x000fea0003800000 */
[----:B-----5:R-:W2:Y:S01]  /*1b340*/  LD.E R4, [R16.64+0x170] ;  /* 0x0001700610047980 */ /* 0x020ea2000c101900 */
[----:B------:R-:W-:-:S02]  /*1b350*/  IABS R7, R99 ;  /* 0x0000006300077213 */ /* 0x000fc40000000000 */
        /* <DEDUP_REMOVED lines=59> */
.L_x_3379:
[----:B-----5:R-:W2:Y:S02]  /*1b710*/  LD.E R2, [R16.64+0x38] ;  /* 0x0000380610027980 */ /* 0x020ea4000c101900 */
[----:B--2---:R-:W-:-:S04]  /*1b720*/  LEA R2, -R2, RZ, 0x8 ;  /* 0x000000ff02027211 */ /* 0x004fc800078e41ff */
[----:B------:R-:W-:Y:S02]  /*1b730*/  SHF.R.S32.HI R4, RZ, 0x1f, R2 ;  /* 0x0000001fff047819 */ /* 0x000fe40000011402 */
.L_x_3380:
[----:B------:R-:W-:Y:S05]  /*1b740*/  BSYNC B0 ;  /* 0x0000000000007941 */ /* 0x000fea0003800000 */
.L_x_3378:
[----:B------:R-:W2:Y:S04]  /*1b750*/  LDL R5, [R1+0x8] ;  /* 0x0000080001057983 */ /* 0x000ea80000100800 */
[----:B------:R-:W3:Y:S01]  /*1b760*/  LDL R7, [R1] ;  /* 0x0000000001077983 */ /* 0x000ee20000100800 */
[----:B------:R-:W-:Y:S01]  /*1b770*/  BSSY B0, `(.L_x_3381) ;  /* 0x00000b1000007945 */ /* 0x000fe20003800000 */
[----:B--2---:R-:W-:Y:S01]  /*1b780*/  ISETP.GE.AND P2, PT, R134, R5, PT ;  /* 0x000000058600720c */ /* 0x004fe20003f46270 */
[----:B---3--:R-:W-:-:S12]  /*1b790*/  IMAD.MOV.U32 R49, RZ, RZ, R7 ;  /* 0x000000ffff317224 */ /* 0x008fd800078e0007 */
[----:B------:R-:W-:Y:S02]  /*1b7a0*/  @!P2 IADD3 R5, P4, R2, R118, RZ ;  /* 0x000000760205a210 */ /* 0x000fe40007f9e0ff */
[----:B------:R-:W-:-:S03]  /*1b7b0*/  @!P2 LEA R7, P3, R190, R2, 0x5 ;  /* 0x00000002be07a211 */ /* 0x000fc600078628ff */
[----:B------:R-:W-:Y:S01]  /*1b7c0*/  @!P2 IMAD.X R9, R4, 0x1, R224, P4 ;  /* 0x000000010409a824 */ /* 0x000fe200020e06e0 */
[-C--:B------:R-:W-:Y:S02]  /*1b7d0*/  @!P2 LEA R46, P4, R5, R49.reuse, 0x1 ;  /* 0x00000031052ea211 */ /* 0x080fe400078808ff */
[C---:B------:R-:W-:Y:S02]  /*1b7e0*/  @!P2 LEA.HI.X R10, R190.reuse, R4, R191, 0x5, P3 ;  /* 0x00000004be0aa211 */ /* 0x040fe400018f2cbf */
[----:B------:R-:W-:Y:S02]  /*1b7f0*/  @!P2 LEA R44, P3, R7, R49, 0x1 ;  /* 0x00000031072ca211 */ /* 0x000fe400078608ff */
[-C--:B------:R-:W-:Y:S01]  /*1b800*/  @!P2 LEA.HI.X R47, R5, R252.reuse, R9, 0x1, P4 ;  /* 0x000000fc052fa211 */ /* 0x080fe200020f0c09 */
[----:B------:R-:W-:Y:S01]  /*1b810*/  @!P2 IMAD.MOV.U32 R11, RZ, RZ, R4 ;  /* 0x000000ffff0ba224 */ /* 0x000fe200078e0004 */
[----:B------:R-:W-:Y:S01]  /*1b820*/  @!P2 LEA.HI.X R45, R7, R252, R10, 0x1, P3 ;  /* 0x000000fc072da211 */ /* 0x000fe200018f0c0a */
[----:B------:R-:W-:Y:S01]  /*1b830*/  @!P2 IMAD.MOV.U32 R10, RZ, RZ, R2 ;  /* 0x000000ffff0aa224 */ /* 0x000fe200078e0002 */
[CC--:B------:R-:W-:Y:S01]  /*1b840*/  @!P2 LEA R5, P4, R190.reuse, R2.reuse, 0x6 ;  /* 0x00000002be05a211 */ /* 0x0c0fe200078830ff */
[----:B------:R-:W-:Y:S01]  /*1b850*/  @!P2 IMAD.MOV.U32 R15, RZ, RZ, R4 ;  /* 0x000000ffff0fa224 */ /* 0x000fe200078e0004 */
[----:B------:R-:W-:Y:S01]  /*1b860*/  @!P2 MOV R14, R2 ;  /* 0x00000002000ea202 */ /* 0x000fe20000000f00 */
[C---:B------:R-:W-:Y:S01]  /*1b870*/  @!P2 IMAD.WIDE.U32 R12, R190.reuse, 0x30, R10 ;  /* 0x00000030be0ca825 */ /* 0x040fe200078e000a */
[----:B------:R-:W-:-:S02]  /*1b880*/  @!P2 LEA.HI.X R9, R190, R4, R191, 0x6, P4 ;  /* 0x00000004be09a211 */ /* 0x000fc400020f34bf */
[----:B------:R-:W-:Y:S01]  /*1b890*/  @!P2 LEA R42, P4, R5, R49, 0x1 ;  /* 0x00000031052aa211 */ /* 0x000fe200078808ff */
[----:B------:R-:W-:Y:S02]  /*1b8a0*/  @!P2 IMAD R18, R191, 0x50, RZ ;  /* 0x00000050bf12a824 */ /* 0x000fe400078e02ff */
[----:B------:R-:W-:Y:S01]  /*1b8b0*/  @!P2 IMAD.WIDE.U32 R10, R190, 0x50, R14 ;  /* 0x00000050be0aa825 */ /* 0x000fe200078e000e */
[----:B------:R-:W-:-:S03]  /*1b8c0*/  @!P2 LEA.HI.X R43, R5, R252, R9, 0x1, P4 ;  /* 0x000000fc052ba211 */ /* 0x000fc600020f0c09 */
[----:B------:R-:W-:Y:S01]  /*1b8d0*/  @!P2 IMAD R19, R191, 0x30, RZ ;  /* 0x00000030bf13a824 */ /* 0x000fe200078e02ff */
[----:B------:R-:W-:Y:S01]  /*1b8e0*/  @!P2 LEA R7, P3, R190, R2, 0x7 ;  /* 0x00000002be07a211 */ /* 0x000fe200078638ff */
[----:B------:R-:W-:Y:S01]  /*1b8f0*/  @!P2 IMAD.IADD R9, R11, 0x1, R18 ;  /* 0x000000010b09a824 */ /* 0x000fe200078e0212 */
[-C--:B------:R-:W-:Y:S01]  /*1b900*/  @!P2 LEA R38, P4, R10, R49.reuse, 0x1 ;  /* 0x000000310a26a211 */ /* 0x080fe200078808ff */
[----:B------:R-:W-:Y:S01]  /*1b910*/  @!P2 IMAD.IADD R5, R13, 0x1, R19 ;  /* 0x000000010d05a824 */ /* 0x000fe200078e0213 */
[-C--:B------:R-:W-:Y:S02]  /*1b920*/  @!P2 LEA R40, P5, R12, R49.reuse, 0x1 ;  /* 0x000000310c28a211 */ /* 0x080fe400078a08ff */
[----:B------:R-:W-:Y:S02]  /*1b930*/  @!P2 LEA.HI.X R14, R190, R4, R191, 0x7, P3 ;  /* 0x00000004be0ea211 */ /* 0x000fe400018f3cbf */
[----:B------:R-:W-:Y:S01]  /*1b940*/  @!P2 LEA.HI.X R39, R10, R252, R9, 0x1, P4 ;  /* 0x000000fc0a27a211 */ /* 0x000fe200020f0c09 */
[----:B------:R-:W-:Y:S01]  /*1b950*/  @!P2 IMAD.MOV.U32 R11, RZ, RZ, R4 ;  /* 0x000000ffff0ba224 */ /* 0x000fe200078e0004 */
[----:B------:R-:W-:-:S02]  /*1b960*/  @!P2 LEA R36, P3, R7, R49, 0x1 ;  /* 0x000000310724a211 */ /* 0x000fc400078608ff */
[----:B------:R-:W-:Y:S01]  /*1b970*/  @!P2 MOV R10, R2 ;  /* 0x00000002000aa202 */ /* 0x000fe20000000f00 */
[----:B------:R-:W-:Y:S01]  /*1b980*/  @!P2 IMAD.MOV.U32 R13, RZ, RZ, R4 ;  /* 0x000000ffff0da224 */ /* 0x000fe200078e0004 */
[----:B------:R-:W-:Y:S01]  /*1b990*/  @!P2 LEA.HI.X R41, R12, R252, R5, 0x1, P5 ;  /* 0x000000fc0c29a211 */ /* 0x000fe200028f0c05 */
[----:B------:R-:W-:Y:S01]  /*1b9a0*/  @!P2 IMAD.MOV.U32 R12, RZ, RZ, R2 ;  /* 0x000000ffff0ca224 */ /* 0x000fe200078e0002 */
[----:B------:R-:W-:Y:S01]  /*1b9b0*/  @!P2 MOV R20, R2 ;  /* 0x000000020014a202 */ /* 0x000fe20000000f00 */
[----:B------:R-:W-:Y:S01]  /*1b9c0*/  @!P2 IMAD.MOV.U32 R21, RZ, RZ, R4 ;  /* 0x000000ffff15a224 */ /* 0x000fe200078e0004 */
[----:B------:R-:W-:Y:S01]  /*1b9d0*/  @!P2 LEA.HI.X R37, R7, R252, R14, 0x1, P3 ;  /* 0x000000fc0725a211 */ /* 0x000fe200018f0c0e */
[----:B------:R-:W-:Y:S01]  /*1b9e0*/  @!P2 IMAD R5, R191, 0x60, RZ ;  /* 0x00000060bf05a824 */ /* 0x000fe200078e02ff */
[----:B------:R-:W-:Y:S01]  /*1b9f0*/  @!P2 LEA R18, P3, R2, R49, 0x1 ;  /* 0x000000310212a211 */ /* 0x000fe200078608ff */
[----:B------:R-:W-:-:S04]  /*1ba00*/  @!P2 IMAD.WIDE.U32 R14, R190, 0x60, R10 ;  /* 0x00000060be0ea825 */ /* 0x000fc800078e000a */
[C---:B------:R-:W-:Y:S02]  /*1ba10*/  @!P2 IMAD R7, R191.reuse, 0x70, RZ ;  /* 0x00000070bf07a824 */ /* 0x040fe400078e02ff */
[----:B------:R-:W-:Y:S02]  /*1ba20*/  @!P2 IMAD R9, R191, 0x90, RZ ;  /* 0x00000090bf09a824 */ /* 0x000fe400078e02ff */
[----:B------:R-:W-:-:S04]  /*1ba30*/  @!P2 IMAD.WIDE.U32 R12, R190, 0x70, R12 ;  /* 0x00000070be0ca825 */ /* 0x000fc800078e000c */
[----:B------:R-:W-:Y:S01]  /*1ba40*/  @!P2 IMAD.WIDE.U32 R10, R190, 0x90, R20 ;  /* 0x00000090be0aa825 */ /* 0x000fe200078e0014 */
[----:B------:R-:W-:-:S03]  /*1ba50*/  @!P2 LEA.HI.X R19, R2, R252, R4, 0x1, P3 ;  /* 0x000000fc0213a211 */ /* 0x000fc600018f0c04 */
[----:B------:R-:W-:Y:S01]  /*1ba60*/  @!P2 IMAD.IADD R15, R5, 0x1, R15 ;  /* 0x00000001050fa824 */ /* 0x000fe200078e020f */
[----:B------:R-:W-:Y:S01]  /*1ba70*/  @!P2 LEA R30, P3, R10, R49, 0x1 ;  /* 0x000000310a1ea211 */ /* 0x000fe200078608ff */
[----:B------:R-:W-:Y:S01]  /*1ba80*/  @!P2 IMAD.IADD R5, R13, 0x1, R7 ;  /* 0x000000010d05a824 */ /* 0x000fe200078e0207 */
[----:B------:R-:W-:Y:S01]  /*1ba90*/  @!P2 IADD3 R7, R11, R9, RZ ;  /* 0x000000090b07a210 */ /* 0x000fe20007ffe0ff */
[----:B------:R-:W-:Y:S01]  /*1baa0*/  @!P2 IMAD.MOV.U32 R11, RZ, RZ, R4 ;  /* 0x000000ffff0ba224 */ /* 0x000fe200078e0004 */
[-C--:B------:R-:W-:Y:S02]  /*1bab0*/  @!P2 LEA R32, P4, R12, R49.reuse, 0x1 ;  /* 0x000000310c20a211 */ /* 0x080fe400078808ff */
[-C--:B------:R-:W-:Y:S01]  /*1bac0*/  @!P2 LEA.HI.X R31, R10, R252.reuse, R7, 0x1, P3 ;  /* 0x000000fc0a1fa211 */ /* 0x080fe200018f0c07 */
[----:B------:R-:W-:Y:S01]  /*1bad0*/  @!P2 IMAD.MOV.U32 R10, RZ, RZ, R2 ;  /* 0x000000ffff0aa224 */ /* 0x000fe200078e0002 */
[----:B------:R1:W-:Y:S01]  /*1bae0*/  @P2 STS.128 [R189+0x2000], RZ ;  /* 0x002000ffbd002388 */ /* 0x0003e20000000c00 */
[----:B------:R-:W-:Y:S01]  /*1baf0*/  @!P2 LEA.HI.X R33, R12, R252, R5, 0x1, P4 ;  /* 0x000000fc0c21a211 */ /* 0x000fe200020f0c05 */
[----:B------:R-:W-:Y:S01]  /*1bb00*/  @!P2 IMAD R5, R191, 0xa0, RZ ;  /* 0x000000a0bf05a824 */ /* 0x000fe200078e02ff */
[----:B------:R-:W-:Y:S01]  /*1bb10*/  @!P2 MOV R13, R4 ;  /* 0x00000004000da202 */ /* 0x000fe20000000f00 */
[----:B------:R-:W-:Y:S01]  /*1bb20*/  @!PT LDS RZ, [RZ] ;  /* 0x00000000fffff984 */ /* 0x000fe20000000800 */
[----:B------:R-:W-:Y:S01]  /*1bb30*/  @!PT LDS RZ, [RZ] ;  /* 0x00000000fffff984 */ /* 0x000fe20000000800 */
[----:B------:R-:W-:Y:S01]  /*1bb40*/  @!PT LDS RZ, [RZ] ;  /* 0x00000000fffff984 */ /* 0x000fe20000000800 */
[----:B------:R2:W-:Y:S01]  /*1bb50*/  @!P2 LDGSTS.E.BYPASS.LTC128B.128 [R189+0x2000], [R18.64] ;  /* 0x0200000012bdafae */ /* 0x0005e2000b901d46 */
[----:B------:R-:W-:Y:S01]  /*1bb60*/  @!P2 IMAD.WIDE.U32 R20, R190, 0xa0, R10 ;  /* 0x000000a0be14a825 */ /* 0x000fe200078e000a */
[----:B------:R-:W-:-:S02]  /*1bb70*/  @!P2 LEA R34, P5, R14, R49, 0x1 ;  /* 0x000000310e22a211 */ /* 0x000fc400078a08ff */
[----:B------:R1:W-:Y:S01]  /*1bb80*/  @P2 STS.128 [R189+0x2800], RZ ;  /* 0x002800ffbd002388 */ /* 0x0003e20000000c00 */
[--C-:B------:R-:W-:Y:S02]  /*1bb90*/  @!P2 IMAD.MOV.U32 R12, RZ, RZ, R2.reuse ;  /* 0x000000ffff0ca224 */ /* 0x100fe400078e0002 */
[----:B------:R-:W-:Y:S01]  /*1bba0*/  @!P2 IMAD.MOV.U32 R22, RZ, RZ, R2 ;  /* 0x000000ffff16a224 */ /* 0x000fe200078e0002 */
[----:B------:R-:W-:Y:S01]  /*1bbb0*/  @!PT LDS RZ, [RZ] ;  /* 0x00000000fffff984 */ /* 0x000fe20000000800 */
[----:B------:R-:W-:Y:S01]  /*1bbc0*/  @!PT LDS RZ, [RZ] ;  /* 0x00000000fffff984 */ /* 0x000fe20000000800 */
[----:B------:R-:W-:Y:S01]  /*1bbd0*/  @!PT LDS RZ, [RZ] ;  /* 0x00000000fffff984 */ /* 0x000fe20000000800 */
[----:B------:R1:W-:Y:S01]  /*1bbe0*/  @!P2 LDGSTS.E.BYPASS.LTC128B.128 [R189+0x2800], [R46.64] ;  /* 0x028000002ebdafae */ /* 0x0003e2000b901d46 */
[----:B------:R-:W-:Y:S01]  /*1bbf0*/  @!P2 IMAD.MOV.U32 R23, RZ, RZ, R4 ;  /* 0x000000ffff17a224 */ /* 0x000fe200078e0004 */
[----:B------:R-:W-:Y:S01]  /*1bc00*/  @!P2 LEA R28, P3, R20, R49, 0x1 ;  /* 0x00000031141ca211 */ /* 0x000fe200078608ff */
[----:B------:R-:W-:Y:S01]  /*1bc10*/  @!P2 IMAD.IADD R5, R5, 0x1, R21 ;  /* 0x000000010505a824 */ /* 0x000fe200078e0215 */
[----:B------:R1:W-:Y:S01]  /*1bc20*/  @P2 STS.128 [R189+0x3000], RZ ;  /* 0x003000ffbd002388 */ /* 0x0003e20000000c00 */
[----:B------:R-:W-:Y:S01]  /*1bc30*/  @!P2 LEA.HI.X R35, R14, R252, R15, 0x1, P5 ;  /* 0x000000fc0e23a211 */ /* 0x000fe200028f0c0f */
[----:B------:R-:W-:-:S02]  /*1bc40*/  @!P2 IMAD R7, R191, 0xb0, RZ ;  /* 0x000000b0bf07a824 */ /* 0x000fc400078e02ff */
[----:B------:R-:W-:Y:S01]  /*1bc50*/  @!PT LDS RZ, [RZ] ;  /* 0x00000000fffff984 */ /* 0x000fe20000000800 */
[----:B------:R-:W-:Y:S01]  /*1bc60*/  @!PT LDS RZ, [RZ] ;  /* 0x00000000fffff984 */ /* 0x000fe20000000800 */
[----:B------:R-:W-:Y:S01]  /*1bc70*/  @!PT LDS RZ, [RZ] ;  /* 0x00000000fffff984 */ /* 0x000fe20000000800 */
[----:B------:R1:W-:Y:S01]  /*1bc80*/  @!P2 LDGSTS.E.BYPASS.LTC128B.128 [R189+0x3000], [R44.64] ;  /* 0x030000002cbdafae */ /* 0x0003e2000b901d46 */
[C---:B------:R-:W-:Y:S01]  /*1bc90*/  @!P2 IMAD R9, R191.reuse, 0xc0, RZ ;  /* 0x000000c0bf09a824 */ /* 0x040fe200078e02ff */
[----:B------:R-:W-:Y:S02]  /*1bca0*/  @!P2 MOV R25, R4 ;  /* 0x000000040019a202 */ /* 0x000fe40000000f00 */
[----:B------:R1:W-:Y:S01]  /*1bcb0*/  @P2 STS.128 [R189+0x3800], RZ ;  /* 0x003800ffbd002388 */ /* 0x0003e20000000c00 */
[----:B------:R-:W-:Y:S02]  /*1bcc0*/  @!P2 IMAD R26, R191, 0xd0, RZ ;  /* 0x000000d0bf1aa824 */ /* 0x000fe400078e02ff */
[C---:B------:R-:W-:Y:S01]  /*1bcd0*/  @!P2 IMAD.WIDE.U32 R14, R190.reuse, 0xc0, R10 ;  /* 0x000000c0be0ea825 */ /* 0x040fe200078e000a */
[----:B------:R-:W-:Y:S01]  /*1bce0*/  @!PT LDS RZ, [RZ] ;  /* 0x00000000fffff984 */ /* 0x000fe20000000800 */
[----:B------:R-:W-:Y:S01]  /*1bcf0*/  @!PT LDS RZ, [RZ] ;  /* 0x00000000fffff984 */ /* 0x000fe20000000800 */
[----:B------:R-:W-:Y:S01]  /*1bd00*/  @!PT LDS RZ, [RZ] ;  /* 0x00000000fffff984 */ /* 0x000fe20000000800 */
[----:B------:R1:W-:Y:S03]  /*1bd10*/  @!P2 LDGSTS.E.BYPASS.LTC128B.128 [R189+0x3800], [R40.64] ;  /* 0x0380000028bdafae */ /* 0x0003e6000b901d46 */
[----:B--2---:R-:W-:Y:S01]  /*1bd20*/  @!P2 IMAD.WIDE.U32 R18, R190, 0xb0, R12 ;  /* 0x000000b0be12a825 */ /* 0x004fe200078e000c */
[----:B------:R1:W-:Y:S01]  /*1bd30*/  @P2 STS.128 [R189+0x4000], RZ ;  /* 0x004000ffbd002388 */ /* 0x0003e20000000c00 */
[----:B------:R-:W-:-:S02]  /*1bd40*/  @!P2 LEA.HI.X R29, R20, R252, R5, 0x1, P3 ;  /* 0x000000fc141da211 */ /* 0x000fc400018f0c05 */
[C---:B------:R-:W-:Y:S01]  /*1bd50*/  @!P2 IMAD.WIDE.U32 R12, R190.reuse, 0xd0, R22 ;  /* 0x000000d0be0ca825 */ /* 0x040fe200078e0016 */
[----:B------:R-:W-:Y:S01]  /*1bd60*/  @!PT LDS RZ, [RZ] ;  /* 0x00000000fffff984 */ /* 0x000fe20000000800 */
[----:B------:R-:W-:Y:S01]  /*1bd70*/  @!PT LDS RZ, [RZ] ;  /* 0x00000000fffff984 */ /* 0x000fe20000000800 */
[----:B------:R-:W-:Y:S01]  /*1bd80*/  @!PT LDS RZ, [RZ] ;  /* 0x00000000fffff984 */ /* 0x000fe20000000800 */
[----:B------:R1:W-:Y:S03]  /*1bd90*/  @!P2 LDGSTS.E.BYPASS.LTC128B.128 [R189+0x4000], [R42.64] ;  /* 0x040000002abdafae */ /* 0x0003e6000b901d46 */
[----:B------:R-:W-:Y:S01]  /*1bda0*/  @!P2 IMAD.MOV.U32 R24, RZ, RZ, R2 ;  /* 0x000000ffff18a224 */ /* 0x000fe200078e0002 */
[----:B------:R1:W-:Y:S01]  /*1bdb0*/  @P2 STS.128 [R189+0x4800], RZ ;  /* 0x004800ffbd002388 */ /* 0x0003e20000000c00 */
[----:B------:R-:W-:Y:S02]  /*1bdc0*/  @!P2 IMAD.IADD R5, R19, 0x1, R7 ;  /* 0x000000011305a824 */ /* 0x000fe400078e0207 */
[----:B------:R-:W-:Y:S01]  /*1bdd0*/  @!P2 IMAD.IADD R7, R9, 0x1, R15 ;  /* 0x000000010907a824 */ /* 0x000fe200078e020f */
[----:B------:R-:W-:Y:S01]  /*1bde0*/  @!PT LDS RZ, [RZ] ;  /* 0x00000000fffff984 */ /* 0x000fe20000000800 */
[----:B------:R-:W-:Y:S01]  /*1bdf0*/  @!PT LDS RZ, [RZ] ;  /* 0x00000000fffff984 */ /* 0x000fe20000000800 */
[----:B------:R-:W-:Y:S01]  /*1be00*/  @!PT LDS RZ, [RZ] ;  /* 0x00000000fffff984 */ /* 0x000fe20000000800 */
[----:B------:R1:W-:Y:S01]  /*1be10*/  @!P2 LDGSTS.E.BYPASS.LTC128B.128 [R189+0x4800], [R38.64] ;  /* 0x0480000026bdafae */ /* 0x0003e2000b901d46 */
[----:B------:R-:W-:Y:S01]  /*1be20*/  @!P2 IMAD R27, R191, 0xe0, RZ ;  /* 0x000000e0bf1ba824 */ /* 0x000fe200078e02ff */
[----:B------:R-:W-:Y:S01]  /*1be30*/  @!P2 IADD3 R9, R13, R26, RZ ;  /* 0x0000001a0d09a210 */ /* 0x000fe20007ffe0ff */
[----:B------:R-:W-:Y:S01]  /*1be40*/  @!P2 IMAD.WIDE.U32 R10, R190, 0xe0, R24 ;  /* 0x000000e0be0aa825 */ /* 0x000fe200078e0018 */
[----:B------:R1:W-:Y:S01]  /*1be50*/  @P2 STS.128 [R189+0x5000], RZ ;  /* 0x005000ffbd002388 */ /* 0x0003e20000000c00 */
[----:B------:R-:W-:-:S03]  /*1be60*/  @!P2 LEA R26, P6, R18, R49, 0x1 ;  /* 0x00000031121aa211 */ /* 0x000fc600078c08ff */
[----:B------:R-:W-:Y:S01]  /*1be70*/  @!PT LDS RZ, [RZ] ;  /* 0x00000000fffff984 */ /* 0x000fe20000000800 */
[----:B------:R-:W-:Y:S01]  /*1be80*/  @!PT LDS RZ, [RZ] ;  /* 0x00000000fffff984 */ /* 0x000fe20000000800 */
[----:B------:R-:W-:Y:S01]  /*1be90*/  @!PT LDS RZ, [RZ] ;  /* 0x00000000fffff984 */ /* 0x000fe20000000800 */
[----:B------:R1:W-:Y:S01]  /*1bea0*/  @!P2 LDGSTS.E.BYPASS.LTC128B.128 [R189+0x5000], [R34.64] ;  /* 0x0500000022bdafae */ /* 0x0003e2000b901d46 */
[----:B------:R-:W-:-:S03]  /*1beb0*/  @!P2 LEA R24, P5, R14, R49, 0x1 ;  /* 0x000000310e18a211 */ /* 0x000fc600078a08ff */
[----:B------:R1:W-:Y:S01]  /*1bec0*/  @P2 STS.128 [R189+0x5800], RZ ;  /* 0x005800ffbd002388 */ /* 0x0003e20000000c00 */
[----:B------:R-:W-:-:S03]  /*1bed0*/  @!P2 IMAD.IADD R11, R27, 0x1, R11 ;  /* 0x000000011b0ba824 */ /* 0x000fc600078e020b */
[----:B------:R-:W-:Y:S01]  /*1bee0*/  @!PT LDS RZ, [RZ] ;  /* 0x00000000fffff984 */ /* 0x000fe20000000800 */
[----:B------:R-:W-:Y:S01]  /*1bef0*/  @!PT LDS RZ, [RZ] ;  /* 0x00000000fffff984 */ /* 0x000fe20000000800 */
[----:B------:R-:W-:Y:S01]  /*1bf00*/  @!PT LDS RZ, [RZ] ;  /* 0x00000000fffff984 */ /* 0x000fe20000000800 */
[----:B------:R1:W-:Y:S01]  /*1bf10*/  @!P2 LDGSTS.E.BYPASS.LTC128B.128 [R189+0x5800], [R32.64] ;  /* 0x0580000020bdafae */ /* 0x0003e2000b901d46 */
[----:B------:R-:W-:-:S03]  /*1bf20*/  @!P2 LEA R22, P4, R12, R49, 0x1 ;  /* 0x000000310c16a211 */ /* 0x000fc600078808ff */
[----:B------:R1:W-:Y:S01]  /*1bf30*/  @P2 STS.128 [R189+0x6000], RZ ;  /* 0x006000ffbd002388 */ /* 0x0003e20000000c00 */
[----:B------:R-:W-:-:S03]  /*1bf40*/  @!P2 LEA.HI.X R27, R18, R252, R5, 0x1, P6 ;  /* 0x000000fc121ba211 */ /* 0x000fc600030f0c05 */
        /* <DEDUP_REMOVED lines=11> */
[----:B------:R-:W-:-:S03]  /*1c000*/  @!P2 LEA.HI.X R23, R12, R252, R9, 0x1, P4 ;  /* 0x000000fc0c17a211 */ /* 0x000fc600020f0c09 */
[----:B------:R1:W-:Y:S01]  /*1c010*/  @P2 STS.128 [R189+0x7000], RZ ;  /* 0x007000ffbd002388 */ /* 0x0003e20000000c00 */
[----:B------:R-:W-:-:S03]  /*1c020*/  @!P2 LEA.HI.X R21, R10, R252, R11, 0x1, P3 ;  /* 0x000000fc0a15a211 */ /* 0x000fc600018f0c0b */
        /* <DEDUP_REMOVED lines=37> */
.L_x_3382:
[----:B------:R-:W-:Y:S05]  /*1c280*/  BSYNC B0 ;  /* 0x0000000000007941 */ /* 0x000fea0003800000 */
.L_x_3381:
[C---:B------:R-:W-:Y:S01]  /*1c290*/  LEA R49, P2, R2.reuse, R49, 0x1 ;  /* 0x0000003102317211 */ /* 0x040fe200078408ff */
[----:B------:R-:W0:Y:S03]  /*1c2a0*/  LDGDEPBAR ;  /* 0x00000000000079af */ /* 0x000e260000000000 */
[----:B------:R-:W-:Y:S01]  /*1c2b0*/  LEA.HI.X R252, R2, R252, R4, 0x1, P2 ;  /* 0x000000fc02fc7211 */ /* 0x000fe200010f0c04 */
[----:B------:R3:W-:Y:S04]  /*1c2c0*/  STL [R1], R49 ;  /* 0x0000003101007387 */ /* 0x0007e80000100800 */
.L_x_3377:
[----:B-1----:R-:W-:Y:S05]  /*1c2d0*/  BSYNC B1 ;  /* 0x0000000000017941 */ /* 0x002fea0003800000 */
.L_x_3376:
[----:B------:R-:W-:Y:S01]  /*1c2e0*/  FMNMX.FTZ R2, R126, R125, !PT ;  /* 0x0000007d7e027209 */ /* 0x000fe20007810000 */
[----:B-----5:R-:W4:Y:S03]  /*1c2f0*/  LD.E R4, [R16.64+0xdc] ;  /* 0x0000dc0610047980 */ /* 0x020f26000c101900 */
        /* <DEDUP_REMOVED lines=132> */
[----:B------:R-:W-:Y:S01]  /*1cb40*/  FSETP.NEU.FTZ.AND P2, PT, R2, -INF , PT ;  /* 0xff8000000200780b */ /* 0x000fe20003f5d000 */
[----:B----4-:R-:W-:-:S05]  /*1cb50*/  FMUL.FTZ R5, R4, R2 ;  /* 0x0000000204057220 */ /* 0x010fca0000410000 */
[----:B------:R-:W-:-:S05]  /*1cb60*/  FSEL R5, R5, RZ, P2 ;  /* 0x000000ff05057208 */ /* 0x000fca0001000000 */
[----:B------:R-:W-:-:S04]  /*1cb70*/  FFMA.FTZ R7, R126, R4, -R5 ;  /* 0x000000047e077223 */ /* 0x000fc80000010805 */
[----:B------:R2:W4:Y:S01]  /*1cb80*/  MUFU.EX2 R11, R7 ;  /* 0x00000007000b7308 */ /* 0x0005220000000800 */
[----:B-1----:R-:W-:Y:S01]  /*1cb90*/  FMNMX.FTZ R36, R36, R9, !PT ;  /* 0x0000000924247209 */ /* 0x002fe20007810000 */
[----:B--2---:R-:W-:-:S06]  /*1cba0*/  FFMA.FTZ R7, R125, R4, -R5 ;  /* 0x000000047d077223 */ /* 0x004fcc0000010805 */
[----:B------:R1:W2:Y:S01]  /*1cbb0*/  MUFU.EX2 R97, R7 ;  /* 0x0000000700617308 */ /* 0x0002a20000000800 */
[----:B------:R-:W-:Y:S01]  /*1cbc0*/  FMUL.FTZ R10, R4, R36 ;  /* 0x00000024040a7220 */ /* 0x000fe20000410000 */
[----:B------:R-:W-:Y:S01]  /*1cbd0*/  FSETP.NEU.FTZ.AND P2, PT, R36, -INF , PT ;  /* 0xff8000002400780b */ /* 0x000fe20003f5d000 */
[----:B-1----:R-:W-:-:S05]  /*1cbe0*/  FFMA.FTZ R7, R129, R4, -R5 ;  /* 0x0000000481077223 */ /* 0x002fca0000010805 */
[----:B------:R1:W-:Y:S01]  /*1cbf0*/  MUFU.EX2 R80, R7 ;  /* 0x0000000700507308 */ /* 0x0003e20000000800 */
[----:B------:R-:W-:Y:S01]  /*1cc00*/  SHF.L.U32 R139, R0, 0x1, RZ ;  /* 0x00000001008b7819 */ /* 0x000fe200000006ff */
[-CC-:B-1----:R-:W-:Y:S02]  /*1cc10*/  FFMA.FTZ R7, R128, R4.reuse, -R5.reuse ;  /* 0x0000000480077223 */ /* 0x182fe40000010805 */
[----:B------:R-:W-:Y:S01]  /*1cc20*/  FFMA.FTZ R9, R127, R4, -R5 ;  /* 0x000000047f097223 */ /* 0x000fe20000010805 */
[----:B------:R-:W-:-:S03]  /*1cc30*/  LEA R182, R187, R139, 0x1 ;  /* 0x0000008bbbb67211 */ /* 0x000fc600078e08ff */
[----:B------:R1:W3:Y:S01]  /*1cc40*/  MUFU.EX2 R81, R7 ;  /* 0x0000000700517308 */ /* 0x0002e20000000800 */
[----:B------:R-:W-:Y:S01]  /*1cc50*/  LEA R180, R188, R139, 0x1 ;  /* 0x0000008bbcb47211 */ /* 0x000fe200078e08ff */
[----:B------:R-:W2:Y:S04]  /*1cc60*/  LDSM.16.MT88.4 R24, [R139+0xa000] ;  /* 0x00a000008b18783b */ /* 0x000ea80000004200 */
[----:B------:R-:W2:Y:S02]  /*1cc70*/  LDSM.16.MT88.4 R20, [R182+0xa000] ;  /* 0x00a00000b614783b */ /* 0x000ea40000004200 */
[----:B------:R4:W-:Y:S02]  /*1cc80*/  MUFU.EX2 R82, R9 ;  /* 0x0000000900527308 */ /* 0x0009e40000000800 */
[----:B------:R-:W2:Y:S04]  /*1cc90*/  LDSM.16.MT88.4 R28, [R180+0xa000] ;  /* 0x00a00000b41c783b */ /* 0x000ea80000004200 */
[----:B------:R-:W-:Y:S01]  /*1cca0*/  LDSM.16.MT88.4 R44, [R182+0xa800] ;  /* 0x00a80000b62c783b */ /* 0x000fe20000004200 */
[----:B-1----:R-:W-:-:S03]  /*1ccb0*/  FSEL R7, R10, RZ, P2 ;  /* 0x000000ff0a077208 */ /* 0x002fc60001000000 */
[----:B------:R-:W-:Y:S02]  /*1ccc0*/  LDSM.16.MT88.4 R64, [R180+0xa800] ;  /* 0x00a80000b440783b */ /* 0x000fe40000004200 */
[--C-:B------:R-:W-:Y:S01]  /*1ccd0*/  FFMA.FTZ R0, R48, R4, -R7.reuse ;  /* 0x0000000430007223 */ /* 0x100fe20000010807 */
[----:B------:R-:W-:Y:S01]  /*1cce0*/  LEA R181, R187, R180, 0x1 ;  /* 0x000000b4bbb57211 */ /* 0x000fe200078e08ff */
[----:B---3--:R-:W-:Y:S02]  /*1ccf0*/  LDSM.16.MT88.4 R48, [R139+0xa800] ;  /* 0x00a800008b30783b */ /* 0x008fe40000004200 */
[----:B------:R1:W-:Y:S01]  /*1cd00*/  MUFU.EX2 R92, R0 ;  /* 0x00000000005c7308 */ /* 0x0003e20000000800 */
[----:B----4-:R-:W-:Y:S01]  /*1cd10*/  MOV R9, R11 ;  /* 0x0000000b00097202 */ /* 0x010fe20000000f00 */
[----:B------:R-:W3:Y:S01]  /*1cd20*/  LDSM.16.MT88.4 R52, [R181+0xa000] ;  /* 0x00a00000b534783b */ /* 0x000ee20000004200 */
[----:B-1----:R-:W-:-:S05]  /*1cd30*/  FFMA.FTZ R0, R130, R4, -R7 ;  /* 0x0000000482007223 */ /* 0x002fca0000010807 */
[----:B------:R1:W4:Y:S02]  /*1cd40*/  MUFU.EX2 R10, R0 ;  /* 0x00000000000a7308 */ /* 0x0003240000000800 */
[----:B-1----:R-:W-:-:S06]  /*1cd50*/  FFMA.FTZ R0, R140, R4, -R7 ;  /* 0x000000048c007223 */ /* 0x002fcc0000010807 */
[----:B------:R1:W-:Y:S02]  /*1cd60*/  MUFU.EX2 R11, R0 ;  /* 0x00000000000b7308 */ /* 0x0003e40000000800 */
[----:B-1----:R-:W-:-:S06]  /*1cd70*/  FFMA.FTZ R0, R136, R4, -R7 ;  /* 0x0000000488007223 */ /* 0x002fcc0000010807 */
[----:B------:R1:W1:Y:S02]  /*1cd80*/  MUFU.EX2 R19, R0 ;  /* 0x0000000000137308 */ /* 0x0002640000000800 */
[----:B-1----:R-:W-:-:S06]  /*1cd90*/  FFMA.FTZ R0, R133, R4, -R5 ;  /* 0x0000000485007223 */ /* 0x002fcc0000010805 */
[----:B------:R1:W1:Y:S02]  /*1cda0*/  MUFU.EX2 R18, R0 ;  /* 0x0000000000127308 */ /* 0x0002640000000800 */
[----:B-1----:R-:W-:-:S06]  /*1cdb0*/  FFMA.FTZ R0, R131, R4, -R5 ;  /* 0x0000000483007223 */ /* 0x002fcc0000010805 */
[----:B------:R1:W1:Y:S01]  /*1cdc0*/  MUFU.EX2 R32, R0 ;  /* 0x0000000000207308 */ /* 0x0002620000000800 */
[----:B--2---:R-:W-:Y:S01]  /*1cdd0*/  F2FP.PACK_AB R13, R97, R9 ;  /* 0x00000009610d723e */ /* 0x004fe200000000ff */
[----:B-1----:R-:W-:-:S06]  /*1cde0*/  FFMA.FTZ R0, R141, R4, -R7 ;  /* 0x000000048d007223 */ /* 0x002fcc0000010807 */
[----:B------:R1:W-:Y:S01]  /*1cdf0*/  MUFU.EX2 R99, R0 ;  /* 0x0000000000637308 */ /* 0x0003e20000000800 */
[----:B------:R-:W-:Y:S02]  /*1ce00*/  F2FP.PACK_AB R15, R81, R80 ;  /* 0x00000050510f723e */ /* 0x000fe400000000ff */
[----:B----4-:R-:W-:Y:S02]  /*1ce10*/  F2FP.PACK_AB R12, R10, R92 ;  /* 0x0000005c0a0c723e */ /* 0x010fe400000000ff */
[----:B------:R-:W-:Y:S01]  /*1ce20*/  F2FP.PACK_AB R14, R19, R11 ;  /* 0x0000000b130e723e */ /* 0x000fe200000000ff */
[----:B-1----:R-:W-:Y:S01]  /*1ce30*/  FFMA.FTZ R0, R143, R4, -R7 ;  /* 0x000000048f007223 */ /* 0x002fe20000010807 */
[----:B------:R-:W-:-:S03]  /*1ce40*/  MOV R143, R18 ;  /* 0x00000012008f7202 */ /* 0x000fc60000000f00 */
[----:B------:R1:W2:Y:S02]  /*1ce50*/  MUFU.EX2 R18, R0 ;  /* 0x0000000000127308 */ /* 0x0002a40000000800 */
[----:B------:R-:W-:Y:S01]  /*1ce60*/  HMMA.16816.F32 R56, R12, R24, RZ ;  /* 0x000000180c38723c */ /* 0x000fe200000018ff */
[----:B-1----:R-:W-:-:S05]  /*1ce70*/  FFMA.FTZ R0, R144, R4, -R7 ;  /* 0x0000000490007223 */ /* 0x002fca0000010807 */
[----:B------:R1:W-:Y:S02]  /*1ce80*/  MUFU.EX2 R141, R0 ;  /* 0x00000000008d7308 */ /* 0x0003e40000000800 */
[----:B------:R-:W-:Y:S01]  /*1ce90*/  HMMA.16816.F32 R40, R12, R26, RZ ;  /* 0x0000001a0c28723c */ /* 0x000fe200000018ff */
[----:B------:R-:W-:Y:S01]  /*1cea0*/  MOV R144, R32 ;  /* 0x0000002000907202 */ /* 0x000fe20000000f00 */
[----:B-1----:R-:W-:-:S04]  /*1ceb0*/  FFMA.FTZ R0, R145, R4, -R7 ;  /* 0x0000000491007223 */ /* 0x002fc80000010807 */
[----:B------:R1:W4:Y:S02]  /*1cec0*/  MUFU.EX2 R133, R0 ;  /* 0x0000000000857308 */ /* 0x0003240000000800 */
[C---:B------:R-:W-:Y:S08]  /*1ced0*/  HMMA.16816.F32 R32, R12.reuse, R20, RZ ;  /* 0x000000140c20723c */ /* 0x040ff000000018ff */
[----:B------:R-:W-:Y:S01]  /*1cee0*/  HMMA.16816.F32 R24, R12, R22, RZ ;  /* 0x000000160c18723c */ /* 0x000fe200000018ff */
[----:B-1----:R-:W-:-:S07]  /*1cef0*/  FFMA.FTZ R0, R146, R4, -R5 ;  /* 0x0000000492007223 */ /* 0x002fce0000010805 */
[C---:B------:R-:W-:Y:S01]  /*1cf00*/  HMMA.16816.F32 R20, R12.reuse, R28, RZ ;  /* 0x0000001c0c14723c */ /* 0x040fe200000018ff */
[----:B------:R-:W1:Y:S07]  /*1cf10*/  MUFU.EX2 R131, R0 ;  /* 0x0000000000837308 */ /* 0x000e6e0000000800 */
[C---:B------:R-:W-:Y:S08]  /*1cf20*/  HMMA.16816.F32 R28, R12.reuse, R30, RZ ;  /* 0x0000001e0c1c723c */ /* 0x040ff000000018ff */
[C---:B---3--:R-:W-:Y:S08]  /*1cf30*/  HMMA.16816.F32 R68, R12.reuse, R52, RZ ;  /* 0x000000340c44723c */ /* 0x048ff000000018ff */
[----:B------:R-:W-:Y:S07]  /*1cf40*/  HMMA.16816.F32 R60, R12, R54, RZ ;  /* 0x000000360c3c723c */ /* 0x000fee00000018ff */
[----:B--2---:R-:W-:-:S02]  /*1cf50*/  F2FP.PACK_AB R12, R18, R99 ;  /* 0x00000063120c723e */ /* 0x004fc400000000ff */
[----:B------:R-:W-:Y:S02]  /*1cf60*/  F2FP.PACK_AB R13, R143, R82 ;  /* 0x000000528f0d723e */ /* 0x000fe400000000ff */
[----:B----4-:R-:W-:Y:S02]  /*1cf70*/  F2FP.PACK_AB R14, R133, R141 ;  /* 0x0000008d850e723e */ /* 0x010fe400000000ff */
        /* <DEDUP_REMOVED lines=18> */
[----:B------:R2:W3:Y:S01]  /*1d0a0*/  MUFU.EX2 R83, R0 ;  /* 0x0000000000537308 */ /* 0x0004e20000000800 */
[----:B------:R-:W-:Y:S01]  /*1d0b0*/  HMMA.16816.F32 R52, R12, R46, R24 ;  /* 0x0000002e0c34723c */ /* 0x000fe20000001818 */
[----:B------:R-:W-:Y:S01]  /*1d0c0*/  LDSM.16.MT88.4 R24, [R139+0xb000] ;  /* 0x00b000008b18783b */ /* 0x000fe20000004200 */
[----:B--2---:R-:W-:-:S05]  /*1d0d0*/  FFMA.FTZ R0, R156, R4, -R7 ;  /* 0x000000049c007223 */ /* 0x004fca0000010807 */
[----:B------:R2:W-:Y:S02]  /*1d0e0*/  MUFU.EX2 R125, R0 ;  /* 0x00000000007d7308 */ /* 0x0005e40000000800 */
[----:B--2---:R-:W-:-:S06]  /*1d0f0*/  FFMA.FTZ R0, R155, R4, -R7 ;  /* 0x000000049b007223 */ /* 0x004fcc0000010807 */
[----:B------:R2:W4:Y:S02]  /*1d100*/  MUFU.EX2 R127, R0 ;  /* 0x00000000007f7308 */ /* 0x0005240000000800 */
[----:B--2---:R-:W-:-:S06]  /*1d110*/  FFMA.FTZ R0, R160, R4, -R5 ;  /* 0x00000004a0007223 */ /* 0x004fcc0000010805 */
[----:B------:R-:W2:Y:S01]  /*1d120*/  MUFU.EX2 R126, R0 ;  /* 0x00000000007e7308 */ /* 0x000ea20000000800 */
[----:B------:R-:W-:Y:S01]  /*1d130*/  HMMA.16816.F32 R44, R12, R66, R28 ;  /* 0x000000420c2c723c */ /* 0x000fe2000000181c */
[----:B------:R-:W-:Y:S06]  /*1d140*/  LDSM.16.MT88.4 R28, [R180+0xb000] ;  /* 0x00b00000b41c783b */ /* 0x000fec0000004200 */
[----:B---3--:R-:W-:Y:S02]  /*1d150*/  F2FP.PACK_AB R12, R83, R140 ;  /* 0x0000008c530c723e */ /* 0x008fe400000000ff */
[----:B------:R-:W-:-:S02]  /*1d160*/  F2FP.PACK_AB R13, R115, R136 ;  /* 0x00000088730d723e */ /* 0x000fc400000000ff */
        /* <DEDUP_REMOVED lines=23> */
[----:B------:R2:W1:Y:S01]  /*1d2e0*/  MUFU.EX2 R119, R0 ;  /* 0x0000000000777308 */ /* 0x0004620000000800 */
        /* <DEDUP_REMOVED lines=10> */
[----:B-1----:R-:W-:-:S07]  /*1d390*/  F2FP.PACK_AB R15, R119, R112 ;  /* 0x00000070770f723e */ /* 0x002fce00000000ff */
[C---:B------:R-:W-:Y:S08]  /*1d3a0*/  HMMA.16816.F32 R60, R12.reuse, R20, R60 ;  /* 0x000000140c3c723c */ /* 0x040ff0000000183c */
[----:B------:R-:W-:Y:S01]  /*1d3b0*/  HMMA.16816.F32 R56, R12, R22, R56 ;  /* 0x000000160c38723c */ /* 0x000fe20000001838 */
[----:B------:R-:W1:Y:S01]  /*1d3c0*/  LDSM.16.MT88.4 R20, [R181+0xb800] ;  /* 0x00b80000b514783b */ /* 0x000e620000004200 */
[----:B------:R2:W-:Y:S02]  /*1d3d0*/  MUFU.EX2 R246, R0 ;  /* 0x0000000000f67308 */ /* 0x0005e40000000800 */
[----:B--2---:R-:W-:-:S06]  /*1d3e0*/  FFMA.FTZ R0, R171, R4, -R5 ;  /* 0x00000004ab007223 */ /* 0x004fcc0000010805 */
[----:B------:R2:W-:Y:S02]  /*1d3f0*/  MUFU.EX2 R129, R0 ;  /* 0x0000000000817308 */ /* 0x0005e40000000800 */
        /* <DEDUP_REMOVED lines=8> */
[----:B------:R2:W4:Y:S02]  /*1d480*/  MUFU.EX2 R247, R0 ;  /* 0x0000000000f77308 */ /* 0x0005240000000800 */
[----:B--2---:R-:W-:-:S06]  /*1d490*/  FFMA.FTZ R0, R176, R4, -R7 ;  /* 0x00000004b0007223 */ /* 0x004fcc0000010807 */
[----:B------:R2:W-:Y:S02]  /*1d4a0*/  MUFU.EX2 R177, R0 ;  /* 0x0000000000b17308 */ /* 0x0005e40000000800 */
[----:B--2---:R-:W-:-:S06]  /*1d4b0*/  FFMA.FTZ R0, R174, R4, -R7 ;  /* 0x00000004ae007223 */ /* 0x004fcc0000010807 */
[----:B------:R2:W1:Y:S02]  /*1d4c0*/  MUFU.EX2 R176, R0 ;  /* 0x0000000000b07308 */ /* 0x0004640000000800 */
[----:B--2---:R-:W-:-:S06]  /*1d4d0*/  FFMA.FTZ R0, R178, R4, -R5 ;  /* 0x00000004b2007223 */ /* 0x004fcc0000010805 */
[----:B------:R2:W1:Y:S01]  /*1d4e0*/  MUFU.EX2 R175, R0 ;  /* 0x0000000000af7308 */ /* 0x0004620000000800 */
[----:B---3--:R-:W-:Y:S01]  /*1d4f0*/  MOV R178, R37 ;  /* 0x0000002500b27202 */ /* 0x008fe20000000f00 */
[C---:B------:R-:W-:Y:S08]  /*1d500*/  HMMA.16816.F32 R68, R12.reuse, R24, R68 ;  /* 0x000000180c44723c */ /* 0x040ff00000001844 */
[C---:B------:R-:W-:Y:S01]  /*1d510*/  HMMA.16816.F32 R64, R12.reuse, R26, R64 ;  /* 0x0000001a0c40723c */ /* 0x040fe20000001840 */
[----:B------:R-:W-:Y:S07]  /*1d520*/  LDSM.16.MT88.4 R24, [R139+0xc000] ;  /* 0x00c000008b18783b */ /* 0x000fee0000004200 */
[C---:B------:R-:W-:Y:S08]  /*1d530*/  HMMA.16816.F32 R44, R12.reuse, R28, R48 ;  /* 0x0000001c0c2c723c */ /* 0x040ff00000001830 */
[----:B------:R-:W-:Y:S01]  /*1d540*/  HMMA.16816.F32 R52, R12, R30, R52 ;  /* 0x0000001e0c34723c */ /* 0x000fe20000001834 */
[----:B--2---:R-:W-:Y:S01]  /*1d550*/  FFMA.FTZ R0, R194, R4, -R5 ;  /* 0x00000004c2007223 */ /* 0x004fe20000010805 */
[----:B------:R-:W-:Y:S05]  /*1d560*/  LDSM.16.MT88.4 R28, [R180+0xc000] ;  /* 0x00c00000b41c783b */ /* 0x000fea0000004200 */
[----:B----4-:R-:W-:-:S02]  /*1d570*/  F2FP.PACK_AB R12, R247, R245 ;  /* 0x000000f5f70c723e */ /* 0x010fc400000000ff */
[----:B------:R-:W-:Y:S02]  /*1d580*/  F2FP.PACK_AB R13, R129, R246 ;  /* 0x000000f6810d723e */ /* 0x000fe400000000ff */
[----:B-1----:R-:W-:Y:S02]  /*1d590*/  F2FP.PACK_AB R14, R176, R177 ;  /* 0x000000b1b00e723e */ /* 0x002fe400000000ff */
[----:B------:R-:W-:-:S07]  /*1d5a0*/  F2FP.PACK_AB R15, R175, R178 ;  /* 0x000000b2af0f723e */ /* 0x000fce00000000ff */
[C---:B------:R-:W-:Y:S08]  /*1d5b0*/  HMMA.16816.F32 R60, R12.reuse, R20, R60 ;  /* 0x000000140c3c723c */ /* 0x040ff0000000183c */
        /* <DEDUP_REMOVED lines=85> */
[C---:B------:R-:W-:Y:S08]  /*1db10*/  HMMA.16816.F32 R64, R12.reuse, R26, R64 ;  /* 0x0000001a0c40723c */ /* 0x040ff00000001840 */
[C---:B------:R-:W-:Y:S08]  /*1db20*/  HMMA.16816.F32 R44, R12.reuse, R28, R44 ;  /* 0x0000001c0c2c723c */ /* 0x040ff0000000182c */
[----:B------:R-:W-:Y:S01]  /*1db30*/  HMMA.16816.F32 R52, R12, R30, R52 ;  /* 0x0000001e0c34723c */ /* 0x000fe20000001834 */
[----:B--2---:R-:W-:Y:S01]  /*1db40*/  FFMA.FTZ R0, R219, R4, -R5 ;  /* 0x00000004db007223 */ /* 0x004fe20000010805 */
[----:B------:R-:W-:Y:S01]  /*1db50*/  MOV R212, R143 ;  /* 0x0000008f00d47202 */ /* 0x000fe20000000f00 */
[----:B------:R-:W-:Y:S04]  /*1db60*/  LDSM.16.MT88.4 R24, [R139+0xd800] ;  /* 0x00d800008b18783b */ /* 0x000fe80000004200 */
[----:B---3--:R-:W-:Y:S01]  /*1db70*/  F2FP.PACK_AB R12, R155, R153 ;  /* 0x000000999b0c723e */ /* 0x008fe200000000ff */
[----:B------:R-:W-:Y:S01]  /*1db80*/  LDSM.16.MT88.4 R28, [R180+0xd800] ;  /* 0x00d80000b41c783b */ /* 0x000fe20000004200 */
[----:B------:R-:W-:-:S02]  /*1db90*/  F2FP.PACK_AB R13, R156, R154 ;  /* 0x0000009a9c0d723e */ /* 0x000fc400000000ff */
[----:B----4-:R-:W-:Y:S02]  /*1dba0*/  F2FP.PACK_AB R14, R151, R152 ;  /* 0x00000098970e723e */ /* 0x010fe400000000ff */
[----:B-1----:R-:W-:-:S07]  /*1dbb0*/  F2FP.PACK_AB R15, R146, R157 ;  /* 0x0000009d920f723e */ /* 0x002fce00000000ff */
[C---:B------:R-:W-:Y:S08]  /*1dbc0*/  HMMA.16816.F32 R60, R12.reuse, R20, R60 ;  /* 0x000000140c3c723c */ /* 0x040ff0000000183c */
[----:B------:R-:W-:Y:S01]  /*1dbd0*/  HMMA.16816.F32 R56, R12, R22, R56 ;  /* 0x000000160c38723c */ /* 0x000fe20000001838 */
[----:B------:R-:W1:Y:S01]  /*1dbe0*/  LDSM.16.MT88.4 R20, [R181+0xd800] ;  /* 0x00d80000b514783b */ /* 0x000e620000004200 */
[----:B------:R-:W-:-:S02]  /*1dbf0*/  MOV R219, R19 ;  /* 0x0000001300db7202 */ /* 0x000fc40000000f00 */
[----:B------:R2:W-:Y:S01]  /*1dc00*/  MUFU.EX2 R19, R0 ;  /* 0x0000000000137308 */ /* 0x0005e20000000800 */
[----:B------:R-:W-:Y:S01]  /*1dc10*/  MOV R214, R18 ;  /* 0x0000001200d67202 */ /* 0x000fe20000000f00 */
[----:B--2---:R-:W-:-:S06]  /*1dc20*/  FFMA.FTZ R0, R217, R4, -R5 ;  /* 0x00000004d9007223 */ /* 0x004fcc0000010805 */
        /* <DEDUP_REMOVED lines=12> */
[----:B------:R2:W3:Y:S01]  /*1dcf0*/  MUFU.EX2 R144, R0 ;  /* 0x0000000000907308 */ /* 0x0004e20000000800 */
[----:B------:R-:W-:Y:S01]  /*1dd00*/  MOV R211, R136 ;  /* 0x0000008800d37202 */ /* 0x000fe20000000f00 */
        /* <DEDUP_REMOVED lines=8> */
[----:B------:R-:W-:Y:S01]  /*1dd90*/  MOV R201, R127 ;  /* 0x0000007f00c97202 */ /* 0x000fe20000000f00 */
[----:B------:R-:W-:Y:S06]  /*1dda0*/  LDSM.16.MT88.4 R24, [R139+0xe000] ;  /* 0x00e000008b18783b */ /* 0x000fec0000004200 */
        /* <DEDUP_REMOVED lines=8> */
[----:B-1----:R-:W-:-:S07]  /*1de30*/  F2FP.PACK_AB R15, R136, R145 ;  /* 0x00000091880f723e */ /* 0x002fce00000000ff */
[C---:B------:R-:W-:Y:S08]  /*1de40*/  HMMA.16816.F32 R60, R12.reuse, R20, R60 ;  /* 0x000000140c3c723c */ /* 0x040ff0000000183c */
        /* <DEDUP_REMOVED lines=28> */
[----:B------:R-:W1:Y:S07]  /*1e010*/  LDSM.16.MT88.4 R24, [R139+0xe800] ;  /* 0x00e800008b18783b */ /* 0x000e6e0000004200 */
[----:B------:R-:W-:Y:S01]  /*1e020*/  HMMA.16816.F32 R44, R12, R28, R44 ;  /* 0x0000001c0c2c723c */ /* 0x000fe2000000182c */
[----:B--2---:R-:W-:-:S07]  /*1e030*/  FFMA.FTZ R0, R111, R4, -R5 ;  /* 0x000000046f007223 */ /* 0x004fce0000010805 */
[----:B------:R-:W-:Y:S01]  /*1e040*/  HMMA.16816.F32 R52, R12, R30, R52 ;  /* 0x0000001e0c34723c */ /* 0x000fe20000001834 */
[----:B------:R-:W-:Y:S01]  /*1e050*/  MOV R196, R112 ;  /* 0x0000007000c47202 */ /* 0x000fe20000000f00 */
[----:B------:R-:W-:Y:S05]  /*1e060*/  LDSM.16.MT88.4 R28, [R180+0xe800] ;  /* 0x00e80000b41c783b */ /* 0x000fea0000004200 */
[----:B---3--:R-:W-:Y:S02]  /*1e070*/  F2FP.PACK_AB R12, R130, R129 ;  /* 0x00000081820c723e */ /* 0x008fe400000000ff */
[----:B------:R-:W-:Y:S02]  /*1e080*/  F2FP.PACK_AB R13, R131, R127 ;  /* 0x0000007f830d723e */ /* 0x000fe400000000ff */
[----:B----4-:R-:W-:-:S02]  /*1e090*/  F2FP.PACK_AB R14, R126, R128 ;  /* 0x000000807e0e723e */ /* 0x010fc400000000ff */
[----:B-1----:R-:W-:Y:S01]  /*1e0a0*/  F2FP.PACK_AB R15, R125, R133 ;  /* 0x000000857d0f723e */ /* 0x002fe200000000ff */
[----:B------:R1:W-:Y:S06]  /*1e0b0*/  MUFU.EX2 R112, R0 ;  /* 0x0000000000707308 */ /* 0x0003ec0000000800 */
[----:B------:R-:W-:Y:S01]  /*1e0c0*/  HMMA.16816.F32 R60, R12, R20, R60 ;  /* 0x000000140c3c723c */ /* 0x000fe2000000183c */
[----:B------:R-:W-:-:S07]  /*1e0d0*/  MOV R193, R121 ;  /* 0x0000007900c17202 */ /* 0x000fce0000000f00 */
[----:B------:R-:W-:Y:S01]  /*1e0e0*/  HMMA.16816.F32 R56, R12, R22, R56 ;  /* 0x000000160c38723c */ /* 0x000fe20000001838 */
[----:B------:R-:W2:Y:S01]  /*1e0f0*/  LDSM.16.MT88.4 R20, [R181+0xe800] ;  /* 0x00e80000b514783b */ /* 0x000ea20000004200 */
[----:B-1----:R-:W-:-:S04]  /*1e100*/  FFMA.FTZ R0, R110, R4, -R5 ;  /* 0x000000046e007223 */ /* 0x002fc80000010805 */
[----:B------:R1:W-:Y:S01]  /*1e110*/  MUFU.EX2 R121, R0 ;  /* 0x0000000000797308 */ /* 0x0003e20000000800 */
[----:B------:R-:W-:Y:S02]  /*1e120*/  MOV R192, R119 ;  /* 0x0000007700c07202 */ /* 0x000fe40000000f00 */
[----:B------:R-:W-:Y:S01]  /*1e130*/  MOV R204, R116 ;  /* 0x0000007400cc7202 */ /* 0x000fe20000000f00 */
[----:B-1----:R-:W-:-:S04]  /*1e140*/  FFMA.FTZ R0, R109, R4, -R5 ;  /* 0x000000046d007223 */ /* 0x002fc80000010805 */
[----:B------:R1:W-:Y:S01]  /*1e150*/  MUFU.EX2 R119, R0 ;  /* 0x0000000000777308 */ /* 0x0003e20000000800 */
[----:B------:R-:W-:Y:S02]  /*1e160*/  MOV R203, R115 ;  /* 0x0000007300cb7202 */ /* 0x000fe40000000f00 */
[----:B------:R-:W-:Y:S01]  /*1e170*/  MOV R195, R114 ;  /* 0x0000007200c37202 */ /* 0x000fe20000000f00 */
[----:B-1----:R-:W-:-:S04]  /*1e180*/  FFMA.FTZ R0, R231, R4, -R7 ;  /* 0x00000004e7007223 */ /* 0x002fc80000010807 */
[----:B------:R1:W-:Y:S01]  /*1e190*/  MUFU.EX2 R116, R0 ;  /* 0x0000000000747308 */ /* 0x0003e20000000800 */
[----:B------:R-:W-:Y:S01]  /*1e1a0*/  MOV R197, R113 ;  /* 0x0000007100c57202 */ /* 0x000fe20000000f00 */
[----:B-1----:R-:W-:-:S06]  /*1e1b0*/  FFMA.FTZ R0, R223, R4, -R7 ;  /* 0x00000004df007223 */ /* 0x002fcc0000010807 */
[----:B------:R1:W3:Y:S02]  /*1e1c0*/  MUFU.EX2 R115, R0 ;  /* 0x0000000000737308 */ /* 0x0002e40000000800 */
[----:B-1----:R-:W-:-:S06]  /*1e1d0*/  FFMA.FTZ R0, R206, R4, -R7 ;  /* 0x00000004ce007223 */ /* 0x002fcc0000010807 */
[----:B------:R1:W-:Y:S01]  /*1e1e0*/  MUFU.EX2 R114, R0 ;  /* 0x0000000000727308 */ /* 0x0003e20000000800 */
[----:B------:R-:W-:Y:S01]  /*1e1f0*/  HMMA.16816.F32 R68, R12, R24, R68 ;  /* 0x000000180c44723c */ /* 0x000fe20000001844 */
[----:B-1----:R-:W-:-:S06]  /*1e200*/  FFMA.FTZ R0, R84, R4, -R7 ;  /* 0x0000000454007223 */ /* 0x002fcc0000010807 */
[----:B------:R1:W4:Y:S01]  /*1e210*/  MUFU.EX2 R113, R0 ;  /* 0x0000000000717308 */ /* 0x0003220000000800 */
[----:B------:R-:W-:Y:S01]  /*1e220*/  HMMA.16816.F32 R64, R12, R26, R64 ;  /* 0x0000001a0c40723c */ /* 0x000fe20000001840 */
[----:B------:R-:W3:Y:S01]  /*1e230*/  LDSM.16.MT88.4 R24, [R182+0xf000] ;  /* 0x00f00000b618783b */ /* 0x000ee20000004200 */
[----:B------:R-:W-:Y:S01]  /*1e240*/  MOV R198, R107 ;  /* 0x0000006b00c67202 */ /* 0x000fe20000000f00 */
[----:B-1----:R-:W-:-:S04]  /*1e250*/  FFMA.FTZ R0, R226, R4, -R5 ;  /* 0x00000004e2007223 */ /* 0x002fc80000010805 */
[----:B------:R1:W1:Y:S01]  /*1e260*/  MUFU.EX2 R111, R0 ;  /* 0x00000000006f7308 */ /* 0x0002620000000800 */
[C---:B--2---:R-:W-:Y:S08]  /*1e270*/  HMMA.16816.F32 R48, R12.reuse, R20, R48 ;  /* 0x000000140c30723c */ /* 0x044ff00000001830 */
[----:B------:R-:W-:Y:S01]  /*1e280*/  HMMA.16816.F32 R32, R12, R22, R32 ;  /* 0x000000160c20723c */ /* 0x000fe20000001820 */
[----:B------:R-:W2:Y:S01]  /*1e290*/  LDSM.16.MT88.4 R20, [R180+0xf000] ;  /* 0x00f00000b414783b */ /* 0x000ea20000004200 */
[----:B-1----:R-:W-:-:S04]  /*1e2a0*/  FFMA.FTZ R0, R105, R4, -R5 ;  /* 0x0000000469007223 */ /* 0x002fc80000010805 */
[----:B------:R1:W-:Y:S02]  /*1e2b0*/  MUFU.EX2 R109, R0 ;  /* 0x00000000006d7308 */ /* 0x0003e40000000800 */
[----:B------:R-:W-:Y:S01]  /*1e2c0*/  HMMA.16816.F32 R44, R12, R28, R44 ;  /* 0x0000001c0c2c723c */ /* 0x000fe2000000182c */
[----:B-1----:R-:W-:-:S05]  /*1e2d0*/  FFMA.FTZ R0, R87, R4, -R5 ;  /* 0x0000000457007223 */ /* 0x002fca0000010805 */
[----:B------:R1:W-:Y:S02]  /*1e2e0*/  MUFU.EX2 R107, R0 ;  /* 0x00000000006b7308 */ /* 0x0003e40000000800 */
[----:B------:R-:W-:Y:S01]  /*1e2f0*/  HMMA.16816.F32 R40, R12, R30, R52 ;  /* 0x0000001e0c28723c */ /* 0x000fe20000001834 */
[----:B------:R-:W2:Y:S01]  /*1e300*/  LDSM.16.MT88.4 R28, [R139+0xf000] ;  /* 0x00f000008b1c783b */ /* 0x000ea20000004200 */
[----:B-1----:R-:W-:-:S04]  /*1e310*/  FFMA.FTZ R0, R89, R4, -R5 ;  /* 0x0000000459007223 */ /* 0x002fc80000010805 */
[----:B------:R1:W-:Y:S02]  /*1e320*/  MUFU.EX2 R108, R0 ;  /* 0x00000000006c7308 */ /* 0x0003e40000000800 */
[----:B-1----:R-:W-:-:S06]  /*1e330*/  FFMA.FTZ R0, R149, R4, -R7 ;  /* 0x0000000495007223 */ /* 0x002fcc0000010807 */
[----:B------:R1:W-:Y:S01]  /*1e340*/  MUFU.EX2 R103, R0 ;  /* 0x0000000000677308 */ /* 0x0003e20000000800 */
[----:B------:R-:W-:Y:S01]  /*1e350*/  MOV R94, R80 ;  /* 0x00000050005e7202 */ /* 0x000fe20000000f00 */
[----:B------:R-:W-:Y:S02]  /*1e360*/  FADD.FTZ R9, R9, R97 ;  /* 0x0000006109097221 */ /* 0x000fe40000010000 */
[----:B-1----:R-:W-:-:S04]  /*1e370*/  FFMA.FTZ R0, R106, R4, -R7 ;  /* 0x000000046a007223 */ /* 0x002fc80000010807 */
[----:B------:R1:W1:Y:S01]  /*1e380*/  MUFU.EX2 R105, R0 ;  /* 0x0000000000697308 */ /* 0x0002620000000800 */
[----:B------:R-:W-:Y:S01]  /*1e390*/  MOV R217, R81 ;  /* 0x0000005100d97202 */ /* 0x000fe20000000f00 */
[----:B------:R-:W-:Y:S01]  /*1e3a0*/  FADD.FTZ R10, R92, R10 ;  /* 0x0000000a5c0a7221 */ /* 0x000fe20000010000 */
[----:B---3--:R-:W-:Y:S01]  /*1e3b0*/  F2FP.PACK_AB R12, R115, R116 ;  /* 0x00000074730c723e */ /* 0x008fe200000000ff */
[----:B------:R-:W-:Y:S01]  /*1e3c0*/  FADD.FTZ R9, R94, R9 ;  /* 0x000000095e097221 */ /* 0x000fe20000010000 */
[----:B------:R-:W-:Y:S01]  /*1e3d0*/  F2FP.PACK_AB R13, R121, R112 ;  /* 0x00000070790d723e */ /* 0x000fe200000000ff */
[----:B-1----:R-:W-:-:S04]  /*1e3e0*/  FFMA.FTZ R0, R104, R4, -R7 ;  /* 0x0000000468007223 */ /* 0x002fc80000010807 */
[----:B------:R1:W-:Y:S01]  /*1e3f0*/  MUFU.EX2 R106, R0 ;  /* 0x00000000006a7308 */ /* 0x0003e20000000800 */
[----:B----4-:R-:W-:Y:S02]  /*1e400*/  F2FP.PACK_AB R14, R113, R114 ;  /* 0x00000072710e723e */ /* 0x010fe400000000ff */
[----:B------:R-:W-:Y:S01]  /*1e410*/  F2FP.PACK_AB R15, R111, R119 ;  /* 0x000000776f0f723e */ /* 0x000fe200000000ff */
[----:B------:R-:W-:Y:S01]  /*1e420*/  FADD.FTZ R10, R11, R10 ;  /* 0x0000000a0b0a7221 */ /* 0x000fe20000010000 */
[----:B------:R-:W-:Y:S01]  /*1e430*/  MOV R216, R82 ;  /* 0x0000005200d87202 */ /* 0x000fe20000000f00 */
[----:B-1----:R-:W-:-:S04]  /*1e440*/  FFMA.FTZ R0, R85, R4, -R7 ;  /* 0x0000000455007223 */ /* 0x002fc80000010807 */
[----:B------:R1:W3:Y:S01]  /*1e450*/  MUFU.EX2 R110, R0 ;  /* 0x00000000006e7308 */ /* 0x0002e20000000800 */
[----:B------:R-:W-:Y:S01]  /*1e460*/  MOV R205, R83 ;  /* 0x0000005300cd7202 */ /* 0x000fe20000000f00 */
[----:B------:R-:W-:Y:S01]  /*1e470*/  HMMA.16816.F32 R72, R12, R26, R56 ;  /* 0x0000001a0c48723c */ /* 0x000fe20000001838 */
[----:B-1----:R-:W-:-:S05]  /*1e480*/  FFMA.FTZ R0, R86, R4, -R5 ;  /* 0x0000000456007223 */ /* 0x002fca0000010805 */
[----:B------:R1:W4:Y:S02]  /*1e490*/  MUFU.EX2 R104, R0 ;  /* 0x0000000000687308 */ /* 0x0003240000000800 */
[C---:B--2---:R-:W-:Y:S08]  /*1e4a0*/  HMMA.16816.F32 R80, R12.reuse, R20, R44 ;  /* 0x000000140c50723c */ /* 0x044ff0000000182c */
[----:B------:R-:W-:Y:S01]  /*1e4b0*/  HMMA.16816.F32 R56, R12, R22, R40 ;  /* 0x000000160c38723c */ /* 0x000fe20000001828 */
[----:B------:R-:W2:Y:S04]  /*1e4c0*/  LDSM.16.MT88.4 R20, [R181+0xf000] ;  /* 0x00f00000b514783b */ /* 0x000ea80000004200 */
[----:B------:R-:W-:Y:S01]  /*1e4d0*/  LDSM.16.MT88.4 R40, [R139+0x10000] ;  /* 0x010000008b28783b */ /* 0x000fe20000004200 */
[----:B-1----:R-:W-:-:S02]  /*1e4e0*/  FADD.FTZ R0, R217, R9 ;  /* 0x00000009d9007221 */ /* 0x002fc40000010000 */
[----:B------:R-:W-:Y:S02]  /*1e4f0*/  FADD.FTZ R9, R219, R10 ;  /* 0x0000000adb097221 */ /* 0x000fe40000010000 */
[----:B------:R-:W-:Y:S02]  /*1e500*/  FADD.FTZ R10, R216, R0 ;  /* 0x00000000d80a7221 */ /* 0x000fe40000010000 */
[-C--:B------:R-:W-:Y:S01]  /*1e510*/  FFMA.FTZ R0, R124, R4.reuse, -R5 ;  /* 0x000000047c007223 */ /* 0x080fe20000010805 */
[----:B------:R-:W-:Y:S01]  /*1e520*/  HMMA.16816.F32 R76, R12, R24, R60 ;  /* 0x000000180c4c723c */ /* 0x000fe2000000183c */
[----:B------:R-:W1:Y:S02]  /*1e530*/  LDSM.16.MT88.4 R24, [R139+0xf800] ;  /* 0x00f800008b18783b */ /* 0x000e640000004200 */
[----:B------:R3:W-:Y:S01]  /*1e540*/  MUFU.EX2 R102, R0 ;  /* 0x0000000000667308 */ /* 0x0007e20000000800 */
[----:B------:R-:W-:Y:S02]  /*1e550*/  FADD.FTZ R9, R99, R9 ;  /* 0x0000000963097221 */ /* 0x000fe40000010000 */
[----:B---3--:R-:W-:-:S05]  /*1e560*/  FFMA.FTZ R0, R88, R4, -R5 ;  /* 0x0000000458007223 */ /* 0x008fca0000010805 */
[----:B------:R3:W-:Y:S01]  /*1e570*/  MUFU.EX2 R101, R0 ;  /* 0x0000000000657308 */ /* 0x0007e20000000800 */
[----:B------:R-:W-:Y:S01]  /*1e580*/  HMMA.16816.F32 R68, R12, R28, R68 ;  /* 0x0000001c0c44723c */ /* 0x000fe20000001844 */
[----:B---3--:R-:W-:-:S06]  /*1e590*/  FFMA.FTZ R0, R91, R4, -R5 ;  /* 0x000000045b007223 */ /* 0x008fcc0000010805 */
[----:B------:R3:W-:Y:S01]  /*1e5a0*/  MUFU.EX2 R100, R0 ;  /* 0x0000000000647308 */ /* 0x0007e20000000800 */
[----:B------:R-:W-:Y:S01]  /*1e5b0*/  HMMA.16816.F32 R64, R12, R30, R64 ;  /* 0x0000001e0c40723c */ /* 0x000fe20000001840 */
[----:B------:R-:W1:Y:S01]  /*1e5c0*/  LDSM.16.MT88.4 R28, [R182+0xf800] ;  /* 0x00f80000b61c783b */ /* 0x000e620000004200 */
[----:B---3--:R-:W-:-:S05]  /*1e5d0*/  FFMA.FTZ R0, R142, R4, -R7 ;  /* 0x000000048e007223 */ /* 0x008fca0000010807 */
[----:B------:R3:W-:Y:S02]  /*1e5e0*/  MUFU.EX2 R99, R0 ;  /* 0x0000000000637308 */ /* 0x0007e40000000800 */
[----:B---3--:R-:W-:-:S06]  /*1e5f0*/  FFMA.FTZ R0, R98, R4, -R7 ;  /* 0x0000000462007223 */ /* 0x008fcc0000010807 */
[----:B------:R3:W1:Y:S01]  /*1e600*/  MUFU.EX2 R98, R0 ;  /* 0x0000000000627308 */ /* 0x0006620000000800 */
[----:B--2---:R-:W-:Y:S01]  /*1e610*/  HMMA.16816.F32 R52, R12, R20, R48 ;  /* 0x000000140c34723c */ /* 0x004fe20000001830 */
[----:B---3--:R-:W-:-:S06]  /*1e620*/  FFMA.FTZ R0, R120, R4, -R7 ;  /* 0x0000000478007223 */ /* 0x008fcc0000010807 */
[----:B------:R2:W-:Y:S01]  /*1e630*/  MUFU.EX2 R97, R0 ;  /* 0x0000000000617308 */ /* 0x0005e20000000800 */
[----:B------:R-:W-:Y:S01]  /*1e640*/  HMMA.16816.F32 R44, R12, R22, R32 ;  /* 0x000000160c2c723c */ /* 0x000fe20000001820 */
[----:B------:R-:W-:Y:S04]  /*1e650*/  LDSM.16.MT88.4 R20, [R180+0xf800] ;  /* 0x00f80000b414783b */ /* 0x000fe80000004200 */
[----:B------:R-:W-:Y:S01]  /*1e660*/  LDSM.16.MT88.4 R32, [R182+0x10000] ;  /* 0x01000000b620783b */ /* 0x000fe20000004200 */
[----:B--2---:R-:W-:-:S04]  /*1e670*/  FFMA.FTZ R0, R90, R4, -R7 ;  /* 0x000000045a007223 */ /* 0x004fc80000010807 */
[----:B------:R2:W3:Y:S01]  /*1e680*/  MUFU.EX2 R95, R0 ;  /* 0x00000000005f7308 */ /* 0x0004e20000000800 */
[----:B------:R-:W-:Y:S02]  /*1e690*/  F2FP.PACK_AB R12, R105, R103 ;  /* 0x00000067690c723e */ /* 0x000fe400000000ff */
[----:B------:R-:W-:Y:S02]  /*1e6a0*/  F2FP.PACK_AB R13, R107, R109 ;  /* 0x0000006d6b0d723e */ /* 0x000fe400000000ff */
[----:B------:R-:W-:Y:S02]  /*1e6b0*/  F2FP.PACK_AB R14, R110, R106 ;  /* 0x0000006a6e0e723e */ /* 0x000fe400000000ff */
[----:B----4-:R-:W-:Y:S01]  /*1e6c0*/  F2FP.PACK_AB R15, R104, R108 ;  /* 0x0000006c680f723e */ /* 0x010fe200000000ff */
[----:B--2---:R-:W-:-:S04]  /*1e6d0*/  FADD.FTZ R0, R212, R10 ;  /* 0x0000000ad4007221 */ /* 0x004fc80000010000 */
[----:B------:R-:W-:Y:S02]  /*1e6e0*/  FADD.FTZ R0, R213, R0 ;  /* 0x00000000d5007221 */ /* 0x000fe40000010000 */
[----:B------:R-:W-:Y:S02]  /*1e6f0*/  FFMA.FTZ R10, R93, R4, -R5 ;  /* 0x000000045d0a7223 */ /* 0x000fe40000010805 */
[----:B------:R-:W-:Y:S02]  /*1e700*/  FADD.FTZ R0, R209, R0 ;  /* 0x00000000d1007221 */ /* 0x000fe40000010000 */
[----:B------:R2:W4:Y:S01]  /*1e710*/  MUFU.EX2 R94, R10 ;  /* 0x0000000a005e7308 */ /* 0x0005220000000800 */
[C---:B-1----:R-:W-:Y:S08]  /*1e720*/  HMMA.16816.F32 R48, R12.reuse, R24, R68 ;  /* 0x000000180c30723c */ /* 0x042ff00000001844 */
[----:B------:R-:W-:Y:S01]  /*1e730*/  HMMA.16816.F32 R60, R12, R26, R64 ;  /* 0x0000001a0c3c723c */ /* 0x000fe20000001840 */
[----:B------:R-:W1:Y:S01]  /*1e740*/  LDSM.16.MT88.4 R24, [R181+0xf800] ;  /* 0x00f80000b518783b */ /* 0x000e620000004200 */
[----:B--2---:R-:W-:-:S02]  /*1e750*/  FADD.FTZ R10, R211, R0 ;  /* 0x00000000d30a7221 */ /* 0x004fc40000010000 */
[----:B------:R-:W-:-:S04]  /*1e760*/  FFMA.FTZ R0, R123, R4, -R5 ;  /* 0x000000047b007223 */ /* 0x000fc80000010805 */
[----:B------:R2:W-:Y:S02]  /*1e770*/  MUFU.EX2 R92, R0 ;  /* 0x00000000005c7308 */ /* 0x0005e40000000800 */
[----:B--2---:R-:W-:-:S06]  /*1e780*/  FFMA.FTZ R0, R117, R4, -R5 ;  /* 0x0000000475007223 */ /* 0x004fcc0000010805 */
[----:B------:R2:W-:Y:S02]  /*1e790*/  MUFU.EX2 R93, R0 ;  /* 0x00000000005d7308 */ /* 0x0005e40000000800 */
[----:B--2---:R-:W-:-:S06]  /*1e7a0*/  FFMA.FTZ R0, R122, R4, -R5 ;  /* 0x000000047a007223 */ /* 0x004fcc0000010805 */
[----:B------:R2:W-:Y:S01]  /*1e7b0*/  MUFU.EX2 R91, R0 ;  /* 0x00000000005b7308 */ /* 0x0005e20000000800 */
[----:B------:R-:W-:Y:S01]  /*1e7c0*/  FADD.FTZ R9, R214, R9 ;  /* 0x00000009d6097221 */ /* 0x000fe20000010000 */
[----:B------:R-:W-:Y:S01]  /*1e7d0*/  HMMA.16816.F32 R64, R12, R28, R76 ;  /* 0x0000001c0c40723c */ /* 0x000fe2000000184c */
[----:B--2---:R-:W-:-:S05]  /*1e7e0*/  FFMA.FTZ R0, R159, R4, -R7 ;  /* 0x000000049f007223 */ /* 0x004fca0000010807 */
[----:B------:R2:W-:Y:S02]  /*1e7f0*/  MUFU.EX2 R90, R0 ;  /* 0x00000000005a7308 */ /* 0x0005e40000000800 */
[----:B------:R-:W-:Y:S01]  /*1e800*/  HMMA.16816.F32 R68, R12, R30, R72 ;  /* 0x0000001e0c44723c */ /* 0x000fe20000001848 */
[----:B------:R-:W-:Y:S01]  /*1e810*/  FADD.FTZ R9, R215, R9 ;  /* 0x00000009d7097221 */ /* 0x000fe20000010000 */
[----:B------:R-:W3:Y:S01]  /*1e820*/  LDSM.16.MT88.4 R28, [R180+0x10000] ;  /* 0x01000000b41c783b */ /* 0x000ee20000004200 */
[----:B--2---:R-:W-:-:S04]  /*1e830*/  FFMA.FTZ R0, R148, R4, -R7 ;  /* 0x0000000494007223 */ /* 0x004fc80000010807 */
[----:B------:R2:W1:Y:S01]  /*1e840*/  MUFU.EX2 R89, R0 ;  /* 0x0000000000597308 */ /* 0x0004620000000800 */
[----:B------:R-:W-:Y:S02]  /*1e850*/  FADD.FTZ R9, R210, R9 ;  /* 0x00000009d2097221 */ /* 0x000fe40000010000 */
[----:B--2---:R-:W-:-:S05]  /*1e860*/  FFMA.FTZ R0, R158, R4, -R7 ;  /* 0x000000049e007223 */ /* 0x004fca0000010807 */
[----:B------:R2:W-:Y:S01]  /*1e870*/  MUFU.EX2 R88, R0 ;  /* 0x0000000000587308 */ /* 0x0005e20000000800 */
[----:B------:R-:W-:Y:S01]  /*1e880*/  FADD.FTZ R11, R208, R9 ;  /* 0x00000009d00b7221 */ /* 0x000fe20000010000 */
[----:B-1----:R-:W-:Y:S01]  /*1e890*/  HMMA.16816.F32 R52, R12, R24, R52 ;  /* 0x000000180c34723c */ /* 0x002fe20000001834 */
[-C--:B------:R-:W-:Y:S02]  /*1e8a0*/  FFMA.FTZ R9, R150, R4.reuse, -R5 ;  /* 0x0000000496097223 */ /* 0x080fe40000010805 */
[----:B--2---:R-:W-:-:S04]  /*1e8b0*/  FFMA.FTZ R0, R147, R4, -R7 ;  /* 0x0000000493007223 */ /* 0x004fc80000010807 */
[----:B------:R1:W2:Y:S01]  /*1e8c0*/  MUFU.EX2 R87, R0 ;  /* 0x0000000000577308 */ /* 0x0002a20000000800 */
[C---:B------:R-:W-:Y:S08]  /*1e8d0*/  HMMA.16816.F32 R76, R12.reuse, R20, R80 ;  /* 0x000000140c4c723c */ /* 0x040ff00000001850 */
[----:B------:R-:W-:Y:S01]  /*1e8e0*/  HMMA.16816.F32 R72, R12, R22, R56 ;  /* 0x000000160c48723c */ /* 0x000fe20000001838 */
[----:B------:R-:W2:Y:S01]  /*1e8f0*/  LDSM.16.MT88.4 R20, [R181+0x10000] ;  /* 0x01000000b514783b */ /* 0x000ea20000004200 */
[----:B-1----:R-:W-:-:S06]  /*1e900*/  FADD.FTZ R0, R203, R10 ;  /* 0x0000000acb007221 */ /* 0x002fcc0000010000 */
[----:B------:R-:W-:Y:S01]  /*1e910*/  HMMA.16816.F32 R24, R12, R26, R44 ;  /* 0x0000001a0c18723c */ /* 0x000fe2000000182c */
[----:B------:R-:W-:Y:S02]  /*1e920*/  FADD.FTZ R0, R204, R0 ;  /* 0x00000000cc007221 */ /* 0x000fe40000010000 */
[----:B------:R-:W-:-:S04]  /*1e930*/  FADD.FTZ R10, R205, R11 ;  /* 0x0000000bcd0a7221 */ /* 0x000fc80000010000 */
[----:B------:R-:W-:Y:S01]  /*1e940*/  F2FP.PACK_AB R12, R98, R99 ;  /* 0x00000063620c723e */ /* 0x000fe200000000ff */
[----:B------:R-:W-:Y:S01]  /*1e950*/  FADD.FTZ R0, R200, R0 ;  /* 0x00000000c8007221 */ /* 0x000fe20000010000 */
[----:B------:R-:W-:Y:S02]  /*1e960*/  F2FP.PACK_AB R13, R101, R102 ;  /* 0x00000066650d723e */ /* 0x000fe400000000ff */
[----:B---3--:R-:W-:Y:S02]  /*1e970*/  F2FP.PACK_AB R14, R95, R97 ;  /* 0x000000615f0e723e */ /* 0x008fe400000000ff */
[----:B----4-:R-:W-:Y:S01]  /*1e980*/  F2FP.PACK_AB R15, R94, R100 ;  /* 0x000000645e0f723e */ /* 0x010fe200000000ff */
[----:B------:R1:W3:Y:S06]  /*1e990*/  MUFU.EX2 R86, R9 ;  /* 0x0000000900567308 */ /* 0x0002ec0000000800 */
        /* <DEDUP_REMOVED lines=9> */
[----:B------:R-:W-:-:S07]  /*1ea30*/  FFMA.FTZ R9, R166, R4, -R5 ;  /* 0x00000004a6097223 */ /* 0x000fce0000010805 */
[----:B------:R-:W-:Y:S01]  /*1ea40*/  HMMA.16816.F32 R60, R12, R34, R68 ;  /* 0x000000220c3c723c */ /* 0x000fe20000001844 */
[----:B------:R-:W4:Y:S01]  /*1ea50*/  LDSM.16.MT88.4 R32, [R139+0x10800] ;  /* 0x010800008b20783b */ /* 0x000f220000004200 */
[----:B-1----:R-:W-:Y:S01]  /*1ea60*/  FFMA.FTZ R0, R179, R4, -R5 ;  /* 0x00000004b3007223 */ /* 0x002fe20000010805 */
[----:B------:R1:W-:Y:S08]  /*1ea70*/  MUFU.EX2 R83, R9 ;  /* 0x0000000900537308 */ /* 0x0003f00000000800 */
[----:B------:R2:W-:Y:S01]  /*1ea80*/  MUFU.EX2 R84, R0 ;  /* 0x0000000000547308 */ /* 0x0005e20000000800 */
[----:B-1----:R-:W-:-:S02]  /*1ea90*/  FADD.FTZ R9, R197, R11 ;  /* 0x0000000bc5097221 */ /* 0x002fc40000010000 */
[----:B--2---:R-:W-:-:S04]  /*1eaa0*/  FADD.FTZ R0, R195, R10 ;  /* 0x0000000ac3007221 */ /* 0x004fc80000010000 */
        /* <DEDUP_REMOVED lines=14> */
[----:B------:R-:W-:-:S03]  /*1eb90*/  FFMA.FTZ R10, R233, R4, -R7 ;  /* 0x00000004e90a7223 */ /* 0x000fc60000010807 */
[----:B------:R-:W-:Y:S01]  /*1eba0*/  HMMA.16816.F32 R72, R12, R30, R72 ;  /* 0x0000001e0c48723c */ /* 0x000fe20000001848 */
[----:B------:R-:W1:Y:S01]  /*1ebb0*/  LDSM.16.MT88.4 R28, [R182+0x10800] ;  /* 0x01080000b61c783b */ /* 0x000e620000004200 */
[----:B------:R-:W-:-:S06]  /*1ebc0*/  FADD.FTZ R9, R39, R9 ;  /* 0x0000000927097221 */ /* 0x000fcc0000010000 */
[C---:B------:R-:W-:Y:S01]  /*1ebd0*/  HMMA.16816.F32 R76, R12.reuse, R20, R52 ;  /* 0x000000140c4c723c */ /* 0x040fe20000001834 */
[----:B------:R-:W-:Y:S01]  /*1ebe0*/  FADD.FTZ R0, R173, R0 ;  /* 0x00000000ad007221 */ /* 0x000fe20000010000 */
[----:B------:R2:W-:Y:S06]  /*1ebf0*/  MUFU.EX2 R82, R10 ;  /* 0x0000000a00527308 */ /* 0x0005ec0000000800 */
[----:B------:R-:W-:Y:S01]  /*1ec00*/  HMMA.16816.F32 R48, R12, R22, R24 ;  /* 0x000000160c30723c */ /* 0x000fe20000001818 */
[----:B------:R-:W1:Y:S04]  /*1ec10*/  LDSM.16.MT88.4 R20, [R180+0x10800] ;  /* 0x01080000b414783b */ /* 0x000e680000004200 */
[----:B------:R-:W1:Y:S02]  /*1ec20*/  LDSM.16.MT88.4 R24, [R181+0x10800] ;  /* 0x01080000b518783b */ /* 0x000e640000004200 */
[----:B------:R-:W-:-:S02]  /*1ec30*/  F2FP.PACK_AB R12, R89, R90 ;  /* 0x0000005a590c723e */ /* 0x000fc400000000ff */
[----:B------:R-:W-:Y:S02]  /*1ec40*/  F2FP.PACK_AB R13, R93, R92 ;  /* 0x0000005c5d0d723e */ /* 0x000fe400000000ff */
[----:B------:R-:W-:Y:S02]  /*1ec50*/  F2FP.PACK_AB R14, R87, R88 ;  /* 0x00000058570e723e */ /* 0x000fe400000000ff */
[----:B---3--:R-:W-:Y:S01]  /*1ec60*/  F2FP.PACK_AB R15, R86, R91 ;  /* 0x0000005b560f723e */ /* 0x008fe200000000ff */
[----:B--2---:R-:W-:Y:S02]  /*1ec70*/  FFMA.FTZ R10, R232, R4, -R7 ;  /* 0x00000004e80a7223 */ /* 0x004fe40000010807 */
[----:B------:R-:W-:Y:S02]  /*1ec80*/  FADD.FTZ R9, R171, R9 ;  /* 0x00000009ab097221 */ /* 0x000fe40000010000 */
[----:B------:R-:W-:Y:S02]  /*1ec90*/  FADD.FTZ R0, R174, R0 ;  /* 0x00000000ae007221 */ /* 0x000fe40000010000 */
[----:B----4-:R-:W-:Y:S01]  /*1eca0*/  HMMA.16816.F32 R68, R12, R32, R44 ;  /* 0x000000200c44723c */ /* 0x010fe2000000182c */
[----:B------:R2:W3:Y:S01]  /*1ecb0*/  MUFU.EX2 R81, R10 ;  /* 0x0000000a00517308 */ /* 0x0004e20000000800 */
[----:B------:R-:W-:-:S06]  /*1ecc0*/  FADD.FTZ R9, R38, R9 ;  /* 0x0000000926097221 */ /* 0x000fcc0000010000 */
[----:B------:R-:W-:Y:S01]  /*1ecd0*/  HMMA.16816.F32 R52, R12, R34, R40 ;  /* 0x000000220c34723c */ /* 0x000fe20000001828 */
[----:B------:R-:W4:Y:S01]  /*1ece0*/  LDSM.16.MT88.4 R32, [R139+0x11000] ;  /* 0x011000008b20783b */ /* 0x000f220000004200 */
[----:B------:R-:W-:Y:S02]  /*1ecf0*/  FADD.FTZ R0, R168, R0 ;  /* 0x00000000a8007221 */ /* 0x000fe40000010000 */
[----:B------:R-:W-:Y:S02]  /*1ed00*/  FADD.FTZ R9, R169, R9 ;  /* 0x00000009a9097221 */ /* 0x000fe40000010000 */
[----:B--2---:R-:W-:Y:S02]  /*1ed10*/  FFMA.FTZ R10, R234, R4, -R7 ;  /* 0x00000004ea0a7223 */ /* 0x004fe40000010807 */
[----:B------:R-:W-:Y:S02]  /*1ed20*/  FADD.FTZ R0, R163, R0 ;  /* 0x00000000a3007221 */ /* 0x000fe40000010000 */
[----:B------:R2:W-:Y:S01]  /*1ed30*/  MUFU.EX2 R80, R10 ;  /* 0x0000000a00507308 */ /* 0x0005e20000000800 */
[----:B------:R-:W-:-:S02]  /*1ed40*/  FADD.FTZ R9, R37, R9 ;  /* 0x0000000925097221 */ /* 0x000fc40000010000 */
[----:B------:R-:W-:Y:S02]  /*1ed50*/  FADD.FTZ R0, R165, R0 ;  /* 0x00000000a5007221 */ /* 0x000fe40000010000 */
[----:B------:R-:W-:Y:S02]  /*1ed60*/  FADD.FTZ R9, R162, R9 ;  /* 0x00000009a2097221 */ /* 0x000fe40000010000 */
[----:B------:R-:W-:Y:S02]  /*1ed70*/  FADD.FTZ R0, R167, R0 ;  /* 0x00000000a7007221 */ /* 0x000fe40000010000 */
[----:B--2---:R-:W-:-:S04]  /*1ed80*/  FFMA.FTZ R10, R235, R4, -R7 ;  /* 0x00000004eb0a7223 */ /* 0x004fc80000010807 */
[----:B------:R2:W2:Y:S01]  /*1ed90*/  MUFU.EX2 R39, R10 ;  /* 0x0000000a00277308 */ /* 0x0004a20000000800 */
[----:B------:R-:W-:Y:S02]  /*1eda0*/  FADD.FTZ R9, R164, R9 ;  /* 0x00000009a4097221 */ /* 0x000fe40000010000 */
[----:B------:R-:W-:Y:S01]  /*1edb0*/  FADD.FTZ R0, R160, R0 ;  /* 0x00000000a0007221 */ /* 0x000fe20000010000 */
[----:B-1----:R-:W-:Y:S01]  /*1edc0*/  HMMA.16816.F32 R56, R12, R28, R56 ;  /* 0x0000001c0c38723c */ /* 0x002fe20000001838 */
[----:B------:R-:W-:Y:S01]  /*1edd0*/  FADD.FTZ R9, R161, R9 ;  /* 0x00000009a1097221 */ /* 0x000fe20000010000 */
[----:B------:R-:W-:Y:S01]  /*1ede0*/  LDSM.16.MT88.4 R164, [R139+0x11800] ;  /* 0x011800008ba4783b */ /* 0x000fe20000004200 */
[----:B--2---:R-:W-:-:S04]  /*1edf0*/  FFMA.FTZ R10, R236, R4, -R5 ;  /* 0x00000004ec0a7223 */ /* 0x004fc80000010805 */
        /* <DEDUP_REMOVED lines=10> */
[----:B------:R-:W-:Y:S01]  /*1eea0*/  HMMA.16816.F32 R40, R12, R20, R64 ;  /* 0x000000140c28723c */ /* 0x000fe20000001840 */
[----:B-1----:R-:W-:-:S02]  /*1eeb0*/  FFMA.FTZ R10, R238, R4, -R5 ;  /* 0x00000004ee0a7223 */ /* 0x002fc40000010805 */
[----:B------:R-:W-:-:S05]  /*1eec0*/  FADD.FTZ R0, R146, R0 ;  /* 0x0000000092007221 */ /* 0x000fca0000010000 */
[C---:B------:R-:W-:Y:S01]  /*1eed0*/  HMMA.16816.F32 R44, R12.reuse, R22, R72 ;  /* 0x000000160c2c723c */ /* 0x040fe20000001848 */
[----:B------:R1:W1:Y:S07]  /*1eee0*/  MUFU.EX2 R37, R10 ;  /* 0x0000000a00257308 */ /* 0x00026e0000000800 */
[C---:B------:R-:W-:Y:S01]  /*1eef0*/  HMMA.16816.F32 R76, R12.reuse, R24, R76 ;  /* 0x000000180c4c723c */ /* 0x040fe2000000184c */
[----:B------:R-:W-:Y:S01]  /*1ef00*/  FADD.FTZ R9, R151, R9 ;  /* 0x0000000997097221 */ /* 0x000fe20000010000 */
[----:B------:R-:W4:Y:S06]  /*1ef10*/  LDSM.16.MT88.4 R20, [R180+0x11000] ;  /* 0x01100000b414783b */ /* 0x000f2c0000004200 */
[----:B------:R-:W-:Y:S01]  /*1ef20*/  HMMA.16816.F32 R48, R12, R26, R48 ;  /* 0x0000001a0c30723c */ /* 0x000fe20000001830 */
[----:B-1----:R-:W-:Y:S01]  /*1ef30*/  FFMA.FTZ R10, R237, R4, -R5 ;  /* 0x00000004ed0a7223 */ /* 0x002fe20000010805 */
[----:B------:R-:W1:Y:S01]  /*1ef40*/  LDSM.16.MT88.4 R24, [R181+0x11000] ;  /* 0x01100000b518783b */ /* 0x000e620000004200 */
[----:B------:R-:W-:-:S03]  /*1ef50*/  FADD.FTZ R0, R19, R0 ;  /* 0x0000000013007221 */ /* 0x000fc60000010000 */
[----:B------:R-:W1:Y:S01]  /*1ef60*/  LDSM.16.MT88.4 R148, [R180+0x11800] ;  /* 0x01180000b494783b */ /* 0x000e620000004200 */
[----:B---3--:R-:W-:Y:S02]  /*1ef70*/  F2FP.PACK_AB R12, R81, R82 ;  /* 0x00000052510c723e */ /* 0x008fe400000000ff */
[----:B------:R-:W-:Y:S02]  /*1ef80*/  F2FP.PACK_AB R13, R84, R85 ;  /* 0x00000055540d723e */ /* 0x000fe400000000ff */
[----:B------:R-:W-:Y:S02]  /*1ef90*/  F2FP.PACK_AB R14, R39, R80 ;  /* 0x00000050270e723e */ /* 0x000fe400000000ff */
[----:B--2---:R-:W-:Y:S01]  /*1efa0*/  F2FP.PACK_AB R15, R38, R83 ;  /* 0x00000053260f723e */ /* 0x004fe200000000ff */
[----:B------:R-:W-:Y:S02]  /*1efb0*/  FADD.FTZ R9, R18, R9 ;  /* 0x0000000912097221 */ /* 0x000fe40000010000 */
[----:B------:R-:W-:-:S04]  /*1efc0*/  FADD.FTZ R0, R143, R0 ;  /* 0x000000008f007221 */ /* 0x000fc80000010000 */
[----:B----4-:R-:W-:Y:S01]  /*1efd0*/  HMMA.16816.F32 R68, R12, R32, R68 ;  /* 0x000000200c44723c */ /* 0x010fe20000001844 */
[----:B------:R2:W-:Y:S01]  /*1efe0*/  MUFU.EX2 R33, R10 ;  /* 0x0000000a00217308 */ /* 0x0005e20000000800 */
[----:B------:R-:W-:Y:S02]  /*1eff0*/  FADD.FTZ R9, R144, R9 ;  /* 0x0000000990097221 */ /* 0x000fe40000010000 */
        /* <DEDUP_REMOVED lines=12> */
[----:B------:R2:W4:Y:S01]  /*1f0c0*/  MUFU.EX2 R18, R10 ;  /* 0x0000000a00127308 */ /* 0x0005220000000800 */
        /* <DEDUP_REMOVED lines=9> */
[----:B------:R-:W-:Y:S02]  /*1f160*/  FADD.FTZ R5, R112, R7 ;  /* 0x0000000770057221 */ /* 0x000fe40000010000 */
        /* <DEDUP_REMOVED lines=46> */
[C---:B------:R-:W-:Y:S08]  /*1f450*/  HMMA.16816.F32 R40, R12.reuse, R20, R40 ;  /* 0x000000140c28723c */ /* 0x040ff00000001828 */
[C---:B------:R-:W-:Y:S08]  /*1f460*/  HMMA.16816.F32 R44, R12.reuse, R22, R44 ;  /* 0x000000160c2c723c */ /* 0x040ff0000000182c */
[C---:B-1----:R-:W-:Y:S08]  /*1f470*/  HMMA.16816.F32 R144, R12.reuse, R24, R76 ;  /* 0x000000180c90723c */ /* 0x042ff0000000184c */
[----:B------:R-:W-:Y:S01]  /*1f480*/  HMMA.16816.F32 R48, R12, R26, R48 ;  /* 0x0000001a0c30723c */ /* 0x000fe20000001830 */
[----:B------:R-:W1:Y:S01]  /*1f490*/  LDSM.16.MT88.4 R12, [R181+0x11800] ;  /* 0x01180000b50c783b */ /* 0x000e620000004200 */
[----:B------:R-:W-:-:S02]  /*1f4a0*/  FADD.FTZ R0, R33, R0 ;  /* 0x0000000021007221 */ /* 0x000fc40000010000 */
[----:B----4-:R-:W-:Y:S02]  /*1f4b0*/  FADD.FTZ R4, R18, R4 ;  /* 0x0000000412047221 */ /* 0x010fe40000010000 */
[----:B------:R-:W-:Y:S02]  /*1f4c0*/  FADD.FTZ R0, R32, R0 ;  /* 0x0000000020007221 */ /* 0x000fe40000010000 */
[----:B------:R-:W-:Y:S02]  /*1f4d0*/  FADD.FTZ R4, R11, R4 ;  /* 0x000000040b047221 */ /* 0x000fe40000010000 */
[----:B------:R-:W-:Y:S02]  /*1f4e0*/  FADD.FTZ R5, R7, R0 ;  /* 0x0000000007057221 */ /* 0x000fe40000010000 */
[----:B--2---:R-:W-:-:S05]  /*1f4f0*/  FADD.FTZ R0, R10, R4 ;  /* 0x000000040a007221 */ /* 0x004fca0000010000 */
        /* <DEDUP_REMOVED lines=85> */
.L_x_3385:
[----:B------:R-:W2:Y:S02]  /*1fa50*/  LD.E R0, [R16.64+0x40] ;  /* 0x0000400610007980 */ /* 0x000ea4000c101900 */
[----:B--2---:R-:W-:-:S04]  /*1fa60*/  LEA R0, -R0, RZ, 0x8 ;  /* 0x000000ff00007211 */ /* 0x004fc800078e41ff */
[----:B------:R-:W-:Y:S02]  /*1fa70*/  SHF.R.S32.HI R4, RZ, 0x1f, R0 ;  /* 0x0000001fff047819 */ /* 0x000fe40000011400 */
.L_x_3386:
[----:B------:R-:W-:Y:S05]  /*1fa80*/  BSYNC B0 ;  /* 0x0000000000007941 */ /* 0x000fea0003800000 */
.L_x_3384:
[----:B------:R-:W2:Y:S04]  /*1fa90*/  LDL.LU R19, [R1+0xfc] ;  /* 0x0000fc0001137983 */ /* 0x000ea80000300800 */
[----:B------:R-:W3:Y:S04]  /*1faa0*/  LDL.LU R18, [R1+0xf0] ;  /* 0x0000f00001127983 */ /* 0x000ee80000300800 */
[----:B------:R-:W4:Y:S04]  /*1fab0*/  LDL.LU R15, [R1+0x108] ;  /* 0x00010800010f7983 */ /* 0x000f280000300800 */
[----:B------:R-:W3:Y:S04]  /*1fac0*/  LDL.LU R14, [R1+0xf8] ;  /* 0x0000f800010e7983 */ /* 0x000ee80000300800 */
[----:B------:R-:W3:Y:S04]  /*1fad0*/  LDL.LU R13, [R1+0xb4] ;  /* 0x0000b400010d7983 */ /* 0x000ee80000300800 */
        /* <DEDUP_REMOVED lines=8> */
[----:B------:R-:W4:Y:S01]  /*1fb60*/  LDL R21, [R1+0x1c] ;  /* 0x00001c0001157983 */ /* 0x000f220000100800 */
[----:B------:R-:W-:-:S04]  /*1fb70*/  LEA R226, P3, R0, R248, 0x1 ;  /* 0x000000f800e27211 */ /* 0x000fc800078608ff */
[----:B------:R-:W-:Y:S01]  /*1fb80*/  LEA.HI.X R227, R0, R249, R4, 0x1, P3 ;  /* 0x000000f900e37211 */ /* 0x000fe200018f0c04 */
[----:B------:R-:W-:Y:S04]  /*1fb90*/  STL [R1+0x180], R144 ;  /* 0x0001809001007387 */ /* 0x000fe80000100800 */
[----:B------:R-:W-:Y:S04]  /*1fba0*/  STL [R1+0x17c], R143 ;  /* 0x00017c8f01007387 */ /* 0x000fe80000100800 */
[----:B------:R-:W-:Y:S04]  /*1fbb0*/  STL [R1+0x178], R142 ;  /* 0x0001788e01007387 */ /* 0x000fe80000100800 */
[----:B------:R-:W-:Y:S04]  /*1fbc0*/  STL [R1+0x174], R141 ;  /* 0x0001748d01007387 */ /* 0x000fe80000100800 */
[----:B------:R-:W-:Y:S04]  /*1fbd0*/  STL [R1+0x170], R140 ;  /* 0x0001708c01007387 */ /* 0x000fe80000100800 */
[----:B------:R-:W-:Y:S04]  /*1fbe0*/  STL [R1+0x16c], R139 ;  /* 0x00016c8b01007387 */ /* 0x000fe80000100800 */
[----:B------:R-:W-:Y:S04]  /*1fbf0*/  STL [R1+0x168], R118 ;  /* 0x0001687601007387 */ /* 0x000fe80000100800 */
[----:B------:R-:W-:Y:S01]  /*1fc00*/  STL [R1+0x164], R36 ;  /* 0x0001642401007387 */ /* 0x000fe20000100800 */
[----:B--2---:R-:W-:Y:S01]  /*1fc10*/  MOV R50, R19 ;  /* 0x0000001300327202 */ /* 0x004fe20000000f00 */
[----:B---3--:R-:W-:-:S02]  /*1fc20*/  IMAD.MOV.U32 R54, RZ, RZ, R13 ;  /* 0x000000ffff367224 */ /* 0x008fc400078e000d */
[----:B----4-:R-:W-:Y:S01]  /*1fc30*/  IMAD.MOV.U32 R55, RZ, RZ, R12 ;  /* 0x000000ffff377224 */ /* 0x010fe200078e000c */
[----:B------:R-:W-:Y:S01]  /*1fc40*/  MOV R56, R11 ;  /* 0x0000000b00387202 */ /* 0x000fe20000000f00 */
[----:B------:R-:W-:Y:S01]  /*1fc50*/  IMAD.MOV.U32 R57, RZ, RZ, R10 ;  /* 0x000000ffff397224 */ /* 0x000fe200078e000a */
[----:B------:R-:W-:Y:S01]  /*1fc60*/  ISETP.GE.AND P1, PT, R134, R20, PT ;  /* 0x000000148600720c */ /* 0x000fe20003f26270 */
[----:B------:R-:W-:Y:S02]  /*1fc70*/  IMAD.MOV.U32 R60, RZ, RZ, R5 ;  /* 0x000000ffff3c7224 */ /* 0x000fe400078e0005 */
[----:B------:R-:W-:Y:S01]  /*1fc80*/  IMAD.MOV.U32 R61, RZ, RZ, R22 ;  /* 0x000000ffff3d7224 */ /* 0x000fe200078e0016 */
[----:B------:R-:W-:Y:S01]  /*1fc90*/  MOV R59, R7 ;  /* 0x00000007003b7202 */ /* 0x000fe20000000f00 */
[----:B------:R-:W-:-:S08]  /*1fca0*/  IMAD.MOV.U32 R62, RZ, RZ, R21 ;  /* 0x000000ffff3e7224 */ /* 0x000fd000078e0015 */
[----:B------:R-:W-:Y:S01]  /*1fcb0*/  @!P1 IADD3 R5, P2, R0, R172, RZ ;  /* 0x000000ac00059210 */ /* 0x000fe20007f5e0ff */
[----:B------:R-:W-:Y:S01]  /*1fcc0*/  @!P1 IMAD.MOV.U32 R11, RZ, RZ, R4 ;  /* 0x000000ffff0b9224 */ /* 0x000fe200078e0004 */
[-C--:B------:R-:W-:Y:S01]  /*1fcd0*/  @!P1 MOV R10, R0.reuse ;  /* 0x00000000000a9202 */ /* 0x080fe20000000f00 */
[----:B------:R-:W-:Y:S01]  /*1fce0*/  IMAD.MOV.U32 R58, RZ, RZ, R9 ;  /* 0x000000ffff3a7224 */ /* 0x000fe200078e0009 */
[----:B------:R-:W-:Y:S01]  /*1fcf0*/  @!P1 LEA R9, P4, R61, R0, 0x5 ;  /* 0x000000003d099211 */ /* 0x000fe200078828ff */
[----:B------:R-:W-:Y:S01]  /*1fd00*/  @!P1 IMAD.X R7, R4, 0x1, R218, P2 ;  /* 0x0000000104079824 */ /* 0x000fe200010e06da */
[----:B------:R-:W-:Y:S01]  /*1fd10*/  @!P1 LEA R48, P2, R5, R248, 0x1 ;  /* 0x000000f805309211 */ /* 0x000fe200078408ff */
[----:B------:R-:W-:Y:S02]  /*1fd20*/  @!P1 IMAD R12, R62, 0x30, RZ ;  /* 0x000000303e0c9824 */ /* 0x000fe400078e02ff */
[----:B------:R-:W-:Y:S01]  /*1fd30*/  @!P1 IMAD.WIDE.U32 R10, R61, 0x30, R10 ;  /* 0x000000303d0a9825 */ /* 0x000fe200078e000a */
[----:B------:R-:W-:-:S02]  /*1fd40*/  @!P1 LEA.HI.X R49, R5, R249, R7, 0x1, P2 ;  /* 0x000000f905319211 */ /* 0x000fc400010f0c07 */
[----:B------:R-:W-:Y:S01]  /*1fd50*/  @!P1 LEA.HI.X R13, R61, R4, R62, 0x5, P4 ;  /* 0x000000043d0d9211 */ /* 0x000fe200020f2c3e */
[----:B------:R-:W-:Y:S01]  /*1fd60*/  @!P1 IMAD.IADD R12, R11, 0x1, R12 ;  /* 0x000000010b0c9824 */ /* 0x000fe200078e020c */
[C---:B------:R-:W-:Y:S02]  /*1fd70*/  @!P1 LEA R5, P3, R61.reuse, R0, 0x6 ;  /* 0x000000003d059211 */ /* 0x040fe400078630ff */
[C---:B------:R-:W-:Y:S02]  /*1fd80*/  @!P1 LEA R44, P4, R10.reuse, R248, 0x1 ;  /* 0x000000f80a2c9211 */ /* 0x040fe400078808ff */
[----:B------:R-:W-:Y:S02]  /*1fd90*/  MOV R53, R14 ;  /* 0x0000000e00357202 */ /* 0x000fe40000000f00 */
[C---:B------:R-:W-:Y:S02]  /*1fda0*/  @!P1 LEA.HI.X R14, R61.reuse, R4, R62, 0x6, P3 ;  /* 0x000000043d0e9211 */ /* 0x040fe400018f343e */
[----:B------:R-:W-:Y:S01]  /*1fdb0*/  @!P1 LEA.HI.X R45, R10, R249, R12, 0x1, P4 ;  /* 0x000000f90a2d9211 */ /* 0x000fe200020f0c0c */
[----:B------:R-:W-:Y:S01]  /*1fdc0*/  @!P1 IMAD.MOV.U32 R11, RZ, RZ, R4 ;  /* 0x000000ffff0b9224 */ /* 0x000fe200078e0004 */
[----:B------:R-:W-:-:S02]  /*1fdd0*/  @!P1 LEA R7, P2, R61, R0, 0x7 ;  /* 0x000000003d079211 */ /* 0x000fc400078438ff */
[-C--:B------:R-:W-:Y:S02]  /*1fde0*/  @!P1 LEA R46, P5, R9, R248.reuse, 0x1 ;  /* 0x000000f8092e9211 */ /* 0x080fe400078a08ff */
[----:B------:R-:W-:Y:S02]  /*1fdf0*/  @!P1 LEA R42, P3, R5, R248, 0x1 ;  /* 0x000000f8052a9211 */ /* 0x000fe400078608ff */
[----:B------:R-:W-:Y:S01]  /*1fe00*/  @!P1 MOV R10, R0 ;  /* 0x00000000000a9202 */ /* 0x000fe20000000f00 */
[----:B------:R-:W-:Y:S01]  /*1fe10*/  IMAD.MOV.U32 R52, RZ, RZ, R15 ;  /* 0x000000ffff347224 */ /* 0x000fe200078e000f */
[----:B------:R-:W-:Y:S02]  /*1fe20*/  @!P1 LEA.HI.X R15, R61, R4, R62, 0x7, P2 ;  /* 0x000000043d0f9211 */ /* 0x000fe400010f3c3e */
[-C--:B------:R-:W-:Y:S01]  /*1fe30*/  @!P1 LEA.HI.X R47, R9, R249.reuse, R13, 0x1, P5 ;  /* 0x000000f9092f9211 */ /* 0x080fe200028f0c0d */
[----:B------:R-:W-:Y:S01]  /*1fe40*/  @!P1 IMAD.WIDE.U32 R20, R61, 0x50, R10 ;  /* 0x000000503d149825 */ /* 0x000fe200078e000a */
[----:B------:R-:W-:-:S02]  /*1fe50*/  @!P1 LEA.HI.X R43, R5, R249, R14, 0x1, P3 ;  /* 0x000000f9052b9211 */ /* 0x000fc400018f0c0e */
[C---:B------:R-:W-:Y:S01]  /*1fe60*/  @!P1 LEA R40, P2, R7.reuse, R248, 0x1 ;  /* 0x000000f807289211 */ /* 0x040fe200078408ff */
[----:B------:R-:W-:Y:S01]  /*1fe70*/  @!P1 IMAD R5, R62, 0x50, RZ ;  /* 0x000000503e059824 */ /* 0x000fe200078e02ff */
[----:B------:R-:W-:Y:S01]  /*1fe80*/  @!P1 MOV R13, R4 ;  /* 0x00000004000d9202 */ /* 0x000fe20000000f00 */
[----:B------:R-:W-:Y:S01]  /*1fe90*/  @!P1 IMAD.MOV.U32 R12, RZ, RZ, R0 ;  /* 0x000000ffff0c9224 */ /* 0x000fe200078e0000 */
[----:B------:R-:W-:Y:S01]  /*1fea0*/  @!P1 MOV R24, R0 ;  /* 0x0000000000189202 */ /* 0x000fe20000000f00 */
[----:B------:R-:W-:Y:S01]  /*1feb0*/  @!P1 IMAD.MOV.U32 R25, RZ, RZ, R4 ;  /* 0x000000ffff199224 */ /* 0x000fe200078e0004 */
[----:B------:R-:W-:Y:S01]  /*1fec0*/  @!P1 LEA.HI.X R41, R7, R249, R15, 0x1, P2 ;  /* 0x000000f907299211 */ /* 0x000fe200010f0c0f */
[----:B------:R-:W-:Y:S01]  /*1fed0*/  IMAD.MOV.U32 R51, RZ, RZ, R18 ;  /* 0x000000ffff337224 */ /* 0x000fe200078e0012 */
[----:B------:R-:W-:Y:S01]  /*1fee0*/  @!P1 LEA R38, P2, R20, R248, 0x1 ;  /* 0x000000f814269211 */ /* 0x000fe200078408ff */
[----:B------:R-:W-:Y:S02]  /*1fef0*/  @!P1 IMAD.MOV.U32 R22, RZ, RZ, R0 ;  /* 0x000000ffff169224 */ /* 0x000fe400078e0000 */
[----:B------:R-:W-:-:S02]  /*1ff00*/  @!P1 IMAD.MOV.U32 R23, RZ, RZ, R4 ;  /* 0x000000ffff179224 */ /* 0x000fc400078e0004 */
[----:B------:R-:W-:Y:S02]  /*1ff10*/  @!P1 IMAD.IADD R5, R21, 0x1, R5 ;  /* 0x0000000115059824 */ /* 0x000fe400078e0205 */
        /* <DEDUP_REMOVED lines=11> */
[----:B------:R-:W-:Y:S02]  /*1ffd0*/  @!P1 IADD3 R11, R27, R11, RZ ;  /* 0x0000000b1b0b9210 */ /* 0x000fe40007ffe0ff */
        /* <DEDUP_REMOVED lines=18> */
[----:B------:R-:W-:Y:S01]  /*20100*/  @!P1 IMAD.MOV.U32 R11, RZ, RZ, R4 ;  /* 0x000000ffff0b9224 */ /* 0x000fe200078e0004 */
[-C--:B------:R-:W-:Y:S01]  /*20110*/  @!P1 MOV R13, R4.reuse ;  /* 0x00000004000d9202 */ /* 0x080fe20000000f00 */
[----:B------:R-:W-:Y:S01]  /*20120*/  @!PT LDS RZ, [RZ] ;  /* 0x00000000fffff984 */ /* 0x000fe20000000800 */
[----:B------:R-:W-:Y:S01]  /*20130*/  @!PT LDS RZ, [RZ] ;  /* 0x00000000fffff984 */ /* 0x000fe20000000800 */
[----:B------:R-:W-:Y:S01]  /*20140*/  @!PT LDS RZ, [RZ] ;  /* 0x00000000fffff984 */ /* 0x000fe20000000800 */
[----:B------:R3:W-:Y:S01]  /*20150*/  @!P1 LDGSTS.E.BYPASS.LTC128B.128 [R189+0xa800], [R48.64] ;  /* 0x0a80000030bd9fae */ /* 0x0007e2000b901d46 */
[----:B------:R-:W-:Y:S01]  /*20160*/  @!P1 MOV R5, R4 ;  /* 0x0000000400059202 */ /* 0x000fe20000000f00 */
[--C-:B------:R-:W-:Y:S01]  /*20170*/  @!P1 IMAD.MOV.U32 R12, RZ, RZ, R0.reuse ;  /* 0x000000ffff0c9224 */ /* 0x100fe200078e0000 */
        /* <DEDUP_REMOVED lines=100> */
[----:B------:R-:W-:Y:S01]  /*207c0*/  LDSM.16.M88.4 R40, [R137+0x3000] ;  /* 0x003000008928783b */ /* 0x000fe20000000200 */
[----:B------:R-:W-:Y:S01]  /*207d0*/  MOV R92, R60 ;  /* 0x0000003c005c7202 */ /* 0x000fe20000000f00 */
[----:B------:R-:W-:Y:S01]  /*207e0*/  IMAD.MOV.U32 R93, RZ, RZ, R59 ;  /* 0x000000ffff5d7224 */ /* 0x000fe200078e003b */
[----:B------:R-:W-:Y:S01]  /*207f0*/  MOV R95, R57 ;  /* 0x00000039005f7202 */ /* 0x000fe20000000f00 */
[----:B------:R-:W-:Y:S04]  /*20800*/  LDSM.16.M88.4 R80, [R137+0x4000] ;  /* 0x004000008950783b */ /* 0x000fe80000000200 */
[----:B--2---:R-:W2:Y:S01]  /*20810*/  LDSM.16.M88.4 R20, [R137+0x2800] ;  /* 0x002800008914783b */ /* 0x004ea20000000200 */
[----:B------:R-:W-:Y:S01]  /*20820*/  IMAD.MOV.U32 R94, RZ, RZ, R58 ;  /* 0x000000ffff5e7224 */ /* 0x000fe200078e003a */
[----:B------:R-:W-:Y:S01]  /*20830*/  MOV R106, R51 ;  /* 0x00000033006a7202 */ /* 0x000fe20000000f00 */
[----:B------:R-:W-:Y:S01]  /*20840*/  IMAD.MOV.U32 R97, RZ, RZ, R56 ;  /* 0x000000ffff617224 */ /* 0x000fe200078e0038 */
[----:B------:R-:W1:Y:S01]  /*20850*/  LDSM.16.M88.4 R76, [R137+0x4800] ;  /* 0x00480000894c783b */ /* 0x000e620000000200 */
[----:B------:R-:W-:Y:S01]  /*20860*/  IMAD.MOV.U32 R107, RZ, RZ, R50 ;  /* 0x000000ffff6b7224 */ /* 0x000fe200078e0032 */
[----:B------:R-:W-:Y:S01]  /*20870*/  MOV R99, R54 ;  /* 0x0000003600637202 */ /* 0x000fe20000000f00 */
[----:B------:R-:W-:Y:S01]  /*20880*/  IMAD.MOV.U32 R98, RZ, RZ, R55 ;  /* 0x000000ffff627224 */ /* 0x000fe200078e0037 */
[----:B------:R-:W1:Y:S01]  /*20890*/  LDSM.16.M88.4 R84, [R137+0x3800] ;  /* 0x003800008954783b */ /* 0x000e620000000200 */
[----:B------:R-:W-:-:S02]  /*208a0*/  IMAD.MOV.U32 R104, RZ, RZ, R53 ;  /* 0x000000ffff687224 */ /* 0x000fc400078e0035 */
[----:B------:R-:W-:Y:S01]  /*208b0*/  IMAD.MOV.U32 R105, RZ, RZ, R52 ;  /* 0x000000ffff697224 */ /* 0x000fe200078e0034 */
[----:B------:R-:W2:Y:S04]  /*208c0*/  LDSM.16.M88.4 R72, [R137+0x5000] ;  /* 0x005000008948783b */ /* 0x000ea80000000200 */
[----:B------:R-:W2:Y:S04]  /*208d0*/  LDSM.16.M88.4 R68, [R137+0x5800] ;  /* 0x005800008944783b */ /* 0x000ea80000000200 */
[----:B------:R-:W2:Y:S04]  /*208e0*/  LDSM.16.M88.4 R64, [R137+0x6000] ;  /* 0x006000008940783b */ /* 0x000ea80000000200 */
[----:B------:R-:W2:Y:S04]  /*208f0*/  LDSM.16.M88.4 R60, [R137+0x6800] ;  /* 0x00680000893c783b */ /* 0x000ea80000000200 */
[----:B------:R-:W2:Y:S04]  /*20900*/  LDSM.16.M88.4 R56, [R137+0x7000] ;  /* 0x007000008938783b */ /* 0x000ea80000000200 */
[----:B---3--:R-:W3:Y:S04]  /*20910*/  LDSM.16.M88.4 R48, [R137+0x8000] ;  /* 0x008000008930783b */ /* 0x008ee80000000200 */
[----:B----4-:R-:W4:Y:S04]  /*20920*/  LDSM.16.M88.4 R44, [R137+0x8800] ;  /* 0x00880000892c783b */ /* 0x010f280000000200 */
[----:B------:R-:W3:Y:S04]  /*20930*/  LDSM.16.M88.4 R52, [R137+0x7800] ;  /* 0x007800008934783b */ /* 0x000ee80000000200 */
[----:B------:R-:W3:Y:S04]  /*20940*/  LDSM.16.M88.4 R32, [R137+0x9000] ;  /* 0x009000008920783b */ /* 0x000ee80000000200 */
[----:B------:R-:W3:Y:S01]  /*20950*/  LDSM.16.M88.4 R28, [R137+0x9800] ;  /* 0x00980000891c783b */ /* 0x000ee20000000200 */
[C---:B-1----:R-:W-:Y:S03]  /*20960*/  HMMA.16816.F32 R100, R12.reuse, R24, RZ ;  /* 0x000000180c64723c */ /* 0x042fe600000018ff */
[----:B------:R-:W-:Y:S04]  /*20970*/  STL [R1+0x160], R2 ;  /* 0x0001600201007387 */ /* 0x000fe80000100800 */
[----:B------:R-:W0:Y:S01]  /*20980*/  LDGDEPBAR ;  /* 0x00000000000079af */ /* 0x000e220000000000 */
[C---:B------:R-:W-:Y:S03]  /*20990*/  HMMA.16816.F32 R88, R12.reuse, R26, RZ ;  /* 0x0000001a0c58723c */ /* 0x040fe600000018ff */
[----:B------:R1:W-:Y:S05]  /*209a0*/  LDSM.16.M88.4 R24, [R107] ;  /* 0x000000006b18783b */ /* 0x0003ea0000000200 */
[C---:B--2---:R-:W-:Y:S08]  /*209b0*/  HMMA.16816.F32 R176, R12.reuse, R20, RZ ;  /* 0x000000140cb0723c */ /* 0x044ff000000018ff */
[C---:B------:R-:W-:Y:S01]  /*209c0*/  HMMA.16816.F32 R112, R12.reuse, R22, RZ ;  /* 0x000000160c70723c */ /* 0x040fe200000018ff */
[----:B------:R-:W-:Y:S07]  /*209d0*/  LDSM.16.M88.4 R20, [R96+0x2000] ;  /* 0x002000006014783b */ /* 0x000fee0000000200 */
[C---:B------:R-:W-:Y:S08]  /*209e0*/  HMMA.16816.F32 R172, R12.reuse, R40, RZ ;  /* 0x000000280cac723c */ /* 0x040ff000000018ff */
[----:B------:R-:W-:Y:S01]  /*209f0*/  HMMA.16816.F32 R108, R12, R42, RZ ;  /* 0x0000002a0c6c723c */ /* 0x000fe200000018ff */
[----:B------:R-:W2:Y:S01]  /*20a00*/  LDSM.16.M88.4 R40, [R96+0x2800] ;  /* 0x002800006028783b */ /* 0x000ea20000000200 */
[----:B------:R-:W-:Y:S01]  /*20a10*/  MOV R214, R106 ;  /* 0x0000006a00d67202 */ /* 0x000fe20000000f00 */
[----:B------:R-:W-:-:S02]  /*20a20*/  IMAD.MOV.U32 R119, RZ, RZ, R105 ;  /* 0x000000ffff777224 */ /* 0x000fc400078e0069 */
[----:B------:R-:W-:Y:S01]  /*20a30*/  IMAD.MOV.U32 R117, RZ, RZ, R104 ;  /* 0x000000ffff757224 */ /* 0x000fe200078e0068 */
[----:B------:R-:W-:Y:S01]  /*20a40*/  MOV R133, R95 ;  /* 0x0000005f00857202 */ /* 0x000fe20000000f00 */
[----:B------:R-:W-:Y:S01]  /*20a50*/  IMAD.MOV.U32 R136, RZ, RZ, R94 ;  /* 0x000000ffff887224 */ /* 0x000fe200078e005e */
[----:B------:R-:W-:Y:S01]  /*20a60*/  HMMA.16816.F32 R128, R12, R80, RZ ;  /* 0x000000500c80723c */ /* 0x000fe200000018ff */
[----:B------:R-:W-:Y:S01]  /*20a70*/  IMAD.MOV.U32 R215, RZ, RZ, R93 ;  /* 0x000000ffffd77224 */ /* 0x000fe200078e005d */
[----:B------:R-:W-:-:S06]  /*20a80*/  MOV R228, R92 ;  /* 0x0000005c00e47202 */ /* 0x000fcc0000000f00 */
        /* <DEDUP_REMOVED lines=24> */
[----:B------:R-:W-:Y:S08]  /*20c10*/  HMMA.16816.F32 R12, R12, R30, RZ ;  /* 0x0000001e0c0c723c */ /* 0x000ff000000018ff */
[----:B------:R-:W-:Y:S01]  /*20c20*/  IMAD.MOV.U32 R35, RZ, RZ, R141 ;  /* 0x000000ffff237224 */ /* 0x000fe200078e008d */
[----:B------:R-:W-:Y:S01]  /*20c30*/  MOV R10, R142 ;  /* 0x0000008e000a7202 */ /* 0x000fe20000000f00 */
[----:B------:R-:W-:Y:S01]  /*20c40*/  IMAD.MOV.U32 R0, RZ, RZ, R143 ;  /* 0x000000ffff007224 */ /* 0x000fe200078e008f */
[C---:B--2---:R-:W-:Y:S11]  /*20c50*/  HMMA.16816.F32 R28, R24.reuse, R40, R176 ;  /* 0x00000028181c723c */ /* 0x044ff600000018b0 */
[----:B------:R-:W-:Y:S02]  /*20c60*/  @!UPT UIADD3 URZ, URZ, URZ, URZ ;  /* 0x0000003f3f3ff290 */ /* 0x000fe4000fffe03f */
[----:B------:R-:W-:Y:S01]  /*20c70*/  IMAD.MOV.U32 R144, RZ, RZ, R12 ;  /* 0x000000ffff907224 */ /* 0x000fe200078e000c */
[----:B------:R-:W-:Y:S01]  /*20c80*/  MOV R143, R13 ;  /* 0x0000000d008f7202 */ /* 0x000fe20000000f00 */
[----:B------:R-:W-:Y:S02]  /*20c90*/  IMAD.MOV.U32 R142, RZ, RZ, R14 ;  /* 0x000000ffff8e7224 */ /* 0x000fe400078e000e */
[----:B------:R-:W-:Y:S02]  /*20ca0*/  IMAD.MOV.U32 R141, RZ, RZ, R15 ;  /* 0x000000ffff8d7224 */ /* 0x000fe400078e000f */
[C---:B------:R-:W-:Y:S11]  /*20cb0*/  HMMA.16816.F32 R12, R24.reuse, R20, R100 ;  /* 0x00000014180c723c */ /* 0x040ff60000001864 */
[----:B------:R-:W-:Y:S11]  /*20cc0*/  @!UPT UIADD3 URZ, URZ, URZ, URZ ;  /* 0x0000003f3f3ff290 */ /* 0x000ff6000fffe03f */
[----:B------:R-:W-:Y:S02]  /*20cd0*/  @!UPT UIADD3 URZ, URZ, URZ, URZ ;  /* 0x0000003f3f3ff290 */ /* 0x000fe4000fffe03f */
[----:B------:R-:W-:Y:S01]  /*20ce0*/  MOV R9, R12 ;  /* 0x0000000c00097202 */ /* 0x000fe20000000f00 */
[----:B------:R-:W-:Y:S01]  /*20cf0*/  IMAD.MOV.U32 R11, RZ, RZ, R13 ;  /* 0x000000ffff0b7224 */ /* 0x000fe200078e000d */
[----:B------:R-:W-:Y:S01]  /*20d00*/  MOV R4, R15 ;  /* 0x0000000f00047202 */ /* 0x000fe20000000f00 */
[----:B------:R-:W-:Y:S02]  /*20d10*/  IMAD.MOV.U32 R5, RZ, RZ, R14 ;  /* 0x000000ffff057224 */ /* 0x000fe400078e000e */
[----:B------:R-:W-:Y:S01]  /*20d20*/  HMMA.16816.F32 R12, R24, R22, R88 ;  /* 0x00000016180c723c */ /* 0x000fe20000001858 */
[----:B------:R-:W1:Y:S06]  /*20d30*/  LDSM.16.M88.4 R20, [R96+0x3000] ;  /* 0x003000006014783b */ /* 0x000e6c0000000200 */
[----:B------:R-:W-:Y:S01]  /*20d40*/  IMAD.MOV.U32 R91, RZ, RZ, R28 ;  /* 0x000000ffff5b7224 */ /* 0x000fe200078e001c */
[----:B------:R-:W-:Y:S01]  /*20d50*/  MOV R90, R29 ;  /* 0x0000001d005a7202 */ /* 0x000fe20000000f00 */
[----:B------:R-:W-:-:S02]  /*20d60*/  IMAD.MOV.U32 R89, RZ, RZ, R30 ;  /* 0x000000ffff597224 */ /* 0x000fc400078e001e */
[----:B------:R-:W-:Y:S02]  /*20d70*/  IMAD.MOV.U32 R88, RZ, RZ, R31 ;  /* 0x000000ffff587224 */ /* 0x000fe400078e001f */
[----:B------:R-:W-:Y:S01]  /*20d80*/  HMMA.16816.F32 R28, R24, R42, R112 ;  /* 0x0000002a181c723c */ /* 0x000fe20000001870 */
[----:B------:R-:W-:-:S10]  /*20d90*/  IMAD.MOV.U32 R52, RZ, RZ, R140 ;  /* 0x000000ffff347224 */ /* 0x000fd400078e008c */
[----:B------:R-:W-:Y:S01]  /*20da0*/  IMAD.MOV.U32 R39, RZ, RZ, R12 ;  /* 0x000000ffff277224 */ /* 0x000fe200078e000c */
[----:B------:R-:W-:Y:S01]  /*20db0*/  MOV R19, R14 ;  /* 0x0000000e00137202 */ /* 0x000fe20000000f00 */
[----:B------:R-:W-:Y:S02]  /*20dc0*/  IMAD.MOV.U32 R38, RZ, RZ, R13 ;  /* 0x000000ffff267224 */ /* 0x000fe400078e000d */
[----:B------:R-:W-:Y:S02]  /*20dd0*/  IMAD.MOV.U32 R18, RZ, RZ, R15 ;  /* 0x000000ffff127224 */ /* 0x000fe400078e000f */
[----:B------:R-:W2:Y:S07]  /*20de0*/  LDSM.16.M88.4 R12, [R96+0x3800] ;  /* 0x00380000600c783b */ /* 0x000eae0000000200 */
[----:B------:R-:W-:Y:S01]  /*20df0*/  MOV R140, R28 ;  /* 0x0000001c008c7202 */ /* 0x000fe20000000f00 */
[----:B------:R-:W-:Y:S01]  /*20e00*/  IMAD.MOV.U32 R139, RZ, RZ, R29 ;  /* 0x000000ffff8b7224 */ /* 0x000fe200078e001d */
[----:B------:R-:W-:Y:S01]  /*20e10*/  MOV R249, R31 ;  /* 0x0000001f00f97202 */ /* 0x000fe20000000f00 */
[----:B------:R-:W-:-:S02]  /*20e20*/  IMAD.MOV.U32 R118, RZ, RZ, R30 ;  /* 0x000000ffff767224 */ /* 0x000fc400078e001e */
[----:B------:R-:W3:Y:S01]  /*20e30*/  LDSM.16.M88.4 R28, [R96+0x4000] ;  /* 0x00400000601c783b */ /* 0x000ee20000000200 */
[C---:B-1----:R-:W-:Y:S08]  /*20e40*/  HMMA.16816.F32 R40, R24.reuse, R22, R108 ;  /* 0x000000161828723c */ /* 0x042ff0000000186c */
[C---:B------:R-:W-:Y:S11]  /*20e50*/  HMMA.16816.F32 R172, R24.reuse, R20, R172 ;  /* 0x0000001418ac723c */ /* 0x040ff600000018ac */
[----:B------:R-:W-:Y:S05]  /*20e60*/  @!UPT UIADD3 URZ, URZ, URZ, URZ ;  /* 0x0000003f3f3ff290 */ /* 0x000fea000fffe03f */
[----:B------:R-:W-:Y:S01]  /*20e70*/  IMAD.MOV.U32 R36, RZ, RZ, R40 ;  /* 0x000000ffff247224 */ /* 0x000fe200078e0028 */
[----:B------:R-:W-:Y:S01]  /*20e80*/  MOV R248, R42 ;  /* 0x0000002a00f87202 */ /* 0x000fe20000000f00 */
[----:B------:R-:W-:Y:S02]  /*20e90*/  IMAD.MOV.U32 R2, RZ, RZ, R41 ;  /* 0x000000ffff027224 */ /* 0x000fe400078e0029 */
[----:B------:R-:W-:Y:S01]  /*20ea0*/  IMAD.MOV.U32 R7, RZ, RZ, R43 ;  /* 0x000000ffff077224 */ /* 0x000fe200078e002b */
[C---:B--2---:R-:W-:Y:S08]  /*20eb0*/  HMMA.16816.F32 R20, R24.reuse, R12, R92 ;  /* 0x0000000c1814723c */ /* 0x044ff0000000185c */
[----:B---3--:R-:W-:Y:S01]  /*20ec0*/  HMMA.16816.F32 R40, R24, R28, R128 ;  /* 0x0000001c1828723c */ /* 0x008fe20000001880 */
[----:B------:R-:W-:-:S07]  /*20ed0*/  MOV R213, R99 ;  /* 0x0000006300d57202 */ /* 0x000fce0000000f00 */
[----:B------:R-:W-:Y:S01]  /*20ee0*/  HMMA.16816.F32 R12, R24, R14, R84 ;  /* 0x0000000e180c723c */ /* 0x000fe20000001854 */
[----:B------:R-:W-:Y:S01]  /*20ef0*/  IMAD.MOV.U32 R212, RZ, RZ, R98 ;  /* 0x000000ffffd47224 */ /* 0x000fe200078e0062 */
[----:B------:R-:W-:Y:S01]  /*20f00*/  MOV R98, R49 ;  /* 0x0000003100627202 */ /* 0x000fe20000000f00 */
[----:B------:R-:W-:Y:S02]  /*20f10*/  IMAD.MOV.U32 R116, RZ, RZ, R97 ;  /* 0x000000ffff747224 */ /* 0x000fe400078e0061 */
[----:B------:R-:W-:Y:S02]  /*20f20*/  IMAD.MOV.U32 R99, RZ, RZ, R48 ;  /* 0x000000ffff637224 */ /* 0x000fe400078e0030 */
[----:B------:R-:W-:Y:S01]  /*20f30*/  IMAD.MOV.U32 R97, RZ, RZ, R50 ;  /* 0x000000ffff617224 */ /* 0x000fe200078e0032 */
[----:B------:R-:W-:Y:S01]  /*20f40*/  MOV R50, R20 ;  /* 0x0000001400327202 */ /* 0x000fe20000000f00 */
[----:B------:R-:W-:Y:S02]  /*20f50*/  IMAD.MOV.U32 R92, RZ, RZ, R23 ;  /* 0x000000ffff5c7224 */ /* 0x000fe400078e0017 */
[----:B------:R-:W-:-:S02]  /*20f60*/  IMAD.MOV.U32 R49, RZ, RZ, R21 ;  /* 0x000000ffff317224 */ /* 0x000fc400078e0015 */
[----:B------:R-:W-:Y:S02]  /*20f70*/  IMAD.MOV.U32 R48, RZ, RZ, R22 ;  /* 0x000000ffff307224 */ /* 0x000fe400078e0016 */
[----:B------:R-:W1:Y:S01]  /*20f80*/  LDSM.16.M88.4 R20, [R96+0x4800] ;  /* 0x004800006014783b */ /* 0x000e620000000200 */
[----:B------:R-:W-:Y:S01]  /*20f90*/  IMAD.MOV.U32 R115, RZ, RZ, R40 ;  /* 0x000000ffff737224 */ /* 0x000fe200078e0028 */
[----:B------:R-:W-:Y:S01]  /*20fa0*/  MOV R113, R42 ;  /* 0x0000002a00717202 */ /* 0x000fe20000000f00 */
[----:B------:R-:W-:Y:S02]  /*20fb0*/  IMAD.MOV.U32 R114, RZ, RZ, R41 ;  /* 0x000000ffff727224 */ /* 0x000fe400078e0029 */
[----:B------:R-:W-:Y:S02]  /*20fc0*/  IMAD.MOV.U32 R112, RZ, RZ, R43 ;  /* 0x000000ffff707224 */ /* 0x000fe400078e002b */
[----:B------:R-:W2:Y:S02]  /*20fd0*/  LDSM.16.M88.4 R40, [R96+0x7000] ;  /* 0x007000006028783b */ /* 0x000ea40000000200 */
[----:B------:R-:W-:Y:S01]  /*20fe0*/  MOV R34, R13 ;  /* 0x0000000d00227202 */ /* 0x000fe20000000f00 */
[----:B------:R-:W-:Y:S01]  /*20ff0*/  IMAD.MOV.U32 R33, RZ, RZ, R14 ;  /* 0x000000ffff217224 */ /* 0x000fe200078e000e */
[----:B------:R-:W-:Y:S01]  /*21000*/  MOV R84, R12 ;  /* 0x0000000c00547202 */ /* 0x000fe20000000f00 */
[----:B------:R-:W-:-:S02]  /*21010*/  IMAD.MOV.U32 R32, RZ, RZ, R15 ;  /* 0x000000ffff207224 */ /* 0x000fc400078e000f */
[----:B------:R-:W3:Y:S01]  /*21020*/  LDSM.16.M88.4 R12, [R96+0x5000] ;  /* 0x00500000600c783b */ /* 0x000ee20000000200 */
[----:B------:R-:W-:Y:S01]  /*21030*/  IMAD.MOV.U32 R101, RZ, RZ, R35 ;  /* 0x000000ffff657224 */ /* 0x000fe200078e0023 */
[----:B------:R-:W-:Y:S01]  /*21040*/  MOV R102, R10 ;  /* 0x0000000a00667202 */ /* 0x000fe20000000f00 */
[----:B------:R-:W-:Y:S02]  /*21050*/  IMAD.MOV.U32 R100, RZ, RZ, R52 ;  /* 0x000000ffff647224 */ /* 0x000fe400078e0034 */
[----:B------:R-:W-:Y:S01]  /*21060*/  IMAD.MOV.U32 R103, RZ, RZ, R0 ;  /* 0x000000ffff677224 */ /* 0x000fe200078e0000 */
[----:B------:R-:W-:Y:S01]  /*21070*/  HMMA.16816.F32 R240, R24, R30, R104 ;  /* 0x0000001e18f0723c */ /* 0x000fe20000001868 */
[----:B------:R-:W-:Y:S01]  /*21080*/  MOV R111, R215 ;  /* 0x000000d7006f7202 */ /* 0x000fe20000000f00 */
[----:B------:R-:W-:Y:S01]  /*21090*/  IMAD.MOV.U32 R10, RZ, RZ, R214 ;  /* 0x000000ffff0a7224 */ /* 0x000fe200078e00d6 */
[----:B------:R-:W-:Y:S01]  /*210a0*/  MOV R131, R213 ;  /* 0x000000d500837202 */ /* 0x000fe20000000f00 */
[----:B------:R-:W-:-:S04]  /*210b0*/  IMAD.MOV.U32 R0, RZ, RZ, R212 ;  /* 0x000000ffff007224 */ /* 0x000fc800078e00d4 */
[C---:B-1----:R-:W-:Y:S01]  /*210c0*/  HMMA.16816.F32 R236, R24.reuse, R20, R124 ;  /* 0x0000001418ec723c */ /* 0x042fe2000000187c */
[----:B------:R-:W-:Y:S01]  /*210d0*/  IMAD.MOV.U32 R104, RZ, RZ, R100 ;  /* 0x000000ffff687224 */ /* 0x000fe200078e0064 */
[----:B------:R-:W-:Y:S01]  /*210e0*/  MOV R105, R101 ;  /* 0x0000006500697202 */ /* 0x000fe20000000f00 */
[----:B------:R-:W-:Y:S01]  /*210f0*/  IMAD.MOV.U32 R106, RZ, RZ, R102 ;  /* 0x000000ffff6a7224 */ /* 0x000fe200078e0066 */
[----:B------:R-:W-:Y:S01]  /*21100*/  MOV R129, R33 ;  /* 0x0000002100817202 */ /* 0x000fe20000000f00 */
[----:B------:R-:W-:Y:S01]  /*21110*/  IMAD.MOV.U32 R107, RZ, RZ, R103 ;  /* 0x000000ffff6b7224 */ /* 0x000fe200078e0067 */
[----:B------:R-:W-:Y:S02]  /*21120*/  LDSM.16.M88.4 R28, [R96+0x5800] ;  /* 0x00580000601c783b */ /* 0x000fe40000000200 */
[----:B--2---:R-:W-:Y:S01]  /*21130*/  HMMA.16816.F32 R100, R24, R40, R200 ;  /* 0x000000281864723c */ /* 0x004fe200000018c8 */
[----:B------:R-:W-:Y:S01]  /*21140*/  IMAD.MOV.U32 R124, RZ, RZ, R91 ;  /* 0x000000ffff7c7224 */ /* 0x000fe200078e005b */
[----:B------:R-:W-:Y:S01]  /*21150*/  MOV R126, R89 ;  /* 0x00000059007e7202 */ /* 0x000fe20000000f00 */
[----:B------:R-:W-:-:S02]  /*21160*/  IMAD.MOV.U32 R125, RZ, RZ, R90 ;  /* 0x000000ffff7d7224 */ /* 0x000fc400078e005a */
[----:B------:R-:W-:Y:S02]  /*21170*/  IMAD.MOV.U32 R127, RZ, RZ, R88 ;  /* 0x000000ffff7f7224 */ /* 0x000fe400078e0058 */
[----:B------:R-:W-:Y:S01]  /*21180*/  IMAD.MOV.U32 R200, RZ, RZ, R112 ;  /* 0x000000ffffc87224 */ /* 0x000fe200078e0070 */
[----:B------:R-:W-:Y:S01]  /*21190*/  MOV R112, R144 ;  /* 0x0000009000707202 */ /* 0x000fe20000000f00 */
[----:B------:R-:W-:Y:S01]  /*211a0*/  IMAD.MOV.U32 R41, RZ, RZ, R113 ;  /* 0x000000ffff297224 */ /* 0x000fe200078e0071 */
[----:B------:R-:W-:Y:S01]  /*211b0*/  HMMA.16816.F32 R88, R24, R42, R56 ;  /* 0x0000002a1858723c */ /* 0x000fe20000001838 */
[----:B------:R-:W-:Y:S01]  /*211c0*/  MOV R40, R114 ;  /* 0x0000007200287202 */ /* 0x000fe20000000f00 */
[----:B------:R1:W5:Y:S01]  /*211d0*/  LDL.LU R144, [R1+0x180] ;  /* 0x0001800001907983 */ /* 0x0003620000300800 */
[----:B------:R-:W-:Y:S02]  /*211e0*/  IMAD.MOV.U32 R113, RZ, RZ, R143 ;  /* 0x000000ffff717224 */ /* 0x000fe400078e008f */
[----:B------:R-:W-:Y:S01]  /*211f0*/  IMAD.MOV.U32 R114, RZ, RZ, R142 ;  /* 0x000000ffff727224 */ /* 0x000fe200078e008e */
[----:B------:R1:W5:Y:S01]  /*21200*/  LDL.LU R143, [R1+0x17c] ;  /* 0x00017c00018f7983 */ /* 0x0003620000300800 */
[----:B------:R-:W-:Y:S01]  /*21210*/  IMAD.MOV.U32 R43, RZ, RZ, R115 ;  /* 0x000000ffff2b7224 */ /* 0x000fe200078e0073 */
[----:B------:R-:W-:-:S02]  /*21220*/  MOV R115, R141 ;  /* 0x0000008d00737202 */ /* 0x000fc40000000f00 */
[----:B------:R1:W5:Y:S04]  /*21230*/  LDL.LU R142, [R1+0x178] ;  /* 0x00017800018e7983 */ /* 0x0003680000300800 */
[----:B------:R1:W5:Y:S04]  /*21240*/  LDL.LU R141, [R1+0x174] ;  /* 0x00017400018d7983 */ /* 0x0003680000300800 */
[----:B------:R-:W2:Y:S01]  /*21250*/  LDL.LU R201, [R1+0xb8] ;  /* 0x0000b80001c97983 */ /* 0x000ea20000300800 */
[----:B---3--:R-:W-:Y:S01]  /*21260*/  HMMA.16816.F32 R212, R24, R12, R76 ;  /* 0x0000000c18d4723c */ /* 0x008fe2000000184c */
[----:B------:R-:W-:-:S02]  /*21270*/  IMAD.MOV.U32 R110, RZ, RZ, R228 ;  /* 0x000000ffff6e7224 */ /* 0x000fc400078e00e4 */
[----:B------:R-:W-:Y:S01]  /*21280*/  IMAD.MOV.U32 R128, RZ, RZ, R34 ;  /* 0x000000ffff807224 */ /* 0x000fe200078e0022 */
[----:B------:R-:W3:Y:S01]  /*21290*/  LDL.LU R202, [R1+0xbc] ;  /* 0x0000bc0001ca7983 */ /* 0x000ee20000300800 */
[----:B------:R-:W-:-:S03]  /*212a0*/  IMAD.MOV.U32 R130, RZ, RZ, R32 ;  /* 0x000000ffff827224 */ /* 0x000fc600078e0020 */
[C---:B------:R-:W-:Y:S01]  /*212b0*/  HMMA.16816.F32 R176, R24.reuse, R14, R72 ;  /* 0x0000000e18b0723c */ /* 0x040fe20000001848 */
[----:B------:R-:W4:Y:S04]  /*212c0*/  LDSM.16.M88.4 R12, [R96+0x6800] ;  /* 0x00680000600c783b */ /* 0x000f280000000200 */
[----:B------:R-:W-:Y:S03]  /*212d0*/  LDSM.16.M88.4 R32, [R96+0x7800] ;  /* 0x007800006020783b */ /* 0x000fe60000000200 */
[----:B------:R-:W-:Y:S01]  /*212e0*/  HMMA.16816.F32 R228, R24, R22, R80 ;  /* 0x0000001618e4723c */ /* 0x000fe20000001850 */
[----:B------:R-:W1:Y:S01]  /*212f0*/  LDSM.16.M88.4 R20, [R96+0x6000] ;  /* 0x006000006014783b */ /* 0x000e620000000200 */
[----:B------:R-:W-:-:S02]  /*21300*/  IMAD.MOV.U32 R42, RZ, RZ, R131 ;  /* 0x000000ffff2a7224 */ /* 0x000fc400078e0083 */
[----:B------:R-:W-:-:S04]  /*21310*/  IMAD.MOV.U32 R131, RZ, RZ, R249 ;  /* 0x000000ffff837224 */ /* 0x000fc800078e00f9 */
[C---:B----4-:R-:W-:Y:S07]  /*21320*/  HMMA.16816.F32 R72, R24.reuse, R12, R196 ;  /* 0x0000000c1848723c */ /* 0x050fee00000018c4 */
[----:B------:R-:W-:Y:S01]  /*21330*/  MOV R197, R50 ;  /* 0x0000003200c57202 */ /* 0x000fe20000000f00 */
[----:B------:R-:W-:Y:S01]  /*21340*/  IMAD.MOV.U32 R198, RZ, RZ, R49 ;  /* 0x000000ffffc67224 */ /* 0x000fe200078e0031 */
[----:B-1----:R-:W-:Y:S01]  /*21350*/  HMMA.16816.F32 R76, R24, R20, R192 ;  /* 0x00000014184c723c */ /* 0x002fe200000018c0 */
[----:B------:R-:W-:Y:S01]  /*21360*/  IMAD.MOV.U32 R199, RZ, RZ, R48 ;  /* 0x000000ffffc77224 */ /* 0x000fe200078e0030 */
[----:B------:R-:W-:Y:S01]  /*21370*/  MOV R196, R197 ;  /* 0x000000c500c47202 */ /* 0x000fe20000000f00 */
[----:B------:R-:W-:-:S04]  /*21380*/  IMAD.MOV.U32 R197, RZ, RZ, R198 ;  /* 0x000000ffffc57224 */ /* 0x000fc800078e00c6 */
[----:B------:R-:W-:Y:S01]  /*21390*/  MOV R192, R92 ;  /* 0x0000005c00c07202 */ /* 0x000fe20000000f00 */
[----:B------:R-:W-:Y:S01]  /*213a0*/  HMMA.16816.F32 R56, R24, R32, R204 ;  /* 0x000000201838723c */ /* 0x000fe200000018cc */
[----:B------:R-:W-:Y:S01]  /*213b0*/  IMAD.MOV.U32 R195, RZ, RZ, R84 ;  /* 0x000000ffffc37224 */ /* 0x000fe200078e0054 */
[----:B------:R-:W-:Y:S01]  /*213c0*/  MOV R194, R110 ;  /* 0x0000006e00c27202 */ /* 0x000fe20000000f00 */
[----:B------:R-:W-:-:S04]  /*213d0*/  IMAD.MOV.U32 R193, RZ, RZ, R111 ;  /* 0x000000ffffc17224 */ /* 0x000fc800078e006f */
[----:B------:R-:W-:Y:S01]  /*213e0*/  IMAD.MOV.U32 R205, RZ, RZ, R128 ;  /* 0x000000ffffcd7224 */ /* 0x000fe200078e0080 */
[----:B------:R-:W-:Y:S01]  /*213f0*/  MOV R207, R130 ;  /* 0x0000008200cf7202 */ /* 0x000fe20000000f00 */
[----:B------:R-:W-:Y:S02]  /*21400*/  IMAD.MOV.U32 R206, RZ, RZ, R129 ;  /* 0x000000ffffce7224 */ /* 0x000fe400078e0081 */
[----:B------:R-:W-:Y:S01]  /*21410*/  IMAD.MOV.U32 R128, RZ, RZ, R140 ;  /* 0x000000ffff807224 */ /* 0x000fe200078e008c */
[----:B------:R-:W-:Y:S01]  /*21420*/  MOV R130, R118 ;  /* 0x0000007600827202 */ /* 0x000fe20000000f00 */
[----:B------:R1:W5:Y:S01]  /*21430*/  LDL.LU R140, [R1+0x170] ;  /* 0x00017000018c7983 */ /* 0x0003620000300800 */
[----:B------:R-:W-:Y:S02]  /*21440*/  IMAD.MOV.U32 R129, RZ, RZ, R139 ;  /* 0x000000ffff817224 */ /* 0x000fe400078e008b */
[----:B------:R-:W-:Y:S01]  /*21450*/  IMAD.MOV.U32 R198, RZ, RZ, R199 ;  /* 0x000000ffffc67224 */ /* 0x000fe200078e00c7 */
[----:B------:R1:W5:Y:S01]  /*21460*/  LDL.LU R139, [R1+0x16c] ;  /* 0x00016c00018b7983 */ /* 0x0003620000300800 */
[----:B------:R-:W-:Y:S01]  /*21470*/  MOV R199, R192 ;  /* 0x000000c000c77202 */ /* 0x000fe20000000f00 */
[----:B------:R-:W-:-:S02]  /*21480*/  IMAD.MOV.U32 R203, RZ, RZ, R193 ;  /* 0x000000ffffcb7224 */ /* 0x000fc400078e00c1 */
[----:B------:R1:W5:Y:S01]  /*21490*/  LDL.LU R118, [R1+0x168] ;  /* 0x0001680001767983 */ /* 0x0003620000300800 */
[----:B------:R-:W-:Y:S01]  /*214a0*/  IMAD.MOV.U32 R192, RZ, RZ, R36 ;  /* 0x000000ffffc07224 */ /* 0x000fe200078e0024 */
[C---:B------:R-:W-:Y:S01]  /*214b0*/  HMMA.16816.F32 R84, R24.reuse, R34, R208 ;  /* 0x000000221854723c */ /* 0x040fe200000018d0 */
[----:B------:R-:W-:Y:S01]  /*214c0*/  MOV R204, R195 ;  /* 0x000000c300cc7202 */ /* 0x000fe20000000f00 */
[----:B------:R-:W4:Y:S01]  /*214d0*/  LDL.LU R249, [R1+0xe0] ;  /* 0x0000e00001f97983 */ /* 0x000f220000300800 */
[----:B------:R-:W-:Y:S01]  /*214e0*/  MOV R193, R2 ;  /* 0x0000000200c17202 */ /* 0x000fe20000000f00 */
[----:B------:R-:W-:Y:S02]  /*214f0*/  IMAD.MOV.U32 R195, RZ, RZ, R7 ;  /* 0x000000ffffc37224 */ /* 0x000fe400078e0007 */
[----:B------:R1:W5:Y:S01]  /*21500*/  LDL.LU R36, [R1+0x164] ;  /* 0x0001640001247983 */ /* 0x0003620000300800 */
[----:B------:R-:W-:Y:S02]  /*21510*/  IMAD.MOV.U32 R211, RZ, RZ, R194 ;  /* 0x000000ffffd37224 */ /* 0x000fe400078e00c2 */
[----:B------:R-:W-:Y:S01]  /*21520*/  IMAD.MOV.U32 R194, RZ, RZ, R248 ;  /* 0x000000ffffc27224 */ /* 0x000fe200078e00f8 */
[----:B------:R1:W5:Y:S04]  /*21530*/  LDL.LU R2, [R1+0x160] ;  /* 0x0001600001027983 */ /* 0x0003680000300800 */
[----:B------:R-:W4:Y:S04]  /*21540*/  LDL.LU R7, [R1+0xe4] ;  /* 0x0000e40001077983 */ /* 0x000f280000300800 */
[----:B------:R-:W4:Y:S01]  /*21550*/  LDL.LU R248, [R1+0x104] ;  /* 0x0001040001f87983 */ /* 0x000f220000300800 */
[C---:B------:R-:W-:Y:S03]  /*21560*/  HMMA.16816.F32 R120, R24.reuse, R28, R120 ;  /* 0x0000001c1878723c */ /* 0x040fe60000001878 */
[----:B------:R-:W1:Y:S05]  /*21570*/  LDSM.16.M88.4 R32, [R96+0x9800] ;  /* 0x009800006020783b */ /* 0x000e6a0000000200 */
[C---:B------:R-:W-:Y:S01]  /*21580*/  HMMA.16816.F32 R52, R24.reuse, R30, R68 ;  /* 0x0000001e1834723c */ /* 0x040fe20000001844 */
[----:B------:R-:W1:Y:S07]  /*21590*/  LDSM.16.M88.4 R28, [R96+0x8000] ;  /* 0x00800000601c783b */ /* 0x000e6e0000000200 */
[----:B------:R-:W-:Y:S01]  /*215a0*/  HMMA.16816.F32 R92, R24, R22, R64 ;  /* 0x00000016185c723c */ /* 0x000fe20000001840 */
[----:B------:R-:W1:Y:S01]  /*215b0*/  LDSM.16.M88.4 R20, [R96+0x8800] ;  /* 0x008800006014783b */ /* 0x000e620000000200 */
[----:B------:R-:W-:-:S06]  /*215c0*/  IMAD.MOV.U32 R111, RZ, RZ, R51 ;  /* 0x000000ffff6f7224 */ /* 0x000fcc00078e0033 */
[----:B------:R-:W-:Y:S01]  /*215d0*/  HMMA.16816.F32 R48, R24, R14, R60 ;  /* 0x0000000e1830723c */ /* 0x000fe2000000183c */
[----:B------:R-:W1:Y:S01]  /*215e0*/  LDSM.16.M88.4 R12, [R96+0x9000] ;  /* 0x00900000600c783b */ /* 0x000e620000000200 */
[----:B------:R-:W-:Y:S01]  /*215f0*/  IMAD.MOV.U32 R108, RZ, RZ, R99 ;  /* 0x000000ffff6c7224 */ /* 0x000fe200078e0063 */
[----:B------:R-:W-:Y:S01]  /*21600*/  MOV R109, R98 ;  /* 0x00000062006d7202 */ /* 0x000fe20000000f00 */
[----:B------:R-:W-:-:S07]  /*21610*/  IMAD.MOV.U32 R110, RZ, RZ, R97 ;  /* 0x000000ffff6e7224 */ /* 0x000fce00078e0061 */
[C---:B-1----:R-:W-:Y:S08]  /*21620*/  HMMA.16816.F32 R108, R24.reuse, R32, R108 ;  /* 0x00000020186c723c */ /* 0x042ff0000000186c */
[C---:B------:R-:W-:Y:S08]  /*21630*/  HMMA.16816.F32 R68, R24.reuse, R28, R216 ;  /* 0x0000001c1844723c */ /* 0x040ff000000018d8 */
[C---:B------:R-:W-:Y:S01]  /*21640*/  HMMA.16816.F32 R64, R24.reuse, R30, R220 ;  /* 0x0000001e1840723c */ /* 0x040fe200000018dc */
[----:B------:R-:W-:Y:S07]  /*21650*/  LDSM.16.M88.4 R28, [R42] ;  /* 0x000000002a1c783b */ /* 0x000fee0000000200 */
[C---:B------:R-:W-:Y:S08]  /*21660*/  HMMA.16816.F32 R60, R24.reuse, R20, R232 ;  /* 0x00000014183c723c */ /* 0x040ff000000018e8 */
[C---:B------:R-:W-:Y:S01]  /*21670*/  HMMA.16816.F32 R80, R24.reuse, R22, R44 ;  /* 0x000000161850723c */ /* 0x040fe2000000182c */
[----:B------:R-:W1:Y:S07]  /*21680*/  LDSM.16.M88.4 R20, [R3] ;  /* 0x000000000314783b */ /* 0x000e6e0000000200 */
[----:B------:R-:W-:Y:S01]  /*21690*/  HMMA.16816.F32 R112, R24, R34, R112 ;  /* 0x000000221870723c */ /* 0x000fe20000001870 */
[----:B------:R-:W-:Y:S01]  /*216a0*/  MOV R208, R204 ;  /* 0x000000cc00d07202 */ /* 0x000fe20000000f00 */
[----:B------:R-:W-:-:S06]  /*216b0*/  IMAD.MOV.U32 R209, RZ, RZ, R205 ;  /* 0x000000ffffd17224 */ /* 0x000fcc00078e00cd */
[----:B------:R-:W-:Y:S01]  /*216c0*/  HMMA.16816.F32 R96, R24, R12, R244 ;  /* 0x0000000c1860723c */ /* 0x000fe200000018f4 */
[----:B------:R-:W-:Y:S01]  /*216d0*/  IMAD.MOV.U32 R210, RZ, RZ, R206 ;  /* 0x000000ffffd27224 */ /* 0x000fe200078e00ce */
[----:B------:R-:W-:-:S06]  /*216e0*/  MOV R206, R41 ;  /* 0x0000002900ce7202 */ /* 0x000fcc0000000f00 */
[----:B------:R-:W-:Y:S01]  /*216f0*/  HMMA.16816.F32 R104, R24, R14, R104 ;  /* 0x0000000e1868723c */ /* 0x000fe20000001868 */
[----:B------:R1:W2:Y:S01]  /*21700*/  LDSM.16.M88.4 R12, [R211] ;  /* 0x00000000d30c783b */ /* 0x0002a20000000200 */
[----:B------:R-:W-:Y:S02]  /*21710*/  IMAD.MOV.U32 R204, RZ, RZ, R43 ;  /* 0x000000ffffcc7224 */ /* 0x000fe400078e002b */
[----:B------:R-:W-:-:S04]  /*21720*/  IMAD.MOV.U32 R205, RZ, RZ, R40 ;  /* 0x000000ffffcd7224 */ /* 0x000fc800078e0028 */
[C---:B-1----:R-:W-:Y:S08]  /*21730*/  HMMA.16816.F32 R172, R20.reuse, R28, R172 ;  /* 0x0000001c14ac723c */ /* 0x042ff000000018ac */
[C---:B------:R-:W-:Y:S01]  /*21740*/  HMMA.16816.F32 R192, R20.reuse, R30, R192 ;  /* 0x0000001e14c0723c */ /* 0x040fe200000018c0 */
[----:B------:R-:W-:Y:S01]  /*21750*/  MOV R211, R207 ;  /* 0x000000cf00d37202 */ /* 0x000fe20000000f00 */
[----:B------:R-:W-:Y:S01]  /*21760*/  IMAD.MOV.U32 R207, RZ, RZ, R200 ;  /* 0x000000ffffcf7224 */ /* 0x000fe200078e00c8 */
[----:B--2---:R-:W1:Y:S04]  /*21770*/  LDSM.16.M88.4 R32, [R201] ;  /* 0x00000000c920783b */ /* 0x004e680000000200 */
[----:B---3--:R2:W3:Y:S01]  /*21780*/  LDSM.16.M88.4 R40, [R202] ;  /* 0x00000000ca28783b */ /* 0x0084e20000000200 */
[C---:B------:R-:W-:Y:S08]  /*21790*/  HMMA.16816.F32 R124, R20.reuse, R12, R124 ;  /* 0x0000000c147c723c */ /* 0x040ff0000000187c */
[C---:B------:R-:W-:Y:S08]  /*217a0*/  HMMA.16816.F32 R128, R20.reuse, R14, R128 ;  /* 0x0000000e1480723c */ /* 0x040ff00000001880 */
[----:B-1----:R-:W-:Y:S01]  /*217b0*/  HMMA.16816.F32 R28, R20, R32, R196 ;  /* 0x00000020141c723c */ /* 0x002fe200000018c4 */
[----:B--2---:R-:W-:Y:S01]  /*217c0*/  IMAD.MOV.U32 R202, RZ, RZ, R203 ;  /* 0x000000ffffca7224 */ /* 0x004fe200078e00cb */
[----:B------:R-:W-:-:S02]  /*217d0*/  MOV R203, R0 ;  /* 0x0000000000cb7202 */ /* 0x000fc40000000f00 */
[----:B------:R-:W2:Y:S11]  /*217e0*/  LD.E R0, [R16.64+0x18c] ;  /* 0x00018c0610007980 */ /* 0x000eb6000c101900 */
[----:B------:R-:W-:Y:S09]  /*217f0*/  @!UPT UIADD3 URZ, URZ, URZ, URZ ;  /* 0x0000003f3f3ff290 */ /* 0x000ff2000fffe03f */
[----:B------:R-:W-:Y:S01]  /*21800*/  IMAD.MOV.U32 R197, RZ, RZ, R29 ;  /* 0x000000ffffc57224 */ /* 0x000fe200078e001d */
[----:B------:R-:W-:Y:S01]  /*21810*/  MOV R196, R28 ;  /* 0x0000001c00c47202 */ /* 0x000fe20000000f00 */
[----:B----4-:R1:W4:Y:S04]  /*21820*/  LDSM.16.M88.4 R24, [R249] ;  /* 0x00000000f918783b */ /* 0x0103280000000200 */
[----:B------:R3:W4:Y:S01]  /*21830*/  LDSM.16.M88.4 R12, [R7] ;  /* 0x00000000070c783b */ /* 0x0007220000000200 */
[----:B------:R-:W-:Y:S01]  /*21840*/  IMAD.MOV.U32 R199, RZ, RZ, R133 ;  /* 0x000000ffffc77224 */ /* 0x000fe200078e0085 */
[----:B------:R-:W-:Y:S01]  /*21850*/  MOV R222, R117 ;  /* 0x0000007500de7202 */ /* 0x000fe20000000f00 */
[----:B------:R-:W-:Y:S01]  /*21860*/  IMAD.MOV.U32 R198, RZ, RZ, R119 ;  /* 0x000000ffffc67224 */ /* 0x000fe200078e0077 */
[----:B------:R-:W-:Y:S01]  /*21870*/  LDSM.16.M88.4 R44, [R202] ;  /* 0x00000000ca2c783b */ /* 0x000fe20000000200 */
[----:B-1----:R-:W-:-:S02]  /*21880*/  IMAD.MOV.U32 R249, RZ, RZ, R30 ;  /* 0x000000fffff97224 */ /* 0x002fc400078e001e */
[----:B---3--:R-:W-:Y:S02]  /*21890*/  IMAD.MOV.U32 R7, RZ, RZ, R248 ;  /* 0x000000ffff077224 */ /* 0x008fe400078e00f8 */
[----:B------:R-:W-:Y:S02]  /*218a0*/  IMAD.MOV.U32 R248, RZ, RZ, R31 ;  /* 0x000000fffff87224 */ /* 0x000fe400078e001f */
[C---:B------:R-:W-:Y:S08]  /*218b0*/  HMMA.16816.F32 R28, R20.reuse, R34, R208 ;  /* 0x00000022141c723c */ /* 0x040ff000000018d0 */
[----:B------:R-:W-:Y:S11]  /*218c0*/  HMMA.16816.F32 R32, R20, R40, R204 ;  /* 0x000000281420723c */ /* 0x000ff600000018cc */
[----:B------:R-:W-:Y:S05]  /*218d0*/  @!UPT UIADD3 URZ, URZ, URZ, URZ ;  /* 0x0000003f3f3ff290 */ /* 0x000fea000fffe03f */
[----:B------:R-:W-:Y:S01]  /*218e0*/  MOV R219, R29 ;  /* 0x0000001d00db7202 */ /* 0x000fe20000000f00 */
[----:B------:R-:W-:Y:S01]  /*218f0*/  IMAD.MOV.U32 R218, RZ, RZ, R30 ;  /* 0x000000ffffda7224 */ /* 0x000fe200078e001e */
[----:B------:R-:W-:Y:S01]  /*21900*/  MOV R216, R28 ;  /* 0x0000001c00d87202 */ /* 0x000fe20000000f00 */
[----:B------:R-:W-:Y:S02]  /*21910*/  IMAD.MOV.U32 R217, RZ, RZ, R31 ;  /* 0x000000ffffd97224 */ /* 0x000fe400078e001f */
[----:B------:R1:W3:Y:S03]  /*21920*/  LDSM.16.M88.4 R28, [R136] ;  /* 0x00000000881c783b */ /* 0x0002e60000000200 */
[----:B------:R-:W-:Y:S01]  /*21930*/  IMAD.MOV.U32 R133, RZ, RZ, R33 ;  /* 0x000000ffff857224 */ /* 0x000fe200078e0021 */
[----:B------:R-:W-:Y:S01]  /*21940*/  MOV R119, R34 ;  /* 0x0000002200777202 */ /* 0x000fe20000000f00 */
[----:B------:R-:W-:-:S02]  /*21950*/  IMAD.MOV.U32 R117, RZ, RZ, R35 ;  /* 0x000000ffff757224 */ /* 0x000fc400078e0023 */
[----:B-1----:R-:W-:Y:S02]  /*21960*/  IMAD.MOV.U32 R136, RZ, RZ, R32 ;  /* 0x000000ffff887224 */ /* 0x002fe400078e0020 */
[C---:B------:R-:W-:Y:S01]  /*21970*/  HMMA.16816.F32 R32, R20.reuse, R42, R240 ;  /* 0x0000002a1420723c */ /* 0x040fe200000018f0 */
[----:B------:R-:W-:Y:S01]  /*21980*/  IMAD.MOV.U32 R223, RZ, RZ, R203 ;  /* 0x000000ffffdf7224 */ /* 0x000fe200078e00cb */
[----:B------:R1:W1:Y:S11]  /*21990*/  LDSM.16.M88.4 R40, [R10] ;  /* 0x000000000a28783b */ /* 0x0002760000000200 */
[----:B------:R-:W-:Y:S11]  /*219a0*/  @!UPT UIADD3 URZ, URZ, URZ, URZ ;  /* 0x0000003f3f3ff290 */ /* 0x000ff6000fffe03f */
[----:B------:R-:W-:Y:S01]  /*219b0*/  MOV R205, R32 ;  /* 0x0000002000cd7202 */ /* 0x000fe20000000f00 */
[----:B------:R-:W-:Y:S01]  /*219c0*/  IMAD.MOV.U32 R204, RZ, RZ, R33 ;  /* 0x000000ffffcc7224 */ /* 0x000fe200078e0021 */
[----:B------:R-:W-:Y:S01]  /*219d0*/  MOV R202, R35 ;  /* 0x0000002300ca7202 */ /* 0x000fe20000000f00 */
[----:B------:R-:W-:Y:S02]  /*219e0*/  IMAD.MOV.U32 R203, RZ, RZ, R34 ;  /* 0x000000ffffcb7224 */ /* 0x000fe400078e0022 */
[C---:B----4-:R-:W-:Y:S08]  /*219f0*/  HMMA.16816.F32 R32, R20.reuse, R24, R236 ;  /* 0x000000181420723c */ /* 0x050ff000000018ec */
[C---:B------:R-:W-:Y:S11]  /*21a00*/  HMMA.16816.F32 R24, R20.reuse, R26, R228 ;  /* 0x0000001a1418723c */ /* 0x040ff600000018e4 */
[----:B------:R-:W-:Y:S11]  /*21a10*/  @!UPT UIADD3 URZ, URZ, URZ, URZ ;  /* 0x0000003f3f3ff290 */ /* 0x000ff6000fffe03f */
[----:B------:R-:W-:Y:S02]  /*21a20*/  @!UPT UIADD3 URZ, URZ, URZ, URZ ;  /* 0x0000003f3f3ff290 */ /* 0x000fe4000fffe03f */
[----:B------:R-:W-:Y:S01]  /*21a30*/  MOV R211, R26 ;  /* 0x0000001a00d37202 */ /* 0x000fe20000000f00 */
[----:B------:R-:W-:Y:S01]  /*21a40*/  IMAD.MOV.U32 R210, RZ, RZ, R27 ;  /* 0x000000ffffd27224 */ /* 0x000fe200078e001b */
[----:B------:R-:W-:Y:S01]  /*21a50*/  MOV R200, R25 ;  /* 0x0000001900c87202 */ /* 0x000fe20000000f00 */
[----:B------:R-:W-:Y:S02]  /*21a60*/  IMAD.MOV.U32 R201, RZ, RZ, R24 ;  /* 0x000000ffffc97224 */ /* 0x000fe400078e0018 */
[C---:B------:R-:W-:Y:S08]  /*21a70*/  HMMA.16816.F32 R24, R20.reuse, R12, R212 ;  /* 0x0000000c1418723c */ /* 0x040ff000000018d4 */
[----:B------:R-:W-:Y:S01]  /*21a80*/  HMMA.16816.F32 R12, R20, R14, R176 ;  /* 0x0000000e140c723c */ /* 0x000fe200000018b0 */
[----:B------:R-:W-:-:S02]  /*21a90*/  IMAD.MOV.U32 R234, RZ, RZ, R9 ;  /* 0x000000ffffea7224 */ /* 0x000fc400078e0009 */
[----:B------:R-:W-:-:S05]  /*21aa0*/  IMAD.MOV.U32 R235, RZ, RZ, R116 ;  /* 0x000000ffffeb7224 */ /* 0x000fca00078e0074 */
[C---:B---3--:R-:W-:Y:S01]  /*21ab0*/  HMMA.16816.F32 R244, R20.reuse, R30, R52 ;  /* 0x0000001e14f4723c */ /* 0x048fe20000001834 */
[----:B------:R-:W-:Y:S01]  /*21ac0*/  IMAD.MOV.U32 R209, RZ, RZ, R32 ;  /* 0x000000ffffd17224 */ /* 0x000fe200078e0020 */
[----:B------:R-:W-:Y:S01]  /*21ad0*/  MOV R207, R34 ;  /* 0x0000002200cf7202 */ /* 0x000fe20000000f00 */
[----:B------:R-:W-:Y:S01]  /*21ae0*/  IMAD.MOV.U32 R208, RZ, RZ, R33 ;  /* 0x000000ffffd07224 */ /* 0x000fe200078e0021 */
[----:B------:R-:W-:Y:S11]  /*21af0*/  LDSM.16.M88.4 R52, [R199] ;  /* 0x00000000c734783b */ /* 0x000ff60000000200 */
[----:B------:R-:W-:Y:S01]  /*21b00*/  @!UPT UIADD3 URZ, URZ, URZ, URZ ;  /* 0x0000003f3f3ff290 */ /* 0x000fe2000fffe03f */
[----:B------:R-:W-:Y:S01]  /*21b10*/  MOV R215, R12 ;  /* 0x0000000c00d77202 */ /* 0x000fe20000000f00 */
[----:B------:R-:W-:Y:S01]  /*21b20*/  IMAD.MOV.U32 R214, RZ, RZ, R13 ;  /* 0x000000ffffd67224 */ /* 0x000fe200078e000d */
[----:B------:R-:W-:Y:S01]  /*21b30*/  MOV R212, R15 ;  /* 0x0000000f00d47202 */ /* 0x000fe20000000f00 */
[----:B------:R-:W-:Y:S02]  /*21b40*/  IMAD.MOV.U32 R213, RZ, RZ, R14 ;  /* 0x000000ffffd57224 */ /* 0x000fe400078e000e */
[----:B------:R-:W-:Y:S01]  /*21b50*/  HMMA.16816.F32 R12, R20, R28, R120 ;  /* 0x0000001c140c723c */ /* 0x000fe20000001878 */
[----:B------:R-:W-:Y:S01]  /*21b60*/  IMAD.MOV.U32 R116, RZ, RZ, R24 ;  /* 0x000000ffff747224 */ /* 0x000fe200078e0018 */
[----:B-1----:R-:W-:Y:S01]  /*21b70*/  MOV R10, R25 ;  /* 0x00000019000a7202 */ /* 0x002fe20000000f00 */
[----:B------:R-:W-:-:S05]  /*21b80*/  IMAD.MOV.U32 R9, RZ, RZ, R26 ;  /* 0x000000ffff097224 */ /* 0x000fca00078e001a */
[----:B------:R-:W-:Y:S01]  /*21b90*/  HMMA.16816.F32 R28, R20, R44, R76 ;  /* 0x0000002c141c723c */ /* 0x000fe2000000184c */
[----:B------:R-:W-:Y:S02]  /*21ba0*/  IMAD.MOV.U32 R3, RZ, RZ, R27 ;  /* 0x000000ffff037224 */ /* 0x000fe400078e001b */
[----:B------:R-:W-:Y:S01]  /*21bb0*/  IMAD.MOV.U32 R206, RZ, RZ, R35 ;  /* 0x000000ffffce7224 */ /* 0x000fe200078e0023 */
[----:B------:R1:W3:Y:S01]  /*21bc0*/  LDSM.16.M88.4 R24, [R223] ;  /* 0x00000000df18783b */ /* 0x0002e20000000200 */
[----:B------:R-:W-:Y:S02]  /*21bd0*/  IMAD.MOV.U32 R220, RZ, RZ, R39 ;  /* 0x000000ffffdc7224 */ /* 0x000fe400078e0027 */
[----:B------:R-:W-:Y:S01]  /*21be0*/  IMAD.MOV.U32 R221, RZ, RZ, R38 ;  /* 0x000000ffffdd7224 */ /* 0x000fe200078e0026 */
[----:B------:R4:W-:Y:S08]  /*21bf0*/  LDSM.16.M88.4 R32, [R222] ;  /* 0x00000000de20783b */ /* 0x0009f00000000200 */
[----:B------:R-:W-:Y:S01]  /*21c00*/  IMAD.MOV.U32 R39, RZ, RZ, R12 ;  /* 0x000000ffff277224 */ /* 0x000fe200078e000c */
[----:B------:R-:W-:Y:S01]  /*21c10*/  MOV R38, R13 ;  /* 0x0000000d00267202 */ /* 0x000fe20000000f00 */
[----:B-1----:R-:W-:-:S02]  /*21c20*/  IMAD.MOV.U32 R223, RZ, RZ, R18 ;  /* 0x000000ffffdf7224 */ /* 0x002fc400078e0012 */
[----:B------:R-:W-:Y:S01]  /*21c30*/  IMAD.MOV.U32 R18, RZ, RZ, R15 ;  /* 0x000000ffff127224 */ /* 0x000fe200078e000f */
[----:B----4-:R-:W-:Y:S01]  /*21c40*/  MOV R222, R19 ;  /* 0x0000001300de7202 */ /* 0x010fe20000000f00 */
[----:B------:R-:W-:Y:S02]  /*21c50*/  IMAD.MOV.U32 R19, RZ, RZ, R14 ;  /* 0x000000ffff137224 */ /* 0x000fe400078e000e */
[----:B------:R1:W4:Y:S01]  /*21c60*/  LDSM.16.M88.4 R12, [R7] ;  /* 0x00000000070c783b */ /* 0x0003220000000200 */
        /* <DEDUP_REMOVED lines=8> */
[----:B------:R-:W-:Y:S01]  /*21cf0*/  HMMA.16816.F32 R232, R20, R42, R48 ;  /* 0x0000002a14e8723c */ /* 0x000fe20000001830 */
[----:B------:R-:W-:Y:S01]  /*21d00*/  LDSM.16.M88.4 R48, [R138] ;  /* 0x000000008a30783b */ /* 0x000fe20000000200 */
[----:B-1----:R-:W-:-:S03]  /*21d10*/  IMAD.MOV.U32 R7, RZ, RZ, R29 ;  /* 0x000000ffff077224 */ /* 0x002fc600078e001d */
[----:B------:R-:W1:Y:S03]  /*21d20*/  LDSM.16.M88.4 R28, [R198] ;  /* 0x00000000c61c783b */ /* 0x000e660000000200 */
[C---:B---3--:R-:W-:Y:S01]  /*21d30*/  HMMA.16816.F32 R228, R20.reuse, R24, R56 ;  /* 0x0000001814e4723c */ /* 0x048fe20000001838 */
[----:B------:R-:W-:Y:S01]  /*21d40*/  IMAD.MOV.U32 R44, RZ, RZ, R120 ;  /* 0x000000ffff2c7224 */ /* 0x000fe200078e0078 */
[----:B------:R-:W-:Y:S01]  /*21d50*/  MOV R45, R121 ;  /* 0x00000079002d7202 */ /* 0x000fe20000000f00 */
[----:B------:R3:W1:Y:S01]  /*21d60*/  LDSM.16.M88.4 R56, [R77] ;  /* 0x000000004d38783b */ /* 0x0006620000000200 */
[----:B------:R-:W-:Y:S02]  /*21d70*/  IMAD.MOV.U32 R120, RZ, RZ, R215 ;  /* 0x000000ffff787224 */ /* 0x000fe400078e00d7 */
[----:B------:R-:W-:Y:S02]  /*21d80*/  IMAD.MOV.U32 R121, RZ, RZ, R214 ;  /* 0x000000ffff797224 */ /* 0x000fe400078e00d6 */
[----:B------:R-:W-:Y:S01]  /*21d90*/  HMMA.16816.F32 R240, R20, R46, R92 ;  /* 0x0000002e14f0723c */ /* 0x000fe2000000185c */
[----:B------:R-:W-:-:S06]  /*21da0*/  IMAD.MOV.U32 R76, RZ, RZ, R218 ;  /* 0x000000ffff4c7224 */ /* 0x000fcc00078e00da */
[----:B------:R-:W-:Y:S01]  /*21db0*/  IMAD.MOV.U32 R46, RZ, RZ, R122 ;  /* 0x000000ffff2e7224 */ /* 0x000fe200078e007a */
[----:B------:R-:W-:Y:S01]  /*21dc0*/  MOV R122, R213 ;  /* 0x000000d5007a7202 */ /* 0x000fe20000000f00 */
[----:B------:R-:W-:Y:S01]  /*21dd0*/  IMAD.MOV.U32 R47, RZ, RZ, R123 ;  /* 0x000000ffff2f7224 */ /* 0x000fe200078e007b */
[----:B------:R-:W-:Y:S01]  /*21de0*/  MOV R95, R219 ;  /* 0x000000db005f7202 */ /* 0x000fe20000000f00 */
[----:B------:R-:W-:Y:S01]  /*21df0*/  IMAD.MOV.U32 R123, RZ, RZ, R212 ;  /* 0x000000ffff7b7224 */ /* 0x000fe200078e00d4 */
[----:B------:R-:W-:Y:S01]  /*21e00*/  HMMA.16816.F32 R176, R20, R40, R72 ;  /* 0x0000002814b0723c */ /* 0x000fe20000001848 */
[----:B------:R-:W-:Y:S01]  /*21e10*/  IMAD.MOV.U32 R94, RZ, RZ, R216 ;  /* 0x000000ffff5e7224 */ /* 0x000fe200078e00d8 */
[----:B------:R-:W-:Y:S01]  /*21e20*/  LDSM.16.M88.4 R40, [R183] ;  /* 0x00000000b728783b */ /* 0x000fe20000000200 */
[----:B---3--:R-:W-:-:S05]  /*21e30*/  MOV R77, R217 ;  /* 0x000000d9004d7202 */ /* 0x008fca0000000f00 */
[C---:B----4-:R-:W-:Y:S08]  /*21e40*/  HMMA.16816.F32 R216, R20.reuse, R12, R68 ;  /* 0x0000000c14d8723c */ /* 0x050ff00000001844 */
[C---:B------:R-:W-:Y:S01]  /*21e50*/  HMMA.16816.F32 R212, R20.reuse, R14, R64 ;  /* 0x0000000e14d4723c */ /* 0x040fe20000001840 */
[----:B------:R-:W-:Y:S01]  /*21e60*/  LDSM.16.M88.4 R12, [R186] ;  /* 0x00000000ba0c783b */ /* 0x000fe20000000200 */
[----:B------:R-:W-:Y:S01]  /*21e70*/  MOV R79, R197 ;  /* 0x000000c5004f7202 */ /* 0x000fe20000000f00 */
[----:B------:R-:W-:Y:S01]  /*21e80*/  IMAD.MOV.U32 R78, RZ, RZ, R196 ;  /* 0x000000ffff4e7224 */ /* 0x000fe200078e00c4 */
[----:B------:R-:W-:Y:S01]  /*21e90*/  MOV R72, R207 ;  /* 0x000000cf00487202 */ /* 0x000fe20000000f00 */
[----:B------:R-:W-:Y:S01]  /*21ea0*/  IMAD.MOV.U32 R73, RZ, RZ, R206 ;  /* 0x000000ffff497224 */ /* 0x000fe200078e00ce */
[----:B------:R-:W-:Y:S01]  /*21eb0*/  MOV R74, R205 ;  /* 0x000000cd004a7202 */ /* 0x000fe20000000f00 */
[----:B------:R-:W-:Y:S01]  /*21ec0*/  IMAD.MOV.U32 R75, RZ, RZ, R204 ;  /* 0x000000ffff4b7224 */ /* 0x000fe200078e00cc */
[C---:B------:R-:W-:Y:S07]  /*21ed0*/  HMMA.16816.F32 R196, R20.reuse, R32, R100 ;  /* 0x0000002014c4723c */ /* 0x040fee0000001864 */
[----:B------:R-:W-:Y:S01]  /*21ee0*/  MOV R100, R211 ;  /* 0x000000d300647202 */ /* 0x000fe20000000f00 */
[----:B------:R-:W-:Y:S01]  /*21ef0*/  IMAD.MOV.U32 R101, RZ, RZ, R210 ;  /* 0x000000ffff657224 */ /* 0x000fe200078e00d2 */
[----:B------:R-:W-:Y:S01]  /*21f00*/  MOV R102, R209 ;  /* 0x000000d100667202 */ /* 0x000fe20000000f00 */
[----:B------:R-:W-:Y:S01]  /*21f10*/  IMAD.MOV.U32 R103, RZ, RZ, R208 ;  /* 0x000000ffff677224 */ /* 0x000fe200078e00d0 */
[C---:B-1----:R-:W-:Y:S08]  /*21f20*/  HMMA.16816.F32 R204, R20.reuse, R30, R80 ;  /* 0x0000001e14cc723c */ /* 0x042ff00000001850 */
[C---:B------:R-:W-:Y:S08]  /*21f30*/  HMMA.16816.F32 R208, R20.reuse, R28, R60 ;  /* 0x0000001c14d0723c */ /* 0x040ff0000000183c */
[C---:B------:R-:W-:Y:S08]  /*21f40*/  HMMA.16816.F32 R28, R20.reuse, R48, R44 ;  /* 0x00000030141c723c */ /* 0x040ff0000000182c */
[----:B------:R-:W-:Y:S01]  /*21f50*/  HMMA.16816.F32 R236, R20, R34, R88 ;  /* 0x0000002214ec723c */ /* 0x000fe20000001858 */
[----:B------:R-:W1:Y:S01]  /*21f60*/  LDSM.16.M88.4 R32, [R183+0x800] ;  /* 0x00080000b720783b */ /* 0x000e620000000200 */
[----:B------:R-:W-:Y:S01]  /*21f70*/  MOV R92, R203 ;  /* 0x000000cb005c7202 */ /* 0x000fe20000000f00 */
[----:B------:R-:W-:-:S02]  /*21f80*/  IMAD.MOV.U32 R93, RZ, RZ, R202 ;  /* 0x000000ffff5d7224 */ /* 0x000fc400078e00ca */
[----:B------:R-:W-:Y:S02]  /*21f90*/  LDSM.16.M88.4 R44, [R183+0x1000] ;  /* 0x00100000b72c783b */ /* 0x000fe40000000200 */
[----:B------:R-:W-:Y:S01]  /*21fa0*/  MOV R88, R220 ;  /* 0x000000dc00587202 */ /* 0x000fe20000000f00 */
[----:B------:R-:W-:Y:S01]  /*21fb0*/  IMAD.MOV.U32 R89, RZ, RZ, R221 ;  /* 0x000000ffff597224 */ /* 0x000fe200078e00dd */
[----:B------:R-:W-:Y:S01]  /*21fc0*/  MOV R91, R223 ;  /* 0x000000df005b7202 */ /* 0x000fe20000000f00 */
[----:B------:R-:W-:Y:S02]  /*21fd0*/  IMAD.MOV.U32 R90, RZ, RZ, R222 ;  /* 0x000000ffff5a7224 */ /* 0x000fe400078e00de */
[C---:B------:R-:W-:Y:S07]  /*21fe0*/  HMMA.16816.F32 R220, R20.reuse, R26, R84 ;  /* 0x0000001a14dc723c */ /* 0x040fee0000001854 */
[----:B------:R-:W-:Y:S01]  /*21ff0*/  MOV R86, R201 ;  /* 0x000000c900567202 */ /* 0x000fe20000000f00 */
[----:B------:R-:W-:Y:S01]  /*22000*/  IMAD.MOV.U32 R87, RZ, RZ, R200 ;  /* 0x000000ffff577224 */ /* 0x000fe200078e00c8 */
[C---:B------:R-:W-:Y:S01]  /*22010*/  HMMA.16816.F32 R24, R20.reuse, R50, R88 ;  /* 0x000000321418723c */ /* 0x040fe20000001858 */
[----:B------:R-:W3:Y:S07]  /*22020*/  LDSM.16.M88.4 R48, [R183+0x1800] ;  /* 0x00180000b730783b */ /* 0x000eee0000000200 */
[C---:B------:R-:W-:Y:S08]  /*22030*/  HMMA.16816.F32 R200, R20.reuse, R52, R96 ;  /* 0x0000003414c8723c */ /* 0x040ff00000001860 */
[C---:B------:R-:W-:Y:S07]  /*22040*/  HMMA.16816.F32 R88, R20.reuse, R56, R108 ;  /* 0x000000381458723c */ /* 0x040fee000000186c */
[----:B------:R-:W-:Y:S01]  /*22050*/  MOV R110, R100 ;  /* 0x00000064006e7202 */ /* 0x000fe20000000f00 */
[----:B------:R-:W-:Y:S01]  /*22060*/  HMMA.16816.F32 R96, R20, R54, R104 ;  /* 0x000000361460723c */ /* 0x000fe20000001868 */
[----:B------:R-:W-:Y:S01]  /*22070*/  IMAD.MOV.U32 R111, RZ, RZ, R101 ;  /* 0x000000ffff6f7224 */ /* 0x000fe200078e0065 */
[----:B------:R-:W-:Y:S01]  /*22080*/  MOV R100, R74 ;  /* 0x0000004a00647202 */ /* 0x000fe20000000f00 */
[----:B------:R-:W-:-:S02]  /*22090*/  IMAD.MOV.U32 R101, RZ, RZ, R75 ;  /* 0x000000ffff657224 */ /* 0x000fc400078e004b */
[----:B------:R-:W-:-:S03]  /*220a0*/  IMAD.MOV.U32 R85, RZ, RZ, R95 ;  /* 0x000000ffff557224 */ /* 0x000fc600078e005f */
[----:B-1----:R-:W-:Y:S01]  /*220b0*/  HMMA.16816.F32 R60, R12, R32, R124 ;  /* 0x000000200c3c723c */ /* 0x002fe2000000187c */
[----:B------:R-:W-:Y:S01]  /*220c0*/  MOV R106, R72 ;  /* 0x00000048006a7202 */ /* 0x000fe20000000f00 */
[----:B------:R-:W-:-:S06]  /*220d0*/  IMAD.MOV.U32 R107, RZ, RZ, R73 ;  /* 0x000000ffff6b7224 */ /* 0x000fcc00078e0049 */
[----:B------:R-:W-:Y:S01]  /*220e0*/  HMMA.16816.F32 R64, R12, R34, R128 ;  /* 0x000000220c40723c */ /* 0x000fe20000001880 */
[----:B------:R-:W-:Y:S01]  /*220f0*/  IMAD.MOV.U32 R95, RZ, RZ, R117 ;  /* 0x000000ffff5f7224 */ /* 0x000fe200078e0075 */
[----:B------:R-:W-:Y:S01]  /*22100*/  LDSM.16.M88.4 R32, [R183+0x4800] ;  /* 0x00480000b720783b */ /* 0x000fe20000000200 */
[----:B------:R-:W-:Y:S01]  /*22110*/  MOV R108, R86 ;  /* 0x00000056006c7202 */ /* 0x000fe20000000f00 */
[----:B------:R-:W-:Y:S01]  /*22120*/  IMAD.MOV.U32 R109, RZ, RZ, R87 ;  /* 0x000000ffff6d7224 */ /* 0x000fe200078e0057 */
[----:B------:R-:W-:Y:S01]  /*22130*/  MOV R84, R94 ;  /* 0x0000005e00547202 */ /* 0x000fe20000000f00 */
[----:B------:R-:W-:Y:S01]  /*22140*/  IMAD.MOV.U32 R81, RZ, RZ, R79 ;  /* 0x000000ffff517224 */ /* 0x000fe200078e004f */
[----:B------:R-:W-:Y:S01]  /*22150*/  MOV R80, R78 ;  /* 0x0000004e00507202 */ /* 0x000fe20000000f00 */
[----:B------:R-:W-:Y:S01]  /*22160*/  HMMA.16816.F32 R72, R20, R58, R112 ;  /* 0x0000003a1448723c */ /* 0x000fe20000001870 */
[----:B------:R-:W-:Y:S01]  /*22170*/  MOV R82, R249 ;  /* 0x000000f900527202 */ /* 0x000fe20000000f00 */
[----:B------:R-:W-:Y:S01]  /*22180*/  IMAD.MOV.U32 R83, RZ, RZ, R248 ;  /* 0x000000ffff537224 */ /* 0x000fe200078e00f8 */
[----:B------:R-:W-:Y:S05]  /*22190*/  LDSM.16.M88.4 R52, [R183+0x2000] ;  /* 0x00200000b734783b */ /* 0x000fea0000000200 */
[C---:B------:R-:W-:Y:S01]  /*221a0*/  HMMA.16816.F32 R20, R12.reuse, R40, R28 ;  /* 0x000000280c14723c */ /* 0x040fe2000000181c */
[----:B------:R-:W-:Y:S01]  /*221b0*/  IMAD.MOV.U32 R113, RZ, RZ, R10 ;  /* 0x000000ffff717224 */ /* 0x000fe200078e000a */
[----:B------:R-:W-:Y:S01]  /*221c0*/  MOV R114, R9 ;  /* 0x0000000900727202 */ /* 0x000fe20000000f00 */
[----:B------:R-:W-:Y:S01]  /*221d0*/  IMAD.MOV.U32 R115, RZ, RZ, R3 ;  /* 0x000000ffff737224 */ /* 0x000fe200078e0003 */
[----:B------:R-:W1:Y:S04]  /*221e0*/  LDSM.16.M88.4 R28, [R183+0x2800] ;  /* 0x00280000b71c783b */ /* 0x000e680000000200 */
[C---:B------:R-:W-:Y:S01]  /*221f0*/  HMMA.16816.F32 R56, R12.reuse, R42, R24 ;  /* 0x0000002a0c38723c */ /* 0x040fe20000001818 */
[----:B------:R-:W-:Y:S01]  /*22200*/  LDSM.16.M88.4 R24, [R183+0x3000] ;  /* 0x00300000b718783b */ /* 0x000fe20000000200 */
[----:B------:R-:W-:Y:S01]  /*22210*/  MOV R86, R76 ;  /* 0x0000004c00567202 */ /* 0x000fe20000000f00 */
[----:B------:R-:W-:Y:S01]  /*22220*/  IMAD.MOV.U32 R87, RZ, RZ, R77 ;  /* 0x000000ffff577224 */ /* 0x000fe200078e004d */
[----:B------:R-:W-:Y:S01]  /*22230*/  MOV R124, R39 ;  /* 0x00000027007c7202 */ /* 0x000fe20000000f00 */
[----:B------:R-:W-:Y:S01]  /*22240*/  IMAD.MOV.U32 R125, RZ, RZ, R38 ;  /* 0x000000ffff7d7224 */ /* 0x000fe200078e0026 */
[----:B------:R-:W-:Y:S01]  /*22250*/  MOV R126, R19 ;  /* 0x00000013007e7202 */ /* 0x000fe20000000f00 */
[----:B------:R-:W-:Y:S01]  /*22260*/  IMAD.MOV.U32 R127, RZ, RZ, R18 ;  /* 0x000000ffff7f7224 */ /* 0x000fe200078e0012 */
[----:B---3--:R-:W-:Y:S01]  /*22270*/  HMMA.16816.F32 R80, R12, R48, R80 ;  /* 0x000000300c50723c */ /* 0x008fe20000001850 */
[----:B------:R-:W-:Y:S01]  /*22280*/  MOV R104, R102 ;  /* 0x0000006600687202 */ /* 0x000fe20000000f00 */
[----:B------:R-:W-:Y:S01]  /*22290*/  IMAD.MOV.U32 R105, RZ, RZ, R103 ;  /* 0x000000ffff697224 */ /* 0x000fe200078e0067 */
[----:B------:R-:W-:Y:S01]  /*222a0*/  MOV R112, R116 ;  /* 0x0000007400707202 */ /* 0x000fe20000000f00 */
[----:B------:R-:W-:Y:S04]  /*222b0*/  LDSM.16.M88.4 R40, [R183+0x4000] ;  /* 0x00400000b728783b */ /* 0x000fe80000000200 */
[----:B------:R-:W-:Y:S01]  /*222c0*/  MOV R3, R20 ;  /* 0x0000001400037202 */ /* 0x000fe20000000f00 */
[----:B------:R-:W-:Y:S01]  /*222d0*/  IMAD.MOV.U32 R117, RZ, RZ, R21 ;  /* 0x000000ffff757224 */ /* 0x000fe200078e0015 */
[----:B------:R-:W-:Y:S01]  /*222e0*/  MOV R10, R23 ;  /* 0x00000017000a7202 */ /* 0x000fe20000000f00 */
[----:B------:R-:W-:-:S02]  /*222f0*/  IMAD.MOV.U32 R9, RZ, RZ, R22 ;  /* 0x000000ffff097224 */ /* 0x000fc400078e0016 */
[----:B------:R-:W3:Y:S01]  /*22300*/  LDSM.16.M88.4 R20, [R183+0x3800] ;  /* 0x00380000b714783b */ /* 0x000ee20000000200 */
[C---:B------:R-:W-:Y:S03]  /*22310*/  HMMA.16816.F32 R84, R12.reuse, R50, R84 ;  /* 0x000000320c54723c */ /* 0x040fe60000001854 */
[----:B------:R-:W4:Y:S05]  /*22320*/  LDSM.16.M88.4 R48, [R183+0x5800] ;  /* 0x00580000b730783b */ /* 0x000f2a0000000200 */
[C---:B------:R-:W-:Y:S08]  /*22330*/  HMMA.16816.F32 R76, R12.reuse, R46, R192 ;  /* 0x0000002e0c4c723c */ /* 0x040ff000000018c0 */
[C---:B------:R-:W-:Y:S01]  /*22340*/  HMMA.16816.F32 R68, R12.reuse, R44, R172 ;  /* 0x0000002c0c44723c */ /* 0x040fe200000018ac */
[----:B------:R-:W2:Y:S07]  /*22350*/  LDSM.16.M88.4 R44, [R183+0x5000] ;  /* 0x00500000b72c783b */ /* 0x000eae0000000200 */
[C---:B-1----:R-:W-:Y:S08]  /*22360*/  HMMA.16816.F32 R104, R12.reuse, R28, R104 ;  /* 0x0000001c0c68723c */ /* 0x042ff00000001868 */
[C---:B------:R-:W-:Y:S01]  /*22370*/  HMMA.16816.F32 R108, R12.reuse, R30, R108 ;  /* 0x0000001e0c6c723c */ /* 0x040fe2000000186c */
[----:B------:R-:W1:Y:S07]  /*22380*/  LDSM.16.M88.4 R28, [R183+0x7000] ;  /* 0x00700000b71c783b */ /* 0x000e6e0000000200 */
[C---:B---3--:R-:W-:Y:S08]  /*22390*/  HMMA.16816.F32 R124, R12.reuse, R20, R124 ;  /* 0x000000140c7c723c */ /* 0x048ff0000000187c */
[C---:B------:R-:W-:Y:S01]  /*223a0*/  HMMA.16816.F32 R128, R12.reuse, R22, R244 ;  /* 0x000000160c80723c */ /* 0x040fe200000018f4 */
[----:B------:R-:W3:Y:S07]  /*223b0*/  LDSM.16.M88.4 R20, [R183+0x7800] ;  /* 0x00780000b714783b */ /* 0x000eee0000000200 */
[C---:B------:R-:W-:Y:S08]  /*223c0*/  HMMA.16816.F32 R112, R12.reuse, R24, R112 ;  /* 0x000000180c70723c */ /* 0x040ff00000001870 */
[C---:B------:R-:W-:Y:S01]  /*223d0*/  HMMA.16816.F32 R120, R12.reuse, R26, R120 ;  /* 0x0000001a0c78723c */ /* 0x040fe20000001878 */
[----:B------:R-:W1:Y:S07]  /*223e0*/  LDSM.16.M88.4 R24, [R183+0x6000] ;  /* 0x00600000b718783b */ /* 0x000e6e0000000200 */
[C---:B------:R-:W-:Y:S08]  /*223f0*/  HMMA.16816.F32 R176, R12.reuse, R32, R176 ;  /* 0x000000200cb0723c */ /* 0x040ff000000018b0 */
[----:B------:R-:W-:Y:S01]  /*22400*/  HMMA.16816.F32 R192, R12, R34, R232 ;  /* 0x000000220cc0723c */ /* 0x000fe200000018e8 */
[----:B------:R-:W1:Y:S01]  /*22410*/  LDSM.16.M88.4 R32, [R183+0x6800] ;  /* 0x00680000b720783b */ /* 0x000e620000000200 */
[----:B------:R-:W-:Y:S01]  /*22420*/  MOV R172, R11 ;  /* 0x0000000b00ac7202 */ /* 0x000fe20000000f00 */
[----:B------:R-:W-:Y:S01]  /*22430*/  IMAD.MOV.U32 R173, RZ, RZ, R7 ;  /* 0x000000ffffad7224 */ /* 0x000fe200078e0007 */
[----:B------:R-:W-:Y:S01]  /*22440*/  MOV R174, R5 ;  /* 0x0000000500ae7202 */ /* 0x000fe20000000f00 */
[----:B------:R-:W-:-:S02]  /*22450*/  IMAD.MOV.U32 R175, RZ, RZ, R4 ;  /* 0x000000ffffaf7224 */ /* 0x000fc400078e0004 */
[----:B--2---:R-:W-:Y:S01]  /*22460*/  FMUL.FTZ R3, R3, R0 ;  /* 0x0000000003037220 */ /* 0x004fe20000410000 */
[C---:B----4-:R-:W-:Y:S01]  /*22470*/  HMMA.16816.F32 R220, R12.reuse, R50, R220 ;  /* 0x000000320cdc723c */ /* 0x050fe200000018dc */
[----:B------:R-:W-:Y:S01]  /*22480*/  MOV R102, R92 ;  /* 0x0000005c00667202 */ /* 0x000fe20000000f00 */
[----:B------:R-:W-:Y:S01]  /*22490*/  IMAD.MOV.U32 R103, RZ, RZ, R93 ;  /* 0x000000ffff677224 */ /* 0x000fe200078e005d */
[----:B------:R2:W-:Y:S01]  /*224a0*/  MUFU.TANH R50, R3 ;  /* 0x0000000300327308 */ /* 0x0005e20000002400 */
[----:B------:R-:W-:Y:S01]  /*224b0*/  MOV R92, R136 ;  /* 0x00000088005c7202 */ /* 0x000fe20000000f00 */
[----:B------:R-:W-:Y:S01]  /*224c0*/  IMAD.MOV.U32 R93, RZ, RZ, R133 ;  /* 0x000000ffff5d7224 */ /* 0x000fe200078e0085 */
[----:B------:R-:W-:Y:S01]  /*224d0*/  MOV R94, R119 ;  /* 0x00000077005e7202 */ /* 0x000fe20000000f00 */
[----:B------:R-:W4:Y:S01]  /*224e0*/  S2R R116, SR_TID.X ;  /* 0x0000000000747919 */ /* 0x000f220000002100 */
[C---:B------:R-:W-:Y:S08]  /*224f0*/  HMMA.16816.F32 R172, R12.reuse, R40, R172 ;  /* 0x000000280cac723c */ /* 0x040ff000000018ac */
[C---:B------:R-:W-:Y:S08]  /*22500*/  HMMA.16816.F32 R196, R12.reuse, R44, R196 ;  /* 0x0000002c0cc4723c */ /* 0x040ff000000018c4 */
[----:B------:R-:W-:Y:S01]  /*22510*/  HMMA.16816.F32 R236, R12, R46, R236 ;  /* 0x0000002e0cec723c */ /* 0x000fe200000018ec */
[----:B--2---:R-:W-:-:S07]  /*22520*/  FMUL.FTZ R3, R117, R0 ;  /* 0x0000000075037220 */ /* 0x004fce0000410000 */
[C---:B------:R-:W-:Y:S08]  /*22530*/  HMMA.16816.F32 R228, R12.reuse, R48, R228 ;  /* 0x000000300ce4723c */ /* 0x040ff000000018e4 */
[C---:B-1----:R-:W-:Y:S08]  /*22540*/  HMMA.16816.F32 R200, R12.reuse, R28, R200 ;  /* 0x0000001c0cc8723c */ /* 0x042ff000000018c8 */
[----:B------:R-:W-:Y:S01]  /*22550*/  HMMA.16816.F32 R96, R12, R30, R96 ;  /* 0x0000001e0c60723c */ /* 0x000fe20000001860 */
[----:B------:R-:W-:Y:S01]  /*22560*/  MOV R245, R9 ;  /* 0x0000000900f57202 */ /* 0x000fe20000000f00 */
[----:B------:R-:W-:-:S06]  /*22570*/  DEPBAR.LE SB0, 0x0 ;  /* 0x000080000000791a */ /* 0x000fcc0000000000 */
[C---:B------:R-:W-:Y:S08]  /*22580*/  HMMA.16816.F32 R40, R12.reuse, R42, R240 ;  /* 0x0000002a0c28723c */ /* 0x040ff000000018f0 */
[C---:B---3--:R-:W-:Y:S01]  /*22590*/  HMMA.16816.F32 R240, R12.reuse, R22, R72 ;  /* 0x000000160cf0723c */ /* 0x048fe20000001848 */
[----:B------:R1:W-:Y:S07]  /*225a0*/  MUFU.TANH R75, R3 ;  /* 0x00000003004b7308 */ /* 0x0003ee0000002400 */
[----:B------:R-:W-:Y:S01]  /*225b0*/  HMMA.16816.F32 R92, R12, R52, R92 ;  /* 0x000000340c5c723c */ /* 0x000fe2000000185c */
[----:B-1----:R-:W-:-:S07]  /*225c0*/  FMUL.FTZ R3, R10, R0 ;  /* 0x000000000a037220 */ /* 0x002fce0000410000 */
[C---:B------:R-:W-:Y:S08]  /*225d0*/  HMMA.16816.F32 R100, R12.reuse, R54, R100 ;  /* 0x000000360c64723c */ /* 0x040ff00000001864 */
[C---:B------:R-:W-:Y:S08]  /*225e0*/  HMMA.16816.F32 R216, R12.reuse, R24, R216 ;  /* 0x000000180cd8723c */ /* 0x040ff000000018d8 */
[C---:B------:R-:W-:Y:S08]  /*225f0*/  HMMA.16816.F32 R212, R12.reuse, R26, R212 ;  /* 0x0000001a0cd4723c */ /* 0x040ff000000018d4 */
[C---:B------:R-:W-:Y:S08]  /*22600*/  HMMA.16816.F32 R208, R12.reuse, R32, R208 ;  /* 0x000000200cd0723c */ /* 0x040ff000000018d0 */
[C---:B------:R-:W-:Y:S08]  /*22610*/  HMMA.16816.F32 R204, R12.reuse, R34, R204 ;  /* 0x000000220ccc723c */ /* 0x040ff000000018cc */
[----:B------:R-:W-:Y:S01]  /*22620*/  HMMA.16816.F32 R232, R12, R20, R88 ;  /* 0x000000140ce8723c */ /* 0x000fe20000001858 */
[----:B------:R1:W-:Y:S02]  /*22630*/  MUFU.TANH R14, R3 ;  /* 0x00000003000e7308 */ /* 0x0003e40000002400 */
[----:B-1----:R-:W-:-:S06]  /*22640*/  FMUL.FTZ R3, R56, R0 ;  /* 0x0000000038037220 */ /* 0x002fcc0000410000 */
        /* <DEDUP_REMOVED lines=38> */
[----:B------:R1:W2:Y:S02]  /*228b0*/  MUFU.TANH R51, R3 ;  /* 0x0000000300337308 */ /* 0x0002a40000002400 */
        /* <DEDUP_REMOVED lines=11> */
[----:B------:R1:W3:Y:S02]  /*22970*/  MUFU.TANH R246, R3 ;  /* 0x0000000300f67308 */ /* 0x0002e40000002400 */
[----:B-1----:R-:W-:-:S06]  /*22980*/  FMUL.FTZ R3, R86, R0 ;  /* 0x0000000056037220 */ /* 0x002fcc0000410000 */
[----:B------:R1:W-:Y:S02]  /*22990*/  MUFU.TANH R23, R3 ;  /* 0x0000000300177308 */ /* 0x0003e40000002400 */
[----:B-1----:R-:W-:-:S06]  /*229a0*/  FMUL.FTZ R3, R87, R0 ;  /* 0x0000000057037220 */ /* 0x002fcc0000410000 */
[----:B------:R1:W1:Y:S02]  /*229b0*/  MUFU.TANH R248, R3 ;  /* 0x0000000300f87308 */ /* 0x0002640000002400 */
[----:B-1----:R-:W-:-:S06]  /*229c0*/  FMUL.FTZ R3, R92, R0 ;  /* 0x000000005c037220 */ /* 0x002fcc0000410000 */
[----:B------:R1:W-:Y:S01]  /*229d0*/  MUFU.TANH R89, R3 ;  /* 0x0000000300597308 */ /* 0x0003e20000002400 */
[----:B--2---:R-:W-:Y:S02]  /*229e0*/  IMAD.MOV.U32 R92, RZ, RZ, R51 ;  /* 0x000000ffff5c7224 */ /* 0x004fe400078e0033 */
[----:B-1----:R-:W-:-:S05]  /*229f0*/  FMUL.FTZ R3, R93, R0 ;  /* 0x000000005d037220 */ /* 0x002fca0000410000 */
[----:B------:R1:W2:Y:S01]  /*22a00*/  MUFU.TANH R51, R3 ;  /* 0x0000000300337308 */ /* 0x0002a20000002400 */
[----:B------:R-:W-:Y:S01]  /*22a10*/  MOV R93, R22 ;  /* 0x00000016005d7202 */ /* 0x000fe20000000f00 */
        /* <DEDUP_REMOVED lines=24> */
[----:B------:R-:W-:Y:S01]  /*22ba0*/  MOV R100, R50 ;  /* 0x0000003200647202 */ /* 0x000fe20000000f00 */
[----:B-1----:R-:W-:-:S06]  /*22bb0*/  FMUL.FTZ R3, R109, R0 ;  /* 0x000000006d037220 */ /* 0x002fcc0000410000 */
[----:B------:R1:W-:Y:S02]  /*22bc0*/  MUFU.TANH R14, R3 ;  /* 0x00000003000e7308 */ /* 0x0003e40000002400 */
[----:B-1----:R-:W-:-:S06]  /*22bd0*/  FMUL.FTZ R3, R110, R0 ;  /* 0x000000006e037220 */ /* 0x002fcc0000410000 */
[----:B------:R1:W-:Y:S01]  /*22be0*/  MUFU.TANH R83, R3 ;  /* 0x0000000300537308 */ /* 0x0003e20000002400 */
[----:B------:R-:W-:Y:S02]  /*22bf0*/  IMAD.MOV.U32 R106, RZ, RZ, R247 ;  /* 0x000000ffff6a7224 */ /* 0x000fe400078e00f7 */
[----:B-1----:R-:W-:-:S05]  /*22c00*/  FMUL.FTZ R3, R111, R0 ;  /* 0x000000006f037220 */ /* 0x002fca0000410000 */
[----:B------:R1:W1:Y:S02]  /*22c10*/  MUFU.TANH R50, R3 ;  /* 0x0000000300327308 */ /* 0x0002640000002400 */
        /* <DEDUP_REMOVED lines=10> */
[----:B---3--:R-:W-:Y:S01]  /*22cc0*/  MOV R108, R246 ;  /* 0x000000f6006c7202 */ /* 0x008fe20000000f00 */
        /* <DEDUP_REMOVED lines=10> */
[----:B------:R1:W-:Y:S02]  /*22d70*/  MUFU.TANH R244, R3 ;  /* 0x0000000300f47308 */ /* 0x0003e40000002400 */
[----:B-1----:R-:W-:-:S06]  /*22d80*/  FMUL.FTZ R3, R126, R0 ;  /* 0x000000007e037220 */ /* 0x002fcc0000410000 */
[----:B------:R1:W-:Y:S01]  /*22d90*/  MUFU.TANH R78, R3 ;  /* 0x00000003004e7308 */ /* 0x0003e20000002400 */
[----:B------:R-:W-:Y:S01]  /*22da0*/  MOV R111, R248 ;  /* 0x000000f8006f7202 */ /* 0x000fe20000000f00 */
[----:B-1----:R-:W-:-:S06]  /*22db0*/  FMUL.FTZ R3, R127, R0 ;  /* 0x000000007f037220 */ /* 0x002fcc0000410000 */
[----:B------:R1:W-:Y:S01]  /*22dc0*/  MUFU.TANH R107, R3 ;  /* 0x00000003006b7308 */ /* 0x0003e20000002400 */
[----:B------:R-:W-:Y:S01]  /*22dd0*/  MOV R102, R75 ;  /* 0x0000004b00667202 */ /* 0x000fe20000000f00 */
[----:B-1----:R-:W-:-:S06]  /*22de0*/  FMUL.FTZ R3, R128, R0 ;  /* 0x0000000080037220 */ /* 0x002fcc0000410000 */
[----:B------:R1:W-:Y:S02]  /*22df0*/  MUFU.TANH R77, R3 ;  /* 0x00000003004d7308 */ /* 0x0003e40000002400 */
[----:B-1----:R-:W-:-:S06]  /*22e00*/  FMUL.FTZ R3, R129, R0 ;  /* 0x0000000081037220 */ /* 0x002fcc0000410000 */
[----:B------:R1:W-:Y:S02]  /*22e10*/  MUFU.TANH R248, R3 ;  /* 0x0000000300f87308 */ /* 0x0003e40000002400 */
[----:B-1----:R-:W-:-:S06]  /*22e20*/  FMUL.FTZ R3, R130, R0 ;  /* 0x0000000082037220 */ /* 0x002fcc0000410000 */
[----:B------:R1:W-:Y:S02]  /*22e30*/  MUFU.TANH R75, R3 ;  /* 0x00000003004b7308 */ /* 0x0003e40000002400 */
[----:B-1----:R-:W-:Y:S02]  /*22e40*/  FMUL.FTZ R3, R131, R0 ;  /* 0x0000000083037220 */ /* 0x002fe40000410000 */
[----:B------:R-:W-:-:S04]  /*22e50*/  IMAD.MOV.U32 R131, RZ, RZ, R225 ;  /* 0x000000ffff837224 */ /* 0x000fc800078e00e1 */
        /* <DEDUP_REMOVED lines=13> */
[----:B------:R1:W-:Y:S01]  /*22f30*/  MUFU.TANH R172, R3 ;  /* 0x0000000300ac7308 */ /* 0x0003e20000002400 */
[----:B------:R-:W-:Y:S02]  /*22f40*/  IMAD.MOV.U32 R101, RZ, RZ, R72 ;  /* 0x000000ffff657224 */ /* 0x000fe400078e0048 */
[----:B-1----:R-:W-:-:S05]  /*22f50*/  FMUL.FTZ R3, R42, R0 ;  /* 0x000000002a037220 */ /* 0x002fca0000410000 */
        /* <DEDUP_REMOVED lines=11> */
[----:B--2---:R-:W-:Y:S02]  /*23010*/  IMAD.MOV.U32 R114, RZ, RZ, R51 ;  /* 0x000000ffff727224 */ /* 0x004fe400078e0033 */
[----:B-1----:R-:W-:-:S05]  /*23020*/  FMUL.FTZ R3, R192, R0 ;  /* 0x00000000c0037220 */ /* 0x002fca0000410000 */
        /* <DEDUP_REMOVED lines=10> */
[----:B------:R-:W-:Y:S01]  /*230d0*/  MOV R124, R136 ;  /* 0x00000088007c7202 */ /* 0x000fe20000000f00 */
[----:B-1----:R-:W-:-:S06]  /*230e0*/  FMUL.FTZ R3, R197, R0 ;  /* 0x00000000c5037220 */ /* 0x002fcc0000410000 */
        /* <DEDUP_REMOVED lines=8> */
[----:B----4-:R-:W-:Y:S01]  /*23170*/  SHF.L.U32 R119, R116, 0x1, RZ ;  /* 0x0000000174777819 */ /* 0x010fe200000006ff */
[----:B------:R-:W-:Y:S02]  /*23180*/  IMAD.SHL.U32 R54, R37, 0x100, RZ ;  /* 0x0000010025367824 */ /* 0x000fe400078e00ff */
[----:B-1----:R-:W-:-:S04]  /*23190*/  FMUL.FTZ R3, R237, R0 ;  /* 0x00000000ed037220 */ /* 0x002fc80000410000 */
[----:B------:R1:W-:Y:S01]  /*231a0*/  MUFU.TANH R130, R3 ;  /* 0x0000000300827308 */ /* 0x0003e20000002400 */
[----:B------:R-:W-:Y:S01]  /*231b0*/  LOP3.LUT R119, R119, 0x6, RZ, 0xc0, !PT ;  /* 0x0000000677777812 */ /* 0x000fe200078ec0ff */
[----:B-1----:R-:W-:-:S06]  /*231c0*/  FMUL.FTZ R3, R238, R0 ;  /* 0x00000000ee037220 */ /* 0x002fcc0000410000 */
[----:B------:R1:W-:Y:S01]  /*231d0*/  MUFU.TANH R58, R3 ;  /* 0x00000003003a7308 */ /* 0x0003e20000002400 */
[C-C-:B------:R-:W-:Y:S02]  /*231e0*/  LOP3.LUT R4, R54.reuse, 0x8, R119.reuse, 0xfe, !PT ;  /* 0x0000000836047812 */ /* 0x140fe400078efe77 */
[----:B------:R-:W-:Y:S01]  /*231f0*/  LOP3.LUT R7, R54, 0x10, R119, 0xfe, !PT ;  /* 0x0000001036077812 */ /* 0x000fe200078efe77 */
[----:B-1----:R-:W-:-:S04]  /*23200*/  FMUL.FTZ R3, R228, R0 ;  /* 0x00000000e4037220 */ /* 0x002fc80000410000 */
[----:B------:R1:W-:Y:S01]  /*23210*/  MUFU.TANH R61, R3 ;  /* 0x00000003003d7308 */ /* 0x0003e20000002400 */
[----:B------:R-:W-:-:S07]  /*23220*/  LOP3.LUT R5, R54, 0x18, R119, 0xfe, !PT ;  /* 0x0000001836057812 */ /* 0x000fce00078efe77 */
[----:B------:R-:W2:Y:S01]  /*23230*/  I2F R11, R4 ;  /* 0x00000004000b7306 */ /* 0x000ea20000201400 */
[----:B-1----:R-:W-:-:S07]  /*23240*/  FMUL.FTZ R3, R230, R0 ;  /* 0x00000000e6037220 */ /* 0x002fce0000410000 */
[----:B------:R1:W-:Y:S01]  /*23250*/  MUFU.TANH R60, R3 ;  /* 0x00000003003c7308 */ /* 0x0003e20000002400 */
[----:B------:R-:W-:-:S07]  /*23260*/  LOP3.LUT R19, R54, 0x20, R119, 0xfe, !PT ;  /* 0x0000002036137812 */ /* 0x000fce00078efe77 */
[----:B------:R-:W3:Y:S01]  /*23270*/  I2F R116, R7 ;  /* 0x0000000700747306 */ /* 0x000ee20000201400 */
[----:B-1----:R-:W-:-:S07]  /*23280*/  FMUL.FTZ R3, R220, R0 ;  /* 0x00000000dc037220 */ /* 0x002fce0000410000 */
[----:B------:R1:W-:Y:S01]  /*23290*/  MUFU.TANH R66, R3 ;  /* 0x0000000300427308 */ /* 0x0003e20000002400 */
[C-C-:B------:R-:W-:Y:S02]  /*232a0*/  LOP3.LUT R18, R54.reuse, 0x28, R119.reuse, 0xfe, !PT ;  /* 0x0000002836127812 */ /* 0x140fe400078efe77 */
[----:B------:R-:W-:-:S05]  /*232b0*/  LOP3.LUT R25, R54, 0x30, R119, 0xfe, !PT ;  /* 0x0000003036197812 */ /* 0x000fca00078efe77 */
[----:B------:R-:W4:Y:S01]  /*232c0*/  I2F R55, R5 ;  /* 0x0000000500377306 */ /* 0x000f220000201400 */
[----:B-1----:R-:W-:-:S07]  /*232d0*/  FMUL.FTZ R3, R222, R0 ;  /* 0x00000000de037220 */ /* 0x002fce0000410000 */
[----:B------:R1:W-:Y:S01]  /*232e0*/  MUFU.TANH R65, R3 ;  /* 0x0000000300417308 */ /* 0x0003e20000002400 */
[C---:B------:R-:W-:Y:S02]  /*232f0*/  ISETP.GE.AND P6, PT, R4.reuse, R8, PT ;  /* 0x000000080400720c */ /* 0x040fe40003fc6270 */
[----:B------:R-:W-:Y:S01]  /*23300*/  ISETP.GE.AND P4, PT, R4, R6, PT ;  /* 0x000000060400720c */ /* 0x000fe20003f86270 */
[----:B--2---:R-:W-:-:S04]  /*23310*/  FFMA.FTZ R4, R132, R11, R31 ;  /* 0x0000000b84047223 */ /* 0x004fc8000001001f */
[----:B------:R-:W2:Y:S01]  /*23320*/  I2F R53, R19 ;  /* 0x0000001300357306 */ /* 0x000ea20000201400 */
[----:B-1----:R-:W-:-:S07]  /*23330*/  FMUL.FTZ R3, R216, R0 ;  /* 0x00000000d8037220 */ /* 0x002fce0000410000 */
[----:B------:R-:W1:Y:S01]  /*23340*/  I2F R49, R18 ;  /* 0x0000001200317306 */ /* 0x000e620000201400 */
[----:B------:R-:W-:-:S07]  /*23350*/  LOP3.LUT R24, R54, 0x38, R119, 0xfe, !PT ;  /* 0x0000003836187812 */ /* 0x000fce00078efe77 */
[----:B------:R1:W-:Y:S01]  /*23360*/  MUFU.TANH R71, R3 ;  /* 0x0000000300477308 */ /* 0x0003e20000002400 */
[----:B------:R-:W-:Y:S01]  /*23370*/  IMAD.MOV.U32 R216, RZ, RZ, R101 ;  /* 0x000000ffffd87224 */ /* 0x000fe200078e0065 */
[----:B------:R-:W-:Y:S01]  /*23380*/  ISETP.GE.AND P3, PT, R7, R6, PT ;  /* 0x000000060700720c */ /* 0x000fe20003f66270 */
[----:B------:R-:W-:-:S05]  /*23390*/  IMAD.MOV.U32 R101, RZ, RZ, R92 ;  /* 0x000000ffff657224 */ /* 0x000fca00078e005c */
[----:B------:R-:W2:Y:S01]  /*233a0*/  I2F R38, R25 ;  /* 0x0000001900267306 */ /* 0x000ea20000201400 */
[----:B-1----:R-:W-:Y:S01]  /*233b0*/  FMUL.FTZ R3, R218, R0 ;  /* 0x00000000da037220 */ /* 0x002fe20000410000 */
[----:B------:R-:W-:-:S06]  /*233c0*/  MOV R218, R93 ;  /* 0x0000005d00da7202 */ /* 0x000fcc0000000f00 */
[----:B------:R1:W-:Y:S01]  /*233d0*/  MUFU.TANH R69, R3 ;  /* 0x0000000300457308 */ /* 0x0003e20000002400 */
[----:B------:R-:W-:Y:S01]  /*233e0*/  FSEL R93, R4, -INF , !P6 ;  /* 0xff800000045d7808 */ /* 0x000fe20007000000 */
[----:B---3--:R-:W-:Y:S01]  /*233f0*/  FFMA.FTZ R4, R132, R116, R12 ;  /* 0x0000007484047223 */ /* 0x008fe2000001000c */
[----:B------:R-:W-:-:S05]  /*23400*/  ISETP.GE.AND P6, PT, R5, R8, PT ;  /* 0x000000080500720c */ /* 0x000fca0003fc6270 */
[----:B------:R-:W3:Y:S01]  /*23410*/  I2F R37, R24 ;  /* 0x0000001800257306 */ /* 0x000ee20000201400 */
[----:B-1----:R-:W-:-:S05]  /*23420*/  FFMA.FTZ R3, R132, R11, R13 ;  /* 0x0000000b84037223 */ /* 0x002fca000001000d */
[----:B------:R-:W-:Y:S02]  /*23430*/  FSEL R92, R3, -INF , !P4 ;  /* 0xff800000035c7808 */ /* 0x000fe40006000000 */
[-C--:B------:R-:W-:Y:S01]  /*23440*/  ISETP.GE.AND P4, PT, R5, R6.reuse, PT ;  /* 0x000000060500720c */ /* 0x080fe20003f86270 */
[-C--:B----4-:R-:W-:Y:S01]  /*23450*/  FFMA.FTZ R5, R132, R55.reuse, R91 ;  /* 0x0000003784057223 */ /* 0x090fe2000001005b */
[----:B------:R-:W-:Y:S01]  /*23460*/  FSEL R91, R4, -INF , !P3 ;  /* 0xff800000045b7808 */ /* 0x000fe20005800000 */
[C---:B------:R-:W-:Y:S01]  /*23470*/  FFMA.FTZ R3, R132.reuse, R55, R32 ;  /* 0x0000003784037223 */ /* 0x040fe20000010020 */
[----:B------:R-:W-:Y:S01]  /*23480*/  ISETP.GE.AND P3, PT, R19, R6, PT ;  /* 0x000000061300720c */ /* 0x000fe20003f66270 */
[----:B--2---:R-:W-:Y:S01]  /*23490*/  FFMA.FTZ R4, R132, R53, R15 ;  /* 0x0000003584047223 */ /* 0x004fe2000001000f */
[----:B------:R-:W-:Y:S02]  /*234a0*/  MOV R199, R105 ;  /* 0x0000006900c77202 */ /* 0x000fe40000000f00 */
[----:B------:R-:W-:-:S02]  /*234b0*/  MOV R178, R100 ;  /* 0x0000006400b27202 */ /* 0x000fc40000000f00 */
[----:B------:R-:W-:Y:S02]  /*234c0*/  MOV R236, R114 ;  /* 0x0000007200ec7202 */ /* 0x000fe40000000f00 */
[----:B------:R-:W-:Y:S02]  /*234d0*/  MOV R222, R102 ;  /* 0x0000006600de7202 */ /* 0x000fe40000000f00 */
[----:B------:R-:W-:Y:S02]  /*234e0*/  MOV R105, R94 ;  /* 0x0000005e00697202 */ /* 0x000fe40000000f00 */
[----:B------:R-:W-:Y:S01]  /*234f0*/  FSEL R100, R5, -INF , !P6 ;  /* 0xff80000005647808 */ /* 0x000fe20007000000 */
[CC--:B------:R-:W-:Y:S01]  /*23500*/  FFMA.FTZ R5, R132.reuse, R49.reuse, R59 ;  /* 0x0000003184057223 */ /* 0x0c0fe2000001003b */
[----:B------:R-:W-:Y:S02]  /*23510*/  MOV R102, R20 ;  /* 0x0000001400667202 */ /* 0x000fe40000000f00 */
[----:B------:R-:W-:Y:S01]  /*23520*/  ISETP.GE.AND P5, PT, R7, R8, PT ;  /* 0x000000080700720c */ /* 0x000fe20003fa6270 */
[C---:B------:R-:W-:Y:S01]  /*23530*/  FFMA.FTZ R7, R132.reuse, R116, R33 ;  /* 0x0000007484077223 */ /* 0x040fe20000010021 */
[----:B------:R-:W-:Y:S01]  /*23540*/  FSEL R94, R3, -INF , !P4 ;  /* 0xff800000035e7808 */ /* 0x000fe20006000000 */
[----:B------:R-:W-:Y:S01]  /*23550*/  FFMA.FTZ R3, R132, R49, R34 ;  /* 0x0000003184037223 */ /* 0x000fe20000010022 */
[----:B------:R-:W-:-:S02]  /*23560*/  MOV R114, R101 ;  /* 0x0000006500727202 */ /* 0x000fc40000000f00 */
[----:B------:R-:W-:Y:S02]  /*23570*/  LOP3.LUT R29, R54, 0x40, R119, 0xfe, !PT ;  /* 0x00000040361d7812 */ /* 0x000fe400078efe77 */
[----:B------:R-:W-:Y:S02]  /*23580*/  ISETP.GE.AND P6, PT, R18, R8, PT ;  /* 0x000000081200720c */ /* 0x000fe40003fc6270 */
[----:B------:R-:W-:Y:S01]  /*23590*/  FSEL R101, R4, -INF , !P3 ;  /* 0xff80000004657808 */ /* 0x000fe20005800000 */
[----:B------:R-:W-:Y:S01]  /*235a0*/  FFMA.FTZ R4, R132, R38, R21 ;  /* 0x0000002684047223 */ /* 0x000fe20000010015 */
[----:B------:R-:W-:Y:S01]  /*235b0*/  ISETP.GE.AND P4, PT, R18, R6, PT ;  /* 0x000000061200720c */ /* 0x000fe20003f86270 */
[-C--:B------:R-:W-:Y:S02]  /*235c0*/  FMUL.FTZ R12, R212, R0.reuse ;  /* 0x00000000d40c7220 */ /* 0x080fe40000410000 */
[-C--:B------:R-:W-:Y:S02]  /*235d0*/  FMUL.FTZ R15, R214, R0.reuse ;  /* 0x00000000d60f7220 */ /* 0x080fe40000410000 */
[----:B------:R-:W-:Y:S01]  /*235e0*/  FMUL.FTZ R21, R208, R0 ;  /* 0x00000000d0157220 */ /* 0x000fe20000410000 */
[----:B------:R-:W1:Y:S01]  /*235f0*/  I2F R46, R29 ;  /* 0x0000001d002e7306 */ /* 0x000e620000201400 */
[----:B------:R-:W-:-:S02]  /*23600*/  IMAD.MOV.U32 R228, RZ, RZ, R112 ;  /* 0x000000ffffe47224 */ /* 0x000fc400078e0070 */
[----:B------:R-:W-:Y:S01]  /*23610*/  IMAD.MOV.U32 R174, RZ, RZ, R104 ;  /* 0x000000ffffae7224 */ /* 0x000fe200078e0068 */
[----:B------:R-:W-:Y:S01]  /*23620*/  FSEL R104, R5, -INF , !P6 ;  /* 0xff80000005687808 */ /* 0x000fe20007000000 */
[----:B------:R-:W-:Y:S02]  /*23630*/  IMAD.MOV.U32 R212, RZ, RZ, R106 ;  /* 0x000000ffffd47224 */ /* 0x000fe400078e006a */
[----:B------:R-:W-:Y:S01]  /*23640*/  IMAD.MOV.U32 R179, RZ, RZ, R95 ;  /* 0x000000ffffb37224 */ /* 0x000fe200078e005f */
[----:B------:R-:W-:Y:S01]  /*23650*/  FSEL R95, R7, -INF , !P5 ;  /* 0xff800000075f7808 */ /* 0x000fe20006800000 */
[----:B------:R-:W-:Y:S01]  /*23660*/  IMAD.MOV.U32 R112, RZ, RZ, R102 ;  /* 0x000000ffff707224 */ /* 0x000fe200078e0066 */
[----:B------:R-:W-:Y:S01]  /*23670*/  FSEL R102, R3, -INF , !P4 ;  /* 0xff80000003667808 */ /* 0x000fe20006000000 */
[----:B------:R-:W-:Y:S01]  /*23680*/  IMAD.MOV.U32 R220, RZ, RZ, R103 ;  /* 0x000000ffffdc7224 */ /* 0x000fe200078e0067 */
[----:B------:R-:W-:Y:S01]  /*23690*/  LOP3.LUT R30, R54, 0x50, R119, 0xfe, !PT ;  /* 0x00000050361e7812 */ /* 0x000fe200078efe77 */
[----:B------:R-:W-:Y:S01]  /*236a0*/  IMAD.MOV.U32 R106, RZ, RZ, R68 ;  /* 0x000000ffff6a7224 */ /* 0x000fe200078e0044 */
[----:B------:R-:W-:Y:S01]  /*236b0*/  MOV R129, R10 ;  /* 0x0000000a00817202 */ /* 0x000fe20000000f00 */
[CC--:B---3--:R-:W-:Y:S01]  /*236c0*/  FFMA.FTZ R5, R132.reuse, R37.reuse, R57 ;  /* 0x0000002584057223 */ /* 0x0c8fe20000010039 */
[----:B------:R2:W-:Y:S01]  /*236d0*/  MUFU.TANH R68, R12 ;  /* 0x0000000c00447308 */ /* 0x0005e20000002400 */
[----:B------:R-:W-:Y:S01]  /*236e0*/  IMAD.MOV.U32 R103, RZ, RZ, R9 ;  /* 0x000000ffff677224 */ /* 0x000fe200078e0009 */
[----:B------:R-:W-:Y:S01]  /*236f0*/  ISETP.GE.AND P5, PT, R19, R8, PT ;  /* 0x000000081300720c */ /* 0x000fe20003fa6270 */
[----:B------:R-:W-:Y:S01]  /*23700*/  FFMA.FTZ R3, R132, R37, R23 ;  /* 0x0000002584037223 */ /* 0x000fe20000010017 */
[----:B------:R-:W-:-:S02]  /*23710*/  LOP3.LUT R39, R54, 0x48, R119, 0xfe, !PT ;  /* 0x0000004836277812 */ /* 0x000fc400078efe77 */
[C-C-:B------:R-:W-:Y:S02]  /*23720*/  LOP3.LUT R28, R54.reuse, 0x58, R119.reuse, 0xfe, !PT ;  /* 0x00000058361c7812 */ /* 0x140fe400078efe77 */
[----:B------:R3:W-:Y:S01]  /*23730*/  MUFU.TANH R59, R15 ;  /* 0x0000000f003b7308 */ /* 0x0007e20000002400 */
[C-C-:B------:R-:W-:Y:S02]  /*23740*/  LOP3.LUT R26, R54.reuse, 0x60, R119.reuse, 0xfe, !PT ;  /* 0x00000060361a7812 */ /* 0x140fe400078efe77 */
[C-C-:B------:R-:W-:Y:S02]  /*23750*/  LOP3.LUT R27, R54.reuse, 0x68, R119.reuse, 0xfe, !PT ;  /* 0x00000068361b7812 */ /* 0x140fe400078efe77 */
[C-C-:B------:R-:W-:Y:S02]  /*23760*/  LOP3.LUT R10, R54.reuse, 0x70, R119.reuse, 0xfe, !PT ;  /* 0x00000070360a7812 */ /* 0x140fe400078efe77 */
[C-C-:B------:R-:W-:Y:S01]  /*23770*/  LOP3.LUT R9, R54.reuse, 0x78, R119.reuse, 0xfe, !PT ;  /* 0x0000007836097812 */ /* 0x140fe200078efe77 */
[----:B------:R4:W-:Y:S01]  /*23780*/  MUFU.TANH R57, R21 ;  /* 0x0000001500397308 */ /* 0x0009e20000002400 */
[----:B------:R-:W-:-:S02]  /*23790*/  LOP3.LUT R13, R54, 0x80, R119, 0xfe, !PT ;  /* 0x00000080360d7812 */ /* 0x000fc400078efe77 */
[C-C-:B------:R-:W-:Y:S02]  /*237a0*/  LOP3.LUT R11, R54.reuse, 0x88, R119.reuse, 0xfe, !PT ;  /* 0x00000088360b7812 */ /* 0x140fe400078efe77 */
[C-C-:B--2---:R-:W-:Y:S02]  /*237b0*/  LOP3.LUT R12, R54.reuse, 0x90, R119.reuse, 0xfe, !PT ;  /* 0x00000090360c7812 */ /* 0x144fe400078efe77 */
[C-C-:B------:R-:W-:Y:S02]  /*237c0*/  LOP3.LUT R18, R54.reuse, 0x98, R119.reuse, 0xfe, !PT ;  /* 0x0000009836127812 */ /* 0x140fe400078efe77 */
[C-C-:B---3--:R-:W-:Y:S02]  /*237d0*/  LOP3.LUT R15, R54.reuse, 0xa0, R119.reuse, 0xfe, !PT ;  /* 0x000000a0360f7812 */ /* 0x148fe400078efe77 */
[C-C-:B------:R-:W-:Y:S02]  /*237e0*/  LOP3.LUT R19, R54.reuse, 0xa8, R119.reuse, 0xfe, !PT ;  /* 0x000000a836137812 */ /* 0x140fe400078efe77 */
[----:B------:R-:W-:-:S02]  /*237f0*/  LOP3.LUT R23, R54, 0xb8, R119, 0xfe, !PT ;  /* 0x000000b836177812 */ /* 0x000fc400078efe77 */
[----:B----4-:R-:W-:Y:S02]  /*23800*/  LOP3.LUT R21, R54, 0xb0, R119, 0xfe, !PT ;  /* 0x000000b036157812 */ /* 0x010fe400078efe77 */
[----:B------:R-:W2:Y:S01]  /*23810*/  S2R R119, SR_TID.X ;  /* 0x0000000000777919 */ /* 0x000ea20000002100 */
[----:B------:R-:W3:Y:S01]  /*23820*/  I2F R52, R30 ;  /* 0x0000001e00347306 */ /* 0x000ee20000201400 */
[----:B------:R-:W-:Y:S01]  /*23830*/  FFMA.FTZ R7, R132, R53, R35 ;  /* 0x0000003584077223 */ /* 0x000fe20000010023 */
[----:B------:R-:W-:Y:S02]  /*23840*/  MOV R214, R103 ;  /* 0x0000006700d67202 */ /* 0x000fe40000000f00 */
[----:B------:R-:W-:-:S04]  /*23850*/  ISETP.GE.AND P3, PT, R25, R6, PT ;  /* 0x000000061900720c */ /* 0x000fc80003f66270 */
[----:B------:R-:W4:Y:S01]  /*23860*/  I2F R45, R39 ;  /* 0x00000027002d7306 */ /* 0x000f220000201400 */
[----:B------:R-:W-:Y:S01]  /*23870*/  FSEL R103, R7, -INF , !P5 ;  /* 0xff80000007677808 */ /* 0x000fe20006800000 */
[----:B------:R-:W-:Y:S01]  /*23880*/  FFMA.FTZ R7, R132, R38, R90 ;  /* 0x0000002684077223 */ /* 0x000fe2000001005a */
[----:B------:R-:W-:Y:S02]  /*23890*/  MOV R90, R105 ;  /* 0x00000069005a7202 */ /* 0x000fe40000000f00 */
[----:B------:R-:W-:-:S03]  /*238a0*/  FSEL R105, R4, -INF , !P3 ;  /* 0xff80000004697808 */ /* 0x000fc60005800000 */
[----:B------:R-:W2:Y:S01]  /*238b0*/  I2F R44, R26 ;  /* 0x0000001a002c7306 */ /* 0x000ea20000201400 */
[----:B-1----:R-:W-:Y:S01]  /*238c0*/  FFMA.FTZ R4, R132, R46, R22 ;  /* 0x0000002e84047223 */ /* 0x002fe20000010016 */
[----:B------:R-:W-:Y:S02]  /*238d0*/  MOV R121, R14 ;  /* 0x0000000e00797202 */ /* 0x000fe40000000f00 */
[----:B------:R-:W-:-:S04]  /*238e0*/  ISETP.GE.AND P3, PT, R29, R6, PT ;  /* 0x000000061d00720c */ /* 0x000fc80003f66270 */
[----:B------:R-:W1:Y:S01]  /*238f0*/  I2F R48, R28 ;  /* 0x0000001c00307306 */ /* 0x000e620000201400 */
[C---:B------:R-:W-:Y:S02]  /*23900*/  ISETP.GE.AND P6, PT, R24.reuse, R8, PT ;  /* 0x000000081800720c */ /* 0x040fe40003fc6270 */
[----:B------:R-:W-:Y:S02]  /*23910*/  ISETP.GE.AND P4, PT, R24, R6, PT ;  /* 0x000000061800720c */ /* 0x000fe40003f86270 */
[----:B------:R-:W-:-:S03]  /*23920*/  ISETP.GE.AND P5, PT, R25, R8, PT ;  /* 0x000000081900720c */ /* 0x000fc60003fa6270 */
[----:B------:R-:W1:Y:S01]  /*23930*/  I2F R14, R10 ;  /* 0x0000000a000e7306 */ /* 0x000e620000201400 */
[----:B------:R-:W-:Y:S01]  /*23940*/  MOV R238, R112 ;  /* 0x0000007000ee7202 */ /* 0x000fe20000000f00 */
[----:B------:R-:W-:Y:S01]  /*23950*/  IMAD.MOV.U32 R208, RZ, RZ, R106 ;  /* 0x000000ffffd07224 */ /* 0x000fe200078e006a */
[----:B------:R-:W-:Y:S01]  /*23960*/  FSEL R112, R4, -INF , !P3 ;  /* 0xff80000004707808 */ /* 0x000fe20005800000 */
[----:B---3--:R-:W-:Y:S01]  /*23970*/  FFMA.FTZ R4, R132, R52, R86 ;  /* 0x0000003484047223 */ /* 0x008fe20000010056 */
[----:B------:R-:W-:-:S03]  /*23980*/  MOV R230, R111 ;  /* 0x0000006f00e67202 */ /* 0x000fc60000000f00 */
[----:B------:R-:W3:Y:S01]  /*23990*/  I2F R47, R27 ;  /* 0x0000001b002f7306 */ /* 0x000ee20000201400 */
[----:B------:R-:W-:Y:S02]  /*239a0*/  MOV R116, R108 ;  /* 0x0000006c00747202 */ /* 0x000fe40000000f00 */
[----:B------:R-:W-:Y:S01]  /*239b0*/  FSEL R111, R5, -INF , !P6 ;  /* 0xff800000056f7808 */ /* 0x000fe20007000000 */
[CC--:B----4-:R-:W-:Y:S01]  /*239c0*/  FFMA.FTZ R5, R132.reuse, R45.reuse, R88 ;  /* 0x0000002d84057223 */ /* 0x0d0fe20000010058 */
[----:B------:R-:W-:Y:S01]  /*239d0*/  FSEL R106, R3, -INF , !P4 ;  /* 0xff800000036a7808 */ /* 0x000fe20006000000 */
[----:B------:R-:W-:Y:S01]  /*239e0*/  FFMA.FTZ R3, R132, R45, R56 ;  /* 0x0000002d84037223 */ /* 0x000fe20000010038 */
[----:B------:R-:W-:Y:S01]  /*239f0*/  ISETP.GE.AND P3, PT, R30, R6, PT ;  /* 0x000000061e00720c */ /* 0x000fe20003f66270 */
[----:B------:R-:W4:Y:S01]  /*23a00*/  I2F R31, R13 ;  /* 0x0000000d001f7306 */ /* 0x000f220000201400 */
[----:B------:R-:W-:Y:S01]  /*23a10*/  FSEL R108, R7, -INF , !P5 ;  /* 0xff800000076c7808 */ /* 0x000fe20006800000 */
[----:B------:R-:W-:Y:S01]  /*23a20*/  FFMA.FTZ R7, R132, R46, R89 ;  /* 0x0000002e84077223 */ /* 0x000fe20000010059 */
[----:B------:R-:W-:-:S02]  /*23a30*/  ISETP.GE.AND P6, PT, R39, R8, PT ;  /* 0x000000082700720c */ /* 0x000fc40003fc6270 */
[----:B------:R-:W-:Y:S02]  /*23a40*/  ISETP.GE.AND P4, PT, R39, R6, PT ;  /* 0x000000062700720c */ /* 0x000fe40003f86270 */
[----:B------:R-:W-:Y:S01]  /*23a50*/  MOV R196, R121 ;  /* 0x0000007900c47202 */ /* 0x000fe20000000f00 */
[----:B------:R-:W3:Y:S01]  /*23a60*/  I2F R20, R9 ;  /* 0x0000000900147306 */ /* 0x000ee20000201400 */
[----:B------:R-:W-:Y:S01]  /*23a70*/  ISETP.GE.AND P5, PT, R29, R8, PT ;  /* 0x000000081d00720c */ /* 0x000fe20003fa6270 */
[----:B------:R-:W-:Y:S01]  /*23a80*/  IMAD.MOV.U32 R39, RZ, RZ, R114 ;  /* 0x000000ffff277224 */ /* 0x000fe200078e0072 */
[----:B------:R-:W-:Y:S01]  /*23a90*/  FSEL R121, R4, -INF , !P3 ;  /* 0xff80000004797808 */ /* 0x000fe20005800000 */
[C---:B--2---:R-:W-:Y:S01]  /*23aa0*/  FFMA.FTZ R4, R132.reuse, R44, R82 ;  /* 0x0000002c84047223 */ /* 0x044fe20000010052 */
[----:B------:R-:W-:Y:S01]  /*23ab0*/  SHF.L.U32 R89, R119, 0x1, RZ ;  /* 0x0000000177597819 */ /* 0x000fe200000006ff */
[----:B------:R-:W-:Y:S01]  /*23ac0*/  IMAD.MOV.U32 R193, RZ, RZ, R115 ;  /* 0x000000ffffc17224 */ /* 0x000fe200078e0073 */
[----:B------:R-:W-:Y:S01]  /*23ad0*/  FSEL R119, R5, -INF , !P6 ;  /* 0xff80000005777808 */ /* 0x000fe20007000000 */
[CC--:B-1----:R-:W-:Y:S01]  /*23ae0*/  FFMA.FTZ R5, R132.reuse, R48.reuse, R85 ;  /* 0x0000003084057223 */ /* 0x0c2fe20000010055 */
[----:B------:R-:W-:Y:S01]  /*23af0*/  FSEL R114, R3, -INF , !P4 ;  /* 0xff80000003727808 */ /* 0x000fe20006000000 */
[----:B------:R-:W-:Y:S01]  /*23b00*/  FFMA.FTZ R3, R132, R48, R83 ;  /* 0x0000003084037223 */ /* 0x000fe20000010053 */
[----:B------:R-:W-:-:S02]  /*23b10*/  ISETP.GE.AND P3, PT, R26, R6, PT ;  /* 0x000000061a00720c */ /* 0x000fc40003f66270 */
[----:B------:R-:W-:Y:S01]  /*23b20*/  FSEL R115, R7, -INF , !P5 ;  /* 0xff80000007737808 */ /* 0x000fe20006800000 */
[----:B------:R-:W-:Y:S01]  /*23b30*/  FFMA.FTZ R7, R132, R52, R87 ;  /* 0x0000003484077223 */ /* 0x000fe20000010057 */
[C---:B------:R-:W-:Y:S02]  /*23b40*/  ISETP.GE.AND P6, PT, R28.reuse, R8, PT ;  /* 0x000000081c00720c */ /* 0x040fe40003fc6270 */
[----:B------:R-:W-:Y:S02]  /*23b50*/  ISETP.GE.AND P4, PT, R28, R6, PT ;  /* 0x000000061c00720c */ /* 0x000fe40003f86270 */
[----:B------:R-:W-:Y:S02]  /*23b60*/  MOV R194, R129 ;  /* 0x0000008100c27202 */ /* 0x000fe40000000f00 */
[----:B------:R-:W-:Y:S01]  /*23b70*/  ISETP.GE.AND P5, PT, R30, R8, PT ;  /* 0x000000081e00720c */ /* 0x000fe20003fa6270 */
[----:B------:R-:W-:Y:S01]  /*23b80*/  IMAD.MOV.U32 R195, RZ, RZ, R127 ;  /* 0x000000ffffc37224 */ /* 0x000fe200078e007f */
[----:B------:R-:W-:Y:S01]  /*23b90*/  FSEL R129, R4, -INF , !P3 ;  /* 0xff80000004817808 */ /* 0x000fe20005800000 */
[----:B------:R-:W-:Y:S01]  /*23ba0*/  IMAD.MOV.U32 R198, RZ, RZ, R123 ;  /* 0x000000ffffc67224 */ /* 0x000fe200078e007b */
[----:B------:R-:W-:Y:S01]  /*23bb0*/  MOV R197, R124 ;  /* 0x0000007c00c57202 */ /* 0x000fe20000000f00 */
[C---:B------:R-:W-:Y:S01]  /*23bc0*/  FFMA.FTZ R4, R132.reuse, R14, R78 ;  /* 0x0000000e84047223 */ /* 0x040fe2000001004e */
[----:B------:R-:W-:Y:S01]  /*23bd0*/  I2F R32, R12 ;  /* 0x0000000c00207306 */ /* 0x000fe20000201400 */
[----:B------:R-:W-:Y:S01]  /*23be0*/  FSEL R127, R5, -INF , !P6 ;  /* 0xff800000057f7808 */ /* 0x000fe20007000000 */
[CC--:B---3--:R-:W-:Y:S01]  /*23bf0*/  FFMA.FTZ R5, R132.reuse, R47.reuse, R81 ;  /* 0x0000002f84057223 */ /* 0x0c8fe20000010051 */
[----:B------:R-:W-:Y:S01]  /*23c00*/  FSEL R123, R3, -INF , !P4 ;  /* 0xff800000037b7808 */ /* 0x000fe20006000000 */
[----:B------:R-:W-:Y:S01]  /*23c10*/  FFMA.FTZ R3, R132, R47, R79 ;  /* 0x0000002f84037223 */ /* 0x000fe2000001004f */
[----:B------:R-:W-:-:S02]  /*23c20*/  ISETP.GE.AND P3, PT, R10, R6, PT ;  /* 0x000000060a00720c */ /* 0x000fc40003f66270 */
[----:B------:R-:W-:Y:S01]  /*23c30*/  FSEL R124, R7, -INF , !P5 ;  /* 0xff800000077c7808 */ /* 0x000fe20006800000 */
[----:B------:R-:W-:Y:S01]  /*23c40*/  FFMA.FTZ R7, R132, R44, R84 ;  /* 0x0000002c84077223 */ /* 0x000fe20000010054 */
[C---:B------:R-:W-:Y:S01]  /*23c50*/  ISETP.GE.AND P6, PT, R27.reuse, R8, PT ;  /* 0x000000081b00720c */ /* 0x040fe20003fc6270 */
[----:B------:R-:W1:Y:S01]  /*23c60*/  I2F R33, R11 ;  /* 0x0000000b00217306 */ /* 0x000e620000201400 */
[----:B------:R-:W-:Y:S02]  /*23c70*/  ISETP.GE.AND P4, PT, R27, R6, PT ;  /* 0x000000061b00720c */ /* 0x000fe40003f86270 */
[----:B------:R-:W-:Y:S02]  /*23c80*/  ISETP.GE.AND P5, PT, R26, R8, PT ;  /* 0x000000081a00720c */ /* 0x000fe40003fa6270 */
[----:B------:R-:W-:Y:S01]  /*23c90*/  FSEL R175, R4, -INF , !P3 ;  /* 0xff80000004af7808 */ /* 0x000fe20005800000 */
[C---:B----4-:R-:W-:Y:S01]  /*23ca0*/  FFMA.FTZ R4, R132.reuse, R31, R70 ;  /* 0x0000001f84047223 */ /* 0x050fe20000010046 */
[----:B------:R-:W-:Y:S01]  /*23cb0*/  ISETP.GE.AND P2, PT, R131, 0x3, PT ;  /* 0x000000038300780c */ /* 0x000fe20003f46270 */
[----:B------:R-:W-:Y:S01]  /*23cc0*/  IMAD.MOV.U32 R237, RZ, RZ, R133 ;  /* 0x000000ffffed7224 */ /* 0x000fe200078e0085 */
[----:B------:R-:W-:Y:S01]  /*23cd0*/  FSEL R173, R5, -INF , !P6 ;  /* 0xff80000005ad7808 */ /* 0x000fe20007000000 */
[----:B------:R-:W-:Y:S01]  /*23ce0*/  FFMA.FTZ R5, R132, R20, R77 ;  /* 0x0000001484057223 */ /* 0x000fe2000001004d */
[----:B------:R-:W-:-:S02]  /*23cf0*/  FSEL R131, R3, -INF , !P4 ;  /* 0xff80000003837808 */ /* 0x000fc40006000000 */
[----:B------:R-:W-:Y:S02]  /*23d00*/  ISETP.GE.AND P3, PT, R13, R6, PT ;  /* 0x000000060d00720c */ /* 0x000fe40003f66270 */
[----:B------:R-:W-:Y:S01]  /*23d10*/  FSEL R133, R7, -INF , !P5 ;  /* 0xff80000007857808 */ /* 0x000fe20006800000 */
[----:B------:R-:W-:Y:S01]  /*23d20*/  FFMA.FTZ R7, R132, R14, R80 ;  /* 0x0000000e84077223 */ /* 0x000fe20000010050 */
[C---:B------:R-:W-:Y:S02]  /*23d30*/  ISETP.GE.AND P6, PT, R9.reuse, R8, PT ;  /* 0x000000080900720c */ /* 0x040fe40003fc6270 */
[----:B------:R-:W-:Y:S01]  /*23d40*/  ISETP.GE.AND P4, PT, R9, R6, PT ;  /* 0x000000060900720c */ /* 0x000fe20003f86270 */
[----:B------:R-:W-:Y:S01]  /*23d50*/  FMUL.FTZ R9, R200, R0 ;  /* 0x00000000c8097220 */ /* 0x000fe20000410000 */
[----:B------:R-:W2:Y:S01]  /*23d60*/  I2F R35, R18 ;  /* 0x0000001200237306 */ /* 0x000ea20000201400 */
[----:B------:R-:W-:Y:S02]  /*23d70*/  ISETP.GE.AND P5, PT, R10, R8, PT ;  /* 0x000000080a00720c */ /* 0x000fe40003fa6270 */
[----:B------:R-:W-:-:S02]  /*23d80*/  MOV R200, R194 ;  /* 0x000000c200c87202 */ /* 0x000fc40000000f00 */
[----:B------:R-:W-:Y:S01]  /*23d90*/  FSEL R194, R4, -INF , !P3 ;  /* 0xff80000004c27808 */ /* 0x000fe20005800000 */
[----:B------:R-:W-:Y:S01]  /*23da0*/  FMUL.FTZ R4, R202, R0 ;  /* 0x00000000ca047220 */ /* 0x000fe20000410000 */
[----:B------:R-:W-:Y:S01]  /*23db0*/  FSEL R192, R5, -INF , !P6 ;  /* 0xff80000005c07808 */ /* 0x000fe20007000000 */
[----:B------:R-:W3:Y:S01]  /*23dc0*/  I2F R34, R15 ;  /* 0x0000000f00227306 */ /* 0x000ee20000201400 */
[----:B------:R-:W-:Y:S01]  /*23dd0*/  FSEL R177, R7, -INF , !P5 ;  /* 0xff80000007b17808 */ /* 0x000fe20006800000 */
[C---:B------:R-:W-:Y:S01]  /*23de0*/  FFMA.FTZ R5, R132.reuse, R31, R76 ;  /* 0x0000001f84057223 */ /* 0x040fe2000001004c */
[----:B------:R-:W-:Y:S01]  /*23df0*/  ISETP.GE.AND P5, PT, R13, R8, PT ;  /* 0x000000080d00720c */ /* 0x000fe20003fa6270 */
[----:B------:R-:W-:Y:S01]  /*23e00*/  FFMA.FTZ R3, R132, R20, R75 ;  /* 0x0000001484037223 */ /* 0x000fe2000001004b */
[----:B------:R-:W-:-:S03]  /*23e10*/  MOV R77, R197 ;  /* 0x000000c5004d7202 */ /* 0x000fc60000000f00 */
[----:B------:R4:W-:Y:S01]  /*23e20*/  MUFU.TANH R46, R4 ;  /* 0x00000004002e7308 */ /* 0x0009e20000002400 */
[-C--:B------:R-:W-:Y:S02]  /*23e30*/  ISETP.GE.AND P3, PT, R12, R6.reuse, PT ;  /* 0x000000060c00720c */ /* 0x080fe40003f66270 */
[----:B------:R-:W-:Y:S01]  /*23e40*/  FSEL R197, R5, -INF , !P5 ;  /* 0xff80000005c57808 */ /* 0x000fe20006800000 */
[C---:B-1----:R-:W-:Y:S01]  /*23e50*/  FFMA.FTZ R5, R132.reuse, R33, R73 ;  /* 0x0000002184057223 */ /* 0x042fe20000010049 */
[----:B------:R-:W-:Y:S02]  /*23e60*/  FSEL R176, R3, -INF , !P4 ;  /* 0xff80000003b07808 */ /* 0x000fe40006000000 */
[----:B------:R-:W-:Y:S01]  /*23e70*/  ISETP.GE.AND P4, PT, R11, R6, PT ;  /* 0x000000060b00720c */ /* 0x000fe20003f86270 */
[----:B------:R-:W1:Y:S01]  /*23e80*/  I2F R37, R21 ;  /* 0x0000001500257306 */ /* 0x000e620000201400 */
[----:B------:R-:W-:Y:S02]  /*23e90*/  IMAD.MOV.U32 R82, RZ, RZ, R195 ;  /* 0x000000ffff527224 */ /* 0x000fe400078e00c3 */
[----:B----4-:R-:W-:Y:S01]  /*23ea0*/  FFMA.FTZ R4, R132, R32, R64 ;  /* 0x0000002084047223 */ /* 0x010fe20000010040 */
[----:B------:R-:W-:Y:S01]  /*23eb0*/  FSEL R195, R5, -INF , !P4 ;  /* 0xff80000005c37808 */ /* 0x000fe20006000000 */
[----:B------:R-:W-:-:S03]  /*23ec0*/  FMUL.FTZ R22, R210, R0 ;  /* 0x00000000d2167220 */ /* 0x000fc60000410000 */
[----:B------:R-:W-:Y:S01]  /*23ed0*/  FSEL R202, R4, -INF , !P3 ;  /* 0xff80000004ca7808 */ /* 0x000fe20005800000 */
[----:B------:R-:W-:Y:S01]  /*23ee0*/  FMUL.FTZ R4, R96, R0 ;  /* 0x0000000060047220 */ /* 0x000fe20000410000 */
[----:B------:R-:W-:Y:S01]  /*23ef0*/  LOP3.LUT R89, R89, 0x6, RZ, 0xc0, !PT ;  /* 0x0000000659597812 */ /* 0x000fe200078ec0ff */
[----:B--2---:R-:W-:Y:S02]  /*23f00*/  FFMA.FTZ R5, R132, R35, R51 ;  /* 0x0000002384057223 */ /* 0x004fe40000010033 */
[----:B------:R3:W-:Y:S01]  /*23f10*/  MUFU.TANH R51, R4 ;  /* 0x0000000400337308 */ /* 0x0007e20000002400 */
[----:B------:R-:W-:Y:S01]  /*23f20*/  ISETP.GE.AND P3, PT, R15, R6, PT ;  /* 0x000000060f00720c */ /* 0x000fe20003f66270 */
[----:B------:R-:W-:-:S06]  /*23f30*/  FMUL.FTZ R24, R204, R0 ;  /* 0x00000000cc187220 */ /* 0x000fcc0000410000 */
[----:B------:R2:W-:Y:S01]  /*23f40*/  MUFU.TANH R56, R22 ;  /* 0x0000001600387308 */ /* 0x0005e20000002400 */
[C---:B------:R-:W-:Y:S02]  /*23f50*/  FFMA.FTZ R7, R132.reuse, R32, R72 ;  /* 0x0000002084077223 */ /* 0x040fe40000010048 */
[----:B---3--:R-:W-:-:S05]  /*23f60*/  FFMA.FTZ R4, R132, R34, R50 ;  /* 0x0000002284047223 */ /* 0x008fca0000010032 */
[----:B------:R-:W3:Y:S01]  /*23f70*/  I2F R38, R19 ;  /* 0x0000001300267306 */ /* 0x000ee20000201400 */
[----:B------:R-:W-:Y:S02]  /*23f80*/  ISETP.GE.AND P5, PT, R12, R8, PT ;  /* 0x000000080c00720c */ /* 0x000fe40003fa6270 */
[----:B------:R-:W-:Y:S02]  /*23f90*/  FSEL R210, R4, -INF , !P3 ;  /* 0xff80000004d27808 */ /* 0x000fe40005800000 */
[--C-:B--2---:R-:W-:Y:S01]  /*23fa0*/  LOP3.LUT R22, R54, 0xc0, R89.reuse, 0xfe, !PT ;  /* 0x000000c036167812 */ /* 0x104fe200078efe59 */
[-C--:B------:R-:W-:Y:S02]  /*23fb0*/  FMUL.FTZ R4, R98, R0.reuse ;  /* 0x0000000062047220 */ /* 0x080fe40000410000 */
[----:B------:R-:W2:Y:S01]  /*23fc0*/  I2F R41, R23 ;  /* 0x0000001700297306 */ /* 0x000ea20000201400 */
[----:B------:R-:W-:Y:S01]  /*23fd0*/  LOP3.LUT R25, R54, 0xc8, R89, 0xfe, !PT ;  /* 0x000000c836197812 */ /* 0x000fe200078efe59 */
[----:B------:R-:W-:-:S06]  /*23fe0*/  FMUL.FTZ R26, R206, R0 ;  /* 0x00000000ce1a7220 */ /* 0x000fcc0000410000 */
[----:B------:R-:W4:Y:S01]  /*23ff0*/  I2F R40, R22 ;  /* 0x0000001600287306 */ /* 0x000f220000201400 */
[----:B------:R-:W-:Y:S01]  /*24000*/  FSEL R206, R7, -INF , !P5 ;  /* 0xff80000007ce7808 */ /* 0x000fe20006800000 */
[----:B------:R-:W-:Y:S01]  /*24010*/  FFMA.FTZ R7, R132, R34, R63 ;  /* 0x0000002284077223 */ /* 0x000fe2000001003f */
[-C--:B------:R-:W-:Y:S02]  /*24020*/  ISETP.GE.AND P3, PT, R21, R6.reuse, PT ;  /* 0x000000061500720c */ /* 0x080fe40003f66270 */
[----:B------:R-:W-:-:S03]  /*24030*/  ISETP.GE.AND P4, PT, R18, R6, PT ;  /* 0x000000061200720c */ /* 0x000fc60003f86270 */
[----:B------:R1:W-:Y:S01]  /*24040*/  MUFU.TANH R55, R24 ;  /* 0x0000001800377308 */ /* 0x0003e20000002400 */
[----:B------:R-:W-:Y:S02]  /*24050*/  ISETP.GE.AND P5, PT, R15, R8, PT ;  /* 0x000000080f00720c */ /* 0x000fe40003fa6270 */
[----:B------:R-:W-:-:S05]  /*24060*/  MOV R79, R218 ;  /* 0x000000da004f7202 */ /* 0x000fca0000000f00 */
[----:B------:R2:W-:Y:S01]  /*24070*/  MUFU.TANH R50, R4 ;  /* 0x0000000400327308 */ /* 0x0005e20000002400 */
[----:B------:R-:W-:Y:S01]  /*24080*/  IMAD.MOV.U32 R86, RZ, RZ, R214 ;  /* 0x000000ffff567224 */ /* 0x000fe200078e00d6 */
[----:B------:R-:W-:Y:S02]  /*24090*/  FSEL R204, R5, -INF , !P4 ;  /* 0xff80000005cc7808 */ /* 0x000fe40006000000 */
[----:B-1----:R-:W-:-:S04]  /*240a0*/  LOP3.LUT R24, R54, 0xd0, R89, 0xfe, !PT ;  /* 0x000000d036187812 */ /* 0x002fc800078efe59 */
[----:B------:R-:W1:Y:S01]  /*240b0*/  I2F R43, R25 ;  /* 0x00000019002b7306 */ /* 0x000e620000201400 */
[----:B--2---:R-:W-:-:S07]  /*240c0*/  FFMA.FTZ R4, R132, R37, R60 ;  /* 0x0000002584047223 */ /* 0x004fce000001003c */
[----:B------:R-:W2:Y:S01]  /*240d0*/  I2F R42, R24 ;  /* 0x00000018002a7306 */ /* 0x000ea20000201400 */
[----:B------:R-:W-:Y:S01]  /*240e0*/  FSEL R214, R7, -INF , !P5 ;  /* 0xff80000007d67808 */ /* 0x000fe20006800000 */
[----:B---3--:R-:W-:Y:S01]  /*240f0*/  FFMA.FTZ R5, R132, R38, R58 ;  /* 0x0000002684057223 */ /* 0x008fe2000001003a */
[----:B------:R-:W-:Y:S01]  /*24100*/  FSEL R218, R4, -INF , !P3 ;  /* 0xff80000004da7808 */ /* 0x000fe20005800000 */
[----:B------:R-:W-:Y:S01]  /*24110*/  FMUL.FTZ R4, R232, R0 ;  /* 0x00000000e8047220 */ /* 0x000fe20000410000 */
[----:B------:R-:W-:Y:S01]  /*24120*/  ISETP.GE.AND P4, PT, R19, R6, PT ;  /* 0x000000061300720c */ /* 0x000fe20003f86270 */
[----:B------:R-:W-:Y:S01]  /*24130*/  FFMA.FTZ R7, R132, R37, R61 ;  /* 0x0000002584077223 */ /* 0x000fe2000001003d */
[----:B------:R-:W-:Y:S01]  /*24140*/  ISETP.GE.AND P5, PT, R21, R8, PT ;  /* 0x000000081500720c */ /* 0x000fe20003fa6270 */
[----:B------:R4:W-:Y:S01]  /*24150*/  MUFU.TANH R34, R4 ;  /* 0x0000000400227308 */ /* 0x0009e20000002400 */
[----:B------:R-:W-:Y:S02]  /*24160*/  LOP3.LUT R30, R54, 0xd8, R89, 0xfe, !PT ;  /* 0x000000d8361e7812 */ /* 0x000fe400078efe59 */
[----:B------:R-:W-:-:S02]  /*24170*/  MOV R84, R212 ;  /* 0x000000d400547202 */ /* 0x000fc40000000f00 */
[----:B------:R-:W-:Y:S02]  /*24180*/  LOP3.LUT R29, R54, 0xe0, R89, 0xfe, !PT ;  /* 0x000000e0361d7812 */ /* 0x000fe400078efe59 */
[----:B------:R-:W-:Y:S02]  /*24190*/  MOV R80, R222 ;  /* 0x000000de00507202 */ /* 0x000fe40000000f00 */
[----:B------:R-:W-:Y:S01]  /*241a0*/  FSEL R212, R5, -INF , !P4 ;  /* 0xff80000005d47808 */ /* 0x000fe20006000000 */
[----:B------:R-:W-:Y:S01]  /*241b0*/  FFMA.FTZ R5, R132, R41, R65 ;  /* 0x0000002984057223 */ /* 0x000fe20000010041 */
[----:B------:R-:W-:Y:S02]  /*241c0*/  ISETP.GE.AND P3, PT, R22, R6, PT ;  /* 0x000000061600720c */ /* 0x000fe40003f66270 */
[----:B------:R-:W-:Y:S01]  /*241d0*/  FSEL R222, R7, -INF , !P5 ;  /* 0xff80000007de7808 */ /* 0x000fe20006800000 */
[C---:B----4-:R-:W-:Y:S01]  /*241e0*/  FFMA.FTZ R4, R132.reuse, R40, R69 ;  /* 0x0000002884047223 */ /* 0x050fe20000010045 */
[----:B------:R-:W-:Y:S01]  /*241f0*/  ISETP.GE.AND P4, PT, R23, R6, PT ;  /* 0x000000061700720c */ /* 0x000fe20003f86270 */
[----:B------:R-:W-:Y:S01]  /*24200*/  FFMA.FTZ R7, R132, R40, R71 ;  /* 0x0000002884077223 */ /* 0x000fe20000010047 */
[----:B------:R-:W-:Y:S01]  /*24210*/  I2F R45, R30 ;  /* 0x0000001e002d7306 */ /* 0x000fe20000201400 */
[----:B------:R-:W-:-:S02]  /*24220*/  MOV R88, R230 ;  /* 0x000000e600587202 */ /* 0x000fc40000000f00 */
[----:B------:R-:W-:Y:S01]  /*24230*/  ISETP.GE.AND P5, PT, R22, R8, PT ;  /* 0x000000081600720c */ /* 0x000fe20003fa6270 */
[----:B------:R-:W-:Y:S01]  /*24240*/  IMAD.MOV.U32 R78, RZ, RZ, R220 ;  /* 0x000000ffff4e7224 */ /* 0x000fe200078e00dc */
[----:B------:R-:W-:Y:S01]  /*24250*/  FSEL R230, R4, -INF , !P3 ;  /* 0xff80000004e67808 */ /* 0x000fe20005800000 */
[----:B------:R-:W-:Y:S02]  /*24260*/  FMUL.FTZ R4, R234, R0 ;  /* 0x00000000ea047220 */ /* 0x000fe40000410000 */
[----:B------:R3:W-:Y:S01]  /*24270*/  MUFU.TANH R53, R26 ;  /* 0x0000001a00357308 */ /* 0x0007e20000002400 */
[C-C-:B------:R-:W-:Y:S02]  /*24280*/  LOP3.LUT R28, R54.reuse, 0xe8, R89.reuse, 0xfe, !PT ;  /* 0x000000e8361c7812 */ /* 0x140fe400078efe59 */
[C---:B------:R-:W-:Y:S02]  /*24290*/  LOP3.LUT R27, R54.reuse, 0xf0, R89, 0xfe, !PT ;  /* 0x000000f0361b7812 */ /* 0x040fe400078efe59 */
[----:B------:R-:W-:-:S03]  /*242a0*/  LOP3.LUT R3, R54, R89, RZ, 0xfc, !PT ;  /* 0x0000005936037212 */ /* 0x000fc600078efcff */
[----:B------:R-:W-:Y:S01]  /*242b0*/  I2F R44, R29 ;  /* 0x0000001d002c7306 */ /* 0x000fe20000201400 */
[----:B------:R-:W-:Y:S01]  /*242c0*/  FSEL R220, R5, -INF , !P4 ;  /* 0xff80000005dc7808 */ /* 0x000fe20006000000 */
[----:B-1----:R-:W-:Y:S01]  /*242d0*/  FFMA.FTZ R5, R132, R43, R59 ;  /* 0x0000002b84057223 */ /* 0x002fe2000001003b */
[----:B------:R-:W-:-:S05]  /*242e0*/  ISETP.GE.AND P4, PT, R25, R6, PT ;  /* 0x000000061900720c */ /* 0x000fca0003f86270 */
[----:B------:R1:W4:Y:S01]  /*242f0*/  MUFU.TANH R52, R9 ;  /* 0x0000000900347308 */ /* 0x0003220000002400 */
[----:B---3--:R-:W-:Y:S02]  /*24300*/  LOP3.LUT R26, R54, 0xf8, R89, 0xfe, !PT ;  /* 0x000000f8361a7812 */ /* 0x008fe400078efe59 */
[----:B------:R-:W-:Y:S02]  /*24310*/  MOV R89, R236 ;  /* 0x000000ec00597202 */ /* 0x000fe40000000f00 */
[----:B------:R-:W-:Y:S01]  /*24320*/  FSEL R236, R7, -INF , !P5 ;  /* 0xff80000007ec7808 */ /* 0x000fe20006800000 */
[----:B--2---:R-:W-:Y:S01]  /*24330*/  FFMA.FTZ R7, R132, R42, R57 ;  /* 0x0000002a84077223 */ /* 0x004fe20000010039 */
[C---:B------:R-:W-:Y:S01]  /*24340*/  ISETP.GE.AND P5, PT, R24.reuse, R8, PT ;  /* 0x000000081800720c */ /* 0x040fe20003fa6270 */
[----:B------:R-:W-:Y:S01]  /*24350*/  IMAD.MOV.U32 R76, RZ, RZ, R78 ;  /* 0x000000ffff4c7224 */ /* 0x000fe200078e004e */
[----:B------:R-:W-:Y:S01]  /*24360*/  ISETP.GE.AND P3, PT, R24, R6, PT ;  /* 0x000000061800720c */ /* 0x000fe20003f66270 */
[----:B------:R-:W-:Y:S01]  /*24370*/  IMAD.MOV.U32 R78, RZ, RZ, R79 ;  /* 0x000000ffff4e7224 */ /* 0x000fe200078e004f */
[----:B------:R-:W-:Y:S01]  /*24380*/  ISETP.GE.AND P6, PT, R11, R8, PT ;  /* 0x000000080b00720c */ /* 0x000fe20003fc6270 */
[----:B-1----:R-:W-:-:S02]  /*24390*/  FFMA.FTZ R9, R132, R33, R74 ;  /* 0x0000002184097223 */ /* 0x002fc4000001004a */
[----:B------:R1:W-:Y:S01]  /*243a0*/  MUFU.TANH R33, R4 ;  /* 0x0000000400217308 */ /* 0x0003e20000002400 */
[----:B------:R-:W-:Y:S02]  /*243b0*/  FSEL R232, R5, -INF , !P4 ;  /* 0xff80000005e87808 */ /* 0x000fe40006000000 */
[----:B------:R-:W-:Y:S01]  /*243c0*/  FSEL R5, R7, -INF , !P5 ;  /* 0xff80000007057808 */ /* 0x000fe20006800000 */
[----:B------:R-:W-:Y:S01]  /*243d0*/  IMAD.MOV.U32 R75, RZ, RZ, R198 ;  /* 0x000000ffff4b7224 */ /* 0x000fe200078e00c6 */
[----:B------:R-:W-:Y:S02]  /*243e0*/  MOV R79, R237 ;  /* 0x000000ed004f7202 */ /* 0x000fe40000000f00 */
[----:B------:R-:W-:Y:S01]  /*243f0*/  FSEL R198, R9, -INF , !P6 ;  /* 0xff80000009c67808 */ /* 0x000fe20007000000 */
[C---:B------:R-:W-:Y:S02]  /*24400*/  FFMA.FTZ R9, R132.reuse, R35, R67 ;  /* 0x0000002384097223 */ /* 0x040fe40000010043 */
[----:B-1----:R-:W-:Y:S01]  /*24410*/  FFMA.FTZ R4, R132, R42, R56 ;  /* 0x0000002a84047223 */ /* 0x002fe20000010038 */
[----:B------:R-:W-:Y:S01]  /*24420*/  ISETP.GE.AND P6, PT, R18, R8, PT ;  /* 0x000000081200720c */ /* 0x000fe20003fc6270 */
[----:B------:R1:W-:Y:S03]  /*24430*/  STL [R1+0x78], R5 ;  /* 0x0000780501007387 */ /* 0x0003e60000100800 */
[----:B------:R-:W-:Y:S01]  /*24440*/  FSEL R237, R4, -INF , !P3 ;  /* 0xff80000004ed7808 */ /* 0x000fe20005800000 */
[----:B------:R-:W-:Y:S01]  /*24450*/  FMUL.FTZ R4, R240, R0 ;  /* 0x00000000f0047220 */ /* 0x000fe20000410000 */
[C---:B------:R-:W-:Y:S01]  /*24460*/  ISETP.GE.AND P5, PT, R29.reuse, R8, PT ;  /* 0x000000081d00720c */ /* 0x040fe20003fa6270 */
[----:B----4-:R-:W-:Y:S01]  /*24470*/  FFMA.FTZ R7, R132, R44, R52 ;  /* 0x0000002c84077223 */ /* 0x010fe20000010034 */
[----:B------:R-:W-:-:S02]  /*24480*/  ISETP.GE.AND P3, PT, R29, R6, PT ;  /* 0x000000061d00720c */ /* 0x000fc40003f66270 */
[----:B------:R-:W-:Y:S01]  /*24490*/  ISETP.GE.AND P4, PT, R30, R6, PT ;  /* 0x000000061e00720c */ /* 0x000fe20003f86270 */
[----:B------:R2:W-:Y:S01]  /*244a0*/  MUFU.TANH R29, R4 ;  /* 0x00000004001d7308 */ /* 0x0005e20000002400 */
[----:B------:R-:W-:Y:S02]  /*244b0*/  MOV R85, R208 ;  /* 0x000000d000557202 */ /* 0x000fe40000000f00 */
[----:B------:R-:W-:Y:S02]  /*244c0*/  MOV R74, R80 ;  /* 0x00000050004a7202 */ /* 0x000fe40000000f00 */
[----:B------:R-:W-:Y:S01]  /*244d0*/  FSEL R208, R9, -INF , !P6 ;  /* 0xff80000009d07808 */ /* 0x000fe20007000000 */
[C---:B------:R-:W-:Y:S01]  /*244e0*/  FFMA.FTZ R9, R132.reuse, R38, R62 ;  /* 0x0000002684097223 */ /* 0x040fe2000001003e */
[----:B------:R-:W-:Y:S01]  /*244f0*/  MOV R80, R84 ;  /* 0x0000005400507202 */ /* 0x000fe20000000f00 */
[----:B------:R-:W-:Y:S01]  /*24500*/  IMAD.MOV.U32 R84, RZ, RZ, R238 ;  /* 0x000000ffff547224 */ /* 0x000fe200078e00ee */
[----:B------:R-:W-:Y:S01]  /*24510*/  ISETP.GE.AND P6, PT, R19, R8, PT ;  /* 0x000000081300720c */ /* 0x000fe20003fc6270 */
[----:B-1----:R-:W-:-:S02]  /*24520*/  FFMA.FTZ R5, R132, R45, R53 ;  /* 0x0000002d84057223 */ /* 0x002fc40000010035 */
[----:B--2---:R-:W-:Y:S01]  /*24530*/  FFMA.FTZ R4, R132, R44, R46 ;  /* 0x0000002c84047223 */ /* 0x004fe2000001002e */
[----:B------:R-:W-:Y:S02]  /*24540*/  I2F R47, R27 ;  /* 0x0000001b002f7306 */ /* 0x000fe40000201400 */
[----:B------:R-:W-:Y:S02]  /*24550*/  FSEL R238, R5, -INF , !P4 ;  /* 0xff80000005ee7808 */ /* 0x000fe40006000000 */
[----:B------:R-:W-:Y:S01]  /*24560*/  FSEL R5, R7, -INF , !P5 ;  /* 0xff80000007057808 */ /* 0x000fe20006800000 */
[----:B------:R-:W-:Y:S01]  /*24570*/  IMAD.MOV.U32 R81, RZ, RZ, R216 ;  /* 0x000000ffff517224 */ /* 0x000fe200078e00d8 */
[----:B------:R-:W-:Y:S02]  /*24580*/  FSEL R4, R4, -INF , !P3 ;  /* 0xff80000004047808 */ /* 0x000fe40005800000 */
[----:B------:R-:W-:Y:S01]  /*24590*/  FSEL R216, R9, -INF , !P6 ;  /* 0xff80000009d87808 */ /* 0x000fe20007000000 */
[----:B------:R-:W-:Y:S01]  /*245a0*/  FFMA.FTZ R9, R132, R41, R66 ;  /* 0x0000002984097223 */ /* 0x000fe20000010042 */
[----:B------:R-:W-:Y:S01]  /*245b0*/  ISETP.GE.AND P6, PT, R23, R8, PT ;  /* 0x000000081700720c */ /* 0x000fe20003fc6270 */
[----:B------:R-:W-:Y:S01]  /*245c0*/  STL [R1+0x80], R5 ;  /* 0x0000800501007387 */ /* 0x000fe20000100800 */
[----:B------:R-:W1:Y:S01]  /*245d0*/  I2F R48, R28 ;  /* 0x0000001c00307306 */ /* 0x000e620000201400 */
[----:B------:R-:W-:-:S02]  /*245e0*/  IMAD.MOV.U32 R87, RZ, RZ, R116 ;  /* 0x000000ffff577224 */ /* 0x000fc400078e0074 */
[----:B------:R2:W-:Y:S01]  /*245f0*/  STL [R1+0x7c], R4 ;  /* 0x00007c0401007387 */ /* 0x0005e20000100800 */
[----:B------:R-:W-:Y:S01]  /*24600*/  IMAD.MOV.U32 R116, RZ, RZ, R228 ;  /* 0x000000ffff747224 */ /* 0x000fe200078e00e4 */
[----:B------:R-:W-:Y:S02]  /*24610*/  FSEL R228, R9, -INF , !P6 ;  /* 0xff80000009e47808 */ /* 0x000fe40007000000 */
[----:B------:R-:W-:Y:S01]  /*24620*/  ISETP.GE.AND P6, PT, R25, R8, PT ;  /* 0x000000081900720c */ /* 0x000fe20003fc6270 */
[----:B------:R-:W-:Y:S01]  /*24630*/  I2F R49, R26 ;  /* 0x0000001a00317306 */ /* 0x000fe20000201400 */
[----:B------:R-:W-:Y:S02]  /*24640*/  IADD3 R14, R3, 0x1, RZ ;  /* 0x00000001030e7810 */ /* 0x000fe40007ffe0ff */
[----:B------:R-:W-:Y:S02]  /*24650*/  ISETP.GE.AND P3, PT, R27, R6, PT ;  /* 0x000000061b00720c */ /* 0x000fe40003f66270 */
[----:B------:R-:W-:-:S03]  /*24660*/  IADD3 R13, R3, 0x11, RZ ;  /* 0x00000011030d7810 */ /* 0x000fc60007ffe0ff */
[----:B------:R-:W-:Y:S01]  /*24670*/  I2F R31, R14 ;  /* 0x0000000e001f7306 */ /* 0x000fe20000201400 */
[----:B--2---:R-:W-:-:S07]  /*24680*/  FMUL.FTZ R4, R242, R0 ;  /* 0x00000000f2047220 */ /* 0x004fce0000410000 */
[----:B------:R2:W3:Y:S01]  /*24690*/  MUFU.TANH R25, R4 ;  /* 0x0000000400197308 */ /* 0x0004e20000002400 */
[----:B------:R-:W-:Y:S01]  /*246a0*/  IMAD.MOV.U32 R83, RZ, RZ, R39 ;  /* 0x000000ffff537224 */ /* 0x000fe200078e0027 */
[----:B------:R-:W-:Y:S01]  /*246b0*/  ISETP.GE.AND P4, PT, R28, R6, PT ;  /* 0x000000061c00720c */ /* 0x000fe20003f86270 */
[----:B-1----:R-:W-:-:S05]  /*246c0*/  FFMA.FTZ R5, R132, R48, R50 ;  /* 0x0000003084057223 */ /* 0x002fca0000010032 */
[----:B------:R-:W1:Y:S01]  /*246d0*/  I2F R39, R13 ;  /* 0x0000000d00277306 */ /* 0x000e620000201400 */
[----:B--2---:R-:W-:-:S05]  /*246e0*/  FFMA.FTZ R4, R132, R47, R33 ;  /* 0x0000002f84047223 */ /* 0x004fca0000010021 */
[----:B------:R-:W-:Y:S02]  /*246f0*/  FSEL R4, R4, -INF , !P3 ;  /* 0xff80000004047808 */ /* 0x000fe40005800000 */
[----:B------:R-:W-:Y:S01]  /*24700*/  FSEL R242, R5, -INF , !P4 ;  /* 0xff80000005f27808 */ /* 0x000fe20006000000 */
[----:B------:R-:W-:Y:S02]  /*24710*/  FMUL.FTZ R5, R239, R0 ;  /* 0x00000000ef057220 */ /* 0x000fe40000410000 */
[----:B------:R3:W-:Y:S01]  /*24720*/  STL [R1+0x88], R4 ;  /* 0x0000880401007387 */ /* 0x0007e20000100800 */
[----:B------:R-:W-:Y:S02]  /*24730*/  MOV R73, R76 ;  /* 0x0000004c00497202 */ /* 0x000fe40000000f00 */
[-C--:B------:R-:W-:Y:S02]  /*24740*/  ISETP.GE.AND P4, PT, R26, R6.reuse, PT ;  /* 0x000000061a00720c */ /* 0x080fe40003f86270 */
[----:B------:R-:W-:Y:S01]  /*24750*/  IADD3 R12, R3, 0x21, RZ ;  /* 0x00000021030c7810 */ /* 0x000fe20007ffe0ff */
[----:B------:R2:W-:Y:S01]  /*24760*/  MUFU.TANH R60, R5 ;  /* 0x00000005003c7308 */ /* 0x0005e20000002400 */
[----:B------:R-:W-:-:S07]  /*24770*/  ISETP.GE.AND P3, PT, R14, R6, PT ;  /* 0x000000060e00720c */ /* 0x000fce0003f66270 */
[----:B------:R-:W4:Y:S01]  /*24780*/  I2F R38, R12 ;  /* 0x0000000c00267306 */ /* 0x000f220000201400 */
[C---:B---3--:R-:W-:Y:S02]  /*24790*/  FFMA.FTZ R4, R132.reuse, R49, R25 ;  /* 0x0000003184047223 */ /* 0x048fe40000010019 */
[----:B--2---:R-:W-:-:S03]  /*247a0*/  FFMA.FTZ R5, R132, R31, R73 ;  /* 0x0000001f84057223 */ /* 0x004fc60000010049 */
[----:B------:R-:W-:Y:S01]  /*247b0*/  FSEL R239, R4, -INF , !P4 ;  /* 0xff80000004ef7808 */ /* 0x000fe20006000000 */
[----:B------:R-:W-:Y:S01]  /*247c0*/  FMUL.FTZ R4, R229, R0 ;  /* 0x00000000e5047220 */ /* 0x000fe20000410000 */
[----:B------:R-:W-:-:S03]  /*247d0*/  FSEL R62, R5, -INF , !P3 ;  /* 0xff800000053e7808 */ /* 0x000fc60005800000 */
[----:B------:R1:W-:Y:S01]  /*247e0*/  MUFU.TANH R59, R4 ;  /* 0x00000004003b7308 */ /* 0x0003e20000002400 */
[----:B------:R-:W-:Y:S01]  /*247f0*/  ISETP.GE.AND P3, PT, R13, R6, PT ;  /* 0x000000060d00720c */ /* 0x000fe20003f66270 */
[C---:B------:R-:W-:Y:S01]  /*24800*/  FFMA.FTZ R9, R132.reuse, R43, R68 ;  /* 0x0000002b84097223 */ /* 0x040fe20000010044 */
[C---:B------:R-:W-:Y:S02]  /*24810*/  IADD3 R11, R3.reuse, 0x31, RZ ;  /* 0x00000031030b7810 */ /* 0x040fe40007ffe0ff */
[----:B------:R-:W-:Y:S02]  /*24820*/  IADD3 R20, R3, 0x9, RZ ;  /* 0x0000000903147810 */ /* 0x000fe40007ffe0ff */
[----:B------:R-:W-:Y:S01]  /*24830*/  FSEL R234, R9, -INF , !P6 ;  /* 0xff80000009ea7808 */ /* 0x000fe20007000000 */
[----:B------:R-:W-:Y:S01]  /*24840*/  I2F R37, R11 ;  /* 0x0000000b00257306 */ /* 0x000fe20000201400 */
[----:B-1----:R-:W-:Y:S01]  /*24850*/  FFMA.FTZ R4, R132, R39, R78 ;  /* 0x0000002784047223 */ /* 0x002fe2000001004e */
[----:B------:R-:W-:Y:S01]  /*24860*/  ISETP.GE.AND P6, PT, R30, R8, PT ;  /* 0x000000081e00720c */ /* 0x000fe20003fc6270 */
[----:B------:R-:W-:-:S03]  /*24870*/  FFMA.FTZ R9, R132, R45, R55 ;  /* 0x0000002d84097223 */ /* 0x000fc60000010037 */
[----:B------:R-:W-:Y:S01]  /*24880*/  FSEL R65, R4, -INF , !P3 ;  /* 0xff80000004417808 */ /* 0x000fe20005800000 */
[----:B------:R-:W-:Y:S01]  /*24890*/  FMUL.FTZ R4, R231, R0 ;  /* 0x00000000e7047220 */ /* 0x000fe20000410000 */
[----:B------:R-:W1:Y:S01]  /*248a0*/  I2F R32, R20 ;  /* 0x0000001400207306 */ /* 0x000e620000201400 */
[----:B------:R-:W-:Y:S02]  /*248b0*/  ISETP.GE.AND P3, PT, R12, R6, PT ;  /* 0x000000060c00720c */ /* 0x000fe40003f66270 */
[----:B------:R-:W-:Y:S02]  /*248c0*/  IADD3 R10, R3, 0x41, RZ ;  /* 0x00000041030a7810 */ /* 0x000fe40007ffe0ff */
[----:B------:R-:W-:-:S03]  /*248d0*/  FSEL R240, R9, -INF , !P6 ;  /* 0xff80000009f07808 */ /* 0x000fc60007000000 */
[----:B------:R4:W-:Y:S01]  /*248e0*/  MUFU.TANH R58, R4 ;  /* 0x00000004003a7308 */ /* 0x0009e20000002400 */
[----:B------:R-:W-:Y:S01]  /*248f0*/  IADD3 R19, R3, 0x19, RZ ;  /* 0x0000001903137810 */ /* 0x000fe20007ffe0ff */
[----:B------:R-:W-:Y:S01]  /*24900*/  FFMA.FTZ R9, R132, R48, R51 ;  /* 0x0000003084097223 */ /* 0x000fe20000010033 */
[-C--:B------:R-:W-:Y:S01]  /*24910*/  ISETP.GE.AND P6, PT, R28, R8.reuse, PT ;  /* 0x000000081c00720c */ /* 0x080fe20003fc6270 */
[C---:B------:R-:W-:Y:S01]  /*24920*/  FFMA.FTZ R7, R132.reuse, R47, R34 ;  /* 0x0000002f84077223 */ /* 0x040fe20000010022 */
[----:B------:R-:W-:Y:S01]  /*24930*/  ISETP.GE.AND P5, PT, R27, R8, PT ;  /* 0x000000081b00720c */ /* 0x000fe20003fa6270 */
[----:B------:R-:W-:Y:S02]  /*24940*/  IMAD.MOV.U32 R72, RZ, RZ, R74 ;  /* 0x000000ffff487224 */ /* 0x000fe400078e004a */
[----:B------:R-:W-:Y:S01]  /*24950*/  I2F R40, R10 ;  /* 0x0000000a00287306 */ /* 0x000fe20000201400 */
[----:B------:R-:W-:Y:S02]  /*24960*/  IMAD.MOV.U32 R74, RZ, RZ, R75 ;  /* 0x000000ffff4a7224 */ /* 0x000fe400078e004b */
[----:B----4-:R-:W-:-:S05]  /*24970*/  FFMA.FTZ R4, R132, R38, R82 ;  /* 0x0000002684047223 */ /* 0x010fca0000010052 */
[----:B------:R-:W2:Y:S01]  /*24980*/  I2F R35, R19 ;  /* 0x0000001300237306 */ /* 0x000ea20000201400 */
[----:B------:R-:W-:Y:S02]  /*24990*/  MOV R75, R77 ;  /* 0x0000004d004b7202 */ /* 0x000fe40000000f00 */
[----:B------:R-:W-:Y:S01]  /*249a0*/  FSEL R69, R4, -INF , !P3 ;  /* 0xff80000004457808 */ /* 0x000fe20005800000 */
[----:B------:R-:W-:Y:S01]  /*249b0*/  FMUL.FTZ R4, R221, R0 ;  /* 0x00000000dd047220 */ /* 0x000fe20000410000 */
[----:B------:R-:W-:Y:S01]  /*249c0*/  FSEL R76, R9, -INF , !P6 ;  /* 0xff800000094c7808 */ /* 0x000fe20007000000 */
[----:B------:R-:W-:Y:S01]  /*249d0*/  FFMA.FTZ R9, R132, R31, R72 ;  /* 0x0000001f84097223 */ /* 0x000fe20000010048 */
[----:B------:R-:W-:Y:S01]  /*249e0*/  IADD3 R18, R3, 0x29, RZ ;  /* 0x0000002903127810 */ /* 0x000fe20007ffe0ff */
[----:B------:R3:W-:Y:S01]  /*249f0*/  MUFU.TANH R57, R4 ;  /* 0x0000000400397308 */ /* 0x0007e20000002400 */
[----:B------:R-:W-:Y:S02]  /*24a00*/  FSEL R77, R7, -INF , !P5 ;  /* 0xff800000074d7808 */ /* 0x000fe40006800000 */
[----:B------:R-:W-:Y:S01]  /*24a10*/  ISETP.GE.AND P5, PT, R14, R8, PT ;  /* 0x000000080e00720c */ /* 0x000fe20003fa6270 */
[----:B------:R-:W-:Y:S01]  /*24a20*/  FFMA.FTZ R7, R132, R49, R29 ;  /* 0x0000003184077223 */ /* 0x000fe2000001001d */
[----:B------:R-:W-:-:S02]  /*24a30*/  ISETP.GE.AND P3, PT, R11, R6, PT ;  /* 0x000000060b00720c */ /* 0x000fc40003f66270 */
[----:B------:R-:W-:Y:S01]  /*24a40*/  IADD3 R23, R3, 0x51, RZ ;  /* 0x0000005103177810 */ /* 0x000fe20007ffe0ff */
[----:B------:R-:W4:Y:S01]  /*24a50*/  I2F R22, R18 ;  /* 0x0000001200167306 */ /* 0x000f220000201400 */
[----:B------:R-:W-:Y:S02]  /*24a60*/  ISETP.GE.AND P6, PT, R26, R8, PT ;  /* 0x000000081a00720c */ /* 0x000fe40003fc6270 */
[----:B------:R-:W-:Y:S01]  /*24a70*/  FSEL R63, R9, -INF , !P5 ;  /* 0xff800000093f7808 */ /* 0x000fe20006800000 */
[CC--:B-1----:R-:W-:Y:S02]  /*24a80*/  FFMA.FTZ R9, R132.reuse, R32.reuse, R74 ;  /* 0x0000002084097223 */ /* 0x0c2fe4000001004a */
[C---:B---3--:R-:W-:Y:S01]  /*24a90*/  FFMA.FTZ R4, R132.reuse, R37, R86 ;  /* 0x0000002584047223 */ /* 0x048fe20000010056 */
[----:B------:R-:W-:Y:S01]  /*24aa0*/  IADD3 R15, R3, 0x39, RZ ;  /* 0x00000039030f7810 */ /* 0x000fe20007ffe0ff */
[----:B------:R-:W-:Y:S01]  /*24ab0*/  I2F R45, R23 ;  /* 0x00000017002d7306 */ /* 0x000fe20000201400 */
[----:B------:R-:W-:Y:S01]  /*24ac0*/  FSEL R7, R7, -INF , !P6 ;  /* 0xff80000007077808 */ /* 0x000fe20007000000 */
[----:B------:R-:W-:Y:S01]  /*24ad0*/  FFMA.FTZ R5, R132, R32, R75 ;  /* 0x0000002084057223 */ /* 0x000fe2000001004b */
[----:B------:R-:W-:Y:S01]  /*24ae0*/  FSEL R74, R4, -INF , !P3 ;  /* 0xff800000044a7808 */ /* 0x000fe20005800000 */
[----:B------:R-:W-:Y:S01]  /*24af0*/  FMUL.FTZ R4, R223, R0 ;  /* 0x00000000df047220 */ /* 0x000fe20000410000 */
[----:B------:R-:W-:-:S02]  /*24b00*/  ISETP.GE.AND P6, PT, R20, R8, PT ;  /* 0x000000081400720c */ /* 0x000fc40003fc6270 */
[-C--:B------:R-:W-:Y:S01]  /*24b10*/  ISETP.GE.AND P4, PT, R20, R6.reuse, PT ;  /* 0x000000061400720c */ /* 0x080fe20003f86270 */
[----:B------:R-:W1:Y:S01]  /*24b20*/  I2F R21, R15 ;  /* 0x0000000f00157306 */ /* 0x000e620000201400 */
[----:B------:R-:W-:Y:S02]  /*24b30*/  IADD3 R24, R3, 0x49, RZ ;  /* 0x0000004903187810 */ /* 0x000fe40007ffe0ff */
[----:B------:R-:W-:Y:S01]  /*24b40*/  FSEL R64, R9, -INF , !P6 ;  /* 0xff80000009407808 */ /* 0x000fe20007000000 */
[CC--:B--2---:R-:W-:Y:S01]  /*24b50*/  FFMA.FTZ R9, R132.reuse, R35.reuse, R80 ;  /* 0x0000002384097223 */ /* 0x0c4fe20000010050 */
[----:B------:R-:W-:Y:S01]  /*24b60*/  FSEL R61, R5, -INF , !P4 ;  /* 0xff800000053d7808 */ /* 0x000fe20006000000 */
[----:B------:R-:W-:Y:S02]  /*24b70*/  FFMA.FTZ R5, R132, R35, R79 ;  /* 0x0000002384057223 */ /* 0x000fe4000001004f */
[----:B------:R2:W-:Y:S01]  /*24b80*/  MUFU.TANH R56, R4 ;  /* 0x0000000400387308 */ /* 0x0005e20000002400 */
[----:B------:R-:W-:Y:S01]  /*24b90*/  ISETP.GE.AND P3, PT, R10, R6, PT ;  /* 0x000000060a00720c */ /* 0x000fe20003f66270 */
[----:B------:R3:W-:Y:S01]  /*24ba0*/  STL [R1+0x64], R7 ;  /* 0x0000640701007387 */ /* 0x0007e20000100800 */
[----:B------:R-:W-:-:S02]  /*24bb0*/  IADD3 R27, R3, 0x61, RZ ;  /* 0x00000061031b7810 */ /* 0x000fc40007ffe0ff */
[C---:B------:R-:W-:Y:S02]  /*24bc0*/  ISETP.GE.AND P6, PT, R19.reuse, R8, PT ;  /* 0x000000081300720c */ /* 0x040fe40003fc6270 */
[----:B------:R-:W-:Y:S01]  /*24bd0*/  ISETP.GE.AND P4, PT, R19, R6, PT ;  /* 0x000000061300720c */ /* 0x000fe20003f86270 */
[----:B------:R-:W1:Y:S01]  /*24be0*/  I2F R43, R24 ;  /* 0x00000018002b7306 */ /* 0x000e620000201400 */
[----:B------:R-:W-:Y:S02]  /*24bf0*/  IADD3 R28, R3, 0x59, RZ ;  /* 0x00000059031c7810 */ /* 0x000fe40007ffe0ff */
[----:B------:R-:W-:Y:S01]  /*24c00*/  ISETP.GE.AND P5, PT, R13, R8, PT ;  /* 0x000000080d00720c */ /* 0x000fe20003fa6270 */
[----:B--2---:R-:W-:-:S04]  /*24c10*/  FFMA.FTZ R4, R132, R40, R249 ;  /* 0x0000002884047223 */ /* 0x004fc800000100f9 */
[----:B------:R-:W-:Y:S01]  /*24c20*/  I2F R47, R27 ;  /* 0x0000001b002f7306 */ /* 0x000fe20000201400 */
[----:B------:R-:W-:Y:S01]  /*24c30*/  FSEL R68, R9, -INF , !P6 ;  /* 0xff80000009447808 */ /* 0x000fe20007000000 */
[----:B----4-:R-:W-:Y:S01]  /*24c40*/  FFMA.FTZ R9, R132, R22, R84 ;  /* 0x0000001684097223 */ /* 0x010fe20000010054 */
[----:B------:R-:W-:Y:S02]  /*24c50*/  FSEL R66, R5, -INF , !P4 ;  /* 0xff80000005427808 */ /* 0x000fe40006000000 */
[----:B------:R-:W-:Y:S01]  /*24c60*/  FSEL R80, R4, -INF , !P3 ;  /* 0xff80000004507808 */ /* 0x000fe20005800000 */
[----:B------:R-:W-:Y:S02]  /*24c70*/  FMUL.FTZ R4, R217, R0 ;  /* 0x00000000d9047220 */ /* 0x000fe40000410000 */
[----:B---3--:R-:W-:Y:S01]  /*24c80*/  FFMA.FTZ R7, R132, R39, R200 ;  /* 0x0000002784077223 */ /* 0x008fe200000100c8 */
[----:B------:R-:W-:Y:S01]  /*24c90*/  ISETP.GE.AND P6, PT, R18, R8, PT ;  /* 0x000000081200720c */ /* 0x000fe20003fc6270 */
[----:B------:R-:W-:Y:S01]  /*24ca0*/  FFMA.FTZ R5, R132, R22, R83 ;  /* 0x0000001684057223 */ /* 0x000fe20000010053 */
[----:B------:R-:W-:Y:S01]  /*24cb0*/  ISETP.GE.AND P4, PT, R18, R6, PT ;  /* 0x000000061200720c */ /* 0x000fe20003f86270 */
[----:B------:R-:W2:Y:S01]  /*24cc0*/  I2F R46, R28 ;  /* 0x0000001c002e7306 */ /* 0x000ea20000201400 */
[----:B------:R-:W-:Y:S01]  /*24cd0*/  FSEL R67, R7, -INF , !P5 ;  /* 0xff80000007437808 */ /* 0x000fe20006800000 */
[----:B------:R-:W-:Y:S01]  /*24ce0*/  FFMA.FTZ R7, R132, R38, R81 ;  /* 0x0000002684077223 */ /* 0x000fe20000010051 */
[----:B------:R-:W-:-:S02]  /*24cf0*/  ISETP.GE.AND P5, PT, R12, R8, PT ;  /* 0x000000080c00720c */ /* 0x000fc40003fa6270 */
[----:B------:R-:W-:-:S03]  /*24d00*/  FSEL R72, R9, -INF , !P6 ;  /* 0xff80000009487808 */ /* 0x000fc60007000000 */
[----:B------:R3:W-:Y:S01]  /*24d10*/  MUFU.TANH R55, R4 ;  /* 0x0000000400377308 */ /* 0x0007e20000002400 */
[----:B------:R-:W-:Y:S01]  /*24d20*/  FSEL R73, R5, -INF , !P4 ;  /* 0xff80000005497808 */ /* 0x000fe20006000000 */
[CC--:B-1----:R-:W-:Y:S01]  /*24d30*/  FFMA.FTZ R9, R132.reuse, R21.reuse, R87 ;  /* 0x0000001584097223 */ /* 0x0c2fe20000010057 */
[----:B------:R-:W-:Y:S01]  /*24d40*/  ISETP.GE.AND P3, PT, R23, R6, PT ;  /* 0x000000061700720c */ /* 0x000fe20003f66270 */
[C---:B------:R-:W-:Y:S01]  /*24d50*/  FFMA.FTZ R5, R132.reuse, R21, R88 ;  /* 0x0000001584057223 */ /* 0x040fe20000010058 */
[----:B------:R-:W-:Y:S02]  /*24d60*/  IADD3 R31, R3, 0x71, RZ ;  /* 0x00000071031f7810 */ /* 0x000fe40007ffe0ff */
[C---:B------:R-:W-:Y:S02]  /*24d70*/  ISETP.GE.AND P6, PT, R15.reuse, R8, PT ;  /* 0x000000080f00720c */ /* 0x040fe40003fc6270 */
[----:B------:R-:W-:Y:S02]  /*24d80*/  ISETP.GE.AND P4, PT, R15, R6, PT ;  /* 0x000000060f00720c */ /* 0x000fe40003f86270 */
[----:B------:R-:W-:Y:S01]  /*24d90*/  FSEL R71, R7, -INF , !P5 ;  /* 0xff80000007477808 */ /* 0x000fe20006800000 */
[C---:B---3--:R-:W-:Y:S01]  /*24da0*/  FFMA.FTZ R4, R132.reuse, R45, R245 ;  /* 0x0000002d84047223 */ /* 0x048fe200000100f5 */
[----:B------:R-:W-:Y:S01]  /*24db0*/  IADD3 R34, R3, 0x69, RZ ;  /* 0x0000006903227810 */ /* 0x000fe20007ffe0ff */
[----:B------:R-:W-:Y:S01]  /*24dc0*/  FFMA.FTZ R7, R132, R37, R85 ;  /* 0x0000002584077223 */ /* 0x000fe20000010055 */
[----:B------:R-:W-:Y:S01]  /*24dd0*/  I2F R50, R31 ;  /* 0x0000001f00327306 */ /* 0x000fe20000201400 */
[----:B------:R-:W-:-:S02]  /*24de0*/  ISETP.GE.AND P5, PT, R11, R8, PT ;  /* 0x000000080b00720c */ /* 0x000fc40003fa6270 */
[----:B------:R-:W-:Y:S01]  /*24df0*/  FSEL R84, R4, -INF , !P3 ;  /* 0xff80000004547808 */ /* 0x000fe20005800000 */
[----:B------:R-:W-:Y:S01]  /*24e00*/  FMUL.FTZ R4, R219, R0 ;  /* 0x00000000db047220 */ /* 0x000fe20000410000 */
[----:B------:R-:W-:Y:S01]  /*24e10*/  FSEL R78, R9, -INF , !P6 ;  /* 0xff800000094e7808 */ /* 0x000fe20007000000 */
[CC--:B------:R-:W-:Y:S01]  /*24e20*/  FFMA.FTZ R9, R132.reuse, R43.reuse, R90 ;  /* 0x0000002b84097223 */ /* 0x0c0fe2000001005a */
[----:B------:R-:W-:Y:S01]  /*24e30*/  FSEL R79, R5, -INF , !P4 ;  /* 0xff800000054f7808 */ /* 0x000fe20006000000 */
[----:B------:R-:W-:Y:S01]  /*24e40*/  FFMA.FTZ R5, R132, R43, R116 ;  /* 0x0000002b84057223 */ /* 0x000fe20000010074 */
[----:B------:R-:W1:Y:S01]  /*24e50*/  I2F R51, R34 ;  /* 0x0000002200337306 */ /* 0x000e620000201400 */
[C---:B------:R-:W-:Y:S02]  /*24e60*/  ISETP.GE.AND P6, PT, R24.reuse, R8, PT ;  /* 0x000000081800720c */ /* 0x040fe40003fc6270 */
[----:B------:R-:W-:Y:S02]  /*24e70*/  ISETP.GE.AND P4, PT, R24, R6, PT ;  /* 0x000000061800720c */ /* 0x000fe40003f86270 */
[----:B------:R-:W-:Y:S01]  /*24e80*/  FSEL R75, R7, -INF , !P5 ;  /* 0xff800000074b7808 */ /* 0x000fe20006800000 */
[----:B------:R-:W-:Y:S01]  /*24e90*/  FFMA.FTZ R7, R132, R40, R89 ;  /* 0x0000002884077223 */ /* 0x000fe20000010059 */
[----:B------:R-:W-:Y:S01]  /*24ea0*/  IADD3 R33, R3, 0x79, RZ ;  /* 0x0000007903217810 */ /* 0x000fe20007ffe0ff */
[----:B------:R3:W-:Y:S01]  /*24eb0*/  MUFU.TANH R43, R4 ;  /* 0x00000004002b7308 */ /* 0x0007e20000002400 */
[----:B------:R-:W-:-:S02]  /*24ec0*/  ISETP.GE.AND P5, PT, R10, R8, PT ;  /* 0x000000080a00720c */ /* 0x000fc40003fa6270 */
[----:B------:R-:W-:Y:S02]  /*24ed0*/  ISETP.GE.AND P3, PT, R27, R6, PT ;  /* 0x000000061b00720c */ /* 0x000fe40003f66270 */
[----:B------:R-:W-:Y:S02]  /*24ee0*/  IADD3 R30, R3, 0x81, RZ ;  /* 0x00000081031e7810 */ /* 0x000fe40007ffe0ff */
[----:B------:R-:W-:Y:S01]  /*24ef0*/  FSEL R82, R9, -INF , !P6 ;  /* 0xff80000009527808 */ /* 0x000fe20007000000 */
[CC--:B--2---:R-:W-:Y:S01]  /*24f00*/  FFMA.FTZ R9, R132.reuse, R46.reuse, R196 ;  /* 0x0000002e84097223 */ /* 0x0c4fe200000100c4 */
[----:B------:R-:W-:Y:S01]  /*24f10*/  FSEL R83, R5, -INF , !P4 ;  /* 0xff80000005537808 */ /* 0x000fe20006000000 */
[----:B------:R-:W-:Y:S01]  /*24f20*/  FFMA.FTZ R5, R132, R46, R193 ;  /* 0x0000002e84057223 */ /* 0x000fe200000100c1 */
[----:B------:R-:W2:Y:S01]  /*24f30*/  I2F R53, R33 ;  /* 0x0000002100357306 */ /* 0x000ea20000201400 */
[----:B------:R-:W-:Y:S01]  /*24f40*/  ISETP.GE.AND P6, PT, R28, R8, PT ;  /* 0x000000081c00720c */ /* 0x000fe20003fc6270 */
[----:B---3--:R-:W-:Y:S01]  /*24f50*/  FFMA.FTZ R4, R132, R47, R113 ;  /* 0x0000002f84047223 */ /* 0x008fe20000010071 */
[----:B------:R-:W-:-:S02]  /*24f60*/  ISETP.GE.AND P4, PT, R28, R6, PT ;  /* 0x000000061c00720c */ /* 0x000fc40003f86270 */
[----:B------:R-:W-:-:S03]  /*24f70*/  FSEL R81, R7, -INF , !P5 ;  /* 0xff80000007517808 */ /* 0x000fc60006800000 */
[----:B------:R-:W3:Y:S01]  /*24f80*/  I2F R49, R30 ;  /* 0x0000001e00317306 */ /* 0x000ee20000201400 */
[----:B------:R-:W-:Y:S01]  /*24f90*/  FSEL R88, R4, -INF , !P3 ;  /* 0xff80000004587808 */ /* 0x000fe20005800000 */
[----:B------:R-:W-:Y:S01]  /*24fa0*/  FFMA.FTZ R7, R132, R45, R199 ;  /* 0x0000002d84077223 */ /* 0x000fe200000100c7 */
[----:B------:R-:W-:Y:S01]  /*24fb0*/  IADD3 R32, R3, 0x89, RZ ;  /* 0x0000008903207810 */ /* 0x000fe20007ffe0ff */
[----:B------:R-:W-:Y:S01]  /*24fc0*/  FMUL.FTZ R4, R213, R0 ;  /* 0x00000000d5047220 */ /* 0x000fe20000410000 */
[-C--:B------:R-:W-:Y:S02]  /*24fd0*/  ISETP.GE.AND P5, PT, R23, R8.reuse, PT ;  /* 0x000000081700720c */ /* 0x080fe40003fa6270 */
[----:B------:R-:W-:Y:S02]  /*24fe0*/  FSEL R86, R9, -INF , !P6 ;  /* 0xff80000009567808 */ /* 0x000fe40007000000 */
[----:B------:R-:W-:Y:S01]  /*24ff0*/  FSEL R87, R5, -INF , !P4 ;  /* 0xff80000005577808 */ /* 0x000fe20006000000 */
[----:B------:R-:W4:Y:S01]  /*25000*/  I2F R52, R32 ;  /* 0x0000002000347306 */ /* 0x000f220000201400 */
[----:B------:R-:W-:-:S02]  /*25010*/  ISETP.GE.AND P6, PT, R34, R8, PT ;  /* 0x000000082200720c */ /* 0x000fc40003fc6270 */
[-C--:B------:R-:W-:Y:S02]  /*25020*/  ISETP.GE.AND P4, PT, R34, R6.reuse, PT ;  /* 0x000000062200720c */ /* 0x080fe40003f86270 */
[----:B------:R-:W-:Y:S01]  /*25030*/  FSEL R85, R7, -INF , !P5 ;  /* 0xff80000007557808 */ /* 0x000fe20006800000 */
[C---:B------:R-:W-:Y:S02]  /*25040*/  FFMA.FTZ R7, R132.reuse, R47, R247 ;  /* 0x0000002f84077223 */ /* 0x040fe400000100f7 */
[----:B------:R2:W-:Y:S01]  /*25050*/  MUFU.TANH R34, R4 ;  /* 0x0000000400227308 */ /* 0x0005e20000002400 */
[----:B------:R-:W-:Y:S02]  /*25060*/  IADD3 R29, R3, 0x91, RZ ;  /* 0x00000091031d7810 */ /* 0x000fe40007ffe0ff */
[----:B------:R-:W-:Y:S01]  /*25070*/  ISETP.GE.AND P3, PT, R31, R6, PT ;  /* 0x000000061f00720c */ /* 0x000fe20003f66270 */
[CC--:B-1----:R-:W-:Y:S01]  /*25080*/  FFMA.FTZ R9, R132.reuse, R51.reuse, R179 ;  /* 0x0000003384097223 */ /* 0x0c2fe200000100b3 */
[----:B------:R-:W-:Y:S01]  /*25090*/  ISETP.GE.AND P5, PT, R27, R8, PT ;  /* 0x000000081b00720c */ /* 0x000fe20003fa6270 */
[----:B------:R-:W-:-:S02]  /*250a0*/  FFMA.FTZ R5, R132, R51, R246 ;  /* 0x0000003384057223 */ /* 0x000fc400000100f6 */
[----:B------:R-:W1:Y:S01]  /*250b0*/  I2F R48, R29 ;  /* 0x0000001d00307306 */ /* 0x000e620000201400 */
[----:B------:R-:W-:Y:S01]  /*250c0*/  FSEL R89, R7, -INF , !P5 ;  /* 0xff80000007597808 */ /* 0x000fe20006800000 */
[CC--:B--2---:R-:W-:Y:S01]  /*250d0*/  FFMA.FTZ R4, R132.reuse, R50.reuse, R107 ;  /* 0x0000003284047223 */ /* 0x0c4fe2000001006b */
[----:B------:R-:W-:Y:S01]  /*250e0*/  IADD3 R26, R3, 0x99, RZ ;  /* 0x00000099031a7810 */ /* 0x000fe20007ffe0ff */
[----:B------:R-:W-:-:S03]  /*250f0*/  FFMA.FTZ R7, R132, R50, R244 ;  /* 0x0000003284077223 */ /* 0x000fc600000100f4 */
[----:B------:R-:W-:Y:S01]  /*25100*/  FSEL R98, R4, -INF , !P3 ;  /* 0xff80000004627808 */ /* 0x000fe20005800000 */
[----:B------:R-:W-:Y:S01]  /*25110*/  FMUL.FTZ R4, R215, R0 ;  /* 0x00000000d7047220 */ /* 0x000fe20000410000 */
[-C--:B------:R-:W-:Y:S02]  /*25120*/  ISETP.GE.AND P5, PT, R31, R8.reuse, PT ;  /* 0x000000081f00720c */ /* 0x080fe40003fa6270 */
[----:B------:R-:W-:Y:S02]  /*25130*/  FSEL R90, R9, -INF , !P6 ;  /* 0xff800000095a7808 */ /* 0x000fe40007000000 */
[----:B------:R-:W-:Y:S01]  /*25140*/  FSEL R96, R5, -INF , !P4 ;  /* 0xff80000005607808 */ /* 0x000fe20006000000 */
[CC--:B------:R-:W-:Y:S01]  /*25150*/  FFMA.FTZ R5, R132.reuse, R53.reuse, R225 ;  /* 0x0000003584057223 */ /* 0x0c0fe200000100e1 */
[C---:B------:R-:W-:Y:S01]  /*25160*/  ISETP.GE.AND P6, PT, R33.reuse, R8, PT ;  /* 0x000000082100720c */ /* 0x040fe20003fc6270 */
[C---:B------:R-:W-:Y:S01]  /*25170*/  FFMA.FTZ R9, R132.reuse, R53, R248 ;  /* 0x0000003584097223 */ /* 0x040fe200000100f8 */
[-C--:B------:R-:W-:Y:S01]  /*25180*/  ISETP.GE.AND P4, PT, R33, R6.reuse, PT ;  /* 0x000000062100720c */ /* 0x080fe20003f86270 */
[----:B------:R-:W2:Y:S01]  /*25190*/  I2F R44, R26 ;  /* 0x0000001a002c7306 */ /* 0x000ea20000201400 */
[----:B------:R-:W-:Y:S01]  /*251a0*/  FSEL R107, R7, -INF , !P5 ;  /* 0xff800000076b7808 */ /* 0x000fe20006800000 */
[----:B---3--:R-:W-:Y:S01]  /*251b0*/  FFMA.FTZ R7, R132, R49, R110 ;  /* 0x0000003184077223 */ /* 0x008fe2000001006e */
[----:B------:R-:W-:-:S02]  /*251c0*/  ISETP.GE.AND P3, PT, R30, R6, PT ;  /* 0x000000061e00720c */ /* 0x000fc40003f66270 */
[----:B------:R-:W-:-:S03]  /*251d0*/  IADD3 R25, R3, 0xa1, RZ ;  /* 0x000000a103197810 */ /* 0x000fc60007ffe0ff */
[----:B------:R3:W-:Y:S01]  /*251e0*/  MUFU.TANH R33, R4 ;  /* 0x0000000400217308 */ /* 0x0007e20000002400 */
[----:B------:R-:W-:Y:S01]  /*251f0*/  FSEL R110, R5, -INF , !P4 ;  /* 0xff800000056e7808 */ /* 0x000fe20006000000 */
[----:B----4-:R-:W-:Y:S01]  /*25200*/  FFMA.FTZ R5, R132, R52, R172 ;  /* 0x0000003484057223 */ /* 0x010fe200000100ac */
[----:B------:R-:W-:Y:S02]  /*25210*/  ISETP.GE.AND P5, PT, R30, R8, PT ;  /* 0x000000081e00720c */ /* 0x000fe40003fa6270 */
[----:B------:R-:W-:-:S03]  /*25220*/  ISETP.GE.AND P4, PT, R32, R6, PT ;  /* 0x000000062000720c */ /* 0x000fc60003f86270 */
[----:B------:R-:W4:Y:S01]  /*25230*/  I2F R42, R25 ;  /* 0x00000019002a7306 */ /* 0x000f220000201400 */
[----:B---3--:R-:W-:Y:S01]  /*25240*/  FFMA.FTZ R4, R132, R49, R109 ;  /* 0x0000003184047223 */ /* 0x008fe2000001006d */
[----:B------:R-:W-:Y:S02]  /*25250*/  FSEL R109, R9, -INF , !P6 ;  /* 0xff800000096d7808 */ /* 0x000fe40007000000 */
[----:B------:R-:W-:Y:S02]  /*25260*/  ISETP.GE.AND P6, PT, R32, R8, PT ;  /* 0x000000082000720c */ /* 0x000fe40003fc6270 */
[----:B------:R-:W-:Y:S01]  /*25270*/  FSEL R113, R4, -INF , !P3 ;  /* 0xff80000004717808 */ /* 0x000fe20005800000 */
[C---:B------:R-:W-:Y:S01]  /*25280*/  FFMA.FTZ R4, R132.reuse, R52, R117 ;  /* 0x0000003484047223 */ /* 0x040fe20000010075 */
[----:B------:R-:W-:Y:S02]  /*25290*/  IADD3 R22, R3, 0xa9, RZ ;  /* 0x000000a903167810 */ /* 0x000fe40007ffe0ff */
[----:B------:R-:W-:Y:S01]  /*252a0*/  FSEL R117, R5, -INF , !P6 ;  /* 0xff80000005757808 */ /* 0x000fe20007000000 */
[----:B-1----:R-:W-:Y:S01]  /*252b0*/  FFMA.FTZ R5, R132, R48, R120 ;  /* 0x0000003084057223 */ /* 0x002fe20000010078 */
[----:B------:R-:W-:Y:S01]  /*252c0*/  FSEL R116, R7, -INF , !P5 ;  /* 0xff80000007747808 */ /* 0x000fe20006800000 */
[----:B------:R-:W1:Y:S01]  /*252d0*/  I2F R41, R22 ;  /* 0x0000001600297306 */ /* 0x000e620000201400 */
[----:B------:R-:W-:-:S02]  /*252e0*/  ISETP.GE.AND P5, PT, R29, R8, PT ;  /* 0x000000081d00720c */ /* 0x000fc40003fa6270 */
[----:B------:R-:W-:Y:S01]  /*252f0*/  FSEL R120, R4, -INF , !P4 ;  /* 0xff80000004787808 */ /* 0x000fe20006000000 */
[C---:B------:R-:W-:Y:S01]  /*25300*/  FFMA.FTZ R4, R132.reuse, R48, R125 ;  /* 0x0000003084047223 */ /* 0x040fe2000001007d */
[----:B------:R-:W-:Y:S02]  /*25310*/  ISETP.GE.AND P3, PT, R29, R6, PT ;  /* 0x000000061d00720c */ /* 0x000fe40003f66270 */
[----:B------:R-:W-:Y:S02]  /*25320*/  IADD3 R21, R3, 0xb1, RZ ;  /* 0x000000b103157810 */ /* 0x000fe40007ffe0ff */
[----:B------:R-:W-:Y:S01]  /*25330*/  FSEL R125, R5, -INF , !P5 ;  /* 0xff800000057d7808 */ /* 0x000fe20006800000 */
[----:B--2---:R-:W-:Y:S01]  /*25340*/  FFMA.FTZ R5, R132, R44, R122 ;  /* 0x0000002c84057223 */ /* 0x004fe2000001007a */
[----:B------:R-:W-:Y:S01]  /*25350*/  ISETP.GE.AND P6, PT, R26, R8, PT ;  /* 0x000000081a00720c */ /* 0x000fe20003fc6270 */
[----:B------:R-:W-:Y:S01]  /*25360*/  FMUL.FTZ R7, R209, R0 ;  /* 0x00000000d1077220 */ /* 0x000fe20000410000 */
[----:B------:R-:W-:Y:S01]  /*25370*/  FSEL R122, R4, -INF , !P3 ;  /* 0xff800000047a7808 */ /* 0x000fe20005800000 */
[----:B------:R-:W2:Y:S01]  /*25380*/  I2F R40, R21 ;  /* 0x0000001500287306 */ /* 0x000ea20000201400 */
[----:B------:R-:W-:Y:S01]  /*25390*/  FFMA.FTZ R4, R132, R44, R126 ;  /* 0x0000002c84047223 */ /* 0x000fe2000001007e */
[----:B------:R-:W-:-:S02]  /*253a0*/  ISETP.GE.AND P4, PT, R26, R6, PT ;  /* 0x000000061a00720c */ /* 0x000fc40003f86270 */
[----:B------:R-:W-:Y:S01]  /*253b0*/  FSEL R126, R5, -INF , !P6 ;  /* 0xff800000057e7808 */ /* 0x000fe20007000000 */
[----:B----4-:R-:W-:Y:S01]  /*253c0*/  FFMA.FTZ R5, R132, R42, R128 ;  /* 0x0000002a84057223 */ /* 0x010fe20000010080 */
[----:B------:R-:W-:Y:S02]  /*253d0*/  IADD3 R13, R3, 0xc1, RZ ;  /* 0x000000c1030d7810 */ /* 0x000fe40007ffe0ff */
[----:B------:R3:W-:Y:S01]  /*253e0*/  MUFU.TANH R32, R7 ;  /* 0x0000000700207308 */ /* 0x0007e20000002400 */
[----:B------:R-:W-:Y:S02]  /*253f0*/  ISETP.GE.AND P5, PT, R25, R8, PT ;  /* 0x000000081900720c */ /* 0x000fe40003fa6270 */
[----:B------:R-:W-:Y:S01]  /*25400*/  FSEL R128, R4, -INF , !P4 ;  /* 0xff80000004807808 */ /* 0x000fe20006000000 */
[C---:B------:R-:W-:Y:S01]  /*25410*/  FFMA.FTZ R4, R132.reuse, R42, R136 ;  /* 0x0000002a84047223 */ /* 0x040fe20000010088 */
[----:B------:R-:W-:Y:S02]  /*25420*/  IADD3 R14, R3, 0xb9, RZ ;  /* 0x000000b9030e7810 */ /* 0x000fe40007ffe0ff */
[----:B------:R-:W-:Y:S01]  /*25430*/  ISETP.GE.AND P3, PT, R25, R6, PT ;  /* 0x000000061900720c */ /* 0x000fe20003f66270 */
[----:B------:R-:W4:Y:S01]  /*25440*/  I2F R39, R13 ;  /* 0x0000000d00277306 */ /* 0x000f220000201400 */
[----:B------:R-:W-:Y:S01]  /*25450*/  FSEL R136, R5, -INF , !P5 ;  /* 0xff80000005887808 */ /* 0x000fe20006800000 */
[----:B-1----:R-:W-:-:S02]  /*25460*/  FFMA.FTZ R5, R132, R41, R130 ;  /* 0x0000002984057223 */ /* 0x002fc40000010082 */
[----:B---3--:R-:W-:-:S04]  /*25470*/  FMUL.FTZ R7, R211, R0 ;  /* 0x00000000d3077220 */ /* 0x008fc80000410000 */
[----:B------:R-:W1:Y:S01]  /*25480*/  I2F R38, R14 ;  /* 0x0000000e00267306 */ /* 0x000e620000201400 */
[----:B------:R-:W-:Y:S02]  /*25490*/  ISETP.GE.AND P6, PT, R22, R8, PT ;  /* 0x000000081600720c */ /* 0x000fe40003fc6270 */
[----:B------:R-:W-:Y:S01]  /*254a0*/  FSEL R130, R4, -INF , !P3 ;  /* 0xff80000004827808 */ /* 0x000fe20005800000 */
[----:B------:R-:W-:-:S04]  /*254b0*/  FFMA.FTZ R4, R132, R41, R60 ;  /* 0x0000002984047223 */ /* 0x000fc8000001003c */
[----:B------:R3:W-:Y:S01]  /*254c0*/  MUFU.TANH R30, R7 ;  /* 0x00000007001e7308 */ /* 0x0007e20000002400 */
[C---:B------:R-:W-:Y:S02]  /*254d0*/  IADD3 R20, R3.reuse, 0xc9, RZ ;  /* 0x000000c903147810 */ /* 0x040fe40007ffe0ff */
[----:B------:R-:W-:Y:S02]  /*254e0*/  ISETP.GE.AND P4, PT, R22, R6, PT ;  /* 0x000000061600720c */ /* 0x000fe40003f86270 */
[----:B------:R-:W-:Y:S02]  /*254f0*/  IADD3 R12, R3, 0xd1, RZ ;  /* 0x000000d1030c7810 */ /* 0x000fe40007ffe0ff */
[----:B------:R-:W-:Y:S01]  /*25500*/  FSEL R172, R5, -INF , !P6 ;  /* 0xff80000005ac7808 */ /* 0x000fe20007000000 */
[----:B------:R-:W1:Y:S01]  /*25510*/  I2F R35, R20 ;  /* 0x0000001400237306 */ /* 0x000e620000201400 */
[----:B------:R-:W-:Y:S01]  /*25520*/  MOV R231, R174 ;  /* 0x000000ae00e77202 */ /* 0x000fe20000000f00 */
[----:B---3--:R-:W-:-:S06]  /*25530*/  FMUL.FTZ R7, R205, R0 ;  /* 0x00000000cd077220 */ /* 0x008fcc0000410000 */
[----:B------:R3:W-:Y:S01]  /*25540*/  MUFU.TANH R29, R7 ;  /* 0x00000007001d7308 */ /* 0x0007e20000002400 */
[----:B--2---:R-:W-:Y:S01]  /*25550*/  FFMA.FTZ R5, R132, R40, R59 ;  /* 0x0000002884057223 */ /* 0x004fe2000001003b */
[----:B------:R-:W-:Y:S02]  /*25560*/  ISETP.GE.AND P5, PT, R21, R8, PT ;  /* 0x000000081500720c */ /* 0x000fe40003fa6270 */
[----:B------:R-:W-:Y:S01]  /*25570*/  FSEL R174, R4, -INF , !P4 ;  /* 0xff80000004ae7808 */ /* 0x000fe20006000000 */
[----:B------:R-:W-:Y:S01]  /*25580*/  FFMA.FTZ R4, R132, R40, R58 ;  /* 0x0000002884047223 */ /* 0x000fe2000001003a */
[----:B------:R-:W-:Y:S02]  /*25590*/  IADD3 R19, R3, 0xd9, RZ ;  /* 0x000000d903137810 */ /* 0x000fe40007ffe0ff */
[----:B------:R-:W2:Y:S01]  /*255a0*/  I2F R37, R12 ;  /* 0x0000000c00257306 */ /* 0x000ea20000201400 */
[----:B------:R-:W-:Y:S01]  /*255b0*/  ISETP.GE.AND P3, PT, R21, R6, PT ;  /* 0x000000061500720c */ /* 0x000fe20003f66270 */
[----:B---3--:R-:W-:Y:S01]  /*255c0*/  FMUL.FTZ R7, R207, R0 ;  /* 0x00000000cf077220 */ /* 0x008fe20000410000 */
[----:B------:R-:W-:-:S05]  /*255d0*/  FSEL R179, R5, -INF , !P5 ;  /* 0xff80000005b37808 */ /* 0x000fca0006800000 */
[----:B------:R3:W-:Y:S01]  /*255e0*/  MUFU.TANH R26, R7 ;  /* 0x00000007001a7308 */ /* 0x0007e20000002400 */
[----:B------:R-:W-:Y:S01]  /*255f0*/  FMUL.FTZ R5, R97, R0 ;  /* 0x0000000061057220 */ /* 0x000fe20000410000 */
[----:B------:R-:W-:Y:S01]  /*25600*/  FSEL R97, R4, -INF , !P3 ;  /* 0xff80000004617808 */ /* 0x000fe20005800000 */
[----:B----4-:R-:W-:Y:S01]  /*25610*/  FFMA.FTZ R4, R132, R39, R43 ;  /* 0x0000002784047223 */ /* 0x010fe2000001002b */
[----:B------:R-:W-:-:S04]  /*25620*/  ISETP.GE.AND P3, PT, R13, R6, PT ;  /* 0x000000060d00720c */ /* 0x000fc80003f66270 */
[----:B------:R-:W4:Y:S01]  /*25630*/  I2F R28, R19 ;  /* 0x00000013001c7306 */ /* 0x000f220000201400 */
[----:B-1----:R-:W-:Y:S02]  /*25640*/  FFMA.FTZ R9, R132, R38, R57 ;  /* 0x0000002684097223 */ /* 0x002fe40000010039 */
[----:B---3--:R-:W-:-:S05]  /*25650*/  FMUL.FTZ R7, R201, R0 ;  /* 0x00000000c9077220 */ /* 0x008fca0000410000 */
[----:B------:R1:W-:Y:S01]  /*25660*/  MUFU.TANH R25, R7 ;  /* 0x0000000700197308 */ /* 0x0003e20000002400 */
[----:B------:R-:W-:Y:S01]  /*25670*/  ISETP.GE.AND P6, PT, R14, R8, PT ;  /* 0x000000080e00720c */ /* 0x000fe20003fc6270 */
[----:B------:R-:W-:Y:S01]  /*25680*/  IMAD.MOV.U32 R229, RZ, RZ, R178 ;  /* 0x000000ffffe57224 */ /* 0x000fe200078e00b2 */
[----:B------:R-:W-:Y:S01]  /*25690*/  FSEL R196, R4, -INF , !P3 ;  /* 0xff80000004c47808 */ /* 0x000fe20005800000 */
[----:B------:R-:W-:Y:S01]  /*256a0*/  FMUL.FTZ R4, R233, R0 ;  /* 0x00000000e9047220 */ /* 0x000fe20000410000 */
[----:B------:R-:W-:Y:S02]  /*256b0*/  ISETP.GE.AND P5, PT, R13, R8, PT ;  /* 0x000000080d00720c */ /* 0x000fe40003fa6270 */
[----:B------:R-:W-:Y:S01]  /*256c0*/  FSEL R178, R9, -INF , !P6 ;  /* 0xff80000009b27808 */ /* 0x000fe20007000000 */
[----:B------:R-:W-:Y:S02]  /*256d0*/  FFMA.FTZ R9, R132, R35, R34 ;  /* 0x0000002384097223 */ /* 0x000fe40000010022 */
[----:B-1----:R-:W-:-:S04]  /*256e0*/  FMUL.FTZ R7, R203, R0 ;  /* 0x00000000cb077220 */ /* 0x002fc80000410000 */
[----:B------:R1:W-:Y:S01]  /*256f0*/  MUFU.TANH R21, R7 ;  /* 0x0000000700157308 */ /* 0x0003e20000002400 */
[----:B------:R-:W-:Y:S02]  /*25700*/  ISETP.GE.AND P4, PT, R14, R6, PT ;  /* 0x000000060e00720c */ /* 0x000fe40003f86270 */
[----:B------:R-:W-:Y:S02]  /*25710*/  ISETP.GE.AND P6, PT, R20, R8, PT ;  /* 0x000000081400720c */ /* 0x000fe40003fc6270 */
[----:B------:R-:W-:-:S03]  /*25720*/  ISETP.GE.AND P3, PT, R12, R6, PT ;  /* 0x000000060c00720c */ /* 0x000fc60003f66270 */
[----:B------:R3:W-:Y:S01]  /*25730*/  MUFU.TANH R14, R4 ;  /* 0x00000004000e7308 */ /* 0x0007e20000002400 */
[----:B-1----:R-:W-:Y:S01]  /*25740*/  FFMA.FTZ R7, R132, R39, R55 ;  /* 0x0000002784077223 */ /* 0x002fe20000010037 */
[----:B------:R-:W-:-:S06]  /*25750*/  IADD3 R11, R3, 0xe1, RZ ;  /* 0x000000e1030b7810 */ /* 0x000fcc0007ffe0ff */
[----:B------:R1:W-:Y:S01]  /*25760*/  MUFU.TANH R22, R5 ;  /* 0x0000000500167308 */ /* 0x0003e20000002400 */
[----:B------:R-:W-:Y:S01]  /*25770*/  FSEL R199, R7, -INF , !P5 ;  /* 0xff80000007c77808 */ /* 0x000fe20006800000 */
[-C--:B--2---:R-:W-:Y:S01]  /*25780*/  FFMA.FTZ R7, R132, R37.reuse, R32 ;  /* 0x0000002584077223 */ /* 0x084fe20000010020 */
[----:B------:R-:W-:Y:S01]  /*25790*/  ISETP.GE.AND P5, PT, R12, R8, PT ;  /* 0x000000080c00720c */ /* 0x000fe20003fa6270 */
[C---:B---3--:R-:W-:Y:S01]  /*257a0*/  FFMA.FTZ R4, R132.reuse, R37, R30 ;  /* 0x0000002584047223 */ /* 0x048fe2000001001e */
[----:B------:R-:W-:Y:S01]  /*257b0*/  FSEL R200, R9, -INF , !P6 ;  /* 0xff80000009c87808 */ /* 0x000fe20007000000 */
[----:B----4-:R-:W-:Y:S01]  /*257c0*/  FFMA.FTZ R9, R132, R28, R29 ;  /* 0x0000001c84097223 */ /* 0x010fe2000001001d */
[----:B------:R-:W-:Y:S01]  /*257d0*/  ISETP.GE.AND P6, PT, R19, R8, PT ;  /* 0x000000081300720c */ /* 0x000fe20003fc6270 */
[----:B------:R-:W-:Y:S01]  /*257e0*/  FMUL.FTZ R13, R99, R0 ;  /* 0x00000000630d7220 */ /* 0x000fe20000410000 */
[----:B------:R-:W-:Y:S01]  /*257f0*/  FSEL R205, R7, -INF , !P5 ;  /* 0xff80000007cd7808 */ /* 0x000fe20006800000 */
[----:B------:R2:W3:Y:S01]  /*25800*/  I2F R31, R11 ;  /* 0x0000000b001f7306 */ /* 0x0004e20000201400 */
[----:B------:R-:W-:Y:S01]  /*25810*/  FSEL R203, R4, -INF , !P3 ;  /* 0xff80000004cb7808 */ /* 0x000fe20005800000 */
[----:B-1----:R-:W-:Y:S01]  /*25820*/  FFMA.FTZ R5, R132, R38, R56 ;  /* 0x0000002684057223 */ /* 0x002fe20000010038 */
[----:B------:R-:W-:Y:S01]  /*25830*/  ISETP.GE.AND P5, PT, R11, R8, PT ;  /* 0x000000080b00720c */ /* 0x000fe20003fa6270 */
[----:B------:R-:W-:Y:S01]  /*25840*/  FMUL.FTZ R12, R235, R0 ;  /* 0x00000000eb0c7220 */ /* 0x000fe20000410000 */
[----:B------:R-:W-:-:S02]  /*25850*/  ISETP.GE.AND P3, PT, R11, R6, PT ;  /* 0x000000060b00720c */ /* 0x000fc40003f66270 */
[----:B------:R-:W-:Y:S02]  /*25860*/  FSEL R193, R5, -INF , !P4 ;  /* 0xff80000005c17808 */ /* 0x000fe40006000000 */
[----:B------:R-:W-:Y:S01]  /*25870*/  FSEL R207, R9, -INF , !P6 ;  /* 0xff80000009cf7808 */ /* 0x000fe20007000000 */
[-C--:B------:R-:W-:Y:S01]  /*25880*/  FMUL.FTZ R9, R241, R0.reuse ;  /* 0x00000000f1097220 */ /* 0x080fe20000410000 */
[----:B------:R-:W-:Y:S01]  /*25890*/  IADD3 R18, R3, 0xe9, RZ ;  /* 0x000000e903127810 */ /* 0x000fe20007ffe0ff */
[----:B--2---:R-:W-:Y:S01]  /*258a0*/  FMUL.FTZ R11, R231, R0 ;  /* 0x00000000e70b7220 */ /* 0x004fe20000410000 */
[----:B------:R-:W-:Y:S02]  /*258b0*/  ISETP.GE.AND P4, PT, R20, R6, PT ;  /* 0x000000061400720c */ /* 0x000fe40003f86270 */
[C---:B------:R-:W-:Y:S01]  /*258c0*/  IADD3 R10, R3.reuse, 0xf1, RZ ;  /* 0x000000f1030a7810 */ /* 0x040fe20007ffe0ff */
[----:B------:R-:W-:Y:S01]  /*258d0*/  MUFU.TANH R20, R13 ;  /* 0x0000000d00147308 */ /* 0x000fe20000002400 */
[----:B------:R-:W-:-:S07]  /*258e0*/  IADD3 R15, R3, 0xf9, RZ ;  /* 0x000000f9030f7810 */ /* 0x000fce0007ffe0ff */
[----:B------:R-:W-:Y:S01]  /*258f0*/  MUFU.TANH R13, R12 ;  /* 0x0000000c000d7308 */ /* 0x000fe20000002400 */
[----:B------:R-:W-:-:S07]  /*25900*/  FFMA.FTZ R5, R132, R35, R33 ;  /* 0x0000002384057223 */ /* 0x000fce0000010021 */
[----:B------:R-:W-:Y:S08]  /*25910*/  MUFU.TANH R12, R11 ;  /* 0x0000000b000c7308 */ /* 0x000ff00000002400 */
[----:B------:R-:W1:Y:S08]  /*25920*/  I2F R24, R18 ;  /* 0x0000001200187306 */ /* 0x000e700000201400 */
[----:B------:R2:W-:Y:S08]  /*25930*/  MUFU.TANH R11, R9 ;  /* 0x00000009000b7308 */ /* 0x0005f00000002400 */
[----:B------:R-:W4:Y:S01]  /*25940*/  I2F R27, R10 ;  /* 0x0000000a001b7306 */ /* 0x000f220000201400 */
[----:B--2---:R-:W-:-:S07]  /*25950*/  FMUL.FTZ R9, R243, R0 ;  /* 0x00000000f3097220 */ /* 0x004fce0000410000 */
[----:B------:R-:W-:Y:S01]  /*25960*/  I2F R70, R3 ;  /* 0x0000000300467306 */ /* 0x000fe20000201400 */
[----:B------:R-:W-:Y:S01]  /*25970*/  FSEL R201, R5, -INF , !P4 ;  /* 0xff80000005c97808 */ /* 0x000fe20006000000 */
[CC--:B---3--:R-:W-:Y:S02]  /*25980*/  FFMA.FTZ R7, R132.reuse, R31.reuse, R25 ;  /* 0x0000001f84077223 */ /* 0x0c8fe40000010019 */
[----:B------:R-:W-:-:S04]  /*25990*/  FFMA.FTZ R4, R132, R31, R21 ;  /* 0x0000001f84047223 */ /* 0x000fc80000010015 */
[----:B------:R-:W2:Y:S01]  /*259a0*/  I2F R23, R15 ;  /* 0x0000000f00177306 */ /* 0x000ea20000201400 */
[----:B------:R-:W-:Y:S01]  /*259b0*/  FFMA.FTZ R5, R132, R28, R26 ;  /* 0x0000001c84057223 */ /* 0x000fe2000001001a */
[----:B------:R-:W-:-:S06]  /*259c0*/  ISETP.GE.AND P4, PT, R19, R6, PT ;  /* 0x000000061300720c */ /* 0x000fcc0003f86270 */
[----:B------:R-:W3:Y:S01]  /*259d0*/  MUFU.TANH R9, R9 ;  /* 0x0000000900097308 */ /* 0x000ee20000002400 */
[----:B------:R-:W-:Y:S01]  /*259e0*/  FSEL R213, R7, -INF , !P5 ;  /* 0xff80000007d57808 */ /* 0x000fe20006800000 */
[-C--:B-1----:R-:W-:Y:S01]  /*259f0*/  FFMA.FTZ R7, R132, R24.reuse, R22 ;  /* 0x0000001884077223 */ /* 0x082fe20000010016 */
[----:B------:R-:W-:Y:S01]  /*25a00*/  FSEL R211, R4, -INF , !P3 ;  /* 0xff80000004d37808 */ /* 0x000fe20005800000 */
[C---:B------:R-:W-:Y:S01]  /*25a10*/  FFMA.FTZ R4, R132.reuse, R24, R20 ;  /* 0x0000001884047223 */ /* 0x040fe20000010014 */
[----:B------:R-:W-:Y:S01]  /*25a20*/  FSEL R209, R5, -INF , !P4 ;  /* 0xff80000005d17808 */ /* 0x000fe20006000000 */
[-C--:B----4-:R-:W-:Y:S01]  /*25a30*/  FFMA.FTZ R5, R132, R27.reuse, R14 ;  /* 0x0000001b84057223 */ /* 0x090fe2000001000e */
[----:B------:R-:W-:Y:S01]  /*25a40*/  ISETP.GE.AND P6, PT, R18, R8, PT ;  /* 0x000000081200720c */ /* 0x000fe20003fc6270 */
[----:B------:R-:W-:Y:S01]  /*25a50*/  FFMA.FTZ R0, R132, R27, R13 ;  /* 0x0000001b84007223 */ /* 0x000fe2000001000d */
[----:B------:R-:W-:Y:S01]  /*25a60*/  BAR.SYNC.DEFER_BLOCKING 0x0 ;  /* 0x0000000000007b1d */ /* 0x000fe20000010000 */
[----:B------:R-:W-:-:S02]  /*25a70*/  ISETP.GE.AND P4, PT, R18, R6, PT ;  /* 0x000000061200720c */ /* 0x000fc40003f86270 */
[C---:B------:R-:W-:Y:S02]  /*25a80*/  ISETP.GE.AND P5, PT, R10.reuse, R8, PT ;  /* 0x000000080a00720c */ /* 0x040fe40003fa6270 */
[----:B------:R-:W-:Y:S02]  /*25a90*/  ISETP.GE.AND P3, PT, R10, R6, PT ;  /* 0x000000060a00720c */ /* 0x000fe40003f66270 */
[----:B------:R-:W-:Y:S02]  /*25aa0*/  FSEL R215, R7, -INF , !P6 ;  /* 0xff80000007d77808 */ /* 0x000fe40007000000 */
[----:B------:R-:W-:Y:S01]  /*25ab0*/  FSEL R217, R4, -INF , !P4 ;  /* 0xff80000004d97808 */ /* 0x000fe20006000000 */
[CC--:B--2---:R-:W-:Y:S01]  /*25ac0*/  FFMA.FTZ R4, R132.reuse, R23.reuse, R11 ;  /* 0x0000001784047223 */ /* 0x0c4fe2000001000b */
[C---:B------:R-:W-:Y:S02]  /*25ad0*/  ISETP.GE.AND P6, PT, R3.reuse, R8, PT ;  /* 0x000000080300720c */ /* 0x040fe40003fc6270 */
[----:B------:R-:W-:Y:S01]  /*25ae0*/  ISETP.GE.AND P4, PT, R3, R6, PT ;  /* 0x000000060300720c */ /* 0x000fe20003f86270 */
[CC--:B------:R-:W-:Y:S01]  /*25af0*/  FFMA.FTZ R3, R132.reuse, R70.reuse, R12 ;  /* 0x0000004684037223 */ /* 0x0c0fe2000001000c */
[----:B------:R-:W-:Y:S01]  /*25b00*/  FSEL R221, R5, -INF , !P5 ;  /* 0xff80000005dd7808 */ /* 0x000fe20006800000 */
[----:B------:R-:W-:Y:S01]  /*25b10*/  FFMA.FTZ R5, R132, R70, R229 ;  /* 0x0000004684057223 */ /* 0x000fe200000100e5 */
[----:B------:R-:W-:Y:S01]  /*25b20*/  FSEL R219, R0, -INF , !P3 ;  /* 0xff80000000db7808 */ /* 0x000fe20005800000 */
[----:B---3--:R-:W-:Y:S01]  /*25b30*/  FFMA.FTZ R0, R132, R23, R9 ;  /* 0x0000001784007223 */ /* 0x008fe20000010009 */
[C---:B------:R-:W-:Y:S01]  /*25b40*/  ISETP.GE.AND P5, PT, R15.reuse, R8, PT ;  /* 0x000000080f00720c */ /* 0x040fe20003fa6270 */
[----:B------:R-:W-:Y:S01]  /*25b50*/  BSSY B1, `(.L_x_3387) ;  /* 0x0000101000017945 */ /* 0x000fe20003800000 */
[----:B------:R-:W-:Y:S01]  /*25b60*/  ISETP.GE.AND P3, PT, R15, R6, PT ;  /* 0x000000060f00720c */ /* 0x000fe20003f66270 */
[----:B------:R-:W-:Y:S01]  /*25b70*/  IMAD.MOV.U32 R248, RZ, RZ, R226 ;  /* 0x000000fffff87224 */ /* 0x000fe200078e00e2 */
[----:B------:R-:W-:-:S02]  /*25b80*/  MOV R249, R227 ;  /* 0x000000e300f97202 */ /* 0x000fc40000000f00 */
        /* <DEDUP_REMOVED lines=8> */
[----:B------:R-:W-:Y:S02]  /*25c10*/  IADD3 R9, R54, -0x100, RZ ;  /* 0xffffff0036097810 */ /* 0x000fe40007ffe0ff */
[----:B------:R-:W-:-:S02]  /*25c20*/  IABS R7, R54 ;  /* 0x0000003600077213 */ /* 0x000fc40000000000 */
[----:B------:R-:W-:Y:S02]  /*25c30*/  IABS R8, R9 ;  /* 0x0000000900087213 */ /* 0x000fe40000000000 */
[-C--:B--2---:R-:W-:Y:S02]  /*25c40*/  IABS R0, R3.reuse ;  /* 0x0000000300007213 */ /* 0x084fe40000000000 */
        /* <DEDUP_REMOVED lines=56> */
.L_x_3390:
[----:B------:R-:W2:Y:S02]  /*25fd0*/  LD.E R0, [R16.64+0x38] ;  /* 0x0000380610007980 */ /* 0x000ea4000c101900 */
[----:B--2---:R-:W-:-:S04]  /*25fe0*/  LEA R0, -R0, RZ, 0x8 ;  /* 0x000000ff00007211 */ /* 0x004fc800078e41ff */
[----:B------:R-:W-:Y:S02]  /*25ff0*/  SHF.R.S32.HI R3, RZ, 0x1f, R0 ;  /* 0x0000001fff037819 */ /* 0x000fe40000011400 */
.L_x_3391:
[----:B------:R-:W-:Y:S05]  /*26000*/  BSYNC B0 ;  /* 0x0000000000007941 */ /* 0x000fea0003800000 */
.L_x_3389:
[----:B------:R-:W2:Y:S01]  /*26010*/  LDL R42, [R1] ;  /* 0x00000000012a7983 */ /* 0x000ea20000100800 */
[----:B-----5:R-:W-:Y:S01]  /*26020*/  @!P1 IADD3 R4, P2, R0, R118, RZ ;  /* 0x0000007600049210 */ /* 0x020fe20007f5e0ff */
[----:B------:R-:W-:Y:S01]  /*26030*/  @!P1 IMAD.MOV.U32 R12, RZ, RZ, R0 ;  /* 0x000000ffff0c9224 */ /* 0x000fe200078e0000 */
[C---:B------:R-:W-:Y:S01]  /*26040*/  @!P1 LEA R5, P0, R190.reuse, R0, 0x5 ;  /* 0x00000000be059211 */ /* 0x040fe200078028ff */
[----:B------:R-:W-:Y:S01]  /*26050*/  @!P1 IMAD.MOV.U32 R13, RZ, RZ, R3 ;  /* 0x000000ffff0d9224 */ /* 0x000fe200078e0003 */
[----:B------:R1:W-:Y:S01]  /*26060*/  @P1 STS.128 [R189+0x2000], RZ ;  /* 0x002000ffbd001388 */ /* 0x0003e20000000c00 */
[----:B------:R-:W-:Y:S01]  /*26070*/  @!P1 IMAD.X R6, R3, 0x1, R224, P2 ;  /* 0x0000000103069824 */ /* 0x000fe200010e06e0 */
[----:B------:R-:W-:Y:S01]  /*26080*/  @!P1 LEA.HI.X R7, R190, R3, R191, 0x5, P0 ;  /* 0x00000003be079211 */ /* 0x000fe200000f2cbf */
[C---:B------:R-:W-:Y:S01]  /*26090*/  @!P1 IMAD R18, R191.reuse, 0x60, RZ ;  /* 0x00000060bf129824 */ /* 0x040fe200078e02ff */
[----:B------:R-:W-:Y:S01]  /*260a0*/  BSSY B0, `(.L_x_3392) ;  /* 0x00000a7000007945 */ /* 0x000fe20003800000 */
[----:B------:R-:W-:-:S02]  /*260b0*/  @!P1 IMAD R15, R191, 0x30, RZ ;  /* 0x00000030bf0f9824 */ /* 0x000fc400078e02ff */
[C---:B------:R-:W-:Y:S02]  /*260c0*/  @!P1 IMAD R14, R191.reuse, 0x50, RZ ;  /* 0x00000050bf0e9824 */ /* 0x040fe400078e02ff */
[----:B------:R-:W-:Y:S02]  /*260d0*/  @!P1 IMAD.MOV.U32 R19, RZ, RZ, R3 ;  /* 0x000000ffff139224 */ /* 0x000fe400078e0003 */
[C---:B------:R-:W-:Y:S02]  /*260e0*/  @!P1 IMAD R23, R191.reuse, 0xc0, RZ ;  /* 0x000000c0bf179824 */ /* 0x040fe400078e02ff */
[C---:B------:R-:W-:Y:S02]  /*260f0*/  @!P1 IMAD R20, R191.reuse, 0x90, RZ ;  /* 0x00000090bf149824 */ /* 0x040fe400078e02ff */
[C---:B------:R-:W-:Y:S02]  /*26100*/  @!P1 IMAD R21, R191.reuse, 0xa0, RZ ;  /* 0x000000a0bf159824 */ /* 0x040fe400078e02ff */
[----:B------:R-:W-:Y:S01]  /*26110*/  @!P1 IMAD R22, R191, 0xb0, RZ ;  /* 0x000000b0bf169824 */ /* 0x000fe200078e02ff */
[----:B--2---:R-:W-:-:S02]  /*26120*/  @!P1 LEA R38, P2, R4, R42, 0x1 ;  /* 0x0000002a04269211 */ /* 0x004fc400078408ff */
[C---:B------:R-:W-:Y:S02]  /*26130*/  @!P1 LEA R34, P0, R5.reuse, R42, 0x1 ;  /* 0x0000002a05229211 */ /* 0x040fe400078008ff */
[-C--:B------:R-:W-:Y:S01]  /*26140*/  @!P1 LEA.HI.X R39, R4, R252.reuse, R6, 0x1, P2 ;  /* 0x000000fc04279211 */ /* 0x080fe200010f0c06 */
[--C-:B------:R-:W-:Y:S01]  /*26150*/  @!P1 IMAD.MOV.U32 R4, RZ, RZ, R0.reuse ;  /* 0x000000ffff049224 */ /* 0x100fe200078e0000 */
[----:B------:R-:W-:Y:S01]  /*26160*/  @!P1 LEA.HI.X R35, R5, R252, R7, 0x1, P0 ;  /* 0x000000fc05239211 */ /* 0x000fe200000f0c07 */
[----:B------:R-:W-:Y:S01]  /*26170*/  @!P1 IMAD.MOV.U32 R5, RZ, RZ, R3 ;  /* 0x000000ffff059224 */ /* 0x000fe200078e0003 */
[----:B------:R-:W-:Y:S01]  /*26180*/  @!P1 MOV R7, R3 ;  /* 0x0000000300079202 */ /* 0x000fe20000000f00 */
[----:B------:R-:W-:Y:S01]  /*26190*/  @!P1 IMAD.MOV.U32 R6, RZ, RZ, R0 ;  /* 0x000000ffff069224 */ /* 0x000fe200078e0000 */
[----:B------:R-:W-:Y:S01]  /*261a0*/  @!P1 LEA R10, P2, R0, R42, 0x1 ;  /* 0x0000002a000a9211 */ /* 0x000fe200078408ff */
[----:B------:R-:W-:-:S03]  /*261b0*/  @!P1 IMAD.WIDE.U32 R8, R190, 0x30, R4 ;  /* 0x00000030be089825 */ /* 0x000fc600078e0004 */
[----:B------:R-:W-:Y:S01]  /*261c0*/  @!P1 LEA.HI.X R11, R0, R252, R3, 0x1, P2 ;  /* 0x000000fc000b9211 */ /* 0x000fe200010f0c03 */
[----:B------:R-:W-:Y:S01]  /*261d0*/  @!P1 IMAD.WIDE.U32 R4, R190, 0x60, R12 ;  /* 0x00000060be049825 */ /* 0x000fe200078e000c */
[----:B------:R-:W-:-:S03]  /*261e0*/  @!P1 LEA R32, P3, R8, R42, 0x1 ;  /* 0x0000002a08209211 */ /* 0x000fc600078608ff */
[----:B------:R-:W-:Y:S01]  /*261f0*/  @!P1 IMAD.IADD R5, R18, 0x1, R5 ;  /* 0x0000000112059824 */ /* 0x000fe200078e0205 */
[----:B------:R-:W-:Y:S01]  /*26200*/  @!P1 LEA R28, P0, R4, R42, 0x1 ;  /* 0x0000002a041c9211 */ /* 0x000fe200078008ff */
[----:B------:R-:W-:Y:S01]  /*26210*/  @!P1 IMAD.WIDE.U32 R6, R190, 0x50, R6 ;  /* 0x00000050be069825 */ /* 0x000fe200078e0006 */
[----:B------:R-:W-:Y:S01]  /*26220*/  @!P1 MOV R18, R0 ;  /* 0x0000000000129202 */ /* 0x000fe20000000f00 */
[----:B------:R-:W-:Y:S01]  /*26230*/  @!PT LDS RZ, [RZ] ;  /* 0x00000000fffff984 */ /* 0x000fe20000000800 */
[----:B------:R-:W-:Y:S01]  /*26240*/  @!PT LDS RZ, [RZ] ;  /* 0x00000000fffff984 */ /* 0x000fe20000000800 */
[----:B------:R-:W-:Y:S01]  /*26250*/  @!PT LDS RZ, [RZ] ;  /* 0x00000000fffff984 */ /* 0x000fe20000000800 */
[----:B------:R2:W-:Y:S01]  /*26260*/  @!P1 LDGSTS.E.BYPASS.LTC128B.128 [R189+0x2000], [R10.64] ;  /* 0x020000000abd9fae */ /* 0x0005e2000b901d46 */
        /* <DEDUP_REMOVED lines=12> */
[----:B------:R-:W-:Y:S01]  /*26330*/  @!P1 IMAD.MOV.U32 R7, RZ, RZ, R3 ;  /* 0x000000ffff079224 */ /* 0x000fe200078e0003 */
[----:B------:R-:W-:Y:S01]  /*26340*/  @!P1 LEA R26, P0, R12, R42, 0x1 ;  /* 0x0000002a0c1a9211 */ /* 0x000fe200078008ff */
[----:B------:R-:W-:Y:S01]  /*26350*/  @!P1 IMAD.IADD R13, R8, 0x1, R13 ;  /* 0x00000001080d9824 */ /* 0x000fe200078e020d */
[----:B------:R-:W-:Y:S01]  /*26360*/  @!PT LDS RZ, [RZ] ;  /* 0x00000000fffff984 */ /* 0x000fe20000000800 */
[----:B------:R-:W-:Y:S01]  /*26370*/  @!PT LDS RZ, [RZ] ;  /* 0x00000000fffff984 */ /* 0x000fe20000000800 */
[----:B------:R-:W-:Y:S01]  /*26380*/  @!PT LDS RZ, [RZ] ;  /* 0x00000000fffff984 */ /* 0x000fe20000000800 */
[----:B------:R1:W-:Y:S01]  /*26390*/  @!P1 LDGSTS.E.BYPASS.LTC128B.128 [R189+0x2800], [R38.64] ;  /* 0x0280000026bd9fae */ /* 0x0003e2000b901d46 */
[----:B------:R-:W-:-:S02]  /*263a0*/  @!P1 IMAD.MOV.U32 R14, RZ, RZ, R0 ;  /* 0x000000ffff0e9224 */ /* 0x000fc400078e0000 */
[----:B------:R-:W-:Y:S01]  /*263b0*/  @!P1 IMAD.MOV.U32 R15, RZ, RZ, R3 ;  /* 0x000000ffff0f9224 */ /* 0x000fe200078e0003 */
[----:B------:R-:W-:Y:S01]  /*263c0*/  @!P1 LEA.HI.X R27, R12, R252, R13, 0x1, P0 ;  /* 0x000000fc0c1b9211 */ /* 0x000fe200000f0c0d */
[C---:B------:R-:W-:Y:S01]  /*263d0*/  @!P1 IMAD.WIDE.U32 R8, R190.reuse, 0xa0, R4 ;  /* 0x000000a0be089825 */ /* 0x040fe200078e0004 */
[----:B------:R1:W-:Y:S03]  /*263e0*/  @P1 STS.128 [R189+0x3000], RZ ;  /* 0x003000ffbd001388 */ /* 0x0003e60000000c00 */
[C---:B------:R-:W-:Y:S01]  /*263f0*/  @!P1 IMAD.WIDE.U32 R4, R190.reuse, 0xc0, R18 ;  /* 0x000000c0be049825 */ /* 0x040fe200078e0012 */
[----:B------:R-:W-:Y:S01]  /*26400*/  @!P1 IADD3 R9, R21, R9, RZ ;  /* 0x0000000915099210 */ /* 0x000fe20007ffe0ff */
[----:B------:R-:W-:Y:S01]  /*26410*/  @!PT LDS RZ, [RZ] ;  /* 0x00000000fffff984 */ /* 0x000fe20000000800 */
[----:B------:R-:W-:Y:S01]  /*26420*/  @!PT LDS RZ, [RZ] ;  /* 0x00000000fffff984 */ /* 0x000fe20000000800 */
[----:B------:R-:W-:Y:S01]  /*26430*/  @!PT LDS RZ, [RZ] ;  /* 0x00000000fffff984 */ /* 0x000fe20000000800 */
[----:B------:R1:W-:Y:S02]  /*26440*/  @!P1 LDGSTS.E.BYPASS.LTC128B.128 [R189+0x3000], [R34.64] ;  /* 0x0300000022bd9fae */ /* 0x0003e4000b901d46 */
[----:B--2---:R-:W-:Y:S01]  /*26450*/  @!P1 IMAD.WIDE.U32 R10, R190, 0x90, R6 ;  /* 0x00000090be0a9825 */ /* 0x004fe200078e0006 */
[-C--:B------:R-:W-:Y:S01]  /*26460*/  @!P1 LEA R18, P0, R4, R42.reuse, 0x1 ;  /* 0x0000002a04129211 */ /* 0x080fe200078008ff */
[----:B------:R1:W-:Y:S02]  /*26470*/  @P1 STS.128 [R189+0x3800], RZ ;  /* 0x003800ffbd001388 */ /* 0x0003e40000000c00 */
[----:B------:R-:W-:Y:S01]  /*26480*/  @!P1 IMAD.WIDE.U32 R6, R190, 0xb0, R14 ;  /* 0x000000b0be069825 */ /* 0x000fe200078e000e */
[----:B------:R-:W-:Y:S01]  /*26490*/  @!P1 LEA R24, P4, R10, R42, 0x1 ;  /* 0x0000002a0a189211 */ /* 0x000fe200078808ff */
[----:B------:R-:W-:Y:S01]  /*264a0*/  @!PT LDS RZ, [RZ] ;  /* 0x00000000fffff984 */ /* 0x000fe20000000800 */
[----:B------:R-:W-:Y:S01]  /*264b0*/  @!PT LDS RZ, [RZ] ;  /* 0x00000000fffff984 */ /* 0x000fe20000000800 */
[----:B------:R-:W-:Y:S01]  /*264c0*/  @!PT LDS RZ, [RZ] ;  /* 0x00000000fffff984 */ /* 0x000fe20000000800 */
[----:B------:R1:W-:Y:S02]  /*264d0*/  @!P1 LDGSTS.E.BYPASS.LTC128B.128 [R189+0x3800], [R32.64] ;  /* 0x0380000020bd9fae */ /* 0x0003e4000b901d46 */
[----:B------:R-:W-:-:S02]  /*264e0*/  @!P1 IMAD.IADD R5, R23, 0x1, R5 ;  /* 0x0000000117059824 */ /* 0x000fc400078e0205 */
[----:B------:R-:W-:Y:S01]  /*264f0*/  @!P1 IMAD.IADD R11, R20, 0x1, R11 ;  /* 0x00000001140b9824 */ /* 0x000fe200078e020b */
[-C--:B------:R-:W-:Y:S01]  /*26500*/  @!P1 LEA R20, P2, R6, R42.reuse, 0x1 ;  /* 0x0000002a06149211 */ /* 0x080fe200078408ff */
[----:B------:R-:W-:Y:S01]  /*26510*/  @!P1 IMAD.IADD R7, R22, 0x1, R7 ;  /* 0x0000000116079824 */ /* 0x000fe200078e0207 */
[----:B------:R-:W-:Y:S01]  /*26520*/  @!P1 LEA R22, P3, R8, R42, 0x1 ;  /* 0x0000002a08169211 */ /* 0x000fe200078608ff */
[--C-:B------:R-:W-:Y:S01]  /*26530*/  @!P1 IMAD.MOV.U32 R12, RZ, RZ, R0.reuse ;  /* 0x000000ffff0c9224 */ /* 0x100fe200078e0000 */
[-C--:B------:R-:W-:Y:S01]  /*26540*/  @!P1 LEA.HI.X R19, R4, R252.reuse, R5, 0x1, P0 ;  /* 0x000000fc04139211 */ /* 0x080fe200000f0c05 */
[----:B------:R-:W-:Y:S01]  /*26550*/  @!P1 IMAD.MOV.U32 R4, RZ, RZ, R0 ;  /* 0x000000ffff049224 */ /* 0x000fe200078e0000 */
[----:B------:R-:W-:Y:S01]  /*26560*/  @!P1 MOV R5, R3 ;  /* 0x0000000300059202 */ /* 0x000fe20000000f00 */
[----:B------:R-:W-:Y:S01]  /*26570*/  @!P1 IMAD.MOV.U32 R13, RZ, RZ, R3 ;  /* 0x000000ffff0d9224 */ /* 0x000fe200078e0003 */
[-C--:B------:R-:W-:Y:S01]  /*26580*/  @!P1 LEA.HI.X R23, R8, R252.reuse, R9, 0x1, P3 ;  /* 0x000000fc08179211 */ /* 0x080fe200018f0c09 */
[----:B------:R1:W-:Y:S01]  /*26590*/  @P1 STS.128 [R189+0x4000], RZ ;  /* 0x004000ffbd001388 */ /* 0x0003e20000000c00 */
[----:B------:R-:W-:Y:S01]  /*265a0*/  @!P1 LEA.HI.X R21, R6, R252, R7, 0x1, P2 ;  /* 0x000000fc06159211 */ /* 0x000fe200010f0c07 */
[C---:B------:R-:W-:Y:S01]  /*265b0*/  @!P1 IMAD.WIDE.U32 R6, R190.reuse, 0xd0, R4 ;  /* 0x000000d0be069825 */ /* 0x040fe200078e0004 */
[----:B------:R-:W-:-:S02]  /*265c0*/  @!P1 LEA R9, P2, R190, R0, 0x6 ;  /* 0x00000000be099211 */ /* 0x000fc400078430ff */
[----:B------:R-:W-:Y:S01]  /*265d0*/  @!P1 LEA.HI.X R25, R10, R252, R11, 0x1, P4 ;  /* 0x000000fc0a199211 */ /* 0x000fe200020f0c0b */
[C---:B------:R-:W-:Y:S01]  /*265e0*/  @!P1 IMAD.WIDE.U32 R4, R190.reuse, 0xe0, R12 ;  /* 0x000000e0be049825 */ /* 0x040fe200078e000c */
[CC--:B------:R-:W-:Y:S02]  /*265f0*/  @!P1 LEA.HI.X R13, R190.reuse, R3.reuse, R191, 0x6, P2 ;  /* 0x00000003be0d9211 */ /* 0x0c0fe400010f34bf */
[----:B------:R-:W-:Y:S01]  /*26600*/  @!P1 LEA R14, P4, R9, R42, 0x1 ;  /* 0x0000002a090e9211 */ /* 0x000fe200078808ff */
[C---:B------:R-:W-:Y:S01]  /*26610*/  @!P1 IMAD R10, R191.reuse, 0xd0, RZ ;  /* 0x000000d0bf0a9824 */ /* 0x040fe200078e02ff */
[C---:B------:R-:W-:Y:S01]  /*26620*/  @!P1 LEA R11, P0, R190.reuse, R0, 0x7 ;  /* 0x00000000be0b9211 */ /* 0x040fe200078038ff */
[----:B------:R-:W-:Y:S01]  /*26630*/  @!P1 IMAD R8, R191, 0xe0, RZ ;  /* 0x000000e0bf089824 */ /* 0x000fe200078e02ff */
[----:B------:R-:W-:Y:S02]  /*26640*/  @!P1 LEA.HI.X R15, R9, R252, R13, 0x1, P4 ;  /* 0x000000fc090f9211 */ /* 0x000fe400020f0c0d */
[----:B------:R-:W-:Y:S01]  /*26650*/  @!P1 LEA.HI.X R37, R190, R3, R191, 0x7, P0 ;  /* 0x00000003be259211 */ /* 0x000fe200000f3cbf */
[----:B------:R-:W-:Y:S01]  /*26660*/  @!P1 IMAD.IADD R5, R8, 0x1, R5 ;  /* 0x0000000108059824 */ /* 0x000fe200078e0205 */
[----:B------:R-:W-:Y:S01]  /*26670*/  @!P1 LEA R12, P3, R11, R42, 0x1 ;  /* 0x0000002a0b0c9211 */ /* 0x000fe200078608ff */
[----:B------:R-:W-:Y:S01]  /*26680*/  @!PT LDS RZ, [RZ] ;  /* 0x00000000fffff984 */ /* 0x000fe20000000800 */
[----:B------:R-:W-:Y:S01]  /*26690*/  @!PT LDS RZ, [RZ] ;  /* 0x00000000fffff984 */ /* 0x000fe20000000800 */
[----:B------:R-:W-:Y:S01]  /*266a0*/  @!PT LDS RZ, [RZ] ;  /* 0x00000000fffff984 */ /* 0x000fe20000000800 */
[----:B------:R1:W-:Y:S01]  /*266b0*/  @!P1 LDGSTS.E.BYPASS.LTC128B.128 [R189+0x4000], [R14.64] ;  /* 0x040000000ebd9fae */ /* 0x0003e2000b901d46 */
[----:B------:R-:W-:-:S02]  /*266c0*/  @!P1 IADD3 R7, R10, R7, RZ ;  /* 0x000000070a079210 */ /* 0x000fc40007ffe0ff */
[----:B------:R-:W-:Y:S01]  /*266d0*/  @!P1 LEA.HI.X R13, R11, R252, R37, 0x1, P3 ;  /* 0x000000fc0b0d9211 */ /* 0x000fe200018f0c25 */
[----:B------:R1:W-:Y:S01]  /*266e0*/  @P1 STS.128 [R189+0x4800], RZ ;  /* 0x004800ffbd001388 */ /* 0x0003e20000000c00 */
[-C--:B------:R-:W-:Y:S02]  /*266f0*/  @!P1 LEA R10, P2, R6, R42.reuse, 0x1 ;  /* 0x0000002a060a9211 */ /* 0x080fe400078408ff */
        /* <DEDUP_REMOVED lines=65> */
.L_x_3393:
[----:B------:R-:W-:Y:S05]  /*26b10*/  BSYNC B0 ;  /* 0x0000000000007941 */ /* 0x000fea0003800000 */
.L_x_3392:
[C---:B------:R-:W-:Y:S01]  /*26b20*/  LEA R42, P0, R0.reuse, R42, 0x1 ;  /* 0x0000002a002a7211 */ /* 0x040fe200078008ff */
[----:B------:R-:W0:Y:S03]  /*26b30*/  LDGDEPBAR ;  /* 0x00000000000079af */ /* 0x000e260000000000 */
[----:B------:R-:W-:Y:S01]  /*26b40*/  LEA.HI.X R252, R0, R252, R3, 0x1, P0 ;  /* 0x000000fc00fc7211 */ /* 0x000fe200000f0c03 */
[----:B------:R3:W-:Y:S04]  /*26b50*/  STL [R1], R42 ;  /* 0x0000002a01007387 */ /* 0x0007e80000100800 */
.L_x_3388:
[----:B------:R-:W-:Y:S05]  /*26b60*/  BSYNC B1 ;  /* 0x0000000000017941 */ /* 0x000fea0003800000 */
.L_x_3387:
[----:B------:R-:W4:Y:S04]  /*26b70*/  LDL.LU R44, [R1+0x80] ;  /* 0x00008000012c7983 */ /* 0x000f280000300800 */
[----:B--2---:R-:W2:Y:S04]  /*26b80*/  LDL.LU R52, [R1+0x7c] ;  /* 0x00007c0001347983 */ /* 0x004ea80000300800 */
[----:B---3--:R-:W3:Y:S04]  /*26b90*/  LDL.LU R70, [R1+0x78] ;  /* 0x0000780001467983 */ /* 0x008ee80000300800 */
[----:B------:R-:W4:Y:S04]  /*26ba0*/  LDL.LU R99, [R1+0x88] ;  /* 0x0000880001637983 */ /* 0x000f280000300800 */
[----:B------:R-:W4:Y:S01]  /*26bb0*/  LDL.LU R224, [R1+0x64] ;  /* 0x0000640001e07983 */ /* 0x000f220000300800 */
[----:B-----5:R-:W-:-:S02]  /*26bc0*/  FMNMX.FTZ R0, R2, R40, !PT ;  /* 0x0000002802007209 */ /* 0x020fc40007810000 */
[----:B------:R-:W-:Y:S01]  /*26bd0*/  FMNMX.FTZ R4, R36, R41, !PT ;  /* 0x0000002924047209 */ /* 0x000fe20007810000 */
[----:B-1----:R-:W4:Y:S01]  /*26be0*/  LDL.LU R33, [R1+0x10] ;  /* 0x0000100001217983 */ /* 0x002f220000300800 */
[----:B------:R-:W-:Y:S02]  /*26bf0*/  FMNMX.FTZ R0, R62, R0, !PT ;  /* 0x000000003e007209 */ /* 0x000fe40007810000 */
[----:B------:R-:W-:Y:S01]  /*26c00*/  FMNMX.FTZ R4, R63, R4, !PT ;  /* 0x000000043f047209 */ /* 0x000fe20007810000 */
[----:B------:R-:W4:Y:S01]  /*26c10*/  LDL.LU R34, [R1+0x14] ;  /* 0x0000140001227983 */ /* 0x000f220000300800 */
[----:B------:R-:W-:Y:S02]  /*26c20*/  FMNMX.FTZ R0, R92, R0, !PT ;  /* 0x000000005c007209 */ /* 0x000fe40007810000 */
[----:B------:R-:W-:Y:S01]  /*26c30*/  MOV R229, R76 ;  /* 0x0000004c00e57202 */ /* 0x000fe20000000f00 */
[----:B------:R-:W-:Y:S01]  /*26c40*/  LDSM.16.MT88.4 R12, [R139+0xa000] ;  /* 0x00a000008b0c783b */ /* 0x000fe20000004200 */
[----:B------:R-:W-:-:S02]  /*26c50*/  FMNMX.FTZ R3, R61, R0, !PT ;  /* 0x000000003d037209 */ /* 0x000fc40007810000 */
[----:B------:R-:W-:Y:S01]  /*26c60*/  MOV R227, R77 ;  /* 0x0000004d00e37202 */ /* 0x000fe20000000f00 */
[----:B------:R1:W4:Y:S01]  /*26c70*/  LD.E R0, [R16.64+0xdc] ;  /* 0x0000dc0610007980 */ /* 0x000322000c101900 */
[----:B------:R-:W-:Y:S02]  /*26c80*/  FMNMX.FTZ R3, R91, R3, !PT ;  /* 0x000000035b037209 */ /* 0x000fe40007810000 */
[----:B------:R-:W-:Y:S01]  /*26c90*/  FMNMX.FTZ R4, R93, R4, !PT ;  /* 0x000000045d047209 */ /* 0x000fe20007810000 */
        /* <DEDUP_REMOVED lines=12> */
[----:B------:R-:W-:Y:S01]  /*26d60*/  FMNMX.FTZ R3, R102, R3, !PT ;  /* 0x0000000366037209 */ /* 0x000fe20007810000 */
[----:B-1----:R-:W-:Y:S01]  /*26d70*/  LDSM.16.MT88.4 R16, [R180+0xa000] ;  /* 0x00a00000b410783b */ /* 0x002fe20000004200 */
        /* <DEDUP_REMOVED lines=87> */
[----:B------:R-:W-:-:S04]  /*272f0*/  FMNMX.FTZ R3, R238, R3, !PT ;  /* 0x00000003ee037209 */ /* 0x000fc80007810000 */
[----:B------:R-:W-:-:S04]  /*27300*/  FMNMX.FTZ R3, R209, R3, !PT ;  /* 0x00000003d1037209 */ /* 0x000fc80007810000 */
[----:B--2---:R-:W-:Y:S02]  /*27310*/  FMNMX.FTZ R3, R52, R3, !PT ;  /* 0x0000000334037209 */ /* 0x004fe40007810000 */
[----:B---3--:R-:W-:Y:S02]  /*27320*/  FMNMX.FTZ R4, R70, R4, !PT ;  /* 0x0000000446047209 */ /* 0x008fe40007810000 */
[----:B------:R-:W-:Y:S02]  /*27330*/  FMNMX.FTZ R3, R211, R3, !PT ;  /* 0x00000003d3037209 */ /* 0x000fe40007810000 */
[----:B------:R-:W-:Y:S02]  /*27340*/  FMNMX.FTZ R4, R205, R4, !PT ;  /* 0x00000004cd047209 */ /* 0x000fe40007810000 */
[----:B------:R-:W-:Y:S02]  /*27350*/  FMNMX.FTZ R3, R242, R3, !PT ;  /* 0x00000003f2037209 */ /* 0x000fe40007810000 */
[----:B------:R-:W-:-:S02]  /*27360*/  FMNMX.FTZ R4, R240, R4, !PT ;  /* 0x00000004f0047209 */ /* 0x000fc40007810000 */
[----:B------:R-:W-:Y:S02]  /*27370*/  FMNMX.FTZ R3, R217, R3, !PT ;  /* 0x00000003d9037209 */ /* 0x000fe40007810000 */
[----:B------:R-:W-:Y:S02]  /*27380*/  FMNMX.FTZ R4, R207, R4, !PT ;  /* 0x00000004cf047209 */ /* 0x000fe40007810000 */
[----:B----4-:R-:W-:Y:S02]  /*27390*/  FMNMX.FTZ R3, R99, R3, !PT ;  /* 0x0000000363037209 */ /* 0x010fe40007810000 */
[----:B------:R-:W-:Y:S02]  /*273a0*/  FMNMX.FTZ R4, R44, R4, !PT ;  /* 0x000000042c047209 */ /* 0x000fe40007810000 */
[----:B------:R-:W-:Y:S02]  /*273b0*/  FMNMX.FTZ R3, R219, R3, !PT ;  /* 0x00000003db037209 */ /* 0x000fe40007810000 */
[----:B------:R-:W-:-:S02]  /*273c0*/  FMNMX.FTZ R4, R213, R4, !PT ;  /* 0x00000004d5047209 */ /* 0x000fc40007810000 */
[----:B------:R-:W-:Y:S02]  /*273d0*/  FMNMX.FTZ R3, R239, R3, !PT ;  /* 0x00000003ef037209 */ /* 0x000fe40007810000 */
[----:B------:R-:W-:Y:S02]  /*273e0*/  FMNMX.FTZ R4, R229, R4, !PT ;  /* 0x00000004e5047209 */ /* 0x000fe40007810000 */
[----:B------:R-:W-:Y:S02]  /*273f0*/  FMNMX.FTZ R3, R225, R3, !PT ;  /* 0x00000003e1037209 */ /* 0x000fe40007810000 */
[----:B------:R-:W-:-:S04]  /*27400*/  FMNMX.FTZ R4, R215, R4, !PT ;  /* 0x00000004d7047209 */ /* 0x000fc80007810000 */
[----:B------:R-:W-:Y:S01]  /*27410*/  FMNMX.FTZ R4, R227, R4, !PT ;  /* 0x00000004e3047209 */ /* 0x000fe20007810000 */
[----:B------:R-:W1:Y:S03]  /*27420*/  SHFL.BFLY PT, R5, R3, 0x2, 0x1f ;  /* 0x0c401f0003057f89 */ /* 0x000e6600000e0000 */
        /* <DEDUP_REMOVED lines=9> */
[----:B------:R-:W-:Y:S01]  /*274c0*/  FSETP.NEU.FTZ.AND P0, PT, R77, -INF , PT ;  /* 0xff8000004d00780b */ /* 0x000fe20003f1d000 */
[----:B------:R-:W-:-:S05]  /*274d0*/  FMUL.FTZ R3, R0, R77 ;  /* 0x0000004d00037220 */ /* 0x000fca0000410000 */
[----:B------:R-:W-:-:S05]  /*274e0*/  FSEL R3, R3, RZ, P0 ;  /* 0x000000ff03037208 */ /* 0x000fca0000000000 */
[--C-:B------:R-:W-:Y:S01]  /*274f0*/  FFMA.FTZ R5, R40, R0, -R3.reuse ;  /* 0x0000000028057223 */ /* 0x100fe20000010803 */
[----:B--2---:R-:W-:Y:S01]  /*27500*/  FMNMX.FTZ R76, R4, R6, !PT ;  /* 0x00000006044c7209 */ /* 0x004fe20007810000 */
        /* <DEDUP_REMOVED lines=22> */
[----:B-1----:R-:W-:-:S04]  /*27670*/  FADD.FTZ R2, R36, -R6 ;  /* 0x8000000624027221 */ /* 0x002fc80000010000 */
[----:B------:R-:W-:-:S04]  /*27680*/  FMUL.FTZ R2, R0, R2 ;  /* 0x0000000200027220 */ /* 0x000fc80000410000 */
[----:B------:R1:W-:Y:S08]  /*27690*/  MUFU.EX2 R6, R2 ;  /* 0x0000000200067308 */ /* 0x0003f00000000800 */
[----:B------:R-:W3:Y:S01]  /*276a0*/  MUFU.EX2 R4, R4 ;  /* 0x0000000400047308 */ /* 0x000ee20000000800 */
[----:B-1----:R-:W-:-:S07]  /*276b0*/  FFMA.FTZ R2, R91, R0, -R3 ;  /* 0x000000005b027223 */ /* 0x002fce0000010803 */
[----:B------:R1:W-:Y:S02]  /*276c0*/  MUFU.EX2 R64, R2 ;  /* 0x0000000200407308 */ /* 0x0003e40000000800 */
[----:B-1----:R-:W-:-:S06]  /*276d0*/  FFMA.FTZ R2, R65, R0, -R3 ;  /* 0x0000000041027223 */ /* 0x002fcc0000010803 */
[----:B------:R1:W-:Y:S01]  /*276e0*/  MUFU.EX2 R32, R2 ;  /* 0x0000000200207308 */ /* 0x0003e20000000800 */
[----:B--2---:R-:W-:Y:S01]  /*276f0*/  F2FP.PACK_AB R8, R47, R92 ;  /* 0x0000005c2f08723e */ /* 0x004fe200000000ff */
[-C--:B---3--:R-:W-:Y:S01]  /*27700*/  FMUL.FTZ R170, R170, R4.reuse ;  /* 0x00000004aaaa7220 */ /* 0x088fe20000410000 */
[----:B------:R-:W-:Y:S01]  /*27710*/  F2FP.PACK_AB R9, R226, R7 ;  /* 0x00000007e209723e */ /* 0x000fe200000000ff */
[----:B------:R-:W-:Y:S01]  /*27720*/  FMUL.FTZ R171, R171, R4 ;  /* 0x00000004abab7220 */ /* 0x000fe20000410000 */
[----:B------:R-:W-:Y:S01]  /*27730*/  F2FP.PACK_AB R10, R54, R46 ;  /* 0x0000002e360a723e */ /* 0x000fe200000000ff */
[----:B-1----:R-:W-:-:S04]  /*27740*/  FFMA.FTZ R2, R94, R0, -R3 ;  /* 0x000000005e027223 */ /* 0x002fc80000010803 */
[----:B------:R1:W2:Y:S01]  /*27750*/  MUFU.EX2 R35, R2 ;  /* 0x0000000200237308 */ /* 0x0002a20000000800 */
[----:B------:R-:W-:Y:S01]  /*27760*/  F2FP.PACK_AB R11, R55, R45 ;  /* 0x0000002d370b723e */ /* 0x000fe200000000ff */
[-C--:B------:R-:W-:Y:S02]  /*27770*/  FMUL.FTZ R168, R168, R6.reuse ;  /* 0x00000006a8a87220 */ /* 0x080fe40000410000 */
[----:B------:R-:W-:Y:S02]  /*27780*/  FMUL.FTZ R169, R169, R6 ;  /* 0x00000006a9a97220 */ /* 0x000fe40000410000 */
[----:B-1----:R-:W-:-:S04]  /*27790*/  FFMA.FTZ R2, R66, R0, -R3 ;  /* 0x0000000042027223 */ /* 0x002fc80000010803 */
[----:B------:R1:W-:Y:S01]  /*277a0*/  MUFU.EX2 R231, R2 ;  /* 0x0000000200e77308 */ /* 0x0003e20000000800 */
[----:B------:R-:W-:Y:S01]  /*277b0*/  HMMA.16816.F32 R28, R8, R12, R168 ;  /* 0x0000000c081c723c */ /* 0x000fe200000018a8 */
[-C--:B------:R-:W-:Y:S02]  /*277c0*/  FMUL.FTZ R154, R154, R4.reuse ;  /* 0x000000049a9a7220 */ /* 0x080fe40000410000 */
[----:B------:R-:W-:Y:S02]  /*277d0*/  FMUL.FTZ R155, R155, R4 ;  /* 0x000000049b9b7220 */ /* 0x000fe40000410000 */
[----:B-1----:R-:W-:-:S04]  /*277e0*/  FFMA.FTZ R2, R95, R0, -R5 ;  /* 0x000000005f027223 */ /* 0x002fc80000010805 */
[----:B------:R1:W-:Y:S01]  /*277f0*/  MUFU.EX2 R118, R2 ;  /* 0x0000000200767308 */ /* 0x0003e20000000800 */
[-C--:B------:R-:W-:Y:S02]  /*27800*/  FMUL.FTZ R152, R152, R6.reuse ;  /* 0x0000000698987220 */ /* 0x080fe40000410000 */
[----:B------:R-:W-:Y:S02]  /*27810*/  FMUL.FTZ R153, R153, R6 ;  /* 0x0000000699997220 */ /* 0x000fe40000410000 */
[----:B------:R-:W-:Y:S02]  /*27820*/  FMUL.FTZ R146, R146, R4 ;  /* 0x0000000492927220 */ /* 0x000fe40000410000 */
[----:B-1----:R-:W-:-:S04]  /*27830*/  FFMA.FTZ R2, R67, R0, -R5 ;  /* 0x0000000043027223 */ /* 0x002fc80000010805 */
[----:B------:R1:W3:Y:S01]  /*27840*/  MUFU.EX2 R12, R2 ;  /* 0x00000002000c7308 */ /* 0x0002e20000000800 */
[----:B------:R-:W-:Y:S02]  /*27850*/  FMUL.FTZ R147, R147, R4 ;  /* 0x0000000493937220 */ /* 0x000fe40000410000 */
[-C--:B------:R-:W-:Y:S02]  /*27860*/  FMUL.FTZ R144, R144, R6.reuse ;  /* 0x0000000690907220 */ /* 0x080fe40000410000 */
[----:B------:R-:W-:Y:S02]  /*27870*/  FMUL.FTZ R145, R145, R6 ;  /* 0x0000000691917220 */ /* 0x000fe40000410000 */
[-C--:B------:R-:W-:Y:S02]  /*27880*/  FMUL.FTZ R142, R142, R4.reuse ;  /* 0x000000048e8e7220 */ /* 0x080fe40000410000 */
[----:B------:R-:W-:Y:S02]  /*27890*/  FMUL.FTZ R143, R143, R4 ;  /* 0x000000048f8f7220 */ /* 0x000fe40000410000 */
[----:B-1----:R-:W-:-:S02]  /*278a0*/  FFMA.FTZ R2, R100, R0, -R5 ;  /* 0x0000000064027223 */ /* 0x002fc40000010805 */
[-C--:B------:R-:W-:Y:S02]  /*278b0*/  FMUL.FTZ R140, R140, R6.reuse ;  /* 0x000000068c8c7220 */ /* 0x080fe40000410000 */
[----:B------:R1:W-:Y:S01]  /*278c0*/  MUFU.EX2 R67, R2 ;  /* 0x0000000200437308 */ /* 0x0003e20000000800 */
[----:B------:R-:W-:Y:S01]  /*278d0*/  FMUL.FTZ R141, R141, R6 ;  /* 0x000000068d8d7220 */ /* 0x000fe20000410000 */
[----:B------:R-:W-:Y:S01]  /*278e0*/  HMMA.16816.F32 R56, R8, R16, R152 ;  /* 0x000000100838723c */ /* 0x000fe20000001898 */
[----:B-1----:R-:W-:-:S07]  /*278f0*/  FFMA.FTZ R2, R68, R0, -R5 ;  /* 0x0000000044027223 */ /* 0x002fce0000010805 */
[C---:B------:R-:W-:Y:S01]  /*27900*/  HMMA.16816.F32 R144, R8.reuse, R20, R144 ;  /* 0x000000140890723c */ /* 0x040fe20000001890 */
[----:B------:R1:W4:Y:S07]  /*27910*/  MUFU.EX2 R152, R2 ;  /* 0x0000000200987308 */ /* 0x00032e0000000800 */
[----:B------:R-:W-:Y:S01]  /*27920*/  HMMA.16816.F32 R20, R8, R22, R140 ;  /* 0x000000160814723c */ /* 0x000fe2000000188c */
[----:B-1----:R-:W-:-:S04]  /*27930*/  FFMA.FTZ R2, R101, R0, -R3 ;  /* 0x0000000065027223 */ /* 0x002fc80000010803 */
[----:B------:R1:W-:Y:S02]  /*27940*/  MUFU.EX2 R140, R2 ;  /* 0x00000002008c7308 */ /* 0x0003e40000000800 */
[----:B-1----:R-:W-:-:S06]  /*27950*/  FFMA.FTZ R2, R69, R0, -R3 ;  /* 0x0000000045027223 */ /* 0x002fcc0000010803 */
[----:B------:R1:W-:Y:S01]  /*27960*/  MUFU.EX2 R142, R2 ;  /* 0x00000002008e7308 */ /* 0x0003e20000000800 */
[-C--:B------:R-:W-:Y:S02]  /*27970*/  FMUL.FTZ R162, R162, R4.reuse ;  /* 0x00000004a2a27220 */ /* 0x080fe40000410000 */
[----:B------:R-:W-:Y:S02]  /*27980*/  FMUL.FTZ R163, R163, R4 ;  /* 0x00000004a3a37220 */ /* 0x000fe40000410000 */
[----:B------:R-:W-:Y:S02]  /*27990*/  FMUL.FTZ R160, R160, R6 ;  /* 0x00000006a0a07220 */ /* 0x000fe40000410000 */
[----:B-1----:R-:W-:-:S04]  /*279a0*/  FFMA.FTZ R2, R102, R0, -R3 ;  /* 0x0000000066027223 */ /* 0x002fc80000010803 */
[----:B------:R1:W-:Y:S01]  /*279b0*/  MUFU.EX2 R247, R2 ;  /* 0x0000000200f77308 */ /* 0x0003e20000000800 */
[----:B------:R-:W-:Y:S02]  /*279c0*/  FMUL.FTZ R161, R161, R6 ;  /* 0x00000006a1a17220 */ /* 0x000fe40000410000 */
[-C--:B------:R-:W-:Y:S02]  /*279d0*/  FMUL.FTZ R158, R158, R4.reuse ;  /* 0x000000049e9e7220 */ /* 0x080fe40000410000 */
[----:B------:R-:W-:Y:S02]  /*279e0*/  FMUL.FTZ R159, R159, R4 ;  /* 0x000000049f9f7220 */ /* 0x000fe40000410000 */
        /* <DEDUP_REMOVED lines=8> */
[-C--:B------:R-:W-:Y:S02]  /*27a70*/  FMUL.FTZ R166, R166, R4.reuse ;  /* 0x00000004a6a67220 */ /* 0x080fe40000410000 */
[----:B------:R-:W-:-:S02]  /*27a80*/  FMUL.FTZ R167, R167, R4 ;  /* 0x00000004a7a77220 */ /* 0x000fc40000410000 */
[----:B------:R-:W-:Y:S02]  /*27a90*/  FMUL.FTZ R164, R164, R6 ;  /* 0x00000006a4a47220 */ /* 0x000fe40000410000 */
[----:B-1----:R-:W-:Y:S02]  /*27aa0*/  FFMA.FTZ R2, R71, R0, -R5 ;  /* 0x0000000047027223 */ /* 0x002fe40000010805 */
[----:B------:R-:W-:Y:S02]  /*27ab0*/  FMUL.FTZ R165, R165, R6 ;  /* 0x00000006a5a57220 */ /* 0x000fe40000410000 */
[----:B------:R1:W1:Y:S01]  /*27ac0*/  MUFU.EX2 R244, R2 ;  /* 0x0000000200f47308 */ /* 0x0002620000000800 */
[----:B------:R-:W-:Y:S01]  /*27ad0*/  HMMA.16816.F32 R36, R8, R24, R160 ;  /* 0x000000180824723c */ /* 0x000fe200000018a0 */
[----:B--2---:R-:W-:Y:S02]  /*27ae0*/  MOV R154, R35 ;  /* 0x00000023009a7202 */ /* 0x004fe40000000f00 */
[----:B------:R-:W-:-:S02]  /*27af0*/  MOV R53, R34 ;  /* 0x0000002200357202 */ /* 0x000fc40000000f00 */
[----:B------:R-:W-:Y:S02]  /*27b00*/  MOV R60, R33 ;  /* 0x00000021003c7202 */ /* 0x000fe40000000f00 */
[----:B------:R-:W-:Y:S01]  /*27b10*/  MOV R100, R32 ;  /* 0x0000002000647202 */ /* 0x000fe20000000f00 */
[----:B------:R-:W-:Y:S01]  /*27b20*/  HMMA.16816.F32 R48, R8, R26, R156 ;  /* 0x0000001a0830723c */ /* 0x000fe2000000189c */
[----:B------:R-:W2:Y:S01]  /*27b30*/  LDSM.16.MT88.4 R24, [R139+0xa800] ;  /* 0x00a800008b18783b */ /* 0x000ea20000004200 */
[----:B---3--:R-:W-:-:S03]  /*27b40*/  MOV R101, R12 ;  /* 0x0000000c00657202 */ /* 0x008fc60000000f00 */
[----:B------:R-:W3:Y:S01]  /*27b50*/  LDSM.16.MT88.4 R32, [R182+0xa800] ;  /* 0x00a80000b620783b */ /* 0x000ee20000004200 */
[-CC-:B-1----:R-:W-:Y:S02]  /*27b60*/  FFMA.FTZ R2, R104, R0.reuse, -R5.reuse ;  /* 0x0000000068027223 */ /* 0x182fe40000010805 */
[C---:B------:R-:W-:Y:S01]  /*27b70*/  HMMA.16816.F32 R148, R8.reuse, R18, R148 ;  /* 0x000000120894723c */ /* 0x040fe20000001894 */
[----:B------:R-:W1:Y:S01]  /*27b80*/  LDSM.16.MT88.4 R16, [R180+0xa800] ;  /* 0x00a80000b410783b */ /* 0x000e620000004200 */
[----:B------:R4:W-:Y:S06]  /*27b90*/  MUFU.EX2 R243, R2 ;  /* 0x0000000200f37308 */ /* 0x0009ec0000000800 */
[----:B------:R-:W-:Y:S01]  /*27ba0*/  HMMA.16816.F32 R40, R8, R14, R164 ;  /* 0x0000000e0828723c */ /* 0x000fe200000018a4 */
[----:B------:R-:W1:Y:S01]  /*27bb0*/  LDSM.16.MT88.4 R12, [R181+0xa800] ;  /* 0x00a80000b50c783b */ /* 0x000e620000004200 */
[----:B----4-:R-:W-:-:S04]  /*27bc0*/  FFMA.FTZ R2, R72, R0, -R5 ;  /* 0x0000000048027223 */ /* 0x010fc80000010805 */
[----:B------:R4:W1:Y:S02]  /*27bd0*/  MUFU.EX2 R246, R2 ;  /* 0x0000000200f67308 */ /* 0x0008640000000800 */
[----:B----4-:R-:W-:-:S06]  /*27be0*/  FFMA.FTZ R2, R73, R0, -R3 ;  /* 0x0000000049027223 */ /* 0x010fcc0000010803 */
[----:B------:R4:W1:Y:S01]  /*27bf0*/  MUFU.EX2 R241, R2 ;  /* 0x0000000200f17308 */ /* 0x0008620000000800 */
[----:B------:R-:W-:Y:S01]  /*27c00*/  MOV R141, R231 ;  /* 0x000000e7008d7202 */ /* 0x000fe20000000f00 */
[----:B----4-:R-:W-:-:S06]  /*27c10*/  FFMA.FTZ R2, R105, R0, -R3 ;  /* 0x0000000069027223 */ /* 0x010fcc0000010803 */
[----:B------:R4:W-:Y:S01]  /*27c20*/  MUFU.EX2 R233, R2 ;  /* 0x0000000200e97308 */ /* 0x0009e20000000800 */
[----:B------:R-:W-:Y:S01]  /*27c30*/  MOV R91, R229 ;  /* 0x000000e5005b7202 */ /* 0x000fe20000000f00 */
[----:B----4-:R-:W-:-:S06]  /*27c40*/  FFMA.FTZ R2, R74, R0, -R3 ;  /* 0x000000004a027223 */ /* 0x010fcc0000010803 */
[----:B------:R4:W-:Y:S01]  /*27c50*/  MUFU.EX2 R235, R2 ;  /* 0x0000000200eb7308 */ /* 0x0009e20000000800 */
[----:B------:R-:W-:Y:S02]  /*27c60*/  F2FP.PACK_AB R8, R101, R118 ;  /* 0x000000766508723e */ /* 0x000fe400000000ff */
[----:B------:R-:W-:Y:S01]  /*27c70*/  F2FP.PACK_AB R9, R100, R64 ;  /* 0x000000406409723e */ /* 0x000fe200000000ff */
[----:B----4-:R-:W-:-:S04]  /*27c80*/  FFMA.FTZ R2, R106, R0, -R3 ;  /* 0x000000006a027223 */ /* 0x010fc80000010803 */
[----:B------:R4:W-:Y:S01]  /*27c90*/  MUFU.EX2 R231, R2 ;  /* 0x0000000200e77308 */ /* 0x0009e20000000800 */
[----:B------:R-:W-:Y:S02]  /*27ca0*/  F2FP.PACK_AB R10, R152, R67 ;  /* 0x00000043980a723e */ /* 0x000fe400000000ff */
[----:B------:R-:W-:Y:S02]  /*27cb0*/  F2FP.PACK_AB R11, R141, R154 ;  /* 0x0000009a8d0b723e */ /* 0x000fe400000000ff */
[----:B------:R-:W-:Y:S01]  /*27cc0*/  MOV R65, R227 ;  /* 0x000000e300417202 */ /* 0x000fe20000000f00 */
[----:B----4-:R-:W-:-:S04]  /*27cd0*/  FFMA.FTZ R2, R108, R0, -R5 ;  /* 0x000000006c027223 */ /* 0x010fc80000010805 */
[----:B------:R4:W-:Y:S01]  /*27ce0*/  MUFU.EX2 R229, R2 ;  /* 0x0000000200e57308 */ /* 0x0009e20000000800 */
[----:B------:R-:W-:Y:S01]  /*27cf0*/  MOV R162, R226 ;  /* 0x000000e200a27202 */ /* 0x000fe20000000f00 */
[----:B--2---:R-:W-:Y:S01]  /*27d00*/  HMMA.16816.F32 R28, R8, R24, R28 ;  /* 0x00000018081c723c */ /* 0x004fe2000000181c */
[----:B------:R-:W-:Y:S01]  /*27d10*/  MOV R160, R70 ;  /* 0x0000004600a07202 */ /* 0x000fe20000000f00 */
[----:B----4-:R-:W-:-:S04]  /*27d20*/  FFMA.FTZ R2, R75, R0, -R5 ;  /* 0x000000004b027223 */ /* 0x010fc80000010805 */
[----:B------:R2:W4:Y:S02]  /*27d30*/  MUFU.EX2 R227, R2 ;  /* 0x0000000200e37308 */ /* 0x0005240000000800 */
[----:B------:R-:W-:Y:S01]  /*27d40*/  HMMA.16816.F32 R40, R8, R26, R40 ;  /* 0x0000001a0828723c */ /* 0x000fe20000001828 */
[----:B------:R-:W4:Y:S01]  /*27d50*/  LDSM.16.MT88.4 R24, [R139+0xb000] ;  /* 0x00b000008b18783b */ /* 0x000f220000004200 */
[----:B------:R-:W-:-:S06]  /*27d60*/  MOV R94, R224 ;  /* 0x000000e0005e7202 */ /* 0x000fcc0000000f00 */
[----:B---3--:R-:W-:Y:S01]  /*27d70*/  HMMA.16816.F32 R36, R8, R32, R36 ;  /* 0x000000200824723c */ /* 0x008fe20000001824 */
[----:B--2---:R-:W-:-:S07]  /*27d80*/  FFMA.FTZ R2, R111, R0, -R5 ;  /* 0x000000006f027223 */ /* 0x004fce0000010805 */
[C---:B------:R-:W-:Y:S01]  /*27d90*/  HMMA.16816.F32 R48, R8.reuse, R34, R48 ;  /* 0x000000220830723c */ /* 0x040fe20000001830 */
[----:B------:R-:W2:Y:S01]  /*27da0*/  LDSM.16.MT88.4 R32, [R182+0xb000] ;  /* 0x00b00000b620783b */ /* 0x000ea20000004200 */
[----:B------:R3:W-:Y:S06]  /*27db0*/  MUFU.EX2 R226, R2 ;  /* 0x0000000200e27308 */ /* 0x0007ec0000000800 */
[C---:B-1----:R-:W-:Y:S08]  /*27dc0*/  HMMA.16816.F32 R56, R8.reuse, R16, R56 ;  /* 0x000000100838723c */ /* 0x042ff00000001838 */
[----:B------:R-:W-:Y:S01]  /*27dd0*/  HMMA.16816.F32 R68, R8, R18, R148 ;  /* 0x000000120844723c */ /* 0x000fe20000001894 */
[----:B------:R-:W1:Y:S01]  /*27de0*/  LDSM.16.MT88.4 R16, [R180+0xb000] ;  /* 0x00b00000b410783b */ /* 0x000e620000004200 */
[----:B---3--:R-:W-:-:S06]  /*27df0*/  FFMA.FTZ R2, R78, R0, -R5 ;  /* 0x000000004e027223 */ /* 0x008fcc0000010805 */
[C---:B------:R-:W-:Y:S01]  /*27e00*/  HMMA.16816.F32 R144, R8.reuse, R12, R144 ;  /* 0x0000000c0890723c */ /* 0x040fe20000001890 */
[----:B------:R3:W1:Y:S07]  /*27e10*/  MUFU.EX2 R224, R2 ;  /* 0x0000000200e07308 */ /* 0x00066e0000000800 */
[----:B------:R-:W-:Y:S01]  /*27e20*/  HMMA.16816.F32 R20, R8, R14, R20 ;  /* 0x0000000e0814723c */ /* 0x000fe20000001814 */
[----:B------:R-:W1:Y:S01]  /*27e30*/  LDSM.16.MT88.4 R12, [R181+0xb000] ;  /* 0x00b00000b50c783b */ /* 0x000e620000004200 */
[----:B---3--:R-:W-:-:S04]  /*27e40*/  FFMA.FTZ R2, R79, R0, -R3 ;  /* 0x000000004f027223 */ /* 0x008fc80000010803 */
[----:B------:R3:W1:Y:S02]  /*27e50*/  MUFU.EX2 R171, R2 ;  /* 0x0000000200ab7308 */ /* 0x0006640000000800 */
[----:B---3--:R-:W-:-:S06]  /*27e60*/  FFMA.FTZ R2, R112, R0, -R3 ;  /* 0x0000000070027223 */ /* 0x008fcc0000010803 */
[----:B------:R3:W-:Y:S02]  /*27e70*/  MUFU.EX2 R169, R2 ;  /* 0x0000000200a97308 */ /* 0x0007e40000000800 */
[----:B---3--:R-:W-:-:S06]  /*27e80*/  FFMA.FTZ R2, R80, R0, -R3 ;  /* 0x0000000050027223 */ /* 0x008fcc0000010803 */
[----:B------:R3:W-:Y:S01]  /*27e90*/  MUFU.EX2 R170, R2 ;  /* 0x0000000200aa7308 */ /* 0x0007e20000000800 */
[----:B------:R-:W-:Y:S02]  /*27ea0*/  F2FP.PACK_AB R8, R244, R245 ;  /* 0x000000f5f408723e */ /* 0x000fe400000000ff */
[----:B------:R-:W-:Y:S01]  /*27eb0*/  F2FP.PACK_AB R9, R142, R140 ;  /* 0x0000008c8e09723e */ /* 0x000fe200000000ff */
[----:B---3--:R-:W-:-:S04]  /*27ec0*/  FFMA.FTZ R2, R114, R0, -R3 ;  /* 0x0000000072027223 */ /* 0x008fc80000010803 */
[----:B------:R3:W-:Y:S01]  /*27ed0*/  MUFU.EX2 R168, R2 ;  /* 0x0000000200a87308 */ /* 0x0007e20000000800 */
[----:B------:R-:W-:Y:S02]  /*27ee0*/  F2FP.PACK_AB R10, R246, R243 ;  /* 0x000000f3f60a723e */ /* 0x000fe400000000ff */
[----:B------:R-:W-:Y:S01]  /*27ef0*/  F2FP.PACK_AB R11, R241, R247 ;  /* 0x000000f7f10b723e */ /* 0x000fe200000000ff */
[----:B---3--:R-:W-:-:S04]  /*27f00*/  FFMA.FTZ R2, R115, R0, -R5 ;  /* 0x0000000073027223 */ /* 0x008fc80000010805 */
[----:B------:R3:W-:Y:S02]  /*27f10*/  MUFU.EX2 R167, R2 ;  /* 0x0000000200a77308 */ /* 0x0007e40000000800 */
[----:B----4-:R-:W-:Y:S01]  /*27f20*/  HMMA.16816.F32 R28, R8, R24, R28 ;  /* 0x00000018081c723c */ /* 0x010fe2000000181c */
[----:B------:R-:W-:Y:S01]  /*27f30*/  MOV R163, R45 ;  /* 0x0000002d00a37202 */ /* 0x000fe20000000f00 */
[----:B---3--:R-:W-:-:S04]  /*27f40*/  FFMA.FTZ R2, R81, R0, -R5 ;  /* 0x0000000051027223 */ /* 0x008fc80000010805 */
[----:B------:R3:W4:Y:S02]  /*27f50*/  MUFU.EX2 R166, R2 ;  /* 0x0000000200a67308 */ /* 0x0007240000000800 */
[C---:B------:R-:W-:Y:S01]  /*27f60*/  HMMA.16816.F32 R40, R8.reuse, R26, R40 ;  /* 0x0000001a0828723c */ /* 0x040fe20000001828 */
[----:B------:R-:W-:Y:S07]  /*27f70*/  LDSM.16.MT88.4 R24, [R139+0xb800] ;  /* 0x00b800008b18783b */ /* 0x000fee0000004200 */
[----:B--2---:R-:W-:Y:S01]  /*27f80*/  HMMA.16816.F32 R36, R8, R32, R36 ;  /* 0x000000200824723c */ /* 0x004fe20000001824 */
[----:B---3--:R-:W-:-:S07]  /*27f90*/  FFMA.FTZ R2, R119, R0, -R5 ;  /* 0x0000000077027223 */ /* 0x008fce0000010805 */
[C---:B------:R-:W-:Y:S01]  /*27fa0*/  HMMA.16816.F32 R48, R8.reuse, R34, R48 ;  /* 0x000000220830723c */ /* 0x040fe20000001830 */
[----:B------:R-:W2:Y:S01]  /*27fb0*/  LDSM.16.MT88.4 R32, [R182+0xb800] ;  /* 0x00b80000b620783b */ /* 0x000ea20000004200 */
[----:B------:R3:W-:Y:S06]  /*27fc0*/  MUFU.EX2 R165, R2 ;  /* 0x0000000200a57308 */ /* 0x0007ec0000000800 */
[----:B-1----:R-:W-:Y:S01]  /*27fd0*/  HMMA.16816.F32 R56, R8, R16, R56 ;  /* 0x000000100838723c */ /* 0x002fe20000001838 */
        /* <DEDUP_REMOVED lines=9> */
[----:B---3--:R-:W-:-:S04]  /*28070*/  FFMA.FTZ R2, R83, R0, -R3 ;  /* 0x0000000053027223 */ /* 0x008fc80000010803 */
[----:B------:R3:W1:Y:S01]  /*28080*/  MUFU.EX2 R163, R2 ;  /* 0x0000000200a37308 */ /* 0x0006620000000800 */
[----:B------:R-:W-:Y:S02]  /*28090*/  MOV R155, R46 ;  /* 0x0000002e009b7202 */ /* 0x000fe40000000f00 */
[----:B------:R-:W-:Y:S02]  /*280a0*/  MOV R102, R161 ;  /* 0x000000a100667202 */ /* 0x000fe40000000f00 */
[----:B------:R-:W-:Y:S01]  /*280b0*/  MOV R95, R55 ;  /* 0x00000037005f7202 */ /* 0x000fe20000000f00 */
[----:B---3--:R-:W-:-:S04]  /*280c0*/  FFMA.FTZ R2, R121, R0, -R3 ;  /* 0x0000000079027223 */ /* 0x008fc80000010803 */
[----:B------:R3:W-:Y:S01]  /*280d0*/  MUFU.EX2 R161, R2 ;  /* 0x0000000200a17308 */ /* 0x0007e20000000800 */
[----:B------:R-:W-:Y:S02]  /*280e0*/  MOV R153, R95 ;  /* 0x0000005f00997202 */ /* 0x000fe40000000f00 */
[----:B------:R-:W-:Y:S02]  /*280f0*/  MOV R159, R54 ;  /* 0x00000036009f7202 */ /* 0x000fe40000000f00 */
[----:B------:R-:W-:Y:S01]  /*28100*/  MOV R95, R160 ;  /* 0x000000a0005f7202 */ /* 0x000fe20000000f00 */
[----:B---3--:R-:W-:Y:S01]  /*28110*/  FFMA.FTZ R2, R84, R0, -R3 ;  /* 0x0000000054027223 */ /* 0x008fe20000010803 */
[----:B------:R-:W-:Y:S02]  /*28120*/  MOV R84, R155 ;  /* 0x0000009b00547202 */ /* 0x000fe40000000f00 */
[----:B------:R-:W-:Y:S02]  /*28130*/  MOV R155, R162 ;  /* 0x000000a2009b7202 */ /* 0x000fe40000000f00 */
[----:B------:R3:W-:Y:S01]  /*28140*/  MUFU.EX2 R162, R2 ;  /* 0x0000000200a27308 */ /* 0x0007e20000000800 */
[----:B------:R-:W-:-:S02]  /*28150*/  MOV R143, R159 ;  /* 0x0000009f008f7202 */ /* 0x000fc40000000f00 */
[----:B------:R-:W-:Y:S01]  /*28160*/  MOV R157, R52 ;  /* 0x00000034009d7202 */ /* 0x000fe20000000f00 */
[----:B---3--:R-:W-:-:S04]  /*28170*/  FFMA.FTZ R2, R123, R0, -R3 ;  /* 0x000000007b027223 */ /* 0x008fc80000010803 */
[----:B------:R3:W-:Y:S01]  /*28180*/  MUFU.EX2 R160, R2 ;  /* 0x0000000200a07308 */ /* 0x0007e20000000800 */
[----:B------:R-:W-:Y:S02]  /*28190*/  F2FP.PACK_AB R8, R227, R229 ;  /* 0x000000e5e308723e */ /* 0x000fe400000000ff */
[----:B------:R-:W-:Y:S02]  /*281a0*/  F2FP.PACK_AB R9, R235, R233 ;  /* 0x000000e9eb09723e */ /* 0x000fe400000000ff */
[----:B------:R-:W-:Y:S02]  /*281b0*/  F2FP.PACK_AB R10, R224, R226 ;  /* 0x000000e2e00a723e */ /* 0x000fe400000000ff */
[----:B------:R-:W-:Y:S01]  /*281c0*/  F2FP.PACK_AB R11, R171, R231 ;  /* 0x000000e7ab0b723e */ /* 0x000fe200000000ff */
[----:B---3--:R-:W-:-:S04]  /*281d0*/  FFMA.FTZ R2, R124, R0, -R5 ;  /* 0x000000007c027223 */ /* 0x008fc80000010805 */
[----:B------:R3:W-:Y:S01]  /*281e0*/  MUFU.EX2 R159, R2 ;  /* 0x00000002009f7308 */ /* 0x0007e20000000800 */
[----:B------:R-:W-:Y:S02]  /*281f0*/  MOV R83, R142 ;  /* 0x0000008e00537202 */ /* 0x000fe40000000f00 */
[----:B------:R-:W-:Y:S02]  /*28200*/  MOV R156, R47 ;  /* 0x0000002f009c7202 */ /* 0x000fe40000000f00 */
[----:B------:R-:W-:Y:S02]  /*28210*/  MOV R142, R157 ;  /* 0x0000009d008e7202 */ /* 0x000fe40000000f00 */
[----:B------:R-:W-:Y:S01]  /*28220*/  MOV R66, R99 ;  /* 0x0000006300427202 */ /* 0x000fe20000000f00 */
[----:B---3--:R-:W-:Y:S01]  /*28230*/  FFMA.FTZ R2, R85, R0, -R5 ;  /* 0x0000000055027223 */ /* 0x008fe20000010805 */
[----:B------:R-:W-:-:S03]  /*28240*/  MOV R85, R158 ;  /* 0x0000009e00557202 */ /* 0x000fc60000000f00 */
[----:B------:R3:W1:Y:S01]  /*28250*/  MUFU.EX2 R158, R2 ;  /* 0x00000002009e7308 */ /* 0x0006620000000800 */
[----:B------:R-:W-:Y:S01]  /*28260*/  MOV R99, R60 ;  /* 0x0000003c00637202 */ /* 0x000fe20000000f00 */
[----:B--2---:R-:W-:Y:S01]  /*28270*/  HMMA.16816.F32 R44, R8, R32, R36 ;  /* 0x00000020082c723c */ /* 0x004fe20000001824 */
[----:B------:R-:W-:Y:S02]  /*28280*/  MOV R93, R53 ;  /* 0x00000035005d7202 */ /* 0x000fe40000000f00 */
[----:B------:R-:W-:-:S05]  /*28290*/  MOV R73, R156 ;  /* 0x0000009c00497202 */ /* 0x000fca0000000f00 */
[----:B------:R-:W-:Y:S01]  /*282a0*/  HMMA.16816.F32 R52, R8, R24, R28 ;  /* 0x000000180834723c */ /* 0x000fe2000000181c */
[----:B------:R-:W2:Y:S01]  /*282b0*/  LDSM.16.MT88.4 R28, [R139+0xc000] ;  /* 0x00c000008b1c783b */ /* 0x000ea20000004200 */
[----:B---3--:R-:W-:-:S06]  /*282c0*/  FFMA.FTZ R2, R127, R0, -R5 ;  /* 0x000000007f027223 */ /* 0x008fcc0000010805 */
[C---:B------:R-:W-:Y:S01]  /*282d0*/  HMMA.16816.F32 R60, R8.reuse, R26, R40 ;  /* 0x0000001a083c723c */ /* 0x040fe20000001828 */
[----:B------:R-:W3:Y:S01]  /*282e0*/  LDSM.16.MT88.4 R24, [R182+0xc000] ;  /* 0x00c00000b618783b */ /* 0x000ee20000004200 */
[----:B------:R4:W-:Y:S06]  /*282f0*/  MUFU.EX2 R157, R2 ;  /* 0x00000002009d7308 */ /* 0x0009ec0000000800 */
[----:B------:R-:W-:Y:S01]  /*28300*/  HMMA.16816.F32 R40, R8, R34, R48 ;  /* 0x000000220828723c */ /* 0x000fe20000001830 */
[----:B------:R-:W-:-:S07]  /*28310*/  MOV R104, R155 ;  /* 0x0000009b00687202 */ /* 0x000fce0000000f00 */
[----:B-1----:R-:W-:Y:S01]  /*28320*/  HMMA.16816.F32 R36, R8, R16, R56 ;  /* 0x000000100824723c */ /* 0x002fe20000001838 */
[----:B----4-:R-:W-:-:S04]  /*28330*/  FFMA.FTZ R2, R86, R0, -R5 ;  /* 0x0000000056027223 */ /* 0x010fc80000010805 */
[----:B------:R1:W4:Y:S03]  /*28340*/  MUFU.EX2 R156, R2 ;  /* 0x00000002009c7308 */ /* 0x0003260000000800 */
[C---:B------:R-:W-:Y:S01]  /*28350*/  HMMA.16816.F32 R68, R8.reuse, R18, R68 ;  /* 0x000000120844723c */ /* 0x040fe20000001844 */
[----:B------:R-:W2:Y:S07]  /*28360*/  LDSM.16.MT88.4 R16, [R180+0xc000] ;  /* 0x00c00000b410783b */ /* 0x000eae0000004200 */
[----:B------:R-:W-:Y:S01]  /*28370*/  HMMA.16816.F32 R32, R8, R12, R144 ;  /* 0x0000000c0820723c */ /* 0x000fe20000001890 */
[----:B-1----:R-:W-:-:S07]  /*28380*/  FFMA.FTZ R2, R87, R0, -R3 ;  /* 0x0000000057027223 */ /* 0x002fce0000010803 */
[----:B------:R-:W-:Y:S01]  /*28390*/  HMMA.16816.F32 R20, R8, R14, R20 ;  /* 0x0000000e0814723c */ /* 0x000fe20000001814 */
[----:B------:R-:W1:Y:S01]  /*283a0*/  LDSM.16.MT88.4 R12, [R181+0xc000] ;  /* 0x00c00000b50c783b */ /* 0x000e620000004200 */
[----:B------:R3:W1:Y:S01]  /*283b0*/  MUFU.EX2 R155, R2 ;  /* 0x00000002009b7308 */ /* 0x0006620000000800 */
        /* <DEDUP_REMOVED lines=8> */
[----:B------:R-:W-:Y:S01]  /*28440*/  F2FP.PACK_AB R8, R166, R167 ;  /* 0x000000a7a608723e */ /* 0x000fe200000000ff */
[----:B---3--:R-:W-:-:S06]  /*28450*/  FFMA.FTZ R2, R131, R0, -R3 ;  /* 0x0000000083027223 */ /* 0x008fcc0000010803 */
[----:B------:R3:W-:Y:S01]  /*28460*/  MUFU.EX2 R152, R2 ;  /* 0x0000000200987308 */ /* 0x0007e20000000800 */
[----:B------:R-:W-:Y:S02]  /*28470*/  F2FP.PACK_AB R9, R170, R169 ;  /* 0x000000a9aa09723e */ /* 0x000fe400000000ff */
[----:B------:R-:W-:Y:S02]  /*28480*/  F2FP.PACK_AB R10, R164, R165 ;  /* 0x000000a5a40a723e */ /* 0x000fe400000000ff */
[----:B------:R-:W-:Y:S01]  /*28490*/  F2FP.PACK_AB R11, R163, R168 ;  /* 0x000000a8a30b723e */ /* 0x000fe200000000ff */
[----:B---3--:R-:W-:-:S04]  /*284a0*/  FFMA.FTZ R2, R133, R0, -R5 ;  /* 0x0000000085027223 */ /* 0x008fc80000010805 */
[----:B------:R3:W-:Y:S02]  /*284b0*/  MUFU.EX2 R151, R2 ;  /* 0x0000000200977308 */ /* 0x0007e40000000800 */
[----:B--2---:R-:W-:Y:S01]  /*284c0*/  HMMA.16816.F32 R48, R8, R28, R52 ;  /* 0x0000001c0830723c */ /* 0x004fe20000001834 */
[----:B---3--:R-:W-:-:S05]  /*284d0*/  FFMA.FTZ R2, R89, R0, -R5 ;  /* 0x0000000059027223 */ /* 0x008fca0000010805 */
[----:B------:R2:W3:Y:S02]  /*284e0*/  MUFU.EX2 R149, R2 ;  /* 0x0000000200957308 */ /* 0x0004e40000000800 */
[----:B------:R-:W-:Y:S01]  /*284f0*/  HMMA.16816.F32 R44, R8, R24, R44 ;  /* 0x00000018082c723c */ /* 0x000fe2000000182c */
[----:B--2---:R-:W-:-:S05]  /*28500*/  FFMA.FTZ R2, R173, R0, -R5 ;  /* 0x00000000ad027223 */ /* 0x004fca0000010805 */
[----:B------:R2:W-:Y:S02]  /*28510*/  MUFU.EX2 R148, R2 ;  /* 0x0000000200947308 */ /* 0x0005e40000000800 */
[C---:B------:R-:W-:Y:S01]  /*28520*/  HMMA.16816.F32 R52, R8.reuse, R26, R40 ;  /* 0x0000001a0834723c */ /* 0x040fe20000001828 */
[----:B------:R-:W3:Y:S07]  /*28530*/  LDSM.16.MT88.4 R24, [R182+0xc800] ;  /* 0x00c80000b618783b */ /* 0x000eee0000004200 */
[----:B------:R-:W-:Y:S01]  /*28540*/  HMMA.16816.F32 R36, R8, R16, R36 ;  /* 0x000000100824723c */ /* 0x000fe20000001824 */
[----:B--2---:R-:W-:-:S07]  /*28550*/  FFMA.FTZ R2, R90, R0, -R5 ;  /* 0x000000005a027223 */ /* 0x004fce0000010805 */
[C---:B------:R-:W-:Y:S01]  /*28560*/  HMMA.16816.F32 R68, R8.reuse, R18, R68 ;  /* 0x000000120844723c */ /* 0x040fe20000001844 */
[----:B------:R-:W2:Y:S01]  /*28570*/  LDSM.16.MT88.4 R16, [R180+0xc800] ;  /* 0x00c80000b410783b */ /* 0x000ea20000004200 */
[----:B------:R4:W2:Y:S06]  /*28580*/  MUFU.EX2 R150, R2 ;  /* 0x0000000200967308 */ /* 0x0008ac0000000800 */
[C---:B-1----:R-:W-:Y:S08]  /*28590*/  HMMA.16816.F32 R32, R8.reuse, R12, R32 ;  /* 0x0000000c0820723c */ /* 0x042ff00000001820 */
[----:B------:R-:W-:Y:S01]  /*285a0*/  HMMA.16816.F32 R20, R8, R14, R20 ;  /* 0x0000000e0814723c */ /* 0x000fe20000001814 */
[----:B------:R-:W1:Y:S01]  /*285b0*/  LDSM.16.MT88.4 R12, [R181+0xc800] ;  /* 0x00c80000b50c783b */ /* 0x000e620000004200 */
[----:B----4-:R-:W-:-:S04]  /*285c0*/  FFMA.FTZ R2, R96, R0, -R3 ;  /* 0x0000000060027223 */ /* 0x010fc80000010803 */
[----:B------:R4:W1:Y:S02]  /*285d0*/  MUFU.EX2 R147, R2 ;  /* 0x0000000200937308 */ /* 0x0008640000000800 */
[----:B------:R-:W-:Y:S01]  /*285e0*/  HMMA.16816.F32 R60, R8, R30, R60 ;  /* 0x0000001e083c723c */ /* 0x000fe2000000183c */
[----:B------:R-:W1:Y:S01]  /*285f0*/  LDSM.16.MT88.4 R28, [R139+0xc800] ;  /* 0x00c800008b1c783b */ /* 0x000e620000004200 */
[----:B----4-:R-:W-:-:S04]  /*28600*/  FFMA.FTZ R2, R175, R0, -R3 ;  /* 0x00000000af027223 */ /* 0x010fc80000010803 */
[----:B------:R4:W-:Y:S01]  /*28610*/  MUFU.EX2 R145, R2 ;  /* 0x0000000200917308 */ /* 0x0009e20000000800 */
[----:B------:R-:W-:Y:S02]  /*28620*/  MOV R82, R140 ;  /* 0x0000008c00527202 */ /* 0x000fe40000000f00 */
[----:B------:R-:W-:Y:S01]  /*28630*/  MOV R140, R143 ;  /* 0x0000008f008c7202 */ /* 0x000fe20000000f00 */
[----:B----4-:R-:W-:-:S04]  /*28640*/  FFMA.FTZ R2, R98, R0, -R3 ;  /* 0x0000000062027223 */ /* 0x010fc80000010803 */
[----:B------:R4:W-:Y:S01]  /*28650*/  MUFU.EX2 R146, R2 ;  /* 0x0000000200927308 */ /* 0x0009e20000000800 */
[----:B------:R-:W-:Y:S02]  /*28660*/  MOV R105, R141 ;  /* 0x0000008d00697202 */ /* 0x000fe40000000f00 */
[----:B------:R-:W-:Y:S01]  /*28670*/  MOV R141, R142 ;  /* 0x0000008e008d7202 */ /* 0x000fe20000000f00 */
[----:B----4-:R-:W-:-:S04]  /*28680*/  FFMA.FTZ R2, R176, R0, -R3 ;  /* 0x00000000b0027223 */ /* 0x010fc80000010803 */
[----:B------:R4:W-:Y:S01]  /*28690*/  MUFU.EX2 R144, R2 ;  /* 0x0000000200907308 */ /* 0x0009e20000000800 */
[----:B------:R-:W-:Y:S02]  /*286a0*/  MOV R79, R72 ;  /* 0x00000048004f7202 */ /* 0x000fe40000000f00 */
[----:B------:R-:W-:Y:S01]  /*286b0*/  F2FP.PACK_AB R8, R158, R159 ;  /* 0x0000009f9e08723e */ /* 0x000fe200000000ff */
[----:B----4-:R-:W-:-:S04]  /*286c0*/  FFMA.FTZ R2, R177, R0, -R5 ;  /* 0x00000000b1027223 */ /* 0x010fc80000010805 */
[----:B------:R4:W-:Y:S01]  /*286d0*/  MUFU.EX2 R143, R2 ;  /* 0x00000002008f7308 */ /* 0x0009e20000000800 */
[----:B------:R-:W-:Y:S02]  /*286e0*/  F2FP.PACK_AB R9, R162, R161 ;  /* 0x000000a1a209723e */ /* 0x000fe400000000ff */
[----:B------:R-:W-:Y:S02]  /*286f0*/  F2FP.PACK_AB R10, R156, R157 ;  /* 0x0000009d9c0a723e */ /* 0x000fe400000000ff */
[----:B------:R-:W-:Y:S02]  /*28700*/  F2FP.PACK_AB R11, R155, R160 ;  /* 0x000000a09b0b723e */ /* 0x000fe400000000ff */
[----:B------:R-:W-:Y:S01]  /*28710*/  MOV R72, R103 ;  /* 0x0000006700487202 */ /* 0x000fe20000000f00 */
[----:B----4-:R-:W-:-:S04]  /*28720*/  FFMA.FTZ R2, R107, R0, -R5 ;  /* 0x000000006b027223 */ /* 0x010fc80000010805 */
[----:B------:R4:W1:Y:S01]  /*28730*/  MUFU.EX2 R142, R2 ;  /* 0x00000002008e7308 */ /* 0x0008620000000800 */
[----:B------:R-:W-:Y:S01]  /*28740*/  MOV R103, R141 ;  /* 0x0000008d00677202 */ /* 0x000fe20000000f00 */
[----:B---3--:R-:W-:Y:S01]  /*28750*/  HMMA.16816.F32 R44, R8, R24, R44 ;  /* 0x00000018082c723c */ /* 0x008fe2000000182c */
[----:B----4-:R-:W-:Y:S01]  /*28760*/  FFMA.FTZ R2, R192, R0, -R5 ;  /* 0x00000000c0027223 */ /* 0x010fe20000010805 */
[----:B------:R-:W-:-:S04]  /*28770*/  MOV R192, R73 ;  /* 0x0000004900c07202 */ /* 0x000fc80000000f00 */
[----:B------:R3:W-:Y:S01]  /*28780*/  MUFU.EX2 R141, R2 ;  /* 0x00000002008d7308 */ /* 0x0007e20000000800 */
[----:B------:R-:W-:Y:S01]  /*28790*/  MOV R73, R104 ;  /* 0x0000006800497202 */ /* 0x000fe20000000f00 */
[C---:B------:R-:W-:Y:S01]  /*287a0*/  HMMA.16816.F32 R52, R8.reuse, R26, R52 ;  /* 0x0000001a0834723c */ /* 0x040fe20000001834 */
[----:B------:R-:W-:Y:S01]  /*287b0*/  MOV R104, R140 ;  /* 0x0000008c00687202 */ /* 0x000fe20000000f00 */
[----:B------:R-:W4:Y:S06]  /*287c0*/  LDSM.16.MT88.4 R24, [R182+0xd000] ;  /* 0x00d00000b618783b */ /* 0x000f2c0000004200 */
[----:B--2---:R-:W-:Y:S01]  /*287d0*/  HMMA.16816.F32 R36, R8, R16, R36 ;  /* 0x000000100824723c */ /* 0x004fe20000001824 */
[----:B---3--:R-:W-:-:S07]  /*287e0*/  FFMA.FTZ R2, R109, R0, -R5 ;  /* 0x000000006d027223 */ /* 0x008fce0000010805 */
[C---:B------:R-:W-:Y:S01]  /*287f0*/  HMMA.16816.F32 R68, R8.reuse, R18, R68 ;  /* 0x000000120844723c */ /* 0x040fe20000001844 */
[----:B------:R-:W2:Y:S01]  /*28800*/  LDSM.16.MT88.4 R16, [R180+0xd000] ;  /* 0x00d00000b410783b */ /* 0x000ea20000004200 */
[----:B------:R3:W2:Y:S06]  /*28810*/  MUFU.EX2 R140, R2 ;  /* 0x00000002008c7308 */ /* 0x0006ac0000000800 */
[C---:B-1----:R-:W-:Y:S08]  /*28820*/  HMMA.16816.F32 R32, R8.reuse, R12, R32 ;  /* 0x0000000c0820723c */ /* 0x042ff00000001820 */
[----:B------:R-:W-:Y:S01]  /*28830*/  HMMA.16816.F32 R20, R8, R14, R20 ;  /* 0x0000000e0814723c */ /* 0x000fe20000001814 */
[----:B------:R-:W1:Y:S01]  /*28840*/  LDSM.16.MT88.4 R12, [R181+0xd000] ;  /* 0x00d00000b50c783b */ /* 0x000e620000004200 */
[----:B---3--:R-:W-:-:S04]  /*28850*/  FFMA.FTZ R2, R110, R0, -R3 ;  /* 0x000000006e027223 */ /* 0x008fc80000010803 */
[----:B------:R3:W1:Y:S02]  /*28860*/  MUFU.EX2 R133, R2 ;  /* 0x0000000200857308 */ /* 0x0006640000000800 */
[----:B------:R-:W-:Y:S01]  /*28870*/  HMMA.16816.F32 R40, R8, R28, R48 ;  /* 0x0000001c0828723c */ /* 0x000fe20000001830 */
[----:B---3--:R-:W-:-:S05]  /*28880*/  FFMA.FTZ R2, R194, R0, -R3 ;  /* 0x00000000c2027223 */ /* 0x008fca0000010803 */
[----:B------:R3:W-:Y:S02]  /*28890*/  MUFU.EX2 R129, R2 ;  /* 0x0000000200817308 */ /* 0x0007e40000000800 */
[----:B------:R-:W-:Y:S01]  /*288a0*/  HMMA.16816.F32 R60, R8, R30, R60 ;  /* 0x0000001e083c723c */ /* 0x000fe2000000183c */
[----:B------:R-:W1:Y:S01]  /*288b0*/  LDSM.16.MT88.4 R28, [R139+0xd000] ;  /* 0x00d000008b1c783b */ /* 0x000e620000004200 */
[----:B---3--:R-:W-:-:S04]  /*288c0*/  FFMA.FTZ R2, R113, R0, -R3 ;  /* 0x0000000071027223 */ /* 0x008fc80000010803 */
        /* <DEDUP_REMOVED lines=10> */
[----:B------:R3:W1:Y:S02]  /*28970*/  MUFU.EX2 R123, R2 ;  /* 0x00000002007b7308 */ /* 0x0006640000000800 */
[----:B----4-:R-:W-:Y:S01]  /*28980*/  HMMA.16816.F32 R44, R8, R24, R44 ;  /* 0x00000018082c723c */ /* 0x010fe2000000182c */
[----:B---3--:R-:W-:-:S05]  /*28990*/  FFMA.FTZ R2, R198, R0, -R5 ;  /* 0x00000000c6027223 */ /* 0x008fca0000010805 */
[----:B------:R3:W-:Y:S02]  /*289a0*/  MUFU.EX2 R121, R2 ;  /* 0x0000000200797308 */ /* 0x0007e40000000800 */
[C---:B------:R-:W-:Y:S01]  /*289b0*/  HMMA.16816.F32 R52, R8.reuse, R26, R52 ;  /* 0x0000001a0834723c */ /* 0x040fe20000001834 */
[----:B------:R-:W4:Y:S07]  /*289c0*/  LDSM.16.MT88.4 R24, [R182+0xd800] ;  /* 0x00d80000b618783b */ /* 0x000f2e0000004200 */
[----:B--2---:R-:W-:Y:S01]  /*289d0*/  HMMA.16816.F32 R48, R8, R16, R36 ;  /* 0x000000100830723c */ /* 0x004fe20000001824 */
[----:B---3--:R-:W-:-:S07]  /*289e0*/  FFMA.FTZ R2, R117, R0, -R5 ;  /* 0x0000000075027223 */ /* 0x008fce0000010805 */
[C---:B------:R-:W-:Y:S01]  /*289f0*/  HMMA.16816.F32 R68, R8.reuse, R18, R68 ;  /* 0x000000120844723c */ /* 0x040fe20000001844 */
[----:B------:R-:W2:Y:S01]  /*28a00*/  LDSM.16.MT88.4 R16, [R180+0xd800] ;  /* 0x00d80000b410783b */ /* 0x000ea20000004200 */
[----:B------:R3:W2:Y:S06]  /*28a10*/  MUFU.EX2 R119, R2 ;  /* 0x0000000200777308 */ /* 0x0006ac0000000800 */
[C---:B-1----:R-:W-:Y:S01]  /*28a20*/  HMMA.16816.F32 R36, R8.reuse, R12, R32 ;  /* 0x0000000c0824723c */ /* 0x042fe20000001820 */
[----:B------:R-:W-:Y:S07]  /*28a30*/  LDSM.16.MT88.4 R32, [R139+0xe000] ;  /* 0x00e000008b20783b */ /* 0x000fee0000004200 */
[----:B------:R-:W-:Y:S01]  /*28a40*/  HMMA.16816.F32 R20, R8, R14, R20 ;  /* 0x0000000e0814723c */ /* 0x000fe20000001814 */
[----:B------:R-:W1:Y:S01]  /*28a50*/  LDSM.16.MT88.4 R12, [R181+0xd800] ;  /* 0x00d80000b50c783b */ /* 0x000e620000004200 */
[----:B---3--:R-:W-:Y:S01]  /*28a60*/  FFMA.FTZ R2, R120, R0, -R3 ;  /* 0x0000000078027223 */ /* 0x008fe20000010803 */
[----:B------:R-:W-:-:S03]  /*28a70*/  MOV R120, R118 ;  /* 0x0000007600787202 */ /* 0x000fc60000000f00 */
        /* <DEDUP_REMOVED lines=17> */
[----:B------:R3:W1:Y:S02]  /*28b90*/  MUFU.EX2 R113, R2 ;  /* 0x0000000200717308 */ /* 0x0006640000000800 */
[----:B----4-:R-:W-:Y:S01]  /*28ba0*/  HMMA.16816.F32 R44, R8, R24, R44 ;  /* 0x00000018082c723c */ /* 0x010fe2000000182c */
[----:B---3--:R-:W-:-:S05]  /*28bb0*/  FFMA.FTZ R2, R208, R0, -R5 ;  /* 0x00000000d0027223 */ /* 0x008fca0000010805 */
[----:B------:R3:W-:Y:S02]  /*28bc0*/  MUFU.EX2 R112, R2 ;  /* 0x0000000200707308 */ /* 0x0007e40000000800 */
[C---:B------:R-:W-:Y:S08]  /*28bd0*/  HMMA.16816.F32 R52, R8.reuse, R26, R52 ;  /* 0x0000001a0834723c */ /* 0x040ff00000001834 */
[----:B--2---:R-:W-:Y:S01]  /*28be0*/  HMMA.16816.F32 R48, R8, R16, R48 ;  /* 0x000000100830723c */ /* 0x004fe20000001830 */
[----:B---3--:R-:W-:-:S07]  /*28bf0*/  FFMA.FTZ R2, R126, R0, -R5 ;  /* 0x000000007e027223 */ /* 0x008fce0000010805 */
[C---:B------:R-:W-:Y:S01]  /*28c00*/  HMMA.16816.F32 R68, R8.reuse, R18, R68 ;  /* 0x000000120844723c */ /* 0x040fe20000001844 */
[----:B------:R-:W2:Y:S01]  /*28c10*/  LDSM.16.MT88.4 R16, [R180+0xe000] ;  /* 0x00e00000b410783b */ /* 0x000ea20000004200 */
[----:B------:R3:W4:Y:S06]  /*28c20*/  MUFU.EX2 R111, R2 ;  /* 0x00000002006f7308 */ /* 0x00072c0000000800 */
[C---:B-1----:R-:W-:Y:S01]  /*28c30*/  HMMA.16816.F32 R24, R8.reuse, R12, R36 ;  /* 0x0000000c0818723c */ /* 0x042fe20000001824 */
[----:B------:R-:W-:Y:S01]  /*28c40*/  MOV R194, R105 ;  /* 0x0000006900c27202 */ /* 0x000fe20000000f00 */
[----:B------:R-:W-:Y:S06]  /*28c50*/  LDSM.16.MT88.4 R36, [R182+0xe800] ;  /* 0x00e80000b624783b */ /* 0x000fec0000004200 */
        /* <DEDUP_REMOVED lines=13> */
[----:B------:R-:W-:Y:S02]  /*28d30*/  MOV R177, R104 ;  /* 0x0000006800b17202 */ /* 0x000fe40000000f00 */
[----:B------:R-:W-:Y:S01]  /*28d40*/  F2FP.PACK_AB R8, R123, R124 ;  /* 0x0000007c7b08723e */ /* 0x000fe200000000ff */
[----:B---3--:R-:W-:-:S04]  /*28d50*/  FFMA.FTZ R2, R214, R0, -R5 ;  /* 0x00000000d6027223 */ /* 0x008fc80000010805 */
[----:B------:R3:W-:Y:S01]  /*28d60*/  MUFU.EX2 R105, R2 ;  /* 0x0000000200697308 */ /* 0x0007e20000000800 */
[----:B------:R-:W-:Y:S02]  /*28d70*/  F2FP.PACK_AB R9, R131, R129 ;  /* 0x000000818309723e */ /* 0x000fe400000000ff */
[----:B------:R-:W-:Y:S02]  /*28d80*/  F2FP.PACK_AB R10, R119, R121 ;  /* 0x00000079770a723e */ /* 0x000fe400000000ff */
[----:B------:R-:W-:Y:S01]  /*28d90*/  F2FP.PACK_AB R11, R118, R127 ;  /* 0x0000007f760b723e */ /* 0x000fe200000000ff */
[----:B---3--:R-:W-:-:S04]  /*28da0*/  FFMA.FTZ R2, R136, R0, -R5 ;  /* 0x0000000088027223 */ /* 0x008fc80000010805 */
[----:B------:R3:W1:Y:S01]  /*28db0*/  MUFU.EX2 R106, R2 ;  /* 0x00000002006a7308 */ /* 0x0006620000000800 */
[----:B------:R-:W-:Y:S01]  /*28dc0*/  MOV R176, R103 ;  /* 0x0000006700b07202 */ /* 0x000fe20000000f00 */
[----:B------:R-:W-:Y:S01]  /*28dd0*/  HMMA.16816.F32 R40, R8, R32, R40 ;  /* 0x000000200828723c */ /* 0x000fe20000001828 */
[----:B------:R-:W-:Y:S01]  /*28de0*/  MOV R197, R72 ;  /* 0x0000004800c57202 */ /* 0x000fe20000000f00 */
[----:B---3--:R-:W-:-:S04]  /*28df0*/  FFMA.FTZ R2, R216, R0, -R5 ;  /* 0x00000000d8027223 */ /* 0x008fc80000010805 */
[----:B------:R3:W-:Y:S02]  /*28e00*/  MUFU.EX2 R104, R2 ;  /* 0x0000000200687308 */ /* 0x0007e40000000800 */
[----:B------:R-:W-:Y:S01]  /*28e10*/  HMMA.16816.F32 R60, R8, R34, R60 ;  /* 0x00000022083c723c */ /* 0x000fe2000000183c */
[----:B------:R-:W4:Y:S01]  /*28e20*/  LDSM.16.MT88.4 R32, [R139+0xe800] ;  /* 0x00e800008b20783b */ /* 0x000f220000004200 */
[----:B------:R-:W-:-:S06]  /*28e30*/  MOV R72, R102 ;  /* 0x0000006600487202 */ /* 0x000fcc0000000f00 */
[----:B--2---:R-:W-:Y:S01]  /*28e40*/  HMMA.16816.F32 R48, R8, R16, R48 ;  /* 0x000000100830723c */ /* 0x004fe20000001830 */
[----:B---3--:R-:W-:-:S07]  /*28e50*/  FFMA.FTZ R2, R172, R0, -R5 ;  /* 0x00000000ac027223 */ /* 0x008fce0000010805 */
[C---:B------:R-:W-:Y:S01]  /*28e60*/  HMMA.16816.F32 R68, R8.reuse, R18, R68 ;  /* 0x000000120844723c */ /* 0x040fe20000001844 */
[----:B------:R-:W2:Y:S01]  /*28e70*/  LDSM.16.MT88.4 R16, [R180+0xe800] ;  /* 0x00e80000b410783b */ /* 0x000ea20000004200 */
[----:B------:R3:W2:Y:S06]  /*28e80*/  MUFU.EX2 R103, R2 ;  /* 0x0000000200677308 */ /* 0x0006ac0000000800 */
[----:B-1----:R-:W-:Y:S01]  /*28e90*/  HMMA.16816.F32 R24, R8, R12, R24 ;  /* 0x0000000c0818723c */ /* 0x002fe20000001818 */
[----:B------:R-:W-:-:S07]  /*28ea0*/  MOV R204, R99 ;  /* 0x0000006300cc7202 */ /* 0x000fce0000000f00 */
[----:B------:R-:W-:Y:S01]  /*28eb0*/  HMMA.16816.F32 R20, R8, R14, R20 ;  /* 0x0000000e0814723c */ /* 0x000fe20000001814 */
[----:B------:R-:W1:Y:S01]  /*28ec0*/  LDSM.16.MT88.4 R12, [R181+0xe800] ;  /* 0x00e80000b50c783b */ /* 0x000e620000004200 */
[----:B---3--:R-:W-:-:S04]  /*28ed0*/  FFMA.FTZ R2, R174, R0, -R3 ;  /* 0x00000000ae027223 */ /* 0x008fc80000010803 */
[----:B------:R3:W1:Y:S01]  /*28ee0*/  MUFU.EX2 R102, R2 ;  /* 0x0000000200667308 */ /* 0x0006620000000800 */
[----:B------:R-:W-:Y:S02]  /*28ef0*/  MOV R195, R73 ;  /* 0x0000004900c37202 */ /* 0x000fe40000000f00 */
[----:B------:R-:W-:Y:S01]  /*28f00*/  MOV R73, R101 ;  /* 0x0000006500497202 */ /* 0x000fe20000000f00 */
[----:B---3--:R-:W-:-:S04]  /*28f10*/  FFMA.FTZ R2, R218, R0, -R3 ;  /* 0x00000000da027223 */ /* 0x008fc80000010803 */
[----:B------:R3:W-:Y:S01]  /*28f20*/  MUFU.EX2 R99, R2 ;  /* 0x0000000200637308 */ /* 0x0007e20000000800 */
[----:B------:R-:W-:Y:S01]  /*28f30*/  MOV R74, R100 ;  /* 0x00000064004a7202 */ /* 0x000fe20000000f00 */
[----:B------:R-:W-:Y:S01]  /*28f40*/  HMMA.16816.F32 R44, R8, R28, R44 ;  /* 0x0000001c082c723c */ /* 0x000fe2000000182c */
[----:B---3--:R-:W-:-:S05]  /*28f50*/  FFMA.FTZ R2, R97, R0, -R3 ;  /* 0x0000000061027223 */ /* 0x008fca0000010803 */
[----:B------:R3:W-:Y:S02]  /*28f60*/  MUFU.EX2 R101, R2 ;  /* 0x0000000200657308 */ /* 0x0007e40000000800 */
[----:B------:R-:W-:Y:S01]  /*28f70*/  HMMA.16816.F32 R52, R8, R30, R52 ;  /* 0x0000001e0834723c */ /* 0x000fe20000001834 */
[----:B---3--:R-:W-:-:S05]  /*28f80*/  FFMA.FTZ R2, R220, R0, -R3 ;  /* 0x00000000dc027223 */ /* 0x008fca0000010803 */
[----:B------:R3:W-:Y:S01]  /*28f90*/  MUFU.EX2 R100, R2 ;  /* 0x0000000200647308 */ /* 0x0007e20000000800 */
[----:B------:R-:W-:Y:S01]  /*28fa0*/  F2FP.PACK_AB R8, R113, R114 ;  /* 0x000000727108723e */ /* 0x000fe200000000ff */
[----:B---3--:R-:W-:-:S06]  /*28fb0*/  FFMA.FTZ R2, R222, R0, -R5 ;  /* 0x00000000de027223 */ /* 0x008fcc0000010805 */
[----:B------:R3:W-:Y:S01]  /*28fc0*/  MUFU.EX2 R98, R2 ;  /* 0x0000000200627308 */ /* 0x0007e20000000800 */
[----:B------:R-:W-:Y:S02]  /*28fd0*/  F2FP.PACK_AB R9, R117, R115 ;  /* 0x000000737509723e */ /* 0x000fe400000000ff */
[----:B----4-:R-:W-:Y:S02]  /*28fe0*/  F2FP.PACK_AB R10, R111, R112 ;  /* 0x000000706f0a723e */ /* 0x010fe400000000ff */
[----:B------:R-:W-:Y:S01]  /*28ff0*/  F2FP.PACK_AB R11, R110, R116 ;  /* 0x000000746e0b723e */ /* 0x000fe200000000ff */
[----:B---3--:R-:W-:-:S04]  /*29000*/  FFMA.FTZ R2, R179, R0, -R5 ;  /* 0x00000000b3027223 */ /* 0x008fc80000010805 */
[----:B------:R3:W4:Y:S01]  /*29010*/  MUFU.EX2 R97, R2 ;  /* 0x0000000200617308 */ /* 0x0007220000000800 */
        /* <DEDUP_REMOVED lines=8> */
[----:B------:R-:W-:Y:S01]  /*290a0*/  HMMA.16816.F32 R40, R8, R36, R44 ;  /* 0x000000240828723c */ /* 0x000fe2000000182c */
[----:B---3--:R-:W-:-:S04]  /*290b0*/  FFMA.FTZ R2, R178, R0, -R5 ;  /* 0x00000000b2027223 */ /* 0x008fc80000010805 */
[----:B------:R3:W1:Y:S03]  /*290c0*/  MUFU.EX2 R95, R2 ;  /* 0x00000002005f7308 */ /* 0x0006660000000800 */
[C---:B------:R-:W-:Y:S01]  /*290d0*/  HMMA.16816.F32 R44, R8.reuse, R38, R52 ;  /* 0x00000026082c723c */ /* 0x040fe20000001834 */
[----:B------:R-:W4:Y:S01]  /*290e0*/  LDSM.16.MT88.4 R36, [R182+0xf000] ;  /* 0x00f00000b624783b */ /* 0x000f220000004200 */
[----:B------:R-:W-:Y:S02]  /*290f0*/  MOV R173, R94 ;  /* 0x0000005e00ad7202 */ /* 0x000fe40000000f00 */
[----:B------:R-:W-:Y:S01]  /*29100*/  MOV R122, R92 ;  /* 0x0000005c007a7202 */ /* 0x000fe20000000f00 */
[----:B------:R-:W-:Y:S03]  /*29110*/  LDSM.16.MT88.4 R52, [R180+0xf800] ;  /* 0x00f80000b434783b */ /* 0x000fe60000004200 */
[----:B--2---:R-:W-:Y:S01]  /*29120*/  HMMA.16816.F32 R56, R8, R16, R48 ;  /* 0x000000100838723c */ /* 0x004fe20000001830 */
[----:B---3--:R-:W-:-:S07]  /*29130*/  FFMA.FTZ R2, R193, R0, -R3 ;  /* 0x00000000c1027223 */ /* 0x008fce0000010803 */
[C---:B-1----:R-:W-:Y:S01]  /*29140*/  HMMA.16816.F32 R48, R8.reuse, R12, R24 ;  /* 0x0000000c0830723c */ /* 0x042fe20000001818 */
[----:B------:R-:W-:Y:S01]  /*29150*/  MOV R78, R91 ;  /* 0x0000005b004e7202 */ /* 0x000fe20000000f00 */
[----:B------:R-:W-:Y:S01]  /*29160*/  LDSM.16.MT88.4 R24, [R139+0xf800] ;  /* 0x00f800008b18783b */ /* 0x000fe20000004200 */
[----:B------:R1:W2:Y:S05]  /*29170*/  MUFU.EX2 R7, R2 ;  /* 0x0000000200077308 */ /* 0x0002aa0000000800 */
[----:B------:R-:W-:Y:S01]  /*29180*/  HMMA.16816.F32 R20, R8, R14, R20 ;  /* 0x0000000e0814723c */ /* 0x000fe20000001814 */
[----:B------:R-:W3:Y:S01]  /*29190*/  LDSM.16.MT88.4 R12, [R181+0xf000] ;  /* 0x00f00000b50c783b */ /* 0x000ee20000004200 */
        /* <DEDUP_REMOVED lines=18> */
[----:B----4-:R-:W-:Y:S01]  /*292c0*/  HMMA.16816.F32 R28, R8, R32, R28 ;  /* 0x00000020081c723c */ /* 0x010fe2000000181c */
[----:B------:R-:W-:Y:S01]  /*292d0*/  MOV R208, R85 ;  /* 0x0000005500d07202 */ /* 0x000fe20000000f00 */
[----:B-1----:R-:W-:-:S05]  /*292e0*/  FFMA.FTZ R2, R200, R0, -R5 ;  /* 0x00000000c8027223 */ /* 0x002fca0000010805 */
[----:B------:R1:W4:Y:S01]  /*292f0*/  MUFU.EX2 R88, R2 ;  /* 0x0000000200587308 */ /* 0x0003220000000800 */
[----:B------:R-:W-:Y:S01]  /*29300*/  HMMA.16816.F32 R32, R8, R34, R60 ;  /* 0x000000220820723c */ /* 0x000fe2000000183c */
[----:B------:R-:W-:-:S07]  /*29310*/  MOV R126, R195 ;  /* 0x000000c3007e7202 */ /* 0x000fce0000000f00 */
[----:B------:R-:W-:Y:S01]  /*29320*/  HMMA.16816.F32 R40, R8, R36, R40 ;  /* 0x000000240828723c */ /* 0x000fe20000001828 */
[----:B-1----:R-:W-:-:S07]  /*29330*/  FFMA.FTZ R2, R201, R0, -R3 ;  /* 0x00000000c9027223 */ /* 0x002fce0000010803 */
[C---:B------:R-:W-:Y:S01]  /*29340*/  HMMA.16816.F32 R44, R8.reuse, R38, R44 ;  /* 0x00000026082c723c */ /* 0x040fe2000000182c */
[----:B------:R-:W1:Y:S01]  /*29350*/  LDSM.16.MT88.4 R36, [R182+0xf800] ;  /* 0x00f80000b624783b */ /* 0x000e620000004200 */
[----:B------:R2:W1:Y:S06]  /*29360*/  MUFU.EX2 R87, R2 ;  /* 0x0000000200577308 */ /* 0x00046c0000000800 */
[----:B---3--:R-:W-:Y:S01]  /*29370*/  HMMA.16816.F32 R60, R8, R12, R48 ;  /* 0x0000000c083c723c */ /* 0x008fe20000001830 */
[----:B------:R-:W-:-:S07]  /*29380*/  MOV R195, R192 ;  /* 0x000000c000c37202 */ /* 0x000fce0000000f00 */
[C---:B------:R-:W-:Y:S01]  /*29390*/  HMMA.16816.F32 R48, R8.reuse, R14, R20 ;  /* 0x0000000e0830723c */ /* 0x040fe20000001814 */
[----:B------:R-:W3:Y:S01]  /*293a0*/  LDSM.16.MT88.4 R12, [R181+0xf800] ;  /* 0x00f80000b50c783b */ /* 0x000ee20000004200 */
[----:B--2---:R-:W-:Y:S01]  /*293b0*/  FFMA.FTZ R2, R237, R0, -R3 ;  /* 0x00000000ed027223 */ /* 0x004fe20000010803 */
[----:B------:R-:W-:Y:S01]  /*293c0*/  MOV R192, R86 ;  /* 0x0000005600c07202 */ /* 0x000fe20000000f00 */
[----:B------:R-:W-:Y:S01]  /*293d0*/  FFMA.FTZ R6, R202, R6, R122 ;  /* 0x00000006ca067223 */ /* 0x000fe2000001007a */
[----:B------:R-:W-:Y:S01]  /*293e0*/  MOV R125, R84 ;  /* 0x00000054007d7202 */ /* 0x000fe20000000f00 */
[----:B------:R2:W-:Y:S02]  /*293f0*/  MUFU.EX2 R85, R2 ;  /* 0x0000000200557308 */ /* 0x0005e40000000800 */
[----:B------:R-:W-:Y:S01]  /*29400*/  HMMA.16816.F32 R56, R8, R16, R56 ;  /* 0x000000100838723c */ /* 0x000fe20000001838 */
[----:B------:R-:W-:-:S07]  /*29410*/  FFMA.FTZ R4, R204, R4, R206 ;  /* 0x00000004cc047223 */ /* 0x000fce00000100ce */
[----:B------:R-:W-:Y:S01]  /*29420*/  HMMA.16816.F32 R68, R8, R18, R68 ;  /* 0x000000120844723c */ /* 0x000fe20000001844 */
[----:B------:R-:W1:Y:S01]  /*29430*/  LDSM.16.MT88.4 R16, [R139+0x10000] ;  /* 0x010000008b10783b */ /* 0x000e620000004200 */
[----:B------:R-:W-:Y:S02]  /*29440*/  MOV R198, R64 ;  /* 0x0000004000c67202 */ /* 0x000fe40000000f00 */
[----:B------:R-:W-:Y:S01]  /*29450*/  MOV R175, R66 ;  /* 0x0000004200af7202 */ /* 0x000fe20000000f00 */
[----:B------:R-:W1:Y:S01]  /*29460*/  LDSM.16.MT88.4 R20, [R182+0x10000] ;  /* 0x01000000b614783b */ /* 0x000e620000004200 */
[----:B--2---:R-:W-:-:S04]  /*29470*/  FFMA.FTZ R2, R203, R0, -R3 ;  /* 0x00000000cb027223 */ /* 0x004fc80000010803 */
[----:B------:R2:W-:Y:S01]  /*29480*/  MUFU.EX2 R86, R2 ;  /* 0x0000000200567308 */ /* 0x0005e20000000800 */
[----:B------:R-:W-:Y:S01]  /*29490*/  MOV R206, R197 ;  /* 0x000000c500ce7202 */ /* 0x000fe20000000f00 */
[----:B------:R-:W-:Y:S01]  /*294a0*/  FADD.FTZ R6, R195, R6 ;  /* 0x00000006c3067221 */ /* 0x000fe20000010000 */
[----:B------:R-:W-:Y:S01]  /*294b0*/  MOV R197, R194 ;  /* 0x000000c200c57202 */ /* 0x000fe20000000f00 */
[----:B------:R-:W-:Y:S01]  /*294c0*/  FADD.FTZ R4, R126, R4 ;  /* 0x000000047e047221 */ /* 0x000fe20000010000 */
[----:B------:R-:W-:Y:S02]  /*294d0*/  F2FP.PACK_AB R8, R97, R98 ;  /* 0x000000626108723e */ /* 0x000fe400000000ff */
[----:B------:R-:W-:Y:S01]  /*294e0*/  F2FP.PACK_AB R9, R101, R99 ;  /* 0x000000636509723e */ /* 0x000fe200000000ff */
[----:B--2---:R-:W-:-:S04]  /*294f0*/  FFMA.FTZ R2, R238, R0, -R3 ;  /* 0x00000000ee027223 */ /* 0x004fc80000010803 */
[----:B------:R2:W-:Y:S01]  /*29500*/  MUFU.EX2 R84, R2 ;  /* 0x0000000200547308 */ /* 0x0005e20000000800 */
[----:B------:R-:W-:Y:S02]  /*29510*/  F2FP.PACK_AB R10, R95, R96 ;  /* 0x000000605f0a723e */ /* 0x000fe400000000ff */
[----:B------:R-:W-:Y:S02]  /*29520*/  F2FP.PACK_AB R11, R7, R100 ;  /* 0x00000064070b723e */ /* 0x000fe400000000ff */
[----:B------:R-:W-:Y:S01]  /*29530*/  MOV R194, R83 ;  /* 0x0000005300c27202 */ /* 0x000fe20000000f00 */
[----:B------:R-:W-:Y:S01]  /*29540*/  FADD.FTZ R6, R125, R6 ;  /* 0x000000067d067221 */ /* 0x000fe20000010000 */
[----:B------:R-:W-:Y:S01]  /*29550*/  MOV R81, R65 ;  /* 0x0000004100517202 */ /* 0x000fe20000000f00 */
[----:B------:R-:W-:Y:S02]  /*29560*/  FADD.FTZ R4, R208, R4 ;  /* 0x00000004d0047221 */ /* 0x000fe40000010000 */
[----:B--2---:R-:W-:-:S04]  /*29570*/  FFMA.FTZ R2, R80, R0, -R5 ;  /* 0x0000000050027223 */ /* 0x004fc80000010805 */
[----:B------:R2:W-:Y:S01]  /*29580*/  MUFU.EX2 R83, R2 ;  /* 0x0000000200537308 */ /* 0x0005e20000000800 */
[----:B------:R-:W-:Y:S01]  /*29590*/  MOV R195, R82 ;  /* 0x0000005200c37202 */ /* 0x000fe20000000f00 */
[----:B------:R-:W-:Y:S01]  /*295a0*/  FADD.FTZ R6, R177, R6 ;  /* 0x00000006b1067221 */ /* 0x000fe20000010000 */
[----:B------:R-:W-:Y:S01]  /*295b0*/  MOV R75, R67 ;  /* 0x00000043004b7202 */ /* 0x000fe20000000f00 */
[----:B------:R-:W-:Y:S01]  /*295c0*/  FADD.FTZ R4, R206, R4 ;  /* 0x00000004ce047221 */ /* 0x000fe20000010000 */
[----:B------:R-:W-:Y:S01]  /*295d0*/  HMMA.16816.F32 R64, R8, R24, R28 ;  /* 0x000000180840723c */ /* 0x000fe2000000181c */
[----:B------:R-:W-:Y:S02]  /*295e0*/  MOV R204, R198 ;  /* 0x000000c600cc7202 */ /* 0x000fe40000000f00 */
[----:B------:R-:W-:Y:S01]  /*295f0*/  MOV R177, R176 ;  /* 0x000000b000b17202 */ /* 0x000fe20000000f00 */
[----:B--2---:R-:W-:-:S04]  /*29600*/  FFMA.FTZ R2, R205, R0, -R5 ;  /* 0x00000000cd027223 */ /* 0x004fc80000010805 */
[----:B------:R-:W-:Y:S01]  /*29610*/  HMMA.16816.F32 R28, R8, R26, R32 ;  /* 0x0000001a081c723c */ /* 0x000fe20000001820 */
[----:B------:R2:W1:Y:S01]  /*29620*/  MUFU.EX2 R82, R2 ;  /* 0x0000000200527308 */ /* 0x0004620000000800 */
[----:B------:R-:W-:Y:S02]  /*29630*/  MOV R176, R175 ;  /* 0x000000af00b07202 */ /* 0x000fe40000000f00 */
[----:B------:R-:W-:Y:S02]  /*29640*/  MOV R122, R120 ;  /* 0x00000078007a7202 */ /* 0x000fe40000000f00 */
[----:B------:R-:W-:Y:S02]  /*29650*/  MOV R175, R81 ;  /* 0x0000005100af7202 */ /* 0x000fe40000000f00 */
[----:B------:R-:W-:Y:S02]  /*29660*/  MOV R202, R74 ;  /* 0x0000004a00ca7202 */ /* 0x000fe40000000f00 */
[----:B------:R-:W-:Y:S01]  /*29670*/  MOV R80, R73 ;  /* 0x0000004900507202 */ /* 0x000fe20000000f00 */
[----:B--2---:R-:W-:-:S04]  /*29680*/  FFMA.FTZ R2, R240, R0, -R5 ;  /* 0x00000000f0027223 */ /* 0x004fc80000010805 */
[----:B------:R2:W-:Y:S01]  /*29690*/  MUFU.EX2 R81, R2 ;  /* 0x0000000200517308 */ /* 0x0005e20000000800 */
[----:B------:R-:W-:Y:S02]  /*296a0*/  MOV R120, R72 ;  /* 0x0000004800787202 */ /* 0x000fe40000000f00 */
[----:B------:R-:W-:Y:S01]  /*296b0*/  MOV R198, R75 ;  /* 0x0000004b00c67202 */ /* 0x000fe20000000f00 */
[----:B-1----:R-:W-:Y:S01]  /*296c0*/  HMMA.16816.F32 R24, R8, R36, R40 ;  /* 0x000000240818723c */ /* 0x002fe20000001828 */
[----:B--2---:R-:W-:Y:S02]  /*296d0*/  FADD.FTZ R2, R204, R4 ;  /* 0x00000004cc027221 */ /* 0x004fe40000010000 */
        /* <DEDUP_REMOVED lines=8> */
[----:B------:R-:W-:-:S03]  /*29760*/  FFMA.FTZ R6, R207, R0, -R5 ;  /* 0x00000000cf067223 */ /* 0x000fc60000010805 */
[----:B------:R-:W-:Y:S01]  /*29770*/  HMMA.16816.F32 R40, R8, R52, R56 ;  /* 0x000000340828723c */ /* 0x000fe20000001838 */
[----:B------:R-:W-:Y:S02]  /*29780*/  FADD.FTZ R4, R79, R4 ;  /* 0x000000044f047221 */ /* 0x000fe40000010000 */
[----:B------:R-:W-:-:S05]  /*29790*/  FADD.FTZ R2, R195, R2 ;  /* 0x00000002c3027221 */ /* 0x000fca0000010000 */
[C---:B------:R-:W-:Y:S01]  /*297a0*/  HMMA.16816.F32 R52, R8.reuse, R54, R68 ;  /* 0x000000360834723c */ /* 0x040fe20000001844 */
[----:B------:R2:W1:Y:S07]  /*297b0*/  MUFU.EX2 R80, R6 ;  /* 0x0000000600507308 */ /* 0x00046e0000000800 */
[----:B---3--:R-:W-:Y:S01]  /*297c0*/  HMMA.16816.F32 R44, R8, R12, R60 ;  /* 0x0000000c082c723c */ /* 0x008fe2000000183c */
[----:B------:R-:W-:-:S07]  /*297d0*/  FADD.FTZ R4, R245, R4 ;  /* 0x00000004f5047221 */ /* 0x000fce0000010000 */
[----:B------:R-:W-:Y:S01]  /*297e0*/  HMMA.16816.F32 R48, R8, R14, R48 ;  /* 0x0000000e0830723c */ /* 0x000fe20000001830 */
[----:B--2---:R-:W-:Y:S01]  /*297f0*/  FFMA.FTZ R6, R209, R0, -R3 ;  /* 0x00000000d1067223 */ /* 0x004fe20000010803 */
[----:B------:R-:W-:Y:S05]  /*29800*/  LDSM.16.MT88.4 R12, [R139+0x10800] ;  /* 0x010800008b0c783b */ /* 0x000fea0000004200 */
[----:B------:R-:W-:Y:S02]  /*29810*/  F2FP.PACK_AB R8, R90, R91 ;  /* 0x0000005b5a08723e */ /* 0x000fe400000000ff */
[----:B------:R-:W-:Y:S02]  /*29820*/  F2FP.PACK_AB R9, R94, R93 ;  /* 0x0000005d5e09723e */ /* 0x000fe400000000ff */
[----:B----4-:R-:W-:-:S02]  /*29830*/  F2FP.PACK_AB R10, R88, R89 ;  /* 0x00000059580a723e */ /* 0x010fc400000000ff */
[----:B------:R-:W-:Y:S01]  /*29840*/  F2FP.PACK_AB R11, R87, R92 ;  /* 0x0000005c570b723e */ /* 0x000fe200000000ff */
[----:B------:R-:W-:Y:S01]  /*29850*/  FADD.FTZ R2, R194, R2 ;  /* 0x00000002c2027221 */ /* 0x000fe20000010000 */
[----:B------:R2:W3:Y:S01]  /*29860*/  MUFU.EX2 R79, R6 ;  /* 0x00000006004f7308 */ /* 0x0004e20000000800 */
[----:B------:R-:W-:-:S04]  /*29870*/  FADD.FTZ R4, R244, R4 ;  /* 0x00000004f4047221 */ /* 0x000fc80000010000 */
[----:B------:R-:W-:Y:S01]  /*29880*/  HMMA.16816.F32 R64, R8, R16, R64 ;  /* 0x000000100840723c */ /* 0x000fe20000001840 */
[----:B------:R-:W-:-:S07]  /*29890*/  FADD.FTZ R4, R243, R4 ;  /* 0x00000004f3047221 */ /* 0x000fce0000010000 */
[----:B------:R-:W-:Y:S01]  /*298a0*/  HMMA.16816.F32 R28, R8, R18, R28 ;  /* 0x00000012081c723c */ /* 0x000fe2000000181c */
[----:B------:R-:W4:Y:S01]  /*298b0*/  LDSM.16.MT88.4 R16, [R181+0x10000] ;  /* 0x01000000b510783b */ /* 0x000f220000004200 */
[----:B--2---:R-:W-:Y:S02]  /*298c0*/  FADD.FTZ R6, R247, R2 ;  /* 0x00000002f7067221 */ /* 0x004fe40000010000 */
[----:B------:R-:W-:Y:S01]  /*298d0*/  FFMA.FTZ R2, R177, R0, -R3 ;  /* 0x00000000b1027223 */ /* 0x000fe20000010803 */
[----:B------:R-:W-:Y:S01]  /*298e0*/  MOV R177, R78 ;  /* 0x0000004e00b17202 */ /* 0x000fe20000000f00 */
        /* <DEDUP_REMOVED lines=19> */
[C---:B-1----:R-:W-:Y:S01]  /*29a20*/  HMMA.16816.F32 R56, R8.reuse, R38, R52 ;  /* 0x000000260838723c */ /* 0x042fe20000001834 */
[----:B------:R-:W-:Y:S01]  /*29a30*/  FADD.FTZ R2, R163, R2 ;  /* 0x00000002a3027221 */ /* 0x000fe20000010000 */
[----:B------:R-:W-:Y:S06]  /*29a40*/  LDSM.16.MT88.4 R164, [R139+0x11800] ;  /* 0x011800008ba4783b */ /* 0x000fec0000004200 */
[----:B----4-:R-:W-:Y:S01]  /*29a50*/  HMMA.16816.F32 R52, R8, R16, R44 ;  /* 0x000000100834723c */ /* 0x010fe2000000182c */
        /* <DEDUP_REMOVED lines=11> */
[----:B------:R-:W-:-:S02]  /*29b10*/  FADD.FTZ R2, R155, R2 ;  /* 0x000000029b027221 */ /* 0x000fc40000010000 */
[----:B------:R-:W-:Y:S02]  /*29b20*/  FADD.FTZ R4, R156, R4 ;  /* 0x000000049c047221 */ /* 0x000fe40000010000 */
[----:B------:R-:W-:Y:S01]  /*29b30*/  FADD.FTZ R2, R154, R2 ;  /* 0x000000029a027221 */ /* 0x000fe20000010000 */
[----:B------:R-:W-:Y:S01]  /*29b40*/  LDSM.16.MT88.4 R156, [R182+0x11800] ;  /* 0x01180000b69c783b */ /* 0x000fe20000004200 */
[----:B------:R-:W-:Y:S02]  /*29b50*/  F2FP.PACK_AB R8, R82, R83 ;  /* 0x000000535208723e */ /* 0x000fe400000000ff */
[----:B------:R-:W-:Y:S02]  /*29b60*/  F2FP.PACK_AB R9, R86, R85 ;  /* 0x000000555609723e */ /* 0x000fe400000000ff */
[----:B------:R-:W-:Y:S02]  /*29b70*/  F2FP.PACK_AB R10, R80, R81 ;  /* 0x00000051500a723e */ /* 0x000fe400000000ff */
[----:B---3--:R-:W-:Y:S01]  /*29b80*/  F2FP.PACK_AB R11, R79, R84 ;  /* 0x000000544f0b723e */ /* 0x008fe200000000ff */
[----:B------:R-:W-:-:S02]  /*29b90*/  FADD.FTZ R4, R151, R4 ;  /* 0x0000000497047221 */ /* 0x000fc40000010000 */
[----:B------:R-:W-:Y:S02]  /*29ba0*/  FFMA.FTZ R6, R211, R0, -R3 ;  /* 0x00000000d3067223 */ /* 0x000fe40000010803 */
[----:B------:R-:W-:Y:S02]  /*29bb0*/  FADD.FTZ R2, R153, R2 ;  /* 0x0000000299027221 */ /* 0x000fe40000010000 */
[----:B------:R-:W-:Y:S01]  /*29bc0*/  FADD.FTZ R4, R149, R4 ;  /* 0x0000000495047221 */ /* 0x000fe20000010000 */
[----:B------:R-:W-:Y:S01]  /*29bd0*/  HMMA.16816.F32 R40, R8, R12, R64 ;  /* 0x0000000c0828723c */ /* 0x000fe20000001840 */
[----:B------:R3:W-:Y:S01]  /*29be0*/  MUFU.EX2 R66, R6 ;  /* 0x0000000600427308 */ /* 0x0007e20000000800 */
[----:B------:R-:W-:Y:S02]  /*29bf0*/  FADD.FTZ R2, R152, R2 ;  /* 0x0000000298027221 */ /* 0x000fe40000010000 */
[----:B------:R-:W-:Y:S02]  /*29c00*/  FADD.FTZ R4, R148, R4 ;  /* 0x0000000494047221 */ /* 0x000fe40000010000 */
[----:B------:R-:W-:-:S02]  /*29c10*/  FADD.FTZ R2, R147, R2 ;  /* 0x0000000293027221 */ /* 0x000fc40000010000 */
[C---:B------:R-:W-:Y:S01]  /*29c20*/  HMMA.16816.F32 R32, R8.reuse, R14, R28 ;  /* 0x0000000e0820723c */ /* 0x040fe2000000181c */
[----:B------:R-:W4:Y:S01]  /*29c30*/  LDSM.16.MT88.4 R12, [R181+0x10800] ;  /* 0x01080000b50c783b */ /* 0x000f220000004200 */
[----:B------:R-:W-:Y:S02]  /*29c40*/  FADD.FTZ R4, R150, R4 ;  /* 0x0000000496047221 */ /* 0x000fe40000010000 */
[----:B---3--:R-:W-:Y:S02]  /*29c50*/  FFMA.FTZ R6, R242, R0, -R3 ;  /* 0x00000000f2067223 */ /* 0x008fe40000010803 */
[----:B------:R-:W-:Y:S02]  /*29c60*/  FADD.FTZ R2, R145, R2 ;  /* 0x0000000291027221 */ /* 0x000fe40000010000 */
[----:B-1----:R-:W-:Y:S01]  /*29c70*/  HMMA.16816.F32 R28, R8, R16, R68 ;  /* 0x00000010081c723c */ /* 0x002fe20000001844 */
[----:B------:R1:W-:Y:S01]  /*29c80*/  MUFU.EX2 R65, R6 ;  /* 0x0000000600417308 */ /* 0x0003e20000000800 */
[----:B------:R-:W-:Y:S01]  /*29c90*/  FADD.FTZ R4, R143, R4 ;  /* 0x000000048f047221 */ /* 0x000fe20000010000 */
[----:B------:R-:W-:Y:S01]  /*29ca0*/  LDSM.16.MT88.4 R148, [R180+0x11800] ;  /* 0x01180000b494783b */ /* 0x000fe20000004200 */
[----:B------:R-:W-:-:S02]  /*29cb0*/  FADD.FTZ R2, R146, R2 ;  /* 0x0000000292027221 */ /* 0x000fc40000010000 */
[----:B------:R-:W-:Y:S02]  /*29cc0*/  FADD.FTZ R4, R142, R4 ;  /* 0x000000048e047221 */ /* 0x000fe40000010000 */
[----:B------:R-:W-:Y:S01]  /*29cd0*/  HMMA.16816.F32 R56, R8, R18, R56 ;  /* 0x000000120838723c */ /* 0x000fe20000001838 */
[----:B------:R-:W3:Y:S01]  /*29ce0*/  LDSM.16.MT88.4 R16, [R182+0x11000] ;  /* 0x01100000b610783b */ /* 0x000ee20000004200 */
[----:B-1----:R-:W-:-:S04]  /*29cf0*/  FFMA.FTZ R6, R192, R0, -R5 ;  /* 0x00000000c0067223 */ /* 0x002fc80000010805 */
[----:B------:R1:W-:Y:S02]  /*29d00*/  MUFU.EX2 R64, R6 ;  /* 0x0000000600407308 */ /* 0x0003e40000000800 */
[----:B--2---:R-:W-:Y:S01]  /*29d10*/  HMMA.16816.F32 R36, R8, R22, R60 ;  /* 0x000000160824723c */ /* 0x004fe2000000183c */
[----:B------:R-:W-:Y:S02]  /*29d20*/  FADD.FTZ R2, R144, R2 ;  /* 0x0000000290027221 */ /* 0x000fe40000010000 */
[----:B------:R-:W-:Y:S02]  /*29d30*/  FADD.FTZ R4, R141, R4 ;  /* 0x000000048d047221 */ /* 0x000fe40000010000 */
[----:B------:R-:W-:Y:S02]  /*29d40*/  FADD.FTZ R2, R133, R2 ;  /* 0x0000000285027221 */ /* 0x000fe40000010000 */
[----:B-1----:R-:W-:-:S04]  /*29d50*/  FFMA.FTZ R6, R213, R0, -R5 ;  /* 0x00000000d5067223 */ /* 0x002fc80000010805 */
[----:B------:R1:W2:Y:S01]  /*29d60*/  MUFU.EX2 R62, R6 ;  /* 0x00000006003e7308 */ /* 0x0002a20000000800 */
[----:B------:R-:W-:Y:S02]  /*29d70*/  FADD.FTZ R4, R140, R4 ;  /* 0x000000048c047221 */ /* 0x000fe40000010000 */
[----:B------:R-:W-:Y:S02]  /*29d80*/  FADD.FTZ R2, R129, R2 ;  /* 0x0000000281027221 */ /* 0x000fe40000010000 */
[----:B------:R-:W-:Y:S02]  /*29d90*/  FADD.FTZ R4, R124, R4 ;  /* 0x000000047c047221 */ /* 0x000fe40000010000 */
[----:B-1----:R-:W-:-:S04]  /*29da0*/  FFMA.FTZ R6, R177, R0, -R5 ;  /* 0x00000000b1067223 */ /* 0x002fc80000010805 */
[----:B------:R1:W-:Y:S01]  /*29db0*/  MUFU.EX2 R63, R6 ;  /* 0x00000006003f7308 */ /* 0x0003e20000000800 */
[----:B------:R-:W-:Y:S02]  /*29dc0*/  FADD.FTZ R2, R131, R2 ;  /* 0x0000000283027221 */ /* 0x000fe40000010000 */
[----:B------:R-:W-:Y:S02]  /*29dd0*/  FADD.FTZ R4, R123, R4 ;  /* 0x000000047b047221 */ /* 0x000fe40000010000 */
[----:B-1----:R-:W-:-:S04]  /*29de0*/  FFMA.FTZ R6, R215, R0, -R5 ;  /* 0x00000000d7067223 */ /* 0x002fc80000010805 */
[----:B------:R1:W1:Y:S01]  /*29df0*/  MUFU.EX2 R61, R6 ;  /* 0x00000006003d7308 */ /* 0x0002620000000800 */
[----:B------:R-:W-:Y:S02]  /*29e00*/  FADD.FTZ R2, R127, R2 ;  /* 0x000000027f027221 */ /* 0x000fe40000010000 */
        /* <DEDUP_REMOVED lines=9> */
[----:B------:R-:W-:Y:S01]  /*29ea0*/  FADD.FTZ R2, R117, R2 ;  /* 0x0000000275027221 */ /* 0x000fe20000010000 */
[----:B------:R-:W-:Y:S01]  /*29eb0*/  HMMA.16816.F32 R44, R8, R20, R72 ;  /* 0x00000014082c723c */ /* 0x000fe20000001848 */
[----:B------:R-:W-:Y:S01]  /*29ec0*/  FADD.FTZ R4, R113, R4 ;  /* 0x0000000471047221 */ /* 0x000fe20000010000 */
[----:B------:R-:W3:Y:S01]  /*29ed0*/  LDSM.16.MT88.4 R20, [R139+0x11000] ;  /* 0x011000008b14783b */ /* 0x000ee20000004200 */
[----:B-1----:R-:W-:-:S04]  /*29ee0*/  FFMA.FTZ R6, R219, R0, -R3 ;  /* 0x00000000db067223 */ /* 0x002fc80000010803 */
[----:B------:R1:W-:Y:S01]  /*29ef0*/  MUFU.EX2 R50, R6 ;  /* 0x0000000600327308 */ /* 0x0003e20000000800 */
[----:B----4-:R-:W-:Y:S01]  /*29f00*/  HMMA.16816.F32 R52, R8, R12, R52 ;  /* 0x0000000c0834723c */ /* 0x010fe20000001834 */
[----:B------:R-:W-:Y:S02]  /*29f10*/  FADD.FTZ R2, R116, R2 ;  /* 0x0000000274027221 */ /* 0x000fe40000010000 */
[----:B------:R-:W-:-:S05]  /*29f20*/  FADD.FTZ R4, R112, R4 ;  /* 0x0000000470047221 */ /* 0x000fca0000010000 */
[----:B------:R-:W-:Y:S01]  /*29f30*/  HMMA.16816.F32 R24, R8, R14, R24 ;  /* 0x0000000e0818723c */ /* 0x000fe20000001818 */
[----:B-1----:R-:W-:-:S06]  /*29f40*/  FFMA.FTZ R6, R239, R0, -R3 ;  /* 0x00000000ef067223 */ /* 0x002fcc0000010803 */
[----:B--2---:R-:W-:Y:S01]  /*29f50*/  F2FP.PACK_AB R8, R62, R64 ;  /* 0x000000403e08723e */ /* 0x004fe200000000ff */
[----:B------:R-:W-:Y:S01]  /*29f60*/  FADD.FTZ R2, R110, R2 ;  /* 0x000000026e027221 */ /* 0x000fe20000010000 */
[----:B------:R-:W-:Y:S01]  /*29f70*/  F2FP.PACK_AB R9, R66, R78 ;  /* 0x0000004e4209723e */ /* 0x000fe200000000ff */
[----:B------:R1:W-:Y:S01]  /*29f80*/  MUFU.EX2 R49, R6 ;  /* 0x0000000600317308 */ /* 0x0003e20000000800 */
[----:B------:R-:W-:Y:S02]  /*29f90*/  F2FP.PACK_AB R10, R61, R63 ;  /* 0x0000003f3d0a723e */ /* 0x000fe400000000ff */
[----:B------:R-:W-:Y:S01]  /*29fa0*/  F2FP.PACK_AB R11, R60, R65 ;  /* 0x000000413c0b723e */ /* 0x000fe200000000ff */
[----:B------:R-:W-:Y:S01]  /*29fb0*/  FADD.FTZ R4, R111, R4 ;  /* 0x000000046f047221 */ /* 0x000fe20000010000 */
[----:B------:R-:W2:Y:S01]  /*29fc0*/  LDSM.16.MT88.4 R12, [R180+0x11000] ;  /* 0x01100000b40c783b */ /* 0x000ea20000004200 */
[----:B-1----:R-:W-:-:S04]  /*29fd0*/  FFMA.FTZ R6, R175, R0, -R5 ;  /* 0x00000000af067223 */ /* 0x002fc80000010805 */
[----:B------:R1:W4:Y:S01]  /*29fe0*/  MUFU.EX2 R48, R6 ;  /* 0x0000000600307308 */ /* 0x0003220000000800 */
[----:B---3--:R-:W-:Y:S01]  /*29ff0*/  HMMA.16816.F32 R36, R8, R18, R36 ;  /* 0x000000120824723c */ /* 0x008fe20000001824 */
[----:B------:R-:W-:Y:S02]  /*2a000*/  FADD.FTZ R2, R107, R2 ;  /* 0x000000026b027221 */ /* 0x000fe40000010000 */
[-C--:B------:R-:W-:Y:S02]  /*2a010*/  FFMA.FTZ R3, R225, R0.reuse, -R3 ;  /* 0x00000000e1037223 */ /* 0x080fe40000010803 */
[----:B-1----:R-:W-:-:S04]  /*2a020*/  FFMA.FTZ R6, R221, R0, -R5 ;  /* 0x00000000dd067223 */ /* 0x002fc80000010805 */
[----:B------:R1:W3:Y:S02]  /*2a030*/  MUFU.EX2 R18, R6 ;  /* 0x0000000600127308 */ /* 0x0002e40000000800 */
        /* <DEDUP_REMOVED lines=18> */
[----:B------:R-:W-:Y:S01]  /*2a160*/  HMMA.16816.F32 R40, R8, R20, R40 ;  /* 0x000000140828723c */ /* 0x000fe20000001828 */
        /* <DEDUP_REMOVED lines=15> */
[----:B------:R-:W1:Y:S01]  /*2a260*/  MUFU.EX2 R17, R6 ;  /* 0x0000000600117308 */ /* 0x000e620000000800 */
[----:B------:R-:W-:Y:S02]  /*2a270*/  FADD.FTZ R2, R81, R2 ;  /* 0x0000000251027221 */ /* 0x000fe40000010000 */
[----:B------:R-:W-:-:S02]  /*2a280*/  FADD.FTZ R0, R79, R0 ;  /* 0x000000004f007221 */ /* 0x000fc40000010000 */
[----:B------:R-:W-:-:S03]  /*2a290*/  FADD.FTZ R2, R80, R2 ;  /* 0x0000000250027221 */ /* 0x000fc60000010000 */
[----:B------:R1:W1:Y:S01]  /*2a2a0*/  MUFU.EX2 R16, R5 ;  /* 0x0000000500107308 */ /* 0x0002620000000800 */
[----:B------:R-:W-:Y:S02]  /*2a2b0*/  FADD.FTZ R0, R78, R0 ;  /* 0x000000004e007221 */ /* 0x000fe40000010000 */
[----:B------:R-:W-:Y:S02]  /*2a2c0*/  FADD.FTZ R2, R64, R2 ;  /* 0x0000000240027221 */ /* 0x000fe40000010000 */
[----:B------:R-:W-:Y:S01]  /*2a2d0*/  FADD.FTZ R0, R66, R0 ;  /* 0x0000000042007221 */ /* 0x000fe20000010000 */
[----:B-1----:R-:W1:Y:S01]  /*2a2e0*/  LDSM.16.MT88.4 R4, [R181+0x11800] ;  /* 0x01180000b504783b */ /* 0x002e620000004200 */
[----:B------:R-:W-:Y:S02]  /*2a2f0*/  FADD.FTZ R2, R62, R2 ;  /* 0x000000023e027221 */ /* 0x000fe40000010000 */
[----:B------:R-:W-:Y:S01]  /*2a300*/  FADD.FTZ R0, R65, R0 ;  /* 0x0000000041007221 */ /* 0x000fe20000010000 */
[----:B--2---:R-:W-:Y:S01]  /*2a310*/  HMMA.16816.F32 R28, R8, R12, R28 ;  /* 0x0000000c081c723c */ /* 0x004fe2000000181c */
[----:B------:R-:W-:Y:S01]  /*2a320*/  FADD.FTZ R2, R63, R2 ;  /* 0x000000023f027221 */ /* 0x000fe20000010000 */
[----:B------:R-:W2:Y:S01]  /*2a330*/  MUFU.EX2 R3, R3 ;  /* 0x0000000300037308 */ /* 0x000ea20000000800 */
[----:B------:R-:W-:-:S02]  /*2a340*/  FADD.FTZ R0, R60, R0 ;  /* 0x000000003c007221 */ /* 0x000fc40000010000 */
[----:B------:R-:W-:-:S03]  /*2a350*/  FADD.FTZ R2, R61, R2 ;  /* 0x000000023d027221 */ /* 0x000fc60000010000 */
[----:B------:R-:W-:Y:S01]  /*2a360*/  HMMA.16816.F32 R12, R8, R14, R56 ;  /* 0x0000000e080c723c */ /* 0x000fe20000001838 */
[----:B------:R-:W-:-:S07]  /*2a370*/  FADD.FTZ R0, R51, R0 ;  /* 0x0000000033007221 */ /* 0x000fce0000010000 */
[----:B------:R-:W-:Y:S01]  /*2a380*/  HMMA.16816.F32 R144, R8, R20, R52 ;  /* 0x000000140890723c */ /* 0x000fe20000001834 */
[----:B----4-:R-:W-:-:S07]  /*2a390*/  FADD.FTZ R2, R48, R2 ;  /* 0x0000000230027221 */ /* 0x010fce0000010000 */
[----:B------:R-:W-:Y:S01]  /*2a3a0*/  HMMA.16816.F32 R8, R8, R22, R24 ;  /* 0x000000160808723c */ /* 0x000fe20000001818 */
[----:B------:R-:W-:Y:S02]  /*2a3b0*/  FADD.FTZ R0, R50, R0 ;  /* 0x0000000032007221 */ /* 0x000fe40000010000 */
[C---:B---3--:R-:W-:Y:S02]  /*2a3c0*/  FADD.FTZ R2, R18.reuse, R2 ;  /* 0x0000000212027221 */ /* 0x048fe40000010000 */
[----:B------:R-:W-:Y:S02]  /*2a3d0*/  FADD.FTZ R0, R49, R0 ;  /* 0x0000000031007221 */ /* 0x000fe40000010000 */
[----:B------:R-:W-:Y:S01]  /*2a3e0*/  FADD.FTZ R2, R17, R2 ;  /* 0x0000000211027221 */ /* 0x000fe20000010000 */
[----:B------:R-:W-:Y:S02]  /*2a3f0*/  F2FP.PACK_AB R140, R18, R48 ;  /* 0x00000030128c723e */ /* 0x000fe400000000ff */
[----:B------:R-:W-:-:S02]  /*2a400*/  F2FP.PACK_AB R141, R50, R51 ;  /* 0x00000033328d723e */ /* 0x000fc400000000ff */
[C---:B------:R-:W-:Y:S02]  /*2a410*/  F2FP.PACK_AB R142, R16.reuse, R17 ;  /* 0x00000011108e723e */ /* 0x040fe400000000ff */
[C---:B--2---:R-:W-:Y:S01]  /*2a420*/  F2FP.PACK_AB R143, R3.reuse, R49 ;  /* 0x00000031038f723e */ /* 0x044fe200000000ff */
[----:B------:R-:W-:Y:S02]  /*2a430*/  FADD.FTZ R3, R3, R0 ;  /* 0x0000000003037221 */ /* 0x000fe40000010000 */
[----:B------:R-:W-:-:S03]  /*2a440*/  FADD.FTZ R0, R16, R2 ;  /* 0x0000000210007221 */ /* 0x000fc60000010000 */
[----:B------:R2:W-:Y:S01]  /*2a450*/  STL [R1+0x10], R3 ;  /* 0x0000100301007387 */ /* 0x0005e20000100800 */
[C---:B------:R-:W-:Y:S03]  /*2a460*/  HMMA.16816.F32 R168, R140.reuse, R164, R40 ;  /* 0x000000a48ca8723c */ /* 0x040fe60000001828 */
[----:B------:R2:W-:Y:S05]  /*2a470*/  STL [R1+0x14], R0 ;  /* 0x0000140001007387 */ /* 0x0005ea0000100800 */
        /* <DEDUP_REMOVED lines=9> */
.L_x_3383:
[----:B--2---:R-:W2:Y:S02]  /*2a510*/  LDL R0, [R1+0xc] ;  /* 0x00000c0001007983 */ /* 0x004ea40000100800 */
        /* <DEDUP_REMOVED lines=140> */
.L_x_3403:
[----:B-1-3--:R1:W5:Y:S01]  /*2ade0*/  LDL R36, [R1+0xc] ;  /* 0x00000c0001247983 */ /* 0x00a3620000100800 */
[----:B------:R-:W-:Y:S01]  /*2adf0*/  ULDC.64 UR4, c[0x0][0x40] ;  /* 0x0000100000047ab9 */ /* 0x000fe20000000a00 */
[----:B------:R-:W-:Y:S04]  /*2ae00*/  DEPBAR.LE SB0, 0x0 ;  /* 0x000080000000791a */ /* 0x000fe80000000000 */
[----:B------:R-:W-:Y:S01]  /*2ae10*/  UIADD3 UR4, UP0, UR4, 0x160, URZ ;  /* 0x0000016004047890 */ /* 0x000fe2000ff1e03f */
[----:B------:R-:W-:Y:S03]  /*2ae20*/  ISETP.NE.U32.AND P0, PT, R250, RZ, PT ;  /* 0x000000fffa00720c */ /* 0x000fe60003f05070 */
[----:B------:R-:W-:Y:S01]  /*2ae30*/  UIADD3.X UR5, URZ, UR5, URZ, UP0, !UPT ;  /* 0x000000053f057290 */ /* 0x000fe200087fe43f */
[----:B------:R-:W-:Y:S01]  /*2ae40*/  ISETP.NE.AND.EX P0, PT, R251, RZ, PT, P0 ;  /* 0x000000fffb00720c */ /* 0x000fe20003f05300 */
[----:B------:R-:W-:Y:S04]  /*2ae50*/  IMAD.U32 R6, RZ, RZ, UR4 ;  /* 0x00000004ff067e24 */ /* 0x000fe8000f8e00ff */
        /* <DEDUP_REMOVED lines=69> */
.L_x_3396:
[----:B-1----:R-:W-:Y:S02]  /*2b2b0*/  ULDC.64 UR4, c[0x0][0x118] ;  /* 0x0000460000047ab9 */ /* 0x002fe40000000a00 */
[----:B------:R-:W2:Y:S02]  /*2b2c0*/  LD.E R0, [R6.64+0x40] ;  /* 0x0000400406007980 */ /* 0x000ea4000c101900 */
[----:B--2---:R-:W-:Y:S04]  /*2b2d0*/  LEA R0, -R0, RZ, 0x8 ;  /* 0x000000ff00007211 */ /* 0x004fe800078e41ff */
[----:B------:R-:W-:Y:S02]  /*2b2e0*/  SHF.R.S32.HI R2, RZ, 0x1f, R0 ;  /* 0x0000001fff027819 */ /* 0x000fe40000011400 */
.L_x_3397:
[----:B------:R-:W-:Y:S05]  /*2b2f0*/  BSYNC B0 ;  /* 0x0000000000007941 */ /* 0x000fea0003800000 */
.L_x_3395:
[----:B------:R-:W2:Y:S01]  /*2b300*/  LDL R3, [R1+0x8] ;  /* 0x0000080001037983 */ /* 0x000ea20000100800 */
[C---:B------:R-:W-:Y:S01]  /*2b310*/  LEA R192, P5, R0.reuse, R248, 0x1 ;  /* 0x000000f800c07211 */ /* 0x040fe200078a08ff */
        /* <DEDUP_REMOVED lines=150> */
[----:B------:R-:W-:Y:S02]  /*2bc80*/  @!P0 LEA.HI.X R5, R32, R249, R35, 0x1, P2 ;  /* 0x000000f920058211 */ /* 0x000fe400010f0c23 */
[----:B------:R-:W-:Y:S02]  /*2bc90*/  @!P0 IADD3.X R0, R2, R37, RZ, P1, !PT ;  /* 0x0000002502008210 */ /* 0x000fe40000ffe4ff */
[C---:B------:R-:W-:Y:S01]  /*2bca0*/  @!P0 LEA R2, P1, R33.reuse, R248, 0x1 ;  /* 0x000000f821028211 */ /* 0x040fe200078208ff */
[----:B------:R-:W-:Y:S01]  /*2bcb0*/  @!PT LDS RZ, [RZ] ;  /* 0x00000000fffff984 */ /* 0x000fe20000000800 */
[----:B------:R-:W-:Y:S01]  /*2bcc0*/  @!PT LDS RZ, [RZ] ;  /* 0x00000000fffff984 */ /* 0x000fe20000000800 */
[----:B------:R-:W-:Y:S01]  /*2bcd0*/  @!PT LDS RZ, [RZ] ;  /* 0x00000000fffff984 */ /* 0x000fe20000000800 */
[----:B------:R3:W-:Y:S01]  /*2bce0*/  @!P0 LDGSTS.E.BYPASS.LTC128B.128 [R189+0xf800], [R10.64] ;  /* 0x0f8000000abd8fae */ /* 0x0007e2000b901d48 */
[----:B-----5:R-:W-:Y:S02]  /*2bcf0*/  MOV R248, R36 ;  /* 0x0000002400f87202 */ /* 0x020fe40000000f00 */
        /* <DEDUP_REMOVED lines=29> */
[----:B--2---:R-:W-:Y:S02]  /*2bed0*/  MOV R2, UR8 ;  /* 0x0000000800027c02 */ /* 0x004fe40008000f00 */
        /* <DEDUP_REMOVED lines=249> */
[-C--:B------:R-:W-:Y:S03]  /*2ce70*/  FMUL.FTZ R49, R49, R0.reuse ;  /* 0x0000000031317220 */ /* 0x080fe60000410000 */
[----:B------:R-:W2:Y:S10]  /*2ce80*/  MUFU.TANH R206, R34 ;  /* 0x0000002200ce7308 */ /* 0x000eb40000002400 */
        /* <DEDUP_REMOVED lines=8> */
[----:B------:R-:W2:Y:S05]  /*2cf10*/  MUFU.TANH R205, R38 ;  /* 0x0000002600cd7308 */ /* 0x000eaa0000002400 */
[-C--:B------:R-:W-:Y:S02]  /*2cf20*/  FMUL.FTZ R56, R56, R0.reuse ;  /* 0x0000000038387220 */ /* 0x080fe40000410000 */
[-C--:B------:R-:W-:Y:S03]  /*2cf30*/  FMUL.FTZ R57, R57, R0.reuse ;  /* 0x0000000039397220 */ /* 0x080fe60000410000 */
[----:B------:R-:W2:Y:S10]  /*2cf40*/  MUFU.TANH R217, R39 ;  /* 0x0000002700d97308 */ /* 0x000eb40000002400 */
[----:B------:R2:W2:Y:S01]  /*2cf50*/  MUFU.TANH R227, R40 ;  /* 0x0000002800e37308 */ /* 0x0004a20000002400 */
[C---:B-1----:R-:W-:Y:S09]  /*2cf60*/  HMMA.16816.F32 R60, R172.reuse, R176, R60 ;  /* 0x000000b0ac3c723c */ /* 0x042ff2000000183c */
[----:B------:R1:W1:Y:S01]  /*2cf70*/  MUFU.TANH R204, R42 ;  /* 0x0000002a00cc7308 */ /* 0x0002620000002400 */
[C---:B------:R-:W-:Y:S01]  /*2cf80*/  HMMA.16816.F32 R64, R172.reuse, R178, R64 ;  /* 0x000000b2ac40723c */ /* 0x040fe20000001840 */
[----:B------:R-:W3:Y:S08]  /*2cf90*/  LDSM.16.M88.4 R176, [R183+0x4000] ;  /* 0x00400000b7b0783b */ /* 0x000ef00000000200 */
[----:B------:R4:W3:Y:S05]  /*2cfa0*/  MUFU.TANH R216, R43 ;  /* 0x0000002b00d87308 */ /* 0x0008ea0000002400 */
[-C--:B--2---:R-:W-:Y:S02]  /*2cfb0*/  FMUL.FTZ R40, R63, R0.reuse ;  /* 0x000000003f287220 */ /* 0x084fe40000410000 */
[-C--:B------:R-:W-:Y:S03]  /*2cfc0*/  FMUL.FTZ R60, R60, R0.reuse ;  /* 0x000000003c3c7220 */ /* 0x080fe60000410000 */
[----:B------:R2:W2:Y:S01]  /*2cfd0*/  MUFU.TANH R226, R44 ;  /* 0x0000002c00e27308 */ /* 0x0004a20000002400 */
[-C--:B------:R-:W-:Y:S02]  /*2cfe0*/  FMUL.FTZ R61, R61, R0.reuse ;  /* 0x000000003d3d7220 */ /* 0x080fe40000410000 */
[-C--:B-1----:R-:W-:Y:S02]  /*2cff0*/  FMUL.FTZ R42, R62, R0.reuse ;  /* 0x000000003e2a7220 */ /* 0x082fe40000410000 */
[-C--:B------:R-:W-:Y:S02]  /*2d000*/  FMUL.FTZ R39, R66, R0.reuse ;  /* 0x0000000042277220 */ /* 0x080fe40000410000 */
[-C--:B------:R-:W-:Y:S03]  /*2d010*/  FMUL.FTZ R38, R67, R0.reuse ;  /* 0x0000000043267220 */ /* 0x080fe60000410000 */
[----:B------:R1:W1:Y:S01]  /*2d020*/  MUFU.TANH R237, R45 ;  /* 0x0000002d00ed7308 */ /* 0x0002620000002400 */
[-C--:B------:R-:W-:Y:S02]  /*2d030*/  FMUL.FTZ R64, R64, R0.reuse ;  /* 0x0000000040407220 */ /* 0x080fe40000410000 */
[-C--:B------:R-:W-:Y:S02]  /*2d040*/  FMUL.FTZ R65, R65, R0.reuse ;  /* 0x0000000041417220 */ /* 0x080fe40000410000 */
[-C--:B----4-:R-:W-:Y:S05]  /*2d050*/  FMUL.FTZ R43, R59, R0.reuse ;  /* 0x000000003b2b7220 */ /* 0x090fea0000410000 */
[----:B------:R4:W4:Y:S01]  /*2d060*/  MUFU.TANH R201, R46 ;  /* 0x0000002e00c97308 */ /* 0x0009220000002400 */
[C---:B---3--:R-:W-:Y:S03]  /*2d070*/  HMMA.16816.F32 R68, R172.reuse, R176, R68 ;  /* 0x000000b0ac44723c */ /* 0x048fe60000001844 */
[-C--:B--2---:R-:W-:Y:S06]  /*2d080*/  FMUL.FTZ R44, R58, R0.reuse ;  /* 0x000000003a2c7220 */ /* 0x084fec0000410000 */
[----:B------:R2:W3:Y:S01]  /*2d090*/  MUFU.TANH R203, R47 ;  /* 0x0000002f00cb7308 */ /* 0x0004e20000002400 */
[C---:B------:R-:W-:Y:S01]  /*2d0a0*/  HMMA.16816.F32 R72, R172.reuse, R178, R72 ;  /* 0x000000b2ac48723c */ /* 0x040fe20000001848 */
[----:B------:R-:W3:Y:S02]  /*2d0b0*/  LDSM.16.M88.4 R176, [R183+0x4800] ;  /* 0x00480000b7b0783b */ /* 0x000ee40000000200 */
[-C--:B-1----:R-:W-:Y:S06]  /*2d0c0*/  FMUL.FTZ R45, R55, R0.reuse ;  /* 0x00000000372d7220 */ /* 0x082fec0000410000 */
[----:B------:R1:W1:Y:S03]  /*2d0d0*/  MUFU.TANH R214, R48 ;  /* 0x0000003000d67308 */ /* 0x0002660000002400 */
[-C--:B----4-:R-:W-:Y:S02]  /*2d0e0*/  FMUL.FTZ R46, R54, R0.reuse ;  /* 0x00000000362e7220 */ /* 0x090fe40000410000 */
[-C--:B------:R-:W-:Y:S02]  /*2d0f0*/  FMUL.FTZ R37, R70, R0.reuse ;  /* 0x0000000046257220 */ /* 0x080fe40000410000 */
[-C--:B------:R-:W-:Y:S03]  /*2d100*/  FMUL.FTZ R36, R71, R0.reuse ;  /* 0x0000000047247220 */ /* 0x080fe60000410000 */
[----:B------:R4:W4:Y:S01]  /*2d110*/  MUFU.TANH R213, R6 ;  /* 0x0000000600d57308 */ /* 0x0009220000002400 */
[-C--:B------:R-:W-:Y:S02]  /*2d120*/  FMUL.FTZ R68, R68, R0.reuse ;  /* 0x0000000044447220 */ /* 0x080fe40000410000 */
[-C--:B------:R-:W-:Y:S02]  /*2d130*/  FMUL.FTZ R69, R69, R0.reuse ;  /* 0x0000000045457220 */ /* 0x080fe40000410000 */
[-C--:B--2---:R-:W-:Y:S02]  /*2d140*/  FMUL.FTZ R47, R51, R0.reuse ;  /* 0x00000000332f7220 */ /* 0x084fe40000410000 */
[-C--:B------:R-:W-:Y:S02]  /*2d150*/  FMUL.FTZ R35, R74, R0.reuse ;  /* 0x000000004a237220 */ /* 0x080fe40000410000 */
[-C--:B------:R-:W-:Y:S01]  /*2d160*/  FMUL.FTZ R34, R75, R0.reuse ;  /* 0x000000004b227220 */ /* 0x080fe20000410000 */
[----:B------:R2:W2:Y:S01]  /*2d170*/  MUFU.TANH R225, R7 ;  /* 0x0000000700e17308 */ /* 0x0004a20000002400 */
[-C--:B------:R-:W-:Y:S02]  /*2d180*/  FMUL.FTZ R72, R72, R0.reuse ;  /* 0x0000000048487220 */ /* 0x080fe40000410000 */
[-C--:B------:R-:W-:Y:S02]  /*2d190*/  FMUL.FTZ R73, R73, R0.reuse ;  /* 0x0000000049497220 */ /* 0x080fe40000410000 */
[-C--:B-1----:R-:W-:Y:S05]  /*2d1a0*/  FMUL.FTZ R48, R50, R0.reuse ;  /* 0x0000000032307220 */ /* 0x082fea0000410000 */
[----:B------:R1:W1:Y:S01]  /*2d1b0*/  MUFU.TANH R235, R8 ;  /* 0x0000000800eb7308 */ /* 0x0002620000002400 */
[C---:B---3--:R-:W-:Y:S09]  /*2d1c0*/  HMMA.16816.F32 R76, R172.reuse, R176, R76 ;  /* 0x000000b0ac4c723c */ /* 0x048ff2000000184c */
        /* <DEDUP_REMOVED lines=10> */
[----:B------:R-:W-:Y:S01]  /*2d270*/  FMUL.FTZ R30, R83, R0 ;  /* 0x00000000531e7220 */ /* 0x000fe20000410000 */
[----:B------:R-:W-:Y:S01]  /*2d280*/  MOV R83, R248 ;  /* 0x000000f800537202 */ /* 0x000fe20000000f00 */
[-C--:B------:R-:W-:Y:S01]  /*2d290*/  FMUL.FTZ R80, R80, R0.reuse ;  /* 0x0000000050507220 */ /* 0x080fe20000410000 */
[----:B------:R3:W2:Y:S01]  /*2d2a0*/  MUFU.TANH R234, R12 ;  /* 0x0000000c00ea7308 */ /* 0x0006a20000002400 */
[----:B------:R-:W-:Y:S01]  /*2d2b0*/  FMUL.FTZ R81, R81, R0 ;  /* 0x0000000051517220 */ /* 0x000fe20000410000 */
[----:B------:R-:W-:Y:S02]  /*2d2c0*/  ISETP.GE.AND P0, PT, R83, 0x2, PT ;  /* 0x000000025300780c */ /* 0x000fe40003f06270 */
[----:B------:R-:W-:Y:S06]  /*2d2d0*/  MOV R248, R192 ;  /* 0x000000c000f87202 */ /* 0x000fec0000000f00 */
        /* <DEDUP_REMOVED lines=154> */
[----:B--234-:R-:W-:Y:S01]  /*2dc80*/  ISETP.NE.U32.AND P0, PT, R250, RZ, PT ;  /* 0x000000fffa00720c */ /* 0x01cfe20003f05070 */
[----:B------:R-:W-:Y:S03]  /*2dc90*/  BSSY B0, `(.L_x_3400) ;  /* 0x0000048000007945 */ /* 0x000fe60003800000 */
[----:B------:R-:W-:Y:S11]  /*2dca0*/  ISETP.NE.AND.EX P0, PT, R251, RZ, PT, P0 ;  /* 0x000000fffb00720c */ /* 0x000ff60003f05300 */
[----:B------:R-:W-:Y:S02]  /*2dcb0*/  @!UPT UIADD3 URZ, URZ, URZ, URZ ;  /* 0x0000003f3f3ff290 */ /* 0x000fe4000fffe03f */
[----:B------:R-:W-:-:S05]  /*2dcc0*/  @!P0 BRA `(.L_x_3401) ;  /* 0x0000041000008947 */ /* 0x000fca0003800000 */
[----:B------:R-:W2:Y:S02]  /*2dcd0*/  LD.E R6, [R2.64+0x170] ;  /* 0x0001700402067980 */ /* 0x000ea4000c101900 */
[-C--:B--2---:R-:W-:Y:S02]  /*2dce0*/  IABS R0, R6.reuse ;  /* 0x0000000600007213 */ /* 0x084fe40000000000 */
[----:B------:R-:W-:Y:S02]  /*2dcf0*/  IABS R12, R6 ;  /* 0x00000006000c7213 */ /* 0x000fe40000000000 */
[----:B------:R-:W2:Y:S03]  /*2dd00*/  I2F.RP R8, R0 ;  /* 0x0000000000087306 */ /* 0x000ea60000209400 */
[----:B------:R-:W-:Y:S07]  /*2dd10*/  IMAD.MOV R12, RZ, RZ, -R12 ;  /* 0x000000ffff0c7224 */ /* 0x000fee00078e0a0c */
[----:B--2---:R-:W2:Y:S02]  /*2dd20*/  MUFU.RCP R8, R8 ;  /* 0x0000000800087308 */ /* 0x004ea40000001000 */
[----:B--2---:R-:W-:Y:S08]  /*2dd30*/  IADD3 R8, R8, 0xffffffe, RZ ;  /* 0x0ffffffe08087810 */ /* 0x004ff00007ffe0ff */
[----:B------:R-:W2:Y:S02]  /*2dd40*/  F2I.FTZ.U32.TRUNC.NTZ R9, R8 ;  /* 0x0000000800097305 */ /* 0x000ea4000021f000 */
[----:B--2---:R-:W-:Y:S02]  /*2dd50*/  IMAD.MOV R7, RZ, RZ, -R9 ;  /* 0x000000ffff077224 */ /* 0x004fe400078e0a09 */
        /* <DEDUP_REMOVED lines=56> */
.L_x_3401:
[----:B------:R-:W2:Y:S02]  /*2e0e0*/  LD.E R0, [R2.64+0x38] ;  /* 0x0000380402007980 */ /* 0x000ea4000c101900 */
[----:B--2---:R-:W-:Y:S04]  /*2e0f0*/  LEA R0, -R0, RZ, 0x8 ;  /* 0x000000ff00007211 */ /* 0x004fe800078e41ff */
[----:B------:R-:W-:Y:S02]  /*2e100*/  SHF.R.S32.HI R6, RZ, 0x1f, R0 ;  /* 0x0000001fff067819 */ /* 0x000fe40000011400 */
.L_x_3402:
[----:B------:R-:W-:Y:S05]  /*2e110*/  BSYNC B0 ;  /* 0x0000000000007941 */ /* 0x000fea0003800000 */
.L_x_3400:
[----:B------:R-:W2:Y:S01]  /*2e120*/  LDL R7, [R1+0x8] ;  /* 0x0000080001077983 */ /* 0x000ea20000100800 */
[----:B------:R-:W-:Y:S03]  /*2e130*/  SHF.L.U64.HI R8, R190, 0x4, R191 ;  /* 0x00000004be087819 */ /* 0x000fe600000102bf */
[----:B------:R-:W3:Y:S04]  /*2e140*/  LDL R50, [R1+0x138] ;  /* 0x0001380001327983 */ /* 0x000ee80000100800 */
[----:B------:R-:W4:Y:S04]  /*2e150*/  LDL R49, [R1+0x13c] ;  /* 0x00013c0001317983 */ /* 0x000f280000100800 */
[----:B------:R-:W5:Y:S04]  /*2e160*/  LDL.64 R54, [R1+0x90] ;  /* 0x0000900001367983 */ /* 0x000f680000100a00 */
[----:B------:R-:W3:Y:S04]  /*2e170*/  LDL R51, [R1+0xf8] ;  /* 0x0000f80001337983 */ /* 0x000ee80000100800 */
[----:B------:R-:W3:Y:S04]  /*2e180*/  LDL.LU R12, [R1] ;  /* 0x00000000010c7983 */ /* 0x000ee80000300800 */
[----:B------:R-:W4:Y:S04]  /*2e190*/  LDL R41, [R1+0x130] ;  /* 0x0001300001297983 */ /* 0x000f280000100800 */
[----:B------:R-:W4:Y:S04]  /*2e1a0*/  LDL R14, [R1+0x134] ;  /* 0x00013400010e7983 */ /* 0x000f280000100800 */
[----:B------:R-:W4:Y:S04]  /*2e1b0*/  LDL.64 R52, [R1+0x88] ;  /* 0x0000880001347983 */ /* 0x000f280000100a00 */
[----:B------:R-:W4:Y:S04]  /*2e1c0*/  LDL R13, [R1+0xf4] ;  /* 0x0000f400010d7983 */ /* 0x000f280000100800 */
[----:B------:R-:W4:Y:S04]  /*2e1d0*/  LDL.64 R56, [R1+0x80] ;  /* 0x0000800001387983 */ /* 0x000f280000100a00 */
[----:B------:R-:W4:Y:S04]  /*2e1e0*/  LDL R59, [R1+0xe4] ;  /* 0x0000e400013b7983 */ /* 0x000f280000100800 */
[----:B------:R-:W4:Y:S04]  /*2e1f0*/  LDL.64 R60, [R1+0x60] ;  /* 0x00006000013c7983 */ /* 0x000f280000100a00 */
[----:B------:R-:W4:Y:S01]  /*2e200*/  LDL R58, [R1+0xe0] ;  /* 0x0000e000013a7983 */ /* 0x000f220000100800 */
[----:B--2---:R-:W-:Y:S01]  /*2e210*/  ISETP.GE.AND P0, PT, R134, R7, PT ;  /* 0x000000078600720c */ /* 0x004fe20003f06270 */
[----:B------:R-:W-:Y:S11]  /*2e220*/  IMAD.SHL.U32 R7, R190, 0x10, RZ ;  /* 0x00000010be077824 */ /* 0x000ff600078e00ff */
[----:B------:R-:W-:Y:S01]  /*2e230*/  @!UPT UIADD3 URZ, URZ, URZ, URZ ;  /* 0x0000003f3f3ff290 */ /* 0x000fe2000fffe03f */
[----:B------:R2:W-:Y:S01]  /*2e240*/  @P0 STS.128 [R189+0x2000], RZ ;  /* 0x002000ffbd000388 */ /* 0x0005e20000000c00 */
[----:B------:R-:W-:Y:S05]  /*2e250*/  @!P0 IADD3 R7, P1, R0, R7, RZ ;  /* 0x0000000700078210 */ /* 0x000fea0007f3e0ff */
[----:B------:R-:W-:Y:S01]  /*2e260*/  @!P0 IMAD.X R8, R6, 0x1, R8, P1 ;  /* 0x0000000106088824 */ /* 0x000fe200008e0608 */
[C---:B---3--:R-:W-:Y:S04]  /*2e270*/  @!P0 LEA R10, P1, R7.reuse, R12, 0x1 ;  /* 0x0000000c070a8211 */ /* 0x048fe800078208ff */
[----:B------:R-:W-:Y:S02]  /*2e280*/  @!P0 LEA.HI.X R11, R7, R252, R8, 0x1, P1 ;  /* 0x000000fc070b8211 */ /* 0x000fe400008f0c08 */
[C---:B------:R-:W-:Y:S04]  /*2e290*/  LEA R8, P1, R0.reuse, R12, 0x1 ;  /* 0x0000000c00087211 */ /* 0x040fe800078208ff */
[C---:B------:R-:W-:Y:S02]  /*2e2a0*/  LEA.HI.X R9, R0.reuse, R252, R6, 0x1, P1 ;  /* 0x000000fc00097211 */ /* 0x040fe400008f0c06 */
[----:B------:R-:W-:Y:S02]  /*2e2b0*/  @!P0 IADD3 R7, P1, R0, R50, RZ ;  /* 0x0000003200078210 */ /* 0x000fe40007f3e0ff */
[----:B------:R-:W3:Y:S04]  /*2e2c0*/  LDL R50, [R1+0xf0] ;  /* 0x0000f00001327983 */ /* 0x000ee80000100800 */
        /* <DEDUP_REMOVED lines=10> */
[----:B----4-:R-:W-:Y:S01]  /*2e370*/  @!P0 IMAD.X R11, R6, 0x1, R49, P1 ;  /* 0x00000001060b8824 */ /* 0x010fe200008e0631 */
[C---:B------:R-:W-:Y:S02]  /*2e380*/  @!P0 LEA R10, P1, R7.reuse, R12, 0x1 ;  /* 0x0000000c070a8211 */ /* 0x040fe400078208ff */
[----:B------:R-:W4:Y:S02]  /*2e390*/  LDL R49, [R1+0xec] ;  /* 0x0000ec0001317983 */ /* 0x000f240000100800 */
[----:B------:R-:W-:Y:S02]  /*2e3a0*/  @!P0 LEA.HI.X R11, R7, R252, R11, 0x1, P1 ;  /* 0x000000fc070b8211 */ /* 0x000fe400008f0c0b */
[----:B-----5:R-:W-:Y:S02]  /*2e3b0*/  @!P0 IADD3 R7, P1, R0, R54, RZ ;  /* 0x0000003600078210 */ /* 0x020fe40007f3e0ff */
[----:B------:R-:W5:Y:S04]  /*2e3c0*/  LDL.64 R54, [R1+0x78] ;  /* 0x0000780001367983 */ /* 0x000f680000100a00 */
[----:B------:R-:W-:Y:S01]  /*2e3d0*/  @!PT LDS RZ, [RZ] ;  /* 0x00000000fffff984 */ /* 0x000fe20000000800 */
[----:B------:R-:W-:Y:S01]  /*2e3e0*/  @!PT LDS RZ, [RZ] ;  /* 0x00000000fffff984 */ /* 0x000fe20000000800 */
[----:B------:R-:W-:Y:S01]  /*2e3f0*/  @!PT LDS RZ, [RZ] ;  /* 0x00000000fffff984 */ /* 0x000fe20000000800 */
[----:B------:R1:W-:Y:S04]  /*2e400*/  @!P0 LDGSTS.E.BYPASS.LTC128B.128 [R189+0x3000], [R10.64] ;  /* 0x030000000abd8fae */ /* 0x0003e8000b901d44 */
[----:B------:R2:W-:Y:S01]  /*2e410*/  @P0 STS.128 [R189+0x3800], RZ ;  /* 0x003800ffbd000388 */ /* 0x0005e20000000c00 */
[----:B-1----:R-:W-:Y:S01]  /*2e420*/  @!P0 IMAD.X R11, R6, 0x1, R51, P1 ;  /* 0x00000001060b8824 */ /* 0x002fe200008e0633 */
[C---:B------:R-:W-:Y:S04]  /*2e430*/  @!P0 LEA R10, P1, R7.reuse, R12, 0x1 ;  /* 0x0000000c070a8211 */ /* 0x040fe800078208ff */
[----:B------:R-:W-:Y:S02]  /*2e440*/  @!P0 LEA.HI.X R11, R7, R252, R11, 0x1, P1 ;  /* 0x000000fc070b8211 */ /* 0x000fe400008f0c0b */
[----:B------:R-:W-:Y:S02]  /*2e450*/  @!P0 IADD3 R7, P1, R0, R41, RZ ;  /* 0x0000002900078210 */ /* 0x000fe40007f3e0ff */
[----:B------:R-:W2:Y:S04]  /*2e460*/  LDL R41, [R1+0x128] ;  /* 0x0001280001297983 */ /* 0x000ea80000100800 */
[----:B------:R-:W-:Y:S01]  /*2e470*/  @!PT LDS RZ, [RZ] ;  /* 0x00000000fffff984 */ /* 0x000fe20000000800 */
[----:B------:R-:W-:Y:S01]  /*2e480*/  @!PT LDS RZ, [RZ] ;  /* 0x00000000fffff984 */ /* 0x000fe20000000800 */
[----:B------:R-:W-:Y:S01]  /*2e490*/  @!PT LDS RZ, [RZ] ;  /* 0x00000000fffff984 */ /* 0x000fe20000000800 */
[----:B------:R1:W-:Y:S04]  /*2e4a0*/  @!P0 LDGSTS.E.BYPASS.LTC128B.128 [R189+0x3800], [R10.64] ;  /* 0x038000000abd8fae */ /* 0x0003e8000b901d44 */
[----:B------:R1:W-:Y:S02]  /*2e4b0*/  @P0 STS.128 [R189+0x4000], RZ ;  /* 0x004000ffbd000388 */ /* 0x0003e40000000c00 */
[----:B-1----:R-:W-:Y:S01]  /*2e4c0*/  @!P0 IMAD.X R11, R6, 0x1, R14, P1 ;  /* 0x00000001060b8824 */ /* 0x002fe200008e060e */
[C---:B------:R-:W-:Y:S01]  /*2e4d0*/  @!P0 LEA R10, P1, R7.reuse, R12, 0x1 ;  /* 0x0000000c070a8211 */ /* 0x040fe200078208ff */
[----:B------:R-:W2:Y:S03]  /*2e4e0*/  LDL R14, [R1+0x12c] ;  /* 0x00012c00010e7983 */ /* 0x000ea60000100800 */
[----:B------:R-:W-:Y:S02]  /*2e4f0*/  @!P0 LEA.HI.X R11, R7, R252, R11, 0x1, P1 ;  /* 0x000000fc070b8211 */ /* 0x000fe400008f0c0b */
[----:B------:R-:W-:Y:S02]  /*2e500*/  @!P0 IADD3 R7, P1, R0, R52, RZ ;  /* 0x0000003400078210 */ /* 0x000fe40007f3e0ff */
[----:B------:R-:W2:Y:S04]  /*2e510*/  LDL.64 R52, [R1+0x70] ;  /* 0x0000700001347983 */ /* 0x000ea80000100a00 */
        /* <DEDUP_REMOVED lines=15> */
[----:B------:R1:W-:Y:S01]  /*2e610*/  @P0 STS.128 [R189+0x5000], RZ ;  /* 0x005000ffbd000388 */ /* 0x0003e20000000c00 */
[----:B---3--:R-:W-:Y:S01]  /*2e620*/  @!P0 IMAD.X R11, R6, 0x1, R50, P1 ;  /* 0x00000001060b8824 */ /* 0x008fe200008e0632 */
[C---:B------:R-:W-:Y:S02]  /*2e630*/  @!P0 LEA R10, P1, R7.reuse, R12, 0x1 ;  /* 0x0000000c070a8211 */ /* 0x040fe400078208ff */
[----:B------:R-:W3:Y:S02]  /*2e640*/  LDL.64 R50, [R1+0x68] ;  /* 0x0000680001327983 */ /* 0x000ee40000100a00 */
[----:B------:R-:W-:Y:S05]  /*2e650*/  @!P0 LEA.HI.X R11, R7, R252, R11, 0x1, P1 ;  /* 0x000000fc070b8211 */ /* 0x000fea00008f0c0b */
[----:B------:R-:W-:Y:S01]  /*2e660*/  @!PT LDS RZ, [RZ] ;  /* 0x00000000fffff984 */ /* 0x000fe20000000800 */
[----:B------:R-:W-:Y:S01]  /*2e670*/  @!PT LDS RZ, [RZ] ;  /* 0x00000000fffff984 */ /* 0x000fe20000000800 */
[----:B------:R-:W-:Y:S01]  /*2e680*/  @!PT LDS RZ, [RZ] ;  /* 0x00000000fffff984 */ /* 0x000fe20000000800 */
[----:B------:R4:W-:Y:S04]  /*2e690*/  @!P0 LDGSTS.E.BYPASS.LTC128B.128 [R189+0x5000], [R10.64] ;  /* 0x050000000abd8fae */ /* 0x0009e8000b901d44 */
[----:B------:R1:W-:Y:S01]  /*2e6a0*/  @P0 STS.128 [R189+0x5800], RZ ;  /* 0x005800ffbd000388 */ /* 0x0003e20000000c00 */
[----:B-----5:R-:W-:Y:S03]  /*2e6b0*/  @!P0 IADD3 R7, P1, R0, R54, RZ ;  /* 0x0000003600078210 */ /* 0x020fe60007f3e0ff */
[----:B------:R-:W5:Y:S02]  /*2e6c0*/  LDL.64 R54, [R1+0x50] ;  /* 0x0000500001367983 */ /* 0x000f640000100a00 */
[----:B----4-:R-:W-:Y:S01]  /*2e6d0*/  @!P0 IMAD.X R11, R6, 0x1, R49, P1 ;  /* 0x00000001060b8824 */ /* 0x010fe200008e0631 */
[C---:B------:R-:W-:Y:S01]  /*2e6e0*/  @!P0 LEA R10, P1, R7.reuse, R12, 0x1 ;  /* 0x0000000c070a8211 */ /* 0x040fe200078208ff */
[----:B------:R-:W4:Y:S03]  /*2e6f0*/  LDL R49, [R1+0xdc] ;  /* 0x0000dc0001317983 */ /* 0x000f260000100800 */
[----:B------:R-:W-:Y:S05]  /*2e700*/  @!P0 LEA.HI.X R11, R7, R252, R11, 0x1, P1 ;  /* 0x000000fc070b8211 */ /* 0x000fea00008f0c0b */
[----:B------:R-:W-:Y:S01]  /*2e710*/  @!PT LDS RZ, [RZ] ;  /* 0x00000000fffff984 */ /* 0x000fe20000000800 */
[----:B------:R-:W-:Y:S01]  /*2e720*/  @!PT LDS RZ, [RZ] ;  /* 0x00000000fffff984 */ /* 0x000fe20000000800 */
[----:B------:R-:W-:Y:S01]  /*2e730*/  @!PT LDS RZ, [RZ] ;  /* 0x00000000fffff984 */ /* 0x000fe20000000800 */
[----:B------:R1:W-:Y:S04]  /*2e740*/  @!P0 LDGSTS.E.BYPASS.LTC128B.128 [R189+0x5800], [R10.64] ;  /* 0x058000000abd8fae */ /* 0x0003e8000b901d44 */
[----:B------:R1:W-:Y:S01]  /*2e750*/  @P0 STS.128 [R189+0x6000], RZ ;  /* 0x006000ffbd000388 */ /* 0x0003e20000000c00 */
[----:B--2---:R-:W-:Y:S03]  /*2e760*/  @!P0 IADD3 R7, P1, R0, R41, RZ ;  /* 0x0000002900078210 */ /* 0x004fe60007f3e0ff */
[----:B------:R-:W2:Y:S02]  /*2e770*/  LDL R41, [R1+0xd8] ;  /* 0x0000d80001297983 */ /* 0x000ea40000100800 */
        /* <DEDUP_REMOVED lines=14> */
[----:B------:R-:W-:Y:S05]  /*2e860*/  @!P0 LEA.HI.X R11, R7, R252, R11, 0x1, P1 ;  /* 0x000000fc070b8211 */ /* 0x000fea00008f0c0b */
[----:B------:R-:W-:Y:S01]  /*2e870*/  @!PT LDS RZ, [RZ] ;  /* 0x00000000fffff984 */ /* 0x000fe20000000800 */
[----:B------:R-:W-:Y:S01]  /*2e880*/  @!PT LDS RZ, [RZ] ;  /* 0x00000000fffff984 */ /* 0x000fe20000000800 */
[----:B------:R-:W-:Y:S01]  /*2e890*/  @!PT LDS RZ, [RZ] ;  /* 0x00000000fffff984 */ /* 0x000fe20000000800 */
[----:B------:R1:W-:Y:S04]  /*2e8a0*/  @!P0 LDGSTS.E.BYPASS.LTC128B.128 [R189+0x6800], [R10.64] ;  /* 0x068000000abd8fae */ /* 0x0003e8000b901d44 */
[----:B------:R1:W-:Y:S01]  /*2e8b0*/  @P0 STS.128 [R189+0x7000], RZ ;  /* 0x007000ffbd000388 */ /* 0x0003e20000000c00 */
[----:B---3--:R-:W-:Y:S03]  /*2e8c0*/  @!P0 IADD3 R7, P1, R0, R50, RZ ;  /* 0x0000003200078210 */ /* 0x008fe60007f3e0ff */
[----:B------:R-:W3:Y:S02]  /*2e8d0*/  LDL.64 R50, [R1+0x40] ;  /* 0x0000400001327983 */ /* 0x000ee40000100a00 */
[----:B-1----:R-:W-:Y:S02]  /*2e8e0*/  @!P0 IMAD.X R11, R6, 0x1, R59, P1 ;  /* 0x00000001060b8824 */ /* 0x002fe400008e063b */
[----:B------:R1:W-:Y:S01]  /*2e8f0*/  STL [R1], R8 ;  /* 0x0000000801007387 */ /* 0x0003e20000100800 */
[C---:B------:R-:W-:Y:S04]  /*2e900*/  @!P0 LEA R10, P1, R7.reuse, R12, 0x1 ;  /* 0x0000000c070a8211 */ /* 0x040fe800078208ff */
        /* <DEDUP_REMOVED lines=8> */
[C---:B------:R-:W-:Y:S04]  /*2e990*/  @!P0 LEA R10, P1, R7.reuse, R12, 0x1 ;  /* 0x0000000c070a8211 */ /* 0x040fe800078208ff */
        /* <DEDUP_REMOVED lines=8> */
[C---:B------:R-:W-:Y:S04]  /*2ea20*/  @!P0 LEA R10, P1, R7.reuse, R12, 0x1 ;  /* 0x0000000c070a8211 */ /* 0x040fe800078208ff */
[----:B------:R-:W-:Y:S02]  /*2ea30*/  @!P0 LEA.HI.X R11, R7, R252, R11, 0x1, P1 ;  /* 0x000000fc070b8211 */ /* 0x000fe400008f0c0b */
[----:B-----5:R-:W-:Y:S03]  /*2ea40*/  @!P0 IADD3 R7, P1, R0, R54, RZ ;  /* 0x0000003600078210 */ /* 0x020fe60007f3e0ff */
[----:B------:R-:W-:Y:S01]  /*2ea50*/  @!PT LDS RZ, [RZ] ;  /* 0x00000000fffff984 */ /* 0x000fe20000000800 */
[----:B------:R-:W-:Y:S01]  /*2ea60*/  @!PT LDS RZ, [RZ] ;  /* 0x00000000fffff984 */ /* 0x000fe20000000800 */
[----:B------:R-:W-:Y:S01]  /*2ea70*/  @!PT LDS RZ, [RZ] ;  /* 0x00000000fffff984 */ /* 0x000fe20000000800 */
[----:B------:R2:W-:Y:S04]  /*2ea80*/  @!P0 LDGSTS.E.BYPASS.LTC128B.128 [R189+0x8000], [R10.64] ;  /* 0x080000000abd8fae */ /* 0x0005e8000b901d44 */
[----:B------:R1:W-:Y:S01]  /*2ea90*/  @P0 STS.128 [R189+0x8800], RZ ;  /* 0x008800ffbd000388 */ /* 0x0003e20000000c00 */
[----:B--2---:R-:W-:Y:S01]  /*2eaa0*/  @!P0 IMAD.X R11, R6, 0x1, R41, P1 ;  /* 0x00000001060b8824 */ /* 0x004fe200008e0629 */
[C---:B------:R-:W-:Y:S04]  /*2eab0*/  @!P0 LEA R10, P1, R7.reuse, R12, 0x1 ;  /* 0x0000000c070a8211 */ /* 0x040fe800078208ff */
[----:B------:R-:W-:Y:S05]  /*2eac0*/  @!P0 LEA.HI.X R11, R7, R252, R11, 0x1, P1 ;  /* 0x000000fc070b8211 */ /* 0x000fea00008f0c0b */
[----:B------:R-:W-:Y:S01]  /*2ead0*/  @!PT LDS RZ, [RZ] ;  /* 0x00000000fffff984 */ /* 0x000fe20000000800 */
[----:B------:R-:W-:Y:S01]  /*2eae0*/  @!PT LDS RZ, [RZ] ;  /* 0x00000000fffff984 */ /* 0x000fe20000000800 */
[----:B------:R-:W-:Y:S01]  /*2eaf0*/  @!PT LDS RZ, [RZ] ;  /* 0x00000000fffff984 */ /* 0x000fe20000000800 */
[----:B------:R2:W-:Y:S01]  /*2eb00*/  @!P0 LDGSTS.E.BYPASS.LTC128B.128 [R189+0x8800], [R10.64] ;  /* 0x088000000abd8fae */ /* 0x0005e2000b901d44 */
[----:B------:R-:W-:Y:S03]  /*2eb10*/  @!P0 IADD3 R7, P1, R0, R52, RZ ;  /* 0x0000003400078210 */ /* 0x000fe60007f3e0ff */
[----:B------:R1:W-:Y:S02]  /*2eb20*/  @P0 STS.128 [R189+0x9000], RZ ;  /* 0x009000ffbd000388 */ /* 0x0003e40000000c00 */
[----:B--2---:R-:W-:Y:S01]  /*2eb30*/  @!P0 IMAD.X R11, R6, 0x1, R14, P1 ;  /* 0x00000001060b8824 */ /* 0x004fe200008e060e */
[C---:B------:R-:W-:Y:S04]  /*2eb40*/  @!P0 LEA R10, P1, R7.reuse, R12, 0x1 ;  /* 0x0000000c070a8211 */ /* 0x040fe800078208ff */
[----:B------:R-:W-:Y:S05]  /*2eb50*/  @!P0 LEA.HI.X R11, R7, R252, R11, 0x1, P1 ;  /* 0x000000fc070b8211 */ /* 0x000fea00008f0c0b */
[----:B------:R-:W-:Y:S01]  /*2eb60*/  @!PT LDS RZ, [RZ] ;  /* 0x00000000fffff984 */ /* 0x000fe20000000800 */
[----:B------:R-:W-:Y:S01]  /*2eb70*/  @!PT LDS RZ, [RZ] ;  /* 0x00000000fffff984 */ /* 0x000fe20000000800 */
[----:B------:R-:W-:Y:S01]  /*2eb80*/  @!PT LDS RZ, [RZ] ;  /* 0x00000000fffff984 */ /* 0x000fe20000000800 */
[----:B------:R1:W-:Y:S04]  /*2eb90*/  @!P0 LDGSTS.E.BYPASS.LTC128B.128 [R189+0x9000], [R10.64] ;  /* 0x090000000abd8fae */ /* 0x0003e8000b901d44 */
[----:B------:R1:W-:Y:S01]  /*2eba0*/  @P0 STS.128 [R189+0x9800], RZ ;  /* 0x009800ffbd000388 */ /* 0x0003e20000000c00 */
[----:B---3--:R-:W-:Y:S05]  /*2ebb0*/  @!P0 IADD3 R0, P1, R0, R50, RZ ;  /* 0x0000003200008210 */ /* 0x008fea0007f3e0ff */
[----:B------:R-:W-:Y:S01]  /*2ebc0*/  @!P0 IMAD.X R7, R6, 0x1, R13, P1 ;  /* 0x0000000106078824 */ /* 0x000fe200008e060d */
[C---:B------:R-:W-:Y:S04]  /*2ebd0*/  @!P0 LEA R6, P1, R0.reuse, R12, 0x1 ;  /* 0x0000000c00068211 */ /* 0x040fe800078208ff */
[----:B------:R-:W-:Y:S01]  /*2ebe0*/  @!P0 LEA.HI.X R7, R0, R252, R7, 0x1, P1 ;  /* 0x000000fc00078211 */ /* 0x000fe200008f0c07 */
[----:B------:R-:W-:Y:S04]  /*2ebf0*/  IMAD.MOV.U32 R252, RZ, RZ, R9 ;  /* 0x000000fffffc7224 */ /* 0x000fe800078e0009 */
[----:B------:R-:W-:Y:S01]  /*2ec00*/  @!PT LDS RZ, [RZ] ;  /* 0x00000000fffff984 */ /* 0x000fe20000000800 */
[----:B------:R-:W-:Y:S01]  /*2ec10*/  @!PT LDS RZ, [RZ] ;  /* 0x00000000fffff984 */ /* 0x000fe20000000800 */
[----:B------:R-:W-:Y:S01]  /*2ec20*/  @!PT LDS RZ, [RZ] ;  /* 0x00000000fffff984 */ /* 0x000fe20000000800 */
[----:B------:R1:W-:Y:S04]  /*2ec30*/  @!P0 LDGSTS.E.BYPASS.LTC128B.128 [R189+0x9800], [R6.64] ;  /* 0x0980000006bd8fae */ /* 0x0003e8000b901d44 */
[----:B------:R-:W0:Y:S02]  /*2ec40*/  LDGDEPBAR ;  /* 0x00000000000079af */ /* 0x000e240000000000 */
.L_x_3399:
[----:B--234-:R-:W-:Y:S05]  /*2ec50*/  BSYNC B1 ;  /* 0x0000000000017941 */ /* 0x01cfea0003800000 */
.L_x_3398:
[----:B------:R-:W2:Y:S01]  /*2ec60*/  S2R R0, SR_TID.X ;  /* 0x0000000000007919 */ /* 0x000ea20000002100 */
[----:B-1----:R-:W-:Y:S07]  /*2ec70*/  IADD3 R6, R83, -0x1, RZ ;  /* 0xffffffff53067810 */ /* 0x002fee0007ffe0ff */
[----:B------:R1:W3:Y:S04]  /*2ec80*/  LD.E R3, [R2.64+0xdc] ;  /* 0x0000dc0402037980 */ /* 0x0002e8000c101900 */
[----:B------:R-:W4:Y:S01]  /*2ec90*/  LDL.LU R86, [R1+0x10] ;  /* 0x0000100001567983 */ /* 0x000f220000300800 */
[----:B--2---:R-:W-:Y:S04]  /*2eca0*/  SHF.L.U32 R0, R0, 0x1, RZ ;  /* 0x0000000100007819 */ /* 0x004fe800000006ff */
[----:B------:R-:W-:Y:S04]  /*2ecb0*/  LOP3.LUT R0, R0, 0x6, RZ, 0xc0, !PT ;  /* 0x0000000600007812 */ /* 0x000fe800078ec0ff */
[----:B------:R-:W-:Y:S04]  /*2ecc0*/  LEA R0, R6, R0, 0x8 ;  /* 0x0000000006007211 */ /* 0x000fe800078e40ff */
[----:B-1----:R-:W1:Y:S02]  /*2ecd0*/  I2F R2, R0 ;  /* 0x0000000000027306 */ /* 0x002e640000201400 */
[CC--:B-1----:R-:W-:Y:S02]  /*2ece0*/  FFMA.FTZ R69, R132.reuse, R2.reuse, R236 ;  /* 0x0000000284457223 */ /* 0x0c2fe400000100ec */
[----:B------:R-:W-:Y:S01]  /*2ecf0*/  FFMA.FTZ R41, R132, R2, R213 ;  /* 0x0000000284297223 */ /* 0x000fe200000100d5 */
[----:B------:R-:W-:Y:S06]  /*2ed00*/  IADD3 R2, R0, 0x1, RZ ;  /* 0x0000000100027810 */ /* 0x000fec0007ffe0ff */
[----:B------:R-:W1:Y:S02]  /*2ed10*/  I2F R2, R2 ;  /* 0x0000000200027306 */ /* 0x000e640000201400 */
[C---:B-1----:R-:W-:Y:S01]  /*2ed20*/  FFMA.FTZ R72, R132.reuse, R2, R247 ;  /* 0x0000000284487223 */ /* 0x042fe200000100f7 */
[----:B------:R-:W-:Y:S01]  /*2ed30*/  MOV R247, R6 ;  /* 0x0000000600f77202 */ /* 0x000fe20000000f00 */
[----:B------:R-:W-:Y:S01]  /*2ed40*/  FFMA.FTZ R7, R132, R2, R225 ;  /* 0x0000000284077223 */ /* 0x000fe200000100e1 */
[----:B------:R-:W-:Y:S06]  /*2ed50*/  IADD3 R2, R0, 0x8, RZ ;  /* 0x0000000800027810 */ /* 0x000fec0007ffe0ff */
[----:B------:R-:W1:Y:S02]  /*2ed60*/  I2F R2, R2 ;  /* 0x0000000200027306 */ /* 0x000e640000201400 */
[CC--:B-1----:R-:W-:Y:S02]  /*2ed70*/  FFMA.FTZ R71, R132.reuse, R2.reuse, R235 ;  /* 0x0000000284477223 */ /* 0x0c2fe400000100eb */
        /* <DEDUP_REMOVED lines=314> */
[C---:B---3--:R-:W-:Y:S02]  /*30120*/  FMUL.FTZ R6, R3.reuse, R2 ;  /* 0x0000000203067220 */ /* 0x048fe40000410000 */
[----:B------:R-:W-:Y:S03]  /*30130*/  FADD.FTZ R0, -R2, R133 ;  /* 0x0000008502007221 */ /* 0x000fe60000010100 */
[----:B------:R-:W-:Y:S01]  /*30140*/  FSEL R6, R6, RZ, P0 ;  /* 0x000000ff06067208 */ /* 0x000fe20000000000 */
[----:B------:R-:W-:Y:S04]  /*30150*/  FMUL.FTZ R0, R3, R0 ;  /* 0x0000000003007220 */ /* 0x000fe80000410000 */
[-CC-:B------:R-:W-:Y:S01]  /*30160*/  FFMA.FTZ R133, R36, R3.reuse, -R6.reuse ;  /* 0x0000000324857223 */ /* 0x180fe20000010806 */
[----:B------:R-:W-:Y:S01]  /*30170*/  FMNMX.FTZ R36, R69, R136, !PT ;  /* 0x0000008845247209 */ /* 0x000fe20007810000 */
[----:B------:R-:W1:Y:S01]  /*30180*/  MUFU.EX2 R0, R0 ;  /* 0x0000000000007308 */ /* 0x000e620000000800 */
        /* <DEDUP_REMOVED lines=12> */
[----:B------:R-:W-:Y:S01]  /*30250*/  LDSM.16.MT88.4 R44, [R139+0xa000] ;  /* 0x00a000008b2c783b */ /* 0x000fe20000004200 */
        /* <DEDUP_REMOVED lines=38> */
[----:B-1----:R-:W-:Y:S01]  /*304c0*/  FMUL.FTZ R22, R0, R154 ;  /* 0x0000009a00167220 */ /* 0x002fe20000410000 */
[----:B------:R-:W-:Y:S01]  /*304d0*/  FMNMX.FTZ R36, R106, R36, !PT ;  /* 0x000000246a247209 */ /* 0x000fe20007810000 */
[--C-:B------:R-:W-:Y:S01]  /*304e0*/  FFMA.FTZ R233, R19, R3, -R6.reuse ;  /* 0x0000000313e97223 */ /* 0x100fe20000010806 */
[----:B------:R-:W3:Y:S01]  /*304f0*/  LDL.LU R154, [R1+0x14] ;  /* 0x00001400019a7983 */ /* 0x000ee20000300800 */
[----:B------:R-:W-:Y:S01]  /*30500*/  FMUL.FTZ R19, R0, R159 ;  /* 0x0000009f00137220 */ /* 0x000fe20000410000 */
[----:B------:R-:W-:Y:S01]  /*30510*/  FMNMX.FTZ R36, R107, R36, !PT ;  /* 0x000000246b247209 */ /* 0x000fe20007810000 */
[----:B------:R-:W-:Y:S01]  /*30520*/  MUFU.EX2 R55, R60 ;  /* 0x0000003c00377308 */ /* 0x000fe20000000800 */
[-CC-:B------:R-:W-:Y:S02]  /*30530*/  FFMA.FTZ R234, R18, R3.reuse, -R6.reuse ;  /* 0x0000000312ea7223 */ /* 0x180fe40000010806 */
[----:B------:R-:W-:Y:S01]  /*30540*/  FMNMX.FTZ R36, R226, R36, !PT ;  /* 0x00000024e2247209 */ /* 0x000fe20007810000 */
[----:B------:R-:W-:Y:S02]  /*30550*/  FMUL.FTZ R18, R0, R158 ;  /* 0x0000009e00127220 */ /* 0x000fe40000410000 */
[-CC-:B------:R-:W-:Y:S01]  /*30560*/  FFMA.FTZ R235, R17, R3.reuse, -R6.reuse ;  /* 0x0000000311eb7223 */ /* 0x180fe20000010806 */
[----:B------:R-:W-:Y:S01]  /*30570*/  FMNMX.FTZ R36, R114, R36, !PT ;  /* 0x0000002472247209 */ /* 0x000fe20007810000 */
[-CC-:B------:R-:W-:Y:S02]  /*30580*/  FFMA.FTZ R236, R16, R3.reuse, -R6.reuse ;  /* 0x0000000310ec7223 */ /* 0x180fe40000010806 */
[----:B------:R-:W-:Y:S01]  /*30590*/  MUFU.EX2 R56, R59 ;  /* 0x0000003b00387308 */ /* 0x000fe20000000800 */
[----:B------:R-:W-:Y:S01]  /*305a0*/  FMNMX.FTZ R36, R214, R36, !PT ;  /* 0x00000024d6247209 */ /* 0x000fe20007810000 */
[--C-:B------:R-:W-:Y:S02]  /*305b0*/  FFMA.FTZ R241, R11, R3, -R6.reuse ;  /* 0x000000030bf17223 */ /* 0x100fe40000010806 */
[----:B------:R-:W-:Y:S01]  /*305c0*/  FMUL.FTZ R11, R0, R167 ;  /* 0x000000a7000b7220 */ /* 0x000fe20000410000 */
[----:B------:R-:W-:Y:S01]  /*305d0*/  FMNMX.FTZ R36, R215, R36, !PT ;  /* 0x00000024d7247209 */ /* 0x000fe20007810000 */
[-CC-:B------:R-:W-:Y:S02]  /*305e0*/  FFMA.FTZ R242, R10, R3.reuse, -R6.reuse ;  /* 0x000000030af27223 */ /* 0x180fe40000010806 */
[----:B------:R-:W-:Y:S01]  /*305f0*/  FMUL.FTZ R10, R0, R166 ;  /* 0x000000a6000a7220 */ /* 0x000fe20000410000 */
[----:B------:R-:W-:Y:S01]  /*30600*/  FMNMX.FTZ R36, R200, R36, !PT ;  /* 0x00000024c8247209 */ /* 0x000fe20007810000 */
[----:B------:R-:W-:Y:S01]  /*30610*/  MUFU.EX2 R58, R58 ;  /* 0x0000003a003a7308 */ /* 0x000fe20000000800 */
[--C-:B------:R-:W-:Y:S02]  /*30620*/  FFMA.FTZ R243, R9, R3, -R6.reuse ;  /* 0x0000000309f37223 */ /* 0x100fe40000010806 */
[----:B------:R-:W-:Y:S01]  /*30630*/  FMNMX.FTZ R36, R202, R36, !PT ;  /* 0x00000024ca247209 */ /* 0x000fe20007810000 */
[C---:B--2---:R-:W-:Y:S02]  /*30640*/  FMUL.FTZ R7, R0.reuse, R171 ;  /* 0x000000ab00077220 */ /* 0x044fe40000410000 */
[----:B------:R-:W-:Y:S01]  /*30650*/  FMUL.FTZ R35, R0, R143 ;  /* 0x0000008f00237220 */ /* 0x000fe20000410000 */
        /* <DEDUP_REMOVED lines=20> */
[----:B------:R-:W-:Y:S01]  /*307a0*/  FMUL.FTZ R34, R0, R142 ;  /* 0x0000008e00227220 */ /* 0x000fe20000410000 */
[----:B------:R-:W-:Y:S01]  /*307b0*/  FMNMX.FTZ R36, R179, R36, !PT ;  /* 0x00000024b3247209 */ /* 0x000fe20007810000 */
[-CC-:B------:R-:W-:Y:S02]  /*307c0*/  FFMA.FTZ R206, R33, R3.reuse, -R6.reuse ;  /* 0x0000000321ce7223 */ /* 0x180fe40000010806 */
[-CC-:B------:R-:W-:Y:S01]  /*307d0*/  FFMA.FTZ R209, R32, R3.reuse, -R6.reuse ;  /* 0x0000000320d17223 */ /* 0x180fe20000010806 */
[----:B------:R-:W-:Y:S01]  /*307e0*/  FMNMX.FTZ R36, R176, R36, !PT ;  /* 0x00000024b0247209 */ /* 0x000fe20007810000 */
[----:B------:R-:W-:Y:S01]  /*307f0*/  MUFU.EX2 R49, R68 ;  /* 0x0000004400317308 */ /* 0x000fe20000000800 */
[--C-:B------:R-:W-:Y:S02]  /*30800*/  FFMA.FTZ R210, R31, R3, -R6.reuse ;  /* 0x000000031fd27223 */ /* 0x100fe40000010806 */
[----:B------:R-:W-:Y:S01]  /*30810*/  FMNMX.FTZ R36, R177, R36, !PT ;  /* 0x00000024b1247209 */ /* 0x000fe20007810000 */
[----:B------:R-:W-:Y:S02]  /*30820*/  FMUL.FTZ R31, R0, R147 ;  /* 0x00000093001f7220 */ /* 0x000fe40000410000 */
[-CC-:B------:R-:W-:Y:S01]  /*30830*/  FFMA.FTZ R211, R30, R3.reuse, -R6.reuse ;  /* 0x000000031ed37223 */ /* 0x180fe20000010806 */
[----:B------:R-:W-:Y:S01]  /*30840*/  FMNMX.FTZ R36, R174, R36, !PT ;  /* 0x00000024ae247209 */ /* 0x000fe20007810000 */
[----:B------:R-:W-:Y:S02]  /*30850*/  FMUL.FTZ R30, R0, R146 ;  /* 0x00000092001e7220 */ /* 0x000fe40000410000 */
[----:B------:R-:W1:Y:S01]  /*30860*/  MUFU.EX2 R39, R64 ;  /* 0x0000004000277308 */ /* 0x000e620000000800 */
[----:B------:R-:W-:Y:S01]  /*30870*/  FMNMX.FTZ R36, R175, R36, !PT ;  /* 0x00000024af247209 */ /* 0x000fe20007810000 */
[-CC-:B------:R-:W-:Y:S02]  /*30880*/  FFMA.FTZ R218, R29, R3.reuse, -R6.reuse ;  /* 0x000000031dda7223 */ /* 0x180fe40000010806 */
[-CC-:B------:R-:W-:Y:S01]  /*30890*/  FFMA.FTZ R219, R28, R3.reuse, -R6.reuse ;  /* 0x000000031cdb7223 */ /* 0x180fe20000010806 */
[----:B------:R-:W-:Y:S01]  /*308a0*/  FMNMX.FTZ R36, R172, R36, !PT ;  /* 0x00000024ac247209 */ /* 0x000fe20007810000 */
[--C-:B------:R-:W-:Y:S02]  /*308b0*/  FFMA.FTZ R220, R27, R3, -R6.reuse ;  /* 0x000000031bdc7223 */ /* 0x100fe40000010806 */
        /* <DEDUP_REMOVED lines=14> */
[--C-:B------:R-:W-:Y:S01]  /*309a0*/  FFMA.FTZ R231, R21, R3, -R6.reuse ;  /* 0x0000000315e77223 */ /* 0x100fe20000010806 */
[----:B-1----:R-:W-:Y:S01]  /*309b0*/  F2FP.PACK_AB R51, R54, R39 ;  /* 0x000000273633723e */ /* 0x002fe200000000ff */
        /* <DEDUP_REMOVED lines=9> */
[----:B------:R-:W-:Y:S01]  /*30a50*/  MUFU.EX2 R64, R105 ;  /* 0x0000006900407308 */ /* 0x000fe20000000800 */
[----:B------:R-:W-:Y:S01]  /*30a60*/  FMNMX.FTZ R36, R208, R36, !PT ;  /* 0x00000024d0247209 */ /* 0x000fe20007810000 */
[-CC-:B------:R-:W-:Y:S02]  /*30a70*/  FFMA.FTZ R239, R13, R3.reuse, -R6.reuse ;  /* 0x000000030def7223 */ /* 0x180fe40000010806 */
[-CC-:B------:R-:W-:Y:S01]  /*30a80*/  FFMA.FTZ R240, R12, R3.reuse, -R6.reuse ;  /* 0x000000030cf07223 */ /* 0x180fe20000010806 */
[----:B------:R-:W-:Y:S01]  /*30a90*/  FMNMX.FTZ R36, R212, R36, !PT ;  /* 0x00000024d4247209 */ /* 0x000fe20007810000 */
[-CC-:B------:R-:W-:Y:S02]  /*30aa0*/  FFMA.FTZ R244, R8, R3.reuse, -R6.reuse ;  /* 0x0000000308f47223 */ /* 0x180fe40000010806 */
[----:B------:R-:W-:Y:S01]  /*30ab0*/  FFMA.FTZ R245, R5, R3, -R6 ;  /* 0x0000000305f57223 */ /* 0x000fe20000010806 */
[----:B------:R-:W-:Y:S01]  /*30ac0*/  FMNMX.FTZ R36, R213, R36, !PT ;  /* 0x00000024d5247209 */ /* 0x000fe20007810000 */
[----:B------:R-:W-:Y:S01]  /*30ad0*/  MUFU.EX2 R68, R100 ;  /* 0x0000006400447308 */ /* 0x000fe20000000800 */
[C---:B------:R-:W-:Y:S01]  /*30ae0*/  FMUL.FTZ R6, R0.reuse, R170 ;  /* 0x000000aa00067220 */ /* 0x040fe20000410000 */
[----:B------:R-:W-:Y:S01]  /*30af0*/  MOV R170, R83 ;  /* 0x0000005300aa7202 */ /* 0x000fe20000000f00 */
[----:B----4-:R-:W-:Y:S01]  /*30b00*/  FFMA.FTZ R0, R0, R86, R41 ;  /* 0x0000005600007223 */ /* 0x010fe20000010029 */
[----:B------:R-:W-:Y:S02]  /*30b10*/  FMNMX.FTZ R36, R216, R36, !PT ;  /* 0x00000024d8247209 */ /* 0x000fe40007810000 */
[C---:B------:R-:W-:Y:S01]  /*30b20*/  F2FP.PACK_AB R41, R4.reuse, R41 ;  /* 0x000000290429723e */ /* 0x040fe200000000ff */
[----:B------:R-:W-:Y:S01]  /*30b30*/  FADD.FTZ R5, R4, R0 ;  /* 0x0000000004057221 */ /* 0x000fe20000010000 */
[----:B------:R-:W-:Y:S02]  /*30b40*/  FMNMX.FTZ R36, R217, R36, !PT ;  /* 0x00000024d9247209 */ /* 0x000fe40007810000 */
[----:B------:R-:W1:Y:S01]  /*30b50*/  MUFU.EX2 R4, R67 ;  /* 0x0000004300047308 */ /* 0x000e620000000800 */
[----:B------:R-:W-:Y:S01]  /*30b60*/  FADD.FTZ R5, R43, R5 ;  /* 0x000000052b057221 */ /* 0x000fe20000010000 */
[----:B------:R-:W-:Y:S04]  /*30b70*/  FMNMX.FTZ R36, R221, R36, !PT ;  /* 0x00000024dd247209 */ /* 0x000fe80007810000 */
[----:B------:R-:W-:Y:S04]  /*30b80*/  FMNMX.FTZ R36, R222, R36, !PT ;  /* 0x00000024de247209 */ /* 0x000fe80007810000 */
[----:B------:R-:W-:Y:S01]  /*30b90*/  MUFU.EX2 R67, R101 ;  /* 0x0000006500437308 */ /* 0x000fe20000000800 */
[----:B------:R-:W-:Y:S04]  /*30ba0*/  FMNMX.FTZ R36, R223, R36, !PT ;  /* 0x00000024df247209 */ /* 0x000fe80007810000 */
[----:B------:R-:W-:Y:S04]  /*30bb0*/  FMNMX.FTZ R36, R225, R36, !PT ;  /* 0x00000024e1247209 */ /* 0x000fe80007810000 */
[----:B------:R-:W-:Y:S01]  /*30bc0*/  FMNMX.FTZ R36, R116, R36, !PT ;  /* 0x0000002474247209 */ /* 0x000fe20007810000 */
[----:B------:R-:W-:Y:S03]  /*30bd0*/  MUFU.EX2 R151, R126 ;  /* 0x0000007e00977308 */ /* 0x000fe60000000800 */
[----:B------:R-:W-:Y:S01]  /*30be0*/  FMNMX.FTZ R36, R117, R36, !PT ;  /* 0x0000002475247209 */ /* 0x000fe20007810000 */
[C---:B-1----:R-:W-:Y:S01]  /*30bf0*/  FADD.FTZ R8, R4.reuse, R5 ;  /* 0x0000000504087221 */ /* 0x042fe20000010000 */
[----:B------:R-:W-:Y:S02]  /*30c00*/  F2FP.PACK_AB R43, R4, R43 ;  /* 0x0000002b042b723e */ /* 0x000fe400000000ff */
        /* <DEDUP_REMOVED lines=8> */
[----:B------:R-:W-:Y:S02]  /*30c90*/  MUFU.EX2 R150, R131 ;  /* 0x0000008300967308 */ /* 0x000fe40000000800 */
[----:B------:R-:W1:Y:S08]  /*30ca0*/  SHFL.BFLY PT, R0, R36, 0x2, 0x1f ;  /* 0x0c401f0024007f89 */ /* 0x000e7000000e0000 */
[----:B------:R-:W-:Y:S10]  /*30cb0*/  MUFU.EX2 R105, R108 ;  /* 0x0000006c00697308 */ /* 0x000ff40000000800 */
[----:B------:R-:W-:Y:S01]  /*30cc0*/  MUFU.EX2 R147, R119 ;  /* 0x0000007700937308 */ /* 0x000fe20000000800 */
[----:B-1----:R-:W-:Y:S09]  /*30cd0*/  FMNMX.FTZ R36, R36, R0, !PT ;  /* 0x0000000024247209 */ /* 0x002ff20007810000 */
[----:B------:R-:W-:Y:S01]  /*30ce0*/  MUFU.EX2 R130, R130 ;  /* 0x0000008200827308 */ /* 0x000fe20000000800 */
[----:B------:R-:W1:Y:S09]  /*30cf0*/  SHFL.BFLY PT, R0, R36, 0x1, 0x1f ;  /* 0x0c201f0024007f89 */ /* 0x000e7200000e0000 */
[----:B------:R-:W-:Y:S10]  /*30d00*/  MUFU.EX2 R119, R210 ;  /* 0x000000d200777308 */ /* 0x000ff40000000800 */
[----:B------:R-:W-:Y:S01]  /*30d10*/  MUFU.EX2 R101, R220 ;  /* 0x000000dc00657308 */ /* 0x000fe20000000800 */
[----:B-1----:R-:W-:Y:S04]  /*30d20*/  FMNMX.FTZ R36, R36, R0, !PT ;  /* 0x0000000024247209 */ /* 0x002fe80007810000 */
[C---:B------:R-:W-:Y:S01]  /*30d30*/  FSETP.NEU.FTZ.AND P0, PT, R36.reuse, -INF , PT ;  /* 0xff8000002400780b */ /* 0x040fe20003f1d000 */
[C---:B------:R-:W-:Y:S04]  /*30d40*/  FMUL.FTZ R38, R3.reuse, R36 ;  /* 0x0000002403267220 */ /* 0x040fe80000410000 */
[----:B------:R-:W-:Y:S01]  /*30d50*/  MUFU.EX2 R100, R224 ;  /* 0x000000e000647308 */ /* 0x000fe20000000800 */
[----:B------:R-:W-:Y:S01]  /*30d60*/  FADD.FTZ R0, -R36, R136 ;  /* 0x0000008824007221 */ /* 0x000fe20000010100 */
[----:B------:R-:W-:Y:S03]  /*30d70*/  FSEL R38, R38, RZ, P0 ;  /* 0x000000ff26267208 */ /* 0x000fe60000000000 */
[----:B------:R-:W-:Y:S02]  /*30d80*/  FMUL.FTZ R0, R3, R0 ;  /* 0x0000000003007220 */ /* 0x000fe40000410000 */
[-CC-:B------:R-:W-:Y:S03]  /*30d90*/  FFMA.FTZ R5, R69, R3.reuse, -R38.reuse ;  /* 0x0000000345057223 */ /* 0x180fe60000010826 */
[----:B------:R-:W-:Y:S01]  /*30da0*/  MUFU.EX2 R91, R230 ;  /* 0x000000e6005b7308 */ /* 0x000fe20000000800 */
[-CC-:B------:R-:W-:Y:S02]  /*30db0*/  FFMA.FTZ R32, R75, R3.reuse, -R38.reuse ;  /* 0x000000034b207223 */ /* 0x180fe40000010826 */
[-CC-:B------:R-:W-:Y:S07]  /*30dc0*/  FFMA.FTZ R37, R74, R3.reuse, -R38.reuse ;  /* 0x000000034a257223 */ /* 0x180fee0000010826 */
[----:B------:R1:W-:Y:S10]  /*30dd0*/  MUFU.EX2 R77, R5 ;  /* 0x00000005004d7308 */ /* 0x0003f40000000800 */
[----:B------:R-:W2:Y:S10]  /*30de0*/  MUFU.EX2 R0, R0 ;  /* 0x0000000000007308 */ /* 0x000eb40000000800 */
[----:B------:R-:W-:Y:S01]  /*30df0*/  MUFU.EX2 R83, R37 ;  /* 0x0000002500537308 */ /* 0x000fe20000000800 */
[--C-:B-1----:R-:W-:Y:S09]  /*30e00*/  FFMA.FTZ R5, R72, R3, -R38.reuse ;  /* 0x0000000348057223 */ /* 0x102ff20000010826 */
[----:B------:R1:W4:Y:S01]  /*30e10*/  MUFU.EX2 R85, R5 ;  /* 0x0000000500557308 */ /* 0x0003220000000800 */
[C---:B--2---:R-:W-:Y:S02]  /*30e20*/  FMUL.FTZ R9, R0.reuse, R165 ;  /* 0x000000a500097220 */ /* 0x044fe40000410000 */
[C---:B------:R-:W-:Y:S02]  /*30e30*/  FMUL.FTZ R12, R0.reuse, R160 ;  /* 0x000000a0000c7220 */ /* 0x040fe40000410000 */
[C---:B------:R-:W-:Y:S02]  /*30e40*/  FMUL.FTZ R13, R0.reuse, R161 ;  /* 0x000000a1000d7220 */ /* 0x040fe40000410000 */
[C---:B------:R-:W-:Y:S03]  /*30e50*/  FMUL.FTZ R16, R0.reuse, R156 ;  /* 0x0000009c00107220 */ /* 0x040fe60000410000 */
[----:B------:R-:W-:Y:S01]  /*30e60*/  MUFU.EX2 R69, R113 ;  /* 0x0000007100457308 */ /* 0x000fe20000000800 */
[C---:B------:R-:W-:Y:S02]  /*30e70*/  FMUL.FTZ R17, R0.reuse, R157 ;  /* 0x0000009d00117220 */ /* 0x040fe40000410000 */
[C---:B------:R-:W-:Y:S01]  /*30e80*/  FMUL.FTZ R20, R0.reuse, R152 ;  /* 0x0000009800147220 */ /* 0x040fe20000410000 */
[----:B------:R-:W-:Y:S01]  /*30e90*/  LDSM.16.MT88.4 R156, [R182+0x11800] ;  /* 0x01180000b69c783b */ /* 0x000fe20000004200 */
[C---:B------:R-:W-:Y:S02]  /*30ea0*/  FMUL.FTZ R21, R0.reuse, R153 ;  /* 0x0000009900157220 */ /* 0x040fe40000410000 */
[C---:B------:R-:W-:Y:S02]  /*30eb0*/  FMUL.FTZ R24, R0.reuse, R148 ;  /* 0x0000009400187220 */ /* 0x040fe40000410000 */
[C---:B------:R-:W-:Y:S01]  /*30ec0*/  FMUL.FTZ R25, R0.reuse, R149 ;  /* 0x0000009500197220 */ /* 0x040fe20000410000 */
[----:B------:R-:W-:Y:S01]  /*30ed0*/  MUFU.EX2 R148, R115 ;  /* 0x0000007300947308 */ /* 0x000fe20000000800 */
[C---:B------:R-:W-:Y:S02]  /*30ee0*/  FMUL.FTZ R28, R0.reuse, R144 ;  /* 0x00000090001c7220 */ /* 0x040fe40000410000 */
[--C-:B-1----:R-:W-:Y:S01]  /*30ef0*/  FFMA.FTZ R5, R71, R3, -R38.reuse ;  /* 0x0000000347057223 */ /* 0x102fe20000010826 */
[----:B----4-:R-:W-:Y:S01]  /*30f00*/  F2FP.PACK_AB R40, R85, R77 ;  /* 0x0000004d5528723e */ /* 0x010fe200000000ff */
[C---:B------:R-:W-:Y:S02]  /*30f10*/  FMUL.FTZ R29, R0.reuse, R145 ;  /* 0x00000091001d7220 */ /* 0x040fe40000410000 */
[----:B------:R-:W-:Y:S02]  /*30f20*/  FMUL.FTZ R33, R0, R141 ;  /* 0x0000008d00217220 */ /* 0x000fe40000410000 */
[-CC-:B------:R-:W-:Y:S01]  /*30f30*/  FFMA.FTZ R37, R76, R3.reuse, -R38.reuse ;  /* 0x000000034c257223 */ /* 0x180fe20000010826 */
[----:B------:R1:W-:Y:S10]  /*30f40*/  MUFU.EX2 R86, R5 ;  /* 0x0000000500567308 */ /* 0x0003f40000000800 */
[----:B------:R2:W-:Y:S10]  /*30f50*/  MUFU.EX2 R71, R32 ;  /* 0x0000002000477308 */ /* 0x0005f40000000800 */
[----:B------:R-:W4:Y:S01]  /*30f60*/  MUFU.EX2 R84, R37 ;  /* 0x0000002500547308 */ /* 0x000f220000000800 */
[-CC-:B-1----:R-:W-:Y:S09]  /*30f70*/  FFMA.FTZ R5, R70, R3.reuse, -R38.reuse ;  /* 0x0000000346057223 */ /* 0x182ff20000010826 */
[----:B------:R1:W5:Y:S01]  /*30f80*/  MUFU.EX2 R88, R5 ;  /* 0x0000000500587308 */ /* 0x0003620000000800 */
[--C-:B--2---:R-:W-:Y:S09]  /*30f90*/  FFMA.FTZ R32, R73, R3, -R38.reuse ;  /* 0x0000000349207223 */ /* 0x104ff20000010826 */
[----:B------:R-:W2:Y:S01]  /*30fa0*/  MUFU.EX2 R87, R32 ;  /* 0x0000002000577308 */ /* 0x000ea20000000800 */
[----:B----4-:R-:W-:Y:S01]  /*30fb0*/  F2FP.PACK_AB R50, R84, R83 ;  /* 0x000000535432723e */ /* 0x010fe200000000ff */
[----:B------:R-:W-:Y:S08]  /*30fc0*/  FFMA.FTZ R37, R81, R3, -R38 ;  /* 0x0000000351257223 */ /* 0x000ff00000010826 */
[----:B------:R4:W-:Y:S01]  /*30fd0*/  MUFU.EX2 R72, R37 ;  /* 0x0000002500487308 */ /* 0x0009e20000000800 */
[----:B-1----:R-:W-:Y:S01]  /*30fe0*/  FADD.FTZ R5, R49, R8 ;  /* 0x0000000831057221 */ /* 0x002fe20000010000 */
[----:B------:R-:W-:Y:S01]  /*30ff0*/  F2FP.PACK_AB R49, R4, R49 ;  /* 0x000000310431723e */ /* 0x000fe200000000ff */
[----:B------:R-:W-:Y:S01]  /*31000*/  FMUL.FTZ R8, R0, R164 ;  /* 0x000000a400087220 */ /* 0x000fe20000410000 */
[----:B-----5:R-:W-:Y:S01]  /*31010*/  F2FP.PACK_AB R42, R88, R86 ;  /* 0x00000056582a723e */ /* 0x020fe200000000ff */
[----:B------:R-:W-:Y:S01]  /*31020*/  FADD.FTZ R61, R4, R5 ;  /* 0x00000005043d7221 */ /* 0x000fe20000010000 */
[----:B------:R-:W-:Y:S01]  /*31030*/  LDSM.16.MT88.4 R164, [R139+0x11800] ;  /* 0x011800008ba4783b */ /* 0x000fe20000004200 */
[C---:B------:R-:W-:Y:S03]  /*31040*/  FMUL.FTZ R4, R0.reuse, R168 ;  /* 0x000000a800047220 */ /* 0x040fe60000410000 */
[----:B------:R-:W-:Y:S01]  /*31050*/  MUFU.EX2 R144, R122 ;  /* 0x0000007a00907308 */ /* 0x000fe20000000800 */
[C---:B------:R-:W-:Y:S01]  /*31060*/  FMUL.FTZ R5, R0.reuse, R169 ;  /* 0x000000a900057220 */ /* 0x040fe20000410000 */
[----:B--2---:R-:W-:Y:S01]  /*31070*/  F2FP.PACK_AB R48, R87, R71 ;  /* 0x000000475730723e */ /* 0x004fe200000000ff */
[----:B------:R-:W-:Y:S05]  /*31080*/  FMUL.FTZ R32, R0, R140 ;  /* 0x0000008c00207220 */ /* 0x000fea0000410000 */
[C---:B------:R-:W-:Y:S02]  /*31090*/  HMMA.16816.F32 R4, R40.reuse, R44, R4 ;  /* 0x0000002c2804723c */ /* 0x040fe40000001804 */
[----:B------:R-:W-:Y:S03]  /*310a0*/  MUFU.EX2 R152, R127 ;  /* 0x0000007f00987308 */ /* 0x000fe60000000800 */
[-CC-:B----4-:R-:W-:Y:S03]  /*310b0*/  FFMA.FTZ R37, R80, R3.reuse, -R38.reuse ;  /* 0x0000000350257223 */ /* 0x190fe60000010826 */
[C---:B------:R-:W-:Y:S01]  /*310c0*/  HMMA.16816.F32 R8, R40.reuse, R46, R8 ;  /* 0x0000002e2808723c */ /* 0x040fe20000001808 */
[----:B------:R-:W1:Y:S03]  /*310d0*/  LDSM.16.MT88.4 R44, [R182+0xa000] ;  /* 0x00a00000b62c783b */ /* 0x000e660000004200 */
[----:B------:R2:W4:Y:S10]  /*310e0*/  MUFU.EX2 R78, R37 ;  /* 0x00000025004e7308 */ /* 0x0005340000000800 */
[----:B------:R-:W-:Y:S10]  /*310f0*/  MUFU.EX2 R141, R133 ;  /* 0x00000085008d7308 */ /* 0x000ff40000000800 */
[----:B------:R-:W-:Y:S01]  /*31100*/  MUFU.EX2 R70, R112 ;  /* 0x0000007000467308 */ /* 0x000fe20000000800 */
[-CC-:B--2---:R-:W-:Y:S09]  /*31110*/  FFMA.FTZ R37, R79, R3.reuse, -R38.reuse ;  /* 0x000000034f257223 */ /* 0x184ff20000010826 */
[----:B------:R2:W-:Y:S01]  /*31120*/  MUFU.EX2 R76, R37 ;  /* 0x00000025004c7308 */ /* 0x0005e20000000800 */
[C---:B-1----:R-:W-:Y:S09]  /*31130*/  HMMA.16816.F32 R12, R40.reuse, R44, R12 ;  /* 0x0000002c280c723c */ /* 0x042ff2000000180c */
[----:B------:R-:W-:Y:S01]  /*31140*/  MUFU.EX2 R127, R206 ;  /* 0x000000ce007f7308 */ /* 0x000fe20000000800 */
[C---:B------:R-:W-:Y:S01]  /*31150*/  HMMA.16816.F32 R16, R40.reuse, R46, R16 ;  /* 0x0000002e2810723c */ /* 0x040fe20000001810 */
[----:B------:R-:W1:Y:S08]  /*31160*/  LDSM.16.MT88.4 R44, [R180+0xa000] ;  /* 0x00a00000b42c783b */ /* 0x000e700000004200 */
[----:B------:R-:W-:Y:S03]  /*31170*/  MUFU.EX2 R112, R209 ;  /* 0x000000d100707308 */ /* 0x000fe60000000800 */
[-CC-:B--2---:R-:W-:Y:S07]  /*31180*/  FFMA.FTZ R37, R82, R3.reuse, -R38.reuse ;  /* 0x0000000352257223 */ /* 0x184fee0000010826 */
[----:B------:R2:W5:Y:S10]  /*31190*/  MUFU.EX2 R80, R37 ;  /* 0x0000002500507308 */ /* 0x0005740000000800 */
[----:B------:R-:W-:Y:S01]  /*311a0*/  MUFU.EX2 R122, R211 ;  /* 0x000000d3007a7308 */ /* 0x000fe20000000800 */
[-CC-:B--2---:R-:W-:Y:S01]  /*311b0*/  FFMA.FTZ R37, R94, R3.reuse, -R38.reuse ;  /* 0x000000035e257223 */ /* 0x184fe20000010826 */
[C---:B-1----:R-:W-:Y:S08]  /*311c0*/  HMMA.16816.F32 R20, R40.reuse, R44, R20 ;  /* 0x0000002c2814723c */ /* 0x042ff00000001814 */
[----:B------:R-:W-:Y:S01]  /*311d0*/  MUFU.EX2 R94, R227 ;  /* 0x000000e3005e7308 */ /* 0x000fe20000000800 */
[C---:B------:R-:W-:Y:S01]  /*311e0*/  HMMA.16816.F32 R24, R40.reuse, R46, R24 ;  /* 0x0000002e2818723c */ /* 0x040fe20000001818 */
[----:B------:R-:W1:Y:S08]  /*311f0*/  LDSM.16.MT88.4 R44, [R181+0xa000] ;  /* 0x00a00000b52c783b */ /* 0x000e700000004200 */
[----:B------:R2:W-:Y:S03]  /*31200*/  MUFU.EX2 R73, R37 ;  /* 0x0000002500497308 */ /* 0x0005e60000000800 */
[-CC-:B--2---:R-:W-:Y:S07]  /*31210*/  FFMA.FTZ R37, R93, R3.reuse, -R38.reuse ;  /* 0x000000035d257223 */ /* 0x184fee0000010826 */
[----:B------:R-:W-:Y:S10]  /*31220*/  MUFU.EX2 R93, R228 ;  /* 0x000000e4005d7308 */ /* 0x000ff40000000800 */
[----:B------:R2:W2:Y:S01]  /*31230*/  MUFU.EX2 R82, R37 ;  /* 0x0000002500527308 */ /* 0x0004a20000000800 */
[C---:B-1----:R-:W-:Y:S08]  /*31240*/  HMMA.16816.F32 R28, R40.reuse, R44, R28 ;  /* 0x0000002c281c723c */ /* 0x042ff0000000181c */
[----:B------:R-:W-:Y:S01]  /*31250*/  HMMA.16816.F32 R32, R40, R46, R32 ;  /* 0x0000002e2820723c */ /* 0x000fe20000001820 */
[----:B------:R-:W1:Y:S08]  /*31260*/  LDSM.16.MT88.4 R40, [R139+0xa800] ;  /* 0x00a800008b28783b */ /* 0x000e700000004200 */
[----:B------:R-:W-:Y:S03]  /*31270*/  LDSM.16.MT88.4 R44, [R139+0xb000] ;  /* 0x00b000008b2c783b */ /* 0x000fe60000004200 */
[-CC-:B--2---:R-:W-:Y:S02]  /*31280*/  FFMA.FTZ R37, R92, R3.reuse, -R38.reuse ;  /* 0x000000035c257223 */ /* 0x184fe40000010826 */
[----:B------:R-:W-:Y:S10]  /*31290*/  MUFU.EX2 R92, R229 ;  /* 0x000000e5005c7308 */ /* 0x000ff40000000800 */
[----:B------:R2:W-:Y:S01]  /*312a0*/  MUFU.EX2 R79, R37 ;  /* 0x00000025004f7308 */ /* 0x0005e20000000800 */
[C---:B-1----:R-:W-:Y:S08]  /*312b0*/  HMMA.16816.F32 R4, R48.reuse, R40, R4 ;  /* 0x000000283004723c */ /* 0x042ff00000001804 */
[C---:B------:R-:W-:Y:S01]  /*312c0*/  HMMA.16816.F32 R8, R48.reuse, R42, R8 ;  /* 0x0000002a3008723c */ /* 0x040fe20000001808 */
[----:B------:R-:W1:Y:S03]  /*312d0*/  LDSM.16.MT88.4 R40, [R182+0xa800] ;  /* 0x00a80000b628783b */ /* 0x000e660000004200 */
[-CC-:B--2---:R-:W-:Y:S04]  /*312e0*/  FFMA.FTZ R37, R95, R3.reuse, -R38.reuse ;  /* 0x000000035f257223 */ /* 0x184fe80000010826 */
[----:B------:R2:W1:Y:S04]  /*312f0*/  MUFU.EX2 R81, R37 ;  /* 0x0000002500517308 */ /* 0x0004680000000800 */
[----:B--2---:R-:W-:Y:S06]  /*31300*/  FADD.FTZ R37, R39, R61 ;  /* 0x0000003d27257221 */ /* 0x004fec0000010000 */
[----:B------:R-:W2:Y:S01]  /*31310*/  MUFU.EX2 R61, R99 ;  /* 0x00000063003d7308 */ /* 0x000ea20000000800 */
[----:B------:R-:W-:Y:S02]  /*31320*/  FADD.FTZ R39, R54, R37 ;  /* 0x0000002536277221 */ /* 0x000fe40000010000 */
[-CC-:B------:R-:W-:Y:S01]  /*31330*/  FFMA.FTZ R37, R103, R3.reuse, -R38.reuse ;  /* 0x0000000367257223 */ /* 0x180fe20000010826 */
[C---:B-1----:R-:W-:Y:S06]  /*31340*/  HMMA.16816.F32 R12, R48.reuse, R40, R12 ;  /* 0x00000028300c723c */ /* 0x042fec000000180c */
[----:B------:R1:W-:Y:S02]  /*31350*/  MUFU.EX2 R74, R37 ;  /* 0x00000025004a7308 */ /* 0x0003e40000000800 */
[C---:B------:R-:W-:Y:S01]  /*31360*/  HMMA.16816.F32 R16, R48.reuse, R42, R16 ;  /* 0x0000002a3010723c */ /* 0x040fe20000001810 */
[----:B------:R-:W2:Y:S07]  /*31370*/  LDSM.16.MT88.4 R40, [R180+0xa800] ;  /* 0x00a80000b428783b */ /* 0x000eae0000004200 */
[----:B------:R-:W-:Y:S10]  /*31380*/  MUFU.EX2 R103, R109 ;  /* 0x0000006d00677308 */ /* 0x000ff40000000800 */
[----:B------:R-:W-:Y:S01]  /*31390*/  MUFU.EX2 R99, R219 ;  /* 0x000000db00637308 */ /* 0x000fe20000000800 */
[-CC-:B-1----:R-:W-:Y:S09]  /*313a0*/  FFMA.FTZ R37, R102, R3.reuse, -R38.reuse ;  /* 0x0000000366257223 */ /* 0x182ff20000010826 */
[----:B------:R1:W1:Y:S10]  /*313b0*/  MUFU.EX2 R118, R37 ;  /* 0x0000002500767308 */ /* 0x0002740000000800 */
[----:B------:R-:W-:Y:S01]  /*313c0*/  MUFU.EX2 R102, R218 ;  /* 0x000000da00667308 */ /* 0x000fe20000000800 */
[C---:B--2---:R-:W-:Y:S08]  /*313d0*/  HMMA.16816.F32 R20, R48.reuse, R40, R20 ;  /* 0x000000283014723c */ /* 0x044ff00000001814 */
[C---:B------:R-:W-:Y:S01]  /*313e0*/  HMMA.16816.F32 R24, R48.reuse, R42, R24 ;  /* 0x0000002a3018723c */ /* 0x040fe20000001818 */
[----:B------:R-:W2:Y:S03]  /*313f0*/  LDSM.16.MT88.4 R40, [R181+0xa800] ;  /* 0x00a80000b528783b */ /* 0x000ea60000004200 */
[-CC-:B-1----:R-:W-:Y:S04]  /*31400*/  FFMA.FTZ R37, R106, R3.reuse, -R38.reuse ;  /* 0x000000036a257223 */ /* 0x182fe80000010826 */
[----:B------:R1:W-:Y:S04]  /*31410*/  MUFU.EX2 R110, R37 ;  /* 0x00000025006e7308 */ /* 0x0003e80000000800 */
[--C-:B-1----:R-:W-:Y:S06]  /*31420*/  FFMA.FTZ R37, R107, R3, -R38.reuse ;  /* 0x000000036b257223 */ /* 0x102fec0000010826 */
[----:B------:R1:W1:Y:S01]  /*31430*/  MUFU.EX2 R111, R37 ;  /* 0x00000025006f7308 */ /* 0x0002620000000800 */
[C---:B--2---:R-:W-:Y:S07]  /*31440*/  HMMA.16816.F32 R28, R48.reuse, R40, R28 ;  /* 0x00000028301c723c */ /* 0x044fee000000181c */
[C---:B------:R-:W-:Y:S01]  /*31450*/  F2FP.PACK_AB R41, R53.reuse, R52 ;  /* 0x000000343529723e */ /* 0x040fe200000000ff */
[----:B------:R-:W-:Y:S01]  /*31460*/  HMMA.16816.F32 R32, R48, R42, R32 ;  /* 0x0000002a3020723c */ /* 0x000fe20000001820 */
[----:B------:R-:W-:Y:S03]  /*31470*/  LDSM.16.MT88.4 R48, [R182+0xc800] ;  /* 0x00c80000b630783b */ /* 0x000fe60000004200 */
[----:B----4-:R-:W-:Y:S03]  /*31480*/  F2FP.PACK_AB R40, R78, R72 ;  /* 0x000000484e28723e */ /* 0x010fe600000000ff */
[----:B------:R-:W-:Y:S02]  /*31490*/  F2FP.PACK_AB R43, R56, R55 ;  /* 0x00000037382b723e */ /* 0x000fe400000000ff */
[----:B-----5:R-:W-:Y:S03]  /*314a0*/  F2FP.PACK_AB R42, R80, R76 ;  /* 0x0000004c502a723e */ /* 0x020fe600000000ff */
[----:B-1----:R-:W-:Y:S04]  /*314b0*/  FADD.FTZ R37, R52, R39 ;  /* 0x0000002734257221 */ /* 0x002fe80000010000 */
[C---:B------:R-:W-:Y:S05]  /*314c0*/  HMMA.16816.F32 R4, R40.reuse, R44, R4 ;  /* 0x0000002c2804723c */ /* 0x040fea0000001804 */
[----:B------:R-:W-:Y:S02]  /*314d0*/  FADD.FTZ R39, R53, R37 ;  /* 0x0000002535277221 */ /* 0x000fe40000010000 */
[-CC-:B------:R-:W-:Y:S01]  /*314e0*/  FFMA.FTZ R37, R226, R3.reuse, -R38.reuse ;  /* 0x00000003e2257223 */ /* 0x180fe20000010826 */
[C---:B------:R-:W-:Y:S01]  /*314f0*/  HMMA.16816.F32 R8, R40.reuse, R46, R8 ;  /* 0x0000002e2808723c */ /* 0x040fe20000001808 */
[----:B------:R-:W1:Y:S02]  /*31500*/  LDSM.16.MT88.4 R44, [R182+0xb000] ;  /* 0x00b00000b62c783b */ /* 0x000e640000004200 */
[----:B------:R2:W-:Y:S01]  /*31510*/  MUFU.EX2 R75, R37 ;  /* 0x00000025004b7308 */ /* 0x0005e20000000800 */
[----:B------:R-:W-:Y:S04]  /*31520*/  MOV R226, R170 ;  /* 0x000000aa00e27202 */ /* 0x000fe80000000f00 */
[----:B------:R-:W-:Y:S01]  /*31530*/  ISETP.GT.AND P0, PT, R226, 0x1, PT ;  /* 0x00000001e200780c */ /* 0x000fe20003f04270 */
[-CC-:B--2---:R-:W-:Y:S04]  /*31540*/  FFMA.FTZ R37, R114, R3.reuse, -R38.reuse ;  /* 0x0000000372257223 */ /* 0x184fe80000010826 */
[----:B------:R2:W4:Y:S01]  /*31550*/  MUFU.EX2 R140, R37 ;  /* 0x00000025008c7308 */ /* 0x0005220000000800 */
[C---:B-1----:R-:W-:Y:S08]  /*31560*/  HMMA.16816.F32 R12, R40.reuse, R44, R12 ;  /* 0x0000002c280c723c */ /* 0x042ff0000000180c */
[C---:B------:R-:W-:Y:S01]  /*31570*/  HMMA.16816.F32 R16, R40.reuse, R46, R16 ;  /* 0x0000002e2810723c */ /* 0x040fe20000001810 */
[----:B------:R-:W1:Y:S03]  /*31580*/  LDSM.16.MT88.4 R44, [R180+0xb000] ;  /* 0x00b00000b42c783b */ /* 0x000e660000004200 */
[-CC-:B--2---:R-:W-:Y:S04]  /*31590*/  FFMA.FTZ R37, R214, R3.reuse, -R38.reuse ;  /* 0x00000003d6257223 */ /* 0x184fe80000010826 */
[----:B------:R2:W-:Y:S04]  /*315a0*/  MUFU.EX2 R114, R37 ;  /* 0x0000002500727308 */ /* 0x0005e80000000800 */
[-CC-:B--2---:R-:W-:Y:S06]  /*315b0*/  FFMA.FTZ R37, R215, R3.reuse, -R38.reuse ;  /* 0x00000003d7257223 */ /* 0x184fec0000010826 */
[----:B------:R2:W5:Y:S01]  /*315c0*/  MUFU.EX2 R123, R37 ;  /* 0x00000025007b7308 */ /* 0x0005620000000800 */
[C---:B-1----:R-:W-:Y:S08]  /*315d0*/  HMMA.16816.F32 R20, R40.reuse, R44, R20 ;  /* 0x0000002c2814723c */ /* 0x042ff00000001814 */
[C---:B------:R-:W-:Y:S01]  /*315e0*/  HMMA.16816.F32 R24, R40.reuse, R46, R24 ;  /* 0x0000002e2818723c */ /* 0x040fe20000001818 */
[----:B------:R-:W1:Y:S03]  /*315f0*/  LDSM.16.MT88.4 R44, [R181+0xb000] ;  /* 0x00b00000b52c783b */ /* 0x000e660000004200 */
[----:B--2---:R-:W-:Y:S05]  /*31600*/  FADD.FTZ R37, R55, R39 ;  /* 0x0000002737257221 */ /* 0x004fea0000010000 */
[----:B------:R-:W-:Y:S03]  /*31610*/  LDSM.16.MT88.4 R52, [R182+0xd800] ;  /* 0x00d80000b634783b */ /* 0x000fe60000004200 */
[----:B------:R-:W-:Y:S02]  /*31620*/  FADD.FTZ R39, R56, R37 ;  /* 0x0000002538277221 */ /* 0x000fe40000010000 */
[-CC-:B------:R-:W-:Y:S04]  /*31630*/  FFMA.FTZ R37, R200, R3.reuse, -R38.reuse ;  /* 0x00000003c8257223 */ /* 0x180fe80000010826 */
[----:B------:R2:W-:Y:S01]  /*31640*/  MUFU.EX2 R104, R37 ;  /* 0x0000002500687308 */ /* 0x0005e20000000800 */
[C---:B-1----:R-:W-:Y:S03]  /*31650*/  HMMA.16816.F32 R28, R40.reuse, R44, R28 ;  /* 0x0000002c281c723c */ /* 0x042fe6000000181c */
[--C-:B--2---:R-:W-:Y:S05]  /*31660*/  FFMA.FTZ R37, R202, R3, -R38.reuse ;  /* 0x00000003ca257223 */ /* 0x104fea0000010826 */
[----:B------:R-:W-:Y:S01]  /*31670*/  HMMA.16816.F32 R32, R40, R46, R32 ;  /* 0x0000002e2820723c */ /* 0x000fe20000001820 */
[----:B------:R-:W1:Y:S01]  /*31680*/  LDSM.16.MT88.4 R44, [R139+0xb800] ;  /* 0x00b800008b2c783b */ /* 0x000e620000004200 */
[----:B------:R2:W1:Y:S05]  /*31690*/  MUFU.EX2 R149, R37 ;  /* 0x0000002500957308 */ /* 0x00046a0000000800 */
[----:B------:R-:W-:Y:S02]  /*316a0*/  F2FP.PACK_AB R41, R58, R57 ;  /* 0x000000393a29723e */ /* 0x000fe400000000ff */
[----:B------:R-:W-:Y:S03]  /*316b0*/  F2FP.PACK_AB R43, R60, R59 ;  /* 0x0000003b3c2b723e */ /* 0x000fe600000000ff */
[----:B------:R-:W-:Y:S02]  /*316c0*/  F2FP.PACK_AB R40, R82, R73 ;  /* 0x000000495228723e */ /* 0x000fe400000000ff */
[----:B------:R-:W-:Y:S01]  /*316d0*/  F2FP.PACK_AB R42, R81, R79 ;  /* 0x0000004f512a723e */ /* 0x000fe200000000ff */
[-CC-:B--2---:R-:W-:Y:S04]  /*316e0*/  FFMA.FTZ R37, R198, R3.reuse, -R38.reuse ;  /* 0x00000003c6257223 */ /* 0x184fe80000010826 */
[----:B------:R2:W-:Y:S02]  /*316f0*/  MUFU.EX2 R136, R37 ;  /* 0x0000002500887308 */ /* 0x0005e40000000800 */
[C---:B-1----:R-:W-:Y:S08]  /*31700*/  HMMA.16816.F32 R4, R40.reuse, R44, R4 ;  /* 0x0000002c2804723c */ /* 0x042ff00000001804 */
[C---:B------:R-:W-:Y:S01]  /*31710*/  HMMA.16816.F32 R8, R40.reuse, R46, R8 ;  /* 0x0000002e2808723c */ /* 0x040fe20000001808 */
[----:B------:R-:W1:Y:S03]  /*31720*/  LDSM.16.MT88.4 R44, [R182+0xb800] ;  /* 0x00b80000b62c783b */ /* 0x000e660000004200 */
[-CC-:B--2---:R-:W-:Y:S04]  /*31730*/  FFMA.FTZ R37, R199, R3.reuse, -R38.reuse ;  /* 0x00000003c7257223 */ /* 0x184fe80000010826 */
[----:B------:R2:W1:Y:S04]  /*31740*/  MUFU.EX2 R145, R37 ;  /* 0x0000002500917308 */ /* 0x0004680000000800 */
[----:B--2---:R-:W-:Y:S04]  /*31750*/  FADD.FTZ R37, R57, R39 ;  /* 0x0000002739257221 */ /* 0x004fe80000010000 */
[----:B------:R-:W-:Y:S02]  /*31760*/  FADD.FTZ R39, R58, R37 ;  /* 0x000000253a277221 */ /* 0x000fe40000010000 */
[-CC-:B------:R-:W-:Y:S01]  /*31770*/  FFMA.FTZ R37, R196, R3.reuse, -R38.reuse ;  /* 0x00000003c4257223 */ /* 0x180fe20000010826 */
[C---:B-1----:R-:W-:Y:S03]  /*31780*/  HMMA.16816.F32 R12, R40.reuse, R44, R12 ;  /* 0x0000002c280c723c */ /* 0x042fe6000000180c */
[----:B------:R1:W-:Y:S05]  /*31790*/  MUFU.EX2 R113, R37 ;  /* 0x0000002500717308 */ /* 0x0003ea0000000800 */
[C---:B------:R-:W-:Y:S01]  /*317a0*/  HMMA.16816.F32 R16, R40.reuse, R46, R16 ;  /* 0x0000002e2810723c */ /* 0x040fe20000001810 */
[----:B------:R-:W2:Y:S03]  /*317b0*/  LDSM.16.MT88.4 R44, [R180+0xb800] ;  /* 0x00b80000b42c783b */ /* 0x000ea60000004200 */
[-CC-:B-1----:R-:W-:Y:S04]  /*317c0*/  FFMA.FTZ R37, R197, R3.reuse, -R38.reuse ;  /* 0x00000003c5257223 */ /* 0x182fe80000010826 */
[----:B------:R1:W1:Y:S01]  /*317d0*/  MUFU.EX2 R115, R37 ;  /* 0x0000002500737308 */ /* 0x0002620000000800 */
[C---:B--2---:R-:W-:Y:S03]  /*317e0*/  HMMA.16816.F32 R20, R40.reuse, R44, R20 ;  /* 0x0000002c2814723c */ /* 0x044fe60000001814 */
[-CC-:B-1----:R-:W-:Y:S05]  /*317f0*/  FFMA.FTZ R37, R194, R3.reuse, -R38.reuse ;  /* 0x00000003c2257223 */ /* 0x182fea0000010826 */
[C---:B------:R-:W-:Y:S01]  /*31800*/  HMMA.16816.F32 R24, R40.reuse, R46, R24 ;  /* 0x0000002e2818723c */ /* 0x040fe20000001818 */
[----:B------:R-:W1:Y:S01]  /*31810*/  LDSM.16.MT88.4 R44, [R181+0xb800] ;  /* 0x00b80000b52c783b */ /* 0x000e620000004200 */
[----:B------:R2:W-:Y:S02]  /*31820*/  MUFU.EX2 R143, R37 ;  /* 0x00000025008f7308 */ /* 0x0005e40000000800 */
[-CC-:B--2---:R-:W-:Y:S08]  /*31830*/  FFMA.FTZ R37, R195, R3.reuse, -R38.reuse ;  /* 0x00000003c3257223 */ /* 0x184ff00000010826 */
[----:B------:R2:W2:Y:S01]  /*31840*/  MUFU.EX2 R126, R37 ;  /* 0x00000025007e7308 */ /* 0x0004a20000000800 */
[C---:B-1----:R-:W-:Y:S08]  /*31850*/  HMMA.16816.F32 R28, R40.reuse, R44, R28 ;  /* 0x0000002c281c723c */ /* 0x042ff0000000181c */
[----:B------:R-:W-:Y:S01]  /*31860*/  HMMA.16816.F32 R32, R40, R46, R32 ;  /* 0x0000002e2820723c */ /* 0x000fe20000001820 */
[----:B------:R-:W1:Y:S03]  /*31870*/  LDSM.16.MT88.4 R44, [R139+0xc000] ;  /* 0x00c000008b2c783b */ /* 0x000e660000004200 */
[--C-:B--2---:R-:W-:Y:S03]  /*31880*/  FFMA.FTZ R37, R178, R3, -R38.reuse ;  /* 0x00000003b2257223 */ /* 0x104fe60000010826 */
[----:B------:R-:W-:Y:S02]  /*31890*/  F2FP.PACK_AB R41, R62, R61 ;  /* 0x0000003d3e29723e */ /* 0x000fe400000000ff */
[----:B------:R-:W-:Y:S01]  /*318a0*/  F2FP.PACK_AB R43, R65, R63 ;  /* 0x0000003f412b723e */ /* 0x000fe200000000ff */
[----:B------:R2:W-:Y:S02]  /*318b0*/  MUFU.EX2 R133, R37 ;  /* 0x0000002500857308 */ /* 0x0005e40000000800 */
[----:B------:R-:W-:Y:S02]  /*318c0*/  F2FP.PACK_AB R40, R118, R74 ;  /* 0x0000004a7628723e */ /* 0x000fe400000000ff */
[----:B------:R-:W-:Y:S01]  /*318d0*/  F2FP.PACK_AB R42, R111, R110 ;  /* 0x0000006e6f2a723e */ /* 0x000fe200000000ff */
[-CC-:B--2---:R-:W-:Y:S05]  /*318e0*/  FFMA.FTZ R37, R179, R3.reuse, -R38.reuse ;  /* 0x00000003b3257223 */ /* 0x184fea0000010826 */
[----:B------:R2:W2:Y:S01]  /*318f0*/  MUFU.EX2 R142, R37 ;  /* 0x00000025008e7308 */ /* 0x0004a20000000800 */
[C---:B-1----:R-:W-:Y:S08]  /*31900*/  HMMA.16816.F32 R4, R40.reuse, R44, R4 ;  /* 0x0000002c2804723c */ /* 0x042ff00000001804 */
[C---:B------:R-:W-:Y:S01]  /*31910*/  HMMA.16816.F32 R8, R40.reuse, R46, R8 ;  /* 0x0000002e2808723c */ /* 0x040fe20000001808 */
[----:B------:R-:W1:Y:S03]  /*31920*/  LDSM.16.MT88.4 R44, [R182+0xc000] ;  /* 0x00c00000b62c783b */ /* 0x000e660000004200 */
[-CC-:B--2---:R-:W-:Y:S04]  /*31930*/  FFMA.FTZ R37, R176, R3.reuse, -R38.reuse ;  /* 0x00000003b0257223 */ /* 0x184fe80000010826 */
[----:B------:R2:W-:Y:S01]  /*31940*/  MUFU.EX2 R131, R37 ;  /* 0x0000002500837308 */ /* 0x0005e20000000800 */
[C---:B-1----:R-:W-:Y:S03]  /*31950*/  HMMA.16816.F32 R12, R40.reuse, R44, R12 ;  /* 0x0000002c280c723c */ /* 0x042fe6000000180c */
[-C--:B--2---:R-:W-:Y:S06]  /*31960*/  FFMA.FTZ R37, R177, R3.reuse, -R38 ;  /* 0x00000003b1257223 */ /* 0x084fec0000010826 */
[----:B------:R3:W1:Y:S01]  /*31970*/  MUFU.EX2 R146, R37 ;  /* 0x0000002500927308 */ /* 0x0006620000000800 */
[C---:B------:R-:W-:Y:S01]  /*31980*/  HMMA.16816.F32 R16, R40.reuse, R46, R16 ;  /* 0x0000002e2810723c */ /* 0x040fe20000001810 */
[----:B------:R-:W2:Y:S02]  /*31990*/  LDSM.16.MT88.4 R44, [R180+0xc000] ;  /* 0x00c00000b42c783b */ /* 0x000ea40000004200 */
[----:B---3--:R-:W-:Y:S02]  /*319a0*/  FFMA.FTZ R37, R0, R154, R77 ;  /* 0x0000009a00257223 */ /* 0x008fe4000001004d */
[----:B------:R-:W-:Y:S04]  /*319b0*/  FADD.FTZ R0, R59, R39 ;  /* 0x000000273b007221 */ /* 0x000fe80000010000 */
[----:B------:R-:W-:Y:S01]  /*319c0*/  MUFU.EX2 R77, R236 ;  /* 0x000000ec004d7308 */ /* 0x000fe20000000800 */
[----:B------:R-:W-:Y:S02]  /*319d0*/  LDSM.16.MT88.4 R56, [R181+0xe000] ;  /* 0x00e00000b538783b */ /* 0x000fe40000004200 */
[----:B------:R-:W-:Y:S02]  /*319e0*/  FADD.FTZ R39, R60, R0 ;  /* 0x000000003c277221 */ /* 0x000fe40000010000 */
[-CC-:B------:R-:W-:Y:S05]  /*319f0*/  FFMA.FTZ R0, R174, R3.reuse, -R38.reuse ;  /* 0x00000003ae007223 */ /* 0x180fea0000010826 */
[----:B------:R3:W-:Y:S01]  /*31a00*/  MUFU.EX2 R109, R0 ;  /* 0x00000000006d7308 */ /* 0x0007e20000000800 */
[C---:B--2---:R-:W-:Y:S08]  /*31a10*/  HMMA.16816.F32 R20, R40.reuse, R44, R20 ;  /* 0x0000002c2814723c */ /* 0x044ff00000001814 */
[C---:B------:R-:W-:Y:S01]  /*31a20*/  HMMA.16816.F32 R24, R40.reuse, R46, R24 ;  /* 0x0000002e2818723c */ /* 0x040fe20000001818 */
[----:B------:R-:W2:Y:S03]  /*31a30*/  LDSM.16.MT88.4 R44, [R181+0xc000] ;  /* 0x00c00000b52c783b */ /* 0x000ea60000004200 */
[-CC-:B---3--:R-:W-:Y:S04]  /*31a40*/  FFMA.FTZ R0, R175, R3.reuse, -R38.reuse ;  /* 0x00000003af007223 */ /* 0x188fe80000010826 */
[----:B------:R3:W1:Y:S04]  /*31a50*/  MUFU.EX2 R108, R0 ;  /* 0x00000000006c7308 */ /* 0x0006680000000800 */
[--C-:B---3--:R-:W-:Y:S01]  /*31a60*/  FFMA.FTZ R0, R172, R3, -R38.reuse ;  /* 0x00000003ac007223 */ /* 0x108fe20000010826 */
[C---:B--2---:R-:W-:Y:S05]  /*31a70*/  HMMA.16816.F32 R28, R40.reuse, R44, R28 ;  /* 0x0000002c281c723c */ /* 0x044fea000000181c */
[----:B------:R2:W-:Y:S03]  /*31a80*/  MUFU.EX2 R107, R0 ;  /* 0x00000000006b7308 */ /* 0x0005e60000000800 */
[----:B------:R-:W-:Y:S01]  /*31a90*/  HMMA.16816.F32 R32, R40, R46, R32 ;  /* 0x0000002e2820723c */ /* 0x000fe20000001820 */
[----:B------:R-:W3:Y:S06]  /*31aa0*/  LDSM.16.MT88.4 R44, [R139+0xc800] ;  /* 0x00c800008b2c783b */ /* 0x000eec0000004200 */
[----:B------:R-:W-:Y:S02]  /*31ab0*/  F2FP.PACK_AB R41, R66, R64 ;  /* 0x000000404229723e */ /* 0x000fe400000000ff */
[----:B------:R-:W-:Y:S03]  /*31ac0*/  F2FP.PACK_AB R43, R68, R67 ;  /* 0x00000043442b723e */ /* 0x000fe600000000ff */
[----:B----4-:R-:W-:Y:S02]  /*31ad0*/  F2FP.PACK_AB R40, R140, R75 ;  /* 0x0000004b8c28723e */ /* 0x010fe400000000ff */
[----:B-----5:R-:W-:Y:S01]  /*31ae0*/  F2FP.PACK_AB R42, R123, R114 ;  /* 0x000000727b2a723e */ /* 0x020fe200000000ff */
[-C--:B--2---:R-:W-:Y:S04]  /*31af0*/  FFMA.FTZ R0, R173, R3.reuse, -R38 ;  /* 0x00000003ad007223 */ /* 0x084fe80000010826 */
[----:B------:R2:W4:Y:S02]  /*31b00*/  MUFU.EX2 R106, R0 ;  /* 0x00000000006a7308 */ /* 0x0005240000000800 */
[C---:B---3--:R-:W-:Y:S03]  /*31b10*/  HMMA.16816.F32 R4, R40.reuse, R44, R4 ;  /* 0x0000002c2804723c */ /* 0x048fe60000001804 */
[----:B--2---:R-:W-:Y:S05]  /*31b20*/  FADD.FTZ R0, R85, R37 ;  /* 0x0000002555007221 */ /* 0x004fea0000010000 */
[C---:B------:R-:W-:Y:S01]  /*31b30*/  HMMA.16816.F32 R8, R40.reuse, R46, R8 ;  /* 0x0000002e2808723c */ /* 0x040fe20000001808 */
[----:B------:R-:W2:Y:S01]  /*31b40*/  LDSM.16.MT88.4 R44, [R180+0xc800] ;  /* 0x00c80000b42c783b */ /* 0x000ea20000004200 */
[----:B------:R-:W-:Y:S02]  /*31b50*/  MUFU.EX2 R85, R232 ;  /* 0x000000e800557308 */ /* 0x000fe40000000800 */
[----:B------:R-:W-:Y:S04]  /*31b60*/  FADD.FTZ R0, R86, R0 ;  /* 0x0000000056007221 */ /* 0x000fe80000010000 */
[C---:B------:R-:W-:Y:S04]  /*31b70*/  HMMA.16816.F32 R12, R40.reuse, R48, R12 ;  /* 0x00000030280c723c */ /* 0x040fe8000000180c */
[----:B------:R-:W-:Y:S01]  /*31b80*/  FADD.FTZ R37, R88, R0 ;  /* 0x0000000058257221 */ /* 0x000fe20000010000 */
[----:B------:R-:W-:Y:S01]  /*31b90*/  MUFU.EX2 R86, R231 ;  /* 0x000000e700567308 */ /* 0x000fe20000000800 */
[----:B------:R-:W-:Y:S02]  /*31ba0*/  FADD.FTZ R0, R61, R39 ;  /* 0x000000273d007221 */ /* 0x000fe40000010000 */
[C---:B------:R-:W-:Y:S01]  /*31bb0*/  HMMA.16816.F32 R16, R40.reuse, R50, R16 ;  /* 0x000000322810723c */ /* 0x040fe20000001810 */
[----:B------:R-:W3:Y:S03]  /*31bc0*/  LDSM.16.MT88.4 R48, [R181+0xc800] ;  /* 0x00c80000b530783b */ /* 0x000ee60000004200 */
[----:B------:R-:W-:Y:S02]  /*31bd0*/  FADD.FTZ R39, R62, R0 ;  /* 0x000000003e277221 */ /* 0x000fe40000010000 */
[----:B------:R-:W-:Y:S02]  /*31be0*/  FADD.FTZ R37, R71, R37 ;  /* 0x0000002547257221 */ /* 0x000fe40000010000 */
[-CC-:B------:R-:W-:Y:S04]  /*31bf0*/  FFMA.FTZ R0, R192, R3.reuse, -R38.reuse ;  /* 0x00000003c0007223 */ /* 0x180fe80000010826 */
[----:B------:R5:W-:Y:S01]  /*31c00*/  MUFU.EX2 R98, R0 ;  /* 0x0000000000627308 */ /* 0x000be20000000800 */
[C---:B--2---:R-:W-:Y:S08]  /*31c10*/  HMMA.16816.F32 R20, R40.reuse, R44, R20 ;  /* 0x0000002c2814723c */ /* 0x044ff00000001814 */
[C---:B------:R-:W-:Y:S01]  /*31c20*/  HMMA.16816.F32 R24, R40.reuse, R46, R24 ;  /* 0x0000002e2818723c */ /* 0x040fe20000001818 */
[----:B------:R-:W2:Y:S03]  /*31c30*/  LDSM.16.MT88.4 R44, [R139+0xd000] ;  /* 0x00d000008b2c783b */ /* 0x000ea60000004200 */
[--C-:B-----5:R-:W-:Y:S04]  /*31c40*/  FFMA.FTZ R0, R193, R3, -R38.reuse ;  /* 0x00000003c1007223 */ /* 0x120fe80000010826 */
[C---:B---3--:R-:W-:Y:S01]  /*31c50*/  HMMA.16816.F32 R28, R40.reuse, R48, R28 ;  /* 0x00000030281c723c */ /* 0x048fe2000000181c */
[----:B------:R3:W5:Y:S07]  /*31c60*/  MUFU.EX2 R97, R0 ;  /* 0x0000000000617308 */ /* 0x00076e0000000800 */
[----:B------:R-:W-:Y:S01]  /*31c70*/  HMMA.16816.F32 R32, R40, R50, R32 ;  /* 0x000000322820723c */ /* 0x000fe20000001820 */
[----:B------:R-:W1:Y:S06]  /*31c80*/  LDSM.16.MT88.4 R48, [R182+0xd000] ;  /* 0x00d00000b630783b */ /* 0x000e6c0000004200 */
[----:B------:R-:W-:Y:S02]  /*31c90*/  F2FP.PACK_AB R40, R149, R104 ;  /* 0x000000689528723e */ /* 0x000fe400000000ff */
[----:B------:R-:W-:Y:S03]  /*31ca0*/  F2FP.PACK_AB R41, R70, R69 ;  /* 0x000000454629723e */ /* 0x000fe600000000ff */
[----:B------:R-:W-:Y:S02]  /*31cb0*/  F2FP.PACK_AB R43, R105, R103 ;  /* 0x00000067692b723e */ /* 0x000fe400000000ff */
[----:B------:R-:W-:Y:S01]  /*31cc0*/  F2FP.PACK_AB R42, R145, R136 ;  /* 0x00000088912a723e */ /* 0x000fe200000000ff */
[-CC-:B---3--:R-:W-:Y:S04]  /*31cd0*/  FFMA.FTZ R0, R201, R3.reuse, -R38.reuse ;  /* 0x00000003c9007223 */ /* 0x188fe80000010826 */
[----:B------:R3:W-:Y:S02]  /*31ce0*/  MUFU.EX2 R96, R0 ;  /* 0x0000000000607308 */ /* 0x0007e40000000800 */
[C---:B--2---:R-:W-:Y:S08]  /*31cf0*/  HMMA.16816.F32 R4, R40.reuse, R44, R4 ;  /* 0x0000002c2804723c */ /* 0x044ff00000001804 */
[C---:B------:R-:W-:Y:S01]  /*31d00*/  HMMA.16816.F32 R8, R40.reuse, R46, R8 ;  /* 0x0000002e2808723c */ /* 0x040fe20000001808 */
[----:B------:R-:W2:Y:S07]  /*31d10*/  LDSM.16.MT88.4 R44, [R180+0xd000] ;  /* 0x00d00000b42c783b */ /* 0x000eae0000004200 */
[C---:B-1----:R-:W-:Y:S04]  /*31d20*/  HMMA.16816.F32 R12, R40.reuse, R48, R12 ;  /* 0x00000030280c723c */ /* 0x042fe8000000180c */
[-C--:B---3--:R-:W-:Y:S04]  /*31d30*/  FFMA.FTZ R0, R203, R3.reuse, -R38 ;  /* 0x00000003cb007223 */ /* 0x088fe80000010826 */
[C---:B------:R-:W-:Y:S01]  /*31d40*/  HMMA.16816.F32 R16, R40.reuse, R50, R16 ;  /* 0x000000322810723c */ /* 0x040fe20000001810 */
[----:B------:R-:W1:Y:S01]  /*31d50*/  LDSM.16.MT88.4 R48, [R181+0xd000] ;  /* 0x00d00000b530783b */ /* 0x000e620000004200 */
[----:B------:R3:W1:Y:S06]  /*31d60*/  MUFU.EX2 R95, R0 ;  /* 0x00000000005f7308 */ /* 0x00066c0000000800 */
[C---:B--2---:R-:W-:Y:S04]  /*31d70*/  HMMA.16816.F32 R20, R40.reuse, R44, R20 ;  /* 0x0000002c2814723c */ /* 0x044fe80000001814 */
[----:B---3--:R-:W-:Y:S04]  /*31d80*/  FADD.FTZ R0, R87, R37 ;  /* 0x0000002557007221 */ /* 0x008fe80000010000 */
[----:B------:R-:W-:Y:S01]  /*31d90*/  FADD.FTZ R0, R83, R0 ;  /* 0x0000000053007221 */ /* 0x000fe20000010000 */
[C---:B------:R-:W-:Y:S01]  /*31da0*/  HMMA.16816.F32 R24, R40.reuse, R46, R24 ;  /* 0x0000002e2818723c */ /* 0x040fe20000001818 */
[----:B------:R-:W2:Y:S01]  /*31db0*/  LDSM.16.MT88.4 R44, [R139+0xd800] ;  /* 0x00d800008b2c783b */ /* 0x000ea20000004200 */
[----:B------:R-:W-:Y:S01]  /*31dc0*/  MUFU.EX2 R83, R234 ;  /* 0x000000ea00537308 */ /* 0x000fe20000000800 */
[----:B------:R-:W-:Y:S02]  /*31dd0*/  FADD.FTZ R37, R84, R0 ;  /* 0x0000000054257221 */ /* 0x000fe40000010000 */
[----:B------:R-:W-:Y:S03]  /*31de0*/  FADD.FTZ R0, R63, R39 ;  /* 0x000000273f007221 */ /* 0x000fe60000010000 */
[C---:B-1----:R-:W-:Y:S01]  /*31df0*/  HMMA.16816.F32 R28, R40.reuse, R48, R28 ;  /* 0x00000030281c723c */ /* 0x042fe2000000181c */
[----:B------:R-:W-:Y:S03]  /*31e00*/  LDSM.16.MT88.4 R60, [R181+0xf000] ;  /* 0x00f00000b53c783b */ /* 0x000fe60000004200 */
[----:B------:R-:W-:Y:S01]  /*31e10*/  FADD.FTZ R39, R65, R0 ;  /* 0x0000000041277221 */ /* 0x000fe20000010000 */
[----:B------:R-:W-:Y:S01]  /*31e20*/  MUFU.EX2 R84, R233 ;  /* 0x000000e900547308 */ /* 0x000fe20000000800 */
[--C-:B------:R-:W-:Y:S02]  /*31e30*/  FFMA.FTZ R0, R204, R3, -R38.reuse ;  /* 0x00000003cc007223 */ /* 0x100fe40000010826 */
[----:B------:R-:W-:Y:S01]  /*31e40*/  HMMA.16816.F32 R32, R40, R50, R32 ;  /* 0x000000322820723c */ /* 0x000fe20000001820 */
[----:B------:R-:W1:Y:S03]  /*31e50*/  LDSM.16.MT88.4 R48, [R180+0xd800] ;  /* 0x00d80000b430783b */ /* 0x000e660000004200 */
[----:B------:R-:W-:Y:S03]  /*31e60*/  FADD.FTZ R37, R72, R37 ;  /* 0x0000002548257221 */ /* 0x000fe60000010000 */
[----:B------:R-:W-:Y:S01]  /*31e70*/  F2FP.PACK_AB R41, R147, R148 ;  /* 0x000000949329723e */ /* 0x000fe200000000ff */
[----:B------:R3:W-:Y:S01]  /*31e80*/  MUFU.EX2 R88, R0 ;  /* 0x0000000000587308 */ /* 0x0007e20000000800 */
[----:B------:R-:W-:Y:S03]  /*31e90*/  F2FP.PACK_AB R43, R151, R144 ;  /* 0x00000090972b723e */ /* 0x000fe600000000ff */
[----:B------:R-:W-:Y:S01]  /*31ea0*/  F2FP.PACK_AB R40, R115, R113 ;  /* 0x000000717328723e */ /* 0x000fe200000000ff */
[----:B------:R-:W-:Y:S01]  /*31eb0*/  FADD.FTZ R37, R78, R37 ;  /* 0x000000254e257221 */ /* 0x000fe20000010000 */
[----:B------:R-:W-:Y:S03]  /*31ec0*/  F2FP.PACK_AB R42, R126, R143 ;  /* 0x0000008f7e2a723e */ /* 0x000fe600000000ff */
[----:B------:R-:W-:Y:S01]  /*31ed0*/  FADD.FTZ R37, R76, R37 ;  /* 0x000000254c257221 */ /* 0x000fe20000010000 */
[----:B------:R-:W-:Y:S03]  /*31ee0*/  MUFU.EX2 R78, R235 ;  /* 0x000000eb004e7308 */ /* 0x000fe60000000800 */
[----:B------:R-:W-:Y:S01]  /*31ef0*/  FADD.FTZ R37, R80, R37 ;  /* 0x0000002550257221 */ /* 0x000fe20000010000 */
[C---:B--2---:R-:W-:Y:S03]  /*31f00*/  HMMA.16816.F32 R4, R40.reuse, R44, R4 ;  /* 0x0000002c2804723c */ /* 0x044fe60000001804 */
[----:B------:R-:W-:Y:S03]  /*31f10*/  FADD.FTZ R37, R73, R37 ;  /* 0x0000002549257221 */ /* 0x000fe60000010000 */
[----:B------:R-:W-:Y:S01]  /*31f20*/  MUFU.EX2 R76, R237 ;  /* 0x000000ed004c7308 */ /* 0x000fe20000000800 */
[-CC-:B---3--:R-:W-:Y:S01]  /*31f30*/  FFMA.FTZ R0, R205, R3.reuse, -R38.reuse ;  /* 0x00000003cd007223 */ /* 0x188fe20000010826 */
[C---:B------:R-:W-:Y:S01]  /*31f40*/  HMMA.16816.F32 R8, R40.reuse, R46, R8 ;  /* 0x0000002e2808723c */ /* 0x040fe20000001808 */
[----:B------:R-:W2:Y:S07]  /*31f50*/  LDSM.16.MT88.4 R44, [R181+0xd800] ;  /* 0x00d80000b52c783b */ /* 0x000eae0000004200 */
[----:B------:R3:W2:Y:S01]  /*31f60*/  MUFU.EX2 R90, R0 ;  /* 0x00000000005a7308 */ /* 0x0006a20000000800 */
[C---:B------:R-:W-:Y:S08]  /*31f70*/  HMMA.16816.F32 R12, R40.reuse, R52, R12 ;  /* 0x00000034280c723c */ /* 0x040ff0000000180c */
[C---:B------:R-:W-:Y:S01]  /*31f80*/  HMMA.16816.F32 R16, R40.reuse, R54, R16 ;  /* 0x000000362810723c */ /* 0x040fe20000001810 */
[----:B------:R-:W4:Y:S07]  /*31f90*/  LDSM.16.MT88.4 R52, [R139+0xe000] ;  /* 0x00e000008b34783b */ /* 0x000f2e0000004200 */
[C---:B-1----:R-:W-:Y:S04]  /*31fa0*/  HMMA.16816.F32 R20, R40.reuse, R48, R20 ;  /* 0x000000302814723c */ /* 0x042fe80000001814 */
[--C-:B---3--:R-:W-:Y:S04]  /*31fb0*/  FFMA.FTZ R0, R207, R3, -R38.reuse ;  /* 0x00000003cf007223 */ /* 0x108fe80000010826 */
[C---:B------:R-:W-:Y:S01]  /*31fc0*/  HMMA.16816.F32 R24, R40.reuse, R50, R24 ;  /* 0x000000322818723c */ /* 0x040fe20000001818 */
[----:B------:R-:W1:Y:S01]  /*31fd0*/  LDSM.16.MT88.4 R48, [R182+0xe000] ;  /* 0x00e00000b630783b */ /* 0x000e620000004200 */
[----:B------:R3:W-:Y:S06]  /*31fe0*/  MUFU.EX2 R89, R0 ;  /* 0x0000000000597308 */ /* 0x0007ec0000000800 */
[C---:B--2---:R-:W-:Y:S08]  /*31ff0*/  HMMA.16816.F32 R28, R40.reuse, R44, R28 ;  /* 0x0000002c281c723c */ /* 0x044ff0000000181c */
[----:B------:R-:W-:Y:S01]  /*32000*/  HMMA.16816.F32 R32, R40, R46, R32 ;  /* 0x0000002e2820723c */ /* 0x000fe20000001820 */
[----:B------:R-:W2:Y:S06]  /*32010*/  LDSM.16.MT88.4 R44, [R180+0xe000] ;  /* 0x00e00000b42c783b */ /* 0x000eac0000004200 */
[----:B------:R-:W-:Y:S02]  /*32020*/  F2FP.PACK_AB R43, R152, R150 ;  /* 0x00000096982b723e */ /* 0x000fe400000000ff */
[----:B------:R-:W-:Y:S03]  /*32030*/  F2FP.PACK_AB R41, R141, R130 ;  /* 0x000000828d29723e */ /* 0x000fe600000000ff */
[----:B------:R-:W-:Y:S01]  /*32040*/  F2FP.PACK_AB R40, R142, R133 ;  /* 0x000000858e28723e */ /* 0x000fe200000000ff */
[----:B---3--:R-:W-:Y:S01]  /*32050*/  FADD.FTZ R0, R64, R39 ;  /* 0x0000002740007221 */ /* 0x008fe20000010000 */
[----:B------:R-:W-:Y:S01]  /*32060*/  F2FP.PACK_AB R42, R146, R131 ;  /* 0x00000083922a723e */ /* 0x000fe200000000ff */
[----:B------:R-:W-:Y:S04]  /*32070*/  FFMA.FTZ R39, R208, R3, -R38 ;  /* 0x00000003d0277223 */ /* 0x000fe80000010826 */
[----:B------:R3:W2:Y:S02]  /*32080*/  MUFU.EX2 R87, R39 ;  /* 0x0000002700577308 */ /* 0x0006a40000000800 */
[C---:B----4-:R-:W-:Y:S08]  /*32090*/  HMMA.16816.F32 R4, R40.reuse, R52, R4 ;  /* 0x000000342804723c */ /* 0x050ff00000001804 */
        /* <DEDUP_REMOVED lines=10> */
[----:B------:R-:W4:Y:S06]  /*32140*/  LDSM.16.MT88.4 R56, [R181+0xe800] ;  /* 0x00e80000b538783b */ /* 0x000f2c0000004200 */
        /* <DEDUP_REMOVED lines=9> */
[----:B------:R-:W1:Y:S07]  /*321e0*/  LDSM.16.MT88.4 R52, [R182+0xf000] ;  /* 0x00f00000b634783b */ /* 0x000e6e0000004200 */
[C---:B--2---:R-:W-:Y:S08]  /*321f0*/  HMMA.16816.F32 R20, R40.reuse, R44, R20 ;  /* 0x0000002c2814723c */ /* 0x044ff00000001814 */
[C---:B------:R-:W-:Y:S01]  /*32200*/  HMMA.16816.F32 R24, R40.reuse, R46, R24 ;  /* 0x0000002e2818723c */ /* 0x040fe20000001818 */
[----:B------:R-:W2:Y:S07]  /*32210*/  LDSM.16.MT88.4 R44, [R180+0xf000] ;  /* 0x00f00000b42c783b */ /* 0x000eae0000004200 */
[C---:B----4-:R-:W-:Y:S07]  /*32220*/  HMMA.16816.F32 R28, R40.reuse, R56, R28 ;  /* 0x00000038281c723c */ /* 0x050fee000000181c */
[----:B------:R-:W-:Y:S01]  /*32230*/  FADD.FTZ R56, R66, R0 ;  /* 0x0000000042387221 */ /* 0x000fe20000010000 */
[----:B------:R-:W-:Y:S04]  /*32240*/  HMMA.16816.F32 R32, R40, R58, R32 ;  /* 0x0000003a2820723c */ /* 0x000fe80000001820 */
[----:B------:R-:W-:Y:S03]  /*32250*/  FADD.FTZ R0, R82, R37 ;  /* 0x0000002552007221 */ /* 0x000fe60000010000 */
[----:B------:R-:W-:Y:S01]  /*32260*/  F2FP.PACK_AB R41, R99, R102 ;  /* 0x000000666329723e */ /* 0x000fe200000000ff */
[----:B------:R-:W-:Y:S01]  /*32270*/  FADD.FTZ R0, R79, R0 ;  /* 0x000000004f007221 */ /* 0x000fe20000010000 */
[----:B------:R-:W-:Y:S03]  /*32280*/  F2FP.PACK_AB R43, R100, R101 ;  /* 0x00000065642b723e */ /* 0x000fe600000000ff */
[----:B-----5:R-:W-:Y:S01]  /*32290*/  F2FP.PACK_AB R40, R97, R98 ;  /* 0x000000626128723e */ /* 0x020fe200000000ff */
[----:B------:R-:W-:Y:S01]  /*322a0*/  FADD.FTZ R37, R81, R0 ;  /* 0x0000000051257221 */ /* 0x000fe20000010000 */
[----:B------:R-:W-:Y:S01]  /*322b0*/  F2FP.PACK_AB R42, R95, R96 ;  /* 0x000000605f2a723e */ /* 0x000fe200000000ff */
[----:B------:R-:W-:Y:S02]  /*322c0*/  FADD.FTZ R0, R67, R56 ;  /* 0x0000003843007221 */ /* 0x000fe40000010000 */
[----:B------:R-:W-:Y:S01]  /*322d0*/  LDSM.16.MT88.4 R56, [R181+0xf800] ;  /* 0x00f80000b538783b */ /* 0x000fe20000004200 */
[----:B------:R-:W-:Y:S01]  /*322e0*/  MUFU.EX2 R67, R241 ;  /* 0x000000f100437308 */ /* 0x000fe20000000800 */
[----:B---3--:R-:W-:Y:S02]  /*322f0*/  FADD.FTZ R39, R74, R37 ;  /* 0x000000254a277221 */ /* 0x008fe40000010000 */
[C---:B-1----:R-:W-:Y:S03]  /*32300*/  HMMA.16816.F32 R4, R40.reuse, R48, R4 ;  /* 0x000000302804723c */ /* 0x042fe60000001804 */
[-C--:B------:R-:W-:Y:S04]  /*32310*/  FFMA.FTZ R37, R212, R3.reuse, -R38 ;  /* 0x00000003d4257223 */ /* 0x080fe80000010826 */
[----:B------:R-:W-:Y:S01]  /*32320*/  MUFU.EX2 R81, R37 ;  /* 0x0000002500517308 */ /* 0x000fe20000000800 */
[C---:B------:R-:W-:Y:S01]  /*32330*/  HMMA.16816.F32 R8, R40.reuse, R50, R8 ;  /* 0x000000322808723c */ /* 0x040fe20000001808 */
[----:B------:R-:W1:Y:S07]  /*32340*/  LDSM.16.MT88.4 R48, [R139+0xf800] ;  /* 0x00f800008b30783b */ /* 0x000e6e0000004200 */
[C---:B------:R-:W-:Y:S08]  /*32350*/  HMMA.16816.F32 R12, R40.reuse, R52, R12 ;  /* 0x00000034280c723c */ /* 0x040ff0000000180c */
[C---:B------:R-:W-:Y:S01]  /*32360*/  HMMA.16816.F32 R16, R40.reuse, R54, R16 ;  /* 0x000000362810723c */ /* 0x040fe20000001810 */
[----:B------:R-:W-:Y:S07]  /*32370*/  LDSM.16.MT88.4 R52, [R180+0xf800] ;  /* 0x00f80000b434783b */ /* 0x000fee0000004200 */
[C---:B--2---:R-:W-:Y:S08]  /*32380*/  HMMA.16816.F32 R20, R40.reuse, R44, R20 ;  /* 0x0000002c2814723c */ /* 0x044ff00000001814 */
[C---:B------:R-:W-:Y:S01]  /*32390*/  HMMA.16816.F32 R24, R40.reuse, R46, R24 ;  /* 0x0000002e2818723c */ /* 0x040fe20000001818 */
[----:B------:R-:W2:Y:S07]  /*323a0*/  LDSM.16.MT88.4 R44, [R182+0xf800] ;  /* 0x00f80000b62c783b */ /* 0x000eae0000004200 */
[C---:B------:R-:W-:Y:S01]  /*323b0*/  HMMA.16816.F32 R28, R40.reuse, R60, R28 ;  /* 0x0000003c281c723c */ /* 0x040fe2000000181c */
[----:B------:R-:W-:Y:S06]  /*323c0*/  MUFU.EX2 R61, R244 ;  /* 0x000000f4003d7308 */ /* 0x000fec0000000800 */
[----:B------:R-:W-:Y:S01]  /*323d0*/  FADD.FTZ R60, R68, R0 ;  /* 0x00000000443c7221 */ /* 0x000fe20000010000 */
[----:B------:R-:W-:Y:S03]  /*323e0*/  HMMA.16816.F32 R32, R40, R62, R32 ;  /* 0x0000003e2820723c */ /* 0x000fe60000001820 */
[----:B------:R-:W-:Y:S01]  /*323f0*/  MUFU.EX2 R68, R242 ;  /* 0x000000f200447308 */ /* 0x000fe20000000800 */
[--C-:B------:R-:W-:Y:S03]  /*32400*/  FFMA.FTZ R0, R213, R3, -R38.reuse ;  /* 0x00000003d5007223 */ /* 0x100fe60000010826 */
[----:B------:R-:W-:Y:S02]  /*32410*/  F2FP.PACK_AB R41, R93, R94 ;  /* 0x0000005e5d29723e */ /* 0x000fe400000000ff */
[----:B------:R-:W-:Y:S03]  /*32420*/  F2FP.PACK_AB R43, R91, R92 ;  /* 0x0000005c5b2b723e */ /* 0x000fe600000000ff */
[----:B------:R-:W-:Y:S01]  /*32430*/  F2FP.PACK_AB R40, R90, R88 ;  /* 0x000000585a28723e */ /* 0x000fe200000000ff */
[----:B------:R3:W4:Y:S01]  /*32440*/  MUFU.EX2 R82, R0 ;  /* 0x0000000000527308 */ /* 0x0007220000000800 */
[----:B------:R-:W-:Y:S07]  /*32450*/  F2FP.PACK_AB R42, R87, R89 ;  /* 0x00000059572a723e */ /* 0x000fee00000000ff */
[C---:B-1----:R-:W-:Y:S02]  /*32460*/  HMMA.16816.F32 R4, R40.reuse, R48, R4 ;  /* 0x000000302804723c */ /* 0x042fe40000001804 */
[----:B------:R-:W-:Y:S06]  /*32470*/  MUFU.EX2 R62, R243 ;  /* 0x000000f3003e7308 */ /* 0x000fec0000000800 */
[C---:B------:R-:W-:Y:S01]  /*32480*/  HMMA.16816.F32 R8, R40.reuse, R50, R8 ;  /* 0x000000322808723c */ /* 0x040fe20000001808 */
[----:B------:R-:W1:Y:S07]  /*32490*/  LDSM.16.MT88.4 R48, [R139+0x10000] ;  /* 0x010000008b30783b */ /* 0x000e6e0000004200 */
[C---:B--2---:R-:W-:Y:S04]  /*324a0*/  HMMA.16816.F32 R12, R40.reuse, R44, R12 ;  /* 0x0000002c280c723c */ /* 0x044fe8000000180c */
[-CC-:B---3--:R-:W-:Y:S04]  /*324b0*/  FFMA.FTZ R0, R216, R3.reuse, -R38.reuse ;  /* 0x00000003d8007223 */ /* 0x188fe80000010826 */
[C---:B------:R-:W-:Y:S01]  /*324c0*/  HMMA.16816.F32 R16, R40.reuse, R46, R16 ;  /* 0x0000002e2810723c */ /* 0x040fe20000001810 */
[----:B------:R2:W-:Y:S01]  /*324d0*/  MUFU.EX2 R80, R0 ;  /* 0x0000000000507308 */ /* 0x0005e20000000800 */
[----:B------:R-:W3:Y:S06]  /*324e0*/  LDSM.16.MT88.4 R44, [R182+0x10000] ;  /* 0x01000000b62c783b */ /* 0x000eec0000004200 */
[C---:B------:R-:W-:Y:S08]  /*324f0*/  HMMA.16816.F32 R20, R40.reuse, R52, R20 ;  /* 0x000000342814723c */ /* 0x040ff00000001814 */
[C---:B------:R-:W-:Y:S01]  /*32500*/  HMMA.16816.F32 R24, R40.reuse, R54, R24 ;  /* 0x000000362818723c */ /* 0x040fe20000001818 */
[----:B------:R-:W5:Y:S07]  /*32510*/  LDSM.16.MT88.4 R52, [R180+0x10000] ;  /* 0x01000000b434783b */ /* 0x000f6e0000004200 */
[C---:B------:R-:W-:Y:S04]  /*32520*/  HMMA.16816.F32 R28, R40.reuse, R56, R28 ;  /* 0x00000038281c723c */ /* 0x040fe8000000181c */
[----:B--2---:R-:W-:Y:S04]  /*32530*/  FFMA.FTZ R0, R217, R3, -R38 ;  /* 0x00000003d9007223 */ /* 0x004fe80000010826 */
[----:B------:R-:W-:Y:S01]  /*32540*/  HMMA.16816.F32 R32, R40, R58, R32 ;  /* 0x0000003a2820723c */ /* 0x000fe20000001820 */
[----:B------:R2:W1:Y:S01]  /*32550*/  MUFU.EX2 R79, R0 ;  /* 0x00000000004f7308 */ /* 0x0004620000000800 */
[----:B------:R-:W3:Y:S05]  /*32560*/  LDSM.16.MT88.4 R56, [R181+0x10000] ;  /* 0x01000000b538783b */ /* 0x000eea0000004200 */
[----:B------:R-:W-:Y:S02]  /*32570*/  F2FP.PACK_AB R41, R85, R86 ;  /* 0x000000565529723e */ /* 0x000fe400000000ff */
[----:B------:R-:W-:Y:S03]  /*32580*/  F2FP.PACK_AB R43, R83, R84 ;  /* 0x00000054532b723e */ /* 0x000fe600000000ff */
[----:B----4-:R-:W-:Y:S01]  /*32590*/  F2FP.PACK_AB R40, R82, R81 ;  /* 0x000000515228723e */ /* 0x010fe200000000ff */
[----:B--2---:R-:W-:Y:S01]  /*325a0*/  FADD.FTZ R0, R118, R39 ;  /* 0x0000002776007221 */ /* 0x004fe20000010000 */
[----:B-1----:R-:W-:Y:S03]  /*325b0*/  F2FP.PACK_AB R42, R79, R80 ;  /* 0x000000504f2a723e */ /* 0x002fe600000000ff */
[----:B------:R-:W-:Y:S04]  /*325c0*/  FADD.FTZ R0, R110, R0 ;  /* 0x000000006e007221 */ /* 0x000fe80000010000 */
[C---:B------:R-:W-:Y:S03]  /*325d0*/  HMMA.16816.F32 R4, R40.reuse, R48, R4 ;  /* 0x000000302804723c */ /* 0x040fe60000001804 */
[----:B------:R-:W-:Y:S02]  /*325e0*/  FADD.FTZ R37, R111, R0 ;  /* 0x000000006f257221 */ /* 0x000fe40000010000 */
[----:B------:R-:W-:Y:S02]  /*325f0*/  FADD.FTZ R0, R69, R60 ;  /* 0x0000003c45007221 */ /* 0x000fe40000010000 */
[----:B------:R-:W-:Y:S01]  /*32600*/  FADD.FTZ R37, R75, R37 ;  /* 0x000000254b257221 */ /* 0x000fe20000010000 */
[C---:B------:R-:W-:Y:S01]  /*32610*/  HMMA.16816.F32 R8, R40.reuse, R50, R8 ;  /* 0x000000322808723c */ /* 0x040fe20000001808 */
[----:B------:R-:W1:Y:S01]  /*32620*/  LDSM.16.MT88.4 R48, [R139+0x10800] ;  /* 0x010800008b30783b */ /* 0x000e620000004200 */
[----:B------:R-:W2:Y:S02]  /*32630*/  MUFU.EX2 R75, R238 ;  /* 0x000000ee004b7308 */ /* 0x000ea40000000800 */
[----:B------:R-:W-:Y:S02]  /*32640*/  FADD.FTZ R39, R70, R0 ;  /* 0x0000000046277221 */ /* 0x000fe40000010000 */
[-CC-:B------:R-:W-:Y:S02]  /*32650*/  FFMA.FTZ R0, R221, R3.reuse, -R38.reuse ;  /* 0x00000003dd007223 */ /* 0x180fe40000010826 */
[C---:B---3--:R-:W-:Y:S04]  /*32660*/  HMMA.16816.F32 R12, R40.reuse, R44, R12 ;  /* 0x0000002c280c723c */ /* 0x048fe8000000180c */
[----:B------:R3:W-:Y:S04]  /*32670*/  MUFU.EX2 R74, R0 ;  /* 0x00000000004a7308 */ /* 0x0007e80000000800 */
[C---:B------:R-:W-:Y:S01]  /*32680*/  HMMA.16816.F32 R16, R40.reuse, R46, R16 ;  /* 0x0000002e2810723c */ /* 0x040fe20000001810 */
[----:B------:R-:W4:Y:S05]  /*32690*/  LDSM.16.MT88.4 R44, [R182+0x10800] ;  /* 0x01080000b62c783b */ /* 0x000f2a0000004200 */
[----:B------:R-:W-:Y:S02]  /*326a0*/  MUFU.EX2 R70, R239 ;  /* 0x000000ef00467308 */ /* 0x000fe40000000800 */
[C---:B-----5:R-:W-:Y:S08]  /*326b0*/  HMMA.16816.F32 R20, R40.reuse, R52, R20 ;  /* 0x000000342814723c */ /* 0x060ff00000001814 */
[C---:B------:R-:W-:Y:S01]  /*326c0*/  HMMA.16816.F32 R24, R40.reuse, R54, R24 ;  /* 0x000000362818723c */ /* 0x040fe20000001818 */
[----:B------:R-:W5:Y:S01]  /*326d0*/  LDSM.16.MT88.4 R52, [R180+0x10800] ;  /* 0x01080000b434783b */ /* 0x000f620000004200 */
[----:B------:R-:W-:Y:S02]  /*326e0*/  MUFU.EX2 R69, R240 ;  /* 0x000000f000457308 */ /* 0x000fe40000000800 */
[-CC-:B---3--:R-:W-:Y:S04]  /*326f0*/  FFMA.FTZ R0, R222, R3.reuse, -R38.reuse ;  /* 0x00000003de007223 */ /* 0x188fe80000010826 */
[C---:B------:R-:W-:Y:S04]  /*32700*/  HMMA.16816.F32 R28, R40.reuse, R56, R28 ;  /* 0x00000038281c723c */ /* 0x040fe8000000181c */
[----:B------:R3:W1:Y:S04]  /*32710*/  MUFU.EX2 R73, R0 ;  /* 0x0000000000497308 */ /* 0x0006680000000800 */
[----:B------:R-:W-:Y:S01]  /*32720*/  HMMA.16816.F32 R32, R40, R58, R32 ;  /* 0x0000003a2820723c */ /* 0x000fe20000001820 */
[----:B------:R-:W4:Y:S05]  /*32730*/  LDSM.16.MT88.4 R56, [R181+0x10800] ;  /* 0x01080000b538783b */ /* 0x000f2a0000004200 */
[----:B------:R-:W-:Y:S01]  /*32740*/  MUFU.EX2 R60, R245 ;  /* 0x000000f5003c7308 */ /* 0x000fe20000000800 */
[----:B------:R-:W-:Y:S02]  /*32750*/  F2FP.PACK_AB R41, R77, R78 ;  /* 0x0000004e4d29723e */ /* 0x000fe400000000ff */
[----:B--2---:R-:W-:Y:S03]  /*32760*/  F2FP.PACK_AB R43, R75, R76 ;  /* 0x0000004c4b2b723e */ /* 0x004fe600000000ff */
[-CC-:B---3--:R-:W-:Y:S01]  /*32770*/  FFMA.FTZ R0, R223, R3.reuse, -R38.reuse ;  /* 0x00000003df007223 */ /* 0x188fe20000010826 */
[----:B-1----:R-:W-:Y:S03]  /*32780*/  F2FP.PACK_AB R40, R73, R74 ;  /* 0x0000004a4928723e */ /* 0x002fe600000000ff */
[----:B------:R1:W-:Y:S02]  /*32790*/  MUFU.EX2 R72, R0 ;  /* 0x0000000000487308 */ /* 0x0003e40000000800 */
[-C--:B-1----:R-:W-:Y:S08]  /*327a0*/  FFMA.FTZ R0, R225, R3.reuse, -R38 ;  /* 0x00000003e1007223 */ /* 0x082ff00000010826 */
[----:B------:R1:W2:Y:S02]  /*327b0*/  MUFU.EX2 R71, R0 ;  /* 0x0000000000477308 */ /* 0x0002a40000000800 */
[----:B-1----:R-:W-:Y:S01]  /*327c0*/  FADD.FTZ R0, R140, R37 ;  /* 0x000000258c007221 */ /* 0x002fe20000010000 */
[----:B--2---:R-:W-:Y:S03]  /*327d0*/  F2FP.PACK_AB R42, R71, R72 ;  /* 0x00000048472a723e */ /* 0x004fe600000000ff */
[----:B------:R-:W-:Y:S04]  /*327e0*/  FADD.FTZ R0, R114, R0 ;  /* 0x0000000072007221 */ /* 0x000fe80000010000 */
[C---:B------:R-:W-:Y:S03]  /*327f0*/  HMMA.16816.F32 R4, R40.reuse, R48, R4 ;  /* 0x000000302804723c */ /* 0x040fe60000001804 */
[----:B------:R-:W-:Y:S02]  /*32800*/  FADD.FTZ R37, R123, R0 ;  /* 0x000000007b257221 */ /* 0x000fe40000010000 */
[----:B------:R-:W-:Y:S02]  /*32810*/  FADD.FTZ R0, R103, R39 ;  /* 0x0000002767007221 */ /* 0x000fe40000010000 */
[----:B------:R-:W-:Y:S01]  /*32820*/  FADD.FTZ R37, R104, R37 ;  /* 0x0000002568257221 */ /* 0x000fe20000010000 */
[C---:B------:R-:W-:Y:S01]  /*32830*/  HMMA.16816.F32 R8, R40.reuse, R50, R8 ;  /* 0x000000322808723c */ /* 0x040fe20000001808 */
[----:B------:R-:W-:Y:S03]  /*32840*/  LDSM.16.MT88.4 R48, [R182+0x11000] ;  /* 0x01100000b630783b */ /* 0x000fe60000004200 */
[----:B------:R-:W-:Y:S02]  /*32850*/  FADD.FTZ R39, R105, R0 ;  /* 0x0000000069277221 */ /* 0x000fe40000010000 */
[-CC-:B------:R-:W-:Y:S02]  /*32860*/  FFMA.FTZ R0, R116, R3.reuse, -R38.reuse ;  /* 0x0000000374007223 */ /* 0x180fe40000010826 */
[C---:B----4-:R-:W-:Y:S02]  /*32870*/  HMMA.16816.F32 R12, R40.reuse, R44, R12 ;  /* 0x0000002c280c723c */ /* 0x050fe4000000180c */
[----:B------:R1:W-:Y:S02]  /*32880*/  MUFU.EX2 R66, R0 ;  /* 0x0000000000427308 */ /* 0x0003e40000000800 */
[----:B------:R-:W-:Y:S04]  /*32890*/  FADD.FTZ R39, R148, R39 ;  /* 0x0000002794277221 */ /* 0x000fe80000010000 */
[C---:B------:R-:W-:Y:S01]  /*328a0*/  HMMA.16816.F32 R16, R40.reuse, R46, R16 ;  /* 0x0000002e2810723c */ /* 0x040fe20000001810 */
[----:B------:R-:W2:Y:S07]  /*328b0*/  LDSM.16.MT88.4 R44, [R139+0x11000] ;  /* 0x011000008b2c783b */ /* 0x000eae0000004200 */
[C---:B-----5:R-:W-:Y:S08]  /*328c0*/  HMMA.16816.F32 R20, R40.reuse, R52, R20 ;  /* 0x000000342814723c */ /* 0x060ff00000001814 */
[C---:B------:R-:W-:Y:S01]  /*328d0*/  HMMA.16816.F32 R24, R40.reuse, R54, R24 ;  /* 0x000000362818723c */ /* 0x040fe20000001818 */
[----:B------:R-:W3:Y:S03]  /*328e0*/  LDSM.16.MT88.4 R52, [R180+0x11000] ;  /* 0x01100000b434783b */ /* 0x000ee60000004200 */
[--C-:B-1----:R-:W-:Y:S04]  /*328f0*/  FFMA.FTZ R0, R117, R3, -R38.reuse ;  /* 0x0000000375007223 */ /* 0x102fe80000010826 */
[----:B------:R1:W4:Y:S01]  /*32900*/  MUFU.EX2 R65, R0 ;  /* 0x0000000000417308 */ /* 0x0003220000000800 */
[C---:B------:R-:W-:Y:S08]  /*32910*/  HMMA.16816.F32 R28, R40.reuse, R56, R28 ;  /* 0x00000038281c723c */ /* 0x040ff0000000181c */
[----:B------:R-:W-:Y:S01]  /*32920*/  HMMA.16816.F32 R32, R40, R58, R32 ;  /* 0x0000003a2820723c */ /* 0x000fe20000001820 */
[----:B------:R-:W-:Y:S06]  /*32930*/  MUFU.EX2 R58, R246 ;  /* 0x000000f6003a7308 */ /* 0x000fec0000000800 */
[----:B------:R-:W-:Y:S02]  /*32940*/  F2FP.PACK_AB R41, R69, R70 ;  /* 0x000000464529723e */ /* 0x000fe400000000ff */
[----:B------:R-:W-:Y:S03]  /*32950*/  F2FP.PACK_AB R43, R68, R67 ;  /* 0x00000043442b723e */ /* 0x000fe600000000ff */
[-CC-:B-1----:R-:W-:Y:S01]  /*32960*/  FFMA.FTZ R0, R120, R3.reuse, -R38.reuse ;  /* 0x0000000378007223 */ /* 0x182fe20000010826 */
[----:B----4-:R-:W-:Y:S03]  /*32970*/  F2FP.PACK_AB R40, R65, R66 ;  /* 0x000000424128723e */ /* 0x010fe600000000ff */
[----:B------:R1:W-:Y:S02]  /*32980*/  MUFU.EX2 R64, R0 ;  /* 0x0000000000407308 */ /* 0x0003e40000000800 */
[-C--:B-1----:R-:W-:Y:S08]  /*32990*/  FFMA.FTZ R0, R121, R3.reuse, -R38 ;  /* 0x0000000379007223 */ /* 0x082ff00000010826 */
[----:B------:R1:W4:Y:S02]  /*329a0*/  MUFU.EX2 R63, R0 ;  /* 0x00000000003f7308 */ /* 0x0003240000000800 */
[----:B-1----:R-:W-:Y:S01]  /*329b0*/  FADD.FTZ R0, R149, R37 ;  /* 0x0000002595007221 */ /* 0x002fe20000010000 */
[----:B----4-:R-:W-:Y:S03]  /*329c0*/  F2FP.PACK_AB R42, R63, R64 ;  /* 0x000000403f2a723e */ /* 0x010fe600000000ff */
[----:B------:R-:W-:Y:S01]  /*329d0*/  FADD.FTZ R0, R136, R0 ;  /* 0x0000000088007221 */ /* 0x000fe20000010000 */
[----:B------:R-:W-:Y:S03]  /*329e0*/  MOV R136, R36 ;  /* 0x0000002400887202 */ /* 0x000fe60000000f00 */
[----:B------:R-:W-:Y:S01]  /*329f0*/  FADD.FTZ R0, R145, R0 ;  /* 0x0000000091007221 */ /* 0x000fe20000010000 */
[C---:B--2---:R-:W-:Y:S03]  /*32a00*/  HMMA.16816.F32 R4, R40.reuse, R44, R4 ;  /* 0x0000002c2804723c */ /* 0x044fe60000001804 */
[----:B------:R-:W-:Y:S02]  /*32a10*/  FADD.FTZ R37, R113, R0 ;  /* 0x0000000071257221 */ /* 0x000fe40000010000 */
[----:B------:R-:W-:Y:S02]  /*32a20*/  FADD.FTZ R0, R147, R39 ;  /* 0x0000002793007221 */ /* 0x000fe40000010000 */
[-C--:B------:R-:W-:Y:S01]  /*32a30*/  FFMA.FTZ R39, R124, R3.reuse, -R38 ;  /* 0x000000037c277223 */ /* 0x080fe20000010826 */
[C---:B------:R-:W-:Y:S01]  /*32a40*/  HMMA.16816.F32 R8, R40.reuse, R46, R8 ;  /* 0x0000002e2808723c */ /* 0x040fe20000001808 */
[----:B------:R-:W1:Y:S02]  /*32a50*/  LDSM.16.MT88.4 R44, [R181+0x11000] ;  /* 0x01100000b52c783b */ /* 0x000e640000004200 */
[----:B------:R2:W-:Y:S01]  /*32a60*/  MUFU.EX2 R57, R39 ;  /* 0x0000002700397308 */ /* 0x0005e20000000800 */
[----:B------:R-:W-:Y:S02]  /*32a70*/  FADD.FTZ R37, R115, R37 ;  /* 0x0000002573257221 */ /* 0x000fe40000010000 */
[----:B------:R-:W-:Y:S02]  /*32a80*/  FADD.FTZ R0, R144, R0 ;  /* 0x0000000090007221 */ /* 0x000fe40000010000 */
[----:B------:R-:W-:Y:S01]  /*32a90*/  FADD.FTZ R37, R143, R37 ;  /* 0x000000258f257221 */ /* 0x000fe20000010000 */
[----:B------:R-:W-:Y:S01]  /*32aa0*/  F2FP.PACK_AB R143, R58, R60 ;  /* 0x0000003c3a8f723e */ /* 0x000fe200000000ff */
[C---:B------:R-:W-:Y:S03]  /*32ab0*/  HMMA.16816.F32 R12, R40.reuse, R48, R12 ;  /* 0x00000030280c723c */ /* 0x040fe6000000180c */
[----:B------:R-:W-:Y:S02]  /*32ac0*/  FADD.FTZ R0, R151, R0 ;  /* 0x0000000097007221 */ /* 0x000fe40000010000 */
[----:B------:R-:W-:Y:S02]  /*32ad0*/  FADD.FTZ R37, R126, R37 ;  /* 0x000000257e257221 */ /* 0x000fe40000010000 */
[----:B------:R-:W-:Y:S01]  /*32ae0*/  FADD.FTZ R0, R130, R0 ;  /* 0x0000000082007221 */ /* 0x000fe20000010000 */
[C---:B------:R-:W-:Y:S04]  /*32af0*/  HMMA.16816.F32 R16, R40.reuse, R50, R16 ;  /* 0x000000322810723c */ /* 0x040fe80000001810 */
[----:B------:R-:W-:Y:S01]  /*32b00*/  FADD.FTZ R37, R133, R37 ;  /* 0x0000002585257221 */ /* 0x000fe20000010000 */
[----:B------:R-:W-:Y:S01]  /*32b10*/  MOV R133, R2 ;  /* 0x0000000200857202 */ /* 0x000fe20000000f00 */
[----:B------:R-:W-:Y:S01]  /*32b20*/  FADD.FTZ R0, R141, R0 ;  /* 0x000000008d007221 */ /* 0x000fe20000010000 */
[----:B------:R-:W-:Y:S01]  /*32b30*/  F2FP.PACK_AB R141, R61, R62 ;  /* 0x0000003e3d8d723e */ /* 0x000fe200000000ff */
[----:B------:R-:W-:Y:S01]  /*32b40*/  FADD.FTZ R37, R142, R37 ;  /* 0x000000258e257221 */ /* 0x000fe20000010000 */
[C---:B---3--:R-:W-:Y:S03]  /*32b50*/  HMMA.16816.F32 R20, R40.reuse, R52, R20 ;  /* 0x000000342814723c */ /* 0x048fe60000001814 */
[-C--:B--2---:R-:W-:Y:S02]  /*32b60*/  FFMA.FTZ R39, R125, R3.reuse, -R38 ;  /* 0x000000037d277223 */ /* 0x084fe40000010826 */
[----:B------:R-:W-:Y:S02]  /*32b70*/  FADD.FTZ R0, R150, R0 ;  /* 0x0000000096007221 */ /* 0x000fe40000010000 */
[----:B------:R-:W-:Y:S01]  /*32b80*/  FADD.FTZ R37, R131, R37 ;  /* 0x0000002583257221 */ /* 0x000fe20000010000 */
[----:B------:R2:W3:Y:S01]  /*32b90*/  MUFU.EX2 R56, R39 ;  /* 0x0000002700387308 */ /* 0x0004e20000000800 */
[----:B------:R-:W-:Y:S01]  /*32ba0*/  FADD.FTZ R0, R152, R0 ;  /* 0x0000000098007221 */ /* 0x000fe20000010000 */
[----:B------:R-:W4:Y:S01]  /*32bb0*/  LDSM.16.MT88.4 R148, [R180+0x11800] ;  /* 0x01180000b494783b */ /* 0x000f220000004200 */
        /* <DEDUP_REMOVED lines=9> */
[--C-:B--2---:R-:W-:Y:S01]  /*32c50*/  FFMA.FTZ R39, R128, R3, -R38.reuse ;  /* 0x0000000380277223 */ /* 0x104fe20000010826 */
[----:B---3--:R-:W-:Y:S01]  /*32c60*/  F2FP.PACK_AB R140, R56, R57 ;  /* 0x00000039388c723e */ /* 0x008fe200000000ff */
[----:B------:R-:W-:Y:S02]  /*32c70*/  FFMA.FTZ R38, R129, R3, -R38 ;  /* 0x0000000381267223 */ /* 0x000fe40000010826 */
[----:B------:R1:W-:Y:S10]  /*32c80*/  MUFU.EX2 R49, R39 ;  /* 0x0000002700317308 */ /* 0x0003f40000000800 */
[----:B------:R-:W2:Y:S01]  /*32c90*/  MUFU.EX2 R38, R38 ;  /* 0x0000002600267308 */ /* 0x000ea20000000800 */
[----:B-1----:R-:W-:Y:S02]  /*32ca0*/  FADD.FTZ R39, R107, R0 ;  /* 0x000000006b277221 */ /* 0x002fe40000010000 */
[----:B------:R-:W-:Y:S02]  /*32cb0*/  FADD.FTZ R0, R122, R37 ;  /* 0x000000257a007221 */ /* 0x000fe40000010000 */
[----:B------:R-:W-:Y:S02]  /*32cc0*/  FADD.FTZ R3, R106, R39 ;  /* 0x000000276a037221 */ /* 0x000fe40000010000 */
[----:B------:R-:W-:Y:S02]  /*32cd0*/  FADD.FTZ R0, R102, R0 ;  /* 0x0000000066007221 */ /* 0x000fe40000010000 */
[----:B------:R-:W-:Y:S02]  /*32ce0*/  FADD.FTZ R3, R98, R3 ;  /* 0x0000000362037221 */ /* 0x000fe40000010000 */
[----:B------:R-:W-:Y:S01]  /*32cf0*/  FADD.FTZ R0, R99, R0 ;  /* 0x0000000063007221 */ /* 0x000fe20000010000 */
[----:B--2---:R-:W-:Y:S01]  /*32d00*/  F2FP.PACK_AB R142, R38, R49 ;  /* 0x00000031268e723e */ /* 0x004fe200000000ff */
[----:B------:R-:W-:Y:S02]  /*32d10*/  FADD.FTZ R3, R97, R3 ;  /* 0x0000000361037221 */ /* 0x000fe40000010000 */
        /* <DEDUP_REMOVED lines=19> */
[C---:B----4-:R-:W-:Y:S03]  /*32e50*/  HMMA.16816.F32 R152, R140.reuse, R148, R20 ;  /* 0x000000948c98723c */ /* 0x050fe60000001814 */
        /* <DEDUP_REMOVED lines=32> */
[----:B------:R-:W-:Y:S01]  /*33060*/  MOV R0, R247 ;  /* 0x000000f700007202 */ /* 0x000fe20000000f00 */
[----:B------:R-:W-:Y:S03]  /*33070*/  FADD.FTZ R3, R38, R3 ;  /* 0x0000000326037221 */ /* 0x000fe60000010000 */
[----:B------:R1:W-:Y:S04]  /*33080*/  STL [R1+0x10], R4 ;  /* 0x0000100401007387 */ /* 0x0003e80000100800 */
[----:B------:R1:W-:Y:S04]  /*33090*/  STL [R1+0x14], R3 ;  /* 0x0000140301007387 */ /* 0x0003e80000100800 */
[----:B------:R1:W-:Y:S01]  /*330a0*/  STL [R1+0xc], R0 ;  /* 0x00000c0001007387 */ /* 0x0003e20000100800 */
[----:B------:R-:W-:-:S05]  /*330b0*/  @P0 BRA `(.L_x_3403) ;  /* 0xffff7d2000000947 */ /* 0x000fca000383ffff */
.L_x_3394:
        /* <DEDUP_REMOVED lines=12> */
.L_x_3417:
        /* <DEDUP_REMOVED lines=9> */
.L_x_3418:
        /* <DEDUP_REMOVED lines=142> */
.L_x_3407:
[----:B------:R-:W-:Y:S02]  /*33af0*/  ULDC.64 UR4, c[0x0][0x118] ;  /* 0x0000460000047ab9 */ /* 0x000fe40000000a00 */
[----:B------:R-:W2:Y:S04]  /*33b00*/  LD.E R0, [R10.64+0x60] ;  /* 0x000060040a007980 */ /* 0x000ea8000c101900 */
[----:B------:R-:W3:Y:S01]  /*33b10*/  LD.E R2, [R10.64+0xb4] ;  /* 0x0000b4040a027980 */ /* 0x000ee2000c101900 */
[----:B--2---:R-:W-:-:S04]  /*33b20*/  IMAD R0, R0, R21, R41 ;  /* 0x0000001500007224 */ /* 0x004fc800078e0229 */
[----:B---3--:R-:W-:Y:S02]  /*33b30*/  IMAD R7, R2, R0, RZ ;  /* 0x0000000002077224 */ /* 0x008fe400078e02ff */
.L_x_3408:
[----:B------:R-:W-:Y:S05]  /*33b40*/  BSYNC B0 ;  /* 0x0000000000007941 */ /* 0x000fea0003800000 */
.L_x_3406:
        /* <DEDUP_REMOVED lines=42> */
.L_x_3410:
[----:B--2-4-:R-:W-:Y:S05]  /*33df0*/  BSYNC B0 ;  /* 0x0000000000007941 */ /* 0x014fea0003800000 */
.L_x_3409:
        /* <DEDUP_REMOVED lines=33> */
.L_x_3412:
[----:B------:R-:W-:Y:S05]  /*34010*/  BSYNC B0 ;  /* 0x0000000000007941 */ /* 0x000fea0003800000 */
.L_x_3411:
        /* <DEDUP_REMOVED lines=16> */
.L_x_3414:
[----:B------:R-:W-:Y:S05]  /*34120*/  BSYNC B0 ;  /* 0x0000000000007941 */ /* 0x000fea0003800000 */
.L_x_3413:
        /* <DEDUP_REMOVED lines=16> */
.L_x_3416:
[----:B------:R-:W-:Y:S05]  /*34230*/  BSYNC B0 ;  /* 0x0000000000007941 */ /* 0x000fea0003800000 */
.L_x_3415:
[----:B------:R-:W-:Y:S01]  /*34240*/  IADD3 R8, R0, 0x30, RZ ;  /* 0x0000003000087810 */ /* 0x000fe20007ffe0ff */
[----:B------:R-:W-:Y:S01]  /*34250*/  IMAD.MOV.U32 R9, RZ, RZ, 0x0 ;  /* 0x00000000ff097424 */ /* 0x000fe200078e00ff */
[----:B-1----:R-:W-:Y:S02]  /*34260*/  MOV R10, 0x70 ;  /* 0x00000070000a7802 */ /* 0x002fe40000000f00 */
[----:B------:R-:W-:-:S03]  /*34270*/  ISETP.GE.OR P1, PT, R8, R14, P1 ;  /* 0x0000000e0800720c */ /* 0x000fc60000f26670 */
[----:B------:R-:W-:-:S10]  /*34280*/  IMAD.MOV.U32 R8, RZ, RZ, R10 ;  /* 0x000000ffff087224 */ /* 0x000fd400078e000a */
[----:B------:R-:W-:Y:S05]  /*34290*/  @P1 RET.REL.NODEC R8 `(_ZN5flash24flash_fwd_splitkv_kernelI23Flash_fwd_kernel_traitsILi64ELi64ELi256ELi4ELb0ELb0EN7cutlass6half_tE19Flash_kernel_traitsILi64ELi64ELi256ELi4ES3_EELb1ELb0ELb1ELb0ELb0ELb1ELb0ELb1EEEvNS_16Flash_fwd_paramsE) ;  /* 0xfffcbd6008001950 */ /* 0x000fea0003c3ffff */
        /* <DEDUP_REMOVED lines=13> */
[----:B------:R-:W-:Y:S05]  /*34370*/  RET.REL.NODEC R2 `(_ZN5flash24flash_fwd_splitkv_kernelI23Flash_fwd_kernel_traitsILi64ELi64ELi256ELi4ELb0ELb0EN7cutlass6half_tE19Flash_kernel_traitsILi64ELi64ELi256ELi4ES3_EELb1ELb0ELb1ELb0ELb0ELb1ELb0ELb1EEEvNS_16Flash_fwd_paramsE) ;  /* 0xfffcbc8002007950 */ /* 0x000fea0003c3ffff */
.L_x_3404:
[----:B-1----:R1:W5:Y:S01]  /*34380*/  LDL R0, [R1+0x14] ;  /* 0x0000140001007983 */ /* 0x0023620000100800 */
[----:B------:R-:W-:Y:S02]  /*34390*/  MOV R5, 0x2 ;  /* 0x0000000200057802 */ /* 0x000fe40000000f00 */
[----:B------:R-:W-:Y:S02]  /*343a0*/  MOV R4, 0x343c0 ;  /* 0x000343c000047802 */ /* 0x000fe40000000f00 */
[----:B-12--5:R-:W-:Y:S05]  /*343b0*/  CALL.REL.NOINC `($__internal_19_$__cuda_sm70_shflsync_bfly_p) ;  /* 0x0000012000007944 */ /* 0x026fea0003c00000 */
[----:B------:R-:W-:Y:S01]  /*343c0*/  MOV R0, R6 ;  /* 0x0000000600007202 */ /* 0x000fe20000000f00 */
[----:B------:R-:W-:Y:S05]  /*343d0*/  BRA `(.L_x_3417) ;  /* 0xffffeda000007947 */ /* 0x000fea000383ffff */
.L_x_3405:
[----:B------:R-:W-:Y:S02]  /*343e0*/  MOV R5, 0x1 ;  /* 0x0000000100057802 */ /* 0x000fe40000000f00 */
[----:B------:R-:W-:Y:S02]  /*343f0*/  MOV R4, 0x34410 ;  /* 0x0003441000047802 */ /* 0x000fe40000000f00 */
[----:B--2--5:R-:W-:Y:S05]  /*34400*/  CALL.REL.NOINC `($__internal_19_$__cuda_sm70_shflsync_bfly_p) ;  /* 0x000000d000007944 */ /* 0x024fea0003c00000 */
[----:B------:R-:W-:Y:S02]  /*34410*/  FADD.FTZ R19, R0, R6 ;  /* 0x0000000600137221 */ /* 0x000fe40000010000 */
[----:B------:R1:W5:Y:S01]  /*34420*/  LDL R0, [R1+0x10] ;  /* 0x0000100001007983 */ /* 0x0003620000100800 */
[----:B------:R-:W-:Y:S02]  /*34430*/  MOV R5, 0x2 ;  /* 0x0000000200057802 */ /* 0x000fe40000000f00 */
[----:B------:R-:W-:-:S02]  /*34440*/  MOV R4, 0x34460 ;  /* 0x0003446000047802 */ /* 0x000fc40000000f00 */
[----:B-1---5:R-:W-:Y:S05]  /*34450*/  CALL.REL.NOINC `($__internal_19_$__cuda_sm70_shflsync_bfly_p) ;  /* 0x0000008000007944 */ /* 0x022fea0003c00000 */
[----:B------:R-:W2:Y:S01]  /*34460*/  LDL.LU R0, [R1+0x10] ;  /* 0x0000100001007983 */ /* 0x000ea20000300800 */
[----:B------:R-:W-:-:S02]  /*34470*/  MOV R5, 0x1 ;  /* 0x0000000100057802 */ /* 0x000fc40000000f00 */
[----:B------:R-:W-:Y:S01]  /*34480*/  MOV R4, 0x344c0 ;  /* 0x000344c000047802 */ /* 0x000fe20000000f00 */
[----:B--2---:R-:W-:-:S05]  /*34490*/  FADD.FTZ R3, R0, R6 ;  /* 0x0000000600037221 */ /* 0x004fca0000010000 */
[----:B------:R-:W-:Y:S02]  /*344a0*/  MOV R0, R3 ;  /* 0x0000000300007202 */ /* 0x000fe40000000f00 */
[----:B------:R-:W-:Y:S05]  /*344b0*/  CALL.REL.NOINC `($__internal_19_$__cuda_sm70_shflsync_bfly_p) ;  /* 0x0000002000007944 */ /* 0x000fea0003c00000 */
[----:B------:R-:W-:Y:S01]  /*344c0*/  MOV R4, R6 ;  /* 0x0000000600047202 */ /* 0x000fe20000000f00 */
[----:B------:R-:W-:Y:S05]  /*344d0*/  BRA `(.L_x_3418) ;  /* 0xffffed3000007947 */ /* 0x000fea000383ffff */
        .weak           $__internal_19_$__cuda_sm70_shflsync_bfly_p
        .type           $__internal_19_$__cuda_sm70_shflsync_bfly_p,@function
        .size           $__internal_19_$__cuda_sm70_shflsync_bfly_p,(.L_x_7721 - $__internal_19_$__cuda_sm70_shflsync_bfly_p)
$__internal_19_$__cuda_sm70_shflsync_bfly_p:
[----:B------:R-:W-:Y:S04]  /*344e0*/  WARPSYNC R7 ;  /* 0x0000000700007348 */ /* 0x000fe80003800000 */
[----:B------:R1:W2:Y:S02]  /*344f0*/  SHFL.BFLY PT, R6, R0, R5, R8 ;  /* 0x0c00000500067389 */ /* 0x0002a400000e0008 */
[----:B-1----:R-:W-:-:S04]  /*34500*/  MOV R5, 0x0 ;  /* 0x0000000000057802 */ /* 0x002fc80000000f00 */
[----:B--2---:R-:W-:Y:S05]  /*34510*/  RET.REL.NODEC R4 `(_ZN5flash24flash_fwd_splitkv_kernelI23Flash_fwd_kernel_traitsILi64ELi64ELi256ELi4ELb0ELb0EN7cutlass6half_tE19Flash_kernel_traitsILi64ELi64ELi256ELi4ES3_EELb1ELb0ELb1ELb0ELb0ELb1ELb0ELb1EEEvNS_16Flash_fwd_paramsE) ;  /* 0xfffcbae004007950 */ /* 0x004fea0003c3ffff */
.L_x_3419:
        /* <DEDUP_REMOVED lines=14> */
.L_x_7721:


//--------------------- .text._ZN5flash24flash_fwd_splitkv_kernelI23Flash_fwd_kernel_traitsILi64ELi64ELi256ELi4ELb0ELb0EN7cutlass6half_tE19Flash_kernel_traitsILi64ELi64ELi256ELi4ES3_EELb1ELb0ELb0ELb0ELb1ELb0ELb1ELb0EEEvNS_16Flash_fwd_paramsE --------------------------
	.section	.text._ZN5flash24flash_fwd_splitkv_kernelI23Flash_fwd_kernel_traitsILi64ELi64ELi256ELi4ELb0ELb0EN7cutlass6half_tE19Flash_kernel_traitsILi64ELi64ELi256ELi4ES3_EELb1ELb0ELb0ELb0ELb1ELb0ELb1ELb0EEEvNS_16Flash_fwd_paramsE,"ax",@progbits
	.sectioninfo	@"SHI_REGISTERS=255"
	.align	128
        .global         _ZN5flash24flash_fwd_splitkv_kernelI23Flash_fwd_kernel_traitsILi64ELi64ELi256ELi4ELb0ELb0EN7cutlass6half_tE19Flash_kernel_traitsILi64ELi64ELi256ELi4ES3_EELb1ELb0ELb0ELb0ELb1ELb0ELb1ELb0EEEvNS_16Flash_fwd_paramsE
        .type           _ZN5flash24flash_fwd_splitkv_kernelI23Flash_fwd_kernel_traitsILi64ELi64ELi256ELi4ELb0ELb0EN7cutlass6half_tE19Flash_kernel_traitsILi64ELi64ELi256ELi4ES3_EELb1ELb0ELb0ELb0ELb1ELb0ELb1ELb0EEEvNS_16Flash_fwd_paramsE,@function
        .size           _ZN5flash24flash_fwd_splitkv_kernelI23Flash_fwd_kernel_traitsILi64ELi64ELi256ELi4ELb0ELb0EN7cutlass6half_tE19Flash_kernel_traitsILi64ELi64ELi256ELi4ES3_EELb1ELb0ELb0ELb0ELb1ELb0ELb1ELb0EEEvNS_16Flash_fwd_paramsE,(.L_x_7774 - _ZN5flash24flash_fwd_splitkv_kernelI23Flash_fwd_kernel_traitsILi64ELi64ELi256ELi4ELb0ELb0EN7cutlass6half_tE19Flash_kernel_traitsILi64ELi64ELi256ELi4ES3_EELb1ELb0ELb0ELb0ELb1ELb0ELb1ELb0EEEvNS_16Flash_fwd_paramsE)
        .other          _ZN5flash24flash_fwd_splitkv_kernelI23Flash_fwd_kernel_traitsILi64ELi64ELi256ELi4ELb0ELb0EN7cutlass6half_tE19Flash_kernel_traitsILi64ELi64ELi256ELi4ES3_EELb1ELb0ELb0ELb0ELb1ELb0ELb1ELb0EEEvNS_16Flash_fwd_paramsE,@"STO_CUDA_ENTRY STV_DEFAULT"
_ZN5flash24flash_fwd_splitkv_kernelI23Flash_fwd_kernel_traitsILi64ELi64ELi256ELi4ELb0ELb0EN7cutlass6half_tE19Flash_kernel_traitsILi64ELi64ELi256ELi4ES3_EELb1ELb0ELb0ELb0ELb1ELb0ELb1ELb0EEEvNS_16Flash_fwd_paramsE:
.text._ZN5flash24flash_fwd_splitkv_kernelI23Flash_fwd_kernel_traitsILi64ELi64ELi256ELi4ELb0ELb0EN7cutlass6half_tE19Flash_kernel_traitsILi64ELi64ELi256ELi4ES3_EELb1ELb0ELb0ELb0ELb1ELb0ELb1ELb0EEEvNS_16Flash_fwd_paramsE:
[----:B------:R-:W-:Y:S02]  /*0000*/  MOV R1, c[0x0][0x28] ;  /* 0x00000a0000017a02 */ /* 0x000fe40000000f00 */
[----:B------:R-:W1:Y:S01]  /*0010*/  I2F.U32.RP R2, c[0x0][0x1c0] ;  /* 0x0000700000027b06 */ /* 0x000e620000209000 */
[----:B------:R-:W2:Y:S01]  /*0020*/  S2R R6, SR_CTAID.Z ;  /* 0x0000000000067919 */ /* 0x000ea20000002700 */
[----:B------:R-:W-:Y:S01]  /*0030*/  ISETP.NE.U32.AND P1, PT, RZ, c[0x0][0x1c0], PT ;  /* 0x00007000ff007a0c */ /* 0x000fe20003f25070 */
[----:B------:R-:W-:Y:S01]  /*0040*/  IMAD.MOV.U32 R4, RZ, RZ, -0x1 ;  /* 0xffffffffff047424 */ /* 0x000fe200078e00ff */
[----:B------:R-:W-:Y:S01]  /*0050*/  ULDC.64 UR12, c[0x0][0x118] ;  /* 0x00004600000c7ab9 */ /* 0x000fe20000000a00 */
[----:B------:R-:W-:-:S03]  /*0060*/  IADD3 R1, R1, -0x38, RZ ;  /* 0xffffffc801017810 */ /* 0x000fc60007ffe0ff */
[----:B-1----:R-:W1:Y:S02]  /*0070*/  MUFU.RCP R2, R2 ;  /* 0x0000000200027308 */ /* 0x002e640000001000 */
[----:B-1----:R-:W-:-:S06]  /*0080*/  IADD3 R2, R2, 0xffffffe, RZ ;  /* 0x0ffffffe02027810 */ /* 0x002fcc0007ffe0ff */
[----:B------:R-:W1:Y:S02]  /*0090*/  F2I.FTZ.U32.TRUNC.NTZ R3, R2 ;  /* 0x0000000200037305 */ /* 0x000e64000021f000 */
[----:B-1----:R-:W-:Y:S02]  /*00a0*/  IMAD.MOV R0, RZ, RZ, -R3 ;  /* 0x000000ffff007224 */ /* 0x002fe400078e0a03 */
[----:B------:R-:W-:Y:S02]  /*00b0*/  IMAD.MOV.U32 R2, RZ, RZ, RZ ;  /* 0x000000ffff027224 */ /* 0x000fe400078e00ff */
[----:B------:R-:W-:-:S04]  /*00c0*/  IMAD R0, R0, c[0x0][0x1c0], RZ ;  /* 0x0000700000007a24 */ /* 0x000fc800078e02ff */
[----:B------:R-:W-:-:S06]  /*00d0*/  IMAD.HI.U32 R0, R3, R0, R2 ;  /* 0x0000000003007227 */ /* 0x000fcc00078e0002 */
[----:B--2---:R-:W-:Y:S02]  /*00e0*/  IMAD.HI.U32 R244, R0, R6, RZ ;  /* 0x0000000600f47227 */ /* 0x004fe400078e00ff */
[----:B------:R-:W1:Y:S02]  /*00f0*/  LDC.U8 R0, c[0x0][0x312] ;  /* 0x0000c480ff007b82 */ /* 0x000e640000000000 */
[----:B------:R-:W-:-:S04]  /*0100*/  IMAD.MOV R2, RZ, RZ, -R244 ;  /* 0x000000ffff027224 */ /* 0x000fc800078e0af4 */
[----:B------:R-:W-:-:S05]  /*0110*/  IMAD R2, R2, c[0x0][0x1c0], R6 ;  /* 0x0000700002027a24 */ /* 0x000fca00078e0206 */
[----:B------:R-:W-:-:S13]  /*0120*/  ISETP.GE.U32.AND P2, PT, R2, c[0x0][0x1c0], PT ;  /* 0x0000700002007a0c */ /* 0x000fda0003f46070 */
[----:B------:R-:W-:Y:S02]  /*0130*/  @P2 IADD3 R2, R2, -c[0x0][0x1c0], RZ ;  /* 0x8000700002022a10 */ /* 0x000fe40007ffe0ff */
[----:B------:R-:W-:Y:S02]  /*0140*/  @P2 IADD3 R244, R244, 0x1, RZ ;  /* 0x00000001f4f42810 */ /* 0x000fe40007ffe0ff */
[----:B------:R-:W-:Y:S01]  /*0150*/  ISETP.GE.U32.AND P0, PT, R2, c[0x0][0x1c0], PT ;  /* 0x0000700002007a0c */ /* 0x000fe20003f06070 */
[----:B------:R-:W-:Y:S01]  /*0160*/  IMAD.MOV.U32 R2, RZ, RZ, 0x4 ;  /* 0x00000004ff027424 */ /* 0x000fe200078e00ff */
[----:B------:R-:W-:Y:S02]  /*0170*/  ISETP.NE.U32.AND P2, PT, RZ, c[0x0][0x240], PT ;  /* 0x00009000ff007a0c */ /* 0x000fe40003f45070 */
[----:B-1----:R-:W-:Y:S02]  /*0180*/  ISETP.NE.AND P3, PT, R0, RZ, PT ;  /* 0x000000ff0000720c */ /* 0x002fe40003f65270 */
[----:B------:R-:W-:-:S07]  /*0190*/  ISETP.NE.AND.EX P2, PT, RZ, c[0x0][0x244], PT, P2 ;  /* 0x00009100ff007a0c */ /* 0x000fce0003f45320 */
[----:B------:R-:W-:Y:S02]  /*01a0*/  @P0 IADD3 R244, R244, 0x1, RZ ;  /* 0x00000001f4f40810 */ /* 0x000fe40007ffe0ff */
[----:B------:R-:W-:Y:S02]  /*01b0*/  @!P1 LOP3.LUT R244, RZ, c[0x0][0x1c0], RZ, 0x33, !PT ;  /* 0x00007000fff49a12 */ /* 0x000fe400078e33ff */
[----:B------:R-:W-:Y:S01]  /*01c0*/  ISETP.EQ.U32.AND P1, PT, RZ, c[0x0][0x248], PT ;  /* 0x00009200ff007a0c */ /* 0x000fe20003f22070 */
[----:B------:R-:W-:Y:S01]  /*01d0*/  IMAD.MOV.U32 R3, RZ, RZ, -0x1 ;  /* 0xffffffffff037424 */ /* 0x000fe200078e00ff */
[----:B------:R-:W-:Y:S01]  /*01e0*/  ISETP.NE.U32.AND P0, PT, RZ, c[0x0][0x250], PT ;  /* 0x00009400ff007a0c */ /* 0x000fe20003f05070 */
[CC--:B------:R-:W-:Y:S01]  /*01f0*/  IMAD.WIDE R198, R244.reuse, R2.reuse, c[0x0][0x240] ;  /* 0x00009000f4c67625 */ /* 0x0c0fe200078e0202 */
[----:B------:R-:W-:Y:S02]  /*0200*/  ISETP.EQ.OR.EX P1, PT, RZ, c[0x0][0x24c], !P3, P1 ;  /* 0x00009300ff007a0c */ /* 0x000fe40005f22710 */
[----:B------:R-:W-:Y:S01]  /*0210*/  ISETP.NE.AND.EX P0, PT, RZ, c[0x0][0x254], PT, P0 ;  /* 0x00009500ff007a0c */ /* 0x000fe20003f05300 */
[----:B------:R-:W-:Y:S01]  /*0220*/  IMAD.WIDE R10, R244, R2, c[0x0][0x248] ;  /* 0x00009200f40a7625 */ /* 0x000fe200078e0202 */
[----:B------:R1:W2:Y:S09]  /*0230*/  @P2 LDG.E R4, [R198.64] ;  /* 0x0000000cc6042981 */ /* 0x0002b2000c1e1900 */
[----:B------:R3:W5:Y:S04]  /*0240*/  @!P1 LDG.E R3, [R10.64] ;  /* 0x0000000c0a039981 */ /* 0x000768000c1e1900 */
[----:B-1----:R-:W2:Y:S01]  /*0250*/  @P2 LDG.E R198, [R198.64+0x4] ;  /* 0x0000040cc6c62981 */ /* 0x002ea2000c1e1900 */
[----:B------:R-:W-:-:S02]  /*0260*/  IMAD.MOV.U32 R5, RZ, RZ, RZ ;  /* 0x000000ffff057224 */ /* 0x000fc400078e00ff */
[----:B------:R-:W-:Y:S01]  /*0270*/  @P0 IMAD.WIDE R8, R244, R2, c[0x0][0x250] ;  /* 0x00009400f4080625 */ /* 0x000fe200078e0202 */
[----:B------:R-:W1:Y:S04]  /*0280*/  S2R R34, SR_CTAID.X ;  /* 0x0000000000227919 */ /* 0x000e680000002500 */
[----:B------:R4:W5:Y:S01]  /*0290*/  @P0 LDG.E R5, [R8.64] ;  /* 0x0000000c08050981 */ /* 0x000962000c1e1900 */
[----:B------:R-:W-:-:S03]  /*02a0*/  ISETP.NE.U32.AND P0, PT, RZ, c[0x0][0x248], PT ;  /* 0x00009200ff007a0c */ /* 0x000fc60003f05070 */
[----:B------:R-:W1:Y:S01]  /*02b0*/  S2R R0, SR_CTAID.Y ;  /* 0x0000000000007919 */ /* 0x000e620000002600 */
[----:B------:R-:W-:Y:S01]  /*02c0*/  ISETP.NE.AND.EX P0, PT, RZ, c[0x0][0x24c], PT, P0 ;  /* 0x00009300ff007a0c */ /* 0x000fe20003f05300 */
[----:B----4-:R-:W-:-:S04]  /*02d0*/  IMAD.MOV R9, RZ, RZ, -R244 ;  /* 0x000000ffff097224 */ /* 0x010fc800078e0af4 */
[----:B------:R-:W-:Y:S02]  /*02e0*/  IMAD R9, R9, c[0x0][0x1c0], R6 ;  /* 0x0000700009097a24 */ /* 0x000fe400078e0206 */
[----:B--2---:R-:W-:Y:S02]  /*02f0*/  @P2 IMAD.IADD R198, R198, 0x1, -R4 ;  /* 0x00000001c6c62824 */ /* 0x004fe400078e0a04 */
[----:B------:R-:W-:-:S04]  /*0300*/  @!P2 IMAD.MOV.U32 R198, RZ, RZ, c[0x0][0x214] ;  /* 0x00008500ffc6a624 */ /* 0x000fc800078e00ff */
[----:B------:R-:W-:Y:S05]  /*0310*/  @!P0 BRA `(.L_x_3420) ;  /* 0x0000004000008947 */ /* 0x000fea0003800000 */
[----:B-1-3--:R-:W2:Y:S02]  /*0320*/  @P3 LDG.E R7, [R10.64+0x4] ;  /* 0x0000040c0a073981 */ /* 0x00aea4000c1e1900 */
[----:B--2--5:R-:W-:-:S06]  /*0330*/  @P3 IADD3 R7, R7, -R3, RZ ;  /* 0x8000000307073210 */ /* 0x024fcc0007ffe0ff */
[----:B------:R1:W5:Y:S01]  /*0340*/  @!P3 LDG.E R7, [R10.64] ;  /* 0x0000000c0a07b981 */ /* 0x000362000c1e1900 */
[----:B------:R-:W-:Y:S05]  /*0350*/  BRA `(.L_x_3421) ;  /* 0x0000001000007947 */ /* 0x000fea0003800000 */
.L_x_3420:
[----:B-1-3--:R-:W-:Y:S02]  /*0360*/  MOV R7, c[0x0][0x218] ;  /* 0x0000860000077a02 */ /* 0x00afe40000000f00 */
.L_x_3421:
        /* <DEDUP_REMOVED lines=26> */
[----:B--2---:R-:W-:-:S04]  /*0510*/  IADD3 R12, R12, 0xffffffe, RZ ;  /* 0x0ffffffe0c0c7810 */ /* 0x004fc80007ffe0ff */
[----:B------:R-:W2:Y:S02]  /*0520*/  F2I.FTZ.U32.TRUNC.NTZ R13, R12 ;  /* 0x0000000c000d7305 */ /* 0x000ea4000021f000 */
        /* <DEDUP_REMOVED lines=8> */
[----:B------:R-:W-:-:S04]  /*05b0*/  SHF.R.S32.HI R7, RZ, 0x1f, R10 ;  /* 0x0000001fff077819 */ /* 0x000fc8000001140a */
[----:B------:R-:W-:Y:S02]  /*05c0*/  ISETP.GT.U32.AND P1, PT, R8, R6, PT ;  /* 0x000000060800720c */ /* 0x000fe40003f24070 */
[----:B------:R-:W-:-:S04]  /*05d0*/  LEA.HI R7, R7, R10, RZ, 0x8 ;  /* 0x0000000a07077211 */ /* 0x000fc800078f40ff */
[----:B------:R-:W-:-:S07]  /*05e0*/  SHF.R.S32.HI R7, RZ, 0x8, R7 ;  /* 0x00000008ff077819 */ /* 0x000fce0000011407 */
[----:B------:R-:W-:Y:S01]  /*05f0*/  @!P1 IMAD.IADD R6, R6, 0x1, -R8 ;  /* 0x0000000106069824 */ /* 0x000fe200078e0a08 */
[----:B------:R-:W-:Y:S02]  /*0600*/  @!P1 IADD3 R11, R11, 0x1, RZ ;  /* 0x000000010b0b9810 */ /* 0x000fe40007ffe0ff */
[----:B------:R-:W-:Y:S02]  /*0610*/  ISETP.NE.AND P1, PT, RZ, c[0x0][0x10], PT ;  /* 0x00000400ff007a0c */ /* 0x000fe40003f25270 */
[----:B------:R-:W-:Y:S02]  /*0620*/  ISETP.GE.U32.AND P2, PT, R6, R8, PT ;  /* 0x000000080600720c */ /* 0x000fe40003f46070 */
[----:B------:R-:W-:-:S04]  /*0630*/  IADD3 R8, -R198, 0x13f, R200 ;  /* 0x0000013fc6087810 */ /* 0x000fc80007ffe1c8 */
[----:B------:R-:W-:-:S04]  /*0640*/  IADD3 R8, R8, c[0x0][0x2e8], R197 ;  /* 0x0000ba0008087a10 */ /* 0x000fc80007ffe0c5 */
[----:B------:R-:W-:-:S03]  /*0650*/  SHF.R.S32.HI R192, RZ, 0x1f, R8 ;  /* 0x0000001fffc07819 */ /* 0x000fc60000011408 */
[----:B------:R-:W-:Y:S02]  /*0660*/  @P2 IADD3 R11, R11, 0x1, RZ ;  /* 0x000000010b0b2810 */ /* 0x000fe40007ffe0ff */
[----:B------:R-:W-:-:S03]  /*0670*/  LEA.HI R192, R192, R8, RZ, 0x8 ;  /* 0x00000008c0c07211 */ /* 0x000fc600078f40ff */
[----:B------:R-:W-:Y:S01]  /*0680*/  IMAD.MOV.U32 R6, RZ, RZ, R11 ;  /* 0x000000ffff067224 */ /* 0x000fe200078e000b */
[----:B------:R-:W-:-:S03]  /*0690*/  SHF.R.S32.HI R192, RZ, 0x8, R192 ;  /* 0x00000008ffc07819 */ /* 0x000fc600000114c0 */
[----:B------:R-:W-:Y:S01]  /*06a0*/  @!P0 IMAD.MOV R6, RZ, RZ, -R6 ;  /* 0x000000ffff068224 */ /* 0x000fe200078e0a06 */
[----:B------:R-:W-:-:S05]  /*06b0*/  @!P1 LOP3.LUT R6, RZ, c[0x0][0x10], RZ, 0x33, !PT ;  /* 0x00000400ff069a12 */ /* 0x000fca00078e33ff */
[----:B------:R-:W-:-:S04]  /*06c0*/  IMAD R238, R6, R0, RZ ;  /* 0x0000000006ee7224 */ /* 0x000fc800078e02ff */
[----:B------:R-:W-:-:S05]  /*06d0*/  IMAD.IADD R6, R6, 0x1, R238 ;  /* 0x0000000106067824 */ /* 0x000fca00078e02ee */
[----:B------:R-:W-:-:S04]  /*06e0*/  IMNMX R6, R7, R6, PT ;  /* 0x0000000607067217 */ /* 0x000fc80003800200 */
[----:B------:R-:W-:-:S04]  /*06f0*/  IMNMX R192, R6, R192, PT ;  /* 0x000000c006c07217 */ /* 0x000fc80003800200 */
[----:B------:R-:W-:-:S13]  /*0700*/  ISETP.GE.AND P0, PT, R238, R192, PT ;  /* 0x000000c0ee00720c */ /* 0x000fda0003f06270 */
[----:B------:R-:W-:Y:S05]  /*0710*/  @!P0 BRA `(.L_x_3422) ;  /* 0x0000048000008947 */ /* 0x000fea0003800000 */
[----:B-1----:R-:W-:Y:S01]  /*0720*/  SHF.R.S32.HI R3, RZ, 0x1f, R167 ;  /* 0x0000001fff037819 */ /* 0x002fe200000114a7 */
[----:B------:R-:W-:Y:S01]  /*0730*/  IMAD R0, R0, c[0x0][0x210], R244 ;  /* 0x0000840000007a24 */ /* 0x000fe200078e02f4 */
[----:B------:R-:W-:Y:S01]  /*0740*/  LOP3.LUT P6, RZ, R167, 0xf, RZ, 0xc0, !PT ;  /* 0x0000000fa7ff7812 */ /* 0x000fe200078cc0ff */
[----:B------:R-:W-:Y:S01]  /*0750*/  IMAD.IADD R198, R198, 0x1, -R200 ;  /* 0x00000001c6c67824 */ /* 0x000fe200078e0ac8 */
[----:B------:R-:W-:-:S04]  /*0760*/  LEA.HI R3, R3, R167, RZ, 0x4 ;  /* 0x000000a703037211 */ /* 0x000fc800078f20ff */
[----:B------:R-:W-:-:S05]  /*0770*/  LOP3.LUT R2, R3, 0x3ffffff0, RZ, 0xc0, !PT ;  /* 0x3ffffff003027812 */ /* 0x000fca00078ec0ff */
[----:B------:R-:W-:Y:S02]  /*0780*/  IMAD.IADD R6, R167, 0x1, -R2 ;  /* 0x00000001a7067824 */ /* 0x000fe400078e0a02 */
[----:B------:R-:W-:Y:S01]  /*0790*/  IMAD R2, R0, c[0x0][0x1c0], R9 ;  /* 0x0000700000027a24 */ /* 0x000fe200078e0209 */
[----:B------:R-:W-:Y:S01]  /*07a0*/  SHF.R.S32.HI R0, RZ, 0x4, R3 ;  /* 0x00000004ff007819 */ /* 0x000fe20000011403 */
[----:B------:R-:W-:Y:S02]  /*07b0*/  IMAD.SHL.U32 R6, R6, 0x4, RZ ;  /* 0x0000000406067824 */ /* 0x000fe400078e00ff */
[----:B------:R-:W-:Y:S01]  /*07c0*/  IMAD R2, R2, c[0x0][0x214], R200 ;  /* 0x0000850002027a24 */ /* 0x000fe200078e02c8 */
[----:B------:R-:W-:Y:S02]  /*07d0*/  IADD3 R3, R0, 0x8, RZ ;  /* 0x0000000800037810 */ /* 0x000fe40007ffe0ff */
[----:B------:R-:W-:Y:S01]  /*07e0*/  SHF.R.S32.HI R7, RZ, 0x1f, R6 ;  /* 0x0000001fff077819 */ /* 0x000fe20000011406 */
[----:B------:R-:W-:Y:S01]  /*07f0*/  IMAD R5, R2, c[0x0][0x22c], RZ ;  /* 0x00008b0002057a24 */ /* 0x000fe200078e02ff */
[----:B------:R-:W-:-:S02]  /*0800*/  IADD3 R10, R0, 0x18, RZ ;  /* 0x00000018000a7810 */ /* 0x000fc40007ffe0ff */
[C---:B------:R-:W-:Y:S01]  /*0810*/  IADD3 R11, R0.reuse, 0x10, RZ ;  /* 0x00000010000b7810 */ /* 0x040fe20007ffe0ff */
[C---:B------:R-:W-:Y:S01]  /*0820*/  IMAD.WIDE R6, R0.reuse, 0x40, R6 ;  /* 0x0000004000067825 */ /* 0x040fe200078e0206 */
[-C--:B------:R-:W-:Y:S02]  /*0830*/  ISETP.GE.AND P5, PT, R3, R198.reuse, PT ;  /* 0x000000c60300720c */ /* 0x080fe40003fa6270 */
[----:B------:R-:W-:Y:S02]  /*0840*/  ISETP.GE.AND P2, PT, R0, R198, PT ;  /* 0x000000c60000720c */ /* 0x000fe40003f46270 */
[----:B------:R-:W-:Y:S02]  /*0850*/  IADD3 R6, P0, R5, R6, RZ ;  /* 0x0000000605067210 */ /* 0x000fe40007f1e0ff */
[----:B------:R-:W-:Y:S02]  /*0860*/  ISETP.GE.AND P1, PT, R11, R198, PT ;  /* 0x000000c60b00720c */ /* 0x000fe40003f26270 */
[----:B------:R-:W-:-:S02]  /*0870*/  LEA.HI.X.SX32 R5, R5, R7, 0x1, P0 ;  /* 0x0000000705057211 */ /* 0x000fc400000f0eff */
[----:B------:R-:W-:Y:S02]  /*0880*/  LEA R4, P0, R6, c[0x0][0x1d8], 0x2 ;  /* 0x0000760006047a11 */ /* 0x000fe400078010ff */
[----:B------:R-:W-:Y:S02]  /*0890*/  IADD3 R9, R0, 0x20, RZ ;  /* 0x0000002000097810 */ /* 0x000fe40007ffe0ff */
[----:B------:R-:W-:Y:S02]  /*08a0*/  LEA.HI.X R5, R6, c[0x0][0x1dc], R5, 0x2, P0 ;  /* 0x0000770006057a11 */ /* 0x000fe400000f1405 */
[-C--:B------:R-:W-:Y:S02]  /*08b0*/  ISETP.GE.AND P0, PT, R10, R198.reuse, PT ;  /* 0x000000c60a00720c */ /* 0x080fe40003f06270 */
[----:B------:R-:W-:Y:S01]  /*08c0*/  ISETP.GE.AND P4, PT, R9, R198, PT ;  /* 0x000000c60900720c */ /* 0x000fe20003f86270 */
[----:B------:R-:W-:Y:S01]  /*08d0*/  @!P5 STG.E.128 [R4.64+0x800], RZ ;  /* 0x000800ff0400d986 */ /* 0x000fe2000c101d0c */
[----:B------:R-:W-:-:S02]  /*08e0*/  IADD3 R8, R0, 0x28, RZ ;  /* 0x0000002800087810 */ /* 0x000fc40007ffe0ff */
[C---:B------:R-:W-:Y:S01]  /*08f0*/  IADD3 R7, R0.reuse, 0x30, RZ ;  /* 0x0000003000077810 */ /* 0x040fe20007ffe0ff */
[----:B------:R-:W-:Y:S01]  /*0900*/  @!P2 STG.E.128 [R4.64], RZ ;  /* 0x000000ff0400a986 */ /* 0x000fe2000c101d0c */
[----:B------:R-:W-:Y:S02]  /*0910*/  IADD3 R6, R0, 0x38, RZ ;  /* 0x0000003800067810 */ /* 0x000fe40007ffe0ff */
[-C--:B------:R-:W-:Y:S01]  /*0920*/  ISETP.GE.OR P5, PT, R3, R198.reuse, P6 ;  /* 0x000000c60300720c */ /* 0x080fe200037a6670 */
[----:B------:R-:W-:Y:S01]  /*0930*/  @!P1 STG.E.128 [R4.64+0x1000], RZ ;  /* 0x001000ff04009986 */ /* 0x000fe2000c101d0c */
[----:B------:R-:W-:Y:S02]  /*0940*/  SHF.R.S32.HI R3, RZ, 0x1f, R2 ;  /* 0x0000001fff037819 */ /* 0x000fe40000011402 */
[----:B------:R-:W-:Y:S01]  /*0950*/  ISETP.GE.AND P3, PT, R8, R198, PT ;  /* 0x000000c60800720c */ /* 0x000fe20003f66270 */
[----:B------:R-:W-:Y:S01]  /*0960*/  @!P0 STG.E.128 [R4.64+0x1800], RZ ;  /* 0x001800ff04008986 */ /* 0x000fe2000c101d0c */
[----:B------:R-:W-:-:S02]  /*0970*/  IADD3 R2, P0, R2, R0, RZ ;  /* 0x0000000002027210 */ /* 0x000fc40007f1e0ff */
[-C--:B------:R-:W-:Y:S01]  /*0980*/  ISETP.GE.AND P2, PT, R7, R198.reuse, PT ;  /* 0x000000c60700720c */ /* 0x080fe20003f46270 */
[----:B------:R-:W-:Y:S01]  /*0990*/  @!P4 STG.E.128 [R4.64+0x2000], RZ ;  /* 0x002000ff0400c986 */ /* 0x000fe2000c101d0c */
[-C--:B------:R-:W-:Y:S02]  /*09a0*/  ISETP.GE.AND P1, PT, R6, R198.reuse, PT ;  /* 0x000000c60600720c */ /* 0x080fe40003f26270 */
[----:B------:R-:W-:Y:S02]  /*09b0*/  LEA.HI.X.SX32 R3, R0, R3, 0x1, P0 ;  /* 0x0000000300037211 */ /* 0x000fe400000f0eff */
[C---:B------:R-:W-:Y:S02]  /*09c0*/  LEA R12, P0, R2.reuse, c[0x0][0x208], 0x2 ;  /* 0x00008200020c7a11 */ /* 0x040fe400078010ff */
[-C--:B------:R-:W-:Y:S01]  /*09d0*/  ISETP.GE.OR P4, PT, R11, R198.reuse, P6 ;  /* 0x000000c60b00720c */ /* 0x080fe20003786670 */
[----:B------:R-:W-:Y:S01]  /*09e0*/  @!P3 STG.E.128 [R4.64+0x2800], RZ ;  /* 0x002800ff0400b986 */ /* 0x000fe2000c101d0c */
[----:B------:R-:W-:Y:S01]  /*09f0*/  LEA.HI.X R13, R2, c[0x0][0x20c], R3, 0x2, P0 ;  /* 0x00008300020d7a11 */ /* 0x000fe200000f1403 */
[----:B------:R-:W-:Y:S01]  /*0a00*/  @!P5 IMAD.MOV.U32 R2, RZ, RZ, -0x800000 ;  /* 0xff800000ff02d424 */ /* 0x000fe200078e00ff */
[-C--:B------:R-:W-:Y:S01]  /*0a10*/  ISETP.GE.OR P3, PT, R10, R198.reuse, P6 ;  /* 0x000000c60a00720c */ /* 0x080fe20003766670 */
[----:B------:R-:W-:Y:S01]  /*0a20*/  @!P2 STG.E.128 [R4.64+0x3000], RZ ;  /* 0x003000ff0400a986 */ /* 0x000fe2000c101d0c */
[----:B------:R-:W-:-:S02]  /*0a30*/  ISETP.GE.OR P2, PT, R9, R198, P6 ;  /* 0x000000c60900720c */ /* 0x000fc40003746670 */
[-C--:B------:R-:W-:Y:S01]  /*0a40*/  ISETP.GE.OR P0, PT, R7, R198.reuse, P6 ;  /* 0x000000c60700720c */ /* 0x080fe20003706670 */
[----:B------:R1:W-:Y:S01]  /*0a50*/  @!P1 STG.E.128 [R4.64+0x3800], RZ ;  /* 0x003800ff04009986 */ /* 0x0003e2000c101d0c */
[----:B------:R-:W-:-:S03]  /*0a60*/  ISETP.GE.OR P1, PT, R8, R198, P6 ;  /* 0x000000c60800720c */ /* 0x000fc60003726670 */
[----:B------:R2:W-:Y:S01]  /*0a70*/  @!P5 STG.E [R12.64+0x20], R2 ;  /* 0x000020020c00d986 */ /* 0x0005e2000c10190c */
[-C--:B------:R-:W-:Y:S01]  /*0a80*/  ISETP.GE.OR P5, PT, R0, R198.reuse, P6 ;  /* 0x000000c60000720c */ /* 0x080fe200037a6670 */
[----:B------:R-:W-:Y:S01]  /*0a90*/  @!P4 IMAD.MOV.U32 R0, RZ, RZ, -0x800000 ;  /* 0xff800000ff00c424 */ /* 0x000fe200078e00ff */
[----:B------:R-:W-:-:S03]  /*0aa0*/  ISETP.GE.OR P6, PT, R6, R198, P6 ;  /* 0x000000c60600720c */ /* 0x000fc600037c6670 */
[----:B------:R-:W-:Y:S01]  /*0ab0*/  @!P2 IMAD.MOV.U32 R3, RZ, RZ, -0x800000 ;  /* 0xff800000ff03a424 */ /* 0x000fe200078e00ff */
[----:B------:R3:W-:Y:S04]  /*0ac0*/  @!P4 STG.E [R12.64+0x40], R0 ;  /* 0x000040000c00c986 */ /* 0x0007e8000c10190c */
[----:B------:R4:W-:Y:S01]  /*0ad0*/  @!P2 STG.E [R12.64+0x80], R3 ;  /* 0x000080030c00a986 */ /* 0x0009e2000c10190c */
[----:B-1----:R-:W-:Y:S02]  /*0ae0*/  @!P3 IMAD.MOV.U32 R4, RZ, RZ, -0x800000 ;  /* 0xff800000ff04b424 */ /* 0x002fe400078e00ff */
[----:B------:R-:W-:-:S03]  /*0af0*/  @!P5 IMAD.MOV.U32 R5, RZ, RZ, -0x800000 ;  /* 0xff800000ff05d424 */ /* 0x000fc600078e00ff */
[----:B------:R4:W-:Y:S01]  /*0b00*/  @!P3 STG.E [R12.64+0x60], R4 ;  /* 0x000060040c00b986 */ /* 0x0009e2000c10190c */
[----:B--2---:R-:W-:-:S03]  /*0b10*/  @!P1 IMAD.MOV.U32 R2, RZ, RZ, -0x800000 ;  /* 0xff800000ff029424 */ /* 0x004fc600078e00ff */
[----:B------:R4:W-:Y:S01]  /*0b20*/  @!P5 STG.E [R12.64], R5 ;  /* 0x000000050c00d986 */ /* 0x0009e2000c10190c */
[----:B---3--:R-:W-:-:S03]  /*0b30*/  @!P0 IMAD.MOV.U32 R0, RZ, RZ, -0x800000 ;  /* 0xff800000ff008424 */ /* 0x008fc600078e00ff */
[----:B------:R4:W-:Y:S04]  /*0b40*/  @!P1 STG.E [R12.64+0xa0], R2 ;  /* 0x0000a0020c009986 */ /* 0x0009e8000c10190c */
[----:B------:R4:W-:Y:S01]  /*0b50*/  @!P0 STG.E [R12.64+0xc0], R0 ;  /* 0x0000c0000c008986 */ /* 0x0009e2000c10190c */
[----:B------:R-:W-:Y:S05]  /*0b60*/  @P6 EXIT ;  /* 0x000000000000694d */ /* 0x000fea0003800000 */
[----:B----4-:R-:W-:-:S05]  /*0b70*/  MOV R0, 0xff800000 ;  /* 0xff80000000007802 */ /* 0x010fca0000000f00 */
[----:B------:R-:W-:Y:S01]  /*0b80*/  STG.E [R12.64+0xe0], R0 ;  /* 0x0000e0000c007986 */ /* 0x000fe2000c10190c */
[----:B------:R-:W-:Y:S05]  /*0b90*/  EXIT ;  /* 0x000000000000794d */ /* 0x000fea0003800000 */
.L_x_3422:
        /* <DEDUP_REMOVED lines=95> */
.L_x_3423:
        /* <DEDUP_REMOVED lines=18> */
.L_x_3425:
[----:B------:R-:W-:Y:S01]  /*12b0*/  IABS R10, c[0x0][0x1c8] ;  /* 0x00007200000a7a13 */ /* 0x000fe20000000000 */
[----:B------:R-:W-:Y:S01]  /*12c0*/  @P4 IMAD.IADD R3, R5, 0x1, R3 ;  /* 0x0000000105034824 */ /* 0x000fe200078e0203 */
[----:B------:R-:W-:Y:S02]  /*12d0*/  LEA R20, R192, 0xffffff00, 0x8 ;  /* 0xffffff00c0147811 */ /* 0x000fe400078e40ff */
[----:B------:R-:W1:Y:S01]  /*12e0*/  I2F.RP R12, R10 ;  /* 0x0000000a000c7306 */ /* 0x000e620000209400 */
[-C--:B------:R-:W-:Y:S01]  /*12f0*/  LOP3.LUT R7, R7, R6.reuse, RZ, 0x3c, !PT ;  /* 0x0000000607077212 */ /* 0x080fe200078e3cff */
[----:B------:R-:W-:Y:S01]  /*1300*/  @P4 IMAD.WIDE.U32 R28, R3, c[0x0][0x1a0], RZ ;  /* 0x00006800031c4a25 */ /* 0x000fe200078e00ff */
[----:B------:R-:W-:Y:S02]  /*1310*/  SHF.R.S32.HI R19, RZ, 0x1f, R20 ;  /* 0x0000001fff137819 */ /* 0x000fe40000011414 */
[----:B------:R-:W-:Y:S01]  /*1320*/  LOP3.LUT R6, R7, R6, RZ, 0x3c, !PT ;  /* 0x0000000607067212 */ /* 0x000fe200078e3cff */
[----:B------:R-:W-:-:S03]  /*1330*/  @P4 IMAD R3, R3, c[0x0][0x1a4], R29 ;  /* 0x0000690003034a24 */ /* 0x000fc600078e021d */
[----:B------:R-:W-:-:S05]  /*1340*/  LOP3.LUT R7, R7, R6, RZ, 0x3c, !PT ;  /* 0x0000000607077212 */ /* 0x000fca00078e3cff */
[----:B------:R-:W-:Y:S01]  /*1350*/  IMAD.WIDE.U32 R6, R20, c[0x0][0x198], R6 ;  /* 0x0000660014067a25 */ /* 0x000fe200078e0006 */
[----:B-1----:R-:W1:Y:S02]  /*1360*/  MUFU.RCP R12, R12 ;  /* 0x0000000c000c7308 */ /* 0x002e640000001000 */
[----:B-1----:R-:W-:-:S06]  /*1370*/  IADD3 R12, R12, 0xffffffe, RZ ;  /* 0x0ffffffe0c0c7810 */ /* 0x002fcc0007ffe0ff */
[----:B------:R-:W1:Y:S02]  /*1380*/  F2I.FTZ.U32.TRUNC.NTZ R13, R12 ;  /* 0x0000000c000d7305 */ /* 0x000e64000021f000 */
[----:B-1----:R-:W-:Y:S02]  /*1390*/  IMAD.MOV R2, RZ, RZ, -R13 ;  /* 0x000000ffff027224 */ /* 0x002fe400078e0a0d */
[----:B------:R-:W-:Y:S02]  /*13a0*/  IMAD.MOV.U32 R12, RZ, RZ, RZ ;  /* 0x000000ffff0c7224 */ /* 0x000fe400078e00ff */
        /* <DEDUP_REMOVED lines=16> */
[----:B------:R-:W-:-:S03]  /*14b0*/  @P3 IADD3 R18, R18, 0x1, RZ ;  /* 0x0000000112123810 */ /* 0x000fc60007ffe0ff */
[----:B------:R-:W-:-:S03]  /*14c0*/  IADD3 R7, R7, R2, RZ ;  /* 0x0000000207077210 */ /* 0x000fc60007ffe0ff */
        /* <DEDUP_REMOVED lines=21> */
.L_x_3424:
[----:B------:R-:W-:Y:S01]  /*1620*/  ISETP.NE.AND P1, PT, R4, -0x1, PT ;  /* 0xffffffff0400780c */ /* 0x000fe20003f25270 */
[----:B------:R-:W-:Y:S01]  /*1630*/  IMAD.IADD R237, R198, 0x1, -R200 ;  /* 0x00000001c6ed7824 */ /* 0x000fe200078e0ac8 */
[----:B------:R-:W-:Y:S01]  /*1640*/  SHF.R.S32.HI R201, RZ, 0x1f, R167 ;  /* 0x0000001fffc97819 */ /* 0x000fe200000114a7 */
[----:B------:R-:W-:Y:S01]  /*1650*/  IMAD.MOV.U32 R194, RZ, RZ, c[0x0][0x198] ;  /* 0x00006600ffc27624 */ /* 0x000fe200078e00ff */
[----:B------:R-:W-:Y:S01]  /*1660*/  IADD3 R242, R192, -0x1, RZ ;  /* 0xffffffffc0f27810 */ /* 0x000fe20007ffe0ff */
[----:B------:R-:W-:Y:S01]  /*1670*/  IMAD.MOV.U32 R166, RZ, RZ, 0x20 ;  /* 0x00000020ffa67424 */ /* 0x000fe200078e00ff */
[----:B------:R-:W-:Y:S01]  /*1680*/  LEA.HI R176, R201, R167, RZ, 0x3 ;  /* 0x000000a7c9b07211 */ /* 0x000fe200078f18ff */
[----:B------:R-:W-:-:S03]  /*1690*/  IMAD.SHL.U32 R206, R167, 0x2, RZ ;  /* 0x00000002a7ce7824 */ /* 0x000fc600078e00ff */
[----:B------:R-:W-:Y:S02]  /*16a0*/  SHF.R.S32.HI R14, RZ, 0x3, R176 ;  /* 0x00000003ff0e7819 */ /* 0x000fe400000114b0 */
[----:B------:R-:W-:Y:S01]  /*16b0*/  LOP3.LUT R176, R176, 0xfffffff8, RZ, 0xc0, !PT ;  /* 0xfffffff8b0b07812 */ /* 0x000fe200078ec0ff */
[----:B------:R-:W-:Y:S01]  /*16c0*/  @!P1 IMAD.WIDE.U32 R6, R244, c[0x0][0x178], RZ ;  /* 0x00005e00f4069a25 */ /* 0x000fe200078e00ff */
[----:B-----5:R-:W-:Y:S02]  /*16d0*/  @!P1 SHF.R.S32.HI R0, RZ, 0x1f, R244 ;  /* 0x0000001fff009819 */ /* 0x020fe400000114f4 */
[----:B------:R-:W-:Y:S01]  /*16e0*/  IADD3 R22, R14, 0x20, RZ ;  /* 0x000000200e167810 */ /* 0x000fe20007ffe0ff */
[----:B------:R-:W-:Y:S01]  /*16f0*/  @P1 IMAD.WIDE.U32 R10, R4, c[0x0][0x190], RZ ;  /* 0x00006400040a1a25 */ /* 0x000fe200078e00ff */
[----:B------:R-:W-:Y:S02]  /*1700*/  IADD3 R23, R14, 0x10, RZ ;  /* 0x000000100e177810 */ /* 0x000fe40007ffe0ff */
[-C--:B------:R-:W-:Y:S01]  /*1710*/  ISETP.GE.AND P3, PT, R22, R237.reuse, PT ;  /* 0x000000ed1600720c */ /* 0x080fe20003f66270 */
[----:B------:R-:W-:Y:S01]  /*1720*/  @!P1 IMAD R0, R0, c[0x0][0x178], RZ ;  /* 0x00005e0000009a24 */ /* 0x000fe200078e02ff */
[----:B------:R-:W-:Y:S01]  /*1730*/  SHF.R.S32.HI R15, RZ, 0x1f, R14 ;  /* 0x0000001fff0f7819 */ /* 0x000fe2000001140e */
[----:B------:R-:W-:Y:S01]  /*1740*/  IMAD.IADD R176, R167, 0x1, -R176 ;  /* 0x00000001a7b07824 */ /* 0x000fe200078e0ab0 */
[----:B------:R-:W-:Y:S01]  /*1750*/  IADD3 R21, R14, 0x30, RZ ;  /* 0x000000300e157810 */ /* 0x000fe20007ffe0ff */
[----:B------:R-:W-:Y:S01]  /*1760*/  @!P1 IMAD R0, R244, c[0x0][0x17c], R0 ;  /* 0x00005f00f4009a24 */ /* 0x000fe200078e0200 */
[----:B------:R-:W-:Y:S01]  /*1770*/  ISETP.GE.AND P6, PT, R14, R237, PT ;  /* 0x000000ed0e00720c */ /* 0x000fe20003fc6270 */
[----:B------:R-:W-:Y:S01]  /*1780*/  @!P1 IMAD.MOV.U32 R10, RZ, RZ, R6 ;  /* 0x000000ffff0a9224 */ /* 0x000fe200078e0006 */
[----:B------:R-:W-:Y:S01]  /*1790*/  LOP3.LUT R206, R206, 0x6, RZ, 0xc0, !PT ;  /* 0x00000006cece7812 */ /* 0x000fe200078ec0ff */
[----:B------:R-:W-:-:S02]  /*17a0*/  @P1 IMAD R4, R4, c[0x0][0x194], R11 ;  /* 0x0000650004041a24 */ /* 0x000fc400078e020b */
[----:B------:R-:W-:Y:S02]  /*17b0*/  IMAD.SHL.U32 R6, R14, 0x40, RZ ;  /* 0x000000400e067824 */ /* 0x000fe400078e00ff */
[----:B------:R-:W-:Y:S02]  /*17c0*/  IMAD.SHL.U32 R8, R176, 0x8, RZ ;  /* 0x00000008b0087824 */ /* 0x000fe400078e00ff */
[----:B------:R-:W-:Y:S01]  /*17d0*/  @!P1 IMAD.IADD R4, R7, 0x1, R0 ;  /* 0x0000000107049824 */ /* 0x000fe200078e0200 */
[----:B------:R-:W-:Y:S01]  /*17e0*/  ISETP.GE.AND P1, PT, R23, R237, PT ;  /* 0x000000ed1700720c */ /* 0x000fe20003f26270 */
[----:B------:R-:W-:Y:S01]  /*17f0*/  IMAD.WIDE R34, R34, 0x40, R14 ;  /* 0x0000004022227825 */ /* 0x000fe200078e020e */
[----:B------:R-:W-:Y:S02]  /*1800*/  LOP3.LUT R6, R6, 0x1c0, RZ, 0xc0, !PT ;  /* 0x000001c006067812 */ /* 0x000fe400078ec0ff */
[----:B------:R-:W-:Y:S01]  /*1810*/  IADD3 R10, P5, R8, R10, RZ ;  /* 0x0000000a080a7210 */ /* 0x000fe20007fbe0ff */
[----:B------:R-:W-:Y:S01]  /*1820*/  IMAD R164, R15, c[0x0][0x198], RZ ;  /* 0x000066000fa47a24 */ /* 0x000fe200078e02ff */
[----:B------:R-:W-:-:S02]  /*1830*/  SHF.R.S32.HI R5, RZ, 0x1f, R8 ;  /* 0x0000001fff057819 */ /* 0x000fc40000011408 */
[----:B------:R-:W-:Y:S01]  /*1840*/  SHF.R.S32.HI R0, RZ, 0x1f, R9 ;  /* 0x0000001fff007819 */ /* 0x000fe20000011409 */
[----:B------:R-:W-:Y:S01]  /*1850*/  IMAD R164, R14, c[0x0][0x19c], R164 ;  /* 0x000067000ea47a24 */ /* 0x000fe200078e02a4 */
[----:B------:R-:W-:Y:S02]  /*1860*/  LEA.HI R7, R201, R167, RZ, 0x6 ;  /* 0x000000a7c9077211 */ /* 0x000fe400078f30ff */
[----:B------:R-:W-:Y:S01]  /*1870*/  IADD3 R28, P2, R8, R28, RZ ;  /* 0x0000001c081c7210 */ /* 0x000fe20007f5e0ff */
[----:B------:R-:W-:Y:S01]  /*1880*/  IMAD R0, R0, c[0x0][0x1a8], RZ ;  /* 0x00006a0000007a24 */ /* 0x000fe200078e02ff */
[----:B------:R-:W-:Y:S01]  /*1890*/  IADD3 R12, P4, R8, R12, RZ ;  /* 0x0000000c080c7210 */ /* 0x000fe20007f9e0ff */
[----:B------:R-:W-:Y:S01]  /*18a0*/  IMAD.SHL.U32 R7, R7, 0x8, RZ ;  /* 0x0000000807077824 */ /* 0x000fe200078e00ff */
[----:B------:R-:W-:Y:S01]  /*18b0*/  LOP3.LUT R8, R6, 0x38, R8, 0xf8, !PT ;  /* 0x0000003806087812 */ /* 0x000fe200078ef808 */
[C---:B------:R-:W-:Y:S01]  /*18c0*/  IMAD.X R29, R5.reuse, 0x1, R3, P2 ;  /* 0x00000001051d7824 */ /* 0x040fe200010e0603 */
[C---:B------:R-:W-:Y:S01]  /*18d0*/  IADD3.X R11, R5.reuse, R4, RZ, P5, !PT ;  /* 0x00000004050b7210 */ /* 0x040fe20002ffe4ff */
[----:B------:R-:W-:Y:S01]  /*18e0*/  IMAD.X R13, R5, 0x1, R2, P4 ;  /* 0x00000001050d7824 */ /* 0x000fe200020e0602 */
[----:B------:R-:W-:Y:S01]  /*18f0*/  SHF.R.U32.HI R6, RZ, 0x3, R6 ;  /* 0x00000003ff067819 */ /* 0x000fe20000011606 */
[----:B------:R-:W-:Y:S01]  /*1900*/  IMAD R0, R9, c[0x0][0x1ac], R0 ;  /* 0x00006b0009007a24 */ /* 0x000fe200078e0200 */
[----:B------:R-:W-:Y:S01]  /*1910*/  ISETP.GE.AND P5, PT, R21, R237, PT ;  /* 0x000000ed1500720c */ /* 0x000fe20003fa6270 */
[----:B------:R-:W-:Y:S01]  /*1920*/  IMAD.WIDE.U32 R10, R9, c[0x0][0x1a8], R10 ;  /* 0x00006a00090a7a25 */ /* 0x000fe200078e000a */
[----:B------:R-:W-:-:S02]  /*1930*/  LOP3.LUT R6, R8, R6, RZ, 0x3c, !PT ;  /* 0x0000000608067212 */ /* 0x000fc400078e3cff */
[C---:B------:R-:W-:Y:S01]  /*1940*/  @!P3 IADD3 R24, P4, R34.reuse, 0x20, RZ ;  /* 0x000000202218b810 */ /* 0x040fe20007f9e0ff */
[----:B------:R-:W-:Y:S01]  /*1950*/  @!P6 IMAD R2, R35, c[0x0][0x190], RZ ;  /* 0x000064002302ea24 */ /* 0x000fe200078e02ff */
        /* <DEDUP_REMOVED lines=14> */
[C---:B------:R-:W-:Y:S02]  /*1a40*/  @!P6 IMAD R2, R34.reuse, c[0x0][0x194], R2 ;  /* 0x000065002202ea24 */ /* 0x040fe400078e0202 */
        /* <DEDUP_REMOVED lines=13> */
[----:B------:R-:W-:Y:S01]  /*1b20*/  @!P1 LEA R6, P4, R26, c[0x0][0x160], 0x1 ;  /* 0x000058001a069a11 */ /* 0x000fe200078808ff */
[----:B------:R-:W-:Y:S01]  /*1b30*/  @!P1 IMAD.IADD R3, R27, 0x1, R3 ;  /* 0x000000011b039824 */ /* 0x000fe200078e0203 */
[----:B------:R-:W-:Y:S01]  /*1b40*/  @!PT LDS RZ, [RZ] ;  /* 0x00000000fffff984 */ /* 0x000fe20000000800 */
[----:B------:R-:W-:Y:S01]  /*1b50*/  @!PT LDS RZ, [RZ] ;  /* 0x00000000fffff984 */ /* 0x000fe20000000800 */
[----:B------:R-:W-:Y:S01]  /*1b60*/  @!PT LDS RZ, [RZ] ;  /* 0x00000000fffff984 */ /* 0x000fe20000000800 */
[----:B------:R1:W-:Y:S01]  /*1b70*/  @!P6 LDGSTS.E.BYPASS.LTC128B.128 [R243], [R10.64] ;  /* 0x000000000af3efae */ /* 0x0003e2000b901d4c */
[----:B------:R-:W-:Y:S02]  /*1b80*/  IMAD.SHL.U32 R2, R242, 0x100, RZ ;  /* 0x00000100f2027824 */ /* 0x000fe400078e00ff */
[----:B------:R-:W-:Y:S01]  /*1b90*/  @!P5 IMAD R0, R0, c[0x0][0x190], RZ ;  /* 0x000064000000da24 */ /* 0x000fe200078e02ff */
[----:B------:R-:W-:Y:S01]  /*1ba0*/  @!P1 LEA.HI.X R7, R26, c[0x0][0x164], R3, 0x1, P4 ;  /* 0x000059001a079a11 */ /* 0x000fe200020f0c03 */
[----:B------:R-:W-:-:S02]  /*1bb0*/  IMAD.IADD R3, R197, 0x1, -R2 ;  /* 0x00000001c5037824 */ /* 0x000fc400078e0a02 */
[----:B------:R-:W-:Y:S02]  /*1bc0*/  @!P3 IMAD.IADD R5, R25, 0x1, R5 ;  /* 0x000000011905b824 */ /* 0x000fe400078e0205 */
[C---:B------:R-:W-:Y:S01]  /*1bd0*/  @!P5 IMAD R0, R8.reuse, c[0x0][0x194], R0 ;  /* 0x000065000800da24 */ /* 0x040fe200078e0200 */
[-C--:B------:R-:W-:Y:S01]  /*1be0*/  ISETP.GE.AND P4, PT, R23, R3.reuse, PT ;  /* 0x000000031700720c */ /* 0x080fe20003f86270 */
[----:B------:R-:W-:Y:S01]  /*1bf0*/  @!P5 IMAD.WIDE.U32 R8, R8, c[0x0][0x190], R30 ;  /* 0x000064000808da25 */ /* 0x000fe200078e001e */
[----:B------:R-:W-:Y:S01]  /*1c00*/  @!P3 LEA.HI.X R5, R24, c[0x0][0x164], R5, 0x1, P2 ;  /* 0x000059001805ba11 */ /* 0x000fe200010f0c05 */
[----:B------:R2:W-:Y:S02]  /*1c10*/  @!P1 LDGSTS.E.BYPASS.LTC128B.128 [R243+0x800], [R6.64] ;  /* 0x0080000006f39fae */ /* 0x0005e4000b901d4c */
[----:B------:R-:W-:Y:S01]  /*1c20*/  IMAD.WIDE.U32 R24, R14, c[0x0][0x198], R12 ;  /* 0x000066000e187a25 */ /* 0x000fe200078e000c */
[----:B------:R-:W-:Y:S01]  /*1c30*/  @!P5 LEA R12, P2, R8, c[0x0][0x160], 0x1 ;  /* 0x00005800080cda11 */ /* 0x000fe200078408ff */
[----:B------:R3:W-:Y:S01]  /*1c40*/  @!P3 LDGSTS.E.BYPASS.LTC128B.128 [R243+0x1000], [R4.64] ;  /* 0x0100000004f3bfae */ /* 0x0007e2000b901d4c */
[----:B------:R-:W-:Y:S01]  /*1c50*/  ISETP.GE.AND P3, PT, R14, R3, PT ;  /* 0x000000030e00720c */ /* 0x000fe20003f66270 */
[----:B------:R-:W-:-:S02]  /*1c60*/  @!P5 IMAD.IADD R0, R9, 0x1, R0 ;  /* 0x000000010900d824 */ /* 0x000fc400078e0200 */
[----:B------:R-:W-:Y:S02]  /*1c70*/  IMAD.MOV.U32 R165, RZ, RZ, R24 ;  /* 0x000000ffffa57224 */ /* 0x000fe400078e0018 */
[----:B------:R-:W-:Y:S01]  /*1c80*/  IMAD.IADD R164, R25, 0x1, R164 ;  /* 0x0000000119a47824 */ /* 0x000fe200078e02a4 */
[----:B------:R-:W-:Y:S01]  /*1c90*/  @!P5 LEA.HI.X R13, R8, c[0x0][0x164], R0, 0x1, P2 ;  /* 0x00005900080dda11 */ /* 0x000fe200010f0c00 */
[----:B------:R-:W-:Y:S01]  /*1ca0*/  IMAD.MOV.U32 R15, RZ, RZ, c[0x0][0x19c] ;  /* 0x00006700ff0f7624 */ /* 0x000fe200078e00ff */
[----:B------:R-:W-:Y:S01]  /*1cb0*/  ISETP.GE.AND P2, PT, R22, R3, PT ;  /* 0x000000031600720c */ /* 0x000fe20003f46270 */
[----:B------:R-:W-:Y:S01]  /*1cc0*/  IMAD.WIDE.U32 R28, R18, c[0x0][0x1b8], R28 ;  /* 0x00006e00121c7a25 */ /* 0x000fe200078e001c */
[----:B------:R-:W-:Y:S01]  /*1cd0*/  @!P4 LEA R0, P1, R194, R165, 0x4 ;  /* 0x000000a5c200c211 */ /* 0x000fe200078220ff */
[----:B------:R4:W-:Y:S02]  /*1ce0*/  @!P5 LDGSTS.E.BYPASS.LTC128B.128 [R243+0x1800], [R12.64] ;  /* 0x018000000cf3dfae */ /* 0x0009e4000b901d4c */
[----:B------:R-:W-:Y:S01]  /*1cf0*/  @!P3 LEA R24, P5, R165, c[0x0][0x168], 0x1 ;  /* 0x00005a00a518ba11 */ /* 0x000fe200078a08ff */
[----:B------:R-:W-:Y:S01]  /*1d00*/  IMAD R19, R19, c[0x0][0x1a0], RZ ;  /* 0x0000680013137a24 */ /* 0x000fe200078e02ff */
[----:B------:R-:W-:-:S02]  /*1d10*/  @!P4 LEA R8, P6, R0, c[0x0][0x168], 0x1 ;  /* 0x00005a000008ca11 */ /* 0x000fc400078c08ff */
[----:B------:R-:W-:Y:S01]  /*1d20*/  @!P3 LEA.HI.X R25, R165, c[0x0][0x16c], R164, 0x1, P5 ;  /* 0x00005b00a519ba11 */ /* 0x000fe200028f0ca4 */
[----:B------:R-:W-:Y:S02]  /*1d30*/  IMAD R19, R20, c[0x0][0x1a4], R19 ;  /* 0x0000690014137a24 */ /* 0x000fe400078e0213 */
[C---:B--2---:R-:W-:Y:S02]  /*1d40*/  IMAD.WIDE.U32 R6, R194.reuse, 0x20, RZ ;  /* 0x00000020c2067825 */ /* 0x044fe400078e00ff */
[----:B------:R2:W-:Y:S01]  /*1d50*/  @!P3 LDGSTS.E.BYPASS.LTC128B.128 [R243+0x2000], [R24.64] ;  /* 0x0200000018f3bfae */ /* 0x0005e2000b901d4c */
[----:B---3--:R-:W-:Y:S01]  /*1d60*/  @!P4 LEA.HI.X R5, R194, R164, R15, 0x4, P1 ;  /* 0x000000a4c205c211 */ /* 0x008fe200008f240f */
[----:B------:R-:W-:Y:S01]  /*1d70*/  IMAD.SHL.U32 R4, R15, 0x20, RZ ;  /* 0x000000200f047824 */ /* 0x000fe200078e00ff */
[----:B------:R-:W-:Y:S02]  /*1d80*/  @!P2 IADD3 R6, P1, R165, R6, RZ ;  /* 0x00000006a506a210 */ /* 0x000fe40007f3e0ff */
[----:B------:R-:W-:-:S02]  /*1d90*/  @!P4 LEA.HI.X R9, R0, c[0x0][0x16c], R5, 0x1, P6 ;  /* 0x00005b000009ca11 */ /* 0x000fc400030f0c05 */
[----:B------:R-:W-:Y:S02]  /*1da0*/  ISETP.GE.AND P6, PT, R21, R3, PT ;  /* 0x000000031500720c */ /* 0x000fe40003fc6270 */
[----:B------:R-:W-:Y:S01]  /*1db0*/  @!P2 IADD3.X R4, R164, R7, R4, P1, !PT ;  /* 0x00000007a404a210 */ /* 0x000fe20000ffe404 */
[----:B------:R3:W-:Y:S01]  /*1dc0*/  @!P4 LDGSTS.E.BYPASS.LTC128B.128 [R243+0x2800], [R8.64] ;  /* 0x0280000008f3cfae */ /* 0x0007e2000b901d4c */
[----:B-1----:R-:W-:Y:S02]  /*1dd0*/  @!P2 LEA R10, P1, R6, c[0x0][0x168], 0x1 ;  /* 0x00005a00060aaa11 */ /* 0x002fe400078208ff */
[C---:B----4-:R-:W-:Y:S02]  /*1de0*/  IADD3 R12, R14.reuse, 0x50, RZ ;  /* 0x000000500e0c7810 */ /* 0x050fe40007ffe0ff */
[----:B------:R-:W-:Y:S02]  /*1df0*/  IADD3 R13, R14, 0x40, RZ ;  /* 0x000000400e0d7810 */ /* 0x000fe40007ffe0ff */
[----:B------:R-:W-:-:S02]  /*1e00*/  @!P2 LEA.HI.X R11, R6, c[0x0][0x16c], R4, 0x1, P1 ;  /* 0x00005b00060baa11 */ /* 0x000fc400008f0c04 */
[-C--:B------:R-:W-:Y:S01]  /*1e10*/  ISETP.GE.AND P3, PT, R12, R3.reuse, PT ;  /* 0x000000030c00720c */ /* 0x080fe20003f66270 */
[----:B------:R-:W-:Y:S01]  /*1e20*/  @!P6 IMAD.MOV.U32 R4, RZ, RZ, R165 ;  /* 0x000000ffff04e224 */ /* 0x000fe200078e00a5 */
[----:B------:R-:W-:Y:S01]  /*1e30*/  @!P6 MOV R5, R164 ;  /* 0x000000a40005e202 */ /* 0x000fe20000000f00 */
[----:B------:R-:W-:Y:S01]  /*1e40*/  @!P6 IMAD R0, R15, 0x30, RZ ;  /* 0x000000300f00e824 */ /* 0x000fe200078e02ff */
[----:B------:R-:W-:Y:S01]  /*1e50*/  ISETP.GE.AND P5, PT, R13, R3, PT ;  /* 0x000000030d00720c */ /* 0x000fe20003fa6270 */
[----:B------:R1:W-:Y:S02]  /*1e60*/  @!P2 LDGSTS.E.BYPASS.LTC128B.128 [R243+0x3000], [R10.64] ;  /* 0x030000000af3afae */ /* 0x0003e4000b901d4c */
[----:B------:R-:W-:-:S04]  /*1e70*/  @!P6 IMAD.WIDE.U32 R4, R194, 0x30, R4 ;  /* 0x00000030c204e825 */ /* 0x000fc800078e0004 */
[----:B------:R-:W-:Y:S01]  /*1e80*/  @!P6 IMAD.IADD R0, R5, 0x1, R0 ;  /* 0x000000010500e824 */ /* 0x000fe200078e0200 */
[C---:B--2---:R-:W-:Y:S01]  /*1e90*/  @!P6 LEA R24, P1, R4.reuse, c[0x0][0x168], 0x1 ;  /* 0x00005a000418ea11 */ /* 0x044fe200078208ff */
[----:B------:R-:W-:Y:S02]  /*1ea0*/  @!P3 IMAD.MOV.U32 R6, RZ, RZ, R165 ;  /* 0x000000ffff06b224 */ /* 0x000fe400078e00a5 */
[----:B------:R-:W-:Y:S01]  /*1eb0*/  @!P3 IMAD.MOV.U32 R7, RZ, RZ, R164 ;  /* 0x000000ffff07b224 */ /* 0x000fe200078e00a4 */
[----:B------:R-:W-:Y:S01]  /*1ec0*/  @!P6 LEA.HI.X R25, R4, c[0x0][0x16c], R0, 0x1, P1 ;  /* 0x00005b000419ea11 */ /* 0x000fe200008f0c00 */
[----:B------:R-:W-:Y:S01]  /*1ed0*/  @!P3 IMAD R5, R15, 0x50, RZ ;  /* 0x000000500f05b824 */ /* 0x000fe200078e02ff */
[C---:B------:R-:W-:Y:S01]  /*1ee0*/  @!P5 LEA R4, P1, R194.reuse, R165, 0x6 ;  /* 0x000000a5c204d211 */ /* 0x040fe200078230ff */
[C---:B---3--:R-:W-:Y:S02]  /*1ef0*/  @!P3 IMAD.WIDE.U32 R8, R194.reuse, 0x50, R6 ;  /* 0x00000050c208b825 */ /* 0x048fe400078e0006 */
[----:B------:R2:W-:Y:S01]  /*1f00*/  @!P6 LDGSTS.E.BYPASS.LTC128B.128 [R243+0x3800], [R24.64] ;  /* 0x0380000018f3efae */ /* 0x0005e2000b901d4c */
[----:B------:R-:W-:Y:S01]  /*1f10*/  @!P5 LEA.HI.X R0, R194, R164, R15, 0x6, P1 ;  /* 0x000000a4c200d211 */ /* 0x000fe200008f340f */
[----:B------:R-:W-:Y:S01]  /*1f20*/  @!P3 IMAD.IADD R5, R9, 0x1, R5 ;  /* 0x000000010905b824 */ /* 0x000fe200078e0205 */
[----:B------:R-:W-:-:S02]  /*1f30*/  @!P5 LEA R6, P2, R4, c[0x0][0x168], 0x1 ;  /* 0x00005a000406da11 */ /* 0x000fc400078408ff */
[----:B------:R-:W-:Y:S02]  /*1f40*/  @!P3 LEA R26, P1, R8, c[0x0][0x168], 0x1 ;  /* 0x00005a00081aba11 */ /* 0x000fe400078208ff */
[----:B------:R-:W-:Y:S02]  /*1f50*/  @!P5 LEA.HI.X R7, R4, c[0x0][0x16c], R0, 0x1, P2 ;  /* 0x00005b000407da11 */ /* 0x000fe400010f0c00 */
[----:B------:R-:W-:Y:S02]  /*1f60*/  @!P3 LEA.HI.X R27, R8, c[0x0][0x16c], R5, 0x1, P1 ;  /* 0x00005b00081bba11 */ /* 0x000fe400008f0c05 */
[C---:B-1----:R-:W-:Y:S01]  /*1f70*/  IADD3 R11, R14.reuse, 0x60, RZ ;  /* 0x000000600e0b7810 */ /* 0x042fe20007ffe0ff */
[----:B------:R1:W-:Y:S01]  /*1f80*/  @!P5 LDGSTS.E.BYPASS.LTC128B.128 [R243+0x4000], [R6.64] ;  /* 0x0400000006f3dfae */ /* 0x0003e2000b901d4c */
[----:B------:R-:W-:Y:S02]  /*1f90*/  IADD3 R10, R14, 0x70, RZ ;  /* 0x000000700e0a7810 */ /* 0x000fe40007ffe0ff */
[-C--:B------:R-:W-:Y:S01]  /*1fa0*/  ISETP.GE.AND P4, PT, R11, R3.reuse, PT ;  /* 0x000000030b00720c */ /* 0x080fe20003f86270 */
[----:B------:R3:W-:Y:S01]  /*1fb0*/  @!P3 LDGSTS.E.BYPASS.LTC128B.128 [R243+0x4800], [R26.64] ;  /* 0x048000001af3bfae */ /* 0x0007e2000b901d4c */
[----:B------:R-:W-:-:S02]  /*1fc0*/  ISETP.GE.AND P2, PT, R10, R3, PT ;  /* 0x000000030a00720c */ /* 0x000fc40003f46270 */
[C---:B------:R-:W-:Y:S02]  /*1fd0*/  IADD3 R9, R14.reuse, 0x80, RZ ;  /* 0x000000800e097810 */ /* 0x040fe40007ffe0ff */
[----:B------:R-:W-:Y:S02]  /*1fe0*/  IADD3 R8, R14, 0x90, RZ ;  /* 0x000000900e087810 */ /* 0x000fe40007ffe0ff */
[-C--:B------:R-:W-:Y:S02]  /*1ff0*/  ISETP.GE.AND P6, PT, R9, R3.reuse, PT ;  /* 0x000000030900720c */ /* 0x080fe40003fc6270 */
[----:B------:R-:W-:-:S03]  /*2000*/  ISETP.GE.AND P5, PT, R8, R3, PT ;  /* 0x000000030800720c */ /* 0x000fc60003fa6270 */
[C---:B------:R-:W-:Y:S02]  /*2010*/  @!P4 IMAD R4, R15.reuse, 0x60, RZ ;  /* 0x000000600f04c824 */ /* 0x040fe400078e02ff */
[----:B------:R-:W-:Y:S02]  /*2020*/  @!P2 IMAD R0, R15, 0x70, RZ ;  /* 0x000000700f00a824 */ /* 0x000fe400078e02ff */
[----:B-1----:R-:W-:Y:S02]  /*2030*/  @!P4 IMAD.MOV.U32 R6, RZ, RZ, R165 ;  /* 0x000000ffff06c224 */ /* 0x002fe400078e00a5 */
[----:B------:R-:W-:-:S04]  /*2040*/  @!P4 IMAD.MOV.U32 R7, RZ, RZ, R164 ;  /* 0x000000ffff07c224 */ /* 0x000fc800078e00a4 */
[----:B--2---:R-:W-:Y:S01]  /*2050*/  @!P4 IMAD.WIDE.U32 R24, R194, 0x60, R6 ;  /* 0x00000060c218c825 */ /* 0x004fe200078e0006 */
[----:B------:R-:W-:-:S03]  /*2060*/  @!P2 MOV R6, R165 ;  /* 0x000000a50006a202 */ /* 0x000fc60000000f00 */
[----:B------:R-:W-:Y:S01]  /*2070*/  @!P2 IMAD.MOV.U32 R7, RZ, RZ, R164 ;  /* 0x000000ffff07a224 */ /* 0x000fe200078e00a4 */
[----:B------:R-:W-:Y:S01]  /*2080*/  @!P4 LEA R30, P1, R24, c[0x0][0x168], 0x1 ;  /* 0x00005a00181eca11 */ /* 0x000fe200078208ff */
[----:B------:R-:W-:Y:S02]  /*2090*/  @!P4 IMAD.IADD R4, R25, 0x1, R4 ;  /* 0x000000011904c824 */ /* 0x000fe400078e0204 */
[----:B------:R-:W-:-:S03]  /*20a0*/  @!P2 IMAD.WIDE.U32 R6, R194, 0x70, R6 ;  /* 0x00000070c206a825 */ /* 0x000fc600078e0006 */
[----:B------:R-:W-:Y:S01]  /*20b0*/  @!P4 LEA.HI.X R31, R24, c[0x0][0x16c], R4, 0x1, P1 ;  /* 0x00005b00181fca11 */ /* 0x000fe200008f0c04 */
[----:B------:R-:W-:Y:S01]  /*20c0*/  @!P2 IMAD.IADD R0, R7, 0x1, R0 ;  /* 0x000000010700a824 */ /* 0x000fe200078e0200 */
[----:B---3--:R-:W-:Y:S01]  /*20d0*/  @!P2 LEA R26, P3, R6, c[0x0][0x168], 0x1 ;  /* 0x00005a00061aaa11 */ /* 0x008fe200078608ff */
[----:B------:R-:W-:Y:S01]  /*20e0*/  @!P5 IMAD.MOV.U32 R24, RZ, RZ, R165 ;  /* 0x000000ffff18d224 */ /* 0x000fe200078e00a5 */
[----:B------:R-:W-:Y:S01]  /*20f0*/  IADD3 R7, R14, 0xa0, RZ ;  /* 0x000000a00e077810 */ /* 0x000fe20007ffe0ff */
[----:B------:R-:W-:Y:S01]  /*2100*/  @!P5 IMAD.MOV.U32 R25, RZ, RZ, R164 ;  /* 0x000000ffff19d224 */ /* 0x000fe200078e00a4 */
[----:B------:R-:W-:Y:S01]  /*2110*/  @!P6 LEA R5, P1, R194, R165, 0x7 ;  /* 0x000000a5c205e211 */ /* 0x000fe200078238ff */
[----:B------:R1:W-:Y:S01]  /*2120*/  @!P4 LDGSTS.E.BYPASS.LTC128B.128 [R243+0x5000], [R30.64] ;  /* 0x050000001ef3cfae */ /* 0x0003e2000b901d4c */
[----:B------:R-:W-:Y:S01]  /*2130*/  @!P2 LEA.HI.X R27, R6, c[0x0][0x16c], R0, 0x1, P3 ;  /* 0x00005b00061baa11 */ /* 0x000fe200018f0c00 */
[----:B------:R-:W-:Y:S01]  /*2140*/  @!P5 IMAD R0, R15, 0x90, RZ ;  /* 0x000000900f00d824 */ /* 0x000fe200078e02ff */
[----:B------:R-:W-:Y:S01]  /*2150*/  ISETP.GE.AND P3, PT, R7, R3, PT ;  /* 0x000000030700720c */ /* 0x000fe20003f66270 */
[----:B------:R-:W-:Y:S01]  /*2160*/  @!P5 IMAD.WIDE.U32 R24, R194, 0x90, R24 ;  /* 0x00000090c218d825 */ /* 0x000fe200078e0018 */
[----:B------:R-:W-:Y:S01]  /*2170*/  IADD3 R6, R14, 0xb0, RZ ;  /* 0x000000b00e067810 */ /* 0x000fe20007ffe0ff */
[----:B------:R2:W-:Y:S01]  /*2180*/  @!P2 LDGSTS.E.BYPASS.LTC128B.128 [R243+0x5800], [R26.64] ;  /* 0x058000001af3afae */ /* 0x0005e2000b901d4c */
[----:B------:R-:W-:Y:S01]  /*2190*/  @!P6 LEA.HI.X R4, R194, R164, R15, 0x7, P1 ;  /* 0x000000a4c204e211 */ /* 0x000fe200008f3c0f */
[----:B------:R-:W-:Y:S01]  /*21a0*/  @!P5 IMAD.IADD R0, R25, 0x1, R0 ;  /* 0x000000011900d824 */ /* 0x000fe200078e0200 */
[----:B------:R-:W-:-:S02]  /*21b0*/  @!P6 LEA R34, P1, R5, c[0x0][0x168], 0x1 ;  /* 0x00005a000522ea11 */ /* 0x000fc400078208ff */
[-C--:B------:R-:W-:Y:S02]  /*21c0*/  ISETP.GE.AND P4, PT, R6, R3.reuse, PT ;  /* 0x000000030600720c */ /* 0x080fe40003f86270 */
[----:B------:R-:W-:Y:S02]  /*21d0*/  @!P6 LEA.HI.X R35, R5, c[0x0][0x16c], R4, 0x1, P1 ;  /* 0x00005b000523ea11 */ /* 0x000fe400008f0c04 */
[----:B------:R-:W-:Y:S01]  /*21e0*/  IADD3 R5, R14, 0xc0, RZ ;  /* 0x000000c00e057810 */ /* 0x000fe20007ffe0ff */
[----:B------:R-:W-:Y:S02]  /*21f0*/  @!P3 IMAD.MOV.U32 R25, RZ, RZ, R164 ;  /* 0x000000ffff19b224 */ /* 0x000fe400078e00a4 */
[----:B------:R-:W-:Y:S01]  /*2200*/  @!P3 IMAD R4, R15, 0xa0, RZ ;  /* 0x000000a00f04b824 */ /* 0x000fe200078e02ff */
[----:B------:R-:W-:Y:S01]  /*2210*/  ISETP.GE.AND P2, PT, R5, R3, PT ;  /* 0x000000030500720c */ /* 0x000fe20003f46270 */
[----:B------:R3:W-:Y:S01]  /*2220*/  @!P6 LDGSTS.E.BYPASS.LTC128B.128 [R243+0x6000], [R34.64] ;  /* 0x0600000022f3efae */ /* 0x0007e2000b901d4c */
[----:B-1----:R-:W-:-:S04]  /*2230*/  @!P5 LEA R30, P1, R24, c[0x0][0x168], 0x1 ;  /* 0x00005a00181eda11 */ /* 0x002fc800078208ff */
[----:B------:R-:W-:Y:S01]  /*2240*/  @!P5 LEA.HI.X R31, R24, c[0x0][0x16c], R0, 0x1, P1 ;  /* 0x00005b00181fda11 */ /* 0x000fe200008f0c00 */
[----:B------:R-:W-:Y:S01]  /*2250*/  @!P4 IMAD R0, R15, 0xb0, RZ ;  /* 0x000000b00f00c824 */ /* 0x000fe200078e02ff */
[----:B------:R-:W-:Y:S01]  /*2260*/  @!P3 MOV R24, R165 ;  /* 0x000000a50018b202 */ /* 0x000fe20000000f00 */
[----:B--2---:R-:W-:Y:S02]  /*2270*/  @!P4 IMAD.MOV.U32 R26, RZ, RZ, R165 ;  /* 0x000000ffff1ac224 */ /* 0x004fe400078e00a5 */
[----:B------:R-:W-:Y:S01]  /*2280*/  @!P4 IMAD.MOV.U32 R27, RZ, RZ, R164 ;  /* 0x000000ffff1bc224 */ /* 0x000fe200078e00a4 */
[----:B------:R1:W-:Y:S01]  /*2290*/  @!P5 LDGSTS.E.BYPASS.LTC128B.128 [R243+0x6800], [R30.64] ;  /* 0x068000001ef3dfae */ /* 0x0003e2000b901d4c */
[----:B------:R-:W-:-:S04]  /*22a0*/  @!P3 IMAD.WIDE.U32 R24, R194, 0xa0, R24 ;  /* 0x000000a0c218b825 */ /* 0x000fc800078e0018 */
[----:B------:R-:W-:Y:S01]  /*22b0*/  @!P4 IMAD.WIDE.U32 R32, R194, 0xb0, R26 ;  /* 0x000000b0c220c825 */ /* 0x000fe200078e001a */
[----:B------:R-:W-:-:S03]  /*22c0*/  @!P3 LEA R26, P1, R24, c[0x0][0x168], 0x1 ;  /* 0x00005a00181aba11 */ /* 0x000fc600078208ff */
[----:B------:R-:W-:Y:S02]  /*22d0*/  @!P3 IMAD.IADD R4, R25, 0x1, R4 ;  /* 0x000000011904b824 */ /* 0x000fe400078e0204 */
[----:B------:R-:W-:Y:S01]  /*22e0*/  @!P4 IMAD.IADD R0, R33, 0x1, R0 ;  /* 0x000000012100c824 */ /* 0x000fe200078e0200 */
[----:B------:R-:W-:Y:S01]  /*22f0*/  @!P2 MOV R33, R164 ;  /* 0x000000a40021a202 */ /* 0x000fe20000000f00 */
[----:B------:R-:W-:Y:S01]  /*2300*/  @!P2 IMAD R16, R15, 0xc0, RZ ;  /* 0x000000c00f10a824 */ /* 0x000fe200078e02ff */
[----:B------:R-:W-:Y:S02]  /*2310*/  @!P3 LEA.HI.X R27, R24, c[0x0][0x16c], R4, 0x1, P1 ;  /* 0x00005b00181bba11 */ /* 0x000fe400008f0c04 */
[----:B------:R-:W-:Y:S02]  /*2320*/  @!P4 LEA R24, P1, R32, c[0x0][0x168], 0x1 ;  /* 0x00005a002018ca11 */ /* 0x000fe400078208ff */
[----:B------:R-:W-:Y:S01]  /*2330*/  IADD3 R4, R14, 0xe0, RZ ;  /* 0x000000e00e047810 */ /* 0x000fe20007ffe0ff */
[----:B------:R2:W-:Y:S01]  /*2340*/  @!P3 LDGSTS.E.BYPASS.LTC128B.128 [R243+0x7000], [R26.64] ;  /* 0x070000001af3bfae */ /* 0x0005e2000b901d4c */
[----:B------:R-:W-:Y:S01]  /*2350*/  @!P4 LEA.HI.X R25, R32, c[0x0][0x16c], R0, 0x1, P1 ;  /* 0x00005b002019ca11 */ /* 0x000fe200008f0c00 */
[----:B------:R-:W-:Y:S01]  /*2360*/  @!P2 IMAD.MOV.U32 R32, RZ, RZ, R165 ;  /* 0x000000ffff20a224 */ /* 0x000fe200078e00a5 */
[----:B------:R-:W-:-:S02]  /*2370*/  IADD3 R0, R14, 0xd0, RZ ;  /* 0x000000d00e007810 */ /* 0x000fc40007ffe0ff */
[-C--:B------:R-:W-:Y:S01]  /*2380*/  ISETP.GE.AND P5, PT, R4, R3.reuse, PT ;  /* 0x000000030400720c */ /* 0x080fe20003fa6270 */
[----:B------:R-:W-:Y:S01]  /*2390*/  @!P2 IMAD.WIDE.U32 R32, R194, 0xc0, R32 ;  /* 0x000000c0c220a825 */ /* 0x000fe200078e0020 */
[-C--:B------:R-:W-:Y:S01]  /*23a0*/  ISETP.GE.AND P6, PT, R0, R3.reuse, PT ;  /* 0x000000030000720c */ /* 0x080fe20003fc6270 */
[----:B------:R4:W-:Y:S01]  /*23b0*/  @!P4 LDGSTS.E.BYPASS.LTC128B.128 [R243+0x7800], [R24.64] ;  /* 0x0780000018f3cfae */ /* 0x0009e2000b901d4c */
[----:B------:R-:W-:Y:S01]  /*23c0*/  ISETP.GE.AND P3, PT, R23, R3, PT ;  /* 0x000000031700720c */ /* 0x000fe20003f66270 */
[----:B------:R-:W-:Y:S01]  /*23d0*/  @!P2 IMAD.IADD R16, R33, 0x1, R16 ;  /* 0x000000012110a824 */ /* 0x000fe200078e0210 */
[----:B-1----:R-:W-:Y:S01]  /*23e0*/  @!P2 LEA R30, P1, R32, c[0x0][0x168], 0x1 ;  /* 0x00005a00201eaa11 */ /* 0x002fe200078208ff */
[----:B------:R-:W-:-:S03]  /*23f0*/  IMAD R23, R17, c[0x0][0x1b8], RZ ;  /* 0x00006e0011177a24 */ /* 0x000fc600078e02ff */
[----:B------:R-:W-:Y:S01]  /*2400*/  @!P2 LEA.HI.X R31, R32, c[0x0][0x16c], R16, 0x1, P1 ;  /* 0x00005b00201faa11 */ /* 0x000fe200008f0c10 */
[----:B------:R-:W-:Y:S01]  /*2410*/  IMAD R23, R18, c[0x0][0x1bc], R23 ;  /* 0x00006f0012177a24 */ /* 0x000fe200078e0217 */
[----:B------:R-:W-:Y:S01]  /*2420*/  IADD3 R16, R14, 0xf0, RZ ;  /* 0x000000f00e107810 */ /* 0x000fe20007ffe0ff */
[C---:B------:R-:W-:Y:S01]  /*2430*/  @!P5 IMAD R17, R15.reuse, 0xe0, RZ ;  /* 0x000000e00f11d824 */ /* 0x040fe200078e02ff */
[-C--:B------:R-:W-:Y:S01]  /*2440*/  ISETP.GE.AND P1, PT, R22, R3.reuse, PT ;  /* 0x000000031600720c */ /* 0x080fe20003f26270 */
[----:B------:R-:W-:Y:S01]  /*2450*/  @!P6 IMAD R22, R15, 0xd0, RZ ;  /* 0x000000d00f16e824 */ /* 0x000fe200078e02ff */
[----:B------:R-:W-:Y:S01]  /*2460*/  ISETP.GE.AND P4, PT, R16, R3, PT ;  /* 0x000000031000720c */ /* 0x000fe20003f86270 */
[----:B------:R1:W-:Y:S01]  /*2470*/  @!P2 LDGSTS.E.BYPASS.LTC128B.128 [R243+0x8000], [R30.64] ;  /* 0x080000001ef3afae */ /* 0x0003e2000b901d4c */
[----:B------:R-:W-:Y:S02]  /*2480*/  IMAD.IADD R29, R29, 0x1, R23 ;  /* 0x000000011d1d7824 */ /* 0x000fe400078e0217 */
[----:B--2---:R-:W-:-:S02]  /*2490*/  @!P5 IMAD.MOV.U32 R26, RZ, RZ, R165 ;  /* 0x000000ffff1ad224 */ /* 0x004fc400078e00a5 */
[----:B------:R-:W-:-:S04]  /*24a0*/  @!P5 IMAD.MOV.U32 R27, RZ, RZ, R164 ;  /* 0x000000ffff1bd224 */ /* 0x000fc800078e00a4 */
[----:B------:R-:W-:-:S04]  /*24b0*/  @!P5 IMAD.WIDE.U32 R26, R194, 0xe0, R26 ;  /* 0x000000e0c21ad825 */ /* 0x000fc800078e001a */
[--C-:B----4-:R-:W-:Y:S01]  /*24c0*/  @!P6 IMAD.MOV.U32 R24, RZ, RZ, R165.reuse ;  /* 0x000000ffff18e224 */ /* 0x110fe200078e00a5 */
[----:B------:R-:W-:Y:S01]  /*24d0*/  @!P5 IADD3 R17, R27, R17, RZ ;  /* 0x000000111b11d210 */ /* 0x000fe20007ffe0ff */
[----:B------:R-:W-:Y:S02]  /*24e0*/  @!P6 IMAD.MOV.U32 R25, RZ, RZ, R164 ;  /* 0x000000ffff19e224 */ /* 0x000fe400078e00a4 */
[----:B------:R-:W-:Y:S02]  /*24f0*/  @!P4 IMAD.MOV.U32 R32, RZ, RZ, R165 ;  /* 0x000000ffff20c224 */ /* 0x000fe400078e00a5 */
[----:B------:R-:W-:-:S04]  /*2500*/  @!P6 IMAD.WIDE.U32 R24, R194, 0xd0, R24 ;  /* 0x000000d0c218e825 */ /* 0x000fc800078e0018 */
[----:B------:R-:W-:Y:S01]  /*2510*/  @!P6 IMAD.IADD R22, R25, 0x1, R22 ;  /* 0x000000011916e824 */ /* 0x000fe200078e0216 */
[C---:B-1----:R-:W-:Y:S01]  /*2520*/  @!P6 LEA R30, P2, R24.reuse, c[0x0][0x168], 0x1 ;  /* 0x00005a00181eea11 */ /* 0x042fe200078408ff */
[----:B------:R-:W-:Y:S02]  /*2530*/  @!P4 IMAD.MOV.U32 R33, RZ, RZ, R164 ;  /* 0x000000ffff21c224 */ /* 0x000fe400078e00a4 */
[----:B------:R-:W-:Y:S01]  /*2540*/  @!P4 IMAD R15, R15, 0xf0, RZ ;  /* 0x000000f00f0fc824 */ /* 0x000fe200078e02ff */
[----:B------:R-:W-:Y:S01]  /*2550*/  @!P6 LEA.HI.X R31, R24, c[0x0][0x16c], R22, 0x1, P2 ;  /* 0x00005b00181fea11 */ /* 0x000fe200010f0c16 */
[----:B------:R-:W-:Y:S01]  /*2560*/  @!P4 IMAD.WIDE.U32 R32, R194, 0xf0, R32 ;  /* 0x000000f0c220c825 */ /* 0x000fe200078e0020 */
[----:B------:R-:W-:-:S03]  /*2570*/  @!P5 LEA R24, P2, R26, c[0x0][0x168], 0x1 ;  /* 0x00005a001a18da11 */ /* 0x000fc600078408ff */
[----:B------:R-:W-:Y:S01]  /*2580*/  @!P4 IMAD.IADD R15, R33, 0x1, R15 ;  /* 0x00000001210fc824 */ /* 0x000fe200078e020f */
[----:B------:R-:W-:Y:S01]  /*2590*/  @!P5 LEA.HI.X R25, R26, c[0x0][0x16c], R17, 0x1, P2 ;  /* 0x00005b001a19da11 */ /* 0x000fe200010f0c11 */
[----:B------:R1:W-:Y:S01]  /*25a0*/  @!P6 LDGSTS.E.BYPASS.LTC128B.128 [R243+0x8800], [R30.64] ;  /* 0x088000001ef3efae */ /* 0x0003e2000b901d4c */
[----:B------:R-:W-:Y:S01]  /*25b0*/  @!P4 LEA R22, P2, R32, c[0x0][0x168], 0x1 ;  /* 0x00005a002016ca11 */ /* 0x000fe200078408ff */
[----:B------:R-:W-:Y:S01]  /*25c0*/  IMAD R17, R166, c[0x0][0x1a4], RZ ;  /* 0x00006900a6117a24 */ /* 0x000fe200078e02ff */
[-C--:B------:R-:W-:Y:S01]  /*25d0*/  ISETP.GE.AND P6, PT, R21, R3.reuse, PT ;  /* 0x000000031500720c */ /* 0x080fe20003fc6270 */
[----:B------:R2:W-:Y:S01]  /*25e0*/  @!P5 LDGSTS.E.BYPASS.LTC128B.128 [R243+0x9000], [R24.64] ;  /* 0x0900000018f3dfae */ /* 0x0005e2000b901d4c */
[----:B------:R-:W-:Y:S01]  /*25f0*/  @!P4 LEA.HI.X R23, R32, c[0x0][0x16c], R15, 0x1, P2 ;  /* 0x00005b002017ca11 */ /* 0x000fe200010f0c0f */
[----:B------:R-:W-:Y:S01]  /*2600*/  IMAD.WIDE.U32 R20, R20, c[0x0][0x1a0], R28 ;  /* 0x0000680014147a25 */ /* 0x000fe200078e001c */
[----:B------:R-:W-:-:S03]  /*2610*/  ISETP.GE.AND P5, PT, R13, R3, PT ;  /* 0x000000030d00720c */ /* 0x000fc60003fa6270 */
[----:B------:R4:W-:Y:S01]  /*2620*/  @!P4 LDGSTS.E.BYPASS.LTC128B.128 [R243+0x9800], [R22.64] ;  /* 0x0980000016f3cfae */ /* 0x0009e2000b901d4c */
[----:B------:R-:W-:Y:S01]  /*2630*/  IMAD.IADD R19, R21, 0x1, R19 ;  /* 0x0000000115137824 */ /* 0x000fe200078e0213 */
[----:B------:R-:W-:Y:S02]  /*2640*/  LEA R240, P2, R20, c[0x0][0x170], 0x1 ;  /* 0x00005c0014f07a11 */ /* 0x000fe400078408ff */
[----:B------:R-:W0:Y:S01]  /*2650*/  LDGDEPBAR ;  /* 0x00000000000079af */ /* 0x000e220000000000 */
[----:B------:R-:W-:Y:S01]  /*2660*/  ISETP.GE.AND P4, PT, R14, R3, PT ;  /* 0x000000030e00720c */ /* 0x000fe20003f86270 */
[----:B------:R-:W-:Y:S01]  /*2670*/  @!P6 IMAD.MOV.U32 R13, RZ, RZ, c[0x0][0x1a4] ;  /* 0x00006900ff0de624 */ /* 0x000fe200078e00ff */
[----:B------:R-:W-:Y:S01]  /*2680*/  LEA.HI.X R239, R20, c[0x0][0x174], R19, 0x1, P2 ;  /* 0x00005d0014ef7a11 */ /* 0x000fe200010f0c13 */
[----:B------:R-:W-:Y:S01]  /*2690*/  @!P6 IMAD.MOV.U32 R20, RZ, RZ, R240 ;  /* 0x000000ffff14e224 */ /* 0x000fe200078e00f0 */
[----:B------:R-:W-:Y:S01]  /*26a0*/  @!P6 MOV R15, c[0x0][0x1a0] ;  /* 0x00006800000fea02 */ /* 0x000fe20000000f00 */
[----:B------:R-:W-:Y:S01]  /*26b0*/  @!P6 IMAD R13, R13, 0x60, RZ ;  /* 0x000000600d0de824 */ /* 0x000fe200078e02ff */
[----:B------:R-:W-:Y:S01]  /*26c0*/  SHF.L.U32 R14, R14, 0x3, RZ ;  /* 0x000000030e0e7819 */ /* 0x000fe200000006ff */
[----:B------:R-:W-:-:S04]  /*26d0*/  @!P6 IMAD.MOV.U32 R21, RZ, RZ, R239 ;  /* 0x000000ffff15e224 */ /* 0x000fc800078e00ef */
[----:B------:R-:W-:-:S04]  /*26e0*/  @!P6 IMAD.WIDE.U32 R20, R15, 0x60, R20 ;  /* 0x000000600f14e825 */ /* 0x000fc800078e0014 */
[----:B------:R-:W-:Y:S01]  /*26f0*/  @!P1 IMAD.MOV.U32 R15, RZ, RZ, c[0x0][0x1a4] ;  /* 0x00006900ff0f9624 */ /* 0x000fe200078e00ff */
[----:B--2---:R-:W-:Y:S01]  /*2700*/  @!P4 MOV R24, R240 ;  /* 0x000000f00018c202 */ /* 0x004fe20000000f00 */
[----:B------:R-:W-:Y:S02]  /*2710*/  @!P4 IMAD.MOV.U32 R25, RZ, RZ, R239 ;  /* 0x000000ffff19c224 */ /* 0x000fe400078e00ef */
[----:B------:R-:W-:Y:S02]  /*2720*/  @!P6 IMAD.IADD R21, R21, 0x1, R13 ;  /* 0x000000011515e824 */ /* 0x000fe400078e020d */
[----:B----4-:R-:W-:Y:S01]  /*2730*/  IMAD.WIDE.U32 R22, R166, c[0x0][0x1a0], RZ ;  /* 0x00006800a6167a25 */ /* 0x010fe200078e00ff */
[----:B------:R-:W-:-:S04]  /*2740*/  DEPBAR.LE SB0, 0x0 ;  /* 0x000080000000791a */ /* 0x000fc80000000000 */
[----:B------:R-:W-:Y:S01]  /*2750*/  BAR.SYNC.DEFER_BLOCKING 0x0 ;  /* 0x0000000000007b1d */ /* 0x000fe20000010000 */
[----:B------:R-:W-:-:S04]  /*2760*/  @!P3 IADD3 R18, P2, R240, R22, RZ ;  /* 0x00000016f012b210 */ /* 0x000fc80007f5e0ff */
[----:B------:R-:W-:Y:S01]  /*2770*/  @!P3 IADD3.X R19, R239, R23, R17, P2, !PT ;  /* 0x00000017ef13b210 */ /* 0x000fe200017fe411 */
[----:B------:R-:W-:-:S05]  /*2780*/  @!P1 IMAD.MOV.U32 R17, RZ, RZ, c[0x0][0x1a0] ;  /* 0x00006800ff119624 */ /* 0x000fca00078e00ff */
[----:B------:R-:W-:-:S04]  /*2790*/  @!P1 LEA R22, P2, R17, R240, 0x6 ;  /* 0x000000f011169211 */ /* 0x000fc800078430ff */
        /* <DEDUP_REMOVED lines=31> */
[----:B------:R-:W-:Y:S02]  /*2990*/  @!P4 IMAD.MOV.U32 R8, RZ, RZ, R240 ;  /* 0x000000ffff08c224 */ /* 0x000fe400078e00f0 */
[----:B------:R-:W-:Y:S01]  /*29a0*/  @!P4 IMAD.MOV.U32 R9, RZ, RZ, R239 ;  /* 0x000000ffff09c224 */ /* 0x000fe200078e00ef */
[----:B------:R-:W-:Y:S01]  /*29b0*/  @P5 STS.128 [R243+0xc000], RZ ;  /* 0x00c000fff3005388 */ /* 0x000fe20000000c00 */
[----:B------:R-:W-:-:S02]  /*29c0*/  @!P4 IMAD R11, R11, 0xa0, RZ ;  /* 0x000000a00b0bc824 */ /* 0x000fc400078e02ff */
[----:B------:R-:W-:Y:S01]  /*29d0*/  @!P3 IMAD.MOV.U32 R10, RZ, RZ, c[0x0][0x1a4] ;  /* 0x00006900ff0ab624 */ /* 0x000fe200078e00ff */
[----:B------:R-:W-:Y:S01]  /*29e0*/  @!PT LDS RZ, [RZ] ;  /* 0x00000000fffff984 */ /* 0x000fe20000000800 */
[----:B------:R-:W-:Y:S01]  /*29f0*/  @!PT LDS RZ, [RZ] ;  /* 0x00000000fffff984 */ /* 0x000fe20000000800 */
[----:B------:R-:W-:Y:S01]  /*2a00*/  @!PT LDS RZ, [RZ] ;  /* 0x00000000fffff984 */ /* 0x000fe20000000800 */
[----:B------:R3:W-:Y:S01]  /*2a10*/  @!P5 LDGSTS.E.BYPASS.LTC128B.128 [R243+0xc000], [R12.64] ;  /* 0x0c0000000cf3dfae */ /* 0x0007e2000b901d4c */
[----:B------:R-:W-:Y:S02]  /*2a20*/  ISETP.GE.AND P5, PT, R7, R3, PT ;  /* 0x000000030700720c */ /* 0x000fe40003fa6270 */
[----:B----4-:R-:W-:Y:S01]  /*2a30*/  @!P3 MOV R18, c[0x0][0x1a0] ;  /* 0x000068000012ba02 */ /* 0x010fe20000000f00 */
[----:B------:R-:W-:Y:S01]  /*2a40*/  @!P3 IMAD R10, R10, 0xc0, RZ ;  /* 0x000000c00a0ab824 */ /* 0x000fe200078e02ff */
[----:B------:R-:W-:Y:S01]  /*2a50*/  @P4 STS.128 [R243+0xc800], RZ ;  /* 0x00c800fff3004388 */ /* 0x000fe20000000c00 */
[----:B------:R-:W-:Y:S02]  /*2a60*/  @!P6 IMAD.MOV.U32 R7, RZ, RZ, c[0x0][0x1a4] ;  /* 0x00006900ff07e624 */ /* 0x000fe400078e00ff */
[----:B-1----:R-:W-:Y:S02]  /*2a70*/  @!P2 IMAD.MOV.U32 R22, RZ, RZ, R240 ;  /* 0x000000ffff16a224 */ /* 0x002fe400078e00f0 */
[----:B------:R-:W-:-:S02]  /*2a80*/  @!P2 IMAD.MOV.U32 R23, RZ, RZ, R239 ;  /* 0x000000ffff17a224 */ /* 0x000fc400078e00ef */
[----:B--2---:R-:W-:-:S04]  /*2a90*/  @!P4 IMAD.MOV.U32 R20, RZ, RZ, c[0x0][0x1a0] ;  /* 0x00006800ff14c624 */ /* 0x004fc800078e00ff */
[----:B------:R-:W-:-:S04]  /*2aa0*/  @!P4 IMAD.WIDE.U32 R20, R20, 0xa0, R8 ;  /* 0x000000a01414c825 */ /* 0x000fc800078e0008 */
[----:B------:R-:W-:Y:S02]  /*2ab0*/  @!P3 IMAD.MOV.U32 R8, RZ, RZ, R240 ;  /* 0x000000ffff08b224 */ /* 0x000fe400078e00f0 */
[----:B------:R-:W-:Y:S02]  /*2ac0*/  @!P3 IMAD.MOV.U32 R9, RZ, RZ, R239 ;  /* 0x000000ffff09b224 */ /* 0x000fe400078e00ef */
[----:B------:R-:W-:Y:S02]  /*2ad0*/  @!P4 IMAD.IADD R21, R21, 0x1, R11 ;  /* 0x000000011515c824 */ /* 0x000fe400078e020b */
[----:B------:R-:W-:Y:S01]  /*2ae0*/  @!P3 IMAD.WIDE.U32 R18, R18, 0xc0, R8 ;  /* 0x000000c01212b825 */ /* 0x000fe200078e0008 */
[----:B------:R-:W-:Y:S02]  /*2af0*/  @!P2 MOV R9, c[0x0][0x1a0] ;  /* 0x000068000009aa02 */ /* 0x000fe40000000f00 */
[----:B------:R-:W-:Y:S01]  /*2b00*/  @!PT LDS RZ, [RZ] ;  /* 0x00000000fffff984 */ /* 0x000fe20000000800 */
[----:B------:R-:W-:Y:S01]  /*2b10*/  @!PT LDS RZ, [RZ] ;  /* 0x00000000fffff984 */ /* 0x000fe20000000800 */
[----:B------:R-:W-:Y:S01]  /*2b20*/  @!PT LDS RZ, [RZ] ;  /* 0x00000000fffff984 */ /* 0x000fe20000000800 */
[----:B------:R1:W-:Y:S01]  /*2b30*/  @!P4 LDGSTS.E.BYPASS.LTC128B.128 [R243+0xc800], [R20.64] ;  /* 0x0c80000014f3cfae */ /* 0x0003e2000b901d4c */
[----:B------:R-:W-:Y:S01]  /*2b40*/  @!P2 IMAD.MOV.U32 R8, RZ, RZ, c[0x0][0x1a4] ;  /* 0x00006900ff08a624 */ /* 0x000fe200078e00ff */
[----:B------:R-:W-:Y:S01]  /*2b50*/  @!P3 IADD3 R19, R19, R10, RZ ;  /* 0x0000000a1313b210 */ /* 0x000fe20007ffe0ff */
[----:B------:R-:W-:Y:S01]  /*2b60*/  @!P2 IMAD.WIDE.U32 R22, R9, 0xe0, R22 ;  /* 0x000000e00916a825 */ /* 0x000fe200078e0016 */
[----:B------:R-:W-:Y:S01]  /*2b70*/  LEA.HI R9, R201, R167, RZ, 0x4 ;  /* 0x000000a7c9097211 */ /* 0x000fe200078f20ff */
[----:B------:R-:W-:Y:S01]  /*2b80*/  @P3 STS.128 [R243+0xd000], RZ ;  /* 0x00d000fff3003388 */ /* 0x000fe20000000c00 */
[-C--:B------:R-:W-:Y:S01]  /*2b90*/  ISETP.GE.AND P4, PT, R6, R3.reuse, PT ;  /* 0x000000030600720c */ /* 0x080fe20003f86270 */
[----:B------:R-:W-:Y:S01]  /*2ba0*/  @!P2 IMAD R8, R8, 0xe0, RZ ;  /* 0x000000e00808a824 */ /* 0x000fe200078e02ff */
[----:B------:R-:W-:Y:S01]  /*2bb0*/  LOP3.LUT R11, R9, 0xfffffff0, RZ, 0xc0, !PT ;  /* 0xfffffff0090b7812 */ /* 0x000fe200078ec0ff */
[----:B------:R-:W-:Y:S01]  /*2bc0*/  @!PT LDS RZ, [RZ] ;  /* 0x00000000fffff984 */ /* 0x000fe20000000800 */
[----:B------:R-:W-:Y:S01]  /*2bd0*/  @!PT LDS RZ, [RZ] ;  /* 0x00000000fffff984 */ /* 0x000fe20000000800 */
[----:B------:R-:W-:Y:S01]  /*2be0*/  @!PT LDS RZ, [RZ] ;  /* 0x00000000fffff984 */ /* 0x000fe20000000800 */
[----:B------:R2:W-:Y:S01]  /*2bf0*/  @!P3 LDGSTS.E.BYPASS.LTC128B.128 [R243+0xd000], [R18.64] ;  /* 0x0d00000012f3bfae */ /* 0x0005e2000b901d4c */
[----:B------:R-:W-:Y:S01]  /*2c00*/  SHF.R.S32.HI R9, RZ, 0x4, R9 ;  /* 0x00000004ff097819 */ /* 0x000fe20000011409 */
[----:B------:R-:W-:Y:S01]  /*2c10*/  @!P2 IMAD.IADD R23, R23, 0x1, R8 ;  /* 0x000000011717a824 */ /* 0x000fe200078e0208 */
[----:B------:R-:W-:Y:S01]  /*2c20*/  ISETP.GE.AND P3, PT, R5, R3, PT ;  /* 0x000000030500720c */ /* 0x000fe20003f66270 */
[----:B------:R-:W-:Y:S01]  /*2c30*/  IMAD.IADD R11, R167, 0x1, -R11 ;  /* 0x00000001a70b7824 */ /* 0x000fe200078e0a0b */
[----:B------:R-:W-:Y:S01]  /*2c40*/  @P2 STS.128 [R243+0xd800], RZ ;  /* 0x00d800fff3002388 */ /* 0x000fe20000000c00 */
[----:B------:R-:W-:Y:S01]  /*2c50*/  @!P6 IMAD.MOV.U32 R8, RZ, RZ, c[0x0][0x1a0] ;  /* 0x00006800ff08e624 */ /* 0x000fe200078e00ff */
[----:B------:R-:W-:-:S02]  /*2c60*/  LEA.HI R10, R9, R9, RZ, 0x1 ;  /* 0x00000009090a7211 */ /* 0x000fc400078f08ff */
[----:B------:R-:W-:Y:S01]  /*2c70*/  SHF.R.S32.HI R6, RZ, 0x1f, R11 ;  /* 0x0000001fff067819 */ /* 0x000fe2000001140b */
[----:B------:R-:W-:Y:S01]  /*2c80*/  @!PT LDS RZ, [RZ] ;  /* 0x00000000fffff984 */ /* 0x000fe20000000800 */
[----:B------:R-:W-:Y:S01]  /*2c90*/  @!PT LDS RZ, [RZ] ;  /* 0x00000000fffff984 */ /* 0x000fe20000000800 */
[----:B------:R-:W-:Y:S01]  /*2ca0*/  @!PT LDS RZ, [RZ] ;  /* 0x00000000fffff984 */ /* 0x000fe20000000800 */
[----:B------:R4:W-:Y:S01]  /*2cb0*/  @!P2 LDGSTS.E.BYPASS.LTC128B.128 [R243+0xd800], [R22.64] ;  /* 0x0d80000016f3afae */ /* 0x0009e2000b901d4c */
[----:B---3--:R-:W-:Y:S02]  /*2cc0*/  @!P6 LEA R12, P2, R8, R240, 0x8 ;  /* 0x000000f0080ce211 */ /* 0x008fe400078440ff */
[----:B------:R-:W-:Y:S01]  /*2cd0*/  LEA.HI R6, R6, R11, RZ, 0x3 ;  /* 0x0000000b06067211 */ /* 0x000fe200078f18ff */
[----:B------:R-:W-:Y:S01]  /*2ce0*/  @P6 STS.128 [R243+0xe000], RZ ;  /* 0x00e000fff3006388 */ /* 0x000fe20000000c00 */
[----:B------:R-:W-:Y:S01]  /*2cf0*/  @!P6 LEA.HI.X R13, R8, R239, R7, 0x8, P2 ;  /* 0x000000ef080de211 */ /* 0x000fe200010f4407 */
[----:B------:R-:W-:Y:S01]  /*2d00*/  IMAD.SHL.U32 R8, R176, 0x40, RZ ;  /* 0x00000040b0087824 */ /* 0x000fe200078e00ff */
[----:B------:R-:W-:Y:S01]  /*2d10*/  LOP3.LUT R5, R6, 0xfffffff8, RZ, 0xc0, !PT ;  /* 0xfffffff806057812 */ /* 0x000fe200078ec0ff */
[----:B-1----:R-:W-:Y:S01]  /*2d20*/  @!P3 IMAD.MOV.U32 R20, RZ, RZ, c[0x0][0x1a0] ;  /* 0x00006800ff14b624 */ /* 0x002fe200078e00ff */
[----:B------:R-:W-:Y:S01]  /*2d30*/  @!P1 MOV R7, c[0x0][0x1a0] ;  /* 0x0000680000079a02 */ /* 0x000fe20000000f00 */
[----:B------:R-:W-:Y:S01]  /*2d40*/  @!PT LDS RZ, [RZ] ;  /* 0x00000000fffff984 */ /* 0x000fe20000000800 */
[----:B------:R-:W-:Y:S01]  /*2d50*/  @!PT LDS RZ, [RZ] ;  /* 0x00000000fffff984 */ /* 0x000fe20000000800 */
[----:B------:R-:W-:Y:S01]  /*2d60*/  @!PT LDS RZ, [RZ] ;  /* 0x00000000fffff984 */ /* 0x000fe20000000800 */
[----:B------:R1:W-:Y:S01]  /*2d70*/  @!P6 LDGSTS.E.BYPASS.LTC128B.128 [R243+0xe000], [R12.64] ;  /* 0x0e0000000cf3efae */ /* 0x0003e2000b901d4c */
[----:B------:R-:W-:Y:S01]  /*2d80*/  LOP3.LUT R10, R10, 0xfffffffe, RZ, 0xc0, !PT ;  /* 0xfffffffe0a0a7812 */ /* 0x000fe200078ec0ff */
[----:B------:R-:W-:Y:S01]  /*2d90*/  IMAD.SHL.U32 R196, R6, 0x40, RZ ;  /* 0x0000004006c47824 */ /* 0x000fe200078e00ff */
[-C--:B------:R-:W-:Y:S01]  /*2da0*/  ISETP.GE.AND P2, PT, R0, R3.reuse, PT ;  /* 0x000000030000720c */ /* 0x080fe20003f46270 */
[----:B------:R-:W-:Y:S01]  /*2db0*/  IMAD.IADD R0, R11, 0x1, -R5 ;  /* 0x000000010b007824 */ /* 0x000fe200078e0a05 */
[----:B------:R-:W-:Y:S01]  /*2dc0*/  LOP3.LUT R8, R8, 0x1c0, RZ, 0xc0, !PT ;  /* 0x000001c008087812 */ /* 0x000fe200078ec0ff */
[----:B------:R-:W-:Y:S01]  /*2dd0*/  IMAD.IADD R10, R9, 0x1, -R10 ;  /* 0x00000001090a7824 */ /* 0x000fe200078e0a0a */
[----:B------:R-:W-:Y:S01]  /*2de0*/  ISETP.GE.AND P6, PT, R4, R3, PT ;  /* 0x000000030400720c */ /* 0x000fe20003fc6270 */
[----:B--2---:R-:W-:Y:S01]  /*2df0*/  @!P1 IMAD.MOV.U32 R18, RZ, RZ, R240 ;  /* 0x000000ffff129224 */ /* 0x004fe200078e00f0 */
[----:B------:R-:W-:Y:S01]  /*2e00*/  LOP3.LUT R14, R8, 0x8, R14, 0xf8, !PT ;  /* 0x00000008080e7812 */ /* 0x000fe200078ef80e */
[----:B------:R-:W-:Y:S01]  /*2e10*/  @!P1 IMAD.MOV.U32 R19, RZ, RZ, R239 ;  /* 0x000000ffff139224 */ /* 0x000fe200078e00ef */
[----:B------:R-:W-:Y:S01]  /*2e20*/  SHF.R.U32.HI R8, RZ, 0x3, R8 ;  /* 0x00000003ff087819 */ /* 0x000fe20000011608 */
[----:B------:R-:W-:Y:S01]  /*2e30*/  IMAD.SHL.U32 R4, R10, 0x8, RZ ;  /* 0x000000080a047824 */ /* 0x000fe200078e00ff */
[----:B------:R-:W-:Y:S01]  /*2e40*/  @P1 STS.128 [R243+0xe800], RZ ;  /* 0x00e800fff3001388 */ /* 0x000fe20000000c00 */
[----:B------:R-:W-:Y:S01]  /*2e50*/  @!P1 IMAD.WIDE.U32 R18, R7, 0x120, R18 ;  /* 0x0000012007129825 */ /* 0x000fe200078e0012 */
[----:B------:R-:W-:-:S02]  /*2e60*/  LOP3.LUT R8, R14, R8, RZ, 0x3c, !PT ;  /* 0x000000080e087212 */ /* 0x000fc400078e3cff */
[----:B----4-:R-:W-:Y:S01]  /*2e70*/  @!P4 MOV R22, c[0x0][0x1a0] ;  /* 0x000068000016ca02 */ /* 0x010fe20000000f00 */
[----:B------:R-:W-:Y:S01]  /*2e80*/  IMAD.SHL.U32 R7, R0, 0x40, RZ ;  /* 0x0000004000077824 */ /* 0x000fe200078e00ff */
[----:B------:R-:W-:Y:S01]  /*2e90*/  @!P5 MOV R14, c[0x0][0x1a4] ;  /* 0x00006900000eda02 */ /* 0x000fe20000000f00 */
[----:B------:R-:W-:Y:S01]  /*2ea0*/  @!P1 IMAD.MOV.U32 R5, RZ, RZ, c[0x0][0x1a4] ;  /* 0x00006900ff059624 */ /* 0x000fe200078e00ff */
[----:B------:R-:W-:Y:S01]  /*2eb0*/  LEA.HI R201, R201, R167, RZ, 0x5 ;  /* 0x000000a7c9c97211 */ /* 0x000fe200078f28ff */
[----:B------:R-:W-:Y:S01]  /*2ec0*/  @!P5 IMAD.MOV.U32 R9, RZ, RZ, c[0x0][0x1a0] ;  /* 0x00006800ff09d624 */ /* 0x000fe200078e00ff */
[----:B------:R-:W-:Y:S01]  /*2ed0*/  LOP3.LUT R7, R7, 0x1c0, RZ, 0xc0, !PT ;  /* 0x000001c007077812 */ /* 0x000fe200078ec0ff */
[----:B------:R-:W-:Y:S01]  /*2ee0*/  @!P1 IMAD R5, R5, 0x120, RZ ;  /* 0x0000012005059824 */ /* 0x000fe200078e02ff */
[----:B------:R-:W-:Y:S01]  /*2ef0*/  SHF.R.S32.HI R199, RZ, 0x5, R201 ;  /* 0x00000005ffc77819 */ /* 0x000fe200000114c9 */
[----:B------:R-:W-:Y:S01]  /*2f00*/  IMAD R235, R10, 0x200, R8 ;  /* 0x000002000aeb7824 */ /* 0x000fe200078e0208 */
[----:B------:R-:W-:Y:S01]  /*2f10*/  LOP3.LUT R4, R7, 0x8, R4, 0xf8, !PT ;  /* 0x0000000807047812 */ /* 0x000fe200078ef804 */
[----:B------:R-:W-:Y:S01]  /*2f20*/  @!P1 IMAD.IADD R19, R19, 0x1, R5 ;  /* 0x0000000113139824 */ /* 0x000fe200078e0205 */
[----:B------:R-:W-:Y:S01]  /*2f30*/  SHF.R.U32.HI R195, RZ, 0x3, R7 ;  /* 0x00000003ffc37819 */ /* 0x000fe20000011607 */
[----:B------:R-:W-:Y:S01]  /*2f40*/  @!P5 IMAD.MOV.U32 R5, RZ, RZ, R239 ;  /* 0x000000ffff05d224 */ /* 0x000fe200078e00ef */
[----:B------:R-:W-:Y:S01]  /*2f50*/  LOP3.LUT R196, R196, 0xfffffe00, RZ, 0xc0, !PT ;  /* 0xfffffe00c4c47812 */ /* 0x000fe200078ec0ff */
[----:B------:R-:W-:Y:S01]  /*2f60*/  @!P5 IMAD R14, R14, 0x140, RZ ;  /* 0x000001400e0ed824 */ /* 0x000fe200078e02ff */
[----:B------:R-:W-:Y:S01]  /*2f70*/  LOP3.LUT R195, R4, R195, RZ, 0x3c, !PT ;  /* 0x000000c304c37212 */ /* 0x000fe200078e3cff */
[----:B------:R-:W-:Y:S01]  /*2f80*/  @!P5 IMAD.MOV.U32 R4, RZ, RZ, R240 ;  /* 0x000000ffff04d224 */ /* 0x000fe200078e00f0 */
[----:B------:R-:W-:Y:S01]  /*2f90*/  @!PT LDS RZ, [RZ] ;  /* 0x00000000fffff984 */ /* 0x000fe20000000800 */
[----:B------:R-:W-:Y:S01]  /*2fa0*/  @!PT LDS RZ, [RZ] ;  /* 0x00000000fffff984 */ /* 0x000fe20000000800 */
[----:B------:R-:W-:Y:S01]  /*2fb0*/  @!PT LDS RZ, [RZ] ;  /* 0x00000000fffff984 */ /* 0x000fe20000000800 */
[----:B------:R2:W-:Y:S01]  /*2fc0*/  @!P1 LDGSTS.E.BYPASS.LTC128B.128 [R243+0xe800], [R18.64] ;  /* 0x0e80000012f39fae */ /* 0x0005e2000b901d4c */
[----:B------:R-:W-:Y:S01]  /*2fd0*/  ISETP.GE.AND P1, PT, R16, R3, PT ;  /* 0x000000031000720c */ /* 0x000fe20003f26270 */
[----:B-1----:R-:W-:Y:S01]  /*2fe0*/  @!P4 IMAD.MOV.U32 R12, RZ, RZ, c[0x0][0x1a4] ;  /* 0x00006900ff0cc624 */ /* 0x002fe200078e00ff */
[----:B------:R-:W-:Y:S01]  /*2ff0*/  SHF.L.U32 R235, R235, 0x1, RZ ;  /* 0x00000001ebeb7819 */ /* 0x000fe200000006ff */
[----:B------:R-:W-:Y:S01]  /*3000*/  @!P5 IMAD.WIDE.U32 R8, R9, 0x140, R4 ;  /* 0x000001400908d825 */ /* 0x000fe200078e0004 */
[----:B------:R-:W-:Y:S02]  /*3010*/  @P5 STS.128 [R243+0xf000], RZ ;  /* 0x00f000fff3005388 */ /* 0x000fe40000000c00 */
[----:B------:R-:W-:Y:S01]  /*3020*/  IADD3 R232, R235, 0x2040, RZ ;  /* 0x00002040ebe87810 */ /* 0x000fe20007ffe0ff */
[----:B------:R-:W-:Y:S01]  /*3030*/  @!P4 IMAD.MOV.U32 R4, RZ, RZ, R240 ;  /* 0x000000ffff04c224 */ /* 0x000fe200078e00f0 */
[----:B------:R-:W-:Y:S01]  /*3040*/  @!P5 IADD3 R15, R9, R14, RZ ;  /* 0x0000000e090fd210 */ /* 0x000fe20007ffe0ff */
[----:B------:R-:W-:-:S02]  /*3050*/  @!P4 IMAD.MOV.U32 R5, RZ, RZ, R239 ;  /* 0x000000ffff05c224 */ /* 0x000fc400078e00ef */
[----:B------:R-:W-:Y:S02]  /*3060*/  @!P3 IMAD.MOV.U32 R10, RZ, RZ, c[0x0][0x1a4] ;  /* 0x00006900ff0ab624 */ /* 0x000fe400078e00ff */
[----:B------:R-:W-:-:S04]  /*3070*/  @!P4 IMAD.WIDE.U32 R22, R22, 0x160, R4 ;  /* 0x000001601616c825 */ /* 0x000fc800078e0004 */
[----:B------:R-:W-:Y:S02]  /*3080*/  @!P3 IMAD.MOV.U32 R4, RZ, RZ, R240 ;  /* 0x000000ffff04b224 */ /* 0x000fe400078e00f0 */
[----:B------:R-:W-:Y:S02]  /*3090*/  @!P3 IMAD.MOV.U32 R5, RZ, RZ, R239 ;  /* 0x000000ffff05b224 */ /* 0x000fe400078e00ef */
[----:B------:R-:W-:Y:S02]  /*30a0*/  @!P4 IMAD R12, R12, 0x160, RZ ;  /* 0x000001600c0cc824 */ /* 0x000fe400078e02ff */
[----:B------:R-:W-:Y:S01]  /*30b0*/  @!P3 IMAD.WIDE.U32 R20, R20, 0x180, R4 ;  /* 0x000001801414b825 */ /* 0x000fe200078e0004 */
[----:B------:R-:W-:Y:S02]  /*30c0*/  @!P2 MOV R5, R239 ;  /* 0x000000ef0005a202 */ /* 0x000fe40000000f00 */
[----:B------:R-:W-:Y:S01]  /*30d0*/  @!P4 IADD3 R13, R23, R12, RZ ;  /* 0x0000000c170dc210 */ /* 0x000fe20007ffe0ff */
[----:B--2---:R-:W-:-:S02]  /*30e0*/  @!P2 IMAD.MOV.U32 R18, RZ, RZ, c[0x0][0x1a0] ;  /* 0x00006800ff12a624 */ /* 0x004fc400078e00ff */
[----:B------:R-:W-:Y:S02]  /*30f0*/  @!P2 IMAD.MOV.U32 R4, RZ, RZ, R240 ;  /* 0x000000ffff04a224 */ /* 0x000fe400078e00f0 */
[----:B------:R-:W-:Y:S02]  /*3100*/  @!P5 IMAD.MOV.U32 R14, RZ, RZ, R8 ;  /* 0x000000ffff0ed224 */ /* 0x000fe400078e0008 */
[----:B------:R-:W-:-:S03]  /*3110*/  @!P2 IMAD.WIDE.U32 R18, R18, 0x1a0, R4 ;  /* 0x000001a01212a825 */ /* 0x000fc600078e0004 */
[----:B------:R-:W-:Y:S01]  /*3120*/  @!PT LDS RZ, [RZ] ;  /* 0x00000000fffff984 */ /* 0x000fe20000000800 */
[----:B------:R-:W-:Y:S01]  /*3130*/  @!PT LDS RZ, [RZ] ;  /* 0x00000000fffff984 */ /* 0x000fe20000000800 */
[----:B------:R-:W-:Y:S01]  /*3140*/  @!PT LDS RZ, [RZ] ;  /* 0x00000000fffff984 */ /* 0x000fe20000000800 */
[----:B------:R1:W-:Y:S01]  /*3150*/  @!P5 LDGSTS.E.BYPASS.LTC128B.128 [R243+0xf000], [R14.64] ;  /* 0x0f0000000ef3dfae */ /* 0x0003e2000b901d4c */
[----:B------:R-:W-:Y:S02]  /*3160*/  @!P6 IMAD.MOV.U32 R16, RZ, RZ, c[0x0][0x1a0] ;  /* 0x00006800ff10e624 */ /* 0x000fe400078e00ff */
[----:B------:R-:W-:Y:S01]  /*3170*/  @!P6 IMAD.MOV.U32 R4, RZ, RZ, R240 ;  /* 0x000000ffff04e224 */ /* 0x000fe200078e00f0 */
[----:B------:R-:W-:Y:S01]  /*3180*/  @P4 STS.128 [R243+0xf800], RZ ;  /* 0x00f800fff3004388 */ /* 0x000fe20000000c00 */
[----:B------:R-:W-:Y:S02]  /*3190*/  @!P6 IMAD.MOV.U32 R5, RZ, RZ, R239 ;  /* 0x000000ffff05e224 */ /* 0x000fe400078e00ef */
[----:B------:R-:W-:Y:S02]  /*31a0*/  @!P2 IMAD.MOV.U32 R8, RZ, RZ, c[0x0][0x1a4] ;  /* 0x00006900ff08a624 */ /* 0x000fe400078e00ff */
[----:B------:R-:W-:Y:S02]  /*31b0*/  @!P3 IMAD R10, R10, 0x180, RZ ;  /* 0x000001800a0ab824 */ /* 0x000fe400078e02ff */
[----:B------:R-:W-:-:S02]  /*31c0*/  @!P6 IMAD.MOV.U32 R7, RZ, RZ, c[0x0][0x1a4] ;  /* 0x00006900ff07e624 */ /* 0x000fc400078e00ff */
[----:B------:R-:W-:-:S04]  /*31d0*/  @!P6 IMAD.WIDE.U32 R16, R16, 0x1c0, R4 ;  /* 0x000001c01010e825 */ /* 0x000fc800078e0004 */
[----:B------:R-:W-:Y:S02]  /*31e0*/  @!P2 IMAD R8, R8, 0x1a0, RZ ;  /* 0x000001a00808a824 */ /* 0x000fe400078e02ff */
[----:B------:R-:W-:Y:S02]  /*31f0*/  @!P1 IMAD.MOV.U32 R4, RZ, RZ, c[0x0][0x1a0] ;  /* 0x00006800ff049624 */ /* 0x000fe400078e00ff */
[----:B------:R-:W-:Y:S02]  /*3200*/  @!P1 IMAD.MOV.U32 R24, RZ, RZ, R240 ;  /* 0x000000ffff189224 */ /* 0x000fe400078e00f0 */
[----:B------:R-:W-:Y:S02]  /*3210*/  @!P1 IMAD.MOV.U32 R25, RZ, RZ, R239 ;  /* 0x000000ffff199224 */ /* 0x000fe400078e00ef */
[----:B------:R-:W-:Y:S02]  /*3220*/  @!P1 IMAD.MOV.U32 R3, RZ, RZ, c[0x0][0x1a4] ;  /* 0x00006900ff039624 */ /* 0x000fe400078e00ff */
[----:B------:R-:W-:-:S02]  /*3230*/  @!P4 IMAD.MOV.U32 R12, RZ, RZ, R22 ;  /* 0x000000ffff0cc224 */ /* 0x000fc400078e0016 */
[----:B------:R-:W-:Y:S02]  /*3240*/  @!P3 IMAD.IADD R11, R21, 0x1, R10 ;  /* 0x00000001150bb824 */ /* 0x000fe400078e020a */
[----:B------:R-:W-:Y:S01]  /*3250*/  @!P6 IMAD R7, R7, 0x1c0, RZ ;  /* 0x000001c00707e824 */ /* 0x000fe200078e02ff */
[----:B------:R-:W-:Y:S01]  /*3260*/  @!PT LDS RZ, [RZ] ;  /* 0x00000000fffff984 */ /* 0x000fe20000000800 */
[----:B------:R-:W-:Y:S01]  /*3270*/  @!PT LDS RZ, [RZ] ;  /* 0x00000000fffff984 */ /* 0x000fe20000000800 */
[----:B------:R-:W-:Y:S01]  /*3280*/  @!PT LDS RZ, [RZ] ;  /* 0x00000000fffff984 */ /* 0x000fe20000000800 */
[----:B------:R1:W-:Y:S01]  /*3290*/  @!P4 LDGSTS.E.BYPASS.LTC128B.128 [R243+0xf800], [R12.64] ;  /* 0x0f8000000cf3cfae */ /* 0x0003e2000b901d4c */
[----:B------:R-:W-:Y:S02]  /*32a0*/  IMAD R236, R199, 0x400, R196 ;  /* 0x00000400c7ec7824 */ /* 0x000fe400078e02c4 */
[----:B------:R-:W-:Y:S01]  /*32b0*/  @!P3 IMAD.MOV.U32 R10, RZ, RZ, R20 ;  /* 0x000000ffff0ab224 */ /* 0x000fe200078e0014 */
[----:B------:R-:W-:Y:S01]  /*32c0*/  @!P6 IADD3 R17, R17, R7, RZ ;  /* 0x000000071111e210 */ /* 0x000fe20007ffe0ff */
        /* <DEDUP_REMOVED lines=16> */
[----:B------:R-:W-:Y:S02]  /*33d0*/  IMAD.SHL.U32 R236, R236, 0x2, RZ ;  /* 0x00000002ecec7824 */ /* 0x000fe400078e00ff */
[----:B------:R-:W-:Y:S01]  /*33e0*/  IMAD R199, R199, 0x10, R200 ;  /* 0x00000010c7c77824 */ /* 0x000fe200078e02c8 */
        /* <DEDUP_REMOVED lines=15> */
[----:B------:R-:W2:Y:S01]  /*34e0*/  LDSM.16.M88.4 R60, [R235+0x2800] ;  /* 0x00280000eb3c783b */ /* 0x000ea20000000200 */
[----:B------:R-:W-:-:S02]  /*34f0*/  SEL R0, R0, 0xfffffff0, !P3 ;  /* 0xfffffff000007807 */ /* 0x000fc40005800000 */
[----:B------:R-:W-:Y:S01]  /*3500*/  LOP3.LUT P1, RZ, R176, 0x4, RZ, 0xc0, !PT ;  /* 0x00000004b0ff7812 */ /* 0x000fe2000782c0ff */
[----:B-1----:R-:W3:Y:S01]  /*3510*/  LDSM.16.M88.4 R12, [R235+0x5800] ;  /* 0x00580000eb0c783b */ /* 0x002ee20000000200 */
[----:B------:R-:W-:Y:S02]  /*3520*/  IMAD R234, R3, 0x2, R236 ;  /* 0x0000000203ea7824 */ /* 0x000fe400078e02ec */
[----:B------:R-:W-:Y:S01]  /*3530*/  IMAD R229, R0, 0x2, R235 ;  /* 0x0000000200e57824 */ /* 0x000fe200078e02eb */
[----:B------:R-:W-:Y:S04]  /*3540*/  LDSM.16.M88.4 R68, [R235+0x2000] ;  /* 0x00200000eb44783b */ /* 0x000fe80000000200 */
[----:B------:R-:W-:Y:S04]  /*3550*/  LDSM.16.M88.4 R140, [R234] ;  /* 0x00000000ea8c783b */ /* 0x000fe80000000200 */
[----:B------:R-:W-:Y:S04]  /*3560*/  LDSM.16.M88.4 R52, [R235+0x3000] ;  /* 0x00300000eb34783b */ /* 0x000fe80000000200 */
[----:B----4-:R-:W1:Y:S04]  /*3570*/  LDSM.16.M88.4 R4, [R229+0x2800] ;  /* 0x00280000e504783b */ /* 0x010e680000000200 */
[----:B------:R-:W4:Y:S04]  /*3580*/  LDSM.16.M88.4 R44, [R235+0x3800] ;  /* 0x00380000eb2c783b */ /* 0x000f280000000200 */
[----:B------:R-:W1:Y:S04]  /*3590*/  LDSM.16.M88.4 R36, [R235+0x4000] ;  /* 0x00400000eb24783b */ /* 0x000e680000000200 */
[----:B------:R-:W1:Y:S04]  /*35a0*/  LDSM.16.M88.4 R28, [R235+0x4800] ;  /* 0x00480000eb1c783b */ /* 0x000e680000000200 */
[----:B------:R-:W4:Y:S04]  /*35b0*/  LDSM.16.M88.4 R20, [R235+0x5000] ;  /* 0x00500000eb14783b */ /* 0x000f280000000200 */
[----:B------:R-:W4:Y:S01]  /*35c0*/  LDSM.16.M88.4 R96, [R235+0x6000] ;  /* 0x00600000eb60783b */ /* 0x000f220000000200 */
[C---:B--2---:R-:W-:Y:S03]  /*35d0*/  HMMA.16816.F32 R64, R76.reuse, R60, RZ ;  /* 0x0000003c4c40723c */ /* 0x044fe600000018ff */
[----:B------:R-:W2:Y:S04]  /*35e0*/  LDSM.16.M88.4 R88, [R235+0x6800] ;  /* 0x00680000eb58783b */ /* 0x000ea80000000200 */
[----:B------:R-:W2:Y:S01]  /*35f0*/  LDSM.16.M88.4 R136, [R235+0x7000] ;  /* 0x00700000eb88783b */ /* 0x000ea20000000200 */
[C---:B------:R-:W-:Y:S03]  /*3600*/  HMMA.16816.F32 R60, R76.reuse, R62, RZ ;  /* 0x0000003e4c3c723c */ /* 0x040fe600000018ff */
[----:B------:R-:W2:Y:S04]  /*3610*/  LDSM.16.M88.4 R128, [R235+0x7800] ;  /* 0x00780000eb80783b */ /* 0x000ea80000000200 */
[----:B------:R-:W2:Y:S01]  /*3620*/  LDSM.16.M88.4 R120, [R235+0x8000] ;  /* 0x00800000eb78783b */ /* 0x000ea20000000200 */
[C---:B---3--:R-:W-:Y:S03]  /*3630*/  HMMA.16816.F32 R16, R76.reuse, R12, RZ ;  /* 0x0000000c4c10723c */ /* 0x048fe600000018ff */
[----:B------:R-:W3:Y:S04]  /*3640*/  LDSM.16.M88.4 R112, [R235+0x8800] ;  /* 0x00880000eb70783b */ /* 0x000ee80000000200 */
[----:B------:R-:W2:Y:S01]  /*3650*/  LDSM.16.M88.4 R104, [R235+0x9000] ;  /* 0x00900000eb68783b */ /* 0x000ea20000000200 */
[----:B------:R-:W-:Y:S03]  /*3660*/  HMMA.16816.F32 R12, R76, R14, RZ ;  /* 0x0000000e4c0c723c */ /* 0x000fe600000018ff */
[----:B------:R-:W2:Y:S04]  /*3670*/  LDSM.16.M88.4 R80, [R235+0x9800] ;  /* 0x00980000eb50783b */ /* 0x000ea80000000200 */
[----:B------:R-:W2:Y:S01]  /*3680*/  LDSM.16.M88.4 R144, [R229+0x5800] ;  /* 0x00580000e590783b */ /* 0x000ea20000000200 */
        /* <DEDUP_REMOVED lines=12> */
[C---:B----4-:R-:W-:Y:S03]  /*3750*/  HMMA.16816.F32 R48, R76.reuse, R44, RZ ;  /* 0x0000002c4c30723c */ /* 0x050fe600000018ff */
        /* <DEDUP_REMOVED lines=36> */
[----:B------:R-:W-:Y:S01]  /*39a0*/  ISETP.GT.AND P2, PT, R242, R238, PT ;  /* 0x000000eef200720c */ /* 0x000fe20003f44270 */
[----:B------:R-:W-:Y:S01]  /*39b0*/  IMAD R233, R4, 0x2, R236 ;  /* 0x0000000204e97824 */ /* 0x000fe200078e02ec */
[----:B------:R-:W-:-:S03]  /*39c0*/  @P1 IADD3 R232, R5, -0x40, RZ ;  /* 0xffffffc005e81810 */ /* 0x000fc60007ffe0ff */
[C---:B------:R-:W-:Y:S01]  /*39d0*/  HMMA.16816.F32 R44, R140.reuse, R162, R44 ;  /* 0x000000a28c2c723c */ /* 0x040fe2000000182c */
[----:B------:R-:W1:Y:S01]  /*39e0*/  LDSM.16.M88.4 R160, [R229+0x8000] ;  /* 0x00800000e5a0783b */ /* 0x000e620000000200 */
[----:B------:R-:W-:Y:S01]  /*39f0*/  LEA R231, R3, R233, 0x1 ;  /* 0x000000e903e77211 */ /* 0x000fe200078e08ff */
[----:B------:R-:W-:Y:S01]  /*3a00*/  IMAD R166, R0, 0x2, R232 ;  /* 0x0000000200a67824 */ /* 0x000fe200078e02e8 */
[----:B------:R-:W-:Y:S01]  /*3a10*/  LOP3.LUT R0, R201, 0xffffffe0, RZ, 0xc0, !PT ;  /* 0xffffffe0c9007812 */ /* 0x000fe200078ec0ff */
[----:B------:R-:W-:Y:S01]  /*3a20*/  LDSM.16.M88.4 R176, [R232] ;  /* 0x00000000e8b0783b */ /* 0x000fe20000000200 */
[----:B------:R-:W-:Y:S02]  /*3a30*/  IADD3 R225, R232, 0x800, RZ ;  /* 0x00000800e8e17810 */ /* 0x000fe40007ffe0ff */
[----:B------:R-:W-:Y:S01]  /*3a40*/  HMMA.16816.F32 R40, R140, R156, R40 ;  /* 0x0000009c8c28723c */ /* 0x000fe20000001828 */
[----:B------:R-:W-:Y:S01]  /*3a50*/  IMAD.IADD R0, R167, 0x1, -R0 ;  /* 0x00000001a7007824 */ /* 0x000fe200078e0a00 */
[----:B------:R-:W-:-:S02]  /*3a60*/  @!P2 LEA R248, P1, R165, c[0x0][0x168], 0x1 ;  /* 0x00005a00a5f8aa11 */ /* 0x000fc400078208ff */
[----:B------:R-:W-:Y:S02]  /*3a70*/  IADD3 R224, R232, 0x1000, RZ ;  /* 0x00001000e8e07810 */ /* 0x000fe40007ffe0ff */
[----:B------:R-:W-:Y:S02]  /*3a80*/  SHF.R.S32.HI R5, RZ, 0x1f, R0 ;  /* 0x0000001fff057819 */ /* 0x000fe40000011400 */
[----:B------:R-:W-:Y:S01]  /*3a90*/  HMMA.16816.F32 R36, R140, R158, R36 ;  /* 0x0000009e8c24723c */ /* 0x000fe20000001824 */
[----:B------:R-:W-:Y:S01]  /*3aa0*/  LDSM.16.M88.4 R156, [R233] ;  /* 0x00000000e99c783b */ /* 0x000fe20000000200 */
[----:B------:R-:W-:Y:S02]  /*3ab0*/  LEA.HI R0, R5, R0, RZ, 0x2 ;  /* 0x0000000005007211 */ /* 0x000fe400078f10ff */
[----:B------:R-:W-:Y:S02]  /*3ac0*/  LOP3.LUT R5, R195, R196, RZ, 0xfc, !PT ;  /* 0x000000c4c3057212 */ /* 0x000fe400078efcff */
[----:B------:R-:W-:-:S02]  /*3ad0*/  SHF.R.S32.HI R0, RZ, 0x2, R0 ;  /* 0x00000002ff007819 */ /* 0x000fc40000011400 */
[C---:B------:R-:W-:Y:S01]  /*3ae0*/  HMMA.16816.F32 R32, R140.reuse, R152, R32 ;  /* 0x000000988c20723c */ /* 0x040fe20000001820 */
[----:B------:R-:W-:Y:S02]  /*3af0*/  @!P2 LEA.HI.X R245, R165, c[0x0][0x16c], R164, 0x1, P1 ;  /* 0x00005b00a5f5aa11 */ /* 0x000fe400008f0ca4 */
[----:B------:R-:W-:Y:S02]  /*3b00*/  IADD3 R199, R199, 0x1, R0 ;  /* 0x00000001c7c77810 */ /* 0x000fe40007ffe000 */
[C---:B------:R-:W-:Y:S02]  /*3b10*/  IADD3 R223, R232.reuse, 0x1800, RZ ;  /* 0x00001800e8df7810 */ /* 0x040fe40007ffe0ff */
[----:B------:R-:W-:Y:S01]  /*3b20*/  IADD3 R199, R197, R199, -R198 ;  /* 0x000000c7c5c77210 */ /* 0x000fe20007ffe8c6 */
[----:B------:R-:W-:Y:S01]  /*3b30*/  HMMA.16816.F32 R28, R140, R154, R28 ;  /* 0x0000009a8c1c723c */ /* 0x000fe2000000181c */
[----:B------:R-:W4:Y:S01]  /*3b40*/  LDSM.16.M88.4 R152, [R229+0x8800] ;  /* 0x00880000e598783b */ /* 0x000f220000000200 */
[----:B------:R-:W-:-:S02]  /*3b50*/  IADD3 R222, R232, 0x2000, RZ ;  /* 0x00002000e8de7810 */ /* 0x000fc40007ffe0ff */
[----:B------:R-:W-:Y:S02]  /*3b60*/  IADD3 R205, R199, c[0x0][0x2e8], RZ ;  /* 0x0000ba00c7cd7a10 */ /* 0x000fe40007ffe0ff */
[----:B------:R-:W-:Y:S02]  /*3b70*/  IADD3 R221, R232, 0x2800, RZ ;  /* 0x00002800e8dd7810 */ /* 0x000fe40007ffe0ff */
[C---:B--2---:R-:W-:Y:S01]  /*3b80*/  HMMA.16816.F32 R8, R140.reuse, R80, R8 ;  /* 0x000000508c08723c */ /* 0x044fe20000001808 */
[C---:B------:R-:W-:Y:S02]  /*3b90*/  IADD3 R204, R205.reuse, 0x8, RZ ;  /* 0x00000008cdcc7810 */ /* 0x040fe40007ffe0ff */
[-C--:B------:R-:W-:Y:S02]  /*3ba0*/  IMNMX R205, R205, R197.reuse, PT ;  /* 0x000000c5cdcd7217 */ /* 0x080fe40003800200 */
[----:B------:R-:W-:Y:S02]  /*3bb0*/  IMNMX R204, R204, R197, PT ;  /* 0x000000c5cccc7217 */ /* 0x000fe40003800200 */
[C---:B------:R-:W-:Y:S01]  /*3bc0*/  IADD3 R220, R232.reuse, 0x3000, RZ ;  /* 0x00003000e8dc7810 */ /* 0x040fe20007ffe0ff */
[----:B------:R-:W-:Y:S01]  /*3bd0*/  HMMA.16816.F32 R96, R140, R82, R96 ;  /* 0x000000528c60723c */ /* 0x000fe20000001860 */
[----:B------:R-:W2:Y:S01]  /*3be0*/  LDSM.16.M88.4 R80, [R232+0x2000] ;  /* 0x00200000e850783b */ /* 0x000ea20000000200 */
[----:B------:R-:W-:-:S02]  /*3bf0*/  IADD3 R219, R232, 0x3800, RZ ;  /* 0x00003800e8db7810 */ /* 0x000fc40007ffe0ff */
        /* <DEDUP_REMOVED lines=184> */
.L_x_3427:
[----:B------:R-:W-:-:S04]  /*4780*/  LEA R80, -R194, RZ, 0x8 ;  /* 0x000000ffc2507211 */ /* 0x000fc800078e41ff */
[----:B------:R-:W-:Y:S02]  /*4790*/  SHF.R.S32.HI R7, RZ, 0x1f, R80 ;  /* 0x0000001fff077819 */ /* 0x000fe40000011450 */
.L_x_3428:
[----:B------:R-:W-:Y:S01]  /*47a0*/  IADD3 R165, P1, R80, R165, RZ ;  /* 0x000000a550a57210 */ /* 0x000fe20007f3e0ff */
[----:B------:R-:W-:Y:S02]  /*47b0*/  IMAD.MOV.U32 R6, RZ, RZ, 0x5 ;  /* 0x00000005ff067424 */ /* 0x000fe400078e00ff */
[C---:B------:R-:W-:Y:S01]  /*47c0*/  IMAD.SHL.U32 R0, R194.reuse, 0x20, RZ ;  /* 0x00000020c2007824 */ /* 0x040fe200078e00ff */
        /* <DEDUP_REMOVED lines=25> */
[----:B---3--:R-:W-:Y:S02]  /*4960*/  IADD3 R82, P1, R140, R0, RZ ;  /* 0x000000008c527210 */ /* 0x008fe40007f3e0ff */
        /* <DEDUP_REMOVED lines=17> */
[----:B----4-:R-:W-:Y:S02]  /*4a80*/  IADD3 R80, P1, R82, R0, RZ ;  /* 0x0000000052507210 */ /* 0x010fe40007f3e0ff */
        /* <DEDUP_REMOVED lines=12> */
.L_x_3426:
        /* <DEDUP_REMOVED lines=71> */
[----:B------:R-:W-:Y:S01]  /*4fc0*/  FSEL R202, R50, -INF , !P2 ;  /* 0xff80000032ca7808 */ /* 0x000fe20005000000 */
[----:B------:R-:W-:Y:S01]  /*4fd0*/  IMAD.MOV.U32 R50, RZ, RZ, R70 ;  /* 0x000000ffff327224 */ /* 0x000fe200078e0046 */
[----:B------:R-:W-:-:S02]  /*4fe0*/  FSEL R196, R49, -INF , !P1 ;  /* 0xff80000031c47808 */ /* 0x000fc40004800000 */
[----:B------:R-:W-:Y:S02]  /*4ff0*/  FSEL R201, R51, -INF , !P5 ;  /* 0xff80000033c97808 */ /* 0x000fe40006800000 */
[----:B------:R-:W-:Y:S02]  /*5000*/  FSEL R197, R44, -INF , !P6 ;  /* 0xff8000002cc57808 */ /* 0x000fe40007000000 */
[-C--:B------:R-:W-:Y:S02]  /*5010*/  ISETP.GE.AND P3, PT, R56, R204.reuse, PT ;  /* 0x000000cc3800720c */ /* 0x080fe40003f66270 */
        /* <DEDUP_REMOVED lines=12> */
[----:B------:R-:W-:Y:S02]  /*50e0*/  FSEL R145, R40, -INF , !P5 ;  /* 0xff80000028917808 */ /* 0x000fe40006800000 */
[C---:B------:R-:W-:Y:S02]  /*50f0*/  IADD3 R44, R0.reuse, 0x49, RZ ;  /* 0x00000049002c7810 */ /* 0x040fe40007ffe0ff */
[----:B------:R-:W-:-:S02]  /*5100*/  IADD3 R40, R0, 0x50, RZ ;  /* 0x0000005000287810 */ /* 0x000fc40007ffe0ff */
[----:B------:R-:W-:Y:S02]  /*5110*/  ISETP.GE.AND P5, PT, R48, R204, PT ;  /* 0x000000cc3000720c */ /* 0x000fe40003fa6270 */
[----:B------:R-:W-:Y:S02]  /*5120*/  FSEL R194, R42, -INF , !P6 ;  /* 0xff8000002ac27808 */ /* 0x000fe40007000000 */
[----:B------:R-:W-:Y:S02]  /*5130*/  FSEL R146, R41, -INF , !P3 ;  /* 0xff80000029927808 */ /* 0x000fe40005800000 */
[----:B------:R-:W-:Y:S02]  /*5140*/  FSEL R191, R43, -INF , !P2 ;  /* 0xff8000002bbf7808 */ /* 0x000fe40005000000 */
[----:B------:R-:W-:Y:S02]  /*5150*/  FSEL R147, R36, -INF , !P1 ;  /* 0xff80000024937808 */ /* 0x000fe40004800000 */
[----:B------:R-:W-:-:S02]  /*5160*/  ISETP.GE.AND P6, PT, R44, R205, PT ;  /* 0x000000cd2c00720c */ /* 0x000fc40003fc6270 */
[-C--:B------:R-:W-:Y:S02]  /*5170*/  ISETP.GE.AND P3, PT, R44, R204.reuse, PT ;  /* 0x000000cc2c00720c */ /* 0x080fe40003f66270 */
[----:B------:R-:W-:Y:S02]  /*5180*/  IADD3 R41, R0, 0x51, RZ ;  /* 0x0000005100297810 */ /* 0x000fe40007ffe0ff */
[C---:B------:R-:W-:Y:S02]  /*5190*/  ISETP.GE.AND P2, PT, R40.reuse, R205, PT ;  /* 0x000000cd2800720c */ /* 0x040fe40003f46270 */
        /* <DEDUP_REMOVED lines=8> */
[----:B------:R-:W-:-:S02]  /*5220*/  FSEL R158, R32, -INF , !P2 ;  /* 0xff800000209e7808 */ /* 0x000fc40005000000 */
[C---:B------:R-:W-:Y:S02]  /*5230*/  IADD3 R36, R0.reuse, 0x59, RZ ;  /* 0x0000005900247810 */ /* 0x040fe40007ffe0ff */
[----:B------:R-:W-:Y:S02]  /*5240*/  IADD3 R32, R0, 0x60, RZ ;  /* 0x0000006000207810 */ /* 0x000fe40007ffe0ff */
[----:B------:R-:W-:Y:S02]  /*5250*/  ISETP.GE.AND P2, PT, R40, R204, PT ;  /* 0x000000cc2800720c */ /* 0x000fe40003f46270 */
[----:B------:R-:W-:Y:S02]  /*5260*/  FSEL R159, R33, -INF , !P5 ;  /* 0xff800000219f7808 */ /* 0x000fe40006800000 */
[----:B------:R-:W-:Y:S02]  /*5270*/  FSEL R151, R34, -INF , !P1 ;  /* 0xff80000022977808 */ /* 0x000fe40004800000 */
[----:B------:R-:W-:-:S02]  /*5280*/  FSEL R150, R35, -INF , !P6 ;  /* 0xff80000023967808 */ /* 0x000fc40007000000 */
[----:B------:R-:W-:Y:S02]  /*5290*/  IADD3 R33, R0, 0x61, RZ ;  /* 0x0000006100217810 */ /* 0x000fe40007ffe0ff */
[----:B------:R-:W-:Y:S02]  /*52a0*/  FSEL R162, R28, -INF , !P3 ;  /* 0xff8000001ca27808 */ /* 0x000fe40005800000 */
[CC--:B------:R-:W-:Y:S02]  /*52b0*/  ISETP.GE.AND P1, PT, R36.reuse, R205.reuse, PT ;  /* 0x000000cd2400720c */ /* 0x0c0fe40003f26270 */
        /* <DEDUP_REMOVED lines=11> */
[C---:B------:R-:W-:Y:S02]  /*5370*/  IADD3 R28, R0.reuse, 0x69, RZ ;  /* 0x00000069001c7810 */ /* 0x040fe40007ffe0ff */
[----:B------:R-:W-:Y:S02]  /*5380*/  IADD3 R24, R0, 0x70, RZ ;  /* 0x0000007000187810 */ /* 0x000fe40007ffe0ff */
[----:B------:R-:W-:Y:S02]  /*5390*/  ISETP.GE.AND P6, PT, R32, R204, PT ;  /* 0x000000cc2000720c */ /* 0x000fe40003fc6270 */
[----:B------:R-:W-:-:S02]  /*53a0*/  FSEL R178, R25, -INF , !P2 ;  /* 0xff80000019b27808 */ /* 0x000fc40005000000 */
[----:B------:R-:W-:Y:S02]  /*53b0*/  IADD3 R25, R0, 0x71, RZ ;  /* 0x0000007100197810 */ /* 0x000fe40007ffe0ff */
[----:B------:R-:W-:Y:S02]  /*53c0*/  FSEL R173, R26, -INF , !P3 ;  /* 0xff8000001aad7808 */ /* 0x000fe40005800000 */
[----:B------:R-:W-:Y:S02]  /*53d0*/  FSEL R172, R27, -INF , !P1 ;  /* 0xff8000001bac7808 */ /* 0x000fe40004800000 */
[----:B------:R-:W-:Y:S02]  /*53e0*/  FSEL R182, R20, -INF , !P5 ;  /* 0xff80000014b67808 */ /* 0x000fe40006800000 */
[C---:B------:R-:W-:Y:S02]  /*53f0*/  ISETP.GE.AND P3, PT, R28.reuse, R205, PT ;  /* 0x000000cd1c00720c */ /* 0x040fe40003f66270 */
        /* <DEDUP_REMOVED lines=8> */
[-C--:B------:R-:W-:Y:S02]  /*5480*/  ISETP.GE.AND P3, PT, R25, R204.reuse, PT ;  /* 0x000000cc1900720c */ /* 0x080fe40003f66270 */
[----:B------:R-:W-:Y:S02]  /*5490*/  ISETP.GE.AND P2, PT, R24, R205, PT ;  /* 0x000000cd1800720c */ /* 0x000fe40003f46270 */
[----:B------:R-:W-:Y:S02]  /*54a0*/  FSEL R183, R16, -INF , !P1 ;  /* 0xff80000010b77808 */ /* 0x000fe40004800000 */
[----:B------:R-:W-:Y:S02]  /*54b0*/  ISETP.GE.AND P1, PT, R24, R204, PT ;  /* 0x000000cc1800720c */ /* 0x000fe40003f26270 */
[----:B------:R-:W-:-:S02]  /*54c0*/  IADD3 R16, R0, 0x80, RZ ;  /* 0x0000008000107810 */ /* 0x000fc40007ffe0ff */
[----:B------:R-:W-:Y:S02]  /*54d0*/  FSEL R180, R17, -INF , !P6 ;  /* 0xff80000011b47808 */ /* 0x000fe40007000000 */
        /* <DEDUP_REMOVED lines=8> */
[C---:B------:R-:W-:Y:S02]  /*5560*/  IADD3 R16, R0.reuse, 0x88, RZ ;  /* 0x0000008800107810 */ /* 0x040fe40007ffe0ff */
[----:B------:R-:W-:Y:S02]  /*5570*/  ISETP.GE.AND P1, PT, R17, R205, PT ;  /* 0x000000cd1100720c */ /* 0x000fe40003f26270 */
[----:B------:R-:W-:-:S02]  /*5580*/  IADD3 R12, R0, 0x89, RZ ;  /* 0x00000089000c7810 */ /* 0x000fc40007ffe0ff */
[CC--:B------:R-:W-:Y:S02]  /*5590*/  ISETP.GE.AND P5, PT, R20.reuse, R205.reuse, PT ;  /* 0x000000cd1400720c */ /* 0x0c0fe40003fa6270 */
[-C--:B------:R-:W-:Y:S02]  /*55a0*/  ISETP.GE.AND P6, PT, R20, R204.reuse, PT ;  /* 0x000000cc1400720c */ /* 0x080fe40003fc6270 */
[----:B------:R-:W-:Y:S02]  /*55b0*/  FSEL R163, R8, -INF , !P3 ;  /* 0xff80000008a37808 */ /* 0x000fe40005800000 */
[----:B------:R-:W-:Y:S02]  /*55c0*/  FSEL R176, R10, -INF , !P2 ;  /* 0xff8000000ab07808 */ /* 0x000fe40005000000 */
[----:B------:R-:W-:Y:S02]  /*55d0*/  ISETP.GE.AND P3, PT, R16, R204, PT ;  /* 0x000000cc1000720c */ /* 0x000fe40003f66270 */
[----:B------:R-:W-:-:S02]  /*55e0*/  ISETP.GE.AND P2, PT, R12, R205, PT ;  /* 0x000000cd0c00720c */ /* 0x000fc40003f46270 */
[----:B------:R-:W-:Y:S02]  /*55f0*/  FSEL R160, R9, -INF , !P1 ;  /* 0xff80000009a07808 */ /* 0x000fe40004800000 */
[----:B------:R-:W-:Y:S02]  /*5600*/  FSEL R179, R13, -INF , !P5 ;  /* 0xff8000000db37808 */ /* 0x000fe40006800000 */
[----:B------:R-:W-:Y:S02]  /*5610*/  IADD3 R9, R0, 0x91, RZ ;  /* 0x0000009100097810 */ /* 0x000fe40007ffe0ff */
[----:B------:R-:W-:Y:S02]  /*5620*/  ISETP.GE.AND P5, PT, R17, R204, PT ;  /* 0x000000cc1100720c */ /* 0x000fe40003fa6270 */
[----:B------:R-:W-:Y:S02]  /*5630*/  FSEL R187, R15, -INF , !P6 ;  /* 0xff8000000fbb7808 */ /* 0x000fe40007000000 */
[----:B------:R-:W-:-:S02]  /*5640*/  ISETP.GE.AND P6, PT, R16, R205, PT ;  /* 0x000000cd1000720c */ /* 0x000fc40003fc6270 */
[----:B------:R-:W-:Y:S02]  /*5650*/  IADD3 R8, R0, 0x90, RZ ;  /* 0x0000009000087810 */ /* 0x000fe40007ffe0ff */
[----:B------:R-:W-:Y:S02]  /*5660*/  FSEL R170, R98, -INF , !P3 ;  /* 0xff80000062aa7808 */ /* 0x000fe40005800000 */
[----:B------:R-:W-:Y:S02]  /*5670*/  FSEL R157, R97, -INF , !P2 ;  /* 0xff800000619d7808 */ /* 0x000fe40005000000 */
[----:B------:R-:W-:Y:S02]  /*5680*/  FMNMX.FTZ R10, R2, R228, !PT ;  /* 0x000000e4020a7209 */ /* 0x000fe40007810000 */
[----:B------:R-:W-:Y:S02]  /*5690*/  ISETP.GE.AND P1, PT, R12, R204, PT ;  /* 0x000000cc0c00720c */ /* 0x000fe40003f26270 */
[----:B------:R-:W-:-:S02]  /*56a0*/  ISETP.GE.AND P3, PT, R9, R205, PT ;  /* 0x000000cd0900720c */ /* 0x000fc40003f66270 */
[-C--:B------:R-:W-:Y:S02]  /*56b0*/  ISETP.GE.AND P2, PT, R9, R204.reuse, PT ;  /* 0x000000cc0900720c */ /* 0x080fe40003f46270 */
[----:B------:R-:W-:Y:S02]  /*56c0*/  FSEL R171, R11, -INF , !P5 ;  /* 0xff8000000bab7808 */ /* 0x000fe40006800000 */
[----:B------:R-:W-:Y:S02]  /*56d0*/  IADD3 R9, R0, 0x98, RZ ;  /* 0x0000009800097810 */ /* 0x000fe40007ffe0ff */
[----:B------:R-:W-:Y:S02]  /*56e0*/  ISETP.GE.AND P5, PT, R8, R205, PT ;  /* 0x000000cd0800720c */ /* 0x000fe40003fa6270 */
[----:B------:R-:W-:Y:S02]  /*56f0*/  FSEL R161, R96, -INF , !P6 ;  /* 0xff80000060a17808 */ /* 0x000fe40007000000 */
[----:B------:R-:W-:-:S02]  /*5700*/  ISETP.GE.AND P6, PT, R8, R204, PT ;  /* 0x000000cc0800720c */ /* 0x000fc40003fc6270 */
[----:B------:R-:W-:Y:S02]  /*5710*/  FMNMX.FTZ R10, R50, R10, !PT ;  /* 0x0000000a320a7209 */ /* 0x000fe40007810000 */
[----:B------:R-:W-:Y:S02]  /*5720*/  FSEL R169, R99, -INF , !P1 ;  /* 0xff80000063a97808 */ /* 0x000fe40004800000 */
[----:B------:R-:W-:Y:S02]  /*5730*/  FSEL R8, R73, -INF , !P4 ;  /* 0xff80000049087808 */ /* 0x000fe40006000000 */
[C---:B------:R-:W-:Y:S02]  /*5740*/  ISETP.GE.AND P4, PT, R9.reuse, R205, PT ;  /* 0x000000cd0900720c */ /* 0x040fe40003f86270 */
[----:B------:R-:W-:Y:S02]  /*5750*/  ISETP.GE.AND P1, PT, R9, R204, PT ;  /* 0x000000cc0900720c */ /* 0x000fe40003f26270 */
[----:B------:R-:W-:-:S02]  /*5760*/  IADD3 R9, R0, 0x99, RZ ;  /* 0x0000009900097810 */ /* 0x000fc40007ffe0ff */
[----:B------:R-:W-:Y:S02]  /*5770*/  FSEL R144, R92, -INF , !P5 ;  /* 0xff8000005c907808 */ /* 0x000fe40006800000 */
[-C--:B------:R-:W-:Y:S02]  /*5780*/  ISETP.GE.AND P5, PT, R0, R205.reuse, PT ;  /* 0x000000cd0000720c */ /* 0x080fe40003fa6270 */
[----:B------:R-:W-:Y:S02]  /*5790*/  FMNMX.FTZ R10, R230, R10, !PT ;  /* 0x0000000ae60a7209 */ /* 0x000fe40007810000 */
[----:B------:R-:W-:Y:S02]  /*57a0*/  FSEL R155, R94, -INF , !P6 ;  /* 0xff8000005e9b7808 */ /* 0x000fe40007000000 */
[----:B------:R-:W-:Y:S02]  /*57b0*/  FSEL R142, R93, -INF , !P3 ;  /* 0xff8000005d8e7808 */ /* 0x000fe40005800000 */
[----:B------:R-:W-:-:S02]  /*57c0*/  ISETP.GE.AND P6, PT, R9, R205, PT ;  /* 0x000000cd0900720c */ /* 0x000fc40003fc6270 */
[----:B------:R-:W-:Y:S02]  /*57d0*/  ISETP.GE.AND P3, PT, R9, R204, PT ;  /* 0x000000cc0900720c */ /* 0x000fe40003f66270 */
[----:B------:R-:W-:Y:S02]  /*57e0*/  FMNMX.FTZ R10, R55, R10, !PT ;  /* 0x0000000a370a7209 */ /* 0x000fe40007810000 */
[----:B------:R-:W-:Y:S02]  /*57f0*/  FSEL R9, R72, -INF , !P5 ;  /* 0xff80000048097808 */ /* 0x000fe40006800000 */
[----:B------:R-:W-:Y:S02]  /*5800*/  FMNMX.FTZ R10, R7, R10, !PT ;  /* 0x0000000a070a7209 */ /* 0x000fe40007810000 */
[----:B------:R-:W-:Y:S02]  /*5810*/  FMNMX.FTZ R13, R9, R8, !PT ;  /* 0x00000008090d7209 */ /* 0x000fe40007810000 */
[----:B------:R-:W-:-:S02]  /*5820*/  IADD3 R11, R0, 0xa0, RZ ;  /* 0x000000a0000b7810 */ /* 0x000fc40007ffe0ff */
[----:B------:R-:W-:Y:S02]  /*5830*/  FMNMX.FTZ R10, R6, R10, !PT ;  /* 0x0000000a060a7209 */ /* 0x000fe40007810000 */
[----:B------:R-:W-:Y:S02]  /*5840*/  FMNMX.FTZ R13, R227, R13, !PT ;  /* 0x0000000de30d7209 */ /* 0x000fe40007810000 */
        /* <DEDUP_REMOVED lines=174> */
[----:B------:R-:W-:Y:S02]  /*6330*/  FMNMX.FTZ R13, R84, R13, !PT ;  /* 0x0000000d540d7209 */ /* 0x000fe40007810000 */
[----:B------:R-:W-:Y:S02]  /*6340*/  FMNMX.FTZ R14, R71, R14, !PT ;  /* 0x0000000e470e7209 */ /* 0x000fe40007810000 */
[----:B------:R-:W-:Y:S02]  /*6350*/  IADD3 R12, R0, 0xe0, RZ ;  /* 0x000000e0000c7810 */ /* 0x000fe40007ffe0ff */
[----:B------:R-:W-:-:S02]  /*6360*/  FMNMX.FTZ R13, R86, R13, !PT ;  /* 0x0000000d560d7209 */ /* 0x000fc40007810000 */
[----:B------:R-:W-:Y:S02]  /*6370*/  FMNMX.FTZ R14, R73, R14, !PT ;  /* 0x0000000e490e7209 */ /* 0x000fe40007810000 */
[----:B------:R-:W-:Y:S02]  /*6380*/  ISETP.GE.AND P1, PT, R12, R204, PT ;  /* 0x000000cc0c00720c */ /* 0x000fe40003f26270 */
[----:B------:R-:W-:Y:S02]  /*6390*/  FSEL R90, R115, -INF , !P2 ;  /* 0xff800000735a7808 */ /* 0x000fe40005000000 */
[----:B------:R-:W-:Y:S02]  /*63a0*/  FMNMX.FTZ R13, R88, R13, !PT ;  /* 0x0000000d580d7209 */ /* 0x000fe40007810000 */
[----:B------:R-:W-:Y:S02]  /*63b0*/  FMNMX.FTZ R14, R75, R14, !PT ;  /* 0x0000000e4b0e7209 */ /* 0x000fe40007810000 */
[----:B------:R-:W-:-:S02]  /*63c0*/  FSEL R85, R117, -INF , !P4 ;  /* 0xff80000075557808 */ /* 0x000fc40006000000 */
[----:B------:R-:W-:Y:S02]  /*63d0*/  ISETP.GE.AND P4, PT, R12, R205, PT ;  /* 0x000000cd0c00720c */ /* 0x000fe40003f86270 */
[----:B------:R-:W-:Y:S02]  /*63e0*/  IADD3 R12, R0, 0xe8, RZ ;  /* 0x000000e8000c7810 */ /* 0x000fe40007ffe0ff */
[----:B------:R-:W-:Y:S02]  /*63f0*/  FSEL R92, R110, -INF , !P1 ;  /* 0xff8000006e5c7808 */ /* 0x000fe40004800000 */
[----:B------:R-:W-:Y:S02]  /*6400*/  FMNMX.FTZ R13, R90, R13, !PT ;  /* 0x0000000d5a0d7209 */ /* 0x000fe40007810000 */
[----:B------:R-:W-:Y:S02]  /*6410*/  FMNMX.FTZ R14, R81, R14, !PT ;  /* 0x0000000e510e7209 */ /* 0x000fe40007810000 */
[----:B------:R-:W-:-:S02]  /*6420*/  ISETP.GE.AND P2, PT, R12, R204, PT ;  /* 0x000000cc0c00720c */ /* 0x000fc40003f46270 */
[----:B------:R-:W-:Y:S02]  /*6430*/  IADD3 R10, R0, 0xe9, RZ ;  /* 0x000000e9000a7810 */ /* 0x000fe40007ffe0ff */
[----:B------:R-:W-:Y:S02]  /*6440*/  FSEL R94, R111, -INF , !P3 ;  /* 0xff8000006f5e7808 */ /* 0x000fe40005800000 */
[----:B------:R-:W-:Y:S02]  /*6450*/  FMNMX.FTZ R13, R92, R13, !PT ;  /* 0x0000000d5c0d7209 */ /* 0x000fe40007810000 */
[----:B------:R-:W-:Y:S02]  /*6460*/  FMNMX.FTZ R14, R83, R14, !PT ;  /* 0x0000000e530e7209 */ /* 0x000fe40007810000 */
[----:B------:R-:W-:Y:S02]  /*6470*/  FSEL R89, R113, -INF , !P5 ;  /* 0xff80000071597808 */ /* 0x000fe40006800000 */
[----:B------:R-:W-:-:S02]  /*6480*/  ISETP.GE.AND P5, PT, R12, R205, PT ;  /* 0x000000cd0c00720c */ /* 0x000fc40003fa6270 */
[----:B------:R-:W-:Y:S02]  /*6490*/  ISETP.GE.AND P1, PT, R10, R204, PT ;  /* 0x000000cc0a00720c */ /* 0x000fe40003f26270 */
        /* <DEDUP_REMOVED lines=9> */
[----:B------:R-:W-:Y:S02]  /*6530*/  FSEL R91, R108, -INF , !P4 ;  /* 0xff8000006c5b7808 */ /* 0x000fe40006000000 */
[----:B------:R-:W-:-:S02]  /*6540*/  ISETP.GE.AND P4, PT, R10, R205, PT ;  /* 0x000000cd0a00720c */ /* 0x000fc40003f86270 */
[----:B------:R-:W-:Y:S02]  /*6550*/  IADD3 R10, R0, 0xf8, RZ ;  /* 0x000000f8000a7810 */ /* 0x000fe40007ffe0ff */
[----:B------:R-:W-:Y:S02]  /*6560*/  ISETP.GE.AND P1, PT, R11, R204, PT ;  /* 0x000000cc0b00720c */ /* 0x000fe40003f26270 */
[----:B------:R-:W-:Y:S02]  /*6570*/  FSEL R97, R102, -INF , !P2 ;  /* 0xff80000066617808 */ /* 0x000fe40005000000 */
[----:B------:R-:W-:Y:S02]  /*6580*/  FMNMX.FTZ R13, R96, R13, !PT ;  /* 0x0000000d600d7209 */ /* 0x000fe40007810000 */
[----:B------:R-:W-:Y:S02]  /*6590*/  FMNMX.FTZ R14, R89, R14, !PT ;  /* 0x0000000e590e7209 */ /* 0x000fe40007810000 */
[----:B------:R-:W-:-:S02]  /*65a0*/  IADD3 R0, R0, 0xf9, RZ ;  /* 0x000000f900007810 */ /* 0x000fc40007ffe0ff */
[----:B------:R-:W-:Y:S02]  /*65b0*/  FSEL R93, R109, -INF , !P6 ;  /* 0xff8000006d5d7808 */ /* 0x000fe40007000000 */
[----:B------:R-:W-:Y:S02]  /*65c0*/  ISETP.GE.AND P2, PT, R10, R204, PT ;  /* 0x000000cc0a00720c */ /* 0x000fe40003f46270 */
[----:B------:R-:W-:Y:S02]  /*65d0*/  FSEL R98, R103, -INF , !P1 ;  /* 0xff80000067627808 */ /* 0x000fe40004800000 */
[----:B------:R-:W-:Y:S02]  /*65e0*/  FMNMX.FTZ R13, R97, R13, !PT ;  /* 0x0000000d610d7209 */ /* 0x000fe40007810000 */
[----:B------:R-:W-:Y:S02]  /*65f0*/  FMNMX.FTZ R14, R91, R14, !PT ;  /* 0x0000000e5b0e7209 */ /* 0x000fe40007810000 */
[----:B------:R-:W-:-:S02]  /*6600*/  ISETP.GE.AND P1, PT, R0, R204, PT ;  /* 0x000000cc0000720c */ /* 0x000fc40003f26270 */
[----:B------:R-:W-:Y:S02]  /*6610*/  FSEL R78, R78, -INF , !P2 ;  /* 0xff8000004e4e7808 */ /* 0x000fe40005000000 */
[----:B------:R-:W-:Y:S02]  /*6620*/  FMNMX.FTZ R13, R98, R13, !PT ;  /* 0x0000000d620d7209 */ /* 0x000fe40007810000 */
[----:B------:R-:W-:Y:S02]  /*6630*/  FSEL R99, R104, -INF , !P5 ;  /* 0xff80000068637808 */ /* 0x000fe40006800000 */
[----:B------:R-:W-:Y:S02]  /*6640*/  FMNMX.FTZ R14, R93, R14, !PT ;  /* 0x0000000e5d0e7209 */ /* 0x000fe40007810000 */
[----:B------:R-:W-:Y:S02]  /*6650*/  FSEL R79, R79, -INF , !P1 ;  /* 0xff8000004f4f7808 */ /* 0x000fe40004800000 */
        /* <DEDUP_REMOVED lines=9> */
[-C--:B------:R-:W-:Y:S02]  /*66f0*/  ISETP.GE.AND P1, PT, R10, R205.reuse, PT ;  /* 0x000000cd0a00720c */ /* 0x080fe40003f26270 */
[----:B------:R-:W-:Y:S02]  /*6700*/  FSEL R101, R101, -INF , !P2 ;  /* 0xff80000065657808 */ /* 0x000fe40005000000 */
[----:B------:R-:W-:Y:S02]  /*6710*/  FMNMX.FTZ R14, R100, R14, !PT ;  /* 0x0000000e640e7209 */ /* 0x000fe40007810000 */
[----:B------:R-:W-:Y:S02]  /*6720*/  ISETP.GE.AND P2, PT, R0, R205, PT ;  /* 0x000000cd0000720c */ /* 0x000fe40003f46270 */
[----:B------:R-:W-:Y:S02]  /*6730*/  FSEL R76, R76, -INF , !P1 ;  /* 0xff8000004c4c7808 */ /* 0x000fe40004800000 */
[----:B------:R-:W-:-:S02]  /*6740*/  FMNMX.FTZ R14, R101, R14, !PT ;  /* 0x0000000e650e7209 */ /* 0x000fc40007810000 */
[----:B------:R-:W-:Y:S02]  /*6750*/  FSEL R108, R77, -INF , !P2 ;  /* 0xff8000004d6c7808 */ /* 0x000fe40005000000 */
[----:B------:R-:W-:Y:S02]  /*6760*/  FMNMX.FTZ R13, R76, R14, !PT ;  /* 0x0000000e4c0d7209 */ /* 0x000fe40007810000 */
[----:B------:R-:W-:Y:S02]  /*6770*/  ISETP.GT.AND P4, PT, R242, R238, PT ;  /* 0x000000eef200720c */ /* 0x000fe40003f84270 */
        /* <DEDUP_REMOVED lines=26> */
[--C-:B------:R-:W-:Y:S02]  /*6920*/  FFMA.FTZ R117, R7, c[0x0][0x23c], -R106.reuse ;  /* 0x00008f0007757a23 */ /* 0x100fe4000001086a */
        /* <DEDUP_REMOVED lines=138> */
[----:B------:R-:W-:Y:S01]  /*71d0*/  FFMA.FTZ R189, R62, c[0x0][0x23c], -R106 ;  /* 0x00008f003ebd7a23 */ /* 0x000fe2000001086a */
[----:B------:R-:W3:Y:S01]  /*71e0*/  MUFU.EX2 R128, R128 ;  /* 0x0000008000807308 */ /* 0x000ee20000000800 */
[----:B------:R-:W-:-:S02]  /*71f0*/  FADD.FTZ R111, R112, R111 ;  /* 0x0000006f706f7221 */ /* 0x000fc40000010000 */
[--C-:B------:R-:W-:Y:S02]  /*7200*/  FFMA.FTZ R62, R65, c[0x0][0x23c], -R106.reuse ;  /* 0x00008f00413e7a23 */ /* 0x100fe4000001086a */
[--C-:B------:R-:W-:Y:S01]  /*7210*/  FFMA.FTZ R65, R68, c[0x0][0x23c], -R106.reuse ;  /* 0x00008f0044417a23 */ /* 0x100fe2000001086a */
[----:B------:R-:W-:Y:S01]  /*7220*/  HMMA.16816.F32 R8, R36, R42, R8 ;  /* 0x0000002a2408723c */ /* 0x000fe20000001808 */
[----:B------:R-:W5:Y:S01]  /*7230*/  LDSM.16.MT88.4 R40, [R226+0xb000] ;  /* 0x00b00000e228783b */ /* 0x000f620000004200 */
[----:B------:R-:W-:Y:S01]  /*7240*/  MUFU.EX2 R130, R130 ;  /* 0x0000008200827308 */ /* 0x000fe20000000800 */
[----:B------:R-:W-:Y:S02]  /*7250*/  FFMA.FTZ R68, R70, c[0x0][0x23c], -R106 ;  /* 0x00008f0046447a23 */ /* 0x000fe4000001086a */
[----:B------:R-:W-:Y:S02]  /*7260*/  FFMA.FTZ R70, R67, c[0x0][0x23c], -R107 ;  /* 0x00008f0043467a23 */ /* 0x000fe4000001086b */
[----:B-1----:R-:W-:Y:S01]  /*7270*/  F2FP.PACK_AB R37, R3, R114 ;  /* 0x000000720325723e */ /* 0x002fe200000000ff */
[----:B------:R-:W-:Y:S01]  /*7280*/  FADD.FTZ R111, R110, R111 ;  /* 0x0000006f6e6f7221 */ /* 0x000fe20000010000 */
[----:B--2---:R-:W-:Y:S01]  /*7290*/  F2FP.PACK_AB R39, R123, R122 ;  /* 0x0000007a7b27723e */ /* 0x004fe200000000ff */
[----:B------:R-:W1:Y:S01]  /*72a0*/  MUFU.EX2 R131, R131 ;  /* 0x0000008300837308 */ /* 0x000e620000000800 */
[----:B----4-:R-:W-:Y:S01]  /*72b0*/  F2FP.PACK_AB R36, R125, R124 ;  /* 0x0000007c7d24723e */ /* 0x010fe200000000ff */
[--C-:B------:R-:W-:Y:S01]  /*72c0*/  FFMA.FTZ R61, R61, c[0x0][0x23c], -R107.reuse ;  /* 0x00008f003d3d7a23 */ /* 0x100fe2000001086b */
[----:B------:R-:W-:Y:S01]  /*72d0*/  F2FP.PACK_AB R38, R127, R126 ;  /* 0x0000007e7f26723e */ /* 0x000fe200000000ff */
[----:B------:R-:W-:-:S02]  /*72e0*/  FFMA.FTZ R64, R64, c[0x0][0x23c], -R107 ;  /* 0x00008f0040407a23 */ /* 0x000fc4000001086b */
[----:B------:R-:W-:Y:S02]  /*72f0*/  FFMA.FTZ R67, R69, c[0x0][0x23c], -R107 ;  /* 0x00008f0045437a23 */ /* 0x000fe4000001086b */
        /* <DEDUP_REMOVED lines=27> */
[--C-:B------:R-:W-:Y:S02]  /*74b0*/  FFMA.FTZ R69, R74, c[0x0][0x23c], -R106.reuse ;  /* 0x00008f004a457a23 */ /* 0x100fe4000001086a */
[----:B------:R-:W-:Y:S02]  /*74c0*/  FADD.FTZ R125, R127, R125 ;  /* 0x0000007d7f7d7221 */ /* 0x000fe40000010000 */
[--C-:B------:R-:W-:Y:S01]  /*74d0*/  FFMA.FTZ R74, R80, c[0x0][0x23c], -R106.reuse ;  /* 0x00008f00504a7a23 */ /* 0x100fe2000001086a */
[----:B------:R-:W1:Y:S01]  /*74e0*/  MUFU.EX2 R136, R136 ;  /* 0x0000008800887308 */ /* 0x000e620000000800 */
[--C-:B------:R-:W-:Y:S01]  /*74f0*/  FFMA.FTZ R72, R72, c[0x0][0x23c], -R106.reuse ;  /* 0x00008f0048487a23 */ /* 0x100fe2000001086a */
[----:B------:R-:W-:Y:S01]  /*7500*/  HMMA.16816.F32 R16, R36, R50, R16 ;  /* 0x000000322410723c */ /* 0x000fe20000001810 */
[----:B------:R-:W5:Y:S01]  /*7510*/  LDSM.16.MT88.4 R48, [R227+0xb800] ;  /* 0x00b80000e330783b */ /* 0x000f620000004200 */
[----:B------:R-:W-:-:S02]  /*7520*/  FFMA.FTZ R80, R82, c[0x0][0x23c], -R106 ;  /* 0x00008f0052507a23 */ /* 0x000fc4000001086a */
[--C-:B------:R-:W-:Y:S02]  /*7530*/  FFMA.FTZ R71, R71, c[0x0][0x23c], -R107.reuse ;  /* 0x00008f0047477a23 */ /* 0x100fe4000001086b */
[----:B------:R-:W-:Y:S01]  /*7540*/  MUFU.EX2 R138, R138 ;  /* 0x0000008a008a7308 */ /* 0x000fe20000000800 */
[--C-:B------:R-:W-:Y:S01]  /*7550*/  FFMA.FTZ R73, R73, c[0x0][0x23c], -R107.reuse ;  /* 0x00008f0049497a23 */ /* 0x100fe2000001086b */
[C---:B------:R-:W-:Y:S01]  /*7560*/  HMMA.16816.F32 R12, R36.reuse, R40, R12 ;  /* 0x00000028240c723c */ /* 0x040fe2000000180c */
[--C-:B------:R-:W-:Y:S02]  /*7570*/  FFMA.FTZ R75, R75, c[0x0][0x23c], -R107.reuse ;  /* 0x00008f004b4b7a23 */ /* 0x100fe4000001086b */
[----:B------:R-:W-:Y:S02]  /*7580*/  FFMA.FTZ R81, R81, c[0x0][0x23c], -R107 ;  /* 0x00008f0051517a23 */ /* 0x000fe4000001086b */
[----:B------:R-:W-:Y:S01]  /*7590*/  FADD.FTZ R77, R114, R115 ;  /* 0x00000073724d7221 */ /* 0x000fe20000010000 */
[----:B------:R-:W3:Y:S01]  /*75a0*/  MUFU.EX2 R139, R139 ;  /* 0x0000008b008b7308 */ /* 0x000ee20000000800 */
[----:B------:R-:W-:Y:S01]  /*75b0*/  FFMA.FTZ R82, R86, c[0x0][0x23c], -R106 ;  /* 0x00008f0056527a23 */ /* 0x000fe2000001086a */
[----:B------:R-:W-:Y:S01]  /*75c0*/  HMMA.16816.F32 R8, R36, R42, R8 ;  /* 0x0000002a2408723c */ /* 0x000fe20000001808 */
[----:B------:R-:W5:Y:S01]  /*75d0*/  LDSM.16.MT88.4 R40, [R226+0xb800] ;  /* 0x00b80000e228783b */ /* 0x000f620000004200 */
[----:B------:R-:W-:-:S02]  /*75e0*/  FADD.FTZ R77, R3, R77 ;  /* 0x0000004d034d7221 */ /* 0x000fc40000010000 */
[--C-:B------:R-:W-:Y:S02]  /*75f0*/  FFMA.FTZ R86, R88, c[0x0][0x23c], -R106.reuse ;  /* 0x00008f0058567a23 */ /* 0x100fe4000001086a */
        /* <DEDUP_REMOVED lines=21> */
[----:B------:R-:W-:-:S02]  /*7750*/  FADD.FTZ R128, R131, R128 ;  /* 0x0000008083807221 */ /* 0x000fc40000010000 */
[--C-:B------:R-:W-:Y:S02]  /*7760*/  FFMA.FTZ R88, R90, c[0x0][0x23c], -R106.reuse ;  /* 0x00008f005a587a23 */ /* 0x100fe4000001086a */
[--C-:B------:R-:W-:Y:S01]  /*7770*/  FFMA.FTZ R77, R94, c[0x0][0x23c], -R106.reuse ;  /* 0x00008f005e4d7a23 */ /* 0x100fe2000001086a */
[C---:B-----5:R-:W-:Y:S01]  /*7780*/  HMMA.16816.F32 R4, R36.reuse, R52, R4 ;  /* 0x000000342404723c */ /* 0x060fe20000001804 */
[----:B------:R-:W-:Y:S01]  /*7790*/  FFMA.FTZ R90, R99, c[0x0][0x23c], -R107 ;  /* 0x00008f00635a7a23 */ /* 0x000fe2000001086b */
[----:B------:R-:W-:Y:S01]  /*77a0*/  MUFU.EX2 R151, R151 ;  /* 0x0000009700977308 */ /* 0x000fe20000000800 */
[--C-:B------:R-:W-:Y:S02]  /*77b0*/  FFMA.FTZ R92, R92, c[0x0][0x23c], -R106.reuse ;  /* 0x00008f005c5c7a23 */ /* 0x100fe4000001086a */
[--C-:B------:R-:W-:Y:S02]  /*77c0*/  FFMA.FTZ R78, R78, c[0x0][0x23c], -R106.reuse ;  /* 0x00008f004e4e7a23 */ /* 0x100fe4000001086a */
[----:B------:R-:W-:Y:S01]  /*77d0*/  FFMA.FTZ R252, R79, c[0x0][0x23c], -R106 ;  /* 0x00008f004ffc7a23 */ /* 0x000fe2000001086a */
        /* <DEDUP_REMOVED lines=119> */
[C---:B------:R-:W-:Y:S01]  /*7f50*/  F2FP.PACK_AB R36, R180.reuse, R183 ;  /* 0x000000b7b424723e */ /* 0x040fe200000000ff */
        /* <DEDUP_REMOVED lines=45> */
[----:B------:R-:W4:Y:S01]  /*8230*/  MUFU.EX2 R58, R58 ;  /* 0x0000003a003a7308 */ /* 0x000f220000000800 */
        /* <DEDUP_REMOVED lines=45> */
[C---:B------:R-:W-:Y:S01]  /*8510*/  F2FP.PACK_AB R40, R57.reuse, R56 ;  /* 0x000000383928723e */ /* 0x040fe200000000ff */
[----:B------:R-:W-:-:S02]  /*8520*/  FADD.FTZ R57, R57, R141 ;  /* 0x0000008d39397221 */ /* 0x000fc40000010000 */
[----:B------:R-:W-:Y:S02]  /*8530*/  FADD.FTZ R140, R140, R152 ;  /* 0x000000988c8c7221 */ /* 0x000fe40000010000 */
[----:B------:R-:W-:Y:S01]  /*8540*/  MUFU.EX2 R80, R80 ;  /* 0x0000005000507308 */ /* 0x000fe20000000800 */
[----:B------:R-:W-:Y:S01]  /*8550*/  FADD.FTZ R57, R58, R57 ;  /* 0x000000393a397221 */ /* 0x000fe20000010000 */
[----:B------:R-:W-:Y:S01]  /*8560*/  F2FP.PACK_AB R43, R60, R63 ;  /* 0x0000003f3c2b723e */ /* 0x000fe200000000ff */
[C---:B--2---:R-:W-:Y:S01]  /*8570*/  HMMA.16816.F32 R12, R48.reuse, R36, R12 ;  /* 0x00000024300c723c */ /* 0x044fe2000000180c */
[C---:B------:R-:W-:Y:S01]  /*8580*/  F2FP.PACK_AB R42, R59.reuse, R58 ;  /* 0x0000003a3b2a723e */ /* 0x040fe200000000ff */
[----:B------:R-:W-:Y:S02]  /*8590*/  FADD.FTZ R57, R59, R57 ;  /* 0x000000393b397221 */ /* 0x000fe40000010000 */
[----:B------:R-:W-:Y:S01]  /*85a0*/  FADD.FTZ R140, R66, R140 ;  /* 0x0000008c428c7221 */ /* 0x000fe20000010000 */
[----:B------:R-:W-:Y:S03]  /*85b0*/  MUFU.EX2 R71, R71 ;  /* 0x0000004700477308 */ /* 0x000fe60000000800 */
[----:B------:R-:W-:Y:S01]  /*85c0*/  HMMA.16816.F32 R8, R48, R38, R8 ;  /* 0x000000263008723c */ /* 0x000fe20000001808 */
[----:B------:R-:W2:Y:S01]  /*85d0*/  LDSM.16.MT88.4 R36, [R227+0xf000] ;  /* 0x00f00000e324783b */ /* 0x000ea20000004200 */
[----:B------:R-:W-:-:S03]  /*85e0*/  FADD.FTZ R63, R63, R140 ;  /* 0x0000008c3f3f7221 */ /* 0x000fc60000010000 */
[----:B------:R-:W3:Y:S01]  /*85f0*/  LDSM.16.MT88.4 R48, [R226+0xf000] ;  /* 0x00f00000e230783b */ /* 0x000ee20000004200 */
[----:B------:R-:W-:Y:S01]  /*8600*/  MUFU.EX2 R73, R73 ;  /* 0x0000004900497308 */ /* 0x000fe20000000800 */
[----:B------:R-:W-:Y:S01]  /*8610*/  FADD.FTZ R63, R60, R63 ;  /* 0x0000003f3c3f7221 */ /* 0x000fe20000010000 */
        /* <DEDUP_REMOVED lines=9> */
[----:B------:R-:W-:Y:S02]  /*86b0*/  MUFU.EX2 R82, R82 ;  /* 0x0000005200527308 */ /* 0x000fe40000000800 */
        /* <DEDUP_REMOVED lines=29> */
[C---:B-1----:R-:W-:Y:S02]  /*8890*/  HMMA.16816.F32 R4, R40.reuse, R52, R4 ;  /* 0x000000342804723c */ /* 0x042fe40000001804 */
[----:B------:R-:W1:Y:S06]  /*88a0*/  MUFU.EX2 R252, R252 ;  /* 0x000000fc00fc7308 */ /* 0x000e6c0000000800 */
[C---:B------:R-:W-:Y:S01]  /*88b0*/  HMMA.16816.F32 R32, R40.reuse, R54, R32 ;  /* 0x000000362820723c */ /* 0x040fe20000001820 */
[----:B------:R-:W4:Y:S07]  /*88c0*/  LDSM.16.MT88.4 R52, [R228+0x10000] ;  /* 0x01000000e434783b */ /* 0x000f2e0000004200 */
[----:B--2---:R-:W-:Y:S01]  /*88d0*/  HMMA.16816.F32 R20, R40, R36, R20 ;  /* 0x000000242814723c */ /* 0x004fe20000001814 */
[----:B-1----:R-:W-:-:S07]  /*88e0*/  F2FP.PACK_AB R147, R252, R78 ;  /* 0x0000004efc93723e */ /* 0x002fce00000000ff */
[C---:B------:R-:W-:Y:S01]  /*88f0*/  HMMA.16816.F32 R16, R40.reuse, R38, R16 ;  /* 0x000000262810723c */ /* 0x040fe20000001810 */
[----:B------:R-:W1:Y:S07]  /*8900*/  LDSM.16.MT88.4 R36, [R227+0x10000] ;  /* 0x01000000e324783b */ /* 0x000e6e0000004200 */
        /* <DEDUP_REMOVED lines=17> */
[----:B------:R-:W2:Y:S07]  /*8a20*/  LDSM.16.MT88.4 R44, [R226+0x10000] ;  /* 0x01000000e22c783b */ /* 0x000eae0000004200 */
[C---:B----4-:R-:W-:Y:S07]  /*8a30*/  HMMA.16816.F32 R28, R40.reuse, R52, R28 ;  /* 0x00000034281c723c */ /* 0x050fee000000181c */
[--C-:B------:R-:W-:Y:S01]  /*8a40*/  FFMA.FTZ R52, R83, c[0x0][0x23c], -R107.reuse ;  /* 0x00008f0053347a23 */ /* 0x100fe2000001086b */
[----:B------:R-:W-:Y:S01]  /*8a50*/  HMMA.16816.F32 R24, R40, R54, R24 ;  /* 0x000000362818723c */ /* 0x000fe20000001818 */
[----:B------:R-:W-:-:S02]  /*8a60*/  FFMA.FTZ R53, R85, c[0x0][0x23c], -R107 ;  /* 0x00008f0055357a23 */ /* 0x000fc4000001086b */
[--C-:B------:R-:W-:Y:S02]  /*8a70*/  FFMA.FTZ R83, R95, c[0x0][0x23c], -R106.reuse ;  /* 0x00008f005f537a23 */ /* 0x100fe4000001086a */
[----:B------:R-:W-:Y:S01]  /*8a80*/  MUFU.EX2 R52, R52 ;  /* 0x0000003400347308 */ /* 0x000fe20000000800 */
[----:B------:R-:W-:Y:S02]  /*8a90*/  FFMA.FTZ R85, R96, c[0x0][0x23c], -R106 ;  /* 0x00008f0060557a23 */ /* 0x000fe4000001086a */
[----:B-1----:R-:W-:Y:S01]  /*8aa0*/  HMMA.16816.F32 R20, R40, R36, R20 ;  /* 0x000000242814723c */ /* 0x002fe20000001814 */
[--C-:B------:R-:W-:Y:S02]  /*8ab0*/  FFMA.FTZ R54, R87, c[0x0][0x23c], -R107.reuse ;  /* 0x00008f0057367a23 */ /* 0x100fe4000001086b */
[--C-:B------:R-:W-:Y:S02]  /*8ac0*/  FFMA.FTZ R55, R89, c[0x0][0x23c], -R107.reuse ;  /* 0x00008f0059377a23 */ /* 0x100fe4000001086b */
[----:B------:R-:W1:Y:S01]  /*8ad0*/  MUFU.EX2 R53, R53 ;  /* 0x0000003500357308 */ /* 0x000e620000000800 */
[----:B------:R-:W-:-:S02]  /*8ae0*/  FFMA.FTZ R87, R91, c[0x0][0x23c], -R107 ;  /* 0x00008f005b577a23 */ /* 0x000fc4000001086b */
[C---:B------:R-:W-:Y:S01]  /*8af0*/  HMMA.16816.F32 R16, R40.reuse, R38, R16 ;  /* 0x000000262810723c */ /* 0x040fe20000001810 */
[----:B------:R-:W3:Y:S01]  /*8b00*/  LDSM.16.MT88.4 R36, [R228+0x10800] ;  /* 0x01080000e424783b */ /* 0x000ee20000004200 */
[--C-:B------:R-:W-:Y:S02]  /*8b10*/  FFMA.FTZ R89, R93, c[0x0][0x23c], -R107.reuse ;  /* 0x00008f005d597a23 */ /* 0x100fe4000001086b */
[----:B------:R-:W-:Y:S01]  /*8b20*/  FFMA.FTZ R91, R102, c[0x0][0x23c], -R107 ;  /* 0x00008f00665b7a23 */ /* 0x000fe2000001086b */
[----:B------:R-:W-:Y:S01]  /*8b30*/  MUFU.EX2 R54, R54 ;  /* 0x0000003600367308 */ /* 0x000fe20000000800 */
[----:B------:R-:W-:Y:S02]  /*8b40*/  FFMA.FTZ R93, R98, c[0x0][0x23c], -R106 ;  /* 0x00008f00625d7a23 */ /* 0x000fe4000001086a */
[C---:B--2---:R-:W-:Y:S05]  /*8b50*/  HMMA.16816.F32 R12, R40.reuse, R44, R12 ;  /* 0x0000002c280c723c */ /* 0x044fea000000180c */
[----:B------:R-:W2:Y:S02]  /*8b60*/  MUFU.EX2 R55, R55 ;  /* 0x0000003700377308 */ /* 0x000ea40000000800 */
[----:B------:R-:W-:Y:S01]  /*8b70*/  F2FP.PACK_AB R45, R82, R84 ;  /* 0x00000054522d723e */ /* 0x000fe200000000ff */
[----:B------:R-:W-:Y:S01]  /*8b80*/  HMMA.16816.F32 R8, R40, R46, R8 ;  /* 0x0000002e2808723c */ /* 0x000fe20000001808 */
[----:B------:R-:W4:Y:S01]  /*8b90*/  LDSM.16.MT88.4 R40, [R227+0x10800] ;  /* 0x01080000e328783b */ /* 0x000f220000004200 */
[----:B-1----:R-:W-:Y:S01]  /*8ba0*/  F2FP.PACK_AB R44, R53, R52 ;  /* 0x00000034352c723e */ /* 0x002fe200000000ff */
[----:B------:R-:W-:-:S02]  /*8bb0*/  FADD.FTZ R52, R52, R75 ;  /* 0x0000004b34347221 */ /* 0x000fc40000010000 */
[----:B------:R-:W-:Y:S01]  /*8bc0*/  MUFU.EX2 R83, R83 ;  /* 0x0000005300537308 */ /* 0x000fe20000000800 */
[----:B------:R-:W-:Y:S01]  /*8bd0*/  FADD.FTZ R84, R84, R74 ;  /* 0x0000004a54547221 */ /* 0x000fe20000010000 */
[----:B------:R-:W-:Y:S01]  /*8be0*/  F2FP.PACK_AB R47, R88, R86 ;  /* 0x00000056582f723e */ /* 0x000fe200000000ff */
[----:B------:R-:W-:Y:S02]  /*8bf0*/  FADD.FTZ R52, R53, R52 ;  /* 0x0000003435347221 */ /* 0x000fe40000010000 */
[----:B------:R-:W-:Y:S01]  /*8c00*/  FADD.FTZ R84, R82, R84 ;  /* 0x0000005452547221 */ /* 0x000fe20000010000 */
[----:B--2---:R-:W-:Y:S02]  /*8c10*/  F2FP.PACK_AB R46, R55, R54 ;  /* 0x00000036372e723e */ /* 0x004fe400000000ff */
[----:B------:R-:W-:Y:S01]  /*8c20*/  MUFU.EX2 R85, R85 ;  /* 0x0000005500557308 */ /* 0x000fe20000000800 */
[----:B------:R-:W-:Y:S02]  /*8c30*/  FADD.FTZ R54, R54, R52 ;  /* 0x0000003436367221 */ /* 0x000fe40000010000 */
[----:B------:R-:W-:-:S02]  /*8c40*/  FADD.FTZ R86, R86, R84 ;  /* 0x0000005456567221 */ /* 0x000fc40000010000 */
[----:B------:R-:W-:Y:S01]  /*8c50*/  FADD.FTZ R54, R55, R54 ;  /* 0x0000003637367221 */ /* 0x000fe20000010000 */
[C---:B------:R-:W-:Y:S01]  /*8c60*/  HMMA.16816.F32 R4, R44.reuse, R48, R4 ;  /* 0x000000302c04723c */ /* 0x040fe20000001804 */
[----:B------:R-:W-:Y:S01]  /*8c70*/  FADD.FTZ R86, R88, R86 ;  /* 0x0000005658567221 */ /* 0x000fe20000010000 */
[----:B------:R-:W-:Y:S06]  /*8c80*/  MUFU.EX2 R87, R87 ;  /* 0x0000005700577308 */ /* 0x000fec0000000800 */
[C---:B------:R-:W-:Y:S01]  /*8c90*/  HMMA.16816.F32 R32, R44.reuse, R50, R32 ;  /* 0x000000322c20723c */ /* 0x040fe20000001820 */
[----:B------:R-:W1:Y:S01]  /*8ca0*/  LDSM.16.MT88.4 R48, [R226+0x10800] ;  /* 0x01080000e230783b */ /* 0x000e620000004200 */
[----:B------:R-:W-:Y:S06]  /*8cb0*/  MUFU.EX2 R89, R89 ;  /* 0x0000005900597308 */ /* 0x000fec0000000800 */
[C---:B---3--:R-:W-:Y:S02]  /*8cc0*/  HMMA.16816.F32 R28, R44.reuse, R36, R28 ;  /* 0x000000242c1c723c */ /* 0x048fe4000000181c */
[----:B------:R-:W-:Y:S06]  /*8cd0*/  MUFU.EX2 R91, R91 ;  /* 0x0000005b005b7308 */ /* 0x000fec0000000800 */
[C---:B----4-:R-:W-:Y:S02]  /*8ce0*/  HMMA.16816.F32 R20, R44.reuse, R40, R20 ;  /* 0x000000282c14723c */ /* 0x050fe40000001814 */
[----:B------:R-:W2:Y:S06]  /*8cf0*/  MUFU.EX2 R93, R93 ;  /* 0x0000005d005d7308 */ /* 0x000eac0000000800 */
[C---:B------:R-:W-:Y:S01]  /*8d00*/  HMMA.16816.F32 R16, R44.reuse, R42, R16 ;  /* 0x0000002a2c10723c */ /* 0x040fe20000001810 */
[----:B------:R-:W3:Y:S07]  /*8d10*/  LDSM.16.MT88.4 R40, [R228+0x11000] ;  /* 0x01100000e428783b */ /* 0x000eee0000004200 */
[----:B------:R-:W-:Y:S01]  /*8d20*/  HMMA.16816.F32 R24, R44, R38, R24 ;  /* 0x000000262c18723c */ /* 0x000fe20000001818 */
[----:B------:R-:W4:Y:S01]  /*8d30*/  LDSM.16.MT88.4 R36, [R230+0x11000] ;  /* 0x01100000e624783b */ /* 0x000f220000004200 */
[----:B--2---:R-:W-:-:S06]  /*8d40*/  F2FP.PACK_AB R145, R93, R92 ;  /* 0x0000005c5d91723e */ /* 0x004fcc00000000ff */
[C---:B-1----:R-:W-:Y:S07]  /*8d50*/  HMMA.16816.F32 R12, R44.reuse, R48, R12 ;  /* 0x000000302c0c723c */ /* 0x042fee000000180c */
[----:B------:R-:W-:Y:S01]  /*8d60*/  F2FP.PACK_AB R49, R77, R3 ;  /* 0x000000034d31723e */ /* 0x000fe200000000ff */
        /* <DEDUP_REMOVED lines=13> */
[----:B------:R-:W-:-:S04]  /*8e40*/  FADD.FTZ R83, R85, R83 ;  /* 0x0000005355537221 */ /* 0x000fc80000010000 */
[--C-:B------:R-:W-:Y:S01]  /*8e50*/  FFMA.FTZ R40, R100, c[0x0][0x23c], -R107.reuse ;  /* 0x00008f0064287a23 */ /* 0x100fe2000001086b */
[C---:B------:R-:W-:Y:S01]  /*8e60*/  HMMA.16816.F32 R24, R48.reuse, R42, R24 ;  /* 0x0000002a3018723c */ /* 0x040fe20000001818 */
[----:B------:R-:W-:Y:S02]  /*8e70*/  FFMA.FTZ R41, R101, c[0x0][0x23c], -R107 ;  /* 0x00008f0065297a23 */ /* 0x000fe4000001086b */
[----:B------:R-:W-:Y:S02]  /*8e80*/  FADD.FTZ R83, R92, R83 ;  /* 0x000000535c537221 */ /* 0x000fe40000010000 */
[----:B------:R-:W2:Y:S02]  /*8e90*/  MUFU.EX2 R40, R40 ;  /* 0x0000002800287308 */ /* 0x000ea40000000800 */
[--C-:B------:R-:W-:Y:S01]  /*8ea0*/  FFMA.FTZ R42, R76, c[0x0][0x23c], -R107.reuse ;  /* 0x00008f004c2a7a23 */ /* 0x100fe2000001086b */
[----:B----4-:R-:W-:Y:S01]  /*8eb0*/  HMMA.16816.F32 R4, R48, R36, R4 ;  /* 0x000000243004723c */ /* 0x010fe20000001804 */
[----:B------:R-:W-:-:S02]  /*8ec0*/  FFMA.FTZ R43, R108, c[0x0][0x23c], -R107 ;  /* 0x00008f006c2b7a23 */ /* 0x000fc4000001086b */
[----:B------:R-:W-:Y:S02]  /*8ed0*/  FADD.FTZ R83, R93, R83 ;  /* 0x000000535d537221 */ /* 0x000fe40000010000 */
[----:B------:R-:W3:Y:S02]  /*8ee0*/  MUFU.EX2 R41, R41 ;  /* 0x0000002900297308 */ /* 0x000ee40000000800 */
[----:B------:R-:W-:Y:S01]  /*8ef0*/  FADD.FTZ R83, R78, R83 ;  /* 0x000000534e537221 */ /* 0x000fe20000010000 */
[----:B------:R-:W-:Y:S01]  /*8f00*/  HMMA.16816.F32 R32, R48, R38, R32 ;  /* 0x000000263020723c */ /* 0x000fe20000001820 */
[----:B------:R-:W4:Y:S02]  /*8f10*/  LDSM.16.MT88.4 R36, [R226+0x11000] ;  /* 0x01100000e224783b */ /* 0x000f240000004200 */
[----:B------:R-:W-:Y:S02]  /*8f20*/  FADD.FTZ R252, R252, R83 ;  /* 0x00000053fcfc7221 */ /* 0x000fe40000010000 */
[----:B------:R-:W5:Y:S01]  /*8f30*/  MUFU.EX2 R42, R42 ;  /* 0x0000002a002a7308 */ /* 0x000f620000000800 */
[----:B--2---:R-:W-:-:S02]  /*8f40*/  FADD.FTZ R90, R40, R90 ;  /* 0x0000005a285a7221 */ /* 0x004fc40000010000 */
[C---:B-1----:R-:W-:Y:S05]  /*8f50*/  HMMA.16816.F32 R20, R48.reuse, R44, R20 ;  /* 0x0000002c3014723c */ /* 0x042fea0000001814 */
[----:B------:R-:W1:Y:S01]  /*8f60*/  MUFU.EX2 R43, R43 ;  /* 0x0000002b002b7308 */ /* 0x000e620000000800 */
[C---:B---3--:R-:W-:Y:S01]  /*8f70*/  F2FP.PACK_AB R144, R41.reuse, R40 ;  /* 0x000000282990723e */ /* 0x048fe200000000ff */
[----:B------:R-:W-:Y:S01]  /*8f80*/  FADD.FTZ R90, R41, R90 ;  /* 0x0000005a295a7221 */ /* 0x000fe20000010000 */
[----:B------:R-:W-:Y:S03]  /*8f90*/  HMMA.16816.F32 R16, R48, R46, R16 ;  /* 0x0000002e3010723c */ /* 0x000fe60000001810 */
[----:B-----5:R-:W-:Y:S01]  /*8fa0*/  FADD.FTZ R90, R42, R90 ;  /* 0x0000005a2a5a7221 */ /* 0x020fe20000010000 */
[----:B-1----:R-:W-:-:S03]  /*8fb0*/  F2FP.PACK_AB R146, R43, R42 ;  /* 0x0000002a2b92723e */ /* 0x002fc600000000ff */
[----:B------:R-:W-:-:S05]  /*8fc0*/  FADD.FTZ R3, R43, R90 ;  /* 0x0000005a2b037221 */ /* 0x000fca0000010000 */
[----:B------:R-:W-:Y:S01]  /*8fd0*/  STL [R1], R3 ;  /* 0x0000000301007387 */ /* 0x000fe20000100800 */
[----:B------:R-:W-:Y:S03]  /*8fe0*/  HMMA.16816.F32 R160, R144, R156, R4 ;  /* 0x0000009c90a0723c */ /* 0x000fe60000001804 */
[----:B------:R-:W1:Y:S05]  /*8ff0*/  LDSM.16.MT88.4 R4, [R226+0x11800] ;  /* 0x01180000e204783b */ /* 0x000e6a0000004200 */
[C---:B----4-:R-:W-:Y:S08]  /*9000*/  HMMA.16816.F32 R12, R48.reuse, R36, R12 ;  /* 0x00000024300c723c */ /* 0x050ff0000000180c */
        /* <DEDUP_REMOVED lines=10> */
[----:B------:R-:W-:-:S04]  /*90b0*/  DEPBAR.LE SB0, 0x0 ;  /* 0x000080000000791a */ /* 0x000fc80000000000 */
[----:B------:R-:W-:Y:S01]  /*90c0*/  IADD3 R242, R192, -0x2, RZ ;  /* 0xfffffffec0f27810 */ /* 0x000fe20007ffe0ff */
[----:B------:R-:W-:Y:S06]  /*90d0*/  BAR.SYNC.DEFER_BLOCKING 0x0 ;  /* 0x0000000000007b1d */ /* 0x000fec0000010000 */
[----:B------:R-:W-:Y:S05]  /*90e0*/  @!P0 BRA `(.L_x_3430) ;  /* 0x000003a000008947 */ /* 0x000fea0003800000 */
[----:B------:R-:W1:Y:S01]  /*90f0*/  I2F.RP R12, R193 ;  /* 0x000000c1000c7306 */ /* 0x000e620000209400 */
[----:B------:R-:W-:-:S05]  /*9100*/  IMAD.SHL.U32 R3, R242, 0x100, RZ ;  /* 0x00000100f2037824 */ /* 0x000fca00078e00ff */
[C---:B------:R-:W-:Y:S02]  /*9110*/  IADD3 R10, R3.reuse, 0x100, RZ ;  /* 0x00000100030a7810 */ /* 0x040fe40007ffe0ff */
[----:B------:R-:W-:Y:S02]  /*9120*/  IABS R5, R3 ;  /* 0x0000000300057213 */ /* 0x000fe40000000000 */
[----:B------:R-:W-:Y:S02]  /*9130*/  IABS R7, R10 ;  /* 0x0000000a00077213 */ /* 0x000fe40000000000 */
[----:B------:R-:W-:Y:S02]  /*9140*/  LOP3.LUT R10, R10, c[0x0][0x2d0], RZ, 0x3c, !PT ;  /* 0x0000b4000a0a7a12 */ /* 0x000fe400078e3cff */
[----:B------:R-:W-:Y:S01]  /*9150*/  LOP3.LUT R3, R3, c[0x0][0x2d0], RZ, 0x3c, !PT ;  /* 0x0000b40003037a12 */ /* 0x000fe200078e3cff */
[----:B-1----:R-:W1:Y:S01]  /*9160*/  MUFU.RCP R12, R12 ;  /* 0x0000000c000c7308 */ /* 0x002e620000001000 */
[----:B------:R-:W-:-:S02]  /*9170*/  ISETP.GE.AND P3, PT, R10, RZ, PT ;  /* 0x000000ff0a00720c */ /* 0x000fc40003f66270 */
[----:B------:R-:W-:Y:S02]  /*9180*/  ISETP.GE.AND P1, PT, R3, RZ, PT ;  /* 0x000000ff0300720c */ /* 0x000fe40003f26270 */
[----:B-1----:R-:W-:-:S04]  /*9190*/  IADD3 R12, R12, 0xffffffe, RZ ;  /* 0x0ffffffe0c0c7810 */ /* 0x002fc80007ffe0ff */
        /* <DEDUP_REMOVED lines=47> */
.L_x_3430:
[----:B------:R-:W-:-:S05]  /*9490*/  IMAD.MOV.U32 R6, RZ, RZ, c[0x0][0x1a0] ;  /* 0x00006800ff067624 */ /* 0x000fca00078e00ff */
[----:B------:R-:W-:-:S04]  /*94a0*/  LEA R6, -R6, RZ, 0x8 ;  /* 0x000000ff06067211 */ /* 0x000fc800078e41ff */
[----:B------:R-:W-:Y:S02]  /*94b0*/  SHF.R.S32.HI R4, RZ, 0x1f, R6 ;  /* 0x0000001fff047819 */ /* 0x000fe40000011406 */
.L_x_3431:
[----:B------:R-:W-:Y:S01]  /*94c0*/  ULDC.64 UR4, c[0x0][0x1a0] ;  /* 0x0000680000047ab9 */ /* 0x000fe20000000a00 */
[----:B------:R-:W-:Y:S01]  /*94d0*/  LEA R240, P1, R6, R240, 0x1 ;  /* 0x000000f006f07211 */ /* 0x000fe200078208ff */
        /* <DEDUP_REMOVED lines=57> */
[----:B------:R-:W-:Y:S02]  /*9870*/  ISETP.GE.AND P1, PT, R3, R204, PT ;  /* 0x000000cc0300720c */ /* 0x000fe40003f26270 */
[----:B------:R-:W-:Y:S01]  /*9880*/  LOP3.LUT R3, R211, 0x20, R206, 0xfe, !PT ;  /* 0x00000020d3037812 */ /* 0x000fe200078efece */
[----:B------:R2:W-:Y:S04]  /*9890*/  LDGSTS.E.BYPASS.LTC128B.128 [R243+0x11800], [R6.64] ;  /* 0x1180000006f37fae */ /* 0x0005e8000b901d4c */
[----:B------:R-:W-:Y:S04]  /*98a0*/  LDSM.16.M88.4 R196, [R236] ;  /* 0x00000000ecc4783b */ /* 0x000fe80000000200 */
[----:B------:R-:W4:Y:S04]  /*98b0*/  LDSM.16.M88.4 R76, [R235+0x2000] ;  /* 0x00200000eb4c783b */ /* 0x000f280000000200 */
[----:B------:R-:W-:Y:S04]  /*98c0*/  LDSM.16.M88.4 R192, [R234] ;  /* 0x00000000eac0783b */ /* 0x000fe80000000200 */
[----:B------:R-:W1:Y:S04]  /*98d0*/  LDSM.16.M88.4 R68, [R235+0x2800] ;  /* 0x00280000eb44783b */ /* 0x000e680000000200 */
[----:B------:R-:W-:Y:S04]  /*98e0*/  LDSM.16.M88.4 R52, [R235+0x3800] ;  /* 0x00380000eb34783b */ /* 0x000fe80000000200 */
[----:B------:R-:W-:Y:S04]  /*98f0*/  LDSM.16.M88.4 R60, [R235+0x3000] ;  /* 0x00300000eb3c783b */ /* 0x000fe80000000200 */
[----:B--2---:R-:W2:Y:S04]  /*9900*/  LDSM.16.M88.4 R4, [R229+0x2000] ;  /* 0x00200000e504783b */ /* 0x004ea80000000200 */
[----:B------:R-:W2:Y:S04]  /*9910*/  LDSM.16.M88.4 R24, [R229+0x2800] ;  /* 0x00280000e518783b */ /* 0x000ea80000000200 */
[----:B------:R-:W2:Y:S04]  /*9920*/  LDSM.16.M88.4 R28, [R235+0x5000] ;  /* 0x00500000eb1c783b */ /* 0x000ea80000000200 */
[----:B------:R-:W2:Y:S04]  /*9930*/  LDSM.16.M88.4 R20, [R235+0x5800] ;  /* 0x00580000eb14783b */ /* 0x000ea80000000200 */
[----:B-----5:R-:W5:Y:S01]  /*9940*/  LDSM.16.M88.4 R16, [R229+0x3800] ;  /* 0x00380000e510783b */ /* 0x020f620000000200 */
[C---:B----4-:R-:W-:Y:S03]  /*9950*/  HMMA.16816.F32 R80, R196.reuse, R76, RZ ;  /* 0x0000004cc450723c */ /* 0x050fe600000018ff */
[----:B---3--:R-:W3:Y:S04]  /*9960*/  LDSM.16.M88.4 R12, [R235+0x6000] ;  /* 0x00600000eb0c783b */ /* 0x008ee80000000200 */
[----:B------:R-:W-:Y:S01]  /*9970*/  LDSM.16.M88.4 R96, [R229+0x5000] ;  /* 0x00500000e560783b */ /* 0x000fe20000000200 */
[C---:B------:R-:W-:Y:S03]  /*9980*/  HMMA.16816.F32 R76, R196.reuse, R78, RZ ;  /* 0x0000004ec44c723c */ /* 0x040fe600000018ff */
[----:B------:R-:W-:Y:S04]  /*9990*/  LDSM.16.M88.4 R92, [R229+0x5800] ;  /* 0x00580000e55c783b */ /* 0x000fe80000000200 */
[----:B------:R-:W-:Y:S01]  /*99a0*/  LDSM.16.M88.4 R44, [R235+0x4000] ;  /* 0x00400000eb2c783b */ /* 0x000fe20000000200 */
[----:B-1----:R-:W-:Y:S03]  /*99b0*/  HMMA.16816.F32 R72, R196, R68, RZ ;  /* 0x00000044c448723c */ /* 0x002fe600000018ff */
[----:B------:R-:W-:Y:S04]  /*99c0*/  LDSM.16.M88.4 R88, [R229+0x6000] ;  /* 0x00600000e558783b */ /* 0x000fe80000000200 */
[----:B------:R-:W-:Y:S01]  /*99d0*/  LDSM.16.M88.4 R104, [R235+0x8800] ;  /* 0x00880000eb68783b */ /* 0x000fe20000000200 */
[C---:B--2---:R-:W-:Y:S03]  /*99e0*/  HMMA.16816.F32 R80, R192.reuse, R4, R80 ;  /* 0x00000004c050723c */ /* 0x044fe60000001850 */
        /* <DEDUP_REMOVED lines=21> */
[----:B------:R-:W0:Y:S05]  /*9b40*/  LDGDEPBAR ;  /* 0x00000000000079af */ /* 0x000e2a0000000000 */
[----:B------:R-:W-:Y:S08]  /*9b50*/  HMMA.16816.F32 R68, R192, R26, R68 ;  /* 0x0000001ac044723c */ /* 0x000ff00000001844 */
[C---:B------:R-:W-:Y:S08]  /*9b60*/  HMMA.16816.F32 R32, R196.reuse, R28, RZ ;  /* 0x0000001cc420723c */ /* 0x040ff000000018ff */
[C---:B------:R-:W-:Y:S08]  /*9b70*/  HMMA.16816.F32 R24, R196.reuse, R20, RZ ;  /* 0x00000014c418723c */ /* 0x040ff000000018ff */
[C---:B------:R-:W-:Y:S08]  /*9b80*/  HMMA.16816.F32 R28, R196.reuse, R30, RZ ;  /* 0x0000001ec41c723c */ /* 0x040ff000000018ff */
[----:B------:R-:W-:Y:S08]  /*9b90*/  HMMA.16816.F32 R20, R196, R22, RZ ;  /* 0x00000016c414723c */ /* 0x000ff000000018ff */
[C---:B-----5:R-:W-:Y:S08]  /*9ba0*/  HMMA.16816.F32 R56, R192.reuse, R16, R56 ;  /* 0x00000010c038723c */ /* 0x060ff00000001838 */
[----:B------:R-:W-:Y:S08]  /*9bb0*/  HMMA.16816.F32 R52, R192, R18, R52 ;  /* 0x00000012c034723c */ /* 0x000ff00000001834 */
[C---:B---3--:R-:W-:Y:S08]  /*9bc0*/  HMMA.16816.F32 R16, R196.reuse, R12, RZ ;  /* 0x0000000cc410723c */ /* 0x048ff000000018ff */
[----:B------:R-:W-:Y:S08]  /*9bd0*/  HMMA.16816.F32 R12, R196, R14, RZ ;  /* 0x0000000ec40c723c */ /* 0x000ff000000018ff */
[C---:B-1----:R-:W-:Y:S08]  /*9be0*/  HMMA.16816.F32 R64, R192.reuse, R4, R64 ;  /* 0x00000004c040723c */ /* 0x042ff00000001840 */
[C---:B------:R-:W-:Y:S01]  /*9bf0*/  HMMA.16816.F32 R60, R192.reuse, R6, R60 ;  /* 0x00000006c03c723c */ /* 0x040fe2000000183c */
[----:B------:R-:W1:Y:S07]  /*9c00*/  LDSM.16.M88.4 R4, [R235+0x6800] ;  /* 0x00680000eb04783b */ /* 0x000e6e0000000200 */
[C---:B------:R-:W-:Y:S08]  /*9c10*/  HMMA.16816.F32 R32, R192.reuse, R96, R32 ;  /* 0x00000060c020723c */ /* 0x040ff00000001820 */
[C---:B------:R-:W-:Y:S01]  /*9c20*/  HMMA.16816.F32 R28, R192.reuse, R98, R28 ;  /* 0x00000062c01c723c */ /* 0x040fe2000000181c */
[----:B------:R-:W-:Y:S07]  /*9c30*/  LDSM.16.M88.4 R96, [R233] ;  /* 0x00000000e960783b */ /* 0x000fee0000000200 */
[C---:B------:R-:W-:Y:S08]  /*9c40*/  HMMA.16816.F32 R24, R192.reuse, R92, R24 ;  /* 0x0000005cc018723c */ /* 0x040ff00000001818 */
[----:B------:R-:W-:Y:S01]  /*9c50*/  HMMA.16816.F32 R20, R192, R94, R20 ;  /* 0x0000005ec014723c */ /* 0x000fe20000001814 */
[----:B------:R-:W2:Y:S07]  /*9c60*/  LDSM.16.M88.4 R92, [R232] ;  /* 0x00000000e85c783b */ /* 0x000eae0000000200 */
[----:B------:R-:W-:Y:S08]  /*9c70*/  HMMA.16816.F32 R48, R196, R44, RZ ;  /* 0x0000002cc430723c */ /* 0x000ff000000018ff */
[C---:B------:R-:W-:Y:S08]  /*9c80*/  HMMA.16816.F32 R16, R192.reuse, R88, R16 ;  /* 0x00000058c010723c */ /* 0x040ff00000001810 */
[----:B------:R-:W-:Y:S01]  /*9c90*/  HMMA.16816.F32 R12, R192, R90, R12 ;  /* 0x0000005ac00c723c */ /* 0x000fe2000000180c */
[----:B------:R-:W3:Y:S07]  /*9ca0*/  LDSM.16.M88.4 R88, [R225] ;  /* 0x00000000e158783b */ /* 0x000eee0000000200 */
[C---:B------:R-:W-:Y:S08]  /*9cb0*/  HMMA.16816.F32 R44, R196.reuse, R46, RZ ;  /* 0x0000002ec42c723c */ /* 0x040ff000000018ff */
[C---:B------:R-:W-:Y:S08]  /*9cc0*/  HMMA.16816.F32 R108, R196.reuse, R104, RZ ;  /* 0x00000068c46c723c */ /* 0x040ff000000018ff */
[----:B------:R-:W-:Y:S08]  /*9cd0*/  HMMA.16816.F32 R104, R196, R106, RZ ;  /* 0x0000006ac468723c */ /* 0x000ff000000018ff */
[C---:B------:R-:W-:Y:S08]  /*9ce0*/  HMMA.16816.F32 R48, R192.reuse, R8, R48 ;  /* 0x00000008c030723c */ /* 0x040ff00000001830 */
[----:B------:R-:W-:Y:S08]  /*9cf0*/  HMMA.16816.F32 R44, R192, R10, R44 ;  /* 0x0000000ac02c723c */ /* 0x000ff0000000182c */
[C---:B-1----:R-:W-:Y:S08]  /*9d00*/  HMMA.16816.F32 R8, R196.reuse, R4, RZ ;  /* 0x00000004c408723c */ /* 0x042ff000000018ff */
[C---:B------:R-:W-:Y:S08]  /*9d10*/  HMMA.16816.F32 R4, R196.reuse, R6, RZ ;  /* 0x00000006c404723c */ /* 0x040ff000000018ff */
[C---:B------:R-:W-:Y:S08]  /*9d20*/  HMMA.16816.F32 R40, R196.reuse, R36, RZ ;  /* 0x00000024c428723c */ /* 0x040ff000000018ff */
[----:B------:R-:W-:Y:S08]  /*9d30*/  HMMA.16816.F32 R36, R196, R38, RZ ;  /* 0x00000026c424723c */ /* 0x000ff000000018ff */
[C---:B------:R-:W-:Y:S08]  /*9d40*/  HMMA.16816.F32 R108, R192.reuse, R176, R108 ;  /* 0x000000b0c06c723c */ /* 0x040ff0000000186c */
[----:B------:R-:W-:Y:S01]  /*9d50*/  HMMA.16816.F32 R104, R192, R178, R104 ;  /* 0x000000b2c068723c */ /* 0x000fe20000001868 */
[----:B------:R-:W1:Y:S07]  /*9d60*/  LDSM.16.M88.4 R176, [R223] ;  /* 0x00000000dfb0783b */ /* 0x000e6e0000000200 */
[C---:B--2---:R-:W-:Y:S08]  /*9d70*/  HMMA.16816.F32 R80, R96.reuse, R92, R80 ;  /* 0x0000005c6050723c */ /* 0x044ff00000001850 */
[C---:B------:R-:W-:Y:S01]  /*9d80*/  HMMA.16816.F32 R76, R96.reuse, R94, R76 ;  /* 0x0000005e604c723c */ /* 0x040fe2000000184c */
[----:B------:R-:W2:Y:S07]  /*9d90*/  LDSM.16.M88.4 R92, [R222] ;  /* 0x00000000de5c783b */ /* 0x000eae0000000200 */
        /* <DEDUP_REMOVED lines=9> */
[C---:B------:R-:W-:Y:S08]  /*9e30*/  HMMA.16816.F32 R112, R196.reuse, R114, RZ ;  /* 0x00000072c470723c */ /* 0x040ff000000018ff */
[C---:B------:R-:W-:Y:S08]  /*9e40*/  HMMA.16816.F32 R168, R196.reuse, R128, RZ ;  /* 0x00000080c4a8723c */ /* 0x040ff000000018ff */
[C---:B------:R-:W-:Y:S08]  /*9e50*/  HMMA.16816.F32 R128, R196.reuse, R130, RZ ;  /* 0x00000082c480723c */ /* 0x040ff000000018ff */
[C---:B------:R-:W-:Y:S08]  /*9e60*/  HMMA.16816.F32 R100, R196.reuse, R200, RZ ;  /* 0x000000c8c464723c */ /* 0x040ff000000018ff */
[----:B------:R-:W-:Y:S08]  /*9e70*/  HMMA.16816.F32 R200, R196, R202, RZ ;  /* 0x000000cac4c8723c */ /* 0x000ff000000018ff */
[C---:B-1----:R-:W-:Y:S08]  /*9e80*/  HMMA.16816.F32 R56, R96.reuse, R176, R56 ;  /* 0x000000b06038723c */ /* 0x042ff00000001838 */
[C---:B------:R-:W-:Y:S01]  /*9e90*/  HMMA.16816.F32 R52, R96.reuse, R178, R52 ;  /* 0x000000b26034723c */ /* 0x040fe20000001834 */
[----:B------:R-:W-:Y:S07]  /*9ea0*/  LDSM.16.M88.4 R176, [R214] ;  /* 0x00000000d6b0783b */ /* 0x000fee0000000200 */
[C---:B--2---:R-:W-:Y:S08]  /*9eb0*/  HMMA.16816.F32 R48, R96.reuse, R92, R48 ;  /* 0x0000005c6030723c */ /* 0x044ff00000001830 */
[C---:B------:R-:W-:Y:S01]  /*9ec0*/  HMMA.16816.F32 R44, R96.reuse, R94, R44 ;  /* 0x0000005e602c723c */ /* 0x040fe2000000182c */
[----:B------:R-:W1:Y:S07]  /*9ed0*/  LDSM.16.M88.4 R92, [R217] ;  /* 0x00000000d95c783b */ /* 0x000e6e0000000200 */
[C---:B---3--:R-:W-:Y:S08]  /*9ee0*/  HMMA.16816.F32 R40, R96.reuse, R88, R40 ;  /* 0x000000586028723c */ /* 0x048ff00000001828 */
[----:B------:R-:W-:Y:S01]  /*9ef0*/  HMMA.16816.F32 R36, R96, R90, R36 ;  /* 0x0000005a6024723c */ /* 0x000fe20000001824 */
[----:B------:R-:W2:Y:S07]  /*9f00*/  LDSM.16.M88.4 R88, [R216] ;  /* 0x00000000d858783b */ /* 0x000eae0000000200 */
[C---:B------:R-:W-:Y:S08]  /*9f10*/  HMMA.16816.F32 R124, R196.reuse, R120, RZ ;  /* 0x00000078c47c723c */ /* 0x040ff000000018ff */
[----:B------:R-:W-:Y:S08]  /*9f20*/  HMMA.16816.F32 R120, R196, R122, RZ ;  /* 0x0000007ac478723c */ /* 0x000ff000000018ff */
[C---:B----4-:R-:W-:Y:S08]  /*9f30*/  HMMA.16816.F32 R64, R96.reuse, R84, R64 ;  /* 0x000000546040723c */ /* 0x050ff00000001840 */
[----:B------:R-:W-:Y:S01]  /*9f40*/  HMMA.16816.F32 R60, R96, R86, R60 ;  /* 0x00000056603c723c */ /* 0x000fe2000000183c */
[----:B------:R-:W3:Y:S07]  /*9f50*/  LDSM.16.M88.4 R84, [R218] ;  /* 0x00000000da54783b */ /* 0x000eee0000000200 */
[C---:B------:R-:W-:Y:S08]  /*9f60*/  HMMA.16816.F32 R116, R192.reuse, R180, R116 ;  /* 0x000000b4c074723c */ /* 0x040ff00000001874 */
[C---:B------:R-:W-:Y:S01]  /*9f70*/  HMMA.16816.F32 R112, R192.reuse, R182, R112 ;  /* 0x000000b6c070723c */ /* 0x040fe20000001870 */
[----:B------:R-:W4:Y:S07]  /*9f80*/  LDSM.16.M88.4 R180, [R220] ;  /* 0x00000000dcb4783b */ /* 0x000f2e0000000200 */
[C---:B------:R-:W-:Y:S08]  /*9f90*/  HMMA.16816.F32 R168, R192.reuse, R188, R168 ;  /* 0x000000bcc0a8723c */ /* 0x040ff000000018a8 */
[C---:B------:R-:W-:Y:S08]  /*9fa0*/  HMMA.16816.F32 R128, R192.reuse, R190, R128 ;  /* 0x000000bec080723c */ /* 0x040ff00000001880 */
[C---:B------:R-:W-:Y:S08]  /*9fb0*/  HMMA.16816.F32 R100, R192.reuse, R172, R100 ;  /* 0x000000acc064723c */ /* 0x040ff00000001864 */
[C---:B------:R-:W-:Y:S01]  /*9fc0*/  HMMA.16816.F32 R200, R192.reuse, R174, R200 ;  /* 0x000000aec0c8723c */ /* 0x040fe200000018c8 */
[----:B------:R-:W5:Y:S07]  /*9fd0*/  LDSM.16.M88.4 R172, [R215] ;  /* 0x00000000d7ac783b */ /* 0x000f6e0000000200 */
[C---:B------:R-:W-:Y:S08]  /*9fe0*/  HMMA.16816.F32 R124, R192.reuse, R184, R124 ;  /* 0x000000b8c07c723c */ /* 0x040ff0000000187c */
[----:B------:R-:W-:Y:S01]  /*9ff0*/  HMMA.16816.F32 R120, R192, R186, R120 ;  /* 0x000000bac078723c */ /* 0x000fe20000001878 */
[----:B------:R-:W3:Y:S07]  /*a000*/  LDSM.16.M88.4 R184, [R219] ;  /* 0x00000000dbb8783b */ /* 0x000eee0000000200 */
[C---:B-1----:R-:W-:Y:S08]  /*a010*/  HMMA.16816.F32 R8, R96.reuse, R92, R8 ;  /* 0x0000005c6008723c */ /* 0x042ff00000001808 */
[C---:B------:R-:W-:Y:S01]  /*a020*/  HMMA.16816.F32 R4, R96.reuse, R94, R4 ;  /* 0x0000005e6004723c */ /* 0x040fe20000001804 */
[----:B------:R-:W-:Y:S07]  /*a030*/  LDSM.16.M88.4 R92, [R231] ;  /* 0x00000000e75c783b */ /* 0x000fee0000000200 */
        /* <DEDUP_REMOVED lines=14> */
[----:B------:R-:W5:Y:S07]  /*a120*/  LDSM.16.M88.4 R172, [R166+0x2000] ;  /* 0x00200000a6ac783b */ /* 0x000f6e0000000200 */
[C---:B------:R-:W-:Y:S08]  /*a130*/  HMMA.16816.F32 R24, R96.reuse, R184, R24 ;  /* 0x000000b86018723c */ /* 0x040ff00000001818 */
[----:B------:R-:W-:Y:S01]  /*a140*/  HMMA.16816.F32 R20, R96, R186, R20 ;  /* 0x000000ba6014723c */ /* 0x000fe20000001814 */
[----:B------:R-:W4:Y:S07]  /*a150*/  LDSM.16.M88.4 R184, [R166+0x2800] ;  /* 0x00280000a6b8783b */ /* 0x000f2e0000000200 */
[C---:B-1----:R-:W-:Y:S08]  /*a160*/  HMMA.16816.F32 R56, R92.reuse, R176, R56 ;  /* 0x000000b05c38723c */ /* 0x042ff00000001838 */
[C---:B------:R-:W-:Y:S01]  /*a170*/  HMMA.16816.F32 R52, R92.reuse, R178, R52 ;  /* 0x000000b25c34723c */ /* 0x040fe20000001834 */
[----:B------:R-:W1:Y:S07]  /*a180*/  LDSM.16.M88.4 R176, [R166+0x5000] ;  /* 0x00500000a6b0783b */ /* 0x000e6e0000000200 */
[C---:B--2---:R-:W-:Y:S08]  /*a190*/  HMMA.16816.F32 R72, R92.reuse, R88, R72 ;  /* 0x000000585c48723c */ /* 0x044ff00000001848 */
[----:B------:R-:W-:Y:S01]  /*a1a0*/  HMMA.16816.F32 R68, R92, R90, R68 ;  /* 0x0000005a5c44723c */ /* 0x000fe20000001844 */
[----:B------:R-:W2:Y:S07]  /*a1b0*/  LDSM.16.M88.4 R88, [R166+0x4000] ;  /* 0x00400000a658783b */ /* 0x000eae0000000200 */
[C---:B---3--:R-:W-:Y:S08]  /*a1c0*/  HMMA.16816.F32 R100, R96.reuse, R84, R100 ;  /* 0x000000546064723c */ /* 0x048ff00000001864 */
[----:B------:R-:W-:Y:S01]  /*a1d0*/  HMMA.16816.F32 R200, R96, R86, R200 ;  /* 0x0000005660c8723c */ /* 0x000fe200000018c8 */
[----:B------:R-:W3:Y:S01]  /*a1e0*/  LDSM.16.M88.4 R84, [R166+0x3000] ;  /* 0x00300000a654783b */ /* 0x000ee20000000200 */
[----:B------:R-:W-:-:S02]  /*a1f0*/  FSEL R72, R72, -INF , !P5 ;  /* 0xff80000048487808 */ /* 0x000fc40006800000 */
[----:B------:R-:W-:-:S04]  /*a200*/  FSEL R74, R74, -INF , !P1 ;  /* 0xff8000004a4a7808 */ /* 0x000fc80004800000 */
[C---:B----4-:R-:W-:Y:S08]  /*a210*/  HMMA.16816.F32 R108, R96.reuse, R180, R108 ;  /* 0x000000b4606c723c */ /* 0x050ff0000000186c */
[----:B------:R-:W-:Y:S01]  /*a220*/  HMMA.16816.F32 R104, R96, R182, R104 ;  /* 0x000000b66068723c */ /* 0x000fe20000001868 */
[----:B------:R-:W4:Y:S07]  /*a230*/  LDSM.16.M88.4 R180, [R166+0x1000] ;  /* 0x00100000a6b4783b */ /* 0x000f2e0000000200 */
[C---:B-----5:R-:W-:Y:S08]  /*a240*/  HMMA.16816.F32 R48, R92.reuse, R172, R48 ;  /* 0x000000ac5c30723c */ /* 0x060ff00000001830 */
[C---:B------:R-:W-:Y:S01]  /*a250*/  HMMA.16816.F32 R44, R92.reuse, R174, R44 ;  /* 0x000000ae5c2c723c */ /* 0x040fe2000000182c */
[----:B------:R-:W5:Y:S07]  /*a260*/  LDSM.16.M88.4 R172, [R166+0x3800] ;  /* 0x00380000a6ac783b */ /* 0x000f6e0000000200 */
[C---:B------:R-:W-:Y:S08]  /*a270*/  HMMA.16816.F32 R40, R92.reuse, R184, R40 ;  /* 0x000000b85c28723c */ /* 0x040ff00000001828 */
[C---:B------:R-:W-:Y:S01]  /*a280*/  HMMA.16816.F32 R36, R92.reuse, R186, R36 ;  /* 0x000000ba5c24723c */ /* 0x040fe20000001824 */
[----:B------:R-:W4:Y:S07]  /*a290*/  LDSM.16.M88.4 R184, [R235+0x9800] ;  /* 0x00980000ebb8783b */ /* 0x000f2e0000000200 */
        /* <DEDUP_REMOVED lines=12> */
[C---:B-----5:R-:W-:Y:S08]  /*a360*/  HMMA.16816.F32 R24, R92.reuse, R172, R24 ;  /* 0x000000ac5c18723c */ /* 0x060ff00000001818 */
[----:B------:R-:W-:Y:S01]  /*a370*/  HMMA.16816.F32 R20, R92, R174, R20 ;  /* 0x000000ae5c14723c */ /* 0x000fe20000001814 */
[----:B------:R-:W5:Y:S07]  /*a380*/  LDSM.16.M88.4 R172, [R166+0x5800] ;  /* 0x00580000a6ac783b */ /* 0x000f6e0000000200 */
[----:B------:R-:W-:Y:S08]  /*a390*/  HMMA.16816.F32 R188, R196, R184, RZ ;  /* 0x000000b8c4bc723c */ /* 0x000ff000000018ff */
[C---:B-1----:R-:W-:Y:S08]  /*a3a0*/  HMMA.16816.F32 R76, R92.reuse, R178, R76 ;  /* 0x000000b25c4c723c */ /* 0x042ff0000000184c */
[C---:B--2---:R-:W-:Y:S08]  /*a3b0*/  HMMA.16816.F32 R116, R92.reuse, R88, R116 ;  /* 0x000000585c74723c */ /* 0x044ff00000001874 */
        /* <DEDUP_REMOVED lines=11> */
[C---:B------:R-:W-:Y:S02]  /*a470*/  ISETP.GE.AND P4, PT, R84.reuse, R205, PT ;  /* 0x000000cd5400720c */ /* 0x040fe40003f86270 */
[----:B------:R-:W-:Y:S02]  /*a480*/  ISETP.GE.AND P3, PT, R84, R204, PT ;  /* 0x000000cc5400720c */ /* 0x000fe40003f66270 */
[----:B-----5:R-:W-:Y:S01]  /*a490*/  HMMA.16816.F32 R124, R92, R172, R124 ;  /* 0x000000ac5c7c723c */ /* 0x020fe2000000187c */
[----:B------:R-:W-:-:S02]  /*a4a0*/  FSEL R84, R76, -INF , !P6 ;  /* 0xff8000004c547808 */ /* 0x000fc40007000000 */
[CC--:B------:R-:W-:Y:S02]  /*a4b0*/  ISETP.GE.AND P6, PT, R3.reuse, R205.reuse, PT ;  /* 0x000000cd0300720c */ /* 0x0c0fe40003fc6270 */
[-C--:B------:R-:W-:Y:S01]  /*a4c0*/  ISETP.GE.AND P2, PT, R3, R204.reuse, PT ;  /* 0x000000cc0300720c */ /* 0x080fe20003f46270 */
[----:B------:R-:W-:Y:S01]  /*a4d0*/  STL [R1+0x30], R84 ;  /* 0x0000305401007387 */ /* 0x000fe20000100800 */
[C-C-:B------:R-:W-:Y:S01]  /*a4e0*/  LOP3.LUT R3, R211.reuse, 0x30, R206.reuse, 0xfe, !PT ;  /* 0x00000030d3037812 */ /* 0x140fe200078efece */
[C---:B------:R-:W-:Y:S01]  /*a4f0*/  HMMA.16816.F32 R120, R92.reuse, R174, R120 ;  /* 0x000000ae5c78723c */ /* 0x040fe20000001878 */
[----:B------:R-:W-:Y:S01]  /*a500*/  LOP3.LUT R76, R211, 0x28, R206, 0xfe, !PT ;  /* 0x00000028d34c7812 */ /* 0x000fe200078efece */
[----:B------:R-:W3:Y:S03]  /*a510*/  LDSM.16.M88.4 R172, [R166+0x6800] ;  /* 0x00680000a6ac783b */ /* 0x000ee60000000200 */
[C---:B------:R-:W-:Y:S01]  /*a520*/  ISETP.GE.AND P5, PT, R76.reuse, R205, PT ;  /* 0x000000cd4c00720c */ /* 0x040fe20003fa6270 */
[----:B------:R-:W-:Y:S01]  /*a530*/  STL [R1+0x2c], R78 ;  /* 0x00002c4e01007387 */ /* 0x000fe20000100800 */
[----:B------:R-:W-:Y:S01]  /*a540*/  ISETP.GE.AND P1, PT, R76, R204, PT ;  /* 0x000000cc4c00720c */ /* 0x000fe20003f26270 */
[C---:B-1----:R-:W-:Y:S02]  /*a550*/  HMMA.16816.F32 R100, R92.reuse, R88, R100 ;  /* 0x000000585c64723c */ /* 0x042fe40000001864 */
[----:B------:R1:W-:Y:S04]  /*a560*/  STL [R1+0x28], R72 ;  /* 0x0000284801007387 */ /* 0x0003e80000100800 */
[----:B------:R-:W-:Y:S02]  /*a570*/  STL [R1+0x20], R74 ;  /* 0x0000204a01007387 */ /* 0x000fe40000100800 */
[----:B------:R-:W-:Y:S02]  /*a580*/  HMMA.16816.F32 R200, R92, R90, R200 ;  /* 0x0000005a5cc8723c */ /* 0x000fe400000018c8 */
[----:B------:R-:W4:Y:S01]  /*a590*/  LDSM.16.M88.4 R88, [R166+0x7800] ;  /* 0x00780000a658783b */ /* 0x000f220000000200 */
[----:B------:R-:W-:-:S05]  /*a5a0*/  DEPBAR.LE SB0, 0x0 ;  /* 0x000080000000791a */ /* 0x000fca0000000000 */
[----:B------:R-:W-:Y:S08]  /*a5b0*/  HMMA.16816.F32 R80, R92, R176, R80 ;  /* 0x000000b05c50723c */ /* 0x000ff00000001850 */
[----:B--2---:R-:W-:Y:S01]  /*a5c0*/  HMMA.16816.F32 R188, R96, R180, R188 ;  /* 0x000000b460bc723c */ /* 0x004fe200000018bc */
[----:B-1----:R-:W-:Y:S02]  /*a5d0*/  FSEL R72, R68, -INF , !P4 ;  /* 0xff80000044487808 */ /* 0x002fe40006000000 */
[----:B------:R-:W-:-:S02]  /*a5e0*/  FSEL R68, R70, -INF , !P3 ;  /* 0xff80000046447808 */ /* 0x000fc40005800000 */
[C---:B------:R-:W-:Y:S01]  /*a5f0*/  ISETP.GE.AND P4, PT, R3.reuse, R205, PT ;  /* 0x000000cd0300720c */ /* 0x040fe20003f86270 */
[----:B------:R-:W-:Y:S04]  /*a600*/  STL [R1+0x24], R72 ;  /* 0x0000244801007387 */ /* 0x000fe80000100800 */
[----:B------:R-:W-:Y:S01]  /*a610*/  BAR.SYNC.DEFER_BLOCKING 0x0 ;  /* 0x0000000000007b1d */ /* 0x000fe20000010000 */
[----:B------:R-:W-:Y:S01]  /*a620*/  ISETP.GE.AND P3, PT, R3, R204, PT ;  /* 0x000000cc0300720c */ /* 0x000fe20003f66270 */
[----:B---3--:R-:W-:Y:S01]  /*a630*/  HMMA.16816.F32 R108, R92, R172, R108 ;  /* 0x000000ac5c6c723c */ /* 0x008fe2000000186c */
[----:B------:R-:W-:Y:S02]  /*a640*/  LOP3.LUT R3, R211, 0x38, R206, 0xfe, !PT ;  /* 0x00000038d3037812 */ /* 0x000fe400078efece */
[----:B------:R-:W-:Y:S01]  /*a650*/  FSEL R70, R64, -INF , !P6 ;  /* 0xff80000040467808 */ /* 0x000fe20007000000 */
[----:B------:R1:W-:Y:S01]  /*a660*/  STL [R1+0x1c], R68 ;  /* 0x00001c4401007387 */ /* 0x0003e20000100800 */
[----:B------:R-:W-:-:S02]  /*a670*/  FSEL R64, R66, -INF , !P2 ;  /* 0xff80000042407808 */ /* 0x000fc40005000000 */
[C---:B------:R-:W-:Y:S01]  /*a680*/  ISETP.GE.AND P6, PT, R3.reuse, R205, PT ;  /* 0x000000cd0300720c */ /* 0x040fe20003fc6270 */
[----:B------:R-:W-:Y:S01]  /*a690*/  STL [R1+0x18], R70 ;  /* 0x0000184601007387 */ /* 0x000fe20000100800 */
[----:B------:R-:W-:Y:S01]  /*a6a0*/  ISETP.GE.AND P2, PT, R3, R204, PT ;  /* 0x000000cc0300720c */ /* 0x000fe20003f46270 */
[C---:B------:R-:W-:Y:S01]  /*a6b0*/  HMMA.16816.F32 R104, R92.reuse, R174, R104 ;  /* 0x000000ae5c68723c */ /* 0x040fe20000001868 */
[----:B------:R-:W-:Y:S01]  /*a6c0*/  FSEL R3, R60, -INF , !P5 ;  /* 0xff8000003c037808 */ /* 0x000fe20006800000 */
[----:B------:R-:W-:Y:S01]  /*a6d0*/  STL [R1+0x10], R64 ;  /* 0x0000104001007387 */ /* 0x000fe20000100800 */
[----:B------:R-:W-:Y:S02]  /*a6e0*/  FSEL R60, R62, -INF , !P1 ;  /* 0xff8000003e3c7808 */ /* 0x000fe40004800000 */
[----:B------:R-:W-:Y:S01]  /*a6f0*/  FSEL R250, R58, -INF , !P3 ;  /* 0xff8000003afa7808 */ /* 0x000fe20005800000 */
[----:B------:R2:W-:Y:S01]  /*a700*/  STL [R1+0x14], R3 ;  /* 0x0000140301007387 */ /* 0x0005e20000100800 */
[----:B------:R-:W-:Y:S01]  /*a710*/  FSEL R52, R52, -INF , !P6 ;  /* 0xff80000034347808 */ /* 0x000fe20007000000 */
[----:B----4-:R-:W-:Y:S01]  /*a720*/  HMMA.16816.F32 R188, R92, R88, R188 ;  /* 0x000000585cbc723c */ /* 0x010fe200000018bc */
[----:B------:R-:W-:Y:S01]  /*a730*/  FSEL R241, R54, -INF , !P2 ;  /* 0xff80000036f17808 */ /* 0x000fe20005000000 */
[----:B------:R3:W-:Y:S06]  /*a740*/  STL [R1+0xc], R60 ;  /* 0x00000c3c01007387 */ /* 0x0007ec0000100800 */
[----:B------:R-:W-:Y:S01]  /*a750*/  HMMA.16816.F32 R184, R196, R186, RZ ;  /* 0x000000bac4b8723c */ /* 0x000fe200000018ff */
[----:B-1----:R-:W-:-:S04]  /*a760*/  LOP3.LUT R68, R211, 0x40, R206, 0xfe, !PT ;  /* 0x00000040d3447812 */ /* 0x002fc800078efece */
[C---:B------:R-:W-:Y:S02]  /*a770*/  ISETP.GE.AND P5, PT, R68.reuse, R205, PT ;  /* 0x000000cd4400720c */ /* 0x040fe40003fa6270 */
[----:B------:R-:W-:Y:S02]  /*a780*/  ISETP.GE.AND P1, PT, R68, R204, PT ;  /* 0x000000cc4400720c */ /* 0x000fe40003f26270 */
[----:B------:R-:W-:Y:S02]  /*a790*/  FSEL R210, R48, -INF , !P5 ;  /* 0xff80000030d27808 */ /* 0x000fe40006800000 */
[C-C-:B------:R-:W-:Y:S02]  /*a7a0*/  LOP3.LUT R48, R211.reuse, 0x60, R206.reuse, 0xfe, !PT ;  /* 0x00000060d3307812 */ /* 0x140fe400078efece */
[----:B--2---:R-:W-:Y:S02]  /*a7b0*/  LOP3.LUT R3, R211, 0x48, R206, 0xfe, !PT ;  /* 0x00000048d3037812 */ /* 0x004fe400078efece */
[----:B------:R-:W-:-:S02]  /*a7c0*/  FSEL R208, R50, -INF , !P1 ;  /* 0xff80000032d07808 */ /* 0x000fc40004800000 */
[----:B---3--:R-:W-:Y:S02]  /*a7d0*/  FSEL R60, R56, -INF , !P4 ;  /* 0xff800000383c7808 */ /* 0x008fe40006000000 */
[CC--:B------:R-:W-:Y:S02]  /*a7e0*/  ISETP.GE.AND P4, PT, R3.reuse, R205.reuse, PT ;  /* 0x000000cd0300720c */ /* 0x0c0fe40003f86270 */
[----:B------:R-:W-:Y:S01]  /*a7f0*/  ISETP.GE.AND P3, PT, R3, R204, PT ;  /* 0x000000cc0300720c */ /* 0x000fe20003f66270 */
[----:B------:R1:W-:Y:S01]  /*a800*/  STL [R1+0x8], R60 ;  /* 0x0000083c01007387 */ /* 0x0003e20000100800 */
[C-C-:B------:R-:W-:Y:S01]  /*a810*/  LOP3.LUT R3, R211.reuse, 0x58, R206.reuse, 0xfe, !PT ;  /* 0x00000058d3037812 */ /* 0x140fe200078efece */
[----:B------:R-:W-:Y:S01]  /*a820*/  HMMA.16816.F32 R184, R192, R86, R184 ;  /* 0x00000056c0b8723c */ /* 0x000fe200000018b8 */
[----:B------:R-:W-:Y:S01]  /*a830*/  LOP3.LUT R56, R211, 0x50, R206, 0xfe, !PT ;  /* 0x00000050d3387812 */ /* 0x000fe200078efece */
[----:B------:R2:W-:Y:S01]  /*a840*/  STL [R1+0x4], R52 ;  /* 0x0000043401007387 */ /* 0x0005e20000100800 */
[----:B------:R-:W-:-:S02]  /*a850*/  ISETP.GE.AND P5, PT, R3, R205, PT ;  /* 0x000000cd0300720c */ /* 0x000fc40003fa6270 */
[C---:B------:R-:W-:Y:S02]  /*a860*/  ISETP.GE.AND P6, PT, R56.reuse, R205, PT ;  /* 0x000000cd3800720c */ /* 0x040fe40003fc6270 */
[-C--:B------:R-:W-:Y:S02]  /*a870*/  ISETP.GE.AND P2, PT, R56, R204.reuse, PT ;  /* 0x000000cc3800720c */ /* 0x080fe40003f46270 */
[----:B------:R-:W-:Y:S02]  /*a880*/  ISETP.GE.AND P1, PT, R3, R204, PT ;  /* 0x000000cc0300720c */ /* 0x000fe40003f26270 */
[----:B------:R-:W-:Y:S02]  /*a890*/  LOP3.LUT R3, R211, 0x68, R206, 0xfe, !PT ;  /* 0x00000068d3037812 */ /* 0x000fe400078efece */
[----:B------:R-:W-:Y:S02]  /*a8a0*/  FSEL R207, R46, -INF , !P3 ;  /* 0xff8000002ecf7808 */ /* 0x000fe40005800000 */
[----:B------:R-:W-:-:S02]  /*a8b0*/  FSEL R209, R44, -INF , !P4 ;  /* 0xff8000002cd17808 */ /* 0x000fc40006000000 */
[C---:B------:R-:W-:Y:S02]  /*a8c0*/  ISETP.GE.AND P3, PT, R48.reuse, R204, PT ;  /* 0x000000cc3000720c */ /* 0x040fe40003f66270 */
[----:B------:R-:W-:Y:S02]  /*a8d0*/  ISETP.GE.AND P4, PT, R48, R205, PT ;  /* 0x000000cd3000720c */ /* 0x000fe40003f86270 */
[----:B------:R-:W-:Y:S02]  /*a8e0*/  FSEL R180, R36, -INF , !P5 ;  /* 0xff80000024b47808 */ /* 0x000fe40006800000 */
[----:B------:R-:W-:Y:S01]  /*a8f0*/  FSEL R181, R40, -INF , !P6 ;  /* 0xff80000028b57808 */ /* 0x000fe20007000000 */
[----:B------:R-:W-:Y:S01]  /*a900*/  HMMA.16816.F32 R184, R96, R182, R184 ;  /* 0x000000b660b8723c */ /* 0x000fe200000018b8 */
[----:B------:R-:W-:Y:S02]  /*a910*/  FSEL R179, R42, -INF , !P2 ;  /* 0xff8000002ab37808 */ /* 0x000fe40005000000 */
[----:B------:R-:W-:-:S02]  /*a920*/  LOP3.LUT R36, R211, 0x78, R206, 0xfe, !PT ;  /* 0x00000078d3247812 */ /* 0x000fc400078efece */
[CC--:B------:R-:W-:Y:S02]  /*a930*/  ISETP.GE.AND P6, PT, R3.reuse, R205.reuse, PT ;  /* 0x000000cd0300720c */ /* 0x0c0fe40003fc6270 */
[----:B------:R-:W-:Y:S02]  /*a940*/  ISETP.GE.AND P2, PT, R3, R204, PT ;  /* 0x000000cc0300720c */ /* 0x000fe40003f46270 */
[----:B------:R-:W-:Y:S01]  /*a950*/  FSEL R3, R34, -INF , !P3 ;  /* 0xff80000022037808 */ /* 0x000fe20005800000 */
[----:B------:R-:W-:Y:S01]  /*a960*/  IMAD.SHL.U32 R34, R242, 0x100, RZ ;  /* 0x00000100f2227824 */ /* 0x000fe200078e00ff */
[----:B------:R-:W-:Y:S02]  /*a970*/  LOP3.LUT R40, R211, 0x70, R206, 0xfe, !PT ;  /* 0x00000070d3287812 */ /* 0x000fe400078efece */
[----:B------:R-:W-:Y:S02]  /*a980*/  FSEL R173, R32, -INF , !P4 ;  /* 0xff80000020ad7808 */ /* 0x000fe40006000000 */
[----:B------:R-:W-:-:S02]  /*a990*/  ISETP.GE.AND P4, PT, R36, R205, PT ;  /* 0x000000cd2400720c */ /* 0x000fc40003f86270 */
[----:B------:R-:W-:Y:S02]  /*a9a0*/  LOP3.LUT R32, R211, 0x80, R206, 0xfe, !PT ;  /* 0x00000080d3207812 */ /* 0x000fe400078efece */
[----:B------:R-:W-:Y:S02]  /*a9b0*/  FSEL R178, R38, -INF , !P1 ;  /* 0xff80000026b27808 */ /* 0x000fe40004800000 */
[CC--:B------:R-:W-:Y:S02]  /*a9c0*/  ISETP.GE.AND P5, PT, R40.reuse, R205.reuse, PT ;  /* 0x000000cd2800720c */ /* 0x0c0fe40003fa6270 */
[----:B------:R-:W-:Y:S01]  /*a9d0*/  ISETP.GE.AND P1, PT, R40, R204, PT ;  /* 0x000000cc2800720c */ /* 0x000fe20003f26270 */
[----:B------:R-:W-:Y:S01]  /*a9e0*/  HMMA.16816.F32 R184, R92, R90, R184 ;  /* 0x0000005a5cb8723c */ /* 0x000fe200000018b8 */
[----:B------:R-:W-:Y:S02]  /*a9f0*/  FSEL R56, R28, -INF , !P6 ;  /* 0xff8000001c387808 */ /* 0x000fe40007000000 */
[----:B------:R-:W-:-:S02]  /*aa00*/  ISETP.GE.AND P6, PT, R32, R205, PT ;  /* 0x000000cd2000720c */ /* 0x000fc40003fc6270 */
[----:B------:R-:W-:Y:S02]  /*aa10*/  FSEL R58, R30, -INF , !P2 ;  /* 0xff8000001e3a7808 */ /* 0x000fe40005000000 */
[--C-:B------:R-:W-:Y:S02]  /*aa20*/  LOP3.LUT R28, R34, 0x88, R206.reuse, 0xfe, !PT ;  /* 0x00000088221c7812 */ /* 0x100fe400078efece */
[----:B------:R-:W-:Y:S02]  /*aa30*/  FSEL R64, R20, -INF , !P4 ;  /* 0xff80000014407808 */ /* 0x000fe40006000000 */
[C-C-:B------:R-:W-:Y:S02]  /*aa40*/  LOP3.LUT R30, R34.reuse, 0x90, R206.reuse, 0xfe, !PT ;  /* 0x00000090221e7812 */ /* 0x140fe400078efece */
[----:B------:R-:W-:Y:S02]  /*aa50*/  LOP3.LUT R20, R34, 0x98, R206, 0xfe, !PT ;  /* 0x0000009822147812 */ /* 0x000fe400078efece */
[----:B-1----:R-:W-:-:S02]  /*aa60*/  FSEL R60, R24, -INF , !P5 ;  /* 0xff800000183c7808 */ /* 0x002fc40006800000 */
[----:B------:R-:W-:Y:S02]  /*aa70*/  FSEL R62, R26, -INF , !P1 ;  /* 0xff8000001a3e7808 */ /* 0x000fe40004800000 */
[-C--:B------:R-:W-:Y:S02]  /*aa80*/  ISETP.GE.AND P3, PT, R36, R204.reuse, PT ;  /* 0x000000cc2400720c */ /* 0x080fe40003f66270 */
[-C--:B------:R-:W-:Y:S02]  /*aa90*/  ISETP.GE.AND P2, PT, R32, R204.reuse, PT ;  /* 0x000000cc2000720c */ /* 0x080fe40003f46270 */
[C---:B------:R-:W-:Y:S02]  /*aaa0*/  ISETP.GE.AND P5, PT, R28.reuse, R205, PT ;  /* 0x000000cd1c00720c */ /* 0x040fe40003fa6270 */
[----:B------:R-:W-:Y:S02]  /*aab0*/  ISETP.GE.AND P1, PT, R28, R204, PT ;  /* 0x000000cc1c00720c */ /* 0x000fe40003f26270 */
[----:B------:R-:W-:-:S02]  /*aac0*/  FSEL R68, R16, -INF , !P6 ;  /* 0xff80000010447808 */ /* 0x000fc40007000000 */
[-C--:B------:R-:W-:Y:S02]  /*aad0*/  ISETP.GE.AND P4, PT, R30, R205.reuse, PT ;  /* 0x000000cd1e00720c */ /* 0x080fe40003f86270 */
[----:B------:R-:W-:Y:S02]  /*aae0*/  ISETP.GE.AND P6, PT, R20, R205, PT ;  /* 0x000000cd1400720c */ /* 0x000fe40003fc6270 */
[----:B------:R-:W-:Y:S02]  /*aaf0*/  LOP3.LUT R16, R34, 0xa0, R206, 0xfe, !PT ;  /* 0x000000a022107812 */ /* 0x000fe400078efece */
[----:B------:R-:W-:Y:S02]  /*ab00*/  FSEL R66, R22, -INF , !P3 ;  /* 0xff80000016427808 */ /* 0x000fe40005800000 */
[----:B------:R-:W-:Y:S02]  /*ab10*/  FSEL R70, R18, -INF , !P2 ;  /* 0xff80000012467808 */ /* 0x000fe40005000000 */
[----:B------:R-:W-:-:S02]  /*ab20*/  FSEL R72, R12, -INF , !P5 ;  /* 0xff8000000c487808 */ /* 0x000fc40006800000 */
[----:B------:R-:W-:Y:S02]  /*ab30*/  FSEL R74, R14, -INF , !P1 ;  /* 0xff8000000e4a7808 */ /* 0x000fe40004800000 */
[-C--:B------:R-:W-:Y:S02]  /*ab40*/  ISETP.GE.AND P3, PT, R30, R204.reuse, PT ;  /* 0x000000cc1e00720c */ /* 0x080fe40003f66270 */
[-C--:B------:R-:W-:Y:S02]  /*ab50*/  ISETP.GE.AND P2, PT, R20, R204.reuse, PT ;  /* 0x000000cc1400720c */ /* 0x080fe40003f46270 */
[C---:B------:R-:W-:Y:S02]  /*ab60*/  ISETP.GE.AND P5, PT, R16.reuse, R205, PT ;  /* 0x000000cd1000720c */ /* 0x040fe40003fa6270 */
[----:B------:R-:W-:Y:S02]  /*ab70*/  ISETP.GE.AND P1, PT, R16, R204, PT ;  /* 0x000000cc1000720c */ /* 0x000fe40003f26270 */
[----:B------:R-:W-:-:S02]  /*ab80*/  FSEL R76, R8, -INF , !P4 ;  /* 0xff800000084c7808 */ /* 0x000fc40006000000 */
[----:B------:R-:W-:Y:S02]  /*ab90*/  FSEL R84, R4, -INF , !P6 ;  /* 0xff80000004547808 */ /* 0x000fe40007000000 */
[C-C-:B------:R-:W-:Y:S02]  /*aba0*/  LOP3.LUT R12, R34.reuse, 0xa8, R206.reuse, 0xfe, !PT ;  /* 0x000000a8220c7812 */ /* 0x140fe400078efece */
[C-C-:B------:R-:W-:Y:S02]  /*abb0*/  LOP3.LUT R8, R34.reuse, 0xb0, R206.reuse, 0xfe, !PT ;  /* 0x000000b022087812 */ /* 0x140fe400078efece */
[----:B------:R-:W-:Y:S02]  /*abc0*/  LOP3.LUT R4, R34, 0xb8, R206, 0xfe, !PT ;  /* 0x000000b822047812 */ /* 0x000fe400078efece */
        /* <DEDUP_REMOVED lines=8> */
[C---:B------:R-:W-:Y:S02]  /*ac50*/  ISETP.GE.AND P5, PT, R4.reuse, R205, PT ;  /* 0x000000cd0400720c */ /* 0x040fe40003fa6270 */
[----:B------:R-:W-:Y:S02]  /*ac60*/  ISETP.GE.AND P1, PT, R4, R204, PT ;  /* 0x000000cc0400720c */ /* 0x000fe40003f26270 */
        /* <DEDUP_REMOVED lines=20> */
[----:B------:R-:W-:Y:S02]  /*adb0*/  LOP3.LUT R4, R34, 0xe8, R206, 0xfe, !PT ;  /* 0x000000e822047812 */ /* 0x000fe400078efece */
[----:B------:R-:W-:-:S02]  /*adc0*/  FSEL R108, R108, -INF , !P5 ;  /* 0xff8000006c6c7808 */ /* 0x000fc40006800000 */
[----:B------:R-:W-:Y:S02]  /*add0*/  FSEL R110, R110, -INF , !P1 ;  /* 0xff8000006e6e7808 */ /* 0x000fe40004800000 */
[C---:B------:R-:W-:Y:S02]  /*ade0*/  ISETP.GE.AND P5, PT, R4.reuse, R205, PT ;  /* 0x000000cd0400720c */ /* 0x040fe40003fa6270 */
[----:B------:R-:W-:Y:S02]  /*adf0*/  ISETP.GE.AND P1, PT, R4, R204, PT ;  /* 0x000000cc0400720c */ /* 0x000fe40003f26270 */
[C-C-:B------:R-:W-:Y:S02]  /*ae00*/  LOP3.LUT R4, R34.reuse, 0xf0, R206.reuse, 0xfe, !PT ;  /* 0x000000f022047812 */ /* 0x140fe400078efece */
[C---:B------:R-:W-:Y:S02]  /*ae10*/  LOP3.LUT R12, R34.reuse, R206, RZ, 0xfc, !PT ;  /* 0x000000ce220c7212 */ /* 0x040fe400078efcff */
[----:B------:R-:W-:-:S02]  /*ae20*/  LOP3.LUT R6, R34, 0xe0, R206, 0xfe, !PT ;  /* 0x000000e022067812 */ /* 0x000fc400078efece */
[----:B------:R-:W-:Y:S02]  /*ae30*/  FSEL R104, R104, -INF , !P4 ;  /* 0xff80000068687808 */ /* 0x000fe40006000000 */
[----:B------:R-:W-:Y:S02]  /*ae40*/  FSEL R106, R106, -INF , !P3 ;  /* 0xff8000006a6a7808 */ /* 0x000fe40005800000 */
[C---:B------:R-:W-:Y:S02]  /*ae50*/  ISETP.GE.AND P4, PT, R4.reuse, R205, PT ;  /* 0x000000cd0400720c */ /* 0x040fe40003f86270 */
[----:B------:R-:W-:Y:S02]  /*ae60*/  ISETP.GE.AND P3, PT, R4, R204, PT ;  /* 0x000000cc0400720c */ /* 0x000fe40003f66270 */
[----:B------:R-:W-:Y:S02]  /*ae70*/  IADD3 R4, R12, 0x1, RZ ;  /* 0x000000010c047810 */ /* 0x000fe40007ffe0ff */
[----:B------:R-:W-:-:S02]  /*ae80*/  FSEL R112, R112, -INF , !P6 ;  /* 0xff80000070707808 */ /* 0x000fc40007000000 */
[----:B------:R-:W-:Y:S02]  /*ae90*/  FSEL R114, R114, -INF , !P2 ;  /* 0xff80000072727808 */ /* 0x000fe40005000000 */
[CC--:B------:R-:W-:Y:S02]  /*aea0*/  ISETP.GE.AND P6, PT, R6.reuse, R205.reuse, PT ;  /* 0x000000cd0600720c */ /* 0x0c0fe40003fc6270 */
[----:B------:R-:W-:Y:S02]  /*aeb0*/  ISETP.GE.AND P2, PT, R6, R204, PT ;  /* 0x000000cc0600720c */ /* 0x000fe40003f46270 */
[----:B------:R-:W-:Y:S02]  /*aec0*/  IADD3 R6, R12, 0x9, RZ ;  /* 0x000000090c067810 */ /* 0x000fe40007ffe0ff */
[----:B------:R-:W-:Y:S02]  /*aed0*/  FSEL R116, R200, -INF , !P5 ;  /* 0xff800000c8747808 */ /* 0x000fe40006800000 */
[----:B------:R-:W-:-:S02]  /*aee0*/  ISETP.GE.AND P5, PT, R4, R205, PT ;  /* 0x000000cd0400720c */ /* 0x000fc40003fa6270 */
[----:B------:R-:W-:Y:S02]  /*aef0*/  FSEL R118, R202, -INF , !P1 ;  /* 0xff800000ca767808 */ /* 0x000fe40004800000 */
[----:B------:R-:W-:Y:S02]  /*af00*/  FSEL R172, R188, -INF , !P4 ;  /* 0xff800000bcac7808 */ /* 0x000fe40006000000 */
[----:B------:R-:W-:Y:S02]  /*af10*/  ISETP.GE.AND P1, PT, R4, R204, PT ;  /* 0x000000cc0400720c */ /* 0x000fe40003f26270 */
[----:B------:R-:W-:Y:S02]  /*af20*/  ISETP.GE.AND P4, PT, R6, R205, PT ;  /* 0x000000cd0600720c */ /* 0x000fe40003f86270 */
[----:B------:R-:W-:Y:S02]  /*af30*/  IADD3 R4, R12, 0x11, RZ ;  /* 0x000000110c047810 */ /* 0x000fe40007ffe0ff */
[----:B------:R-:W-:-:S02]  /*af40*/  FSEL R10, R81, -INF , !P5 ;  /* 0xff800000510a7808 */ /* 0x000fc40006800000 */
[-C--:B------:R-:W-:Y:S02]  /*af50*/  ISETP.GE.AND P5, PT, R6, R204.reuse, PT ;  /* 0x000000cc0600720c */ /* 0x080fe40003fa6270 */
[----:B------:R-:W-:Y:S02]  /*af60*/  IADD3 R14, R12, 0x19, RZ ;  /* 0x000000190c0e7810 */ /* 0x000fe40007ffe0ff */
[----:B------:R-:W-:Y:S02]  /*af70*/  FSEL R6, R83, -INF , !P1 ;  /* 0xff80000053067808 */ /* 0x000fe40004800000 */
[----:B------:R-:W-:Y:S02]  /*af80*/  FSEL R8, R77, -INF , !P4 ;  /* 0xff8000004d087808 */ /* 0x000fe40006000000 */
[C---:B------:R-:W-:Y:S02]  /*af90*/  ISETP.GE.AND P1, PT, R4.reuse, R205, PT ;  /* 0x000000cd0400720c */ /* 0x040fe40003f26270 */
[----:B------:R-:W-:-:S02]  /*afa0*/  ISETP.GE.AND P4, PT, R4, R204, PT ;  /* 0x000000cc0400720c */ /* 0x000fc40003f86270 */
[----:B------:R-:W-:Y:S02]  /*afb0*/  FSEL R4, R79, -INF , !P5 ;  /* 0xff8000004f047808 */ /* 0x000fe40006800000 */
        /* <DEDUP_REMOVED lines=11> */
[----:B--2---:R-:W-:Y:S02]  /*b070*/  FSEL R52, R65, -INF , !P4 ;  /* 0xff80000041347808 */ /* 0x004fe40006000000 */
        /* <DEDUP_REMOVED lines=20> */
[----:B------:R-:W-:Y:S02]  /*b1c0*/  LOP3.LUT R206, R34, 0xf8, R206, 0xfe, !PT ;  /* 0x000000f822ce7812 */ /* 0x000fe400078efece */
        /* <DEDUP_REMOVED lines=10> */
[C---:B------:R-:W-:Y:S02]  /*b270*/  ISETP.GE.AND P6, PT, R206.reuse, R205, PT ;  /* 0x000000cdce00720c */ /* 0x040fe40003fc6270 */
[----:B------:R-:W-:Y:S02]  /*b280*/  ISETP.GE.AND P2, PT, R206, R204, PT ;  /* 0x000000ccce00720c */ /* 0x000fe40003f46270 */
[----:B------:R-:W-:Y:S02]  /*b290*/  FSEL R251, R47, -INF , !P1 ;  /* 0xff8000002ffb7808 */ /* 0x000fe40004800000 */
[----:B------:R-:W-:-:S02]  /*b2a0*/  FSEL R249, R41, -INF , !P4 ;  /* 0xff80000029f97808 */ /* 0x000fc40006000000 */
[----:B------:R-:W-:Y:S02]  /*b2b0*/  FSEL R206, R43, -INF , !P5 ;  /* 0xff8000002bce7808 */ /* 0x000fe40006800000 */
[CC--:B------:R-:W-:Y:S02]  /*b2c0*/  ISETP.GE.AND P1, PT, R14.reuse, R205.reuse, PT ;  /* 0x000000cd0e00720c */ /* 0x0c0fe40003f26270 */
[----:B------:R-:W-:Y:S02]  /*b2d0*/  ISETP.GE.AND P4, PT, R14, R204, PT ;  /* 0x000000cc0e00720c */ /* 0x000fe40003f86270 */
[----:B------:R-:W-:Y:S02]  /*b2e0*/  ISETP.GE.AND P5, PT, R16, R205, PT ;  /* 0x000000cd1000720c */ /* 0x000fe40003fa6270 */
[----:B------:R-:W-:Y:S02]  /*b2f0*/  IADD3 R14, R12, 0x69, RZ ;  /* 0x000000690c0e7810 */ /* 0x000fe40007ffe0ff */
[----:B------:R-:W-:-:S02]  /*b300*/  FSEL R211, R37, -INF , !P1 ;  /* 0xff80000025d37808 */ /* 0x000fc40004800000 */
[----:B------:R-:W-:Y:S02]  /*b310*/  FSEL R202, R39, -INF , !P4 ;  /* 0xff80000027ca7808 */ /* 0x000fe40006000000 */
[----:B------:R-:W-:Y:S02]  /*b320*/  FSEL R200, R33, -INF , !P5 ;  /* 0xff80000021c87808 */ /* 0x000fe40006800000 */
[-C--:B------:R-:W-:Y:S02]  /*b330*/  ISETP.GE.AND P1, PT, R16, R204.reuse, PT ;  /* 0x000000cc1000720c */ /* 0x080fe40003f26270 */
[C---:B------:R-:W-:Y:S02]  /*b340*/  ISETP.GE.AND P4, PT, R14.reuse, R205, PT ;  /* 0x000000cd0e00720c */ /* 0x040fe40003f86270 */
[----:B------:R-:W-:Y:S02]  /*b350*/  ISETP.GE.AND P5, PT, R14, R204, PT ;  /* 0x000000cc0e00720c */ /* 0x000fe40003fa6270 */
[----:B------:R-:W-:-:S02]  /*b360*/  IADD3 R14, R12, 0x71, RZ ;  /* 0x000000710c0e7810 */ /* 0x000fc40007ffe0ff */
[----:B------:R-:W-:Y:S02]  /*b370*/  FSEL R196, R35, -INF , !P1 ;  /* 0xff80000023c47808 */ /* 0x000fe40004800000 */
[----:B------:R-:W-:Y:S02]  /*b380*/  IADD3 R16, R12, 0x79, RZ ;  /* 0x000000790c107810 */ /* 0x000fe40007ffe0ff */
[C---:B------:R-:W-:Y:S02]  /*b390*/  ISETP.GE.AND P1, PT, R14.reuse, R205, PT ;  /* 0x000000cd0e00720c */ /* 0x040fe40003f26270 */
        /* <DEDUP_REMOVED lines=9> */
[----:B------:R-:W-:Y:S02]  /*b430*/  FSEL R176, R21, -INF , !P5 ;  /* 0xff80000015b07808 */ /* 0x000fe40006800000 */
[CC--:B------:R-:W-:Y:S02]  /*b440*/  ISETP.GE.AND P4, PT, R14.reuse, R205.reuse, PT ;  /* 0x000000cd0e00720c */ /* 0x0c0fe40003f86270 */
[----:B------:R-:W-:Y:S02]  /*b450*/  ISETP.GE.AND P5, PT, R14, R204, PT ;  /* 0x000000cc0e00720c */ /* 0x000fe40003fa6270 */
[----:B------:R-:W-:Y:S02]  /*b460*/  FSEL R174, R23, -INF , !P1 ;  /* 0xff80000017ae7808 */ /* 0x000fe40004800000 */
[----:B------:R-:W-:Y:S02]  /*b470*/  IADD3 R14, R12, 0x91, RZ ;  /* 0x000000910c0e7810 */ /* 0x000fe40007ffe0ff */
[----:B------:R-:W-:-:S02]  /*b480*/  ISETP.GE.AND P1, PT, R16, R205, PT ;  /* 0x000000cd1000720c */ /* 0x000fc40003f26270 */
[----:B------:R-:W-:Y:S02]  /*b490*/  FSEL R57, R17, -INF , !P4 ;  /* 0xff80000011397808 */ /* 0x000fe40006000000 */
[----:B------:R-:W-:Y:S02]  /*b4a0*/  FSEL R59, R19, -INF , !P5 ;  /* 0xff800000133b7808 */ /* 0x000fe40006800000 */
[----:B------:R-:W-:Y:S02]  /*b4b0*/  ISETP.GE.AND P4, PT, R16, R204, PT ;  /* 0x000000cc1000720c */ /* 0x000fe40003f86270 */
[----:B------:R-:W-:Y:S02]  /*b4c0*/  ISETP.GE.AND P5, PT, R14, R205, PT ;  /* 0x000000cd0e00720c */ /* 0x000fe40003fa6270 */
[----:B------:R-:W-:Y:S02]  /*b4d0*/  FSEL R61, R13, -INF , !P1 ;  /* 0xff8000000d3d7808 */ /* 0x000fe40004800000 */
[----:B------:R-:W-:-:S02]  /*b4e0*/  IADD3 R13, R12, 0x99, RZ ;  /* 0x000000990c0d7810 */ /* 0x000fc40007ffe0ff */
        /* <DEDUP_REMOVED lines=12> */
[----:B------:R-:W-:Y:S02]  /*b5b0*/  ISETP.GE.AND P5, PT, R9, R205, PT ;  /* 0x000000cd0900720c */ /* 0x000fe40003fa6270 */
        /* <DEDUP_REMOVED lines=37> */
[-C--:B------:R-:W-:Y:S02]  /*b810*/  ISETP.GE.AND P1, PT, R7, R204.reuse, PT ;  /* 0x000000cc0700720c */ /* 0x080fe40003f26270 */
[----:B------:R-:W-:Y:S02]  /*b820*/  FSEL R91, R101, -INF , !P4 ;  /* 0xff800000655b7808 */ /* 0x000fe40006000000 */
[----:B------:R-:W-:Y:S02]  /*b830*/  ISETP.GE.AND P4, PT, R5, R204, PT ;  /* 0x000000cc0500720c */ /* 0x000fe40003f86270 */
[----:B------:R-:W-:-:S02]  /*b840*/  FSEL R90, R107, -INF , !P1 ;  /* 0xff8000006b5a7808 */ /* 0x000fc40004800000 */
[-C--:B------:R-:W-:Y:S02]  /*b850*/  ISETP.GE.AND P1, PT, R5, R205.reuse, PT ;  /* 0x000000cd0500720c */ /* 0x080fe40003f26270 */
[C---:B------:R-:W-:Y:S02]  /*b860*/  IADD3 R7, R12.reuse, 0xf1, RZ ;  /* 0x000000f10c077810 */ /* 0x040fe40007ffe0ff */
[----:B------:R-:W-:Y:S02]  /*b870*/  FSEL R94, R203, -INF , !P4 ;  /* 0xff800000cb5e7808 */ /* 0x000fe40006000000 */
[----:B------:R-:W-:Y:S02]  /*b880*/  ISETP.GE.AND P4, PT, R12, R205, PT ;  /* 0x000000cd0c00720c */ /* 0x000fe40003f86270 */
[----:B------:R-:W-:Y:S02]  /*b890*/  FSEL R92, R103, -INF , !P5 ;  /* 0xff800000675c7808 */ /* 0x000fe40006800000 */
[----:B------:R-:W-:-:S02]  /*b8a0*/  FSEL R93, R201, -INF , !P1 ;  /* 0xff800000c95d7808 */ /* 0x000fc40004800000 */
[C---:B------:R-:W-:Y:S02]  /*b8b0*/  ISETP.GE.AND P5, PT, R7.reuse, R205, PT ;  /* 0x000000cd0700720c */ /* 0x040fe40003fa6270 */
[----:B------:R-:W-:Y:S02]  /*b8c0*/  ISETP.GE.AND P1, PT, R7, R204, PT ;  /* 0x000000cc0700720c */ /* 0x000fe40003f26270 */
[----:B------:R-:W-:Y:S02]  /*b8d0*/  FSEL R7, R80, -INF , !P4 ;  /* 0xff80000050077808 */ /* 0x000fe40006000000 */
[----:B------:R-:W-:Y:S02]  /*b8e0*/  ISETP.GT.AND P4, PT, R242, R238, PT ;  /* 0x000000eef200720c */ /* 0x000fe40003f84270 */
[----:B------:R-:W-:Y:S02]  /*b8f0*/  IADD3 R5, R12, 0xf9, RZ ;  /* 0x000000f90c057810 */ /* 0x000fe40007ffe0ff */
[----:B------:R-:W-:-:S02]  /*b900*/  FSEL R95, R190, -INF , !P3 ;  /* 0xff800000be5f7808 */ /* 0x000fc40005800000 */
[-C--:B------:R-:W-:Y:S02]  /*b910*/  ISETP.GE.AND P3, PT, R12, R204.reuse, PT ;  /* 0x000000cc0c00720c */ /* 0x080fe40003f66270 */
[----:B------:R-:W-:Y:S02]  /*b920*/  FSEL R101, R189, -INF , !P5 ;  /* 0xff800000bd657808 */ /* 0x000fe40006800000 */
[----:B------:R-:W-:Y:S02]  /*b930*/  FSEL R103, R191, -INF , !P1 ;  /* 0xff800000bf677808 */ /* 0x000fe40004800000 */
[C---:B------:R-:W-:Y:S02]  /*b940*/  ISETP.GE.AND P5, PT, R5.reuse, R205, PT ;  /* 0x000000cd0500720c */ /* 0x040fe40003fa6270 */
[----:B------:R-:W-:Y:S02]  /*b950*/  ISETP.GE.AND P1, PT, R5, R204, PT ;  /* 0x000000cc0500720c */ /* 0x000fe40003f26270 */
[----:B------:R-:W-:-:S02]  /*b960*/  FSEL R5, R82, -INF , !P3 ;  /* 0xff80000052057808 */ /* 0x000fc40005800000 */
[----:B------:R-:W-:Y:S02]  /*b970*/  FSEL R80, R184, -INF , !P6 ;  /* 0xff800000b8507808 */ /* 0x000fe40007000000 */
[----:B------:R-:W-:Y:S02]  /*b980*/  FSEL R82, R186, -INF , !P2 ;  /* 0xff800000ba527808 */ /* 0x000fe40005000000 */
[----:B------:R-:W-:Y:S02]  /*b990*/  FSEL R107, R185, -INF , !P5 ;  /* 0xff800000b96b7808 */ /* 0x000fe40006800000 */
[----:B------:R-:W-:Y:S01]  /*b9a0*/  FSEL R113, R187, -INF , !P1 ;  /* 0xff800000bb717808 */ /* 0x000fe20004800000 */
[----:B------:R-:W-:Y:S05]  /*b9b0*/  @!P4 BRA `(.L_x_3432) ;  /* 0x000007c00000c947 */ /* 0x000fea0003800000 */
[----:B------:R-:W-:Y:S01]  /*b9c0*/  ULDC UR6, c[0x0][0x198] ;  /* 0x0000660000067ab9 */ /* 0x000fe20000000800 */
[----:B------:R-:W-:Y:S05]  /*b9d0*/  @!P0 BRA `(.L_x_3433) ;  /* 0x000003a000008947 */ /* 0x000fea0003800000 */
[----:B------:R-:W-:Y:S02]  /*b9e0*/  IABS R9, c[0x0][0x2d0] ;  /* 0x0000b40000097a13 */ /* 0x000fe40000000000 */
[----:B------:R-:W-:-:S02]  /*b9f0*/  IADD3 R16, R34, -0x100, RZ ;  /* 0xffffff0022107810 */ /* 0x000fc40007ffe0ff */
[----:B------:R-:W1:Y:S01]  /*ba00*/  I2F.RP R18, R9 ;  /* 0x0000000900127306 */ /* 0x000e620000209400 */
[----:B------:R-:W-:Y:S02]  /*ba10*/  IABS R14, R34 ;  /* 0x00000022000e7213 */ /* 0x000fe40000000000 */
[----:B------:R-:W-:Y:S02]  /*ba20*/  IABS R12, R16 ;  /* 0x00000010000c7213 */ /* 0x000fe40000000000 */
[----:B------:R-:W-:-:S03]  /*ba30*/  LOP3.LUT R16, R16, c[0x0][0x2d0], RZ, 0x3c, !PT ;  /* 0x0000b40010107a12 */ /* 0x000fc600078e3cff */
        /* <DEDUP_REMOVED lines=25> */
[----:B------:R-:W-:-:S03]  /*bbd0*/  ISETP.NE.AND P2, PT, RZ, c[0x0][0x2d0], PT ;  /* 0x0000b400ff007a0c */ /* 0x000fc60003f45270 */
        /* <DEDUP_REMOVED lines=26> */
.L_x_3433:
[----:B------:R-:W-:-:S04]  /*bd80*/  ULEA UR5, -UR6, URZ, 0x8 ;  /* 0x0000003f06057291 */ /* 0x000fc8000f8e413f */
[----:B------:R-:W-:Y:S02]  /*bd90*/  USHF.R.S32.HI UR4, URZ, 0x1f, UR5 ;  /* 0x0000001f3f047899 */ /* 0x000fe40008011405 */
[----:B------:R-:W-:-:S04]  /*bda0*/  MOV R14, UR5 ;  /* 0x00000005000e7c02 */ /* 0x000fc80008000f00 */
[----:B------:R-:W-:Y:S02]  /*bdb0*/  MOV R11, UR4 ;  /* 0x00000004000b7c02 */ /* 0x000fe40008000f00 */
.L_x_3434:
        /* <DEDUP_REMOVED lines=60> */
.L_x_3432:
[----:B------:R-:W2:Y:S04]  /*c180*/  LDL.LU R9, [R1+0x4] ;  /* 0x0000040001097983 */ /* 0x000ea80000300800 */
[----:B---3--:R-:W3:Y:S04]  /*c190*/  LDL.LU R16, [R1+0x30] ;  /* 0x0000300001107983 */ /* 0x008ee80000300800 */
[----:B------:R-:W4:Y:S04]  /*c1a0*/  LDL.LU R15, [R1+0x2c] ;  /* 0x00002c00010f7983 */ /* 0x000f280000300800 */
[----:B------:R-:W5:Y:S04]  /*c1b0*/  LDL.LU R14, [R1+0x28] ;  /* 0x00002800010e7983 */ /* 0x000f680000300800 */
[----:B------:R-:W5:Y:S04]  /*c1c0*/  LDL.LU R24, [R1+0x24] ;  /* 0x0000240001187983 */ /* 0x000f680000300800 */
[----:B------:R-:W5:Y:S01]  /*c1d0*/  LDL.LU R32, [R1+0x20] ;  /* 0x0000200001207983 */ /* 0x000f620000300800 */
[----:B------:R-:W-:-:S03]  /*c1e0*/  MOV R198, R40 ;  /* 0x0000002800c67202 */ /* 0x000fc60000000f00 */
[----:B------:R-:W5:Y:S04]  /*c1f0*/  LDL.LU R49, [R1+0x18] ;  /* 0x0000180001317983 */ /* 0x000f680000300800 */
[----:B------:R-:W5:Y:S04]  /*c200*/  LDL.LU R53, [R1+0x14] ;  /* 0x0000140001357983 */ /* 0x000f680000300800 */
[----:B------:R-:W5:Y:S04]  /*c210*/  LDL.LU R40, [R1+0x1c] ;  /* 0x00001c0001287983 */ /* 0x000f680000300800 */
[----:B------:R-:W5:Y:S01]  /*c220*/  LDL.LU R191, [R1+0x8] ;  /* 0x0000080001bf7983 */ /* 0x000f620000300800 */
[----:B------:R-:W-:-:S03]  /*c230*/  MOV R190, R38 ;  /* 0x0000002600be7202 */ /* 0x000fc60000000f00 */
        /* <DEDUP_REMOVED lines=151> */
[----:B------:R-:W-:Y:S02]  /*cbb0*/  FMUL.FTZ R131, R165, c[0x0][0x23c] ;  /* 0x00008f00a5837a20 */ /* 0x000fe40000410000 */
        /* <DEDUP_REMOVED lines=97> */
[----:B------:R-:W-:Y:S03]  /*d1d0*/  LDSM.16.MT88.4 R52, [R226+0xa800] ;  /* 0x00a80000e234783b */ /* 0x000fe60000004200 */
[----:B------:R-:W-:Y:S01]  /*d1e0*/  HMMA.16816.F32 R8, R8, R30, R144 ;  /* 0x0000001e0808723c */ /* 0x000fe20000001890 */
[----:B------:R-:W1:Y:S07]  /*d1f0*/  LDSM.16.MT88.4 R28, [R227+0xa800] ;  /* 0x00a80000e31c783b */ /* 0x000e6e0000004200 */
        /* <DEDUP_REMOVED lines=9> */
[----:B------:R-:W3:Y:S08]  /*d290*/  MUFU.EX2 R136, R136 ;  /* 0x0000008800887308 */ /* 0x000ef00000000800 */
[----:B------:R-:W-:Y:S08]  /*d2a0*/  MUFU.EX2 R138, R138 ;  /* 0x0000008a008a7308 */ /* 0x000ff00000000800 */
[----:B------:R-:W-:Y:S08]  /*d2b0*/  MUFU.EX2 R139, R139 ;  /* 0x0000008b008b7308 */ /* 0x000ff00000000800 */
[----:B------:R-:W-:Y:S08]  /*d2c0*/  MUFU.EX2 R140, R140 ;  /* 0x0000008c008c7308 */ /* 0x000ff00000000800 */
[----:B------:R-:W5:Y:S08]  /*d2d0*/  MUFU.EX2 R141, R141 ;  /* 0x0000008d008d7308 */ /* 0x000f700000000800 */
[----:B------:R-:W-:Y:S08]  /*d2e0*/  MUFU.EX2 R142, R142 ;  /* 0x0000008e008e7308 */ /* 0x000ff00000000800 */
[----:B------:R-:W1:Y:S01]  /*d2f0*/  MUFU.EX2 R143, R143 ;  /* 0x0000008f008f7308 */ /* 0x000e620000000800 */
[C---:B----4-:R-:W-:Y:S08]  /*d300*/  HMMA.16816.F32 R24, R48.reuse, R40, R24 ;  /* 0x000000283018723c */ /* 0x050ff00000001818 */
[C---:B------:R-:W-:Y:S01]  /*d310*/  HMMA.16816.F32 R4, R48.reuse, R42, R4 ;  /* 0x0000002a3004723c */ /* 0x040fe20000001804 */
[----:B------:R-:W4:Y:S07]  /*d320*/  LDSM.16.MT88.4 R40, [R228+0xb000] ;  /* 0x00b00000e428783b */ /* 0x000f2e0000004200 */
[C---:B-1----:R-:W-:Y:S08]  /*d330*/  HMMA.16816.F32 R32, R48.reuse, R28, R32 ;  /* 0x0000001c3020723c */ /* 0x042ff00000001820 */
[C---:B------:R-:W-:Y:S01]  /*d340*/  HMMA.16816.F32 R20, R48.reuse, R30, R20 ;  /* 0x0000001e3014723c */ /* 0x040fe20000001814 */
[----:B------:R-:W1:Y:S07]  /*d350*/  LDSM.16.MT88.4 R28, [R227+0xb000] ;  /* 0x00b00000e31c783b */ /* 0x000e6e0000004200 */
[C---:B------:R-:W-:Y:S08]  /*d360*/  HMMA.16816.F32 R44, R48.reuse, R52, R44 ;  /* 0x00000034302c723c */ /* 0x040ff0000000182c */
[----:B------:R-:W-:Y:S01]  /*d370*/  HMMA.16816.F32 R8, R48, R54, R8 ;  /* 0x000000363008723c */ /* 0x000fe20000001808 */
[----:B------:R-:W1:Y:S06]  /*d380*/  LDSM.16.MT88.4 R52, [R226+0xb000] ;  /* 0x00b00000e234783b */ /* 0x000e6c0000004200 */
[----:B---3--:R-:W-:-:S02]  /*d390*/  F2FP.PACK_AB R48, R136, R137 ;  /* 0x000000898830723e */ /* 0x008fc400000000ff */
[----:B-----5:R-:W-:Y:S02]  /*d3a0*/  F2FP.PACK_AB R49, R141, R140 ;  /* 0x0000008c8d31723e */ /* 0x020fe400000000ff */
[----:B------:R-:W-:Y:S02]  /*d3b0*/  F2FP.PACK_AB R50, R139, R138 ;  /* 0x0000008a8b32723e */ /* 0x000fe400000000ff */
[----:B------:R-:W-:-:S07]  /*d3c0*/  F2FP.PACK_AB R51, R143, R142 ;  /* 0x0000008e8f33723e */ /* 0x000fce00000000ff */
[C---:B--2---:R-:W-:Y:S08]  /*d3d0*/  HMMA.16816.F32 R12, R48.reuse, R36, R12 ;  /* 0x00000024300c723c */ /* 0x044ff0000000180c */
[----:B------:R-:W-:Y:S01]  /*d3e0*/  HMMA.16816.F32 R16, R48, R38, R16 ;  /* 0x000000263010723c */ /* 0x000fe20000001810 */
[----:B------:R-:W2:Y:S01]  /*d3f0*/  LDSM.16.MT88.4 R36, [R230+0xb800] ;  /* 0x00b80000e624783b */ /* 0x000ea20000004200 */
        /* <DEDUP_REMOVED lines=9> */
[C---:B----4-:R-:W-:Y:S01]  /*d490*/  HMMA.16816.F32 R24, R48.reuse, R40, R24 ;  /* 0x000000283018723c */ /* 0x050fe20000001818 */
[----:B------:R-:W-:Y:S01]  /*d4a0*/  FFMA.FTZ R154, R210, c[0x0][0x23c], -R131 ;  /* 0x00008f00d29a7a23 */ /* 0x000fe20000010883 */
[----:B------:R-:W3:Y:S05]  /*d4b0*/  LDL.LU R189, [R1] ;  /* 0x0000000001bd7983 */ /* 0x000eea0000300800 */
[----:B------:R-:W4:Y:S08]  /*d4c0*/  MUFU.EX2 R144, R144 ;  /* 0x0000009000907308 */ /* 0x000f300000000800 */
[----:B------:R-:W-:Y:S08]  /*d4d0*/  MUFU.EX2 R146, R146 ;  /* 0x0000009200927308 */ /* 0x000ff00000000800 */
[----:B------:R-:W-:Y:S08]  /*d4e0*/  MUFU.EX2 R147, R147 ;  /* 0x0000009300937308 */ /* 0x000ff00000000800 */
[----:B------:R-:W-:Y:S08]  /*d4f0*/  MUFU.EX2 R148, R148 ;  /* 0x0000009400947308 */ /* 0x000ff00000000800 */
[----:B------:R-:W5:Y:S08]  /*d500*/  MUFU.EX2 R149, R149 ;  /* 0x0000009500957308 */ /* 0x000f700000000800 */
[----:B------:R-:W-:Y:S08]  /*d510*/  MUFU.EX2 R150, R150 ;  /* 0x0000009600967308 */ /* 0x000ff00000000800 */
[----:B------:R-:W2:Y:S01]  /*d520*/  MUFU.EX2 R151, R151 ;  /* 0x0000009700977308 */ /* 0x000ea20000000800 */
[C---:B------:R-:W-:Y:S01]  /*d530*/  HMMA.16816.F32 R4, R48.reuse, R42, R4 ;  /* 0x0000002a3004723c */ /* 0x040fe20000001804 */
[----:B------:R-:W2:Y:S07]  /*d540*/  LDSM.16.MT88.4 R40, [R228+0xb800] ;  /* 0x00b80000e428783b */ /* 0x000eae0000004200 */
[C---:B-1----:R-:W-:Y:S08]  /*d550*/  HMMA.16816.F32 R32, R48.reuse, R28, R32 ;  /* 0x0000001c3020723c */ /* 0x042ff00000001820 */
[C---:B------:R-:W-:Y:S01]  /*d560*/  HMMA.16816.F32 R20, R48.reuse, R30, R20 ;  /* 0x0000001e3014723c */ /* 0x040fe20000001814 */
[----:B------:R-:W1:Y:S07]  /*d570*/  LDSM.16.MT88.4 R28, [R227+0xb800] ;  /* 0x00b80000e31c783b */ /* 0x000e6e0000004200 */
[C---:B------:R-:W-:Y:S08]  /*d580*/  HMMA.16816.F32 R44, R48.reuse, R52, R44 ;  /* 0x00000034302c723c */ /* 0x040ff0000000182c */
[----:B------:R-:W-:Y:S01]  /*d590*/  HMMA.16816.F32 R8, R48, R54, R8 ;  /* 0x000000363008723c */ /* 0x000fe20000001808 */
[----:B------:R-:W1:Y:S06]  /*d5a0*/  LDSM.16.MT88.4 R52, [R226+0xb800] ;  /* 0x00b80000e234783b */ /* 0x000e6c0000004200 */
[----:B----4-:R-:W-:-:S02]  /*d5b0*/  F2FP.PACK_AB R48, R144, R145 ;  /* 0x000000919030723e */ /* 0x010fc400000000ff */
[----:B-----5:R-:W-:Y:S02]  /*d5c0*/  F2FP.PACK_AB R49, R149, R148 ;  /* 0x000000949531723e */ /* 0x020fe400000000ff */
[----:B------:R-:W-:Y:S02]  /*d5d0*/  F2FP.PACK_AB R50, R147, R146 ;  /* 0x000000929332723e */ /* 0x000fe400000000ff */
[----:B--2---:R-:W-:-:S07]  /*d5e0*/  F2FP.PACK_AB R51, R151, R150 ;  /* 0x000000969733723e */ /* 0x004fce00000000ff */
[C---:B------:R-:W-:Y:S08]  /*d5f0*/  HMMA.16816.F32 R12, R48.reuse, R36, R12 ;  /* 0x00000024300c723c */ /* 0x040ff0000000180c */
[----:B------:R-:W-:Y:S01]  /*d600*/  HMMA.16816.F32 R16, R48, R38, R16 ;  /* 0x000000263010723c */ /* 0x000fe20000001810 */
[----:B------:R-:W2:Y:S01]  /*d610*/  LDSM.16.MT88.4 R36, [R230+0xc000] ;  /* 0x00c00000e624783b */ /* 0x000ea20000004200 */
[----:B------:R-:W-:-:S02]  /*d620*/  FFMA.FTZ R153, R184, c[0x0][0x23c], -R131 ;  /* 0x00008f00b8997a23 */ /* 0x000fc40000010883 */
[--C-:B------:R-:W-:Y:S02]  /*d630*/  FFMA.FTZ R155, R209, c[0x0][0x23c], -R131.reuse ;  /* 0x00008f00d19b7a23 */ /* 0x100fe40000010883 */
[----:B------:R-:W-:Y:S02]  /*d640*/  FFMA.FTZ R157, R183, c[0x0][0x23c], -R131 ;  /* 0x00008f00b79d7a23 */ /* 0x000fe40000010883 */
[--C-:B------:R-:W-:Y:S02]  /*d650*/  FFMA.FTZ R158, R208, c[0x0][0x23c], -R121.reuse ;  /* 0x00008f00d09e7a23 */ /* 0x100fe40000010879 */
[--C-:B------:R-:W-:Y:S02]  /*d660*/  FFMA.FTZ R159, R182, c[0x0][0x23c], -R121.reuse ;  /* 0x00008f00b69f7a23 */ /* 0x100fe40000010879 */
[--C-:B------:R-:W-:Y:S02]  /*d670*/  FFMA.FTZ R161, R207, c[0x0][0x23c], -R121.reuse ;  /* 0x00008f00cfa17a23 */ /* 0x100fe40000010879 */
[----:B------:R-:W-:Y:S01]  /*d680*/  FFMA.FTZ R162, R251, c[0x0][0x23c], -R121 ;  /* 0x00008f00fba27a23 */ /* 0x000fe20000010879 */
[----:B------:R-:W-:Y:S08]  /*d690*/  MUFU.EX2 R154, R154 ;  /* 0x0000009a009a7308 */ /* 0x000ff00000000800 */
[----:B------:R-:W4:Y:S08]  /*d6a0*/  MUFU.EX2 R153, R153 ;  /* 0x0000009900997308 */ /* 0x000f300000000800 */
        /* <DEDUP_REMOVED lines=230> */
[----:B------:R-:W-:Y:S01]  /*e510*/  HMMA.16816.F32 R24, R48, R40, R24 ;  /* 0x000000283018723c */ /* 0x000fe20000001818 */
[----:B---3--:R-:W-:-:S07]  /*e520*/  FFMA.FTZ R129, R189, R171, R129 ;  /* 0x000000abbd817223 */ /* 0x008fce0000010081 */
[C---:B------:R-:W-:Y:S01]  /*e530*/  HMMA.16816.F32 R4, R48.reuse, R42, R4 ;  /* 0x0000002a3004723c */ /* 0x040fe20000001804 */
[----:B------:R-:W3:Y:S07]  /*e540*/  LDSM.16.MT88.4 R40, [R228+0xf800] ;  /* 0x00f80000e428783b */ /* 0x000eee0000004200 */
        /* <DEDUP_REMOVED lines=9> */
[----:B------:R-:W-:Y:S01]  /*e5e0*/  F2FP.PACK_AB R51, R87, R122 ;  /* 0x0000007a5733723e */ /* 0x000fe200000000ff */
[----:B------:R-:W-:Y:S02]  /*e5f0*/  FADD.FTZ R129, R127, R129 ;  /* 0x000000817f817221 */ /* 0x000fe40000010000 */
[----:B------:R-:W-:-:S04]  /*e600*/  FFMA.FTZ R119, R252, R169, R119 ;  /* 0x000000a9fc777223 */ /* 0x000fc80000010077 */
[----:B--2---:R-:W-:Y:S01]  /*e610*/  HMMA.16816.F32 R12, R48, R36, R12 ;  /* 0x00000024300c723c */ /* 0x004fe2000000180c */
[----:B------:R-:W-:-:S07]  /*e620*/  FADD.FTZ R129, R125, R129 ;  /* 0x000000817d817221 */ /* 0x000fce0000010000 */
[----:B------:R-:W-:Y:S01]  /*e630*/  HMMA.16816.F32 R16, R48, R38, R16 ;  /* 0x000000263010723c */ /* 0x000fe20000001810 */
[----:B------:R-:W2:Y:S01]  /*e640*/  LDSM.16.MT88.4 R36, [R230+0x10000] ;  /* 0x01000000e624783b */ /* 0x000ea20000004200 */
        /* <DEDUP_REMOVED lines=8> */
[--C-:B------:R-:W-:Y:S02]  /*e6d0*/  FFMA.FTZ R97, R97, c[0x0][0x23c], -R121.reuse ;  /* 0x00008f0061617a23 */ /* 0x100fe40000010879 */
[--C-:B------:R-:W-:Y:S02]  /*e6e0*/  FFMA.FTZ R114, R114, c[0x0][0x23c], -R121.reuse ;  /* 0x00008f0072727a23 */ /* 0x100fe40000010879 */
[----:B------:R-:W-:-:S02]  /*e6f0*/  FFMA.FTZ R99, R99, c[0x0][0x23c], -R121 ;  /* 0x00008f0063637a23 */ /* 0x000fc40000010879 */
[----:B------:R-:W-:Y:S02]  /*e700*/  FADD.FTZ R123, R0, R123 ;  /* 0x0000007b007b7221 */ /* 0x000fe40000010000 */
[----:B------:R-:W-:Y:S02]  /*e710*/  FADD.FTZ R115, R2, R115 ;  /* 0x0000007302737221 */ /* 0x000fe40000010000 */
[----:B------:R-:W-:Y:S01]  /*e720*/  FADD.FTZ R123, R160, R123 ;  /* 0x0000007ba07b7221 */ /* 0x000fe20000010000 */
[----:B------:R-:W-:Y:S01]  /*e730*/  MUFU.EX2 R88, R88 ;  /* 0x0000005800587308 */ /* 0x000fe20000000800 */
[----:B------:R-:W-:Y:S02]  /*e740*/  FADD.FTZ R132, R132, R115 ;  /* 0x0000007384847221 */ /* 0x000fe40000010000 */
[----:B------:R-:W-:-:S05]  /*e750*/  FADD.FTZ R156, R156, R123 ;  /* 0x0000007b9c9c7221 */ /* 0x000fca0000010000 */
        /* <DEDUP_REMOVED lines=12> */
[C---:B---3--:R-:W-:Y:S01]  /*e820*/  HMMA.16816.F32 R24, R48.reuse, R40, R24 ;  /* 0x000000283018723c */ /* 0x048fe20000001818 */
[----:B------:R-:W-:Y:S02]  /*e830*/  FADD.FTZ R137, R136, R137 ;  /* 0x0000008988897221 */ /* 0x000fe40000010000 */
[----:B------:R-:W-:Y:S02]  /*e840*/  FADD.FTZ R140, R140, R134 ;  /* 0x000000868c8c7221 */ /* 0x000fe40000010000 */
[----:B------:R-:W-:Y:S01]  /*e850*/  FADD.FTZ R138, R138, R137 ;  /* 0x000000898a8a7221 */ /* 0x000fe20000010000 */
[----:B------:R-:W-:Y:S02]  /*e860*/  LDSM.16.MT88.4 R132, [R228+0x11800] ;  /* 0x01180000e484783b */ /* 0x000fe40000004200 */
[----:B------:R-:W-:Y:S02]  /*e870*/  HMMA.16816.F32 R4, R48, R42, R4 ;  /* 0x0000002a3004723c */ /* 0x000fe40000001804 */
[----:B------:R-:W3:Y:S01]  /*e880*/  LDSM.16.MT88.4 R40, [R228+0x10000] ;  /* 0x01000000e428783b */ /* 0x000ee20000004200 */
[----:B------:R-:W-:-:S05]  /*e890*/  FADD.FTZ R140, R141, R140 ;  /* 0x0000008c8d8c7221 */ /* 0x000fca0000010000 */
[----:B-1----:R-:W-:Y:S01]  /*e8a0*/  HMMA.16816.F32 R32, R48, R28, R32 ;  /* 0x0000001c3020723c */ /* 0x002fe20000001820 */
[----:B------:R-:W-:-:S07]  /*e8b0*/  FADD.FTZ R138, R139, R138 ;  /* 0x0000008a8b8a7221 */ /* 0x000fce0000010000 */
        /* <DEDUP_REMOVED lines=10> */
[----:B------:R-:W-:-:S04]  /*e960*/  FADD.FTZ R138, R145, R138 ;  /* 0x0000008a918a7221 */ /* 0x000fc80000010000 */
[----:B--2---:R-:W-:Y:S01]  /*e970*/  HMMA.16816.F32 R12, R48, R36, R12 ;  /* 0x00000024300c723c */ /* 0x004fe2000000180c */
[----:B------:R-:W-:-:S07]  /*e980*/  FADD.FTZ R142, R143, R142 ;  /* 0x0000008e8f8e7221 */ /* 0x000fce0000010000 */
[----:B------:R-:W-:Y:S01]  /*e990*/  HMMA.16816.F32 R16, R48, R38, R16 ;  /* 0x000000263010723c */ /* 0x000fe20000001810 */
[----:B------:R-:W2:Y:S01]  /*e9a0*/  LDSM.16.MT88.4 R36, [R230+0x10800] ;  /* 0x01080000e624783b */ /* 0x000ea20000004200 */
[----:B------:R-:W-:Y:S02]  /*e9b0*/  FADD.FTZ R144, R144, R138 ;  /* 0x0000008a90907221 */ /* 0x000fe40000010000 */
[----:B------:R-:W-:Y:S01]  /*e9c0*/  FADD.FTZ R142, R148, R142 ;  /* 0x0000008e948e7221 */ /* 0x000fe20000010000 */
[----:B------:R-:W-:Y:S01]  /*e9d0*/  LDSM.16.MT88.4 R136, [R227+0x11800] ;  /* 0x01180000e388783b */ /* 0x000fe20000004200 */
[----:B------:R-:W-:Y:S02]  /*e9e0*/  FADD.FTZ R144, R146, R144 ;  /* 0x0000009092907221 */ /* 0x000fe40000010000 */
[--C-:B------:R-:W-:Y:S02]  /*e9f0*/  FFMA.FTZ R108, R108, c[0x0][0x23c], -R131.reuse ;  /* 0x00008f006c6c7a23 */ /* 0x100fe40000010883 */
[----:B------:R-:W-:-:S02]  /*ea00*/  FFMA.FTZ R109, R109, c[0x0][0x23c], -R131 ;  /* 0x00008f006d6d7a23 */ /* 0x000fc40000010883 */
[--C-:B------:R-:W-:Y:S02]  /*ea10*/  FFMA.FTZ R104, R104, c[0x0][0x23c], -R131.reuse ;  /* 0x00008f0068687a23 */ /* 0x100fe40000010883 */
[----:B------:R-:W-:Y:S02]  /*ea20*/  FFMA.FTZ R105, R105, c[0x0][0x23c], -R131 ;  /* 0x00008f0069697a23 */ /* 0x000fe40000010883 */
[--C-:B------:R-:W-:Y:S02]  /*ea30*/  FFMA.FTZ R110, R110, c[0x0][0x23c], -R121.reuse ;  /* 0x00008f006e6e7a23 */ /* 0x100fe40000010879 */
[--C-:B------:R-:W-:Y:S02]  /*ea40*/  FFMA.FTZ R0, R106, c[0x0][0x23c], -R121.reuse ;  /* 0x00008f006a007a23 */ /* 0x100fe40000010879 */
[----:B------:R-:W-:Y:S02]  /*ea50*/  FFMA.FTZ R90, R90, c[0x0][0x23c], -R121 ;  /* 0x00008f005a5a7a23 */ /* 0x000fe40000010879 */
[----:B------:R-:W-:-:S02]  /*ea60*/  FADD.FTZ R149, R149, R142 ;  /* 0x0000008e95957221 */ /* 0x000fc40000010000 */
[----:B------:R-:W-:Y:S02]  /*ea70*/  FFMA.FTZ R111, R111, c[0x0][0x23c], -R121 ;  /* 0x00008f006f6f7a23 */ /* 0x000fe40000010879 */
        /* <DEDUP_REMOVED lines=17> */
[----:B---3--:R-:W-:Y:S01]  /*eb90*/  HMMA.16816.F32 R24, R48, R40, R24 ;  /* 0x000000283018723c */ /* 0x008fe20000001818 */
[----:B------:R-:W-:Y:S02]  /*eba0*/  FADD.FTZ R159, R161, R159 ;  /* 0x0000009fa19f7221 */ /* 0x000fe40000010000 */
[----:B------:R-:W-:-:S05]  /*ebb0*/  FADD.FTZ R157, R181, R157 ;  /* 0x0000009db59d7221 */ /* 0x000fca0000010000 */
[C---:B------:R-:W-:Y:S01]  /*ebc0*/  HMMA.16816.F32 R4, R48.reuse, R42, R4 ;  /* 0x0000002a3004723c */ /* 0x040fe20000001804 */
[----:B------:R-:W-:Y:S01]  /*ebd0*/  FADD.FTZ R162, R162, R159 ;  /* 0x0000009fa2a27221 */ /* 0x000fe20000010000 */
[----:B------:R-:W3:Y:S06]  /*ebe0*/  LDSM.16.MT88.4 R40, [R227+0x10800] ;  /* 0x01080000e328783b */ /* 0x000eec0000004200 */
[----:B-1----:R-:W-:Y:S01]  /*ebf0*/  HMMA.16816.F32 R32, R48, R28, R32 ;  /* 0x0000001c3020723c */ /* 0x002fe20000001820 */
[----:B------:R-:W-:-:S07]  /*ec00*/  FADD.FTZ R163, R163, R157 ;  /* 0x0000009da3a37221 */ /* 0x000fce0000010000 */
[C---:B------:R-:W-:Y:S08]  /*ec10*/  HMMA.16816.F32 R20, R48.reuse, R30, R20 ;  /* 0x0000001e3014723c */ /* 0x040ff00000001814 */
[C---:B------:R-:W-:Y:S08]  /*ec20*/  HMMA.16816.F32 R44, R48.reuse, R52, R44 ;  /* 0x00000034302c723c */ /* 0x040ff0000000182c */
[----:B------:R-:W-:Y:S01]  /*ec30*/  HMMA.16816.F32 R8, R48, R54, R8 ;  /* 0x000000363008723c */ /* 0x000fe20000001808 */
[----:B------:R-:W-:Y:S01]  /*ec40*/  FADD.FTZ R162, R179, R162 ;  /* 0x000000a2b3a27221 */ /* 0x000fe20000010000 */
[----:B------:R-:W-:Y:S01]  /*ec50*/  LDSM.16.MT88.4 R28, [R228+0x10800] ;  /* 0x01080000e41c783b */ /* 0x000fe20000004200 */
[----:B------:R-:W-:-:S02]  /*ec60*/  FFMA.FTZ R92, R92, c[0x0][0x23c], -R121 ;  /* 0x00008f005c5c7a23 */ /* 0x000fc40000010879 */
[----:B------:R-:W-:Y:S01]  /*ec70*/  FFMA.FTZ R94, R94, c[0x0][0x23c], -R121 ;  /* 0x00008f005e5e7a23 */ /* 0x000fe20000010879 */
[----:B------:R-:W-:Y:S01]  /*ec80*/  LDSM.16.MT88.4 R156, [R230+0x11800] ;  /* 0x01180000e69c783b */ /* 0x000fe20000004200 */
[----:B----4-:R-:W-:Y:S02]  /*ec90*/  F2FP.PACK_AB R48, R109, R108 ;  /* 0x0000006c6d30723e */ /* 0x010fe400000000ff */
        /* <DEDUP_REMOVED lines=25> */
[----:B---3--:R-:W-:Y:S01]  /*ee30*/  HMMA.16816.F32 R32, R48, R40, R32 ;  /* 0x000000283020723c */ /* 0x008fe20000001820 */
[----:B------:R-:W-:-:S02]  /*ee40*/  FADD.FTZ R175, R66, R175 ;  /* 0x000000af42af7221 */ /* 0x000fc40000010000 */
[----:B------:R-:W-:Y:S02]  /*ee50*/  FADD.FTZ R68, R68, R176 ;  /* 0x000000b044447221 */ /* 0x000fe40000010000 */
[----:B------:R-:W-:-:S03]  /*ee60*/  FADD.FTZ R174, R174, R175 ;  /* 0x000000afaeae7221 */ /* 0x000fc60000010000 */
[----:B------:R-:W-:Y:S01]  /*ee70*/  HMMA.16816.F32 R20, R48, R42, R20 ;  /* 0x0000002a3014723c */ /* 0x000fe20000001814 */
[----:B------:R-:W2:Y:S01]  /*ee80*/  LDSM.16.MT88.4 R40, [R228+0x11000] ;  /* 0x01100000e428783b */ /* 0x000ea20000004200 */
[----:B------:R-:W-:-:S06]  /*ee90*/  FADD.FTZ R68, R57, R68 ;  /* 0x0000004439447221 */ /* 0x000fcc0000010000 */
[----:B-1----:R-:W-:Y:S01]  /*eea0*/  HMMA.16816.F32 R44, R48, R36, R44 ;  /* 0x00000024302c723c */ /* 0x002fe2000000182c */
[----:B------:R-:W-:-:S07]  /*eeb0*/  FADD.FTZ R174, R70, R174 ;  /* 0x000000ae46ae7221 */ /* 0x000fce0000010000 */
[----:B------:R-:W-:Y:S01]  /*eec0*/  HMMA.16816.F32 R8, R48, R38, R8 ;  /* 0x000000263008723c */ /* 0x000fe20000001808 */
[----:B------:R-:W1:Y:S01]  /*eed0*/  LDSM.16.MT88.4 R36, [R227+0x11000] ;  /* 0x01100000e324783b */ /* 0x000e620000004200 */
[----:B------:R-:W-:-:S06]  /*eee0*/  FADD.FTZ R72, R72, R68 ;  /* 0x0000004448487221 */ /* 0x000fcc0000010000 */
[----:B------:R-:W-:Y:S01]  /*eef0*/  HMMA.16816.F32 R24, R48, R28, R24 ;  /* 0x0000001c3018723c */ /* 0x000fe20000001818 */
[--C-:B------:R-:W-:Y:S02]  /*ef00*/  FFMA.FTZ R53, R91, c[0x0][0x23c], -R131.reuse ;  /* 0x00008f005b357a23 */ /* 0x100fe40000010883 */
[----:B------:R-:W-:-:S05]  /*ef10*/  FFMA.FTZ R55, R93, c[0x0][0x23c], -R131 ;  /* 0x00008f005d377a23 */ /* 0x000fca0000010883 */
[----:B------:R-:W-:Y:S01]  /*ef20*/  HMMA.16816.F32 R4, R48, R30, R4 ;  /* 0x0000001e3004723c */ /* 0x000fe20000001804 */
[----:B------:R-:W3:Y:S01]  /*ef30*/  LDSM.16.MT88.4 R28, [R230+0x11000] ;  /* 0x01100000e61c783b */ /* 0x000ee20000004200 */
[----:B------:R-:W-:Y:S02]  /*ef40*/  FADD.FTZ R59, R59, R174 ;  /* 0x000000ae3b3b7221 */ /* 0x000fe40000010000 */
[--C-:B------:R-:W-:Y:S02]  /*ef50*/  FFMA.FTZ R52, R100, c[0x0][0x23c], -R131.reuse ;  /* 0x00008f0064347a23 */ /* 0x100fe40000010883 */
[----:B------:R-:W-:Y:S02]  /*ef60*/  FFMA.FTZ R54, R116, c[0x0][0x23c], -R131 ;  /* 0x00008f0074367a23 */ /* 0x000fe40000010883 */
[--C-:B------:R-:W-:Y:S02]  /*ef70*/  FFMA.FTZ R91, R102, c[0x0][0x23c], -R121.reuse ;  /* 0x00008f00665b7a23 */ /* 0x100fe40000010879 */
[----:B------:R-:W-:-:S02]  /*ef80*/  FFMA.FTZ R93, R118, c[0x0][0x23c], -R121 ;  /* 0x00008f00765d7a23 */ /* 0x000fc40000010879 */
        /* <DEDUP_REMOVED lines=31> */
[----:B------:R-:W-:Y:S02]  /*f180*/  FFMA.FTZ R252, R113, c[0x0][0x23c], -R121 ;  /* 0x00008f0071fc7a23 */ /* 0x000fe40000010879 */
[----:B------:R-:W-:Y:S01]  /*f190*/  FFMA.FTZ R40, R107, c[0x0][0x23c], -R131 ;  /* 0x00008f006b287a23 */ /* 0x000fe20000010883 */
[----:B------:R-:W-:Y:S01]  /*f1a0*/  HMMA.16816.F32 R32, R48, R36, R32 ;  /* 0x000000243020723c */ /* 0x000fe20000001820 */
[----:B------:R-:W-:-:S02]  /*f1b0*/  FFMA.FTZ R41, R95, c[0x0][0x23c], -R121 ;  /* 0x00008f005f297a23 */ /* 0x000fc40000010879 */
[----:B------:R-:W-:-:S04]  /*f1c0*/  FADD.FTZ R170, R75, R170 ;  /* 0x000000aa4baa7221 */ /* 0x000fc80000010000 */
[--C-:B------:R-:W-:Y:S02]  /*f1d0*/  FFMA.FTZ R36, R103, c[0x0][0x23c], -R121.reuse ;  /* 0x00008f0067247a23 */ /* 0x100fe40000010879 */
[----:B------:R-:W-:Y:S02]  /*f1e0*/  FFMA.FTZ R37, R82, c[0x0][0x23c], -R121 ;  /* 0x00008f0052257a23 */ /* 0x000fe40000010879 */
[----:B------:R-:W-:Y:S01]  /*f1f0*/  FADD.FTZ R77, R77, R73 ;  /* 0x000000494d4d7221 */ /* 0x000fe20000010000 */
[----:B---3--:R-:W-:Y:S01]  /*f200*/  HMMA.16816.F32 R12, R48, R28, R12 ;  /* 0x0000001c300c723c */ /* 0x008fe2000000180c */
[----:B------:R-:W-:Y:S01]  /*f210*/  FADD.FTZ R130, R130, R170 ;  /* 0x000000aa82827221 */ /* 0x000fe20000010000 */
[----:B------:R-:W-:Y:S01]  /*f220*/  MUFU.EX2 R3, R3 ;  /* 0x0000000300037308 */ /* 0x000fe20000000800 */
[----:B------:R-:W-:-:S05]  /*f230*/  FADD.FTZ R77, R124, R77 ;  /* 0x0000004d7c4d7221 */ /* 0x000fca0000010000 */
[----:B------:R-:W-:Y:S01]  /*f240*/  HMMA.16816.F32 R16, R48, R30, R16 ;  /* 0x0000001e3010723c */ /* 0x000fe20000001810 */
[----:B------:R-:W1:Y:S01]  /*f250*/  LDSM.16.MT88.4 R28, [R226+0x11000] ;  /* 0x01100000e21c783b */ /* 0x000e620000004200 */
[----:B------:R-:W2:Y:S01]  /*f260*/  MUFU.EX2 R56, R56 ;  /* 0x0000003800387308 */ /* 0x000ea20000000800 */
[----:B------:R-:W-:Y:S02]  /*f270*/  FADD.FTZ R130, R79, R130 ;  /* 0x000000824f827221 */ /* 0x000fe40000010000 */
[----:B------:R-:W-:-:S05]  /*f280*/  FADD.FTZ R81, R81, R77 ;  /* 0x0000004d51517221 */ /* 0x000fca0000010000 */
        /* <DEDUP_REMOVED lines=9> */
[----:B------:R-:W-:Y:S01]  /*f320*/  FADD.FTZ R86, R86, R81 ;  /* 0x0000005156567221 */ /* 0x000fe20000010000 */
[----:B--2---:R-:W-:Y:S01]  /*f330*/  F2FP.PACK_AB R144, R56, R3 ;  /* 0x000000033890723e */ /* 0x004fe200000000ff */
[----:B------:R-:W-:Y:S01]  /*f340*/  FADD.FTZ R83, R122, R83 ;  /* 0x000000537a537221 */ /* 0x000fe20000010000 */
[----:B---3--:R-:W-:Y:S01]  /*f350*/  F2FP.PACK_AB R145, R36, R41 ;  /* 0x000000292491723e */ /* 0x008fe200000000ff */
[----:B------:R-:W-:Y:S01]  /*f360*/  FADD.FTZ R86, R88, R86 ;  /* 0x0000005658567221 */ /* 0x000fe20000010000 */
[----:B------:R-:W-:Y:S01]  /*f370*/  F2FP.PACK_AB R146, R40, R58 ;  /* 0x0000003a2892723e */ /* 0x000fe200000000ff */
[----:B------:R-:W-:Y:S01]  /*f380*/  FADD.FTZ R87, R87, R83 ;  /* 0x0000005357577221 */ /* 0x000fe20000010000 */
[----:B----4-:R-:W-:Y:S01]  /*f390*/  F2FP.PACK_AB R147, R252, R37 ;  /* 0x00000025fc93723e */ /* 0x010fe200000000ff */
[----:B------:R-:W-:-:S02]  /*f3a0*/  FADD.FTZ R96, R96, R86 ;  /* 0x0000005660607221 */ /* 0x000fc40000010000 */
[----:B------:R-:W-:Y:S02]  /*f3b0*/  FADD.FTZ R87, R89, R87 ;  /* 0x0000005759577221 */ /* 0x000fe40000010000 */
[----:B------:R-:W-:Y:S02]  /*f3c0*/  FADD.FTZ R96, R112, R96 ;  /* 0x0000006070607221 */ /* 0x000fe40000010000 */
[----:B------:R-:W-:Y:S01]  /*f3d0*/  HMMA.16816.F32 R160, R144, R156, R12 ;  /* 0x0000009c90a0723c */ /* 0x000fe2000000180c */
[----:B------:R-:W2:Y:S01]  /*f3e0*/  LDSM.16.MT88.4 R12, [R226+0x11800] ;  /* 0x01180000e20c783b */ /* 0x000ea20000004200 */
        /* <DEDUP_REMOVED lines=10> */
[----:B------:R-:W-:Y:S01]  /*f490*/  HMMA.16816.F32 R20, R48, R38, R20 ;  /* 0x000000263014723c */ /* 0x000fe20000001814 */
[----:B------:R-:W-:-:S07]  /*f4a0*/  FADD.FTZ R105, R105, R109 ;  /* 0x0000006d69697221 */ /* 0x000fce0000010000 */
[----:B-1----:R-:W-:Y:S01]  /*f4b0*/  HMMA.16816.F32 R44, R48, R28, R44 ;  /* 0x0000001c302c723c */ /* 0x002fe2000000182c */
[----:B------:R-:W-:-:S07]  /*f4c0*/  FADD.FTZ R2, R0, R2 ;  /* 0x0000000200027221 */ /* 0x000fce0000010000 */
[----:B------:R-:W-:Y:S01]  /*f4d0*/  HMMA.16816.F32 R8, R48, R30, R8 ;  /* 0x0000001e3008723c */ /* 0x000fe20000001808 */
        /* <DEDUP_REMOVED lines=9> */
[----:B------:R-:W-:-:S05]  /*f570*/  FADD.FTZ R55, R3, R55 ;  /* 0x0000003703377221 */ /* 0x000fca0000010000 */
[----:B------:R-:W-:Y:S01]  /*f580*/  HMMA.16816.F32 R148, R144, R136, R32 ;  /* 0x000000889094723c */ /* 0x000fe20000001820 */
[----:B------:R-:W-:Y:S02]  /*f590*/  FADD.FTZ R94, R94, R92 ;  /* 0x0000005c5e5e7221 */ /* 0x000fe40000010000 */
[----:B------:R-:W-:-:S05]  /*f5a0*/  FADD.FTZ R55, R56, R55 ;  /* 0x0000003738377221 */ /* 0x000fca0000010000 */
[----:B------:R-:W-:Y:S01]  /*f5b0*/  HMMA.16816.F32 R156, R144, R158, R16 ;  /* 0x0000009e909c723c */ /* 0x000fe20000001810 */
[----:B------:R-:W-:-:S07]  /*f5c0*/  FADD.FTZ R94, R41, R94 ;  /* 0x0000005e295e7221 */ /* 0x000fce0000010000 */
[C---:B------:R-:W-:Y:S08]  /*f5d0*/  HMMA.16816.F32 R132, R144.reuse, R134, R4 ;  /* 0x000000869084723c */ /* 0x040ff00000001804 */
[C---:B------:R-:W-:Y:S08]  /*f5e0*/  HMMA.16816.F32 R136, R144.reuse, R138, R20 ;  /* 0x0000008a9088723c */ /* 0x040ff00000001814 */
[C---:B--2---:R-:W-:Y:S08]  /*f5f0*/  HMMA.16816.F32 R140, R144.reuse, R12, R44 ;  /* 0x0000000c908c723c */ /* 0x044ff0000000182c */
[----:B------:R-:W-:Y:S01]  /*f600*/  HMMA.16816.F32 R144, R144, R14, R8 ;  /* 0x0000000e9090723c */ /* 0x000fe20000001808 */
[----:B------:R-:W-:-:S02]  /*f610*/  FADD.FTZ R55, R58, R55 ;  /* 0x000000373a377221 */ /* 0x000fc40000010000 */
[----:B------:R-:W-:Y:S02]  /*f620*/  FADD.FTZ R94, R36, R94 ;  /* 0x0000005e245e7221 */ /* 0x000fe40000010000 */
[----:B------:R-:W-:Y:S02]  /*f630*/  FADD.FTZ R2, R40, R55 ;  /* 0x0000003728027221 */ /* 0x000fe40000010000 */
[----:B------:R-:W-:Y:S01]  /*f640*/  FADD.FTZ R94, R37, R94 ;  /* 0x0000005e255e7221 */ /* 0x000fe20000010000 */
[----:B------:R-:W-:Y:S02]  /*f650*/  MOV R0, R164 ;  /* 0x000000a400007202 */ /* 0x000fe40000000f00 */
[----:B------:R1:W-:Y:S01]  /*f660*/  STL [R1], R2 ;  /* 0x0000000201007387 */ /* 0x0003e20000100800 */
[----:B------:R-:W-:Y:S01]  /*f670*/  FADD.FTZ R252, R252, R94 ;  /* 0x0000005efcfc7221 */ /* 0x000fe20000010000 */
[----:B-1----:R-:W-:-:S07]  /*f680*/  MOV R2, R165 ;  /* 0x000000a500027202 */ /* 0x002fce0000000f00 */
.L_x_3429:
[----:B------:R-:W-:Y:S05]  /*f690*/  @!P4 BRA `(.L_x_3435) ;  /* 0x00004fc00000c947 */ /* 0x000fea0003800000 */
[----:B------:R-:W-:Y:S01]  /*f6a0*/  ULDC UR8, c[0x0][0x1a0] ;  /* 0x0000680000087ab9 */ /* 0x000fe20000000800 */
[----:B------:R-:W-:Y:S01]  /*f6b0*/  IMAD.MOV.U32 R3, RZ, RZ, R0 ;  /* 0x000000ffff037224 */ /* 0x000fe200078e0000 */
[----:B------:R-:W-:Y:S01]  /*f6c0*/  ULEA UR5, -UR8, URZ, 0x8 ;  /* 0x0000003f08057291 */ /* 0x000fe2000f8e413f */
[----:B------:R-:W-:Y:S01]  /*f6d0*/  IMAD.MOV.U32 R164, RZ, RZ, R2 ;  /* 0x000000ffffa47224 */ /* 0x000fe200078e0002 */
[----:B------:R-:W-:-:S02]  /*f6e0*/  UMOV UR10, 0x5 ;  /* 0x00000005000a7882 */ /* 0x000fc40000000000 */
[----:B------:R-:W-:Y:S02]  /*f6f0*/  USHF.R.S32.HI UR4, URZ, 0x1f, UR5 ;  /* 0x0000001f3f047899 */ /* 0x000fe40008011405 */
[----:B------:R-:W-:Y:S01]  /*f700*/  ULDC UR9, c[0x0][0x1a4] ;  /* 0x0000690000097ab9 */ /* 0x000fe20000000800 */
[----:B------:R-:W-:Y:S01]  /*f710*/  MOV R251, UR5 ;  /* 0x0000000500fb7c02 */ /* 0x000fe20008000f00 */
[----:B------:R-:W-:Y:S02]  /*f720*/  USHF.L.U64.HI UR9, UR8, UR10, UR9 ;  /* 0x0000000a08097299 */ /* 0x000fe40008010209 */
[----:B------:R-:W-:Y:S01]  /*f730*/  MOV R250, UR4 ;  /* 0x0000000400fa7c02 */ /* 0x000fe20008000f00 */
[----:B------:R-:W-:Y:S02]  /*f740*/  USHF.L.U32 UR8, UR8, 0x5, URZ ;  /* 0x0000000508087899 */ /* 0x000fe4000800063f */
[----:B------:R-:W-:Y:S02]  /*f750*/  ULDC UR4, c[0x0][0x19c] ;  /* 0x0000670000047ab9 */ /* 0x000fe40000000800 */
.L_x_3439:
[----:B------:R-:W-:Y:S01]  /*f760*/  IADD3 R242, R242, -0x1, RZ ;  /* 0xfffffffff2f27810 */ /* 0x000fe20007ffe0ff */
[----:B------:R-:W-:Y:S04]  /*f770*/  DEPBAR.LE SB0, 0x0 ;  /* 0x000080000000791a */ /* 0x000fe80000000000 */
[----:B------:R-:W-:Y:S01]  /*f780*/  BAR.SYNC.DEFER_BLOCKING 0x0 ;  /* 0x0000000000007b1d */ /* 0x000fe20000010000 */
[----:B------:R-:W-:Y:S01]  /*f790*/  MOV R2, R250 ;  /* 0x000000fa00027202 */ /* 0x000fe20000000f00 */
[----:B------:R-:W-:Y:S04]  /*f7a0*/  IMAD.MOV.U32 R6, RZ, RZ, R251 ;  /* 0x000000ffff067224 */ /* 0x000fe800078e00fb */
[----:B------:R-:W-:-:S05]  /*f7b0*/  @!P0 BRA `(.L_x_3436) ;  /* 0x000003b000008947 */ /* 0x000fca0003800000 */
        /* <DEDUP_REMOVED lines=59> */
.L_x_3436:
[C---:B------:R-:W-:Y:S04]  /*fb70*/  LEA R240, P1, R6.reuse, R240, 0x1 ;  /* 0x000000f006f07211 */ /* 0x040fe800078208ff */
[----:B------:R-:W-:Y:S02]  /*fb80*/  LEA.HI.X R239, R6, R239, R2, 0x1, P1 ;  /* 0x000000ef06ef7211 */ /* 0x000fe400008f0c02 */
        /* <DEDUP_REMOVED lines=40> */
[----:B---3--:R-:W-:Y:S03]  /*fe10*/  IADD3 R8, P1, R10, UR8, RZ ;  /* 0x000000080a087c10 */ /* 0x008fe6000ff3e0ff */
        /* <DEDUP_REMOVED lines=11> */
[----:B---3--:R-:W2:Y:S05]  /*fed0*/  LDSM.16.M88.4 R8, [R235+0x2000] ;  /* 0x00200000eb08783b */ /* 0x008eaa0000000200 */
[----:B-----5:R-:W1:Y:S05]  /*fee0*/  LDSM.16.M88.4 R16, [R235+0x2800] ;  /* 0x00280000eb10783b */ /* 0x020e6a0000000200 */
[----:B------:R-:W3:Y:S05]  /*fef0*/  LDSM.16.M88.4 R24, [R235+0x3000] ;  /* 0x00300000eb18783b */ /* 0x000eea0000000200 */
[----:B------:R-:W0:Y:S05]  /*ff00*/  LDGDEPBAR ;  /* 0x00000000000079af */ /* 0x000e2a0000000000 */
[----:B------:R-:W4:Y:S05]  /*ff10*/  LDSM.16.M88.4 R32, [R235+0x3800] ;  /* 0x00380000eb20783b */ /* 0x000f2a0000000200 */
[----:B------:R-:W5:Y:S05]  /*ff20*/  LDSM.16.M88.4 R40, [R235+0x4000] ;  /* 0x00400000eb28783b */ /* 0x000f6a0000000200 */
[----:B------:R-:W3:Y:S05]  /*ff30*/  LDSM.16.M88.4 R48, [R235+0x4800] ;  /* 0x00480000eb30783b */ /* 0x000eea0000000200 */
[----:B------:R-:W4:Y:S01]  /*ff40*/  LDSM.16.M88.4 R56, [R235+0x5000] ;  /* 0x00500000eb38783b */ /* 0x000f220000000200 */
[C---:B--2---:R-:W-:Y:S04]  /*ff50*/  HMMA.16816.F32 R4, R128.reuse, R8, RZ ;  /* 0x000000088004723c */ /* 0x044fe800000018ff */
[----:B------:R-:W2:Y:S05]  /*ff60*/  LDSM.16.M88.4 R64, [R235+0x5800] ;  /* 0x00580000eb40783b */ /* 0x000eaa0000000200 */
[----:B------:R-:W2:Y:S01]  /*ff70*/  LDSM.16.M88.4 R72, [R235+0x6000] ;  /* 0x00600000eb48783b */ /* 0x000ea20000000200 */
[C---:B------:R-:W-:Y:S04]  /*ff80*/  HMMA.16816.F32 R8, R128.reuse, R10, RZ ;  /* 0x0000000a8008723c */ /* 0x040fe800000018ff */
[----:B------:R-:W2:Y:S04]  /*ff90*/  LDSM.16.M88.4 R80, [R235+0x6800] ;  /* 0x00680000eb50783b */ /* 0x000ea80000000200 */
[C---:B-1----:R-:W-:Y:S01]  /*ffa0*/  HMMA.16816.F32 R12, R128.reuse, R16, RZ ;  /* 0x00000010800c723c */ /* 0x042fe200000018ff */
[----:B------:R-:W1:Y:S05]  /*ffb0*/  LDSM.16.M88.4 R88, [R235+0x7000] ;  /* 0x00700000eb58783b */ /* 0x000e6a0000000200 */
[----:B------:R-:W1:Y:S02]  /*ffc0*/  LDSM.16.M88.4 R96, [R235+0x7800] ;  /* 0x00780000eb60783b */ /* 0x000e640000000200 */
[C---:B------:R-:W-:Y:S03]  /*ffd0*/  HMMA.16816.F32 R16, R128.reuse, R18, RZ ;  /* 0x000000128010723c */ /* 0x040fe600000018ff */
[----:B------:R-:W1:Y:S05]  /*ffe0*/  LDSM.16.M88.4 R104, [R235+0x8000] ;  /* 0x00800000eb68783b */ /* 0x000e6a0000000200 */
[C---:B---3--:R-:W-:Y:S01]  /*fff0*/  HMMA.16816.F32 R20, R128.reuse, R24, RZ ;  /* 0x000000188014723c */ /* 0x048fe200000018ff */
[----:B------:R-:W3:Y:S05]  /*10000*/  LDSM.16.M88.4 R112, [R235+0x8800] ;  /* 0x00880000eb70783b */ /* 0x000eea0000000200 */
        /* <DEDUP_REMOVED lines=244> */
.L_x_3438:
        /* <DEDUP_REMOVED lines=55> */
.L_x_3437:
[----:B----4-:R-:W-:Y:S01]  /*112c0*/  FMNMX.FTZ R168, R4, R164, !PT ;  /* 0x000000a404a87209 */ /* 0x010fe20007810000 */
[----:B------:R-:W-:Y:S01]  /*112d0*/  LDSM.16.MT88.4 R172, [R228+0xa000] ;  /* 0x00a00000e4ac783b */ /* 0x000fe20000004200 */
[----:B------:R-:W-:Y:S02]  /*112e0*/  FMNMX.FTZ R0, R6, R3, !PT ;  /* 0x0000000306007209 */ /* 0x000fe40007810000 */
[----:B------:R-:W-:Y:S02]  /*112f0*/  FMNMX.FTZ R168, R5, R168, !PT ;  /* 0x000000a805a87209 */ /* 0x000fe40007810000 */
[----:B------:R-:W-:Y:S02]  /*11300*/  FMNMX.FTZ R0, R7, R0, !PT ;  /* 0x0000000007007209 */ /* 0x000fe40007810000 */
[----:B------:R-:W-:Y:S01]  /*11310*/  FMNMX.FTZ R168, R8, R168, !PT ;  /* 0x000000a808a87209 */ /* 0x000fe20007810000 */
[----:B------:R-:W2:Y:S01]  /*11320*/  LDL.LU R195, [R1] ;  /* 0x0000000001c37983 */ /* 0x000ea20000300800 */
        /* <DEDUP_REMOVED lines=144> */
[----:B------:R-:W-:Y:S01]  /*11c30*/  ISETP.GT.AND P1, PT, R242, R238, PT ;  /* 0x000000eef200720c */ /* 0x000fe20003f24270 */
        /* <DEDUP_REMOVED lines=18> */
[--C-:B------:R-:W-:Y:S02]  /*11d60*/  FFMA.FTZ R184, R17, c[0x0][0x23c], -R176.reuse ;  /* 0x00008f0011b87a23 */ /* 0x100fe400000108b0 */
[C---:B------:R-:W-:Y:S02]  /*11d70*/  FMUL.FTZ R17, R164.reuse, R149 ;  /* 0x00000095a4117220 */ /* 0x040fe40000410000 */
[C---:B------:R-:W-:Y:S01]  /*11d80*/  FMUL.FTZ R136, R164.reuse, R136 ;  /* 0x00000088a4887220 */ /* 0x040fe20000410000 */
[----:B------:R-:W-:Y:S01]  /*11d90*/  MUFU.EX2 R182, R182 ;  /* 0x000000b600b67308 */ /* 0x000fe20000000800 */
[C---:B------:R-:W-:Y:S02]  /*11da0*/  FMUL.FTZ R137, R164.reuse, R137 ;  /* 0x00000089a4897220 */ /* 0x040fe40000410000 */
[C---:B------:R-:W-:Y:S02]  /*11db0*/  FMUL.FTZ R140, R164.reuse, R140 ;  /* 0x0000008ca48c7220 */ /* 0x040fe40000410000 */
[----:B------:R-:W-:Y:S02]  /*11dc0*/  FMUL.FTZ R141, R164, R141 ;  /* 0x0000008da48d7220 */ /* 0x000fe40000410000 */
[--C-:B------:R-:W-:Y:S02]  /*11dd0*/  FFMA.FTZ R193, R4, c[0x0][0x23c], -R176.reuse ;  /* 0x00008f0004c17a23 */ /* 0x100fe400000108b0 */
[C---:B------:R-:W-:Y:S01]  /*11de0*/  FMUL.FTZ R4, R164.reuse, R160 ;  /* 0x000000a0a4047220 */ /* 0x040fe20000410000 */
[----:B------:R-:W-:Y:S01]  /*11df0*/  MUFU.EX2 R183, R183 ;  /* 0x000000b700b77308 */ /* 0x000fe20000000800 */
[--C-:B------:R-:W-:Y:S02]  /*11e00*/  FFMA.FTZ R188, R5, c[0x0][0x23c], -R176.reuse ;  /* 0x00008f0005bc7a23 */ /* 0x100fe400000108b0 */
[----:B------:R-:W-:Y:S02]  /*11e10*/  FMUL.FTZ R5, R164, R161 ;  /* 0x000000a1a4057220 */ /* 0x000fe40000410000 */
[--C-:B------:R-:W-:Y:S02]  /*11e20*/  FFMA.FTZ R194, R6, c[0x0][0x23c], -R165.reuse ;  /* 0x00008f0006c27a23 */ /* 0x100fe400000108a5 */
[--C-:B------:R-:W-:Y:S02]  /*11e30*/  FFMA.FTZ R190, R7, c[0x0][0x23c], -R165.reuse ;  /* 0x00008f0007be7a23 */ /* 0x100fe400000108a5 */
[C---:B------:R-:W-:Y:S01]  /*11e40*/  FMUL.FTZ R132, R164.reuse, R132 ;  /* 0x00000084a4847220 */ /* 0x040fe20000410000 */
[----:B------:R-:W-:Y:S01]  /*11e50*/  MUFU.EX2 R193, R193 ;  /* 0x000000c100c17308 */ /* 0x000fe20000000800 */
[----:B------:R-:W-:Y:S02]  /*11e60*/  FMUL.FTZ R133, R164, R133 ;  /* 0x00000085a4857220 */ /* 0x000fe40000410000 */
[--C-:B------:R-:W-:Y:S02]  /*11e70*/  FFMA.FTZ R186, R22, c[0x0][0x23c], -R165.reuse ;  /* 0x00008f0016ba7a23 */ /* 0x100fe400000108a5 */
[--C-:B------:R-:W-:Y:S02]  /*11e80*/  FFMA.FTZ R187, R23, c[0x0][0x23c], -R165.reuse ;  /* 0x00008f0017bb7a23 */ /* 0x100fe400000108a5 */
[--C-:B------:R-:W-:Y:S02]  /*11e90*/  FFMA.FTZ R189, R24, c[0x0][0x23c], -R176.reuse ;  /* 0x00008f0018bd7a23 */ /* 0x100fe400000108b0 */
[--C-:B------:R-:W-:Y:S01]  /*11ea0*/  FFMA.FTZ R118, R118, c[0x0][0x23c], -R165.reuse ;  /* 0x00008f0076767a23 */ /* 0x100fe200000108a5 */
[----:B------:R-:W3:Y:S01]  /*11eb0*/  MUFU.EX2 R188, R188 ;  /* 0x000000bc00bc7308 */ /* 0x000ee20000000800 */
[----:B------:R-:W-:Y:S02]  /*11ec0*/  FFMA.FTZ R122, R122, c[0x0][0x23c], -R165 ;  /* 0x00008f007a7a7a23 */ /* 0x000fe400000108a5 */
[----:B------:R-:W-:Y:S02]  /*11ed0*/  FADD.FTZ R3, -R0, R3 ;  /* 0x0000000300037221 */ /* 0x000fe40000010100 */
[--C-:B------:R-:W-:Y:S02]  /*11ee0*/  FFMA.FTZ R44, R44, c[0x0][0x23c], -R176.reuse ;  /* 0x00008f002c2c7a23 */ /* 0x100fe400000108b0 */
[----:B------:R-:W-:Y:S02]  /*11ef0*/  FMUL.FTZ R3, R3, c[0x0][0x23c] ;  /* 0x00008f0003037a20 */ /* 0x000fe40000410000 */
        /* <DEDUP_REMOVED lines=10> */
[----:B---3--:R-:W-:Y:S01]  /*11fa0*/  F2FP.PACK_AB R160, R188, R193 ;  /* 0x000000c1bca0723e */ /* 0x008fe200000000ff */
[--C-:B------:R-:W-:Y:S02]  /*11fb0*/  FFMA.FTZ R53, R53, c[0x0][0x23c], -R176.reuse ;  /* 0x00008f0035357a23 */ /* 0x100fe400000108b0 */
[--C-:B------:R-:W-:Y:S02]  /*11fc0*/  FFMA.FTZ R54, R54, c[0x0][0x23c], -R165.reuse ;  /* 0x00008f0036367a23 */ /* 0x100fe400000108a5 */
[--C-:B------:R-:W-:Y:S01]  /*11fd0*/  FFMA.FTZ R55, R55, c[0x0][0x23c], -R165.reuse ;  /* 0x00008f0037377a23 */ /* 0x100fe200000108a5 */
[----:B------:R-:W3:Y:S01]  /*11fe0*/  MUFU.EX2 R190, R190 ;  /* 0x000000be00be7308 */ /* 0x000ee20000000800 */
[----:B------:R-:W-:Y:S02]  /*11ff0*/  FFMA.FTZ R58, R58, c[0x0][0x23c], -R165 ;  /* 0x00008f003a3a7a23 */ /* 0x000fe400000108a5 */
[----:B------:R-:W-:Y:S02]  /*12000*/  FFMA.FTZ R64, R64, c[0x0][0x23c], -R176 ;  /* 0x00008f0040407a23 */ /* 0x000fe400000108b0 */
[----:B--2---:R-:W-:Y:S04]  /*12010*/  FFMA.FTZ R193, R164, R195, R193 ;  /* 0x000000c3a4c17223 */ /* 0x004fe800000100c1 */
[----:B------:R-:W-:Y:S01]  /*12020*/  FADD.FTZ R193, R188, R193 ;  /* 0x000000c1bcc17221 */ /* 0x000fe20000010000 */
[----:B------:R-:W-:Y:S01]  /*12030*/  MUFU.EX2 R185, R185 ;  /* 0x000000b900b97308 */ /* 0x000fe20000000800 */
[C---:B----4-:R-:W-:Y:S02]  /*12040*/  FMUL.FTZ R10, R3.reuse, R158 ;  /* 0x0000009e030a7220 */ /* 0x050fe40000410000 */
[C---:B------:R-:W-:Y:S02]  /*12050*/  FMUL.FTZ R11, R3.reuse, R159 ;  /* 0x0000009f030b7220 */ /* 0x040fe40000410000 */
[----:B------:R-:W2:Y:S01]  /*12060*/  LDSM.16.MT88.4 R156, [R227+0xa000] ;  /* 0x00a00000e39c783b */ /* 0x000ea20000004200 */
[C---:B------:R-:W-:Y:S04]  /*12070*/  FMUL.FTZ R14, R3.reuse, R154 ;  /* 0x0000009a030e7220 */ /* 0x040fe80000410000 */
[----:B------:R-:W4:Y:S01]  /*12080*/  MUFU.EX2 R177, R177 ;  /* 0x000000b100b17308 */ /* 0x000f220000000800 */
[C---:B------:R-:W-:Y:S02]  /*12090*/  FMUL.FTZ R15, R3.reuse, R155 ;  /* 0x0000009b030f7220 */ /* 0x040fe40000410000 */
[C---:B------:R-:W-:Y:S01]  /*120a0*/  FMUL.FTZ R6, R3.reuse, R162 ;  /* 0x000000a203067220 */ /* 0x040fe20000410000 */
[----:B---3--:R-:W-:Y:S01]  /*120b0*/  F2FP.PACK_AB R161, R190, R194 ;  /* 0x000000c2bea1723e */ /* 0x008fe200000000ff */
[----:B------:R-:W-:Y:S01]  /*120c0*/  FMUL.FTZ R7, R3, R163 ;  /* 0x000000a303077220 */ /* 0x000fe20000410000 */
[----:B------:R-:W3:Y:S01]  /*120d0*/  LDSM.16.MT88.4 R152, [R226+0xa000] ;  /* 0x00a00000e298783b */ /* 0x000ee20000004200 */
[----:B------:R-:W-:Y:S01]  /*120e0*/  F2FP.PACK_AB R162, R181, R191 ;  /* 0x000000bfb5a2723e */ /* 0x000fe200000000ff */
[----:B------:R-:W-:Y:S01]  /*120f0*/  FMUL.FTZ R138, R3, R138 ;  /* 0x0000008a038a7220 */ /* 0x000fe20000410000 */
[----:B------:R-:W-:Y:S01]  /*12100*/  F2FP.PACK_AB R163, R183, R182 ;  /* 0x000000b6b7a3723e */ /* 0x000fe200000000ff */
[----:B------:R-:W-:Y:S01]  /*12110*/  MUFU.EX2 R178, R178 ;  /* 0x000000b200b27308 */ /* 0x000fe20000000800 */
[C---:B------:R-:W-:Y:S02]  /*12120*/  FMUL.FTZ R139, R3.reuse, R139 ;  /* 0x0000008b038b7220 */ /* 0x040fe40000410000 */
[C---:B------:R-:W-:Y:S02]  /*12130*/  FMUL.FTZ R142, R3.reuse, R142 ;  /* 0x0000008e038e7220 */ /* 0x040fe40000410000 */
[C---:B------:R-:W-:Y:S01]  /*12140*/  FMUL.FTZ R143, R3.reuse, R143 ;  /* 0x0000008f038f7220 */ /* 0x040fe20000410000 */
[C---:B-1----:R-:W-:Y:S04]  /*12150*/  HMMA.16816.F32 R4, R160.reuse, R168, R4 ;  /* 0x000000a8a004723c */ /* 0x042fe80000001804 */
[----:B------:R-:W1:Y:S01]  /*12160*/  MUFU.EX2 R179, R179 ;  /* 0x000000b300b37308 */ /* 0x000e620000000800 */
[C---:B------:R-:W-:Y:S02]  /*12170*/  FMUL.FTZ R22, R3.reuse, R146 ;  /* 0x0000009203167220 */ /* 0x040fe40000410000 */
[C---:B------:R-:W-:Y:S01]  /*12180*/  FMUL.FTZ R23, R3.reuse, R147 ;  /* 0x0000009303177220 */ /* 0x040fe20000410000 */
[C---:B------:R-:W-:Y:S01]  /*12190*/  HMMA.16816.F32 R8, R160.reuse, R170, R8 ;  /* 0x000000aaa008723c */ /* 0x040fe20000001808 */
[----:B------:R-:W-:Y:S03]  /*121a0*/  LDSM.16.MT88.4 R168, [R227+0xa800] ;  /* 0x00a80000e3a8783b */ /* 0x000fe60000004200 */
[C---:B------:R-:W-:Y:S02]  /*121b0*/  FMUL.FTZ R134, R3.reuse, R134 ;  /* 0x0000008603867220 */ /* 0x040fe40000410000 */
[----:B------:R-:W-:Y:S01]  /*121c0*/  MUFU.EX2 R180, R180 ;  /* 0x000000b400b47308 */ /* 0x000fe20000000800 */
[C---:B------:R-:W-:Y:S01]  /*121d0*/  FMUL.FTZ R135, R3.reuse, R135 ;  /* 0x0000008703877220 */ /* 0x040fe20000410000 */
[C---:B------:R-:W-:Y:S04]  /*121e0*/  HMMA.16816.F32 R12, R160.reuse, R172, R12 ;  /* 0x000000aca00c723c */ /* 0x040fe8000000180c */
[----:B------:R-:W-:Y:S02]  /*121f0*/  FFMA.FTZ R194, R3, R252, R194 ;  /* 0x000000fc03c27223 */ /* 0x000fe400000100c2 */
[----:B------:R-:W-:Y:S02]  /*12200*/  FADD.FTZ R191, R191, R193 ;  /* 0x000000c1bfbf7221 */ /* 0x000fe40000010000 */
[----:B------:R5:W-:Y:S01]  /*12210*/  MUFU.EX2 R172, R18 ;  /* 0x0000001200ac7308 */ /* 0x000be20000000800 */
[----:B------:R-:W-:Y:S01]  /*12220*/  FFMA.FTZ R173, R19, c[0x0][0x23c], -R165 ;  /* 0x00008f0013ad7a23 */ /* 0x000fe200000108a5 */
[C---:B------:R-:W-:Y:S03]  /*12230*/  HMMA.16816.F32 R132, R160.reuse, R174, R132 ;  /* 0x000000aea084723c */ /* 0x040fe60000001884 */
[----:B------:R-:W-:Y:S02]  /*12240*/  FMUL.FTZ R19, R3, R151 ;  /* 0x0000009703137220 */ /* 0x000fe40000410000 */
[----:B------:R-:W-:Y:S02]  /*12250*/  FADD.FTZ R191, R181, R191 ;  /* 0x000000bfb5bf7221 */ /* 0x000fe40000010000 */
[--C-:B------:R-:W-:Y:S01]  /*12260*/  FFMA.FTZ R174, R20, c[0x0][0x23c], -R176.reuse ;  /* 0x00008f0014ae7a23 */ /* 0x100fe200000108b0 */
[----:B------:R-:W3:Y:S01]  /*12270*/  MUFU.EX2 R184, R184 ;  /* 0x000000b800b87308 */ /* 0x000ee20000000800 */
[C---:B------:R-:W-:Y:S03]  /*12280*/  FMUL.FTZ R20, R164.reuse, R144 ;  /* 0x00000090a4147220 */ /* 0x040fe60000410000 */
[----:B----4-:R-:W-:Y:S01]  /*12290*/  F2FP.PACK_AB R144, R177, R185 ;  /* 0x000000b9b190723e */ /* 0x010fe200000000ff */
[----:B------:R-:W-:Y:S02]  /*122a0*/  FFMA.FTZ R175, R21, c[0x0][0x23c], -R176 ;  /* 0x00008f0015af7a23 */ /* 0x000fe400000108b0 */
[----:B------:R-:W-:Y:S01]  /*122b0*/  FMUL.FTZ R21, R164, R145 ;  /* 0x00000091a4157220 */ /* 0x000fe20000410000 */
[----:B-1----:R-:W-:Y:S01]  /*122c0*/  F2FP.PACK_AB R145, R179, R178 ;  /* 0x000000b2b391723e */ /* 0x002fe200000000ff */
[----:B------:R-:W-:Y:S01]  /*122d0*/  FADD.FTZ R185, R185, R191 ;  /* 0x000000bfb9b97221 */ /* 0x000fe20000010000 */
[----:B------:R-:W1:Y:S01]  /*122e0*/  MUFU.EX2 R173, R173 ;  /* 0x000000ad00ad7308 */ /* 0x000e620000000800 */
[----:B------:R-:W-:Y:S01]  /*122f0*/  FADD.FTZ R194, R190, R194 ;  /* 0x000000c2bec27221 */ /* 0x000fe20000010000 */
[----:B------:R-:W-:Y:S01]  /*12300*/  MOV R164, R2 ;  /* 0x0000000200a47202 */ /* 0x000fe20000000f00 */
[----:B------:R-:W-:Y:S02]  /*12310*/  FADD.FTZ R185, R177, R185 ;  /* 0x000000b9b1b97221 */ /* 0x000fe40000010000 */
[----:B-----5:R-:W-:Y:S02]  /*12320*/  FMUL.FTZ R18, R3, R150 ;  /* 0x0000009603127220 */ /* 0x020fe40000410000 */
[----:B------:R-:W4:Y:S01]  /*12330*/  LDSM.16.MT88.4 R148, [R230+0xa800] ;  /* 0x00a80000e694783b */ /* 0x000f220000004200 */
[--C-:B------:R-:W-:Y:S02]  /*12340*/  FFMA.FTZ R3, R96, c[0x0][0x23c], -R176.reuse ;  /* 0x00008f0060037a23 */ /* 0x100fe400000108b0 */
[----:B------:R-:W-:Y:S01]  /*12350*/  MUFU.EX2 R174, R174 ;  /* 0x000000ae00ae7308 */ /* 0x000fe20000000800 */
[--C-:B------:R-:W-:Y:S01]  /*12360*/  FFMA.FTZ R96, R98, c[0x0][0x23c], -R165.reuse ;  /* 0x00008f0062607a23 */ /* 0x100fe200000108a5 */
[C---:B--2---:R-:W-:Y:S03]  /*12370*/  HMMA.16816.F32 R16, R160.reuse, R156, R16 ;  /* 0x0000009ca010723c */ /* 0x044fe60000001810 */
[----:B---3--:R-:W-:Y:S01]  /*12380*/  F2FP.PACK_AB R146, R184, R180 ;  /* 0x000000b4b892723e */ /* 0x008fe200000000ff */
[--C-:B------:R-:W-:Y:S02]  /*12390*/  FFMA.FTZ R98, R99, c[0x0][0x23c], -R165.reuse ;  /* 0x00008f0063627a23 */ /* 0x100fe400000108a5 */
[--C-:B------:R-:W-:Y:S02]  /*123a0*/  FFMA.FTZ R99, R101, c[0x0][0x23c], -R176.reuse ;  /* 0x00008f0065637a23 */ /* 0x100fe400000108b0 */
[----:B------:R-:W2:Y:S01]  /*123b0*/  MUFU.EX2 R175, R175 ;  /* 0x000000af00af7308 */ /* 0x000ea20000000800 */
[C---:B------:R-:W-:Y:S01]  /*123c0*/  HMMA.16816.F32 R136, R160.reuse, R158, R136 ;  /* 0x0000009ea088723c */ /* 0x040fe20000001888 */
[----:B------:R-:W3:Y:S02]  /*123d0*/  LDSM.16.MT88.4 R156, [R228+0xa800] ;  /* 0x00a80000e49c783b */ /* 0x000ee40000004200 */
[----:B-1----:R-:W-:Y:S01]  /*123e0*/  F2FP.PACK_AB R147, R173, R172 ;  /* 0x000000acad93723e */ /* 0x002fe200000000ff */
[--C-:B------:R-:W-:Y:S02]  /*123f0*/  FFMA.FTZ R101, R104, c[0x0][0x23c], -R176.reuse ;  /* 0x00008f0068657a23 */ /* 0x100fe400000108b0 */
[--C-:B------:R-:W-:Y:S02]  /*12400*/  FFMA.FTZ R104, R106, c[0x0][0x23c], -R165.reuse ;  /* 0x00008f006a687a23 */ /* 0x100fe400000108a5 */
[C---:B------:R-:W-:Y:S01]  /*12410*/  HMMA.16816.F32 R140, R160.reuse, R152, R140 ;  /* 0x00000098a08c723c */ /* 0x040fe2000000188c */
[----:B------:R-:W-:Y:S03]  /*12420*/  MUFU.EX2 R186, R186 ;  /* 0x000000ba00ba7308 */ /* 0x000fe60000000800 */
[--C-:B------:R-:W-:Y:S02]  /*12430*/  FFMA.FTZ R106, R108, c[0x0][0x23c], -R176.reuse ;  /* 0x00008f006c6a7a23 */ /* 0x100fe400000108b0 */
[--C-:B------:R-:W-:Y:S02]  /*12440*/  FFMA.FTZ R108, R110, c[0x0][0x23c], -R165.reuse ;  /* 0x00008f006e6c7a23 */ /* 0x100fe400000108a5 */
[----:B------:R-:W-:Y:S01]  /*12450*/  HMMA.16816.F32 R20, R160, R154, R20 ;  /* 0x0000009aa014723c */ /* 0x000fe20000001814 */
[----:B------:R-:W1:Y:S02]  /*12460*/  LDSM.16.MT88.4 R152, [R226+0xa800] ;  /* 0x00a80000e298783b */ /* 0x000e640000004200 */
[----:B------:R-:W5:Y:S01]  /*12470*/  MUFU.EX2 R187, R187 ;  /* 0x000000bb00bb7308 */ /* 0x000f620000000800 */
[--C-:B------:R-:W-:Y:S02]  /*12480*/  FFMA.FTZ R110, R111, c[0x0][0x23c], -R165.reuse ;  /* 0x00008f006f6e7a23 */ /* 0x100fe400000108a5 */
[--C-:B------:R-:W-:Y:S01]  /*12490*/  FFMA.FTZ R111, R113, c[0x0][0x23c], -R176.reuse ;  /* 0x00008f00716f7a23 */ /* 0x100fe200000108b0 */
[----:B--2---:R-:W-:Y:S01]  /*124a0*/  F2FP.PACK_AB R24, R175, R174 ;  /* 0x000000aeaf18723e */ /* 0x004fe200000000ff */
[--C-:B------:R-:W-:Y:S01]  /*124b0*/  FFMA.FTZ R163, R29, c[0x0][0x23c], -R176.reuse ;  /* 0x00008f001da37a23 */ /* 0x100fe200000108b0 */
[C---:B----4-:R-:W-:Y:S04]  /*124c0*/  HMMA.16816.F32 R4, R144.reuse, R148, R4 ;  /* 0x000000949004723c */ /* 0x050fe80000001804 */
[----:B------:R-:W-:Y:S01]  /*124d0*/  MUFU.EX2 R189, R189 ;  /* 0x000000bd00bd7308 */ /* 0x000fe20000000800 */
[--C-:B------:R-:W-:Y:S02]  /*124e0*/  FFMA.FTZ R160, R25, c[0x0][0x23c], -R176.reuse ;  /* 0x00008f0019a07a23 */ /* 0x100fe400000108b0 */
[--C-:B------:R-:W-:Y:S01]  /*124f0*/  FFMA.FTZ R161, R26, c[0x0][0x23c], -R165.reuse ;  /* 0x00008f001aa17a23 */ /* 0x100fe200000108a5 */
[C---:B------:R-:W-:Y:S01]  /*12500*/  HMMA.16816.F32 R8, R144.reuse, R150, R8 ;  /* 0x000000969008723c */ /* 0x040fe20000001808 */
[----:B------:R-:W2:Y:S03]  /*12510*/  LDSM.16.MT88.4 R148, [R230+0xb000] ;  /* 0x00b00000e694783b */ /* 0x000ea60000004200 */
[--C-:B------:R-:W-:Y:S02]  /*12520*/  FFMA.FTZ R162, R27, c[0x0][0x23c], -R165.reuse ;  /* 0x00008f001ba27a23 */ /* 0x100fe400000108a5 */
[----:B------:R-:W4:Y:S01]  /*12530*/  MUFU.EX2 R160, R160 ;  /* 0x000000a000a07308 */ /* 0x000f220000000800 */
[----:B------:R-:W-:Y:S01]  /*12540*/  FFMA.FTZ R113, R115, c[0x0][0x23c], -R165 ;  /* 0x00008f0073717a23 */ /* 0x000fe200000108a5 */
[C---:B---3--:R-:W-:Y:S04]  /*12550*/  HMMA.16816.F32 R12, R144.reuse, R156, R12 ;  /* 0x0000009c900c723c */ /* 0x048fe8000000180c */
[----:B-----5:R-:W-:Y:S01]  /*12560*/  F2FP.PACK_AB R25, R187, R186 ;  /* 0x000000babb19723e */ /* 0x020fe200000000ff */
[----:B------:R-:W-:Y:S03]  /*12570*/  FFMA.FTZ R115, R117, c[0x0][0x23c], -R176 ;  /* 0x00008f0075737a23 */ /* 0x000fe600000108b0 */
[----:B------:R-:W-:Y:S01]  /*12580*/  MUFU.EX2 R161, R161 ;  /* 0x000000a100a17308 */ /* 0x000fe20000000800 */
[C---:B------:R-:W-:Y:S01]  /*12590*/  HMMA.16816.F32 R132, R144.reuse, R158, R132 ;  /* 0x0000009e9084723c */ /* 0x040fe20000001884 */
[----:B------:R-:W3:Y:S02]  /*125a0*/  LDSM.16.MT88.4 R156, [R228+0xb000] ;  /* 0x00b00000e49c783b */ /* 0x000ee40000004200 */
[----:B------:R-:W-:Y:S02]  /*125b0*/  FADD.FTZ R180, R180, R185 ;  /* 0x000000b9b4b47221 */ /* 0x000fe40000010000 */
[----:B------:R-:W-:Y:S03]  /*125c0*/  FADD.FTZ R194, R182, R194 ;  /* 0x000000c2b6c27221 */ /* 0x000fe60000010000 */
[C---:B------:R-:W-:Y:S01]  /*125d0*/  HMMA.16816.F32 R16, R144.reuse, R168, R16 ;  /* 0x000000a89010723c */ /* 0x040fe20000001810 */
[----:B------:R-:W5:Y:S03]  /*125e0*/  MUFU.EX2 R162, R162 ;  /* 0x000000a200a27308 */ /* 0x000f660000000800 */
[----:B------:R-:W-:Y:S01]  /*125f0*/  FADD.FTZ R180, R184, R180 ;  /* 0x000000b4b8b47221 */ /* 0x000fe20000010000 */
[----:B----4-:R-:W-:Y:S01]  /*12600*/  F2FP.PACK_AB R26, R160, R189 ;  /* 0x000000bda01a723e */ /* 0x010fe200000000ff */
[----:B------:R-:W-:Y:S02]  /*12610*/  FADD.FTZ R183, R183, R194 ;  /* 0x000000c2b7b77221 */ /* 0x000fe40000010000 */
[C---:B------:R-:W-:Y:S03]  /*12620*/  HMMA.16816.F32 R136, R144.reuse, R170, R136 ;  /* 0x000000aa9088723c */ /* 0x040fe60000001888 */
[----:B------:R-:W4:Y:S01]  /*12630*/  MUFU.EX2 R163, R163 ;  /* 0x000000a300a37308 */ /* 0x000f220000000800 */
[--C-:B------:R-:W-:Y:S02]  /*12640*/  FFMA.FTZ R168, R30, c[0x0][0x23c], -R165.reuse ;  /* 0x00008f001ea87a23 */ /* 0x100fe400000108a5 */
[----:B------:R-:W-:Y:S02]  /*12650*/  FFMA.FTZ R169, R34, c[0x0][0x23c], -R165 ;  /* 0x00008f0022a97a23 */ /* 0x000fe400000108a5 */
[C---:B-1----:R-:W-:Y:S04]  /*12660*/  HMMA.16816.F32 R140, R144.reuse, R152, R140 ;  /* 0x00000098908c723c */ /* 0x042fe8000000188c */
[----:B------:R-:W-:Y:S01]  /*12670*/  FADD.FTZ R174, R174, R180 ;  /* 0x000000b4aeae7221 */ /* 0x000fe20000010000 */
[----:B------:R-:W-:Y:S01]  /*12680*/  MUFU.EX2 R168, R168 ;  /* 0x000000a800a87308 */ /* 0x000fe20000000800 */
[----:B------:R-:W-:Y:S02]  /*12690*/  FADD.FTZ R183, R178, R183 ;  /* 0x000000b7b2b77221 */ /* 0x000fe40000010000 */
[--C-:B------:R-:W-:Y:S01]  /*126a0*/  FFMA.FTZ R152, R31, c[0x0][0x23c], -R165.reuse ;  /* 0x00008f001f987a23 */ /* 0x100fe200000108a5 */
[----:B------:R-:W-:Y:S01]  /*126b0*/  HMMA.16816.F32 R20, R144, R154, R20 ;  /* 0x0000009a9014723c */ /* 0x000fe20000001814 */
[----:B------:R-:W1:Y:S02]  /*126c0*/  LDSM.16.MT88.4 R28, [R227+0xb000] ;  /* 0x00b00000e31c783b */ /* 0x000e640000004200 */
[----:B------:R-:W-:Y:S01]  /*126d0*/  FFMA.FTZ R153, R33, c[0x0][0x23c], -R176 ;  /* 0x00008f0021997a23 */ /* 0x000fe200000108b0 */
[----:B-----5:R-:W-:Y:S01]  /*126e0*/  F2FP.PACK_AB R27, R162, R161 ;  /* 0x000000a1a21b723e */ /* 0x020fe200000000ff */
[----:B------:R-:W-:Y:S01]  /*126f0*/  FADD.FTZ R174, R175, R174 ;  /* 0x000000aeafae7221 */ /* 0x000fe20000010000 */
[----:B------:R5:W-:Y:S01]  /*12700*/  MUFU.EX2 R154, R32 ;  /* 0x00000020009a7308 */ /* 0x000be20000000800 */
[----:B------:R-:W-:Y:S02]  /*12710*/  FFMA.FTZ R155, R35, c[0x0][0x23c], -R165 ;  /* 0x00008f00239b7a23 */ /* 0x000fe400000108a5 */
[----:B------:R-:W4:Y:S02]  /*12720*/  LDSM.16.MT88.4 R144, [R226+0xb000] ;  /* 0x00b00000e290783b */ /* 0x000f240000004200 */
[C---:B--2---:R-:W-:Y:S05]  /*12730*/  HMMA.16816.F32 R4, R24.reuse, R148, R4 ;  /* 0x000000941804723c */ /* 0x044fea0000001804 */
[----:B------:R-:W2:Y:S01]  /*12740*/  MUFU.EX2 R152, R152 ;  /* 0x0000009800987308 */ /* 0x000ea20000000800 */
[----:B------:R-:W-:Y:S02]  /*12750*/  FADD.FTZ R174, R189, R174 ;  /* 0x000000aebdae7221 */ /* 0x000fe40000010000 */
[C---:B------:R-:W-:Y:S01]  /*12760*/  HMMA.16816.F32 R8, R24.reuse, R150, R8 ;  /* 0x000000961808723c */ /* 0x040fe20000001808 */
[----:B------:R-:W-:Y:S03]  /*12770*/  LDSM.16.MT88.4 R148, [R228+0xb800] ;  /* 0x00b80000e494783b */ /* 0x000fe60000004200 */
[----:B------:R-:W-:Y:S02]  /*12780*/  FADD.FTZ R160, R160, R174 ;  /* 0x000000aea0a07221 */ /* 0x000fe40000010000 */
[----:B------:R-:W-:Y:S01]  /*12790*/  FADD.FTZ R179, R179, R183 ;  /* 0x000000b7b3b37221 */ /* 0x000fe20000010000 */
[----:B------:R-:W2:Y:S01]  /*127a0*/  MUFU.EX2 R153, R153 ;  /* 0x0000009900997308 */ /* 0x000ea20000000800 */
[C---:B---3--:R-:W-:Y:S01]  /*127b0*/  HMMA.16816.F32 R12, R24.reuse, R156, R12 ;  /* 0x0000009c180c723c */ /* 0x048fe2000000180c */
[----:B-----5:R-:W3:Y:S03]  /*127c0*/  LDSM.16.MT88.4 R32, [R230+0xb800] ;  /* 0x00b80000e620783b */ /* 0x020ee60000004200 */
[----:B------:R-:W-:Y:S03]  /*127d0*/  FADD.FTZ R179, R172, R179 ;  /* 0x000000b3acb37221 */ /* 0x000fe60000010000 */
[--C-:B------:R-:W-:Y:S01]  /*127e0*/  FFMA.FTZ R156, R36, c[0x0][0x23c], -R176.reuse ;  /* 0x00008f00249c7a23 */ /* 0x100fe200000108b0 */
[C---:B------:R-:W-:Y:S01]  /*127f0*/  HMMA.16816.F32 R132, R24.reuse, R158, R132 ;  /* 0x0000009e1884723c */ /* 0x040fe20000001884 */
[----:B------:R-:W-:Y:S03]  /*12800*/  MUFU.EX2 R169, R169 ;  /* 0x000000a900a97308 */ /* 0x000fe60000000800 */
[--C-:B------:R-:W-:Y:S02]  /*12810*/  FFMA.FTZ R157, R37, c[0x0][0x23c], -R176.reuse ;  /* 0x00008f00259d7a23 */ /* 0x100fe400000108b0 */
[----:B------:R-:W-:Y:S02]  /*12820*/  FADD.FTZ R173, R173, R179 ;  /* 0x000000b3adad7221 */ /* 0x000fe40000010000 */
[C---:B-1----:R-:W-:Y:S03]  /*12830*/  HMMA.16816.F32 R16, R24.reuse, R28, R16 ;  /* 0x0000001c1810723c */ /* 0x042fe60000001810 */
[----:B------:R-:W1:Y:S01]  /*12840*/  MUFU.EX2 R155, R155 ;  /* 0x0000009b009b7308 */ /* 0x000e620000000800 */
[--C-:B------:R-:W-:Y:S02]  /*12850*/  FFMA.FTZ R158, R38, c[0x0][0x23c], -R165.reuse ;  /* 0x00008f00269e7a23 */ /* 0x100fe400000108a5 */
[----:B------:R-:W-:Y:S02]  /*12860*/  FFMA.FTZ R159, R39, c[0x0][0x23c], -R165 ;  /* 0x00008f00279f7a23 */ /* 0x000fe400000108a5 */
[----:B------:R-:W-:Y:S01]  /*12870*/  LDSM.16.MT88.4 R36, [R226+0xb800] ;  /* 0x00b80000e224783b */ /* 0x000fe20000004200 */
[C---:B------:R-:W-:Y:S03]  /*12880*/  HMMA.16816.F32 R136, R24.reuse, R30, R136 ;  /* 0x0000001e1888723c */ /* 0x040fe60000001888 */
[----:B------:R-:W-:Y:S01]  /*12890*/  FADD.FTZ R173, R186, R173 ;  /* 0x000000adbaad7221 */ /* 0x000fe20000010000 */
[----:B------:R-:W-:Y:S03]  /*128a0*/  MUFU.EX2 R156, R156 ;  /* 0x0000009c009c7308 */ /* 0x000fe60000000800 */
[----:B------:R-:W5:Y:S01]  /*128b0*/  LDSM.16.MT88.4 R28, [R227+0xb800] ;  /* 0x00b80000e31c783b */ /* 0x000f620000004200 */
[C---:B----4-:R-:W-:Y:S04]  /*128c0*/  HMMA.16816.F32 R140, R24.reuse, R144, R140 ;  /* 0x00000090188c723c */ /* 0x050fe8000000188c */
[----:B------:R-:W-:Y:S02]  /*128d0*/  FADD.FTZ R187, R187, R173 ;  /* 0x000000adbbbb7221 */ /* 0x000fe40000010000 */
[----:B------:R-:W-:Y:S01]  /*128e0*/  MUFU.EX2 R157, R157 ;  /* 0x0000009d009d7308 */ /* 0x000fe20000000800 */
[----:B------:R-:W-:Y:S01]  /*128f0*/  FFMA.FTZ R144, R41, c[0x0][0x23c], -R176 ;  /* 0x00008f0029907a23 */ /* 0x000fe200000108b0 */
[----:B------:R-:W-:Y:S04]  /*12900*/  HMMA.16816.F32 R20, R24, R146, R20 ;  /* 0x000000921814723c */ /* 0x000fe80000001814 */
[----:B------:R-:W-:Y:S02]  /*12910*/  FFMA.FTZ R145, R42, c[0x0][0x23c], -R165 ;  /* 0x00008f002a917a23 */ /* 0x000fe400000108a5 */
[----:B------:R-:W-:Y:S01]  /*12920*/  FADD.FTZ R187, R161, R187 ;  /* 0x000000bba1bb7221 */ /* 0x000fe20000010000 */
[----:B------:R-:W-:Y:S01]  /*12930*/  F2FP.PACK_AB R24, R163, R192 ;  /* 0x000000c0a318723e */ /* 0x000fe200000000ff */
[----:B------:R4:W-:Y:S01]  /*12940*/  MUFU.EX2 R146, R40 ;  /* 0x0000002800927308 */ /* 0x0009e20000000800 */
[----:B------:R-:W-:Y:S03]  /*12950*/  FFMA.FTZ R147, R43, c[0x0][0x23c], -R165 ;  /* 0x00008f002b937a23 */ /* 0x000fe600000108a5 */
[----:B--2---:R-:W-:Y:S01]  /*12960*/  F2FP.PACK_AB R25, R152, R168 ;  /* 0x000000a89819723e */ /* 0x004fe200000000ff */
[----:B------:R-:W-:Y:S01]  /*12970*/  FADD.FTZ R192, R192, R160 ;  /* 0x000000a0c0c07221 */ /* 0x000fe20000010000 */
[----:B------:R-:W-:Y:S01]  /*12980*/  F2FP.PACK_AB R26, R153, R154 ;  /* 0x0000009a991a723e */ /* 0x000fe200000000ff */
[----:B------:R-:W-:Y:S01]  /*12990*/  FADD.FTZ R187, R162, R187 ;  /* 0x000000bba2bb7221 */ /* 0x000fe20000010000 */
[----:B-1----:R-:W-:Y:S01]  /*129a0*/  F2FP.PACK_AB R27, R155, R169 ;  /* 0x000000a99b1b723e */ /* 0x002fe200000000ff */
[----:B------:R-:W-:Y:S01]  /*129b0*/  FADD.FTZ R192, R163, R192 ;  /* 0x000000c0a3c07221 */ /* 0x000fe20000010000 */
[----:B------:R-:W1:Y:S01]  /*129c0*/  MUFU.EX2 R158, R158 ;  /* 0x0000009e009e7308 */ /* 0x000e620000000800 */
[----:B------:R-:W-:Y:S02]  /*129d0*/  FADD.FTZ R168, R168, R187 ;  /* 0x000000bba8a87221 */ /* 0x000fe40000010000 */
[----:B------:R-:W-:Y:S02]  /*129e0*/  FADD.FTZ R154, R154, R192 ;  /* 0x000000c09a9a7221 */ /* 0x000fe40000010000 */
[C---:B---3--:R-:W-:Y:S03]  /*129f0*/  HMMA.16816.F32 R4, R24.reuse, R32, R4 ;  /* 0x000000201804723c */ /* 0x048fe60000001804 */
[----:B------:R-:W-:Y:S02]  /*12a00*/  FADD.FTZ R154, R153, R154 ;  /* 0x0000009a999a7221 */ /* 0x000fe40000010000 */
[----:B------:R-:W2:Y:S01]  /*12a10*/  MUFU.EX2 R159, R159 ;  /* 0x0000009f009f7308 */ /* 0x000ea20000000800 */
[----:B------:R-:W-:Y:S02]  /*12a20*/  FADD.FTZ R168, R152, R168 ;  /* 0x000000a898a87221 */ /* 0x000fe40000010000 */
[C---:B------:R-:W-:Y:S01]  /*12a30*/  HMMA.16816.F32 R8, R24.reuse, R34, R8 ;  /* 0x000000221808723c */ /* 0x040fe20000001808 */
[----:B------:R-:W3:Y:S03]  /*12a40*/  LDSM.16.MT88.4 R32, [R230+0xc000] ;  /* 0x00c00000e620783b */ /* 0x000ee60000004200 */
[----:B------:R-:W-:Y:S03]  /*12a50*/  FADD.FTZ R169, R169, R168 ;  /* 0x000000a8a9a97221 */ /* 0x000fe60000010000 */
[----:B------:R-:W2:Y:S01]  /*12a60*/  MUFU.EX2 R144, R144 ;  /* 0x0000009000907308 */ /* 0x000ea20000000800 */
[C---:B------:R-:W-:Y:S01]  /*12a70*/  HMMA.16816.F32 R12, R24.reuse, R148, R12 ;  /* 0x00000094180c723c */ /* 0x040fe2000000180c */
[----:B----4-:R-:W4:Y:S03]  /*12a80*/  LDSM.16.MT88.4 R40, [R228+0xc000] ;  /* 0x00c00000e428783b */ /* 0x010f260000004200 */
[----:B------:R-:W-:Y:S03]  /*12a90*/  FADD.FTZ R169, R155, R169 ;  /* 0x000000a99ba97221 */ /* 0x000fe60000010000 */
[--C-:B------:R-:W-:Y:S01]  /*12aa0*/  FFMA.FTZ R148, R56, c[0x0][0x23c], -R176.reuse ;  /* 0x00008f0038947a23 */ /* 0x100fe200000108b0 */
[C---:B------:R-:W-:Y:S01]  /*12ab0*/  HMMA.16816.F32 R132, R24.reuse, R150, R132 ;  /* 0x000000961884723c */ /* 0x040fe20000001884 */
[----:B------:R-:W-:Y:S03]  /*12ac0*/  MUFU.EX2 R145, R145 ;  /* 0x0000009100917308 */ /* 0x000fe60000000800 */
[----:B-1----:R-:W-:Y:S02]  /*12ad0*/  FADD.FTZ R169, R158, R169 ;  /* 0x000000a99ea97221 */ /* 0x002fe40000010000 */
[--C-:B------:R-:W-:Y:S02]  /*12ae0*/  FFMA.FTZ R56, R57, c[0x0][0x23c], -R176.reuse ;  /* 0x00008f0039387a23 */ /* 0x100fe400000108b0 */
[C---:B-----5:R-:W-:Y:S03]  /*12af0*/  HMMA.16816.F32 R16, R24.reuse, R28, R16 ;  /* 0x0000001c1810723c */ /* 0x060fe60000001810 */
[----:B------:R-:W1:Y:S01]  /*12b00*/  MUFU.EX2 R147, R147 ;  /* 0x0000009300937308 */ /* 0x000e620000000800 */
[--C-:B------:R-:W-:Y:S02]  /*12b10*/  FFMA.FTZ R57, R59, c[0x0][0x23c], -R165.reuse ;  /* 0x00008f003b397a23 */ /* 0x100fe400000108a5 */
[--C-:B------:R-:W-:Y:S02]  /*12b20*/  FFMA.FTZ R59, R60, c[0x0][0x23c], -R176.reuse ;  /* 0x00008f003c3b7a23 */ /* 0x100fe400000108b0 */
[C---:B------:R-:W-:Y:S01]  /*12b30*/  HMMA.16816.F32 R136, R24.reuse, R30, R136 ;  /* 0x0000001e1888723c */ /* 0x040fe20000001888 */
[----:B------:R-:W5:Y:S03]  /*12b40*/  LDSM.16.MT88.4 R28, [R227+0xc000] ;  /* 0x00c00000e31c783b */ /* 0x000f660000004200 */
[--C-:B------:R-:W-:Y:S01]  /*12b50*/  FFMA.FTZ R60, R61, c[0x0][0x23c], -R176.reuse ;  /* 0x00008f003d3c7a23 */ /* 0x100fe200000108b0 */
[----:B------:R-:W-:Y:S01]  /*12b60*/  MUFU.EX2 R44, R44 ;  /* 0x0000002c002c7308 */ /* 0x000fe20000000800 */
[--C-:B------:R-:W-:Y:S02]  /*12b70*/  FFMA.FTZ R61, R62, c[0x0][0x23c], -R165.reuse ;  /* 0x00008f003e3d7a23 */ /* 0x100fe400000108a5 */
[C---:B------:R-:W-:Y:S04]  /*12b80*/  HMMA.16816.F32 R140, R24.reuse, R36, R140 ;  /* 0x00000024188c723c */ /* 0x040fe8000000188c */
[--C-:B------:R-:W-:Y:S02]  /*12b90*/  FFMA.FTZ R62, R63, c[0x0][0x23c], -R165.reuse ;  /* 0x00008f003f3e7a23 */ /* 0x100fe400000108a5 */
[----:B------:R-:W-:Y:S01]  /*12ba0*/  FFMA.FTZ R63, R65, c[0x0][0x23c], -R176 ;  /* 0x00008f00413f7a23 */ /* 0x000fe200000108b0 */
[----:B------:R-:W-:Y:S01]  /*12bb0*/  MUFU.EX2 R45, R45 ;  /* 0x0000002d002d7308 */ /* 0x000fe20000000800 */
[----:B------:R-:W-:Y:S01]  /*12bc0*/  HMMA.16816.F32 R20, R24, R38, R20 ;  /* 0x000000261814723c */ /* 0x000fe20000001814 */
[----:B------:R-:W5:Y:S03]  /*12bd0*/  LDSM.16.MT88.4 R36, [R226+0xc000] ;  /* 0x00c00000e224783b */ /* 0x000f660000004200 */
[--C-:B------:R-:W-:Y:S02]  /*12be0*/  FFMA.FTZ R65, R66, c[0x0][0x23c], -R165.reuse ;  /* 0x00008f0042417a23 */ /* 0x100fe400000108a5 */
[----:B------:R-:W-:Y:S01]  /*12bf0*/  FFMA.FTZ R66, R67, c[0x0][0x23c], -R165 ;  /* 0x00008f0043427a23 */ /* 0x000fe200000108a5 */
[----:B------:R-:W-:Y:S01]  /*12c00*/  F2FP.PACK_AB R24, R157, R156 ;  /* 0x0000009c9d18723e */ /* 0x000fe200000000ff */
[----:B------:R-:W-:Y:S01]  /*12c10*/  FADD.FTZ R156, R156, R154 ;  /* 0x0000009a9c9c7221 */ /* 0x000fe20000010000 */
[----:B------:R-:W4:Y:S03]  /*12c20*/  MUFU.EX2 R46, R46 ;  /* 0x0000002e002e7308 */ /* 0x000f260000000800 */
[----:B--2---:R-:W-:Y:S01]  /*12c30*/  F2FP.PACK_AB R25, R159, R158 ;  /* 0x0000009e9f19723e */ /* 0x004fe200000000ff */
[----:B------:R-:W-:Y:S01]  /*12c40*/  FADD.FTZ R156, R157, R156 ;  /* 0x0000009c9d9c7221 */ /* 0x000fe20000010000 */
[----:B------:R-:W-:Y:S01]  /*12c50*/  F2FP.PACK_AB R26, R144, R146 ;  /* 0x00000092901a723e */ /* 0x000fe200000000ff */
[----:B------:R-:W-:Y:S01]  /*12c60*/  FADD.FTZ R159, R159, R169 ;  /* 0x000000a99f9f7221 */ /* 0x000fe20000010000 */
[----:B-1----:R-:W-:Y:S01]  /*12c70*/  F2FP.PACK_AB R27, R147, R145 ;  /* 0x00000091931b723e */ /* 0x002fe200000000ff */
[----:B------:R-:W-:Y:S02]  /*12c80*/  FADD.FTZ R146, R146, R156 ;  /* 0x0000009c92927221 */ /* 0x000fe40000010000 */
[----:B------:R-:W1:Y:S01]  /*12c90*/  MUFU.EX2 R47, R47 ;  /* 0x0000002f002f7308 */ /* 0x000e620000000800 */
[----:B------:R-:W-:Y:S02]  /*12ca0*/  FADD.FTZ R159, R145, R159 ;  /* 0x0000009f919f7221 */ /* 0x000fe40000010000 */
[--C-:B------:R-:W-:Y:S01]  /*12cb0*/  FFMA.FTZ R67, R68, c[0x0][0x23c], -R176.reuse ;  /* 0x00008f0044437a23 */ /* 0x100fe200000108b0 */
[C---:B---3--:R-:W-:Y:S03]  /*12cc0*/  HMMA.16816.F32 R4, R24.reuse, R32, R4 ;  /* 0x000000201804723c */ /* 0x048fe60000001804 */
[----:B------:R-:W-:Y:S02]  /*12cd0*/  FADD.FTZ R147, R147, R159 ;  /* 0x0000009f93937221 */ /* 0x000fe40000010000 */
[----:B------:R-:W-:Y:S01]  /*12ce0*/  LDSM.16.MT88.4 R156, [R230+0x11800] ;  /* 0x01180000e69c783b */ /* 0x000fe20000004200 */
[----:B------:R-:W-:Y:S01]  /*12cf0*/  MUFU.EX2 R48, R48 ;  /* 0x0000003000307308 */ /* 0x000fe20000000800 */
[--C-:B------:R-:W-:Y:S01]  /*12d00*/  FFMA.FTZ R68, R69, c[0x0][0x23c], -R176.reuse ;  /* 0x00008f0045447a23 */ /* 0x100fe200000108b0 */
[C---:B------:R-:W-:Y:S04]  /*12d10*/  HMMA.16816.F32 R8, R24.reuse, R34, R8 ;  /* 0x000000221808723c */ /* 0x040fe80000001808 */
[----:B----4-:R-:W-:Y:S01]  /*12d20*/  FADD.FTZ R147, R46, R147 ;  /* 0x000000932e937221 */ /* 0x010fe20000010000 */
[----:B------:R-:W2:Y:S01]  /*12d30*/  LDSM.16.MT88.4 R32, [R230+0xc800] ;  /* 0x00c80000e620783b */ /* 0x000ea20000004200 */
[--C-:B------:R-:W-:Y:S02]  /*12d40*/  FFMA.FTZ R69, R70, c[0x0][0x23c], -R165.reuse ;  /* 0x00008f0046457a23 */ /* 0x100fe400000108a5 */
[----:B------:R-:W3:Y:S01]  /*12d50*/  MUFU.EX2 R49, R49 ;  /* 0x0000003100317308 */ /* 0x000ee20000000800 */
[C---:B------:R-:W-:Y:S03]  /*12d60*/  HMMA.16816.F32 R12, R24.reuse, R40, R12 ;  /* 0x00000028180c723c */ /* 0x040fe6000000180c */
[--C-:B------:R-:W-:Y:S02]  /*12d70*/  FFMA.FTZ R70, R71, c[0x0][0x23c], -R165.reuse ;  /* 0x00008f0047467a23 */ /* 0x100fe400000108a5 */
[--C-:B------:R-:W-:Y:S02]  /*12d80*/  FFMA.FTZ R71, R72, c[0x0][0x23c], -R176.reuse ;  /* 0x00008f0048477a23 */ /* 0x100fe400000108b0 */
[--C-:B------:R-:W-:Y:S01]  /*12d90*/  FFMA.FTZ R72, R73, c[0x0][0x23c], -R176.reuse ;  /* 0x00008f0049487a23 */ /* 0x100fe200000108b0 */
[C---:B------:R-:W-:Y:S01]  /*12da0*/  HMMA.16816.F32 R132, R24.reuse, R42, R132 ;  /* 0x0000002a1884723c */ /* 0x040fe20000001884 */
[----:B------:R-:W-:Y:S01]  /*12db0*/  MUFU.EX2 R50, R50 ;  /* 0x0000003200327308 */ /* 0x000fe20000000800 */
[----:B------:R-:W-:Y:S02]  /*12dc0*/  LDSM.16.MT88.4 R40, [R226+0xc800] ;  /* 0x00c80000e228783b */ /* 0x000fe40000004200 */
[--C-:B------:R-:W-:Y:S02]  /*12dd0*/  FFMA.FTZ R73, R74, c[0x0][0x23c], -R165.reuse ;  /* 0x00008f004a497a23 */ /* 0x100fe400000108a5 */
[--C-:B------:R-:W-:Y:S02]  /*12de0*/  FFMA.FTZ R74, R75, c[0x0][0x23c], -R165.reuse ;  /* 0x00008f004b4a7a23 */ /* 0x100fe400000108a5 */
[C---:B-----5:R-:W-:Y:S03]  /*12df0*/  HMMA.16816.F32 R16, R24.reuse, R28, R16 ;  /* 0x0000001c1810723c */ /* 0x060fe60000001810 */
[----:B------:R-:W4:Y:S01]  /*12e00*/  MUFU.EX2 R51, R51 ;  /* 0x0000003300337308 */ /* 0x000f220000000800 */
        /* <DEDUP_REMOVED lines=9> */
[--C-:B------:R-:W-:Y:S01]  /*12ea0*/  FFMA.FTZ R80, R81, c[0x0][0x23c], -R176.reuse ;  /* 0x00008f0051507a23 */ /* 0x100fe200000108b0 */
[----:B------:R-:W2:Y:S01]  /*12eb0*/  MUFU.EX2 R53, R53 ;  /* 0x0000003500357308 */ /* 0x000ea20000000800 */
[----:B------:R-:W-:Y:S01]  /*12ec0*/  HMMA.16816.F32 R20, R24, R38, R20 ;  /* 0x000000261814723c */ /* 0x000fe20000001814 */
[----:B------:R-:W5:Y:S03]  /*12ed0*/  LDSM.16.MT88.4 R36, [R227+0xc800] ;  /* 0x00c80000e324783b */ /* 0x000f660000004200 */
[--C-:B------:R-:W-:Y:S02]  /*12ee0*/  FFMA.FTZ R81, R82, c[0x0][0x23c], -R165.reuse ;  /* 0x00008f0052517a23 */ /* 0x100fe400000108a5 */
[----:B------:R-:W-:Y:S01]  /*12ef0*/  FFMA.FTZ R82, R83, c[0x0][0x23c], -R165 ;  /* 0x00008f0053527a23 */ /* 0x000fe200000108a5 */
[----:B------:R-:W-:Y:S01]  /*12f00*/  F2FP.PACK_AB R24, R45, R44 ;  /* 0x0000002c2d18723e */ /* 0x000fe200000000ff */
[--C-:B------:R-:W-:Y:S01]  /*12f10*/  FFMA.FTZ R83, R84, c[0x0][0x23c], -R176.reuse ;  /* 0x00008f0054537a23 */ /* 0x100fe200000108b0 */
[----:B------:R-:W-:Y:S03]  /*12f20*/  MUFU.EX2 R54, R54 ;  /* 0x0000003600367308 */ /* 0x000fe60000000800 */
[C---:B-1----:R-:W-:Y:S01]  /*12f30*/  F2FP.PACK_AB R25, R47.reuse, R46 ;  /* 0x0000002e2f19723e */ /* 0x042fe200000000ff */
[----:B------:R-:W-:Y:S01]  /*12f40*/  FADD.FTZ R47, R47, R147 ;  /* 0x000000932f2f7221 */ /* 0x000fe20000010000 */
[----:B---3--:R-:W-:Y:S01]  /*12f50*/  F2FP.PACK_AB R26, R49, R48 ;  /* 0x00000030311a723e */ /* 0x008fe200000000ff */
[--C-:B------:R-:W-:Y:S01]  /*12f60*/  FFMA.FTZ R84, R85, c[0x0][0x23c], -R176.reuse ;  /* 0x00008f0055547a23 */ /* 0x100fe200000108b0 */
[----:B----4-:R-:W-:Y:S01]  /*12f70*/  F2FP.PACK_AB R27, R51, R50 ;  /* 0x00000032331b723e */ /* 0x010fe200000000ff */
[--C-:B------:R-:W-:Y:S02]  /*12f80*/  FFMA.FTZ R85, R86, c[0x0][0x23c], -R165.reuse ;  /* 0x00008f0056557a23 */ /* 0x100fe400000108a5 */
[----:B------:R-:W1:Y:S01]  /*12f90*/  MUFU.EX2 R55, R55 ;  /* 0x0000003700377308 */ /* 0x000e620000000800 */
[--C-:B------:R-:W-:Y:S02]  /*12fa0*/  FFMA.FTZ R86, R87, c[0x0][0x23c], -R165.reuse ;  /* 0x00008f0057567a23 */ /* 0x100fe400000108a5 */
[--C-:B------:R-:W-:Y:S01]  /*12fb0*/  FFMA.FTZ R87, R88, c[0x0][0x23c], -R176.reuse ;  /* 0x00008f0058577a23 */ /* 0x100fe200000108b0 */
[C---:B--2---:R-:W-:Y:S03]  /*12fc0*/  HMMA.16816.F32 R4, R24.reuse, R32, R4 ;  /* 0x000000201804723c */ /* 0x044fe60000001804 */
[--C-:B------:R-:W-:Y:S02]  /*12fd0*/  FFMA.FTZ R88, R89, c[0x0][0x23c], -R176.reuse ;  /* 0x00008f0059587a23 */ /* 0x100fe400000108b0 */
[--C-:B------:R-:W-:Y:S01]  /*12fe0*/  FFMA.FTZ R89, R90, c[0x0][0x23c], -R165.reuse ;  /* 0x00008f005a597a23 */ /* 0x100fe200000108a5 */
[----:B------:R-:W-:Y:S01]  /*12ff0*/  MUFU.EX2 R148, R148 ;  /* 0x0000009400947308 */ /* 0x000fe20000000800 */
[--C-:B------:R-:W-:Y:S01]  /*13000*/  FFMA.FTZ R90, R91, c[0x0][0x23c], -R165.reuse ;  /* 0x00008f005b5a7a23 */ /* 0x100fe200000108a5 */
[C---:B------:R-:W-:Y:S01]  /*13010*/  HMMA.16816.F32 R8, R24.reuse, R34, R8 ;  /* 0x000000221808723c */ /* 0x040fe20000001808 */
[----:B------:R-:W-:Y:S03]  /*13020*/  LDSM.16.MT88.4 R32, [R228+0xd000] ;  /* 0x00d00000e420783b */ /* 0x000fe60000004200 */
[--C-:B------:R-:W-:Y:S02]  /*13030*/  FFMA.FTZ R91, R92, c[0x0][0x23c], -R176.reuse ;  /* 0x00008f005c5b7a23 */ /* 0x100fe400000108b0 */
[--C-:B------:R-:W-:Y:S02]  /*13040*/  FFMA.FTZ R92, R93, c[0x0][0x23c], -R176.reuse ;  /* 0x00008f005d5c7a23 */ /* 0x100fe400000108b0 */
[----:B------:R-:W2:Y:S01]  /*13050*/  MUFU.EX2 R56, R56 ;  /* 0x0000003800387308 */ /* 0x000ea20000000800 */
[C---:B-----5:R-:W-:Y:S03]  /*13060*/  HMMA.16816.F32 R12, R24.reuse, R28, R12 ;  /* 0x0000001c180c723c */ /* 0x060fe6000000180c */
        /* <DEDUP_REMOVED lines=9> */
[----:B------:R-:W4:Y:S01]  /*13100*/  MUFU.EX2 R57, R57 ;  /* 0x0000003900397308 */ /* 0x000f220000000800 */
[--C-:B------:R-:W-:Y:S02]  /*13110*/  FFMA.FTZ R102, R103, c[0x0][0x23c], -R165.reuse ;  /* 0x00008f0067667a23 */ /* 0x100fe400000108a5 */
[--C-:B------:R-:W-:Y:S02]  /*13120*/  FFMA.FTZ R103, R105, c[0x0][0x23c], -R176.reuse ;  /* 0x00008f0069677a23 */ /* 0x100fe400000108b0 */
[C---:B------:R-:W-:Y:S01]  /*13130*/  HMMA.16816.F32 R136, R24.reuse, R38, R136 ;  /* 0x000000261888723c */ /* 0x040fe20000001888 */
[----:B------:R-:W5:Y:S03]  /*13140*/  LDSM.16.MT88.4 R36, [R227+0xd000] ;  /* 0x00d00000e324783b */ /* 0x000f660000004200 */
[--C-:B------:R-:W-:Y:S01]  /*13150*/  FFMA.FTZ R105, R107, c[0x0][0x23c], -R165.reuse ;  /* 0x00008f006b697a23 */ /* 0x100fe200000108a5 */
[----:B------:R-:W2:Y:S01]  /*13160*/  MUFU.EX2 R59, R59 ;  /* 0x0000003b003b7308 */ /* 0x000ea20000000800 */
[--C-:B------:R-:W-:Y:S02]  /*13170*/  FFMA.FTZ R107, R109, c[0x0][0x23c], -R176.reuse ;  /* 0x00008f006d6b7a23 */ /* 0x100fe400000108b0 */
[C---:B------:R-:W-:Y:S04]  /*13180*/  HMMA.16816.F32 R140, R24.reuse, R40, R140 ;  /* 0x00000028188c723c */ /* 0x040fe8000000188c */
[--C-:B------:R-:W-:Y:S02]  /*13190*/  FFMA.FTZ R109, R112, c[0x0][0x23c], -R176.reuse ;  /* 0x00008f00706d7a23 */ /* 0x100fe400000108b0 */
[----:B------:R-:W-:Y:S01]  /*131a0*/  FFMA.FTZ R112, R114, c[0x0][0x23c], -R165 ;  /* 0x00008f0072707a23 */ /* 0x000fe200000108a5 */
[----:B------:R-:W3:Y:S01]  /*131b0*/  MUFU.EX2 R60, R60 ;  /* 0x0000003c003c7308 */ /* 0x000ee20000000800 */
[----:B------:R-:W-:Y:S01]  /*131c0*/  HMMA.16816.F32 R20, R24, R42, R20 ;  /* 0x0000002a1814723c */ /* 0x000fe20000001814 */
[----:B------:R-:W5:Y:S03]  /*131d0*/  LDSM.16.MT88.4 R40, [R226+0xd000] ;  /* 0x00d00000e228783b */ /* 0x000f660000004200 */
[----:B------:R-:W-:Y:S02]  /*131e0*/  FFMA.FTZ R114, R116, c[0x0][0x23c], -R176 ;  /* 0x00008f0074727a23 */ /* 0x000fe400000108b0 */
[----:B------:R-:W-:Y:S01]  /*131f0*/  FADD.FTZ R116, R144, R146 ;  /* 0x0000009290747221 */ /* 0x000fe20000010000 */
[----:B------:R-:W-:Y:S01]  /*13200*/  F2FP.PACK_AB R24, R53, R52 ;  /* 0x000000343518723e */ /* 0x000fe200000000ff */
[----:B------:R-:W-:Y:S01]  /*13210*/  FFMA.FTZ R46, R124, c[0x0][0x23c], -R176 ;  /* 0x00008f007c2e7a23 */ /* 0x000fe200000108b0 */
[----:B------:R-:W-:Y:S03]  /*13220*/  MUFU.EX2 R61, R61 ;  /* 0x0000003d003d7308 */ /* 0x000fe60000000800 */
[----:B-1----:R-:W-:Y:S01]  /*13230*/  F2FP.PACK_AB R25, R55, R54 ;  /* 0x000000363719723e */ /* 0x002fe200000000ff */
[----:B------:R-:W-:Y:S01]  /*13240*/  FADD.FTZ R116, R44, R116 ;  /* 0x000000742c747221 */ /* 0x000fe20000010000 */
[----:B--2---:R-:W-:Y:S01]  /*13250*/  F2FP.PACK_AB R26, R56, R148 ;  /* 0x00000094381a723e */ /* 0x004fe200000000ff */
[----:B------:R-:W-:Y:S01]  /*13260*/  FADD.FTZ R47, R50, R47 ;  /* 0x0000002f322f7221 */ /* 0x000fe20000010000 */
[----:B----4-:R-:W-:Y:S01]  /*13270*/  F2FP.PACK_AB R27, R57, R58 ;  /* 0x0000003a391b723e */ /* 0x010fe200000000ff */
[----:B------:R-:W-:Y:S02]  /*13280*/  FADD.FTZ R116, R45, R116 ;  /* 0x000000742d747221 */ /* 0x000fe40000010000 */
[----:B------:R-:W1:Y:S01]  /*13290*/  MUFU.EX2 R62, R62 ;  /* 0x0000003e003e7308 */ /* 0x000e620000000800 */
[--C-:B------:R-:W-:Y:S02]  /*132a0*/  FFMA.FTZ R45, R123, c[0x0][0x23c], -R165.reuse ;  /* 0x00008f007b2d7a23 */ /* 0x100fe400000108a5 */
[----:B------:R-:W-:Y:S01]  /*132b0*/  FFMA.FTZ R50, R128, c[0x0][0x23c], -R176 ;  /* 0x00008f0080327a23 */ /* 0x000fe200000108b0 */
[C---:B---3--:R-:W-:Y:S03]  /*132c0*/  HMMA.16816.F32 R4, R24.reuse, R28, R4 ;  /* 0x0000001c1804723c */ /* 0x048fe60000001804 */
[----:B------:R-:W-:Y:S02]  /*132d0*/  FADD.FTZ R116, R48, R116 ;  /* 0x0000007430747221 */ /* 0x000fe40000010000 */
[----:B------:R-:W-:Y:S01]  /*132e0*/  FFMA.FTZ R48, R126, c[0x0][0x23c], -R165 ;  /* 0x00008f007e307a23 */ /* 0x000fe200000108a5 */
[----:B------:R-:W2:Y:S01]  /*132f0*/  MUFU.EX2 R64, R64 ;  /* 0x0000004000407308 */ /* 0x000ea20000000800 */
[----:B------:R-:W-:Y:S01]  /*13300*/  FADD.FTZ R51, R51, R47 ;  /* 0x0000002f33337221 */ /* 0x000fe20000010000 */
[C---:B------:R-:W-:Y:S01]  /*13310*/  HMMA.16816.F32 R8, R24.reuse, R30, R8 ;  /* 0x0000001e1808723c */ /* 0x040fe20000001808 */
[----:B------:R-:W3:Y:S03]  /*13320*/  LDSM.16.MT88.4 R28, [R230+0xd800] ;  /* 0x00d80000e61c783b */ /* 0x000ee60000004200 */
[----:B------:R-:W-:Y:S02]  /*13330*/  FFMA.FTZ R47, R125, c[0x0][0x23c], -R176 ;  /* 0x00008f007d2f7a23 */ /* 0x000fe400000108b0 */
[----:B------:R-:W-:Y:S02]  /*13340*/  FADD.FTZ R49, R49, R116 ;  /* 0x0000007431317221 */ /* 0x000fe40000010000 */
[----:B------:R-:W4:Y:S01]  /*13350*/  MUFU.EX2 R63, R63 ;  /* 0x0000003f003f7308 */ /* 0x000f220000000800 */
[C---:B------:R-:W-:Y:S03]  /*13360*/  HMMA.16816.F32 R12, R24.reuse, R32, R12 ;  /* 0x00000020180c723c */ /* 0x040fe6000000180c */
[----:B------:R-:W-:Y:S02]  /*13370*/  FADD.FTZ R49, R52, R49 ;  /* 0x0000003134317221 */ /* 0x000fe40000010000 */
[----:B------:R-:W-:Y:S02]  /*13380*/  FADD.FTZ R51, R54, R51 ;  /* 0x0000003336337221 */ /* 0x000fe40000010000 */
[----:B------:R-:W-:Y:S01]  /*13390*/  FADD.FTZ R53, R53, R49 ;  /* 0x0000003135357221 */ /* 0x000fe20000010000 */
[C---:B------:R-:W-:Y:S01]  /*133a0*/  HMMA.16816.F32 R132, R24.reuse, R34, R132 ;  /* 0x000000221884723c */ /* 0x040fe20000001884 */
[----:B------:R-:W-:Y:S01]  /*133b0*/  MUFU.EX2 R65, R65 ;  /* 0x0000004100417308 */ /* 0x000fe20000000800 */
[----:B------:R-:W1:Y:S02]  /*133c0*/  LDSM.16.MT88.4 R32, [R228+0xd800] ;  /* 0x00d80000e420783b */ /* 0x000e640000004200 */
[----:B------:R-:W-:Y:S02]  /*133d0*/  FFMA.FTZ R49, R127, c[0x0][0x23c], -R165 ;  /* 0x00008f007f317a23 */ /* 0x000fe400000108a5 */
[----:B------:R-:W-:Y:S02]  /*133e0*/  FADD.FTZ R53, R148, R53 ;  /* 0x0000003594357221 */ /* 0x000fe40000010000 */
[C---:B-----5:R-:W-:Y:S03]  /*133f0*/  HMMA.16816.F32 R16, R24.reuse, R36, R16 ;  /* 0x000000241810723c */ /* 0x060fe60000001810 */
[----:B------:R-:W5:Y:S01]  /*13400*/  MUFU.EX2 R66, R66 ;  /* 0x0000004200427308 */ /* 0x000f620000000800 */
[----:B------:R-:W-:Y:S02]  /*13410*/  FADD.FTZ R56, R56, R53 ;  /* 0x0000003538387221 */ /* 0x000fe40000010000 */
[----:B------:R-:W-:Y:S02]  /*13420*/  FADD.FTZ R55, R55, R51 ;  /* 0x0000003337377221 */ /* 0x000fe40000010000 */
[C---:B------:R-:W-:Y:S01]  /*13430*/  HMMA.16816.F32 R136, R24.reuse, R38, R136 ;  /* 0x000000261888723c */ /* 0x040fe20000001888 */
[----:B------:R-:W3:Y:S03]  /*13440*/  LDSM.16.MT88.4 R36, [R227+0xd800] ;  /* 0x00d80000e324783b */ /* 0x000ee60000004200 */
[----:B------:R-:W-:Y:S01]  /*13450*/  FADD.FTZ R56, R59, R56 ;  /* 0x000000383b387221 */ /* 0x000fe20000010000 */
[----:B------:R-:W-:Y:S01]  /*13460*/  MUFU.EX2 R67, R67 ;  /* 0x0000004300437308 */ /* 0x000fe20000000800 */
[----:B------:R-:W-:Y:S02]  /*13470*/  FADD.FTZ R55, R58, R55 ;  /* 0x000000373a377221 */ /* 0x000fe40000010000 */
[C---:B------:R-:W-:Y:S04]  /*13480*/  HMMA.16816.F32 R140, R24.reuse, R40, R140 ;  /* 0x00000028188c723c */ /* 0x040fe8000000188c */
[----:B------:R-:W-:Y:S03]  /*13490*/  FADD.FTZ R55, R57, R55 ;  /* 0x0000003739377221 */ /* 0x000fe60000010000 */
[----:B------:R-:W3:Y:S01]  /*134a0*/  MUFU.EX2 R68, R68 ;  /* 0x0000004400447308 */ /* 0x000ee20000000800 */
[----:B------:R-:W-:Y:S01]  /*134b0*/  HMMA.16816.F32 R20, R24, R42, R20 ;  /* 0x0000002a1814723c */ /* 0x000fe20000001814 */
[----:B------:R-:W3:Y:S06]  /*134c0*/  LDSM.16.MT88.4 R40, [R226+0xd800] ;  /* 0x00d80000e228783b */ /* 0x000eec0000004200 */
[C---:B------:R-:W-:Y:S01]  /*134d0*/  F2FP.PACK_AB R24, R60.reuse, R59 ;  /* 0x0000003b3c18723e */ /* 0x040fe200000000ff */
[----:B------:R-:W-:Y:S01]  /*134e0*/  FADD.FTZ R60, R60, R56 ;  /* 0x000000383c3c7221 */ /* 0x000fe20000010000 */
[----:B------:R-:W-:Y:S03]  /*134f0*/  MUFU.EX2 R69, R69 ;  /* 0x0000004500457308 */ /* 0x000fe60000000800 */
[----:B-1----:R-:W-:Y:S01]  /*13500*/  F2FP.PACK_AB R25, R62, R61 ;  /* 0x0000003d3e19723e */ /* 0x002fe200000000ff */
[----:B--2---:R-:W-:Y:S01]  /*13510*/  FADD.FTZ R60, R64, R60 ;  /* 0x0000003c403c7221 */ /* 0x004fe20000010000 */
[----:B----4-:R-:W-:Y:S01]  /*13520*/  F2FP.PACK_AB R26, R63, R64 ;  /* 0x000000403f1a723e */ /* 0x010fe200000000ff */
[----:B------:R-:W-:Y:S01]  /*13530*/  FADD.FTZ R61, R61, R55 ;  /* 0x000000373d3d7221 */ /* 0x000fe20000010000 */
[----:B-----5:R-:W-:Y:S01]  /*13540*/  F2FP.PACK_AB R27, R66, R65 ;  /* 0x00000041421b723e */ /* 0x020fe200000000ff */
[----:B------:R-:W-:Y:S02]  /*13550*/  FADD.FTZ R60, R63, R60 ;  /* 0x0000003c3f3c7221 */ /* 0x000fe40000010000 */
[----:B------:R-:W1:Y:S01]  /*13560*/  MUFU.EX2 R70, R70 ;  /* 0x0000004600467308 */ /* 0x000e620000000800 */
[----:B------:R-:W-:Y:S03]  /*13570*/  FADD.FTZ R61, R62, R61 ;  /* 0x0000003d3e3d7221 */ /* 0x000fe60000010000 */
[C---:B---3--:R-:W-:Y:S03]  /*13580*/  HMMA.16816.F32 R4, R24.reuse, R28, R4 ;  /* 0x0000001c1804723c */ /* 0x048fe60000001804 */
[----:B------:R-:W-:Y:S03]  /*13590*/  FADD.FTZ R65, R65, R61 ;  /* 0x0000003d41417221 */ /* 0x000fe60000010000 */
[----:B------:R-:W-:Y:S01]  /*135a0*/  MUFU.EX2 R71, R71 ;  /* 0x0000004700477308 */ /* 0x000fe20000000800 */
[----:B------:R-:W-:Y:S01]  /*135b0*/  FADD.FTZ R65, R66, R65 ;  /* 0x0000004142417221 */ /* 0x000fe20000010000 */
[C---:B------:R-:W-:Y:S01]  /*135c0*/  HMMA.16816.F32 R8, R24.reuse, R30, R8 ;  /* 0x0000001e1808723c */ /* 0x040fe20000001808 */
[----:B------:R-:W2:Y:S07]  /*135d0*/  LDSM.16.MT88.4 R28, [R230+0xe000] ;  /* 0x00e00000e61c783b */ /* 0x000eae0000004200 */
[----:B------:R-:W3:Y:S01]  /*135e0*/  MUFU.EX2 R72, R72 ;  /* 0x0000004800487308 */ /* 0x000ee20000000800 */
[C---:B------:R-:W-:Y:S08]  /*135f0*/  HMMA.16816.F32 R12, R24.reuse, R32, R12 ;  /* 0x00000020180c723c */ /* 0x040ff0000000180c */
[C---:B------:R-:W-:Y:S01]  /*13600*/  HMMA.16816.F32 R132, R24.reuse, R34, R132 ;  /* 0x000000221884723c */ /* 0x040fe20000001884 */
[----:B------:R-:W-:Y:S01]  /*13610*/  MUFU.EX2 R73, R73 ;  /* 0x0000004900497308 */ /* 0x000fe20000000800 */
[----:B------:R-:W4:Y:S06]  /*13620*/  LDSM.16.MT88.4 R32, [R228+0xe000] ;  /* 0x00e00000e420783b */ /* 0x000f2c0000004200 */
[C---:B------:R-:W-:Y:S03]  /*13630*/  HMMA.16816.F32 R16, R24.reuse, R36, R16 ;  /* 0x000000241810723c */ /* 0x040fe60000001810 */
[----:B------:R-:W5:Y:S05]  /*13640*/  MUFU.EX2 R74, R74 ;  /* 0x0000004a004a7308 */ /* 0x000f6a0000000800 */
[C---:B------:R-:W-:Y:S01]  /*13650*/  HMMA.16816.F32 R136, R24.reuse, R38, R136 ;  /* 0x000000261888723c */ /* 0x040fe20000001888 */
[----:B------:R-:W4:Y:S04]  /*13660*/  LDSM.16.MT88.4 R36, [R227+0xe000] ;  /* 0x00e00000e324783b */ /* 0x000f280000004200 */
[----:B------:R-:W-:Y:S03]  /*13670*/  MUFU.EX2 R75, R75 ;  /* 0x0000004b004b7308 */ /* 0x000fe60000000800 */
[C---:B------:R-:W-:Y:S07]  /*13680*/  HMMA.16816.F32 R140, R24.reuse, R40, R140 ;  /* 0x00000028188c723c */ /* 0x040fee000000188c */
[----:B------:R-:W2:Y:S01]  /*13690*/  MUFU.EX2 R76, R76 ;  /* 0x0000004c004c7308 */ /* 0x000ea20000000800 */
[----:B------:R-:W-:Y:S01]  /*136a0*/  HMMA.16816.F32 R20, R24, R42, R20 ;  /* 0x0000002a1814723c */ /* 0x000fe20000001814 */
[----:B------:R-:W4:Y:S06]  /*136b0*/  LDSM.16.MT88.4 R40, [R226+0xe000] ;  /* 0x00e00000e228783b */ /* 0x000f2c0000004200 */
[----:B------:R-:W-:Y:S01]  /*136c0*/  F2FP.PACK_AB R24, R68, R67 ;  /* 0x000000434418723e */ /* 0x000fe200000000ff */
[----:B------:R-:W-:Y:S01]  /*136d0*/  FADD.FTZ R67, R67, R60 ;  /* 0x0000003c43437221 */ /* 0x000fe20000010000 */
[----:B------:R-:W-:Y:S03]  /*136e0*/  MUFU.EX2 R77, R77 ;  /* 0x0000004d004d7308 */ /* 0x000fe60000000800 */
[----:B-1----:R-:W-:Y:S01]  /*136f0*/  F2FP.PACK_AB R25, R70, R69 ;  /* 0x000000454619723e */ /* 0x002fe200000000ff */
[----:B------:R-:W-:Y:S01]  /*13700*/  FADD.FTZ R67, R68, R67 ;  /* 0x0000004344437221 */ /* 0x000fe20000010000 */
[----:B---3--:R-:W-:Y:S01]  /*13710*/  F2FP.PACK_AB R26, R72, R71 ;  /* 0x00000047481a723e */ /* 0x008fe200000000ff */
[----:B------:R-:W-:Y:S01]  /*13720*/  FADD.FTZ R69, R69, R65 ;  /* 0x0000004145457221 */ /* 0x000fe20000010000 */
[----:B-----5:R-:W-:Y:S01]  /*13730*/  F2FP.PACK_AB R27, R74, R73 ;  /* 0x000000494a1b723e */ /* 0x020fe200000000ff */
[----:B------:R-:W-:Y:S02]  /*13740*/  FADD.FTZ R71, R71, R67 ;  /* 0x0000004347477221 */ /* 0x000fe40000010000 */
[----:B------:R-:W1:Y:S01]  /*13750*/  MUFU.EX2 R78, R78 ;  /* 0x0000004e004e7308 */ /* 0x000e620000000800 */
[----:B------:R-:W-:Y:S02]  /*13760*/  FADD.FTZ R69, R70, R69 ;  /* 0x0000004546457221 */ /* 0x000fe40000010000 */
[----:B------:R-:W-:Y:S01]  /*13770*/  FADD.FTZ R71, R72, R71 ;  /* 0x0000004748477221 */ /* 0x000fe20000010000 */
[C---:B--2---:R-:W-:Y:S03]  /*13780*/  HMMA.16816.F32 R4, R24.reuse, R28, R4 ;  /* 0x0000001c1804723c */ /* 0x044fe60000001804 */
[----:B------:R-:W-:Y:S03]  /*13790*/  FADD.FTZ R73, R73, R69 ;  /* 0x0000004549497221 */ /* 0x000fe60000010000 */
[----:B------:R-:W-:Y:S01]  /*137a0*/  MUFU.EX2 R79, R79 ;  /* 0x0000004f004f7308 */ /* 0x000fe20000000800 */
[----:B------:R-:W-:Y:S01]  /*137b0*/  FADD.FTZ R73, R74, R73 ;  /* 0x000000494a497221 */ /* 0x000fe20000010000 */
[C---:B------:R-:W-:Y:S01]  /*137c0*/  HMMA.16816.F32 R8, R24.reuse, R30, R8 ;  /* 0x0000001e1808723c */ /* 0x040fe20000001808 */
[----:B------:R-:W2:Y:S07]  /*137d0*/  LDSM.16.MT88.4 R28, [R230+0xe800] ;  /* 0x00e80000e61c783b */ /* 0x000eae0000004200 */
[----:B------:R-:W3:Y:S01]  /*137e0*/  MUFU.EX2 R80, R80 ;  /* 0x0000005000507308 */ /* 0x000ee20000000800 */
[C---:B----4-:R-:W-:Y:S08]  /*137f0*/  HMMA.16816.F32 R12, R24.reuse, R32, R12 ;  /* 0x00000020180c723c */ /* 0x050ff0000000180c */
        /* <DEDUP_REMOVED lines=9> */
[----:B------:R-:W-:Y:S01]  /*13890*/  MUFU.EX2 R84, R84 ;  /* 0x0000005400547308 */ /* 0x000fe20000000800 */
[----:B------:R-:W-:Y:S01]  /*138a0*/  HMMA.16816.F32 R20, R24, R42, R20 ;  /* 0x0000002a1814723c */ /* 0x000fe20000001814 */
[----:B------:R-:W4:Y:S06]  /*138b0*/  LDSM.16.MT88.4 R40, [R226+0xe800] ;  /* 0x00e80000e228783b */ /* 0x000f2c0000004200 */
[----:B------:R-:W-:Y:S01]  /*138c0*/  F2FP.PACK_AB R24, R76, R75 ;  /* 0x0000004b4c18723e */ /* 0x000fe200000000ff */
[----:B------:R-:W-:Y:S01]  /*138d0*/  FADD.FTZ R75, R75, R71 ;  /* 0x000000474b4b7221 */ /* 0x000fe20000010000 */
[----:B------:R-:W4:Y:S03]  /*138e0*/  MUFU.EX2 R85, R85 ;  /* 0x0000005500557308 */ /* 0x000f260000000800 */
        /* <DEDUP_REMOVED lines=14> */
[----:B------:R-:W2:Y:S03]  /*139d0*/  LDSM.16.MT88.4 R28, [R230+0xf000] ;  /* 0x00f00000e61c783b */ /* 0x000ea60000004200 */
[----:B----4-:R-:W-:Y:S04]  /*139e0*/  FADD.FTZ R82, R85, R82 ;  /* 0x0000005255527221 */ /* 0x010fe80000010000 */
[C---:B------:R-:W-:Y:S01]  /*139f0*/  HMMA.16816.F32 R12, R24.reuse, R32, R12 ;  /* 0x00000020180c723c */ /* 0x040fe2000000180c */
[----:B------:R-:W3:Y:S07]  /*13a00*/  MUFU.EX2 R88, R88 ;  /* 0x0000005800587308 */ /* 0x000eee0000000800 */
[C---:B------:R-:W-:Y:S01]  /*13a10*/  HMMA.16816.F32 R132, R24.reuse, R34, R132 ;  /* 0x000000221884723c */ /* 0x040fe20000001884 */
[----:B------:R-:W4:Y:S02]  /*13a20*/  LDSM.16.MT88.4 R32, [R228+0xf000] ;  /* 0x00f00000e420783b */ /* 0x000f240000004200 */
[----:B------:R-:W-:Y:S05]  /*13a30*/  MUFU.EX2 R89, R89 ;  /* 0x0000005900597308 */ /* 0x000fea0000000800 */
[C---:B------:R-:W-:Y:S05]  /*13a40*/  HMMA.16816.F32 R16, R24.reuse, R36, R16 ;  /* 0x000000241810723c */ /* 0x040fea0000001810 */
[----:B------:R-:W5:Y:S03]  /*13a50*/  MUFU.EX2 R90, R90 ;  /* 0x0000005a005a7308 */ /* 0x000f660000000800 */
[C---:B------:R-:W-:Y:S01]  /*13a60*/  HMMA.16816.F32 R136, R24.reuse, R38, R136 ;  /* 0x000000261888723c */ /* 0x040fe20000001888 */
[----:B------:R-:W4:Y:S06]  /*13a70*/  LDSM.16.MT88.4 R36, [R227+0xf000] ;  /* 0x00f00000e324783b */ /* 0x000f2c0000004200 */
[----:B------:R-:W-:Y:S01]  /*13a80*/  MUFU.EX2 R91, R91 ;  /* 0x0000005b005b7308 */ /* 0x000fe20000000800 */
[C---:B------:R-:W-:Y:S08]  /*13a90*/  HMMA.16816.F32 R140, R24.reuse, R40, R140 ;  /* 0x00000028188c723c */ /* 0x040ff0000000188c */
[----:B------:R-:W-:Y:S01]  /*13aa0*/  HMMA.16816.F32 R20, R24, R42, R20 ;  /* 0x0000002a1814723c */ /* 0x000fe20000001814 */
[----:B------:R-:W4:Y:S01]  /*13ab0*/  MUFU.EX2 R92, R92 ;  /* 0x0000005c005c7308 */ /* 0x000f220000000800 */
[----:B------:R-:W4:Y:S05]  /*13ac0*/  LDSM.16.MT88.4 R40, [R226+0xf000] ;  /* 0x00f00000e228783b */ /* 0x000f2a0000004200 */
[----:B------:R-:W-:Y:S01]  /*13ad0*/  F2FP.PACK_AB R24, R84, R83 ;  /* 0x000000535418723e */ /* 0x000fe200000000ff */
[----:B------:R-:W-:Y:S01]  /*13ae0*/  FADD.FTZ R83, R83, R79 ;  /* 0x0000004f53537221 */ /* 0x000fe20000010000 */
[----:B-1----:R-:W-:Y:S02]  /*13af0*/  F2FP.PACK_AB R25, R86, R85 ;  /* 0x000000555619723e */ /* 0x002fe400000000ff */
[----:B------:R-:W-:Y:S01]  /*13b00*/  MUFU.EX2 R3, R3 ;  /* 0x0000000300037308 */ /* 0x000fe20000000800 */
[----:B---3--:R-:W-:Y:S01]  /*13b10*/  F2FP.PACK_AB R26, R88, R87 ;  /* 0x00000057581a723e */ /* 0x008fe200000000ff */
[----:B------:R-:W-:Y:S01]  /*13b20*/  FADD.FTZ R83, R84, R83 ;  /* 0x0000005354537221 */ /* 0x000fe20000010000 */
[----:B-----5:R-:W-:Y:S01]  /*13b30*/  F2FP.PACK_AB R27, R90, R89 ;  /* 0x000000595a1b723e */ /* 0x020fe200000000ff */
[----:B------:R-:W-:Y:S02]  /*13b40*/  FADD.FTZ R86, R86, R82 ;  /* 0x0000005256567221 */ /* 0x000fe40000010000 */
[----:B------:R-:W-:Y:S02]  /*13b50*/  FADD.FTZ R87, R87, R83 ;  /* 0x0000005357577221 */ /* 0x000fe40000010000 */
[----:B------:R-:W-:Y:S02]  /*13b60*/  FADD.FTZ R86, R89, R86 ;  /* 0x0000005659567221 */ /* 0x000fe40000010000 */
[C---:B--2---:R-:W-:Y:S01]  /*13b70*/  HMMA.16816.F32 R4, R24.reuse, R28, R4 ;  /* 0x0000001c1804723c */ /* 0x044fe20000001804 */
[----:B------:R-:W-:Y:S02]  /*13b80*/  MUFU.EX2 R114, R114 ;  /* 0x0000007200727308 */ /* 0x000fe40000000800 */
[----:B------:R-:W-:Y:S02]  /*13b90*/  FADD.FTZ R87, R88, R87 ;  /* 0x0000005758577221 */ /* 0x000fe40000010000 */
[----:B------:R-:W-:Y:S03]  /*13ba0*/  FADD.FTZ R90, R90, R86 ;  /* 0x000000565a5a7221 */ /* 0x000fe60000010000 */
[C---:B------:R-:W-:Y:S01]  /*13bb0*/  HMMA.16816.F32 R8, R24.reuse, R30, R8 ;  /* 0x0000001e1808723c */ /* 0x040fe20000001808 */
[----:B------:R-:W1:Y:S02]  /*13bc0*/  LDSM.16.MT88.4 R28, [R230+0xf800] ;  /* 0x00f80000e61c783b */ /* 0x000e640000004200 */
[----:B------:R-:W-:Y:S05]  /*13bd0*/  MUFU.EX2 R115, R115 ;  /* 0x0000007300737308 */ /* 0x000fea0000000800 */
[C---:B----4-:R-:W-:Y:S05]  /*13be0*/  HMMA.16816.F32 R12, R24.reuse, R32, R12 ;  /* 0x00000020180c723c */ /* 0x050fea000000180c */
[----:B------:R-:W-:Y:S03]  /*13bf0*/  MUFU.EX2 R44, R122 ;  /* 0x0000007a002c7308 */ /* 0x000fe60000000800 */
[C---:B------:R-:W-:Y:S01]  /*13c00*/  HMMA.16816.F32 R132, R24.reuse, R34, R132 ;  /* 0x000000221884723c */ /* 0x040fe20000001884 */
[----:B------:R-:W2:Y:S06]  /*13c10*/  LDSM.16.MT88.4 R32, [R228+0xf800] ;  /* 0x00f80000e420783b */ /* 0x000eac0000004200 */
[----:B------:R-:W-:Y:S01]  /*13c20*/  MUFU.EX2 R45, R45 ;  /* 0x0000002d002d7308 */ /* 0x000fe20000000800 */
[C---:B------:R-:W-:Y:S08]  /*13c30*/  HMMA.16816.F32 R16, R24.reuse, R36, R16 ;  /* 0x000000241810723c */ /* 0x040ff00000001810 */
[C---:B------:R-:W-:Y:S01]  /*13c40*/  HMMA.16816.F32 R136, R24.reuse, R38, R136 ;  /* 0x000000261888723c */ /* 0x040fe20000001888 */
[----:B------:R-:W3:Y:S01]  /*13c50*/  MUFU.EX2 R93, R93 ;  /* 0x0000005d005d7308 */ /* 0x000ee20000000800 */
[----:B------:R-:W4:Y:S06]  /*13c60*/  LDSM.16.MT88.4 R36, [R227+0xf800] ;  /* 0x00f80000e324783b */ /* 0x000f2c0000004200 */
[C---:B------:R-:W-:Y:S03]  /*13c70*/  HMMA.16816.F32 R140, R24.reuse, R40, R140 ;  /* 0x00000028188c723c */ /* 0x040fe6000000188c */
[----:B------:R-:W5:Y:S05]  /*13c80*/  MUFU.EX2 R94, R94 ;  /* 0x0000005e005e7308 */ /* 0x000f6a0000000800 */
[----:B------:R-:W-:Y:S01]  /*13c90*/  HMMA.16816.F32 R20, R24, R42, R20 ;  /* 0x0000002a1814723c */ /* 0x000fe20000001814 */
[----:B------:R-:W1:Y:S04]  /*13ca0*/  LDSM.16.MT88.4 R40, [R226+0xf800] ;  /* 0x00f80000e228783b */ /* 0x000e680000004200 */
[----:B------:R-:W2:Y:S02]  /*13cb0*/  MUFU.EX2 R95, R95 ;  /* 0x0000005f005f7308 */ /* 0x000ea40000000800 */
[C---:B------:R-:W-:Y:S01]  /*13cc0*/  F2FP.PACK_AB R24, R92.reuse, R91 ;  /* 0x0000005b5c18723e */ /* 0x040fe200000000ff */
[----:B------:R-:W-:Y:S04]  /*13cd0*/  FADD.FTZ R91, R91, R87 ;  /* 0x000000575b5b7221 */ /* 0x000fe80000010000 */
[----:B------:R-:W-:Y:S02]  /*13ce0*/  FADD.FTZ R91, R92, R91 ;  /* 0x0000005b5c5b7221 */ /* 0x000fe40000010000 */
[----:B---3--:R-:W-:Y:S01]  /*13cf0*/  FADD.FTZ R90, R93, R90 ;  /* 0x0000005a5d5a7221 */ /* 0x008fe20000010000 */
[----:B------:R-:W3:Y:S01]  /*13d00*/  MUFU.EX2 R96, R96 ;  /* 0x0000006000607308 */ /* 0x000ee20000000800 */
[----:B------:R-:W-:Y:S01]  /*13d10*/  FADD.FTZ R91, R3, R91 ;  /* 0x0000005b035b7221 */ /* 0x000fe20000010000 */
[C---:B-----5:R-:W-:Y:S01]  /*13d20*/  F2FP.PACK_AB R25, R94.reuse, R93 ;  /* 0x0000005d5e19723e */ /* 0x060fe200000000ff */
[----:B------:R-:W-:Y:S07]  /*13d30*/  FADD.FTZ R94, R94, R90 ;  /* 0x0000005a5e5e7221 */ /* 0x000fee0000010000 */
[----:B------:R-:W5:Y:S01]  /*13d40*/  MUFU.EX2 R98, R98 ;  /* 0x0000006200627308 */ /* 0x000f620000000800 */
[C---:B--2---:R-:W-:Y:S01]  /*13d50*/  F2FP.PACK_AB R26, R95.reuse, R3 ;  /* 0x000000035f1a723e */ /* 0x044fe200000000ff */
[----:B------:R-:W-:Y:S08]  /*13d60*/  FADD.FTZ R95, R95, R91 ;  /* 0x0000005b5f5f7221 */ /* 0x000ff00000010000 */
[----:B------:R-:W2:Y:S01]  /*13d70*/  MUFU.EX2 R97, R97 ;  /* 0x0000006100617308 */ /* 0x000ea20000000800 */
[----:B---3--:R-:W-:Y:S09]  /*13d80*/  FADD.FTZ R94, R96, R94 ;  /* 0x0000005e605e7221 */ /* 0x008ff20000010000 */
[----:B------:R-:W-:Y:S01]  /*13d90*/  MUFU.EX2 R99, R99 ;  /* 0x0000006300637308 */ /* 0x000fe20000000800 */
[C---:B-----5:R-:W-:Y:S01]  /*13da0*/  F2FP.PACK_AB R27, R98.reuse, R96 ;  /* 0x00000060621b723e */ /* 0x060fe200000000ff */
[----:B------:R-:W-:Y:S08]  /*13db0*/  FADD.FTZ R98, R98, R94 ;  /* 0x0000005e62627221 */ /* 0x000ff00000010000 */
[----:B------:R-:W3:Y:S01]  /*13dc0*/  MUFU.EX2 R100, R100 ;  /* 0x0000006400647308 */ /* 0x000ee20000000800 */
[C---:B-1----:R-:W-:Y:S03]  /*13dd0*/  HMMA.16816.F32 R4, R24.reuse, R28, R4 ;  /* 0x0000001c1804723c */ /* 0x042fe60000001804 */
[----:B--2---:R-:W-:Y:S05]  /*13de0*/  FADD.FTZ R95, R97, R95 ;  /* 0x0000005f615f7221 */ /* 0x004fea0000010000 */
[C---:B------:R-:W-:Y:S01]  /*13df0*/  HMMA.16816.F32 R8, R24.reuse, R30, R8 ;  /* 0x0000001e1808723c */ /* 0x040fe20000001808 */
[----:B------:R-:W1:Y:S01]  /*13e00*/  LDSM.16.MT88.4 R28, [R230+0x10000] ;  /* 0x01000000e61c783b */ /* 0x000e620000004200 */
[----:B------:R-:W2:Y:S06]  /*13e10*/  MUFU.EX2 R102, R102 ;  /* 0x0000006600667308 */ /* 0x000eac0000000800 */
[C---:B------:R-:W-:Y:S04]  /*13e20*/  HMMA.16816.F32 R12, R24.reuse, R32, R12 ;  /* 0x00000020180c723c */ /* 0x040fe8000000180c */
[----:B------:R-:W-:Y:S01]  /*13e30*/  MUFU.EX2 R101, R101 ;  /* 0x0000006500657308 */ /* 0x000fe20000000800 */
[----:B---3--:R-:W-:Y:S03]  /*13e40*/  FADD.FTZ R98, R100, R98 ;  /* 0x0000006264627221 */ /* 0x008fe60000010000 */
[C---:B------:R-:W-:Y:S01]  /*13e50*/  HMMA.16816.F32 R132, R24.reuse, R34, R132 ;  /* 0x000000221884723c */ /* 0x040fe20000001884 */
[----:B------:R-:W3:Y:S05]  /*13e60*/  LDSM.16.MT88.4 R32, [R228+0x10000] ;  /* 0x01000000e420783b */ /* 0x000eea0000004200 */
[----:B------:R-:W5:Y:S02]  /*13e70*/  MUFU.EX2 R103, R103 ;  /* 0x0000006700677308 */ /* 0x000f640000000800 */
[C---:B----4-:R-:W-:Y:S08]  /*13e80*/  HMMA.16816.F32 R16, R24.reuse, R36, R16 ;  /* 0x000000241810723c */ /* 0x050ff00000001810 */
[C---:B------:R-:W-:Y:S01]  /*13e90*/  HMMA.16816.F32 R136, R24.reuse, R38, R136 ;  /* 0x000000261888723c */ /* 0x040fe20000001888 */
[----:B------:R-:W-:Y:S01]  /*13ea0*/  MUFU.EX2 R104, R104 ;  /* 0x0000006800687308 */ /* 0x000fe20000000800 */
[----:B------:R-:W4:Y:S06]  /*13eb0*/  LDSM.16.MT88.4 R36, [R227+0x10000] ;  /* 0x01000000e324783b */ /* 0x000f2c0000004200 */
[C---:B------:R-:W-:Y:S03]  /*13ec0*/  HMMA.16816.F32 R140, R24.reuse, R40, R140 ;  /* 0x00000028188c723c */ /* 0x040fe6000000188c */
[----:B------:R-:W1:Y:S05]  /*13ed0*/  MUFU.EX2 R105, R105 ;  /* 0x0000006900697308 */ /* 0x000e6a0000000800 */
[----:B------:R-:W-:Y:S01]  /*13ee0*/  HMMA.16816.F32 R20, R24, R42, R20 ;  /* 0x0000002a1814723c */ /* 0x000fe20000001814 */
[----:B------:R-:W3:Y:S04]  /*13ef0*/  LDSM.16.MT88.4 R40, [R226+0x10000] ;  /* 0x01000000e228783b */ /* 0x000ee80000004200 */
[----:B------:R-:W4:Y:S02]  /*13f00*/  MUFU.EX2 R106, R106 ;  /* 0x0000006a006a7308 */ /* 0x000f240000000800 */
[C---:B------:R-:W-:Y:S01]  /*13f10*/  F2FP.PACK_AB R24, R99.reuse, R97 ;  /* 0x000000616318723e */ /* 0x040fe200000000ff */
[----:B------:R-:W-:Y:S01]  /*13f20*/  FADD.FTZ R99, R99, R95 ;  /* 0x0000005f63637221 */ /* 0x000fe20000010000 */
[C---:B--2---:R-:W-:Y:S03]  /*13f30*/  F2FP.PACK_AB R25, R102.reuse, R100 ;  /* 0x000000646619723e */ /* 0x044fe600000000ff */
[----:B-----5:R-:W-:Y:S01]  /*13f40*/  F2FP.PACK_AB R26, R103, R101 ;  /* 0x00000065671a723e */ /* 0x020fe200000000ff */
[----:B------:R-:W-:Y:S02]  /*13f50*/  FADD.FTZ R99, R101, R99 ;  /* 0x0000006365637221 */ /* 0x000fe40000010000 */
[----:B------:R-:W-:Y:S01]  /*13f60*/  MUFU.EX2 R107, R107 ;  /* 0x0000006b006b7308 */ /* 0x000fe20000000800 */
[----:B------:R-:W-:Y:S02]  /*13f70*/  FADD.FTZ R102, R102, R98 ;  /* 0x0000006266667221 */ /* 0x000fe40000010000 */
[----:B------:R-:W-:Y:S01]  /*13f80*/  FADD.FTZ R103, R103, R99 ;  /* 0x0000006367677221 */ /* 0x000fe20000010000 */
[C---:B-1----:R-:W-:Y:S01]  /*13f90*/  F2FP.PACK_AB R27, R105.reuse, R104 ;  /* 0x00000068691b723e */ /* 0x042fe200000000ff */
[----:B------:R-:W-:Y:S04]  /*13fa0*/  FADD.FTZ R102, R104, R102 ;  /* 0x0000006668667221 */ /* 0x000fe80000010000 */
[----:B------:R-:W-:Y:S01]  /*13fb0*/  FADD.FTZ R105, R105, R102 ;  /* 0x0000006669697221 */ /* 0x000fe20000010000 */
[----:B------:R-:W1:Y:S01]  /*13fc0*/  MUFU.EX2 R108, R108 ;  /* 0x0000006c006c7308 */ /* 0x000e620000000800 */
[C---:B------:R-:W-:Y:S03]  /*13fd0*/  HMMA.16816.F32 R4, R24.reuse, R28, R4 ;  /* 0x0000001c1804723c */ /* 0x040fe60000001804 */
[----:B----4-:R-:W-:Y:S05]  /*13fe0*/  FADD.FTZ R103, R106, R103 ;  /* 0x000000676a677221 */ /* 0x010fea0000010000 */
[C---:B------:R-:W-:Y:S01]  /*13ff0*/  HMMA.16816.F32 R8, R24.reuse, R30, R8 ;  /* 0x0000001e1808723c */ /* 0x040fe20000001808 */
[----:B------:R-:W2:Y:S01]  /*14000*/  LDSM.16.MT88.4 R28, [R230+0x10800] ;  /* 0x01080000e61c783b */ /* 0x000ea20000004200 */
[----:B------:R-:W4:Y:S06]  /*14010*/  MUFU.EX2 R110, R110 ;  /* 0x0000006e006e7308 */ /* 0x000f2c0000000800 */
[C---:B---3--:R-:W-:Y:S04]  /*14020*/  HMMA.16816.F32 R12, R24.reuse, R32, R12 ;  /* 0x00000020180c723c */ /* 0x048fe8000000180c */
[----:B------:R-:W-:Y:S01]  /*14030*/  MUFU.EX2 R109, R109 ;  /* 0x0000006d006d7308 */ /* 0x000fe20000000800 */
[----:B-1----:R-:W-:Y:S03]  /*14040*/  FADD.FTZ R105, R108, R105 ;  /* 0x000000696c697221 */ /* 0x002fe60000010000 */
[C---:B------:R-:W-:Y:S01]  /*14050*/  HMMA.16816.F32 R132, R24.reuse, R34, R132 ;  /* 0x000000221884723c */ /* 0x040fe20000001884 */
[----:B------:R-:W1:Y:S05]  /*14060*/  LDSM.16.MT88.4 R32, [R228+0x10800] ;  /* 0x01080000e420783b */ /* 0x000e6a0000004200 */
[----:B------:R-:W3:Y:S02]  /*14070*/  MUFU.EX2 R111, R111 ;  /* 0x0000006f006f7308 */ /* 0x000ee40000000800 */
[C---:B------:R-:W-:Y:S08]  /*14080*/  HMMA.16816.F32 R16, R24.reuse, R36, R16 ;  /* 0x000000241810723c */ /* 0x040ff00000001810 */
[C---:B------:R-:W-:Y:S01]  /*14090*/  HMMA.16816.F32 R136, R24.reuse, R38, R136 ;  /* 0x000000261888723c */ /* 0x040fe20000001888 */
[----:B------:R-:W-:Y:S01]  /*140a0*/  MUFU.EX2 R112, R112 ;  /* 0x0000007000707308 */ /* 0x000fe20000000800 */
[----:B------:R-:W5:Y:S06]  /*140b0*/  LDSM.16.MT88.4 R36, [R227+0x10800] ;  /* 0x01080000e324783b */ /* 0x000f6c0000004200 */
[C---:B------:R-:W-:Y:S03]  /*140c0*/  HMMA.16816.F32 R140, R24.reuse, R40, R140 ;  /* 0x00000028188c723c */ /* 0x040fe6000000188c */
[----:B------:R-:W1:Y:S04]  /*140d0*/  MUFU.EX2 R113, R113 ;  /* 0x0000007100717308 */ /* 0x000e680000000800 */
[----:B------:R-:W-:Y:S01]  /*140e0*/  FFMA.FTZ R41, R119, c[0x0][0x23c], -R165 ;  /* 0x00008f0077297a23 */ /* 0x000fe200000108a5 */
[----:B------:R-:W-:Y:S05]  /*140f0*/  HMMA.16816.F32 R20, R24, R42, R20 ;  /* 0x0000002a1814723c */ /* 0x000fea0000001814 */
[----:B------:R-:W5:Y:S02]  /*14100*/  MUFU.EX2 R40, R118 ;  /* 0x0000007600287308 */ /* 0x000f640000000800 */
[----:B------:R-:W-:Y:S01]  /*14110*/  F2FP.PACK_AB R24, R107, R106 ;  /* 0x0000006a6b18723e */ /* 0x000fe200000000ff */
[--C-:B------:R-:W-:Y:S01]  /*14120*/  FFMA.FTZ R42, R120, c[0x0][0x23c], -R176.reuse ;  /* 0x00008f00782a7a23 */ /* 0x100fe200000108b0 */
[C---:B----4-:R-:W-:Y:S03]  /*14130*/  F2FP.PACK_AB R25, R110.reuse, R108 ;  /* 0x0000006c6e19723e */ /* 0x050fe600000000ff */
[----:B---3--:R-:W-:Y:S01]  /*14140*/  F2FP.PACK_AB R26, R111, R109 ;  /* 0x0000006d6f1a723e */ /* 0x008fe200000000ff */
        /* <DEDUP_REMOVED lines=16> */
[----:B-----5:R-:W-:Y:S04]  /*14250*/  FADD.FTZ R113, R40, R113 ;  /* 0x0000007128717221 */ /* 0x020fe80000010000 */
[C---:B------:R-:W-:Y:S04]  /*14260*/  HMMA.16816.F32 R12, R24.reuse, R32, R12 ;  /* 0x00000020180c723c */ /* 0x040fe8000000180c */
[----:B------:R-:W-:Y:S04]  /*14270*/  MUFU.EX2 R176, R176 ;  /* 0x000000b000b07308 */ /* 0x000fe80000000800 */
[C---:B------:R-:W-:Y:S01]  /*14280*/  HMMA.16816.F32 R132, R24.reuse, R34, R132 ;  /* 0x000000221884723c */ /* 0x040fe20000001884 */
[----:B------:R-:W4:Y:S05]  /*14290*/  LDSM.16.MT88.4 R32, [R230+0x11000] ;  /* 0x01100000e620783b */ /* 0x000f2a0000004200 */
[----:B------:R-:W-:Y:S02]  /*142a0*/  MUFU.EX2 R46, R46 ;  /* 0x0000002e002e7308 */ /* 0x000fe40000000800 */
[C---:B------:R-:W-:Y:S08]  /*142b0*/  HMMA.16816.F32 R16, R24.reuse, R36, R16 ;  /* 0x000000241810723c */ /* 0x040ff00000001810 */
        /* <DEDUP_REMOVED lines=8> */
[C---:B------:R-:W-:Y:S01]  /*14340*/  F2FP.PACK_AB R24, R115.reuse, R114 ;  /* 0x000000727318723e */ /* 0x040fe200000000ff */
        /* <DEDUP_REMOVED lines=16> */
[----:B------:R-:W-:Y:S03]  /*14450*/  FADD.FTZ R45, R45, R41 ;  /* 0x000000292d2d7221 */ /* 0x000fe60000010000 */
        /* <DEDUP_REMOVED lines=8> */
[C---:B-1----:R-:W-:Y:S03]  /*144e0*/  HMMA.16816.F32 R16, R24.reuse, R28, R16 ;  /* 0x0000001c1810723c */ /* 0x042fe60000001810 */
[----:B------:R1:W-:Y:S01]  /*144f0*/  STL [R1], R3 ;  /* 0x0000000301007387 */ /* 0x0003e20000100800 */
[----:B------:R-:W-:Y:S03]  /*14500*/  FADD.FTZ R45, R48, R45 ;  /* 0x0000002d302d7221 */ /* 0x000fe60000010000 */
[----:B------:R-:W4:Y:S01]  /*14510*/  MUFU.EX2 R165, R165 ;  /* 0x000000a500a57308 */ /* 0x000f220000000800 */
[C---:B------:R-:W-:Y:S01]  /*14520*/  HMMA.16816.F32 R136, R24.reuse, R30, R136 ;  /* 0x0000001e1888723c */ /* 0x040fe20000001888 */
[----:B------:R-:W5:Y:S03]  /*14530*/  LDSM.16.MT88.4 R28, [R228+0x11800] ;  /* 0x01180000e41c783b */ /* 0x000f660000004200 */
[----:B------:R-:W-:Y:S04]  /*14540*/  FADD.FTZ R45, R49, R45 ;  /* 0x0000002d312d7221 */ /* 0x000fe80000010000 */
[C---:B---3--:R-:W-:Y:S04]  /*14550*/  HMMA.16816.F32 R140, R24.reuse, R32, R140 ;  /* 0x00000020188c723c */ /* 0x048fe8000000188c */
[----:B--2---:R-:W-:Y:S04]  /*14560*/  FADD.FTZ R45, R36, R45 ;  /* 0x0000002d242d7221 */ /* 0x004fe80000010000 */
[----:B------:R-:W-:Y:S01]  /*14570*/  HMMA.16816.F32 R20, R24, R34, R20 ;  /* 0x000000221814723c */ /* 0x000fe20000001814 */
[----:B------:R-:W2:Y:S03]  /*14580*/  LDSM.16.MT88.4 R24, [R227+0x11800] ;  /* 0x01180000e318783b */ /* 0x000ea60000004200 */
[----:B-1----:R-:W-:Y:S02]  /*14590*/  MOV R3, R0 ;  /* 0x0000000000037202 */ /* 0x002fe40000000f00 */
[C---:B----4-:R-:W-:Y:S01]  /*145a0*/  F2FP.PACK_AB R147, R165.reuse, R36 ;  /* 0x00000024a593723e */ /* 0x050fe200000000ff */
[----:B------:R-:W-:Y:S06]  /*145b0*/  FADD.FTZ R252, R165, R45 ;  /* 0x0000002da5fc7221 */ /* 0x000fec0000010000 */
[C---:B------:R-:W-:Y:S01]  /*145c0*/  HMMA.16816.F32 R160, R144.reuse, R156, R4 ;  /* 0x0000009c90a0723c */ /* 0x040fe20000001804 */
[----:B------:R-:W1:Y:S07]  /*145d0*/  LDSM.16.MT88.4 R4, [R226+0x11800] ;  /* 0x01180000e204783b */ /* 0x000e6e0000004200 */
[C---:B------:R-:W-:Y:S08]  /*145e0*/  HMMA.16816.F32 R156, R144.reuse, R158, R8 ;  /* 0x0000009e909c723c */ /* 0x040ff00000001808 */
[C---:B-----5:R-:W-:Y:S08]  /*145f0*/  HMMA.16816.F32 R152, R144.reuse, R28, R12 ;  /* 0x0000001c9098723c */ /* 0x060ff0000000180c */
[C---:B------:R-:W-:Y:S08]  /*14600*/  HMMA.16816.F32 R132, R144.reuse, R30, R132 ;  /* 0x0000001e9084723c */ /* 0x040ff00000001884 */
[C---:B--2---:R-:W-:Y:S08]  /*14610*/  HMMA.16816.F32 R148, R144.reuse, R24, R16 ;  /* 0x000000189094723c */ /* 0x044ff00000001810 */
[C---:B------:R-:W-:Y:S08]  /*14620*/  HMMA.16816.F32 R136, R144.reuse, R26, R136 ;  /* 0x0000001a9088723c */ /* 0x040ff00000001888 */
[C---:B-1----:R-:W-:Y:S08]  /*14630*/  HMMA.16816.F32 R140, R144.reuse, R4, R140 ;  /* 0x00000004908c723c */ /* 0x042ff0000000188c */
[----:B------:R-:W-:Y:S01]  /*14640*/  HMMA.16816.F32 R144, R144, R6, R20 ;  /* 0x000000069090723c */ /* 0x000fe20000001814 */
[----:B------:R-:W-:-:S07]  /*14650*/  @P1 BRA `(.L_x_3439) ;  /* 0xffffb10000001947 */ /* 0x000fce000383ffff */
.L_x_3435:
[----:B------:R-:W2:Y:S01]  /*14660*/  LDL.LU R6, [R1] ;  /* 0x0000000001067983 */ /* 0x000ea20000300800 */
[----:B------:R-:W-:Y:S01]  /*14670*/  MOV R11, 0x3f800000 ;  /* 0x3f800000000b7802 */ /* 0x000fe20000000f00 */
[----:B------:R-:W-:Y:S01]  /*14680*/  IMAD.MOV.U32 R10, RZ, RZ, 0x3f800000 ;  /* 0x3f800000ff0a7424 */ /* 0x000fe200078e00ff */
[----:B------:R-:W-:Y:S01]  /*14690*/  BSSY B0, `(.L_x_3440) ;  /* 0x00000a2000007945 */ /* 0x000fe20003800000 */
[----:B------:R-:W1:Y:S04]  /*146a0*/  SHFL.BFLY PT, R5, R252, 0x2, 0x1f ;  /* 0x0c401f00fc057f89 */ /* 0x000e6800000e0000 */
[----:B------:R-:W3:Y:S01]  /*146b0*/  S2R R3, SR_TID.X ;  /* 0x0000000000037919 */ /* 0x000ee20000002100 */
[----:B-1----:R-:W-:Y:S01]  /*146c0*/  FADD.FTZ R252, R5, R252 ;  /* 0x000000fc05fc7221 */ /* 0x002fe20000010000 */
[----:B---3--:R-:W-:-:S04]  /*146d0*/  SHF.R.S32.HI R5, RZ, 0x1f, R3 ;  /* 0x0000001fff057819 */ /* 0x008fc80000011403 */
[CC--:B------:R-:W-:Y:S02]  /*146e0*/  LEA.HI R9, R5.reuse, R3.reuse, RZ, 0x2 ;  /* 0x0000000305097211 */ /* 0x0c0fe400078f10ff */
[----:B------:R-:W-:Y:S02]  /*146f0*/  LEA.HI R5, R5, R3, RZ, 0x5 ;  /* 0x0000000305057211 */ /* 0x000fe400078f28ff */
[----:B------:R-:W-:Y:S02]  /*14700*/  SHF.R.S32.HI R8, RZ, 0x1f, R9 ;  /* 0x0000001fff087819 */ /* 0x000fe40000011409 */
[----:B------:R-:W-:-:S05]  /*14710*/  LOP3.LUT R16, R9, 0x1ffffffc, RZ, 0xc0, !PT ;  /* 0x1ffffffc09107812 */ /* 0x000fca00078ec0ff */
[----:B------:R-:W-:Y:S01]  /*14720*/  IMAD.IADD R16, R3, 0x1, -R16 ;  /* 0x0000000103107824 */ /* 0x000fe200078e0a10 */
[----:B------:R-:W-:Y:S06]  /*14730*/  BAR.SYNC.DEFER_BLOCKING 0x0 ;  /* 0x0000000000007b1d */ /* 0x000fec0000010000 */
[----:B--2---:R-:W1:Y:S02]  /*14740*/  SHFL.BFLY PT, R4, R6, 0x2, 0x1f ;  /* 0x0c401f0006047f89 */ /* 0x004e6400000e0000 */
[----:B-1----:R-:W-:Y:S02]  /*14750*/  FADD.FTZ R4, R4, R6 ;  /* 0x0000000604047221 */ /* 0x002fe40000010000 */
[----:B------:R-:W1:Y:S04]  /*14760*/  SHFL.BFLY PT, R6, R252, 0x1, 0x1f ;  /* 0x0c201f00fc067f89 */ /* 0x000e6800000e0000 */
[----:B------:R-:W2:Y:S01]  /*14770*/  SHFL.BFLY PT, R7, R4, 0x1, 0x1f ;  /* 0x0c201f0004077f89 */ /* 0x000ea200000e0000 */
[----:B-1----:R-:W-:-:S02]  /*14780*/  FADD.FTZ R6, R252, R6 ;  /* 0x00000006fc067221 */ /* 0x002fc40000010000 */
[----:B--2---:R-:W-:Y:S01]  /*14790*/  FADD.FTZ R7, R4, R7 ;  /* 0x0000000704077221 */ /* 0x004fe20000010000 */
[----:B------:R-:W-:Y:S02]  /*147a0*/  SHF.R.S32.HI R4, RZ, 0x2, R9 ;  /* 0x00000002ff047819 */ /* 0x000fe40000011409 */
[----:B------:R-:W-:Y:S02]  /*147b0*/  FSETP.NE.FTZ.AND P3, PT, R6, RZ, PT ;  /* 0x000000ff0600720b */ /* 0x000fe40003f75000 */
[----:B------:R-:W-:Y:S02]  /*147c0*/  LEA.HI R8, R8, R4, RZ, 0x3 ;  /* 0x0000000408087211 */ /* 0x000fe400078f18ff */
[----:B------:R-:W-:Y:S02]  /*147d0*/  FSETP.NE.FTZ.AND P4, PT, R7, RZ, PT ;  /* 0x000000ff0700720b */ /* 0x000fe40003f95000 */
[----:B------:R-:W-:-:S04]  /*147e0*/  LOP3.LUT R8, R8, 0xfffffff8, RZ, 0xc0, !PT ;  /* 0xfffffff808087812 */ /* 0x000fc800078ec0ff */
[----:B------:R-:W-:Y:S02]  /*147f0*/  IADD3 R8, R4, -R8, RZ ;  /* 0x8000000804087210 */ /* 0x000fe40007ffe0ff */
[----:B------:R-:W1:Y:S01]  /*14800*/  S2R R4, SR_TID.X ;  /* 0x0000000000047919 */ /* 0x000e620000002100 */
[----:B------:R-:W2:Y:S01]  /*14810*/  @P3 MUFU.RCP R10, R6 ;  /* 0x00000006000a3308 */ /* 0x000ea20000001000 */
[----:B------:R-:W-:-:S04]  /*14820*/  LOP3.LUT R14, R8, 0x1, RZ, 0xc0, !PT ;  /* 0x00000001080e7812 */ /* 0x000fc800078ec0ff */
[----:B------:R-:W-:-:S03]  /*14830*/  ISETP.NE.U32.AND P0, PT, R14, 0x1, PT ;  /* 0x000000010e00780c */ /* 0x000fc60003f05070 */
[----:B------:R-:W3:Y:S01]  /*14840*/  @P4 MUFU.RCP R11, R7 ;  /* 0x00000007000b4308 */ /* 0x000ee20000001000 */
[----:B------:R-:W-:Y:S01]  /*14850*/  R2P PR, R8, 0x6 ;  /* 0x0000000608007804 */ /* 0x000fe20000000000 */
[----:B--2---:R-:W-:-:S06]  /*14860*/  FMUL.FTZ R163, R10, R163 ;  /* 0x000000a30aa37220 */ /* 0x004fcc0000410000 */
[----:B------:R-:W2:Y:S01]  /*14870*/  @P4 MUFU.LG2 R7, R7 ;  /* 0x0000000700074308 */ /* 0x000ea20000000c00 */
[C---:B------:R-:W-:Y:S02]  /*14880*/  FMUL.FTZ R162, R10.reuse, R162 ;  /* 0x000000a20aa27220 */ /* 0x040fe40000410000 */
[C---:B------:R-:W-:Y:S02]  /*14890*/  FMUL.FTZ R159, R10.reuse, R159 ;  /* 0x0000009f0a9f7220 */ /* 0x040fe40000410000 */
[----:B------:R-:W-:Y:S02]  /*148a0*/  FMUL.FTZ R158, R10, R158 ;  /* 0x0000009e0a9e7220 */ /* 0x000fe40000410000 */
[C---:B---3--:R-:W-:Y:S01]  /*148b0*/  FMUL.FTZ R160, R11.reuse, R160 ;  /* 0x000000a00ba07220 */ /* 0x048fe20000410000 */
[----:B------:R-:W3:Y:S01]  /*148c0*/  @P3 MUFU.LG2 R6, R6 ;  /* 0x0000000600063308 */ /* 0x000ee20000000c00 */
        /* <DEDUP_REMOVED lines=15> */
[----:B-1----:R-:W-:Y:S01]  /*149c0*/  SHF.R.S32.HI R11, RZ, 0x1f, R4 ;  /* 0x0000001fff0b7819 */ /* 0x002fe20000011404 */
[C---:B------:R-:W-:Y:S02]  /*149d0*/  FMUL.FTZ R155, R10.reuse, R155 ;  /* 0x0000009b0a9b7220 */ /* 0x040fe40000410000 */
[C---:B------:R-:W-:Y:S01]  /*149e0*/  FMUL.FTZ R154, R10.reuse, R154 ;  /* 0x0000009a0a9a7220 */ /* 0x040fe20000410000 */
[CC--:B------:R-:W-:Y:S01]  /*149f0*/  LEA.HI R13, R11.reuse, R4.reuse, RZ, 0x4 ;  /* 0x000000040b0d7211 */ /* 0x0c0fe200078f20ff */
[C---:B------:R-:W-:Y:S01]  /*14a00*/  FMUL.FTZ R135, R10.reuse, R135 ;  /* 0x000000870a877220 */ /* 0x040fe20000410000 */
[----:B------:R-:W-:Y:S01]  /*14a10*/  LEA.HI R11, R11, R4, RZ, 0x5 ;  /* 0x000000040b0b7211 */ /* 0x000fe200078f28ff */
[C---:B------:R-:W-:Y:S01]  /*14a20*/  FMUL.FTZ R134, R10.reuse, R134 ;  /* 0x000000860a867220 */ /* 0x040fe20000410000 */
[----:B------:R-:W-:Y:S01]  /*14a30*/  SHF.R.S32.HI R12, RZ, 0x4, R13 ;  /* 0x00000004ff0c7819 */ /* 0x000fe2000001140d */
[C---:B------:R-:W-:Y:S01]  /*14a40*/  FMUL.FTZ R151, R10.reuse, R151 ;  /* 0x000000970a977220 */ /* 0x040fe20000410000 */
[----:B------:R-:W-:Y:S01]  /*14a50*/  LOP3.LUT R13, R13, 0xfffffff0, RZ, 0xc0, !PT ;  /* 0xfffffff00d0d7812 */ /* 0x000fe200078ec0ff */
[C---:B------:R-:W-:Y:S01]  /*14a60*/  FMUL.FTZ R150, R10.reuse, R150 ;  /* 0x000000960a967220 */ /* 0x040fe20000410000 */
[----:B------:R-:W-:Y:S01]  /*14a70*/  LOP3.LUT R11, R11, 0xffffffe0, RZ, 0xc0, !PT ;  /* 0xffffffe00b0b7812 */ /* 0x000fe200078ec0ff */
[----:B------:R-:W-:-:S02]  /*14a80*/  FMUL.FTZ R139, R10, R139 ;  /* 0x0000008b0a8b7220 */ /* 0x000fc40000410000 */
[C---:B------:R-:W-:Y:S01]  /*14a90*/  FMUL.FTZ R138, R10.reuse, R138 ;  /* 0x0000008a0a8a7220 */ /* 0x040fe20000410000 */
[----:B------:R-:W-:Y:S01]  /*14aa0*/  IADD3 R11, -R11, R4, RZ ;  /* 0x000000040b0b7210 */ /* 0x000fe20007ffe1ff */
[C---:B------:R-:W-:Y:S02]  /*14ab0*/  FMUL.FTZ R143, R10.reuse, R143 ;  /* 0x0000008f0a8f7220 */ /* 0x040fe40000410000 */
[C---:B------:R-:W-:Y:S02]  /*14ac0*/  FMUL.FTZ R142, R10.reuse, R142 ;  /* 0x0000008e0a8e7220 */ /* 0x040fe40000410000 */
[C---:B------:R-:W-:Y:S02]  /*14ad0*/  FMUL.FTZ R147, R10.reuse, R147 ;  /* 0x000000930a937220 */ /* 0x040fe40000410000 */
[----:B------:R-:W-:Y:S02]  /*14ae0*/  FMUL.FTZ R146, R10, R146 ;  /* 0x000000920a927220 */ /* 0x000fe40000410000 */
[----:B------:R-:W-:Y:S01]  /*14af0*/  IMAD.IADD R10, R4, 0x1, -R13 ;  /* 0x00000001040a7824 */ /* 0x000fe200078e0a0d */
[----:B------:R-:W-:Y:S01]  /*14b00*/  SHF.L.U32 R13, R12, 0x6, RZ ;  /* 0x000000060c0d7819 */ /* 0x000fe200000006ff */
[----:B--2---:R-:W-:Y:S01]  /*14b10*/  @P4 FMUL.FTZ R7, R7, 0.69314718246459960938 ;  /* 0x3f31721807074820 */ /* 0x004fe20000410000 */
[----:B------:R-:W-:Y:S01]  /*14b20*/  MOV R4, 0xff800000 ;  /* 0xff80000000047802 */ /* 0x000fe20000000f00 */
[----:B---3--:R-:W-:Y:S01]  /*14b30*/  @P3 FMUL.FTZ R6, R6, 0.69314718246459960938 ;  /* 0x3f31721806063820 */ /* 0x008fe20000410000 */
[----:B------:R-:W-:Y:S01]  /*14b40*/  LEA.HI R17, R10, R10, RZ, 0x1 ;  /* 0x0000000a0a117211 */ /* 0x000fe200078f08ff */
[----:B------:R-:W-:Y:S01]  /*14b50*/  @P4 FFMA.FTZ R4, R2, c[0x0][0x238], R7 ;  /* 0x00008e0002044a23 */ /* 0x000fe20000010007 */
        /* <DEDUP_REMOVED lines=24> */
[----:B------:R-:W-:-:S02]  /*14ce0*/  IMAD.IADD R19, R17, 0x1, R13 ;  /* 0x0000000111137824 */ /* 0x000fc400078e020d */
[----:B------:R-:W-:Y:S01]  /*14cf0*/  STS.64 [R17], R156 ;  /* 0x0000009c11007388 */ /* 0x000fe20000000a00 */
[----:B------:R-:W-:Y:S01]  /*14d00*/  IMAD.IADD R5, R3, 0x1, -R5 ;  /* 0x0000000103057824 */ /* 0x000fe200078e0a05 */
[----:B------:R-:W-:Y:S02]  /*14d10*/  SHF.R.S32.HI R3, RZ, 0x1f, R11 ;  /* 0x0000001fff037819 */ /* 0x000fe4000001140b */
[----:B------:R-:W-:Y:S02]  /*14d20*/  STS.64 [R17+0x800], R158 ;  /* 0x0008009e11007388 */ /* 0x000fe40000000a00 */
[----:B------:R-:W-:Y:S02]  /*14d30*/  LOP3.LUT P0, RZ, R5, 0x3, RZ, 0xc0, !PT ;  /* 0x0000000305ff7812 */ /* 0x000fe4000780c0ff */
[----:B------:R-:W-:Y:S01]  /*14d40*/  STS.64 [R18], R152 ;  /* 0x0000009812007388 */ /* 0x000fe20000000a00 */
[----:B------:R-:W-:Y:S02]  /*14d50*/  LEA.HI R3, R3, R11, RZ, 0x2 ;  /* 0x0000000b03037211 */ /* 0x000fe400078f10ff */
[----:B------:R-:W-:Y:S01]  /*14d60*/  MOV R5, 0xff800000 ;  /* 0xff80000000057802 */ /* 0x000fe20000000f00 */
[----:B------:R-:W-:Y:S01]  /*14d70*/  STS.64 [R18+0x800], R154 ;  /* 0x0008009a12007388 */ /* 0x000fe20000000a00 */
[----:B------:R-:W-:Y:S01]  /*14d80*/  SHF.R.S32.HI R3, RZ, 0x2, R3 ;  /* 0x00000002ff037819 */ /* 0x000fe20000011403 */
[----:B------:R-:W-:-:S02]  /*14d90*/  @P3 FFMA.FTZ R5, R0, c[0x0][0x238], R6 ;  /* 0x00008e0000053a23 */ /* 0x000fc40000010006 */
[----:B------:R-:W-:Y:S04]  /*14da0*/  STS.64 [R19], R132 ;  /* 0x0000008413007388 */ /* 0x000fe80000000a00 */
[----:B------:R-:W-:Y:S01]  /*14db0*/  STS.64 [R19+0x800], R134 ;  /* 0x0008008613007388 */ /* 0x000fe20000000a00 */
[C---:B-1----:R-:W-:Y:S02]  /*14dc0*/  IADD3 R16, R15.reuse, 0x80, RZ ;  /* 0x000000800f107810 */ /* 0x042fe40007ffe0ff */
[----:B------:R-:W-:-:S04]  /*14dd0*/  @P2 IADD3 R16, R15, -0x80, RZ ;  /* 0xffffff800f102810 */ /* 0x000fc80007ffe0ff */
[----:B------:R-:W-:Y:S01]  /*14de0*/  IADD3 R14, R14, R16, RZ ;  /* 0x000000100e0e7210 */ /* 0x000fe20007ffe0ff */
[----:B------:R-:W-:Y:S04]  /*14df0*/  STS.64 [R16], R148 ;  /* 0x0000009410007388 */ /* 0x000fe80000000a00 */
[----:B------:R1:W-:Y:S01]  /*14e00*/  STS.64 [R16+0x800], R150 ;  /* 0x0008009610007388 */ /* 0x0003e20000000a00 */
[----:B------:R-:W-:-:S03]  /*14e10*/  IMAD.IADD R15, R13, 0x1, R14 ;  /* 0x000000010d0f7824 */ /* 0x000fc600078e020e */
[----:B------:R-:W-:Y:S04]  /*14e20*/  STS.64 [R14], R136 ;  /* 0x000000880e007388 */ /* 0x000fe80000000a00 */
[----:B------:R2:W-:Y:S01]  /*14e30*/  STS.64 [R14+0x800], R138 ;  /* 0x0008008a0e007388 */ /* 0x0005e20000000a00 */
[----:B-1----:R-:W-:-:S03]  /*14e40*/  IADD3 R16, R13, R16, RZ ;  /* 0x000000100d107210 */ /* 0x002fc60007ffe0ff */
[----:B------:R-:W1:Y:S04]  /*14e50*/  S2R R13, SR_CTAID.Z ;  /* 0x00000000000d7919 */ /* 0x000e680000002700 */
[----:B------:R-:W-:Y:S04]  /*14e60*/  STS.64 [R16], R140 ;  /* 0x0000008c10007388 */ /* 0x000fe80000000a00 */
[----:B------:R-:W-:Y:S04]  /*14e70*/  STS.64 [R16+0x800], R142 ;  /* 0x0008008e10007388 */ /* 0x000fe80000000a00 */
[----:B------:R-:W-:Y:S04]  /*14e80*/  STS.64 [R15], R144 ;  /* 0x000000900f007388 */ /* 0x000fe80000000a00 */
[----:B------:R3:W-:Y:S04]  /*14e90*/  STS.64 [R15+0x800], R146 ;  /* 0x000800920f007388 */ /* 0x0007e80000000a00 */
[----:B------:R-:W-:Y:S06]  /*14ea0*/  BAR.SYNC.DEFER_BLOCKING 0x0 ;  /* 0x0000000000007b1d */ /* 0x000fec0000010000 */
[----:B--2---:R-:W2:Y:S01]  /*14eb0*/  S2R R14, SR_CTAID.Y ;  /* 0x00000000000e7919 */ /* 0x004ea20000002600 */
[----:B---3--:R-:W-:-:S03]  /*14ec0*/  IADD3 R15, -R244, RZ, RZ ;  /* 0x000000fff40f7210 */ /* 0x008fc60007ffe1ff */
[----:B------:R-:W3:Y:S04]  /*14ed0*/  LDS.128 R40, [R9.X4] ;  /* 0x0000000009287984 */ /* 0x000ee80000004c00 */
[----:B------:R-:W4:Y:S01]  /*14ee0*/  LDS.128 R36, [R9.X4+0x800] ;  /* 0x0008000009247984 */ /* 0x000f220000004c00 */
[----:B-1----:R-:W-:Y:S01]  /*14ef0*/  IMAD R13, R15, c[0x0][0x1c0], R13 ;  /* 0x000070000f0d7a24 */ /* 0x002fe200078e020d */
[----:B------:R-:W-:Y:S01]  /*14f00*/  SHF.R.S32.HI R15, RZ, 0x1f, R8 ;  /* 0x0000001fff0f7819 */ /* 0x000fe20000011408 */
[----:B--2---:R-:W-:Y:S01]  /*14f10*/  IMAD R14, R14, c[0x0][0x210], R244 ;  /* 0x000084000e0e7a24 */ /* 0x004fe200078e02f4 */
[----:B------:R-:W1:Y:S02]  /*14f20*/  LDS.128 R32, [R9.X4+0x1000] ;  /* 0x0010000009207984 */ /* 0x000e640000004c00 */
[----:B------:R-:W-:Y:S01]  /*14f30*/  LEA.HI R15, R15, R8, RZ, 0x2 ;  /* 0x000000080f0f7211 */ /* 0x000fe200078f10ff */
[----:B------:R-:W-:Y:S01]  /*14f40*/  IMAD R13, R14, c[0x0][0x1c0], R13 ;  /* 0x000070000e0d7a24 */ /* 0x000fe200078e020d */
[----:B------:R-:W2:Y:S02]  /*14f50*/  LDS.128 R28, [R9.X4+0x1800] ;  /* 0x00180000091c7984 */ /* 0x000ea40000004c00 */
[----:B------:R-:W-:-:S02]  /*14f60*/  LOP3.LUT R15, R15, 0xffffffc, RZ, 0xc0, !PT ;  /* 0x0ffffffc0f0f7812 */ /* 0x000fc400078ec0ff */
[----:B------:R-:W1:Y:S02]  /*14f70*/  LDS.128 R24, [R9.X4+0x2000] ;  /* 0x0020000009187984 */ /* 0x000e640000004c00 */
[----:B------:R-:W-:Y:S02]  /*14f80*/  IADD3 R15, R8, -R15, RZ ;  /* 0x8000000f080f7210 */ /* 0x000fe40007ffe0ff */
[----:B------:R-:W1:Y:S02]  /*14f90*/  LDS.128 R20, [R9.X4+0x2800] ;  /* 0x0028000009147984 */ /* 0x000e640000004c00 */
[----:B------:R-:W-:Y:S02]  /*14fa0*/  LEA R15, R15, R3, 0x4 ;  /* 0x000000030f0f7211 */ /* 0x000fe400078e20ff */
[----:B------:R-:W1:Y:S04]  /*14fb0*/  LDS.128 R16, [R9.X4+0x3000] ;  /* 0x0030000009107984 */ /* 0x000e680000004c00 */
[----:B------:R5:W1:Y:S04]  /*14fc0*/  LDS.128 R44, [R9.X4+0x3800] ;  /* 0x00380000092c7984 */ /* 0x000a680000004c00 */
[----:B-----5:R-:W5:Y:S02]  /*14fd0*/  S2R R9, SR_CTAID.X ;  /* 0x0000000000097919 */ /* 0x020f640000002500 */
[----:B-----5:R-:W-:-:S04]  /*14fe0*/  IMAD.SHL.U32 R9, R9, 0x40, RZ ;  /* 0x0000004009097824 */ /* 0x020fc800078e00ff */
[----:B------:R-:W-:Y:S01]  /*14ff0*/  IMAD R9, R13, c[0x0][0x214], R9 ;  /* 0x000085000d097a24 */ /* 0x000fe200078e0209 */
[----:B------:R-:W-:Y:S05]  /*15000*/  @P0 BRA `(.L_x_3441) ;  /* 0x000000a000000947 */ /* 0x000fea0003800000 */
[----:B-1234-:R-:W-:Y:S02]  /*15010*/  IADD3 R3, R15, 0x8, RZ ;  /* 0x000000080f037810 */ /* 0x01efe40007ffe0ff */
[----:B------:R-:W-:Y:S02]  /*15020*/  SHF.R.S32.HI R2, RZ, 0x1f, R15 ;  /* 0x0000001fff027819 */ /* 0x000fe4000001140f */
[----:B------:R-:W-:Y:S02]  /*15030*/  IADD3 R0, P0, R9, R15, RZ ;  /* 0x0000000f09007210 */ /* 0x000fe40007f1e0ff */
[-C--:B------:R-:W-:Y:S02]  /*15040*/  ISETP.GE.AND P2, PT, R15, R237.reuse, PT ;  /* 0x000000ed0f00720c */ /* 0x080fe40003f46270 */
[----:B------:R-:W-:Y:S02]  /*15050*/  ISETP.GE.AND P1, PT, R3, R237, PT ;  /* 0x000000ed0300720c */ /* 0x000fe40003f26270 */
[----:B------:R-:W-:-:S02]  /*15060*/  LEA.HI.X.SX32 R2, R9, R2, 0x1, P0 ;  /* 0x0000000209027211 */ /* 0x000fc400000f0eff */
[----:B------:R-:W-:-:S04]  /*15070*/  LEA R6, P0, R0, c[0x0][0x208], 0x2 ;  /* 0x0000820000067a11 */ /* 0x000fc800078010ff */
[----:B------:R-:W-:-:S05]  /*15080*/  LEA.HI.X R7, R0, c[0x0][0x20c], R2, 0x2, P0 ;  /* 0x0000830000077a11 */ /* 0x000fca00000f1402 */
[----:B------:R1:W-:Y:S04]  /*15090*/  @!P2 STG.E [R6.64], R4 ;  /* 0x000000040600a986 */ /* 0x0003e8000c10190c */
[----:B------:R1:W-:Y:S02]  /*150a0*/  @!P1 STG.E [R6.64+0x20], R5 ;  /* 0x0000200506009986 */ /* 0x0003e4000c10190c */
.L_x_3441:
[----:B-1234-:R-:W-:Y:S05]  /*150b0*/  BSYNC B0 ;  /* 0x0000000000007941 */ /* 0x01efea0003800000 */
.L_x_3440:
[----:B------:R-:W-:Y:S01]  /*150c0*/  IMAD.SHL.U32 R4, R10, 0x4, RZ ;  /* 0x000000040a047824 */ /* 0x000fe200078e00ff */
[C---:B------:R-:W-:Y:S01]  /*150d0*/  IADD3 R3, R12.reuse, 0x8, RZ ;  /* 0x000000080c037810 */ /* 0x040fe20007ffe0ff */
[----:B------:R-:W-:Y:S01]  /*150e0*/  IMAD R9, R9, c[0x0][0x22c], RZ ;  /* 0x00008b0009097a24 */ /* 0x000fe200078e02ff */
[C---:B------:R-:W-:Y:S02]  /*150f0*/  IADD3 R2, R12.reuse, 0x10, RZ ;  /* 0x000000100c027810 */ /* 0x040fe40007ffe0ff */
[----:B------:R-:W-:Y:S02]  /*15100*/  SHF.R.S32.HI R5, RZ, 0x1f, R4 ;  /* 0x0000001fff057819 */ /* 0x000fe40000011404 */
[----:B------:R-:W-:-:S02]  /*15110*/  IADD3 R0, R12, 0x18, RZ ;  /* 0x000000180c007810 */ /* 0x000fc40007ffe0ff */
[-C--:B------:R-:W-:Y:S01]  /*15120*/  ISETP.GE.AND P6, PT, R3, R237.reuse, PT ;  /* 0x000000ed0300720c */ /* 0x080fe20003fc6270 */
[----:B------:R-:W-:Y:S01]  /*15130*/  IMAD.WIDE R4, R12, 0x40, R4 ;  /* 0x000000400c047825 */ /* 0x000fe200078e0204 */
[-C--:B------:R-:W-:Y:S02]  /*15140*/  ISETP.GE.AND P5, PT, R2, R237.reuse, PT ;  /* 0x000000ed0200720c */ /* 0x080fe40003fa6270 */
[----:B------:R-:W-:Y:S02]  /*15150*/  ISETP.GE.AND P4, PT, R0, R237, PT ;  /* 0x000000ed0000720c */ /* 0x000fe40003f86270 */
[C---:B------:R-:W-:Y:S02]  /*15160*/  IADD3 R4, P0, R9.reuse, R4, RZ ;  /* 0x0000000409047210 */ /* 0x040fe40007f1e0ff */
[----:B------:R-:W-:Y:S02]  /*15170*/  IADD3 R3, R12, 0x20, RZ ;  /* 0x000000200c037810 */ /* 0x000fe40007ffe0ff */
[----:B------:R-:W-:-:S02]  /*15180*/  LEA.HI.X.SX32 R9, R9, R5, 0x1, P0 ;  /* 0x0000000509097211 */ /* 0x000fc400000f0eff */
[----:B------:R-:W-:Y:S02]  /*15190*/  LEA R6, P0, R4, c[0x0][0x1d8], 0x2 ;  /* 0x0000760004067a11 */ /* 0x000fe400078010ff */
[----:B------:R-:W-:Y:S02]  /*151a0*/  IADD3 R2, R12, 0x28, RZ ;  /* 0x000000280c027810 */ /* 0x000fe40007ffe0ff */
[----:B------:R-:W-:Y:S02]  /*151b0*/  LEA.HI.X R7, R4, c[0x0][0x1dc], R9, 0x2, P0 ;  /* 0x0000770004077a11 */ /* 0x000fe400000f1409 */
[C---:B------:R-:W-:Y:S02]  /*151c0*/  ISETP.GE.AND P0, PT, R12.reuse, R237, PT ;  /* 0x000000ed0c00720c */ /* 0x040fe40003f06270 */
[C---:B------:R-:W-:Y:S01]  /*151d0*/  IADD3 R0, R12.reuse, 0x30, RZ ;  /* 0x000000300c007810 */ /* 0x040fe20007ffe0ff */
[----:B------:R1:W-:Y:S01]  /*151e0*/  @!P6 STG.E.128 [R6.64+0x800], R36 ;  /* 0x000800240600e986 */ /* 0x0003e2000c101d0c */
[----:B------:R-:W-:-:S02]  /*151f0*/  IADD3 R12, R12, 0x38, RZ ;  /* 0x000000380c0c7810 */ /* 0x000fc40007ffe0ff */
[-C--:B------:R-:W-:Y:S01]  /*15200*/  ISETP.GE.AND P3, PT, R3, R237.reuse, PT ;  /* 0x000000ed0300720c */ /* 0x080fe20003f66270 */
[----:B------:R1:W-:Y:S01]  /*15210*/  @!P5 STG.E.128 [R6.64+0x1000], R32 ;  /* 0x001000200600d986 */ /* 0x0003e2000c101d0c */
[-C--:B------:R-:W-:Y:S02]  /*15220*/  ISETP.GE.AND P2, PT, R2, R237.reuse, PT ;  /* 0x000000ed0200720c */ /* 0x080fe40003f46270 */
[-C--:B------:R-:W-:Y:S01]  /*15230*/  ISETP.GE.AND P1, PT, R0, R237.reuse, PT ;  /* 0x000000ed0000720c */ /* 0x080fe20003f26270 */
[----:B------:R1:W-:Y:S04]  /*15240*/  @!P4 STG.E.128 [R6.64+0x1800], R28 ;  /* 0x0018001c0600c986 */ /* 0x0003e8000c101d0c */
[----:B------:R1:W-:Y:S04]  /*15250*/  @!P0 STG.E.64 [R6.64], R40 ;  /* 0x0000002806008986 */ /* 0x0003e8000c101b0c */
[----:B------:R1:W-:Y:S01]  /*15260*/  @!P0 STG.E.64 [R6.64+0x8], R42 ;  /* 0x0000082a06008986 */ /* 0x0003e2000c101b0c */
[----:B------:R-:W-:-:S03]  /*15270*/  ISETP.GE.AND P0, PT, R12, R237, PT ;  /* 0x000000ed0c00720c */ /* 0x000fc60003f06270 */
[----:B------:R1:W-:Y:S04]  /*15280*/  @!P3 STG.E.128 [R6.64+0x2000], R24 ;  /* 0x002000180600b986 */ /* 0x0003e8000c101d0c */
[----:B------:R1:W-:Y:S04]  /*15290*/  @!P2 STG.E.128 [R6.64+0x2800], R20 ;  /* 0x002800140600a986 */ /* 0x0003e8000c101d0c */
[----:B------:R1:W-:Y:S02]  /*152a0*/  @!P1 STG.E.128 [R6.64+0x3000], R16 ;  /* 0x0030001006009986 */ /* 0x0003e4000c101d0c */
[----:B------:R-:W-:Y:S05]  /*152b0*/  @P0 EXIT ;  /* 0x000000000000094d */ /* 0x000fea0003800000 */
[----:B------:R-:W-:Y:S01]  /*152c0*/  STG.E.128 [R6.64+0x3800], R44 ;  /* 0x0038002c06007986 */ /* 0x000fe2000c101d0c */
[----:B------:R-:W-:Y:S05]  /*152d0*/  EXIT ;  /* 0x000000000000794d */ /* 0x000fea0003800000 */
.L_x_3442:
        /* <DEDUP_REMOVED lines=10> */
.L_x_7774:


//--------------------- .text._ZN5flash24flash_fwd_splitkv_kernelI23Flash_fwd_kernel_traitsILi64ELi64ELi256ELi4ELb0ELb0EN7cutlass6half_tE19Flash_kernel_traitsILi64ELi64ELi256ELi4ES3_EELb1ELb0ELb0ELb0ELb1ELb1ELb1ELb0EEEvNS_16Flash_fwd_paramsE --------------------------
	.section	.text._ZN5flash24flash_fwd_splitkv_kernelI23Flash_fwd_kernel_traitsILi64ELi64ELi256ELi4ELb0ELb0EN7cutlass6half_tE19Flash_kernel_traitsILi64ELi64ELi256ELi4ES3_EELb1ELb0ELb0ELb0ELb1ELb1ELb1ELb0EEEvNS_16Flash_fwd_paramsE,"ax",@progbits
	.sectioninfo	@"SHI_REGISTERS=255"
	.align	128
        .global         _ZN5flash24flash_fwd_splitkv_kernelI23Flash_fwd_kernel_traitsILi64ELi64ELi256ELi4ELb0ELb0EN7cutlass6half_tE19Flash_kernel_traitsILi64ELi64ELi256ELi4ES3_EELb1ELb0ELb0ELb0ELb1ELb1ELb1ELb0EEEvNS_16Flash_fwd_paramsE
        .type           _ZN5flash24flash_fwd_splitkv_kernelI23Flash_fwd_kernel_traitsILi64ELi64ELi256ELi4ELb0ELb0EN7cutlass6half_tE19Flash_kernel_traitsILi64ELi64ELi256ELi4ES3_EELb1ELb0ELb0ELb0ELb1ELb1ELb1ELb0EEEvNS_16Flash_fwd_paramsE,@function
        .size           _ZN5flash24flash_fwd_splitkv_kernelI23Flash_fwd_kernel_traitsILi64ELi64ELi256ELi4ELb0ELb0EN7cutlass6half_tE19Flash_kernel_traitsILi64ELi64ELi256ELi4ES3_EELb1ELb0ELb0ELb0ELb1ELb1ELb1ELb0EEEvNS_16Flash_fwd_paramsE,(.L_x_7775 - _ZN5flash24flash_fwd_splitkv_kernelI23Flash_fwd_kernel_traitsILi64ELi64ELi256ELi4ELb0ELb0EN7cutlass6half_tE19Flash_kernel_traitsILi64ELi64ELi256ELi4ES3_EELb1ELb0ELb0ELb0ELb1ELb1ELb1ELb0EEEvNS_16Flash_fwd_paramsE)
        .other          _ZN5flash24flash_fwd_splitkv_kernelI23Flash_fwd_kernel_traitsILi64ELi64ELi256ELi4ELb0ELb0EN7cutlass6half_tE19Flash_kernel_traitsILi64ELi64ELi256ELi4ES3_EELb1ELb0ELb0ELb0ELb1ELb1ELb1ELb0EEEvNS_16Flash_fwd_paramsE,@"STO_CUDA_ENTRY STV_DEFAULT"
_ZN5flash24flash_fwd_splitkv_kernelI23Flash_fwd_kernel_traitsILi64ELi64ELi256ELi4ELb0ELb0EN7cutlass6half_tE19Flash_kernel_traitsILi64ELi64ELi256ELi4ES3_EELb1ELb0ELb0ELb0ELb1ELb1ELb1ELb0EEEvNS_16Flash_fwd_paramsE:
.text._ZN5flash24flash_fwd_splitkv_kernelI23Flash_fwd_kernel_traitsILi64ELi64ELi256ELi4ELb0ELb0EN7cutlass6half_tE19Flash_kernel_traitsILi64ELi64ELi256ELi4ES3_EELb1ELb0ELb0ELb0ELb1ELb1ELb1ELb0EEEvNS_16Flash_fwd_paramsE:
[----:B------:R-:W-:Y:S02]  /*0000*/  MOV R1, c[0x0][0x28] ;  /* 0x00000a0000017a02 */ /* 0x000fe40000000f00 */
[----:B------:R-:W1:Y:S01]  /*0010*/  I2F.U32.RP R2, c[0x0][0x1c0] ;  /* 0x0000700000027b06 */ /* 0x000e620000209000 */
[----:B------:R-:W2:Y:S01]  /*0020*/  S2R R15, SR_CTAID.Z ;  /* 0x00000000000f7919 */ /* 0x000ea20000002700 */
[----:B------:R-:W-:Y:S01]  /*0030*/  ISETP.NE.U32.AND P1, PT, RZ, c[0x0][0x1c0], PT ;  /* 0x00007000ff007a0c */ /* 0x000fe20003f25070 */
[----:B------:R-:W-:Y:S01]  /*0040*/  IMAD.MOV.U32 R12, RZ, RZ, 0x4 ;  /* 0x00000004ff0c7424 */ /* 0x000fe200078e00ff */
[----:B------:R-:W-:Y:S01]  /*0050*/  ULDC.64 UR12, c[0x0][0x118] ;  /* 0x00004600000c7ab9 */ /* 0x000fe20000000a00 */
[----:B------:R-:W-:Y:S01]  /*0060*/  IMAD.MOV.U32 R11, RZ, RZ, -0x1 ;  /* 0xffffffffff0b7424 */ /* 0x000fe200078e00ff */
[----:B------:R-:W-:Y:S02]  /*0070*/  IADD3 R1, R1, -0x50, RZ ;  /* 0xffffffb001017810 */ /* 0x000fe40007ffe0ff */
        /* <DEDUP_REMOVED lines=14> */
[----:B------:R-:W-:Y:S02]  /*0160*/  ISETP.GE.U32.AND P0, PT, R0, c[0x0][0x1c0], PT ;  /* 0x0000700000007a0c */ /* 0x000fe40003f06070 */
        /* <DEDUP_REMOVED lines=9> */
[----:B------:R-:W-:Y:S01]  /*0200*/  ISETP.EQ.OR.EX P1, PT, RZ, c[0x0][0x24c], !P3, P1 ;  /* 0x00009300ff007a0c */ /* 0x000fe20005f22710 */
[----:B------:R1:W-:Y:S01]  /*0210*/  STL [R1+0x28], R16 ;  /* 0x0000281001007387 */ /* 0x0003e20000100800 */
[----:B------:R-:W-:Y:S01]  /*0220*/  ISETP.NE.AND.EX P0, PT, RZ, c[0x0][0x254], PT, P0 ;  /* 0x00009500ff007a0c */ /* 0x000fe20003f05300 */
[----:B------:R-:W-:-:S02]  /*0230*/  IMAD.WIDE R6, R16, R12, c[0x0][0x248] ;  /* 0x0000920010067625 */ /* 0x000fc400078e020c */
[----:B------:R2:W3:Y:S04]  /*0240*/  @P2 LDG.E R11, [R2.64] ;  /* 0x0000000c020b2981 */ /* 0x0004e8000c1e1900 */
[----:B------:R2:W3:Y:S01]  /*0250*/  @P2 LDG.E R4, [R2.64+0x4] ;  /* 0x0000040c02042981 */ /* 0x0004e2000c1e1900 */
[----:B------:R-:W-:-:S03]  /*0260*/  IMAD.MOV.U32 R8, RZ, RZ, RZ ;  /* 0x000000ffff087224 */ /* 0x000fc600078e00ff */
[----:B------:R1:W5:Y:S04]  /*0270*/  @!P1 LDG.E R10, [R6.64] ;  /* 0x0000000c060a9981 */ /* 0x000368000c1e1900 */
[----:B------:R-:W4:Y:S04]  /*0280*/  S2R R18, SR_CTAID.X ;  /* 0x0000000000127919 */ /* 0x000f280000002500 */
[----:B------:R-:W1:Y:S01]  /*0290*/  S2R R9, SR_CTAID.Y ;  /* 0x0000000000097919 */ /* 0x000e620000002600 */
[----:B--2---:R-:W-:-:S05]  /*02a0*/  @P0 IMAD.WIDE R2, R16, R12, c[0x0][0x250] ;  /* 0x0000940010020625 */ /* 0x004fca00078e020c */
[----:B------:R2:W5:Y:S01]  /*02b0*/  @P0 LDG.E R8, [R2.64] ;  /* 0x0000000c02080981 */ /* 0x000562000c1e1900 */
[----:B------:R-:W-:-:S04]  /*02c0*/  ISETP.NE.U32.AND P0, PT, RZ, c[0x0][0x248], PT ;  /* 0x00009200ff007a0c */ /* 0x000fc80003f05070 */
[----:B------:R-:W-:Y:S01]  /*02d0*/  ISETP.NE.AND.EX P0, PT, RZ, c[0x0][0x24c], PT, P0 ;  /* 0x00009300ff007a0c */ /* 0x000fe20003f05300 */
[----:B------:R-:W-:-:S04]  /*02e0*/  IMAD.MOV R0, RZ, RZ, -R16 ;  /* 0x000000ffff007224 */ /* 0x000fc800078e0a10 */
[----:B------:R-:W-:Y:S02]  /*02f0*/  IMAD R15, R0, c[0x0][0x1c0], R15 ;  /* 0x00007000000f7a24 */ /* 0x000fe400078e020f */
[----:B---3--:R-:W-:Y:S02]  /*0300*/  @P2 IMAD.IADD R90, R4, 0x1, -R11 ;  /* 0x00000001045a2824 */ /* 0x008fe400078e0a0b */
[----:B------:R-:W-:-:S04]  /*0310*/  @!P2 IMAD.MOV.U32 R90, RZ, RZ, c[0x0][0x214] ;  /* 0x00008500ff5aa624 */ /* 0x000fc800078e00ff */
[----:B------:R-:W-:Y:S05]  /*0320*/  @!P0 BRA `(.L_x_3443) ;  /* 0x0000004000008947 */ /* 0x000fea0003800000 */
[----:B-12-4-:R-:W2:Y:S02]  /*0330*/  @P3 LDG.E R0, [R6.64+0x4] ;  /* 0x0000040c06003981 */ /* 0x016ea4000c1e1900 */
[----:B--2--5:R-:W-:-:S06]  /*0340*/  @P3 IADD3 R4, R0, -R10, RZ ;  /* 0x8000000a00043210 */ /* 0x024fcc0007ffe0ff */
[----:B------:R1:W5:Y:S01]  /*0350*/  @!P3 LDG.E R4, [R6.64] ;  /* 0x0000000c0604b981 */ /* 0x000362000c1e1900 */
[----:B------:R-:W-:Y:S05]  /*0360*/  BRA `(.L_x_3444) ;  /* 0x0000001000007947 */ /* 0x000fea0003800000 */
.L_x_3443:
[----:B-12-4-:R-:W-:Y:S02]  /*0370*/  MOV R4, c[0x0][0x218] ;  /* 0x0000860000047a02 */ /* 0x016fe40000000f00 */
.L_x_3444:
[----:B------:R-:W-:-:S04]  /*0380*/  ISETP.NE.U32.AND P2, PT, RZ, c[0x0][0x258], PT ;  /* 0x00009600ff007a0c */ /* 0x000fc80003f45070 */
[----:B------:R-:W-:-:S13]  /*0390*/  ISETP.NE.AND.EX P2, PT, RZ, c[0x0][0x25c], PT, P2 ;  /* 0x00009700ff007a0c */ /* 0x000fda0003f45320 */
[----:B------:R-:W-:-:S06]  /*03a0*/  @P2 IMAD.WIDE R2, R16, R12, c[0x0][0x258] ;  /* 0x0000960010022625 */ /* 0x000fcc00078e020c */
        /* <DEDUP_REMOVED lines=9> */
[----:B-1----:R-:W-:Y:S01]  /*0440*/  IABS R6, c[0x0][0x10] ;  /* 0x0000040000067a13 */ /* 0x002fe20000000000 */
        /* <DEDUP_REMOVED lines=31> */
[----:B------:R-:W-:Y:S02]  /*0640*/  IADD3 R2, R2, c[0x0][0x2e8], R88 ;  /* 0x0000ba0002027a10 */ /* 0x000fe40007ffe058 */
[----:B------:R-:W-:Y:S02]  /*0650*/  @P2 IADD3 R0, R0, 0x1, RZ ;  /* 0x0000000100002810 */ /* 0x000fe40007ffe0ff */
[----:B------:R-:W-:Y:S02]  /*0660*/  SHF.R.S32.HI R3, RZ, 0x1f, R2 ;  /* 0x0000001fff037819 */ /* 0x000fe40000011402 */
[----:B------:R-:W-:Y:S01]  /*0670*/  SHF.R.S32.HI R4, RZ, 0x8, R4 ;  /* 0x00000008ff047819 */ /* 0x000fe20000011404 */
[----:B------:R-:W-:Y:S01]  /*0680*/  @!P0 IMAD.MOV R0, RZ, RZ, -R0 ;  /* 0x000000ffff008224 */ /* 0x000fe200078e0a00 */
[----:B------:R-:W-:-:S02]  /*0690*/  @!P1 LOP3.LUT R0, RZ, c[0x0][0x10], RZ, 0x33, !PT ;  /* 0x00000400ff009a12 */ /* 0x000fc400078e33ff */
[----:B------:R-:W-:-:S03]  /*06a0*/  LEA.HI R2, R3, R2, RZ, 0x8 ;  /* 0x0000000203027211 */ /* 0x000fc600078f40ff */
[----:B------:R-:W-:-:S04]  /*06b0*/  IMAD R201, R0, R9, RZ ;  /* 0x0000000900c97224 */ /* 0x000fc800078e02ff */
        /* <DEDUP_REMOVED lines=8> */
[----:B-1----:R-:W-:Y:S01]  /*0740*/  SHF.R.S32.HI R4, RZ, 0x1f, R198 ;  /* 0x0000001fff047819 */ /* 0x002fe200000114c6 */
[----:B------:R-:W-:Y:S01]  /*0750*/  IMAD R0, R9, c[0x0][0x210], R16 ;  /* 0x0000840009007a24 */ /* 0x000fe200078e0210 */
[----:B------:R-:W-:Y:S01]  /*0760*/  LOP3.LUT P6, RZ, R198, 0xf, RZ, 0xc0, !PT ;  /* 0x0000000fc6ff7812 */ /* 0x000fe200078cc0ff */
[----:B------:R-:W-:Y:S01]  /*0770*/  IMAD.IADD R6, R90, 0x1, -R199 ;  /* 0x000000015a067824 */ /* 0x000fe200078e0ac7 */
[----:B------:R-:W-:Y:S01]  /*0780*/  LEA.HI R4, R4, R198, RZ, 0x4 ;  /* 0x000000c604047211 */ /* 0x000fe200078f20ff */
[----:B------:R-:W-:-:S03]  /*0790*/  IMAD R0, R0, c[0x0][0x1c0], R15 ;  /* 0x0000700000007a24 */ /* 0x000fc600078e020f */
        /* <DEDUP_REMOVED lines=8> */
[C---:B------:R-:W-:Y:S02]  /*0820*/  IADD3 R8, R0.reuse, 0x10, RZ ;  /* 0x0000001000087810 */ /* 0x040fe40007ffe0ff */
[-C--:B------:R-:W-:Y:S02]  /*0830*/  ISETP.GE.AND P5, PT, R9, R6.reuse, PT ;  /* 0x000000060900720c */ /* 0x080fe40003fa6270 */
[----:B------:R-:W-:Y:S02]  /*0840*/  SHF.R.S32.HI R3, RZ, 0x1f, R2 ;  /* 0x0000001fff037819 */ /* 0x000fe40000011402 */
[----:B------:R-:W-:-:S02]  /*0850*/  ISETP.GE.AND P2, PT, R0, R6, PT ;  /* 0x000000060000720c */ /* 0x000fc40003f46270 */
[----:B------:R-:W-:Y:S01]  /*0860*/  ISETP.GE.AND P1, PT, R8, R6, PT ;  /* 0x000000060800720c */ /* 0x000fe20003f26270 */
[C---:B------:R-:W-:Y:S01]  /*0870*/  IMAD.WIDE R2, R0.reuse, 0x40, R2 ;  /* 0x0000004000027825 */ /* 0x040fe200078e0202 */
[C---:B------:R-:W-:Y:S02]  /*0880*/  IADD3 R11, R0.reuse, 0x20, RZ ;  /* 0x00000020000b7810 */ /* 0x040fe40007ffe0ff */
[----:B------:R-:W-:Y:S02]  /*0890*/  IADD3 R14, R0, 0x28, RZ ;  /* 0x00000028000e7810 */ /* 0x000fe40007ffe0ff */
[C---:B------:R-:W-:Y:S02]  /*08a0*/  IADD3 R2, P0, R4.reuse, R2, RZ ;  /* 0x0000000204027210 */ /* 0x040fe40007f1e0ff */
[----:B------:R-:W-:Y:S02]  /*08b0*/  ISETP.GE.AND P4, PT, R11, R6, PT ;  /* 0x000000060b00720c */ /* 0x000fe40003f86270 */
[----:B------:R-:W-:-:S02]  /*08c0*/  LEA.HI.X.SX32 R3, R4, R3, 0x1, P0 ;  /* 0x0000000304037211 */ /* 0x000fc400000f0eff */
[----:B------:R-:W-:Y:S02]  /*08d0*/  LEA R4, P0, R2, c[0x0][0x1d8], 0x2 ;  /* 0x0000760002047a11 */ /* 0x000fe400078010ff */
[----:B------:R-:W-:Y:S02]  /*08e0*/  IADD3 R13, R0, 0x30, RZ ;  /* 0x00000030000d7810 */ /* 0x000fe40007ffe0ff */
[----:B------:R-:W-:Y:S02]  /*08f0*/  LEA.HI.X R5, R2, c[0x0][0x1dc], R3, 0x2, P0 ;  /* 0x0000770002057a11 */ /* 0x000fe400000f1403 */
[-C--:B------:R-:W-:Y:S02]  /*0900*/  ISETP.GE.AND P0, PT, R12, R6.reuse, PT ;  /* 0x000000060c00720c */ /* 0x080fe40003f06270 */
[----:B------:R-:W-:Y:S01]  /*0910*/  IADD3 R10, R0, 0x38, RZ ;  /* 0x00000038000a7810 */ /* 0x000fe20007ffe0ff */
[----:B------:R-:W-:Y:S01]  /*0920*/  @!P5 STG.E.128 [R4.64+0x800], RZ ;  /* 0x000800ff0400d986 */ /* 0x000fe2000c101d0c */
[----:B------:R-:W-:-:S02]  /*0930*/  ISETP.GE.OR P5, PT, R9, R6, P6 ;  /* 0x000000060900720c */ /* 0x000fc400037a6670 */
[----:B------:R-:W-:Y:S01]  /*0940*/  SHF.R.S32.HI R2, RZ, 0x1f, R7 ;  /* 0x0000001fff027819 */ /* 0x000fe20000011407 */
[----:B------:R-:W-:Y:S01]  /*0950*/  @!P2 STG.E.128 [R4.64], RZ ;  /* 0x000000ff0400a986 */ /* 0x000fe2000c101d0c */
[-C--:B------:R-:W-:Y:S02]  /*0960*/  ISETP.GE.AND P3, PT, R14, R6.reuse, PT ;  /* 0x000000060e00720c */ /* 0x080fe40003f66270 */
[-C--:B------:R-:W-:Y:S01]  /*0970*/  ISETP.GE.AND P2, PT, R13, R6.reuse, PT ;  /* 0x000000060d00720c */ /* 0x080fe20003f46270 */
[----:B------:R-:W-:Y:S01]  /*0980*/  @!P1 STG.E.128 [R4.64+0x1000], RZ ;  /* 0x001000ff04009986 */ /* 0x000fe2000c101d0c */
[----:B------:R-:W-:-:S03]  /*0990*/  ISETP.GE.AND P1, PT, R10, R6, PT ;  /* 0x000000060a00720c */ /* 0x000fc60003f26270 */
[----:B------:R-:W-:Y:S01]  /*09a0*/  @!P0 STG.E.128 [R4.64+0x1800], RZ ;  /* 0x001800ff04008986 */ /* 0x000fe2000c101d0c */
[----:B------:R-:W-:-:S03]  /*09b0*/  IADD3 R3, P0, R7, R0, RZ ;  /* 0x0000000007037210 */ /* 0x000fc60007f1e0ff */
[----:B------:R-:W-:Y:S01]  /*09c0*/  @!P4 STG.E.128 [R4.64+0x2000], RZ ;  /* 0x002000ff0400c986 */ /* 0x000fe2000c101d0c */
[----:B------:R-:W-:Y:S02]  /*09d0*/  LEA.HI.X.SX32 R7, R0, R2, 0x1, P0 ;  /* 0x0000000200077211 */ /* 0x000fe400000f0eff */
[C---:B------:R-:W-:Y:S01]  /*09e0*/  LEA R2, P0, R3.reuse, c[0x0][0x208], 0x2 ;  /* 0x0000820003027a11 */ /* 0x040fe200078010ff */
[----:B------:R-:W-:Y:S01]  /*09f0*/  @!P3 STG.E.128 [R4.64+0x2800], RZ ;  /* 0x002800ff0400b986 */ /* 0x000fe2000c101d0c */
[-C--:B------:R-:W-:Y:S02]  /*0a00*/  ISETP.GE.OR P4, PT, R8, R6.reuse, P6 ;  /* 0x000000060800720c */ /* 0x080fe40003786670 */
[----:B------:R-:W-:Y:S01]  /*0a10*/  LEA.HI.X R3, R3, c[0x0][0x20c], R7, 0x2, P0 ;  /* 0x0000830003037a11 */ /* 0x000fe200000f1407 */
[----:B------:R-:W-:Y:S01]  /*0a20*/  @!P5 IMAD.MOV.U32 R7, RZ, RZ, -0x800000 ;  /* 0xff800000ff07d424 */ /* 0x000fe200078e00ff */
[----:B------:R-:W-:Y:S01]  /*0a30*/  @!P2 STG.E.128 [R4.64+0x3000], RZ ;  /* 0x003000ff0400a986 */ /* 0x000fe2000c101d0c */
[----:B------:R-:W-:-:S02]  /*0a40*/  ISETP.GE.OR P3, PT, R12, R6, P6 ;  /* 0x000000060c00720c */ /* 0x000fc40003766670 */
[-C--:B------:R-:W-:Y:S01]  /*0a50*/  ISETP.GE.OR P2, PT, R11, R6.reuse, P6 ;  /* 0x000000060b00720c */ /* 0x080fe20003746670 */
[----:B------:R1:W-:Y:S01]  /*0a60*/  @!P1 STG.E.128 [R4.64+0x3800], RZ ;  /* 0x003800ff04009986 */ /* 0x0003e2000c101d0c */
[-C--:B------:R-:W-:Y:S02]  /*0a70*/  ISETP.GE.OR P1, PT, R14, R6.reuse, P6 ;  /* 0x000000060e00720c */ /* 0x080fe40003726670 */
[-C--:B------:R-:W-:Y:S01]  /*0a80*/  ISETP.GE.OR P0, PT, R13, R6.reuse, P6 ;  /* 0x000000060d00720c */ /* 0x080fe20003706670 */
[----:B------:R3:W-:Y:S01]  /*0a90*/  @!P5 STG.E [R2.64+0x20], R7 ;  /* 0x000020070200d986 */ /* 0x0007e2000c10190c */
[-C--:B------:R-:W-:Y:S01]  /*0aa0*/  ISETP.GE.OR P5, PT, R0, R6.reuse, P6 ;  /* 0x000000060000720c */ /* 0x080fe200037a6670 */
[----:B------:R-:W-:Y:S01]  /*0ab0*/  @!P4 IMAD.MOV.U32 R0, RZ, RZ, -0x800000 ;  /* 0xff800000ff00c424 */ /* 0x000fe200078e00ff */
[----:B------:R-:W-:-:S04]  /*0ac0*/  ISETP.GE.OR P6, PT, R10, R6, P6 ;  /* 0x000000060a00720c */ /* 0x000fc800037c6670 */
[----:B------:R4:W-:Y:S07]  /*0ad0*/  @!P4 STG.E [R2.64+0x40], R0 ;  /* 0x000040000200c986 */ /* 0x0009ee000c10190c */
[----:B------:R-:W-:-:S05]  /*0ae0*/  @!P5 IMAD.MOV.U32 R8, RZ, RZ, -0x800000 ;  /* 0xff800000ff08d424 */ /* 0x000fca00078e00ff */
[----:B------:R2:W-:Y:S01]  /*0af0*/  @!P5 STG.E [R2.64], R8 ;  /* 0x000000080200d986 */ /* 0x0005e2000c10190c */
[----:B-1----:R-:W-:Y:S02]  /*0b00*/  @!P2 IMAD.MOV.U32 R5, RZ, RZ, -0x800000 ;  /* 0xff800000ff05a424 */ /* 0x002fe400078e00ff */
[----:B------:R-:W-:-:S03]  /*0b10*/  @!P1 IMAD.MOV.U32 R4, RZ, RZ, -0x800000 ;  /* 0xff800000ff049424 */ /* 0x000fc600078e00ff */
[----:B------:R2:W-:Y:S01]  /*0b20*/  @!P2 STG.E [R2.64+0x80], R5 ;  /* 0x000080050200a986 */ /* 0x0005e2000c10190c */
[----:B---3--:R-:W-:-:S03]  /*0b30*/  @!P3 IMAD.MOV.U32 R7, RZ, RZ, -0x800000 ;  /* 0xff800000ff07b424 */ /* 0x008fc600078e00ff */
[----:B------:R2:W-:Y:S01]  /*0b40*/  @!P1 STG.E [R2.64+0xa0], R4 ;  /* 0x0000a00402009986 */ /* 0x0005e2000c10190c */
[----:B----4-:R-:W-:-:S03]  /*0b50*/  @!P0 IMAD.MOV.U32 R0, RZ, RZ, -0x800000 ;  /* 0xff800000ff008424 */ /* 0x010fc600078e00ff */
[----:B------:R2:W-:Y:S04]  /*0b60*/  @!P3 STG.E [R2.64+0x60], R7 ;  /* 0x000060070200b986 */ /* 0x0005e8000c10190c */
[----:B------:R2:W-:Y:S01]  /*0b70*/  @!P0 STG.E [R2.64+0xc0], R0 ;  /* 0x0000c00002008986 */ /* 0x0005e2000c10190c */
[----:B------:R-:W-:Y:S05]  /*0b80*/  @P6 EXIT ;  /* 0x000000000000694d */ /* 0x000fea0003800000 */
[----:B--2---:R-:W-:-:S05]  /*0b90*/  MOV R0, 0xff800000 ;  /* 0xff80000000007802 */ /* 0x004fca0000000f00 */
[----:B------:R-:W-:Y:S01]  /*0ba0*/  STG.E [R2.64+0xe0], R0 ;  /* 0x0000e00002007986 */ /* 0x000fe2000c10190c */
[----:B------:R-:W-:Y:S05]  /*0bb0*/  EXIT ;  /* 0x000000000000794d */ /* 0x000fea0003800000 */
.L_x_3445:
[----:B-1----:R-:W-:Y:S01]  /*0bc0*/  ISETP.NE.U32.AND P2, PT, RZ, c[0x0][0x2c0], PT ;  /* 0x0000b000ff007a0c */ /* 0x002fe20003f45070 */
        /* <DEDUP_REMOVED lines=8> */
[----:B------:R-:W-:Y:S01]  /*0c50*/  IMAD.MOV.U32 R4, RZ, RZ, RZ ;  /* 0x000000ffff047224 */ /* 0x000fe200078e00ff */
[----:B------:R-:W-:Y:S01]  /*0c60*/  PLOP3.LUT P0, PT, PT, PT, PT, 0x8, 0x0 ;  /* 0x000000000000781c */ /* 0x000fe20003f0e170 */
        /* <DEDUP_REMOVED lines=15> */
[----:B------:R-:W3:Y:S01]  /*0d60*/  I2F.RP R2, R203 ;  /* 0x000000cb00027306 */ /* 0x000ee20000209400 */
[----:B------:R-:W-:-:S04]  /*0d70*/  LEA R7, R29, 0xffffff00, 0x8 ;  /* 0xffffff001d077811 */ /* 0x000fc800078e40ff */
[----:B------:R-:W-:-:S03]  /*0d80*/  IABS R4, R7 ;  /* 0x0000000700047213 */ /* 0x000fc60000000000 */
[----:B---3--:R-:W3:Y:S02]  /*0d90*/  MUFU.RCP R2, R2 ;  /* 0x0000000200027308 */ /* 0x008ee40000001000 */
[----:B---3--:R-:W-:-:S06]  /*0da0*/  IADD3 R2, R2, 0xffffffe, RZ ;  /* 0x0ffffffe02027810 */ /* 0x008fcc0007ffe0ff */
[----:B------:R-:W3:Y:S02]  /*0db0*/  F2I.FTZ.U32.TRUNC.NTZ R3, R2 ;  /* 0x0000000200037305 */ /* 0x000ee4000021f000 */
[----:B---3--:R-:W-:Y:S02]  /*0dc0*/  IMAD.MOV R0, RZ, RZ, -R3 ;  /* 0x000000ffff007224 */ /* 0x008fe400078e0a03 */
        /* <DEDUP_REMOVED lines=19> */
[----:B------:R3:W4:Y:S01]  /*0f00*/  LDG.E R6, [R2.64] ;  /* 0x0000000c02067981 */ /* 0x000722000c1e1900 */
[----:B------:R-:W-:Y:S02]  /*0f10*/  IABS R8, c[0x0][0x1c8] ;  /* 0x0000720000087a13 */ /* 0x000fe40000000000 */
[----:B------:R-:W-:Y:S02]  /*0f20*/  IABS R5, R15 ;  /* 0x0000000f00057213 */ /* 0x000fe40000000000 */
[----:B---3--:R-:W3:Y:S08]  /*0f30*/  I2F.RP R2, R8 ;  /* 0x0000000800027306 */ /* 0x008ef00000209400 */
[----:B---3--:R-:W3:Y:S02]  /*0f40*/  MUFU.RCP R2, R2 ;  /* 0x0000000200027308 */ /* 0x008ee40000001000 */
[----:B---3--:R-:W-:-:S06]  /*0f50*/  IADD3 R2, R2, 0xffffffe, RZ ;  /* 0x0ffffffe02027810 */ /* 0x008fcc0007ffe0ff */
[----:B------:R-:W3:Y:S02]  /*0f60*/  F2I.FTZ.U32.TRUNC.NTZ R3, R2 ;  /* 0x0000000200037305 */ /* 0x000ee4000021f000 */
[----:B---3--:R-:W-:Y:S01]  /*0f70*/  IMAD.MOV R0, RZ, RZ, -R3 ;  /* 0x000000ffff007224 */ /* 0x008fe200078e0a03 */
        /* <DEDUP_REMOVED lines=24> */
[----:B----4-:R-:W-:Y:S01]  /*1100*/  SHF.R.S32.HI R5, RZ, 0x1f, R6 ;  /* 0x0000001fff057819 */ /* 0x010fe20000011406 */
[----:B-----5:R-:W-:-:S04]  /*1110*/  IMAD.WIDE.U32 R8, R6, c[0x0][0x180], RZ ;  /* 0x0000600006087a25 */ /* 0x020fc800078e00ff */
[C---:B------:R-:W-:Y:S02]  /*1120*/  IMAD R2, R5.reuse, c[0x0][0x180], RZ ;  /* 0x0000600005027a24 */ /* 0x040fe400078e02ff */
[----:B------:R-:W-:Y:S02]  /*1130*/  IMAD R5, R5, c[0x0][0x188], RZ ;  /* 0x0000620005057a24 */ /* 0x000fe400078e02ff */
[----:B------:R-:W-:-:S05]  /*1140*/  IMAD R2, R6, c[0x0][0x184], R2 ;  /* 0x0000610006027a24 */ /* 0x000fca00078e0202 */
[----:B------:R-:W-:Y:S01]  /*1150*/  IADD3 R3, R9, R2, RZ ;  /* 0x0000000209037210 */ /* 0x000fe20007ffe0ff */
[----:B------:R-:W-:Y:S02]  /*1160*/  IMAD.MOV.U32 R2, RZ, RZ, R8 ;  /* 0x000000ffff027224 */ /* 0x000fe400078e0008 */
[----:B------:R-:W-:Y:S02]  /*1170*/  IMAD R8, R6, c[0x0][0x18c], R5 ;  /* 0x0000630006087a24 */ /* 0x000fe400078e0205 */
[----:B------:R-:W-:-:S04]  /*1180*/  IMAD.WIDE.U32 R2, R20, c[0x0][0x198], R2 ;  /* 0x0000660014027a25 */ /* 0x000fc800078e0002 */
[----:B------:R-:W-:Y:S01]  /*1190*/  IMAD.WIDE.U32 R6, R6, c[0x0][0x188], RZ ;  /* 0x0000620006067a25 */ /* 0x000fe200078e00ff */
[----:B------:R-:W-:-:S03]  /*11a0*/  IADD3 R3, R3, R4, RZ ;  /* 0x0000000403037210 */ /* 0x000fc60007ffe0ff */
[----:B------:R-:W-:Y:S01]  /*11b0*/  IMAD R4, R28, c[0x0][0x1b0], RZ ;  /* 0x00006c001c047a24 */ /* 0x000fe200078e02ff */
[----:B------:R-:W-:Y:S01]  /*11c0*/  IADD3 R12, R7, R8, RZ ;  /* 0x00000008070c7210 */ /* 0x000fe20007ffe0ff */
[----:B------:R-:W-:-:S04]  /*11d0*/  IMAD.WIDE.U32 R2, R0, c[0x0][0x1b0], R2 ;  /* 0x00006c0000027a25 */ /* 0x000fc800078e0002 */
[----:B------:R-:W-:Y:S01]  /*11e0*/  IMAD R4, R0, c[0x0][0x1b4], R4 ;  /* 0x00006d0000047a24 */ /* 0x000fe200078e0204 */
[----:B------:R-:W-:Y:S01]  /*11f0*/  MOV R13, R2 ;  /* 0x00000002000d7202 */ /* 0x000fe20000000f00 */
[----:B------:R-:W-:Y:S02]  /*1200*/  IMAD.MOV.U32 R5, RZ, RZ, R6 ;  /* 0x000000ffff057224 */ /* 0x000fe400078e0006 */
[----:B------:R-:W-:Y:S01]  /*1210*/  IMAD.IADD R14, R3, 0x1, R4 ;  /* 0x00000001030e7824 */ /* 0x000fe200078e0204 */
[----:B------:R-:W-:Y:S05]  /*1220*/  BRA `(.L_x_3447) ;  /* 0x0000048000007947 */ /* 0x000fea0003800000 */
.L_x_3446:
        /* <DEDUP_REMOVED lines=17> */
.L_x_3448:
[----:B------:R-:W-:Y:S02]  /*1340*/  IABS R7, c[0x0][0x1c8] ;  /* 0x0000720000077a13 */ /* 0x000fe40000000000 */
[----:B------:R-:W-:Y:S02]  /*1350*/  IABS R4, R15 ;  /* 0x0000000f00047213 */ /* 0x000fe40000000000 */
[----:B------:R-:W3:Y:S01]  /*1360*/  I2F.RP R2, R7 ;  /* 0x0000000700027306 */ /* 0x000ee20000209400 */
[----:B------:R-:W-:-:S04]  /*1370*/  LEA R20, R29, 0xffffff00, 0x8 ;  /* 0xffffff001d147811 */ /* 0x000fc800078e40ff */
[----:B------:R-:W-:-:S03]  /*1380*/  SHF.R.S32.HI R25, RZ, 0x1f, R20 ;  /* 0x0000001fff197819 */ /* 0x000fc60000011414 */
[----:B---3--:R-:W3:Y:S02]  /*1390*/  MUFU.RCP R2, R2 ;  /* 0x0000000200027308 */ /* 0x008ee40000001000 */
[----:B---3--:R-:W-:-:S06]  /*13a0*/  IADD3 R2, R2, 0xffffffe, RZ ;  /* 0x0ffffffe02027810 */ /* 0x008fcc0007ffe0ff */
[----:B------:R-:W3:Y:S02]  /*13b0*/  F2I.FTZ.U32.TRUNC.NTZ R3, R2 ;  /* 0x0000000200037305 */ /* 0x000ee4000021f000 */
[----:B---3--:R-:W-:Y:S02]  /*13c0*/  IMAD.MOV R0, RZ, RZ, -R3 ;  /* 0x000000ffff007224 */ /* 0x008fe400078e0a03 */
[----:B------:R-:W-:Y:S02]  /*13d0*/  IMAD.MOV.U32 R2, RZ, RZ, RZ ;  /* 0x000000ffff027224 */ /* 0x000fe400078e00ff */
[----:B------:R-:W-:-:S04]  /*13e0*/  IMAD R0, R0, R7, RZ ;  /* 0x0000000700007224 */ /* 0x000fc800078e02ff */
[----:B------:R-:W-:Y:S01]  /*13f0*/  IMAD.HI.U32 R0, R3, R0, R2 ;  /* 0x0000000003007227 */ /* 0x000fe200078e0002 */
[----:B------:R-:W-:-:S03]  /*1400*/  MOV R2, R4 ;  /* 0x0000000400027202 */ /* 0x000fc60000000f00 */
[----:B------:R-:W-:Y:S02]  /*1410*/  IMAD R4, R25, c[0x0][0x198], RZ ;  /* 0x0000660019047a24 */ /* 0x000fe400078e02ff */
[----:B------:R-:W-:-:S04]  /*1420*/  IMAD.HI.U32 R0, R0, R2, RZ ;  /* 0x0000000200007227 */ /* 0x000fc800078e00ff */
[----:B------:R-:W-:Y:S02]  /*1430*/  IMAD.MOV R3, RZ, RZ, -R0 ;  /* 0x000000ffff037224 */ /* 0x000fe400078e0a00 */
[----:B------:R-:W-:Y:S02]  /*1440*/  IMAD R4, R20, c[0x0][0x19c], R4 ;  /* 0x0000670014047a24 */ /* 0x000fe400078e0204 */
[----:B------:R-:W-:Y:S02]  /*1450*/  IMAD R2, R7, R3, R2 ;  /* 0x0000000307027224 */ /* 0x000fe400078e0202 */
[----:B------:R-:W-:-:S03]  /*1460*/  IMAD.MOV.U32 R3, RZ, RZ, R6 ;  /* 0x000000ffff037224 */ /* 0x000fc600078e0006 */
[----:B------:R-:W-:-:S13]  /*1470*/  ISETP.GT.U32.AND P1, PT, R7, R2, PT ;  /* 0x000000020700720c */ /* 0x000fda0003f24070 */
[-C--:B------:R-:W-:Y:S02]  /*1480*/  @!P1 IADD3 R2, R2, -R7.reuse, RZ ;  /* 0x8000000702029210 */ /* 0x080fe40007ffe0ff */
[----:B------:R-:W-:Y:S02]  /*1490*/  @!P1 IADD3 R0, R0, 0x1, RZ ;  /* 0x0000000100009810 */ /* 0x000fe40007ffe0ff */
[----:B------:R-:W-:Y:S02]  /*14a0*/  ISETP.GE.U32.AND P3, PT, R2, R7, PT ;  /* 0x000000070200720c */ /* 0x000fe40003f66070 */
[----:B------:R-:W-:Y:S02]  /*14b0*/  LOP3.LUT R2, R15, c[0x0][0x1c8], RZ, 0x3c, !PT ;  /* 0x000072000f027a12 */ /* 0x000fe400078e3cff */
[----:B------:R-:W-:Y:S02]  /*14c0*/  ISETP.NE.AND P1, PT, RZ, c[0x0][0x1c8], PT ;  /* 0x00007200ff007a0c */ /* 0x000fe40003f25270 */
[----:B------:R-:W-:-:S02]  /*14d0*/  ISETP.GE.AND P2, PT, R2, RZ, PT ;  /* 0x000000ff0200720c */ /* 0x000fc40003f46270 */
[----:B------:R-:W-:Y:S02]  /*14e0*/  MOV R2, R5 ;  /* 0x0000000500027202 */ /* 0x000fe40000000f00 */
[----:B------:R-:W-:-:S03]  /*14f0*/  @P4 IADD3 R7, R8, R10, RZ ;  /* 0x0000000a08074210 */ /* 0x000fc60007ffe0ff */
        /* <DEDUP_REMOVED lines=27> */
.L_x_3447:
[----:B------:R-:W-:Y:S01]  /*16b0*/  ISETP.NE.AND P1, PT, R11, -0x1, PT ;  /* 0xffffffff0b00780c */ /* 0x000fe20003f25270 */
[----:B-----5:R-:W-:Y:S01]  /*16c0*/  IMAD.IADD R9, R90, 0x1, -R199 ;  /* 0x000000015a097824 */ /* 0x020fe200078e0ac7 */
[----:B------:R-:W-:Y:S01]  /*16d0*/  SHF.R.S32.HI R39, RZ, 0x1f, R198 ;  /* 0x0000001fff277819 */ /* 0x000fe200000114c6 */
[----:B------:R-:W-:Y:S01]  /*16e0*/  IMAD.MOV.U32 R196, RZ, RZ, c[0x0][0x198] ;  /* 0x00006600ffc47624 */ /* 0x000fe200078e00ff */
[----:B------:R-:W-:Y:S02]  /*16f0*/  IADD3 R200, R29, -0x1, RZ ;  /* 0xffffffff1dc87810 */ /* 0x000fe40007ffe0ff */
[CC--:B------:R-:W-:Y:S01]  /*1700*/  LEA.HI R7, R39.reuse, R198.reuse, RZ, 0x3 ;  /* 0x000000c627077211 */ /* 0x0c0fe200078f18ff */
[----:B------:R3:W-:Y:S01]  /*1710*/  STL [R1+0x2c], R9 ;  /* 0x00002c0901007387 */ /* 0x0007e20000100800 */
[----:B------:R-:W-:Y:S01]  /*1720*/  LEA.HI R8, R39, R198, RZ, 0x6 ;  /* 0x000000c627087211 */ /* 0x000fe200078f30ff */
[----:B------:R-:W-:Y:S01]  /*1730*/  IMAD.SHL.U32 R89, R200, 0x100, RZ ;  /* 0x00000100c8597824 */ /* 0x000fe200078e00ff */
[----:B------:R-:W-:Y:S01]  /*1740*/  SHF.R.S32.HI R10, RZ, 0x3, R7 ;  /* 0x00000003ff0a7819 */ /* 0x000fe20000011407 */
[----:B------:R-:W-:Y:S01]  /*1750*/  STL [R1+0x8], R200 ;  /* 0x000008c801007387 */ /* 0x000fe20000100800 */
[----:B------:R-:W-:Y:S01]  /*1760*/  MOV R38, c[0x0][0x19c] ;  /* 0x0000670000267a02 */ /* 0x000fe20000000f00 */
[----:B------:R-:W-:Y:S01]  /*1770*/  @P1 IMAD.WIDE.U32 R2, R11, c[0x0][0x190], RZ ;  /* 0x000064000b021a25 */ /* 0x000fe200078e00ff */
[----:B------:R-:W-:-:S02]  /*1780*/  @!P1 SHF.R.S32.HI R0, RZ, 0x1f, R16 ;  /* 0x0000001fff009819 */ /* 0x000fc40000011410 */
[----:B------:R-:W-:Y:S01]  /*1790*/  IADD3 R33, R10, 0x10, RZ ;  /* 0x000000100a217810 */ /* 0x000fe20007ffe0ff */
[----:B------:R-:W-:Y:S01]  /*17a0*/  @P1 IMAD R6, R11, c[0x0][0x194], R3 ;  /* 0x000065000b061a24 */ /* 0x000fe200078e0203 */
[----:B------:R-:W-:Y:S01]  /*17b0*/  @P1 MOV R4, R2 ;  /* 0x0000000200041202 */ /* 0x000fe20000000f00 */
[----:B------:R-:W-:Y:S01]  /*17c0*/  @!P1 IMAD R0, R0, c[0x0][0x178], RZ ;  /* 0x00005e0000009a24 */ /* 0x000fe200078e02ff */
[----:B------:R-:W-:Y:S01]  /*17d0*/  IADD3 R34, R10, 0x20, RZ ;  /* 0x000000200a227810 */ /* 0x000fe20007ffe0ff */
[----:B------:R-:W-:Y:S01]  /*17e0*/  @!P1 IMAD.WIDE.U32 R2, R16, c[0x0][0x178], RZ ;  /* 0x00005e0010029a25 */ /* 0x000fe200078e00ff */
[----:B------:R-:W-:Y:S02]  /*17f0*/  IADD3 R35, R10, 0x30, RZ ;  /* 0x000000300a237810 */ /* 0x000fe40007ffe0ff */
[----:B------:R-:W-:Y:S01]  /*1800*/  SHF.R.S32.HI R11, RZ, 0x1f, R10 ;  /* 0x0000001fff0b7819 */ /* 0x000fe2000001140a */
[----:B------:R-:W-:Y:S01]  /*1810*/  @!P1 IMAD R0, R16, c[0x0][0x17c], R0 ;  /* 0x00005f0010009a24 */ /* 0x000fe200078e0200 */
[----:B------:R-:W-:Y:S01]  /*1820*/  ISETP.GE.AND P3, PT, R34, R9, PT ;  /* 0x000000092200720c */ /* 0x000fe20003f66270 */
[----:B------:R-:W-:Y:S01]  /*1830*/  @!P1 IMAD.MOV.U32 R4, RZ, RZ, R2 ;  /* 0x000000ffff049224 */ /* 0x000fe200078e0002 */
[----:B------:R-:W-:Y:S01]  /*1840*/  LOP3.LUT R2, R7, 0xfffffff8, RZ, 0xc0, !PT ;  /* 0xfffffff807027812 */ /* 0x000fe200078ec0ff */
[----:B------:R-:W-:Y:S01]  /*1850*/  IMAD.WIDE R18, R18, 0x40, R10 ;  /* 0x0000004012127825 */ /* 0x000fe200078e020a */
[----:B------:R-:W-:-:S02]  /*1860*/  @!P1 IADD3 R6, R3, R0, RZ ;  /* 0x0000000003069210 */ /* 0x000fc40007ffe0ff */
[----:B------:R-:W-:Y:S02]  /*1870*/  SHF.R.S32.HI R0, RZ, 0x1f, R15 ;  /* 0x0000001fff007819 */ /* 0x000fe4000001140f */
[----:B------:R-:W-:Y:S02]  /*1880*/  IADD3 R36, -R2, R198, RZ ;  /* 0x000000c602247210 */ /* 0x000fe40007ffe1ff */
[-C--:B------:R-:W-:Y:S01]  /*1890*/  ISETP.GE.AND P1, PT, R33, R9.reuse, PT ;  /* 0x000000092100720c */ /* 0x080fe20003f26270 */
[----:B------:R-:W-:Y:S01]  /*18a0*/  IMAD R7, R0, c[0x0][0x1a8], RZ ;  /* 0x00006a0000077a24 */ /* 0x000fe200078e02ff */
[----:B------:R-:W-:Y:S01]  /*18b0*/  SHF.L.U32 R3, R36, 0x3, RZ ;  /* 0x0000000324037819 */ /* 0x000fe200000006ff */
[C---:B------:R-:W-:Y:S01]  /*18c0*/  IMAD.SHL.U32 R0, R10.reuse, 0x40, RZ ;  /* 0x000000400a007824 */ /* 0x040fe200078e00ff */
[----:B------:R-:W-:Y:S02]  /*18d0*/  ISETP.GE.AND P6, PT, R10, R9, PT ;  /* 0x000000090a00720c */ /* 0x000fe40003fc6270 */
[----:B------:R-:W-:-:S02]  /*18e0*/  IADD3 R2, P5, R3, R4, RZ ;  /* 0x0000000403027210 */ /* 0x000fc40007fbe0ff */
[----:B------:R-:W-:Y:S02]  /*18f0*/  LOP3.LUT R0, R0, 0x1c0, RZ, 0xc0, !PT ;  /* 0x000001c000007812 */ /* 0x000fe400078ec0ff */
[--C-:B------:R-:W-:Y:S02]  /*1900*/  SHF.R.S32.HI R4, RZ, 0x1f, R3.reuse ;  /* 0x0000001fff047819 */ /* 0x100fe40000011403 */
[C---:B------:R-:W-:Y:S02]  /*1910*/  IADD3 R26, P2, R3.reuse, R5, RZ ;  /* 0x00000005031a7210 */ /* 0x040fe40007f5e0ff */
[----:B------:R-:W-:Y:S02]  /*1920*/  LOP3.LUT R5, R0, 0x38, R3, 0xf8, !PT ;  /* 0x0000003800057812 */ /* 0x000fe400078ef803 */
[----:B------:R-:W-:Y:S01]  /*1930*/  IADD3 R22, P4, R3, R13, RZ ;  /* 0x0000000d03167210 */ /* 0x000fe20007f9e0ff */
[C---:B------:R-:W-:Y:S01]  /*1940*/  IMAD.X R3, R4.reuse, 0x1, R6, P5 ;  /* 0x0000000104037824 */ /* 0x040fe200028e0606 */
[----:B------:R-:W-:Y:S01]  /*1950*/  SHF.R.U32.HI R0, RZ, 0x3, R0 ;  /* 0x00000003ff007819 */ /* 0x000fe20000011600 */
[----:B------:R-:W-:Y:S01]  /*1960*/  IMAD.X R27, R4, 0x1, R12, P2 ;  /* 0x00000001041b7824 */ /* 0x000fe200010e060c */
[----:B------:R-:W-:Y:S01]  /*1970*/  ISETP.GE.AND P5, PT, R35, R9, PT ;  /* 0x000000092300720c */ /* 0x000fe20003fa6270 */
[----:B------:R-:W-:Y:S01]  /*1980*/  IMAD R6, R15, c[0x0][0x1ac], R7 ;  /* 0x00006b000f067a24 */ /* 0x000fe200078e0207 */
[----:B------:R-:W-:Y:S01]  /*1990*/  LOP3.LUT R0, R5, R0, RZ, 0x3c, !PT ;  /* 0x0000000005007212 */ /* 0x000fe200078e3cff */
[----:B------:R-:W-:Y:S01]  /*19a0*/  IMAD.WIDE.U32 R2, R15, c[0x0][0x1a8], R2 ;  /* 0x00006a000f027a25 */ /* 0x000fe200078e0002 */
[----:B------:R-:W-:-:S02]  /*19b0*/  SHF.L.U32 R5, R8, 0x3, RZ ;  /* 0x0000000308057819 */ /* 0x000fc400000006ff */
[----:B------:R-:W-:Y:S01]  /*19c0*/  IADD3.X R23, R4, R14, RZ, P4, !PT ;  /* 0x0000000e04177210 */ /* 0x000fe200027fe4ff */
[----:B------:R-:W-:Y:S01]  /*19d0*/  IMAD.IADD R3, R3, 0x1, R6 ;  /* 0x0000000103037824 */ /* 0x000fe200078e0206 */
[----:B------:R-:W-:Y:S01]  /*19e0*/  LOP3.LUT R237, R0, 0xfffffe00, R5, 0xf8, !PT ;  /* 0xfffffe0000ed7812 */ /* 0x000fe200078ef805 */
[----:B------:R-:W-:Y:S01]  /*19f0*/  @!P6 IMAD R7, R19, c[0x0][0x190], RZ ;  /* 0x000064001307ea24 */ /* 0x000fe200078e02ff */
[C---:B------:R-:W-:Y:S01]  /*1a00*/  @!P1 IADD3 R0, P2, R18.reuse, 0x10, RZ ;  /* 0x0000001012009810 */ /* 0x040fe20007f5e0ff */
[--C-:B------:R-:W-:Y:S01]  /*1a10*/  @!P1 IMAD.MOV.U32 R5, RZ, RZ, R3.reuse ;  /* 0x000000ffff059224 */ /* 0x100fe200078e0003 */
[C---:B------:R-:W-:Y:S01]  /*1a20*/  @!P3 IADD3 R14, P4, R18.reuse, 0x20, RZ ;  /* 0x00000020120eb810 */ /* 0x040fe20007f9e0ff */
[--C-:B---3--:R-:W-:Y:S01]  /*1a30*/  @!P3 IMAD.MOV.U32 R9, RZ, RZ, R3.reuse ;  /* 0x000000ffff09b224 */ /* 0x108fe200078e0003 */
[-C--:B------:R-:W-:Y:S01]  /*1a40*/  @!P1 IADD3.X R15, RZ, R19.reuse, RZ, P2, !PT ;  /* 0x00000013ff0f9210 */ /* 0x080fe200017fe4ff */
[----:B------:R-:W-:Y:S01]  /*1a50*/  @!P5 IMAD.MOV.U32 R13, RZ, RZ, R3 ;  /* 0x000000ffff0dd224 */ /* 0x000fe200078e0003 */
[C---:B------:R-:W-:Y:S01]  /*1a60*/  @!P5 IADD3 R16, P2, R18.reuse, 0x30, RZ ;  /* 0x000000301210d810 */ /* 0x040fe20007f5e0ff */
[----:B------:R-:W-:Y:S01]  /*1a70*/  @!P3 IMAD.X R6, RZ, RZ, R19, P4 ;  /* 0x000000ffff06b224 */ /* 0x000fe200020e0613 */
[-C--:B------:R-:W-:Y:S01]  /*1a80*/  @!P1 MOV R4, R2.reuse ;  /* 0x0000000200049202 */ /* 0x080fe20000000f00 */
[----:B------:R-:W-:Y:S01]  /*1a90*/  @!P1 IMAD R15, R15, c[0x0][0x190], RZ ;  /* 0x000064000f0f9a24 */ /* 0x000fe200078e02ff */
[----:B------:R-:W-:Y:S01]  /*1aa0*/  @!P5 IADD3.X R19, RZ, R19, RZ, P2, !PT ;  /* 0x00000013ff13d210 */ /* 0x000fe200017fe4ff */
[----:B------:R-:W-:Y:S01]  /*1ab0*/  @!P6 IMAD R24, R18, c[0x0][0x194], R7 ;  /* 0x000065001218ea24 */ /* 0x000fe200078e0207 */
[-C--:B------:R-:W-:Y:S01]  /*1ac0*/  @!P3 MOV R8, R2.reuse ;  /* 0x000000020008b202 */ /* 0x080fe20000000f00 */
[----:B------:R-:W-:Y:S01]  /*1ad0*/  @!P3 IMAD R17, R6, c[0x0][0x190], RZ ;  /* 0x000064000611ba24 */ /* 0x000fe200078e02ff */
[----:B------:R-:W-:Y:S01]  /*1ae0*/  @!P5 MOV R12, R2 ;  /* 0x00000002000cd202 */ /* 0x000fe20000000f00 */
[----:B------:R-:W-:Y:S01]  /*1af0*/  @!P1 IMAD R21, R0, c[0x0][0x194], R15 ;  /* 0x0000650000159a24 */ /* 0x000fe200078e020f */
[----:B------:R-:W-:Y:S01]  /*1b00*/  IADD3 R32, P4, R10, R20, RZ ;  /* 0x000000140a207210 */ /* 0x000fe20007f9e0ff */
[----:B------:R-:W-:Y:S01]  /*1b10*/  @!P1 IMAD.WIDE.U32 R4, R0, c[0x0][0x190], R4 ;  /* 0x0000640000049a25 */ /* 0x000fe200078e0004 */
[----:B------:R-:W-:-:S02]  /*1b20*/  SHF.L.U32 R237, R237, 0x1, RZ ;  /* 0x00000001eded7819 */ /* 0x000fc400000006ff */
[----:B------:R-:W-:Y:S01]  /*1b30*/  IADD3.X R37, R11, R25, RZ, P4, !PT ;  /* 0x000000190b257210 */ /* 0x000fe200027fe4ff */
[----:B------:R-:W-:Y:S01]  /*1b40*/  @!P6 IMAD.WIDE.U32 R6, R18, c[0x0][0x190], R2 ;  /* 0x000064001206ea25 */ /* 0x000fe200078e0002 */
[C---:B------:R-:W-:Y:S02]  /*1b50*/  IADD3 R30, R10.reuse, 0x50, RZ ;  /* 0x000000500a1e7810 */ /* 0x040fe40007ffe0ff */
[C---:B------:R-:W-:Y:S01]  /*1b60*/  IADD3 R20, R10.reuse, 0x70, RZ ;  /* 0x000000700a147810 */ /* 0x040fe20007ffe0ff */
[----:B------:R-:W-:Y:S01]  /*1b70*/  @!P5 IMAD R0, R19, c[0x0][0x190], RZ ;  /* 0x000064001300da24 */ /* 0x000fe200078e02ff */
[----:B------:R-:W-:Y:S01]  /*1b80*/  IADD3 R19, R10, 0x40, RZ ;  /* 0x000000400a137810 */ /* 0x000fe20007ffe0ff */
[----:B------:R-:W-:Y:S01]  /*1b90*/  @!P3 IMAD.WIDE.U32 R2, R14, c[0x0][0x190], R8 ;  /* 0x000064000e02ba25 */ /* 0x000fe200078e0008 */
[C---:B--2---:R-:W-:Y:S02]  /*1ba0*/  IADD3 R29, R10.reuse, 0xb0, RZ ;  /* 0x000000b00a1d7810 */ /* 0x044fe40007ffe0ff */
[----:B------:R-:W-:Y:S01]  /*1bb0*/  IADD3 R25, R10, 0xe0, RZ ;  /* 0x000000e00a197810 */ /* 0x000fe20007ffe0ff */
[----:B------:R-:W-:Y:S01]  /*1bc0*/  @!P5 IMAD.WIDE.U32 R8, R16, c[0x0][0x190], R12 ;  /* 0x000064001008da25 */ /* 0x000fe200078e000c */
[----:B------:R-:W-:-:S02]  /*1bd0*/  @!P1 LEA R12, P4, R4, c[0x0][0x160], 0x1 ;  /* 0x00005800040c9a11 */ /* 0x000fc400078808ff */
[----:B------:R-:W-:Y:S01]  /*1be0*/  LEA.HI R197, R39, R198, RZ, 0x5 ;  /* 0x000000c627c57211 */ /* 0x000fe200078f28ff */
[----:B------:R-:W-:Y:S01]  /*1bf0*/  @!P1 IMAD.IADD R5, R5, 0x1, R21 ;  /* 0x0000000105059824 */ /* 0x000fe200078e0215 */
[----:B------:R-:W-:Y:S01]  /*1c00*/  IADD3 R21, R10, 0x60, RZ ;  /* 0x000000600a157810 */ /* 0x000fe20007ffe0ff */
[----:B------:R-:W-:Y:S01]  /*1c10*/  @!P3 IMAD R17, R14, c[0x0][0x194], R17 ;  /* 0x000065000e11ba24 */ /* 0x000fe200078e0211 */
[----:B------:R-:W-:Y:S01]  /*1c20*/  @!P6 LEA R14, P2, R6, c[0x0][0x160], 0x1 ;  /* 0x00005800060eea11 */ /* 0x000fe200078408ff */
[----:B------:R-:W-:Y:S01]  /*1c30*/  @!P6 IMAD.IADD R7, R7, 0x1, R24 ;  /* 0x000000010707e824 */ /* 0x000fe200078e0218 */
[----:B------:R-:W-:Y:S01]  /*1c40*/  @!P1 LEA.HI.X R13, R4, c[0x0][0x164], R5, 0x1, P4 ;  /* 0x00005900040d9a11 */ /* 0x000fe200020f0c05 */
[----:B------:R-:W-:Y:S01]  /*1c50*/  @!P5 IMAD R18, R16, c[0x0][0x194], R0 ;  /* 0x000065001012da24 */ /* 0x000fe200078e0200 */
[----:B------:R-:W-:Y:S01]  /*1c60*/  IADD3 R16, -R89, R88, RZ ;  /* 0x0000005859107210 */ /* 0x000fe20007ffe1ff */
[----:B------:R-:W-:Y:S01]  /*1c70*/  IMAD R0, R11, c[0x0][0x198], RZ ;  /* 0x000066000b007a24 */ /* 0x000fe200078e02ff */
[----:B------:R-:W-:Y:S01]  /*1c80*/  @!P6 LEA.HI.X R15, R6, c[0x0][0x164], R7, 0x1, P2 ;  /* 0x00005900060fea11 */ /* 0x000fe200010f0c07 */
[----:B------:R-:W-:Y:S01]  /*1c90*/  IMAD.WIDE.U32 R4, R10, c[0x0][0x198], R22 ;  /* 0x000066000a047a25 */ /* 0x000fe200078e0016 */
[----:B------:R-:W-:-:S02]  /*1ca0*/  ISETP.GE.AND P4, PT, R33, R16, PT ;  /* 0x000000102100720c */ /* 0x000fc40003f86270 */
[----:B------:R-:W-:Y:S01]  /*1cb0*/  @!P3 IADD3 R3, R3, R17, RZ ;  /* 0x000000110303b210 */ /* 0x000fe20007ffe0ff */
[----:B------:R-:W-:Y:S01]  /*1cc0*/  IMAD R0, R10, c[0x0][0x19c], R0 ;  /* 0x000067000a007a24 */ /* 0x000fe200078e0200 */
[C---:B------:R-:W-:Y:S01]  /*1cd0*/  @!P3 LEA R6, P2, R2.reuse, c[0x0][0x160], 0x1 ;  /* 0x000058000206ba11 */ /* 0x040fe200078408ff */
[----:B------:R-:W-:Y:S01]  /*1ce0*/  @!PT LDS RZ, [RZ] ;  /* 0x00000000fffff984 */ /* 0x000fe20000000800 */
[----:B------:R-:W-:Y:S01]  /*1cf0*/  @!PT LDS RZ, [RZ] ;  /* 0x00000000fffff984 */ /* 0x000fe20000000800 */
[----:B------:R-:W-:Y:S01]  /*1d00*/  @!PT LDS RZ, [RZ] ;  /* 0x00000000fffff984 */ /* 0x000fe20000000800 */
[----:B------:R2:W-:Y:S01]  /*1d10*/  @!P6 LDGSTS.E.BYPASS.LTC128B.128 [R237], [R14.64] ;  /* 0x000000000eedefae */ /* 0x0005e2000b901d4c */
[----:B------:R-:W-:Y:S01]  /*1d20*/  MOV R128, R4 ;  /* 0x0000000400807202 */ /* 0x000fe20000000f00 */
[----:B------:R-:W-:Y:S01]  /*1d30*/  IMAD.IADD R129, R5, 0x1, R0 ;  /* 0x0000000105817824 */ /* 0x000fe200078e0200 */
[----:B------:R-:W-:Y:S01]  /*1d40*/  @!P3 LEA.HI.X R7, R2, c[0x0][0x164], R3, 0x1, P2 ;  /* 0x000059000207ba11 */ /* 0x000fe200010f0c03 */
[----:B------:R-:W-:Y:S01]  /*1d50*/  @!P5 IMAD.IADD R3, R9, 0x1, R18 ;  /* 0x000000010903d824 */ /* 0x000fe200078e0212 */
[----:B------:R-:W-:Y:S01]  /*1d60*/  @!P5 LEA R2, P2, R8, c[0x0][0x160], 0x1 ;  /* 0x000058000802da11 */ /* 0x000fe200078408ff */
[----:B------:R3:W-:Y:S01]  /*1d70*/  @!P1 LDGSTS.E.BYPASS.LTC128B.128 [R237+0x800], [R12.64] ;  /* 0x008000000ced9fae */ /* 0x0007e2000b901d4c */
[----:B------:R-:W-:Y:S01]  /*1d80*/  IMAD.SHL.U32 R11, R38, 0x20, RZ ;  /* 0x00000020260b7824 */ /* 0x000fe200078e00ff */
[----:B------:R-:W-:-:S02]  /*1d90*/  @!P4 LEA R0, P1, R196, R128, 0x4 ;  /* 0x00000080c400c211 */ /* 0x000fc400078220ff */
[----:B------:R-:W-:Y:S01]  /*1da0*/  @!P5 LEA.HI.X R3, R8, c[0x0][0x164], R3, 0x1, P2 ;  /* 0x000059000803da11 */ /* 0x000fe200010f0c03 */
[----:B------:R4:W-:Y:S01]  /*1db0*/  @!P3 LDGSTS.E.BYPASS.LTC128B.128 [R237+0x1000], [R6.64] ;  /* 0x0100000006edbfae */ /* 0x0009e2000b901d4c */
[-C--:B------:R-:W-:Y:S02]  /*1dc0*/  ISETP.GE.AND P2, PT, R34, R16.reuse, PT ;  /* 0x000000102200720c */ /* 0x080fe40003f46270 */
[----:B------:R-:W-:Y:S01]  /*1dd0*/  ISETP.GE.AND P3, PT, R10, R16, PT ;  /* 0x000000100a00720c */ /* 0x000fe20003f66270 */
[----:B------:R1:W-:Y:S01]  /*1de0*/  @!P5 LDGSTS.E.BYPASS.LTC128B.128 [R237+0x1800], [R2.64] ;  /* 0x0180000002eddfae */ /* 0x0003e2000b901d4c */
[----:B------:R-:W-:Y:S02]  /*1df0*/  @!P4 LEA.HI.X R4, R196, R129, R38, 0x4, P1 ;  /* 0x00000081c404c211 */ /* 0x000fe400008f2426 */
[----:B------:R-:W-:Y:S02]  /*1e00*/  @!P4 LEA R8, P6, R0, c[0x0][0x168], 0x1 ;  /* 0x00005a000008ca11 */ /* 0x000fe400078c08ff */
[----:B------:R-:W-:-:S02]  /*1e10*/  IADD3 R18, R10, 0x80, RZ ;  /* 0x000000800a127810 */ /* 0x000fc40007ffe0ff */
[----:B------:R-:W-:Y:S02]  /*1e20*/  @!P4 LEA.HI.X R9, R0, c[0x0][0x16c], R4, 0x1, P6 ;  /* 0x00005b000009ca11 */ /* 0x000fe400030f0c04 */
[----:B------:R-:W-:Y:S02]  /*1e30*/  ISETP.GE.AND P6, PT, R35, R16, PT ;  /* 0x000000102300720c */ /* 0x000fe40003fc6270 */
[C---:B------:R-:W-:Y:S02]  /*1e40*/  IADD3 R17, R10.reuse, 0x90, RZ ;  /* 0x000000900a117810 */ /* 0x040fe40007ffe0ff */
[C---:B------:R-:W-:Y:S02]  /*1e50*/  IADD3 R24, R10.reuse, 0xa0, RZ ;  /* 0x000000a00a187810 */ /* 0x040fe40007ffe0ff */
[C---:B------:R-:W-:Y:S02]  /*1e60*/  IADD3 R23, R10.reuse, 0xc0, RZ ;  /* 0x000000c00a177810 */ /* 0x040fe40007ffe0ff */
[----:B------:R-:W-:-:S02]  /*1e70*/  IADD3 R22, R10, 0xf0, RZ ;  /* 0x000000f00a167810 */ /* 0x000fc40007ffe0ff */
[----:B------:R-:W-:Y:S01]  /*1e80*/  SHF.R.S32.HI R185, RZ, 0x5, R197 ;  /* 0x00000005ffb97819 */ /* 0x000fe200000114c5 */
[----:B----4-:R-:W-:Y:S02]  /*1e90*/  IMAD.WIDE.U32 R6, R196, 0x20, RZ ;  /* 0x00000020c4067825 */ /* 0x010fe400078e00ff */
[----:B-1----:R-:W-:Y:S02]  /*1ea0*/  @!P6 MOV R2, R128 ;  /* 0x000000800002e202 */ /* 0x002fe40000000f00 */
[----:B------:R-:W-:Y:S01]  /*1eb0*/  @!P6 IMAD.MOV.U32 R3, RZ, RZ, R129 ;  /* 0x000000ffff03e224 */ /* 0x000fe200078e0081 */
[C---:B------:R-:W-:Y:S02]  /*1ec0*/  @!P2 IADD3 R5, P1, R128.reuse, R6, RZ ;  /* 0x000000068005a210 */ /* 0x040fe40007f3e0ff */
[----:B------:R-:W-:Y:S01]  /*1ed0*/  @!P3 LEA R6, P5, R128, c[0x0][0x168], 0x1 ;  /* 0x00005a008006ba11 */ /* 0x000fe200078a08ff */
[----:B------:R-:W-:Y:S01]  /*1ee0*/  @!P6 IMAD.WIDE.U32 R2, R196, 0x30, R2 ;  /* 0x00000030c402e825 */ /* 0x000fe200078e0002 */
[----:B------:R-:W-:-:S02]  /*1ef0*/  @!P2 IADD3.X R0, R129, R7, R11, P1, !PT ;  /* 0x000000078100a210 */ /* 0x000fc40000ffe40b */
[----:B------:R-:W-:Y:S02]  /*1f00*/  @!P3 LEA.HI.X R7, R128, c[0x0][0x16c], R129, 0x1, P5 ;  /* 0x00005b008007ba11 */ /* 0x000fe400028f0c81 */
[----:B------:R-:W-:Y:S02]  /*1f10*/  @!P2 LEA R4, P1, R5, c[0x0][0x168], 0x1 ;  /* 0x00005a000504aa11 */ /* 0x000fe400078208ff */
[-C--:B------:R-:W-:Y:S01]  /*1f20*/  ISETP.GE.AND P5, PT, R19, R16.reuse, PT ;  /* 0x000000101300720c */ /* 0x080fe20003fa6270 */
[----:B------:R1:W-:Y:S01]  /*1f30*/  @!P3 LDGSTS.E.BYPASS.LTC128B.128 [R237+0x2000], [R6.64] ;  /* 0x0200000006edbfae */ /* 0x0003e2000b901d4c */
[-C--:B------:R-:W-:Y:S02]  /*1f40*/  ISETP.GE.AND P3, PT, R30, R16.reuse, PT ;  /* 0x000000101e00720c */ /* 0x080fe40003f66270 */
[----:B------:R-:W-:Y:S01]  /*1f50*/  @!P2 LEA.HI.X R5, R5, c[0x0][0x16c], R0, 0x1, P1 ;  /* 0x00005b000505aa11 */ /* 0x000fe200008f0c00 */
[----:B------:R-:W-:Y:S01]  /*1f60*/  @!P6 IMAD R0, R38, 0x30, RZ ;  /* 0x000000302600e824 */ /* 0x000fe200078e02ff */
[----:B------:R4:W-:Y:S01]  /*1f70*/  @!P4 LDGSTS.E.BYPASS.LTC128B.128 [R237+0x2800], [R8.64] ;  /* 0x0280000008edcfae */ /* 0x0009e2000b901d4c */
[----:B------:R-:W-:-:S03]  /*1f80*/  ISETP.GE.AND P4, PT, R21, R16, PT ;  /* 0x000000101500720c */ /* 0x000fc60003f86270 */
[----:B------:R-:W-:Y:S01]  /*1f90*/  @!P6 IADD3 R0, R3, R0, RZ ;  /* 0x000000000300e210 */ /* 0x000fe20007ffe0ff */
[----:B------:R2:W-:Y:S04]  /*1fa0*/  @!P2 LDGSTS.E.BYPASS.LTC128B.128 [R237+0x3000], [R4.64] ;  /* 0x0300000004edafae */ /* 0x0005e8000b901d4c */
[----:B------:R-:W-:Y:S02]  /*1fb0*/  @!P3 MOV R3, R129 ;  /* 0x000000810003b202 */ /* 0x000fe40000000f00 */
[----:B-1----:R-:W-:-:S04]  /*1fc0*/  @!P6 LEA R6, P1, R2, c[0x0][0x168], 0x1 ;  /* 0x00005a000206ea11 */ /* 0x002fc800078208ff */
[----:B------:R-:W-:Y:S01]  /*1fd0*/  @!P6 LEA.HI.X R7, R2, c[0x0][0x16c], R0, 0x1, P1 ;  /* 0x00005b000207ea11 */ /* 0x000fe200008f0c00 */
[----:B------:R-:W-:Y:S01]  /*1fe0*/  @!P3 IMAD.MOV.U32 R2, RZ, RZ, R128 ;  /* 0x000000ffff02b224 */ /* 0x000fe200078e0080 */
[----:B------:R-:W-:-:S03]  /*1ff0*/  @!P5 LEA R0, P1, R196, R128, 0x6 ;  /* 0x00000080c400d211 */ /* 0x000fc600078230ff */
[C---:B------:R-:W-:Y:S01]  /*2000*/  @!P3 IMAD.WIDE.U32 R2, R196.reuse, 0x50, R2 ;  /* 0x00000050c402b825 */ /* 0x040fe200078e0002 */
[----:B----4-:R-:W-:Y:S01]  /*2010*/  @!P5 LEA.HI.X R8, R196, R129, R38, 0x6, P1 ;  /* 0x00000081c408d211 */ /* 0x010fe200008f3426 */
[----:B------:R1:W-:Y:S01]  /*2020*/  @!P6 LDGSTS.E.BYPASS.LTC128B.128 [R237+0x3800], [R6.64] ;  /* 0x0380000006edefae */ /* 0x0003e2000b901d4c */
[----:B--2---:R-:W-:Y:S01]  /*2030*/  @!P5 LEA R4, P2, R0, c[0x0][0x168], 0x1 ;  /* 0x00005a000004da11 */ /* 0x004fe200078408ff */
[----:B------:R-:W-:Y:S01]  /*2040*/  @!P3 IMAD R5, R38, 0x50, RZ ;  /* 0x000000502605b824 */ /* 0x000fe200078e02ff */
[----:B---3--:R-:W-:Y:S02]  /*2050*/  @!P3 LEA R12, P1, R2, c[0x0][0x168], 0x1 ;  /* 0x00005a00020cba11 */ /* 0x008fe400078208ff */
        /* <DEDUP_REMOVED lines=166> */
[-C--:B------:R-:W-:Y:S01]  /*2ac0*/  @!P5 LEA.HI.X R9, R0, R41.reuse, R4, 0x7, P1 ;  /* 0x000000290009d211 */ /* 0x080fe200008f3c04 */
[----:B------:R-:W-:Y:S01]  /*2ad0*/  @!P3 IMAD.MOV.U32 R4, RZ, RZ, c[0x0][0x1a0] ;  /* 0x00006800ff04b624 */ /* 0x000fe200078e00ff */
[----:B------:R-:W-:Y:S01]  /*2ae0*/  ISETP.GE.AND P1, PT, R17, R16, PT ;  /* 0x000000101100720c */ /* 0x000fe20003f26270 */
        /* <DEDUP_REMOVED lines=27> */
[----:B------:R-:W-:-:S05]  /*2ca0*/  @!P3 IMAD.IADD R5, R5, 0x1, R0 ;  /* 0x000000010505b824 */ /* 0x000fca00078e0200 */
        /* <DEDUP_REMOVED lines=13> */
[----:B------:R-:W-:Y:S02]  /*2d80*/  @!P3 MOV R12, c[0x0][0x1a0] ;  /* 0x00006800000cba02 */ /* 0x000fe40000000f00 */
[----:B------:R-:W-:Y:S01]  /*2d90*/  @!P3 MOV R17, c[0x0][0x1a4] ;  /* 0x000069000011ba02 */ /* 0x000fe20000000f00 */
[----:B---3--:R-:W-:Y:S01]  /*2da0*/  IMAD.IADD R4, R198, 0x1, -R0 ;  /* 0x00000001c6047824 */ /* 0x008fe200078e0a00 */
[----:B------:R-:W-:Y:S02]  /*2db0*/  @!P6 MOV R0, c[0x0][0x1a0] ;  /* 0x000068000000ea02 */ /* 0x000fe40000000f00 */
[----:B------:R-:W-:Y:S02]  /*2dc0*/  SHF.R.S32.HI R5, RZ, 0x4, R6 ;  /* 0x00000004ff057819 */ /* 0x000fe40000011406 */
[----:B------:R-:W-:-:S02]  /*2dd0*/  SHF.R.S32.HI R7, RZ, 0x1f, R4 ;  /* 0x0000001fff077819 */ /* 0x000fc40000011404 */
[C---:B------:R-:W-:Y:S01]  /*2de0*/  @!P6 LEA R6, P2, R0.reuse, R40, 0x8 ;  /* 0x000000280006e211 */ /* 0x040fe200078440ff */
[----:B--2---:R-:W-:Y:S01]  /*2df0*/  @!P6 IMAD.MOV.U32 R2, RZ, RZ, c[0x0][0x1a4] ;  /* 0x00006900ff02e624 */ /* 0x004fe200078e00ff */
[----:B------:R-:W-:Y:S02]  /*2e00*/  LEA.HI R18, R7, R4, RZ, 0x3 ;  /* 0x0000000407127211 */ /* 0x000fe400078f18ff */
        /* <DEDUP_REMOVED lines=40> */
[----:B------:R-:W-:Y:S01]  /*3090*/  LEA R0, R8, R10, 0x9 ;  /* 0x0000000a08007211 */ /* 0x000fe200078e48ff */
[----:B------:R-:W-:Y:S01]  /*30a0*/  @!P2 IMAD.MOV.U32 R8, RZ, RZ, c[0x0][0x1a0] ;  /* 0x00006800ff08a624 */ /* 0x000fe200078e00ff */
[----:B------:R-:W-:Y:S01]  /*30b0*/  LOP3.LUT R92, R3, R2, RZ, 0x3c, !PT ;  /* 0x00000002035c7212 */ /* 0x000fe200078e3cff */
[----:B------:R-:W-:Y:S01]  /*30c0*/  @!P5 IMAD.MOV.U32 R3, RZ, RZ, R41 ;  /* 0x000000ffff03d224 */ /* 0x000fe200078e0029 */
[----:B------:R-:W-:Y:S01]  /*30d0*/  @!P5 MOV R2, R40 ;  /* 0x000000280002d202 */ /* 0x000fe20000000f00 */
[----:B------:R-:W-:Y:S01]  /*30e0*/  @!P6 IMAD.MOV.U32 R10, RZ, RZ, c[0x0][0x1a0] ;  /* 0x00006800ff0ae624 */ /* 0x000fe200078e00ff */
[----:B------:R-:W-:-:S03]  /*30f0*/  SHF.L.U32 R134, R0, 0x1, RZ ;  /* 0x0000000100867819 */ /* 0x000fc600000006ff */
[----:B--2---:R-:W-:Y:S01]  /*3100*/  @!P5 IMAD.WIDE.U32 R6, R4, 0x140, R2 ;  /* 0x000001400406d825 */ /* 0x004fe200078e0002 */
[----:B------:R-:W-:Y:S02]  /*3110*/  @!P4 MOV R3, R41 ;  /* 0x000000290003c202 */ /* 0x000fe40000000f00 */
[----:B------:R-:W-:Y:S01]  /*3120*/  IADD3 R217, R134, 0x2040, RZ ;  /* 0x0000204086d97810 */ /* 0x000fe20007ffe0ff */
        /* <DEDUP_REMOVED lines=8> */
[----:B------:R-:W-:-:S03]  /*31b0*/  @!P3 MOV R3, R41 ;  /* 0x000000290003b202 */ /* 0x000fc60000000f00 */
[----:B------:R-:W-:Y:S02]  /*31c0*/  @P4 STS.128 [R237+0xf800], RZ ;  /* 0x00f800ffed004388 */ /* 0x000fe40000000c00 */
[----:B------:R-:W-:Y:S01]  /*31d0*/  @!P3 IMAD.WIDE.U32 R12, R12, 0x180, R2 ;  /* 0x000001800c0cb825 */ /* 0x000fe200078e0002 */
[----:B------:R-:W-:Y:S02]  /*31e0*/  @!P2 MOV R2, R40 ;  /* 0x000000280002a202 */ /* 0x000fe40000000f00 */
[----:B------:R-:W-:-:S05]  /*31f0*/  @!P2 MOV R3, R41 ;  /* 0x000000290003a202 */ /* 0x000fca0000000f00 */
        /* <DEDUP_REMOVED lines=9> */
[----:B------:R-:W-:Y:S02]  /*3290*/  @!P3 IMAD R3, R17, 0x180, RZ ;  /* 0x000001801103b824 */ /* 0x000fe400078e02ff */
[----:B------:R-:W-:Y:S01]  /*32a0*/  @!P6 IMAD.MOV.U32 R17, RZ, RZ, c[0x0][0x1a4] ;  /* 0x00006900ff11e624 */ /* 0x000fe200078e00ff */
[----:B------:R-:W-:Y:S01]  /*32b0*/  @!P4 IADD3 R5, R5, R2, RZ ;  /* 0x000000020505c210 */ /* 0x000fe20007ffe0ff */
[----:B------:R-:W-:Y:S01]  /*32c0*/  @!P2 IMAD R16, R16, 0x1a0, RZ ;  /* 0x000001a01010a824 */ /* 0x000fe200078e02ff */
[----:B------:R-:W-:Y:S01]  /*32d0*/  @!P3 IADD3 R3, R13, R3, RZ ;  /* 0x000000030d03b210 */ /* 0x000fe20007ffe0ff */
[----:B------:R-:W-:Y:S01]  /*32e0*/  @!P1 IMAD.MOV.U32 R13, RZ, RZ, c[0x0][0x1a4] ;  /* 0x00006900ff0d9624 */ /* 0x000fe200078e00ff */
[----:B------:R-:W-:Y:S01]  /*32f0*/  @!P3 MOV R2, R12 ;  /* 0x0000000c0002b202 */ /* 0x000fe20000000f00 */
[----:B------:R-:W-:Y:S01]  /*3300*/  @!P6 IMAD R17, R17, 0x1c0, RZ ;  /* 0x000001c01111e824 */ /* 0x000fe200078e02ff */
[----:B------:R-:W-:Y:S01]  /*3310*/  @!P2 IADD3 R9, R9, R16, RZ ;  /* 0x000000100909a210 */ /* 0x000fe20007ffe0ff */
[----:B------:R-:W-:Y:S01]  /*3320*/  @!P1 IMAD R12, R13, 0x1e0, RZ ;  /* 0x000001e00d0c9824 */ /* 0x000fe200078e02ff */
[----:B------:R-:W-:Y:S01]  /*3330*/  SHF.L.U32 R16, R18, 0x6, RZ ;  /* 0x0000000612107819 */ /* 0x000fe200000006ff */
[----:B------:R-:W-:Y:S01]  /*3340*/  @!PT LDS RZ, [RZ] ;  /* 0x00000000fffff984 */ /* 0x000fe20000000800 */
[----:B------:R-:W-:Y:S01]  /*3350*/  @!PT LDS RZ, [RZ] ;  /* 0x00000000fffff984 */ /* 0x000fe20000000800 */
[----:B------:R-:W-:Y:S01]  /*3360*/  @!PT LDS RZ, [RZ] ;  /* 0x00000000fffff984 */ /* 0x000fe20000000800 */
[----:B------:R2:W-:Y:S01]  /*3370*/  @!P4 LDGSTS.E.BYPASS.LTC128B.128 [R237+0xf800], [R4.64] ;  /* 0x0f80000004edcfae */ /* 0x0005e2000b901d4c */
[----:B------:R-:W-:-:S02]  /*3380*/  @!P6 IMAD.IADD R13, R11, 0x1, R17 ;  /* 0x000000010b0de824 */ /* 0x000fc400078e0211 */
[----:B------:R-:W-:Y:S01]  /*3390*/  LOP3.LUT R91, R16, 0xfffffe00, RZ, 0xc0, !PT ;  /* 0xfffffe00105b7812 */ /* 0x000fe200078ec0ff */
[----:B------:R-:W-:Y:S01]  /*33a0*/  @P3 STS.128 [R237+0x10000], RZ ;  /* 0x010000ffed003388 */ /* 0x000fe20000000c00 */
[----:B------:R-:W-:Y:S01]  /*33b0*/  @!P1 IADD3 R11, R15, R12, RZ ;  /* 0x0000000c0f0b9210 */ /* 0x000fe20007ffe0ff */
[----:B------:R-:W-:Y:S01]  /*33c0*/  @!P6 IMAD.MOV.U32 R12, RZ, RZ, R10 ;  /* 0x000000ffff0ce224 */ /* 0x000fe200078e000a */
[----:B-1----:R-:W-:Y:S01]  /*33d0*/  LEA R6, R185, R91, 0xa ;  /* 0x0000005bb9067211 */ /* 0x002fe200078e50ff */
[----:B------:R-:W-:Y:S01]  /*33e0*/  @!PT LDS RZ, [RZ] ;  /* 0x00000000fffff984 */ /* 0x000fe20000000800 */
[----:B------:R-:W-:Y:S01]  /*33f0*/  @!PT LDS RZ, [RZ] ;  /* 0x00000000fffff984 */ /* 0x000fe20000000800 */
[----:B------:R-:W-:Y:S01]  /*3400*/  @!PT LDS RZ, [RZ] ;  /* 0x00000000fffff984 */ /* 0x000fe20000000800 */
[----:B------:R1:W-:Y:S01]  /*3410*/  @!P3 LDGSTS.E.BYPASS.LTC128B.128 [R237+0x10000], [R2.64] ;  /* 0x1000000002edbfae */ /* 0x0003e2000b901d4c */
[----:B------:R-:W-:-:S03]  /*3420*/  @!P1 MOV R10, R14 ;  /* 0x0000000e000a9202 */ /* 0x000fc60000000f00 */
        /* <DEDUP_REMOVED lines=16> */
[----:B-1----:R-:W-:Y:S01]  /*3530*/  IMAD.IADD R2, R92, 0x1, R6 ;  /* 0x000000015c027824 */ /* 0x002fe200078e0206 */
[----:B------:R-:W-:Y:S01]  /*3540*/  LOP3.LUT P3, RZ, R36, 0x2, RZ, 0xc0, !PT ;  /* 0x0000000224ff7812 */ /* 0x000fe2000786c0ff */
[----:B------:R-:W-:Y:S02]  /*3550*/  LDSM.16.M88.4 R40, [R134+0x2800] ;  /* 0x002800008628783b */ /* 0x000fe40000000200 */
[----:B--2---:R-:W-:-:S02]  /*3560*/  SEL R4, R26, 0xffffffe0, !P2 ;  /* 0xffffffe01a047807 */ /* 0x004fc40005000000 */
[----:B------:R-:W-:Y:S01]  /*3570*/  SHF.L.U32 R218, R2, 0x1, RZ ;  /* 0x0000000102da7819 */ /* 0x000fe200000006ff */
[----:B------:R-:W-:Y:S01]  /*3580*/  IMAD.MOV.U32 R2, RZ, RZ, 0x10 ;  /* 0x00000010ff027424 */ /* 0x000fe200078e00ff */
[----:B------:R-:W-:Y:S01]  /*3590*/  IADD3 R3, R134, 0x2000, RZ ;  /* 0x0000200086037810 */ /* 0x000fe20007ffe0ff */
[----:B------:R-:W-:Y:S01]  /*35a0*/  LDSM.16.M88.4 R72, [R134+0x3000] ;  /* 0x003000008648783b */ /* 0x000fe20000000200 */
[----:B------:R-:W-:Y:S01]  /*35b0*/  ISETP.GT.AND P2, PT, R200, R201, PT ;  /* 0x000000c9c800720c */ /* 0x000fe20003f44270 */
[----:B------:R-:W-:Y:S01]  /*35c0*/  IMAD R219, R4, 0x2, R218 ;  /* 0x0000000204db7824 */ /* 0x000fe200078e02da */
[C---:B------:R-:W-:Y:S01]  /*35d0*/  SEL R0, R2.reuse, 0xfffffff0, !P1 ;  /* 0xfffffff002007807 */ /* 0x040fe20004800000 */
[----:B------:R-:W1:Y:S01]  /*35e0*/  LDSM.16.M88.4 R20, [R218] ;  /* 0x00000000da14783b */ /* 0x000e620000000200 */
[----:B------:R-:W-:Y:S02]  /*35f0*/  SEL R2, R2, 0xfffffff0, !P3 ;  /* 0xfffffff002027807 */ /* 0x000fe40005800000 */
[----:B------:R-:W-:Y:S01]  /*3600*/  LEA R221, R0, R218, 0x1 ;  /* 0x000000da00dd7211 */ /* 0x000fe200078e08ff */
[----:B----4-:R-:W-:Y:S01]  /*3610*/  LDSM.16.M88.4 R12, [R219] ;  /* 0x00000000db0c783b */ /* 0x010fe20000000200 */
[----:B------:R-:W-:-:S02]  /*3620*/  LEA R216, R2, R134, 0x1 ;  /* 0x0000008602d87211 */ /* 0x000fc400078e08ff */
[----:B------:R-:W-:Y:S01]  /*3630*/  LOP3.LUT P1, RZ, R36, 0x4, RZ, 0xc0, !PT ;  /* 0x0000000424ff7812 */ /* 0x000fe2000782c0ff */
[----:B------:R-:W-:Y:S01]  /*3640*/  LDSM.16.M88.4 R16, [R221] ;  /* 0x00000000dd10783b */ /* 0x000fe20000000200 */
[----:B------:R-:W-:-:S03]  /*3650*/  LEA R220, R0, R219, 0x1 ;  /* 0x000000db00dc7211 */ /* 0x000fc600078e08ff */
[----:B---3--:R-:W2:Y:S04]  /*3660*/  LDSM.16.M88.4 R8, [R134+0x2000] ;  /* 0x002000008608783b */ /* 0x008ea80000000200 */
[----:B------:R-:W-:Y:S04]  /*3670*/  LDSM.16.M88.4 R32, [R216+0x2000] ;  /* 0x00200000d820783b */ /* 0x000fe80000000200 */
[----:B------:R-:W-:Y:S01]  /*3680*/  @P1 IADD3 R217, R3, -0x40, RZ ;  /* 0xffffffc003d91810 */ /* 0x000fe20007ffe0ff */
[----:B------:R-:W3:Y:S03]  /*3690*/  LDSM.16.M88.4 R52, [R216+0x2800] ;  /* 0x00280000d834783b */ /* 0x000ee60000000200 */
[----:B------:R-:W-:Y:S01]  /*36a0*/  LEA R215, R2, R217, 0x1 ;  /* 0x000000d902d77211 */ /* 0x000fe200078e08ff */
[----:B------:R-:W4:Y:S01]  /*36b0*/  LDSM.16.M88.4 R48, [R217] ;  /* 0x00000000d930783b */ /* 0x000f220000000200 */
[----:B------:R-:W-:-:S02]  /*36c0*/  IADD3 R236, R217, 0x800, RZ ;  /* 0x00000800d9ec7810 */ /* 0x000fc40007ffe0ff */
[C---:B------:R-:W-:Y:S01]  /*36d0*/  IADD3 R235, R217.reuse, 0x1000, RZ ;  /* 0x00001000d9eb7810 */ /* 0x040fe20007ffe0ff */
[----:B------:R-:W-:Y:S01]  /*36e0*/  LDSM.16.M88.4 R64, [R215] ;  /* 0x00000000d740783b */ /* 0x000fe20000000200 */
[C---:B------:R-:W-:Y:S02]  /*36f0*/  IADD3 R234, R217.reuse, 0x1800, RZ ;  /* 0x00001800d9ea7810 */ /* 0x040fe40007ffe0ff */
[C---:B------:R-:W-:Y:S01]  /*3700*/  IADD3 R233, R217.reuse, 0x2000, RZ ;  /* 0x00002000d9e97810 */ /* 0x040fe20007ffe0ff */
[----:B------:R-:W-:Y:S01]  /*3710*/  LDSM.16.M88.4 R68, [R217+0x800] ;  /* 0x00080000d944783b */ /* 0x000fe20000000200 */
[C---:B------:R-:W-:Y:S02]  /*3720*/  IADD3 R232, R217.reuse, 0x2800, RZ ;  /* 0x00002800d9e87810 */ /* 0x040fe40007ffe0ff */
[C---:B------:R-:W-:Y:S01]  /*3730*/  IADD3 R231, R217.reuse, 0x3000, RZ ;  /* 0x00003000d9e77810 */ /* 0x040fe20007ffe0ff */
[----:B------:R-:W-:Y:S01]  /*3740*/  LDSM.16.M88.4 R56, [R216+0x3000] ;  /* 0x00300000d838783b */ /* 0x000fe20000000200 */
[C---:B------:R-:W-:Y:S01]  /*3750*/  IADD3 R230, R217.reuse, 0x3800, RZ ;  /* 0x00003800d9e67810 */ /* 0x040fe20007ffe0ff */
[----:B-1----:R-:W-:Y:S02]  /*3760*/  HMMA.16816.F32 R36, R20, R40, RZ ;  /* 0x000000281424723c */ /* 0x002fe400000018ff */
[----:B------:R-:W-:Y:S01]  /*3770*/  LDSM.16.M88.4 R76, [R134+0x3800] ;  /* 0x00380000864c783b */ /* 0x000fe20000000200 */
[----:B------:R-:W-:-:S02]  /*3780*/  IADD3 R229, R217, 0x4000, RZ ;  /* 0x00004000d9e57810 */ /* 0x000fc40007ffe0ff */
[C---:B------:R-:W-:Y:S01]  /*3790*/  IADD3 R228, R217.reuse, 0x4800, RZ ;  /* 0x00004800d9e47810 */ /* 0x040fe20007ffe0ff */
[----:B------:R-:W-:Y:S01]  /*37a0*/  LDSM.16.M88.4 R60, [R215+0x800] ;  /* 0x00080000d73c783b */ /* 0x000fe20000000200 */
[C---:B------:R-:W-:Y:S02]  /*37b0*/  IADD3 R227, R217.reuse, 0x5000, RZ ;  /* 0x00005000d9e37810 */ /* 0x040fe40007ffe0ff */
[C---:B------:R-:W-:Y:S01]  /*37c0*/  IADD3 R226, R217.reuse, 0x5800, RZ ;  /* 0x00005800d9e27810 */ /* 0x040fe20007ffe0ff */
[----:B------:R-:W-:Y:S01]  /*37d0*/  LDSM.16.M88.4 R80, [R134+0x4000] ;  /* 0x004000008650783b */ /* 0x000fe20000000200 */
[C---:B------:R-:W-:Y:S01]  /*37e0*/  IADD3 R225, R217.reuse, 0x6000, RZ ;  /* 0x00006000d9e17810 */ /* 0x040fe20007ffe0ff */
[----:B--2---:R-:W-:Y:S02]  /*37f0*/  HMMA.16816.F32 R24, R20, R8, RZ ;  /* 0x000000081418723c */ /* 0x004fe400000018ff */
[----:B------:R-:W-:Y:S01]  /*3800*/  LDSM.16.M88.4 R84, [R134+0x4800] ;  /* 0x004800008654783b */ /* 0x000fe20000000200 */
[----:B------:R-:W-:-:S02]  /*3810*/  IADD3 R224, R217, 0x6800, RZ ;  /* 0x00006800d9e07810 */ /* 0x000fc40007ffe0ff */
[C---:B------:R-:W-:Y:S01]  /*3820*/  IADD3 R223, R217.reuse, 0x7000, RZ ;  /* 0x00007000d9df7810 */ /* 0x040fe20007ffe0ff */
[----:B------:R-:W0:Y:S01]  /*3830*/  LDGDEPBAR ;  /* 0x00000000000079af */ /* 0x000e220000000000 */
[----:B------:R-:W-:Y:S01]  /*3840*/  IADD3 R222, R217, 0x7800, RZ ;  /* 0x00007800d9de7810 */ /* 0x000fe20007ffe0ff */
[----:B------:R-:W-:Y:S02]  /*3850*/  HMMA.16816.F32 R28, R20, R10, RZ ;  /* 0x0000000a141c723c */ /* 0x000fe400000018ff */
[----:B------:R-:W1:Y:S06]  /*3860*/  LDSM.16.M88.4 R8, [R220] ;  /* 0x00000000dc08783b */ /* 0x000e6c0000000200 */
[C---:B---3--:R-:W-:Y:S08]  /*3870*/  HMMA.16816.F32 R44, R16.reuse, R52, R36 ;  /* 0x00000034102c723c */ /* 0x048ff00000001824 */
[C---:B------:R-:W-:Y:S08]  /*3880*/  HMMA.16816.F32 R24, R16.reuse, R32, R24 ;  /* 0x000000201018723c */ /* 0x040ff00000001818 */
[----:B------:R-:W-:Y:S08]  /*3890*/  HMMA.16816.F32 R32, R16, R34, R28 ;  /* 0x000000221020723c */ /* 0x000ff0000000181c */
[----:B------:R-:W-:Y:S08]  /*38a0*/  HMMA.16816.F32 R28, R20, R42, RZ ;  /* 0x0000002a141c723c */ /* 0x000ff000000018ff */
[C---:B----4-:R-:W-:Y:S08]  /*38b0*/  HMMA.16816.F32 R24, R12.reuse, R48, R24 ;  /* 0x000000300c18723c */ /* 0x050ff00000001818 */
[----:B------:R-:W-:Y:S08]  /*38c0*/  HMMA.16816.F32 R40, R12, R50, R32 ;  /* 0x000000320c28723c */ /* 0x000ff00000001820 */
[----:B------:R-:W-:Y:S08]  /*38d0*/  HMMA.16816.F32 R28, R16, R54, R28 ;  /* 0x00000036101c723c */ /* 0x000ff0000000181c */
[----:B------:R-:W-:Y:S08]  /*38e0*/  HMMA.16816.F32 R32, R20, R72, RZ ;  /* 0x000000481420723c */ /* 0x000ff000000018ff */
[----:B-1----:R-:W-:Y:S08]  /*38f0*/  HMMA.16816.F32 R52, R8, R66, R40 ;  /* 0x000000420834723c */ /* 0x002ff00000001828 */
[----:B------:R-:W-:Y:S01]  /*3900*/  HMMA.16816.F32 R40, R20, R74, RZ ;  /* 0x0000004a1428723c */ /* 0x000fe200000018ff */
[----:B------:R-:W-:Y:S07]  /*3910*/  LDSM.16.M88.4 R72, [R217+0x1800] ;  /* 0x00180000d948783b */ /* 0x000fee0000000200 */
[----:B------:R-:W-:Y:S01]  /*3920*/  HMMA.16816.F32 R36, R8, R64, R24 ;  /* 0x000000400824723c */ /* 0x000fe20000001818 */
[----:B------:R-:W1:Y:S07]  /*3930*/  LDSM.16.M88.4 R64, [R217+0x1000] ;  /* 0x00100000d940783b */ /* 0x000e6e0000000200 */
[----:B------:R-:W-:Y:S01]  /*3940*/  HMMA.16816.F32 R24, R12, R68, R44 ;  /* 0x000000440c18723c */ /* 0x000fe2000000182c */
[----:B------:R-:W-:-:S02]  /*3950*/  FMUL.FTZ R52, R52, c[0x0][0x2ec] ;  /* 0x0000bb0034347a20 */ /* 0x000fc40000410000 */
[----:B------:R-:W-:Y:S02]  /*3960*/  FMUL.FTZ R53, R53, c[0x0][0x2ec] ;  /* 0x0000bb0035357a20 */ /* 0x000fe40000410000 */
[----:B------:R-:W-:Y:S01]  /*3970*/  FMUL.FTZ R54, R54, c[0x0][0x2ec] ;  /* 0x0000bb0036367a20 */ /* 0x000fe20000410000 */
[----:B------:R-:W2:Y:S01]  /*3980*/  MUFU.TANH R191, R52 ;  /* 0x0000003400bf7308 */ /* 0x000ea20000002400 */
[----:B------:R-:W-:Y:S01]  /*3990*/  FMUL.FTZ R55, R55, c[0x0][0x2ec] ;  /* 0x0000bb0037377a20 */ /* 0x000fe20000410000 */
[----:B------:R-:W-:Y:S01]  /*39a0*/  HMMA.16816.F32 R44, R12, R70, R28 ;  /* 0x000000460c2c723c */ /* 0x000fe2000000181c */
[----:B------:R-:W3:Y:S05]  /*39b0*/  LDSM.16.M88.4 R68, [R216+0x3800] ;  /* 0x00380000d844783b */ /* 0x000eea0000000200 */
[----:B------:R-:W4:Y:S02]  /*39c0*/  MUFU.TANH R190, R53 ;  /* 0x0000003500be7308 */ /* 0x000f240000002400 */
[----:B------:R-:W-:Y:S01]  /*39d0*/  HMMA.16816.F32 R48, R16, R56, R32 ;  /* 0x000000381030723c */ /* 0x000fe20000001820 */
[----:B------:R-:W-:-:S02]  /*39e0*/  FMUL.FTZ R36, R36, c[0x0][0x2ec] ;  /* 0x0000bb0024247a20 */ /* 0x000fc40000410000 */
[----:B------:R-:W-:Y:S02]  /*39f0*/  FMUL.FTZ R37, R37, c[0x0][0x2ec] ;  /* 0x0000bb0025257a20 */ /* 0x000fe40000410000 */
[----:B------:R-:W-:Y:S01]  /*3a00*/  FMUL.FTZ R38, R38, c[0x0][0x2ec] ;  /* 0x0000bb0026267a20 */ /* 0x000fe20000410000 */
[----:B------:R-:W1:Y:S01]  /*3a10*/  MUFU.TANH R195, R36 ;  /* 0x0000002400c37308 */ /* 0x000e620000002400 */
[----:B------:R-:W-:Y:S01]  /*3a20*/  FMUL.FTZ R39, R39, c[0x0][0x2ec] ;  /* 0x0000bb0027277a20 */ /* 0x000fe20000410000 */
[----:B------:R-:W-:Y:S01]  /*3a30*/  HMMA.16816.F32 R32, R16, R58, R40 ;  /* 0x0000003a1020723c */ /* 0x000fe20000001828 */
[----:B------:R-:W2:Y:S05]  /*3a40*/  LDSM.16.M88.4 R56, [R215+0x1000] ;  /* 0x00100000d738783b */ /* 0x000eaa0000000200 */
[----:B------:R-:W2:Y:S02]  /*3a50*/  MUFU.TANH R194, R37 ;  /* 0x0000002500c27308 */ /* 0x000ea40000002400 */
[----:B------:R-:W-:Y:S06]  /*3a60*/  HMMA.16816.F32 R40, R20, R78, RZ ;  /* 0x0000004e1428723c */ /* 0x000fec00000018ff */
[----:B------:R-:W2:Y:S02]  /*3a70*/  MUFU.TANH R193, R38 ;  /* 0x0000002600c17308 */ /* 0x000ea40000002400 */
[----:B-1----:R-:W-:Y:S06]  /*3a80*/  HMMA.16816.F32 R28, R12, R64, R48 ;  /* 0x000000400c1c723c */ /* 0x002fec0000001830 */
[----:B------:R1:W1:Y:S02]  /*3a90*/  MUFU.TANH R192, R39 ;  /* 0x0000002700c07308 */ /* 0x0002640000002400 */
[----:B------:R-:W-:Y:S06]  /*3aa0*/  HMMA.16816.F32 R24, R8, R60, R24 ;  /* 0x0000003c0818723c */ /* 0x000fec0000001818 */
[----:B------:R-:W2:Y:S02]  /*3ab0*/  MUFU.TANH R189, R54 ;  /* 0x0000003600bd7308 */ /* 0x000ea40000002400 */
[----:B-1----:R-:W-:Y:S06]  /*3ac0*/  HMMA.16816.F32 R36, R20, R76, RZ ;  /* 0x0000004c1424723c */ /* 0x002fec00000018ff */
[----:B------:R1:W1:Y:S01]  /*3ad0*/  MUFU.TANH R188, R55 ;  /* 0x0000003700bc7308 */ /* 0x0002620000002400 */
[----:B------:R-:W-:Y:S09]  /*3ae0*/  LDSM.16.M88.4 R76, [R217+0x2000] ;  /* 0x00200000d94c783b */ /* 0x000ff20000000200 */
[----:B------:R-:W-:-:S02]  /*3af0*/  FMUL.FTZ R24, R24, c[0x0][0x2ec] ;  /* 0x0000bb0018187a20 */ /* 0x000fc40000410000 */
[----:B------:R-:W-:Y:S02]  /*3b00*/  FMUL.FTZ R25, R25, c[0x0][0x2ec] ;  /* 0x0000bb0019197a20 */ /* 0x000fe40000410000 */
[----:B------:R-:W-:Y:S01]  /*3b10*/  FMUL.FTZ R26, R26, c[0x0][0x2ec] ;  /* 0x0000bb001a1a7a20 */ /* 0x000fe20000410000 */
[----:B------:R-:W2:Y:S01]  /*3b20*/  MUFU.TANH R187, R24 ;  /* 0x0000001800bb7308 */ /* 0x000ea20000002400 */
[----:B------:R-:W-:Y:S01]  /*3b30*/  FMUL.FTZ R27, R27, c[0x0][0x2ec] ;  /* 0x0000bb001b1b7a20 */ /* 0x000fe20000410000 */
[----:B-1----:R-:W-:Y:S01]  /*3b40*/  HMMA.16816.F32 R52, R8, R62, R44 ;  /* 0x0000003e0834723c */ /* 0x002fe2000000182c */
[----:B------:R-:W-:Y:S05]  /*3b50*/  LDSM.16.M88.4 R60, [R215+0x1800] ;  /* 0x00180000d73c783b */ /* 0x000fea0000000200 */
[----:B------:R-:W1:Y:S02]  /*3b60*/  MUFU.TANH R186, R25 ;  /* 0x0000001900ba7308 */ /* 0x000e640000002400 */
[----:B------:R-:W-:Y:S01]  /*3b70*/  HMMA.16816.F32 R44, R12, R66, R32 ;  /* 0x000000420c2c723c */ /* 0x000fe20000001820 */
[----:B------:R-:W1:Y:S05]  /*3b80*/  LDSM.16.M88.4 R64, [R216+0x4000] ;  /* 0x00400000d840783b */ /* 0x000e6a0000000200 */
[----:B------:R-:W1:Y:S02]  /*3b90*/  MUFU.TANH R184, R26 ;  /* 0x0000001a00b87308 */ /* 0x000e640000002400 */
[C---:B---3--:R-:W-:Y:S06]  /*3ba0*/  HMMA.16816.F32 R48, R16.reuse, R68, R36 ;  /* 0x000000441030723c */ /* 0x048fec0000001824 */
[----:B------:R2:W3:Y:S02]  /*3bb0*/  MUFU.TANH R183, R27 ;  /* 0x0000001b00b77308 */ /* 0x0004e40000002400 */
[----:B------:R-:W-:Y:S01]  /*3bc0*/  HMMA.16816.F32 R32, R16, R70, R40 ;  /* 0x000000461020723c */ /* 0x000fe20000001828 */
[----:B------:R-:W-:Y:S01]  /*3bd0*/  FMUL.FTZ R52, R52, c[0x0][0x2ec] ;  /* 0x0000bb0034347a20 */ /* 0x000fe20000410000 */
[----:B------:R-:W3:Y:S01]  /*3be0*/  LDSM.16.M88.4 R68, [R216+0x4800] ;  /* 0x00480000d844783b */ /* 0x000ee20000000200 */
[----:B------:R-:W-:-:S02]  /*3bf0*/  FMUL.FTZ R53, R53, c[0x0][0x2ec] ;  /* 0x0000bb0035357a20 */ /* 0x000fc40000410000 */
[----:B------:R-:W-:Y:S01]  /*3c00*/  FMUL.FTZ R54, R54, c[0x0][0x2ec] ;  /* 0x0000bb0036367a20 */ /* 0x000fe20000410000 */
[----:B------:R-:W1:Y:S01]  /*3c10*/  MUFU.TANH R182, R52 ;  /* 0x0000003400b67308 */ /* 0x000e620000002400 */
[----:B------:R-:W-:Y:S01]  /*3c20*/  FMUL.FTZ R55, R55, c[0x0][0x2ec] ;  /* 0x0000bb0037377a20 */ /* 0x000fe20000410000 */
[C---:B------:R-:W-:Y:S06]  /*3c30*/  HMMA.16816.F32 R36, R20.reuse, R80, RZ ;  /* 0x000000501424723c */ /* 0x040fec00000018ff */
[----:B------:R-:W1:Y:S02]  /*3c40*/  MUFU.TANH R181, R53 ;  /* 0x0000003500b57308 */ /* 0x000e640000002400 */
[----:B------:R-:W-:Y:S01]  /*3c50*/  HMMA.16816.F32 R40, R20, R82, RZ ;  /* 0x000000521428723c */ /* 0x000fe200000018ff */
[----:B------:R-:W3:Y:S05]  /*3c60*/  LDSM.16.M88.4 R80, [R134+0x5000] ;  /* 0x005000008650783b */ /* 0x000eea0000000200 */
[----:B------:R-:W1:Y:S02]  /*3c70*/  MUFU.TANH R176, R54 ;  /* 0x0000003600b07308 */ /* 0x000e640000002400 */
[----:B--2---:R-:W-:Y:S06]  /*3c80*/  HMMA.16816.F32 R24, R8, R56, R28 ;  /* 0x000000380818723c */ /* 0x004fec000000181c */
[----:B------:R2:W2:Y:S02]  /*3c90*/  MUFU.TANH R175, R55 ;  /* 0x0000003700af7308 */ /* 0x0004a40000002400 */
[----:B------:R-:W-:Y:S08]  /*3ca0*/  HMMA.16816.F32 R28, R12, R72, R48 ;  /* 0x000000480c1c723c */ /* 0x000ff00000001830 */
[----:B-1----:R-:W-:Y:S08]  /*3cb0*/  HMMA.16816.F32 R48, R16, R64, R36 ;  /* 0x000000401030723c */ /* 0x002ff00000001824 */
[----:B--2---:R-:W-:Y:S01]  /*3cc0*/  HMMA.16816.F32 R52, R8, R58, R44 ;  /* 0x0000003a0834723c */ /* 0x004fe2000000182c */
[----:B------:R-:W1:Y:S01]  /*3cd0*/  LDSM.16.M88.4 R56, [R215+0x2000] ;  /* 0x00200000d738783b */ /* 0x000e620000000200 */
[----:B------:R-:W-:-:S02]  /*3ce0*/  FMUL.FTZ R24, R24, c[0x0][0x2ec] ;  /* 0x0000bb0018187a20 */ /* 0x000fc40000410000 */
[----:B------:R-:W-:Y:S02]  /*3cf0*/  FMUL.FTZ R25, R25, c[0x0][0x2ec] ;  /* 0x0000bb0019197a20 */ /* 0x000fe40000410000 */
[----:B------:R-:W-:Y:S01]  /*3d00*/  FMUL.FTZ R26, R26, c[0x0][0x2ec] ;  /* 0x0000bb001a1a7a20 */ /* 0x000fe20000410000 */
[----:B------:R-:W2:Y:S01]  /*3d10*/  MUFU.TANH R174, R24 ;  /* 0x0000001800ae7308 */ /* 0x000ea20000002400 */
[----:B------:R-:W-:Y:S01]  /*3d20*/  HMMA.16816.F32 R44, R12, R74, R32 ;  /* 0x0000004a0c2c723c */ /* 0x000fe20000001820 */
[----:B------:R-:W1:Y:S01]  /*3d30*/  LDSM.16.M88.4 R72, [R217+0x2800] ;  /* 0x00280000d948783b */ /* 0x000e620000000200 */
[----:B------:R-:W-:-:S05]  /*3d40*/  FMUL.FTZ R27, R27, c[0x0][0x2ec] ;  /* 0x0000bb001b1b7a20 */ /* 0x000fca0000410000 */
[----:B------:R-:W1:Y:S01]  /*3d50*/  MUFU.TANH R173, R25 ;  /* 0x0000001900ad7308 */ /* 0x000e620000002400 */
[----:B------:R-:W-:Y:S01]  /*3d60*/  HMMA.16816.F32 R32, R16, R66, R40 ;  /* 0x000000421020723c */ /* 0x000fe20000001828 */
[----:B------:R-:W1:Y:S06]  /*3d70*/  LDSM.16.M88.4 R64, [R216+0x5000] ;  /* 0x00500000d840783b */ /* 0x000e6c0000000200 */
[----:B------:R-:W1:Y:S01]  /*3d80*/  MUFU.TANH R172, R26 ;  /* 0x0000001a00ac7308 */ /* 0x000e620000002400 */
[----:B------:R-:W-:Y:S01]  /*3d90*/  HMMA.16816.F32 R36, R20, R84, RZ ;  /* 0x000000541424723c */ /* 0x000fe200000018ff */
[----:B------:R-:W-:-:S02]  /*3da0*/  FMUL.FTZ R52, R52, c[0x0][0x2ec] ;  /* 0x0000bb0034347a20 */ /* 0x000fc40000410000 */
[----:B------:R-:W-:Y:S02]  /*3db0*/  FMUL.FTZ R53, R53, c[0x0][0x2ec] ;  /* 0x0000bb0035357a20 */ /* 0x000fe40000410000 */
[----:B------:R-:W-:Y:S02]  /*3dc0*/  FMUL.FTZ R54, R54, c[0x0][0x2ec] ;  /* 0x0000bb0036367a20 */ /* 0x000fe40000410000 */
[----:B------:R-:W-:Y:S01]  /*3dd0*/  FMUL.FTZ R55, R55, c[0x0][0x2ec] ;  /* 0x0000bb0037377a20 */ /* 0x000fe20000410000 */
[----:B------:R-:W-:Y:S01]  /*3de0*/  HMMA.16816.F32 R40, R20, R86, RZ ;  /* 0x000000561428723c */ /* 0x000fe200000018ff */
[----:B------:R2:W1:Y:S01]  /*3df0*/  MUFU.TANH R171, R27 ;  /* 0x0000001b00ab7308 */ /* 0x0004620000002400 */
[----:B------:R-:W1:Y:S07]  /*3e00*/  LDSM.16.M88.4 R84, [R134+0x5800] ;  /* 0x005800008654783b */ /* 0x000e6e0000000200 */
[----:B------:R-:W1:Y:S08]  /*3e10*/  MUFU.TANH R169, R52 ;  /* 0x0000003400a97308 */ /* 0x000e700000002400 */
[----:B------:R-:W1:Y:S01]  /*3e20*/  MUFU.TANH R168, R53 ;  /* 0x0000003500a87308 */ /* 0x000e620000002400 */
[----:B--2---:R-:W-:Y:S07]  /*3e30*/  HMMA.16816.F32 R24, R8, R60, R28 ;  /* 0x0000003c0818723c */ /* 0x004fee000000181c */
[----:B------:R-:W2:Y:S01]  /*3e40*/  MUFU.TANH R163, R54 ;  /* 0x0000003600a37308 */ /* 0x000ea20000002400 */
[----:B------:R-:W-:Y:S07]  /*3e50*/  HMMA.16816.F32 R28, R12, R76, R48 ;  /* 0x0000004c0c1c723c */ /* 0x000fee0000001830 */
[----:B------:R1:W1:Y:S01]  /*3e60*/  MUFU.TANH R162, R55 ;  /* 0x0000003700a27308 */ /* 0x0002620000002400 */
[----:B---3--:R-:W-:Y:S08]  /*3e70*/  HMMA.16816.F32 R48, R16, R68, R36 ;  /* 0x000000441030723c */ /* 0x008ff00000001824 */
[----:B------:R-:W-:Y:S01]  /*3e80*/  HMMA.16816.F32 R36, R20, R80, RZ ;  /* 0x000000501424723c */ /* 0x000fe200000018ff */
[----:B------:R-:W-:-:S02]  /*3e90*/  FMUL.FTZ R24, R24, c[0x0][0x2ec] ;  /* 0x0000bb0018187a20 */ /* 0x000fc40000410000 */
[----:B------:R-:W-:Y:S02]  /*3ea0*/  FMUL.FTZ R25, R25, c[0x0][0x2ec] ;  /* 0x0000bb0019197a20 */ /* 0x000fe40000410000 */
[----:B------:R-:W-:Y:S01]  /*3eb0*/  FMUL.FTZ R26, R26, c[0x0][0x2ec] ;  /* 0x0000bb001a1a7a20 */ /* 0x000fe20000410000 */
[----:B------:R-:W3:Y:S01]  /*3ec0*/  MUFU.TANH R161, R24 ;  /* 0x0000001800a17308 */ /* 0x000ee20000002400 */
[----:B------:R-:W-:Y:S01]  /*3ed0*/  FMUL.FTZ R27, R27, c[0x0][0x2ec] ;  /* 0x0000bb001b1b7a20 */ /* 0x000fe20000410000 */
[----:B-1----:R-:W-:Y:S01]  /*3ee0*/  HMMA.16816.F32 R52, R8, R62, R44 ;  /* 0x0000003e0834723c */ /* 0x002fe2000000182c */
[----:B------:R-:W1:Y:S05]  /*3ef0*/  LDSM.16.M88.4 R60, [R215+0x2800] ;  /* 0x00280000d73c783b */ /* 0x000e6a0000000200 */
[----:B------:R-:W1:Y:S02]  /*3f00*/  MUFU.TANH R158, R25 ;  /* 0x00000019009e7308 */ /* 0x000e640000002400 */
[----:B------:R-:W-:Y:S01]  /*3f10*/  HMMA.16816.F32 R44, R12, R78, R32 ;  /* 0x0000004e0c2c723c */ /* 0x000fe20000001820 */
[----:B------:R-:W1:Y:S05]  /*3f20*/  LDSM.16.M88.4 R76, [R217+0x3000] ;  /* 0x00300000d94c783b */ /* 0x000e6a0000000200 */
[----:B------:R-:W1:Y:S02]  /*3f30*/  MUFU.TANH R157, R26 ;  /* 0x0000001a009d7308 */ /* 0x000e640000002400 */
[----:B------:R-:W-:Y:S01]  /*3f40*/  HMMA.16816.F32 R32, R16, R70, R40 ;  /* 0x000000461020723c */ /* 0x000fe20000001828 */
[----:B------:R-:W1:Y:S05]  /*3f50*/  LDSM.16.M88.4 R68, [R216+0x5800] ;  /* 0x00580000d844783b */ /* 0x000e6a0000000200 */
[----:B------:R2:W1:Y:S02]  /*3f60*/  MUFU.TANH R156, R27 ;  /* 0x0000001b009c7308 */ /* 0x0004640000002400 */
[----:B------:R-:W-:Y:S01]  /*3f70*/  HMMA.16816.F32 R40, R20, R82, RZ ;  /* 0x000000521428723c */ /* 0x000fe200000018ff */
[----:B------:R-:W-:Y:S01]  /*3f80*/  FMUL.FTZ R52, R52, c[0x0][0x2ec] ;  /* 0x0000bb0034347a20 */ /* 0x000fe20000410000 */
[----:B------:R-:W1:Y:S01]  /*3f90*/  LDSM.16.M88.4 R80, [R134+0x6000] ;  /* 0x006000008650783b */ /* 0x000e620000000200 */
[----:B------:R-:W-:-:S02]  /*3fa0*/  FMUL.FTZ R53, R53, c[0x0][0x2ec] ;  /* 0x0000bb0035357a20 */ /* 0x000fc40000410000 */
[----:B------:R-:W-:Y:S01]  /*3fb0*/  FMUL.FTZ R54, R54, c[0x0][0x2ec] ;  /* 0x0000bb0036367a20 */ /* 0x000fe20000410000 */
[----:B------:R-:W1:Y:S01]  /*3fc0*/  MUFU.TANH R155, R52 ;  /* 0x00000034009b7308 */ /* 0x000e620000002400 */
[----:B------:R-:W-:-:S07]  /*3fd0*/  FMUL.FTZ R55, R55, c[0x0][0x2ec] ;  /* 0x0000bb0037377a20 */ /* 0x000fce0000410000 */
[----:B------:R-:W1:Y:S01]  /*3fe0*/  MUFU.TANH R152, R53 ;  /* 0x0000003500987308 */ /* 0x000e620000002400 */
[----:B--2---:R-:W-:Y:S07]  /*3ff0*/  HMMA.16816.F32 R24, R8, R56, R28 ;  /* 0x000000380818723c */ /* 0x004fee000000181c */
[----:B------:R-:W2:Y:S01]  /*4000*/  MUFU.TANH R151, R54 ;  /* 0x0000003600977308 */ /* 0x000ea20000002400 */
[----:B------:R-:W-:Y:S07]  /*4010*/  HMMA.16816.F32 R28, R12, R72, R48 ;  /* 0x000000480c1c723c */ /* 0x000fee0000001830 */
[----:B------:R1:W1:Y:S01]  /*4020*/  MUFU.TANH R150, R55 ;  /* 0x0000003700967308 */ /* 0x0002620000002400 */
[----:B------:R-:W-:Y:S08]  /*4030*/  HMMA.16816.F32 R48, R16, R64, R36 ;  /* 0x000000401030723c */ /* 0x000ff00000001824 */
[----:B------:R-:W-:Y:S01]  /*4040*/  HMMA.16816.F32 R36, R20, R84, RZ ;  /* 0x000000541424723c */ /* 0x000fe200000018ff */
[----:B------:R-:W-:-:S02]  /*4050*/  FMUL.FTZ R24, R24, c[0x0][0x2ec] ;  /* 0x0000bb0018187a20 */ /* 0x000fc40000410000 */
[----:B------:R-:W-:Y:S02]  /*4060*/  FMUL.FTZ R25, R25, c[0x0][0x2ec] ;  /* 0x0000bb0019197a20 */ /* 0x000fe40000410000 */
[----:B------:R-:W-:Y:S01]  /*4070*/  FMUL.FTZ R26, R26, c[0x0][0x2ec] ;  /* 0x0000bb001a1a7a20 */ /* 0x000fe20000410000 */
[----:B------:R-:W2:Y:S01]  /*4080*/  MUFU.TANH R96, R24 ;  /* 0x0000001800607308 */ /* 0x000ea20000002400 */
        /* <DEDUP_REMOVED lines=94> */
[----:B------:R-:W-:Y:S01]  /*4670*/  FMUL.FTZ R52, R52, c[0x0][0x2ec] ;  /* 0x0000bb0034347a20 */ /* 0x000fe20000410000 */
[----:B------:R-:W-:Y:S01]  /*4680*/  HMMA.16816.F32 R40, R20, R82, RZ ;  /* 0x000000521428723c */ /* 0x000fe200000018ff */
[----:B------:R-:W-:Y:S01]  /*4690*/  FMUL.FTZ R53, R53, c[0x0][0x2ec] ;  /* 0x0000bb0035357a20 */ /* 0x000fe20000410000 */
[----:B------:R-:W1:Y:S01]  /*46a0*/  LDSM.16.M88.4 R80, [R134+0x8000] ;  /* 0x008000008650783b */ /* 0x000e620000000200 */
[----:B------:R-:W-:-:S02]  /*46b0*/  FMUL.FTZ R54, R54, c[0x0][0x2ec] ;  /* 0x0000bb0036367a20 */ /* 0x000fc40000410000 */
[----:B------:R-:W-:Y:S01]  /*46c0*/  FMUL.FTZ R55, R55, c[0x0][0x2ec] ;  /* 0x0000bb0037377a20 */ /* 0x000fe20000410000 */
[----:B------:R-:W1:Y:S02]  /*46d0*/  MUFU.TANH R122, R52 ;  /* 0x00000034007a7308 */ /* 0x000e640000002400 */
[----:B--2---:R-:W-:Y:S06]  /*46e0*/  HMMA.16816.F32 R24, R8, R56, R28 ;  /* 0x000000380818723c */ /* 0x004fec000000181c */
[----:B------:R-:W2:Y:S02]  /*46f0*/  MUFU.TANH R123, R53 ;  /* 0x00000035007b7308 */ /* 0x000ea40000002400 */
[----:B------:R-:W-:Y:S06]  /*4700*/  HMMA.16816.F32 R28, R12, R72, R48 ;  /* 0x000000480c1c723c */ /* 0x000fec0000001830 */
[----:B------:R-:W1:Y:S02]  /*4710*/  MUFU.TANH R118, R54 ;  /* 0x0000003600767308 */ /* 0x000e640000002400 */
[----:B------:R-:W-:Y:S06]  /*4720*/  HMMA.16816.F32 R48, R16, R64, R36 ;  /* 0x000000401030723c */ /* 0x000fec0000001824 */
[----:B------:R1:W1:Y:S02]  /*4730*/  MUFU.TANH R119, R55 ;  /* 0x0000003700777308 */ /* 0x0002640000002400 */
        /* <DEDUP_REMOVED lines=13> */
[----:B------:R-:W-:Y:S05]  /*4810*/  LDSM.16.M88.4 R64, [R215+0x5800] ;  /* 0x00580000d740783b */ /* 0x000fea0000000200 */
[----:B------:R2:W1:Y:S02]  /*4820*/  MUFU.TANH R126, R27 ;  /* 0x0000001b007e7308 */ /* 0x0004640000002400 */
[----:B------:R-:W-:Y:S01]  /*4830*/  FMUL.FTZ R52, R52, c[0x0][0x2ec] ;  /* 0x0000bb0034347a20 */ /* 0x000fe20000410000 */
[----:B------:R-:W-:Y:S01]  /*4840*/  HMMA.16816.F32 R40, R20, R86, RZ ;  /* 0x000000561428723c */ /* 0x000fe200000018ff */
[----:B------:R-:W-:Y:S01]  /*4850*/  FMUL.FTZ R53, R53, c[0x0][0x2ec] ;  /* 0x0000bb0035357a20 */ /* 0x000fe20000410000 */
[----:B------:R-:W-:Y:S01]  /*4860*/  LDSM.16.M88.4 R84, [R134+0x8800] ;  /* 0x008800008654783b */ /* 0x000fe20000000200 */
[----:B------:R-:W-:-:S02]  /*4870*/  FMUL.FTZ R54, R54, c[0x0][0x2ec] ;  /* 0x0000bb0036367a20 */ /* 0x000fc40000410000 */
        /* <DEDUP_REMOVED lines=23> */
[----:B------:R-:W-:Y:S01]  /*49f0*/  HMMA.16816.F32 R40, R20, R82, RZ ;  /* 0x000000521428723c */ /* 0x000fe200000018ff */
[----:B------:R-:W-:-:S02]  /*4a00*/  FMUL.FTZ R52, R52, c[0x0][0x2ec] ;  /* 0x0000bb0034347a20 */ /* 0x000fc40000410000 */
[----:B------:R-:W-:Y:S02]  /*4a10*/  FMUL.FTZ R53, R53, c[0x0][0x2ec] ;  /* 0x0000bb0035357a20 */ /* 0x000fe40000410000 */
[----:B------:R-:W-:Y:S01]  /*4a20*/  FMUL.FTZ R54, R54, c[0x0][0x2ec] ;  /* 0x0000bb0036367a20 */ /* 0x000fe20000410000 */
[----:B------:R-:W1:Y:S01]  /*4a30*/  MUFU.TANH R178, R52 ;  /* 0x0000003400b27308 */ /* 0x000e620000002400 */
[----:B------:R-:W-:Y:S01]  /*4a40*/  FMUL.FTZ R55, R55, c[0x0][0x2ec] ;  /* 0x0000bb0037377a20 */ /* 0x000fe20000410000 */
[----:B--2---:R-:W-:Y:S06]  /*4a50*/  HMMA.16816.F32 R24, R8, R56, R28 ;  /* 0x000000380818723c */ /* 0x004fec000000181c */
[----:B------:R-:W2:Y:S02]  /*4a60*/  MUFU.TANH R179, R53 ;  /* 0x0000003500b37308 */ /* 0x000ea40000002400 */
[----:B------:R-:W-:Y:S06]  /*4a70*/  HMMA.16816.F32 R28, R12, R72, R48 ;  /* 0x000000480c1c723c */ /* 0x000fec0000001830 */
[----:B------:R-:W2:Y:S02]  /*4a80*/  MUFU.TANH R167, R54 ;  /* 0x0000003600a77308 */ /* 0x000ea40000002400 */
[----:B-1----:R-:W-:Y:S06]  /*4a90*/  HMMA.16816.F32 R48, R16, R60, R36 ;  /* 0x0000003c1030723c */ /* 0x002fec0000001824 */
[----:B------:R1:W1:Y:S02]  /*4aa0*/  MUFU.TANH R170, R55 ;  /* 0x0000003700aa7308 */ /* 0x0002640000002400 */
[----:B------:R-:W-:Y:S01]  /*4ab0*/  FMUL.FTZ R24, R24, c[0x0][0x2ec] ;  /* 0x0000bb0018187a20 */ /* 0x000fe20000410000 */
[----:B------:R-:W-:Y:S01]  /*4ac0*/  HMMA.16816.F32 R36, R20, R84, RZ ;  /* 0x000000541424723c */ /* 0x000fe200000018ff */
[----:B------:R-:W-:-:S02]  /*4ad0*/  FMUL.FTZ R25, R25, c[0x0][0x2ec] ;  /* 0x0000bb0019197a20 */ /* 0x000fc40000410000 */
[----:B------:R-:W-:Y:S02]  /*4ae0*/  FMUL.FTZ R26, R26, c[0x0][0x2ec] ;  /* 0x0000bb001a1a7a20 */ /* 0x000fe40000410000 */
[----:B------:R-:W2:Y:S01]  /*4af0*/  MUFU.TANH R147, R24 ;  /* 0x0000001800937308 */ /* 0x000ea20000002400 */
[----:B------:R-:W-:Y:S02]  /*4b00*/  FMUL.FTZ R27, R27, c[0x0][0x2ec] ;  /* 0x0000bb001b1b7a20 */ /* 0x000fe40000410000 */
[----:B-1----:R-:W-:Y:S01]  /*4b10*/  HMMA.16816.F32 R52, R8, R58, R44 ;  /* 0x0000003a0834723c */ /* 0x002fe2000000182c */
[----:B------:R-:W1:Y:S04]  /*4b20*/  LDSM.16.M88.4 R56, [R216+0x8800] ;  /* 0x00880000d838783b */ /* 0x000e680000000200 */
[----:B------:R-:W1:Y:S03]  /*4b30*/  MUFU.TANH R148, R25 ;  /* 0x0000001900947308 */ /* 0x000e660000002400 */
[----:B------:R-:W-:Y:S01]  /*4b40*/  HMMA.16816.F32 R44, R12, R74, R32 ;  /* 0x0000004a0c2c723c */ /* 0x000fe20000001820 */
[----:B------:R-:W1:Y:S04]  /*4b50*/  LDSM.16.M88.4 R72, [R134+0x9000] ;  /* 0x009000008648783b */ /* 0x000e680000000200 */
[----:B------:R-:W1:Y:S03]  /*4b60*/  MUFU.TANH R146, R26 ;  /* 0x0000001a00927308 */ /* 0x000e660000002400 */
[----:B------:R-:W-:Y:S01]  /*4b70*/  HMMA.16816.F32 R32, R16, R62, R40 ;  /* 0x0000003e1020723c */ /* 0x000fe20000001828 */
[----:B------:R-:W2:Y:S04]  /*4b80*/  LDSM.16.M88.4 R60, [R215+0x6000] ;  /* 0x00600000d73c783b */ /* 0x000ea80000000200 */
[----:B------:R3:W1:Y:S03]  /*4b90*/  MUFU.TANH R145, R27 ;  /* 0x0000001b00917308 */ /* 0x0006660000002400 */
[----:B------:R-:W-:Y:S01]  /*4ba0*/  HMMA.16816.F32 R40, R20, R86, RZ ;  /* 0x000000561428723c */ /* 0x000fe200000018ff */
[----:B------:R-:W-:-:S02]  /*4bb0*/  FMUL.FTZ R52, R52, c[0x0][0x2ec] ;  /* 0x0000bb0034347a20 */ /* 0x000fc40000410000 */
[----:B------:R-:W-:Y:S02]  /*4bc0*/  FMUL.FTZ R53, R53, c[0x0][0x2ec] ;  /* 0x0000bb0035357a20 */ /* 0x000fe40000410000 */
[----:B------:R-:W-:Y:S01]  /*4bd0*/  FMUL.FTZ R54, R54, c[0x0][0x2ec] ;  /* 0x0000bb0036367a20 */ /* 0x000fe20000410000 */
[----:B------:R-:W1:Y:S01]  /*4be0*/  MUFU.TANH R144, R52 ;  /* 0x0000003400907308 */ /* 0x000e620000002400 */
[----:B------:R-:W-:Y:S01]  /*4bf0*/  FMUL.FTZ R55, R55, c[0x0][0x2ec] ;  /* 0x0000bb0037377a20 */ /* 0x000fe20000410000 */
[----:B---3--:R-:W-:Y:S06]  /*4c00*/  HMMA.16816.F32 R24, R8, R64, R28 ;  /* 0x000000400818723c */ /* 0x008fec000000181c */
[----:B------:R-:W3:Y:S02]  /*4c10*/  MUFU.TANH R143, R53 ;  /* 0x00000035008f7308 */ /* 0x000ee40000002400 */
        /* <DEDUP_REMOVED lines=17> */
[----:B------:R-:W-:Y:S04]  /*4d30*/  LDSM.16.M88.4 R56, [R215+0x6800] ;  /* 0x00680000d738783b */ /* 0x000fe80000000200 */
[----:B------:R2:W1:Y:S03]  /*4d40*/  MUFU.TANH R137, R27 ;  /* 0x0000001b00897308 */ /* 0x0004660000002400 */
[----:B------:R-:W-:Y:S01]  /*4d50*/  FMUL.FTZ R2, R55, c[0x0][0x2ec] ;  /* 0x0000bb0037027a20 */ /* 0x000fe20000410000 */
[----:B------:R-:W-:Y:S01]  /*4d60*/  HMMA.16816.F32 R40, R20, R74, RZ ;  /* 0x0000004a1428723c */ /* 0x000fe200000018ff */
[----:B------:R-:W-:-:S03]  /*4d70*/  FMUL.FTZ R52, R52, c[0x0][0x2ec] ;  /* 0x0000bb0034347a20 */ /* 0x000fc60000410000 */
[----:B------:R1:W1:Y:S01]  /*4d80*/  MUFU.TANH R132, R2 ;  /* 0x0000000200847308 */ /* 0x0002620000002400 */
[----:B------:R-:W-:Y:S02]  /*4d90*/  FMUL.FTZ R53, R53, c[0x0][0x2ec] ;  /* 0x0000bb0035357a20 */ /* 0x000fe40000410000 */
[----:B------:R-:W-:Y:S01]  /*4da0*/  FMUL.FTZ R54, R54, c[0x0][0x2ec] ;  /* 0x0000bb0036367a20 */ /* 0x000fe20000410000 */
[----:B--2---:R-:W-:Y:S04]  /*4db0*/  HMMA.16816.F32 R24, R8, R60, R28 ;  /* 0x0000003c0818723c */ /* 0x004fe8000000181c */
[----:B------:R-:W2:Y:S04]  /*4dc0*/  MUFU.TANH R136, R52 ;  /* 0x0000003400887308 */ /* 0x000ea80000002400 */
[----:B------:R-:W-:Y:S04]  /*4dd0*/  HMMA.16816.F32 R28, R12, R68, R48 ;  /* 0x000000440c1c723c */ /* 0x000fe80000001830 */
[----:B------:R-:W2:Y:S04]  /*4de0*/  MUFU.TANH R135, R53 ;  /* 0x0000003500877308 */ /* 0x000ea80000002400 */
[----:B------:R-:W-:Y:S01]  /*4df0*/  HMMA.16816.F32 R48, R8, R62, R44 ;  /* 0x0000003e0830723c */ /* 0x000fe2000000182c */
[----:B------:R-:W2:Y:S03]  /*4e00*/  LDSM.16.M88.4 R60, [R217+0x7000] ;  /* 0x00700000d93c783b */ /* 0x000ea60000000200 */
[----:B------:R3:W2:Y:S04]  /*4e10*/  MUFU.TANH R133, R54 ;  /* 0x0000003600857308 */ /* 0x0006a80000002400 */
[----:B-1----:R-:W-:Y:S01]  /*4e20*/  FMUL.FTZ R2, R24, c[0x0][0x2ec] ;  /* 0x0000bb0018027a20 */ /* 0x002fe20000410000 */
[----:B------:R-:W-:Y:S03]  /*4e30*/  HMMA.16816.F32 R36, R16, R64, R36 ;  /* 0x000000401024723c */ /* 0x000fe60000001824 */
[----:B------:R1:W1:Y:S05]  /*4e40*/  MUFU.TANH R127, R2 ;  /* 0x00000002007f7308 */ /* 0x00026a0000002400 */
[----:B------:R-:W-:Y:S01]  /*4e50*/  HMMA.16816.F32 R44, R12, R70, R32 ;  /* 0x000000460c2c723c */ /* 0x000fe20000001820 */
[----:B------:R-:W4:Y:S04]  /*4e60*/  LDSM.16.M88.4 R68, [R216+0x9800] ;  /* 0x00980000d844783b */ /* 0x000f280000000200 */
[----:B---3--:R-:W3:Y:S03]  /*4e70*/  LDSM.16.M88.4 R52, [R215+0x7000] ;  /* 0x00700000d734783b */ /* 0x008ee60000000200 */
[----:B------:R-:W-:Y:S01]  /*4e80*/  HMMA.16816.F32 R32, R20, R76, RZ ;  /* 0x0000004c1420723c */ /* 0x000fe200000018ff */
[----:B-1----:R-:W-:-:S04]  /*4e90*/  FMUL.FTZ R2, R25, c[0x0][0x2ec] ;  /* 0x0000bb0019027a20 */ /* 0x002fc80000410000 */
[----:B------:R1:W1:Y:S03]  /*4ea0*/  MUFU.TANH R130, R2 ;  /* 0x0000000200827308 */ /* 0x0002660000002400 */
[----:B------:R-:W-:Y:S08]  /*4eb0*/  HMMA.16816.F32 R20, R20, R78, RZ ;  /* 0x0000004e1414723c */ /* 0x000ff000000018ff */
[----:B--2---:R-:W-:Y:S01]  /*4ec0*/  HMMA.16816.F32 R36, R12, R60, R36 ;  /* 0x0000003c0c24723c */ /* 0x004fe20000001824 */
[----:B-1----:R-:W-:-:S07]  /*4ed0*/  FMUL.FTZ R2, R26, c[0x0][0x2ec] ;  /* 0x0000bb001a027a20 */ /* 0x002fce0000410000 */
[----:B------:R-:W-:Y:S01]  /*4ee0*/  HMMA.16816.F32 R44, R8, R58, R44 ;  /* 0x0000003a082c723c */ /* 0x000fe2000000182c */
[----:B------:R1:W2:Y:S07]  /*4ef0*/  MUFU.TANH R125, R2 ;  /* 0x00000002007d7308 */ /* 0x0002ae0000002400 */
[----:B----4-:R-:W-:Y:S08]  /*4f00*/  HMMA.16816.F32 R32, R16, R68, R32 ;  /* 0x000000441020723c */ /* 0x010ff00000001820 */
[----:B---3--:R-:W-:Y:S01]  /*4f10*/  HMMA.16816.F32 R36, R8, R52, R36 ;  /* 0x000000340824723c */ /* 0x008fe20000001824 */
[----:B-1----:R-:W-:-:S04]  /*4f20*/  FMUL.FTZ R2, R27, c[0x0][0x2ec] ;  /* 0x0000bb001b027a20 */ /* 0x002fc80000410000 */
[----:B------:R1:W3:Y:S03]  /*4f30*/  MUFU.TANH R83, R2 ;  /* 0x0000000200537308 */ /* 0x0002e60000002400 */
[----:B------:R-:W-:Y:S01]  /*4f40*/  FMUL.FTZ R44, R44, c[0x0][0x2ec] ;  /* 0x0000bb002c2c7a20 */ /* 0x000fe20000410000 */
[----:B------:R-:W-:Y:S01]  /*4f50*/  HMMA.16816.F32 R24, R8, R56, R28 ;  /* 0x000000380818723c */ /* 0x000fe2000000181c */
[----:B------:R-:W-:Y:S02]  /*4f60*/  FMUL.FTZ R45, R45, c[0x0][0x2ec] ;  /* 0x0000bb002d2d7a20 */ /* 0x000fe40000410000 */
[----:B------:R-:W-:Y:S02]  /*4f70*/  FMUL.FTZ R46, R46, c[0x0][0x2ec] ;  /* 0x0000bb002e2e7a20 */ /* 0x000fe40000410000 */
[----:B------:R-:W-:Y:S01]  /*4f80*/  FMUL.FTZ R47, R47, c[0x0][0x2ec] ;  /* 0x0000bb002f2f7a20 */ /* 0x000fe20000410000 */
[----:B------:R-:W4:Y:S02]  /*4f90*/  MUFU.TANH R57, R44 ;  /* 0x0000002c00397308 */ /* 0x000f240000002400 */
        /* <DEDUP_REMOVED lines=62> */
[----:B-1----:R-:W-:-:S05]  /*5380*/  LOP3.LUT R2, R197, 0xffffffe0, RZ, 0xc0, !PT ;  /* 0xffffffe0c5027812 */ /* 0x002fca00078ec0ff */
[C---:B------:R-:W-:Y:S01]  /*5390*/  IMAD.IADD R2, R198.reuse, 0x1, -R2 ;  /* 0x00000001c6027824 */ /* 0x040fe200078e0a02 */
[----:B------:R-:W-:-:S04]  /*53a0*/  SHF.L.U32 R198, R198, 0x1, RZ ;  /* 0x00000001c6c67819 */ /* 0x000fc800000006ff */
[----:B------:R-:W-:Y:S02]  /*53b0*/  SHF.R.S32.HI R3, RZ, 0x1f, R2 ;  /* 0x0000001fff037819 */ /* 0x000fe40000011402 */
[----:B------:R-:W-:Y:S02]  /*53c0*/  LOP3.LUT R202, R198, 0x6, RZ, 0xc0, !PT ;  /* 0x00000006c6ca7812 */ /* 0x000fe400078ec0ff */
[----:B------:R-:W-:Y:S02]  /*53d0*/  LEA.HI R2, R3, R2, RZ, 0x2 ;  /* 0x0000000203027211 */ /* 0x000fe400078f10ff */
[----:B------:R-:W-:Y:S02]  /*53e0*/  LEA R3, R185, R199, 0x4 ;  /* 0x000000c7b9037211 */ /* 0x000fe400078e20ff */
        /* <DEDUP_REMOVED lines=9> */
[----:B------:R-:W-:Y:S01]  /*5480*/  LOP3.LUT R2, R92, R91, RZ, 0xfc, !PT ;  /* 0x0000005b5c027212 */ /* 0x000fe200078efcff */
        /* <DEDUP_REMOVED lines=66> */
.L_x_3450:
[----:B-1----:R-:W-:-:S04]  /*58b0*/  LEA R3, -R196, RZ, 0x8 ;  /* 0x000000ffc4037211 */ /* 0x002fc800078e41ff */
[----:B------:R-:W-:Y:S02]  /*58c0*/  SHF.R.S32.HI R7, RZ, 0x1f, R3 ;  /* 0x0000001fff077819 */ /* 0x000fe40000011403 */
.L_x_3451:
        /* <DEDUP_REMOVED lines=59> */
.L_x_3449:
        /* <DEDUP_REMOVED lines=47> */
[----:B------:R-:W-:Y:S01]  /*5f70*/  FSEL R56, R172, -INF , !P2 ;  /* 0xff800000ac387808 */ /* 0x000fe20005000000 */
[----:B------:R-:W-:Y:S01]  /*5f80*/  IMAD.MOV.U32 R172, RZ, RZ, R201 ;  /* 0x000000ffffac7224 */ /* 0x000fe200078e00c9 */
        /* <DEDUP_REMOVED lines=8> */
[----:B------:R-:W-:Y:S01]  /*6010*/  IMAD.MOV.U32 R171, RZ, RZ, R200 ;  /* 0x000000ffffab7224 */ /* 0x000fe200078e00c8 */
        /* <DEDUP_REMOVED lines=271> */
[----:B------:R-:W-:Y:S01]  /*7110*/  IMAD.SHL.U32 R135, R2, 0x2, RZ ;  /* 0x0000000202877824 */ /* 0x000fe200078e00ff */
[----:B------:R-:W-:Y:S02]  /*7120*/  FSEL R198, R132, -INF , !P2 ;  /* 0xff80000084c67808 */ /* 0x000fe40005000000 */
[----:B------:R-:W-:Y:S01]  /*7130*/  FMNMX.FTZ R36, R179, R36, !PT ;  /* 0x00000024b3247209 */ /* 0x000fe20007810000 */
[--C-:B------:R-:W-:Y:S01]  /*7140*/  IMAD R214, R0, 0x2, R135.reuse ;  /* 0x0000000200d67824 */ /* 0x100fe200078e0287 */
[----:B------:R-:W-:Y:S01]  /*7150*/  FMNMX.FTZ R7, R193, R7, !PT ;  /* 0x00000007c1077209 */ /* 0x000fe20007810000 */
[----:B------:R-:W-:Y:S01]  /*7160*/  IMAD R212, R4, 0x2, R135 ;  /* 0x0000000204d47824 */ /* 0x000fe200078e0287 */
[----:B------:R-:W-:-:S02]  /*7170*/  ISETP.GE.AND P4, PT, R8, R6, PT ;  /* 0x000000060800720c */ /* 0x000fc40003f86270 */
[----:B------:R-:W-:Y:S01]  /*7180*/  ISETP.GE.AND P2, PT, R8, R5, PT ;  /* 0x000000050800720c */ /* 0x000fe20003f46270 */
[----:B------:R-:W-:Y:S01]  /*7190*/  IMAD R213, R0, 0x2, R212 ;  /* 0x0000000200d57824 */ /* 0x000fe200078e02d4 */
        /* <DEDUP_REMOVED lines=42> */
[C---:B------:R-:W-:Y:S01]  /*7440*/  ISETP.GE.AND P4, PT, R8.reuse, R6, PT ;  /* 0x000000060800720c */ /* 0x040fe20003f86270 */
[----:B------:R-:W-:Y:S01]  /*7450*/  IMAD.MOV.U32 R4, RZ, RZ, R144 ;  /* 0x000000ffff047224 */ /* 0x000fe200078e0090 */
        /* <DEDUP_REMOVED lines=24> */
[C---:B------:R-:W-:Y:S02]  /*75e0*/  IADD3 R10, R3.reuse, 0xf0, RZ ;  /* 0x000000f0030a7810 */ /* 0x040fe40007ffe0ff */
[C---:B------:R-:W-:Y:S02]  /*75f0*/  IADD3 R9, R3.reuse, 0xf1, RZ ;  /* 0x000000f103097810 */ /* 0x040fe40007ffe0ff */
[C---:B------:R-:W-:Y:S02]  /*7600*/  IADD3 R11, R3.reuse, 0xf8, RZ ;  /* 0x000000f8030b7810 */ /* 0x040fe40007ffe0ff */
[----:B------:R-:W-:-:S02]  /*7610*/  IADD3 R8, R3, 0xf9, RZ ;  /* 0x000000f903087810 */ /* 0x000fc40007ffe0ff */
[----:B------:R-:W-:Y:S02]  /*7620*/  FSEL R143, R45, -INF , !P1 ;  /* 0xff8000002d8f7808 */ /* 0x000fe40004800000 */
[----:B------:R-:W-:Y:S02]  /*7630*/  FMNMX.FTZ R36, R152, R36, !PT ;  /* 0x0000002498247209 */ /* 0x000fe40007810000 */
[----:B------:R-:W-:Y:S02]  /*7640*/  FMNMX.FTZ R3, R169, R7, !PT ;  /* 0x00000007a9037209 */ /* 0x000fe40007810000 */
        /* <DEDUP_REMOVED lines=17> */
[----:B------:R-:W-:Y:S02]  /*7760*/  FSEL R138, R21, -INF , !P2 ;  /* 0xff800000158a7808 */ /* 0x000fe40005000000 */
[----:B------:R-:W-:Y:S02]  /*7770*/  FMNMX.FTZ R36, R142, R36, !PT ;  /* 0x000000248e247209 */ /* 0x000fe40007810000 */
[----:B------:R-:W-:Y:S02]  /*7780*/  FMNMX.FTZ R3, R147, R3, !PT ;  /* 0x0000000393037209 */ /* 0x000fe40007810000 */
[----:B------:R-:W-:-:S02]  /*7790*/  FSEL R173, R46, -INF , !P5 ;  /* 0xff8000002ead7808 */ /* 0x000fc40006800000 */
[----:B------:R-:W-:Y:S02]  /*77a0*/  FSEL R151, R22, -INF , !P1 ;  /* 0xff80000016977808 */ /* 0x000fe40004800000 */
[----:B------:R-:W-:Y:S02]  /*77b0*/  FMNMX.FTZ R36, R163, R36, !PT ;  /* 0x00000024a3247209 */ /* 0x000fe40007810000 */
[----:B------:R-:W-:Y:S02]  /*77c0*/  FMNMX.FTZ R3, R138, R3, !PT ;  /* 0x000000038a037209 */ /* 0x000fe40007810000 */
[----:B------:R-:W-:Y:S01]  /*77d0*/  ISETP.GE.AND P1, PT, R10, R6, PT ;  /* 0x000000060a00720c */ /* 0x000fe20003f26270 */
[----:B------:R-:W-:Y:S01]  /*77e0*/  IMAD.MOV.U32 R10, RZ, RZ, R140 ;  /* 0x000000ffff0a7224 */ /* 0x000fe200078e008c */
[----:B------:R-:W-:Y:S02]  /*77f0*/  FSEL R150, R41, -INF , !P4 ;  /* 0xff80000029967808 */ /* 0x000fe40006000000 */
[----:B------:R-:W-:-:S02]  /*7800*/  FMNMX.FTZ R36, R173, R36, !PT ;  /* 0x00000024ad247209 */ /* 0x000fc40007810000 */
[----:B------:R-:W-:Y:S02]  /*7810*/  FMNMX.FTZ R3, R151, R3, !PT ;  /* 0x0000000397037209 */ /* 0x000fe40007810000 */
[----:B------:R-:W-:Y:S02]  /*7820*/  ISETP.GE.AND P2, PT, R9, R6, PT ;  /* 0x000000060900720c */ /* 0x000fe40003f46270 */
[----:B------:R-:W-:Y:S01]  /*7830*/  FSEL R168, R29, -INF , !P1 ;  /* 0xff8000001da87808 */ /* 0x000fe20004800000 */
[----:B------:R-:W1:Y:S01]  /*7840*/  SHFL.BFLY PT, R7, R3, 0x2, 0x1f ;  /* 0x0c401f0003077f89 */ /* 0x000e6200000e0000 */
[----:B------:R-:W-:Y:S02]  /*7850*/  FMNMX.FTZ R36, R150, R36, !PT ;  /* 0x0000002496247209 */ /* 0x000fe40007810000 */
[----:B------:R-:W-:Y:S01]  /*7860*/  ISETP.GE.AND P1, PT, R11, R6, PT ;  /* 0x000000060b00720c */ /* 0x000fe20003f26270 */
[----:B------:R-:W-:Y:S01]  /*7870*/  IMAD.MOV.U32 R11, RZ, RZ, R147 ;  /* 0x000000ffff0b7224 */ /* 0x000fe200078e0093 */
[----:B------:R-:W-:-:S02]  /*7880*/  FSEL R146, R28, -INF , !P2 ;  /* 0xff8000001c927808 */ /* 0x000fc40005000000 */
[----:B------:R-:W-:Y:S01]  /*7890*/  FMNMX.FTZ R36, R168, R36, !PT ;  /* 0x00000024a8247209 */ /* 0x000fe20007810000 */
[----:B------:R-:W-:Y:S01]  /*78a0*/  LDSM.16.MT88.4 R28, [R135+0xa000] ;  /* 0x00a00000871c783b */ /* 0x000fe20000004200 */
[----:B------:R-:W-:Y:S02]  /*78b0*/  ISETP.GE.AND P2, PT, R8, R6, PT ;  /* 0x000000060800720c */ /* 0x000fe40003f46270 */
[----:B------:R-:W-:Y:S02]  /*78c0*/  FSEL R145, R26, -INF , !P1 ;  /* 0xff8000001a917808 */ /* 0x000fe40004800000 */
[----:B------:R-:W-:Y:S02]  /*78d0*/  FMNMX.FTZ R36, R146, R36, !PT ;  /* 0x0000002492247209 */ /* 0x000fe40007810000 */
[----:B------:R-:W-:Y:S02]  /*78e0*/  FSEL R155, R25, -INF , !P2 ;  /* 0xff800000199b7808 */ /* 0x000fe40005000000 */
[----:B------:R-:W-:Y:S01]  /*78f0*/  FMNMX.FTZ R36, R145, R36, !PT ;  /* 0x0000002491247209 */ /* 0x000fe20007810000 */
[----:B------:R-:W-:Y:S03]  /*7900*/  LDSM.16.MT88.4 R24, [R214+0xa000] ;  /* 0x00a00000d618783b */ /* 0x000fe60000004200 */
[----:B------:R-:W-:-:S02]  /*7910*/  FMNMX.FTZ R36, R155, R36, !PT ;  /* 0x000000249b247209 */ /* 0x000fc40007810000 */
        /* <DEDUP_REMOVED lines=29> */
[----:B------:R3:W-:Y:S01]  /*7af0*/  MUFU.EX2 R204, R2 ;  /* 0x0000000200cc7308 */ /* 0x0007e20000000800 */
[----:B-1----:R-:W-:-:S07]  /*7b00*/  FFMA.FTZ R9, R12, c[0x0][0x23c], -R8 ;  /* 0x00008f000c097a23 */ /* 0x002fce0000010808 */
[----:B------:R1:W-:Y:S01]  /*7b10*/  MUFU.EX2 R202, R0 ;  /* 0x0000000000ca7308 */ /* 0x0003e20000000800 */
[----:B--2---:R-:W-:Y:S01]  /*7b20*/  F2FP.PACK_AB R15, R244, R242 ;  /* 0x000000f2f40f723e */ /* 0x004fe200000000ff */
[----:B---3--:R-:W-:-:S06]  /*7b30*/  FFMA.FTZ R2, R18, c[0x0][0x23c], -R8 ;  /* 0x00008f0012027a23 */ /* 0x008fcc0000010808 */
[----:B------:R-:W2:Y:S08]  /*7b40*/  MUFU.EX2 R207, R9 ;  /* 0x0000000900cf7308 */ /* 0x000eb00000000800 */
[----:B------:R3:W-:Y:S01]  /*7b50*/  MUFU.EX2 R209, R2 ;  /* 0x0000000200d17308 */ /* 0x0007e20000000800 */
[----:B-1----:R-:W-:-:S07]  /*7b60*/  FFMA.FTZ R0, R37, c[0x0][0x23c], -R8 ;  /* 0x00008f0025007a23 */ /* 0x002fce0000010808 */
[----:B------:R1:W-:Y:S01]  /*7b70*/  MUFU.EX2 R200, R0 ;  /* 0x0000000000c87308 */ /* 0x0003e20000000800 */
[----:B--2---:R-:W-:Y:S01]  /*7b80*/  F2FP.PACK_AB R12, R204, R207 ;  /* 0x000000cfcc0c723e */ /* 0x004fe200000000ff */
[--C-:B---3--:R-:W-:Y:S02]  /*7b90*/  FFMA.FTZ R2, R19, c[0x0][0x23c], -R8.reuse ;  /* 0x00008f0013027a23 */ /* 0x108fe40000010808 */
[----:B------:R-:W2:Y:S04]  /*7ba0*/  LDSM.16.MT88.4 R16, [R213+0xa000] ;  /* 0x00a00000d510783b */ /* 0x000ea80000004200 */
[----:B------:R3:W4:Y:S01]  /*7bb0*/  MUFU.EX2 R238, R2 ;  /* 0x0000000200ee7308 */ /* 0x0007220000000800 */
[----:B-1----:R-:W-:-:S07]  /*7bc0*/  FFMA.FTZ R0, R38, c[0x0][0x23c], -R8 ;  /* 0x00008f0026007a23 */ /* 0x002fce0000010808 */
[----:B------:R1:W-:Y:S01]  /*7bd0*/  MUFU.EX2 R205, R0 ;  /* 0x0000000000cd7308 */ /* 0x0003e20000000800 */
[--C-:B---3--:R-:W-:Y:S01]  /*7be0*/  FFMA.FTZ R2, R20, c[0x0][0x23c], -R7.reuse ;  /* 0x00008f0014027a23 */ /* 0x108fe20000010807 */
[----:B----4-:R-:W-:Y:S01]  /*7bf0*/  F2FP.PACK_AB R14, R238, R209 ;  /* 0x000000d1ee0e723e */ /* 0x010fe200000000ff */
[----:B------:R-:W3:Y:S05]  /*7c00*/  LDSM.16.MT88.4 R20, [R212+0xa000] ;  /* 0x00a00000d414783b */ /* 0x000eea0000004200 */
[----:B------:R4:W-:Y:S01]  /*7c10*/  MUFU.EX2 R240, R2 ;  /* 0x0000000200f07308 */ /* 0x0009e20000000800 */
[----:B-1----:R-:W-:Y:S01]  /*7c20*/  FFMA.FTZ R0, R39, c[0x0][0x23c], -R8 ;  /* 0x00008f0027007a23 */ /* 0x002fe20000010808 */
[C---:B------:R-:W-:Y:S06]  /*7c30*/  HMMA.16816.F32 R40, R12.reuse, R28, RZ ;  /* 0x0000001c0c28723c */ /* 0x040fec00000018ff */
[----:B------:R1:W-:Y:S02]  /*7c40*/  MUFU.EX2 R208, R0 ;  /* 0x0000000000d07308 */ /* 0x0003e40000000800 */
[----:B------:R-:W-:Y:S01]  /*7c50*/  HMMA.16816.F32 R52, R12, R30, RZ ;  /* 0x0000001e0c34723c */ /* 0x000fe200000018ff */
[----:B------:R-:W5:Y:S01]  /*7c60*/  LDSM.16.MT88.4 R28, [R135+0xa800] ;  /* 0x00a80000871c783b */ /* 0x000f620000004200 */
[----:B----4-:R-:W-:-:S04]  /*7c70*/  FFMA.FTZ R2, R32, c[0x0][0x23c], -R7 ;  /* 0x00008f0020027a23 */ /* 0x010fc80000010807 */
[----:B------:R4:W2:Y:S02]  /*7c80*/  MUFU.EX2 R239, R2 ;  /* 0x0000000200ef7308 */ /* 0x0008a40000000800 */
[----:B------:R-:W-:Y:S01]  /*7c90*/  HMMA.16816.F32 R32, R12, R24, RZ ;  /* 0x000000180c20723c */ /* 0x000fe200000018ff */
[----:B-1----:R-:W-:-:S05]  /*7ca0*/  FFMA.FTZ R0, R56, c[0x0][0x23c], -R7 ;  /* 0x00008f0038007a23 */ /* 0x002fca0000010807 */
[----:B------:R1:W-:Y:S02]  /*7cb0*/  MUFU.EX2 R201, R0 ;  /* 0x0000000000c97308 */ /* 0x0003e40000000800 */
[----:B------:R-:W-:Y:S01]  /*7cc0*/  HMMA.16816.F32 R48, R12, R26, RZ ;  /* 0x0000001a0c30723c */ /* 0x000fe200000018ff */
[----:B------:R-:W5:Y:S01]  /*7cd0*/  LDSM.16.MT88.4 R24, [R214+0xa800] ;  /* 0x00a80000d618783b */ /* 0x000f620000004200 */
[----:B----4-:R-:W-:-:S06]  /*7ce0*/  IMAD.MOV.U32 R2, RZ, RZ, R168 ;  /* 0x000000ffff027224 */ /* 0x010fcc00078e00a8 */
[----:B--2---:R-:W-:Y:S01]  /*7cf0*/  HMMA.16816.F32 R60, R12, R16, RZ ;  /* 0x000000100c3c723c */ /* 0x004fe200000018ff */
[----:B-1----:R-:W-:-:S07]  /*7d00*/  FFMA.FTZ R0, R68, c[0x0][0x23c], -R7 ;  /* 0x00008f0044007a23 */ /* 0x002fce0000010807 */
[C---:B---3--:R-:W-:Y:S01]  /*7d10*/  HMMA.16816.F32 R44, R12.reuse, R20, RZ ;  /* 0x000000140c2c723c */ /* 0x048fe200000018ff */
[----:B------:R1:W2:Y:S07]  /*7d20*/  MUFU.EX2 R203, R0 ;  /* 0x0000000000cb7308 */ /* 0x0002ae0000000800 */
[C---:B------:R-:W-:Y:S01]  /*7d30*/  HMMA.16816.F32 R64, R12.reuse, R22, RZ ;  /* 0x000000160c40723c */ /* 0x040fe200000018ff */
[----:B------:R-:W3:Y:S07]  /*7d40*/  LDSM.16.MT88.4 R20, [R212+0xa800] ;  /* 0x00a80000d414783b */ /* 0x000eee0000004200 */
[----:B------:R-:W-:Y:S01]  /*7d50*/  HMMA.16816.F32 R56, R12, R18, RZ ;  /* 0x000000120c38723c */ /* 0x000fe200000018ff */
[----:B------:R-:W4:Y:S01]  /*7d60*/  LDSM.16.MT88.4 R16, [R213+0xa800] ;  /* 0x00a80000d510783b */ /* 0x000f220000004200 */
[----:B-1----:R-:W-:-:S04]  /*7d70*/  FFMA.FTZ R0, R72, c[0x0][0x23c], -R7 ;  /* 0x00008f0048007a23 */ /* 0x002fc80000010807 */
[----:B------:R1:W-:Y:S01]  /*7d80*/  MUFU.EX2 R210, R0 ;  /* 0x0000000000d27308 */ /* 0x0003e20000000800 */
[----:B------:R-:W-:Y:S02]  /*7d90*/  F2FP.PACK_AB R13, R239, R240 ;  /* 0x000000f0ef0d723e */ /* 0x000fe400000000ff */
[----:B------:R-:W-:Y:S02]  /*7da0*/  F2FP.PACK_AB R15, R245, R243 ;  /* 0x000000f3f50f723e */ /* 0x000fe400000000ff */
[----:B------:R-:W-:Y:S02]  /*7db0*/  F2FP.PACK_AB R12, R200, R202 ;  /* 0x000000cac80c723e */ /* 0x000fe400000000ff */
[----:B------:R-:W-:-:S07]  /*7dc0*/  F2FP.PACK_AB R14, R208, R205 ;  /* 0x000000cdd00e723e */ /* 0x000fce00000000ff */
[----:B-----5:R-:W-:Y:S01]  /*7dd0*/  HMMA.16816.F32 R76, R12, R30, R52 ;  /* 0x0000001e0c4c723c */ /* 0x020fe20000001834 */
[----:B-1----:R-:W-:-:S04]  /*7de0*/  FFMA.FTZ R0, R73, c[0x0][0x23c], -R7 ;  /* 0x00008f0049007a23 */ /* 0x002fc80000010807 */
[----:B------:R1:W5:Y:S03]  /*7df0*/  MUFU.EX2 R206, R0 ;  /* 0x0000000000ce7308 */ /* 0x0003660000000800 */
[C---:B------:R-:W-:Y:S01]  /*7e00*/  HMMA.16816.F32 R52, R12.reuse, R24, R32 ;  /* 0x000000180c34723c */ /* 0x040fe20000001820 */
[----:B------:R-:W2:Y:S07]  /*7e10*/  LDSM.16.MT88.4 R32, [R135+0xb000] ;  /* 0x00b000008720783b */ /* 0x000eae0000004200 */
[----:B---3--:R-:W-:Y:S01]  /*7e20*/  HMMA.16816.F32 R44, R12, R20, R44 ;  /* 0x000000140c2c723c */ /* 0x008fe2000000182c */
[----:B-1----:R-:W-:-:S07]  /*7e30*/  FFMA.FTZ R0, R74, c[0x0][0x23c], -R8 ;  /* 0x00008f004a007a23 */ /* 0x002fce0000010808 */
[C---:B------:R-:W-:Y:S01]  /*7e40*/  HMMA.16816.F32 R68, R12.reuse, R28, R40 ;  /* 0x0000001c0c44723c */ /* 0x040fe20000001828 */
[----:B------:R-:W-:Y:S01]  /*7e50*/  LDSM.16.MT88.4 R28, [R214+0xb000] ;  /* 0x00b00000d61c783b */ /* 0x000fe20000004200 */
[----:B------:R1:W-:Y:S06]  /*7e60*/  MUFU.EX2 R189, R0 ;  /* 0x0000000000bd7308 */ /* 0x0003ec0000000800 */
[C---:B------:R-:W-:Y:S08]  /*7e70*/  HMMA.16816.F32 R72, R12.reuse, R26, R48 ;  /* 0x0000001a0c48723c */ /* 0x040ff00000001830 */
[----:B----4-:R-:W-:Y:S01]  /*7e80*/  HMMA.16816.F32 R40, R12, R16, R60 ;  /* 0x000000100c28723c */ /* 0x010fe2000000183c */
[----:B-1----:R-:W-:-:S04]  /*7e90*/  FFMA.FTZ R0, R81, c[0x0][0x23c], -R8 ;  /* 0x00008f0051007a23 */ /* 0x002fc80000010808 */
[----:B------:R1:W3:Y:S02]  /*7ea0*/  MUFU.EX2 R9, R0 ;  /* 0x0000000000097308 */ /* 0x0002e40000000800 */
[----:B------:R-:W-:Y:S01]  /*7eb0*/  IMAD.MOV.U32 R63, RZ, RZ, R146 ;  /* 0x000000ffff3f7224 */ /* 0x000fe200078e0092 */
[----:B------:R-:W-:Y:S01]  /*7ec0*/  HMMA.16816.F32 R24, R12, R18, R56 ;  /* 0x000000120c18723c */ /* 0x000fe20000001838 */
[----:B------:R-:W-:Y:S01]  /*7ed0*/  LDSM.16.MT88.4 R16, [R213+0xb000] ;  /* 0x00b00000d510783b */ /* 0x000fe20000004200 */
[----:B------:R-:W-:Y:S02]  /*7ee0*/  IMAD.MOV.U32 R62, RZ, RZ, R141 ;  /* 0x000000ffff3e7224 */ /* 0x000fe400078e008d */
[----:B------:R-:W-:Y:S02]  /*7ef0*/  IMAD.MOV.U32 R60, RZ, RZ, R142 ;  /* 0x000000ffff3c7224 */ /* 0x000fe400078e008e */
[----:B-1----:R-:W-:-:S04]  /*7f00*/  FFMA.FTZ R0, R80, c[0x0][0x23c], -R8 ;  /* 0x00008f0050007a23 */ /* 0x002fc80000010808 */
[----:B------:R1:W-:Y:S02]  /*7f10*/  MUFU.EX2 R191, R0 ;  /* 0x0000000000bf7308 */ /* 0x0003e40000000800 */
[----:B-1----:R-:W-:Y:S02]  /*7f20*/  FFMA.FTZ R0, R82, c[0x0][0x23c], -R8 ;  /* 0x00008f0052007a23 */ /* 0x002fe40000010808 */
[----:B------:R-:W-:Y:S01]  /*7f30*/  HMMA.16816.F32 R80, R12, R22, R64 ;  /* 0x000000160c50723c */ /* 0x000fe20000001840 */
[----:B------:R-:W1:Y:S03]  /*7f40*/  LDSM.16.MT88.4 R20, [R212+0xb000] ;  /* 0x00b00000d414783b */ /* 0x000e660000004200 */
[----:B------:R4:W4:Y:S03]  /*7f50*/  MUFU.EX2 R190, R0 ;  /* 0x0000000000be7308 */ /* 0x0009260000000800 */
[----:B--2---:R-:W-:-:S02]  /*7f60*/  F2FP.PACK_AB R13, R203, R201 ;  /* 0x000000c9cb0d723e */ /* 0x004fc400000000ff */
[----:B-----5:R-:W-:Y:S02]  /*7f70*/  F2FP.PACK_AB R15, R206, R210 ;  /* 0x000000d2ce0f723e */ /* 0x020fe400000000ff */
[----:B---3--:R-:W-:Y:S01]  /*7f80*/  F2FP.PACK_AB R12, R9, R189 ;  /* 0x000000bd090c723e */ /* 0x008fe200000000ff */
[--C-:B----4-:R-:W-:Y:S01]  /*7f90*/  FFMA.FTZ R0, R84, c[0x0][0x23c], -R7.reuse ;  /* 0x00008f0054007a23 */ /* 0x110fe20000010807 */
[----:B------:R-:W-:Y:S01]  /*7fa0*/  F2FP.PACK_AB R14, R190, R191 ;  /* 0x000000bfbe0e723e */ /* 0x000fe200000000ff */
[----:B------:R-:W-:Y:S02]  /*7fb0*/  IMAD.MOV.U32 R84, RZ, RZ, R162 ;  /* 0x000000ffff547224 */ /* 0x000fe400078e00a2 */
[----:B------:R2:W-:Y:S04]  /*7fc0*/  MUFU.EX2 R182, R0 ;  /* 0x0000000000b67308 */ /* 0x0005e80000000800 */
[C---:B------:R-:W-:Y:S08]  /*7fd0*/  HMMA.16816.F32 R64, R12.reuse, R34, R76 ;  /* 0x000000220c40723c */ /* 0x040ff0000000184c */
[----:B------:R-:W-:Y:S01]  /*7fe0*/  HMMA.16816.F32 R48, R12, R32, R68 ;  /* 0x000000200c30723c */ /* 0x000fe20000001844 */
[----:B------:R-:W-:Y:S01]  /*7ff0*/  LDSM.16.MT88.4 R32, [R135+0xb800] ;  /* 0x00b800008720783b */ /* 0x000fe20000004200 */
[----:B--2---:R-:W-:-:S04]  /*8000*/  FFMA.FTZ R0, R85, c[0x0][0x23c], -R7 ;  /* 0x00008f0055007a23 */ /* 0x004fc80000010807 */
        /* <DEDUP_REMOVED lines=8> */
[----:B------:R-:W-:Y:S01]  /*8090*/  HMMA.16816.F32 R52, R12, R28, R52 ;  /* 0x0000001c0c34723c */ /* 0x000fe20000001834 */
[----:B------:R-:W-:Y:S01]  /*80a0*/  IMAD.MOV.U32 R72, RZ, RZ, R152 ;  /* 0x000000ffff487224 */ /* 0x000fe200078e0098 */
[----:B------:R-:W1:Y:S01]  /*80b0*/  LDSM.16.MT88.4 R28, [R214+0xb800] ;  /* 0x00b80000d61c783b */ /* 0x000e620000004200 */
[----:B------:R2:W-:Y:S01]  /*80c0*/  MUFU.EX2 R188, R0 ;  /* 0x0000000000bc7308 */ /* 0x0005e20000000800 */
[----:B------:R-:W-:Y:S02]  /*80d0*/  IMAD.MOV.U32 R82, RZ, RZ, R151 ;  /* 0x000000ffff527224 */ /* 0x000fe400078e0097 */
[----:B------:R-:W-:-:S02]  /*80e0*/  IMAD.MOV.U32 R74, RZ, RZ, R150 ;  /* 0x000000ffff4a7224 */ /* 0x000fc400078e0096 */
[----:B------:R-:W-:Y:S01]  /*80f0*/  IMAD.MOV.U32 R86, RZ, RZ, R137 ;  /* 0x000000ffff567224 */ /* 0x000fe200078e0089 */
[----:B------:R-:W-:Y:S01]  /*8100*/  HMMA.16816.F32 R44, R12, R20, R44 ;  /* 0x000000140c2c723c */ /* 0x000fe2000000182c */
[----:B------:R-:W-:Y:S01]  /*8110*/  IMAD.MOV.U32 R61, RZ, RZ, R143 ;  /* 0x000000ffff3d7224 */ /* 0x000fe200078e008f */
[----:B------:R-:W4:Y:S01]  /*8120*/  LDSM.16.MT88.4 R20, [R212+0xb800] ;  /* 0x00b80000d414783b */ /* 0x000f220000004200 */
[----:B------:R-:W-:Y:S02]  /*8130*/  IMAD.MOV.U32 R73, RZ, RZ, R130 ;  /* 0x000000ffff497224 */ /* 0x000fe400078e0082 */
[----:B------:R-:W-:-:S03]  /*8140*/  IMAD.MOV.U32 R75, RZ, RZ, R127 ;  /* 0x000000ffff4b7224 */ /* 0x000fc600078e007f */
        /* <DEDUP_REMOVED lines=13> */
[----:B------:R2:W3:Y:S01]  /*8220*/  MUFU.EX2 R175, R0 ;  /* 0x0000000000af7308 */ /* 0x0004e20000000800 */
[----:B------:R-:W-:-:S04]  /*8230*/  IMAD.MOV.U32 R145, RZ, RZ, R171 ;  /* 0x000000ffff917224 */ /* 0x000fc800078e00ab */
[----:B------:R-:W-:Y:S02]  /*8240*/  IMAD.MOV.U32 R85, RZ, RZ, R145 ;  /* 0x000000ffff557224 */ /* 0x000fe400078e0091 */
[--C-:B--2---:R-:W-:Y:S01]  /*8250*/  FFMA.FTZ R0, R89, c[0x0][0x23c], -R8.reuse ;  /* 0x00008f0059007a23 */ /* 0x104fe20000010808 */
[----:B---3--:R-:W-:Y:S01]  /*8260*/  F2FP.PACK_AB R12, R175, R176 ;  /* 0x000000b0af0c723e */ /* 0x008fe200000000ff */
[----:B------:R-:W-:Y:S02]  /*8270*/  IMAD.MOV.U32 R89, RZ, RZ, R149 ;  /* 0x000000ffff597224 */ /* 0x000fe400078e0095 */
        /* <DEDUP_REMOVED lines=19> */
[----:B------:R-:W-:Y:S01]  /*83b0*/  IMAD.MOV.U32 R94, RZ, RZ, R158 ;  /* 0x000000ffff5e7224 */ /* 0x000fe200078e009e */
[----:B------:R2:W-:Y:S06]  /*83c0*/  MUFU.EX2 R168, R0 ;  /* 0x0000000000a87308 */ /* 0x0005ec0000000800 */
        /* <DEDUP_REMOVED lines=20> */
[----:B-1----:R-:W-:-:S06]  /*8510*/  FFMA.FTZ R0, R99, c[0x0][0x23c], -R8 ;  /* 0x00008f0063007a23 */ /* 0x002fcc0000010808 */
        /* <DEDUP_REMOVED lines=111> */
[----:B------:R1:W-:Y:S07]  /*8c10*/  MUFU.EX2 R131, R0 ;  /* 0x0000000000837308 */ /* 0x0003ee0000000800 */
[C---:B------:R-:W-:Y:S01]  /*8c20*/  HMMA.16816.F32 R24, R12.reuse, R18, R24 ;  /* 0x000000120c18723c */ /* 0x040fe20000001818 */
[----:B------:R-:W4:Y:S07]  /*8c30*/  LDSM.16.MT88.4 R16, [R213+0xe000] ;  /* 0x00e00000d510783b */ /* 0x000f2e0000004200 */
[----:B------:R-:W-:Y:S01]  /*8c40*/  HMMA.16816.F32 R48, R12, R32, R48 ;  /* 0x000000200c30723c */ /* 0x000fe20000001830 */
[----:B-1----:R-:W-:-:S02]  /*8c50*/  FFMA.FTZ R0, R153, c[0x0][0x23c], -R7 ;  /* 0x00008f0099007a23 */ /* 0x002fc40000010807 */
[----:B------:R-:W-:Y:S02]  /*8c60*/  IMAD.MOV.U32 R153, RZ, RZ, R62 ;  /* 0x000000ffff997224 */ /* 0x000fe400078e003e */
[----:B------:R1:W5:Y:S03]  /*8c70*/  MUFU.EX2 R127, R0 ;  /* 0x00000000007f7308 */ /* 0x0003660000000800 */
[----:B------:R-:W-:Y:S01]  /*8c80*/  HMMA.16816.F32 R64, R12, R34, R64 ;  /* 0x000000220c40723c */ /* 0x000fe20000001840 */
[----:B------:R-:W3:Y:S06]  /*8c90*/  LDSM.16.MT88.4 R32, [R214+0xe000] ;  /* 0x00e00000d620783b */ /* 0x000eec0000004200 */
[----:B--2---:R-:W-:Y:S01]  /*8ca0*/  F2FP.PACK_AB R13, R132, R130 ;  /* 0x00000082840d723e */ /* 0x004fe200000000ff */
[----:B-1----:R-:W-:Y:S01]  /*8cb0*/  FFMA.FTZ R0, R154, c[0x0][0x23c], -R8 ;  /* 0x00008f009a007a23 */ /* 0x002fe20000010808 */
[----:B-----5:R-:W-:Y:S01]  /*8cc0*/  F2FP.PACK_AB R15, R127, R131 ;  /* 0x000000837f0f723e */ /* 0x020fe200000000ff */
[----:B------:R-:W-:-:S02]  /*8cd0*/  IMAD.MOV.U32 R154, RZ, RZ, R61 ;  /* 0x000000ffff9a7224 */ /* 0x000fc400078e003d */
[----:B------:R1:W-:Y:S02]  /*8ce0*/  MUFU.EX2 R126, R0 ;  /* 0x00000000007e7308 */ /* 0x0003e40000000800 */
[----:B-1----:R-:W-:Y:S02]  /*8cf0*/  FFMA.FTZ R0, R159, c[0x0][0x23c], -R8 ;  /* 0x00008f009f007a23 */ /* 0x002fe40000010808 */
[----:B------:R-:W-:-:S04]  /*8d00*/  IMAD.MOV.U32 R159, RZ, RZ, R87 ;  /* 0x000000ffff9f7224 */ /* 0x000fc800078e0057 */
[----:B------:R1:W2:Y:S01]  /*8d10*/  MUFU.EX2 R125, R0 ;  /* 0x00000000007d7308 */ /* 0x0002a20000000800 */
[----:B------:R-:W-:Y:S02]  /*8d20*/  IMAD.MOV.U32 R87, RZ, RZ, R85 ;  /* 0x000000ffff577224 */ /* 0x000fe400078e0055 */
[----:B------:R-:W-:Y:S02]  /*8d30*/  IMAD.MOV.U32 R85, RZ, RZ, R60 ;  /* 0x000000ffff557224 */ /* 0x000fe400078e003c */
[----:B-1----:R-:W-:Y:S01]  /*8d40*/  FFMA.FTZ R0, R160, c[0x0][0x23c], -R8 ;  /* 0x00008f00a0007a23 */ /* 0x002fe20000010808 */
[----:B--2---:R-:W-:Y:S01]  /*8d50*/  F2FP.PACK_AB R12, R125, R126 ;  /* 0x0000007e7d0c723e */ /* 0x004fe200000000ff */
[----:B------:R-:W-:Y:S02]  /*8d60*/  IMAD.MOV.U32 R160, RZ, RZ, R95 ;  /* 0x000000ffffa07224 */ /* 0x000fe400078e005f */
[----:B------:R1:W-:Y:S01]  /*8d70*/  MUFU.EX2 R124, R0 ;  /* 0x00000000007c7308 */ /* 0x0003e20000000800 */
[----:B------:R-:W-:-:S02]  /*8d80*/  IMAD.MOV.U32 R95, RZ, RZ, R73 ;  /* 0x000000ffff5f7224 */ /* 0x000fc400078e0049 */
[----:B-1----:R-:W-:Y:S02]  /*8d90*/  FFMA.FTZ R0, R164, c[0x0][0x23c], -R8 ;  /* 0x00008f00a4007a23 */ /* 0x002fe40000010808 */
[----:B------:R-:W-:-:S03]  /*8da0*/  IMAD.MOV.U32 R164, RZ, RZ, R94 ;  /* 0x000000ffffa47224 */ /* 0x000fc600078e005e */
[----:B------:R1:W2:Y:S01]  /*8db0*/  MUFU.EX2 R123, R0 ;  /* 0x00000000007b7308 */ /* 0x0002a20000000800 */
[----:B------:R-:W-:Y:S02]  /*8dc0*/  IMAD.MOV.U32 R94, RZ, RZ, R11 ;  /* 0x000000ffff5e7224 */ /* 0x000fe400078e000b */
[----:B-1----:R-:W-:Y:S01]  /*8dd0*/  FFMA.FTZ R0, R165, c[0x0][0x23c], -R7 ;  /* 0x00008f00a5007a23 */ /* 0x002fe20000010807 */
[----:B--2---:R-:W-:Y:S01]  /*8de0*/  F2FP.PACK_AB R14, R123, R124 ;  /* 0x0000007c7b0e723e */ /* 0x004fe200000000ff */
[----:B------:R-:W-:-:S03]  /*8df0*/  IMAD.MOV.U32 R165, RZ, RZ, R93 ;  /* 0x000000ffffa57224 */ /* 0x000fc600078e005d */
[----:B------:R1:W-:Y:S01]  /*8e00*/  MUFU.EX2 R119, R0 ;  /* 0x0000000000777308 */ /* 0x0003e20000000800 */
[----:B------:R-:W-:Y:S02]  /*8e10*/  IMAD.MOV.U32 R93, RZ, RZ, R72 ;  /* 0x000000ffff5d7224 */ /* 0x000fe400078e0048 */
[C---:B------:R-:W-:Y:S01]  /*8e20*/  HMMA.16816.F32 R44, R12.reuse, R40, R48 ;  /* 0x000000280c2c723c */ /* 0x040fe20000001830 */
[----:B------:R-:W-:Y:S07]  /*8e30*/  LDSM.16.MT88.4 R48, [R214+0xe800] ;  /* 0x00e80000d630783b */ /* 0x000fee0000004200 */
[----:B------:R-:W-:Y:S01]  /*8e40*/  HMMA.16816.F32 R64, R12, R42, R64 ;  /* 0x0000002a0c40723c */ /* 0x000fe20000001840 */
[----:B------:R-:W2:Y:S01]  /*8e50*/  LDSM.16.MT88.4 R40, [R135+0xe800] ;  /* 0x00e800008728783b */ /* 0x000ea20000004200 */
[----:B-1----:R-:W-:-:S02]  /*8e60*/  FFMA.FTZ R0, R166, c[0x0][0x23c], -R7 ;  /* 0x00008f00a6007a23 */ /* 0x002fc40000010807 */
[----:B------:R-:W-:Y:S02]  /*8e70*/  IMAD.MOV.U32 R166, RZ, RZ, R80 ;  /* 0x000000ffffa67224 */ /* 0x000fe400078e0050 */
[----:B------:R1:W5:Y:S01]  /*8e80*/  MUFU.EX2 R122, R0 ;  /* 0x00000000007a7308 */ /* 0x0003620000000800 */
[----:B------:R-:W-:Y:S01]  /*8e90*/  IMAD.MOV.U32 R80, RZ, RZ, R81 ;  /* 0x000000ffff507224 */ /* 0x000fe200078e0051 */
[----:B---3--:R-:W-:Y:S01]  /*8ea0*/  HMMA.16816.F32 R60, R12, R20, R56 ;  /* 0x000000140c3c723c */ /* 0x008fe20000001838 */
[----:B------:R-:W-:Y:S02]  /*8eb0*/  IMAD.MOV.U32 R81, RZ, RZ, R82 ;  /* 0x000000ffff517224 */ /* 0x000fe400078e0052 */
[----:B------:R-:W-:-:S05]  /*8ec0*/  IMAD.MOV.U32 R82, RZ, RZ, R74 ;  /* 0x000000ffff527224 */ /* 0x000fca00078e004a */
[----:B------:R-:W-:Y:S01]  /*8ed0*/  HMMA.16816.F32 R76, R12, R22, R76 ;  /* 0x000000160c4c723c */ /* 0x000fe2000000184c */
[----:B------:R-:W3:Y:S01]  /*8ee0*/  LDSM.16.MT88.4 R20, [R212+0xe800] ;  /* 0x00e80000d414783b */ /* 0x000ee20000004200 */
[----:B-1----:R-:W-:Y:S02]  /*8ef0*/  FFMA.FTZ R0, R167, c[0x0][0x23c], -R7 ;  /* 0x00008f00a7007a23 */ /* 0x002fe40000010807 */
[----:B------:R-:W-:-:S04]  /*8f00*/  IMAD.MOV.U32 R167, RZ, RZ, R75 ;  /* 0x000000ffffa77224 */ /* 0x000fc800078e004b */
[C---:B----4-:R-:W-:Y:S01]  /*8f10*/  HMMA.16816.F32 R28, R12.reuse, R16, R28 ;  /* 0x000000100c1c723c */ /* 0x050fe2000000181c */
[----:B------:R1:W-:Y:S07]  /*8f20*/  MUFU.EX2 R121, R0 ;  /* 0x0000000000797308 */ /* 0x0003ee0000000800 */
[C---:B------:R-:W-:Y:S01]  /*8f30*/  HMMA.16816.F32 R24, R12.reuse, R18, R24 ;  /* 0x000000120c18723c */ /* 0x040fe20000001818 */
[----:B------:R-:W4:Y:S07]  /*8f40*/  LDSM.16.MT88.4 R16, [R213+0xe800] ;  /* 0x00e80000d510783b */ /* 0x000f2e0000004200 */
[----:B------:R-:W-:Y:S01]  /*8f50*/  HMMA.16816.F32 R52, R12, R32, R52 ;  /* 0x000000200c34723c */ /* 0x000fe20000001834 */
[----:B-1----:R-:W-:-:S02]  /*8f60*/  FFMA.FTZ R0, R170, c[0x0][0x23c], -R7 ;  /* 0x00008f00aa007a23 */ /* 0x002fc40000010807 */
[----:B------:R-:W-:Y:S02]  /*8f70*/  IMAD.MOV.U32 R170, RZ, RZ, R10 ;  /* 0x000000ffffaa7224 */ /* 0x000fe400078e000a */
[----:B------:R1:W1:Y:S03]  /*8f80*/  MUFU.EX2 R120, R0 ;  /* 0x0000000000787308 */ /* 0x0002660000000800 */
[----:B------:R-:W-:Y:S07]  /*8f90*/  HMMA.16816.F32 R68, R12, R34, R68 ;  /* 0x000000220c44723c */ /* 0x000fee0000001844 */
[----:B-----5:R-:W-:Y:S01]  /*8fa0*/  F2FP.PACK_AB R13, R122, R119 ;  /* 0x000000777a0d723e */ /* 0x020fe200000000ff */
[----:B-1----:R-:W-:Y:S01]  /*8fb0*/  FFMA.FTZ R0, R177, c[0x0][0x23c], -R8 ;  /* 0x00008f00b1007a23 */ /* 0x002fe20000010808 */
[----:B------:R-:W-:Y:S01]  /*8fc0*/  F2FP.PACK_AB R15, R120, R121 ;  /* 0x00000079780f723e */ /* 0x000fe200000000ff */
[----:B------:R-:W-:-:S02]  /*8fd0*/  IMAD.MOV.U32 R177, RZ, RZ, R166 ;  /* 0x000000ffffb17224 */ /* 0x000fc400078e00a6 */
[----:B------:R1:W-:Y:S01]  /*8fe0*/  MUFU.EX2 R118, R0 ;  /* 0x0000000000767308 */ /* 0x0003e20000000800 */
[----:B------:R-:W-:Y:S02]  /*8ff0*/  IMAD.MOV.U32 R166, RZ, RZ, R160 ;  /* 0x000000ffffa67224 */ /* 0x000fe400078e00a0 */
[----:B------:R-:W-:Y:S02]  /*9000*/  IMAD.MOV.U32 R160, RZ, RZ, R98 ;  /* 0x000000ffffa07224 */ /* 0x000fe400078e0062 */
[----:B-1----:R-:W-:Y:S02]  /*9010*/  FFMA.FTZ R0, R180, c[0x0][0x23c], -R8 ;  /* 0x00008f00b4007a23 */ /* 0x002fe40000010808 */
[----:B------:R-:W-:Y:S02]  /*9020*/  IMAD.MOV.U32 R180, RZ, RZ, R167 ;  /* 0x000000ffffb47224 */ /* 0x000fe400078e00a7 */
[----:B------:R1:W5:Y:S01]  /*9030*/  MUFU.EX2 R117, R0 ;  /* 0x0000000000757308 */ /* 0x0003620000000800 */
[----:B------:R-:W-:-:S02]  /*9040*/  IMAD.MOV.U32 R167, RZ, RZ, R164 ;  /* 0x000000ffffa77224 */ /* 0x000fc400078e00a4 */
[----:B------:R-:W-:Y:S02]  /*9050*/  IMAD.MOV.U32 R164, RZ, RZ, R97 ;  /* 0x000000ffffa47224 */ /* 0x000fe400078e0061 */
[----:B-1----:R-:W-:Y:S01]  /*9060*/  FFMA.FTZ R0, R178, c[0x0][0x23c], -R8 ;  /* 0x00008f00b2007a23 */ /* 0x002fe20000010808 */
[----:B-----5:R-:W-:Y:S01]  /*9070*/  F2FP.PACK_AB R12, R117, R118 ;  /* 0x00000076750c723e */ /* 0x020fe200000000ff */
[----:B------:R-:W-:Y:S02]  /*9080*/  IMAD.MOV.U32 R178, RZ, RZ, R88 ;  /* 0x000000ffffb27224 */ /* 0x000fe400078e0058 */
        /* <DEDUP_REMOVED lines=79> */
[----:B------:R2:W2:Y:S07]  /*9580*/  MUFU.EX2 R100, R0 ;  /* 0x0000000000647308 */ /* 0x0004ae0000000800 */
[C---:B------:R-:W-:Y:S08]  /*9590*/  HMMA.16816.F32 R40, R12.reuse, R42, R52 ;  /* 0x0000002a0c28723c */ /* 0x040ff00000001834 */
[----:B-1----:R-:W-:Y:S01]  /*95a0*/  HMMA.16816.F32 R48, R12, R60, R64 ;  /* 0x0000003c0c30723c */ /* 0x002fe20000001840 */
[----:B--2---:R-:W-:-:S04]  /*95b0*/  FFMA.FTZ R0, R250, c[0x0][0x23c], -R7 ;  /* 0x00008f00fa007a23 */ /* 0x004fc80000010807 */
[----:B------:R1:W-:Y:S03]  /*95c0*/  MUFU.EX2 R98, R0 ;  /* 0x0000000000627308 */ /* 0x0003e60000000800 */
[C---:B------:R-:W-:Y:S08]  /*95d0*/  HMMA.16816.F32 R52, R12.reuse, R62, R76 ;  /* 0x0000003e0c34723c */ /* 0x040ff0000000184c */
[----:B-----5:R-:W-:Y:S01]  /*95e0*/  HMMA.16816.F32 R60, R12, R16, R72 ;  /* 0x000000100c3c723c */ /* 0x020fe20000001848 */
[----:B-1----:R-:W-:-:S02]  /*95f0*/  FFMA.FTZ R0, R252, c[0x0][0x23c], -R7 ;  /* 0x00008f00fc007a23 */ /* 0x002fc40000010807 */
[----:B------:R-:W-:-:S05]  /*9600*/  IMAD.MOV.U32 R252, RZ, RZ, R154 ;  /* 0x000000fffffc7224 */ /* 0x000fca00078e009a */
[----:B------:R-:W-:Y:S01]  /*9610*/  HMMA.16816.F32 R56, R12, R18, R56 ;  /* 0x000000120c38723c */ /* 0x000fe20000001838 */
[----:B------:R1:W2:Y:S01]  /*9620*/  MUFU.EX2 R97, R0 ;  /* 0x0000000000617308 */ /* 0x0002a20000000800 */
[----:B------:R-:W5:Y:S05]  /*9630*/  LDSM.16.MT88.4 R16, [R213+0x10000] ;  /* 0x01000000d510783b */ /* 0x000f6a0000004200 */
[----:B------:R-:W-:Y:S01]  /*9640*/  F2FP.PACK_AB R13, R100, R99 ;  /* 0x00000063640d723e */ /* 0x000fe200000000ff */
[----:B-1----:R-:W-:Y:S01]  /*9650*/  FFMA.FTZ R0, R180, c[0x0][0x23c], -R8 ;  /* 0x00008f00b4007a23 */ /* 0x002fe20000010808 */
[----:B--2---:R-:W-:Y:S01]  /*9660*/  F2FP.PACK_AB R15, R97, R98 ;  /* 0x00000062610f723e */ /* 0x004fe200000000ff */
        /* <DEDUP_REMOVED lines=34> */
[----:B---3--:R-:W-:Y:S01]  /*9890*/  HMMA.16816.F32 R72, R12, R32, R44 ;  /* 0x000000200c48723c */ /* 0x008fe2000000182c */
[----:B------:R-:W-:-:S02]  /*98a0*/  IMAD.MOV.U32 R166, RZ, RZ, R165 ;  /* 0x000000ffffa67224 */ /* 0x000fc400078e00a5 */
[----:B------:R-:W-:Y:S02]  /*98b0*/  IMAD.MOV.U32 R165, RZ, RZ, R164 ;  /* 0x000000ffffa57224 */ /* 0x000fe400078e00a4 */
[----:B------:R-:W-:Y:S02]  /*98c0*/  IMAD.MOV.U32 R164, RZ, RZ, R160 ;  /* 0x000000ffffa47224 */ /* 0x000fe400078e00a0 */
[----:B------:R-:W-:Y:S01]  /*98d0*/  IMAD.MOV.U32 R160, RZ, RZ, R159 ;  /* 0x000000ffffa07224 */ /* 0x000fe200078e009f */
[----:B------:R-:W-:Y:S01]  /*98e0*/  HMMA.16816.F32 R40, R12, R34, R40 ;  /* 0x000000220c28723c */ /* 0x000fe20000001828 */
[----:B------:R-:W-:Y:S01]  /*98f0*/  IMAD.MOV.U32 R159, RZ, RZ, R153 ;  /* 0x000000ffff9f7224 */ /* 0x000fe200078e0099 */
[----:B------:R-:W1:Y:S01]  /*9900*/  LDSM.16.MT88.4 R32, [R135+0x10800] ;  /* 0x010800008720783b */ /* 0x000e620000004200 */
[----:B------:R-:W-:Y:S02]  /*9910*/  IMAD.MOV.U32 R153, RZ, RZ, R80 ;  /* 0x000000ffff997224 */ /* 0x000fe400078e0050 */
[----:B------:R-:W-:-:S02]  /*9920*/  IMAD.MOV.U32 R80, RZ, RZ, R81 ;  /* 0x000000ffff507224 */ /* 0x000fc400078e0051 */
[----:B------:R-:W-:Y:S01]  /*9930*/  IMAD.MOV.U32 R81, RZ, RZ, R82 ;  /* 0x000000ffff517224 */ /* 0x000fe200078e0052 */
[C---:B------:R-:W-:Y:S01]  /*9940*/  HMMA.16816.F32 R68, R12.reuse, R20, R68 ;  /* 0x000000140c44723c */ /* 0x040fe20000001844 */
[----:B------:R-:W-:Y:S02]  /*9950*/  IMAD.MOV.U32 R82, RZ, RZ, R91 ;  /* 0x000000ffff527224 */ /* 0x000fe400078e005b */
[----:B------:R2:W-:Y:S05]  /*9960*/  MUFU.EX2 R91, R0 ;  /* 0x00000000005b7308 */ /* 0x0005ea0000000800 */
[C---:B------:R-:W-:Y:S01]  /*9970*/  HMMA.16816.F32 R64, R12.reuse, R22, R24 ;  /* 0x000000160c40723c */ /* 0x040fe20000001818 */
[----:B------:R-:W3:Y:S04]  /*9980*/  LDSM.16.MT88.4 R24, [R214+0x10800] ;  /* 0x01080000d618783b */ /* 0x000ee80000004200 */
[----:B------:R-:W1:Y:S03]  /*9990*/  LDSM.16.MT88.4 R20, [R212+0x10800] ;  /* 0x01080000d414783b */ /* 0x000e660000004200 */
[----:B----4-:R-:W-:Y:S01]  /*99a0*/  HMMA.16816.F32 R76, R12, R30, R52 ;  /* 0x0000001e0c4c723c */ /* 0x010fe20000001834 */
[----:B--2---:R-:W-:-:S02]  /*99b0*/  FFMA.FTZ R0, R180, c[0x0][0x23c], -R7 ;  /* 0x00008f00b4007a23 */ /* 0x004fc40000010807 */
[----:B------:R-:W-:Y:S02]  /*99c0*/  IMAD.MOV.U32 R180, RZ, RZ, R177 ;  /* 0x000000ffffb47224 */ /* 0x000fe400078e00b1 */
[----:B------:R-:W-:-:S03]  /*99d0*/  IMAD.MOV.U32 R177, RZ, RZ, R170 ;  /* 0x000000ffffb17224 */ /* 0x000fc600078e00aa */
[----:B-----5:R-:W-:Y:S01]  /*99e0*/  HMMA.16816.F32 R60, R12, R16, R60 ;  /* 0x000000100c3c723c */ /* 0x020fe2000000183c */
[----:B------:R-:W-:Y:S02]  /*99f0*/  IMAD.MOV.U32 R170, RZ, RZ, R167 ;  /* 0x000000ffffaa7224 */ /* 0x000fe400078e00a7 */
[----:B------:R-:W-:Y:S02]  /*9a00*/  IMAD.MOV.U32 R167, RZ, RZ, R166 ;  /* 0x000000ffffa77224 */ /* 0x000fe400078e00a6 */
[----:B------:R-:W-:Y:S02]  /*9a10*/  IMAD.MOV.U32 R166, RZ, RZ, R92 ;  /* 0x000000ffffa67224 */ /* 0x000fe400078e005c */
[----:B------:R2:W4:Y:S01]  /*9a20*/  MUFU.EX2 R92, R0 ;  /* 0x00000000005c7308 */ /* 0x0005220000000800 */
[----:B------:R-:W-:Y:S02]  /*9a30*/  IMAD.MOV.U32 R183, RZ, RZ, R177 ;  /* 0x000000ffffb77224 */ /* 0x000fe400078e00b1 */
[----:B------:R-:W-:-:S02]  /*9a40*/  IMAD.MOV.U32 R186, RZ, RZ, R166 ;  /* 0x000000ffffba7224 */ /* 0x000fc400078e00a6 */
[----:B------:R-:W-:Y:S02]  /*9a50*/  IMAD.MOV.U32 R166, RZ, RZ, R2 ;  /* 0x000000ffffa67224 */ /* 0x000fe400078e0002 */
[----:B------:R-:W-:Y:S02]  /*9a60*/  FADD.FTZ R2, R207, R204 ;  /* 0x000000cccf027221 */ /* 0x000fe40000010000 */
[----:B------:R-:W-:Y:S02]  /*9a70*/  IMAD.MOV.U32 R179, RZ, RZ, R167 ;  /* 0x000000ffffb37224 */ /* 0x000fe400078e00a7 */
[----:B------:R-:W-:-:S04]  /*9a80*/  FADD.FTZ R2, R209, R2 ;  /* 0x00000002d1027221 */ /* 0x000fc80000010000 */
[----:B------:R-:W-:Y:S02]  /*9a90*/  FADD.FTZ R2, R238, R2 ;  /* 0x00000002ee027221 */ /* 0x000fe40000010000 */
[----:B--2---:R-:W-:Y:S02]  /*9aa0*/  FFMA.FTZ R0, R165, c[0x0][0x23c], -R7 ;  /* 0x00008f00a5007a23 */ /* 0x004fe40000010807 */
        /* <DEDUP_REMOVED lines=9> */
[----:B------:R2:W-:Y:S01]  /*9b40*/  MUFU.EX2 R90, R0 ;  /* 0x00000000005a7308 */ /* 0x0005e20000000800 */
[----:B------:R-:W-:-:S02]  /*9b50*/  FADD.FTZ R2, R202, R2 ;  /* 0x00000002ca027221 */ /* 0x000fc40000010000 */
[----:B------:R-:W-:Y:S02]  /*9b60*/  IMAD.MOV.U32 R167, RZ, RZ, R153 ;  /* 0x000000ffffa77224 */ /* 0x000fe400078e0099 */
[----:B------:R-:W-:Y:S02]  /*9b70*/  IMAD.MOV.U32 R153, RZ, RZ, R87 ;  /* 0x000000ffff997224 */ /* 0x000fe400078e0057 */
[----:B------:R-:W-:Y:S01]  /*9b80*/  FADD.FTZ R2, R200, R2 ;  /* 0x00000002c8027221 */ /* 0x000fe20000010000 */
[----:B------:R5:W-:Y:S01]  /*9b90*/  MUFU.EX2 R87, R4 ;  /* 0x0000000400577308 */ /* 0x000be20000000800 */
[----:B------:R-:W-:Y:S02]  /*9ba0*/  IMAD.MOV.U32 R185, RZ, RZ, R165 ;  /* 0x000000ffffb97224 */ /* 0x000fe400078e00a5 */
[----:B------:R-:W-:Y:S02]  /*9bb0*/  IMAD.MOV.U32 R181, RZ, RZ, R82 ;  /* 0x000000ffffb57224 */ /* 0x000fe400078e0052 */
[----:B------:R-:W-:-:S02]  /*9bc0*/  FADD.FTZ R2, R205, R2 ;  /* 0x00000002cd027221 */ /* 0x000fc40000010000 */
[----:B------:R-:W-:Y:S02]  /*9bd0*/  IMAD.MOV.U32 R165, RZ, RZ, R164 ;  /* 0x000000ffffa57224 */ /* 0x000fe400078e00a4 */
[----:B--2---:R-:W-:Y:S02]  /*9be0*/  FFMA.FTZ R0, R89, c[0x0][0x23c], -R7 ;  /* 0x00008f0059007a23 */ /* 0x004fe40000010807 */
[----:B------:R-:W-:Y:S02]  /*9bf0*/  FADD.FTZ R2, R208, R2 ;  /* 0x00000002d0027221 */ /* 0x000fe40000010000 */
[----:B------:R2:W1:Y:S01]  /*9c00*/  MUFU.EX2 R89, R0 ;  /* 0x0000000000597308 */ /* 0x0004620000000800 */
[----:B------:R-:W-:Y:S02]  /*9c10*/  IMAD.MOV.U32 R177, RZ, RZ, R80 ;  /* 0x000000ffffb17224 */ /* 0x000fe400078e0050 */
[----:B-----5:R-:W-:Y:S02]  /*9c20*/  FFMA.FTZ R4, R183, c[0x0][0x23c], -R8 ;  /* 0x00008f00b7047a23 */ /* 0x020fe40000010808 */
[----:B------:R-:W-:-:S02]  /*9c30*/  IMAD.MOV.U32 R183, RZ, RZ, R186 ;  /* 0x000000ffffb77224 */ /* 0x000fc400078e00ba */
[----:B------:R-:W-:Y:S02]  /*9c40*/  IMAD.MOV.U32 R186, RZ, RZ, R86 ;  /* 0x000000ffffba7224 */ /* 0x000fe400078e0056 */
[----:B------:R5:W-:Y:S01]  /*9c50*/  MUFU.EX2 R86, R4 ;  /* 0x0000000400567308 */ /* 0x000be20000000800 */
[----:B------:R-:W-:Y:S02]  /*9c60*/  IMAD.MOV.U32 R164, RZ, RZ, R83 ;  /* 0x000000ffffa47224 */ /* 0x000fe400078e0053 */
[----:B--2---:R-:W-:Y:S02]  /*9c70*/  FFMA.FTZ R0, R180, c[0x0][0x23c], -R8 ;  /* 0x00008f00b4007a23 */ /* 0x004fe40000010808 */
[----:B------:R-:W-:-:S03]  /*9c80*/  IMAD.MOV.U32 R180, RZ, RZ, R170 ;  /* 0x000000ffffb47224 */ /* 0x000fc600078e00aa */
[----:B------:R2:W1:Y:S01]  /*9c90*/  MUFU.EX2 R88, R0 ;  /* 0x0000000000587308 */ /* 0x0004620000000800 */
[----:B------:R-:W-:Y:S02]  /*9ca0*/  IMAD.MOV.U32 R170, RZ, RZ, R160 ;  /* 0x000000ffffaa7224 */ /* 0x000fe400078e00a0 */
[----:B------:R-:W-:Y:S02]  /*9cb0*/  IMAD.MOV.U32 R160, RZ, RZ, R81 ;  /* 0x000000ffffa07224 */ /* 0x000fe400078e0051 */
[----:B-----5:R-:W-:Y:S01]  /*9cc0*/  FFMA.FTZ R4, R185, c[0x0][0x23c], -R8 ;  /* 0x00008f00b9047a23 */ /* 0x020fe20000010808 */
[C---:B------:R-:W-:Y:S01]  /*9cd0*/  HMMA.16816.F32 R80, R12.reuse, R28, R48 ;  /* 0x0000001c0c50723c */ /* 0x040fe20000001830 */
[----:B------:R-:W-:Y:S02]  /*9ce0*/  IMAD.MOV.U32 R185, RZ, RZ, R181 ;  /* 0x000000ffffb97224 */ /* 0x000fe400078e00b5 */
[----:B------:R-:W-:Y:S02]  /*9cf0*/  IMAD.MOV.U32 R181, RZ, RZ, R85 ;  /* 0x000000ffffb57224 */ /* 0x000fe400078e0055 */
[----:B------:R-:W5:Y:S03]  /*9d00*/  MUFU.EX2 R85, R4 ;  /* 0x0000000400557308 */ /* 0x000f660000000800 */
[----:B------:R-:W-:Y:S01]  /*9d10*/  HMMA.16816.F32 R28, R12, R18, R56 ;  /* 0x000000120c1c723c */ /* 0x000fe20000001838 */
[----:B------:R-:W3:Y:S01]  /*9d20*/  LDSM.16.MT88.4 R16, [R213+0x10800] ;  /* 0x01080000d510783b */ /* 0x000ee20000004200 */
[----:B--2---:R-:W-:-:S04]  /*9d30*/  FADD.FTZ R0, R241, R211 ;  /* 0x000000d3f1007221 */ /* 0x004fc80000010000 */
[----:B------:R-:W-:Y:S01]  /*9d40*/  FADD.FTZ R0, R242, R0 ;  /* 0x00000000f2007221 */ /* 0x000fe20000010000 */
[----:B----4-:R-:W-:Y:S02]  /*9d50*/  F2FP.PACK_AB R13, R92, R91 ;  /* 0x0000005b5c0d723e */ /* 0x010fe400000000ff */
[----:B-1----:R-:W-:Y:S01]  /*9d60*/  F2FP.PACK_AB R15, R89, R90 ;  /* 0x0000005a590f723e */ /* 0x002fe200000000ff */
[----:B------:R-:W-:Y:S01]  /*9d70*/  FADD.FTZ R0, R244, R0 ;  /* 0x00000000f4007221 */ /* 0x000fe20000010000 */
[----:B------:R-:W-:Y:S02]  /*9d80*/  F2FP.PACK_AB R12, R87, R88 ;  /* 0x00000058570c723e */ /* 0x000fe400000000ff */
[----:B-----5:R-:W-:Y:S01]  /*9d90*/  F2FP.PACK_AB R14, R85, R86 ;  /* 0x00000056550e723e */ /* 0x020fe200000000ff */
[----:B------:R-:W-:-:S04]  /*9da0*/  FADD.FTZ R0, R240, R0 ;  /* 0x00000000f0007221 */ /* 0x000fc80000010000 */
[----:B------:R-:W-:Y:S02]  /*9db0*/  FADD.FTZ R0, R239, R0 ;  /* 0x00000000ef007221 */ /* 0x000fe40000010000 */
[----:B------:R-:W-:Y:S02]  /*9dc0*/  HMMA.16816.F32 R44, R12, R32, R68 ;  /* 0x000000200c2c723c */ /* 0x000fe40000001844 */
[----:B------:R-:W-:-:S04]  /*9dd0*/  FADD.FTZ R0, R243, R0 ;  /* 0x00000000f3007221 */ /* 0x000fc80000010000 */
[----:B------:R-:W-:Y:S02]  /*9de0*/  FADD.FTZ R0, R245, R0 ;  /* 0x00000000f5007221 */ /* 0x000fe40000010000 */
[C---:B------:R-:W-:Y:S02]  /*9df0*/  HMMA.16816.F32 R32, R12.reuse, R34, R64 ;  /* 0x000000220c20723c */ /* 0x040fe40000001840 */
[----:B------:R-:W-:Y:S02]  /*9e00*/  FADD.FTZ R4, R201, R0 ;  /* 0x00000000c9047221 */ /* 0x000fe40000010000 */
[----:B------:R-:W-:Y:S02]  /*9e10*/  FADD.FTZ R0, R189, R2 ;  /* 0x00000002bd007221 */ /* 0x000fe40000010000 */
[----:B------:R-:W-:Y:S02]  /*9e20*/  FFMA.FTZ R2, R183, c[0x0][0x23c], -R7 ;  /* 0x00008f00b7027a23 */ /* 0x000fe40000010807 */
[----:B------:R-:W-:Y:S01]  /*9e30*/  FADD.FTZ R4, R203, R4 ;  /* 0x00000004cb047221 */ /* 0x000fe20000010000 */
[----:B---3--:R-:W-:Y:S01]  /*9e40*/  HMMA.16816.F32 R52, R12, R24, R72 ;  /* 0x000000180c34723c */ /* 0x008fe20000001848 */
[----:B------:R-:W-:-:S02]  /*9e50*/  FADD.FTZ R9, R9, R0 ;  /* 0x0000000009097221 */ /* 0x000fc40000010000 */
[----:B------:R-:W-:Y:S02]  /*9e60*/  IMAD.MOV.U32 R183, RZ, RZ, R186 ;  /* 0x000000ffffb77224 */ /* 0x000fe400078e00ba */
[----:B------:R-:W-:Y:S02]  /*9e70*/  IMAD.MOV.U32 R186, RZ, RZ, R84 ;  /* 0x000000ffffba7224 */ /* 0x000fe400078e0054 */
[----:B------:R1:W2:Y:S01]  /*9e80*/  MUFU.EX2 R84, R2 ;  /* 0x0000000200547308 */ /* 0x0002a20000000800 */
[----:B------:R-:W-:Y:S01]  /*9e90*/  FADD.FTZ R0, R210, R4 ;  /* 0x00000004d2007221 */ /* 0x000fe20000010000 */
[----:B------:R-:W-:Y:S01]  /*9ea0*/  HMMA.16816.F32 R48, R12, R26, R40 ;  /* 0x0000001a0c30723c */ /* 0x000fe20000001828 */
[----:B------:R-:W-:Y:S01]  /*9eb0*/  FFMA.FTZ R4, R185, c[0x0][0x23c], -R7 ;  /* 0x00008f00b9047a23 */ /* 0x000fe20000010807 */
[----:B------:R-:W3:Y:S01]  /*9ec0*/  LDSM.16.MT88.4 R24, [R135+0x11000] ;  /* 0x011000008718783b */ /* 0x000ee20000004200 */
[----:B------:R-:W-:-:S03]  /*9ed0*/  FADD.FTZ R0, R206, R0 ;  /* 0x00000000ce007221 */ /* 0x000fc60000010000 */
[----:B------:R4:W-:Y:S01]  /*9ee0*/  MUFU.EX2 R68, R4 ;  /* 0x0000000400447308 */ /* 0x0009e20000000800 */
[----:B------:R-:W-:Y:S01]  /*9ef0*/  FADD.FTZ R0, R182, R0 ;  /* 0x00000000b6007221 */ /* 0x000fe20000010000 */
[C---:B------:R-:W-:Y:S03]  /*9f00*/  HMMA.16816.F32 R40, R12.reuse, R20, R80 ;  /* 0x000000140c28723c */ /* 0x040fe60000001850 */
[----:B------:R-:W-:Y:S02]  /*9f10*/  FADD.FTZ R0, R184, R0 ;  /* 0x00000000b8007221 */ /* 0x000fe40000010000 */
[----:B-1----:R-:W-:Y:S02]  /*9f20*/  FADD.FTZ R2, R191, R9 ;  /* 0x00000009bf027221 */ /* 0x002fe40000010000 */
[----:B------:R-:W-:Y:S01]  /*9f30*/  FADD.FTZ R0, R188, R0 ;  /* 0x00000000bc007221 */ /* 0x000fe20000010000 */
[----:B------:R-:W-:Y:S01]  /*9f40*/  HMMA.16816.F32 R56, R12, R22, R76 ;  /* 0x000000160c38723c */ /* 0x000fe2000000184c */
[----:B------:R-:W-:Y:S01]  /*9f50*/  FADD.FTZ R2, R190, R2 ;  /* 0x00000002be027221 */ /* 0x000fe20000010000 */
[----:B------:R-:W1:Y:S01]  /*9f60*/  LDSM.16.MT88.4 R20, [R214+0x11000] ;  /* 0x01100000d614783b */ /* 0x000e620000004200 */
        /* <DEDUP_REMOVED lines=71> */
[----:B----4-:R-:W-:-:S02]  /*a3e0*/  FFMA.FTZ R4, R181, c[0x0][0x23c], -R8 ;  /* 0x00008f00b5047a23 */ /* 0x010fc40000010808 */
[----:B------:R-:W-:Y:S02]  /*a3f0*/  FADD.FTZ R2, R11, R2 ;  /* 0x000000020b027221 */ /* 0x000fe40000010000 */
[----:B------:R4:W5:Y:S01]  /*a400*/  MUFU.EX2 R39, R4 ;  /* 0x0000000400277308 */ /* 0x0009620000000800 */
        /* <DEDUP_REMOVED lines=21> */
[----:B------:R4:W3:Y:S01]  /*a560*/  MUFU.EX2 R38, R4 ;  /* 0x0000000400267308 */ /* 0x0008e20000000800 */
[----:B------:R-:W-:Y:S02]  /*a570*/  FADD.FTZ R2, R85, R2 ;  /* 0x0000000255027221 */ /* 0x000fe40000010000 */
[----:B--2---:R-:W-:Y:S02]  /*a580*/  FADD.FTZ R0, R84, R0 ;  /* 0x0000000054007221 */ /* 0x004fe40000010000 */
[----:B-----5:R-:W-:-:S02]  /*a590*/  FADD.FTZ R2, R39, R2 ;  /* 0x0000000227027221 */ /* 0x020fc40000010000 */
[----:B------:R-:W-:Y:S02]  /*a5a0*/  FADD.FTZ R0, R68, R0 ;  /* 0x0000000044007221 */ /* 0x000fe40000010000 */
[----:B-1----:R-:W-:Y:S02]  /*a5b0*/  FADD.FTZ R2, R64, R2 ;  /* 0x0000000240027221 */ /* 0x002fe40000010000 */
[----:B------:R-:W-:-:S04]  /*a5c0*/  FADD.FTZ R0, R66, R0 ;  /* 0x0000000042007221 */ /* 0x000fc80000010000 */
[----:B------:R-:W-:Y:S02]  /*a5d0*/  FADD.FTZ R0, R65, R0 ;  /* 0x0000000041007221 */ /* 0x000fe40000010000 */
[----:B----4-:R-:W-:Y:S02]  /*a5e0*/  FFMA.FTZ R4, R177, c[0x0][0x23c], -R8 ;  /* 0x00008f00b1047a23 */ /* 0x010fe40000010808 */
[----:B------:R-:W-:Y:S02]  /*a5f0*/  IMAD.MOV.U32 R177, RZ, RZ, R170 ;  /* 0x000000ffffb17224 */ /* 0x000fe400078e00aa */
[----:B------:R-:W-:Y:S01]  /*a600*/  IMAD.MOV.U32 R170, RZ, RZ, R160 ;  /* 0x000000ffffaa7224 */ /* 0x000fe200078e00a0 */
[----:B------:R1:W2:Y:S01]  /*a610*/  MUFU.EX2 R37, R4 ;  /* 0x0000000400257308 */ /* 0x0002a20000000800 */
[----:B------:R-:W-:Y:S01]  /*a620*/  HMMA.16816.F32 R160, R12, R16, R60 ;  /* 0x000000100ca0723c */ /* 0x000fe2000000183c */
[----:B---3--:R-:W-:-:S07]  /*a630*/  FADD.FTZ R2, R38, R2 ;  /* 0x0000000226027221 */ /* 0x008fce0000010000 */
[----:B------:R-:W-:Y:S01]  /*a640*/  HMMA.16816.F32 R60, R12, R18, R28 ;  /* 0x000000120c3c723c */ /* 0x000fe2000000181c */
[----:B------:R-:W3:Y:S01]  /*a650*/  LDSM.16.MT88.4 R16, [R212+0x11000] ;  /* 0x01100000d410783b */ /* 0x000ee20000004200 */
[----:B-1----:R-:W-:-:S05]  /*a660*/  FFMA.FTZ R4, R180, c[0x0][0x23c], -R7 ;  /* 0x00008f00b4047a23 */ /* 0x002fca0000010807 */
[----:B------:R-:W-:Y:S01]  /*a670*/  F2FP.PACK_AB R13, R68, R84 ;  /* 0x00000054440d723e */ /* 0x000fe200000000ff */
[----:B--2---:R-:W-:Y:S01]  /*a680*/  FADD.FTZ R2, R37, R2 ;  /* 0x0000000225027221 */ /* 0x004fe20000010000 */
[----:B------:R-:W-:Y:S01]  /*a690*/  F2FP.PACK_AB R15, R65, R66 ;  /* 0x00000042410f723e */ /* 0x000fe200000000ff */
[----:B------:R1:W2:Y:S01]  /*a6a0*/  MUFU.EX2 R30, R4 ;  /* 0x00000004001e7308 */ /* 0x0002a20000000800 */
[----:B------:R-:W-:Y:S02]  /*a6b0*/  F2FP.PACK_AB R12, R64, R39 ;  /* 0x00000027400c723e */ /* 0x000fe400000000ff */
[----:B------:R-:W-:-:S07]  /*a6c0*/  F2FP.PACK_AB R14, R37, R38 ;  /* 0x00000026250e723e */ /* 0x000fce00000000ff */
[----:B------:R-:W-:Y:S01]  /*a6d0*/  HMMA.16816.F32 R136, R12, R24, R44 ;  /* 0x000000180c88723c */ /* 0x000fe2000000182c */
[----:B-1----:R-:W-:-:S07]  /*a6e0*/  FFMA.FTZ R4, R177, c[0x0][0x23c], -R7 ;  /* 0x00008f00b1047a23 */ /* 0x002fce0000010807 */
[----:B------:R-:W-:Y:S01]  /*a6f0*/  HMMA.16816.F32 R44, R12, R26, R32 ;  /* 0x0000001a0c2c723c */ /* 0x000fe20000001820 */
[----:B------:R-:W1:Y:S01]  /*a700*/  LDSM.16.MT88.4 R24, [R213+0x11000] ;  /* 0x01100000d518783b */ /* 0x000e620000004200 */
[----:B------:R4:W5:Y:S01]  /*a710*/  MUFU.EX2 R29, R4 ;  /* 0x00000004001d7308 */ /* 0x0009620000000800 */
[----:B--2---:R-:W-:-:S05]  /*a720*/  FADD.FTZ R0, R30, R0 ;  /* 0x000000001e007221 */ /* 0x004fca0000010000 */
[C---:B------:R-:W-:Y:S08]  /*a730*/  HMMA.16816.F32 R52, R12.reuse, R20, R52 ;  /* 0x000000140c34723c */ /* 0x040ff00000001834 */
[----:B---3--:R-:W-:Y:S01]  /*a740*/  HMMA.16816.F32 R40, R12, R16, R40 ;  /* 0x000000100c28723c */ /* 0x008fe20000001828 */
[--C-:B----4-:R-:W-:Y:S02]  /*a750*/  FFMA.FTZ R4, R170, c[0x0][0x23c], -R7.reuse ;  /* 0x00008f00aa047a23 */ /* 0x110fe40000010807 */
[----:B------:R-:W-:-:S02]  /*a760*/  FFMA.FTZ R7, R167, c[0x0][0x23c], -R7 ;  /* 0x00008f00a7077a23 */ /* 0x000fc40000010807 */
[----:B------:R2:W3:Y:S01]  /*a770*/  MUFU.EX2 R28, R4 ;  /* 0x00000004001c7308 */ /* 0x0004e20000000800 */
[----:B-----5:R-:W-:Y:S02]  /*a780*/  FADD.FTZ R0, R29, R0 ;  /* 0x000000001d007221 */ /* 0x020fe40000010000 */
[----:B------:R-:W-:Y:S01]  /*a790*/  HMMA.16816.F32 R48, R12, R22, R48 ;  /* 0x000000160c30723c */ /* 0x000fe20000001830 */
[----:B------:R-:W-:-:S04]  /*a7a0*/  IMAD.MOV.U32 R170, RZ, RZ, R153 ;  /* 0x000000ffffaa7224 */ /* 0x000fc800078e0099 */
[----:B------:R-:W4:Y:S01]  /*a7b0*/  MUFU.EX2 R21, R7 ;  /* 0x0000000700157308 */ /* 0x000f220000000800 */
[----:B------:R-:W-:Y:S02]  /*a7c0*/  ISETP.GT.AND P4, PT, R170, R252, PT ;  /* 0x000000fcaa00720c */ /* 0x000fe40003f84270 */
[----:B------:R-:W-:Y:S01]  /*a7d0*/  HMMA.16816.F32 R32, R12, R18, R56 ;  /* 0x000000120c20723c */ /* 0x000fe20000001838 */
[----:B--2---:R-:W-:Y:S02]  /*a7e0*/  FFMA.FTZ R4, R166, c[0x0][0x23c], -R8 ;  /* 0x00008f00a6047a23 */ /* 0x004fe40000010808 */
        /* <DEDUP_REMOVED lines=16> */
[----:B------:R-:W2:Y:S01]  /*a8f0*/  MUFU.EX2 R4, R4 ;  /* 0x0000000400047308 */ /* 0x000ea20000000800 */
[----:B------:R-:W3:Y:S01]  /*a900*/  LDSM.16.MT88.4 R8, [R213+0x11800] ;  /* 0x01180000d508783b */ /* 0x000ee20000004200 */
[C---:B--2---:R-:W-:Y:S01]  /*a910*/  F2FP.PACK_AB R166, R4.reuse, R7 ;  /* 0x0000000704a6723e */ /* 0x044fe200000000ff */
[----:B------:R-:W-:Y:S02]  /*a920*/  FADD.FTZ R7, R21, R0 ;  /* 0x0000000015077221 */ /* 0x000fe40000010000 */
[----:B------:R-:W-:-:S04]  /*a930*/  FADD.FTZ R0, R4, R2 ;  /* 0x0000000204007221 */ /* 0x000fc80000010000 */
[C---:B------:R-:W-:Y:S01]  /*a940*/  HMMA.16816.F32 R136, R164.reuse, R140, R136 ;  /* 0x0000008ca488723c */ /* 0x040fe20000001888 */
[----:B------:R2:W-:Y:S04]  /*a950*/  STL [R1+0x1c], R0 ;  /* 0x00001c0001007387 */ /* 0x0005e80000100800 */
[----:B------:R2:W-:Y:S03]  /*a960*/  STL [R1+0x20], R7 ;  /* 0x0000200701007387 */ /* 0x0005e60000100800 */
[C---:B------:R-:W-:Y:S08]  /*a970*/  HMMA.16816.F32 R144, R164.reuse, R148, R52 ;  /* 0x00000094a490723c */ /* 0x040ff00000001834 */
[C---:B-1----:R-:W-:Y:S08]  /*a980*/  HMMA.16816.F32 R152, R164.reuse, R156, R40 ;  /* 0x0000009ca498723c */ /* 0x042ff00000001828 */
[C---:B------:R-:W-:Y:S08]  /*a990*/  HMMA.16816.F32 R140, R164.reuse, R142, R44 ;  /* 0x0000008ea48c723c */ /* 0x040ff0000000182c */
[C---:B------:R-:W-:Y:S08]  /*a9a0*/  HMMA.16816.F32 R148, R164.reuse, R150, R48 ;  /* 0x00000096a494723c */ /* 0x040ff00000001830 */
[C---:B------:R-:W-:Y:S08]  /*a9b0*/  HMMA.16816.F32 R156, R164.reuse, R158, R32 ;  /* 0x0000009ea49c723c */ /* 0x040ff00000001820 */
[C---:B---3--:R-:W-:Y:S08]  /*a9c0*/  HMMA.16816.F32 R160, R164.reuse, R8, R160 ;  /* 0x00000008a4a0723c */ /* 0x048ff000000018a0 */
[----:B------:R-:W-:Y:S01]  /*a9d0*/  HMMA.16816.F32 R164, R164, R10, R12 ;  /* 0x0000000aa4a4723c */ /* 0x000fe2000000180c */
[----:B------:R-:W-:Y:S07]  /*a9e0*/  @!UPT UIADD3 URZ, URZ, URZ, URZ ;  /* 0x0000003f3f3ff290 */ /* 0x000fee000fffe03f */
[----:B------:R-:W-:Y:S11]  /*a9f0*/  @!P4 BRA `(.L_x_3452) ;  /* 0x000085b00000c947 */ /* 0x000ff60003800000 */
[----:B--2---:R-:W2:Y:S01]  /*aa00*/  LDL.LU R170, [R1+0x30] ;  /* 0x0000300001aa7983 */ /* 0x004ea20000300800 */
[----:B------:R-:W-:-:S04]  /*aa10*/  DEPBAR.LE SB0, 0x0 ;  /* 0x000080000000791a */ /* 0x000fc80000000000 */
[----:B------:R-:W-:Y:S01]  /*aa20*/  BAR.SYNC.DEFER_BLOCKING 0x0 ;  /* 0x0000000000007b1d */ /* 0x000fe20000010000 */
[----:B--2---:R-:W-:-:S05]  /*aa30*/  IADD3 R38, R170, -0x2, RZ ;  /* 0xfffffffeaa267810 */ /* 0x004fca0007ffe0ff */
[----:B------:R1:W-:Y:S01]  /*aa40*/  STL [R1+0x8], R38 ;  /* 0x0000082601007387 */ /* 0x0003e20000100800 */
        /* <DEDUP_REMOVED lines=61> */
.L_x_3453:
[----:B------:R-:W-:-:S05]  /*ae20*/  IMAD.MOV.U32 R0, RZ, RZ, c[0x0][0x1a0] ;  /* 0x00006800ff007624 */ /* 0x000fca00078e00ff */
[----:B------:R-:W-:-:S04]  /*ae30*/  LEA R0, -R0, RZ, 0x8 ;  /* 0x000000ff00007211 */ /* 0x000fc800078e41ff */
[----:B------:R-:W-:Y:S02]  /*ae40*/  SHF.R.S32.HI R2, RZ, 0x1f, R0 ;  /* 0x0000001fff027819 */ /* 0x000fe40000011400 */
.L_x_3454:
[----:B------:R-:W2:Y:S01]  /*ae50*/  LDL.LU R7, [R1+0xc] ;  /* 0x00000c0001077983 */ /* 0x000ea20000300800 */
[----:B------:R-:W-:-:S03]  /*ae60*/  ULDC.64 UR4, c[0x0][0x1a0] ;  /* 0x0000680000047ab9 */ /* 0x000fc60000000a00 */
[----:B------:R-:W3:Y:S01]  /*ae70*/  LDL.LU R4, [R1+0x10] ;  /* 0x0000100001047983 */ /* 0x000ee20000300800 */
[----:B------:R-:W-:Y:S02]  /*ae80*/  USHF.L.U32 UR7, UR4, 0x5, URZ ;  /* 0x0000000504077899 */ /* 0x000fe4000800063f */
[----:B------:R-:W-:Y:S01]  /*ae90*/  UMOV UR6, 0x5 ;  /* 0x0000000500067882 */ /* 0x000fe20000000000 */
[----:B------:R-:W-:Y:S01]  /*aea0*/  STL [R1+0x4c], R137 ;  /* 0x00004c8901007387 */ /* 0x000fe20000100800 */
[----:B------:R-:W-:-:S03]  /*aeb0*/  USHF.L.U64.HI UR5, UR4, UR6, UR5 ;  /* 0x0000000604057299 */ /* 0x000fc60008010205 */
[----:B------:R-:W-:Y:S04]  /*aec0*/  STL [R1+0x48], R136 ;  /* 0x0000488801007387 */ /* 0x000fe80000100800 */
[----:B------:R-:W-:Y:S04]  /*aed0*/  STL [R1+0x44], R135 ;  /* 0x0000448701007387 */ /* 0x000fe80000100800 */
[----:B------:R-:W-:Y:S04]  /*aee0*/  STL [R1+0x40], R129 ;  /* 0x0000408101007387 */ /* 0x000fe80000100800 */
[----:B------:R-:W-:Y:S04]  /*aef0*/  STL [R1+0x3c], R128 ;  /* 0x00003c8001007387 */ /* 0x000fe80000100800 */
[----:B------:R-:W-:Y:S04]  /*af00*/  STL [R1+0x38], R36 ;  /* 0x0000382401007387 */ /* 0x000fe80000100800 */
[----:B------:R-:W-:Y:S01]  /*af10*/  STL [R1+0x34], R3 ;  /* 0x0000340301007387 */ /* 0x000fe20000100800 */
        /* <DEDUP_REMOVED lines=56> */
[----:B--2---:R-:W-:Y:S04]  /*b2a0*/  LDSM.16.M88.4 R20, [R134+0x2000] ;  /* 0x002000008614783b */ /* 0x004fe80000000200 */
[----:B------:R-:W-:Y:S04]  /*b2b0*/  LDSM.16.M88.4 R48, [R134+0x3800] ;  /* 0x003800008630783b */ /* 0x000fe80000000200 */
[----:B-1----:R-:W1:Y:S04]  /*b2c0*/  LDSM.16.M88.4 R8, [R218] ;  /* 0x00000000da08783b */ /* 0x002e680000000200 */
[----:B------:R-:W2:Y:S04]  /*b2d0*/  LDSM.16.M88.4 R44, [R134+0x4000] ;  /* 0x00400000862c783b */ /* 0x000ea80000000200 */
[----:B------:R-:W-:Y:S04]  /*b2e0*/  LDSM.16.M88.4 R56, [R134+0x4800] ;  /* 0x004800008638783b */ /* 0x000fe80000000200 */
[----:B---3--:R-:W-:Y:S04]  /*b2f0*/  LDSM.16.M88.4 R16, [R134+0x2800] ;  /* 0x002800008610783b */ /* 0x008fe80000000200 */
        /* <DEDUP_REMOVED lines=20> */
[----:B------:R-:W2:Y:S07]  /*b440*/  LDSM.16.M88.4 R44, [R134+0x9800] ;  /* 0x00980000862c783b */ /* 0x000eae0000000200 */
[C---:B-1----:R-:W-:Y:S08]  /*b450*/  HMMA.16816.F32 R200, R8.reuse, R12, RZ ;  /* 0x0000000c08c8723c */ /* 0x042ff000000018ff */
[C---:B------:R-:W-:Y:S08]  /*b460*/  HMMA.16816.F32 R204, R8.reuse, R14, RZ ;  /* 0x0000000e08cc723c */ /* 0x040ff000000018ff */
[C---:B---3--:R-:W-:Y:S08]  /*b470*/  HMMA.16816.F32 R192, R8.reuse, R20, RZ ;  /* 0x0000001408c0723c */ /* 0x048ff000000018ff */
[C---:B------:R-:W-:Y:S08]  /*b480*/  HMMA.16816.F32 R196, R8.reuse, R22, RZ ;  /* 0x0000001608c4723c */ /* 0x040ff000000018ff */
[C---:B----4-:R-:W-:Y:S08]  /*b490*/  HMMA.16816.F32 R12, R8.reuse, R50, RZ ;  /* 0x00000032080c723c */ /* 0x050ff000000018ff */
[C---:B--2---:R-:W-:Y:S08]  /*b4a0*/  HMMA.16816.F32 R20, R8.reuse, R44, RZ ;  /* 0x0000002c0814723c */ /* 0x044ff000000018ff */
[C---:B------:R-:W-:Y:S08]  /*b4b0*/  HMMA.16816.F32 R80, R8.reuse, R16, RZ ;  /* 0x000000100850723c */ /* 0x040ff000000018ff */
[----:B------:R-:W-:Y:S01]  /*b4c0*/  HMMA.16816.F32 R84, R8, R18, RZ ;  /* 0x000000120854723c */ /* 0x000fe200000018ff */
[----:B------:R-:W1:Y:S01]  /*b4d0*/  LDSM.16.M88.4 R16, [R221] ;  /* 0x00000000dd10783b */ /* 0x000e620000000200 */
[----:B------:R-:W-:-:S02]  /*b4e0*/  IMAD.MOV.U32 R37, RZ, RZ, R15 ;  /* 0x000000ffff257224 */ /* 0x000fc400078e000f */
[----:B------:R-:W-:Y:S02]  /*b4f0*/  IMAD.MOV.U32 R36, RZ, RZ, R12 ;  /* 0x000000ffff247224 */ /* 0x000fe400078e000c */
[----:B------:R-:W-:Y:S02]  /*b500*/  IMAD.MOV.U32 R7, RZ, RZ, R13 ;  /* 0x000000ffff077224 */ /* 0x000fe400078e000d */
[----:B------:R-:W-:Y:S01]  /*b510*/  IMAD.MOV.U32 R4, RZ, RZ, R14 ;  /* 0x000000ffff047224 */ /* 0x000fe200078e000e */
[----:B------:R-:W-:Y:S01]  /*b520*/  HMMA.16816.F32 R128, R8, R48, RZ ;  /* 0x000000300880723c */ /* 0x000fe200000018ff */
[----:B------:R-:W-:Y:S01]  /*b530*/  IMAD.MOV.U32 R15, RZ, RZ, R21 ;  /* 0x000000ffff0f7224 */ /* 0x000fe200078e0015 */
[----:B------:R-:W-:Y:S01]  /*b540*/  LDSM.16.M88.4 R48, [R215] ;  /* 0x00000000d730783b */ /* 0x000fe20000000200 */
[----:B------:R-:W-:Y:S02]  /*b550*/  IMAD.MOV.U32 R14, RZ, RZ, R23 ;  /* 0x000000ffff0e7224 */ /* 0x000fe400078e0017 */
[----:B------:R-:W-:-:S02]  /*b560*/  IMAD.MOV.U32 R13, RZ, RZ, R20 ;  /* 0x000000ffff0d7224 */ /* 0x000fc400078e0014 */
[----:B------:R-:W-:Y:S01]  /*b570*/  IMAD.MOV.U32 R12, RZ, RZ, R22 ;  /* 0x000000ffff0c7224 */ /* 0x000fe200078e0016 */
        /* <DEDUP_REMOVED lines=9> */
[----:B------:R-:W-:Y:S01]  /*b610*/  HMMA.16816.F32 R124, R8, R42, RZ ;  /* 0x0000002a087c723c */ /* 0x000fe200000018ff */
[----:B------:R-:W-:Y:S01]  /*b620*/  IMAD.MOV.U32 R132, RZ, RZ, R23 ;  /* 0x000000ffff847224 */ /* 0x000fe200078e0017 */
[----:B------:R-:W-:Y:S01]  /*b630*/  LDSM.16.M88.4 R40, [R217] ;  /* 0x00000000d928783b */ /* 0x000fe20000000200 */
[----:B------:R-:W-:-:S05]  /*b640*/  IMAD.MOV.U32 R131, RZ, RZ, R20 ;  /* 0x000000ffff837224 */ /* 0x000fca00078e0014 */
        /* <DEDUP_REMOVED lines=8> */
[----:B------:R-:W2:Y:S07]  /*b6d0*/  LDSM.16.M88.4 R24, [R216+0x3800] ;  /* 0x00380000d818783b */ /* 0x000eae0000000200 */
[C---:B------:R-:W-:Y:S08]  /*b6e0*/  HMMA.16816.F32 R208, R8.reuse, R64, RZ ;  /* 0x0000004008d0723c */ /* 0x040ff000000018ff */
[C---:B------:R-:W-:Y:S08]  /*b6f0*/  HMMA.16816.F32 R240, R8.reuse, R66, RZ ;  /* 0x0000004208f0723c */ /* 0x040ff000000018ff */
[C---:B------:R-:W-:Y:S08]  /*b700*/  HMMA.16816.F32 R244, R8.reuse, R52, RZ ;  /* 0x0000003408f4723c */ /* 0x040ff000000018ff */
[----:B------:R-:W-:Y:S07]  /*b710*/  HMMA.16816.F32 R248, R8, R54, RZ ;  /* 0x0000003608f8723c */ /* 0x000fee00000018ff */
[----:B------:R-:W-:Y:S01]  /*b720*/  IMAD.MOV.U32 R9, RZ, RZ, R22 ;  /* 0x000000ffff097224 */ /* 0x000fe200078e0016 */
[----:B-1----:R-:W-:Y:S01]  /*b730*/  HMMA.16816.F32 R56, R16, R68, R80 ;  /* 0x000000441038723c */ /* 0x002fe20000001850 */
[----:B------:R-:W-:-:S06]  /*b740*/  IMAD.MOV.U32 R8, RZ, RZ, R21 ;  /* 0x000000ffff087224 */ /* 0x000fcc00078e0015 */
[----:B------:R-:W-:Y:S01]  /*b750*/  IMAD.MOV.U32 R82, RZ, RZ, R14 ;  /* 0x000000ffff527224 */ /* 0x000fe200078e000e */
[----:B------:R-:W-:Y:S01]  /*b760*/  HMMA.16816.F32 R20, R16, R60, R72 ;  /* 0x0000003c1014723c */ /* 0x000fe20000001848 */
[----:B------:R-:W-:Y:S02]  /*b770*/  IMAD.MOV.U32 R83, RZ, RZ, R13 ;  /* 0x000000ffff537224 */ /* 0x000fe400078e000d */
[----:B------:R-:W-:-:S04]  /*b780*/  IMAD.MOV.U32 R81, RZ, RZ, R12 ;  /* 0x000000ffff517224 */ /* 0x000fc800078e000c */
[----:B------:R-:W-:Y:S01]  /*b790*/  IMAD.MOV.U32 R73, RZ, RZ, R15 ;  /* 0x000000ffff497224 */ /* 0x000fe200078e000f */
[C---:B------:R-:W-:Y:S01]  /*b7a0*/  HMMA.16816.F32 R52, R16.reuse, R62, R76 ;  /* 0x0000003e1034723c */ /* 0x040fe2000000184c */
[----:B------:R-:W1:Y:S01]  /*b7b0*/  LDSM.16.M88.4 R12, [R219] ;  /* 0x00000000db0c783b */ /* 0x000e620000000200 */
[----:B------:R-:W-:Y:S02]  /*b7c0*/  IMAD.MOV.U32 R75, RZ, RZ, R9 ;  /* 0x000000ffff4b7224 */ /* 0x000fe400078e0009 */
[----:B------:R-:W-:Y:S02]  /*b7d0*/  IMAD.MOV.U32 R74, RZ, RZ, R8 ;  /* 0x000000ffff4a7224 */ /* 0x000fe400078e0008 */
[----:B------:R-:W3:Y:S01]  /*b7e0*/  LDSM.16.M88.4 R8, [R220] ;  /* 0x00000000dc08783b */ /* 0x000ee20000000200 */
[----:B------:R-:W-:Y:S01]  /*b7f0*/  IMAD.MOV.U32 R79, RZ, RZ, R0 ;  /* 0x000000ffff4f7224 */ /* 0x000fe200078e0000 */
[----:B--2---:R-:W-:Y:S01]  /*b800*/  HMMA.16816.F32 R104, R16, R24, R104 ;  /* 0x000000181068723c */ /* 0x004fe20000001868 */
[----:B------:R-:W-:-:S02]  /*b810*/  IMAD.MOV.U32 R78, RZ, RZ, R2 ;  /* 0x000000ffff4e7224 */ /* 0x000fc400078e0002 */
[----:B------:R-:W-:-:S05]  /*b820*/  IMAD.MOV.U32 R76, RZ, RZ, R36 ;  /* 0x000000ffff4c7224 */ /* 0x000fca00078e0024 */
[C---:B------:R-:W-:Y:S01]  /*b830*/  HMMA.16816.F32 R92, R16.reuse, R26, R92 ;  /* 0x0000001a105c723c */ /* 0x040fe2000000185c */
[----:B------:R-:W2:Y:S07]  /*b840*/  LDSM.16.M88.4 R24, [R216+0x5000] ;  /* 0x00500000d818783b */ /* 0x000eae0000000200 */
[C---:B------:R-:W-:Y:S08]  /*b850*/  HMMA.16816.F32 R60, R16.reuse, R28, R96 ;  /* 0x0000001c103c723c */ /* 0x040ff00000001860 */
[C---:B------:R-:W-:Y:S01]  /*b860*/  HMMA.16816.F32 R64, R16.reuse, R30, R100 ;  /* 0x0000001e1040723c */ /* 0x040fe20000001864 */
[----:B------:R-:W4:Y:S06]  /*b870*/  LDSM.16.M88.4 R28, [R236] ;  /* 0x00000000ec1c783b */ /* 0x000f2c0000000200 */
[----:B------:R-:W-:Y:S01]  /*b880*/  IMAD.MOV.U32 R103, RZ, RZ, R38 ;  /* 0x000000ffff677224 */ /* 0x000fe200078e0026 */
[----:B------:R-:W-:Y:S01]  /*b890*/  HMMA.16816.F32 R88, R16, R32, R88 ;  /* 0x000000201058723c */ /* 0x000fe20000001858 */
[----:B------:R-:W-:-:S07]  /*b8a0*/  IMAD.MOV.U32 R102, RZ, RZ, R252 ;  /* 0x000000ffff667224 */ /* 0x000fce00078e00fc */
[----:B-1----:R-:W-:Y:S08]  /*b8b0*/  HMMA.16816.F32 R20, R12, R40, R20 ;  /* 0x000000280c14723c */ /* 0x002ff00000001814 */
[----:B------:R-:W-:Y:S08]  /*b8c0*/  HMMA.16816.F32 R108, R16, R34, R108 ;  /* 0x00000022106c723c */ /* 0x000ff0000000186c */
[----:B------:R-:W-:Y:S01]  /*b8d0*/  HMMA.16816.F32 R32, R12, R42, R52 ;  /* 0x0000002a0c20723c */ /* 0x000fe20000001834 */
[----:B------:R-:W1:Y:S04]  /*b8e0*/  LDSM.16.M88.4 R52, [R216+0x5800] ;  /* 0x00580000d834783b */ /* 0x000e680000000200 */
[----:B------:R-:W1:Y:S03]  /*b8f0*/  LDSM.16.M88.4 R40, [R215+0x800] ;  /* 0x00080000d728783b */ /* 0x000e660000000200 */
[----:B---3--:R-:W-:Y:S08]  /*b900*/  HMMA.16816.F32 R20, R8, R48, R20 ;  /* 0x000000300814723c */ /* 0x008ff00000001814 */
[C---:B------:R-:W-:Y:S07]  /*b910*/  HMMA.16816.F32 R68, R16.reuse, R70, R84 ;  /* 0x000000461044723c */ /* 0x040fee0000001854 */
[----:B------:R-:W-:Y:S01]  /*b920*/  IMAD.MOV.U32 R87, RZ, RZ, R37 ;  /* 0x000000ffff577224 */ /* 0x000fe200078e0025 */
[----:B------:R-:W-:Y:S01]  /*b930*/  HMMA.16816.F32 R112, R16, R44, R112 ;  /* 0x0000002c1070723c */ /* 0x000fe20000001870 */
[----:B------:R-:W-:-:S02]  /*b940*/  IMAD.MOV.U32 R85, RZ, RZ, R7 ;  /* 0x000000ffff557224 */ /* 0x000fc400078e0007 */
[----:B------:R-:W-:-:S05]  /*b950*/  IMAD.MOV.U32 R86, RZ, RZ, R4 ;  /* 0x000000ffff567224 */ /* 0x000fca00078e0004 */
[----:B------:R-:W-:Y:S01]  /*b960*/  HMMA.16816.F32 R116, R16, R46, R116 ;  /* 0x0000002e1074723c */ /* 0x000fe20000001874 */
[----:B------:R-:W3:Y:S01]  /*b970*/  LDSM.16.M88.4 R44, [R235] ;  /* 0x00000000eb2c783b */ /* 0x000ee20000000200 */
[----:B------:R-:W-:-:S04]  /*b980*/  FMUL.FTZ R0, R20, c[0x0][0x2ec] ;  /* 0x0000bb0014007a20 */ /* 0x000fc80000410000 */
[----:B------:R1:W-:Y:S02]  /*b990*/  MUFU.TANH R39, R0 ;  /* 0x0000000000277308 */ /* 0x0003e40000002400 */
[C---:B--2---:R-:W-:Y:S08]  /*b9a0*/  HMMA.16816.F32 R120, R16.reuse, R24, R120 ;  /* 0x000000181078723c */ /* 0x044ff00000001878 */
[----:B------:R-:W-:Y:S01]  /*b9b0*/  HMMA.16816.F32 R124, R16, R26, R124 ;  /* 0x0000001a107c723c */ /* 0x000fe2000000187c */
[----:B-1----:R-:W-:-:S07]  /*b9c0*/  FMUL.FTZ R0, R21, c[0x0][0x2ec] ;  /* 0x0000bb0015007a20 */ /* 0x002fce0000410000 */
[----:B----4-:R-:W-:Y:S01]  /*b9d0*/  HMMA.16816.F32 R24, R12, R28, R56 ;  /* 0x0000001c0c18723c */ /* 0x010fe20000001838 */
[----:B------:R-:W-:Y:S01]  /*b9e0*/  LDSM.16.M88.4 R56, [R216+0x6800] ;  /* 0x00680000d838783b */ /* 0x000fe20000000200 */
[----:B------:R1:W-:Y:S06]  /*b9f0*/  MUFU.TANH R38, R0 ;  /* 0x0000000000267308 */ /* 0x0003ec0000002400 */
[----:B------:R-:W-:Y:S01]  /*ba00*/  HMMA.16816.F32 R32, R8, R50, R32 ;  /* 0x000000320820723c */ /* 0x000fe20000001820 */
[----:B------:R-:W2:Y:S07]  /*ba10*/  LDSM.16.M88.4 R48, [R216+0x6000] ;  /* 0x00600000d830783b */ /* 0x000eae0000000200 */
[----:B------:R-:W-:Y:S01]  /*ba20*/  HMMA.16816.F32 R28, R12, R30, R68 ;  /* 0x0000001e0c1c723c */ /* 0x000fe20000001844 */
[----:B-1----:R-:W-:-:S04]  /*ba30*/  FMUL.FTZ R0, R22, c[0x0][0x2ec] ;  /* 0x0000bb0016007a20 */ /* 0x002fc80000410000 */
[----:B------:R1:W-:Y:S03]  /*ba40*/  MUFU.TANH R77, R0 ;  /* 0x00000000004d7308 */ /* 0x0003e60000002400 */
[C---:B------:R-:W-:Y:S08]  /*ba50*/  HMMA.16816.F32 R168, R16.reuse, R52, R168 ;  /* 0x0000003410a8723c */ /* 0x040ff000000018a8 */
[----:B------:R-:W-:Y:S01]  /*ba60*/  HMMA.16816.F32 R172, R16, R54, R172 ;  /* 0x0000003610ac723c */ /* 0x000fe200000018ac */
[----:B------:R-:W4:Y:S01]  /*ba70*/  LDSM.16.M88.4 R52, [R215+0x1000] ;  /* 0x00100000d734783b */ /* 0x000f220000000200 */
[----:B-1----:R-:W-:-:S06]  /*ba80*/  FMUL.FTZ R0, R23, c[0x0][0x2ec] ;  /* 0x0000bb0017007a20 */ /* 0x002fcc0000410000 */
[----:B------:R-:W-:Y:S01]  /*ba90*/  HMMA.16816.F32 R20, R8, R40, R24 ;  /* 0x000000280814723c */ /* 0x000fe20000001818 */
[----:B------:R1:W-:Y:S07]  /*baa0*/  MUFU.TANH R101, R0 ;  /* 0x0000000000657308 */ /* 0x0003ee0000002400 */
[----:B---3--:R-:W-:Y:S01]  /*bab0*/  HMMA.16816.F32 R24, R12, R44, R60 ;  /* 0x0000002c0c18723c */ /* 0x008fe2000000183c */
[----:B------:R-:W-:Y:S07]  /*bac0*/  LDSM.16.M88.4 R60, [R216+0x7000] ;  /* 0x00700000d83c783b */ /* 0x000fee0000000200 */
[----:B------:R-:W-:Y:S01]  /*bad0*/  HMMA.16816.F32 R28, R8, R42, R28 ;  /* 0x0000002a081c723c */ /* 0x000fe2000000181c */
[----:B------:R-:W3:Y:S01]  /*bae0*/  LDSM.16.M88.4 R40, [R234] ;  /* 0x00000000ea28783b */ /* 0x000ee20000000200 */
[----:B-1----:R-:W-:-:S04]  /*baf0*/  FMUL.FTZ R0, R32, c[0x0][0x2ec] ;  /* 0x0000bb0020007a20 */ /* 0x002fc80000410000 */
[----:B------:R1:W-:Y:S02]  /*bb00*/  MUFU.TANH R2, R0 ;  /* 0x0000000000027308 */ /* 0x0003e40000002400 */
[C---:B--2---:R-:W-:Y:S08]  /*bb10*/  HMMA.16816.F32 R176, R16.reuse, R48, R176 ;  /* 0x0000003010b0723c */ /* 0x044ff000000018b0 */
[----:B------:R-:W-:Y:S01]  /*bb20*/  HMMA.16816.F32 R180, R16, R50, R180 ;  /* 0x0000003210b4723c */ /* 0x000fe200000018b4 */
[----:B------:R-:W-:Y:S01]  /*bb30*/  LDSM.16.M88.4 R48, [R215+0x1800] ;  /* 0x00180000d730783b */ /* 0x000fe20000000200 */
[----:B-1----:R-:W-:-:S06]  /*bb40*/  FMUL.FTZ R0, R33, c[0x0][0x2ec] ;  /* 0x0000bb0021007a20 */ /* 0x002fcc0000410000 */
[----:B------:R-:W-:Y:S01]  /*bb50*/  HMMA.16816.F32 R68, R16, R58, R188 ;  /* 0x0000003a1044723c */ /* 0x000fe200000018bc */
[----:B------:R1:W-:Y:S06]  /*bb60*/  MUFU.TANH R84, R0 ;  /* 0x0000000000547308 */ /* 0x0003ec0000002400 */
[----:B------:R-:W-:Y:S02]  /*bb70*/  IMAD.MOV.U32 R188, RZ, RZ, R103 ;  /* 0x000000ffffbc7224 */ /* 0x000fe400078e0067 */
[----:B------:R-:W-:Y:S02]  /*bb80*/  IMAD.MOV.U32 R103, RZ, RZ, R82 ;  /* 0x000000ffff677224 */ /* 0x000fe400078e0052 */
[----:B-1----:R-:W-:-:S04]  /*bb90*/  FMUL.FTZ R0, R34, c[0x0][0x2ec] ;  /* 0x0000bb0022007a20 */ /* 0x002fc80000410000 */
[----:B------:R1:W-:Y:S02]  /*bba0*/  MUFU.TANH R37, R0 ;  /* 0x0000000000257308 */ /* 0x0003e40000002400 */
[----:B-1----:R-:W-:Y:S02]  /*bbb0*/  FMUL.FTZ R0, R35, c[0x0][0x2ec] ;  /* 0x0000bb0023007a20 */ /* 0x002fe40000410000 */
[----:B------:R-:W-:Y:S01]  /*bbc0*/  HMMA.16816.F32 R32, R12, R46, R64 ;  /* 0x0000002e0c20723c */ /* 0x000fe20000001840 */
[----:B------:R-:W1:Y:S03]  /*bbd0*/  LDSM.16.M88.4 R44, [R233] ;  /* 0x00000000e92c783b */ /* 0x000e660000000200 */
[----:B------:R2:W-:Y:S04]  /*bbe0*/  MUFU.TANH R7, R0 ;  /* 0x0000000000077308 */ /* 0x0005e80000002400 */
[----:B------:R-:W-:Y:S01]  /*bbf0*/  HMMA.16816.F32 R64, R16, R56, R184 ;  /* 0x000000381040723c */ /* 0x000fe200000018b8 */
[----:B------:R-:W-:Y:S06]  /*bc00*/  LDSM.16.M88.4 R56, [R215+0x2800] ;  /* 0x00280000d738783b */ /* 0x000fec0000000200 */
[----:B------:R-:W-:-:S02]  /*bc10*/  IMAD.MOV.U32 R187, RZ, RZ, R131 ;  /* 0x000000ffffbb7224 */ /* 0x000fc400078e0083 */
[----:B------:R-:W-:Y:S02]  /*bc20*/  IMAD.MOV.U32 R184, RZ, RZ, R75 ;  /* 0x000000ffffb87224 */ /* 0x000fe400078e004b */
[----:B--2---:R-:W-:Y:S02]  /*bc30*/  FMUL.FTZ R0, R20, c[0x0][0x2ec] ;  /* 0x0000bb0014007a20 */ /* 0x004fe40000410000 */
[----:B------:R-:W-:Y:S02]  /*bc40*/  IMAD.MOV.U32 R186, RZ, RZ, R132 ;  /* 0x000000ffffba7224 */ /* 0x000fe400078e0084 */
[----:B------:R2:W-:Y:S02]  /*bc50*/  MUFU.TANH R130, R0 ;  /* 0x0000000000827308 */ /* 0x0005e40000002400 */
[----:B--2---:R-:W-:-:S06]  /*bc60*/  FMUL.FTZ R0, R21, c[0x0][0x2ec] ;  /* 0x0000bb0015007a20 */ /* 0x004fcc0000410000 */
[----:B------:R2:W-:Y:S02]  /*bc70*/  MUFU.TANH R36, R0 ;  /* 0x0000000000247308 */ /* 0x0005e40000002400 */
[----:B--2---:R-:W-:-:S06]  /*bc80*/  FMUL.FTZ R0, R22, c[0x0][0x2ec] ;  /* 0x0000bb0016007a20 */ /* 0x004fcc0000410000 */
[----:B------:R2:W-:Y:S02]  /*bc90*/  MUFU.TANH R80, R0 ;  /* 0x0000000000507308 */ /* 0x0005e40000002400 */
[----:B--2---:R-:W-:Y:S02]  /*bca0*/  FMUL.FTZ R0, R23, c[0x0][0x2ec] ;  /* 0x0000bb0017007a20 */ /* 0x004fe40000410000 */
[----:B----4-:R-:W-:Y:S04]  /*bcb0*/  HMMA.16816.F32 R20, R8, R52, R24 ;  /* 0x000000340814723c */ /* 0x010fe80000001818 */
[----:B------:R2:W-:Y:S04]  /*bcc0*/  MUFU.TANH R128, R0 ;  /* 0x0000000000807308 */ /* 0x0005e80000002400 */
[----:B---3--:R-:W-:Y:S08]  /*bcd0*/  HMMA.16816.F32 R24, R12, R40, R104 ;  /* 0x000000280c18723c */ /* 0x008ff00000001868 */
[----:B------:R-:W-:Y:S01]  /*bce0*/  HMMA.16816.F32 R104, R16, R62, R196 ;  /* 0x0000003e1068723c */ /* 0x000fe200000018c4 */
[----:B--2---:R-:W-:-:S04]  /*bcf0*/  FMUL.FTZ R0, R28, c[0x0][0x2ec] ;  /* 0x0000bb001c007a20 */ /* 0x004fc80000410000 */
[----:B------:R2:W3:Y:S02]  /*bd00*/  MUFU.TANH R72, R0 ;  /* 0x0000000000487308 */ /* 0x0004e40000002400 */
[----:B--2---:R-:W-:-:S06]  /*bd10*/  FMUL.FTZ R0, R29, c[0x0][0x2ec] ;  /* 0x0000bb001d007a20 */ /* 0x004fcc0000410000 */
[----:B------:R2:W-:Y:S02]  /*bd20*/  MUFU.TANH R97, R0 ;  /* 0x0000000000617308 */ /* 0x0005e40000002400 */
[----:B--2---:R-:W-:-:S06]  /*bd30*/  FMUL.FTZ R0, R30, c[0x0][0x2ec] ;  /* 0x0000bb001e007a20 */ /* 0x004fcc0000410000 */
[----:B------:R2:W-:Y:S02]  /*bd40*/  MUFU.TANH R99, R0 ;  /* 0x0000000000637308 */ /* 0x0005e40000002400 */
[----:B--2---:R-:W-:Y:S02]  /*bd50*/  FMUL.FTZ R0, R31, c[0x0][0x2ec] ;  /* 0x0000bb001f007a20 */ /* 0x004fe40000410000 */
[----:B------:R-:W-:Y:S01]  /*bd60*/  HMMA.16816.F32 R28, R8, R54, R32 ;  /* 0x00000036081c723c */ /* 0x000fe20000001820 */
[----:B------:R-:W2:Y:S03]  /*bd70*/  LDSM.16.M88.4 R52, [R215+0x2000] ;  /* 0x00200000d734783b */ /* 0x000ea60000000200 */
[----:B------:R4:W4:Y:S04]  /*bd80*/  MUFU.TANH R100, R0 ;  /* 0x0000000000647308 */ /* 0x0009280000002400 */
[C---:B------:R-:W-:Y:S07]  /*bd90*/  HMMA.16816.F32 R32, R12.reuse, R42, R92 ;  /* 0x0000002a0c20723c */ /* 0x040fee000000185c */
[----:B---3--:R-:W-:Y:S01]  /*bda0*/  IMAD.MOV.U32 R94, RZ, RZ, R72 ;  /* 0x000000ffff5e7224 */ /* 0x008fe200078e0048 */
[----:B-1----:R-:W-:Y:S01]  /*bdb0*/  HMMA.16816.F32 R40, R12, R46, R108 ;  /* 0x0000002e0c28723c */ /* 0x002fe2000000186c */
[----:B------:R-:W-:-:S02]  /*bdc0*/  IMAD.MOV.U32 R95, RZ, RZ, R74 ;  /* 0x000000ffff5f7224 */ /* 0x000fc400078e004a */
[----:B----4-:R-:W-:Y:S02]  /*bdd0*/  FMUL.FTZ R0, R20, c[0x0][0x2ec] ;  /* 0x0000bb0014007a20 */ /* 0x010fe40000410000 */
[----:B------:R-:W-:Y:S02]  /*bde0*/  IMAD.MOV.U32 R191, RZ, RZ, R100 ;  /* 0x000000ffffbf7224 */ /* 0x000fe400078e0064 */
[----:B------:R1:W-:Y:S01]  /*bdf0*/  MUFU.TANH R98, R0 ;  /* 0x0000000000627308 */ /* 0x0003e20000002400 */
[----:B------:R-:W-:Y:S01]  /*be00*/  HMMA.16816.F32 R108, R16, R60, R192 ;  /* 0x0000003c106c723c */ /* 0x000fe200000018c0 */
[----:B------:R-:W3:Y:S01]  /*be10*/  LDSM.16.M88.4 R60, [R216+0x8000] ;  /* 0x00800000d83c783b */ /* 0x000ee20000000200 */
[----:B------:R-:W-:Y:S02]  /*be20*/  IMAD.MOV.U32 R100, RZ, RZ, R83 ;  /* 0x000000ffff647224 */ /* 0x000fe400078e0053 */
[----:B------:R-:W-:Y:S02]  /*be30*/  IMAD.MOV.U32 R196, RZ, RZ, R191 ;  /* 0x000000ffffc47224 */ /* 0x000fe400078e00bf */
[----:B-1----:R-:W-:-:S10]  /*be40*/  FMUL.FTZ R0, R21, c[0x0][0x2ec] ;  /* 0x0000bb0015007a20 */ /* 0x002fd40000410000 */
[----:B--2---:R-:W-:Y:S01]  /*be50*/  HMMA.16816.F32 R40, R8, R54, R40 ;  /* 0x000000360828723c */ /* 0x004fe20000001828 */
[----:B------:R1:W-:Y:S02]  /*be60*/  MUFU.TANH R135, R0 ;  /* 0x0000000000877308 */ /* 0x0003e40000002400 */
[----:B-1----:R-:W-:-:S06]  /*be70*/  FMUL.FTZ R0, R22, c[0x0][0x2ec] ;  /* 0x0000bb0016007a20 */ /* 0x002fcc0000410000 */
[----:B------:R1:W-:Y:S02]  /*be80*/  MUFU.TANH R96, R0 ;  /* 0x0000000000607308 */ /* 0x0003e40000002400 */
[----:B-1----:R-:W-:Y:S02]  /*be90*/  FMUL.FTZ R0, R23, c[0x0][0x2ec] ;  /* 0x0000bb0017007a20 */ /* 0x002fe40000410000 */
[----:B------:R-:W-:Y:S04]  /*bea0*/  HMMA.16816.F32 R20, R8, R48, R24 ;  /* 0x000000300814723c */ /* 0x000fe80000001818 */
[----:B------:R1:W-:Y:S04]  /*beb0*/  MUFU.TANH R4, R0 ;  /* 0x0000000000047308 */ /* 0x0003e80000002400 */
[----:B------:R-:W-:Y:S01]  /*bec0*/  HMMA.16816.F32 R24, R12, R44, R88 ;  /* 0x0000002c0c18723c */ /* 0x000fe20000001858 */
[----:B------:R-:W-:Y:S06]  /*bed0*/  LDSM.16.M88.4 R44, [R216+0x7800] ;  /* 0x00780000d82c783b */ /* 0x000fec0000000200 */
[----:B------:R-:W-:-:S02]  /*bee0*/  IMAD.MOV.U32 R89, RZ, RZ, R102 ;  /* 0x000000ffff597224 */ /* 0x000fc400078e0066 */
[----:B------:R-:W-:Y:S02]  /*bef0*/  IMAD.MOV.U32 R91, RZ, RZ, R80 ;  /* 0x000000ffff5b7224 */ /* 0x000fe400078e0050 */
[----:B-1----:R-:W-:Y:S02]  /*bf00*/  FMUL.FTZ R0, R28, c[0x0][0x2ec] ;  /* 0x0000bb001c007a20 */ /* 0x002fe40000410000 */
[----:B------:R-:W-:Y:S02]  /*bf10*/  IMAD.MOV.U32 R102, RZ, RZ, R81 ;  /* 0x000000ffff667224 */ /* 0x000fe400078e0051 */
[----:B------:R1:W-:Y:S01]  /*bf20*/  MUFU.TANH R185, R0 ;  /* 0x0000000000b97308 */ /* 0x0003e20000002400 */
[----:B---3--:R-:W-:Y:S07]  /*bf30*/  HMMA.16816.F32 R80, R16, R60, R208 ;  /* 0x0000003c1050723c */ /* 0x008fee00000018d0 */
[----:B------:R-:W-:-:S02]  /*bf40*/  IMAD.MOV.U32 R209, RZ, RZ, R89 ;  /* 0x000000ffffd17224 */ /* 0x000fc400078e0059 */
[----:B------:R-:W-:Y:S02]  /*bf50*/  IMAD.MOV.U32 R61, RZ, RZ, R188 ;  /* 0x000000ffff3d7224 */ /* 0x000fe400078e00bc */
[----:B-1----:R-:W-:-:S04]  /*bf60*/  FMUL.FTZ R0, R29, c[0x0][0x2ec] ;  /* 0x0000bb001d007a20 */ /* 0x002fc80000410000 */
[----:B------:R1:W-:Y:S02]  /*bf70*/  MUFU.TANH R190, R0 ;  /* 0x0000000000be7308 */ /* 0x0003e40000002400 */
[----:B-1----:R-:W-:-:S06]  /*bf80*/  FMUL.FTZ R0, R30, c[0x0][0x2ec] ;  /* 0x0000bb001e007a20 */ /* 0x002fcc0000410000 */
[----:B------:R1:W-:Y:S02]  /*bf90*/  MUFU.TANH R137, R0 ;  /* 0x0000000000897308 */ /* 0x0003e40000002400 */
[----:B-1----:R-:W-:Y:S02]  /*bfa0*/  FMUL.FTZ R0, R31, c[0x0][0x2ec] ;  /* 0x0000bb001f007a20 */ /* 0x002fe40000410000 */
[----:B------:R-:W-:Y:S01]  /*bfb0*/  HMMA.16816.F32 R28, R8, R50, R32 ;  /* 0x00000032081c723c */ /* 0x000fe20000001820 */
[----:B------:R-:W1:Y:S03]  /*bfc0*/  LDSM.16.M88.4 R32, [R232] ;  /* 0x00000000e820783b */ /* 0x000e660000000200 */
[----:B------:R2:W3:Y:S01]  /*bfd0*/  MUFU.TANH R189, R0 ;  /* 0x0000000000bd7308 */ /* 0x0004e20000002400 */
[----:B------:R-:W-:Y:S01]  /*bfe0*/  LDSM.16.M88.4 R48, [R231] ;  /* 0x00000000e730783b */ /* 0x000fe20000000200 */
[----:B--2---:R-:W-:-:S02]  /*bff0*/  FMUL.FTZ R0, R20, c[0x0][0x2ec] ;  /* 0x0000bb0014007a20 */ /* 0x004fc40000410000 */
[----:B---3--:R-:W-:-:S04]  /*c000*/  IMAD.MOV.U32 R198, RZ, RZ, R189 ;  /* 0x000000ffffc67224 */ /* 0x008fc800078e00bd */
[----:B------:R2:W3:Y:S02]  /*c010*/  MUFU.TANH R90, R0 ;  /* 0x00000000005a7308 */ /* 0x0004e40000002400 */
[----:B--2---:R-:W-:Y:S02]  /*c020*/  FMUL.FTZ R0, R21, c[0x0][0x2ec] ;  /* 0x0000bb0015007a20 */ /* 0x004fe40000410000 */
[----:B---3--:R-:W-:-:S04]  /*c030*/  IMAD.MOV.U32 R210, RZ, RZ, R90 ;  /* 0x000000ffffd27224 */ /* 0x008fc800078e005a */
[----:B------:R2:W-:Y:S02]  /*c040*/  MUFU.TANH R136, R0 ;  /* 0x0000000000887308 */ /* 0x0005e40000002400 */
[----:B--2---:R-:W-:-:S06]  /*c050*/  FMUL.FTZ R0, R22, c[0x0][0x2ec] ;  /* 0x0000bb0016007a20 */ /* 0x004fcc0000410000 */
[----:B------:R2:W-:Y:S02]  /*c060*/  MUFU.TANH R252, R0 ;  /* 0x0000000000fc7308 */ /* 0x0005e40000002400 */
[----:B--2---:R-:W-:Y:S02]  /*c070*/  FMUL.FTZ R0, R23, c[0x0][0x2ec] ;  /* 0x0000bb0017007a20 */ /* 0x004fe40000410000 */
[----:B------:R-:W-:Y:S01]  /*c080*/  HMMA.16816.F32 R20, R8, R52, R24 ;  /* 0x000000340814723c */ /* 0x000fe20000001818 */
[----:B------:R-:W2:Y:S03]  /*c090*/  LDSM.16.M88.4 R52, [R216+0x8800] ;  /* 0x00880000d834783b */ /* 0x000ea60000000200 */
[----:B------:R3:W4:Y:S04]  /*c0a0*/  MUFU.TANH R93, R0 ;  /* 0x00000000005d7308 */ /* 0x0007280000002400 */
[----:B-1----:R-:W-:Y:S08]  /*c0b0*/  HMMA.16816.F32 R24, R12, R32, R112 ;  /* 0x000000200c18723c */ /* 0x002ff00000001870 */
[----:B------:R-:W-:Y:S01]  /*c0c0*/  HMMA.16816.F32 R112, R16, R44, R200 ;  /* 0x0000002c1070723c */ /* 0x000fe200000018c8 */
[----:B---3--:R-:W-:-:S02]  /*c0d0*/  FMUL.FTZ R0, R28, c[0x0][0x2ec] ;  /* 0x0000bb001c007a20 */ /* 0x008fc40000410000 */
[----:B----4-:R-:W-:Y:S02]  /*c0e0*/  IMAD.MOV.U32 R199, RZ, RZ, R93 ;  /* 0x000000ffffc77224 */ /* 0x010fe400078e005d */
[----:B------:R1:W-:Y:S02]  /*c0f0*/  MUFU.TANH R239, R0 ;  /* 0x0000000000ef7308 */ /* 0x0003e40000002400 */
[----:B------:R-:W-:Y:S02]  /*c100*/  IMAD.MOV.U32 R201, RZ, RZ, R101 ;  /* 0x000000ffffc97224 */ /* 0x000fe400078e0065 */
[----:B------:R-:W-:Y:S02]  /*c110*/  IMAD.MOV.U32 R101, RZ, RZ, R73 ;  /* 0x000000ffff657224 */ /* 0x000fe400078e0049 */
[----:B------:R-:W-:Y:S01]  /*c120*/  HMMA.16816.F32 R72, R16, R46, R204 ;  /* 0x0000002e1048723c */ /* 0x000fe200000018cc */
[----:B------:R-:W-:Y:S02]  /*c130*/  IMAD.MOV.U32 R200, RZ, RZ, R98 ;  /* 0x000000ffffc87224 */ /* 0x000fe400078e0062 */
[----:B------:R-:W-:-:S02]  /*c140*/  IMAD.MOV.U32 R98, RZ, RZ, R133 ;  /* 0x000000ffff627224 */ /* 0x000fc400078e0085 */
[----:B------:R-:W-:Y:S02]  /*c150*/  IMAD.MOV.U32 R202, RZ, RZ, R99 ;  /* 0x000000ffffca7224 */ /* 0x000fe400078e0063 */
        /* <DEDUP_REMOVED lines=8> */
[----:B------:R-:W-:Y:S02]  /*c1e0*/  IMAD.MOV.U32 R96, RZ, RZ, R78 ;  /* 0x000000ffff607224 */ /* 0x000fe400078e004e */
[----:B------:R-:W-:Y:S02]  /*c1f0*/  IMAD.MOV.U32 R97, RZ, RZ, R79 ;  /* 0x000000ffff617224 */ /* 0x000fe400078e004f */
[----:B------:R-:W-:Y:S02]  /*c200*/  IMAD.MOV.U32 R206, RZ, RZ, R77 ;  /* 0x000000ffffce7224 */ /* 0x000fe400078e004d */
[----:B-1----:R-:W-:-:S04]  /*c210*/  FMUL.FTZ R0, R30, c[0x0][0x2ec] ;  /* 0x0000bb001e007a20 */ /* 0x002fc80000410000 */
[----:B------:R1:W-:Y:S02]  /*c220*/  MUFU.TANH R238, R0 ;  /* 0x0000000000ee7308 */ /* 0x0003e40000002400 */
[----:B-1----:R-:W-:Y:S02]  /*c230*/  FMUL.FTZ R0, R31, c[0x0][0x2ec] ;  /* 0x0000bb001f007a20 */ /* 0x002fe40000410000 */
[----:B------:R-:W-:Y:S01]  /*c240*/  HMMA.16816.F32 R28, R12, R34, R116 ;  /* 0x000000220c1c723c */ /* 0x000fe20000001874 */
[----:B------:R-:W-:Y:S03]  /*c250*/  LDSM.16.M88.4 R32, [R215+0x3000] ;  /* 0x00300000d720783b */ /* 0x000fe60000000200 */
[----:B------:R1:W3:Y:S03]  /*c260*/  MUFU.TANH R92, R0 ;  /* 0x00000000005c7308 */ /* 0x0002e60000002400 */
[----:B------:R-:W-:-:S02]  /*c270*/  IMAD.MOV.U32 R116, RZ, RZ, R187 ;  /* 0x000000ffff747224 */ /* 0x000fc400078e00bb */
[----:B------:R-:W-:Y:S02]  /*c280*/  IMAD.MOV.U32 R117, RZ, RZ, R95 ;  /* 0x000000ffff757224 */ /* 0x000fe400078e005f */
[----:B------:R-:W-:Y:S02]  /*c290*/  IMAD.MOV.U32 R118, RZ, RZ, R184 ;  /* 0x000000ffff767224 */ /* 0x000fe400078e00b8 */
[----:B------:R-:W-:Y:S02]  /*c2a0*/  IMAD.MOV.U32 R184, RZ, RZ, R84 ;  /* 0x000000ffffb87224 */ /* 0x000fe400078e0054 */
[----:B------:R-:W-:Y:S02]  /*c2b0*/  IMAD.MOV.U32 R95, RZ, RZ, R87 ;  /* 0x000000ffff5f7224 */ /* 0x000fe400078e0057 */
[----:B--2---:R-:W-:Y:S01]  /*c2c0*/  HMMA.16816.F32 R84, R16, R52, R244 ;  /* 0x000000341054723c */ /* 0x004fe200000018f4 */
[----:B-1----:R-:W-:Y:S02]  /*c2d0*/  FMUL.FTZ R0, R20, c[0x0][0x2ec] ;  /* 0x0000bb0014007a20 */ /* 0x002fe40000410000 */
[----:B---3--:R-:W-:-:S02]  /*c2e0*/  IMAD.MOV.U32 R197, RZ, RZ, R92 ;  /* 0x000000ffffc57224 */ /* 0x008fc400078e005c */
[----:B------:R1:W-:Y:S01]  /*c2f0*/  MUFU.TANH R194, R0 ;  /* 0x0000000000c27308 */ /* 0x0003e20000002400 */
[----:B------:R-:W-:Y:S02]  /*c300*/  IMAD.MOV.U32 R92, RZ, RZ, R76 ;  /* 0x000000ffff5c7224 */ /* 0x000fe400078e004c */
[----:B------:R-:W-:Y:S01]  /*c310*/  HMMA.16816.F32 R44, R8, R58, R28 ;  /* 0x0000003a082c723c */ /* 0x000fe2000000181c */
[----:B------:R-:W-:-:S07]  /*c320*/  IMAD.MOV.U32 R119, RZ, RZ, R186 ;  /* 0x000000ffff777224 */ /* 0x000fce00078e00ba */
[----:B------:R-:W-:Y:S01]  /*c330*/  HMMA.16816.F32 R28, R12, R48, R120 ;  /* 0x000000300c1c723c */ /* 0x000fe20000001878 */
[----:B-1----:R-:W-:-:S06]  /*c340*/  FMUL.FTZ R0, R21, c[0x0][0x2ec] ;  /* 0x0000bb0015007a20 */ /* 0x002fcc0000410000 */
[----:B------:R-:W-:Y:S01]  /*c350*/  IMAD.MOV.U32 R122, RZ, RZ, R61 ;  /* 0x000000ffff7a7224 */ /* 0x000fe200078e003d */
[----:B------:R-:W-:Y:S01]  /*c360*/  HMMA.16816.F32 R76, R16, R62, R240 ;  /* 0x0000003e104c723c */ /* 0x000fe200000018f0 */
[----:B------:R1:W-:Y:S01]  /*c370*/  MUFU.TANH R129, R0 ;  /* 0x0000000000817308 */ /* 0x0003e20000002400 */
[----:B------:R-:W-:Y:S02]  /*c380*/  IMAD.MOV.U32 R61, RZ, RZ, R201 ;  /* 0x000000ffff3d7224 */ /* 0x000fe400078e00c9 */
[----:B------:R-:W-:Y:S02]  /*c390*/  IMAD.MOV.U32 R123, RZ, RZ, R209 ;  /* 0x000000ffff7b7224 */ /* 0x000fe400078e00d1 */
[----:B-1----:R-:W-:Y:S02]  /*c3a0*/  FMUL.FTZ R0, R22, c[0x0][0x2ec] ;  /* 0x0000bb0016007a20 */ /* 0x002fe40000410000 */
[----:B------:R-:W-:Y:S02]  /*c3b0*/  IMAD.MOV.U32 R201, RZ, RZ, R39 ;  /* 0x000000ffffc97224 */ /* 0x000fe400078e0027 */
[----:B------:R1:W-:Y:S01]  /*c3c0*/  MUFU.TANH R131, R0 ;  /* 0x0000000000837308 */ /* 0x0003e20000002400 */
[----:B------:R-:W-:-:S02]  /*c3d0*/  IMAD.MOV.U32 R209, RZ, RZ, R137 ;  /* 0x000000ffffd17224 */ /* 0x000fc400078e0089 */
[----:B------:R-:W-:Y:S01]  /*c3e0*/  IMAD.MOV.U32 R120, RZ, RZ, R123 ;  /* 0x000000ffff787224 */ /* 0x000fe200078e007b */
[----:B------:R2:W5:Y:S01]  /*c3f0*/  LDL.LU R137, [R1+0x4c] ;  /* 0x00004c0001897983 */ /* 0x0005620000300800 */
[----:B-1----:R-:W-:Y:S02]  /*c400*/  FMUL.FTZ R0, R23, c[0x0][0x2ec] ;  /* 0x0000bb0017007a20 */ /* 0x002fe40000410000 */
[----:B------:R-:W-:Y:S01]  /*c410*/  HMMA.16816.F32 R20, R8, R56, R24 ;  /* 0x000000380814723c */ /* 0x000fe20000001818 */
[----:B------:R-:W-:Y:S01]  /*c420*/  LDSM.16.M88.4 R56, [R230] ;  /* 0x00000000e638783b */ /* 0x000fe20000000200 */
[----:B------:R1:W3:Y:S06]  /*c430*/  MUFU.TANH R88, R0 ;  /* 0x0000000000587308 */ /* 0x0002ec0000002400 */
[----:B------:R-:W-:Y:S01]  /*c440*/  HMMA.16816.F32 R24, R12, R50, R124 ;  /* 0x000000320c18723c */ /* 0x000fe2000000187c */
[----:B------:R-:W4:Y:S01]  /*c450*/  LDSM.16.M88.4 R48, [R216+0x9000] ;  /* 0x00900000d830783b */ /* 0x000f220000000200 */
[----:B-1----:R-:W-:-:S02]  /*c460*/  FMUL.FTZ R0, R40, c[0x0][0x2ec] ;  /* 0x0000bb0028007a20 */ /* 0x002fc40000410000 */
[----:B---3--:R-:W-:Y:S02]  /*c470*/  IMAD.MOV.U32 R208, RZ, RZ, R88 ;  /* 0x000000ffffd07224 */ /* 0x008fe400078e0058 */
[----:B------:R1:W-:Y:S02]  /*c480*/  MUFU.TANH R192, R0 ;  /* 0x0000000000c07308 */ /* 0x0003e40000002400 */
[----:B-1----:R-:W-:-:S06]  /*c490*/  FMUL.FTZ R0, R41, c[0x0][0x2ec] ;  /* 0x0000bb0029007a20 */ /* 0x002fcc0000410000 */
[----:B------:R1:W3:Y:S01]  /*c4a0*/  MUFU.TANH R195, R0 ;  /* 0x0000000000c37308 */ /* 0x0002e20000002400 */
[----:B----4-:R-:W-:Y:S01]  /*c4b0*/  HMMA.16816.F32 R96, R16, R48, R96 ;  /* 0x000000301060723c */ /* 0x010fe20000001860 */
[----:B-1----:R-:W-:Y:S02]  /*c4c0*/  FMUL.FTZ R0, R42, c[0x0][0x2ec] ;  /* 0x0000bb002a007a20 */ /* 0x002fe40000410000 */
[----:B---3--:R-:W-:-:S04]  /*c4d0*/  IMAD.MOV.U32 R211, RZ, RZ, R195 ;  /* 0x000000ffffd37224 */ /* 0x008fc800078e00c3 */
[----:B------:R1:W-:Y:S01]  /*c4e0*/  MUFU.TANH R132, R0 ;  /* 0x0000000000847308 */ /* 0x0003e20000002400 */
[----:B------:R-:W-:Y:S02]  /*c4f0*/  IMAD.MOV.U32 R195, RZ, RZ, R91 ;  /* 0x000000ffffc37224 */ /* 0x000fe400078e005b */
[----:B------:R-:W-:Y:S01]  /*c500*/  HMMA.16816.F32 R88, R16, R54, R248 ;  /* 0x000000361058723c */ /* 0x000fe200000018f8 */
[----:B------:R-:W-:Y:S01]  /*c510*/  LDSM.16.M88.4 R52, [R215+0x3800] ;  /* 0x00380000d734783b */ /* 0x000fe20000000200 */
[----:B------:R-:W-:Y:S02]  /*c520*/  IMAD.MOV.U32 R60, RZ, RZ, R211 ;  /* 0x000000ffff3c7224 */ /* 0x000fe400078e00d3 */
[----:B-1----:R-:W-:-:S04]  /*c530*/  FMUL.FTZ R0, R43, c[0x0][0x2ec] ;  /* 0x0000bb002b007a20 */ /* 0x002fc80000410000 */
[----:B------:R-:W-:Y:S01]  /*c540*/  HMMA.16816.F32 R40, R8, R32, R28 ;  /* 0x000000200828723c */ /* 0x000fe2000000181c */
[----:B------:R1:W3:Y:S07]  /*c550*/  MUFU.TANH R187, R0 ;  /* 0x0000000000bb7308 */ /* 0x0002ee0000002400 */
[----:B------:R-:W-:Y:S01]  /*c560*/  HMMA.16816.F32 R92, R16, R50, R92 ;  /* 0x00000032105c723c */ /* 0x000fe2000000185c */
[----:B------:R-:W-:Y:S07]  /*c570*/  LDSM.16.M88.4 R48, [R229] ;  /* 0x00000000e530783b */ /* 0x000fee0000000200 */
[----:B------:R-:W-:Y:S01]  /*c580*/  HMMA.16816.F32 R28, R12, R56, R168 ;  /* 0x000000380c1c723c */ /* 0x000fe200000018a8 */
[----:B-1----:R-:W-:-:S04]  /*c590*/  FMUL.FTZ R0, R20, c[0x0][0x2ec] ;  /* 0x0000bb0014007a20 */ /* 0x002fc80000410000 */
[----:B------:R1:W-:Y:S02]  /*c5a0*/  MUFU.TANH R133, R0 ;  /* 0x0000000000857308 */ /* 0x0003e40000002400 */
[----:B-1----:R-:W-:-:S06]  /*c5b0*/  FMUL.FTZ R0, R21, c[0x0][0x2ec] ;  /* 0x0000bb0015007a20 */ /* 0x002fcc0000410000 */
[----:B------:R1:W4:Y:S02]  /*c5c0*/  MUFU.TANH R3, R0 ;  /* 0x0000000000037308 */ /* 0x0003240000002400 */
[----:B-1----:R-:W-:-:S06]  /*c5d0*/  FMUL.FTZ R0, R22, c[0x0][0x2ec] ;  /* 0x0000bb0016007a20 */ /* 0x002fcc0000410000 */
[----:B------:R1:W1:Y:S02]  /*c5e0*/  MUFU.TANH R191, R0 ;  /* 0x0000000000bf7308 */ /* 0x0002640000002400 */
[----:B-1----:R-:W-:Y:S02]  /*c5f0*/  FMUL.FTZ R0, R23, c[0x0][0x2ec] ;  /* 0x0000bb0017007a20 */ /* 0x002fe40000410000 */
[----:B------:R-:W-:Y:S01]  /*c600*/  HMMA.16816.F32 R20, R8, R34, R24 ;  /* 0x000000220814723c */ /* 0x000fe20000001818 */
[----:B------:R-:W1:Y:S03]  /*c610*/  LDSM.16.M88.4 R32, [R216+0x9800] ;  /* 0x00980000d820783b */ /* 0x000e660000000200 */
[----:B------:R2:W-:Y:S02]  /*c620*/  MUFU.TANH R205, R0 ;  /* 0x0000000000cd7308 */ /* 0x0005e40000002400 */
[----:B--2---:R-:W-:-:S06]  /*c630*/  FMUL.FTZ R0, R44, c[0x0][0x2ec] ;  /* 0x0000bb002c007a20 */ /* 0x004fcc0000410000 */
[----:B------:R2:W-:Y:S02]  /*c640*/  MUFU.TANH R189, R0 ;  /* 0x0000000000bd7308 */ /* 0x0005e40000002400 */
[----:B--2---:R-:W-:-:S06]  /*c650*/  FMUL.FTZ R0, R45, c[0x0][0x2ec] ;  /* 0x0000bb002d007a20 */ /* 0x004fcc0000410000 */
[----:B------:R2:W-:Y:S02]  /*c660*/  MUFU.TANH R247, R0 ;  /* 0x0000000000f77308 */ /* 0x0005e40000002400 */
[----:B--2---:R-:W-:-:S06]  /*c670*/  FMUL.FTZ R0, R46, c[0x0][0x2ec] ;  /* 0x0000bb002e007a20 */ /* 0x004fcc0000410000 */
[----:B------:R2:W1:Y:S01]  /*c680*/  MUFU.TANH R188, R0 ;  /* 0x0000000000bc7308 */ /* 0x0004620000002400 */
[----:B------:R-:W-:Y:S01]  /*c690*/  HMMA.16816.F32 R24, R12, R58, R172 ;  /* 0x0000003a0c18723c */ /* 0x000fe200000018ac */
[----:B------:R-:W-:Y:S01]  /*c6a0*/  IMAD.MOV.U32 R211, RZ, RZ, R136 ;  /* 0x000000ffffd37224 */ /* 0x000fe200078e0088 */
[----:B------:R-:W-:Y:S01]  /*c6b0*/  LDSM.16.M88.4 R56, [R228] ;  /* 0x00000000e438783b */ /* 0x000fe20000000200 */
[----:B--2---:R-:W-:Y:S02]  /*c6c0*/  FMUL.FTZ R0, R47, c[0x0][0x2ec] ;  /* 0x0000bb002f007a20 */ /* 0x004fe40000410000 */
[----:B------:R-:W-:-:S03]  /*c6d0*/  IMAD.MOV.U32 R121, RZ, RZ, R209 ;  /* 0x000000ffff797224 */ /* 0x000fc600078e00d1 */
[C---:B-1----:R-:W-:Y:S01]  /*c6e0*/  HMMA.16816.F32 R100, R16.reuse, R32, R100 ;  /* 0x000000201064723c */ /* 0x042fe20000001864 */
[----:B------:R1:W-:Y:S01]  /*c6f0*/  MUFU.TANH R246, R0 ;  /* 0x0000000000f67308 */ /* 0x0003e20000002400 */
[----:B------:R-:W-:Y:S02]  /*c700*/  IMAD.MOV.U32 R242, RZ, RZ, R122 ;  /* 0x000000fffff27224 */ /* 0x000fe400078e007a */
[----:B------:R-:W-:Y:S01]  /*c710*/  IMAD.MOV.U32 R243, RZ, RZ, R61 ;  /* 0x000000fffff37224 */ /* 0x000fe200078e003d */
[----:B------:R-:W2:Y:S03]  /*c720*/  S2R R127, SR_TID.X ;  /* 0x00000000007f7919 */ /* 0x000ea60000002100 */
[----:B------:R-:W-:Y:S01]  /*c730*/  HMMA.16816.F32 R116, R16, R34, R116 ;  /* 0x000000221074723c */ /* 0x000fe20000001874 */
[----:B------:R-:W-:Y:S01]  /*c740*/  IMAD.MOV.U32 R251, RZ, RZ, R207 ;  /* 0x000000fffffb7224 */ /* 0x000fe200078e00cf */
[----:B------:R2:W5:Y:S01]  /*c750*/  LDL.LU R136, [R1+0x48] ;  /* 0x0000480001887983 */ /* 0x0005620000300800 */
[----:B-1----:R-:W-:-:S04]  /*c760*/  FMUL.FTZ R0, R40, c[0x0][0x2ec] ;  /* 0x0000bb0028007a20 */ /* 0x002fc80000410000 */
[----:B------:R1:W-:Y:S01]  /*c770*/  MUFU.TANH R186, R0 ;  /* 0x0000000000ba7308 */ /* 0x0003e20000002400 */
[----:B------:R-:W-:Y:S01]  /*c780*/  HMMA.16816.F32 R44, R8, R52, R28 ;  /* 0x00000034082c723c */ /* 0x000fe2000000181c */
[----:B------:R-:W-:Y:S01]  /*c790*/  IMAD.MOV.U32 R123, RZ, RZ, R211 ;  /* 0x000000ffff7b7224 */ /* 0x000fe200078e00d3 */
[----:B------:R-:W-:Y:S01]  /*c7a0*/  LDSM.16.M88.4 R28, [R227] ;  /* 0x00000000e31c783b */ /* 0x000fe20000000200 */
[----:B-1----:R-:W-:-:S04]  /*c7b0*/  FMUL.FTZ R0, R41, c[0x0][0x2ec] ;  /* 0x0000bb0029007a20 */ /* 0x002fc80000410000 */
[----:B------:R1:W-:Y:S02]  /*c7c0*/  MUFU.TANH R245, R0 ;  /* 0x0000000000f57308 */ /* 0x0003e40000002400 */
[----:B-1----:R-:W-:-:S06]  /*c7d0*/  FMUL.FTZ R0, R42, c[0x0][0x2ec] ;  /* 0x0000bb002a007a20 */ /* 0x002fcc0000410000 */
[----:B------:R1:W-:Y:S02]  /*c7e0*/  MUFU.TANH R39, R0 ;  /* 0x0000000000277308 */ /* 0x0003e40000002400 */
[----:B-1----:R-:W-:Y:S02]  /*c7f0*/  FMUL.FTZ R0, R43, c[0x0][0x2ec] ;  /* 0x0000bb002b007a20 */ /* 0x002fe40000410000 */
[----:B------:R-:W1:Y:S04]  /*c800*/  LDSM.16.M88.4 R40, [R215+0x4000] ;  /* 0x00400000d728783b */ /* 0x000e680000000200 */
[----:B------:R2:W-:Y:S01]  /*c810*/  MUFU.TANH R211, R0 ;  /* 0x0000000000d37308 */ /* 0x0005e20000002400 */
[----:B------:R-:W-:Y:S01]  /*c820*/  HMMA.16816.F32 R16, R8, R54, R24 ;  /* 0x000000360810723c */ /* 0x000fe20000001818 */
[----:B------:R-:W-:Y:S01]  /*c830*/  IMAD.MOV.U32 R122, RZ, RZ, R60 ;  /* 0x000000ffff7a7224 */ /* 0x000fe200078e003c */
[----:B------:R-:W-:Y:S01]  /*c840*/  LDSM.16.M88.4 R52, [R226] ;  /* 0x00000000e234783b */ /* 0x000fe20000000200 */
[----:B--2---:R-:W-:-:S04]  /*c850*/  FMUL.FTZ R0, R20, c[0x0][0x2ec] ;  /* 0x0000bb0014007a20 */ /* 0x004fc80000410000 */
[----:B------:R2:W1:Y:S01]  /*c860*/  MUFU.TANH R173, R0 ;  /* 0x0000000000ad7308 */ /* 0x0004620000002400 */
[----:B------:R-:W-:Y:S01]  /*c870*/  HMMA.16816.F32 R24, R12, R48, R176 ;  /* 0x000000300c18723c */ /* 0x000fe200000018b0 */
[----:B------:R-:W-:Y:S02]  /*c880*/  IMAD.MOV.U32 R60, RZ, RZ, R185 ;  /* 0x000000ffff3c7224 */ /* 0x000fe400078e00b9 */
[----:B--2---:R-:W-:-:S04]  /*c890*/  FMUL.FTZ R0, R21, c[0x0][0x2ec] ;  /* 0x0000bb0015007a20 */ /* 0x004fc80000410000 */
[----:B------:R2:W-:Y:S01]  /*c8a0*/  MUFU.TANH R209, R0 ;  /* 0x0000000000d17308 */ /* 0x0005e20000002400 */
[----:B------:R-:W-:Y:S02]  /*c8b0*/  IMAD.MOV.U32 R250, RZ, RZ, R184 ;  /* 0x000000fffffa7224 */ /* 0x000fe400078e00b8 */
[----:B--2---:R-:W-:-:S05]  /*c8c0*/  FMUL.FTZ R0, R22, c[0x0][0x2ec] ;  /* 0x0000bb0016007a20 */ /* 0x004fca0000410000 */
[----:B------:R2:W1:Y:S01]  /*c8d0*/  MUFU.TANH R185, R0 ;  /* 0x0000000000b97308 */ /* 0x0004620000002400 */
[----:B------:R-:W-:Y:S02]  /*c8e0*/  IMAD.MOV.U32 R168, RZ, RZ, R204 ;  /* 0x000000ffffa87224 */ /* 0x000fe400078e00cc */
[----:B--2---:R-:W-:-:S05]  /*c8f0*/  FMUL.FTZ R0, R23, c[0x0][0x2ec] ;  /* 0x0000bb0017007a20 */ /* 0x004fca0000410000 */
[----:B------:R2:W-:Y:S01]  /*c900*/  MUFU.TANH R207, R0 ;  /* 0x0000000000cf7308 */ /* 0x0005e20000002400 */
[----:B------:R-:W-:Y:S01]  /*c910*/  IMAD.MOV.U32 R249, RZ, RZ, R242 ;  /* 0x000000fffff97224 */ /* 0x000fe200078e00f2 */
[----:B------:R-:W-:Y:S01]  /*c920*/  HMMA.16816.F32 R20, R12, R50, R180 ;  /* 0x000000320c14723c */ /* 0x000fe200000018b4 */
[----:B------:R-:W-:Y:S01]  /*c930*/  IMAD.MOV.U32 R242, RZ, RZ, R38 ;  /* 0x000000fffff27224 */ /* 0x000fe200078e0026 */
[----:B------:R-:W-:Y:S01]  /*c940*/  LDSM.16.M88.4 R48, [R225] ;  /* 0x00000000e130783b */ /* 0x000fe20000000200 */
[----:B--2---:R-:W-:-:S04]  /*c950*/  FMUL.FTZ R0, R44, c[0x0][0x2ec] ;  /* 0x0000bb002c007a20 */ /* 0x004fc80000410000 */
[----:B------:R2:W-:Y:S01]  /*c960*/  MUFU.TANH R184, R0 ;  /* 0x0000000000b87308 */ /* 0x0005e20000002400 */
[----:B-1----:R-:W-:Y:S01]  /*c970*/  HMMA.16816.F32 R32, R8, R40, R24 ;  /* 0x000000280820723c */ /* 0x002fe20000001818 */
[----:B------:R-:W-:Y:S01]  /*c980*/  IMAD.MOV.U32 R172, RZ, RZ, R202 ;  /* 0x000000ffffac7224 */ /* 0x000fe200078e00ca */
[----:B------:R-:W-:Y:S01]  /*c990*/  LDSM.16.M88.4 R24, [R224] ;  /* 0x00000000e018783b */ /* 0x000fe20000000200 */
[----:B--2---:R-:W-:-:S04]  /*c9a0*/  FMUL.FTZ R0, R45, c[0x0][0x2ec] ;  /* 0x0000bb002d007a20 */ /* 0x004fc80000410000 */
[----:B------:R1:W-:Y:S01]  /*c9b0*/  MUFU.TANH R204, R0 ;  /* 0x0000000000cc7308 */ /* 0x0003e20000002400 */
[----:B------:R-:W-:Y:S02]  /*c9c0*/  IMAD.MOV.U32 R176, RZ, RZ, R37 ;  /* 0x000000ffffb07224 */ /* 0x000fe400078e0025 */
[----:B-1----:R-:W-:-:S05]  /*c9d0*/  FMUL.FTZ R0, R46, c[0x0][0x2ec] ;  /* 0x0000bb002e007a20 */ /* 0x002fca0000410000 */
[----:B------:R1:W2:Y:S01]  /*c9e0*/  MUFU.TANH R38, R0 ;  /* 0x0000000000267308 */ /* 0x0002a20000002400 */
[----:B------:R-:W-:Y:S02]  /*c9f0*/  IMAD.MOV.U32 R175, RZ, RZ, R200 ;  /* 0x000000ffffaf7224 */ /* 0x000fe400078e00c8 */
[----:B-1----:R-:W-:Y:S02]  /*ca00*/  FMUL.FTZ R0, R47, c[0x0][0x2ec] ;  /* 0x0000bb002f007a20 */ /* 0x002fe40000410000 */
[----:B------:R-:W1:Y:S03]  /*ca10*/  LDSM.16.M88.4 R44, [R215+0x4800] ;  /* 0x00480000d72c783b */ /* 0x000e660000000200 */
[----:B------:R2:W-:Y:S01]  /*ca20*/  MUFU.TANH R202, R0 ;  /* 0x0000000000ca7308 */ /* 0x0005e20000002400 */
[----:B------:R-:W-:Y:S01]  /*ca30*/  HMMA.16816.F32 R64, R12, R56, R64 ;  /* 0x000000380c40723c */ /* 0x000fe20000001840 */
[----:B--2---:R-:W-:-:S06]  /*ca40*/  FMUL.FTZ R0, R16, c[0x0][0x2ec] ;  /* 0x0000bb0010007a20 */ /* 0x004fcc0000410000 */
[----:B------:R2:W1:Y:S01]  /*ca50*/  MUFU.TANH R37, R0 ;  /* 0x0000000000257308 */ /* 0x0004620000002400 */
[----:B------:R-:W-:Y:S02]  /*ca60*/  IMAD.MOV.U32 R248, RZ, RZ, R198 ;  /* 0x000000fffff87224 */ /* 0x000fe400078e00c6 */
[----:B--2---:R-:W-:-:S05]  /*ca70*/  FMUL.FTZ R0, R17, c[0x0][0x2ec] ;  /* 0x0000bb0011007a20 */ /* 0x004fca0000410000 */
[----:B------:R2:W-:Y:S02]  /*ca80*/  MUFU.TANH R200, R0 ;  /* 0x0000000000c87308 */ /* 0x0005e40000002400 */
[----:B--2---:R-:W-:-:S06]  /*ca90*/  FMUL.FTZ R0, R18, c[0x0][0x2ec] ;  /* 0x0000bb0012007a20 */ /* 0x004fcc0000410000 */
[----:B------:R2:W1:Y:S01]  /*caa0*/  MUFU.TANH R174, R0 ;  /* 0x0000000000ae7308 */ /* 0x0004620000002400 */
[----:B------:R-:W-:Y:S01]  /*cab0*/  IMAD.MOV.U32 R178, RZ, RZ, R195 ;  /* 0x000000ffffb27224 */ /* 0x000fe200078e00c3 */
[----:B------:R-:W-:Y:S01]  /*cac0*/  HMMA.16816.F32 R68, R12, R58, R68 ;  /* 0x0000003a0c44723c */ /* 0x000fe20000001844 */
[----:B--2---:R-:W-:-:S07]  /*cad0*/  FMUL.FTZ R0, R19, c[0x0][0x2ec] ;  /* 0x0000bb0013007a20 */ /* 0x004fce0000410000 */
[----:B------:R-:W-:Y:S01]  /*cae0*/  HMMA.16816.F32 R16, R8, R42, R20 ;  /* 0x0000002a0810723c */ /* 0x000fe20000001814 */
[----:B------:R-:W-:Y:S01]  /*caf0*/  IMAD.MOV.U32 R61, RZ, RZ, R135 ;  /* 0x000000ffff3d7224 */ /* 0x000fe200078e0087 */
[----:B------:R2:W-:Y:S01]  /*cb00*/  MUFU.TANH R198, R0 ;  /* 0x0000000000c67308 */ /* 0x0005e20000002400 */
[----:B------:R-:W-:Y:S01]  /*cb10*/  IMAD.MOV.U32 R177, RZ, RZ, R130 ;  /* 0x000000ffffb17224 */ /* 0x000fe200078e0082 */
[----:B------:R1:W5:Y:S01]  /*cb20*/  LDL.LU R135, [R1+0x44] ;  /* 0x0000440001877983 */ /* 0x0003620000300800 */
[----:B------:R-:W-:-:S03]  /*cb30*/  IMAD.MOV.U32 R244, RZ, RZ, R60 ;  /* 0x000000fffff47224 */ /* 0x000fc600078e003c */
[----:B------:R-:W-:Y:S01]  /*cb40*/  HMMA.16816.F32 R56, R12, R30, R104 ;  /* 0x0000001e0c38723c */ /* 0x000fe20000001868 */
[----:B------:R-:W-:Y:S01]  /*cb50*/  IMAD.MOV.U32 R179, RZ, RZ, R203 ;  /* 0x000000ffffb37224 */ /* 0x000fe200078e00cb */
[----:B------:R-:W-:Y:S01]  /*cb60*/  LDSM.16.M88.4 R20, [R223] ;  /* 0x00000000df14783b */ /* 0x000fe20000000200 */
[----:B--2---:R-:W-:-:S04]  /*cb70*/  FMUL.FTZ R0, R32, c[0x0][0x2ec] ;  /* 0x0000bb0020007a20 */ /* 0x004fc80000410000 */
[----:B------:R2:W1:Y:S01]  /*cb80*/  MUFU.TANH R169, R0 ;  /* 0x0000000000a97308 */ /* 0x0004620000002400 */
[----:B------:R-:W-:Y:S02]  /*cb90*/  IMAD.MOV.U32 R240, RZ, RZ, R61 ;  /* 0x000000fffff07224 */ /* 0x000fe400078e003d */
[----:B------:R-:W-:Y:S01]  /*cba0*/  HMMA.16816.F32 R60, R12, R28, R108 ;  /* 0x0000001c0c3c723c */ /* 0x000fe2000000186c */
[----:B--2---:R-:W-:-:S04]  /*cbb0*/  FMUL.FTZ R0, R33, c[0x0][0x2ec] ;  /* 0x0000bb0021007a20 */ /* 0x004fc80000410000 */
[----:B------:R2:W-:Y:S03]  /*cbc0*/  MUFU.TANH R195, R0 ;  /* 0x0000000000c37308 */ /* 0x0005e60000002400 */
[----:B-1----:R-:W-:Y:S01]  /*cbd0*/  HMMA.16816.F32 R28, R8, R44, R64 ;  /* 0x0000002c081c723c */ /* 0x002fe20000001840 */
[----:B------:R-:W-:Y:S02]  /*cbe0*/  IMAD.MOV.U32 R203, RZ, RZ, R193 ;  /* 0x000000ffffcb7224 */ /* 0x000fe400078e00c1 */
[----:B--2---:R-:W-:-:S04]  /*cbf0*/  FMUL.FTZ R0, R34, c[0x0][0x2ec] ;  /* 0x0000bb0022007a20 */ /* 0x004fc80000410000 */
[----:B------:R1:W2:Y:S01]  /*cc00*/  MUFU.TANH R130, R0 ;  /* 0x0000000000827308 */ /* 0x0002a20000002400 */
[----:B------:R-:W-:Y:S01]  /*cc10*/  HMMA.16816.F32 R40, R12, R52, R112 ;  /* 0x000000340c28723c */ /* 0x000fe20000001870 */
[----:B------:R-:W-:Y:S02]  /*cc20*/  IMAD.MOV.U32 R170, RZ, RZ, R190 ;  /* 0x000000ffffaa7224 */ /* 0x000fe400078e00be */
[----:B-1----:R-:W-:-:S05]  /*cc30*/  FMUL.FTZ R0, R35, c[0x0][0x2ec] ;  /* 0x0000bb0023007a20 */ /* 0x002fca0000410000 */
[----:B------:R-:W-:Y:S01]  /*cc40*/  HMMA.16816.F32 R52, R12, R54, R72 ;  /* 0x000000360c34723c */ /* 0x000fe20000001848 */
[----:B------:R-:W1:Y:S01]  /*cc50*/  LDSM.16.M88.4 R72, [R222] ;  /* 0x00000000de48783b */ /* 0x000e620000000200 */
[----:B------:R2:W-:Y:S01]  /*cc60*/  MUFU.TANH R193, R0 ;  /* 0x0000000000c17308 */ /* 0x0005e20000002400 */
[----:B------:R-:W-:Y:S02]  /*cc70*/  IMAD.MOV.U32 R124, RZ, RZ, R121 ;  /* 0x000000ffff7c7224 */ /* 0x000fe400078e0079 */
[----:B------:R-:W1:Y:S01]  /*cc80*/  LDSM.16.M88.4 R32, [R215+0x5000] ;  /* 0x00500000d720783b */ /* 0x000e620000000200 */
[----:B--2---:R-:W-:-:S04]  /*cc90*/  FMUL.FTZ R0, R16, c[0x0][0x2ec] ;  /* 0x0000bb0010007a20 */ /* 0x004fc80000410000 */
[----:B------:R2:W1:Y:S01]  /*cca0*/  MUFU.TANH R125, R0 ;  /* 0x00000000007d7308 */ /* 0x0004620000002400 */
[----:B------:R-:W-:Y:S01]  /*ccb0*/  HMMA.16816.F32 R68, R8, R46, R68 ;  /* 0x0000002e0844723c */ /* 0x000fe20000001844 */
[----:B---3--:R-:W-:Y:S02]  /*ccc0*/  IMAD.MOV.U32 R171, RZ, RZ, R187 ;  /* 0x000000ffffab7224 */ /* 0x008fe400078e00bb */
[----:B--2---:R-:W-:-:S04]  /*ccd0*/  FMUL.FTZ R0, R17, c[0x0][0x2ec] ;  /* 0x0000bb0011007a20 */ /* 0x004fc80000410000 */
[----:B------:R2:W-:Y:S02]  /*cce0*/  MUFU.TANH R190, R0 ;  /* 0x0000000000be7308 */ /* 0x0005e40000002400 */
[----:B--2---:R-:W-:-:S06]  /*ccf0*/  FMUL.FTZ R0, R18, c[0x0][0x2ec] ;  /* 0x0000bb0012007a20 */ /* 0x004fcc0000410000 */
[----:B------:R2:W3:Y:S01]  /*cd00*/  MUFU.TANH R121, R0 ;  /* 0x0000000000797308 */ /* 0x0004e20000002400 */
[----:B------:R-:W-:Y:S02]  /*cd10*/  IMAD.SHL.U32 R127, R127, 0x2, RZ ;  /* 0x000000027f7f7824 */ /* 0x000fe400078e00ff */
[----:B------:R-:W-:Y:S02]  /*cd20*/  IMAD.MOV.U32 R126, RZ, RZ, R123 ;  /* 0x000000ffff7e7224 */ /* 0x000fe400078e007b */
[----:B--2---:R-:W-:Y:S02]  /*cd30*/  FMUL.FTZ R0, R19, c[0x0][0x2ec] ;  /* 0x0000bb0013007a20 */ /* 0x004fe40000410000 */
[----:B------:R-:W-:Y:S01]  /*cd40*/  IMAD.MOV.U32 R123, RZ, RZ, R208 ;  /* 0x000000ffff7b7224 */ /* 0x000fe200078e00d0 */
[----:B------:R-:W-:Y:S01]  /*cd50*/  LOP3.LUT R127, R127, 0x6, RZ, 0xc0, !PT ;  /* 0x000000067f7f7812 */ /* 0x000fe200078ec0ff */
[----:B------:R2:W-:Y:S01]  /*cd60*/  MUFU.TANH R187, R0 ;  /* 0x0000000000bb7308 */ /* 0x0005e20000002400 */
[----:B------:R-:W-:-:S02]  /*cd70*/  IMAD.MOV.U32 R208, RZ, RZ, R7 ;  /* 0x000000ffffd07224 */ /* 0x000fc400078e0007 */
[----:B------:R-:W-:Y:S02]  /*cd80*/  IMAD.MOV.U32 R241, RZ, RZ, R243 ;  /* 0x000000fffff17224 */ /* 0x000fe400078e00f3 */
[----:B------:R-:W-:Y:S01]  /*cd90*/  IMAD.MOV.U32 R183, RZ, RZ, R2 ;  /* 0x000000ffffb77224 */ /* 0x000fe200078e0002 */
[----:B-1----:R-:W-:Y:S01]  /*cda0*/  HMMA.16816.F32 R100, R12, R72, R100 ;  /* 0x000000480c64723c */ /* 0x002fe20000001864 */
[----:B------:R-:W1:Y:S01]  /*cdb0*/  LDSM.16.M88.4 R16, [R215+0x5800] ;  /* 0x00580000d710783b */ /* 0x000e620000000200 */
[----:B--2---:R-:W-:-:S04]  /*cdc0*/  FMUL.FTZ R0, R28, c[0x0][0x2ec] ;  /* 0x0000bb001c007a20 */ /* 0x004fc80000410000 */
[----:B------:R2:W1:Y:S01]  /*cdd0*/  MUFU.TANH R113, R0 ;  /* 0x0000000000717308 */ /* 0x0004620000002400 */
[----:B------:R-:W-:Y:S02]  /*cde0*/  IMAD.SHL.U32 R7, R249, 0x100, RZ ;  /* 0x00000100f9077824 */ /* 0x000fe400078e00ff */
[----:B------:R-:W-:Y:S02]  /*cdf0*/  IMAD.MOV.U32 R243, RZ, RZ, R4 ;  /* 0x000000fffff37224 */ /* 0x000fe400078e0004 */
[----:B--2---:R-:W-:-:S04]  /*ce00*/  FMUL.FTZ R0, R29, c[0x0][0x2ec] ;  /* 0x0000bb001d007a20 */ /* 0x004fc80000410000 */
[----:B------:R2:W-:Y:S01]  /*ce10*/  MUFU.TANH R182, R0 ;  /* 0x0000000000b67308 */ /* 0x0005e20000002400 */
[----:B------:R-:W-:Y:S02]  /*ce20*/  FMUL.FTZ R4, R68, c[0x0][0x2ec] ;  /* 0x0000bb0044047a20 */ /* 0x000fe40000410000 */
[----:B------:R-:W-:Y:S02]  /*ce30*/  FMUL.FTZ R2, R31, c[0x0][0x2ec] ;  /* 0x0000bb001f027a20 */ /* 0x000fe40000410000 */
[----:B--2---:R-:W-:-:S04]  /*ce40*/  FMUL.FTZ R0, R30, c[0x0][0x2ec] ;  /* 0x0000bb001e007a20 */ /* 0x004fc80000410000 */
[----:B------:R2:W1:Y:S08]  /*ce50*/  MUFU.TANH R109, R0 ;  /* 0x00000000006d7308 */ /* 0x0004700000002400 */
[----:B------:R1:W1:Y:S01]  /*ce60*/  MUFU.TANH R107, R4 ;  /* 0x00000004006b7308 */ /* 0x0002620000002400 */
[----:B--2---:R-:W-:-:S04]  /*ce70*/  LOP3.LUT R0, R7, 0x8, R127, 0xfe, !PT ;  /* 0x0000000807007812 */ /* 0x004fc800078efe7f */
[----:B------:R-:W-:Y:S01]  /*ce80*/  ISETP.GE.AND P5, PT, R0, R6, PT ;  /* 0x000000060000720c */ /* 0x000fe20003fa6270 */
[----:B-1----:R-:W-:-:S03]  /*ce90*/  FMUL.FTZ R4, R70, c[0x0][0x2ec] ;  /* 0x0000bb0046047a20 */ /* 0x002fc60000410000 */
[----:B------:R-:W-:Y:S01]  /*cea0*/  FSEL R70, R183, -INF , !P5 ;  /* 0xff800000b7467808 */ /* 0x000fe20006800000 */
[----:B------:R-:W-:Y:S01]  /*ceb0*/  IMAD.MOV.U32 R183, RZ, RZ, R176 ;  /* 0x000000ffffb77224 */ /* 0x000fe200078e00b0 */
[----:B------:R-:W-:Y:S01]  /*cec0*/  ISETP.GE.AND P1, PT, R0, R5, PT ;  /* 0x000000050000720c */ /* 0x000fe20003f26270 */
[----:B------:R1:W-:Y:S01]  /*ced0*/  MUFU.TANH R180, R2 ;  /* 0x0000000200b47308 */ /* 0x0003e20000002400 */
[----:B------:R-:W-:Y:S02]  /*cee0*/  IMAD.MOV.U32 R176, RZ, RZ, R177 ;  /* 0x000000ffffb07224 */ /* 0x000fe400078e00b1 */
[----:B------:R-:W-:Y:S01]  /*cef0*/  IMAD.MOV.U32 R177, RZ, RZ, R178 ;  /* 0x000000ffffb17224 */ /* 0x000fe200078e00b2 */
[----:B------:R-:W-:Y:S01]  /*cf00*/  FSEL R73, R183, -INF , !P1 ;  /* 0xff800000b7497808 */ /* 0x000fe20004800000 */
[----:B------:R-:W-:Y:S02]  /*cf10*/  IMAD.MOV.U32 R178, RZ, RZ, R179 ;  /* 0x000000ffffb27224 */ /* 0x000fe400078e00b3 */
[----:B------:R-:W-:-:S02]  /*cf20*/  IMAD.MOV.U32 R183, RZ, RZ, R176 ;  /* 0x000000ffffb77224 */ /* 0x000fc400078e00b0 */
[----:B------:R-:W-:Y:S02]  /*cf30*/  IMAD.MOV.U32 R179, RZ, RZ, R172 ;  /* 0x000000ffffb37224 */ /* 0x000fe400078e00ac */
[----:B------:R-:W-:Y:S01]  /*cf40*/  IMAD.MOV.U32 R172, RZ, RZ, R175 ;  /* 0x000000ffffac7224 */ /* 0x000fe200078e00af */
[----:B-1----:R-:W-:Y:S01]  /*cf50*/  LOP3.LUT R2, R7, 0x10, R127, 0xfe, !PT ;  /* 0x0000001007027812 */ /* 0x002fe200078efe7f */
[----:B------:R-:W-:-:S03]  /*cf60*/  IMAD.MOV.U32 R176, RZ, RZ, R177 ;  /* 0x000000ffffb07224 */ /* 0x000fc600078e00b1 */
[C---:B------:R-:W-:Y:S01]  /*cf70*/  ISETP.GE.AND P6, PT, R2.reuse, R6, PT ;  /* 0x000000060200720c */ /* 0x040fe20003fc6270 */
[----:B------:R-:W-:Y:S02]  /*cf80*/  IMAD.MOV.U32 R175, RZ, RZ, R168 ;  /* 0x000000ffffaf7224 */ /* 0x000fe400078e00a8 */
[----:B------:R-:W-:Y:S01]  /*cf90*/  IMAD.MOV.U32 R168, RZ, RZ, R244 ;  /* 0x000000ffffa87224 */ /* 0x000fe200078e00f4 */
[----:B------:R-:W-:Y:S01]  /*cfa0*/  FSEL R105, R183, -INF , !P6 ;  /* 0xff800000b7697808 */ /* 0x000fe20007000000 */
[----:B------:R-:W-:Y:S02]  /*cfb0*/  IMAD.MOV.U32 R177, RZ, RZ, R178 ;  /* 0x000000ffffb17224 */ /* 0x000fe400078e00b2 */
[----:B------:R-:W-:Y:S02]  /*cfc0*/  IMAD.MOV.U32 R244, RZ, RZ, R124 ;  /* 0x000000fffff47224 */ /* 0x000fe400078e007c */
[----:B------:R-:W-:Y:S01]  /*cfd0*/  IMAD.MOV.U32 R178, RZ, RZ, R179 ;  /* 0x000000ffffb27224 */ /* 0x000fe200078e00b3 */
[----:B------:R-:W-:Y:S01]  /*cfe0*/  ISETP.GE.AND P3, PT, R2, R5, PT ;  /* 0x000000050200720c */ /* 0x000fe20003f66270 */
[----:B------:R-:W-:-:S02]  /*cff0*/  IMAD.MOV.U32 R124, RZ, RZ, R241 ;  /* 0x000000ffff7c7224 */ /* 0x000fc400078e00f1 */
[----:B------:R-:W-:Y:S02]  /*d000*/  IMAD.MOV.U32 R179, RZ, RZ, R172 ;  /* 0x000000ffffb37224 */ /* 0x000fe400078e00ac */
[----:B------:R-:W-:Y:S02]  /*d010*/  IMAD.MOV.U32 R183, RZ, RZ, R176 ;  /* 0x000000ffffb77224 */ /* 0x000fe400078e00b0 */
[----:B------:R-:W-:Y:S02]  /*d020*/  IMAD.MOV.U32 R172, RZ, RZ, R175 ;  /* 0x000000ffffac7224 */ /* 0x000fe400078e00af */
[----:B------:R-:W-:Y:S02]  /*d030*/  IMAD.MOV.U32 R175, RZ, RZ, R168 ;  /* 0x000000ffffaf7224 */ /* 0x000fe400078e00a8 */
[----:B------:R-:W-:Y:S02]  /*d040*/  IMAD.MOV.U32 R176, RZ, RZ, R177 ;  /* 0x000000ffffb07224 */ /* 0x000fe400078e00b1 */
[----:B------:R-:W-:-:S02]  /*d050*/  IMAD.MOV.U32 R168, RZ, RZ, R244 ;  /* 0x000000ffffa87224 */ /* 0x000fc400078e00f4 */
[----:B------:R-:W-:Y:S01]  /*d060*/  IMAD.MOV.U32 R177, RZ, RZ, R178 ;  /* 0x000000ffffb17224 */ /* 0x000fe200078e00b2 */
[----:B------:R-:W-:Y:S01]  /*d070*/  FSEL R108, R183, -INF , !P3 ;  /* 0xff800000b76c7808 */ /* 0x000fe20005800000 */
        /* <DEDUP_REMOVED lines=18> */
[----:B------:R1:W5:Y:S01]  /*d1a0*/  LDL.LU R129, [R1+0x40] ;  /* 0x0000400001817983 */ /* 0x0003620000300800 */
[----:B------:R-:W-:Y:S02]  /*d1b0*/  IMAD.MOV.U32 R175, RZ, RZ, R168 ;  /* 0x000000ffffaf7224 */ /* 0x000fe400078e00a8 */
[----:B------:R-:W-:Y:S01]  /*d1c0*/  IMAD.MOV.U32 R124, RZ, RZ, R241 ;  /* 0x000000ffff7c7224 */ /* 0x000fe200078e00f1 */
[----:B------:R1:W5:Y:S01]  /*d1d0*/  LDL.LU R128, [R1+0x3c] ;  /* 0x00003c0001807983 */ /* 0x0003620000300800 */
[----:B------:R-:W-:Y:S02]  /*d1e0*/  IMAD.MOV.U32 R168, RZ, RZ, R170 ;  /* 0x000000ffffa87224 */ /* 0x000fe400078e00aa */
[----:B------:R-:W-:Y:S02]  /*d1f0*/  IMAD.MOV.U32 R241, RZ, RZ, R36 ;  /* 0x000000fffff17224 */ /* 0x000fe400078e0024 */
[----:B------:R-:W-:Y:S01]  /*d200*/  IMAD.MOV.U32 R170, RZ, RZ, R171 ;  /* 0x000000ffffaa7224 */ /* 0x000fe200078e00ab */
[----:B------:R1:W5:Y:S01]  /*d210*/  LDL.LU R36, [R1+0x38] ;  /* 0x0000380001247983 */ /* 0x0003620000300800 */
[----:B----4-:R-:W-:-:S03]  /*d220*/  IMAD.MOV.U32 R171, RZ, RZ, R3 ;  /* 0x000000ffffab7224 */ /* 0x010fc600078e0003 */
[----:B------:R1:W5:Y:S01]  /*d230*/  LDL.LU R3, [R1+0x34] ;  /* 0x0000340001037983 */ /* 0x0003620000300800 */
[C---:B------:R-:W-:Y:S08]  /*d240*/  HMMA.16816.F32 R84, R12.reuse, R24, R84 ;  /* 0x000000180c54723c */ /* 0x040ff00000001854 */
[C---:B------:R-:W-:Y:S01]  /*d250*/  HMMA.16816.F32 R88, R12.reuse, R26, R88 ;  /* 0x0000001a0c58723c */ /* 0x040fe20000001858 */
[----:B------:R-:W2:Y:S07]  /*d260*/  LDSM.16.M88.4 R24, [R215+0x6000] ;  /* 0x00600000d718783b */ /* 0x000eae0000000200 */
[C---:B------:R-:W-:Y:S08]  /*d270*/  HMMA.16816.F32 R96, R12.reuse, R20, R96 ;  /* 0x000000140c60723c */ /* 0x040ff00000001860 */
[C---:B------:R-:W-:Y:S01]  /*d280*/  HMMA.16816.F32 R92, R12.reuse, R22, R92 ;  /* 0x000000160c5c723c */ /* 0x040fe2000000185c */
[----:B------:R-:W4:Y:S07]  /*d290*/  LDSM.16.M88.4 R20, [R215+0x6800] ;  /* 0x00680000d714783b */ /* 0x000f2e0000000200 */
[C---:B------:R-:W-:Y:S08]  /*d2a0*/  HMMA.16816.F32 R80, R12.reuse, R48, R80 ;  /* 0x000000300c50723c */ /* 0x040ff00000001850 */
[----:B------:R-:W-:Y:S08]  /*d2b0*/  HMMA.16816.F32 R76, R12, R50, R76 ;  /* 0x000000320c4c723c */ /* 0x000ff0000000184c */
[C---:B------:R-:W-:Y:S08]  /*d2c0*/  HMMA.16816.F32 R64, R8.reuse, R32, R60 ;  /* 0x000000200840723c */ /* 0x040ff0000000183c */
[----:B------:R-:W-:Y:S01]  /*d2d0*/  HMMA.16816.F32 R60, R8, R34, R56 ;  /* 0x00000022083c723c */ /* 0x000fe20000001838 */
[----:B------:R-:W-:-:S02]  /*d2e0*/  LOP3.LUT R0, R7, 0x18, R127, 0xfe, !PT ;  /* 0x0000001807007812 */ /* 0x000fc400078efe7f */
[----:B------:R-:W-:-:S05]  /*d2f0*/  LOP3.LUT R2, R7, 0x20, R127, 0xfe, !PT ;  /* 0x0000002007027812 */ /* 0x000fca00078efe7f */
[----:B------:R-:W-:Y:S01]  /*d300*/  HMMA.16816.F32 R48, R8, R16, R40 ;  /* 0x000000100830723c */ /* 0x000fe20000001828 */
[C---:B------:R-:W-:Y:S01]  /*d310*/  ISETP.GE.AND P4, PT, R0.reuse, R6, PT ;  /* 0x000000060000720c */ /* 0x040fe20003f86270 */
[----:B------:R1:W1:Y:S01]  /*d320*/  MUFU.TANH R104, R4 ;  /* 0x0000000400687308 */ /* 0x0002620000002400 */
[----:B------:R-:W-:-:S05]  /*d330*/  ISETP.GE.AND P2, PT, R0, R5, PT ;  /* 0x000000050000720c */ /* 0x000fca0003f46270 */
[----:B--2---:R-:W-:Y:S01]  /*d340*/  HMMA.16816.F32 R56, R8, R24, R80 ;  /* 0x000000180838723c */ /* 0x004fe20000001850 */
[C---:B------:R-:W-:Y:S02]  /*d350*/  ISETP.GE.AND P5, PT, R2.reuse, R6, PT ;  /* 0x000000060200720c */ /* 0x040fe40003fa6270 */
[----:B------:R-:W-:-:S05]  /*d360*/  ISETP.GE.AND P1, PT, R2, R5, PT ;  /* 0x000000050200720c */ /* 0x000fca0003f26270 */
[----:B------:R-:W-:Y:S01]  /*d370*/  HMMA.16816.F32 R32, R8, R26, R76 ;  /* 0x0000001a0820723c */ /* 0x000fe2000000184c */
[----:B------:R-:W-:Y:S01]  /*d380*/  LOP3.LUT R2, R7, 0x30, R127, 0xfe, !PT ;  /* 0x0000003007027812 */ /* 0x000fe200078efe7f */
[----:B-1----:R-:W-:-:S06]  /*d390*/  FMUL.FTZ R4, R64, c[0x0][0x2ec] ;  /* 0x0000bb0040047a20 */ /* 0x002fcc0000410000 */
[----:B----4-:R-:W-:Y:S01]  /*d3a0*/  HMMA.16816.F32 R24, R8, R20, R84 ;  /* 0x000000140818723c */ /* 0x010fe20000001854 */
[----:B------:R-:W1:Y:S01]  /*d3b0*/  S2R R84, SR_TID.X ;  /* 0x0000000000547919 */ /* 0x000e620000002100 */
[----:B------:R-:W-:-:S06]  /*d3c0*/  LOP3.LUT R0, R7, 0x28, R127, 0xfe, !PT ;  /* 0x0000002807007812 */ /* 0x000fcc00078efe7f */
[C---:B------:R-:W-:Y:S01]  /*d3d0*/  HMMA.16816.F32 R40, R8.reuse, R18, R52 ;  /* 0x000000120828723c */ /* 0x040fe20000001834 */
[----:B------:R-:W-:Y:S02]  /*d3e0*/  FSEL R106, R183, -INF , !P4 ;  /* 0xff800000b76a7808 */ /* 0x000fe40006000000 */
[----:B------:R-:W-:Y:S01]  /*d3f0*/  FSEL R110, R176, -INF , !P2 ;  /* 0xff800000b06e7808 */ /* 0x000fe20005000000 */
[----:B------:R2:W4:Y:S01]  /*d400*/  MUFU.TANH R72, R4 ;  /* 0x0000000400487308 */ /* 0x0005220000002400 */
[CC--:B------:R-:W-:Y:S01]  /*d410*/  ISETP.GE.AND P4, PT, R2.reuse, R6.reuse, PT ;  /* 0x000000060200720c */ /* 0x0c0fe20003f86270 */
[----:B------:R-:W3:Y:S01]  /*d420*/  LDSM.16.M88.4 R16, [R215+0x7000] ;  /* 0x00700000d710783b */ /* 0x000ee20000000200 */
[-C--:B------:R-:W-:Y:S01]  /*d430*/  ISETP.GE.AND P2, PT, R2, R5.reuse, PT ;  /* 0x000000050200720c */ /* 0x080fe20003f46270 */
[----:B------:R-:W-:Y:S01]  /*d440*/  FMUL.FTZ R2, R60, c[0x0][0x2ec] ;  /* 0x0000bb003c027a20 */ /* 0x000fe20000410000 */
[C---:B------:R-:W-:Y:S01]  /*d450*/  ISETP.GE.AND P3, PT, R0.reuse, R5, PT ;  /* 0x000000050000720c */ /* 0x040fe20003f66270 */
[----:B------:R-:W-:Y:S01]  /*d460*/  HMMA.16816.F32 R52, R8, R22, R88 ;  /* 0x000000160834723c */ /* 0x000fe20000001858 */
[----:B------:R-:W-:Y:S01]  /*d470*/  ISETP.GE.AND P6, PT, R0, R6, PT ;  /* 0x000000060000720c */ /* 0x000fe20003fc6270 */
[----:B------:R1:W-:Y:S01]  /*d480*/  MUFU.TANH R68, R2 ;  /* 0x0000000200447308 */ /* 0x0003e20000002400 */
[----:B------:R-:W-:Y:S01]  /*d490*/  FSEL R114, R172, -INF , !P3 ;  /* 0xff800000ac727808 */ /* 0x000fe20005800000 */
[----:B------:R-:W-:Y:S01]  /*d4a0*/  IMAD.MOV.U32 R172, RZ, RZ, R175 ;  /* 0x000000ffffac7224 */ /* 0x000fe200078e00af */
[----:B------:R-:W3:Y:S01]  /*d4b0*/  LDSM.16.M88.4 R20, [R215+0x7800] ;  /* 0x00780000d714783b */ /* 0x000ee20000000200 */
[----:B--2---:R-:W-:Y:S01]  /*d4c0*/  FMUL.FTZ R4, R66, c[0x0][0x2ec] ;  /* 0x0000bb0042047a20 */ /* 0x004fe20000410000 */
[----:B------:R-:W-:Y:S01]  /*d4d0*/  LOP3.LUT R0, R7, 0x38, R127, 0xfe, !PT ;  /* 0x0000003807007812 */ /* 0x000fe200078efe7f */
[----:B------:R-:W-:Y:S01]  /*d4e0*/  IMAD.MOV.U32 R175, RZ, RZ, R168 ;  /* 0x000000ffffaf7224 */ /* 0x000fe200078e00a8 */
[----:B------:R-:W-:Y:S01]  /*d4f0*/  FSEL R112, R179, -INF , !P6 ;  /* 0xff800000b3707808 */ /* 0x000fe20007000000 */
[----:B------:R2:W2:Y:S01]  /*d500*/  MUFU.TANH R66, R4 ;  /* 0x0000000400427308 */ /* 0x0004a20000002400 */
[----:B------:R-:W-:Y:S01]  /*d510*/  IMAD.MOV.U32 R168, RZ, RZ, R170 ;  /* 0x000000ffffa87224 */ /* 0x000fe200078e00aa */
[----:B------:R-:W-:-:S02]  /*d520*/  FSEL R111, R177, -INF , !P5 ;  /* 0xff800000b16f7808 */ /* 0x000fc40006800000 */
[----:B-1----:R-:W-:Y:S01]  /*d530*/  LOP3.LUT R2, R7, 0x40, R127, 0xfe, !PT ;  /* 0x0000004007027812 */ /* 0x002fe200078efe7f */
[----:B------:R-:W-:Y:S01]  /*d540*/  IMAD.MOV.U32 R170, RZ, RZ, R171 ;  /* 0x000000ffffaa7224 */ /* 0x000fe200078e00ab */
[----:B------:R-:W-:Y:S01]  /*d550*/  FSEL R115, R178, -INF , !P1 ;  /* 0xff800000b2737808 */ /* 0x000fe20004800000 */
[----:B------:R-:W-:Y:S01]  /*d560*/  IMAD.MOV.U32 R171, RZ, RZ, R248 ;  /* 0x000000ffffab7224 */ /* 0x000fe200078e00f8 */
[C---:B------:R-:W-:Y:S01]  /*d570*/  ISETP.GE.AND P6, PT, R2.reuse, R6, PT ;  /* 0x000000060200720c */ /* 0x040fe20003fc6270 */
[----:B------:R-:W-:Y:S01]  /*d580*/  IMAD.MOV.U32 R81, RZ, RZ, R122 ;  /* 0x000000ffff517224 */ /* 0x000fe200078e007a */
[----:B------:R-:W-:Y:S01]  /*d590*/  ISETP.GE.AND P3, PT, R2, R5, PT ;  /* 0x000000050200720c */ /* 0x000fe20003f66270 */
[----:B------:R-:W-:Y:S01]  /*d5a0*/  FMUL.FTZ R2, R48, c[0x0][0x2ec] ;  /* 0x0000bb0030027a20 */ /* 0x000fe20000410000 */
[----:B------:R-:W-:Y:S01]  /*d5b0*/  FSEL R120, R120, -INF , !P4 ;  /* 0xff80000078787808 */ /* 0x000fe20006000000 */
[----:B------:R-:W-:Y:S01]  /*d5c0*/  IMAD.SHL.U32 R84, R84, 0x2, RZ ;  /* 0x0000000254547824 */ /* 0x000fe200078e00ff */
[----:B------:R-:W-:Y:S01]  /*d5d0*/  HMMA.16816.F32 R12, R12, R74, R116 ;  /* 0x0000004a0c0c723c */ /* 0x000fe20000001874 */
[----:B------:R-:W-:Y:S01]  /*d5e0*/  IMAD.MOV.U32 R80, RZ, RZ, R172 ;  /* 0x000000ffff507224 */ /* 0x000fe200078e00ac */
[----:B------:R-:W-:-:S04]  /*d5f0*/  DEPBAR.LE SB0, 0x0 ;  /* 0x000080000000791a */ /* 0x000fc80000000000 */
[----:B--2---:R-:W-:Y:S01]  /*d600*/  FMUL.FTZ R4, R62, c[0x0][0x2ec] ;  /* 0x0000bb003e047a20 */ /* 0x004fe20000410000 */
[CC--:B------:R-:W-:Y:S01]  /*d610*/  ISETP.GE.AND P5, PT, R0.reuse, R6.reuse, PT ;  /* 0x000000060000720c */ /* 0x0c0fe20003fa6270 */
[----:B------:R-:W-:Y:S01]  /*d620*/  IMAD.MOV.U32 R248, RZ, RZ, R250 ;  /* 0x000000fffff87224 */ /* 0x000fe200078e00fa */
[----:B------:R-:W-:Y:S01]  /*d630*/  ISETP.GE.AND P1, PT, R0, R5, PT ;  /* 0x000000050000720c */ /* 0x000fe20003f26270 */
[----:B------:R1:W-:Y:S01]  /*d640*/  MUFU.TANH R64, R4 ;  /* 0x0000000400407308 */ /* 0x0003e20000002400 */
[----:B------:R-:W-:Y:S01]  /*d650*/  LOP3.LUT R0, R7, 0x48, R127, 0xfe, !PT ;  /* 0x0000004807007812 */ /* 0x000fe200078efe7f */
[----:B------:R-:W-:Y:S02]  /*d660*/  IMAD.MOV.U32 R250, RZ, RZ, R251 ;  /* 0x000000fffffa7224 */ /* 0x000fe400078e00fb */
[----:B------:R-:W-:Y:S02]  /*d670*/  IMAD.MOV.U32 R251, RZ, RZ, R244 ;  /* 0x000000fffffb7224 */ /* 0x000fe400078e00f4 */
[----:B------:R-:W-:Y:S01]  /*d680*/  IMAD.MOV.U32 R244, RZ, RZ, R123 ;  /* 0x000000fffff47224 */ /* 0x000fe200078e007b */
[----:B------:R-:W-:Y:S01]  /*d690*/  FSEL R123, R252, -INF , !P2 ;  /* 0xff800000fc7b7808 */ /* 0x000fe20005000000 */
[----:B------:R2:W2:Y:S01]  /*d6a0*/  MUFU.TANH R62, R2 ;  /* 0x00000002003e7308 */ /* 0x0004a20000002400 */
[----:B------:R-:W-:Y:S01]  /*d6b0*/  IMAD.MOV.U32 R83, RZ, RZ, R170 ;  /* 0x000000ffff537224 */ /* 0x000fe200078e00aa */
[----:B------:R-:W-:Y:S01]  /*d6c0*/  ISETP.GE.AND P4, PT, R0, R6, PT ;  /* 0x000000060000720c */ /* 0x000fe20003f86270 */
[----:B------:R-:W-:-:S02]  /*d6d0*/  IMAD.MOV.U32 R170, RZ, RZ, R248 ;  /* 0x000000ffffaa7224 */ /* 0x000fc400078e00f8 */
[----:B-1----:R-:W-:Y:S01]  /*d6e0*/  FMUL.FTZ R4, R50, c[0x0][0x2ec] ;  /* 0x0000bb0032047a20 */ /* 0x002fe20000410000 */
[----:B------:R-:W-:Y:S01]  /*d6f0*/  ISETP.GE.AND P2, PT, R0, R5, PT ;  /* 0x000000050000720c */ /* 0x000fe20003f46270 */
[----:B------:R-:W-:Y:S01]  /*d700*/  IMAD.MOV.U32 R248, RZ, RZ, R250 ;  /* 0x000000fffff87224 */ /* 0x000fe200078e00fa */
[----:B------:R-:W-:Y:S01]  /*d710*/  FSEL R122, R239, -INF , !P5 ;  /* 0xff800000ef7a7808 */ /* 0x000fe20006800000 */
[----:B------:R1:W1:Y:S01]  /*d720*/  MUFU.TANH R60, R4 ;  /* 0x00000004003c7308 */ /* 0x0002620000002400 */
[C-C-:B------:R-:W-:Y:S01]  /*d730*/  LOP3.LUT R0, R7.reuse, 0x58, R127.reuse, 0xfe, !PT ;  /* 0x0000005807007812 */ /* 0x140fe200078efe7f */
[----:B------:R-:W-:Y:S01]  /*d740*/  IMAD.MOV.U32 R239, RZ, RZ, R124 ;  /* 0x000000ffffef7224 */ /* 0x000fe200078e007c */
[----:B--2---:R-:W-:Y:S01]  /*d750*/  LOP3.LUT R2, R7, 0x50, R127, 0xfe, !PT ;  /* 0x0000005007027812 */ /* 0x004fe200078efe7f */
[----:B------:R-:W-:Y:S01]  /*d760*/  IMAD.MOV.U32 R250, RZ, RZ, R251 ;  /* 0x000000fffffa7224 */ /* 0x000fe200078e00fb */
[----:B------:R-:W-:Y:S01]  /*d770*/  FSEL R124, R238, -INF , !P1 ;  /* 0xff800000ee7c7808 */ /* 0x000fe20004800000 */
[----:B------:R-:W-:Y:S01]  /*d780*/  IMAD.MOV.U32 R251, RZ, RZ, R126 ;  /* 0x000000fffffb7224 */ /* 0x000fe200078e007e */
[----:B------:R-:W-:-:S02]  /*d790*/  ISETP.GE.AND P5, PT, R2, R6, PT ;  /* 0x000000060200720c */ /* 0x000fc40003fa6270 */
[-C--:B------:R-:W-:Y:S02]  /*d7a0*/  ISETP.GE.AND P1, PT, R2, R5.reuse, PT ;  /* 0x000000050200720c */ /* 0x080fe40003f26270 */
[----:B------:R-:W-:Y:S01]  /*d7b0*/  FSEL R126, R194, -INF , !P6 ;  /* 0xff800000c27e7808 */ /* 0x000fe20007000000 */
[----:B-1----:R-:W-:Y:S01]  /*d7c0*/  FMUL.FTZ R4, R40, c[0x0][0x2ec] ;  /* 0x0000bb0028047a20 */ /* 0x002fe20000410000 */
[----:B------:R-:W-:Y:S02]  /*d7d0*/  FSEL R131, R131, -INF , !P3 ;  /* 0xff80000083837808 */ /* 0x000fe40005800000 */
[----:B------:R-:W-:Y:S01]  /*d7e0*/  LOP3.LUT R2, R7, 0x60, R127, 0xfe, !PT ;  /* 0x0000006007027812 */ /* 0x000fe200078efe7f */
[----:B------:R1:W2:Y:S01]  /*d7f0*/  MUFU.TANH R50, R4 ;  /* 0x0000000400327308 */ /* 0x0002a20000002400 */
[C---:B------:R-:W-:Y:S01]  /*d800*/  ISETP.GE.AND P6, PT, R0.reuse, R6, PT ;  /* 0x000000060000720c */ /* 0x040fe20003fc6270 */
[----:B------:R-:W-:Y:S01]  /*d810*/  IMAD.MOV.U32 R82, RZ, RZ, R168 ;  /* 0x000000ffff527224 */ /* 0x000fe200078e00a8 */
[----:B------:R-:W-:-:S02]  /*d820*/  ISETP.GE.AND P3, PT, R0, R5, PT ;  /* 0x000000050000720c */ /* 0x000fc40003f66270 */
[----:B------:R-:W-:Y:S01]  /*d830*/  LOP3.LUT R84, R84, 0x6, RZ, 0xc0, !PT ;  /* 0x0000000654547812 */ /* 0x000fe200078ec0ff */
[----:B------:R-:W-:Y:S01]  /*d840*/  IMAD.MOV.U32 R168, RZ, RZ, R171 ;  /* 0x000000ffffa87224 */ /* 0x000fe200078e00ab */
[----:B------:R-:W-:Y:S02]  /*d850*/  LOP3.LUT R0, R7, 0x68, R127, 0xfe, !PT ;  /* 0x0000006807007812 */ /* 0x000fe400078efe7f */
[----:B------:R-:W-:Y:S02]  /*d860*/  FSEL R127, R192, -INF , !P4 ;  /* 0xff800000c07f7808 */ /* 0x000fe40006000000 */
[----:B------:R-:W-:Y:S02]  /*d870*/  FSEL R132, R132, -INF , !P2 ;  /* 0xff80000084847808 */ /* 0x000fe40005000000 */
[----:B------:R-:W-:Y:S01]  /*d880*/  ISETP.GE.AND P4, PT, R2, R6, PT ;  /* 0x000000060200720c */ /* 0x000fe20003f86270 */
[----:B-1----:R-:W-:Y:S01]  /*d890*/  FMUL.FTZ R4, R42, c[0x0][0x2ec] ;  /* 0x0000bb002a047a20 */ /* 0x002fe20000410000 */
[----:B------:R-:W-:-:S02]  /*d8a0*/  ISETP.GE.AND P2, PT, R2, R5, PT ;  /* 0x000000050200720c */ /* 0x000fc40003f46270 */
[----:B------:R-:W-:Y:S01]  /*d8b0*/  LOP3.LUT R2, R7, 0x70, R84, 0xfe, !PT ;  /* 0x0000007007027812 */ /* 0x000fe200078efe54 */
[----:B------:R1:W1:Y:S01]  /*d8c0*/  MUFU.TANH R48, R4 ;  /* 0x0000000400307308 */ /* 0x0002620000002400 */
[----:B------:R-:W-:Y:S01]  /*d8d0*/  IMAD.MOV.U32 R87, RZ, RZ, R170 ;  /* 0x000000ffff577224 */ /* 0x000fe200078e00aa */
[----:B------:R-:W-:Y:S02]  /*d8e0*/  FSEL R133, R133, -INF , !P5 ;  /* 0xff80000085857808 */ /* 0x000fe40006800000 */
[----:B------:R-:W-:Y:S02]  /*d8f0*/  FSEL R171, R191, -INF , !P1 ;  /* 0xff800000bfab7808 */ /* 0x000fe40004800000 */
[----:B------:R-:W-:Y:S02]  /*d900*/  FSEL R170, R188, -INF , !P3 ;  /* 0xff800000bcaa7808 */ /* 0x000fe40005800000 */
[C---:B------:R-:W-:Y:S02]  /*d910*/  ISETP.GE.AND P5, PT, R0.reuse, R6, PT ;  /* 0x000000060000720c */ /* 0x040fe40003fa6270 */
[----:B------:R-:W-:-:S02]  /*d920*/  ISETP.GE.AND P1, PT, R0, R5, PT ;  /* 0x000000050000720c */ /* 0x000fc40003f26270 */
[----:B------:R-:W-:Y:S01]  /*d930*/  ISETP.GE.AND P3, PT, R2, R5, PT ;  /* 0x000000050200720c */ /* 0x000fe20003f66270 */
[----:B-1----:R-:W-:Y:S02]  /*d940*/  FMUL.FTZ R4, R56, c[0x0][0x2ec] ;  /* 0x0000bb0038047a20 */ /* 0x002fe40000410000 */
[----:B------:R-:W-:Y:S01]  /*d950*/  IMAD.MOV.U32 R56, RZ, RZ, R168 ;  /* 0x000000ffff387224 */ /* 0x000fe200078e00a8 */
[----:B------:R-:W-:Y:S02]  /*d960*/  FSEL R168, R189, -INF , !P6 ;  /* 0xff800000bda87808 */ /* 0x000fe40007000000 */
[----:B------:R-:W-:Y:S02]  /*d970*/  ISETP.GE.AND P6, PT, R2, R6, PT ;  /* 0x000000060200720c */ /* 0x000fe40003fc6270 */
[----:B------:R-:W-:Y:S02]  /*d980*/  LOP3.LUT R2, R7, 0x80, R84, 0xfe, !PT ;  /* 0x0000008007027812 */ /* 0x000fe400078efe54 */
[----:B------:R-:W-:-:S02]  /*d990*/  FSEL R173, R173, -INF , !P5 ;  /* 0xff800000adad7808 */ /* 0x000fc40006800000 */
[----:B------:R-:W-:Y:S02]  /*d9a0*/  FSEL R176, R185, -INF , !P1 ;  /* 0xff800000b9b07808 */ /* 0x000fe40004800000 */
[C---:B------:R-:W-:Y:S02]  /*d9b0*/  ISETP.GE.AND P5, PT, R2.reuse, R6, PT ;  /* 0x000000060200720c */ /* 0x040fe40003fa6270 */
[----:B------:R-:W-:Y:S01]  /*d9c0*/  ISETP.GE.AND P1, PT, R2, R5, PT ;  /* 0x000000050200720c */ /* 0x000fe20003f26270 */
[----:B------:R-:W-:Y:S01]  /*d9d0*/  FMUL.FTZ R2, R34, c[0x0][0x2ec] ;  /* 0x0000bb0022027a20 */ /* 0x000fe20000410000 */
[----:B------:R-:W-:Y:S01]  /*d9e0*/  LOP3.LUT R0, R7, 0x78, R84, 0xfe, !PT ;  /* 0x0000007807007812 */ /* 0x000fe200078efe54 */
[----:B------:R-:W-:Y:S01]  /*d9f0*/  IMAD.MOV.U32 R238, RZ, RZ, R175 ;  /* 0x000000ffffee7224 */ /* 0x000fe200078e00af */
[----:B------:R1:W1:Y:S01]  /*da00*/  MUFU.TANH R42, R4 ;  /* 0x00000004002a7308 */ /* 0x0002620000002400 */
[----:B------:R-:W-:Y:S02]  /*da10*/  FSEL R172, R186, -INF , !P4 ;  /* 0xff800000baac7808 */ /* 0x000fe40006000000 */
[----:B------:R-:W-:-:S02]  /*da20*/  FSEL R175, R39, -INF , !P2 ;  /* 0xff80000027af7808 */ /* 0x000fc40005000000 */
[----:B------:R-:W-:Y:S02]  /*da30*/  FSEL R179, R38, -INF , !P3 ;  /* 0xff80000026b37808 */ /* 0x000fe40005800000 */
[C---:B------:R-:W-:Y:S01]  /*da40*/  ISETP.GE.AND P4, PT, R0.reuse, R6, PT ;  /* 0x000000060000720c */ /* 0x040fe20003f86270 */
[----:B------:R2:W-:Y:S01]  /*da50*/  MUFU.TANH R38, R2 ;  /* 0x0000000200267308 */ /* 0x0005e20000002400 */
[----:B------:R-:W-:Y:S01]  /*da60*/  ISETP.GE.AND P2, PT, R0, R5, PT ;  /* 0x000000050000720c */ /* 0x000fe20003f46270 */
[----:B---3--:R-:W-:Y:S01]  /*da70*/  HMMA.16816.F32 R28, R8, R18, R92 ;  /* 0x00000012081c723c */ /* 0x008fe2000000185c */
[----:B------:R-:W-:Y:S01]  /*da80*/  LOP3.LUT R0, R7, 0x88, R84, 0xfe, !PT ;  /* 0x0000008807007812 */ /* 0x000fe200078efe54 */
[----:B-1----:R-:W-:Y:S01]  /*da90*/  FMUL.FTZ R4, R58, c[0x0][0x2ec] ;  /* 0x0000bb003a047a20 */ /* 0x002fe20000410000 */
[----:B------:R-:W-:Y:S02]  /*daa0*/  FSEL R177, R184, -INF , !P6 ;  /* 0xff800000b8b17808 */ /* 0x000fe40007000000 */
[----:B------:R-:W-:Y:S01]  /*dab0*/  FSEL R178, R37, -INF , !P4 ;  /* 0xff80000025b27808 */ /* 0x000fe20006000000 */
[----:B------:R1:W3:Y:S01]  /*dac0*/  MUFU.TANH R40, R4 ;  /* 0x0000000400287308 */ /* 0x0002e20000002400 */
[----:B------:R-:W-:-:S02]  /*dad0*/  FSEL R174, R174, -INF , !P2 ;  /* 0xff800000aeae7808 */ /* 0x000fc40005000000 */
[C-C-:B--2---:R-:W-:Y:S01]  /*dae0*/  LOP3.LUT R2, R7.reuse, 0x90, R84.reuse, 0xfe, !PT ;  /* 0x0000009007027812 */ /* 0x144fe200078efe54 */
[C---:B------:R-:W-:Y:S01]  /*daf0*/  HMMA.16816.F32 R44, R8.reuse, R16, R96 ;  /* 0x00000010082c723c */ /* 0x040fe20000001860 */
[CC--:B------:R-:W-:Y:S02]  /*db00*/  ISETP.GE.AND P6, PT, R0.reuse, R6.reuse, PT ;  /* 0x000000060000720c */ /* 0x0c0fe40003fc6270 */
[-C--:B------:R-:W-:Y:S02]  /*db10*/  ISETP.GE.AND P3, PT, R0, R5.reuse, PT ;  /* 0x000000050000720c */ /* 0x080fe40003f66270 */
[C---:B------:R-:W-:Y:S02]  /*db20*/  ISETP.GE.AND P4, PT, R2.reuse, R6, PT ;  /* 0x000000060200720c */ /* 0x040fe40003f86270 */
[----:B------:R-:W-:Y:S01]  /*db30*/  ISETP.GE.AND P2, PT, R2, R5, PT ;  /* 0x000000050200720c */ /* 0x000fe20003f46270 */
[----:B------:R-:W-:Y:S01]  /*db40*/  FMUL.FTZ R2, R26, c[0x0][0x2ec] ;  /* 0x0000bb001a027a20 */ /* 0x000fe20000410000 */
[----:B------:R-:W-:Y:S01]  /*db50*/  LOP3.LUT R0, R7, 0x98, R84, 0xfe, !PT ;  /* 0x0000009807007812 */ /* 0x000fe200078efe54 */
[----:B-1----:R-:W-:Y:S01]  /*db60*/  FMUL.FTZ R4, R32, c[0x0][0x2ec] ;  /* 0x0000bb0020047a20 */ /* 0x002fe20000410000 */
[----:B------:R-:W-:Y:S01]  /*db70*/  HMMA.16816.F32 R16, R8, R20, R100 ;  /* 0x000000140810723c */ /* 0x000fe20000001864 */
[----:B------:R-:W-:-:S02]  /*db80*/  FSEL R169, R169, -INF , !P5 ;  /* 0xff800000a9a97808 */ /* 0x000fc40006800000 */
[----:B------:R1:W2:Y:S01]  /*db90*/  MUFU.TANH R39, R4 ;  /* 0x0000000400277308 */ /* 0x0002a20000002400 */
[----:B------:R-:W-:Y:S02]  /*dba0*/  FSEL R130, R130, -INF , !P1 ;  /* 0xff80000082827808 */ /* 0x000fe40004800000 */
[C---:B------:R-:W-:Y:S02]  /*dbb0*/  ISETP.GE.AND P5, PT, R0.reuse, R6, PT ;  /* 0x000000060000720c */ /* 0x040fe40003fa6270 */
[----:B------:R-:W-:Y:S01]  /*dbc0*/  ISETP.GE.AND P1, PT, R0, R5, PT ;  /* 0x000000050000720c */ /* 0x000fe20003f26270 */
[----:B------:R-:W-:Y:S01]  /*dbd0*/  HMMA.16816.F32 R12, R8, R22, R12 ;  /* 0x00000016080c723c */ /* 0x000fe2000000180c */
[----:B------:R-:W-:Y:S01]  /*dbe0*/  LOP3.LUT R0, R7, 0xa8, R84, 0xfe, !PT ;  /* 0x000000a807007812 */ /* 0x000fe200078efe54 */
[----:B------:R2:W-:Y:S01]  /*dbf0*/  MUFU.TANH R34, R2 ;  /* 0x0000000200227308 */ /* 0x0005e20000002400 */
[----:B------:R-:W-:Y:S02]  /*dc00*/  FSEL R125, R125, -INF , !P6 ;  /* 0xff8000007d7d7808 */ /* 0x000fe40007000000 */
[----:B------:R-:W-:Y:S01]  /*dc10*/  FSEL R121, R121, -INF , !P3 ;  /* 0xff80000079797808 */ /* 0x000fe20005800000 */
[----:B-1----:R-:W-:Y:S01]  /*dc20*/  FMUL.FTZ R4, R24, c[0x0][0x2ec] ;  /* 0x0000bb0018047a20 */ /* 0x002fe20000410000 */
[----:B------:R-:W-:-:S02]  /*dc30*/  FSEL R113, R113, -INF , !P4 ;  /* 0xff80000071717808 */ /* 0x000fc40006000000 */
[----:B------:R-:W-:Y:S01]  /*dc40*/  FSEL R181, R109, -INF , !P2 ;  /* 0xff8000006db57808 */ /* 0x000fe20005000000 */
[----:B------:R1:W-:Y:S01]  /*dc50*/  MUFU.TANH R37, R4 ;  /* 0x0000000400257308 */ /* 0x0003e20000002400 */
[----:B--2---:R-:W-:Y:S02]  /*dc60*/  LOP3.LUT R2, R7, 0xa0, R84, 0xfe, !PT ;  /* 0x000000a007027812 */ /* 0x004fe400078efe54 */
[-C--:B------:R-:W-:Y:S02]  /*dc70*/  ISETP.GE.AND P4, PT, R0, R6.reuse, PT ;  /* 0x000000060000720c */ /* 0x080fe40003f86270 */
[C---:B------:R-:W-:Y:S02]  /*dc80*/  ISETP.GE.AND P6, PT, R2.reuse, R6, PT ;  /* 0x000000060200720c */ /* 0x040fe40003fc6270 */
[-C--:B------:R-:W-:Y:S02]  /*dc90*/  ISETP.GE.AND P3, PT, R2, R5.reuse, PT ;  /* 0x000000050200720c */ /* 0x080fe40003f66270 */
[----:B------:R-:W-:-:S02]  /*dca0*/  ISETP.GE.AND P2, PT, R0, R5, PT ;  /* 0x000000050000720c */ /* 0x000fc40003f46270 */
[C-C-:B------:R-:W-:Y:S01]  /*dcb0*/  LOP3.LUT R2, R7.reuse, 0xb0, R84.reuse, 0xfe, !PT ;  /* 0x000000b007027812 */ /* 0x140fe200078efe54 */
[----:B-1----:R-:W-:Y:S01]  /*dcc0*/  FMUL.FTZ R4, R52, c[0x0][0x2ec] ;  /* 0x0000bb0034047a20 */ /* 0x002fe20000410000 */
[----:B------:R-:W-:Y:S02]  /*dcd0*/  LOP3.LUT R0, R7, 0xb8, R84, 0xfe, !PT ;  /* 0x000000b807007812 */ /* 0x000fe400078efe54 */
[----:B------:R-:W-:Y:S01]  /*dce0*/  FSEL R107, R107, -INF , !P5 ;  /* 0xff8000006b6b7808 */ /* 0x000fe20006800000 */
[----:B------:R1:W-:Y:S01]  /*dcf0*/  MUFU.TANH R32, R4 ;  /* 0x0000000400207308 */ /* 0x0003e20000002400 */
[----:B------:R-:W-:Y:S02]  /*dd00*/  FSEL R117, R104, -INF , !P1 ;  /* 0xff80000068757808 */ /* 0x000fe40004800000 */
[----:B----4-:R-:W-:Y:S02]  /*dd10*/  FSEL R119, R72, -INF , !P6 ;  /* 0xff80000048777808 */ /* 0x010fe40007000000 */
[----:B------:R-:W-:-:S02]  /*dd20*/  FSEL R185, R66, -INF , !P3 ;  /* 0xff80000042b97808 */ /* 0x000fc40005800000 */
[CC--:B------:R-:W-:Y:S02]  /*dd30*/  ISETP.GE.AND P5, PT, R2.reuse, R6.reuse, PT ;  /* 0x000000060200720c */ /* 0x0c0fe40003fa6270 */
[-C--:B------:R-:W-:Y:S02]  /*dd40*/  ISETP.GE.AND P1, PT, R2, R5.reuse, PT ;  /* 0x000000050200720c */ /* 0x080fe40003f26270 */
[CC--:B------:R-:W-:Y:S02]  /*dd50*/  ISETP.GE.AND P6, PT, R0.reuse, R6.reuse, PT ;  /* 0x000000060000720c */ /* 0x0c0fe40003fc6270 */
[-C--:B------:R-:W-:Y:S01]  /*dd60*/  ISETP.GE.AND P3, PT, R0, R5.reuse, PT ;  /* 0x000000050000720c */ /* 0x080fe20003f66270 */
[----:B-1----:R-:W-:Y:S01]  /*dd70*/  FMUL.FTZ R4, R54, c[0x0][0x2ec] ;  /* 0x0000bb0036047a20 */ /* 0x002fe20000410000 */
[----:B------:R-:W-:Y:S02]  /*dd80*/  LOP3.LUT R0, R7, 0xc8, R84, 0xfe, !PT ;  /* 0x000000c807007812 */ /* 0x000fe400078efe54 */
[----:B------:R-:W-:Y:S01]  /*dd90*/  FSEL R188, R62, -INF , !P5 ;  /* 0xff8000003ebc7808 */ /* 0x000fe20006800000 */
[----:B------:R1:W2:Y:S01]  /*dda0*/  MUFU.TANH R26, R4 ;  /* 0x00000004001a7308 */ /* 0x0002a20000002400 */
[----:B------:R-:W-:Y:S01]  /*ddb0*/  FSEL R192, R60, -INF , !P1 ;  /* 0xff8000003cc07808 */ /* 0x000fe20004800000 */
[----:B------:R-:W-:Y:S01]  /*ddc0*/  FMUL.FTZ R28, R28, c[0x0][0x2ec] ;  /* 0x0000bb001c1c7a20 */ /* 0x000fe20000410000 */
[----:B------:R-:W-:Y:S01]  /*ddd0*/  ISETP.GE.AND P5, PT, R0, R6, PT ;  /* 0x000000060000720c */ /* 0x000fe20003fa6270 */
[----:B------:R-:W-:Y:S01]  /*dde0*/  FMUL.FTZ R30, R30, c[0x0][0x2ec] ;  /* 0x0000bb001e1e7a20 */ /* 0x000fe20000410000 */
[----:B------:R-:W-:-:S02]  /*ddf0*/  ISETP.GE.AND P1, PT, R0, R5, PT ;  /* 0x000000050000720c */ /* 0x000fc40003f26270 */
[C-C-:B------:R-:W-:Y:S02]  /*de00*/  LOP3.LUT R2, R7.reuse, 0xc0, R84.reuse, 0xfe, !PT ;  /* 0x000000c007027812 */ /* 0x140fe400078efe54 */
[----:B------:R-:W-:Y:S02]  /*de10*/  LOP3.LUT R0, R7, 0xd0, R84, 0xfe, !PT ;  /* 0x000000d007007812 */ /* 0x000fe400078efe54 */
[----:B------:R-:W-:Y:S02]  /*de20*/  FSEL R183, R68, -INF , !P4 ;  /* 0xff80000044b77808 */ /* 0x000fe40006000000 */
[----:B------:R-:W-:Y:S02]  /*de30*/  FSEL R184, R64, -INF , !P2 ;  /* 0xff80000040b87808 */ /* 0x000fe40005000000 */
[----:B------:R-:W-:Y:S02]  /*de40*/  FSEL R189, R50, -INF , !P6 ;  /* 0xff80000032bd7808 */ /* 0x000fe40007000000 */
[----:B------:R-:W-:Y:S01]  /*de50*/  FSEL R191, R48, -INF , !P3 ;  /* 0xff80000030bf7808 */ /* 0x000fe20005800000 */
[----:B------:R-:W-:Y:S01]  /*de60*/  FMUL.FTZ R46, R46, c[0x0][0x2ec] ;  /* 0x0000bb002e2e7a20 */ /* 0x000fe20000410000 */
[-C--:B------:R-:W-:Y:S01]  /*de70*/  ISETP.GE.AND P4, PT, R2, R6.reuse, PT ;  /* 0x000000060200720c */ /* 0x080fe20003f86270 */
[----:B------:R-:W-:Y:S01]  /*de80*/  FMUL.FTZ R16, R16, c[0x0][0x2ec] ;  /* 0x0000bb0010107a20 */ /* 0x000fe20000410000 */
[----:B------:R-:W-:Y:S01]  /*de90*/  ISETP.GE.AND P2, PT, R2, R5, PT ;  /* 0x000000050200720c */ /* 0x000fe20003f46270 */
[----:B------:R-:W-:Y:S01]  /*dea0*/  FMUL.FTZ R18, R18, c[0x0][0x2ec] ;  /* 0x0000bb0012127a20 */ /* 0x000fe20000410000 */
[----:B------:R-:W-:-:S02]  /*deb0*/  ISETP.GE.AND P6, PT, R0, R6, PT ;  /* 0x000000060000720c */ /* 0x000fc40003fc6270 */
[----:B------:R-:W-:Y:S01]  /*dec0*/  ISETP.GE.AND P3, PT, R0, R5, PT ;  /* 0x000000050000720c */ /* 0x000fe20003f66270 */
[----:B------:R-:W-:Y:S01]  /*ded0*/  MUFU.TANH R28, R28 ;  /* 0x0000001c001c7308 */ /* 0x000fe20000002400 */
[C-C-:B------:R-:W-:Y:S02]  /*dee0*/  LOP3.LUT R2, R7.reuse, 0xd8, R84.reuse, 0xfe, !PT ;  /* 0x000000d807027812 */ /* 0x140fe400078efe54 */
[----:B------:R-:W-:Y:S01]  /*def0*/  LOP3.LUT R0, R7, 0xe0, R84, 0xfe, !PT ;  /* 0x000000e007007812 */ /* 0x000fe200078efe54 */
[----:B------:R-:W-:Y:S01]  /*df00*/  IMAD.MOV.U32 R85, RZ, RZ, R196 ;  /* 0x000000ffff557224 */ /* 0x000fe200078e00c4 */
[----:B------:R-:W-:Y:S01]  /*df10*/  FSEL R194, R42, -INF , !P4 ;  /* 0xff8000002ac27808 */ /* 0x000fe20006000000 */
[----:B------:R-:W-:Y:S02]  /*df20*/  IMAD.MOV.U32 R79, RZ, RZ, R197 ;  /* 0x000000ffff4f7224 */ /* 0x000fe400078e00c5 */
[----:B------:R-:W4:Y:S01]  /*df30*/  MUFU.TANH R30, R30 ;  /* 0x0000001e001e7308 */ /* 0x000f220000002400 */
[----:B------:R-:W-:Y:S01]  /*df40*/  IMAD.MOV.U32 R77, RZ, RZ, R199 ;  /* 0x000000ffff4d7224 */ /* 0x000fe200078e00c7 */
[----:B---3--:R-:W-:Y:S01]  /*df50*/  FSEL R197, R40, -INF , !P2 ;  /* 0xff80000028c57808 */ /* 0x008fe20005000000 */
[----:B-1----:R-:W-:Y:S01]  /*df60*/  FMUL.FTZ R4, R44, c[0x0][0x2ec] ;  /* 0x0000bb002c047a20 */ /* 0x002fe20000410000 */
[----:B------:R-:W-:-:S02]  /*df70*/  FSEL R196, R39, -INF , !P5 ;  /* 0xff80000027c47808 */ /* 0x000fc40006800000 */
[----:B------:R-:W-:Y:S01]  /*df80*/  FSEL R199, R38, -INF , !P1 ;  /* 0xff80000026c77808 */ /* 0x000fe20004800000 */
[----:B------:R-:W-:Y:S01]  /*df90*/  FMUL.FTZ R12, R12, c[0x0][0x2ec] ;  /* 0x0000bb000c0c7a20 */ /* 0x000fe20000410000 */
[-C--:B------:R-:W-:Y:S01]  /*dfa0*/  ISETP.GE.AND P4, PT, R2, R6.reuse, PT ;  /* 0x000000060200720c */ /* 0x080fe20003f86270 */
[----:B------:R-:W-:Y:S01]  /*dfb0*/  FMUL.FTZ R14, R14, c[0x0][0x2ec] ;  /* 0x0000bb000e0e7a20 */ /* 0x000fe20000410000 */
[-C--:B------:R-:W-:Y:S02]  /*dfc0*/  ISETP.GE.AND P2, PT, R2, R5.reuse, PT ;  /* 0x000000050200720c */ /* 0x080fe40003f46270 */
[C---:B------:R-:W-:Y:S02]  /*dfd0*/  ISETP.GE.AND P5, PT, R0.reuse, R6, PT ;  /* 0x000000060000720c */ /* 0x040fe40003fa6270 */
[----:B------:R-:W-:Y:S01]  /*dfe0*/  ISETP.GE.AND P1, PT, R0, R5, PT ;  /* 0x000000050000720c */ /* 0x000fe20003f26270 */
[----:B------:R-:W-:Y:S01]  /*dff0*/  IMAD.MOV.U32 R76, RZ, RZ, R251 ;  /* 0x000000ffff4c7224 */ /* 0x000fe200078e00fb */
[----:B------:R-:W-:Y:S01]  /*e000*/  LOP3.LUT R0, R7, 0xf0, R84, 0xfe, !PT ;  /* 0x000000f007007812 */ /* 0x000fe200078efe54 */
[----:B------:R1:W-:Y:S01]  /*e010*/  MUFU.TANH R24, R4 ;  /* 0x0000000400187308 */ /* 0x0003e20000002400 */
[----:B------:R-:W-:Y:S01]  /*e020*/  IMAD.MOV.U32 R251, RZ, RZ, R206 ;  /* 0x000000fffffb7224 */ /* 0x000fe200078e00ce */
[----:B--2---:R-:W-:Y:S01]  /*e030*/  FSEL R206, R26, -INF , !P2 ;  /* 0xff8000001ace7808 */ /* 0x004fe20005000000 */
[----:B------:R-:W-:Y:S01]  /*e040*/  IMAD.MOV.U32 R78, RZ, RZ, R203 ;  /* 0x000000ffff4e7224 */ /* 0x000fe200078e00cb */
[----:B------:R-:W-:Y:S01]  /*e050*/  FSEL R203, R32, -INF , !P4 ;  /* 0xff80000020cb7808 */ /* 0x000fe20006000000 */
[----:B------:R-:W-:-:S03]  /*e060*/  IMAD.MOV.U32 R86, RZ, RZ, R248 ;  /* 0x000000ffff567224 */ /* 0x000fc600078e00f8 */
[----:B------:R-:W2:Y:S01]  /*e070*/  MUFU.TANH R46, R46 ;  /* 0x0000002e002e7308 */ /* 0x000ea20000002400 */
[----:B------:R-:W-:Y:S01]  /*e080*/  LOP3.LUT R2, R7, 0xe8, R84, 0xfe, !PT ;  /* 0x000000e807027812 */ /* 0x000fe200078efe54 */
[----:B------:R-:W-:Y:S01]  /*e090*/  IMAD.MOV.U32 R248, RZ, RZ, R250 ;  /* 0x000000fffff87224 */ /* 0x000fe200078e00fa */
[C---:B------:R-:W-:Y:S02]  /*e0a0*/  ISETP.GE.AND P4, PT, R0.reuse, R6, PT ;  /* 0x000000060000720c */ /* 0x040fe40003f86270 */
[----:B------:R-:W-:-:S03]  /*e0b0*/  ISETP.GE.AND P2, PT, R0, R5, PT ;  /* 0x000000050000720c */ /* 0x000fc60003f46270 */
[----:B------:R-:W3:Y:S01]  /*e0c0*/  MUFU.TANH R16, R16 ;  /* 0x0000001000107308 */ /* 0x000ee20000002400 */
[----:B------:R-:W-:Y:S01]  /*e0d0*/  LOP3.LUT R0, R7, R84, RZ, 0xfc, !PT ;  /* 0x0000005407007212 */ /* 0x000fe200078efcff */
[----:B------:R-:W-:-:S06]  /*e0e0*/  IMAD.MOV.U32 R252, RZ, RZ, R205 ;  /* 0x000000fffffc7224 */ /* 0x000fcc00078e00cd */
[----:B------:R-:W2:Y:S01]  /*e0f0*/  MUFU.TANH R18, R18 ;  /* 0x0000001200127308 */ /* 0x000ea20000002400 */
[----:B------:R-:W-:Y:S01]  /*e100*/  IMAD.MOV.U32 R250, RZ, RZ, R201 ;  /* 0x000000fffffa7224 */ /* 0x000fe200078e00c9 */
[----:B------:R-:W-:Y:S02]  /*e110*/  FSEL R201, R37, -INF , !P6 ;  /* 0xff80000025c97808 */ /* 0x000fe40007000000 */
[----:B------:R-:W-:Y:S02]  /*e120*/  FSEL R205, R34, -INF , !P3 ;  /* 0xff80000022cd7808 */ /* 0x000fe40005800000 */
[C---:B------:R-:W-:Y:S02]  /*e130*/  ISETP.GE.AND P6, PT, R2.reuse, R6, PT ;  /* 0x000000060200720c */ /* 0x040fe40003fc6270 */
[----:B------:R-:W2:Y:S01]  /*e140*/  MUFU.TANH R12, R12 ;  /* 0x0000000c000c7308 */ /* 0x000ea20000002400 */
[----:B------:R-:W-:Y:S01]  /*e150*/  ISETP.GE.AND P3, PT, R2, R5, PT ;  /* 0x000000050200720c */ /* 0x000fe20003f66270 */
[----:B------:R-:W-:Y:S01]  /*e160*/  IMAD.MOV.U32 R186, RZ, RZ, R239 ;  /* 0x000000ffffba7224 */ /* 0x000fe200078e00ef */
[----:B-1----:R-:W-:Y:S01]  /*e170*/  LOP3.LUT R4, R7, 0xf8, R84, 0xfe, !PT ;  /* 0x000000f807047812 */ /* 0x002fe200078efe54 */
[----:B------:R-:W-:Y:S01]  /*e180*/  IMAD.MOV.U32 R84, RZ, RZ, R85 ;  /* 0x000000ffff547224 */ /* 0x000fe200078e0055 */
[----:B------:R-:W-:-:S03]  /*e190*/  IADD3 R2, R0, 0x1, RZ ;  /* 0x0000000100027810 */ /* 0x000fc60007ffe0ff */
[----:B------:R-:W1:Y:S01]  /*e1a0*/  MUFU.TANH R14, R14 ;  /* 0x0000000e000e7308 */ /* 0x000e620000002400 */
[----:B------:R-:W-:Y:S01]  /*e1b0*/  IMAD.MOV.U32 R85, RZ, RZ, R240 ;  /* 0x000000ffff557224 */ /* 0x000fe200078e00f0 */
[----:B----4-:R-:W-:Y:S01]  /*e1c0*/  FSEL R240, R30, -INF , !P3 ;  /* 0xff8000001ef07808 */ /* 0x010fe20005800000 */
[----:B------:R-:W-:Y:S01]  /*e1d0*/  IMAD.MOV.U32 R239, RZ, RZ, R210 ;  /* 0x000000ffffef7224 */ /* 0x000fe200078e00d2 */
[----:B------:R-:W-:Y:S01]  /*e1e0*/  FSEL R210, R28, -INF , !P6 ;  /* 0xff8000001cd27808 */ /* 0x000fe20007000000 */
[----:B------:R-:W-:Y:S01]  /*e1f0*/  IMAD.MOV.U32 R89, RZ, RZ, R87 ;  /* 0x000000ffff597224 */ /* 0x000fe200078e0057 */
[C---:B------:R-:W-:Y:S02]  /*e200*/  ISETP.GE.AND P6, PT, R2.reuse, R6, PT ;  /* 0x000000060200720c */ /* 0x040fe40003fc6270 */
[----:B------:R-:W-:Y:S01]  /*e210*/  ISETP.GE.AND P3, PT, R2, R5, PT ;  /* 0x000000050200720c */ /* 0x000fe20003f66270 */
[----:B------:R-:W-:Y:S01]  /*e220*/  IMAD.MOV.U32 R58, RZ, RZ, R86 ;  /* 0x000000ffff3a7224 */ /* 0x000fe200078e0056 */
[----:B------:R-:W-:Y:S01]  /*e230*/  IADD3 R2, R0, 0x9, RZ ;  /* 0x0000000900027810 */ /* 0x000fe20007ffe0ff */
[----:B------:R-:W-:-:S02]  /*e240*/  IMAD.MOV.U32 R87, RZ, RZ, R56 ;  /* 0x000000ffff577224 */ /* 0x000fc400078e0038 */
[----:B------:R-:W-:Y:S01]  /*e250*/  IMAD.MOV.U32 R56, RZ, RZ, R238 ;  /* 0x000000ffff387224 */ /* 0x000fe200078e00ee */
[----:B--2---:R-:W-:Y:S01]  /*e260*/  FSEL R238, R46, -INF , !P1 ;  /* 0xff8000002eee7808 */ /* 0x004fe20004800000 */
[----:B------:R-:W-:Y:S01]  /*e270*/  IMAD.MOV.U32 R91, RZ, RZ, R241 ;  /* 0x000000ffff5b7224 */ /* 0x000fe200078e00f1 */
[----:B---3--:R-:W-:Y:S01]  /*e280*/  FSEL R241, R16, -INF , !P4 ;  /* 0xff80000010f17808 */ /* 0x008fe20006000000 */
[----:B------:R-:W-:Y:S01]  /*e290*/  IMAD.MOV.U32 R86, RZ, RZ, R243 ;  /* 0x000000ffff567224 */ /* 0x000fe200078e00f3 */
[----:B------:R-:W-:Y:S01]  /*e2a0*/  FSEL R243, R18, -INF , !P2 ;  /* 0xff80000012f37808 */ /* 0x000fe20005000000 */
[----:B------:R-:W-:Y:S01]  /*e2b0*/  IMAD.MOV.U32 R90, RZ, RZ, R208 ;  /* 0x000000ffff5a7224 */ /* 0x000fe200078e00d0 */
[----:B------:R-:W-:Y:S01]  /*e2c0*/  FSEL R208, R24, -INF , !P5 ;  /* 0xff80000018d07808 */ /* 0x000fe20006800000 */
[----:B------:R-:W-:Y:S01]  /*e2d0*/  IMAD.MOV.U32 R88, RZ, RZ, R80 ;  /* 0x000000ffff587224 */ /* 0x000fe200078e0050 */
[C---:B------:R-:W-:Y:S01]  /*e2e0*/  ISETP.GE.AND P5, PT, R4.reuse, R6, PT ;  /* 0x000000060400720c */ /* 0x040fe20003fa6270 */
[----:B------:R-:W-:Y:S01]  /*e2f0*/  IMAD.MOV.U32 R99, RZ, RZ, R242 ;  /* 0x000000ffff637224 */ /* 0x000fe200078e00f2 */
[----:B------:R-:W-:-:S02]  /*e300*/  ISETP.GE.AND P1, PT, R4, R5, PT ;  /* 0x000000050400720c */ /* 0x000fc40003f26270 */
[C---:B------:R-:W-:Y:S02]  /*e310*/  ISETP.GE.AND P4, PT, R2.reuse, R6, PT ;  /* 0x000000060200720c */ /* 0x040fe40003f86270 */
[----:B------:R-:W-:Y:S02]  /*e320*/  ISETP.GE.AND P2, PT, R2, R5, PT ;  /* 0x000000050200720c */ /* 0x000fe40003f46270 */
[C---:B------:R-:W-:Y:S02]  /*e330*/  IADD3 R4, R0.reuse, 0x11, RZ ;  /* 0x0000001100047810 */ /* 0x040fe40007ffe0ff */
[----:B------:R-:W-:Y:S01]  /*e340*/  IADD3 R2, R0, 0x19, RZ ;  /* 0x0000001900027810 */ /* 0x000fe20007ffe0ff */
[----:B------:R-:W-:Y:S01]  /*e350*/  IMAD.MOV.U32 R80, RZ, RZ, R244 ;  /* 0x000000ffff507224 */ /* 0x000fe200078e00f4 */
[----:B------:R-:W-:Y:S02]  /*e360*/  FSEL R242, R12, -INF , !P5 ;  /* 0xff8000000cf27808 */ /* 0x000fe40006800000 */
[----:B-1----:R-:W-:-:S02]  /*e370*/  FSEL R244, R14, -INF , !P1 ;  /* 0xff8000000ef47808 */ /* 0x002fc40004800000 */
[----:B------:R-:W-:Y:S02]  /*e380*/  FSEL R26, R99, -INF , !P6 ;  /* 0xff800000631a7808 */ /* 0x000fe40007000000 */
[----:B------:R-:W-:Y:S02]  /*e390*/  FSEL R30, R88, -INF , !P3 ;  /* 0xff800000581e7808 */ /* 0x000fe40005800000 */
[CC--:B------:R-:W-:Y:S02]  /*e3a0*/  ISETP.GE.AND P5, PT, R4.reuse, R6.reuse, PT ;  /* 0x000000060400720c */ /* 0x0c0fe40003fa6270 */
[-C--:B------:R-:W-:Y:S02]  /*e3b0*/  ISETP.GE.AND P1, PT, R4, R5.reuse, PT ;  /* 0x000000050400720c */ /* 0x080fe40003f26270 */
        /* <DEDUP_REMOVED lines=26> */
[-C--:B------:R-:W-:Y:S02]  /*e560*/  ISETP.GE.AND P1, PT, R2, R5.reuse, PT ;  /* 0x000000050200720c */ /* 0x080fe40003f26270 */
[----:B------:R-:W-:Y:S02]  /*e570*/  IADD3 R2, R0, 0x51, RZ ;  /* 0x0000005100027810 */ /* 0x000fe40007ffe0ff */
[----:B------:R-:W-:Y:S02]  /*e580*/  FSEL R72, R78, -INF , !P4 ;  /* 0xff8000004e487808 */ /* 0x000fe40006000000 */
[----:B------:R-:W-:Y:S02]  /*e590*/  FSEL R75, R79, -INF , !P2 ;  /* 0xff8000004f4b7808 */ /* 0x000fe40005000000 */
        /* <DEDUP_REMOVED lines=27> */
[----:B------:R-:W-:Y:S01]  /*e750*/  FMUL.FTZ R69, R69, c[0x0][0x2ec] ;  /* 0x0000bb0045457a20 */ /* 0x000fe20000410000 */
[C---:B------:R-:W-:Y:S01]  /*e760*/  IADD3 R4, R0.reuse, 0x71, RZ ;  /* 0x0000007100047810 */ /* 0x040fe20007ffe0ff */
[----:B------:R-:W-:Y:S01]  /*e770*/  FMUL.FTZ R71, R71, c[0x0][0x2ec] ;  /* 0x0000bb0047477a20 */ /* 0x000fe20000410000 */
[----:B------:R-:W-:Y:S01]  /*e780*/  IADD3 R2, R0, 0x81, RZ ;  /* 0x0000008100027810 */ /* 0x000fe20007ffe0ff */
[----:B------:R-:W-:Y:S02]  /*e790*/  FMUL.FTZ R65, R65, c[0x0][0x2ec] ;  /* 0x0000bb0041417a20 */ /* 0x000fe40000410000 */
[----:B------:R-:W-:Y:S01]  /*e7a0*/  FMUL.FTZ R67, R67, c[0x0][0x2ec] ;  /* 0x0000bb0043437a20 */ /* 0x000fe20000410000 */
[----:B------:R-:W-:Y:S02]  /*e7b0*/  FSEL R81, R247, -INF , !P5 ;  /* 0xff800000f7517808 */ /* 0x000fe40006800000 */
[----:B------:R-:W-:-:S02]  /*e7c0*/  FSEL R84, R246, -INF , !P1 ;  /* 0xff800000f6547808 */ /* 0x000fc40004800000 */
[----:B------:R-:W-:Y:S02]  /*e7d0*/  FSEL R86, R209, -INF , !P4 ;  /* 0xff800000d1567808 */ /* 0x000fe40006000000 */
[----:B------:R-:W-:Y:S02]  /*e7e0*/  FSEL R88, R207, -INF , !P2 ;  /* 0xff800000cf587808 */ /* 0x000fe40005000000 */
[CC--:B------:R-:W-:Y:S02]  /*e7f0*/  ISETP.GE.AND P5, PT, R4.reuse, R6.reuse, PT ;  /* 0x000000060400720c */ /* 0x0c0fe40003fa6270 */
[-C--:B------:R-:W-:Y:S02]  /*e800*/  ISETP.GE.AND P1, PT, R4, R5.reuse, PT ;  /* 0x000000050400720c */ /* 0x080fe40003f26270 */
[C---:B------:R-:W-:Y:S02]  /*e810*/  ISETP.GE.AND P4, PT, R2.reuse, R6, PT ;  /* 0x000000060200720c */ /* 0x040fe40003f86270 */
[----:B------:R-:W-:Y:S01]  /*e820*/  ISETP.GE.AND P2, PT, R2, R5, PT ;  /* 0x000000050200720c */ /* 0x000fe20003f46270 */
[----:B------:R-:W-:Y:S01]  /*e830*/  FMUL.FTZ R61, R61, c[0x0][0x2ec] ;  /* 0x0000bb003d3d7a20 */ /* 0x000fe20000410000 */
[C---:B------:R-:W-:Y:S01]  /*e840*/  IADD3 R4, R0.reuse, 0x89, RZ ;  /* 0x0000008900047810 */ /* 0x040fe20007ffe0ff */
[----:B------:R-:W-:Y:S01]  /*e850*/  FMUL.FTZ R63, R63, c[0x0][0x2ec] ;  /* 0x0000bb003f3f7a20 */ /* 0x000fe20000410000 */
[----:B------:R-:W-:Y:S01]  /*e860*/  IADD3 R2, R0, 0x91, RZ ;  /* 0x0000009100027810 */ /* 0x000fe20007ffe0ff */
[----:B------:R-:W-:Y:S01]  /*e870*/  FMUL.FTZ R49, R49, c[0x0][0x2ec] ;  /* 0x0000bb0031317a20 */ /* 0x000fe20000410000 */
[----:B------:R-:W1:Y:S01]  /*e880*/  MUFU.TANH R69, R69 ;  /* 0x0000004500457308 */ /* 0x000e620000002400 */
[----:B------:R-:W-:Y:S01]  /*e890*/  FMUL.FTZ R51, R51, c[0x0][0x2ec] ;  /* 0x0000bb0033337a20 */ /* 0x000fe20000410000 */
[----:B------:R-:W-:-:S02]  /*e8a0*/  FSEL R89, R204, -INF , !P5 ;  /* 0xff800000cc597808 */ /* 0x000fc40006800000 */
[----:B------:R-:W-:Y:S02]  /*e8b0*/  FSEL R91, R202, -INF , !P1 ;  /* 0xff800000ca5b7808 */ /* 0x000fe40004800000 */
[----:B------:R-:W-:Y:S02]  /*e8c0*/  FSEL R90, R200, -INF , !P6 ;  /* 0xff800000c85a7808 */ /* 0x000fe40007000000 */
[----:B------:R-:W2:Y:S01]  /*e8d0*/  MUFU.TANH R71, R71 ;  /* 0x0000004700477308 */ /* 0x000ea20000002400 */
[----:B------:R-:W-:Y:S02]  /*e8e0*/  FSEL R92, R198, -INF , !P3 ;  /* 0xff800000c65c7808 */ /* 0x000fe40005800000 */
[C---:B------:R-:W-:Y:S02]  /*e8f0*/  ISETP.GE.AND P5, PT, R4.reuse, R6, PT ;  /* 0x000000060400720c */ /* 0x040fe40003fa6270 */
[----:B------:R-:W-:-:S03]  /*e900*/  ISETP.GE.AND P1, PT, R4, R5, PT ;  /* 0x000000050400720c */ /* 0x000fc60003f26270 */
[----:B------:R-:W3:Y:S01]  /*e910*/  MUFU.TANH R65, R65 ;  /* 0x0000004100417308 */ /* 0x000ee20000002400 */
[C---:B------:R-:W-:Y:S02]  /*e920*/  ISETP.GE.AND P6, PT, R2.reuse, R6, PT ;  /* 0x000000060200720c */ /* 0x040fe40003fc6270 */
[----:B------:R-:W-:Y:S01]  /*e930*/  ISETP.GE.AND P3, PT, R2, R5, PT ;  /* 0x000000050200720c */ /* 0x000fe20003f66270 */
[----:B------:R-:W-:Y:S01]  /*e940*/  FMUL.FTZ R41, R41, c[0x0][0x2ec] ;  /* 0x0000bb0029297a20 */ /* 0x000fe20000410000 */
[----:B------:R-:W-:-:S03]  /*e950*/  IADD3 R2, R0, 0xa1, RZ ;  /* 0x000000a100027810 */ /* 0x000fc60007ffe0ff */
[----:B------:R-:W4:Y:S01]  /*e960*/  MUFU.TANH R67, R67 ;  /* 0x0000004300437308 */ /* 0x000f220000002400 */
[----:B------:R-:W-:Y:S02]  /*e970*/  FMUL.FTZ R43, R43, c[0x0][0x2ec] ;  /* 0x0000bb002b2b7a20 */ /* 0x000fe40000410000 */
[----:B------:R-:W-:Y:S02]  /*e980*/  FMUL.FTZ R57, R57, c[0x0][0x2ec] ;  /* 0x0000bb0039397a20 */ /* 0x000fe40000410000 */
[----:B------:R-:W-:Y:S01]  /*e990*/  FMUL.FTZ R59, R59, c[0x0][0x2ec] ;  /* 0x0000bb003b3b7a20 */ /* 0x000fe20000410000 */
[----:B------:R-:W-:Y:S02]  /*e9a0*/  FSEL R94, R190, -INF , !P5 ;  /* 0xff800000be5e7808 */ /* 0x000fe40006800000 */
[----:B------:R-:W1:Y:S01]  /*e9b0*/  MUFU.TANH R61, R61 ;  /* 0x0000003d003d7308 */ /* 0x000e620000002400 */
[----:B------:R-:W-:Y:S02]  /*e9c0*/  FSEL R96, R187, -INF , !P1 ;  /* 0xff800000bb607808 */ /* 0x000fe40004800000 */
[----:B------:R-:W-:-:S02]  /*e9d0*/  ISETP.GE.AND P5, PT, R2, R6, PT ;  /* 0x000000060200720c */ /* 0x000fc40003fa6270 */
[----:B------:R-:W-:-:S03]  /*e9e0*/  ISETP.GE.AND P1, PT, R2, R5, PT ;  /* 0x000000050200720c */ /* 0x000fc60003f26270 */
[----:B------:R-:W1:Y:S01]  /*e9f0*/  MUFU.TANH R63, R63 ;  /* 0x0000003f003f7308 */ /* 0x000e620000002400 */
[C---:B------:R-:W-:Y:S01]  /*ea00*/  IADD3 R4, R0.reuse, 0x99, RZ ;  /* 0x0000009900047810 */ /* 0x040fe20007ffe0ff */
[----:B------:R-:W-:Y:S01]  /*ea10*/  FMUL.FTZ R33, R33, c[0x0][0x2ec] ;  /* 0x0000bb0021217a20 */ /* 0x000fe20000410000 */
[----:B------:R-:W-:Y:S01]  /*ea20*/  IADD3 R2, R0, 0xa9, RZ ;  /* 0x000000a900027810 */ /* 0x000fe20007ffe0ff */
[----:B------:R-:W-:-:S04]  /*ea30*/  FMUL.FTZ R25, R25, c[0x0][0x2ec] ;  /* 0x0000bb0019197a20 */ /* 0x000fc80000410000 */
[----:B------:R-:W1:Y:S01]  /*ea40*/  MUFU.TANH R49, R49 ;  /* 0x0000003100317308 */ /* 0x000e620000002400 */
[----:B------:R-:W-:Y:S01]  /*ea50*/  FMUL.FTZ R27, R27, c[0x0][0x2ec] ;  /* 0x0000bb001b1b7a20 */ /* 0x000fe20000410000 */
[----:B------:R-:W-:-:S06]  /*ea60*/  FSEL R93, R195, -INF , !P4 ;  /* 0xff800000c35d7808 */ /* 0x000fcc0006000000 */
[----:B------:R-:W1:Y:S01]  /*ea70*/  MUFU.TANH R51, R51 ;  /* 0x0000003300337308 */ /* 0x000e620000002400 */
[----:B------:R-:W-:Y:S01]  /*ea80*/  FMUL.FTZ R35, R35, c[0x0][0x2ec] ;  /* 0x0000bb0023237a20 */ /* 0x000fe20000410000 */
[----:B------:R-:W-:Y:S02]  /*ea90*/  FSEL R95, R193, -INF , !P2 ;  /* 0xff800000c15f7808 */ /* 0x000fe40005000000 */
[----:B------:R-:W-:Y:S02]  /*eaa0*/  FSEL R97, R182, -INF , !P6 ;  /* 0xff800000b6617808 */ /* 0x000fe40007000000 */
[----:B------:R-:W-:Y:S02]  /*eab0*/  FSEL R99, R180, -INF , !P3 ;  /* 0xff800000b4637808 */ /* 0x000fe40005800000 */
[----:B------:R-:W1:Y:S01]  /*eac0*/  MUFU.TANH R41, R41 ;  /* 0x0000002900297308 */ /* 0x000e620000002400 */
[C---:B------:R-:W-:Y:S02]  /*ead0*/  ISETP.GE.AND P4, PT, R4.reuse, R6, PT ;  /* 0x000000060400720c */ /* 0x040fe40003f86270 */
[----:B------:R-:W-:-:S02]  /*eae0*/  ISETP.GE.AND P2, PT, R4, R5, PT ;  /* 0x000000050400720c */ /* 0x000fc40003f46270 */
[----:B------:R-:W-:-:S03]  /*eaf0*/  ISETP.GE.AND P6, PT, R2, R6, PT ;  /* 0x000000060200720c */ /* 0x000fc60003fc6270 */
[----:B------:R-:W2:Y:S01]  /*eb00*/  MUFU.TANH R43, R43 ;  /* 0x0000002b002b7308 */ /* 0x000ea20000002400 */
[----:B------:R-:W-:Y:S01]  /*eb10*/  ISETP.GE.AND P3, PT, R2, R5, PT ;  /* 0x000000050200720c */ /* 0x000fe20003f66270 */
[----:B------:R-:W-:Y:S01]  /*eb20*/  FMUL.FTZ R45, R45, c[0x0][0x2ec] ;  /* 0x0000bb002d2d7a20 */ /* 0x000fe20000410000 */
[C---:B------:R-:W-:Y:S02]  /*eb30*/  IADD3 R4, R0.reuse, 0xb1, RZ ;  /* 0x000000b100047810 */ /* 0x040fe40007ffe0ff */
[----:B------:R-:W-:-:S03]  /*eb40*/  IADD3 R2, R0, 0xb9, RZ ;  /* 0x000000b900027810 */ /* 0x000fc60007ffe0ff */
[----:B------:R-:W4:Y:S01]  /*eb50*/  MUFU.TANH R57, R57 ;  /* 0x0000003900397308 */ /* 0x000f220000002400 */
[----:B-1----:R-:W-:-:S07]  /*eb60*/  FSEL R98, R69, -INF , !P4 ;  /* 0xff80000045627808 */ /* 0x002fce0006000000 */
[----:B------:R-:W1:Y:S01]  /*eb70*/  MUFU.TANH R59, R59 ;  /* 0x0000003b003b7308 */ /* 0x000e620000002400 */
[----:B--2---:R-:W-:Y:S02]  /*eb80*/  FSEL R100, R71, -INF , !P2 ;  /* 0xff80000047647808 */ /* 0x004fe40005000000 */
[----:B---3--:R-:W-:Y:S02]  /*eb90*/  FSEL R101, R65, -INF , !P5 ;  /* 0xff80000041657808 */ /* 0x008fe40006800000 */
[----:B----4-:R-:W-:-:S03]  /*eba0*/  FSEL R102, R67, -INF , !P1 ;  /* 0xff80000043667808 */ /* 0x010fc60004800000 */
[----:B------:R-:W2:Y:S01]  /*ebb0*/  MUFU.TANH R33, R33 ;  /* 0x0000002100217308 */ /* 0x000ea20000002400 */
[CC--:B------:R-:W-:Y:S02]  /*ebc0*/  ISETP.GE.AND P4, PT, R4.reuse, R6.reuse, PT ;  /* 0x000000060400720c */ /* 0x0c0fe40003f86270 */
[----:B------:R-:W-:Y:S02]  /*ebd0*/  ISETP.GE.AND P2, PT, R4, R5, PT ;  /* 0x000000050400720c */ /* 0x000fe40003f46270 */
[----:B------:R-:W-:-:S03]  /*ebe0*/  ISETP.GE.AND P5, PT, R2, R6, PT ;  /* 0x000000060200720c */ /* 0x000fc60003fa6270 */
[----:B------:R-:W3:Y:S01]  /*ebf0*/  MUFU.TANH R25, R25 ;  /* 0x0000001900197308 */ /* 0x000ee20000002400 */
[----:B------:R-:W-:Y:S01]  /*ec00*/  ISETP.GE.AND P1, PT, R2, R5, PT ;  /* 0x000000050200720c */ /* 0x000fe20003f26270 */
[----:B------:R-:W-:Y:S01]  /*ec10*/  FMUL.FTZ R17, R17, c[0x0][0x2ec] ;  /* 0x0000bb0011117a20 */ /* 0x000fe20000410000 */
[C---:B------:R-:W-:Y:S02]  /*ec20*/  IADD3 R4, R0.reuse, 0xc1, RZ ;  /* 0x000000c100047810 */ /* 0x040fe40007ffe0ff */
[----:B------:R-:W-:-:S03]  /*ec30*/  IADD3 R2, R0, 0xc9, RZ ;  /* 0x000000c900027810 */ /* 0x000fc60007ffe0ff */
[----:B------:R-:W4:Y:S01]  /*ec40*/  MUFU.TANH R27, R27 ;  /* 0x0000001b001b7308 */ /* 0x000f220000002400 */
[----:B------:R-:W-:Y:S02]  /*ec50*/  FSEL R61, R61, -INF , !P6 ;  /* 0xff8000003d3d7808 */ /* 0x000fe40007000000 */
[----:B------:R-:W-:-:S05]  /*ec60*/  FSEL R63, R63, -INF , !P3 ;  /* 0xff8000003f3f7808 */ /* 0x000fca0005800000 */
[----:B------:R-:W1:Y:S01]  /*ec70*/  MUFU.TANH R35, R35 ;  /* 0x0000002300237308 */ /* 0x000e620000002400 */
[----:B------:R-:W-:Y:S02]  /*ec80*/  FSEL R103, R49, -INF , !P4 ;  /* 0xff80000031677808 */ /* 0x000fe40006000000 */
[----:B------:R-:W-:Y:S02]  /*ec90*/  FSEL R109, R51, -INF , !P2 ;  /* 0xff800000336d7808 */ /* 0x000fe40005000000 */
[----:B------:R-:W-:-:S03]  /*eca0*/  ISETP.GE.AND P6, PT, R4, R6, PT ;  /* 0x000000060400720c */ /* 0x000fc60003fc6270 */
[----:B------:R-:W1:Y:S01]  /*ecb0*/  MUFU.TANH R45, R45 ;  /* 0x0000002d002d7308 */ /* 0x000e620000002400 */
[-C--:B------:R-:W-:Y:S02]  /*ecc0*/  ISETP.GE.AND P3, PT, R4, R5.reuse, PT ;  /* 0x000000050400720c */ /* 0x080fe40003f66270 */
[C---:B------:R-:W-:Y:S02]  /*ecd0*/  ISETP.GE.AND P4, PT, R2.reuse, R6, PT ;  /* 0x000000060200720c */ /* 0x040fe40003f86270 */
[----:B------:R-:W-:Y:S02]  /*ece0*/  ISETP.GE.AND P2, PT, R2, R5, PT ;  /* 0x000000050200720c */ /* 0x000fe40003f46270 */
[C---:B------:R-:W-:Y:S02]  /*ecf0*/  IADD3 R4, R0.reuse, 0xd1, RZ ;  /* 0x000000d100047810 */ /* 0x040fe40007ffe0ff */
[----:B------:R-:W-:Y:S01]  /*ed00*/  IADD3 R2, R0, 0xd9, RZ ;  /* 0x000000d900027810 */ /* 0x000fe20007ffe0ff */
[----:B------:R-:W-:Y:S01]  /*ed10*/  FMUL.FTZ R53, R53, c[0x0][0x2ec] ;  /* 0x0000bb0035357a20 */ /* 0x000fe20000410000 */
[----:B------:R-:W2:Y:S01]  /*ed20*/  MUFU.TANH R17, R17 ;  /* 0x0000001100117308 */ /* 0x000ea20000002400 */
[----:B------:R-:W-:Y:S01]  /*ed30*/  FMUL.FTZ R55, R55, c[0x0][0x2ec] ;  /* 0x0000bb0037377a20 */ /* 0x000fe20000410000 */
[----:B------:R-:W-:-:S02]  /*ed40*/  FSEL R104, R41, -INF , !P5 ;  /* 0xff80000029687808 */ /* 0x000fc40006800000 */
[----:B------:R-:W-:Y:S02]  /*ed50*/  FSEL R116, R43, -INF , !P1 ;  /* 0xff8000002b747808 */ /* 0x000fe40004800000 */
[----:B------:R-:W-:Y:S02]  /*ed60*/  FSEL R118, R57, -INF , !P6 ;  /* 0xff80000039767808 */ /* 0x000fe40007000000 */
[----:B-1----:R-:W-:Y:S02]  /*ed70*/  FSEL R182, R59, -INF , !P3 ;  /* 0xff8000003bb67808 */ /* 0x002fe40005800000 */
[CC--:B------:R-:W-:Y:S02]  /*ed80*/  ISETP.GE.AND P5, PT, R4.reuse, R6.reuse, PT ;  /* 0x000000060400720c */ /* 0x0c0fe40003fa6270 */
[----:B------:R-:W-:Y:S02]  /*ed90*/  ISETP.GE.AND P1, PT, R4, R5, PT ;  /* 0x000000050400720c */ /* 0x000fe40003f26270 */
[----:B------:R-:W-:-:S02]  /*eda0*/  ISETP.GE.AND P6, PT, R2, R6, PT ;  /* 0x000000060200720c */ /* 0x000fc40003fc6270 */
[----:B------:R-:W-:Y:S02]  /*edb0*/  ISETP.GE.AND P3, PT, R2, R5, PT ;  /* 0x000000050200720c */ /* 0x000fe40003f66270 */
[C---:B------:R-:W-:Y:S02]  /*edc0*/  IADD3 R4, R0.reuse, 0xe1, RZ ;  /* 0x000000e100047810 */ /* 0x040fe40007ffe0ff */
[----:B------:R-:W-:Y:S01]  /*edd0*/  IADD3 R2, R0, 0xe9, RZ ;  /* 0x000000e900027810 */ /* 0x000fe20007ffe0ff */
[----:B------:R-:W-:Y:S01]  /*ede0*/  FMUL.FTZ R47, R47, c[0x0][0x2ec] ;  /* 0x0000bb002f2f7a20 */ /* 0x000fe20000410000 */
[----:B------:R-:W1:Y:S01]  /*edf0*/  MUFU.TANH R53, R53 ;  /* 0x0000003500357308 */ /* 0x000e620000002400 */
[----:B------:R-:W-:Y:S01]  /*ee00*/  FMUL.FTZ R29, R29, c[0x0][0x2ec] ;  /* 0x0000bb001d1d7a20 */ /* 0x000fe20000410000 */
[----:B--2---:R-:W-:Y:S01]  /*ee10*/  FSEL R180, R33, -INF , !P4 ;  /* 0xff80000021b47808 */ /* 0x004fe20006000000 */
[----:B------:R-:W-:Y:S01]  /*ee20*/  FMUL.FTZ R31, R31, c[0x0][0x2ec] ;  /* 0x0000bb001f1f7a20 */ /* 0x000fe20000410000 */
[----:B---3--:R-:W-:-:S02]  /*ee30*/  FSEL R187, R25, -INF , !P5 ;  /* 0xff80000019bb7808 */ /* 0x008fc40006800000 */
[----:B----4-:R-:W-:Y:S02]  /*ee40*/  FSEL R193, R27, -INF , !P1 ;  /* 0xff8000001bc17808 */ /* 0x010fe40004800000 */
[----:B------:R-:W2:Y:S01]  /*ee50*/  MUFU.TANH R55, R55 ;  /* 0x0000003700377308 */ /* 0x000ea20000002400 */
[-C--:B------:R-:W-:Y:S02]  /*ee60*/  ISETP.GE.AND P4, PT, R4, R6.reuse, PT ;  /* 0x000000060400720c */ /* 0x080fe40003f86270 */
[C---:B------:R-:W-:Y:S02]  /*ee70*/  ISETP.GE.AND P5, PT, R2.reuse, R6, PT ;  /* 0x000000060200720c */ /* 0x040fe40003fa6270 */
[-C--:B------:R-:W-:Y:S02]  /*ee80*/  ISETP.GE.AND P1, PT, R2, R5.reuse, PT ;  /* 0x000000050200720c */ /* 0x080fe40003f26270 */
[----:B------:R-:W-:Y:S02]  /*ee90*/  FSEL R186, R35, -INF , !P2 ;  /* 0xff80000023ba7808 */ /* 0x000fe40005000000 */
[----:B------:R-:W-:Y:S01]  /*eea0*/  IADD3 R2, R0, 0xf1, RZ ;  /* 0x000000f100027810 */ /* 0x000fe20007ffe0ff */
[----:B------:R-:W-:Y:S01]  /*eeb0*/  FMUL.FTZ R9, R19, c[0x0][0x2ec] ;  /* 0x0000bb0013097a20 */ /* 0x000fe20000410000 */
[----:B------:R-:W-:Y:S01]  /*eec0*/  ISETP.GE.AND P2, PT, R4, R5, PT ;  /* 0x000000050400720c */ /* 0x000fe20003f46270 */
[----:B------:R-:W-:Y:S01]  /*eed0*/  FMUL.FTZ R8, R13, c[0x0][0x2ec] ;  /* 0x0000bb000d087a20 */ /* 0x000fe20000410000 */
[----:B------:R-:W3:Y:S01]  /*eee0*/  MUFU.TANH R47, R47 ;  /* 0x0000002f002f7308 */ /* 0x000ee20000002400 */
[----:B------:R-:W-:Y:S01]  /*eef0*/  FMUL.FTZ R4, R15, c[0x0][0x2ec] ;  /* 0x0000bb000f047a20 */ /* 0x000fe20000410000 */
[----:B------:R-:W-:-:S02]  /*ef00*/  FSEL R198, R45, -INF , !P4 ;  /* 0xff8000002dc67808 */ /* 0x000fc40006000000 */
[----:B------:R-:W-:-:S04]  /*ef10*/  ISETP.GE.AND P4, PT, R2, R6, PT ;  /* 0x000000060200720c */ /* 0x000fc80003f86270 */
[----:B------:R-:W4:Y:S01]  /*ef20*/  MUFU.TANH R29, R29 ;  /* 0x0000001d001d7308 */ /* 0x000f220000002400 */
[----:B------:R-:W-:-:S07]  /*ef30*/  FSEL R207, R17, -INF , !P4 ;  /* 0xff80000011cf7808 */ /* 0x000fce0006000000 */
[----:B------:R-:W2:Y:S01]  /*ef40*/  MUFU.TANH R31, R31 ;  /* 0x0000001f001f7308 */ /* 0x000ea20000002400 */
[----:B------:R-:W-:-:S07]  /*ef50*/  ISETP.GT.AND P4, PT, R249, R248, PT ;  /* 0x000000f8f900720c */ /* 0x000fce0003f84270 */
[----:B------:R-:W3:Y:S01]  /*ef60*/  MUFU.TANH R9, R9 ;  /* 0x0000000900097308 */ /* 0x000ee20000002400 */
[----:B-1----:R-:W-:-:S07]  /*ef70*/  FSEL R190, R53, -INF , !P6 ;  /* 0xff80000035be7808 */ /* 0x002fce0007000000 */
[----:B------:R-:W1:Y:S01]  /*ef80*/  MUFU.TANH R8, R8 ;  /* 0x0000000800087308 */ /* 0x000e620000002400 */
[----:B--2---:R-:W-:-:S07]  /*ef90*/  FSEL R195, R55, -INF , !P3 ;  /* 0xff80000037c37808 */ /* 0x004fce0005800000 */
[----:B------:R-:W2:Y:S01]  /*efa0*/  MUFU.TANH R4, R4 ;  /* 0x0000000400047308 */ /* 0x000ea20000002400 */
[----:B------:R-:W-:Y:S01]  /*efb0*/  BAR.SYNC.DEFER_BLOCKING 0x0 ;  /* 0x0000000000007b1d */ /* 0x000fe20000010000 */
[C---:B------:R-:W-:Y:S02]  /*efc0*/  ISETP.GE.AND P6, PT, R0.reuse, R6, PT ;  /* 0x000000060000720c */ /* 0x040fe40003fc6270 */
[C---:B------:R-:W-:Y:S02]  /*efd0*/  ISETP.GE.AND P3, PT, R0.reuse, R5, PT ;  /* 0x000000050000720c */ /* 0x040fe40003f66270 */
[----:B------:R-:W-:Y:S02]  /*efe0*/  IADD3 R0, R0, 0xf9, RZ ;  /* 0x000000f900007810 */ /* 0x000fe40007ffe0ff */
[----:B---3--:R-:W-:Y:S02]  /*eff0*/  FSEL R202, R47, -INF , !P2 ;  /* 0xff8000002fca7808 */ /* 0x008fe40005000000 */
[----:B----4-:R-:W-:-:S02]  /*f000*/  FSEL R200, R29, -INF , !P5 ;  /* 0xff8000001dc87808 */ /* 0x010fc40006800000 */
[----:B------:R-:W-:Y:S02]  /*f010*/  FSEL R204, R31, -INF , !P1 ;  /* 0xff8000001fcc7808 */ /* 0x000fe40004800000 */
[-C--:B------:R-:W-:Y:S02]  /*f020*/  ISETP.GE.AND P2, PT, R2, R5.reuse, PT ;  /* 0x000000050200720c */ /* 0x080fe40003f46270 */
[C---:B------:R-:W-:Y:S02]  /*f030*/  ISETP.GE.AND P5, PT, R0.reuse, R6, PT ;  /* 0x000000060000720c */ /* 0x040fe40003fa6270 */
[----:B------:R-:W-:Y:S02]  /*f040*/  ISETP.GE.AND P1, PT, R0, R5, PT ;  /* 0x000000050000720c */ /* 0x000fe40003f26270 */
[----:B------:R-:W-:Y:S02]  /*f050*/  FSEL R211, R9, -INF , !P2 ;  /* 0xff80000009d37808 */ /* 0x000fe40005000000 */
[----:B------:R-:W-:-:S02]  /*f060*/  FSEL R24, R250, -INF , !P6 ;  /* 0xff800000fa187808 */ /* 0x000fc40007000000 */
[----:B-1----:R-:W-:Y:S02]  /*f070*/  FSEL R209, R8, -INF , !P5 ;  /* 0xff80000008d17808 */ /* 0x002fe40006800000 */
        /* <DEDUP_REMOVED lines=63> */
.L_x_3456:
[----:B------:R-:W-:-:S04]  /*f470*/  ULEA UR5, -UR6, URZ, 0x8 ;  /* 0x0000003f06057291 */ /* 0x000fc8000f8e413f */
[----:B------:R-:W-:Y:S02]  /*f480*/  USHF.R.S32.HI UR4, URZ, 0x1f, UR5 ;  /* 0x0000001f3f047899 */ /* 0x000fe40008011405 */
[----:B------:R-:W-:-:S04]  /*f490*/  MOV R4, UR5 ;  /* 0x0000000500047c02 */ /* 0x000fc80008000f00 */
[----:B------:R-:W-:Y:S02]  /*f4a0*/  MOV R0, UR4 ;  /* 0x0000000400007c02 */ /* 0x000fe40008000f00 */
.L_x_3457:
[----:B-----5:R-:W-:Y:S01]  /*f4b0*/  IADD3 R4, P1, R128, R4, RZ ;  /* 0x0000000480047210 */ /* 0x020fe20007f3e0ff */
        /* <DEDUP_REMOVED lines=61> */
.L_x_3455:
        /* <DEDUP_REMOVED lines=163> */
[----:B------:R3:W-:Y:S01]  /*102c0*/  MUFU.EX2 R59, R4 ;  /* 0x00000004003b7308 */ /* 0x0007e20000000800 */
        /* <DEDUP_REMOVED lines=9> */
[----:B------:R-:W-:-:S02]  /*10360*/  FMUL.FTZ R156, R156, R68 ;  /* 0x000000449c9c7220 */ /* 0x000fc40000410000 */
[-C--:B------:R-:W-:Y:S02]  /*10370*/  FMUL.FTZ R157, R157, R68.reuse ;  /* 0x000000449d9d7220 */ /* 0x080fe40000410000 */
[----:B---3--:R-:W-:Y:S02]  /*10380*/  FFMA.FTZ R4, R25, c[0x0][0x23c], -R0 ;  /* 0x00008f0019047a23 */ /* 0x008fe40000010800 */
[----:B------:R-:W-:Y:S02]  /*10390*/  FMUL.FTZ R136, R136, R68 ;  /* 0x0000004488887220 */ /* 0x000fe40000410000 */
[----:B------:R2:W-:Y:S01]  /*103a0*/  MUFU.EX2 R248, R4 ;  /* 0x0000000400f87308 */ /* 0x0005e20000000800 */
[----:B-1----:R-:W-:Y:S01]  /*103b0*/  FFMA.FTZ R3, R105, c[0x0][0x23c], -R2 ;  /* 0x00008f0069037a23 */ /* 0x002fe20000010802 */
[----:B------:R-:W-:Y:S01]  /*103c0*/  MOV R105, R13 ;  /* 0x0000000d00697202 */ /* 0x000fe20000000f00 */
[-C--:B----4-:R-:W-:Y:S01]  /*103d0*/  FMUL.FTZ R146, R146, R69.reuse ;  /* 0x0000004592927220 */ /* 0x090fe20000410000 */
[----:B------:R-:W1:Y:S01]  /*103e0*/  LDSM.16.MT88.4 R12, [R212+0xa000] ;  /* 0x00a00000d40c783b */ /* 0x000e620000004200 */
[----:B------:R-:W-:Y:S01]  /*103f0*/  FMUL.FTZ R147, R147, R69 ;  /* 0x0000004593937220 */ /* 0x000fe20000410000 */
[----:B------:R-:W-:Y:S01]  /*10400*/  F2FP.PACK_AB R6, R59, R105 ;  /* 0x000000693b06723e */ /* 0x000fe200000000ff */
[-C--:B------:R-:W-:Y:S01]  /*10410*/  FMUL.FTZ R150, R150, R69.reuse ;  /* 0x0000004596967220 */ /* 0x080fe20000410000 */
[----:B------:R3:W-:Y:S01]  /*10420*/  MUFU.EX2 R28, R3 ;  /* 0x00000003001c7308 */ /* 0x0007e20000000800 */
[----:B------:R-:W-:-:S02]  /*10430*/  FMUL.FTZ R151, R151, R69 ;  /* 0x0000004597977220 */ /* 0x000fc40000410000 */
[-C--:B------:R-:W-:Y:S02]  /*10440*/  FMUL.FTZ R154, R154, R69.reuse ;  /* 0x000000459a9a7220 */ /* 0x080fe40000410000 */
[-C--:B------:R-:W-:Y:S02]  /*10450*/  FMUL.FTZ R155, R155, R69.reuse ;  /* 0x000000459b9b7220 */ /* 0x080fe40000410000 */
[-C--:B------:R-:W-:Y:S02]  /*10460*/  FMUL.FTZ R158, R158, R69.reuse ;  /* 0x000000459e9e7220 */ /* 0x080fe40000410000 */
[----:B--2---:R-:W-:Y:S02]  /*10470*/  FFMA.FTZ R4, R30, c[0x0][0x23c], -R0 ;  /* 0x00008f001e047a23 */ /* 0x004fe40000010800 */
[----:B------:R-:W-:Y:S02]  /*10480*/  FMUL.FTZ R159, R159, R69 ;  /* 0x000000459f9f7220 */ /* 0x000fe40000410000 */
[----:B------:R-:W2:Y:S01]  /*10490*/  MUFU.EX2 R129, R4 ;  /* 0x0000000400817308 */ /* 0x000ea20000000800 */
[----:B------:R-:W-:-:S02]  /*104a0*/  FMUL.FTZ R137, R137, R68 ;  /* 0x0000004489897220 */ /* 0x000fc40000410000 */
[----:B---3--:R-:W-:Y:S02]  /*104b0*/  FFMA.FTZ R3, R34, c[0x0][0x23c], -R2 ;  /* 0x00008f0022037a23 */ /* 0x008fe40000010802 */
[-C--:B------:R-:W-:Y:S02]  /*104c0*/  FMUL.FTZ R138, R138, R69.reuse ;  /* 0x000000458a8a7220 */ /* 0x080fe40000410000 */
[-C--:B------:R-:W-:Y:S01]  /*104d0*/  FMUL.FTZ R139, R139, R69.reuse ;  /* 0x000000458b8b7220 */ /* 0x080fe20000410000 */
[----:B------:R3:W-:Y:S01]  /*104e0*/  MUFU.EX2 R43, R3 ;  /* 0x00000003002b7308 */ /* 0x0007e20000000800 */
[-C--:B------:R-:W-:Y:S02]  /*104f0*/  FMUL.FTZ R140, R140, R68.reuse ;  /* 0x000000448c8c7220 */ /* 0x080fe40000410000 */
[----:B------:R-:W-:Y:S02]  /*10500*/  FMUL.FTZ R141, R141, R68 ;  /* 0x000000448d8d7220 */ /* 0x000fe40000410000 */
[----:B------:R-:W-:-:S02]  /*10510*/  FMUL.FTZ R142, R142, R69 ;  /* 0x000000458e8e7220 */ /* 0x000fc40000410000 */
[-C--:B------:R-:W-:Y:S01]  /*10520*/  FMUL.FTZ R143, R143, R69.reuse ;  /* 0x000000458f8f7220 */ /* 0x080fe20000410000 */
[----:B--2---:R-:W-:Y:S01]  /*10530*/  F2FP.PACK_AB R5, R129, R248 ;  /* 0x000000f88105723e */ /* 0x004fe200000000ff */
[----:B------:R-:W-:Y:S02]  /*10540*/  FFMA.FTZ R4, R73, c[0x0][0x23c], -R0 ;  /* 0x00008f0049047a23 */ /* 0x000fe40000010800 */
[-C--:B------:R-:W-:Y:S02]  /*10550*/  FMUL.FTZ R160, R160, R68.reuse ;  /* 0x00000044a0a07220 */ /* 0x080fe40000410000 */
[----:B------:R2:W-:Y:S01]  /*10560*/  MUFU.EX2 R246, R4 ;  /* 0x0000000400f67308 */ /* 0x0005e20000000800 */
[----:B------:R-:W-:Y:S02]  /*10570*/  FMUL.FTZ R161, R161, R68 ;  /* 0x00000044a1a17220 */ /* 0x000fe40000410000 */
[----:B---3--:R-:W-:Y:S02]  /*10580*/  FFMA.FTZ R3, R106, c[0x0][0x23c], -R2 ;  /* 0x00008f006a037a23 */ /* 0x008fe40000010802 */
[----:B------:R-:W-:-:S02]  /*10590*/  FMUL.FTZ R162, R162, R69 ;  /* 0x00000045a2a27220 */ /* 0x000fc40000410000 */
[-C--:B------:R-:W-:Y:S01]  /*105a0*/  FMUL.FTZ R163, R163, R69.reuse ;  /* 0x00000045a3a37220 */ /* 0x080fe20000410000 */
[----:B------:R3:W-:Y:S01]  /*105b0*/  MUFU.EX2 R49, R3 ;  /* 0x0000000300317308 */ /* 0x0007e20000000800 */
[-C--:B------:R-:W-:Y:S02]  /*105c0*/  FMUL.FTZ R164, R164, R68.reuse ;  /* 0x00000044a4a47220 */ /* 0x080fe40000410000 */
[----:B------:R-:W-:Y:S02]  /*105d0*/  FMUL.FTZ R165, R165, R68 ;  /* 0x00000044a5a57220 */ /* 0x000fe40000410000 */
[-C--:B------:R-:W-:Y:S02]  /*105e0*/  FMUL.FTZ R166, R166, R69.reuse ;  /* 0x00000045a6a67220 */ /* 0x080fe40000410000 */
[----:B------:R-:W-:Y:S02]  /*105f0*/  FMUL.FTZ R167, R167, R69 ;  /* 0x00000045a7a77220 */ /* 0x000fe40000410000 */
[----:B--2---:R-:W-:-:S04]  /*10600*/  FFMA.FTZ R4, R32, c[0x0][0x23c], -R0 ;  /* 0x00008f0020047a23 */ /* 0x004fc80000010800 */
[----:B------:R2:W4:Y:S01]  /*10610*/  MUFU.EX2 R57, R4 ;  /* 0x0000000400397308 */ /* 0x0005220000000800 */
[----:B---3--:R-:W-:Y:S01]  /*10620*/  FFMA.FTZ R3, R40, c[0x0][0x23c], -R2 ;  /* 0x00008f0028037a23 */ /* 0x008fe20000010802 */
[----:B--2---:R-:W-:Y:S02]  /*10630*/  F2FP.PACK_AB R4, R41, R245 ;  /* 0x000000f52904723e */ /* 0x004fe400000000ff */
[----:B----4-:R-:W-:-:S07]  /*10640*/  F2FP.PACK_AB R7, R57, R246 ;  /* 0x000000f63907723e */ /* 0x010fce00000000ff */
[C---:B------:R-:W-:Y:S01]  /*10650*/  HMMA.16816.F32 R32, R4.reuse, R20, R144 ;  /* 0x000000140420723c */ /* 0x040fe20000001890 */
[----:B------:R2:W-:Y:S07]  /*10660*/  MUFU.EX2 R144, R3 ;  /* 0x0000000300907308 */ /* 0x0005ee0000000800 */
[C---:B------:R-:W-:Y:S01]  /*10670*/  HMMA.16816.F32 R44, R4.reuse, R22, R148 ;  /* 0x00000016042c723c */ /* 0x040fe20000001894 */
[----:B------:R-:W3:Y:S07]  /*10680*/  LDSM.16.MT88.4 R20, [R135+0xa800] ;  /* 0x00a800008714783b */ /* 0x000eee0000004200 */
[----:B-1----:R-:W-:Y:S01]  /*10690*/  HMMA.16816.F32 R52, R4, R12, R152 ;  /* 0x0000000c0434723c */ /* 0x002fe20000001898 */
[----:B--2---:R-:W-:Y:S01]  /*106a0*/  FFMA.FTZ R3, R108, c[0x0][0x23c], -R0 ;  /* 0x00008f006c037a23 */ /* 0x004fe20000010800 */
[----:B------:R-:W-:-:S02]  /*106b0*/  MOV R108, R28 ;  /* 0x0000001c006c7202 */ /* 0x000fc40000000f00 */
[----:B------:R-:W1:Y:S01]  /*106c0*/  LDSM.16.MT88.4 R28, [R214+0xa800] ;  /* 0x00a80000d61c783b */ /* 0x000e620000004200 */
[----:B------:R2:W-:Y:S03]  /*106d0*/  MUFU.EX2 R148, R3 ;  /* 0x0000000300947308 */ /* 0x0005e60000000800 */
[C---:B------:R-:W-:Y:S01]  /*106e0*/  HMMA.16816.F32 R156, R4.reuse, R14, R156 ;  /* 0x0000000e049c723c */ /* 0x040fe2000000189c */
[----:B------:R-:W4:Y:S07]  /*106f0*/  LDSM.16.MT88.4 R12, [R212+0xa800] ;  /* 0x00a80000d40c783b */ /* 0x000f2e0000004200 */
[----:B------:R-:W-:Y:S01]  /*10700*/  HMMA.16816.F32 R24, R4, R8, R136 ;  /* 0x000000080418723c */ /* 0x000fe20000001888 */
[----:B--2---:R-:W-:-:S06]  /*10710*/  FFMA.FTZ R3, R42, c[0x0][0x23c], -R0 ;  /* 0x00008f002a037a23 */ /* 0x004fcc0000010800 */
[----:B------:R-:W-:Y:S01]  /*10720*/  MOV R139, R246 ;  /* 0x000000f6008b7202 */ /* 0x000fe20000000f00 */
[C---:B------:R-:W-:Y:S01]  /*10730*/  HMMA.16816.F32 R36, R4.reuse, R10, R140 ;  /* 0x0000000a0424723c */ /* 0x040fe2000000188c */
[----:B------:R2:W1:Y:S01]  /*10740*/  MUFU.EX2 R40, R3 ;  /* 0x0000000300287308 */ /* 0x0004620000000800 */
[----:B------:R-:W3:Y:S05]  /*10750*/  LDSM.16.MT88.4 R8, [R213+0xa800] ;  /* 0x00a80000d508783b */ /* 0x000eea0000004200 */
[----:B------:R-:W-:Y:S01]  /*10760*/  MOV R141, R57 ;  /* 0x00000039008d7202 */ /* 0x000fe20000000f00 */
[C---:B------:R-:W-:Y:S08]  /*10770*/  HMMA.16816.F32 R160, R4.reuse, R16, R160 ;  /* 0x0000001004a0723c */ /* 0x040ff000000018a0 */
[----:B------:R-:W-:Y:S01]  /*10780*/  HMMA.16816.F32 R16, R4, R18, R164 ;  /* 0x000000120410723c */ /* 0x000fe200000018a4 */
[----:B--2---:R-:W-:-:S04]  /*10790*/  FFMA.FTZ R3, R110, c[0x0][0x23c], -R0 ;  /* 0x00008f006e037a23 */ /* 0x004fc80000010800 */
[----:B------:R2:W-:Y:S02]  /*107a0*/  MUFU.EX2 R51, R3 ;  /* 0x0000000300337308 */ /* 0x0005e40000000800 */
[----:B------:R-:W-:Y:S02]  /*107b0*/  F2FP.PACK_AB R4, R43, R108 ;  /* 0x0000006c2b04723e */ /* 0x000fe400000000ff */
[----:B-1----:R-:W-:Y:S02]  /*107c0*/  F2FP.PACK_AB R5, R40, R148 ;  /* 0x000000942805723e */ /* 0x002fe400000000ff */
[----:B------:R-:W-:Y:S01]  /*107d0*/  F2FP.PACK_AB R6, R144, R49 ;  /* 0x000000319006723e */ /* 0x000fe200000000ff */
[----:B--2---:R-:W-:-:S04]  /*107e0*/  FFMA.FTZ R3, R48, c[0x0][0x23c], -R0 ;  /* 0x00008f0030037a23 */ /* 0x004fc80000010800 */
        /* <DEDUP_REMOVED lines=11> */
[----:B------:R-:W2:Y:S01]  /*108a0*/  LDSM.16.MT88.4 R28, [R214+0xb000] ;  /* 0x00b00000d61c783b */ /* 0x000ea20000004200 */
[----:B-1----:R-:W-:-:S06]  /*108b0*/  FFMA.FTZ R3, R112, c[0x0][0x23c], -R2 ;  /* 0x00008f0070037a23 */ /* 0x002fcc0000010802 */
[C---:B----4-:R-:W-:Y:S01]  /*108c0*/  HMMA.16816.F32 R52, R4.reuse, R12, R52 ;  /* 0x0000000c0434723c */ /* 0x050fe20000001834 */
[----:B------:R-:W-:Y:S01]  /*108d0*/  MOV R112, R51 ;  /* 0x0000003300707202 */ /* 0x000fe20000000f00 */
        /* <DEDUP_REMOVED lines=13> */
[----:B-1----:R-:W-:-:S06]  /*109b0*/  FFMA.FTZ R3, R58, c[0x0][0x23c], -R0 ;  /* 0x00008f003a037a23 */ /* 0x002fcc0000010800 */
        /* <DEDUP_REMOVED lines=17> */
[----:B------:R1:W-:Y:S02]  /*10ad0*/  MUFU.EX2 R138, R3 ;  /* 0x00000003008a7308 */ /* 0x0003e40000000800 */
[C---:B------:R-:W-:Y:S08]  /*10ae0*/  HMMA.16816.F32 R32, R4.reuse, R28, R32 ;  /* 0x0000001c0420723c */ /* 0x040ff00000001820 */
[----:B------:R-:W-:Y:S01]  /*10af0*/  HMMA.16816.F32 R44, R4, R30, R44 ;  /* 0x0000001e042c723c */ /* 0x000fe2000000182c */
[----:B------:R-:W3:Y:S01]  /*10b00*/  LDSM.16.MT88.4 R28, [R214+0xb800] ;  /* 0x00b80000d61c783b */ /* 0x000ee20000004200 */
[----:B-1----:R-:W-:-:S06]  /*10b10*/  FFMA.FTZ R3, R122, c[0x0][0x23c], -R2 ;  /* 0x00008f007a037a23 */ /* 0x002fcc0000010802 */
[C---:B----4-:R-:W-:Y:S01]  /*10b20*/  HMMA.16816.F32 R52, R4.reuse, R12, R52 ;  /* 0x0000000c0434723c */ /* 0x050fe20000001834 */
[----:B------:R-:W-:Y:S01]  /*10b30*/  MOV R122, R41 ;  /* 0x00000029007a7202 */ /* 0x000fe20000000f00 */
[----:B------:R1:W-:Y:S06]  /*10b40*/  MUFU.EX2 R252, R3 ;  /* 0x0000000300fc7308 */ /* 0x0003ec0000000800 */
[C---:B------:R-:W-:Y:S01]  /*10b50*/  HMMA.16816.F32 R64, R4.reuse, R14, R64 ;  /* 0x0000000e0440723c */ /* 0x040fe20000001840 */
[----:B------:R-:W4:Y:S07]  /*10b60*/  LDSM.16.MT88.4 R12, [R212+0xb800] ;  /* 0x00b80000d40c783b */ /* 0x000f2e0000004200 */
[----:B------:R-:W-:Y:S01]  /*10b70*/  HMMA.16816.F32 R160, R4, R8, R160 ;  /* 0x0000000804a0723c */ /* 0x000fe200000018a0 */
[----:B-1----:R-:W-:Y:S01]  /*10b80*/  FFMA.FTZ R3, R72, c[0x0][0x23c], -R2 ;  /* 0x00008f0048037a23 */ /* 0x002fe20000010802 */
[----:B------:R-:W-:-:S03]  /*10b90*/  MOV R72, R137 ;  /* 0x0000008900487202 */ /* 0x000fc60000000f00 */
[----:B------:R1:W1:Y:S03]  /*10ba0*/  MUFU.EX2 R251, R3 ;  /* 0x0000000300fb7308 */ /* 0x0002660000000800 */
[----:B------:R-:W-:Y:S01]  /*10bb0*/  HMMA.16816.F32 R16, R4, R10, R16 ;  /* 0x0000000a0410723c */ /* 0x000fe20000001810 */
[----:B------:R-:W2:Y:S01]  /*10bc0*/  LDSM.16.MT88.4 R8, [R213+0xb800] ;  /* 0x00b80000d508783b */ /* 0x000ea20000004200 */
[----:B-1----:R-:W-:-:S05]  /*10bd0*/  FFMA.FTZ R3, R123, c[0x0][0x23c], -R0 ;  /* 0x00008f007b037a23 */ /* 0x002fca0000010800 */
[----:B------:R-:W-:Y:S01]  /*10be0*/  F2FP.PACK_AB R6, R251, R252 ;  /* 0x000000fcfb06723e */ /* 0x000fe200000000ff */
[----:B------:R1:W-:Y:S02]  /*10bf0*/  MUFU.EX2 R250, R3 ;  /* 0x0000000300fa7308 */ /* 0x0003e40000000800 */
[----:B-1----:R-:W-:Y:S01]  /*10c00*/  FFMA.FTZ R3, R74, c[0x0][0x23c], -R0 ;  /* 0x00008f004a037a23 */ /* 0x002fe20000010800 */
[----:B------:R-:W-:Y:S02]  /*10c10*/  MOV R74, R138 ;  /* 0x0000008a004a7202 */ /* 0x000fe40000000f00 */
[----:B------:R-:W-:-:S03]  /*10c20*/  MOV R138, R59 ;  /* 0x0000003b008a7202 */ /* 0x000fc60000000f00 */
[----:B------:R1:W1:Y:S01]  /*10c30*/  MUFU.EX2 R249, R3 ;  /* 0x0000000300f97308 */ /* 0x0002620000000800 */
[----:B------:R-:W-:Y:S01]  /*10c40*/  F2FP.PACK_AB R4, R74, R70 ;  /* 0x000000464a04723e */ /* 0x000fe200000000ff */
[----:B-1----:R-:W-:Y:S01]  /*10c50*/  FFMA.FTZ R3, R124, c[0x0][0x23c], -R0 ;  /* 0x00008f007c037a23 */ /* 0x002fe20000010800 */
[----:B------:R-:W-:-:S05]  /*10c60*/  F2FP.PACK_AB R5, R249, R250 ;  /* 0x000000faf905723e */ /* 0x000fca00000000ff */
[----:B------:R1:W-:Y:S02]  /*10c70*/  MUFU.EX2 R248, R3 ;  /* 0x0000000300f87308 */ /* 0x0003e40000000800 */
[----:B-1----:R-:W-:Y:S01]  /*10c80*/  FFMA.FTZ R3, R75, c[0x0][0x23c], -R0 ;  /* 0x00008f004b037a23 */ /* 0x002fe20000010800 */
[----:B------:R-:W-:-:S05]  /*10c90*/  MOV R75, R141 ;  /* 0x0000008d004b7202 */ /* 0x000fca0000000f00 */
[----:B------:R1:W1:Y:S02]  /*10ca0*/  MUFU.EX2 R247, R3 ;  /* 0x0000000300f77308 */ /* 0x0002640000000800 */
[----:B-1----:R-:W-:Y:S01]  /*10cb0*/  FFMA.FTZ R3, R126, c[0x0][0x23c], -R2 ;  /* 0x00008f007e037a23 */ /* 0x002fe20000010802 */
[----:B------:R-:W-:-:S05]  /*10cc0*/  F2FP.PACK_AB R7, R247, R248 ;  /* 0x000000f8f707723e */ /* 0x000fca00000000ff */
[----:B------:R1:W-:Y:S02]  /*10cd0*/  MUFU.EX2 R167, R3 ;  /* 0x0000000300a77308 */ /* 0x0003e40000000800 */
[C---:B--2---:R-:W-:Y:S08]  /*10ce0*/  HMMA.16816.F32 R56, R4.reuse, R22, R36 ;  /* 0x000000160438723c */ /* 0x044ff00000001824 */
[----:B---3--:R-:W-:Y:S01]  /*10cf0*/  HMMA.16816.F32 R40, R4, R28, R32 ;  /* 0x0000001c0428723c */ /* 0x008fe20000001820 */
[----:B-1----:R-:W-:Y:S01]  /*10d00*/  FFMA.FTZ R3, R76, c[0x0][0x23c], -R2 ;  /* 0x00008f004c037a23 */ /* 0x002fe20000010802 */
[----:B------:R-:W-:-:S03]  /*10d10*/  MOV R76, R120 ;  /* 0x00000078004c7202 */ /* 0x000fc60000000f00 */
[----:B------:R1:W2:Y:S03]  /*10d20*/  MUFU.EX2 R246, R3 ;  /* 0x0000000300f67308 */ /* 0x0002a60000000800 */
[C---:B------:R-:W-:Y:S01]  /*10d30*/  HMMA.16816.F32 R48, R4.reuse, R20, R24 ;  /* 0x000000140430723c */ /* 0x040fe20000001818 */
[----:B------:R-:W3:Y:S04]  /*10d40*/  LDSM.16.MT88.4 R24, [R135+0xc000] ;  /* 0x00c000008718783b */ /* 0x000ee80000004200 */
[----:B------:R-:W-:Y:S03]  /*10d50*/  LDSM.16.MT88.4 R20, [R214+0xc000] ;  /* 0x00c00000d614783b */ /* 0x000fe60000004200 */
[----:B------:R-:W-:Y:S01]  /*10d60*/  HMMA.16816.F32 R36, R4, R30, R44 ;  /* 0x0000001e0424723c */ /* 0x000fe2000000182c */
[----:B-1----:R-:W-:-:S07]  /*10d70*/  FFMA.FTZ R3, R127, c[0x0][0x23c], -R2 ;  /* 0x00008f007f037a23 */ /* 0x002fce0000010802 */
        /* <DEDUP_REMOVED lines=9> */
[----:B------:R-:W3:Y:S01]  /*10e10*/  LDSM.16.MT88.4 R8, [R213+0xc000] ;  /* 0x00c00000d508783b */ /* 0x000ee20000004200 */
[----:B------:R-:W-:Y:S02]  /*10e20*/  MOV R161, R148 ;  /* 0x0000009400a17202 */ /* 0x000fe40000000f00 */
[----:B------:R-:W-:Y:S02]  /*10e30*/  MOV R160, R136 ;  /* 0x0000008800a07202 */ /* 0x000fe40000000f00 */
[----:B------:R-:W-:Y:S02]  /*10e40*/  MOV R163, R111 ;  /* 0x0000006f00a37202 */ /* 0x000fe40000000f00 */
[----:B--2---:R-:W-:-:S02]  /*10e50*/  F2FP.PACK_AB R4, R246, R167 ;  /* 0x000000a7f604723e */ /* 0x004fc400000000ff */
[----:B------:R-:W-:Y:S01]  /*10e60*/  MOV R162, R110 ;  /* 0x0000006e00a27202 */ /* 0x000fe20000000f00 */
[----:B-1----:R-:W-:Y:S01]  /*10e70*/  FFMA.FTZ R3, R131, c[0x0][0x23c], -R0 ;  /* 0x00008f0083037a23 */ /* 0x002fe20000010800 */
[----:B------:R-:W-:-:S03]  /*10e80*/  F2FP.PACK_AB R6, R165, R166 ;  /* 0x000000a6a506723e */ /* 0x000fc600000000ff */
        /* <DEDUP_REMOVED lines=23> */
[C---:B------:R-:W-:Y:S01]  /*11000*/  HMMA.16816.F32 R28, R4.reuse, R8, R28 ;  /* 0x00000008041c723c */ /* 0x040fe2000000181c */
[----:B------:R-:W-:Y:S01]  /*11010*/  MOV R168, R106 ;  /* 0x0000006a00a87202 */ /* 0x000fe20000000f00 */
[----:B------:R1:W-:Y:S06]  /*11020*/  MUFU.EX2 R154, R3 ;  /* 0x00000003009a7308 */ /* 0x0003ec0000000800 */
        /* <DEDUP_REMOVED lines=52> */
[----:B------:R1:W-:Y:S04]  /*11370*/  MUFU.EX2 R144, R3 ;  /* 0x0000000300907308 */ /* 0x0003e80000000800 */
[----:B------:R-:W-:Y:S01]  /*11380*/  FFMA.FTZ R68, R175, R68, R245 ;  /* 0x00000044af447223 */ /* 0x000fe200000100f5 */
[----:B------:R-:W-:-:S03]  /*11390*/  MOV R175, R62 ;  /* 0x0000003e00af7202 */ /* 0x000fc60000000f00 */
[----:B------:R-:W-:Y:S02]  /*113a0*/  FADD.FTZ R68, R86, R68 ;  /* 0x0000004456447221 */ /* 0x000fe40000010000 */
[----:B-1----:R-:W-:Y:S01]  /*113b0*/  FFMA.FTZ R3, R87, c[0x0][0x23c], -R0 ;  /* 0x00008f0057037a23 */ /* 0x002fe20000010800 */
[----:B------:R-:W-:-:S03]  /*113c0*/  MOV R87, R60 ;  /* 0x0000003c00577202 */ /* 0x000fc60000000f00 */
        /* <DEDUP_REMOVED lines=55> */
[----:B------:R-:W-:Y:S01]  /*11740*/  LDSM.16.MT88.4 R28, [R135+0xe800] ;  /* 0x00e80000871c783b */ /* 0x000fe20000004200 */
        /* <DEDUP_REMOVED lines=34> */
[----:B------:R-:W2:Y:S07]  /*11970*/  LDSM.16.MT88.4 R8, [R213+0xe800] ;  /* 0x00e80000d508783b */ /* 0x000eae0000004200 */
[----:B------:R-:W-:Y:S01]  /*11980*/  HMMA.16816.F32 R44, R4, R20, R44 ;  /* 0x00000014042c723c */ /* 0x000fe2000000182c */
[----:B-1----:R-:W-:-:S04]  /*11990*/  FFMA.FTZ R3, R98, c[0x0][0x23c], -R2 ;  /* 0x00008f0062037a23 */ /* 0x002fc80000010802 */
[----:B------:R1:W1:Y:S03]  /*119a0*/  MUFU.EX2 R114, R3 ;  /* 0x0000000300727308 */ /* 0x0002660000000800 */
[----:B------:R-:W-:Y:S01]  /*119b0*/  HMMA.16816.F32 R52, R4, R22, R52 ;  /* 0x000000160434723c */ /* 0x000fe20000001834 */
[----:B------:R-:W-:Y:S06]  /*119c0*/  LDSM.16.MT88.4 R20, [R135+0xf000] ;  /* 0x00f000008714783b */ /* 0x000fec0000004200 */
        /* <DEDUP_REMOVED lines=20> */
[----:B------:R-:W-:Y:S01]  /*11b10*/  HMMA.16816.F32 R44, R4, R8, R40 ;  /* 0x00000008042c723c */ /* 0x000fe20000001828 */
[----:B-1----:R-:W-:-:S07]  /*11b20*/  FFMA.FTZ R3, R183, c[0x0][0x23c], -R2 ;  /* 0x00008f00b7037a23 */ /* 0x002fce0000010802 */
        /* <DEDUP_REMOVED lines=8> */
[----:B------:R-:W-:Y:S07]  /*11bb0*/  HMMA.16816.F32 R56, R4, R30, R56 ;  /* 0x0000001e0438723c */ /* 0x000fee0000001838 */
        /* <DEDUP_REMOVED lines=15> */
[----:B-1----:R-:W-:Y:S01]  /*11cb0*/  HMMA.16816.F32 R48, R4, R8, R44 ;  /* 0x000000080430723c */ /* 0x002fe2000000182c */
[----:B--2---:R-:W-:-:S04]  /*11cc0*/  FFMA.FTZ R3, R103, c[0x0][0x23c], -R2 ;  /* 0x00008f0067037a23 */ /* 0x004fc80000010802 */
[----:B------:R1:W2:Y:S03]  /*11cd0*/  MUFU.EX2 R97, R3 ;  /* 0x0000000300617308 */ /* 0x0002a60000000800 */
[C---:B------:R-:W-:Y:S01]  /*11ce0*/  HMMA.16816.F32 R44, R4.reuse, R10, R16 ;  /* 0x0000000a042c723c */ /* 0x040fe20000001810 */
[----:B------:R-:W3:Y:S04]  /*11cf0*/  LDSM.16.MT88.4 R8, [R213+0xf800] ;  /* 0x00f80000d508783b */ /* 0x000ee80000004200 */
[----:B------:R-:W-:Y:S03]  /*11d00*/  LDSM.16.MT88.4 R16, [R214+0x10000] ;  /* 0x01000000d610783b */ /* 0x000fe60000004200 */
[----:B------:R-:W-:Y:S01]  /*11d10*/  HMMA.16816.F32 R28, R4, R20, R32 ;  /* 0x00000014041c723c */ /* 0x000fe20000001820 */
[----:B-1----:R-:W-:-:S07]  /*11d20*/  FFMA.FTZ R3, R189, c[0x0][0x23c], -R2 ;  /* 0x00008f00bd037a23 */ /* 0x002fce0000010802 */
[C---:B------:R-:W-:Y:S01]  /*11d30*/  HMMA.16816.F32 R32, R4.reuse, R24, R36 ;  /* 0x000000180420723c */ /* 0x040fe20000001824 */
[----:B------:R1:W-:Y:S07]  /*11d40*/  MUFU.EX2 R96, R3 ;  /* 0x0000000300607308 */ /* 0x0003ee0000000800 */
[C---:B------:R-:W-:Y:S01]  /*11d50*/  HMMA.16816.F32 R36, R4.reuse, R26, R52 ;  /* 0x0000001a0424723c */ /* 0x040fe20000001834 */
[----:B------:R-:W-:Y:S06]  /*11d60*/  LDSM.16.MT88.4 R24, [R214+0xf800] ;  /* 0x00f80000d618783b */ /* 0x000fec0000004200 */
[----:B------:R-:W-:Y:S01]  /*11d70*/  FFMA.FTZ R52, R175, R69, R87 ;  /* 0x00000045af347223 */ /* 0x000fe20000010057 */
[----:B------:R-:W-:Y:S01]  /*11d80*/  MOV R175, R85 ;  /* 0x0000005500af7202 */ /* 0x000fe20000000f00 */
[----:B------:R-:W-:Y:S01]  /*11d90*/  HMMA.16816.F32 R60, R4, R22, R56 ;  /* 0x00000016043c723c */ /* 0x000fe20000001838 */
[----:B------:R-:W4:Y:S01]  /*11da0*/  LDSM.16.MT88.4 R20, [R135+0xf800] ;  /* 0x00f800008714783b */ /* 0x000f220000004200 */
[----:B-1----:R-:W-:-:S04]  /*11db0*/  FFMA.FTZ R3, R104, c[0x0][0x23c], -R2 ;  /* 0x00008f0068037a23 */ /* 0x002fc80000010802 */
[----:B------:R1:W1:Y:S02]  /*11dc0*/  MUFU.EX2 R94, R3 ;  /* 0x00000003005e7308 */ /* 0x0002640000000800 */
[----:B------:R-:W-:Y:S01]  /*11dd0*/  HMMA.16816.F32 R64, R4, R14, R64 ;  /* 0x0000000e0440723c */ /* 0x000fe20000001840 */
[----:B------:R-:W3:Y:S06]  /*11de0*/  LDSM.16.MT88.4 R12, [R212+0xf800] ;  /* 0x00f80000d40c783b */ /* 0x000eec0000004200 */
[----:B--2---:R-:W-:Y:S01]  /*11df0*/  F2FP.PACK_AB R4, R97, R95 ;  /* 0x0000005f6104723e */ /* 0x004fe200000000ff */
[----:B-1----:R-:W-:Y:S01]  /*11e00*/  FFMA.FTZ R3, R192, c[0x0][0x23c], -R0 ;  /* 0x00008f00c0037a23 */ /* 0x002fe20000010800 */
[----:B------:R-:W-:-:S03]  /*11e10*/  F2FP.PACK_AB R6, R94, R96 ;  /* 0x000000605e06723e */ /* 0x000fc600000000ff */
        /* <DEDUP_REMOVED lines=11> */
[C---:B---3--:R-:W-:Y:S07]  /*11ed0*/  HMMA.16816.F32 R48, R4.reuse, R8, R48 ;  /* 0x000000080430723c */ /* 0x048fee0000001830 */
[----:B------:R-:W-:Y:S01]  /*11ee0*/  FADD.FTZ R8, R177, R68 ;  /* 0x00000044b1087221 */ /* 0x000fe20000010000 */
[----:B------:R-:W-:Y:S01]  /*11ef0*/  MOV R177, R77 ;  /* 0x0000004d00b17202 */ /* 0x000fe20000000f00 */
[----:B----4-:R-:W-:Y:S02]  /*11f00*/  HMMA.16816.F32 R56, R4, R20, R28 ;  /* 0x000000140438723c */ /* 0x010fe4000000181c */
[----:B------:R-:W-:Y:S01]  /*11f10*/  FADD.FTZ R8, R175, R8 ;  /* 0x00000008af087221 */ /* 0x000fe20000010000 */
[----:B------:R-:W-:Y:S01]  /*11f20*/  MOV R175, R79 ;  /* 0x0000004f00af7202 */ /* 0x000fe20000000f00 */
[----:B-1----:R-:W-:-:S04]  /*11f30*/  FFMA.FTZ R3, R118, c[0x0][0x23c], -R2 ;  /* 0x00008f0076037a23 */ /* 0x002fc80000010802 */
[----:B------:R1:W2:Y:S01]  /*11f40*/  MUFU.EX2 R89, R3 ;  /* 0x0000000300597308 */ /* 0x0002a20000000800 */
[C---:B------:R-:W-:Y:S08]  /*11f50*/  HMMA.16816.F32 R32, R4.reuse, R24, R32 ;  /* 0x000000180420723c */ /* 0x040ff00000001820 */
[----:B------:R-:W-:Y:S01]  /*11f60*/  HMMA.16816.F32 R28, R4, R26, R36 ;  /* 0x0000001a041c723c */ /* 0x000fe20000001824 */
[----:B------:R-:W3:Y:S01]  /*11f70*/  LDSM.16.MT88.4 R24, [R212+0x10000] ;  /* 0x01000000d418783b */ /* 0x000ee20000004200 */
[----:B-1----:R-:W-:-:S06]  /*11f80*/  FFMA.FTZ R3, R196, c[0x0][0x23c], -R2 ;  /* 0x00008f00c4037a23 */ /* 0x002fcc0000010802 */
[C---:B------:R-:W-:Y:S01]  /*11f90*/  HMMA.16816.F32 R60, R4.reuse, R22, R60 ;  /* 0x00000016043c723c */ /* 0x040fe2000000183c */
[----:B------:R-:W1:Y:S01]  /*11fa0*/  LDSM.16.MT88.4 R20, [R135+0x10000] ;  /* 0x010000008714783b */ /* 0x000e620000004200 */
[----:B------:R4:W-:Y:S06]  /*11fb0*/  MUFU.EX2 R87, R3 ;  /* 0x0000000300577308 */ /* 0x0009ec0000000800 */
[C---:B------:R-:W-:Y:S08]  /*11fc0*/  HMMA.16816.F32 R36, R4.reuse, R12, R40 ;  /* 0x0000000c0424723c */ /* 0x040ff00000001828 */
[----:B------:R-:W-:Y:S01]  /*11fd0*/  HMMA.16816.F32 R40, R4, R14, R64 ;  /* 0x0000000e0428723c */ /* 0x000fe20000001840 */
[----:B------:R-:W1:Y:S01]  /*11fe0*/  LDSM.16.MT88.4 R12, [R213+0x10000] ;  /* 0x01000000d50c783b */ /* 0x000e620000004200 */
[----:B----4-:R-:W-:-:S04]  /*11ff0*/  FFMA.FTZ R3, R180, c[0x0][0x23c], -R2 ;  /* 0x00008f00b4037a23 */ /* 0x010fc80000010802 */
[----:B------:R4:W3:Y:S02]  /*12000*/  MUFU.EX2 R86, R3 ;  /* 0x0000000300567308 */ /* 0x0008e40000000800 */
        /* <DEDUP_REMOVED lines=12> */
[----:B--2---:R-:W-:Y:S01]  /*120d0*/  FADD.FTZ R3, R178, R52 ;  /* 0x00000034b2037221 */ /* 0x004fe20000010000 */
[----:B------:R-:W-:Y:S02]  /*120e0*/  MOV R178, R161 ;  /* 0x000000a100b27202 */ /* 0x000fe40000000f00 */
[----:B------:R-:W-:Y:S01]  /*120f0*/  MOV R161, R162 ;  /* 0x000000a200a17202 */ /* 0x000fe20000000f00 */
[----:B------:R-:W-:Y:S01]  /*12100*/  FADD.FTZ R9, R176, R3 ;  /* 0x00000003b0097221 */ /* 0x000fe20000010000 */
[----:B------:R-:W-:Y:S01]  /*12110*/  MOV R176, R78 ;  /* 0x0000004e00b07202 */ /* 0x000fe20000000f00 */
[----:B------:R-:W-:Y:S01]  /*12120*/  FFMA.FTZ R3, R201, c[0x0][0x23c], -R2 ;  /* 0x00008f00c9037a23 */ /* 0x000fe20000010802 */
[----:B------:R-:W-:Y:S01]  /*12130*/  MOV R162, R163 ;  /* 0x000000a300a27202 */ /* 0x000fe20000000f00 */
[----:B------:R-:W-:Y:S01]  /*12140*/  FADD.FTZ R9, R75, R9 ;  /* 0x000000094b097221 */ /* 0x000fe20000010000 */
[----:B------:R-:W-:Y:S01]  /*12150*/  MOV R163, R76 ;  /* 0x0000004c00a37202 */ /* 0x000fe20000000f00 */
[----:B------:R2:W-:Y:S01]  /*12160*/  MUFU.EX2 R79, R3 ;  /* 0x00000003004f7308 */ /* 0x0005e20000000800 */
[----:B---3--:R-:W-:Y:S01]  /*12170*/  F2FP.PACK_AB R7, R81, R83 ;  /* 0x000000535107723e */ /* 0x008fe200000000ff */
[----:B------:R-:W-:-:S04]  /*12180*/  FADD.FTZ R9, R178, R9 ;  /* 0x00000009b2097221 */ /* 0x000fc80000010000 */
[----:B------:R-:W-:Y:S01]  /*12190*/  FADD.FTZ R9, R163, R9 ;  /* 0x00000009a3097221 */ /* 0x000fe20000010000 */
[----:B------:R-:W-:Y:S01]  /*121a0*/  MOV R163, R74 ;  /* 0x0000004a00a37202 */ /* 0x000fe20000000f00 */
[----:B------:R-:W-:Y:S01]  /*121b0*/  HMMA.16816.F32 R64, R4, R24, R36 ;  /* 0x000000180440723c */ /* 0x000fe20000001824 */
[----:B--2---:R-:W-:-:S07]  /*121c0*/  FFMA.FTZ R3, R187, c[0x0][0x23c], -R2 ;  /* 0x00008f00bb037a23 */ /* 0x004fce0000010802 */
[C---:B------:R-:W-:Y:S01]  /*121d0*/  HMMA.16816.F32 R40, R4.reuse, R26, R40 ;  /* 0x0000001a0428723c */ /* 0x040fe20000001828 */
[----:B------:R-:W2:Y:S01]  /*121e0*/  LDSM.16.MT88.4 R24, [R214+0x10800] ;  /* 0x01080000d618783b */ /* 0x000ea20000004200 */
[----:B------:R3:W4:Y:S06]  /*121f0*/  MUFU.EX2 R80, R3 ;  /* 0x0000000300507308 */ /* 0x00072c0000000800 */
[C---:B-1----:R-:W-:Y:S08]  /*12200*/  HMMA.16816.F32 R52, R4.reuse, R20, R56 ;  /* 0x000000140434723c */ /* 0x042ff00000001838 */
[----:B------:R-:W-:Y:S01]  /*12210*/  HMMA.16816.F32 R56, R4, R22, R60 ;  /* 0x000000160438723c */ /* 0x000fe2000000183c */
[----:B------:R-:W1:Y:S01]  /*12220*/  LDSM.16.MT88.4 R20, [R135+0x10800] ;  /* 0x010800008714783b */ /* 0x000e620000004200 */
[----:B---3--:R-:W-:-:S04]  /*12230*/  FFMA.FTZ R3, R203, c[0x0][0x23c], -R2 ;  /* 0x00008f00cb037a23 */ /* 0x008fc80000010802 */
[----:B------:R3:W-:Y:S02]  /*12240*/  MUFU.EX2 R78, R3 ;  /* 0x00000003004e7308 */ /* 0x0007e40000000800 */
[C---:B------:R-:W-:Y:S08]  /*12250*/  HMMA.16816.F32 R32, R4.reuse, R16, R32 ;  /* 0x000000100420723c */ /* 0x040ff00000001820 */
[----:B------:R-:W-:Y:S01]  /*12260*/  HMMA.16816.F32 R60, R4, R18, R28 ;  /* 0x00000012043c723c */ /* 0x000fe2000000181c */
[----:B------:R-:W1:Y:S01]  /*12270*/  LDSM.16.MT88.4 R16, [R212+0x10800] ;  /* 0x01080000d410783b */ /* 0x000e620000004200 */
[----:B---3--:R-:W-:-:S06]  /*12280*/  FFMA.FTZ R3, R190, c[0x0][0x23c], -R2 ;  /* 0x00008f00be037a23 */ /* 0x008fcc0000010802 */
[C---:B------:R-:W-:Y:S01]  /*12290*/  HMMA.16816.F32 R48, R4.reuse, R12, R48 ;  /* 0x0000000c0430723c */ /* 0x040fe20000001830 */
[----:B------:R3:W2:Y:S07]  /*122a0*/  MUFU.EX2 R77, R3 ;  /* 0x00000003004d7308 */ /* 0x0006ae0000000800 */
        /* <DEDUP_REMOVED lines=49> */
[----:B------:R-:W-:Y:S02]  /*125c0*/  FADD.FTZ R8, R156, R8 ;  /* 0x000000089c087221 */ /* 0x000fe40000010000 */
        /* <DEDUP_REMOVED lines=29> */
[----:B------:R-:W-:Y:S01]  /*127a0*/  HMMA.16816.F32 R48, R4, R12, R48 ;  /* 0x0000000c0430723c */ /* 0x000fe20000001830 */
[----:B------:R-:W-:-:S02]  /*127b0*/  FADD.FTZ R3, R143, R3 ;  /* 0x000000038f037221 */ /* 0x000fc40000010000 */
[----:B------:R-:W-:Y:S01]  /*127c0*/  FADD.FTZ R8, R138, R8 ;  /* 0x000000088a087221 */ /* 0x000fe20000010000 */
[----:B------:R-:W-:Y:S01]  /*127d0*/  LDSM.16.MT88.4 R140, [R135+0x11800] ;  /* 0x01180000878c783b */ /* 0x000fe20000004200 */
[----:B------:R-:W-:Y:S02]  /*127e0*/  FADD.FTZ R3, R136, R3 ;  /* 0x0000000388037221 */ /* 0x000fe40000010000 */
[----:B------:R-:W-:Y:S01]  /*127f0*/  FADD.FTZ R8, R137, R8 ;  /* 0x0000000889087221 */ /* 0x000fe20000010000 */
[----:B------:R-:W-:Y:S01]  /*12800*/  HMMA.16816.F32 R44, R4, R14, R44 ;  /* 0x0000000e042c723c */ /* 0x000fe2000000182c */
[----:B------:R-:W-:Y:S01]  /*12810*/  FADD.FTZ R3, R133, R3 ;  /* 0x0000000385037221 */ /* 0x000fe20000010000 */
[----:B------:R-:W2:Y:S01]  /*12820*/  LDSM.16.MT88.4 R12, [R212+0x11000] ;  /* 0x01100000d40c783b */ /* 0x000ea20000004200 */
        /* <DEDUP_REMOVED lines=120> */
.L_x_3452:
[----:B--2---:R-:W-:Y:S05]  /*12fb0*/  @!P4 BRA `(.L_x_3458) ;  /* 0x000063a00000c947 */ /* 0x004fea0003800000 */
[----:B------:R-:W-:Y:S01]  /*12fc0*/  ULDC UR8, c[0x0][0x1a0] ;  /* 0x0000680000087ab9 */ /* 0x000fe20000000800 */
[----:B------:R-:W-:Y:S01]  /*12fd0*/  IMAD.MOV.U32 R133, RZ, RZ, R3 ;  /* 0x000000ffff857224 */ /* 0x000fe200078e0003 */
[----:B------:R-:W-:Y:S01]  /*12fe0*/  ULEA UR5, -UR8, URZ, 0x8 ;  /* 0x0000003f08057291 */ /* 0x000fe2000f8e413f */
[----:B------:R-:W-:Y:S01]  /*12ff0*/  IMAD.MOV.U32 R132, RZ, RZ, R36 ;  /* 0x000000ffff847224 */ /* 0x000fe200078e0024 */
[----:B------:R-:W-:Y:S02]  /*13000*/  UMOV UR10, 0x5 ;  /* 0x00000005000a7882 */ /* 0x000fe40000000000 */
[----:B------:R-:W-:-:S02]  /*13010*/  USHF.R.S32.HI UR4, URZ, 0x1f, UR5 ;  /* 0x0000001f3f047899 */ /* 0x000fc40008011405 */
[----:B------:R-:W-:Y:S01]  /*13020*/  ULDC UR9, c[0x0][0x1a4] ;  /* 0x0000690000097ab9 */ /* 0x000fe20000000800 */
[----:B-1----:R-:W-:Y:S01]  /*13030*/  MOV R2, UR5 ;  /* 0x0000000500027c02 */ /* 0x002fe20008000f00 */
[----:B------:R-:W-:Y:S02]  /*13040*/  USHF.L.U64.HI UR9, UR8, UR10, UR9 ;  /* 0x0000000a08097299 */ /* 0x000fe40008010209 */
[----:B------:R-:W-:Y:S01]  /*13050*/  MOV R0, UR4 ;  /* 0x0000000400007c02 */ /* 0x000fe20008000f00 */
[----:B------:R-:W-:Y:S02]  /*13060*/  USHF.L.U32 UR8, UR8, 0x5, URZ ;  /* 0x0000000508087899 */ /* 0x000fe4000800063f */
[----:B------:R-:W-:Y:S02]  /*13070*/  ULDC UR4, c[0x0][0x19c] ;  /* 0x0000670000047ab9 */ /* 0x000fe40000000800 */
.L_x_3462:
[----:B------:R-:W2:Y:S01]  /*13080*/  LDL.LU R16, [R1+0x8] ;  /* 0x0000080001107983 */ /* 0x000ea20000300800 */
[----:B------:R-:W-:Y:S01]  /*13090*/  ULDC UR7, c[0x0][0x1a0] ;  /* 0x0000680000077ab9 */ /* 0x000fe20000000800 */
[----:B------:R-:W-:Y:S04]  /*130a0*/  DEPBAR.LE SB0, 0x0 ;  /* 0x000080000000791a */ /* 0x000fe80000000000 */
[----:B------:R-:W-:Y:S01]  /*130b0*/  ULEA UR6, -UR7, URZ, 0x8 ;  /* 0x0000003f07067291 */ /* 0x000fe2000f8e413f */
[----:B------:R-:W-:Y:S03]  /*130c0*/  BAR.SYNC.DEFER_BLOCKING 0x0 ;  /* 0x0000000000007b1d */ /* 0x000fe60000010000 */
[----:B------:R-:W-:Y:S03]  /*130d0*/  USHF.R.S32.HI UR5, URZ, 0x1f, UR6 ;  /* 0x0000001f3f057899 */ /* 0x000fe60008011406 */
[----:B------:R-:W-:Y:S02]  /*130e0*/  ULDC UR14, c[0x0][0x1a0] ;  /* 0x00006800000e7ab9 */ /* 0x000fe40000000800 */
[----:B------:R-:W-:Y:S01]  /*130f0*/  ULEA UR11, -UR14, URZ, 0x8 ;  /* 0x0000003f0e0b7291 */ /* 0x000fe2000f8e413f */
[----:B-1----:R-:W-:Y:S05]  /*13100*/  MOV R0, UR5 ;  /* 0x0000000500007c02 */ /* 0x002fea0008000f00 */
[----:B------:R-:W-:Y:S01]  /*13110*/  IMAD.U32 R2, RZ, RZ, UR11 ;  /* 0x0000000bff027e24 */ /* 0x000fe2000f8e00ff */
[----:B--2---:R-:W-:Y:S05]  /*13120*/  IADD3 R16, R16, -0x1, RZ ;  /* 0xffffffff10107810 */ /* 0x004fea0007ffe0ff */
[----:B------:R1:W-:Y:S01]  /*13130*/  STL [R1+0x8], R16 ;  /* 0x0000081001007387 */ /* 0x0003e20000100800 */
[----:B------:R-:W-:-:S05]  /*13140*/  @!P0 BRA `(.L_x_3459) ;  /* 0x000003c000008947 */ /* 0x000fca0003800000 */
[----:B------:R-:W-:Y:S01]  /*13150*/  IMAD.SHL.U32 R5, R16, 0x100, RZ ;  /* 0x0000010010057824 */ /* 0x000fe200078e00ff */
[----:B------:R-:W2:Y:S01]  /*13160*/  LDL.64 R10, [R1] ;  /* 0x00000000010a7983 */ /* 0x000ea20000100a00 */
        /* <DEDUP_REMOVED lines=58> */
.L_x_3459:
[----:B------:R-:W2:Y:S04]  /*13510*/  LDL.LU R11, [R1+0xc] ;  /* 0x00000c00010b7983 */ /* 0x000ea80000300800 */
[----:B------:R-:W3:Y:S02]  /*13520*/  LDL.LU R10, [R1+0x10] ;  /* 0x00001000010a7983 */ /* 0x000ee40000300800 */
[C---:B---3--:R-:W-:Y:S04]  /*13530*/  LEA R10, P1, R2.reuse, R10, 0x1 ;  /* 0x0000000a020a7211 */ /* 0x048fe800078208ff */
[----:B--2---:R-:W-:Y:S01]  /*13540*/  LEA.HI.X R11, R2, R11, R0, 0x1, P1 ;  /* 0x0000000b020b7211 */ /* 0x004fe200008f0c00 */
[----:B------:R2:W-:Y:S01]  /*13550*/  STL [R1+0x10], R10 ;  /* 0x0000100a01007387 */ /* 0x0005e20000100800 */
[----:B------:R-:W-:Y:S02]  /*13560*/  IADD3 R8, P1, R10, UR8, RZ ;  /* 0x000000080a087c10 */ /* 0x000fe4000ff3e0ff */
[----:B------:R-:W-:Y:S01]  /*13570*/  MOV R0, R16 ;  /* 0x0000001000007202 */ /* 0x000fe20000000f00 */
        /* <DEDUP_REMOVED lines=24> */
[----:B-1----:R-:W-:Y:S03]  /*13700*/  IADD3 R16, P1, R20, UR8, RZ ;  /* 0x0000000814107c10 */ /* 0x002fe6000ff3e0ff */
        /* <DEDUP_REMOVED lines=14> */
[----:B-----5:R-:W-:Y:S04]  /*137f0*/  IADD3 R4, P1, R6, UR8, RZ ;  /* 0x0000000806047c10 */ /* 0x020fe8000ff3e0ff */
        /* <DEDUP_REMOVED lines=10> */
[----:B-1----:R-:W-:Y:S08]  /*138a0*/  LDSM.16.M88.4 R16, [R134+0x2800] ;  /* 0x002800008610783b */ /* 0x002ff00000000200 */
[----:B------:R-:W-:Y:S08]  /*138b0*/  LDSM.16.M88.4 R24, [R134+0x3000] ;  /* 0x003000008618783b */ /* 0x000ff00000000200 */
[----:B---3--:R-:W4:Y:S08]  /*138c0*/  LDSM.16.M88.4 R8, [R134+0x2000] ;  /* 0x002000008608783b */ /* 0x008f300000000200 */
[----:B------:R-:W1:Y:S08]  /*138d0*/  LDSM.16.M88.4 R32, [R134+0x3800] ;  /* 0x003800008620783b */ /* 0x000e700000000200 */
[----:B------:R-:W3:Y:S08]  /*138e0*/  LDSM.16.M88.4 R40, [R134+0x4000] ;  /* 0x004000008628783b */ /* 0x000ef00000000200 */
[----:B------:R-:W5:Y:S08]  /*138f0*/  LDSM.16.M88.4 R48, [R134+0x4800] ;  /* 0x004800008630783b */ /* 0x000f700000000200 */
[----:B------:R-:W1:Y:S01]  /*13900*/  LDSM.16.M88.4 R56, [R134+0x5000] ;  /* 0x005000008638783b */ /* 0x000e620000000200 */
[C---:B----4-:R-:W-:Y:S07]  /*13910*/  HMMA.16816.F32 R4, R128.reuse, R8, RZ ;  /* 0x000000088004723c */ /* 0x050fee00000018ff */
[----:B------:R-:W4:Y:S01]  /*13920*/  LDSM.16.M88.4 R64, [R134+0x5800] ;  /* 0x005800008640783b */ /* 0x000f220000000200 */
        /* <DEDUP_REMOVED lines=17> */
[----:B------:R-:W-:Y:S01]  /*13a40*/  LDSM.16.M88.4 R172, [R221] ;  /* 0x00000000ddac783b */ /* 0x000fe20000000200 */
[C---:B-----5:R-:W-:Y:S07]  /*13a50*/  HMMA.16816.F32 R44, R128.reuse, R48, RZ ;  /* 0x00000030802c723c */ /* 0x060fee00000018ff */
[----:B------:R-:W5:Y:S01]  /*13a60*/  LDSM.16.M88.4 R176, [R216+0x2000] ;  /* 0x00200000d8b0783b */ /* 0x000f620000000200 */
[C---:B------:R-:W-:Y:S07]  /*13a70*/  HMMA.16816.F32 R48, R128.reuse, R50, RZ ;  /* 0x000000328030723c */ /* 0x040fee00000018ff */
[----:B------:R-:W1:Y:S01]  /*13a80*/  LDSM.16.M88.4 R180, [R216+0x2800] ;  /* 0x00280000d8b4783b */ /* 0x000e620000000200 */
[C---:B------:R-:W-:Y:S07]  /*13a90*/  HMMA.16816.F32 R52, R128.reuse, R56, RZ ;  /* 0x000000388034723c */ /* 0x040fee00000018ff */
[----:B------:R-:W0:Y:S01]  /*13aa0*/  LDGDEPBAR ;  /* 0x00000000000079af */ /* 0x000e220000000000 */
[C---:B------:R-:W-:Y:S07]  /*13ab0*/  HMMA.16816.F32 R56, R128.reuse, R58, RZ ;  /* 0x0000003a8038723c */ /* 0x040fee00000018ff */
[----:B------:R-:W1:Y:S01]  /*13ac0*/  LDSM.16.M88.4 R184, [R216+0x3000] ;  /* 0x00300000d8b8783b */ /* 0x000e620000000200 */
[C---:B----4-:R-:W-:Y:S07]  /*13ad0*/  HMMA.16816.F32 R60, R128.reuse, R64, RZ ;  /* 0x00000040803c723c */ /* 0x050fee00000018ff */
[----:B------:R-:W4:Y:S01]  /*13ae0*/  LDSM.16.M88.4 R188, [R216+0x3800] ;  /* 0x00380000d8bc783b */ /* 0x000f220000000200 */
        /* <DEDUP_REMOVED lines=21> */
[----:B------:R-:W-:Y:S01]  /*13c40*/  HMMA.16816.F32 R128, R128, R170, RZ ;  /* 0x000000aa8080723c */ /* 0x000fe200000018ff */
[----:B------:R-:W1:Y:S07]  /*13c50*/  LDSM.16.M88.4 R168, [R216+0x4000] ;  /* 0x00400000d8a8783b */ /* 0x000e6e0000000200 */
[C---:B-----5:R-:W-:Y:S08]  /*13c60*/  HMMA.16816.F32 R4, R172.reuse, R176, R4 ;  /* 0x000000b0ac04723c */ /* 0x060ff00000001804 */
[C---:B------:R-:W-:Y:S01]  /*13c70*/  HMMA.16816.F32 R8, R172.reuse, R178, R8 ;  /* 0x000000b2ac08723c */ /* 0x040fe20000001808 */
[----:B------:R-:W2:Y:S07]  /*13c80*/  LDSM.16.M88.4 R176, [R216+0x4800] ;  /* 0x00480000d8b0783b */ /* 0x000eae0000000200 */
[C---:B------:R-:W-:Y:S08]  /*13c90*/  HMMA.16816.F32 R12, R172.reuse, R180, R12 ;  /* 0x000000b4ac0c723c */ /* 0x040ff0000000180c */
[C---:B------:R-:W-:Y:S01]  /*13ca0*/  HMMA.16816.F32 R16, R172.reuse, R182, R16 ;  /* 0x000000b6ac10723c */ /* 0x040fe20000001810 */
[----:B------:R-:W3:Y:S07]  /*13cb0*/  LDSM.16.M88.4 R180, [R216+0x5000] ;  /* 0x00500000d8b4783b */ /* 0x000eee0000000200 */
[C---:B------:R-:W-:Y:S08]  /*13cc0*/  HMMA.16816.F32 R20, R172.reuse, R184, R20 ;  /* 0x000000b8ac14723c */ /* 0x040ff00000001814 */
[C---:B------:R-:W-:Y:S01]  /*13cd0*/  HMMA.16816.F32 R24, R172.reuse, R186, R24 ;  /* 0x000000baac18723c */ /* 0x040fe20000001818 */
[----:B------:R-:W5:Y:S07]  /*13ce0*/  LDSM.16.M88.4 R184, [R216+0x5800] ;  /* 0x00580000d8b8783b */ /* 0x000f6e0000000200 */
[C---:B----4-:R-:W-:Y:S08]  /*13cf0*/  HMMA.16816.F32 R28, R172.reuse, R188, R28 ;  /* 0x000000bcac1c723c */ /* 0x050ff0000000181c */
        /* <DEDUP_REMOVED lines=11> */
[C---:B-----5:R-:W-:Y:S08]  /*13db0*/  HMMA.16816.F32 R60, R172.reuse, R184, R60 ;  /* 0x000000b8ac3c723c */ /* 0x060ff0000000183c */
        /* <DEDUP_REMOVED lines=29> */
[----:B------:R-:W5:Y:S07]  /*13f90*/  LDSM.16.M88.4 R184, [R227] ;  /* 0x00000000e3b8783b */ /* 0x000f6e0000000200 */
        /* <DEDUP_REMOVED lines=25> */
[C---:B-----5:R-:W-:Y:S08]  /*14130*/  HMMA.16816.F32 R84, R180.reuse, R184, R84 ;  /* 0x000000b8b454723c */ /* 0x060ff00000001854 */
        /* <DEDUP_REMOVED lines=83> */
[----:B------:R-:W-:Y:S03]  /*14670*/  FMUL.FTZ R39, R39, c[0x0][0x2ec] ;  /* 0x0000bb0027277a20 */ /* 0x000fe60000410000 */
[----:B------:R2:W2:Y:S01]  /*14680*/  MUFU.TANH R170, R22 ;  /* 0x0000001600aa7308 */ /* 0x0004a20000002400 */
[C---:B------:R-:W-:Y:S01]  /*14690*/  HMMA.16816.F32 R48, R204.reuse, R10, R48 ;  /* 0x0000000acc30723c */ /* 0x040fe20000001830 */
[----:B------:R-:W5:Y:S02]  /*146a0*/  LDSM.16.M88.4 R8, [R215+0x3800] ;  /* 0x00380000d708783b */ /* 0x000f640000000200 */
[----:B------:R-:W-:Y:S02]  /*146b0*/  FMUL.FTZ R40, R40, c[0x0][0x2ec] ;  /* 0x0000bb0028287a20 */ /* 0x000fe40000410000 */
[----:B------:R-:W-:Y:S02]  /*146c0*/  FMUL.FTZ R41, R41, c[0x0][0x2ec] ;  /* 0x0000bb0029297a20 */ /* 0x000fe40000410000 */
[----:B------:R-:W-:Y:S02]  /*146d0*/  FMUL.FTZ R42, R42, c[0x0][0x2ec] ;  /* 0x0000bb002a2a7a20 */ /* 0x000fe40000410000 */
[----:B------:R2:W2:Y:S01]  /*146e0*/  MUFU.TANH R174, R23 ;  /* 0x0000001700ae7308 */ /* 0x0004a20000002400 */
        /* <DEDUP_REMOVED lines=141> */
[----:B--2---:R-:W-:Y:S01]  /*14fc0*/  FMUL.FTZ R37, R130, c[0x0][0x2ec] ;  /* 0x0000bb0082257a20 */ /* 0x004fe20000410000 */
[----:B------:R-:W-:Y:S01]  /*14fd0*/  MOV R130, R0 ;  /* 0x0000000000827202 */ /* 0x000fe20000000f00 */
[----:B------:R-:W-:Y:S02]  /*14fe0*/  FMUL.FTZ R0, R131, c[0x0][0x2ec] ;  /* 0x0000bb0083007a20 */ /* 0x000fe40000410000 */
[----:B------:R-:W2:Y:S01]  /*14ff0*/  LDL R131, [R1+0x24] ;  /* 0x0000240001837983 */ /* 0x000ea20000100800 */
[----:B------:R1:W1:Y:S01]  /*15000*/  MUFU.TANH R241, R51 ;  /* 0x0000003300f17308 */ /* 0x0002620000002400 */
[----:B------:R-:W-:Y:S02]  /*15010*/  FMUL.FTZ R128, R128, c[0x0][0x2ec] ;  /* 0x0000bb0080807a20 */ /* 0x000fe40000410000 */
[----:B------:R-:W-:Y:S07]  /*15020*/  FMUL.FTZ R129, R129, c[0x0][0x2ec] ;  /* 0x0000bb0081817a20 */ /* 0x000fee0000410000 */
        /* <DEDUP_REMOVED lines=29> */
[----:B--2---:R-:W-:Y:S09]  /*15200*/  ISETP.GT.AND P1, PT, R130, R131, PT ;  /* 0x000000838200720c */ /* 0x004ff20003f24270 */
[----:B------:R-:W2:Y:S10]  /*15210*/  MUFU.TANH R81, R81 ;  /* 0x0000005100517308 */ /* 0x000eb40000002400 */
        /* <DEDUP_REMOVED lines=117> */
.L_x_3461:
        /* <DEDUP_REMOVED lines=58> */
.L_x_3460:
        /* <DEDUP_REMOVED lines=161> */
[----:B------:R-:W-:Y:S01]  /*16720*/  FFMA.FTZ R61, R193, c[0x0][0x23c], -R39 ;  /* 0x00008f00c13d7a23 */ /* 0x000fe20000010827 */
[----:B------:R-:W-:Y:S01]  /*16730*/  MOV R193, R131 ;  /* 0x0000008300c17202 */ /* 0x000fe20000000f00 */
[--C-:B------:R-:W-:Y:S05]  /*16740*/  FFMA.FTZ R37, R37, c[0x0][0x23c], -R60.reuse ;  /* 0x00008f0025257a23 */ /* 0x100fea000001083c */
[----:B------:R4:W-:Y:S01]  /*16750*/  MUFU.EX2 R16, R6 ;  /* 0x0000000600107308 */ /* 0x0009e20000000800 */
[----:B-1----:R-:W-:Y:S02]  /*16760*/  FADD.FTZ R0, -R3, R133 ;  /* 0x0000008503007221 */ /* 0x002fe40000010100 */
[----:B--2---:R-:W-:Y:S02]  /*16770*/  FMUL.FTZ R17, R2, R149 ;  /* 0x0000009502117220 */ /* 0x004fe40000410000 */
[----:B------:R-:W-:Y:S05]  /*16780*/  FMUL.FTZ R0, R0, c[0x0][0x23c] ;  /* 0x00008f0000007a20 */ /* 0x000fea0000410000 */
[----:B------:R-:W-:Y:S01]  /*16790*/  MUFU.EX2 R186, R7 ;  /* 0x0000000700ba7308 */ /* 0x000fe20000000800 */
[--C-:B---3--:R-:W-:Y:S09]  /*167a0*/  FFMA.FTZ R4, R188, c[0x0][0x23c], -R39.reuse ;  /* 0x00008f00bc047a23 */ /* 0x108ff20000010827 */
        /* <DEDUP_REMOVED lines=11> */
[----:B----4-:R-:W-:Y:S09]  /*16860*/  FMUL.FTZ R6, R0, R138 ;  /* 0x0000008a00067220 */ /* 0x010ff20000410000 */
[----:B------:R3:W-:Y:S01]  /*16870*/  MUFU.EX2 R138, R10 ;  /* 0x0000000a008a7308 */ /* 0x0007e20000000800 */
[--C-:B-1----:R-:W-:Y:S09]  /*16880*/  FFMA.FTZ R4, R187, c[0x0][0x23c], -R60.reuse ;  /* 0x00008f00bb047a23 */ /* 0x102ff2000001083c */
[----:B------:R1:W4:Y:S01]  /*16890*/  MUFU.EX2 R181, R4 ;  /* 0x0000000400b57308 */ /* 0x0003220000000800 */
[----:B--2---:R-:W-:Y:S09]  /*168a0*/  FMUL.FTZ R32, R2, R164 ;  /* 0x000000a402207220 */ /* 0x004ff20000410000 */
[----:B------:R2:W-:Y:S01]  /*168b0*/  MUFU.EX2 R190, R34 ;  /* 0x0000002200be7308 */ /* 0x0005e20000000800 */
[----:B---3--:R-:W-:Y:S09]  /*168c0*/  FMUL.FTZ R10, R0, R142 ;  /* 0x0000008e000a7220 */ /* 0x008ff20000410000 */
[----:B------:R3:W-:Y:S01]  /*168d0*/  MUFU.EX2 R191, R61 ;  /* 0x0000003d00bf7308 */ /* 0x0007e20000000800 */
[--C-:B-1----:R-:W-:Y:S01]  /*168e0*/  FFMA.FTZ R4, R184, c[0x0][0x23c], -R39.reuse ;  /* 0x00008f00b8047a23 */ /* 0x102fe20000010827 */
[----:B----4-:R-:W-:Y:S08]  /*168f0*/  F2FP.PACK_AB R41, R181, R180 ;  /* 0x000000b4b529723e */ /* 0x010ff000000000ff */
[----:B------:R1:W-:Y:S01]  /*16900*/  MUFU.EX2 R9, R4 ;  /* 0x0000000400097308 */ /* 0x0003e20000000800 */
[----:B--2---:R-:W-:Y:S02]  /*16910*/  FMUL.FTZ R34, R0, R166 ;  /* 0x000000a600227220 */ /* 0x004fe40000410000 */
[--C-:B---3--:R-:W-:Y:S02]  /*16920*/  FFMA.FTZ R61, R202, c[0x0][0x23c], -R39.reuse ;  /* 0x00008f00ca3d7a23 */ /* 0x108fe40000010827 */
[--C-:B-1----:R-:W-:Y:S05]  /*16930*/  FFMA.FTZ R4, R183, c[0x0][0x23c], -R60.reuse ;  /* 0x00008f00b7047a23 */ /* 0x102fea000001083c */
[----:B------:R1:W2:Y:S02]  /*16940*/  MUFU.EX2 R5, R4 ;  /* 0x0000000400057308 */ /* 0x0002a40000000800 */
[--C-:B-1----:R-:W-:Y:S01]  /*16950*/  FFMA.FTZ R4, R182, c[0x0][0x23c], -R60.reuse ;  /* 0x00008f00b6047a23 */ /* 0x102fe2000001083c */
[----:B--2---:R-:W-:Y:S01]  /*16960*/  MOV R179, R5 ;  /* 0x0000000500b37202 */ /* 0x004fe20000000f00 */
[--C-:B------:R-:W-:Y:S01]  /*16970*/  FFMA.FTZ R5, R178, c[0x0][0x23c], -R39.reuse ;  /* 0x00008f00b2057a23 */ /* 0x100fe20000010827 */
[----:B------:R-:W-:Y:S05]  /*16980*/  MOV R178, R9 ;  /* 0x0000000900b27202 */ /* 0x000fea0000000f00 */
[----:B------:R1:W2:Y:S01]  /*16990*/  MUFU.EX2 R8, R4 ;  /* 0x0000000400087308 */ /* 0x0002a20000000800 */
[----:B------:R-:W-:Y:S09]  /*169a0*/  F2FP.PACK_AB R42, R178, R186 ;  /* 0x000000bab22a723e */ /* 0x000ff200000000ff */
[----:B------:R-:W3:Y:S01]  /*169b0*/  MUFU.EX2 R9, R5 ;  /* 0x0000000500097308 */ /* 0x000ee20000000800 */
[--C-:B-1----:R-:W-:Y:S01]  /*169c0*/  FFMA.FTZ R4, R177, c[0x0][0x23c], -R60.reuse ;  /* 0x00008f00b1047a23 */ /* 0x102fe2000001083c */
[----:B--2---:R-:W-:Y:S01]  /*169d0*/  MOV R177, R8 ;  /* 0x0000000800b17202 */ /* 0x004fe20000000f00 */
[--C-:B------:R-:W-:Y:S07]  /*169e0*/  FFMA.FTZ R8, R169, c[0x0][0x23c], -R39.reuse ;  /* 0x00008f00a9087a23 */ /* 0x100fee0000010827 */
[----:B------:R1:W2:Y:S01]  /*169f0*/  MUFU.EX2 R11, R4 ;  /* 0x00000004000b7308 */ /* 0x0002a20000000800 */
[----:B------:R-:W-:Y:S09]  /*16a00*/  F2FP.PACK_AB R43, R177, R179 ;  /* 0x000000b3b12b723e */ /* 0x000ff200000000ff */
[----:B------:R4:W-:Y:S01]  /*16a10*/  MUFU.EX2 R122, R8 ;  /* 0x00000008007a7308 */ /* 0x0009e20000000800 */
[--C-:B-1----:R-:W-:Y:S01]  /*16a20*/  FFMA.FTZ R4, R176, c[0x0][0x23c], -R60.reuse ;  /* 0x00008f00b0047a23 */ /* 0x102fe2000001083c */
[----:B------:R-:W-:Y:S01]  /*16a30*/  MOV R176, R33 ;  /* 0x0000002100b07202 */ /* 0x000fe20000000f00 */
[----:B------:R-:W-:Y:S07]  /*16a40*/  FMUL.FTZ R33, R2, R165 ;  /* 0x000000a502217220 */ /* 0x000fee0000410000 */
[----:B------:R1:W5:Y:S01]  /*16a50*/  MUFU.EX2 R5, R4 ;  /* 0x0000000400057308 */ /* 0x0003620000000800 */
[--C-:B----4-:R-:W-:Y:S09]  /*16a60*/  FFMA.FTZ R8, R170, c[0x0][0x23c], -R60.reuse ;  /* 0x00008f00aa087a23 */ /* 0x110ff2000001083c */
[----:B------:R4:W-:Y:S01]  /*16a70*/  MUFU.EX2 R126, R8 ;  /* 0x00000008007e7308 */ /* 0x0009e20000000800 */
[--C-:B-1----:R-:W-:Y:S09]  /*16a80*/  FFMA.FTZ R4, R175, c[0x0][0x23c], -R39.reuse ;  /* 0x00008f00af047a23 */ /* 0x102ff20000010827 */
[----:B------:R1:W-:Y:S01]  /*16a90*/  MUFU.EX2 R133, R4 ;  /* 0x0000000400857308 */ /* 0x0003e20000000800 */
[C---:B----4-:R-:W-:Y:S01]  /*16aa0*/  FMUL.FTZ R8, R2.reuse, R140 ;  /* 0x0000008c02087220 */ /* 0x050fe20000410000 */
[----:B---3--:R-:W-:Y:S01]  /*16ab0*/  MOV R140, R9 ;  /* 0x00000009008c7202 */ /* 0x008fe20000000f00 */
[----:B------:R-:W-:Y:S01]  /*16ac0*/  FMUL.FTZ R9, R2, R141 ;  /* 0x0000008d02097220 */ /* 0x000fe20000410000 */
[----:B--2---:R-:W-:Y:S01]  /*16ad0*/  MOV R141, R11 ;  /* 0x0000000b008d7202 */ /* 0x004fe20000000f00 */
[----:B------:R-:W-:Y:S02]  /*16ae0*/  FMUL.FTZ R11, R0, R143 ;  /* 0x0000008f000b7220 */ /* 0x000fe40000410000 */
[--C-:B-1----:R-:W-:Y:S04]  /*16af0*/  FFMA.FTZ R4, R171, c[0x0][0x23c], -R39.reuse ;  /* 0x00008f00ab047a23 */ /* 0x102fe80000010827 */
[----:B------:R1:W-:Y:S02]  /*16b00*/  MUFU.EX2 R121, R4 ;  /* 0x0000000400797308 */ /* 0x0003e40000000800 */
[--C-:B-1----:R-:W-:Y:S08]  /*16b10*/  FFMA.FTZ R4, R172, c[0x0][0x23c], -R60.reuse ;  /* 0x00008f00ac047a23 */ /* 0x102ff0000001083c */
[----:B------:R1:W-:Y:S02]  /*16b20*/  MUFU.EX2 R118, R4 ;  /* 0x0000000400767308 */ /* 0x0003e40000000800 */
[--C-:B-1----:R-:W-:Y:S08]  /*16b30*/  FFMA.FTZ R4, R168, c[0x0][0x23c], -R39.reuse ;  /* 0x00008f00a8047a23 */ /* 0x102ff00000010827 */
[----:B------:R1:W2:Y:S02]  /*16b40*/  MUFU.EX2 R7, R4 ;  /* 0x0000000400077308 */ /* 0x0002a40000000800 */
[C---:B-1----:R-:W-:Y:S01]  /*16b50*/  FMUL.FTZ R4, R2.reuse, R136 ;  /* 0x0000008802047220 */ /* 0x042fe20000410000 */
[----:B-----5:R-:W-:Y:S01]  /*16b60*/  MOV R136, R5 ;  /* 0x0000000500887202 */ /* 0x020fe20000000f00 */
[----:B------:R-:W-:Y:S01]  /*16b70*/  FMUL.FTZ R5, R2, R137 ;  /* 0x0000008902057220 */ /* 0x000fe20000410000 */
[----:B--2---:R-:W-:Y:S01]  /*16b80*/  MOV R137, R7 ;  /* 0x0000000700897202 */ /* 0x004fe20000000f00 */
[----:B------:R-:W-:Y:S07]  /*16b90*/  FMUL.FTZ R7, R0, R139 ;  /* 0x0000008b00077220 */ /* 0x000fee0000410000 */
[C---:B------:R-:W-:Y:S07]  /*16ba0*/  HMMA.16816.F32 R4, R40.reuse, R12, R4 ;  /* 0x0000000c2804723c */ /* 0x040fee0000001804 */
[--C-:B------:R-:W-:Y:S01]  /*16bb0*/  FFMA.FTZ R12, R24, c[0x0][0x23c], -R39.reuse ;  /* 0x00008f00180c7a23 */ /* 0x100fe20000010827 */
[C---:B------:R-:W-:Y:S03]  /*16bc0*/  HMMA.16816.F32 R8, R40.reuse, R14, R8 ;  /* 0x0000000e2808723c */ /* 0x040fe60000001808 */
[----:B------:R1:W-:Y:S01]  /*16bd0*/  MUFU.EX2 R142, R12 ;  /* 0x0000000c008e7308 */ /* 0x0003e20000000800 */
[----:B------:R-:W-:Y:S01]  /*16be0*/  FMUL.FTZ R13, R2, R145 ;  /* 0x00000091020d7220 */ /* 0x000fe20000410000 */
[----:B------:R-:W-:Y:S01]  /*16bf0*/  MOV R145, R16 ;  /* 0x0000001000917202 */ /* 0x000fe20000000f00 */
[--C-:B------:R-:W-:Y:S02]  /*16c00*/  FFMA.FTZ R16, R25, c[0x0][0x23c], -R39.reuse ;  /* 0x00008f0019107a23 */ /* 0x100fe40000010827 */
[C---:B------:R-:W-:Y:S01]  /*16c10*/  FMUL.FTZ R14, R0.reuse, R146 ;  /* 0x00000092000e7220 */ /* 0x040fe20000410000 */
[----:B------:R-:W-:Y:S03]  /*16c20*/  MOV R146, R177 ;  /* 0x000000b100927202 */ /* 0x000fe60000000f00 */
[----:B------:R-:W-:Y:S01]  /*16c30*/  FMUL.FTZ R15, R0, R147 ;  /* 0x00000093000f7220 */ /* 0x000fe20000410000 */
[----:B------:R-:W-:Y:S01]  /*16c40*/  MOV R147, R178 ;  /* 0x000000b200937202 */ /* 0x000fe20000000f00 */
[--C-:B------:R-:W-:Y:S02]  /*16c50*/  FFMA.FTZ R24, R27, c[0x0][0x23c], -R60.reuse ;  /* 0x00008f001b187a23 */ /* 0x100fe4000001083c */
[----:B------:R-:W-:Y:S02]  /*16c60*/  FMUL.FTZ R25, R2, R157 ;  /* 0x0000009d02197220 */ /* 0x000fe40000410000 */
[----:B------:R2:W-:Y:S01]  /*16c70*/  MUFU.EX2 R139, R24 ;  /* 0x00000018008b7308 */ /* 0x0005e20000000800 */
[----:B------:R-:W-:Y:S02]  /*16c80*/  FMUL.FTZ R27, R0, R159 ;  /* 0x0000009f001b7220 */ /* 0x000fe40000410000 */
[----:B-1----:R-:W-:Y:S07]  /*16c90*/  FMUL.FTZ R12, R2, R144 ;  /* 0x00000090020c7220 */ /* 0x002fee0000410000 */
[----:B------:R1:W3:Y:S01]  /*16ca0*/  MUFU.EX2 R144, R16 ;  /* 0x0000001000907308 */ /* 0x0002e20000000800 */
[C---:B------:R-:W-:Y:S07]  /*16cb0*/  HMMA.16816.F32 R12, R40.reuse, R20, R12 ;  /* 0x00000014280c723c */ /* 0x040fee000000180c */
[--C-:B------:R-:W-:Y:S02]  /*16cc0*/  FFMA.FTZ R20, R26, c[0x0][0x23c], -R60.reuse ;  /* 0x00008f001a147a23 */ /* 0x100fe4000001083c */
[----:B------:R-:W-:Y:S02]  /*16cd0*/  FMUL.FTZ R21, R2, R153 ;  /* 0x0000009902157220 */ /* 0x000fe40000410000 */
[----:B------:R4:W-:Y:S01]  /*16ce0*/  MUFU.EX2 R143, R20 ;  /* 0x00000014008f7308 */ /* 0x0009e20000000800 */
[--C-:B--2---:R-:W-:Y:S02]  /*16cf0*/  FFMA.FTZ R24, R185, c[0x0][0x23c], -R39.reuse ;  /* 0x00008f00b9187a23 */ /* 0x104fe40000010827 */
[----:B------:R-:W-:Y:S02]  /*16d00*/  FMUL.FTZ R26, R0, R158 ;  /* 0x0000009e001a7220 */ /* 0x000fe40000410000 */
[----:B-1----:R-:W-:Y:S01]  /*16d10*/  FMUL.FTZ R16, R2, R148 ;  /* 0x0000009402107220 */ /* 0x002fe20000410000 */
[----:B------:R-:W-:Y:S04]  /*16d20*/  MOV R148, R179 ;  /* 0x000000b300947202 */ /* 0x000fe80000000f00 */
[----:B------:R1:W2:Y:S01]  /*16d30*/  MUFU.EX2 R168, R24 ;  /* 0x0000001800a87308 */ /* 0x0002a20000000800 */
[----:B---3--:R-:W-:Y:S01]  /*16d40*/  MOV R202, R144 ;  /* 0x0000009000ca7202 */ /* 0x008fe20000000f00 */
[C---:B------:R-:W-:Y:S08]  /*16d50*/  HMMA.16816.F32 R16, R40.reuse, R22, R16 ;  /* 0x000000162810723c */ /* 0x040ff00000001810 */
[----:B------:R3:W-:Y:S01]  /*16d60*/  MUFU.EX2 R179, R61 ;  /* 0x0000003d00b37308 */ /* 0x0007e20000000800 */
[----:B------:R-:W-:Y:S03]  /*16d70*/  FMUL.FTZ R22, R0, R154 ;  /* 0x0000009a00167220 */ /* 0x000fe60000410000 */
[----:B----4-:R-:W-:Y:S02]  /*16d80*/  FMUL.FTZ R20, R2, R152 ;  /* 0x0000009802147220 */ /* 0x010fe40000410000 */
[----:B------:R-:W-:Y:S07]  /*16d90*/  FMUL.FTZ R23, R0, R155 ;  /* 0x0000009b00177220 */ /* 0x000fee0000410000 */
[C---:B------:R-:W-:Y:S03]  /*16da0*/  HMMA.16816.F32 R20, R40.reuse, R28, R20 ;  /* 0x0000001c2814723c */ /* 0x040fe60000001814 */
[C---:B-1----:R-:W-:Y:S04]  /*16db0*/  FMUL.FTZ R24, R2.reuse, R156 ;  /* 0x0000009c02187220 */ /* 0x042fe80000410000 */
[--C-:B------:R-:W-:Y:S02]  /*16dc0*/  FFMA.FTZ R28, R189, c[0x0][0x23c], -R39.reuse ;  /* 0x00008f00bd1c7a23 */ /* 0x100fe40000010827 */
[----:B------:R-:W-:Y:S01]  /*16dd0*/  FMUL.FTZ R29, R2, R161 ;  /* 0x000000a1021d7220 */ /* 0x000fe20000410000 */
[C---:B------:R-:W-:Y:S01]  /*16de0*/  HMMA.16816.F32 R24, R40.reuse, R30, R24 ;  /* 0x0000001e2818723c */ /* 0x040fe20000001818 */
[----:B------:R1:W4:Y:S02]  /*16df0*/  MUFU.EX2 R169, R28 ;  /* 0x0000001c00a97308 */ /* 0x0003240000000800 */
[--C-:B---3--:R-:W-:Y:S01]  /*16e00*/  FFMA.FTZ R61, R238, c[0x0][0x23c], -R60.reuse ;  /* 0x00008f00ee3d7a23 */ /* 0x108fe2000001083c */
[----:B------:R-:W-:Y:S03]  /*16e10*/  MOV R238, R118 ;  /* 0x0000007600ee7202 */ /* 0x000fe60000000f00 */
[C---:B------:R-:W-:Y:S02]  /*16e20*/  FMUL.FTZ R30, R0.reuse, R162 ;  /* 0x000000a2001e7220 */ /* 0x040fe40000410000 */
[----:B------:R-:W-:Y:S02]  /*16e30*/  FMUL.FTZ R31, R0, R163 ;  /* 0x000000a3001f7220 */ /* 0x000fe40000410000 */
[----:B------:R3:W-:Y:S01]  /*16e40*/  MUFU.EX2 R172, R61 ;  /* 0x0000003d00ac7308 */ /* 0x0007e20000000800 */
[----:B-1----:R-:W-:Y:S07]  /*16e50*/  FMUL.FTZ R28, R2, R160 ;  /* 0x000000a0021c7220 */ /* 0x002fee0000410000 */
[C---:B------:R-:W-:Y:S03]  /*16e60*/  HMMA.16816.F32 R28, R40.reuse, R44, R28 ;  /* 0x0000002c281c723c */ /* 0x040fe6000000181c */
[--C-:B---3--:R-:W-:Y:S01]  /*16e70*/  FFMA.FTZ R61, R244, c[0x0][0x23c], -R60.reuse ;  /* 0x00008f00f43d7a23 */ /* 0x108fe2000001083c */
[-C--:B------:R-:W-:Y:S03]  /*16e80*/  MOV R244, R145.reuse ;  /* 0x0000009100f47202 */ /* 0x080fe60000000f00 */
[----:B------:R1:W-:Y:S01]  /*16e90*/  MUFU.EX2 R164, R61 ;  /* 0x0000003d00a47308 */ /* 0x0003e20000000800 */
[----:B------:R-:W-:Y:S04]  /*16ea0*/  HMMA.16816.F32 R32, R40, R46, R32 ;  /* 0x0000002e2820723c */ /* 0x000fe80000001820 */
[--C-:B------:R-:W-:Y:S01]  /*16eb0*/  FFMA.FTZ R44, R192, c[0x0][0x23c], -R39.reuse ;  /* 0x00008f00c02c7a23 */ /* 0x100fe20000010827 */
[----:B------:R-:W-:Y:S02]  /*16ec0*/  MOV R192, R130 ;  /* 0x0000008200c07202 */ /* 0x000fe40000000f00 */
[----:B------:R-:W-:Y:S02]  /*16ed0*/  F2FP.PACK_AB R40, R140, R145 ;  /* 0x000000918c28723e */ /* 0x000fe400000000ff */
[----:B------:R3:W5:Y:S01]  /*16ee0*/  MUFU.EX2 R187, R44 ;  /* 0x0000002c00bb7308 */ /* 0x0007620000000800 */
[----:B------:R-:W-:Y:S02]  /*16ef0*/  ISETP.GT.AND P1, PT, R192, R193, PT ;  /* 0x000000c1c000720c */ /* 0x000fe40003f24270 */
[----:B------:R-:W-:Y:S02]  /*16f00*/  F2FP.PACK_AB R41, R136, R141 ;  /* 0x0000008d8829723e */ /* 0x000fe400000000ff */
[----:B------:R-:W-:Y:S02]  /*16f10*/  F2FP.PACK_AB R42, R121, R133 ;  /* 0x00000085792a723e */ /* 0x000fe400000000ff */
[----:B------:R-:W-:Y:S07]  /*16f20*/  F2FP.PACK_AB R43, R118, R128 ;  /* 0x00000080762b723e */ /* 0x000fee00000000ff */
[C---:B------:R-:W-:Y:S03]  /*16f30*/  HMMA.16816.F32 R4, R40.reuse, R48, R4 ;  /* 0x000000302804723c */ /* 0x040fe60000001804 */
[--C-:B-1----:R-:W-:Y:S04]  /*16f40*/  FFMA.FTZ R61, R251, c[0x0][0x23c], -R39.reuse ;  /* 0x00008f00fb3d7a23 */ /* 0x102fe80000010827 */
[--C-:B------:R-:W-:Y:S01]  /*16f50*/  FFMA.FTZ R48, R194, c[0x0][0x23c], -R60.reuse ;  /* 0x00008f00c2307a23 */ /* 0x100fe2000001083c */
[C---:B------:R-:W-:Y:S01]  /*16f60*/  HMMA.16816.F32 R8, R40.reuse, R50, R8 ;  /* 0x000000322808723c */ /* 0x040fe20000001808 */
[----:B------:R1:W-:Y:S01]  /*16f70*/  MUFU.EX2 R158, R61 ;  /* 0x0000003d009e7308 */ /* 0x0003e20000000800 */
[----:B---3--:R-:W3:Y:S02]  /*16f80*/  LDSM.16.MT88.4 R44, [R213+0xa800] ;  /* 0x00a80000d52c783b */ /* 0x008ee40000004200 */
[----:B------:R-:W-:Y:S04]  /*16f90*/  MOV R194, R129 ;  /* 0x0000008100c27202 */ /* 0x000fe80000000f00 */
[C---:B------:R-:W-:Y:S03]  /*16fa0*/  HMMA.16816.F32 R12, R40.reuse, R52, R12 ;  /* 0x00000034280c723c */ /* 0x040fe6000000180c */
[----:B------:R2:W-:Y:S04]  /*16fb0*/  MUFU.EX2 R189, R48 ;  /* 0x0000003000bd7308 */ /* 0x0005e80000000800 */
[--C-:B------:R-:W-:Y:S01]  /*16fc0*/  FFMA.FTZ R52, R196, c[0x0][0x23c], -R39.reuse ;  /* 0x00008f00c4347a23 */ /* 0x100fe20000010827 */
[C---:B------:R-:W-:Y:S04]  /*16fd0*/  HMMA.16816.F32 R16, R40.reuse, R54, R16 ;  /* 0x000000362810723c */ /* 0x040fe80000001810 */
[----:B------:R-:W-:Y:S01]  /*16fe0*/  MOV R196, R132 ;  /* 0x0000008400c47202 */ /* 0x000fe20000000f00 */
[----:B------:R4:W-:Y:S03]  /*16ff0*/  MUFU.EX2 R184, R52 ;  /* 0x0000003400b87308 */ /* 0x0009e60000000800 */
[C---:B------:R-:W-:Y:S04]  /*17000*/  HMMA.16816.F32 R20, R40.reuse, R56, R20 ;  /* 0x000000382814723c */ /* 0x040fe80000001814 */
[--C-:B-1----:R-:W-:Y:S03]  /*17010*/  FFMA.FTZ R61, R68, c[0x0][0x23c], -R39.reuse ;  /* 0x00008f00443d7a23 */ /* 0x102fe60000010827 */
[--C-:B------:R-:W-:Y:S01]  /*17020*/  FFMA.FTZ R56, R198, c[0x0][0x23c], -R60.reuse ;  /* 0x00008f00c6387a23 */ /* 0x100fe2000001083c */
[----:B------:R1:W-:Y:S01]  /*17030*/  MUFU.EX2 R150, R61 ;  /* 0x0000003d00967308 */ /* 0x0003e20000000800 */
[C---:B------:R-:W-:Y:S03]  /*17040*/  HMMA.16816.F32 R24, R40.reuse, R58, R24 ;  /* 0x0000003a2818723c */ /* 0x040fe60000001818 */
[--C-:B--2---:R-:W-:Y:S01]  /*17050*/  FFMA.FTZ R48, R195, c[0x0][0x23c], -R60.reuse ;  /* 0x00008f00c3307a23 */ /* 0x104fe2000001083c */
[----:B------:R-:W-:Y:S04]  /*17060*/  MOV R198, R168 ;  /* 0x000000a800c67202 */ /* 0x000fe80000000f00 */
[C---:B---3--:R-:W-:Y:S01]  /*17070*/  HMMA.16816.F32 R28, R40.reuse, R44, R28 ;  /* 0x0000002c281c723c */ /* 0x048fe2000000181c */
[----:B------:R2:W3:Y:S03]  /*17080*/  MUFU.EX2 R185, R48 ;  /* 0x0000003000b97308 */ /* 0x0004e60000000800 */
[--C-:B----4-:R-:W-:Y:S01]  /*17090*/  FFMA.FTZ R52, R197, c[0x0][0x23c], -R39.reuse ;  /* 0x00008f00c5347a23 */ /* 0x110fe20000010827 */
[----:B------:R-:W-:Y:S02]  /*170a0*/  MOV R197, R169 ;  /* 0x000000a900c57202 */ /* 0x000fe40000000f00 */
[--C-:B------:R-:W-:Y:S01]  /*170b0*/  FFMA.FTZ R44, R199, c[0x0][0x23c], -R60.reuse ;  /* 0x00008f00c72c7a23 */ /* 0x100fe2000001083c */
[----:B------:R-:W-:Y:S03]  /*170c0*/  HMMA.16816.F32 R32, R40, R46, R32 ;  /* 0x0000002e2820723c */ /* 0x000fe60000001820 */
[----:B------:R4:W3:Y:S01]  /*170d0*/  MUFU.EX2 R183, R52 ;  /* 0x0000003400b77308 */ /* 0x0008e20000000800 */
[----:B------:R-:W-:Y:S02]  /*170e0*/  MOV R199, R139 ;  /* 0x0000008b00c77202 */ /* 0x000fe40000000f00 */
[----:B------:R-:W-:Y:S01]  /*170f0*/  MOV R139, R176 ;  /* 0x000000b0008b7202 */ /* 0x000fe20000000f00 */
[--C-:B-1----:R-:W-:Y:S01]  /*17100*/  FFMA.FTZ R61, R75, c[0x0][0x23c], -R60.reuse ;  /* 0x00008f004b3d7a23 */ /* 0x102fe2000001083c */
[----:B------:R-:W-:Y:S04]  /*17110*/  F2FP.PACK_AB R40, R137, R122 ;  /* 0x0000007a8928723e */ /* 0x000fe800000000ff */
[----:B------:R-:W-:Y:S01]  /*17120*/  F2FP.PACK_AB R41, R138, R126 ;  /* 0x0000007e8a29723e */ /* 0x000fe200000000ff */
[----:B------:R1:W-:Y:S01]  /*17130*/  MUFU.EX2 R182, R56 ;  /* 0x0000003800b67308 */ /* 0x0003e20000000800 */
[----:B------:R-:W-:Y:S02]  /*17140*/  F2FP.PACK_AB R42, R144, R142 ;  /* 0x0000008e902a723e */ /* 0x000fe400000000ff */
[----:B------:R-:W-:Y:S01]  /*17150*/  F2FP.PACK_AB R43, R199, R143 ;  /* 0x0000008fc72b723e */ /* 0x000fe200000000ff */
[----:B--2---:R-:W2:Y:S01]  /*17160*/  LDSM.16.MT88.4 R48, [R135+0xb000] ;  /* 0x00b000008730783b */ /* 0x004ea20000004200 */
[----:B------:R-:W-:Y:S05]  /*17170*/  MOV R195, R139 ;  /* 0x0000008b00c37202 */ /* 0x000fea0000000f00 */
[----:B------:R3:W2:Y:S02]  /*17180*/  MUFU.EX2 R177, R44 ;  /* 0x0000002c00b17308 */ /* 0x0006a40000000800 */
[----:B----4-:R-:W4:Y:S08]  /*17190*/  LDSM.16.MT88.4 R52, [R214+0xb000] ;  /* 0x00b00000d634783b */ /* 0x010f300000004200 */
[----:B------:R2:W-:Y:S01]  /*171a0*/  MUFU.EX2 R144, R61 ;  /* 0x0000003d00907308 */ /* 0x0005e20000000800 */
[----:B-1----:R-:W1:Y:S08]  /*171b0*/  LDSM.16.MT88.4 R56, [R212+0xb000] ;  /* 0x00b00000d438783b */ /* 0x002e700000004200 */
[----:B---3--:R-:W3:Y:S01]  /*171c0*/  LDSM.16.MT88.4 R44, [R213+0xb000] ;  /* 0x00b00000d52c783b */ /* 0x008ee20000004200 */
[C---:B--2---:R-:W-:Y:S03]  /*171d0*/  HMMA.16816.F32 R4, R40.reuse, R48, R4 ;  /* 0x000000302804723c */ /* 0x044fe60000001804 */
[--C-:B------:R-:W-:Y:S04]  /*171e0*/  FFMA.FTZ R61, R82, c[0x0][0x23c], -R60.reuse ;  /* 0x00008f00523d7a23 */ /* 0x100fe8000001083c */
[--C-:B------:R-:W-:Y:S01]  /*171f0*/  FFMA.FTZ R48, R200, c[0x0][0x23c], -R39.reuse ;  /* 0x00008f00c8307a23 */ /* 0x100fe20000010827 */
[C---:B------:R-:W-:Y:S03]  /*17200*/  HMMA.16816.F32 R8, R40.reuse, R50, R8 ;  /* 0x000000322808723c */ /* 0x040fe60000001808 */
[----:B------:R2:W2:Y:S01]  /*17210*/  MUFU.EX2 R178, R48 ;  /* 0x0000003000b27308 */ /* 0x0004a20000000800 */
        /* <DEDUP_REMOVED lines=11> */
[----:B------:R1:W2:Y:S03]  /*172d0*/  MUFU.EX2 R176, R48 ;  /* 0x0000003000b07308 */ /* 0x0002a60000000800 */
[----:B------:R-:W-:Y:S04]  /*172e0*/  MOV R209, R126 ;  /* 0x0000007e00d17202 */ /* 0x000fe80000000f00 */
[C---:B---3--:R-:W-:Y:S03]  /*172f0*/  HMMA.16816.F32 R28, R40.reuse, R44, R28 ;  /* 0x0000002c281c723c */ /* 0x048fe6000000181c */
[----:B------:R3:W-:Y:S01]  /*17300*/  MUFU.EX2 R173, R56 ;  /* 0x0000003800ad7308 */ /* 0x0007e20000000800 */
[--C-:B----4-:R-:W-:Y:S01]  /*17310*/  FFMA.FTZ R52, R203, c[0x0][0x23c], -R39.reuse ;  /* 0x00008f00cb347a23 */ /* 0x110fe20000010827 */
[----:B------:R-:W-:Y:S02]  /*17320*/  MOV R203, R137 ;  /* 0x0000008900cb7202 */ /* 0x000fe40000000f00 */
[--C-:B------:R-:W-:Y:S01]  /*17330*/  FFMA.FTZ R44, R210, c[0x0][0x23c], -R60.reuse ;  /* 0x00008f00d22c7a23 */ /* 0x100fe2000001083c */
[----:B------:R-:W-:Y:S04]  /*17340*/  HMMA.16816.F32 R32, R40, R46, R32 ;  /* 0x0000002e2820723c */ /* 0x000fe80000001820 */
[----:B------:R-:W-:Y:S01]  /*17350*/  MOV R210, R122 ;  /* 0x0000007a00d27202 */ /* 0x000fe20000000f00 */
[----:B------:R4:W2:Y:S02]  /*17360*/  MUFU.EX2 R174, R52 ;  /* 0x0000003400ae7308 */ /* 0x0008a40000000800 */
[----:B------:R-:W-:Y:S01]  /*17370*/  F2FP.PACK_AB R40, R197, R198 ;  /* 0x000000c6c528723e */ /* 0x000fe200000000ff */
[----:B-1----:R-:W1:Y:S01]  /*17380*/  LDSM.16.MT88.4 R48, [R135+0xb800] ;  /* 0x00b800008730783b */ /* 0x002e620000004200 */
[----:B------:R-:W-:Y:S03]  /*17390*/  F2FP.PACK_AB R41, R190, R207 ;  /* 0x000000cfbe29723e */ /* 0x000fe600000000ff */
[----:B-----5:R-:W-:Y:S03]  /*173a0*/  F2FP.PACK_AB R42, R191, R187 ;  /* 0x000000bbbf2a723e */ /* 0x020fe600000000ff */
[----:B------:R5:W1:Y:S01]  /*173b0*/  MUFU.EX2 R171, R44 ;  /* 0x0000002c00ab7308 */ /* 0x000a620000000800 */
[----:B------:R-:W-:Y:S01]  /*173c0*/  F2FP.PACK_AB R43, R185, R189 ;  /* 0x000000bdb92b723e */ /* 0x000fe200000000ff */
[----:B---3--:R-:W-:Y:S08]  /*173d0*/  LDSM.16.MT88.4 R56, [R212+0xb800] ;  /* 0x00b80000d438783b */ /* 0x008ff00000004200 */
[----:B----4-:R-:W3:Y:S08]  /*173e0*/  LDSM.16.MT88.4 R52, [R214+0xb800] ;  /* 0x00b80000d634783b */ /* 0x010ef00000004200 */
[----:B-----5:R-:W4:Y:S01]  /*173f0*/  LDSM.16.MT88.4 R44, [R213+0xb800] ;  /* 0x00b80000d52c783b */ /* 0x020f220000004200 */
[C---:B-1----:R-:W-:Y:S07]  /*17400*/  HMMA.16816.F32 R4, R40.reuse, R48, R4 ;  /* 0x000000302804723c */ /* 0x042fee0000001804 */
[--C-:B------:R-:W-:Y:S01]  /*17410*/  FFMA.FTZ R48, R239, c[0x0][0x23c], -R39.reuse ;  /* 0x00008f00ef307a23 */ /* 0x100fe20000010827 */
[C---:B------:R-:W-:Y:S03]  /*17420*/  HMMA.16816.F32 R8, R40.reuse, R50, R8 ;  /* 0x000000322808723c */ /* 0x040fe60000001808 */
[----:B------:R1:W-:Y:S01]  /*17430*/  MUFU.EX2 R170, R48 ;  /* 0x0000003000aa7308 */ /* 0x0003e20000000800 */
[----:B------:R-:W-:Y:S04]  /*17440*/  MOV R239, R121 ;  /* 0x0000007900ef7202 */ /* 0x000fe80000000f00 */
[C---:B---3--:R-:W-:Y:S07]  /*17450*/  HMMA.16816.F32 R12, R40.reuse, R52, R12 ;  /* 0x00000034280c723c */ /* 0x048fee000000180c */
[--C-:B------:R-:W-:Y:S01]  /*17460*/  FFMA.FTZ R52, R240, c[0x0][0x23c], -R60.reuse ;  /* 0x00008f00f0347a23 */ /* 0x100fe2000001083c */
[C---:B------:R-:W-:Y:S03]  /*17470*/  HMMA.16816.F32 R16, R40.reuse, R54, R16 ;  /* 0x000000362810723c */ /* 0x040fe60000001810 */
[----:B------:R3:W-:Y:S01]  /*17480*/  MUFU.EX2 R168, R52 ;  /* 0x0000003400a87308 */ /* 0x0007e20000000800 */
[----:B------:R-:W-:Y:S01]  /*17490*/  MOV R240, R133 ;  /* 0x0000008500f07202 */ /* 0x000fe20000000f00 */
[--C-:B-1----:R-:W-:Y:S03]  /*174a0*/  FFMA.FTZ R48, R211, c[0x0][0x23c], -R39.reuse ;  /* 0x00008f00d3307a23 */ /* 0x102fe60000010827 */
[C---:B------:R-:W-:Y:S04]  /*174b0*/  HMMA.16816.F32 R20, R40.reuse, R56, R20 ;  /* 0x000000382814723c */ /* 0x040fe80000001814 */
[----:B------:R-:W-:Y:S01]  /*174c0*/  MOV R211, R128 ;  /* 0x0000008000d37202 */ /* 0x000fe20000000f00 */
[----:B------:R1:W5:Y:S02]  /*174d0*/  MUFU.EX2 R169, R48 ;  /* 0x0000003000a97308 */ /* 0x0003640000000800 */
[--C-:B------:R-:W-:Y:S01]  /*174e0*/  FFMA.FTZ R56, R242, c[0x0][0x23c], -R39.reuse ;  /* 0x00008f00f2387a23 */ /* 0x100fe20000010827 */
[C---:B------:R-:W-:Y:S04]  /*174f0*/  HMMA.16816.F32 R24, R40.reuse, R58, R24 ;  /* 0x0000003a2818723c */ /* 0x040fe80000001818 */
[----:B------:R-:W-:Y:S03]  /*17500*/  MOV R242, R140 ;  /* 0x0000008c00f27202 */ /* 0x000fe60000000f00 */
[----:B------:R5:W-:Y:S01]  /*17510*/  MUFU.EX2 R166, R56 ;  /* 0x0000003800a67308 */ /* 0x000be20000000800 */
[C---:B----4-:R-:W-:Y:S04]  /*17520*/  HMMA.16816.F32 R28, R40.reuse, R44, R28 ;  /* 0x0000002c281c723c */ /* 0x050fe8000000181c */
[--C-:B---3--:R-:W-:Y:S01]  /*17530*/  FFMA.FTZ R52, R241, c[0x0][0x23c], -R60.reuse ;  /* 0x00008f00f1347a23 */ /* 0x108fe2000001083c */
[----:B------:R-:W-:Y:S02]  /*17540*/  MOV R241, R136 ;  /* 0x0000008800f17202 */ /* 0x000fe40000000f00 */
[--C-:B------:R-:W-:Y:S01]  /*17550*/  FFMA.FTZ R44, R243, c[0x0][0x23c], -R39.reuse ;  /* 0x00008f00f32c7a23 */ /* 0x100fe20000010827 */
[----:B------:R-:W-:Y:S01]  /*17560*/  HMMA.16816.F32 R32, R40, R46, R32 ;  /* 0x0000002e2820723c */ /* 0x000fe20000001820 */
[----:B------:R3:W4:Y:S03]  /*17570*/  MUFU.EX2 R167, R52 ;  /* 0x0000003400a77308 */ /* 0x0007260000000800 */
[----:B------:R-:W-:Y:S01]  /*17580*/  MOV R243, R141 ;  /* 0x0000008d00f37202 */ /* 0x000fe20000000f00 */
[----:B-1----:R-:W1:Y:S02]  /*17590*/  LDSM.16.MT88.4 R48, [R135+0xc000] ;  /* 0x00c000008730783b */ /* 0x002e640000004200 */
[----:B------:R-:W-:Y:S02]  /*175a0*/  F2FP.PACK_AB R40, R183, R184 ;  /* 0x000000b8b728723e */ /* 0x000fe400000000ff */
[----:B------:R-:W-:Y:S02]  /*175b0*/  F2FP.PACK_AB R41, R177, R182 ;  /* 0x000000b6b129723e */ /* 0x000fe400000000ff */
[----:B------:R4:W-:Y:S01]  /*175c0*/  MUFU.EX2 R165, R44 ;  /* 0x0000002c00a57308 */ /* 0x0009e20000000800 */
[----:B------:R-:W-:Y:S02]  /*175d0*/  F2FP.PACK_AB R42, R178, R179 ;  /* 0x000000b3b22a723e */ /* 0x000fe400000000ff */
[----:B--2---:R-:W-:Y:S01]  /*175e0*/  F2FP.PACK_AB R43, R175, R176 ;  /* 0x000000b0af2b723e */ /* 0x004fe200000000ff */
[----:B-----5:R-:W-:Y:S06]  /*175f0*/  LDSM.16.MT88.4 R56, [R212+0xc000] ;  /* 0x00c00000d438783b */ /* 0x020fec0000004200 */
[----:B------:R-:W-:Y:S02]  /*17600*/  MUFU.EX2 R136, R61 ;  /* 0x0000003d00887308 */ /* 0x000fe40000000800 */
[----:B---3--:R-:W2:Y:S08]  /*17610*/  LDSM.16.MT88.4 R52, [R214+0xc000] ;  /* 0x00c00000d634783b */ /* 0x008eb00000004200 */
[----:B----4-:R-:W3:Y:S01]  /*17620*/  LDSM.16.MT88.4 R44, [R213+0xc000] ;  /* 0x00c00000d52c783b */ /* 0x010ee20000004200 */
[C---:B-1----:R-:W-:Y:S07]  /*17630*/  HMMA.16816.F32 R4, R40.reuse, R48, R4 ;  /* 0x000000302804723c */ /* 0x042fee0000001804 */
[--C-:B------:R-:W-:Y:S01]  /*17640*/  FFMA.FTZ R48, R245, c[0x0][0x23c], -R60.reuse ;  /* 0x00008f00f5307a23 */ /* 0x100fe2000001083c */
[C---:B------:R-:W-:Y:S03]  /*17650*/  HMMA.16816.F32 R8, R40.reuse, R50, R8 ;  /* 0x000000322808723c */ /* 0x040fe60000001808 */
[----:B------:R1:W-:Y:S01]  /*17660*/  MUFU.EX2 R163, R48 ;  /* 0x0000003000a37308 */ /* 0x0003e20000000800 */
[----:B------:R-:W-:Y:S04]  /*17670*/  MOV R245, R146 ;  /* 0x0000009200f57202 */ /* 0x000fe80000000f00 */
[C---:B--2---:R-:W-:Y:S07]  /*17680*/  HMMA.16816.F32 R12, R40.reuse, R52, R12 ;  /* 0x00000034280c723c */ /* 0x044fee000000180c */
[--C-:B------:R-:W-:Y:S01]  /*17690*/  FFMA.FTZ R52, R247, c[0x0][0x23c], -R39.reuse ;  /* 0x00008f00f7347a23 */ /* 0x100fe20000010827 */
[C---:B------:R-:W-:Y:S03]  /*176a0*/  HMMA.16816.F32 R16, R40.reuse, R54, R16 ;  /* 0x000000362810723c */ /* 0x040fe60000001810 */
[----:B------:R2:W-:Y:S01]  /*176b0*/  MUFU.EX2 R161, R52 ;  /* 0x0000003400a17308 */ /* 0x0005e20000000800 */
[----:B------:R-:W-:Y:S01]  /*176c0*/  MOV R247, R148 ;  /* 0x0000009400f77202 */ /* 0x000fe20000000f00 */
[--C-:B-1----:R-:W-:Y:S03]  /*176d0*/  FFMA.FTZ R48, R246, c[0x0][0x23c], -R39.reuse ;  /* 0x00008f00f6307a23 */ /* 0x102fe60000010827 */
[C---:B------:R-:W-:Y:S04]  /*176e0*/  HMMA.16816.F32 R20, R40.reuse, R56, R20 ;  /* 0x000000382814723c */ /* 0x040fe80000001814 */
[----:B------:R-:W-:Y:S01]  /*176f0*/  MOV R246, R147 ;  /* 0x0000009300f67202 */ /* 0x000fe20000000f00 */
[----:B------:R1:W-:Y:S02]  /*17700*/  MUFU.EX2 R162, R48 ;  /* 0x0000003000a27308 */ /* 0x0003e40000000800 */
[--C-:B------:R-:W-:Y:S01]  /*17710*/  FFMA.FTZ R56, R249, c[0x0][0x23c], -R60.reuse ;  /* 0x00008f00f9387a23 */ /* 0x100fe2000001083c */
[C---:B------:R-:W-:Y:S07]  /*17720*/  HMMA.16816.F32 R24, R40.reuse, R58, R24 ;  /* 0x0000003a2818723c */ /* 0x040fee0000001818 */
[----:B------:R4:W-:Y:S01]  /*17730*/  MUFU.EX2 R160, R56 ;  /* 0x0000003800a07308 */ /* 0x0009e20000000800 */
[C---:B---3--:R-:W-:Y:S04]  /*17740*/  HMMA.16816.F32 R28, R40.reuse, R44, R28 ;  /* 0x0000002c281c723c */ /* 0x048fe8000000181c */
[--C-:B--2---:R-:W-:Y:S02]  /*17750*/  FFMA.FTZ R52, R248, c[0x0][0x23c], -R60.reuse ;  /* 0x00008f00f8347a23 */ /* 0x104fe4000001083c */
[----:B------:R-:W2:Y:S01]  /*17760*/  LDL.LU R248, [R1+0x20] ;  /* 0x0000200001f87983 */ /* 0x000ea20000300800 */
[--C-:B------:R-:W-:Y:S01]  /*17770*/  FFMA.FTZ R44, R250, c[0x0][0x23c], -R39.reuse ;  /* 0x00008f00fa2c7a23 */ /* 0x100fe20000010827 */
[----:B------:R-:W-:Y:S01]  /*17780*/  HMMA.16816.F32 R32, R40, R46, R32 ;  /* 0x0000002e2820723c */ /* 0x000fe20000001820 */
[----:B------:R3:W5:Y:S01]  /*17790*/  MUFU.EX2 R159, R52 ;  /* 0x00000034009f7308 */ /* 0x0007620000000800 */
[----:B------:R-:W2:Y:S04]  /*177a0*/  LDL.LU R249, [R1+0x1c] ;  /* 0x00001c0001f97983 */ /* 0x000ea80000300800 */
[----:B-1----:R-:W1:Y:S01]  /*177b0*/  LDSM.16.MT88.4 R48, [R135+0xc800] ;  /* 0x00c800008730783b */ /* 0x002e620000004200 */
[----:B------:R-:W-:Y:S02]  /*177c0*/  F2FP.PACK_AB R40, R173, R174 ;  /* 0x000000aead28723e */ /* 0x000fe400000000ff */
[----:B------:R-:W-:Y:S02]  /*177d0*/  F2FP.PACK_AB R41, R172, R171 ;  /* 0x000000abac29723e */ /* 0x000fe400000000ff */
[----:B------:R5:W1:Y:S01]  /*177e0*/  MUFU.EX2 R157, R44 ;  /* 0x0000002c009d7308 */ /* 0x000a620000000800 */
[----:B------:R-:W-:Y:S02]  /*177f0*/  F2FP.PACK_AB R42, R169, R170 ;  /* 0x000000aaa92a723e */ /* 0x000fe400000000ff */
[----:B------:R-:W-:Y:S01]  /*17800*/  F2FP.PACK_AB R43, R167, R168 ;  /* 0x000000a8a72b723e */ /* 0x000fe200000000ff */
[----:B----4-:R-:W-:Y:S08]  /*17810*/  LDSM.16.MT88.4 R56, [R212+0xc800] ;  /* 0x00c80000d438783b */ /* 0x010ff00000004200 */
[----:B---3--:R-:W3:Y:S08]  /*17820*/  LDSM.16.MT88.4 R52, [R214+0xc800] ;  /* 0x00c80000d634783b */ /* 0x008ef00000004200 */
[----:B-----5:R-:W4:Y:S01]  /*17830*/  LDSM.16.MT88.4 R44, [R213+0xc800] ;  /* 0x00c80000d52c783b */ /* 0x020f220000004200 */
[C---:B-1----:R-:W-:Y:S07]  /*17840*/  HMMA.16816.F32 R4, R40.reuse, R48, R4 ;  /* 0x000000302804723c */ /* 0x042fee0000001804 */
[--C-:B------:R-:W-:Y:S01]  /*17850*/  FFMA.FTZ R48, R252, c[0x0][0x23c], -R60.reuse ;  /* 0x00008f00fc307a23 */ /* 0x100fe2000001083c */
[C---:B------:R-:W-:Y:S03]  /*17860*/  HMMA.16816.F32 R8, R40.reuse, R50, R8 ;  /* 0x000000322808723c */ /* 0x040fe60000001808 */
[----:B------:R1:W-:Y:S05]  /*17870*/  MUFU.EX2 R154, R48 ;  /* 0x00000030009a7308 */ /* 0x0003ea0000000800 */
[C---:B---3--:R-:W-:Y:S07]  /*17880*/  HMMA.16816.F32 R12, R40.reuse, R52, R12 ;  /* 0x00000034280c723c */ /* 0x048fee000000180c */
[--C-:B------:R-:W-:Y:S01]  /*17890*/  FFMA.FTZ R52, R64, c[0x0][0x23c], -R39.reuse ;  /* 0x00008f0040347a23 */ /* 0x100fe20000010827 */
[C---:B------:R-:W-:Y:S03]  /*178a0*/  HMMA.16816.F32 R16, R40.reuse, R54, R16 ;  /* 0x000000362810723c */ /* 0x040fe60000001810 */
[----:B------:R3:W-:Y:S05]  /*178b0*/  MUFU.EX2 R155, R52 ;  /* 0x00000034009b7308 */ /* 0x0007ea0000000800 */
[C---:B------:R-:W-:Y:S04]  /*178c0*/  HMMA.16816.F32 R20, R40.reuse, R56, R20 ;  /* 0x000000382814723c */ /* 0x040fe80000001814 */
[--C-:B-1----:R-:W-:Y:S03]  /*178d0*/  FFMA.FTZ R48, R63, c[0x0][0x23c], -R60.reuse ;  /* 0x00008f003f307a23 */ /* 0x102fe6000001083c */
[--C-:B------:R-:W-:Y:S01]  /*178e0*/  FFMA.FTZ R56, R66, c[0x0][0x23c], -R60.reuse ;  /* 0x00008f0042387a23 */ /* 0x100fe2000001083c */
[C---:B------:R-:W-:Y:S01]  /*178f0*/  HMMA.16816.F32 R24, R40.reuse, R58, R24 ;  /* 0x0000003a2818723c */ /* 0x040fe20000001818 */
[----:B------:R1:W5:Y:S07]  /*17900*/  MUFU.EX2 R156, R48 ;  /* 0x00000030009c7308 */ /* 0x00036e0000000800 */
[C---:B----4-:R-:W-:Y:S03]  /*17910*/  HMMA.16816.F32 R28, R40.reuse, R44, R28 ;  /* 0x0000002c281c723c */ /* 0x050fe6000000181c */
[----:B------:R4:W-:Y:S01]  /*17920*/  MUFU.EX2 R152, R56 ;  /* 0x0000003800987308 */ /* 0x0009e20000000800 */
[--C-:B---3--:R-:W-:Y:S03]  /*17930*/  FFMA.FTZ R52, R65, c[0x0][0x23c], -R39.reuse ;  /* 0x00008f0041347a23 */ /* 0x108fe60000010827 */
[--C-:B------:R-:W-:Y:S01]  /*17940*/  FFMA.FTZ R44, R67, c[0x0][0x23c], -R60.reuse ;  /* 0x00008f00432c7a23 */ /* 0x100fe2000001083c */
[----:B------:R-:W-:Y:S05]  /*17950*/  HMMA.16816.F32 R32, R40, R46, R32 ;  /* 0x0000002e2820723c */ /* 0x000fea0000001820 */
[----:B------:R3:W-:Y:S02]  /*17960*/  MUFU.EX2 R153, R52 ;  /* 0x0000003400997308 */ /* 0x0007e40000000800 */
[----:B------:R-:W-:Y:S01]  /*17970*/  F2FP.PACK_AB R43, R160, R159 ;  /* 0x0000009fa02b723e */ /* 0x000fe200000000ff */
[----:B-1----:R-:W1:Y:S01]  /*17980*/  LDSM.16.MT88.4 R48, [R135+0xd000] ;  /* 0x00d000008730783b */ /* 0x002e620000004200 */
[----:B------:R-:W-:Y:S03]  /*17990*/  F2FP.PACK_AB R40, R165, R166 ;  /* 0x000000a6a528723e */ /* 0x000fe600000000ff */
[----:B------:R-:W-:Y:S03]  /*179a0*/  F2FP.PACK_AB R41, R163, R164 ;  /* 0x000000a4a329723e */ /* 0x000fe600000000ff */
[----:B------:R5:W1:Y:S01]  /*179b0*/  MUFU.EX2 R149, R44 ;  /* 0x0000002c00957308 */ /* 0x000a620000000800 */
[----:B------:R-:W-:Y:S01]  /*179c0*/  F2FP.PACK_AB R42, R161, R162 ;  /* 0x000000a2a12a723e */ /* 0x000fe200000000ff */
[----:B----4-:R-:W-:Y:S08]  /*179d0*/  LDSM.16.MT88.4 R56, [R212+0xd000] ;  /* 0x00d00000d438783b */ /* 0x010ff00000004200 */
[----:B---3--:R-:W3:Y:S08]  /*179e0*/  LDSM.16.MT88.4 R52, [R214+0xd000] ;  /* 0x00d00000d634783b */ /* 0x008ef00000004200 */
[----:B-----5:R-:W4:Y:S01]  /*179f0*/  LDSM.16.MT88.4 R44, [R213+0xd000] ;  /* 0x00d00000d52c783b */ /* 0x020f220000004200 */
[C---:B-1----:R-:W-:Y:S07]  /*17a00*/  HMMA.16816.F32 R4, R40.reuse, R48, R4 ;  /* 0x000000302804723c */ /* 0x042fee0000001804 */
[--C-:B------:R-:W-:Y:S01]  /*17a10*/  FFMA.FTZ R48, R69, c[0x0][0x23c], -R39.reuse ;  /* 0x00008f0045307a23 */ /* 0x100fe20000010827 */
[C---:B------:R-:W-:Y:S03]  /*17a20*/  HMMA.16816.F32 R8, R40.reuse, R50, R8 ;  /* 0x000000322808723c */ /* 0x040fe60000001808 */
[----:B------:R1:W5:Y:S05]  /*17a30*/  MUFU.EX2 R151, R48 ;  /* 0x0000003000977308 */ /* 0x00036a0000000800 */
[C---:B---3--:R-:W-:Y:S07]  /*17a40*/  HMMA.16816.F32 R12, R40.reuse, R52, R12 ;  /* 0x00000034280c723c */ /* 0x048fee000000180c */
[--C-:B------:R-:W-:Y:S01]  /*17a50*/  FFMA.FTZ R52, R71, c[0x0][0x23c], -R60.reuse ;  /* 0x00008f0047347a23 */ /* 0x100fe2000001083c */
[C---:B------:R-:W-:Y:S03]  /*17a60*/  HMMA.16816.F32 R16, R40.reuse, R54, R16 ;  /* 0x000000362810723c */ /* 0x040fe60000001810 */
[----:B------:R3:W-:Y:S01]  /*17a70*/  MUFU.EX2 R148, R52 ;  /* 0x0000003400947308 */ /* 0x0007e20000000800 */
[--C-:B-1----:R-:W-:Y:S04]  /*17a80*/  FFMA.FTZ R48, R70, c[0x0][0x23c], -R60.reuse ;  /* 0x00008f0046307a23 */ /* 0x102fe8000001083c */
[C---:B------:R-:W-:Y:S05]  /*17a90*/  HMMA.16816.F32 R20, R40.reuse, R56, R20 ;  /* 0x000000382814723c */ /* 0x040fea0000001814 */
[----:B------:R1:W1:Y:S02]  /*17aa0*/  MUFU.EX2 R147, R48 ;  /* 0x0000003000937308 */ /* 0x0002640000000800 */
[--C-:B------:R-:W-:Y:S01]  /*17ab0*/  FFMA.FTZ R56, R73, c[0x0][0x23c], -R39.reuse ;  /* 0x00008f0049387a23 */ /* 0x100fe20000010827 */
[C---:B------:R-:W-:Y:S07]  /*17ac0*/  HMMA.16816.F32 R24, R40.reuse, R58, R24 ;  /* 0x0000003a2818723c */ /* 0x040fee0000001818 */
[----:B------:R5:W-:Y:S01]  /*17ad0*/  MUFU.EX2 R145, R56 ;  /* 0x0000003800917308 */ /* 0x000be20000000800 */
[C---:B----4-:R-:W-:Y:S04]  /*17ae0*/  HMMA.16816.F32 R28, R40.reuse, R44, R28 ;  /* 0x0000002c281c723c */ /* 0x050fe8000000181c */
[--C-:B---3--:R-:W-:Y:S03]  /*17af0*/  FFMA.FTZ R52, R72, c[0x0][0x23c], -R39.reuse ;  /* 0x00008f0048347a23 */ /* 0x108fe60000010827 */
[--C-:B------:R-:W-:Y:S01]  /*17b00*/  FFMA.FTZ R44, R74, c[0x0][0x23c], -R60.reuse ;  /* 0x00008f004a2c7a23 */ /* 0x100fe2000001083c */
[----:B------:R-:W-:Y:S01]  /*17b10*/  HMMA.16816.F32 R32, R40, R46, R32 ;  /* 0x0000002e2820723c */ /* 0x000fe20000001820 */
[----:B------:R3:W-:Y:S01]  /*17b20*/  MUFU.EX2 R146, R52 ;  /* 0x0000003400927308 */ /* 0x0007e20000000800 */
[----:B-1----:R-:W1:Y:S05]  /*17b30*/  LDSM.16.MT88.4 R48, [R135+0xd800] ;  /* 0x00d800008730783b */ /* 0x002e6a0000004200 */
[----:B------:R-:W-:Y:S02]  /*17b40*/  F2FP.PACK_AB R40, R158, R157 ;  /* 0x0000009d9e28723e */ /* 0x000fe400000000ff */
[----:B------:R-:W-:Y:S02]  /*17b50*/  F2FP.PACK_AB R41, R156, R154 ;  /* 0x0000009a9c29723e */ /* 0x000fe400000000ff */
[----:B------:R4:W1:Y:S01]  /*17b60*/  MUFU.EX2 R143, R44 ;  /* 0x0000002c008f7308 */ /* 0x0008620000000800 */
[----:B------:R-:W-:Y:S02]  /*17b70*/  F2FP.PACK_AB R43, R149, R152 ;  /* 0x00000098952b723e */ /* 0x000fe400000000ff */
[----:B------:R-:W-:Y:S01]  /*17b80*/  F2FP.PACK_AB R42, R153, R155 ;  /* 0x0000009b992a723e */ /* 0x000fe200000000ff */
[----:B-----5:R-:W-:Y:S08]  /*17b90*/  LDSM.16.MT88.4 R56, [R212+0xd800] ;  /* 0x00d80000d438783b */ /* 0x020ff00000004200 */
[----:B---3--:R-:W3:Y:S08]  /*17ba0*/  LDSM.16.MT88.4 R52, [R214+0xd800] ;  /* 0x00d80000d634783b */ /* 0x008ef00000004200 */
[----:B----4-:R-:W4:Y:S01]  /*17bb0*/  LDSM.16.MT88.4 R44, [R213+0xd800] ;  /* 0x00d80000d52c783b */ /* 0x010f220000004200 */
[C---:B-1----:R-:W-:Y:S07]  /*17bc0*/  HMMA.16816.F32 R4, R40.reuse, R48, R4 ;  /* 0x000000302804723c */ /* 0x042fee0000001804 */
[--C-:B------:R-:W-:Y:S01]  /*17bd0*/  FFMA.FTZ R48, R76, c[0x0][0x23c], -R39.reuse ;  /* 0x00008f004c307a23 */ /* 0x100fe20000010827 */
[C---:B------:R-:W-:Y:S03]  /*17be0*/  HMMA.16816.F32 R8, R40.reuse, R50, R8 ;  /* 0x000000322808723c */ /* 0x040fe60000001808 */
[----:B------:R1:W-:Y:S05]  /*17bf0*/  MUFU.EX2 R142, R48 ;  /* 0x00000030008e7308 */ /* 0x0003ea0000000800 */
[C---:B---3--:R-:W-:Y:S07]  /*17c00*/  HMMA.16816.F32 R12, R40.reuse, R52, R12 ;  /* 0x00000034280c723c */ /* 0x048fee000000180c */
[----:B------:R-:W-:Y:S01]  /*17c10*/  FFMA.FTZ R52, R78, c[0x0][0x23c], -R60 ;  /* 0x00008f004e347a23 */ /* 0x000fe2000001083c */
[C---:B------:R-:W-:Y:S03]  /*17c20*/  HMMA.16816.F32 R16, R40.reuse, R54, R16 ;  /* 0x000000362810723c */ /* 0x040fe60000001810 */
[----:B------:R3:W-:Y:S01]  /*17c30*/  MUFU.EX2 R140, R52 ;  /* 0x00000034008c7308 */ /* 0x0007e20000000800 */
[--C-:B-1----:R-:W-:Y:S04]  /*17c40*/  FFMA.FTZ R48, R77, c[0x0][0x23c], -R39.reuse ;  /* 0x00008f004d307a23 */ /* 0x102fe80000010827 */
[C---:B------:R-:W-:Y:S04]  /*17c50*/  HMMA.16816.F32 R20, R40.reuse, R56, R20 ;  /* 0x000000382814723c */ /* 0x040fe80000001814 */
[----:B--2---:R-:W-:Y:S01]  /*17c60*/  FFMA.FTZ R61, R0, R248, R180 ;  /* 0x000000f8003d7223 */ /* 0x004fe200000100b4 */
[----:B------:R1:W2:Y:S01]  /*17c70*/  MUFU.EX2 R141, R48 ;  /* 0x00000030008d7308 */ /* 0x0002a20000000800 */
[--C-:B------:R-:W-:Y:S02]  /*17c80*/  FFMA.FTZ R0, R96, c[0x0][0x23c], -R39.reuse ;  /* 0x00008f0060007a23 */ /* 0x100fe40000010827 */
[C---:B------:R-:W-:Y:S04]  /*17c90*/  HMMA.16816.F32 R24, R40.reuse, R58, R24 ;  /* 0x0000003a2818723c */ /* 0x040fe80000001818 */
[----:B------:R-:W-:Y:S02]  /*17ca0*/  FFMA.FTZ R56, R80, c[0x0][0x23c], -R39 ;  /* 0x00008f0050387a23 */ /* 0x000fe40000010827 */
[----:B------:R-:W-:Y:S02]  /*17cb0*/  FADD.FTZ R61, R181, R61 ;  /* 0x0000003db53d7221 */ /* 0x000fe40000010000 */
[C---:B----4-:R-:W-:Y:S01]  /*17cc0*/  HMMA.16816.F32 R28, R40.reuse, R44, R28 ;  /* 0x0000002c281c723c */ /* 0x050fe2000000181c */
[----:B------:R4:W-:Y:S03]  /*17cd0*/  MUFU.EX2 R138, R56 ;  /* 0x00000038008a7308 */ /* 0x0009e60000000800 */
[----:B---3--:R-:W-:Y:S02]  /*17ce0*/  FFMA.FTZ R52, R79, c[0x0][0x23c], -R60 ;  /* 0x00008f004f347a23 */ /* 0x008fe4000001083c */
[----:B------:R-:W-:Y:S02]  /*17cf0*/  FFMA.FTZ R62, R2, R249, R62 ;  /* 0x000000f9023e7223 */ /* 0x000fe4000001003e */
[----:B------:R-:W-:Y:S03]  /*17d00*/  HMMA.16816.F32 R32, R40, R46, R32 ;  /* 0x0000002e2820723c */ /* 0x000fe60000001820 */
[----:B------:R3:W5:Y:S01]  /*17d10*/  MUFU.EX2 R139, R52 ;  /* 0x00000034008b7308 */ /* 0x0007620000000800 */
[--C-:B------:R-:W-:Y:S01]  /*17d20*/  FFMA.FTZ R44, R81, c[0x0][0x23c], -R39.reuse ;  /* 0x00008f00512c7a23 */ /* 0x100fe20000010827 */
[----:B-1----:R-:W1:Y:S01]  /*17d30*/  LDSM.16.MT88.4 R48, [R135+0xe000] ;  /* 0x00e000008730783b */ /* 0x002e620000004200 */
[--C-:B------:R-:W-:Y:S01]  /*17d40*/  FFMA.FTZ R2, R95, c[0x0][0x23c], -R60.reuse ;  /* 0x00008f005f027a23 */ /* 0x100fe2000001083c */
[----:B------:R-:W-:Y:S02]  /*17d50*/  F2FP.PACK_AB R40, R151, R150 ;  /* 0x000000969728723e */ /* 0x000fe400000000ff */
[----:B------:R-:W-:Y:S03]  /*17d60*/  F2FP.PACK_AB R41, R148, R147 ;  /* 0x000000939429723e */ /* 0x000fe600000000ff */
[----:B------:R-:W-:Y:S01]  /*17d70*/  F2FP.PACK_AB R43, R144, R143 ;  /* 0x0000008f902b723e */ /* 0x000fe200000000ff */
[----:B------:R2:W1:Y:S01]  /*17d80*/  MUFU.EX2 R137, R44 ;  /* 0x0000002c00897308 */ /* 0x0004620000000800 */
[----:B------:R-:W-:Y:S01]  /*17d90*/  F2FP.PACK_AB R42, R145, R146 ;  /* 0x00000092912a723e */ /* 0x000fe200000000ff */
[----:B----4-:R-:W-:Y:S08]  /*17da0*/  LDSM.16.MT88.4 R56, [R212+0xe000] ;  /* 0x00e00000d438783b */ /* 0x010ff00000004200 */
[----:B---3--:R-:W3:Y:S08]  /*17db0*/  LDSM.16.MT88.4 R52, [R214+0xe000] ;  /* 0x00e00000d634783b */ /* 0x008ef00000004200 */
[----:B--2---:R-:W2:Y:S01]  /*17dc0*/  LDSM.16.MT88.4 R44, [R213+0xe000] ;  /* 0x00e00000d52c783b */ /* 0x004ea20000004200 */
[C---:B-1----:R-:W-:Y:S07]  /*17dd0*/  HMMA.16816.F32 R4, R40.reuse, R48, R4 ;  /* 0x000000302804723c */ /* 0x042fee0000001804 */
[--C-:B------:R-:W-:Y:S01]  /*17de0*/  FFMA.FTZ R48, R83, c[0x0][0x23c], -R60.reuse ;  /* 0x00008f0053307a23 */ /* 0x100fe2000001083c */
[C---:B------:R-:W-:Y:S03]  /*17df0*/  HMMA.16816.F32 R8, R40.reuse, R50, R8 ;  /* 0x000000322808723c */ /* 0x040fe60000001808 */
[----:B------:R1:W4:Y:S05]  /*17e00*/  MUFU.EX2 R133, R48 ;  /* 0x0000003000857308 */ /* 0x00032a0000000800 */
        /* <DEDUP_REMOVED lines=10> */
[C---:B--2---:R-:W-:Y:S04]  /*17eb0*/  HMMA.16816.F32 R28, R40.reuse, R44, R28 ;  /* 0x0000002c281c723c */ /* 0x044fe8000000181c */
[--C-:B---3--:R-:W-:Y:S03]  /*17ec0*/  FFMA.FTZ R52, R86, c[0x0][0x23c], -R60.reuse ;  /* 0x00008f0056347a23 */ /* 0x108fe6000001083c */
[--C-:B------:R-:W-:Y:S01]  /*17ed0*/  FFMA.FTZ R44, R88, c[0x0][0x23c], -R39.reuse ;  /* 0x00008f00582c7a23 */ /* 0x100fe20000010827 */
[----:B------:R-:W-:Y:S01]  /*17ee0*/  HMMA.16816.F32 R32, R40, R46, R32 ;  /* 0x0000002e2820723c */ /* 0x000fe20000001820 */
[----:B------:R2:W3:Y:S01]  /*17ef0*/  MUFU.EX2 R130, R52 ;  /* 0x0000003400827308 */ /* 0x0004e20000000800 */
[----:B-1----:R-:W1:Y:S05]  /*17f00*/  LDSM.16.MT88.4 R48, [R135+0xe800] ;  /* 0x00e800008730783b */ /* 0x002e6a0000004200 */
[----:B------:R-:W-:Y:S02]  /*17f10*/  F2FP.PACK_AB R40, R141, R142 ;  /* 0x0000008e8d28723e */ /* 0x000fe400000000ff */
[----:B-----5:R-:W-:Y:S02]  /*17f20*/  F2FP.PACK_AB R41, R139, R140 ;  /* 0x0000008c8b29723e */ /* 0x020fe400000000ff */
[----:B------:R5:W-:Y:S01]  /*17f30*/  MUFU.EX2 R128, R44 ;  /* 0x0000002c00807308 */ /* 0x000be20000000800 */
[----:B------:R-:W-:Y:S02]  /*17f40*/  F2FP.PACK_AB R42, R137, R138 ;  /* 0x0000008a892a723e */ /* 0x000fe400000000ff */
[----:B----4-:R-:W-:Y:S01]  /*17f50*/  F2FP.PACK_AB R43, R133, R136 ;  /* 0x00000088852b723e */ /* 0x010fe200000000ff */
[----:B------:R-:W-:Y:S08]  /*17f60*/  LDSM.16.MT88.4 R56, [R212+0xe800] ;  /* 0x00e80000d438783b */ /* 0x000ff00000004200 */
[----:B--2---:R-:W2:Y:S01]  /*17f70*/  LDSM.16.MT88.4 R52, [R214+0xe800] ;  /* 0x00e80000d634783b */ /* 0x004ea20000004200 */
[--C-:B-----5:R-:W-:Y:S02]  /*17f80*/  FFMA.FTZ R44, R89, c[0x0][0x23c], -R39.reuse ;  /* 0x00008f00592c7a23 */ /* 0x120fe40000010827 */
[----:B------:R4:W-:Y:S01]  /*17f90*/  MUFU.EX2 R89, R2 ;  /* 0x0000000200597308 */ /* 0x0009e20000000800 */
[C---:B-1----:R-:W-:Y:S09]  /*17fa0*/  HMMA.16816.F32 R4, R40.reuse, R48, R4 ;  /* 0x000000302804723c */ /* 0x042ff20000001804 */
[----:B------:R1:W5:Y:S03]  /*17fb0*/  MUFU.EX2 R126, R44 ;  /* 0x0000002c007e7308 */ /* 0x0003660000000800 */
[----:B------:R-:W-:Y:S01]  /*17fc0*/  FFMA.FTZ R48, R90, c[0x0][0x23c], -R60 ;  /* 0x00008f005a307a23 */ /* 0x000fe2000001083c */
[C---:B------:R-:W-:Y:S06]  /*17fd0*/  HMMA.16816.F32 R8, R40.reuse, R50, R8 ;  /* 0x000000322808723c */ /* 0x040fec0000001808 */
[----:B------:R3:W-:Y:S01]  /*17fe0*/  MUFU.EX2 R90, R0 ;  /* 0x00000000005a7308 */ /* 0x0007e20000000800 */
[----:B----4-:R-:W-:Y:S01]  /*17ff0*/  FADD.FTZ R2, R188, R62 ;  /* 0x0000003ebc027221 */ /* 0x010fe20000010000 */
[C---:B--2---:R-:W-:Y:S08]  /*18000*/  HMMA.16816.F32 R12, R40.reuse, R52, R12 ;  /* 0x00000034280c723c */ /* 0x044ff0000000180c */
[----:B------:R2:W-:Y:S01]  /*18010*/  MUFU.EX2 R122, R48 ;  /* 0x00000030007a7308 */ /* 0x0005e20000000800 */
[----:B------:R-:W-:Y:S01]  /*18020*/  FADD.FTZ R2, R186, R2 ;  /* 0x00000002ba027221 */ /* 0x000fe20000010000 */
[----:B-1----:R-:W1:Y:S02]  /*18030*/  LDSM.16.MT88.4 R44, [R213+0xe800] ;  /* 0x00e80000d52c783b */ /* 0x002e640000004200 */
[--C-:B------:R-:W-:Y:S01]  /*18040*/  FFMA.FTZ R52, R92, c[0x0][0x23c], -R39.reuse ;  /* 0x00008f005c347a23 */ /* 0x100fe20000010827 */
[C---:B------:R-:W-:Y:S05]  /*18050*/  HMMA.16816.F32 R16, R40.reuse, R54, R16 ;  /* 0x000000362810723c */ /* 0x040fea0000001810 */
[----:B------:R4:W-:Y:S01]  /*18060*/  MUFU.EX2 R118, R52 ;  /* 0x0000003400767308 */ /* 0x0009e20000000800 */
[----:B------:R-:W-:Y:S02]  /*18070*/  FADD.FTZ R2, R246, R2 ;  /* 0x00000002f6027221 */ /* 0x000fe40000010000 */
[C---:B------:R-:W-:Y:S04]  /*18080*/  HMMA.16816.F32 R20, R40.reuse, R56, R20 ;  /* 0x000000382814723c */ /* 0x040fe80000001814 */
[--C-:B---3--:R-:W-:Y:S03]  /*18090*/  FFMA.FTZ R0, R97, c[0x0][0x23c], -R39.reuse ;  /* 0x00008f0061007a23 */ /* 0x108fe60000010827 */
[--C-:B------:R-:W-:Y:S01]  /*180a0*/  FFMA.FTZ R56, R94, c[0x0][0x23c], -R60.reuse ;  /* 0x00008f005e387a23 */ /* 0x100fe2000001083c */
[C---:B------:R-:W-:Y:S01]  /*180b0*/  HMMA.16816.F32 R24, R40.reuse, R58, R24 ;  /* 0x0000003a2818723c */ /* 0x040fe20000001818 */
[----:B------:R3:W-:Y:S03]  /*180c0*/  MUFU.EX2 R88, R0 ;  /* 0x0000000000587308 */ /* 0x0007e60000000800 */
[--C-:B--2---:R-:W-:Y:S07]  /*180d0*/  FFMA.FTZ R48, R91, c[0x0][0x23c], -R60.reuse ;  /* 0x00008f005b307a23 */ /* 0x104fee000001083c */
[----:B------:R2:W2:Y:S01]  /*180e0*/  MUFU.EX2 R121, R48 ;  /* 0x0000003000797308 */ /* 0x0004a20000000800 */
[--C-:B----4-:R-:W-:Y:S09]  /*180f0*/  FFMA.FTZ R52, R93, c[0x0][0x23c], -R39.reuse ;  /* 0x00008f005d347a23 */ /* 0x110ff20000010827 */
[----:B------:R4:W4:Y:S01]  /*18100*/  MUFU.EX2 R92, R52 ;  /* 0x00000034005c7308 */ /* 0x0009220000000800 */
[C---:B-1----:R-:W-:Y:S03]  /*18110*/  HMMA.16816.F32 R28, R40.reuse, R44, R28 ;  /* 0x0000002c281c723c */ /* 0x042fe6000000181c */
[--C-:B---3--:R-:W-:Y:S05]  /*18120*/  FFMA.FTZ R0, R98, c[0x0][0x23c], -R60.reuse ;  /* 0x00008f0062007a23 */ /* 0x108fea000001083c */
[----:B------:R-:W-:Y:S01]  /*18130*/  HMMA.16816.F32 R32, R40, R46, R32 ;  /* 0x0000002e2820723c */ /* 0x000fe20000001820 */
[----:B------:R1:W-:Y:S01]  /*18140*/  MUFU.EX2 R87, R0 ;  /* 0x0000000000577308 */ /* 0x0003e20000000800 */
[----:B------:R-:W-:Y:S05]  /*18150*/  LDSM.16.MT88.4 R44, [R213+0xf000] ;  /* 0x00f00000d52c783b */ /* 0x000fea0000004200 */
[----:B------:R-:W-:Y:S02]  /*18160*/  F2FP.PACK_AB R40, R131, R132 ;  /* 0x000000848328723e */ /* 0x000fe400000000ff */
[----:B------:R-:W-:Y:S01]  /*18170*/  F2FP.PACK_AB R41, R129, R130 ;  /* 0x000000828129723e */ /* 0x000fe200000000ff */
[----:B--2---:R-:W2:Y:S01]  /*18180*/  LDSM.16.MT88.4 R48, [R135+0xf000] ;  /* 0x00f000008730783b */ /* 0x004ea20000004200 */
[----:B------:R3:W2:Y:S01]  /*18190*/  MUFU.EX2 R91, R56 ;  /* 0x00000038005b7308 */ /* 0x0006a20000000800 */
[----:B-----5:R-:W-:Y:S02]  /*181a0*/  F2FP.PACK_AB R42, R126, R128 ;  /* 0x000000807e2a723e */ /* 0x020fe400000000ff */
[----:B------:R-:W-:Y:S04]  /*181b0*/  F2FP.PACK_AB R43, R121, R122 ;  /* 0x0000007a792b723e */ /* 0x000fe800000000ff */
[----:B----4-:R-:W4:Y:S01]  /*181c0*/  LDSM.16.MT88.4 R52, [R214+0xf000] ;  /* 0x00f00000d634783b */ /* 0x010f220000004200 */
[--C-:B-1----:R-:W-:Y:S04]  /*181d0*/  FFMA.FTZ R0, R99, c[0x0][0x23c], -R60.reuse ;  /* 0x00008f0063007a23 */ /* 0x102fe8000001083c */
[----:B------:R1:W5:Y:S03]  /*181e0*/  MUFU.EX2 R85, R0 ;  /* 0x0000000000557308 */ /* 0x0003660000000800 */
[----:B---3--:R-:W3:Y:S01]  /*181f0*/  LDSM.16.MT88.4 R56, [R212+0xf000] ;  /* 0x00f00000d438783b */ /* 0x008ee20000004200 */
[C---:B--2---:R-:W-:Y:S03]  /*18200*/  HMMA.16816.F32 R4, R40.reuse, R48, R4 ;  /* 0x000000302804723c */ /* 0x044fe60000001804 */
[--C-:B-1----:R-:W-:Y:S04]  /*18210*/  FFMA.FTZ R0, R100, c[0x0][0x23c], -R39.reuse ;  /* 0x00008f0064007a23 */ /* 0x102fe80000010827 */
[----:B------:R1:W-:Y:S01]  /*18220*/  MUFU.EX2 R86, R0 ;  /* 0x0000000000567308 */ /* 0x0003e20000000800 */
[C---:B------:R-:W-:Y:S01]  /*18230*/  HMMA.16816.F32 R8, R40.reuse, R50, R8 ;  /* 0x000000322808723c */ /* 0x040fe20000001808 */
[----:B------:R-:W2:Y:S07]  /*18240*/  LDSM.16.MT88.4 R48, [R135+0xf800] ;  /* 0x00f800008730783b */ /* 0x000eae0000004200 */
[C---:B----4-:R-:W-:Y:S08]  /*18250*/  HMMA.16816.F32 R12, R40.reuse, R52, R12 ;  /* 0x00000034280c723c */ /* 0x050ff0000000180c */
[C---:B------:R-:W-:Y:S01]  /*18260*/  HMMA.16816.F32 R16, R40.reuse, R54, R16 ;  /* 0x000000362810723c */ /* 0x040fe20000001810 */
[----:B------:R-:W4:Y:S03]  /*18270*/  LDSM.16.MT88.4 R52, [R214+0xf800] ;  /* 0x00f80000d634783b */ /* 0x000f260000004200 */
[--C-:B-1----:R-:W-:Y:S04]  /*18280*/  FFMA.FTZ R0, R101, c[0x0][0x23c], -R39.reuse ;  /* 0x00008f0065007a23 */ /* 0x102fe80000010827 */
[C---:B---3--:R-:W-:Y:S01]  /*18290*/  HMMA.16816.F32 R20, R40.reuse, R56, R20 ;  /* 0x000000382814723c */ /* 0x048fe20000001814 */
[----:B------:R1:W3:Y:S07]  /*182a0*/  MUFU.EX2 R84, R0 ;  /* 0x0000000000547308 */ /* 0x0002ee0000000800 */
[C---:B------:R-:W-:Y:S01]  /*182b0*/  HMMA.16816.F32 R24, R40.reuse, R58, R24 ;  /* 0x0000003a2818723c */ /* 0x040fe20000001818 */
[----:B------:R-:W3:Y:S07]  /*182c0*/  LDSM.16.MT88.4 R56, [R212+0xf800] ;  /* 0x00f80000d438783b */ /* 0x000eee0000004200 */
[C---:B------:R-:W-:Y:S08]  /*182d0*/  HMMA.16816.F32 R28, R40.reuse, R44, R28 ;  /* 0x0000002c281c723c */ /* 0x040ff0000000181c */
[----:B------:R-:W-:Y:S01]  /*182e0*/  HMMA.16816.F32 R32, R40, R46, R32 ;  /* 0x0000002e2820723c */ /* 0x000fe20000001820 */
[----:B------:R-:W3:Y:S03]  /*182f0*/  LDSM.16.MT88.4 R44, [R213+0xf800] ;  /* 0x00f80000d52c783b */ /* 0x000ee60000004200 */
[--C-:B-1----:R-:W-:Y:S03]  /*18300*/  FFMA.FTZ R0, R102, c[0x0][0x23c], -R60.reuse ;  /* 0x00008f0066007a23 */ /* 0x102fe6000001083c */
[----:B------:R-:W-:Y:S01]  /*18310*/  F2FP.PACK_AB R40, R92, R118 ;  /* 0x000000765c28723e */ /* 0x000fe200000000ff */
[----:B------:R1:W-:Y:S01]  /*18320*/  MUFU.EX2 R83, R0 ;  /* 0x0000000000537308 */ /* 0x0003e20000000800 */
[----:B------:R-:W-:Y:S03]  /*18330*/  F2FP.PACK_AB R41, R89, R91 ;  /* 0x0000005b5929723e */ /* 0x000fe600000000ff */
[----:B------:R-:W-:Y:S02]  /*18340*/  F2FP.PACK_AB R42, R88, R90 ;  /* 0x0000005a582a723e */ /* 0x000fe400000000ff */
[----:B-----5:R-:W-:Y:S07]  /*18350*/  F2FP.PACK_AB R43, R85, R87 ;  /* 0x00000057552b723e */ /* 0x020fee00000000ff */
[C---:B--2---:R-:W-:Y:S08]  /*18360*/  HMMA.16816.F32 R4, R40.reuse, R48, R4 ;  /* 0x000000302804723c */ /* 0x044ff00000001804 */
[C---:B------:R-:W-:Y:S01]  /*18370*/  HMMA.16816.F32 R8, R40.reuse, R50, R8 ;  /* 0x000000322808723c */ /* 0x040fe20000001808 */
[----:B------:R-:W2:Y:S03]  /*18380*/  LDSM.16.MT88.4 R48, [R135+0x10000] ;  /* 0x010000008730783b */ /* 0x000ea60000004200 */
[----:B-1----:R-:W-:Y:S04]  /*18390*/  FFMA.FTZ R0, R103, c[0x0][0x23c], -R60 ;  /* 0x00008f0067007a23 */ /* 0x002fe8000001083c */
[C---:B----4-:R-:W-:Y:S01]  /*183a0*/  HMMA.16816.F32 R12, R40.reuse, R52, R12 ;  /* 0x00000034280c723c */ /* 0x050fe2000000180c */
[----:B------:R1:W4:Y:S07]  /*183b0*/  MUFU.EX2 R82, R0 ;  /* 0x0000000000527308 */ /* 0x00032e0000000800 */
[C---:B------:R-:W-:Y:S01]  /*183c0*/  HMMA.16816.F32 R16, R40.reuse, R54, R16 ;  /* 0x000000362810723c */ /* 0x040fe20000001810 */
[----:B------:R-:W5:Y:S07]  /*183d0*/  LDSM.16.MT88.4 R52, [R214+0x10000] ;  /* 0x01000000d634783b */ /* 0x000f6e0000004200 */
[C---:B---3--:R-:W-:Y:S07]  /*183e0*/  HMMA.16816.F32 R20, R40.reuse, R56, R20 ;  /* 0x000000382814723c */ /* 0x048fee0000001814 */
[----:B------:R-:W-:Y:S01]  /*183f0*/  FADD.FTZ R57, R244, R2 ;  /* 0x00000002f4397221 */ /* 0x000fe20000010000 */
[C---:B------:R-:W-:Y:S04]  /*18400*/  HMMA.16816.F32 R24, R40.reuse, R58, R24 ;  /* 0x0000003a2818723c */ /* 0x040fe80000001818 */
[--C-:B-1----:R-:W-:Y:S02]  /*18410*/  FFMA.FTZ R0, R104, c[0x0][0x23c], -R39.reuse ;  /* 0x00008f0068007a23 */ /* 0x102fe40000010827 */
[--C-:B------:R-:W-:Y:S02]  /*18420*/  FFMA.FTZ R2, R114, c[0x0][0x23c], -R60.reuse ;  /* 0x00008f0072027a23 */ /* 0x100fe4000001083c */
[----:B------:R1:W-:Y:S01]  /*18430*/  MUFU.EX2 R81, R0 ;  /* 0x0000000000517308 */ /* 0x0003e20000000800 */
[C---:B------:R-:W-:Y:S08]  /*18440*/  HMMA.16816.F32 R28, R40.reuse, R44, R28 ;  /* 0x0000002c281c723c */ /* 0x040ff0000000181c */
[----:B------:R-:W-:Y:S01]  /*18450*/  HMMA.16816.F32 R32, R40, R46, R32 ;  /* 0x0000002e2820723c */ /* 0x000fe20000001820 */
[----:B------:R-:W3:Y:S01]  /*18460*/  LDSM.16.MT88.4 R44, [R212+0x10000] ;  /* 0x01000000d42c783b */ /* 0x000ee20000004200 */
[----:B------:R-:W-:Y:S05]  /*18470*/  MUFU.EX2 R71, R2 ;  /* 0x0000000200477308 */ /* 0x000fea0000000800 */
[----:B------:R-:W-:Y:S02]  /*18480*/  F2FP.PACK_AB R40, R84, R86 ;  /* 0x000000565428723e */ /* 0x000fe400000000ff */
[----:B----4-:R-:W-:Y:S03]  /*18490*/  F2FP.PACK_AB R41, R82, R83 ;  /* 0x000000535229723e */ /* 0x010fe600000000ff */
[--C-:B-1----:R-:W-:Y:S04]  /*184a0*/  FFMA.FTZ R0, R105, c[0x0][0x23c], -R39.reuse ;  /* 0x00008f0069007a23 */ /* 0x102fe80000010827 */
[----:B------:R1:W4:Y:S02]  /*184b0*/  MUFU.EX2 R80, R0 ;  /* 0x0000000000507308 */ /* 0x0003240000000800 */
[--C-:B-1----:R-:W-:Y:S01]  /*184c0*/  FFMA.FTZ R0, R106, c[0x0][0x23c], -R60.reuse ;  /* 0x00008f006a007a23 */ /* 0x102fe2000001083c */
[----:B----4-:R-:W-:Y:S07]  /*184d0*/  F2FP.PACK_AB R42, R80, R81 ;  /* 0x00000051502a723e */ /* 0x010fee00000000ff */
[----:B------:R1:W-:Y:S02]  /*184e0*/  MUFU.EX2 R79, R0 ;  /* 0x00000000004f7308 */ /* 0x0003e40000000800 */
[--C-:B-1----:R-:W-:Y:S08]  /*184f0*/  FFMA.FTZ R0, R107, c[0x0][0x23c], -R60.reuse ;  /* 0x00008f006b007a23 */ /* 0x102ff0000001083c */
[----:B------:R1:W4:Y:S02]  /*18500*/  MUFU.EX2 R78, R0 ;  /* 0x00000000004e7308 */ /* 0x0003240000000800 */
[--C-:B-1----:R-:W-:Y:S01]  /*18510*/  FFMA.FTZ R0, R108, c[0x0][0x23c], -R39.reuse ;  /* 0x00008f006c007a23 */ /* 0x102fe20000010827 */
[----:B----4-:R-:W-:Y:S07]  /*18520*/  F2FP.PACK_AB R43, R78, R79 ;  /* 0x0000004f4e2b723e */ /* 0x010fee00000000ff */
[----:B------:R1:W-:Y:S01]  /*18530*/  MUFU.EX2 R77, R0 ;  /* 0x00000000004d7308 */ /* 0x0003e20000000800 */
[C---:B--2---:R-:W-:Y:S08]  /*18540*/  HMMA.16816.F32 R4, R40.reuse, R48, R4 ;  /* 0x000000302804723c */ /* 0x044ff00000001804 */
[C---:B------:R-:W-:Y:S01]  /*18550*/  HMMA.16816.F32 R8, R40.reuse, R50, R8 ;  /* 0x000000322808723c */ /* 0x040fe20000001808 */
[----:B------:R-:W2:Y:S07]  /*18560*/  LDSM.16.MT88.4 R48, [R213+0x10000] ;  /* 0x01000000d530783b */ /* 0x000eae0000004200 */
[C---:B-----5:R-:W-:Y:S04]  /*18570*/  HMMA.16816.F32 R12, R40.reuse, R52, R12 ;  /* 0x00000034280c723c */ /* 0x060fe8000000180c */
[--C-:B-1----:R-:W-:Y:S03]  /*18580*/  FFMA.FTZ R0, R109, c[0x0][0x23c], -R39.reuse ;  /* 0x00008f006d007a23 */ /* 0x102fe60000010827 */
[--C-:B------:R-:W-:Y:S01]  /*18590*/  FFMA.FTZ R52, R115, c[0x0][0x23c], -R60.reuse ;  /* 0x00008f0073347a23 */ /* 0x100fe2000001083c */
[----:B------:R1:W4:Y:S01]  /*185a0*/  MUFU.EX2 R76, R0 ;  /* 0x00000000004c7308 */ /* 0x0003220000000800 */
[C---:B------:R-:W-:Y:S08]  /*185b0*/  HMMA.16816.F32 R16, R40.reuse, R54, R16 ;  /* 0x000000362810723c */ /* 0x040ff00000001810 */
[C---:B---3--:R-:W-:Y:S01]  /*185c0*/  HMMA.16816.F32 R20, R40.reuse, R44, R20 ;  /* 0x0000002c2814723c */ /* 0x048fe20000001814 */
[----:B------:R3:W5:Y:S06]  /*185d0*/  MUFU.EX2 R70, R52 ;  /* 0x0000003400467308 */ /* 0x00076c0000000800 */
[----:B------:R-:W-:Y:S01]  /*185e0*/  FFMA.FTZ R44, R116, c[0x0][0x23c], -R39 ;  /* 0x00008f00742c7a23 */ /* 0x000fe20000010827 */
[C---:B------:R-:W-:Y:S03]  /*185f0*/  HMMA.16816.F32 R24, R40.reuse, R46, R24 ;  /* 0x0000002e2818723c */ /* 0x040fe60000001818 */
[----:B------:R-:W-:Y:S01]  /*18600*/  MUFU.EX2 R69, R44 ;  /* 0x0000002c00457308 */ /* 0x000fe20000000800 */
[--C-:B-1----:R-:W-:Y:S04]  /*18610*/  FFMA.FTZ R0, R110, c[0x0][0x23c], -R60.reuse ;  /* 0x00008f006e007a23 */ /* 0x102fe8000001083c */
[C---:B--2---:R-:W-:Y:S05]  /*18620*/  HMMA.16816.F32 R28, R40.reuse, R48, R28 ;  /* 0x00000030281c723c */ /* 0x044fea000000181c */
[----:B------:R1:W-:Y:S02]  /*18630*/  MUFU.EX2 R75, R0 ;  /* 0x00000000004b7308 */ /* 0x0003e40000000800 */
[----:B------:R-:W-:Y:S01]  /*18640*/  FFMA.FTZ R48, R196, c[0x0][0x23c], -R60 ;  /* 0x00008f00c4307a23 */ /* 0x000fe2000001083c */
[----:B------:R-:W-:Y:S01]  /*18650*/  HMMA.16816.F32 R32, R40, R50, R32 ;  /* 0x000000322820723c */ /* 0x000fe20000001820 */
[----:B---3--:R-:W2:Y:S06]  /*18660*/  LDSM.16.MT88.4 R52, [R135+0x10800] ;  /* 0x010800008734783b */ /* 0x008eac0000004200 */
[----:B------:R3:W-:Y:S01]  /*18670*/  MUFU.EX2 R67, R48 ;  /* 0x0000003000437308 */ /* 0x0007e20000000800 */
[----:B----4-:R-:W-:Y:S04]  /*18680*/  F2FP.PACK_AB R40, R76, R77 ;  /* 0x0000004d4c28723e */ /* 0x010fe800000000ff */
[----:B-----5:R-:W-:Y:S01]  /*18690*/  F2FP.PACK_AB R43, R70, R71 ;  /* 0x00000047462b723e */ /* 0x020fe200000000ff */
[----:B-1----:R-:W-:Y:S04]  /*186a0*/  FADD.FTZ R0, R247, R61 ;  /* 0x0000003df7007221 */ /* 0x002fe80000010000 */
[----:B------:R-:W-:Y:S02]  /*186b0*/  FADD.FTZ R56, R245, R0 ;  /* 0x00000000f5387221 */ /* 0x000fe40000010000 */
[----:B------:R-:W-:Y:S04]  /*186c0*/  FFMA.FTZ R0, R111, c[0x0][0x23c], -R60 ;  /* 0x00008f006f007a23 */ /* 0x000fe8000001083c */
[----:B------:R1:W4:Y:S01]  /*186d0*/  MUFU.EX2 R73, R0 ;  /* 0x0000000000497308 */ /* 0x0003220000000800 */
[----:B---3--:R-:W-:Y:S01]  /*186e0*/  LDSM.16.MT88.4 R48, [R212+0x10800] ;  /* 0x01080000d430783b */ /* 0x008fe20000004200 */
[--C-:B-1----:R-:W-:Y:S01]  /*186f0*/  FFMA.FTZ R0, R112, c[0x0][0x23c], -R39.reuse ;  /* 0x00008f0070007a23 */ /* 0x102fe20000010827 */
[----:B----4-:R-:W-:Y:S07]  /*18700*/  F2FP.PACK_AB R41, R73, R75 ;  /* 0x0000004b4929723e */ /* 0x010fee00000000ff */
[----:B------:R1:W-:Y:S02]  /*18710*/  MUFU.EX2 R74, R0 ;  /* 0x00000000004a7308 */ /* 0x0003e40000000800 */
[----:B-1----:R-:W-:Y:S08]  /*18720*/  FFMA.FTZ R0, R113, c[0x0][0x23c], -R39 ;  /* 0x00008f0071007a23 */ /* 0x002ff00000010827 */
[----:B------:R1:W3:Y:S02]  /*18730*/  MUFU.EX2 R72, R0 ;  /* 0x0000000000487308 */ /* 0x0002e40000000800 */
[----:B-1----:R-:W-:Y:S01]  /*18740*/  FADD.FTZ R0, R243, R56 ;  /* 0x00000038f3007221 */ /* 0x002fe20000010000 */
[----:B---3--:R-:W-:Y:S01]  /*18750*/  F2FP.PACK_AB R42, R72, R74 ;  /* 0x0000004a482a723e */ /* 0x008fe200000000ff */
        /* <DEDUP_REMOVED lines=11> */
[----:B------:R-:W-:Y:S04]  /*18810*/  FADD.FTZ R45, R201, R2 ;  /* 0x00000002c92d7221 */ /* 0x000fe80000010000 */
[--C-:B------:R-:W-:Y:S02]  /*18820*/  FFMA.FTZ R2, R117, c[0x0][0x23c], -R39.reuse ;  /* 0x00008f0075027a23 */ /* 0x100fe40000010827 */
[----:B------:R-:W-:Y:S02]  /*18830*/  FADD.FTZ R0, R208, R0 ;  /* 0x00000000d0007221 */ /* 0x000fe40000010000 */
[----:B------:R-:W-:Y:S01]  /*18840*/  FFMA.FTZ R52, R120, c[0x0][0x23c], -R39 ;  /* 0x00008f0078347a23 */ /* 0x000fe20000010827 */
[----:B------:R1:W2:Y:S01]  /*18850*/  MUFU.EX2 R68, R2 ;  /* 0x0000000200447308 */ /* 0x0002a20000000800 */
[----:B------:R-:W-:Y:S02]  /*18860*/  FADD.FTZ R44, R200, R0 ;  /* 0x00000000c82c7221 */ /* 0x000fe40000010000 */
[----:B------:R-:W-:Y:S02]  /*18870*/  FADD.FTZ R0, R202, R45 ;  /* 0x0000002dca007221 */ /* 0x000fe40000010000 */
[----:B------:R-:W-:Y:S02]  /*18880*/  FADD.FTZ R56, R199, R44 ;  /* 0x0000002cc7387221 */ /* 0x000fe40000010000 */
[----:B------:R-:W3:Y:S03]  /*18890*/  LDSM.16.MT88.4 R44, [R214+0x10800] ;  /* 0x01080000d62c783b */ /* 0x000ee60000004200 */
[----:B------:R4:W-:Y:S01]  /*188a0*/  MUFU.EX2 R65, R52 ;  /* 0x0000003400417308 */ /* 0x0009e20000000800 */
[----:B-1----:R-:W-:Y:S02]  /*188b0*/  FADD.FTZ R2, R198, R0 ;  /* 0x00000000c6027221 */ /* 0x002fe40000010000 */
[----:B------:R-:W-:Y:S02]  /*188c0*/  FADD.FTZ R0, R207, R56 ;  /* 0x00000038cf007221 */ /* 0x000fe40000010000 */
[----:B------:R-:W-:Y:S02]  /*188d0*/  FADD.FTZ R2, R197, R2 ;  /* 0x00000002c5027221 */ /* 0x000fe40000010000 */
[----:B------:R-:W-:Y:S02]  /*188e0*/  FADD.FTZ R0, R190, R0 ;  /* 0x00000000be007221 */ /* 0x000fe40000010000 */
[----:B------:R-:W-:Y:S02]  /*188f0*/  FADD.FTZ R56, R187, R2 ;  /* 0x00000002bb387221 */ /* 0x000fe40000010000 */
[----:B------:R-:W-:Y:S01]  /*18900*/  FFMA.FTZ R2, R119, c[0x0][0x23c], -R60 ;  /* 0x00008f0077027a23 */ /* 0x000fe2000001083c */
[----:B----4-:R-:W1:Y:S01]  /*18910*/  LDSM.16.MT88.4 R52, [R213+0x10800] ;  /* 0x01080000d534783b */ /* 0x010e620000004200 */
[----:B------:R-:W-:Y:S02]  /*18920*/  FADD.FTZ R0, R189, R0 ;  /* 0x00000000bd007221 */ /* 0x000fe40000010000 */
[----:B------:R4:W5:Y:S02]  /*18930*/  MUFU.EX2 R66, R2 ;  /* 0x0000000200427308 */ /* 0x0009640000000800 */
[----:B------:R-:W-:Y:S04]  /*18940*/  FADD.FTZ R0, R185, R0 ;  /* 0x00000000b9007221 */ /* 0x000fe80000010000 */
[----:B------:R-:W-:Y:S01]  /*18950*/  FADD.FTZ R0, R182, R0 ;  /* 0x00000000b6007221 */ /* 0x000fe20000010000 */
[C---:B---3--:R-:W-:Y:S03]  /*18960*/  HMMA.16816.F32 R12, R40.reuse, R44, R12 ;  /* 0x0000002c280c723c */ /* 0x048fe6000000180c */
[----:B------:R-:W-:Y:S04]  /*18970*/  FADD.FTZ R0, R177, R0 ;  /* 0x00000000b1007221 */ /* 0x000fe80000010000 */
[----:B------:R-:W-:Y:S01]  /*18980*/  FADD.FTZ R0, R176, R0 ;  /* 0x00000000b0007221 */ /* 0x000fe20000010000 */
[C---:B------:R-:W-:Y:S04]  /*18990*/  HMMA.16816.F32 R16, R40.reuse, R46, R16 ;  /* 0x0000002e2810723c */ /* 0x040fe80000001810 */
[----:B------:R-:W-:Y:S02]  /*189a0*/  FADD.FTZ R0, R175, R0 ;  /* 0x00000000af007221 */ /* 0x000fe40000010000 */
[----:B------:R-:W-:Y:S02]  /*189b0*/  FFMA.FTZ R44, R194, c[0x0][0x23c], -R60 ;  /* 0x00008f00c22c7a23 */ /* 0x000fe4000001083c */
[----:B----4-:R-:W-:Y:S01]  /*189c0*/  FADD.FTZ R2, R191, R56 ;  /* 0x00000038bf027221 */ /* 0x010fe20000010000 */
[C---:B------:R-:W-:Y:S01]  /*189d0*/  HMMA.16816.F32 R20, R40.reuse, R48, R20 ;  /* 0x000000302814723c */ /* 0x040fe20000001814 */
[----:B------:R3:W-:Y:S02]  /*189e0*/  MUFU.EX2 R63, R44 ;  /* 0x0000002c003f7308 */ /* 0x0007e40000000800 */
[--C-:B------:R-:W-:Y:S02]  /*189f0*/  FFMA.FTZ R56, R195, c[0x0][0x23c], -R39.reuse ;  /* 0x00008f00c3387a23 */ /* 0x100fe40000010827 */
[----:B------:R-:W-:Y:S02]  /*18a00*/  FADD.FTZ R2, R184, R2 ;  /* 0x00000002b8027221 */ /* 0x000fe40000010000 */
[----:B------:R-:W-:Y:S01]  /*18a10*/  FADD.FTZ R0, R171, R0 ;  /* 0x00000000ab007221 */ /* 0x000fe20000010000 */
[C---:B------:R-:W-:Y:S03]  /*18a20*/  HMMA.16816.F32 R24, R40.reuse, R50, R24 ;  /* 0x000000322818723c */ /* 0x040fe60000001818 */
[----:B------:R4:W4:Y:S01]  /*18a30*/  MUFU.EX2 R64, R56 ;  /* 0x0000003800407308 */ /* 0x0009220000000800 */
[----:B------:R-:W-:Y:S02]  /*18a40*/  FADD.FTZ R2, R183, R2 ;  /* 0x00000002b7027221 */ /* 0x000fe40000010000 */
[--C-:B------:R-:W-:Y:S02]  /*18a50*/  FFMA.FTZ R48, R124, c[0x0][0x23c], -R39.reuse ;  /* 0x00008f007c307a23 */ /* 0x100fe40000010827 */
[----:B------:R-:W-:Y:S01]  /*18a60*/  FADD.FTZ R2, R179, R2 ;  /* 0x00000002b3027221 */ /* 0x000fe20000010000 */
[C---:B-1----:R-:W-:Y:S03]  /*18a70*/  HMMA.16816.F32 R28, R40.reuse, R52, R28 ;  /* 0x00000034281c723c */ /* 0x042fe6000000181c */
[----:B------:R-:W-:Y:S01]  /*18a80*/  FADD.FTZ R2, R178, R2 ;  /* 0x00000002b2027221 */ /* 0x000fe20000010000 */
[----:B------:R-:W-:Y:S03]  /*18a90*/  MUFU.EX2 R61, R48 ;  /* 0x00000030003d7308 */ /* 0x000fe60000000800 */
[----:B------:R-:W-:Y:S01]  /*18aa0*/  FADD.FTZ R2, R174, R2 ;  /* 0x00000002ae027221 */ /* 0x000fe20000010000 */
[----:B---3--:R-:W1:Y:S01]  /*18ab0*/  LDSM.16.MT88.4 R44, [R135+0x11000] ;  /* 0x01100000872c783b */ /* 0x008e620000004200 */
[----:B------:R-:W-:Y:S01]  /*18ac0*/  FFMA.FTZ R52, R204, c[0x0][0x23c], -R60 ;  /* 0x00008f00cc347a23 */ /* 0x000fe2000001083c */
[----:B------:R-:W-:Y:S04]  /*18ad0*/  HMMA.16816.F32 R32, R40, R54, R32 ;  /* 0x000000362820723c */ /* 0x000fe80000001820 */
[----:B------:R3:W-:Y:S03]  /*18ae0*/  MUFU.EX2 R58, R52 ;  /* 0x00000034003a7308 */ /* 0x0007e60000000800 */
[----:B--2---:R-:W-:Y:S01]  /*18af0*/  F2FP.PACK_AB R40, R68, R69 ;  /* 0x000000454428723e */ /* 0x004fe200000000ff */
[----:B----4-:R-:W-:Y:S01]  /*18b00*/  FADD.FTZ R56, R173, R2 ;  /* 0x00000002ad387221 */ /* 0x010fe20000010000 */
[----:B-----5:R-:W-:Y:S03]  /*18b10*/  F2FP.PACK_AB R41, R66, R67 ;  /* 0x000000434229723e */ /* 0x020fe600000000ff */
[----:B------:R-:W-:Y:S01]  /*18b20*/  FADD.FTZ R2, R172, R0 ;  /* 0x00000000ac027221 */ /* 0x000fe20000010000 */
[----:B------:R-:W-:Y:S01]  /*18b30*/  F2FP.PACK_AB R42, R64, R65 ;  /* 0x00000041402a723e */ /* 0x000fe200000000ff */
[----:B------:R-:W-:Y:S02]  /*18b40*/  FFMA.FTZ R0, R123, c[0x0][0x23c], -R60 ;  /* 0x00008f007b007a23 */ /* 0x000fe4000001083c */
[----:B------:R-:W-:Y:S02]  /*18b50*/  FADD.FTZ R56, R170, R56 ;  /* 0x00000038aa387221 */ /* 0x000fe40000010000 */
[----:B------:R-:W-:Y:S01]  /*18b60*/  FADD.FTZ R2, R168, R2 ;  /* 0x00000002a8027221 */ /* 0x000fe20000010000 */
[----:B------:R2:W4:Y:S01]  /*18b70*/  MUFU.EX2 R62, R0 ;  /* 0x00000000003e7308 */ /* 0x0005220000000800 */
[----:B------:R-:W-:Y:S01]  /*18b80*/  FADD.FTZ R56, R169, R56 ;  /* 0x00000038a9387221 */ /* 0x000fe20000010000 */
[----:B---3--:R-:W-:Y:S01]  /*18b90*/  LDSM.16.MT88.4 R52, [R212+0x11000] ;  /* 0x01100000d434783b */ /* 0x008fe20000004200 */
[----:B--2---:R-:W-:Y:S01]  /*18ba0*/  FADD.FTZ R0, R167, R2 ;  /* 0x00000002a7007221 */ /* 0x004fe20000010000 */
[----:B----4-:R-:W-:Y:S01]  /*18bb0*/  F2FP.PACK_AB R43, R62, R63 ;  /* 0x0000003f3e2b723e */ /* 0x010fe200000000ff */
[----:B------:R-:W-:Y:S02]  /*18bc0*/  FADD.FTZ R2, R166, R56 ;  /* 0x00000038a6027221 */ /* 0x000fe40000010000 */
[----:B------:R-:W-:Y:S02]  /*18bd0*/  FADD.FTZ R0, R164, R0 ;  /* 0x00000000a4007221 */ /* 0x000fe40000010000 */
[----:B------:R-:W-:Y:S02]  /*18be0*/  FADD.FTZ R2, R165, R2 ;  /* 0x00000002a5027221 */ /* 0x000fe40000010000 */
[----:B------:R-:W-:Y:S01]  /*18bf0*/  FADD.FTZ R48, R163, R0 ;  /* 0x00000000a3307221 */ /* 0x000fe20000010000 */
[C---:B-1----:R-:W-:Y:S03]  /*18c00*/  HMMA.16816.F32 R4, R40.reuse, R44, R4 ;  /* 0x0000002c2804723c */ /* 0x042fe60000001804 */
[----:B------:R-:W-:Y:S02]  /*18c10*/  FADD.FTZ R0, R162, R2 ;  /* 0x00000002a2007221 */ /* 0x000fe40000010000 */
[--C-:B------:R-:W-:Y:S02]  /*18c20*/  FFMA.FTZ R2, R125, c[0x0][0x23c], -R39.reuse ;  /* 0x00008f007d027a23 */ /* 0x100fe40000010827 */
[----:B------:R-:W-:Y:S01]  /*18c30*/  FADD.FTZ R56, R159, R48 ;  /* 0x000000309f387221 */ /* 0x000fe20000010000 */
[C---:B------:R-:W-:Y:S01]  /*18c40*/  HMMA.16816.F32 R8, R40.reuse, R46, R8 ;  /* 0x0000002e2808723c */ /* 0x040fe20000001808 */
[----:B------:R-:W1:Y:S01]  /*18c50*/  MUFU.EX2 R59, R2 ;  /* 0x00000002003b7308 */ /* 0x000e620000000800 */
[----:B------:R-:W2:Y:S02]  /*18c60*/  LDSM.16.MT88.4 R48, [R214+0x11000] ;  /* 0x01100000d630783b */ /* 0x000ea40000004200 */
[----:B------:R-:W-:Y:S02]  /*18c70*/  FADD.FTZ R57, R161, R0 ;  /* 0x00000000a1397221 */ /* 0x000fe40000010000 */
[----:B------:R-:W-:Y:S02]  /*18c80*/  FADD.FTZ R0, R160, R56 ;  /* 0x00000038a0007221 */ /* 0x000fe40000010000 */
[--C-:B------:R-:W-:Y:S04]  /*18c90*/  FFMA.FTZ R44, R205, c[0x0][0x23c], -R39.reuse ;  /* 0x00008f00cd2c7a23 */ /* 0x100fe80000010827 */
[----:B------:R-:W-:Y:S02]  /*18ca0*/  FADD.FTZ R0, R154, R0 ;  /* 0x000000009a007221 */ /* 0x000fe40000010000 */
[----:B------:R-:W-:Y:S02]  /*18cb0*/  FFMA.FTZ R39, R206, c[0x0][0x23c], -R39 ;  /* 0x00008f00ce277a23 */ /* 0x000fe40000010827 */
[----:B------:R-:W-:Y:S04]  /*18cc0*/  FADD.FTZ R0, R156, R0 ;  /* 0x000000009c007221 */ /* 0x000fe80000010000 */
[----:B------:R-:W-:Y:S04]  /*18cd0*/  FADD.FTZ R0, R152, R0 ;  /* 0x0000000098007221 */ /* 0x000fe80000010000 */
[----:B------:R-:W-:Y:S01]  /*18ce0*/  FADD.FTZ R0, R149, R0 ;  /* 0x0000000095007221 */ /* 0x000fe20000010000 */
[----:B-1----:R-:W-:Y:S01]  /*18cf0*/  F2FP.PACK_AB R164, R59, R61 ;  /* 0x0000003d3ba4723e */ /* 0x002fe200000000ff */
[----:B------:R-:W-:Y:S02]  /*18d00*/  FADD.FTZ R2, R157, R57 ;  /* 0x000000399d027221 */ /* 0x000fe40000010000 */
[----:B------:R-:W-:Y:S02]  /*18d10*/  FADD.FTZ R0, R147, R0 ;  /* 0x0000000093007221 */ /* 0x000fe40000010000 */
[----:B------:R-:W-:Y:S02]  /*18d20*/  FADD.FTZ R56, R158, R2 ;  /* 0x000000029e387221 */ /* 0x000fe40000010000 */
[----:B------:R-:W-:Y:S01]  /*18d30*/  FFMA.FTZ R2, R127, c[0x0][0x23c], -R60 ;  /* 0x00008f007f027a23 */ /* 0x000fe2000001083c */
[----:B------:R-:W-:Y:S01]  /*18d40*/  LDSM.16.MT88.4 R156, [R212+0x11800] ;  /* 0x01180000d49c783b */ /* 0x000fe20000004200 */
[----:B------:R-:W-:Y:S02]  /*18d50*/  FADD.FTZ R56, R155, R56 ;  /* 0x000000389b387221 */ /* 0x000fe40000010000 */
[----:B------:R-:W-:Y:S01]  /*18d60*/  FADD.FTZ R0, R148, R0 ;  /* 0x0000000094007221 */ /* 0x000fe20000010000 */
[----:B------:R1:W3:Y:S01]  /*18d70*/  MUFU.EX2 R57, R2 ;  /* 0x0000000200397308 */ /* 0x0002e20000000800 */
[----:B------:R-:W-:Y:S02]  /*18d80*/  FFMA.FTZ R60, R38, c[0x0][0x23c], -R60 ;  /* 0x00008f00263c7a23 */ /* 0x000fe4000001083c */
[----:B------:R-:W-:Y:S01]  /*18d90*/  FADD.FTZ R0, R143, R0 ;  /* 0x000000008f007221 */ /* 0x000fe20000010000 */
[C---:B--2---:R-:W-:Y:S03]  /*18da0*/  HMMA.16816.F32 R12, R40.reuse, R48, R12 ;  /* 0x00000030280c723c */ /* 0x044fe6000000180c */
[----:B------:R-:W-:Y:S03]  /*18db0*/  FADD.FTZ R0, R144, R0 ;  /* 0x0000000090007221 */ /* 0x000fe60000010000 */
[----:B------:R2:W-:Y:S02]  /*18dc0*/  MUFU.EX2 R49, R39 ;  /* 0x0000002700317308 */ /* 0x0005e40000000800 */
[C---:B------:R-:W-:Y:S08]  /*18dd0*/  HMMA.16816.F32 R16, R40.reuse, R50, R16 ;  /* 0x000000322810723c */ /* 0x040ff00000001810 */
[----:B------:R-:W-:Y:S01]  /*18de0*/  MUFU.EX2 R60, R60 ;  /* 0x0000003c003c7308 */ /* 0x000fe20000000800 */
[C---:B------:R-:W-:Y:S03]  /*18df0*/  HMMA.16816.F32 R20, R40.reuse, R52, R20 ;  /* 0x000000342814723c */ /* 0x040fe60000001814 */
[----:B-1----:R-:W-:Y:S01]  /*18e00*/  FADD.FTZ R2, R153, R56 ;  /* 0x0000003899027221 */ /* 0x002fe20000010000 */
[----:B---3--:R-:W-:Y:S03]  /*18e10*/  F2FP.PACK_AB R165, R57, R58 ;  /* 0x0000003a39a5723e */ /* 0x008fe600000000ff */
[----:B------:R-:W-:Y:S02]  /*18e20*/  FADD.FTZ R2, R150, R2 ;  /* 0x0000000296027221 */ /* 0x000fe40000010000 */
[----:B------:R1:W3:Y:S01]  /*18e30*/  MUFU.EX2 R56, R44 ;  /* 0x0000002c00387308 */ /* 0x0002e20000000800 */
[C---:B------:R-:W-:Y:S03]  /*18e40*/  HMMA.16816.F32 R24, R40.reuse, R54, R24 ;  /* 0x000000362818723c */ /* 0x040fe60000001818 */
[----:B------:R-:W-:Y:S02]  /*18e50*/  FADD.FTZ R2, R151, R2 ;  /* 0x0000000297027221 */ /* 0x000fe40000010000 */
[----:B--2---:R-:W-:Y:S01]  /*18e60*/  FADD.FTZ R39, R140, R0 ;  /* 0x000000008c277221 */ /* 0x004fe20000010000 */
[----:B------:R-:W-:Y:S01]  /*18e70*/  LDSM.16.MT88.4 R148, [R214+0x11800] ;  /* 0x01180000d694783b */ /* 0x000fe20000004200 */
[----:B------:R-:W-:Y:S02]  /*18e80*/  FADD.FTZ R2, R146, R2 ;  /* 0x0000000292027221 */ /* 0x000fe40000010000 */
[----:B------:R2:W4:Y:S03]  /*18e90*/  MUFU.EX2 R48, R37 ;  /* 0x0000002500307308 */ /* 0x0005260000000800 */
[----:B------:R-:W-:Y:S04]  /*18ea0*/  FADD.FTZ R2, R145, R2 ;  /* 0x0000000291027221 */ /* 0x000fe80000010000 */
[----:B------:R-:W-:Y:S04]  /*18eb0*/  FADD.FTZ R2, R142, R2 ;  /* 0x000000028e027221 */ /* 0x000fe80000010000 */
[----:B------:R-:W-:Y:S02]  /*18ec0*/  FADD.FTZ R0, R141, R2 ;  /* 0x000000028d007221 */ /* 0x000fe40000010000 */
[----:B------:R-:W-:Y:S01]  /*18ed0*/  FADD.FTZ R2, R139, R39 ;  /* 0x000000278b027221 */ /* 0x000fe20000010000 */
[----:B-1----:R-:W1:Y:S01]  /*18ee0*/  LDSM.16.MT88.4 R44, [R213+0x11000] ;  /* 0x01100000d52c783b */ /* 0x002e620000004200 */
[----:B---3--:R-:W-:Y:S07]  /*18ef0*/  F2FP.PACK_AB R166, R49, R56 ;  /* 0x0000003831a6723e */ /* 0x008fee00000000ff */
[----:B------:R-:W3:Y:S01]  /*18f00*/  LDSM.16.MT88.4 R140, [R135+0x11800] ;  /* 0x01180000878c783b */ /* 0x000ee20000004200 */
[----:B--2---:R-:W-:Y:S01]  /*18f10*/  FADD.FTZ R37, R138, R0 ;  /* 0x000000008a257221 */ /* 0x004fe20000010000 */
[----:B----4-:R-:W-:Y:S01]  /*18f20*/  F2FP.PACK_AB R167, R60, R48 ;  /* 0x000000303ca7723e */ /* 0x010fe200000000ff */
[----:B------:R-:W-:Y:S02]  /*18f30*/  FADD.FTZ R0, R136, R2 ;  /* 0x0000000288007221 */ /* 0x000fe40000010000 */
[----:B------:R-:W-:Y:S02]  /*18f40*/  FADD.FTZ R2, R137, R37 ;  /* 0x0000002589027221 */ /* 0x000fe40000010000 */
[----:B------:R-:W-:Y:S01]  /*18f50*/  FADD.FTZ R0, R133, R0 ;  /* 0x0000000085007221 */ /* 0x000fe20000010000 */
[----:B------:R-:W-:Y:S01]  /*18f60*/  MOV R133, R3 ;  /* 0x0000000300857202 */ /* 0x000fe20000000f00 */
        /* <DEDUP_REMOVED lines=19> */
[C---:B---3--:R-:W-:Y:S01]  /*190a0*/  HMMA.16816.F32 R136, R164.reuse, R140, R4 ;  /* 0x0000008ca488723c */ /* 0x048fe20000001804 */
        /* <DEDUP_REMOVED lines=43> */
.L_x_3458:
[----:B------:R-:W2:Y:S04]  /*19360*/  LDL.LU R5, [R1+0x1c] ;  /* 0x00001c0001057983 */ /* 0x000ea80000300800 */
[----:B------:R-:W3:Y:S04]  /*19370*/  LDL.LU R4, [R1+0x20] ;  /* 0x0000200001047983 */ /* 0x000ee80000300800 */
[----:B------:R-:W4:Y:S04]  /*19380*/  LDL.LU R53, [R1+0x28] ;  /* 0x0000280001357983 */ /* 0x000f280000300800 */
[----:B------:R1:W5:Y:S04]  /*19390*/  LDL R52, [R1+0x2c] ;  /* 0x00002c0001347983 */ /* 0x0003680000100800 */
[----:B------:R-:W1:Y:S04]  /*193a0*/  S2R R37, SR_TID.X ;  /* 0x0000000000257919 */ /* 0x000e680000002100 */
[----:B------:R-:W1:Y:S02]  /*193b0*/  S2R R38, SR_TID.X ;  /* 0x0000000000267919 */ /* 0x000e640000002100 */
[----:B-1----:R-:W-:-:S04]  /*193c0*/  SHF.R.S32.HI R15, RZ, 0x1f, R37 ;  /* 0x0000001fff0f7819 */ /* 0x002fc80000011425 */
[CC--:B------:R-:W-:Y:S02]  /*193d0*/  LEA.HI R6, R15.reuse, R37.reuse, RZ, 0x2 ;  /* 0x000000250f067211 */ /* 0x0c0fe400078f10ff */
[----:B------:R-:W-:Y:S02]  /*193e0*/  SHF.R.S32.HI R39, RZ, 0x1f, R38 ;  /* 0x0000001fff277819 */ /* 0x000fe40000011426 */
[----:B------:R-:W-:-:S04]  /*193f0*/  LEA.HI R15, R15, R37, RZ, 0x5 ;  /* 0x000000250f0f7211 */ /* 0x000fc800078f28ff */
[----:B------:R-:W-:Y:S01]  /*19400*/  SHF.R.S32.HI R12, RZ, 0x5, R15 ;  /* 0x00000005ff0c7819 */ /* 0x000fe2000001140f */
[----:B------:R-:W-:Y:S01]  /*19410*/  IMAD.MOV.U32 R8, RZ, RZ, -0x20 ;  /* 0xffffffe0ff087424 */ /* 0x000fe200078e00ff */
[----:B------:R-:W-:Y:S01]  /*19420*/  MOV R9, 0x40 ;  /* 0x0000004000097802 */ /* 0x000fe20000000f00 */
[----:B------:R-:W-:Y:S01]  /*19430*/  BSSY B0, `(.L_x_3463) ;  /* 0x000009b000007945 */ /* 0x000fe20003800000 */
[----:B------:R-:W-:Y:S06]  /*19440*/  BAR.SYNC.DEFER_BLOCKING 0x0 ;  /* 0x0000000000007b1d */ /* 0x000fec0000010000 */
[----:B--2---:R-:W1:Y:S04]  /*19450*/  SHFL.BFLY PT, R0, R5, 0x2, 0x1f ;  /* 0x0c401f0005007f89 */ /* 0x004e6800000e0000 */
[----:B---3--:R-:W2:Y:S01]  /*19460*/  SHFL.BFLY PT, R2, R4, 0x2, 0x1f ;  /* 0x0c401f0004027f89 */ /* 0x008ea200000e0000 */
[----:B-1----:R-:W-:-:S02]  /*19470*/  FADD.FTZ R0, R0, R5 ;  /* 0x0000000500007221 */ /* 0x002fc40000010000 */
[----:B--2---:R-:W-:-:S03]  /*19480*/  FADD.FTZ R2, R2, R4 ;  /* 0x0000000402027221 */ /* 0x004fc60000010000 */
[----:B------:R-:W1:Y:S04]  /*19490*/  SHFL.BFLY PT, R5, R0, 0x1, 0x1f ;  /* 0x0c201f0000057f89 */ /* 0x000e6800000e0000 */
[----:B------:R-:W2:Y:S01]  /*194a0*/  SHFL.BFLY PT, R4, R2, 0x1, 0x1f ;  /* 0x0c201f0002047f89 */ /* 0x000ea200000e0000 */
[----:B-1----:R-:W-:-:S05]  /*194b0*/  FADD.FTZ R11, R0, R5 ;  /* 0x00000005000b7221 */ /* 0x002fca0000010000 */
[----:B------:R-:W-:Y:S02]  /*194c0*/  FSETP.NE.FTZ.AND P4, PT, R11, RZ, PT ;  /* 0x000000ff0b00720b */ /* 0x000fe40003f95000 */
[----:B------:R-:W-:Y:S01]  /*194d0*/  MOV R0, 0x3f800000 ;  /* 0x3f80000000007802 */ /* 0x000fe20000000f00 */
[----:B--2---:R-:W-:Y:S01]  /*194e0*/  FADD.FTZ R14, R2, R4 ;  /* 0x00000004020e7221 */ /* 0x004fe20000010000 */
[--C-:B------:R-:W-:Y:S02]  /*194f0*/  SHF.R.S32.HI R4, RZ, 0x2, R6.reuse ;  /* 0x00000002ff047819 */ /* 0x100fe40000011406 */
[----:B------:R-:W-:-:S07]  /*19500*/  SHF.R.S32.HI R2, RZ, 0x1f, R6 ;  /* 0x0000001fff027819 */ /* 0x000fce0000011406 */
[----:B------:R-:W1:Y:S01]  /*19510*/  @P4 MUFU.RCP R0, R11 ;  /* 0x0000000b00004308 */ /* 0x000e620000001000 */
[----:B------:R-:W-:Y:S02]  /*19520*/  FSETP.NE.FTZ.AND P3, PT, R14, RZ, PT ;  /* 0x000000ff0e00720b */ /* 0x000fe40003f75000 */
[----:B------:R-:W-:-:S04]  /*19530*/  LEA.HI R2, R2, R4, RZ, 0x3 ;  /* 0x0000000402027211 */ /* 0x000fc800078f18ff */
[----:B------:R-:W-:Y:S01]  /*19540*/  LOP3.LUT R5, R2, 0xfffffff8, RZ, 0xc0, !PT ;  /* 0xfffffff802057812 */ /* 0x000fe200078ec0ff */
[----:B------:R-:W-:-:S03]  /*19550*/  IMAD.MOV.U32 R2, RZ, RZ, 0x3f800000 ;  /* 0x3f800000ff027424 */ /* 0x000fc600078e00ff */
[----:B------:R-:W-:Y:S01]  /*19560*/  IADD3 R5, R4, -R5, RZ ;  /* 0x8000000504057210 */ /* 0x000fe20007ffe0ff */
[C---:B-1----:R-:W-:Y:S02]  /*19570*/  FMUL.FTZ R136, R0.reuse, R136 ;  /* 0x0000008800887220 */ /* 0x042fe40000410000 */
        /* <DEDUP_REMOVED lines=14> */
[----:B------:R-:W-:Y:S01]  /*19660*/  FMUL.FTZ R165, R0, R165 ;  /* 0x000000a500a57220 */ /* 0x000fe20000410000 */
[----:B------:R-:W-:Y:S01]  /*19670*/  LEA.HI R0, R39, R38, RZ, 0x4 ;  /* 0x0000002627007211 */ /* 0x000fe200078f20ff */
[----:B------:R-:W1:Y:S03]  /*19680*/  @P3 MUFU.RCP R2, R14 ;  /* 0x0000000e00023308 */ /* 0x000e660000001000 */
[----:B------:R-:W-:-:S02]  /*19690*/  SHF.R.S32.HI R10, RZ, 0x4, R0 ;  /* 0x00000004ff0a7819 */ /* 0x000fc40000011400 */
[----:B------:R-:W-:Y:S02]  /*196a0*/  LOP3.LUT R0, R0, 0xfffffff0, RZ, 0xc0, !PT ;  /* 0xfffffff000007812 */ /* 0x000fe400078ec0ff */
[----:B------:R-:W-:-:S03]  /*196b0*/  LOP3.LUT R4, R5, 0x1, RZ, 0xc0, !PT ;  /* 0x0000000105047812 */ /* 0x000fc600078ec0ff */
[----:B------:R-:W-:Y:S01]  /*196c0*/  IMAD.IADD R13, R38, 0x1, -R0 ;  /* 0x00000001260d7824 */ /* 0x000fe200078e0a00 */
[----:B------:R-:W-:Y:S02]  /*196d0*/  ISETP.NE.U32.AND P0, PT, R4, 0x1, PT ;  /* 0x000000010400780c */ /* 0x000fe40003f05070 */
[----:B------:R-:W-:Y:S02]  /*196e0*/  LOP3.LUT R4, R6, 0x1ffffffc, RZ, 0xc0, !PT ;  /* 0x1ffffffc06047812 */ /* 0x000fe400078ec0ff */
[----:B------:R-:W-:Y:S02]  /*196f0*/  SHF.L.U32 R0, R10, 0x6, RZ ;  /* 0x000000060a007819 */ /* 0x000fe400000006ff */
[----:B------:R-:W-:Y:S02]  /*19700*/  LEA.HI R6, R13, R13, RZ, 0x1 ;  /* 0x0000000d0d067211 */ /* 0x000fe400078f08ff */
[C---:B------:R-:W-:Y:S01]  /*19710*/  R2P PR, R5.reuse, 0x6 ;  /* 0x0000000605007804 */ /* 0x040fe20000000000 */
[----:B------:R-:W-:Y:S01]  /*19720*/  IMAD.SHL.U32 R5, R5, 0x40, RZ ;  /* 0x0000004005057824 */ /* 0x000fe200078e00ff */
[----:B------:R-:W-:Y:S01]  /*19730*/  LOP3.LUT R0, R0, 0x1c0, RZ, 0xc0, !PT ;  /* 0x000001c000007812 */ /* 0x000fe200078ec0ff */
[----:B-1----:R-:W-:-:S02]  /*19740*/  FMUL.FTZ R139, R2, R139 ;  /* 0x0000008b028b7220 */ /* 0x002fc40000410000 */
        /* <DEDUP_REMOVED lines=15> */
[----:B------:R-:W-:Y:S01]  /*19840*/  SHF.L.U32 R2, R6, 0x2, RZ ;  /* 0x0000000206027819 */ /* 0x000fe200000006ff */
[----:B------:R-:W-:Y:S01]  /*19850*/  IMAD.IADD R4, R37, 0x1, -R4 ;  /* 0x0000000125047824 */ /* 0x000fe200078e0a04 */
[----:B------:R-:W-:Y:S02]  /*19860*/  LOP3.LUT R5, R5, 0x1c0, RZ, 0xc0, !PT ;  /* 0x000001c005057812 */ /* 0x000fe400078ec0ff */
[----:B------:R-:W-:Y:S02]  /*19870*/  LOP3.LUT R7, R0, 0x38, R2, 0xf8, !PT ;  /* 0x0000003800077812 */ /* 0x000fe400078ef802 */
[----:B------:R-:W-:-:S02]  /*19880*/  SHF.R.U32.HI R2, RZ, 0x3, R0 ;  /* 0x00000003ff027819 */ /* 0x000fc40000011600 */
[----:B------:R-:W-:Y:S02]  /*19890*/  LEA R0, R12, R4, 0x9 ;  /* 0x000000040c007211 */ /* 0x000fe400078e48ff */
[----:B------:R-:W-:Y:S02]  /*198a0*/  LEA.HI R4, R5, R5, RZ, 0x1d ;  /* 0x0000000505047211 */ /* 0x000fe400078fe8ff */
[----:B------:R-:W-:Y:S02]  /*198b0*/  LOP3.LUT R5, R6, 0xffffffe, RZ, 0xc0, !PT ;  /* 0x0ffffffe06057812 */ /* 0x000fe400078ec0ff */
[----:B------:R-:W-:Y:S02]  /*198c0*/  LOP3.LUT R6, R7, R2, RZ, 0x3c, !PT ;  /* 0x0000000207067212 */ /* 0x000fe400078e3cff */
[----:B------:R-:W-:Y:S02]  /*198d0*/  LEA R2, R0, R4, 0x1 ;  /* 0x0000000400027211 */ /* 0x000fe400078e08ff */
[----:B------:R-:W-:Y:S01]  /*198e0*/  SEL R8, R8, 0x20, !P0 ;  /* 0x0000002008087807 */ /* 0x000fe20004000000 */
[----:B------:R-:W-:-:S02]  /*198f0*/  IMAD.IADD R0, R13, 0x1, -R5 ;  /* 0x000000010d007824 */ /* 0x000fc400078e0a05 */
[----:B------:R-:W-:Y:S01]  /*19900*/  IMAD.SHL.U32 R4, R2, 0x4, RZ ;  /* 0x0000000402047824 */ /* 0x000fe200078e00ff */
[----:B------:R-:W-:Y:S01]  /*19910*/  SEL R9, R9, 0xffffffc0, !P1 ;  /* 0xffffffc009097807 */ /* 0x000fe20004800000 */
[----:B------:R-:W-:Y:S02]  /*19920*/  STS.64 [R2.X4], R136 ;  /* 0x0000008802007388 */ /* 0x000fe40000004a00 */
[----:B------:R-:W-:Y:S02]  /*19930*/  IMAD.IADD R5, R4, 0x1, R8 ;  /* 0x0000000104057824 */ /* 0x000fe400078e0208 */
[----:B------:R1:W-:Y:S01]  /*19940*/  STS.64 [R2.X4+0x800], R138 ;  /* 0x0008008a02007388 */ /* 0x0003e20000004a00 */
[----:B------:R-:W-:Y:S01]  /*19950*/  LEA R0, R0, R6, 0x2 ;  /* 0x0000000600007211 */ /* 0x000fe200078e10ff */
[----:B------:R-:W-:Y:S01]  /*19960*/  IMAD.IADD R7, R5, 0x1, R9 ;  /* 0x0000000105077824 */ /* 0x000fe200078e0209 */
[C---:B------:R-:W-:Y:S01]  /*19970*/  IADD3 R6, R4.reuse, R9, RZ ;  /* 0x0000000904067210 */ /* 0x040fe20007ffe0ff */
[----:B------:R-:W-:Y:S04]  /*19980*/  STS.64 [R5], R140 ;  /* 0x0000008c05007388 */ /* 0x000fe80000000a00 */
[----:B------:R2:W-:Y:S04]  /*19990*/  STS.64 [R5+0x800], R142 ;  /* 0x0008008e05007388 */ /* 0x0005e80000000a00 */
[----:B------:R-:W-:Y:S04]  /*199a0*/  STS.64 [R6], R144 ;  /* 0x0000009006007388 */ /* 0x000fe80000000a00 */
[----:B------:R-:W-:Y:S01]  /*199b0*/  STS.64 [R6+0x800], R146 ;  /* 0x0008009206007388 */ /* 0x000fe20000000a00 */
[----:B-1----:R-:W-:-:S02]  /*199c0*/  IADD3 R2, R4, 0x80, RZ ;  /* 0x0000008004027810 */ /* 0x002fc40007ffe0ff */
[----:B------:R-:W-:Y:S01]  /*199d0*/  @P2 IADD3 R2, R4, -0x80, RZ ;  /* 0xffffff8004022810 */ /* 0x000fe20007ffe0ff */
[----:B------:R-:W-:Y:S03]  /*199e0*/  STS.64 [R7], R148 ;  /* 0x0000009407007388 */ /* 0x000fe60000000a00 */
[-C--:B------:R-:W-:Y:S01]  /*199f0*/  IADD3 R4, R8, R2.reuse, RZ ;  /* 0x0000000208047210 */ /* 0x080fe20007ffe0ff */
[----:B------:R-:W-:Y:S01]  /*19a00*/  STS.64 [R7+0x800], R150 ;  /* 0x0008009607007388 */ /* 0x000fe20000000a00 */
[----:B--2---:R-:W-:-:S03]  /*19a10*/  IADD3 R5, R9, R2, RZ ;  /* 0x0000000209057210 */ /* 0x004fc60007ffe0ff */
[----:B------:R-:W-:Y:S04]  /*19a20*/  STS.64 [R2], R152 ;  /* 0x0000009802007388 */ /* 0x000fe80000000a00 */
[----:B------:R1:W-:Y:S04]  /*19a30*/  STS.64 [R2+0x800], R154 ;  /* 0x0008009a02007388 */ /* 0x0003e80000000a00 */
[----:B------:R-:W-:Y:S04]  /*19a40*/  STS.64 [R4], R156 ;  /* 0x0000009c04007388 */ /* 0x000fe80000000a00 */
[----:B------:R-:W-:Y:S04]  /*19a50*/  STS.64 [R4+0x800], R158 ;  /* 0x0008009e04007388 */ /* 0x000fe80000000a00 */
[----:B------:R-:W-:Y:S04]  /*19a60*/  STS.64 [R5], R160 ;  /* 0x000000a005007388 */ /* 0x000fe80000000a00 */
[----:B------:R2:W-:Y:S01]  /*19a70*/  STS.64 [R5+0x800], R162 ;  /* 0x000800a205007388 */ /* 0x0005e20000000a00 */
[----:B-1----:R-:W-:-:S05]  /*19a80*/  IMAD.IADD R2, R9, 0x1, R4 ;  /* 0x0000000109027824 */ /* 0x002fca00078e0204 */
[----:B------:R-:W-:Y:S04]  /*19a90*/  STS.64 [R2], R164 ;  /* 0x000000a402007388 */ /* 0x000fe80000000a00 */
[----:B------:R1:W-:Y:S04]  /*19aa0*/  STS.64 [R2+0x800], R166 ;  /* 0x000800a602007388 */ /* 0x0003e80000000a00 */
[----:B------:R-:W-:Y:S06]  /*19ab0*/  BAR.SYNC.DEFER_BLOCKING 0x0 ;  /* 0x0000000000007b1d */ /* 0x000fec0000010000 */
[----:B------:R-:W3:Y:S04]  /*19ac0*/  S2R R6, SR_CTAID.Z ;  /* 0x0000000000067919 */ /* 0x000ee80000002700 */
[----:B--2---:R-:W2:Y:S04]  /*19ad0*/  S2R R5, SR_CTAID.Y ;  /* 0x0000000000057919 */ /* 0x004ea80000002600 */
[----:B------:R-:W2:Y:S04]  /*19ae0*/  S2R R8, SR_CTAID.X ;  /* 0x0000000000087919 */ /* 0x000ea80000002500 */
[----:B------:R-:W2:Y:S01]  /*19af0*/  LDS.128 R48, [R0.X4] ;  /* 0x0000000000307984 */ /* 0x000ea20000004c00 */
[----:B-1----:R-:W-:-:S03]  /*19b00*/  LEA.HI R2, R39, R38, RZ, 0x5 ;  /* 0x0000002627027211 */ /* 0x002fc600078f28ff */
[----:B------:R-:W1:Y:S04]  /*19b10*/  LDS.128 R44, [R0.X4+0x800] ;  /* 0x00080000002c7984 */ /* 0x000e680000004c00 */
[----:B------:R-:W1:Y:S04]  /*19b20*/  LDS.128 R40, [R0.X4+0x1000] ;  /* 0x0010000000287984 */ /* 0x000e680000004c00 */
[----:B------:R-:W1:Y:S04]  /*19b30*/  LDS.128 R32, [R0.X4+0x1800] ;  /* 0x0018000000207984 */ /* 0x000e680000004c00 */
[----:B------:R-:W1:Y:S04]  /*19b40*/  LDS.128 R28, [R0.X4+0x2000] ;  /* 0x00200000001c7984 */ /* 0x000e680000004c00 */
[----:B------:R-:W1:Y:S04]  /*19b50*/  LDS.128 R24, [R0.X4+0x2800] ;  /* 0x0028000000187984 */ /* 0x000e680000004c00 */
[----:B------:R-:W1:Y:S04]  /*19b60*/  LDS.128 R20, [R0.X4+0x3000] ;  /* 0x0030000000147984 */ /* 0x000e680000004c00 */
[----:B------:R4:W1:Y:S01]  /*19b70*/  LDS.128 R16, [R0.X4+0x3800] ;  /* 0x0038000000107984 */ /* 0x0008620000004c00 */
[----:B------:R-:W1:Y:S01]  /*19b80*/  @P4 MUFU.LG2 R11, R11 ;  /* 0x0000000b000b4308 */ /* 0x000e620000000c00 */
[----:B------:R-:W-:-:S07]  /*19b90*/  SHF.R.S32.HI R4, RZ, 0x1f, R12 ;  /* 0x0000001fff047819 */ /* 0x000fce000001140c */
[----:B------:R-:W1:Y:S01]  /*19ba0*/  @P3 MUFU.LG2 R9, R14 ;  /* 0x0000000e00093308 */ /* 0x000e620000000c00 */
[----:B----4-:R-:W-:-:S05]  /*19bb0*/  IADD3 R0, -R53, RZ, RZ ;  /* 0x000000ff35007210 */ /* 0x010fca0007ffe1ff */
[----:B---3--:R-:W-:Y:S01]  /*19bc0*/  IMAD R6, R0, c[0x0][0x1c0], R6 ;  /* 0x0000700000067a24 */ /* 0x008fe200078e0206 */
[----:B------:R-:W-:Y:S02]  /*19bd0*/  LOP3.LUT R0, R2, 0xffffffe0, RZ, 0xc0, !PT ;  /* 0xffffffe002007812 */ /* 0x000fe400078ec0ff */
[----:B------:R-:W-:-:S05]  /*19be0*/  LOP3.LUT R2, R15, 0xffffffe0, RZ, 0xc0, !PT ;  /* 0xffffffe00f027812 */ /* 0x000fca00078ec0ff */
[----:B------:R-:W-:Y:S01]  /*19bf0*/  IMAD.IADD R2, R37, 0x1, -R2 ;  /* 0x0000000125027824 */ /* 0x000fe200078e0a02 */
[----:B------:R-:W-:Y:S02]  /*19c00*/  IADD3 R0, -R0, R38, RZ ;  /* 0x0000002600007210 */ /* 0x000fe40007ffe1ff */
[----:B------:R-:W-:Y:S02]  /*19c10*/  LEA.HI R4, R4, R12, RZ, 0x2 ;  /* 0x0000000c04047211 */ /* 0x000fe400078f10ff */
[----:B------:R-:W-:Y:S02]  /*19c20*/  LOP3.LUT P0, RZ, R2, 0x3, RZ, 0xc0, !PT ;  /* 0x0000000302ff7812 */ /* 0x000fe4000780c0ff */
[----:B------:R-:W-:Y:S01]  /*19c30*/  SHF.R.S32.HI R7, RZ, 0x1f, R0 ;  /* 0x0000001fff077819 */ /* 0x000fe20000011400 */
[----:B--2---:R-:W-:Y:S01]  /*19c40*/  IMAD R5, R5, c[0x0][0x210], R53 ;  /* 0x0000840005057a24 */ /* 0x004fe200078e0235 */
[----:B------:R-:W-:Y:S02]  /*19c50*/  LOP3.LUT R4, R4, 0xffffffc, RZ, 0xc0, !PT ;  /* 0x0ffffffc04047812 */ /* 0x000fe400078ec0ff */
[----:B------:R-:W-:Y:S01]  /*19c60*/  LEA.HI R0, R7, R0, RZ, 0x2 ;  /* 0x0000000007007211 */ /* 0x000fe200078f10ff */
[----:B------:R-:W-:Y:S01]  /*19c70*/  IMAD R6, R5, c[0x0][0x1c0], R6 ;  /* 0x0000700005067a24 */ /* 0x000fe200078e0206 */
[----:B------:R-:W-:Y:S01]  /*19c80*/  IADD3 R2, R12, -R4, RZ ;  /* 0x800000040c027210 */ /* 0x000fe20007ffe0ff */
[----:B------:R-:W-:Y:S01]  /*19c90*/  IMAD.SHL.U32 R12, R8, 0x40, RZ ;  /* 0x00000040080c7824 */ /* 0x000fe200078e00ff */
[----:B------:R-:W-:Y:S01]  /*19ca0*/  SHF.R.S32.HI R0, RZ, 0x2, R0 ;  /* 0x00000002ff007819 */ /* 0x000fe20000011400 */
[----:B-1----:R-:W-:-:S02]  /*19cb0*/  @P4 FMUL.FTZ R5, R11, 0.69314718246459960938 ;  /* 0x3f3172180b054820 */ /* 0x002fc40000410000 */
[----:B------:R-:W-:Y:S01]  /*19cc0*/  @P3 FMUL.FTZ R4, R9, 0.69314718246459960938 ;  /* 0x3f31721809043820 */ /* 0x000fe20000410000 */
[----:B------:R-:W-:Y:S01]  /*19cd0*/  MOV R7, 0xff800000 ;  /* 0xff80000000077802 */ /* 0x000fe20000000f00 */
[----:B------:R-:W-:Y:S01]  /*19ce0*/  IMAD R6, R6, c[0x0][0x214], R12 ;  /* 0x0000850006067a24 */ /* 0x000fe200078e020c */
[----:B------:R-:W-:Y:S01]  /*19cf0*/  MOV R8, 0xff800000 ;  /* 0xff80000000087802 */ /* 0x000fe20000000f00 */
[----:B------:R-:W-:Y:S01]  /*19d00*/  @P4 FFMA.FTZ R7, R36, c[0x0][0x238], R5 ;  /* 0x00008e0024074a23 */ /* 0x000fe20000010005 */
[----:B------:R-:W-:Y:S01]  /*19d10*/  LEA R0, R2, R0, 0x4 ;  /* 0x0000000002007211 */ /* 0x000fe200078e20ff */
[----:B------:R-:W-:Y:S01]  /*19d20*/  @P3 FFMA.FTZ R8, R3, c[0x0][0x238], R4 ;  /* 0x00008e0003083a23 */ /* 0x000fe20000010004 */
[----:B------:R-:W-:Y:S05]  /*19d30*/  @P0 BRA `(.L_x_3464) ;  /* 0x000000a000000947 */ /* 0x000fea0003800000 */
[----:B------:R-:W-:Y:S02]  /*19d40*/  IADD3 R3, R0, 0x8, RZ ;  /* 0x0000000800037810 */ /* 0x000fe40007ffe0ff */
[----:B------:R-:W-:Y:S02]  /*19d50*/  SHF.R.S32.HI R2, RZ, 0x1f, R0 ;  /* 0x0000001fff027819 */ /* 0x000fe40000011400 */
[----:B------:R-:W-:-:S02]  /*19d60*/  IADD3 R4, P0, R6, R0, RZ ;  /* 0x0000000006047210 */ /* 0x000fc40007f1e0ff */
[-C--:B-----5:R-:W-:Y:S02]  /*19d70*/  ISETP.GE.AND P2, PT, R0, R52.reuse, PT ;  /* 0x000000340000720c */ /* 0x0a0fe40003f46270 */
[----:B------:R-:W-:Y:S02]  /*19d80*/  ISETP.GE.AND P1, PT, R3, R52, PT ;  /* 0x000000340300720c */ /* 0x000fe40003f26270 */
[----:B------:R-:W-:Y:S02]  /*19d90*/  LEA.HI.X.SX32 R0, R6, R2, 0x1, P0 ;  /* 0x0000000206007211 */ /* 0x000fe400000f0eff */
[----:B------:R-:W-:-:S04]  /*19da0*/  LEA R2, P0, R4, c[0x0][0x208], 0x2 ;  /* 0x0000820004027a11 */ /* 0x000fc800078010ff */
[----:B------:R-:W-:-:S05]  /*19db0*/  LEA.HI.X R3, R4, c[0x0][0x20c], R0, 0x2, P0 ;  /* 0x0000830004037a11 */ /* 0x000fca00000f1400 */
[----:B------:R1:W-:Y:S04]  /*19dc0*/  @!P2 STG.E [R2.64], R7 ;  /* 0x000000070200a986 */ /* 0x0003e8000c10190c */
[----:B------:R1:W-:Y:S02]  /*19dd0*/  @!P1 STG.E [R2.64+0x20], R8 ;  /* 0x0000200802009986 */ /* 0x0003e4000c10190c */
.L_x_3464:
[----:B------:R-:W-:Y:S05]  /*19de0*/  BSYNC B0 ;  /* 0x0000000000007941 */ /* 0x000fea0003800000 */
.L_x_3463:
[----:B-1----:R-:W-:Y:S01]  /*19df0*/  IMAD.SHL.U32 R2, R13, 0x4, RZ ;  /* 0x000000040d027824 */ /* 0x002fe200078e00ff */
[----:B------:R-:W-:Y:S01]  /*19e00*/  IADD3 R5, R10, 0x18, RZ ;  /* 0x000000180a057810 */ /* 0x000fe20007ffe0ff */
[----:B------:R-:W-:Y:S01]  /*19e10*/  IMAD R0, R6, c[0x0][0x22c], RZ ;  /* 0x00008b0006007a24 */ /* 0x000fe200078e02ff */
[----:B------:R-:W-:Y:S02]  /*19e20*/  IADD3 R6, R10, 0x10, RZ ;  /* 0x000000100a067810 */ /* 0x000fe40007ffe0ff */
[----:B------:R-:W-:Y:S02]  /*19e30*/  SHF.R.S32.HI R3, RZ, 0x1f, R2 ;  /* 0x0000001fff037819 */ /* 0x000fe40000011402 */
[----:B-----5:R-:W-:-:S02]  /*19e40*/  ISETP.GE.AND P5, PT, R6, R52, PT ;  /* 0x000000340600720c */ /* 0x020fc40003fa6270 */
[----:B------:R-:W-:Y:S01]  /*19e50*/  ISETP.GE.AND P4, PT, R5, R52, PT ;  /* 0x000000340500720c */ /* 0x000fe20003f86270 */
[C---:B------:R-:W-:Y:S01]  /*19e60*/  IMAD.WIDE R2, R10.reuse, 0x40, R2 ;  /* 0x000000400a027825 */ /* 0x040fe200078e0202 */
[C---:B------:R-:W-:Y:S02]  /*19e70*/  IADD3 R7, R10.reuse, 0x8, RZ ;  /* 0x000000080a077810 */ /* 0x040fe40007ffe0ff */
[----:B------:R-:W-:Y:S02]  /*19e80*/  IADD3 R6, R10, 0x20, RZ ;  /* 0x000000200a067810 */ /* 0x000fe40007ffe0ff */
[----:B------:R-:W-:Y:S02]  /*19e90*/  IADD3 R4, P0, R0, R2, RZ ;  /* 0x0000000200047210 */ /* 0x000fe40007f1e0ff */
[----:B------:R-:W-:Y:S02]  /*19ea0*/  IADD3 R5, R10, 0x28, RZ ;  /* 0x000000280a057810 */ /* 0x000fe40007ffe0ff */
[----:B------:R-:W-:-:S02]  /*19eb0*/  LEA.HI.X.SX32 R3, R0, R3, 0x1, P0 ;  /* 0x0000000300037211 */ /* 0x000fc400000f0eff */
[----:B------:R-:W-:Y:S02]  /*19ec0*/  LEA R2, P0, R4, c[0x0][0x1d8], 0x2 ;  /* 0x0000760004027a11 */ /* 0x000fe400078010ff */
[----:B------:R-:W-:Y:S02]  /*19ed0*/  IADD3 R0, R10, 0x30, RZ ;  /* 0x000000300a007810 */ /* 0x000fe40007ffe0ff */
[----:B------:R-:W-:Y:S02]  /*19ee0*/  LEA.HI.X R3, R4, c[0x0][0x1dc], R3, 0x2, P0 ;  /* 0x0000770004037a11 */ /* 0x000fe400000f1403 */
[-C--:B------:R-:W-:Y:S02]  /*19ef0*/  ISETP.GE.AND P0, PT, R10, R52.reuse, PT ;  /* 0x000000340a00720c */ /* 0x080fe40003f06270 */
[----:B------:R-:W-:Y:S01]  /*19f00*/  ISETP.GE.AND P1, PT, R0, R52, PT ;  /* 0x000000340000720c */ /* 0x000fe20003f26270 */
[----:B------:R1:W-:Y:S01]  /*19f10*/  @!P5 STG.E.128 [R2.64+0x1000], R40 ;  /* 0x001000280200d986 */ /* 0x0003e2000c101d0c */
[----:B------:R-:W-:-:S02]  /*19f20*/  IADD3 R0, R10, 0x38, RZ ;  /* 0x000000380a007810 */ /* 0x000fc40007ffe0ff */
[-C--:B------:R-:W-:Y:S01]  /*19f30*/  ISETP.GE.AND P6, PT, R7, R52.reuse, PT ;  /* 0x000000340700720c */ /* 0x080fe20003fc6270 */
[----:B------:R1:W-:Y:S01]  /*19f40*/  @!P4 STG.E.128 [R2.64+0x1800], R32 ;  /* 0x001800200200c986 */ /* 0x0003e2000c101d0c */
[-C--:B------:R-:W-:Y:S02]  /*19f50*/  ISETP.GE.AND P3, PT, R6, R52.reuse, PT ;  /* 0x000000340600720c */ /* 0x080fe40003f66270 */
[----:B------:R-:W-:-:S03]  /*19f60*/  ISETP.GE.AND P2, PT, R5, R52, PT ;  /* 0x000000340500720c */ /* 0x000fc60003f46270 */
[----:B------:R1:W-:Y:S04]  /*19f70*/  @!P0 STG.E.64 [R2.64], R48 ;  /* 0x0000003002008986 */ /* 0x0003e8000c101b0c */
[----:B------:R1:W-:Y:S01]  /*19f80*/  @!P0 STG.E.64 [R2.64+0x8], R50 ;  /* 0x0000083202008986 */ /* 0x0003e2000c101b0c */
[----:B------:R-:W-:-:S03]  /*19f90*/  ISETP.GE.AND P0, PT, R0, R52, PT ;  /* 0x000000340000720c */ /* 0x000fc60003f06270 */
[----:B------:R1:W-:Y:S04]  /*19fa0*/  @!P6 STG.E.128 [R2.64+0x800], R44 ;  /* 0x0008002c0200e986 */ /* 0x0003e8000c101d0c */
[----:B------:R1:W-:Y:S04]  /*19fb0*/  @!P3 STG.E.128 [R2.64+0x2000], R28 ;  /* 0x0020001c0200b986 */ /* 0x0003e8000c101d0c */
[----:B------:R1:W-:Y:S04]  /*19fc0*/  @!P2 STG.E.128 [R2.64+0x2800], R24 ;  /* 0x002800180200a986 */ /* 0x0003e8000c101d0c */
[----:B------:R1:W-:Y:S01]  /*19fd0*/  @!P1 STG.E.128 [R2.64+0x3000], R20 ;  /* 0x0030001402009986 */ /* 0x0003e2000c101d0c */
[----:B------:R-:W-:Y:S05]  /*19fe0*/  @P0 EXIT ;  /* 0x000000000000094d */ /* 0x000fea0003800000 */
[----:B------:R-:W-:Y:S01]  /*19ff0*/  STG.E.128 [R2.64+0x3800], R16 ;  /* 0x0038001002007986 */ /* 0x000fe2000c101d0c */
[----:B------:R-:W-:Y:S05]  /*1a000*/  EXIT ;  /* 0x000000000000794d */ /* 0x000fea0003800000 */
.L_x_3465:
        /* <DEDUP_REMOVED lines=15> */
.L_x_7775:


//--------------------- .text._ZN5flash24flash_fwd_splitkv_kernelI23Flash_fwd_kernel_traitsILi64ELi64ELi256ELi4ELb0ELb0EN7cutlass6half_tE19Flash_kernel_traitsILi64ELi64ELi256ELi4ES3_EELb1ELb0ELb1ELb0ELb0ELb0ELb1ELb0EEEvNS_16Flash_fwd_paramsE --------------------------
	.section	.text._ZN5flash24flash_fwd_splitkv_kernelI23Flash_fwd_kernel_traitsILi64ELi64ELi256ELi4ELb0ELb0EN7cutlass6half_tE19Flash_kernel_traitsILi64ELi64ELi256ELi4ES3_EELb1ELb0ELb1ELb0ELb0ELb0ELb1ELb0EEEvNS_16Flash_fwd_paramsE,"ax",@progbits
	.sectioninfo	@"SHI_REGISTERS=255"
	.align	128
        .global         _ZN5flash24flash_fwd_splitkv_kernelI23Flash_fwd_kernel_traitsILi64ELi64ELi256ELi4ELb0ELb0EN7cutlass6half_tE19Flash_kernel_traitsILi64ELi64ELi256ELi4ES3_EELb1ELb0ELb1ELb0ELb0ELb0ELb1ELb0EEEvNS_16Flash_fwd_paramsE
        .type           _ZN5flash24flash_fwd_splitkv_kernelI23Flash_fwd_kernel_traitsILi64ELi64ELi256ELi4ELb0ELb0EN7cutlass6half_tE19Flash_kernel_traitsILi64ELi64ELi256ELi4ES3_EELb1ELb0ELb1ELb0ELb0ELb0ELb1ELb0EEEvNS_16Flash_fwd_paramsE,@function
        .size           _ZN5flash24flash_fwd_splitkv_kernelI23Flash_fwd_kernel_traitsILi64ELi64ELi256ELi4ELb0ELb0EN7cutlass6half_tE19Flash_kernel_traitsILi64ELi64ELi256ELi4ES3_EELb1ELb0ELb1ELb0ELb0ELb0ELb1ELb0EEEvNS_16Flash_fwd_paramsE,(.L_x_7776 - _ZN5flash24flash_fwd_splitkv_kernelI23Flash_fwd_kernel_traitsILi64ELi64ELi256ELi4ELb0ELb0EN7cutlass6half_tE19Flash_kernel_traitsILi64ELi64ELi256ELi4ES3_EELb1ELb0ELb1ELb0ELb0ELb0ELb1ELb0EEEvNS_16Flash_fwd_paramsE)
        .other          _ZN5flash24flash_fwd_splitkv_kernelI23Flash_fwd_kernel_traitsILi64ELi64ELi256ELi4ELb0ELb0EN7cutlass6half_tE19Flash_kernel_traitsILi64ELi64ELi256ELi4ES3_EELb1ELb0ELb1ELb0ELb0ELb0ELb1ELb0EEEvNS_16Flash_fwd_paramsE,@"STO_CUDA_ENTRY STV_DEFAULT"
_ZN5flash24flash_fwd_splitkv_kernelI23Flash_fwd_kernel_traitsILi64ELi64ELi256ELi4ELb0ELb0EN7cutlass6half_tE19Flash_kernel_traitsILi64ELi64ELi256ELi4ES3_EELb1ELb0ELb1ELb0ELb0ELb0ELb1ELb0EEEvNS_16Flash_fwd_paramsE:
.text._ZN5flash24flash_fwd_splitkv_kernelI23Flash_fwd_kernel_traitsILi64ELi64ELi256ELi4ELb0ELb0EN7cutlass6half_tE19Flash_kernel_traitsILi64ELi64ELi256ELi4ES3_EELb1ELb0ELb1ELb0ELb0ELb0ELb1ELb0EEEvNS_16Flash_fwd_paramsE:
        /* <DEDUP_REMOVED lines=46> */
[----:B------:R1:W3:Y:S03]  /*02e0*/  @P2 LDG.E R0, [R2.64+0x4] ;  /* 0x0000041402002981 */ /* 0x0002e6000c1e1900 */
[----:B------:R-:W-:-:S02]  /*02f0*/  IMAD.U32 R4, RZ, RZ, UR6 ;  /* 0x00000006ff047e24 */ /* 0x000fc4000f8e00ff */
[----:B------:R-:W-:Y:S01]  /*0300*/  IMAD.U32 R5, RZ, RZ, UR7 ;  /* 0x00000007ff057e24 */ /* 0x000fe2000f8e00ff */
[----:B------:R-:W-:-:S04]  /*0310*/  PLOP3.LUT P1, PT, PT, PT, UP2, 0x80, 0x0 ;  /* 0x000000000000781c */ /* 0x000fc80003f2f028 */
[----:B------:R4:W5:Y:S01]  /*0320*/  @P0 LDG.E R4, [R4.64] ;  /* 0x0000001404040981 */ /* 0x000962000c1e1900 */
[----:B------:R-:W-:-:S06]  /*0330*/  UIMAD.WIDE UR8, UR15, UR23, UR8 ;  /* 0x000000170f0872a5 */ /* 0x000fcc000f8e0208 */
[----:B-1----:R-:W-:Y:S02]  /*0340*/  IMAD.U32 R2, RZ, RZ, UR8 ;  /* 0x00000008ff027e24 */ /* 0x002fe4000f8e00ff */
[----:B------:R-:W-:-:S05]  /*0350*/  IMAD.U32 R3, RZ, RZ, UR9 ;  /* 0x00000009ff037e24 */ /* 0x000fca000f8e00ff */
[----:B----4-:R-:W4:Y:S01]  /*0360*/  @!P1 LDG.E R5, [R2.64] ;  /* 0x0000001402059981 */ /* 0x010f22000c1e1900 */
        /* <DEDUP_REMOVED lines=8> */
[----:B---3--:R3:W2:Y:S08]  /*03f0*/  @P2 R2UR UR8, R0 ;  /* 0x00000000000823c2 */ /* 0x0086b000000e0000 */
[----:B-----5:R1:W1:Y:S01]  /*0400*/  @P0 R2UR UR13, R4 ;  /* 0x00000000040d03c2 */ /* 0x02026200000e0000 */
[----:B------:R-:W-:-:S04]  /*0410*/  ISETP.NE.U32.AND P0, PT, RZ, c[0x0][0x248], PT ;  /* 0x00009200ff007a0c */ /* 0x000fc80003f05070 */
[----:B------:R-:W-:Y:S01]  /*0420*/  ISETP.NE.AND.EX P0, PT, RZ, c[0x0][0x24c], PT, P0 ;  /* 0x00009300ff007a0c */ /* 0x000fe20003f05300 */
[----:B---3--:R-:W3:Y:S01]  /*0430*/  S2R R0, SR_TID.X ;  /* 0x0000000000007919 */ /* 0x008ee20000002100 */
[----:B--2---:R-:W-:Y:S01]  /*0440*/  @UP0 UIADD3 UR8, UR8, -UR10, URZ ;  /* 0x8000000a08080290 */ /* 0x004fe2000fffe03f */
[----:B----4-:R2:W4:Y:S06]  /*0450*/  @!P1 R2UR UR14, R5 ;  /* 0x00000000050e93c2 */ /* 0x01052c00000e0000 */
[----:B------:R-:W-:-:S04]  /*0460*/  @!UP0 ULDC UR8, c[0x0][0x214] ;  /* 0x0000850000088ab9 */ /* 0x000fc80000000800 */
[----:B-12-4-:R-:W-:Y:S05]  /*0470*/  @!P0 BRA `(.L_x_3466) ;  /* 0x0000007000008947 */ /* 0x016fea0003800000 */
[----:B------:R-:W-:-:S13]  /*0480*/  PLOP3.LUT P0, PT, PT, PT, UP3, 0x80, 0x0 ;  /* 0x000000000000781c */ /* 0x000fda0003f0f038 */
[----:B------:R-:W2:Y:S04]  /*0490*/  @P0 LDG.E R4, [R2.64+0x4] ;  /* 0x0000041402040981 */ /* 0x000ea8000c1e1900 */
[----:B------:R-:W4:Y:S01]  /*04a0*/  @!P0 LDG.E R2, [R2.64] ;  /* 0x0000001402028981 */ /* 0x000f22000c1e1900 */
[----:B--2---:R-:W1:Y:S02]  /*04b0*/  @P0 R2UR UR7, R4 ;  /* 0x00000000040703c2 */ /* 0x004e6400000e0000 */
[----:B-1----:R-:W-:-:S11]  /*04c0*/  @UP3 UIADD3 UR7, UR7, -UR14, URZ ;  /* 0x8000000e07073290 */ /* 0x002fd6000fffe03f */
[----:B----4-:R1:W2:Y:S02]  /*04d0*/  @!P0 R2UR UR7, R2 ;  /* 0x00000000020783c2 */ /* 0x0102a400000e0000 */
[----:B-12---:R-:W-:Y:S05]  /*04e0*/  BRA `(.L_x_3467) ;  /* 0x0000001000007947 */ /* 0x006fea0003800000 */
.L_x_3466:
[----:B------:R-:W-:Y:S02]  /*04f0*/  ULDC UR7, c[0x0][0x218] ;  /* 0x0000860000077ab9 */ /* 0x000fe40000000800 */
.L_x_3467:
        /* <DEDUP_REMOVED lines=42> */
[----:B------:R-:W-:-:S04]  /*07a0*/  UIMAD.WIDE.U32 UR16, UR17, UR4, UR16 ;  /* 0x00000004111072a5 */ /* 0x000fc8000f8e0010 */
[----:B-1----:R-:W-:-:S04]  /*07b0*/  UIMAD.WIDE.U32 UR16, UR17, UR7, URZ ;  /* 0x00000007111072a5 */ /* 0x002fc8000f8e003f */
        /* <DEDUP_REMOVED lines=8> */
[----:B------:R-:W-:Y:S02]  /*0840*/  USHF.R.S32.HI UR12, URZ, 0x1f, UR7 ;  /* 0x0000001f3f0c7899 */ /* 0x000fe40008011407 */
[----:B------:R-:W-:-:S02]  /*0850*/  UIADD3 UR4, -UR8, 0x13f, UR9 ;  /* 0x0000013f08047890 */ /* 0x000fc4000fffe109 */
[----:B------:R-:W-:Y:S02]  /*0860*/  ULDC UR11, c[0x0][0x2e8] ;  /* 0x0000ba00000b7ab9 */ /* 0x000fe40000000800 */
[----:B------:R-:W-:Y:S02]  /*0870*/  ULEA.HI UR7, UR12, UR7, URZ, 0x8 ;  /* 0x000000070c077291 */ /* 0x000fe4000f8f403f */
[----:B------:R-:W-:Y:S02]  /*0880*/  @UP1 UIADD3 UR17, UR17, 0x1, URZ ;  /* 0x0000000111111890 */ /* 0x000fe4000fffe03f */
[----:B------:R-:W-:Y:S02]  /*0890*/  UISETP.NE.AND UP1, UPT, URZ, UR5, UPT ;  /* 0x000000053f00728c */ /* 0x000fe4000bf25270 */
[----:B------:R-:W-:Y:S02]  /*08a0*/  @!UP0 UIADD3 UR17, -UR17, URZ, URZ ;  /* 0x0000003f11118290 */ /* 0x000fe4000fffe13f */
[----:B------:R-:W-:-:S02]  /*08b0*/  UIADD3 UR4, UR4, UR11, UR24 ;  /* 0x0000000b04047290 */ /* 0x000fc4000fffe018 */
[----:B------:R-:W-:-:S05]  /*08c0*/  USHF.R.S32.HI UR7, URZ, 0x8, UR7 ;  /* 0x000000083f077899 */ /* 0x000fca0008011407 */
        /* <DEDUP_REMOVED lines=13> */
[----:B---3--:R-:W-:Y:S01]  /*09a0*/  SHF.R.S32.HI R7, RZ, 0x1f, R0 ;  /* 0x0000001fff077819 */ /* 0x008fe20000011400 */
        /* <DEDUP_REMOVED lines=83> */
.L_x_3468:
        /* <DEDUP_REMOVED lines=15> */
[----:B------:R-:W-:-:S05]  /*0fd0*/  UPLOP3.LUT UP5, UPT, UPT, UPT, UPT, 0x40, 0x0 ;  /* 0x000000000000789c */ /* 0x000fca0003fae870 */
[----:B------:R-:W-:Y:S02]  /*0fe0*/  @UP1 USHF.R.S32.HI UR11, URZ, 0x1f, UR15 ;  /* 0x0000001f3f0b1899 */ /* 0x000fe4000801140f */
[----:B------:R-:W-:Y:S02]  /*0ff0*/  @UP1 UIMAD.WIDE.U32 UR28, UR15, UR4, URZ ;  /* 0x000000040f1c12a5 */ /* 0x000fe4000f8e003f */
[----:B------:R-:W-:Y:S02]  /*1000*/  @UP1 UIMAD UR11, UR11, UR4, URZ ;  /* 0x000000040b0b12a4 */ /* 0x000fe4000f8e023f */
[----:B------:R-:W-:Y:S02]  /*1010*/  @UP1 ULEA UR16, UP0, UR28, UR6, 0x2 ;  /* 0x000000061c101291 */ /* 0x000fe4000f80103f */
[----:B------:R-:W-:-:S03]  /*1020*/  @UP1 UIMAD UR4, UR15, UR5, UR11 ;  /* 0x000000050f0412a4 */ /* 0x000fc6000f8e020b */
[----:B------:R-:W-:Y:S02]  /*1030*/  UMOV UR11, UR15 ;  /* 0x0000000f000b7c82 */ /* 0x000fe40008000000 */
[----:B------:R-:W-:Y:S01]  /*1040*/  @UP1 UIADD3 UR4, UR29, UR4, URZ ;  /* 0x000000041d041290 */ /* 0x000fe2000fffe03f */
[----:B-1----:R-:W-:-:S03]  /*1050*/  IABS R2, c[0x0][0x2d0] ;  /* 0x0000b40000027a13 */ /* 0x002fc60000000000 */
[----:B------:R-:W-:Y:S01]  /*1060*/  @UP1 USHF.L.U64.HI UR4, UR28, 0x2, UR4 ;  /* 0x000000021c041899 */ /* 0x000fe20008010204 */
[----:B------:R1:W4:Y:S03]  /*1070*/  R2UR UR22, R2 ;  /* 0x00000000021673c2 */ /* 0x00032600000e0000 */
[----:B------:R-:W-:Y:S02]  /*1080*/  @UP1 UIADD3.X UR17, UR4, UR7, URZ, UP0, !UPT ;  /* 0x0000000704111290 */ /* 0x000fe400087fe43f */
[----:B------:R-:W-:-:S04]  /*1090*/  @UP1 UISETP.NE.U32.AND UP0, UPT, UR16, URZ, UPT ;  /* 0x0000003f1000128c */ /* 0x000fc8000bf05070 */
[----:B------:R-:W-:Y:S01]  /*10a0*/  @UP1 UISETP.NE.AND.EX UP5, UPT, UR17, URZ, UPT, UP0 ;  /* 0x0000003f1100128c */ /* 0x000fe2000bfa5300 */
[----:B--2---:R1:W2:Y:S10]  /*10b0*/  @P0 R2UR UR11, R3 ;  /* 0x00000000030b03c2 */ /* 0x0042b400000e0000 */
[----:B------:R-:W-:-:S13]  /*10c0*/  PLOP3.LUT P0, PT, PT, PT, UP5, 0x80, 0x0 ;  /* 0x000000000000781c */ /* 0x000fda0003f0f058 */
[----:B-12---:R-:W-:Y:S05]  /*10d0*/  @!P0 BRA `(.L_x_3469) ;  /* 0x000005a000008947 */ /* 0x006fea0003800000 */
[----:B----4-:R-:W1:Y:S01]  /*10e0*/  I2F.RP R2, UR22 ;  /* 0x0000001600027d06 */ /* 0x010e620008209400 */
        /* <DEDUP_REMOVED lines=29> */
[----:B------:R-:W-:Y:S01]  /*12c0*/  MOV R3, UR5 ;  /* 0x0000000500037c02 */ /* 0x000fe20008000f00 */
[----:B------:R-:W-:Y:S01]  /*12d0*/  IMAD.U32 R2, RZ, RZ, UR4 ;  /* 0x00000004ff027e24 */ /* 0x000fe2000f8e00ff */
[----:B------:R-:W-:Y:S01]  /*12e0*/  IABS R5, c[0x0][0x1c8] ;  /* 0x0000720000057a13 */ /* 0x000fe20000000000 */
[----:B------:R-:W-:Y:S02]  /*12f0*/  ULDC UR25, c[0x0][0x1c8] ;  /* 0x0000720000197ab9 */ /* 0x000fe40000000800 */
[----:B------:R-:W-:Y:S01]  /*1300*/  UIADD3 UR18, -UR18, URZ, URZ ;  /* 0x0000003f12127290 */ /* 0x000fe2000fffe13f */
[----:B------:R1:W2:Y:S01]  /*1310*/  LDG.E R3, [R2.64] ;  /* 0x0000001402037981 */ /* 0x0002a2000c1e1900 */
[----:B------:R-:W4:Y:S01]  /*1320*/  I2F.RP R6, R5 ;  /* 0x0000000500067306 */ /* 0x000f220000209400 */
[----:B------:R-:W-:Y:S02]  /*1330*/  ULOP3.LUT UR25, UR26, UR25, URZ, 0x3c, !UPT ;  /* 0x000000191a197292 */ /* 0x000fe4000f8e3c3f */
[----:B------:R-:W-:-:S02]  /*1340*/  ULDC.64 UR4, c[0x0][0x180] ;  /* 0x0000600000047ab9 */ /* 0x000fc40000000a00 */
[----:B------:R-:W-:Y:S02]  /*1350*/  UIMAD UR7, UR18, UR7, UR6 ;  /* 0x00000007120772a4 */ /* 0x000fe4000f8e0206 */
[----:B------:R-:W-:Y:S02]  /*1360*/  ISETP.LE.AND P0, PT, RZ, UR25, PT ;  /* 0x00000019ff007c0c */ /* 0x000fe4000bf03270 */
[----:B------:R-:W-:Y:S01]  /*1370*/  USHF.R.S32.HI UR6, URZ, 0x1f, UR7 ;  /* 0x0000001f3f067899 */ /* 0x000fe20008011407 */
[----:B----4-:R-:W4:Y:S01]  /*1380*/  MUFU.RCP R6, R6 ;  /* 0x0000000600067308 */ /* 0x010f220000001000 */
[----:B-1----:R-:W-:-:S05]  /*1390*/  IMAD.U32 R2, RZ, RZ, UR26 ;  /* 0x0000001aff027e24 */ /* 0x002fca000f8e00ff */
[----:B------:R-:W-:Y:S02]  /*13a0*/  IABS R2, R2 ;  /* 0x0000000200027213 */ /* 0x000fe40000000000 */
[----:B----4-:R-:W-:-:S04]  /*13b0*/  IADD3 R6, R6, 0xffffffe, RZ ;  /* 0x0ffffffe06067810 */ /* 0x010fc80007ffe0ff */
        /* <DEDUP_REMOVED lines=42> */
[----:B------:R-:W-:Y:S01]  /*1660*/  UMOV UR18, UR28 ;  /* 0x0000001c00127c82 */ /* 0x000fe20008000000 */
[----:B------:R-:W-:Y:S05]  /*1670*/  BRA `(.L_x_3470) ;  /* 0x0000051000007947 */ /* 0x000fea0003800000 */
.L_x_3469:
[----:B----4-:R-:W-:Y:S02]  /*1680*/  UISETP.NE.AND UP0, UPT, UR14, -0x1, UPT ;  /* 0xffffffff0e00788c */ /* 0x010fe4000bf05270 */
        /* <DEDUP_REMOVED lines=18> */
.L_x_3471:
[----:B------:R-:W-:Y:S01]  /*17b0*/  IABS R4, c[0x0][0x1c8] ;  /* 0x0000720000047a13 */ /* 0x000fe20000000000 */
[----:B------:R-:W-:Y:S01]  /*17c0*/  IMAD.U32 R2, RZ, RZ, UR26 ;  /* 0x0000001aff027e24 */ /* 0x000fe2000f8e00ff */
[----:B------:R-:W-:Y:S02]  /*17d0*/  ULDC UR4, c[0x0][0x1c8] ;  /* 0x0000720000047ab9 */ /* 0x000fe40000000800 */
[----:B------:R-:W1:Y:S01]  /*17e0*/  I2F.RP R6, R4 ;  /* 0x0000000400067306 */ /* 0x000e620000209400 */
[----:B------:R-:W-:Y:S01]  /*17f0*/  ULOP3.LUT UR4, UR26, UR4, URZ, 0x3c, !UPT ;  /* 0x000000041a047292 */ /* 0x000fe2000f8e3c3f */
[----:B------:R-:W-:Y:S01]  /*1800*/  IABS R2, R2 ;  /* 0x0000000200027213 */ /* 0x000fe20000000000 */
[----:B------:R-:W-:Y:S02]  /*1810*/  ULEA UR7, UR19, 0xffffff00, 0x8 ;  /* 0xffffff0013077891 */ /* 0x000fe4000f8e403f */
[----:B------:R-:W-:Y:S02]  /*1820*/  UMOV UR29, UR25 ;  /* 0x00000019001d7c82 */ /* 0x000fe40008000000 */
[----:B------:R-:W-:Y:S01]  /*1830*/  ISETP.LE.AND P2, PT, RZ, UR4, PT ;  /* 0x00000004ff007c0c */ /* 0x000fe2000bf43270 */
[----:B------:R-:W-:-:S02]  /*1840*/  USHF.R.S32.HI UR6, URZ, 0x1f, UR7 ;  /* 0x0000001f3f067899 */ /* 0x000fc40008011407 */
[----:B------:R-:W-:Y:S02]  /*1850*/  ULDC.64 UR4, c[0x0][0x198] ;  /* 0x0000660000047ab9 */ /* 0x000fe40000000a00 */
[----:B------:R-:W-:Y:S02]  /*1860*/  UIMAD UR18, UR6, UR4, URZ ;  /* 0x00000004061272a4 */ /* 0x000fe4000f8e023f */
[----:B------:R-:W-:Y:S01]  /*1870*/  UIMAD.WIDE.U32 UR28, UR7, UR4, UR28 ;  /* 0x00000004071c72a5 */ /* 0x000fe2000f8e001c */
[----:B-1----:R-:W1:Y:S01]  /*1880*/  MUFU.RCP R6, R6 ;  /* 0x0000000600067308 */ /* 0x002e620000001000 */
[----:B------:R-:W-:Y:S02]  /*1890*/  UIMAD UR4, UR7, UR5, UR18 ;  /* 0x00000005070472a4 */ /* 0x000fe4000f8e0212 */
[----:B------:R-:W-:Y:S02]  /*18a0*/  @UP0 UIADD3 UR14, UR13, UR14, URZ ;  /* 0x0000000e0d0e0290 */ /* 0x000fe4000fffe03f */
        /* <DEDUP_REMOVED lines=11> */
[----:B------:R-:W-:Y:S01]  /*1960*/  ULDC.64 UR4, c[0x0][0x1a0] ;  /* 0x0000680000047ab9 */ /* 0x000fe20000000a00 */
[----:B------:R-:W-:Y:S01]  /*1970*/  MOV R6, UR28 ;  /* 0x0000001c00067c02 */ /* 0x000fe20008000f00 */
[----:B------:R-:W-:Y:S01]  /*1980*/  @UP0 UIMAD.WIDE.U32 UR28, UR14, UR4, URZ ;  /* 0x000000040e1c02a5 */ /* 0x000fe2000f8e003f */
[----:B------:R-:W-:-:S03]  /*1990*/  IMAD.MOV R2, RZ, RZ, -R8 ;  /* 0x000000ffff027224 */ /* 0x000fc600078e0a08 */
[----:B------:R-:W-:Y:S01]  /*19a0*/  @UP0 UIMAD UR14, UR14, UR5, UR29 ;  /* 0x000000050e0e02a4 */ /* 0x000fe2000f8e021d */
[----:B------:R-:W-:Y:S02]  /*19b0*/  IMAD R2, R4, R2, R3 ;  /* 0x0000000204027224 */ /* 0x000fe400078e0203 */
[----:B------:R-:W-:-:S03]  /*19c0*/  @UP0 UMOV UR18, UR28 ;  /* 0x0000001c00120c82 */ /* 0x000fc60008000000 */
        /* <DEDUP_REMOVED lines=28> */
.L_x_3470:
[----:B---3--:R-:W-:Y:S01]  /*1b90*/  SHF.R.S32.HI R3, RZ, 0x1f, R0 ;  /* 0x0000001fff037819 */ /* 0x008fe20000011400 */
[----:B------:R-:W-:Y:S01]  /*1ba0*/  UISETP.NE.AND UP0, UPT, UR10, -0x1, UPT ;  /* 0xffffffff0a00788c */ /* 0x000fe2000bf05270 */
[----:B------:R-:W1:Y:S01]  /*1bb0*/  S2R R14, SR_CTAID.X ;  /* 0x00000000000e7919 */ /* 0x000e620000002500 */
[----:B------:R-:W-:Y:S01]  /*1bc0*/  ULDC.64 UR4, c[0x0][0x190] ;  /* 0x0000640000047ab9 */ /* 0x000fe20000000a00 */
[CC--:B------:R-:W-:Y:S01]  /*1bd0*/  LEA.HI R165, R3.reuse, R0.reuse, RZ, 0x3 ;  /* 0x0000000003a57211 */ /* 0x0c0fe200078f18ff */
[----:B------:R-:W-:Y:S01]  /*1be0*/  IMAD R4, R4, c[0x0][0x1b8], RZ ;  /* 0x00006e0004047a24 */ /* 0x000fe200078e02ff */
[----:B------:R-:W-:Y:S01]  /*1bf0*/  LEA.HI R6, R3, R0, RZ, 0x6 ;  /* 0x0000000003067211 */ /* 0x000fe200078f30ff */
[----:B------:R-:W-:Y:S01]  /*1c00*/  USHF.R.S32.HI UR25, URZ, 0x1f, UR26 ;  /* 0x0000001f3f197899 */ /* 0x000fe2000801141a */
[----:B------:R-:W-:Y:S01]  /*1c10*/  SHF.R.S32.HI R24, RZ, 0x3, R165 ;  /* 0x00000003ff187819 */ /* 0x000fe200000114a5 */
[----:B------:R-:W-:Y:S01]  /*1c20*/  IMAD R4, R8, c[0x0][0x1bc], R4 ;  /* 0x00006f0008047a24 */ /* 0x000fe200078e0204 */
[----:B------:R-:W-:Y:S01]  /*1c30*/  LOP3.LUT R165, R165, 0xfffffff8, RZ, 0xc0, !PT ;  /* 0xfffffff8a5a57812 */ /* 0x000fe200078ec0ff */
[----:B------:R-:W-:Y:S01]  /*1c40*/  IMAD.SHL.U32 R6, R6, 0x8, RZ ;  /* 0x0000000806067824 */ /* 0x000fe200078e00ff */
[----:B------:R-:W-:Y:S01]  /*1c50*/  @UP0 UIMAD.WIDE.U32 UR28, UR10, UR4, URZ ;  /* 0x000000040a1c02a5 */ /* 0x000fe2000f8e003f */
[----:B------:R-:W-:Y:S01]  /*1c60*/  IMAD.SHL.U32 R239, R24, 0x40, RZ ;  /* 0x0000004018ef7824 */ /* 0x000fe200078e00ff */
[----:B------:R-:W-:Y:S01]  /*1c70*/  @!UP0 USHF.R.S32.HI UR11, URZ, 0x1f, UR15 ;  /* 0x0000001f3f0b8899 */ /* 0x000fe2000801140f */
[----:B------:R-:W-:Y:S01]  /*1c80*/  IMAD.IADD R165, R0, 0x1, -R165 ;  /* 0x0000000100a57824 */ /* 0x000fe200078e0aa5 */
[----:B------:R-:W-:Y:S01]  /*1c90*/  @UP0 UIMAD UR10, UR10, UR5, UR29 ;  /* 0x000000050a0a02a4 */ /* 0x000fe2000f8e021d */
[----:B------:R-:W-:Y:S01]  /*1ca0*/  SHF.R.S32.HI R25, RZ, 0x1f, R24 ;  /* 0x0000001fff197819 */ /* 0x000fe20000011418 */
[----:B------:R-:W-:Y:S01]  /*1cb0*/  BSSY B0, `(.L_x_3472) ;  /* 0x0000040000007945 */ /* 0x000fe20003800000 */
[----:B------:R-:W-:Y:S01]  /*1cc0*/  IMAD.SHL.U32 R240, R165, 0x8, RZ ;  /* 0x00000008a5f07824 */ /* 0x000fe200078e00ff */
[----:B------:R-:W-:Y:S01]  /*1cd0*/  LOP3.LUT R239, R239, 0x1c0, RZ, 0xc0, !PT ;  /* 0x000001c0efef7812 */ /* 0x000fe200078ec0ff */
[----:B------:R-:W-:Y:S01]  /*1ce0*/  ULDC.64 UR4, c[0x0][0x178] ;  /* 0x00005e0000047ab9 */ /* 0x000fe20000000a00 */
[----:B------:R-:W-:Y:S01]  /*1cf0*/  IMAD R164, R25, c[0x0][0x198], RZ ;  /* 0x0000660019a47a24 */ /* 0x000fe200078e02ff */
[----:B------:R-:W-:Y:S01]  /*1d00*/  @!UP0 UIMAD UR11, UR11, UR4, URZ ;  /* 0x000000040b0b82a4 */ /* 0x000fe2000f8e023f */
[----:B------:R-:W-:Y:S01]  /*1d10*/  LOP3.LUT R5, R239, 0x38, R240, 0xf8, !PT ;  /* 0x00000038ef057812 */ /* 0x000fe200078ef8f0 */
[----:B------:R-:W-:Y:S01]  /*1d20*/  @!UP0 UIMAD.WIDE.U32 UR30, UR15, UR4, URZ ;  /* 0x000000040f1e82a5 */ /* 0x000fe2000f8e003f */
[----:B------:R-:W-:Y:S01]  /*1d30*/  SHF.R.U32.HI R239, RZ, 0x3, R239 ;  /* 0x00000003ffef7819 */ /* 0x000fe200000116ef */
[----:B------:R-:W-:Y:S01]  /*1d40*/  @!UP0 UIMAD UR5, UR15, UR5, UR11 ;  /* 0x000000050f0582a4 */ /* 0x000fe2000f8e020b */
[----:B------:R-:W-:Y:S01]  /*1d50*/  IADD3 R10, P0, R240, UR18, RZ ;  /* 0x00000012f00a7c10 */ /* 0x000fe2000ff1e0ff */
[----:B------:R-:W-:Y:S01]  /*1d60*/  IMAD R164, R24, c[0x0][0x19c], R164 ;  /* 0x0000670018a47a24 */ /* 0x000fe200078e02a4 */
[----:B------:R-:W-:Y:S01]  /*1d70*/  LOP3.LUT R239, R5, R239, RZ, 0x3c, !PT ;  /* 0x000000ef05ef7212 */ /* 0x000fe200078e3cff */
[----:B------:R-:W-:Y:S01]  /*1d80*/  @!UP0 UIADD3 UR10, UR31, UR5, URZ ;  /* 0x000000051f0a8290 */ /* 0x000fe2000fffe03f */
[----:B------:R-:W-:Y:S01]  /*1d90*/  SHF.R.S32.HI R5, RZ, 0x1f, R240 ;  /* 0x0000001fff057819 */ /* 0x000fe200000114f0 */
[----:B------:R-:W-:Y:S01]  /*1da0*/  @!UP0 UMOV UR28, UR30 ;  /* 0x0000001e001c8c82 */ /* 0x000fe20008000000 */
[----:B------:R-:W-:Y:S01]  /*1db0*/  LOP3.LUT R239, R239, 0xfffffe00, R6, 0xf8, !PT ;  /* 0xfffffe00efef7812 */ /* 0x000fe200078ef806 */
[----:B------:R-:W-:Y:S01]  /*1dc0*/  UIADD3 UR5, -UR9, UR8, URZ ;  /* 0x0000000809057290 */ /* 0x000fe2000fffe13f */
[----:B------:R-:W-:Y:S01]  /*1dd0*/  IADD3.X R11, R5, UR14, RZ, P0, !PT ;  /* 0x0000000e050b7c10 */ /* 0x000fe200087fe4ff */
[----:B-1----:R-:W-:Y:S01]  /*1de0*/  IMAD.WIDE R14, R14, 0x40, R24 ;  /* 0x000000400e0e7825 */ /* 0x002fe200078e0218 */
[----:B------:R-:W-:-:S02]  /*1df0*/  IADD3 R12, P0, R240, UR28, RZ ;  /* 0x0000001cf00c7c10 */ /* 0x000fc4000ff1e0ff */
[----:B------:R-:W-:Y:S01]  /*1e00*/  IADD3 R178, P1, R240, R178, RZ ;  /* 0x000000b2f0b27210 */ /* 0x000fe20007f3e0ff */
[----:B------:R-:W-:Y:S01]  /*1e10*/  IMAD.WIDE.U32 R8, R8, c[0x0][0x1b8], R10 ;  /* 0x00006e0008087a25 */ /* 0x000fe200078e000a */
[C---:B------:R-:W-:Y:S02]  /*1e20*/  IADD3.X R13, R5.reuse, UR10, RZ, P0, !PT ;  /* 0x0000000a050d7c10 */ /* 0x040fe400087fe4ff */
[C---:B------:R-:W-:Y:S01]  /*1e30*/  IADD3 R6, P0, R24.reuse, UR7, RZ ;  /* 0x0000000718067c10 */ /* 0x040fe2000ff1e0ff */
[----:B------:R-:W-:Y:S02]  /*1e40*/  IMAD.U32 R10, RZ, RZ, UR26 ;  /* 0x0000001aff0a7e24 */ /* 0x000fe4000f8e00ff */
[----:B------:R-:W-:Y:S01]  /*1e50*/  IMAD.X R179, R5, 0x1, R2, P1 ;  /* 0x0000000105b37824 */ /* 0x000fe200008e0602 */
[----:B------:R-:W-:Y:S01]  /*1e60*/  IADD3.X R204, R25, UR6, RZ, P0, !PT ;  /* 0x0000000619cc7c10 */ /* 0x000fe200087fe4ff */
[----:B------:R-:W-:Y:S01]  /*1e70*/  ULDC.64 UR6, c[0x0][0x1a8] ;  /* 0x00006a0000067ab9 */ /* 0x000fe20000000a00 */
[----:B------:R-:W-:Y:S01]  /*1e80*/  ISETP.GE.AND P0, PT, R24, UR5, PT ;  /* 0x0000000518007c0c */ /* 0x000fe2000bf06270 */
[----:B------:R-:W-:Y:S01]  /*1e90*/  UIMAD UR6, UR25, UR6, URZ ;  /* 0x00000006190672a4 */ /* 0x000fe2000f8e023f */
[----:B------:R-:W-:Y:S01]  /*1ea0*/  IMAD.IADD R5, R9, 0x1, R4 ;  /* 0x0000000109057824 */ /* 0x000fe200078e0204 */
[----:B------:R-:W-:Y:S01]  /*1eb0*/  LEA.HI R2, R3, R0, RZ, 0x4 ;  /* 0x0000000003027211 */ /* 0x000fe200078f20ff */
[----:B------:R-:W-:Y:S01]  /*1ec0*/  IMAD R204, R204, c[0x0][0x1a0], RZ ;  /* 0x00006800cccc7a24 */ /* 0x000fe200078e02ff */
[----:B------:R-:W-:Y:S01]  /*1ed0*/  UIMAD UR6, UR26, UR7, UR6 ;  /* 0x000000071a0672a4 */ /* 0x000fe2000f8e0206 */
[----:B------:R-:W-:Y:S01]  /*1ee0*/  IMAD.WIDE.U32 R10, R10, c[0x0][0x1a8], R12 ;  /* 0x00006a000a0a7a25 */ /* 0x000fe200078e000c */
[----:B------:R-:W-:-:S02]  /*1ef0*/  LOP3.LUT R18, R2, 0xfffffff0, RZ, 0xc0, !PT ;  /* 0xfffffff002127812 */ /* 0x000fc400078ec0ff */
[----:B------:R-:W-:Y:S01]  /*1f00*/  LEA.HI R3, R3, R0, RZ, 0x5 ;  /* 0x0000000003037211 */ /* 0x000fe200078f28ff */
[----:B------:R-:W-:Y:S01]  /*1f10*/  IMAD.MOV.U32 R4, RZ, RZ, R8 ;  /* 0x000000ffff047224 */ /* 0x000fe200078e0008 */
[----:B------:R-:W-:Y:S01]  /*1f20*/  IADD3 R13, R11, UR6, RZ ;  /* 0x000000060b0d7c10 */ /* 0x000fe2000fffe0ff */
[----:B------:R-:W-:Y:S01]  /*1f30*/  IMAD R204, R6, c[0x0][0x1a4], R204 ;  /* 0x0000690006cc7a24 */ /* 0x000fe200078e02cc */
[----:B------:R-:W-:Y:S01]  /*1f40*/  SHF.R.S32.HI R2, RZ, 0x4, R2 ;  /* 0x00000004ff027819 */ /* 0x000fe20000011402 */
[----:B------:R-:W-:-:S04]  /*1f50*/  IMAD.WIDE.U32 R178, R24, c[0x0][0x198], R178 ;  /* 0x0000660018b27a25 */ /* 0x000fc800078e00b2 */
[----:B------:R-:W-:Y:S01]  /*1f60*/  IMAD.WIDE.U32 R6, R6, c[0x0][0x1a0], R4 ;  /* 0x0000680006067a25 */ /* 0x000fe200078e0004 */
[----:B------:R-:W-:-:S03]  /*1f70*/  SHF.R.S32.HI R4, RZ, 0x5, R3 ;  /* 0x00000005ff047819 */ /* 0x000fc60000011403 */
[----:B------:R-:W-:Y:S02]  /*1f80*/  IMAD.IADD R164, R179, 0x1, R164 ;  /* 0x00000001b3a47824 */ /* 0x000fe400078e02a4 */
        /* <DEDUP_REMOVED lines=18> */
.L_x_3473:
[----:B------:R-:W-:Y:S05]  /*20b0*/  BSYNC B0 ;  /* 0x0000000000007941 */ /* 0x000fea0003800000 */
.L_x_3472:
        /* <DEDUP_REMOVED lines=21> */
.L_x_3475:
[----:B------:R-:W-:Y:S05]  /*2210*/  BSYNC B0 ;  /* 0x0000000000007941 */ /* 0x000fea0003800000 */
.L_x_3474:
[----:B------:R-:W-:Y:S01]  /*2220*/  IADD3 R20, R24, 0x20, RZ ;  /* 0x0000002018147810 */ /* 0x000fe20007ffe0ff */
[----:B------:R-:W-:Y:S03]  /*2230*/  BSSY B0, `(.L_x_3476) ;  /* 0x0000014000007945 */ /* 0x000fe60003800000 */
[----:B------:R-:W-:-:S13]  /*2240*/  ISETP.GE.AND P0, PT, R20, UR5, PT ;  /* 0x0000000514007c0c */ /* 0x000fda000bf06270 */
[----:B------:R-:W-:Y:S05]  /*2250*/  @P0 BRA `(.L_x_3477) ;  /* 0x0000011000000947 */ /* 0x000fea0003800000 */
[----:B------:R-:W-:-:S13]  /*2260*/  ISETP.GE.AND P0, PT, R240, c[0x0][0x220], PT ;  /* 0x00008800f0007a0c */ /* 0x000fda0003f06270 */
[----:B------:R4:W-:Y:S01]  /*2270*/  @P0 STS.128 [R239+0x1000], RZ ;  /* 0x001000ffef000388 */ /* 0x0009e20000000c00 */
        /* <DEDUP_REMOVED lines=15> */
.L_x_3477:
[----:B------:R-:W-:Y:S05]  /*2370*/  BSYNC B0 ;  /* 0x0000000000007941 */ /* 0x000fea0003800000 */
.L_x_3476:
[----:B------:R-:W-:Y:S01]  /*2380*/  IADD3 R19, R24, 0x30, RZ ;  /* 0x0000003018137810 */ /* 0x000fe20007ffe0ff */
[----:B------:R-:W-:Y:S03]  /*2390*/  BSSY B0, `(.L_x_3478) ;  /* 0x0000013000007945 */ /* 0x000fe60003800000 */
[----:B------:R-:W-:-:S13]  /*23a0*/  ISETP.GE.AND P0, PT, R19, UR5, PT ;  /* 0x0000000513007c0c */ /* 0x000fda000bf06270 */
[----:B------:R-:W-:Y:S05]  /*23b0*/  @P0 BRA `(.L_x_3479) ;  /* 0x0000010000000947 */ /* 0x000fea0003800000 */
[----:B------:R-:W-:-:S13]  /*23c0*/  ISETP.GE.AND P0, PT, R240, c[0x0][0x220], PT ;  /* 0x00008800f0007a0c */ /* 0x000fda0003f06270 */
[----:B------:R1:W-:Y:S01]  /*23d0*/  @P0 STS.128 [R239+0x1800], RZ ;  /* 0x001800ffef000388 */ /* 0x0003e20000000c00 */
[----:B------:R-:W-:Y:S05]  /*23e0*/  @P0 BRA `(.L_x_3479) ;  /* 0x000000d000000947 */ /* 0x000fea0003800000 */
[----:B--2---:R-:W-:Y:S02]  /*23f0*/  IADD3 R8, P0, R14, 0x30, RZ ;  /* 0x000000300e087810 */ /* 0x004fe40007f1e0ff */
        /* <DEDUP_REMOVED lines=12> */
.L_x_3479:
[----:B------:R-:W-:Y:S05]  /*24c0*/  BSYNC B0 ;  /* 0x0000000000007941 */ /* 0x000fea0003800000 */
.L_x_3478:
        /* <DEDUP_REMOVED lines=15> */
[----:B--2---:R-:W-:-:S04]  /*25c0*/  LEA R8, P0, R178, c[0x0][0x168], 0x1 ;  /* 0x00005a00b2087a11 */ /* 0x004fc800078008ff */
[----:B------:R-:W-:-:S05]  /*25d0*/  LEA.HI.X R9, R178, c[0x0][0x16c], R164, 0x1, P0 ;  /* 0x00005b00b2097a11 */ /* 0x000fca00000f0ca4 */
[----:B------:R-:W-:Y:S01]  /*25e0*/  @!PT LDS RZ, [RZ] ;  /* 0x00000000fffff984 */ /* 0x000fe20000000800 */
[----:B------:R-:W-:Y:S01]  /*25f0*/  @!PT LDS RZ, [RZ] ;  /* 0x00000000fffff984 */ /* 0x000fe20000000800 */
[----:B------:R-:W-:Y:S01]  /*2600*/  @!PT LDS RZ, [RZ] ;  /* 0x00000000fffff984 */ /* 0x000fe20000000800 */
[----:B------:R2:W-:Y:S04]  /*2610*/  LDGSTS.E.BYPASS.LTC128B.128 [R239+0x2000], [R8.64] ;  /* 0x0200000008ef7fae */ /* 0x0005e8000b901d54 */
.L_x_3481:
[----:B------:R-:W-:Y:S05]  /*2620*/  BSYNC B0 ;  /* 0x0000000000007941 */ /* 0x000fea0003800000 */
.L_x_3480:
        /* <DEDUP_REMOVED lines=11> */
[----:B--2---:R-:W-:-:S04]  /*26e0*/  LEA R8, P0, R5, c[0x0][0x168], 0x1 ;  /* 0x00005a0005087a11 */ /* 0x004fc800078008ff */
[----:B------:R-:W-:-:S05]  /*26f0*/  LEA.HI.X R9, R5, c[0x0][0x16c], R3, 0x1, P0 ;  /* 0x00005b0005097a11 */ /* 0x000fca00000f0c03 */
[----:B------:R-:W-:Y:S01]  /*2700*/  @!PT LDS RZ, [RZ] ;  /* 0x00000000fffff984 */ /* 0x000fe20000000800 */
[----:B------:R-:W-:Y:S01]  /*2710*/  @!PT LDS RZ, [RZ] ;  /* 0x00000000fffff984 */ /* 0x000fe20000000800 */
[----:B------:R-:W-:Y:S01]  /*2720*/  @!PT LDS RZ, [RZ] ;  /* 0x00000000fffff984 */ /* 0x000fe20000000800 */
[----:B------:R2:W-:Y:S04]  /*2730*/  LDGSTS.E.BYPASS.LTC128B.128 [R239+0x2800], [R8.64] ;  /* 0x0280000008ef7fae */ /* 0x0005e8000b901d54 */
.L_x_3483:
[----:B------:R-:W-:Y:S05]  /*2740*/  BSYNC B0 ;  /* 0x0000000000007941 */ /* 0x000fea0003800000 */
.L_x_3482:
        /* <DEDUP_REMOVED lines=17> */
.L_x_3485:
[----:B------:R-:W-:Y:S05]  /*2860*/  BSYNC B0 ;  /* 0x0000000000007941 */ /* 0x000fea0003800000 */
.L_x_3484:
        /* <DEDUP_REMOVED lines=19> */
.L_x_3487:
[----:B------:R-:W-:Y:S05]  /*29a0*/  BSYNC B0 ;  /* 0x0000000000007941 */ /* 0x000fea0003800000 */
.L_x_3486:
[----:B--2---:R-:W-:Y:S01]  /*29b0*/  IADD3 R17, R24, 0x40, RZ ;  /* 0x0000004018117810 */ /* 0x004fe20007ffe0ff */
[----:B------:R-:W-:Y:S03]  /*29c0*/  BSSY B0, `(.L_x_3488) ;  /* 0x0000011000007945 */ /* 0x000fe60003800000 */
[----:B------:R-:W-:-:S13]  /*29d0*/  ISETP.GE.AND P0, PT, R17, UR27, PT ;  /* 0x0000001b11007c0c */ /* 0x000fda000bf06270 */
[----:B------:R-:W-:Y:S05]  /*29e0*/  @P0 BRA `(.L_x_3489) ;  /* 0x000000e000000947 */ /* 0x000fea0003800000 */
[----:B------:R-:W-:-:S13]  /*29f0*/  ISETP.GE.AND P0, PT, R240, c[0x0][0x220], PT ;  /* 0x00008800f0007a0c */ /* 0x000fda0003f06270 */
[----:B------:R2:W-:Y:S01]  /*2a00*/  @P0 STS.128 [R239+0x4000], RZ ;  /* 0x004000ffef000388 */ /* 0x0005e20000000c00 */
[----:B------:R-:W-:Y:S05]  /*2a10*/  @P0 BRA `(.L_x_3489) ;  /* 0x000000b000000947 */ /* 0x000fea0003800000 */
[----:B------:R-:W-:Y:S02]  /*2a20*/  IMAD.U32 R5, RZ, RZ, UR10 ;  /* 0x0000000aff057e24 */ /* 0x000fe4000f8e00ff */
        /* <DEDUP_REMOVED lines=10> */
.L_x_3489:
[----:B------:R-:W-:Y:S05]  /*2ad0*/  BSYNC B0 ;  /* 0x0000000000007941 */ /* 0x000fea0003800000 */
.L_x_3488:
        /* <DEDUP_REMOVED lines=20> */
.L_x_3491:
[----:B------:R-:W-:Y:S05]  /*2c20*/  BSYNC B0 ;  /* 0x0000000000007941 */ /* 0x000fea0003800000 */
.L_x_3490:
        /* <DEDUP_REMOVED lines=20> */
.L_x_3493:
[----:B------:R-:W-:Y:S05]  /*2d70*/  BSYNC B0 ;  /* 0x0000000000007941 */ /* 0x000fea0003800000 */
.L_x_3492:
        /* <DEDUP_REMOVED lines=20> */
.L_x_3495:
[----:B------:R-:W-:Y:S05]  /*2ec0*/  BSYNC B0 ;  /* 0x0000000000007941 */ /* 0x000fea0003800000 */
.L_x_3494:
        /* <DEDUP_REMOVED lines=18> */
.L_x_3497:
[----:B------:R-:W-:Y:S05]  /*2ff0*/  BSYNC B0 ;  /* 0x0000000000007941 */ /* 0x000fea0003800000 */
.L_x_3496:
        /* <DEDUP_REMOVED lines=20> */
.L_x_3499:
[----:B------:R-:W-:Y:S05]  /*3140*/  BSYNC B0 ;  /* 0x0000000000007941 */ /* 0x000fea0003800000 */
.L_x_3498:
        /* <DEDUP_REMOVED lines=20> */
.L_x_3501:
[----:B------:R-:W-:Y:S05]  /*3290*/  BSYNC B0 ;  /* 0x0000000000007941 */ /* 0x000fea0003800000 */
.L_x_3500:
        /* <DEDUP_REMOVED lines=20> */
.L_x_3503:
[----:B------:R-:W-:Y:S05]  /*33e0*/  BSYNC B0 ;  /* 0x0000000000007941 */ /* 0x000fea0003800000 */
.L_x_3502:
        /* <DEDUP_REMOVED lines=20> */
.L_x_3505:
[----:B------:R-:W-:Y:S05]  /*3530*/  BSYNC B0 ;  /* 0x0000000000007941 */ /* 0x000fea0003800000 */
.L_x_3504:
        /* <DEDUP_REMOVED lines=20> */
.L_x_3507:
[----:B------:R-:W-:Y:S05]  /*3680*/  BSYNC B0 ;  /* 0x0000000000007941 */ /* 0x000fea0003800000 */
.L_x_3506:
        /* <DEDUP_REMOVED lines=20> */
.L_x_3509:
[----:B------:R-:W-:Y:S05]  /*37d0*/  BSYNC B0 ;  /* 0x0000000000007941 */ /* 0x000fea0003800000 */
.L_x_3508:
[----:B------:R-:W-:Y:S01]  /*37e0*/  IADD3 R3, R24, 0xf0, RZ ;  /* 0x000000f018037810 */ /* 0x000fe20007ffe0ff */
[----:B------:R-:W-:Y:S03]  /*37f0*/  BSSY B0, `(.L_x_3510) ;  /* 0x0000013000007945 */ /* 0x000fe60003800000 */
[----:B------:R-:W-:-:S13]  /*3800*/  ISETP.GE.AND P0, PT, R3, UR27, PT ;  /* 0x0000001b03007c0c */ /* 0x000fda000bf06270 */
[----:B------:R-:W-:Y:S05]  /*3810*/  @P0 BRA `(.L_x_3511) ;  /* 0x0000010000000947 */ /* 0x000fea0003800000 */
[----:B------:R-:W-:-:S13]  /*3820*/  ISETP.GE.AND P0, PT, R240, c[0x0][0x220], PT ;  /* 0x00008800f0007a0c */ /* 0x000fda0003f06270 */
[----:B------:R1:W-:Y:S01]  /*3830*/  @P0 STS.128 [R239+0x9800], RZ ;  /* 0x009800ffef000388 */ /* 0x0003e20000000c00 */
[----:B------:R-:W-:Y:S05]  /*3840*/  @P0 BRA `(.L_x_3511) ;  /* 0x000000d000000947 */ /* 0x000fea0003800000 */
[----:B------:R-:W-:Y:S01]  /*3850*/  MOV R30, R178 ;  /* 0x000000b2001e7202 */ /* 0x000fe20000000f00 */
[----:B-1----:R-:W-:Y:S01]  /*3860*/  IMAD.U32 R22, RZ, RZ, UR10 ;  /* 0x0000000aff167e24 */ /* 0x002fe2000f8e00ff */
        /* <DEDUP_REMOVED lines=11> */
.L_x_3511:
[----:B------:R-:W-:Y:S05]  /*3920*/  BSYNC B0 ;  /* 0x0000000000007941 */ /* 0x000fea0003800000 */
.L_x_3510:
        /* <DEDUP_REMOVED lines=14> */
[----:B------:R-:W-:-:S05]  /*3a10*/  IMAD.U32 R23, RZ, RZ, UR4 ;  /* 0x00000004ff177e24 */ /* 0x000fca000f8e00ff */
[----:B------:R1:W5:Y:S01]  /*3a20*/  LDG.E R27, [R22.64] ;  /* 0x00000014161b7981 */ /* 0x000362000c1e1900 */
[C---:B------:R-:W-:Y:S01]  /*3a30*/  ISETP.GE.AND P1, PT, R24.reuse, UR27, PT ;  /* 0x0000001b18007c0c */ /* 0x040fe2000bf26270 */
[----:B------:R-:W-:Y:S01]  /*3a40*/  IMAD.SHL.U32 R24, R24, 0x8, RZ ;  /* 0x0000000818187824 */ /* 0x000fe200078e00ff */
[----:B------:R-:W-:Y:S01]  /*3a50*/  SHF.R.S32.HI R25, RZ, 0x1f, R26 ;  /* 0x0000001fff197819 */ /* 0x000fe2000001141a */
[----:B------:R-:W-:Y:S01]  /*3a60*/  BAR.SYNC.DEFER_BLOCKING 0x0 ;  /* 0x0000000000007b1d */ /* 0x000fe20000010000 */
[----:B------:R-:W-:Y:S01]  /*3a70*/  LEA.HI R28, R2, R2, RZ, 0x1 ;  /* 0x00000002021c7211 */ /* 0x000fe200078f08ff */
[----:B------:R-:W-:Y:S01]  /*3a80*/  IMAD.SHL.U32 R29, R29, 0x40, RZ ;  /* 0x000000401d1d7824 */ /* 0x000fe200078e00ff */
[----:B------:R-:W-:Y:S01]  /*3a90*/  LEA.HI R25, R25, R26, RZ, 0x2 ;  /* 0x0000001a19197211 */ /* 0x000fe200078f10ff */
[----:B------:R-:W-:Y:S01]  /*3aa0*/  IMAD.SHL.U32 R238, R0, 0x2, RZ ;  /* 0x0000000200ee7824 */ /* 0x000fe200078e00ff */
[----:B------:R-:W-:Y:S01]  /*3ab0*/  LOP3.LUT R28, R28, 0xfffffffe, RZ, 0xc0, !PT ;  /* 0xfffffffe1c1c7812 */ /* 0x000fe200078ec0ff */
[----:B------:R-:W-:Y:S01]  /*3ac0*/  IMAD.MOV.U32 R231, RZ, RZ, 0x10 ;  /* 0x00000010ffe77424 */ /* 0x000fe200078e00ff */
[----:B------:R-:W-:Y:S01]  /*3ad0*/  LEA R26, R4, UR9, 0x4 ;  /* 0x00000009041a7c11 */ /* 0x000fe2000f8e20ff */
[----:B------:R-:W-:Y:S01]  /*3ae0*/  BSSY B0, `(.L_x_3512) ;  /* 0x000002b000007945 */ /* 0x000fe20003800000 */
[----:B------:R-:W-:Y:S01]  /*3af0*/  SHF.R.S32.HI R25, RZ, 0x2, R25 ;  /* 0x00000002ff197819 */ /* 0x000fe20000011419 */
[----:B------:R-:W-:Y:S01]  /*3b00*/  IMAD.IADD R28, R2, 0x1, -R28 ;  /* 0x00000001021c7824 */ /* 0x000fe200078e0a1c */
[----:B------:R-:W-:-:S02]  /*3b10*/  LOP3.LUT P2, RZ, R165, 0x2, RZ, 0xc0, !PT ;  /* 0x00000002a5ff7812 */ /* 0x000fc4000784c0ff */
[----:B------:R-:W-:Y:S01]  /*3b20*/  IADD3 R2, R26, 0x1, R25 ;  /* 0x000000011a027810 */ /* 0x000fe20007ffe019 */
[----:B------:R-:W-:Y:S01]  /*3b30*/  IMAD.SHL.U32 R25, R28, 0x8, RZ ;  /* 0x000000081c197824 */ /* 0x000fe200078e00ff */
[----:B------:R-:W-:Y:S02]  /*3b40*/  LEA R177, P0, R6, c[0x0][0x170], 0x1 ;  /* 0x00005c0006b17a11 */ /* 0x000fe400078008ff */
[----:B------:R-:W-:Y:S02]  /*3b50*/  LOP3.LUT R238, R238, 0x6, RZ, 0xc0, !PT ;  /* 0x00000006eeee7812 */ /* 0x000fe400078ec0ff */
[----:B------:R-:W-:Y:S01]  /*3b60*/  LEA.HI.X R176, R6, c[0x0][0x174], R205, 0x1, P0 ;  /* 0x00005d0006b07a11 */ /* 0x000fe200000f0ccd */
[----:B-1----:R-:W-:Y:S01]  /*3b70*/  IMAD.SHL.U32 R23, R165, 0x40, RZ ;  /* 0x00000040a5177824 */ /* 0x002fe200078e00ff */
[----:B------:R-:W5:Y:S01]  /*3b80*/  MUFU.RCP R22, c[0x0][0x238] ;  /* 0x00008e0000167b08 */ /* 0x000f620000001000 */
[----:B------:R-:W-:Y:S01]  /*3b90*/  SEL R0, R231, 0xfffffff0, !P2 ;  /* 0xfffffff0e7007807 */ /* 0x000fe20005000000 */
[----:B------:R1:W-:Y:S02]  /*3ba0*/  @P1 STS.128 [R239+0xa000], RZ ;  /* 0x00a000ffef001388 */ /* 0x0003e40000000c00 */
[----:B------:R-:W-:-:S04]  /*3bb0*/  LOP3.LUT R23, R23, 0x1c0, RZ, 0xc0, !PT ;  /* 0x000001c017177812 */ /* 0x000fc800078ec0ff */
[----:B------:R-:W-:Y:S02]  /*3bc0*/  LOP3.LUT R24, R23, 0x8, R24, 0xf8, !PT ;  /* 0x0000000817187812 */ /* 0x000fe400078ef818 */
[----:B------:R-:W-:-:S04]  /*3bd0*/  SHF.R.U32.HI R23, RZ, 0x3, R23 ;  /* 0x00000003ff177819 */ /* 0x000fc80000011617 */
[----:B------:R-:W-:Y:S01]  /*3be0*/  LOP3.LUT R23, R24, R23, RZ, 0x3c, !PT ;  /* 0x0000001718177212 */ /* 0x000fe200078e3cff */
[----:B------:R-:W-:-:S04]  /*3bf0*/  IMAD.SHL.U32 R24, R18, 0x40, RZ ;  /* 0x0000004012187824 */ /* 0x000fc800078e00ff */
[----:B------:R-:W-:Y:S01]  /*3c00*/  IMAD R236, R28, 0x200, R23 ;  /* 0x000002001cec7824 */ /* 0x000fe200078e0217 */
[----:B------:R-:W-:Y:S02]  /*3c10*/  LOP3.LUT R24, R24, 0x1c0, RZ, 0xc0, !PT ;  /* 0x000001c018187812 */ /* 0x000fe400078ec0ff */
[----:B------:R-:W-:Y:S02]  /*3c20*/  LOP3.LUT R23, R29, 0xfffffe00, RZ, 0xc0, !PT ;  /* 0xfffffe001d177812 */ /* 0x000fe400078ec0ff */
[----:B------:R-:W-:Y:S02]  /*3c30*/  LOP3.LUT R25, R24, 0x8, R25, 0xf8, !PT ;  /* 0x0000000818197812 */ /* 0x000fe400078ef819 */
[----:B------:R-:W-:Y:S01]  /*3c40*/  SHF.R.U32.HI R24, RZ, 0x3, R24 ;  /* 0x00000003ff187819 */ /* 0x000fe20000011618 */
[----:B------:R-:W-:Y:S02]  /*3c50*/  IMAD R237, R4, 0x400, R23 ;  /* 0x0000040004ed7824 */ /* 0x000fe400078e0217 */
[----:B-----5:R-:W-:-:S04]  /*3c60*/  FMUL.FTZ R22, R27, R22 ;  /* 0x000000161b167220 */ /* 0x020fc80000410000 */
[----:B------:R5:W2:Y:S02]  /*3c70*/  R2UR UR4, R22 ;  /* 0x00000000160473c2 */ /* 0x000aa400000e0000 */
[----:B-----5:R-:W-:-:S05]  /*3c80*/  IMAD.U32 R22, RZ, RZ, UR8 ;  /* 0x00000008ff167e24 */ /* 0x020fca000f8e00ff */
[----:B------:R-:W-:Y:S02]  /*3c90*/  IADD3 R2, R2, UR24, -R22 ;  /* 0x0000001802027c10 */ /* 0x000fe4000fffe816 */
[----:B------:R-:W-:Y:S02]  /*3ca0*/  LOP3.LUT R22, R25, R24, RZ, 0x3c, !PT ;  /* 0x0000001819167212 */ /* 0x000fe400078e3cff */
[----:B------:R-:W-:Y:S02]  /*3cb0*/  IADD3 R2, R2, c[0x0][0x2e8], RZ ;  /* 0x0000ba0002027a10 */ /* 0x000fe40007ffe0ff */
[C---:B------:R-:W-:Y:S01]  /*3cc0*/  LOP3.LUT R4, R22.reuse, R23, RZ, 0xfc, !PT ;  /* 0x0000001716047212 */ /* 0x040fe200078efcff */
[----:B------:R-:W-:-:S04]  /*3cd0*/  IMAD.IADD R237, R22, 0x1, R237 ;  /* 0x0000000116ed7824 */ /* 0x000fc800078e02ed */
[----:B------:R-:W-:Y:S01]  /*3ce0*/  IMAD.SHL.U32 R237, R237, 0x2, RZ ;  /* 0x00000002eded7824 */ /* 0x000fe200078e00ff */
        /* <DEDUP_REMOVED lines=10> */
.L_x_3513:
[----:B-12---:R-:W-:Y:S05]  /*3d90*/  BSYNC B0 ;  /* 0x0000000000007941 */ /* 0x006fea0003800000 */
.L_x_3512:
        /* <DEDUP_REMOVED lines=19> */
.L_x_3515:
[----:B------:R-:W-:Y:S05]  /*3ed0*/  BSYNC B0 ;  /* 0x0000000000007941 */ /* 0x000fea0003800000 */
.L_x_3514:
        /* <DEDUP_REMOVED lines=16> */
.L_x_3517:
[----:B------:R-:W-:Y:S05]  /*3fe0*/  BSYNC B0 ;  /* 0x0000000000007941 */ /* 0x000fea0003800000 */
.L_x_3516:
        /* <DEDUP_REMOVED lines=18> */
.L_x_3519:
[----:B------:R-:W-:Y:S05]  /*4110*/  BSYNC B0 ;  /* 0x0000000000007941 */ /* 0x000fea0003800000 */
.L_x_3518:
        /* <DEDUP_REMOVED lines=16> */
.L_x_3521:
[----:B------:R-:W-:Y:S05]  /*4220*/  BSYNC B0 ;  /* 0x0000000000007941 */ /* 0x000fea0003800000 */
.L_x_3520:
        /* <DEDUP_REMOVED lines=18> */
.L_x_3523:
[----:B------:R-:W-:Y:S05]  /*4350*/  BSYNC B0 ;  /* 0x0000000000007941 */ /* 0x000fea0003800000 */
.L_x_3522:
        /* <DEDUP_REMOVED lines=18> */
.L_x_3525:
[----:B------:R-:W-:Y:S05]  /*4480*/  BSYNC B0 ;  /* 0x0000000000007941 */ /* 0x000fea0003800000 */
.L_x_3524:
        /* <DEDUP_REMOVED lines=18> */
.L_x_3527:
[----:B------:R-:W-:Y:S05]  /*45b0*/  BSYNC B0 ;  /* 0x0000000000007941 */ /* 0x000fea0003800000 */
.L_x_3526:
        /* <DEDUP_REMOVED lines=16> */
.L_x_3529:
[----:B------:R-:W-:Y:S05]  /*46c0*/  BSYNC B0 ;  /* 0x0000000000007941 */ /* 0x000fea0003800000 */
.L_x_3528:
        /* <DEDUP_REMOVED lines=18> */
.L_x_3531:
[----:B------:R-:W-:Y:S05]  /*47f0*/  BSYNC B0 ;  /* 0x0000000000007941 */ /* 0x000fea0003800000 */
.L_x_3530:
        /* <DEDUP_REMOVED lines=18> */
.L_x_3533:
[----:B------:R-:W-:Y:S05]  /*4920*/  BSYNC B0 ;  /* 0x0000000000007941 */ /* 0x000fea0003800000 */
.L_x_3532:
        /* <DEDUP_REMOVED lines=18> */
.L_x_3535:
[----:B------:R-:W-:Y:S05]  /*4a50*/  BSYNC B0 ;  /* 0x0000000000007941 */ /* 0x000fea0003800000 */
.L_x_3534:
        /* <DEDUP_REMOVED lines=18> */
.L_x_3537:
[----:B------:R-:W-:Y:S05]  /*4b80*/  BSYNC B0 ;  /* 0x0000000000007941 */ /* 0x000fea0003800000 */
.L_x_3536:
        /* <DEDUP_REMOVED lines=18> */
.L_x_3539:
[----:B------:R-:W-:Y:S05]  /*4cb0*/  BSYNC B0 ;  /* 0x0000000000007941 */ /* 0x000fea0003800000 */
.L_x_3538:
        /* <DEDUP_REMOVED lines=18> */
.L_x_3541:
[----:B------:R-:W-:Y:S05]  /*4de0*/  BSYNC B0 ;  /* 0x0000000000007941 */ /* 0x000fea0003800000 */
.L_x_3540:
        /* <DEDUP_REMOVED lines=22> */
.L_x_3543:
[----:B------:R-:W-:Y:S05]  /*4f50*/  BSYNC B0 ;  /* 0x0000000000007941 */ /* 0x000fea0003800000 */
.L_x_3542:
        /* <DEDUP_REMOVED lines=10> */
[C---:B------:R-:W-:Y:S01]  /*5000*/  IADD3 R179, R2.reuse, 0x8, RZ ;  /* 0x0000000802b37810 */ /* 0x040fe20007ffe0ff */
[----:B------:R-:W-:Y:S01]  /*5010*/  IMAD R233, R231, 0x2, R235 ;  /* 0x00000002e7e97824 */ /* 0x000fe200078e02eb */
[----:B------:R-:W-:Y:S01]  /*5020*/  IMNMX R212, R2, UR24, PT ;  /* 0x0000001802d47c17 */ /* 0x000fe2000b800200 */
[----:B------:R-:W2:Y:S01]  /*5030*/  LDSM.16.M88.4 R56, [R236+0x3000] ;  /* 0x00300000ec38783b */ /* 0x000ea20000000200 */
[----:B------:R-:W-:Y:S01]  /*5040*/  IMNMX R179, R179, UR24, PT ;  /* 0x00000018b3b37c17 */ /* 0x000fe2000b800200 */
[----:B------:R-:W-:Y:S01]  /*5050*/  UISETP.GT.AND UP0, UPT, UR13, UR12, UPT ;  /* 0x0000000c0d00728c */ /* 0x000fe2000bf04270 */
[C---:B------:R-:W-:Y:S01]  /*5060*/  IADD3 R2, R166.reuse, 0x8, RZ ;  /* 0x00000008a6027810 */ /* 0x040fe20007ffe0ff */
[----:B------:R-:W3:Y:S01]  /*5070*/  LDSM.16.M88.4 R48, [R236+0x3800] ;  /* 0x00380000ec30783b */ /* 0x000ee20000000200 */
[----:B------:R-:W-:-:S02]  /*5080*/  ISETP.GE.AND P4, PT, R166, R179, PT ;  /* 0x000000b3a600720c */ /* 0x000fc40003f86270 */
[C---:B------:R-:W-:Y:S01]  /*5090*/  ISETP.GE.AND P3, PT, R2.reuse, R212, PT ;  /* 0x000000d40200720c */ /* 0x040fe20003f66270 */
[----:B------:R-:W4:Y:S01]  /*50a0*/  LDSM.16.M88.4 R40, [R236+0x4000] ;  /* 0x00400000ec28783b */ /* 0x000f220000000200 */
[----:B------:R-:W-:Y:S02]  /*50b0*/  ISETP.GE.AND P6, PT, R2, R179, PT ;  /* 0x000000b30200720c */ /* 0x000fe40003fc6270 */
[----:B------:R-:W-:Y:S01]  /*50c0*/  I2F R2, R2 ;  /* 0x0000000200027306 */ /* 0x000fe20000201400 */
[----:B------:R-:W3:Y:S04]  /*50d0*/  LDSM.16.M88.4 R32, [R236+0x4800] ;  /* 0x00480000ec20783b */ /* 0x000ee80000000200 */
[----:B-1----:R-:W1:Y:S04]  /*50e0*/  LDSM.16.M88.4 R24, [R236+0x5000] ;  /* 0x00500000ec18783b */ /* 0x002e680000000200 */
[----:B------:R-:W1:Y:S04]  /*50f0*/  LDSM.16.M88.4 R16, [R236+0x5800] ;  /* 0x00580000ec10783b */ /* 0x000e680000000200 */
[----:B------:R-:W1:Y:S04]  /*5100*/  LDSM.16.M88.4 R8, [R236+0x6000] ;  /* 0x00600000ec08783b */ /* 0x000e680000000200 */
[----:B------:R-:W1:Y:S04]  /*5110*/  LDSM.16.M88.4 R132, [R236+0x6800] ;  /* 0x00680000ec84783b */ /* 0x000e680000000200 */
[----:B------:R-:W1:Y:S01]  /*5120*/  LDSM.16.M88.4 R124, [R236+0x7000] ;  /* 0x00700000ec7c783b */ /* 0x000e620000000200 */
[C---:B-----5:R-:W-:Y:S03]  /*5130*/  HMMA.16816.F32 R76, R80.reuse, R72, RZ ;  /* 0x00000048504c723c */ /* 0x060fe600000018ff */
[----:B------:R-:W5:Y:S04]  /*5140*/  LDSM.16.M88.4 R116, [R236+0x7800] ;  /* 0x00780000ec74783b */ /* 0x000f680000000200 */
[----:B------:R-:W1:Y:S01]  /*5150*/  LDSM.16.M88.4 R104, [R236+0x8000] ;  /* 0x00800000ec68783b */ /* 0x000e620000000200 */
[C---:B------:R-:W-:Y:S03]  /*5160*/  HMMA.16816.F32 R68, R80.reuse, R64, RZ ;  /* 0x000000405044723c */ /* 0x040fe600000018ff */
[----:B------:R-:W5:Y:S04]  /*5170*/  LDSM.16.M88.4 R96, [R236+0x8800] ;  /* 0x00880000ec60783b */ /* 0x000f680000000200 */
[----:B------:R-:W5:Y:S01]  /*5180*/  LDSM.16.M88.4 R88, [R236+0x9000] ;  /* 0x00900000ec58783b */ /* 0x000f620000000200 */
[C---:B--2---:R-:W-:Y:S03]  /*5190*/  HMMA.16816.F32 R60, R80.reuse, R56, RZ ;  /* 0x00000038503c723c */ /* 0x044fe600000018ff */
[----:B------:R-:W2:Y:S04]  /*51a0*/  LDSM.16.M88.4 R140, [R236+0x9800] ;  /* 0x00980000ec8c783b */ /* 0x000ea80000000200 */
[----:B------:R-:W-:Y:S01]  /*51b0*/  LDSM.16.M88.4 R148, [R5] ;  /* 0x000000000594783b */ /* 0x000fe20000000200 */
[C---:B---3--:R-:W-:Y:S03]  /*51c0*/  HMMA.16816.F32 R52, R80.reuse, R48, RZ ;  /* 0x000000305034723c */ /* 0x048fe600000018ff */
[----:B------:R-:W3:Y:S04]  /*51d0*/  LDSM.16.M88.4 R112, [R230+0x4000] ;  /* 0x00400000e670783b */ /* 0x000ee80000000200 */
[----:B------:R-:W2:Y:S01]  /*51e0*/  LDSM.16.M88.4 R144, [R230+0x2000] ;  /* 0x00200000e690783b */ /* 0x000ea20000000200 */
[C---:B----4-:R-:W-:Y:S03]  /*51f0*/  HMMA.16816.F32 R44, R80.reuse, R40, RZ ;  /* 0x00000028502c723c */ /* 0x050fe600000018ff */
[----:B------:R-:W4:Y:S04]  /*5200*/  LDSM.16.M88.4 R180, [R230+0x3800] ;  /* 0x00380000e6b4783b */ /* 0x000f280000000200 */
[----:B------:R-:W-:Y:S01]  /*5210*/  LDSM.16.M88.4 R184, [R230+0x3000] ;  /* 0x00300000e6b8783b */ /* 0x000fe20000000200 */
[C---:B------:R-:W-:Y:S03]  /*5220*/  HMMA.16816.F32 R36, R80.reuse, R32, RZ ;  /* 0x000000205024723c */ /* 0x040fe600000018ff */
[----:B------:R-:W-:Y:S04]  /*5230*/  LDSM.16.M88.4 R188, [R230+0x2800] ;  /* 0x00280000e6bc783b */ /* 0x000fe80000000200 */
[----:B------:R-:W-:Y:S01]  /*5240*/  LDSM.16.M88.4 R172, [R230+0x4800] ;  /* 0x00480000e6ac783b */ /* 0x000fe20000000200 */
[C---:B-1----:R-:W-:Y:S03]  /*5250*/  HMMA.16816.F32 R28, R80.reuse, R24, RZ ;  /* 0x00000018501c723c */ /* 0x042fe600000018ff */
[----:B------:R-:W-:Y:S04]  /*5260*/  LDSM.16.M88.4 R192, [R233] ;  /* 0x00000000e9c0783b */ /* 0x000fe80000000200 */
[----:B------:R-:W-:Y:S01]  /*5270*/  LDSM.16.M88.4 R156, [R230+0x6000] ;  /* 0x00600000e69c783b */ /* 0x000fe20000000200 */
[C---:B------:R-:W-:Y:S03]  /*5280*/  HMMA.16816.F32 R20, R80.reuse, R16, RZ ;  /* 0x000000105014723c */ /* 0x040fe600000018ff */
[----:B------:R-:W-:Y:S04]  /*5290*/  LDSM.16.M88.4 R152, [R230+0x6800] ;  /* 0x00680000e698783b */ /* 0x000fe80000000200 */
[----:B------:R-:W-:Y:S01]  /*52a0*/  LDSM.16.M88.4 R168, [R230+0x5000] ;  /* 0x00500000e6a8783b */ /* 0x000fe20000000200 */
[C---:B------:R-:W-:Y:S03]  /*52b0*/  HMMA.16816.F32 R12, R80.reuse, R8, RZ ;  /* 0x00000008500c723c */ /* 0x040fe600000018ff */
[----:B------:R-:W-:Y:S04]  /*52c0*/  LDSM.16.M88.4 R160, [R230+0x5800] ;  /* 0x00580000e6a0783b */ /* 0x000fe80000000200 */
[----:B------:R-:W0:Y:S01]  /*52d0*/  LDGDEPBAR ;  /* 0x00000000000079af */ /* 0x000e220000000000 */
        /* <DEDUP_REMOVED lines=22> */
[----:B------:R-:W-:Y:S01]  /*5440*/  HMMA.16816.F32 R80, R80, R142, RZ ;  /* 0x0000008e5050723c */ /* 0x000fe200000018ff */
[----:B------:R-:W1:Y:S07]  /*5450*/  LDSM.16.M88.4 R140, [R230+0x7000] ;  /* 0x00700000e68c783b */ /* 0x000e6e0000000200 */
[C---:B---3--:R-:W-:Y:S08]  /*5460*/  HMMA.16816.F32 R44, R148.reuse, R112, R44 ;  /* 0x00000070942c723c */ /* 0x048ff0000000182c */
[C---:B------:R-:W-:Y:S01]  /*5470*/  HMMA.16816.F32 R40, R148.reuse, R114, R40 ;  /* 0x000000729428723c */ /* 0x040fe20000001828 */
[----:B------:R-:W2:Y:S07]  /*5480*/  LDSM.16.M88.4 R112, [R230+0x8000] ;  /* 0x00800000e670783b */ /* 0x000eae0000000200 */
[C---:B------:R-:W-:Y:S08]  /*5490*/  HMMA.16816.F32 R76, R148.reuse, R144, R76 ;  /* 0x00000090944c723c */ /* 0x040ff0000000184c */
[C---:B------:R-:W-:Y:S01]  /*54a0*/  HMMA.16816.F32 R72, R148.reuse, R146, R72 ;  /* 0x000000929448723c */ /* 0x040fe20000001848 */
[----:B------:R-:W3:Y:S07]  /*54b0*/  LDSM.16.M88.4 R144, [R230+0x7800] ;  /* 0x00780000e690783b */ /* 0x000eee0000000200 */
[C---:B----4-:R-:W-:Y:S08]  /*54c0*/  HMMA.16816.F32 R52, R148.reuse, R180, R52 ;  /* 0x000000b49434723c */ /* 0x050ff00000001834 */
[C---:B-1----:R-:W-:Y:S08]  /*54d0*/  HMMA.16816.F32 R128, R148.reuse, R140, R128 ;  /* 0x0000008c9480723c */ /* 0x042ff00000001880 */
[C---:B------:R-:W-:Y:S01]  /*54e0*/  HMMA.16816.F32 R124, R148.reuse, R142, R124 ;  /* 0x0000008e947c723c */ /* 0x040fe2000000187c */
[----:B------:R-:W1:Y:S07]  /*54f0*/  LDSM.16.M88.4 R140, [R230+0x8800] ;  /* 0x00880000e68c783b */ /* 0x000e6e0000000200 */
[C---:B--2---:R-:W-:Y:S07]  /*5500*/  HMMA.16816.F32 R108, R148.reuse, R112, R108 ;  /* 0x00000070946c723c */ /* 0x044fee000000186c */
[----:B------:R-:W-:Y:S01]  /*5510*/  IADD3 R112, R236, 0x2000, RZ ;  /* 0x00002000ec707810 */ /* 0x000fe20007ffe0ff */
[----:B------:R-:W-:Y:S03]  /*5520*/  HMMA.16816.F32 R104, R148, R114, R104 ;  /* 0x000000729468723c */ /* 0x000fe60000001868 */
[----:B------:R-:W-:-:S02]  /*5530*/  @P0 IADD3 R234, R112, -0x40, RZ ;  /* 0xffffffc070ea0810 */ /* 0x000fc40007ffe0ff */
[----:B------:R-:W-:Y:S02]  /*5540*/  LDSM.16.M88.4 R112, [R235] ;  /* 0x00000000eb70783b */ /* 0x000fe40000000200 */
[----:B------:R-:W-:Y:S01]  /*5550*/  IADD3 R226, R234, 0x3800, RZ ;  /* 0x00003800eae27810 */ /* 0x000fe20007ffe0ff */
[C---:B---3--:R-:W-:Y:S01]  /*5560*/  HMMA.16816.F32 R120, R148.reuse, R144, R120 ;  /* 0x000000909478723c */ /* 0x048fe20000001878 */
[----:B------:R-:W-:Y:S01]  /*5570*/  IMAD R165, R0, 0x2, R234 ;  /* 0x0000000200a57824 */ /* 0x000fe200078e02ea */
[----:B------:R-:W-:Y:S01]  /*5580*/  LDSM.16.M88.4 R200, [R234+0x6000] ;  /* 0x00600000eac8783b */ /* 0x000fe20000000200 */
[----:B------:R-:W2:Y:S01]  /*5590*/  I2F R0, R166 ;  /* 0x000000a600007306 */ /* 0x000ea20000201400 */
[C---:B------:R-:W-:Y:S02]  /*55a0*/  IADD3 R225, R234.reuse, 0x4000, RZ ;  /* 0x00004000eae17810 */ /* 0x040fe40007ffe0ff */
[----:B------:R-:W-:Y:S01]  /*55b0*/  LDSM.16.M88.4 R196, [R234+0x6800] ;  /* 0x00680000eac4783b */ /* 0x000fe20000000200 */
[C---:B------:R-:W-:Y:S01]  /*55c0*/  IADD3 R224, R234.reuse, 0x4800, RZ ;  /* 0x00004800eae07810 */ /* 0x040fe20007ffe0ff */
[----:B------:R-:W-:Y:S01]  /*55d0*/  HMMA.16816.F32 R116, R148, R146, R116 ;  /* 0x000000929474723c */ /* 0x000fe20000001874 */
[C---:B------:R-:W-:Y:S01]  /*55e0*/  IADD3 R223, R234.reuse, 0x5000, RZ ;  /* 0x00005000eadf7810 */ /* 0x040fe20007ffe0ff */
[----:B------:R-:W3:Y:S01]  /*55f0*/  LDSM.16.M88.4 R144, [R234+0x1800] ;  /* 0x00180000ea90783b */ /* 0x000ee20000000200 */
[----:B------:R-:W-:-:S02]  /*5600*/  IADD3 R222, R234, 0x5800, RZ ;  /* 0x00005800eade7810 */ /* 0x000fc40007ffe0ff */
[C---:B------:R-:W-:Y:S02]  /*5610*/  IADD3 R221, R234.reuse, 0x6000, RZ ;  /* 0x00006000eadd7810 */ /* 0x040fe40007ffe0ff */
[C---:B------:R-:W-:Y:S01]  /*5620*/  IADD3 R220, R234.reuse, 0x6800, RZ ;  /* 0x00006800eadc7810 */ /* 0x040fe20007ffe0ff */
[----:B------:R-:W-:Y:S01]  /*5630*/  HMMA.16816.F32 R48, R148, R182, R48 ;  /* 0x000000b69430723c */ /* 0x000fe20000001830 */
[----:B------:R-:W-:Y:S01]  /*5640*/  LDSM.16.M88.4 R180, [R234+0x800] ;  /* 0x00080000eab4783b */ /* 0x000fe20000000200 */
[----:B------:R-:W-:-:S06]  /*5650*/  IADD3 R167, R234, 0x7000, RZ ;  /* 0x00007000eaa77810 */ /* 0x000fcc0007ffe0ff */
[C---:B-1----:R-:W-:Y:S08]  /*5660*/  HMMA.16816.F32 R100, R148.reuse, R140, R100 ;  /* 0x0000008c9464723c */ /* 0x042ff00000001864 */
[C---:B------:R-:W-:Y:S01]  /*5670*/  HMMA.16816.F32 R96, R148.reuse, R142, R96 ;  /* 0x0000008e9460723c */ /* 0x040fe20000001860 */
[----:B------:R-:W1:Y:S07]  /*5680*/  LDSM.16.M88.4 R140, [R234+0x2000] ;  /* 0x00200000ea8c783b */ /* 0x000e6e0000000200 */
[C---:B------:R-:W-:Y:S08]  /*5690*/  HMMA.16816.F32 R60, R148.reuse, R184, R60 ;  /* 0x000000b8943c723c */ /* 0x040ff0000000183c */
[----:B------:R-:W-:Y:S01]  /*56a0*/  HMMA.16816.F32 R56, R148, R186, R56 ;  /* 0x000000ba9438723c */ /* 0x000fe20000001838 */
[----:B------:R-:W4:Y:S07]  /*56b0*/  LDSM.16.M88.4 R184, [R234] ;  /* 0x00000000eab8783b */ /* 0x000f2e0000000200 */
[C---:B---3--:R-:W-:Y:S08]  /*56c0*/  HMMA.16816.F32 R52, R112.reuse, R144, R52 ;  /* 0x000000907034723c */ /* 0x048ff00000001834 */
[----:B------:R-:W-:Y:S01]  /*56d0*/  HMMA.16816.F32 R48, R112, R146, R48 ;  /* 0x000000927030723c */ /* 0x000fe20000001830 */
[----:B------:R-:W3:Y:S07]  /*56e0*/  LDSM.16.M88.4 R144, [R234+0x5000] ;  /* 0x00500000ea90783b */ /* 0x000eee0000000200 */
[----:B------:R-:W-:Y:S08]  /*56f0*/  HMMA.16816.F32 R68, R148, R188, R68 ;  /* 0x000000bc9444723c */ /* 0x000ff00000001844 */
[C---:B-1----:R-:W-:Y:S08]  /*5700*/  HMMA.16816.F32 R44, R112.reuse, R140, R44 ;  /* 0x0000008c702c723c */ /* 0x042ff0000000182c */
[----:B------:R-:W-:Y:S01]  /*5710*/  HMMA.16816.F32 R40, R112, R142, R40 ;  /* 0x0000008e7028723c */ /* 0x000fe20000001828 */
[----:B------:R-:W1:Y:S07]  /*5720*/  LDSM.16.M88.4 R140, [R234+0x5800] ;  /* 0x00580000ea8c783b */ /* 0x000e6e0000000200 */
[----:B------:R-:W-:Y:S01]  /*5730*/  HMMA.16816.F32 R64, R148, R190, R64 ;  /* 0x000000be9440723c */ /* 0x000fe20000001840 */
[----:B------:R-:W5:Y:S07]  /*5740*/  LDSM.16.M88.4 R188, [R165] ;  /* 0x00000000a5bc783b */ /* 0x000f6e0000000200 */
[C---:B----4-:R-:W-:Y:S08]  /*5750*/  HMMA.16816.F32 R76, R112.reuse, R184, R76 ;  /* 0x000000b8704c723c */ /* 0x050ff0000000184c */
[C---:B---3--:R-:W-:Y:S08]  /*5760*/  HMMA.16816.F32 R128, R112.reuse, R144, R128 ;  /* 0x000000907080723c */ /* 0x048ff00000001880 */
[----:B------:R-:W-:Y:S01]  /*5770*/  HMMA.16816.F32 R72, R112, R186, R72 ;  /* 0x000000ba7048723c */ /* 0x000fe20000001848 */
[----:B------:R-:W-:Y:S07]  /*5780*/  LDSM.16.M88.4 R184, [R165+0x800] ;  /* 0x00080000a5b8783b */ /* 0x000fee0000000200 */
[----:B------:R-:W-:Y:S08]  /*5790*/  HMMA.16816.F32 R36, R148, R172, R36 ;  /* 0x000000ac9424723c */ /* 0x000ff00000001824 */
[C---:B-1----:R-:W-:Y:S08]  /*57a0*/  HMMA.16816.F32 R120, R112.reuse, R140, R120 ;  /* 0x0000008c7078723c */ /* 0x042ff00000001878 */
[----:B------:R-:W-:Y:S01]  /*57b0*/  HMMA.16816.F32 R116, R112, R142, R116 ;  /* 0x0000008e7074723c */ /* 0x000fe20000001874 */
[----:B------:R-:W1:Y:S07]  /*57c0*/  LDSM.16.M88.4 R140, [R165+0x5000] ;  /* 0x00500000a58c783b */ /* 0x000e6e0000000200 */
[----:B------:R-:W-:Y:S01]  /*57d0*/  HMMA.16816.F32 R32, R148, R174, R32 ;  /* 0x000000ae9420723c */ /* 0x000fe20000001820 */
[----:B------:R-:W3:Y:S07]  /*57e0*/  LDSM.16.M88.4 R172, [R234+0x1000] ;  /* 0x00100000eaac783b */ /* 0x000eee0000000200 */
[C---:B------:R-:W-:Y:S08]  /*57f0*/  HMMA.16816.F32 R68, R112.reuse, R180, R68 ;  /* 0x000000b47044723c */ /* 0x040ff00000001844 */
[----:B------:R-:W-:Y:S01]  /*5800*/  HMMA.16816.F32 R64, R112, R182, R64 ;  /* 0x000000b67040723c */ /* 0x000fe20000001840 */
[----:B------:R-:W4:Y:S07]  /*5810*/  LDSM.16.M88.4 R180, [R165+0x1000] ;  /* 0x00100000a5b4783b */ /* 0x000f2e0000000200 */
[C---:B-----5:R-:W-:Y:S08]  /*5820*/  HMMA.16816.F32 R76, R192.reuse, R188, R76 ;  /* 0x000000bcc04c723c */ /* 0x060ff0000000184c */
[C---:B------:R-:W-:Y:S08]  /*5830*/  HMMA.16816.F32 R72, R192.reuse, R190, R72 ;  /* 0x000000bec048723c */ /* 0x040ff00000001848 */
[----:B-1----:R-:W-:Y:S07]  /*5840*/  HMMA.16816.F32 R128, R192, R140, R128 ;  /* 0x0000008cc080723c */ /* 0x002fee0000001880 */
[----:B------:R-:W-:Y:S01]  /*5850*/  IADD3 R140, R166, 0x1, RZ ;  /* 0x00000001a68c7810 */ /* 0x000fe20007ffe0ff */
[----:B------:R-:W-:Y:S01]  /*5860*/  HMMA.16816.F32 R124, R112, R146, R124 ;  /* 0x00000092707c723c */ /* 0x000fe2000000187c */
[----:B--2---:R-:W-:Y:S01]  /*5870*/  FFMA.FTZ R232, R0, UR4, R78 ;  /* 0x0000000400e87c23 */ /* 0x004fe2000801004e */
[----:B------:R-:W-:Y:S01]  /*5880*/  IADD3 R78, R166, 0x11, RZ ;  /* 0x00000011a64e7810 */ /* 0x000fe20007ffe0ff */
[----:B------:R-:W1:Y:S01]  /*5890*/  I2F R141, R140 ;  /* 0x0000008c008d7306 */ /* 0x000e620000201400 */
[C---:B------:R-:W-:Y:S01]  /*58a0*/  ISETP.GE.AND P0, PT, R140.reuse, R212, PT ;  /* 0x000000d48c00720c */ /* 0x040fe20003f06270 */
[----:B------:R-:W-:Y:S01]  /*58b0*/  LDSM.16.M88.4 R144, [R165+0x4800] ;  /* 0x00480000a590783b */ /* 0x000fe20000000200 */
[----:B------:R-:W-:Y:S01]  /*58c0*/  ISETP.GE.AND P1, PT, R140, R179, PT ;  /* 0x000000b38c00720c */ /* 0x000fe20003f26270 */
[----:B------:R-:W-:Y:S01]  /*58d0*/  FFMA.FTZ R0, R0, UR4, R76 ;  /* 0x0000000400007c23 */ /* 0x000fe2000801004c */
[----:B------:R-:W-:Y:S01]  /*58e0*/  HMMA.16816.F32 R12, R148, R156, R12 ;  /* 0x0000009c940c723c */ /* 0x000fe2000000180c */
[----:B------:R-:W-:Y:S01]  /*58f0*/  FFMA.FTZ R245, R2, UR4, R72 ;  /* 0x0000000402f57c23 */ /* 0x000fe20008010048 */
[----:B------:R-:W-:Y:S01]  /*5900*/  IADD3 R72, R166, 0x18, RZ ;  /* 0x00000018a6487810 */ /* 0x000fe20007ffe0ff */
[----:B------:R-:W-:Y:S01]  /*5910*/  FFMA.FTZ R242, R2, UR4, R74 ;  /* 0x0000000402f27c23 */ /* 0x000fe2000801004a */
[----:B------:R-:W-:Y:S01]  /*5920*/  FSEL R232, R232, -INF , !P4 ;  /* 0xff800000e8e87808 */ /* 0x000fe20006000000 */
[----:B------:R-:W-:Y:S01]  /*5930*/  I2F R74, R78 ;  /* 0x0000004e004a7306 */ /* 0x000fe20000201400 */
[----:B------:R-:W-:-:S02]  /*5940*/  IADD3 R2, R166, 0x19, RZ ;  /* 0x00000019a6027810 */ /* 0x000fc40007ffe0ff */
[C---:B------:R-:W-:Y:S01]  /*5950*/  HMMA.16816.F32 R8, R148.reuse, R158, R8 ;  /* 0x0000009e9408723c */ /* 0x040fe20000001808 */
[----:B------:R-:W2:Y:S01]  /*5960*/  LDSM.16.M88.4 R156, [R230+0x9000] ;  /* 0x00900000e69c783b */ /* 0x000ea20000000200 */
[----:B------:R-:W-:Y:S01]  /*5970*/  FSEL R242, R242, -INF , !P6 ;  /* 0xff800000f2f27808 */ /* 0x000fe20007000000 */
[C---:B-1----:R-:W-:Y:S01]  /*5980*/  FFMA.FTZ R77, R141.reuse, UR4, R77 ;  /* 0x000000048d4d7c23 */ /* 0x042fe2000801004d */
[----:B------:R-:W-:Y:S01]  /*5990*/  IADD3 R140, R166, 0x9, RZ ;  /* 0x00000009a68c7810 */ /* 0x000fe20007ffe0ff */
[----:B------:R-:W-:Y:S01]  /*59a0*/  FFMA.FTZ R79, R141, UR4, R79 ;  /* 0x000000048d4f7c23 */ /* 0x000fe2000801004f */
[-C--:B------:R-:W-:Y:S02]  /*59b0*/  ISETP.GE.AND P6, PT, R72, R212.reuse, PT ;  /* 0x000000d44800720c */ /* 0x080fe40003fc6270 */
[----:B------:R-:W-:Y:S01]  /*59c0*/  HMMA.16816.F32 R136, R148, R152, R136 ;  /* 0x000000989488723c */ /* 0x000fe20000001888 */
[C---:B------:R-:W-:Y:S02]  /*59d0*/  ISETP.GE.AND P5, PT, R140.reuse, R212, PT ;  /* 0x000000d48c00720c */ /* 0x040fe40003fa6270 */
[----:B------:R-:W-:-:S02]  /*59e0*/  ISETP.GE.AND P2, PT, R140, R179, PT ;  /* 0x000000b38c00720c */ /* 0x000fc40003f46270 */
[----:B------:R-:W1:Y:S01]  /*59f0*/  I2F R140, R140 ;  /* 0x0000008c008c7306 */ /* 0x000e620000201400 */
[----:B------:R-:W-:Y:S02]  /*5a00*/  FSEL R243, R77, -INF , !P0 ;  /* 0xff8000004df37808 */ /* 0x000fe40004000000 */
[----:B------:R-:W-:Y:S01]  /*5a10*/  HMMA.16816.F32 R132, R148, R154, R132 ;  /* 0x0000009a9484723c */ /* 0x000fe20000001884 */
[----:B------:R-:W5:Y:S01]  /*5a20*/  LDSM.16.M88.4 R152, [R230+0x9800] ;  /* 0x00980000e698783b */ /* 0x000f620000000200 */
[----:B------:R-:W-:Y:S02]  /*5a30*/  FSEL R229, R79, -INF , !P1 ;  /* 0xff8000004fe57808 */ /* 0x000fe40004800000 */
[C---:B------:R-:W-:Y:S02]  /*5a40*/  ISETP.GE.AND P1, PT, R78.reuse, R212, PT ;  /* 0x000000d44e00720c */ /* 0x040fe40003f26270 */
[----:B------:R-:W-:Y:S02]  /*5a50*/  FSEL R245, R245, -INF , !P3 ;  /* 0xff800000f5f57808 */ /* 0x000fe40005800000 */
[----:B---3--:R-:W-:Y:S01]  /*5a60*/  HMMA.16816.F32 R60, R112, R172, R60 ;  /* 0x000000ac703c723c */ /* 0x008fe2000000183c */
[----:B------:R-:W-:Y:S01]  /*5a70*/  ISETP.GE.AND P3, PT, R78, R179, PT ;  /* 0x000000b34e00720c */ /* 0x000fe20003f66270 */
[----:B-1----:R-:W-:-:S02]  /*5a80*/  FFMA.FTZ R73, R140, UR4, R73 ;  /* 0x000000048c497c23 */ /* 0x002fc40008010049 */
[----:B------:R-:W-:-:S04]  /*5a90*/  FFMA.FTZ R75, R140, UR4, R75 ;  /* 0x000000048c4b7c23 */ /* 0x000fc8000801004b */
[C---:B------:R-:W-:Y:S01]  /*5aa0*/  HMMA.16816.F32 R68, R192.reuse, R184, R68 ;  /* 0x000000b8c044723c */ /* 0x040fe20000001844 */
[----:B------:R-:W-:Y:S02]  /*5ab0*/  FSEL R244, R73, -INF , !P5 ;  /* 0xff80000049f47808 */ /* 0x000fe40006800000 */
[----:B------:R-:W-:Y:S02]  /*5ac0*/  ISETP.GE.AND P5, PT, R72, R179, PT ;  /* 0x000000b34800720c */ /* 0x000fe40003fa6270 */
[----:B------:R-:W1:Y:S01]  /*5ad0*/  I2F R72, R72 ;  /* 0x0000004800487306 */ /* 0x000e620000201400 */
[----:B------:R-:W-:Y:S02]  /*5ae0*/  FSEL R228, R75, -INF , !P2 ;  /* 0xff8000004be47808 */ /* 0x000fe40005000000 */
[----:B------:R-:W-:Y:S01]  /*5af0*/  HMMA.16816.F32 R64, R192, R186, R64 ;  /* 0x000000bac040723c */ /* 0x000fe20000001840 */
[----:B------:R-:W-:-:S07]  /*5b00*/  ISETP.GE.AND P2, PT, R2, R212, PT ;  /* 0x000000d40200720c */ /* 0x000fce0003f46270 */
[----:B------:R-:W-:Y:S07]  /*5b10*/  HMMA.16816.F32 R124, R192, R142, R124 ;  /* 0x0000008ec07c723c */ /* 0x000fee000000187c */
[----:B------:R-:W-:Y:S01]  /*5b20*/  IADD3 R142, R166, 0x10, RZ ;  /* 0x00000010a68e7810 */ /* 0x000fe20007ffe0ff */
[----:B------:R-:W-:Y:S01]  /*5b30*/  HMMA.16816.F32 R56, R112, R174, R56 ;  /* 0x000000ae7038723c */ /* 0x000fe20000001838 */
[----:B------:R-:W3:Y:S01]  /*5b40*/  LDSM.16.M88.4 R172, [R165+0x1800] ;  /* 0x00180000a5ac783b */ /* 0x000ee20000000200 */
[----:B------:R-:W-:Y:S01]  /*5b50*/  FFMA.FTZ R227, R74, UR4, R69 ;  /* 0x000000044ae37c23 */ /* 0x000fe20008010045 */
[----:B------:R-:W2:Y:S01]  /*5b60*/  I2F R77, R142 ;  /* 0x0000008e004d7306 */ /* 0x000ea20000201400 */
[----:B------:R-:W-:Y:S01]  /*5b70*/  ISETP.GE.AND P0, PT, R142, R179, PT ;  /* 0x000000b38e00720c */ /* 0x000fe20003f06270 */
[----:B------:R-:W-:Y:S01]  /*5b80*/  FFMA.FTZ R71, R74, UR4, R71 ;  /* 0x000000044a477c23 */ /* 0x000fe20008010047 */
[----:B------:R-:W-:-:S02]  /*5b90*/  ISETP.GE.AND P4, PT, R142, R212, PT ;  /* 0x000000d48e00720c */ /* 0x000fc40003f86270 */
[C---:B------:R-:W-:Y:S01]  /*5ba0*/  HMMA.16816.F32 R28, R148.reuse, R168, R28 ;  /* 0x000000a8941c723c */ /* 0x040fe2000000181c */
[----:B-1----:R-:W-:Y:S01]  /*5bb0*/  FFMA.FTZ R64, R72, UR4, R64 ;  /* 0x0000000448407c23 */ /* 0x002fe20008010040 */
[----:B------:R-:W-:Y:S01]  /*5bc0*/  IADD3 R69, R166, 0x21, RZ ;  /* 0x00000021a6457810 */ /* 0x000fe20007ffe0ff */
[----:B------:R-:W-:Y:S01]  /*5bd0*/  FFMA.FTZ R215, R72, UR4, R66 ;  /* 0x0000000448d77c23 */ /* 0x000fe20008010042 */
[----:B------:R-:W-:Y:S02]  /*5be0*/  FSEL R227, R227, -INF , !P1 ;  /* 0xff800000e3e37808 */ /* 0x000fe40004800000 */
[----:B------:R-:W-:Y:S02]  /*5bf0*/  FSEL R219, R64, -INF , !P6 ;  /* 0xff80000040db7808 */ /* 0x000fe40007000000 */
[----:B------:R-:W-:Y:S01]  /*5c00*/  HMMA.16816.F32 R24, R148, R170, R24 ;  /* 0x000000aa9418723c */ /* 0x000fe20000001818 */
[----:B------:R-:W1:Y:S01]  /*5c10*/  LDSM.16.M88.4 R168, [R234+0x2800] ;  /* 0x00280000eaa8783b */ /* 0x000e620000000200 */
[----:B------:R-:W3:Y:S01]  /*5c20*/  I2F R64, R69 ;  /* 0x0000004500407306 */ /* 0x000ee20000201400 */
[C---:B--2---:R-:W-:Y:S01]  /*5c30*/  FFMA.FTZ R241, R77.reuse, UR4, R68 ;  /* 0x000000044df17c23 */ /* 0x044fe20008010044 */
[----:B------:R-:W-:Y:S01]  /*5c40*/  IADD3 R68, R166, 0x20, RZ ;  /* 0x00000020a6447810 */ /* 0x000fe20007ffe0ff */
[----:B------:R-:W-:Y:S01]  /*5c50*/  FFMA.FTZ R70, R77, UR4, R70 ;  /* 0x000000044d467c23 */ /* 0x000fe20008010046 */
[----:B------:R-:W-:-:S02]  /*5c60*/  FSEL R216, R71, -INF , !P3 ;  /* 0xff80000047d87808 */ /* 0x000fc40005800000 */
[----:B----4-:R-:W-:Y:S01]  /*5c70*/  HMMA.16816.F32 R60, R192, R180, R60 ;  /* 0x000000b4c03c723c */ /* 0x010fe2000000183c */
[----:B------:R-:W-:Y:S02]  /*5c80*/  FSEL R241, R241, -INF , !P4 ;  /* 0xff800000f1f17808 */ /* 0x000fe40006000000 */
[----:B------:R-:W-:Y:S02]  /*5c90*/  FSEL R217, R70, -INF , !P0 ;  /* 0xff80000046d97808 */ /* 0x000fe40004000000 */
[CC--:B------:R-:W-:Y:S02]  /*5ca0*/  ISETP.GE.AND P0, PT, R68.reuse, R212.reuse, PT ;  /* 0x000000d44400720c */ /* 0x0c0fe40003f06270 */
[-C--:B------:R-:W-:Y:S01]  /*5cb0*/  ISETP.GE.AND P1, PT, R68, R179.reuse, PT ;  /* 0x000000b34400720c */ /* 0x080fe20003f26270 */
[----:B------:R-:W-:Y:S01]  /*5cc0*/  HMMA.16816.F32 R20, R148, R160, R20 ;  /* 0x000000a09414723c */ /* 0x000fe20000001814 */
[----:B------:R-:W-:Y:S01]  /*5cd0*/  ISETP.GE.AND P4, PT, R2, R179, PT ;  /* 0x000000b30200720c */ /* 0x000fe20003f86270 */
[----:B------:R-:W2:Y:S01]  /*5ce0*/  I2F R68, R68 ;  /* 0x0000004400447306 */ /* 0x000ea20000201400 */
[----:B------:R-:W-:-:S02]  /*5cf0*/  ISETP.GE.AND P3, PT, R69, R212, PT ;  /* 0x000000d44500720c */ /* 0x000fc40003f66270 */
[----:B------:R-:W-:Y:S02]  /*5d00*/  IADD3 R66, R166, 0x28, RZ ;  /* 0x00000028a6427810 */ /* 0x000fe40007ffe0ff */
[----:B------:R-:W-:Y:S01]  /*5d10*/  FSEL R215, R215, -INF , !P5 ;  /* 0xff800000d7d77808 */ /* 0x000fe20006800000 */
[----:B------:R-:W-:Y:S01]  /*5d20*/  HMMA.16816.F32 R16, R148, R162, R16 ;  /* 0x000000a29410723c */ /* 0x000fe20000001810 */
[----:B------:R-:W-:Y:S01]  /*5d30*/  LDSM.16.M88.4 R160, [R234+0x3000] ;  /* 0x00300000eaa0783b */ /* 0x000fe20000000200 */
[----:B------:R-:W4:Y:S01]  /*5d40*/  I2F R2, R2 ;  /* 0x0000000200027306 */ /* 0x000f220000201400 */
[----:B------:R-:W-:Y:S02]  /*5d50*/  ISETP.GE.AND P6, PT, R69, R179, PT ;  /* 0x000000b34500720c */ /* 0x000fe40003fc6270 */
[----:B------:R-:W-:-:S03]  /*5d60*/  ISETP.GE.AND P5, PT, R66, R212, PT ;  /* 0x000000d44200720c */ /* 0x000fc60003fa6270 */
[C---:B------:R-:W-:Y:S01]  /*5d70*/  HMMA.16816.F32 R92, R148.reuse, R156, R92 ;  /* 0x0000009c945c723c */ /* 0x040fe2000000185c */
[----:B---3--:R-:W-:Y:S01]  /*5d80*/  FFMA.FTZ R211, R64, UR4, R61 ;  /* 0x0000000440d37c23 */ /* 0x008fe2000801003d */
[----:B------:R-:W-:Y:S01]  /*5d90*/  IADD3 R61, R166, 0x31, RZ ;  /* 0x00000031a63d7810 */ /* 0x000fe20007ffe0ff */
[----:B--2---:R-:W-:Y:S01]  /*5da0*/  FFMA.FTZ R213, R68, UR4, R60 ;  /* 0x0000000444d57c23 */ /* 0x004fe2000801003c */
[----:B------:R-:W-:Y:S01]  /*5db0*/  IADD3 R60, R166, 0x30, RZ ;  /* 0x00000030a63c7810 */ /* 0x000fe20007ffe0ff */
[----:B------:R-:W-:Y:S01]  /*5dc0*/  FFMA.FTZ R208, R68, UR4, R62 ;  /* 0x0000000444d07c23 */ /* 0x000fe2000801003e */
[----:B------:R-:W-:Y:S01]  /*5dd0*/  FSEL R211, R211, -INF , !P3 ;  /* 0xff800000d3d37808 */ /* 0x000fe20005800000 */
[----:B------:R-:W-:Y:S01]  /*5de0*/  FFMA.FTZ R63, R64, UR4, R63 ;  /* 0x00000004403f7c23 */ /* 0x000fe2000801003f */
[C---:B------:R-:W-:Y:S01]  /*5df0*/  HMMA.16816.F32 R88, R148.reuse, R158, R88 ;  /* 0x0000009e9458723c */ /* 0x040fe20000001858 */
[----:B------:R-:W-:Y:S01]  /*5e00*/  ISETP.GE.AND P3, PT, R60, R179, PT ;  /* 0x000000b33c00720c */ /* 0x000fe20003f66270 */
[----:B----4-:R-:W-:Y:S01]  /*5e10*/  FFMA.FTZ R218, R2, UR4, R65 ;  /* 0x0000000402da7c23 */ /* 0x010fe20008010041 */
[----:B------:R-:W-:Y:S01]  /*5e20*/  IADD3 R65, R166, 0x29, RZ ;  /* 0x00000029a6417810 */ /* 0x000fe20007ffe0ff */
[----:B------:R-:W-:Y:S01]  /*5e30*/  FFMA.FTZ R67, R2, UR4, R67 ;  /* 0x0000000402437c23 */ /* 0x000fe20008010043 */
[----:B------:R-:W-:Y:S01]  /*5e40*/  FSEL R208, R208, -INF , !P1 ;  /* 0xff800000d0d07808 */ /* 0x000fe20004800000 */
[----:B------:R2:W3:Y:S01]  /*5e50*/  I2F R2, R66 ;  /* 0x0000004200027306 */ /* 0x0004e20000201400 */
[----:B------:R-:W-:Y:S01]  /*5e60*/  ISETP.GE.AND P1, PT, R60, R212, PT ;  /* 0x000000d43c00720c */ /* 0x000fe20003f26270 */
[----:B-----5:R-:W-:Y:S01]  /*5e70*/  HMMA.16816.F32 R84, R148, R152, R84 ;  /* 0x000000989454723c */ /* 0x020fe20000001854 */
[----:B------:R-:W-:Y:S01]  /*5e80*/  LDSM.16.M88.4 R156, [R234+0x3800] ;  /* 0x00380000ea9c783b */ /* 0x000fe20000000200 */
[----:B------:R-:W-:-:S02]  /*5e90*/  FSEL R218, R218, -INF , !P2 ;  /* 0xff800000dada7808 */ /* 0x000fc40005000000 */
[----:B------:R-:W-:Y:S02]  /*5ea0*/  FSEL R214, R67, -INF , !P4 ;  /* 0xff80000043d67808 */ /* 0x000fe40006000000 */
[----:B------:R-:W4:Y:S01]  /*5eb0*/  I2F R62, R65 ;  /* 0x00000041003e7306 */ /* 0x000f220000201400 */
[-C--:B------:R-:W-:Y:S01]  /*5ec0*/  ISETP.GE.AND P2, PT, R66, R179.reuse, PT ;  /* 0x000000b34200720c */ /* 0x080fe20003f46270 */
[----:B------:R-:W-:Y:S01]  /*5ed0*/  HMMA.16816.F32 R80, R148, R154, R80 ;  /* 0x0000009a9450723c */ /* 0x000fe20000001850 */
[----:B------:R-:W5:Y:S01]  /*5ee0*/  LDSM.16.M88.4 R148, [R234+0x4800] ;  /* 0x00480000ea94783b */ /* 0x000f620000000200 */
[----:B------:R-:W-:Y:S02]  /*5ef0*/  ISETP.GE.AND P4, PT, R65, R212, PT ;  /* 0x000000d44100720c */ /* 0x000fe40003f86270 */
[----:B------:R-:W-:Y:S01]  /*5f00*/  FSEL R213, R213, -INF , !P0 ;  /* 0xff800000d5d57808 */ /* 0x000fe20004000000 */
[----:B------:R-:W5:Y:S01]  /*5f10*/  LDSM.16.M88.4 R152, [R234+0x4000] ;  /* 0x00400000ea98783b */ /* 0x000f620000000200 */
[----:B------:R-:W1:Y:S01]  /*5f20*/  I2F R60, R60 ;  /* 0x0000003c003c7306 */ /* 0x000e620000201400 */
[----:B------:R-:W-:Y:S01]  /*5f30*/  ISETP.GE.AND P0, PT, R65, R179, PT ;  /* 0x000000b34100720c */ /* 0x000fe20003f06270 */
[----:B------:R-:W-:Y:S01]  /*5f40*/  HMMA.16816.F32 R56, R192, R182, R56 ;  /* 0x000000b6c038723c */ /* 0x000fe20000001838 */
[----:B------:R-:W-:-:S02]  /*5f50*/  FSEL R206, R63, -INF , !P6 ;  /* 0xff8000003fce7808 */ /* 0x000fc40007000000 */
[----:B------:R-:W-:Y:S02]  /*5f60*/  ISETP.GE.AND P6, PT, R61, R212, PT ;  /* 0x000000d43d00720c */ /* 0x000fe40003fc6270 */
[C---:B------:R-:W-:Y:S02]  /*5f70*/  IADD3 R63, R166.reuse, 0x99, RZ ;  /* 0x00000099a63f7810 */ /* 0x040fe40007ffe0ff */
[----:B--2---:R-:W-:Y:S01]  /*5f80*/  IADD3 R66, R166, 0xa0, RZ ;  /* 0x000000a0a6427810 */ /* 0x004fe20007ffe0ff */
[----:B------:R-:W-:Y:S08]  /*5f90*/  HMMA.16816.F32 R52, R192, R172, R52 ;  /* 0x000000acc034723c */ /* 0x000ff00000001834 */
[C---:B-1----:R-:W-:Y:S08]  /*5fa0*/  HMMA.16816.F32 R36, R112.reuse, R168, R36 ;  /* 0x000000a87024723c */ /* 0x042ff00000001824 */
[----:B------:R-:W-:Y:S01]  /*5fb0*/  HMMA.16816.F32 R32, R112, R170, R32 ;  /* 0x000000aa7020723c */ /* 0x000fe20000001820 */
[----:B------:R-:W1:Y:S01]  /*5fc0*/  LDSM.16.M88.4 R168, [R165+0x2000] ;  /* 0x00200000a5a8783b */ /* 0x000e620000000200 */
[----:B---3--:R-:W-:Y:S01]  /*5fd0*/  FFMA.FTZ R210, R2, UR4, R56 ;  /* 0x0000000402d27c23 */ /* 0x008fe20008010038 */
[----:B------:R-:W-:Y:S01]  /*5fe0*/  IADD3 R56, R166, 0x38, RZ ;  /* 0x00000038a6387810 */ /* 0x000fe20007ffe0ff */
[----:B------:R-:W-:-:S02]  /*5ff0*/  FFMA.FTZ R58, R2, UR4, R58 ;  /* 0x00000004023a7c23 */ /* 0x000fc4000801003a */
[----:B----4-:R-:W-:Y:S01]  /*6000*/  FFMA.FTZ R209, R62, UR4, R57 ;  /* 0x000000043ed17c23 */ /* 0x010fe20008010039 */
[----:B------:R-:W-:Y:S01]  /*6010*/  IADD3 R57, R166, 0x39, RZ ;  /* 0x00000039a6397810 */ /* 0x000fe20007ffe0ff */
[----:B------:R-:W-:Y:S01]  /*6020*/  HMMA.16816.F32 R48, R192, R174, R48 ;  /* 0x000000aec030723c */ /* 0x000fe20000001830 */
[----:B------:R-:W-:Y:S01]  /*6030*/  FFMA.FTZ R52, R60, UR4, R52 ;  /* 0x000000043c347c23 */ /* 0x000fe20008010034 */
[----:B------:R-:W-:Y:S01]  /*6040*/  FSEL R207, R58, -INF , !P2 ;  /* 0xff8000003acf7808 */ /* 0x000fe20005000000 */
[----:B------:R-:W2:Y:S01]  /*6050*/  I2F R2, R61 ;  /* 0x0000003d00027306 */ /* 0x000ea20000201400 */
[----:B------:R-:W-:Y:S01]  /*6060*/  FSEL R209, R209, -INF , !P4 ;  /* 0xff800000d1d17808 */ /* 0x000fe20006000000 */
[----:B------:R-:W-:Y:S01]  /*6070*/  FFMA.FTZ R59, R62, UR4, R59 ;  /* 0x000000043e3b7c23 */ /* 0x000fe2000801003b */
[----:B------:R-:W-:Y:S01]  /*6080*/  ISETP.GE.AND P2, PT, R56, R212, PT ;  /* 0x000000d43800720c */ /* 0x000fe20003f46270 */
[----:B------:R-:W-:Y:S01]  /*6090*/  FFMA.FTZ R143, R60, UR4, R54 ;  /* 0x000000043c8f7c23 */ /* 0x000fe20008010036 */
[----:B-----5:R-:W-:Y:S01]  /*60a0*/  HMMA.16816.F32 R136, R112, R148, R136 ;  /* 0x000000947088723c */ /* 0x020fe20000001888 */
[----:B------:R-:W-:Y:S01]  /*60b0*/  ISETP.GE.AND P4, PT, R56, R179, PT ;  /* 0x000000b33800720c */ /* 0x000fe20003f86270 */
[----:B------:R-:W-:Y:S01]  /*60c0*/  LDSM.16.M88.4 R172, [R165+0x5800] ;  /* 0x00580000a5ac783b */ /* 0x000fe20000000200 */
[----:B------:R-:W-:Y:S01]  /*60d0*/  FSEL R140, R52, -INF , !P1 ;  /* 0xff800000348c7808 */ /* 0x000fe20004800000 */
[----:B------:R-:W3:Y:S01]  /*60e0*/  I2F R56, R56 ;  /* 0x0000003800387306 */ /* 0x000ee20000201400 */
[----:B------:R-:W-:-:S02]  /*60f0*/  IADD3 R54, R166, 0x40, RZ ;  /* 0x00000040a6367810 */ /* 0x000fc40007ffe0ff */
[----:B------:R-:W-:Y:S01]  /*6100*/  FSEL R210, R210, -INF , !P5 ;  /* 0xff800000d2d27808 */ /* 0x000fe20006800000 */
[C---:B------:R-:W-:Y:S01]  /*6110*/  HMMA.16816.F32 R28, R112.reuse, R160, R28 ;  /* 0x000000a0701c723c */ /* 0x040fe2000000181c */
[-C--:B------:R-:W-:Y:S01]  /*6120*/  ISETP.GE.AND P5, PT, R61, R179.reuse, PT ;  /* 0x000000b33d00720c */ /* 0x080fe20003fa6270 */
[----:B--2---:R-:W-:Y:S02]  /*6130*/  FFMA.FTZ R55, R2, UR4, R55 ;  /* 0x0000000402377c23 */ /* 0x004fe40008010037 */
[----:B------:R-:W2:Y:S01]  /*6140*/  I2F R52, R57 ;  /* 0x0000003900347306 */ /* 0x000ea20000201400 */
[----:B------:R-:W-:Y:S02]  /*6150*/  FSEL R143, R143, -INF , !P3 ;  /* 0xff8000008f8f7808 */ /* 0x000fe40005800000 */
[----:B------:R-:W-:Y:S01]  /*6160*/  ISETP.GE.AND P1, PT, R57, R179, PT ;  /* 0x000000b33900720c */ /* 0x000fe20003f26270 */
[----:B------:R-:W-:Y:S01]  /*6170*/  HMMA.16816.F32 R24, R112, R162, R24 ;  /* 0x000000a27018723c */ /* 0x000fe20000001818 */
[----:B------:R-:W4:Y:S01]  /*6180*/  LDSM.16.M88.4 R160, [R165+0x2800] ;  /* 0x00280000a5a0783b */ /* 0x000f220000000200 */
[----:B------:R-:W-:Y:S01]  /*6190*/  ISETP.GE.AND P3, PT, R54, R212, PT ;  /* 0x000000d43600720c */ /* 0x000fe20003f66270 */
[----:B---3--:R-:W-:Y:S01]  /*61a0*/  FFMA.FTZ R141, R56, UR4, R48 ;  /* 0x00000004388d7c23 */ /* 0x008fe20008010030 */
[----:B------:R-:W-:-:S02]  /*61b0*/  IADD3 R48, R166, 0x48, RZ ;  /* 0x00000048a6307810 */ /* 0x000fc40007ffe0ff */
[----:B------:R-:W-:Y:S02]  /*61c0*/  IADD3 R61, R166, 0x98, RZ ;  /* 0x00000098a63d7810 */ /* 0x000fe40007ffe0ff */
[----:B------:R-:W-:Y:S01]  /*61d0*/  HMMA.16816.F32 R132, R112, R150, R132 ;  /* 0x000000967084723c */ /* 0x000fe20000001884 */
[----:B------:R-:W3:Y:S01]  /*61e0*/  LDSM.16.M88.4 R148, [R165+0x4000] ;  /* 0x00400000a594783b */ /* 0x000ee20000000200 */
[----:B------:R-:W-:Y:S01]  /*61f0*/  FSEL R141, R141, -INF , !P2 ;  /* 0xff8000008d8d7808 */ /* 0x000fe20005000000 */
[----:B--2---:R-:W-:Y:S01]  /*6200*/  FFMA.FTZ R142, R52, UR4, R49 ;  /* 0x00000004348e7c23 */ /* 0x004fe20008010031 */
[----:B------:R-:W-:Y:S01]  /*6210*/  IADD3 R49, R166, 0x49, RZ ;  /* 0x00000049a6317810 */ /* 0x000fe20007ffe0ff */
[----:B------:R-:W-:-:S03]  /*6220*/  FFMA.FTZ R51, R52, UR4, R51 ;  /* 0x0000000434337c23 */ /* 0x000fc60008010033 */
[C---:B------:R-:W-:Y:S08]  /*6230*/  HMMA.16816.F32 R12, R112.reuse, R152, R12 ;  /* 0x00000098700c723c */ /* 0x040ff0000000180c */
[----:B------:R-:W-:Y:S01]  /*6240*/  HMMA.16816.F32 R8, R112, R154, R8 ;  /* 0x0000009a7008723c */ /* 0x000fe20000001808 */
[----:B------:R-:W2:Y:S07]  /*6250*/  LDSM.16.M88.4 R152, [R165+0x3800] ;  /* 0x00380000a598783b */ /* 0x000eae0000000200 */
[----:B-1----:R-:W-:Y:S08]  /*6260*/  HMMA.16816.F32 R44, R192, R168, R44 ;  /* 0x000000a8c02c723c */ /* 0x002ff0000000182c */
[----:B------:R-:W-:Y:S07]  /*6270*/  HMMA.16816.F32 R104, R112, R202, R104 ;  /* 0x000000ca7068723c */ /* 0x000fee0000001868 */
[----:B------:R-:W-:Y:S01]  /*6280*/  FSEL R203, R59, -INF , !P0 ;  /* 0xff8000003bcb7808 */ /* 0x000fe20004000000 */
[----:B------:R-:W-:Y:S01]  /*6290*/  HMMA.16816.F32 R40, R192, R170, R40 ;  /* 0x000000aac028723c */ /* 0x000fe20000001828 */
[----:B------:R-:W-:Y:S01]  /*62a0*/  ISETP.GE.AND P0, PT, R57, R212, PT ;  /* 0x000000d43900720c */ /* 0x000fe20003f06270 */
[----:B------:R-:W-:Y:S01]  /*62b0*/  FFMA.FTZ R202, R2, UR4, R53 ;  /* 0x0000000402ca7c23 */ /* 0x000fe20008010035 */
[----:B------:R-:W-:Y:S01]  /*62c0*/  IADD3 R53, R166, 0x41, RZ ;  /* 0x00000041a6357810 */ /* 0x000fe20007ffe0ff */
[----:B------:R-:W1:Y:S01]  /*62d0*/  I2F R2, R54 ;  /* 0x0000003600027306 */ /* 0x000e620000201400 */
[----:B------:R-:W-:-:S02]  /*62e0*/  FSEL R142, R142, -INF , !P0 ;  /* 0xff8000008e8e7808 */ /* 0x000fc40004000000 */
[-C--:B------:R-:W-:Y:S01]  /*62f0*/  ISETP.GE.AND P0, PT, R48, R179.reuse, PT ;  /* 0x000000b33000720c */ /* 0x080fe20003f06270 */
[----:B------:R-:W-:Y:S01]  /*6300*/  HMMA.16816.F32 R136, R192, R144, R136 ;  /* 0x00000090c088723c */ /* 0x000fe20000001888 */
[----:B------:R-:W-:Y:S02]  /*6310*/  FSEL R202, R202, -INF , !P6 ;  /* 0xff800000caca7808 */ /* 0x000fe40007000000 */
[-C--:B------:R-:W-:Y:S02]  /*6320*/  ISETP.GE.AND P6, PT, R54, R179.reuse, PT ;  /* 0x000000b33600720c */ /* 0x080fe40003fc6270 */
[----:B------:R-:W-:Y:S02]  /*6330*/  ISETP.GE.AND P2, PT, R53, R179, PT ;  /* 0x000000b33500720c */ /* 0x000fe40003f46270 */
[----:B------:R-:W-:Y:S01]  /*6340*/  FFMA.FTZ R145, R56, UR4, R50 ;  /* 0x0000000438917c23 */ /* 0x000fe20008010032 */
[----:B------:R-:W-:Y:S01]  /*6350*/  HMMA.16816.F32 R20, R112, R156, R20 ;  /* 0x0000009c7014723c */ /* 0x000fe20000001814 */
[----:B------:R-:W5:Y:S01]  /*6360*/  I2F R50, R53 ;  /* 0x0000003500327306 */ /* 0x000f620000201400 */
[----:B------:R-:W-:-:S02]  /*6370*/  FSEL R144, R55, -INF , !P5 ;  /* 0xff80000037907808 */ /* 0x000fc40006800000 */
[----:B------:R-:W-:Y:S01]  /*6380*/  FSEL R145, R145, -INF , !P4 ;  /* 0xff80000091917808 */ /* 0x000fe20006000000 */
[----:B-1----:R-:W-:Y:S01]  /*6390*/  FFMA.FTZ R46, R2, UR4, R46 ;  /* 0x00000004022e7c23 */ /* 0x002fe2000801002e */
[-C--:B------:R-:W-:Y:S02]  /*63a0*/  ISETP.GE.AND P4, PT, R48, R212.reuse, PT ;  /* 0x000000d43000720c */ /* 0x080fe40003f86270 */
[----:B------:R-:W-:Y:S01]  /*63b0*/  HMMA.16816.F32 R16, R112, R158, R16 ;  /* 0x0000009e7010723c */ /* 0x000fe20000001810 */
[----:B------:R-:W1:Y:S01]  /*63c0*/  LDSM.16.M88.4 R156, [R165+0x3000] ;  /* 0x00300000a59c783b */ /* 0x000e620000000200 */
[----:B------:R-:W2:Y:S01]  /*63d0*/  I2F R48, R48 ;  /* 0x0000003000307306 */ /* 0x000ea20000201400 */
[----:B------:R-:W-:-:S05]  /*63e0*/  ISETP.GE.AND P5, PT, R53, R212, PT ;  /* 0x000000d43500720c */ /* 0x000fca0003fa6270 */
[----:B----4-:R-:W-:Y:S01]  /*63f0*/  HMMA.16816.F32 R36, R192, R160, R36 ;  /* 0x000000a0c024723c */ /* 0x010fe20000001824 */
[----:B-----5:R-:W-:-:S07]  /*6400*/  FFMA.FTZ R47, R50, UR4, R47 ;  /* 0x00000004322f7c23 */ /* 0x020fce000801002f */
[----:B---3--:R-:W-:Y:S01]  /*6410*/  HMMA.16816.F32 R12, R192, R148, R12 ;  /* 0x00000094c00c723c */ /* 0x008fe2000000180c */
[----:B--2---:R-:W-:-:S06]  /*6420*/  FFMA.FTZ R40, R48, UR4, R40 ;  /* 0x0000000430287c23 */ /* 0x004fcc0008010028 */
[----:B------:R-:W-:Y:S01]  /*6430*/  FFMA.FTZ R148, R2, UR4, R44 ;  /* 0x0000000402947c23 */ /* 0x000fe2000801002c */
[C---:B------:R-:W-:Y:S01]  /*6440*/  HMMA.16816.F32 R132, R192.reuse, R146, R132 ;  /* 0x00000092c084723c */ /* 0x040fe20000001884 */
[----:B------:R-:W-:Y:S01]  /*6450*/  IADD3 R44, R166, 0x50, RZ ;  /* 0x00000050a62c7810 */ /* 0x000fe20007ffe0ff */
[----:B------:R-:W2:Y:S02]  /*6460*/  I2F R2, R49 ;  /* 0x0000003100027306 */ /* 0x000ea40000201400 */
[----:B------:R-:W-:Y:S02]  /*6470*/  FSEL R148, R148, -INF , !P3 ;  /* 0xff80000094947808 */ /* 0x000fe40005800000 */
[----:B------:R-:W-:Y:S01]  /*6480*/  ISETP.GE.AND P3, PT, R49, R179, PT ;  /* 0x000000b33100720c */ /* 0x000fe20003f66270 */
[----:B------:R-:W-:Y:S01]  /*6490*/  FFMA.FTZ R147, R50, UR4, R45 ;  /* 0x0000000432937c23 */ /* 0x000fe2000801002d */
[----:B------:R-:W-:Y:S01]  /*64a0*/  IADD3 R45, R166, 0x51, RZ ;  /* 0x00000051a62d7810 */ /* 0x000fe20007ffe0ff */
[----:B------:R-:W-:Y:S01]  /*64b0*/  HMMA.16816.F32 R20, R192, R152, R20 ;  /* 0x00000098c014723c */ /* 0x000fe20000001814 */
[----:B------:R-:W-:-:S02]  /*64c0*/  FSEL R146, R51, -INF , !P1 ;  /* 0xff80000033927808 */ /* 0x000fc40004800000 */
[----:B------:R-:W-:Y:S02]  /*64d0*/  FSEL R147, R147, -INF , !P5 ;  /* 0xff80000093937808 */ /* 0x000fe40006800000 */
[----:B------:R-:W-:Y:S02]  /*64e0*/  ISETP.GE.AND P5, PT, R44, R179, PT ;  /* 0x000000b32c00720c */ /* 0x000fe40003fa6270 */
[----:B------:R-:W-:Y:S01]  /*64f0*/  FSEL R152, R46, -INF , !P6 ;  /* 0xff8000002e987808 */ /* 0x000fe20007000000 */
[C---:B------:R-:W-:Y:S01]  /*6500*/  HMMA.16816.F32 R8, R192.reuse, R150, R8 ;  /* 0x00000096c008723c */ /* 0x040fe20000001808 */
[-C--:B------:R-:W-:Y:S01]  /*6510*/  ISETP.GE.AND P6, PT, R44, R212.reuse, PT ;  /* 0x000000d42c00720c */ /* 0x080fe20003fc6270 */
[C---:B--2---:R-:W-:Y:S01]  /*6520*/  FFMA.FTZ R43, R2.reuse, UR4, R43 ;  /* 0x00000004022b7c23 */ /* 0x044fe2000801002b */
[----:B------:R-:W2:Y:S01]  /*6530*/  I2F R44, R44 ;  /* 0x0000002c002c7306 */ /* 0x000ea20000201400 */
[----:B------:R-:W-:Y:S02]  /*6540*/  FSEL R153, R47, -INF , !P2 ;  /* 0xff8000002f997808 */ /* 0x000fe40005000000 */
[-C--:B------:R-:W-:Y:S01]  /*6550*/  ISETP.GE.AND P2, PT, R45, R212.reuse, PT ;  /* 0x000000d42d00720c */ /* 0x080fe20003f46270 */
[----:B------:R-:W-:Y:S01]  /*6560*/  FFMA.FTZ R151, R2, UR4, R41 ;  /* 0x0000000402977c23 */ /* 0x000fe20008010029 */
[----:B------:R-:W-:Y:S01]  /*6570*/  FSEL R150, R40, -INF , !P4 ;  /* 0xff80000028967808 */ /* 0x000fe20006000000 */
[----:B------:R-:W-:Y:S01]  /*6580*/  HMMA.16816.F32 R32, R192, R162, R32 ;  /* 0x000000a2c020723c */ /* 0x000fe20000001820 */
[----:B------:R-:W-:Y:S01]  /*6590*/  IADD3 R41, R166, 0x59, RZ ;  /* 0x00000059a6297810 */ /* 0x000fe20007ffe0ff */
[----:B------:R-:W3:Y:S01]  /*65a0*/  I2F R40, R45 ;  /* 0x0000002d00287306 */ /* 0x000ee20000201400 */
[----:B------:R-:W-:-:S02]  /*65b0*/  ISETP.GE.AND P1, PT, R49, R212, PT ;  /* 0x000000d43100720c */ /* 0x000fc40003f26270 */
[----:B------:R-:W-:Y:S02]  /*65c0*/  ISETP.GE.AND P4, PT, R45, R179, PT ;  /* 0x000000b32d00720c */ /* 0x000fe40003f86270 */
[----:B------:R-:W-:Y:S01]  /*65d0*/  FSEL R151, R151, -INF , !P1 ;  /* 0xff80000097977808 */ /* 0x000fe20004800000 */
[C---:B-1----:R-:W-:Y:S01]  /*65e0*/  HMMA.16816.F32 R28, R192.reuse, R156, R28 ;  /* 0x0000009cc01c723c */ /* 0x042fe2000000181c */
[C---:B--2---:R-:W-:Y:S02]  /*65f0*/  FFMA.FTZ R162, R44.reuse, UR4, R38 ;  /* 0x000000042ca27c23 */ /* 0x044fe40008010026 */
[----:B------:R-:W1:Y:S04]  /*6600*/  I2F R38, R41 ;  /* 0x0000002900267306 */ /* 0x000e680000201400 */
[----:B------:R-:W-:Y:S01]  /*6610*/  FFMA.FTZ R157, R44, UR4, R36 ;  /* 0x000000042c9d7c23 */ /* 0x000fe20008010024 */
[----:B------:R-:W-:Y:S01]  /*6620*/  HMMA.16816.F32 R16, R192, R154, R16 ;  /* 0x0000009ac010723c */ /* 0x000fe20000001810 */
[----:B------:R-:W-:Y:S01]  /*6630*/  IADD3 R36, R166, 0x60, RZ ;  /* 0x00000060a6247810 */ /* 0x000fe20007ffe0ff */
[----:B---3--:R-:W-:Y:S01]  /*6640*/  FFMA.FTZ R156, R40, UR4, R37 ;  /* 0x00000004289c7c23 */ /* 0x008fe20008010025 */
[----:B------:R-:W-:Y:S01]  /*6650*/  FSEL R162, R162, -INF , !P5 ;  /* 0xff800000a2a27808 */ /* 0x000fe20006800000 */
[----:B------:R-:W-:Y:S01]  /*6660*/  FFMA.FTZ R39, R40, UR4, R39 ;  /* 0x0000000428277c23 */ /* 0x000fe20008010027 */
[----:B------:R-:W-:-:S02]  /*6670*/  ISETP.GE.AND P5, PT, R36, R212, PT ;  /* 0x000000d42400720c */ /* 0x000fc40003fa6270 */
[----:B------:R-:W-:Y:S01]  /*6680*/  FFMA.FTZ R154, R48, UR4, R42 ;  /* 0x00000004309a7c23 */ /* 0x000fe2000801002a */
[----:B------:R-:W-:Y:S01]  /*6690*/  IADD3 R42, R166, 0x58, RZ ;  /* 0x00000058a62a7810 */ /* 0x000fe20007ffe0ff */
[----:B------:R-:W-:Y:S01]  /*66a0*/  HMMA.16816.F32 R24, R192, R158, R24 ;  /* 0x0000009ec018723c */ /* 0x000fe20000001818 */
[----:B------:R-:W-:Y:S02]  /*66b0*/  FSEL R156, R156, -INF , !P2 ;  /* 0xff8000009c9c7808 */ /* 0x000fe40005000000 */
[----:B------:R-:W2:Y:S01]  /*66c0*/  I2F R2, R42 ;  /* 0x0000002a00027306 */ /* 0x000ea20000201400 */
[-C--:B------:R-:W-:Y:S01]  /*66d0*/  ISETP.GE.AND P2, PT, R36, R179.reuse, PT ;  /* 0x000000b32400720c */ /* 0x080fe20003f46270 */
[C---:B-1----:R-:W-:Y:S01]  /*66e0*/  FFMA.FTZ R160, R38.reuse, UR4, R33 ;  /* 0x0000000426a07c23 */ /* 0x042fe20008010021 */
[----:B------:R-:W-:Y:S01]  /*66f0*/  FSEL R155, R43, -INF , !P3 ;  /* 0xff8000002b9b7808 */ /* 0x000fe20005800000 */
[----:B------:R-:W-:Y:S01]  /*6700*/  FFMA.FTZ R35, R38, UR4, R35 ;  /* 0x0000000426237c23 */ /* 0x000fe20008010023 */
[----:B------:R-:W-:Y:S01]  /*6710*/  ISETP.GE.AND P1, PT, R42, R179, PT ;  /* 0x000000b32a00720c */ /* 0x000fe20003f26270 */
[----:B------:R-:W-:Y:S01]  /*6720*/  HMMA.16816.F32 R108, R112, R200, R108 ;  /* 0x000000c8706c723c */ /* 0x000fe2000000186c */
[----:B------:R-:W-:Y:S01]  /*6730*/  ISETP.GE.AND P3, PT, R41, R212, PT ;  /* 0x000000d42900720c */ /* 0x000fe20003f66270 */
[----:B------:R-:W1:Y:S01]  /*6740*/  I2F R36, R36 ;  /* 0x0000002400247306 */ /* 0x000e620000201400 */
[----:B------:R-:W-:-:S02]  /*6750*/  IADD3 R33, R166, 0x69, RZ ;  /* 0x00000069a6217810 */ /* 0x000fc40007ffe0ff */
[----:B------:R-:W-:Y:S02]  /*6760*/  IADD3 R37, R166, 0x61, RZ ;  /* 0x00000061a6257810 */ /* 0x000fe40007ffe0ff */
[----:B------:R-:W-:Y:S01]  /*6770*/  FSEL R160, R160, -INF , !P3 ;  /* 0xff800000a0a07808 */ /* 0x000fe20005800000 */
[C---:B------:R-:W-:Y:S01]  /*6780*/  HMMA.16816.F32 R100, R112.reuse, R196, R100 ;  /* 0x000000c47064723c */ /* 0x040fe20000001864 */
[----:B------:R-:W-:Y:S01]  /*6790*/  FSEL R157, R157, -INF , !P6 ;  /* 0xff8000009d9d7808 */ /* 0x000fe20007000000 */
[----:B--2---:R-:W-:Y:S01]  /*67a0*/  FFMA.FTZ R158, R2, UR4, R32 ;  /* 0x00000004029e7c23 */ /* 0x004fe20008010020 */
[----:B------:R-:W-:Y:S01]  /*67b0*/  IADD3 R32, R166, 0x68, RZ ;  /* 0x00000068a6207810 */ /* 0x000fe20007ffe0ff */
[----:B------:R-:W-:Y:S01]  /*67c0*/  FFMA.FTZ R34, R2, UR4, R34 ;  /* 0x0000000402227c23 */ /* 0x000fe20008010022 */
[-C--:B------:R-:W-:Y:S01]  /*67d0*/  ISETP.GE.AND P6, PT, R41, R179.reuse, PT ;  /* 0x000000b32900720c */ /* 0x080fe20003fc6270 */
[----:B------:R-:W2:Y:S01]  /*67e0*/  I2F R2, R37 ;  /* 0x0000002500027306 */ /* 0x000ea20000201400 */
[----:B------:R-:W-:Y:S01]  /*67f0*/  ISETP.GE.AND P3, PT, R32, R179, PT ;  /* 0x000000b32000720c */ /* 0x000fe20003f66270 */
[----:B------:R-:W-:Y:S01]  /*6800*/  HMMA.16816.F32 R96, R112, R198, R96 ;  /* 0x000000c67060723c */ /* 0x000fe20000001860 */
[----:B------:R-:W-:Y:S01]  /*6810*/  FSEL R171, R34, -INF , !P1 ;  /* 0xff80000022ab7808 */ /* 0x000fe20004800000 */
[----:B-1----:R-:W-:Y:S01]  /*6820*/  FFMA.FTZ R28, R36, UR4, R28 ;  /* 0x00000004241c7c23 */ /* 0x002fe2000801001c */
[-C--:B------:R-:W-:Y:S01]  /*6830*/  ISETP.GE.AND P1, PT, R32, R212.reuse, PT ;  /* 0x000000d42000720c */ /* 0x080fe20003f26270 */
[----:B------:R-:W-:Y:S01]  /*6840*/  FFMA.FTZ R187, R36, UR4, R30 ;  /* 0x0000000424bb7c23 */ /* 0x000fe2000801001e */
[----:B------:R-:W-:Y:S01]  /*6850*/  FSEL R201, R35, -INF , !P6 ;  /* 0xff80000023c97808 */ /* 0x000fe20007000000 */
[----:B------:R-:W1:Y:S01]  /*6860*/  I2F R32, R32 ;  /* 0x0000002000207306 */ /* 0x000e620000201400 */
[----:B------:R-:W-:Y:S01]  /*6870*/  FSEL R180, R28, -INF , !P5 ;  /* 0xff8000001cb47808 */ /* 0x000fe20006800000 */
[----:B------:R-:W-:Y:S01]  /*6880*/  HMMA.16816.F32 R120, R192, R172, R120 ;  /* 0x000000acc078723c */ /* 0x000fe20000001878 */
[----:B------:R-:W-:-:S02]  /*6890*/  ISETP.GE.AND P6, PT, R33, R212, PT ;  /* 0x000000d42100720c */ /* 0x000fc40003fc6270 */
[----:B------:R-:W-:Y:S02]  /*68a0*/  IADD3 R30, R166, 0x70, RZ ;  /* 0x00000070a61e7810 */ /* 0x000fe40007ffe0ff */
[----:B------:R-:W-:Y:S01]  /*68b0*/  FSEL R154, R154, -INF , !P0 ;  /* 0xff8000009a9a7808 */ /* 0x000fe20004000000 */
[----:B------:R-:W3:Y:S01]  /*68c0*/  I2F R28, R33 ;  /* 0x00000021001c7306 */ /* 0x000ee20000201400 */
[----:B--2---:R-:W-:Y:S01]  /*68d0*/  FFMA.FTZ R200, R2, UR4, R29 ;  /* 0x0000000402c87c23 */ /* 0x004fe2000801001d */
[----:B------:R-:W-:Y:S01]  /*68e0*/  IADD3 R29, R166, 0x71, RZ ;  /* 0x00000071a61d7810 */ /* 0x000fe20007ffe0ff */
[----:B------:R-:W-:Y:S01]  /*68f0*/  FFMA.FTZ R31, R2, UR4, R31 ;  /* 0x00000004021f7c23 */ /* 0x000fe2000801001f */
[----:B------:R-:W-:Y:S01]  /*6900*/  ISETP.GE.AND P0, PT, R42, R212, PT ;  /* 0x000000d42a00720c */ /* 0x000fe20003f06270 */
[----:B------:R-:W-:Y:S01]  /*6910*/  HMMA.16816.F32 R116, R192, R174, R116 ;  /* 0x000000aec074723c */ /* 0x000fe20000001874 */
[----:B------:R-:W-:Y:S01]  /*6920*/  FSEL R169, R39, -INF , !P4 ;  /* 0xff80000027a97808 */ /* 0x000fe20006000000 */
[----:B-1----:R-:W-:Y:S01]  /*6930*/  FFMA.FTZ R183, R32, UR4, R24 ;  /* 0x0000000420b77c23 */ /* 0x002fe20008010018 */
[----:B------:R-:W-:Y:S01]  /*6940*/  IADD3 R24, R166, 0x78, RZ ;  /* 0x00000078a6187810 */ /* 0x000fe20007ffe0ff */
[----:B------:R-:W-:Y:S01]  /*6950*/  FFMA.FTZ R191, R32, UR4, R26 ;  /* 0x0000000420bf7c23 */ /* 0x000fe2000801001a */
[----:B------:R-:W1:Y:S01]  /*6960*/  I2F R2, R30 ;  /* 0x0000001e00027306 */ /* 0x000e620000201400 */
[----:B------:R-:W-:-:S02]  /*6970*/  FSEL R158, R158, -INF , !P0 ;  /* 0xff8000009e9e7808 */ /* 0x000fc40004000000 */
[-C--:B------:R-:W-:Y:S01]  /*6980*/  ISETP.GE.AND P4, PT, R37, R212.reuse, PT ;  /* 0x000000d42500720c */ /* 0x080fe20003f86270 */
[C---:B---3--:R-:W-:Y:S01]  /*6990*/  FFMA.FTZ R184, R28.reuse, UR4, R25 ;  /* 0x000000041cb87c23 */ /* 0x048fe20008010019 */
[----:B------:R-:W-:Y:S01]  /*69a0*/  FSEL R191, R191, -INF , !P3 ;  /* 0xff800000bfbf7808 */ /* 0x000fe20005800000 */
[----:B------:R-:W-:Y:S02]  /*69b0*/  FFMA.FTZ R27, R28, UR4, R27 ;  /* 0x000000041c1b7c23 */ /* 0x000fe4000801001b */
[----:B------:R-:W2:Y:S01]  /*69c0*/  I2F R26, R29 ;  /* 0x0000001d001a7306 */ /* 0x000ea20000201400 */
[----:B------:R-:W-:Y:S02]  /*69d0*/  ISETP.GE.AND P3, PT, R24, R212, PT ;  /* 0x000000d41800720c */ /* 0x000fe40003f66270 */
[----:B------:R-:W-:Y:S02]  /*69e0*/  FSEL R184, R184, -INF , !P6 ;  /* 0xff800000b8b87808 */ /* 0x000fe40007000000 */
[----:B------:R-:W-:-:S02]  /*69f0*/  ISETP.GE.AND P6, PT, R24, R179, PT ;  /* 0x000000b31800720c */ /* 0x000fc40003fc6270 */
[-C--:B------:R-:W-:Y:S01]  /*6a00*/  ISETP.GE.AND P0, PT, R37, R179.reuse, PT ;  /* 0x000000b32500720c */ /* 0x080fe20003f06270 */
[----:B------:R-:W3:Y:S01]  /*6a10*/  I2F R24, R24 ;  /* 0x0000001800187306 */ /* 0x000ee20000201400 */
[----:B------:R-:W-:Y:S01]  /*6a20*/  FSEL R200, R200, -INF , !P4 ;  /* 0xff800000c8c87808 */ /* 0x000fe20006000000 */
[C---:B-1----:R-:W-:Y:S01]  /*6a30*/  FFMA.FTZ R198, R2.reuse, UR4, R20 ;  /* 0x0000000402c67c23 */ /* 0x042fe20008010014 */
[----:B------:R-:W-:Y:S01]  /*6a40*/  FSEL R189, R31, -INF , !P0 ;  /* 0xff8000001fbd7808 */ /* 0x000fe20004000000 */
[----:B------:R-:W-:Y:S01]  /*6a50*/  FFMA.FTZ R22, R2, UR4, R22 ;  /* 0x0000000402167c23 */ /* 0x000fe20008010016 */
[----:B------:R-:W-:Y:S01]  /*6a60*/  ISETP.GE.AND P4, PT, R30, R179, PT ;  /* 0x000000b31e00720c */ /* 0x000fe20003f86270 */
[----:B------:R-:W-:Y:S01]  /*6a70*/  LDSM.16.M88.4 R36, [R165+0x7800] ;  /* 0x00780000a524783b */ /* 0x000fe20000000200 */
[----:B------:R-:W-:Y:S01]  /*6a80*/  ISETP.GE.AND P0, PT, R29, R212, PT ;  /* 0x000000d41d00720c */ /* 0x000fe20003f06270 */
[----:B--2---:R-:W-:Y:S01]  /*6a90*/  FFMA.FTZ R197, R26, UR4, R21 ;  /* 0x000000041ac57c23 */ /* 0x004fe20008010015 */
[----:B------:R-:W-:Y:S01]  /*6aa0*/  IADD3 R20, R166, 0x80, RZ ;  /* 0x00000080a6147810 */ /* 0x000fe20007ffe0ff */
[----:B------:R-:W-:Y:S01]  /*6ab0*/  FFMA.FTZ R23, R26, UR4, R23 ;  /* 0x000000041a177c23 */ /* 0x000fe20008010017 */
[----:B------:R-:W-:-:S02]  /*6ac0*/  IADD3 R25, R166, 0x79, RZ ;  /* 0x00000079a6197810 */ /* 0x000fc40007ffe0ff */
[----:B------:R-:W-:Y:S02]  /*6ad0*/  IADD3 R21, R166, 0x81, RZ ;  /* 0x00000081a6157810 */ /* 0x000fe40007ffe0ff */
[----:B------:R-:W-:Y:S01]  /*6ae0*/  FSEL R188, R22, -INF , !P4 ;  /* 0xff80000016bc7808 */ /* 0x000fe20006000000 */
[----:B---3--:R-:W-:Y:S01]  /*6af0*/  FFMA.FTZ R16, R24, UR4, R16 ;  /* 0x0000000418107c23 */ /* 0x008fe20008010010 */
[----:B------:R-:W-:Y:S01]  /*6b00*/  FSEL R197, R197, -INF , !P0 ;  /* 0xff800000c5c57808 */ /* 0x000fe20004000000 */
[----:B------:R-:W1:Y:S01]  /*6b10*/  I2F R2, R25 ;  /* 0x0000001900027306 */ /* 0x000e620000201400 */
[----:B------:R-:W-:Y:S01]  /*6b20*/  ISETP.GE.AND P4, PT, R20, R212, PT ;  /* 0x000000d41400720c */ /* 0x000fe20003f86270 */
[----:B------:R-:W-:Y:S01]  /*6b30*/  FFMA.FTZ R186, R24, UR4, R18 ;  /* 0x0000000418ba7c23 */ /* 0x000fe20008010012 */
[----:B------:R-:W-:Y:S02]  /*6b40*/  ISETP.GE.AND P0, PT, R20, R179, PT ;  /* 0x000000b31400720c */ /* 0x000fe40003f06270 */
[----:B------:R-:W-:-:S02]  /*6b50*/  FSEL R196, R16, -INF , !P3 ;  /* 0xff80000010c47808 */ /* 0x000fc40005800000 */
[----:B------:R-:W-:Y:S01]  /*6b60*/  FSEL R183, R183, -INF , !P1 ;  /* 0xff800000b7b77808 */ /* 0x000fe20004800000 */
[----:B------:R-:W2:Y:S01]  /*6b70*/  I2F R20, R20 ;  /* 0x0000001400147306 */ /* 0x000ea20000201400 */
[----:B------:R-:W-:Y:S02]  /*6b80*/  ISETP.GE.AND P1, PT, R29, R179, PT ;  /* 0x000000b31d00720c */ /* 0x000fe40003f26270 */
[----:B------:R-:W-:Y:S02]  /*6b90*/  IADD3 R18, R166, 0x88, RZ ;  /* 0x00000088a6127810 */ /* 0x000fe40007ffe0ff */
[----:B------:R-:W-:Y:S02]  /*6ba0*/  FSEL R185, R23, -INF , !P1 ;  /* 0xff80000017b97808 */ /* 0x000fe40004800000 */
[----:B------:R-:W-:Y:S01]  /*6bb0*/  ISETP.GE.AND P1, PT, R21, R212, PT ;  /* 0x000000d41500720c */ /* 0x000fe20003f26270 */
[----:B------:R-:W3:Y:S01]  /*6bc0*/  I2F R16, R21 ;  /* 0x0000001500107306 */ /* 0x000ee20000201400 */
[----:B-1----:R-:W-:Y:S01]  /*6bd0*/  FFMA.FTZ R190, R2, UR4, R17 ;  /* 0x0000000402be7c23 */ /* 0x002fe20008010011 */
[----:B------:R-:W-:Y:S01]  /*6be0*/  IADD3 R17, R166, 0x89, RZ ;  /* 0x00000089a6117810 */ /* 0x000fe20007ffe0ff */
[----:B------:R-:W-:Y:S01]  /*6bf0*/  FFMA.FTZ R19, R2, UR4, R19 ;  /* 0x0000000402137c23 */ /* 0x000fe20008010013 */
[----:B------:R-:W-:-:S02]  /*6c00*/  FSEL R187, R187, -INF , !P2 ;  /* 0xff800000bbbb7808 */ /* 0x000fc40005000000 */
[----:B------:R-:W-:Y:S01]  /*6c10*/  ISETP.GE.AND P5, PT, R33, R179, PT ;  /* 0x000000b32100720c */ /* 0x000fe20003fa6270 */
[----:B--2---:R-:W-:Y:S01]  /*6c20*/  FFMA.FTZ R181, R20, UR4, R12 ;  /* 0x0000000414b57c23 */ /* 0x004fe2000801000c */
[----:B------:R-:W-:Y:S01]  /*6c30*/  IADD3 R12, R166, 0x90, RZ ;  /* 0x00000090a60c7810 */ /* 0x000fe20007ffe0ff */
[----:B------:R-:W-:Y:S01]  /*6c40*/  FFMA.FTZ R168, R20, UR4, R14 ;  /* 0x0000000414a87c23 */ /* 0x000fe2000801000e */
[----:B------:R-:W1:Y:S01]  /*6c50*/  I2F R2, R18 ;  /* 0x0000001200027306 */ /* 0x000e620000201400 */
[----:B------:R-:W-:Y:S02]  /*6c60*/  ISETP.GE.AND P2, PT, R30, R212, PT ;  /* 0x000000d41e00720c */ /* 0x000fe40003f46270 */
[----:B------:R-:W-:Y:S01]  /*6c70*/  FSEL R199, R27, -INF , !P5 ;  /* 0xff8000001bc77808 */ /* 0x000fe20006800000 */
[----:B---3--:R-:W-:Y:S01]  /*6c80*/  FFMA.FTZ R173, R16, UR4, R13 ;  /* 0x0000000410ad7c23 */ /* 0x008fe2000801000d */
[----:B------:R-:W-:Y:S01]  /*6c90*/  FSEL R168, R168, -INF , !P0 ;  /* 0xff800000a8a87808 */ /* 0x000fe20004000000 */
[----:B------:R-:W-:-:S02]  /*6ca0*/  FFMA.FTZ R15, R16, UR4, R15 ;  /* 0x00000004100f7c23 */ /* 0x000fc4000801000f */
[----:B------:R-:W2:Y:S01]  /*6cb0*/  I2F R14, R17 ;  /* 0x00000011000e7306 */ /* 0x000ea20000201400 */
[CC--:B------:R-:W-:Y:S02]  /*6cc0*/  ISETP.GE.AND P0, PT, R12.reuse, R212.reuse, PT ;  /* 0x000000d40c00720c */ /* 0x0c0fe40003f06270 */
[----:B------:R-:W-:Y:S02]  /*6cd0*/  FSEL R173, R173, -INF , !P1 ;  /* 0xff800000adad7808 */ /* 0x000fe40004800000 */
[-C--:B------:R-:W-:Y:S02]  /*6ce0*/  ISETP.GE.AND P1, PT, R12, R179.reuse, PT ;  /* 0x000000b30c00720c */ /* 0x080fe40003f26270 */
[----:B------:R-:W-:Y:S01]  /*6cf0*/  FSEL R198, R198, -INF , !P2 ;  /* 0xff800000c6c67808 */ /* 0x000fe20005000000 */
[----:B------:R-:W3:Y:S01]  /*6d00*/  I2F R12, R12 ;  /* 0x0000000c000c7306 */ /* 0x000ee20000201400 */
[C---:B------:R-:W-:Y:S01]  /*6d10*/  ISETP.GE.AND P5, PT, R25.reuse, R212, PT ;  /* 0x000000d41900720c */ /* 0x040fe20003fa6270 */
[C---:B-1----:R-:W-:Y:S01]  /*6d20*/  FFMA.FTZ R10, R2.reuse, UR4, R10 ;  /* 0x00000004020a7c23 */ /* 0x042fe2000801000a */
[----:B------:R-:W-:Y:S01]  /*6d30*/  ISETP.GE.AND P2, PT, R25, R179, PT ;  /* 0x000000b31900720c */ /* 0x000fe20003f46270 */
[----:B------:R-:W-:Y:S01]  /*6d40*/  FFMA.FTZ R8, R2, UR4, R8 ;  /* 0x0000000402087c23 */ /* 0x000fe20008010008 */
[----:B------:R-:W-:-:S02]  /*6d50*/  FSEL R190, R190, -INF , !P5 ;  /* 0xff800000bebe7808 */ /* 0x000fc40006800000 */
[----:B------:R-:W-:Y:S01]  /*6d60*/  FSEL R182, R19, -INF , !P2 ;  /* 0xff80000013b67808 */ /* 0x000fe20005000000 */
[----:B--2---:R-:W-:Y:S01]  /*6d70*/  FFMA.FTZ R9, R14, UR4, R9 ;  /* 0x000000040e097c23 */ /* 0x004fe20008010009 */
[-C--:B------:R-:W-:Y:S01]  /*6d80*/  ISETP.GE.AND P5, PT, R18, R179.reuse, PT ;  /* 0x000000b31200720c */ /* 0x080fe20003fa6270 */
[----:B------:R-:W-:Y:S01]  /*6d90*/  FFMA.FTZ R11, R14, UR4, R11 ;  /* 0x000000040e0b7c23 */ /* 0x000fe2000801000b */
[----:B------:R-:W-:Y:S02]  /*6da0*/  ISETP.GE.AND P2, PT, R17, R212, PT ;  /* 0x000000d41100720c */ /* 0x000fe40003f46270 */
[----:B------:R-:W-:Y:S02]  /*6db0*/  IADD3 R13, R166, 0x91, RZ ;  /* 0x00000091a60d7810 */ /* 0x000fe40007ffe0ff */
[----:B------:R-:W-:Y:S01]  /*6dc0*/  FSEL R181, R181, -INF , !P4 ;  /* 0xff800000b5b57808 */ /* 0x000fe20006000000 */
[----:B---3--:R-:W-:Y:S01]  /*6dd0*/  FFMA.FTZ R136, R12, UR4, R136 ;  /* 0x000000040c887c23 */ /* 0x008fe20008010088 */
[----:B------:R-:W-:Y:S01]  /*6de0*/  ISETP.GE.AND P4, PT, R17, R179, PT ;  /* 0x000000b31100720c */ /* 0x000fe20003f86270 */
[----:B------:R-:W1:Y:S01]  /*6df0*/  I2F R2, R13 ;  /* 0x0000000d00027306 */ /* 0x000e620000201400 */
[----:B------:R-:W-:Y:S01]  /*6e00*/  FSEL R163, R10, -INF , !P5 ;  /* 0xff8000000aa37808 */ /* 0x000fe20006800000 */
[----:B------:R-:W-:Y:S01]  /*6e10*/  FFMA.FTZ R62, R12, UR4, R138 ;  /* 0x000000040c3e7c23 */ /* 0x000fe2000801008a */
[----:B------:R-:W-:-:S02]  /*6e20*/  FSEL R170, R9, -INF , !P2 ;  /* 0xff80000009aa7808 */ /* 0x000fc40005000000 */
[CC--:B------:R-:W-:Y:S02]  /*6e30*/  ISETP.GE.AND P5, PT, R61.reuse, R212.reuse, PT ;  /* 0x000000d43d00720c */ /* 0x0c0fe40003fa6270 */
[-C--:B------:R-:W-:Y:S02]  /*6e40*/  ISETP.GE.AND P2, PT, R61, R179.reuse, PT ;  /* 0x000000b33d00720c */ /* 0x080fe40003f46270 */
[----:B------:R-:W2:Y:S01]  /*6e50*/  I2F R61, R61 ;  /* 0x0000003d003d7306 */ /* 0x000ea20000201400 */
[----:B------:R-:W-:Y:S02]  /*6e60*/  FSEL R159, R11, -INF , !P4 ;  /* 0xff8000000b9f7808 */ /* 0x000fe40006000000 */
[----:B------:R-:W-:Y:S02]  /*6e70*/  FSEL R149, R136, -INF , !P0 ;  /* 0xff80000088957808 */ /* 0x000fe40004000000 */
[CC--:B------:R-:W-:Y:S02]  /*6e80*/  ISETP.GE.AND P4, PT, R63.reuse, R212.reuse, PT ;  /* 0x000000d43f00720c */ /* 0x0c0fe40003f86270 */
[-C--:B------:R-:W-:Y:S01]  /*6e90*/  ISETP.GE.AND P0, PT, R63, R179.reuse, PT ;  /* 0x000000b33f00720c */ /* 0x080fe20003f06270 */
[----:B-1----:R-:W-:Y:S01]  /*6ea0*/  FFMA.FTZ R137, R2, UR4, R137 ;  /* 0x0000000402897c23 */ /* 0x002fe20008010089 */
[----:B------:R-:W-:Y:S01]  /*6eb0*/  FSEL R186, R186, -INF , !P6 ;  /* 0xff800000baba7808 */ /* 0x000fe20007000000 */
[----:B------:R-:W1:Y:S01]  /*6ec0*/  I2F R63, R63 ;  /* 0x0000003f003f7306 */ /* 0x000e620000201400 */
[----:B------:R-:W-:Y:S01]  /*6ed0*/  ISETP.GE.AND P6, PT, R18, R212, PT ;  /* 0x000000d41200720c */ /* 0x000fe20003fc6270 */
[----:B------:R-:W-:Y:S01]  /*6ee0*/  FFMA.FTZ R60, R2, UR4, R139 ;  /* 0x00000004023c7c23 */ /* 0x000fe2000801008b */
[----:B------:R-:W-:-:S02]  /*6ef0*/  ISETP.GE.AND P3, PT, R21, R179, PT ;  /* 0x000000b31500720c */ /* 0x000fc40003f66270 */
[----:B------:R-:W-:Y:S01]  /*6f00*/  FSEL R172, R8, -INF , !P6 ;  /* 0xff80000008ac7808 */ /* 0x000fe20007000000 */
[----:B--2---:R-:W-:Y:S01]  /*6f10*/  FFMA.FTZ R132, R61, UR4, R132 ;  /* 0x000000043d847c23 */ /* 0x004fe20008010084 */
[----:B------:R-:W-:Y:S01]  /*6f20*/  LDSM.16.M88.4 R8, [R234+0x7000] ;  /* 0x00700000ea08783b */ /* 0x000fe20000000200 */
[----:B------:R-:W-:Y:S01]  /*6f30*/  FSEL R161, R15, -INF , !P3 ;  /* 0xff8000000fa17808 */ /* 0x000fe20005800000 */
[----:B------:R-:W-:Y:S01]  /*6f40*/  FFMA.FTZ R61, R61, UR4, R134 ;  /* 0x000000043d3d7c23 */ /* 0x000fe20008010086 */
[C---:B------:R-:W-:Y:S01]  /*6f50*/  ISETP.GE.AND P3, PT, R13.reuse, R212, PT ;  /* 0x000000d40d00720c */ /* 0x040fe20003f66270 */
[----:B------:R-:W2:Y:S01]  /*6f60*/  LDSM.16.M88.4 R20, [R165+0x6800] ;  /* 0x00680000a514783b */ /* 0x000ea20000000200 */
[----:B------:R-:W-:Y:S02]  /*6f70*/  ISETP.GE.AND P6, PT, R13, R179, PT ;  /* 0x000000b30d00720c */ /* 0x000fe40003fc6270 */
[----:B------:R-:W-:Y:S01]  /*6f80*/  IADD3 R17, R166, 0xa1, RZ ;  /* 0x000000a1a6117810 */ /* 0x000fe20007ffe0ff */
[----:B------:R-:W3:Y:S01]  /*6f90*/  LDSM.16.M88.4 R12, [R165+0x6000] ;  /* 0x00600000a50c783b */ /* 0x000ee20000000200 */
[C---:B-1----:R-:W-:Y:S01]  /*6fa0*/  FFMA.FTZ R65, R63.reuse, UR4, R133 ;  /* 0x000000043f417c23 */ /* 0x042fe20008010085 */
[----:B------:R-:W-:Y:S01]  /*6fb0*/  FSEL R62, R62, -INF , !P1 ;  /* 0xff8000003e3e7808 */ /* 0x000fe20004800000 */
[----:B------:R-:W-:Y:S01]  /*6fc0*/  FFMA.FTZ R63, R63, UR4, R135 ;  /* 0x000000043f3f7c23 */ /* 0x000fe20008010087 */
[----:B------:R-:W-:-:S02]  /*6fd0*/  FSEL R138, R137, -INF , !P3 ;  /* 0xff800000898a7808 */ /* 0x000fc40005800000 */
[----:B------:R-:W-:Y:S02]  /*6fe0*/  IADD3 R18, R166, 0xa8, RZ ;  /* 0x000000a8a6127810 */ /* 0x000fe40007ffe0ff */
[CC--:B------:R-:W-:Y:S02]  /*6ff0*/  ISETP.GE.AND P1, PT, R66.reuse, R212.reuse, PT ;  /* 0x000000d44200720c */ /* 0x0c0fe40003f26270 */
[----:B------:R-:W-:Y:S02]  /*7000*/  ISETP.GE.AND P3, PT, R66, R179, PT ;  /* 0x000000b34200720c */ /* 0x000fe40003f66270 */
[----:B------:R-:W-:Y:S01]  /*7010*/  FSEL R60, R60, -INF , !P6 ;  /* 0xff8000003c3c7808 */ /* 0x000fe20007000000 */
[----:B------:R-:W1:Y:S01]  /*7020*/  I2F R66, R66 ;  /* 0x0000004200427306 */ /* 0x000e620000201400 */
[----:B------:R-:W-:Y:S02]  /*7030*/  FSEL R137, R132, -INF , !P5 ;  /* 0xff80000084897808 */ /* 0x000fe40006800000 */
[----:B------:R-:W-:-:S02]  /*7040*/  ISETP.GE.AND P6, PT, R17, R212, PT ;  /* 0x000000d41100720c */ /* 0x000fc40003fc6270 */
[-C--:B------:R-:W-:Y:S02]  /*7050*/  ISETP.GE.AND P5, PT, R17, R179.reuse, PT ;  /* 0x000000b31100720c */ /* 0x080fe40003fa6270 */
[----:B------:R-:W-:Y:S01]  /*7060*/  FSEL R61, R61, -INF , !P2 ;  /* 0xff8000003d3d7808 */ /* 0x000fe20005000000 */
[----:B------:R-:W4:Y:S01]  /*7070*/  I2F R17, R17 ;  /* 0x0000001100117306 */ /* 0x000f220000201400 */
[----:B------:R-:W-:Y:S02]  /*7080*/  FSEL R65, R65, -INF , !P4 ;  /* 0xff80000041417808 */ /* 0x000fe40006000000 */
[C---:B------:R-:W-:Y:S02]  /*7090*/  ISETP.GE.AND P2, PT, R18.reuse, R212, PT ;  /* 0x000000d41200720c */ /* 0x040fe40003f46270 */
[----:B------:R-:W-:Y:S02]  /*70a0*/  ISETP.GE.AND P4, PT, R18, R179, PT ;  /* 0x000000b31200720c */ /* 0x000fe40003f86270 */
[----:B------:R-:W-:Y:S01]  /*70b0*/  IADD3 R19, R166, 0xa9, RZ ;  /* 0x000000a9a6137810 */ /* 0x000fe20007ffe0ff */
[----:B------:R-:W5:Y:S01]  /*70c0*/  I2F R18, R18 ;  /* 0x0000001200127306 */ /* 0x000f620000201400 */
[----:B-1----:R-:W-:Y:S01]  /*70d0*/  FFMA.FTZ R64, R66, UR4, R128 ;  /* 0x0000000442407c23 */ /* 0x002fe20008010080 */
[----:B------:R-:W-:Y:S01]  /*70e0*/  IADD3 R2, R166, 0xb0, RZ ;  /* 0x000000b0a6027810 */ /* 0x000fe20007ffe0ff */
[----:B------:R-:W-:Y:S01]  /*70f0*/  FFMA.FTZ R66, R66, UR4, R130 ;  /* 0x0000000442427c23 */ /* 0x000fe20008010082 */
[----:B------:R-:W-:-:S02]  /*7100*/  FSEL R63, R63, -INF , !P0 ;  /* 0xff8000003f3f7808 */ /* 0x000fc40004000000 */
[-C--:B------:R-:W-:Y:S01]  /*7110*/  ISETP.GE.AND P0, PT, R19, R212.reuse, PT ;  /* 0x000000d41300720c */ /* 0x080fe20003f06270 */
[C---:B--2---:R-:W-:Y:S01]  /*7120*/  HMMA.16816.F32 R28, R192.reuse, R20, R100 ;  /* 0x00000014c01c723c */ /* 0x044fe20000001864 */
[----:B------:R-:W1:Y:S01]  /*7130*/  I2F R16, R19 ;  /* 0x0000001300107306 */ /* 0x000e620000201400 */
[C---:B----4-:R-:W-:Y:S01]  /*7140*/  FFMA.FTZ R67, R17.reuse, UR4, R129 ;  /* 0x0000000411437c23 */ /* 0x050fe20008010081 */
[----:B------:R-:W-:Y:S01]  /*7150*/  FSEL R66, R66, -INF , !P3 ;  /* 0xff80000042427808 */ /* 0x000fe20005800000 */
[----:B------:R-:W-:Y:S01]  /*7160*/  FFMA.FTZ R68, R17, UR4, R131 ;  /* 0x0000000411447c23 */ /* 0x000fe20008010083 */
[----:B------:R-:W-:Y:S02]  /*7170*/  IADD3 R17, R166, 0xb1, RZ ;  /* 0x000000b1a6117810 */ /* 0x000fe40007ffe0ff */
[----:B------:R-:W-:Y:S01]  /*7180*/  FSEL R67, R67, -INF , !P6 ;  /* 0xff80000043437808 */ /* 0x000fe20007000000 */
[----:B---3--:R-:W-:Y:S01]  /*7190*/  HMMA.16816.F32 R108, R192, R12, R108 ;  /* 0x0000000cc06c723c */ /* 0x008fe2000000186c */
[----:B-----5:R-:W-:Y:S01]  /*71a0*/  FFMA.FTZ R71, R18, UR4, R124 ;  /* 0x0000000412477c23 */ /* 0x020fe2000801007c */
[----:B------:R-:W-:Y:S01]  /*71b0*/  ISETP.GE.AND P3, PT, R2, R212, PT ;  /* 0x000000d40200720c */ /* 0x000fe20003f66270 */
[----:B------:R-:W-:Y:S01]  /*71c0*/  FFMA.FTZ R69, R18, UR4, R126 ;  /* 0x0000000412457c23 */ /* 0x000fe2000801007e */
[----:B------:R-:W-:Y:S01]  /*71d0*/  ISETP.GE.AND P6, PT, R2, R179, PT ;  /* 0x000000b30200720c */ /* 0x000fe20003fc6270 */
[----:B------:R-:W2:Y:S01]  /*71e0*/  I2F R25, R17 ;  /* 0x0000001100197306 */ /* 0x000ea20000201400 */
[----:B------:R-:W-:-:S02]  /*71f0*/  FSEL R64, R64, -INF , !P1 ;  /* 0xff80000040407808 */ /* 0x000fc40004800000 */
[----:B------:R-:W-:Y:S01]  /*7200*/  IADD3 R24, R166, 0xb8, RZ ;  /* 0x000000b8a6187810 */ /* 0x000fe20007ffe0ff */
[----:B-1----:R-:W-:Y:S01]  /*7210*/  FFMA.FTZ R70, R16, UR4, R125 ;  /* 0x0000000410467c23 */ /* 0x002fe2000801007d */
[----:B------:R-:W-:Y:S01]  /*7220*/  FSEL R68, R68, -INF , !P5 ;  /* 0xff80000044447808 */ /* 0x000fe20006800000 */
[----:B------:R-:W-:Y:S01]  /*7230*/  FFMA.FTZ R72, R16, UR4, R127 ;  /* 0x0000000410487c23 */ /* 0x000fe2000801007f */
[----:B------:R-:W-:Y:S01]  /*7240*/  FSEL R71, R71, -INF , !P2 ;  /* 0xff80000047477808 */ /* 0x000fe20005000000 */
[----:B------:R-:W1:Y:S01]  /*7250*/  I2F R2, R2 ;  /* 0x0000000200027306 */ /* 0x000e620000201400 */
[-C--:B------:R-:W-:Y:S01]  /*7260*/  ISETP.GE.AND P1, PT, R19, R179.reuse, PT ;  /* 0x000000b31300720c */ /* 0x080fe20003f26270 */
[----:B------:R-:W-:Y:S01]  /*7270*/  HMMA.16816.F32 R104, R192, R14, R104 ;  /* 0x0000000ec068723c */ /* 0x000fe20000001868 */
[C---:B------:R-:W-:Y:S02]  /*7280*/  ISETP.GE.AND P5, PT, R17.reuse, R212, PT ;  /* 0x000000d41100720c */ /* 0x040fe40003fa6270 */
[----:B------:R-:W-:-:S02]  /*7290*/  ISETP.GE.AND P2, PT, R17, R179, PT ;  /* 0x000000b31100720c */ /* 0x000fc40003f46270 */
[----:B------:R-:W-:Y:S01]  /*72a0*/  FSEL R69, R69, -INF , !P4 ;  /* 0xff80000045457808 */ /* 0x000fe20006000000 */
[C---:B--2---:R-:W-:Y:S01]  /*72b0*/  FFMA.FTZ R78, R25.reuse, UR4, R121 ;  /* 0x00000004194e7c23 */ /* 0x044fe20008010079 */
[----:B------:R-:W-:Y:S01]  /*72c0*/  FSEL R70, R70, -INF , !P0 ;  /* 0xff80000046467808 */ /* 0x000fe20004000000 */
[----:B------:R-:W-:Y:S01]  /*72d0*/  HMMA.16816.F32 R16, R112, R8, R92 ;  /* 0x000000087010723c */ /* 0x000fe2000000185c */
[C---:B------:R-:W-:Y:S01]  /*72e0*/  ISETP.GE.AND P4, PT, R24.reuse, R212, PT ;  /* 0x000000d41800720c */ /* 0x040fe20003f86270 */
[----:B------:R-:W-:Y:S01]  /*72f0*/  FFMA.FTZ R74, R25, UR4, R123 ;  /* 0x00000004194a7c23 */ /* 0x000fe2000801007b */
[----:B------:R-:W-:Y:S02]  /*7300*/  ISETP.GE.AND P0, PT, R24, R179, PT ;  /* 0x000000b31800720c */ /* 0x000fe40003f06270 */
[----:B------:R-:W2:Y:S01]  /*7310*/  I2F R24, R24 ;  /* 0x0000001800187306 */ /* 0x000ea20000201400 */
[----:B-1----:R-:W-:Y:S01]  /*7320*/  FFMA.FTZ R73, R2, UR4, R120 ;  /* 0x0000000402497c23 */ /* 0x002fe20008010078 */
[----:B------:R-:W-:Y:S01]  /*7330*/  IADD3 R8, R166, 0xb9, RZ ;  /* 0x000000b9a6087810 */ /* 0x000fe20007ffe0ff */
[----:B------:R-:W-:Y:S01]  /*7340*/  FFMA.FTZ R75, R2, UR4, R122 ;  /* 0x00000004024b7c23 */ /* 0x000fe2000801007a */
[----:B------:R-:W-:-:S02]  /*7350*/  FSEL R72, R72, -INF , !P1 ;  /* 0xff80000048487808 */ /* 0x000fc40004800000 */
[----:B------:R-:W-:Y:S02]  /*7360*/  FSEL R73, R73, -INF , !P3 ;  /* 0xff80000049497808 */ /* 0x000fe40005800000 */
[----:B------:R-:W1:Y:S01]  /*7370*/  I2F R9, R8 ;  /* 0x0000000800097306 */ /* 0x000e620000201400 */
[C---:B------:R-:W-:Y:S02]  /*7380*/  ISETP.GE.AND P1, PT, R8.reuse, R212, PT ;  /* 0x000000d40800720c */ /* 0x040fe40003f26270 */
[----:B------:R-:W-:Y:S02]  /*7390*/  ISETP.GE.AND P3, PT, R8, R179, PT ;  /* 0x000000b30800720c */ /* 0x000fe40003f66270 */
[----:B------:R-:W-:Y:S02]  /*73a0*/  IADD3 R12, R166, 0xc1, RZ ;  /* 0x000000c1a60c7810 */ /* 0x000fe40007ffe0ff */
[----:B------:R-:W-:Y:S01]  /*73b0*/  FSEL R75, R75, -INF , !P6 ;  /* 0xff8000004b4b7808 */ /* 0x000fe20007000000 */
[----:B--2---:R-:W-:Y:S01]  /*73c0*/  FFMA.FTZ R77, R24, UR4, R116 ;  /* 0x00000004184d7c23 */ /* 0x004fe20008010074 */
[----:B------:R-:W-:Y:S01]  /*73d0*/  FSEL R78, R78, -INF , !P5 ;  /* 0xff8000004e4e7808 */ /* 0x000fe20006800000 */
[----:B------:R-:W-:Y:S01]  /*73e0*/  FFMA.FTZ R92, R24, UR4, R118 ;  /* 0x00000004185c7c23 */ /* 0x000fe20008010076 */
[----:B------:R-:W-:-:S02]  /*73f0*/  IADD3 R24, R166, 0xc8, RZ ;  /* 0x000000c8a6187810 */ /* 0x000fc40007ffe0ff */
[----:B------:R-:W-:Y:S02]  /*7400*/  FSEL R74, R74, -INF , !P2 ;  /* 0xff8000004a4a7808 */ /* 0x000fe40005000000 */
[----:B------:R-:W-:Y:S01]  /*7410*/  FSEL R77, R77, -INF , !P4 ;  /* 0xff8000004d4d7808 */ /* 0x000fe20006000000 */
[C---:B-1----:R-:W-:Y:S01]  /*7420*/  FFMA.FTZ R94, R9.reuse, UR4, R117 ;  /* 0x00000004095e7c23 */ /* 0x042fe20008010075 */
[----:B------:R-:W-:Y:S01]  /*7430*/  IADD3 R8, R166, 0xc0, RZ ;  /* 0x000000c0a6087810 */ /* 0x000fe20007ffe0ff */
[----:B------:R1:W2:Y:S01]  /*7440*/  I2F R33, R24 ;  /* 0x0000001800217306 */ /* 0x0002a20000201400 */
[-C--:B------:R-:W-:Y:S01]  /*7450*/  ISETP.GE.AND P2, PT, R12, R212.reuse, PT ;  /* 0x000000d40c00720c */ /* 0x080fe20003f46270 */
[----:B------:R-:W-:Y:S01]  /*7460*/  FFMA.FTZ R79, R9, UR4, R119 ;  /* 0x00000004094f7c23 */ /* 0x000fe20008010077 */
[C---:B------:R-:W-:Y:S02]  /*7470*/  ISETP.GE.AND P6, PT, R8.reuse, R212, PT ;  /* 0x000000d40800720c */ /* 0x040fe40003fc6270 */
[----:B------:R-:W-:-:S02]  /*7480*/  ISETP.GE.AND P5, PT, R8, R179, PT ;  /* 0x000000b30800720c */ /* 0x000fc40003fa6270 */
[-C--:B------:R-:W-:Y:S01]  /*7490*/  ISETP.GE.AND P4, PT, R12, R179.reuse, PT ;  /* 0x000000b30c00720c */ /* 0x080fe20003f86270 */
[----:B------:R-:W3:Y:S01]  /*74a0*/  I2F R2, R8 ;  /* 0x0000000800027306 */ /* 0x000ee20000201400 */
[----:B------:R-:W-:Y:S02]  /*74b0*/  FSEL R92, R92, -INF , !P0 ;  /* 0xff8000005c5c7808 */ /* 0x000fe40004000000 */
[----:B------:R-:W-:Y:S02]  /*74c0*/  FSEL R94, R94, -INF , !P1 ;  /* 0xff8000005e5e7808 */ /* 0x000fe40004800000 */
[C---:B------:R-:W-:Y:S02]  /*74d0*/  ISETP.GE.AND P0, PT, R24.reuse, R212, PT ;  /* 0x000000d41800720c */ /* 0x040fe40003f06270 */
[----:B------:R-:W-:Y:S01]  /*74e0*/  ISETP.GE.AND P1, PT, R24, R179, PT ;  /* 0x000000b31800720c */ /* 0x000fe20003f26270 */
[----:B------:R4:W5:Y:S01]  /*74f0*/  I2F R8, R12 ;  /* 0x0000000c00087306 */ /* 0x0009620000201400 */
[----:B-1----:R-:W1:Y:S01]  /*7500*/  LDSM.16.M88.4 R24, [R165+0x7000] ;  /* 0x00700000a518783b */ /* 0x002e620000000200 */
[----:B------:R-:W-:Y:S01]  /*7510*/  IADD3 R9, R166, 0xc9, RZ ;  /* 0x000000c9a6097810 */ /* 0x000fe20007ffe0ff */
[----:B--2---:R-:W-:Y:S01]  /*7520*/  FFMA.FTZ R104, R33, UR4, R104 ;  /* 0x0000000421687c23 */ /* 0x004fe20008010068 */
[----:B------:R-:W-:-:S02]  /*7530*/  FSEL R79, R79, -INF , !P3 ;  /* 0xff8000004f4f7808 */ /* 0x000fc40005800000 */
[----:B------:R-:W-:Y:S01]  /*7540*/  ISETP.GE.AND P3, PT, R9, R212, PT ;  /* 0x000000d40900720c */ /* 0x000fe20003f66270 */
[C---:B---3--:R-:W-:Y:S01]  /*7550*/  FFMA.FTZ R93, R2.reuse, UR4, R108 ;  /* 0x00000004025d7c23 */ /* 0x048fe2000801006c */
[----:B------:R2:W3:Y:S01]  /*7560*/  I2F R32, R9 ;  /* 0x0000000900207306 */ /* 0x0004e20000201400 */
[----:B------:R-:W-:Y:S01]  /*7570*/  FFMA.FTZ R95, R2, UR4, R110 ;  /* 0x00000004025f7c23 */ /* 0x000fe2000801006e */
[----:B------:R-:W-:Y:S02]  /*7580*/  IADD3 R20, R166, 0xd1, RZ ;  /* 0x000000d1a6147810 */ /* 0x000fe40007ffe0ff */
[----:B------:R-:W-:Y:S02]  /*7590*/  FSEL R93, R93, -INF , !P6 ;  /* 0xff8000005d5d7808 */ /* 0x000fe40007000000 */
[----:B------:R-:W-:Y:S01]  /*75a0*/  ISETP.GE.AND P6, PT, R9, R179, PT ;  /* 0x000000b30900720c */ /* 0x000fe20003fc6270 */
[----:B----4-:R-:W4:Y:S01]  /*75b0*/  LDSM.16.M88.4 R12, [R234+0x7800] ;  /* 0x00780000ea0c783b */ /* 0x010f220000000200 */
[C---:B-----5:R-:W-:Y:S01]  /*75c0*/  FFMA.FTZ R100, R8.reuse, UR4, R109 ;  /* 0x0000000408647c23 */ /* 0x060fe2000801006d */
[----:B------:R-:W-:Y:S01]  /*75d0*/  FSEL R95, R95, -INF , !P5 ;  /* 0xff8000005f5f7808 */ /* 0x000fe20006800000 */
[----:B------:R-:W-:Y:S01]  /*75e0*/  FFMA.FTZ R111, R8, UR4, R111 ;  /* 0x00000004086f7c23 */ /* 0x000fe2000801006f */
[----:B------:R-:W5:Y:S01]  /*75f0*/  I2F R40, R20 ;  /* 0x0000001400287306 */ /* 0x000f620000201400 */
[----:B------:R-:W-:Y:S01]  /*7600*/  IADD3 R34, R166, 0xd8, RZ ;  /* 0x000000d8a6227810 */ /* 0x000fe20007ffe0ff */
[----:B------:R-:W-:-:S04]  /*7610*/  DEPBAR.LE SB0, 0x0 ;  /* 0x000080000000791a */ /* 0x000fc80000000000 */
[----:B--2---:R-:W-:Y:S01]  /*7620*/  IADD3 R9, R166, 0xd0, RZ ;  /* 0x000000d0a6097810 */ /* 0x004fe20007ffe0ff */
[----:B---3--:R-:W-:Y:S01]  /*7630*/  FFMA.FTZ R107, R32, UR4, R107 ;  /* 0x00000004206b7c23 */ /* 0x008fe2000801006b */
[----:B------:R-:W-:Y:S01]  /*7640*/  FSEL R100, R100, -INF , !P2 ;  /* 0xff80000064647808 */ /* 0x000fe20005000000 */
[----:B------:R-:W-:Y:S01]  /*7650*/  I2F R41, R34 ;  /* 0x0000002200297306 */ /* 0x000fe20000201400 */
[----:B------:R-:W-:Y:S01]  /*7660*/  BAR.SYNC.DEFER_BLOCKING 0x0 ;  /* 0x0000000000007b1d */ /* 0x000fe20000010000 */
[C---:B------:R-:W-:Y:S02]  /*7670*/  ISETP.GE.AND P5, PT, R9.reuse, R212, PT ;  /* 0x000000d40900720c */ /* 0x040fe40003fa6270 */
[----:B------:R-:W-:Y:S02]  /*7680*/  ISETP.GE.AND P2, PT, R9, R179, PT ;  /* 0x000000b30900720c */ /* 0x000fe40003f46270 */
[----:B------:R-:W-:Y:S01]  /*7690*/  IADD3 R43, R166, 0xd9, RZ ;  /* 0x000000d9a62b7810 */ /* 0x000fe20007ffe0ff */
[C---:B-----5:R-:W-:Y:S01]  /*76a0*/  FFMA.FTZ R29, R40.reuse, UR4, R29 ;  /* 0x00000004281d7c23 */ /* 0x060fe2000801001d */
[----:B------:R2:W3:Y:S01]  /*76b0*/  I2F R2, R9 ;  /* 0x0000000900027306 */ /* 0x0004e20000201400 */
[----:B------:R-:W-:Y:S01]  /*76c0*/  FFMA.FTZ R31, R40, UR4, R31 ;  /* 0x00000004281f7c23 */ /* 0x000fe2000801001f */
[----:B-1----:R-:W-:Y:S06]  /*76d0*/  HMMA.16816.F32 R16, R192, R24, R16 ;  /* 0x00000018c010723c */ /* 0x002fec0000001810 */
[----:B------:R-:W-:Y:S01]  /*76e0*/  I2F R42, R43 ;  /* 0x0000002b002a7306 */ /* 0x000fe20000201400 */
[----:B------:R-:W-:Y:S01]  /*76f0*/  IADD3 R25, R166, 0xe1, RZ ;  /* 0x000000e1a6197810 */ /* 0x000fe20007ffe0ff */
[----:B--2---:R-:W-:Y:S01]  /*7700*/  HMMA.16816.F32 R8, R112, R10, R88 ;  /* 0x0000000a7008723c */ /* 0x004fe20000001858 */
[----:B---3--:R-:W-:-:S05]  /*7710*/  FFMA.FTZ R28, R2, UR4, R28 ;  /* 0x00000004021c7c23 */ /* 0x008fca000801001c */
[----:B------:R-:W1:Y:S01]  /*7720*/  I2F R24, R25 ;  /* 0x0000001900187306 */ /* 0x000e620000201400 */
[----:B------:R-:W-:Y:S01]  /*7730*/  FFMA.FTZ R30, R2, UR4, R30 ;  /* 0x00000004021e7c23 */ /* 0x000fe2000801001e */
[----:B------:R-:W-:Y:S01]  /*7740*/  FSEL R88, R111, -INF , !P4 ;  /* 0xff8000006f587808 */ /* 0x000fe20006000000 */
[----:B------:R-:W-:Y:S01]  /*7750*/  FFMA.FTZ R90, R33, UR4, R106 ;  /* 0x00000004215a7c23 */ /* 0x000fe2000801006a */
[----:B------:R-:W-:Y:S01]  /*7760*/  FSEL R89, R104, -INF , !P0 ;  /* 0xff80000068597808 */ /* 0x000fe20004000000 */
[----:B------:R-:W-:Y:S01]  /*7770*/  FFMA.FTZ R91, R32, UR4, R105 ;  /* 0x00000004205b7c23 */ /* 0x000fe20008010069 */
[C---:B------:R-:W-:Y:S02]  /*7780*/  ISETP.GE.AND P4, PT, R20.reuse, R212, PT ;  /* 0x000000d41400720c */ /* 0x040fe40003f86270 */
[----:B------:R-:W-:Y:S02]  /*7790*/  ISETP.GE.AND P0, PT, R20, R179, PT ;  /* 0x000000b31400720c */ /* 0x000fe40003f06270 */
[----:B------:R-:W-:Y:S01]  /*77a0*/  HMMA.16816.F32 R20, R192, R22, R96 ;  /* 0x00000016c014723c */ /* 0x000fe20000001860 */
[----:B------:R-:W-:-:S02]  /*77b0*/  FSEL R90, R90, -INF , !P1 ;  /* 0xff8000005a5a7808 */ /* 0x000fc40004800000 */
[----:B------:R-:W-:Y:S01]  /*77c0*/  FSEL R91, R91, -INF , !P3 ;  /* 0xff8000005b5b7808 */ /* 0x000fe20005800000 */
[----:B-1----:R-:W-:Y:S01]  /*77d0*/  FFMA.FTZ R19, R24, UR4, R19 ;  /* 0x0000000418137c23 */ /* 0x002fe20008010013 */
[C---:B------:R-:W-:Y:S02]  /*77e0*/  ISETP.GE.AND P1, PT, R34.reuse, R212, PT ;  /* 0x000000d42200720c */ /* 0x040fe40003f26270 */
[----:B------:R-:W-:Y:S01]  /*77f0*/  ISETP.GE.AND P3, PT, R34, R179, PT ;  /* 0x000000b32200720c */ /* 0x000fe20003f66270 */
[----:B------:R-:W-:Y:S01]  /*7800*/  FFMA.FTZ R96, R24, UR4, R17 ;  /* 0x0000000418607c23 */ /* 0x000fe20008010011 */
[----:B----4-:R-:W-:Y:S01]  /*7810*/  HMMA.16816.F32 R32, R112, R12, R84 ;  /* 0x0000000c7020723c */ /* 0x010fe20000001854 */
[----:B------:R-:W-:-:S06]  /*7820*/  IADD3 R17, R166, 0xf1, RZ ;  /* 0x000000f1a6117810 */ /* 0x000fcc0007ffe0ff */
[----:B------:R-:W-:Y:S01]  /*7830*/  IADD3 R12, R166, 0xe0, RZ ;  /* 0x000000e0a60c7810 */ /* 0x000fe20007ffe0ff */
[----:B------:R-:W-:Y:S01]  /*7840*/  HMMA.16816.F32 R8, R192, R26, R8 ;  /* 0x0000001ac008723c */ /* 0x000fe20000001808 */
[----:B------:R-:W-:Y:S02]  /*7850*/  FSEL R84, R30, -INF , !P2 ;  /* 0xff8000001e547808 */ /* 0x000fe40005000000 */
[----:B------:R-:W1:Y:S01]  /*7860*/  I2F R2, R12 ;  /* 0x0000000c00027306 */ /* 0x000e620000201400 */
[----:B------:R-:W-:Y:S02]  /*7870*/  FSEL R86, R29, -INF , !P4 ;  /* 0xff8000001d567808 */ /* 0x000fe40006000000 */
[C---:B------:R-:W-:Y:S01]  /*7880*/  ISETP.GE.AND P2, PT, R12.reuse, R212, PT ;  /* 0x000000d40c00720c */ /* 0x040fe20003f46270 */
[C---:B------:R-:W-:Y:S01]  /*7890*/  FFMA.FTZ R20, R41.reuse, UR4, R20 ;  /* 0x0000000429147c23 */ /* 0x040fe20008010014 */
[----:B------:R-:W-:Y:S01]  /*78a0*/  ISETP.GE.AND P4, PT, R12, R179, PT ;  /* 0x000000b30c00720c */ /* 0x000fe20003f86270 */
[----:B------:R-:W-:Y:S01]  /*78b0*/  FFMA.FTZ R98, R42, UR4, R21 ;  /* 0x000000042a627c23 */ /* 0x000fe20008010015 */
[----:B------:R-:W-:Y:S01]  /*78c0*/  FSEL R87, R28, -INF , !P5 ;  /* 0xff8000001c577808 */ /* 0x000fe20006800000 */
[----:B------:R-:W-:Y:S01]  /*78d0*/  FFMA.FTZ R22, R41, UR4, R22 ;  /* 0x0000000429167c23 */ /* 0x000fe20008010016 */
[----:B------:R-:W-:Y:S01]  /*78e0*/  IADD3 R28, R166, 0xe8, RZ ;  /* 0x000000e8a61c7810 */ /* 0x000fe20007ffe0ff */
[----:B------:R-:W-:Y:S01]  /*78f0*/  FFMA.FTZ R23, R42, UR4, R23 ;  /* 0x000000042a177c23 */ /* 0x000fe20008010017 */
[----:B------:R-:W-:-:S02]  /*7900*/  FSEL R99, R20, -INF , !P1 ;  /* 0xff80000014637808 */ /* 0x000fc40004800000 */
[----:B------:R-:W2:Y:S01]  /*7910*/  I2F R20, R28 ;  /* 0x0000001c00147306 */ /* 0x000ea20000201400 */
[----:B------:R-:W-:Y:S01]  /*7920*/  HMMA.16816.F32 R32, R192, R36, R32 ;  /* 0x00000024c020723c */ /* 0x000fe20000001820 */
[----:B------:R-:W-:Y:S01]  /*7930*/  ISETP.GE.AND P1, PT, R25, R179, PT ;  /* 0x000000b31900720c */ /* 0x000fe20003f26270 */
[----:B-1----:R-:W-:Y:S01]  /*7940*/  FFMA.FTZ R97, R2, UR4, R16 ;  /* 0x0000000402617c23 */ /* 0x002fe20008010010 */
[----:B------:R-:W-:Y:S01]  /*7950*/  IADD3 R16, R166, 0xf0, RZ ;  /* 0x000000f0a6107810 */ /* 0x000fe20007ffe0ff */
[----:B------:R-:W-:Y:S01]  /*7960*/  FFMA.FTZ R18, R2, UR4, R18 ;  /* 0x0000000402127c23 */ /* 0x000fe20008010012 */
[----:B------:R-:W-:Y:S02]  /*7970*/  FSEL R85, R107, -INF , !P6 ;  /* 0xff8000006b557808 */ /* 0x000fe40007000000 */
[----:B------:R-:W1:Y:S01]  /*7980*/  I2F R2, R16 ;  /* 0x0000001000027306 */ /* 0x000e620000201400 */
[----:B------:R-:W-:Y:S01]  /*7990*/  HMMA.16816.F32 R12, R112, R14, R80 ;  /* 0x0000000e700c723c */ /* 0x000fe20000001850 */
[----:B------:R-:W-:-:S02]  /*79a0*/  ISETP.GE.AND P6, PT, R43, R212, PT ;  /* 0x000000d42b00720c */ /* 0x000fc40003fc6270 */
[----:B------:R-:W-:Y:S02]  /*79b0*/  FSEL R104, R19, -INF , !P1 ;  /* 0xff80000013687808 */ /* 0x000fe40004800000 */
[----:B------:R-:W-:Y:S02]  /*79c0*/  FSEL R98, R98, -INF , !P6 ;  /* 0xff80000062627808 */ /* 0x000fe40007000000 */
[----:B------:R-:W-:Y:S01]  /*79d0*/  FSEL R83, R31, -INF , !P0 ;  /* 0xff8000001f537808 */ /* 0x000fe20004000000 */
[C---:B--2---:R-:W-:Y:S01]  /*79e0*/  FFMA.FTZ R10, R20.reuse, UR4, R10 ;  /* 0x00000004140a7c23 */ /* 0x044fe2000801000a */
[----:B------:R-:W-:Y:S01]  /*79f0*/  ISETP.GE.AND P0, PT, R25, R212, PT ;  /* 0x000000d41900720c */ /* 0x000fe20003f06270 */
[----:B------:R-:W-:Y:S01]  /*7a00*/  FFMA.FTZ R107, R20, UR4, R8 ;  /* 0x00000004146b7c23 */ /* 0x000fe20008010008 */
[----:B------:R-:W-:Y:S02]  /*7a10*/  IADD3 R25, R166, 0xe9, RZ ;  /* 0x000000e9a6197810 */ /* 0x000fe40007ffe0ff */
[----:B------:R-:W-:-:S02]  /*7a20*/  FSEL R80, R18, -INF , !P4 ;  /* 0xff80000012507808 */ /* 0x000fc40006000000 */
[----:B------:R-:W-:Y:S01]  /*7a30*/  FSEL R96, R96, -INF , !P0 ;  /* 0xff80000060607808 */ /* 0x000fe20004000000 */
[----:B------:R-:W2:Y:S01]  /*7a40*/  I2F R21, R25 ;  /* 0x0000001900157306 */ /* 0x000ea20000201400 */
[----:B------:R-:W-:Y:S01]  /*7a50*/  ISETP.GE.AND P4, PT, R16, R212, PT ;  /* 0x000000d41000720c */ /* 0x000fe20003f86270 */
[----:B-1----:R-:W-:Y:S01]  /*7a60*/  FFMA.FTZ R32, R2, UR4, R32 ;  /* 0x0000000402207c23 */ /* 0x002fe20008010020 */
[-C--:B------:R-:W-:Y:S01]  /*7a70*/  ISETP.GE.AND P0, PT, R16, R179.reuse, PT ;  /* 0x000000b31000720c */ /* 0x080fe20003f06270 */
[----:B------:R-:W-:Y:S01]  /*7a80*/  FFMA.FTZ R34, R2, UR4, R34 ;  /* 0x0000000402227c23 */ /* 0x000fe20008010022 */
[----:B------:R-:W-:Y:S02]  /*7a90*/  ISETP.GE.AND P6, PT, R28, R179, PT ;  /* 0x000000b31c00720c */ /* 0x000fe40003fc6270 */
[----:B------:R-:W-:Y:S01]  /*7aa0*/  IADD3 R18, R166, 0xf8, RZ ;  /* 0x000000f8a6127810 */ /* 0x000fe20007ffe0ff */
[----:B------:R-:W1:Y:S01]  /*7ab0*/  I2F R16, R17 ;  /* 0x0000001100107306 */ /* 0x000e620000201400 */
[----:B------:R-:W-:Y:S01]  /*7ac0*/  HMMA.16816.F32 R12, R192, R38, R12 ;  /* 0x00000026c00c723c */ /* 0x000fe2000000180c */
[----:B------:R-:W-:-:S02]  /*7ad0*/  FSEL R103, R10, -INF , !P6 ;  /* 0xff8000000a677808 */ /* 0x000fc40007000000 */
[CC--:B------:R-:W-:Y:S02]  /*7ae0*/  ISETP.GE.AND P6, PT, R166.reuse, R212.reuse, PT ;  /* 0x000000d4a600720c */ /* 0x0c0fe40003fc6270 */
[----:B------:R-:W-:Y:S01]  /*7af0*/  IADD3 R166, R166, 0xf9, RZ ;  /* 0x000000f9a6a67810 */ /* 0x000fe20007ffe0ff */
[----:B--2---:R-:W-:Y:S01]  /*7b00*/  FFMA.FTZ R106, R21, UR4, R9 ;  /* 0x00000004156a7c23 */ /* 0x004fe20008010009 */
[----:B------:R-:W2:Y:S01]  /*7b10*/  I2F R8, R18 ;  /* 0x0000001200087306 */ /* 0x000ea20000201400 */
[----:B------:R-:W-:Y:S01]  /*7b20*/  ISETP.GE.AND P1, PT, R17, R212, PT ;  /* 0x000000d41100720c */ /* 0x000fe20003f26270 */
[----:B------:R-:W-:Y:S01]  /*7b30*/  FFMA.FTZ R11, R21, UR4, R11 ;  /* 0x00000004150b7c23 */ /* 0x000fe2000801000b */
[----:B------:R-:W-:Y:S02]  /*7b40*/  ISETP.GE.AND P5, PT, R43, R179, PT ;  /* 0x000000b32b00720c */ /* 0x000fe40003fa6270 */
[----:B------:R-:W-:Y:S01]  /*7b50*/  FSEL R82, R22, -INF , !P3 ;  /* 0xff80000016527808 */ /* 0x000fe20005800000 */
[----:B-1----:R-:W-:-:S02]  /*7b60*/  FFMA.FTZ R33, R16, UR4, R33 ;  /* 0x0000000410217c23 */ /* 0x002fc40008010021 */
[----:B------:R-:W1:Y:S01]  /*7b70*/  I2F R9, R166 ;  /* 0x000000a600097306 */ /* 0x000e620000201400 */
[----:B------:R-:W-:Y:S01]  /*7b80*/  FSEL R81, R23, -INF , !P5 ;  /* 0xff80000017517808 */ /* 0x000fe20006800000 */
[----:B------:R-:W-:Y:S01]  /*7b90*/  FFMA.FTZ R35, R16, UR4, R35 ;  /* 0x0000000410237c23 */ /* 0x000fe20008010023 */
[----:B------:R-:W-:Y:S02]  /*7ba0*/  FSEL R97, R97, -INF , !P2 ;  /* 0xff80000061617808 */ /* 0x000fe40005000000 */
[----:B------:R-:W-:Y:S02]  /*7bb0*/  FSEL R112, R33, -INF , !P1 ;  /* 0xff80000021707808 */ /* 0x000fe40004800000 */
[----:B------:R-:W-:Y:S02]  /*7bc0*/  PLOP3.LUT P1, PT, PT, PT, UP0, 0x80, 0x0 ;  /* 0x000000000000781c */ /* 0x000fe40003f2f008 */
[----:B--2---:R-:W-:Y:S01]  /*7bd0*/  FFMA.FTZ R12, R8, UR4, R12 ;  /* 0x00000004080c7c23 */ /* 0x004fe2000801000c */
[-C--:B------:R-:W-:Y:S01]  /*7be0*/  ISETP.GE.AND P3, PT, R28, R212.reuse, PT ;  /* 0x000000d41c00720c */ /* 0x080fe20003f66270 */
[----:B------:R-:W-:Y:S01]  /*7bf0*/  FFMA.FTZ R14, R8, UR4, R14 ;  /* 0x00000004080e7c23 */ /* 0x000fe2000801000e */
[----:B------:R-:W-:-:S02]  /*7c00*/  ISETP.GE.AND P5, PT, R25, R212, PT ;  /* 0x000000d41900720c */ /* 0x000fc40003fa6270 */
[----:B------:R-:W-:Y:S02]  /*7c10*/  ISETP.GE.AND P2, PT, R25, R179, PT ;  /* 0x000000b31900720c */ /* 0x000fe40003f46270 */
[----:B------:R-:W-:Y:S01]  /*7c20*/  FSEL R107, R107, -INF , !P3 ;  /* 0xff8000006b6b7808 */ /* 0x000fe20005800000 */
[C---:B-1----:R-:W-:Y:S01]  /*7c30*/  FFMA.FTZ R13, R9.reuse, UR4, R13 ;  /* 0x00000004090d7c23 */ /* 0x042fe2000801000d */
[----:B------:R-:W-:Y:S01]  /*7c40*/  FSEL R106, R106, -INF , !P5 ;  /* 0xff8000006a6a7808 */ /* 0x000fe20006800000 */
[----:B------:R-:W-:Y:S01]  /*7c50*/  FFMA.FTZ R15, R9, UR4, R15 ;  /* 0x00000004090f7c23 */ /* 0x000fe2000801000f */
        /* <DEDUP_REMOVED lines=9> */
[----:B------:R-:W-:Y:S02]  /*7cf0*/  FSEL R109, R35, -INF , !P3 ;  /* 0xff800000236d7808 */ /* 0x000fe40005800000 */
[----:B------:R-:W-:Y:S02]  /*7d00*/  FSEL R111, R12, -INF , !P5 ;  /* 0xff8000000c6f7808 */ /* 0x000fe40006800000 */
[----:B------:R-:W-:Y:S02]  /*7d10*/  FSEL R108, R14, -INF , !P2 ;  /* 0xff8000000e6c7808 */ /* 0x000fe40005000000 */
[----:B------:R-:W-:Y:S02]  /*7d20*/  FSEL R110, R13, -INF , !P4 ;  /* 0xff8000000d6e7808 */ /* 0x000fe40006000000 */
        /* <DEDUP_REMOVED lines=75> */
.L_x_3545:
[----:B------:R-:W-:-:S04]  /*81e0*/  ULEA UR6, -UR10, URZ, 0x8 ;  /* 0x0000003f0a067291 */ /* 0x000fc8000f8e413f */
[----:B------:R-:W-:Y:S02]  /*81f0*/  USHF.R.S32.HI UR7, URZ, 0x1f, UR6 ;  /* 0x0000001f3f077899 */ /* 0x000fe40008011406 */
[----:B------:R-:W-:-:S04]  /*8200*/  MOV R17, UR6 ;  /* 0x0000000600117c02 */ /* 0x000fc80008000f00 */
[----:B------:R-:W-:Y:S02]  /*8210*/  MOV R16, UR7 ;  /* 0x0000000700107c02 */ /* 0x000fe40008000f00 */
.L_x_3546:
        /* <DEDUP_REMOVED lines=212> */
.L_x_3548:
[----:B------:R-:W-:Y:S05]  /*8f60*/  BSYNC B0 ;  /* 0x0000000000007941 */ /* 0x000fea0003800000 */
.L_x_3547:
[----:B------:R-:W0:Y:S01]  /*8f70*/  LDGDEPBAR ;  /* 0x00000000000079af */ /* 0x000e220000000000 */
[----:B------:R-:W-:-:S04]  /*8f80*/  IADD3 R178, P0, R17, R178, RZ ;  /* 0x000000b211b27210 */ /* 0x000fc80007f1e0ff */
[----:B------:R-:W-:Y:S02]  /*8f90*/  IADD3.X R164, R16, R164, RZ, P0, !PT ;  /* 0x000000a410a47210 */ /* 0x000fe400007fe4ff */
.L_x_3544:
        /* <DEDUP_REMOVED lines=126> */
[----:B-1----:R-:W1:Y:S04]  /*9780*/  SHFL.BFLY PT, R10, R2, 0x2, 0x1f ;  /* 0x0c401f00020a7f89 */ /* 0x002e6800000e0000 */
[----:B------:R-:W2:Y:S01]  /*9790*/  SHFL.BFLY PT, R9, R8, 0x2, 0x1f ;  /* 0x0c401f0008097f89 */ /* 0x000ea200000e0000 */
[----:B-1----:R-:W-:Y:S02]  /*97a0*/  FMNMX.FTZ R10, R2, R10, !PT ;  /* 0x0000000a020a7209 */ /* 0x002fe40007810000 */
        /* <DEDUP_REMOVED lines=20> */
[--C-:B------:R-:W-:Y:S01]  /*98f0*/  FFMA.FTZ R121, R232, c[0x0][0x23c], -R113.reuse ;  /* 0x00008f00e8797a23 */ /* 0x100fe20000010871 */
[----:B------:R-:W-:Y:S01]  /*9900*/  SHF.L.U32 R232, R4, 0x1, RZ ;  /* 0x0000000104e87819 */ /* 0x000fe200000006ff */
[--C-:B------:R-:W-:Y:S02]  /*9910*/  FFMA.FTZ R4, R228, c[0x0][0x23c], -R113.reuse ;  /* 0x00008f00e4047a23 */ /* 0x100fe40000010871 */
[--C-:B------:R-:W-:Y:S01]  /*9920*/  FFMA.FTZ R120, R229, c[0x0][0x23c], -R113.reuse ;  /* 0x00008f00e5787a23 */ /* 0x100fe20000010871 */
[-C--:B------:R-:W-:Y:S01]  /*9930*/  LEA R228, R3, R232.reuse, 0x1 ;  /* 0x000000e803e47211 */ /* 0x080fe200078e08ff */
[----:B------:R-:W2:Y:S01]  /*9940*/  LDSM.16.MT88.4 R12, [R232+0xa000] ;  /* 0x00a00000e80c783b */ /* 0x000ea20000004200 */
[C---:B------:R-:W-:Y:S01]  /*9950*/  LEA R229, R231.reuse, R232, 0x1 ;  /* 0x000000e8e7e57211 */ /* 0x040fe200078e08ff */
[----:B------:R-:W-:Y:S01]  /*9960*/  FFMA.FTZ R119, R242, c[0x0][0x23c], -R113 ;  /* 0x00008f00f2777a23 */ /* 0x000fe20000010871 */
[----:B------:R-:W-:Y:S01]  /*9970*/  LEA R227, R231, R228, 0x1 ;  /* 0x000000e4e7e37211 */ /* 0x000fe200078e08ff */
[----:B------:R-:W-:Y:S01]  /*9980*/  LDSM.16.MT88.4 R32, [R228+0xa000] ;  /* 0x00a00000e420783b */ /* 0x000fe20000004200 */
[----:B------:R-:W-:Y:S01]  /*9990*/  MUFU.EX2 R115, R115 ;  /* 0x0000007300737308 */ /* 0x000fe20000000800 */
[----:B------:R-:W-:-:S02]  /*99a0*/  FFMA.FTZ R125, R218, c[0x0][0x23c], -R118 ;  /* 0x00008f00da7d7a23 */ /* 0x000fc40000010876 */
[----:B------:R-:W3:Y:S01]  /*99b0*/  LDSM.16.MT88.4 R40, [R229+0xa000] ;  /* 0x00a00000e528783b */ /* 0x000ee20000004200 */
[----:B-1----:R-:W-:Y:S01]  /*99c0*/  F2FP.PACK_AB R24, R116, R117 ;  /* 0x000000757418723e */ /* 0x002fe200000000ff */
[--C-:B------:R-:W-:Y:S02]  /*99d0*/  FFMA.FTZ R124, R217, c[0x0][0x23c], -R113.reuse ;  /* 0x00008f00d97c7a23 */ /* 0x100fe40000010871 */
[----:B------:R-:W1:Y:S01]  /*99e0*/  LDSM.16.MT88.4 R44, [R227+0xa000] ;  /* 0x00a00000e32c783b */ /* 0x000e620000004200 */
[----:B------:R-:W4:Y:S01]  /*99f0*/  MUFU.EX2 R114, R114 ;  /* 0x0000007200727308 */ /* 0x000f220000000800 */
[--C-:B------:R-:W-:Y:S02]  /*9a00*/  FFMA.FTZ R123, R216, c[0x0][0x23c], -R113.reuse ;  /* 0x00008f00d87b7a23 */ /* 0x100fe40000010871 */
[----:B------:R-:W5:Y:S01]  /*9a10*/  LDSM.16.MT88.4 R20, [R232+0xa800] ;  /* 0x00a80000e814783b */ /* 0x000f620000004200 */
[--C-:B------:R-:W-:Y:S02]  /*9a20*/  FFMA.FTZ R122, R215, c[0x0][0x23c], -R113.reuse ;  /* 0x00008f00d77a7a23 */ /* 0x100fe40000010871 */
[----:B------:R-:W-:Y:S01]  /*9a30*/  FFMA.FTZ R3, R214, c[0x0][0x23c], -R113 ;  /* 0x00008f00d6037a23 */ /* 0x000fe20000010871 */
[----:B------:R-:W1:Y:S01]  /*9a40*/  LDSM.16.MT88.4 R56, [R229+0xa800] ;  /* 0x00a80000e538783b */ /* 0x000e620000004200 */
[----:B------:R-:W-:Y:S01]  /*9a50*/  MUFU.EX2 R121, R121 ;  /* 0x0000007900797308 */ /* 0x000fe20000000800 */
[--C-:B------:R-:W-:Y:S01]  /*9a60*/  FFMA.FTZ R130, R213, c[0x0][0x23c], -R118.reuse ;  /* 0x00008f00d5827a23 */ /* 0x100fe20000010876 */
[----:B------:R-:W-:Y:S01]  /*9a70*/  LEA R213, P0, R178, c[0x0][0x168], 0x1 ;  /* 0x00005a00b2d57a11 */ /* 0x000fe200078008ff */
[----:B------:R-:W1:Y:S01]  /*9a80*/  LDSM.16.MT88.4 R52, [R228+0xa800] ;  /* 0x00a80000e434783b */ /* 0x000e620000004200 */
[----:B------:R-:W-:-:S02]  /*9a90*/  FFMA.FTZ R129, R211, c[0x0][0x23c], -R118 ;  /* 0x00008f00d3817a23 */ /* 0x000fc40000010876 */
[--C-:B------:R-:W-:Y:S01]  /*9aa0*/  FFMA.FTZ R131, R210, c[0x0][0x23c], -R118.reuse ;  /* 0x00008f00d2837a23 */ /* 0x100fe20000010876 */
[----:B------:R-:W1:Y:S01]  /*9ab0*/  LDSM.16.MT88.4 R48, [R227+0xa800] ;  /* 0x00a80000e330783b */ /* 0x000e620000004200 */
[----:B------:R-:W2:Y:S01]  /*9ac0*/  MUFU.EX2 R120, R120 ;  /* 0x0000007800787308 */ /* 0x000ea20000000800 */
[----:B----4-:R-:W-:Y:S01]  /*9ad0*/  F2FP.PACK_AB R26, R114, R115 ;  /* 0x00000073721a723e */ /* 0x010fe200000000ff */
[----:B------:R-:W-:Y:S01]  /*9ae0*/  FFMA.FTZ R132, R209, c[0x0][0x23c], -R118 ;  /* 0x00008f00d1847a23 */ /* 0x000fe20000010876 */
[----:B------:R-:W-:Y:S01]  /*9af0*/  MOV R246, R213 ;  /* 0x000000d500f67202 */ /* 0x000fe20000000f00 */
        /* <DEDUP_REMOVED lines=12> */
[----:B------:R-:W-:Y:S01]  /*9bc0*/  MUFU.EX2 R128, R128 ;  /* 0x0000008000807308 */ /* 0x000fe20000000800 */
[--C-:B------:R-:W-:Y:S02]  /*9bd0*/  FFMA.FTZ R144, R144, c[0x0][0x23c], -R113.reuse ;  /* 0x00008f0090907a23 */ /* 0x100fe40000010871 */
[--C-:B------:R-:W-:Y:S02]  /*9be0*/  FFMA.FTZ R145, R145, c[0x0][0x23c], -R113.reuse ;  /* 0x00008f0091917a23 */ /* 0x100fe40000010871 */
[----:B------:R-:W-:Y:S02]  /*9bf0*/  FFMA.FTZ R146, R146, c[0x0][0x23c], -R113 ;  /* 0x00008f0092927a23 */ /* 0x000fe40000010871 */
[--C-:B------:R-:W-:Y:S01]  /*9c00*/  FFMA.FTZ R148, R148, c[0x0][0x23c], -R118.reuse ;  /* 0x00008f0094947a23 */ /* 0x100fe20000010876 */
[----:B----4-:R-:W-:Y:S01]  /*9c10*/  F2FP.PACK_AB R27, R4, R119 ;  /* 0x00000077041b723e */ /* 0x010fe200000000ff */
[----:B------:R-:W2:Y:S01]  /*9c20*/  MUFU.EX2 R127, R127 ;  /* 0x0000007f007f7308 */ /* 0x000ea20000000800 */
        /* <DEDUP_REMOVED lines=8> */
[----:B------:R-:W-:Y:S01]  /*9cb0*/  FFMA.FTZ R155, R155, c[0x0][0x23c], -R113 ;  /* 0x00008f009b9b7a23 */ /* 0x000fe20000010871 */
[----:B------:R-:W-:Y:S01]  /*9cc0*/  HMMA.16816.F32 R12, R24, R14, RZ ;  /* 0x0000000e180c723c */ /* 0x000fe200000018ff */
[--C-:B------:R-:W-:Y:S01]  /*9cd0*/  FFMA.FTZ R157, R157, c[0x0][0x23c], -R118.reuse ;  /* 0x00008f009d9d7a23 */ /* 0x100fe20000010876 */
[----:B------:R-:W-:Y:S01]  /*9ce0*/  MUFU.EX2 R125, R125 ;  /* 0x0000007d007d7308 */ /* 0x000fe20000000800 */
[----:B------:R-:W-:-:S02]  /*9cf0*/  FFMA.FTZ R156, R156, c[0x0][0x23c], -R118 ;  /* 0x00008f009c9c7a23 */ /* 0x000fc40000010876 */
[--C-:B------:R-:W-:Y:S02]  /*9d00*/  FFMA.FTZ R158, R158, c[0x0][0x23c], -R118.reuse ;  /* 0x00008f009e9e7a23 */ /* 0x100fe40000010876 */
[--C-:B------:R-:W-:Y:S01]  /*9d10*/  FFMA.FTZ R160, R160, c[0x0][0x23c], -R118.reuse ;  /* 0x00008f00a0a07a23 */ /* 0x100fe20000010876 */
[C---:B---3--:R-:W-:Y:S01]  /*9d20*/  HMMA.16816.F32 R8, R24.reuse, R40, RZ ;  /* 0x000000281808723c */ /* 0x048fe200000018ff */
[--C-:B------:R-:W-:Y:S01]  /*9d30*/  FFMA.FTZ R162, R162, c[0x0][0x23c], -R113.reuse ;  /* 0x00008f00a2a27a23 */ /* 0x100fe20000010871 */
[----:B------:R-:W-:Y:S01]  /*9d40*/  MUFU.EX2 R124, R124 ;  /* 0x0000007c007c7308 */ /* 0x000fe20000000800 */
[--C-:B------:R-:W-:Y:S02]  /*9d50*/  FFMA.FTZ R169, R169, c[0x0][0x23c], -R113.reuse ;  /* 0x00008f00a9a97a23 */ /* 0x100fe40000010871 */
[--C-:B------:R-:W-:Y:S02]  /*9d60*/  FFMA.FTZ R171, R171, c[0x0][0x23c], -R113.reuse ;  /* 0x00008f00abab7a23 */ /* 0x100fe40000010871 */
[----:B------:R-:W-:Y:S01]  /*9d70*/  FFMA.FTZ R174, R201, c[0x0][0x23c], -R113 ;  /* 0x00008f00c9ae7a23 */ /* 0x000fe20000010871 */
        /* <DEDUP_REMOVED lines=14> */
[----:B------:R-:W4:Y:S01]  /*9e60*/  MUFU.EX2 R3, R3 ;  /* 0x0000000300037308 */ /* 0x000f220000000800 */
[----:B------:R-:W-:-:S02]  /*9e70*/  FFMA.FTZ R194, R197, c[0x0][0x23c], -R118 ;  /* 0x00008f00c5c27a23 */ /* 0x000fc40000010876 */
[--C-:B------:R-:W-:Y:S02]  /*9e80*/  FFMA.FTZ R195, R196, c[0x0][0x23c], -R118.reuse ;  /* 0x00008f00c4c37a23 */ /* 0x100fe40000010876 */
[----:B------:R-:W-:Y:S01]  /*9e90*/  FFMA.FTZ R190, R190, c[0x0][0x23c], -R118 ;  /* 0x00008f00bebe7a23 */ /* 0x000fe20000010876 */
[C---:B-1----:R-:W-:Y:S01]  /*9ea0*/  HMMA.16816.F32 R28, R24.reuse, R44, RZ ;  /* 0x0000002c181c723c */ /* 0x042fe200000018ff */
[--C-:B------:R-:W-:Y:S01]  /*9eb0*/  FFMA.FTZ R188, R188, c[0x0][0x23c], -R113.reuse ;  /* 0x00008f00bcbc7a23 */ /* 0x100fe20000010871 */
[----:B------:R-:W-:Y:S01]  /*9ec0*/  MUFU.EX2 R130, R130 ;  /* 0x0000008200827308 */ /* 0x000fe20000000800 */
[--C-:B------:R-:W-:Y:S02]  /*9ed0*/  FFMA.FTZ R185, R185, c[0x0][0x23c], -R113.reuse ;  /* 0x00008f00b9b97a23 */ /* 0x100fe40000010871 */
[--C-:B------:R-:W-:Y:S02]  /*9ee0*/  FFMA.FTZ R186, R186, c[0x0][0x23c], -R113.reuse ;  /* 0x00008f00baba7a23 */ /* 0x100fe40000010871 */
[----:B--2---:R-:W-:Y:S01]  /*9ef0*/  F2FP.PACK_AB R44, R127, R128 ;  /* 0x000000807f2c723e */ /* 0x004fe200000000ff */
        /* <DEDUP_REMOVED lines=10> */
[----:B------:R-:W-:Y:S02]  /*9fa0*/  FFMA.FTZ R170, R170, c[0x0][0x23c], -R118 ;  /* 0x00008f00aaaa7a23 */ /* 0x000fe40000010876 */
        /* <DEDUP_REMOVED lines=27> */
[----:B------:R-:W5:Y:S01]  /*a160*/  MUFU.EX2 R136, R136 ;  /* 0x0000008800887308 */ /* 0x000f620000000800 */
        /* <DEDUP_REMOVED lines=16> */
[----:B------:R-:W4:Y:S01]  /*a270*/  LDSM.16.MT88.4 R48, [R227+0xb000] ;  /* 0x00b00000e330783b */ /* 0x000f220000004200 */
[----:B------:R-:W-:Y:S01]  /*a280*/  MUFU.EX2 R141, R141 ;  /* 0x0000008d008d7308 */ /* 0x000fe20000000800 */
[--C-:B------:R-:W-:Y:S02]  /*a290*/  FFMA.FTZ R92, R92, c[0x0][0x23c], -R113.reuse ;  /* 0x00008f005c5c7a23 */ /* 0x100fe40000010871 */
[----:B------:R-:W-:Y:S02]  /*a2a0*/  FFMA.FTZ R79, R79, c[0x0][0x23c], -R113 ;  /* 0x00008f004f4f7a23 */ /* 0x000fe40000010871 */
[----:B-1----:R-:W-:Y:S01]  /*a2b0*/  F2FP.PACK_AB R44, R129, R130 ;  /* 0x00000082812c723e */ /* 0x002fe200000000ff */
        /* <DEDUP_REMOVED lines=22> */
[C---:B----4-:R-:W-:Y:S01]  /*a420*/  HMMA.16816.F32 R8, R44.reuse, R56, R8 ;  /* 0x000000382c08723c */ /* 0x050fe20000001808 */
[--C-:B------:R-:W-:Y:S02]  /*a430*/  FFMA.FTZ R89, R89, c[0x0][0x23c], -R118.reuse ;  /* 0x00008f0059597a23 */ /* 0x100fe40000010876 */
[----:B------:R-:W-:Y:S02]  /*a440*/  FFMA.FTZ R91, R91, c[0x0][0x23c], -R118 ;  /* 0x00008f005b5b7a23 */ /* 0x000fe40000010876 */
[--C-:B------:R-:W-:Y:S01]  /*a450*/  FFMA.FTZ R95, R95, c[0x0][0x23c], -R113.reuse ;  /* 0x00008f005f5f7a23 */ /* 0x100fe20000010871 */
[----:B------:R-:W4:Y:S01]  /*a460*/  MUFU.EX2 R146, R146 ;  /* 0x0000009200927308 */ /* 0x000f220000000800 */
[--C-:B------:R-:W-:Y:S01]  /*a470*/  FFMA.FTZ R88, R88, c[0x0][0x23c], -R113.reuse ;  /* 0x00008f0058587a23 */ /* 0x100fe20000010871 */
[----:B------:R-:W-:Y:S01]  /*a480*/  HMMA.16816.F32 R40, R44, R58, R40 ;  /* 0x0000003a2c28723c */ /* 0x000fe20000001828 */
[----:B------:R-:W5:Y:S01]  /*a490*/  LDSM.16.MT88.4 R56, [R229+0xb800] ;  /* 0x00b80000e538783b */ /* 0x000f620000004200 */
[----:B------:R-:W-:-:S02]  /*a4a0*/  FFMA.FTZ R90, R90, c[0x0][0x23c], -R113 ;  /* 0x00008f005a5a7a23 */ /* 0x000fc40000010871 */
[----:B------:R-:W-:Y:S02]  /*a4b0*/  FFMA.FTZ R85, R85, c[0x0][0x23c], -R113 ;  /* 0x00008f0055557a23 */ /* 0x000fe40000010871 */
        /* <DEDUP_REMOVED lines=22> */
[----:B------:R-:W-:-:S02]  /*a620*/  FFMA.FTZ R87, R87, c[0x0][0x23c], -R118 ;  /* 0x00008f0057577a23 */ /* 0x000fc40000010876 */
[----:B-1----:R-:W-:Y:S02]  /*a630*/  FADD.FTZ R135, R143, R135 ;  /* 0x000000878f877221 */ /* 0x002fe40000010000 */
[----:B------:R-:W1:Y:S01]  /*a640*/  MUFU.EX2 R152, R152 ;  /* 0x0000009800987308 */ /* 0x000e620000000800 */
[C---:B------:R-:W-:Y:S01]  /*a650*/  F2FP.PACK_AB R44, R139.reuse, R140 ;  /* 0x0000008c8b2c723e */ /* 0x040fe200000000ff */
[----:B------:R-:W-:Y:S01]  /*a660*/  FADD.FTZ R140, R140, R131 ;  /* 0x000000838c8c7221 */ /* 0x000fe20000010000 */
[C---:B--2---:R-:W-:Y:S01]  /*a670*/  F2FP.PACK_AB R45, R144.reuse, R143 ;  /* 0x0000008f902d723e */ /* 0x044fe200000000ff */
[----:B------:R-:W-:Y:S01]  /*a680*/  FADD.FTZ R144, R144, R135 ;  /* 0x0000008790907221 */ /* 0x000fe20000010000 */
[----:B------:R-:W-:Y:S01]  /*a690*/  F2FP.PACK_AB R46, R142, R141 ;  /* 0x0000008d8e2e723e */ /* 0x000fe200000000ff */
        /* <DEDUP_REMOVED lines=9> */
[----:B-1----:R-:W-:Y:S02]  /*a730*/  FADD.FTZ R146, R152, R146 ;  /* 0x0000009298927221 */ /* 0x002fe40000010000 */
[----:B------:R-:W-:Y:S02]  /*a740*/  FADD.FTZ R141, R148, R141 ;  /* 0x0000008d948d7221 */ /* 0x000fe40000010000 */
[--C-:B------:R-:W-:Y:S01]  /*a750*/  FFMA.FTZ R86, R86, c[0x0][0x23c], -R118.reuse ;  /* 0x00008f0056567a23 */ /* 0x100fe20000010876 */
[----:B------:R-:W-:Y:S01]  /*a760*/  HMMA.16816.F32 R12, R44, R22, R12 ;  /* 0x000000162c0c723c */ /* 0x000fe2000000180c */
[----:B------:R-:W1:Y:S01]  /*a770*/  LDSM.16.MT88.4 R20, [R232+0xc000] ;  /* 0x00c00000e814783b */ /* 0x000e620000004200 */
[----:B------:R-:W3:Y:S01]  /*a780*/  MUFU.EX2 R155, R155 ;  /* 0x0000009b009b7308 */ /* 0x000ee20000000800 */
[----:B------:R-:W-:-:S02]  /*a790*/  FFMA.FTZ R99, R99, c[0x0][0x23c], -R118 ;  /* 0x00008f0063637a23 */ /* 0x000fc40000010876 */
[--C-:B------:R-:W-:Y:S02]  /*a7a0*/  FFMA.FTZ R98, R98, c[0x0][0x23c], -R118.reuse ;  /* 0x00008f0062627a23 */ /* 0x100fe40000010876 */
[--C-:B------:R-:W-:Y:S01]  /*a7b0*/  FFMA.FTZ R83, R83, c[0x0][0x23c], -R113.reuse ;  /* 0x00008f0053537a23 */ /* 0x100fe20000010871 */
[C---:B-----5:R-:W-:Y:S01]  /*a7c0*/  HMMA.16816.F32 R8, R44.reuse, R56, R8 ;  /* 0x000000382c08723c */ /* 0x060fe20000001808 */
[--C-:B------:R-:W-:Y:S01]  /*a7d0*/  FFMA.FTZ R81, R81, c[0x0][0x23c], -R113.reuse ;  /* 0x00008f0051517a23 */ /* 0x100fe20000010871 */
[----:B------:R-:W4:Y:S01]  /*a7e0*/  MUFU.EX2 R157, R157 ;  /* 0x0000009d009d7308 */ /* 0x000f220000000800 */
[--C-:B------:R-:W-:Y:S02]  /*a7f0*/  FFMA.FTZ R80, R80, c[0x0][0x23c], -R113.reuse ;  /* 0x00008f0050507a23 */ /* 0x100fe40000010871 */
[----:B------:R-:W-:Y:S02]  /*a800*/  FFMA.FTZ R248, R110, c[0x0][0x23c], -R118 ;  /* 0x00008f006ef87a23 */ /* 0x000fe40000010876 */
[----:B------:R-:W-:Y:S01]  /*a810*/  FFMA.FTZ R247, R76, c[0x0][0x23c], -R113 ;  /* 0x00008f004cf77a23 */ /* 0x000fe20000010871 */
        /* <DEDUP_REMOVED lines=9> */
[----:B------:R-:W1:Y:S06]  /*a8b0*/  MUFU.EX2 R162, R162 ;  /* 0x000000a200a27308 */ /* 0x000e6c0000000800 */
        /* <DEDUP_REMOVED lines=10> */
[----:B------:R-:W-:-:S02]  /*a960*/  FADD.FTZ R147, R150, R147 ;  /* 0x0000009396937221 */ /* 0x000fc40000010000 */
[----:B------:R-:W-:Y:S02]  /*a970*/  FADD.FTZ R153, R154, R153 ;  /* 0x000000999a997221 */ /* 0x000fe40000010000 */
[----:B------:R-:W2:Y:S01]  /*a980*/  MUFU.EX2 R174, R174 ;  /* 0x000000ae00ae7308 */ /* 0x000ea20000000800 */
[----:B------:R-:W-:Y:S01]  /*a990*/  FADD.FTZ R151, R151, R147 ;  /* 0x0000009397977221 */ /* 0x000fe20000010000 */
[C---:B-1----:R-:W-:Y:S01]  /*a9a0*/  HMMA.16816.F32 R16, R44.reuse, R20, R16 ;  /* 0x000000142c10723c */ /* 0x042fe20000001810 */
[----:B------:R-:W-:Y:S02]  /*a9b0*/  FADD.FTZ R155, R155, R153 ;  /* 0x000000999b9b7221 */ /* 0x000fe40000010000 */
[----:B----4-:R-:W-:Y:S02]  /*a9c0*/  FADD.FTZ R151, R157, R151 ;  /* 0x000000979d977221 */ /* 0x010fe40000010000 */
[----:B------:R-:W-:Y:S01]  /*a9d0*/  FADD.FTZ R155, R162, R155 ;  /* 0x0000009ba29b7221 */ /* 0x000fe20000010000 */
[----:B------:R-:W1:Y:S02]  /*a9e0*/  MUFU.EX2 R180, R180 ;  /* 0x000000b400b47308 */ /* 0x000e640000000800 */
        /* <DEDUP_REMOVED lines=24> */
[----:B--2---:R-:W-:Y:S01]  /*ab70*/  F2FP.PACK_AB R47, R174, R171 ;  /* 0x000000abae2f723e */ /* 0x004fe200000000ff */
[----:B------:R-:W2:Y:S01]  /*ab80*/  MUFU.EX2 R193, R193 ;  /* 0x000000c100c17308 */ /* 0x000ea20000000800 */
[----:B------:R-:W-:Y:S01]  /*ab90*/  FADD.FTZ R169, R171, R169 ;  /* 0x000000a9aba97221 */ /* 0x000fe20000010000 */
[----:B------:R-:W-:Y:S01]  /*aba0*/  LDSM.16.MT88.4 R152, [R229+0x11800] ;  /* 0x01180000e598783b */ /* 0x000fe20000004200 */
[----:B------:R-:W-:-:S02]  /*abb0*/  FADD.FTZ R160, R160, R156 ;  /* 0x0000009ca0a07221 */ /* 0x000fc40000010000 */
[----:B------:R-:W-:Y:S01]  /*abc0*/  FADD.FTZ R174, R174, R169 ;  /* 0x000000a9aeae7221 */ /* 0x000fe20000010000 */
[----:B---3--:R-:W-:Y:S01]  /*abd0*/  HMMA.16816.F32 R16, R44, R20, R16 ;  /* 0x000000142c10723c */ /* 0x008fe20000001810 */
[----:B-1----:R-:W-:Y:S01]  /*abe0*/  FADD.FTZ R160, R180, R160 ;  /* 0x000000a0b4a07221 */ /* 0x002fe20000010000 */
[----:B------:R-:W-:Y:S01]  /*abf0*/  MUFU.EX2 R194, R194 ;  /* 0x000000c200c27308 */ /* 0x000fe20000000800 */
[----:B-----5:R-:W-:-:S05]  /*ac00*/  FADD.FTZ R174, R187, R174 ;  /* 0x000000aebbae7221 */ /* 0x020fca0000010000 */
        /* <DEDUP_REMOVED lines=48> */
[----:B------:R-:W5:Y:S02]  /*af10*/  MUFU.EX2 R138, R138 ;  /* 0x0000008a008a7308 */ /* 0x000f640000000800 */
        /* <DEDUP_REMOVED lines=15> */
[----:B------:R-:W-:Y:S01]  /*b010*/  MUFU.EX2 R62, R62 ;  /* 0x0000003e003e7308 */ /* 0x000fe20000000800 */
[----:B--2---:R-:W-:-:S05]  /*b020*/  FADD.FTZ R182, R168, R182 ;  /* 0x000000b6a8b67221 */ /* 0x004fca0000010000 */
[C---:B------:R-:W-:Y:S01]  /*b030*/  HMMA.16816.F32 R12, R44.reuse, R22, R12 ;  /* 0x000000162c0c723c */ /* 0x040fe2000000180c */
[----:B------:R-:W1:Y:S01]  /*b040*/  LDSM.16.MT88.4 R20, [R232+0xe000] ;  /* 0x00e00000e814783b */ /* 0x000e620000004200 */
[----:B------:R-:W2:Y:S06]  /*b050*/  MUFU.EX2 R60, R60 ;  /* 0x0000003c003c7308 */ /* 0x000eac0000000800 */
[C---:B----4-:R-:W-:Y:S02]  /*b060*/  HMMA.16816.F32 R8, R44.reuse, R56, R8 ;  /* 0x000000382c08723c */ /* 0x050fe40000001808 */
[----:B------:R-:W-:Y:S06]  /*b070*/  MUFU.EX2 R61, R61 ;  /* 0x0000003d003d7308 */ /* 0x000fec0000000800 */
[C---:B------:R-:W-:Y:S01]  /*b080*/  HMMA.16816.F32 R40, R44.reuse, R58, R40 ;  /* 0x0000003a2c28723c */ /* 0x040fe20000001828 */
[----:B------:R-:W4:Y:S01]  /*b090*/  LDSM.16.MT88.4 R56, [R229+0xe000] ;  /* 0x00e00000e538783b */ /* 0x000f220000004200 */
[----:B------:R-:W1:Y:S06]  /*b0a0*/  MUFU.EX2 R63, R63 ;  /* 0x0000003f003f7308 */ /* 0x000e6c0000000800 */
[C---:B---3--:R-:W-:Y:S02]  /*b0b0*/  HMMA.16816.F32 R36, R44.reuse, R52, R36 ;  /* 0x000000342c24723c */ /* 0x048fe40000001824 */
[----:B------:R-:W3:Y:S05]  /*b0c0*/  MUFU.EX2 R64, R64 ;  /* 0x0000004000407308 */ /* 0x000eea0000000800 */
[----:B------:R-:W-:Y:S01]  /*b0d0*/  F2FP.PACK_AB R52, R173, R181 ;  /* 0x000000b5ad34723e */ /* 0x000fe200000000ff */
[----:B------:R-:W-:Y:S01]  /*b0e0*/  HMMA.16816.F32 R32, R44, R54, R32 ;  /* 0x000000362c20723c */ /* 0x000fe20000001820 */
[----:B------:R-:W-:Y:S01]  /*b0f0*/  F2FP.PACK_AB R53, R161, R168 ;  /* 0x000000a8a135723e */ /* 0x000fe200000000ff */
[----:B------:R-:W1:Y:S01]  /*b100*/  MUFU.EX2 R67, R67 ;  /* 0x0000004300437308 */ /* 0x000e620000000800 */
        /* <DEDUP_REMOVED lines=10> */
[----:B------:R-:W2:Y:S01]  /*b1b0*/  LDSM.16.MT88.4 R48, [R228+0xe000] ;  /* 0x00e00000e430783b */ /* 0x000ea20000004200 */
[----:B------:R-:W-:Y:S01]  /*b1c0*/  MUFU.EX2 R70, R70 ;  /* 0x0000004600467308 */ /* 0x000fe20000000800 */
[----:B------:R-:W-:-:S02]  /*b1d0*/  FADD.FTZ R172, R170, R172 ;  /* 0x000000acaaac7221 */ /* 0x000fc40000010000 */
[----:B------:R-:W3:Y:S01]  /*b1e0*/  LDSM.16.MT88.4 R44, [R227+0xe000] ;  /* 0x00e00000e32c783b */ /* 0x000ee20000004200 */
[----:B------:R-:W-:Y:S02]  /*b1f0*/  FADD.FTZ R159, R159, R161 ;  /* 0x000000a19f9f7221 */ /* 0x000fe40000010000 */
[C---:B-1----:R-:W-:Y:S02]  /*b200*/  HMMA.16816.F32 R16, R52.reuse, R20, R16 ;  /* 0x000000143410723c */ /* 0x042fe40000001810 */
        /* <DEDUP_REMOVED lines=9> */
[C---:B--2---:R-:W-:Y:S02]  /*b2a0*/  HMMA.16816.F32 R36, R52.reuse, R48, R36 ;  /* 0x000000303424723c */ /* 0x044fe40000001824 */
[----:B------:R-:W2:Y:S05]  /*b2b0*/  MUFU.EX2 R73, R73 ;  /* 0x0000004900497308 */ /* 0x000eaa0000000800 */
[----:B-----5:R-:W-:Y:S01]  /*b2c0*/  F2FP.PACK_AB R48, R138, R149 ;  /* 0x000000958a30723e */ /* 0x020fe200000000ff */
[----:B------:R-:W-:Y:S01]  /*b2d0*/  HMMA.16816.F32 R32, R52, R50, R32 ;  /* 0x000000323420723c */ /* 0x000fe20000001820 */
[----:B------:R-:W-:Y:S01]  /*b2e0*/  F2FP.PACK_AB R49, R60, R62 ;  /* 0x0000003e3c31723e */ /* 0x000fe200000000ff */
[----:B------:R-:W-:Y:S01]  /*b2f0*/  MUFU.EX2 R78, R78 ;  /* 0x0000004e004e7308 */ /* 0x000fe20000000800 */
[----:B------:R-:W-:-:S02]  /*b300*/  FADD.FTZ R149, R149, R172 ;  /* 0x000000ac95957221 */ /* 0x000fc40000010000 */
[----:B------:R-:W-:Y:S02]  /*b310*/  FADD.FTZ R62, R62, R159 ;  /* 0x0000009f3e3e7221 */ /* 0x000fe40000010000 */
[----:B------:R-:W-:Y:S01]  /*b320*/  F2FP.PACK_AB R50, R65, R137 ;  /* 0x000000894132723e */ /* 0x000fe200000000ff */
[C---:B---3--:R-:W-:Y:S01]  /*b330*/  HMMA.16816.F32 R28, R52.reuse, R44, R28 ;  /* 0x0000002c341c723c */ /* 0x048fe2000000181c */
[----:B------:R-:W-:Y:S01]  /*b340*/  F2FP.PACK_AB R51, R63, R61 ;  /* 0x0000003d3f33723e */ /* 0x000fe200000000ff */
[----:B------:R-:W-:Y:S01]  /*b350*/  MUFU.EX2 R77, R77 ;  /* 0x0000004d004d7308 */ /* 0x000fe20000000800 */
[----:B------:R-:W-:Y:S01]  /*b360*/  FADD.FTZ R149, R138, R149 ;  /* 0x000000958a957221 */ /* 0x000fe20000010000 */
[----:B------:R-:W-:Y:S01]  /*b370*/  LDSM.16.MT88.4 R156, [R232+0x11800] ;  /* 0x01180000e89c783b */ /* 0x000fe20000004200 */
[----:B------:R-:W-:Y:S02]  /*b380*/  FADD.FTZ R62, R60, R62 ;  /* 0x0000003e3c3e7221 */ /* 0x000fe40000010000 */
[----:B------:R-:W-:Y:S01]  /*b390*/  FADD.FTZ R149, R137, R149 ;  /* 0x0000009589957221 */ /* 0x000fe20000010000 */
[----:B------:R-:W-:Y:S01]  /*b3a0*/  HMMA.16816.F32 R24, R52, R46, R24 ;  /* 0x0000002e3418723c */ /* 0x000fe20000001818 */
[----:B------:R-:W3:Y:S01]  /*b3b0*/  LDSM.16.MT88.4 R44, [R228+0xe800] ;  /* 0x00e80000e42c783b */ /* 0x000ee20000004200 */
[----:B------:R-:W-:Y:S01]  /*b3c0*/  MUFU.EX2 R94, R94 ;  /* 0x0000005e005e7308 */ /* 0x000fe20000000800 */
[----:B------:R-:W-:-:S02]  /*b3d0*/  FADD.FTZ R61, R61, R62 ;  /* 0x0000003e3d3d7221 */ /* 0x000fc40000010000 */
[----:B------:R-:W5:Y:S01]  /*b3e0*/  LDSM.16.MT88.4 R52, [R227+0xe800] ;  /* 0x00e80000e334783b */ /* 0x000f620000004200 */
[----:B------:R-:W-:Y:S02]  /*b3f0*/  FADD.FTZ R65, R65, R149 ;  /* 0x0000009541417221 */ /* 0x000fe40000010000 */
[C---:B-1----:R-:W-:Y:S01]  /*b400*/  HMMA.16816.F32 R16, R48.reuse, R20, R16 ;  /* 0x000000143010723c */ /* 0x042fe20000001810 */
[----:B------:R-:W-:Y:S01]  /*b410*/  FADD.FTZ R61, R63, R61 ;  /* 0x0000003d3f3d7221 */ /* 0x000fe20000010000 */
[----:B------:R-:W1:Y:S01]  /*b420*/  MUFU.EX2 R75, R75 ;  /* 0x0000004b004b7308 */ /* 0x000e620000000800 */
[----:B------:R-:W-:Y:S01]  /*b430*/  FADD.FTZ R65, R64, R65 ;  /* 0x0000004140417221 */ /* 0x000fe20000010000 */
[----:B------:R-:W-:Y:S04]  /*b440*/  LDSM.16.MT88.4 R148, [R228+0x11800] ;  /* 0x01180000e494783b */ /* 0x000fe80000004200 */
        /* <DEDUP_REMOVED lines=11> */
[----:B------:R-:W3:Y:S01]  /*b500*/  LDSM.16.MT88.4 R44, [R228+0xf000] ;  /* 0x00f00000e42c783b */ /* 0x000ee20000004200 */
[----:B------:R-:W-:Y:S06]  /*b510*/  MUFU.EX2 R100, R100 ;  /* 0x0000006400647308 */ /* 0x000fec0000000800 */
[C---:B-----5:R-:W-:Y:S02]  /*b520*/  HMMA.16816.F32 R28, R48.reuse, R52, R28 ;  /* 0x00000034301c723c */ /* 0x060fe4000000181c */
[----:B------:R-:W-:Y:S06]  /*b530*/  MUFU.EX2 R89, R89 ;  /* 0x0000005900597308 */ /* 0x000fec0000000800 */
[----:B------:R-:W-:Y:S01]  /*b540*/  HMMA.16816.F32 R24, R48, R54, R24 ;  /* 0x000000363018723c */ /* 0x000fe20000001818 */
[----:B------:R-:W5:Y:S01]  /*b550*/  LDSM.16.MT88.4 R52, [R227+0xf000] ;  /* 0x00f00000e334783b */ /* 0x000f620000004200 */
[----:B------:R-:W-:Y:S05]  /*b560*/  MUFU.EX2 R91, R91 ;  /* 0x0000005b005b7308 */ /* 0x000fea0000000800 */
[C---:B------:R-:W-:Y:S01]  /*b570*/  F2FP.PACK_AB R48, R67.reuse, R64 ;  /* 0x000000404330723e */ /* 0x040fe200000000ff */
[----:B------:R-:W-:Y:S01]  /*b580*/  FADD.FTZ R67, R67, R65 ;  /* 0x0000004143437221 */ /* 0x000fe20000010000 */
[----:B------:R-:W-:Y:S01]  /*b590*/  F2FP.PACK_AB R49, R68, R66 ;  /* 0x000000424431723e */ /* 0x000fe200000000ff */
[----:B------:R-:W3:Y:S01]  /*b5a0*/  MUFU.EX2 R95, R95 ;  /* 0x0000005f005f7308 */ /* 0x000ee20000000800 */
[----:B------:R-:W-:Y:S01]  /*b5b0*/  F2FP.PACK_AB R50, R70, R71 ;  /* 0x000000474632723e */ /* 0x000fe200000000ff */
[----:B------:R-:W-:Y:S01]  /*b5c0*/  FADD.FTZ R66, R66, R61 ;  /* 0x0000003d42427221 */ /* 0x000fe20000010000 */
[----:B------:R-:W-:Y:S01]  /*b5d0*/  F2FP.PACK_AB R51, R72, R69 ;  /* 0x000000454833723e */ /* 0x000fe200000000ff */
[----:B------:R-:W-:-:S02]  /*b5e0*/  FADD.FTZ R67, R71, R67 ;  /* 0x0000004347437221 */ /* 0x000fc40000010000 */
[----:B------:R-:W-:Y:S02]  /*b5f0*/  FADD.FTZ R66, R68, R66 ;  /* 0x0000004244427221 */ /* 0x000fe40000010000 */
[----:B------:R-:W3:Y:S01]  /*b600*/  MUFU.EX2 R88, R88 ;  /* 0x0000005800587308 */ /* 0x000ee20000000800 */
[----:B------:R-:W-:Y:S01]  /*b610*/  FADD.FTZ R70, R70, R67 ;  /* 0x0000004346467221 */ /* 0x000fe20000010000 */
[C---:B-1----:R-:W-:Y:S01]  /*b620*/  HMMA.16816.F32 R16, R48.reuse, R20, R16 ;  /* 0x000000143010723c */ /* 0x042fe20000001810 */
[----:B------:R-:W-:Y:S02]  /*b630*/  FADD.FTZ R69, R69, R66 ;  /* 0x0000004245457221 */ /* 0x000fe40000010000 */
[----:B--2---:R-:W-:Y:S02]  /*b640*/  FADD.FTZ R70, R73, R70 ;  /* 0x0000004649467221 */ /* 0x004fe40000010000 */
[----:B------:R-:W-:Y:S01]  /*b650*/  FADD.FTZ R69, R72, R69 ;  /* 0x0000004548457221 */ /* 0x000fe20000010000 */
[----:B------:R-:W-:Y:S02]  /*b660*/  MUFU.EX2 R90, R90 ;  /* 0x0000005a005a7308 */ /* 0x000fe40000000800 */
[----:B------:R-:W-:Y:S01]  /*b670*/  HMMA.16816.F32 R12, R48, R22, R12 ;  /* 0x00000016300c723c */ /* 0x000fe2000000180c */
[----:B------:R-:W1:Y:S01]  /*b680*/  LDSM.16.MT88.4 R20, [R232+0xf800] ;  /* 0x00f80000e814783b */ /* 0x000e620000004200 */
[----:B------:R-:W-:-:S04]  /*b690*/  FADD.FTZ R69, R75, R69 ;  /* 0x000000454b457221 */ /* 0x000fc80000010000 */
[----:B------:R-:W2:Y:S02]  /*b6a0*/  MUFU.EX2 R85, R85 ;  /* 0x0000005500557308 */ /* 0x000ea40000000800 */
[C---:B----4-:R-:W-:Y:S06]  /*b6b0*/  HMMA.16816.F32 R8, R48.reuse, R56, R8 ;  /* 0x000000383008723c */ /* 0x050fec0000001808 */
[----:B------:R-:W4:Y:S02]  /*b6c0*/  MUFU.EX2 R87, R87 ;  /* 0x0000005700577308 */ /* 0x000f240000000800 */
[C---:B------:R-:W-:Y:S01]  /*b6d0*/  HMMA.16816.F32 R40, R48.reuse, R58, R40 ;  /* 0x0000003a3028723c */ /* 0x040fe20000001828 */
[----:B------:R-:W1:Y:S05]  /*b6e0*/  LDSM.16.MT88.4 R56, [R229+0xf800] ;  /* 0x00f80000e538783b */ /* 0x000e6a0000004200 */
[----:B------:R-:W-:Y:S02]  /*b6f0*/  MUFU.EX2 R86, R86 ;  /* 0x0000005600567308 */ /* 0x000fe40000000800 */
[C---:B---3--:R-:W-:Y:S06]  /*b700*/  HMMA.16816.F32 R36, R48.reuse, R44, R36 ;  /* 0x0000002c3024723c */ /* 0x048fec0000001824 */
[----:B------:R-:W-:Y:S02]  /*b710*/  MUFU.EX2 R99, R99 ;  /* 0x0000006300637308 */ /* 0x000fe40000000800 */
[C---:B------:R-:W-:Y:S01]  /*b720*/  HMMA.16816.F32 R32, R48.reuse, R46, R32 ;  /* 0x0000002e3020723c */ /* 0x040fe20000001820 */
[----:B------:R-:W3:Y:S05]  /*b730*/  LDSM.16.MT88.4 R44, [R228+0xf800] ;  /* 0x00f80000e42c783b */ /* 0x000eea0000004200 */
[----:B------:R-:W-:Y:S02]  /*b740*/  MUFU.EX2 R98, R98 ;  /* 0x0000006200627308 */ /* 0x000fe40000000800 */
[C---:B-----5:R-:W-:Y:S06]  /*b750*/  HMMA.16816.F32 R28, R48.reuse, R52, R28 ;  /* 0x00000034301c723c */ /* 0x060fec000000181c */
[----:B------:R5:W-:Y:S02]  /*b760*/  MUFU.EX2 R4, R83 ;  /* 0x0000005300047308 */ /* 0x000be40000000800 */
[----:B------:R-:W-:Y:S01]  /*b770*/  HMMA.16816.F32 R24, R48, R54, R24 ;  /* 0x000000363018723c */ /* 0x000fe20000001818 */
[----:B------:R-:W2:Y:S05]  /*b780*/  LDSM.16.MT88.4 R52, [R227+0xf800] ;  /* 0x00f80000e334783b */ /* 0x000eaa0000004200 */
[----:B------:R4:W-:Y:S01]  /*b790*/  MUFU.EX2 R3, R81 ;  /* 0x0000005100037308 */ /* 0x0009e20000000800 */
[C---:B------:R-:W-:Y:S01]  /*b7a0*/  F2FP.PACK_AB R48, R78.reuse, R73 ;  /* 0x000000494e30723e */ /* 0x040fe200000000ff */
[----:B------:R-:W-:Y:S01]  /*b7b0*/  FADD.FTZ R78, R78, R70 ;  /* 0x000000464e4e7221 */ /* 0x000fe20000010000 */
[C---:B------:R-:W-:Y:S01]  /*b7c0*/  F2FP.PACK_AB R49, R74.reuse, R75 ;  /* 0x0000004b4a31723e */ /* 0x040fe200000000ff */
[----:B------:R-:W-:Y:S01]  /*b7d0*/  FADD.FTZ R74, R74, R69 ;  /* 0x000000454a4a7221 */ /* 0x000fe20000010000 */
[----:B------:R-:W-:Y:S01]  /*b7e0*/  F2FP.PACK_AB R50, R94, R77 ;  /* 0x0000004d5e32723e */ /* 0x000fe200000000ff */
[----:B------:R-:W-:Y:S01]  /*b7f0*/  FADD.FTZ R78, R77, R78 ;  /* 0x0000004e4d4e7221 */ /* 0x000fe20000010000 */
[----:B------:R-:W-:Y:S01]  /*b800*/  F2FP.PACK_AB R51, R79, R92 ;  /* 0x0000005c4f33723e */ /* 0x000fe200000000ff */
[----:B-----5:R-:W-:Y:S01]  /*b810*/  FFMA.FTZ R83, R104, c[0x0][0x23c], -R113 ;  /* 0x00008f0068537a23 */ /* 0x020fe20000010871 */
[----:B------:R-:W-:Y:S01]  /*b820*/  MUFU.EX2 R80, R80 ;  /* 0x0000005000507308 */ /* 0x000fe20000000800 */
[----:B------:R-:W-:-:S02]  /*b830*/  FADD.FTZ R74, R92, R74 ;  /* 0x0000004a5c4a7221 */ /* 0x000fc40000010000 */
[----:B------:R-:W-:Y:S02]  /*b840*/  FADD.FTZ R94, R94, R78 ;  /* 0x0000004e5e5e7221 */ /* 0x000fe40000010000 */
[C---:B-1----:R-:W-:Y:S01]  /*b850*/  HMMA.16816.F32 R16, R48.reuse, R20, R16 ;  /* 0x000000143010723c */ /* 0x042fe20000001810 */
[----:B------:R-:W-:Y:S02]  /*b860*/  FADD.FTZ R79, R79, R74 ;  /* 0x0000004a4f4f7221 */ /* 0x000fe40000010000 */
[----:B----4-:R-:W-:Y:S01]  /*b870*/  FFMA.FTZ R81, R107, c[0x0][0x23c], -R118 ;  /* 0x00008f006b517a23 */ /* 0x010fe20000010876 */
[----:B------:R-:W-:Y:S01]  /*b880*/  MUFU.EX2 R83, R83 ;  /* 0x0000005300537308 */ /* 0x000fe20000000800 */
[----:B------:R-:W-:Y:S02]  /*b890*/  FADD.FTZ R94, R93, R94 ;  /* 0x0000005e5d5e7221 */ /* 0x000fe40000010000 */
[----:B------:R-:W-:Y:S01]  /*b8a0*/  FADD.FTZ R79, R95, R79 ;  /* 0x0000004f5f4f7221 */ /* 0x000fe20000010000 */
[C---:B------:R-:W-:Y:S01]  /*b8b0*/  HMMA.16816.F32 R12, R48.reuse, R22, R12 ;  /* 0x00000016300c723c */ /* 0x040fe2000000180c */
[----:B------:R-:W1:Y:S03]  /*b8c0*/  LDSM.16.MT88.4 R20, [R232+0x10000] ;  /* 0x01000000e814783b */ /* 0x000e660000004200 */
[----:B------:R-:W-:Y:S04]  /*b8d0*/  MUFU.EX2 R81, R81 ;  /* 0x0000005100517308 */ /* 0x000fe80000000800 */
[C---:B------:R-:W-:Y:S04]  /*b8e0*/  HMMA.16816.F32 R8, R48.reuse, R56, R8 ;  /* 0x000000383008723c */ /* 0x040fe80000001808 */
[----:B------:R-:W-:Y:S04]  /*b8f0*/  MUFU.EX2 R248, R248 ;  /* 0x000000f800f87308 */ /* 0x000fe80000000800 */
[C---:B------:R-:W-:Y:S01]  /*b900*/  HMMA.16816.F32 R40, R48.reuse, R58, R40 ;  /* 0x0000003a3028723c */ /* 0x040fe20000001828 */
[----:B------:R-:W4:Y:S03]  /*b910*/  LDSM.16.MT88.4 R56, [R229+0x10000] ;  /* 0x01000000e538783b */ /* 0x000f260000004200 */
[----:B------:R-:W-:Y:S04]  /*b920*/  MUFU.EX2 R247, R247 ;  /* 0x000000f700f77308 */ /* 0x000fe80000000800 */
[C---:B---3--:R-:W-:Y:S08]  /*b930*/  HMMA.16816.F32 R36, R48.reuse, R44, R36 ;  /* 0x0000002c3024723c */ /* 0x048ff00000001824 */
[C---:B------:R-:W-:Y:S01]  /*b940*/  HMMA.16816.F32 R32, R48.reuse, R46, R32 ;  /* 0x0000002e3020723c */ /* 0x040fe20000001820 */
[----:B------:R-:W3:Y:S07]  /*b950*/  LDSM.16.MT88.4 R44, [R228+0x10000] ;  /* 0x01000000e42c783b */ /* 0x000eee0000004200 */
[C---:B--2---:R-:W-:Y:S08]  /*b960*/  HMMA.16816.F32 R28, R48.reuse, R52, R28 ;  /* 0x00000034301c723c */ /* 0x044ff0000000181c */
        /* <DEDUP_REMOVED lines=16> */
[C---:B----4-:R-:W-:Y:S07]  /*ba70*/  HMMA.16816.F32 R8, R48.reuse, R56, R8 ;  /* 0x000000383008723c */ /* 0x050fee0000001808 */
[--C-:B------:R-:W-:Y:S01]  /*ba80*/  FFMA.FTZ R56, R84, c[0x0][0x23c], -R113.reuse ;  /* 0x00008f0054387a23 */ /* 0x100fe20000010871 */
[----:B---3--:R-:W-:Y:S01]  /*ba90*/  HMMA.16816.F32 R36, R48, R44, R36 ;  /* 0x0000002c3024723c */ /* 0x008fe20000001824 */
[----:B------:R-:W-:-:S02]  /*baa0*/  FFMA.FTZ R57, R82, c[0x0][0x23c], -R113 ;  /* 0x00008f0052397a23 */ /* 0x000fc40000010871 */
[--C-:B------:R-:W-:Y:S02]  /*bab0*/  FFMA.FTZ R82, R106, c[0x0][0x23c], -R118.reuse ;  /* 0x00008f006a527a23 */ /* 0x100fe40000010876 */
[----:B------:R-:W2:Y:S01]  /*bac0*/  MUFU.EX2 R56, R56 ;  /* 0x0000003800387308 */ /* 0x000ea20000000800 */
[----:B------:R-:W-:Y:S02]  /*bad0*/  FFMA.FTZ R84, R103, c[0x0][0x23c], -R113 ;  /* 0x00008f0067547a23 */ /* 0x000fe40000010871 */
[----:B------:R-:W-:Y:S01]  /*bae0*/  HMMA.16816.F32 R32, R48, R46, R32 ;  /* 0x0000002e3020723c */ /* 0x000fe20000001820 */
[----:B------:R-:W3:Y:S01]  /*baf0*/  LDSM.16.MT88.4 R44, [R229+0x10800] ;  /* 0x01080000e52c783b */ /* 0x000ee20000004200 */
[----:B------:R-:W-:-:S03]  /*bb00*/  FFMA.FTZ R103, R111, c[0x0][0x23c], -R118 ;  /* 0x00008f006f677a23 */ /* 0x000fc60000010876 */
[----:B------:R-:W4:Y:S03]  /*bb10*/  MUFU.EX2 R57, R57 ;  /* 0x0000003900397308 */ /* 0x000f260000000800 */
[C---:B------:R-:W-:Y:S05]  /*bb20*/  HMMA.16816.F32 R40, R48.reuse, R58, R40 ;  /* 0x0000003a3028723c */ /* 0x040fea0000001828 */
[----:B------:R-:W-:Y:S01]  /*bb30*/  MUFU.EX2 R82, R82 ;  /* 0x0000005200527308 */ /* 0x000fe20000000800 */
[----:B--2---:R-:W-:Y:S02]  /*bb40*/  FADD.FTZ R85, R56, R85 ;  /* 0x0000005538557221 */ /* 0x004fe40000010000 */
[--C-:B------:R-:W-:Y:S01]  /*bb50*/  FFMA.FTZ R59, R96, c[0x0][0x23c], -R118.reuse ;  /* 0x00008f00603b7a23 */ /* 0x100fe20000010876 */
[----:B-1----:R-:W-:Y:S01]  /*bb60*/  HMMA.16816.F32 R28, R48, R20, R28 ;  /* 0x00000014301c723c */ /* 0x002fe2000000181c */
[----:B------:R-:W-:-:S02]  /*bb70*/  FFMA.FTZ R58, R97, c[0x0][0x23c], -R118 ;  /* 0x00008f00613a7a23 */ /* 0x000fc40000010876 */
[----:B------:R-:W-:Y:S01]  /*bb80*/  FFMA.FTZ R96, R102, c[0x0][0x23c], -R113 ;  /* 0x00008f0066607a23 */ /* 0x000fe20000010871 */
[----:B------:R-:W-:Y:S01]  /*bb90*/  MUFU.EX2 R84, R84 ;  /* 0x0000005400547308 */ /* 0x000fe20000000800 */
[--C-:B------:R-:W-:Y:S02]  /*bba0*/  FFMA.FTZ R97, R105, c[0x0][0x23c], -R118.reuse ;  /* 0x00008f0069617a23 */ /* 0x100fe40000010876 */
[----:B------:R-:W-:Y:S01]  /*bbb0*/  FFMA.FTZ R102, R112, c[0x0][0x23c], -R118 ;  /* 0x00008f0070667a23 */ /* 0x000fe20000010876 */
[----:B------:R-:W-:Y:S01]  /*bbc0*/  HMMA.16816.F32 R24, R48, R22, R24 ;  /* 0x000000163018723c */ /* 0x000fe20000001818 */
[----:B------:R-:W1:Y:S03]  /*bbd0*/  LDSM.16.MT88.4 R20, [R228+0x10800] ;  /* 0x01080000e414783b */ /* 0x000e660000004200 */
[----:B------:R-:W2:Y:S03]  /*bbe0*/  MUFU.EX2 R58, R58 ;  /* 0x0000003a003a7308 */ /* 0x000ea60000000800 */
[C---:B------:R-:W-:Y:S01]  /*bbf0*/  F2FP.PACK_AB R48, R86.reuse, R87 ;  /* 0x000000575630723e */ /* 0x040fe200000000ff */
[----:B------:R-:W-:Y:S01]  /*bc00*/  FADD.FTZ R86, R86, R91 ;  /* 0x0000005b56567221 */ /* 0x000fe20000010000 */
[C---:B------:R-:W-:Y:S01]  /*bc10*/  F2FP.PACK_AB R49, R4.reuse, R56 ;  /* 0x000000380431723e */ /* 0x040fe200000000ff */
[----:B------:R-:W-:Y:S01]  /*bc20*/  FADD.FTZ R4, R4, R85 ;  /* 0x0000005504047221 */ /* 0x000fe20000010000 */
[----:B------:R-:W-:Y:S01]  /*bc30*/  F2FP.PACK_AB R50, R98, R99 ;  /* 0x000000636232723e */ /* 0x000fe200000000ff */
[----:B------:R-:W-:Y:S01]  /*bc40*/  MUFU.EX2 R59, R59 ;  /* 0x0000003b003b7308 */ /* 0x000fe20000000800 */
[----:B----4-:R-:W-:Y:S01]  /*bc50*/  F2FP.PACK_AB R51, R3, R57 ;  /* 0x000000390333723e */ /* 0x010fe200000000ff */
[----:B------:R-:W-:-:S02]  /*bc60*/  FADD.FTZ R86, R99, R86 ;  /* 0x0000005663567221 */ /* 0x000fc40000010000 */
[----:B------:R-:W-:Y:S02]  /*bc70*/  FADD.FTZ R4, R57, R4 ;  /* 0x0000000439047221 */ /* 0x000fe40000010000 */
[----:B------:R-:W-:Y:S02]  /*bc80*/  FADD.FTZ R98, R98, R86 ;  /* 0x0000005662627221 */ /* 0x000fe40000010000 */
[----:B------:R-:W-:Y:S01]  /*bc90*/  HMMA.16816.F32 R16, R48, R52, R16 ;  /* 0x000000343010723c */ /* 0x000fe20000001810 */
[----:B------:R-:W-:Y:S01]  /*bca0*/  MUFU.EX2 R96, R96 ;  /* 0x0000006000607308 */ /* 0x000fe20000000800 */
[----:B------:R-:W-:Y:S02]  /*bcb0*/  FADD.FTZ R3, R3, R4 ;  /* 0x0000000403037221 */ /* 0x000fe40000010000 */
[----:B--2---:R-:W-:Y:S02]  /*bcc0*/  FADD.FTZ R98, R58, R98 ;  /* 0x000000623a627221 */ /* 0x004fe40000010000 */
[----:B------:R-:W-:-:S02]  /*bcd0*/  FADD.FTZ R3, R80, R3 ;  /* 0x0000000350037221 */ /* 0x000fc40000010000 */
[C---:B------:R-:W-:Y:S01]  /*bce0*/  HMMA.16816.F32 R12, R48.reuse, R54, R12 ;  /* 0x00000036300c723c */ /* 0x040fe2000000180c */
[----:B------:R-:W2:Y:S01]  /*bcf0*/  LDSM.16.MT88.4 R52, [R227+0x10800] ;  /* 0x01080000e334783b */ /* 0x000ea20000004200 */
[----:B------:R-:W-:Y:S06]  /*bd00*/  MUFU.EX2 R97, R97 ;  /* 0x0000006100617308 */ /* 0x000fec0000000800 */
[C---:B---3--:R-:W-:Y:S02]  /*bd10*/  HMMA.16816.F32 R8, R48.reuse, R44, R8 ;  /* 0x0000002c3008723c */ /* 0x048fe40000001808 */
[----:B------:R-:W3:Y:S06]  /*bd20*/  MUFU.EX2 R102, R102 ;  /* 0x0000006600667308 */ /* 0x000eec0000000800 */
[C---:B-1----:R-:W-:Y:S02]  /*bd30*/  HMMA.16816.F32 R36, R48.reuse, R20, R36 ;  /* 0x000000143024723c */ /* 0x042fe40000001824 */
[----:B------:R-:W1:Y:S06]  /*bd40*/  MUFU.EX2 R103, R103 ;  /* 0x0000006700677308 */ /* 0x000e6c0000000800 */
[----:B------:R-:W-:Y:S01]  /*bd50*/  HMMA.16816.F32 R32, R48, R22, R32 ;  /* 0x000000163020723c */ /* 0x000fe20000001820 */
[----:B------:R-:W4:Y:S01]  /*bd60*/  LDSM.16.MT88.4 R20, [R229+0x11000] ;  /* 0x01100000e514783b */ /* 0x000f220000004200 */
[----:B---3--:R-:W-:-:S06]  /*bd70*/  F2FP.PACK_AB R144, R102, R97 ;  /* 0x000000616690723e */ /* 0x008fcc00000000ff */
[----:B------:R-:W-:Y:S01]  /*bd80*/  HMMA.16816.F32 R40, R48, R46, R40 ;  /* 0x0000002e3028723c */ /* 0x000fe20000001828 */
[----:B------:R-:W3:Y:S01]  /*bd90*/  LDSM.16.MT88.4 R44, [R232+0x11000] ;  /* 0x01100000e82c783b */ /* 0x000ee20000004200 */
[----:B-1----:R-:W-:-:S06]  /*bda0*/  F2FP.PACK_AB R146, R248, R103 ;  /* 0x00000067f892723e */ /* 0x002fcc00000000ff */
[C---:B--2---:R-:W-:Y:S07]  /*bdb0*/  HMMA.16816.F32 R28, R48.reuse, R52, R28 ;  /* 0x00000034301c723c */ /* 0x044fee000000181c */
[----:B------:R-:W-:Y:S01]  /*bdc0*/  F2FP.PACK_AB R52, R59, R58 ;  /* 0x0000003a3b34723e */ /* 0x000fe200000000ff */
[----:B------:R-:W-:Y:S01]  /*bdd0*/  HMMA.16816.F32 R24, R48, R54, R24 ;  /* 0x000000363018723c */ /* 0x000fe20000001818 */
[----:B------:R-:W-:Y:S01]  /*bde0*/  F2FP.PACK_AB R53, R83, R80 ;  /* 0x000000505335723e */ /* 0x000fe200000000ff */
[----:B------:R-:W1:Y:S01]  /*bdf0*/  LDSM.16.MT88.4 R48, [R228+0x11000] ;  /* 0x01100000e430783b */ /* 0x000e620000004200 */
[----:B------:R-:W-:-:S02]  /*be00*/  FADD.FTZ R59, R59, R98 ;  /* 0x000000623b3b7221 */ /* 0x000fc40000010000 */
[----:B------:R-:W-:Y:S01]  /*be10*/  FADD.FTZ R83, R83, R3 ;  /* 0x0000000353537221 */ /* 0x000fe20000010000 */
[----:B------:R-:W-:Y:S01]  /*be20*/  LEA.HI.X R3, R178, c[0x0][0x16c], R164, 0x1, P0 ;  /* 0x00005b00b2037a11 */ /* 0x000fe200000f0ca4 */
[----:B------:R-:W-:Y:S01]  /*be30*/  FADD.FTZ R59, R81, R59 ;  /* 0x0000003b513b7221 */ /* 0x000fe20000010000 */
[----:B------:R-:W-:Y:S01]  /*be40*/  F2FP.PACK_AB R54, R82, R81 ;  /* 0x000000515236723e */ /* 0x000fe200000000ff */
[----:B------:R-:W-:Y:S01]  /*be50*/  FADD.FTZ R83, R84, R83 ;  /* 0x0000005354537221 */ /* 0x000fe20000010000 */
[----:B------:R-:W-:Y:S01]  /*be60*/  F2FP.PACK_AB R55, R96, R84 ;  /* 0x000000546037723e */ /* 0x000fe200000000ff */
[----:B------:R-:W-:Y:S01]  /*be70*/  FADD.FTZ R82, R82, R59 ;  /* 0x0000003b52527221 */ /* 0x000fe20000010000 */
[----:B------:R-:W-:Y:S01]  /*be80*/  MOV R245, R3 ;  /* 0x0000000300f57202 */ /* 0x000fe20000000f00 */
[----:B------:R-:W-:Y:S02]  /*be90*/  FADD.FTZ R96, R96, R83 ;  /* 0x0000005360607221 */ /* 0x000fe40000010000 */
[----:B------:R-:W-:-:S02]  /*bea0*/  FADD.FTZ R82, R97, R82 ;  /* 0x0000005261527221 */ /* 0x000fc40000010000 */
[----:B----4-:R-:W-:Y:S02]  /*beb0*/  HMMA.16816.F32 R8, R52, R20, R8 ;  /* 0x000000143408723c */ /* 0x010fe40000001808 */
[----:B------:R-:W-:-:S04]  /*bec0*/  FADD.FTZ R82, R102, R82 ;  /* 0x0000005266527221 */ /* 0x000fc80000010000 */
[----:B------:R-:W-:Y:S02]  /*bed0*/  FADD.FTZ R82, R103, R82 ;  /* 0x0000005267527221 */ /* 0x000fe40000010000 */
[C---:B------:R-:W-:Y:S01]  /*bee0*/  HMMA.16816.F32 R40, R52.reuse, R22, R40 ;  /* 0x000000163428723c */ /* 0x040fe20000001828 */
[--C-:B------:R-:W-:Y:S02]  /*bef0*/  FFMA.FTZ R20, R101, c[0x0][0x23c], -R113.reuse ;  /* 0x00008f0065147a23 */ /* 0x100fe40000010871 */
[--C-:B------:R-:W-:Y:S02]  /*bf00*/  FFMA.FTZ R21, R109, c[0x0][0x23c], -R113.reuse ;  /* 0x00008f006d157a23 */ /* 0x100fe40000010871 */
[----:B------:R-:W-:Y:S02]  /*bf10*/  FADD.FTZ R248, R248, R82 ;  /* 0x00000052f8f87221 */ /* 0x000fe40000010000 */
[----:B------:R-:W-:Y:S01]  /*bf20*/  FFMA.FTZ R22, R108, c[0x0][0x23c], -R113 ;  /* 0x00008f006c167a23 */ /* 0x000fe20000010871 */
[C---:B---3--:R-:W-:Y:S01]  /*bf30*/  HMMA.16816.F32 R16, R52.reuse, R44, R16 ;  /* 0x0000002c3410723c */ /* 0x048fe20000001810 */
[----:B------:R-:W2:Y:S07]  /*bf40*/  MUFU.EX2 R20, R20 ;  /* 0x0000001400147308 */ /* 0x000eae0000000800 */
[C---:B------:R-:W-:Y:S01]  /*bf50*/  HMMA.16816.F32 R12, R52.reuse, R46, R12 ;  /* 0x0000002e340c723c */ /* 0x040fe2000000180c */
[----:B------:R-:W3:Y:S01]  /*bf60*/  MUFU.EX2 R21, R21 ;  /* 0x0000001500157308 */ /* 0x000ee20000000800 */
[----:B------:R-:W4:Y:S06]  /*bf70*/  LDSM.16.MT88.4 R44, [R227+0x11000] ;  /* 0x01100000e32c783b */ /* 0x000f2c0000004200 */
[----:B-1----:R-:W-:Y:S01]  /*bf80*/  HMMA.16816.F32 R36, R52, R48, R36 ;  /* 0x000000303424723c */ /* 0x002fe20000001824 */
[----:B------:R-:W1:Y:S01]  /*bf90*/  MUFU.EX2 R22, R22 ;  /* 0x0000001600167308 */ /* 0x000e620000000800 */
[----:B--2---:R-:W-:-:S06]  /*bfa0*/  FADD.FTZ R96, R20, R96 ;  /* 0x0000006014607221 */ /* 0x004fcc0000010000 */
[----:B------:R-:W-:Y:S01]  /*bfb0*/  HMMA.16816.F32 R32, R52, R50, R32 ;  /* 0x000000323420723c */ /* 0x000fe20000001820 */
[C---:B---3--:R-:W-:Y:S01]  /*bfc0*/  F2FP.PACK_AB R145, R21.reuse, R20 ;  /* 0x000000141591723e */ /* 0x048fe200000000ff */
[----:B------:R-:W-:Y:S01]  /*bfd0*/  FADD.FTZ R96, R21, R96 ;  /* 0x0000006015607221 */ /* 0x000fe20000010000 */
[----:B-1----:R-:W-:-:S03]  /*bfe0*/  F2FP.PACK_AB R147, R247, R22 ;  /* 0x00000016f793723e */ /* 0x002fc600000000ff */
[----:B------:R-:W-:-:S04]  /*bff0*/  FADD.FTZ R96, R22, R96 ;  /* 0x0000006016607221 */ /* 0x000fc80000010000 */
[----:B------:R-:W-:Y:S01]  /*c000*/  FADD.FTZ R247, R247, R96 ;  /* 0x00000060f7f77221 */ /* 0x000fe20000010000 */
        /* <DEDUP_REMOVED lines=50> */
[----:B------:R-:W-:Y:S02]  /*c330*/  @UP4 UIADD3 UR27, UR27, 0x1, URZ ;  /* 0x000000011b1b4890 */ /* 0x000fe4000fffe03f */
[----:B------:R-:W-:-:S02]  /*c340*/  UISETP.GE.AND UP0, UPT, UR6, URZ, UPT ;  /* 0x0000003f0600728c */ /* 0x000fc4000bf06270 */
[----:B------:R-:W-:Y:S02]  /*c350*/  UISETP.NE.AND UP2, UPT, URZ, UR7, UPT ;  /* 0x000000073f00728c */ /* 0x000fe4000bf45270 */
[----:B------:R-:W-:Y:S02]  /*c360*/  @!UP1 UIADD3 UR9, UR9, -UR22, URZ ;  /* 0x8000001609099290 */ /* 0x000fe4000fffe03f */
[----:B------:R-:W-:Y:S02]  /*c370*/  @!UP1 UIADD3 UR19, UR19, 0x1, URZ ;  /* 0x0000000113139890 */ /* 0x000fe4000fffe03f */
[----:B------:R-:W-:Y:S02]  /*c380*/  UISETP.GE.U32.AND UP3, UPT, UR9, UR22, UPT ;  /* 0x000000160900728c */ /* 0x000fe4000bf66070 */
[----:B------:R-:W-:Y:S02]  /*c390*/  UISETP.GE.AND UP1, UPT, UR24, URZ, UPT ;  /* 0x0000003f1800728c */ /* 0x000fe4000bf26270 */
[----:B------:R-:W-:-:S07]  /*c3a0*/  ULOP3.LUT UR6, URZ, UR7, URZ, 0x33, !UPT ;  /* 0x000000073f067292 */ /* 0x000fce000f8e333f */
        /* <DEDUP_REMOVED lines=31> */
.L_x_3550:
[----:B------:R-:W-:-:S04]  /*c5a0*/  ULEA UR6, -UR8, URZ, 0x8 ;  /* 0x0000003f08067291 */ /* 0x000fc8000f8e413f */
[----:B------:R-:W-:Y:S02]  /*c5b0*/  USHF.R.S32.HI UR7, URZ, 0x1f, UR6 ;  /* 0x0000001f3f077899 */ /* 0x000fe40008011406 */
[----:B------:R-:W-:-:S04]  /*c5c0*/  MOV R8, UR6 ;  /* 0x0000000600087c02 */ /* 0x000fc80008000f00 */
[----:B------:R-:W-:Y:S02]  /*c5d0*/  MOV R4, UR7 ;  /* 0x0000000700047c02 */ /* 0x000fe40008000f00 */
.L_x_3551:
        /* <DEDUP_REMOVED lines=54> */
[----:B------:R-:W-:Y:S01]  /*c940*/  @!P0 LEA R38, P2, R22, c[0x0][0x170], 0x1 ;  /* 0x00005c0016268a11 */ /* 0x000fe200078408ff */
[----:B------:R-:W-:Y:S01]  /*c950*/  IMAD.U32 R36, RZ, RZ, UR8 ;  /* 0x00000008ff247e24 */ /* 0x000fe2000f8e00ff */
[----:B------:R-:W-:Y:S01]  /*c960*/  @!P0 IADD3 R23, P1, R8, R28, RZ ;  /* 0x0000001c08178210 */ /* 0x000fe20007f3e0ff */
[----:B------:R-:W-:Y:S01]  /*c970*/  @!P0 IMAD.MOV.U32 R25, RZ, RZ, R205 ;  /* 0x000000ffff198224 */ /* 0x000fe200078e00cd */
[----:B------:R-:W-:Y:S01]  /*c980*/  @!P0 LEA.HI.X R39, R22, c[0x0][0x174], R204, 0x1, P2 ;  /* 0x00005d0016278a11 */ /* 0x000fe200010f0ccc */
[----:B------:R-:W-:-:S02]  /*c990*/  @!P0 IMAD.MOV.U32 R6, RZ, RZ, c[0x0][0x1a4] ;  /* 0x00006900ff068624 */ /* 0x000fc400078e00ff */
[----:B------:R-:W-:-:S04]  /*c9a0*/  @!P0 IMAD.WIDE.U32 R36, R36, 0xf0, R24 ;  /* 0x000000f024248825 */ /* 0x000fc800078e0018 */
        /* <DEDUP_REMOVED lines=19> */
[----:B------:R-:W-:Y:S01]  /*cae0*/  @!P0 IMAD.MOV.U32 R34, RZ, RZ, c[0x0][0x1a4] ;  /* 0x00006900ff228624 */ /* 0x000fe200078e00ff */
[----:B------:R-:W-:Y:S01]  /*caf0*/  @!P0 IADD3 R27, P3, R8, R44, RZ ;  /* 0x0000002c081b8210 */ /* 0x000fe20007f7e0ff */
        /* <DEDUP_REMOVED lines=11> */
[----:B------:R-:W-:Y:S01]  /*cbb0*/  @P0 STS.128 [R239+0xb000], RZ ;  /* 0x00b000ffef000388 */ /* 0x000fe20000000c00 */
[----:B------:R-:W-:Y:S01]  /*cbc0*/  @!P0 IADD3 R18, P3, R8, R18, RZ ;  /* 0x0000001208128210 */ /* 0x000fe20007f7e0ff */
[----:B------:R-:W-:Y:S01]  /*cbd0*/  @!P0 IMAD R6, R6, 0xe0, RZ ;  /* 0x000000e006068824 */ /* 0x000fe200078e02ff */
[----:B------:R-:W-:Y:S01]  /*cbe0*/  @!P0 IADD3 R16, P2, R8, R16, RZ ;  /* 0x0000001008108210 */ /* 0x000fe20007f5e0ff */
[----:B------:R-:W-:-:S02]  /*cbf0*/  IMAD.MOV.U32 R245, RZ, RZ, R3 ;  /* 0x000000fffff57224 */ /* 0x000fc400078e0003 */
[----:B------:R-:W-:Y:S02]  /*cc00*/  IMAD.MOV.U32 R246, RZ, RZ, R213 ;  /* 0x000000fffff67224 */ /* 0x000fe400078e00d5 */
[----:B-1----:R-:W-:Y:S01]  /*cc10*/  @!P0 IMAD.MOV.U32 R30, RZ, RZ, c[0x0][0x1a4] ;  /* 0x00006900ff1e8624 */ /* 0x002fe200078e00ff */
[----:B------:R-:W-:Y:S01]  /*cc20*/  @!P0 IADD3 R31, P1, R8, R20, RZ ;  /* 0x00000014081f8210 */ /* 0x000fe20007f3e0ff */
[----:B------:R-:W-:Y:S02]  /*cc30*/  @!P0 IMAD.MOV.U32 R20, RZ, RZ, c[0x0][0x1a4] ;  /* 0x00006900ff148624 */ /* 0x000fe400078e00ff */
[----:B------:R-:W-:Y:S02]  /*cc40*/  @!P0 IMAD R30, R30, 0x90, RZ ;  /* 0x000000901e1e8824 */ /* 0x000fe400078e02ff */
[----:B------:R-:W-:-:S03]  /*cc50*/  @!P0 IMAD R20, R20, 0xc0, RZ ;  /* 0x000000c014148824 */ /* 0x000fc600078e02ff */
[----:B------:R-:W-:Y:S01]  /*cc60*/  @!P0 IADD3.X R30, R4, R21, R30, P1, !PT ;  /* 0x00000015041e8210 */ /* 0x000fe20000ffe41e */
[----:B------:R-:W-:Y:S01]  /*cc70*/  @!P0 IMAD.MOV.U32 R21, RZ, RZ, c[0x0][0x1a4] ;  /* 0x00006900ff158624 */ /* 0x000fe200078e00ff */
[----:B------:R-:W-:Y:S02]  /*cc80*/  @!P0 IADD3 R35, P1, R8, R40, RZ ;  /* 0x0000002808238210 */ /* 0x000fe40007f3e0ff */
[C---:B------:R-:W-:Y:S01]  /*cc90*/  @!P0 IADD3.X R20, R4.reuse, R20, R19, P3, !PT ;  /* 0x0000001404148210 */ /* 0x040fe20001ffe413 */
[----:B------:R-:W-:Y:S01]  /*cca0*/  @!P0 IMAD R21, R21, 0xd0, RZ ;  /* 0x000000d015158824 */ /* 0x000fe200078e02ff */
[----:B------:R-:W-:Y:S02]  /*ccb0*/  @!P0 IADD3.X R34, R4, R41, R34, P1, !PT ;  /* 0x0000002904228210 */ /* 0x000fe40000ffe422 */
[----:B------:R-:W-:Y:S02]  /*ccc0*/  @!P0 IADD3 R14, P1, R8, R14, RZ ;  /* 0x0000000e080e8210 */ /* 0x000fe40007f3e0ff */
[----:B------:R-:W-:Y:S01]  /*ccd0*/  @!P0 IADD3.X R21, R4, R17, R21, P2, !PT ;  /* 0x0000001104158210 */ /* 0x000fe200017fe415 */
[----:B------:R-:W-:Y:S01]  /*cce0*/  @!P0 IMAD.MOV.U32 R17, RZ, RZ, c[0x0][0x1a4] ;  /* 0x00006900ff118624 */ /* 0x000fe200078e00ff */
[----:B------:R-:W-:-:S02]  /*ccf0*/  @!P0 IADD3 R9, P3, R8, R9, RZ ;  /* 0x0000000908098210 */ /* 0x000fc40007f7e0ff */
[----:B------:R-:W-:Y:S01]  /*cd00*/  @!P0 IADD3 R11, P2, R8, R11, RZ ;  /* 0x0000000b080b8210 */ /* 0x000fe20007f5e0ff */
[----:B------:R-:W-:Y:S01]  /*cd10*/  @!P0 IMAD R17, R17, 0xf0, RZ ;  /* 0x000000f011118824 */ /* 0x000fe200078e02ff */
[C---:B------:R-:W-:Y:S01]  /*cd20*/  @!P0 IADD3.X R6, R4.reuse, R6, R15, P1, !PT ;  /* 0x0000000604068210 */ /* 0x040fe20000ffe40f */
[----:B------:R-:W-:Y:S01]  /*cd30*/  @!P0 IMAD.X R7, R4, 0x1, R7, P3 ;  /* 0x0000000104078824 */ /* 0x000fe200018e0607 */
[----:B------:R-:W-:Y:S01]  /*cd40*/  @!P0 IADD3 R13, P1, R8, R13, RZ ;  /* 0x0000000d080d8210 */ /* 0x000fe20007f3e0ff */
[C---:B------:R-:W-:Y:S01]  /*cd50*/  @!P0 IMAD.X R10, R4.reuse, 0x1, R10, P2 ;  /* 0x00000001040a8824 */ /* 0x040fe200010e060a */
[----:B------:R-:W-:Y:S02]  /*cd60*/  @!P0 LEA R40, P3, R11, c[0x0][0x170], 0x1 ;  /* 0x00005c000b288a11 */ /* 0x000fe400078608ff */
[----:B------:R-:W-:Y:S01]  /*cd70*/  @!P0 LEA R42, P4, R9, c[0x0][0x170], 0x1 ;  /* 0x00005c00092a8a11 */ /* 0x000fe200078808ff */
[----:B------:R-:W-:Y:S01]  /*cd80*/  @!P0 IMAD.X R12, R4, 0x1, R12, P1 ;  /* 0x00000001040c8824 */ /* 0x000fe200008e060c */
[----:B------:R-:W-:-:S02]  /*cd90*/  @!P0 IADD3 R8, P1, R8, R36, RZ ;  /* 0x0000002408088210 */ /* 0x000fc40007f3e0ff */
[----:B------:R-:W-:Y:S02]  /*cda0*/  @!P0 LEA R36, P2, R13, c[0x0][0x170], 0x1 ;  /* 0x00005c000d248a11 */ /* 0x000fe400078408ff */
[----:B------:R-:W-:Y:S02]  /*cdb0*/  @!P0 LEA.HI.X R41, R11, c[0x0][0x174], R10, 0x1, P3 ;  /* 0x00005d000b298a11 */ /* 0x000fe400018f0c0a */
[----:B------:R-:W-:Y:S02]  /*cdc0*/  @!P0 LEA R44, P3, R23, c[0x0][0x170], 0x1 ;  /* 0x00005c00172c8a11 */ /* 0x000fe400078608ff */
[----:B------:R-:W-:Y:S02]  /*cdd0*/  @!P0 IADD3.X R17, R4, R37, R17, P1, !PT ;  /* 0x0000002504118210 */ /* 0x000fe40000ffe411 */
        /* <DEDUP_REMOVED lines=11> */
[----:B--2---:R-:W-:Y:S01]  /*ce90*/  @!P0 LEA R38, P4, R29, c[0x0][0x170], 0x1 ;  /* 0x00005c001d268a11 */ /* 0x004fe200078808ff */
        /* <DEDUP_REMOVED lines=22> */
[----:B------:R-:W-:Y:S02]  /*d000*/  @!P0 LEA R34, P4, R18, c[0x0][0x170], 0x1 ;  /* 0x00005c0012228a11 */ /* 0x000fe400078808ff */
        /* <DEDUP_REMOVED lines=59> */
[----:B--2---:R-:W2:Y:S04]  /*d3c0*/  LDSM.16.M88.4 R44, [R236+0x4800] ;  /* 0x00480000ec2c783b */ /* 0x004ea80000000200 */
[----:B------:R-:W2:Y:S04]  /*d3d0*/  LDSM.16.M88.4 R52, [R236+0x4000] ;  /* 0x00400000ec34783b */ /* 0x000ea80000000200 */
[----:B------:R-:W2:Y:S04]  /*d3e0*/  LDSM.16.M88.4 R76, [R236+0x2800] ;  /* 0x00280000ec4c783b */ /* 0x000ea80000000200 */
[----:B------:R1:W-:Y:S04]  /*d3f0*/  LDSM.16.M88.4 R100, [R5] ;  /* 0x000000000564783b */ /* 0x0003e80000000200 */
[----:B------:R-:W-:Y:S04]  /*d400*/  LDSM.16.M88.4 R60, [R236+0x3800] ;  /* 0x00380000ec3c783b */ /* 0x000fe80000000200 */
[----:B------:R-:W-:Y:S04]  /*d410*/  LDSM.16.M88.4 R96, [R230+0x4000] ;  /* 0x00400000e660783b */ /* 0x000fe80000000200 */
[----:B------:R-:W-:Y:S04]  /*d420*/  LDSM.16.M88.4 R112, [R236+0x9000] ;  /* 0x00900000ec70783b */ /* 0x000fe80000000200 */
[----:B------:R-:W-:Y:S04]  /*d430*/  LDSM.16.M88.4 R84, [R236+0x2000] ;  /* 0x00200000ec54783b */ /* 0x000fe80000000200 */
[----:B------:R-:W-:Y:S01]  /*d440*/  LDSM.16.M88.4 R68, [R236+0x3000] ;  /* 0x00300000ec44783b */ /* 0x000fe20000000200 */
[C---:B----4-:R-:W-:Y:S03]  /*d450*/  HMMA.16816.F32 R8, R104.reuse, R92, RZ ;  /* 0x0000005c6808723c */ /* 0x050fe600000018ff */
[----:B-----5:R-:W-:Y:S04]  /*d460*/  LDSM.16.M88.4 R36, [R236+0x5000] ;  /* 0x00500000ec24783b */ /* 0x020fe80000000200 */
[----:B-1----:R-:W-:Y:S01]  /*d470*/  LDSM.16.M88.4 R28, [R236+0x5800] ;  /* 0x00580000ec1c783b */ /* 0x002fe20000000200 */
[C---:B------:R-:W-:Y:S03]  /*d480*/  HMMA.16816.F32 R4, R104.reuse, R94, RZ ;  /* 0x0000005e6804723c */ /* 0x040fe600000018ff */
[----:B------:R-:W1:Y:S04]  /*d490*/  LDSM.16.M88.4 R92, [R230+0x4800] ;  /* 0x00480000e65c783b */ /* 0x000e680000000200 */
[----:B------:R-:W4:Y:S01]  /*d4a0*/  LDSM.16.M88.4 R192, [R230+0x2800] ;  /* 0x00280000e6c0783b */ /* 0x000f220000000200 */
[C---:B--2---:R-:W-:Y:S03]  /*d4b0*/  HMMA.16816.F32 R48, R104.reuse, R44, RZ ;  /* 0x0000002c6830723c */ /* 0x044fe600000018ff */
[----:B------:R-:W2:Y:S04]  /*d4c0*/  LDSM.16.M88.4 R120, [R236+0x8800] ;  /* 0x00880000ec78783b */ /* 0x000ea80000000200 */
[----:B------:R-:W5:Y:S01]  /*d4d0*/  LDSM.16.M88.4 R184, [R230+0x3800] ;  /* 0x00380000e6b8783b */ /* 0x000f620000000200 */
[C---:B------:R-:W-:Y:S03]  /*d4e0*/  HMMA.16816.F32 R44, R104.reuse, R46, RZ ;  /* 0x0000002e682c723c */ /* 0x040fe600000018ff */
[----:B------:R-:W-:Y:S04]  /*d4f0*/  LDSM.16.M88.4 R20, [R236+0x6000] ;  /* 0x00600000ec14783b */ /* 0x000fe80000000200 */
[----:B---3--:R-:W-:Y:S01]  /*d500*/  LDSM.16.M88.4 R12, [R236+0x6800] ;  /* 0x00680000ec0c783b */ /* 0x008fe20000000200 */
        /* <DEDUP_REMOVED lines=11> */
[----:B------:R-:W0:Y:S01]  /*d5c0*/  LDGDEPBAR ;  /* 0x00000000000079af */ /* 0x000e220000000000 */
[C---:B-1----:R-:W-:Y:S08]  /*d5d0*/  HMMA.16816.F32 R48, R100.reuse, R92, R48 ;  /* 0x0000005c6430723c */ /* 0x042ff00000001830 */
[----:B------:R-:W-:Y:S01]  /*d5e0*/  HMMA.16816.F32 R44, R100, R94, R44 ;  /* 0x0000005e642c723c */ /* 0x000fe2000000182c */
[----:B------:R-:W1:Y:S07]  /*d5f0*/  LDSM.16.M88.4 R92, [R230+0x9000] ;  /* 0x00900000e65c783b */ /* 0x000e6e0000000200 */
[C---:B------:R-:W-:Y:S08]  /*d600*/  HMMA.16816.F32 R64, R104.reuse, R60, RZ ;  /* 0x0000003c6840723c */ /* 0x040ff000000018ff */
[----:B------:R-:W-:Y:S08]  /*d610*/  HMMA.16816.F32 R60, R104, R62, RZ ;  /* 0x0000003e683c723c */ /* 0x000ff000000018ff */
[C---:B------:R-:W-:Y:S08]  /*d620*/  HMMA.16816.F32 R56, R100.reuse, R96, R56 ;  /* 0x000000606438723c */ /* 0x040ff00000001838 */
[----:B------:R-:W-:Y:S01]  /*d630*/  HMMA.16816.F32 R52, R100, R98, R52 ;  /* 0x000000626434723c */ /* 0x000fe20000001834 */
[----:B------:R-:W3:Y:S07]  /*d640*/  LDSM.16.M88.4 R96, [R230+0x8800] ;  /* 0x00880000e660783b */ /* 0x000eee0000000200 */
[C---:B------:R-:W-:Y:S08]  /*d650*/  HMMA.16816.F32 R116, R104.reuse, R112, RZ ;  /* 0x000000706874723c */ /* 0x040ff000000018ff */
[C---:B------:R-:W-:Y:S08]  /*d660*/  HMMA.16816.F32 R88, R104.reuse, R84, RZ ;  /* 0x000000546858723c */ /* 0x040ff000000018ff */
[C---:B------:R-:W-:Y:S08]  /*d670*/  HMMA.16816.F32 R84, R104.reuse, R86, RZ ;  /* 0x000000566854723c */ /* 0x040ff000000018ff */
[C---:B------:R-:W-:Y:S08]  /*d680*/  HMMA.16816.F32 R72, R104.reuse, R68, RZ ;  /* 0x000000446848723c */ /* 0x040ff000000018ff */
[C---:B------:R-:W-:Y:S08]  /*d690*/  HMMA.16816.F32 R40, R104.reuse, R36, RZ ;  /* 0x000000246828723c */ /* 0x040ff000000018ff */
[----:B------:R-:W-:Y:S08]  /*d6a0*/  HMMA.16816.F32 R32, R104, R28, RZ ;  /* 0x0000001c6820723c */ /* 0x000ff000000018ff */
[C---:B----4-:R-:W-:Y:S08]  /*d6b0*/  HMMA.16816.F32 R80, R100.reuse, R192, R80 ;  /* 0x000000c06450723c */ /* 0x050ff00000001850 */
[----:B------:R-:W-:Y:S01]  /*d6c0*/  HMMA.16816.F32 R76, R100, R194, R76 ;  /* 0x000000c2644c723c */ /* 0x000fe2000000184c */
[----:B------:R-:W4:Y:S07]  /*d6d0*/  LDSM.16.M88.4 R192, [R230+0x7000] ;  /* 0x00700000e6c0783b */ /* 0x000f2e0000000200 */
[C---:B------:R-:W-:Y:S08]  /*d6e0*/  HMMA.16816.F32 R68, R104.reuse, R70, RZ ;  /* 0x000000466844723c */ /* 0x040ff000000018ff */
[C---:B------:R-:W-:Y:S08]  /*d6f0*/  HMMA.16816.F32 R36, R104.reuse, R38, RZ ;  /* 0x000000266824723c */ /* 0x040ff000000018ff */
[C---:B------:R-:W-:Y:S08]  /*d700*/  HMMA.16816.F32 R28, R104.reuse, R30, RZ ;  /* 0x0000001e681c723c */ /* 0x040ff000000018ff */
[C---:B------:R-:W-:Y:S08]  /*d710*/  HMMA.16816.F32 R112, R104.reuse, R114, RZ ;  /* 0x000000726870723c */ /* 0x040ff000000018ff */
[----:B--2---:R-:W-:Y:S08]  /*d720*/  HMMA.16816.F32 R124, R104, R120, RZ ;  /* 0x00000078687c723c */ /* 0x004ff000000018ff */
[C---:B-----5:R-:W-:Y:S08]  /*d730*/  HMMA.16816.F32 R64, R100.reuse, R184, R64 ;  /* 0x000000b86440723c */ /* 0x060ff00000001840 */
[----:B------:R-:W-:Y:S01]  /*d740*/  HMMA.16816.F32 R60, R100, R186, R60 ;  /* 0x000000ba643c723c */ /* 0x000fe2000000183c */
[----:B------:R-:W2:Y:S07]  /*d750*/  LDSM.16.M88.4 R184, [R230+0x8000] ;  /* 0x00800000e6b8783b */ /* 0x000eae0000000200 */
[----:B------:R-:W-:Y:S08]  /*d760*/  HMMA.16816.F32 R120, R104, R122, RZ ;  /* 0x0000007a6878723c */ /* 0x000ff000000018ff */
[----:B-1----:R-:W-:Y:S07]  /*d770*/  HMMA.16816.F32 R116, R100, R92, R116 ;  /* 0x0000005c6474723c */ /* 0x002fee0000001874 */
[C---:B------:R-:W-:Y:S01]  /*d780*/  IADD3 R92, R234.reuse, 0x2800, RZ ;  /* 0x00002800ea5c7810 */ /* 0x040fe20007ffe0ff */
[C---:B------:R-:W-:Y:S08]  /*d790*/  HMMA.16816.F32 R24, R104.reuse, R20, RZ ;  /* 0x000000146818723c */ /* 0x040ff000000018ff */
[C---:B------:R-:W-:Y:S08]  /*d7a0*/  HMMA.16816.F32 R16, R104.reuse, R12, RZ ;  /* 0x0000000c6810723c */ /* 0x040ff000000018ff */
[C---:B------:R-:W-:Y:S08]  /*d7b0*/  HMMA.16816.F32 R180, R104.reuse, R172, RZ ;  /* 0x000000ac68b4723c */ /* 0x040ff000000018ff */
[----:B------:R-:W-:Y:S08]  /*d7c0*/  HMMA.16816.F32 R168, R104, R128, RZ ;  /* 0x0000008068a8723c */ /* 0x000ff000000018ff */
[C---:B------:R-:W-:Y:S08]  /*d7d0*/  HMMA.16816.F32 R88, R100.reuse, R196, R88 ;  /* 0x000000c46458723c */ /* 0x040ff00000001858 */
[----:B------:R-:W-:Y:S01]  /*d7e0*/  HMMA.16816.F32 R84, R100, R198, R84 ;  /* 0x000000c66454723c */ /* 0x000fe20000001854 */
[----:B------:R-:W1:Y:S07]  /*d7f0*/  LDSM.16.M88.4 R196, [R230+0x6800] ;  /* 0x00680000e6c4783b */ /* 0x000e6e0000000200 */
[C---:B------:R-:W-:Y:S08]  /*d800*/  HMMA.16816.F32 R20, R104.reuse, R22, RZ ;  /* 0x000000166814723c */ /* 0x040ff000000018ff */
[C---:B------:R-:W-:Y:S08]  /*d810*/  HMMA.16816.F32 R12, R104.reuse, R14, RZ ;  /* 0x0000000e680c723c */ /* 0x040ff000000018ff */
[C---:B------:R-:W-:Y:S08]  /*d820*/  HMMA.16816.F32 R172, R104.reuse, R174, RZ ;  /* 0x000000ae68ac723c */ /* 0x040ff000000018ff */
[C---:B------:R-:W-:Y:S08]  /*d830*/  HMMA.16816.F32 R128, R104.reuse, R130, RZ ;  /* 0x000000826880723c */ /* 0x040ff000000018ff */
[C---:B------:R-:W-:Y:S08]  /*d840*/  HMMA.16816.F32 R108, R104.reuse, R200, RZ ;  /* 0x000000c8686c723c */ /* 0x040ff000000018ff */
[----:B------:R-:W-:Y:S01]  /*d850*/  HMMA.16816.F32 R104, R104, R202, RZ ;  /* 0x000000ca6868723c */ /* 0x000fe200000018ff */
[----:B------:R-:W5:Y:S07]  /*d860*/  LDSM.16.M88.4 R200, [R230+0x6000] ;  /* 0x00600000e6c8783b */ /* 0x000f6e0000000200 */
        /* <DEDUP_REMOVED lines=8> */
[----:B------:R-:W-:Y:S07]  /*d8f0*/  LDSM.16.M88.4 R204, [R235] ;  /* 0x00000000ebcc783b */ /* 0x000fee0000000200 */
[C---:B------:R-:W-:Y:S01]  /*d900*/  HMMA.16816.F32 R112, R100.reuse, R94, R112 ;  /* 0x0000005e6470723c */ /* 0x040fe20000001870 */
[----:B------:R-:W1:Y:S07]  /*d910*/  LDSM.16.M88.4 R92, [R92] ;  /* 0x000000005c5c783b */ /* 0x000e6e0000000200 */
[C---:B---3--:R-:W-:Y:S07]  /*d920*/  HMMA.16816.F32 R124, R100.reuse, R96, R124 ;  /* 0x00000060647c723c */ /* 0x048fee000000187c */
[C---:B------:R-:W-:Y:S01]  /*d930*/  IADD3 R96, R234.reuse, 0x800, RZ ;  /* 0x00000800ea607810 */ /* 0x040fe20007ffe0ff */
[C---:B------:R-:W-:Y:S05]  /*d940*/  HMMA.16816.F32 R120, R100.reuse, R98, R120 ;  /* 0x000000626478723c */ /* 0x040fea0000001878 */
[----:B------:R-:W3:Y:S03]  /*d950*/  LDSM.16.M88.4 R96, [R96] ;  /* 0x000000006060783b */ /* 0x000ee60000000200 */
[C---:B----4-:R-:W-:Y:S07]  /*d960*/  HMMA.16816.F32 R8, R100.reuse, R192, R8 ;  /* 0x000000c06408723c */ /* 0x050fee0000001808 */
[C---:B------:R-:W-:Y:S01]  /*d970*/  IADD3 R192, R234.reuse, 0x1800, RZ ;  /* 0x00001800eac07810 */ /* 0x040fe20007ffe0ff */
[C---:B------:R-:W-:Y:S05]  /*d980*/  HMMA.16816.F32 R4, R100.reuse, R194, R4 ;  /* 0x000000c26404723c */ /* 0x040fea0000001804 */
[----:B------:R-:W4:Y:S03]  /*d990*/  LDSM.16.M88.4 R192, [R192] ;  /* 0x00000000c0c0783b */ /* 0x000f260000000200 */
[C---:B--2---:R-:W-:Y:S07]  /*d9a0*/  HMMA.16816.F32 R168, R100.reuse, R184, R168 ;  /* 0x000000b864a8723c */ /* 0x044fee00000018a8 */
[C---:B------:R-:W-:Y:S01]  /*d9b0*/  IADD3 R184, R234.reuse, 0x3000, RZ ;  /* 0x00003000eab87810 */ /* 0x040fe20007ffe0ff */
[C---:B------:R-:W-:Y:S05]  /*d9c0*/  HMMA.16816.F32 R128, R100.reuse, R186, R128 ;  /* 0x000000ba6480723c */ /* 0x040fea0000001880 */
[----:B------:R-:W2:Y:S03]  /*d9d0*/  LDSM.16.M88.4 R184, [R184] ;  /* 0x00000000b8b8783b */ /* 0x000ea60000000200 */
[C---:B-1----:R-:W-:Y:S07]  /*d9e0*/  HMMA.16816.F32 R16, R100.reuse, R196, R16 ;  /* 0x000000c46410723c */ /* 0x042fee0000001810 */
[C---:B------:R-:W-:Y:S01]  /*d9f0*/  IADD3 R196, R234.reuse, 0x1000, RZ ;  /* 0x00001000eac47810 */ /* 0x040fe20007ffe0ff */
[C---:B-----5:R-:W-:Y:S08]  /*da00*/  HMMA.16816.F32 R24, R100.reuse, R200, R24 ;  /* 0x000000c86418723c */ /* 0x060ff00000001818 */
[C---:B------:R-:W-:Y:S01]  /*da10*/  HMMA.16816.F32 R20, R100.reuse, R202, R20 ;  /* 0x000000ca6414723c */ /* 0x040fe20000001814 */
[----:B------:R-:W-:Y:S07]  /*da20*/  LDSM.16.M88.4 R200, [R234] ;  /* 0x00000000eac8783b */ /* 0x000fee0000000200 */
[C---:B------:R-:W-:Y:S01]  /*da30*/  HMMA.16816.F32 R12, R100.reuse, R198, R12 ;  /* 0x000000c6640c723c */ /* 0x040fe2000000180c */
[----:B------:R-:W-:Y:S07]  /*da40*/  LDSM.16.M88.4 R196, [R196] ;  /* 0x00000000c4c4783b */ /* 0x000fee0000000200 */
[C---:B------:R-:W-:Y:S07]  /*da50*/  HMMA.16816.F32 R180, R100.reuse, R188, R180 ;  /* 0x000000bc64b4723c */ /* 0x040fee00000018b4 */
[----:B------:R-:W-:Y:S01]  /*da60*/  IADD3 R188, R234, 0x2000, RZ ;  /* 0x00002000eabc7810 */ /* 0x000fe20007ffe0ff */
[C---:B------:R-:W-:Y:S05]  /*da70*/  HMMA.16816.F32 R172, R100.reuse, R190, R172 ;  /* 0x000000be64ac723c */ /* 0x040fea00000018ac */
[----:B------:R-:W-:Y:S03]  /*da80*/  LDSM.16.M88.4 R188, [R188] ;  /* 0x00000000bcbc783b */ /* 0x000fe60000000200 */
[C---:B------:R-:W-:Y:S08]  /*da90*/  HMMA.16816.F32 R108, R100.reuse, R208, R108 ;  /* 0x000000d0646c723c */ /* 0x040ff0000000186c */
[----:B------:R-:W-:Y:S01]  /*daa0*/  HMMA.16816.F32 R104, R100, R210, R104 ;  /* 0x000000d26468723c */ /* 0x000fe20000001868 */
[----:B------:R-:W1:Y:S04]  /*dab0*/  LDSM.16.M88.4 R100, [R226] ;  /* 0x00000000e264783b */ /* 0x000e680000000200 */
[----:B------:R-:W-:Y:S03]  /*dac0*/  LDSM.16.M88.4 R208, [R224] ;  /* 0x00000000e0d0783b */ /* 0x000fe60000000200 */
[C---:B------:R-:W-:Y:S08]  /*dad0*/  HMMA.16816.F32 R48, R204.reuse, R92, R48 ;  /* 0x0000005ccc30723c */ /* 0x040ff00000001830 */
[C---:B------:R-:W-:Y:S01]  /*dae0*/  HMMA.16816.F32 R44, R204.reuse, R94, R44 ;  /* 0x0000005ecc2c723c */ /* 0x040fe2000000182c */
[----:B------:R-:W5:Y:S07]  /*daf0*/  LDSM.16.M88.4 R92, [R223] ;  /* 0x00000000df5c783b */ /* 0x000f6e0000000200 */
[C---:B---3--:R-:W-:Y:S08]  /*db00*/  HMMA.16816.F32 R80, R204.reuse, R96, R80 ;  /* 0x00000060cc50723c */ /* 0x048ff00000001850 */
[C---:B------:R-:W-:Y:S01]  /*db10*/  HMMA.16816.F32 R76, R204.reuse, R98, R76 ;  /* 0x00000062cc4c723c */ /* 0x040fe2000000184c */
[----:B------:R-:W3:Y:S07]  /*db20*/  LDSM.16.M88.4 R96, [R225] ;  /* 0x00000000e160783b */ /* 0x000eee0000000200 */
[C---:B----4-:R-:W-:Y:S08]  /*db30*/  HMMA.16816.F32 R64, R204.reuse, R192, R64 ;  /* 0x000000c0cc40723c */ /* 0x050ff00000001840 */
[C---:B------:R-:W-:Y:S01]  /*db40*/  HMMA.16816.F32 R60, R204.reuse, R194, R60 ;  /* 0x000000c2cc3c723c */ /* 0x040fe2000000183c */
[----:B------:R-:W4:Y:S07]  /*db50*/  LDSM.16.M88.4 R192, [R220] ;  /* 0x00000000dcc0783b */ /* 0x000f2e0000000200 */
[C---:B--2---:R-:W-:Y:S08]  /*db60*/  HMMA.16816.F32 R40, R204.reuse, R184, R40 ;  /* 0x000000b8cc28723c */ /* 0x044ff00000001828 */
[C---:B------:R-:W-:Y:S01]  /*db70*/  HMMA.16816.F32 R36, R204.reuse, R186, R36 ;  /* 0x000000bacc24723c */ /* 0x040fe20000001824 */
[----:B------:R-:W2:Y:S07]  /*db80*/  LDSM.16.M88.4 R184, [R166] ;  /* 0x00000000a6b8783b */ /* 0x000eae0000000200 */
[C---:B-1----:R-:W-:Y:S08]  /*db90*/  HMMA.16816.F32 R32, R204.reuse, R100, R32 ;  /* 0x00000064cc20723c */ /* 0x042ff00000001820 */
[C---:B------:R-:W-:Y:S01]  /*dba0*/  HMMA.16816.F32 R28, R204.reuse, R102, R28 ;  /* 0x00000066cc1c723c */ /* 0x040fe2000000181c */
[----:B------:R-:W-:Y:S07]  /*dbb0*/  LDSM.16.M88.4 R100, [R233] ;  /* 0x00000000e964783b */ /* 0x000fee0000000200 */
[C---:B-----5:R-:W-:Y:S08]  /*dbc0*/  HMMA.16816.F32 R8, R204.reuse, R92, R8 ;  /* 0x0000005ccc08723c */ /* 0x060ff00000001808 */
[C---:B------:R-:W-:Y:S01]  /*dbd0*/  HMMA.16816.F32 R4, R204.reuse, R94, R4 ;  /* 0x0000005ecc04723c */ /* 0x040fe20000001804 */
[----:B------:R-:W1:Y:S07]  /*dbe0*/  LDSM.16.M88.4 R92, [R165+0x3800] ;  /* 0x00380000a55c783b */ /* 0x000e6e0000000200 */
[C---:B------:R-:W-:Y:S08]  /*dbf0*/  HMMA.16816.F32 R72, R204.reuse, R196, R72 ;  /* 0x000000c4cc48723c */ /* 0x040ff00000001848 */
[C---:B------:R-:W-:Y:S01]  /*dc00*/  HMMA.16816.F32 R68, R204.reuse, R198, R68 ;  /* 0x000000c6cc44723c */ /* 0x040fe20000001844 */
[----:B------:R-:W5:Y:S07]  /*dc10*/  LDSM.16.M88.4 R196, [R221] ;  /* 0x00000000ddc4783b */ /* 0x000f6e0000000200 */
[C---:B---3--:R-:W-:Y:S08]  /*dc20*/  HMMA.16816.F32 R24, R204.reuse, R96, R24 ;  /* 0x00000060cc18723c */ /* 0x048ff00000001818 */
[C---:B------:R-:W-:Y:S01]  /*dc30*/  HMMA.16816.F32 R20, R204.reuse, R98, R20 ;  /* 0x00000062cc14723c */ /* 0x040fe20000001814 */
[----:B------:R-:W3:Y:S07]  /*dc40*/  LDSM.16.M88.4 R96, [R165] ;  /* 0x00000000a560783b */ /* 0x000eee0000000200 */
[C---:B------:R-:W-:Y:S08]  /*dc50*/  HMMA.16816.F32 R56, R204.reuse, R188, R56 ;  /* 0x000000bccc38723c */ /* 0x040ff00000001838 */
[C---:B------:R-:W-:Y:S01]  /*dc60*/  HMMA.16816.F32 R52, R204.reuse, R190, R52 ;  /* 0x000000becc34723c */ /* 0x040fe20000001834 */
[----:B------:R-:W1:Y:S07]  /*dc70*/  LDSM.16.M88.4 R188, [R167] ;  /* 0x00000000a7bc783b */ /* 0x000e6e0000000200 */
[C---:B----4-:R-:W-:Y:S08]  /*dc80*/  HMMA.16816.F32 R124, R204.reuse, R192, R124 ;  /* 0x000000c0cc7c723c */ /* 0x050ff0000000187c */
[C---:B------:R-:W-:Y:S01]  /*dc90*/  HMMA.16816.F32 R120, R204.reuse, R194, R120 ;  /* 0x000000c2cc78723c */ /* 0x040fe20000001878 */
[----:B------:R-:W4:Y:S07]  /*dca0*/  LDSM.16.M88.4 R192, [R165+0x4000] ;  /* 0x00400000a5c0783b */ /* 0x000f2e0000000200 */
[C---:B------:R-:W-:Y:S08]  /*dcb0*/  HMMA.16816.F32 R88, R204.reuse, R200, R88 ;  /* 0x000000c8cc58723c */ /* 0x040ff00000001858 */
[C---:B--2---:R-:W-:Y:S08]  /*dcc0*/  HMMA.16816.F32 R108, R204.reuse, R184, R108 ;  /* 0x000000b8cc6c723c */ /* 0x044ff0000000186c */
[C---:B------:R-:W-:Y:S01]  /*dcd0*/  HMMA.16816.F32 R104, R204.reuse, R186, R104 ;  /* 0x000000bacc68723c */ /* 0x040fe20000001868 */
[----:B------:R-:W2:Y:S07]  /*dce0*/  LDSM.16.M88.4 R184, [R165+0x4800] ;  /* 0x00480000a5b8783b */ /* 0x000eae0000000200 */
[----:B------:R-:W-:Y:S01]  /*dcf0*/  HMMA.16816.F32 R84, R204, R202, R84 ;  /* 0x000000cacc54723c */ /* 0x000fe20000001854 */
[----:B------:R-:W2:Y:S07]  /*dd00*/  LDSM.16.M88.4 R200, [R222] ;  /* 0x00000000dec8783b */ /* 0x000eae0000000200 */
[C---:B-1----:R-:W-:Y:S08]  /*dd10*/  HMMA.16816.F32 R32, R100.reuse, R92, R32 ;  /* 0x0000005c6420723c */ /* 0x042ff00000001820 */
[----:B------:R-:W-:Y:S01]  /*dd20*/  HMMA.16816.F32 R28, R100, R94, R28 ;  /* 0x0000005e641c723c */ /* 0x000fe2000000181c */
[----:B------:R-:W1:Y:S07]  /*dd30*/  LDSM.16.M88.4 R92, [R165+0x5000] ;  /* 0x00500000a55c783b */ /* 0x000e6e0000000200 */
[C---:B-----5:R-:W-:Y:S07]  /*dd40*/  HMMA.16816.F32 R128, R204.reuse, R198, R128 ;  /* 0x000000c6cc80723c */ /* 0x060fee0000001880 */
[----:B------:R-:W-:Y:S01]  /*dd50*/  LOP3.LUT R199, R238, UR7, RZ, 0xfc, !PT ;  /* 0x00000007eec77c12 */ /* 0x000fe2000f8efcff */
[----:B------:R-:W-:Y:S03]  /*dd60*/  HMMA.16816.F32 R16, R204, R208, R16 ;  /* 0x000000d0cc10723c */ /* 0x000fe60000001810 */
[----:B------:R-:W5:Y:S05]  /*dd70*/  I2F R198, R199 ;  /* 0x000000c700c67306 */ /* 0x000f6a0000201400 */
[----:B---3--:R-:W-:Y:S07]  /*dd80*/  HMMA.16816.F32 R88, R100, R96, R88 ;  /* 0x000000606458723c */ /* 0x008fee0000001858 */
[----:B------:R-:W-:Y:S01]  /*dd90*/  IADD3 R96, R199, 0x71, RZ ;  /* 0x00000071c7607810 */ /* 0x000fe20007ffe0ff */
[----:B------:R-:W-:Y:S03]  /*dda0*/  HMMA.16816.F32 R12, R204, R210, R12 ;  /* 0x000000d2cc0c723c */ /* 0x000fe6000000180c */
[----:B------:R-:W-:-:S02]  /*ddb0*/  ISETP.GE.AND P2, PT, R96, R212, PT ;  /* 0x000000d46000720c */ /* 0x000fc40003f46270 */
[----:B------:R-:W-:-:S03]  /*ddc0*/  ISETP.GE.AND P3, PT, R96, R179, PT ;  /* 0x000000b36000720c */ /* 0x000fc60003f66270 */
[C---:B------:R-:W-:Y:S01]  /*ddd0*/  HMMA.16816.F32 R116, R204.reuse, R188, R116 ;  /* 0x000000bccc74723c */ /* 0x040fe20000001874 */
[----:B------:R-:W3:Y:S07]  /*dde0*/  I2F R189, R96 ;  /* 0x0000006000bd7306 */ /* 0x000eee0000201400 */
[----:B------:R-:W-:Y:S01]  /*ddf0*/  HMMA.16816.F32 R112, R204, R190, R112 ;  /* 0x000000becc70723c */ /* 0x000fe20000001870 */
[----:B-----5:R-:W-:-:S06]  /*de00*/  FFMA.FTZ R198, R198, UR4, R90 ;  /* 0x00000004c6c67c23 */ /* 0x020fcc000801005a */
[----:B------:R-:W-:Y:S01]  /*de10*/  IADD3 R191, R199, 0x79, RZ ;  /* 0x00000079c7bf7810 */ /* 0x000fe20007ffe0ff */
[C---:B----4-:R-:W-:Y:S01]  /*de20*/  HMMA.16816.F32 R24, R100.reuse, R192, R24 ;  /* 0x000000c06418723c */ /* 0x050fe20000001818 */
[----:B---3--:R-:W-:Y:S02]  /*de30*/  FFMA.FTZ R33, R189, UR4, R33 ;  /* 0x00000004bd217c23 */ /* 0x008fe40008010021 */
[----:B------:R-:W3:Y:S01]  /*de40*/  I2F R188, R191 ;  /* 0x000000bf00bc7306 */ /* 0x000ee20000201400 */
[C---:B------:R-:W-:Y:S02]  /*de50*/  ISETP.GE.AND P4, PT, R191.reuse, R212, PT ;  /* 0x000000d4bf00720c */ /* 0x040fe40003f86270 */
[----:B------:R-:W-:Y:S02]  /*de60*/  ISETP.GE.AND P1, PT, R191, R179, PT ;  /* 0x000000b3bf00720c */ /* 0x000fe40003f26270 */
[----:B------:R-:W-:Y:S01]  /*de70*/  HMMA.16816.F32 R84, R100, R98, R84 ;  /* 0x000000626454723c */ /* 0x000fe20000001854 */
[----:B------:R-:W4:Y:S01]  /*de80*/  LDSM.16.M88.4 R96, [R165+0x5800] ;  /* 0x00580000a560783b */ /* 0x000f220000000200 */
[----:B------:R-:W-:-:S02]  /*de90*/  IADD3 R192, R199, 0x81, RZ ;  /* 0x00000081c7c07810 */ /* 0x000fc40007ffe0ff */
[----:B------:R-:W-:Y:S02]  /*dea0*/  IADD3 R193, R199, 0xa1, RZ ;  /* 0x000000a1c7c17810 */ /* 0x000fe40007ffe0ff */
[----:B------:R-:W5:Y:S01]  /*deb0*/  I2F R190, R192 ;  /* 0x000000c000be7306 */ /* 0x000f620000201400 */
[C---:B------:R-:W-:Y:S01]  /*dec0*/  ISETP.GE.AND P6, PT, R192.reuse, R212, PT ;  /* 0x000000d4c000720c */ /* 0x040fe20003fc6270 */
[----:B--2---:R-:W-:Y:S01]  /*ded0*/  HMMA.16816.F32 R16, R100, R184, R16 ;  /* 0x000000b86410723c */ /* 0x004fe20000001810 */
[----:B------:R-:W-:Y:S01]  /*dee0*/  ISETP.GE.AND P5, PT, R192, R179, PT ;  /* 0x000000b3c000720c */ /* 0x000fe20003fa6270 */
[----:B---3--:R-:W-:-:S05]  /*def0*/  FFMA.FTZ R29, R188, UR4, R29 ;  /* 0x00000004bc1d7c23 */ /* 0x008fca000801001d */
[----:B------:R-:W-:Y:S01]  /*df00*/  FFMA.FTZ R185, R189, UR4, R35 ;  /* 0x00000004bdb97c23 */ /* 0x000fe20008010023 */
[----:B------:R-:W-:Y:S01]  /*df10*/  IADD3 R184, R199, 0x89, RZ ;  /* 0x00000089c7b87810 */ /* 0x000fe20007ffe0ff */
[----:B------:R-:W-:Y:S01]  /*df20*/  HMMA.16816.F32 R12, R100, R186, R12 ;  /* 0x000000ba640c723c */ /* 0x000fe2000000180c */
[----:B------:R-:W-:Y:S02]  /*df30*/  FSEL R35, R33, -INF , !P2 ;  /* 0xff80000021237808 */ /* 0x000fe40005000000 */
[----:B------:R-:W-:Y:S01]  /*df40*/  FSEL R33, R185, -INF , !P3 ;  /* 0xff800000b9217808 */ /* 0x000fe20005800000 */
[----:B------:R2:W-:Y:S01]  /*df50*/  I2F R191, R184 ;  /* 0x000000b800bf7306 */ /* 0x0005e20000201400 */
[----:B------:R-:W-:Y:S01]  /*df60*/  ISETP.GE.AND P2, PT, R184, R212, PT ;  /* 0x000000d4b800720c */ /* 0x000fe20003f46270 */
[----:B-----5:R-:W-:Y:S01]  /*df70*/  FFMA.FTZ R27, R190, UR4, R27 ;  /* 0x00000004be1b7c23 */ /* 0x020fe2000801001b */
[----:B------:R-:W-:Y:S01]  /*df80*/  ISETP.GE.AND P3, PT, R184, R179, PT ;  /* 0x000000b3b800720c */ /* 0x000fe20003f66270 */
[----:B------:R-:W-:Y:S01]  /*df90*/  HMMA.16816.F32 R180, R204, R200, R180 ;  /* 0x000000c8ccb4723c */ /* 0x000fe200000018b4 */
[----:B------:R-:W-:-:S02]  /*dfa0*/  IADD3 R192, R199, 0x99, RZ ;  /* 0x00000099c7c07810 */ /* 0x000fc40007ffe0ff */
[----:B------:R-:W-:Y:S02]  /*dfb0*/  FSEL R27, R27, -INF , !P5 ;  /* 0xff8000001b1b7808 */ /* 0x000fe40006800000 */
[----:B------:R-:W-:Y:S02]  /*dfc0*/  ISETP.GE.AND P5, PT, R192, R179, PT ;  /* 0x000000b3c000720c */ /* 0x000fe40003fa6270 */
[----:B------:R-:W-:Y:S01]  /*dfd0*/  FSEL R29, R29, -INF , !P4 ;  /* 0xff8000001d1d7808 */ /* 0x000fe20006000000 */
[----:B------:R-:W-:Y:S01]  /*dfe0*/  HMMA.16816.F32 R172, R204, R202, R172 ;  /* 0x000000caccac723c */ /* 0x000fe200000018ac */
[C---:B------:R-:W-:Y:S02]  /*dff0*/  IADD3 R200, R199.reuse, 0xc1, RZ ;  /* 0x000000c1c7c87810 */ /* 0x040fe40007ffe0ff */
[----:B------:R-:W-:Y:S01]  /*e000*/  IADD3 R201, R199, 0xd1, RZ ;  /* 0x000000d1c7c97810 */ /* 0x000fe20007ffe0ff */
[----:B--2---:R-:W2:Y:S04]  /*e010*/  LDSM.16.M88.4 R184, [R165+0x6000] ;  /* 0x00600000a5b8783b */ /* 0x004ea80000000200 */
[C---:B-1----:R-:W-:Y:S07]  /*e020*/  HMMA.16816.F32 R8, R100.reuse, R92, R8 ;  /* 0x0000005c6408723c */ /* 0x042fee0000001808 */
[----:B------:R-:W-:Y:S01]  /*e030*/  FFMA.FTZ R92, R188, UR4, R31 ;  /* 0x00000004bc5c7c23 */ /* 0x000fe2000801001f */
[----:B------:R-:W-:Y:S01]  /*e040*/  HMMA.16816.F32 R4, R100, R94, R4 ;  /* 0x0000005e6404723c */ /* 0x000fe20000001804 */
[----:B------:R-:W-:Y:S01]  /*e050*/  FFMA.FTZ R31, R190, UR4, R25 ;  /* 0x00000004be1f7c23 */ /* 0x000fe20008010019 */
[----:B------:R-:W1:Y:S02]  /*e060*/  I2F R188, R192 ;  /* 0x000000c000bc7306 */ /* 0x000e640000201400 */
[----:B------:R-:W-:-:S02]  /*e070*/  FSEL R25, R92, -INF , !P1 ;  /* 0xff8000005c197808 */ /* 0x000fc40004800000 */
[----:B------:R-:W3:Y:S01]  /*e080*/  LDSM.16.M88.4 R92, [R165+0x6800] ;  /* 0x00680000a55c783b */ /* 0x000ee20000000200 */
[----:B------:R-:W-:Y:S01]  /*e090*/  FSEL R31, R31, -INF , !P6 ;  /* 0xff8000001f1f7808 */ /* 0x000fe20007000000 */
[----:B------:R-:W-:Y:S01]  /*e0a0*/  HMMA.16816.F32 R168, R204, R196, R168 ;  /* 0x000000c4cca8723c */ /* 0x000fe200000018a8 */
[----:B------:R-:W-:Y:S01]  /*e0b0*/  ISETP.GE.AND P6, PT, R192, R212, PT ;  /* 0x000000d4c000720c */ /* 0x000fe20003fc6270 */
[----:B------:R-:W5:Y:S05]  /*e0c0*/  I2F R190, R193 ;  /* 0x000000c100be7306 */ /* 0x000f6a0000201400 */
[----:B------:R-:W-:Y:S01]  /*e0d0*/  LOP3.LUT R197, R238, UR7, RZ, 0xfc, !PT ;  /* 0x00000007eec57c12 */ /* 0x000fe2000f8efcff */
[----:B------:R-:W-:Y:S01]  /*e0e0*/  HMMA.16816.F32 R20, R100, R194, R20 ;  /* 0x000000c26414723c */ /* 0x000fe20000001814 */
[----:B-1----:R-:W-:-:S02]  /*e0f0*/  FFMA.FTZ R13, R188, UR4, R13 ;  /* 0x00000004bc0d7c23 */ /* 0x002fc4000801000d */
[----:B------:R-:W-:Y:S01]  /*e100*/  I2F R196, R197 ;  /* 0x000000c500c47306 */ /* 0x000fe20000201400 */
[----:B------:R-:W-:-:S03]  /*e110*/  FFMA.FTZ R15, R188, UR4, R15 ;  /* 0x00000004bc0f7c23 */ /* 0x000fc6000801000f */
[C---:B------:R-:W-:Y:S01]  /*e120*/  IADD3 R194, R199.reuse, 0x91, RZ ;  /* 0x00000091c7c27810 */ /* 0x040fe20007ffe0ff */
[C---:B----4-:R-:W-:Y:S01]  /*e130*/  HMMA.16816.F32 R180, R100.reuse, R96, R180 ;  /* 0x0000006064b4723c */ /* 0x050fe200000018b4 */
[----:B------:R-:W-:Y:S01]  /*e140*/  IADD3 R195, R199, 0xa9, RZ ;  /* 0x000000a9c7c37810 */ /* 0x000fe20007ffe0ff */
[----:B-----5:R-:W-:Y:S01]  /*e150*/  FFMA.FTZ R9, R190, UR4, R9 ;  /* 0x00000004be097c23 */ /* 0x020fe20008010009 */
[----:B------:R1:W4:Y:S01]  /*e160*/  I2F R189, R194 ;  /* 0x000000c200bd7306 */ /* 0x0003220000201400 */
[----:B------:R-:W-:Y:S01]  /*e170*/  ISETP.GE.AND P4, PT, R194, R212, PT ;  /* 0x000000d4c200720c */ /* 0x000fe20003f86270 */
[----:B------:R-:W-:Y:S01]  /*e180*/  FFMA.FTZ R190, R190, UR4, R11 ;  /* 0x00000004bebe7c23 */ /* 0x000fe2000801000b */
[----:B------:R-:W-:Y:S02]  /*e190*/  ISETP.GE.AND P1, PT, R194, R179, PT ;  /* 0x000000b3c200720c */ /* 0x000fe40003f26270 */
[C---:B------:R-:W-:Y:S01]  /*e1a0*/  HMMA.16816.F32 R172, R100.reuse, R98, R172 ;  /* 0x0000006264ac723c */ /* 0x040fe200000018ac */
[----:B------:R-:W5:Y:S01]  /*e1b0*/  LDSM.16.M88.4 R96, [R165+0x7000] ;  /* 0x00700000a560783b */ /* 0x000f620000000200 */
[----:B------:R-:W-:Y:S01]  /*e1c0*/  FSEL R188, R13, -INF , !P6 ;  /* 0xff8000000dbc7808 */ /* 0x000fe20007000000 */
[----:B------:R-:W3:Y:S05]  /*e1d0*/  I2F R192, R195 ;  /* 0x000000c300c07306 */ /* 0x000eea0000201400 */
[----:B--2---:R-:W-:Y:S01]  /*e1e0*/  HMMA.16816.F32 R168, R100, R184, R168 ;  /* 0x000000b864a8723c */ /* 0x004fe200000018a8 */
[----:B------:R-:W-:-:S02]  /*e1f0*/  FFMA.FTZ R21, R191, UR4, R21 ;  /* 0x00000004bf157c23 */ /* 0x000fc40008010015 */
[----:B-1----:R-:W-:Y:S01]  /*e200*/  FFMA.FTZ R194, R191, UR4, R23 ;  /* 0x00000004bfc27c23 */ /* 0x002fe20008010017 */
[----:B------:R-:W-:Y:S01]  /*e210*/  IADD3 R191, R199, 0xb1, RZ ;  /* 0x000000b1c7bf7810 */ /* 0x000fe20007ffe0ff */
[----:B----4-:R-:W-:Y:S01]  /*e220*/  FFMA.FTZ R17, R189, UR4, R17 ;  /* 0x00000004bd117c23 */ /* 0x010fe20008010011 */
[----:B------:R-:W-:Y:S01]  /*e230*/  FSEL R23, R21, -INF , !P2 ;  /* 0xff80000015177808 */ /* 0x000fe20005000000 */
[----:B------:R-:W-:Y:S01]  /*e240*/  FFMA.FTZ R189, R189, UR4, R19 ;  /* 0x00000004bdbd7c23 */ /* 0x000fe20008010013 */
[C---:B------:R-:W-:Y:S01]  /*e250*/  HMMA.16816.F32 R128, R100.reuse, R186, R128 ;  /* 0x000000ba6480723c */ /* 0x040fe20000001880 */
[----:B------:R-:W1:Y:S01]  /*e260*/  LDSM.16.M88.4 R184, [R165+0x7800] ;  /* 0x00780000a5b8783b */ /* 0x000e620000000200 */
[----:B------:R-:W-:Y:S01]  /*e270*/  FSEL R21, R194, -INF , !P3 ;  /* 0xff800000c2157808 */ /* 0x000fe20005800000 */
[C---:B---3--:R-:W-:Y:S01]  /*e280*/  FFMA.FTZ R5, R192.reuse, UR4, R5 ;  /* 0x00000004c0057c23 */ /* 0x048fe20008010005 */
[C---:B------:R-:W-:Y:S01]  /*e290*/  ISETP.GE.AND P2, PT, R193.reuse, R212, PT ;  /* 0x000000d4c100720c */ /* 0x040fe20003f46270 */
[----:B------:R-:W-:Y:S01]  /*e2a0*/  FFMA.FTZ R192, R192, UR4, R7 ;  /* 0x00000004c0c07c23 */ /* 0x000fe20008010007 */
[----:B------:R-:W-:Y:S01]  /*e2b0*/  ISETP.GE.AND P3, PT, R193, R179, PT ;  /* 0x000000b3c100720c */ /* 0x000fe20003f66270 */
[----:B------:R-:W2:Y:S01]  /*e2c0*/  I2F R194, R191 ;  /* 0x000000bf00c27306 */ /* 0x000ea20000201400 */
[----:B------:R-:W-:Y:S01]  /*e2d0*/  FSEL R19, R17, -INF , !P4 ;  /* 0xff80000011137808 */ /* 0x000fe20006000000 */
[----:B------:R-:W-:Y:S01]  /*e2e0*/  HMMA.16816.F32 R124, R100, R92, R124 ;  /* 0x0000005c647c723c */ /* 0x000fe2000000187c */
[----:B------:R-:W-:-:S02]  /*e2f0*/  IADD3 R193, R199, 0xb9, RZ ;  /* 0x000000b9c7c17810 */ /* 0x000fc40007ffe0ff */
[----:B------:R-:W-:Y:S02]  /*e300*/  FSEL R17, R189, -INF , !P1 ;  /* 0xff800000bd117808 */ /* 0x000fe40004800000 */
[CC--:B------:R-:W-:Y:S01]  /*e310*/  ISETP.GE.AND P4, PT, R195.reuse, R212.reuse, PT ;  /* 0x000000d4c300720c */ /* 0x0c0fe20003f86270 */
[----:B------:R-:W3:Y:S01]  /*e320*/  I2F R13, R200 ;  /* 0x000000c8000d7306 */ /* 0x000ee20000201400 */
[-C--:B------:R-:W-:Y:S01]  /*e330*/  ISETP.GE.AND P1, PT, R195, R179.reuse, PT ;  /* 0x000000b3c300720c */ /* 0x080fe20003f26270 */
[C---:B------:R-:W-:Y:S01]  /*e340*/  HMMA.16816.F32 R120, R100.reuse, R94, R120 ;  /* 0x0000005e6478723c */ /* 0x040fe20000001878 */
[----:B------:R-:W-:Y:S01]  /*e350*/  FSEL R189, R15, -INF , !P5 ;  /* 0xff8000000fbd7808 */ /* 0x000fe20006800000 */
[----:B------:R-:W4:Y:S01]  /*e360*/  LDSM.16.M88.4 R92, [R165+0x800] ;  /* 0x00080000a55c783b */ /* 0x000f220000000200 */
[C---:B------:R-:W-:Y:S02]  /*e370*/  ISETP.GE.AND P6, PT, R191.reuse, R212, PT ;  /* 0x000000d4bf00720c */ /* 0x040fe40003fc6270 */
[----:B------:R-:W-:Y:S01]  /*e380*/  ISETP.GE.AND P5, PT, R191, R179, PT ;  /* 0x000000b3bf00720c */ /* 0x000fe20003fa6270 */
[----:B------:R1:W1:Y:S01]  /*e390*/  I2F R195, R193 ;  /* 0x000000c100c37306 */ /* 0x0002620000201400 */
[----:B------:R-:W-:Y:S01]  /*e3a0*/  IADD3 R15, R199, 0xc9, RZ ;  /* 0x000000c9c70f7810 */ /* 0x000fe20007ffe0ff */
[----:B--2---:R-:W-:Y:S01]  /*e3b0*/  FFMA.FTZ R181, R194, UR4, R181 ;  /* 0x00000004c2b57c23 */ /* 0x004fe200080100b5 */
[----:B------:R-:W-:Y:S01]  /*e3c0*/  FSEL R191, R9, -INF , !P2 ;  /* 0xff80000009bf7808 */ /* 0x000fe20005000000 */
[----:B-----5:R-:W-:Y:S01]  /*e3d0*/  HMMA.16816.F32 R116, R100, R96, R116 ;  /* 0x000000606474723c */ /* 0x020fe20000001874 */
[----:B------:R-:W-:-:S02]  /*e3e0*/  FSEL R190, R190, -INF , !P3 ;  /* 0xff800000bebe7808 */ /* 0x000fc40005800000 */
[CC--:B------:R-:W-:Y:S01]  /*e3f0*/  ISETP.GE.AND P2, PT, R193.reuse, R212.reuse, PT ;  /* 0x000000d4c100720c */ /* 0x0c0fe20003f46270 */
[----:B------:R-:W2:Y:S01]  /*e400*/  I2F R9, R15 ;  /* 0x0000000f00097306 */ /* 0x000ea20000201400 */
[-C--:B------:R-:W-:Y:S01]  /*e410*/  ISETP.GE.AND P3, PT, R193, R179.reuse, PT ;  /* 0x000000b3c100720c */ /* 0x080fe20003f66270 */
[C---:B---3--:R-:W-:Y:S01]  /*e420*/  FFMA.FTZ R171, R13.reuse, UR4, R171 ;  /* 0x000000040dab7c23 */ /* 0x048fe200080100ab */
[----:B------:R-:W-:Y:S01]  /*e430*/  FSEL R192, R192, -INF , !P1 ;  /* 0xff800000c0c07808 */ /* 0x000fe20004800000 */
[C---:B------:R-:W-:Y:S01]  /*e440*/  HMMA.16816.F32 R112, R100.reuse, R98, R112 ;  /* 0x000000626470723c */ /* 0x040fe20000001870 */
[C---:B------:R-:W-:Y:S01]  /*e450*/  ISETP.GE.AND P1, PT, R200.reuse, R179, PT ;  /* 0x000000b3c800720c */ /* 0x040fe20003f26270 */
[----:B------:R-:W-:Y:S01]  /*e460*/  FFMA.FTZ R169, R13, UR4, R169 ;  /* 0x000000040da97c23 */ /* 0x000fe200080100a9 */
[----:B------:R-:W-:Y:S01]  /*e470*/  IADD3 R96, R199, 0xe9, RZ ;  /* 0x000000e9c7607810 */ /* 0x000fe20007ffe0ff */
[----:B------:R-:W3:Y:S01]  /*e480*/  I2F R7, R201 ;  /* 0x000000c900077306 */ /* 0x000ee20000201400 */
[----:B-1----:R-:W-:Y:S01]  /*e490*/  FSEL R193, R5, -INF , !P4 ;  /* 0xff80000005c17808 */ /* 0x002fe20006000000 */
[----:B------:R-:W-:Y:S01]  /*e4a0*/  FFMA.FTZ R173, R195, UR4, R173 ;  /* 0x00000004c3ad7c23 */ /* 0x000fe200080100ad */
[-C--:B------:R-:W-:Y:S01]  /*e4b0*/  ISETP.GE.AND P4, PT, R200, R212.reuse, PT ;  /* 0x000000d4c800720c */ /* 0x080fe20003f86270 */
[----:B------:R-:W-:Y:S01]  /*e4c0*/  FFMA.FTZ R5, R194, UR4, R183 ;  /* 0x00000004c2057c23 */ /* 0x000fe200080100b7 */
[----:B------:R-:W-:Y:S01]  /*e4d0*/  IADD3 R200, R199, 0xd9, RZ ;  /* 0x000000d9c7c87810 */ /* 0x000fe20007ffe0ff */
[----:B------:R-:W-:Y:S01]  /*e4e0*/  FFMA.FTZ R195, R195, UR4, R175 ;  /* 0x00000004c3c37c23 */ /* 0x000fe200080100af */
[----:B------:R-:W-:Y:S01]  /*e4f0*/  FSEL R183, R181, -INF , !P6 ;  /* 0xff800000b5b77808 */ /* 0x000fe20007000000 */
[----:B--2---:R-:W-:Y:S01]  /*e500*/  FFMA.FTZ R97, R9, UR4, R129 ;  /* 0x0000000409617c23 */ /* 0x004fe20008010081 */
[----:B------:R-:W1:Y:S01]  /*e510*/  I2F R11, R200 ;  /* 0x000000c8000b7306 */ /* 0x000e620000201400 */
[----:B------:R-:W-:Y:S01]  /*e520*/  ISETP.GE.AND P6, PT, R15, R212, PT ;  /* 0x000000d40f00720c */ /* 0x000fe20003fc6270 */
[----:B------:R-:W-:Y:S01]  /*e530*/  FFMA.FTZ R131, R9, UR4, R131 ;  /* 0x0000000409837c23 */ /* 0x000fe20008010083 */
[----:B------:R-:W-:Y:S01]  /*e540*/  IADD3 R194, R199, 0xe1, RZ ;  /* 0x000000e1c7c27810 */ /* 0x000fe20007ffe0ff */
[----:B------:R-:W-:Y:S01]  /*e550*/  HMMA.16816.F32 R108, R100, R184, R108 ;  /* 0x000000b8646c723c */ /* 0x000fe2000000186c */
[----:B------:R-:W-:-:S02]  /*e560*/  FSEL R175, R173, -INF , !P2 ;  /* 0xff800000adaf7808 */ /* 0x000fc40005000000 */
[----:B------:R-:W-:Y:S01]  /*e570*/  FSEL R181, R5, -INF , !P5 ;  /* 0xff80000005b57808 */ /* 0x000fe20006800000 */
[----:B---3--:R-:W-:Y:S01]  /*e580*/  FFMA.FTZ R127, R7, UR4, R127 ;  /* 0x00000004077f7c23 */ /* 0x008fe2000801007f */
[----:B------:R-:W-:Y:S01]  /*e590*/  FSEL R173, R195, -INF , !P3 ;  /* 0xff800000c3ad7808 */ /* 0x000fe20005800000 */
[----:B------:R-:W2:Y:S01]  /*e5a0*/  I2F R5, R96 ;  /* 0x0000006000057306 */ /* 0x000ea20000201400 */
[----:B------:R-:W-:Y:S01]  /*e5b0*/  FSEL R129, R171, -INF , !P1 ;  /* 0xff800000ab817808 */ /* 0x000fe20004800000 */
[C---:B------:R-:W-:Y:S01]  /*e5c0*/  HMMA.16816.F32 R104, R100.reuse, R186, R104 ;  /* 0x000000ba6468723c */ /* 0x040fe20000001868 */
[-C--:B------:R-:W-:Y:S02]  /*e5d0*/  ISETP.GE.AND P5, PT, R15, R179.reuse, PT ;  /* 0x000000b30f00720c */ /* 0x080fe40003fa6270 */
[----:B------:R-:W-:Y:S01]  /*e5e0*/  ISETP.GE.AND P3, PT, R201, R179, PT ;  /* 0x000000b3c900720c */ /* 0x000fe20003f66270 */
[----:B-1----:R-:W-:Y:S01]  /*e5f0*/  FFMA.FTZ R98, R11, UR4, R121 ;  /* 0x000000040b627c23 */ /* 0x002fe20008010079 */
[----:B------:R-:W-:Y:S01]  /*e600*/  FSEL R171, R97, -INF , !P6 ;  /* 0xff80000061ab7808 */ /* 0x000fe20007000000 */
[----:B------:R-:W1:Y:S01]  /*e610*/  I2F R15, R194 ;  /* 0x000000c2000f7306 */ /* 0x000e620000201400 */
[-C--:B------:R-:W-:Y:S01]  /*e620*/  ISETP.GE.AND P1, PT, R200, R212.reuse, PT ;  /* 0x000000d4c800720c */ /* 0x080fe20003f26270 */
[----:B------:R-:W-:Y:S01]  /*e630*/  FFMA.FTZ R97, R7, UR4, R125 ;  /* 0x0000000407617c23 */ /* 0x000fe2000801007d */
[----:B------:R-:W-:Y:S01]  /*e640*/  ISETP.GE.AND P2, PT, R201, R212, PT ;  /* 0x000000d4c900720c */ /* 0x000fe20003f46270 */
[----:B------:R-:W-:Y:S01]  /*e650*/  FFMA.FTZ R123, R11, UR4, R123 ;  /* 0x000000040b7b7c23 */ /* 0x000fe2000801007b */
[----:B------:R-:W-:Y:S01]  /*e660*/  FSEL R121, R127, -INF , !P3 ;  /* 0xff8000007f797808 */ /* 0x000fe20005800000 */
[----:B----4-:R-:W-:Y:S01]  /*e670*/  HMMA.16816.F32 R80, R100, R92, R80 ;  /* 0x0000005c6450723c */ /* 0x010fe20000001850 */
[----:B------:R-:W-:Y:S01]  /*e680*/  FSEL R125, R131, -INF , !P5 ;  /* 0xff800000837d7808 */ /* 0x000fe20006800000 */
[C---:B--2---:R-:W-:Y:S01]  /*e690*/  FFMA.FTZ R185, R5.reuse, UR4, R113 ;  /* 0x0000000405b97c23 */ /* 0x044fe20008010071 */
[----:B------:R-:W-:Y:S01]  /*e6a0*/  FSEL R127, R98, -INF , !P1 ;  /* 0xff800000627f7808 */ /* 0x000fe20004800000 */
[----:B------:R-:W-:Y:S01]  /*e6b0*/  FFMA.FTZ R115, R5, UR4, R115 ;  /* 0x0000000405737c23 */ /* 0x000fe20008010073 */
[----:B------:R-:W-:-:S02]  /*e6c0*/  FSEL R131, R97, -INF , !P2 ;  /* 0xff80000061837808 */ /* 0x000fc40005000000 */
[C---:B------:R-:W-:Y:S01]  /*e6d0*/  ISETP.GE.AND P3, PT, R96.reuse, R212, PT ;  /* 0x000000d46000720c */ /* 0x040fe20003f66270 */
[----:B------:R-:W-:Y:S01]  /*e6e0*/  HMMA.16816.F32 R76, R100, R94, R76 ;  /* 0x0000005e644c723c */ /* 0x000fe2000000184c */
[-C--:B------:R-:W-:Y:S01]  /*e6f0*/  ISETP.GE.AND P1, PT, R96, R179.reuse, PT ;  /* 0x000000b36000720c */ /* 0x080fe20003f26270 */
[----:B-1----:R-:W-:Y:S01]  /*e700*/  FFMA.FTZ R119, R15, UR4, R119 ;  /* 0x000000040f777c23 */ /* 0x002fe20008010077 */
[----:B------:R-:W1:Y:S01]  /*e710*/  LDSM.16.M88.4 R96, [R165+0x1000] ;  /* 0x00100000a560783b */ /* 0x000e620000000200 */
[----:B------:R-:W-:Y:S01]  /*e720*/  IADD3 R195, R199, 0xf1, RZ ;  /* 0x000000f1c7c37810 */ /* 0x000fe20007ffe0ff */
[----:B------:R-:W-:Y:S01]  /*e730*/  FFMA.FTZ R184, R15, UR4, R117 ;  /* 0x000000040fb87c23 */ /* 0x000fe20008010075 */
[----:B------:R-:W-:Y:S02]  /*e740*/  FSEL R169, R169, -INF , !P4 ;  /* 0xff800000a9a97808 */ /* 0x000fe40006000000 */
[C---:B------:R-:W-:Y:S01]  /*e750*/  ISETP.GE.AND P4, PT, R199.reuse, R179, PT ;  /* 0x000000b3c700720c */ /* 0x040fe20003f86270 */
[----:B------:R-:W2:Y:S01]  /*e760*/  I2F R13, R195 ;  /* 0x000000c3000d7306 */ /* 0x000ea20000201400 */
[----:B------:R-:W-:-:S02]  /*e770*/  IADD3 R199, R199, 0xf9, RZ ;  /* 0x000000f9c7c77810 */ /* 0x000fc40007ffe0ff */
[-C--:B------:R-:W-:Y:S02]  /*e780*/  ISETP.GE.AND P6, PT, R200, R179.reuse, PT ;  /* 0x000000b3c800720c */ /* 0x080fe40003fc6270 */
[C---:B------:R-:W-:Y:S02]  /*e790*/  ISETP.GE.AND P2, PT, R194.reuse, R179, PT ;  /* 0x000000b3c200720c */ /* 0x040fe40003f46270 */
[----:B------:R-:W-:Y:S01]  /*e7a0*/  IADD3 R200, R197, 0x1, RZ ;  /* 0x00000001c5c87810 */ /* 0x000fe20007ffe0ff */
[----:B------:R-:W3:Y:S01]  /*e7b0*/  I2F R9, R199 ;  /* 0x000000c700097306 */ /* 0x000ee20000201400 */
[----:B------:R-:W-:Y:S02]  /*e7c0*/  ISETP.GE.AND P5, PT, R194, R212, PT ;  /* 0x000000d4c200720c */ /* 0x000fe40003fa6270 */
[----:B------:R-:W-:Y:S02]  /*e7d0*/  FSEL R117, R123, -INF , !P6 ;  /* 0xff8000007b757808 */ /* 0x000fe40007000000 */
[----:B------:R-:W-:-:S02]  /*e7e0*/  FSEL R113, R119, -INF , !P2 ;  /* 0xff80000077717808 */ /* 0x000fc40005000000 */
[----:B------:R-:W-:Y:S01]  /*e7f0*/  FSEL R123, R184, -INF , !P5 ;  /* 0xff800000b87b7808 */ /* 0x000fe20006800000 */
[----:B------:R-:W4:Y:S01]  /*e800*/  I2F R7, R200 ;  /* 0x000000c800077306 */ /* 0x000f220000201400 */
[----:B------:R-:W-:Y:S01]  /*e810*/  FSEL R119, R185, -INF , !P3 ;  /* 0xff800000b9777808 */ /* 0x000fe20005800000 */
[----:B--2---:R-:W-:Y:S01]  /*e820*/  FFMA.FTZ R93, R13, UR4, R109 ;  /* 0x000000040d5d7c23 */ /* 0x004fe2000801006d */
[----:B------:R-:W2:Y:S01]  /*e830*/  LDSM.16.M88.4 R184, [R165+0x1800] ;  /* 0x00180000a5b8783b */ /* 0x000ea20000000200 */
[----:B------:R-:W-:Y:S01]  /*e840*/  IADD3 R194, R197, 0x9, RZ ;  /* 0x00000009c5c27810 */ /* 0x000fe20007ffe0ff */
[----:B------:R-:W-:Y:S01]  /*e850*/  FFMA.FTZ R5, R13, UR4, R111 ;  /* 0x000000040d057c23 */ /* 0x000fe2000801006f */
[CC--:B------:R-:W-:Y:S02]  /*e860*/  ISETP.GE.AND P6, PT, R195.reuse, R212.reuse, PT ;  /* 0x000000d4c300720c */ /* 0x0c0fe40003fc6270 */
[----:B------:R-:W5:Y:S01]  /*e870*/  I2F R11, R200 ;  /* 0x000000c8000b7306 */ /* 0x000f620000201400 */
[----:B------:R-:W-:Y:S01]  /*e880*/  ISETP.GE.AND P5, PT, R195, R179, PT ;  /* 0x000000b3c300720c */ /* 0x000fe20003fa6270 */
[----:B---3--:R-:W-:Y:S01]  /*e890*/  FFMA.FTZ R105, R9, UR4, R105 ;  /* 0x0000000409697c23 */ /* 0x008fe20008010069 */
[----:B------:R-:W-:Y:S01]  /*e8a0*/  FSEL R111, R93, -INF , !P6 ;  /* 0xff8000005d6f7808 */ /* 0x000fe20007000000 */
[----:B------:R-:W-:Y:S01]  /*e8b0*/  FFMA.FTZ R93, R9, UR4, R107 ;  /* 0x00000004095d7c23 */ /* 0x000fe2000801006b */
[----:B------:R-:W-:-:S02]  /*e8c0*/  ISETP.GE.AND P2, PT, R199, R212, PT ;  /* 0x000000d4c700720c */ /* 0x000fc40003f46270 */
[----:B------:R-:W-:Y:S01]  /*e8d0*/  ISETP.GE.AND P3, PT, R199, R179, PT ;  /* 0x000000b3c700720c */ /* 0x000fe20003f66270 */
[----:B------:R-:W3:Y:S01]  /*e8e0*/  I2F R15, R194 ;  /* 0x000000c2000f7306 */ /* 0x000ee20000201400 */
[----:B------:R-:W-:Y:S01]  /*e8f0*/  IADD3 R92, R197, 0x11, RZ ;  /* 0x00000011c55c7810 */ /* 0x000fe20007ffe0ff */
[----:B----4-:R-:W-:Y:S01]  /*e900*/  FFMA.FTZ R7, R7, UR4, R89 ;  /* 0x0000000407077c23 */ /* 0x010fe20008010059 */
[----:B------:R-:W-:Y:S01]  /*e910*/  FSEL R90, R5, -INF , !P5 ;  /* 0xff800000055a7808 */ /* 0x000fe20006800000 */
[C---:B-1----:R-:W-:Y:S01]  /*e920*/  HMMA.16816.F32 R72, R100.reuse, R96, R72 ;  /* 0x000000606448723c */ /* 0x042fe20000001848 */
[----:B------:R-:W-:Y:S02]  /*e930*/  FSEL R109, R115, -INF , !P1 ;  /* 0xff800000736d7808 */ /* 0x000fe40004800000 */
[----:B------:R-:W-:Y:S01]  /*e940*/  FSEL R5, R198, -INF , !P4 ;  /* 0xff800000c6057808 */ /* 0x000fe20006000000 */
[----:B------:R-:W-:Y:S01]  /*e950*/  I2F R13, R194 ;  /* 0x000000c2000d7306 */ /* 0x000fe20000201400 */
[----:B------:R-:W-:Y:S01]  /*e960*/  FSEL R107, R105, -INF , !P2 ;  /* 0xff800000696b7808 */ /* 0x000fe20005000000 */
[----:B-----5:R-:W-:Y:S01]  /*e970*/  FFMA.FTZ R91, R11, UR4, R91 ;  /* 0x000000040b5b7c23 */ /* 0x020fe2000801005b */
[-C--:B------:R-:W-:Y:S01]  /*e980*/  ISETP.GE.AND P1, PT, R200, R212.reuse, PT ;  /* 0x000000d4c800720c */ /* 0x080fe20003f26270 */
[----:B------:R-:W-:Y:S01]  /*e990*/  HMMA.16816.F32 R68, R100, R98, R68 ;  /* 0x000000626444723c */ /* 0x000fe20000001844 */
[----:B------:R-:W-:-:S02]  /*e9a0*/  ISETP.GE.AND P5, PT, R194, R212, PT ;  /* 0x000000d4c200720c */ /* 0x000fc40003fa6270 */
[-C--:B------:R-:W-:Y:S01]  /*e9b0*/  ISETP.GE.AND P4, PT, R194, R179.reuse, PT ;  /* 0x000000b3c200720c */ /* 0x080fe20003f86270 */
[----:B------:R-:W1:Y:S01]  /*e9c0*/  I2F R115, R92 ;  /* 0x0000005c00737306 */ /* 0x000e620000201400 */
[----:B------:R-:W-:Y:S01]  /*e9d0*/  FSEL R105, R93, -INF , !P3 ;  /* 0xff8000005d697808 */ /* 0x000fe20005800000 */
[----:B---3--:R-:W-:Y:S01]  /*e9e0*/  FFMA.FTZ R15, R15, UR4, R85 ;  /* 0x000000040f0f7c23 */ /* 0x008fe20008010055 */
[-C--:B------:R-:W-:Y:S02]  /*e9f0*/  ISETP.GE.AND P6, PT, R200, R179.reuse, PT ;  /* 0x000000b3c800720c */ /* 0x080fe40003fc6270 */
[C---:B------:R-:W-:Y:S02]  /*ea00*/  ISETP.GE.AND P2, PT, R92.reuse, R212, PT ;  /* 0x000000d45c00720c */ /* 0x040fe40003f46270 */
[----:B------:R-:W-:Y:S01]  /*ea10*/  ISETP.GE.AND P3, PT, R92, R179, PT ;  /* 0x000000b35c00720c */ /* 0x000fe20003f66270 */
[----:B------:R3:W4:Y:S01]  /*ea20*/  I2F R194, R92 ;  /* 0x0000005c00c27306 */ /* 0x0007220000201400 */
[----:B------:R-:W-:-:S02]  /*ea30*/  IADD3 R9, R197, 0x19, RZ ;  /* 0x00000019c5097810 */ /* 0x000fc40007ffe0ff */
[----:B------:R-:W-:Y:S01]  /*ea40*/  FSEL R11, R7, -INF , !P1 ;  /* 0xff800000070b7808 */ /* 0x000fe20004800000 */
[C---:B--2---:R-:W-:Y:S01]  /*ea50*/  HMMA.16816.F32 R64, R100.reuse, R184, R64 ;  /* 0x000000b86440723c */ /* 0x044fe20000001840 */
[----:B------:R-:W-:Y:S02]  /*ea60*/  FSEL R7, R91, -INF , !P6 ;  /* 0xff8000005b077808 */ /* 0x000fe40007000000 */
[C---:B------:R-:W-:Y:S01]  /*ea70*/  ISETP.GE.AND P1, PT, R9.reuse, R212, PT ;  /* 0x000000d40900720c */ /* 0x040fe20003f26270 */
[----:B------:R2:W5:Y:S01]  /*ea80*/  I2F R89, R9 ;  /* 0x0000000900597306 */ /* 0x0005620000201400 */
[----:B------:R-:W-:Y:S01]  /*ea90*/  ISETP.GE.AND P6, PT, R9, R179, PT ;  /* 0x000000b30900720c */ /* 0x000fe20003fc6270 */
[----:B-1----:R-:W-:Y:S01]  /*eaa0*/  FFMA.FTZ R115, R115, UR4, R81 ;  /* 0x0000000473737c23 */ /* 0x002fe20008010051 */
[C---:B------:R-:W-:Y:S01]  /*eab0*/  IADD3 R96, R197.reuse, 0x21, RZ ;  /* 0x00000021c5607810 */ /* 0x040fe20007ffe0ff */
[----:B------:R-:W-:Y:S01]  /*eac0*/  HMMA.16816.F32 R60, R100, R186, R60 ;  /* 0x000000ba643c723c */ /* 0x000fe2000000183c */
[----:B------:R-:W1:Y:S01]  /*ead0*/  LDSM.16.M88.4 R184, [R165+0x3000] ;  /* 0x00300000a5b8783b */ /* 0x000e620000000200 */
[----:B------:R-:W-:-:S02]  /*eae0*/  IADD3 R91, R197, 0x29, RZ ;  /* 0x00000029c55b7810 */ /* 0x000fc40007ffe0ff */
[----:B------:R5:W5:Y:S01]  /*eaf0*/  I2F R85, R96 ;  /* 0x0000006000557306 */ /* 0x000b620000201400 */
[----:B---3--:R-:W3:Y:S01]  /*eb00*/  LDSM.16.M88.4 R92, [R165+0x2000] ;  /* 0x00200000a55c783b */ /* 0x008ee20000000200 */
[----:B----4-:R-:W-:Y:S01]  /*eb10*/  FFMA.FTZ R83, R194, UR4, R83 ;  /* 0x00000004c2537c23 */ /* 0x010fe20008010053 */
[----:B------:R-:W-:Y:S02]  /*eb20*/  FSEL R115, R115, -INF , !P2 ;  /* 0xff80000073737808 */ /* 0x000fe40005000000 */
[-C--:B------:R-:W-:Y:S02]  /*eb30*/  ISETP.GE.AND P2, PT, R91, R212.reuse, PT ;  /* 0x000000d45b00720c */ /* 0x080fe40003f46270 */
[----:B------:R-:W-:Y:S01]  /*eb40*/  FSEL R83, R83, -INF , !P3 ;  /* 0xff80000053537808 */ /* 0x000fe20005800000 */
[----:B--2---:R-:W-:Y:S01]  /*eb50*/  FFMA.FTZ R9, R13, UR4, R87 ;  /* 0x000000040d097c23 */ /* 0x004fe20008010057 */
[----:B------:R-:W-:Y:S01]  /*eb60*/  FSEL R13, R15, -INF , !P5 ;  /* 0xff8000000f0d7808 */ /* 0x000fe20006800000 */
[----:B-----5:R-:W-:Y:S01]  /*eb70*/  FFMA.FTZ R77, R89, UR4, R77 ;  /* 0x00000004594d7c23 */ /* 0x020fe2000801004d */
[C---:B------:R-:W-:Y:S01]  /*eb80*/  ISETP.GE.AND P5, PT, R96.reuse, R212, PT ;  /* 0x000000d46000720c */ /* 0x040fe20003fa6270 */
[----:B------:R2:W-:Y:S01]  /*eb90*/  STL [R1+0x18], R83 ;  /* 0x0000185301007387 */ /* 0x0005e20000100800 */
[----:B------:R-:W-:Y:S01]  /*eba0*/  FSEL R9, R9, -INF , !P4 ;  /* 0xff80000009097808 */ /* 0x000fe20006000000 */
[----:B------:R4:W5:Y:S01]  /*ebb0*/  I2F R15, R91 ;  /* 0x0000005b000f7306 */ /* 0x0009620000201400 */
[-C--:B------:R-:W-:Y:S01]  /*ebc0*/  ISETP.GE.AND P4, PT, R96, R179.reuse, PT ;  /* 0x000000b36000720c */ /* 0x080fe20003f86270 */
[----:B------:R-:W-:Y:S01]  /*ebd0*/  FFMA.FTZ R79, R89, UR4, R79 ;  /* 0x00000004594f7c23 */ /* 0x000fe2000801004f */
[----:B------:R-:W3:Y:S01]  /*ebe0*/  LDSM.16.M88.4 R96, [R165+0x2800] ;  /* 0x00280000a560783b */ /* 0x000ee20000000200 */
[----:B------:R-:W-:Y:S01]  /*ebf0*/  IADD3 R87, R197, 0x31, RZ ;  /* 0x00000031c5577810 */ /* 0x000fe20007ffe0ff */
[----:B------:R-:W-:Y:S01]  /*ec00*/  FFMA.FTZ R251, R85, UR4, R75 ;  /* 0x0000000455fb7c23 */ /* 0x000fe2000801004b */
[----:B------:R-:W-:Y:S01]  /*ec10*/  ISETP.GE.AND P3, PT, R91, R179, PT ;  /* 0x000000b35b00720c */ /* 0x000fe20003f66270 */
[----:B------:R-:W-:Y:S01]  /*ec20*/  FFMA.FTZ R73, R85, UR4, R73 ;  /* 0x0000000455497c23 */ /* 0x000fe20008010049 */
[----:B------:R-:W2:Y:S01]  /*ec30*/  I2F R81, R87 ;  /* 0x0000005700517306 */ /* 0x000ea20000201400 */
[----:B------:R-:W-:Y:S01]  /*ec40*/  FSEL R79, R79, -INF , !P6 ;  /* 0xff8000004f4f7808 */ /* 0x000fe20007000000 */
[----:B------:R-:W-:-:S04]  /*ec50*/  DEPBAR.LE SB0, 0x0 ;  /* 0x000080000000791a */ /* 0x000fc80000000000 */
[-C--:B------:R-:W-:Y:S02]  /*ec60*/  ISETP.GE.AND P6, PT, R87, R179.reuse, PT ;  /* 0x000000b35700720c */ /* 0x080fe40003fc6270 */
[----:B----4-:R-:W-:Y:S01]  /*ec70*/  IADD3 R91, R197, 0x39, RZ ;  /* 0x00000039c55b7810 */ /* 0x010fe20007ffe0ff */
[----:B-----5:R-:W-:Y:S01]  /*ec80*/  FFMA.FTZ R85, R15, UR4, R69 ;  /* 0x000000040f557c23 */ /* 0x020fe20008010045 */
[----:B------:R-:W-:Y:S01]  /*ec90*/  IADD3 R69, R197, 0x51, RZ ;  /* 0x00000051c5457810 */ /* 0x000fe20007ffe0ff */
[----:B------:R-:W-:Y:S01]  /*eca0*/  FFMA.FTZ R71, R15, UR4, R71 ;  /* 0x000000040f477c23 */ /* 0x000fe20008010047 */
[----:B------:R-:W-:Y:S02]  /*ecb0*/  FSEL R73, R73, -INF , !P5 ;  /* 0xff80000049497808 */ /* 0x000fe40006800000 */
[----:B------:R-:W-:Y:S01]  /*ecc0*/  FSEL R251, R251, -INF , !P4 ;  /* 0xff800000fbfb7808 */ /* 0x000fe20006000000 */
[C---:B-1----:R-:W-:Y:S01]  /*ecd0*/  HMMA.16816.F32 R40, R100.reuse, R184, R40 ;  /* 0x000000b86428723c */ /* 0x042fe20000001828 */
[----:B--2---:R-:W-:Y:S01]  /*ece0*/  FSEL R83, R77, -INF , !P1 ;  /* 0xff8000004d537808 */ /* 0x004fe20004800000 */
[C---:B------:R-:W-:Y:S01]  /*ecf0*/  FFMA.FTZ R67, R81.reuse, UR4, R67 ;  /* 0x0000000451437c23 */ /* 0x040fe20008010043 */
[----:B------:R-:W1:Y:S01]  /*ed00*/  I2F R77, R91 ;  /* 0x0000005b004d7306 */ /* 0x000e620000201400 */
[----:B------:R-:W-:Y:S01]  /*ed10*/  FFMA.FTZ R249, R81, UR4, R65 ;  /* 0x0000000451f97c23 */ /* 0x000fe20008010041 */
[C---:B------:R-:W-:Y:S01]  /*ed20*/  ISETP.GE.AND P5, PT, R91.reuse, R212, PT ;  /* 0x000000d45b00720c */ /* 0x040fe20003fa6270 */
[----:B------:R2:W-:Y:S01]  /*ed30*/  STL [R1+0x20], R83 ;  /* 0x0000205301007387 */ /* 0x0005e20000100800 */
[----:B------:R-:W-:Y:S01]  /*ed40*/  ISETP.GE.AND P4, PT, R91, R179, PT ;  /* 0x000000b35b00720c */ /* 0x000fe20003f86270 */
[----:B---3--:R-:W-:Y:S01]  /*ed50*/  HMMA.16816.F32 R56, R100, R92, R56 ;  /* 0x0000005c6438723c */ /* 0x008fe20000001838 */
[----:B------:R-:W-:Y:S01]  /*ed60*/  FSEL R241, R67, -INF , !P6 ;  /* 0xff80000043f17808 */ /* 0x000fe20007000000 */
[----:B------:R3:W-:Y:S01]  /*ed70*/  STL [R1+0x10], R79 ;  /* 0x0000104f01007387 */ /* 0x0007e20000100800 */
[----:B------:R4:W5:Y:S01]  /*ed80*/  I2F R65, R69 ;  /* 0x0000004500417306 */ /* 0x0009620000201400 */
[----:B------:R-:W-:-:S02]  /*ed90*/  IADD3 R67, R197, 0x59, RZ ;  /* 0x00000059c5437810 */ /* 0x000fc40007ffe0ff */
[----:B------:R-:W-:Y:S02]  /*eda0*/  FSEL R85, R85, -INF , !P2 ;  /* 0xff80000055557808 */ /* 0x000fe40005000000 */
[C---:B------:R-:W-:Y:S01]  /*edb0*/  HMMA.16816.F32 R52, R100.reuse, R94, R52 ;  /* 0x0000005e6434723c */ /* 0x040fe20000001834 */
[----:B------:R-:W-:Y:S01]  /*edc0*/  FSEL R250, R71, -INF , !P3 ;  /* 0xff80000047fa7808 */ /* 0x000fe20005800000 */
[----:B-1----:R-:W-:Y:S01]  /*edd0*/  FFMA.FTZ R243, R77, UR4, R61 ;  /* 0x000000044df37c23 */ /* 0x002fe2000801003d */
[----:B------:R-:W-:Y:S01]  /*ede0*/  ISETP.GE.AND P1, PT, R87, R212, PT ;  /* 0x000000d45700720c */ /* 0x000fe20003f26270 */
[----:B------:R-:W-:Y:S01]  /*edf0*/  FFMA.FTZ R219, R77, UR4, R63 ;  /* 0x000000044ddb7c23 */ /* 0x000fe2000801003f */
[----:B------:R-:W-:Y:S01]  /*ee00*/  I2F R61, R67 ;  /* 0x00000043003d7306 */ /* 0x000fe20000201400 */
[----:B------:R-:W-:Y:S02]  /*ee10*/  IADD3 R63, R197, 0x61, RZ ;  /* 0x00000061c53f7810 */ /* 0x000fe40007ffe0ff */
[----:B------:R-:W-:Y:S01]  /*ee20*/  HMMA.16816.F32 R48, R100, R96, R48 ;  /* 0x000000606430723c */ /* 0x000fe20000001830 */
[----:B------:R-:W-:Y:S01]  /*ee30*/  FSEL R243, R243, -INF , !P5 ;  /* 0xff800000f3f37808 */ /* 0x000fe20006800000 */
[----:B------:R-:W-:Y:S01]  /*ee40*/  STL [R1+0x4], R85 ;  /* 0x0000045501007387 */ /* 0x000fe20000100800 */
[----:B------:R-:W-:-:S02]  /*ee50*/  FSEL R219, R219, -INF , !P4 ;  /* 0xff800000dbdb7808 */ /* 0x000fc40006000000 */
[-C--:B------:R-:W-:Y:S02]  /*ee60*/  ISETP.GE.AND P5, PT, R69, R212.reuse, PT ;  /* 0x000000d44500720c */ /* 0x080fe40003fa6270 */
[----:B--2---:R-:W-:Y:S01]  /*ee70*/  IADD3 R83, R197, 0x41, RZ ;  /* 0x00000041c5537810 */ /* 0x004fe20007ffe0ff */
[C---:B------:R-:W-:Y:S01]  /*ee80*/  HMMA.16816.F32 R44, R100.reuse, R98, R44 ;  /* 0x00000062642c723c */ /* 0x040fe2000000182c */
[-C--:B------:R-:W-:Y:S01]  /*ee90*/  ISETP.GE.AND P4, PT, R69, R179.reuse, PT ;  /* 0x000000b34500720c */ /* 0x080fe20003f86270 */
[----:B----4-:R-:W-:Y:S01]  /*eea0*/  IMAD.U32 R69, RZ, RZ, UR7 ;  /* 0x00000007ff457e24 */ /* 0x010fe2000f8e00ff */
[----:B------:R-:W1:Y:S01]  /*eeb0*/  I2F R75, R83 ;  /* 0x00000053004b7306 */ /* 0x000e620000201400 */
[----:B---3--:R-:W-:Y:S02]  /*eec0*/  IADD3 R79, R197, 0x49, RZ ;  /* 0x00000049c54f7810 */ /* 0x008fe40007ffe0ff */
[C---:B------:R-:W-:Y:S02]  /*eed0*/  ISETP.GE.AND P2, PT, R83.reuse, R212, PT ;  /* 0x000000d45300720c */ /* 0x040fe40003f46270 */
[----:B------:R-:W-:Y:S01]  /*eee0*/  HMMA.16816.F32 R36, R100, R186, R36 ;  /* 0x000000ba6424723c */ /* 0x000fe20000001824 */
[----:B------:R-:W-:-:S02]  /*eef0*/  ISETP.GE.AND P3, PT, R83, R179, PT ;  /* 0x000000b35300720c */ /* 0x000fc40003f66270 */
[----:B------:R-:W2:Y:S01]  /*ef00*/  I2F R15, R79 ;  /* 0x0000004f000f7306 */ /* 0x000ea20000201400 */
[----:B------:R-:W-:Y:S02]  /*ef10*/  FSEL R249, R249, -INF , !P1 ;  /* 0xff800000f9f97808 */ /* 0x000fe40004800000 */
[-C--:B------:R-:W-:Y:S02]  /*ef20*/  ISETP.GE.AND P1, PT, R79, R212.reuse, PT ;  /* 0x000000d44f00720c */ /* 0x080fe40003f26270 */
[----:B-----5:R-:W-:Y:S01]  /*ef30*/  FFMA.FTZ R206, R65, UR4, R49 ;  /* 0x0000000441ce7c23 */ /* 0x020fe20008010031 */
[-C--:B------:R-:W-:Y:S01]  /*ef40*/  ISETP.GE.AND P6, PT, R79, R179.reuse, PT ;  /* 0x000000b34f00720c */ /* 0x080fe20003fc6270 */
[----:B------:R-:W-:Y:S02]  /*ef50*/  FFMA.FTZ R203, R65, UR4, R51 ;  /* 0x0000000441cb7c23 */ /* 0x000fe40008010033 */
[C---:B-1----:R-:W-:Y:S01]  /*ef60*/  FFMA.FTZ R216, R75.reuse, UR4, R57 ;  /* 0x000000044bd87c23 */ /* 0x042fe20008010039 */
[----:B------:R-:W-:Y:S01]  /*ef70*/  FSEL R206, R206, -INF , !P5 ;  /* 0xff800000cece7808 */ /* 0x000fe20006800000 */
[----:B------:R-:W1:Y:S01]  /*ef80*/  I2F R57, R63 ;  /* 0x0000003f00397306 */ /* 0x000e620000201400 */
[----:B------:R-:W-:Y:S01]  /*ef90*/  FFMA.FTZ R59, R75, UR4, R59 ;  /* 0x000000044b3b7c23 */ /* 0x000fe2000801003b */
[-C--:B------:R-:W-:Y:S01]  /*efa0*/  ISETP.GE.AND P5, PT, R63, R179.reuse, PT ;  /* 0x000000b33f00720c */ /* 0x080fe20003fa6270 */
[----:B------:R-:W-:Y:S01]  /*efb0*/  FFMA.FTZ R45, R61, UR4, R45 ;  /* 0x000000043d2d7c23 */ /* 0x000fe2000801002d */
[----:B------:R-:W-:Y:S01]  /*efc0*/  FSEL R216, R216, -INF , !P2 ;  /* 0xff800000d8d87808 */ /* 0x000fe20005000000 */
[----:B--2---:R-:W-:Y:S01]  /*efd0*/  FFMA.FTZ R215, R15, UR4, R53 ;  /* 0x000000040fd77c23 */ /* 0x004fe20008010035 */
[-C--:B------:R-:W-:Y:S01]  /*efe0*/  ISETP.GE.AND P2, PT, R197, R212.reuse, PT ;  /* 0x000000d4c500720c */ /* 0x080fe20003f46270 */
[----:B------:R-:W-:Y:S01]  /*eff0*/  FFMA.FTZ R209, R15, UR4, R55 ;  /* 0x000000040fd17c23 */ /* 0x000fe20008010037 */
[----:B------:R-:W-:Y:S01]  /*f000*/  IADD3 R197, R197, 0x69, RZ ;  /* 0x00000069c5c57810 */ /* 0x000fe20007ffe0ff */
[----:B------:R-:W-:Y:S01]  /*f010*/  IMAD.U32 R55, RZ, RZ, UR7 ;  /* 0x00000007ff377e24 */ /* 0x000fe2000f8e00ff */
[--C-:B------:R-:W-:Y:S01]  /*f020*/  LOP3.LUT R15, R69, 0x20, R238.reuse, 0xfe, !PT ;  /* 0x00000020450f7812 */ /* 0x100fe200078efeee */
[----:B------:R-:W-:Y:S01]  /*f030*/  FFMA.FTZ R202, R61, UR4, R47 ;  /* 0x000000043dca7c23 */ /* 0x000fe2000801002f */
[----:B------:R-:W2:Y:S01]  /*f040*/  I2F R53, R197 ;  /* 0x000000c500357306 */ /* 0x000ea20000201400 */
[----:B------:R-:W-:Y:S01]  /*f050*/  FSEL R211, R59, -INF , !P3 ;  /* 0xff8000003bd37808 */ /* 0x000fe20005800000 */
[----:B------:R-:W-:Y:S01]  /*f060*/  IMAD.U32 R59, RZ, RZ, UR7 ;  /* 0x00000007ff3b7e24 */ /* 0x000fe2000f8e00ff */
[--C-:B------:R-:W-:Y:S01]  /*f070*/  LOP3.LUT R55, R55, 0x28, R238.reuse, 0xfe, !PT ;  /* 0x0000002837377812 */ /* 0x100fe200078efeee */
[----:B-1----:R-:W-:Y:S01]  /*f080*/  FFMA.FTZ R199, R57, UR4, R41 ;  /* 0x0000000439c77c23 */ /* 0x002fe20008010029 */
[----:B------:R-:W-:Y:S01]  /*f090*/  ISETP.GE.AND P3, PT, R67, R212, PT ;  /* 0x000000d44300720c */ /* 0x000fe20003f66270 */
[----:B------:R-:W-:Y:S01]  /*f0a0*/  IMAD.U32 R61, RZ, RZ, UR7 ;  /* 0x00000007ff3d7e24 */ /* 0x000fe2000f8e00ff */
[----:B------:R-:W-:Y:S01]  /*f0b0*/  LOP3.LUT R59, R59, 0x30, R238, 0xfe, !PT ;  /* 0x000000303b3b7812 */ /* 0x000fe200078efeee */
[----:B------:R-:W1:Y:S01]  /*f0c0*/  I2F R49, R15 ;  /* 0x0000000f00317306 */ /* 0x000e620000201400 */
[----:B------:R-:W-:Y:S01]  /*f0d0*/  FSEL R215, R215, -INF , !P1 ;  /* 0xff800000d7d77808 */ /* 0x000fe20004800000 */
[----:B------:R-:W-:Y:S01]  /*f0e0*/  FFMA.FTZ R43, R57, UR4, R43 ;  /* 0x00000004392b7c23 */ /* 0x000fe2000801002b */
[----:B------:R-:W-:Y:S01]  /*f0f0*/  FSEL R209, R209, -INF , !P6 ;  /* 0xff800000d1d17808 */ /* 0x000fe20007000000 */
[----:B------:R-:W-:Y:S01]  /*f100*/  IMAD.U32 R57, RZ, RZ, UR7 ;  /* 0x00000007ff397e24 */ /* 0x000fe2000f8e00ff */
[----:B------:R-:W-:-:S02]  /*f110*/  ISETP.GE.AND P1, PT, R67, R179, PT ;  /* 0x000000b34300720c */ /* 0x000fc40003f26270 */
[-C--:B------:R-:W-:Y:S01]  /*f120*/  ISETP.GE.AND P6, PT, R63, R212.reuse, PT ;  /* 0x000000d43f00720c */ /* 0x080fe20003fc6270 */
[----:B------:R-:W3:Y:S01]  /*f130*/  I2F R51, R55 ;  /* 0x0000003700337306 */ /* 0x000ee20000201400 */
[----:B------:R-:W-:Y:S01]  /*f140*/  FSEL R205, R45, -INF , !P3 ;  /* 0xff8000002dcd7808 */ /* 0x000fe20005800000 */
[----:B--2---:R-:W-:Y:S01]  /*f150*/  FFMA.FTZ R37, R53, UR4, R37 ;  /* 0x0000000435257c23 */ /* 0x004fe20008010025 */
[----:B------:R-:W-:Y:S01]  /*f160*/  FSEL R203, R203, -INF , !P4 ;  /* 0xff800000cbcb7808 */ /* 0x000fe20006000000 */
[----:B------:R-:W-:Y:S01]  /*f170*/  FFMA.FTZ R194, R53, UR4, R39 ;  /* 0x0000000435c27c23 */ /* 0x000fe20008010027 */
[CC--:B------:R-:W-:Y:S01]  /*f180*/  ISETP.GE.AND P4, PT, R197.reuse, R212.reuse, PT ;  /* 0x000000d4c500720c */ /* 0x0c0fe20003f86270 */
[----:B------:R-:W-:Y:S01]  /*f190*/  IMAD.U32 R63, RZ, RZ, UR7 ;  /* 0x00000007ff3f7e24 */ /* 0x000fe2000f8e00ff */
[-C--:B------:R-:W-:Y:S01]  /*f1a0*/  ISETP.GE.AND P3, PT, R197, R179.reuse, PT ;  /* 0x000000b3c500720c */ /* 0x080fe20003f66270 */
[----:B------:R-:W2:Y:S01]  /*f1b0*/  I2F R45, R59 ;  /* 0x0000003b002d7306 */ /* 0x000ea20000201400 */
[----:B------:R-:W-:Y:S01]  /*f1c0*/  FSEL R202, R202, -INF , !P1 ;  /* 0xff800000caca7808 */ /* 0x000fe20004800000 */
[----:B-1----:R-:W-:Y:S01]  /*f1d0*/  FFMA.FTZ R74, R49, UR4, R74 ;  /* 0x00000004314a7c23 */ /* 0x002fe2000801004a */
[----:B------:R-:W-:Y:S01]  /*f1e0*/  FSEL R199, R199, -INF , !P6 ;  /* 0xff800000c7c77808 */ /* 0x000fe20007000000 */
[----:B------:R-:W-:Y:S01]  /*f1f0*/  IMAD.U32 R39, RZ, RZ, UR7 ;  /* 0x00000007ff277e24 */ /* 0x000fe2000f8e00ff */
[----:B------:R-:W-:Y:S01]  /*f200*/  ISETP.GE.AND P1, PT, R15, R212, PT ;  /* 0x000000d40f00720c */ /* 0x000fe20003f26270 */
[----:B------:R-:W-:Y:S01]  /*f210*/  FFMA.FTZ R69, R49, UR4, R72 ;  /* 0x0000000431457c23 */ /* 0x000fe20008010048 */
[----:B------:R-:W-:Y:S01]  /*f220*/  ISETP.GE.AND P6, PT, R15, R179, PT ;  /* 0x000000b30f00720c */ /* 0x000fe20003fc6270 */
[----:B------:R-:W-:Y:S01]  /*f230*/  FFMA.FTZ R15, R196, UR4, R88 ;  /* 0x00000004c40f7c23 */ /* 0x000fe20008010058 */
[----:B------:R-:W-:Y:S01]  /*f240*/  FSEL R197, R37, -INF , !P4 ;  /* 0xff80000025c57808 */ /* 0x000fe20006000000 */
[C---:B---3--:R-:W-:Y:S01]  /*f250*/  FFMA.FTZ R70, R51.reuse, UR4, R70 ;  /* 0x0000000433467c23 */ /* 0x048fe20008010046 */
[----:B------:R-:W-:Y:S01]  /*f260*/  FSEL R194, R194, -INF , !P3 ;  /* 0xff800000c2c27808 */ /* 0x000fe20005800000 */
[----:B------:R-:W-:Y:S01]  /*f270*/  FFMA.FTZ R68, R51, UR4, R68 ;  /* 0x0000000433447c23 */ /* 0x000fe20008010044 */
[----:B------:R-:W-:-:S02]  /*f280*/  LOP3.LUT R47, R63, 0x38, R238, 0xfe, !PT ;  /* 0x000000383f2f7812 */ /* 0x000fc400078efeee */
[----:B------:R-:W-:Y:S01]  /*f290*/  LOP3.LUT R53, R61, 0x48, R238, 0xfe, !PT ;  /* 0x000000483d357812 */ /* 0x000fe200078efeee */
[----:B--2---:R-:W-:Y:S01]  /*f2a0*/  FFMA.FTZ R64, R45, UR4, R64 ;  /* 0x000000042d407c23 */ /* 0x004fe20008010040 */
[CC--:B------:R-:W-:Y:S01]  /*f2b0*/  ISETP.GE.AND P4, PT, R59.reuse, R212.reuse, PT ;  /* 0x000000d43b00720c */ /* 0x0c0fe20003f86270 */
[----:B------:R-:W1:Y:S01]  /*f2c0*/  I2F R41, R47 ;  /* 0x0000002f00297306 */ /* 0x000e620000201400 */
[-C--:B------:R-:W-:Y:S01]  /*f2d0*/  ISETP.GE.AND P3, PT, R59, R179.reuse, PT ;  /* 0x000000b33b00720c */ /* 0x080fe20003f66270 */
[----:B------:R-:W-:Y:S01]  /*f2e0*/  FFMA.FTZ R66, R45, UR4, R66 ;  /* 0x000000042d427c23 */ /* 0x000fe20008010042 */
[----:B------:R-:W-:Y:S02]  /*f2f0*/  FSEL R59, R74, -INF , !P6 ;  /* 0xff8000004a3b7808 */ /* 0x000fe40007000000 */
[----:B------:R-:W-:Y:S02]  /*f300*/  FSEL R15, R15, -INF , !P2 ;  /* 0xff8000000f0f7808 */ /* 0x000fe40005000000 */
[----:B------:R-:W-:Y:S01]  /*f310*/  FSEL R195, R43, -INF , !P5 ;  /* 0xff8000002bc37808 */ /* 0x000fe20006800000 */
[----:B------:R-:W2:Y:S01]  /*f320*/  I2F R37, R53 ;  /* 0x0000003500257306 */ /* 0x000ea20000201400 */
[C---:B------:R-:W-:Y:S01]  /*f330*/  ISETP.GE.AND P2, PT, R55.reuse, R179, PT ;  /* 0x000000b33700720c */ /* 0x040fe20003f46270 */
[----:B------:R3:W-:Y:S01]  /*f340*/  STL [R1+0x1c], R59 ;  /* 0x00001c3b01007387 */ /* 0x0007e20000100800 */
[----:B------:R-:W-:Y:S01]  /*f350*/  ISETP.GE.AND P5, PT, R55, R212, PT ;  /* 0x000000d43700720c */ /* 0x000fe20003fa6270 */
[----:B------:R-:W-:Y:S01]  /*f360*/  IMAD.U32 R55, RZ, RZ, UR7 ;  /* 0x00000007ff377e24 */ /* 0x000fe2000f8e00ff */
[----:B------:R-:W-:-:S02]  /*f370*/  LOP3.LUT R57, R57, 0x40, R238, 0xfe, !PT ;  /* 0x0000004039397812 */ /* 0x000fc400078efeee */
[----:B------:R-:W-:Y:S01]  /*f380*/  LOP3.LUT R49, R39, 0x50, R238, 0xfe, !PT ;  /* 0x0000005027317812 */ /* 0x000fe200078efeee */
[----:B-1----:R-:W-:Y:S01]  /*f390*/  FFMA.FTZ R60, R41, UR4, R60 ;  /* 0x00000004293c7c23 */ /* 0x002fe2000801003c */
[----:B------:R-:W1:Y:S01]  /*f3a0*/  I2F R43, R57 ;  /* 0x00000039002b7306 */ /* 0x000e620000201400 */
[----:B------:R-:W-:Y:S01]  /*f3b0*/  LOP3.LUT R51, R55, 0x58, R238, 0xfe, !PT ;  /* 0x0000005837337812 */ /* 0x000fe200078efeee */
[----:B------:R-:W-:Y:S01]  /*f3c0*/  FFMA.FTZ R62, R41, UR4, R62 ;  /* 0x00000004293e7c23 */ /* 0x000fe2000801003e */
[----:B------:R-:W-:Y:S02]  /*f3d0*/  FSEL R69, R69, -INF , !P1 ;  /* 0xff80000045457808 */ /* 0x000fe40004800000 */
[CC--:B------:R-:W-:Y:S02]  /*f3e0*/  ISETP.GE.AND P1, PT, R47.reuse, R212.reuse, PT ;  /* 0x000000d42f00720c */ /* 0x0c0fe40003f26270 */
[-C--:B------:R-:W-:Y:S01]  /*f3f0*/  ISETP.GE.AND P6, PT, R47, R179.reuse, PT ;  /* 0x000000b32f00720c */ /* 0x080fe20003fc6270 */
[----:B------:R-:W4:Y:S01]  /*f400*/  I2F R39, R49 ;  /* 0x0000003100277306 */ /* 0x000f220000201400 */
[----:B------:R-:W-:Y:S01]  /*f410*/  FSEL R72, R68, -INF , !P5 ;  /* 0xff80000044487808 */ /* 0x000fe20006800000 */
[----:B--2---:R-:W-:Y:S01]  /*f420*/  FFMA.FTZ R217, R37, UR4, R54 ;  /* 0x0000000425d97c23 */ /* 0x004fe20008010036 */
[-C--:B------:R-:W-:Y:S01]  /*f430*/  ISETP.GE.AND P5, PT, R57, R212.reuse, PT ;  /* 0x000000d43900720c */ /* 0x080fe20003fa6270 */
[----:B------:R-:W-:Y:S01]  /*f440*/  IMAD.U32 R54, RZ, RZ, UR7 ;  /* 0x00000007ff367e24 */ /* 0x000fe2000f8e00ff */
[----:B------:R-:W-:Y:S01]  /*f450*/  LOP3.LUT R55, R55, 0x60, R238, 0xfe, !PT ;  /* 0x0000006037377812 */ /* 0x000fe200078efeee */
[----:B------:R-:W-:Y:S01]  /*f460*/  FFMA.FTZ R52, R37, UR4, R52 ;  /* 0x0000000425347c23 */ /* 0x000fe20008010034 */
[----:B------:R-:W-:Y:S01]  /*f470*/  FSEL R252, R62, -INF , !P6 ;  /* 0xff8000003efc7808 */ /* 0x000fe20007000000 */
[----:B------:R-:W2:Y:S01]  /*f480*/  I2F R47, R51 ;  /* 0x00000033002f7306 */ /* 0x000ea20000201400 */
[C---:B-1----:R-:W-:Y:S01]  /*f490*/  FFMA.FTZ R56, R43.reuse, UR4, R56 ;  /* 0x000000042b387c23 */ /* 0x042fe20008010038 */
[----:B---3--:R-:W-:Y:S01]  /*f4a0*/  FSEL R59, R70, -INF , !P2 ;  /* 0xff800000463b7808 */ /* 0x008fe20005000000 */
[----:B------:R-:W-:Y:S01]  /*f4b0*/  FFMA.FTZ R58, R43, UR4, R58 ;  /* 0x000000042b3a7c23 */ /* 0x000fe2000801003a */
[-C--:B------:R-:W-:Y:S01]  /*f4c0*/  ISETP.GE.AND P2, PT, R57, R179.reuse, PT ;  /* 0x000000b33900720c */ /* 0x080fe20003f46270 */
[----:B------:R-:W-:Y:S01]  /*f4d0*/  IMAD.U32 R57, RZ, RZ, UR7 ;  /* 0x00000007ff397e24 */ /* 0x000fe2000f8e00ff */
[----:B------:R-:W-:Y:S01]  /*f4e0*/  ISETP.GE.AND P6, PT, R49, R179, PT ;  /* 0x000000b33100720c */ /* 0x000fe20003fc6270 */
[----:B------:R1:W-:Y:S01]  /*f4f0*/  STL [R1+0x14], R59 ;  /* 0x0000143b01007387 */ /* 0x0003e20000100800 */
[----:B------:R-:W3:Y:S01]  /*f500*/  I2F R45, R55 ;  /* 0x00000037002d7306 */ /* 0x000ee20000201400 */
[C---:B----4-:R-:W-:Y:S01]  /*f510*/  FFMA.FTZ R214, R39.reuse, UR4, R48 ;  /* 0x0000000427d67c23 */ /* 0x050fe20008010030 */
[----:B------:R-:W-:Y:S01]  /*f520*/  LOP3.LUT R48, R54, 0x80, R238, 0xfe, !PT ;  /* 0x0000008036307812 */ /* 0x000fe200078efeee */
[----:B------:R-:W-:Y:S01]  /*f530*/  FFMA.FTZ R208, R39, UR4, R50 ;  /* 0x0000000427d07c23 */ /* 0x000fe20008010032 */
[----:B------:R-:W-:Y:S01]  /*f540*/  FSEL R244, R56, -INF , !P5 ;  /* 0xff80000038f47808 */ /* 0x000fe20006800000 */
[----:B------:R-:W-:Y:S01]  /*f550*/  IMAD.U32 R50, RZ, RZ, UR7 ;  /* 0x00000007ff327e24 */ /* 0x000fe2000f8e00ff */
[----:B------:R-:W-:-:S02]  /*f560*/  ISETP.GE.AND P5, PT, R51, R212, PT ;  /* 0x000000d43300720c */ /* 0x000fc40003fa6270 */
[----:B------:R-:W4:Y:S01]  /*f570*/  I2F R39, R48 ;  /* 0x0000003000277306 */ /* 0x000f220000201400 */
[C---:B--2---:R-:W-:Y:S01]  /*f580*/  FFMA.FTZ R44, R47.reuse, UR4, R44 ;  /* 0x000000042f2c7c23 */ /* 0x044fe2000801002c */
[----:B------:R-:W-:Y:S01]  /*f590*/  FSEL R218, R58, -INF , !P2 ;  /* 0xff8000003ada7808 */ /* 0x000fe20005000000 */
[----:B------:R-:W-:Y:S01]  /*f5a0*/  FFMA.FTZ R207, R47, UR4, R46 ;  /* 0x000000042fcf7c23 */ /* 0x000fe2000801002e */
[--C-:B------:R-:W-:Y:S01]  /*f5b0*/  LOP3.LUT R46, R50, 0x88, R238.reuse, 0xfe, !PT ;  /* 0x00000088322e7812 */ /* 0x100fe200078efeee */
[----:B------:R-:W-:Y:S01]  /*f5c0*/  IMAD.U32 R47, RZ, RZ, UR7 ;  /* 0x00000007ff2f7e24 */ /* 0x000fe2000f8e00ff */
[----:B------:R-:W-:Y:S02]  /*f5d0*/  ISETP.GE.AND P2, PT, R51, R179, PT ;  /* 0x000000b33300720c */ /* 0x000fe40003f46270 */
[----:B------:R-:W-:Y:S01]  /*f5e0*/  LOP3.LUT R51, R57, 0x78, R238, 0xfe, !PT ;  /* 0x0000007839337812 */ /* 0x000fe200078efeee */
[C---:B---3--:R-:W-:Y:S01]  /*f5f0*/  FFMA.FTZ R40, R45.reuse, UR4, R40 ;  /* 0x000000042d287c23 */ /* 0x048fe20008010028 */
[----:B------:R-:W-:Y:S01]  /*f600*/  FSEL R210, R44, -INF , !P5 ;  /* 0xff8000002cd27808 */ /* 0x000fe20006800000 */
[----:B------:R-:W-:Y:S01]  /*f610*/  FFMA.FTZ R200, R45, UR4, R42 ;  /* 0x000000042dc87c23 */ /* 0x000fe2000801002a */
[----:B------:R-:W-:Y:S01]  /*f620*/  I2F R44, R46 ;  /* 0x0000002e002c7306 */ /* 0x000fe20000201400 */
[----:B------:R-:W-:Y:S01]  /*f630*/  LOP3.LUT R42, R47, 0x90, R238, 0xfe, !PT ;  /* 0x000000902f2a7812 */ /* 0x000fe200078efeee */
[----:B------:R-:W-:Y:S01]  /*f640*/  IMAD.U32 R45, RZ, RZ, UR7 ;  /* 0x00000007ff2d7e24 */ /* 0x000fe2000f8e00ff */
[----:B------:R-:W-:Y:S01]  /*f650*/  FSEL R207, R207, -INF , !P2 ;  /* 0xff800000cfcf7808 */ /* 0x000fe20005000000 */
[C---:B----4-:R-:W-:Y:S01]  /*f660*/  FFMA.FTZ R24, R39.reuse, UR4, R24 ;  /* 0x0000000427187c23 */ /* 0x050fe20008010018 */
[----:B-1----:R-:W-:Y:S01]  /*f670*/  FSEL R59, R64, -INF , !P4 ;  /* 0xff800000403b7808 */ /* 0x002fe20006000000 */
[----:B------:R-:W-:Y:S01]  /*f680*/  FFMA.FTZ R26, R39, UR4, R26 ;  /* 0x00000004271a7c23 */ /* 0x000fe2000801001a */
[----:B------:R-:W-:Y:S01]  /*f690*/  BAR.SYNC.DEFER_BLOCKING 0x0 ;  /* 0x0000000000007b1d */ /* 0x000fe20000010000 */
[----:B------:R-:W-:-:S02]  /*f6a0*/  ISETP.GE.AND P4, PT, R53, R212, PT ;  /* 0x000000d43500720c */ /* 0x000fc40003f86270 */
[----:B------:R-:W-:Y:S02]  /*f6b0*/  FSEL R208, R208, -INF , !P6 ;  /* 0xff800000d0d07808 */ /* 0x000fe40007000000 */
[----:B------:R-:W-:Y:S01]  /*f6c0*/  FSEL R242, R52, -INF , !P4 ;  /* 0xff80000034f27808 */ /* 0x000fe20006000000 */
[----:B------:R1:W-:Y:S01]  /*f6d0*/  STL [R1+0xc], R59 ;  /* 0x00000c3b01007387 */ /* 0x0003e20000100800 */
[-C--:B------:R-:W-:Y:S01]  /*f6e0*/  ISETP.GE.AND P4, PT, R55, R212.reuse, PT ;  /* 0x000000d43700720c */ /* 0x080fe20003f86270 */
[----:B------:R-:W2:Y:S03]  /*f6f0*/  I2F R37, R51 ;  /* 0x0000003300257306 */ /* 0x000ea60000201400 */
[----:B------:R-:W-:Y:S02]  /*f700*/  FSEL R204, R40, -INF , !P4 ;  /* 0xff80000028cc7808 */ /* 0x000fe40006000000 */
[----:B------:R-:W-:-:S03]  /*f710*/  ISETP.GE.AND P4, PT, R51, R212, PT ;  /* 0x000000d43300720c */ /* 0x000fc60003f86270 */
[----:B------:R3:W-:Y:S01]  /*f720*/  I2F R40, R42 ;  /* 0x0000002a00287306 */ /* 0x0007e20000201400 */
[C---:B--2---:R-:W-:Y:S02]  /*f730*/  FFMA.FTZ R187, R37.reuse, UR4, R28 ;  /* 0x0000000425bb7c23 */ /* 0x044fe4000801001c */
[----:B------:R-:W-:Y:S02]  /*f740*/  FFMA.FTZ R185, R37, UR4, R30 ;  /* 0x0000000425b97c23 */ /* 0x000fe4000801001e */
[----:B------:R-:W-:Y:S01]  /*f750*/  IMAD.U32 R30, RZ, RZ, UR7 ;  /* 0x00000007ff1e7e24 */ /* 0x000fe2000f8e00ff */
[----:B------:R-:W-:Y:S02]  /*f760*/  FSEL R187, R187, -INF , !P4 ;  /* 0xff800000bbbb7808 */ /* 0x000fe40006000000 */
[----:B-1----:R-:W-:Y:S02]  /*f770*/  FSEL R59, R66, -INF , !P3 ;  /* 0xff800000423b7808 */ /* 0x002fe40005800000 */
[----:B------:R-:W-:-:S02]  /*f780*/  ISETP.GE.AND P3, PT, R53, R179, PT ;  /* 0x000000b33500720c */ /* 0x000fc40003f66270 */
[----:B------:R-:W-:Y:S01]  /*f790*/  LOP3.LUT R53, R57, 0x68, R238, 0xfe, !PT ;  /* 0x0000006839357812 */ /* 0x000fe200078efeee */
[----:B------:R1:W-:Y:S01]  /*f7a0*/  STL [R1], R59 ;  /* 0x0000003b01007387 */ /* 0x0003e20000100800 */
[----:B------:R-:W-:Y:S02]  /*f7b0*/  FSEL R217, R217, -INF , !P3 ;  /* 0xff800000d9d97808 */ /* 0x000fe40005800000 */
[----:B------:R-:W2:Y:S01]  /*f7c0*/  I2F R41, R53 ;  /* 0x0000003500297306 */ /* 0x000ea20000201400 */
[-C--:B------:R-:W-:Y:S02]  /*f7d0*/  ISETP.GE.AND P3, PT, R55, R179.reuse, PT ;  /* 0x000000b33700720c */ /* 0x080fe40003f66270 */
[-C--:B------:R-:W-:Y:S02]  /*f7e0*/  ISETP.GE.AND P6, PT, R53, R179.reuse, PT ;  /* 0x000000b33500720c */ /* 0x080fe40003fc6270 */
[----:B------:R-:W-:Y:S02]  /*f7f0*/  FSEL R200, R200, -INF , !P3 ;  /* 0xff800000c8c87808 */ /* 0x000fe40005800000 */
[----:B------:R-:W-:-:S02]  /*f800*/  ISETP.GE.AND P3, PT, R51, R179, PT ;  /* 0x000000b33300720c */ /* 0x000fc40003f66270 */
[C---:B------:R-:W-:Y:S02]  /*f810*/  ISETP.GE.AND P4, PT, R42.reuse, R212, PT ;  /* 0x000000d42a00720c */ /* 0x040fe40003f86270 */
[----:B------:R-:W-:Y:S02]  /*f820*/  FSEL R185, R185, -INF , !P3 ;  /* 0xff800000b9b97808 */ /* 0x000fe40005800000 */
[----:B------:R-:W-:Y:S01]  /*f830*/  ISETP.GE.AND P3, PT, R42, R179, PT ;  /* 0x000000b32a00720c */ /* 0x000fe20003f66270 */
[----:B---3--:R-:W-:Y:S01]  /*f840*/  IMAD.U32 R42, RZ, RZ, UR7 ;  /* 0x00000007ff2a7e24 */ /* 0x008fe2000f8e00ff */
[----:B------:R-:W-:Y:S01]  /*f850*/  LOP3.LUT R30, R30, 0xb0, R238, 0xfe, !PT ;  /* 0x000000b01e1e7812 */ /* 0x000fe200078efeee */
[C---:B--2---:R-:W-:Y:S02]  /*f860*/  FFMA.FTZ R36, R41.reuse, UR4, R36 ;  /* 0x0000000429247c23 */ /* 0x044fe40008010024 */
[----:B------:R-:W-:Y:S01]  /*f870*/  FFMA.FTZ R198, R41, UR4, R38 ;  /* 0x0000000429c67c23 */ /* 0x000fe20008010026 */
[----:B------:R-:W-:Y:S01]  /*f880*/  LOP3.LUT R38, R45, 0x98, R238, 0xfe, !PT ;  /* 0x000000982d267812 */ /* 0x000fe200078efeee */
[----:B------:R-:W-:Y:S01]  /*f890*/  IMAD.U32 R41, RZ, RZ, UR7 ;  /* 0x00000007ff297e24 */ /* 0x000fe2000f8e00ff */
[----:B------:R-:W2:Y:S01]  /*f8a0*/  I2F R37, R30 ;  /* 0x0000001e00257306 */ /* 0x000ea20000201400 */
[----:B-1----:R-:W-:-:S02]  /*f8b0*/  FSEL R59, R60, -INF , !P1 ;  /* 0xff8000003c3b7808 */ /* 0x002fc40004800000 */
[-C--:B------:R-:W-:Y:S02]  /*f8c0*/  ISETP.GE.AND P1, PT, R49, R212.reuse, PT ;  /* 0x000000d43100720c */ /* 0x080fe40003f26270 */
[----:B------:R-:W-:Y:S01]  /*f8d0*/  LOP3.LUT R49, R57, 0x70, R238, 0xfe, !PT ;  /* 0x0000007039317812 */ /* 0x000fe200078efeee */
[----:B------:R1:W-:Y:S01]  /*f8e0*/  STL [R1+0x8], R59 ;  /* 0x0000083b01007387 */ /* 0x0003e20000100800 */
[----:B------:R-:W-:Y:S02]  /*f8f0*/  FSEL R214, R214, -INF , !P1 ;  /* 0xff800000d6d67808 */ /* 0x000fe40004800000 */
[----:B------:R-:W3:Y:S01]  /*f900*/  I2F R43, R49 ;  /* 0x00000031002b7306 */ /* 0x000ee20000201400 */
[-C--:B------:R-:W-:Y:S02]  /*f910*/  ISETP.GE.AND P1, PT, R53, R212.reuse, PT ;  /* 0x000000d43500720c */ /* 0x080fe40003f26270 */
[----:B------:R-:W-:Y:S02]  /*f920*/  ISETP.GE.AND P5, PT, R49, R212, PT ;  /* 0x000000d43100720c */ /* 0x000fe40003fa6270 */
[----:B------:R-:W-:-:S02]  /*f930*/  FSEL R201, R36, -INF , !P1 ;  /* 0xff80000024c97808 */ /* 0x000fc40004800000 */
[-C--:B------:R-:W-:Y:S01]  /*f940*/  ISETP.GE.AND P1, PT, R48, R212.reuse, PT ;  /* 0x000000d43000720c */ /* 0x080fe20003f26270 */
[----:B------:R-:W4:Y:S01]  /*f950*/  I2F R36, R38 ;  /* 0x0000002600247306 */ /* 0x000f220000201400 */
[-C--:B------:R-:W-:Y:S01]  /*f960*/  ISETP.GE.AND P2, PT, R49, R179.reuse, PT ;  /* 0x000000b33100720c */ /* 0x080fe20003f46270 */
[----:B--2---:R-:W-:Y:S01]  /*f970*/  FFMA.FTZ R79, R37, UR4, R180 ;  /* 0x00000004254f7c23 */ /* 0x004fe200080100b4 */
[----:B------:R-:W-:Y:S01]  /*f980*/  FSEL R184, R24, -INF , !P1 ;  /* 0xff80000018b87808 */ /* 0x000fe20004800000 */
[C---:B------:R-:W-:Y:S01]  /*f990*/  FFMA.FTZ R24, R44.reuse, UR4, R20 ;  /* 0x000000042c187c23 */ /* 0x040fe20008010014 */
[----:B------:R-:W-:Y:S01]  /*f9a0*/  LOP3.LUT R41, R41, 0xa0, R238, 0xfe, !PT ;  /* 0x000000a029297812 */ /* 0x000fe200078efeee */
[----:B------:R-:W-:Y:S01]  /*f9b0*/  FFMA.FTZ R44, R44, UR4, R22 ;  /* 0x000000042c2c7c23 */ /* 0x000fe20008010016 */
[----:B------:R-:W-:Y:S01]  /*f9c0*/  FSEL R198, R198, -INF , !P6 ;  /* 0xff800000c6c67808 */ /* 0x000fe20007000000 */
[C---:B---3--:R-:W-:Y:S01]  /*f9d0*/  FFMA.FTZ R32, R43.reuse, UR4, R32 ;  /* 0x000000042b207c23 */ /* 0x048fe20008010020 */
[-C--:B------:R-:W-:Y:S01]  /*f9e0*/  ISETP.GE.AND P6, PT, R48, R179.reuse, PT ;  /* 0x000000b33000720c */ /* 0x080fe20003fc6270 */
[----:B------:R-:W-:Y:S01]  /*f9f0*/  FFMA.FTZ R186, R43, UR4, R34 ;  /* 0x000000042bba7c23 */ /* 0x000fe20008010022 */
[----:B------:R-:W-:Y:S01]  /*fa00*/  LOP3.LUT R42, R42, 0xb8, R238, 0xfe, !PT ;  /* 0x000000b82a2a7812 */ /* 0x000fe200078efeee */
[----:B------:R-:W-:Y:S01]  /*fa10*/  IMAD.U32 R34, RZ, RZ, UR7 ;  /* 0x00000007ff227e24 */ /* 0x000fe2000f8e00ff */
[----:B------:R-:W-:Y:S01]  /*fa20*/  FSEL R196, R32, -INF , !P5 ;  /* 0xff80000020c47808 */ /* 0x000fe20006800000 */
[----:B------:R-:W-:Y:S01]  /*fa30*/  FFMA.FTZ R81, R37, UR4, R182 ;  /* 0x0000000425517c23 */ /* 0x000fe200080100b6 */
[----:B------:R-:W-:Y:S01]  /*fa40*/  ISETP.GE.AND P5, PT, R46, R212, PT ;  /* 0x000000d42e00720c */ /* 0x000fe20003fa6270 */
[----:B------:R2:W3:Y:S01]  /*fa50*/  I2F R32, R41 ;  /* 0x0000002900207306 */ /* 0x0004e20000201400 */
[----:B------:R-:W-:Y:S01]  /*fa60*/  FSEL R186, R186, -INF , !P2 ;  /* 0xff800000baba7808 */ /* 0x000fe20005000000 */
[----:B----4-:R-:W-:Y:S01]  /*fa70*/  FFMA.FTZ R12, R36, UR4, R12 ;  /* 0x00000004240c7c23 */ /* 0x010fe2000801000c */
[----:B------:R-:W-:-:S02]  /*fa80*/  ISETP.GE.AND P2, PT, R46, R179, PT ;  /* 0x000000b32e00720c */ /* 0x000fc40003f46270 */
[----:B------:R-:W-:Y:S01]  /*fa90*/  FSEL R22, R24, -INF , !P5 ;  /* 0xff80000018167808 */ /* 0x000fe20006800000 */
[----:B------:R-:W-:Y:S01]  /*faa0*/  FFMA.FTZ R24, R40, UR4, R16 ;  /* 0x0000000428187c23 */ /* 0x000fe20008010010 */
[----:B------:R-:W-:Y:S02]  /*fab0*/  LOP3.LUT R28, R34, 0xa8, R238, 0xfe, !PT ;  /* 0x000000a8221c7812 */ /* 0x000fe400078efeee */
[----:B------:R-:W-:Y:S02]  /*fac0*/  FSEL R16, R44, -INF , !P2 ;  /* 0xff8000002c107808 */ /* 0x000fe40005000000 */
[CC--:B------:R-:W-:Y:S01]  /*fad0*/  ISETP.GE.AND P5, PT, R41.reuse, R212.reuse, PT ;  /* 0x000000d42900720c */ /* 0x0c0fe20003fa6270 */
[----:B------:R4:W5:Y:S01]  /*fae0*/  I2F R34, R28 ;  /* 0x0000001c00227306 */ /* 0x0009620000201400 */
[-C--:B------:R-:W-:Y:S02]  /*faf0*/  ISETP.GE.AND P2, PT, R41, R179.reuse, PT ;  /* 0x000000b32900720c */ /* 0x080fe40003f46270 */
[----:B------:R-:W-:Y:S01]  /*fb00*/  FSEL R20, R26, -INF , !P6 ;  /* 0xff8000001a147808 */ /* 0x000fe20007000000 */
[----:B--2---:R-:W-:Y:S01]  /*fb10*/  FFMA.FTZ R41, R40, UR4, R18 ;  /* 0x0000000428297c23 */ /* 0x004fe20008010012 */
[----:B------:R-:W-:Y:S01]  /*fb20*/  FSEL R18, R24, -INF , !P4 ;  /* 0xff80000018127808 */ /* 0x000fe20006000000 */
[----:B------:R-:W-:Y:S01]  /*fb30*/  IMAD.U32 R26, RZ, RZ, UR7 ;  /* 0x00000007ff1a7e24 */ /* 0x000fe2000f8e00ff */
[----:B------:R-:W-:Y:S01]  /*fb40*/  ISETP.GE.AND P4, PT, R28, R212, PT ;  /* 0x000000d41c00720c */ /* 0x000fe20003f86270 */
[C---:B---3--:R-:W-:Y:S01]  /*fb50*/  FFMA.FTZ R8, R32.reuse, UR4, R8 ;  /* 0x0000000420087c23 */ /* 0x048fe20008010008 */
[----:B------:R-:W-:Y:S01]  /*fb60*/  FSEL R24, R41, -INF , !P3 ;  /* 0xff80000029187808 */ /* 0x000fe20005800000 */
[----:B------:R-:W-:Y:S01]  /*fb70*/  FFMA.FTZ R32, R32, UR4, R10 ;  /* 0x0000000420207c23 */ /* 0x000fe2000801000a */
[----:B------:R-:W-:-:S02]  /*fb80*/  ISETP.GE.AND P3, PT, R28, R179, PT ;  /* 0x000000b31c00720c */ /* 0x000fc40003f66270 */
[C---:B------:R-:W-:Y:S02]  /*fb90*/  ISETP.GE.AND P1, PT, R38.reuse, R212, PT ;  /* 0x000000d42600720c */ /* 0x040fe40003f26270 */
[----:B------:R-:W-:Y:S01]  /*fba0*/  ISETP.GE.AND P6, PT, R38, R179, PT ;  /* 0x000000b32600720c */ /* 0x000fe20003fc6270 */
[----:B----4-:R-:W-:Y:S01]  /*fbb0*/  FFMA.FTZ R28, R36, UR4, R14 ;  /* 0x00000004241c7c23 */ /* 0x010fe2000801000e */
[----:B------:R-:W2:Y:S01]  /*fbc0*/  I2F R38, R42 ;  /* 0x0000002a00267306 */ /* 0x000ea20000201400 */
[----:B------:R-:W-:Y:S01]  /*fbd0*/  IMAD.U32 R36, RZ, RZ, UR7 ;  /* 0x00000007ff247e24 */ /* 0x000fe2000f8e00ff */
[----:B------:R-:W-:Y:S01]  /*fbe0*/  LOP3.LUT R40, R26, 0xc0, R238, 0xfe, !PT ;  /* 0x000000c01a287812 */ /* 0x000fe200078efeee */
[----:B-----5:R-:W-:Y:S01]  /*fbf0*/  FFMA.FTZ R4, R34, UR4, R4 ;  /* 0x0000000422047c23 */ /* 0x020fe20008010004 */
[----:B------:R-:W-:Y:S01]  /*fc00*/  LOP3.LUT R14, R26, 0xc8, R238, 0xfe, !PT ;  /* 0x000000c81a0e7812 */ /* 0x000fe200078efeee */
[----:B------:R-:W-:Y:S01]  /*fc10*/  FFMA.FTZ R77, R34, UR4, R6 ;  /* 0x00000004224d7c23 */ /* 0x000fe20008010006 */
[----:B------:R-:W-:Y:S01]  /*fc20*/  LOP3.LUT R10, R36, 0xd0, R238, 0xfe, !PT ;  /* 0x000000d0240a7812 */ /* 0x000fe200078efeee */
[----:B------:R-:W-:Y:S01]  /*fc30*/  IMAD.U32 R6, RZ, RZ, UR7 ;  /* 0x00000007ff067e24 */ /* 0x000fe2000f8e00ff */
[----:B------:R-:W-:Y:S01]  /*fc40*/  FSEL R26, R12, -INF , !P1 ;  /* 0xff8000000c1a7808 */ /* 0x000fe20004800000 */
[----:B------:R3:W4:Y:S01]  /*fc50*/  I2F R39, R40 ;  /* 0x0000002800277306 */ /* 0x0007220000201400 */
[----:B------:R-:W-:-:S02]  /*fc60*/  FSEL R28, R28, -INF , !P6 ;  /* 0xff8000001c1c7808 */ /* 0x000fc40007000000 */
[CC--:B------:R-:W-:Y:S02]  /*fc70*/  ISETP.GE.AND P1, PT, R30.reuse, R212.reuse, PT ;  /* 0x000000d41e00720c */ /* 0x0c0fe40003f26270 */
[----:B------:R-:W-:Y:S02]  /*fc80*/  ISETP.GE.AND P6, PT, R30, R179, PT ;  /* 0x000000b31e00720c */ /* 0x000fe40003fc6270 */
[----:B------:R-:W-:Y:S01]  /*fc90*/  FSEL R30, R8, -INF , !P5 ;  /* 0xff800000081e7808 */ /* 0x000fe20006800000 */
[----:B------:R-:W5:Y:S01]  /*fca0*/  I2F R12, R14 ;  /* 0x0000000e000c7306 */ /* 0x000f620000201400 */
[----:B------:R-:W-:Y:S01]  /*fcb0*/  FSEL R34, R4, -INF , !P4 ;  /* 0xff80000004227808 */ /* 0x000fe20006000000 */
[C---:B--2---:R-:W-:Y:S01]  /*fcc0*/  FFMA.FTZ R83, R38.reuse, UR4, R172 ;  /* 0x0000000426537c23 */ /* 0x044fe200080100ac */
[----:B------:R-:W-:Y:S01]  /*fcd0*/  FSEL R77, R77, -INF , !P3 ;  /* 0xff8000004d4d7808 */ /* 0x000fe20005800000 */
[----:B------:R-:W-:Y:S01]  /*fce0*/  FFMA.FTZ R85, R38, UR4, R174 ;  /* 0x0000000426557c23 */ /* 0x000fe200080100ae */
[----:B------:R-:W-:-:S02]  /*fcf0*/  ISETP.GE.AND P4, PT, R40, R212, PT ;  /* 0x000000d42800720c */ /* 0x000fc40003f86270 */
[-C--:B------:R-:W-:Y:S01]  /*fd00*/  ISETP.GE.AND P3, PT, R40, R179.reuse, PT ;  /* 0x000000b32800720c */ /* 0x080fe20003f66270 */
[----:B------:R-:W2:Y:S01]  /*fd10*/  I2F R8, R10 ;  /* 0x0000000a00087306 */ /* 0x000ea20000201400 */
[--C-:B------:R-:W-:Y:S01]  /*fd20*/  LOP3.LUT R36, R36, 0xd8, R238.reuse, 0xfe, !PT ;  /* 0x000000d824247812 */ /* 0x100fe200078efeee */
[----:B---3--:R-:W-:Y:S01]  /*fd30*/  IMAD.U32 R40, RZ, RZ, UR7 ;  /* 0x00000007ff287e24 */ /* 0x008fe2000f8e00ff */
[----:B------:R-:W-:Y:S01]  /*fd40*/  LOP3.LUT R37, R6, 0xe0, R238, 0xfe, !PT ;  /* 0x000000e006257812 */ /* 0x000fe200078efeee */
[C---:B----4-:R-:W-:Y:S01]  /*fd50*/  FFMA.FTZ R87, R39.reuse, UR4, R168 ;  /* 0x0000000427577c23 */ /* 0x050fe200080100a8 */
[----:B------:R-:W-:Y:S01]  /*fd60*/  FSEL R32, R32, -INF , !P2 ;  /* 0xff80000020207808 */ /* 0x000fe20005000000 */
[----:B------:R-:W-:Y:S01]  /*fd70*/  FFMA.FTZ R88, R39, UR4, R170 ;  /* 0x0000000427587c23 */ /* 0x000fe200080100aa */
[C---:B------:R-:W-:Y:S01]  /*fd80*/  ISETP.GE.AND P5, PT, R42.reuse, R212, PT ;  /* 0x000000d42a00720c */ /* 0x040fe20003fa6270 */
[----:B------:R-:W3:Y:S01]  /*fd90*/  I2F R4, R36 ;  /* 0x0000002400047306 */ /* 0x000ee20000201400 */
[----:B------:R-:W-:Y:S01]  /*fda0*/  ISETP.GE.AND P2, PT, R42, R179, PT ;  /* 0x000000b32a00720c */ /* 0x000fe20003f46270 */
[----:B-----5:R-:W-:Y:S01]  /*fdb0*/  FFMA.FTZ R89, R12, UR4, R128 ;  /* 0x000000040c597c23 */ /* 0x020fe20008010080 */
[----:B------:R-:W-:Y:S01]  /*fdc0*/  LOP3.LUT R38, R40, 0xe8, R238, 0xfe, !PT ;  /* 0x000000e828267812 */ /* 0x000fe200078efeee */
[----:B------:R-:W-:Y:S01]  /*fdd0*/  FFMA.FTZ R91, R12, UR4, R130 ;  /* 0x000000040c5b7c23 */ /* 0x000fe20008010082 */
[----:B------:R-:W-:-:S02]  /*fde0*/  FSEL R79, R79, -INF , !P1 ;  /* 0xff8000004f4f7808 */ /* 0x000fc40004800000 */
[----:B------:R-:W-:Y:S01]  /*fdf0*/  FSEL R81, R81, -INF , !P6 ;  /* 0xff80000051517808 */ /* 0x000fe20007000000 */
[----:B------:R-:W4:Y:S01]  /*fe00*/  I2F R6, R37 ;  /* 0x0000002500067306 */ /* 0x000f220000201400 */
[-C--:B------:R-:W-:Y:S01]  /*fe10*/  ISETP.GE.AND P1, PT, R14, R212.reuse, PT ;  /* 0x000000d40e00720c */ /* 0x080fe20003f26270 */
[----:B--2---:R-:W-:Y:S01]  /*fe20*/  FFMA.FTZ R92, R8, UR4, R124 ;  /* 0x00000004085c7c23 */ /* 0x004fe2000801007c */
[-C--:B------:R-:W-:Y:S01]  /*fe30*/  ISETP.GE.AND P6, PT, R14, R179.reuse, PT ;  /* 0x000000b30e00720c */ /* 0x080fe20003fc6270 */
[----:B------:R-:W-:Y:S01]  /*fe40*/  FFMA.FTZ R93, R8, UR4, R126 ;  /* 0x00000004085d7c23 */ /* 0x000fe2000801007e */
[----:B------:R-:W-:Y:S02]  /*fe50*/  FSEL R83, R83, -INF , !P5 ;  /* 0xff80000053537808 */ /* 0x000fe40006800000 */
[----:B------:R-:W-:Y:S01]  /*fe60*/  FSEL R85, R85, -INF , !P2 ;  /* 0xff80000055557808 */ /* 0x000fe20005000000 */
[----:B------:R-:W2:Y:S01]  /*fe70*/  I2F R14, R38 ;  /* 0x00000026000e7306 */ /* 0x000ea20000201400 */
[----:B------:R-:W-:Y:S01]  /*fe80*/  ISETP.GE.AND P5, PT, R10, R212, PT ;  /* 0x000000d40a00720c */ /* 0x000fe20003fa6270 */
[----:B---3--:R-:W-:Y:S01]  /*fe90*/  FFMA.FTZ R94, R4, UR4, R120 ;  /* 0x00000004045e7c23 */ /* 0x008fe20008010078 */
[----:B------:R-:W-:Y:S01]  /*fea0*/  ISETP.GE.AND P2, PT, R10, R179, PT ;  /* 0x000000b30a00720c */ /* 0x000fe20003f46270 */
[----:B------:R-:W-:Y:S01]  /*feb0*/  FFMA.FTZ R95, R4, UR4, R122 ;  /* 0x00000004045f7c23 */ /* 0x000fe2000801007a */
[----:B------:R-:W-:-:S02]  /*fec0*/  LOP3.LUT R39, R40, 0xf0, R238, 0xfe, !PT ;  /* 0x000000f028277812 */ /* 0x000fc400078efeee */
[----:B------:R-:W-:Y:S01]  /*fed0*/  FSEL R92, R92, -INF , !P5 ;  /* 0xff8000005c5c7808 */ /* 0x000fe20006800000 */
[C---:B----4-:R-:W-:Y:S01]  /*fee0*/  FFMA.FTZ R97, R6.reuse, UR4, R116 ;  /* 0x0000000406617c23 */ /* 0x050fe20008010074 */
[----:B------:R-:W3:Y:S01]  /*fef0*/  I2F R10, R39 ;  /* 0x00000027000a7306 */ /* 0x000ee20000201400 */
[----:B------:R-:W-:Y:S01]  /*ff00*/  FSEL R93, R93, -INF , !P2 ;  /* 0xff8000005d5d7808 */ /* 0x000fe20005000000 */
[----:B------:R-:W-:Y:S01]  /*ff10*/  FFMA.FTZ R96, R6, UR4, R118 ;  /* 0x0000000406607c23 */ /* 0x000fe20008010076 */
[----:B------:R-:W-:Y:S02]  /*ff20*/  FSEL R89, R89, -INF , !P1 ;  /* 0xff80000059597808 */ /* 0x000fe40004800000 */
[----:B------:R-:W-:Y:S02]  /*ff30*/  FSEL R91, R91, -INF , !P6 ;  /* 0xff8000005b5b7808 */ /* 0x000fe40007000000 */
[-C--:B------:R-:W-:Y:S01]  /*ff40*/  ISETP.GE.AND P5, PT, R38, R212.reuse, PT ;  /* 0x000000d42600720c */ /* 0x080fe20003fa6270 */
[----:B--2---:R-:W-:Y:S01]  /*ff50*/  FFMA.FTZ R99, R14, UR4, R112 ;  /* 0x000000040e637c23 */ /* 0x004fe20008010070 */
[-C--:B------:R-:W-:Y:S01]  /*ff60*/  ISETP.GE.AND P2, PT, R38, R179.reuse, PT ;  /* 0x000000b32600720c */ /* 0x080fe20003f46270 */
[----:B------:R-:W-:Y:S01]  /*ff70*/  IMAD.U32 R38, RZ, RZ, UR7 ;  /* 0x00000007ff267e24 */ /* 0x000fe2000f8e00ff */
[C---:B------:R-:W-:Y:S01]  /*ff80*/  ISETP.GE.AND P1, PT, R37.reuse, R212, PT ;  /* 0x000000d42500720c */ /* 0x040fe20003f26270 */
[----:B------:R-:W-:Y:S01]  /*ff90*/  FFMA.FTZ R98, R14, UR4, R114 ;  /* 0x000000040e627c23 */ /* 0x000fe20008010072 */
[----:B------:R-:W-:-:S02]  /*ffa0*/  ISETP.GE.AND P6, PT, R37, R179, PT ;  /* 0x000000b32500720c */ /* 0x000fc40003fc6270 */
[----:B------:R-:W-:Y:S01]  /*ffb0*/  LOP3.LUT R37, R40, 0x8, R238, 0xfe, !PT ;  /* 0x0000000828257812 */ /* 0x000fe200078efeee */
[C---:B---3--:R-:W-:Y:S01]  /*ffc0*/  FFMA.FTZ R102, R10.reuse, UR4, R108 ;  /* 0x000000040a667c23 */ /* 0x048fe2000801006c */
[----:B------:R-:W-:Y:S01]  /*ffd0*/  FSEL R87, R87, -INF , !P4 ;  /* 0xff80000057577808 */ /* 0x000fe20006000000 */
[----:B------:R-:W-:Y:S01]  /*ffe0*/  FFMA.FTZ R100, R10, UR4, R110 ;  /* 0x000000040a647c23 */ /* 0x000fe2000801006e */
[----:B------:R-:W-:Y:S01]  /*fff0*/  FSEL R88, R88, -INF , !P3 ;  /* 0xff80000058587808 */ /* 0x000fe20005800000 */
[----:B------:R-:W2:Y:S01]  /*10000*/  I2F R8, R37 ;  /* 0x0000002500087306 */ /* 0x000ea20000201400 */
[C---:B------:R-:W-:Y:S02]  /*10010*/  ISETP.GE.AND P4, PT, R36.reuse, R212, PT ;  /* 0x000000d42400720c */ /* 0x040fe40003f86270 */
[----:B------:R-:W-:Y:S02]  /*10020*/  ISETP.GE.AND P3, PT, R36, R179, PT ;  /* 0x000000b32400720c */ /* 0x000fe40003f66270 */
[----:B------:R-:W-:-:S02]  /*10030*/  LOP3.LUT R38, R38, 0x18, R238, 0xfe, !PT ;  /* 0x0000001826267812 */ /* 0x000fc400078efeee */
[C-C-:B------:R-:W-:Y:S02]  /*10040*/  LOP3.LUT R36, R40.reuse, 0xf8, R238.reuse, 0xfe, !PT ;  /* 0x000000f828247812 */ /* 0x140fe400078efeee */
[----:B------:R-:W-:Y:S01]  /*10050*/  LOP3.LUT R40, R40, 0x10, R238, 0xfe, !PT ;  /* 0x0000001028287812 */ /* 0x000fe200078efeee */
[----:B------:R-:W3:Y:S01]  /*10060*/  I2F R6, R38 ;  /* 0x0000002600067306 */ /* 0x000ee20000201400 */
[----:B------:R-:W-:Y:S02]  /*10070*/  FSEL R94, R94, -INF , !P4 ;  /* 0xff8000005e5e7808 */ /* 0x000fe40006000000 */
[----:B------:R-:W-:Y:S02]  /*10080*/  FSEL R95, R95, -INF , !P3 ;  /* 0xff8000005f5f7808 */ /* 0x000fe40005800000 */
[----:B------:R-:W-:Y:S01]  /*10090*/  FSEL R97, R97, -INF , !P1 ;  /* 0xff80000061617808 */ /* 0x000fe20004800000 */
[----:B--2---:R-:W-:Y:S01]  /*100a0*/  FFMA.FTZ R8, R8, UR4, R84 ;  /* 0x0000000408087c23 */ /* 0x004fe20008010054 */
[----:B------:R-:W-:Y:S01]  /*100b0*/  FSEL R96, R96, -INF , !P6 ;  /* 0xff80000060607808 */ /* 0x000fe20007000000 */
[----:B------:R2:W4:Y:S01]  /*100c0*/  I2F R4, R40 ;  /* 0x0000002800047306 */ /* 0x0005220000201400 */
[----:B------:R-:W-:-:S02]  /*100d0*/  ISETP.GE.AND P4, PT, R39, R212, PT ;  /* 0x000000d42700720c */ /* 0x000fc40003f86270 */
[----:B------:R-:W-:Y:S01]  /*100e0*/  ISETP.GE.AND P3, PT, R39, R179, PT ;  /* 0x000000b32700720c */ /* 0x000fe20003f66270 */
[----:B------:R-:W-:Y:S01]  /*100f0*/  IMAD.U32 R39, RZ, RZ, UR7 ;  /* 0x00000007ff277e24 */ /* 0x000fe2000f8e00ff */
[-C--:B------:R-:W-:Y:S01]  /*10100*/  ISETP.GE.AND P1, PT, R37, R212.reuse, PT ;  /* 0x000000d42500720c */ /* 0x080fe20003f26270 */
[----:B------:R-:W-:Y:S01]  /*10110*/  IMAD.U32 R37, RZ, RZ, UR7 ;  /* 0x00000007ff257e24 */ /* 0x000fe2000f8e00ff */
[-C--:B------:R-:W-:Y:S01]  /*10120*/  ISETP.GE.AND P6, PT, R40, R212.reuse, PT ;  /* 0x000000d42800720c */ /* 0x080fe20003fc6270 */
[----:B------:R-:W5:Y:S01]  /*10130*/  I2F R12, R36 ;  /* 0x00000024000c7306 */ /* 0x000f620000201400 */
[----:B------:R-:W-:Y:S01]  /*10140*/  FSEL R99, R99, -INF , !P5 ;  /* 0xff80000063637808 */ /* 0x000fe20006800000 */
[----:B---3--:R-:W-:Y:S01]  /*10150*/  FFMA.FTZ R44, R6, UR4, R76 ;  /* 0x00000004062c7c23 */ /* 0x008fe2000801004c */
[----:B------:R-:W-:Y:S02]  /*10160*/  ISETP.GE.AND P5, PT, R38, R212, PT ;  /* 0x000000d42600720c */ /* 0x000fe40003fa6270 */
[----:B------:R-:W-:-:S02]  /*10170*/  LOP3.LUT R37, R37, 0x10, R238, 0xfe, !PT ;  /* 0x0000001025257812 */ /* 0x000fc400078efeee */
[----:B------:R-:W-:Y:S01]  /*10180*/  LOP3.LUT R38, R39, 0x18, R238, 0xfe, !PT ;  /* 0x0000001827267812 */ /* 0x000fe200078efeee */
[----:B--2---:R-:W-:Y:S01]  /*10190*/  IMAD.U32 R40, RZ, RZ, UR7 ;  /* 0x00000007ff287e24 */ /* 0x004fe2000f8e00ff */
[----:B------:R-:W-:Y:S01]  /*101a0*/  FSEL R98, R98, -INF , !P2 ;  /* 0xff80000062627808 */ /* 0x000fe20005000000 */
[----:B------:R-:W2:Y:S01]  /*101b0*/  I2F R14, R37 ;  /* 0x00000025000e7306 */ /* 0x000ea20000201400 */
[----:B------:R-:W-:Y:S01]  /*101c0*/  FSEL R102, R102, -INF , !P4 ;  /* 0xff80000066667808 */ /* 0x000fe20006000000 */
[----:B----4-:R-:W-:Y:S01]  /*101d0*/  FFMA.FTZ R4, R4, UR4, R80 ;  /* 0x0000000404047c23 */ /* 0x010fe20008010050 */
[----:B------:R-:W-:Y:S02]  /*101e0*/  LOP3.LUT R10, R40, 0x8, R238, 0xfe, !PT ;  /* 0x00000008280a7812 */ /* 0x000fe400078efeee */
[----:B------:R-:W-:Y:S01]  /*101f0*/  ISETP.GE.AND P2, PT, R36, R212, PT ;  /* 0x000000d42400720c */ /* 0x000fe20003f46270 */
[----:B-----5:R-:W-:Y:S01]  /*10200*/  FFMA.FTZ R101, R12, UR4, R104 ;  /* 0x000000040c657c23 */ /* 0x020fe20008010068 */
[----:B------:R-:W-:Y:S01]  /*10210*/  ISETP.GE.AND P4, PT, R36, R179, PT ;  /* 0x000000b32400720c */ /* 0x000fe20003f86270 */
[----:B------:R-:W3:Y:S01]  /*10220*/  I2F R39, R38 ;  /* 0x0000002600277306 */ /* 0x000ee20000201400 */
[----:B------:R-:W-:Y:S01]  /*10230*/  FSEL R6, R8, -INF , !P1 ;  /* 0xff80000008067808 */ /* 0x000fe20004800000 */
[----:B------:R-:W-:Y:S01]  /*10240*/  FFMA.FTZ R103, R12, UR4, R106 ;  /* 0x000000040c677c23 */ /* 0x000fe2000801006a */
[----:B------:R-:W-:-:S02]  /*10250*/  PLOP3.LUT P1, PT, PT, PT, UP0, 0x80, 0x0 ;  /* 0x000000000000781c */ /* 0x000fc40003f2f008 */
[----:B------:R-:W-:Y:S02]  /*10260*/  FSEL R100, R100, -INF , !P3 ;  /* 0xff80000064647808 */ /* 0x000fe40005800000 */
[----:B------:R-:W-:Y:S01]  /*10270*/  FSEL R101, R101, -INF , !P2 ;  /* 0xff80000065657808 */ /* 0x000fe20005000000 */
[----:B------:R-:W4:Y:S01]  /*10280*/  I2F R36, R10 ;  /* 0x0000000a00247306 */ /* 0x000f220000201400 */
[----:B------:R-:W-:Y:S01]  /*10290*/  FSEL R103, R103, -INF , !P4 ;  /* 0xff80000067677808 */ /* 0x000fe20006000000 */
[----:B--2---:R-:W-:Y:S01]  /*102a0*/  FFMA.FTZ R14, R14, UR4, R82 ;  /* 0x000000040e0e7c23 */ /* 0x004fe20008010052 */
[-C--:B------:R-:W-:Y:S02]  /*102b0*/  ISETP.GE.AND P3, PT, R37, R179.reuse, PT ;  /* 0x000000b32500720c */ /* 0x080fe40003f66270 */
[-C--:B------:R-:W-:Y:S02]  /*102c0*/  ISETP.GE.AND P2, PT, R38, R179.reuse, PT ;  /* 0x000000b32600720c */ /* 0x080fe40003f46270 */
[----:B------:R-:W-:Y:S01]  /*102d0*/  ISETP.GE.AND P4, PT, R10, R179, PT ;  /* 0x000000b30a00720c */ /* 0x000fe20003f86270 */
[----:B---3--:R-:W-:Y:S01]  /*102e0*/  FFMA.FTZ R39, R39, UR4, R78 ;  /* 0x0000000427277c23 */ /* 0x008fe2000801004e */
[----:B------:R-:W-:-:S02]  /*102f0*/  FSEL R4, R4, -INF , !P6 ;  /* 0xff80000004047808 */ /* 0x000fc40007000000 */
[----:B------:R-:W-:Y:S02]  /*10300*/  FSEL R44, R44, -INF , !P5 ;  /* 0xff8000002c2c7808 */ /* 0x000fe40006800000 */
[----:B------:R-:W-:Y:S02]  /*10310*/  FSEL R52, R14, -INF , !P3 ;  /* 0xff8000000e347808 */ /* 0x000fe40005800000 */
[----:B------:R-:W-:Y:S01]  /*10320*/  FSEL R60, R39, -INF , !P2 ;  /* 0xff800000273c7808 */ /* 0x000fe20005000000 */
[----:B----4-:R-:W-:-:S05]  /*10330*/  FFMA.FTZ R36, R36, UR4, R86 ;  /* 0x0000000424247c23 */ /* 0x010fca0008010056 */
[----:B------:R-:W-:Y:S01]  /*10340*/  FSEL R3, R36, -INF , !P4 ;  /* 0xff80000024037808 */ /* 0x000fe20006000000 */
[----:B------:R-:W-:Y:S05]  /*10350*/  @!P1 BRA `(.L_x_3552) ;  /* 0x0000126000009947 */ /* 0x000fea0003800000 */
[----:B-1----:R-:W-:Y:S02]  /*10360*/  PLOP3.LUT P2, PT, PT, PT, UP5, 0x80, 0x0 ;  /* 0x000000000000781c */ /* 0x002fe40003f4f058 */
        /* <DEDUP_REMOVED lines=74> */
.L_x_3553:
[----:B------:R-:W-:-:S04]  /*10810*/  LEA R10, -R12, RZ, 0x8 ;  /* 0x000000ff0c0a7211 */ /* 0x000fc800078e41ff */
[----:B------:R-:W-:Y:S02]  /*10820*/  SHF.R.S32.HI R8, RZ, 0x1f, R10 ;  /* 0x0000001fff087819 */ /* 0x000fe4000001140a */
.L_x_3554:
[--C-:B------:R-:W-:Y:S01]  /*10830*/  @!P0 IMAD.MOV.U32 R38, RZ, RZ, R178.reuse ;  /* 0x000000ffff268224 */ /* 0x100fe200078e00b2 */
[----:B------:R-:W-:Y:S01]  /*10840*/  @!P0 IADD3 R36, P3, P2, R10, UR18, R178 ;  /* 0x000000120a248c10 */ /* 0x000fe2000fa7e0b2 */
[----:B------:R-:W-:Y:S01]  /*10850*/  @!P0 IMAD.MOV.U32 R39, RZ, RZ, R164 ;  /* 0x000000ffff278224 */ /* 0x000fe200078e00a4 */
[----:B------:R-:W-:Y:S01]  /*10860*/  @P0 STS.128 [R239+0x2000], RZ ;  /* 0x002000ffef000388 */ /* 0x000fe20000000c00 */
[----:B------:R-:W-:Y:S01]  /*10870*/  @!P0 IMAD.MOV.U32 R42, RZ, RZ, R178 ;  /* 0x000000ffff2a8224 */ /* 0x000fe200078e00b2 */
[--C-:B------:R-:W-:Y:S01]  /*10880*/  @!P0 IADD3.X R14, R8, UR14, R164.reuse, P3, P2 ;  /* 0x0000000e080e8c10 */ /* 0x100fe20009fe44a4 */
[----:B------:R-:W-:Y:S01]  /*10890*/  @!P0 IMAD.MOV.U32 R43, RZ, RZ, R164 ;  /* 0x000000ffff2b8224 */ /* 0x000fe200078e00a4 */
[C---:B------:R-:W-:Y:S01]  /*108a0*/  @!P0 LEA R70, P4, R36.reuse, c[0x0][0x168], 0x1 ;  /* 0x00005a0024468a11 */ /* 0x040fe200078808ff */
[----:B------:R-:W-:Y:S01]  /*108b0*/  @!P0 IMAD.MOV.U32 R37, RZ, RZ, c[0x0][0x19c] ;  /* 0x00006700ff258624 */ /* 0x000fe200078e00ff */
[----:B------:R1:W-:Y:S01]  /*108c0*/  STL.64 [R1+0x28], R2 ;  /* 0x0000280201007387 */ /* 0x0003e20000100a00 */
[----:B------:R-:W-:Y:S01]  /*108d0*/  @!P0 IMAD.MOV.U32 R41, RZ, RZ, c[0x0][0x19c] ;  /* 0x00006700ff298624 */ /* 0x000fe200078e00ff */
[----:B------:R-:W-:Y:S01]  /*108e0*/  @!P0 LEA.HI.X R71, R36, c[0x0][0x16c], R14, 0x1, P4 ;  /* 0x00005b0024478a11 */ /* 0x000fe200020f0c0e */
[----:B------:R-:W-:-:S04]  /*108f0*/  @!P0 IMAD.WIDE.U32 R38, R12, 0x30, R38 ;  /* 0x000000300c268825 */ /* 0x000fc800078e0026 */
[----:B------:R-:W-:Y:S01]  /*10900*/  @!P0 IMAD.WIDE.U32 R42, R12, 0x50, R42 ;  /* 0x000000500c2a8825 */ /* 0x000fe200078e002a */
[----:B------:R-:W-:-:S03]  /*10910*/  @!P0 IADD3 R38, P3, R10, R38, RZ ;  /* 0x000000260a268210 */ /* 0x000fc60007f7e0ff */
        /* <DEDUP_REMOVED lines=18> */
[----:B------:R-:W-:Y:S01]  /*10a40*/  @!P0 IMAD R53, R53, 0xa0, RZ ;  /* 0x000000a035358824 */ /* 0x000fe200078e02ff */
[----:B------:R-:W-:Y:S01]  /*10a50*/  @!P0 IADD3 R45, P5, R10, R58, RZ ;  /* 0x0000003a0a2d8210 */ /* 0x000fe20007fbe0ff */
[----:B------:R-:W-:Y:S02]  /*10a60*/  @!P0 IMAD.MOV.U32 R50, RZ, RZ, c[0x0][0x19c] ;  /* 0x00006700ff328624 */ /* 0x000fe400078e00ff */
[----:B------:R-:W-:Y:S01]  /*10a70*/  @!P0 IMAD.MOV.U32 R56, RZ, RZ, R178 ;  /* 0x000000ffff388224 */ /* 0x000fe200078e00b2 */
[----:B------:R-:W-:Y:S01]  /*10a80*/  @!P0 IADD3.X R53, R8, R53, R49, P2, !PT ;  /* 0x0000003508358210 */ /* 0x000fe200017fe431 */
[----:B------:R-:W-:Y:S02]  /*10a90*/  @!P0 IMAD.MOV.U32 R57, RZ, RZ, R164 ;  /* 0x000000ffff398224 */ /* 0x000fe400078e00a4 */
[----:B------:R-:W-:Y:S02]  /*10aa0*/  @!P0 IMAD R43, R43, 0x60, RZ ;  /* 0x000000602b2b8824 */ /* 0x000fe400078e02ff */
[----:B------:R-:W-:-:S02]  /*10ab0*/  @!P0 IMAD R50, R50, 0x90, RZ ;  /* 0x0000009032328824 */ /* 0x000fc400078e02ff */
[----:B------:R-:W-:Y:S01]  /*10ac0*/  @!P0 IMAD.MOV.U32 R46, RZ, RZ, c[0x0][0x19c] ;  /* 0x00006700ff2e8624 */ /* 0x000fe200078e00ff */
[----:B------:R-:W-:Y:S01]  /*10ad0*/  @!P0 IADD3.X R43, R8, R43, R59, P5, !PT ;  /* 0x0000002b082b8210 */ /* 0x000fe20002ffe43b */
[----:B------:R-:W-:Y:S01]  /*10ae0*/  @!P0 IMAD.WIDE.U32 R56, R12, 0x70, R56 ;  /* 0x000000700c388825 */ /* 0x000fe200078e0038 */
[----:B------:R-:W-:-:S03]  /*10af0*/  @!P0 IADD3.X R50, R8, R50, R55, P3, !PT ;  /* 0x0000003208328210 */ /* 0x000fc60001ffe437 */
[----:B------:R-:W-:Y:S01]  /*10b00*/  @!P0 IMAD.MOV.U32 R64, RZ, RZ, R178 ;  /* 0x000000ffff408224 */ /* 0x000fe200078e00b2 */
[----:B------:R-:W-:Y:S01]  /*10b10*/  @!P0 IADD3 R47, P4, R10, R56, RZ ;  /* 0x000000380a2f8210 */ /* 0x000fe20007f9e0ff */
[----:B------:R-:W-:Y:S02]  /*10b20*/  @!P0 IMAD.MOV.U32 R65, RZ, RZ, R164 ;  /* 0x000000ffff418224 */ /* 0x000fe400078e00a4 */
[----:B------:R-:W-:Y:S02]  /*10b30*/  @!P0 IMAD.MOV.U32 R48, RZ, RZ, R178 ;  /* 0x000000ffff308224 */ /* 0x000fe400078e00b2 */
[----:B------:R-:W-:Y:S02]  /*10b40*/  @!P0 IMAD.MOV.U32 R49, RZ, RZ, R164 ;  /* 0x000000ffff318224 */ /* 0x000fe400078e00a4 */
[----:B------:R-:W-:Y:S02]  /*10b50*/  @!P0 IMAD.MOV.U32 R74, RZ, RZ, R178 ;  /* 0x000000ffff4a8224 */ /* 0x000fe400078e00b2 */
[----:B------:R-:W-:-:S02]  /*10b60*/  @!P0 IMAD.MOV.U32 R75, RZ, RZ, R164 ;  /* 0x000000ffff4b8224 */ /* 0x000fc400078e00a4 */
[----:B------:R-:W-:Y:S02]  /*10b70*/  @!P0 IMAD R46, R46, 0x70, RZ ;  /* 0x000000702e2e8824 */ /* 0x000fe400078e02ff */
[----:B------:R-:W-:Y:S02]  /*10b80*/  @!P0 IMAD.MOV.U32 R59, RZ, RZ, c[0x0][0x19c] ;  /* 0x00006700ff3b8624 */ /* 0x000fe400078e00ff */
[----:B------:R-:W-:Y:S01]  /*10b90*/  @!P0 IMAD.MOV.U32 R62, RZ, RZ, c[0x0][0x19c] ;  /* 0x00006700ff3e8624 */ /* 0x000fe200078e00ff */
[----:B------:R-:W-:Y:S01]  /*10ba0*/  @!P0 IADD3.X R46, R8, R46, R57, P4, !PT ;  /* 0x0000002e082e8210 */ /* 0x000fe200027fe439 */
[----:B------:R-:W-:-:S04]  /*10bb0*/  @!P0 IMAD.WIDE.U32 R64, R12, 0xd0, R64 ;  /* 0x000000d00c408825 */ /* 0x000fc800078e0040 */
[----:B------:R-:W-:Y:S01]  /*10bc0*/  @!P0 IMAD.WIDE.U32 R48, R12, 0xe0, R48 ;  /* 0x000000e00c308825 */ /* 0x000fe200078e0030 */
[----:B------:R-:W-:-:S03]  /*10bd0*/  @!P0 IADD3 R61, P3, R10, R64, RZ ;  /* 0x000000400a3d8210 */ /* 0x000fc60007f7e0ff */
[----:B------:R-:W-:Y:S01]  /*10be0*/  @!P0 IMAD.MOV.U32 R55, RZ, RZ, c[0x0][0x19c] ;  /* 0x00006700ff378624 */ /* 0x000fe200078e00ff */
[----:B------:R-:W-:Y:S01]  /*10bf0*/  @!P0 IADD3 R63, P2, R10, R48, RZ ;  /* 0x000000300a3f8210 */ /* 0x000fe20007f5e0ff */
[----:B------:R-:W-:-:S04]  /*10c00*/  @!P0 IMAD.WIDE.U32 R74, R12, 0xb0, R74 ;  /* 0x000000b00c4a8825 */ /* 0x000fc800078e004a */
[----:B------:R-:W-:Y:S01]  /*10c10*/  @!P0 IMAD.MOV.U32 R66, RZ, RZ, R178 ;  /* 0x000000ffff428224 */ /* 0x000fe200078e00b2 */
[----:B------:R-:W-:Y:S01]  /*10c20*/  @!P0 IADD3 R56, P5, R10, R74, RZ ;  /* 0x0000004a0a388210 */ /* 0x000fe20007fbe0ff */
[----:B------:R-:W-:Y:S02]  /*10c30*/  @!P0 IMAD.MOV.U32 R67, RZ, RZ, R164 ;  /* 0x000000ffff438224 */ /* 0x000fe400078e00a4 */
[----:B------:R-:W-:Y:S02]  /*10c40*/  @!P0 IMAD R59, R59, 0xd0, RZ ;  /* 0x000000d03b3b8824 */ /* 0x000fe400078e02ff */
[----:B------:R-:W-:Y:S02]  /*10c50*/  @!P0 IMAD R62, R62, 0xe0, RZ ;  /* 0x000000e03e3e8824 */ /* 0x000fe400078e02ff */
[----:B------:R-:W-:Y:S01]  /*10c60*/  @!P0 IMAD R55, R55, 0xb0, RZ ;  /* 0x000000b037378824 */ /* 0x000fe200078e02ff */
[C---:B------:R-:W-:Y:S01]  /*10c70*/  @!P0 IADD3.X R59, R8.reuse, R59, R65, P3, !PT ;  /* 0x0000003b083b8210 */ /* 0x040fe20001ffe441 */
[----:B------:R-:W-:Y:S01]  /*10c80*/  @!P0 IMAD.MOV.U32 R57, RZ, RZ, c[0x0][0x19c] ;  /* 0x00006700ff398624 */ /* 0x000fe200078e00ff */
[----:B------:R-:W-:Y:S01]  /*10c90*/  @!P0 IADD3.X R62, R8, R62, R49, P2, !PT ;  /* 0x0000003e083e8210 */ /* 0x000fe200017fe431 */
[----:B------:R-:W-:Y:S01]  /*10ca0*/  @!P0 IMAD.WIDE.U32 R66, R12, 0xc0, R66 ;  /* 0x000000c00c428825 */ /* 0x000fe200078e0042 */
[----:B------:R-:W-:-:S02]  /*10cb0*/  @!P0 IADD3.X R55, R8, R55, R75, P5, !PT ;  /* 0x0000003708378210 */ /* 0x000fc40002ffe44b */
[----:B------:R-:W-:Y:S01]  /*10cc0*/  @!P0 LEA R49, P3, R12, R178, 0x7 ;  /* 0x000000b20c318211 */ /* 0x000fe200078638ff */
[----:B------:R-:W-:Y:S01]  /*10cd0*/  @!P0 IMAD.MOV.U32 R48, RZ, RZ, c[0x0][0x19c] ;  /* 0x00006700ff308624 */ /* 0x000fe200078e00ff */
[----:B------:R-:W-:Y:S01]  /*10ce0*/  @!P0 IADD3 R58, P4, R10, R66, RZ ;  /* 0x000000420a3a8210 */ /* 0x000fe20007f9e0ff */
[----:B------:R-:W-:Y:S01]  /*10cf0*/  @!P0 IMAD R57, R57, 0xc0, RZ ;  /* 0x000000c039398824 */ /* 0x000fe200078e02ff */
[----:B------:R-:W-:Y:S01]  /*10d00*/  @!P0 LEA R36, P5, R12, R178, 0x5 ;  /* 0x000000b20c248211 */ /* 0x000fe200078a28ff */
[----:B------:R-:W-:Y:S01]  /*10d10*/  @!P0 IMAD.MOV.U32 R14, RZ, RZ, c[0x0][0x19c] ;  /* 0x00006700ff0e8624 */ /* 0x000fe200078e00ff */
[----:B------:R-:W-:Y:S01]  /*10d20*/  LEA R246, P2, R178, c[0x0][0x168], 0x1 ;  /* 0x00005a00b2f67a11 */ /* 0x000fe200078408ff */
[----:B------:R-:W-:Y:S01]  /*10d30*/  @!P0 IMAD.MOV.U32 R39, RZ, RZ, c[0x0][0x19c] ;  /* 0x00006700ff278624 */ /* 0x000fe200078e00ff */
[----:B------:R-:W-:Y:S02]  /*10d40*/  @!P0 LEA.HI.X R48, R12, R164, R48, 0x7, P3 ;  /* 0x000000a40c308211 */ /* 0x000fe400018f3c30 */
[----:B------:R-:W-:-:S02]  /*10d50*/  @!P0 IADD3.X R57, R8, R57, R67, P4, !PT ;  /* 0x0000003908398210 */ /* 0x000fc400027fe443 */
[----:B------:R-:W-:Y:S02]  /*10d60*/  @!P0 LEA.HI.X R14, R12, R164, R14, 0x5, P5 ;  /* 0x000000a40c0e8211 */ /* 0x000fe400028f2c0e */
[----:B------:R-:W-:Y:S02]  /*10d70*/  @!P0 IADD3 R49, P3, R10, R49, RZ ;  /* 0x000000310a318210 */ /* 0x000fe40007f7e0ff */
[----:B------:R-:W-:Y:S02]  /*10d80*/  @!P0 LEA R40, P4, R12, R178, 0x6 ;  /* 0x000000b20c288211 */ /* 0x000fe400078830ff */
[----:B------:R-:W-:Y:S01]  /*10d90*/  @!P0 IADD3 R36, P5, R10, R36, RZ ;  /* 0x000000240a248210 */ /* 0x000fe20007fbe0ff */
[----:B------:R-:W-:Y:S01]  /*10da0*/  @!P0 IMAD.X R48, R8, 0x1, R48, P3 ;  /* 0x0000000108308824 */ /* 0x000fe200018e0630 */
[----:B------:R-:W-:Y:S02]  /*10db0*/  LEA.HI.X R245, R178, c[0x0][0x16c], R164, 0x1, P2 ;  /* 0x00005b00b2f57a11 */ /* 0x000fe400010f0ca4 */
[----:B------:R-:W-:Y:S01]  /*10dc0*/  @!P0 LEA R74, P2, R10, R246, 0x1 ;  /* 0x000000f60a4a8211 */ /* 0x000fe200078408ff */
[----:B------:R-:W-:Y:S01]  /*10dd0*/  @!P0 IMAD.X R14, R8, 0x1, R14, P5 ;  /* 0x00000001080e8824 */ /* 0x000fe200028e060e */
[----:B------:R-:W-:-:S02]  /*10de0*/  @!P0 LEA.HI.X R39, R12, R164, R39, 0x6, P4 ;  /* 0x000000a40c278211 */ /* 0x000fc400020f3427 */
[----:B------:R-:W-:Y:S02]  /*10df0*/  @!P0 IADD3 R40, P4, R10, R40, RZ ;  /* 0x000000280a288210 */ /* 0x000fe40007f9e0ff */
[C---:B------:R-:W-:Y:S02]  /*10e00*/  @!P0 LEA R212, P3, R49.reuse, c[0x0][0x168], 0x1 ;  /* 0x00005a0031d48a11 */ /* 0x040fe400078608ff */
[----:B------:R-:W-:Y:S01]  /*10e10*/  @!P0 LEA R66, P5, R36, c[0x0][0x168], 0x1 ;  /* 0x00005a0024428a11 */ /* 0x000fe200078a08ff */
[----:B------:R-:W-:Y:S01]  /*10e20*/  @!P0 IMAD.X R39, R8, 0x1, R39, P4 ;  /* 0x0000000108278824 */ /* 0x000fe200020e0627 */
        /* <DEDUP_REMOVED lines=8> */
[----:B------:R-:W-:Y:S02]  /*10eb0*/  @!P0 LEA R64, P4, R40, c[0x0][0x168], 0x1 ;  /* 0x00005a0028408a11 */ /* 0x000fe400078808ff */
[----:B------:R-:W-:Y:S02]  /*10ec0*/  @!P0 LEA R36, P2, R42, c[0x0][0x168], 0x1 ;  /* 0x00005a002a248a11 */ /* 0x000fe400078408ff */
[----:B------:R-:W-:Y:S02]  /*10ed0*/  @!P0 LEA.HI.X R49, R38, c[0x0][0x16c], R37, 0x1, P3 ;  /* 0x00005b0026318a11 */ /* 0x000fe400018f0c25 */
[----:B------:R-:W-:Y:S02]  /*10ee0*/  @!P0 LEA.HI.X R65, R40, c[0x0][0x16c], R39, 0x1, P4 ;  /* 0x00005b0028418a11 */ /* 0x000fe400020f0c27 */
[----:B------:R-:W-:Y:S02]  /*10ef0*/  @!P0 LEA.HI.X R37, R42, c[0x0][0x16c], R41, 0x1, P2 ;  /* 0x00005b002a258a11 */ /* 0x000fe400010f0c29 */
[----:B------:R-:W-:-:S02]  /*10f00*/  @!P0 LEA R42, P4, R47, c[0x0][0x168], 0x1 ;  /* 0x00005a002f2a8a11 */ /* 0x000fc400078808ff */
[C---:B------:R-:W-:Y:S02]  /*10f10*/  @!P0 LEA R38, P2, R54.reuse, c[0x0][0x168], 0x1 ;  /* 0x00005a0036268a11 */ /* 0x040fe400078408ff */
[C---:B--2---:R-:W-:Y:S02]  /*10f20*/  @!P0 LEA R74, P5, R45.reuse, c[0x0][0x168], 0x1 ;  /* 0x00005a002d4a8a11 */ /* 0x044fe400078a08ff */
[----:B------:R-:W-:Y:S02]  /*10f30*/  @!P0 LEA.HI.X R39, R54, c[0x0][0x16c], R53, 0x1, P2 ;  /* 0x00005b0036278a11 */ /* 0x000fe400010f0c35 */
[----:B------:R-:W-:Y:S02]  /*10f40*/  @!P0 LEA.HI.X R75, R45, c[0x0][0x16c], R43, 0x1, P5 ;  /* 0x00005b002d4b8a11 */ /* 0x000fe400028f0c2b */
[----:B-1----:R-:W-:Y:S02]  /*10f50*/  @!P0 LEA R2, P5, R56, c[0x0][0x168], 0x1 ;  /* 0x00005a0038028a11 */ /* 0x002fe400078a08ff */
[----:B------:R-:W-:-:S02]  /*10f60*/  @!P0 LEA.HI.X R43, R47, c[0x0][0x16c], R46, 0x1, P4 ;  /* 0x00005b002f2b8a11 */ /* 0x000fc400020f0c2e */
[----:B------:R-:W-:Y:S02]  /*10f70*/  @!P0 LEA R54, P4, R58, c[0x0][0x168], 0x1 ;  /* 0x00005a003a368a11 */ /* 0x000fe400078808ff */
[----:B------:R-:W-:Y:S01]  /*10f80*/  @!P0 LEA.HI.X R3, R56, c[0x0][0x16c], R55, 0x1, P5 ;  /* 0x00005b0038038a11 */ /* 0x000fe200028f0c37 */
[----:B------:R-:W-:Y:S01]  /*10f90*/  IMAD.MOV.U32 R56, RZ, RZ, R2 ;  /* 0x000000ffff387224 */ /* 0x000fe200078e0002 */
[----:B------:R-:W-:Y:S01]  /*10fa0*/  @!P0 LEA.HI.X R55, R58, c[0x0][0x16c], R57, 0x1, P4 ;  /* 0x00005b003a378a11 */ /* 0x000fe200020f0c39 */
[----:B------:R1:W-:Y:S01]  /*10fb0*/  @P0 STS.128 [R239+0x2800], RZ ;  /* 0x002800ffef000388 */ /* 0x0003e20000000c00 */
[----:B------:R-:W-:Y:S01]  /*10fc0*/  @!P0 LEA R40, P3, R51, c[0x0][0x168], 0x1 ;  /* 0x00005a0033288a11 */ /* 0x000fe200078608ff */
[----:B------:R-:W-:Y:S01]  /*10fd0*/  IMAD.MOV.U32 R57, RZ, RZ, R3 ;  /* 0x000000ffff397224 */ /* 0x000fe200078e0003 */
[----:B------:R-:W-:Y:S01]  /*10fe0*/  @!P0 LEA R46, P2, R63, c[0x0][0x168], 0x1 ;  /* 0x00005a003f2e8a11 */ /* 0x000fe200078408ff */
[----:B------:R1:W5:Y:S01]  /*10ff0*/  LDL.LU.64 R2, [R1+0x28] ;  /* 0x0000280001027983 */ /* 0x0003620000300a00 */
[----:B------:R-:W-:-:S02]  /*11000*/  @!P0 LEA.HI.X R41, R51, c[0x0][0x16c], R50, 0x1, P3 ;  /* 0x00005b0033298a11 */ /* 0x000fc400018f0c32 */
[C---:B------:R-:W-:Y:S01]  /*11010*/  @!P0 LEA R50, P3, R61.reuse, c[0x0][0x168], 0x1 ;  /* 0x00005a003d328a11 */ /* 0x040fe200078608ff */
        /* <DEDUP_REMOVED lines=40> */
[----:B------:R-:W-:-:S03]  /*112a0*/  @!P0 LEA.HI.X R51, R61, c[0x0][0x16c], R59, 0x1, P3 ;  /* 0x00005b003d338a11 */ /* 0x000fc600018f0c3b */
        /* <DEDUP_REMOVED lines=31> */
[----:B------:R-:W-:Y:S01]  /*114a0*/  BSSY B0, `(.L_x_3555) ;  /* 0x000000e000007945 */ /* 0x000fe20003800000 */
[----:B------:R-:W-:Y:S05]  /*114b0*/  @P0 BRA `(.L_x_3556) ;  /* 0x000000c000000947 */ /* 0x000fea0003800000 */
[----:B------:R-:W-:Y:S01]  /*114c0*/  IMAD.MOV.U32 R179, RZ, RZ, R164 ;  /* 0x000000ffffb37224 */ /* 0x000fe200078e00a4 */
[----:B------:R-:W-:-:S02]  /*114d0*/  ULDC UR6, c[0x0][0x19c] ;  /* 0x0000670000067ab9 */ /* 0x000fc40000000800 */
[----:B------:R-:W-:Y:S01]  /*114e0*/  UIMAD UR6, UR6, 0xf0, URZ ;  /* 0x000000f0060678a4 */ /* 0x000fe2000f8e023f */
        /* <DEDUP_REMOVED lines=9> */
.L_x_3556:
[----:B------:R-:W-:Y:S05]  /*11580*/  BSYNC B0 ;  /* 0x0000000000007941 */ /* 0x000fea0003800000 */
.L_x_3555:
[----:B------:R-:W0:Y:S01]  /*11590*/  LDGDEPBAR ;  /* 0x00000000000079af */ /* 0x000e220000000000 */
[----:B------:R-:W-:-:S04]  /*115a0*/  LEA R246, P0, R10, R246, 0x1 ;  /* 0x000000f60af67211 */ /* 0x000fc800078008ff */
[----:B------:R-:W-:Y:S02]  /*115b0*/  LEA.HI.X R245, R10, R245, R8, 0x1, P0 ;  /* 0x000000f50af57211 */ /* 0x000fe400000f0c08 */
.L_x_3552:
[----:B-1----:R-:W2:Y:S04]  /*115c0*/  LDL.LU R48, [R1+0x20] ;  /* 0x0000200001307983 */ /* 0x002ea80000300800 */
[----:B------:R-:W3:Y:S04]  /*115d0*/  LDL.LU R56, [R1+0x18] ;  /* 0x0000180001387983 */ /* 0x000ee80000300800 */
[----:B------:R-:W4:Y:S04]  /*115e0*/  LDL.LU R68, [R1+0x10] ;  /* 0x0000100001447983 */ /* 0x000f280000300800 */
[----:B------:R-:W4:Y:S04]  /*115f0*/  LDL.LU R178, [R1+0x4] ;  /* 0x0000040001b27983 */ /* 0x000f280000300800 */
[----:B------:R-:W4:Y:S04]  /*11600*/  LDL.LU R174, [R1+0x1c] ;  /* 0x00001c0001ae7983 */ /* 0x000f280000300800 */
[----:B------:R-:W4:Y:S04]  /*11610*/  LDL.LU R172, [R1+0x14] ;  /* 0x0000140001ac7983 */ /* 0x000f280000300800 */
[----:B------:R-:W4:Y:S04]  /*11620*/  LDL.LU R170, [R1+0xc] ;  /* 0x00000c0001aa7983 */ /* 0x000f280000300800 */
[----:B------:R-:W4:Y:S04]  /*11630*/  LDL.LU R168, [R1+0x8] ;  /* 0x0000080001a87983 */ /* 0x000f280000300800 */
[----:B------:R-:W4:Y:S01]  /*11640*/  LDL.LU R164, [R1] ;  /* 0x0000000001a47983 */ /* 0x000f220000300800 */
[----:B-----5:R-:W-:-:S02]  /*11650*/  FMNMX.FTZ R14, R2, R15, !PT ;  /* 0x0000000f020e7209 */ /* 0x020fc40007810000 */
[----:B------:R-:W-:Y:S01]  /*11660*/  FMNMX.FTZ R12, R0, R5, !PT ;  /* 0x00000005000c7209 */ /* 0x000fe20007810000 */
[----:B------:R-:W-:Y:S01]  /*11670*/  LDSM.16.MT88.4 R36, [R232+0xa000] ;  /* 0x00a00000e824783b */ /* 0x000fe20000004200 */
[----:B------:R-:W-:Y:S02]  /*11680*/  FMNMX.FTZ R14, R11, R14, !PT ;  /* 0x0000000e0b0e7209 */ /* 0x000fe40007810000 */
[----:B------:R-:W-:Y:S01]  /*11690*/  FMNMX.FTZ R12, R7, R12, !PT ;  /* 0x0000000c070c7209 */ /* 0x000fe20007810000 */
[----:B------:R-:W-:Y:S01]  /*116a0*/  LDSM.16.MT88.4 R40, [R228+0xa000] ;  /* 0x00a00000e428783b */ /* 0x000fe20000004200 */
[----:B------:R-:W-:Y:S02]  /*116b0*/  FMNMX.FTZ R14, R6, R14, !PT ;  /* 0x0000000e060e7209 */ /* 0x000fe40007810000 */
[----:B------:R-:W-:Y:S02]  /*116c0*/  FMNMX.FTZ R12, R3, R12, !PT ;  /* 0x0000000c030c7209 */ /* 0x000fe40007810000 */
[----:B------:R-:W-:-:S02]  /*116d0*/  FMNMX.FTZ R14, R13, R14, !PT ;  /* 0x0000000e0d0e7209 */ /* 0x000fc40007810000 */
        /* <DEDUP_REMOVED lines=10> */
[----:B----4-:R-:W-:-:S02]  /*11780*/  FMNMX.FTZ R12, R68, R12, !PT ;  /* 0x0000000c440c7209 */ /* 0x010fc40007810000 */
[----:B------:R-:W-:Y:S02]  /*11790*/  FMNMX.FTZ R14, R72, R14, !PT ;  /* 0x0000000e480e7209 */ /* 0x000fe40007810000 */
[----:B------:R-:W-:Y:S02]  /*117a0*/  FMNMX.FTZ R12, R174, R12, !PT ;  /* 0x0000000cae0c7209 */ /* 0x000fe40007810000 */
[----:B------:R-:W-:Y:S02]  /*117b0*/  FMNMX.FTZ R14, R178, R14, !PT ;  /* 0x0000000eb20e7209 */ /* 0x000fe40007810000 */
        /* <DEDUP_REMOVED lines=117> */
[C---:B------:R-:W-:Y:S01]  /*11f10*/  FSETP.NEU.FTZ.AND P0, PT, R108.reuse, -INF , PT ;  /* 0xff8000006c00780b */ /* 0x040fe20003f1d000 */
[----:B------:R-:W-:Y:S01]  /*11f20*/  FMUL.FTZ R80, R108, c[0x0][0x23c] ;  /* 0x00008f006c507a20 */ /* 0x000fe20000410000 */
[----:B------:R-:W-:-:S04]  /*11f30*/  FSEL R106, R106, RZ, P2 ;  /* 0x000000ff6a6a7208 */ /* 0x000fc80001000000 */
[----:B------:R-:W-:Y:S01]  /*11f40*/  FSEL R80, R80, RZ, P0 ;  /* 0x000000ff50507208 */ /* 0x000fe20000000000 */
[--C-:B------:R-:W-:Y:S01]  /*11f50*/  FFMA.FTZ R84, R6, c[0x0][0x23c], -R106.reuse ;  /* 0x00008f0006547a23 */ /* 0x100fe2000001086a */
[----:B------:R-:W-:Y:S01]  /*11f60*/  FSEL R6, R108, RZ, P0 ;  /* 0x000000ff6c067208 */ /* 0x000fe20000000000 */
[----:B------:R-:W-:Y:S02]  /*11f70*/  FFMA.FTZ R104, R15, c[0x0][0x23c], -R106 ;  /* 0x00008f000f687a23 */ /* 0x000fe4000001086a */
[----:B------:R-:W-:Y:S01]  /*11f80*/  FFMA.FTZ R78, R5, c[0x0][0x23c], -R80 ;  /* 0x00008f00054e7a23 */ /* 0x000fe20000010850 */
[----:B------:R-:W-:Y:S01]  /*11f90*/  FSEL R5, R110, RZ, P2 ;  /* 0x000000ff6e057208 */ /* 0x000fe20001000000 */
[----:B------:R-:W-:Y:S01]  /*11fa0*/  FADD.FTZ R6, R0, -R6 ;  /* 0x8000000600067221 */ /* 0x000fe20000010000 */
[----:B------:R-:W-:Y:S01]  /*11fb0*/  MUFU.EX2 R84, R84 ;  /* 0x0000005400547308 */ /* 0x000fe20000000800 */
[----:B------:R-:W-:Y:S02]  /*11fc0*/  FFMA.FTZ R86, R11, c[0x0][0x23c], -R106 ;  /* 0x00008f000b567a23 */ /* 0x000fe4000001086a */
[----:B------:R-:W-:-:S02]  /*11fd0*/  FADD.FTZ R5, R2, -R5 ;  /* 0x8000000502057221 */ /* 0x000fc40000010000 */
[----:B------:R-:W-:Y:S02]  /*11fe0*/  FMUL.FTZ R6, R6, c[0x0][0x23c] ;  /* 0x00008f0006067a20 */ /* 0x000fe40000410000 */
[----:B------:R-:W-:Y:S01]  /*11ff0*/  FMUL.FTZ R5, R5, c[0x0][0x23c] ;  /* 0x00008f0005057a20 */ /* 0x000fe20000410000 */
[----:B------:R-:W-:Y:S01]  /*12000*/  MUFU.EX2 R104, R104 ;  /* 0x0000006800687308 */ /* 0x000fe20000000800 */
[----:B------:R-:W-:Y:S02]  /*12010*/  FFMA.FTZ R82, R13, c[0x0][0x23c], -R106 ;  /* 0x00008f000d527a23 */ /* 0x000fe4000001086a */
[--C-:B------:R-:W-:Y:S02]  /*12020*/  FFMA.FTZ R76, R7, c[0x0][0x23c], -R80.reuse ;  /* 0x00008f00074c7a23 */ /* 0x100fe40000010850 */
[--C-:B------:R-:W-:Y:S02]  /*12030*/  FFMA.FTZ R3, R3, c[0x0][0x23c], -R80.reuse ;  /* 0x00008f0003037a23 */ /* 0x100fe40000010850 */
[----:B------:R-:W-:Y:S01]  /*12040*/  FFMA.FTZ R2, R9, c[0x0][0x23c], -R80 ;  /* 0x00008f0009027a23 */ /* 0x000fe20000010850 */
[----:B------:R-:W1:Y:S01]  /*12050*/  MUFU.EX2 R114, R5 ;  /* 0x0000000500727308 */ /* 0x000e620000000800 */
[----:B------:R-:W-:-:S02]  /*12060*/  FFMA.FTZ R0, R4, c[0x0][0x23c], -R106 ;  /* 0x00008f0004007a23 */ /* 0x000fc4000001086a */
[----:B------:R-:W-:Y:S02]  /*12070*/  FFMA.FTZ R118, R48, c[0x0][0x23c], -R106 ;  /* 0x00008f0030767a23 */ /* 0x000fe4000001086a */
[----:B------:R-:W-:Y:S01]  /*12080*/  LDSM.16.MT88.4 R48, [R227+0xa000] ;  /* 0x00a00000e330783b */ /* 0x000fe20000004200 */
[----:B------:R-:W-:Y:S02]  /*12090*/  FFMA.FTZ R122, R56, c[0x0][0x23c], -R80 ;  /* 0x00008f00387a7a23 */ /* 0x000fe40000010850 */
[----:B------:R2:W3:Y:S01]  /*120a0*/  MUFU.EX2 R112, R6 ;  /* 0x0000000600707308 */ /* 0x0004e20000000800 */
[----:B------:R-:W-:Y:S01]  /*120b0*/  LDSM.16.MT88.4 R56, [R232+0xa800] ;  /* 0x00a80000e838783b */ /* 0x000fe20000004200 */
[--C-:B------:R-:W-:Y:S02]  /*120c0*/  FFMA.FTZ R115, R115, c[0x0][0x23c], -R106.reuse ;  /* 0x00008f0073737a23 */ /* 0x100fe4000001086a */
[----:B------:R-:W-:Y:S02]  /*120d0*/  FFMA.FTZ R116, R44, c[0x0][0x23c], -R106 ;  /* 0x00008f002c747a23 */ /* 0x000fe4000001086a */
[----:B------:R-:W-:-:S02]  /*120e0*/  FFMA.FTZ R120, R52, c[0x0][0x23c], -R80 ;  /* 0x00008f0034787a23 */ /* 0x000fc40000010850 */
[----:B------:R-:W4:Y:S01]  /*120f0*/  MUFU.EX2 R86, R86 ;  /* 0x0000005600567308 */ /* 0x000f220000000800 */
[-C--:B-1----:R-:W-:Y:S02]  /*12100*/  FMUL.FTZ R12, R160, R114.reuse ;  /* 0x00000072a00c7220 */ /* 0x082fe40000410000 */
[-C--:B------:R-:W-:Y:S02]  /*12110*/  FMUL.FTZ R13, R161, R114.reuse ;  /* 0x00000072a10d7220 */ /* 0x080fe40000410000 */
[-C--:B------:R-:W-:Y:S02]  /*12120*/  FMUL.FTZ R156, R156, R114.reuse ;  /* 0x000000729c9c7220 */ /* 0x080fe40000410000 */
[----:B------:R-:W-:Y:S01]  /*12130*/  FMUL.FTZ R157, R157, R114 ;  /* 0x000000729d9d7220 */ /* 0x000fe20000410000 */
[----:B--2---:R-:W1:Y:S01]  /*12140*/  LDSM.16.MT88.4 R4, [R229+0xa000] ;  /* 0x00a00000e504783b */ /* 0x004e620000004200 */
[----:B------:R-:W2:Y:S01]  /*12150*/  MUFU.EX2 R82, R82 ;  /* 0x0000005200527308 */ /* 0x000ea20000000800 */
[----:B---3--:R-:W-:-:S02]  /*12160*/  FMUL.FTZ R14, R162, R112 ;  /* 0x00000070a20e7220 */ /* 0x008fc40000410000 */
[-C--:B------:R-:W-:Y:S02]  /*12170*/  FMUL.FTZ R15, R163, R112.reuse ;  /* 0x00000070a30f7220 */ /* 0x080fe40000410000 */
[----:B------:R-:W-:Y:S01]  /*12180*/  FMUL.FTZ R158, R158, R112 ;  /* 0x000000709e9e7220 */ /* 0x000fe20000410000 */
[----:B----4-:R-:W-:Y:S02]  /*12190*/  F2FP.PACK_AB R8, R86, R104 ;  /* 0x000000685608723e */ /* 0x010fe400000000ff */
[----:B------:R-:W-:Y:S01]  /*121a0*/  MUFU.EX2 R78, R78 ;  /* 0x0000004e004e7308 */ /* 0x000fe20000000800 */
[----:B------:R-:W-:Y:S02]  /*121b0*/  FMUL.FTZ R159, R159, R112 ;  /* 0x000000709f9f7220 */ /* 0x000fe40000410000 */
[--C-:B------:R-:W-:Y:S02]  /*121c0*/  FFMA.FTZ R124, R60, c[0x0][0x23c], -R80.reuse ;  /* 0x00008f003c7c7a23 */ /* 0x100fe40000010850 */
[----:B------:R-:W-:Y:S01]  /*121d0*/  FFMA.FTZ R126, R68, c[0x0][0x23c], -R80 ;  /* 0x00008f00447e7a23 */ /* 0x000fe20000010850 */
[----:B------:R-:W3:Y:S01]  /*121e0*/  LDSM.16.MT88.4 R60, [R229+0xa800] ;  /* 0x00a80000e53c783b */ /* 0x000ee20000004200 */
[----:B------:R-:W-:Y:S01]  /*121f0*/  FMUL.FTZ R44, R132, R114 ;  /* 0x00000072842c7220 */ /* 0x000fe20000410000 */
[----:B------:R-:W4:Y:S01]  /*12200*/  MUFU.EX2 R76, R76 ;  /* 0x0000004c004c7308 */ /* 0x000f220000000800 */
[----:B--2---:R-:W-:Y:S01]  /*12210*/  F2FP.PACK_AB R10, R82, R84 ;  /* 0x00000054520a723e */ /* 0x004fe200000000ff */
[----:B------:R-:W-:-:S02]  /*12220*/  FMUL.FTZ R45, R133, R114 ;  /* 0x00000072852d7220 */ /* 0x000fc40000410000 */
[-C--:B------:R-:W-:Y:S02]  /*12230*/  FMUL.FTZ R46, R134, R112.reuse ;  /* 0x00000070862e7220 */ /* 0x080fe40000410000 */
[----:B------:R-:W-:Y:S02]  /*12240*/  FMUL.FTZ R47, R135, R112 ;  /* 0x00000070872f7220 */ /* 0x000fe40000410000 */
[----:B------:R-:W-:Y:S01]  /*12250*/  MUFU.EX2 R3, R3 ;  /* 0x0000000300037308 */ /* 0x000fe20000000800 */
[-C--:B------:R-:W-:Y:S02]  /*12260*/  FMUL.FTZ R152, R152, R114.reuse ;  /* 0x0000007298987220 */ /* 0x080fe40000410000 */
[----:B------:R-:W-:Y:S02]  /*12270*/  FMUL.FTZ R153, R153, R114 ;  /* 0x0000007299997220 */ /* 0x000fe40000410000 */
[-C--:B------:R-:W-:Y:S02]  /*12280*/  FMUL.FTZ R154, R154, R112.reuse ;  /* 0x000000709a9a7220 */ /* 0x080fe40000410000 */
[----:B------:R-:W-:Y:S01]  /*12290*/  FMUL.FTZ R155, R155, R112 ;  /* 0x000000709b9b7220 */ /* 0x000fe20000410000 */
[----:B------:R-:W2:Y:S01]  /*122a0*/  MUFU.EX2 R2, R2 ;  /* 0x0000000200027308 */ /* 0x000ea20000000800 */
[----:B----4-:R-:W-:Y:S01]  /*122b0*/  F2FP.PACK_AB R9, R76, R78 ;  /* 0x0000004e4c09723e */ /* 0x010fe200000000ff */
[----:B------:R-:W-:-:S02]  /*122c0*/  FMUL.FTZ R52, R136, R114 ;  /* 0x0000007288347220 */ /* 0x000fc40000410000 */
[----:B------:R-:W-:Y:S02]  /*122d0*/  FMUL.FTZ R53, R137, R114 ;  /* 0x0000007289357220 */ /* 0x000fe40000410000 */
[-C--:B------:R-:W-:Y:S02]  /*122e0*/  FMUL.FTZ R54, R138, R112.reuse ;  /* 0x000000708a367220 */ /* 0x080fe40000410000 */
[----:B------:R-:W-:Y:S01]  /*122f0*/  MUFU.EX2 R0, R0 ;  /* 0x0000000000007308 */ /* 0x000fe20000000800 */
[----:B------:R-:W-:Y:S02]  /*12300*/  FMUL.FTZ R55, R139, R112 ;  /* 0x000000708b377220 */ /* 0x000fe40000410000 */
[-C--:B------:R-:W-:Y:S02]  /*12310*/  FMUL.FTZ R148, R148, R114.reuse ;  /* 0x0000007294947220 */ /* 0x080fe40000410000 */
[----:B------:R-:W-:Y:S02]  /*12320*/  FMUL.FTZ R149, R149, R114 ;  /* 0x0000007295957220 */ /* 0x000fe40000410000 */
[-C--:B------:R-:W-:Y:S01]  /*12330*/  FMUL.FTZ R150, R150, R112.reuse ;  /* 0x0000007096967220 */ /* 0x080fe20000410000 */
[----:B--2---:R-:W-:Y:S01]  /*12340*/  F2FP.PACK_AB R11, R2, R3 ;  /* 0x00000003020b723e */ /* 0x004fe200000000ff */
[----:B------:R-:W2:Y:S01]  /*12350*/  MUFU.EX2 R115, R115 ;  /* 0x0000007300737308 */ /* 0x000ea20000000800 */
[----:B------:R-:W-:-:S02]  /*12360*/  FMUL.FTZ R151, R151, R112 ;  /* 0x0000007097977220 */ /* 0x000fc40000410000 */
[-C--:B------:R-:W-:Y:S02]  /*12370*/  FMUL.FTZ R64, R140, R114.reuse ;  /* 0x000000728c407220 */ /* 0x080fe40000410000 */
[----:B------:R-:W-:Y:S01]  /*12380*/  FMUL.FTZ R65, R141, R114 ;  /* 0x000000728d417220 */ /* 0x000fe20000410000 */
[C---:B------:R-:W-:Y:S01]  /*12390*/  HMMA.16816.F32 R12, R8.reuse, R36, R12 ;  /* 0x00000024080c723c */ /* 0x040fe2000000180c */
[-C--:B------:R-:W-:Y:S01]  /*123a0*/  FMUL.FTZ R66, R142, R112.reuse ;  /* 0x000000708e427220 */ /* 0x080fe20000410000 */
[----:B------:R-:W-:Y:S01]  /*123b0*/  MUFU.EX2 R116, R116 ;  /* 0x0000007400747308 */ /* 0x000fe20000000800 */
[----:B------:R-:W-:Y:S02]  /*123c0*/  FMUL.FTZ R67, R143, R112 ;  /* 0x000000708f437220 */ /* 0x000fe40000410000 */
[-C--:B------:R-:W-:Y:S02]  /*123d0*/  FMUL.FTZ R144, R144, R114.reuse ;  /* 0x0000007290907220 */ /* 0x080fe40000410000 */
[----:B------:R-:W-:Y:S01]  /*123e0*/  FMUL.FTZ R145, R145, R114 ;  /* 0x0000007291917220 */ /* 0x000fe20000410000 */
[----:B------:R-:W-:Y:S01]  /*123f0*/  HMMA.16816.F32 R36, R8, R38, R156 ;  /* 0x000000260824723c */ /* 0x000fe2000000189c */
[-C--:B------:R-:W-:Y:S01]  /*12400*/  FMUL.FTZ R146, R146, R112.reuse ;  /* 0x0000007092927220 */ /* 0x080fe20000410000 */
[----:B------:R-:W4:Y:S01]  /*12410*/  MUFU.EX2 R118, R118 ;  /* 0x0000007600767308 */ /* 0x000f220000000800 */
[----:B------:R-:W-:Y:S01]  /*12420*/  FMUL.FTZ R147, R147, R112 ;  /* 0x0000007093937220 */ /* 0x000fe20000410000 */
[----:B--2---:R-:W-:Y:S01]  /*12430*/  F2FP.PACK_AB R68, R115, R0 ;  /* 0x000000007344723e */ /* 0x004fe200000000ff */
[----:B------:R-:W-:-:S02]  /*12440*/  FFMA.FTZ R130, R69, c[0x0][0x23c], -R106 ;  /* 0x00008f0045827a23 */ /* 0x000fc4000001086a */
[--C-:B------:R-:W-:Y:S01]  /*12450*/  FFMA.FTZ R128, R73, c[0x0][0x23c], -R106.reuse ;  /* 0x00008f0049807a23 */ /* 0x100fe2000001086a */
[C---:B-1----:R-:W-:Y:S01]  /*12460*/  HMMA.16816.F32 R44, R8.reuse, R4, R44 ;  /* 0x00000004082c723c */ /* 0x042fe2000000182c */
[--C-:B------:R-:W-:Y:S01]  /*12470*/  FFMA.FTZ R132, R72, c[0x0][0x23c], -R106.reuse ;  /* 0x00008f0048847a23 */ /* 0x100fe2000001086a */
[----:B------:R-:W-:Y:S01]  /*12480*/  MUFU.EX2 R120, R120 ;  /* 0x0000007800787308 */ /* 0x000fe20000000800 */
[----:B------:R-:W-:Y:S01]  /*12490*/  LDSM.16.MT88.4 R72, [R227+0xa800] ;  /* 0x00a80000e348783b */ /* 0x000fe20000004200 */
[----:B------:R-:W-:Y:S02]  /*124a0*/  FFMA.FTZ R133, R178, c[0x0][0x23c], -R106 ;  /* 0x00008f00b2857a23 */ /* 0x000fe4000001086a */
[--C-:B------:R-:W-:Y:S02]  /*124b0*/  FFMA.FTZ R134, R174, c[0x0][0x23c], -R80.reuse ;  /* 0x00008f00ae867a23 */ /* 0x100fe40000010850 */
[----:B------:R-:W-:Y:S01]  /*124c0*/  HMMA.16816.F32 R4, R8, R6, R152 ;  /* 0x000000060804723c */ /* 0x000fe20000001898 */
[--C-:B------:R-:W-:Y:S01]  /*124d0*/  FFMA.FTZ R135, R251, c[0x0][0x23c], -R80.reuse ;  /* 0x00008f00fb877a23 */ /* 0x100fe20000010850 */
[----:B------:R-:W1:Y:S01]  /*124e0*/  MUFU.EX2 R122, R122 ;  /* 0x0000007a007a7308 */ /* 0x000e620000000800 */
[----:B----4-:R-:W-:Y:S01]  /*124f0*/  F2FP.PACK_AB R70, R118, R116 ;  /* 0x000000747646723e */ /* 0x010fe200000000ff */
[----:B------:R-:W-:-:S02]  /*12500*/  FFMA.FTZ R136, R172, c[0x0][0x23c], -R80 ;  /* 0x00008f00ac887a23 */ /* 0x000fc40000010850 */
[----:B------:R-:W-:Y:S02]  /*12510*/  FFMA.FTZ R137, R250, c[0x0][0x23c], -R80 ;  /* 0x00008f00fa897a23 */ /* 0x000fe40000010850 */
[C---:B------:R-:W-:Y:S01]  /*12520*/  HMMA.16816.F32 R52, R8.reuse, R40, R52 ;  /* 0x000000280834723c */ /* 0x040fe20000001834 */
[--C-:B------:R-:W-:Y:S01]  /*12530*/  FFMA.FTZ R139, R170, c[0x0][0x23c], -R106.reuse ;  /* 0x00008f00aa8b7a23 */ /* 0x100fe2000001086a */
[----:B------:R-:W-:Y:S01]  /*12540*/  MUFU.EX2 R124, R124 ;  /* 0x0000007c007c7308 */ /* 0x000fe20000000800 */
[--C-:B------:R-:W-:Y:S02]  /*12550*/  FFMA.FTZ R138, R249, c[0x0][0x23c], -R106.reuse ;  /* 0x00008f00f98a7a23 */ /* 0x100fe4000001086a */
[--C-:B------:R-:W-:Y:S02]  /*12560*/  FFMA.FTZ R140, R168, c[0x0][0x23c], -R106.reuse ;  /* 0x00008f00a88c7a23 */ /* 0x100fe4000001086a */
[----:B------:R-:W-:Y:S01]  /*12570*/  FFMA.FTZ R141, R243, c[0x0][0x23c], -R106 ;  /* 0x00008f00f38d7a23 */ /* 0x000fe2000001086a */
[----:B------:R-:W-:Y:S01]  /*12580*/  HMMA.16816.F32 R40, R8, R42, R148 ;  /* 0x0000002a0828723c */ /* 0x000fe20000001894 */
[--C-:B------:R-:W-:Y:S01]  /*12590*/  FFMA.FTZ R142, R164, c[0x0][0x23c], -R80.reuse ;  /* 0x00008f00a48e7a23 */ /* 0x100fe20000010850 */
[----:B------:R-:W2:Y:S01]  /*125a0*/  MUFU.EX2 R126, R126 ;  /* 0x0000007e007e7308 */ /* 0x000ea20000000800 */
[----:B-1----:R-:W-:Y:S01]  /*125b0*/  F2FP.PACK_AB R69, R122, R120 ;  /* 0x000000787a45723e */ /* 0x002fe200000000ff */
[----:B------:R-:W-:-:S02]  /*125c0*/  FFMA.FTZ R143, R241, c[0x0][0x23c], -R80 ;  /* 0x00008f00f18f7a23 */ /* 0x000fc40000010850 */
[----:B------:R-:W-:Y:S02]  /*125d0*/  FFMA.FTZ R152, R217, c[0x0][0x23c], -R80 ;  /* 0x00008f00d9987a23 */ /* 0x000fe40000010850 */
[C---:B------:R-:W-:Y:S01]  /*125e0*/  HMMA.16816.F32 R64, R8.reuse, R48, R64 ;  /* 0x000000300840723c */ /* 0x040fe20000001840 */
[--C-:B------:R-:W-:Y:S01]  /*125f0*/  FFMA.FTZ R148, R242, c[0x0][0x23c], -R106.reuse ;  /* 0x00008f00f2947a23 */ /* 0x100fe2000001086a */
[----:B------:R-:W-:Y:S01]  /*12600*/  MUFU.EX2 R130, R130 ;  /* 0x0000008200827308 */ /* 0x000fe20000000800 */
[----:B------:R-:W-:Y:S02]  /*12610*/  FFMA.FTZ R149, R215, c[0x0][0x23c], -R106 ;  /* 0x00008f00d7957a23 */ /* 0x000fe4000001086a */
[--C-:B------:R-:W-:Y:S02]  /*12620*/  FFMA.FTZ R150, R218, c[0x0][0x23c], -R80.reuse ;  /* 0x00008f00da967a23 */ /* 0x100fe40000010850 */
[--C-:B------:R-:W-:Y:S01]  /*12630*/  FFMA.FTZ R151, R211, c[0x0][0x23c], -R80.reuse ;  /* 0x00008f00d3977a23 */ /* 0x100fe20000010850 */
[----:B------:R-:W-:Y:S01]  /*12640*/  HMMA.16816.F32 R8, R8, R50, R144 ;  /* 0x000000320808723c */ /* 0x000fe20000001890 */
[----:B------:R-:W1:Y:S01]  /*12650*/  LDSM.16.MT88.4 R48, [R228+0xa800] ;  /* 0x00a80000e430783b */ /* 0x000e620000004200 */
[----:B--2---:R-:W-:Y:S01]  /*12660*/  F2FP.PACK_AB R71, R126, R124 ;  /* 0x0000007c7e47723e */ /* 0x004fe200000000ff */
[----:B------:R-:W2:Y:S01]  /*12670*/  MUFU.EX2 R128, R128 ;  /* 0x0000008000807308 */ /* 0x000ea20000000800 */
[----:B------:R-:W-:-:S02]  /*12680*/  FFMA.FTZ R153, R209, c[0x0][0x23c], -R80 ;  /* 0x00008f00d1997a23 */ /* 0x000fc40000010850 */
[----:B------:R-:W-:Y:S02]  /*12690*/  FFMA.FTZ R155, R214, c[0x0][0x23c], -R106 ;  /* 0x00008f00d69b7a23 */ /* 0x000fe4000001086a */
[--C-:B------:R-:W-:Y:S01]  /*126a0*/  FFMA.FTZ R144, R252, c[0x0][0x23c], -R80.reuse ;  /* 0x00008f00fc907a23 */ /* 0x100fe20000010850 */
[C---:B------:R-:W-:Y:S01]  /*126b0*/  HMMA.16816.F32 R12, R68.reuse, R56, R12 ;  /* 0x00000038440c723c */ /* 0x040fe2000000180c */
[----:B------:R-:W-:Y:S01]  /*126c0*/  FFMA.FTZ R145, R219, c[0x0][0x23c], -R80 ;  /* 0x00008f00db917a23 */ /* 0x000fe20000010850 */
[----:B------:R-:W-:Y:S01]  /*126d0*/  MUFU.EX2 R132, R132 ;  /* 0x0000008400847308 */ /* 0x000fe20000000800 */
[--C-:B------:R-:W-:Y:S02]  /*126e0*/  FFMA.FTZ R147, R244, c[0x0][0x23c], -R106.reuse ;  /* 0x00008f00f4937a23 */ /* 0x100fe4000001086a */
[--C-:B------:R-:W-:Y:S02]  /*126f0*/  FFMA.FTZ R146, R216, c[0x0][0x23c], -R106.reuse ;  /* 0x00008f00d8927a23 */ /* 0x100fe4000001086a */
[--C-:B------:R-:W-:Y:S01]  /*12700*/  FFMA.FTZ R154, R206, c[0x0][0x23c], -R106.reuse ;  /* 0x00008f00ce9a7a23 */ /* 0x100fe2000001086a */
[----:B------:R-:W-:Y:S01]  /*12710*/  HMMA.16816.F32 R36, R68, R58, R36 ;  /* 0x0000003a4424723c */ /* 0x000fe20000001824 */
[----:B------:R-:W4:Y:S01]  /*12720*/  LDSM.16.MT88.4 R56, [R232+0xb000] ;  /* 0x00b00000e838783b */ /* 0x000f220000004200 */
[----:B------:R-:W-:Y:S01]  /*12730*/  MUFU.EX2 R133, R133 ;  /* 0x0000008500857308 */ /* 0x000fe20000000800 */
[----:B------:R-:W-:-:S02]  /*12740*/  FFMA.FTZ R156, R210, c[0x0][0x23c], -R106 ;  /* 0x00008f00d29c7a23 */ /* 0x000fc4000001086a */
[----:B------:R-:W-:Y:S02]  /*12750*/  FFMA.FTZ R157, R205, c[0x0][0x23c], -R106 ;  /* 0x00008f00cd9d7a23 */ /* 0x000fe4000001086a */
[--C-:B------:R-:W-:Y:S01]  /*12760*/  FFMA.FTZ R158, R208, c[0x0][0x23c], -R80.reuse ;  /* 0x00008f00d09e7a23 */ /* 0x100fe20000010850 */
[C---:B---3--:R-:W-:Y:S01]  /*12770*/  HMMA.16816.F32 R44, R68.reuse, R60, R44 ;  /* 0x0000003c442c723c */ /* 0x048fe2000000182c */
[--C-:B------:R-:W-:Y:S01]  /*12780*/  FFMA.FTZ R159, R203, c[0x0][0x23c], -R80.reuse ;  /* 0x00008f00cb9f7a23 */ /* 0x100fe20000010850 */
[----:B------:R-:W-:Y:S01]  /*12790*/  MUFU.EX2 R134, R134 ;  /* 0x0000008600867308 */ /* 0x000fe20000000800 */
[--C-:B------:R-:W-:Y:S02]  /*127a0*/  FFMA.FTZ R160, R207, c[0x0][0x23c], -R80.reuse ;  /* 0x00008f00cfa07a23 */ /* 0x100fe40000010850 */
[----:B------:R-:W-:Y:S02]  /*127b0*/  FFMA.FTZ R161, R202, c[0x0][0x23c], -R80 ;  /* 0x00008f00caa17a23 */ /* 0x000fe40000010850 */
[--C-:B------:R-:W-:Y:S01]  /*127c0*/  FFMA.FTZ R163, R204, c[0x0][0x23c], -R106.reuse ;  /* 0x00008f00cca37a23 */ /* 0x100fe2000001086a */
[----:B------:R-:W-:Y:S01]  /*127d0*/  HMMA.16816.F32 R4, R68, R62, R4 ;  /* 0x0000003e4404723c */ /* 0x000fe20000001804 */
[----:B------:R-:W3:Y:S01]  /*127e0*/  LDSM.16.MT88.4 R60, [R229+0xb000] ;  /* 0x00b00000e53c783b */ /* 0x000ee20000004200 */
[----:B------:R-:W2:Y:S01]  /*127f0*/  MUFU.EX2 R135, R135 ;  /* 0x0000008700877308 */ /* 0x000ea20000000800 */
[----:B------:R-:W-:-:S02]  /*12800*/  FFMA.FTZ R162, R199, c[0x0][0x23c], -R106 ;  /* 0x00008f00c7a27a23 */ /* 0x000fc4000001086a */
[--C-:B------:R-:W-:Y:S02]  /*12810*/  FFMA.FTZ R164, R201, c[0x0][0x23c], -R106.reuse ;  /* 0x00008f00c9a47a23 */ /* 0x100fe4000001086a */
[----:B------:R-:W-:Y:S01]  /*12820*/  FFMA.FTZ R168, R197, c[0x0][0x23c], -R106 ;  /* 0x00008f00c5a87a23 */ /* 0x000fe2000001086a */
[C---:B-1----:R-:W-:Y:S01]  /*12830*/  HMMA.16816.F32 R52, R68.reuse, R48, R52 ;  /* 0x000000304434723c */ /* 0x042fe20000001834 */
[--C-:B------:R-:W-:Y:S01]  /*12840*/  FFMA.FTZ R170, R200, c[0x0][0x23c], -R80.reuse ;  /* 0x00008f00c8aa7a23 */ /* 0x100fe20000010850 */
[----:B------:R-:W-:Y:S01]  /*12850*/  MUFU.EX2 R136, R136 ;  /* 0x0000008800887308 */ /* 0x000fe20000000800 */
[--C-:B------:R-:W-:Y:S02]  /*12860*/  FFMA.FTZ R172, R195, c[0x0][0x23c], -R80.reuse ;  /* 0x00008f00c3ac7a23 */ /* 0x100fe40000010850 */
[--C-:B------:R-:W-:Y:S02]  /*12870*/  FFMA.FTZ R174, R198, c[0x0][0x23c], -R80.reuse ;  /* 0x00008f00c6ae7a23 */ /* 0x100fe40000010850 */
[----:B------:R-:W-:Y:S01]  /*12880*/  FFMA.FTZ R178, R194, c[0x0][0x23c], -R80 ;  /* 0x00008f00c2b27a23 */ /* 0x000fe20000010850 */
[----:B------:R-:W-:Y:S01]  /*12890*/  HMMA.16816.F32 R40, R68, R50, R40 ;  /* 0x000000324428723c */ /* 0x000fe20000001828 */
[----:B------:R-:W1:Y:S01]  /*128a0*/  LDSM.16.MT88.4 R48, [R228+0xb000] ;  /* 0x00b00000e430783b */ /* 0x000e620000004200 */
[----:B------:R-:W2:Y:S01]  /*128b0*/  MUFU.EX2 R137, R137 ;  /* 0x0000008900897308 */ /* 0x000ea20000000800 */
[----:B------:R-:W-:-:S02]  /*128c0*/  FFMA.FTZ R182, R187, c[0x0][0x23c], -R106 ;  /* 0x00008f00bbb67a23 */ /* 0x000fc4000001086a */
[--C-:B------:R-:W-:Y:S02]  /*128d0*/  FFMA.FTZ R179, R196, c[0x0][0x23c], -R106.reuse ;  /* 0x00008f00c4b37a23 */ /* 0x100fe4000001086a */
        /* <DEDUP_REMOVED lines=8> */
[----:B------:R-:W1:Y:S01]  /*12960*/  LDSM.16.MT88.4 R72, [R227+0xb000] ;  /* 0x00b00000e348783b */ /* 0x000e620000004200 */
[----:B------:R-:W1:Y:S01]  /*12970*/  MUFU.EX2 R138, R138 ;  /* 0x0000008a008a7308 */ /* 0x000e620000000800 */
[----:B------:R-:W-:-:S02]  /*12980*/  FFMA.FTZ R195, R25, c[0x0][0x23c], -R80 ;  /* 0x00008f0019c37a23 */ /* 0x000fc40000010850 */
[--C-:B------:R-:W-:Y:S02]  /*12990*/  FFMA.FTZ R184, R184, c[0x0][0x23c], -R106.reuse ;  /* 0x00008f00b8b87a23 */ /* 0x100fe4000001086a */
[----:B--2---:R-:W-:Y:S01]  /*129a0*/  F2FP.PACK_AB R68, R128, R130 ;  /* 0x000000828044723e */ /* 0x004fe200000000ff */
[--C-:B------:R-:W-:Y:S01]  /*129b0*/  FFMA.FTZ R196, R31, c[0x0][0x23c], -R106.reuse ;  /* 0x00008f001fc47a23 */ /* 0x100fe2000001086a */
[----:B------:R-:W-:Y:S01]  /*129c0*/  F2FP.PACK_AB R69, R135, R134 ;  /* 0x000000868745723e */ /* 0x000fe200000000ff */
[----:B------:R-:W-:Y:S01]  /*129d0*/  MUFU.EX2 R140, R140 ;  /* 0x0000008c008c7308 */ /* 0x000fe20000000800 */
[----:B------:R-:W-:Y:S01]  /*129e0*/  F2FP.PACK_AB R70, R133, R132 ;  /* 0x000000848546723e */ /* 0x000fe200000000ff */
[--C-:B------:R-:W-:Y:S01]  /*129f0*/  FFMA.FTZ R197, R22, c[0x0][0x23c], -R106.reuse ;  /* 0x00008f0016c57a23 */ /* 0x100fe2000001086a */
[----:B------:R-:W-:Y:S01]  /*12a00*/  F2FP.PACK_AB R71, R137, R136 ;  /* 0x000000888947723e */ /* 0x000fe200000000ff */
[----:B------:R-:W-:Y:S02]  /*12a10*/  FFMA.FTZ R198, R23, c[0x0][0x23c], -R106 ;  /* 0x00008f0017c67a23 */ /* 0x000fe4000001086a */
[----:B------:R-:W-:-:S02]  /*12a20*/  FFMA.FTZ R199, R20, c[0x0][0x23c], -R80 ;  /* 0x00008f0014c77a23 */ /* 0x000fc40000010850 */
[----:B------:R-:W-:Y:S01]  /*12a30*/  MUFU.EX2 R141, R141 ;  /* 0x0000008d008d7308 */ /* 0x000fe20000000800 */
[--C-:B------:R-:W-:Y:S01]  /*12a40*/  FFMA.FTZ R200, R27, c[0x0][0x23c], -R80.reuse ;  /* 0x00008f001bc87a23 */ /* 0x100fe20000010850 */
[C---:B----4-:R-:W-:Y:S01]  /*12a50*/  HMMA.16816.F32 R12, R68.reuse, R56, R12 ;  /* 0x00000038440c723c */ /* 0x050fe2000000180c */
[--C-:B------:R-:W-:Y:S02]  /*12a60*/  FFMA.FTZ R201, R16, c[0x0][0x23c], -R80.reuse ;  /* 0x00008f0010c97a23 */ /* 0x100fe40000010850 */
[----:B------:R-:W-:Y:S02]  /*12a70*/  FFMA.FTZ R202, R21, c[0x0][0x23c], -R80 ;  /* 0x00008f0015ca7a23 */ /* 0x000fe40000010850 */
[----:B------:R-:W-:Y:S01]  /*12a80*/  LDSM.16.MT88.4 R20, [R228+0xe000] ;  /* 0x00e00000e414783b */ /* 0x000fe20000004200 */
[----:B------:R-:W-:Y:S01]  /*12a90*/  MUFU.EX2 R142, R142 ;  /* 0x0000008e008e7308 */ /* 0x000fe20000000800 */
[----:B------:R-:W-:Y:S01]  /*12aa0*/  FFMA.FTZ R104, R248, R114, R104 ;  /* 0x00000072f8687223 */ /* 0x000fe20000010068 */
[----:B------:R-:W-:Y:S01]  /*12ab0*/  HMMA.16816.F32 R36, R68, R58, R36 ;  /* 0x0000003a4424723c */ /* 0x000fe20000001824 */
[----:B------:R-:W2:Y:S01]  /*12ac0*/  LDSM.16.MT88.4 R56, [R232+0xb800] ;  /* 0x00b80000e838783b */ /* 0x000ea20000004200 */
[----:B------:R-:W-:-:S02]  /*12ad0*/  FFMA.FTZ R78, R247, R112, R78 ;  /* 0x00000070f74e7223 */ /* 0x000fc4000001004e */
[----:B------:R-:W-:Y:S02]  /*12ae0*/  FADD.FTZ R104, R86, R104 ;  /* 0x0000006856687221 */ /* 0x000fe40000010000 */
[----:B------:R-:W4:Y:S01]  /*12af0*/  MUFU.EX2 R143, R143 ;  /* 0x0000008f008f7308 */ /* 0x000f220000000800 */
[----:B------:R-:W-:Y:S01]  /*12b00*/  FADD.FTZ R78, R76, R78 ;  /* 0x0000004e4c4e7221 */ /* 0x000fe20000010000 */
[C---:B---3--:R-:W-:Y:S01]  /*12b10*/  HMMA.16816.F32 R44, R68.reuse, R60, R44 ;  /* 0x0000003c442c723c */ /* 0x048fe2000000182c */
[----:B------:R-:W-:Y:S02]  /*12b20*/  FADD.FTZ R84, R84, R104 ;  /* 0x0000006854547221 */ /* 0x000fe40000010000 */
[----:B------:R-:W-:Y:S02]  /*12b30*/  FADD.FTZ R3, R3, R78 ;  /* 0x0000004e03037221 */ /* 0x000fe40000010000 */
[----:B------:R-:W-:Y:S01]  /*12b40*/  FFMA.FTZ R89, R89, c[0x0][0x23c], -R106 ;  /* 0x00008f0059597a23 */ /* 0x000fe2000001086a */
[----:B------:R-:W-:Y:S01]  /*12b50*/  MUFU.EX2 R144, R144 ;  /* 0x0000009000907308 */ /* 0x000fe20000000800 */
[--C-:B------:R-:W-:Y:S01]  /*12b60*/  FFMA.FTZ R88, R88, c[0x0][0x23c], -R80.reuse ;  /* 0x00008f0058587a23 */ /* 0x100fe20000010850 */
[----:B------:R-:W-:Y:S01]  /*12b70*/  HMMA.16816.F32 R4, R68, R62, R4 ;  /* 0x0000003e4404723c */ /* 0x000fe20000001804 */
[----:B------:R-:W3:Y:S01]  /*12b80*/  LDSM.16.MT88.4 R60, [R229+0xb800] ;  /* 0x00b80000e53c783b */ /* 0x000ee20000004200 */
[----:B------:R-:W-:-:S02]  /*12b90*/  FFMA.FTZ R129, R129, c[0x0][0x23c], -R80 ;  /* 0x00008f0081817a23 */ /* 0x000fc40000010850 */
[--C-:B------:R-:W-:Y:S02]  /*12ba0*/  FFMA.FTZ R91, R91, c[0x0][0x23c], -R80.reuse ;  /* 0x00008f005b5b7a23 */ /* 0x100fe40000010850 */
[----:B------:R-:W2:Y:S01]  /*12bb0*/  MUFU.EX2 R145, R145 ;  /* 0x0000009100917308 */ /* 0x000ea20000000800 */
[----:B------:R-:W-:Y:S01]  /*12bc0*/  FFMA.FTZ R125, R125, c[0x0][0x23c], -R80 ;  /* 0x00008f007d7d7a23 */ /* 0x000fe20000010850 */
[C---:B-1----:R-:W-:Y:S01]  /*12bd0*/  HMMA.16816.F32 R52, R68.reuse, R48, R52 ;  /* 0x000000304434723c */ /* 0x042fe20000001834 */
[----:B------:R-:W-:Y:S02]  /*12be0*/  FADD.FTZ R84, R82, R84 ;  /* 0x0000005452547221 */ /* 0x000fe40000010000 */
[----:B------:R-:W-:Y:S02]  /*12bf0*/  FADD.FTZ R3, R2, R3 ;  /* 0x0000000302037221 */ /* 0x000fe40000010000 */
[----:B------:R-:W-:Y:S01]  /*12c00*/  FADD.FTZ R0, R0, R84 ;  /* 0x0000005400007221 */ /* 0x000fe20000010000 */
[----:B------:R-:W1:Y:S01]  /*12c10*/  MUFU.EX2 R147, R147 ;  /* 0x0000009300937308 */ /* 0x000e620000000800 */
[----:B------:R-:W-:Y:S01]  /*12c20*/  FADD.FTZ R120, R120, R3 ;  /* 0x0000000378787221 */ /* 0x000fe20000010000 */
[----:B------:R-:W-:Y:S01]  /*12c30*/  HMMA.16816.F32 R40, R68, R50, R40 ;  /* 0x000000324428723c */ /* 0x000fe20000001828 */
[----:B------:R-:W1:Y:S01]  /*12c40*/  LDSM.16.MT88.4 R48, [R228+0xb800] ;  /* 0x00b80000e430783b */ /* 0x000e620000004200 */
        /* <DEDUP_REMOVED lines=15> */
[----:B------:R-:W-:Y:S01]  /*12d40*/  F2FP.PACK_AB R68, R138, R139 ;  /* 0x0000008b8a44723e */ /* 0x000fe200000000ff */
[----:B------:R-:W-:Y:S01]  /*12d50*/  FADD.FTZ R134, R135, R134 ;  /* 0x0000008687867221 */ /* 0x000fe20000010000 */
[----:B----4-:R-:W-:Y:S01]  /*12d60*/  F2FP.PACK_AB R69, R143, R142 ;  /* 0x0000008e8f45723e */ /* 0x010fe200000000ff */
[----:B------:R-:W-:Y:S01]  /*12d70*/  FADD.FTZ R132, R132, R130 ;  /* 0x0000008284847221 */ /* 0x000fe20000010000 */
[----:B------:R-:W-:Y:S01]  /*12d80*/  F2FP.PACK_AB R70, R141, R140 ;  /* 0x0000008c8d46723e */ /* 0x000fe200000000ff */
[----:B------:R-:W-:Y:S01]  /*12d90*/  FADD.FTZ R136, R136, R134 ;  /* 0x0000008688887221 */ /* 0x000fe20000010000 */
[----:B--2---:R-:W-:Y:S01]  /*12da0*/  F2FP.PACK_AB R71, R145, R144 ;  /* 0x000000909147723e */ /* 0x004fe200000000ff */
[----:B------:R-:W2:Y:S01]  /*12db0*/  MUFU.EX2 R150, R150 ;  /* 0x0000009600967308 */ /* 0x000ea20000000800 */
[----:B------:R-:W-:-:S02]  /*12dc0*/  FADD.FTZ R132, R133, R132 ;  /* 0x0000008485847221 */ /* 0x000fc40000010000 */
[----:B------:R-:W-:Y:S02]  /*12dd0*/  FADD.FTZ R136, R137, R136 ;  /* 0x0000008889887221 */ /* 0x000fe40000010000 */
[----:B------:R-:W-:Y:S01]  /*12de0*/  FADD.FTZ R132, R139, R132 ;  /* 0x000000848b847221 */ /* 0x000fe20000010000 */
[C---:B------:R-:W-:Y:S01]  /*12df0*/  HMMA.16816.F32 R12, R68.reuse, R56, R12 ;  /* 0x00000038440c723c */ /* 0x040fe2000000180c */
[----:B------:R-:W-:Y:S01]  /*12e00*/  FADD.FTZ R136, R142, R136 ;  /* 0x000000888e887221 */ /* 0x000fe20000010000 */
[----:B------:R-:W4:Y:S01]  /*12e10*/  MUFU.EX2 R151, R151 ;  /* 0x0000009700977308 */ /* 0x000f220000000800 */
[----:B------:R-:W-:Y:S02]  /*12e20*/  FADD.FTZ R138, R138, R132 ;  /* 0x000000848a8a7221 */ /* 0x000fe40000010000 */
[----:B------:R-:W-:Y:S02]  /*12e30*/  FADD.FTZ R143, R143, R136 ;  /* 0x000000888f8f7221 */ /* 0x000fe40000010000 */
[----:B------:R-:W-:Y:S01]  /*12e40*/  FADD.FTZ R138, R140, R138 ;  /* 0x0000008a8c8a7221 */ /* 0x000fe20000010000 */
[----:B------:R-:W-:Y:S01]  /*12e50*/  HMMA.16816.F32 R36, R68, R58, R36 ;  /* 0x0000003a4424723c */ /* 0x000fe20000001824 */
[----:B------:R-:W4:Y:S01]  /*12e60*/  LDSM.16.MT88.4 R56, [R232+0xc000] ;  /* 0x00c00000e838783b */ /* 0x000f220000004200 */
[----:B------:R-:W-:Y:S01]  /*12e70*/  MUFU.EX2 R152, R152 ;  /* 0x0000009800987308 */ /* 0x000fe20000000800 */
[----:B------:R-:W-:-:S02]  /*12e80*/  FADD.FTZ R143, R144, R143 ;  /* 0x0000008f908f7221 */ /* 0x000fc40000010000 */
[----:B------:R-:W-:Y:S02]  /*12e90*/  FADD.FTZ R141, R141, R138 ;  /* 0x0000008a8d8d7221 */ /* 0x000fe40000010000 */
[----:B------:R-:W-:Y:S01]  /*12ea0*/  FADD.FTZ R145, R145, R143 ;  /* 0x0000008f91917221 */ /* 0x000fe20000010000 */
[C---:B---3--:R-:W-:Y:S01]  /*12eb0*/  HMMA.16816.F32 R44, R68.reuse, R60, R44 ;  /* 0x0000003c442c723c */ /* 0x048fe2000000182c */
[----:B-1----:R-:W-:Y:S01]  /*12ec0*/  FADD.FTZ R141, R147, R141 ;  /* 0x0000008d938d7221 */ /* 0x002fe20000010000 */
[----:B------:R-:W1:Y:S01]  /*12ed0*/  MUFU.EX2 R153, R153 ;  /* 0x0000009900997308 */ /* 0x000e620000000800 */
[----:B--2---:R-:W-:Y:S02]  /*12ee0*/  FADD.FTZ R145, R150, R145 ;  /* 0x0000009196917221 */ /* 0x004fe40000010000 */
[--C-:B------:R-:W-:Y:S02]  /*12ef0*/  FFMA.FTZ R3, R117, c[0x0][0x23c], -R80.reuse ;  /* 0x00008f0075037a23 */ /* 0x100fe40000010850 */
[--C-:B------:R-:W-:Y:S01]  /*12f00*/  FFMA.FTZ R93, R93, c[0x0][0x23c], -R80.reuse ;  /* 0x00008f005d5d7a23 */ /* 0x100fe20000010850 */
[----:B------:R-:W-:Y:S01]  /*12f10*/  HMMA.16816.F32 R4, R68, R62, R4 ;  /* 0x0000003e4404723c */ /* 0x000fe20000001804 */
[----:B------:R-:W2:Y:S01]  /*12f20*/  LDSM.16.MT88.4 R60, [R229+0xc000] ;  /* 0x00c00000e53c783b */ /* 0x000ea20000004200 */
[----:B------:R-:W3:Y:S01]  /*12f30*/  MUFU.EX2 R155, R155 ;  /* 0x0000009b009b7308 */ /* 0x000ee20000000800 */
[----:B------:R-:W-:-:S02]  /*12f40*/  FFMA.FTZ R121, R121, c[0x0][0x23c], -R80 ;  /* 0x00008f0079797a23 */ /* 0x000fc40000010850 */
[----:B------:R-:W-:Y:S02]  /*12f50*/  FFMA.FTZ R95, R95, c[0x0][0x23c], -R80 ;  /* 0x00008f005f5f7a23 */ /* 0x000fe40000010850 */
[--C-:B------:R-:W-:Y:S01]  /*12f60*/  FFMA.FTZ R78, R97, c[0x0][0x23c], -R106.reuse ;  /* 0x00008f00614e7a23 */ /* 0x100fe2000001086a */
[C---:B------:R-:W-:Y:S01]  /*12f70*/  HMMA.16816.F32 R52, R68.reuse, R48, R52 ;  /* 0x000000304434723c */ /* 0x040fe20000001834 */
[--C-:B------:R-:W-:Y:S01]  /*12f80*/  FFMA.FTZ R82, R123, c[0x0][0x23c], -R106.reuse ;  /* 0x00008f007b527a23 */ /* 0x100fe2000001086a */
[----:B------:R-:W-:Y:S01]  /*12f90*/  MUFU.EX2 R154, R154 ;  /* 0x0000009a009a7308 */ /* 0x000fe20000000800 */
[--C-:B------:R-:W-:Y:S02]  /*12fa0*/  FFMA.FTZ R84, R99, c[0x0][0x23c], -R106.reuse ;  /* 0x00008f0063547a23 */ /* 0x100fe4000001086a */
[--C-:B------:R-:W-:Y:S02]  /*12fb0*/  FFMA.FTZ R86, R119, c[0x0][0x23c], -R106.reuse ;  /* 0x00008f0077567a23 */ /* 0x100fe4000001086a */
[--C-:B------:R-:W-:Y:S01]  /*12fc0*/  FFMA.FTZ R97, R111, c[0x0][0x23c], -R106.reuse ;  /* 0x00008f006f617a23 */ /* 0x100fe2000001086a */
[----:B------:R-:W-:Y:S01]  /*12fd0*/  HMMA.16816.F32 R40, R68, R50, R40 ;  /* 0x000000324428723c */ /* 0x000fe20000001828 */
[----:B------:R-:W2:Y:S01]  /*12fe0*/  LDSM.16.MT88.4 R48, [R228+0xc000] ;  /* 0x00c00000e430783b */ /* 0x000ea20000004200 */
[----:B------:R-:W-:Y:S01]  /*12ff0*/  MUFU.EX2 R156, R156 ;  /* 0x0000009c009c7308 */ /* 0x000fe20000000800 */
[----:B------:R-:W-:-:S02]  /*13000*/  FFMA.FTZ R248, R107, c[0x0][0x23c], -R106 ;  /* 0x00008f006bf87a23 */ /* 0x000fc4000001086a */
[----:B------:R-:W-:-:S03]  /*13010*/  FFMA.FTZ R247, R105, c[0x0][0x23c], -R80 ;  /* 0x00008f0069f77a23 */ /* 0x000fc60000010850 */
[C---:B------:R-:W-:Y:S02]  /*13020*/  HMMA.16816.F32 R64, R68.reuse, R72, R64 ;  /* 0x000000484440723c */ /* 0x040fe40000001840 */
[----:B------:R-:W-:Y:S06]  /*13030*/  MUFU.EX2 R157, R157 ;  /* 0x0000009d009d7308 */ /* 0x000fec0000000800 */
[----:B------:R-:W-:Y:S01]  /*13040*/  HMMA.16816.F32 R8, R68, R74, R8 ;  /* 0x0000004a4408723c */ /* 0x000fe20000001808 */
[----:B------:R-:W2:Y:S01]  /*13050*/  LDSM.16.MT88.4 R72, [R227+0xc000] ;  /* 0x00c00000e348783b */ /* 0x000ea20000004200 */
[----:B------:R-:W3:Y:S05]  /*13060*/  MUFU.EX2 R158, R158 ;  /* 0x0000009e009e7308 */ /* 0x000eea0000000800 */
[C---:B------:R-:W-:Y:S01]  /*13070*/  F2FP.PACK_AB R68, R146.reuse, R147 ;  /* 0x000000939244723e */ /* 0x040fe200000000ff */
[----:B------:R-:W-:Y:S01]  /*13080*/  FADD.FTZ R146, R146, R141 ;  /* 0x0000008d92927221 */ /* 0x000fe20000010000 */
[----:B----4-:R-:W-:Y:S01]  /*13090*/  F2FP.PACK_AB R69, R151, R150 ;  /* 0x000000969745723e */ /* 0x010fe200000000ff */
[----:B------:R-:W4:Y:S01]  /*130a0*/  MUFU.EX2 R159, R159 ;  /* 0x0000009f009f7308 */ /* 0x000f220000000800 */
[----:B------:R-:W-:Y:S01]  /*130b0*/  F2FP.PACK_AB R70, R149, R148 ;  /* 0x000000949546723e */ /* 0x000fe200000000ff */
[----:B------:R-:W-:Y:S01]  /*130c0*/  FADD.FTZ R151, R151, R145 ;  /* 0x0000009197977221 */ /* 0x000fe20000010000 */
[----:B-1----:R-:W-:Y:S01]  /*130d0*/  F2FP.PACK_AB R71, R153, R152 ;  /* 0x000000989947723e */ /* 0x002fe200000000ff */
[----:B------:R-:W-:-:S02]  /*130e0*/  FADD.FTZ R146, R148, R146 ;  /* 0x0000009294927221 */ /* 0x000fc40000010000 */
[----:B------:R-:W-:Y:S02]  /*130f0*/  FADD.FTZ R151, R152, R151 ;  /* 0x0000009798977221 */ /* 0x000fe40000010000 */
[----:B------:R-:W-:Y:S01]  /*13100*/  MUFU.EX2 R160, R160 ;  /* 0x000000a000a07308 */ /* 0x000fe20000000800 */
[----:B------:R-:W-:Y:S01]  /*13110*/  FADD.FTZ R149, R149, R146 ;  /* 0x0000009295957221 */ /* 0x000fe20000010000 */
[C---:B------:R-:W-:Y:S01]  /*13120*/  HMMA.16816.F32 R12, R68.reuse, R56, R12 ;  /* 0x00000038440c723c */ /* 0x040fe2000000180c */
[----:B------:R-:W-:Y:S02]  /*13130*/  FADD.FTZ R153, R153, R151 ;  /* 0x0000009799997221 */ /* 0x000fe40000010000 */
[----:B---3--:R-:W-:Y:S02]  /*13140*/  FADD.FTZ R149, R155, R149 ;  /* 0x000000959b957221 */ /* 0x008fe40000010000 */
[----:B------:R-:W-:Y:S01]  /*13150*/  FADD.FTZ R153, R158, R153 ;  /* 0x000000999e997221 */ /* 0x000fe20000010000 */
[----:B------:R-:W1:Y:S02]  /*13160*/  MUFU.EX2 R161, R161 ;  /* 0x000000a100a17308 */ /* 0x000e640000000800 */
[C---:B------:R-:W-:Y:S01]  /*13170*/  HMMA.16816.F32 R36, R68.reuse, R58, R36 ;  /* 0x0000003a4424723c */ /* 0x040fe20000001824 */
[----:B------:R-:W3:Y:S05]  /*13180*/  LDSM.16.MT88.4 R56, [R232+0xc800] ;  /* 0x00c80000e838783b */ /* 0x000eea0000004200 */
[----:B------:R-:W1:Y:S02]  /*13190*/  MUFU.EX2 R163, R163 ;  /* 0x000000a300a37308 */ /* 0x000e640000000800 */
[C---:B--2---:R-:W-:Y:S06]  /*131a0*/  HMMA.16816.F32 R44, R68.reuse, R60, R44 ;  /* 0x0000003c442c723c */ /* 0x044fec000000182c */
[----:B------:R-:W-:Y:S02]  /*131b0*/  MUFU.EX2 R162, R162 ;  /* 0x000000a200a27308 */ /* 0x000fe40000000800 */
[C---:B------:R-:W-:Y:S01]  /*131c0*/  HMMA.16816.F32 R4, R68.reuse, R62, R4 ;  /* 0x0000003e4404723c */ /* 0x040fe20000001804 */
[----:B------:R-:W2:Y:S05]  /*131d0*/  LDSM.16.MT88.4 R60, [R229+0xc800] ;  /* 0x00c80000e53c783b */ /* 0x000eaa0000004200 */
[----:B------:R-:W-:Y:S02]  /*131e0*/  MUFU.EX2 R164, R164 ;  /* 0x000000a400a47308 */ /* 0x000fe40000000800 */
[C---:B------:R-:W-:Y:S06]  /*131f0*/  HMMA.16816.F32 R52, R68.reuse, R48, R52 ;  /* 0x000000304434723c */ /* 0x040fec0000001834 */
[----:B------:R-:W-:Y:S02]  /*13200*/  MUFU.EX2 R168, R168 ;  /* 0x000000a800a87308 */ /* 0x000fe40000000800 */
[C---:B------:R-:W-:Y:S01]  /*13210*/  HMMA.16816.F32 R40, R68.reuse, R50, R40 ;  /* 0x000000324428723c */ /* 0x040fe20000001828 */
[----:B------:R-:W2:Y:S05]  /*13220*/  LDSM.16.MT88.4 R48, [R228+0xc800] ;  /* 0x00c80000e430783b */ /* 0x000eaa0000004200 */
[----:B------:R-:W1:Y:S02]  /*13230*/  MUFU.EX2 R170, R170 ;  /* 0x000000aa00aa7308 */ /* 0x000e640000000800 */
[C---:B------:R-:W-:Y:S06]  /*13240*/  HMMA.16816.F32 R64, R68.reuse, R72, R64 ;  /* 0x000000484440723c */ /* 0x040fec0000001840 */
[----:B------:R-:W2:Y:S02]  /*13250*/  MUFU.EX2 R172, R172 ;  /* 0x000000ac00ac7308 */ /* 0x000ea40000000800 */
[----:B------:R-:W-:Y:S01]  /*13260*/  HMMA.16816.F32 R8, R68, R74, R8 ;  /* 0x0000004a4408723c */ /* 0x000fe20000001808 */
[----:B------:R-:W2:Y:S05]  /*13270*/  LDSM.16.MT88.4 R72, [R227+0xc800] ;  /* 0x00c80000e348783b */ /* 0x000eaa0000004200 */
[----:B------:R-:W-:Y:S01]  /*13280*/  MUFU.EX2 R174, R174 ;  /* 0x000000ae00ae7308 */ /* 0x000fe20000000800 */
[C---:B------:R-:W-:Y:S01]  /*13290*/  F2FP.PACK_AB R68, R154.reuse, R155 ;  /* 0x0000009b9a44723e */ /* 0x040fe200000000ff */
[----:B------:R-:W-:Y:S01]  /*132a0*/  FADD.FTZ R154, R154, R149 ;  /* 0x000000959a9a7221 */ /* 0x000fe20000010000 */
[C---:B----4-:R-:W-:Y:S01]  /*132b0*/  F2FP.PACK_AB R69, R159.reuse, R158 ;  /* 0x0000009e9f45723e */ /* 0x050fe200000000ff */
[----:B------:R-:W-:Y:S01]  /*132c0*/  FADD.FTZ R159, R159, R153 ;  /* 0x000000999f9f7221 */ /* 0x000fe20000010000 */
[----:B------:R-:W-:Y:S01]  /*132d0*/  F2FP.PACK_AB R70, R157, R156 ;  /* 0x0000009c9d46723e */ /* 0x000fe200000000ff */
[----:B------:R-:W-:Y:S01]  /*132e0*/  FADD.FTZ R154, R156, R154 ;  /* 0x0000009a9c9a7221 */ /* 0x000fe20000010000 */
[----:B-1----:R-:W-:Y:S01]  /*132f0*/  F2FP.PACK_AB R71, R161, R160 ;  /* 0x000000a0a147723e */ /* 0x002fe200000000ff */
[----:B------:R-:W1:Y:S01]  /*13300*/  MUFU.EX2 R178, R178 ;  /* 0x000000b200b27308 */ /* 0x000e620000000800 */
[----:B------:R-:W-:Y:S01]  /*13310*/  FADD.FTZ R159, R160, R159 ;  /* 0x0000009fa09f7221 */ /* 0x000fe20000010000 */
[----:B------:R-:W-:Y:S01]  /*13320*/  LDSM.16.MT88.4 R148, [R228+0x11800] ;  /* 0x01180000e494783b */ /* 0x000fe20000004200 */
[----:B------:R-:W-:-:S02]  /*13330*/  FADD.FTZ R157, R157, R154 ;  /* 0x0000009a9d9d7221 */ /* 0x000fc40000010000 */
[----:B------:R-:W-:Y:S01]  /*13340*/  FADD.FTZ R161, R161, R159 ;  /* 0x0000009fa1a17221 */ /* 0x000fe20000010000 */
[C---:B---3--:R-:W-:Y:S01]  /*13350*/  HMMA.16816.F32 R12, R68.reuse, R56, R12 ;  /* 0x00000038440c723c */ /* 0x048fe2000000180c */
[----:B------:R-:W-:Y:S01]  /*13360*/  FADD.FTZ R157, R163, R157 ;  /* 0x0000009da39d7221 */ /* 0x000fe20000010000 */
[----:B------:R-:W3:Y:S01]  /*13370*/  MUFU.EX2 R179, R179 ;  /* 0x000000b300b37308 */ /* 0x000ee20000000800 */
[----:B------:R-:W-:Y:S01]  /*13380*/  FADD.FTZ R161, R170, R161 ;  /* 0x000000a1aaa17221 */ /* 0x000fe20000010000 */
[----:B------:R-:W-:Y:S04]  /*13390*/  LDSM.16.MT88.4 R152, [R229+0x11800] ;  /* 0x01180000e598783b */ /* 0x000fe80000004200 */
        /* <DEDUP_REMOVED lines=8> */
[C---:B------:R-:W-:Y:S02]  /*13420*/  HMMA.16816.F32 R52, R68.reuse, R48, R52 ;  /* 0x000000304434723c */ /* 0x040fe40000001834 */
[----:B------:R-:W1:Y:S06]  /*13430*/  MUFU.EX2 R186, R186 ;  /* 0x000000ba00ba7308 */ /* 0x000e6c0000000800 */
        /* <DEDUP_REMOVED lines=8> */
[C---:B------:R-:W-:Y:S01]  /*134c0*/  F2FP.PACK_AB R68, R162.reuse, R163 ;  /* 0x000000a3a244723e */ /* 0x040fe200000000ff */
[----:B------:R-:W-:Y:S01]  /*134d0*/  FADD.FTZ R162, R162, R157 ;  /* 0x0000009da2a27221 */ /* 0x000fe20000010000 */
[----:B------:R-:W-:Y:S01]  /*134e0*/  F2FP.PACK_AB R69, R172, R170 ;  /* 0x000000aaac45723e */ /* 0x000fe200000000ff */
[----:B------:R-:W-:Y:S01]  /*134f0*/  MUFU.EX2 R184, R184 ;  /* 0x000000b800b87308 */ /* 0x000fe20000000800 */
[----:B------:R-:W-:Y:S01]  /*13500*/  F2FP.PACK_AB R70, R168, R164 ;  /* 0x000000a4a846723e */ /* 0x000fe200000000ff */
[----:B------:R-:W-:Y:S01]  /*13510*/  FADD.FTZ R172, R172, R161 ;  /* 0x000000a1acac7221 */ /* 0x000fe20000010000 */
[----:B-1----:R-:W-:Y:S01]  /*13520*/  F2FP.PACK_AB R71, R178, R174 ;  /* 0x000000aeb247723e */ /* 0x002fe200000000ff */
[----:B------:R-:W-:Y:S01]  /*13530*/  FADD.FTZ R162, R164, R162 ;  /* 0x000000a2a4a27221 */ /* 0x000fe20000010000 */
[----:B------:R-:W-:Y:S01]  /*13540*/  LDSM.16.MT88.4 R156, [R232+0x11800] ;  /* 0x01180000e89c783b */ /* 0x000fe20000004200 */
[----:B------:R-:W-:-:S02]  /*13550*/  FADD.FTZ R172, R174, R172 ;  /* 0x000000acaeac7221 */ /* 0x000fc40000010000 */
[----:B------:R-:W-:Y:S01]  /*13560*/  MUFU.EX2 R196, R196 ;  /* 0x000000c400c47308 */ /* 0x000fe20000000800 */
[----:B------:R-:W-:Y:S01]  /*13570*/  FADD.FTZ R168, R168, R162 ;  /* 0x000000a2a8a87221 */ /* 0x000fe20000010000 */
[C---:B----4-:R-:W-:Y:S01]  /*13580*/  HMMA.16816.F32 R12, R68.reuse, R56, R12 ;  /* 0x00000038440c723c */ /* 0x050fe2000000180c */
[----:B------:R-:W-:Y:S02]  /*13590*/  FADD.FTZ R178, R178, R172 ;  /* 0x000000acb2b27221 */ /* 0x000fe40000010000 */
[----:B---3--:R-:W-:Y:S02]  /*135a0*/  FADD.FTZ R168, R179, R168 ;  /* 0x000000a8b3a87221 */ /* 0x008fe40000010000 */
[----:B------:R-:W-:Y:S01]  /*135b0*/  FADD.FTZ R178, R186, R178 ;  /* 0x000000b2bab27221 */ /* 0x000fe20000010000 */
[----:B------:R-:W-:Y:S02]  /*135c0*/  MUFU.EX2 R197, R197 ;  /* 0x000000c500c57308 */ /* 0x000fe40000000800 */
[C---:B------:R-:W-:Y:S01]  /*135d0*/  HMMA.16816.F32 R36, R68.reuse, R58, R36 ;  /* 0x0000003a4424723c */ /* 0x040fe20000001824 */
[----:B------:R-:W1:Y:S05]  /*135e0*/  LDSM.16.MT88.4 R56, [R232+0xd800] ;  /* 0x00d80000e838783b */ /* 0x000e6a0000004200 */
[----:B------:R-:W-:Y:S02]  /*135f0*/  MUFU.EX2 R198, R198 ;  /* 0x000000c600c67308 */ /* 0x000fe40000000800 */
[C---:B--2---:R-:W-:Y:S06]  /*13600*/  HMMA.16816.F32 R44, R68.reuse, R60, R44 ;  /* 0x0000003c442c723c */ /* 0x044fec000000182c */
[----:B------:R-:W2:Y:S02]  /*13610*/  MUFU.EX2 R199, R199 ;  /* 0x000000c700c77308 */ /* 0x000ea40000000800 */
[C---:B------:R-:W-:Y:S01]  /*13620*/  HMMA.16816.F32 R4, R68.reuse, R62, R4 ;  /* 0x0000003e4404723c */ /* 0x040fe20000001804 */
[----:B------:R-:W3:Y:S05]  /*13630*/  LDSM.16.MT88.4 R60, [R229+0xd800] ;  /* 0x00d80000e53c783b */ /* 0x000eea0000004200 */
[----:B------:R-:W4:Y:S02]  /*13640*/  MUFU.EX2 R200, R200 ;  /* 0x000000c800c87308 */ /* 0x000f240000000800 */
[C---:B------:R-:W-:Y:S06]  /*13650*/  HMMA.16816.F32 R52, R68.reuse, R48, R52 ;  /* 0x000000304434723c */ /* 0x040fec0000001834 */
[----:B------:R-:W-:Y:S02]  /*13660*/  MUFU.EX2 R201, R201 ;  /* 0x000000c900c97308 */ /* 0x000fe40000000800 */
[C---:B------:R-:W-:Y:S01]  /*13670*/  HMMA.16816.F32 R40, R68.reuse, R50, R40 ;  /* 0x000000324428723c */ /* 0x040fe20000001828 */
[----:B------:R-:W3:Y:S05]  /*13680*/  LDSM.16.MT88.4 R48, [R228+0xd800] ;  /* 0x00d80000e430783b */ /* 0x000eea0000004200 */
[----:B------:R-:W1:Y:S02]  /*13690*/  MUFU.EX2 R202, R202 ;  /* 0x000000ca00ca7308 */ /* 0x000e640000000800 */
[C---:B------:R-:W-:Y:S06]  /*136a0*/  HMMA.16816.F32 R64, R68.reuse, R72, R64 ;  /* 0x000000484440723c */ /* 0x040fec0000001840 */
[----:B------:R-:W-:Y:S02]  /*136b0*/  MUFU.EX2 R89, R89 ;  /* 0x0000005900597308 */ /* 0x000fe40000000800 */
[----:B------:R-:W-:Y:S01]  /*136c0*/  HMMA.16816.F32 R8, R68, R74, R8 ;  /* 0x0000004a4408723c */ /* 0x000fe20000001808 */
[----:B------:R-:W4:Y:S05]  /*136d0*/  LDSM.16.MT88.4 R72, [R227+0xd800] ;  /* 0x00d80000e348783b */ /* 0x000f2a0000004200 */
        /* <DEDUP_REMOVED lines=17> */
[----:B------:R-:W-:Y:S06]  /*137f0*/  MUFU.EX2 R125, R125 ;  /* 0x0000007d007d7308 */ /* 0x000fec0000000800 */
[C---:B---3--:R-:W-:Y:S02]  /*13800*/  HMMA.16816.F32 R44, R68.reuse, R60, R44 ;  /* 0x0000003c442c723c */ /* 0x048fe4000000182c */
[----:B------:R2:W-:Y:S06]  /*13810*/  MUFU.EX2 R76, R93 ;  /* 0x0000005d004c7308 */ /* 0x0005ec0000000800 */
[C---:B------:R-:W-:Y:S01]  /*13820*/  HMMA.16816.F32 R4, R68.reuse, R62, R4 ;  /* 0x0000003e4404723c */ /* 0x040fe20000001804 */
[----:B------:R-:W3:Y:S01]  /*13830*/  LDSM.16.MT88.4 R60, [R229+0xe000] ;  /* 0x00e00000e53c783b */ /* 0x000ee20000004200 */
[----:B------:R-:W-:Y:S06]  /*13840*/  MUFU.EX2 R2, R121 ;  /* 0x0000007900027308 */ /* 0x000fec0000000800 */
[----:B------:R-:W-:Y:S02]  /*13850*/  HMMA.16816.F32 R52, R68, R48, R52 ;  /* 0x000000304434723c */ /* 0x000fe40000001834 */
[----:B------:R1:W-:Y:S01]  /*13860*/  MUFU.EX2 R0, R95 ;  /* 0x0000005f00007308 */ /* 0x0003e20000000800 */
[----:B--2---:R-:W-:-:S04]  /*13870*/  FFMA.FTZ R93, R113, c[0x0][0x23c], -R80 ;  /* 0x00008f00715d7a23 */ /* 0x004fc80000010850 */
[----:B------:R-:W-:Y:S01]  /*13880*/  F2FP.PACK_AB R48, R196, R184 ;  /* 0x000000b8c430723e */ /* 0x000fe200000000ff */
[C---:B------:R-:W-:Y:S01]  /*13890*/  HMMA.16816.F32 R40, R68.reuse, R50, R40 ;  /* 0x000000324428723c */ /* 0x040fe20000001828 */
[----:B----4-:R-:W-:Y:S01]  /*138a0*/  F2FP.PACK_AB R49, R200, R199 ;  /* 0x000000c7c831723e */ /* 0x010fe200000000ff */
[----:B------:R-:W-:Y:S01]  /*138b0*/  MUFU.EX2 R3, R3 ;  /* 0x0000000300037308 */ /* 0x000fe20000000800 */
[----:B------:R-:W-:Y:S02]  /*138c0*/  FADD.FTZ R184, R184, R187 ;  /* 0x000000bbb8b87221 */ /* 0x000fe40000010000 */
[----:B------:R-:W-:Y:S02]  /*138d0*/  FADD.FTZ R200, R200, R195 ;  /* 0x000000c3c8c87221 */ /* 0x000fe40000010000 */
[----:B------:R-:W-:Y:S01]  /*138e0*/  F2FP.PACK_AB R50, R198, R197 ;  /* 0x000000c5c632723e */ /* 0x000fe200000000ff */
[----:B------:R-:W-:Y:S01]  /*138f0*/  HMMA.16816.F32 R64, R68, R72, R64 ;  /* 0x000000484440723c */ /* 0x000fe20000001840 */
[----:B------:R-:W-:Y:S01]  /*13900*/  F2FP.PACK_AB R51, R202, R201 ;  /* 0x000000c9ca33723e */ /* 0x000fe200000000ff */
[----:B------:R-:W-:Y:S01]  /*13910*/  FADD.FTZ R184, R196, R184 ;  /* 0x000000b8c4b87221 */ /* 0x000fe20000010000 */
[----:B------:R-:W-:Y:S01]  /*13920*/  MUFU.EX2 R78, R78 ;  /* 0x0000004e004e7308 */ /* 0x000fe20000000800 */
[----:B-1----:R-:W-:-:S02]  /*13930*/  FFMA.FTZ R95, R109, c[0x0][0x23c], -R80 ;  /* 0x00008f006d5f7a23 */ /* 0x002fc40000010850 */
[----:B------:R-:W-:Y:S02]  /*13940*/  FADD.FTZ R197, R197, R184 ;  /* 0x000000b8c5c57221 */ /* 0x000fe40000010000 */
[----:B------:R-:W-:Y:S01]  /*13950*/  HMMA.16816.F32 R8, R68, R74, R8 ;  /* 0x0000004a4408723c */ /* 0x000fe20000001808 */
[----:B------:R-:W1:Y:S01]  /*13960*/  LDSM.16.MT88.4 R68, [R227+0xe000] ;  /* 0x00e00000e344783b */ /* 0x000e620000004200 */
[--C-:B------:R-:W-:Y:S01]  /*13970*/  FFMA.FTZ R72, R18, c[0x0][0x23c], -R106.reuse ;  /* 0x00008f0012487a23 */ /* 0x100fe2000001086a */
[----:B------:R-:W-:Y:S01]  /*13980*/  MUFU.EX2 R82, R82 ;  /* 0x0000005200527308 */ /* 0x000fe20000000800 */
[----:B------:R-:W-:Y:S02]  /*13990*/  FFMA.FTZ R73, R19, c[0x0][0x23c], -R106 ;  /* 0x00008f0013497a23 */ /* 0x000fe4000001086a */
[----:B------:R-:W-:Y:S02]  /*139a0*/  FADD.FTZ R200, R201, R200 ;  /* 0x000000c8c9c87221 */ /* 0x000fe40000010000 */
[----:B------:R-:W-:Y:S01]  /*139b0*/  HMMA.16816.F32 R36, R48, R58, R36 ;  /* 0x0000003a3024723c */ /* 0x000fe20000001824 */
[----:B------:R-:W-:-:S02]  /*139c0*/  FFMA.FTZ R74, R77, c[0x0][0x23c], -R80 ;  /* 0x00008f004d4a7a23 */ /* 0x000fc40000010850 */
[----:B------:R-:W-:Y:S01]  /*139d0*/  MUFU.EX2 R72, R72 ;  /* 0x0000004800487308 */ /* 0x000fe20000000800 */
[--C-:B------:R-:W-:Y:S02]  /*139e0*/  FFMA.FTZ R75, R192, c[0x0][0x23c], -R80.reuse ;  /* 0x00008f00c04b7a23 */ /* 0x100fe40000010850 */
[--C-:B------:R-:W-:Y:S02]  /*139f0*/  FFMA.FTZ R77, R81, c[0x0][0x23c], -R80.reuse ;  /* 0x00008f00514d7a23 */ /* 0x100fe40000010850 */
[--C-:B------:R-:W-:Y:S01]  /*13a00*/  FFMA.FTZ R59, R17, c[0x0][0x23c], -R80.reuse ;  /* 0x00008f00113b7a23 */ /* 0x100fe20000010850 */
[----:B------:R-:W-:Y:S01]  /*13a10*/  HMMA.16816.F32 R12, R48, R56, R12 ;  /* 0x00000038300c723c */ /* 0x000fe2000000180c */
[----:B------:R-:W2:Y:S01]  /*13a20*/  LDSM.16.MT88.4 R16, [R229+0xe800] ;  /* 0x00e80000e510783b */ /* 0x000ea20000004200 */
[--C-:B------:R-:W-:Y:S01]  /*13a30*/  FFMA.FTZ R58, R24, c[0x0][0x23c], -R80.reuse ;  /* 0x00008f00183a7a23 */ /* 0x100fe20000010850 */
[----:B------:R-:W4:Y:S01]  /*13a40*/  MUFU.EX2 R73, R73 ;  /* 0x0000004900497308 */ /* 0x000f220000000800 */
[----:B------:R-:W-:-:S02]  /*13a50*/  FFMA.FTZ R81, R85, c[0x0][0x23c], -R80 ;  /* 0x00008f0055517a23 */ /* 0x000fc40000010850 */
[--C-:B------:R-:W-:Y:S02]  /*13a60*/  FFMA.FTZ R85, R87, c[0x0][0x23c], -R106.reuse ;  /* 0x00008f0057557a23 */ /* 0x100fe4000001086a */
[C---:B---3--:R-:W-:Y:S01]  /*13a70*/  HMMA.16816.F32 R44, R48.reuse, R60, R44 ;  /* 0x0000003c302c723c */ /* 0x048fe2000000182c */
[--C-:B------:R-:W-:Y:S02]  /*13a80*/  FFMA.FTZ R56, R26, c[0x0][0x23c], -R106.reuse ;  /* 0x00008f001a387a23 */ /* 0x100fe4000001086a */
[--C-:B------:R-:W-:Y:S01]  /*13a90*/  FFMA.FTZ R57, R188, c[0x0][0x23c], -R106.reuse ;  /* 0x00008f00bc397a23 */ /* 0x100fe2000001086a */
[----:B------:R-:W3:Y:S01]  /*13aa0*/  MUFU.EX2 R58, R58 ;  /* 0x0000003a003a7308 */ /* 0x000ee20000000800 */
[----:B------:R-:W2:Y:S01]  /*13ab0*/  LDSM.16.MT88.4 R24, [R232+0xe800] ;  /* 0x00e80000e818783b */ /* 0x000ea20000004200 */
[----:B------:R-:W-:Y:S02]  /*13ac0*/  FFMA.FTZ R87, R169, c[0x0][0x23c], -R106 ;  /* 0x00008f00a9577a23 */ /* 0x000fe4000001086a */
[--C-:B------:R-:W-:Y:S01]  /*13ad0*/  FFMA.FTZ R60, R28, c[0x0][0x23c], -R80.reuse ;  /* 0x00008f001c3c7a23 */ /* 0x100fe20000010850 */
[----:B------:R-:W-:Y:S01]  /*13ae0*/  HMMA.16816.F32 R4, R48, R62, R4 ;  /* 0x0000003e3004723c */ /* 0x000fe20000001804 */
[----:B------:R-:W-:Y:S01]  /*13af0*/  FFMA.FTZ R61, R189, c[0x0][0x23c], -R80 ;  /* 0x00008f00bd3d7a23 */ /* 0x000fe20000010850 */
[----:B----4-:R-:W-:Y:S01]  /*13b00*/  F2FP.PACK_AB R28, R73, R72 ;  /* 0x00000048491c723e */ /* 0x010fe200000000ff */
[----:B------:R-:W4:Y:S01]  /*13b10*/  MUFU.EX2 R56, R56 ;  /* 0x0000003800387308 */ /* 0x000f220000000800 */
[----:B------:R-:W-:-:S02]  /*13b20*/  FFMA.FTZ R169, R171, c[0x0][0x23c], -R106 ;  /* 0x00008f00aba97a23 */ /* 0x000fc4000001086a */
[----:B------:R-:W-:Y:S02]  /*13b30*/  FADD.FTZ R197, R198, R197 ;  /* 0x000000c5c6c57221 */ /* 0x000fe40000010000 */
[C---:B------:R-:W-:Y:S01]  /*13b40*/  HMMA.16816.F32 R52, R48.reuse, R20, R52 ;  /* 0x000000143034723c */ /* 0x040fe20000001834 */
[--C-:B------:R-:W-:Y:S02]  /*13b50*/  FFMA.FTZ R62, R30, c[0x0][0x23c], -R106.reuse ;  /* 0x00008f001e3e7a23 */ /* 0x100fe4000001086a */
[----:B------:R-:W4:Y:S01]  /*13b60*/  MUFU.EX2 R57, R57 ;  /* 0x0000003900397308 */ /* 0x000f220000000800 */
[----:B------:R-:W-:Y:S02]  /*13b70*/  FFMA.FTZ R63, R191, c[0x0][0x23c], -R106 ;  /* 0x00008f00bf3f7a23 */ /* 0x000fe4000001086a */
[----:B------:R-:W-:Y:S02]  /*13b80*/  FADD.FTZ R202, R202, R200 ;  /* 0x000000c8caca7221 */ /* 0x000fe40000010000 */
[----:B------:R-:W-:Y:S01]  /*13b90*/  HMMA.16816.F32 R40, R48, R22, R40 ;  /* 0x000000163028723c */ /* 0x000fe20000001828 */
[----:B------:R-:W2:Y:S01]  /*13ba0*/  LDSM.16.MT88.4 R20, [R228+0xe800] ;  /* 0x00e80000e414783b */ /* 0x000ea20000004200 */
[----:B------:R-:W-:Y:S01]  /*13bb0*/  FADD.FTZ R72, R72, R197 ;  /* 0x000000c548487221 */ /* 0x000fe20000010000 */
[----:B------:R-:W4:Y:S01]  /*13bc0*/  MUFU.EX2 R59, R59 ;  /* 0x0000003b003b7308 */ /* 0x000f220000000800 */
[----:B---3--:R-:W-:-:S02]  /*13bd0*/  FADD.FTZ R202, R58, R202 ;  /* 0x000000ca3aca7221 */ /* 0x008fc40000010000 */
[----:B------:R-:W-:Y:S02]  /*13be0*/  FADD.FTZ R72, R73, R72 ;  /* 0x0000004849487221 */ /* 0x000fe40000010000 */
[C---:B-1----:R-:W-:Y:S02]  /*13bf0*/  HMMA.16816.F32 R64, R48.reuse, R68, R64 ;  /* 0x000000443040723c */ /* 0x042fe40000001840 */
[----:B----4-:R-:W-:Y:S01]  /*13c00*/  FADD.FTZ R72, R56, R72 ;  /* 0x0000004838487221 */ /* 0x010fe20000010000 */
[----:B------:R-:W-:Y:S01]  /*13c10*/  MUFU.EX2 R60, R60 ;  /* 0x0000003c003c7308 */ /* 0x000fe20000000800 */
[C---:B------:R-:W-:Y:S02]  /*13c20*/  F2FP.PACK_AB R30, R57.reuse, R56 ;  /* 0x00000038391e723e */ /* 0x040fe400000000ff */
[----:B------:R-:W-:Y:S02]  /*13c30*/  FADD.FTZ R57, R57, R72 ;  /* 0x0000004839397221 */ /* 0x000fe40000010000 */
[----:B------:R-:W-:Y:S01]  /*13c40*/  HMMA.16816.F32 R8, R48, R70, R8 ;  /* 0x000000463008723c */ /* 0x000fe20000001808 */
[----:B------:R-:W1:Y:S01]  /*13c50*/  LDSM.16.MT88.4 R48, [R227+0xe800] ;  /* 0x00e80000e330783b */ /* 0x000e620000004200 */
[--C-:B------:R-:W-:Y:S01]  /*13c60*/  FFMA.FTZ R68, R34, c[0x0][0x23c], -R106.reuse ;  /* 0x00008f0022447a23 */ /* 0x100fe2000001086a */
[----:B------:R-:W3:Y:S01]  /*13c70*/  MUFU.EX2 R61, R61 ;  /* 0x0000003d003d7308 */ /* 0x000ee20000000800 */
[----:B------:R-:W-:Y:S01]  /*13c80*/  F2FP.PACK_AB R29, R59, R58 ;  /* 0x0000003a3b1d723e */ /* 0x000fe200000000ff */
[----:B------:R-:W-:-:S02]  /*13c90*/  FFMA.FTZ R69, R193, c[0x0][0x23c], -R106 ;  /* 0x00008f00c1457a23 */ /* 0x000fc4000001086a */
[--C-:B------:R-:W-:Y:S02]  /*13ca0*/  FFMA.FTZ R70, R32, c[0x0][0x23c], -R80.reuse ;  /* 0x00008f0020467a23 */ /* 0x100fe40000010850 */
[----:B------:R-:W-:Y:S01]  /*13cb0*/  FFMA.FTZ R71, R190, c[0x0][0x23c], -R80 ;  /* 0x00008f00be477a23 */ /* 0x000fe20000010850 */
[----:B------:R-:W-:Y:S01]  /*13cc0*/  LDSM.16.MT88.4 R32, [R227+0xf000] ;  /* 0x00f00000e320783b */ /* 0x000fe20000004200 */
[----:B------:R-:W4:Y:S01]  /*13cd0*/  MUFU.EX2 R62, R62 ;  /* 0x0000003e003e7308 */ /* 0x000f220000000800 */
[----:B------:R-:W-:Y:S01]  /*13ce0*/  FADD.FTZ R202, R59, R202 ;  /* 0x000000ca3bca7221 */ /* 0x000fe20000010000 */
[----:B---3--:R-:W-:-:S06]  /*13cf0*/  F2FP.PACK_AB R31, R61, R60 ;  /* 0x0000003c3d1f723e */ /* 0x008fcc00000000ff */
[----:B------:R-:W3:Y:S01]  /*13d00*/  MUFU.EX2 R63, R63 ;  /* 0x0000003f003f7308 */ /* 0x000ee20000000800 */
[----:B------:R-:W-:-:S04]  /*13d10*/  FADD.FTZ R60, R60, R202 ;  /* 0x000000ca3c3c7221 */ /* 0x000fc80000010000 */
[----:B------:R-:W-:Y:S01]  /*13d20*/  FADD.FTZ R60, R61, R60 ;  /* 0x0000003c3d3c7221 */ /* 0x000fe20000010000 */
[C---:B--2---:R-:W-:Y:S01]  /*13d30*/  HMMA.16816.F32 R44, R28.reuse, R16, R44 ;  /* 0x000000101c2c723c */ /* 0x044fe2000000182c */
[----:B----4-:R-:W-:Y:S01]  /*13d40*/  FADD.FTZ R57, R62, R57 ;  /* 0x000000393e397221 */ /* 0x010fe20000010000 */
        /* <DEDUP_REMOVED lines=13> */
[----:B------:R-:W2:Y:S06]  /*13e20*/  MUFU.EX2 R75, R75 ;  /* 0x0000004b004b7308 */ /* 0x000eac0000000800 */
[C---:B-1----:R-:W-:Y:S02]  /*13e30*/  HMMA.16816.F32 R64, R28.reuse, R48, R64 ;  /* 0x000000301c40723c */ /* 0x042fe40000001840 */
[----:B------:R-:W-:Y:S05]  /*13e40*/  MUFU.EX2 R77, R77 ;  /* 0x0000004d004d7308 */ /* 0x000fea0000000800 */
[--C-:B------:R-:W-:Y:S01]  /*13e50*/  FFMA.FTZ R48, R79, c[0x0][0x23c], -R106.reuse ;  /* 0x00008f004f307a23 */ /* 0x100fe2000001086a */
[----:B------:R-:W-:Y:S01]  /*13e60*/  HMMA.16816.F32 R8, R28, R50, R8 ;  /* 0x000000321c08723c */ /* 0x000fe20000001808 */
[----:B------:R-:W-:Y:S01]  /*13e70*/  FFMA.FTZ R49, R183, c[0x0][0x23c], -R106 ;  /* 0x00008f00b7317a23 */ /* 0x000fe2000001086a */
[----:B------:R-:W-:Y:S01]  /*13e80*/  MUFU.EX2 R81, R81 ;  /* 0x0000005100517308 */ /* 0x000fe20000000800 */
[----:B------:R-:W-:-:S04]  /*13e90*/  FFMA.FTZ R79, R181, c[0x0][0x23c], -R80 ;  /* 0x00008f00b54f7a23 */ /* 0x000fc80000010850 */
[----:B---3--:R-:W-:Y:S01]  /*13ea0*/  F2FP.PACK_AB R28, R63, R62 ;  /* 0x0000003e3f1c723e */ /* 0x008fe200000000ff */
[--C-:B------:R-:W-:Y:S01]  /*13eb0*/  FFMA.FTZ R50, R83, c[0x0][0x23c], -R106.reuse ;  /* 0x00008f0053327a23 */ /* 0x100fe2000001086a */
[----:B------:R-:W-:Y:S01]  /*13ec0*/  F2FP.PACK_AB R29, R71, R70 ;  /* 0x00000046471d723e */ /* 0x000fe200000000ff */
[----:B------:R-:W-:Y:S01]  /*13ed0*/  FFMA.FTZ R51, R175, c[0x0][0x23c], -R106 ;  /* 0x00008f00af337a23 */ /* 0x000fe2000001086a */
[----:B------:R-:W-:Y:S01]  /*13ee0*/  F2FP.PACK_AB R30, R69, R68 ;  /* 0x00000044451e723e */ /* 0x000fe200000000ff */
[----:B------:R-:W-:Y:S01]  /*13ef0*/  FFMA.FTZ R83, R173, c[0x0][0x23c], -R80 ;  /* 0x00008f00ad537a23 */ /* 0x000fe20000010850 */
[----:B--2---:R-:W-:Y:S01]  /*13f00*/  F2FP.PACK_AB R31, R75, R74 ;  /* 0x0000004a4b1f723e */ /* 0x004fe200000000ff */
[----:B------:R-:W1:Y:S01]  /*13f10*/  MUFU.EX2 R48, R48 ;  /* 0x0000003000307308 */ /* 0x000e620000000800 */
[----:B------:R-:W-:Y:S02]  /*13f20*/  FADD.FTZ R70, R70, R60 ;  /* 0x0000003c46467221 */ /* 0x000fe40000010000 */
[----:B------:R-:W-:-:S02]  /*13f30*/  FADD.FTZ R63, R63, R57 ;  /* 0x000000393f3f7221 */ /* 0x000fc40000010000 */
[----:B------:R-:W-:Y:S01]  /*13f40*/  FADD.FTZ R70, R71, R70 ;  /* 0x0000004647467221 */ /* 0x000fe20000010000 */
[C---:B------:R-:W-:Y:S01]  /*13f50*/  HMMA.16816.F32 R44, R28.reuse, R16, R44 ;  /* 0x000000101c2c723c */ /* 0x040fe2000000182c */
[----:B------:R-:W-:Y:S01]  /*13f60*/  FADD.FTZ R63, R68, R63 ;  /* 0x0000003f443f7221 */ /* 0x000fe20000010000 */
[----:B------:R-:W2:Y:S01]  /*13f70*/  MUFU.EX2 R49, R49 ;  /* 0x0000003100317308 */ /* 0x000ea20000000800 */
[----:B------:R-:W-:Y:S02]  /*13f80*/  FADD.FTZ R74, R74, R70 ;  /* 0x000000464a4a7221 */ /* 0x000fe40000010000 */
[----:B------:R-:W-:Y:S02]  /*13f90*/  FADD.FTZ R69, R69, R63 ;  /* 0x0000003f45457221 */ /* 0x000fe40000010000 */
[----:B------:R-:W-:Y:S01]  /*13fa0*/  FADD.FTZ R74, R75, R74 ;  /* 0x0000004a4b4a7221 */ /* 0x000fe20000010000 */
[----:B------:R-:W-:Y:S01]  /*13fb0*/  HMMA.16816.F32 R4, R28, R18, R4 ;  /* 0x000000121c04723c */ /* 0x000fe20000001804 */
[----:B------:R-:W3:Y:S01]  /*13fc0*/  LDSM.16.MT88.4 R16, [R229+0xf800] ;  /* 0x00f80000e510783b */ /* 0x000ee20000004200 */
[----:B------:R-:W-:Y:S01]  /*13fd0*/  MUFU.EX2 R50, R50 ;  /* 0x0000003200327308 */ /* 0x000fe20000000800 */
[----:B-1----:R-:W-:-:S02]  /*13fe0*/  FADD.FTZ R69, R48, R69 ;  /* 0x0000004530457221 */ /* 0x002fc40000010000 */
[----:B------:R-:W-:-:S03]  /*13ff0*/  FADD.FTZ R74, R77, R74 ;  /* 0x0000004a4d4a7221 */ /* 0x000fc60000010000 */
[C---:B----4-:R-:W-:Y:S02]  /*14000*/  HMMA.16816.F32 R12, R28.reuse, R24, R12 ;  /* 0x000000181c0c723c */ /* 0x050fe4000000180c */
[----:B------:R-:W-:Y:S06]  /*14010*/  MUFU.EX2 R51, R51 ;  /* 0x0000003300337308 */ /* 0x000fec0000000800 */
[C---:B------:R-:W-:Y:S01]  /*14020*/  HMMA.16816.F32 R36, R28.reuse, R26, R36 ;  /* 0x0000001a1c24723c */ /* 0x040fe20000001824 */
[----:B------:R-:W1:Y:S01]  /*14030*/  LDSM.16.MT88.4 R24, [R232+0xf800] ;  /* 0x00f80000e818783b */ /* 0x000e620000004200 */
[----:B------:R-:W4:Y:S06]  /*14040*/  MUFU.EX2 R79, R79 ;  /* 0x0000004f004f7308 */ /* 0x000f2c0000000800 */
[C---:B------:R-:W-:Y:S02]  /*14050*/  HMMA.16816.F32 R52, R28.reuse, R20, R52 ;  /* 0x000000141c34723c */ /* 0x040fe40000001834 */
[----:B------:R-:W1:Y:S06]  /*14060*/  MUFU.EX2 R83, R83 ;  /* 0x0000005300537308 */ /* 0x000e6c0000000800 */
[C---:B------:R-:W-:Y:S01]  /*14070*/  HMMA.16816.F32 R40, R28.reuse, R22, R40 ;  /* 0x000000161c28723c */ /* 0x040fe20000001828 */
[----:B------:R-:W3:Y:S01]  /*14080*/  LDSM.16.MT88.4 R20, [R228+0xf800] ;  /* 0x00f80000e414783b */ /* 0x000ee20000004200 */
[----:B------:R-:W1:Y:S06]  /*14090*/  MUFU.EX2 R85, R85 ;  /* 0x0000005500557308 */ /* 0x000e6c0000000800 */
[C---:B------:R-:W-:Y:S02]  /*140a0*/  HMMA.16816.F32 R64, R28.reuse, R32, R64 ;  /* 0x000000201c40723c */ /* 0x040fe40000001840 */
[----:B------:R-:W1:Y:S06]  /*140b0*/  MUFU.EX2 R87, R87 ;  /* 0x0000005700577308 */ /* 0x000e6c0000000800 */
[----:B------:R-:W-:Y:S01]  /*140c0*/  HMMA.16816.F32 R8, R28, R34, R8 ;  /* 0x000000221c08723c */ /* 0x000fe20000001808 */
[----:B------:R-:W3:Y:S01]  /*140d0*/  LDSM.16.MT88.4 R32, [R227+0xf800] ;  /* 0x00f80000e320783b */ /* 0x000ee20000004200 */
[----:B------:R-:W3:Y:S05]  /*140e0*/  MUFU.EX2 R169, R169 ;  /* 0x000000a900a97308 */ /* 0x000eea0000000800 */
[C---:B--2---:R-:W-:Y:S01]  /*140f0*/  F2FP.PACK_AB R28, R49.reuse, R48 ;  /* 0x00000030311c723e */ /* 0x044fe200000000ff */
[----:B------:R-:W-:Y:S01]  /*14100*/  FADD.FTZ R49, R49, R69 ;  /* 0x0000004531317221 */ /* 0x000fe20000010000 */
[----:B----4-:R-:W-:Y:S01]  /*14110*/  F2FP.PACK_AB R29, R79, R77 ;  /* 0x0000004d4f1d723e */ /* 0x010fe200000000ff */
[----:B------:R-:W-:Y:S01]  /*14120*/  MUFU.EX2 R84, R84 ;  /* 0x0000005400547308 */ /* 0x000fe20000000800 */
[----:B------:R-:W-:Y:S01]  /*14130*/  F2FP.PACK_AB R30, R51, R50 ;  /* 0x00000032331e723e */ /* 0x000fe200000000ff */
[----:B------:R-:W-:Y:S01]  /*14140*/  FADD.FTZ R79, R79, R74 ;  /* 0x0000004a4f4f7221 */ /* 0x000fe20000010000 */
[----:B-1----:R-:W-:Y:S01]  /*14150*/  F2FP.PACK_AB R31, R83, R81 ;  /* 0x00000051531f723e */ /* 0x002fe200000000ff */
        /* <DEDUP_REMOVED lines=8> */
[----:B------:R-:W-:Y:S02]  /*141e0*/  MUFU.EX2 R93, R93 ;  /* 0x0000005d005d7308 */ /* 0x000fe40000000800 */
[C---:B------:R-:W-:Y:S01]  /*141f0*/  HMMA.16816.F32 R4, R28.reuse, R18, R4 ;  /* 0x000000121c04723c */ /* 0x040fe20000001804 */
[----:B------:R-:W1:Y:S05]  /*14200*/  LDSM.16.MT88.4 R16, [R232+0x10000] ;  /* 0x01000000e810783b */ /* 0x000e6a0000004200 */
[----:B------:R-:W-:Y:S02]  /*14210*/  MUFU.EX2 R95, R95 ;  /* 0x0000005f005f7308 */ /* 0x000fe40000000800 */
[C---:B------:R-:W-:Y:S06]  /*14220*/  HMMA.16816.F32 R12, R28.reuse, R24, R12 ;  /* 0x000000181c0c723c */ /* 0x040fec000000180c */
[----:B------:R-:W-:Y:S02]  /*14230*/  MUFU.EX2 R97, R97 ;  /* 0x0000006100617308 */ /* 0x000fe40000000800 */
[C---:B------:R-:W-:Y:S01]  /*14240*/  HMMA.16816.F32 R36, R28.reuse, R26, R36 ;  /* 0x0000001a1c24723c */ /* 0x040fe20000001824 */
[----:B------:R-:W2:Y:S05]  /*14250*/  LDSM.16.MT88.4 R24, [R229+0x10000] ;  /* 0x01000000e518783b */ /* 0x000eaa0000004200 */
[----:B------:R-:W-:Y:S02]  /*14260*/  MUFU.EX2 R248, R248 ;  /* 0x000000f800f87308 */ /* 0x000fe40000000800 */
[C---:B------:R-:W-:Y:S06]  /*14270*/  HMMA.16816.F32 R52, R28.reuse, R20, R52 ;  /* 0x000000141c34723c */ /* 0x040fec0000001834 */
[----:B------:R-:W-:Y:S02]  /*14280*/  MUFU.EX2 R247, R247 ;  /* 0x000000f700f77308 */ /* 0x000fe40000000800 */
[C---:B------:R-:W-:Y:S01]  /*14290*/  HMMA.16816.F32 R40, R28.reuse, R22, R40 ;  /* 0x000000161c28723c */ /* 0x040fe20000001828 */
[----:B------:R-:W3:Y:S07]  /*142a0*/  LDSM.16.MT88.4 R20, [R228+0x10000] ;  /* 0x01000000e414783b */ /* 0x000eee0000004200 */
[C---:B------:R-:W-:Y:S07]  /*142b0*/  HMMA.16816.F32 R64, R28.reuse, R32, R64 ;  /* 0x000000201c40723c */ /* 0x040fee0000001840 */
[--C-:B------:R-:W-:Y:S01]  /*142c0*/  FFMA.FTZ R32, R92, c[0x0][0x23c], -R106.reuse ;  /* 0x00008f005c207a23 */ /* 0x100fe2000001086a */
[----:B------:R-:W-:Y:S01]  /*142d0*/  HMMA.16816.F32 R8, R28, R34, R8 ;  /* 0x000000221c08723c */ /* 0x000fe20000001808 */
[----:B------:R-:W-:-:S02]  /*142e0*/  FFMA.FTZ R33, R131, c[0x0][0x23c], -R106 ;  /* 0x00008f0083217a23 */ /* 0x000fc4000001086a */
[----:B------:R-:W-:Y:S02]  /*142f0*/  FFMA.FTZ R92, R96, c[0x0][0x23c], -R80 ;  /* 0x00008f00605c7a23 */ /* 0x000fe40000010850 */
[----:B------:R-:W4:Y:S01]  /*14300*/  MUFU.EX2 R32, R32 ;  /* 0x0000002000207308 */ /* 0x000f220000000800 */
[--C-:B------:R-:W-:Y:S01]  /*14310*/  FFMA.FTZ R96, R102, c[0x0][0x23c], -R106.reuse ;  /* 0x00008f0066607a23 */ /* 0x100fe2000001086a */
        /* <DEDUP_REMOVED lines=8> */
[----:B------:R-:W-:-:S02]  /*143a0*/  FFMA.FTZ R98, R101, c[0x0][0x23c], -R106 ;  /* 0x00008f0065627a23 */ /* 0x000fc4000001086a */
[----:B------:R-:W-:Y:S02]  /*143b0*/  FADD.FTZ R87, R87, R51 ;  /* 0x0000003357577221 */ /* 0x000fe40000010000 */
[----:B------:R-:W-:Y:S01]  /*143c0*/  FADD.FTZ R129, R129, R83 ;  /* 0x0000005381817221 */ /* 0x000fe20000010000 */
[C---:B-1----:R-:W-:Y:S01]  /*143d0*/  HMMA.16816.F32 R12, R28.reuse, R16, R12 ;  /* 0x000000101c0c723c */ /* 0x042fe2000000180c */
[----:B------:R-:W-:Y:S01]  /*143e0*/  FADD.FTZ R87, R89, R87 ;  /* 0x0000005759577221 */ /* 0x000fe20000010000 */
[----:B------:R-:W-:Y:S01]  /*143f0*/  MUFU.EX2 R34, R34 ;  /* 0x0000002200227308 */ /* 0x000fe20000000800 */
[----:B------:R-:W-:Y:S02]  /*14400*/  FADD.FTZ R129, R91, R129 ;  /* 0x000000815b817221 */ /* 0x000fe40000010000 */
[----:B------:R-:W-:Y:S02]  /*14410*/  FADD.FTZ R169, R169, R87 ;  /* 0x00000057a9a97221 */ /* 0x000fe40000010000 */
[----:B------:R-:W-:Y:S01]  /*14420*/  FADD.FTZ R125, R125, R129 ;  /* 0x000000817d7d7221 */ /* 0x000fe20000010000 */
[----:B------:R-:W-:Y:S01]  /*14430*/  HMMA.16816.F32 R36, R28, R18, R36 ;  /* 0x000000121c24723c */ /* 0x000fe20000001824 */
[----:B------:R-:W1:Y:S01]  /*14440*/  LDSM.16.MT88.4 R16, [R227+0x10000] ;  /* 0x01000000e310783b */ /* 0x000e620000004200 */
[----:B------:R-:W-:Y:S01]  /*14450*/  MUFU.EX2 R35, R35 ;  /* 0x0000002300237308 */ /* 0x000fe20000000800 */
[----:B----4-:R-:W-:-:S02]  /*14460*/  FADD.FTZ R169, R32, R169 ;  /* 0x000000a920a97221 */ /* 0x010fc40000010000 */
[----:B------:R-:W-:-:S03]  /*14470*/  FADD.FTZ R125, R76, R125 ;  /* 0x0000007d4c7d7221 */ /* 0x000fc60000010000 */
[C---:B--2---:R-:W-:Y:S02]  /*14480*/  HMMA.16816.F32 R44, R28.reuse, R24, R44 ;  /* 0x000000181c2c723c */ /* 0x044fe4000000182c */
[----:B------:R-:W-:Y:S06]  /*14490*/  MUFU.EX2 R92, R92 ;  /* 0x0000005c005c7308 */ /* 0x000fec0000000800 */
[C---:B------:R-:W-:Y:S01]  /*144a0*/  HMMA.16816.F32 R4, R28.reuse, R26, R4 ;  /* 0x0000001a1c04723c */ /* 0x040fe20000001804 */
[----:B------:R-:W2:Y:S01]  /*144b0*/  LDSM.16.MT88.4 R24, [R232+0x10800] ;  /* 0x01080000e818783b */ /* 0x000ea20000004200 */
[----:B------:R-:W-:Y:S06]  /*144c0*/  MUFU.EX2 R94, R94 ;  /* 0x0000005e005e7308 */ /* 0x000fec0000000800 */
[C---:B---3--:R-:W-:Y:S02]  /*144d0*/  HMMA.16816.F32 R52, R28.reuse, R20, R52 ;  /* 0x000000141c34723c */ /* 0x048fe40000001834 */
[----:B------:R-:W3:Y:S06]  /*144e0*/  MUFU.EX2 R96, R96 ;  /* 0x0000006000607308 */ /* 0x000eec0000000800 */
[C---:B------:R-:W-:Y:S01]  /*144f0*/  HMMA.16816.F32 R40, R28.reuse, R22, R40 ;  /* 0x000000161c28723c */ /* 0x040fe20000001828 */
[----:B------:R-:W4:Y:S01]  /*14500*/  LDSM.16.MT88.4 R20, [R229+0x10800] ;  /* 0x01080000e514783b */ /* 0x000f220000004200 */
[----:B------:R-:W2:Y:S06]  /*14510*/  MUFU.EX2 R98, R98 ;  /* 0x0000006200627308 */ /* 0x000eac0000000800 */
[----:B-1----:R-:W-:Y:S01]  /*14520*/  HMMA.16816.F32 R64, R28, R16, R64 ;  /* 0x000000101c40723c */ /* 0x002fe20000001840 */
[----:B---3--:R-:W-:-:S07]  /*14530*/  F2FP.PACK_AB R144, R97, R96 ;  /* 0x000000606190723e */ /* 0x008fce00000000ff */
[----:B------:R-:W-:Y:S01]  /*14540*/  HMMA.16816.F32 R8, R28, R18, R8 ;  /* 0x000000121c08723c */ /* 0x000fe20000001808 */
[----:B------:R-:W1:Y:S01]  /*14550*/  LDSM.16.MT88.4 R16, [R228+0x10800] ;  /* 0x01080000e410783b */ /* 0x000e620000004200 */
[----:B--2---:R-:W-:-:S05]  /*14560*/  F2FP.PACK_AB R146, R248, R98 ;  /* 0x00000062f892723e */ /* 0x004fca00000000ff */
[C---:B------:R-:W-:Y:S01]  /*14570*/  F2FP.PACK_AB R28, R33.reuse, R32 ;  /* 0x00000020211c723e */ /* 0x040fe200000000ff */
[----:B------:R-:W-:Y:S01]  /*14580*/  FADD.FTZ R33, R33, R169 ;  /* 0x000000a921217221 */ /* 0x000fe20000010000 */
[C---:B------:R-:W-:Y:S01]  /*14590*/  F2FP.PACK_AB R29, R2.reuse, R76 ;  /* 0x0000004c021d723e */ /* 0x040fe200000000ff */
[----:B------:R-:W-:Y:S01]  /*145a0*/  FADD.FTZ R2, R2, R125 ;  /* 0x0000007d02027221 */ /* 0x000fe20000010000 */
[----:B------:R-:W-:Y:S01]  /*145b0*/  F2FP.PACK_AB R30, R35, R34 ;  /* 0x00000022231e723e */ /* 0x000fe200000000ff */
[----:B------:R-:W-:Y:S01]  /*145c0*/  FADD.FTZ R33, R34, R33 ;  /* 0x0000002122217221 */ /* 0x000fe20000010000 */
[----:B------:R-:W-:Y:S01]  /*145d0*/  F2FP.PACK_AB R31, R3, R0 ;  /* 0x00000000031f723e */ /* 0x000fe200000000ff */
[----:B------:R-:W-:Y:S01]  /*145e0*/  FADD.FTZ R2, R0, R2 ;  /* 0x0000000200027221 */ /* 0x000fe20000010000 */
[----:B------:R-:W-:Y:S01]  /*145f0*/  MOV R0, R108 ;  /* 0x0000006c00007202 */ /* 0x000fe20000000f00 */
[----:B------:R-:W-:Y:S02]  /*14600*/  FADD.FTZ R35, R35, R33 ;  /* 0x0000002123237221 */ /* 0x000fe40000010000 */
[----:B------:R-:W-:Y:S01]  /*14610*/  FADD.FTZ R3, R3, R2 ;  /* 0x0000000203037221 */ /* 0x000fe20000010000 */
[----:B------:R-:W-:Y:S01]  /*14620*/  MOV R2, R110 ;  /* 0x0000006e00027202 */ /* 0x000fe20000000f00 */
[----:B------:R-:W-:Y:S01]  /*14630*/  HMMA.16816.F32 R12, R28, R24, R12 ;  /* 0x000000181c0c723c */ /* 0x000fe2000000180c */
[----:B------:R-:W-:-:S02]  /*14640*/  FADD.FTZ R35, R78, R35 ;  /* 0x000000234e237221 */ /* 0x000fc40000010000 */
[----:B------:R-:W-:-:S05]  /*14650*/  FADD.FTZ R3, R92, R3 ;  /* 0x000000035c037221 */ /* 0x000fca0000010000 */
[C---:B------:R-:W-:Y:S01]  /*14660*/  HMMA.16816.F32 R36, R28.reuse, R26, R36 ;  /* 0x0000001a1c24723c */ /* 0x040fe20000001824 */
[----:B------:R-:W2:Y:S07]  /*14670*/  LDSM.16.MT88.4 R24, [R227+0x10800] ;  /* 0x01080000e318783b */ /* 0x000eae0000004200 */
[C---:B----4-:R-:W-:Y:S08]  /*14680*/  HMMA.16816.F32 R44, R28.reuse, R20, R44 ;  /* 0x000000141c2c723c */ /* 0x050ff0000000182c */
[C---:B-1----:R-:W-:Y:S08]  /*14690*/  HMMA.16816.F32 R52, R28.reuse, R16, R52 ;  /* 0x000000101c34723c */ /* 0x042ff00000001834 */
[C---:B------:R-:W-:Y:S01]  /*146a0*/  HMMA.16816.F32 R40, R28.reuse, R18, R40 ;  /* 0x000000121c28723c */ /* 0x040fe20000001828 */
[----:B------:R-:W1:Y:S07]  /*146b0*/  LDSM.16.MT88.4 R16, [R229+0x11000] ;  /* 0x01100000e510783b */ /* 0x000e6e0000004200 */
[C---:B------:R-:W-:Y:S01]  /*146c0*/  HMMA.16816.F32 R4, R28.reuse, R22, R4 ;  /* 0x000000161c04723c */ /* 0x040fe20000001804 */
[----:B------:R-:W3:Y:S07]  /*146d0*/  LDSM.16.MT88.4 R20, [R232+0x11000] ;  /* 0x01100000e814783b */ /* 0x000eee0000004200 */
[C---:B--2---:R-:W-:Y:S08]  /*146e0*/  HMMA.16816.F32 R64, R28.reuse, R24, R64 ;  /* 0x000000181c40723c */ /* 0x044ff00000001840 */
[----:B------:R-:W-:Y:S01]  /*146f0*/  HMMA.16816.F32 R8, R28, R26, R8 ;  /* 0x0000001a1c08723c */ /* 0x000fe20000001808 */
[----:B------:R-:W2:Y:S06]  /*14700*/  LDSM.16.MT88.4 R24, [R228+0x11000] ;  /* 0x01100000e418783b */ /* 0x000eac0000004200 */
        /* <DEDUP_REMOVED lines=11> */
[----:B------:R-:W-:-:S04]  /*147c0*/  FADD.FTZ R86, R96, R86 ;  /* 0x0000005660567221 */ /* 0x000fc80000010000 */
[----:B------:R-:W-:Y:S02]  /*147d0*/  FADD.FTZ R86, R97, R86 ;  /* 0x0000005661567221 */ /* 0x000fe40000010000 */
[--C-:B------:R-:W-:Y:S01]  /*147e0*/  FFMA.FTZ R16, R100, c[0x0][0x23c], -R80.reuse ;  /* 0x00008f0064107a23 */ /* 0x100fe20000010850 */
[C---:B------:R-:W-:Y:S01]  /*147f0*/  HMMA.16816.F32 R4, R28.reuse, R18, R4 ;  /* 0x000000121c04723c */ /* 0x040fe20000001804 */
[----:B------:R-:W-:Y:S02]  /*14800*/  FFMA.FTZ R17, R90, c[0x0][0x23c], -R80 ;  /* 0x00008f005a117a23 */ /* 0x000fe40000010850 */
[----:B------:R-:W-:Y:S02]  /*14810*/  FADD.FTZ R86, R98, R86 ;  /* 0x0000005662567221 */ /* 0x000fe40000010000 */
[----:B------:R-:W1:Y:S02]  /*14820*/  MUFU.EX2 R16, R16 ;  /* 0x0000001000107308 */ /* 0x000e640000000800 */
[----:B------:R-:W-:Y:S01]  /*14830*/  FFMA.FTZ R18, R103, c[0x0][0x23c], -R80 ;  /* 0x00008f0067127a23 */ /* 0x000fe20000010850 */
[----:B---3--:R-:W-:Y:S01]  /*14840*/  HMMA.16816.F32 R12, R28, R20, R12 ;  /* 0x000000141c0c723c */ /* 0x008fe2000000180c */
[----:B------:R-:W-:-:S04]  /*14850*/  FADD.FTZ R248, R248, R86 ;  /* 0x00000056f8f87221 */ /* 0x000fc80000010000 */
[----:B------:R-:W3:Y:S03]  /*14860*/  MUFU.EX2 R17, R17 ;  /* 0x0000001100117308 */ /* 0x000ee60000000800 */
[C---:B------:R-:W-:Y:S01]  /*14870*/  HMMA.16816.F32 R36, R28.reuse, R22, R36 ;  /* 0x000000161c24723c */ /* 0x040fe20000001824 */
[----:B------:R-:W4:Y:S04]  /*14880*/  LDSM.16.MT88.4 R20, [R227+0x11000] ;  /* 0x01100000e314783b */ /* 0x000f280000004200 */
[----:B------:R-:W3:Y:S01]  /*14890*/  MUFU.EX2 R18, R18 ;  /* 0x0000001200127308 */ /* 0x000ee20000000800 */
[----:B-1----:R-:W-:Y:S02]  /*148a0*/  FADD.FTZ R95, R16, R95 ;  /* 0x0000005f105f7221 */ /* 0x002fe40000010000 */
[----:B--2---:R-:W-:Y:S01]  /*148b0*/  HMMA.16816.F32 R52, R28, R24, R52 ;  /* 0x000000181c34723c */ /* 0x004fe20000001834 */
[C---:B---3--:R-:W-:Y:S01]  /*148c0*/  F2FP.PACK_AB R145, R17.reuse, R16 ;  /* 0x000000101191723e */ /* 0x048fe200000000ff */
[----:B------:R-:W-:-:S06]  /*148d0*/  FADD.FTZ R95, R17, R95 ;  /* 0x0000005f115f7221 */ /* 0x000fcc0000010000 */
[----:B------:R-:W-:Y:S01]  /*148e0*/  HMMA.16816.F32 R40, R28, R26, R40 ;  /* 0x0000001a1c28723c */ /* 0x000fe20000001828 */
[----:B------:R-:W-:Y:S01]  /*148f0*/  F2FP.PACK_AB R147, R247, R18 ;  /* 0x00000012f793723e */ /* 0x000fe200000000ff */
[----:B------:R-:W-:-:S04]  /*14900*/  FADD.FTZ R95, R18, R95 ;  /* 0x0000005f125f7221 */ /* 0x000fc80000010000 */
[----:B------:R-:W-:Y:S02]  /*14910*/  FADD.FTZ R247, R247, R95 ;  /* 0x0000005ff7f77221 */ /* 0x000fe40000010000 */
[C---:B------:R-:W-:Y:S01]  /*14920*/  HMMA.16816.F32 R160, R144.reuse, R156, R12 ;  /* 0x0000009c90a0723c */ /* 0x040fe2000000180c */
[----:B------:R-:W1:Y:S07]  /*14930*/  LDSM.16.MT88.4 R12, [R227+0x11800] ;  /* 0x01180000e30c783b */ /* 0x000e6e0000004200 */
[----:B------:R-:W-:Y:S08]  /*14940*/  HMMA.16816.F32 R132, R144, R152, R44 ;  /* 0x000000989084723c */ /* 0x000ff0000000182c */
[C---:B----4-:R-:W-:Y:S08]  /*14950*/  HMMA.16816.F32 R64, R28.reuse, R20, R64 ;  /* 0x000000141c40723c */ /* 0x050ff00000001840 */
[----:B------:R-:W-:Y:S08]  /*14960*/  HMMA.16816.F32 R8, R28, R22, R8 ;  /* 0x000000161c08723c */ /* 0x000ff00000001808 */
[C---:B------:R-:W-:Y:S08]  /*14970*/  HMMA.16816.F32 R136, R144.reuse, R148, R52 ;  /* 0x000000949088723c */ /* 0x040ff00000001834 */
[C---:B------:R-:W-:Y:S08]  /*14980*/  HMMA.16816.F32 R156, R144.reuse, R158, R36 ;  /* 0x0000009e909c723c */ /* 0x040ff00000001824 */
[C---:B------:R-:W-:Y:S08]  /*14990*/  HMMA.16816.F32 R152, R144.reuse, R154, R4 ;  /* 0x0000009a9098723c */ /* 0x040ff00000001804 */
[C---:B------:R-:W-:Y:S08]  /*149a0*/  HMMA.16816.F32 R148, R144.reuse, R150, R40 ;  /* 0x000000969094723c */ /* 0x040ff00000001828 */
[C---:B-1----:R-:W-:Y:S08]  /*149b0*/  HMMA.16816.F32 R140, R144.reuse, R12, R64 ;  /* 0x0000000c908c723c */ /* 0x042ff00000001840 */
[----:B------:R-:W-:Y:S11]  /*149c0*/  HMMA.16816.F32 R144, R144, R14, R8 ;  /* 0x0000000e9090723c */ /* 0x000ff60000001808 */
[----:B------:R-:W-:Y:S08]  /*149d0*/  @!UPT UIADD3 URZ, URZ, URZ, URZ ;  /* 0x0000003f3f3ff290 */ /* 0x000ff0000fffe03f */
.L_x_3549:
        /* <DEDUP_REMOVED lines=10> */
.L_x_3561:
        /* <DEDUP_REMOVED lines=51> */
[----:B------:R-:W-:Y:S03]  /*14db0*/  ULOP3.LUT UR19, URZ, UR24, URZ, 0x33, !UPT ;  /* 0x000000183f137292 */ /* 0x000fe6000f8e333f */
        /* <DEDUP_REMOVED lines=42> */
.L_x_3558:
[----:B------:R-:W-:Y:S01]  /*15060*/  ISETP.GE.AND P0, PT, R240, c[0x0][0x220], PT ;  /* 0x00008800f0007a0c */ /* 0x000fe20003f06270 */
[----:B------:R-:W-:Y:S01]  /*15070*/  IMAD R172, R231, 0x2, R237 ;  /* 0x00000002e7ac7824 */ /* 0x000fe200078e02ed */
[CC--:B------:R-:W-:Y:S01]  /*15080*/  LEA R250, P2, R2.reuse, R177.reuse, 0x1 ;  /* 0x000000b102fa7211 */ /* 0x0c0fe200078408ff */
[----:B------:R-:W-:Y:S03]  /*15090*/  UISETP.GT.AND UP0, UPT, UR13, UR12, UPT ;  /* 0x0000000c0d00728c */ /* 0x000fe6000bf04270 */
        /* <DEDUP_REMOVED lines=39> */
[----:B------:R-:W-:Y:S01]  /*15310*/  @!P0 IMAD R5, R241, 0x70, RZ ;  /* 0x00000070f1058824 */ /* 0x000fe200078e02ff */
[-C--:B------:R-:W-:Y:S01]  /*15320*/  @!P0 LEA R12, P1, R10, R177.reuse, 0x1 ;  /* 0x000000b10a0c8211 */ /* 0x080fe200078208ff */
[C---:B------:R-:W-:Y:S01]  /*15330*/  @!P0 IMAD.WIDE.U32 R32, R244.reuse, 0x70, R32 ;  /* 0x00000070f4208825 */ /* 0x040fe200078e0020 */
[----:B------:R-:W-:Y:S01]  /*15340*/  @P0 STS.128 [R239+0xb800], RZ ;  /* 0x00b800ffef000388 */ /* 0x000fe20000000c00 */
[----:B------:R-:W-:Y:S02]  /*15350*/  @!P0 LEA.HI.X R7, R244, R0, R241, 0x6, P2 ;  /* 0x00000000f4078211 */ /* 0x000fe400010f34f1 */
        /* <DEDUP_REMOVED lines=8> */
[----:B------:R-:W-:Y:S01]  /*153e0*/  @!P0 LEA.HI.X R21, R8, R176, R7, 0x1, P2 ;  /* 0x000000b008158211 */ /* 0x000fe200010f0c07 */
[C---:B------:R-:W-:Y:S01]  /*153f0*/  @!P0 IMAD R8, R241.reuse, 0x50, RZ ;  /* 0x00000050f1088824 */ /* 0x040fe200078e02ff */
        /* <DEDUP_REMOVED lines=9> */
[-C--:B------:R-:W-:Y:S01]  /*15490*/  @!P0 LEA R18, P1, R10, R177.reuse, 0x1 ;  /* 0x000000b10a128211 */ /* 0x080fe200078208ff */
[----:B------:R-:W-:Y:S01]  /*154a0*/  @!P0 IMAD.WIDE.U32 R34, R244, 0x60, R34 ;  /* 0x00000060f4228825 */ /* 0x000fe200078e0022 */
[-C--:B------:R-:W-:Y:S01]  /*154b0*/  @!P0 LEA.HI.X R15, R32, R176.reuse, R5, 0x1, P3 ;  /* 0x000000b0200f8211 */ /* 0x080fe200018f0c05 */
[----:B------:R-:W-:Y:S01]  /*154c0*/  @P0 STS.128 [R239+0xc800], RZ ;  /* 0x00c800ffef000388 */ /* 0x000fe20000000c00 */
[----:B------:R-:W-:Y:S01]  /*154d0*/  @!P0 LEA.HI.X R19, R10, R176, R8, 0x1, P1 ;  /* 0x000000b00a138211 */ /* 0x000fe200008f0c08 */
[----:B------:R-:W-:Y:S01]  /*154e0*/  @!P0 IMAD.IADD R4, R4, 0x1, R35 ;  /* 0x0000000104048824 */ /* 0x000fe200078e0223 */
[CC--:B------:R-:W-:Y:S01]  /*154f0*/  @!P0 LEA R16, P4, R34.reuse, R177.reuse, 0x1 ;  /* 0x000000b122108211 */ /* 0x0c0fe200078808ff */
[----:B------:R-:W-:Y:S01]  /*15500*/  @!P0 IMAD.MOV.U32 R30, RZ, RZ, R2 ;  /* 0x000000ffff1e8224 */ /* 0x000fe200078e0002 */
[----:B------:R-:W-:Y:S01]  /*15510*/  @!P0 MOV R29, R0 ;  /* 0x00000000001d8202 */ /* 0x000fe20000000f00 */
[----:B------:R-:W-:Y:S01]  /*15520*/  @!PT LDS RZ, [RZ] ;  /* 0x00000000fffff984 */ /* 0x000fe20000000800 */
[----:B------:R-:W-:Y:S01]  /*15530*/  @!PT LDS RZ, [RZ] ;  /* 0x00000000fffff984 */ /* 0x000fe20000000800 */
[----:B------:R-:W-:Y:S01]  /*15540*/  @!PT LDS RZ, [RZ] ;  /* 0x00000000fffff984 */ /* 0x000fe20000000800 */
[----:B------:R4:W-:Y:S01]  /*15550*/  @!P0 LDGSTS.E.BYPASS.LTC128B.128 [R239+0xc800], [R18.64] ;  /* 0x0c80000012ef8fae */ /* 0x0009e2000b901d54 */
[----:B------:R-:W-:Y:S01]  /*15560*/  @!P0 LEA.HI.X R17, R34, R176, R4, 0x1, P4 ;  /* 0x000000b022118211 */ /* 0x000fe200020f0c04 */
[----:B------:R-:W-:Y:S01]  /*15570*/  @!P0 IMAD.MOV.U32 R31, RZ, RZ, R0 ;  /* 0x000000ffff1f8224 */ /* 0x000fe200078e0000 */
[----:B------:R-:W-:Y:S01]  /*15580*/  @!P0 MOV R34, R2 ;  /* 0x0000000200228202 */ /* 0x000fe20000000f00 */
[C---:B------:R-:W-:Y:S01]  /*15590*/  @!P0 IMAD R6, R241.reuse, 0x90, RZ ;  /* 0x00000090f1068824 */ /* 0x040fe200078e02ff */
[----:B------:R-:W-:Y:S01]  /*155a0*/  @P0 STS.128 [R239+0xd000], RZ ;  /* 0x00d000ffef000388 */ /* 0x000fe20000000c00 */
[----:B------:R-:W-:Y:S04]  /*155b0*/  @!P0 IMAD.WIDE.U32 R30, R244, 0x90, R30 ;  /* 0x00000090f41e8825 */ /* 0x000fe800078e001e */
[----:B------:R-:W-:Y:S01]  /*155c0*/  @!PT LDS RZ, [RZ] ;  /* 0x00000000fffff984 */ /* 0x000fe20000000800 */
[----:B------:R-:W-:Y:S01]  /*155d0*/  @!PT LDS RZ, [RZ] ;  /* 0x00000000fffff984 */ /* 0x000fe20000000800 */
[----:B------:R-:W-:Y:S01]  /*155e0*/  @!PT LDS RZ, [RZ] ;  /* 0x00000000fffff984 */ /* 0x000fe20000000800 */
[----:B------:R4:W-:Y:S01]  /*155f0*/  @!P0 LDGSTS.E.BYPASS.LTC128B.128 [R239+0xd000], [R16.64] ;  /* 0x0d00000010ef8fae */ /* 0x0009e2000b901d54 */
[----:B------:R-:W-:Y:S01]  /*15600*/  @!P0 IMAD.IADD R6, R6, 0x1, R31 ;  /* 0x0000000106068824 */ /* 0x000fe200078e021f */
[CC--:B------:R-:W-:Y:S01]  /*15610*/  @!P0 LEA R10, P2, R30.reuse, R177.reuse, 0x1 ;  /* 0x000000b11e0a8211 */ /* 0x0c0fe200078408ff */
[----:B------:R-:W-:Y:S01]  /*15620*/  @!P0 IMAD.MOV.U32 R28, RZ, RZ, R2 ;  /* 0x000000ffff1c8224 */ /* 0x000fe200078e0002 */
[----:B------:R-:W-:Y:S01]  /*15630*/  @!P0 MOV R31, R0 ;  /* 0x00000000001f8202 */ /* 0x000fe20000000f00 */
[----:B------:R-:W-:Y:S01]  /*15640*/  @P0 STS.128 [R239+0xd800], RZ ;  /* 0x00d800ffef000388 */ /* 0x000fe20000000c00 */
[-C--:B------:R-:W-:Y:S01]  /*15650*/  @!P0 LEA.HI.X R11, R30, R176.reuse, R6, 0x1, P2 ;  /* 0x000000b01e0b8211 */ /* 0x080fe200010f0c06 */
[----:B------:R-:W-:Y:S03]  /*15660*/  @!P0 IMAD.WIDE.U32 R28, R244, 0xa0, R28 ;  /* 0x000000a0f41c8825 */ /* 0x000fe600078e001c */
[----:B------:R-:W-:Y:S01]  /*15670*/  @!PT LDS RZ, [RZ] ;  /* 0x00000000fffff984 */ /* 0x000fe20000000800 */
[----:B------:R-:W-:Y:S01]  /*15680*/  @!PT LDS RZ, [RZ] ;  /* 0x00000000fffff984 */ /* 0x000fe20000000800 */
[----:B------:R-:W-:Y:S01]  /*15690*/  @!PT LDS RZ, [RZ] ;  /* 0x00000000fffff984 */ /* 0x000fe20000000800 */
[----:B------:R5:W-:Y:S01]  /*156a0*/  @!P0 LDGSTS.E.BYPASS.LTC128B.128 [R239+0xd800], [R14.64] ;  /* 0x0d8000000eef8fae */ /* 0x000be2000b901d54 */
[----:B------:R-:W-:Y:S01]  /*156b0*/  @!P0 IMAD R7, R241, 0xa0, RZ ;  /* 0x000000a0f1078824 */ /* 0x000fe200078e02ff */
[C---:B------:R-:W-:Y:S01]  /*156c0*/  @!P0 LEA R8, P1, R28.reuse, R177, 0x1 ;  /* 0x000000b11c088211 */ /* 0x040fe200078208ff */
[----:B------:R-:W-:Y:S02]  /*156d0*/  @!P0 IMAD.MOV.U32 R38, RZ, RZ, R2 ;  /* 0x000000ffff268224 */ /* 0x000fe400078e0002 */
[----:B------:R-:W-:Y:S01]  /*156e0*/  @P0 STS.128 [R239+0xe000], RZ ;  /* 0x00e000ffef000388 */ /* 0x000fe20000000c00 */
[----:B------:R-:W-:Y:S01]  /*156f0*/  @!P0 IADD3 R7, R7, R29, RZ ;  /* 0x0000001d07078210 */ /* 0x000fe20007ffe0ff */
[----:B------:R-:W-:Y:S02]  /*15700*/  @!P0 IMAD.MOV.U32 R39, RZ, RZ, R0 ;  /* 0x000000ffff278224 */ /* 0x000fe400078e0000 */
[C---:B------:R-:W-:Y:S01]  /*15710*/  @!P0 IMAD R6, R241.reuse, 0xb0, RZ ;  /* 0x000000b0f1068824 */ /* 0x040fe200078e02ff */
[----:B------:R-:W-:Y:S01]  /*15720*/  @!PT LDS RZ, [RZ] ;  /* 0x00000000fffff984 */ /* 0x000fe20000000800 */
[----:B------:R-:W-:Y:S01]  /*15730*/  @!PT LDS RZ, [RZ] ;  /* 0x00000000fffff984 */ /* 0x000fe20000000800 */
[----:B------:R-:W-:Y:S01]  /*15740*/  @!PT LDS RZ, [RZ] ;  /* 0x00000000fffff984 */ /* 0x000fe20000000800 */
[----:B------:R5:W-:Y:S01]  /*15750*/  @!P0 LDGSTS.E.BYPASS.LTC128B.128 [R239+0xe000], [R12.64] ;  /* 0x0e0000000cef8fae */ /* 0x000be2000b901d54 */
[-C--:B------:R-:W-:Y:S01]  /*15760*/  @!P0 LEA.HI.X R9, R28, R176.reuse, R7, 0x1, P1 ;  /* 0x000000b01c098211 */ /* 0x080fe200008f0c07 */
[----:B------:R-:W-:Y:S03]  /*15770*/  @!P0 IMAD.WIDE.U32 R38, R244, 0xb0, R38 ;  /* 0x000000b0f4268825 */ /* 0x000fe600078e0026 */
[----:B------:R-:W-:Y:S01]  /*15780*/  @P0 STS.128 [R239+0xe800], RZ ;  /* 0x00e800ffef000388 */ /* 0x000fe20000000c00 */
[----:B------:R-:W-:Y:S01]  /*15790*/  @!P0 IMAD.IADD R6, R6, 0x1, R39 ;  /* 0x0000000106068824 */ /* 0x000fe200078e0227 */
[CC--:B------:R-:W-:Y:S01]  /*157a0*/  @!P0 LEA R36, P1, R38.reuse, R177.reuse, 0x1 ;  /* 0x000000b126248211 */ /* 0x0c0fe200078208ff */
[----:B------:R-:W-:Y:S02]  /*157b0*/  @!P0 IMAD.MOV.U32 R28, RZ, RZ, R2 ;  /* 0x000000ffff1c8224 */ /* 0x000fe400078e0002 */
[----:B------:R-:W-:Y:S01]  /*157c0*/  @!PT LDS RZ, [RZ] ;  /* 0x00000000fffff984 */ /* 0x000fe20000000800 */
[----:B------:R-:W-:Y:S01]  /*157d0*/  @!PT LDS RZ, [RZ] ;  /* 0x00000000fffff984 */ /* 0x000fe20000000800 */
[----:B------:R-:W-:Y:S01]  /*157e0*/  @!PT LDS RZ, [RZ] ;  /* 0x00000000fffff984 */ /* 0x000fe20000000800 */
[----:B------:R1:W-:Y:S01]  /*157f0*/  @!P0 LDGSTS.E.BYPASS.LTC128B.128 [R239+0xe800], [R10.64] ;  /* 0x0e8000000aef8fae */ /* 0x0003e2000b901d54 */
[----:B------:R-:W-:Y:S01]  /*15800*/  @!P0 IMAD.MOV.U32 R29, RZ, RZ, R0 ;  /* 0x000000ffff1d8224 */ /* 0x000fe200078e0000 */
[-C--:B------:R-:W-:Y:S01]  /*15810*/  @!P0 LEA.HI.X R37, R38, R176.reuse, R6, 0x1, P1 ;  /* 0x000000b026258211 */ /* 0x080fe200008f0c06 */
[----:B------:R-:W-:Y:S02]  /*15820*/  @!P0 IMAD R5, R241, 0xc0, RZ ;  /* 0x000000c0f1058824 */ /* 0x000fe400078e02ff */
        /* <DEDUP_REMOVED lines=8> */
[----:B------:R-:W-:Y:S02]  /*158b0*/  @!P0 IMAD.MOV.U32 R35, RZ, RZ, R0 ;  /* 0x000000ffff238224 */ /* 0x000fe400078e0000 */
[----:B------:R-:W-:Y:S01]  /*158c0*/  @P0 STS.128 [R239+0xf800], RZ ;  /* 0x00f800ffef000388 */ /* 0x000fe20000000c00 */
[-C--:B------:R-:W-:Y:S01]  /*158d0*/  @!P0 LEA.HI.X R41, R28, R176.reuse, R5, 0x1, P4 ;  /* 0x000000b01c298211 */ /* 0x080fe200020f0c05 */
[----:B------:R-:W-:Y:S03]  /*158e0*/  @!P0 IMAD.WIDE.U32 R34, R244, 0xd0, R34 ;  /* 0x000000d0f4228825 */ /* 0x000fe600078e0022 */
[----:B------:R-:W-:Y:S01]  /*158f0*/  @!PT LDS RZ, [RZ] ;  /* 0x00000000fffff984 */ /* 0x000fe20000000800 */
[----:B------:R-:W-:Y:S01]  /*15900*/  @!PT LDS RZ, [RZ] ;  /* 0x00000000fffff984 */ /* 0x000fe20000000800 */
[----:B------:R-:W-:Y:S01]  /*15910*/  @!PT LDS RZ, [RZ] ;  /* 0x00000000fffff984 */ /* 0x000fe20000000800 */
[----:B------:R1:W-:Y:S01]  /*15920*/  @!P0 LDGSTS.E.BYPASS.LTC128B.128 [R239+0xf800], [R36.64] ;  /* 0x0f80000024ef8fae */ /* 0x0003e2000b901d54 */
[C---:B------:R-:W-:Y:S01]  /*15930*/  @!P0 IMAD R4, R241.reuse, 0xd0, RZ ;  /* 0x000000d0f1048824 */ /* 0x040fe200078e02ff */
[-C--:B------:R-:W-:Y:S01]  /*15940*/  @!P0 LEA R38, P3, R34, R177.reuse, 0x1 ;  /* 0x000000b122268211 */ /* 0x080fe200078608ff */
[----:B------:R-:W-:Y:S02]  /*15950*/  @!P0 IMAD.MOV.U32 R32, RZ, RZ, R2 ;  /* 0x000000ffff208224 */ /* 0x000fe400078e0002 */
[----:B------:R-:W-:Y:S01]  /*15960*/  @P0 STS.128 [R239+0x10000], RZ ;  /* 0x010000ffef000388 */ /* 0x000fe20000000c00 */
[----:B------:R-:W-:Y:S02]  /*15970*/  @!P0 IMAD.IADD R4, R4, 0x1, R35 ;  /* 0x0000000104048824 */ /* 0x000fe400078e0223 */
[----:B------:R-:W-:Y:S02]  /*15980*/  @!P0 IMAD.MOV.U32 R33, RZ, RZ, R0 ;  /* 0x000000ffff218224 */ /* 0x000fe400078e0000 */
[----:B------:R-:W-:Y:S01]  /*15990*/  @!PT LDS RZ, [RZ] ;  /* 0x00000000fffff984 */ /* 0x000fe20000000800 */
[----:B------:R-:W-:Y:S01]  /*159a0*/  @!PT LDS RZ, [RZ] ;  /* 0x00000000fffff984 */ /* 0x000fe20000000800 */
[----:B------:R-:W-:Y:S01]  /*159b0*/  @!PT LDS RZ, [RZ] ;  /* 0x00000000fffff984 */ /* 0x000fe20000000800 */
[----:B------:R1:W-:Y:S01]  /*159c0*/  @!P0 LDGSTS.E.BYPASS.LTC128B.128 [R239+0x10000], [R40.64] ;  /* 0x1000000028ef8fae */ /* 0x0003e2000b901d54 */
[-C--:B------:R-:W-:Y:S01]  /*159d0*/  @!P0 LEA.HI.X R39, R34, R176.reuse, R4, 0x1, P3 ;  /* 0x000000b022278211 */ /* 0x080fe200018f0c04 */
[----:B------:R-:W-:Y:S03]  /*159e0*/  @!P0 IMAD.WIDE.U32 R32, R244, 0xe0, R32 ;  /* 0x000000e0f4208825 */ /* 0x000fe600078e0020 */
[----:B------:R-:W-:Y:S01]  /*159f0*/  @P0 STS.128 [R239+0x10800], RZ ;  /* 0x010800ffef000388 */ /* 0x000fe20000000c00 */
[----:B------:R-:W-:Y:S01]  /*15a00*/  @!P0 IMAD.MOV.U32 R30, RZ, RZ, R2 ;  /* 0x000000ffff1e8224 */ /* 0x000fe200078e0002 */
[-C--:B------:R-:W-:Y:S01]  /*15a10*/  @!P0 LEA R6, P2, R32, R177.reuse, 0x1 ;  /* 0x000000b120068211 */ /* 0x080fe200078408ff */
[C---:B------:R-:W-:Y:S02]  /*15a20*/  @!P0 IMAD R2, R241.reuse, 0xe0, RZ ;  /* 0x000000e0f1028824 */ /* 0x040fe400078e02ff */
[----:B------:R-:W-:Y:S01]  /*15a30*/  @!PT LDS RZ, [RZ] ;  /* 0x00000000fffff984 */ /* 0x000fe20000000800 */
[----:B------:R-:W-:Y:S01]  /*15a40*/  @!PT LDS RZ, [RZ] ;  /* 0x00000000fffff984 */ /* 0x000fe20000000800 */
[----:B------:R-:W-:Y:S01]  /*15a50*/  @!PT LDS RZ, [RZ] ;  /* 0x00000000fffff984 */ /* 0x000fe20000000800 */
[----:B------:R1:W-:Y:S01]  /*15a60*/  @!P0 LDGSTS.E.BYPASS.LTC128B.128 [R239+0x10800], [R38.64] ;  /* 0x1080000026ef8fae */ /* 0x0003e2000b901d54 */
[----:B------:R-:W-:Y:S04]  /*15a70*/  @!P0 IMAD.WIDE.U32 R30, R244, 0xf0, R30 ;  /* 0x000000f0f41e8825 */ /* 0x000fe800078e001e */
[----:B------:R-:W-:Y:S01]  /*15a80*/  @!P0 IMAD.IADD R2, R2, 0x1, R33 ;  /* 0x0000000102028824 */ /* 0x000fe200078e0221 */
[----:B------:R-:W-:Y:S01]  /*15a90*/  @P0 STS.128 [R239+0x11000], RZ ;  /* 0x011000ffef000388 */ /* 0x000fe20000000c00 */
[----:B------:R-:W-:Y:S01]  /*15aa0*/  @!P0 IMAD R0, R241, 0xf0, RZ ;  /* 0x000000f0f1008824 */ /* 0x000fe200078e02ff */
[----:B------:R-:W-:Y:S02]  /*15ab0*/  @!P0 LEA R42, P1, R30, R177, 0x1 ;  /* 0x000000b11e2a8211 */ /* 0x000fe400078208ff */
[-C--:B------:R-:W-:Y:S02]  /*15ac0*/  @!P0 LEA.HI.X R7, R32, R176.reuse, R2, 0x1, P2 ;  /* 0x000000b020078211 */ /* 0x080fe400010f0c02 */
[----:B------:R-:W-:Y:S03]  /*15ad0*/  @!P0 IADD3 R0, R0, R31, RZ ;  /* 0x0000001f00008210 */ /* 0x000fe60007ffe0ff */
[----:B------:R-:W-:Y:S01]  /*15ae0*/  @!PT LDS RZ, [RZ] ;  /* 0x00000000fffff984 */ /* 0x000fe20000000800 */
[----:B------:R-:W-:Y:S01]  /*15af0*/  @!PT LDS RZ, [RZ] ;  /* 0x00000000fffff984 */ /* 0x000fe20000000800 */
[----:B------:R-:W-:Y:S01]  /*15b00*/  @!PT LDS RZ, [RZ] ;  /* 0x00000000fffff984 */ /* 0x000fe20000000800 */
[----:B------:R2:W-:Y:S01]  /*15b10*/  @!P0 LDGSTS.E.BYPASS.LTC128B.128 [R239+0x11000], [R6.64] ;  /* 0x1100000006ef8fae */ /* 0x0005e2000b901d54 */
[----:B------:R-:W-:Y:S02]  /*15b20*/  @!P0 LEA.HI.X R43, R30, R176, R0, 0x1, P1 ;  /* 0x000000b01e2b8211 */ /* 0x000fe400008f0c00 */
[----:B------:R-:W-:Y:S02]  /*15b30*/  PLOP3.LUT P1, PT, PT, PT, UP0, 0x80, 0x0 ;  /* 0x000000000000781c */ /* 0x000fe40003f2f008 */
        /* <DEDUP_REMOVED lines=36> */
[----:B------:R-:W1:Y:S02]  /*15d80*/  LDSM.16.M88.4 R188, [R230+0x3800] ;  /* 0x00380000e6bc783b */ /* 0x000e640000000200 */
[C---:B------:R-:W-:Y:S03]  /*15d90*/  HMMA.16816.F32 R40, R128.reuse, R42, RZ ;  /* 0x0000002a8028723c */ /* 0x040fe600000018ff */
[----:B------:R-:W2:Y:S05]  /*15da0*/  LDSM.16.M88.4 R192, [R230+0x4000] ;  /* 0x00400000e6c0783b */ /* 0x000eaa0000000200 */
[C---:B------:R-:W-:Y:S01]  /*15db0*/  HMMA.16816.F32 R44, R128.reuse, R48, RZ ;  /* 0x00000030802c723c */ /* 0x040fe200000018ff */
[----:B------:R-:W2:Y:S05]  /*15dc0*/  LDSM.16.M88.4 R196, [R230+0x4800] ;  /* 0x00480000e6c4783b */ /* 0x000eaa0000000200 */
[----:B------:R-:W2:Y:S02]  /*15dd0*/  LDSM.16.M88.4 R200, [R230+0x5000] ;  /* 0x00500000e6c8783b */ /* 0x000ea40000000200 */
[C---:B------:R-:W-:Y:S03]  /*15de0*/  HMMA.16816.F32 R48, R128.reuse, R50, RZ ;  /* 0x000000328030723c */ /* 0x040fe600000018ff */
[----:B------:R-:W-:Y:S05]  /*15df0*/  LDSM.16.M88.4 R204, [R230+0x6000] ;  /* 0x00600000e6cc783b */ /* 0x000fea0000000200 */
[C---:B------:R-:W-:Y:S01]  /*15e00*/  HMMA.16816.F32 R52, R128.reuse, R56, RZ ;  /* 0x000000388034723c */ /* 0x040fe200000018ff */
[----:B------:R-:W-:Y:S05]  /*15e10*/  LDSM.16.M88.4 R208, [R230+0x6800] ;  /* 0x00680000e6d0783b */ /* 0x000fea0000000200 */
[----:B------:R-:W-:Y:S02]  /*15e20*/  LDSM.16.M88.4 R212, [R233] ;  /* 0x00000000e9d4783b */ /* 0x000fe40000000200 */
[C---:B------:R-:W-:Y:S03]  /*15e30*/  HMMA.16816.F32 R56, R128.reuse, R58, RZ ;  /* 0x0000003a8038723c */ /* 0x040fe600000018ff */
[----:B------:R-:W-:Y:S05]  /*15e40*/  LDSM.16.M88.4 R216, [R165] ;  /* 0x00000000a5d8783b */ /* 0x000fea0000000200 */
        /* <DEDUP_REMOVED lines=42> */
[----:B------:R-:W1:Y:S07]  /*160f0*/  LDSM.16.M88.4 R168, [R230+0x9000] ;  /* 0x00900000e6a8783b */ /* 0x000e6e0000000200 */
[C---:B------:R-:W-:Y:S07]  /*16100*/  HMMA.16816.F32 R68, R172.reuse, R204, R68 ;  /* 0x000000ccac44723c */ /* 0x040fee0000001844 */
[C---:B------:R-:W-:Y:S01]  /*16110*/  IADD3 R204, R234.reuse, 0x800, RZ ;  /* 0x00000800eacc7810 */ /* 0x040fe20007ffe0ff */
[C---:B------:R-:W-:Y:S05]  /*16120*/  HMMA.16816.F32 R72, R172.reuse, R206, R72 ;  /* 0x000000ceac48723c */ /* 0x040fea0000001848 */
[----:B------:R-:W1:Y:S03]  /*16130*/  LDSM.16.M88.4 R204, [R204] ;  /* 0x00000000cccc783b */ /* 0x000e660000000200 */
        /* <DEDUP_REMOVED lines=8> */
[C---:B----4-:R-:W-:Y:S07]  /*161c0*/  HMMA.16816.F32 R92, R172.reuse, R180, R92 ;  /* 0x000000b4ac5c723c */ /* 0x050fee000000185c */
[C---:B------:R-:W-:Y:S01]  /*161d0*/  IADD3 R180, R234.reuse, 0x1800, RZ ;  /* 0x00001800eab47810 */ /* 0x040fe20007ffe0ff */
[C---:B------:R-:W-:Y:S05]  /*161e0*/  HMMA.16816.F32 R96, R172.reuse, R182, R96 ;  /* 0x000000b6ac60723c */ /* 0x040fea0000001860 */
[----:B------:R-:W4:Y:S03]  /*161f0*/  LDSM.16.M88.4 R180, [R180] ;  /* 0x00000000b4b4783b */ /* 0x000f260000000200 */
[C---:B---3--:R-:W-:Y:S07]  /*16200*/  HMMA.16816.F32 R100, R172.reuse, R184, R100 ;  /* 0x000000b8ac64723c */ /* 0x048fee0000001864 */
[C---:B------:R-:W-:Y:S01]  /*16210*/  IADD3 R184, R234.reuse, 0x2000, RZ ;  /* 0x00002000eab87810 */ /* 0x040fe20007ffe0ff */
[C---:B------:R-:W-:Y:S05]  /*16220*/  HMMA.16816.F32 R104, R172.reuse, R186, R104 ;  /* 0x000000baac68723c */ /* 0x040fea0000001868 */
[----:B------:R-:W3:Y:S03]  /*16230*/  LDSM.16.M88.4 R184, [R184] ;  /* 0x00000000b8b8783b */ /* 0x000ee60000000200 */
[C---:B-----5:R-:W-:Y:S07]  /*16240*/  HMMA.16816.F32 R108, R172.reuse, R188, R108 ;  /* 0x000000bcac6c723c */ /* 0x060fee000000186c */
[----:B------:R-:W-:Y:S01]  /*16250*/  IADD3 R188, R234, 0x3000, RZ ;  /* 0x00003000eabc7810 */ /* 0x000fe20007ffe0ff */
[C---:B------:R-:W-:Y:S05]  /*16260*/  HMMA.16816.F32 R112, R172.reuse, R190, R112 ;  /* 0x000000beac70723c */ /* 0x040fea0000001870 */
[----:B------:R-:W5:Y:S03]  /*16270*/  LDSM.16.M88.4 R188, [R188] ;  /* 0x00000000bcbc783b */ /* 0x000f660000000200 */
[C---:B-1----:R-:W-:Y:S08]  /*16280*/  HMMA.16816.F32 R116, R172.reuse, R168, R116 ;  /* 0x000000a8ac74723c */ /* 0x042ff00000001874 */
[C---:B------:R-:W-:Y:S01]  /*16290*/  HMMA.16816.F32 R120, R172.reuse, R170, R120 ;  /* 0x000000aaac78723c */ /* 0x040fe20000001878 */
[----:B------:R-:W1:Y:S07]  /*162a0*/  LDSM.16.M88.4 R168, [R226] ;  /* 0x00000000e2a8783b */ /* 0x000e6e0000000200 */
[C---:B------:R-:W-:Y:S08]  /*162b0*/  HMMA.16816.F32 R124, R172.reuse, R192, R124 ;  /* 0x000000c0ac7c723c */ /* 0x040ff0000000187c */
[----:B------:R-:W-:Y:S01]  /*162c0*/  HMMA.16816.F32 R128, R172, R194, R128 ;  /* 0x000000c2ac80723c */ /* 0x000fe20000001880 */
[----:B------:R-:W1:Y:S05]  /*162d0*/  LDSM.16.M88.4 R172, [R225] ;  /* 0x00000000e1ac783b */ /* 0x000e6a0000000200 */
[----:B------:R-:W1:Y:S02]  /*162e0*/  LDSM.16.M88.4 R192, [R224] ;  /* 0x00000000e0c0783b */ /* 0x000e640000000200 */
[C---:B------:R-:W-:Y:S08]  /*162f0*/  HMMA.16816.F32 R4, R196.reuse, R200, R4 ;  /* 0x000000c8c404723c */ /* 0x040ff00000001804 */
[C---:B------:R-:W-:Y:S01]  /*16300*/  HMMA.16816.F32 R8, R196.reuse, R202, R8 ;  /* 0x000000cac408723c */ /* 0x040fe20000001808 */
[----:B------:R-:W1:Y:S07]  /*16310*/  LDSM.16.M88.4 R200, [R223] ;  /* 0x00000000dfc8783b */ /* 0x000e6e0000000200 */
[C---:B------:R-:W-:Y:S08]  /*16320*/  HMMA.16816.F32 R12, R196.reuse, R204, R12 ;  /* 0x000000ccc40c723c */ /* 0x040ff0000000180c */
[C---:B------:R-:W-:Y:S01]  /*16330*/  HMMA.16816.F32 R16, R196.reuse, R206, R16 ;  /* 0x000000cec410723c */ /* 0x040fe20000001810 */
[----:B------:R-:W-:Y:S07]  /*16340*/  LDSM.16.M88.4 R204, [R167] ;  /* 0x00000000a7cc783b */ /* 0x000fee0000000200 */
        /* <DEDUP_REMOVED lines=14> */
[----:B------:R-:W5:Y:S07]  /*16430*/  LDSM.16.M88.4 R188, [R165+0x800] ;  /* 0x00080000a5bc783b */ /* 0x000f6e0000000200 */
[C---:B-1----:R-:W-:Y:S08]  /*16440*/  HMMA.16816.F32 R60, R196.reuse, R168, R60 ;  /* 0x000000a8c43c723c */ /* 0x042ff0000000183c */
[C---:B------:R-:W-:Y:S01]  /*16450*/  HMMA.16816.F32 R64, R196.reuse, R170, R64 ;  /* 0x000000aac440723c */ /* 0x040fe20000001840 */
[----:B------:R-:W1:Y:S07]  /*16460*/  LDSM.16.M88.4 R168, [R165+0x1000] ;  /* 0x00100000a5a8783b */ /* 0x000e6e0000000200 */
[C---:B------:R-:W-:Y:S08]  /*16470*/  HMMA.16816.F32 R68, R196.reuse, R172, R68 ;  /* 0x000000acc444723c */ /* 0x040ff00000001844 */
        /* <DEDUP_REMOVED lines=21> */
[----:B------:R-:W-:Y:S01]  /*165d0*/  HMMA.16816.F32 R128, R196, R210, R128 ;  /* 0x000000d2c480723c */ /* 0x000fe20000001880 */
[----:B------:R-:W-:Y:S05]  /*165e0*/  LDSM.16.M88.4 R196, [R165+0x5000] ;  /* 0x00500000a5c4783b */ /* 0x000fea0000000200 */
[----:B------:R-:W-:Y:S02]  /*165f0*/  LDSM.16.M88.4 R208, [R165+0x6800] ;  /* 0x00680000a5d0783b */ /* 0x000fe40000000200 */
[C---:B------:R-:W-:Y:S08]  /*16600*/  HMMA.16816.F32 R4, R212.reuse, R216, R4 ;  /* 0x000000d8d404723c */ /* 0x040ff00000001804 */
[C---:B------:R-:W-:Y:S01]  /*16610*/  HMMA.16816.F32 R8, R212.reuse, R218, R8 ;  /* 0x000000dad408723c */ /* 0x040fe20000001808 */
[----:B------:R-:W-:Y:S07]  /*16620*/  LDSM.16.M88.4 R216, [R165+0x7000] ;  /* 0x00700000a5d8783b */ /* 0x000fee0000000200 */
        /* <DEDUP_REMOVED lines=8> */
[----:B------:R-:W1:Y:S01]  /*166b0*/  LDSM.16.M88.4 R172, [R165+0x7800] ;  /* 0x00780000a5ac783b */ /* 0x000e620000000200 */
[----:B------:R-:W-:Y:S04]  /*166c0*/  DEPBAR.LE SB0, 0x0 ;  /* 0x000080000000791a */ /* 0x000fe80000000000 */
[----:B------:R-:W-:Y:S02]  /*166d0*/  BAR.SYNC.DEFER_BLOCKING 0x0 ;  /* 0x0000000000007b1d */ /* 0x000fe40000010000 */
[C---:B--2---:R-:W-:Y:S07]  /*166e0*/  HMMA.16816.F32 R36, R212.reuse, R176, R36 ;  /* 0x000000b0d424723c */ /* 0x044fee0000001824 */
[----:B------:R-:W-:Y:S01]  /*166f0*/  IMAD.MOV.U32 R177, RZ, RZ, R250 ;  /* 0x000000ffffb17224 */ /* 0x000fe200078e00fa */
[C---:B------:R-:W-:Y:S04]  /*16700*/  HMMA.16816.F32 R40, R212.reuse, R178, R40 ;  /* 0x000000b2d428723c */ /* 0x040fe80000001828 */
[----:B------:R-:W-:Y:S04]  /*16710*/  IMAD.MOV.U32 R176, RZ, RZ, R251 ;  /* 0x000000ffffb07224 */ /* 0x000fe800078e00fb */
[C---:B----4-:R-:W-:Y:S08]  /*16720*/  HMMA.16816.F32 R44, R212.reuse, R180, R44 ;  /* 0x000000b4d42c723c */ /* 0x050ff0000000182c */
[C---:B------:R-:W-:Y:S08]  /*16730*/  HMMA.16816.F32 R48, R212.reuse, R182, R48 ;  /* 0x000000b6d430723c */ /* 0x040ff00000001830 */
[C---:B---3--:R-:W-:Y:S08]  /*16740*/  HMMA.16816.F32 R52, R212.reuse, R184, R52 ;  /* 0x000000b8d434723c */ /* 0x048ff00000001834 */
[C---:B------:R-:W-:Y:S08]  /*16750*/  HMMA.16816.F32 R56, R212.reuse, R186, R56 ;  /* 0x000000bad438723c */ /* 0x040ff00000001838 */
[C---:B------:R-:W-:Y:S08]  /*16760*/  HMMA.16816.F32 R60, R212.reuse, R192, R60 ;  /* 0x000000c0d43c723c */ /* 0x040ff0000000183c */
[C---:B------:R-:W-:Y:S08]  /*16770*/  HMMA.16816.F32 R64, R212.reuse, R194, R64 ;  /* 0x000000c2d440723c */ /* 0x040ff00000001840 */
[C---:B-----5:R-:W-:Y:S08]  /*16780*/  HMMA.16816.F32 R68, R212.reuse, R188, R68 ;  /* 0x000000bcd444723c */ /* 0x060ff00000001844 */
        /* <DEDUP_REMOVED lines=90> */
[----:B--2---:R-:W-:Y:S01]  /*16d30*/  MOV R170, UR28 ;  /* 0x0000001c00aa7c02 */ /* 0x004fe20008000f00 */
[----:B---3--:R-:W-:Y:S01]  /*16d40*/  IMAD.U32 R169, RZ, RZ, UR27 ;  /* 0x0000001bffa97e24 */ /* 0x008fe2000f8e00ff */
[----:B------:R-:W-:Y:S04]  /*16d50*/  UIMAD.WIDE.U32 UR26, UR8, UR24, URZ ;  /* 0x00000018081a72a5 */ /* 0x000fe8000f8e003f */
[----:B------:R-:W2:Y:S01]  /*16d60*/  LDG.E R168, [R168.64] ;  /* 0x00000014a8a87981 */ /* 0x000ea2000c1e1900 */
[----:B------:R-:W-:Y:S01]  /*16d70*/  UIADD3 UR10, UR27, UR10, URZ ;  /* 0x0000000a1b0a7290 */ /* 0x000fe2000fffe03f */
[----:B------:R-:W-:Y:S01]  /*16d80*/  IMAD.U32 R198, RZ, RZ, UR26 ;  /* 0x0000001affc67e24 */ /* 0x000fe2000f8e00ff */
[----:B------:R-:W-:Y:S01]  /*16d90*/  MOV R199, UR27 ;  /* 0x0000001b00c77c02 */ /* 0x000fe20008000f00 */
[----:B-1----:R-:W-:Y:S03]  /*16da0*/  IMAD.U32 R171, RZ, RZ, UR29 ;  /* 0x0000001dffab7e24 */ /* 0x002fe6000f8e00ff */
[----:B------:R-:W-:Y:S01]  /*16db0*/  IMAD.U32 R199, RZ, RZ, UR10 ;  /* 0x0000000affc77e24 */ /* 0x000fe2000f8e00ff */
[----:B------:R-:W-:Y:S01]  /*16dc0*/  UMOV UR10, UR8 ;  /* 0x00000008000a7c82 */ /* 0x000fe20008000000 */
[----:B------:R-:W2:Y:S02]  /*16dd0*/  LDG.E R170, [R170.64] ;  /* 0x00000014aaaa7981 */ /* 0x000ea4000c1e1900 */
[----:B--2---:R-:W-:Y:S04]  /*16de0*/  IADD3 R168, -R168, R170, RZ ;  /* 0x000000aaa8a87210 */ /* 0x004fe80007ffe1ff */
[----:B------:R-:W-:Y:S01]  /*16df0*/  SHF.R.S32.HI R0, RZ, 0x1f, R168 ;  /* 0x0000001fff007819 */ /* 0x000fe200000114a8 */
[----:B------:R-:W-:Y:S04]  /*16e00*/  IMAD.WIDE.U32 R198, R168, c[0x0][0x180], R198 ;  /* 0x00006000a8c67a25 */ /* 0x000fe800078e00c6 */
[----:B------:R-:W-:Y:S04]  /*16e10*/  IMAD R0, R0, c[0x0][0x180], RZ ;  /* 0x0000600000007a24 */ /* 0x000fe800078e02ff */
[----:B------:R-:W-:Y:S05]  /*16e20*/  IMAD R0, R168, c[0x0][0x184], R0 ;  /* 0x00006100a8007a24 */ /* 0x000fea00078e0200 */
[----:B------:R-:W-:Y:S03]  /*16e30*/  IADD3 R199, R199, R0, RZ ;  /* 0x00000000c7c77210 */ /* 0x000fe60007ffe0ff */
.L_x_3560:
[----:B------:R1:W-:Y:S01]  /*16e40*/  @P0 STS.128 [R239+0x2000], RZ ;  /* 0x002000ffef000388 */ /* 0x0003e20000000c00 */
[----:B------:R-:W-:Y:S01]  /*16e50*/  LEA R204, P5, R198, R246, 0x1 ;  /* 0x000000f6c6cc7211 */ /* 0x000fe200078a08ff */
[C-C-:B------:R-:W-:Y:S01]  /*16e60*/  @!P0 IMAD.WIDE.U32 R208, R174.reuse, 0x30, R198.reuse ;  /* 0x00000030aed08825 */ /* 0x140fe200078e00c6 */
[----:B------:R-:W-:Y:S01]  /*16e70*/  @!P0 LEA R171, P3, R174, R198, 0x5 ;  /* 0x000000c6aeab8211 */ /* 0x000fe200078628ff */
[----:B------:R-:W-:Y:S01]  /*16e80*/  UMOV UR8, UR10 ;  /* 0x0000000a00087c82 */ /* 0x000fe20008000000 */
[C-C-:B------:R-:W-:Y:S01]  /*16e90*/  LEA.HI.X R205, R198.reuse, R245, R199.reuse, 0x1, P5 ;  /* 0x000000f5c6cd7211 */ /* 0x140fe200028f0cc7 */
[----:B------:R-:W-:Y:S01]  /*16ea0*/  @!P0 IMAD.MOV.U32 R196, RZ, RZ, R198 ;  /* 0x000000ffffc48224 */ /* 0x000fe200078e00c6 */
[----:B------:R-:W-:Y:S01]  /*16eb0*/  @!P0 IADD3 R169, P4, R198, UR18, RZ ;  /* 0x00000012c6a98c10 */ /* 0x000fe2000ff9e0ff */
[----:B------:R-:W-:Y:S01]  /*16ec0*/  @!P0 IMAD.MOV.U32 R197, RZ, RZ, R199 ;  /* 0x000000ffffc58224 */ /* 0x000fe200078e00c7 */
[C---:B------:R-:W-:Y:S01]  /*16ed0*/  @!P0 LEA.HI.X R170, R174.reuse, R199, R2, 0x5, P3 ;  /* 0x000000c7aeaa8211 */ /* 0x040fe200018f2c02 */
[----:B------:R-:W-:Y:S01]  /*16ee0*/  @!PT LDS RZ, [RZ] ;  /* 0x00000000fffff984 */ /* 0x000fe20000000800 */
[----:B------:R-:W-:Y:S01]  /*16ef0*/  @!PT LDS RZ, [RZ] ;  /* 0x00000000fffff984 */ /* 0x000fe20000000800 */
[----:B------:R-:W-:Y:S01]  /*16f00*/  @!PT LDS RZ, [RZ] ;  /* 0x00000000fffff984 */ /* 0x000fe20000000800 */
[----:B------:R1:W-:Y:S01]  /*16f10*/  @!P0 LDGSTS.E.BYPASS.LTC128B.128 [R239+0x2000], [R204.64] ;  /* 0x02000000ccef8fae */ /* 0x0003e2000b901d54 */
[----:B------:R-:W-:Y:S01]  /*16f20*/  @!P0 LEA R202, P3, R169, R246, 0x1 ;  /* 0x000000f6a9ca8211 */ /* 0x000fe200078608ff */
[----:B------:R-:W-:Y:S01]  /*16f30*/  @!P0 IMAD.MOV.U32 R194, RZ, RZ, R198 ;  /* 0x000000ffffc28224 */ /* 0x000fe200078e00c6 */
[----:B------:R-:W-:Y:S01]  /*16f40*/  @!P0 IADD3.X R168, R199, UR14, RZ, P4, !PT ;  /* 0x0000000ec7a88c10 */ /* 0x000fe2000a7fe4ff */
[----:B------:R1:W-:Y:S01]  /*16f50*/  @P0 STS.128 [R239+0x2800], RZ ;  /* 0x002800ffef000388 */ /* 0x0003e20000000c00 */
[----:B------:R-:W-:Y:S01]  /*16f60*/  @!P0 LEA R173, P2, R174, R198, 0x6 ;  /* 0x000000c6aead8211 */ /* 0x000fe200078430ff */
[----:B------:R-:W-:Y:S01]  /*16f70*/  @!P0 IMAD R0, R2, 0x30, RZ ;  /* 0x0000003002008824 */ /* 0x000fe200078e02ff */
[----:B------:R-:W-:Y:S01]  /*16f80*/  @!P0 LEA.HI.X R203, R169, R245, R168, 0x1, P3 ;  /* 0x000000f5a9cb8211 */ /* 0x000fe200018f0ca8 */
[----:B------:R-:W-:Y:S01]  /*16f90*/  @!P0 IMAD.MOV.U32 R192, RZ, RZ, R198 ;  /* 0x000000ffffc08224 */ /* 0x000fe200078e00c6 */
[-C--:B------:R-:W-:Y:S01]  /*16fa0*/  @!P0 LEA.HI.X R172, R174, R199.reuse, R2, 0x6, P2 ;  /* 0x000000c7aeac8211 */ /* 0x080fe200010f3402 */
[----:B------:R-:W-:Y:S01]  /*16fb0*/  @!P0 IMAD.IADD R169, R0, 0x1, R209 ;  /* 0x0000000100a98824 */ /* 0x000fe200078e02d1 */
[CC--:B------:R-:W-:Y:S01]  /*16fc0*/  @!P0 LEA R200, P2, R171.reuse, R246.reuse, 0x1 ;  /* 0x000000f6abc88211 */ /* 0x0c0fe200078408ff */
[----:B------:R-:W-:Y:S01]  /*16fd0*/  @!PT LDS RZ, [RZ] ;  /* 0x00000000fffff984 */ /* 0x000fe20000000800 */
[----:B------:R-:W-:Y:S01]  /*16fe0*/  @!PT LDS RZ, [RZ] ;  /* 0x00000000fffff984 */ /* 0x000fe20000000800 */
[----:B------:R-:W-:Y:S01]  /*16ff0*/  @!PT LDS RZ, [RZ] ;  /* 0x00000000fffff984 */ /* 0x000fe20000000800 */
[----:B------:R1:W-:Y:S01]  /*17000*/  @!P0 LDGSTS.E.BYPASS.LTC128B.128 [R239+0x2800], [R202.64] ;  /* 0x02800000caef8fae */ /* 0x0003e2000b901d54 */
[----:B------:R-:W-:Y:S01]  /*17010*/  @!P0 MOV R195, R199 ;  /* 0x000000c700c38202 */ /* 0x000fe20000000f00 */
[--C-:B------:R-:W-:Y:S01]  /*17020*/  @!P0 IMAD.MOV.U32 R193, RZ, RZ, R199.reuse ;  /* 0x000000ffffc18224 */ /* 0x100fe200078e00c7 */
[----:B------:R-:W-:Y:S01]  /*17030*/  @!P0 LEA.HI.X R201, R171, R245, R170, 0x1, P2 ;  /* 0x000000f5abc98211 */ /* 0x000fe200010f0caa */
[----:B------:R1:W-:Y:S01]  /*17040*/  @P0 STS.128 [R239+0x3000], RZ ;  /* 0x003000ffef000388 */ /* 0x0003e20000000c00 */
[C---:B------:R-:W-:Y:S01]  /*17050*/  @!P0 LEA R206, P2, R208.reuse, R246, 0x1 ;  /* 0x000000f6d0ce8211 */ /* 0x040fe200078408ff */
[--C-:B------:R-:W-:Y:S01]  /*17060*/  @!P0 IMAD.MOV.U32 R190, RZ, RZ, R198.reuse ;  /* 0x000000ffffbe8224 */ /* 0x100fe200078e00c6 */
[-C--:B------:R-:W-:Y:S01]  /*17070*/  @!P0 MOV R191, R199.reuse ;  /* 0x000000c700bf8202 */ /* 0x080fe20000000f00 */
[----:B------:R-:W-:Y:S01]  /*17080*/  @!PT LDS RZ, [RZ] ;  /* 0x00000000fffff984 */ /* 0x000fe20000000800 */
[----:B------:R-:W-:Y:S01]  /*17090*/  @!PT LDS RZ, [RZ] ;  /* 0x00000000fffff984 */ /* 0x000fe20000000800 */
[----:B------:R-:W-:Y:S01]  /*170a0*/  @!PT LDS RZ, [RZ] ;  /* 0x00000000fffff984 */ /* 0x000fe20000000800 */
[----:B------:R1:W-:Y:S01]  /*170b0*/  @!P0 LDGSTS.E.BYPASS.LTC128B.128 [R239+0x3000], [R200.64] ;  /* 0x03000000c8ef8fae */ /* 0x0003e2000b901d54 */
[-C--:B------:R-:W-:Y:S01]  /*170c0*/  @!P0 MOV R187, R199.reuse ;  /* 0x000000c700bb8202 */ /* 0x080fe20000000f00 */
[--C-:B------:R-:W-:Y:S01]  /*170d0*/  @!P0 IMAD.MOV.U32 R188, RZ, RZ, R198.reuse ;  /* 0x000000ffffbc8224 */ /* 0x100fe200078e00c6 */
[-C--:B------:R-:W-:Y:S01]  /*170e0*/  @!P0 MOV R183, R199.reuse ;  /* 0x000000c700b78202 */ /* 0x080fe20000000f00 */
[----:B------:R1:W-:Y:S01]  /*170f0*/  @P0 STS.128 [R239+0x3800], RZ ;  /* 0x003800ffef000388 */ /* 0x0003e20000000c00 */
[----:B------:R-:W-:Y:S01]  /*17100*/  @!P0 MOV R179, R199 ;  /* 0x000000c700b38202 */ /* 0x000fe20000000f00 */
[----:B------:R-:W-:Y:S01]  /*17110*/  @!P0 IMAD.MOV.U32 R189, RZ, RZ, R199 ;  /* 0x000000ffffbd8224 */ /* 0x000fe200078e00c7 */
[----:B------:R-:W-:Y:S01]  /*17120*/  @!P0 LEA.HI.X R207, R208, R245, R169, 0x1, P2 ;  /* 0x000000f5d0cf8211 */ /* 0x000fe200010f0ca9 */
[--C-:B------:R-:W-:Y:S01]  /*17130*/  @!P0 IMAD.MOV.U32 R186, RZ, RZ, R198.reuse ;  /* 0x000000ffffba8224 */ /* 0x100fe200078e00c6 */
[C---:B------:R-:W-:Y:S01]  /*17140*/  @!P0 LEA R175, P1, R174.reuse, R198, 0x7 ;  /* 0x000000c6aeaf8211 */ /* 0x040fe200078238ff */
[--C-:B------:R-:W-:Y:S01]  /*17150*/  @!P0 IMAD.MOV.U32 R184, RZ, RZ, R198.reuse ;  /* 0x000000ffffb88224 */ /* 0x100fe200078e00c6 */
[----:B------:R-:W-:Y:S01]  /*17160*/  UMOV UR9, UR11 ;  /* 0x0000000b00097c82 */ /* 0x000fe20008000000 */
[----:B------:R-:W-:Y:S01]  /*17170*/  @!PT LDS RZ, [RZ] ;  /* 0x00000000fffff984 */ /* 0x000fe20000000800 */
[----:B------:R-:W-:Y:S01]  /*17180*/  @!PT LDS RZ, [RZ] ;  /* 0x00000000fffff984 */ /* 0x000fe20000000800 */
[----:B------:R-:W-:Y:S01]  /*17190*/  @!PT LDS RZ, [RZ] ;  /* 0x00000000fffff984 */ /* 0x000fe20000000800 */
[----:B------:R1:W-:Y:S01]  /*171a0*/  @!P0 LDGSTS.E.BYPASS.LTC128B.128 [R239+0x3800], [R206.64] ;  /* 0x03800000ceef8fae */ /* 0x0003e2000b901d54 */
[--C-:B------:R-:W-:Y:S02]  /*171b0*/  @!P0 IMAD.MOV.U32 R185, RZ, RZ, R199.reuse ;  /* 0x000000ffffb98224 */ /* 0x100fe400078e00c7 */
[--C-:B------:R-:W-:Y:S01]  /*171c0*/  @!P0 IMAD.MOV.U32 R182, RZ, RZ, R198.reuse ;  /* 0x000000ffffb68224 */ /* 0x100fe200078e00c6 */
[----:B------:R1:W-:Y:S01]  /*171d0*/  @P0 STS.128 [R239+0x4000], RZ ;  /* 0x004000ffef000388 */ /* 0x0003e20000000c00 */
[--C-:B------:R-:W-:Y:S02]  /*171e0*/  @!P0 IMAD.MOV.U32 R180, RZ, RZ, R198.reuse ;  /* 0x000000ffffb48224 */ /* 0x100fe400078e00c6 */
[----:B------:R-:W-:Y:S02]  /*171f0*/  @!P0 IMAD.MOV.U32 R181, RZ, RZ, R199 ;  /* 0x000000ffffb58224 */ /* 0x000fe400078e00c7 */
[----:B------:R-:W-:Y:S02]  /*17200*/  @!P0 IMAD.MOV.U32 R178, RZ, RZ, R198 ;  /* 0x000000ffffb28224 */ /* 0x000fe400078e00c6 */
[C---:B------:R-:W-:Y:S04]  /*17210*/  @!P0 IMAD.WIDE.U32 R196, R174.reuse, 0x50, R196 ;  /* 0x00000050aec48825 */ /* 0x040fe800078e00c4 */
[----:B------:R-:W-:Y:S01]  /*17220*/  @!P0 IMAD.WIDE.U32 R194, R174, 0x60, R194 ;  /* 0x00000060aec28825 */ /* 0x000fe200078e00c2 */
[-C--:B------:R-:W-:Y:S03]  /*17230*/  @!P0 LEA R208, P2, R196, R246.reuse, 0x1 ;  /* 0x000000f6c4d08211 */ /* 0x080fe600078408ff */
[C---:B------:R-:W-:Y:S04]  /*17240*/  @!P0 IMAD.WIDE.U32 R192, R174.reuse, 0x70, R192 ;  /* 0x00000070aec08825 */ /* 0x040fe800078e00c0 */
[----:B------:R-:W-:Y:S01]  /*17250*/  @!P0 IMAD.WIDE.U32 R190, R174, 0x90, R190 ;  /* 0x00000090aebe8825 */ /* 0x000fe200078e00be */
[-C--:B------:R-:W-:Y:S03]  /*17260*/  @!P0 LEA R210, P3, R192, R246.reuse, 0x1 ;  /* 0x000000f6c0d28211 */ /* 0x080fe600078608ff */
[C---:B------:R-:W-:Y:S04]  /*17270*/  @!P0 IMAD.WIDE.U32 R188, R174.reuse, 0xa0, R188 ;  /* 0x000000a0aebc8825 */ /* 0x040fe800078e00bc */
[C---:B------:R-:W-:Y:S04]  /*17280*/  @!P0 IMAD.WIDE.U32 R186, R174.reuse, 0xb0, R186 ;  /* 0x000000b0aeba8825 */ /* 0x040fe800078e00ba */
[C---:B------:R-:W-:Y:S04]  /*17290*/  @!P0 IMAD.WIDE.U32 R184, R174.reuse, 0xc0, R184 ;  /* 0x000000c0aeb88825 */ /* 0x040fe800078e00b8 */
[C---:B------:R-:W-:Y:S04]  /*172a0*/  @!P0 IMAD.WIDE.U32 R182, R174.reuse, 0xd0, R182 ;  /* 0x000000d0aeb68825 */ /* 0x040fe800078e00b6 */
[C---:B------:R-:W-:Y:S04]  /*172b0*/  @!P0 IMAD.WIDE.U32 R180, R174.reuse, 0xe0, R180 ;  /* 0x000000e0aeb48825 */ /* 0x040fe800078e00b4 */
[C---:B------:R-:W-:Y:S01]  /*172c0*/  @!P0 IMAD.WIDE.U32 R178, R174.reuse, 0xf0, R178 ;  /* 0x000000f0aeb28825 */ /* 0x040fe200078e00b2 */
[----:B------:R-:W-:Y:S02]  /*172d0*/  @!P0 LEA.HI.X R174, R174, R199, R2, 0x7, P1 ;  /* 0x000000c7aeae8211 */ /* 0x000fe400008f3c02 */
[CC--:B------:R-:W-:Y:S01]  /*172e0*/  @!P0 LEA R198, P1, R173.reuse, R246.reuse, 0x1 ;  /* 0x000000f6adc68211 */ /* 0x0c0fe200078208ff */
[C---:B------:R-:W-:Y:S02]  /*172f0*/  @!P0 IMAD R168, R2.reuse, 0x50, RZ ;  /* 0x0000005002a88824 */ /* 0x040fe400078e02ff */
[----:B------:R-:W-:Y:S01]  /*17300*/  @!P0 IMAD R0, R2, 0x60, RZ ;  /* 0x0000006002008824 */ /* 0x000fe200078e02ff */
[----:B------:R-:W-:Y:S01]  /*17310*/  @!P0 LEA.HI.X R199, R173, R245, R172, 0x1, P1 ;  /* 0x000000f5adc78211 */ /* 0x000fe200008f0cac */
[----:B------:R-:W-:Y:S01]  /*17320*/  @!P0 IMAD.IADD R168, R168, 0x1, R197 ;  /* 0x00000001a8a88824 */ /* 0x000fe200078e02c5 */
        /* <DEDUP_REMOVED lines=60> */
[----:B------:R-:W-:Y:S01]  /*176f0*/  @!P0 LEA R192, P1, R178, R246, 0x1 ;  /* 0x000000f6b2c08211 */ /* 0x000fe200078208ff */
[----:B------:R-:W-:Y:S01]  /*17700*/  @!P0 IMAD.IADD R0, R0, 0x1, R181 ;  /* 0x0000000100008824 */ /* 0x000fe200078e02b5 */
[----:B------:R-:W-:Y:S01]  /*17710*/  MOV R246, R204 ;  /* 0x000000cc00f67202 */ /* 0x000fe20000000f00 */
[----:B------:R1:W-:Y:S01]  /*17720*/  @P0 STS.128 [R239+0x7000], RZ ;  /* 0x007000ffef000388 */ /* 0x0003e20000000c00 */
[----:B------:R-:W-:Y:S02]  /*17730*/  @!P0 IMAD R2, R2, 0xf0, RZ ;  /* 0x000000f002028824 */ /* 0x000fe400078e02ff */
[-C--:B------:R-:W-:Y:S01]  /*17740*/  @!P0 LEA.HI.X R171, R180, R245.reuse, R0, 0x1, P2 ;  /* 0x000000f5b4ab8211 */ /* 0x080fe200010f0c00 */
[----:B------:R-:W-:Y:S01]  /*17750*/  @!PT LDS RZ, [RZ] ;  /* 0x00000000fffff984 */ /* 0x000fe20000000800 */
[----:B------:R-:W-:Y:S01]  /*17760*/  @!PT LDS RZ, [RZ] ;  /* 0x00000000fffff984 */ /* 0x000fe20000000800 */
[----:B------:R-:W-:Y:S01]  /*17770*/  @!PT LDS RZ, [RZ] ;  /* 0x00000000fffff984 */ /* 0x000fe20000000800 */
[----:B------:R1:W-:Y:S01]  /*17780*/  @!P0 LDGSTS.E.BYPASS.LTC128B.128 [R239+0x7000], [R194.64] ;  /* 0x07000000c2ef8fae */ /* 0x0003e2000b901d54 */
[----:B------:R-:W-:Y:S03]  /*17790*/  @!P0 IMAD.IADD R2, R2, 0x1, R179 ;  /* 0x0000000102028824 */ /* 0x000fe600078e02b3 */
        /* <DEDUP_REMOVED lines=28> */
.L_x_3559:
[----:B------:R-:W-:Y:S01]  /*17960*/  MOV R0, UR13 ;  /* 0x0000000d00007c02 */ /* 0x000fe20008000f00 */
[----:B------:R-:W-:Y:S02]  /*17970*/  UISETP.GT.AND UP0, UPT, UR13, UR12, UPT ;  /* 0x0000000c0d00728c */ /* 0x000fe4000bf04270 */
[----:B------:R-:W-:Y:S01]  /*17980*/  UMOV UR10, UR22 ;  /* 0x00000016000a7c82 */ /* 0x000fe20008000000 */
[----:B------:R-:W-:Y:S01]  /*17990*/  LEA R0, R0, R238, 0x8 ;  /* 0x000000ee00007211 */ /* 0x000fe200078e40ff */
[----:B------:R-:W-:Y:S03]  /*179a0*/  UMOV UR11, UR19 ;  /* 0x00000013000b7c82 */ /* 0x000fe60008000000 */
        /* <DEDUP_REMOVED lines=1079> */
.L_x_3557:
        /* <DEDUP_REMOVED lines=169> */
.L_x_3563:
[----:B-1234-:R-:W-:Y:S05]  /*1c7b0*/  BSYNC B0 ;  /* 0x0000000000007941 */ /* 0x01efea0003800000 */
.L_x_3562:
        /* <DEDUP_REMOVED lines=36> */
.L_x_3564:
        /* <DEDUP_REMOVED lines=16> */
.L_x_7776:


//--------------------- .text._ZN5flash24flash_fwd_splitkv_kernelI23Flash_fwd_kernel_traitsILi64ELi64ELi256ELi4ELb0ELb0EN7cutlass6half_tE19Flash_kernel_traitsILi64ELi64ELi256ELi4ES3_EELb1ELb0ELb1ELb0ELb0ELb1ELb1ELb0EEEvNS_16Flash_fwd_paramsE --------------------------
	.section	.text._ZN5flash24flash_fwd_splitkv_kernelI23Flash_fwd_kernel_traitsILi64ELi64ELi256ELi4ELb0ELb0EN7cutlass6half_tE19Flash_kernel_traitsILi64ELi64ELi256ELi4ES3_EELb1ELb0ELb1ELb0ELb0ELb1ELb1ELb0EEEvNS_16Flash_fwd_paramsE,"ax",@progbits
	.sectioninfo	@"SHI_REGISTERS=255"
	.align	128
        .global         _ZN5flash24flash_fwd_splitkv_kernelI23Flash_fwd_kernel_traitsILi64ELi64ELi256ELi4ELb0ELb0EN7cutlass6half_tE19Flash_kernel_traitsILi64ELi64ELi256ELi4ES3_EELb1ELb0ELb1ELb0ELb0ELb1ELb1ELb0EEEvNS_16Flash_fwd_paramsE
        .type           _ZN5flash24flash_fwd_splitkv_kernelI23Flash_fwd_kernel_traitsILi64ELi64ELi256ELi4ELb0ELb0EN7cutlass6half_tE19Flash_kernel_traitsILi64ELi64ELi256ELi4ES3_EELb1ELb0ELb1ELb0ELb0ELb1ELb1ELb0EEEvNS_16Flash_fwd_paramsE,@function
        .size           _ZN5flash24flash_fwd_splitkv_kernelI23Flash_fwd_kernel_traitsILi64ELi64ELi256ELi4ELb0ELb0EN7cutlass6half_tE19Flash_kernel_traitsILi64ELi64ELi256ELi4ES3_EELb1ELb0ELb1ELb0ELb0ELb1ELb1ELb0EEEvNS_16Flash_fwd_paramsE,(.L_x_7777 - _ZN5flash24flash_fwd_splitkv_kernelI23Flash_fwd_kernel_traitsILi64ELi64ELi256ELi4ELb0ELb0EN7cutlass6half_tE19Flash_kernel_traitsILi64ELi64ELi256ELi4ES3_EELb1ELb0ELb1ELb0ELb0ELb1ELb1ELb0EEEvNS_16Flash_fwd_paramsE)
        .other          _ZN5flash24flash_fwd_splitkv_kernelI23Flash_fwd_kernel_traitsILi64ELi64ELi256ELi4ELb0ELb0EN7cutlass6half_tE19Flash_kernel_traitsILi64ELi64ELi256ELi4ES3_EELb1ELb0ELb1ELb0ELb0ELb1ELb1ELb0EEEvNS_16Flash_fwd_paramsE,@"STO_CUDA_ENTRY STV_DEFAULT"
_ZN5flash24flash_fwd_splitkv_kernelI23Flash_fwd_kernel_traitsILi64ELi64ELi256ELi4ELb0ELb0EN7cutlass6half_tE19Flash_kernel_traitsILi64ELi64ELi256ELi4ES3_EELb1ELb0ELb1ELb0ELb0ELb1ELb1ELb0EEEvNS_16Flash_fwd_paramsE:
.text._ZN5flash24flash_fwd_splitkv_kernelI23Flash_fwd_kernel_traitsILi64ELi64ELi256ELi4ELb0ELb0EN7cutlass6half_tE19Flash_kernel_traitsILi64ELi64ELi256ELi4ES3_EELb1ELb0ELb1ELb0ELb0ELb1ELb1ELb0EEEvNS_16Flash_fwd_paramsE:
        /* <DEDUP_REMOVED lines=43> */
[----:B------:R-:W2:Y:S01]  /*02b0*/  @P2 LDG.E R7, [R10.64] ;  /* 0x000000140a072981 */ /* 0x000ea2000c1e1900 */
[----:B------:R-:W-:Y:S02]  /*02c0*/  @UP1 UIMAD.WIDE UR6, UR15, UR23, UR6 ;  /* 0x000000170f0612a5 */ /* 0x000fe4000f8e0206 */
[----:B------:R-:W-:Y:S01]  /*02d0*/  ULDC.64 UR8, c[0x0][0x248] ;  /* 0x0000920000087ab9 */ /* 0x000fe20000000a00 */
[----:B------:R-:W3:Y:S03]  /*02e0*/  @P2 LDG.E R2, [R10.64+0x4] ;  /* 0x000004140a022981 */ /* 0x000ee6000c1e1900 */
[----:B------:R-:W-:-:S02]  /*02f0*/  IMAD.U32 R8, RZ, RZ, UR6 ;  /* 0x00000006ff087e24 */ /* 0x000fc4000f8e00ff */
        /* <DEDUP_REMOVED lines=31> */
.L_x_3565:
[----:B------:R-:W-:Y:S02]  /*04f0*/  ULDC UR7, c[0x0][0x218] ;  /* 0x0000860000077ab9 */ /* 0x000fe40000000800 */
.L_x_3566:
        /* <DEDUP_REMOVED lines=24> */
[----:B------:R1:W2:Y:S01]  /*0680*/  R2UR UR11, R2 ;  /* 0x00000000020b73c2 */ /* 0x0002a200000e0000 */
[----:B------:R-:W-:Y:S02]  /*0690*/  ULDC UR5, c[0x0][0x10] ;  /* 0x0000040000057ab9 */ /* 0x000fe40000000800 */
[----:B------:R-:W-:Y:S02]  /*06a0*/  USHF.R.S32.HI UR12, URZ, 0x1f, UR4 ;  /* 0x0000001f3f0c7899 */ /* 0x000fe40008011404 */
[----:B------:R-:W-:Y:S02]  /*06b0*/  UMOV UR16, URZ ;  /* 0x0000003f00107c82 */ /* 0x000fe40008000000 */
[----:B------:R-:W-:-:S04]  /*06c0*/  ULEA.HI UR12, UR12, UR4, URZ, 0x8 ;  /* 0x000000040c0c7291 */ /* 0x000fc8000f8f403f */
[----:B------:R-:W-:-:S04]  /*06d0*/  ULEA.HI.SX32 UR12, UR12, UR5, 0x18 ;  /* 0x000000050c0c7291 */ /* 0x000fc8000f8fc23f */
[----:B------:R-:W-:-:S06]  /*06e0*/  UIADD3 UR12, UR12, -0x1, URZ ;  /* 0xffffffff0c0c7890 */ /* 0x000fcc000fffe03f */
[----:B-1----:R-:W-:Y:S01]  /*06f0*/  IMAD.U32 R2, RZ, RZ, UR12 ;  /* 0x0000000cff027e24 */ /* 0x002fe2000f8e00ff */
[----:B--2---:R-:W1:Y:S01]  /*0700*/  I2F.RP R4, UR11 ;  /* 0x0000000b00047d06 */ /* 0x004e620008209400 */
[----:B------:R-:W-:-:S03]  /*0710*/  ULOP3.LUT UR12, UR12, UR5, URZ, 0x3c, !UPT ;  /* 0x000000050c0c7292 */ /* 0x000fc6000f8e3c3f */
[----:B------:R-:W-:-:S04]  /*0720*/  IABS R2, R2 ;  /* 0x0000000200027213 */ /* 0x000fc80000000000 */
[----:B------:R-:W2:Y:S01]  /*0730*/  R2UR UR7, R2 ;  /* 0x00000000020773c2 */ /* 0x000ea200000e0000 */
[----:B-1----:R-:W1:Y:S02]  /*0740*/  MUFU.RCP R3, R4 ;  /* 0x0000000400037308 */ /* 0x002e640000001000 */
[----:B-1----:R-:W-:-:S06]  /*0750*/  IADD3 R3, R3, 0xffffffe, RZ ;  /* 0x0ffffffe03037810 */ /* 0x002fcc0007ffe0ff */
[----:B------:R-:W1:Y:S02]  /*0760*/  F2I.FTZ.U32.TRUNC.NTZ R3, R3 ;  /* 0x0000000300037305 */ /* 0x000e64000021f000 */
[----:B-1----:R-:W1:Y:S02]  /*0770*/  R2UR UR17, R3 ;  /* 0x00000000031173c2 */ /* 0x002e6400000e0000 */
[----:B-1----:R-:W-:-:S04]  /*0780*/  UIADD3 UR4, URZ, -UR17, URZ ;  /* 0x800000113f047290 */ /* 0x002fc8000fffe03f */
[----:B------:R-:W-:-:S04]  /*0790*/  UIMAD UR4, UR4, UR11, URZ ;  /* 0x0000000b040472a4 */ /* 0x000fc8000f8e023f */
[----:B------:R-:W-:-:S04]  /*07a0*/  UIMAD.WIDE.U32 UR16, UR17, UR4, UR16 ;  /* 0x00000004111072a5 */ /* 0x000fc8000f8e0010 */
[----:B--2---:R-:W-:-:S04]  /*07b0*/  UIMAD.WIDE.U32 UR16, UR17, UR7, URZ ;  /* 0x00000007111072a5 */ /* 0x004fc8000f8e003f */
        /* <DEDUP_REMOVED lines=80> */
[C---:B------:R-:W-:Y:S01]  /*0cc0*/  LEA R6, P0, R0.reuse, c[0x0][0x208], 0x2 ;  /* 0x0000820000067a11 */ /* 0x040fe200078010ff */
[----:B------:R-:W-:Y:S01]  /*0cd0*/  @!P4 IMAD.MOV.U32 R13, RZ, RZ, -0x800000 ;  /* 0xff800000ff0dc424 */ /* 0x000fe200078e00ff */
[----:B------:R-:W-:Y:S01]  /*0ce0*/  ISETP.GE.OR P2, PT, R3, UR4, P1 ;  /* 0x0000000403007c0c */ /* 0x000fe20008f46670 */
[----:B------:R-:W-:Y:S01]  /*0cf0*/  @!P6 IMAD.MOV.U32 R17, RZ, RZ, -0x800000 ;  /* 0xff800000ff11e424 */ /* 0x000fe200078e00ff */
[----:B------:R-:W-:-:S02]  /*0d00*/  LEA.HI.X R7, R0, c[0x0][0x20c], R7, 0x2, P0 ;  /* 0x0000830000077a11 */ /* 0x000fc400000f1407 */
[----:B------:R-:W-:Y:S02]  /*0d10*/  ISETP.GE.AND P0, PT, R3, UR4, PT ;  /* 0x0000000403007c0c */ /* 0x000fe4000bf06270 */
[----:B------:R-:W-:Y:S02]  /*0d20*/  ISETP.GE.OR P1, PT, R2, UR4, P1 ;  /* 0x0000000402007c0c */ /* 0x000fe40008f26670 */
[C---:B------:R-:W-:Y:S02]  /*0d30*/  ISETP.NE.OR P0, PT, R8.reuse, RZ, P0 ;  /* 0x000000ff0800720c */ /* 0x040fe40000705670 */
[C---:B------:R-:W-:Y:S02]  /*0d40*/  ISETP.NE.OR P5, PT, R8.reuse, RZ, P5 ;  /* 0x000000ff0800720c */ /* 0x040fe40002fa5670 */
[----:B------:R-:W-:Y:S01]  /*0d50*/  ISETP.NE.OR P3, PT, R8, RZ, P3 ;  /* 0x000000ff0800720c */ /* 0x000fe20001f65670 */
[----:B------:R-:W-:Y:S01]  /*0d60*/  @!P2 STG.E.128 [R10.64+0x3000], RZ ;  /* 0x003000ff0a00a986 */ /* 0x000fe2000c101d14 */
[----:B------:R-:W-:-:S04]  /*0d70*/  ISETP.GE.AND P2, PT, R5, UR4, PT ;  /* 0x0000000405007c0c */ /* 0x000fc8000bf46270 */
[----:B------:R-:W-:Y:S01]  /*0d80*/  ISETP.NE.OR P2, PT, R8, RZ, P2 ;  /* 0x000000ff0800720c */ /* 0x000fe20001745670 */
[----:B------:R1:W-:Y:S01]  /*0d90*/  @!P1 STG.E.128 [R10.64+0x3800], RZ ;  /* 0x003800ff0a009986 */ /* 0x0003e2000c101d14 */
[----:B------:R-:W-:Y:S01]  /*0da0*/  ISETP.GE.AND P1, PT, R4, UR4, PT ;  /* 0x0000000404007c0c */ /* 0x000fe2000bf26270 */
[----:B------:R-:W-:Y:S02]  /*0db0*/  @!P0 IMAD.MOV.U32 R3, RZ, RZ, -0x800000 ;  /* 0xff800000ff038424 */ /* 0x000fe400078e00ff */
[----:B------:R-:W-:Y:S01]  /*0dc0*/  @!P5 IMAD.MOV.U32 R15, RZ, RZ, -0x800000 ;  /* 0xff800000ff0fd424 */ /* 0x000fe200078e00ff */
[----:B------:R-:W-:Y:S01]  /*0dd0*/  ISETP.NE.OR P1, PT, R8, RZ, P1 ;  /* 0x000000ff0800720c */ /* 0x000fe20000f25670 */
[----:B------:R2:W-:Y:S04]  /*0de0*/  @!P6 STG.E [R6.64], R17 ;  /* 0x000000110600e986 */ /* 0x0005e8000c101914 */
[----:B------:R2:W-:Y:S01]  /*0df0*/  @!P0 STG.E [R6.64+0xc0], R3 ;  /* 0x0000c00306008986 */ /* 0x0005e2000c101914 */
[----:B------:R-:W-:Y:S01]  /*0e00*/  ISETP.GE.AND P0, PT, R2, UR4, PT ;  /* 0x0000000402007c0c */ /* 0x000fe2000bf06270 */
[----:B------:R-:W-:-:S02]  /*0e10*/  @!P2 IMAD.MOV.U32 R9, RZ, RZ, -0x800000 ;  /* 0xff800000ff09a424 */ /* 0x000fc400078e00ff */
[----:B------:R2:W-:Y:S01]  /*0e20*/  @!P5 STG.E [R6.64+0x20], R15 ;  /* 0x0000200f0600d986 */ /* 0x0005e2000c101914 */
[----:B------:R-:W-:-:S03]  /*0e30*/  ISETP.NE.OR P0, PT, R8, RZ, P0 ;  /* 0x000000ff0800720c */ /* 0x000fc60000705670 */
[----:B------:R-:W-:Y:S01]  /*0e40*/  @!P1 IMAD.MOV.U32 R5, RZ, RZ, -0x800000 ;  /* 0xff800000ff059424 */ /* 0x000fe200078e00ff */
[----:B------:R2:W-:Y:S04]  /*0e50*/  @!P4 STG.E [R6.64+0x40], R13 ;  /* 0x0000400d0600c986 */ /* 0x0005e8000c101914 */
[----:B------:R2:W-:Y:S01]  /*0e60*/  @!P2 STG.E [R6.64+0x80], R9 ;  /* 0x000080090600a986 */ /* 0x0005e2000c101914 */
[----:B-1----:R-:W-:-:S03]  /*0e70*/  @!P3 IMAD.MOV.U32 R11, RZ, RZ, -0x800000 ;  /* 0xff800000ff0bb424 */ /* 0x002fc600078e00ff */
[----:B------:R2:W-:Y:S04]  /*0e80*/  @!P1 STG.E [R6.64+0xa0], R5 ;  /* 0x0000a00506009986 */ /* 0x0005e8000c101914 */
[----:B------:R2:W-:Y:S01]  /*0e90*/  @!P3 STG.E [R6.64+0x60], R11 ;  /* 0x0000600b0600b986 */ /* 0x0005e2000c101914 */
[----:B------:R-:W-:Y:S05]  /*0ea0*/  @P0 EXIT ;  /* 0x000000000000094d */ /* 0x000fea0003800000 */
[----:B--2---:R-:W-:-:S05]  /*0eb0*/  MOV R3, 0xff800000 ;  /* 0xff80000000037802 */ /* 0x004fca0000000f00 */
[----:B------:R-:W-:Y:S01]  /*0ec0*/  STG.E [R6.64+0xe0], R3 ;  /* 0x0000e00306007986 */ /* 0x000fe2000c101914 */
[----:B------:R-:W-:Y:S05]  /*0ed0*/  EXIT ;  /* 0x000000000000794d */ /* 0x000fea0003800000 */
.L_x_3567:
        /* <DEDUP_REMOVED lines=65> */
[----:B------:R-:W-:Y:S01]  /*12f0*/  IMAD.U32 R2, RZ, RZ, UR26 ;  /* 0x0000001aff027e24 */ /* 0x000fe2000f8e00ff */
[----:B------:R-:W-:Y:S01]  /*1300*/  ULDC UR25, c[0x0][0x1c8] ;  /* 0x0000720000197ab9 */ /* 0x000fe20000000800 */
[----:B------:R-:W2:Y:S01]  /*1310*/  LDG.E R3, [R10.64] ;  /* 0x000000140a037981 */ /* 0x000ea2000c1e1900 */
[----:B------:R-:W1:Y:S01]  /*1320*/  I2F.RP R8, R5 ;  /* 0x0000000500087306 */ /* 0x000e620000209400 */
[----:B------:R-:W-:Y:S01]  /*1330*/  ULOP3.LUT UR25, UR26, UR25, URZ, 0x3c, !UPT ;  /* 0x000000191a197292 */ /* 0x000fe2000f8e3c3f */
[----:B------:R-:W-:Y:S01]  /*1340*/  IABS R2, R2 ;  /* 0x0000000200027213 */ /* 0x000fe20000000000 */
[----:B------:R-:W-:-:S02]  /*1350*/  UIADD3 UR18, -UR18, URZ, URZ ;  /* 0x0000003f12127290 */ /* 0x000fc4000fffe13f */
[----:B------:R-:W-:Y:S02]  /*1360*/  ULDC.64 UR4, c[0x0][0x180] ;  /* 0x0000600000047ab9 */ /* 0x000fe40000000a00 */
[----:B------:R-:W-:Y:S01]  /*1370*/  ISETP.LE.AND P0, PT, RZ, UR25, PT ;  /* 0x00000019ff007c0c */ /* 0x000fe2000bf03270 */
[----:B------:R-:W-:-:S04]  /*1380*/  UIMAD UR7, UR18, UR7, UR6 ;  /* 0x00000007120772a4 */ /* 0x000fc8000f8e0206 */
[----:B------:R-:W-:Y:S01]  /*1390*/  USHF.R.S32.HI UR6, URZ, 0x1f, UR7 ;  /* 0x0000001f3f067899 */ /* 0x000fe20008011407 */
        /* <DEDUP_REMOVED lines=45> */
.L_x_3568:
        /* <DEDUP_REMOVED lines=19> */
.L_x_3570:
        /* <DEDUP_REMOVED lines=16> */
[----:B------:R-:W-:-:S06]  /*18a0*/  UIADD3 UR4, UR29, UR4, URZ ;  /* 0x000000041d047290 */ /* 0x000fcc000fffe03f */
[----:B------:R-:W-:Y:S01]  /*18b0*/  MOV R17, UR4 ;  /* 0x0000000400117c02 */ /* 0x000fe20008000f00 */
[----:B------:R-:W-:Y:S01]  /*18c0*/  ULDC.64 UR4, c[0x0][0x1a0] ;  /* 0x0000680000047ab9 */ /* 0x000fe20000000a00 */
[----:B-1----:R-:W-:-:S04]  /*18d0*/  IADD3 R6, R6, 0xffffffe, RZ ;  /* 0x0ffffffe06067810 */ /* 0x002fc80007ffe0ff */
[----:B------:R-:W1:Y:S02]  /*18e0*/  F2I.FTZ.U32.TRUNC.NTZ R7, R6 ;  /* 0x0000000600077305 */ /* 0x000e64000021f000 */
[----:B-1----:R-:W-:Y:S01]  /*18f0*/  IMAD.MOV R3, RZ, RZ, -R7 ;  /* 0x000000ffff037224 */ /* 0x002fe200078e0a07 */
[----:B------:R-:W-:-:S03]  /*1900*/  MOV R6, RZ ;  /* 0x000000ff00067202 */ /* 0x000fc60000000f00 */
[----:B------:R-:W-:-:S04]  /*1910*/  IMAD R3, R3, R4, RZ ;  /* 0x0000000403037224 */ /* 0x000fc800078e02ff */
[----:B------:R-:W-:-:S06]  /*1920*/  IMAD.HI.U32 R3, R7, R3, R6 ;  /* 0x0000000307037227 */ /* 0x000fcc00078e0006 */
        /* <DEDUP_REMOVED lines=36> */
.L_x_3569:
[----:B------:R-:W-:Y:S01]  /*1b70*/  SHF.R.S32.HI R3, RZ, 0x1f, R0 ;  /* 0x0000001fff037819 */ /* 0x000fe20000011400 */
[----:B------:R-:W-:Y:S01]  /*1b80*/  UISETP.NE.AND UP0, UPT, UR10, -0x1, UPT ;  /* 0xffffffff0a00788c */ /* 0x000fe2000bf05270 */
[----:B------:R-:W-:Y:S01]  /*1b90*/  IMAD R9, R9, c[0x0][0x1b8], RZ ;  /* 0x00006e0009097a24 */ /* 0x000fe200078e02ff */
[----:B------:R-:W-:Y:S01]  /*1ba0*/  ULDC.64 UR4, c[0x0][0x190] ;  /* 0x0000640000047ab9 */ /* 0x000fe20000000a00 */
[CC--:B------:R-:W-:Y:S01]  /*1bb0*/  LEA.HI R5, R3.reuse, R0.reuse, RZ, 0x3 ;  /* 0x0000000003057211 */ /* 0x0c0fe200078f18ff */
[----:B------:R-:W1:Y:S01]  /*1bc0*/  S2R R15, SR_CTAID.X ;  /* 0x00000000000f7919 */ /* 0x000e620000002500 */
[----:B------:R-:W-:Y:S01]  /*1bd0*/  IMAD R8, R12, c[0x0][0x1bc], R9 ;  /* 0x00006f000c087a24 */ /* 0x000fe200078e0209 */
[-C--:B------:R-:W-:Y:S01]  /*1be0*/  LEA.HI R11, R3, R0.reuse, RZ, 0x6 ;  /* 0x00000000030b7211 */ /* 0x080fe200078f30ff */
[----:B------:R-:W-:Y:S01]  /*1bf0*/  USHF.R.S32.HI UR25, URZ, 0x1f, UR26 ;  /* 0x0000001f3f197899 */ /* 0x000fe2000801141a */
[----:B------:R-:W-:Y:S01]  /*1c00*/  SHF.R.S32.HI R32, RZ, 0x3, R5 ;  /* 0x00000003ff207819 */ /* 0x000fe20000011405 */
[----:B------:R-:W-:Y:S01]  /*1c10*/  IMAD.U32 R10, RZ, RZ, UR26 ;  /* 0x0000001aff0a7e24 */ /* 0x000fe2000f8e00ff */
[----:B------:R-:W-:Y:S01]  /*1c20*/  LOP3.LUT R5, R5, 0xfffffff8, RZ, 0xc0, !PT ;  /* 0xfffffff805057812 */ /* 0x000fe200078ec0ff */
[----:B------:R-:W-:Y:S01]  /*1c30*/  @UP0 UIMAD.WIDE.U32 UR28, UR10, UR4, URZ ;  /* 0x000000040a1c02a5 */ /* 0x000fe2000f8e003f */
[----:B------:R-:W-:Y:S01]  /*1c40*/  SHF.R.S32.HI R33, RZ, 0x1f, R32 ;  /* 0x0000001fff217819 */ /* 0x000fe20000011420 */
[----:B------:R-:W-:Y:S01]  /*1c50*/  IMAD.SHL.U32 R244, R32, 0x40, RZ ;  /* 0x0000004020f47824 */ /* 0x000fe200078e00ff */
[----:B------:R-:W-:Y:S01]  /*1c60*/  @!UP0 USHF.R.S32.HI UR11, URZ, 0x1f, UR15 ;  /* 0x0000001f3f0b8899 */ /* 0x000fe2000801140f */
[----:B------:R-:W-:Y:S01]  /*1c70*/  IMAD.IADD R5, R0, 0x1, -R5 ;  /* 0x0000000100057824 */ /* 0x000fe200078e0a05 */
[----:B------:R-:W-:Y:S01]  /*1c80*/  @UP0 UIMAD UR10, UR10, UR5, UR29 ;  /* 0x000000050a0a02a4 */ /* 0x000fe2000f8e021d */
[----:B------:R-:W-:Y:S01]  /*1c90*/  IMAD.SHL.U32 R11, R11, 0x8, RZ ;  /* 0x000000080b0b7824 */ /* 0x000fe200078e00ff */
[----:B------:R-:W-:Y:S01]  /*1ca0*/  LOP3.LUT R244, R244, 0x1c0, RZ, 0xc0, !PT ;  /* 0x000001c0f4f47812 */ /* 0x000fe200078ec0ff */
[----:B------:R-:W-:Y:S01]  /*1cb0*/  IMAD.SHL.U32 R245, R5, 0x8, RZ ;  /* 0x0000000805f57824 */ /* 0x000fe200078e00ff */
[----:B------:R-:W-:Y:S01]  /*1cc0*/  ULDC.64 UR4, c[0x0][0x178] ;  /* 0x00005e0000047ab9 */ /* 0x000fe20000000a00 */
[----:B------:R-:W-:Y:S01]  /*1cd0*/  IMAD R63, R33, c[0x0][0x198], RZ ;  /* 0x00006600213f7a24 */ /* 0x000fe200078e02ff */
[----:B------:R-:W-:Y:S01]  /*1ce0*/  @!UP0 UIMAD UR11, UR11, UR4, URZ ;  /* 0x000000040b0b82a4 */ /* 0x000fe2000f8e023f */
[----:B------:R-:W-:Y:S01]  /*1cf0*/  LEA.HI R4, R3, R0, RZ, 0x5 ;  /* 0x0000000003047211 */ /* 0x000fe200078f28ff */
[----:B------:R-:W-:Y:S01]  /*1d00*/  @!UP0 UIMAD.WIDE.U32 UR30, UR15, UR4, URZ ;  /* 0x000000040f1e82a5 */ /* 0x000fe2000f8e003f */
[----:B------:R-:W-:Y:S01]  /*1d10*/  LOP3.LUT R7, R244, 0x38, R245, 0xf8, !PT ;  /* 0x00000038f4077812 */ /* 0x000fe200078ef8f5 */
[----:B------:R-:W-:Y:S01]  /*1d20*/  @!UP0 UIMAD UR5, UR15, UR5, UR11 ;  /* 0x000000050f0582a4 */ /* 0x000fe2000f8e020b */
[----:B------:R-:W-:Y:S01]  /*1d30*/  SHF.R.U32.HI R244, RZ, 0x3, R244 ;  /* 0x00000003fff47819 */ /* 0x000fe200000116f4 */
[----:B------:R-:W-:Y:S01]  /*1d40*/  IMAD R63, R32, c[0x0][0x19c], R63 ;  /* 0x00006700203f7a24 */ /* 0x000fe200078e023f */
[----:B------:R-:W-:Y:S01]  /*1d50*/  IADD3 R18, P0, R245, UR18, RZ ;  /* 0x00000012f5127c10 */ /* 0x000fe2000ff1e0ff */
[----:B------:R-:W-:Y:S01]  /*1d60*/  @!UP0 UIADD3 UR10, UR31, UR5, URZ ;  /* 0x000000051f0a8290 */ /* 0x000fe2000fffe03f */
[----:B------:R-:W-:Y:S01]  /*1d70*/  LOP3.LUT R244, R7, R244, RZ, 0x3c, !PT ;  /* 0x000000f407f47212 */ /* 0x000fe200078e3cff */
[----:B------:R-:W-:Y:S01]  /*1d80*/  @!UP0 UMOV UR28, UR30 ;  /* 0x0000001e001c8c82 */ /* 0x000fe20008000000 */
[----:B------:R-:W-:Y:S01]  /*1d90*/  SHF.R.S32.HI R7, RZ, 0x1f, R245 ;  /* 0x0000001fff077819 */ /* 0x000fe200000114f5 */
[----:B------:R-:W-:Y:S01]  /*1da0*/  UIADD3 UR5, -UR9, UR8, URZ ;  /* 0x0000000809057290 */ /* 0x000fe2000fffe13f */
[----:B------:R-:W-:Y:S01]  /*1db0*/  IADD3 R16, P1, R245, R16, RZ ;  /* 0x00000010f5107210 */ /* 0x000fe20007f3e0ff */
[----:B------:R-:W-:Y:S01]  /*1dc0*/  BSSY B0, `(.L_x_3571) ;  /* 0x000002e000007945 */ /* 0x000fe20003800000 */
[----:B------:R-:W-:Y:S01]  /*1dd0*/  IADD3.X R19, R7, UR14, RZ, P0, !PT ;  /* 0x0000000e07137c10 */ /* 0x000fe200087fe4ff */
[----:B-1----:R-:W-:Y:S01]  /*1de0*/  IMAD.WIDE R14, R15, 0x40, R32 ;  /* 0x000000400f0e7825 */ /* 0x002fe200078e0220 */
[----:B------:R-:W-:-:S03]  /*1df0*/  LOP3.LUT R244, R244, 0xfffffe00, R11, 0xf8, !PT ;  /* 0xfffffe00f4f47812 */ /* 0x000fc600078ef80b */
[----:B------:R-:W-:Y:S01]  /*1e00*/  IMAD.WIDE.U32 R12, R12, c[0x0][0x1b8], R18 ;  /* 0x00006e000c0c7a25 */ /* 0x000fe200078e0012 */
[----:B------:R-:W-:-:S03]  /*1e10*/  IADD3 R18, P0, R245, UR28, RZ ;  /* 0x0000001cf5127c10 */ /* 0x000fc6000ff1e0ff */
[C---:B------:R-:W-:Y:S01]  /*1e20*/  IMAD.X R17, R7.reuse, 0x1, R2, P1 ;  /* 0x0000000107117824 */ /* 0x040fe200008e0602 */
[----:B------:R-:W-:Y:S01]  /*1e30*/  IADD3.X R19, R7, UR10, RZ, P0, !PT ;  /* 0x0000000a07137c10 */ /* 0x000fe200087fe4ff */
[----:B------:R-:W-:Y:S01]  /*1e40*/  IMAD.IADD R9, R13, 0x1, R8 ;  /* 0x000000010d097824 */ /* 0x000fe200078e0208 */
[----:B------:R-:W-:Y:S01]  /*1e50*/  IADD3 R6, P0, R32, UR7, RZ ;  /* 0x0000000720067c10 */ /* 0x000fe2000ff1e0ff */
[----:B------:R-:W-:Y:S01]  /*1e60*/  IMAD.MOV.U32 R8, RZ, RZ, R12 ;  /* 0x000000ffff087224 */ /* 0x000fe200078e000c */
[----:B------:R-:W-:Y:S01]  /*1e70*/  LEA.HI R2, R3, R0, RZ, 0x4 ;  /* 0x0000000003027211 */ /* 0x000fe200078f20ff */
[----:B------:R-:W-:Y:S01]  /*1e80*/  IMAD.WIDE.U32 R10, R10, c[0x0][0x1a8], R18 ;  /* 0x00006a000a0a7a25 */ /* 0x000fe200078e0012 */
[----:B------:R-:W-:Y:S01]  /*1e90*/  IADD3.X R123, R33, UR6, RZ, P0, !PT ;  /* 0x00000006217b7c10 */ /* 0x000fe200087fe4ff */
[----:B------:R-:W-:Y:S01]  /*1ea0*/  ULDC.64 UR6, c[0x0][0x1a8] ;  /* 0x00006a0000067ab9 */ /* 0x000fe20000000a00 */
[----:B------:R-:W-:Y:S01]  /*1eb0*/  ISETP.GE.AND P0, PT, R32, UR5, PT ;  /* 0x0000000520007c0c */ /* 0x000fe2000bf06270 */
[----:B------:R-:W-:Y:S01]  /*1ec0*/  UIMAD UR6, UR25, UR6, URZ ;  /* 0x00000006190672a4 */ /* 0x000fe2000f8e023f */
[----:B------:R-:W-:Y:S01]  /*1ed0*/  LOP3.LUT R19, R2, 0xfffffff0, RZ, 0xc0, !PT ;  /* 0xfffffff002137812 */ /* 0x000fe200078ec0ff */
[----:B------:R-:W-:Y:S01]  /*1ee0*/  IMAD R123, R123, c[0x0][0x1a0], RZ ;  /* 0x000068007b7b7a24 */ /* 0x000fe200078e02ff */
[----:B------:R-:W-:Y:S01]  /*1ef0*/  SHF.R.S32.HI R2, RZ, 0x4, R2 ;  /* 0x00000004ff027819 */ /* 0x000fe20000011402 */
[----:B------:R-:W-:Y:S01]  /*1f00*/  UIMAD UR6, UR26, UR7, UR6 ;  /* 0x000000071a0672a4 */ /* 0x000fe2000f8e0206 */
[----:B------:R-:W-:Y:S01]  /*1f10*/  IMAD.WIDE.U32 R16, R32, c[0x0][0x198], R16 ;  /* 0x0000660020107a25 */ /* 0x000fe200078e0010 */
[----:B------:R-:W-:-:S03]  /*1f20*/  SHF.R.S32.HI R3, RZ, 0x5, R4 ;  /* 0x00000005ff037819 */ /* 0x000fc60000011404 */
[C---:B------:R-:W-:Y:S01]  /*1f30*/  IMAD R123, R6.reuse, c[0x0][0x1a4], R123 ;  /* 0x00006900067b7a24 */ /* 0x040fe200078e027b */
[----:B------:R-:W-:Y:S01]  /*1f40*/  IADD3 R13, R11, UR6, RZ ;  /* 0x000000060b0d7c10 */ /* 0x000fe2000fffe0ff */
[----:B------:R-:W-:-:S04]  /*1f50*/  IMAD.WIDE.U32 R6, R6, c[0x0][0x1a0], R8 ;  /* 0x0000680006067a25 */ /* 0x000fc800078e0008 */
        /* <DEDUP_REMOVED lines=20> */
.L_x_3572:
[----:B------:R-:W-:Y:S05]  /*20a0*/  BSYNC B0 ;  /* 0x0000000000007941 */ /* 0x000fea0003800000 */
.L_x_3571:
        /* <DEDUP_REMOVED lines=21> */
.L_x_3574:
[----:B------:R-:W-:Y:S05]  /*2200*/  BSYNC B0 ;  /* 0x0000000000007941 */ /* 0x000fea0003800000 */
.L_x_3573:
        /* <DEDUP_REMOVED lines=21> */
.L_x_3576:
[----:B------:R-:W-:Y:S05]  /*2360*/  BSYNC B0 ;  /* 0x0000000000007941 */ /* 0x000fea0003800000 */
.L_x_3575:
        /* <DEDUP_REMOVED lines=20> */
.L_x_3578:
[----:B------:R-:W-:Y:S05]  /*24b0*/  BSYNC B0 ;  /* 0x0000000000007941 */ /* 0x000fea0003800000 */
.L_x_3577:
        /* <DEDUP_REMOVED lines=21> */
.L_x_3580:
[----:B------:R-:W-:Y:S05]  /*2610*/  BSYNC B0 ;  /* 0x0000000000007941 */ /* 0x000fea0003800000 */
.L_x_3579:
        /* <DEDUP_REMOVED lines=17> */
.L_x_3582:
[----:B------:R-:W-:Y:S05]  /*2730*/  BSYNC B0 ;  /* 0x0000000000007941 */ /* 0x000fea0003800000 */
.L_x_3581:
        /* <DEDUP_REMOVED lines=17> */
.L_x_3584:
[----:B------:R-:W-:Y:S05]  /*2850*/  BSYNC B0 ;  /* 0x0000000000007941 */ /* 0x000fea0003800000 */
.L_x_3583:
        /* <DEDUP_REMOVED lines=17> */
.L_x_3586:
[----:B------:R-:W-:Y:S05]  /*2970*/  BSYNC B0 ;  /* 0x0000000000007941 */ /* 0x000fea0003800000 */
.L_x_3585:
        /* <DEDUP_REMOVED lines=18> */
.L_x_3588:
[----:B------:R-:W-:Y:S05]  /*2aa0*/  BSYNC B0 ;  /* 0x0000000000007941 */ /* 0x000fea0003800000 */
.L_x_3587:
        /* <DEDUP_REMOVED lines=18> */
.L_x_3590:
[----:B------:R-:W-:Y:S05]  /*2bd0*/  BSYNC B0 ;  /* 0x0000000000007941 */ /* 0x000fea0003800000 */
.L_x_3589:
        /* <DEDUP_REMOVED lines=18> */
.L_x_3592:
[----:B------:R-:W-:Y:S05]  /*2d00*/  BSYNC B0 ;  /* 0x0000000000007941 */ /* 0x000fea0003800000 */
.L_x_3591:
        /* <DEDUP_REMOVED lines=18> */
.L_x_3594:
[----:B------:R-:W-:Y:S05]  /*2e30*/  BSYNC B0 ;  /* 0x0000000000007941 */ /* 0x000fea0003800000 */
.L_x_3593:
        /* <DEDUP_REMOVED lines=18> */
.L_x_3596:
[----:B------:R-:W-:Y:S05]  /*2f60*/  BSYNC B0 ;  /* 0x0000000000007941 */ /* 0x000fea0003800000 */
.L_x_3595:
        /* <DEDUP_REMOVED lines=18> */
.L_x_3598:
[----:B------:R-:W-:Y:S05]  /*3090*/  BSYNC B0 ;  /* 0x0000000000007941 */ /* 0x000fea0003800000 */
.L_x_3597:
        /* <DEDUP_REMOVED lines=18> */
.L_x_3600:
[----:B------:R-:W-:Y:S05]  /*31c0*/  BSYNC B0 ;  /* 0x0000000000007941 */ /* 0x000fea0003800000 */
.L_x_3599:
        /* <DEDUP_REMOVED lines=10> */
[----:B----4-:R-:W-:-:S05]  /*3270*/  IMAD.WIDE.U32 R24, R4, 0xb0, R62 ;  /* 0x000000b004187825 */ /* 0x010fca00078e003e */
[----:B------:R-:W-:Y:S02]  /*3280*/  IADD3 R4, R25, UR4, RZ ;  /* 0x0000000419047c10 */ /* 0x000fe4000fffe0ff */
[----:B-1----:R-:W-:-:S04]  /*3290*/  LEA R8, P0, R24, c[0x0][0x168], 0x1 ;  /* 0x00005a0018087a11 */ /* 0x002fc800078008ff */
[----:B------:R-:W-:-:S05]  /*32a0*/  LEA.HI.X R9, R24, c[0x0][0x16c], R4, 0x1, P0 ;  /* 0x00005b0018097a11 */ /* 0x000fca00000f0c04 */
[----:B------:R-:W-:Y:S01]  /*32b0*/  @!PT LDS RZ, [RZ] ;  /* 0x00000000fffff984 */ /* 0x000fe20000000800 */
[----:B------:R-:W-:Y:S01]  /*32c0*/  @!PT LDS RZ, [RZ] ;  /* 0x00000000fffff984 */ /* 0x000fe20000000800 */
[----:B------:R-:W-:Y:S01]  /*32d0*/  @!PT LDS RZ, [RZ] ;  /* 0x00000000fffff984 */ /* 0x000fe20000000800 */
[----:B------:R1:W-:Y:S04]  /*32e0*/  LDGSTS.E.BYPASS.LTC128B.128 [R244+0x7800], [R8.64] ;  /* 0x0780000008f47fae */ /* 0x0003e8000b901d54 */
.L_x_3602:
[----:B------:R-:W-:Y:S05]  /*32f0*/  BSYNC B0 ;  /* 0x0000000000007941 */ /* 0x000fea0003800000 */
.L_x_3601:
        /* <DEDUP_REMOVED lines=18> */
.L_x_3604:
[----:B------:R-:W-:Y:S05]  /*3420*/  BSYNC B0 ;  /* 0x0000000000007941 */ /* 0x000fea0003800000 */
.L_x_3603:
        /* <DEDUP_REMOVED lines=12> */
[----:B----4-:R-:W-:-:S04]  /*34f0*/  LEA R24, P0, R28, c[0x0][0x168], 0x1 ;  /* 0x00005a001c187a11 */ /* 0x010fc800078008ff */
[----:B------:R-:W-:-:S05]  /*3500*/  LEA.HI.X R25, R28, c[0x0][0x16c], R4, 0x1, P0 ;  /* 0x00005b001c197a11 */ /* 0x000fca00000f0c04 */
[----:B------:R-:W-:Y:S01]  /*3510*/  @!PT LDS RZ, [RZ] ;  /* 0x00000000fffff984 */ /* 0x000fe20000000800 */
[----:B------:R-:W-:Y:S01]  /*3520*/  @!PT LDS RZ, [RZ] ;  /* 0x00000000fffff984 */ /* 0x000fe20000000800 */
[----:B------:R-:W-:Y:S01]  /*3530*/  @!PT LDS RZ, [RZ] ;  /* 0x00000000fffff984 */ /* 0x000fe20000000800 */
[----:B------:R4:W-:Y:S04]  /*3540*/  LDGSTS.E.BYPASS.LTC128B.128 [R244+0x8800], [R24.64] ;  /* 0x0880000018f47fae */ /* 0x0009e8000b901d54 */
.L_x_3606:
[----:B------:R-:W-:Y:S05]  /*3550*/  BSYNC B0 ;  /* 0x0000000000007941 */ /* 0x000fea0003800000 */
.L_x_3605:
        /* <DEDUP_REMOVED lines=18> */
.L_x_3608:
[----:B------:R-:W-:Y:S05]  /*3680*/  BSYNC B0 ;  /* 0x0000000000007941 */ /* 0x000fea0003800000 */
.L_x_3607:
        /* <DEDUP_REMOVED lines=18> */
.L_x_3610:
[----:B------:R-:W-:Y:S05]  /*37b0*/  BSYNC B0 ;  /* 0x0000000000007941 */ /* 0x000fea0003800000 */
.L_x_3609:
        /* <DEDUP_REMOVED lines=15> */
[----:B------:R-:W5:Y:S01]  /*38b0*/  LDG.E R28, [R34.64] ;  /* 0x00000014221c7981 */ /* 0x000f62000c1e1900 */
[----:B------:R-:W-:Y:S01]  /*38c0*/  SHF.R.S32.HI R26, RZ, 0x1f, R27 ;  /* 0x0000001fff1a7819 */ /* 0x000fe2000001141b */
[----:B----4-:R-:W-:Y:S01]  /*38d0*/  IMAD.SHL.U32 R24, R5, 0x40, RZ ;  /* 0x0000004005187824 */ /* 0x010fe200078e00ff */
[----:B------:R-:W-:Y:S01]  /*38e0*/  LEA.HI R29, R2, R2, RZ, 0x1 ;  /* 0x00000002021d7211 */ /* 0x000fe200078f08ff */
[----:B------:R-:W5:Y:S01]  /*38f0*/  MUFU.RCP R23, c[0x0][0x238] ;  /* 0x00008e0000177b08 */ /* 0x000f620000001000 */
[----:B------:R-:W-:Y:S01]  /*3900*/  ISETP.GE.AND P1, PT, R32, UR27, PT ;  /* 0x0000001b20007c0c */ /* 0x000fe2000bf26270 */
[----:B------:R-:W-:Y:S01]  /*3910*/  BAR.SYNC.DEFER_BLOCKING 0x0 ;  /* 0x0000000000007b1d */ /* 0x000fe20000010000 */
[----:B------:R-:W-:Y:S01]  /*3920*/  LEA.HI R26, R26, R27, RZ, 0x2 ;  /* 0x0000001b1a1a7211 */ /* 0x000fe200078f10ff */
[----:B------:R-:W-:Y:S01]  /*3930*/  IMAD.SHL.U32 R25, R32, 0x8, RZ ;  /* 0x0000000820197824 */ /* 0x000fe200078e00ff */
[----:B------:R-:W-:Y:S01]  /*3940*/  LOP3.LUT R29, R29, 0xfffffffe, RZ, 0xc0, !PT ;  /* 0xfffffffe1d1d7812 */ /* 0x000fe200078ec0ff */
[----:B------:R-:W-:Y:S01]  /*3950*/  IMAD.SHL.U32 R30, R30, 0x40, RZ ;  /* 0x000000401e1e7824 */ /* 0x000fe200078e00ff */
[----:B------:R-:W-:Y:S01]  /*3960*/  LOP3.LUT R24, R24, 0x1c0, RZ, 0xc0, !PT ;  /* 0x000001c018187812 */ /* 0x000fe200078ec0ff */
[----:B------:R-:W-:Y:S01]  /*3970*/  IMAD.SHL.U32 R242, R0, 0x2, RZ ;  /* 0x0000000200f27824 */ /* 0x000fe200078e00ff */
[----:B------:R-:W-:Y:S01]  /*3980*/  LEA R27, R3, UR9, 0x4 ;  /* 0x00000009031b7c11 */ /* 0x000fe2000f8e20ff */
[----:B------:R-:W-:Y:S01]  /*3990*/  IMAD.IADD R29, R2, 0x1, -R29 ;  /* 0x00000001021d7824 */ /* 0x000fe200078e0a1d */
[----:B------:R-:W-:Y:S01]  /*39a0*/  SHF.R.S32.HI R26, RZ, 0x2, R26 ;  /* 0x00000002ff1a7819 */ /* 0x000fe2000001141a */
[----:B------:R-:W-:Y:S01]  /*39b0*/  IMAD.MOV.U32 R236, RZ, RZ, 0x10 ;  /* 0x00000010ffec7424 */ /* 0x000fe200078e00ff */
[----:B------:R-:W-:Y:S01]  /*39c0*/  LOP3.LUT R25, R24, 0x8, R25, 0xf8, !PT ;  /* 0x0000000818197812 */ /* 0x000fe200078ef819 */
[----:B------:R-:W-:Y:S01]  /*39d0*/  BSSY B0, `(.L_x_3611) ;  /* 0x0000025000007945 */ /* 0x000fe20003800000 */
[----:B------:R-:W-:Y:S01]  /*39e0*/  IADD3 R2, R27, 0x1, R26 ;  /* 0x000000011b027810 */ /* 0x000fe20007ffe01a */
[----:B------:R-:W-:Y:S01]  /*39f0*/  IMAD.SHL.U32 R26, R19, 0x40, RZ ;  /* 0x00000040131a7824 */ /* 0x000fe200078e00ff */
[----:B------:R-:W-:Y:S01]  /*3a00*/  SHF.R.U32.HI R24, RZ, 0x3, R24 ;  /* 0x00000003ff187819 */ /* 0x000fe20000011618 */
[----:B------:R-:W-:Y:S01]  /*3a10*/  IMAD.SHL.U32 R27, R29, 0x8, RZ ;  /* 0x000000081d1b7824 */ /* 0x000fe200078e00ff */
[----:B------:R-:W-:-:S02]  /*3a20*/  LOP3.LUT P2, RZ, R5, 0x2, RZ, 0xc0, !PT ;  /* 0x0000000205ff7812 */ /* 0x000fc4000784c0ff */
[----:B------:R-:W-:Y:S01]  /*3a30*/  LOP3.LUT R24, R25, R24, RZ, 0x3c, !PT ;  /* 0x0000001819187212 */ /* 0x000fe200078e3cff */
[----:B------:R-:W-:Y:S01]  /*3a40*/  IMAD.U32 R25, RZ, RZ, UR8 ;  /* 0x00000008ff197e24 */ /* 0x000fe2000f8e00ff */
[----:B------:R-:W-:Y:S02]  /*3a50*/  LOP3.LUT R26, R26, 0x1c0, RZ, 0xc0, !PT ;  /* 0x000001c01a1a7812 */ /* 0x000fe400078ec0ff */
[----:B------:R-:W-:Y:S01]  /*3a60*/  LEA R60, P0, R6, c[0x0][0x170], 0x1 ;  /* 0x00005c00063c7a11 */ /* 0x000fe200078008ff */
[----:B------:R4:W-:Y:S01]  /*3a70*/  @P1 STS.128 [R244+0xa000], RZ ;  /* 0x00a000fff4001388 */ /* 0x0009e20000000c00 */
[----:B------:R-:W-:Y:S01]  /*3a80*/  IMAD R240, R29, 0x200, R24 ;  /* 0x000002001df07824 */ /* 0x000fe200078e0218 */
[----:B------:R-:W-:Y:S02]  /*3a90*/  LOP3.LUT R27, R26, 0x8, R27, 0xf8, !PT ;  /* 0x000000081a1b7812 */ /* 0x000fe400078ef81b */
[----:B------:R-:W-:Y:S02]  /*3aa0*/  SHF.R.U32.HI R26, RZ, 0x3, R26 ;  /* 0x00000003ff1a7819 */ /* 0x000fe4000001161a */
[----:B------:R-:W-:-:S02]  /*3ab0*/  LOP3.LUT R24, R30, 0xfffffe00, RZ, 0xc0, !PT ;  /* 0xfffffe001e187812 */ /* 0x000fc400078ec0ff */
[----:B------:R-:W-:Y:S02]  /*3ac0*/  IADD3 R2, R2, UR24, -R25 ;  /* 0x0000001802027c10 */ /* 0x000fe4000fffe819 */
[----:B------:R-:W-:Y:S02]  /*3ad0*/  LEA.HI.X R61, R6, c[0x0][0x174], R123, 0x1, P0 ;  /* 0x00005d00063d7a11 */ /* 0x000fe400000f0c7b */
[----:B------:R-:W-:Y:S02]  /*3ae0*/  LOP3.LUT R242, R242, 0x6, RZ, 0xc0, !PT ;  /* 0x00000006f2f27812 */ /* 0x000fe400078ec0ff */
[----:B------:R-:W-:Y:S02]  /*3af0*/  SEL R0, R236, 0xfffffff0, !P2 ;  /* 0xfffffff0ec007807 */ /* 0x000fe40005000000 */
[----:B------:R-:W-:Y:S01]  /*3b00*/  IADD3 R2, R2, c[0x0][0x2e8], RZ ;  /* 0x0000ba0002027a10 */ /* 0x000fe20007ffe0ff */
[----:B-----5:R-:W-:-:S04]  /*3b10*/  FMUL.FTZ R23, R28, R23 ;  /* 0x000000171c177220 */ /* 0x020fc80000410000 */
[----:B------:R5:W1:Y:S02]  /*3b20*/  R2UR UR4, R23 ;  /* 0x00000000170473c2 */ /* 0x000a6400000e0000 */
[----:B-----5:R-:W-:Y:S01]  /*3b30*/  LOP3.LUT R23, R27, R26, RZ, 0x3c, !PT ;  /* 0x0000001a1b177212 */ /* 0x020fe200078e3cff */
[----:B------:R-:W-:-:S03]  /*3b40*/  IMAD R26, R3, 0x400, R24 ;  /* 0x00000400031a7824 */ /* 0x000fc600078e0218 */
[C---:B------:R-:W-:Y:S01]  /*3b50*/  LOP3.LUT R3, R23.reuse, R24, RZ, 0xfc, !PT ;  /* 0x0000001817037212 */ /* 0x040fe200078efcff */
[----:B------:R-:W-:-:S04]  /*3b60*/  IMAD.IADD R243, R23, 0x1, R26 ;  /* 0x0000000117f37824 */ /* 0x000fc800078e021a */
[----:B------:R-:W-:Y:S01]  /*3b70*/  IMAD.SHL.U32 R243, R243, 0x2, RZ ;  /* 0x00000002f3f37824 */ /* 0x000fe200078e00ff */
[----:B------:R-:W-:Y:S05]  /*3b80*/  @P1 BRA `(.L_x_3612) ;  /* 0x0000009000001947 */ /* 0x000fea0003800000 */
[----:B-1--4-:R-:W-:-:S13]  /*3b90*/  ISETP.GE.AND P0, PT, R245, c[0x0][0x220], PT ;  /* 0x00008800f5007a0c */ /* 0x012fda0003f06270 */
        /* <DEDUP_REMOVED lines=8> */
.L_x_3612:
[----:B-1--4-:R-:W-:Y:S05]  /*3c20*/  BSYNC B0 ;  /* 0x0000000000007941 */ /* 0x012fea0003800000 */
.L_x_3611:
        /* <DEDUP_REMOVED lines=19> */
.L_x_3614:
[----:B------:R-:W-:Y:S05]  /*3d60*/  BSYNC B0 ;  /* 0x0000000000007941 */ /* 0x000fea0003800000 */
.L_x_3613:
        /* <DEDUP_REMOVED lines=16> */
.L_x_3616:
[----:B------:R-:W-:Y:S05]  /*3e70*/  BSYNC B0 ;  /* 0x0000000000007941 */ /* 0x000fea0003800000 */
.L_x_3615:
        /* <DEDUP_REMOVED lines=18> */
.L_x_3618:
[----:B------:R-:W-:Y:S05]  /*3fa0*/  BSYNC B0 ;  /* 0x0000000000007941 */ /* 0x000fea0003800000 */
.L_x_3617:
        /* <DEDUP_REMOVED lines=16> */
.L_x_3620:
[----:B------:R-:W-:Y:S05]  /*40b0*/  BSYNC B0 ;  /* 0x0000000000007941 */ /* 0x000fea0003800000 */
.L_x_3619:
        /* <DEDUP_REMOVED lines=18> */
.L_x_3622:
[----:B------:R-:W-:Y:S05]  /*41e0*/  BSYNC B0 ;  /* 0x0000000000007941 */ /* 0x000fea0003800000 */
.L_x_3621:
        /* <DEDUP_REMOVED lines=18> */
.L_x_3624:
[----:B------:R-:W-:Y:S05]  /*4310*/  BSYNC B0 ;  /* 0x0000000000007941 */ /* 0x000fea0003800000 */
.L_x_3623:
        /* <DEDUP_REMOVED lines=18> */
.L_x_3626:
[----:B------:R-:W-:Y:S05]  /*4440*/  BSYNC B0 ;  /* 0x0000000000007941 */ /* 0x000fea0003800000 */
.L_x_3625:
        /* <DEDUP_REMOVED lines=16> */
.L_x_3628:
[----:B------:R-:W-:Y:S05]  /*4550*/  BSYNC B0 ;  /* 0x0000000000007941 */ /* 0x000fea0003800000 */
.L_x_3627:
        /* <DEDUP_REMOVED lines=18> */
.L_x_3630:
[----:B------:R-:W-:Y:S05]  /*4680*/  BSYNC B0 ;  /* 0x0000000000007941 */ /* 0x000fea0003800000 */
.L_x_3629:
        /* <DEDUP_REMOVED lines=18> */
.L_x_3632:
[----:B------:R-:W-:Y:S05]  /*47b0*/  BSYNC B0 ;  /* 0x0000000000007941 */ /* 0x000fea0003800000 */
.L_x_3631:
        /* <DEDUP_REMOVED lines=18> */
.L_x_3634:
[----:B------:R-:W-:Y:S05]  /*48e0*/  BSYNC B0 ;  /* 0x0000000000007941 */ /* 0x000fea0003800000 */
.L_x_3633:
        /* <DEDUP_REMOVED lines=18> */
.L_x_3636:
[----:B------:R-:W-:Y:S05]  /*4a10*/  BSYNC B0 ;  /* 0x0000000000007941 */ /* 0x000fea0003800000 */
.L_x_3635:
        /* <DEDUP_REMOVED lines=18> */
.L_x_3638:
[----:B------:R-:W-:Y:S05]  /*4b40*/  BSYNC B0 ;  /* 0x0000000000007941 */ /* 0x000fea0003800000 */
.L_x_3637:
        /* <DEDUP_REMOVED lines=18> */
.L_x_3640:
[----:B------:R-:W-:Y:S05]  /*4c70*/  BSYNC B0 ;  /* 0x0000000000007941 */ /* 0x000fea0003800000 */
.L_x_3639:
        /* <DEDUP_REMOVED lines=22> */
.L_x_3642:
[----:B------:R-:W-:Y:S05]  /*4de0*/  BSYNC B0 ;  /* 0x0000000000007941 */ /* 0x000fea0003800000 */
.L_x_3641:
        /* <DEDUP_REMOVED lines=8> */
[----:B------:R-:W-:Y:S01]  /*4e70*/  IADD3 R239, R240, 0x2040, RZ ;  /* 0x00002040f0ef7810 */ /* 0x000fe20007ffe0ff */
[----:B------:R-:W1:Y:S01]  /*4e80*/  LDSM.16.M88.4 R84, [R240+0x2000] ;  /* 0x00200000f054783b */ /* 0x000e620000000200 */
[----:B------:R-:W-:Y:S01]  /*4e90*/  IADD3 R154, R242, UR28, RZ ;  /* 0x0000001cf29a7c10 */ /* 0x000fe2000fffe0ff */
[----:B------:R-:W-:Y:S01]  /*4ea0*/  IMAD R238, R236, 0x2, R241 ;  /* 0x00000002ecee7824 */ /* 0x000fe200078e02f1 */
[----:B------:R-:W-:Y:S01]  /*4eb0*/  IADD3 R165, R2, 0x8, RZ ;  /* 0x0000000802a57810 */ /* 0x000fe20007ffe0ff */
[----:B------:R-:W2:Y:S01]  /*4ec0*/  LDSM.16.M88.4 R52, [R240+0x2800] ;  /* 0x00280000f034783b */ /* 0x000ea20000000200 */
[C---:B------:R-:W-:Y:S01]  /*4ed0*/  IADD3 R150, R154.reuse, 0x8, RZ ;  /* 0x000000089a967810 */ /* 0x040fe20007ffe0ff */
[----:B------:R-:W-:Y:S01]  /*4ee0*/  I2F R151, R154 ;  /* 0x0000009a00977306 */ /* 0x000fe20000201400 */
[----:B------:R-:W-:Y:S01]  /*4ef0*/  @P0 IADD3 R239, R5, -0x40, RZ ;  /* 0xffffffc005ef0810 */ /* 0x000fe20007ffe0ff */
[----:B-1----:R-:W-:Y:S01]  /*4f00*/  LDSM.16.M88.4 R12, [R120] ;  /* 0x00000000780c783b */ /* 0x002fe20000000200 */
[C---:B------:R-:W-:Y:S01]  /*4f10*/  IADD3 R152, R154.reuse, 0x1, RZ ;  /* 0x000000019a987810 */ /* 0x040fe20007ffe0ff */
[----:B------:R-:W-:Y:S01]  /*4f20*/  UISETP.GT.AND UP0, UPT, UR13, UR12, UPT ;  /* 0x0000000c0d00728c */ /* 0x000fe2000bf04270 */
[----:B------:R-:W-:Y:S01]  /*4f30*/  IADD3 R142, R154, 0x18, RZ ;  /* 0x000000189a8e7810 */ /* 0x000fe20007ffe0ff */
[----:B------:R-:W1:Y:S01]  /*4f40*/  LDSM.16.M88.4 R8, [R235+0x3000] ;  /* 0x00300000eb08783b */ /* 0x000e620000000200 */
[----:B------:R-:W-:Y:S01]  /*4f50*/  IMAD R164, R0, 0x2, R239 ;  /* 0x0000000200a47824 */ /* 0x000fe200078e02ef */
[----:B------:R-:W-:Y:S01]  /*4f60*/  I2F R147, R150 ;  /* 0x0000009600937306 */ /* 0x000fe20000201400 */
[C---:B------:R-:W-:Y:S01]  /*4f70*/  IADD3 R148, R154.reuse, 0x9, RZ ;  /* 0x000000099a947810 */ /* 0x040fe20007ffe0ff */
[----:B------:R-:W3:Y:S01]  /*4f80*/  LDSM.16.M88.4 R20, [R235+0x2000] ;  /* 0x00200000eb14783b */ /* 0x000ee20000000200 */
[----:B------:R-:W-:-:S02]  /*4f90*/  IADD3 R146, R154, 0x10, RZ ;  /* 0x000000109a927810 */ /* 0x000fc40007ffe0ff */
[C---:B------:R-:W-:Y:S01]  /*4fa0*/  IADD3 R144, R154.reuse, 0x11, RZ ;  /* 0x000000119a907810 */ /* 0x040fe20007ffe0ff */
[----:B------:R-:W4:Y:S01]  /*4fb0*/  LDSM.16.M88.4 R64, [R240+0x3800] ;  /* 0x00380000f040783b */ /* 0x000f220000000200 */
[C---:B------:R-:W-:Y:S01]  /*4fc0*/  IADD3 R140, R154.reuse, 0x19, RZ ;  /* 0x000000199a8c7810 */ /* 0x040fe20007ffe0ff */
[----:B------:R-:W-:Y:S01]  /*4fd0*/  I2F R149, R152 ;  /* 0x0000009800957306 */ /* 0x000fe20000201400 */
[C---:B------:R-:W-:Y:S01]  /*4fe0*/  IADD3 R138, R154.reuse, 0x20, RZ ;  /* 0x000000209a8a7810 */ /* 0x040fe20007ffe0ff */
[----:B------:R-:W1:Y:S01]  /*4ff0*/  LDSM.16.M88.4 R16, [R235+0x2800] ;  /* 0x00280000eb10783b */ /* 0x000e620000000200 */
[----:B------:R-:W-:Y:S02]  /*5000*/  IADD3 R136, R154, 0x21, RZ ;  /* 0x000000219a887810 */ /* 0x000fe40007ffe0ff */
[----:B------:R-:W-:Y:S01]  /*5010*/  IMNMX R165, R165, UR24, PT ;  /* 0x00000018a5a57c17 */ /* 0x000fe2000b800200 */
[----:B------:R-:W1:Y:S01]  /*5020*/  LDSM.16.M88.4 R24, [R240+0x4000] ;  /* 0x00400000f018783b */ /* 0x000e620000000200 */
[----:B------:R-:W-:Y:S01]  /*5030*/  IMNMX R167, R2, UR24, PT ;  /* 0x0000001802a77c17 */ /* 0x000fe2000b800200 */
[----:B------:R-:W-:Y:S01]  /*5040*/  I2F R139, R142 ;  /* 0x0000008e008b7306 */ /* 0x000fe20000201400 */
[C---:B------:R-:W-:Y:S01]  /*5050*/  IADD3 R134, R154.reuse, 0x28, RZ ;  /* 0x000000289a867810 */ /* 0x040fe20007ffe0ff */
[----:B------:R-:W1:Y:S01]  /*5060*/  LDSM.16.M88.4 R72, [R235+0x3800] ;  /* 0x00380000eb48783b */ /* 0x000e620000000200 */
[----:B------:R-:W-:-:S02]  /*5070*/  IADD3 R130, R154, 0x30, RZ ;  /* 0x000000309a827810 */ /* 0x000fc40007ffe0ff */
[----:B------:R-:W-:Y:S01]  /*5080*/  ISETP.GE.AND P1, PT, R150, R165, PT ;  /* 0x000000a59600720c */ /* 0x000fe20003f26270 */
[C---:B-----5:R-:W-:Y:S01]  /*5090*/  HMMA.16816.F32 R68, R32.reuse, R56, RZ ;  /* 0x000000382044723c */ /* 0x060fe200000018ff */
[----:B------:R-:W-:Y:S01]  /*50a0*/  LDSM.16.M88.4 R28, [R239] ;  /* 0x00000000ef1c783b */ /* 0x000fe20000000200 */
[----:B------:R-:W-:Y:S01]  /*50b0*/  I2F R145, R148 ;  /* 0x0000009400917306 */ /* 0x000fe20000201400 */
[----:B------:R-:W-:Y:S02]  /*50c0*/  ISETP.GE.AND P2, PT, R152, R167, PT ;  /* 0x000000a79800720c */ /* 0x000fe40003f46270 */
[----:B------:R-:W-:Y:S01]  /*50d0*/  LDSM.16.M88.4 R36, [R235+0x4000] ;  /* 0x00400000eb24783b */ /* 0x000fe20000000200 */
[-C--:B------:R-:W-:Y:S02]  /*50e0*/  ISETP.GE.AND P5, PT, R154, R165.reuse, PT ;  /* 0x000000a59a00720c */ /* 0x080fe40003fa6270 */
[----:B------:R-:W-:Y:S01]  /*50f0*/  HMMA.16816.F32 R56, R32, R58, RZ ;  /* 0x0000003a2038723c */ /* 0x000fe200000018ff */
[----:B------:R-:W-:Y:S01]  /*5100*/  LDSM.16.M88.4 R80, [R164] ;  /* 0x00000000a450783b */ /* 0x000fe20000000200 */
[----:B------:R-:W-:Y:S01]  /*5110*/  I2F R143, R146 ;  /* 0x00000092008f7306 */ /* 0x000fe20000201400 */
[----:B------:R-:W-:-:S02]  /*5120*/  ISETP.GE.AND P4, PT, R152, R165, PT ;  /* 0x000000a59800720c */ /* 0x000fc40003f86270 */
[----:B------:R-:W-:Y:S01]  /*5130*/  LDSM.16.M88.4 R92, [R239+0x800] ;  /* 0x00080000ef5c783b */ /* 0x000fe20000000200 */
[C---:B------:R-:W-:Y:S02]  /*5140*/  IADD3 R132, R154.reuse, 0x29, RZ ;  /* 0x000000299a847810 */ /* 0x040fe40007ffe0ff */
[C---:B------:R-:W-:Y:S01]  /*5150*/  HMMA.16816.F32 R48, R32.reuse, R84, RZ ;  /* 0x000000542030723c */ /* 0x040fe200000018ff */
[----:B------:R-:W-:Y:S01]  /*5160*/  LDSM.16.M88.4 R88, [R164+0x800] ;  /* 0x00080000a458783b */ /* 0x000fe20000000200 */
[----:B------:R-:W-:Y:S01]  /*5170*/  I2F R141, R144 ;  /* 0x00000090008d7306 */ /* 0x000fe20000201400 */
[C---:B------:R-:W-:Y:S02]  /*5180*/  IADD3 R128, R154.reuse, 0x31, RZ ;  /* 0x000000319a807810 */ /* 0x040fe40007ffe0ff */
[----:B------:R-:W-:Y:S01]  /*5190*/  LDSM.16.M88.4 R124, [R239+0x3800] ;  /* 0x00380000ef7c783b */ /* 0x000fe20000000200 */
[C---:B------:R-:W-:Y:S02]  /*51a0*/  IADD3 R174, R154.reuse, 0x39, RZ ;  /* 0x000000399aae7810 */ /* 0x040fe40007ffe0ff */
[----:B------:R-:W-:Y:S01]  /*51b0*/  HMMA.16816.F32 R84, R32, R86, RZ ;  /* 0x000000562054723c */ /* 0x000fe200000018ff */
[----:B------:R-:W-:Y:S01]  /*51c0*/  LDSM.16.M88.4 R96, [R240+0x6000] ;  /* 0x00600000f060783b */ /* 0x000fe20000000200 */
[----:B------:R-:W-:Y:S01]  /*51d0*/  I2F R137, R140 ;  /* 0x0000008c00897306 */ /* 0x000fe20000201400 */
[----:B------:R-:W-:-:S02]  /*51e0*/  IADD3 R172, R154, 0x40, RZ ;  /* 0x000000409aac7810 */ /* 0x000fc40007ffe0ff */
[----:B------:R-:W-:Y:S01]  /*51f0*/  LDSM.16.M88.4 R108, [R235+0x6000] ;  /* 0x00600000eb6c783b */ /* 0x000fe20000000200 */
[-C--:B------:R-:W-:Y:S02]  /*5200*/  ISETP.GE.AND P0, PT, R150, R167.reuse, PT ;  /* 0x000000a79600720c */ /* 0x080fe40003f06270 */
[C---:B--2---:R-:W-:Y:S01]  /*5210*/  HMMA.16816.F32 R40, R32.reuse, R52, RZ ;  /* 0x000000342028723c */ /* 0x044fe200000018ff */
[----:B------:R-:W-:Y:S01]  /*5220*/  LDSM.16.M88.4 R116, [R240+0x9800] ;  /* 0x00980000f074783b */ /* 0x000fe20000000200 */
[----:B------:R-:W-:Y:S01]  /*5230*/  I2F R135, R138 ;  /* 0x0000008a00877306 */ /* 0x000fe20000201400 */
[----:B------:R-:W-:Y:S02]  /*5240*/  ISETP.GE.AND P3, PT, R148, R167, PT ;  /* 0x000000a79400720c */ /* 0x000fe40003f66270 */
[----:B------:R-:W-:Y:S01]  /*5250*/  LDSM.16.M88.4 R104, [R235+0x6800] ;  /* 0x00680000eb68783b */ /* 0x000fe20000000200 */
[C---:B------:R-:W-:Y:S02]  /*5260*/  IADD3 R176, R154.reuse, 0x38, RZ ;  /* 0x000000389ab07810 */ /* 0x040fe40007ffe0ff */
[----:B------:R-:W-:Y:S01]  /*5270*/  HMMA.16816.F32 R52, R32, R54, RZ ;  /* 0x000000362034723c */ /* 0x000fe200000018ff */
[C---:B------:R-:W-:Y:S01]  /*5280*/  IADD3 R170, R154.reuse, 0x41, RZ ;  /* 0x000000419aaa7810 */ /* 0x040fe20007ffe0ff */
[----:B------:R-:W-:Y:S01]  /*5290*/  I2F R133, R136 ;  /* 0x0000008800857306 */ /* 0x000fe20000201400 */
[----:B------:R-:W-:Y:S01]  /*52a0*/  IADD3 R166, R154, 0x49, RZ ;  /* 0x000000499aa67810 */ /* 0x000fe20007ffe0ff */
[----:B------:R-:W0:Y:S01]  /*52b0*/  LDGDEPBAR ;  /* 0x00000000000079af */ /* 0x000e220000000000 */
[----:B------:R-:W-:-:S02]  /*52c0*/  ISETP.GE.AND P6, PT, R148, R165, PT ;  /* 0x000000a59400720c */ /* 0x000fc40003fc6270 */
[C---:B------:R-:W-:Y:S01]  /*52d0*/  IADD3 R168, R154.reuse, 0x48, RZ ;  /* 0x000000489aa87810 */ /* 0x040fe20007ffe0ff */
[C---:B-1----:R-:W-:Y:S01]  /*52e0*/  HMMA.16816.F32 R68, R12.reuse, R8, R68 ;  /* 0x000000080c44723c */ /* 0x042fe20000001844 */
[C---:B------:R-:W-:Y:S01]  /*52f0*/  IADD3 R162, R154.reuse, 0x50, RZ ;  /* 0x000000509aa27810 */ /* 0x040fe20007ffe0ff */
[----:B------:R-:W-:Y:S01]  /*5300*/  I2F R131, R134 ;  /* 0x0000008600837306 */ /* 0x000fe20000201400 */
[C---:B------:R-:W-:Y:S02]  /*5310*/  IADD3 R158, R154.reuse, 0x58, RZ ;  /* 0x000000589a9e7810 */ /* 0x040fe40007ffe0ff */
[C---:B------:R-:W-:Y:S02]  /*5320*/  IADD3 R156, R154.reuse, 0x59, RZ ;  /* 0x000000599a9c7810 */ /* 0x040fe40007ffe0ff */
[C---:B------:R-:W-:Y:S01]  /*5330*/  IADD3 R160, R154.reuse, 0x51, RZ ;  /* 0x000000519aa07810 */ /* 0x040fe20007ffe0ff */
[----:B------:R-:W-:Y:S01]  /*5340*/  HMMA.16816.F32 R56, R12, R10, R56 ;  /* 0x0000000a0c38723c */ /* 0x000fe20000001838 */
[----:B------:R-:W1:Y:S01]  /*5350*/  LDSM.16.M88.4 R8, [R241] ;  /* 0x00000000f108783b */ /* 0x000e620000000200 */
[----:B------:R-:W-:Y:S01]  /*5360*/  I2F R121, R130 ;  /* 0x0000008200797306 */ /* 0x000fe20000201400 */
[----:B------:R-:W-:-:S02]  /*5370*/  IADD3 R178, R154, 0x60, RZ ;  /* 0x000000609ab27810 */ /* 0x000fc40007ffe0ff */
[----:B------:R-:W-:-:S03]  /*5380*/  IADD3 R229, R154, 0x61, RZ ;  /* 0x000000619ae57810 */ /* 0x000fc60007ffe0ff */
[C---:B---3--:R-:W-:Y:S02]  /*5390*/  HMMA.16816.F32 R48, R12.reuse, R20, R48 ;  /* 0x000000140c30723c */ /* 0x048fe40000001830 */
[----:B------:R-:W-:Y:S06]  /*53a0*/  I2F R129, R132 ;  /* 0x0000008400817306 */ /* 0x000fec0000201400 */
[----:B------:R-:W-:Y:S01]  /*53b0*/  HMMA.16816.F32 R84, R12, R22, R84 ;  /* 0x000000160c54723c */ /* 0x000fe20000001854 */
[----:B------:R-:W2:Y:S01]  /*53c0*/  LDSM.16.M88.4 R20, [R240+0x4800] ;  /* 0x00480000f014783b */ /* 0x000ea20000000200 */
[----:B------:R-:W-:Y:S06]  /*53d0*/  I2F R5, R128 ;  /* 0x0000008000057306 */ /* 0x000fec0000201400 */
[C---:B----4-:R-:W-:Y:S02]  /*53e0*/  HMMA.16816.F32 R76, R32.reuse, R64, RZ ;  /* 0x00000040204c723c */ /* 0x050fe400000018ff */
[----:B------:R-:W-:Y:S06]  /*53f0*/  I2F R171, R174 ;  /* 0x000000ae00ab7306 */ /* 0x000fec0000201400 */
[----:B------:R-:W-:Y:S02]  /*5400*/  HMMA.16816.F32 R64, R32, R66, RZ ;  /* 0x000000422040723c */ /* 0x000fe400000018ff */
        /* <DEDUP_REMOVED lines=8> */
[----:B------:R-:W-:Y:S02]  /*5490*/  HMMA.16816.F32 R24, R32, R26, RZ ;  /* 0x0000001a2018723c */ /* 0x000fe400000018ff */
[----:B------:R-:W-:Y:S06]  /*54a0*/  I2F R161, R168 ;  /* 0x000000a800a17306 */ /* 0x000fec0000201400 */
[C---:B------:R-:W-:Y:S02]  /*54b0*/  HMMA.16816.F32 R76, R12.reuse, R72, R76 ;  /* 0x000000480c4c723c */ /* 0x040fe4000000184c */
[----:B------:R-:W-:Y:S06]  /*54c0*/  I2F R157, R162 ;  /* 0x000000a2009d7306 */ /* 0x000fec0000201400 */
[----:B------:R-:W-:Y:S01]  /*54d0*/  HMMA.16816.F32 R64, R12, R74, R64 ;  /* 0x0000004a0c40723c */ /* 0x000fe20000001840 */
[----:B------:R-:W4:Y:S01]  /*54e0*/  LDSM.16.M88.4 R72, [R235+0x4800] ;  /* 0x00480000eb48783b */ /* 0x000f220000000200 */
[----:B------:R-:W-:Y:S06]  /*54f0*/  I2F R153, R158 ;  /* 0x0000009e00997306 */ /* 0x000fec0000201400 */
[C---:B-1----:R-:W-:Y:S02]  /*5500*/  HMMA.16816.F32 R48, R8.reuse, R28, R48 ;  /* 0x0000001c0830723c */ /* 0x042fe40000001830 */
[----:B------:R-:W-:Y:S06]  /*5510*/  I2F R0, R156 ;  /* 0x0000009c00007306 */ /* 0x000fec0000201400 */
[----:B------:R-:W-:Y:S02]  /*5520*/  HMMA.16816.F32 R84, R8, R30, R84 ;  /* 0x0000001e0854723c */ /* 0x000fe40000001854 */
[----:B------:R-:W-:Y:S06]  /*5530*/  I2F R155, R160 ;  /* 0x000000a0009b7306 */ /* 0x000fec0000201400 */
[C---:B------:R-:W-:Y:S02]  /*5540*/  HMMA.16816.F32 R44, R12.reuse, R36, R44 ;  /* 0x000000240c2c723c */ /* 0x040fe4000000182c */
[----:B------:R-:W-:Y:S06]  /*5550*/  I2F R175, R178 ;  /* 0x000000b200af7306 */ /* 0x000fec0000201400 */
[----:B------:R-:W-:Y:S01]  /*5560*/  HMMA.16816.F32 R24, R12, R38, R24 ;  /* 0x000000260c18723c */ /* 0x000fe20000001818 */
[----:B------:R-:W1:Y:S07]  /*5570*/  LDSM.16.M88.4 R36, [R240+0x5000] ;  /* 0x00500000f024783b */ /* 0x000e6e0000000200 */
[C---:B--2---:R-:W-:Y:S08]  /*5580*/  HMMA.16816.F32 R28, R32.reuse, R20, RZ ;  /* 0x00000014201c723c */ /* 0x044ff000000018ff */
[----:B------:R-:W-:Y:S08]  /*5590*/  HMMA.16816.F32 R20, R32, R22, RZ ;  /* 0x000000162014723c */ /* 0x000ff000000018ff */
[C---:B---3--:R-:W-:Y:S08]  /*55a0*/  HMMA.16816.F32 R48, R16.reuse, R80, R48 ;  /* 0x000000501030723c */ /* 0x048ff00000001830 */
[----:B------:R-:W-:Y:S01]  /*55b0*/  HMMA.16816.F32 R84, R16, R82, R84 ;  /* 0x000000521054723c */ /* 0x000fe20000001854 */
[----:B------:R-:W2:Y:S07]  /*55c0*/  LDSM.16.M88.4 R80, [R239+0x1000] ;  /* 0x00100000ef50783b */ /* 0x000eae0000000200 */
[C---:B----4-:R-:W-:Y:S08]  /*55d0*/  HMMA.16816.F32 R28, R12.reuse, R72, R28 ;  /* 0x000000480c1c723c */ /* 0x050ff0000000181c */
[----:B------:R-:W-:Y:S01]  /*55e0*/  HMMA.16816.F32 R20, R12, R74, R20 ;  /* 0x0000004a0c14723c */ /* 0x000fe20000001814 */
[----:B------:R-:W3:Y:S01]  /*55f0*/  LDSM.16.M88.4 R72, [R235+0x5000] ;  /* 0x00500000eb48783b */ /* 0x000ee20000000200 */
[----:B------:R-:W-:-:S02]  /*5600*/  FMUL.FTZ R48, R48, c[0x0][0x2ec] ;  /* 0x0000bb0030307a20 */ /* 0x000fc40000410000 */
[----:B------:R-:W-:Y:S02]  /*5610*/  FMUL.FTZ R49, R49, c[0x0][0x2ec] ;  /* 0x0000bb0031317a20 */ /* 0x000fe40000410000 */
[----:B------:R-:W-:Y:S01]  /*5620*/  FMUL.FTZ R50, R50, c[0x0][0x2ec] ;  /* 0x0000bb0032327a20 */ /* 0x000fe20000410000 */
[----:B------:R-:W4:Y:S01]  /*5630*/  MUFU.TANH R180, R48 ;  /* 0x0000003000b47308 */ /* 0x000f220000002400 */
[C---:B------:R-:W-:Y:S01]  /*5640*/  HMMA.16816.F32 R40, R8.reuse, R92, R40 ;  /* 0x0000005c0828723c */ /* 0x040fe20000001828 */
[----:B------:R-:W-:Y:S02]  /*5650*/  FMUL.FTZ R186, R51, c[0x0][0x2ec] ;  /* 0x0000bb0033ba7a20 */ /* 0x000fe40000410000 */
[----:B------:R-:W-:Y:S02]  /*5660*/  FMUL.FTZ R84, R84, c[0x0][0x2ec] ;  /* 0x0000bb0054547a20 */ /* 0x000fe40000410000 */
[----:B------:R-:W-:Y:S02]  /*5670*/  FMUL.FTZ R85, R85, c[0x0][0x2ec] ;  /* 0x0000bb0055557a20 */ /* 0x000fe40000410000 */
[----:B------:R-:W5:Y:S01]  /*5680*/  MUFU.TANH R182, R49 ;  /* 0x0000003100b67308 */ /* 0x000f620000002400 */
[----:B------:R-:W-:Y:S01]  /*5690*/  HMMA.16816.F32 R52, R8, R94, R52 ;  /* 0x0000005e0834723c */ /* 0x000fe20000001834 */
[----:B------:R-:W3:Y:S01]  /*56a0*/  LDSM.16.M88.4 R92, [R164+0x1000] ;  /* 0x00100000a45c783b */ /* 0x000ee20000000200 */
[----:B------:R-:W-:-:S02]  /*56b0*/  FMUL.FTZ R86, R86, c[0x0][0x2ec] ;  /* 0x0000bb0056567a20 */ /* 0x000fc40000410000 */
[----:B------:R-:W-:-:S03]  /*56c0*/  FMUL.FTZ R87, R87, c[0x0][0x2ec] ;  /* 0x0000bb0057577a20 */ /* 0x000fc60000410000 */
[----:B------:R2:W-:Y:S01]  /*56d0*/  MUFU.TANH R184, R50 ;  /* 0x0000003200b87308 */ /* 0x0005e20000002400 */
[----:B-1----:R-:W-:Y:S01]  /*56e0*/  HMMA.16816.F32 R112, R32, R36, RZ ;  /* 0x000000242070723c */ /* 0x002fe200000018ff */
[----:B----4-:R-:W-:-:S06]  /*56f0*/  FFMA.FTZ R180, R151, UR4, R180 ;  /* 0x0000000497b47c23 */ /* 0x010fcc00080100b4 */
[----:B------:R-:W1:Y:S01]  /*5700*/  MUFU.TANH R188, R84 ;  /* 0x0000005400bc7308 */ /* 0x000e620000002400 */
[----:B------:R-:W-:Y:S01]  /*5710*/  HMMA.16816.F32 R36, R32, R38, RZ ;  /* 0x000000262024723c */ /* 0x000fe200000018ff */
[----:B-----5:R-:W-:-:S05]  /*5720*/  FFMA.FTZ R182, R149, UR4, R182 ;  /* 0x0000000495b67c23 */ /* 0x020fca00080100b6 */
[----:B------:R-:W-:Y:S01]  /*5730*/  FSEL R237, R182, -INF , !P2 ;  /* 0xff800000b6ed7808 */ /* 0x000fe20005000000 */
[----:B--2---:R-:W-:Y:S01]  /*5740*/  LDSM.16.M88.4 R48, [R240+0x5800] ;  /* 0x00580000f030783b */ /* 0x004fe20000000200 */
[----:B------:R-:W-:Y:S01]  /*5750*/  HMMA.16816.F32 R40, R16, R88, R40 ;  /* 0x000000581028723c */ /* 0x000fe20000001828 */
[----:B------:R-:W2:Y:S01]  /*5760*/  MUFU.TANH R190, R85 ;  /* 0x0000005500be7308 */ /* 0x000ea20000002400 */
[----:B------:R-:W-:Y:S02]  /*5770*/  ISETP.GE.AND P2, PT, R146, R165, PT ;  /* 0x000000a59200720c */ /* 0x000fe40003f46270 */
[----:B------:R-:W-:Y:S01]  /*5780*/  IADD3 R182, R154, 0x89, RZ ;  /* 0x000000899ab67810 */ /* 0x000fe20007ffe0ff */
[----:B-1----:R-:W-:-:S03]  /*5790*/  FFMA.FTZ R188, R147, UR4, R188 ;  /* 0x0000000493bc7c23 */ /* 0x002fc600080100bc */
[----:B------:R-:W-:Y:S01]  /*57a0*/  HMMA.16816.F32 R52, R16, R90, R52 ;  /* 0x0000005a1034723c */ /* 0x000fe20000001834 */
[----:B------:R-:W1:Y:S01]  /*57b0*/  MUFU.TANH R192, R86 ;  /* 0x0000005600c07308 */ /* 0x000e620000002400 */
[----:B------:R-:W4:Y:S06]  /*57c0*/  LDSM.16.M88.4 R88, [R239+0x1800] ;  /* 0x00180000ef58783b */ /* 0x000f2c0000000200 */
[----:B------:R-:W-:Y:S01]  /*57d0*/  HMMA.16816.F32 R68, R8, R80, R68 ;  /* 0x000000500844723c */ /* 0x000fe20000001844 */
[----:B------:R5:W-:Y:S01]  /*57e0*/  MUFU.TANH R194, R87 ;  /* 0x0000005700c27308 */ /* 0x000be20000002400 */
[----:B--2---:R-:W-:-:S06]  /*57f0*/  FFMA.FTZ R190, R145, UR4, R190 ;  /* 0x0000000491be7c23 */ /* 0x004fcc00080100be */
[C---:B---3--:R-:W-:Y:S01]  /*5800*/  HMMA.16816.F32 R112, R12.reuse, R72, R112 ;  /* 0x000000480c70723c */ /* 0x048fe20000001870 */
[----:B------:R-:W-:Y:S01]  /*5810*/  FMUL.FTZ R40, R40, c[0x0][0x2ec] ;  /* 0x0000bb0028287a20 */ /* 0x000fe20000410000 */
[----:B------:R-:W2:Y:S01]  /*5820*/  MUFU.TANH R186, R186 ;  /* 0x000000ba00ba7308 */ /* 0x000ea20000002400 */
[----:B------:R-:W-:Y:S02]  /*5830*/  FMUL.FTZ R41, R41, c[0x0][0x2ec] ;  /* 0x0000bb0029297a20 */ /* 0x000fe40000410000 */
[----:B------:R-:W-:Y:S02]  /*5840*/  FMUL.FTZ R200, R42, c[0x0][0x2ec] ;  /* 0x0000bb002ac87a20 */ /* 0x000fe40000410000 */
[----:B------:R-:W-:Y:S01]  /*5850*/  FMUL.FTZ R202, R43, c[0x0][0x2ec] ;  /* 0x0000bb002bca7a20 */ /* 0x000fe20000410000 */
[----:B------:R-:W-:Y:S01]  /*5860*/  HMMA.16816.F32 R36, R12, R74, R36 ;  /* 0x0000004a0c24723c */ /* 0x000fe20000001824 */
[----:B------:R-:W-:Y:S01]  /*5870*/  LDSM.16.M88.4 R72, [R235+0x5800] ;  /* 0x00580000eb48783b */ /* 0x000fe20000000200 */
[----:B------:R-:W3:Y:S01]  /*5880*/  MUFU.TANH R196, R40 ;  /* 0x0000002800c47308 */ /* 0x000ee20000002400 */
[----:B------:R-:W-:-:S02]  /*5890*/  FMUL.FTZ R52, R52, c[0x0][0x2ec] ;  /* 0x0000bb0034347a20 */ /* 0x000fc40000410000 */
[----:B------:R-:W-:Y:S01]  /*58a0*/  FMUL.FTZ R206, R53, c[0x0][0x2ec] ;  /* 0x0000bb0035ce7a20 */ /* 0x000fe20000410000 */
[----:B-----5:R-:W5:Y:S01]  /*58b0*/  LDSM.16.M88.4 R84, [R239+0x2000] ;  /* 0x00200000ef54783b */ /* 0x020f620000000200 */
[----:B------:R-:W-:Y:S01]  /*58c0*/  FMUL.FTZ R208, R54, c[0x0][0x2ec] ;  /* 0x0000bb0036d07a20 */ /* 0x000fe20000410000 */
[----:B------:R-:W-:Y:S01]  /*58d0*/  HMMA.16816.F32 R68, R16, R92, R68 ;  /* 0x0000005c1044723c */ /* 0x000fe20000001844 */
[----:B------:R-:W-:Y:S01]  /*58e0*/  FMUL.FTZ R210, R55, c[0x0][0x2ec] ;  /* 0x0000bb0037d27a20 */ /* 0x000fe20000410000 */
[----:B------:R-:W4:Y:S01]  /*58f0*/  MUFU.TANH R198, R41 ;  /* 0x0000002900c67308 */ /* 0x000f220000002400 */
[----:B-1----:R-:W-:Y:S02]  /*5900*/  FFMA.FTZ R192, R147, UR4, R192 ;  /* 0x0000000493c07c23 */ /* 0x002fe400080100c0 */
[----:B--2---:R-:W-:Y:S02]  /*5910*/  FFMA.FTZ R186, R149, UR4, R186 ;  /* 0x0000000495ba7c23 */ /* 0x004fe400080100ba */
[----:B------:R-:W-:Y:S01]  /*5920*/  FFMA.FTZ R194, R145, UR4, R194 ;  /* 0x0000000491c27c23 */ /* 0x000fe200080100c2 */
[----:B------:R-:W-:Y:S01]  /*5930*/  HMMA.16816.F32 R56, R8, R82, R56 ;  /* 0x000000520838723c */ /* 0x000fe20000001838 */
[----:B------:R-:W-:Y:S01]  /*5940*/  LDSM.16.M88.4 R80, [R164+0x1800] ;  /* 0x00180000a450783b */ /* 0x000fe20000000200 */
[----:B------:R1:W2:Y:S01]  /*5950*/  MUFU.TANH R204, R52 ;  /* 0x0000003400cc7308 */ /* 0x0002a20000002400 */
[----:B------:R-:W-:Y:S01]  /*5960*/  FSEL R233, R192, -INF , !P1 ;  /* 0xff800000c0e97808 */ /* 0x000fe20004800000 */
[----:B---3--:R-:W-:Y:S01]  /*5970*/  FFMA.FTZ R196, R143, UR4, R196 ;  /* 0x000000048fc47c23 */ /* 0x008fe200080100c4 */
[----:B------:R-:W-:-:S02]  /*5980*/  ISETP.GE.AND P1, PT, R142, R167, PT ;  /* 0x000000a78e00720c */ /* 0x000fc40003f26270 */
[----:B------:R-:W-:Y:S01]  /*5990*/  IADD3 R192, R154, 0x70, RZ ;  /* 0x000000709ac07810 */ /* 0x000fe20007ffe0ff */
[----:B----4-:R-:W-:Y:S02]  /*59a0*/  HMMA.16816.F32 R64, R8, R90, R64 ;  /* 0x0000005a0840723c */ /* 0x010fe40000001840 */
[----:B------:R-:W-:Y:S01]  /*59b0*/  MUFU.TANH R200, R200 ;  /* 0x000000c800c87308 */ /* 0x000fe20000002400 */
[----:B------:R-:W-:-:S05]  /*59c0*/  FFMA.FTZ R198, R141, UR4, R198 ;  /* 0x000000048dc67c23 */ /* 0x000fca00080100c6 */
[C---:B------:R-:W-:Y:S01]  /*59d0*/  HMMA.16816.F32 R40, R32.reuse, R48, RZ ;  /* 0x000000302028723c */ /* 0x040fe200000018ff */
[----:B------:R-:W-:Y:S01]  /*59e0*/  FMUL.FTZ R68, R68, c[0x0][0x2ec] ;  /* 0x0000bb0044447a20 */ /* 0x000fe20000410000 */
[----:B-1----:R-:W1:Y:S01]  /*59f0*/  LDSM.16.M88.4 R52, [R239+0x2800] ;  /* 0x00280000ef34783b */ /* 0x002e620000000200 */
[----:B------:R-:W-:Y:S01]  /*5a00*/  FMUL.FTZ R69, R69, c[0x0][0x2ec] ;  /* 0x0000bb0045457a20 */ /* 0x000fe20000410000 */
[----:B------:R-:W-:Y:S01]  /*5a10*/  MUFU.TANH R202, R202 ;  /* 0x000000ca00ca7308 */ /* 0x000fe20000002400 */
[----:B------:R-:W-:Y:S02]  /*5a20*/  FMUL.FTZ R216, R70, c[0x0][0x2ec] ;  /* 0x0000bb0046d87a20 */ /* 0x000fe40000410000 */
[----:B------:R-:W-:Y:S01]  /*5a30*/  FMUL.FTZ R218, R71, c[0x0][0x2ec] ;  /* 0x0000bb0047da7a20 */ /* 0x000fe20000410000 */
[----:B------:R-:W-:Y:S01]  /*5a40*/  HMMA.16816.F32 R48, R32, R50, RZ ;  /* 0x000000322030723c */ /* 0x000fe200000018ff */
[----:B--2---:R-:W-:-:S03]  /*5a50*/  FFMA.FTZ R204, R139, UR4, R204 ;  /* 0x000000048bcc7c23 */ /* 0x004fc600080100cc */
[----:B------:R-:W2:Y:S02]  /*5a60*/  MUFU.TANH R212, R68 ;  /* 0x0000004400d47308 */ /* 0x000ea40000002400 */
[----:B------:R-:W-:Y:S02]  /*5a70*/  FSEL R247, R204, -INF , !P1 ;  /* 0xff800000ccf77808 */ /* 0x000fe40004800000 */
[----:B-----5:R-:W-:Y:S01]  /*5a80*/  HMMA.16816.F32 R44, R8, R84, R44 ;  /* 0x00000054082c723c */ /* 0x020fe2000000182c */
[----:B------:R-:W-:-:S03]  /*5a90*/  ISETP.GE.AND P1, PT, R136, R165, PT ;  /* 0x000000a58800720c */ /* 0x000fc60003f26270 */
[----:B------:R3:W4:Y:S04]  /*5aa0*/  MUFU.TANH R214, R69 ;  /* 0x0000004500d67308 */ /* 0x0007280000002400 */
[----:B------:R-:W-:Y:S04]  /*5ab0*/  HMMA.16816.F32 R40, R12, R72, R40 ;  /* 0x000000480c28723c */ /* 0x000fe80000001828 */
[----:B------:R-:W5:Y:S01]  /*5ac0*/  MUFU.TANH R210, R210 ;  /* 0x000000d200d27308 */ /* 0x000f620000002400 */
[----:B--2---:R-:W-:-:S03]  /*5ad0*/  FFMA.FTZ R212, R135, UR4, R212 ;  /* 0x0000000487d47c23 */ /* 0x004fc600080100d4 */
[----:B------:R-:W-:Y:S01]  /*5ae0*/  HMMA.16816.F32 R48, R12, R74, R48 ;  /* 0x0000004a0c30723c */ /* 0x000fe20000001830 */
[----:B------:R-:W2:Y:S03]  /*5af0*/  LDSM.16.M88.4 R72, [R239+0x3000] ;  /* 0x00300000ef48783b */ /* 0x000ea60000000200 */
[----:B------:R-:W1:Y:S01]  /*5b00*/  MUFU.TANH R208, R208 ;  /* 0x000000d000d07308 */ /* 0x000e620000002400 */
[----:B---3--:R-:W3:Y:S01]  /*5b10*/  LDSM.16.M88.4 R68, [R164+0x2000] ;  /* 0x00200000a444783b */ /* 0x008ee20000000200 */
[----:B----4-:R-:W-:Y:S02]  /*5b20*/  FFMA.FTZ R214, R133, UR4, R214 ;  /* 0x0000000485d67c23 */ /* 0x010fe400080100d6 */
[----:B------:R-:W-:Y:S04]  /*5b30*/  HMMA.16816.F32 R56, R16, R94, R56 ;  /* 0x0000005e1038723c */ /* 0x000fe80000001838 */
[----:B------:R-:W-:Y:S01]  /*5b40*/  MUFU.TANH R216, R216 ;  /* 0x000000d800d87308 */ /* 0x000fe20000002400 */
[----:B-----5:R-:W-:-:S03]  /*5b50*/  FFMA.FTZ R204, R137, UR4, R210 ;  /* 0x0000000489cc7c23 */ /* 0x020fc600080100d2 */
[----:B-1----:R-:W-:Y:S04]  /*5b60*/  HMMA.16816.F32 R28, R8, R52, R28 ;  /* 0x00000034081c723c */ /* 0x002fe8000000181c */
[----:B------:R-:W-:Y:S01]  /*5b70*/  MUFU.TANH R206, R206 ;  /* 0x000000ce00ce7308 */ /* 0x000fe20000002400 */
[----:B------:R-:W-:-:S03]  /*5b80*/  FFMA.FTZ R208, R139, UR4, R208 ;  /* 0x000000048bd07c23 */ /* 0x000fc600080100d0 */
[C---:B------:R-:W-:Y:S01]  /*5b90*/  HMMA.16816.F32 R20, R8.reuse, R54, R20 ;  /* 0x000000360814723c */ /* 0x040fe20000001814 */
[----:B------:R-:W1:Y:S03]  /*5ba0*/  LDSM.16.M88.4 R52, [R164+0x3000] ;  /* 0x00300000a434783b */ /* 0x000e660000000200 */
[----:B------:R-:W-:Y:S04]  /*5bb0*/  MUFU.TANH R218, R218 ;  /* 0x000000da00da7308 */ /* 0x000fe80000002400 */
[----:B------:R-:W-:Y:S01]  /*5bc0*/  HMMA.16816.F32 R24, R8, R86, R24 ;  /* 0x000000560818723c */ /* 0x000fe20000001818 */
[----:B------:R-:W-:Y:S02]  /*5bd0*/  FMUL.FTZ R56, R56, c[0x0][0x2ec] ;  /* 0x0000bb0038387a20 */ /* 0x000fe40000410000 */
[----:B------:R-:W-:Y:S01]  /*5be0*/  FMUL.FTZ R222, R57, c[0x0][0x2ec] ;  /* 0x0000bb0039de7a20 */ /* 0x000fe20000410000 */
[----:B------:R-:W-:Y:S01]  /*5bf0*/  I2F R192, R192 ;  /* 0x000000c000c07306 */ /* 0x000fe20000201400 */
[----:B------:R-:W-:-:S02]  /*5c00*/  FMUL.FTZ R224, R58, c[0x0][0x2ec] ;  /* 0x0000bb003ae07a20 */ /* 0x000fc40000410000 */
[----:B------:R-:W-:Y:S01]  /*5c10*/  FMUL.FTZ R226, R59, c[0x0][0x2ec] ;  /* 0x0000bb003be27a20 */ /* 0x000fe20000410000 */
[----:B------:R-:W-:Y:S04]  /*5c20*/  HMMA.16816.F32 R64, R16, R82, R64 ;  /* 0x000000521040723c */ /* 0x000fe80000001840 */
[----:B------:R4:W-:Y:S04]  /*5c30*/  MUFU.TANH R220, R56 ;  /* 0x0000003800dc7308 */ /* 0x0009e80000002400 */
[----:B--2---:R-:W-:Y:S04]  /*5c40*/  HMMA.16816.F32 R112, R8, R72, R112 ;  /* 0x000000480870723c */ /* 0x004fe80000001870 */
[----:B------:R-:W-:Y:S04]  /*5c50*/  MUFU.TANH R224, R224 ;  /* 0x000000e000e07308 */ /* 0x000fe80000002400 */
[----:B---3--:R-:W-:Y:S01]  /*5c60*/  HMMA.16816.F32 R44, R16, R68, R44 ;  /* 0x00000044102c723c */ /* 0x008fe2000000182c */
[----:B----4-:R-:W2:Y:S03]  /*5c70*/  LDSM.16.M88.4 R56, [R164+0x2800] ;  /* 0x00280000a438783b */ /* 0x010ea60000000200 */
[----:B------:R-:W-:Y:S04]  /*5c80*/  MUFU.TANH R222, R222 ;  /* 0x000000de00de7308 */ /* 0x000fe80000002400 */
[----:B------:R-:W-:Y:S01]  /*5c90*/  HMMA.16816.F32 R36, R8, R74, R36 ;  /* 0x0000004a0824723c */ /* 0x000fe20000001824 */
[----:B------:R-:W-:Y:S01]  /*5ca0*/  FMUL.FTZ R64, R64, c[0x0][0x2ec] ;  /* 0x0000bb0040407a20 */ /* 0x000fe20000410000 */
[----:B------:R-:W-:Y:S01]  /*5cb0*/  LDSM.16.M88.4 R72, [R240+0x7800] ;  /* 0x00780000f048783b */ /* 0x000fe20000000200 */
[----:B------:R-:W-:-:S02]  /*5cc0*/  FMUL.FTZ R65, R65, c[0x0][0x2ec] ;  /* 0x0000bb0041417a20 */ /* 0x000fc40000410000 */
[----:B------:R-:W-:Y:S01]  /*5cd0*/  FMUL.FTZ R66, R66, c[0x0][0x2ec] ;  /* 0x0000bb0042427a20 */ /* 0x000fe20000410000 */
[----:B------:R-:W-:Y:S01]  /*5ce0*/  MUFU.TANH R246, R64 ;  /* 0x0000004000f67308 */ /* 0x000fe20000002400 */
[----:B------:R-:W-:Y:S01]  /*5cf0*/  FMUL.FTZ R67, R67, c[0x0][0x2ec] ;  /* 0x0000bb0043437a20 */ /* 0x000fe20000410000 */
[C---:B-1----:R-:W-:Y:S06]  /*5d00*/  HMMA.16816.F32 R112, R16.reuse, R52, R112 ;  /* 0x000000341070723c */ /* 0x042fec0000001870 */
[----:B------:R-:W-:Y:S02]  /*5d10*/  MUFU.TANH R248, R66 ;  /* 0x0000004200f87308 */ /* 0x000fe40000002400 */
[----:B------:R-:W-:Y:S01]  /*5d20*/  HMMA.16816.F32 R24, R16, R70, R24 ;  /* 0x000000461018723c */ /* 0x000fe20000001818 */
[----:B------:R-:W-:-:S02]  /*5d30*/  FMUL.FTZ R44, R44, c[0x0][0x2ec] ;  /* 0x0000bb002c2c7a20 */ /* 0x000fc40000410000 */
[----:B------:R-:W-:Y:S02]  /*5d40*/  FMUL.FTZ R45, R45, c[0x0][0x2ec] ;  /* 0x0000bb002d2d7a20 */ /* 0x000fe40000410000 */
[----:B------:R-:W-:Y:S01]  /*5d50*/  FMUL.FTZ R46, R46, c[0x0][0x2ec] ;  /* 0x0000bb002e2e7a20 */ /* 0x000fe20000410000 */
[----:B------:R-:W1:Y:S01]  /*5d60*/  MUFU.TANH R252, R44 ;  /* 0x0000002c00fc7308 */ /* 0x000e620000002400 */
[----:B------:R-:W-:Y:S01]  /*5d70*/  FMUL.FTZ R47, R47, c[0x0][0x2ec] ;  /* 0x0000bb002f2f7a20 */ /* 0x000fe20000410000 */
[C---:B------:R-:W-:Y:S01]  /*5d80*/  HMMA.16816.F32 R76, R8.reuse, R88, R76 ;  /* 0x00000058084c723c */ /* 0x040fe2000000184c */
[----:B------:R-:W3:Y:S05]  /*5d90*/  LDSM.16.M88.4 R88, [R240+0x6800] ;  /* 0x00680000f058783b */ /* 0x000eea0000000200 */
[----:B------:R-:W4:Y:S02]  /*5da0*/  MUFU.TANH R179, R46 ;  /* 0x0000002e00b37308 */ /* 0x000f240000002400 */
[----:B------:R-:W-:Y:S01]  /*5db0*/  HMMA.16816.F32 R40, R8, R124, R40 ;  /* 0x0000007c0828723c */ /* 0x000fe20000001828 */
[----:B------:R-:W-:-:S02]  /*5dc0*/  FMUL.FTZ R112, R112, c[0x0][0x2ec] ;  /* 0x0000bb0070707a20 */ /* 0x000fc40000410000 */
[----:B------:R-:W-:Y:S02]  /*5dd0*/  FMUL.FTZ R211, R113, c[0x0][0x2ec] ;  /* 0x0000bb0071d37a20 */ /* 0x000fe40000410000 */
[----:B------:R-:W-:Y:S01]  /*5de0*/  FMUL.FTZ R213, R114, c[0x0][0x2ec] ;  /* 0x0000bb0072d57a20 */ /* 0x000fe20000410000 */
[----:B------:R-:W5:Y:S01]  /*5df0*/  MUFU.TANH R125, R45 ;  /* 0x0000002d007d7308 */ /* 0x000f620000002400 */
[----:B------:R-:W-:Y:S01]  /*5e00*/  FMUL.FTZ R215, R115, c[0x0][0x2ec] ;  /* 0x0000bb0073d77a20 */ /* 0x000fe20000410000 */
[----:B------:R-:W-:Y:S01]  /*5e10*/  HMMA.16816.F32 R100, R32, R96, RZ ;  /* 0x000000602064723c */ /* 0x000fe200000018ff */
[----:B------:R-:W-:Y:S02]  /*5e20*/  FMUL.FTZ R24, R24, c[0x0][0x2ec] ;  /* 0x0000bb0018187a20 */ /* 0x000fe40000410000 */
[----:B------:R-:W-:Y:S02]  /*5e30*/  FMUL.FTZ R183, R25, c[0x0][0x2ec] ;  /* 0x0000bb0019b77a20 */ /* 0x000fe40000410000 */
[----:B------:R-:W-:Y:S01]  /*5e40*/  FMUL.FTZ R187, R26, c[0x0][0x2ec] ;  /* 0x0000bb001abb7a20 */ /* 0x000fe20000410000 */
[----:B------:R2:W2:Y:S01]  /*5e50*/  MUFU.TANH R177, R47 ;  /* 0x0000002f00b17308 */ /* 0x0004a20000002400 */
[----:B------:R-:W-:Y:S01]  /*5e60*/  FMUL.FTZ R185, R27, c[0x0][0x2ec] ;  /* 0x0000bb001bb97a20 */ /* 0x000fe20000410000 */
[----:B------:R-:W-:Y:S01]  /*5e70*/  HMMA.16816.F32 R36, R16, R54, R36 ;  /* 0x000000361024723c */ /* 0x000fe20000001824 */
[----:B------:R-:W-:Y:S01]  /*5e80*/  LDSM.16.M88.4 R52, [R240+0x8800] ;  /* 0x00880000f034783b */ /* 0x000fe20000000200 */
[----:B-1----:R-:W-:-:S02]  /*5e90*/  FFMA.FTZ R147, R169, UR4, R252 ;  /* 0x00000004a9937c23 */ /* 0x002fc400080100fc */
[----:B----4-:R-:W-:Y:S02]  /*5ea0*/  FFMA.FTZ R148, R169, UR4, R179 ;  /* 0x00000004a9947c23 */ /* 0x010fe400080100b3 */
[----:B------:R1:W-:Y:S01]  /*5eb0*/  MUFU.TANH R209, R112 ;  /* 0x0000007000d17308 */ /* 0x0003e20000002400 */
[C---:B-----5:R-:W-:Y:S01]  /*5ec0*/  FFMA.FTZ R125, R163.reuse, UR4, R125 ;  /* 0x00000004a37d7c23 */ /* 0x060fe2000801007d */
[----:B------:R-:W-:Y:S01]  /*5ed0*/  HMMA.16816.F32 R76, R16, R80, R76 ;  /* 0x00000050104c723c */ /* 0x000fe2000000184c */
[----:B------:R-:W-:Y:S04]  /*5ee0*/  LDSM.16.M88.4 R80, [R240+0x7000] ;  /* 0x00700000f050783b */ /* 0x000fe80000000200 */
[----:B--2---:R-:W2:Y:S01]  /*5ef0*/  LDSM.16.M88.4 R44, [R164+0x3800] ;  /* 0x00380000a42c783b */ /* 0x004ea20000000200 */
[----:B------:R-:W4:Y:S02]  /*5f00*/  MUFU.TANH R124, R65 ;  /* 0x00000041007c7308 */ /* 0x000f240000002400 */
[----:B------:R-:W-:Y:S01]  /*5f10*/  HMMA.16816.F32 R48, R8, R126, R48 ;  /* 0x0000007e0830723c */ /* 0x000fe20000001830 */
[----:B------:R-:W-:Y:S01]  /*5f20*/  FFMA.FTZ R177, R163, UR4, R177 ;  /* 0x00000004a3b17c23 */ /* 0x000fe200080100b1 */
[----:B------:R-:W-:Y:S01]  /*5f30*/  IADD3 R163, R242, UR28, RZ ;  /* 0x0000001cf2a37c10 */ /* 0x000fe2000fffe0ff */
[----:B-1----:R-:W1:Y:S03]  /*5f40*/  LDSM.16.M88.4 R112, [R239+0x4000] ;  /* 0x00400000ef70783b */ /* 0x002e660000000200 */
[----:B------:R5:W-:Y:S02]  /*5f50*/  MUFU.TANH R250, R67 ;  /* 0x0000004300fa7308 */ /* 0x000be40000002400 */
[----:B------:R-:W-:Y:S01]  /*5f60*/  HMMA.16816.F32 R96, R32, R98, RZ ;  /* 0x000000622060723c */ /* 0x000fe200000018ff */
[----:B------:R-:W-:Y:S01]  /*5f70*/  FMUL.FTZ R36, R36, c[0x0][0x2ec] ;  /* 0x0000bb0024247a20 */ /* 0x000fe20000410000 */
[----:B------:R-:W-:Y:S01]  /*5f80*/  IADD3 R163, R163, 0xa1, RZ ;  /* 0x000000a1a3a37810 */ /* 0x000fe20007ffe0ff */
[----:B------:R-:W-:-:S02]  /*5f90*/  FMUL.FTZ R126, R37, c[0x0][0x2ec] ;  /* 0x0000bb00257e7a20 */ /* 0x000fc40000410000 */
[----:B------:R-:W-:Y:S01]  /*5fa0*/  FMUL.FTZ R127, R38, c[0x0][0x2ec] ;  /* 0x0000bb00267f7a20 */ /* 0x000fe20000410000 */
[----:B------:R3:W3:Y:S02]  /*5fb0*/  MUFU.TANH R181, R24 ;  /* 0x0000001800b57308 */ /* 0x0006e40000002400 */
[C---:B------:R-:W-:Y:S01]  /*5fc0*/  HMMA.16816.F32 R28, R16.reuse, R56, R28 ;  /* 0x00000038101c723c */ /* 0x040fe2000000181c */
[----:B------:R-:W-:Y:S02]  /*5fd0*/  FMUL.FTZ R223, R39, c[0x0][0x2ec] ;  /* 0x0000bb0027df7a20 */ /* 0x000fe40000410000 */
[----:B------:R-:W-:Y:S02]  /*5fe0*/  FMUL.FTZ R76, R76, c[0x0][0x2ec] ;  /* 0x0000bb004c4c7a20 */ /* 0x000fe40000410000 */
[----:B------:R-:W-:Y:S01]  /*5ff0*/  FMUL.FTZ R77, R77, c[0x0][0x2ec] ;  /* 0x0000bb004d4d7a20 */ /* 0x000fe20000410000 */
[----:B-----5:R-:W5:Y:S02]  /*6000*/  LDSM.16.M88.4 R64, [R240+0x8000] ;  /* 0x00800000f040783b */ /* 0x020f640000000200 */
[----:B------:R-:W-:Y:S01]  /*6010*/  HMMA.16816.F32 R20, R16, R58, R20 ;  /* 0x0000003a1014723c */ /* 0x000fe20000001814 */
[----:B------:R2:W-:Y:S01]  /*6020*/  MUFU.TANH R219, R36 ;  /* 0x0000002400db7308 */ /* 0x0005e20000002400 */
[----:B------:R-:W-:-:S02]  /*6030*/  FMUL.FTZ R78, R78, c[0x0][0x2ec] ;  /* 0x0000bb004e4e7a20 */ /* 0x000fc40000410000 */
[----:B------:R-:W-:Y:S02]  /*6040*/  FMUL.FTZ R79, R79, c[0x0][0x2ec] ;  /* 0x0000bb004f4f7a20 */ /* 0x000fe40000410000 */
[----:B----4-:R-:W-:Y:S01]  /*6050*/  FFMA.FTZ R124, R171, UR4, R124 ;  /* 0x00000004ab7c7c23 */ /* 0x010fe2000801007c */
[----:B---3--:R-:W3:Y:S01]  /*6060*/  LDSM.16.M88.4 R24, [R240+0x9000] ;  /* 0x00900000f018783b */ /* 0x008ee20000000200 */
[----:B------:R-:W-:Y:S01]  /*6070*/  HMMA.16816.F32 R100, R12, R108, R100 ;  /* 0x0000006c0c64723c */ /* 0x000fe20000001864 */
[----:B------:R-:W4:Y:S01]  /*6080*/  MUFU.TANH R228, R76 ;  /* 0x0000004c00e47308 */ /* 0x000f220000002400 */
[----:B------:R-:W-:-:S06]  /*6090*/  FFMA.FTZ R181, R161, UR4, R181 ;  /* 0x00000004a1b57c23 */ /* 0x000fcc00080100b5 */
[C---:B------:R-:W-:Y:S01]  /*60a0*/  HMMA.16816.F32 R92, R32.reuse, R88, RZ ;  /* 0x00000058205c723c */ /* 0x040fe200000018ff */
[----:B--2---:R-:W2:Y:S01]  /*60b0*/  LDSM.16.M88.4 R36, [R164+0x4000] ;  /* 0x00400000a424783b */ /* 0x004ea20000000200 */
[----:B------:R-:W-:Y:S01]  /*60c0*/  FMUL.FTZ R28, R28, c[0x0][0x2ec] ;  /* 0x0000bb001c1c7a20 */ /* 0x000fe20000410000 */
[----:B------:R-:W-:Y:S01]  /*60d0*/  MUFU.TANH R230, R77 ;  /* 0x0000004d00e67308 */ /* 0x000fe20000002400 */
[----:B------:R-:W-:Y:S02]  /*60e0*/  FMUL.FTZ R29, R29, c[0x0][0x2ec] ;  /* 0x0000bb001d1d7a20 */ /* 0x000fe40000410000 */
[----:B------:R-:W-:Y:S02]  /*60f0*/  FMUL.FTZ R30, R30, c[0x0][0x2ec] ;  /* 0x0000bb001e1e7a20 */ /* 0x000fe40000410000 */
[----:B------:R-:W-:Y:S01]  /*6100*/  HMMA.16816.F32 R88, R32, R90, RZ ;  /* 0x0000005a2058723c */ /* 0x000fe200000018ff */
[----:B------:R-:W-:Y:S02]  /*6110*/  FMUL.FTZ R31, R31, c[0x0][0x2ec] ;  /* 0x0000bb001f1f7a20 */ /* 0x000fe40000410000 */
[----:B------:R-:W-:Y:S01]  /*6120*/  FMUL.FTZ R20, R20, c[0x0][0x2ec] ;  /* 0x0000bb0014147a20 */ /* 0x000fe20000410000 */
[----:B------:R-:W-:Y:S01]  /*6130*/  MUFU.TANH R232, R78 ;  /* 0x0000004e00e87308 */ /* 0x000fe20000002400 */
[----:B------:R-:W-:-:S02]  /*6140*/  FMUL.FTZ R21, R21, c[0x0][0x2ec] ;  /* 0x0000bb0015157a20 */ /* 0x000fc40000410000 */
[----:B------:R-:W-:Y:S01]  /*6150*/  FMUL.FTZ R207, R22, c[0x0][0x2ec] ;  /* 0x0000bb0016cf7a20 */ /* 0x000fe20000410000 */
[----:B------:R-:W-:Y:S01]  /*6160*/  HMMA.16816.F32 R40, R16, R44, R40 ;  /* 0x0000002c1028723c */ /* 0x000fe20000001828 */
[----:B------:R-:W-:Y:S02]  /*6170*/  FMUL.FTZ R205, R23, c[0x0][0x2ec] ;  /* 0x0000bb0017cd7a20 */ /* 0x000fe40000410000 */
[----:B----4-:R-:W-:Y:S01]  /*6180*/  FFMA.FTZ R145, R121, UR4, R228 ;  /* 0x0000000479917c23 */ /* 0x010fe200080100e4 */
[----:B------:R-:W-:Y:S01]  /*6190*/  MUFU.TANH R234, R79 ;  /* 0x0000004f00ea7308 */ /* 0x000fe20000002400 */
[----:B------:R-:W-:-:S03]  /*61a0*/  IADD3 R228, R154, 0xe8, RZ ;  /* 0x000000e89ae47810 */ /* 0x000fc60007ffe0ff */
[----:B------:R-:W-:Y:S01]  /*61b0*/  HMMA.16816.F32 R48, R16, R46, R48 ;  /* 0x0000002e1030723c */ /* 0x000fe20000001830 */
[----:B------:R-:W4:Y:S03]  /*61c0*/  LDSM.16.M88.4 R44, [R239+0x4800] ;  /* 0x00480000ef2c783b */ /* 0x000f260000000200 */
[----:B------:R-:W2:Y:S04]  /*61d0*/  MUFU.TANH R189, R28 ;  /* 0x0000001c00bd7308 */ /* 0x000ea80000002400 */
[----:B------:R-:W-:Y:S04]  /*61e0*/  HMMA.16816.F32 R96, R12, R110, R96 ;  /* 0x0000006e0c60723c */ /* 0x000fe80000001860 */
[----:B------:R-:W3:Y:S04]  /*61f0*/  MUFU.TANH R191, R29 ;  /* 0x0000001d00bf7308 */ /* 0x000ee80000002400 */
[----:B-1----:R-:W-:Y:S01]  /*6200*/  HMMA.16816.F32 R100, R8, R112, R100 ;  /* 0x000000700864723c */ /* 0x002fe20000001864 */
[----:B------:R-:W-:-:S02]  /*6210*/  FMUL.FTZ R40, R40, c[0x0][0x2ec] ;  /* 0x0000bb0028287a20 */ /* 0x000fc40000410000 */
[----:B------:R-:W-:Y:S01]  /*6220*/  FMUL.FTZ R41, R41, c[0x0][0x2ec] ;  /* 0x0000bb0029297a20 */ /* 0x000fe20000410000 */
[----:B------:R-:W-:Y:S01]  /*6230*/  MUFU.TANH R195, R30 ;  /* 0x0000001e00c37308 */ /* 0x000fe20000002400 */
[----:B--2---:R-:W-:Y:S02]  /*6240*/  FFMA.FTZ R189, R157, UR4, R189 ;  /* 0x000000049dbd7c23 */ /* 0x004fe400080100bd */
[----:B------:R-:W-:Y:S01]  /*6250*/  FMUL.FTZ R113, R43, c[0x0][0x2ec] ;  /* 0x0000bb002b717a20 */ /* 0x000fe20000410000 */
[----:B------:R-:W-:Y:S01]  /*6260*/  HMMA.16816.F32 R84, R32, R80, RZ ;  /* 0x000000502054723c */ /* 0x000fe200000018ff */
[----:B------:R-:W-:Y:S02]  /*6270*/  FMUL.FTZ R48, R48, c[0x0][0x2ec] ;  /* 0x0000bb0030307a20 */ /* 0x000fe40000410000 */
[----:B------:R-:W-:Y:S01]  /*6280*/  FMUL.FTZ R49, R49, c[0x0][0x2ec] ;  /* 0x0000bb0031317a20 */ /* 0x000fe20000410000 */
[----:B------:R1:W-:Y:S01]  /*6290*/  MUFU.TANH R193, R31 ;  /* 0x0000001f00c17308 */ /* 0x0003e20000002400 */
[----:B------:R-:W-:-:S02]  /*62a0*/  FMUL.FTZ R50, R50, c[0x0][0x2ec] ;  /* 0x0000bb0032327a20 */ /* 0x000fc40000410000 */
[----:B------:R-:W-:Y:S01]  /*62b0*/  FMUL.FTZ R51, R51, c[0x0][0x2ec] ;  /* 0x0000bb0033337a20 */ /* 0x000fe20000410000 */
[----:B------:R-:W-:Y:S01]  /*62c0*/  HMMA.16816.F32 R76, R32, R72, RZ ;  /* 0x00000048204c723c */ /* 0x000fe200000018ff */
[----:B---3--:R-:W-:-:S03]  /*62d0*/  FFMA.FTZ R169, R155, UR4, R191 ;  /* 0x000000049ba97c23 */ /* 0x008fc600080100bf */
[----:B------:R-:W-:Y:S04]  /*62e0*/  MUFU.TANH R197, R20 ;  /* 0x0000001400c57308 */ /* 0x000fe80000002400 */
[C---:B-----5:R-:W-:Y:S04]  /*62f0*/  HMMA.16816.F32 R68, R32.reuse, R64, RZ ;  /* 0x000000402044723c */ /* 0x060fe800000018ff */
[----:B------:R-:W-:Y:S04]  /*6300*/  MUFU.TANH R199, R21 ;  /* 0x0000001500c77308 */ /* 0x000fe80000002400 */
[C---:B------:R-:W-:Y:S04]  /*6310*/  HMMA.16816.F32 R56, R32.reuse, R52, RZ ;  /* 0x000000342038723c */ /* 0x040fe800000018ff */
[----:B------:R-:W-:Y:S04]  /*6320*/  MUFU.TANH R231, R49 ;  /* 0x0000003100e77308 */ /* 0x000fe80000002400 */
[C---:B-1----:R-:W-:Y:S04]  /*6330*/  HMMA.16816.F32 R28, R32.reuse, R24, RZ ;  /* 0x00000018201c723c */ /* 0x042fe800000018ff */
[----:B------:R-:W-:Y:S04]  /*6340*/  MUFU.TANH R225, R40 ;  /* 0x0000002800e17308 */ /* 0x000fe80000002400 */
[C---:B------:R-:W-:Y:S04]  /*6350*/  HMMA.16816.F32 R80, R32.reuse, R82, RZ ;  /* 0x000000522050723c */ /* 0x040fe800000018ff */
[----:B------:R-:W-:Y:S04]  /*6360*/  MUFU.TANH R227, R41 ;  /* 0x0000002900e37308 */ /* 0x000fe80000002400 */
[C---:B------:R-:W-:Y:S04]  /*6370*/  HMMA.16816.F32 R72, R32.reuse, R74, RZ ;  /* 0x0000004a2048723c */ /* 0x040fe800000018ff */
[----:B------:R-:W-:Y:S04]  /*6380*/  MUFU.TANH R226, R226 ;  /* 0x000000e200e27308 */ /* 0x000fe80000002400 */
[C---:B------:R-:W-:Y:S04]  /*6390*/  HMMA.16816.F32 R64, R32.reuse, R66, RZ ;  /* 0x000000422040723c */ /* 0x040fe800000018ff */
[----:B------:R-:W1:Y:S04]  /*63a0*/  MUFU.TANH R183, R183 ;  /* 0x000000b700b77308 */ /* 0x000e680000002400 */
[C---:B------:R-:W-:Y:S04]  /*63b0*/  HMMA.16816.F32 R52, R32.reuse, R54, RZ ;  /* 0x000000362034723c */ /* 0x040fe800000018ff */
[----:B------:R-:W2:Y:S04]  /*63c0*/  MUFU.TANH R185, R185 ;  /* 0x000000b900b97308 */ /* 0x000ea80000002400 */
[----:B------:R-:W-:Y:S04]  /*63d0*/  HMMA.16816.F32 R24, R32, R26, RZ ;  /* 0x0000001a2018723c */ /* 0x000fe800000018ff */
[----:B------:R-:W-:Y:S01]  /*63e0*/  MUFU.TANH R207, R207 ;  /* 0x000000cf00cf7308 */ /* 0x000fe20000002400 */
[----:B-1----:R-:W-:-:S03]  /*63f0*/  FFMA.FTZ R149, R159, UR4, R183 ;  /* 0x000000049f957c23 */ /* 0x002fc600080100b7 */
[C---:B------:R-:W-:Y:S04]  /*6400*/  HMMA.16816.F32 R20, R32.reuse, R116, RZ ;  /* 0x000000742014723c */ /* 0x040fe800000018ff */
[----:B------:R-:W-:Y:S01]  /*6410*/  MUFU.TANH R205, R205 ;  /* 0x000000cd00cd7308 */ /* 0x000fe20000002400 */
[----:B--2---:R-:W-:Y:S02]  /*6420*/  FFMA.FTZ R152, R159, UR4, R185 ;  /* 0x000000049f987c23 */ /* 0x004fe400080100b9 */
[----:B------:R-:W-:Y:S01]  /*6430*/  FFMA.FTZ R159, R0, UR4, R199 ;  /* 0x00000004009f7c23 */ /* 0x000fe200080100c7 */
[----:B------:R-:W-:Y:S01]  /*6440*/  HMMA.16816.F32 R32, R32, R118, RZ ;  /* 0x000000762020723c */ /* 0x000fe200000018ff */
[----:B------:R-:W1:Y:S03]  /*6450*/  LDSM.16.M88.4 R116, [R235+0x7000] ;  /* 0x00700000eb74783b */ /* 0x000e660000000200 */
[----:B------:R-:W-:Y:S04]  /*6460*/  MUFU.TANH R211, R211 ;  /* 0x000000d300d37308 */ /* 0x000fe80000002400 */
[C---:B------:R-:W-:Y:S04]  /*6470*/  HMMA.16816.F32 R92, R12.reuse, R104, R92 ;  /* 0x000000680c5c723c */ /* 0x040fe8000000185c */
[----:B------:R-:W-:Y:S04]  /*6480*/  MUFU.TANH R213, R213 ;  /* 0x000000d500d57308 */ /* 0x000fe80000002400 */
[----:B------:R-:W-:Y:S01]  /*6490*/  HMMA.16816.F32 R88, R12, R106, R88 ;  /* 0x0000006a0c58723c */ /* 0x000fe20000001858 */
[----:B------:R-:W2:Y:S03]  /*64a0*/  LDSM.16.M88.4 R104, [R235+0x7800] ;  /* 0x00780000eb68783b */ /* 0x000ea60000000200 */
[----:B------:R-:W3:Y:S04]  /*64b0*/  I2F R112, R229 ;  /* 0x000000e500707306 */ /* 0x000ee80000201400 */
[----:B------:R-:W-:Y:S04]  /*64c0*/  HMMA.16816.F32 R96, R8, R114, R96 ;  /* 0x000000720860723c */ /* 0x000fe80000001860 */
[----:B------:R-:W-:Y:S03]  /*64d0*/  MUFU.TANH R114, R48 ;  /* 0x0000003000727308 */ /* 0x000fe60000002400 */
[----:B------:R-:W-:Y:S01]  /*64e0*/  IADD3 R115, R154, 0x69, RZ ;  /* 0x000000699a737810 */ /* 0x000fe20007ffe0ff */
[----:B------:R-:W-:Y:S01]  /*64f0*/  HMMA.16816.F32 R100, R16, R36, R100 ;  /* 0x000000241064723c */ /* 0x000fe20000001864 */
[----:B---3--:R-:W-:-:S03]  /*6500*/  FFMA.FTZ R183, R112, UR4, R211 ;  /* 0x0000000470b77c23 */ /* 0x008fc600080100d3 */
[----:B------:R-:W3:Y:S04]  /*6510*/  MUFU.TANH R187, R187 ;  /* 0x000000bb00bb7308 */ /* 0x000ee80000002400 */
[C---:B----4-:R-:W-:Y:S04]  /*6520*/  HMMA.16816.F32 R92, R8.reuse, R44, R92 ;  /* 0x0000002c085c723c */ /* 0x050fe8000000185c */
[----:B------:R-:W-:Y:S04]  /*6530*/  MUFU.TANH R127, R127 ;  /* 0x0000007f007f7308 */ /* 0x000fe80000002400 */
[----:B------:R-:W-:Y:S01]  /*6540*/  HMMA.16816.F32 R88, R8, R46, R88 ;  /* 0x0000002e0858723c */ /* 0x000fe20000001858 */
[----:B------:R-:W4:Y:S03]  /*6550*/  LDSM.16.M88.4 R44, [R239+0x5000] ;  /* 0x00500000ef2c783b */ /* 0x000f260000000200 */
[----:B------:R-:W-:Y:S01]  /*6560*/  MUFU.TANH R126, R126 ;  /* 0x0000007e007e7308 */ /* 0x000fe20000002400 */
[----:B---3--:R-:W-:-:S03]  /*6570*/  FFMA.FTZ R150, R161, UR4, R187 ;  /* 0x00000004a1967c23 */ /* 0x008fc600080100bb */
[----:B------:R-:W-:Y:S01]  /*6580*/  HMMA.16816.F32 R96, R16, R38, R96 ;  /* 0x000000261060723c */ /* 0x000fe20000001860 */
[----:B------:R-:W3:Y:S01]  /*6590*/  LDSM.16.M88.4 R36, [R235+0x8800] ;  /* 0x00880000eb24783b */ /* 0x000ee20000000200 */
[----:B------:R-:W-:Y:S02]  /*65a0*/  FMUL.FTZ R48, R100, c[0x0][0x2ec] ;  /* 0x0000bb0064307a20 */ /* 0x000fe40000410000 */
[----:B------:R-:W-:Y:S01]  /*65b0*/  FFMA.FTZ R161, R153, UR4, R197 ;  /* 0x0000000499a17c23 */ /* 0x000fe200080100c5 */
[----:B------:R-:W-:Y:S01]  /*65c0*/  MUFU.TANH R223, R223 ;  /* 0x000000df00df7308 */ /* 0x000fe20000002400 */
[----:B------:R-:W-:Y:S02]  /*65d0*/  FMUL.FTZ R100, R101, c[0x0][0x2ec] ;  /* 0x0000bb0065647a20 */ /* 0x000fe40000410000 */
[----:B-1----:R-:W-:Y:S01]  /*65e0*/  HMMA.16816.F32 R84, R12, R116, R84 ;  /* 0x000000740c54723c */ /* 0x002fe20000001854 */
[----:B------:R-:W-:Y:S02]  /*65f0*/  FMUL.FTZ R102, R102, c[0x0][0x2ec] ;  /* 0x0000bb0066667a20 */ /* 0x000fe40000410000 */
[----:B------:R-:W-:-:S02]  /*6600*/  FMUL.FTZ R101, R103, c[0x0][0x2ec] ;  /* 0x0000bb0067657a20 */ /* 0x000fc40000410000 */
[----:B------:R-:W-:Y:S02]  /*6610*/  MUFU.TANH R215, R215 ;  /* 0x000000d700d77308 */ /* 0x000fe40000002400 */
[----:B------:R-:W-:Y:S01]  /*6620*/  FMUL.FTZ R116, R42, c[0x0][0x2ec] ;  /* 0x0000bb002a747a20 */ /* 0x000fe20000410000 */
[C---:B--2---:R-:W-:Y:S01]  /*6630*/  HMMA.16816.F32 R108, R12.reuse, R104, R76 ;  /* 0x000000680c6c723c */ /* 0x044fe2000000184c */
[----:B------:R-:W1:Y:S01]  /*6640*/  LDSM.16.M88.4 R40, [R235+0x8000] ;  /* 0x00800000eb28783b */ /* 0x000e620000000200 */
[----:B------:R-:W-:Y:S02]  /*6650*/  FFMA.FTZ R117, R143, UR4, R200 ;  /* 0x000000048f757c23 */ /* 0x000fe400080100c8 */
[----:B------:R-:W-:Y:S01]  /*6660*/  FFMA.FTZ R200, R175, UR4, R213 ;  /* 0x00000004afc87c23 */ /* 0x000fe200080100d5 */
[----:B------:R-:W-:Y:S01]  /*6670*/  MUFU.TANH R105, R50 ;  /* 0x0000003200697308 */ /* 0x000fe20000002400 */
[----:B------:R-:W2:Y:S01]  /*6680*/  LDSM.16.M88.4 R76, [R164+0x4800] ;  /* 0x00480000a44c783b */ /* 0x000ea20000000200 */
[----:B------:R-:W-:Y:S01]  /*6690*/  FSEL R117, R117, -INF , !P2 ;  /* 0xff80000075757808 */ /* 0x000fe20005000000 */
[----:B------:R-:W-:Y:S01]  /*66a0*/  HMMA.16816.F32 R72, R12, R106, R72 ;  /* 0x0000006a0c48723c */ /* 0x000fe20000001848 */
[----:B------:R-:W-:-:S04]  /*66b0*/  ISETP.GE.AND P2, PT, R138, R167, PT ;  /* 0x000000a78a00720c */ /* 0x000fc80003f46270 */
[----:B------:R-:W-:Y:S01]  /*66c0*/  MUFU.TANH R104, R51 ;  /* 0x0000003300687308 */ /* 0x000fe20000002400 */
[----:B------:R-:W-:Y:S02]  /*66d0*/  FSEL R221, R212, -INF , !P2 ;  /* 0xff800000d4dd7808 */ /* 0x000fe40005000000 */
[----:B------:R-:W-:Y:S01]  /*66e0*/  HMMA.16816.F32 R80, R12, R118, R80 ;  /* 0x000000760c50723c */ /* 0x000fe20000001850 */
[----:B------:R-:W-:Y:S02]  /*66f0*/  ISETP.GE.AND P2, PT, R132, R165, PT ;  /* 0x000000a58400720c */ /* 0x000fe40003f46270 */
[----:B------:R-:W-:Y:S02]  /*6700*/  IADD3 R212, R154, 0xc9, RZ ;  /* 0x000000c99ad47810 */ /* 0x000fe40007ffe0ff */
[----:B------:R5:W-:Y:S02]  /*6710*/  MUFU.TANH R106, R48 ;  /* 0x00000030006a7308 */ /* 0x000be40000002400 */
[----:B------:R-:W-:Y:S01]  /*6720*/  FFMA.FTZ R118, R141, UR4, R202 ;  /* 0x000000048d767c23 */ /* 0x000fe200080100ca */
[----:B----4-:R-:W-:Y:S01]  /*6730*/  HMMA.16816.F32 R84, R8, R44, R84 ;  /* 0x0000002c0854723c */ /* 0x010fe20000001854 */
[----:B------:R-:W-:-:S02]  /*6740*/  FFMA.FTZ R119, R137, UR4, R206 ;  /* 0x0000000489777c23 */ /* 0x000fc400080100ce */
[----:B------:R-:W-:Y:S01]  /*6750*/  FFMA.FTZ R137, R173, UR4, R246 ;  /* 0x00000004ad897c23 */ /* 0x000fe200080100f6 */
[----:B------:R-:W-:Y:S01]  /*6760*/  IADD3 R246, R154, 0xe9, RZ ;  /* 0x000000e99af67810 */ /* 0x000fe20007ffe0ff */
[----:B------:R-:W4:Y:S03]  /*6770*/  MUFU.TANH R116, R116 ;  /* 0x0000007400747308 */ /* 0x000f260000002400 */
[C---:B---3--:R-:W-:Y:S01]  /*6780*/  HMMA.16816.F32 R56, R12.reuse, R36, R56 ;  /* 0x000000240c38723c */ /* 0x048fe20000001838 */
[----:B-----5:R-:W3:Y:S04]  /*6790*/  LDSM.16.M88.4 R48, [R164+0x5000] ;  /* 0x00500000a430783b */ /* 0x020ee80000000200 */
[----:B------:R-:W-:Y:S03]  /*67a0*/  MUFU.TANH R113, R113 ;  /* 0x0000007100717308 */ /* 0x000fe60000002400 */
[----:B------:R-:W-:Y:S01]  /*67b0*/  HMMA.16816.F32 R52, R12, R38, R52 ;  /* 0x000000260c34723c */ /* 0x000fe20000001834 */
[----:B------:R-:W5:Y:S01]  /*67c0*/  LDSM.16.M88.4 R36, [R239+0x6000] ;  /* 0x00600000ef24783b */ /* 0x000f620000000200 */
[----:B----4-:R-:W-:-:S03]  /*67d0*/  FFMA.FTZ R116, R192, UR4, R116 ;  /* 0x00000004c0747c23 */ /* 0x010fc60008010074 */
[----:B------:R-:W-:Y:S03]  /*67e0*/  MUFU.TANH R100, R100 ;  /* 0x0000006400647308 */ /* 0x000fe60000002400 */
[----:B------:R-:W-:Y:S01]  /*67f0*/  HMMA.16816.F32 R80, R8, R46, R80 ;  /* 0x0000002e0850723c */ /* 0x000fe20000001850 */
[----:B------:R-:W-:Y:S04]  /*6800*/  LDSM.16.M88.4 R44, [R164+0x5800] ;  /* 0x00580000a42c783b */ /* 0x000fe80000000200 */
[----:B------:R-:W-:Y:S03]  /*6810*/  MUFU.TANH R102, R102 ;  /* 0x0000006600667308 */ /* 0x000fe60000002400 */
[C---:B-1----:R-:W-:Y:S05]  /*6820*/  HMMA.16816.F32 R68, R12.reuse, R40, R68 ;  /* 0x000000280c44723c */ /* 0x042fea0000001844 */
[----:B------:R-:W-:Y:S03]  /*6830*/  MUFU.TANH R101, R101 ;  /* 0x0000006500657308 */ /* 0x000fe60000002400 */
[----:B------:R-:W-:Y:S01]  /*6840*/  HMMA.16816.F32 R64, R12, R42, R64 ;  /* 0x0000002a0c40723c */ /* 0x000fe20000001840 */
[----:B------:R-:W1:Y:S04]  /*6850*/  LDSM.16.M88.4 R40, [R239+0x5800] ;  /* 0x00580000ef28783b */ /* 0x000e680000000200 */
[----:B------:R-:W-:Y:S03]  /*6860*/  I2F R107, R212 ;  /* 0x000000d4006b7306 */ /* 0x000fe60000201400 */
[C---:B--2---:R-:W-:Y:S07]  /*6870*/  HMMA.16816.F32 R92, R16.reuse, R76, R92 ;  /* 0x0000004c105c723c */ /* 0x044fee000000185c */
[----:B------:R-:W-:Y:S01]  /*6880*/  FMUL.FTZ R76, R96, c[0x0][0x2ec] ;  /* 0x0000bb00604c7a20 */ /* 0x000fe20000410000 */
[----:B---3--:R-:W-:Y:S01]  /*6890*/  HMMA.16816.F32 R84, R16, R48, R84 ;  /* 0x000000301054723c */ /* 0x008fe20000001854 */
[----:B------:R2:W3:Y:S01]  /*68a0*/  I2F R49, R115 ;  /* 0x0000007300317306 */ /* 0x0004e20000201400 */
[----:B------:R-:W-:-:S02]  /*68b0*/  FMUL.FTZ R96, R98, c[0x0][0x2ec] ;  /* 0x0000bb0062607a20 */ /* 0x000fc40000410000 */
[----:B------:R-:W-:Y:S02]  /*68c0*/  FMUL.FTZ R77, R97, c[0x0][0x2ec] ;  /* 0x0000bb00614d7a20 */ /* 0x000fe40000410000 */
[----:B------:R-:W-:Y:S02]  /*68d0*/  FMUL.FTZ R97, R99, c[0x0][0x2ec] ;  /* 0x0000bb0063617a20 */ /* 0x000fe40000410000 */
[----:B------:R-:W-:Y:S01]  /*68e0*/  HMMA.16816.F32 R80, R16, R50, R80 ;  /* 0x000000321050723c */ /* 0x000fe20000001850 */
[----:B------:R-:W-:Y:S06]  /*68f0*/  MUFU.TANH R76, R76 ;  /* 0x0000004c004c7308 */ /* 0x000fec0000002400 */
[----:B------:R-:W-:Y:S01]  /*6900*/  FSEL R51, R186, -INF , !P4 ;  /* 0xff800000ba337808 */ /* 0x000fe20006000000 */
[C---:B-----5:R-:W-:Y:S01]  /*6910*/  HMMA.16816.F32 R68, R8.reuse, R36, R68 ;  /* 0x000000240844723c */ /* 0x060fe20000001844 */
[----:B--2---:R-:W-:Y:S01]  /*6920*/  FFMA.FTZ R115, R151, UR4, R184 ;  /* 0x0000000497737c23 */ /* 0x004fe200080100b8 */
[-C--:B------:R-:W-:Y:S01]  /*6930*/  ISETP.GE.AND P4, PT, R144, R167.reuse, PT ;  /* 0x000000a79000720c */ /* 0x080fe20003f86270 */
[----:B---3--:R-:W-:Y:S01]  /*6940*/  FFMA.FTZ R179, R49, UR4, R126 ;  /* 0x0000000431b37c23 */ /* 0x008fe2000801007e */
[----:B------:R-:W-:Y:S01]  /*6950*/  FSEL R50, R188, -INF , !P0 ;  /* 0xff800000bc327808 */ /* 0x000fe20004000000 */
[----:B------:R-:W-:Y:S01]  /*6960*/  STL [R1+0x4], R51 ;  /* 0x0000043301007387 */ /* 0x000fe20000100800 */
[----:B------:R-:W-:Y:S01]  /*6970*/  FSEL R115, R115, -INF , !P5 ;  /* 0xff80000073737808 */ /* 0x000fe20006800000 */
[----:B------:R-:W-:Y:S01]  /*6980*/  MUFU.TANH R96, R96 ;  /* 0x0000006000607308 */ /* 0x000fe20000002400 */
[----:B------:R-:W-:Y:S01]  /*6990*/  ISETP.GE.AND P5, PT, R146, R167, PT ;  /* 0x000000a79200720c */ /* 0x000fe20003fa6270 */
[----:B------:R-:W-:Y:S01]  /*69a0*/  FMUL.FTZ R2, R87, c[0x0][0x2ec] ;  /* 0x0000bb0057027a20 */ /* 0x000fe20000410000 */
[-C--:B------:R-:W-:Y:S01]  /*69b0*/  ISETP.GE.AND P0, PT, R144, R165.reuse, PT ;  /* 0x000000a59000720c */ /* 0x080fe20003f06270 */
[----:B------:R-:W-:Y:S01]  /*69c0*/  STL [R1+0xc], R50 ;  /* 0x00000c3201007387 */ /* 0x000fe20000100800 */
[----:B------:R-:W-:Y:S01]  /*69d0*/  FSEL R87, R190, -INF , !P3 ;  /* 0xff800000be577808 */ /* 0x000fe20005800000 */
[C---:B------:R-:W-:Y:S01]  /*69e0*/  HMMA.16816.F32 R64, R8.reuse, R38, R64 ;  /* 0x000000260840723c */ /* 0x040fe20000001840 */
[----:B------:R-:W-:Y:S01]  /*69f0*/  FSEL R251, R196, -INF , !P5 ;  /* 0xff800000c4fb7808 */ /* 0x000fe20006800000 */
[----:B------:R-:W2:Y:S01]  /*6a00*/  LDSM.16.M88.4 R36, [R239+0x6800] ;  /* 0x00680000ef24783b */ /* 0x000ea20000000200 */
[-C--:B------:R-:W-:Y:S01]  /*6a10*/  ISETP.GE.AND P5, PT, R140, R165.reuse, PT ;  /* 0x000000a58c00720c */ /* 0x080fe20003fa6270 */
[----:B------:R-:W-:Y:S01]  /*6a20*/  FFMA.FTZ R144, R171, UR4, R250 ;  /* 0x00000004ab907c23 */ /* 0x000fe200080100fa */
[----:B------:R-:W-:Y:S01]  /*6a30*/  FSEL R249, R198, -INF , !P4 ;  /* 0xff800000c6f97808 */ /* 0x000fe20006000000 */
[----:B------:R3:W-:Y:S01]  /*6a40*/  STL [R1+0x8], R87 ;  /* 0x0000085701007387 */ /* 0x0007e20000100800 */
[-C--:B------:R-:W-:Y:S01]  /*6a50*/  ISETP.GE.AND P4, PT, R138, R165.reuse, PT ;  /* 0x000000a58a00720c */ /* 0x080fe20003f86270 */
[----:B------:R-:W-:Y:S01]  /*6a60*/  FFMA.FTZ R138, R135, UR4, R216 ;  /* 0x00000004878a7c23 */ /* 0x000fe200080100d8 */
[----:B------:R-:W-:Y:S01]  /*6a70*/  FSEL R118, R118, -INF , !P0 ;  /* 0xff80000076767808 */ /* 0x000fe20004000000 */
[C---:B------:R-:W-:Y:S01]  /*6a80*/  FFMA.FTZ R135, R5.reuse, UR4, R230 ;  /* 0x0000000405877c23 */ /* 0x040fe200080100e6 */
[----:B------:R-:W-:Y:S01]  /*6a90*/  ISETP.GE.AND P3, PT, R142, R165, PT ;  /* 0x000000a58e00720c */ /* 0x000fe20003f66270 */
[----:B------:R-:W-:Y:S01]  /*6aa0*/  FFMA.FTZ R142, R5, UR4, R234 ;  /* 0x00000004058e7c23 */ /* 0x000fe200080100ea */
[-C--:B------:R-:W-:Y:S01]  /*6ab0*/  ISETP.GE.AND P0, PT, R136, R167.reuse, PT ;  /* 0x000000a78800720c */ /* 0x080fe20003f06270 */
[----:B------:R-:W-:Y:S01]  /*6ac0*/  FFMA.FTZ R136, R131, UR4, R224 ;  /* 0x0000000483887c23 */ /* 0x000fe200080100e0 */
[----:B------:R-:W-:Y:S01]  /*6ad0*/  FSEL R204, R204, -INF , !P5 ;  /* 0xff800000cccc7808 */ /* 0x000fe20006800000 */
[----:B------:R-:W-:Y:S01]  /*6ae0*/  FFMA.FTZ R146, R173, UR4, R248 ;  /* 0x00000004ad927c23 */ /* 0x000fe200080100f8 */
[-C--:B------:R-:W-:Y:S01]  /*6af0*/  ISETP.GE.AND P5, PT, R132, R167.reuse, PT ;  /* 0x000000a78400720c */ /* 0x080fe20003fa6270 */
[----:B------:R-:W-:Y:S01]  /*6b00*/  FFMA.FTZ R132, R133, UR4, R218 ;  /* 0x0000000485847c23 */ /* 0x000fe200080100da */
[----:B------:R-:W-:Y:S01]  /*6b10*/  FSEL R206, R208, -INF , !P3 ;  /* 0xff800000d0ce7808 */ /* 0x000fe20005800000 */
[----:B------:R-:W-:Y:S01]  /*6b20*/  FFMA.FTZ R133, R131, UR4, R220 ;  /* 0x0000000483857c23 */ /* 0x000fe200080100dc */
[----:B------:R-:W-:Y:S01]  /*6b30*/  FSEL R138, R138, -INF , !P4 ;  /* 0xff8000008a8a7808 */ /* 0x000fe20006000000 */
[----:B------:R-:W-:Y:S01]  /*6b40*/  FFMA.FTZ R131, R129, UR4, R222 ;  /* 0x0000000481837c23 */ /* 0x000fe200080100de */
[----:B------:R-:W-:Y:S01]  /*6b50*/  FSEL R217, R214, -INF , !P0 ;  /* 0xff800000d6d97808 */ /* 0x000fe20004000000 */
[C---:B-1----:R-:W-:Y:S01]  /*6b60*/  HMMA.16816.F32 R108, R8.reuse, R40, R108 ;  /* 0x00000028086c723c */ /* 0x042fe2000000186c */
[-C--:B------:R-:W-:Y:S01]  /*6b70*/  ISETP.GE.AND P3, PT, R134, R167.reuse, PT ;  /* 0x000000a78600720c */ /* 0x080fe20003f66270 */
[----:B------:R-:W-:Y:S01]  /*6b80*/  FFMA.FTZ R190, R112, UR4, R215 ;  /* 0x0000000470be7c23 */ /* 0x000fe200080100d7 */
[C---:B------:R-:W-:Y:S01]  /*6b90*/  ISETP.GE.AND P4, PT, R130.reuse, R167, PT ;  /* 0x000000a78200720c */ /* 0x040fe20003f86270 */
[----:B------:R-:W-:Y:S01]  /*6ba0*/  MUFU.TANH R77, R77 ;  /* 0x0000004d004d7308 */ /* 0x000fe20000002400 */
[----:B------:R-:W-:Y:S01]  /*6bb0*/  ISETP.GE.AND P0, PT, R130, R165, PT ;  /* 0x000000a58200720c */ /* 0x000fe20003f06270 */
[----:B------:R-:W-:Y:S01]  /*6bc0*/  FMUL.FTZ R82, R82, c[0x0][0x2ec] ;  /* 0x0000bb0052527a20 */ /* 0x000fe20000410000 */
[----:B---3--:R-:W-:Y:S01]  /*6bd0*/  FSEL R87, R194, -INF , !P6 ;  /* 0xff800000c2577808 */ /* 0x008fe20007000000 */
[C---:B------:R-:W-:Y:S01]  /*6be0*/  HMMA.16816.F32 R72, R8.reuse, R42, R72 ;  /* 0x0000002a0848723c */ /* 0x040fe20000001848 */
[----:B------:R-:W-:Y:S01]  /*6bf0*/  ISETP.GE.AND P6, PT, R140, R167, PT ;  /* 0x000000a78c00720c */ /* 0x000fe20003fc6270 */
[----:B------:R-:W-:Y:S01]  /*6c00*/  FFMA.FTZ R140, R121, UR4, R232 ;  /* 0x00000004798c7c23 */ /* 0x000fe200080100e8 */
[----:B------:R-:W-:Y:S01]  /*6c10*/  FSEL R132, R132, -INF , !P1 ;  /* 0xff80000084847808 */ /* 0x000fe20004800000 */
[----:B------:R-:W1:Y:S01]  /*6c20*/  LDSM.16.M88.4 R40, [R164+0x6000] ;  /* 0x00600000a428783b */ /* 0x000e620000000200 */
[----:B------:R-:W-:Y:S01]  /*6c30*/  FSEL R119, R119, -INF , !P6 ;  /* 0xff80000077777808 */ /* 0x000fe20007000000 */
[----:B------:R-:W-:Y:S01]  /*6c40*/  MUFU.TANH R97, R97 ;  /* 0x0000006100617308 */ /* 0x000fe20000002400 */
[----:B------:R-:W-:Y:S01]  /*6c50*/  ISETP.GE.AND P6, PT, R134, R165, PT ;  /* 0x000000a58600720c */ /* 0x000fe20003fc6270 */
[----:B------:R-:W-:Y:S01]  /*6c60*/  FFMA.FTZ R134, R129, UR4, R226 ;  /* 0x0000000481867c23 */ /* 0x000fe200080100e2 */
[----:B------:R-:W-:Y:S01]  /*6c70*/  FSEL R133, R133, -INF , !P3 ;  /* 0xff80000085857808 */ /* 0x000fe20005800000 */
[----:B--2---:R-:W-:Y:S01]  /*6c80*/  HMMA.16816.F32 R56, R8, R36, R56 ;  /* 0x000000240838723c */ /* 0x004fe20000001838 */
[----:B------:R-:W-:Y:S01]  /*6c90*/  FSEL R145, R145, -INF , !P4 ;  /* 0xff80000091917808 */ /* 0x000fe20006000000 */
[----:B------:R-:W-:Y:S01]  /*6ca0*/  FMUL.FTZ R84, R84, c[0x0][0x2ec] ;  /* 0x0000bb0054547a20 */ /* 0x000fe20000410000 */
[----:B------:R-:W-:Y:S01]  /*6cb0*/  FSEL R140, R140, -INF , !P0 ;  /* 0xff8000008c8c7808 */ /* 0x000fe20004000000 */
[----:B------:R-:W2:Y:S01]  /*6cc0*/  I2F R51, R182 ;  /* 0x000000b600337306 */ /* 0x000ea20000201400 */
[----:B------:R-:W-:Y:S01]  /*6cd0*/  ISETP.GE.AND P1, PT, R128, R167, PT ;  /* 0x000000a78000720c */ /* 0x000fe20003f26270 */
[----:B------:R-:W-:Y:S01]  /*6ce0*/  FMUL.FTZ R86, R86, c[0x0][0x2ec] ;  /* 0x0000bb0056567a20 */ /* 0x000fe20000410000 */
[-C--:B------:R-:W-:Y:S01]  /*6cf0*/  ISETP.GE.AND P3, PT, R128, R165.reuse, PT ;  /* 0x000000a58000720c */ /* 0x080fe20003f66270 */
[C---:B------:R-:W-:Y:S01]  /*6d00*/  HMMA.16816.F32 R108, R16.reuse, R44, R108 ;  /* 0x0000002c106c723c */ /* 0x040fe2000000186c */
[----:B------:R-:W-:Y:S01]  /*6d10*/  ISETP.GE.AND P4, PT, R174, R165, PT ;  /* 0x000000a5ae00720c */ /* 0x000fe20003f86270 */
[----:B------:R-:W-:Y:S01]  /*6d20*/  FMUL.FTZ R81, R81, c[0x0][0x2ec] ;  /* 0x0000bb0051517a20 */ /* 0x000fe20000410000 */
[-C--:B------:R-:W-:Y:S01]  /*6d30*/  ISETP.GE.AND P0, PT, R172, R167.reuse, PT ;  /* 0x000000a7ac00720c */ /* 0x080fe20003f06270 */
[----:B------:R-:W-:Y:S01]  /*6d40*/  MUFU.TANH R84, R84 ;  /* 0x0000005400547308 */ /* 0x000fe20000002400 */
[----:B------:R-:W-:Y:S01]  /*6d50*/  FSEL R136, R136, -INF , !P6 ;  /* 0xff80000088887808 */ /* 0x000fe20007000000 */
[----:B------:R-:W-:Y:S01]  /*6d60*/  STL [R1], R87 ;  /* 0x0000005701007387 */ /* 0x000fe20000100800 */
[----:B------:R-:W-:Y:S01]  /*6d70*/  ISETP.GE.AND P6, PT, R176, R167, PT ;  /* 0x000000a7b000720c */ /* 0x000fe20003fc6270 */
[----:B------:R-:W-:Y:S01]  /*6d80*/  HMMA.16816.F32 R72, R16, R46, R72 ;  /* 0x0000002e1048723c */ /* 0x000fe20000001848 */
[----:B------:R-:W-:Y:S01]  /*6d90*/  FSEL R131, R131, -INF , !P5 ;  /* 0xff80000083837808 */ /* 0x000fe20006800000 */
[----:B------:R-:W-:Y:S01]  /*6da0*/  FMUL.FTZ R80, R80, c[0x0][0x2ec] ;  /* 0x0000bb0050507a20 */ /* 0x000fe20000410000 */
[----:B------:R-:W-:Y:S01]  /*6db0*/  FSEL R135, R135, -INF , !P1 ;  /* 0xff80000087877808 */ /* 0x000fe20004800000 */
[C---:B--2---:R-:W-:Y:S01]  /*6dc0*/  FFMA.FTZ R77, R51.reuse, UR4, R77 ;  /* 0x00000004334d7c23 */ /* 0x044fe2000801004d */
[----:B------:R-:W-:Y:S01]  /*6dd0*/  FSEL R142, R142, -INF , !P3 ;  /* 0xff8000008e8e7808 */ /* 0x000fe20005800000 */
[----:B------:R-:W-:Y:S01]  /*6de0*/  FFMA.FTZ R97, R51, UR4, R97 ;  /* 0x0000000433617c23 */ /* 0x000fe20008010061 */
[----:B------:R-:W-:Y:S01]  /*6df0*/  FSEL R144, R144, -INF , !P4 ;  /* 0xff80000090907808 */ /* 0x000fe20006000000 */
[----:B------:R-:W-:Y:S01]  /*6e00*/  HMMA.16816.F32 R52, R8, R38, R52 ;  /* 0x000000260834723c */ /* 0x000fe20000001834 */
[----:B------:R-:W-:Y:S01]  /*6e10*/  FSEL R147, R147, -INF , !P0 ;  /* 0xff80000093937808 */ /* 0x000fe20004000000 */
[----:B------:R-:W-:Y:S01]  /*6e20*/  MUFU.TANH R86, R86 ;  /* 0x0000005600567308 */ /* 0x000fe20000002400 */
[-C--:B------:R-:W-:Y:S01]  /*6e30*/  ISETP.GE.AND P5, PT, R176, R165.reuse, PT ;  /* 0x000000a5b000720c */ /* 0x080fe20003fa6270 */
[----:B------:R-:W-:Y:S01]  /*6e40*/  FMUL.FTZ R83, R83, c[0x0][0x2ec] ;  /* 0x0000bb0053537a20 */ /* 0x000fe20000410000 */
[----:B------:R-:W-:Y:S01]  /*6e50*/  ISETP.GE.AND P1, PT, R172, R165, PT ;  /* 0x000000a5ac00720c */ /* 0x000fe20003f26270 */
[----:B------:R-:W-:Y:S01]  /*6e60*/  FFMA.FTZ R172, R153, UR4, R207 ;  /* 0x0000000499ac7c23 */ /* 0x000fe200080100cf */
[-C--:B------:R-:W-:Y:S01]  /*6e70*/  ISETP.GE.AND P3, PT, R170, R167.reuse, PT ;  /* 0x000000a7aa00720c */ /* 0x080fe20003f66270 */
[C---:B------:R-:W-:Y:S01]  /*6e80*/  HMMA.16816.F32 R88, R16.reuse, R78, R88 ;  /* 0x0000004e1058723c */ /* 0x040fe20000001858 */
[C---:B------:R-:W-:Y:S01]  /*6e90*/  ISETP.GE.AND P4, PT, R166.reuse, R167, PT ;  /* 0x000000a7a600720c */ /* 0x040fe20003f86270 */
[----:B------:R-:W-:Y:S01]  /*6ea0*/  MUFU.TANH R81, R81 ;  /* 0x0000005100517308 */ /* 0x000fe20000002400 */
[----:B------:R-:W-:Y:S01]  /*6eb0*/  ISETP.GE.AND P0, PT, R166, R165, PT ;  /* 0x000000a5a600720c */ /* 0x000fe20003f06270 */
[----:B------:R-:W-:Y:S01]  /*6ec0*/  FMUL.FTZ R85, R85, c[0x0][0x2ec] ;  /* 0x0000bb0055557a20 */ /* 0x000fe20000410000 */
[----:B------:R-:W-:Y:S01]  /*6ed0*/  FSEL R134, R134, -INF , !P2 ;  /* 0xff80000086867808 */ /* 0x000fe20005000000 */
[----:B------:R-:W-:Y:S01]  /*6ee0*/  FMUL.FTZ R110, R110, c[0x0][0x2ec] ;  /* 0x0000bb006e6e7a20 */ /* 0x000fe20000410000 */
[----:B------:R-:W-:Y:S01]  /*6ef0*/  ISETP.GE.AND P2, PT, R174, R167, PT ;  /* 0x000000a7ae00720c */ /* 0x000fe20003f46270 */
[----:B------:R-:W-:Y:S01]  /*6f00*/  FFMA.FTZ R174, R157, UR4, R195 ;  /* 0x000000049dae7c23 */ /* 0x000fe200080100c3 */
[----:B------:R-:W-:Y:S01]  /*6f10*/  FSEL R137, R137, -INF , !P6 ;  /* 0xff80000089897808 */ /* 0x000fe20007000000 */
[C---:B-1----:R-:W-:Y:S01]  /*6f20*/  HMMA.16816.F32 R68, R16.reuse, R40, R68 ;  /* 0x000000281044723c */ /* 0x042fe20000001844 */
[----:B------:R-:W-:Y:S01]  /*6f30*/  ISETP.GE.AND P6, PT, R170, R165, PT ;  /* 0x000000a5aa00720c */ /* 0x000fe20003fc6270 */
[----:B------:R-:W-:Y:S01]  /*6f40*/  FFMA.FTZ R170, R0, UR4, R205 ;  /* 0x0000000400aa7c23 */ /* 0x000fe200080100cd */
[----:B------:R-:W-:Y:S01]  /*6f50*/  FSEL R146, R146, -INF , !P5 ;  /* 0xff80000092927808 */ /* 0x000fe20006800000 */
[----:B------:R-:W-:Y:S01]  /*6f60*/  FMUL.FTZ R79, R92, c[0x0][0x2ec] ;  /* 0x0000bb005c4f7a20 */ /* 0x000fe20000410000 */
[----:B------:R-:W-:Y:S01]  /*6f70*/  FSEL R148, R148, -INF , !P1 ;  /* 0xff80000094947808 */ /* 0x000fe20004800000 */
[----:B------:R-:W-:Y:S01]  /*6f80*/  FMUL.FTZ R78, R93, c[0x0][0x2ec] ;  /* 0x0000bb005d4e7a20 */ /* 0x000fe20000410000 */
[----:B------:R-:W-:Y:S01]  /*6f90*/  FSEL R203, R125, -INF , !P3 ;  /* 0xff8000007dcb7808 */ /* 0x000fe20005800000 */
[----:B------:R-:W-:Y:S01]  /*6fa0*/  HMMA.16816.F32 R64, R16, R42, R64 ;  /* 0x0000002a1040723c */ /* 0x000fe20000001840 */
[----:B------:R-:W-:Y:S01]  /*6fb0*/  FSEL R149, R149, -INF , !P4 ;  /* 0xff80000095957808 */ /* 0x000fe20006000000 */
[----:B------:R-:W-:Y:S01]  /*6fc0*/  FMUL.FTZ R92, R95, c[0x0][0x2ec] ;  /* 0x0000bb005f5c7a20 */ /* 0x000fe20000410000 */
[----:B------:R-:W-:Y:S01]  /*6fd0*/  FSEL R152, R152, -INF , !P0 ;  /* 0xff80000098987808 */ /* 0x000fe20004000000 */
[----:B------:R-:W-:Y:S01]  /*6fe0*/  MUFU.TANH R78, R78 ;  /* 0x0000004e004e7308 */ /* 0x000fe20000002400 */
[-C--:B------:R-:W-:Y:S01]  /*6ff0*/  ISETP.GE.AND P5, PT, R168, R167.reuse, PT ;  /* 0x000000a7a800720c */ /* 0x080fe20003fa6270 */
[----:B------:R-:W-:Y:S01]  /*7000*/  FMUL.FTZ R93, R94, c[0x0][0x2ec] ;  /* 0x0000bb005e5d7a20 */ /* 0x000fe20000410000 */
[----:B------:R-:W-:Y:S01]  /*7010*/  ISETP.GE.AND P1, PT, R162, R167, PT ;  /* 0x000000a7a200720c */ /* 0x000fe20003f26270 */
[----:B------:R-:W-:Y:S01]  /*7020*/  FMUL.FTZ R88, R88, c[0x0][0x2ec] ;  /* 0x0000bb0058587a20 */ /* 0x000fe20000410000 */
[-C--:B------:R-:W-:Y:S01]  /*7030*/  ISETP.GE.AND P3, PT, R162, R165.reuse, PT ;  /* 0x000000a5a200720c */ /* 0x080fe20003f66270 */
[----:B------:R-:W-:Y:S01]  /*7040*/  FMUL.FTZ R90, R90, c[0x0][0x2ec] ;  /* 0x0000bb005a5a7a20 */ /* 0x000fe20000410000 */
[----:B------:R-:W-:Y:S01]  /*7050*/  ISETP.GE.AND P4, PT, R158, R165, PT ;  /* 0x000000a59e00720c */ /* 0x000fe20003f86270 */
[----:B------:R-:W-:Y:S01]  /*7060*/  MUFU.TANH R92, R92 ;  /* 0x0000005c005c7308 */ /* 0x000fe20000002400 */
[----:B------:R-:W-:Y:S01]  /*7070*/  ISETP.GE.AND P0, PT, R156, R167, PT ;  /* 0x000000a79c00720c */ /* 0x000fe20003f06270 */
[----:B------:R-:W-:Y:S01]  /*7080*/  FMUL.FTZ R89, R89, c[0x0][0x2ec] ;  /* 0x0000bb0059597a20 */ /* 0x000fe20000410000 */
[----:B------:R-:W-:Y:S01]  /*7090*/  IADD3 R186, R154, 0x68, RZ ;  /* 0x000000689aba7810 */ /* 0x000fe20007ffe0ff */
[----:B------:R-:W-:Y:S01]  /*70a0*/  FMUL.FTZ R91, R91, c[0x0][0x2ec] ;  /* 0x0000bb005b5b7a20 */ /* 0x000fe20000410000 */
[----:B------:R-:W-:Y:S01]  /*70b0*/  FSEL R143, R124, -INF , !P2 ;  /* 0xff8000007c8f7808 */ /* 0x000fe20005000000 */
[----:B------:R-:W-:Y:S01]  /*70c0*/  FMUL.FTZ R72, R72, c[0x0][0x2ec] ;  /* 0x0000bb0048487a20 */ /* 0x000fe20000410000 */
[----:B------:R-:W-:Y:S01]  /*70d0*/  ISETP.GE.AND P2, PT, R168, R165, PT ;  /* 0x000000a5a800720c */ /* 0x000fe20003f46270 */
[----:B------:R-:W-:Y:S01]  /*70e0*/  FFMA.FTZ R168, R155, UR4, R193 ;  /* 0x000000049ba87c23 */ /* 0x000fe200080100c1 */
[----:B------:R-:W-:Y:S01]  /*70f0*/  FSEL R202, R177, -INF , !P6 ;  /* 0xff800000b1ca7808 */ /* 0x000fe20007000000 */
[----:B------:R-:W-:Y:S01]  /*7100*/  FFMA.FTZ R177, R175, UR4, R209 ;  /* 0x00000004afb17c23 */ /* 0x000fe200080100d1 */
[----:B------:R-:W-:Y:S01]  /*7110*/  FSEL R201, R181, -INF , !P5 ;  /* 0xff800000b5c97808 */ /* 0x000fe20006800000 */
[----:B------:R-:W-:Y:S01]  /*7120*/  FFMA.FTZ R193, R192, UR4, R225 ;  /* 0x00000004c0c17c23 */ /* 0x000fe200080100e1 */
[----:B------:R-:W-:Y:S01]  /*7130*/  FSEL R157, R189, -INF , !P1 ;  /* 0xff800000bd9d7808 */ /* 0x000fe20004800000 */
[----:B------:R-:W-:Y:S01]  /*7140*/  MUFU.TANH R79, R79 ;  /* 0x0000004f004f7308 */ /* 0x000fe20000002400 */
        /* <DEDUP_REMOVED lines=8> */
[-C--:B------:R-:W-:Y:S01]  /*71d0*/  ISETP.GE.AND P5, PT, R160, R165.reuse, PT ;  /* 0x000000a5a000720c */ /* 0x080fe20003fa6270 */
[----:B------:R-:W-:Y:S01]  /*71e0*/  FMUL.FTZ R108, R108, c[0x0][0x2ec] ;  /* 0x0000bb006c6c7a20 */ /* 0x000fe20000410000 */
[----:B------:R-:W-:Y:S01]  /*71f0*/  ISETP.GE.AND P1, PT, R156, R165, PT ;  /* 0x000000a59c00720c */ /* 0x000fe20003f26270 */
[----:B------:R-:W-:Y:S01]  /*7200*/  FMUL.FTZ R109, R109, c[0x0][0x2ec] ;  /* 0x0000bb006d6d7a20 */ /* 0x000fe20000410000 */
[-C--:B------:R-:W-:Y:S01]  /*7210*/  ISETP.GE.AND P3, PT, R178, R167.reuse, PT ;  /* 0x000000a7b200720c */ /* 0x080fe20003f66270 */
[----:B------:R-:W-:Y:S01]  /*7220*/  FMUL.FTZ R111, R111, c[0x0][0x2ec] ;  /* 0x0000bb006f6f7a20 */ /* 0x000fe20000410000 */
[C---:B------:R-:W-:Y:S01]  /*7230*/  ISETP.GE.AND P4, PT, R186.reuse, R167, PT ;  /* 0x000000a7ba00720c */ /* 0x040fe20003f86270 */
        /* <DEDUP_REMOVED lines=8> */
[----:B------:R-:W-:Y:S01]  /*72c0*/  MUFU.TANH R90, R90 ;  /* 0x0000005a005a7308 */ /* 0x000fe20000002400 */
[----:B------:R-:W-:Y:S01]  /*72d0*/  FSEL R170, R170, -INF , !P1 ;  /* 0xff800000aaaa7808 */ /* 0x000fe20004800000 */
[----:B------:R-:W-:Y:S01]  /*72e0*/  FMUL.FTZ R64, R64, c[0x0][0x2ec] ;  /* 0x0000bb0040407a20 */ /* 0x000fe20000410000 */
[----:B------:R-:W-:Y:S01]  /*72f0*/  FSEL R177, R177, -INF , !P3 ;  /* 0xff800000b1b17808 */ /* 0x000fe20005800000 */
[----:B------:R-:W-:Y:S01]  /*7300*/  FMUL.FTZ R66, R66, c[0x0][0x2ec] ;  /* 0x0000bb0042427a20 */ /* 0x000fe20000410000 */
[----:B------:R-:W-:-:S02]  /*7310*/  ISETP.GE.AND P6, PT, R178, R165, PT ;  /* 0x000000a5b200720c */ /* 0x000fc40003fc6270 */
[-C--:B------:R-:W-:Y:S01]  /*7320*/  ISETP.GE.AND P5, PT, R229, R167.reuse, PT ;  /* 0x000000a7e500720c */ /* 0x080fe20003fa6270 */
[----:B------:R-:W-:Y:S01]  /*7330*/  MUFU.TANH R89, R89 ;  /* 0x0000005900597308 */ /* 0x000fe20000002400 */
[C---:B------:R-:W-:Y:S02]  /*7340*/  ISETP.GE.AND P1, PT, R186.reuse, R167, PT ;  /* 0x000000a7ba00720c */ /* 0x040fe40003f26270 */
[----:B------:R-:W-:Y:S02]  /*7350*/  ISETP.GE.AND P3, PT, R186, R165, PT ;  /* 0x000000a5ba00720c */ /* 0x000fe40003f66270 */
[----:B------:R-:W-:Y:S02]  /*7360*/  IADD3 R186, R154, 0x70, RZ ;  /* 0x000000709aba7810 */ /* 0x000fe40007ffe0ff */
[----:B------:R-:W-:Y:S01]  /*7370*/  FSEL R200, R200, -INF , !P6 ;  /* 0xff800000c8c87808 */ /* 0x000fe20007000000 */
[----:B------:R-:W-:Y:S01]  /*7380*/  MUFU.TANH R91, R91 ;  /* 0x0000005b005b7308 */ /* 0x000fe20000002400 */
[----:B------:R-:W-:-:S02]  /*7390*/  FSEL R183, R183, -INF , !P5 ;  /* 0xff800000b7b77808 */ /* 0x000fc40006800000 */
[C---:B------:R-:W-:Y:S02]  /*73a0*/  ISETP.GE.AND P6, PT, R186.reuse, R167, PT ;  /* 0x000000a7ba00720c */ /* 0x040fe40003fc6270 */
[----:B------:R-:W-:Y:S02]  /*73b0*/  ISETP.GE.AND P5, PT, R186, R165, PT ;  /* 0x000000a5ba00720c */ /* 0x000fe40003fa6270 */
[C---:B------:R-:W-:Y:S01]  /*73c0*/  IADD3 R186, R154.reuse, 0x68, RZ ;  /* 0x000000689aba7810 */ /* 0x040fe20007ffe0ff */
[----:B------:R-:W-:Y:S01]  /*73d0*/  MUFU.TANH R94, R82 ;  /* 0x00000052005e7308 */ /* 0x000fe20000002400 */
[C---:B------:R-:W-:Y:S02]  /*73e0*/  IADD3 R192, R154.reuse, 0x78, RZ ;  /* 0x000000789ac07810 */ /* 0x040fe40007ffe0ff */
[C---:B------:R-:W-:Y:S02]  /*73f0*/  IADD3 R37, R154.reuse, 0x79, RZ ;  /* 0x000000799a257810 */ /* 0x040fe40007ffe0ff */
[----:B------:R-:W-:-:S02]  /*7400*/  IADD3 R45, R154, 0x71, RZ ;  /* 0x000000719a2d7810 */ /* 0x000fc40007ffe0ff */
[----:B------:R-:W-:Y:S01]  /*7410*/  FSEL R150, R150, -INF , !P2 ;  /* 0xff80000096967808 */ /* 0x000fe20005000000 */
[----:B------:R-:W1:Y:S01]  /*7420*/  I2F R186, R186 ;  /* 0x000000ba00ba7306 */ /* 0x000e620000201400 */
[----:B------:R-:W-:Y:S02]  /*7430*/  ISETP.GE.AND P2, PT, R158, R167, PT ;  /* 0x000000a79e00720c */ /* 0x000fe40003f46270 */
[----:B------:R-:W-:Y:S02]  /*7440*/  IADD3 R46, R154, 0x78, RZ ;  /* 0x000000789a2e7810 */ /* 0x000fe40007ffe0ff */
[----:B------:R-:W-:Y:S02]  /*7450*/  FSEL R161, R161, -INF , !P2 ;  /* 0xff800000a1a17808 */ /* 0x000fe40005000000 */
[----:B------:R-:W-:Y:S01]  /*7460*/  ISETP.GE.AND P2, PT, R229, R165, PT ;  /* 0x000000a5e500720c */ /* 0x000fe20003f46270 */
[----:B------:R-:W2:Y:S01]  /*7470*/  I2F R48, R37 ;  /* 0x0000002500307306 */ /* 0x000ea20000201400 */
[----:B------:R-:W-:-:S02]  /*7480*/  FSEL R179, R179, -INF , !P1 ;  /* 0xff800000b3b37808 */ /* 0x000fc40004800000 */
[----:B------:R-:W-:Y:S02]  /*7490*/  IADD3 R36, R154, 0x88, RZ ;  /* 0x000000889a247810 */ /* 0x000fe40007ffe0ff */
[----:B------:R-:W-:Y:S02]  /*74a0*/  FSEL R190, R190, -INF , !P2 ;  /* 0xff800000bebe7808 */ /* 0x000fe40005000000 */
[----:B------:R-:W-:Y:S01]  /*74b0*/  ISETP.GE.AND P1, PT, R46, R165, PT ;  /* 0x000000a52e00720c */ /* 0x000fe20003f26270 */
[----:B------:R-:W3:Y:S01]  /*74c0*/  I2F R192, R192 ;  /* 0x000000c000c07306 */ /* 0x000ee20000201400 */
[----:B-1----:R-:W-:Y:S01]  /*74d0*/  FFMA.FTZ R181, R186, UR4, R219 ;  /* 0x00000004bab57c23 */ /* 0x002fe200080100db */
[----:B------:R-:W-:Y:S01]  /*74e0*/  IADD3 R47, R154, 0x80, RZ ;  /* 0x000000809a2f7810 */ /* 0x000fe20007ffe0ff */
[----:B------:R-:W-:Y:S01]  /*74f0*/  FFMA.FTZ R127, R186, UR4, R127 ;  /* 0x00000004ba7f7c23 */ /* 0x000fe2000801007f */
[----:B------:R-:W-:Y:S01]  /*7500*/  ISETP.GE.AND P2, PT, R45, R167, PT ;  /* 0x000000a72d00720c */ /* 0x000fe20003f46270 */
[----:B------:R-:W-:Y:S01]  /*7510*/  FFMA.FTZ R186, R49, UR4, R223 ;  /* 0x0000000431ba7c23 */ /* 0x000fe200080100df */
[----:B------:R-:W-:-:S02]  /*7520*/  FSEL R193, R193, -INF , !P6 ;  /* 0xff800000c1c17808 */ /* 0x000fc40007000000 */
[----:B------:R-:W1:Y:S01]  /*7530*/  I2F R44, R45 ;  /* 0x0000002d002c7306 */ /* 0x000e620000201400 */
[----:B--2---:R-:W-:Y:S01]  /*7540*/  FFMA.FTZ R195, R48, UR4, R231 ;  /* 0x0000000430c37c23 */ /* 0x004fe200080100e7 */
[----:B------:R-:W-:Y:S02]  /*7550*/  FSEL R186, R186, -INF , !P3 ;  /* 0xff800000baba7808 */ /* 0x000fe40005800000 */
[----:B------:R-:W-:Y:S02]  /*7560*/  ISETP.GE.AND P3, PT, R37, R167, PT ;  /* 0x000000a72500720c */ /* 0x000fe40003f66270 */
[----:B------:R-:W-:Y:S01]  /*7570*/  FSEL R181, R181, -INF , !P4 ;  /* 0xff800000b5b57808 */ /* 0x000fe20006000000 */
[C---:B---3--:R-:W-:Y:S01]  /*7580*/  FFMA.FTZ R105, R192.reuse, UR4, R105 ;  /* 0x00000004c0697c23 */ /* 0x048fe20008010069 */
[----:B------:R-:W-:Y:S01]  /*7590*/  FSEL R195, R195, -INF , !P3 ;  /* 0xff800000c3c37808 */ /* 0x000fe20005800000 */
[----:B------:R-:W2:Y:S01]  /*75a0*/  I2F R41, R47 ;  /* 0x0000002f00297306 */ /* 0x000ea20000201400 */
[----:B------:R-:W-:Y:S01]  /*75b0*/  FSEL R188, R127, -INF , !P0 ;  /* 0xff8000007fbc7808 */ /* 0x000fe20004000000 */
[----:B------:R-:W-:Y:S01]  /*75c0*/  FFMA.FTZ R114, R192, UR4, R114 ;  /* 0x00000004c0727c23 */ /* 0x000fe20008010072 */
[----:B------:R-:W-:Y:S01]  /*75d0*/  FSEL R198, R105, -INF , !P1 ;  /* 0xff80000069c67808 */ /* 0x000fe20004800000 */
[----:B------:R-:W-:Y:S01]  /*75e0*/  FFMA.FTZ R192, R48, UR4, R104 ;  /* 0x0000000430c07c23 */ /* 0x000fe20008010068 */
[----:B------:R-:W-:Y:S01]  /*75f0*/  ISETP.GE.AND P6, PT, R37, R165, PT ;  /* 0x000000a52500720c */ /* 0x000fe20003fc6270 */
[----:B-1----:R-:W-:Y:S01]  /*7600*/  FFMA.FTZ R197, R44, UR4, R227 ;  /* 0x000000042cc57c23 */ /* 0x002fe200080100e3 */
[----:B------:R-:W-:Y:S01]  /*7610*/  FSEL R196, R116, -INF , !P5 ;  /* 0xff80000074c47808 */ /* 0x000fe20006800000 */
[----:B------:R-:W-:Y:S01]  /*7620*/  FFMA.FTZ R194, R44, UR4, R113 ;  /* 0x000000042cc27c23 */ /* 0x000fe20008010071 */
[----:B------:R-:W-:Y:S01]  /*7630*/  ISETP.GE.AND P1, PT, R36, R167, PT ;  /* 0x000000a72400720c */ /* 0x000fe20003f26270 */
[----:B------:R-:W-:Y:S01]  /*7640*/  MUFU.TANH R2, R2 ;  /* 0x0000000200027308 */ /* 0x000fe20000002400 */
[----:B------:R-:W-:-:S02]  /*7650*/  FSEL R197, R197, -INF , !P2 ;  /* 0xff800000c5c57808 */ /* 0x000fc40005000000 */
[-C--:B------:R-:W-:Y:S02]  /*7660*/  ISETP.GE.AND P3, PT, R36, R165.reuse, PT ;  /* 0x000000a52400720c */ /* 0x080fe40003f66270 */
[----:B------:R-:W-:Y:S01]  /*7670*/  ISETP.GE.AND P4, PT, R45, R165, PT ;  /* 0x000000a52d00720c */ /* 0x000fe20003f86270 */
[----:B------:R-:W1:Y:S01]  /*7680*/  LDSM.16.M88.4 R36, [R235+0x9000] ;  /* 0x00900000eb24783b */ /* 0x000e620000000200 */
[-C--:B------:R-:W-:Y:S01]  /*7690*/  ISETP.GE.AND P0, PT, R46, R167.reuse, PT ;  /* 0x000000a72e00720c */ /* 0x080fe20003f06270 */
[----:B--2---:R-:W-:Y:S01]  /*76a0*/  FFMA.FTZ R106, R41, UR4, R106 ;  /* 0x00000004296a7c23 */ /* 0x004fe2000801006a */
[C---:B------:R-:W-:Y:S01]  /*76b0*/  ISETP.GE.AND P5, PT, R47.reuse, R167, PT ;  /* 0x000000a72f00720c */ /* 0x040fe20003fa6270 */
[----:B------:R2:W-:Y:S01]  /*76c0*/  MUFU.TANH R129, R72 ;  /* 0x0000004800817308 */ /* 0x0005e20000002400 */
[----:B------:R-:W-:Y:S02]  /*76d0*/  ISETP.GE.AND P2, PT, R47, R165, PT ;  /* 0x000000a52f00720c */ /* 0x000fe40003f46270 */
[----:B------:R-:W3:Y:S01]  /*76e0*/  LDSM.16.M88.4 R44, [R164+0x6800] ;  /* 0x00680000a42c783b */ /* 0x000ee20000000200 */
[----:B------:R-:W-:-:S02]  /*76f0*/  IADD3 R184, R154, 0x81, RZ ;  /* 0x000000819ab87810 */ /* 0x000fc40007ffe0ff */
[----:B------:R-:W-:Y:S02]  /*7700*/  IADD3 R5, R242, UR28, RZ ;  /* 0x0000001cf2057c10 */ /* 0x000fe4000fffe0ff */
[----:B------:R4:W5:Y:S01]  /*7710*/  I2F R40, R184 ;  /* 0x000000b800287306 */ /* 0x0009620000201400 */
[----:B------:R-:W-:Y:S02]  /*7720*/  FSEL R194, R194, -INF , !P4 ;  /* 0xff800000c2c27808 */ /* 0x000fe40006000000 */
[----:B------:R-:W-:Y:S02]  /*7730*/  IADD3 R5, R5, 0x88, RZ ;  /* 0x0000008805057810 */ /* 0x000fe40007ffe0ff */
[----:B------:R-:W-:Y:S02]  /*7740*/  FSEL R199, R114, -INF , !P0 ;  /* 0xff80000072c77808 */ /* 0x000fe40004000000 */
[C---:B------:R-:W-:Y:S01]  /*7750*/  ISETP.GE.AND P4, PT, R184.reuse, R167, PT ;  /* 0x000000a7b800720c */ /* 0x040fe20003f86270 */
[----:B------:R-:W-:Y:S01]  /*7760*/  MUFU.TANH R80, R80 ;  /* 0x0000005000507308 */ /* 0x000fe20000002400 */
[----:B------:R-:W-:Y:S01]  /*7770*/  ISETP.GE.AND P0, PT, R184, R165, PT ;  /* 0x000000a5b800720c */ /* 0x000fe20003f06270 */
[----:B--2---:R-:W-:Y:S01]  /*7780*/  FMUL.FTZ R72, R73, c[0x0][0x2ec] ;  /* 0x0000bb0049487a20 */ /* 0x004fe20000410000 */
[----:B------:R-:W-:Y:S01]  /*7790*/  IADD3 R176, R242, UR28, RZ ;  /* 0x0000001cf2b07c10 */ /* 0x000fe2000fffe0ff */
[----:B------:R-:W-:Y:S01]  /*77a0*/  FMUL.FTZ R73, R74, c[0x0][0x2ec] ;  /* 0x0000bb004a497a20 */ /* 0x000fe20000410000 */
[----:B------:R-:W-:Y:S01]  /*77b0*/  FSEL R191, R106, -INF , !P5 ;  /* 0xff8000006abf7808 */ /* 0x000fe20006800000 */
[----:B------:R-:W-:Y:S01]  /*77c0*/  FMUL.FTZ R74, R75, c[0x0][0x2ec] ;  /* 0x0000bb004b4a7a20 */ /* 0x000fe20000410000 */
[----:B------:R-:W-:Y:S01]  /*77d0*/  IADD3 R176, R176, 0x90, RZ ;  /* 0x00000090b0b07810 */ /* 0x000fe20007ffe0ff */
[----:B------:R-:W2:Y:S01]  /*77e0*/  I2F R5, R5 ;  /* 0x0000000500057306 */ /* 0x000ea20000201400 */
[----:B----4-:R-:W-:Y:S01]  /*77f0*/  FFMA.FTZ R184, R41, UR4, R102 ;  /* 0x0000000429b87c23 */ /* 0x010fe20008010066 */
[----:B------:R-:W-:Y:S01]  /*7800*/  ISETP.GE.AND P5, PT, R182, R167, PT ;  /* 0x000000a7b600720c */ /* 0x000fe20003fa6270 */
[----:B-----5:R-:W-:Y:S01]  /*7810*/  FFMA.FTZ R100, R40, UR4, R100 ;  /* 0x0000000428647c23 */ /* 0x020fe20008010064 */
[----:B------:R-:W-:Y:S01]  /*7820*/  IADD3 R50, R154, 0x90, RZ ;  /* 0x000000909a327810 */ /* 0x000fe20007ffe0ff */
[----:B------:R-:W-:Y:S01]  /*7830*/  FFMA.FTZ R101, R40, UR4, R101 ;  /* 0x0000000428657c23 */ /* 0x000fe20008010065 */
[----:B------:R-:W-:Y:S01]  /*7840*/  FSEL R184, R184, -INF , !P2 ;  /* 0xff800000b8b87808 */ /* 0x000fe20005000000 */
[----:B------:R-:W4:Y:S01]  /*7850*/  LDSM.16.M88.4 R40, [R239+0x7000] ;  /* 0x00700000ef28783b */ /* 0x000f220000000200 */
[----:B------:R-:W-:Y:S01]  /*7860*/  ISETP.GE.AND P2, PT, R182, R165, PT ;  /* 0x000000a5b600720c */ /* 0x000fe20003f46270 */
[----:B------:R-:W-:Y:S01]  /*7870*/  MUFU.TANH R130, R83 ;  /* 0x0000005300827308 */ /* 0x000fe20000002400 */
[----:B------:R-:W-:-:S02]  /*7880*/  FSEL R189, R100, -INF , !P4 ;  /* 0xff80000064bd7808 */ /* 0x000fc40006000000 */
[----:B------:R-:W-:Y:S01]  /*7890*/  FSEL R182, R101, -INF , !P0 ;  /* 0xff80000065b67808 */ /* 0x000fe20004000000 */
[----:B-1----:R-:W-:Y:S01]  /*78a0*/  HMMA.16816.F32 R28, R12, R36, R28 ;  /* 0x000000240c1c723c */ /* 0x002fe2000000181c */
[C---:B------:R-:W-:Y:S02]  /*78b0*/  ISETP.GE.AND P4, PT, R176.reuse, R167, PT ;  /* 0x000000a7b000720c */ /* 0x040fe40003f86270 */
[----:B------:R-:W-:Y:S01]  /*78c0*/  ISETP.GE.AND P0, PT, R176, R165, PT ;  /* 0x000000a5b000720c */ /* 0x000fe20003f06270 */
[C---:B--2---:R-:W-:Y:S01]  /*78d0*/  FFMA.FTZ R76, R5.reuse, UR4, R76 ;  /* 0x00000004054c7c23 */ /* 0x044fe2000801004c */
[C---:B------:R-:W-:Y:S01]  /*78e0*/  IADD3 R176, R242.reuse, UR28, RZ ;  /* 0x0000001cf2b07c10 */ /* 0x040fe2000fffe0ff */
[----:B------:R-:W-:Y:S01]  /*78f0*/  FFMA.FTZ R178, R5, UR4, R96 ;  /* 0x0000000405b27c23 */ /* 0x000fe20008010060 */
[----:B------:R-:W-:Y:S01]  /*7900*/  IADD3 R5, R242, UR28, RZ ;  /* 0x0000001cf2057c10 */ /* 0x000fe2000fffe0ff */
[----:B---3--:R-:W-:Y:S01]  /*7910*/  HMMA.16816.F32 R56, R16, R44, R56 ;  /* 0x0000002c1038723c */ /* 0x008fe20000001838 */
[----:B------:R-:W-:Y:S01]  /*7920*/  IADD3 R176, R176, 0x91, RZ ;  /* 0x00000091b0b07810 */ /* 0x000fe20007ffe0ff */
[----:B------:R-:W1:Y:S01]  /*7930*/  I2F R50, R50 ;  /* 0x0000003200327306 */ /* 0x000e620000201400 */
[----:B------:R-:W-:-:S02]  /*7940*/  IADD3 R5, R5, 0x98, RZ ;  /* 0x0000009805057810 */ /* 0x000fc40007ffe0ff */
[----:B------:R-:W-:Y:S02]  /*7950*/  FSEL R187, R76, -INF , !P1 ;  /* 0xff8000004cbb7808 */ /* 0x000fe40004800000 */
[----:B------:R-:W-:Y:S01]  /*7960*/  FSEL R178, R178, -INF , !P3 ;  /* 0xff800000b2b27808 */ /* 0x000fe20005800000 */
[----:B------:R-:W-:Y:S01]  /*7970*/  HMMA.16816.F32 R24, R12, R38, R24 ;  /* 0x000000260c18723c */ /* 0x000fe20000001818 */
[C---:B------:R-:W-:Y:S01]  /*7980*/  ISETP.GE.AND P1, PT, R176.reuse, R167, PT ;  /* 0x000000a7b000720c */ /* 0x040fe20003f26270 */
[----:B------:R-:W-:Y:S01]  /*7990*/  MUFU.TANH R250, R110 ;  /* 0x0000006e00fa7308 */ /* 0x000fe20000002400 */
[----:B------:R-:W-:Y:S02]  /*79a0*/  ISETP.GE.AND P3, PT, R176, R165, PT ;  /* 0x000000a5b000720c */ /* 0x000fe40003f66270 */
[----:B------:R-:W-:Y:S02]  /*79b0*/  FSEL R185, R77, -INF , !P5 ;  /* 0xff8000004db97808 */ /* 0x000fe40006800000 */
[----:B------:R-:W-:Y:S01]  /*79c0*/  FSEL R176, R97, -INF , !P2 ;  /* 0xff80000061b07808 */ /* 0x000fe20005000000 */
[----:B------:R-:W-:Y:S01]  /*79d0*/  HMMA.16816.F32 R52, R16, R46, R52 ;  /* 0x0000002e1034723c */ /* 0x000fe20000001834 */
[----:B------:R-:W2:Y:S01]  /*79e0*/  LDSM.16.M88.4 R44, [R235+0x9800] ;  /* 0x00980000eb2c783b */ /* 0x000ea20000000200 */
[C---:B------:R-:W-:Y:S01]  /*79f0*/  ISETP.GE.AND P5, PT, R5.reuse, R167, PT ;  /* 0x000000a70500720c */ /* 0x040fe20003fa6270 */
[C---:B-1----:R-:W-:Y:S01]  /*7a00*/  FFMA.FTZ R79, R50.reuse, UR4, R79 ;  /* 0x00000004324f7c23 */ /* 0x042fe2000801004f */
[----:B------:R-:W-:Y:S01]  /*7a10*/  ISETP.GE.AND P2, PT, R5, R165, PT ;  /* 0x000000a50500720c */ /* 0x000fe20003f46270 */
[----:B------:R-:W-:Y:S01]  /*7a20*/  FFMA.FTZ R162, R50, UR4, R93 ;  /* 0x0000000432a27c23 */ /* 0x000fe2000801005d */
[C---:B------:R-:W-:Y:S01]  /*7a30*/  IADD3 R5, R242.reuse, UR28, RZ ;  /* 0x0000001cf2057c10 */ /* 0x040fe2000fffe0ff */
[----:B------:R-:W1:Y:S01]  /*7a40*/  LDSM.16.M88.4 R48, [R164+0x7000] ;  /* 0x00700000a430783b */ /* 0x000e620000000200 */
[----:B------:R-:W-:Y:S01]  /*7a50*/  IADD3 R155, R242, UR28, RZ ;  /* 0x0000001cf29b7c10 */ /* 0x000fe2000fffe0ff */
[----:B------:R-:W-:Y:S01]  /*7a60*/  MUFU.TANH R113, R69 ;  /* 0x0000004500717308 */ /* 0x000fe20000002400 */
[----:B------:R-:W-:Y:S01]  /*7a70*/  IADD3 R5, R5, 0x91, RZ ;  /* 0x0000009105057810 */ /* 0x000fe20007ffe0ff */
[C---:B----4-:R-:W-:Y:S01]  /*7a80*/  HMMA.16816.F32 R36, R8.reuse, R40, R28 ;  /* 0x000000280824723c */ /* 0x050fe2000000181c */
[----:B------:R-:W-:Y:S01]  /*7a90*/  IADD3 R82, R154, 0xa8, RZ ;  /* 0x000000a89a527810 */ /* 0x000fe20007ffe0ff */
[----:B------:R-:W-:Y:S01]  /*7aa0*/  FMUL.FTZ R56, R56, c[0x0][0x2ec] ;  /* 0x0000bb0038387a20 */ /* 0x000fe20000410000 */
[----:B------:R-:W-:Y:S01]  /*7ab0*/  IADD3 R155, R155, 0xa0, RZ ;  /* 0x000000a09b9b7810 */ /* 0x000fe20007ffe0ff */
[----:B------:R-:W-:Y:S01]  /*7ac0*/  FMUL.FTZ R58, R58, c[0x0][0x2ec] ;  /* 0x0000bb003a3a7a20 */ /* 0x000fe20000410000 */
[C---:B------:R-:W-:Y:S01]  /*7ad0*/  IADD3 R173, R242.reuse, UR28, RZ ;  /* 0x0000001cf2ad7c10 */ /* 0x040fe2000fffe0ff */
[----:B------:R-:W3:Y:S01]  /*7ae0*/  I2F R5, R5 ;  /* 0x0000000500057306 */ /* 0x000ee20000201400 */
[----:B------:R-:W-:Y:S01]  /*7af0*/  IADD3 R171, R242, UR28, RZ ;  /* 0x0000001cf2ab7c10 */ /* 0x000fe2000fffe0ff */
[----:B------:R-:W-:Y:S01]  /*7b00*/  HMMA.16816.F32 R28, R8, R42, R24 ;  /* 0x0000002a081c723c */ /* 0x000fe20000001818 */
[----:B------:R-:W4:Y:S01]  /*7b10*/  LDSM.16.M88.4 R24, [R239+0x7800] ;  /* 0x00780000ef18783b */ /* 0x000f220000000200 */
[----:B------:R-:W-:Y:S01]  /*7b20*/  IADD3 R173, R173, 0x99, RZ ;  /* 0x00000099adad7810 */ /* 0x000fe20007ffe0ff */
[----:B------:R-:W-:Y:S01]  /*7b30*/  FMUL.FTZ R57, R57, c[0x0][0x2ec] ;  /* 0x0000bb0039397a20 */ /* 0x000fe20000410000 */
[----:B------:R-:W-:Y:S01]  /*7b40*/  IADD3 R87, R154, 0xa1, RZ ;  /* 0x000000a19a577810 */ /* 0x000fe20007ffe0ff */
[----:B------:R-:W-:Y:S01]  /*7b50*/  FMUL.FTZ R53, R53, c[0x0][0x2ec] ;  /* 0x0000bb0035357a20 */ /* 0x000fe20000410000 */
[----:B------:R5:W2:Y:S01]  /*7b60*/  I2F R139, R82 ;  /* 0x00000052008b7306 */ /* 0x000aa20000201400 */
[----:B------:R-:W-:Y:S01]  /*7b70*/  IADD3 R171, R171, 0xa0, RZ ;  /* 0x000000a0abab7810 */ /* 0x000fe20007ffe0ff */
[----:B------:R-:W-:Y:S01]  /*7b80*/  FMUL.FTZ R52, R52, c[0x0][0x2ec] ;  /* 0x0000bb0034347a20 */ /* 0x000fe20000410000 */
[----:B------:R-:W-:Y:S01]  /*7b90*/  IADD3 R218, R154, 0xb8, RZ ;  /* 0x000000b89ada7810 */ /* 0x000fe20007ffe0ff */
[----:B------:R-:W-:Y:S01]  /*7ba0*/  FMUL.FTZ R59, R59, c[0x0][0x2ec] ;  /* 0x0000bb003b3b7a20 */ /* 0x000fe20000410000 */
[----:B------:R-:W-:-:S02]  /*7bb0*/  FSEL R175, R79, -INF , !P4 ;  /* 0xff8000004faf7808 */ /* 0x000fc40006000000 */
[----:B------:R-:W-:Y:S01]  /*7bc0*/  FSEL R162, R162, -INF , !P0 ;  /* 0xff800000a2a27808 */ /* 0x000fe20004000000 */
[C---:B---3--:R-:W-:Y:S01]  /*7bd0*/  FFMA.FTZ R78, R5.reuse, UR4, R78 ;  /* 0x00000004054e7c23 */ /* 0x048fe2000801004e */
[----:B------:R-:W3:Y:S01]  /*7be0*/  I2F R155, R155 ;  /* 0x0000009b009b7306 */ /* 0x000ee20000201400 */
[----:B------:R-:W-:Y:S01]  /*7bf0*/  FFMA.FTZ R92, R5, UR4, R92 ;  /* 0x00000004055c7c23 */ /* 0x000fe2000801005c */
[----:B------:R-:W-:Y:S02]  /*7c00*/  IADD3 R5, R242, UR28, RZ ;  /* 0x0000001cf2057c10 */ /* 0x000fe4000fffe0ff */
[----:B------:R-:W-:Y:S02]  /*7c10*/  ISETP.GE.AND P4, PT, R173, R167, PT ;  /* 0x000000a7ad00720c */ /* 0x000fe40003f86270 */
[----:B------:R-:W-:Y:S01]  /*7c20*/  IADD3 R5, R5, 0x98, RZ ;  /* 0x0000009805057810 */ /* 0x000fe20007ffe0ff */
[C---:B--2---:R-:W-:Y:S01]  /*7c30*/  HMMA.16816.F32 R40, R12.reuse, R44, R20 ;  /* 0x0000002c0c28723c */ /* 0x044fe20000001814 */
[----:B------:R-:W2:Y:S01]  /*7c40*/  LDSM.16.M88.4 R20, [R164+0x7800] ;  /* 0x00780000a414783b */ /* 0x000ea20000000200 */
[----:B-----5:R-:W-:Y:S01]  /*7c50*/  IADD3 R82, R154, 0xa9, RZ ;  /* 0x000000a99a527810 */ /* 0x020fe20007ffe0ff */
[----:B------:R-:W-:Y:S01]  /*7c60*/  I2F R141, R87 ;  /* 0x00000057008d7306 */ /* 0x000fe20000201400 */
[----:B------:R-:W-:Y:S01]  /*7c70*/  ISETP.GE.AND P0, PT, R173, R165, PT ;  /* 0x000000a5ad00720c */ /* 0x000fe20003f06270 */
[----:B------:R-:W-:Y:S01]  /*7c80*/  FFMA.FTZ R80, R139, UR4, R80 ;  /* 0x000000048b507c23 */ /* 0x000fe20008010050 */
[----:B------:R-:W-:Y:S01]  /*7c90*/  FSEL R173, R78, -INF , !P1 ;  /* 0xff8000004ead7808 */ /* 0x000fe20004800000 */
[----:B------:R-:W-:Y:S01]  /*7ca0*/  FMUL.FTZ R44, R54, c[0x0][0x2ec] ;  /* 0x0000bb00362c7a20 */ /* 0x000fe20000410000 */
[----:B------:R-:W-:Y:S01]  /*7cb0*/  HMMA.16816.F32 R32, R12, R46, R32 ;  /* 0x0000002e0c20723c */ /* 0x000fe20000001820 */
[----:B------:R-:W-:Y:S01]  /*7cc0*/  FSEL R160, R92, -INF , !P3 ;  /* 0xff8000005ca07808 */ /* 0x000fe20005800000 */
[----:B---3--:R-:W-:Y:S01]  /*7cd0*/  FFMA.FTZ R84, R155, UR4, R84 ;  /* 0x000000049b547c23 */ /* 0x008fe20008010054 */
[----:B------:R-:W3:Y:S01]  /*7ce0*/  I2F R5, R5 ;  /* 0x0000000500057306 */ /* 0x000ee20000201400 */
[----:B------:R-:W-:Y:S01]  /*7cf0*/  ISETP.GE.AND P1, PT, R171, R167, PT ;  /* 0x000000a7ab00720c */ /* 0x000fe20003f26270 */
[----:B------:R-:W-:-:S04]  /*7d00*/  DEPBAR.LE SB0, 0x0 ;  /* 0x000080000000791a */ /* 0x000fc80000000000 */
[----:B-1----:R-:W-:Y:S01]  /*7d10*/  HMMA.16816.F32 R28, R16, R50, R28 ;  /* 0x00000032101c723c */ /* 0x002fe2000000181c */
[----:B------:R-:W-:Y:S01]  /*7d20*/  ISETP.GE.AND P3, PT, R171, R165, PT ;  /* 0x000000a5ab00720c */ /* 0x000fe20003f66270 */
[----:B------:R-:W1:Y:S01]  /*7d30*/  I2F R128, R82 ;  /* 0x0000005200807306 */ /* 0x000e620000201400 */
[C---:B------:R-:W-:Y:S02]  /*7d40*/  IADD3 R208, R154.reuse, 0xc1, RZ ;  /* 0x000000c19ad07810 */ /* 0x040fe40007ffe0ff */
[C---:B------:R-:W-:Y:S02]  /*7d50*/  IADD3 R110, R154.reuse, 0xd0, RZ ;  /* 0x000000d09a6e7810 */ /* 0x040fe40007ffe0ff */
[C---:B------:R-:W-:Y:S01]  /*7d60*/  IADD3 R232, R154.reuse, 0xb1, RZ ;  /* 0x000000b19ae87810 */ /* 0x040fe20007ffe0ff */
[----:B----4-:R-:W-:Y:S01]  /*7d70*/  HMMA.16816.F32 R40, R8, R24, R40 ;  /* 0x000000180828723c */ /* 0x010fe20000001828 */
[----:B------:R-:W-:Y:S01]  /*7d80*/  IADD3 R224, R154, 0xb9, RZ ;  /* 0x000000b99ae07810 */ /* 0x000fe20007ffe0ff */
[C---:B---3--:R-:W-:Y:S01]  /*7d90*/  FFMA.FTZ R88, R5.reuse, UR4, R88 ;  /* 0x0000000405587c23 */ /* 0x048fe20008010058 */
[----:B------:R-:W3:Y:S01]  /*7da0*/  I2F R83, R208 ;  /* 0x000000d000537306 */ /* 0x000ee20000201400 */
[----:B------:R-:W-:Y:S01]  /*7db0*/  FFMA.FTZ R90, R5, UR4, R90 ;  /* 0x00000004055a7c23 */ /* 0x000fe2000801005a */
[----:B------:R-:W-:-:S02]  /*7dc0*/  IADD3 R5, R242, UR28, RZ ;  /* 0x0000001cf2057c10 */ /* 0x000fc4000fffe0ff */
[----:B------:R-:W-:Y:S01]  /*7dd0*/  FSEL R171, R88, -INF , !P5 ;  /* 0xff80000058ab7808 */ /* 0x000fe20006800000 */
[----:B------:R-:W-:Y:S01]  /*7de0*/  HMMA.16816.F32 R32, R8, R26, R32 ;  /* 0x0000001a0820723c */ /* 0x000fe20000001820 */
[----:B------:R-:W-:Y:S01]  /*7df0*/  IADD3 R5, R5, 0x99, RZ ;  /* 0x0000009905057810 */ /* 0x000fe20007ffe0ff */
[----:B-1----:R-:W-:Y:S01]  /*7e00*/  FFMA.FTZ R77, R128, UR4, R81 ;  /* 0x00000004804d7c23 */ /* 0x002fe20008010051 */
[----:B------:R-:W-:Y:S01]  /*7e10*/  IADD3 R82, R154, 0xb0, RZ ;  /* 0x000000b09a527810 */ /* 0x000fe20007ffe0ff */
[----:B------:R1:W-:Y:S01]  /*7e20*/  MUFU.TANH R153, R68 ;  /* 0x0000004400997308 */ /* 0x0003e20000002400 */
[----:B------:R-:W-:Y:S02]  /*7e30*/  FSEL R158, R90, -INF , !P2 ;  /* 0xff8000005a9e7808 */ /* 0x000fe40005000000 */
[C---:B------:R-:W-:Y:S01]  /*7e40*/  ISETP.GE.AND P5, PT, R163.reuse, R167, PT ;  /* 0x000000a7a300720c */ /* 0x040fe20003fa6270 */
[C---:B------:R-:W-:Y:S01]  /*7e50*/  HMMA.16816.F32 R36, R16.reuse, R48, R36 ;  /* 0x000000301024723c */ /* 0x040fe20000001824 */
[----:B------:R-:W-:Y:S01]  /*7e60*/  ISETP.GE.AND P2, PT, R163, R165, PT ;  /* 0x000000a5a300720c */ /* 0x000fe20003f46270 */
[----:B------:R-:W-:Y:S01]  /*7e70*/  FMUL.FTZ R11, R30, c[0x0][0x2ec] ;  /* 0x0000bb001e0b7a20 */ /* 0x000fe20000410000 */
[C---:B------:R-:W-:Y:S01]  /*7e80*/  IADD3 R222, R154.reuse, 0xd9, RZ ;  /* 0x000000d99ade7810 */ /* 0x040fe20007ffe0ff */
[----:B------:R-:W4:Y:S01]  /*7e90*/  I2F R5, R5 ;  /* 0x0000000500057306 */ /* 0x000f220000201400 */
[----:B------:R-:W-:Y:S01]  /*7ea0*/  IADD3 R124, R154, 0xc0, RZ ;  /* 0x000000c09a7c7810 */ /* 0x000fe20007ffe0ff */
[----:B------:R-:W-:Y:S01]  /*7eb0*/  FMUL.FTZ R15, R28, c[0x0][0x2ec] ;  /* 0x0000bb001c0f7a20 */ /* 0x000fe20000410000 */
[C---:B------:R-:W-:Y:S01]  /*7ec0*/  IADD3 R220, R154.reuse, 0xe0, RZ ;  /* 0x000000e09adc7810 */ /* 0x040fe20007ffe0ff */
[C---:B--2---:R-:W-:Y:S01]  /*7ed0*/  HMMA.16816.F32 R40, R16.reuse, R20, R40 ;  /* 0x000000141028723c */ /* 0x044fe20000001828 */
[----:B------:R-:W-:Y:S01]  /*7ee0*/  IADD3 R166, R154, 0xc8, RZ ;  /* 0x000000c89aa67810 */ /* 0x000fe20007ffe0ff */
[----:B---3--:R-:W-:Y:S01]  /*7ef0*/  FFMA.FTZ R113, R83, UR4, R113 ;  /* 0x0000000453717c23 */ /* 0x008fe20008010071 */
[----:B------:R-:W-:Y:S01]  /*7f00*/  FSEL R192, R192, -INF , !P6 ;  /* 0xff800000c0c07808 */ /* 0x000fe20007000000 */
[----:B------:R-:W-:Y:S01]  /*7f10*/  I2F R99, R82 ;  /* 0x0000005200637306 */ /* 0x000fe20000201400 */
[----:B-1----:R-:W-:Y:S01]  /*7f20*/  FFMA.FTZ R68, R155, UR4, R86 ;  /* 0x000000049b447c23 */ /* 0x002fe20008010056 */
[----:B------:R-:W-:Y:S01]  /*7f30*/  FSEL R155, R84, -INF , !P1 ;  /* 0xff800000549b7808 */ /* 0x000fe20004800000 */
[----:B------:R-:W-:Y:S01]  /*7f40*/  FMUL.FTZ R48, R55, c[0x0][0x2ec] ;  /* 0x0000bb0037307a20 */ /* 0x000fe20000410000 */
[----:B------:R-:W-:Y:S01]  /*7f50*/  HMMA.16816.F32 R16, R16, R22, R32 ;  /* 0x000000161010723c */ /* 0x000fe20000001820 */
[----:B------:R-:W-:Y:S01]  /*7f60*/  IADD3 R216, R154, 0xd1, RZ ;  /* 0x000000d19ad87810 */ /* 0x000fe20007ffe0ff */
[----:B------:R-:W-:Y:S01]  /*7f70*/  FMUL.FTZ R21, R31, c[0x0][0x2ec] ;  /* 0x0000bb001f157a20 */ /* 0x000fe20000410000 */
[----:B------:R-:W-:Y:S01]  /*7f80*/  FSEL R68, R68, -INF , !P3 ;  /* 0xff80000044447808 */ /* 0x000fe20005800000 */
[C---:B----4-:R-:W-:Y:S01]  /*7f90*/  FFMA.FTZ R89, R5.reuse, UR4, R89 ;  /* 0x0000000405597c23 */ /* 0x050fe20008010059 */
[----:B------:R-:W1:Y:S01]  /*7fa0*/  I2F R82, R218 ;  /* 0x000000da00527306 */ /* 0x000e620000201400 */
[----:B------:R-:W-:Y:S01]  /*7fb0*/  FFMA.FTZ R91, R5, UR4, R91 ;  /* 0x00000004055b7c23 */ /* 0x000fe2000801005b */
[----:B------:R-:W-:Y:S01]  /*7fc0*/  IADD3 R5, R242, UR28, RZ ;  /* 0x0000001cf2057c10 */ /* 0x000fe2000fffe0ff */
[----:B------:R-:W-:Y:S01]  /*7fd0*/  FMUL.FTZ R36, R36, c[0x0][0x2ec] ;  /* 0x0000bb0024247a20 */ /* 0x000fe20000410000 */
[----:B------:R-:W-:Y:S01]  /*7fe0*/  FSEL R163, R89, -INF , !P4 ;  /* 0xff80000059a37808 */ /* 0x000fe20006000000 */
[----:B------:R-:W-:Y:S01]  /*7ff0*/  FMUL.FTZ R38, R38, c[0x0][0x2ec] ;  /* 0x0000bb0026267a20 */ /* 0x000fe20000410000 */
[----:B------:R-:W-:Y:S01]  /*8000*/  IADD3 R5, R5, 0xa8, RZ ;  /* 0x000000a805057810 */ /* 0x000fe20007ffe0ff */
[----:B------:R-:W-:Y:S01]  /*8010*/  FMUL.FTZ R12, R39, c[0x0][0x2ec] ;  /* 0x0000bb00270c7a20 */ /* 0x000fe20000410000 */
[----:B------:R-:W-:Y:S01]  /*8020*/  FSEL R156, R91, -INF , !P0 ;  /* 0xff8000005b9c7808 */ /* 0x000fe20004000000 */
[----:B------:R-:W2:Y:S01]  /*8030*/  MUFU.TANH R85, R85 ;  /* 0x0000005500557308 */ /* 0x000ea20000002400 */
[----:B------:R-:W-:Y:S01]  /*8040*/  ISETP.GE.AND P4, PT, R5, R167, PT ;  /* 0x000000a70500720c */ /* 0x000fe20003f86270 */
[----:B------:R-:W-:Y:S01]  /*8050*/  FMUL.FTZ R23, R41, c[0x0][0x2ec] ;  /* 0x0000bb0029177a20 */ /* 0x000fe20000410000 */
[----:B------:R-:W-:Y:S01]  /*8060*/  ISETP.GE.AND P0, PT, R5, R165, PT ;  /* 0x000000a50500720c */ /* 0x000fe20003f06270 */
[----:B------:R-:W-:Y:S01]  /*8070*/  FMUL.FTZ R37, R37, c[0x0][0x2ec] ;  /* 0x0000bb0025257a20 */ /* 0x000fe20000410000 */
[----:B------:R-:W-:Y:S01]  /*8080*/  IADD3 R5, R242, UR28, RZ ;  /* 0x0000001cf2057c10 */ /* 0x000fe2000fffe0ff */
[----:B------:R-:W-:Y:S01]  /*8090*/  FMUL.FTZ R8, R40, c[0x0][0x2ec] ;  /* 0x0000bb0028087a20 */ /* 0x000fe20000410000 */
[----:B------:R-:W-:Y:S01]  /*80a0*/  IADD3 R214, R154, 0xd8, RZ ;  /* 0x000000d89ad67810 */ /* 0x000fe20007ffe0ff */
[----:B------:R-:W-:Y:S01]  /*80b0*/  MUFU.TANH R205, R71 ;  /* 0x0000004700cd7308 */ /* 0x000fe20000002400 */
[----:B------:R-:W-:Y:S01]  /*80c0*/  IADD3 R5, R5, 0xa9, RZ ;  /* 0x000000a905057810 */ /* 0x000fe20007ffe0ff */
[----:B-1----:R-:W-:Y:S01]  /*80d0*/  FFMA.FTZ R76, R82, UR4, R129 ;  /* 0x00000004524c7c23 */ /* 0x002fe20008010081 */
[----:B------:R-:W-:Y:S01]  /*80e0*/  IADD3 R230, R154, 0xe1, RZ ;  /* 0x000000e19ae67810 */ /* 0x000fe20007ffe0ff */
[----:B------:R-:W-:Y:S01]  /*80f0*/  FMUL.FTZ R10, R42, c[0x0][0x2ec] ;  /* 0x0000bb002a0a7a20 */ /* 0x000fe20000410000 */
[----:B------:R-:W-:Y:S01]  /*8100*/  ISETP.GE.AND P1, PT, R5, R167, PT ;  /* 0x000000a70500720c */ /* 0x000fe20003f26270 */
[----:B------:R-:W-:Y:S01]  /*8110*/  FMUL.FTZ R29, R29, c[0x0][0x2ec] ;  /* 0x0000bb001d1d7a20 */ /* 0x000fe20000410000 */
[----:B------:R-:W-:Y:S01]  /*8120*/  ISETP.GE.AND P3, PT, R5, R165, PT ;  /* 0x000000a50500720c */ /* 0x000fe20003f66270 */
[----:B------:R-:W-:Y:S01]  /*8130*/  I2F R98, R110 ;  /* 0x0000006e00627306 */ /* 0x000fe20000201400 */
[----:B------:R-:W-:Y:S01]  /*8140*/  FFMA.FTZ R5, R141, UR4, R2 ;  /* 0x000000048d057c23 */ /* 0x000fe20008010002 */
[----:B------:R-:W-:Y:S01]  /*8150*/  FSEL R77, R77, -INF , !P1 ;  /* 0xff8000004d4d7808 */ /* 0x000fe20004800000 */
[----:B--2---:R-:W-:Y:S01]  /*8160*/  FFMA.FTZ R85, R141, UR4, R85 ;  /* 0x000000048d557c23 */ /* 0x004fe20008010055 */
[----:B------:R-:W-:Y:S01]  /*8170*/  ISETP.GE.AND P1, PT, R218, R167, PT ;  /* 0x000000a7da00720c */ /* 0x000fe20003f26270 */
[----:B------:R-:W-:Y:S01]  /*8180*/  FMUL.FTZ R25, R43, c[0x0][0x2ec] ;  /* 0x0000bb002b197a20 */ /* 0x000fe20000410000 */
[----:B------:R-:W-:Y:S01]  /*8190*/  IADD3 R234, R154, 0xf0, RZ ;  /* 0x000000f09aea7810 */ /* 0x000fe20007ffe0ff */
[----:B------:R-:W-:Y:S01]  /*81a0*/  FMUL.FTZ R16, R16, c[0x0][0x2ec] ;  /* 0x0000bb0010107a20 */ /* 0x000fe20000410000 */
[----:B------:R-:W1:Y:S01]  /*81b0*/  MUFU.TANH R93, R56 ;  /* 0x00000038005d7308 */ /* 0x000e620000002400 */
[----:B------:R-:W-:-:S02]  /*81c0*/  IADD3 R248, R154, 0xf1, RZ ;  /* 0x000000f19af87810 */ /* 0x000fc40007ffe0ff */
[C---:B------:R-:W-:Y:S02]  /*81d0*/  IADD3 R114, R154.reuse, 0xf8, RZ ;  /* 0x000000f89a727810 */ /* 0x040fe40007ffe0ff */
[C---:B------:R-:W-:Y:S02]  /*81e0*/  IADD3 R102, R154.reuse, 0xf9, RZ ;  /* 0x000000f99a667810 */ /* 0x040fe40007ffe0ff */
[-C--:B------:R-:W-:Y:S01]  /*81f0*/  ISETP.GE.AND P6, PT, R154, R167.reuse, PT ;  /* 0x000000a79a00720c */ /* 0x080fe20003fc6270 */
[----:B------:R-:W-:Y:S01]  /*8200*/  MUFU.TANH R210, R108 ;  /* 0x0000006c00d27308 */ /* 0x000fe20000002400 */
[----:B------:R-:W-:Y:S02]  /*8210*/  IADD3 R229, R242, UR28, RZ ;  /* 0x0000001cf2e57c10 */ /* 0x000fe4000fffe0ff */
[----:B------:R-:W-:Y:S02]  /*8220*/  FSEL R76, R76, -INF , !P1 ;  /* 0xff8000004c4c7808 */ /* 0x000fe40004800000 */
[----:B------:R-:W-:-:S02]  /*8230*/  ISETP.GE.AND P1, PT, R208, R167, PT ;  /* 0x000000a7d000720c */ /* 0x000fc40003f26270 */
[----:B------:R-:W-:Y:S01]  /*8240*/  IADD3 R229, R229, 0xb0, RZ ;  /* 0x000000b0e5e57810 */ /* 0x000fe20007ffe0ff */
[----:B------:R-:W-:Y:S01]  /*8250*/  I2F R121, R232 ;  /* 0x000000e800797306 */ /* 0x000fe20000201400 */
[----:B-1----:R-:W-:Y:S01]  /*8260*/  FFMA.FTZ R93, R98, UR4, R93 ;  /* 0x00000004625d7c23 */ /* 0x002fe2000801005d */
[----:B------:R-:W-:Y:S02]  /*8270*/  FSEL R141, R85, -INF , !P5 ;  /* 0xff800000558d7808 */ /* 0x000fe40006800000 */
[----:B------:R-:W-:Y:S02]  /*8280*/  ISETP.GE.AND P5, PT, R229, R167, PT ;  /* 0x000000a7e500720c */ /* 0x000fe40003fa6270 */
[----:B------:R-:W-:Y:S02]  /*8290*/  FSEL R5, R5, -INF , !P2 ;  /* 0xff80000005057808 */ /* 0x000fe40005000000 */
[----:B------:R-:W1:Y:S01]  /*82a0*/  MUFU.TANH R226, R109 ;  /* 0x0000006d00e27308 */ /* 0x000e620000002400 */
[----:B------:R-:W-:-:S02]  /*82b0*/  ISETP.GE.AND P2, PT, R229, R165, PT ;  /* 0x000000a5e500720c */ /* 0x000fc40003f46270 */
[C---:B------:R-:W-:Y:S02]  /*82c0*/  IADD3 R231, R239.reuse, 0x3800, RZ ;  /* 0x00003800efe77810 */ /* 0x040fe40007ffe0ff */
[C---:B------:R-:W-:Y:S02]  /*82d0*/  IADD3 R229, R239.reuse, 0x4800, RZ ;  /* 0x00004800efe57810 */ /* 0x040fe40007ffe0ff */
[C---:B------:R-:W-:Y:S01]  /*82e0*/  IADD3 R227, R239.reuse, 0x5800, RZ ;  /* 0x00005800efe37810 */ /* 0x040fe20007ffe0ff */
[----:B------:R-:W-:Y:S01]  /*82f0*/  MUFU.TANH R252, R111 ;  /* 0x0000006f00fc7308 */ /* 0x000fe20000002400 */
[----:B------:R-:W-:-:S07]  /*8300*/  IADD3 R225, R239, 0x6800, RZ ;  /* 0x00006800efe17810 */ /* 0x000fce0007ffe0ff */
[----:B------:R-:W-:Y:S01]  /*8310*/  I2F R103, R224 ;  /* 0x000000e000677306 */ /* 0x000fe20000201400 */
[----:B-1----:R-:W-:Y:S01]  /*8320*/  FFMA.FTZ R69, R121, UR4, R226 ;  /* 0x0000000479457c23 */ /* 0x002fe200080100e2 */
[----:B------:R-:W-:-:S06]  /*8330*/  IADD3 R226, R239, 0x6000, RZ ;  /* 0x00006000efe27810 */ /* 0x000fcc0007ffe0ff */
[----:B------:R-:W1:Y:S08]  /*8340*/  MUFU.TANH R72, R72 ;  /* 0x0000004800487308 */ /* 0x000e700000002400 */
[----:B------:R-:W-:Y:S08]  /*8350*/  I2F R111, R222 ;  /* 0x000000de006f7306 */ /* 0x000ff00000201400 */
[----:B------:R-:W2:Y:S01]  /*8360*/  MUFU.TANH R2, R53 ;  /* 0x0000003500027308 */ /* 0x000ea20000002400 */
[----:B-1----:R-:W-:-:S07]  /*8370*/  FFMA.FTZ R72, R103, UR4, R72 ;  /* 0x0000000467487c23 */ /* 0x002fce0008010048 */
[----:B------:R-:W1:Y:S08]  /*8380*/  MUFU.TANH R74, R74 ;  /* 0x0000004a004a7308 */ /* 0x000e700000002400 */
[----:B------:R-:W3:Y:S01]  /*8390*/  I2F R87, R124 ;  /* 0x0000007c00577306 */ /* 0x000ee20000201400 */
[----:B--2---:R-:W-:-:S07]  /*83a0*/  FFMA.FTZ R2, R111, UR4, R2 ;  /* 0x000000046f027c23 */ /* 0x004fce0008010002 */
[----:B------:R-:W2:Y:S01]  /*83b0*/  MUFU.TANH R73, R73 ;  /* 0x0000004900497308 */ /* 0x000ea20000002400 */
[----:B-1----:R-:W-:-:S07]  /*83c0*/  FFMA.FTZ R103, R103, UR4, R74 ;  /* 0x0000000467677c23 */ /* 0x002fce000801004a */
[----:B------:R1:W4:Y:S01]  /*83d0*/  MUFU.TANH R207, R70 ;  /* 0x0000004600cf7308 */ /* 0x0003220000002400 */
[----:B---3--:R-:W-:-:S07]  /*83e0*/  FFMA.FTZ R74, R87, UR4, R153 ;  /* 0x00000004574a7c23 */ /* 0x008fce0008010099 */
[----:B------:R-:W-:Y:S01]  /*83f0*/  I2F R0, R220 ;  /* 0x000000dc00007306 */ /* 0x000fe20000201400 */
[----:B--2---:R-:W-:-:S07]  /*8400*/  FFMA.FTZ R73, R82, UR4, R73 ;  /* 0x0000000452497c23 */ /* 0x004fce0008010049 */
[----:B------:R-:W2:Y:S01]  /*8410*/  MUFU.TANH R97, R58 ;  /* 0x0000003a00617308 */ /* 0x000ea20000002400 */
[----:B-1----:R-:W-:Y:S02]  /*8420*/  FFMA.FTZ R70, R99, UR4, R210 ;  /* 0x0000000463467c23 */ /* 0x002fe400080100d2 */
[----:B----4-:R-:W-:-:S03]  /*8430*/  FFMA.FTZ R71, R87, UR4, R207 ;  /* 0x0000000457477c23 */ /* 0x010fc600080100cf */
[----:B------:R-:W-:Y:S02]  /*8440*/  FSEL R70, R70, -INF , !P5 ;  /* 0xff80000046467808 */ /* 0x000fe40006800000 */
[----:B------:R-:W1:Y:S01]  /*8450*/  MUFU.TANH R45, R36 ;  /* 0x00000024002d7308 */ /* 0x000e620000002400 */
[----:B------:R-:W-:-:S04]  /*8460*/  ISETP.GE.AND P5, PT, R224, R167, PT ;  /* 0x000000a7e000720c */ /* 0x000fc80003fa6270 */
[----:B------:R-:W-:Y:S02]  /*8470*/  FSEL R75, R72, -INF , !P5 ;  /* 0xff800000484b7808 */ /* 0x000fe40006800000 */
[----:B------:R-:W-:Y:S01]  /*8480*/  ISETP.GE.AND P5, PT, R166, R167, PT ;  /* 0x000000a7a600720c */ /* 0x000fe20003fa6270 */
[----:B------:R-:W3:Y:S01]  /*8490*/  MUFU.TANH R13, R38 ;  /* 0x00000026000d7308 */ /* 0x000ee20000002400 */
[----:B--2---:R-:W-:-:S07]  /*84a0*/  FFMA.FTZ R92, R98, UR4, R97 ;  /* 0x00000004625c7c23 */ /* 0x004fce0008010061 */
[----:B------:R-:W-:Y:S01]  /*84b0*/  I2F R112, R228 ;  /* 0x000000e400707306 */ /* 0x000fe20000201400 */
[----:B-1----:R-:W-:-:S07]  /*84c0*/  FFMA.FTZ R45, R0, UR4, R45 ;  /* 0x00000004002d7c23 */ /* 0x002fce000801002d */
[----:B------:R-:W1:Y:S01]  /*84d0*/  MUFU.TANH R11, R11 ;  /* 0x0000000b000b7308 */ /* 0x000e620000002400 */
[----:B---3--:R-:W-:Y:S02]  /*84e0*/  FFMA.FTZ R88, R0, UR4, R13 ;  /* 0x0000000400587c23 */ /* 0x008fe4000801000d */
[----:B------:R-:W-:-:S05]  /*84f0*/  FMUL.FTZ R0, R17, c[0x0][0x2ec] ;  /* 0x0000bb0011007a20 */ /* 0x000fca0000410000 */
[----:B------:R2:W3:Y:S08]  /*8500*/  MUFU.TANH R100, R65 ;  /* 0x0000004100647308 */ /* 0x0004f00000002400 */
[----:B------:R4:W5:Y:S01]  /*8510*/  MUFU.TANH R154, R67 ;  /* 0x00000043009a7308 */ /* 0x0009620000002400 */
[----:B-1----:R-:W-:Y:S02]  /*8520*/  FFMA.FTZ R86, R112, UR4, R11 ;  /* 0x0000000470567c23 */ /* 0x002fe4000801000b */
[----:B------:R-:W-:-:S05]  /*8530*/  FMUL.FTZ R11, R18, c[0x0][0x2ec] ;  /* 0x0000bb00120b7a20 */ /* 0x000fca0000410000 */
[----:B------:R-:W1:Y:S01]  /*8540*/  MUFU.TANH R15, R15 ;  /* 0x0000000f000f7308 */ /* 0x000e620000002400 */
[----:B--2---:R-:W-:Y:S02]  /*8550*/  FFMA.FTZ R65, R99, UR4, R250 ;  /* 0x0000000463417c23 */ /* 0x004fe400080100fa */
[----:B---3--:R-:W-:-:S03]  /*8560*/  FFMA.FTZ R81, R107, UR4, R100 ;  /* 0x000000046b517c23 */ /* 0x008fc60008010064 */
[----:B------:R-:W-:Y:S02]  /*8570*/  FSEL R65, R65, -INF , !P2 ;  /* 0xff80000041417808 */ /* 0x000fe40005000000 */
[----:B------:R-:W-:Y:S01]  /*8580*/  I2F R95, R166 ;  /* 0x000000a6005f7306 */ /* 0x000fe20000201400 */
[----:B----4-:R-:W-:Y:S01]  /*8590*/  FFMA.FTZ R67, R139, UR4, R94 ;  /* 0x000000048b437c23 */ /* 0x010fe2000801005e */
[----:B------:R-:W-:Y:S01]  /*85a0*/  FSEL R139, R80, -INF , !P4 ;  /* 0xff800000508b7808 */ /* 0x000fe20006000000 */
[----:B------:R-:W-:Y:S01]  /*85b0*/  FFMA.FTZ R80, R83, UR4, R205 ;  /* 0x0000000453507c23 */ /* 0x000fe200080100cd */
[----:B------:R-:W-:Y:S01]  /*85c0*/  FSEL R83, R113, -INF , !P1 ;  /* 0xff80000071537808 */ /* 0x000fe20004800000 */
[----:B-----5:R-:W-:Y:S01]  /*85d0*/  FFMA.FTZ R78, R107, UR4, R154 ;  /* 0x000000046b4e7c23 */ /* 0x020fe2000801009a */
[-C--:B------:R-:W-:Y:S02]  /*85e0*/  ISETP.GE.AND P1, PT, R110, R167.reuse, PT ;  /* 0x000000a76e00720c */ /* 0x080fe40003f26270 */
[----:B------:R2:W3:Y:S01]  /*85f0*/  MUFU.TANH R106, R64 ;  /* 0x00000040006a7308 */ /* 0x0004e20000002400 */
[----:B------:R-:W-:Y:S01]  /*8600*/  ISETP.GE.AND P4, PT, R232, R167, PT ;  /* 0x000000a7e800720c */ /* 0x000fe20003f86270 */
[----:B-1----:R-:W-:Y:S01]  /*8610*/  FFMA.FTZ R15, R112, UR4, R15 ;  /* 0x00000004700f7c23 */ /* 0x002fe2000801000f */
[----:B------:R-:W-:-:S02]  /*8620*/  FSEL R67, R67, -INF , !P0 ;  /* 0xff80000043437808 */ /* 0x000fc40004000000 */
[----:B------:R-:W-:Y:S02]  /*8630*/  ISETP.GE.AND P0, PT, R232, R165, PT ;  /* 0x000000a5e800720c */ /* 0x000fe40003f06270 */
[----:B------:R-:W-:Y:S01]  /*8640*/  FSEL R101, R93, -INF , !P1 ;  /* 0xff8000005d657808 */ /* 0x000fe20004800000 */
[----:B------:R1:W4:Y:S01]  /*8650*/  MUFU.TANH R96, R66 ;  /* 0x0000004200607308 */ /* 0x0003220000002400 */
[-C--:B------:R-:W-:Y:S02]  /*8660*/  ISETP.GE.AND P1, PT, R222, R167.reuse, PT ;  /* 0x000000a7de00720c */ /* 0x080fe40003f26270 */
[----:B------:R-:W-:Y:S02]  /*8670*/  FSEL R69, R69, -INF , !P4 ;  /* 0xff80000045457808 */ /* 0x000fe40006000000 */
[----:B------:R-:W-:Y:S02]  /*8680*/  ISETP.GE.AND P4, PT, R124, R167, PT ;  /* 0x000000a77c00720c */ /* 0x000fe40003f86270 */
[----:B------:R-:W-:Y:S01]  /*8690*/  ISETP.GE.AND P2, PT, R224, R165, PT ;  /* 0x000000a5e000720c */ /* 0x000fe20003f46270 */
[----:B------:R-:W-:Y:S01]  /*86a0*/  I2F R109, R214 ;  /* 0x000000d6006d7306 */ /* 0x000fe20000201400 */
[----:B--2---:R-:W-:Y:S01]  /*86b0*/  FFMA.FTZ R64, R121, UR4, R252 ;  /* 0x0000000479407c23 */ /* 0x004fe200080100fc */
[----:B------:R-:W-:Y:S01]  /*86c0*/  FSEL R98, R2, -INF , !P1 ;  /* 0xff80000002627808 */ /* 0x000fe20004800000 */
[----:B------:R-:W-:Y:S01]  /*86d0*/  FMUL.FTZ R2, R19, c[0x0][0x2ec] ;  /* 0x0000bb0013027a20 */ /* 0x000fe20000410000 */
[----:B------:R-:W-:Y:S01]  /*86e0*/  FSEL R74, R74, -INF , !P4 ;  /* 0xff8000004a4a7808 */ /* 0x000fe20006000000 */
[----:B---3--:R-:W-:Y:S01]  /*86f0*/  FFMA.FTZ R82, R95, UR4, R106 ;  /* 0x000000045f527c23 */ /* 0x008fe2000801006a */
[----:B------:R-:W-:-:S02]  /*8700*/  FSEL R64, R64, -INF , !P0 ;  /* 0xff80000040407808 */ /* 0x000fc40004000000 */
[----:B------:R-:W-:Y:S01]  /*8710*/  I2F R116, R248 ;  /* 0x000000f800747306 */ /* 0x000fe20000201400 */
[----:B-1----:R-:W-:Y:S01]  /*8720*/  FFMA.FTZ R66, R128, UR4, R130 ;  /* 0x0000000480427c23 */ /* 0x002fe20008010082 */
[-C--:B------:R-:W-:Y:S01]  /*8730*/  ISETP.GE.AND P0, PT, R124, R165.reuse, PT ;  /* 0x000000a57c00720c */ /* 0x080fe20003f06270 */
[----:B----4-:R-:W-:Y:S01]  /*8740*/  FFMA.FTZ R79, R95, UR4, R96 ;  /* 0x000000045f4f7c23 */ /* 0x010fe20008010060 */
[----:B------:R-:W-:Y:S02]  /*8750*/  FSEL R72, R103, -INF , !P2 ;  /* 0xff80000067487808 */ /* 0x000fe40005000000 */
[----:B------:R-:W-:Y:S02]  /*8760*/  FSEL R66, R66, -INF , !P3 ;  /* 0xff80000042427808 */ /* 0x000fe40005800000 */
[----:B------:R-:W1:Y:S01]  /*8770*/  MUFU.TANH R52, R52 ;  /* 0x0000003400347308 */ /* 0x000e620000002400 */
[----:B------:R-:W-:Y:S02]  /*8780*/  ISETP.GE.AND P3, PT, R218, R165, PT ;  /* 0x000000a5da00720c */ /* 0x000fe40003f66270 */
[----:B------:R-:W-:-:S02]  /*8790*/  ISETP.GE.AND P4, PT, R212, R167, PT ;  /* 0x000000a7d400720c */ /* 0x000fc40003f86270 */
[----:B------:R-:W-:Y:S02]  /*87a0*/  FSEL R73, R73, -INF , !P3 ;  /* 0xff80000049497808 */ /* 0x000fe40005800000 */
[----:B------:R-:W-:Y:S01]  /*87b0*/  FSEL R71, R71, -INF , !P0 ;  /* 0xff80000047477808 */ /* 0x000fe20004000000 */
[----:B------:R-:W2:Y:S01]  /*87c0*/  MUFU.TANH R23, R23 ;  /* 0x0000001700177308 */ /* 0x000ea20000002400 */
[----:B------:R-:W-:Y:S02]  /*87d0*/  ISETP.GE.AND P1, PT, R228, R167, PT ;  /* 0x000000a7e400720c */ /* 0x000fe40003f26270 */
[-C--:B------:R-:W-:Y:S02]  /*87e0*/  ISETP.GE.AND P3, PT, R208, R165.reuse, PT ;  /* 0x000000a5d000720c */ /* 0x080fe40003f66270 */
[-C--:B------:R-:W-:Y:S02]  /*87f0*/  ISETP.GE.AND P2, PT, R166, R165.reuse, PT ;  /* 0x000000a5a600720c */ /* 0x080fe40003f46270 */
[----:B------:R-:W-:Y:S01]  /*8800*/  ISETP.GE.AND P0, PT, R212, R165, PT ;  /* 0x000000a5d400720c */ /* 0x000fe20003f06270 */
[----:B------:R-:W-:Y:S01]  /*8810*/  I2F R108, R216 ;  /* 0x000000d8006c7306 */ /* 0x000fe20000201400 */
[----:B------:R-:W-:Y:S01]  /*8820*/  FSEL R81, R81, -INF , !P4 ;  /* 0xff80000051517808 */ /* 0x000fe20006000000 */
[----:B-1----:R-:W-:Y:S01]  /*8830*/  FFMA.FTZ R52, R109, UR4, R52 ;  /* 0x000000046d347c23 */ /* 0x002fe20008010034 */
[----:B------:R-:W-:-:S02]  /*8840*/  FSEL R95, R15, -INF , !P1 ;  /* 0xff8000000f5f7808 */ /* 0x000fc40004800000 */
[----:B------:R-:W-:Y:S02]  /*8850*/  FSEL R80, R80, -INF , !P3 ;  /* 0xff80000050507808 */ /* 0x000fe40005800000 */
[----:B------:R-:W-:Y:S01]  /*8860*/  FSEL R82, R82, -INF , !P5 ;  /* 0xff80000052527808 */ /* 0x000fe20006800000 */
[----:B------:R-:W1:Y:S01]  /*8870*/  MUFU.TANH R57, R57 ;  /* 0x0000003900397308 */ /* 0x000e620000002400 */
[----:B--2---:R-:W-:Y:S01]  /*8880*/  FFMA.FTZ R23, R116, UR4, R23 ;  /* 0x0000000474177c23 */ /* 0x004fe20008010017 */
[----:B------:R-:W-:Y:S02]  /*8890*/  FSEL R79, R79, -INF , !P2 ;  /* 0xff8000004f4f7808 */ /* 0x000fe40005000000 */
[-C--:B------:R-:W-:Y:S02]  /*88a0*/  ISETP.GE.AND P4, PT, R214, R167.reuse, PT ;  /* 0x000000a7d600720c */ /* 0x080fe40003f86270 */
[----:B------:R-:W-:Y:S02]  /*88b0*/  FSEL R78, R78, -INF , !P0 ;  /* 0xff8000004e4e7808 */ /* 0x000fe40004000000 */
[----:B------:R-:W2:Y:S01]  /*88c0*/  MUFU.TANH R59, R59 ;  /* 0x0000003b003b7308 */ /* 0x000ea20000002400 */
[----:B------:R-:W-:-:S02]  /*88d0*/  ISETP.GE.AND P1, PT, R248, R167, PT ;  /* 0x000000a7f800720c */ /* 0x000fc40003f26270 */
[----:B------:R-:W-:Y:S02]  /*88e0*/  ISETP.GE.AND P3, PT, R110, R165, PT ;  /* 0x000000a56e00720c */ /* 0x000fe40003f66270 */
[C---:B------:R-:W-:Y:S02]  /*88f0*/  ISETP.GE.AND P5, PT, R216.reuse, R167, PT ;  /* 0x000000a7d800720c */ /* 0x040fe40003fa6270 */
[-C--:B------:R-:W-:Y:S01]  /*8900*/  ISETP.GE.AND P2, PT, R216, R165.reuse, PT ;  /* 0x000000a5d800720c */ /* 0x080fe20003f46270 */
[----:B------:R-:W3:Y:S01]  /*8910*/  MUFU.TANH R44, R44 ;  /* 0x0000002c002c7308 */ /* 0x000ee20000002400 */
[----:B-1----:R-:W-:Y:S01]  /*8920*/  FFMA.FTZ R57, R108, UR4, R57 ;  /* 0x000000046c397c23 */ /* 0x002fe20008010039 */
[----:B------:R-:W-:Y:S02]  /*8930*/  ISETP.GE.AND P0, PT, R214, R165, PT ;  /* 0x000000a5d600720c */ /* 0x000fe40003f06270 */
[----:B------:R-:W-:Y:S02]  /*8940*/  FSEL R99, R52, -INF , !P4 ;  /* 0xff80000034637808 */ /* 0x000fe40006000000 */
[----:B------:R-:W-:-:S02]  /*8950*/  FSEL R107, R23, -INF , !P1 ;  /* 0xff800000176b7808 */ /* 0x000fc40004800000 */
[----:B------:R-:W-:Y:S01]  /*8960*/  I2F R125, R230 ;  /* 0x000000e6007d7306 */ /* 0x000fe20000201400 */
[----:B--2---:R-:W-:Y:S01]  /*8970*/  FFMA.FTZ R59, R108, UR4, R59 ;  /* 0x000000046c3b7c23 */ /* 0x004fe2000801003b */
[----:B------:R-:W-:Y:S02]  /*8980*/  FSEL R92, R92, -INF , !P3 ;  /* 0xff8000005c5c7808 */ /* 0x000fe40005800000 */
[----:B------:R-:W-:Y:S02]  /*8990*/  FSEL R100, R57, -INF , !P5 ;  /* 0xff80000039647808 */ /* 0x000fe40006800000 */
[----:B------:R-:W-:Y:S02]  /*89a0*/  FSEL R91, R59, -INF , !P2 ;  /* 0xff8000003b5b7808 */ /* 0x000fe40005000000 */
[----:B------:R-:W1:Y:S01]  /*89b0*/  MUFU.TANH R24, R37 ;  /* 0x0000002500187308 */ /* 0x000e620000002400 */
[----:B---3--:R-:W-:Y:S01]  /*89c0*/  FFMA.FTZ R44, R109, UR4, R44 ;  /* 0x000000046d2c7c23 */ /* 0x008fe2000801002c */
[----:B------:R-:W-:-:S02]  /*89d0*/  ISETP.GE.AND P4, PT, R230, R167, PT ;  /* 0x000000a7e600720c */ /* 0x000fc40003f86270 */
[----:B------:R-:W-:Y:S02]  /*89e0*/  PLOP3.LUT P1, PT, PT, PT, UP0, 0x80, 0x0 ;  /* 0x000000000000781c */ /* 0x000fe40003f2f008 */
[----:B------:R-:W-:Y:S02]  /*89f0*/  FSEL R90, R44, -INF , !P0 ;  /* 0xff8000002c5a7808 */ /* 0x000fe40004000000 */
[----:B------:R-:W2:Y:S01]  /*8a00*/  MUFU.TANH R48, R48 ;  /* 0x0000003000307308 */ /* 0x000ea20000002400 */
[----:B------:R-:W-:Y:S02]  /*8a10*/  ISETP.GE.AND P3, PT, R222, R165, PT ;  /* 0x000000a5de00720c */ /* 0x000fe40003f66270 */
[C---:B------:R-:W-:Y:S02]  /*8a20*/  ISETP.GE.AND P5, PT, R220.reuse, R167, PT ;  /* 0x000000a7dc00720c */ /* 0x040fe40003fa6270 */
[-C--:B------:R-:W-:Y:S02]  /*8a30*/  ISETP.GE.AND P2, PT, R220, R165.reuse, PT ;  /* 0x000000a5dc00720c */ /* 0x080fe40003f46270 */
[----:B------:R-:W-:Y:S01]  /*8a40*/  ISETP.GE.AND P0, PT, R230, R165, PT ;  /* 0x000000a5e600720c */ /* 0x000fe20003f06270 */
[----:B------:R-:W3:Y:S01]  /*8a50*/  MUFU.TANH R12, R12 ;  /* 0x0000000c000c7308 */ /* 0x000ee20000002400 */
[----:B-1----:R-:W-:Y:S01]  /*8a60*/  FFMA.FTZ R24, R125, UR4, R24 ;  /* 0x000000047d187c23 */ /* 0x002fe20008010018 */
[----:B------:R-:W-:-:S02]  /*8a70*/  FSEL R97, R45, -INF , !P5 ;  /* 0xff8000002d617808 */ /* 0x000fc40006800000 */
[----:B------:R-:W-:Y:S02]  /*8a80*/  FSEL R88, R88, -INF , !P2 ;  /* 0xff80000058587808 */ /* 0x000fe40005000000 */
[----:B------:R-:W-:Y:S02]  /*8a90*/  FSEL R96, R24, -INF , !P4 ;  /* 0xff80000018607808 */ /* 0x000fe40006000000 */
[----:B------:R-:W-:Y:S01]  /*8aa0*/  I2F R127, R234 ;  /* 0x000000ea007f7306 */ /* 0x000fe20000201400 */
[----:B--2---:R-:W-:Y:S01]  /*8ab0*/  FFMA.FTZ R48, R111, UR4, R48 ;  /* 0x000000046f307c23 */ /* 0x004fe20008010030 */
[-C--:B------:R-:W-:Y:S02]  /*8ac0*/  ISETP.GE.AND P4, PT, R234, R167.reuse, PT ;  /* 0x000000a7ea00720c */ /* 0x080fe40003f86270 */
[----:B------:R-:W-:Y:S02]  /*8ad0*/  ISETP.GE.AND P5, PT, R246, R167, PT ;  /* 0x000000a7f600720c */ /* 0x000fe40003fa6270 */
[----:B------:R-:W-:-:S02]  /*8ae0*/  FSEL R89, R48, -INF , !P3 ;  /* 0xff80000030597808 */ /* 0x000fc40005800000 */
[----:B------:R-:W1:Y:S01]  /*8af0*/  MUFU.TANH R8, R8 ;  /* 0x0000000800087308 */ /* 0x000e620000002400 */
[----:B---3--:R-:W-:Y:S01]  /*8b00*/  FFMA.FTZ R12, R125, UR4, R12 ;  /* 0x000000047d0c7c23 */ /* 0x008fe2000801000c */
[-C--:B------:R-:W-:Y:S02]  /*8b10*/  ISETP.GE.AND P3, PT, R228, R165.reuse, PT ;  /* 0x000000a5e400720c */ /* 0x080fe40003f66270 */
[-C--:B------:R-:W-:Y:S02]  /*8b20*/  ISETP.GE.AND P2, PT, R246, R165.reuse, PT ;  /* 0x000000a5f600720c */ /* 0x080fe40003f46270 */
[----:B------:R-:W-:Y:S02]  /*8b30*/  FSEL R87, R12, -INF , !P0 ;  /* 0xff8000000c577808 */ /* 0x000fe40004000000 */
[----:B------:R-:W-:Y:S01]  /*8b40*/  I2F R126, R246 ;  /* 0x000000f6007e7306 */ /* 0x000fe20000201400 */
[----:B------:R-:W-:Y:S02]  /*8b50*/  ISETP.GE.AND P0, PT, R234, R165, PT ;  /* 0x000000a5ea00720c */ /* 0x000fe40003f06270 */
[----:B------:R-:W-:-:S02]  /*8b60*/  FSEL R86, R86, -INF , !P3 ;  /* 0xff80000056567808 */ /* 0x000fc40005800000 */
[----:B------:R-:W-:Y:S02]  /*8b70*/  ISETP.GE.AND P3, PT, R248, R165, PT ;  /* 0x000000a5f800720c */ /* 0x000fe40003f66270 */
[----:B------:R-:W-:Y:S01]  /*8b80*/  IADD3 R230, R239, 0x4000, RZ ;  /* 0x00004000efe67810 */ /* 0x000fe20007ffe0ff */
[----:B------:R-:W2:Y:S01]  /*8b90*/  MUFU.TANH R9, R29 ;  /* 0x0000001d00097308 */ /* 0x000ea20000002400 */
[----:B-1----:R-:W-:Y:S01]  /*8ba0*/  FFMA.FTZ R8, R127, UR4, R8 ;  /* 0x000000047f087c23 */ /* 0x002fe20008010008 */
[C---:B------:R-:W-:Y:S02]  /*8bb0*/  IADD3 R228, R239.reuse, 0x5000, RZ ;  /* 0x00005000efe47810 */ /* 0x040fe40007ffe0ff */
[----:B------:R-:W-:Y:S02]  /*8bc0*/  IADD3 R224, R239, 0x7000, RZ ;  /* 0x00007000efe07810 */ /* 0x000fe40007ffe0ff */
[----:B------:R-:W-:Y:S02]  /*8bd0*/  FSEL R93, R8, -INF , !P4 ;  /* 0xff800000085d7808 */ /* 0x000fe40006000000 */
[----:B------:R-:W1:Y:S01]  /*8be0*/  MUFU.TANH R21, R21 ;  /* 0x0000001500157308 */ /* 0x000e620000002400 */
[----:B------:R-:W-:-:S02]  /*8bf0*/  ISETP.GE.AND P4, PT, R102, R167, PT ;  /* 0x000000a76600720c */ /* 0x000fc40003f86270 */
[----:B------:R-:W-:-:S05]  /*8c00*/  IADD3 R166, R239, 0x7800, RZ ;  /* 0x00007800efa67810 */ /* 0x000fca0007ffe0ff */
[----:B------:R-:W3:Y:S01]  /*8c10*/  MUFU.TANH R10, R10 ;  /* 0x0000000a000a7308 */ /* 0x000ee20000002400 */
[----:B--2---:R-:W-:-:S05]  /*8c20*/  FFMA.FTZ R9, R126, UR4, R9 ;  /* 0x000000047e097c23 */ /* 0x004fca0008010009 */
[----:B------:R-:W-:Y:S02]  /*8c30*/  FSEL R94, R9, -INF , !P5 ;  /* 0xff800000095e7808 */ /* 0x000fe40006800000 */
[----:B------:R-:W-:Y:S01]  /*8c40*/  I2F R105, R102 ;  /* 0x0000006600697306 */ /* 0x000fe20000201400 */
[----:B-1----:R-:W-:Y:S01]  /*8c50*/  FFMA.FTZ R21, R126, UR4, R21 ;  /* 0x000000047e157c23 */ /* 0x002fe20008010015 */
[----:B------:R-:W-:-:S04]  /*8c60*/  ISETP.GE.AND P5, PT, R114, R167, PT ;  /* 0x000000a77200720c */ /* 0x000fc80003fa6270 */
[----:B------:R-:W-:Y:S02]  /*8c70*/  FSEL R85, R21, -INF , !P2 ;  /* 0xff80000015557808 */ /* 0x000fe40005000000 */
[----:B------:R-:W1:Y:S01]  /*8c80*/  MUFU.TANH R0, R0 ;  /* 0x0000000000007308 */ /* 0x000e620000002400 */
[----:B---3--:R-:W-:Y:S01]  /*8c90*/  FFMA.FTZ R10, R127, UR4, R10 ;  /* 0x000000047f0a7c23 */ /* 0x008fe2000801000a */
[----:B------:R-:W-:-:S04]  /*8ca0*/  ISETP.GE.AND P2, PT, R114, R165, PT ;  /* 0x000000a57200720c */ /* 0x000fc80003f46270 */
[----:B------:R-:W-:Y:S02]  /*8cb0*/  FSEL R84, R10, -INF , !P0 ;  /* 0xff8000000a547808 */ /* 0x000fe40004000000 */
[----:B------:R-:W-:Y:S01]  /*8cc0*/  I2F R104, R114 ;  /* 0x0000007200687306 */ /* 0x000fe20000201400 */
[----:B------:R-:W-:Y:S01]  /*8cd0*/  BAR.SYNC.DEFER_BLOCKING 0x0 ;  /* 0x0000000000007b1d */ /* 0x000fe20000010000 */
[----:B------:R-:W-:-:S06]  /*8ce0*/  ISETP.GE.AND P0, PT, R102, R165, PT ;  /* 0x000000a56600720c */ /* 0x000fcc0003f06270 */
[----:B------:R-:W2:Y:S01]  /*8cf0*/  MUFU.TANH R25, R25 ;  /* 0x0000001900197308 */ /* 0x000ea20000002400 */
[----:B-1----:R-:W-:-:S07]  /*8d00*/  FFMA.FTZ R0, R105, UR4, R0 ;  /* 0x0000000469007c23 */ /* 0x002fce0008010000 */
[----:B------:R-:W1:Y:S08]  /*8d10*/  MUFU.TANH R13, R16 ;  /* 0x00000010000d7308 */ /* 0x000e700000002400 */
[----:B------:R-:W3:Y:S01]  /*8d20*/  MUFU.TANH R11, R11 ;  /* 0x0000000b000b7308 */ /* 0x000ee20000002400 */
[----:B--2---:R-:W-:-:S07]  /*8d30*/  FFMA.FTZ R25, R116, UR4, R25 ;  /* 0x0000000474197c23 */ /* 0x004fce0008010019 */
[----:B------:R-:W2:Y:S01]  /*8d40*/  MUFU.TANH R2, R2 ;  /* 0x0000000200027308 */ /* 0x000ea20000002400 */
[----:B-1----:R-:W-:-:S05]  /*8d50*/  FFMA.FTZ R13, R104, UR4, R13 ;  /* 0x00000004680d7c23 */ /* 0x002fca000801000d */
[----:B------:R-:W-:Y:S01]  /*8d60*/  FSEL R106, R13, -INF , !P5 ;  /* 0xff8000000d6a7808 */ /* 0x000fe20006800000 */
[----:B---3--:R-:W-:Y:S01]  /*8d70*/  FFMA.FTZ R11, R104, UR4, R11 ;  /* 0x00000004680b7c23 */ /* 0x008fe2000801000b */
[----:B------:R-:W-:-:S04]  /*8d80*/  FSEL R104, R25, -INF , !P3 ;  /* 0xff80000019687808 */ /* 0x000fc80005800000 */
[----:B------:R-:W-:Y:S01]  /*8d90*/  FSEL R103, R11, -INF , !P2 ;  /* 0xff8000000b677808 */ /* 0x000fe20005000000 */
[----:B--2---:R-:W-:Y:S01]  /*8da0*/  FFMA.FTZ R2, R105, UR4, R2 ;  /* 0x0000000469027c23 */ /* 0x004fe20008010002 */
        /* <DEDUP_REMOVED lines=76> */
.L_x_3644:
[----:B------:R-:W-:-:S04]  /*9270*/  ULEA UR6, -UR10, URZ, 0x8 ;  /* 0x0000003f0a067291 */ /* 0x000fc8000f8e413f */
[----:B------:R-:W-:Y:S02]  /*9280*/  USHF.R.S32.HI UR7, URZ, 0x1f, UR6 ;  /* 0x0000001f3f077899 */ /* 0x000fe40008011406 */
[----:B------:R-:W-:-:S04]  /*9290*/  MOV R16, UR6 ;  /* 0x0000000600107c02 */ /* 0x000fc80008000f00 */
[----:B------:R-:W-:Y:S02]  /*92a0*/  MOV R17, UR7 ;  /* 0x0000000700117c02 */ /* 0x000fe40008000f00 */
.L_x_3645:
        /* <DEDUP_REMOVED lines=204> */
.L_x_3647:
[----:B------:R-:W-:Y:S05]  /*9f70*/  BSYNC B0 ;  /* 0x0000000000007941 */ /* 0x000fea0003800000 */
.L_x_3646:
[----:B------:R-:W0:Y:S01]  /*9f80*/  LDGDEPBAR ;  /* 0x00000000000079af */ /* 0x000e220000000000 */
[----:B------:R-:W-:-:S04]  /*9f90*/  IADD3 R62, P0, R16, R62, RZ ;  /* 0x0000003e103e7210 */ /* 0x000fc80007f1e0ff */
[----:B------:R-:W-:Y:S02]  /*9fa0*/  IADD3.X R63, R17, R63, RZ, P0, !PT ;  /* 0x0000003f113f7210 */ /* 0x000fe400007fe4ff */
.L_x_3643:
[----:B-1----:R-:W2:Y:S04]  /*9fb0*/  LDL.LU R15, [R1+0xc] ;  /* 0x00000c00010f7983 */ /* 0x002ea80000300800 */
[----:B------:R-:W3:Y:S04]  /*9fc0*/  LDL.LU R14, [R1+0x8] ;  /* 0x00000800010e7983 */ /* 0x000ee80000300800 */
[----:B------:R-:W4:Y:S04]  /*9fd0*/  LDL.LU R13, [R1+0x4] ;  /* 0x00000400010d7983 */ /* 0x000f280000300800 */
[----:B------:R-:W5:Y:S01]  /*9fe0*/  LDL.LU R16, [R1] ;  /* 0x0000000001107983 */ /* 0x000f620000300800 */
[----:B------:R-:W-:-:S04]  /*9ff0*/  FMNMX.FTZ R2, R0, R237, !PT ;  /* 0x000000ed00027209 */ /* 0x000fc80007810000 */
[----:B--2---:R-:W-:-:S04]  /*a000*/  FMNMX.FTZ R2, R15, R2, !PT ;  /* 0x000000020f027209 */ /* 0x004fc80007810000 */
[----:B---3--:R-:W-:-:S04]  /*a010*/  FMNMX.FTZ R2, R14, R2, !PT ;  /* 0x000000020e027209 */ /* 0x008fc80007810000 */
[----:B------:R-:W-:Y:S02]  /*a020*/  FMNMX.FTZ R2, R251, R2, !PT ;  /* 0x00000002fb027209 */ /* 0x000fe40007810000 */
[----:B----4-:R-:W-:Y:S02]  /*a030*/  FMNMX.FTZ R8, R115, R13, !PT ;  /* 0x0000000d73087209 */ /* 0x010fe40007810000 */
[----:B------:R-:W-:Y:S02]  /*a040*/  FMNMX.FTZ R2, R249, R2, !PT ;  /* 0x00000002f9027209 */ /* 0x000fe40007810000 */
[----:B------:R-:W-:Y:S02]  /*a050*/  FMNMX.FTZ R8, R233, R8, !PT ;  /* 0x00000008e9087209 */ /* 0x000fe40007810000 */
[----:B------:R-:W-:Y:S02]  /*a060*/  FMNMX.FTZ R2, R247, R2, !PT ;  /* 0x00000002f7027209 */ /* 0x000fe40007810000 */
[----:B-----5:R-:W-:-:S02]  /*a070*/  FMNMX.FTZ R8, R16, R8, !PT ;  /* 0x0000000810087209 */ /* 0x020fc40007810000 */
        /* <DEDUP_REMOVED lines=136> */
[----:B------:R-:W-:Y:S01]  /*a900*/  MUFU.EX2 R113, R113 ;  /* 0x0000007100717308 */ /* 0x000fe20000000800 */
[----:B------:R-:W-:Y:S01]  /*a910*/  LDSM.16.MT88.4 R20, [R237+0xa800] ;  /* 0x00a80000ed14783b */ /* 0x000fe20000004200 */
[--C-:B------:R-:W-:Y:S01]  /*a920*/  FFMA.FTZ R125, R119, c[0x0][0x23c], -R112.reuse ;  /* 0x00008f00777d7a23 */ /* 0x100fe20000010870 */
[----:B------:R-:W-:Y:S01]  /*a930*/  FSEL R109, R109, RZ, P0 ;  /* 0x000000ff6d6d7208 */ /* 0x000fe20000000000 */
[--C-:B------:R-:W-:Y:S01]  /*a940*/  FFMA.FTZ R128, R251, c[0x0][0x23c], -R112.reuse ;  /* 0x00008f00fb807a23 */ /* 0x100fe20000010870 */
[----:B------:R-:W-:Y:S01]  /*a950*/  LDSM.16.MT88.4 R40, [R234+0xa000] ;  /* 0x00a00000ea28783b */ /* 0x000fe20000004200 */
[--C-:B------:R-:W-:Y:S01]  /*a960*/  FFMA.FTZ R127, R249, c[0x0][0x23c], -R112.reuse ;  /* 0x00008f00f97f7a23 */ /* 0x100fe20000010870 */
[----:B------:R-:W-:Y:S01]  /*a970*/  LEA R248, P0, R62, c[0x0][0x168], 0x1 ;  /* 0x00005a003ef87a11 */ /* 0x000fe200078008ff */
[--C-:B------:R-:W-:Y:S01]  /*a980*/  FFMA.FTZ R116, R115, c[0x0][0x23c], -R109.reuse ;  /* 0x00008f0073747a23 */ /* 0x100fe2000001086d */
[----:B------:R-:W1:Y:S01]  /*a990*/  MUFU.EX2 R110, R110 ;  /* 0x0000006e006e7308 */ /* 0x000e620000000800 */
[--C-:B------:R-:W-:Y:S01]  /*a9a0*/  FFMA.FTZ R115, R13, c[0x0][0x23c], -R109.reuse ;  /* 0x00008f000d737a23 */ /* 0x100fe2000001086d */
[----:B------:R-:W-:Y:S01]  /*a9b0*/  LDSM.16.MT88.4 R56, [R234+0xa800] ;  /* 0x00a80000ea38783b */ /* 0x000fe20000004200 */
[--C-:B------:R-:W-:Y:S01]  /*a9c0*/  FFMA.FTZ R114, R233, c[0x0][0x23c], -R109.reuse ;  /* 0x00008f00e9727a23 */ /* 0x100fe2000001086d */
[----:B------:R-:W-:Y:S01]  /*a9d0*/  LEA R233, R4, R237, 0x1 ;  /* 0x000000ed04e97211 */ /* 0x000fe200078e08ff */
[--C-:B------:R-:W-:Y:S01]  /*a9e0*/  FFMA.FTZ R3, R16, c[0x0][0x23c], -R109.reuse ;  /* 0x00008f0010037a23 */ /* 0x100fe2000001086d */
[----:B------:R-:W2:Y:S01]  /*a9f0*/  LDSM.16.MT88.4 R12, [R237+0xa000] ;  /* 0x00a00000ed0c783b */ /* 0x000ea20000004200 */
[----:B------:R-:W-:Y:S01]  /*aa00*/  FFMA.FTZ R119, R117, c[0x0][0x23c], -R109 ;  /* 0x00008f0075777a23 */ /* 0x000fe2000001086d */
[----:B------:R-:W-:Y:S01]  /*aa10*/  LEA R232, R236, R233, 0x1 ;  /* 0x000000e9ece87211 */ /* 0x000fe200078e08ff */
[----:B------:R-:W-:Y:S01]  /*aa20*/  MUFU.EX2 R111, R111 ;  /* 0x0000006f006f7308 */ /* 0x000fe20000000800 */
[----:B------:R-:W3:Y:S01]  /*aa30*/  LDSM.16.MT88.4 R32, [R233+0xa000] ;  /* 0x00a00000e920783b */ /* 0x000ee20000004200 */
[--C-:B------:R-:W-:Y:S01]  /*aa40*/  FFMA.FTZ R126, R247, c[0x0][0x23c], -R112.reuse ;  /* 0x00008f00f77e7a23 */ /* 0x100fe20000010870 */
[----:B------:R-:W-:Y:S01]  /*aa50*/  LEA.HI.X R249, R62, c[0x0][0x16c], R63, 0x1, P0 ;  /* 0x00005b003ef97a11 */ /* 0x000fe200000f0c3f */
[--C-:B------:R-:W-:Y:S01]  /*aa60*/  FFMA.FTZ R118, R118, c[0x0][0x23c], -R109.reuse ;  /* 0x00008f0076767a23 */ /* 0x100fe2000001086d */
[----:B------:R-:W4:Y:S01]  /*aa70*/  LDSM.16.MT88.4 R44, [R232+0xa000] ;  /* 0x00a00000e82c783b */ /* 0x000f220000004200 */
[--C-:B------:R-:W-:Y:S01]  /*aa80*/  FFMA.FTZ R117, R206, c[0x0][0x23c], -R109.reuse ;  /* 0x00008f00ce757a23 */ /* 0x100fe2000001086d */
[----:B-1----:R-:W-:Y:S01]  /*aa90*/  F2FP.PACK_AB R24, R110, R113 ;  /* 0x000000716e18723e */ /* 0x002fe200000000ff */
[----:B------:R-:W1:Y:S01]  /*aaa0*/  MUFU.EX2 R108, R108 ;  /* 0x0000006c006c7308 */ /* 0x000e620000000800 */
[----:B------:R-:W-:Y:S01]  /*aab0*/  FFMA.FTZ R4, R204, c[0x0][0x23c], -R109 ;  /* 0x00008f00cc047a23 */ /* 0x000fe2000001086d */
[----:B------:R-:W5:Y:S01]  /*aac0*/  LDSM.16.MT88.4 R52, [R233+0xa800] ;  /* 0x00a80000e934783b */ /* 0x000f620000004200 */
[----:B------:R-:W-:-:S02]  /*aad0*/  FFMA.FTZ R129, R133, c[0x0][0x23c], -R112 ;  /* 0x00008f0085817a23 */ /* 0x000fc40000010870 */
[--C-:B------:R-:W-:Y:S01]  /*aae0*/  FFMA.FTZ R130, R131, c[0x0][0x23c], -R112.reuse ;  /* 0x00008f0083827a23 */ /* 0x100fe20000010870 */
[----:B------:R-:W2:Y:S01]  /*aaf0*/  LDSM.16.MT88.4 R48, [R232+0xa800] ;  /* 0x00a80000e830783b */ /* 0x000ea20000004200 */
[--C-:B------:R-:W-:Y:S01]  /*ab00*/  FFMA.FTZ R124, R221, c[0x0][0x23c], -R112.reuse ;  /* 0x00008f00dd7c7a23 */ /* 0x100fe20000010870 */
[----:B------:R-:W-:Y:S01]  /*ab10*/  MUFU.EX2 R116, R116 ;  /* 0x0000007400747308 */ /* 0x000fe20000000800 */
[----:B------:R-:W-:Y:S02]  /*ab20*/  FFMA.FTZ R121, R217, c[0x0][0x23c], -R112 ;  /* 0x00008f00d9797a23 */ /* 0x000fe40000010870 */
[--C-:B------:R-:W-:Y:S02]  /*ab30*/  FFMA.FTZ R131, R138, c[0x0][0x23c], -R109.reuse ;  /* 0x00008f008a837a23 */ /* 0x100fe4000001086d */
[--C-:B------:R-:W-:Y:S02]  /*ab40*/  FFMA.FTZ R132, R132, c[0x0][0x23c], -R109.reuse ;  /* 0x00008f0084847a23 */ /* 0x100fe4000001086d */
[--C-:B------:R-:W-:Y:S01]  /*ab50*/  FFMA.FTZ R133, R136, c[0x0][0x23c], -R109.reuse ;  /* 0x00008f0088857a23 */ /* 0x100fe2000001086d */
[----:B------:R-:W3:Y:S01]  /*ab60*/  MUFU.EX2 R115, R115 ;  /* 0x0000007300737308 */ /* 0x000ee20000000800 */
[----:B-1----:R-:W-:Y:S01]  /*ab70*/  F2FP.PACK_AB R26, R108, R111 ;  /* 0x0000006f6c1a723e */ /* 0x002fe200000000ff */
        /* <DEDUP_REMOVED lines=8> */
[----:B------:R-:W1:Y:S01]  /*ac00*/  MUFU.EX2 R3, R3 ;  /* 0x0000000300037308 */ /* 0x000e620000000800 */
[----:B---3--:R-:W-:Y:S01]  /*ac10*/  F2FP.PACK_AB R25, R115, R116 ;  /* 0x000000747319723e */ /* 0x008fe200000000ff */
        /* <DEDUP_REMOVED lines=8> */
[----:B-1----:R-:W-:Y:S01]  /*aca0*/  F2FP.PACK_AB R27, R3, R114 ;  /* 0x00000072031b723e */ /* 0x002fe200000000ff */
        /* <DEDUP_REMOVED lines=36> */
[----:B------:R-:W3:Y:S01]  /*aef0*/  MUFU.EX2 R4, R4 ;  /* 0x0000000400047308 */ /* 0x000ee20000000800 */
[----:B------:R-:W-:-:S02]  /*af00*/  FFMA.FTZ R196, R196, c[0x0][0x23c], -R109 ;  /* 0x00008f00c4c47a23 */ /* 0x000fc4000001086d */
[--C-:B------:R-:W-:Y:S02]  /*af10*/  FFMA.FTZ R194, R198, c[0x0][0x23c], -R109.reuse ;  /* 0x00008f00c6c27a23 */ /* 0x100fe4000001086d */
[----:B------:R-:W-:Y:S01]  /*af20*/  FFMA.FTZ R199, R192, c[0x0][0x23c], -R109 ;  /* 0x00008f00c0c77a23 */ /* 0x000fe2000001086d */
[C---:B----4-:R-:W-:Y:S01]  /*af30*/  HMMA.16816.F32 R28, R24.reuse, R44, RZ ;  /* 0x0000002c181c723c */ /* 0x050fe200000018ff */
[--C-:B------:R-:W-:Y:S01]  /*af40*/  FFMA.FTZ R192, R189, c[0x0][0x23c], -R112.reuse ;  /* 0x00008f00bdc07a23 */ /* 0x100fe20000010870 */
[----:B------:R-:W-:Y:S01]  /*af50*/  MUFU.EX2 R124, R124 ;  /* 0x0000007c007c7308 */ /* 0x000fe20000000800 */
[--C-:B------:R-:W-:Y:S02]  /*af60*/  FFMA.FTZ R198, R185, c[0x0][0x23c], -R112.reuse ;  /* 0x00008f00b9c67a23 */ /* 0x100fe40000010870 */
        /* <DEDUP_REMOVED lines=12> */
[----:B------:R-:W-:Y:S02]  /*b030*/  FFMA.FTZ R189, R176, c[0x0][0x23c], -R109 ;  /* 0x00008f00b0bd7a23 */ /* 0x000fe4000001086d */
        /* <DEDUP_REMOVED lines=25> */
[----:B-----5:R-:W-:Y:S01]  /*b1d0*/  HMMA.16816.F32 R36, R44, R52, R36 ;  /* 0x000000342c24723c */ /* 0x020fe20000001824 */
        /* <DEDUP_REMOVED lines=30> */
[----:B------:R-:W-:Y:S02]  /*b3c0*/  FFMA.FTZ R78, R78, c[0x0][0x23c], -R109 ;  /* 0x00008f004e4e7a23 */ /* 0x000fe4000001086d */
        /* <DEDUP_REMOVED lines=19> */
[----:B------:R-:W-:Y:S01]  /*b500*/  FADD.FTZ R117, R117, R118 ;  /* 0x0000007675757221 */ /* 0x000fe20000010000 */
[----:B------:R-:W-:Y:S01]  /*b510*/  HMMA.16816.F32 R40, R44, R58, R40 ;  /* 0x0000003a2c28723c */ /* 0x000fe20000001828 */
[----:B------:R-:W4:Y:S01]  /*b520*/  LDSM.16.MT88.4 R56, [R234+0xb800] ;  /* 0x00b80000ea38783b */ /* 0x000f220000004200 */
[----:B------:R-:W-:-:S02]  /*b530*/  FFMA.FTZ R83, R101, c[0x0][0x23c], -R112 ;  /* 0x00008f0065537a23 */ /* 0x000fc40000010870 */
[--C-:B------:R-:W-:Y:S02]  /*b540*/  FFMA.FTZ R100, R100, c[0x0][0x23c], -R112.reuse ;  /* 0x00008f0064647a23 */ /* 0x100fe40000010870 */
[----:B------:R-:W-:Y:S01]  /*b550*/  MUFU.EX2 R147, R147 ;  /* 0x0000009300937308 */ /* 0x000fe20000000800 */
[--C-:B------:R-:W-:Y:S01]  /*b560*/  FFMA.FTZ R99, R99, c[0x0][0x23c], -R112.reuse ;  /* 0x00008f0063637a23 */ /* 0x100fe20000010870 */
[C---:B------:R-:W-:Y:S01]  /*b570*/  HMMA.16816.F32 R36, R44.reuse, R52, R36 ;  /* 0x000000342c24723c */ /* 0x040fe20000001824 */
[----:B------:R-:W-:Y:S02]  /*b580*/  FFMA.FTZ R98, R98, c[0x0][0x23c], -R112 ;  /* 0x00008f0062627a23 */ /* 0x000fe40000010870 */
[----:B------:R-:W-:Y:S02]  /*b590*/  FADD.FTZ R125, R125, R126 ;  /* 0x0000007e7d7d7221 */ /* 0x000fe40000010000 */
[--C-:B------:R-:W-:Y:S01]  /*b5a0*/  FFMA.FTZ R91, R91, c[0x0][0x23c], -R109.reuse ;  /* 0x00008f005b5b7a23 */ /* 0x100fe2000001086d */
[----:B------:R-:W5:Y:S01]  /*b5b0*/  MUFU.EX2 R144, R144 ;  /* 0x0000009000907308 */ /* 0x000f620000000800 */
[----:B------:R-:W-:Y:S01]  /*b5c0*/  FFMA.FTZ R89, R89, c[0x0][0x23c], -R109 ;  /* 0x00008f0059597a23 */ /* 0x000fe2000001086d */
[----:B------:R-:W-:Y:S01]  /*b5d0*/  HMMA.16816.F32 R32, R44, R54, R32 ;  /* 0x000000362c20723c */ /* 0x000fe20000001820 */
[----:B------:R-:W4:Y:S01]  /*b5e0*/  LDSM.16.MT88.4 R52, [R233+0xb800] ;  /* 0x00b80000e934783b */ /* 0x000f220000004200 */
[----:B------:R-:W-:-:S02]  /*b5f0*/  FADD.FTZ R124, R124, R125 ;  /* 0x0000007d7c7c7221 */ /* 0x000fc40000010000 */
[--C-:B------:R-:W-:Y:S02]  /*b600*/  FFMA.FTZ R88, R88, c[0x0][0x23c], -R109.reuse ;  /* 0x00008f0058587a23 */ /* 0x100fe4000001086d */
[----:B------:R-:W-:Y:S01]  /*b610*/  MUFU.EX2 R146, R146 ;  /* 0x0000009200927308 */ /* 0x000fe20000000800 */
[----:B------:R-:W-:Y:S01]  /*b620*/  FADD.FTZ R124, R121, R124 ;  /* 0x0000007c797c7221 */ /* 0x000fe20000010000 */
[C---:B------:R-:W-:Y:S01]  /*b630*/  HMMA.16816.F32 R28, R44.reuse, R48, R28 ;  /* 0x000000302c1c723c */ /* 0x040fe2000000181c */
[--C-:B------:R-:W-:Y:S02]  /*b640*/  FFMA.FTZ R87, R87, c[0x0][0x23c], -R109.reuse ;  /* 0x00008f0057577a23 */ /* 0x100fe4000001086d */
[----:B------:R-:W-:Y:S02]  /*b650*/  FADD.FTZ R129, R129, R124 ;  /* 0x0000007c81817221 */ /* 0x000fe40000010000 */
[----:B------:R-:W-:Y:S01]  /*b660*/  FFMA.FTZ R86, R86, c[0x0][0x23c], -R109 ;  /* 0x00008f0056567a23 */ /* 0x000fe2000001086d */
[----:B------:R-:W-:Y:S01]  /*b670*/  MUFU.EX2 R149, R149 ;  /* 0x0000009500957308 */ /* 0x000fe20000000800 */
[----:B------:R-:W-:Y:S01]  /*b680*/  FADD.FTZ R129, R130, R129 ;  /* 0x0000008182817221 */ /* 0x000fe20000010000 */
[----:B------:R-:W-:Y:S01]  /*b690*/  HMMA.16816.F32 R24, R44, R50, R24 ;  /* 0x000000322c18723c */ /* 0x000fe20000001818 */
[----:B------:R-:W5:Y:S01]  /*b6a0*/  LDSM.16.MT88.4 R48, [R232+0xb800] ;  /* 0x00b80000e830783b */ /* 0x000f620000004200 */
[----:B------:R-:W-:-:S02]  /*b6b0*/  FFMA.FTZ R85, R85, c[0x0][0x23c], -R109 ;  /* 0x00008f0055557a23 */ /* 0x000fc4000001086d */
[----:B------:R-:W-:Y:S02]  /*b6c0*/  FFMA.FTZ R84, R84, c[0x0][0x23c], -R109 ;  /* 0x00008f0054547a23 */ /* 0x000fe4000001086d */
[----:B------:R-:W-:Y:S01]  /*b6d0*/  MUFU.EX2 R148, R148 ;  /* 0x0000009400947308 */ /* 0x000fe20000000800 */
[----:B------:R-:W-:Y:S01]  /*b6e0*/  F2FP.PACK_AB R44, R135, R136 ;  /* 0x00000088872c723e */ /* 0x000fe200000000ff */
[----:B------:R-:W-:Y:S01]  /*b6f0*/  FADD.FTZ R136, R136, R129 ;  /* 0x0000008188887221 */ /* 0x000fe20000010000 */
[----:B-1----:R-:W-:Y:S02]  /*b700*/  F2FP.PACK_AB R45, R143, R140 ;  /* 0x0000008c8f2d723e */ /* 0x002fe400000000ff */
[----:B------:R-:W-:Y:S01]  /*b710*/  F2FP.PACK_AB R46, R138, R137 ;  /* 0x000000898a2e723e */ /* 0x000fe200000000ff */
[----:B------:R-:W-:Y:S01]  /*b720*/  FADD.FTZ R136, R135, R136 ;  /* 0x0000008887887221 */ /* 0x000fe20000010000 */
[----:B---3--:R-:W-:Y:S01]  /*b730*/  F2FP.PACK_AB R47, R145, R142 ;  /* 0x0000008e912f723e */ /* 0x008fe200000000ff */
[----:B------:R-:W1:Y:S02]  /*b740*/  MUFU.EX2 R151, R151 ;  /* 0x0000009700977308 */ /* 0x000e640000000800 */
[----:B------:R-:W-:-:S04]  /*b750*/  FADD.FTZ R137, R137, R136 ;  /* 0x0000008889897221 */ /* 0x000fc80000010000 */
[C---:B--2---:R-:W-:Y:S01]  /*b760*/  HMMA.16816.F32 R16, R44.reuse, R20, R16 ;  /* 0x000000142c10723c */ /* 0x044fe20000001810 */
[----:B------:R-:W-:Y:S01]  /*b770*/  FADD.FTZ R138, R138, R137 ;  /* 0x000000898a8a7221 */ /* 0x000fe20000010000 */
[----:B------:R-:W-:Y:S06]  /*b780*/  MUFU.EX2 R150, R150 ;  /* 0x0000009600967308 */ /* 0x000fec0000000800 */
        /* <DEDUP_REMOVED lines=21> */
[----:B------:R-:W-:Y:S02]  /*b8e0*/  F2FP.PACK_AB R46, R149, R146 ;  /* 0x00000092952e723e */ /* 0x000fe400000000ff */
[----:B---3--:R-:W-:-:S05]  /*b8f0*/  F2FP.PACK_AB R47, R153, R150 ;  /* 0x00000096992f723e */ /* 0x008fca00000000ff */
[----:B------:R-:W1:Y:S02]  /*b900*/  MUFU.EX2 R170, R170 ;  /* 0x000000aa00aa7308 */ /* 0x000e640000000800 */
[C---:B--2---:R-:W-:Y:S06]  /*b910*/  HMMA.16816.F32 R16, R44.reuse, R20, R16 ;  /* 0x000000142c10723c */ /* 0x044fec0000001810 */
        /* <DEDUP_REMOVED lines=21> */
[----:B------:R-:W-:Y:S02]  /*ba70*/  F2FP.PACK_AB R46, R159, R154 ;  /* 0x0000009a9f2e723e */ /* 0x000fe400000000ff */
[----:B-1----:R-:W-:Y:S01]  /*ba80*/  F2FP.PACK_AB R47, R170, R169 ;  /* 0x000000a9aa2f723e */ /* 0x002fe200000000ff */
[----:B------:R-:W-:Y:S06]  /*ba90*/  MUFU.EX2 R193, R193 ;  /* 0x000000c100c17308 */ /* 0x000fec0000000800 */
[C---:B--2---:R-:W-:Y:S02]  /*baa0*/  HMMA.16816.F32 R16, R44.reuse, R20, R16 ;  /* 0x000000142c10723c */ /* 0x044fe40000001810 */
[----:B------:R-:W1:Y:S06]  /*bab0*/  MUFU.EX2 R188, R188 ;  /* 0x000000bc00bc7308 */ /* 0x000e6c0000000800 */
        /* <DEDUP_REMOVED lines=21> */
[----:B------:R-:W-:Y:S02]  /*bc10*/  F2FP.PACK_AB R46, R179, R174 ;  /* 0x000000aeb32e723e */ /* 0x000fe400000000ff */
[----:B------:R-:W-:-:S05]  /*bc20*/  F2FP.PACK_AB R47, R186, R183 ;  /* 0x000000b7ba2f723e */ /* 0x000fca00000000ff */
[----:B------:R-:W-:Y:S02]  /*bc30*/  MUFU.EX2 R187, R187 ;  /* 0x000000bb00bb7308 */ /* 0x000fe40000000800 */
[C---:B--2---:R-:W-:Y:S06]  /*bc40*/  HMMA.16816.F32 R16, R44.reuse, R20, R16 ;  /* 0x000000142c10723c */ /* 0x044fec0000001810 */
        /* <DEDUP_REMOVED lines=20> */
[----:B---3--:R-:W-:Y:S02]  /*bd90*/  F2FP.PACK_AB R45, R197, R196 ;  /* 0x000000c4c52d723e */ /* 0x008fe400000000ff */
[----:B------:R-:W-:Y:S02]  /*bda0*/  F2FP.PACK_AB R46, R195, R190 ;  /* 0x000000bec32e723e */ /* 0x000fe400000000ff */
[----:B-----5:R-:W-:Y:S01]  /*bdb0*/  F2FP.PACK_AB R47, R199, R194 ;  /* 0x000000c2c72f723e */ /* 0x020fe200000000ff */
[----:B------:R-:W-:Y:S06]  /*bdc0*/  MUFU.EX2 R182, R182 ;  /* 0x000000b600b67308 */ /* 0x000fec0000000800 */
        /* <DEDUP_REMOVED lines=105> */
[C---:B-1----:R-:W-:Y:S08]  /*c460*/  HMMA.16816.F32 R36, R48.reuse, R44, R36 ;  /* 0x0000002c3024723c */ /* 0x042ff00000001824 */
[C---:B------:R-:W-:Y:S01]  /*c470*/  HMMA.16816.F32 R32, R48.reuse, R46, R32 ;  /* 0x0000002e3020723c */ /* 0x040fe20000001820 */
[----:B------:R-:W1:Y:S07]  /*c480*/  LDSM.16.MT88.4 R44, [R233+0x10000] ;  /* 0x01000000e92c783b */ /* 0x000e6e0000004200 */
[C---:B------:R-:W-:Y:S08]  /*c490*/  HMMA.16816.F32 R8, R48.reuse, R56, R8 ;  /* 0x000000383008723c */ /* 0x040ff00000001808 */
[C---:B------:R-:W-:Y:S01]  /*c4a0*/  HMMA.16816.F32 R40, R48.reuse, R58, R40 ;  /* 0x0000003a3028723c */ /* 0x040fe20000001828 */
[----:B------:R-:W1:Y:S07]  /*c4b0*/  LDSM.16.MT88.4 R56, [R234+0x10000] ;  /* 0x01000000ea38783b */ /* 0x000e6e0000004200 */
[C---:B---3--:R-:W-:Y:S08]  /*c4c0*/  HMMA.16816.F32 R28, R48.reuse, R52, R28 ;  /* 0x00000034301c723c */ /* 0x048ff0000000181c */
[----:B------:R-:W-:Y:S01]  /*c4d0*/  HMMA.16816.F32 R24, R48, R54, R24 ;  /* 0x000000363018723c */ /* 0x000fe20000001818 */
[----:B------:R-:W-:Y:S06]  /*c4e0*/  LDSM.16.MT88.4 R52, [R237+0x10800] ;  /* 0x01080000ed34783b */ /* 0x000fec0000004200 */
[----:B-----5:R-:W-:-:S02]  /*c4f0*/  F2FP.PACK_AB R48, R77, R74 ;  /* 0x0000004a4d30723e */ /* 0x020fc400000000ff */
[----:B----4-:R-:W-:Y:S02]  /*c500*/  F2FP.PACK_AB R49, R80, R71 ;  /* 0x000000475031723e */ /* 0x010fe400000000ff */
        /* <DEDUP_REMOVED lines=8> */
[C---:B------:R-:W-:Y:S07]  /*c590*/  HMMA.16816.F32 R8, R48.reuse, R56, R8 ;  /* 0x000000383008723c */ /* 0x040fee0000001808 */
[--C-:B------:R-:W-:Y:S01]  /*c5a0*/  FFMA.FTZ R56, R92, c[0x0][0x23c], -R109.reuse ;  /* 0x00008f005c387a23 */ /* 0x100fe2000001086d */
[----:B------:R-:W-:Y:S01]  /*c5b0*/  HMMA.16816.F32 R40, R48, R58, R40 ;  /* 0x0000003a3028723c */ /* 0x000fe20000001828 */
[----:B------:R-:W-:-:S02]  /*c5c0*/  FFMA.FTZ R57, R90, c[0x0][0x23c], -R109 ;  /* 0x00008f005a397a23 */ /* 0x000fc4000001086d */
[--C-:B------:R-:W-:Y:S02]  /*c5d0*/  FFMA.FTZ R90, R94, c[0x0][0x23c], -R112.reuse ;  /* 0x00008f005e5a7a23 */ /* 0x100fe40000010870 */
[----:B------:R-:W3:Y:S02]  /*c5e0*/  MUFU.EX2 R56, R56 ;  /* 0x0000003800387308 */ /* 0x000ee40000000800 */
[----:B------:R-:W-:Y:S01]  /*c5f0*/  FADD.FTZ R58, R4, R117 ;  /* 0x00000075043a7221 */ /* 0x000fe20000010000 */
[----:B--2---:R-:W-:Y:S01]  /*c600*/  HMMA.16816.F32 R28, R48, R20, R28 ;  /* 0x00000014301c723c */ /* 0x004fe2000000181c */
[----:B------:R-:W-:Y:S02]  /*c610*/  FFMA.FTZ R59, R96, c[0x0][0x23c], -R112 ;  /* 0x00008f00603b7a23 */ /* 0x000fe40000010870 */
[----:B------:R-:W-:Y:S02]  /*c620*/  FADD.FTZ R131, R131, R58 ;  /* 0x0000003a83837221 */ /* 0x000fe40000010000 */
[----:B------:R-:W-:Y:S01]  /*c630*/  MUFU.EX2 R57, R57 ;  /* 0x0000003900397308 */ /* 0x000fe20000000800 */
[----:B------:R-:W-:-:S02]  /*c640*/  FFMA.FTZ R58, R97, c[0x0][0x23c], -R112 ;  /* 0x00008f00613a7a23 */ /* 0x000fc40000010870 */
[----:B------:R-:W-:Y:S01]  /*c650*/  FADD.FTZ R132, R132, R131 ;  /* 0x0000008384847221 */ /* 0x000fe20000010000 */
[----:B------:R-:W-:Y:S01]  /*c660*/  HMMA.16816.F32 R24, R48, R22, R24 ;  /* 0x000000163018723c */ /* 0x000fe20000001818 */
[----:B------:R-:W2:Y:S02]  /*c670*/  LDSM.16.MT88.4 R20, [R233+0x10800] ;  /* 0x01080000e914783b */ /* 0x000ea40000004200 */
[----:B------:R-:W-:Y:S01]  /*c680*/  FADD.FTZ R133, R133, R132 ;  /* 0x0000008485857221 */ /* 0x000fe20000010000 */
[----:B------:R-:W4:Y:S03]  /*c690*/  MUFU.EX2 R4, R89 ;  /* 0x0000005900047308 */ /* 0x000f260000000800 */
[----:B------:R-:W-:Y:S01]  /*c6a0*/  FADD.FTZ R133, R134, R133 ;  /* 0x0000008586857221 */ /* 0x000fe20000010000 */
[----:B------:R-:W-:Y:S02]  /*c6b0*/  F2FP.PACK_AB R48, R100, R83 ;  /* 0x000000536430723e */ /* 0x000fe400000000ff */
[----:B---3--:R-:W-:Y:S01]  /*c6c0*/  F2FP.PACK_AB R49, R3, R56 ;  /* 0x000000380331723e */ /* 0x008fe200000000ff */
[----:B------:R-:W-:Y:S01]  /*c6d0*/  FADD.FTZ R140, R140, R133 ;  /* 0x000000858c8c7221 */ /* 0x000fe20000010000 */
[----:B------:R-:W-:Y:S01]  /*c6e0*/  F2FP.PACK_AB R50, R98, R99 ;  /* 0x000000636232723e */ /* 0x000fe200000000ff */
[----:B------:R-:W-:Y:S02]  /*c6f0*/  MUFU.EX2 R58, R58 ;  /* 0x0000003a003a7308 */ /* 0x000fe40000000800 */
[----:B------:R-:W-:-:S04]  /*c700*/  FADD.FTZ R143, R143, R140 ;  /* 0x0000008c8f8f7221 */ /* 0x000fc80000010000 */
[----:B------:R-:W-:Y:S01]  /*c710*/  FADD.FTZ R142, R142, R143 ;  /* 0x0000008f8e8e7221 */ /* 0x000fe20000010000 */
[----:B----4-:R-:W-:Y:S01]  /*c720*/  F2FP.PACK_AB R51, R4, R57 ;  /* 0x000000390433723e */ /* 0x010fe200000000ff */
[----:B------:R-:W-:Y:S01]  /*c730*/  FFMA.FTZ R89, R95, c[0x0][0x23c], -R112 ;  /* 0x00008f005f597a23 */ /* 0x000fe20000010870 */
[----:B------:R-:W3:Y:S01]  /*c740*/  MUFU.EX2 R59, R59 ;  /* 0x0000003b003b7308 */ /* 0x000ee20000000800 */
[----:B------:R-:W-:Y:S02]  /*c750*/  FADD.FTZ R145, R145, R142 ;  /* 0x0000008e91917221 */ /* 0x000fe40000010000 */
[----:B------:R-:W-:Y:S02]  /*c760*/  LDSM.16.MT88.4 R140, [R233+0x11800] ;  /* 0x01180000e98c783b */ /* 0x000fe40000004200 */
[----:B------:R-:W-:Y:S01]  /*c770*/  HMMA.16816.F32 R16, R48, R52, R16 ;  /* 0x000000343010723c */ /* 0x000fe20000001810 */
[----:B------:R-:W-:Y:S02]  /*c780*/  FADD.FTZ R148, R148, R145 ;  /* 0x0000009194947221 */ /* 0x000fe40000010000 */
[----:B------:R-:W-:Y:S02]  /*c790*/  MUFU.EX2 R89, R89 ;  /* 0x0000005900597308 */ /* 0x000fe40000000800 */
[----:B------:R-:W-:-:S03]  /*c7a0*/  FADD.FTZ R151, R151, R148 ;  /* 0x0000009497977221 */ /* 0x000fc60000010000 */
[C---:B------:R-:W-:Y:S01]  /*c7b0*/  HMMA.16816.F32 R12, R48.reuse, R54, R12 ;  /* 0x00000036300c723c */ /* 0x040fe2000000180c */
[----:B------:R-:W4:Y:S01]  /*c7c0*/  LDSM.16.MT88.4 R52, [R232+0x10800] ;  /* 0x01080000e834783b */ /* 0x000f220000004200 */
[----:B------:R-:W-:Y:S01]  /*c7d0*/  FADD.FTZ R94, R150, R151 ;  /* 0x00000097965e7221 */ /* 0x000fe20000010000 */
[----:B------:R-:W5:Y:S03]  /*c7e0*/  MUFU.EX2 R90, R90 ;  /* 0x0000005a005a7308 */ /* 0x000f660000000800 */
[----:B------:R-:W-:Y:S02]  /*c7f0*/  FADD.FTZ R94, R153, R94 ;  /* 0x0000005e995e7221 */ /* 0x000fe40000010000 */
[----:B-1----:R-:W-:Y:S02]  /*c800*/  HMMA.16816.F32 R8, R48, R44, R8 ;  /* 0x0000002c3008723c */ /* 0x002fe40000001808 */
[----:B------:R-:W-:-:S04]  /*c810*/  FADD.FTZ R161, R161, R94 ;  /* 0x0000005ea1a17221 */ /* 0x000fc80000010000 */
        /* <DEDUP_REMOVED lines=8> */
[----:B------:R-:W1:Y:S02]  /*c8a0*/  LDSM.16.MT88.4 R44, [R237+0x11000] ;  /* 0x01100000ed2c783b */ /* 0x000e640000004200 */
[----:B------:R-:W-:-:S02]  /*c8b0*/  FADD.FTZ R92, R149, R92 ;  /* 0x0000005c955c7221 */ /* 0x000fc40000010000 */
[----:B------:R-:W-:Y:S02]  /*c8c0*/  LDSM.16.MT88.4 R148, [R234+0x11800] ;  /* 0x01180000ea94783b */ /* 0x000fe40000004200 */
[----:B------:R-:W-:Y:S01]  /*c8d0*/  FADD.FTZ R21, R157, R92 ;  /* 0x0000005c9d157221 */ /* 0x000fe20000010000 */
[----:B------:R-:W-:Y:S03]  /*c8e0*/  HMMA.16816.F32 R32, R48, R22, R32 ;  /* 0x000000163020723c */ /* 0x000fe60000001820 */
[----:B------:R-:W-:-:S04]  /*c8f0*/  FADD.FTZ R21, R152, R21 ;  /* 0x0000001598157221 */ /* 0x000fc80000010000 */
[----:B------:R-:W-:Y:S01]  /*c900*/  FADD.FTZ R92, R154, R21 ;  /* 0x000000159a5c7221 */ /* 0x000fe20000010000 */
[----:B----4-:R-:W-:Y:S01]  /*c910*/  HMMA.16816.F32 R28, R48, R52, R28 ;  /* 0x00000034301c723c */ /* 0x010fe2000000181c */
[----:B------:R-:W2:Y:S02]  /*c920*/  LDSM.16.MT88.4 R20, [R234+0x11000] ;  /* 0x01100000ea14783b */ /* 0x000ea40000004200 */
[----:B------:R-:W-:-:S04]  /*c930*/  FADD.FTZ R92, R159, R92 ;  /* 0x0000005c9f5c7221 */ /* 0x000fc80000010000 */
[----:B------:R-:W-:Y:S01]  /*c940*/  FADD.FTZ R53, R177, R92 ;  /* 0x0000005cb1357221 */ /* 0x000fe20000010000 */
[----:B------:R-:W-:Y:S01]  /*c950*/  HMMA.16816.F32 R24, R48, R54, R24 ;  /* 0x000000363018723c */ /* 0x000fe20000001818 */
[----:B------:R-:W-:Y:S01]  /*c960*/  FADD.FTZ R52, R180, R91 ;  /* 0x0000005bb4347221 */ /* 0x000fe20000010000 */
[----:B------:R-:W4:Y:S01]  /*c970*/  LDSM.16.MT88.4 R48, [R233+0x11000] ;  /* 0x01100000e930783b */ /* 0x000f220000004200 */
[----:B------:R-:W-:Y:S02]  /*c980*/  FADD.FTZ R53, R172, R53 ;  /* 0x00000035ac357221 */ /* 0x000fe40000010000 */
[----:B------:R-:W-:Y:S02]  /*c990*/  FADD.FTZ R52, R181, R52 ;  /* 0x00000034b5347221 */ /* 0x000fe40000010000 */
[----:B------:R-:W-:Y:S01]  /*c9a0*/  FADD.FTZ R92, R174, R53 ;  /* 0x00000035ae5c7221 */ /* 0x000fe20000010000 */
[----:B------:R-:W-:Y:S01]  /*c9b0*/  F2FP.PACK_AB R53, R87, R88 ;  /* 0x000000585735723e */ /* 0x000fe200000000ff */
[----:B------:R-:W-:Y:S01]  /*c9c0*/  FADD.FTZ R183, R183, R52 ;  /* 0x00000034b7b77221 */ /* 0x000fe20000010000 */
[----:B---3--:R-:W-:Y:S01]  /*c9d0*/  F2FP.PACK_AB R52, R59, R58 ;  /* 0x0000003a3b34723e */ /* 0x008fe200000000ff */
[----:B------:R-:W-:Y:S01]  /*c9e0*/  FFMA.FTZ R91, R93, c[0x0][0x23c], -R112 ;  /* 0x00008f005d5b7a23 */ /* 0x000fe20000010870 */
[----:B-----5:R-:W-:Y:S01]  /*c9f0*/  F2FP.PACK_AB R54, R90, R89 ;  /* 0x000000595a36723e */ /* 0x020fe200000000ff */
[----:B------:R-:W-:Y:S01]  /*ca00*/  FADD.FTZ R92, R179, R92 ;  /* 0x0000005cb35c7221 */ /* 0x000fe20000010000 */
[----:B------:R-:W-:Y:S01]  /*ca10*/  F2FP.PACK_AB R55, R85, R86 ;  /* 0x000000565537723e */ /* 0x000fe200000000ff */
[----:B------:R-:W-:-:S02]  /*ca20*/  FADD.FTZ R93, R186, R183 ;  /* 0x000000b7ba5d7221 */ /* 0x000fc40000010000 */
[----:B------:R-:W-:Y:S02]  /*ca30*/  MUFU.EX2 R91, R91 ;  /* 0x0000005b005b7308 */ /* 0x000fe40000000800 */
[----:B------:R-:W-:Y:S02]  /*ca40*/  FADD.FTZ R196, R196, R93 ;  /* 0x0000005dc4c47221 */ /* 0x000fe40000010000 */
[----:B-1----:R-:W-:Y:S01]  /*ca50*/  HMMA.16816.F32 R16, R52, R44, R16 ;  /* 0x0000002c3410723c */ /* 0x002fe20000001810 */
[----:B------:R-:W-:Y:S02]  /*ca60*/  FFMA.FTZ R93, R106, c[0x0][0x23c], -R112 ;  /* 0x00008f006a5d7a23 */ /* 0x000fe40000010870 */
[----:B------:R-:W-:-:S04]  /*ca70*/  FADD.FTZ R197, R197, R196 ;  /* 0x000000c4c5c57221 */ /* 0x000fc80000010000 */
[----:B------:R-:W-:Y:S01]  /*ca80*/  FADD.FTZ R45, R193, R92 ;  /* 0x0000005cc12d7221 */ /* 0x000fe20000010000 */
[----:B------:R-:W-:Y:S01]  /*ca90*/  MUFU.EX2 R93, R93 ;  /* 0x0000005d005d7308 */ /* 0x000fe20000000800 */
        /* <DEDUP_REMOVED lines=18> */
[----:B----4-:R-:W-:Y:S01]  /*cbc0*/  HMMA.16816.F32 R36, R52, R48, R36 ;  /* 0x000000303424723c */ /* 0x010fe20000001824 */
        /* <DEDUP_REMOVED lines=14> */
[----:B-1----:R-:W-:Y:S01]  /*ccb0*/  HMMA.16816.F32 R28, R52, R44, R28 ;  /* 0x0000002c341c723c */ /* 0x002fe2000000181c */
[----:B------:R-:W-:-:S02]  /*ccc0*/  FFMA.FTZ R92, R107, c[0x0][0x23c], -R112 ;  /* 0x00008f006b5c7a23 */ /* 0x000fc40000010870 */
[----:B------:R-:W-:Y:S02]  /*ccd0*/  FADD.FTZ R5, R139, R156 ;  /* 0x0000009c8b057221 */ /* 0x000fe40000010000 */
[----:B------:R-:W-:Y:S02]  /*cce0*/  FFMA.FTZ R94, R105, c[0x0][0x23c], -R112 ;  /* 0x00008f00695e7a23 */ /* 0x000fe40000010870 */
[--C-:B------:R-:W-:Y:S01]  /*ccf0*/  FFMA.FTZ R49, R104, c[0x0][0x23c], -R109.reuse ;  /* 0x00008f0068317a23 */ /* 0x100fe2000001086d */
[----:B------:R-:W1:Y:S01]  /*cd00*/  MUFU.EX2 R92, R92 ;  /* 0x0000005c005c7308 */ /* 0x000e620000000800 */
[--C-:B------:R-:W-:Y:S01]  /*cd10*/  FFMA.FTZ R48, R103, c[0x0][0x23c], -R109.reuse ;  /* 0x00008f0067307a23 */ /* 0x100fe2000001086d */
[----:B------:R-:W-:Y:S01]  /*cd20*/  HMMA.16816.F32 R24, R52, R46, R24 ;  /* 0x0000002e3418723c */ /* 0x000fe20000001818 */
[----:B------:R-:W-:Y:S02]  /*cd30*/  FFMA.FTZ R51, R102, c[0x0][0x23c], -R109 ;  /* 0x00008f0066337a23 */ /* 0x000fe4000001086d */
[----:B------:R-:W-:-:S02]  /*cd40*/  FADD.FTZ R5, R160, R5 ;  /* 0x00000005a0057221 */ /* 0x000fc40000010000 */
[----:B------:R-:W-:Y:S01]  /*cd50*/  FADD.FTZ R66, R66, R67 ;  /* 0x0000004342427221 */ /* 0x000fe20000010000 */
[----:B------:R-:W3:Y:S01]  /*cd60*/  MUFU.EX2 R94, R94 ;  /* 0x0000005e005e7308 */ /* 0x000ee20000000800 */
[----:B------:R-:W-:Y:S02]  /*cd70*/  FADD.FTZ R70, R70, R5 ;  /* 0x0000000546467221 */ /* 0x000fe40000010000 */
[----:B------:R-:W-:Y:S02]  /*cd80*/  FADD.FTZ R65, R65, R66 ;  /* 0x0000004241417221 */ /* 0x000fe40000010000 */
[----:B------:R-:W-:Y:S02]  /*cd90*/  FADD.FTZ R69, R69, R70 ;  /* 0x0000004645457221 */ /* 0x000fe40000010000 */
[----:B------:R-:W-:Y:S01]  /*cda0*/  FADD.FTZ R64, R64, R65 ;  /* 0x0000004140407221 */ /* 0x000fe20000010000 */
[----:B------:R-:W4:Y:S01]  /*cdb0*/  MUFU.EX2 R49, R49 ;  /* 0x0000003100317308 */ /* 0x000f220000000800 */
[----:B------:R-:W-:Y:S01]  /*cdc0*/  FADD.FTZ R76, R76, R69 ;  /* 0x000000454c4c7221 */ /* 0x000fe20000010000 */
[----:B-1----:R-:W-:Y:S01]  /*cdd0*/  F2FP.PACK_AB R132, R92, R91 ;  /* 0x0000005b5c84723e */ /* 0x002fe200000000ff */
[----:B------:R-:W-:-:S02]  /*cde0*/  FADD.FTZ R73, R73, R64 ;  /* 0x0000004049497221 */ /* 0x000fc40000010000 */
[----:B------:R-:W-:Y:S02]  /*cdf0*/  FADD.FTZ R75, R75, R76 ;  /* 0x0000004c4b4b7221 */ /* 0x000fe40000010000 */
[----:B------:R-:W-:Y:S01]  /*ce00*/  FADD.FTZ R72, R72, R73 ;  /* 0x0000004948487221 */ /* 0x000fe20000010000 */
[----:B------:R-:W-:Y:S01]  /*ce10*/  MUFU.EX2 R48, R48 ;  /* 0x0000003000307308 */ /* 0x000fe20000000800 */
[----:B---3--:R-:W-:Y:S01]  /*ce20*/  F2FP.PACK_AB R134, R94, R93 ;  /* 0x0000005d5e86723e */ /* 0x008fe200000000ff */
[----:B------:R-:W-:Y:S02]  /*ce30*/  FADD.FTZ R74, R74, R75 ;  /* 0x0000004b4a4a7221 */ /* 0x000fe40000010000 */
[----:B------:R-:W-:Y:S02]  /*ce40*/  FADD.FTZ R71, R71, R72 ;  /* 0x0000004847477221 */ /* 0x000fe40000010000 */
[----:B------:R-:W-:Y:S02]  /*ce50*/  FADD.FTZ R77, R77, R74 ;  /* 0x0000004a4d4d7221 */ /* 0x000fe40000010000 */
[----:B------:R-:W1:Y:S01]  /*ce60*/  MUFU.EX2 R51, R51 ;  /* 0x0000003300337308 */ /* 0x000e620000000800 */
[----:B----4-:R-:W-:Y:S01]  /*ce70*/  F2FP.PACK_AB R133, R49, R84 ;  /* 0x000000543185723e */ /* 0x010fe200000000ff */
[----:B------:R-:W-:-:S04]  /*ce80*/  FADD.FTZ R80, R80, R71 ;  /* 0x0000004750507221 */ /* 0x000fc80000010000 */
[----:B------:R-:W-:-:S04]  /*ce90*/  FADD.FTZ R5, R79, R80 ;  /* 0x000000504f057221 */ /* 0x000fc80000010000 */
[----:B------:R-:W-:Y:S01]  /*cea0*/  FADD.FTZ R5, R78, R5 ;  /* 0x000000054e057221 */ /* 0x000fe20000010000 */
[----:B-1----:R-:W-:-:S07]  /*ceb0*/  F2FP.PACK_AB R135, R51, R48 ;  /* 0x000000303387723e */ /* 0x002fce00000000ff */
[C---:B------:R-:W-:Y:S07]  /*cec0*/  HMMA.16816.F32 R152, R132.reuse, R148, R8 ;  /* 0x000000948498723c */ /* 0x040fee0000001808 */
[----:B------:R-:W-:Y:S01]  /*ced0*/  FADD.FTZ R8, R82, R77 ;  /* 0x0000004d52087221 */ /* 0x000fe20000010000 */
[----:B--2---:R-:W-:Y:S01]  /*cee0*/  HMMA.16816.F32 R156, R132, R22, R12 ;  /* 0x00000016849c723c */ /* 0x004fe2000000180c */
[----:B------:R-:W1:Y:S02]  /*cef0*/  LDSM.16.MT88.4 R12, [R232+0x11800] ;  /* 0x01180000e80c783b */ /* 0x000e640000004200 */
[----:B------:R-:W-:-:S04]  /*cf00*/  FADD.FTZ R8, R81, R8 ;  /* 0x0000000851087221 */ /* 0x000fc80000010000 */
        /* <DEDUP_REMOVED lines=29> */
[----:B------:R-:W-:Y:S01]  /*d0e0*/  FADD.FTZ R250, R51, R48 ;  /* 0x0000003033fa7221 */ /* 0x000fe20000010000 */
[----:B------:R-:W-:Y:S04]  /*d0f0*/  @!UPT UIADD3 URZ, URZ, URZ, URZ ;  /* 0x0000003f3f3ff290 */ /* 0x000fe8000fffe03f */
        /* <DEDUP_REMOVED lines=77> */
.L_x_3649:
[----:B------:R-:W-:-:S04]  /*d5d0*/  ULEA UR6, -UR8, URZ, 0x8 ;  /* 0x0000003f08067291 */ /* 0x000fc8000f8e413f */
[----:B------:R-:W-:Y:S02]  /*d5e0*/  USHF.R.S32.HI UR7, URZ, 0x1f, UR6 ;  /* 0x0000001f3f077899 */ /* 0x000fe40008011406 */
[----:B------:R-:W-:-:S04]  /*d5f0*/  MOV R4, UR6 ;  /* 0x0000000600047c02 */ /* 0x000fc80008000f00 */
[----:B------:R-:W-:Y:S02]  /*d600*/  MOV R3, UR7 ;  /* 0x0000000700037c02 */ /* 0x000fe40008000f00 */
.L_x_3650:
        /* <DEDUP_REMOVED lines=42> */
[----:B------:R-:W-:-:S03]  /*d8b0*/  @!P0 IMAD.WIDE.U32 R32, R32, 0x90, R14 ;  /* 0x0000009020208825 */ /* 0x000fc600078e000e */
[----:B------:R-:W-:Y:S01]  /*d8c0*/  @!P0 IADD3.X R122, R3, UR23, R123, P2, P1 ;  /* 0x00000017037a8c10 */ /* 0x000fe200097e247b */
[----:B------:R-:W-:Y:S01]  /*d8d0*/  @!P0 IMAD.WIDE.U32 R40, R40, 0xa0, R14 ;  /* 0x000000a028288825 */ /* 0x000fe200078e000e */
[----:B------:R-:W-:-:S03]  /*d8e0*/  @!P0 LEA R36, P2, R11, c[0x0][0x170], 0x1 ;  /* 0x00005c000b248a11 */ /* 0x000fc600078408ff */
[----:B------:R-:W-:Y:S01]  /*d8f0*/  @!P0 IMAD.WIDE.U32 R38, R38, 0xb0, R14 ;  /* 0x000000b026268825 */ /* 0x000fe200078e000e */
[----:B------:R-:W-:-:S03]  /*d900*/  @!P0 LEA.HI.X R37, R11, c[0x0][0x174], R122, 0x1, P2 ;  /* 0x00005d000b258a11 */ /* 0x000fc600010f0c7a */
[----:B------:R-:W-:Y:S02]  /*d910*/  @!P0 IMAD.WIDE.U32 R18, R18, 0xc0, R14 ;  /* 0x000000c012128825 */ /* 0x000fe400078e000e */
[----:B------:R-:W-:Y:S01]  /*d920*/  @!PT LDS RZ, [RZ] ;  /* 0x00000000fffff984 */ /* 0x000fe20000000800 */
[----:B------:R-:W-:Y:S01]  /*d930*/  @!PT LDS RZ, [RZ] ;  /* 0x00000000fffff984 */ /* 0x000fe20000000800 */
[----:B------:R-:W-:Y:S01]  /*d940*/  @!PT LDS RZ, [RZ] ;  /* 0x00000000fffff984 */ /* 0x000fe20000000800 */
[----:B------:R2:W-:Y:S02]  /*d950*/  @!P0 LDGSTS.E.BYPASS.LTC128B.128 [R244+0xa800], [R36.64] ;  /* 0x0a80000024f48fae */ /* 0x0005e4000b901d54 */
[----:B------:R-:W-:Y:S02]  /*d960*/  @!P0 IMAD.MOV.U32 R20, RZ, RZ, R6 ;  /* 0x000000ffff148224 */ /* 0x000fe400078e0006 */
[----:B------:R-:W-:Y:S01]  /*d970*/  IMAD.U32 R16, RZ, RZ, UR8 ;  /* 0x00000008ff107e24 */ /* 0x000fe2000f8e00ff */
[----:B------:R-:W-:Y:S01]  /*d980*/  @P0 STS.128 [R244+0xb000], RZ ;  /* 0x00b000fff4000388 */ /* 0x000fe20000000c00 */
[----:B------:R-:W-:Y:S02]  /*d990*/  IMAD.U32 R14, RZ, RZ, UR8 ;  /* 0x00000008ff0e7e24 */ /* 0x000fe4000f8e00ff */
[----:B------:R-:W-:-:S02]  /*d9a0*/  @!P0 IMAD.MOV.U32 R21, RZ, RZ, R123 ;  /* 0x000000ffff158224 */ /* 0x000fc400078e007b */
[----:B------:R-:W-:Y:S02]  /*d9b0*/  IMAD.U32 R34, RZ, RZ, UR8 ;  /* 0x00000008ff227e24 */ /* 0x000fe4000f8e00ff */
[----:B------:R-:W-:Y:S02]  /*d9c0*/  @!P0 IMAD.MOV.U32 R6, RZ, RZ, c[0x0][0x1a4] ;  /* 0x00006900ff068624 */ /* 0x000fe400078e00ff */
[----:B------:R-:W-:-:S04]  /*d9d0*/  @!P0 IMAD.WIDE.U32 R16, R16, 0xd0, R20 ;  /* 0x000000d010108825 */ /* 0x000fc800078e0014 */
[----:B------:R-:W-:-:S04]  /*d9e0*/  @!P0 IMAD.WIDE.U32 R14, R14, 0xe0, R20 ;  /* 0x000000e00e0e8825 */ /* 0x000fc800078e0014 */
[----:B------:R-:W-:Y:S01]  /*d9f0*/  @!P0 IMAD.WIDE.U32 R34, R34, 0xf0, R20 ;  /* 0x000000f022228825 */ /* 0x000fe200078e0014 */
[----:B------:R-:W-:-:S03]  /*da00*/  @!P0 IADD3 R21, P1, R4, R26, RZ ;  /* 0x0000001a04158210 */ /* 0x000fc60007f3e0ff */
[----:B------:R-:W-:Y:S02]  /*da10*/  @!P0 IMAD R6, R6, 0x30, RZ ;  /* 0x0000003006068824 */ /* 0x000fe400078e02ff */
[----:B------:R-:W-:Y:S02]  /*da20*/  @!P0 IMAD.MOV.U32 R22, RZ, RZ, c[0x0][0x1a4] ;  /* 0x00006900ff168624 */ /* 0x000fe400078e00ff */
[----:B------:R-:W-:Y:S01]  /*da30*/  @!P0 IMAD.MOV.U32 R28, RZ, RZ, c[0x0][0x1a4] ;  /* 0x00006900ff1c8624 */ /* 0x000fe200078e00ff */
[C---:B------:R-:W-:Y:S01]  /*da40*/  @!P0 IADD3.X R20, R3.reuse, R27, R6, P1, !PT ;  /* 0x0000001b03148210 */ /* 0x040fe20000ffe406 */
[----:B------:R-:W-:Y:S01]  /*da50*/  @!P0 IMAD R22, R22, 0x50, RZ ;  /* 0x0000005016168824 */ /* 0x000fe200078e02ff */
[C---:B------:R-:W-:Y:S01]  /*da60*/  @!P0 IADD3 R23, P1, R4.reuse, R24, RZ ;  /* 0x0000001804178210 */ /* 0x040fe20007f3e0ff */
[----:B------:R-:W-:Y:S01]  /*da70*/  @!P0 IMAD.MOV.U32 R26, RZ, RZ, c[0x0][0x1a4] ;  /* 0x00006900ff1a8624 */ /* 0x000fe200078e00ff */
[----:B------:R-:W-:Y:S01]  /*da80*/  @!P0 IADD3 R27, P2, R4, R42, RZ ;  /* 0x0000002a041b8210 */ /* 0x000fe20007f5e0ff */
[----:B------:R-:W-:Y:S01]  /*da90*/  @!P0 IMAD R28, R28, 0x90, RZ ;  /* 0x000000901c1c8824 */ /* 0x000fe200078e02ff */
[C---:B------:R-:W-:Y:S01]  /*daa0*/  @!P0 IADD3.X R22, R3.reuse, R25, R22, P1, !PT ;  /* 0x0000001903168210 */ /* 0x040fe20000ffe416 */
[----:B------:R-:W-:Y:S01]  /*dab0*/  @!P0 IMAD R26, R26, 0x70, RZ ;  /* 0x000000701a1a8824 */ /* 0x000fe200078e02ff */
[C---:B------:R-:W-:Y:S01]  /*dac0*/  @!P0 IADD3 R29, P1, R4.reuse, R32, RZ ;  /* 0x00000020041d8210 */ /* 0x040fe20007f3e0ff */
[----:B------:R-:W-:Y:S01]  /*dad0*/  @!P0 IMAD.MOV.U32 R32, RZ, RZ, c[0x0][0x1a4] ;  /* 0x00006900ff208624 */ /* 0x000fe200078e00ff */
        /* <DEDUP_REMOVED lines=9> */
[----:B------:R-:W-:Y:S01]  /*db70*/  @!P0 IMAD R30, R30, 0xa0, RZ ;  /* 0x000000a01e1e8824 */ /* 0x000fe200078e02ff */
[C---:B------:R-:W-:Y:S01]  /*db80*/  @!P0 IADD3.X R32, R3.reuse, R39, R32, P1, !PT ;  /* 0x0000002703208210 */ /* 0x040fe20000ffe420 */
[----:B------:R-:W-:Y:S01]  /*db90*/  @!P0 IMAD.MOV.U32 R6, RZ, RZ, c[0x0][0x1a4] ;  /* 0x00006900ff068624 */ /* 0x000fe200078e00ff */
[C---:B------:R-:W-:Y:S01]  /*dba0*/  @!P0 IADD3.X R24, R3.reuse, R24, R45, P3, !PT ;  /* 0x0000001803188210 */ /* 0x040fe20001ffe42d */
[----:B------:R-:W-:Y:S01]  /*dbb0*/  @!P0 IMAD.MOV.U32 R11, RZ, RZ, c[0x0][0x1a4] ;  /* 0x00006900ff0b8624 */ /* 0x000fe200078e00ff */
[----:B------:R-:W-:Y:S01]  /*dbc0*/  @!P0 IADD3.X R30, R3, R30, R41, P2, !PT ;  /* 0x0000001e031e8210 */ /* 0x000fe200017fe429 */
[----:B------:R-:W-:Y:S01]  /*dbd0*/  @!P0 IMAD.MOV.U32 R13, RZ, RZ, c[0x0][0x1a4] ;  /* 0x00006900ff0d8624 */ /* 0x000fe200078e00ff */
[----:B------:R-:W-:Y:S01]  /*dbe0*/  @!P0 IADD3 R14, P1, R4, R14, RZ ;  /* 0x0000000e040e8210 */ /* 0x000fe20007f3e0ff */
[----:B------:R-:W-:Y:S01]  /*dbf0*/  @!P0 IMAD R6, R6, 0xe0, RZ ;  /* 0x000000e006068824 */ /* 0x000fe200078e02ff */
[C---:B------:R-:W-:Y:S01]  /*dc00*/  @!P0 IADD3 R18, P3, R4.reuse, R18, RZ ;  /* 0x0000001204128210 */ /* 0x040fe20007f7e0ff */
[----:B------:R-:W-:Y:S01]  /*dc10*/  @!P0 IMAD R11, R11, 0xc0, RZ ;  /* 0x000000c00b0b8824 */ /* 0x000fe200078e02ff */
[----:B------:R-:W-:Y:S01]  /*dc20*/  @!P0 IADD3 R16, P2, R4, R16, RZ ;  /* 0x0000001004108210 */ /* 0x000fe20007f5e0ff */
[----:B------:R-:W-:Y:S01]  /*dc30*/  @!P0 IMAD R13, R13, 0xd0, RZ ;  /* 0x000000d00d0d8824 */ /* 0x000fe200078e02ff */
[----:B------:R-:W-:-:S02]  /*dc40*/  @!P0 IADD3.X R15, R3, R6, R15, P1, !PT ;  /* 0x00000006030f8210 */ /* 0x000fc40000ffe40f */
        /* <DEDUP_REMOVED lines=111> */
[----:B------:R-:W4:Y:S04]  /*e340*/  LDSM.16.M88.4 R80, [R240+0x2800] ;  /* 0x00280000f050783b */ /* 0x000f280000000200 */
[----:B------:R-:W4:Y:S04]  /*e350*/  LDSM.16.M88.4 R72, [R240+0x3000] ;  /* 0x00300000f048783b */ /* 0x000f280000000200 */
[----:B------:R-:W5:Y:S04]  /*e360*/  LDSM.16.M88.4 R64, [R240+0x3800] ;  /* 0x00380000f040783b */ /* 0x000f680000000200 */
[----:B------:R-:W5:Y:S04]  /*e370*/  LDSM.16.M88.4 R52, [R240+0x4000] ;  /* 0x00400000f034783b */ /* 0x000f680000000200 */
[----:B-1----:R-:W1:Y:S04]  /*e380*/  LDSM.16.M88.4 R44, [R240+0x4800] ;  /* 0x00480000f02c783b */ /* 0x002e680000000200 */
[----:B--2---:R-:W2:Y:S04]  /*e390*/  LDSM.16.M88.4 R36, [R240+0x5000] ;  /* 0x00500000f024783b */ /* 0x004ea80000000200 */
[----:B------:R-:W1:Y:S04]  /*e3a0*/  LDSM.16.M88.4 R28, [R240+0x5800] ;  /* 0x00580000f01c783b */ /* 0x000e680000000200 */
[----:B------:R-:W1:Y:S04]  /*e3b0*/  LDSM.16.M88.4 R20, [R240+0x6000] ;  /* 0x00600000f014783b */ /* 0x000e680000000200 */
[----:B------:R-:W1:Y:S04]  /*e3c0*/  LDSM.16.M88.4 R12, [R240+0x6800] ;  /* 0x00680000f00c783b */ /* 0x000e680000000200 */
[----:B------:R-:W1:Y:S01]  /*e3d0*/  LDSM.16.M88.4 R4, [R240+0x7000] ;  /* 0x00700000f004783b */ /* 0x000e620000000200 */
[C---:B---3--:R-:W-:Y:S03]  /*e3e0*/  HMMA.16816.F32 R92, R108.reuse, R88, RZ ;  /* 0x000000586c5c723c */ /* 0x048fe600000018ff */
[----:B------:R-:W3:Y:S04]  /*e3f0*/  LDSM.16.M88.4 R176, [R240+0x7800] ;  /* 0x00780000f0b0783b */ /* 0x000ee80000000200 */
[----:B------:R-:W1:Y:S01]  /*e400*/  LDSM.16.M88.4 R168, [R240+0x8000] ;  /* 0x00800000f0a8783b */ /* 0x000e620000000200 */
[C---:B----4-:R-:W-:Y:S03]  /*e410*/  HMMA.16816.F32 R84, R108.reuse, R80, RZ ;  /* 0x000000506c54723c */ /* 0x050fe600000018ff */
[----:B------:R-:W4:Y:S04]  /*e420*/  LDSM.16.M88.4 R124, [R240+0x8800] ;  /* 0x00880000f07c783b */ /* 0x000f280000000200 */
[----:B------:R-:W1:Y:S01]  /*e430*/  LDSM.16.M88.4 R116, [R240+0x9000] ;  /* 0x00900000f074783b */ /* 0x000e620000000200 */
[C---:B------:R-:W-:Y:S03]  /*e440*/  HMMA.16816.F32 R76, R108.reuse, R72, RZ ;  /* 0x000000486c4c723c */ /* 0x040fe600000018ff */
[----:B------:R-:W1:Y:S04]  /*e450*/  LDSM.16.M88.4 R192, [R240+0x9800] ;  /* 0x00980000f0c0783b */ /* 0x000e680000000200 */
[----:B------:R1:W-:Y:S01]  /*e460*/  LDSM.16.M88.4 R96, [R120] ;  /* 0x000000007860783b */ /* 0x0003e20000000200 */
[C---:B-----5:R-:W-:Y:S03]  /*e470*/  HMMA.16816.F32 R68, R108.reuse, R64, RZ ;  /* 0x000000406c44723c */ /* 0x060fe600000018ff */
[----:B------:R-:W5:Y:S04]  /*e480*/  LDSM.16.M88.4 R184, [R235+0x2000] ;  /* 0x00200000ebb8783b */ /* 0x000f680000000200 */
[----:B------:R-:W1:Y:S01]  /*e490*/  LDSM.16.M88.4 R104, [R235+0x2800] ;  /* 0x00280000eb68783b */ /* 0x000e620000000200 */
[C---:B------:R-:W-:Y:S03]  /*e4a0*/  HMMA.16816.F32 R88, R108.reuse, R90, RZ ;  /* 0x0000005a6c58723c */ /* 0x040fe600000018ff */
[----:B------:R-:W2:Y:S04]  /*e4b0*/  LDSM.16.M88.4 R100, [R235+0x3000] ;  /* 0x00300000eb64783b */ /* 0x000ea80000000200 */
[----:B------:R-:W2:Y:S01]  /*e4c0*/  LDSM.16.M88.4 R188, [R235+0x3800] ;  /* 0x00380000ebbc783b */ /* 0x000ea20000000200 */
[C---:B------:R-:W-:Y:S03]  /*e4d0*/  HMMA.16816.F32 R80, R108.reuse, R82, RZ ;  /* 0x000000526c50723c */ /* 0x040fe600000018ff */
[----:B------:R-:W-:Y:S04]  /*e4e0*/  LDSM.16.M88.4 R200, [R235+0x6000] ;  /* 0x00600000ebc8783b */ /* 0x000fe80000000200 */
[----:B------:R-:W-:Y:S01]  /*e4f0*/  LDSM.16.M88.4 R196, [R235+0x7800] ;  /* 0x00780000ebc4783b */ /* 0x000fe20000000200 */
[C---:B------:R-:W-:Y:S03]  /*e500*/  HMMA.16816.F32 R72, R108.reuse, R74, RZ ;  /* 0x0000004a6c48723c */ /* 0x040fe600000018ff */
[----:B------:R-:W-:Y:S04]  /*e510*/  LDSM.16.M88.4 R204, [R241] ;  /* 0x00000000f1cc783b */ /* 0x000fe80000000200 */
[----:B------:R-:W0:Y:S01]  /*e520*/  LDGDEPBAR ;  /* 0x00000000000079af */ /* 0x000e220000000000 */
[C---:B------:R-:W-:Y:S08]  /*e530*/  HMMA.16816.F32 R64, R108.reuse, R66, RZ ;  /* 0x000000426c40723c */ /* 0x040ff000000018ff */
[C---:B------:R-:W-:Y:S08]  /*e540*/  HMMA.16816.F32 R56, R108.reuse, R52, RZ ;  /* 0x000000346c38723c */ /* 0x040ff000000018ff */
[C---:B-1----:R-:W-:Y:S08]  /*e550*/  HMMA.16816.F32 R48, R108.reuse, R44, RZ ;  /* 0x0000002c6c30723c */ /* 0x042ff000000018ff */
[C---:B--2---:R-:W-:Y:S08]  /*e560*/  HMMA.16816.F32 R40, R108.reuse, R36, RZ ;  /* 0x000000246c28723c */ /* 0x044ff000000018ff */
        /* <DEDUP_REMOVED lines=21> */
[----:B------:R-:W-:Y:S07]  /*e6c0*/  LDSM.16.M88.4 R192, [R235+0x4800] ;  /* 0x00480000ebc0783b */ /* 0x000fee0000000200 */
[C---:B-----5:R-:W-:Y:S08]  /*e6d0*/  HMMA.16816.F32 R92, R96.reuse, R184, R92 ;  /* 0x000000b8605c723c */ /* 0x060ff0000000185c */
[C---:B------:R-:W-:Y:S01]  /*e6e0*/  HMMA.16816.F32 R88, R96.reuse, R186, R88 ;  /* 0x000000ba6058723c */ /* 0x040fe20000001858 */
        /* <DEDUP_REMOVED lines=13> */
[C---:B------:R-:W-:Y:S08]  /*e7c0*/  HMMA.16816.F32 R48, R96.reuse, R192, R48 ;  /* 0x000000c06030723c */ /* 0x040ff00000001830 */
[C---:B------:R-:W-:Y:S01]  /*e7d0*/  HMMA.16816.F32 R44, R96.reuse, R194, R44 ;  /* 0x000000c2602c723c */ /* 0x040fe2000000182c */
[----:B------:R-:W5:Y:S07]  /*e7e0*/  LDSM.16.M88.4 R192, [R235+0x8000] ;  /* 0x00800000ebc0783b */ /* 0x000f6e0000000200 */
        /* <DEDUP_REMOVED lines=31> */
[C---:B----4-:R-:W-:Y:S07]  /*e9e0*/  HMMA.16816.F32 R112, R96.reuse, R188, R112 ;  /* 0x000000bc6070723c */ /* 0x050fee0000001870 */
[C---:B------:R-:W-:Y:S01]  /*e9f0*/  IADD3 R188, R239.reuse, 0x3000, RZ ;  /* 0x00003000efbc7810 */ /* 0x040fe20007ffe0ff */
[----:B------:R-:W-:Y:S05]  /*ea00*/  HMMA.16816.F32 R108, R96, R190, R108 ;  /* 0x000000be606c723c */ /* 0x000fea000000186c */
[----:B------:R-:W-:Y:S02]  /*ea10*/  LDSM.16.M88.4 R188, [R188] ;  /* 0x00000000bcbc783b */ /* 0x000fe40000000200 */
[----:B------:R-:W-:Y:S01]  /*ea20*/  IADD3 R96, R239, 0x2800, RZ ;  /* 0x00002800ef607810 */ /* 0x000fe20007ffe0ff */
[C---:B-1----:R-:W-:Y:S05]  /*ea30*/  HMMA.16816.F32 R92, R204.reuse, R184, R92 ;  /* 0x000000b8cc5c723c */ /* 0x042fea000000185c */
[----:B------:R-:W1:Y:S03]  /*ea40*/  LDSM.16.M88.4 R96, [R96] ;  /* 0x000000006060783b */ /* 0x000e660000000200 */
[C---:B--2---:R-:W-:Y:S08]  /*ea50*/  HMMA.16816.F32 R84, R204.reuse, R104, R84 ;  /* 0x00000068cc54723c */ /* 0x044ff00000001854 */
[C---:B------:R-:W-:Y:S01]  /*ea60*/  HMMA.16816.F32 R80, R204.reuse, R106, R80 ;  /* 0x0000006acc50723c */ /* 0x040fe20000001850 */
[----:B------:R-:W2:Y:S07]  /*ea70*/  LDSM.16.M88.4 R104, [R230] ;  /* 0x00000000e668783b */ /* 0x000eae0000000200 */
[C---:B---3--:R-:W-:Y:S08]  /*ea80*/  HMMA.16816.F32 R76, R204.reuse, R100, R76 ;  /* 0x00000064cc4c723c */ /* 0x048ff0000000184c */
[C---:B------:R-:W-:Y:S01]  /*ea90*/  HMMA.16816.F32 R72, R204.reuse, R102, R72 ;  /* 0x00000066cc48723c */ /* 0x040fe20000001848 */
[----:B------:R-:W3:Y:S07]  /*eaa0*/  LDSM.16.M88.4 R100, [R229] ;  /* 0x00000000e564783b */ /* 0x000eee0000000200 */
        /* <DEDUP_REMOVED lines=9> */
[C---:B------:R-:W-:Y:S01]  /*eb40*/  HMMA.16816.F32 R12, R204.reuse, R102, R12 ;  /* 0x00000066cc0c723c */ /* 0x040fe2000000180c */
[----:B------:R-:W2:Y:S07]  /*eb50*/  LDSM.16.M88.4 R100, [R164] ;  /* 0x00000000a464783b */ /* 0x000eae0000000200 */
[C---:B----4-:R-:W-:Y:S08]  /*eb60*/  HMMA.16816.F32 R32, R204.reuse, R184, R32 ;  /* 0x000000b8cc20723c */ /* 0x050ff00000001820 */
[C---:B-1----:R-:W-:Y:S08]  /*eb70*/  HMMA.16816.F32 R8, R204.reuse, R96, R8 ;  /* 0x00000060cc08723c */ /* 0x042ff00000001808 */
[C---:B------:R-:W-:Y:S01]  /*eb80*/  HMMA.16816.F32 R4, R204.reuse, R98, R4 ;  /* 0x00000062cc04723c */ /* 0x040fe20000001804 */
[----:B------:R-:W1:Y:S07]  /*eb90*/  LDSM.16.M88.4 R96, [R164+0x800] ;  /* 0x00080000a460783b */ /* 0x000e6e0000000200 */
[C---:B------:R-:W-:Y:S01]  /*eba0*/  HMMA.16816.F32 R28, R204.reuse, R186, R28 ;  /* 0x000000bacc1c723c */ /* 0x040fe2000000181c */
[----:B------:R-:W3:Y:S07]  /*ebb0*/  LDSM.16.M88.4 R184, [R166] ;  /* 0x00000000a6b8783b */ /* 0x000eee0000000200 */
[----:B------:R-:W-:Y:S08]  /*ebc0*/  HMMA.16816.F32 R40, R204, R188, R40 ;  /* 0x000000bccc28723c */ /* 0x000ff00000001828 */
[C---:B--2---:R-:W-:Y:S08]  /*ebd0*/  HMMA.16816.F32 R92, R104.reuse, R100, R92 ;  /* 0x00000064685c723c */ /* 0x044ff0000000185c */
[----:B------:R-:W-:Y:S01]  /*ebe0*/  HMMA.16816.F32 R88, R104, R102, R88 ;  /* 0x000000666858723c */ /* 0x000fe20000001858 */
[----:B------:R-:W2:Y:S07]  /*ebf0*/  LDSM.16.M88.4 R100, [R164+0x3000] ;  /* 0x00300000a464783b */ /* 0x000eae0000000200 */
[----:B------:R-:W-:Y:S01]  /*ec00*/  HMMA.16816.F32 R36, R204, R190, R36 ;  /* 0x000000becc24723c */ /* 0x000fe20000001824 */
[----:B------:R-:W-:Y:S07]  /*ec10*/  LDSM.16.M88.4 R188, [R224] ;  /* 0x00000000e0bc783b */ /* 0x000fee0000000200 */
[----:B-1----:R-:W-:Y:S01]  /*ec20*/  HMMA.16816.F32 R84, R104, R96, R84 ;  /* 0x000000606854723c */ /* 0x002fe20000001854 */
[----:B------:R-:W-:-:S02]  /*ec30*/  FMUL.FTZ R93, R93, c[0x0][0x2ec] ;  /* 0x0000bb005d5d7a20 */ /* 0x000fc40000410000 */
[----:B------:R-:W-:Y:S02]  /*ec40*/  FMUL.FTZ R95, R95, c[0x0][0x2ec] ;  /* 0x0000bb005f5f7a20 */ /* 0x000fe40000410000 */
[----:B------:R-:W-:Y:S03]  /*ec50*/  MUFU.TANH R214, R93 ;  /* 0x0000005d00d67308 */ /* 0x000fe60000002400 */
[----:B------:R-:W-:Y:S01]  /*ec60*/  HMMA.16816.F32 R80, R104, R98, R80 ;  /* 0x000000626850723c */ /* 0x000fe20000001850 */
[----:B------:R-:W1:Y:S01]  /*ec70*/  LDSM.16.M88.4 R96, [R164+0x3800] ;  /* 0x00380000a460783b */ /* 0x000e620000000200 */
[----:B------:R-:W-:Y:S02]  /*ec80*/  FMUL.FTZ R89, R89, c[0x0][0x2ec] ;  /* 0x0000bb0059597a20 */ /* 0x000fe40000410000 */
[----:B------:R-:W-:Y:S02]  /*ec90*/  FMUL.FTZ R217, R88, c[0x0][0x2ec] ;  /* 0x0000bb0058d97a20 */ /* 0x000fe40000410000 */
[----:B------:R-:W-:-:S02]  /*eca0*/  FMUL.FTZ R88, R91, c[0x0][0x2ec] ;  /* 0x0000bb005b587a20 */ /* 0x000fc40000410000 */
[----:B---3--:R-:W-:Y:S01]  /*ecb0*/  HMMA.16816.F32 R112, R204, R184, R112 ;  /* 0x000000b8cc70723c */ /* 0x008fe20000001870 */
[----:B------:R-:W-:Y:S01]  /*ecc0*/  MUFU.TANH R89, R89 ;  /* 0x0000005900597308 */ /* 0x000fe20000002400 */
[----:B------:R-:W-:-:S06]  /*ecd0*/  FMUL.FTZ R219, R90, c[0x0][0x2ec] ;  /* 0x0000bb005adb7a20 */ /* 0x000fcc0000410000 */
[C---:B------:R-:W-:Y:S01]  /*ece0*/  HMMA.16816.F32 R108, R204.reuse, R186, R108 ;  /* 0x000000bacc6c723c */ /* 0x040fe2000000186c */
[----:B------:R-:W3:Y:S01]  /*ecf0*/  LDSM.16.M88.4 R184, [R164+0x2000] ;  /* 0x00200000a4b8783b */ /* 0x000ee20000000200 */
[----:B------:R-:W-:Y:S01]  /*ed00*/  FMUL.FTZ R220, R84, c[0x0][0x2ec] ;  /* 0x0000bb0054dc7a20 */ /* 0x000fe20000410000 */
[----:B------:R-:W-:Y:S01]  /*ed10*/  MUFU.TANH R88, R88 ;  /* 0x0000005800587308 */ /* 0x000fe20000002400 */
[----:B------:R-:W-:Y:S02]  /*ed20*/  FMUL.FTZ R221, R86, c[0x0][0x2ec] ;  /* 0x0000bb0056dd7a20 */ /* 0x000fe40000410000 */
[----:B------:R-:W-:Y:S02]  /*ed30*/  FMUL.FTZ R85, R85, c[0x0][0x2ec] ;  /* 0x0000bb0055557a20 */ /* 0x000fe40000410000 */
[----:B------:R-:W-:Y:S01]  /*ed40*/  HMMA.16816.F32 R56, R204, R192, R56 ;  /* 0x000000c0cc38723c */ /* 0x000fe20000001838 */
[----:B------:R-:W-:Y:S02]  /*ed50*/  FMUL.FTZ R81, R81, c[0x0][0x2ec] ;  /* 0x0000bb0051517a20 */ /* 0x000fe40000410000 */
[----:B------:R-:W-:Y:S01]  /*ed60*/  FMUL.FTZ R83, R83, c[0x0][0x2ec] ;  /* 0x0000bb0053537a20 */ /* 0x000fe20000410000 */
[----:B------:R-:W-:Y:S01]  /*ed70*/  MUFU.TANH R85, R85 ;  /* 0x0000005500557308 */ /* 0x000fe20000002400 */
[----:B------:R-:W-:-:S03]  /*ed80*/  FMUL.FTZ R87, R87, c[0x0][0x2ec] ;  /* 0x0000bb0057577a20 */ /* 0x000fc60000410000 */
[C---:B------:R-:W-:Y:S01]  /*ed90*/  HMMA.16816.F32 R52, R204.reuse, R194, R52 ;  /* 0x000000c2cc34723c */ /* 0x040fe20000001834 */
[----:B------:R-:W4:Y:S03]  /*eda0*/  LDSM.16.M88.4 R192, [R225] ;  /* 0x00000000e1c0783b */ /* 0x000f260000000200 */
[----:B------:R5:W-:Y:S04]  /*edb0*/  MUFU.TANH R84, R81 ;  /* 0x0000005100547308 */ /* 0x000be80000002400 */
[C---:B------:R-:W-:Y:S04]  /*edc0*/  HMMA.16816.F32 R68, R204.reuse, R196, R68 ;  /* 0x000000c4cc44723c */ /* 0x040fe80000001844 */
[----:B------:R-:W-:Y:S04]  /*edd0*/  MUFU.TANH R86, R83 ;  /* 0x0000005300567308 */ /* 0x000fe80000002400 */
[----:B------:R-:W-:Y:S01]  /*ede0*/  HMMA.16816.F32 R64, R204, R198, R64 ;  /* 0x000000c6cc40723c */ /* 0x000fe20000001840 */
[----:B------:R-:W3:Y:S03]  /*edf0*/  LDSM.16.M88.4 R196, [R226] ;  /* 0x00000000e2c4783b */ /* 0x000ee60000000200 */
[----:B------:R1:W-:Y:S04]  /*ee00*/  MUFU.TANH R90, R87 ;  /* 0x00000057005a7308 */ /* 0x0003e80000002400 */
[C---:B--2---:R-:W-:Y:S04]  /*ee10*/  HMMA.16816.F32 R40, R104.reuse, R100, R40 ;  /* 0x000000646828723c */ /* 0x044fe80000001828 */
[----:B------:R-:W-:Y:S04]  /*ee20*/  MUFU.TANH R217, R217 ;  /* 0x000000d900d97308 */ /* 0x000fe80000002400 */
[C---:B------:R-:W-:Y:S01]  /*ee30*/  HMMA.16816.F32 R36, R104.reuse, R102, R36 ;  /* 0x000000666824723c */ /* 0x040fe20000001824 */
[----:B------:R-:W2:Y:S03]  /*ee40*/  LDSM.16.M88.4 R100, [R164+0x5000] ;  /* 0x00500000a464783b */ /* 0x000ea60000000200 */
[----:B------:R-:W-:Y:S04]  /*ee50*/  MUFU.TANH R219, R219 ;  /* 0x000000db00db7308 */ /* 0x000fe80000002400 */
[C---:B-1----:R-:W-:Y:S04]  /*ee60*/  HMMA.16816.F32 R32, R104.reuse, R96, R32 ;  /* 0x000000606820723c */ /* 0x042fe80000001820 */
[----:B------:R-:W-:Y:S04]  /*ee70*/  MUFU.TANH R220, R220 ;  /* 0x000000dc00dc7308 */ /* 0x000fe80000002400 */
[----:B------:R-:W-:Y:S01]  /*ee80*/  HMMA.16816.F32 R28, R104, R98, R28 ;  /* 0x00000062681c723c */ /* 0x000fe2000000181c */
[----:B------:R-:W1:Y:S01]  /*ee90*/  LDSM.16.M88.4 R96, [R164+0x5800] ;  /* 0x00580000a460783b */ /* 0x000e620000000200 */
[----:B------:R-:W-:-:S02]  /*eea0*/  FMUL.FTZ R40, R40, c[0x0][0x2ec] ;  /* 0x0000bb0028287a20 */ /* 0x000fc40000410000 */
[----:B------:R-:W-:Y:S01]  /*eeb0*/  FMUL.FTZ R42, R42, c[0x0][0x2ec] ;  /* 0x0000bb002a2a7a20 */ /* 0x000fe20000410000 */
[----:B------:R-:W-:Y:S03]  /*eec0*/  MUFU.TANH R221, R221 ;  /* 0x000000dd00dd7308 */ /* 0x000fe60000002400 */
[C---:B------:R-:W-:Y:S01]  /*eed0*/  HMMA.16816.F32 R120, R204.reuse, R188, R120 ;  /* 0x000000bccc78723c */ /* 0x040fe20000001878 */
[----:B------:R-:W-:Y:S02]  /*eee0*/  FMUL.FTZ R36, R36, c[0x0][0x2ec] ;  /* 0x0000bb0024247a20 */ /* 0x000fe40000410000 */
[----:B------:R-:W-:Y:S02]  /*eef0*/  FMUL.FTZ R39, R39, c[0x0][0x2ec] ;  /* 0x0000bb0027277a20 */ /* 0x000fe40000410000 */
[----:B------:R-:W-:Y:S03]  /*ef00*/  MUFU.TANH R40, R40 ;  /* 0x0000002800287308 */ /* 0x000fe60000002400 */
[----:B------:R-:W-:Y:S01]  /*ef10*/  HMMA.16816.F32 R116, R204, R190, R116 ;  /* 0x000000becc74723c */ /* 0x000fe20000001874 */
[----:B------:R-:W1:Y:S01]  /*ef20*/  LDSM.16.M88.4 R188, [R164+0x1000] ;  /* 0x00100000a4bc783b */ /* 0x000e620000000200 */
[----:B------:R-:W-:-:S03]  /*ef30*/  FMUL.FTZ R32, R32, c[0x0][0x2ec] ;  /* 0x0000bb0020207a20 */ /* 0x000fc60000410000 */
[----:B------:R-:W-:Y:S03]  /*ef40*/  MUFU.TANH R39, R39 ;  /* 0x0000002700277308 */ /* 0x000fe60000002400 */
[C---:B---3--:R-:W-:Y:S01]  /*ef50*/  HMMA.16816.F32 R56, R104.reuse, R184, R56 ;  /* 0x000000b86838723c */ /* 0x048fe20000001838 */
[----:B------:R-:W-:Y:S02]  /*ef60*/  FMUL.FTZ R29, R29, c[0x0][0x2ec] ;  /* 0x0000bb001d1d7a20 */ /* 0x000fe40000410000 */
[----:B------:R-:W-:Y:S02]  /*ef70*/  FMUL.FTZ R28, R28, c[0x0][0x2ec] ;  /* 0x0000bb001c1c7a20 */ /* 0x000fe40000410000 */
[----:B------:R-:W-:Y:S01]  /*ef80*/  FMUL.FTZ R30, R30, c[0x0][0x2ec] ;  /* 0x0000bb001e1e7a20 */ /* 0x000fe20000410000 */
[----:B------:R-:W-:Y:S02]  /*ef90*/  MUFU.TANH R42, R42 ;  /* 0x0000002a002a7308 */ /* 0x000fe40000002400 */
[----:B------:R-:W-:Y:S01]  /*efa0*/  HMMA.16816.F32 R52, R104, R186, R52 ;  /* 0x000000ba6834723c */ /* 0x000fe20000001834 */
[----:B------:R-:W3:Y:S05]  /*efb0*/  LDSM.16.M88.4 R184, [R164+0x4800] ;  /* 0x00480000a4b8783b */ /* 0x000eea0000000200 */
[----:B------:R-:W-:Y:S02]  /*efc0*/  MUFU.TANH R28, R28 ;  /* 0x0000001c001c7308 */ /* 0x000fe40000002400 */
[C---:B------:R-:W-:Y:S06]  /*efd0*/  HMMA.16816.F32 R180, R204.reuse, R200, R180 ;  /* 0x000000c8ccb4723c */ /* 0x040fec00000018b4 */
[----:B------:R-:W-:Y:S02]  /*efe0*/  MUFU.TANH R32, R32 ;  /* 0x0000002000207308 */ /* 0x000fe40000002400 */
[C---:B------:R-:W-:Y:S01]  /*eff0*/  HMMA.16816.F32 R176, R204.reuse, R202, R176 ;  /* 0x000000caccb0723c */ /* 0x040fe200000018b0 */
[----:B------:R-:W-:Y:S05]  /*f000*/  LDSM.16.M88.4 R200, [R164+0x4000] ;  /* 0x00400000a4c8783b */ /* 0x000fea0000000200 */
[----:B------:R-:W-:Y:S02]  /*f010*/  MUFU.TANH R30, R30 ;  /* 0x0000001e001e7308 */ /* 0x000fe40000002400 */
[----:B----4-:R-:W-:Y:S01]  /*f020*/  HMMA.16816.F32 R128, R204, R192, R128 ;  /* 0x000000c0cc80723c */ /* 0x010fe20000001880 */
[----:B------:R-:W-:-:S02]  /*f030*/  FMUL.FTZ R55, R55, c[0x0][0x2ec] ;  /* 0x0000bb0037377a20 */ /* 0x000fc40000410000 */
[----:B------:R-:W-:Y:S02]  /*f040*/  FMUL.FTZ R53, R53, c[0x0][0x2ec] ;  /* 0x0000bb0035357a20 */ /* 0x000fe40000410000 */
[----:B------:R-:W-:Y:S02]  /*f050*/  FMUL.FTZ R52, R52, c[0x0][0x2ec] ;  /* 0x0000bb0034347a20 */ /* 0x000fe40000410000 */
[----:B------:R-:W-:Y:S01]  /*f060*/  MUFU.TANH R55, R55 ;  /* 0x0000003700377308 */ /* 0x000fe20000002400 */
[C---:B------:R-:W-:Y:S01]  /*f070*/  HMMA.16816.F32 R124, R204.reuse, R194, R124 ;  /* 0x000000c2cc7c723c */ /* 0x040fe2000000187c */
[----:B------:R-:W4:Y:S06]  /*f080*/  LDSM.16.M88.4 R192, [R164+0x1800] ;  /* 0x00180000a4c0783b */ /* 0x000f2c0000000200 */
[----:B------:R-:W-:Y:S01]  /*f090*/  MUFU.TANH R52, R52 ;  /* 0x0000003400347308 */ /* 0x000fe20000002400 */
[C---:B------:R-:W-:Y:S08]  /*f0a0*/  HMMA.16816.F32 R172, R204.reuse, R196, R172 ;  /* 0x000000c4ccac723c */ /* 0x040ff000000018ac */
[----:B------:R-:W-:Y:S01]  /*f0b0*/  HMMA.16816.F32 R168, R204, R198, R168 ;  /* 0x000000c6cca8723c */ /* 0x000fe200000018a8 */
[----:B------:R-:W3:Y:S01]  /*f0c0*/  LDSM.16.M88.4 R196, [R164+0x2800] ;  /* 0x00280000a4c4783b */ /* 0x000ee20000000200 */
[----:B------:R-:W-:Y:S06]  /*f0d0*/  MUFU.TANH R207, R95 ;  /* 0x0000005f00cf7308 */ /* 0x000fec0000002400 */
[C---:B--2---:R-:W-:Y:S08]  /*f0e0*/  HMMA.16816.F32 R8, R104.reuse, R100, R8 ;  /* 0x000000646808723c */ /* 0x044ff00000001808 */
[C---:B------:R-:W-:Y:S01]  /*f0f0*/  HMMA.16816.F32 R4, R104.reuse, R102, R4 ;  /* 0x000000666804723c */ /* 0x040fe20000001804 */
[----:B------:R-:W2:Y:S07]  /*f100*/  LDSM.16.M88.4 R100, [R164+0x7000] ;  /* 0x00700000a464783b */ /* 0x000eae0000000200 */
[C---:B-1----:R-:W-:Y:S08]  /*f110*/  HMMA.16816.F32 R180, R104.reuse, R96, R180 ;  /* 0x0000006068b4723c */ /* 0x042ff000000018b4 */
[----:B------:R-:W-:Y:S01]  /*f120*/  HMMA.16816.F32 R176, R104, R98, R176 ;  /* 0x0000006268b0723c */ /* 0x000fe200000018b0 */
[----:B------:R-:W1:Y:S01]  /*f130*/  LDSM.16.M88.4 R96, [R164+0x7800] ;  /* 0x00780000a460783b */ /* 0x000e620000000200 */
[----:B------:R-:W-:-:S06]  /*f140*/  FMUL.FTZ R10, R10, c[0x0][0x2ec] ;  /* 0x0000bb000a0a7a20 */ /* 0x000fcc0000410000 */
[C---:B------:R-:W-:Y:S01]  /*f150*/  HMMA.16816.F32 R76, R104.reuse, R188, R76 ;  /* 0x000000bc684c723c */ /* 0x040fe2000000184c */
[----:B------:R-:W-:Y:S01]  /*f160*/  FMUL.FTZ R5, R5, c[0x0][0x2ec] ;  /* 0x0000bb0005057a20 */ /* 0x000fe20000410000 */
[----:B------:R-:W-:Y:S01]  /*f170*/  MUFU.TANH R10, R10 ;  /* 0x0000000a000a7308 */ /* 0x000fe20000002400 */
[----:B------:R-:W-:Y:S02]  /*f180*/  FMUL.FTZ R6, R6, c[0x0][0x2ec] ;  /* 0x0000bb0006067a20 */ /* 0x000fe40000410000 */
[----:B------:R-:W-:Y:S02]  /*f190*/  FMUL.FTZ R7, R7, c[0x0][0x2ec] ;  /* 0x0000bb0007077a20 */ /* 0x000fe40000410000 */
[----:B------:R-:W-:Y:S01]  /*f1a0*/  FMUL.FTZ R4, R4, c[0x0][0x2ec] ;  /* 0x0000bb0004047a20 */ /* 0x000fe20000410000 */
[----:B------:R-:W-:Y:S01]  /*f1b0*/  HMMA.16816.F32 R72, R104, R190, R72 ;  /* 0x000000be6848723c */ /* 0x000fe20000001848 */
[----:B------:R-:W1:Y:S01]  /*f1c0*/  LDSM.16.M88.4 R188, [R164+0x6000] ;  /* 0x00600000a4bc783b */ /* 0x000e620000000200 */
[----:B------:R-:W-:Y:S01]  /*f1d0*/  MUFU.TANH R83, R7 ;  /* 0x0000000700537308 */ /* 0x000fe20000002400 */
[----:B-----5:R-:W-:-:S02]  /*f1e0*/  FMUL.FTZ R81, R183, c[0x0][0x2ec] ;  /* 0x0000bb00b7517a20 */ /* 0x020fc40000410000 */
[----:B------:R-:W-:Y:S02]  /*f1f0*/  FMUL.FTZ R180, R180, c[0x0][0x2ec] ;  /* 0x0000bb00b4b47a20 */ /* 0x000fe40000410000 */
[----:B------:R-:W-:Y:S01]  /*f200*/  FMUL.FTZ R182, R182, c[0x0][0x2ec] ;  /* 0x0000bb00b6b67a20 */ /* 0x000fe20000410000 */
[----:B---3--:R-:W-:Y:S01]  /*f210*/  HMMA.16816.F32 R16, R104, R184, R16 ;  /* 0x000000b86810723c */ /* 0x008fe20000001810 */
[----:B------:R-:W-:Y:S01]  /*f220*/  FMUL.FTZ R178, R178, c[0x0][0x2ec] ;  /* 0x0000bb00b2b27a20 */ /* 0x000fe20000410000 */
[----:B------:R-:W-:Y:S01]  /*f230*/  MUFU.TANH R81, R81 ;  /* 0x0000005100517308 */ /* 0x000fe20000002400 */
[----:B------:R-:W-:-:S05]  /*f240*/  FMUL.FTZ R176, R176, c[0x0][0x2ec] ;  /* 0x0000bb00b0b07a20 */ /* 0x000fca0000410000 */
[----:B------:R-:W-:Y:S01]  /*f250*/  HMMA.16816.F32 R12, R104, R186, R12 ;  /* 0x000000ba680c723c */ /* 0x000fe2000000180c */
[----:B------:R-:W3:Y:S01]  /*f260*/  LDSM.16.M88.4 R184, [R164+0x6800] ;  /* 0x00680000a4b8783b */ /* 0x000ee20000000200 */
[----:B------:R-:W-:Y:S01]  /*f270*/  FMUL.FTZ R77, R77, c[0x0][0x2ec] ;  /* 0x0000bb004d4d7a20 */ /* 0x000fe20000410000 */
[----:B------:R-:W-:-:S04]  /*f280*/  DEPBAR.LE SB0, 0x0 ;  /* 0x000080000000791a */ /* 0x000fc80000000000 */
[----:B------:R-:W-:Y:S01]  /*f290*/  FMUL.FTZ R79, R79, c[0x0][0x2ec] ;  /* 0x0000bb004f4f7a20 */ /* 0x000fe20000410000 */
[C---:B----4-:R-:W-:Y:S01]  /*f2a0*/  HMMA.16816.F32 R68, R104.reuse, R192, R68 ;  /* 0x000000c06844723c */ /* 0x050fe20000001844 */
[----:B------:R-:W-:Y:S01]  /*f2b0*/  FMUL.FTZ R72, R72, c[0x0][0x2ec] ;  /* 0x0000bb0048487a20 */ /* 0x000fe20000410000 */
[----:B------:R-:W-:Y:S01]  /*f2c0*/  MUFU.TANH R77, R77 ;  /* 0x0000004d004d7308 */ /* 0x000fe20000002400 */
[----:B------:R-:W-:Y:S02]  /*f2d0*/  FMUL.FTZ R76, R76, c[0x0][0x2ec] ;  /* 0x0000bb004c4c7a20 */ /* 0x000fe40000410000 */
[----:B------:R-:W-:Y:S02]  /*f2e0*/  FMUL.FTZ R74, R74, c[0x0][0x2ec] ;  /* 0x0000bb004a4a7a20 */ /* 0x000fe40000410000 */
[----:B------:R-:W-:Y:S01]  /*f2f0*/  LOP3.LUT R192, R242, UR7, RZ, 0xfc, !PT ;  /* 0x00000007f2c07c12 */ /* 0x000fe2000f8efcff */
[C---:B------:R-:W-:Y:S01]  /*f300*/  HMMA.16816.F32 R64, R104.reuse, R194, R64 ;  /* 0x000000c26840723c */ /* 0x040fe20000001840 */
[----:B------:R-:W-:Y:S01]  /*f310*/  FMUL.FTZ R73, R73, c[0x0][0x2ec] ;  /* 0x0000bb0049497a20 */ /* 0x000fe20000410000 */
[----:B------:R-:W-:Y:S01]  /*f320*/  MUFU.TANH R79, R79 ;  /* 0x0000004f004f7308 */ /* 0x000fe20000002400 */
[C---:B------:R-:W-:Y:S01]  /*f330*/  IADD3 R204, R192.reuse, 0x19, RZ ;  /* 0x00000019c0cc7810 */ /* 0x040fe20007ffe0ff */
        /* <DEDUP_REMOVED lines=11> */
[C---:B------:R-:W-:Y:S01]  /*f3f0*/  ISETP.GE.AND P5, PT, R194.reuse, R167, PT ;  /* 0x000000a7c200720c */ /* 0x040fe20003fa6270 */
[----:B------:R-:W-:Y:S01]  /*f400*/  HMMA.16816.F32 R44, R104, R198, R44 ;  /* 0x000000c6682c723c */ /* 0x000fe2000000182c */
[----:B------:R-:W-:Y:S01]  /*f410*/  ISETP.GE.AND P2, PT, R194, R165, PT ;  /* 0x000000a5c200720c */ /* 0x000fe20003f46270 */
[----:B------:R-:W-:Y:S01]  /*f420*/  I2F R3, R194 ;  /* 0x000000c200037306 */ /* 0x000fe20000201400 */
[----:B------:R-:W-:Y:S01]  /*f430*/  IADD3 R210, R192, 0x29, RZ ;  /* 0x00000029c0d27810 */ /* 0x000fe20007ffe0ff */
[----:B------:R-:W-:Y:S01]  /*f440*/  FMUL.FTZ R12, R12, c[0x0][0x2ec] ;  /* 0x0000bb000c0c7a20 */ /* 0x000fe20000410000 */
[----:B------:R-:W-:-:S02]  /*f450*/  IADD3 R222, R192, 0x51, RZ ;  /* 0x00000051c0de7810 */ /* 0x000fc40007ffe0ff */
[----:B------:R-:W-:Y:S01]  /*f460*/  IADD3 R198, R192, 0x9, RZ ;  /* 0x00000009c0c67810 */ /* 0x000fe20007ffe0ff */
[C---:B------:R-:W-:Y:S01]  /*f470*/  HMMA.16816.F32 R20, R104.reuse, R202, R20 ;  /* 0x000000ca6814723c */ /* 0x040fe20000001814 */
[----:B------:R-:W-:Y:S01]  /*f480*/  FMUL.FTZ R66, R66, c[0x0][0x2ec] ;  /* 0x0000bb0042427a20 */ /* 0x000fe20000410000 */
[----:B------:R-:W-:Y:S01]  /*f490*/  I2F R193, R194 ;  /* 0x000000c200c17306 */ /* 0x000fe20000201400 */
[----:B------:R-:W-:Y:S01]  /*f4a0*/  FMUL.FTZ R65, R65, c[0x0][0x2ec] ;  /* 0x0000bb0041417a20 */ /* 0x000fe20000410000 */
[----:B------:R-:W-:Y:S01]  /*f4b0*/  IADD3 R216, R192, 0x41, RZ ;  /* 0x00000041c0d87810 */ /* 0x000fe20007ffe0ff */
[----:B------:R-:W-:Y:S01]  /*f4c0*/  FMUL.FTZ R64, R64, c[0x0][0x2ec] ;  /* 0x0000bb0040407a20 */ /* 0x000fe20000410000 */
[-C--:B------:R-:W-:Y:S01]  /*f4d0*/  ISETP.GE.AND P4, PT, R198, R167.reuse, PT ;  /* 0x000000a7c600720c */ /* 0x080fe20003f86270 */
[----:B------:R-:W-:Y:S01]  /*f4e0*/  FMUL.FTZ R67, R67, c[0x0][0x2ec] ;  /* 0x0000bb0043437a20 */ /* 0x000fe20000410000 */
[C---:B--2---:R-:W-:Y:S01]  /*f4f0*/  HMMA.16816.F32 R120, R104.reuse, R100, R120 ;  /* 0x000000646878723c */ /* 0x044fe20000001878 */
[----:B------:R-:W-:Y:S01]  /*f500*/  FMUL.FTZ R49, R49, c[0x0][0x2ec] ;  /* 0x0000bb0031317a20 */ /* 0x000fe20000410000 */
[----:B------:R-:W2:Y:S01]  /*f510*/  I2F R196, R198 ;  /* 0x000000c600c47306 */ /* 0x000ea20000201400 */
[----:B------:R-:W-:Y:S01]  /*f520*/  FMUL.FTZ R51, R51, c[0x0][0x2ec] ;  /* 0x0000bb0033337a20 */ /* 0x000fe20000410000 */
[----:B------:R-:W-:Y:S01]  /*f530*/  IADD3 R202, R192, 0x11, RZ ;  /* 0x00000011c0ca7810 */ /* 0x000fe20007ffe0ff */
[----:B------:R-:W-:Y:S01]  /*f540*/  FMUL.FTZ R48, R48, c[0x0][0x2ec] ;  /* 0x0000bb0030307a20 */ /* 0x000fe20000410000 */
[----:B------:R-:W-:Y:S01]  /*f550*/  IADD3 R91, R192, 0x79, RZ ;  /* 0x00000079c05b7810 */ /* 0x000fe20007ffe0ff */
[----:B------:R-:W-:Y:S01]  /*f560*/  FMUL.FTZ R100, R70, c[0x0][0x2ec] ;  /* 0x0000bb0046647a20 */ /* 0x000fe20000410000 */
[C---:B-1----:R-:W-:Y:S01]  /*f570*/  HMMA.16816.F32 R112, R104.reuse, R96, R112 ;  /* 0x000000606870723c */ /* 0x042fe20000001870 */
[----:B------:R-:W-:Y:S01]  /*f580*/  FMUL.FTZ R70, R71, c[0x0][0x2ec] ;  /* 0x0000bb0047467a20 */ /* 0x000fe20000410000 */
[----:B------:R-:W1:Y:S01]  /*f590*/  I2F R206, R208 ;  /* 0x000000d000ce7306 */ /* 0x000e620000201400 */
[----:B------:R-:W-:Y:S01]  /*f5a0*/  FMUL.FTZ R101, R56, c[0x0][0x2ec] ;  /* 0x0000bb0038657a20 */ /* 0x000fe20000410000 */
[C---:B------:R-:W-:Y:S01]  /*f5b0*/  IADD3 R252, R192.reuse, 0x59, RZ ;  /* 0x00000059c0fc7810 */ /* 0x040fe20007ffe0ff */
[----:B------:R-:W-:Y:S01]  /*f5c0*/  FMUL.FTZ R56, R57, c[0x0][0x2ec] ;  /* 0x0000bb0039387a20 */ /* 0x000fe20000410000 */
[----:B------:R-:W-:Y:S01]  /*f5d0*/  IADD3 R87, R192, 0x81, RZ ;  /* 0x00000081c0577810 */ /* 0x000fe20007ffe0ff */
[----:B------:R-:W-:Y:S01]  /*f5e0*/  FMUL.FTZ R97, R68, c[0x0][0x2ec] ;  /* 0x0000bb0044617a20 */ /* 0x000fe20000410000 */
[C---:B------:R-:W-:Y:S01]  /*f5f0*/  HMMA.16816.F32 R24, R104.reuse, R200, R24 ;  /* 0x000000c86818723c */ /* 0x040fe20000001818 */
[----:B------:R-:W-:Y:S01]  /*f600*/  FMUL.FTZ R68, R69, c[0x0][0x2ec] ;  /* 0x0000bb0045447a20 */ /* 0x000fe20000410000 */
[----:B------:R-:W-:Y:S01]  /*f610*/  I2F R201, R204 ;  /* 0x000000cc00c97306 */ /* 0x000fe20000201400 */
[----:B------:R-:W-:Y:S01]  /*f620*/  FMUL.FTZ R96, R92, c[0x0][0x2ec] ;  /* 0x0000bb005c607a20 */ /* 0x000fe20000410000 */
[----:B------:R-:W-:Y:S01]  /*f630*/  ISETP.GE.AND P1, PT, R202, R167, PT ;  /* 0x000000a7ca00720c */ /* 0x000fe20003f26270 */
[----:B------:R-:W-:Y:S01]  /*f640*/  FMUL.FTZ R92, R94, c[0x0][0x2ec] ;  /* 0x0000bb005e5c7a20 */ /* 0x000fe20000410000 */
[----:B------:R-:W-:Y:S01]  /*f650*/  ISETP.GE.AND P6, PT, R202, R165, PT ;  /* 0x000000a5ca00720c */ /* 0x000fe20003fc6270 */
[----:B--2---:R-:W-:Y:S01]  /*f660*/  FFMA.FTZ R7, R196, UR4, R89 ;  /* 0x00000004c4077c23 */ /* 0x004fe20008010059 */
[C---:B------:R-:W-:Y:S01]  /*f670*/  HMMA.16816.F32 R168, R104.reuse, R190, R168 ;  /* 0x000000be68a8723c */ /* 0x040fe200000018a8 */
[----:B------:R-:W-:Y:S01]  /*f680*/  FMUL.FTZ R21, R21, c[0x0][0x2ec] ;  /* 0x0000bb0015157a20 */ /* 0x000fe20000410000 */
[----:B------:R-:W-:Y:S01]  /*f690*/  MUFU.TANH R68, R68 ;  /* 0x0000004400447308 */ /* 0x000fe20000002400 */
[----:B-1----:R-:W-:Y:S01]  /*f6a0*/  FFMA.FTZ R79, R206, UR4, R79 ;  /* 0x00000004ce4f7c23 */ /* 0x002fe2000801004f */
[----:B------:R-:W-:Y:S01]  /*f6b0*/  FSEL R7, R7, -INF , !P4 ;  /* 0xff80000007077808 */ /* 0x000fe20006000000 */
[----:B------:R-:W-:Y:S01]  /*f6c0*/  FMUL.FTZ R71, R181, c[0x0][0x2ec] ;  /* 0x0000bb00b5477a20 */ /* 0x000fe20000410000 */
[C---:B------:R-:W-:Y:S01]  /*f6d0*/  IADD3 R89, R192.reuse, 0x99, RZ ;  /* 0x00000099c0597810 */ /* 0x040fe20007ffe0ff */
[----:B------:R-:W-:Y:S01]  /*f6e0*/  FMUL.FTZ R121, R121, c[0x0][0x2ec] ;  /* 0x0000bb0079797a20 */ /* 0x000fe20000410000 */
[----:B------:R-:W-:Y:S01]  /*f6f0*/  IADD3 R190, R192, 0x31, RZ ;  /* 0x00000031c0be7810 */ /* 0x000fe20007ffe0ff */
[C---:B------:R-:W-:Y:S01]  /*f700*/  HMMA.16816.F32 R172, R104.reuse, R188, R172 ;  /* 0x000000bc68ac723c */ /* 0x040fe200000018ac */
[----:B------:R-:W-:Y:S01]  /*f710*/  MUFU.TANH R70, R70 ;  /* 0x0000004600467308 */ /* 0x000fe20000002400 */
[----:B------:R-:W-:Y:S01]  /*f720*/  ISETP.GE.AND P4, PT, R208, R167, PT ;  /* 0x000000a7d000720c */ /* 0x000fe20003f86270 */
[----:B------:R-:W-:Y:S01]  /*f730*/  FMUL.FTZ R115, R115, c[0x0][0x2ec] ;  /* 0x0000bb0073737a20 */ /* 0x000fe20000410000 */
[----:B------:R-:W-:Y:S01]  /*f740*/  IADD3 R211, R192, 0x69, RZ ;  /* 0x00000069c0d37810 */ /* 0x000fe20007ffe0ff */
[----:B------:R-:W-:Y:S01]  /*f750*/  FMUL.FTZ R50, R50, c[0x0][0x2ec] ;  /* 0x0000bb0032327a20 */ /* 0x000fe20000410000 */
[----:B------:R-:W-:Y:S01]  /*f760*/  IADD3 R181, R192, 0x91, RZ ;  /* 0x00000091c0b57810 */ /* 0x000fe20007ffe0ff */
[----:B------:R-:W-:Y:S01]  /*f770*/  FMUL.FTZ R27, R27, c[0x0][0x2ec] ;  /* 0x0000bb001b1b7a20 */ /* 0x000fe20000410000 */
[C---:B------:R-:W-:Y:S01]  /*f780*/  HMMA.16816.F32 R116, R104.reuse, R102, R116 ;  /* 0x000000666874723c */ /* 0x040fe20000001874 */
[----:B------:R-:W1:Y:S01]  /*f790*/  I2F R189, R190 ;  /* 0x000000be00bd7306 */ /* 0x000e620000201400 */
[----:B------:R-:W-:Y:S01]  /*f7a0*/  ISETP.GE.AND P3, PT, R198, R165, PT ;  /* 0x000000a5c600720c */ /* 0x000fe20003f66270 */
[----:B------:R-:W-:Y:S01]  /*f7b0*/  FMUL.FTZ R44, R44, c[0x0][0x2ec] ;  /* 0x0000bb002c2c7a20 */ /* 0x000fe20000410000 */
[----:B------:R-:W-:Y:S01]  /*f7c0*/  IADD3 R183, R192, 0x89, RZ ;  /* 0x00000089c0b77810 */ /* 0x000fe20007ffe0ff */
[----:B------:R-:W-:Y:S01]  /*f7d0*/  FMUL.FTZ R24, R24, c[0x0][0x2ec] ;  /* 0x0000bb0018187a20 */ /* 0x000fe20000410000 */
[----:B------:R-:W-:Y:S01]  /*f7e0*/  IADD3 R247, R192, 0xd1, RZ ;  /* 0x000000d1c0f77810 */ /* 0x000fe20007ffe0ff */
[----:B------:R-:W-:Y:S01]  /*f7f0*/  FMUL.FTZ R103, R58, c[0x0][0x2ec] ;  /* 0x0000bb003a677a20 */ /* 0x000fe20000410000 */
[----:B------:R-:W-:Y:S01]  /*f800*/  HMMA.16816.F32 R108, R104, R98, R108 ;  /* 0x00000062686c723c */ /* 0x000fe2000000186c */
[----:B------:R-:W-:Y:S01]  /*f810*/  MUFU.TANH R102, R66 ;  /* 0x0000004200667308 */ /* 0x000fe20000002400 */
[----:B------:R-:W-:Y:S01]  /*f820*/  FMUL.FTZ R58, R59, c[0x0][0x2ec] ;  /* 0x0000bb003b3a7a20 */ /* 0x000fe20000410000 */
[----:B------:R-:W-:Y:S01]  /*f830*/  IADD3 R223, R192, 0xb1, RZ ;  /* 0x000000b1c0df7810 */ /* 0x000fe20007ffe0ff */
[----:B------:R-:W-:-:S02]  /*f840*/  FMUL.FTZ R169, R169, c[0x0][0x2ec] ;  /* 0x0000bb00a9a97a20 */ /* 0x000fc40000410000 */
[----:B------:R-:W-:Y:S02]  /*f850*/  FMUL.FTZ R20, R20, c[0x0][0x2ec] ;  /* 0x0000bb0014147a20 */ /* 0x000fe40000410000 */
[C---:B---3--:R-:W-:Y:S01]  /*f860*/  HMMA.16816.F32 R124, R104.reuse, R186, R124 ;  /* 0x000000ba687c723c */ /* 0x048fe2000000187c */
[----:B------:R-:W-:Y:S01]  /*f870*/  MUFU.TANH R94, R72 ;  /* 0x00000048005e7308 */ /* 0x000fe20000002400 */
[----:B-1----:R-:W-:Y:S02]  /*f880*/  FFMA.FTZ R68, R189, UR4, R68 ;  /* 0x00000004bd447c23 */ /* 0x002fe40008010044 */
[----:B------:R-:W-:Y:S02]  /*f890*/  FMUL.FTZ R175, R175, c[0x0][0x2ec] ;  /* 0x0000bb00afaf7a20 */ /* 0x000fe40000410000 */
[----:B------:R-:W-:Y:S02]  /*f8a0*/  FMUL.FTZ R22, R22, c[0x0][0x2ec] ;  /* 0x0000bb0016167a20 */ /* 0x000fe40000410000 */
[----:B------:R-:W-:Y:S01]  /*f8b0*/  HMMA.16816.F32 R128, R104, R184, R128 ;  /* 0x000000b86880723c */ /* 0x000fe20000001880 */
[----:B------:R1:W-:Y:S01]  /*f8c0*/  MUFU.TANH R66, R49 ;  /* 0x0000003100427308 */ /* 0x0003e20000002400 */
[----:B------:R-:W-:-:S02]  /*f8d0*/  FMUL.FTZ R117, R117, c[0x0][0x2ec] ;  /* 0x0000bb0075757a20 */ /* 0x000fc40000410000 */
[----:B------:R-:W-:Y:S02]  /*f8e0*/  FMUL.FTZ R116, R116, c[0x0][0x2ec] ;  /* 0x0000bb0074747a20 */ /* 0x000fe40000410000 */
[----:B------:R-:W-:Y:S01]  /*f8f0*/  FMUL.FTZ R112, R112, c[0x0][0x2ec] ;  /* 0x0000bb0070707a20 */ /* 0x000fe20000410000 */
[----:B------:R-:W-:Y:S01]  /*f900*/  IADD3 R107, R192, 0x71, RZ ;  /* 0x00000071c06b7810 */ /* 0x000fe20007ffe0ff */
[----:B------:R-:W-:Y:S01]  /*f910*/  FMUL.FTZ R104, R54, c[0x0][0x2ec] ;  /* 0x0000bb0036687a20 */ /* 0x000fe20000410000 */
[----:B------:R2:W-:Y:S01]  /*f920*/  MUFU.TANH R93, R76 ;  /* 0x0000004c005d7308 */ /* 0x0005e20000002400 */
[----:B------:R-:W-:Y:S02]  /*f930*/  FMUL.FTZ R109, R109, c[0x0][0x2ec] ;  /* 0x0000bb006d6d7a20 */ /* 0x000fe40000410000 */
[----:B------:R-:W-:-:S04]  /*f940*/  FMUL.FTZ R114, R114, c[0x0][0x2ec] ;  /* 0x0000bb0072727a20 */ /* 0x000fc80000410000 */
[----:B------:R-:W-:Y:S01]  /*f950*/  FMUL.FTZ R127, R127, c[0x0][0x2ec] ;  /* 0x0000bb007f7f7a20 */ /* 0x000fe20000410000 */
[----:B------:R3:W-:Y:S01]  /*f960*/  MUFU.TANH R98, R74 ;  /* 0x0000004a00627308 */ /* 0x0007e20000002400 */
[----:B-1----:R-:W-:Y:S02]  /*f970*/  FMUL.FTZ R49, R15, c[0x0][0x2ec] ;  /* 0x0000bb000f317a20 */ /* 0x002fe40000410000 */
[----:B------:R-:W-:Y:S02]  /*f980*/  FMUL.FTZ R15, R9, c[0x0][0x2ec] ;  /* 0x0000bb00090f7a20 */ /* 0x000fe40000410000 */
[----:B------:R-:W-:Y:S02]  /*f990*/  FMUL.FTZ R125, R125, c[0x0][0x2ec] ;  /* 0x0000bb007d7d7a20 */ /* 0x000fe40000410000 */
[----:B------:R-:W-:Y:S01]  /*f9a0*/  FMUL.FTZ R131, R131, c[0x0][0x2ec] ;  /* 0x0000bb0083837a20 */ /* 0x000fe20000410000 */
[----:B------:R1:W-:Y:S01]  /*f9b0*/  MUFU.TANH R72, R51 ;  /* 0x0000003300487308 */ /* 0x0003e20000002400 */
[----:B--2---:R-:W-:-:S02]  /*f9c0*/  FMUL.FTZ R76, R43, c[0x0][0x2ec] ;  /* 0x0000bb002b4c7a20 */ /* 0x004fc40000410000 */
[----:B------:R-:W-:Y:S02]  /*f9d0*/  FMUL.FTZ R43, R37, c[0x0][0x2ec] ;  /* 0x0000bb00252b7a20 */ /* 0x000fe40000410000 */
[----:B------:R-:W-:Y:S02]  /*f9e0*/  FMUL.FTZ R37, R38, c[0x0][0x2ec] ;  /* 0x0000bb0026257a20 */ /* 0x000fe40000410000 */
[----:B------:R-:W-:Y:S01]  /*f9f0*/  FMUL.FTZ R38, R33, c[0x0][0x2ec] ;  /* 0x0000bb0021267a20 */ /* 0x000fe20000410000 */
[----:B------:R-:W-:Y:S01]  /*fa00*/  I2F R200, R202 ;  /* 0x000000ca00c87306 */ /* 0x000fe20000201400 */
[----:B---3--:R-:W-:Y:S02]  /*fa10*/  FMUL.FTZ R74, R41, c[0x0][0x2ec] ;  /* 0x0000bb00294a7a20 */ /* 0x008fe40000410000 */
[----:B------:R-:W-:Y:S02]  /*fa20*/  FMUL.FTZ R33, R34, c[0x0][0x2ec] ;  /* 0x0000bb0022217a20 */ /* 0x000fe40000410000 */
[----:B------:R-:W-:-:S03]  /*fa30*/  FMUL.FTZ R124, R124, c[0x0][0x2ec] ;  /* 0x0000bb007c7c7a20 */ /* 0x000fc60000410000 */
[----:B------:R-:W-:Y:S01]  /*fa40*/  I2F R203, R202 ;  /* 0x000000ca00cb7306 */ /* 0x000fe20000201400 */
[----:B-1----:R-:W-:-:S07]  /*fa50*/  FMUL.FTZ R51, R11, c[0x0][0x2ec] ;  /* 0x0000bb000b337a20 */ /* 0x002fce0000410000 */
[----:B------:R-:W1:Y:S08]  /*fa60*/  I2F R186, R218 ;  /* 0x000000da00ba7306 */ /* 0x000e700000201400 */
[----:B------:R2:W3:Y:S08]  /*fa70*/  MUFU.TANH R57, R53 ;  /* 0x0000003500397308 */ /* 0x0004f00000002400 */
[----:B------:R4:W-:Y:S01]  /*fa80*/  MUFU.TANH R11, R5 ;  /* 0x00000005000b7308 */ /* 0x0009e20000002400 */
[----:B-1----:R-:W-:-:S07]  /*fa90*/  FFMA.FTZ R55, R186, UR4, R55 ;  /* 0x00000004ba377c23 */ /* 0x002fce0008010037 */
[----:B------:R1:W-:Y:S01]  /*faa0*/  MUFU.TANH R9, R6 ;  /* 0x0000000600097308 */ /* 0x0003e20000002400 */
[----:B--2---:R-:W-:Y:S02]  /*fab0*/  FFMA.FTZ R53, R206, UR4, R77 ;  /* 0x00000004ce357c23 */ /* 0x004fe4000801004d */
[----:B------:R-:W-:Y:S01]  /*fac0*/  FFMA.FTZ R206, R189, UR4, R70 ;  /* 0x00000004bdce7c23 */ /* 0x000fe20008010046 */
[----:B------:R-:W-:Y:S01]  /*fad0*/  IADD3 R70, R192, 0xc1, RZ ;  /* 0x000000c1c0467810 */ /* 0x000fe20007ffe0ff */
[----:B---3--:R-:W-:Y:S01]  /*fae0*/  FFMA.FTZ R57, R186, UR4, R57 ;  /* 0x00000004ba397c23 */ /* 0x008fe20008010039 */
[----:B------:R-:W-:Y:S02]  /*faf0*/  FSEL R53, R53, -INF , !P4 ;  /* 0xff80000035357808 */ /* 0x000fe40006000000 */
[----:B------:R-:W-:Y:S01]  /*fb00*/  I2F R199, R198 ;  /* 0x000000c600c77306 */ /* 0x000fe20000201400 */
[----:B----4-:R-:W-:Y:S01]  /*fb10*/  FFMA.FTZ R5, R3, UR4, R214 ;  /* 0x0000000403057c23 */ /* 0x010fe200080100d6 */
[----:B------:R-:W-:-:S04]  /*fb20*/  ISETP.GE.AND P4, PT, R212, R167, PT ;  /* 0x000000a7d400720c */ /* 0x000fc80003f86270 */
[----:B------:R-:W-:Y:S01]  /*fb30*/  FSEL R5, R5, -INF , !P5 ;  /* 0xff80000005057808 */ /* 0x000fe20006800000 */
[----:B-1----:R-:W-:Y:S01]  /*fb40*/  FFMA.FTZ R6, R193, UR4, R207 ;  /* 0x00000004c1067c23 */ /* 0x002fe200080100cf */
[----:B------:R-:W-:Y:S01]  /*fb50*/  I2F R184, R212 ;  /* 0x000000d400b87306 */ /* 0x000fe20000201400 */
[----:B------:R-:W-:-:S03]  /*fb60*/  ISETP.GE.AND P5, PT, R204, R167, PT ;  /* 0x000000a7cc00720c */ /* 0x000fc60003fa6270 */
[----:B------:R-:W-:Y:S02]  /*fb70*/  FSEL R6, R6, -INF , !P2 ;  /* 0xff80000006067808 */ /* 0x000fe40005000000 */
[----:B------:R-:W-:Y:S02]  /*fb80*/  ISETP.GE.AND P2, PT, R204, R165, PT ;  /* 0x000000a5cc00720c */ /* 0x000fe40003f46270 */
[----:B------:R-:W1:Y:S08]  /*fb90*/  MUFU.TANH R65, R65 ;  /* 0x0000004100417308 */ /* 0x000e700000002400 */
[----:B------:R-:W-:Y:S08]  /*fba0*/  I2F R213, R246 ;  /* 0x000000f600d57306 */ /* 0x000ff00000201400 */
[----:B------:R2:W-:Y:S01]  /*fbb0*/  MUFU.TANH R54, R48 ;  /* 0x0000003000367308 */ /* 0x0005e20000002400 */
[----:B-1----:R-:W-:-:S05]  /*fbc0*/  FFMA.FTZ R65, R184, UR4, R65 ;  /* 0x00000004b8417c23 */ /* 0x002fca0008010041 */
[----:B------:R-:W-:Y:S02]  /*fbd0*/  FSEL R207, R65, -INF , !P4 ;  /* 0xff80000041cf7808 */ /* 0x000fe40006000000 */
[----:B------:R-:W1:Y:S01]  /*fbe0*/  MUFU.TANH R74, R74 ;  /* 0x0000004a004a7308 */ /* 0x000e620000002400 */
[----:B------:R-:W-:-:S07]  /*fbf0*/  ISETP.GE.AND P4, PT, R222, R167, PT ;  /* 0x000000a7de00720c */ /* 0x000fce0003f86270 */
[----:B------:R-:W3:Y:S01]  /*fc00*/  MUFU.TANH R76, R76 ;  /* 0x0000004c004c7308 */ /* 0x000ee20000002400 */
[----:B--2---:R-:W-:Y:S01]  /*fc10*/  FFMA.FTZ R48, R205, UR4, R86 ;  /* 0x00000004cd307c23 */ /* 0x004fe20008010056 */
[----:B------:R-:W-:-:S04]  /*fc20*/  IADD3 R205, R192, 0xb9, RZ ;  /* 0x000000b9c0cd7810 */ /* 0x000fc80007ffe0ff */
[----:B------:R-:W-:Y:S02]  /*fc30*/  FSEL R48, R48, -INF , !P2 ;  /* 0xff80000030307808 */ /* 0x000fe40005000000 */
[----:B------:R2:W-:Y:S01]  /*fc40*/  MUFU.TANH R34, R29 ;  /* 0x0000001d00227308 */ /* 0x0005e20000002400 */
[----:B------:R-:W-:Y:S01]  /*fc50*/  ISETP.GE.AND P2, PT, R190, R165, PT ;  /* 0x000000a5be00720c */ /* 0x000fe20003f46270 */
[----:B-1----:R-:W-:-:S03]  /*fc60*/  FFMA.FTZ R74, R213, UR4, R74 ;  /* 0x00000004d54a7c23 */ /* 0x002fc6000801004a */
[----:B------:R-:W-:Y:S02]  /*fc70*/  FSEL R206, R206, -INF , !P2 ;  /* 0xff800000cece7808 */ /* 0x000fe40005000000 */
[-C--:B------:R-:W-:Y:S01]  /*fc80*/  ISETP.GE.AND P2, PT, R218, R165.reuse, PT ;  /* 0x000000a5da00720c */ /* 0x080fe20003f46270 */
[----:B------:R1:W-:Y:S01]  /*fc90*/  MUFU.TANH R99, R64 ;  /* 0x0000004000637308 */ /* 0x0003e20000002400 */
[----:B---3--:R-:W-:Y:S02]  /*fca0*/  FFMA.FTZ R76, R213, UR4, R76 ;  /* 0x00000004d54c7c23 */ /* 0x008fe4000801004c */
[----:B------:R-:W-:Y:S02]  /*fcb0*/  FSEL R198, R55, -INF , !P2 ;  /* 0xff80000037c67808 */ /* 0x000fe40005000000 */
[----:B------:R-:W-:Y:S01]  /*fcc0*/  ISETP.GE.AND P2, PT, R246, R165, PT ;  /* 0x000000a5f600720c */ /* 0x000fe20003f46270 */
[----:B--2---:R-:W-:Y:S02]  /*fcd0*/  FFMA.FTZ R29, R201, UR4, R84 ;  /* 0x00000004c91d7c23 */ /* 0x004fe40008010054 */
[----:B------:R-:W-:Y:S01]  /*fce0*/  I2F R188, R210 ;  /* 0x000000d200bc7306 */ /* 0x000fe20000201400 */
[----:B------:R-:W-:-:S02]  /*fcf0*/  FMUL.FTZ R84, R179, c[0x0][0x2ec] ;  /* 0x0000bb00b3547a20 */ /* 0x000fc40000410000 */
[----:B------:R-:W-:Y:S02]  /*fd00*/  FSEL R29, R29, -INF , !P5 ;  /* 0xff8000001d1d7808 */ /* 0x000fe40006800000 */
[-C--:B------:R-:W-:Y:S01]  /*fd10*/  ISETP.GE.AND P5, PT, R190, R167.reuse, PT ;  /* 0x000000a7be00720c */ /* 0x080fe20003fa6270 */
[----:B-1----:R-:W-:Y:S02]  /*fd20*/  FMUL.FTZ R64, R45, c[0x0][0x2ec] ;  /* 0x0000bb002d407a20 */ /* 0x002fe40000410000 */
[----:B------:R1:W-:Y:S01]  /*fd30*/  MUFU.TANH R95, R78 ;  /* 0x0000004e005f7308 */ /* 0x0003e20000002400 */
[----:B------:R-:W-:Y:S01]  /*fd40*/  FMUL.FTZ R45, R46, c[0x0][0x2ec] ;  /* 0x0000bb002e2d7a20 */ /* 0x000fe20000410000 */
[----:B------:R-:W-:Y:S01]  /*fd50*/  FSEL R209, R68, -INF , !P5 ;  /* 0xff80000044d17808 */ /* 0x000fe20006800000 */
[----:B------:R-:W-:Y:S01]  /*fd60*/  FMUL.FTZ R46, R47, c[0x0][0x2ec] ;  /* 0x0000bb002f2e7a20 */ /* 0x000fe20000410000 */
[----:B------:R-:W-:Y:S01]  /*fd70*/  ISETP.GE.AND P5, PT, R218, R167, PT ;  /* 0x000000a7da00720c */ /* 0x000fe20003fa6270 */
[----:B------:R-:W-:Y:S01]  /*fd80*/  FMUL.FTZ R47, R23, c[0x0][0x2ec] ;  /* 0x0000bb00172f7a20 */ /* 0x000fe20000410000 */
[----:B------:R-:W-:Y:S01]  /*fd90*/  FSEL R190, R76, -INF , !P2 ;  /* 0xff8000004cbe7808 */ /* 0x000fe20005000000 */
[----:B------:R-:W-:Y:S01]  /*fda0*/  FMUL.FTZ R23, R17, c[0x0][0x2ec] ;  /* 0x0000bb0011177a20 */ /* 0x000fe20000410000 */
[----:B------:R-:W2:Y:S01]  /*fdb0*/  MUFU.TANH R73, R73 ;  /* 0x0000004900497308 */ /* 0x000ea20000002400 */
[----:B------:R-:W-:Y:S01]  /*fdc0*/  FMUL.FTZ R17, R18, c[0x0][0x2ec] ;  /* 0x0000bb0012117a20 */ /* 0x000fe20000410000 */
[----:B------:R-:W-:Y:S01]  /*fdd0*/  ISETP.GE.AND P2, PT, R91, R165, PT ;  /* 0x000000a55b00720c */ /* 0x000fe20003f46270 */
[----:B------:R-:W-:Y:S01]  /*fde0*/  FMUL.FTZ R18, R13, c[0x0][0x2ec] ;  /* 0x0000bb000d127a20 */ /* 0x000fe20000410000 */
[----:B------:R-:W-:Y:S01]  /*fdf0*/  IADD3 R68, R192, 0xe1, RZ ;  /* 0x000000e1c0447810 */ /* 0x000fe20007ffe0ff */
[----:B------:R-:W-:-:S02]  /*fe00*/  FMUL.FTZ R13, R14, c[0x0][0x2ec] ;  /* 0x0000bb000e0d7a20 */ /* 0x000fc40000410000 */
[----:B------:R-:W-:Y:S01]  /*fe10*/  FMUL.FTZ R14, R8, c[0x0][0x2ec] ;  /* 0x0000bb00080e7a20 */ /* 0x000fe20000410000 */
[----:B------:R-:W3:Y:S01]  /*fe20*/  MUFU.TANH R75, R75 ;  /* 0x0000004b004b7308 */ /* 0x000ee20000002400 */
[----:B-1----:R-:W-:Y:S02]  /*fe30*/  FMUL.FTZ R78, R35, c[0x0][0x2ec] ;  /* 0x0000bb00234e7a20 */ /* 0x002fe40000410000 */
[----:B------:R-:W-:Y:S02]  /*fe40*/  FMUL.FTZ R35, R31, c[0x0][0x2ec] ;  /* 0x0000bb001f237a20 */ /* 0x000fe40000410000 */
[----:B------:R-:W-:Y:S02]  /*fe50*/  FMUL.FTZ R31, R25, c[0x0][0x2ec] ;  /* 0x0000bb00191f7a20 */ /* 0x000fe40000410000 */
[----:B------:R-:W-:Y:S01]  /*fe60*/  FMUL.FTZ R25, R26, c[0x0][0x2ec] ;  /* 0x0000bb001a197a20 */ /* 0x000fe20000410000 */
[----:B------:R-:W1:Y:S01]  /*fe70*/  I2F R187, R222 ;  /* 0x000000de00bb7306 */ /* 0x000e620000201400 */
[----:B--2---:R-:W-:-:S07]  /*fe80*/  FFMA.FTZ R73, R188, UR4, R73 ;  /* 0x00000004bc497c23 */ /* 0x004fce0008010049 */
[----:B------:R-:W2:Y:S01]  /*fe90*/  MUFU.TANH R67, R67 ;  /* 0x0000004300437308 */ /* 0x000ea20000002400 */
[----:B---3--:R-:W-:-:S07]  /*fea0*/  FFMA.FTZ R75, R188, UR4, R75 ;  /* 0x00000004bc4b7c23 */ /* 0x008fce000801004b */
[----:B------:R-:W-:Y:S01]  /*feb0*/  I2F R185, R216 ;  /* 0x000000d800b97306 */ /* 0x000fe20000201400 */
[C---:B-1----:R-:W-:Y:S02]  /*fec0*/  FFMA.FTZ R66, R187.reuse, UR4, R66 ;  /* 0x00000004bb427c23 */ /* 0x042fe40008010042 */
[----:B------:R-:W-:-:S03]  /*fed0*/  FFMA.FTZ R72, R187, UR4, R72 ;  /* 0x00000004bb487c23 */ /* 0x000fc60008010048 */
[----:B------:R-:W-:Y:S02]  /*fee0*/  FSEL R193, R66, -INF , !P4 ;  /* 0xff80000042c17808 */ /* 0x000fe40006000000 */
[----:B------:R-:W1:Y:S01]  /*fef0*/  MUFU.TANH R56, R56 ;  /* 0x0000003800387308 */ /* 0x000e620000002400 */
[----:B--2---:R-:W-:Y:S01]  /*ff00*/  FFMA.FTZ R67, R184, UR4, R67 ;  /* 0x00000004b8437c23 */ /* 0x004fe20008010043 */
[----:B------:R-:W-:-:S06]  /*ff10*/  ISETP.GE.AND P4, PT, R211, R167, PT ;  /* 0x000000a7d300720c */ /* 0x000fcc0003f86270 */
[----:B------:R-:W2:Y:S08]  /*ff20*/  MUFU.TANH R58, R58 ;  /* 0x0000003a003a7308 */ /* 0x000eb00000002400 */
[----:B------:R3:W-:Y:S01]  /*ff30*/  MUFU.TANH R41, R36 ;  /* 0x0000002400297308 */ /* 0x0007e20000002400 */
[----:B-1----:R-:W-:-:S07]  /*ff40*/  FFMA.FTZ R56, R185, UR4, R56 ;  /* 0x00000004b9387c23 */ /* 0x002fce0008010038 */
[----:B------:R1:W-:Y:S01]  /*ff50*/  MUFU.TANH R26, R21 ;  /* 0x00000015001a7308 */ /* 0x0003e20000002400 */
[----:B--2---:R-:W-:Y:S02]  /*ff60*/  FFMA.FTZ R58, R185, UR4, R58 ;  /* 0x00000004b93a7c23 */ /* 0x004fe4000801003a */
[----:B---3--:R-:W-:-:S05]  /*ff70*/  FFMA.FTZ R36, R203, UR4, R90 ;  /* 0x00000004cb247c23 */ /* 0x008fca000801005a */
[----:B------:R-:W-:Y:S01]  /*ff80*/  MUFU.TANH R35, R35 ;  /* 0x0000002300237308 */ /* 0x000fe20000002400 */
[----:B------:R-:W-:Y:S02]  /*ff90*/  IADD3 R203, R192, 0xa1, RZ ;  /* 0x000000a1c0cb7810 */ /* 0x000fe40007ffe0ff */
[----:B------:R-:W-:Y:S02]  /*ffa0*/  FSEL R36, R36, -INF , !P6 ;  /* 0xff80000024247808 */ /* 0x000fe40007000000 */
[----:B------:R-:W-:Y:S01]  /*ffb0*/  ISETP.GE.AND P6, PT, R210, R165, PT ;  /* 0x000000a5d200720c */ /* 0x000fe20003fc6270 */
[----:B-1----:R-:W-:Y:S02]  /*ffc0*/  FFMA.FTZ R21, R200, UR4, R85 ;  /* 0x00000004c8157c23 */ /* 0x002fe40008010055 */
[----:B------:R1:W-:Y:S01]  /*ffd0*/  MUFU.TANH R8, R4 ;  /* 0x0000000400087308 */ /* 0x0003e20000002400 */
[----:B------:R-:W-:Y:S02]  /*ffe0*/  FMUL.FTZ R85, R177, c[0x0][0x2ec] ;  /* 0x0000bb00b1557a20 */ /* 0x000fe40000410000 */
[----:B------:R-:W-:-:S02]  /*fff0*/  FSEL R21, R21, -INF , !P1 ;  /* 0xff80000015157808 */ /* 0x000fc40004800000 */
[----:B------:R-:W-:-:S03]  /*10000*/  ISETP.GE.AND P1, PT, R210, R167, PT ;  /* 0x000000a7d200720c */ /* 0x000fc60003f26270 */
[----:B------:R-:W2:Y:S01]  /*10010*/  I2F R59, R91 ;  /* 0x0000005b003b7306 */ /* 0x000ea20000201400 */
[----:B------:R-:W-:Y:S02]  /*10020*/  IADD3 R210, R192, 0xa9, RZ ;  /* 0x000000a9c0d27810 */ /* 0x000fe40007ffe0ff */
[----:B------:R-:W-:Y:S02]  /*10030*/  FSEL R215, R73, -INF , !P1 ;  /* 0xff80000049d77808 */ /* 0x000fe40004800000 */
[-C--:B------:R-:W-:Y:S01]  /*10040*/  ISETP.GE.AND P1, PT, R216, R167.reuse, PT ;  /* 0x000000a7d800720c */ /* 0x080fe20003f26270 */
[----:B-1----:R-:W-:Y:S02]  /*10050*/  FFMA.FTZ R4, R199, UR4, R88 ;  /* 0x00000004c7047c23 */ /* 0x002fe40008010058 */
[----:B------:R-:W-:Y:S01]  /*10060*/  MUFU.TANH R49, R49 ;  /* 0x0000003100317308 */ /* 0x000fe20000002400 */
[----:B------:R-:W-:Y:S02]  /*10070*/  FSEL R199, R57, -INF , !P5 ;  /* 0xff80000039c77808 */ /* 0x000fe40006800000 */
[----:B------:R-:W-:-:S02]  /*10080*/  ISETP.GE.AND P5, PT, R246, R167, PT ;  /* 0x000000a7f600720c */ /* 0x000fc40003fa6270 */
[----:B------:R-:W-:Y:S02]  /*10090*/  FSEL R4, R4, -INF , !P3 ;  /* 0xff80000004047808 */ /* 0x000fe40005800000 */
[----:B------:R-:W-:Y:S01]  /*100a0*/  ISETP.GE.AND P3, PT, R208, R165, PT ;  /* 0x000000a5d000720c */ /* 0x000fe20003f66270 */
[----:B------:R-:W1:Y:S01]  /*100b0*/  I2F R88, R89 ;  /* 0x0000005900587306 */ /* 0x000e620000201400 */
[----:B------:R-:W-:Y:S01]  /*100c0*/  FSEL R187, R74, -INF , !P5 ;  /* 0xff8000004abb7808 */ /* 0x000fe20006800000 */
[----:B--2---:R-:W-:Y:S01]  /*100d0*/  FFMA.FTZ R34, R59, UR4, R34 ;  /* 0x000000043b227c23 */ /* 0x004fe20008010022 */
[----:B------:R-:W-:Y:S01]  /*100e0*/  FSEL R214, R79, -INF , !P3 ;  /* 0xff8000004fd67808 */ /* 0x000fe20005800000 */
[----:B------:R-:W-:Y:S01]  /*100f0*/  FFMA.FTZ R184, R59, UR4, R35 ;  /* 0x000000043bb87c23 */ /* 0x000fe20008010023 */
[----:B------:R-:W-:Y:S01]  /*10100*/  ISETP.GE.AND P5, PT, R91, R167, PT ;  /* 0x000000a75b00720c */ /* 0x000fe20003fa6270 */
[----:B------:R-:W-:Y:S01]  /*10110*/  FMUL.FTZ R91, R129, c[0x0][0x2ec] ;  /* 0x0000bb00815b7a20 */ /* 0x000fe20000410000 */
[-C--:B------:R-:W-:Y:S01]  /*10120*/  ISETP.GE.AND P3, PT, R212, R165.reuse, PT ;  /* 0x000000a5d400720c */ /* 0x080fe20003f66270 */
[----:B------:R-:W-:Y:S01]  /*10130*/  I2F R191, R252 ;  /* 0x000000fc00bf7306 */ /* 0x000fe20000201400 */
[----:B------:R-:W-:Y:S01]  /*10140*/  FSEL R212, R75, -INF , !P6 ;  /* 0xff8000004bd47808 */ /* 0x000fe20007000000 */
[----:B------:R-:W-:Y:S01]  /*10150*/  FMUL.FTZ R79, R173, c[0x0][0x2ec] ;  /* 0x0000bb00ad4f7a20 */ /* 0x000fe20000410000 */
[----:B------:R-:W-:Y:S01]  /*10160*/  ISETP.GE.AND P6, PT, R216, R165, PT ;  /* 0x000000a5d800720c */ /* 0x000fe20003fc6270 */
[----:B------:R-:W-:Y:S01]  /*10170*/  IMAD.U32 R129, RZ, RZ, UR7 ;  /* 0x00000007ff817e24 */ /* 0x000fe2000f8e00ff */
[----:B------:R-:W-:-:S02]  /*10180*/  FSEL R204, R67, -INF , !P3 ;  /* 0xff80000043cc7808 */ /* 0x000fc40005800000 */
[----:B------:R-:W-:Y:S01]  /*10190*/  ISETP.GE.AND P3, PT, R222, R165, PT ;  /* 0x000000a5de00720c */ /* 0x000fe20003f66270 */
[----:B------:R-:W2:Y:S01]  /*101a0*/  MUFU.TANH R64, R64 ;  /* 0x0000004000407308 */ /* 0x000ea20000002400 */
[----:B------:R-:W-:Y:S01]  /*101b0*/  FSEL R201, R56, -INF , !P1 ;  /* 0xff80000038c97808 */ /* 0x000fe20004800000 */
[----:B-1----:R-:W-:Y:S01]  /*101c0*/  FFMA.FTZ R67, R88, UR4, R49 ;  /* 0x0000000458437c23 */ /* 0x002fe20008010031 */
[----:B------:R-:W-:Y:S02]  /*101d0*/  FSEL R200, R58, -INF , !P6 ;  /* 0xff8000003ac87808 */ /* 0x000fe40007000000 */
[C---:B------:R-:W-:Y:S02]  /*101e0*/  ISETP.GE.AND P1, PT, R252.reuse, R167, PT ;  /* 0x000000a7fc00720c */ /* 0x040fe40003f26270 */
[----:B------:R-:W-:Y:S01]  /*101f0*/  ISETP.GE.AND P6, PT, R252, R165, PT ;  /* 0x000000a5fc00720c */ /* 0x000fe20003fc6270 */
[----:B------:R-:W1:Y:S01]  /*10200*/  MUFU.TANH R46, R46 ;  /* 0x0000002e002e7308 */ /* 0x000e620000002400 */
[----:B------:R-:W-:-:S02]  /*10210*/  FSEL R196, R72, -INF , !P3 ;  /* 0xff80000048c47808 */ /* 0x000fc40005800000 */
[----:B------:R-:W-:Y:S02]  /*10220*/  FSEL R184, R184, -INF , !P2 ;  /* 0xff800000b8b87808 */ /* 0x000fe40005000000 */
[-C--:B------:R-:W-:Y:S02]  /*10230*/  ISETP.GE.AND P3, PT, R211, R165.reuse, PT ;  /* 0x000000a5d300720c */ /* 0x080fe40003f66270 */
[----:B------:R-:W-:Y:S01]  /*10240*/  ISETP.GE.AND P2, PT, R181, R165, PT ;  /* 0x000000a5b500720c */ /* 0x000fe20003f46270 */
[----:B------:R-:W-:Y:S01]  /*10250*/  MUFU.TANH R31, R31 ;  /* 0x0000001f001f7308 */ /* 0x000fe20000002400 */
[----:B--2---:R-:W-:Y:S01]  /*10260*/  FFMA.FTZ R64, R191, UR4, R64 ;  /* 0x00000004bf407c23 */ /* 0x004fe20008010040 */
[C---:B------:R-:W-:Y:S02]  /*10270*/  IADD3 R216, R192.reuse, 0xc9, RZ ;  /* 0x000000c9c0d87810 */ /* 0x040fe40007ffe0ff */
[----:B------:R-:W-:Y:S02]  /*10280*/  IADD3 R222, R192, 0xd9, RZ ;  /* 0x000000d9c0de7810 */ /* 0x000fe40007ffe0ff */
[----:B------:R-:W-:-:S02]  /*10290*/  FSEL R177, R64, -INF , !P1 ;  /* 0xff80000040b17808 */ /* 0x000fc40004800000 */
[----:B------:R-:W-:Y:S01]  /*102a0*/  MUFU.TANH R27, R27 ;  /* 0x0000001b001b7308 */ /* 0x000fe20000002400 */
[----:B-1----:R-:W-:Y:S01]  /*102b0*/  FFMA.FTZ R46, R191, UR4, R46 ;  /* 0x00000004bf2e7c23 */ /* 0x002fe2000801002e */
[C---:B------:R-:W-:Y:S02]  /*102c0*/  ISETP.GE.AND P1, PT, R107.reuse, R167, PT ;  /* 0x000000a76b00720c */ /* 0x040fe40003f26270 */
[----:B------:R-:W-:Y:S02]  /*102d0*/  IADD3 R246, R192, 0xe9, RZ ;  /* 0x000000e9c0f67810 */ /* 0x000fe40007ffe0ff */
[----:B------:R-:W-:Y:S02]  /*102e0*/  FSEL R194, R46, -INF , !P6 ;  /* 0xff8000002ec27808 */ /* 0x000fe40007000000 */
[----:B------:R-:W1:Y:S01]  /*102f0*/  I2F R3, R87 ;  /* 0x0000005700037306 */ /* 0x000e620000201400 */
[----:B------:R-:W-:Y:S02]  /*10300*/  ISETP.GE.AND P6, PT, R107, R165, PT ;  /* 0x000000a56b00720c */ /* 0x000fe40003fc6270 */
[----:B------:R-:W-:-:S02]  /*10310*/  IADD3 R191, R192, 0xf1, RZ ;  /* 0x000000f1c0bf7810 */ /* 0x000fc40007ffe0ff */
[----:B------:R-:W-:Y:S02]  /*10320*/  IADD3 R74, R192, 0xd1, RZ ;  /* 0x000000d1c04a7810 */ /* 0x000fe40007ffe0ff */
[----:B------:R-:W-:Y:S01]  /*10330*/  LOP3.LUT R129, R129, 0x70, R242, 0xfe, !PT ;  /* 0x0000007081817812 */ /* 0x000fe200078efef2 */
[----:B------:R-:W2:Y:S08]  /*10340*/  I2F R106, R211 ;  /* 0x000000d3006a7306 */ /* 0x000eb00000201400 */
[----:B------:R-:W3:Y:S01]  /*10350*/  MUFU.TANH R43, R43 ;  /* 0x0000002b002b7308 */ /* 0x000ee20000002400 */
[----:B-1----:R-:W-:-:S02]  /*10360*/  FFMA.FTZ R31, R3, UR4, R31 ;  /* 0x00000004031f7c23 */ /* 0x002fc4000801001f */
[----:B------:R-:W-:-:S05]  /*10370*/  FFMA.FTZ R27, R3, UR4, R27 ;  /* 0x00000004031b7c23 */ /* 0x000fca000801001b */
[----:B------:R-:W-:Y:S01]  /*10380*/  MUFU.TANH R23, R23 ;  /* 0x0000001700177308 */ /* 0x000fe20000002400 */
[----:B--2---:R-:W-:Y:S02]  /*10390*/  FFMA.FTZ R39, R106, UR4, R39 ;  /* 0x000000046a277c23 */ /* 0x004fe40008010027 */
[----:B------:R-:W-:-:S03]  /*103a0*/  FMUL.FTZ R211, R171, c[0x0][0x2ec] ;  /* 0x0000bb00abd37a20 */ /* 0x000fc60000410000 */
[----:B------:R-:W-:Y:S01]  /*103b0*/  FSEL R188, R39, -INF , !P3 ;  /* 0xff80000027bc7808 */ /* 0x000fe20005800000 */
[----:B------:R-:W-:Y:S01]  /*103c0*/  IMAD.U32 R39, RZ, RZ, UR7 ;  /* 0x00000007ff277e24 */ /* 0x000fe2000f8e00ff */
[----:B------:R-:W-:Y:S01]  /*103d0*/  MUFU.TANH R19, R19 ;  /* 0x0000001300137308 */ /* 0x000fe20000002400 */
[----:B---3--:R-:W-:Y:S01]  /*103e0*/  FFMA.FTZ R43, R106, UR4, R43 ;  /* 0x000000046a2b7c23 */ /* 0x008fe2000801002b */
[----:B------:R-:W-:Y:S02]  /*103f0*/  ISETP.GE.AND P3, PT, R87, R165, PT ;  /* 0x000000a55700720c */ /* 0x000fe40003f66270 */
[----:B------:R-:W-:Y:S02]  /*10400*/  LOP3.LUT R106, R39, 0x28, R242, 0xfe, !PT ;  /* 0x00000028276a7812 */ /* 0x000fe400078efef2 */
[----:B------:R-:W-:Y:S01]  /*10410*/  FSEL R185, R43, -INF , !P4 ;  /* 0xff8000002bb97808 */ /* 0x000fe20006000000 */
[----:B------:R-:W-:Y:S01]  /*10420*/  IMAD.U32 R43, RZ, RZ, UR7 ;  /* 0x00000007ff2b7e24 */ /* 0x000fe2000f8e00ff */
[----:B------:R-:W1:Y:S01]  /*10430*/  I2F R202, R181 ;  /* 0x000000b500ca7306 */ /* 0x000e620000201400 */
[----:B------:R-:W-:-:S02]  /*10440*/  ISETP.GE.AND P4, PT, R87, R167, PT ;  /* 0x000000a75700720c */ /* 0x000fc40003f86270 */
[----:B------:R-:W-:Y:S01]  /*10450*/  FSEL R57, R27, -INF , !P3 ;  /* 0xff8000001b397808 */ /* 0x000fe20005800000 */
[----:B------:R-:W-:Y:S01]  /*10460*/  IMAD.U32 R27, RZ, RZ, UR7 ;  /* 0x00000007ff1b7e24 */ /* 0x000fe2000f8e00ff */
[----:B------:R-:W-:Y:S02]  /*10470*/  ISETP.GE.AND P3, PT, R89, R165, PT ;  /* 0x000000a55900720c */ /* 0x000fe40003f66270 */
[--C-:B------:R-:W-:Y:S01]  /*10480*/  LOP3.LUT R43, R43, 0x20, R242.reuse, 0xfe, !PT ;  /* 0x000000202b2b7812 */ /* 0x100fe200078efef2 */
[----:B------:R2:W-:Y:S01]  /*10490*/  I2F R105, R107 ;  /* 0x0000006b00697306 */ /* 0x0005e20000201400 */
[--C-:B------:R-:W-:Y:S02]  /*104a0*/  LOP3.LUT R27, R27, 0x40, R242.reuse, 0xfe, !PT ;  /* 0x000000401b1b7812 */ /* 0x100fe400078efef2 */
[----:B------:R-:W-:Y:S02]  /*104b0*/  LOP3.LUT R39, R39, 0x30, R242, 0xfe, !PT ;  /* 0x0000003027277812 */ /* 0x000fe400078efef2 */
[----:B------:R-:W-:-:S02]  /*104c0*/  FSEL R67, R67, -INF , !P3 ;  /* 0xff80000043437808 */ /* 0x000fc40005800000 */
[----:B------:R-:W-:Y:S01]  /*104d0*/  ISETP.GE.AND P3, PT, R223, R165, PT ;  /* 0x000000a5df00720c */ /* 0x000fe20003f66270 */
[----:B------:R-:W3:Y:S01]  /*104e0*/  MUFU.TANH R38, R38 ;  /* 0x0000002600267308 */ /* 0x000ee20000002400 */
[C---:B-1----:R-:W-:Y:S02]  /*104f0*/  FFMA.FTZ R58, R202.reuse, UR4, R23 ;  /* 0x00000004ca3a7c23 */ /* 0x042fe40008010017 */
[----:B------:R-:W-:Y:S02]  /*10500*/  FFMA.FTZ R3, R202, UR4, R19 ;  /* 0x00000004ca037c23 */ /* 0x000fe40008010013 */
[----:B------:R-:W-:-:S03]  /*10510*/  IMAD.U32 R23, RZ, RZ, UR7 ;  /* 0x00000007ff177e24 */ /* 0x000fc6000f8e00ff */
[----:B------:R-:W1:Y:S01]  /*10520*/  MUFU.TANH R78, R78 ;  /* 0x0000004e004e7308 */ /* 0x000e620000002400 */
[----:B------:R-:W-:Y:S02]  /*10530*/  FSEL R3, R3, -INF , !P2 ;  /* 0xff80000003037808 */ /* 0x000fe40005000000 */
[----:B------:R-:W-:Y:S02]  /*10540*/  ISETP.GE.AND P2, PT, R210, R165, PT ;  /* 0x000000a5d200720c */ /* 0x000fe40003f46270 */
[----:B--2---:R-:W-:Y:S02]  /*10550*/  IADD3 R107, R192, 0xf9, RZ ;  /* 0x000000f9c06b7810 */ /* 0x004fe40007ffe0ff */
[----:B------:R-:W-:Y:S01]  /*10560*/  LOP3.LUT R23, R23, 0x48, R242, 0xfe, !PT ;  /* 0x0000004817177812 */ /* 0x000fe200078efef2 */
[----:B------:R-:W2:Y:S01]  /*10570*/  MUFU.TANH R65, R169 ;  /* 0x000000a900417308 */ /* 0x000ea20000002400 */
[----:B---3--:R-:W-:-:S07]  /*10580*/  FFMA.FTZ R38, R105, UR4, R38 ;  /* 0x0000000469267c23 */ /* 0x008fce0008010026 */
[----:B------:R-:W3:Y:S01]  /*10590*/  I2F R208, R210 ;  /* 0x000000d200d07306 */ /* 0x000ee20000201400 */
[----:B-1----:R-:W-:Y:S02]  /*105a0*/  FFMA.FTZ R78, R105, UR4, R78 ;  /* 0x00000004694e7c23 */ /* 0x002fe4000801004e */
[----:B------:R-:W-:-:S03]  /*105b0*/  IMAD.U32 R105, RZ, RZ, UR7 ;  /* 0x00000007ff697e24 */ /* 0x000fc6000f8e00ff */
[----:B------:R-:W-:Y:S02]  /*105c0*/  FSEL R186, R78, -INF , !P6 ;  /* 0xff8000004eba7808 */ /* 0x000fe40007000000 */
[----:B------:R-:W1:Y:S01]  /*105d0*/  MUFU.TANH R18, R18 ;  /* 0x0000001200127308 */ /* 0x000e620000002400 */
[----:B--2---:R-:W-:Y:S01]  /*105e0*/  IMAD.MOV.U32 R213, RZ, RZ, R65 ;  /* 0x000000ffffd57224 */ /* 0x004fe200078e0041 */
[----:B------:R-:W-:Y:S02]  /*105f0*/  ISETP.GE.AND P6, PT, R183, R165, PT ;  /* 0x000000a5b700720c */ /* 0x000fe40003fc6270 */
[----:B------:R-:W-:Y:S01]  /*10600*/  FSEL R169, R31, -INF , !P4 ;  /* 0xff8000001fa97808 */ /* 0x000fe20006000000 */
[----:B------:R-:W-:Y:S01]  /*10610*/  IMAD.U32 R31, RZ, RZ, UR7 ;  /* 0x00000007ff1f7e24 */ /* 0x000fe2000f8e00ff */
[----:B------:R-:W-:Y:S02]  /*10620*/  ISETP.GE.AND P4, PT, R89, R167, PT ;  /* 0x000000a75900720c */ /* 0x000fe40003f86270 */
[----:B------:R2:W4:Y:S01]  /*10630*/  MUFU.TANH R179, R175 ;  /* 0x000000af00b37308 */ /* 0x0005220000002400 */
[C---:B---3--:R-:W-:Y:S01]  /*10640*/  FFMA.FTZ R11, R208.reuse, UR4, R11 ;  /* 0x00000004d00b7c23 */ /* 0x048fe2000801000b */
[--C-:B------:R-:W-:Y:S01]  /*10650*/  LOP3.LUT R31, R31, 0x38, R242.reuse, 0xfe, !PT ;  /* 0x000000381f1f7812 */ /* 0x100fe200078efef2 */
[----:B------:R-:W-:Y:S01]  /*10660*/  FFMA.FTZ R65, R208, UR4, R83 ;  /* 0x00000004d0417c23 */ /* 0x000fe20008010053 */
[----:B------:R-:W-:-:S04]  /*10670*/  LOP3.LUT R105, R105, 0x58, R242, 0xfe, !PT ;  /* 0x0000005869697812 */ /* 0x000fc800078efef2 */
[----:B------:R-:W-:Y:S01]  /*10680*/  MUFU.TANH R47, R47 ;  /* 0x0000002f002f7308 */ /* 0x000fe20000002400 */
[----:B-1----:R-:W-:Y:S01]  /*10690*/  FFMA.FTZ R18, R88, UR4, R18 ;  /* 0x0000000458127c23 */ /* 0x002fe20008010012 */
[----:B------:R-:W-:Y:S01]  /*106a0*/  FSEL R65, R65, -INF , !P2 ;  /* 0xff80000041417808 */ /* 0x000fe20005000000 */
[----:B------:R-:W-:Y:S01]  /*106b0*/  FMUL.FTZ R88, R119, c[0x0][0x2ec] ;  /* 0x0000bb0077587a20 */ /* 0x000fe20000410000 */
[----:B------:R-:W-:Y:S02]  /*106c0*/  ISETP.GE.AND P2, PT, R70, R165, PT ;  /* 0x000000a54600720c */ /* 0x000fe40003f46270 */
[----:B------:R-:W-:Y:S02]  /*106d0*/  FSEL R64, R18, -INF , !P4 ;  /* 0xff80000012407808 */ /* 0x000fe40006000000 */
[----:B------:R-:W1:Y:S01]  /*106e0*/  I2F R69, R183 ;  /* 0x000000b700457306 */ /* 0x000e620000201400 */
[----:B--2---:R-:W-:Y:S01]  /*106f0*/  FSEL R175, R34, -INF , !P5 ;  /* 0xff80000022af7808 */ /* 0x004fe20006800000 */
[----:B----4-:R-:W-:Y:S01]  /*10700*/  IMAD.MOV.U32 R76, RZ, RZ, R179 ;  /* 0x000000ffff4c7224 */ /* 0x010fe200078e00b3 */
[----:B------:R-:W-:Y:S01]  /*10710*/  ISETP.GE.AND P5, PT, R181, R167, PT ;  /* 0x000000a7b500720c */ /* 0x000fe20003fa6270 */
[----:B------:R-:W-:Y:S01]  /*10720*/  IMAD.U32 R181, RZ, RZ, UR7 ;  /* 0x00000007ffb57e24 */ /* 0x000fe2000f8e00ff */
[----:B------:R-:W-:-:S02]  /*10730*/  FSEL R179, R38, -INF , !P1 ;  /* 0xff80000026b37808 */ /* 0x000fc40004800000 */
[----:B------:R-:W-:Y:S01]  /*10740*/  FSEL R58, R58, -INF , !P5 ;  /* 0xff8000003a3a7808 */ /* 0x000fe20006800000 */
[----:B------:R-:W-:Y:S01]  /*10750*/  MUFU.TANH R15, R15 ;  /* 0x0000000f000f7308 */ /* 0x000fe20000002400 */
[-C--:B------:R-:W-:Y:S02]  /*10760*/  ISETP.GE.AND P5, PT, R210, R167.reuse, PT ;  /* 0x000000a7d200720c */ /* 0x080fe40003fa6270 */
[-C--:B------:R-:W-:Y:S02]  /*10770*/  ISETP.GE.AND P1, PT, R183, R167.reuse, PT ;  /* 0x000000a7b700720c */ /* 0x080fe40003f26270 */
[----:B------:R-:W-:Y:S02]  /*10780*/  ISETP.GE.AND P4, PT, R223, R167, PT ;  /* 0x000000a7df00720c */ /* 0x000fe40003f86270 */
[----:B------:R-:W-:Y:S01]  /*10790*/  LOP3.LUT R181, R181, 0x68, R242, 0xfe, !PT ;  /* 0x00000068b5b57812 */ /* 0x000fe200078efef2 */
[----:B------:R-:W-:Y:S01]  /*107a0*/  MUFU.TANH R51, R51 ;  /* 0x0000003300337308 */ /* 0x000fe20000002400 */
[----:B-1----:R-:W-:-:S02]  /*107b0*/  FFMA.FTZ R26, R69, UR4, R26 ;  /* 0x00000004451a7c23 */ /* 0x002fc4000801001a */
[----:B------:R-:W-:Y:S02]  /*107c0*/  FFMA.FTZ R47, R69, UR4, R47 ;  /* 0x00000004452f7c23 */ /* 0x000fe4000801002f */
[----:B------:R-:W-:Y:S01]  /*107d0*/  FMUL.FTZ R183, R123, c[0x0][0x2ec] ;  /* 0x0000bb007bb77a20 */ /* 0x000fe20000410000 */
[----:B------:R-:W-:Y:S01]  /*107e0*/  FSEL R59, R26, -INF , !P1 ;  /* 0xff8000001a3b7808 */ /* 0x000fe20004800000 */
[----:B------:R-:W-:Y:S01]  /*107f0*/  IMAD.U32 R123, RZ, RZ, UR7 ;  /* 0x00000007ff7b7e24 */ /* 0x000fe2000f8e00ff */
[----:B------:R-:W-:Y:S01]  /*10800*/  MUFU.TANH R71, R71 ;  /* 0x0000004700477308 */ /* 0x000fe20000002400 */
[----:B------:R-:W-:Y:S02]  /*10810*/  FSEL R56, R47, -INF , !P6 ;  /* 0xff8000002f387808 */ /* 0x000fe40007000000 */
[C---:B------:R-:W-:Y:S02]  /*10820*/  ISETP.GE.AND P1, PT, R203.reuse, R167, PT ;  /* 0x000000a7cb00720c */ /* 0x040fe40003f26270 */
[----:B------:R-:W-:-:S02]  /*10830*/  ISETP.GE.AND P6, PT, R203, R165, PT ;  /* 0x000000a5cb00720c */ /* 0x000fc40003fc6270 */
[----:B------:R-:W-:Y:S01]  /*10840*/  LOP3.LUT R123, R123, 0x50, R242, 0xfe, !PT ;  /* 0x000000507b7b7812 */ /* 0x000fe200078efef2 */
[----:B------:R-:W1:Y:S08]  /*10850*/  I2F R90, R203 ;  /* 0x000000cb005a7306 */ /* 0x000e700000201400 */
[----:B------:R-:W2:Y:S08]  /*10860*/  I2F R86, R223 ;  /* 0x000000df00567306 */ /* 0x000eb00000201400 */
[----:B------:R-:W-:Y:S01]  /*10870*/  I2F R247, R247 ;  /* 0x000000f700f77306 */ /* 0x000fe20000201400 */
[----:B-1----:R-:W-:-:S02]  /*10880*/  FFMA.FTZ R15, R90, UR4, R15 ;  /* 0x000000045a0f7c23 */ /* 0x002fc4000801000f */
[----:B------:R-:W-:Y:S02]  /*10890*/  FFMA.FTZ R51, R90, UR4, R51 ;  /* 0x000000045a337c23 */ /* 0x000fe40008010033 */
[----:B------:R-:W-:Y:S01]  /*108a0*/  FMUL.FTZ R90, R113, c[0x0][0x2ec] ;  /* 0x0000bb00715a7a20 */ /* 0x000fe20000410000 */
[----:B------:R-:W-:Y:S02]  /*108b0*/  FSEL R69, R15, -INF , !P1 ;  /* 0xff8000000f457808 */ /* 0x000fe40004800000 */
[----:B------:R-:W1:Y:S01]  /*108c0*/  MUFU.TANH R91, R91 ;  /* 0x0000005b005b7308 */ /* 0x000e620000002400 */
[----:B--2---:R-:W-:Y:S01]  /*108d0*/  FFMA.FTZ R73, R86, UR4, R81 ;  /* 0x0000000456497c23 */ /* 0x004fe20008010051 */
[----:B------:R-:W-:Y:S01]  /*108e0*/  FSEL R66, R51, -INF , !P6 ;  /* 0xff80000033427808 */ /* 0x000fe20007000000 */
[----:B------:R-:W-:Y:S01]  /*108f0*/  IMAD.U32 R223, RZ, RZ, UR7 ;  /* 0x00000007ffdf7e24 */ /* 0x000fe2000f8e00ff */
[C---:B------:R-:W-:Y:S02]  /*10900*/  ISETP.GE.AND P1, PT, R205.reuse, R167, PT ;  /* 0x000000a7cd00720c */ /* 0x040fe40003f26270 */
[----:B------:R-:W-:-:S02]  /*10910*/  ISETP.GE.AND P6, PT, R205, R165, PT ;  /* 0x000000a5cd00720c */ /* 0x000fc40003fc6270 */
[----:B------:R-:W-:Y:S01]  /*10920*/  MUFU.TANH R84, R84 ;  /* 0x0000005400547308 */ /* 0x000fe20000002400 */
[----:B------:R-:W-:Y:S02]  /*10930*/  FSEL R73, R73, -INF , !P3 ;  /* 0xff80000049497808 */ /* 0x000fe40005800000 */
[----:B------:R-:W-:Y:S02]  /*10940*/  ISETP.GE.AND P3, PT, R216, R165, PT ;  /* 0x000000a5d800720c */ /* 0x000fe40003f66270 */
[----:B------:R-:W-:-:S03]  /*10950*/  LOP3.LUT R223, R223, 0x98, R242, 0xfe, !PT ;  /* 0x00000098dfdf7812 */ /* 0x000fc600078efef2 */
[----:B------:R-:W2:Y:S01]  /*10960*/  I2F R77, R205 ;  /* 0x000000cd004d7306 */ /* 0x000ea20000201400 */
[----:B-1----:R-:W-:Y:S02]  /*10970*/  FFMA.FTZ R83, R247, UR4, R91 ;  /* 0x00000004f7537c23 */ /* 0x002fe4000801005b */
[----:B------:R-:W-:Y:S02]  /*10980*/  FMUL.FTZ R91, R111, c[0x0][0x2ec] ;  /* 0x0000bb006f5b7a20 */ /* 0x000fe40000410000 */
[----:B------:R-:W-:-:S03]  /*10990*/  IMAD.U32 R111, RZ, RZ, UR7 ;  /* 0x00000007ff6f7e24 */ /* 0x000fc6000f8e00ff */
[----:B------:R1:W-:Y:S02]  /*109a0*/  I2F R252, R68 ;  /* 0x0000004400fc7306 */ /* 0x0003e40000201400 */
[----:B------:R-:W-:-:S06]  /*109b0*/  LOP3.LUT R111, R111, 0xa0, R242, 0xfe, !PT ;  /* 0x000000a06f6f7812 */ /* 0x000fcc00078efef2 */
[----:B------:R-:W3:Y:S01]  /*109c0*/  MUFU.TANH R49, R121 ;  /* 0x0000007900317308 */ /* 0x000ee20000002400 */
[----:B--2---:R-:W-:-:S05]  /*109d0*/  FFMA.FTZ R72, R77, UR4, R84 ;  /* 0x000000044d487c23 */ /* 0x004fca0008010054 */
[----:B------:R-:W-:Y:S02]  /*109e0*/  FSEL R72, R72, -INF , !P6 ;  /* 0xff80000048487808 */ /* 0x000fe40007000000 */
[----:B------:R-:W2:Y:S01]  /*109f0*/  MUFU.TANH R85, R85 ;  /* 0x0000005500557308 */ /* 0x000ea20000002400 */
[----:B-1----:R-:W-:Y:S01]  /*10a00*/  FSEL R68, R11, -INF , !P5 ;  /* 0xff8000000b447808 */ /* 0x002fe20006800000 */
[----:B------:R-:W-:Y:S01]  /*10a10*/  IMAD.U32 R11, RZ, RZ, UR7 ;  /* 0x00000007ff0b7e24 */ /* 0x000fe2000f8e00ff */
[----:B------:R-:W-:Y:S02]  /*10a20*/  ISETP.GE.AND P5, PT, R70, R167, PT ;  /* 0x000000a74600720c */ /* 0x000fe40003fa6270 */
[----:B------:R-:W-:-:S03]  /*10a30*/  ISETP.GE.AND P6, PT, R74, R165, PT ;  /* 0x000000a54a00720c */ /* 0x000fc60003fc6270 */
[----:B------:R1:W4:Y:S01]  /*10a40*/  I2F R189, R70 ;  /* 0x0000004600bd7306 */ /* 0x0003220000201400 */
[----:B---3--:R-:W-:Y:S02]  /*10a50*/  FFMA.FTZ R84, R252, UR4, R49 ;  /* 0x00000004fc547c23 */ /* 0x008fe40008010031 */
[----:B------:R-:W-:-:S05]  /*10a60*/  IMAD.U32 R121, RZ, RZ, UR7 ;  /* 0x00000007ff797e24 */ /* 0x000fca000f8e00ff */
[----:B------:R-:W3:Y:S01]  /*10a70*/  I2F R173, R216 ;  /* 0x000000d800ad7306 */ /* 0x000ee20000201400 */
[----:B--2---:R-:W-:Y:S01]  /*10a80*/  FFMA.FTZ R75, R77, UR4, R85 ;  /* 0x000000044d4b7c23 */ /* 0x004fe20008010055 */
[----:B------:R-:W-:-:S04]  /*10a90*/  LOP3.LUT R121, R121, 0x60, R242, 0xfe, !PT ;  /* 0x0000006079797812 */ /* 0x000fc800078efef2 */
[----:B------:R-:W-:Y:S02]  /*10aa0*/  FSEL R75, R75, -INF , !P1 ;  /* 0xff8000004b4b7808 */ /* 0x000fe40004800000 */
[----:B------:R-:W2:Y:S01]  /*10ab0*/  MUFU.TANH R87, R131 ;  /* 0x0000008300577308 */ /* 0x000ea20000002400 */
[----:B-1----:R-:W-:Y:S01]  /*10ac0*/  FFMA.FTZ R70, R86, UR4, R71 ;  /* 0x0000000456467c23 */ /* 0x002fe20008010047 */
[----:B------:R-:W-:Y:S01]  /*10ad0*/  ISETP.GE.AND P1, PT, R74, R167, PT ;  /* 0x000000a74a00720c */ /* 0x000fe20003f26270 */
[----:B----4-:R-:W-:-:S03]  /*10ae0*/  FFMA.FTZ R71, R189, UR4, R76 ;  /* 0x00000004bd477c23 */ /* 0x010fc6000801004c */
[----:B------:R-:W-:Y:S02]  /*10af0*/  FSEL R70, R70, -INF , !P4 ;  /* 0xff80000046467808 */ /* 0x000fe40006000000 */
[----:B------:R-:W1:Y:S01]  /*10b00*/  MUFU.TANH R79, R79 ;  /* 0x0000004f004f7308 */ /* 0x000e620000002400 */
[----:B---3--:R-:W-:Y:S01]  /*10b10*/  FFMA.FTZ R76, R173, UR4, R213 ;  /* 0x00000004ad4c7c23 */ /* 0x008fe200080100d5 */
[-C--:B------:R-:W-:Y:S02]  /*10b20*/  ISETP.GE.AND P4, PT, R216, R167.reuse, PT ;  /* 0x000000a7d800720c */ /* 0x080fe40003f86270 */
[----:B------:R-:W-:Y:S02]  /*10b30*/  IADD3 R213, R192, 0xe1, RZ ;  /* 0x000000e1c0d57810 */ /* 0x000fe40007ffe0ff */
[----:B------:R-:W-:Y:S02]  /*10b40*/  FSEL R76, R76, -INF , !P4 ;  /* 0xff8000004c4c7808 */ /* 0x000fe40006000000 */
[----:B------:R-:W-:Y:S01]  /*10b50*/  I2F R218, R222 ;  /* 0x000000de00da7306 */ /* 0x000fe20000201400 */
[----:B--2---:R-:W-:Y:S01]  /*10b60*/  FFMA.FTZ R78, R247, UR4, R87 ;  /* 0x00000004f74e7c23 */ /* 0x004fe20008010057 */
[----:B------:R-:W-:Y:S01]  /*10b70*/  ISETP.GE.AND P4, PT, R213, R167, PT ;  /* 0x000000a7d500720c */ /* 0x000fe20003f86270 */
[----:B------:R-:W-:Y:S01]  /*10b80*/  IMAD.U32 R131, RZ, RZ, UR7 ;  /* 0x00000007ff837e24 */ /* 0x000fe2000f8e00ff */
[----:B------:R-:W-:-:S02]  /*10b90*/  FSEL R71, R71, -INF , !P2 ;  /* 0xff80000047477808 */ /* 0x000fc40005000000 */
[----:B------:R-:W-:Y:S02]  /*10ba0*/  FSEL R78, R78, -INF , !P6 ;  /* 0xff8000004e4e7808 */ /* 0x000fe40007000000 */
[----:B------:R-:W2:Y:S01]  /*10bb0*/  MUFU.TANH R89, R127 ;  /* 0x0000007f00597308 */ /* 0x000ea20000002400 */
[----:B-1----:R-:W-:Y:S01]  /*10bc0*/  FFMA.FTZ R74, R189, UR4, R79 ;  /* 0x00000004bd4a7c23 */ /* 0x002fe2000801004f */
[----:B------:R-:W-:Y:S02]  /*10bd0*/  ISETP.GE.AND P6, PT, R246, R165, PT ;  /* 0x000000a5f600720c */ /* 0x000fe40003fc6270 */
[----:B------:R-:W-:Y:S02]  /*10be0*/  FSEL R84, R84, -INF , !P4 ;  /* 0xff80000054547808 */ /* 0x000fe40006000000 */
[----:B------:R-:W-:Y:S02]  /*10bf0*/  FSEL R74, R74, -INF , !P5 ;  /* 0xff8000004a4a7808 */ /* 0x000fe40006800000 */
[----:B------:R1:W-:Y:S01]  /*10c00*/  I2F R55, R246 ;  /* 0x000000f600377306 */ /* 0x0003e20000201400 */
[----:B------:R-:W-:-:S02]  /*10c10*/  ISETP.GE.AND P5, PT, R222, R167, PT ;  /* 0x000000a7de00720c */ /* 0x000fc40003fa6270 */
[----:B------:R-:W-:Y:S02]  /*10c20*/  ISETP.GE.AND P2, PT, R222, R165, PT ;  /* 0x000000a5de00720c */ /* 0x000fe40003f46270 */
[----:B------:R-:W-:Y:S02]  /*10c30*/  FSEL R83, R83, -INF , !P1 ;  /* 0xff80000053537808 */ /* 0x000fe40004800000 */
[-C--:B------:R-:W-:Y:S01]  /*10c40*/  ISETP.GE.AND P4, PT, R107, R167.reuse, PT ;  /* 0x000000a76b00720c */ /* 0x080fe20003f86270 */
[----:B------:R-:W3:Y:S01]  /*10c50*/  MUFU.TANH R211, R211 ;  /* 0x000000d300d37308 */ /* 0x000ee20000002400 */
[----:B--2---:R-:W-:Y:S01]  /*10c60*/  FFMA.FTZ R77, R218, UR4, R89 ;  /* 0x00000004da4d7c23 */ /* 0x004fe20008010059 */
[----:B------:R-:W-:Y:S02]  /*10c70*/  ISETP.GE.AND P1, PT, R246, R167, PT ;  /* 0x000000a7f600720c */ /* 0x000fe40003f26270 */
[----:B------:R-:W-:Y:S02]  /*10c80*/  LOP3.LUT R131, R131, 0x78, R242, 0xfe, !PT ;  /* 0x0000007883837812 */ /* 0x000fe400078efef2 */
[----:B------:R-:W-:-:S02]  /*10c90*/  FSEL R77, R77, -INF , !P2 ;  /* 0xff8000004d4d7808 */ /* 0x000fc40005000000 */
[----:B------:R-:W2:Y:S01]  /*10ca0*/  MUFU.TANH R86, R117 ;  /* 0x0000007500567308 */ /* 0x000ea20000002400 */
[----:B------:R-:W-:Y:S02]  /*10cb0*/  ISETP.GE.AND P2, PT, R191, R165, PT ;  /* 0x000000a5bf00720c */ /* 0x000fe40003f46270 */
[C-C-:B-1----:R-:W-:Y:S02]  /*10cc0*/  LOP3.LUT R246, R11.reuse, 0x90, R242.reuse, 0xfe, !PT ;  /* 0x000000900bf67812 */ /* 0x142fe400078efef2 */
[----:B------:R-:W-:-:S03]  /*10cd0*/  LOP3.LUT R222, R11, 0x88, R242, 0xfe, !PT ;  /* 0x000000880bde7812 */ /* 0x000fc600078efef2 */
[----:B------:R-:W1:Y:S01]  /*10ce0*/  MUFU.TANH R88, R88 ;  /* 0x0000005800587308 */ /* 0x000e620000002400 */
[----:B---3--:R-:W-:Y:S02]  /*10cf0*/  FFMA.FTZ R79, R173, UR4, R211 ;  /* 0x00000004ad4f7c23 */ /* 0x008fe400080100d3 */
[----:B------:R-:W-:-:S03]  /*10d00*/  IMAD.U32 R173, RZ, RZ, UR7 ;  /* 0x00000007ffad7e24 */ /* 0x000fc6000f8e00ff */
[----:B------:R-:W-:Y:S02]  /*10d10*/  FSEL R79, R79, -INF , !P3 ;  /* 0xff8000004f4f7808 */ /* 0x000fe40005800000 */
[----:B------:R-:W3:Y:S01]  /*10d20*/  MUFU.TANH R125, R125 ;  /* 0x0000007d007d7308 */ /* 0x000ee20000002400 */
[----:B--2---:R-:W-:Y:S01]  /*10d30*/  FFMA.FTZ R89, R55, UR4, R86 ;  /* 0x0000000437597c23 */ /* 0x004fe20008010056 */
[----:B------:R-:W-:Y:S02]  /*10d40*/  ISETP.GE.AND P3, PT, R213, R165, PT ;  /* 0x000000a5d500720c */ /* 0x000fe40003f66270 */
[----:B------:R-:W-:Y:S02]  /*10d50*/  LOP3.LUT R173, R173, 0x80, R242, 0xfe, !PT ;  /* 0x00000080adad7812 */ /* 0x000fe400078efef2 */
[----:B------:R-:W-:Y:S02]  /*10d60*/  FSEL R89, R89, -INF , !P1 ;  /* 0xff80000059597808 */ /* 0x000fe40004800000 */
[----:B------:R-:W-:Y:S01]  /*10d70*/  I2F R46, R107 ;  /* 0x0000006b002e7306 */ /* 0x000fe20000201400 */
[----:B-1----:R-:W-:Y:S01]  /*10d80*/  FFMA.FTZ R86, R55, UR4, R88 ;  /* 0x0000000437567c23 */ /* 0x002fe20008010058 */
[----:B------:R-:W-:Y:S01]  /*10d90*/  ISETP.GE.AND P1, PT, R43, R167, PT ;  /* 0x000000a72b00720c */ /* 0x000fe20003f26270 */
[----:B------:R-:W-:-:S03]  /*10da0*/  IMAD.U32 R55, RZ, RZ, UR7 ;  /* 0x00000007ff377e24 */ /* 0x000fc6000f8e00ff */
[----:B------:R-:W-:Y:S02]  /*10db0*/  FSEL R86, R86, -INF , !P6 ;  /* 0xff80000056567808 */ /* 0x000fe40007000000 */
[----:B------:R-:W1:Y:S01]  /*10dc0*/  MUFU.TANH R49, R109 ;  /* 0x0000006d00317308 */ /* 0x000e620000002400 */
[----:B---3--:R-:W-:Y:S01]  /*10dd0*/  FFMA.FTZ R81, R218, UR4, R125 ;  /* 0x00000004da517c23 */ /* 0x008fe2000801007d */
[----:B------:R-:W-:Y:S02]  /*10de0*/  ISETP.GE.AND P6, PT, R43, R165, PT ;  /* 0x000000a52b00720c */ /* 0x000fe40003fc6270 */
[----:B------:R-:W-:Y:S02]  /*10df0*/  LOP3.LUT R189, R55, 0xb8, R242, 0xfe, !PT ;  /* 0x000000b837bd7812 */ /* 0x000fe400078efef2 */
[----:B------:R-:W-:Y:S02]  /*10e00*/  FSEL R81, R81, -INF , !P5 ;  /* 0xff80000051517808 */ /* 0x000fe40006800000 */
[----:B------:R-:W2:Y:S01]  /*10e10*/  MUFU.TANH R183, R183 ;  /* 0x000000b700b77308 */ /* 0x000ea20000002400 */
[----:B------:R-:W-:-:S07]  /*10e20*/  ISETP.GE.AND P5, PT, R191, R167, PT ;  /* 0x000000a7bf00720c */ /* 0x000fce0003fa6270 */
[----:B------:R-:W-:Y:S01]  /*10e30*/  I2F R171, R191 ;  /* 0x000000bf00ab7306 */ /* 0x000fe20000201400 */
[----:B-1----:R-:W-:-:S07]  /*10e40*/  FFMA.FTZ R49, R46, UR4, R49 ;  /* 0x000000042e317c23 */ /* 0x002fce0008010031 */
[----:B------:R-:W1:Y:S01]  /*10e50*/  I2F R38, R43 ;  /* 0x0000002b00267306 */ /* 0x000e620000201400 */
[----:B--2---:R-:W-:Y:S01]  /*10e60*/  FFMA.FTZ R87, R252, UR4, R183 ;  /* 0x00000004fc577c23 */ /* 0x004fe200080100b7 */
[----:B------:R-:W-:-:S04]  /*10e70*/  LOP3.LUT R252, R11, 0xa8, R242, 0xfe, !PT ;  /* 0x000000a80bfc7812 */ /* 0x000fc800078efef2 */
[----:B------:R-:W-:Y:S02]  /*10e80*/  FSEL R87, R87, -INF , !P3 ;  /* 0xff80000057577808 */ /* 0x000fe40005800000 */
[----:B------:R-:W2:Y:S01]  /*10e90*/  MUFU.TANH R90, R90 ;  /* 0x0000005a005a7308 */ /* 0x000ea20000002400 */
[----:B------:R-:W-:-:S07]  /*10ea0*/  ISETP.GE.AND P3, PT, R107, R165, PT ;  /* 0x000000a56b00720c */ /* 0x000fce0003f66270 */
[----:B------:R-:W3:Y:S01]  /*10eb0*/  MUFU.TANH R91, R91 ;  /* 0x0000005b005b7308 */ /* 0x000ee20000002400 */
[----:B-1----:R-:W-:-:S05]  /*10ec0*/  FFMA.FTZ R95, R38, UR4, R95 ;  /* 0x00000004265f7c23 */ /* 0x002fca000801005f */
[----:B------:R-:W-:Y:S02]  /*10ed0*/  FSEL R218, R95, -INF , !P6 ;  /* 0xff8000005fda7808 */ /* 0x000fe40007000000 */
[----:B------:R-:W1:Y:S01]  /*10ee0*/  MUFU.TANH R208, R115 ;  /* 0x0000007300d07308 */ /* 0x000e620000002400 */
[----:B--2---:R-:W-:Y:S01]  /*10ef0*/  FFMA.FTZ R88, R171, UR4, R90 ;  /* 0x00000004ab587c23 */ /* 0x004fe2000801005a */
[----:B------:R-:W-:-:S04]  /*10f00*/  ISETP.GE.AND P6, PT, R31, R165, PT ;  /* 0x000000a51f00720c */ /* 0x000fc80003fc6270 */
[----:B------:R-:W-:Y:S02]  /*10f10*/  FSEL R88, R88, -INF , !P5 ;  /* 0xff80000058587808 */ /* 0x000fe40006800000 */
[----:B------:R-:W2:Y:S01]  /*10f20*/  I2F R26, R31 ;  /* 0x0000001f001a7306 */ /* 0x000ea20000201400 */
[----:B---3--:R-:W-:Y:S01]  /*10f30*/  FFMA.FTZ R90, R46, UR4, R91 ;  /* 0x000000042e5a7c23 */ /* 0x008fe2000801005b */
[----:B------:R-:W-:Y:S01]  /*10f40*/  FSEL R91, R49, -INF , !P4 ;  /* 0xff800000315b7808 */ /* 0x000fe20006000000 */
[----:B------:R-:W-:Y:S01]  /*10f50*/  FFMA.FTZ R49, R38, UR4, R93 ;  /* 0x0000000426317c23 */ /* 0x000fe2000801005d */
[----:B------:R-:W-:Y:S01]  /*10f60*/  ISETP.GE.AND P5, PT, R192, R167, PT ;  /* 0x000000a7c000720c */ /* 0x000fe20003fa6270 */
[----:B------:R-:W-:Y:S01]  /*10f70*/  IMAD.U32 R93, RZ, RZ, UR7 ;  /* 0x00000007ff5d7e24 */ /* 0x000fe2000f8e00ff */
[----:B------:R-:W-:Y:S02]  /*10f80*/  FSEL R90, R90, -INF , !P3 ;  /* 0xff8000005a5a7808 */ /* 0x000fe40005800000 */
[----:B------:R-:W-:Y:S01]  /*10f90*/  I2F R195, R192 ;  /* 0x000000c000c37306 */ /* 0x000fe20000201400 */
[----:B-1----:R-:W-:Y:S01]  /*10fa0*/  FFMA.FTZ R85, R171, UR4, R208 ;  /* 0x00000004ab557c23 */ /* 0x002fe200080100d0 */
[----:B------:R-:W-:-:S02]  /*10fb0*/  FSEL R49, R49, -INF , !P1 ;  /* 0xff80000031317808 */ /* 0x000fc40004800000 */
[----:B------:R-:W-:Y:S02]  /*10fc0*/  ISETP.GE.AND P1, PT, R31, R167, PT ;  /* 0x000000a71f00720c */ /* 0x000fe40003f26270 */
[----:B------:R-:W-:Y:S02]  /*10fd0*/  FSEL R85, R85, -INF , !P2 ;  /* 0xff80000055557808 */ /* 0x000fe40005000000 */
[----:B------:R-:W1:Y:S01]  /*10fe0*/  MUFU.TANH R96, R96 ;  /* 0x0000006000607308 */ /* 0x000e620000002400 */
[----:B--2---:R-:W-:Y:S01]  /*10ff0*/  FFMA.FTZ R102, R26, UR4, R102 ;  /* 0x000000041a667c23 */ /* 0x004fe20008010066 */
[----:B------:R-:W-:Y:S01]  /*11000*/  ISETP.GE.AND P2, PT, R192, R165, PT ;  /* 0x000000a5c000720c */ /* 0x000fe20003f46270 */
[----:B------:R-:W-:Y:S01]  /*11010*/  FFMA.FTZ R99, R26, UR4, R99 ;  /* 0x000000041a637c23 */ /* 0x000fe20008010063 */
[C---:B------:R-:W-:Y:S01]  /*11020*/  ISETP.GE.AND P4, PT, R39.reuse, R167, PT ;  /* 0x000000a72700720c */ /* 0x040fe20003f86270 */
[----:B------:R-:W-:Y:S01]  /*11030*/  IMAD.U32 R31, RZ, RZ, UR7 ;  /* 0x00000007ff1f7e24 */ /* 0x000fe2000f8e00ff */
[----:B------:R-:W-:-:S02]  /*11040*/  ISETP.GE.AND P3, PT, R39, R165, PT ;  /* 0x000000a52700720c */ /* 0x000fc40003f66270 */
[----:B------:R-:W-:Y:S01]  /*11050*/  I2F R197, R192 ;  /* 0x000000c000c57306 */ /* 0x000fe20000201400 */
[----:B------:R-:W-:Y:S02]  /*11060*/  FSEL R208, R102, -INF , !P6 ;  /* 0xff80000066d07808 */ /* 0x000fe40007000000 */
[----:B------:R-:W-:Y:S02]  /*11070*/  ISETP.GE.AND P6, PT, R123, R165, PT ;  /* 0x000000a57b00720c */ /* 0x000fe40003fc6270 */
[----:B------:R-:W-:Y:S02]  /*11080*/  FSEL R211, R99, -INF , !P1 ;  /* 0xff80000063d37808 */ /* 0x000fe40004800000 */
[----:B------:R-:W-:Y:S01]  /*11090*/  ISETP.GE.AND P1, PT, R123, R167, PT ;  /* 0x000000a77b00720c */ /* 0x000fe20003f26270 */
[----:B------:R-:W2:Y:S01]  /*110a0*/  MUFU.TANH R92, R92 ;  /* 0x0000005c005c7308 */ /* 0x000ea20000002400 */
[----:B-1----:R-:W-:Y:S01]  /*110b0*/  FFMA.FTZ R15, R195, UR4, R96 ;  /* 0x00000004c30f7c23 */ /* 0x002fe20008010060 */
[----:B------:R-:W-:-:S04]  /*110c0*/  LOP3.LUT R96, R11, 0xb0, R242, 0xfe, !PT ;  /* 0x000000b00b607812 */ /* 0x000fc800078efef2 */
[----:B------:R-:W-:Y:S02]  /*110d0*/  FSEL R15, R15, -INF , !P5 ;  /* 0xff8000000f0f7808 */ /* 0x000fe40006800000 */
[----:B------:R-:W-:Y:S01]  /*110e0*/  MUFU.TANH R101, R101 ;  /* 0x0000006500657308 */ /* 0x000fe20000002400 */
[----:B------:R-:W-:-:S07]  /*110f0*/  ISETP.GE.AND P5, PT, R106, R167, PT ;  /* 0x000000a76a00720c */ /* 0x000fce0003fa6270 */
[----:B------:R-:W1:Y:S01]  /*11100*/  I2F R202, R27 ;  /* 0x0000001b00ca7306 */ /* 0x000e620000201400 */
[----:B--2---:R-:W-:-:S05]  /*11110*/  FFMA.FTZ R92, R197, UR4, R92 ;  /* 0x00000004c55c7c23 */ /* 0x004fca000801005c */
[----:B------:R-:W-:Y:S02]  /*11120*/  FSEL R11, R92, -INF , !P2 ;  /* 0xff8000005c0b7808 */ /* 0x000fe40005000000 */
[----:B------:R-:W2:Y:S01]  /*11130*/  MUFU.TANH R103, R103 ;  /* 0x0000006700677308 */ /* 0x000ea20000002400 */
[----:B------:R-:W-:-:S07]  /*11140*/  ISETP.GE.AND P2, PT, R106, R165, PT ;  /* 0x000000a56a00720c */ /* 0x000fce0003f46270 */
[----:B------:R-:W-:Y:S01]  /*11150*/  MUFU.TANH R97, R97 ;  /* 0x0000006100617308 */ /* 0x000fe20000002400 */
[----:B-1----:R-:W-:-:S07]  /*11160*/  FFMA.FTZ R101, R202, UR4, R101 ;  /* 0x00000004ca657c23 */ /* 0x002fce0008010065 */
[----:B------:R-:W-:Y:S01]  /*11170*/  MUFU.TANH R100, R100 ;  /* 0x0000006400647308 */ /* 0x000fe20000002400 */
[----:B--2---:R-:W-:-:S07]  /*11180*/  FFMA.FTZ R202, R202, UR4, R103 ;  /* 0x00000004caca7c23 */ /* 0x004fce0008010067 */
[----:B------:R-:W1:Y:S08]  /*11190*/  I2F R34, R39 ;  /* 0x0000002700227306 */ /* 0x000e700000201400 */
[----:B------:R-:W-:Y:S08]  /*111a0*/  MUFU.TANH R50, R50 ;  /* 0x0000003200327308 */ /* 0x000ff00000002400 */
[----:B------:R-:W2:Y:S01]  /*111b0*/  I2F R47, R123 ;  /* 0x0000007b002f7306 */ /* 0x000ea20000201400 */
[----:B-1----:R-:W-:-:S02]  /*111c0*/  FFMA.FTZ R97, R34, UR4, R97 ;  /* 0x0000000422617c23 */ /* 0x002fc40008010061 */
[----:B------:R-:W-:Y:S02]  /*111d0*/  FFMA.FTZ R100, R34, UR4, R100 ;  /* 0x0000000422647c23 */ /* 0x000fe40008010064 */
[----:B------:R-:W-:Y:S01]  /*111e0*/  IMAD.U32 R39, RZ, RZ, UR7 ;  /* 0x00000007ff277e24 */ /* 0x000fe2000f8e00ff */
[----:B------:R-:W-:Y:S02]  /*111f0*/  FSEL R213, R97, -INF , !P4 ;  /* 0xff80000061d57808 */ /* 0x000fe40006000000 */
[----:B------:R-:W1:Y:S01]  /*11200*/  I2F R35, R106 ;  /* 0x0000006a00237306 */ /* 0x000e620000201400 */
[----:B------:R-:W-:Y:S01]  /*11210*/  FSEL R210, R100, -INF , !P3 ;  /* 0xff80000064d27808 */ /* 0x000fe20005800000 */
[----:B------:R-:W-:Y:S01]  /*11220*/  IMAD.U32 R100, RZ, RZ, UR7 ;  /* 0x00000007ff647e24 */ /* 0x000fe2000f8e00ff */
[C---:B------:R-:W-:Y:S02]  /*11230*/  ISETP.GE.AND P4, PT, R23.reuse, R167, PT ;  /* 0x000000a71700720c */ /* 0x040fe40003f86270 */
[----:B------:R-:W-:-:S02]  /*11240*/  ISETP.GE.AND P3, PT, R23, R165, PT ;  /* 0x000000a51700720c */ /* 0x000fc40003f66270 */
[----:B------:R-:W-:Y:S01]  /*11250*/  LOP3.LUT R39, R39, 0xc0, R242, 0xfe, !PT ;  /* 0x000000c027277812 */ /* 0x000fe200078efef2 */
[----:B------:R-:W-:Y:S01]  /*11260*/  MUFU.TANH R37, R37 ;  /* 0x0000002500257308 */ /* 0x000fe20000002400 */
[----:B--2---:R-:W-:Y:S01]  /*11270*/  FFMA.FTZ R54, R47, UR4, R54 ;  /* 0x000000042f367c23 */ /* 0x004fe20008010036 */
[----:B------:R-:W-:Y:S01]  /*11280*/  LOP3.LUT R100, R100, 0xb8, R242, 0xfe, !PT ;  /* 0x000000b864647812 */ /* 0x000fe200078efef2 */
[----:B------:R-:W-:-:S03]  /*11290*/  IMAD.U32 R123, RZ, RZ, UR7 ;  /* 0x00000007ff7b7e24 */ /* 0x000fc6000f8e00ff */
[----:B------:R-:W-:Y:S02]  /*112a0*/  FSEL R197, R54, -INF , !P1 ;  /* 0xff80000036c57808 */ /* 0x000fe40004800000 */
[----:B------:R-:W2:Y:S01]  /*112b0*/  I2F R19, R23 ;  /* 0x0000001700137306 */ /* 0x000ea20000201400 */
[----:B-1----:R-:W-:Y:S01]  /*112c0*/  FFMA.FTZ R55, R35, UR4, R94 ;  /* 0x0000000423377c23 */ /* 0x002fe2000801005e */
[-C--:B------:R-:W-:Y:S01]  /*112d0*/  ISETP.GE.AND P1, PT, R181, R167.reuse, PT ;  /* 0x000000a7b500720c */ /* 0x080fe20003f26270 */
[----:B------:R-:W-:Y:S01]  /*112e0*/  FFMA.FTZ R98, R35, UR4, R98 ;  /* 0x0000000423627c23 */ /* 0x000fe20008010062 */
[----:B------:R-:W-:Y:S02]  /*112f0*/  LOP3.LUT R123, R123, 0xe0, R242, 0xfe, !PT ;  /* 0x000000e07b7b7812 */ /* 0x000fe400078efef2 */
[----:B------:R-:W-:Y:S02]  /*11300*/  FSEL R55, R55, -INF , !P5 ;  /* 0xff80000037377808 */ /* 0x000fe40006800000 */
[----:B------:R-:W1:Y:S01]  /*11310*/  I2F R117, R181 ;  /* 0x000000b500757306 */ /* 0x000e620000201400 */
[----:B------:R-:W-:-:S02]  /*11320*/  ISETP.GE.AND P5, PT, R27, R167, PT ;  /* 0x000000a71b00720c */ /* 0x000fc40003fa6270 */
[----:B------:R-:W-:Y:S02]  /*11330*/  FSEL R216, R98, -INF , !P2 ;  /* 0xff80000062d87808 */ /* 0x000fe40005000000 */
[----:B------:R-:W-:Y:S01]  /*11340*/  ISETP.GE.AND P2, PT, R27, R165, PT ;  /* 0x000000a51b00720c */ /* 0x000fe20003f46270 */
[----:B------:R-:W-:Y:S01]  /*11350*/  IMAD.U32 R27, RZ, RZ, UR7 ;  /* 0x00000007ff1b7e24 */ /* 0x000fe2000f8e00ff */
[----:B------:R-:W-:Y:S01]  /*11360*/  FSEL R205, R101, -INF , !P5 ;  /* 0xff80000065cd7808 */ /* 0x000fe20006800000 */
[----:B------:R-:W-:Y:S01]  /*11370*/  MUFU.TANH R25, R25 ;  /* 0x0000001900197308 */ /* 0x000fe20000002400 */
[----:B--2---:R-:W-:Y:S01]  /*11380*/  FFMA.FTZ R203, R19, UR4, R52 ;  /* 0x0000000413cb7c23 */ /* 0x004fe20008010034 */
[----:B------:R-:W-:Y:S01]  /*11390*/  ISETP.GE.AND P5, PT, R105, R167, PT ;  /* 0x000000a76900720c */ /* 0x000fe20003fa6270 */
[----:B------:R-:W-:Y:S01]  /*113a0*/  IMAD.U32 R23, RZ, RZ, UR7 ;  /* 0x00000007ff177e24 */ /* 0x000fe2000f8e00ff */
[----:B------:R-:W-:Y:S02]  /*113b0*/  FSEL R202, R202, -INF , !P2 ;  /* 0xff800000caca7808 */ /* 0x000fe40005000000 */
[----:B------:R-:W-:-:S02]  /*113c0*/  FSEL R203, R203, -INF , !P4 ;  /* 0xff800000cbcb7808 */ /* 0x000fc40006000000 */
[----:B------:R-:W2:Y:S01]  /*113d0*/  I2F R51, R121 ;  /* 0x0000007900337306 */ /* 0x000ea20000201400 */
[----:B-1----:R-:W-:Y:S01]  /*113e0*/  FFMA.FTZ R192, R117, UR4, R37 ;  /* 0x0000000475c07c23 */ /* 0x002fe20008010025 */
[----:B------:R-:W-:Y:S01]  /*113f0*/  ISETP.GE.AND P4, PT, R121, R167, PT ;  /* 0x000000a77900720c */ /* 0x000fe20003f86270 */
[----:B------:R-:W-:Y:S01]  /*11400*/  FFMA.FTZ R41, R117, UR4, R41 ;  /* 0x0000000475297c23 */ /* 0x000fe20008010029 */
[----:B------:R-:W-:Y:S02]  /*11410*/  ISETP.GE.AND P2, PT, R105, R165, PT ;  /* 0x000000a56900720c */ /* 0x000fe40003f46270 */
[--C-:B------:R-:W-:Y:S02]  /*11420*/  LOP3.LUT R52, R93, 0xe8, R242.reuse, 0xfe, !PT ;  /* 0x000000e85d347812 */ /* 0x100fe400078efef2 */
[----:B------:R-:W1:Y:S01]  /*11430*/  I2F R113, R173 ;  /* 0x000000ad00717306 */ /* 0x000e620000201400 */
[--C-:B------:R-:W-:Y:S02]  /*11440*/  LOP3.LUT R34, R27, 0xd0, R242.reuse, 0xfe, !PT ;  /* 0x000000d01b227812 */ /* 0x100fe400078efef2 */
[----:B------:R-:W-:-:S05]  /*11450*/  LOP3.LUT R35, R31, 0xc8, R242, 0xfe, !PT ;  /* 0x000000c81f237812 */ /* 0x000fca00078efef2 */
[----:B------:R-:W3:Y:S01]  /*11460*/  MUFU.TANH R104, R104 ;  /* 0x0000006800687308 */ /* 0x000ee20000002400 */
[----:B--2---:R-:W-:-:S07]  /*11470*/  FFMA.FTZ R40, R51, UR4, R40 ;  /* 0x0000000433287c23 */ /* 0x004fce0008010028 */
[----:B------:R-:W-:Y:S01]  /*11480*/  MUFU.TANH R44, R44 ;  /* 0x0000002c002c7308 */ /* 0x000fe20000002400 */
[----:B-1----:R-:W-:-:S07]  /*11490*/  FFMA.FTZ R25, R113, UR4, R25 ;  /* 0x0000000471197c23 */ /* 0x002fce0008010019 */
[----:B------:R-:W1:Y:S01]  /*114a0*/  I2F R18, R105 ;  /* 0x0000006900127306 */ /* 0x000e620000201400 */
[----:B---3--:R-:W-:-:S07]  /*114b0*/  FFMA.FTZ R104, R19, UR4, R104 ;  /* 0x0000000413687c23 */ /* 0x008fce0008010068 */
[----:B------:R-:W2:Y:S08]  /*114c0*/  MUFU.TANH R45, R45 ;  /* 0x0000002d002d7308 */ /* 0x000eb00000002400 */
[----:B------:R-:W-:Y:S01]  /*114d0*/  MUFU.TANH R13, R13 ;  /* 0x0000000d000d7308 */ /* 0x000fe20000002400 */
[----:B-1----:R-:W-:Y:S01]  /*114e0*/  FFMA.FTZ R195, R18, UR4, R44 ;  /* 0x0000000412c37c23 */ /* 0x002fe2000801002c */
[----:B------:R-:W-:Y:S01]  /*114f0*/  LOP3.LUT R44, R93, 0xf8, R242, 0xfe, !PT ;  /* 0x000000f85d2c7812 */ /* 0x000fe200078efef2 */
[----:B------:R-:W-:-:S03]  /*11500*/  FMUL.FTZ R105, R172, c[0x0][0x2ec] ;  /* 0x0000bb00ac697a20 */ /* 0x000fc60000410000 */
[----:B------:R-:W-:Y:S02]  /*11510*/  FSEL R195, R195, -INF , !P5 ;  /* 0xff800000c3c37808 */ /* 0x000fe40006800000 */
[----:B------:R-:W1:Y:S01]  /*11520*/  I2F R119, R131 ;  /* 0x0000008300777306 */ /* 0x000e620000201400 */
[----:B--2---:R-:W-:Y:S01]  /*11530*/  FFMA.FTZ R45, R18, UR4, R45 ;  /* 0x00000004122d7c23 */ /* 0x004fe2000801002d */
[----:B------:R-:W-:-:S04]  /*11540*/  ISETP.GE.AND P5, PT, R129, R167, PT ;  /* 0x000000a78100720c */ /* 0x000fc80003fa6270 */
[----:B------:R-:W-:Y:S01]  /*11550*/  FSEL R172, R45, -INF , !P2 ;  /* 0xff8000002dac7808 */ /* 0x000fe20005000000 */
[----:B------:R-:W-:Y:S01]  /*11560*/  FMUL.FTZ R45, R174, c[0x0][0x2ec] ;  /* 0x0000bb00ae2d7a20 */ /* 0x000fe20000410000 */
[----:B------:R-:W2:Y:S01]  /*11570*/  I2F R107, R223 ;  /* 0x000000df006b7306 */ /* 0x000ea20000201400 */
[----:B------:R-:W-:-:S07]  /*11580*/  ISETP.GE.AND P2, PT, R129, R165, PT ;  /* 0x000000a58100720c */ /* 0x000fce0003f46270 */
[----:B------:R3:W-:Y:S01]  /*11590*/  MUFU.TANH R103, R178 ;  /* 0x000000b200677308 */ /* 0x0007e20000002400 */
[C---:B-1----:R-:W-:Y:S02]  /*115a0*/  FFMA.FTZ R28, R119.reuse, UR4, R28 ;  /* 0x00000004771c7c23 */ /* 0x042fe4000801001c */
[----:B------:R-:W-:-:S05]  /*115b0*/  FFMA.FTZ R174, R119, UR4, R30 ;  /* 0x0000000477ae7c23 */ /* 0x000fca000801001e */
[----:B------:R-:W1:Y:S01]  /*115c0*/  I2F R127, R129 ;  /* 0x00000081007f7306 */ /* 0x000e620000201400 */
[----:B--2---:R-:W-:Y:S02]  /*115d0*/  FFMA.FTZ R13, R107, UR4, R13 ;  /* 0x000000046b0d7c23 */ /* 0x004fe4000801000d */
[----:B---3--:R-:W-:-:S05]  /*115e0*/  FFMA.FTZ R178, R47, UR4, R50 ;  /* 0x000000042fb27c23 */ /* 0x008fca0008010032 */
[----:B------:R-:W-:Y:S01]  /*115f0*/  MUFU.TANH R33, R33 ;  /* 0x0000002100217308 */ /* 0x000fe20000002400 */
[----:B------:R-:W-:Y:S02]  /*11600*/  LOP3.LUT R50, R93, 0xf0, R242, 0xfe, !PT ;  /* 0x000000f05d327812 */ /* 0x000fe400078efef2 */
[----:B------:R-:W-:Y:S02]  /*11610*/  FSEL R178, R178, -INF , !P6 ;  /* 0xff800000b2b27808 */ /* 0x000fe40007000000 */
[----:B------:R-:W-:Y:S01]  /*11620*/  ISETP.GE.AND P6, PT, R181, R165, PT ;  /* 0x000000a5b500720c */ /* 0x000fe20003fc6270 */
[----:B-1----:R-:W-:Y:S02]  /*11630*/  FFMA.FTZ R32, R127, UR4, R32 ;  /* 0x000000047f207c23 */ /* 0x002fe40008010020 */
[----:B------:R-:W1:Y:S01]  /*11640*/  MUFU.TANH R24, R24 ;  /* 0x0000001800187308 */ /* 0x000e620000002400 */
[----:B------:R-:W-:Y:S02]  /*11650*/  FSEL R181, R40, -INF , !P4 ;  /* 0xff80000028b57808 */ /* 0x000fe40006000000 */
[----:B------:R-:W-:-:S02]  /*11660*/  FSEL R192, R192, -INF , !P6 ;  /* 0xff800000c0c07808 */ /* 0x000fc40007000000 */
[----:B------:R-:W-:Y:S02]  /*11670*/  ISETP.GE.AND P6, PT, R173, R165, PT ;  /* 0x000000a5ad00720c */ /* 0x000fe40003fc6270 */
[-C--:B------:R-:W-:Y:S01]  /*11680*/  ISETP.GE.AND P4, PT, R131, R167.reuse, PT ;  /* 0x000000a78300720c */ /* 0x080fe20003f86270 */
[----:B------:R-:W-:Y:S01]  /*11690*/  MUFU.TANH R16, R16 ;  /* 0x0000001000107308 */ /* 0x000fe20000002400 */
[----:B------:R-:W-:Y:S02]  /*116a0*/  FSEL R191, R32, -INF , !P5 ;  /* 0xff80000020bf7808 */ /* 0x000fe40006800000 */
[----:B------:R-:W-:Y:S02]  /*116b0*/  FSEL R183, R28, -INF , !P4 ;  /* 0xff8000001cb77808 */ /* 0x000fe40006000000 */
[-C--:B------:R-:W-:Y:S02]  /*116c0*/  ISETP.GE.AND P4, PT, R246, R167.reuse, PT ;  /* 0x000000a7f600720c */ /* 0x080fe40003f86270 */
[----:B------:R-:W-:Y:S01]  /*116d0*/  ISETP.GE.AND P5, PT, R222, R167, PT ;  /* 0x000000a7de00720c */ /* 0x000fe20003fa6270 */
[----:B------:R-:W-:Y:S01]  /*116e0*/  I2F R125, R246 ;  /* 0x000000f6007d7306 */ /* 0x000fe20000201400 */
[----:B-1----:R-:W-:-:S07]  /*116f0*/  FFMA.FTZ R24, R113, UR4, R24 ;  /* 0x0000000471187c23 */ /* 0x002fce0008010018 */
[----:B------:R1:W2:Y:S08]  /*11700*/  MUFU.TANH R171, R176 ;  /* 0x000000b000ab7308 */ /* 0x0002b00000002400 */
[----:B------:R-:W-:Y:S08]  /*11710*/  MUFU.TANH R20, R20 ;  /* 0x0000001400147308 */ /* 0x000ff00000002400 */
[----:B------:R-:W3:Y:S01]  /*11720*/  I2F R115, R222 ;  /* 0x000000de00737306 */ /* 0x000ee20000201400 */
[----:B-1----:R-:W-:-:S02]  /*11730*/  FFMA.FTZ R176, R127, UR4, R33 ;  /* 0x000000047fb07c23 */ /* 0x002fc40008010021 */
[----:B--2---:R-:W-:-:S03]  /*11740*/  IMAD.MOV.U32 R102, RZ, RZ, R171 ;  /* 0x000000ffff667224 */ /* 0x004fc600078e00ab */
[----:B------:R-:W-:Y:S02]  /*11750*/  FSEL R176, R176, -INF , !P2 ;  /* 0xff800000b0b07808 */ /* 0x000fe40005000000 */
[----:B------:R-:W1:Y:S01]  /*11760*/  MUFU.TANH R22, R22 ;  /* 0x0000001600167308 */ /* 0x000e620000002400 */
[----:B------:R-:W-:-:S07]  /*11770*/  ISETP.GE.AND P2, PT, R222, R165, PT ;  /* 0x000000a5de00720c */ /* 0x000fce0003f46270 */
[----:B------:R-:W2:Y:S01]  /*11780*/  MUFU.TANH R12, R12 ;  /* 0x0000000c000c7308 */ /* 0x000ea20000002400 */
[----:B---3--:R-:W-:Y:S02]  /*11790*/  FFMA.FTZ R171, R115, UR4, R20 ;  /* 0x0000000473ab7c23 */ /* 0x008fe40008010014 */
[----:B------:R-:W-:-:S03]  /*117a0*/  FMUL.FTZ R222, R170, c[0x0][0x2ec] ;  /* 0x0000bb00aade7a20 */ /* 0x000fc60000410000 */
[----:B------:R-:W-:Y:S02]  /*117b0*/  FSEL R171, R171, -INF , !P5 ;  /* 0xff800000abab7808 */ /* 0x000fe40006800000 */
[----:B------:R-:W3:Y:S01]  /*117c0*/  I2F R43, R252 ;  /* 0x000000fc002b7306 */ /* 0x000ee20000201400 */
[----:B-1----:R-:W-:Y:S01]  /*117d0*/  FFMA.FTZ R22, R115, UR4, R22 ;  /* 0x0000000473167c23 */ /* 0x002fe20008010016 */
[----:B------:R-:W-:-:S06]  /*117e0*/  ISETP.GE.AND P5, PT, R111, R167, PT ;  /* 0x000000a76f00720c */ /* 0x000fcc0003fa6270 */
[----:B------:R-:W1:Y:S01]  /*117f0*/  MUFU.TANH R17, R17 ;  /* 0x0000001100117308 */ /* 0x000e620000002400 */
[----:B--2---:R-:W-:-:S07]  /*11800*/  FFMA.FTZ R12, R107, UR4, R12 ;  /* 0x000000046b0c7c23 */ /* 0x004fce000801000c */
[----:B------:R-:W-:Y:S01]  /*11810*/  MUFU.TANH R14, R14 ;  /* 0x0000000e000e7308 */ /* 0x000fe20000002400 */
[C---:B---3--:R-:W-:Y:S02]  /*11820*/  FFMA.FTZ R8, R43.reuse, UR4, R8 ;  /* 0x000000042b087c23 */ /* 0x048fe40008010008 */
[----:B------:R-:W-:-:S05]  /*11830*/  FFMA.FTZ R9, R43, UR4, R9 ;  /* 0x000000042b097c23 */ /* 0x000fca0008010009 */
[----:B------:R-:W2:Y:S01]  /*11840*/  I2F R109, R111 ;  /* 0x0000006f006d7306 */ /* 0x000ea20000201400 */
[----:B-1----:R-:W-:-:S07]  /*11850*/  FFMA.FTZ R17, R125, UR4, R17 ;  /* 0x000000047d117c23 */ /* 0x002fce0008010011 */
[----:B------:R1:W-:Y:S08]  /*11860*/  MUFU.TANH R247, R180 ;  /* 0x000000b400f77308 */ /* 0x0003f00000002400 */
[----:B------:R3:W-:Y:S01]  /*11870*/  I2F R46, R189 ;  /* 0x000000bd002e7306 */ /* 0x0007e20000201400 */
[C---:B--2---:R-:W-:Y:S02]  /*11880*/  FFMA.FTZ R14, R109.reuse, UR4, R14 ;  /* 0x000000046d0e7c23 */ /* 0x044fe4000801000e */
[----:B------:R-:W-:-:S03]  /*11890*/  FFMA.FTZ R109, R109, UR4, R10 ;  /* 0x000000046d6d7c23 */ /* 0x000fc6000801000a */
[----:B------:R-:W-:Y:S01]  /*118a0*/  FSEL R97, R14, -INF , !P5 ;  /* 0xff8000000e617808 */ /* 0x000fe20006800000 */
[----:B------:R-:W-:Y:S01]  /*118b0*/  FMUL.FTZ R14, R118, c[0x0][0x2ec] ;  /* 0x0000bb00760e7a20 */ /* 0x000fe20000410000 */
[----:B-1----:R-:W-:Y:S01]  /*118c0*/  LOP3.LUT R180, R23, 0xd8, R242, 0xfe, !PT ;  /* 0x000000d817b47812 */ /* 0x002fe200078efef2 */
[----:B------:R1:W2:Y:S01]  /*118d0*/  MUFU.TANH R92, R182 ;  /* 0x000000b6005c7308 */ /* 0x0002a20000002400 */
[----:B------:R-:W-:Y:S02]  /*118e0*/  ISETP.GE.AND P5, PT, R100, R167, PT ;  /* 0x000000a76400720c */ /* 0x000fe40003fa6270 */
[----:B---3--:R-:W-:Y:S01]  /*118f0*/  FSEL R189, R41, -INF , !P1 ;  /* 0xff80000029bd7808 */ /* 0x008fe20004800000 */
[----:B------:R-:W-:-:S04]  /*11900*/  FMUL.FTZ R41, R168, c[0x0][0x2ec] ;  /* 0x0000bb00a8297a20 */ /* 0x000fc80000410000 */
[----:B------:R3:W-:Y:S01]  /*11910*/  I2F R23, R180 ;  /* 0x000000b400177306 */ /* 0x0007e20000201400 */
[----:B------:R-:W-:Y:S02]  /*11920*/  FSEL R168, R25, -INF , !P6 ;  /* 0xff80000019a87808 */ /* 0x000fe40007000000 */
[----:B------:R-:W-:Y:S02]  /*11930*/  ISETP.GE.AND P6, PT, R223, R165, PT ;  /* 0x000000a5df00720c */ /* 0x000fe40003fc6270 */
[----:B------:R-:W-:Y:S01]  /*11940*/  ISETP.GE.AND P1, PT, R173, R167, PT ;  /* 0x000000a7ad00720c */ /* 0x000fe20003f26270 */
[----:B-1----:R-:W-:Y:S01]  /*11950*/  FFMA.FTZ R182, R51, UR4, R42 ;  /* 0x0000000433b67c23 */ /* 0x002fe2000801002a */
[----:B------:R-:W-:Y:S01]  /*11960*/  LOP3.LUT R42, R93, 0x8, R242, 0xfe, !PT ;  /* 0x000000085d2a7812 */ /* 0x000fe200078efef2 */
[----:B------:R-:W-:Y:S01]  /*11970*/  FFMA.FTZ R93, R125, UR4, R16 ;  /* 0x000000047d5d7c23 */ /* 0x000fe20008010010 */
[----:B------:R-:W1:Y:S01]  /*11980*/  I2F R106, R96 ;  /* 0x00000060006a7306 */ /* 0x000e620000201400 */
[----:B------:R-:W-:Y:S01]  /*11990*/  FMUL.FTZ R16, R128, c[0x0][0x2ec] ;  /* 0x0000bb0080107a20 */ /* 0x000fe20000410000 */
[----:B------:R-:W-:Y:S01]  /*119a0*/  FSEL R94, R13, -INF , !P6 ;  /* 0xff8000000d5e7808 */ /* 0x000fe20007000000 */
[----:B------:R-:W-:Y:S01]  /*119b0*/  FMUL.FTZ R13, R120, c[0x0][0x2ec] ;  /* 0x0000bb00780d7a20 */ /* 0x000fe20000410000 */
[----:B------:R-:W-:Y:S01]  /*119c0*/  FSEL R173, R24, -INF , !P1 ;  /* 0xff80000018ad7808 */ /* 0x000fe20004800000 */
[----:B--2---:R-:W-:Y:S01]  /*119d0*/  IMAD.MOV.U32 R98, RZ, RZ, R92 ;  /* 0x000000ffff627224 */ /* 0x004fe200078e005c */
[----:B---3--:R-:W-:Y:S01]  /*119e0*/  FSEL R180, R104, -INF , !P3 ;  /* 0xff80000068b47808 */ /* 0x008fe20005800000 */
[----:B------:R-:W-:Y:S01]  /*119f0*/  IMAD.U32 R51, RZ, RZ, UR7 ;  /* 0x00000007ff337e24 */ /* 0x000fe2000f8e00ff */
[----:B------:R-:W-:Y:S01]  /*11a00*/  ISETP.GE.AND P3, PT, R121, R165, PT ;  /* 0x000000a57900720c */ /* 0x000fe20003f66270 */
[----:B------:R-:W-:Y:S01]  /*11a10*/  I2F R27, R34 ;  /* 0x00000022001b7306 */ /* 0x000fe20000201400 */
[----:B------:R-:W-:Y:S01]  /*11a20*/  ISETP.GE.AND P1, PT, R223, R167, PT ;  /* 0x000000a7df00720c */ /* 0x000fe20003f26270 */
[----:B------:R-:W-:Y:S01]  /*11a30*/  IMAD.U32 R121, RZ, RZ, UR7 ;  /* 0x00000007ff797e24 */ /* 0x000fe2000f8e00ff */
[----:B------:R-:W-:-:S02]  /*11a40*/  FSEL R182, R182, -INF , !P3 ;  /* 0xff800000b6b67808 */ /* 0x000fc40005800000 */
[----:B------:R-:W-:Y:S02]  /*11a50*/  ISETP.GE.AND P3, PT, R131, R165, PT ;  /* 0x000000a58300720c */ /* 0x000fe40003f66270 */
[----:B------:R-:W-:Y:S01]  /*11a60*/  FSEL R93, R93, -INF , !P4 ;  /* 0xff8000005d5d7808 */ /* 0x000fe20006000000 */
[----:B------:R-:W2:Y:S01]  /*11a70*/  MUFU.TANH R16, R16 ;  /* 0x0000001000107308 */ /* 0x000ea20000002400 */
[----:B------:R-:W-:Y:S01]  /*11a80*/  FSEL R174, R174, -INF , !P3 ;  /* 0xff800000aeae7808 */ /* 0x000fe20005800000 */
[----:B-1----:R-:W-:Y:S01]  /*11a90*/  FFMA.FTZ R101, R106, UR4, R247 ;  /* 0x000000046a657c23 */ /* 0x002fe200080100f7 */
[----:B------:R-:W-:Y:S02]  /*11aa0*/  ISETP.GE.AND P4, PT, R252, R167, PT ;  /* 0x000000a7fc00720c */ /* 0x000fe40003f86270 */
[-C--:B------:R-:W-:Y:S02]  /*11ab0*/  ISETP.GE.AND P3, PT, R246, R165.reuse, PT ;  /* 0x000000a5f600720c */ /* 0x080fe40003f66270 */
[----:B------:R-:W-:Y:S01]  /*11ac0*/  FSEL R128, R22, -INF , !P2 ;  /* 0xff80000016807808 */ /* 0x000fe20005000000 */
[----:B------:R-:W-:Y:S01]  /*11ad0*/  I2F R26, R123 ;  /* 0x0000007b001a7306 */ /* 0x000fe20000201400 */
[----:B------:R-:W-:Y:S01]  /*11ae0*/  FSEL R95, R12, -INF , !P1 ;  /* 0xff8000000c5f7808 */ /* 0x000fe20004800000 */
[----:B------:R-:W-:Y:S01]  /*11af0*/  FMUL.FTZ R22, R130, c[0x0][0x2ec] ;  /* 0x0000bb0082167a20 */ /* 0x000fe20000410000 */
[-C--:B------:R-:W-:Y:S01]  /*11b00*/  ISETP.GE.AND P2, PT, R111, R165.reuse, PT ;  /* 0x000000a56f00720c */ /* 0x080fe20003f46270 */
[----:B------:R-:W-:Y:S01]  /*11b10*/  FMUL.FTZ R12, R126, c[0x0][0x2ec] ;  /* 0x0000bb007e0c7a20 */ /* 0x000fe20000410000 */
[----:B------:R-:W-:Y:S01]  /*11b20*/  FSEL R99, R8, -INF , !P4 ;  /* 0xff80000008637808 */ /* 0x000fe20006000000 */
[----:B------:R-:W-:Y:S01]  /*11b30*/  FFMA.FTZ R8, R46, UR4, R102 ;  /* 0x000000042e087c23 */ /* 0x000fe20008010066 */
[----:B------:R-:W-:Y:S01]  /*11b40*/  FSEL R92, R17, -INF , !P3 ;  /* 0xff800000115c7808 */ /* 0x000fe20005800000 */
[----:B------:R-:W-:Y:S01]  /*11b50*/  MUFU.TANH R13, R13 ;  /* 0x0000000d000d7308 */ /* 0x000fe20000002400 */
[----:B------:R-:W-:Y:S01]  /*11b60*/  ISETP.GE.AND P3, PT, R252, R165, PT ;  /* 0x000000a5fc00720c */ /* 0x000fe20003f66270 */
[----:B------:R-:W-:Y:S01]  /*11b70*/  FFMA.FTZ R102, R46, UR4, R103 ;  /* 0x000000042e667c23 */ /* 0x000fe20008010067 */
[----:B------:R-:W-:Y:S01]  /*11b80*/  ISETP.GE.AND P1, PT, R96, R167, PT ;  /* 0x000000a76000720c */ /* 0x000fe20003f26270 */
[----:B------:R-:W-:Y:S01]  /*11b90*/  FMUL.FTZ R17, R108, c[0x0][0x2ec] ;  /* 0x0000bb006c117a20 */ /* 0x000fe20000410000 */
[-C--:B------:R-:W-:Y:S01]  /*11ba0*/  ISETP.GE.AND P6, PT, R96, R165.reuse, PT ;  /* 0x000000a56000720c */ /* 0x080fe20003fc6270 */
[----:B--2---:R-:W-:Y:S01]  /*11bb0*/  FFMA.FTZ R111, R27, UR4, R16 ;  /* 0x000000041b6f7c23 */ /* 0x004fe20008010010 */
[----:B------:R-:W-:Y:S01]  /*11bc0*/  FSEL R96, R109, -INF , !P2 ;  /* 0xff8000006d607808 */ /* 0x000fe20005000000 */
[----:B------:R-:W-:Y:S01]  /*11bd0*/  I2F R38, R39 ;  /* 0x0000002700267306 */ /* 0x000fe20000201400 */
[----:B------:R-:W-:Y:S01]  /*11be0*/  ISETP.GE.AND P2, PT, R100, R165, PT ;  /* 0x000000a56400720c */ /* 0x000fe20003f46270 */
[----:B------:R-:W-:Y:S01]  /*11bf0*/  FFMA.FTZ R100, R106, UR4, R98 ;  /* 0x000000046a647c23 */ /* 0x000fe20008010062 */
[----:B------:R-:W-:Y:S01]  /*11c00*/  FSEL R98, R9, -INF , !P3 ;  /* 0xff80000009627808 */ /* 0x000fe20005800000 */
[----:B------:R-:W-:Y:S01]  /*11c10*/  FMUL.FTZ R9, R122, c[0x0][0x2ec] ;  /* 0x0000bb007a097a20 */ /* 0x000fe20000410000 */
[----:B------:R-:W-:-:S02]  /*11c20*/  FSEL R103, R8, -INF , !P5 ;  /* 0xff80000008677808 */ /* 0x000fc40006800000 */
[----:B------:R-:W-:Y:S01]  /*11c30*/  ISETP.GE.AND P3, PT, R39, R165, PT ;  /* 0x000000a52700720c */ /* 0x000fe20003f66270 */
[----:B------:R-:W1:Y:S01]  /*11c40*/  MUFU.TANH R45, R45 ;  /* 0x0000002d002d7308 */ /* 0x000e620000002400 */
[----:B------:R-:W-:Y:S02]  /*11c50*/  LOP3.LUT R121, R121, 0xd8, R242, 0xfe, !PT ;  /* 0x000000d879797812 */ /* 0x000fe400078efef2 */
[----:B------:R-:W-:Y:S02]  /*11c60*/  ISETP.GE.AND P5, PT, R34, R167, PT ;  /* 0x000000a72200720c */ /* 0x000fe40003fa6270 */
[----:B------:R-:W-:Y:S02]  /*11c70*/  FSEL R102, R102, -INF , !P2 ;  /* 0xff80000066667808 */ /* 0x000fe40005000000 */
[----:B------:R-:W-:Y:S01]  /*11c80*/  ISETP.GE.AND P2, PT, R34, R165, PT ;  /* 0x000000a52200720c */ /* 0x000fe20003f46270 */
[----:B------:R-:W2:Y:S01]  /*11c90*/  MUFU.TANH R22, R22 ;  /* 0x0000001600167308 */ /* 0x000ea20000002400 */
[----:B------:R-:W-:-:S02]  /*11ca0*/  FSEL R111, R111, -INF , !P5 ;  /* 0xff8000006f6f7808 */ /* 0x000fc40006800000 */
[-C--:B------:R-:W-:Y:S02]  /*11cb0*/  ISETP.GE.AND P5, PT, R52, R167.reuse, PT ;  /* 0x000000a73400720c */ /* 0x080fe40003fa6270 */
[----:B------:R-:W-:Y:S02]  /*11cc0*/  FSEL R101, R101, -INF , !P1 ;  /* 0xff80000065657808 */ /* 0x000fe40004800000 */
[----:B------:R-:W-:Y:S01]  /*11cd0*/  ISETP.GE.AND P1, PT, R35, R167, PT ;  /* 0x000000a72300720c */ /* 0x000fe20003f26270 */
[----:B------:R-:W3:Y:S01]  /*11ce0*/  MUFU.TANH R12, R12 ;  /* 0x0000000c000c7308 */ /* 0x000ee20000002400 */
[----:B-1----:R-:W-:Y:S01]  /*11cf0*/  FFMA.FTZ R45, R38, UR4, R45 ;  /* 0x00000004262d7c23 */ /* 0x002fe2000801002d */
[C-C-:B------:R-:W-:Y:S02]  /*11d00*/  LOP3.LUT R170, R51.reuse, 0x18, R242.reuse, 0xfe, !PT ;  /* 0x0000001833aa7812 */ /* 0x140fe400078efef2 */
[----:B------:R-:W-:Y:S02]  /*11d10*/  LOP3.LUT R54, R51, 0x10, R242, 0xfe, !PT ;  /* 0x0000001033367812 */ /* 0x000fe400078efef2 */
[----:B------:R-:W-:-:S02]  /*11d20*/  FSEL R104, R45, -INF , !P3 ;  /* 0xff8000002d687808 */ /* 0x000fc40005800000 */
[----:B------:R-:W-:Y:S01]  /*11d30*/  I2F R19, R52 ;  /* 0x0000003400137306 */ /* 0x000fe20000201400 */
[----:B--2---:R-:W-:Y:S01]  /*11d40*/  FFMA.FTZ R22, R27, UR4, R22 ;  /* 0x000000041b167c23 */ /* 0x004fe20008010016 */
[-C--:B------:R-:W-:Y:S02]  /*11d50*/  ISETP.GE.AND P3, PT, R121, R165.reuse, PT ;  /* 0x000000a57900720c */ /* 0x080fe40003f66270 */
[----:B------:R-:W-:Y:S02]  /*11d60*/  LOP3.LUT R33, R51, 0x18, R242, 0xfe, !PT ;  /* 0x0000001833217812 */ /* 0x000fe400078efef2 */
[----:B------:R-:W-:Y:S02]  /*11d70*/  FSEL R109, R22, -INF , !P2 ;  /* 0xff800000166d7808 */ /* 0x000fe40005000000 */
[----:B------:R-:W1:Y:S01]  /*11d80*/  MUFU.TANH R8, R116 ;  /* 0x0000007400087308 */ /* 0x000e620000002400 */
[----:B---3--:R-:W-:Y:S01]  /*11d90*/  FFMA.FTZ R12, R23, UR4, R12 ;  /* 0x00000004170c7c23 */ /* 0x008fe2000801000c */
[----:B------:R-:W-:-:S02]  /*11da0*/  ISETP.GE.AND P2, PT, R52, R165, PT ;  /* 0x000000a53400720c */ /* 0x000fc40003f46270 */
[C-C-:B------:R-:W-:Y:S02]  /*11db0*/  LOP3.LUT R30, R51.reuse, 0x10, R242.reuse, 0xfe, !PT ;  /* 0x00000010331e7812 */ /* 0x140fe400078efef2 */
[----:B------:R-:W-:Y:S01]  /*11dc0*/  FSEL R108, R12, -INF , !P3 ;  /* 0xff8000000c6c7808 */ /* 0x000fe20005800000 */
[----:B------:R-:W-:Y:S01]  /*11dd0*/  FMUL.FTZ R12, R110, c[0x0][0x2ec] ;  /* 0x0000bb006e0c7a20 */ /* 0x000fe20000410000 */
[----:B------:R-:W2:Y:S01]  /*11de0*/  MUFU.TANH R14, R14 ;  /* 0x0000000e000e7308 */ /* 0x000ea20000002400 */
[----:B------:R-:W-:Y:S02]  /*11df0*/  LOP3.LUT R24, R51, 0x8, R242, 0xfe, !PT ;  /* 0x0000000833187812 */ /* 0x000fe400078efef2 */
[----:B------:R-:W-:Y:S02]  /*11e00*/  ISETP.GE.AND P4, PT, R39, R167, PT ;  /* 0x000000a72700720c */ /* 0x000fe40003f86270 */
[----:B------:R-:W-:Y:S02]  /*11e10*/  FSEL R100, R100, -INF , !P6 ;  /* 0xff80000064647808 */ /* 0x000fe40007000000 */
[-C--:B------:R-:W-:Y:S01]  /*11e20*/  ISETP.GE.AND P6, PT, R35, R165.reuse, PT ;  /* 0x000000a52300720c */ /* 0x080fe20003fc6270 */
[----:B------:R-:W-:Y:S01]  /*11e30*/  I2F R31, R35 ;  /* 0x00000023001f7306 */ /* 0x000fe20000201400 */
[----:B-1----:R-:W-:Y:S01]  /*11e40*/  FFMA.FTZ R8, R19, UR4, R8 ;  /* 0x0000000413087c23 */ /* 0x002fe20008010008 */
[----:B------:R-:W-:-:S06]  /*11e50*/  ISETP.GE.AND P3, PT, R50, R165, PT ;  /* 0x000000a53200720c */ /* 0x000fcc0003f66270 */
[----:B------:R-:W1:Y:S01]  /*11e60*/  MUFU.TANH R41, R41 ;  /* 0x0000002900297308 */ /* 0x000e620000002400 */
[----:B--2---:R-:W-:-:S07]  /*11e70*/  FFMA.FTZ R14, R19, UR4, R14 ;  /* 0x00000004130e7c23 */ /* 0x004fce000801000e */
[----:B------:R-:W2:Y:S08]  /*11e80*/  MUFU.TANH R10, R124 ;  /* 0x0000007c000a7308 */ /* 0x000eb00000002400 */
[----:B------:R3:W-:Y:S01]  /*11e90*/  MUFU.TANH R16, R112 ;  /* 0x0000007000107308 */ /* 0x0007e20000002400 */
[----:B-1----:R-:W-:-:S05]  /*11ea0*/  FFMA.FTZ R41, R31, UR4, R41 ;  /* 0x000000041f297c23 */ /* 0x002fca0008010029 */
[----:B------:R-:W-:Y:S02]  /*11eb0*/  FSEL R107, R41, -INF , !P1 ;  /* 0xff800000296b7808 */ /* 0x000fe40004800000 */
[----:B------:R-:W1:Y:S01]  /*11ec0*/  MUFU.TANH R9, R9 ;  /* 0x0000000900097308 */ /* 0x000e620000002400 */
[----:B--2---:R-:W-:Y:S01]  /*11ed0*/  FFMA.FTZ R113, R23, UR4, R10 ;  /* 0x0000000417717c23 */ /* 0x004fe2000801000a */
[----:B------:R-:W-:Y:S01]  /*11ee0*/  ISETP.GE.AND P1, PT, R123, R167, PT ;  /* 0x000000a77b00720c */ /* 0x000fe20003f26270 */
[----:B---3--:R-:W-:-:S05]  /*11ef0*/  FFMA.FTZ R112, R26, UR4, R13 ;  /* 0x000000041a707c23 */ /* 0x008fca000801000d */
[----:B------:R-:W-:Y:S01]  /*11f00*/  I2F R18, R44 ;  /* 0x0000002c00127306 */ /* 0x000fe20000201400 */
[----:B------:R-:W-:Y:S02]  /*11f10*/  FSEL R112, R112, -INF , !P1 ;  /* 0xff80000070707808 */ /* 0x000fe40004800000 */
[----:B------:R-:W-:Y:S01]  /*11f20*/  ISETP.GE.AND P1, PT, R42, R167, PT ;  /* 0x000000a72a00720c */ /* 0x000fe20003f26270 */
[----:B-1----:R-:W-:-:S04]  /*11f30*/  FFMA.FTZ R110, R26, UR4, R9 ;  /* 0x000000041a6e7c23 */ /* 0x002fc80008010009 */
[----:B------:R1:W2:Y:S08]  /*11f40*/  MUFU.TANH R13, R17 ;  /* 0x00000011000d7308 */ /* 0x0002b00000002400 */
[----:B------:R-:W3:Y:S08]  /*11f50*/  MUFU.TANH R105, R105 ;  /* 0x0000006900697308 */ /* 0x000ef00000002400 */
[----:B------:R-:W4:Y:S01]  /*11f60*/  I2F R40, R42 ;  /* 0x0000002a00287306 */ /* 0x000f220000201400 */
[----:B-1----:R-:W-:Y:S01]  /*11f70*/  FMUL.FTZ R17, R80, c[0x0][0x2ec] ;  /* 0x0000bb0050117a20 */ /* 0x002fe20000410000 */
[----:B------:R-:W-:Y:S01]  /*11f80*/  FSEL R80, R14, -INF , !P2 ;  /* 0xff8000000e507808 */ /* 0x000fe20005000000 */
[----:B--2---:R-:W-:Y:S01]  /*11f90*/  FFMA.FTZ R13, R18, UR4, R13 ;  /* 0x00000004120d7c23 */ /* 0x004fe2000801000d */
[----:B------:R-:W-:-:S04]  /*11fa0*/  ISETP.GE.AND P2, PT, R44, R167, PT ;  /* 0x000000a72c00720c */ /* 0x000fc80003f46270 */
[----:B------:R-:W1:Y:S01]  /*11fb0*/  I2F R47, R50 ;  /* 0x00000032002f7306 */ /* 0x000e620000201400 */
[----:B---3--:R-:W-:Y:S01]  /*11fc0*/  FFMA.FTZ R105, R38, UR4, R105 ;  /* 0x0000000426697c23 */ /* 0x008fe20008010069 */
[----:B------:R-:W-:Y:S02]  /*11fd0*/  FSEL R116, R13, -INF , !P2 ;  /* 0xff8000000d747808 */ /* 0x000fe40005000000 */
[----:B------:R-:W-:Y:S02]  /*11fe0*/  ISETP.GE.AND P2, PT, R170, R165, PT ;  /* 0x000000a5aa00720c */ /* 0x000fe40003f46270 */
[----:B------:R-:W-:Y:S02]  /*11ff0*/  FSEL R105, R105, -INF , !P4 ;  /* 0xff80000069697808 */ /* 0x000fe40006000000 */
[----:B------:R-:W2:Y:S01]  /*12000*/  MUFU.TANH R222, R222 ;  /* 0x000000de00de7308 */ /* 0x000ea20000002400 */
[----:B----4-:R-:W-:Y:S01]  /*12010*/  FFMA.FTZ R13, R40, UR4, R217 ;  /* 0x00000004280d7c23 */ /* 0x010fe200080100d9 */
[----:B------:R-:W-:-:S04]  /*12020*/  ISETP.GE.AND P4, PT, R121, R167, PT ;  /* 0x000000a77900720c */ /* 0x000fc80003f86270 */
[----:B------:R-:W-:Y:S02]  /*12030*/  FSEL R113, R113, -INF , !P4 ;  /* 0xff80000071717808 */ /* 0x000fe40006000000 */
[----:B------:R3:W4:Y:S01]  /*12040*/  MUFU.TANH R10, R114 ;  /* 0x00000072000a7308 */ /* 0x0007220000002400 */
[----:B-1----:R-:W-:Y:S01]  /*12050*/  FFMA.FTZ R16, R47, UR4, R16 ;  /* 0x000000042f107c23 */ /* 0x002fe20008010010 */
[----:B------:R-:W-:Y:S02]  /*12060*/  FSEL R13, R13, -INF , !P1 ;  /* 0xff8000000d0d7808 */ /* 0x000fe40004800000 */
[----:B------:R-:W-:Y:S02]  /*12070*/  ISETP.GE.AND P4, PT, R50, R167, PT ;  /* 0x000000a73200720c */ /* 0x000fe40003f86270 */
[----:B------:R-:W-:Y:S02]  /*12080*/  PLOP3.LUT P1, PT, PT, PT, UP0, 0x80, 0x0 ;  /* 0x000000000000781c */ /* 0x000fe40003f2f008 */
[----:B------:R-:W1:Y:S01]  /*12090*/  MUFU.TANH R9, R12 ;  /* 0x0000000c00097308 */ /* 0x000e620000002400 */
[----:B--2---:R-:W-:Y:S01]  /*120a0*/  FFMA.FTZ R106, R31, UR4, R222 ;  /* 0x000000041f6a7c23 */ /* 0x004fe200080100de */
[----:B------:R-:W-:-:S02]  /*120b0*/  FSEL R117, R16, -INF , !P4 ;  /* 0xff80000010757808 */ /* 0x000fc40006000000 */
[-C--:B------:R-:W-:Y:S02]  /*120c0*/  ISETP.GE.AND P4, PT, R44, R165.reuse, PT ;  /* 0x000000a52c00720c */ /* 0x080fe40003f86270 */
[----:B------:R-:W-:Y:S02]  /*120d0*/  FSEL R106, R106, -INF , !P6 ;  /* 0xff8000006a6a7808 */ /* 0x000fe40007000000 */
[----:B---3--:R-:W-:Y:S01]  /*120e0*/  FSEL R114, R8, -INF , !P5 ;  /* 0xff80000008727808 */ /* 0x008fe20006800000 */
[----:B------:R-:W-:Y:S01]  /*120f0*/  FMUL.FTZ R8, R82, c[0x0][0x2ec] ;  /* 0x0000bb0052087a20 */ /* 0x000fe20000410000 */
[----:B------:R-:W-:Y:S01]  /*12100*/  I2F R25, R170 ;  /* 0x000000aa00197306 */ /* 0x000fe20000201400 */
[----:B----4-:R-:W-:Y:S01]  /*12110*/  FFMA.FTZ R10, R47, UR4, R10 ;  /* 0x000000042f0a7c23 */ /* 0x010fe2000801000a */
[----:B------:R-:W-:Y:S02]  /*12120*/  ISETP.GE.AND P6, PT, R123, R165, PT ;  /* 0x000000a57b00720c */ /* 0x000fe40003fc6270 */
[----:B------:R-:W-:Y:S01]  /*12130*/  ISETP.GE.AND P5, PT, R33, R167, PT ;  /* 0x000000a72100720c */ /* 0x000fe20003fa6270 */
[----:B-1----:R-:W-:Y:S01]  /*12140*/  FFMA.FTZ R9, R18, UR4, R9 ;  /* 0x0000000412097c23 */ /* 0x002fe20008010009 */
[----:B------:R-:W-:-:S02]  /*12150*/  FSEL R110, R110, -INF , !P6 ;  /* 0xff8000006e6e7808 */ /* 0x000fc40007000000 */
[----:B------:R-:W1:Y:S01]  /*12160*/  MUFU.TANH R8, R8 ;  /* 0x0000000800087308 */ /* 0x000e620000002400 */
[----:B------:R-:W-:Y:S02]  /*12170*/  FSEL R115, R10, -INF , !P3 ;  /* 0xff8000000a737808 */ /* 0x000fe40005800000 */
[----:B------:R-:W-:Y:S02]  /*12180*/  FSEL R82, R9, -INF , !P4 ;  /* 0xff80000009527808 */ /* 0x000fe40006000000 */
[----:B------:R-:W-:Y:S02]  /*12190*/  ISETP.GE.AND P6, PT, R54, R167, PT ;  /* 0x000000a73600720c */ /* 0x000fe40003fc6270 */
[-C--:B------:R-:W-:Y:S01]  /*121a0*/  ISETP.GE.AND P3, PT, R30, R165.reuse, PT ;  /* 0x000000a51e00720c */ /* 0x080fe20003f66270 */
[----:B------:R-:W2:Y:S01]  /*121b0*/  I2F R37, R54 ;  /* 0x0000003600257306 */ /* 0x000ea20000201400 */
[----:B------:R-:W-:Y:S01]  /*121c0*/  BAR.SYNC.DEFER_BLOCKING 0x0 ;  /* 0x0000000000007b1d */ /* 0x000fe20000010000 */
[----:B------:R-:W-:-:S06]  /*121d0*/  ISETP.GE.AND P4, PT, R24, R165, PT ;  /* 0x000000a51800720c */ /* 0x000fcc0003f86270 */
[----:B------:R-:W-:Y:S01]  /*121e0*/  I2F R32, R33 ;  /* 0x0000002100207306 */ /* 0x000fe20000201400 */
[----:B-1----:R-:W-:-:S05]  /*121f0*/  FFMA.FTZ R8, R25, UR4, R8 ;  /* 0x0000000419087c23 */ /* 0x002fca0008010008 */
[----:B------:R-:W-:Y:S02]  /*12200*/  FSEL R40, R8, -INF , !P2 ;  /* 0xff80000008287808 */ /* 0x000fe40005000000 */
[----:B------:R-:W1:Y:S01]  /*12210*/  I2F R28, R30 ;  /* 0x0000001e001c7306 */ /* 0x000e620000201400 */
[----:B--2---:R-:W-:-:S05]  /*12220*/  FFMA.FTZ R9, R37, UR4, R220 ;  /* 0x0000000425097c23 */ /* 0x004fca00080100dc */
[----:B------:R-:W-:Y:S02]  /*12230*/  FSEL R9, R9, -INF , !P6 ;  /* 0xff80000009097808 */ /* 0x000fe40007000000 */
[----:B------:R-:W2:Y:S08]  /*12240*/  I2F R20, R24 ;  /* 0x0000001800147306 */ /* 0x000eb00000201400 */
[----:B------:R-:W3:Y:S01]  /*12250*/  MUFU.TANH R17, R17 ;  /* 0x0000001100117308 */ /* 0x000ee20000002400 */
[----:B-1----:R-:W-:-:S02]  /*12260*/  FFMA.FTZ R28, R28, UR4, R221 ;  /* 0x000000041c1c7c23 */ /* 0x002fc400080100dd */
[----:B--2---:R-:W-:-:S05]  /*12270*/  FFMA.FTZ R20, R20, UR4, R219 ;  /* 0x0000000414147c23 */ /* 0x004fca00080100db */
[----:B------:R-:W-:Y:S01]  /*12280*/  FSEL R8, R20, -INF , !P4 ;  /* 0xff80000014087808 */ /* 0x000fe20006000000 */
[----:B---3--:R-:W-:Y:S01]  /*12290*/  FFMA.FTZ R17, R32, UR4, R17 ;  /* 0x0000000420117c23 */ /* 0x008fe20008010011 */
[----:B------:R-:W-:-:S04]  /*122a0*/  FSEL R32, R28, -INF , !P3 ;  /* 0xff8000001c207808 */ /* 0x000fc80005800000 */
        /* <DEDUP_REMOVED lines=67> */
[----:B---3--:R-:W-:-:S05]  /*126e0*/  MOV R16, UR10 ;  /* 0x0000000a00107c02 */ /* 0x008fca0008000f00 */
[----:B-1----:R-:W-:Y:S01]  /*126f0*/  MOV R19, UR7 ;  /* 0x0000000700137c02 */ /* 0x002fe20008000f00 */
[----:B------:R-:W-:Y:S02]  /*12700*/  IMAD.MOV.U32 R18, RZ, RZ, R16 ;  /* 0x000000ffff127224 */ /* 0x000fe400078e0010 */
[----:B--2---:R-:W-:Y:S02]  /*12710*/  IMAD.IADD R12, R17, 0x1, -R12 ;  /* 0x00000001110c7824 */ /* 0x004fe400078e0a0c */
[----:B------:R-:W-:Y:S02]  /*12720*/  IMAD.U32 R17, RZ, RZ, UR11 ;  /* 0x0000000bff117e24 */ /* 0x000fe4000f8e00ff */
[----:B------:R-:W-:Y:S01]  /*12730*/  IMAD.WIDE.U32 R18, R12, c[0x0][0x180], R18 ;  /* 0x000060000c127a25 */ /* 0x000fe200078e0012 */
[----:B------:R-:W-:-:S05]  /*12740*/  SHF.R.S32.HI R10, RZ, 0x1f, R12 ;  /* 0x0000001fff0a7819 */ /* 0x000fca000001140c */
[----:B------:R-:W-:-:S04]  /*12750*/  IMAD R17, R10, c[0x0][0x180], RZ ;  /* 0x000060000a117a24 */ /* 0x000fc800078e02ff */
[----:B------:R-:W-:Y:S02]  /*12760*/  IMAD R10, R12, c[0x0][0x184], R17 ;  /* 0x000061000c0a7a24 */ /* 0x000fe400078e0211 */
[----:B------:R-:W-:-:S03]  /*12770*/  IMAD.MOV.U32 R12, RZ, RZ, R18 ;  /* 0x000000ffff0c7224 */ /* 0x000fc600078e0012 */
[----:B------:R-:W-:Y:S01]  /*12780*/  IADD3 R10, R19, R10, RZ ;  /* 0x0000000a130a7210 */ /* 0x000fe20007ffe0ff */
[----:B------:R-:W-:Y:S05]  /*12790*/  BRA `(.L_x_3653) ;  /* 0x0000002000007947 */ /* 0x000fea0003800000 */
.L_x_3652:
[----:B------:R-:W-:-:S04]  /*127a0*/  LEA R12, -R14, RZ, 0x8 ;  /* 0x000000ff0e0c7211 */ /* 0x000fc800078e41ff */
[----:B------:R-:W-:Y:S02]  /*127b0*/  SHF.R.S32.HI R10, RZ, 0x1f, R12 ;  /* 0x0000001fff0a7819 */ /* 0x000fe4000001140c */
.L_x_3653:
        /* <DEDUP_REMOVED lines=26> */
[----:B------:R-:W-:Y:S01]  /*12960*/  @!P0 IMAD.WIDE.U32 R46, R14, 0x70, R38 ;  /* 0x000000700e2e8825 */ /* 0x000fe200078e0026 */
[----:B------:R-:W-:-:S03]  /*12970*/  @!P0 IADD3 R33, P5, R12, R50, RZ ;  /* 0x000000320c218210 */ /* 0x000fc60007fbe0ff */
[----:B------:R-:W-:Y:S02]  /*12980*/  @!P0 IMAD.MOV.U32 R19, RZ, RZ, c[0x0][0x19c] ;  /* 0x00006700ff138624 */ /* 0x000fe400078e00ff */
        /* <DEDUP_REMOVED lines=25> */
[----:B------:R-:W-:-:S04]  /*12b20*/  @!P0 IMAD.WIDE.U32 R124, R14, 0xc0, R44 ;  /* 0x000000c00e7c8825 */ /* 0x000fc800078e002c */
[----:B------:R-:W-:Y:S01]  /*12b30*/  @!P0 IMAD.WIDE.U32 R120, R14, 0xd0, R42 ;  /* 0x000000d00e788825 */ /* 0x000fe200078e002a */
[C---:B------:R-:W-:Y:S02]  /*12b40*/  @!P0 IADD3 R43, P5, R12.reuse, R126, RZ ;  /* 0x0000007e0c2b8210 */ /* 0x040fe40007fbe0ff */
[C---:B------:R-:W-:Y:S01]  /*12b50*/  @!P0 IADD3 R45, P4, R12.reuse, R124, RZ ;  /* 0x0000007c0c2d8210 */ /* 0x040fe20007f9e0ff */
[----:B------:R-:W-:Y:S01]  /*12b60*/  @!P0 IMAD R37, R37, 0xb0, RZ ;  /* 0x000000b025258824 */ /* 0x000fe200078e02ff */
[----:B------:R-:W-:Y:S01]  /*12b70*/  @!P0 IADD3 R47, P3, R12, R120, RZ ;  /* 0x000000780c2f8210 */ /* 0x000fe20007f7e0ff */
        /* <DEDUP_REMOVED lines=8> */
[----:B------:R-:W-:Y:S01]  /*12c00*/  @!P0 IMAD R17, R17, 0xe0, RZ ;  /* 0x000000e011118824 */ /* 0x000fe200078e02ff */
[----:B------:R-:W-:Y:S01]  /*12c10*/  @!P0 IADD3 R51, P2, R12, R118, RZ ;  /* 0x000000760c338210 */ /* 0x000fe20007f5e0ff */
[----:B------:R-:W-:Y:S01]  /*12c20*/  @!P0 IMAD.MOV.U32 R37, RZ, RZ, c[0x0][0x19c] ;  /* 0x00006700ff258624 */ /* 0x000fe200078e00ff */
[----:B------:R-:W-:Y:S01]  /*12c30*/  @!P0 LEA R19, P5, R14, R62, 0x5 ;  /* 0x0000003e0e138211 */ /* 0x000fe200078a28ff */
[----:B------:R-:W-:Y:S01]  /*12c40*/  @!P0 IMAD.MOV.U32 R121, RZ, RZ, c[0x0][0x19c] ;  /* 0x00006700ff798624 */ /* 0x000fe200078e00ff */
[----:B------:R-:W-:Y:S01]  /*12c50*/  @!P0 IADD3.X R46, R10, R17, R119, P2, !PT ;  /* 0x000000110a2e8210 */ /* 0x000fe200017fe477 */
[----:B------:R-:W-:Y:S01]  /*12c60*/  @!P0 IMAD.MOV.U32 R119, RZ, RZ, c[0x0][0x19c] ;  /* 0x00006700ff778624 */ /* 0x000fe200078e00ff */
[----:B------:R-:W-:Y:S02]  /*12c70*/  @!P0 LEA.HI.X R37, R14, R63, R37, 0x7, P3 ;  /* 0x0000003f0e258211 */ /* 0x000fe400018f3c25 */
[----:B------:R-:W-:-:S02]  /*12c80*/  LEA R17, P2, R62, c[0x0][0x168], 0x1 ;  /* 0x00005a003e117a11 */ /* 0x000fc400078408ff */
[----:B------:R-:W-:Y:S02]  /*12c90*/  @!P0 IADD3 R28, P3, R12, R125, RZ ;  /* 0x0000007d0c1c8210 */ /* 0x000fe40007f7e0ff */
[C---:B------:R-:W-:Y:S02]  /*12ca0*/  @!P0 LEA R27, P4, R14.reuse, R62, 0x6 ;  /* 0x0000003e0e1b8211 */ /* 0x040fe400078830ff */
[----:B------:R-:W-:Y:S01]  /*12cb0*/  @!P0 LEA.HI.X R121, R14, R63, R121, 0x5, P5 ;  /* 0x0000003f0e798211 */ /* 0x000fe200028f2c79 */
[----:B------:R-:W-:Y:S01]  /*12cc0*/  @!P0 IMAD.X R37, R10, 0x1, R37, P3 ;  /* 0x000000010a258824 */ /* 0x000fe200018e0625 */
        /* <DEDUP_REMOVED lines=44> */
[----:B--2---:R-:W-:Y:S01]  /*12f90*/  @!P0 LEA R124, P5, R43, c[0x0][0x168], 0x1 ;  /* 0x00005a002b7c8a11 */ /* 0x004fe200078a08ff */
[----:B------:R1:W-:Y:S01]  /*12fa0*/  @P0 STS.128 [R244+0x4000], RZ ;  /* 0x004000fff4000388 */ /* 0x0003e20000000c00 */
        /* <DEDUP_REMOVED lines=75> */
.L_x_3655:
[----:B------:R-:W-:Y:S05]  /*13460*/  BSYNC B0 ;  /* 0x0000000000007941 */ /* 0x000fea0003800000 */
.L_x_3654:
[----:B------:R-:W0:Y:S01]  /*13470*/  LDGDEPBAR ;  /* 0x00000000000079af */ /* 0x000e220000000000 */
[----:B------:R-:W-:-:S04]  /*13480*/  LEA R248, P0, R12, R17, 0x1 ;  /* 0x000000110cf87211 */ /* 0x000fc800078008ff */
[----:B------:R-:W-:Y:S02]  /*13490*/  LEA.HI.X R249, R12, R249, R10, 0x1, P0 ;  /* 0x000000f90cf97211 */ /* 0x000fe400000f0c0a */
.L_x_3651:
        /* <DEDUP_REMOVED lines=134> */
[----:B-1----:R-:W-:-:S03]  /*13d00*/  FMNMX.FTZ R126, R17, R126, !PT ;  /* 0x0000007e117e7209 */ /* 0x002fc60007810000 */
[----:B------:R-:W-:Y:S01]  /*13d10*/  LDSM.16.MT88.4 R16, [R237+0xa000] ;  /* 0x00a00000ed10783b */ /* 0x000fe20000004200 */
[C---:B------:R-:W-:Y:S01]  /*13d20*/  FSETP.NEU.FTZ.AND P2, PT, R126.reuse, -INF , PT ;  /* 0xff8000007e00780b */ /* 0x040fe20003f5d000 */
[----:B------:R-:W-:-:S05]  /*13d30*/  FMUL.FTZ R124, R126, c[0x0][0x23c] ;  /* 0x00008f007e7c7a20 */ /* 0x000fca0000410000 */
[----:B------:R-:W-:-:S05]  /*13d40*/  FSEL R124, R124, RZ, P2 ;  /* 0x000000ff7c7c7208 */ /* 0x000fca0001000000 */
[--C-:B------:R-:W-:Y:S01]  /*13d50*/  FFMA.FTZ R122, R5, c[0x0][0x23c], -R124.reuse ;  /* 0x00008f00057a7a23 */ /* 0x100fe2000001087c */
[----:B------:R-:W-:Y:S01]  /*13d60*/  FSEL R5, R126, RZ, P2 ;  /* 0x000000ff7e057208 */ /* 0x000fe20001000000 */
[--C-:B------:R-:W-:Y:S01]  /*13d70*/  FFMA.FTZ R120, R7, c[0x0][0x23c], -R124.reuse ;  /* 0x00008f0007787a23 */ /* 0x100fe2000001087c */
[----:B--2---:R-:W-:Y:S01]  /*13d80*/  FMNMX.FTZ R125, R10, R125, !PT ;  /* 0x0000007d0a7d7209 */ /* 0x004fe20007810000 */
[--C-:B------:R-:W-:Y:S02]  /*13d90*/  FFMA.FTZ R123, R15, c[0x0][0x23c], -R124.reuse ;  /* 0x00008f000f7b7a23 */ /* 0x100fe4000001087c */
[----:B------:R-:W-:Y:S01]  /*13da0*/  FADD.FTZ R2, R2, -R5 ;  /* 0x8000000502027221 */ /* 0x000fe20000010000 */
[C---:B------:R-:W-:Y:S01]  /*13db0*/  FSETP.NEU.FTZ.AND P0, PT, R125.reuse, -INF , PT ;  /* 0xff8000007d00780b */ /* 0x040fe20003f1d000 */
[C---:B------:R-:W-:Y:S01]  /*13dc0*/  FMUL.FTZ R119, R125.reuse, c[0x0][0x23c] ;  /* 0x00008f007d777a20 */ /* 0x040fe20000410000 */
[----:B------:R-:W-:Y:S01]  /*13dd0*/  MUFU.EX2 R122, R122 ;  /* 0x0000007a007a7308 */ /* 0x000fe20000000800 */
[----:B------:R-:W-:Y:S01]  /*13de0*/  FMUL.FTZ R2, R2, c[0x0][0x23c] ;  /* 0x00008f0002027a20 */ /* 0x000fe20000410000 */
[----:B------:R-:W-:Y:S01]  /*13df0*/  FSEL R5, R125, RZ, P0 ;  /* 0x000000ff7d057208 */ /* 0x000fe20000000000 */
[--C-:B------:R-:W-:Y:S01]  /*13e00*/  FFMA.FTZ R121, R13, c[0x0][0x23c], -R124.reuse ;  /* 0x00008f000d797a23 */ /* 0x100fe2000001087c */
[----:B------:R-:W-:Y:S01]  /*13e10*/  FSEL R119, R119, RZ, P0 ;  /* 0x000000ff77777208 */ /* 0x000fe20000000000 */
[----:B------:R-:W-:-:S02]  /*13e20*/  FFMA.FTZ R131, R21, c[0x0][0x23c], -R124 ;  /* 0x00008f0015837a23 */ /* 0x000fc4000001087c */
[----:B------:R-:W-:Y:S01]  /*13e30*/  FADD.FTZ R5, R0, -R5 ;  /* 0x8000000500057221 */ /* 0x000fe20000010000 */
[----:B------:R-:W1:Y:S01]  /*13e40*/  MUFU.EX2 R2, R2 ;  /* 0x0000000200027308 */ /* 0x000e620000000800 */
[--C-:B------:R-:W-:Y:S01]  /*13e50*/  FFMA.FTZ R63, R6, c[0x0][0x23c], -R119.reuse ;  /* 0x00008f00063f7a23 */ /* 0x100fe20000010877 */
[----:B------:R-:W-:Y:S01]  /*13e60*/  LDSM.16.MT88.4 R20, [R233+0xa000] ;  /* 0x00a00000e914783b */ /* 0x000fe20000004200 */
[--C-:B------:R-:W-:Y:S02]  /*13e70*/  FFMA.FTZ R127, R4, c[0x0][0x23c], -R119.reuse ;  /* 0x00008f00047f7a23 */ /* 0x100fe40000010877 */
[----:B------:R-:W-:Y:S02]  /*13e80*/  FMUL.FTZ R129, R5, c[0x0][0x23c] ;  /* 0x00008f0005817a20 */ /* 0x000fe40000410000 */
[----:B------:R-:W2:Y:S01]  /*13e90*/  LDSM.16.MT88.4 R4, [R234+0xa000] ;  /* 0x00a00000ea04783b */ /* 0x000ea20000004200 */
[--C-:B------:R-:W-:Y:S01]  /*13ea0*/  FFMA.FTZ R118, R11, c[0x0][0x23c], -R119.reuse ;  /* 0x00008f000b767a23 */ /* 0x100fe20000010877 */
[----:B------:R-:W3:Y:S01]  /*13eb0*/  MUFU.EX2 R123, R123 ;  /* 0x0000007b007b7308 */ /* 0x000ee20000000800 */
[----:B------:R-:W-:-:S02]  /*13ec0*/  FFMA.FTZ R62, R8, c[0x0][0x23c], -R119 ;  /* 0x00008f00083e7a23 */ /* 0x000fc40000010877 */
[--C-:B------:R-:W-:Y:S02]  /*13ed0*/  FFMA.FTZ R130, R25, c[0x0][0x23c], -R124.reuse ;  /* 0x00008f0019827a23 */ /* 0x100fe4000001087c */
[--C-:B------:R-:W-:Y:S02]  /*13ee0*/  FFMA.FTZ R0, R9, c[0x0][0x23c], -R124.reuse ;  /* 0x00008f0009007a23 */ /* 0x100fe4000001087c */
[-C--:B-1----:R-:W-:Y:S01]  /*13ef0*/  FMUL.FTZ R25, R153, R2.reuse ;  /* 0x0000000299197220 */ /* 0x082fe20000410000 */
[----:B------:R-:W-:Y:S01]  /*13f00*/  MUFU.EX2 R121, R121 ;  /* 0x0000007900797308 */ /* 0x000fe20000000800 */
[----:B------:R-:W-:Y:S02]  /*13f10*/  FFMA.FTZ R153, R29, c[0x0][0x23c], -R124 ;  /* 0x00008f001d997a23 */ /* 0x000fe4000001087c */
[----:B------:R-:W1:Y:S01]  /*13f20*/  LDSM.16.MT88.4 R28, [R232+0xa000] ;  /* 0x00a00000e81c783b */ /* 0x000e620000004200 */
[-C--:B------:R-:W-:Y:S02]  /*13f30*/  FMUL.FTZ R24, R152, R2.reuse ;  /* 0x0000000298187220 */ /* 0x080fe40000410000 */
[----:B------:R-:W-:-:S02]  /*13f40*/  FMUL.FTZ R148, R148, R2 ;  /* 0x0000000294947220 */ /* 0x000fc40000410000 */
[----:B------:R-:W4:Y:S01]  /*13f50*/  MUFU.EX2 R120, R120 ;  /* 0x0000007800787308 */ /* 0x000f220000000800 */
[----:B---3--:R-:W-:Y:S01]  /*13f60*/  F2FP.PACK_AB R8, R122, R123 ;  /* 0x0000007b7a08723e */ /* 0x008fe200000000ff */
[-C--:B------:R-:W-:Y:S02]  /*13f70*/  FMUL.FTZ R149, R149, R2.reuse ;  /* 0x0000000295957220 */ /* 0x080fe40000410000 */
[--C-:B------:R-:W-:Y:S02]  /*13f80*/  FFMA.FTZ R37, R32, c[0x0][0x23c], -R119.reuse ;  /* 0x00008f0020257a23 */ /* 0x100fe40000010877 */
[----:B------:R-:W-:Y:S02]  /*13f90*/  FMUL.FTZ R33, R145, R2 ;  /* 0x0000000291217220 */ /* 0x000fe40000410000 */
[----:B------:R-:W-:Y:S01]  /*13fa0*/  MUFU.EX2 R118, R118 ;  /* 0x0000007600767308 */ /* 0x000fe20000000800 */
[--C-:B------:R-:W-:Y:S02]  /*13fb0*/  FFMA.FTZ R145, R36, c[0x0][0x23c], -R119.reuse ;  /* 0x00008f0024917a23 */ /* 0x100fe40000010877 */
[----:B------:R-:W-:-:S02]  /*13fc0*/  FFMA.FTZ R50, R40, c[0x0][0x23c], -R119 ;  /* 0x00008f0028327a23 */ /* 0x000fc40000010877 */
[-C--:B------:R-:W-:Y:S01]  /*13fd0*/  FMUL.FTZ R12, R160, R2.reuse ;  /* 0x00000002a00c7220 */ /* 0x080fe20000410000 */
[----:B------:R-:W-:Y:S01]  /*13fe0*/  LDSM.16.MT88.4 R40, [R234+0xa800] ;  /* 0x00a80000ea28783b */ /* 0x000fe20000004200 */
[-C--:B------:R-:W-:Y:S01]  /*13ff0*/  FMUL.FTZ R13, R161, R2.reuse ;  /* 0x00000002a10d7220 */ /* 0x080fe20000410000 */
[----:B------:R-:W3:Y:S01]  /*14000*/  MUFU.EX2 R63, R63 ;  /* 0x0000003f003f7308 */ /* 0x000ee20000000800 */
[----:B----4-:R-:W-:Y:S01]  /*14010*/  F2FP.PACK_AB R10, R120, R121 ;  /* 0x00000079780a723e */ /* 0x010fe200000000ff */
[-C--:B------:R-:W-:Y:S02]  /*14020*/  FMUL.FTZ R32, R144, R2.reuse ;  /* 0x0000000290207220 */ /* 0x080fe40000410000 */
[-C--:B------:R-:W-:Y:S02]  /*14030*/  FMUL.FTZ R156, R156, R2.reuse ;  /* 0x000000029c9c7220 */ /* 0x080fe40000410000 */
[-C--:B------:R-:W-:Y:S02]  /*14040*/  FMUL.FTZ R157, R157, R2.reuse ;  /* 0x000000029d9d7220 */ /* 0x080fe40000410000 */
[----:B------:R-:W-:Y:S01]  /*14050*/  MUFU.EX2 R62, R62 ;  /* 0x0000003e003e7308 */ /* 0x000fe20000000800 */
[----:B------:R-:W-:-:S02]  /*14060*/  FMUL.FTZ R140, R140, R2 ;  /* 0x000000028c8c7220 */ /* 0x000fc40000410000 */
[-C--:B------:R-:W-:Y:S02]  /*14070*/  FMUL.FTZ R141, R141, R2.reuse ;  /* 0x000000028d8d7220 */ /* 0x080fe40000410000 */
[----:B------:R-:W-:Y:S02]  /*14080*/  FMUL.FTZ R45, R137, R2 ;  /* 0x00000002892d7220 */ /* 0x000fe40000410000 */
[----:B------:R-:W-:Y:S01]  /*14090*/  FFMA.FTZ R137, R48, c[0x0][0x23c], -R119 ;  /* 0x00008f0030897a23 */ /* 0x000fe20000010877 */
[----:B------:R-:W4:Y:S01]  /*140a0*/  MUFU.EX2 R127, R127 ;  /* 0x0000007f007f7308 */ /* 0x000f220000000800 */
[----:B---3--:R-:W-:Y:S01]  /*140b0*/  F2FP.PACK_AB R9, R63, R118 ;  /* 0x000000763f09723e */ /* 0x008fe200000000ff */
[-C--:B------:R-:W-:Y:S02]  /*140c0*/  FMUL.FTZ R44, R136, R2.reuse ;  /* 0x00000002882c7220 */ /* 0x080fe40000410000 */
[-C--:B------:R-:W-:Y:S02]  /*140d0*/  FMUL.FTZ R132, R132, R2.reuse ;  /* 0x0000000284847220 */ /* 0x080fe40000410000 */
[----:B------:R-:W-:-:S02]  /*140e0*/  FMUL.FTZ R133, R133, R2 ;  /* 0x0000000285857220 */ /* 0x000fc40000410000 */
[----:B------:R-:W3:Y:S01]  /*140f0*/  MUFU.EX2 R129, R129 ;  /* 0x0000008100817308 */ /* 0x000ee20000000800 */
[--C-:B------:R-:W-:Y:S02]  /*14100*/  FFMA.FTZ R136, R49, c[0x0][0x23c], -R124.reuse ;  /* 0x00008f0031887a23 */ /* 0x100fe4000001087c */
[--C-:B------:R-:W-:Y:S02]  /*14110*/  FFMA.FTZ R144, R211, c[0x0][0x23c], -R124.reuse ;  /* 0x00008f00d3907a23 */ /* 0x100fe4000001087c */
[--C-:B------:R-:W-:Y:S02]  /*14120*/  FFMA.FTZ R152, R201, c[0x0][0x23c], -R124.reuse ;  /* 0x00008f00c9987a23 */ /* 0x100fe4000001087c */
[----:B------:R-:W-:Y:S01]  /*14130*/  FFMA.FTZ R161, R198, c[0x0][0x23c], -R119 ;  /* 0x00008f00c6a17a23 */ /* 0x000fe20000010877 */
[----:B----4-:R-:W-:Y:S01]  /*14140*/  F2FP.PACK_AB R11, R127, R62 ;  /* 0x0000003e7f0b723e */ /* 0x010fe200000000ff */
[----:B------:R-:W-:Y:S01]  /*14150*/  MUFU.EX2 R0, R0 ;  /* 0x0000000000007308 */ /* 0x000fe20000000800 */
[----:B------:R-:W-:-:S02]  /*14160*/  FFMA.FTZ R165, R177, c[0x0][0x23c], -R124 ;  /* 0x00008f00b1a57a23 */ /* 0x000fc4000001087c */
[----:B------:R-:W-:Y:S02]  /*14170*/  FFMA.FTZ R160, R193, c[0x0][0x23c], -R124 ;  /* 0x00008f00c1a07a23 */ /* 0x000fe4000001087c */
[----:B------:R-:W-:Y:S02]  /*14180*/  FFMA.FTZ R167, R178, c[0x0][0x23c], -R119 ;  /* 0x00008f00b2a77a23 */ /* 0x000fe40000010877 */
[-C--:B---3--:R-:W-:Y:S01]  /*14190*/  FMUL.FTZ R26, R154, R129.reuse ;  /* 0x000000819a1a7220 */ /* 0x088fe20000410000 */
[----:B------:R-:W3:Y:S01]  /*141a0*/  MUFU.EX2 R131, R131 ;  /* 0x0000008300837308 */ /* 0x000ee20000000800 */
[-C--:B------:R-:W-:Y:S02]  /*141b0*/  FMUL.FTZ R27, R155, R129.reuse ;  /* 0x000000819b1b7220 */ /* 0x080fe40000410000 */
[-C--:B------:R-:W-:Y:S02]  /*141c0*/  FMUL.FTZ R150, R150, R129.reuse ;  /* 0x0000008196967220 */ /* 0x080fe40000410000 */
[----:B------:R-:W-:-:S02]  /*141d0*/  FMUL.FTZ R151, R151, R129 ;  /* 0x0000008197977220 */ /* 0x000fc40000410000 */
[-C--:B------:R-:W-:Y:S01]  /*141e0*/  FMUL.FTZ R14, R162, R129.reuse ;  /* 0x00000081a20e7220 */ /* 0x080fe20000410000 */
[C---:B--2---:R-:W-:Y:S01]  /*141f0*/  HMMA.16816.F32 R24, R8.reuse, R4, R24 ;  /* 0x000000040818723c */ /* 0x044fe20000001818 */
        /* <DEDUP_REMOVED lines=9> */
[----:B---3--:R-:W-:Y:S01]  /*14290*/  F2FP.PACK_AB R48, R131, R0 ;  /* 0x000000008330723e */ /* 0x008fe200000000ff */
[----:B------:R-:W-:-:S02]  /*142a0*/  FMUL.FTZ R143, R143, R129 ;  /* 0x000000818f8f7220 */ /* 0x000fc40000410000 */
[-C--:B------:R-:W-:Y:S01]  /*142b0*/  FMUL.FTZ R46, R138, R129.reuse ;  /* 0x000000818a2e7220 */ /* 0x080fe20000410000 */
[C---:B------:R-:W-:Y:S01]  /*142c0*/  HMMA.16816.F32 R12, R8.reuse, R16, R12 ;  /* 0x00000010080c723c */ /* 0x040fe2000000180c */
[-C--:B------:R-:W-:Y:S01]  /*142d0*/  FMUL.FTZ R47, R139, R129.reuse ;  /* 0x000000818b2f7220 */ /* 0x080fe20000410000 */
[----:B------:R-:W-:Y:S01]  /*142e0*/  MUFU.EX2 R153, R153 ;  /* 0x0000009900997308 */ /* 0x000fe20000000800 */
[-C--:B------:R-:W-:Y:S02]  /*142f0*/  FMUL.FTZ R134, R134, R129.reuse ;  /* 0x0000008186867220 */ /* 0x080fe40000410000 */
[----:B------:R-:W-:Y:S02]  /*14300*/  FMUL.FTZ R135, R135, R129 ;  /* 0x0000008187877220 */ /* 0x000fe40000410000 */
[--C-:B------:R-:W-:Y:S01]  /*14310*/  FFMA.FTZ R139, R214, c[0x0][0x23c], -R119.reuse ;  /* 0x00008f00d68b7a23 */ /* 0x100fe20000010877 */
[----:B------:R-:W-:Y:S01]  /*14320*/  HMMA.16816.F32 R32, R8, R20, R32 ;  /* 0x000000140820723c */ /* 0x000fe20000001820 */
[----:B------:R-:W-:Y:S01]  /*14330*/  FFMA.FTZ R138, R216, c[0x0][0x23c], -R119 ;  /* 0x00008f00d88a7a23 */ /* 0x000fe20000010877 */
[----:B--2---:R-:W2:Y:S01]  /*14340*/  LDSM.16.MT88.4 R36, [R237+0xa800] ;  /* 0x00a80000ed24783b */ /* 0x004ea20000004200 */
[----:B------:R-:W3:Y:S01]  /*14350*/  MUFU.EX2 R145, R145 ;  /* 0x0000009100917308 */ /* 0x000ee20000000800 */
[----:B------:R-:W-:-:S02]  /*14360*/  FFMA.FTZ R147, R207, c[0x0][0x23c], -R124 ;  /* 0x00008f00cf937a23 */ /* 0x000fc4000001087c */
[--C-:B------:R-:W-:Y:S02]  /*14370*/  FFMA.FTZ R146, R210, c[0x0][0x23c], -R119.reuse ;  /* 0x00008f00d2927a23 */ /* 0x100fe40000010877 */
[C---:B------:R-:W-:Y:S01]  /*14380*/  HMMA.16816.F32 R16, R8.reuse, R18, R156 ;  /* 0x000000120810723c */ /* 0x040fe2000000189c */
[--C-:B------:R-:W-:Y:S02]  /*14390*/  FFMA.FTZ R149, R206, c[0x0][0x23c], -R119.reuse ;  /* 0x00008f00ce957a23 */ /* 0x100fe40000010877 */
[----:B------:R-:W-:Y:S01]  /*143a0*/  MUFU.EX2 R137, R137 ;  /* 0x0000008900897308 */ /* 0x000fe20000000800 */
[--C-:B------:R-:W-:Y:S02]  /*143b0*/  FFMA.FTZ R150, R208, c[0x0][0x23c], -R119.reuse ;  /* 0x00008f00d0967a23 */ /* 0x100fe40000010877 */
[----:B------:R-:W-:Y:S02]  /*143c0*/  FFMA.FTZ R151, R204, c[0x0][0x23c], -R119 ;  /* 0x00008f00cc977a23 */ /* 0x000fe40000010877 */
[----:B------:R-:W-:Y:S01]  /*143d0*/  HMMA.16816.F32 R20, R8, R22, R140 ;  /* 0x000000160814723c */ /* 0x000fe2000000188c */
[----:B------:R-:W-:-:S02]  /*143e0*/  FFMA.FTZ R155, R205, c[0x0][0x23c], -R124 ;  /* 0x00008f00cd9b7a23 */ /* 0x000fc4000001087c */
[----:B------:R4:W5:Y:S01]  /*143f0*/  MUFU.EX2 R140, R50 ;  /* 0x00000032008c7308 */ /* 0x0009620000000800 */
[----:B---3--:R-:W-:Y:S01]  /*14400*/  F2FP.PACK_AB R49, R145, R148 ;  /* 0x000000949131723e */ /* 0x008fe200000000ff */
[--C-:B------:R-:W-:Y:S02]  /*14410*/  FFMA.FTZ R154, R203, c[0x0][0x23c], -R124.reuse ;  /* 0x00008f00cb9a7a23 */ /* 0x100fe4000001087c */
[----:B------:R-:W-:Y:S01]  /*14420*/  FFMA.FTZ R141, R212, c[0x0][0x23c], -R119 ;  /* 0x00008f00d48d7a23 */ /* 0x000fe20000010877 */
[----:B-1----:R-:W-:Y:S01]  /*14430*/  HMMA.16816.F32 R44, R8, R28, R44 ;  /* 0x0000001c082c723c */ /* 0x002fe2000000182c */
[--C-:B------:R-:W-:Y:S02]  /*14440*/  FFMA.FTZ R143, R213, c[0x0][0x23c], -R124.reuse ;  /* 0x00008f00d58f7a23 */ /* 0x100fe4000001087c */
[----:B------:R-:W-:Y:S01]  /*14450*/  MUFU.EX2 R139, R139 ;  /* 0x0000008b008b7308 */ /* 0x000fe20000000800 */
[--C-:B------:R-:W-:Y:S02]  /*14460*/  FFMA.FTZ R142, R209, c[0x0][0x23c], -R124.reuse ;  /* 0x00008f00d18e7a23 */ /* 0x100fe4000001087c */
[----:B------:R-:W-:-:S02]  /*14470*/  FFMA.FTZ R157, R199, c[0x0][0x23c], -R124 ;  /* 0x00008f00c79d7a23 */ /* 0x000fc4000001087c */
[----:B------:R-:W-:Y:S01]  /*14480*/  HMMA.16816.F32 R8, R8, R30, R132 ;  /* 0x0000001e0808723c */ /* 0x000fe20000001884 */
[----:B------:R-:W1:Y:S01]  /*14490*/  LDSM.16.MT88.4 R28, [R233+0xa800] ;  /* 0x00a80000e91c783b */ /* 0x000e620000004200 */
[--C-:B------:R-:W-:Y:S01]  /*144a0*/  FFMA.FTZ R156, R202, c[0x0][0x23c], -R119.reuse ;  /* 0x00008f00ca9c7a23 */ /* 0x100fe20000010877 */
[----:B----4-:R-:W-:Y:S01]  /*144b0*/  F2FP.PACK_AB R50, R153, R130 ;  /* 0x000000829932723e */ /* 0x010fe200000000ff */
[----:B------:R3:W-:Y:S01]  /*144c0*/  MUFU.EX2 R133, R136 ;  /* 0x0000008800857308 */ /* 0x0007e20000000800 */
[----:B-----5:R-:W-:Y:S01]  /*144d0*/  F2FP.PACK_AB R51, R137, R140 ;  /* 0x0000008c8933723e */ /* 0x020fe200000000ff */
[----:B------:R-:W-:Y:S02]  /*144e0*/  FFMA.FTZ R159, R200, c[0x0][0x23c], -R119 ;  /* 0x00008f00c89f7a23 */ /* 0x000fe40000010877 */
[--C-:B------:R-:W-:Y:S02]  /*144f0*/  FFMA.FTZ R132, R53, c[0x0][0x23c], -R124.reuse ;  /* 0x00008f0035847a23 */ /* 0x100fe4000001087c */
[----:B------:R-:W-:-:S02]  /*14500*/  FFMA.FTZ R134, R55, c[0x0][0x23c], -R124 ;  /* 0x00008f0037867a23 */ /* 0x000fc4000001087c */
[----:B------:R-:W4:Y:S01]  /*14510*/  LDSM.16.MT88.4 R52, [R232+0xa800] ;  /* 0x00a80000e834783b */ /* 0x000f220000004200 */
[C---:B--2---:R-:W-:Y:S01]  /*14520*/  HMMA.16816.F32 R12, R48.reuse, R36, R12 ;  /* 0x00000024300c723c */ /* 0x044fe2000000180c */
[--C-:B------:R-:W-:Y:S01]  /*14530*/  FFMA.FTZ R135, R215, c[0x0][0x23c], -R124.reuse ;  /* 0x00008f00d7877a23 */ /* 0x100fe2000001087c */
[----:B------:R-:W2:Y:S01]  /*14540*/  MUFU.EX2 R132, R132 ;  /* 0x0000008400847308 */ /* 0x000ea20000000800 */
[--C-:B------:R-:W-:Y:S02]  /*14550*/  FFMA.FTZ R158, R180, c[0x0][0x23c], -R119.reuse ;  /* 0x00008f00b49e7a23 */ /* 0x100fe40000010877 */
[--C-:B------:R-:W-:Y:S02]  /*14560*/  FFMA.FTZ R163, R197, c[0x0][0x23c], -R124.reuse ;  /* 0x00008f00c5a37a23 */ /* 0x100fe4000001087c */
[----:B---3--:R-:W-:Y:S01]  /*14570*/  FFMA.FTZ R136, R218, c[0x0][0x23c], -R119 ;  /* 0x00008f00da887a23 */ /* 0x008fe20000010877 */
[----:B------:R-:W-:Y:S01]  /*14580*/  HMMA.16816.F32 R16, R48, R38, R16 ;  /* 0x000000263010723c */ /* 0x000fe20000001810 */
[----:B------:R-:W3:Y:S01]  /*14590*/  LDSM.16.MT88.4 R36, [R237+0xb000] ;  /* 0x00b00000ed24783b */ /* 0x000ee20000004200 */
[----:B------:R-:W-:Y:S01]  /*145a0*/  MUFU.EX2 R134, R134 ;  /* 0x0000008600867308 */ /* 0x000fe20000000800 */
        /* <DEDUP_REMOVED lines=10> */
[----:B------:R-:W5:Y:S01]  /*14650*/  LDSM.16.MT88.4 R40, [R234+0xb000] ;  /* 0x00b00000ea28783b */ /* 0x000f620000004200 */
[----:B------:R-:W2:Y:S01]  /*14660*/  MUFU.EX2 R136, R136 ;  /* 0x0000008800887308 */ /* 0x000ea20000000800 */
[----:B------:R-:W-:-:S02]  /*14670*/  FFMA.FTZ R185, R185, c[0x0][0x23c], -R124 ;  /* 0x00008f00b9b97a23 */ /* 0x000fc4000001087c */
[--C-:B------:R-:W-:Y:S02]  /*14680*/  FFMA.FTZ R182, R182, c[0x0][0x23c], -R119.reuse ;  /* 0x00008f00b6b67a23 */ /* 0x100fe40000010877 */
[--C-:B------:R-:W-:Y:S01]  /*14690*/  FFMA.FTZ R187, R190, c[0x0][0x23c], -R119.reuse ;  /* 0x00008f00bebb7a23 */ /* 0x100fe20000010877 */
        /* <DEDUP_REMOVED lines=12> */
[C---:B----4-:R-:W-:Y:S01]  /*14760*/  HMMA.16816.F32 R44, R48.reuse, R52, R44 ;  /* 0x00000034302c723c */ /* 0x050fe2000000182c */
[--C-:B------:R-:W-:Y:S01]  /*14770*/  FFMA.FTZ R176, R186, c[0x0][0x23c], -R119.reuse ;  /* 0x00008f00bab07a23 */ /* 0x100fe20000010877 */
[----:B------:R-:W-:Y:S01]  /*14780*/  MUFU.EX2 R143, R143 ;  /* 0x0000008f008f7308 */ /* 0x000fe20000000800 */
[--C-:B------:R-:W-:Y:S02]  /*14790*/  FFMA.FTZ R174, R174, c[0x0][0x23c], -R119.reuse ;  /* 0x00008f00aeae7a23 */ /* 0x100fe40000010877 */
[--C-:B------:R-:W-:Y:S02]  /*147a0*/  FFMA.FTZ R191, R184, c[0x0][0x23c], -R119.reuse ;  /* 0x00008f00b8bf7a23 */ /* 0x100fe40000010877 */
[----:B------:R-:W-:Y:S01]  /*147b0*/  FFMA.FTZ R186, R59, c[0x0][0x23c], -R124 ;  /* 0x00008f003bba7a23 */ /* 0x000fe2000001087c */
[----:B------:R-:W-:Y:S01]  /*147c0*/  HMMA.16816.F32 R8, R48, R54, R8 ;  /* 0x000000363008723c */ /* 0x000fe20000001808 */
[----:B------:R-:W4:Y:S01]  /*147d0*/  LDSM.16.MT88.4 R52, [R232+0xb000] ;  /* 0x00b00000e834783b */ /* 0x000f220000004200 */
        /* <DEDUP_REMOVED lines=14> */
[C---:B---3--:R-:W-:Y:S01]  /*148c0*/  HMMA.16816.F32 R12, R48.reuse, R36, R12 ;  /* 0x00000024300c723c */ /* 0x048fe2000000180c */
[--C-:B------:R-:W-:Y:S02]  /*148d0*/  FFMA.FTZ R93, R93, c[0x0][0x23c], -R124.reuse ;  /* 0x00008f005d5d7a23 */ /* 0x100fe4000001087c */
[--C-:B------:R-:W-:Y:S02]  /*148e0*/  FFMA.FTZ R58, R58, c[0x0][0x23c], -R124.reuse ;  /* 0x00008f003a3a7a23 */ /* 0x100fe4000001087c */
[--C-:B------:R-:W-:Y:S01]  /*148f0*/  FFMA.FTZ R95, R95, c[0x0][0x23c], -R124.reuse ;  /* 0x00008f005f5f7a23 */ /* 0x100fe2000001087c */
[----:B------:R-:W-:Y:S01]  /*14900*/  MUFU.EX2 R146, R146 ;  /* 0x0000009200927308 */ /* 0x000fe20000000800 */
[----:B------:R-:W-:Y:S01]  /*14910*/  FFMA.FTZ R64, R64, c[0x0][0x23c], -R124 ;  /* 0x00008f0040407a23 */ /* 0x000fe2000001087c */
[----:B------:R-:W-:Y:S01]  /*14920*/  HMMA.16816.F32 R16, R48, R38, R16 ;  /* 0x000000263010723c */ /* 0x000fe20000001810 */
[----:B------:R-:W2:Y:S01]  /*14930*/  LDSM.16.MT88.4 R36, [R237+0xb800] ;  /* 0x00b80000ed24783b */ /* 0x000ea20000004200 */
[----:B------:R-:W-:-:S02]  /*14940*/  FFMA.FTZ R92, R92, c[0x0][0x23c], -R119 ;  /* 0x00008f005c5c7a23 */ /* 0x000fc40000010877 */
[--C-:B------:R-:W-:Y:S02]  /*14950*/  FFMA.FTZ R3, R3, c[0x0][0x23c], -R119.reuse ;  /* 0x00008f0003037a23 */ /* 0x100fe40000010877 */
[----:B------:R-:W3:Y:S01]  /*14960*/  MUFU.EX2 R149, R149 ;  /* 0x0000009500957308 */ /* 0x000ee20000000800 */
[--C-:B------:R-:W-:Y:S01]  /*14970*/  FFMA.FTZ R94, R94, c[0x0][0x23c], -R119.reuse ;  /* 0x00008f005e5e7a23 */ /* 0x100fe20000010877 */
[C---:B-----5:R-:W-:Y:S01]  /*14980*/  HMMA.16816.F32 R24, R48.reuse, R40, R24 ;  /* 0x000000283018723c */ /* 0x060fe20000001818 */
[--C-:B------:R-:W-:Y:S02]  /*14990*/  FFMA.FTZ R67, R67, c[0x0][0x23c], -R119.reuse ;  /* 0x00008f0043437a23 */ /* 0x100fe40000010877 */
[--C-:B------:R-:W-:Y:S02]  /*149a0*/  FFMA.FTZ R128, R69, c[0x0][0x23c], -R124.reuse ;  /* 0x00008f0045807a23 */ /* 0x100fe4000001087c */
[--C-:B------:R-:W-:Y:S01]  /*149b0*/  FFMA.FTZ R69, R99, c[0x0][0x23c], -R124.reuse ;  /* 0x00008f0063457a23 */ /* 0x100fe2000001087c */
[----:B------:R-:W-:Y:S01]  /*149c0*/  MUFU.EX2 R150, R150 ;  /* 0x0000009600967308 */ /* 0x000fe20000000800 */
[----:B------:R-:W-:Y:S01]  /*149d0*/  FFMA.FTZ R99, R66, c[0x0][0x23c], -R119 ;  /* 0x00008f0042637a23 */ /* 0x000fe20000010877 */
[----:B------:R-:W-:Y:S01]  /*149e0*/  HMMA.16816.F32 R4, R48, R42, R4 ;  /* 0x0000002a3004723c */ /* 0x000fe20000001804 */
[----:B------:R-:W5:Y:S01]  /*149f0*/  LDSM.16.MT88.4 R40, [R234+0xb800] ;  /* 0x00b80000ea28783b */ /* 0x000f620000004200 */
[----:B------:R-:W-:-:S02]  /*14a00*/  FFMA.FTZ R97, R97, c[0x0][0x23c], -R124 ;  /* 0x00008f0061617a23 */ /* 0x000fc4000001087c */
[--C-:B------:R-:W-:Y:S02]  /*14a10*/  FFMA.FTZ R68, R68, c[0x0][0x23c], -R124.reuse ;  /* 0x00008f0044447a23 */ /* 0x100fe4000001087c */
[----:B------:R-:W2:Y:S01]  /*14a20*/  MUFU.EX2 R151, R151 ;  /* 0x0000009700977308 */ /* 0x000ea20000000800 */
[--C-:B------:R-:W-:Y:S01]  /*14a30*/  FFMA.FTZ R96, R96, c[0x0][0x23c], -R119.reuse ;  /* 0x00008f0060607a23 */ /* 0x100fe20000010877 */
[C---:B-1----:R-:W-:Y:S01]  /*14a40*/  HMMA.16816.F32 R32, R48.reuse, R28, R32 ;  /* 0x0000001c3020723c */ /* 0x042fe20000001820 */
[--C-:B------:R-:W-:Y:S02]  /*14a50*/  FFMA.FTZ R66, R98, c[0x0][0x23c], -R119.reuse ;  /* 0x00008f0062427a23 */ /* 0x100fe40000010877 */
[----:B------:R-:W-:Y:S02]  /*14a60*/  FFMA.FTZ R65, R65, c[0x0][0x23c], -R119 ;  /* 0x00008f0041417a23 */ /* 0x000fe40000010877 */
[--C-:B------:R-:W-:Y:S01]  /*14a70*/  FFMA.FTZ R98, R101, c[0x0][0x23c], -R124.reuse ;  /* 0x00008f0065627a23 */ /* 0x100fe2000001087c */
[----:B------:R-:W-:Y:S01]  /*14a80*/  MUFU.EX2 R155, R155 ;  /* 0x0000009b009b7308 */ /* 0x000fe20000000800 */
[--C-:B------:R-:W-:Y:S01]  /*14a90*/  FFMA.FTZ R101, R70, c[0x0][0x23c], -R124.reuse ;  /* 0x00008f0046657a23 */ /* 0x100fe2000001087c */
[----:B------:R-:W-:Y:S01]  /*14aa0*/  HMMA.16816.F32 R20, R48, R30, R20 ;  /* 0x0000001e3014723c */ /* 0x000fe20000001814 */
[----:B------:R-:W1:Y:S01]  /*14ab0*/  LDSM.16.MT88.4 R28, [R233+0xb800] ;  /* 0x00b80000e91c783b */ /* 0x000e620000004200 */
[----:B------:R-:W-:-:S02]  /*14ac0*/  FFMA.FTZ R70, R103, c[0x0][0x23c], -R124 ;  /* 0x00008f0067467a23 */ /* 0x000fc4000001087c */
[--C-:B------:R-:W-:Y:S02]  /*14ad0*/  FFMA.FTZ R75, R75, c[0x0][0x23c], -R124.reuse ;  /* 0x00008f004b4b7a23 */ /* 0x100fe4000001087c */
[----:B------:R-:W1:Y:S01]  /*14ae0*/  MUFU.EX2 R152, R152 ;  /* 0x0000009800987308 */ /* 0x000e620000000800 */
[--C-:B------:R-:W-:Y:S01]  /*14af0*/  FFMA.FTZ R100, R100, c[0x0][0x23c], -R119.reuse ;  /* 0x00008f0064647a23 */ /* 0x100fe20000010877 */
[C---:B----4-:R-:W-:Y:S01]  /*14b00*/  HMMA.16816.F32 R44, R48.reuse, R52, R44 ;  /* 0x00000034302c723c */ /* 0x050fe2000000182c */
[--C-:B------:R-:W-:Y:S02]  /*14b10*/  FFMA.FTZ R73, R73, c[0x0][0x23c], -R119.reuse ;  /* 0x00008f0049497a23 */ /* 0x100fe40000010877 */
[--C-:B------:R-:W-:Y:S02]  /*14b20*/  FFMA.FTZ R102, R102, c[0x0][0x23c], -R119.reuse ;  /* 0x00008f0066667a23 */ /* 0x100fe40000010877 */
[----:B------:R-:W-:Y:S01]  /*14b30*/  FFMA.FTZ R103, R72, c[0x0][0x23c], -R119 ;  /* 0x00008f0048677a23 */ /* 0x000fe20000010877 */
[----:B------:R-:W-:Y:S01]  /*14b40*/  MUFU.EX2 R154, R154 ;  /* 0x0000009a009a7308 */ /* 0x000fe20000000800 */
[--C-:B------:R-:W-:Y:S01]  /*14b50*/  FFMA.FTZ R72, R105, c[0x0][0x23c], -R124.reuse ;  /* 0x00008f0069487a23 */ /* 0x100fe2000001087c */
[----:B------:R-:W-:Y:S01]  /*14b60*/  HMMA.16816.F32 R8, R48, R54, R8 ;  /* 0x000000363008723c */ /* 0x000fe20000001808 */
[----:B------:R-:W4:Y:S01]  /*14b70*/  LDSM.16.MT88.4 R52, [R232+0xb800] ;  /* 0x00b80000e834783b */ /* 0x000f220000004200 */
[----:B------:R-:W-:-:S02]  /*14b80*/  FFMA.FTZ R105, R74, c[0x0][0x23c], -R124 ;  /* 0x00008f004a697a23 */ /* 0x000fc4000001087c */
[--C-:B------:R-:W-:Y:S02]  /*14b90*/  FFMA.FTZ R74, R107, c[0x0][0x23c], -R124.reuse ;  /* 0x00008f006b4a7a23 */ /* 0x100fe4000001087c */
[----:B------:R-:W-:Y:S01]  /*14ba0*/  MUFU.EX2 R157, R157 ;  /* 0x0000009d009d7308 */ /* 0x000fe20000000800 */
[----:B------:R-:W-:Y:S01]  /*14bb0*/  F2FP.PACK_AB R48, R142, R143 ;  /* 0x0000008f8e30723e */ /* 0x000fe200000000ff */
[----:B------:R-:W-:Y:S01]  /*14bc0*/  FFMA.FTZ R107, R76, c[0x0][0x23c], -R124 ;  /* 0x00008f004c6b7a23 */ /* 0x000fe2000001087c */
[----:B---3--:R-:W-:Y:S01]  /*14bd0*/  F2FP.PACK_AB R49, R149, R146 ;  /* 0x000000929531723e */ /* 0x008fe200000000ff */
[--C-:B------:R-:W-:Y:S01]  /*14be0*/  FFMA.FTZ R76, R104, c[0x0][0x23c], -R119.reuse ;  /* 0x00008f00684c7a23 */ /* 0x100fe20000010877 */
[----:B------:R-:W-:Y:S01]  /*14bf0*/  F2FP.PACK_AB R50, R147, R144 ;  /* 0x000000909332723e */ /* 0x000fe200000000ff */
[--C-:B------:R-:W-:Y:S01]  /*14c00*/  FFMA.FTZ R71, R71, c[0x0][0x23c], -R119.reuse ;  /* 0x00008f0047477a23 */ /* 0x100fe20000010877 */
[----:B--2---:R-:W-:Y:S01]  /*14c10*/  F2FP.PACK_AB R51, R151, R150 ;  /* 0x000000969733723e */ /* 0x004fe200000000ff */
[----:B------:R-:W-:Y:S01]  /*14c20*/  MUFU.EX2 R156, R156 ;  /* 0x0000009c009c7308 */ /* 0x000fe20000000800 */
[----:B------:R-:W-:-:S02]  /*14c30*/  FFMA.FTZ R104, R106, c[0x0][0x23c], -R119 ;  /* 0x00008f006a687a23 */ /* 0x000fc40000010877 */
[----:B------:R-:W-:Y:S02]  /*14c40*/  FFMA.FTZ R79, R79, c[0x0][0x23c], -R119 ;  /* 0x00008f004f4f7a23 */ /* 0x000fe40000010877 */
[----:B------:R-:W-:Y:S01]  /*14c50*/  FFMA.FTZ R118, R250, R129, R118 ;  /* 0x00000081fa767223 */ /* 0x000fe20000010076 */
[C---:B------:R-:W-:Y:S01]  /*14c60*/  HMMA.16816.F32 R12, R48.reuse, R36, R12 ;  /* 0x00000024300c723c */ /* 0x040fe2000000180c */
[----:B------:R-:W-:Y:S01]  /*14c70*/  FFMA.FTZ R123, R251, R2, R123 ;  /* 0x00000002fb7b7223 */ /* 0x000fe2000001007b */
[----:B------:R-:W2:Y:S01]  /*14c80*/  MUFU.EX2 R159, R159 ;  /* 0x0000009f009f7308 */ /* 0x000ea20000000800 */
[----:B------:R-:W-:Y:S02]  /*14c90*/  FADD.FTZ R63, R63, R118 ;  /* 0x000000763f3f7221 */ /* 0x000fe40000010000 */
[----:B------:R-:W-:Y:S02]  /*14ca0*/  FADD.FTZ R122, R122, R123 ;  /* 0x0000007b7a7a7221 */ /* 0x000fe40000010000 */
[----:B------:R-:W-:Y:S01]  /*14cb0*/  FADD.FTZ R62, R62, R63 ;  /* 0x0000003f3e3e7221 */ /* 0x000fe20000010000 */
[----:B------:R-:W-:Y:S01]  /*14cc0*/  HMMA.16816.F32 R16, R48, R38, R16 ;  /* 0x000000263010723c */ /* 0x000fe20000001810 */
[----:B------:R-:W3:Y:S01]  /*14cd0*/  LDSM.16.MT88.4 R36, [R237+0xc000] ;  /* 0x00c00000ed24783b */ /* 0x000ee20000004200 */
[----:B------:R-:W-:Y:S01]  /*14ce0*/  MUFU.EX2 R158, R158 ;  /* 0x0000009e009e7308 */ /* 0x000fe20000000800 */
[----:B------:R-:W-:-:S02]  /*14cf0*/  FADD.FTZ R121, R121, R122 ;  /* 0x0000007a79797221 */ /* 0x000fc40000010000 */
[----:B------:R-:W-:Y:S02]  /*14d00*/  FADD.FTZ R127, R127, R62 ;  /* 0x0000003e7f7f7221 */ /* 0x000fe40000010000 */
[----:B------:R-:W-:Y:S01]  /*14d10*/  FADD.FTZ R121, R120, R121 ;  /* 0x0000007978797221 */ /* 0x000fe20000010000 */
[C---:B-----5:R-:W-:Y:S01]  /*14d20*/  HMMA.16816.F32 R24, R48.reuse, R40, R24 ;  /* 0x000000283018723c */ /* 0x060fe20000001818 */
[----:B------:R-:W-:Y:S01]  /*14d30*/  FADD.FTZ R148, R148, R127 ;  /* 0x0000007f94947221 */ /* 0x000fe20000010000 */
[----:B------:R-:W5:Y:S01]  /*14d40*/  MUFU.EX2 R161, R161 ;  /* 0x000000a100a17308 */ /* 0x000f620000000800 */
[----:B------:R-:W-:Y:S02]  /*14d50*/  FADD.FTZ R0, R0, R121 ;  /* 0x0000007900007221 */ /* 0x000fe40000010000 */
[----:B------:R-:W-:Y:S02]  /*14d60*/  FADD.FTZ R145, R145, R148 ;  /* 0x0000009491917221 */ /* 0x000fe40000010000 */
[--C-:B------:R-:W-:Y:S01]  /*14d70*/  FFMA.FTZ R2, R109, c[0x0][0x23c], -R119.reuse ;  /* 0x00008f006d027a23 */ /* 0x100fe20000010877 */
[----:B------:R-:W-:Y:S01]  /*14d80*/  HMMA.16816.F32 R4, R48, R42, R4 ;  /* 0x0000002a3004723c */ /* 0x000fe20000001804 */
[----:B------:R-:W2:Y:S01]  /*14d90*/  LDSM.16.MT88.4 R40, [R234+0xc000] ;  /* 0x00c00000ea28783b */ /* 0x000ea20000004200 */
[----:B------:R-:W-:Y:S01]  /*14da0*/  MUFU.EX2 R163, R163 ;  /* 0x000000a300a37308 */ /* 0x000fe20000000800 */
[----:B------:R-:W-:-:S02]  /*14db0*/  FFMA.FTZ R63, R78, c[0x0][0x23c], -R119 ;  /* 0x00008f004e3f7a23 */ /* 0x000fc40000010877 */
[--C-:B------:R-:W-:Y:S02]  /*14dc0*/  FFMA.FTZ R77, R77, c[0x0][0x23c], -R119.reuse ;  /* 0x00008f004d4d7a23 */ /* 0x100fe40000010877 */
[----:B------:R-:W-:Y:S01]  /*14dd0*/  FFMA.FTZ R108, R108, c[0x0][0x23c], -R119 ;  /* 0x00008f006c6c7a23 */ /* 0x000fe20000010877 */
[C---:B-1----:R-:W-:Y:S01]  /*14de0*/  HMMA.16816.F32 R32, R48.reuse, R28, R32 ;  /* 0x0000001c3020723c */ /* 0x042fe20000001820 */
[----:B------:R-:W-:Y:S01]  /*14df0*/  FADD.FTZ R131, R131, R0 ;  /* 0x0000000083837221 */ /* 0x000fe20000010000 */
[----:B------:R-:W1:Y:S01]  /*14e00*/  MUFU.EX2 R160, R160 ;  /* 0x000000a000a07308 */ /* 0x000e620000000800 */
[----:B------:R-:W-:Y:S02]  /*14e10*/  FADD.FTZ R140, R140, R145 ;  /* 0x000000918c8c7221 */ /* 0x000fe40000010000 */
[----:B------:R-:W-:Y:S02]  /*14e20*/  FADD.FTZ R130, R130, R131 ;  /* 0x0000008382827221 */ /* 0x000fe40000010000 */
[----:B------:R-:W-:Y:S01]  /*14e30*/  FADD.FTZ R137, R137, R140 ;  /* 0x0000008c89897221 */ /* 0x000fe20000010000 */
[----:B------:R-:W-:Y:S01]  /*14e40*/  HMMA.16816.F32 R20, R48, R30, R20 ;  /* 0x0000001e3014723c */ /* 0x000fe20000001814 */
[----:B------:R-:W1:Y:S01]  /*14e50*/  LDSM.16.MT88.4 R28, [R233+0xc000] ;  /* 0x00c00000e91c783b */ /* 0x000e620000004200 */
[----:B------:R-:W-:Y:S01]  /*14e60*/  MUFU.EX2 R162, R162 ;  /* 0x000000a200a27308 */ /* 0x000fe20000000800 */
[----:B------:R-:W-:-:S02]  /*14e70*/  FADD.FTZ R130, R153, R130 ;  /* 0x0000008299827221 */ /* 0x000fc40000010000 */
[----:B------:R-:W-:Y:S02]  /*14e80*/  FADD.FTZ R136, R136, R137 ;  /* 0x0000008988887221 */ /* 0x000fe40000010000 */
[----:B------:R-:W-:Y:S01]  /*14e90*/  FADD.FTZ R133, R133, R130 ;  /* 0x0000008285857221 */ /* 0x000fe20000010000 */
[C---:B----4-:R-:W-:Y:S01]  /*14ea0*/  HMMA.16816.F32 R44, R48.reuse, R52, R44 ;  /* 0x00000034302c723c */ /* 0x050fe2000000182c */
[----:B------:R-:W-:Y:S01]  /*14eb0*/  FADD.FTZ R139, R139, R136 ;  /* 0x000000888b8b7221 */ /* 0x000fe20000010000 */
        /* <DEDUP_REMOVED lines=9> */
[----:B------:R-:W-:Y:S01]  /*14f50*/  F2FP.PACK_AB R48, R152, R155 ;  /* 0x0000009b9830723e */ /* 0x000fe200000000ff */
[----:B------:R-:W-:Y:S01]  /*14f60*/  FADD.FTZ R146, R146, R141 ;  /* 0x0000008d92927221 */ /* 0x000fe20000010000 */
[----:B--2---:R-:W-:Y:S01]  /*14f70*/  F2FP.PACK_AB R49, R159, R156 ;  /* 0x0000009c9f31723e */ /* 0x004fe200000000ff */
[----:B------:R-:W2:Y:S01]  /*14f80*/  MUFU.EX2 R170, R170 ;  /* 0x000000aa00aa7308 */ /* 0x000ea20000000800 */
[----:B------:R-:W-:Y:S01]  /*14f90*/  F2FP.PACK_AB R50, R157, R154 ;  /* 0x0000009a9d32723e */ /* 0x000fe200000000ff */
[----:B------:R-:W-:Y:S01]  /*14fa0*/  FADD.FTZ R149, R149, R146 ;  /* 0x0000009295957221 */ /* 0x000fe20000010000 */
[----:B-----5:R-:W-:Y:S01]  /*14fb0*/  F2FP.PACK_AB R51, R161, R158 ;  /* 0x0000009ea133723e */ /* 0x020fe200000000ff */
[----:B------:R-:W-:Y:S02]  /*14fc0*/  FFMA.FTZ R62, R112, c[0x0][0x23c], -R124 ;  /* 0x00008f00703e7a23 */ /* 0x000fe4000001087c */
[----:B------:R-:W-:-:S02]  /*14fd0*/  FADD.FTZ R150, R150, R149 ;  /* 0x0000009596967221 */ /* 0x000fc40000010000 */
[----:B------:R-:W-:Y:S01]  /*14fe0*/  MUFU.EX2 R172, R172 ;  /* 0x000000ac00ac7308 */ /* 0x000fe20000000800 */
[----:B------:R-:W-:Y:S01]  /*14ff0*/  FFMA.FTZ R78, R114, c[0x0][0x23c], -R124 ;  /* 0x00008f00724e7a23 */ /* 0x000fe2000001087c */
[C---:B---3--:R-:W-:Y:S01]  /*15000*/  HMMA.16816.F32 R12, R48.reuse, R36, R12 ;  /* 0x00000024300c723c */ /* 0x048fe2000000180c */
[----:B------:R-:W-:Y:S02]  /*15010*/  FADD.FTZ R151, R151, R150 ;  /* 0x0000009697977221 */ /* 0x000fe40000010000 */
[----:B------:R-:W-:Y:S02]  /*15020*/  FFMA.FTZ R87, R87, c[0x0][0x23c], -R119 ;  /* 0x00008f0057577a23 */ /* 0x000fe40000010877 */
[----:B------:R-:W-:Y:S01]  /*15030*/  FADD.FTZ R156, R156, R151 ;  /* 0x000000979c9c7221 */ /* 0x000fe20000010000 */
[----:B------:R-:W3:Y:S01]  /*15040*/  MUFU.EX2 R177, R177 ;  /* 0x000000b100b17308 */ /* 0x000ee20000000800 */
[----:B------:R-:W-:Y:S01]  /*15050*/  FFMA.FTZ R80, R80, c[0x0][0x23c], -R119 ;  /* 0x00008f0050507a23 */ /* 0x000fe20000010877 */
[----:B------:R-:W-:Y:S01]  /*15060*/  HMMA.16816.F32 R16, R48, R38, R16 ;  /* 0x000000263010723c */ /* 0x000fe20000001810 */
[----:B------:R-:W5:Y:S01]  /*15070*/  LDSM.16.MT88.4 R36, [R237+0xc800] ;  /* 0x00c80000ed24783b */ /* 0x000f620000004200 */
[----:B------:R-:W-:-:S02]  /*15080*/  FADD.FTZ R159, R159, R156 ;  /* 0x0000009c9f9f7221 */ /* 0x000fc40000010000 */
[--C-:B------:R-:W-:Y:S01]  /*15090*/  FFMA.FTZ R109, R88, c[0x0][0x23c], -R124.reuse ;  /* 0x00008f00586d7a23 */ /* 0x100fe2000001087c */
[----:B------:R-:W-:Y:S01]  /*150a0*/  LDSM.16.MT88.4 R148, [R234+0x11800] ;  /* 0x01180000ea94783b */ /* 0x000fe20000004200 */
[----:B------:R-:W-:Y:S01]  /*150b0*/  MUFU.EX2 R181, R181 ;  /* 0x000000b500b57308 */ /* 0x000fe20000000800 */
[--C-:B------:R-:W-:Y:S01]  /*150c0*/  FFMA.FTZ R88, R116, c[0x0][0x23c], -R124.reuse ;  /* 0x00008f0074587a23 */ /* 0x100fe2000001087c */
[C---:B------:R-:W-:Y:S01]  /*150d0*/  HMMA.16816.F32 R24, R48.reuse, R40, R24 ;  /* 0x000000283018723c */ /* 0x040fe20000001818 */
[----:B------:R-:W-:Y:S02]  /*150e0*/  FFMA.FTZ R251, R91, c[0x0][0x23c], -R124 ;  /* 0x00008f005bfb7a23 */ /* 0x000fe4000001087c */
[--C-:B------:R-:W-:Y:S02]  /*150f0*/  FFMA.FTZ R250, R90, c[0x0][0x23c], -R119.reuse ;  /* 0x00008f005afa7a23 */ /* 0x100fe40000010877 */
[----:B------:R-:W-:Y:S01]  /*15100*/  FFMA.FTZ R85, R85, c[0x0][0x23c], -R119 ;  /* 0x00008f0055557a23 */ /* 0x000fe20000010877 */
[----:B------:R-:W2:Y:S02]  /*15110*/  MUFU.EX2 R178, R178 ;  /* 0x000000b200b27308 */ /* 0x000ea40000000800 */
        /* <DEDUP_REMOVED lines=9> */
[----:B------:R-:W4:Y:S02]  /*151b0*/  MUFU.EX2 R187, R187 ;  /* 0x000000bb00bb7308 */ /* 0x000f240000000800 */
[----:B------:R-:W-:Y:S01]  /*151c0*/  HMMA.16816.F32 R8, R48, R54, R8 ;  /* 0x000000363008723c */ /* 0x000fe20000001808 */
[----:B------:R-:W1:Y:S05]  /*151d0*/  LDSM.16.MT88.4 R52, [R232+0xc800] ;  /* 0x00c80000e834783b */ /* 0x000e6a0000004200 */
[----:B------:R-:W-:Y:S01]  /*151e0*/  MUFU.EX2 R189, R189 ;  /* 0x000000bd00bd7308 */ /* 0x000fe20000000800 */
[----:B------:R-:W-:-:S02]  /*151f0*/  F2FP.PACK_AB R48, R160, R163 ;  /* 0x000000a3a030723e */ /* 0x000fc400000000ff */
[----:B--2---:R-:W-:Y:S02]  /*15200*/  F2FP.PACK_AB R49, R170, R167 ;  /* 0x000000a7aa31723e */ /* 0x004fe400000000ff */
[----:B------:R-:W-:Y:S02]  /*15210*/  F2FP.PACK_AB R50, R165, R162 ;  /* 0x000000a2a532723e */ /* 0x000fe400000000ff */
[----:B---3--:R-:W-:Y:S01]  /*15220*/  F2FP.PACK_AB R51, R177, R172 ;  /* 0x000000acb133723e */ /* 0x008fe200000000ff */
[----:B------:R-:W2:Y:S06]  /*15230*/  MUFU.EX2 R188, R188 ;  /* 0x000000bc00bc7308 */ /* 0x000eac0000000800 */
[C---:B-----5:R-:W-:Y:S02]  /*15240*/  HMMA.16816.F32 R12, R48.reuse, R36, R12 ;  /* 0x00000024300c723c */ /* 0x060fe4000000180c */
[----:B------:R-:W-:Y:S06]  /*15250*/  MUFU.EX2 R190, R190 ;  /* 0x000000be00be7308 */ /* 0x000fec0000000800 */
[C---:B------:R-:W-:Y:S01]  /*15260*/  HMMA.16816.F32 R16, R48.reuse, R38, R16 ;  /* 0x000000263010723c */ /* 0x040fe20000001810 */
[----:B------:R-:W3:Y:S01]  /*15270*/  LDSM.16.MT88.4 R36, [R237+0xd000] ;  /* 0x00d00000ed24783b */ /* 0x000ee20000004200 */
[----:B------:R-:W5:Y:S06]  /*15280*/  MUFU.EX2 R179, R179 ;  /* 0x000000b300b37308 */ /* 0x000f6c0000000800 */
[C---:B------:R-:W-:Y:S02]  /*15290*/  HMMA.16816.F32 R24, R48.reuse, R40, R24 ;  /* 0x000000283018723c */ /* 0x040fe40000001818 */
        /* <DEDUP_REMOVED lines=13> */
[----:B------:R-:W1:Y:S05]  /*15370*/  MUFU.EX2 R191, R191 ;  /* 0x000000bf00bf7308 */ /* 0x000e6a0000000800 */
[----:B------:R-:W-:-:S02]  /*15380*/  F2FP.PACK_AB R48, R178, R181 ;  /* 0x000000b5b230723e */ /* 0x000fc400000000ff */
[----:B----4-:R-:W-:Y:S01]  /*15390*/  F2FP.PACK_AB R49, R187, R182 ;  /* 0x000000b6bb31723e */ /* 0x010fe200000000ff */
[----:B------:R-:W-:Y:S01]  /*153a0*/  MUFU.EX2 R173, R173 ;  /* 0x000000ad00ad7308 */ /* 0x000fe20000000800 */
[----:B------:R-:W-:Y:S02]  /*153b0*/  F2FP.PACK_AB R50, R185, R180 ;  /* 0x000000b4b932723e */ /* 0x000fe400000000ff */
[----:B--2---:R-:W-:-:S05]  /*153c0*/  F2FP.PACK_AB R51, R188, R189 ;  /* 0x000000bdbc33723e */ /* 0x004fca00000000ff */
[----:B------:R-:W2:Y:S02]  /*153d0*/  MUFU.EX2 R184, R184 ;  /* 0x000000b800b87308 */ /* 0x000ea40000000800 */
[C---:B---3--:R-:W-:Y:S06]  /*153e0*/  HMMA.16816.F32 R12, R48.reuse, R36, R12 ;  /* 0x00000024300c723c */ /* 0x048fec000000180c */
[----:B------:R-:W-:Y:S02]  /*153f0*/  MUFU.EX2 R169, R169 ;  /* 0x000000a900a97308 */ /* 0x000fe40000000800 */
[C---:B------:R-:W-:Y:S01]  /*15400*/  HMMA.16816.F32 R16, R48.reuse, R38, R16 ;  /* 0x000000263010723c */ /* 0x040fe20000001810 */
[----:B------:R-:W3:Y:S05]  /*15410*/  LDSM.16.MT88.4 R36, [R237+0xd800] ;  /* 0x00d80000ed24783b */ /* 0x000eea0000004200 */
[----:B------:R-:W-:Y:S02]  /*15420*/  MUFU.EX2 R186, R186 ;  /* 0x000000ba00ba7308 */ /* 0x000fe40000000800 */
[C---:B------:R-:W-:Y:S06]  /*15430*/  HMMA.16816.F32 R24, R48.reuse, R40, R24 ;  /* 0x000000283018723c */ /* 0x040fec0000001818 */
        /* <DEDUP_REMOVED lines=13> */
[----:B------:R-:W1:Y:S01]  /*15510*/  MUFU.EX2 R58, R58 ;  /* 0x0000003a003a7308 */ /* 0x000e620000000800 */
[----:B-----5:R-:W-:-:S02]  /*15520*/  F2FP.PACK_AB R48, R179, R190 ;  /* 0x000000beb330723e */ /* 0x020fc400000000ff */
        /* <DEDUP_REMOVED lines=15> */
[----:B------:R-:W1:Y:S06]  /*15620*/  MUFU.EX2 R67, R67 ;  /* 0x0000004300437308 */ /* 0x000e6c0000000800 */
[C---:B------:R-:W-:Y:S01]  /*15630*/  HMMA.16816.F32 R20, R48.reuse, R30, R20 ;  /* 0x0000001e3014723c */ /* 0x040fe20000001814 */
[----:B------:R-:W1:Y:S01]  /*15640*/  LDSM.16.MT88.4 R28, [R233+0xe000] ;  /* 0x00e00000e91c783b */ /* 0x000e620000004200 */
[----:B------:R-:W-:Y:S06]  /*15650*/  MUFU.EX2 R97, R97 ;  /* 0x0000006100617308 */ /* 0x000fec0000000800 */
[C---:B------:R-:W-:Y:S02]  /*15660*/  HMMA.16816.F32 R44, R48.reuse, R52, R44 ;  /* 0x00000034302c723c */ /* 0x040fe4000000182c */
[----:B------:R-:W1:Y:S06]  /*15670*/  MUFU.EX2 R128, R128 ;  /* 0x0000008000807308 */ /* 0x000e6c0000000800 */
[----:B------:R-:W-:Y:S01]  /*15680*/  HMMA.16816.F32 R8, R48, R54, R8 ;  /* 0x000000363008723c */ /* 0x000fe20000001808 */
[----:B------:R-:W1:Y:S01]  /*15690*/  LDSM.16.MT88.4 R52, [R232+0xe000] ;  /* 0x00e00000e834783b */ /* 0x000e620000004200 */
[----:B------:R-:W-:Y:S05]  /*156a0*/  MUFU.EX2 R69, R69 ;  /* 0x0000004500457308 */ /* 0x000fea0000000800 */
[----:B--2---:R-:W-:-:S02]  /*156b0*/  F2FP.PACK_AB R48, R184, R173 ;  /* 0x000000adb830723e */ /* 0x004fc400000000ff */
[----:B------:R-:W-:Y:S01]  /*156c0*/  F2FP.PACK_AB R49, R168, R59 ;  /* 0x0000003ba831723e */ /* 0x000fe200000000ff */
[----:B------:R-:W-:Y:S01]  /*156d0*/  MUFU.EX2 R68, R68 ;  /* 0x0000004400447308 */ /* 0x000fe20000000800 */
[----:B------:R-:W-:Y:S02]  /*156e0*/  F2FP.PACK_AB R50, R186, R169 ;  /* 0x000000a9ba32723e */ /* 0x000fe400000000ff */
[----:B------:R-:W-:-:S05]  /*156f0*/  F2FP.PACK_AB R51, R56, R57 ;  /* 0x000000393833723e */ /* 0x000fca00000000ff */
[----:B------:R-:W-:Y:S02]  /*15700*/  MUFU.EX2 R96, R96 ;  /* 0x0000006000607308 */ /* 0x000fe40000000800 */
[C---:B---3--:R-:W-:Y:S06]  /*15710*/  HMMA.16816.F32 R12, R48.reuse, R36, R12 ;  /* 0x00000024300c723c */ /* 0x048fec000000180c */
[----:B------:R-:W2:Y:S02]  /*15720*/  MUFU.EX2 R99, R99 ;  /* 0x0000006300637308 */ /* 0x000ea40000000800 */
[C---:B------:R-:W-:Y:S01]  /*15730*/  HMMA.16816.F32 R16, R48.reuse, R38, R16 ;  /* 0x000000263010723c */ /* 0x040fe20000001810 */
[----:B------:R-:W3:Y:S05]  /*15740*/  LDSM.16.MT88.4 R36, [R237+0xe800] ;  /* 0x00e80000ed24783b */ /* 0x000eea0000004200 */
        /* <DEDUP_REMOVED lines=13> */
[----:B------:R-:W-:Y:S01]  /*15820*/  HMMA.16816.F32 R8, R48, R54, R8 ;  /* 0x000000363008723c */ /* 0x000fe20000001808 */
[----:B------:R-:W1:Y:S05]  /*15830*/  LDSM.16.MT88.4 R52, [R232+0xe800] ;  /* 0x00e80000e834783b */ /* 0x000e6a0000004200 */
[----:B------:R-:W-:Y:S01]  /*15840*/  MUFU.EX2 R100, R100 ;  /* 0x0000006400647308 */ /* 0x000fe20000000800 */
[----:B------:R-:W-:-:S02]  /*15850*/  F2FP.PACK_AB R48, R58, R93 ;  /* 0x0000005d3a30723e */ /* 0x000fc400000000ff */
[----:B----4-:R-:W-:Y:S02]  /*15860*/  F2FP.PACK_AB R49, R3, R92 ;  /* 0x0000005c0331723e */ /* 0x010fe400000000ff */
[----:B------:R-:W-:Y:S02]  /*15870*/  F2FP.PACK_AB R50, R64, R95 ;  /* 0x0000005f4032723e */ /* 0x000fe400000000ff */
[----:B------:R-:W-:Y:S01]  /*15880*/  F2FP.PACK_AB R51, R67, R94 ;  /* 0x0000005e4333723e */ /* 0x000fe200000000ff */
[----:B------:R-:W4:Y:S06]  /*15890*/  MUFU.EX2 R73, R73 ;  /* 0x0000004900497308 */ /* 0x000f2c0000000800 */
[C---:B---3--:R-:W-:Y:S02]  /*158a0*/  HMMA.16816.F32 R12, R48.reuse, R36, R12 ;  /* 0x00000024300c723c */ /* 0x048fe4000000180c */
[----:B------:R-:W-:Y:S06]  /*158b0*/  MUFU.EX2 R102, R102 ;  /* 0x0000006600667308 */ /* 0x000fec0000000800 */
[C---:B------:R-:W-:Y:S01]  /*158c0*/  HMMA.16816.F32 R16, R48.reuse, R38, R16 ;  /* 0x000000263010723c */ /* 0x040fe20000001810 */
[----:B------:R-:W3:Y:S01]  /*158d0*/  LDSM.16.MT88.4 R36, [R237+0xf000] ;  /* 0x00f00000ed24783b */ /* 0x000ee20000004200 */
[----:B------:R-:W1:Y:S06]  /*158e0*/  MUFU.EX2 R103, R103 ;  /* 0x0000006700677308 */ /* 0x000e6c0000000800 */
        /* <DEDUP_REMOVED lines=13> */
[----:B------:R-:W1:Y:S01]  /*159c0*/  LDSM.16.MT88.4 R52, [R232+0xf000] ;  /* 0x00f00000e834783b */ /* 0x000e620000004200 */
[----:B------:R-:W1:Y:S05]  /*159d0*/  MUFU.EX2 R71, R71 ;  /* 0x0000004700477308 */ /* 0x000e6a0000000800 */
[----:B------:R-:W-:-:S02]  /*159e0*/  F2FP.PACK_AB R48, R128, R97 ;  /* 0x000000618030723e */ /* 0x000fc400000000ff */
[----:B------:R-:W-:Y:S01]  /*159f0*/  F2FP.PACK_AB R49, R99, R96 ;  /* 0x000000606331723e */ /* 0x000fe200000000ff */
[----:B------:R-:W-:Y:S01]  /*15a00*/  MUFU.EX2 R104, R104 ;  /* 0x0000006800687308 */ /* 0x000fe20000000800 */
[----:B------:R-:W-:Y:S02]  /*15a10*/  F2FP.PACK_AB R50, R68, R69 ;  /* 0x000000454432723e */ /* 0x000fe400000000ff */
[----:B-----5:R-:W-:-:S05]  /*15a20*/  F2FP.PACK_AB R51, R65, R66 ;  /* 0x000000424133723e */ /* 0x020fca00000000ff */
[----:B------:R-:W5:Y:S02]  /*15a30*/  MUFU.EX2 R79, R79 ;  /* 0x0000004f004f7308 */ /* 0x000f640000000800 */
[C---:B---3--:R-:W-:Y:S06]  /*15a40*/  HMMA.16816.F32 R12, R48.reuse, R36, R12 ;  /* 0x00000024300c723c */ /* 0x048fec000000180c */
[----:B------:R-:W-:Y:S02]  /*15a50*/  MUFU.EX2 R2, R2 ;  /* 0x0000000200027308 */ /* 0x000fe40000000800 */
[C---:B------:R-:W-:Y:S01]  /*15a60*/  HMMA.16816.F32 R16, R48.reuse, R38, R16 ;  /* 0x000000263010723c */ /* 0x040fe20000001810 */
[----:B------:R-:W3:Y:S05]  /*15a70*/  LDSM.16.MT88.4 R36, [R237+0xf800] ;  /* 0x00f80000ed24783b */ /* 0x000eea0000004200 */
[----:B------:R-:W-:Y:S02]  /*15a80*/  MUFU.EX2 R63, R63 ;  /* 0x0000003f003f7308 */ /* 0x000fe40000000800 */
[C---:B--2---:R-:W-:Y:S06]  /*15a90*/  HMMA.16816.F32 R24, R48.reuse, R40, R24 ;  /* 0x000000283018723c */ /* 0x044fec0000001818 */
[----:B------:R2:W-:Y:S02]  /*15aa0*/  MUFU.EX2 R0, R108 ;  /* 0x0000006c00007308 */ /* 0x0005e40000000800 */
[C---:B------:R-:W-:Y:S01]  /*15ab0*/  HMMA.16816.F32 R4, R48.reuse, R42, R4 ;  /* 0x0000002a3004723c */ /* 0x040fe20000001804 */
[----:B------:R-:W3:Y:S05]  /*15ac0*/  LDSM.16.MT88.4 R40, [R234+0xf800] ;  /* 0x00f80000ea28783b */ /* 0x000eea0000004200 */
[----:B------:R-:W-:Y:S02]  /*15ad0*/  MUFU.EX2 R77, R77 ;  /* 0x0000004d004d7308 */ /* 0x000fe40000000800 */
[----:B-1----:R-:W-:Y:S01]  /*15ae0*/  HMMA.16816.F32 R32, R48, R28, R32 ;  /* 0x0000001c3020723c */ /* 0x002fe20000001820 */
[----:B--2---:R-:W-:-:S05]  /*15af0*/  FADD.FTZ R108, R158, R159 ;  /* 0x0000009f9e6c7221 */ /* 0x004fca0000010000 */
[----:B------:R-:W-:Y:S02]  /*15b00*/  MUFU.EX2 R62, R62 ;  /* 0x0000003e003e7308 */ /* 0x000fe40000000800 */
[----:B------:R-:W-:Y:S01]  /*15b10*/  HMMA.16816.F32 R20, R48, R30, R20 ;  /* 0x0000001e3014723c */ /* 0x000fe20000001814 */
[----:B------:R-:W1:Y:S01]  /*15b20*/  LDSM.16.MT88.4 R28, [R233+0xf800] ;  /* 0x00f80000e91c783b */ /* 0x000e620000004200 */
[----:B------:R-:W-:-:S04]  /*15b30*/  FADD.FTZ R108, R161, R108 ;  /* 0x0000006ca16c7221 */ /* 0x000fc80000010000 */
[----:B------:R-:W-:Y:S02]  /*15b40*/  MUFU.EX2 R78, R78 ;  /* 0x0000004e004e7308 */ /* 0x000fe40000000800 */
[C---:B------:R-:W-:Y:S06]  /*15b50*/  HMMA.16816.F32 R44, R48.reuse, R52, R44 ;  /* 0x00000034302c723c */ /* 0x040fec000000182c */
[----:B------:R-:W-:Y:S02]  /*15b60*/  MUFU.EX2 R87, R87 ;  /* 0x0000005700577308 */ /* 0x000fe40000000800 */
[----:B------:R-:W-:Y:S01]  /*15b70*/  HMMA.16816.F32 R8, R48, R54, R8 ;  /* 0x000000363008723c */ /* 0x000fe20000001808 */
[----:B------:R-:W2:Y:S06]  /*15b80*/  LDSM.16.MT88.4 R52, [R232+0xf800] ;  /* 0x00f80000e834783b */ /* 0x000eac0000004200 */
[----:B------:R-:W-:Y:S01]  /*15b90*/  F2FP.PACK_AB R48, R101, R98 ;  /* 0x000000626530723e */ /* 0x000fe200000000ff */
[----:B------:R-:W-:Y:S01]  /*15ba0*/  MUFU.EX2 R80, R80 ;  /* 0x0000005000507308 */ /* 0x000fe20000000800 */
[----:B----4-:R-:W-:-:S02]  /*15bb0*/  F2FP.PACK_AB R49, R73, R100 ;  /* 0x000000644931723e */ /* 0x010fc400000000ff */
[----:B------:R-:W-:Y:S02]  /*15bc0*/  F2FP.PACK_AB R50, R75, R70 ;  /* 0x000000464b32723e */ /* 0x000fe400000000ff */
[----:B------:R-:W-:-:S03]  /*15bd0*/  F2FP.PACK_AB R51, R103, R102 ;  /* 0x000000666733723e */ /* 0x000fc600000000ff */
[----:B------:R-:W-:Y:S04]  /*15be0*/  MUFU.EX2 R109, R109 ;  /* 0x0000006d006d7308 */ /* 0x000fe80000000800 */
[C---:B---3--:R-:W-:Y:S04]  /*15bf0*/  HMMA.16816.F32 R12, R48.reuse, R36, R12 ;  /* 0x00000024300c723c */ /* 0x048fe8000000180c */
[----:B------:R-:W-:Y:S04]  /*15c00*/  MUFU.EX2 R88, R88 ;  /* 0x0000005800587308 */ /* 0x000fe80000000800 */
[C---:B------:R-:W-:Y:S01]  /*15c10*/  HMMA.16816.F32 R16, R48.reuse, R38, R16 ;  /* 0x000000263010723c */ /* 0x040fe20000001810 */
[----:B------:R-:W3:Y:S03]  /*15c20*/  LDSM.16.MT88.4 R36, [R237+0x10000] ;  /* 0x01000000ed24783b */ /* 0x000ee60000004200 */
[----:B------:R-:W-:Y:S04]  /*15c30*/  MUFU.EX2 R251, R251 ;  /* 0x000000fb00fb7308 */ /* 0x000fe80000000800 */
[C---:B------:R-:W-:Y:S04]  /*15c40*/  HMMA.16816.F32 R24, R48.reuse, R40, R24 ;  /* 0x000000283018723c */ /* 0x040fe80000001818 */
[----:B------:R-:W-:Y:S04]  /*15c50*/  MUFU.EX2 R250, R250 ;  /* 0x000000fa00fa7308 */ /* 0x000fe80000000800 */
[C---:B------:R-:W-:Y:S01]  /*15c60*/  HMMA.16816.F32 R4, R48.reuse, R42, R4 ;  /* 0x0000002a3004723c */ /* 0x040fe20000001804 */
[----:B------:R-:W4:Y:S07]  /*15c70*/  LDSM.16.MT88.4 R40, [R234+0x10000] ;  /* 0x01000000ea28783b */ /* 0x000f2e0000004200 */
[C---:B-1----:R-:W-:Y:S08]  /*15c80*/  HMMA.16816.F32 R32, R48.reuse, R28, R32 ;  /* 0x0000001c3020723c */ /* 0x042ff00000001820 */
[C---:B------:R-:W-:Y:S01]  /*15c90*/  HMMA.16816.F32 R20, R48.reuse, R30, R20 ;  /* 0x0000001e3014723c */ /* 0x040fe20000001814 */
[----:B------:R-:W1:Y:S07]  /*15ca0*/  LDSM.16.MT88.4 R28, [R233+0x10000] ;  /* 0x01000000e91c783b */ /* 0x000e6e0000004200 */
[C---:B--2---:R-:W-:Y:S07]  /*15cb0*/  HMMA.16816.F32 R44, R48.reuse, R52, R44 ;  /* 0x00000034302c723c */ /* 0x044fee000000182c */
[--C-:B------:R-:W-:Y:S01]  /*15cc0*/  FFMA.FTZ R52, R111, c[0x0][0x23c], -R124.reuse ;  /* 0x00008f006f347a23 */ /* 0x100fe2000001087c */
[----:B------:R-:W-:Y:S01]  /*15cd0*/  HMMA.16816.F32 R8, R48, R54, R8 ;  /* 0x000000363008723c */ /* 0x000fe20000001808 */
[----:B------:R-:W-:-:S02]  /*15ce0*/  FFMA.FTZ R53, R83, c[0x0][0x23c], -R124 ;  /* 0x00008f0053357a23 */ /* 0x000fc4000001087c */
[----:B------:R-:W-:Y:S02]  /*15cf0*/  FFMA.FTZ R83, R89, c[0x0][0x23c], -R124 ;  /* 0x00008f0059537a23 */ /* 0x000fe4000001087c */
[----:B------:R-:W-:Y:S01]  /*15d00*/  MUFU.EX2 R52, R52 ;  /* 0x0000003400347308 */ /* 0x000fe20000000800 */
[----:B------:R-:W-:Y:S01]  /*15d10*/  FADD.FTZ R89, R167, R108 ;  /* 0x0000006ca7597221 */ /* 0x000fe20000010000 */
[----:B------:R-:W-:Y:S01]  /*15d20*/  F2FP.PACK_AB R48, R105, R72 ;  /* 0x000000486930723e */ /* 0x000fe200000000ff */
[--C-:B------:R-:W-:Y:S01]  /*15d30*/  FFMA.FTZ R54, R113, c[0x0][0x23c], -R124.reuse ;  /* 0x00008f0071367a23 */ /* 0x100fe2000001087c */
[----:B------:R-:W-:Y:S01]  /*15d40*/  F2FP.PACK_AB R49, R71, R76 ;  /* 0x0000004c4731723e */ /* 0x000fe200000000ff */
[--C-:B------:R-:W-:Y:S01]  /*15d50*/  FFMA.FTZ R55, R81, c[0x0][0x23c], -R124.reuse ;  /* 0x00008f0051377a23 */ /* 0x100fe2000001087c */
[----:B------:R-:W-:Y:S01]  /*15d60*/  F2FP.PACK_AB R50, R107, R74 ;  /* 0x0000004a6b32723e */ /* 0x000fe200000000ff */
[----:B------:R-:W-:Y:S01]  /*15d70*/  FFMA.FTZ R81, R84, c[0x0][0x23c], -R124 ;  /* 0x00008f0054517a23 */ /* 0x000fe2000001087c */
[----:B-----5:R-:W-:Y:S01]  /*15d80*/  F2FP.PACK_AB R51, R79, R104 ;  /* 0x000000684f33723e */ /* 0x020fe200000000ff */
[----:B------:R-:W2:Y:S01]  /*15d90*/  MUFU.EX2 R53, R53 ;  /* 0x0000003500357308 */ /* 0x000ea20000000800 */
[----:B------:R-:W-:-:S04]  /*15da0*/  FADD.FTZ R89, R170, R89 ;  /* 0x00000059aa597221 */ /* 0x000fc80000010000 */
[----:B------:R-:W-:Y:S01]  /*15db0*/  FADD.FTZ R172, R172, R89 ;  /* 0x00000059acac7221 */ /* 0x000fe20000010000 */
[----:B---3--:R-:W-:Y:S01]  /*15dc0*/  HMMA.16816.F32 R12, R48, R36, R12 ;  /* 0x00000024300c723c */ /* 0x008fe2000000180c */
[----:B------:R-:W-:Y:S01]  /*15dd0*/  FFMA.FTZ R89, R86, c[0x0][0x23c], -R119 ;  /* 0x00008f0056597a23 */ /* 0x000fe20000010877 */
[----:B------:R-:W-:Y:S01]  /*15de0*/  MUFU.EX2 R54, R54 ;  /* 0x0000003600367308 */ /* 0x000fe20000000800 */
[----:B------:R-:W-:-:S05]  /*15df0*/  FADD.FTZ R177, R177, R172 ;  /* 0x000000acb1b17221 */ /* 0x000fca0000010000 */
[C---:B------:R-:W-:Y:S01]  /*15e00*/  HMMA.16816.F32 R16, R48.reuse, R38, R16 ;  /* 0x000000263010723c */ /* 0x040fe20000001810 */
[----:B------:R-:W3:Y:S01]  /*15e10*/  LDSM.16.MT88.4 R36, [R232+0x10000] ;  /* 0x01000000e824783b */ /* 0x000ee20000004200 */
[----:B------:R-:W5:Y:S06]  /*15e20*/  MUFU.EX2 R55, R55 ;  /* 0x0000003700377308 */ /* 0x000f6c0000000800 */
[C---:B----4-:R-:W-:Y:S02]  /*15e30*/  HMMA.16816.F32 R24, R48.reuse, R40, R24 ;  /* 0x000000283018723c */ /* 0x050fe40000001818 */
[----:B------:R-:W4:Y:S06]  /*15e40*/  MUFU.EX2 R81, R81 ;  /* 0x0000005100517308 */ /* 0x000f2c0000000800 */
[C---:B------:R-:W-:Y:S01]  /*15e50*/  HMMA.16816.F32 R4, R48.reuse, R42, R4 ;  /* 0x0000002a3004723c */ /* 0x040fe20000001804 */
[----:B------:R-:W4:Y:S01]  /*15e60*/  LDSM.16.MT88.4 R40, [R237+0x10800] ;  /* 0x01080000ed28783b */ /* 0x000f220000004200 */
[----:B------:R-:W-:Y:S06]  /*15e70*/  MUFU.EX2 R83, R83 ;  /* 0x0000005300537308 */ /* 0x000fec0000000800 */
[C---:B-1----:R-:W-:Y:S02]  /*15e80*/  HMMA.16816.F32 R32, R48.reuse, R28, R32 ;  /* 0x0000001c3020723c */ /* 0x042fe40000001820 */
[----:B------:R-:W-:Y:S06]  /*15e90*/  MUFU.EX2 R89, R89 ;  /* 0x0000005900597308 */ /* 0x000fec0000000800 */
[C---:B------:R-:W-:Y:S01]  /*15ea0*/  HMMA.16816.F32 R20, R48.reuse, R30, R20 ;  /* 0x0000001e3014723c */ /* 0x040fe20000001814 */
[----:B------:R-:W1:Y:S07]  /*15eb0*/  LDSM.16.MT88.4 R28, [R234+0x10800] ;  /* 0x01080000ea1c783b */ /* 0x000e6e0000004200 */
[C---:B---3--:R-:W-:Y:S08]  /*15ec0*/  HMMA.16816.F32 R44, R48.reuse, R36, R44 ;  /* 0x00000024302c723c */ /* 0x048ff0000000182c */
[----:B------:R-:W-:Y:S01]  /*15ed0*/  HMMA.16816.F32 R8, R48, R38, R8 ;  /* 0x000000263008723c */ /* 0x000fe20000001808 */
[----:B------:R-:W3:Y:S06]  /*15ee0*/  LDSM.16.MT88.4 R36, [R233+0x10800] ;  /* 0x01080000e924783b */ /* 0x000eec0000004200 */
[----:B--2---:R-:W-:-:S02]  /*15ef0*/  F2FP.PACK_AB R48, R53, R52 ;  /* 0x000000343530723e */ /* 0x004fc400000000ff */
[----:B------:R-:W-:Y:S02]  /*15f00*/  F2FP.PACK_AB R49, R63, R2 ;  /* 0x000000023f31723e */ /* 0x000fe400000000ff */
[----:B-----5:R-:W-:Y:S02]  /*15f10*/  F2FP.PACK_AB R50, R55, R54 ;  /* 0x000000363732723e */ /* 0x020fe400000000ff */
[----:B------:R-:W-:-:S07]  /*15f20*/  F2FP.PACK_AB R51, R77, R0 ;  /* 0x000000004d33723e */ /* 0x000fce00000000ff */
[C---:B----4-:R-:W-:Y:S07]  /*15f30*/  HMMA.16816.F32 R12, R48.reuse, R40, R12 ;  /* 0x00000028300c723c */ /* 0x050fee000000180c */
[----:B------:R-:W-:Y:S01]  /*15f40*/  FADD.FTZ R41, R143, R134 ;  /* 0x000000868f297221 */ /* 0x000fe20000010000 */
[----:B------:R-:W-:Y:S01]  /*15f50*/  HMMA.16816.F32 R16, R48, R42, R16 ;  /* 0x0000002a3010723c */ /* 0x000fe20000001810 */
[----:B------:R-:W-:Y:S02]  /*15f60*/  F2FP.PACK_AB R134, R251, R88 ;  /* 0x00000058fb86723e */ /* 0x000fe400000000ff */
[----:B------:R-:W-:-:S02]  /*15f70*/  FADD.FTZ R41, R142, R41 ;  /* 0x000000298e297221 */ /* 0x000fc40000010000 */
[----:B------:R-:W-:Y:S02]  /*15f80*/  LDSM.16.MT88.4 R140, [R233+0x11800] ;  /* 0x01180000e98c783b */ /* 0x000fe40000004200 */
[----:B------:R-:W-:Y:S01]  /*15f90*/  FADD.FTZ R84, R144, R41 ;  /* 0x0000002990547221 */ /* 0x000fe20000010000 */
[----:B-1----:R-:W-:Y:S01]  /*15fa0*/  HMMA.16816.F32 R24, R48, R28, R24 ;  /* 0x0000001c3018723c */ /* 0x002fe20000001818 */
[----:B------:R-:W1:Y:S02]  /*15fb0*/  LDSM.16.MT88.4 R40, [R232+0x10800] ;  /* 0x01080000e828783b */ /* 0x000e640000004200 */
[----:B------:R-:W-:-:S04]  /*15fc0*/  FADD.FTZ R84, R147, R84 ;  /* 0x0000005493547221 */ /* 0x000fc80000010000 */
[----:B------:R-:W-:Y:S01]  /*15fd0*/  FADD.FTZ R29, R155, R84 ;  /* 0x000000549b1d7221 */ /* 0x000fe20000010000 */
[----:B------:R-:W-:Y:S01]  /*15fe0*/  HMMA.16816.F32 R4, R48, R30, R4 ;  /* 0x0000001e3004723c */ /* 0x000fe20000001804 */
[----:B------:R-:W-:Y:S02]  /*15ff0*/  FFMA.FTZ R84, R110, c[0x0][0x23c], -R119 ;  /* 0x00008f006e547a23 */ /* 0x000fe40000010877 */
[----:B------:R-:W-:-:S04]  /*16000*/  FADD.FTZ R29, R152, R29 ;  /* 0x0000001d981d7221 */ /* 0x000fc80000010000 */
[----:B------:R-:W-:Y:S01]  /*16010*/  FADD.FTZ R106, R154, R29 ;  /* 0x0000001d9a6a7221 */ /* 0x000fe20000010000 */
[C---:B---3--:R-:W-:Y:S01]  /*16020*/  HMMA.16816.F32 R32, R48.reuse, R36, R32 ;  /* 0x000000243020723c */ /* 0x048fe20000001820 */
[----:B------:R-:W2:Y:S01]  /*16030*/  LDSM.16.MT88.4 R28, [R237+0x11000] ;  /* 0x01100000ed1c783b */ /* 0x000ea20000004200 */
[----:B------:R-:W3:Y:S01]  /*16040*/  MUFU.EX2 R84, R84 ;  /* 0x0000005400547308 */ /* 0x000ee20000000800 */
[----:B------:R-:W-:Y:S02]  /*16050*/  FADD.FTZ R106, R157, R106 ;  /* 0x0000006a9d6a7221 */ /* 0x000fe40000010000 */
[----:B------:R-:W-:Y:S02]  /*16060*/  LDSM.16.MT88.4 R156, [R237+0x11800] ;  /* 0x01180000ed9c783b */ /* 0x000fe40000004200 */
[----:B------:R-:W-:Y:S01]  /*16070*/  FADD.FTZ R37, R163, R106 ;  /* 0x0000006aa3257221 */ /* 0x000fe20000010000 */
[----:B------:R-:W-:Y:S03]  /*16080*/  HMMA.16816.F32 R20, R48, R38, R20 ;  /* 0x000000263014723c */ /* 0x000fe60000001814 */
[----:B------:R-:W-:-:S04]  /*16090*/  FADD.FTZ R37, R160, R37 ;  /* 0x00000025a0257221 */ /* 0x000fc80000010000 */
[----:B------:R-:W-:Y:S02]  /*160a0*/  FADD.FTZ R162, R162, R37 ;  /* 0x00000025a2a27221 */ /* 0x000fe40000010000 */
[----:B------:R-:W4:Y:S02]  /*160b0*/  LDSM.16.MT88.4 R36, [R234+0x11000] ;  /* 0x01100000ea24783b */ /* 0x000f240000004200 */
[----:B------:R-:W-:Y:S01]  /*160c0*/  FADD.FTZ R86, R165, R162 ;  /* 0x000000a2a5567221 */ /* 0x000fe20000010000 */
[C---:B-1----:R-:W-:Y:S07]  /*160d0*/  HMMA.16816.F32 R44, R48.reuse, R40, R44 ;  /* 0x00000028302c723c */ /* 0x042fee000000182c */
[----:B------:R-:W-:Y:S01]  /*160e0*/  FADD.FTZ R41, R181, R86 ;  /* 0x00000056b5297221 */ /* 0x000fe20000010000 */
[----:B------:R-:W-:Y:S01]  /*160f0*/  HMMA.16816.F32 R8, R48, R42, R8 ;  /* 0x0000002a3008723c */ /* 0x000fe20000001808 */
[----:B------:R-:W-:-:S02]  /*16100*/  FADD.FTZ R40, R182, R177 ;  /* 0x000000b1b6287221 */ /* 0x000fc40000010000 */
[----:B------:R-:W-:Y:S02]  /*16110*/  FADD.FTZ R41, R178, R41 ;  /* 0x00000029b2297221 */ /* 0x000fe40000010000 */
[----:B------:R-:W-:Y:S02]  /*16120*/  FADD.FTZ R40, R187, R40 ;  /* 0x00000028bb287221 */ /* 0x000fe40000010000 */
[----:B------:R-:W-:Y:S01]  /*16130*/  FADD.FTZ R180, R180, R41 ;  /* 0x00000029b4b47221 */ /* 0x000fe20000010000 */
[----:B------:R-:W-:Y:S01]  /*16140*/  F2FP.PACK_AB R48, R81, R62 ;  /* 0x0000003e5130723e */ /* 0x000fe200000000ff */
[----:B------:R-:W-:Y:S01]  /*16150*/  FADD.FTZ R189, R189, R40 ;  /* 0x00000028bdbd7221 */ /* 0x000fe20000010000 */
[----:B---3--:R-:W-:Y:S01]  /*16160*/  F2FP.PACK_AB R49, R87, R84 ;  /* 0x000000545731723e */ /* 0x008fe200000000ff */
[----:B------:R-:W-:Y:S01]  /*16170*/  FADD.FTZ R185, R185, R180 ;  /* 0x000000b4b9b97221 */ /* 0x000fe20000010000 */
[----:B------:R-:W-:Y:S01]  /*16180*/  F2FP.PACK_AB R50, R83, R78 ;  /* 0x0000004e5332723e */ /* 0x000fe200000000ff */
[----:B------:R-:W-:Y:S01]  /*16190*/  FADD.FTZ R188, R188, R189 ;  /* 0x000000bdbcbc7221 */ /* 0x000fe20000010000 */
[----:B------:R-:W-:Y:S01]  /*161a0*/  F2FP.PACK_AB R51, R89, R80 ;  /* 0x000000505933723e */ /* 0x000fe200000000ff */
[----:B------:R-:W-:Y:S01]  /*161b0*/  FFMA.FTZ R86, R117, c[0x0][0x23c], -R124 ;  /* 0x00008f0075567a23 */ /* 0x000fe2000001087c */
[----:B------:R-:W1:Y:S05]  /*161c0*/  LDSM.16.MT88.4 R40, [R233+0x11000] ;  /* 0x01100000e928783b */ /* 0x000e6a0000004200 */
[C---:B--2---:R-:W-:Y:S01]  /*161d0*/  HMMA.16816.F32 R12, R48.reuse, R28, R12 ;  /* 0x0000001c300c723c */ /* 0x044fe2000000180c */
[----:B------:R-:W2:Y:S06]  /*161e0*/  MUFU.EX2 R86, R86 ;  /* 0x0000005600567308 */ /* 0x000eac0000000800 */
[----:B------:R-:W-:Y:S01]  /*161f0*/  FADD.FTZ R28, R190, R185 ;  /* 0x000000b9be1c7221 */ /* 0x000fe20000010000 */
[----:B------:R-:W-:Y:S01]  /*16200*/  HMMA.16816.F32 R16, R48, R30, R16 ;  /* 0x0000001e3010723c */ /* 0x000fe20000001810 */
[----:B------:R-:W-:-:S02]  /*16210*/  FADD.FTZ R29, R175, R188 ;  /* 0x000000bcaf1d7221 */ /* 0x000fc40000010000 */
        /* <DEDUP_REMOVED lines=22> */
[----:B------:R-:W-:Y:S01]  /*16380*/  MUFU.EX2 R37, R85 ;  /* 0x0000005500257308 */ /* 0x000fe20000000800 */
[----:B------:R-:W-:Y:S01]  /*16390*/  FADD.FTZ R39, R3, R92 ;  /* 0x0000005c03277221 */ /* 0x000fe20000010000 */
[----:B------:R-:W-:Y:S01]  /*163a0*/  HMMA.16816.F32 R20, R48, R42, R20 ;  /* 0x0000002a3014723c */ /* 0x000fe20000001814 */
[----:B------:R-:W-:-:S02]  /*163b0*/  FADD.FTZ R95, R95, R58 ;  /* 0x0000003a5f5f7221 */ /* 0x000fc40000010000 */
[----:B------:R-:W-:Y:S02]  /*163c0*/  FADD.FTZ R94, R94, R39 ;  /* 0x000000275e5e7221 */ /* 0x000fe40000010000 */
[----:B------:R-:W-:Y:S02]  /*163d0*/  FADD.FTZ R64, R64, R95 ;  /* 0x0000005f40407221 */ /* 0x000fe40000010000 */
[----:B------:R-:W-:Y:S02]  /*163e0*/  FADD.FTZ R67, R67, R94 ;  /* 0x0000005e43437221 */ /* 0x000fe40000010000 */
[----:B------:R-:W-:Y:S02]  /*163f0*/  FADD.FTZ R97, R97, R64 ;  /* 0x0000004061617221 */ /* 0x000fe40000010000 */
[----:B------:R-:W-:Y:S02]  /*16400*/  FADD.FTZ R96, R96, R67 ;  /* 0x0000004360607221 */ /* 0x000fe40000010000 */
[--C-:B------:R-:W-:Y:S01]  /*16410*/  FFMA.FTZ R36, R115, c[0x0][0x23c], -R119.reuse ;  /* 0x00008f0073247a23 */ /* 0x100fe20000010877 */
[----:B--2---:R-:W-:Y:S01]  /*16420*/  HMMA.16816.F32 R44, R48, R28, R44 ;  /* 0x0000001c302c723c */ /* 0x004fe2000000182c */
[----:B------:R-:W-:-:S02]  /*16430*/  FFMA.FTZ R3, R82, c[0x0][0x23c], -R119 ;  /* 0x00008f0052037a23 */ /* 0x000fc40000010877 */
[----:B------:R-:W-:Y:S02]  /*16440*/  FADD.FTZ R128, R128, R97 ;  /* 0x0000006180807221 */ /* 0x000fe40000010000 */
[----:B------:R-:W-:Y:S01]  /*16450*/  FADD.FTZ R99, R99, R96 ;  /* 0x0000006063637221 */ /* 0x000fe20000010000 */
[----:B------:R-:W1:Y:S01]  /*16460*/  MUFU.EX2 R36, R36 ;  /* 0x0000002400247308 */ /* 0x000e620000000800 */
[----:B------:R-:W-:Y:S01]  /*16470*/  FADD.FTZ R29, R69, R128 ;  /* 0x00000080451d7221 */ /* 0x000fe20000010000 */
[----:B------:R-:W-:Y:S01]  /*16480*/  HMMA.16816.F32 R8, R48, R30, R8 ;  /* 0x0000001e3008723c */ /* 0x000fe20000001808 */
[----:B------:R-:W-:Y:S02]  /*16490*/  FADD.FTZ R66, R66, R99 ;  /* 0x0000006342427221 */ /* 0x000fe40000010000 */
[----:B------:R-:W-:Y:S02]  /*164a0*/  FADD.FTZ R29, R68, R29 ;  /* 0x0000001d441d7221 */ /* 0x000fe40000010000 */
[----:B------:R-:W-:Y:S01]  /*164b0*/  FADD.FTZ R65, R65, R66 ;  /* 0x0000004241417221 */ /* 0x000fe20000010000 */
[----:B------:R-:W2:Y:S01]  /*164c0*/  MUFU.EX2 R3, R3 ;  /* 0x0000000300037308 */ /* 0x000ea20000000800 */
[----:B------:R-:W-:-:S02]  /*164d0*/  FADD.FTZ R98, R98, R29 ;  /* 0x0000001d62627221 */ /* 0x000fc40000010000 */
[----:B------:R-:W-:Y:S02]  /*164e0*/  FADD.FTZ R100, R100, R65 ;  /* 0x0000004164647221 */ /* 0x000fe40000010000 */
[----:B------:R-:W-:Y:S02]  /*164f0*/  FADD.FTZ R101, R101, R98 ;  /* 0x0000006265657221 */ /* 0x000fe40000010000 */
[----:B------:R-:W-:Y:S01]  /*16500*/  FADD.FTZ R73, R73, R100 ;  /* 0x0000006449497221 */ /* 0x000fe20000010000 */
[----:B-1----:R-:W-:Y:S01]  /*16510*/  F2FP.PACK_AB R133, R37, R36 ;  /* 0x000000242585723e */ /* 0x002fe200000000ff */
[----:B------:R-:W-:Y:S02]  /*16520*/  FADD.FTZ R70, R70, R101 ;  /* 0x0000006546467221 */ /* 0x000fe40000010000 */
[----:B------:R-:W-:Y:S02]  /*16530*/  FADD.FTZ R102, R102, R73 ;  /* 0x0000004966667221 */ /* 0x000fe40000010000 */
[----:B------:R-:W-:-:S02]  /*16540*/  FADD.FTZ R75, R75, R70 ;  /* 0x000000464b4b7221 */ /* 0x000fc40000010000 */
[----:B------:R-:W-:Y:S01]  /*16550*/  FADD.FTZ R103, R103, R102 ;  /* 0x0000006667677221 */ /* 0x000fe20000010000 */
[----:B--2---:R-:W-:Y:S01]  /*16560*/  F2FP.PACK_AB R135, R250, R3 ;  /* 0x00000003fa87723e */ /* 0x004fe200000000ff */
[----:B------:R-:W-:Y:S02]  /*16570*/  FADD.FTZ R72, R72, R75 ;  /* 0x0000004b48487221 */ /* 0x000fe40000010000 */
[----:B------:R-:W-:Y:S02]  /*16580*/  FADD.FTZ R76, R76, R103 ;  /* 0x000000674c4c7221 */ /* 0x000fe40000010000 */
[----:B------:R-:W-:Y:S02]  /*16590*/  FADD.FTZ R105, R105, R72 ;  /* 0x0000004869697221 */ /* 0x000fe40000010000 */
[----:B------:R-:W-:Y:S01]  /*165a0*/  HMMA.16816.F32 R160, R132, R156, R12 ;  /* 0x0000009c84a0723c */ /* 0x000fe2000000180c */
[----:B------:R-:W1:Y:S01]  /*165b0*/  LDSM.16.MT88.4 R12, [R232+0x11800] ;  /* 0x01180000e80c783b */ /* 0x000e620000004200 */
        /* <DEDUP_REMOVED lines=31> */
[----:B-1----:R-:W-:Y:S01]  /*167b0*/  HMMA.16816.F32 R136, R132, R12, R44 ;  /* 0x0000000c8488723c */ /* 0x002fe2000000182c */
[----:B------:R-:W-:Y:S02]  /*167c0*/  FADD.FTZ R36, R37, R36 ;  /* 0x0000002425247221 */ /* 0x000fe40000010000 */
[----:B------:R-:W-:Y:S02]  /*167d0*/  FADD.FTZ R88, R88, R109 ;  /* 0x0000006d58587221 */ /* 0x000fe40000010000 */
[----:B------:R-:W-:-:S02]  /*167e0*/  FADD.FTZ R3, R3, R36 ;  /* 0x0000002403037221 */ /* 0x000fc40000010000 */
[----:B------:R-:W-:Y:S01]  /*167f0*/  FADD.FTZ R251, R251, R88 ;  /* 0x00000058fbfb7221 */ /* 0x000fe20000010000 */
[----:B------:R-:W-:Y:S01]  /*16800*/  HMMA.16816.F32 R132, R132, R14, R8 ;  /* 0x0000000e8484723c */ /* 0x000fe20000001808 */
[----:B------:R-:W-:Y:S11]  /*16810*/  FADD.FTZ R250, R250, R3 ;  /* 0x00000003fafa7221 */ /* 0x000ff60000010000 */
[----:B------:R-:W-:Y:S07]  /*16820*/  @!UPT UIADD3 URZ, URZ, URZ, URZ ;  /* 0x0000003f3f3ff290 */ /* 0x000fee000fffe03f */
.L_x_3648:
[----:B------:R-:W-:Y:S05]  /*16830*/  @!P1 BRA `(.L_x_3656) ;  /* 0x0000833000009947 */ /* 0x000fea0003800000 */
[----:B------:R-:W-:Y:S01]  /*16840*/  IMAD.MOV.U32 R167, RZ, RZ, R0 ;  /* 0x000000ffffa77224 */ /* 0x000fe200078e0000 */
[----:B------:R-:W-:Y:S01]  /*16850*/  MOV R247, c[0x0][0x1a0] ;  /* 0x0000680000f77a02 */ /* 0x000fe20000000f00 */
[----:B------:R-:W-:Y:S01]  /*16860*/  IMAD.MOV.U32 R165, RZ, RZ, R2 ;  /* 0x000000ffffa57224 */ /* 0x000fe200078e0002 */
[----:B------:R-:W-:Y:S01]  /*16870*/  MOV R246, c[0x0][0x1a4] ;  /* 0x0000690000f67a02 */ /* 0x000fe20000000f00 */
[----:B------:R-:W-:Y:S02]  /*16880*/  ULDC.64 UR8, c[0x0][0x198] ;  /* 0x0000660000087ab9 */ /* 0x000fe40000000a00 */
[----:B------:R-:W-:Y:S02]  /*16890*/  ULDC.64 UR10, c[0x0][0x1a0] ;  /* 0x00006800000a7ab9 */ /* 0x000fe40000000a00 */
[----:B------:R-:W-:-:S02]  /*168a0*/  ULDC.64 UR6, c[0x0][0x1a0] ;  /* 0x0000680000067ab9 */ /* 0x000fc40000000a00 */
.L_x_3660:
[----:B------:R-:W-:Y:S01]  /*168b0*/  UIADD3 UR13, UR13, -0x1, URZ ;  /* 0xffffffff0d0d7890 */ /* 0x000fe2000fffe03f */
        /* <DEDUP_REMOVED lines=11> */
[----:B------:R-:W-:Y:S01]  /*16970*/  UIADD3 UR30, UR22, 0x100, URZ ;  /* 0x00000100161e7890 */ /* 0x000fe2000fffe03f */
[----:B------:R1:W2:Y:S01]  /*16980*/  R2UR UR19, R0 ;  /* 0x00000000001373c2 */ /* 0x0002a200000e0000 */
[----:B------:R-:W-:Y:S04]  /*16990*/  IMAD.U32 R3, RZ, RZ, UR22 ;  /* 0x00000016ff037e24 */ /* 0x000fe8000f8e00ff */
[----:B------:R-:W-:Y:S01]  /*169a0*/  IMAD.U32 R4, RZ, RZ, UR30 ;  /* 0x0000001eff047e24 */ /* 0x000fe2000f8e00ff */
        /* <DEDUP_REMOVED lines=65> */
[----:B------:R-:W-:Y:S01]  /*16dc0*/  MOV R3, UR27 ;  /* 0x0000001b00037c02 */ /* 0x000fe20008000f00 */
[----:B---3--:R-:W-:Y:S03]  /*16dd0*/  IMAD.U32 R7, RZ, RZ, UR29 ;  /* 0x0000001dff077e24 */ /* 0x008fe6000f8e00ff */
[----:B------:R-:W-:Y:S01]  /*16de0*/  IMAD.U32 R3, RZ, RZ, UR19 ;  /* 0x00000013ff037e24 */ /* 0x000fe2000f8e00ff */
[----:B------:R-:W-:Y:S01]  /*16df0*/  UMOV UR19, UR11 ;  /* 0x0000000b00137c82 */ /* 0x000fe20008000000 */
[----:B-1----:R-:W-:Y:S05]  /*16e00*/  MOV R6, UR28 ;  /* 0x0000001c00067c02 */ /* 0x002fea0008000f00 */
[----:B------:R-:W2:Y:S02]  /*16e10*/  LDG.E R7, [R6.64] ;  /* 0x0000001406077981 */ /* 0x000ea4000c1e1900 */
[----:B--2---:R-:W-:Y:S04]  /*16e20*/  IADD3 R5, -R0, R7, RZ ;  /* 0x0000000700057210 */ /* 0x004fe80007ffe1ff */
[----:B------:R-:W-:Y:S01]  /*16e30*/  SHF.R.S32.HI R0, RZ, 0x1f, R5 ;  /* 0x0000001fff007819 */ /* 0x000fe20000011405 */
[C---:B------:R-:W-:Y:S04]  /*16e40*/  IMAD.WIDE.U32 R2, R5.reuse, c[0x0][0x188], R2 ;  /* 0x0000620005027a25 */ /* 0x040fe800078e0002 */
[----:B------:R-:W-:Y:S04]  /*16e50*/  IMAD R0, R0, c[0x0][0x188], RZ ;  /* 0x0000620000007a24 */ /* 0x000fe800078e02ff */
[----:B------:R-:W-:Y:S05]  /*16e60*/  IMAD R0, R5, c[0x0][0x18c], R0 ;  /* 0x0000630005007a24 */ /* 0x000fea00078e0200 */
[----:B------:R-:W-:Y:S02]  /*16e70*/  IADD3 R3, R3, R0, RZ ;  /* 0x0000000003037210 */ /* 0x000fe40007ffe0ff */
.L_x_3657:
[----:B------:R-:W-:Y:S01]  /*16e80*/  ISETP.GE.AND P0, PT, R245, c[0x0][0x220], PT ;  /* 0x00008800f5007a0c */ /* 0x000fe20003f06270 */
[----:B------:R-:W-:Y:S01]  /*16e90*/  UISETP.GT.AND UP0, UPT, UR13, UR12, UPT ;  /* 0x0000000c0d00728c */ /* 0x000fe2000bf04270 */
[C---:B------:R-:W-:Y:S04]  /*16ea0*/  LEA R212, P2, R2.reuse, R60, 0x1 ;  /* 0x0000003c02d47211 */ /* 0x040fe800078408ff */
[CCC-:B------:R-:W-:Y:S07]  /*16eb0*/  LEA.HI.X R213, R2.reuse, R61.reuse, R3.reuse, 0x1, P2 ;  /* 0x0000003d02d57211 */ /* 0x1c0fee00010f0c03 */
        /* <DEDUP_REMOVED lines=123> */
[----:B------:R-:W-:Y:S04]  /*17670*/  @!P0 IADD3 R0, R0, R59, RZ ;  /* 0x0000003b00008210 */ /* 0x000fe80007ffe0ff */
[----:B------:R-:W-:Y:S01]  /*17680*/  @!P0 LEA.HI.X R61, R58, R61, R0, 0x1, P1 ;  /* 0x0000003d3a3d8211 */ /* 0x000fe200008f0c00 */
[----:B------:R-:W-:Y:S01]  /*17690*/  @P0 STS.128 [R244+0xe000], RZ ;  /* 0x00e000fff4000388 */ /* 0x000fe20000000c00 */
[----:B------:R-:W-:Y:S07]  /*176a0*/  PLOP3.LUT P1, PT, PT, PT, UP0, 0x80, 0x0 ;  /* 0x000000000000781c */ /* 0x000fee0003f2f008 */
        /* <DEDUP_REMOVED lines=42> */
[----:B------:R-:W2:Y:S08]  /*17950*/  LDSM.16.M88.4 R180, [R240+0x3000] ;  /* 0x00300000f0b4783b */ /* 0x000eb00000000200 */
[----:B------:R-:W2:Y:S08]  /*17960*/  LDSM.16.M88.4 R184, [R240+0x3800] ;  /* 0x00380000f0b8783b */ /* 0x000eb00000000200 */
[----:B------:R-:W2:Y:S08]  /*17970*/  LDSM.16.M88.4 R188, [R240+0x4000] ;  /* 0x00400000f0bc783b */ /* 0x000eb00000000200 */
[----:B------:R-:W0:Y:S08]  /*17980*/  LDGDEPBAR ;  /* 0x00000000000079af */ /* 0x000e300000000000 */
[----:B-1----:R-:W-:Y:S08]  /*17990*/  LDSM.16.M88.4 R72, [R240+0x6000] ;  /* 0x00600000f048783b */ /* 0x002ff00000000200 */
[----:B------:R-:W-:Y:S08]  /*179a0*/  LDSM.16.M88.4 R80, [R240+0x6800] ;  /* 0x00680000f050783b */ /* 0x000ff00000000200 */
        /* <DEDUP_REMOVED lines=12> */
[----:B------:R-:W-:Y:S01]  /*17a70*/  LDSM.16.M88.4 R220, [R164] ;  /* 0x00000000a4dc783b */ /* 0x000fe20000000200 */
[C---:B------:R-:W-:Y:S08]  /*17a80*/  HMMA.16816.F32 R4, R168.reuse, R172, RZ ;  /* 0x000000aca804723c */ /* 0x040ff000000018ff */
[C---:B------:R-:W-:Y:S01]  /*17a90*/  HMMA.16816.F32 R8, R168.reuse, R174, RZ ;  /* 0x000000aea808723c */ /* 0x040fe200000018ff */
[----:B------:R-:W5:Y:S07]  /*17aa0*/  LDSM.16.M88.4 R172, [R240+0x4800] ;  /* 0x00480000f0ac783b */ /* 0x000f6e0000000200 */
[C---:B------:R-:W-:Y:S08]  /*17ab0*/  HMMA.16816.F32 R12, R168.reuse, R176, RZ ;  /* 0x000000b0a80c723c */ /* 0x040ff000000018ff */
[C---:B------:R-:W-:Y:S01]  /*17ac0*/  HMMA.16816.F32 R16, R168.reuse, R178, RZ ;  /* 0x000000b2a810723c */ /* 0x040fe200000018ff */
[----:B------:R-:W3:Y:S07]  /*17ad0*/  LDSM.16.M88.4 R176, [R240+0x5000] ;  /* 0x00500000f0b0783b */ /* 0x000eee0000000200 */
[C---:B--2---:R-:W-:Y:S08]  /*17ae0*/  HMMA.16816.F32 R20, R168.reuse, R180, RZ ;  /* 0x000000b4a814723c */ /* 0x044ff000000018ff */
        /* <DEDUP_REMOVED lines=8> */
[C---:B-----5:R-:W-:Y:S07]  /*17b70*/  HMMA.16816.F32 R44, R168.reuse, R172, RZ ;  /* 0x000000aca82c723c */ /* 0x060fee00000018ff */
[----:B------:R-:W-:Y:S01]  /*17b80*/  LEA R172, R236, R243, 0x1 ;  /* 0x000000f3ecac7211 */ /* 0x000fe200078e08ff */
[C---:B----4-:R-:W-:Y:S05]  /*17b90*/  HMMA.16816.F32 R48, R168.reuse, R174, RZ ;  /* 0x000000aea830723c */ /* 0x050fea00000018ff */
[----:B------:R-:W-:Y:S03]  /*17ba0*/  LDSM.16.M88.4 R172, [R172] ;  /* 0x00000000acac783b */ /* 0x000fe60000000200 */
[C---:B---3--:R-:W-:Y:S08]  /*17bb0*/  HMMA.16816.F32 R52, R168.reuse, R176, RZ ;  /* 0x000000b0a834723c */ /* 0x048ff000000018ff */
[C---:B------:R-:W-:Y:S01]  /*17bc0*/  HMMA.16816.F32 R56, R168.reuse, R178, RZ ;  /* 0x000000b2a838723c */ /* 0x040fe200000018ff */
[----:B------:R-:W2:Y:S07]  /*17bd0*/  LDSM.16.M88.4 R176, [R235+0x2000] ;  /* 0x00200000ebb0783b */ /* 0x000eae0000000200 */
        /* <DEDUP_REMOVED lines=32> */
[C---:B---3--:R-:W-:Y:S08]  /*17de0*/  HMMA.16816.F32 R36, R172.reuse, R168, R36 ;  /* 0x000000a8ac24723c */ /* 0x048ff00000001824 */
[C---:B------:R-:W-:Y:S01]  /*17df0*/  HMMA.16816.F32 R40, R172.reuse, R170, R40 ;  /* 0x000000aaac28723c */ /* 0x040fe20000001828 */
[----:B------:R-:W3:Y:S07]  /*17e00*/  LDSM.16.M88.4 R168, [R235+0x8000] ;  /* 0x00800000eba8783b */ /* 0x000eee0000000200 */
        /* <DEDUP_REMOVED lines=24> */
[C---:B---3--:R-:W-:Y:S07]  /*17f90*/  HMMA.16816.F32 R100, R172.reuse, R168, R100 ;  /* 0x000000a8ac64723c */ /* 0x048fee0000001864 */
[C---:B------:R-:W-:Y:S01]  /*17fa0*/  IADD3 R168, R239.reuse, 0x2000, RZ ;  /* 0x00002000efa87810 */ /* 0x040fe20007ffe0ff */
[C---:B------:R-:W-:Y:S05]  /*17fb0*/  HMMA.16816.F32 R104, R172.reuse, R170, R104 ;  /* 0x000000aaac68723c */ /* 0x040fea0000001868 */
[----:B------:R-:W3:Y:S03]  /*17fc0*/  LDSM.16.M88.4 R168, [R168] ;  /* 0x00000000a8a8783b */ /* 0x000ee60000000200 */
[C---:B--2---:R-:W-:Y:S07]  /*17fd0*/  HMMA.16816.F32 R108, R172.reuse, R176, R108 ;  /* 0x000000b0ac6c723c */ /* 0x044fee000000186c */
[C---:B------:R-:W-:Y:S01]  /*17fe0*/  IADD3 R176, R239.reuse, 0x2800, RZ ;  /* 0x00002800efb07810 */ /* 0x040fe20007ffe0ff */
[C---:B------:R-:W-:Y:S05]  /*17ff0*/  HMMA.16816.F32 R112, R172.reuse, R178, R112 ;  /* 0x000000b2ac70723c */ /* 0x040fea0000001870 */
[----:B------:R-:W2:Y:S03]  /*18000*/  LDSM.16.M88.4 R176, [R176] ;  /* 0x00000000b0b0783b */ /* 0x000ea60000000200 */
[C---:B------:R-:W-:Y:S08]  /*18010*/  HMMA.16816.F32 R116, R172.reuse, R188, R116 ;  /* 0x000000bcac74723c */ /* 0x040ff00000001874 */
[C---:B------:R-:W-:Y:S01]  /*18020*/  HMMA.16816.F32 R120, R172.reuse, R190, R120 ;  /* 0x000000beac78723c */ /* 0x040fe20000001878 */
[----:B------:R-:W-:Y:S07]  /*18030*/  LDSM.16.M88.4 R188, [R230] ;  /* 0x00000000e6bc783b */ /* 0x000fee0000000200 */
[C---:B-1----:R-:W-:Y:S08]  /*18040*/  HMMA.16816.F32 R124, R172.reuse, R180, R124 ;  /* 0x000000b4ac7c723c */ /* 0x042ff0000000187c */
[----:B------:R-:W-:Y:S01]  /*18050*/  HMMA.16816.F32 R128, R172, R182, R128 ;  /* 0x000000b6ac80723c */ /* 0x000fe20000001880 */
[----:B------:R-:W-:Y:S06]  /*18060*/  LDSM.16.M88.4 R180, [R231] ;  /* 0x00000000e7b4783b */ /* 0x000fec0000000200 */
        /* <DEDUP_REMOVED lines=17> */
[C---:B--2---:R-:W-:Y:S07]  /*18180*/  HMMA.16816.F32 R44, R184.reuse, R176, R44 ;  /* 0x000000b0b82c723c */ /* 0x044fee000000182c */
[----:B------:R-:W-:Y:S01]  /*18190*/  MOV R176, R212 ;  /* 0x000000d400b07202 */ /* 0x000fe20000000f00 */
[C---:B------:R-:W-:Y:S04]  /*181a0*/  HMMA.16816.F32 R48, R184.reuse, R178, R48 ;  /* 0x000000b2b830723c */ /* 0x040fe80000001830 */
[----:B------:R-:W-:Y:S02]  /*181b0*/  MOV R177, R213 ;  /* 0x000000d500b17202 */ /* 0x000fe40000000f00 */
[----:B------:R-:W2:Y:S02]  /*181c0*/  LDSM.16.M88.4 R212, [R166] ;  /* 0x00000000a6d4783b */ /* 0x000ea40000000200 */
[C---:B-1----:R-:W-:Y:S08]  /*181d0*/  HMMA.16816.F32 R52, R184.reuse, R172, R52 ;  /* 0x000000acb834723c */ /* 0x042ff00000001834 */
[C---:B------:R-:W-:Y:S01]  /*181e0*/  HMMA.16816.F32 R56, R184.reuse, R174, R56 ;  /* 0x000000aeb838723c */ /* 0x040fe20000001838 */
[----:B------:R-:W-:Y:S07]  /*181f0*/  LDSM.16.M88.4 R172, [R164+0x1000] ;  /* 0x00100000a4ac783b */ /* 0x000fee0000000200 */
        /* <DEDUP_REMOVED lines=8> */
[C---:B---3--:R-:W-:Y:S08]  /*18280*/  HMMA.16816.F32 R92, R184.reuse, R168, R92 ;  /* 0x000000a8b85c723c */ /* 0x048ff0000000185c */
        /* <DEDUP_REMOVED lines=8> */
[C---:B--2---:R-:W-:Y:S08]  /*18310*/  HMMA.16816.F32 R124, R184.reuse, R212, R124 ;  /* 0x000000d4b87c723c */ /* 0x044ff0000000187c */
[----:B------:R-:W-:Y:S08]  /*18320*/  HMMA.16816.F32 R128, R184, R214, R128 ;  /* 0x000000d6b880723c */ /* 0x000ff00000001880 */
[C---:B------:R-:W-:Y:S08]  /*18330*/  HMMA.16816.F32 R4, R216.reuse, R220, R4 ;  /* 0x000000dcd804723c */ /* 0x040ff00000001804 */
[C---:B------:R-:W-:Y:S08]  /*18340*/  HMMA.16816.F32 R8, R216.reuse, R222, R8 ;  /* 0x000000ded808723c */ /* 0x040ff00000001808 */
[C---:B-1----:R-:W-:Y:S08]  /*18350*/  HMMA.16816.F32 R12, R216.reuse, R168, R12 ;  /* 0x000000a8d80c723c */ /* 0x042ff0000000180c */
[C---:B------:R-:W-:Y:S01]  /*18360*/  HMMA.16816.F32 R16, R216.reuse, R170, R16 ;  /* 0x000000aad810723c */ /* 0x040fe20000001810 */
[----:B------:R-:W1:Y:S03]  /*18370*/  LDSM.16.M88.4 R168, [R164+0x1800] ;  /* 0x00180000a4a8783b */ /* 0x000e660000000200 */
[----:B------:R-:W-:Y:S02]  /*18380*/  FMUL.FTZ R3, R6, c[0x0][0x2ec] ;  /* 0x0000bb0006037a20 */ /* 0x000fe40000410000 */
[----:B------:R-:W-:Y:S02]  /*18390*/  FMUL.FTZ R2, R5, c[0x0][0x2ec] ;  /* 0x0000bb0005027a20 */ /* 0x000fe40000410000 */
[----:B------:R2:W-:Y:S01]  /*183a0*/  MUFU.TANH R5, R3 ;  /* 0x0000000300057308 */ /* 0x0005e20000002400 */
[C---:B------:R-:W-:Y:S03]  /*183b0*/  HMMA.16816.F32 R20, R216.reuse, R172, R20 ;  /* 0x000000acd814723c */ /* 0x040fe60000001814 */
        /* <DEDUP_REMOVED lines=17> */
[C---:B------:R-:W-:Y:S01]  /*184d0*/  HMMA.16816.F32 R32, R216.reuse, R170, R32 ;  /* 0x000000aad820723c */ /* 0x040fe20000001820 */
[----:B------:R-:W3:Y:S02]  /*184e0*/  LDSM.16.M88.4 R168, [R164+0x2800] ;  /* 0x00280000a4a8783b */ /* 0x000ee40000000200 */
        /* <DEDUP_REMOVED lines=11> */
[----:B-----5:R-:W-:Y:S02]  /*185a0*/  FMUL.FTZ R196, R28, c[0x0][0x2ec] ;  /* 0x0000bb001cc47a20 */ /* 0x020fe40000410000 */
[----:B------:R-:W-:Y:S02]  /*185b0*/  FMUL.FTZ R37, R37, c[0x0][0x2ec] ;  /* 0x0000bb0025257a20 */ /* 0x000fe40000410000 */
[----:B------:R-:W-:Y:S03]  /*185c0*/  FMUL.FTZ R38, R38, c[0x0][0x2ec] ;  /* 0x0000bb0026267a20 */ /* 0x000fe60000410000 */
[----:B------:R-:W-:Y:S01]  /*185d0*/  MUFU.TANH R252, R33 ;  /* 0x0000002100fc7308 */ /* 0x000fe20000002400 */
[----:B------:R-:W-:Y:S01]  /*185e0*/  FMUL.FTZ R39, R39, c[0x0][0x2ec] ;  /* 0x0000bb0027277a20 */ /* 0x000fe20000410000 */
[C---:B---3--:R-:W-:Y:S03]  /*185f0*/  HMMA.16816.F32 R44, R216.reuse, R168, R44 ;  /* 0x000000a8d82c723c */ /* 0x048fe6000000182c */
[----:B------:R-:W-:Y:S02]  /*18600*/  FMUL.FTZ R222, R36, c[0x0][0x2ec] ;  /* 0x0000bb0024de7a20 */ /* 0x000fe40000410000 */
[----:B--2---:R-:W-:Y:S02]  /*18610*/  FMUL.FTZ R3, R27, c[0x0][0x2ec] ;  /* 0x0000bb001b037a20 */ /* 0x004fe40000410000 */
[----:B------:R-:W-:Y:S01]  /*18620*/  FMUL.FTZ R41, R41, c[0x0][0x2ec] ;  /* 0x0000bb0029297a20 */ /* 0x000fe20000410000 */
[----:B------:R-:W-:Y:S01]  /*18630*/  MUFU.TANH R28, R35 ;  /* 0x00000023001c7308 */ /* 0x000fe20000002400 */
[C---:B------:R-:W-:Y:S03]  /*18640*/  HMMA.16816.F32 R48, R216.reuse, R170, R48 ;  /* 0x000000aad830723c */ /* 0x040fe60000001830 */
[----:B-1----:R-:W-:Y:S02]  /*18650*/  FMUL.FTZ R192, R32, c[0x0][0x2ec] ;  /* 0x0000bb0020c07a20 */ /* 0x002fe40000410000 */
[----:B------:R-:W-:Y:S02]  /*18660*/  FMUL.FTZ R221, R42, c[0x0][0x2ec] ;  /* 0x0000bb002add7a20 */ /* 0x000fe40000410000 */
[----:B------:R-:W-:Y:S02]  /*18670*/  FMUL.FTZ R42, R43, c[0x0][0x2ec] ;  /* 0x0000bb002b2a7a20 */ /* 0x000fe40000410000 */
[----:B------:R-:W-:Y:S06]  /*18680*/  MUFU.TANH R27, R3 ;  /* 0x00000003001b7308 */ /* 0x000fec0000002400 */
[----:B------:R-:W-:Y:S02]  /*18690*/  FMUL.FTZ R45, R45, c[0x0][0x2ec] ;  /* 0x0000bb002d2d7a20 */ /* 0x000fe40000410000 */
[----:B------:R-:W-:Y:S02]  /*186a0*/  FMUL.FTZ R47, R47, c[0x0][0x2ec] ;  /* 0x0000bb002f2f7a20 */ /* 0x000fe40000410000 */
[----:B------:R1:W2:Y:S01]  /*186b0*/  MUFU.TANH R3, R34 ;  /* 0x0000002200037308 */ /* 0x0002a20000002400 */
[----:B------:R-:W-:Y:S02]  /*186c0*/  FMUL.FTZ R214, R44, c[0x0][0x2ec] ;  /* 0x0000bb002cd67a20 */ /* 0x000fe40000410000 */
[----:B------:R-:W-:Y:S02]  /*186d0*/  FMUL.FTZ R43, R46, c[0x0][0x2ec] ;  /* 0x0000bb002e2b7a20 */ /* 0x000fe40000410000 */
[----:B------:R-:W-:Y:S02]  /*186e0*/  FMUL.FTZ R50, R50, c[0x0][0x2ec] ;  /* 0x0000bb0032327a20 */ /* 0x000fe40000410000 */
[----:B------:R-:W-:Y:S02]  /*186f0*/  FMUL.FTZ R51, R51, c[0x0][0x2ec] ;  /* 0x0000bb0033337a20 */ /* 0x000fe40000410000 */
[----:B------:R-:W-:Y:S01]  /*18700*/  FMUL.FTZ R210, R48, c[0x0][0x2ec] ;  /* 0x0000bb0030d27a20 */ /* 0x000fe20000410000 */
[----:B------:R-:W-:Y:S01]  /*18710*/  MUFU.TANH R220, R37 ;  /* 0x0000002500dc7308 */ /* 0x000fe20000002400 */
[----:B------:R-:W-:Y:S09]  /*18720*/  FMUL.FTZ R49, R49, c[0x0][0x2ec] ;  /* 0x0000bb0031317a20 */ /* 0x000ff20000410000 */
[----:B------:R-:W-:Y:S01]  /*18730*/  MUFU.TANH R223, R39 ;  /* 0x0000002700df7308 */ /* 0x000fe20000002400 */
[----:B-1----:R-:W1:Y:S09]  /*18740*/  LDSM.16.M88.4 R32, [R164+0x3000] ;  /* 0x00300000a420783b */ /* 0x002e720000000200 */
[----:B------:R3:W-:Y:S01]  /*18750*/  MUFU.TANH R6, R194 ;  /* 0x000000c200067308 */ /* 0x0007e20000002400 */
[----:B--2---:R2:W-:Y:S09]  /*18760*/  STL [R1+0x8], R3 ;  /* 0x0000080301007387 */ /* 0x0045f20000100800 */
[----:B------:R4:W-:Y:S10]  /*18770*/  MUFU.TANH R7, R193 ;  /* 0x000000c100077308 */ /* 0x0009f40000002400 */
[----:B------:R5:W-:Y:S01]  /*18780*/  MUFU.TANH R9, R195 ;  /* 0x000000c300097308 */ /* 0x000be20000002400 */
[----:B---3--:R-:W-:Y:S09]  /*18790*/  FMUL.FTZ R194, R15, c[0x0][0x2ec] ;  /* 0x0000bb000fc27a20 */ /* 0x008ff20000410000 */
[----:B--2---:R2:W3:Y:S01]  /*187a0*/  MUFU.TANH R3, R38 ;  /* 0x0000002600037308 */ /* 0x0044e20000002400 */
[C---:B-1----:R-:W-:Y:S03]  /*187b0*/  HMMA.16816.F32 R52, R216.reuse, R32, R52 ;  /* 0x00000020d834723c */ /* 0x042fe60000001834 */
[----:B----4-:R-:W-:Y:S06]  /*187c0*/  FMUL.FTZ R193, R16, c[0x0][0x2ec] ;  /* 0x0000bb0010c17a20 */ /* 0x010fec0000410000 */
[----:B------:R1:W4:Y:S01]  /*187d0*/  MUFU.TANH R15, R194 ;  /* 0x000000c2000f7308 */ /* 0x0003220000002400 */
[C---:B------:R-:W-:Y:S01]  /*187e0*/  HMMA.16816.F32 R56, R216.reuse, R34, R56 ;  /* 0x00000022d838723c */ /* 0x040fe20000001838 */
[----:B------:R-:W-:Y:S02]  /*187f0*/  LDSM.16.M88.4 R32, [R164+0x4000] ;  /* 0x00400000a420783b */ /* 0x000fe40000000200 */
[----:B-----5:R-:W-:Y:S06]  /*18800*/  FMUL.FTZ R195, R14, c[0x0][0x2ec] ;  /* 0x0000bb000ec37a20 */ /* 0x020fec0000410000 */
[----:B------:R5:W4:Y:S01]  /*18810*/  MUFU.TANH R14, R195 ;  /* 0x000000c3000e7308 */ /* 0x000b220000002400 */
[----:B--2---:R-:W2:Y:S04]  /*18820*/  LDSM.16.M88.4 R36, [R164+0x3800] ;  /* 0x00380000a424783b */ /* 0x004ea80000000200 */
[----:B------:R-:W-:Y:S05]  /*18830*/  FMUL.FTZ R53, R53, c[0x0][0x2ec] ;  /* 0x0000bb0035357a20 */ /* 0x000fea0000410000 */
[----:B------:R4:W2:Y:S01]  /*18840*/  MUFU.TANH R8, R193 ;  /* 0x000000c100087308 */ /* 0x0008a20000002400 */
[----:B------:R-:W-:Y:S01]  /*18850*/  FMUL.FTZ R54, R54, c[0x0][0x2ec] ;  /* 0x0000bb0036367a20 */ /* 0x000fe20000410000 */
[----:B---3--:R3:W-:Y:S01]  /*18860*/  STL [R1+0xc], R3 ;  /* 0x00000c0301007387 */ /* 0x0087e20000100800 */
[----:B------:R-:W-:Y:S02]  /*18870*/  FMUL.FTZ R55, R55, c[0x0][0x2ec] ;  /* 0x0000bb0037377a20 */ /* 0x000fe40000410000 */
[----:B-1----:R-:W-:Y:S02]  /*18880*/  FMUL.FTZ R194, R23, c[0x0][0x2ec] ;  /* 0x0000bb0017c27a20 */ /* 0x002fe40000410000 */
[----:B------:R-:W-:Y:S02]  /*18890*/  FMUL.FTZ R58, R58, c[0x0][0x2ec] ;  /* 0x0000bb003a3a7a20 */ /* 0x000fe40000410000 */
[----:B------:R-:W-:Y:S01]  /*188a0*/  FMUL.FTZ R59, R59, c[0x0][0x2ec] ;  /* 0x0000bb003b3b7a20 */ /* 0x000fe20000410000 */
[----:B------:R1:W1:Y:S01]  /*188b0*/  MUFU.TANH R4, R197 ;  /* 0x000000c500047308 */ /* 0x0002620000002400 */
[----:B------:R-:W-:Y:S02]  /*188c0*/  FMUL.FTZ R57, R57, c[0x0][0x2ec] ;  /* 0x0000bb0039397a20 */ /* 0x000fe40000410000 */
[----:B------:R-:W-:Y:S02]  /*188d0*/  FMUL.FTZ R206, R52, c[0x0][0x2ec] ;  /* 0x0000bb0034ce7a20 */ /* 0x000fe40000410000 */
[----:B-----5:R-:W-:Y:S02]  /*188e0*/  FMUL.FTZ R195, R22, c[0x0][0x2ec] ;  /* 0x0000bb0016c37a20 */ /* 0x020fe40000410000 */
[----:B------:R-:W-:Y:S01]  /*188f0*/  FMUL.FTZ R202, R56, c[0x0][0x2ec] ;  /* 0x0000bb0038ca7a20 */ /* 0x000fe20000410000 */
[----:B------:R-:W-:Y:S02]  /*18900*/  MOV R56, R176 ;  /* 0x000000b000387202 */ /* 0x000fe40000000f00 */
[----:B------:R5:W5:Y:S01]  /*18910*/  MUFU.TANH R22, R195 ;  /* 0x000000c300167308 */ /* 0x000b620000002400 */
[----:B----4-:R-:W-:Y:S02]  /*18920*/  FMUL.FTZ R193, R24, c[0x0][0x2ec] ;  /* 0x0000bb0018c17a20 */ /* 0x010fe40000410000 */
[----:B---3--:R-:W-:Y:S07]  /*18930*/  FMUL.FTZ R3, R40, c[0x0][0x2ec] ;  /* 0x0000bb0028037a20 */ /* 0x008fee0000410000 */
[----:B------:R3:W4:Y:S01]  /*18940*/  MUFU.TANH R23, R194 ;  /* 0x000000c200177308 */ /* 0x0007220000002400 */
[C---:B--2---:R-:W-:Y:S03]  /*18950*/  HMMA.16816.F32 R60, R216.reuse, R36, R60 ;  /* 0x00000024d83c723c */ /* 0x044fe6000000183c */
[----:B-1----:R-:W-:Y:S06]  /*18960*/  FMUL.FTZ R197, R20, c[0x0][0x2ec] ;  /* 0x0000bb0014c57a20 */ /* 0x002fec0000410000 */
[----:B------:R-:W1:Y:S01]  /*18970*/  MUFU.TANH R40, R3 ;  /* 0x0000000300287308 */ /* 0x000e620000002400 */
[C---:B------:R-:W-:Y:S01]  /*18980*/  HMMA.16816.F32 R64, R216.reuse, R38, R64 ;  /* 0x00000026d840723c */ /* 0x040fe20000001840 */
[----:B------:R-:W2:Y:S02]  /*18990*/  LDSM.16.M88.4 R36, [R164+0x4800] ;  /* 0x00480000a424783b */ /* 0x000ea40000000200 */
[----:B-----5:R-:W-:Y:S06]  /*189a0*/  FMUL.FTZ R195, R29, c[0x0][0x2ec] ;  /* 0x0000bb001dc37a20 */ /* 0x020fec0000410000 */
[----:B------:R5:W1:Y:S01]  /*189b0*/  MUFU.TANH R16, R193 ;  /* 0x000000c100107308 */ /* 0x000a620000002400 */
[C---:B------:R-:W-:Y:S03]  /*189c0*/  HMMA.16816.F32 R68, R216.reuse, R32, R68 ;  /* 0x00000020d844723c */ /* 0x040fe60000001844 */
[----:B---3--:R-:W-:Y:S02]  /*189d0*/  FMUL.FTZ R194, R30, c[0x0][0x2ec] ;  /* 0x0000bb001ec27a20 */ /* 0x008fe40000410000 */
[----:B------:R-:W-:Y:S03]  /*189e0*/  FMUL.FTZ R62, R62, c[0x0][0x2ec] ;  /* 0x0000bb003e3e7a20 */ /* 0x000fe60000410000 */
[C---:B------:R-:W-:Y:S01]  /*189f0*/  HMMA.16816.F32 R72, R216.reuse, R34, R72 ;  /* 0x00000022d848723c */ /* 0x040fe20000001848 */
[----:B------:R3:W1:Y:S03]  /*18a00*/  MUFU.TANH R17, R198 ;  /* 0x000000c600117308 */ /* 0x0006660000002400 */
[----:B------:R-:W-:Y:S02]  /*18a10*/  FMUL.FTZ R63, R63, c[0x0][0x2ec] ;  /* 0x0000bb003f3f7a20 */ /* 0x000fe40000410000 */
[----:B------:R-:W-:Y:S02]  /*18a20*/  FMUL.FTZ R61, R61, c[0x0][0x2ec] ;  /* 0x0000bb003d3d7a20 */ /* 0x000fe40000410000 */
[----:B------:R-:W-:Y:S03]  /*18a30*/  FMUL.FTZ R65, R65, c[0x0][0x2ec] ;  /* 0x0000bb0041417a20 */ /* 0x000fe60000410000 */
[----:B------:R-:W1:Y:S01]  /*18a40*/  MUFU.TANH R12, R197 ;  /* 0x000000c5000c7308 */ /* 0x000e620000002400 */
[----:B------:R-:W-:Y:S02]  /*18a50*/  FMUL.FTZ R66, R66, c[0x0][0x2ec] ;  /* 0x0000bb0042427a20 */ /* 0x000fe40000410000 */
[----:B------:R-:W-:Y:S02]  /*18a60*/  FMUL.FTZ R67, R67, c[0x0][0x2ec] ;  /* 0x0000bb0043437a20 */ /* 0x000fe40000410000 */
[----:B------:R-:W-:Y:S02]  /*18a70*/  FMUL.FTZ R32, R68, c[0x0][0x2ec] ;  /* 0x0000bb0044207a20 */ /* 0x000fe40000410000 */
[----:B-----5:R-:W-:Y:S02]  /*18a80*/  FMUL.FTZ R193, R31, c[0x0][0x2ec] ;  /* 0x0000bb001fc17a20 */ /* 0x020fe40000410000 */
[----:B------:R-:W-:Y:S01]  /*18a90*/  FMUL.FTZ R69, R69, c[0x0][0x2ec] ;  /* 0x0000bb0045457a20 */ /* 0x000fe20000410000 */
[----:B------:R5:W1:Y:S01]  /*18aa0*/  MUFU.TANH R190, R32 ;  /* 0x0000002000be7308 */ /* 0x000a620000002400 */
[----:B------:R-:W-:Y:S01]  /*18ab0*/  FMUL.FTZ R70, R70, c[0x0][0x2ec] ;  /* 0x0000bb0046467a20 */ /* 0x000fe20000410000 */
[C---:B--2---:R-:W-:Y:S03]  /*18ac0*/  HMMA.16816.F32 R76, R216.reuse, R36, R76 ;  /* 0x00000024d84c723c */ /* 0x044fe6000000184c */
[----:B------:R-:W-:Y:S02]  /*18ad0*/  FMUL.FTZ R3, R72, c[0x0][0x2ec] ;  /* 0x0000bb0048037a20 */ /* 0x000fe40000410000 */
[----:B---3--:R-:W-:Y:S03]  /*18ae0*/  FMUL.FTZ R198, R25, c[0x0][0x2ec] ;  /* 0x0000bb0019c67a20 */ /* 0x008fe60000410000 */
[----:B------:R2:W3:Y:S01]  /*18af0*/  MUFU.TANH R186, R3 ;  /* 0x0000000300ba7308 */ /* 0x0004e20000002400 */
[C---:B------:R-:W-:Y:S03]  /*18b00*/  HMMA.16816.F32 R80, R216.reuse, R38, R80 ;  /* 0x00000026d850723c */ /* 0x040fe60000001850 */
[----:B------:R-:W-:Y:S02]  /*18b10*/  FMUL.FTZ R71, R71, c[0x0][0x2ec] ;  /* 0x0000bb0047477a20 */ /* 0x000fe40000410000 */
[----:B------:R-:W-:Y:S02]  /*18b20*/  FMUL.FTZ R73, R73, c[0x0][0x2ec] ;  /* 0x0000bb0049497a20 */ /* 0x000fe40000410000 */
[----:B------:R-:W-:Y:S02]  /*18b30*/  FMUL.FTZ R74, R74, c[0x0][0x2ec] ;  /* 0x0000bb004a4a7a20 */ /* 0x000fe40000410000 */
[----:B------:R1:W1:Y:S03]  /*18b40*/  MUFU.TANH R25, R198 ;  /* 0x000000c600197308 */ /* 0x0002660000002400 */
[----:B------:R-:W-:Y:S01]  /*18b50*/  FMUL.FTZ R75, R75, c[0x0][0x2ec] ;  /* 0x0000bb004b4b7a20 */ /* 0x000fe20000410000 */
[----:B-----5:R-:W5:Y:S02]  /*18b60*/  LDSM.16.M88.4 R32, [R164+0x5000] ;  /* 0x00500000a420783b */ /* 0x020f640000000200 */
[----:B------:R-:W-:Y:S02]  /*18b70*/  FMUL.FTZ R36, R76, c[0x0][0x2ec] ;  /* 0x0000bb004c247a20 */ /* 0x000fe40000410000 */
[----:B------:R-:W-:Y:S02]  /*18b80*/  FMUL.FTZ R78, R78, c[0x0][0x2ec] ;  /* 0x0000bb004e4e7a20 */ /* 0x000fe40000410000 */
[----:B------:R3:W3:Y:S01]  /*18b90*/  MUFU.TANH R20, R196 ;  /* 0x000000c400147308 */ /* 0x0006e20000002400 */
[----:B------:R-:W-:Y:S02]  /*18ba0*/  FMUL.FTZ R77, R77, c[0x0][0x2ec] ;  /* 0x0000bb004d4d7a20 */ /* 0x000fe40000410000 */
[----:B------:R-:W-:Y:S02]  /*18bb0*/  FMUL.FTZ R79, R79, c[0x0][0x2ec] ;  /* 0x0000bb004f4f7a20 */ /* 0x000fe40000410000 */
[----:B--2---:R-:W-:Y:S02]  /*18bc0*/  FMUL.FTZ R3, R80, c[0x0][0x2ec] ;  /* 0x0000bb0050037a20 */ /* 0x004fe40000410000 */
[----:B------:R-:W-:Y:S02]  /*18bd0*/  FMUL.FTZ R82, R82, c[0x0][0x2ec] ;  /* 0x0000bb0052527a20 */ /* 0x000fe40000410000 */
[----:B------:R-:W-:Y:S01]  /*18be0*/  FMUL.FTZ R83, R83, c[0x0][0x2ec] ;  /* 0x0000bb0053537a20 */ /* 0x000fe20000410000 */
[----:B------:R2:W2:Y:S01]  /*18bf0*/  MUFU.TANH R182, R36 ;  /* 0x0000002400b67308 */ /* 0x0004a20000002400 */
[----:B------:R-:W-:Y:S02]  /*18c00*/  FMUL.FTZ R81, R81, c[0x0][0x2ec] ;  /* 0x0000bb0051517a20 */ /* 0x000fe40000410000 */
[----:B-1----:R-:W-:Y:S01]  /*18c10*/  FMUL.FTZ R198, R60, c[0x0][0x2ec] ;  /* 0x0000bb003cc67a20 */ /* 0x002fe20000410000 */
[----:B------:R-:W-:Y:S06]  /*18c20*/  MOV R60, R56 ;  /* 0x00000038003c7202 */ /* 0x000fec0000000f00 */
[----:B------:R1:W1:Y:S01]  /*18c30*/  MUFU.TANH R178, R3 ;  /* 0x0000000300b27308 */ /* 0x0002620000002400 */
[----:B---3--:R-:W-:Y:S09]  /*18c40*/  FMUL.FTZ R196, R64, c[0x0][0x2ec] ;  /* 0x0000bb0040c47a20 */ /* 0x008ff20000410000 */
[----:B------:R-:W3:Y:S01]  /*18c50*/  MUFU.TANH R29, R195 ;  /* 0x000000c3001d7308 */ /* 0x000ee20000002400 */
[----:B--2---:R-:W2:Y:S01]  /*18c60*/  LDSM.16.M88.4 R36, [R164+0x5800] ;  /* 0x00580000a424783b */ /* 0x004ea20000000200 */
[C---:B-----5:R-:W-:Y:S08]  /*18c70*/  HMMA.16816.F32 R84, R216.reuse, R32, R84 ;  /* 0x00000020d854723c */ /* 0x060ff00000001854 */
[----:B------:R-:W1:Y:S01]  /*18c80*/  MUFU.TANH R24, R194 ;  /* 0x000000c200187308 */ /* 0x000e620000002400 */
[C---:B------:R-:W-:Y:S09]  /*18c90*/  HMMA.16816.F32 R88, R216.reuse, R34, R88 ;  /* 0x00000022d858723c */ /* 0x040ff20000001858 */
[----:B------:R-:W2:Y:S06]  /*18ca0*/  MUFU.TANH R31, R193 ;  /* 0x000000c1001f7308 */ /* 0x000eac0000002400 */
[----:B------:R-:W-:Y:S04]  /*18cb0*/  FMUL.FTZ R32, R84, c[0x0][0x2ec] ;  /* 0x0000bb0054207a20 */ /* 0x000fe80000410000 */
[----:B------:R-:W3:Y:S01]  /*18cc0*/  MUFU.TANH R212, R45 ;  /* 0x0000002d00d47308 */ /* 0x000ee20000002400 */
[----:B------:R-:W-:Y:S02]  /*18cd0*/  FMUL.FTZ R85, R85, c[0x0][0x2ec] ;  /* 0x0000bb0055557a20 */ /* 0x000fe40000410000 */
[----:B------:R-:W-:Y:S02]  /*18ce0*/  FMUL.FTZ R86, R86, c[0x0][0x2ec] ;  /* 0x0000bb0056567a20 */ /* 0x000fe40000410000 */
[----:B------:R-:W-:Y:S02]  /*18cf0*/  FMUL.FTZ R87, R87, c[0x0][0x2ec] ;  /* 0x0000bb0057577a20 */ /* 0x000fe40000410000 */
[----:B-1----:R-:W-:Y:S02]  /*18d00*/  FMUL.FTZ R3, R88, c[0x0][0x2ec] ;  /* 0x0000bb0058037a20 */ /* 0x002fe40000410000 */
[----:B------:R-:W-:Y:S01]  /*18d10*/  FMUL.FTZ R89, R89, c[0x0][0x2ec] ;  /* 0x0000bb0059597a20 */ /* 0x000fe20000410000 */
[----:B------:R1:W1:Y:S01]  /*18d20*/  MUFU.TANH R174, R32 ;  /* 0x0000002000ae7308 */ /* 0x0002620000002400 */
[----:B------:R-:W-:Y:S02]  /*18d30*/  FMUL.FTZ R91, R91, c[0x0][0x2ec] ;  /* 0x0000bb005b5b7a20 */ /* 0x000fe40000410000 */
[----:B------:R-:W-:Y:S01]  /*18d40*/  FMUL.FTZ R90, R90, c[0x0][0x2ec] ;  /* 0x0000bb005a5a7a20 */ /* 0x000fe20000410000 */
[C---:B--2---:R-:W-:Y:S06]  /*18d50*/  HMMA.16816.F32 R92, R216.reuse, R36, R92 ;  /* 0x00000024d85c723c */ /* 0x044fec000000185c */
[----:B------:R2:W2:Y:S02]  /*18d60*/  MUFU.TANH R215, R47 ;  /* 0x0000002f00d77308 */ /* 0x0004a40000002400 */
[C---:B------:R-:W-:Y:S01]  /*18d70*/  HMMA.16816.F32 R96, R216.reuse, R38, R96 ;  /* 0x00000026d860723c */ /* 0x040fe20000001860 */
[----:B------:R-:W-:Y:S07]  /*18d80*/  LDSM.16.M88.4 R36, [R164+0x6800] ;  /* 0x00680000a424783b */ /* 0x000fee0000000200 */
[----:B------:R5:W3:Y:S01]  /*18d90*/  MUFU.TANH R213, R50 ;  /* 0x0000003200d57308 */ /* 0x000ae20000002400 */
[----:B-1----:R-:W1:Y:S07]  /*18da0*/  LDSM.16.M88.4 R32, [R164+0x6000] ;  /* 0x00600000a420783b */ /* 0x002e6e0000000200 */
[----:B------:R-:W-:Y:S02]  /*18db0*/  FMUL.FTZ R48, R92, c[0x0][0x2ec] ;  /* 0x0000bb005c307a20 */ /* 0x000fe40000410000 */
[----:B------:R3:W1:Y:S01]  /*18dc0*/  MUFU.TANH R211, R51 ;  /* 0x0000003300d37308 */ /* 0x0006620000002400 */
[----:B------:R-:W-:Y:S02]  /*18dd0*/  FMUL.FTZ R45, R93, c[0x0][0x2ec] ;  /* 0x0000bb005d2d7a20 */ /* 0x000fe40000410000 */
[----:B------:R-:W-:Y:S03]  /*18de0*/  FMUL.FTZ R94, R94, c[0x0][0x2ec] ;  /* 0x0000bb005e5e7a20 */ /* 0x000fe60000410000 */
[----:B--2---:R-:W-:Y:S02]  /*18df0*/  FMUL.FTZ R47, R96, c[0x0][0x2ec] ;  /* 0x0000bb00602f7a20 */ /* 0x004fe40000410000 */
[----:B------:R-:W-:Y:S02]  /*18e00*/  FMUL.FTZ R52, R99, c[0x0][0x2ec] ;  /* 0x0000bb0063347a20 */ /* 0x000fe40000410000 */
[----:B------:R2:W1:Y:S01]  /*18e10*/  MUFU.TANH R204, R53 ;  /* 0x0000003500cc7308 */ /* 0x0004620000002400 */
[----:B-----5:R-:W-:Y:S09]  /*18e20*/  FMUL.FTZ R50, R95, c[0x0][0x2ec] ;  /* 0x0000bb005f327a20 */ /* 0x020ff20000410000 */
[----:B------:R-:W4:Y:S01]  /*18e30*/  MUFU.TANH R209, R54 ;  /* 0x0000003600d17308 */ /* 0x000f220000002400 */
[----:B---3--:R-:W-:Y:S09]  /*18e40*/  FMUL.FTZ R51, R97, c[0x0][0x2ec] ;  /* 0x0000bb0061337a20 */ /* 0x008ff20000410000 */
[----:B------:R3:W3:Y:S01]  /*18e50*/  MUFU.TANH R207, R55 ;  /* 0x0000003700cf7308 */ /* 0x0006e20000002400 */
[C---:B-1----:R-:W-:Y:S03]  /*18e60*/  HMMA.16816.F32 R100, R216.reuse, R32, R100 ;  /* 0x00000020d864723c */ /* 0x042fe60000001864 */
[----:B--2---:R-:W-:Y:S06]  /*18e70*/  FMUL.FTZ R53, R98, c[0x0][0x2ec] ;  /* 0x0000bb0062357a20 */ /* 0x004fec0000410000 */
[----:B------:R1:W2:Y:S01]  /*18e80*/  MUFU.TANH R205, R58 ;  /* 0x0000003a00cd7308 */ /* 0x0002a20000002400 */
[C---:B------:R-:W-:Y:S01]  /*18e90*/  HMMA.16816.F32 R104, R216.reuse, R34, R104 ;  /* 0x00000022d868723c */ /* 0x040fe20000001868 */
[----:B------:R-:W5:Y:S08]  /*18ea0*/  LDSM.16.M88.4 R32, [R164+0x7000] ;  /* 0x00700000a420783b */ /* 0x000f700000000200 */
[----:B------:R2:W2:Y:S01]  /*18eb0*/  MUFU.TANH R203, R59 ;  /* 0x0000003b00cb7308 */ /* 0x0004a20000002400 */
[C---:B------:R-:W-:Y:S04]  /*18ec0*/  HMMA.16816.F32 R108, R216.reuse, R36, R108 ;  /* 0x00000024d86c723c */ /* 0x040fe8000000186c */
[----:B---3--:R-:W-:Y:S04]  /*18ed0*/  FMUL.FTZ R55, R100, c[0x0][0x2ec] ;  /* 0x0000bb0064377a20 */ /* 0x008fe80000410000 */
[C---:B------:R-:W-:Y:S01]  /*18ee0*/  HMMA.16816.F32 R112, R216.reuse, R38, R112 ;  /* 0x00000026d870723c */ /* 0x040fe20000001870 */
[----:B------:R-:W3:Y:S01]  /*18ef0*/  MUFU.TANH R201, R62 ;  /* 0x0000003e00c97308 */ /* 0x000ee20000002400 */
[----:B------:R-:W3:Y:S01]  /*18f00*/  LDSM.16.M88.4 R36, [R164+0x7800] ;  /* 0x00780000a424783b */ /* 0x000ee20000000200 */
[----:B------:R-:W-:Y:S04]  /*18f10*/  DEPBAR.LE SB0, 0x0 ;  /* 0x000080000000791a */ /* 0x000fe80000000000 */
[----:B------:R-:W-:Y:S02]  /*18f20*/  FMUL.FTZ R54, R101, c[0x0][0x2ec] ;  /* 0x0000bb0065367a20 */ /* 0x000fe40000410000 */
[----:B-1----:R-:W-:Y:S02]  /*18f30*/  FMUL.FTZ R58, R103, c[0x0][0x2ec] ;  /* 0x0000bb00673a7a20 */ /* 0x002fe40000410000 */
[----:B------:R-:W1:Y:S01]  /*18f40*/  MUFU.TANH R199, R63 ;  /* 0x0000003f00c77308 */ /* 0x000e620000002400 */
[----:B------:R-:W-:Y:S01]  /*18f50*/  BAR.SYNC.DEFER_BLOCKING 0x0 ;  /* 0x0000000000007b1d */ /* 0x000fe20000010000 */
[----:B------:R-:W-:Y:S02]  /*18f60*/  FMUL.FTZ R100, R105, c[0x0][0x2ec] ;  /* 0x0000bb0069647a20 */ /* 0x000fe40000410000 */
[----:B--2---:R-:W-:Y:S02]  /*18f70*/  FMUL.FTZ R59, R102, c[0x0][0x2ec] ;  /* 0x0000bb00663b7a20 */ /* 0x004fe40000410000 */
[----:B------:R-:W-:Y:S02]  /*18f80*/  FMUL.FTZ R102, R104, c[0x0][0x2ec] ;  /* 0x0000bb0068667a20 */ /* 0x000fe40000410000 */
[----:B------:R-:W-:Y:S02]  /*18f90*/  FMUL.FTZ R105, R107, c[0x0][0x2ec] ;  /* 0x0000bb006b697a20 */ /* 0x000fe40000410000 */
[----:B------:R2:W1:Y:S01]  /*18fa0*/  MUFU.TANH R194, R65 ;  /* 0x0000004100c27308 */ /* 0x0004620000002400 */
[----:B------:R-:W-:Y:S01]  /*18fb0*/  FMUL.FTZ R84, R108, c[0x0][0x2ec] ;  /* 0x0000bb006c547a20 */ /* 0x000fe20000410000 */
[C---:B-----5:R-:W-:Y:S05]  /*18fc0*/  HMMA.16816.F32 R116, R216.reuse, R32, R116 ;  /* 0x00000020d874723c */ /* 0x060fea0000001874 */
[----:B------:R-:W-:Y:S03]  /*18fd0*/  FMUL.FTZ R95, R110, c[0x0][0x2ec] ;  /* 0x0000bb006e5f7a20 */ /* 0x000fe60000410000 */
[----:B------:R5:W1:Y:S01]  /*18fe0*/  MUFU.TANH R197, R66 ;  /* 0x0000004200c57308 */ /* 0x000a620000002400 */
[C---:B------:R-:W-:Y:S03]  /*18ff0*/  HMMA.16816.F32 R120, R216.reuse, R34, R120 ;  /* 0x00000022d878723c */ /* 0x040fe60000001878 */
[----:B------:R-:W-:Y:S06]  /*19000*/  FMUL.FTZ R80, R112, c[0x0][0x2ec] ;  /* 0x0000bb0070507a20 */ /* 0x000fec0000410000 */
[----:B------:R1:W1:Y:S01]  /*19010*/  MUFU.TANH R195, R67 ;  /* 0x0000004300c37308 */ /* 0x0002620000002400 */
[C---:B---3--:R-:W-:Y:S03]  /*19020*/  HMMA.16816.F32 R124, R216.reuse, R36, R124 ;  /* 0x00000024d87c723c */ /* 0x048fe6000000187c */
[----:B--2---:R-:W-:Y:S02]  /*19030*/  FMUL.FTZ R65, R106, c[0x0][0x2ec] ;  /* 0x0000bb006a417a20 */ /* 0x004fe40000410000 */
[----:B------:R-:W-:Y:S03]  /*19040*/  FMUL.FTZ R76, R116, c[0x0][0x2ec] ;  /* 0x0000bb00744c7a20 */ /* 0x000fe60000410000 */
[----:B------:R-:W-:Y:S01]  /*19050*/  HMMA.16816.F32 R128, R216, R38, R128 ;  /* 0x00000026d880723c */ /* 0x000fe20000001880 */
[----:B------:R2:W3:Y:S05]  /*19060*/  MUFU.TANH R188, R69 ;  /* 0x0000004500bc7308 */ /* 0x0004ea0000002400 */
[----:B------:R-:W-:Y:S05]  /*19070*/  FMUL.FTZ R72, R120, c[0x0][0x2ec] ;  /* 0x0000bb0078487a20 */ /* 0x000fea0000410000 */
[----:B------:R3:W3:Y:S05]  /*19080*/  MUFU.TANH R193, R70 ;  /* 0x0000004600c17308 */ /* 0x0006ea0000002400 */
[----:B-----5:R-:W-:Y:S02]  /*19090*/  FMUL.FTZ R66, R124, c[0x0][0x2ec] ;  /* 0x0000bb007c427a20 */ /* 0x020fe40000410000 */
[----:B------:R-:W-:Y:S02]  /*190a0*/  FMUL.FTZ R64, R125, c[0x0][0x2ec] ;  /* 0x0000bb007d407a20 */ /* 0x000fe40000410000 */
[----:B-1----:R-:W-:Y:S01]  /*190b0*/  FMUL.FTZ R67, R126, c[0x0][0x2ec] ;  /* 0x0000bb007e437a20 */ /* 0x002fe20000410000 */
[----:B------:R1:W1:Y:S01]  /*190c0*/  MUFU.TANH R191, R71 ;  /* 0x0000004700bf7308 */ /* 0x0002620000002400 */
[----:B------:R-:W-:Y:S02]  /*190d0*/  FMUL.FTZ R39, R127, c[0x0][0x2ec] ;  /* 0x0000bb007f277a20 */ /* 0x000fe40000410000 */
[----:B------:R-:W-:Y:S02]  /*190e0*/  FMUL.FTZ R63, R128, c[0x0][0x2ec] ;  /* 0x0000bb00803f7a20 */ /* 0x000fe40000410000 */
[----:B--2---:R-:W-:Y:S02]  /*190f0*/  FMUL.FTZ R69, R123, c[0x0][0x2ec] ;  /* 0x0000bb007b457a20 */ /* 0x004fe40000410000 */
[----:B------:R-:W-:Y:S02]  /*19100*/  FMUL.FTZ R62, R129, c[0x0][0x2ec] ;  /* 0x0000bb00813e7a20 */ /* 0x000fe40000410000 */
[----:B------:R-:W-:Y:S01]  /*19110*/  FMUL.FTZ R36, R130, c[0x0][0x2ec] ;  /* 0x0000bb0082247a20 */ /* 0x000fe20000410000 */
[----:B------:R2:W2:Y:S01]  /*19120*/  MUFU.TANH R184, R73 ;  /* 0x0000004900b87308 */ /* 0x0004a20000002400 */
[----:B---3--:R-:W-:Y:S09]  /*19130*/  FMUL.FTZ R70, R121, c[0x0][0x2ec] ;  /* 0x0000bb0079467a20 */ /* 0x008ff20000410000 */
[----:B------:R3:W3:Y:S01]  /*19140*/  MUFU.TANH R189, R74 ;  /* 0x0000004a00bd7308 */ /* 0x0006e20000002400 */
[----:B-1----:R-:W-:Y:S09]  /*19150*/  FMUL.FTZ R71, R122, c[0x0][0x2ec] ;  /* 0x0000bb007a477a20 */ /* 0x002ff20000410000 */
[----:B------:R1:W1:Y:S01]  /*19160*/  MUFU.TANH R187, R75 ;  /* 0x0000004b00bb7308 */ /* 0x0002620000002400 */
[----:B--2---:R-:W-:Y:S09]  /*19170*/  FMUL.FTZ R73, R119, c[0x0][0x2ec] ;  /* 0x0000bb0077497a20 */ /* 0x004ff20000410000 */
        /* <DEDUP_REMOVED lines=14> */
[----:B------:R-:W3:Y:S01]  /*19260*/  MUFU.TANH R30, R192 ;  /* 0x000000c0001e7308 */ /* 0x000ee20000002400 */
[----:B-1----:R-:W-:Y:S09]  /*19270*/  FMUL.FTZ R91, R111, c[0x0][0x2ec] ;  /* 0x0000bb006f5b7a20 */ /* 0x002ff20000410000 */
[----:B------:R1:W1:Y:S01]  /*19280*/  MUFU.TANH R192, R61 ;  /* 0x0000003d00c07308 */ /* 0x0002620000002400 */
[----:B--2---:R-:W-:Y:S09]  /*19290*/  MOV R57, R177 ;  /* 0x000000b100397202 */ /* 0x004ff20000000f00 */
[----:B------:R-:W2:Y:S10]  /*192a0*/  MUFU.TANH R0, R0 ;  /* 0x0000000000007308 */ /* 0x000eb40000002400 */
[----:B------:R-:W2:Y:S01]  /*192b0*/  MUFU.TANH R2, R2 ;  /* 0x0000000200027308 */ /* 0x000ea20000002400 */
[----:B-1----:R-:W-:Y:S09]  /*192c0*/  MOV R61, R57 ;  /* 0x00000039003d7202 */ /* 0x002ff20000000f00 */
        /* <DEDUP_REMOVED lines=62> */
[----:B-1----:R-:W-:Y:S02]  /*196b0*/  IMAD.MOV.U32 R79, RZ, RZ, c[0x0][0x198] ;  /* 0x00006600ff4f7624 */ /* 0x002fe400078e00ff */
        /* <DEDUP_REMOVED lines=79> */
[----:B------:R-:W-:Y:S01]  /*19bb0*/  MOV R57, UR10 ;  /* 0x0000000a00397c02 */ /* 0x000fe20008000f00 */
[----:B------:R-:W-:Y:S01]  /*19bc0*/  UMOV UR10, UR8 ;  /* 0x00000008000a7c82 */ /* 0x000fe20008000000 */
[----:B------:R-:W2:Y:S02]  /*19bd0*/  LDG.E R92, [R92.64] ;  /* 0x000000145c5c7981 */ /* 0x000ea4000c1e1900 */
[----:B--2---:R-:W-:Y:S04]  /*19be0*/  IMAD.IADD R35, R92, 0x1, -R35 ;  /* 0x000000015c237824 */ /* 0x004fe800078e0a23 */
[C---:B------:R-:W-:Y:S01]  /*19bf0*/  IMAD.WIDE.U32 R56, R35.reuse, c[0x0][0x180], R56 ;  /* 0x0000600023387a25 */ /* 0x040fe200078e0038 */
[----:B------:R-:W-:Y:S03]  /*19c00*/  SHF.R.S32.HI R32, RZ, 0x1f, R35 ;  /* 0x0000001fff207819 */ /* 0x000fe60000011423 */
[----:B------:R-:W-:Y:S02]  /*19c10*/  IMAD.MOV.U32 R77, RZ, RZ, R56 ;  /* 0x000000ffff4d7224 */ /* 0x000fe400078e0038 */
[----:B------:R-:W-:Y:S04]  /*19c20*/  IMAD R32, R32, c[0x0][0x180], RZ ;  /* 0x0000600020207a24 */ /* 0x000fe800078e02ff */
[----:B------:R-:W-:Y:S05]  /*19c30*/  IMAD R32, R35, c[0x0][0x184], R32 ;  /* 0x0000610023207a24 */ /* 0x000fea00078e0220 */
[----:B------:R-:W-:Y:S03]  /*19c40*/  IADD3 R34, R57, R32, RZ ;  /* 0x0000002039227210 */ /* 0x000fe60007ffe0ff */
.L_x_3659:
[----:B------:R1:W-:Y:S01]  /*19c50*/  @P0 STS.128 [R244+0x2000], RZ ;  /* 0x002000fff4000388 */ /* 0x0003e20000000c00 */
[----:B------:R-:W-:Y:S01]  /*19c60*/  LEA R124, P5, R77, R248, 0x1 ;  /* 0x000000f84d7c7211 */ /* 0x000fe200078a08ff */
[--C-:B------:R-:W-:Y:S01]  /*19c70*/  @!P0 IMAD.MOV.U32 R129, RZ, RZ, R34.reuse ;  /* 0x000000ffff818224 */ /* 0x100fe200078e0022 */
[----:B------:R-:W-:Y:S01]  /*19c80*/  @!P0 LEA R37, P3, R79, R77, 0x5 ;  /* 0x0000004d4f258211 */ /* 0x000fe200078628ff */
[--C-:B------:R-:W-:Y:S01]  /*19c90*/  @!P0 IMAD.MOV.U32 R115, RZ, RZ, R34.reuse ;  /* 0x000000ffff738224 */ /* 0x100fe200078e0022 */
[--C-:B------:R-:W-:Y:S01]  /*19ca0*/  LEA.HI.X R125, R77, R249, R34.reuse, 0x1, P5 ;  /* 0x000000f94d7d7211 */ /* 0x100fe200028f0c22 */
[--C-:B------:R-:W-:Y:S01]  /*19cb0*/  @!P0 IMAD.MOV.U32 R111, RZ, RZ, R34.reuse ;  /* 0x000000ffff6f8224 */ /* 0x100fe200078e0022 */
[CC--:B------:R-:W-:Y:S01]  /*19cc0*/  @!P0 LEA R49, P2, R79.reuse, R77.reuse, 0x6 ;  /* 0x0000004d4f318211 */ /* 0x0c0fe200078430ff */
[--C-:B------:R-:W-:Y:S01]  /*19cd0*/  @!P0 IMAD.MOV.U32 R107, RZ, RZ, R34.reuse ;  /* 0x000000ffff6b8224 */ /* 0x100fe200078e0022 */
[----:B------:R-:W-:Y:S01]  /*19ce0*/  @!P0 LEA R57, P1, R79, R77, 0x7 ;  /* 0x0000004d4f398211 */ /* 0x000fe200078238ff */
[----:B------:R-:W-:Y:S01]  /*19cf0*/  @!PT LDS RZ, [RZ] ;  /* 0x00000000fffff984 */ /* 0x000fe20000000800 */
[----:B------:R-:W-:Y:S01]  /*19d00*/  @!PT LDS RZ, [RZ] ;  /* 0x00000000fffff984 */ /* 0x000fe20000000800 */
[----:B------:R-:W-:Y:S01]  /*19d10*/  @!PT LDS RZ, [RZ] ;  /* 0x00000000fffff984 */ /* 0x000fe20000000800 */
[----:B------:R1:W-:Y:S01]  /*19d20*/  @!P0 LDGSTS.E.BYPASS.LTC128B.128 [R244+0x2000], [R124.64] ;  /* 0x020000007cf48fae */ /* 0x0003e2000b901d54 */
[----:B------:R-:W-:Y:S01]  /*19d30*/  @!P0 IADD3 R35, P4, R77, UR18, RZ ;  /* 0x000000124d238c10 */ /* 0x000fe2000ff9e0ff */
[--C-:B------:R-:W-:Y:S01]  /*19d40*/  @!P0 IMAD.MOV.U32 R97, RZ, RZ, R34.reuse ;  /* 0x000000ffff618224 */ /* 0x100fe200078e0022 */
[--C-:B------:R-:W-:Y:S01]  /*19d50*/  @!P0 LEA.HI.X R38, R79, R34, R33.reuse, 0x5, P3 ;  /* 0x000000224f268211 */ /* 0x100fe200018f2c21 */
[----:B------:R1:W-:Y:S01]  /*19d60*/  @P0 STS.128 [R244+0x2800], RZ ;  /* 0x002800fff4000388 */ /* 0x0003e20000000c00 */
[----:B------:R-:W-:Y:S01]  /*19d70*/  @!P0 LEA R122, P3, R35, R248, 0x1 ;  /* 0x000000f8237a8211 */ /* 0x000fe200078608ff */
[----:B------:R-:W-:Y:S01]  /*19d80*/  @!P0 IMAD.MOV.U32 R93, RZ, RZ, R34 ;  /* 0x000000ffff5d8224 */ /* 0x000fe200078e0022 */
[CC--:B------:R-:W-:Y:S01]  /*19d90*/  @!P0 LEA.HI.X R44, R79.reuse, R34.reuse, R33, 0x6, P2 ;  /* 0x000000224f2c8211 */ /* 0x0c0fe200010f3421 */
[----:B------:R-:W-:Y:S01]  /*19da0*/  @!P0 IMAD.MOV.U32 R128, RZ, RZ, R77 ;  /* 0x000000ffff808224 */ /* 0x000fe200078e004d */
[-C--:B------:R-:W-:Y:S01]  /*19db0*/  @!P0 LEA.HI.X R46, R79, R34.reuse, R33, 0x7, P1 ;  /* 0x000000224f2e8211 */ /* 0x080fe200008f3c21 */
[----:B------:R-:W-:Y:S01]  /*19dc0*/  @!P0 IMAD R32, R33, 0x30, RZ ;  /* 0x0000003021208824 */ /* 0x000fe200078e02ff */
[-C--:B------:R-:W-:Y:S01]  /*19dd0*/  @!P0 MOV R117, R34.reuse ;  /* 0x0000002200758202 */ /* 0x080fe20000000f00 */
[C---:B------:R-:W-:Y:S01]  /*19de0*/  @!P0 IMAD.WIDE.U32 R128, R79.reuse, 0x30, R128 ;  /* 0x000000304f808825 */ /* 0x040fe200078e0080 */
[-C--:B------:R-:W-:Y:S01]  /*19df0*/  @!P0 MOV R113, R34.reuse ;  /* 0x0000002200718202 */ /* 0x080fe20000000f00 */
[----:B------:R-:W-:Y:S01]  /*19e00*/  UMOV UR8, UR10 ;  /* 0x0000000a00087c82 */ /* 0x000fe20008000000 */
[-C--:B------:R-:W-:Y:S01]  /*19e10*/  @!P0 MOV R109, R34.reuse ;  /* 0x00000022006d8202 */ /* 0x080fe20000000f00 */
[--C-:B------:R-:W-:Y:S01]  /*19e20*/  @!P0 IMAD.MOV.U32 R116, RZ, RZ, R77.reuse ;  /* 0x000000ffff748224 */ /* 0x100fe200078e004d */
[-C--:B------:R-:W-:Y:S01]  /*19e30*/  @!P0 MOV R99, R34.reuse ;  /* 0x0000002200638202 */ /* 0x080fe20000000f00 */
[----:B------:R-:W-:Y:S01]  /*19e40*/  @!P0 IMAD.MOV.U32 R114, RZ, RZ, R77 ;  /* 0x000000ffff728224 */ /* 0x000fe200078e004d */
[----:B------:R-:W-:Y:S01]  /*19e50*/  @!P0 MOV R87, R34 ;  /* 0x0000002200578202 */ /* 0x000fe20000000f00 */
[----:B------:R-:W-:Y:S01]  /*19e60*/  @!P0 IMAD.WIDE.U32 R116, R79, 0x50, R116 ;  /* 0x000000504f748825 */ /* 0x000fe200078e0074 */
[----:B------:R-:W-:Y:S01]  /*19e70*/  @!P0 IADD3.X R34, R34, UR14, RZ, P4, !PT ;  /* 0x0000000e22228c10 */ /* 0x000fe2000a7fe4ff */
[----:B------:R-:W-:Y:S01]  /*19e80*/  UMOV UR9, UR11 ;  /* 0x0000000b00097c82 */ /* 0x000fe20008000000 */
[-C--:B------:R-:W-:Y:S01]  /*19e90*/  @!P0 LEA R120, P2, R37, R248.reuse, 0x1 ;  /* 0x000000f825788211 */ /* 0x080fe200078408ff */
[----:B------:R-:W-:Y:S01]  /*19ea0*/  @!P0 IMAD.WIDE.U32 R114, R79, 0x60, R114 ;  /* 0x000000604f728825 */ /* 0x000fe200078e0072 */
[-C--:B------:R-:W-:Y:S02]  /*19eb0*/  @!P0 LEA.HI.X R123, R35, R249.reuse, R34, 0x1, P3 ;  /* 0x000000f9237b8211 */ /* 0x080fe400018f0c22 */
[-C--:B------:R-:W-:Y:S01]  /*19ec0*/  @!P0 LEA.HI.X R121, R37, R249.reuse, R38, 0x1, P2 ;  /* 0x000000f925798211 */ /* 0x080fe200010f0c26 */
[----:B------:R-:W-:Y:S01]  /*19ed0*/  @!P0 IMAD.IADD R38, R32, 0x1, R129 ;  /* 0x0000000120268824 */ /* 0x000fe200078e0281 */
[CC--:B------:R-:W-:Y:S01]  /*19ee0*/  @!P0 LEA R126, P2, R128.reuse, R248.reuse, 0x1 ;  /* 0x000000f8807e8211 */ /* 0x0c0fe200078408ff */
        /* <DEDUP_REMOVED lines=19> */
[----:B------:R-:W-:Y:S01]  /*1a020*/  @!P0 LEA.HI.X R57, R57, R249, R46, 0x1, P1 ;  /* 0x000000f939398211 */ /* 0x000fe200008f0c2e */
[----:B------:R-:W-:Y:S01]  /*1a030*/  @!P0 IMAD.MOV.U32 R112, RZ, RZ, R77 ;  /* 0x000000ffff708224 */ /* 0x000fe200078e004d */
[-C--:B------:R-:W-:Y:S01]  /*1a040*/  @!P0 LEA R128, P1, R114, R248.reuse, 0x1 ;  /* 0x000000f872808211 */ /* 0x080fe200078208ff */
[----:B------:R-:W-:Y:S01]  /*1a050*/  @!PT LDS RZ, [RZ] ;  /* 0x00000000fffff984 */ /* 0x000fe20000000800 */
[----:B------:R-:W-:Y:S01]  /*1a060*/  @!PT LDS RZ, [RZ] ;  /* 0x00000000fffff984 */ /* 0x000fe20000000800 */
[----:B------:R-:W-:Y:S01]  /*1a070*/  @!PT LDS RZ, [RZ] ;  /* 0x00000000fffff984 */ /* 0x000fe20000000800 */
[----:B------:R1:W-:Y:S01]  /*1a080*/  @!P0 LDGSTS.E.BYPASS.LTC128B.128 [R244+0x3800], [R126.64] ;  /* 0x038000007ef48fae */ /* 0x0003e2000b901d54 */
[----:B------:R-:W-:Y:S01]  /*1a090*/  @!P0 IADD3 R32, R32, R115, RZ ;  /* 0x0000007320208210 */ /* 0x000fe20007ffe0ff */
[----:B------:R-:W-:Y:S01]  /*1a0a0*/  @!P0 IMAD.WIDE.U32 R112, R79, 0x70, R112 ;  /* 0x000000704f708825 */ /* 0x000fe200078e0070 */
[----:B------:R-:W-:Y:S01]  /*1a0b0*/  @!P0 MOV R92, R77 ;  /* 0x0000004d005c8202 */ /* 0x000fe20000000f00 */
[----:B------:R1:W-:Y:S01]  /*1a0c0*/  @P0 STS.128 [R244+0x4000], RZ ;  /* 0x004000fff4000388 */ /* 0x0003e20000000c00 */
[-C--:B------:R-:W-:Y:S01]  /*1a0d0*/  @!P0 LEA.HI.X R129, R114, R249.reuse, R32, 0x1, P1 ;  /* 0x000000f972818211 */ /* 0x080fe200008f0c20 */
[----:B------:R-:W-:Y:S01]  /*1a0e0*/  @!P0 IMAD R35, R33, 0x70, RZ ;  /* 0x0000007021238824 */ /* 0x000fe200078e02ff */
[CC--:B------:R-:W-:Y:S01]  /*1a0f0*/  @!P0 LEA R216, P3, R112.reuse, R248.reuse, 0x1 ;  /* 0x000000f870d88211 */ /* 0x0c0fe200078608ff */
[----:B------:R-:W-:Y:S01]  /*1a100*/  @!PT LDS RZ, [RZ] ;  /* 0x00000000fffff984 */ /* 0x000fe20000000800 */
[----:B------:R-:W-:Y:S01]  /*1a110*/  @!PT LDS RZ, [RZ] ;  /* 0x00000000fffff984 */ /* 0x000fe20000000800 */
[----:B------:R-:W-:Y:S01]  /*1a120*/  @!PT LDS RZ, [RZ] ;  /* 0x00000000fffff984 */ /* 0x000fe20000000800 */
[----:B------:R1:W-:Y:S01]  /*1a130*/  @!P0 LDGSTS.E.BYPASS.LTC128B.128 [R244+0x4000], [R118.64] ;  /* 0x0400000076f48fae */ /* 0x0003e2000b901d54 */
[----:B------:R-:W-:Y:S03]  /*1a140*/  @!P0 IMAD.WIDE.U32 R92, R79, 0xe0, R92 ;  /* 0x000000e04f5c8825 */ /* 0x000fe600078e005c */
[----:B------:R1:W-:Y:S01]  /*1a150*/  @P0 STS.128 [R244+0x4800], RZ ;  /* 0x004800fff4000388 */ /* 0x0003e20000000c00 */
[----:B------:R-:W-:Y:S02]  /*1a160*/  @!P0 IMAD.IADD R35, R35, 0x1, R113 ;  /* 0x0000000123238824 */ /* 0x000fe400078e0271 */
[----:B------:R-:W-:Y:S01]  /*1a170*/  @!P0 IMAD.MOV.U32 R110, RZ, RZ, R77 ;  /* 0x000000ffff6e8224 */ /* 0x000fe200078e004d */
[----:B------:R-:W-:Y:S01]  /*1a180*/  @!PT LDS RZ, [RZ] ;  /* 0x00000000fffff984 */ /* 0x000fe20000000800 */
[----:B------:R-:W-:Y:S01]  /*1a190*/  @!PT LDS RZ, [RZ] ;  /* 0x00000000fffff984 */ /* 0x000fe20000000800 */
[----:B------:R-:W-:Y:S01]  /*1a1a0*/  @!PT LDS RZ, [RZ] ;  /* 0x00000000fffff984 */ /* 0x000fe20000000800 */
[----:B------:R1:W-:Y:S01]  /*1a1b0*/  @!P0 LDGSTS.E.BYPASS.LTC128B.128 [R244+0x4800], [R130.64] ;  /* 0x0480000082f48fae */ /* 0x0003e2000b901d54 */
[----:B------:R-:W-:Y:S01]  /*1a1c0*/  @!P0 IMAD R49, R33, 0x90, RZ ;  /* 0x0000009021318824 */ /* 0x000fe200078e02ff */
[-C--:B------:R-:W-:Y:S01]  /*1a1d0*/  @!P0 LEA.HI.X R217, R112, R249.reuse, R35, 0x1, P3 ;  /* 0x000000f970d98211 */ /* 0x080fe200018f0c23 */
[----:B------:R-:W-:Y:S01]  /*1a1e0*/  @!P0 IMAD.WIDE.U32 R110, R79, 0x90, R110 ;  /* 0x000000904f6e8825 */ /* 0x000fe200078e006e */
[----:B------:R1:W-:Y:S03]  /*1a1f0*/  @P0 STS.128 [R244+0x5000], RZ ;  /* 0x005000fff4000388 */ /* 0x0003e60000000c00 */
[----:B------:R-:W-:Y:S01]  /*1a200*/  @!P0 IMAD.IADD R49, R49, 0x1, R111 ;  /* 0x0000000131318824 */ /* 0x000fe200078e026f */
[----:B------:R-:W-:Y:S01]  /*1a210*/  @!PT LDS RZ, [RZ] ;  /* 0x00000000fffff984 */ /* 0x000fe20000000800 */
[----:B------:R-:W-:Y:S01]  /*1a220*/  @!PT LDS RZ, [RZ] ;  /* 0x00000000fffff984 */ /* 0x000fe20000000800 */
[----:B------:R-:W-:Y:S01]  /*1a230*/  @!PT LDS RZ, [RZ] ;  /* 0x00000000fffff984 */ /* 0x000fe20000000800 */
[----:B------:R1:W-:Y:S01]  /*1a240*/  @!P0 LDGSTS.E.BYPASS.LTC128B.128 [R244+0x5000], [R128.64] ;  /* 0x0500000080f48fae */ /* 0x0003e2000b901d54 */
[CC--:B------:R-:W-:Y:S01]  /*1a250*/  @!P0 LEA R116, P2, R110.reuse, R248.reuse, 0x1 ;  /* 0x000000f86e748211 */ /* 0x0c0fe200078408ff */
[----:B------:R-:W-:Y:S02]  /*1a260*/  @!P0 IMAD.MOV.U32 R108, RZ, RZ, R77 ;  /* 0x000000ffff6c8224 */ /* 0x000fe400078e004d */
[----:B------:R1:W-:Y:S01]  /*1a270*/  @P0 STS.128 [R244+0x5800], RZ ;  /* 0x005800fff4000388 */ /* 0x0003e20000000c00 */
[----:B------:R-:W-:Y:S01]  /*1a280*/  @!P0 LEA.HI.X R117, R110, R249, R49, 0x1, P2 ;  /* 0x000000f96e758211 */ /* 0x000fe200010f0c31 */
[----:B------:R-:W-:Y:S01]  /*1a290*/  @!P0 IMAD.WIDE.U32 R108, R79, 0xa0, R108 ;  /* 0x000000a04f6c8825 */ /* 0x000fe200078e006c */
[-C--:B------:R-:W-:Y:S01]  /*1a2a0*/  @!P0 LEA R34, P2, R92, R248.reuse, 0x1 ;  /* 0x000000f85c228211 */ /* 0x080fe200078408ff */
[----:B------:R-:W-:Y:S01]  /*1a2b0*/  @!PT LDS RZ, [RZ] ;  /* 0x00000000fffff984 */ /* 0x000fe20000000800 */
[----:B------:R-:W-:Y:S01]  /*1a2c0*/  @!PT LDS RZ, [RZ] ;  /* 0x00000000fffff984 */ /* 0x000fe20000000800 */
[----:B------:R-:W-:Y:S01]  /*1a2d0*/  @!PT LDS RZ, [RZ] ;  /* 0x00000000fffff984 */ /* 0x000fe20000000800 */
[----:B------:R1:W-:Y:S02]  /*1a2e0*/  @!P0 LDGSTS.E.BYPASS.LTC128B.128 [R244+0x5800], [R216.64] ;  /* 0x05800000d8f48fae */ /* 0x0003e4000b901d54 */
[----:B------:R-:W-:Y:S01]  /*1a2f0*/  @!P0 IMAD R37, R33, 0xa0, RZ ;  /* 0x000000a021258824 */ /* 0x000fe200078e02ff */
[CC--:B------:R-:W-:Y:S01]  /*1a300*/  @!P0 LEA R114, P1, R108.reuse, R248.reuse, 0x1 ;  /* 0x000000f86c728211 */ /* 0x0c0fe200078208ff */
[----:B------:R1:W-:Y:S01]  /*1a310*/  @P0 STS.128 [R244+0x6000], RZ ;  /* 0x006000fff4000388 */ /* 0x0003e20000000c00 */
[----:B------:R-:W-:Y:S02]  /*1a320*/  @!P0 IMAD.MOV.U32 R106, RZ, RZ, R77 ;  /* 0x000000ffff6a8224 */ /* 0x000fe400078e004d */
[----:B------:R-:W-:Y:S01]  /*1a330*/  @!P0 IADD3 R32, R37, R109, RZ ;  /* 0x0000006d25208210 */ /* 0x000fe20007ffe0ff */
[----:B------:R-:W-:Y:S01]  /*1a340*/  @!PT LDS RZ, [RZ] ;  /* 0x00000000fffff984 */ /* 0x000fe20000000800 */
[----:B------:R-:W-:Y:S01]  /*1a350*/  @!PT LDS RZ, [RZ] ;  /* 0x00000000fffff984 */ /* 0x000fe20000000800 */
[----:B------:R-:W-:Y:S01]  /*1a360*/  @!PT LDS RZ, [RZ] ;  /* 0x00000000fffff984 */ /* 0x000fe20000000800 */
[----:B------:R1:W-:Y:S01]  /*1a370*/  @!P0 LDGSTS.E.BYPASS.LTC128B.128 [R244+0x6000], [R56.64] ;  /* 0x0600000038f48fae */ /* 0x0003e2000b901d54 */
[----:B------:R-:W-:Y:S02]  /*1a380*/  @!P0 IMAD.WIDE.U32 R106, R79, 0xb0, R106 ;  /* 0x000000b04f6a8825 */ /* 0x000fe400078e006a */
[-C--:B------:R-:W-:Y:S01]  /*1a390*/  @!P0 LEA.HI.X R115, R108, R249.reuse, R32, 0x1, P1 ;  /* 0x000000f96c738211 */ /* 0x080fe200008f0c20 */
[----:B------:R1:W-:Y:S01]  /*1a3a0*/  @P0 STS.128 [R244+0x6800], RZ ;  /* 0x006800fff4000388 */ /* 0x0003e20000000c00 */
[----:B------:R-:W-:Y:S01]  /*1a3b0*/  @!P0 IMAD R37, R33, 0xb0, RZ ;  /* 0x000000b021258824 */ /* 0x000fe200078e02ff */
[CC--:B------:R-:W-:Y:S01]  /*1a3c0*/  @!P0 LEA R108, P1, R106.reuse, R248.reuse, 0x1 ;  /* 0x000000f86a6c8211 */ /* 0x0c0fe200078208ff */
[----:B------:R-:W-:Y:S01]  /*1a3d0*/  @!P0 IMAD.MOV.U32 R98, RZ, RZ, R77 ;  /* 0x000000ffff628224 */ /* 0x000fe200078e004d */
[----:B------:R-:W-:Y:S01]  /*1a3e0*/  @!PT LDS RZ, [RZ] ;  /* 0x00000000fffff984 */ /* 0x000fe20000000800 */
[----:B------:R-:W-:Y:S01]  /*1a3f0*/  @!PT LDS RZ, [RZ] ;  /* 0x00000000fffff984 */ /* 0x000fe20000000800 */
[----:B------:R-:W-:Y:S01]  /*1a400*/  @!PT LDS RZ, [RZ] ;  /* 0x00000000fffff984 */ /* 0x000fe20000000800 */
[----:B------:R1:W-:Y:S01]  /*1a410*/  @!P0 LDGSTS.E.BYPASS.LTC128B.128 [R244+0x6800], [R116.64] ;  /* 0x0680000074f48fae */ /* 0x0003e2000b901d54 */
[----:B------:R-:W-:Y:S02]  /*1a420*/  @!P0 IMAD.IADD R32, R37, 0x1, R107 ;  /* 0x0000000125208824 */ /* 0x000fe400078e026b */
[----:B------:R-:W-:Y:S01]  /*1a430*/  @!P0 IMAD.WIDE.U32 R98, R79, 0xc0, R98 ;  /* 0x000000c04f628825 */ /* 0x000fe200078e0062 */
[----:B------:R1:W-:Y:S02]  /*1a440*/  @P0 STS.128 [R244+0x7000], RZ ;  /* 0x007000fff4000388 */ /* 0x0003e40000000c00 */
[-C--:B------:R-:W-:Y:S01]  /*1a450*/  @!P0 LEA.HI.X R109, R106, R249.reuse, R32, 0x1, P1 ;  /* 0x000000f96a6d8211 */ /* 0x080fe200008f0c20 */
[----:B------:R-:W-:Y:S01]  /*1a460*/  @!P0 IMAD R35, R33, 0xc0, RZ ;  /* 0x000000c021238824 */ /* 0x000fe200078e02ff */
[----:B------:R-:W-:Y:S01]  /*1a470*/  @!PT LDS RZ, [RZ] ;  /* 0x00000000fffff984 */ /* 0x000fe20000000800 */
[----:B------:R-:W-:Y:S01]  /*1a480*/  @!PT LDS RZ, [RZ] ;  /* 0x00000000fffff984 */ /* 0x000fe20000000800 */
[----:B------:R-:W-:Y:S01]  /*1a490*/  @!PT LDS RZ, [RZ] ;  /* 0x00000000fffff984 */ /* 0x000fe20000000800 */
[----:B------:R1:W-:Y:S01]  /*1a4a0*/  @!P0 LDGSTS.E.BYPASS.LTC128B.128 [R244+0x7000], [R114.64] ;  /* 0x0700000072f48fae */ /* 0x0003e2000b901d54 */
[CC--:B------:R-:W-:Y:S01]  /*1a4b0*/  @!P0 LEA R110, P4, R98.reuse, R248.reuse, 0x1 ;  /* 0x000000f8626e8211 */ /* 0x0c0fe200078808ff */
[----:B------:R-:W-:Y:S02]  /*1a4c0*/  @!P0 IMAD.MOV.U32 R96, RZ, RZ, R77 ;  /* 0x000000ffff608224 */ /* 0x000fe400078e004d */
[----:B------:R1:W-:Y:S01]  /*1a4d0*/  @P0 STS.128 [R244+0x7800], RZ ;  /* 0x007800fff4000388 */ /* 0x0003e20000000c00 */
[----:B------:R-:W-:Y:S02]  /*1a4e0*/  @!P0 IMAD.IADD R35, R35, 0x1, R99 ;  /* 0x0000000123238824 */ /* 0x000fe400078e0263 */
[----:B------:R-:W-:Y:S01]  /*1a4f0*/  @!P0 IMAD.WIDE.U32 R96, R79, 0xd0, R96 ;  /* 0x000000d04f608825 */ /* 0x000fe200078e0060 */
[----:B------:R-:W-:Y:S01]  /*1a500*/  @!PT LDS RZ, [RZ] ;  /* 0x00000000fffff984 */ /* 0x000fe20000000800 */
[----:B------:R-:W-:Y:S01]  /*1a510*/  @!PT LDS RZ, [RZ] ;  /* 0x00000000fffff984 */ /* 0x000fe20000000800 */
[----:B------:R-:W-:Y:S01]  /*1a520*/  @!PT LDS RZ, [RZ] ;  /* 0x00000000fffff984 */ /* 0x000fe20000000800 */
[----:B------:R1:W-:Y:S02]  /*1a530*/  @!P0 LDGSTS.E.BYPASS.LTC128B.128 [R244+0x7800], [R108.64] ;  /* 0x078000006cf48fae */ /* 0x0003e4000b901d54 */
[----:B------:R-:W-:Y:S01]  /*1a540*/  @!P0 LEA.HI.X R111, R98, R249, R35, 0x1, P4 ;  /* 0x000000f9626f8211 */ /* 0x000fe200020f0c23 */
[C---:B------:R-:W-:Y:S01]  /*1a550*/  @!P0 IMAD R49, R33.reuse, 0xd0, RZ ;  /* 0x000000d021318824 */ /* 0x040fe200078e02ff */
[----:B------:R1:W-:Y:S01]  /*1a560*/  @P0 STS.128 [R244+0x8000], RZ ;  /* 0x008000fff4000388 */ /* 0x0003e20000000c00 */
[CC--:B------:R-:W-:Y:S01]  /*1a570*/  @!P0 LEA R106, P3, R96.reuse, R248.reuse, 0x1 ;  /* 0x000000f8606a8211 */ /* 0x0c0fe200078608ff */
[----:B------:R-:W-:Y:S02]  /*1a580*/  @!P0 IMAD R37, R33, 0xe0, RZ ;  /* 0x000000e021258824 */ /* 0x000fe400078e02ff */
[----:B------:R-:W-:Y:S01]  /*1a590*/  @!PT LDS RZ, [RZ] ;  /* 0x00000000fffff984 */ /* 0x000fe20000000800 */
[----:B------:R-:W-:Y:S01]  /*1a5a0*/  @!PT LDS RZ, [RZ] ;  /* 0x00000000fffff984 */ /* 0x000fe20000000800 */
[----:B------:R-:W-:Y:S01]  /*1a5b0*/  @!PT LDS RZ, [RZ] ;  /* 0x00000000fffff984 */ /* 0x000fe20000000800 */
[----:B------:R1:W-:Y:S01]  /*1a5c0*/  @!P0 LDGSTS.E.BYPASS.LTC128B.128 [R244+0x8000], [R110.64] ;  /* 0x080000006ef48fae */ /* 0x0003e2000b901d54 */
[----:B------:R-:W-:Y:S01]  /*1a5d0*/  @!P0 IADD3 R49, R49, R97, RZ ;  /* 0x0000006131318210 */ /* 0x000fe20007ffe0ff */
[----:B------:R-:W-:Y:S02]  /*1a5e0*/  @!P0 IMAD.IADD R37, R37, 0x1, R93 ;  /* 0x0000000125258824 */ /* 0x000fe400078e025d */
[----:B------:R1:W-:Y:S01]  /*1a5f0*/  @P0 STS.128 [R244+0x8800], RZ ;  /* 0x008800fff4000388 */ /* 0x0003e20000000c00 */
[-C--:B------:R-:W-:Y:S01]  /*1a600*/  @!P0 LEA.HI.X R107, R96, R249.reuse, R49, 0x1, P3 ;  /* 0x000000f9606b8211 */ /* 0x080fe200018f0c31 */
[----:B------:R-:W-:Y:S01]  /*1a610*/  @!P0 IMAD.MOV.U32 R86, RZ, RZ, R77 ;  /* 0x000000ffff568224 */ /* 0x000fe200078e004d */
[-C--:B------:R-:W-:Y:S01]  /*1a620*/  @!P0 LEA.HI.X R35, R92, R249.reuse, R37, 0x1, P2 ;  /* 0x000000f95c238211 */ /* 0x080fe200010f0c25 */
[----:B------:R-:W-:Y:S02]  /*1a630*/  @!P0 IMAD R33, R33, 0xf0, RZ ;  /* 0x000000f021218824 */ /* 0x000fe400078e02ff */
[----:B------:R-:W-:Y:S01]  /*1a640*/  @!PT LDS RZ, [RZ] ;  /* 0x00000000fffff984 */ /* 0x000fe20000000800 */
[----:B------:R-:W-:Y:S01]  /*1a650*/  @!PT LDS RZ, [RZ] ;  /* 0x00000000fffff984 */ /* 0x000fe20000000800 */
[----:B------:R-:W-:Y:S01]  /*1a660*/  @!PT LDS RZ, [RZ] ;  /* 0x00000000fffff984 */ /* 0x000fe20000000800 */
[----:B------:R1:W-:Y:S01]  /*1a670*/  @!P0 LDGSTS.E.BYPASS.LTC128B.128 [R244+0x8800], [R106.64] ;  /* 0x088000006af48fae */ /* 0x0003e2000b901d54 */
[----:B------:R-:W-:Y:S03]  /*1a680*/  @!P0 IMAD.WIDE.U32 R86, R79, 0xf0, R86 ;  /* 0x000000f04f568825 */ /* 0x000fe600078e0056 */
[----:B------:R1:W-:Y:S01]  /*1a690*/  @P0 STS.128 [R244+0x9000], RZ ;  /* 0x009000fff4000388 */ /* 0x0003e20000000c00 */
[----:B------:R-:W-:Y:S01]  /*1a6a0*/  @!P0 IMAD.IADD R33, R33, 0x1, R87 ;  /* 0x0000000121218824 */ /* 0x000fe200078e0257 */
[C---:B------:R-:W-:Y:S02]  /*1a6b0*/  @!P0 LEA R32, P1, R86.reuse, R248, 0x1 ;  /* 0x000000f856208211 */ /* 0x040fe400078208ff */
[----:B------:R-:W-:Y:S01]  /*1a6c0*/  @!PT LDS RZ, [RZ] ;  /* 0x00000000fffff984 */ /* 0x000fe20000000800 */
[----:B------:R-:W-:Y:S01]  /*1a6d0*/  @!PT LDS RZ, [RZ] ;  /* 0x00000000fffff984 */ /* 0x000fe20000000800 */
[----:B------:R-:W-:Y:S01]  /*1a6e0*/  @!PT LDS RZ, [RZ] ;  /* 0x00000000fffff984 */ /* 0x000fe20000000800 */
[----:B------:R1:W-:Y:S01]  /*1a6f0*/  @!P0 LDGSTS.E.BYPASS.LTC128B.128 [R244+0x9000], [R34.64] ;  /* 0x0900000022f48fae */ /* 0x0003e2000b901d54 */
[----:B------:R-:W-:Y:S02]  /*1a700*/  MOV R248, R124 ;  /* 0x0000007c00f87202 */ /* 0x000fe40000000f00 */
[----:B------:R-:W-:Y:S01]  /*1a710*/  @!P0 LEA.HI.X R33, R86, R249, R33, 0x1, P1 ;  /* 0x000000f956218211 */ /* 0x000fe200008f0c21 */
[----:B------:R1:W-:Y:S01]  /*1a720*/  @P0 STS.128 [R244+0x9800], RZ ;  /* 0x009800fff4000388 */ /* 0x0003e20000000c00 */
[----:B------:R-:W-:Y:S03]  /*1a730*/  IMAD.MOV.U32 R249, RZ, RZ, R125 ;  /* 0x000000fffff97224 */ /* 0x000fe600078e007d */
[----:B------:R-:W-:Y:S01]  /*1a740*/  @!PT LDS RZ, [RZ] ;  /* 0x00000000fffff984 */ /* 0x000fe20000000800 */
[----:B------:R-:W-:Y:S01]  /*1a750*/  @!PT LDS RZ, [RZ] ;  /* 0x00000000fffff984 */ /* 0x000fe20000000800 */
[----:B------:R-:W-:Y:S01]  /*1a760*/  @!PT LDS RZ, [RZ] ;  /* 0x00000000fffff984 */ /* 0x000fe20000000800 */
[----:B------:R1:W-:Y:S04]  /*1a770*/  @!P0 LDGSTS.E.BYPASS.LTC128B.128 [R244+0x9800], [R32.64] ;  /* 0x0980000020f48fae */ /* 0x0003e8000b901d54 */
[----:B------:R-:W0:Y:S02]  /*1a780*/  LDGDEPBAR ;  /* 0x00000000000079af */ /* 0x000e240000000000 */
.L_x_3658:
[----:B-1234-:R-:W2:Y:S01]  /*1a790*/  LDL.LU R120, [R1+0xc] ;  /* 0x00000c0001787983 */ /* 0x01eea20000300800 */
[----:B------:R-:W-:Y:S01]  /*1a7a0*/  MOV R33, UR13 ;  /* 0x0000000d00217c02 */ /* 0x000fe20008000f00 */
[----:B------:R-:W-:Y:S02]  /*1a7b0*/  UISETP.GT.AND UP0, UPT, UR13, UR12, UPT ;  /* 0x0000000c0d00728c */ /* 0x000fe4000bf04270 */
[----:B------:R-:W3:Y:S01]  /*1a7c0*/  LDL.LU R117, [R1+0x8] ;  /* 0x0000080001757983 */ /* 0x000ee20000300800 */
[----:B------:R-:W-:Y:S01]  /*1a7d0*/  LEA R37, R33, R242, 0x8 ;  /* 0x000000f221257211 */ /* 0x000fe200078e40ff */
[----:B------:R-:W-:Y:S02]  /*1a7e0*/  UMOV UR10, UR22 ;  /* 0x00000016000a7c82 */ /* 0x000fe40008000000 */
[----:B------:R-:W-:Y:S01]  /*1a7f0*/  UMOV UR11, UR19 ;  /* 0x00000013000b7c82 */ /* 0x000fe20008000000 */
        /* <DEDUP_REMOVED lines=50> */
[C---:B------:R-:W-:Y:S07]  /*1ab20*/  IADD3 R38, R37.reuse, 0x99, RZ ;  /* 0x0000009925267810 */ /* 0x040fee0007ffe0ff */
        /* <DEDUP_REMOVED lines=39> */
[----:B------:R-:W-:Y:S01]  /*1ada0*/  FFMA.FTZ R124, R130, UR4, R31 ;  /* 0x00000004827c7c23 */ /* 0x000fe2000801001f */
[----:B------:R-:W-:Y:S01]  /*1adb0*/  I2F R5, R5 ;  /* 0x0000000500057306 */ /* 0x000fe20000201400 */
[C---:B------:R-:W-:Y:S01]  /*1adc0*/  FFMA.FTZ R10, R92.reuse, UR4, R10 ;  /* 0x000000045c0a7c23 */ /* 0x040fe2000801000a */
[----:B------:R-:W-:Y:S01]  /*1add0*/  IADD3 R4, R37, 0xa8, RZ ;  /* 0x000000a825047810 */ /* 0x000fe20007ffe0ff */
[----:B------:R-:W-:Y:S01]  /*1ade0*/  FFMA.FTZ R92, R92, UR4, R7 ;  /* 0x000000045c5c7c23 */ /* 0x000fe20008010007 */
[----:B------:R-:W-:Y:S01]  /*1adf0*/  FMNMX.FTZ R7, R81, R6, !PT ;  /* 0x0000000651077209 */ /* 0x000fe20007810000 */
[----:B------:R-:W-:Y:S02]  /*1ae00*/  FFMA.FTZ R86, R86, UR4, R0 ;  /* 0x0000000456567c23 */ /* 0x000fe40008010000 */
[----:B------:R-:W-:Y:S01]  /*1ae10*/  FFMA.FTZ R11, R34, UR4, R11 ;  /* 0x00000004220b7c23 */ /* 0x000fe2000801000b */
[----:B------:R-:W-:Y:S01]  /*1ae20*/  FMNMX.FTZ R6, R10, R7, !PT ;  /* 0x000000070a067209 */ /* 0x000fe20007810000 */
[----:B------:R-:W-:Y:S01]  /*1ae30*/  FFMA.FTZ R128, R121, UR4, R28 ;  /* 0x0000000479807c23 */ /* 0x000fe2000801001c */
[----:B------:R1:W-:Y:S01]  /*1ae40*/  I2F R0, R56 ;  /* 0x0000003800007306 */ /* 0x0003e20000201400 */
[----:B------:R-:W-:Y:S01]  /*1ae50*/  FFMA.FTZ R90, R57, UR4, R2 ;  /* 0x00000004395a7c23 */ /* 0x000fe20008010002 */
[----:B------:R-:W-:Y:S01]  /*1ae60*/  FMNMX.FTZ R6, R11, R6, !PT ;  /* 0x000000060b067209 */ /* 0x000fe20007810000 */
[----:B------:R-:W-:Y:S01]  /*1ae70*/  FFMA.FTZ R85, R49, UR4, R14 ;  /* 0x0000000431557c23 */ /* 0x000fe2000801000e */
[C---:B------:R-:W-:Y:S01]  /*1ae80*/  IADD3 R14, R37.reuse, 0xc9, RZ ;  /* 0x000000c9250e7810 */ /* 0x040fe20007ffe0ff */
[C---:B------:R-:W-:Y:S01]  /*1ae90*/  FFMA.FTZ R77, R44.reuse, UR4, R15 ;  /* 0x000000042c4d7c23 */ /* 0x040fe2000801000f */
[----:B------:R-:W-:Y:S01]  /*1aea0*/  IADD3 R2, R37, 0xa1, RZ ;  /* 0x000000a125027810 */ /* 0x000fe20007ffe0ff */
[----:B------:R-:W-:Y:S01]  /*1aeb0*/  FFMA.FTZ R44, R44, UR4, R13 ;  /* 0x000000042c2c7c23 */ /* 0x000fe2000801000d */
[----:B------:R-:W-:Y:S01]  /*1aec0*/  FMNMX.FTZ R13, R86, R165, !PT ;  /* 0x000000a5560d7209 */ /* 0x000fe20007810000 */
[----:B------:R-:W-:Y:S01]  /*1aed0*/  FFMA.FTZ R18, R35, UR4, R18 ;  /* 0x0000000423127c23 */ /* 0x000fe20008010012 */
[----:B------:R-:W-:Y:S01]  /*1aee0*/  I2F R4, R4 ;  /* 0x0000000400047306 */ /* 0x000fe20000201400 */
[----:B------:R-:W-:Y:S01]  /*1aef0*/  FMNMX.FTZ R6, R85, R6, !PT ;  /* 0x0000000655067209 */ /* 0x000fe20007810000 */
[----:B------:R-:W-:Y:S01]  /*1af00*/  FFMA.FTZ R9, R34, UR4, R9 ;  /* 0x0000000422097c23 */ /* 0x000fe20008010009 */
[----:B------:R-:W-:Y:S01]  /*1af10*/  FMNMX.FTZ R13, R90, R13, !PT ;  /* 0x0000000d5a0d7209 */ /* 0x000fe20007810000 */
[----:B------:R-:W-:Y:S02]  /*1af20*/  FFMA.FTZ R34, R35, UR4, R8 ;  /* 0x0000000423227c23 */ /* 0x000fe40008010008 */
[----:B------:R-:W-:Y:S01]  /*1af30*/  FFMA.FTZ R19, R32, UR4, R19 ;  /* 0x0000000420137c23 */ /* 0x000fe20008010013 */
[----:B------:R-:W-:Y:S01]  /*1af40*/  FMNMX.FTZ R8, R92, R13, !PT ;  /* 0x0000000d5c087209 */ /* 0x000fe20007810000 */
[----:B------:R-:W-:Y:S01]  /*1af50*/  FFMA.FTZ R49, R33, UR4, R22 ;  /* 0x0000000421317c23 */ /* 0x000fe20008010016 */
[----:B------:R-:W-:Y:S01]  /*1af60*/  FMNMX.FTZ R13, R77, R6, !PT ;  /* 0x000000064d0d7209 */ /* 0x000fe20007810000 */
[----:B------:R-:W-:Y:S01]  /*1af70*/  I2F R2, R2 ;  /* 0x0000000200027306 */ /* 0x000fe20000201400 */
[----:B------:R-:W-:Y:S01]  /*1af80*/  FMNMX.FTZ R7, R9, R8, !PT ;  /* 0x0000000809077209 */ /* 0x000fe20007810000 */
[----:B------:R-:W-:Y:S01]  /*1af90*/  FFMA.FTZ R35, R116, UR4, R23 ;  /* 0x0000000474237c23 */ /* 0x000fe20008010017 */
[----:B------:R-:W-:Y:S01]  /*1afa0*/  FMNMX.FTZ R6, R18, R13, !PT ;  /* 0x0000000d12067209 */ /* 0x000fe20007810000 */
[----:B-1----:R-:W-:Y:S01]  /*1afb0*/  FFMA.FTZ R56, R33, UR4, R12 ;  /* 0x0000000421387c23 */ /* 0x002fe2000801000c */
        /* <DEDUP_REMOVED lines=11> */
[C---:B---3--:R-:W-:Y:S01]  /*1b070*/  FFMA.FTZ R117, R131.reuse, UR4, R117 ;  /* 0x0000000483757c23 */ /* 0x048fe20008010075 */
[----:B------:R-:W-:Y:S01]  /*1b080*/  FMNMX.FTZ R7, R32, R7, !PT ;  /* 0x0000000720077209 */ /* 0x000fe20007810000 */
[----:B------:R-:W-:Y:S01]  /*1b090*/  FFMA.FTZ R131, R131, UR4, R30 ;  /* 0x0000000483837c23 */ /* 0x000fe2000801001e */
[----:B------:R-:W-:Y:S01]  /*1b0a0*/  FMNMX.FTZ R6, R33, R6, !PT ;  /* 0x0000000621067209 */ /* 0x000fe20007810000 */
[----:B------:R-:W-:Y:S01]  /*1b0b0*/  LDSM.16.MT88.4 R28, [R233+0xa000] ;  /* 0x00a00000e91c783b */ /* 0x000fe20000004200 */
[----:B------:R-:W-:Y:S01]  /*1b0c0*/  FMNMX.FTZ R7, R56, R7, !PT ;  /* 0x0000000738077209 */ /* 0x000fe20007810000 */
[----:B--2---:R-:W-:Y:S01]  /*1b0d0*/  FFMA.FTZ R129, R115, UR4, R120 ;  /* 0x0000000473817c23 */ /* 0x004fe20008010078 */
[----:B------:R-:W-:Y:S01]  /*1b0e0*/  FMNMX.FTZ R6, R57, R6, !PT ;  /* 0x0000000639067209 */ /* 0x000fe20007810000 */
[----:B------:R-:W-:Y:S01]  /*1b0f0*/  FFMA.FTZ R252, R121, UR4, R252 ;  /* 0x0000000479fc7c23 */ /* 0x000fe200080100fc */
[----:B------:R-:W-:Y:S01]  /*1b100*/  IADD3 R120, R37, 0xb8, RZ ;  /* 0x000000b825787810 */ /* 0x000fe20007ffe0ff */
[----:B------:R-:W-:Y:S02]  /*1b110*/  FFMA.FTZ R222, R115, UR4, R222 ;  /* 0x0000000473de7c23 */ /* 0x000fe400080100de */
        /* <DEDUP_REMOVED lines=19> */
[----:B------:R-:W-:Y:S02]  /*1b250*/  FFMA.FTZ R118, R118, UR4, R25 ;  /* 0x0000000476767c23 */ /* 0x000fe40008010019 */
[----:B------:R-:W-:Y:S02]  /*1b260*/  FFMA.FTZ R200, R104, UR4, R200 ;  /* 0x0000000468c87c23 */ /* 0x000fe400080100c8 */
        /* <DEDUP_REMOVED lines=12> */
[C---:B------:R-:W-:Y:S01]  /*1b330*/  FFMA.FTZ R193, R97.reuse, UR4, R193 ;  /* 0x0000000461c17c23 */ /* 0x040fe200080100c1 */
[----:B------:R-:W-:Y:S01]  /*1b340*/  FMNMX.FTZ R12, R130, R13, !PT ;  /* 0x0000000d820c7209 */ /* 0x000fe20007810000 */
[----:B------:R-:W-:Y:S01]  /*1b350*/  FFMA.FTZ R190, R97, UR4, R190 ;  /* 0x0000000461be7c23 */ /* 0x000fe200080100be */
[----:B------:R-:W-:Y:S01]  /*1b360*/  IADD3 R6, R37, 0xc8, RZ ;  /* 0x000000c825067810 */ /* 0x000fe20007ffe0ff */
[C---:B------:R-:W-:Y:S01]  /*1b370*/  FFMA.FTZ R177, R0.reuse, UR4, R177 ;  /* 0x0000000400b17c23 */ /* 0x040fe200080100b1 */
[----:B------:R-:W-:Y:S01]  /*1b380*/  FMNMX.FTZ R13, R131, R12, !PT ;  /* 0x0000000c830d7209 */ /* 0x000fe20007810000 */
[----:B------:R-:W-:Y:S02]  /*1b390*/  FFMA.FTZ R174, R0, UR4, R174 ;  /* 0x0000000400ae7c23 */ /* 0x000fe400080100ae */
[----:B------:R-:W-:Y:S01]  /*1b3a0*/  I2F R0, R20 ;  /* 0x0000001400007306 */ /* 0x000fe20000201400 */
[----:B------:R-:W-:Y:S01]  /*1b3b0*/  FFMA.FTZ R223, R114, UR4, R223 ;  /* 0x0000000472df7c23 */ /* 0x000fe200080100df */
[----:B------:R-:W-:Y:S01]  /*1b3c0*/  FMNMX.FTZ R13, R252, R13, !PT ;  /* 0x0000000dfc0d7209 */ /* 0x000fe20007810000 */
[----:B------:R-:W-:Y:S02]  /*1b3d0*/  FFMA.FTZ R221, R218, UR4, R221 ;  /* 0x00000004dadd7c23 */ /* 0x000fe400080100dd */
[----:B--2---:R-:W-:Y:S01]  /*1b3e0*/  FFMA.FTZ R109, R7, UR4, R58 ;  /* 0x00000004076d7c23 */ /* 0x004fe2000801003a */
[----:B------:R-:W-:Y:S01]  /*1b3f0*/  FMNMX.FTZ R8, R223, R8, !PT ;  /* 0x00000008df087209 */ /* 0x000fe20007810000 */
[----:B------:R-:W-:Y:S01]  /*1b400*/  FFMA.FTZ R104, R7, UR4, R54 ;  /* 0x0000000407687c23 */ /* 0x000fe20008010036 */
[----:B------:R-:W-:Y:S01]  /*1b410*/  FMNMX.FTZ R13, R222, R13, !PT ;  /* 0x0000000dde0d7209 */ /* 0x000fe20007810000 */
[----:B------:R-:W-:Y:S01]  /*1b420*/  FFMA.FTZ R169, R126, UR4, R169 ;  /* 0x000000047ea97c23 */ /* 0x000fe200080100a9 */
        /* <DEDUP_REMOVED lines=20> */
[----:B------:R-:W2:Y:S01]  /*1b570*/  I2F R114, R114 ;  /* 0x0000007200727306 */ /* 0x000ea20000201400 */
        /* <DEDUP_REMOVED lines=8> */
[----:B------:R-:W-:Y:S01]  /*1b600*/  FFMA.FTZ R202, R106, UR4, R202 ;  /* 0x000000046aca7c23 */ /* 0x000fe200080100ca */
[----:B------:R3:W-:Y:S01]  /*1b610*/  I2F R12, R15 ;  /* 0x0000000f000c7306 */ /* 0x0007e20000201400 */
[----:B------:R-:W-:Y:S01]  /*1b620*/  FFMA.FTZ R198, R103, UR4, R198 ;  /* 0x0000000467c67c23 */ /* 0x000fe200080100c6 */
[----:B------:R-:W-:Y:S01]  /*1b630*/  FMNMX.FTZ R17, R210, R13, !PT ;  /* 0x0000000dd2117209 */ /* 0x000fe20007810000 */
[----:B------:R-:W-:Y:S01]  /*1b640*/  FFMA.FTZ R197, R99, UR4, R197 ;  /* 0x0000000463c57c23 */ /* 0x000fe200080100c5 */
[----:B-1----:R-:W-:Y:S01]  /*1b650*/  FMNMX.FTZ R14, R209, R16, !PT ;  /* 0x00000010d10e7209 */ /* 0x002fe20007810000 */
[----:B------:R-:W-:Y:S01]  /*1b660*/  FFMA.FTZ R196, R99, UR4, R196 ;  /* 0x0000000463c47c23 */ /* 0x000fe200080100c4 */
[----:B------:R-:W-:Y:S01]  /*1b670*/  FMNMX.FTZ R17, R208, R17, !PT ;  /* 0x00000011d0117209 */ /* 0x000fe20007810000 */
[----:B------:R-:W-:Y:S01]  /*1b680*/  FFMA.FTZ R191, R96, UR4, R191 ;  /* 0x0000000460bf7c23 */ /* 0x000fe200080100bf */
[----:B------:R-:W-:Y:S01]  /*1b690*/  FMNMX.FTZ R14, R207, R14, !PT ;  /* 0x0000000ecf0e7209 */ /* 0x000fe20007810000 */
[----:B------:R-:W-:Y:S01]  /*1b6a0*/  FFMA.FTZ R189, R94, UR4, R189 ;  /* 0x000000045ebd7c23 */ /* 0x000fe200080100bd */
[----:B------:R-:W1:Y:S01]  /*1b6b0*/  I2F R108, R108 ;  /* 0x0000006c006c7306 */ /* 0x000e620000201400 */
[----:B------:R-:W-:Y:S01]  /*1b6c0*/  FMNMX.FTZ R17, R206, R17, !PT ;  /* 0x00000011ce117209 */ /* 0x000fe20007810000 */
[----:B------:R-:W-:Y:S01]  /*1b6d0*/  FFMA.FTZ R186, R94, UR4, R186 ;  /* 0x000000045eba7c23 */ /* 0x000fe200080100ba */
[----:B------:R-:W-:Y:S01]  /*1b6e0*/  FMNMX.FTZ R14, R205, R14, !PT ;  /* 0x0000000ecd0e7209 */ /* 0x000fe20007810000 */
[C---:B--2---:R-:W-:Y:S01]  /*1b6f0*/  FFMA.FTZ R121, R114.reuse, UR4, R52 ;  /* 0x0000000472797c23 */ /* 0x044fe20008010034 */
[----:B------:R-:W-:Y:S01]  /*1b700*/  IADD3 R13, R37, 0xd1, RZ ;  /* 0x000000d1250d7810 */ /* 0x000fe20007ffe0ff */
[----:B------:R-:W-:Y:S01]  /*1b710*/  FFMA.FTZ R114, R114, UR4, R51 ;  /* 0x0000000472727c23 */ /* 0x000fe20008010033 */
[----:B------:R-:W-:Y:S01]  /*1b720*/  FMNMX.FTZ R14, R203, R14, !PT ;  /* 0x0000000ecb0e7209 */ /* 0x000fe20007810000 */
[C---:B------:R-:W-:Y:S02]  /*1b730*/  FFMA.FTZ R187, R93.reuse, UR4, R187 ;  /* 0x000000045dbb7c23 */ /* 0x040fe400080100bb */
[----:B------:R-:W-:Y:S01]  /*1b740*/  FFMA.FTZ R184, R93, UR4, R184 ;  /* 0x000000045db87c23 */ /* 0x000fe200080100b8 */
[----:B------:R-:W2:Y:S01]  /*1b750*/  I2F R13, R13 ;  /* 0x0000000d000d7306 */ /* 0x000ea20000201400 */
[----:B------:R-:W-:Y:S01]  /*1b760*/  FMNMX.FTZ R16, R201, R14, !PT ;  /* 0x0000000ec9107209 */ /* 0x000fe20007810000 */
[----:B------:R-:W-:Y:S01]  /*1b770*/  FFMA.FTZ R185, R88, UR4, R185 ;  /* 0x0000000458b97c23 */ /* 0x000fe200080100b9 */
[----:B---3--:R-:W-:Y:S01]  /*1b780*/  FMNMX.FTZ R15, R204, R17, !PT ;  /* 0x00000011cc0f7209 */ /* 0x008fe20007810000 */
        /* <DEDUP_REMOVED lines=10> */
[----:B-1----:R-:W-:Y:S01]  /*1b830*/  FFMA.FTZ R111, R108, UR4, R59 ;  /* 0x000000046c6f7c23 */ /* 0x002fe2000801003b */
[----:B------:R-:W-:Y:S01]  /*1b840*/  FMNMX.FTZ R15, R198, R15, !PT ;  /* 0x0000000fc60f7209 */ /* 0x000fe20007810000 */
[----:B------:R-:W-:Y:S01]  /*1b850*/  FFMA.FTZ R108, R108, UR4, R55 ;  /* 0x000000046c6c7c23 */ /* 0x000fe20008010037 */
[----:B------:R-:W1:Y:S01]  /*1b860*/  I2F R14, R17 ;  /* 0x00000011000e7306 */ /* 0x000e620000201400 */
[----:B------:R-:W-:Y:S01]  /*1b870*/  FMNMX.FTZ R16, R195, R16, !PT ;  /* 0x00000010c3107209 */ /* 0x000fe20007810000 */
[----:B------:R-:W-:Y:S01]  /*1b880*/  LDSM.16.MT88.4 R52, [R234+0xa800] ;  /* 0x00a80000ea34783b */ /* 0x000fe20000004200 */
[----:B------:R-:W-:Y:S01]  /*1b890*/  FMNMX.FTZ R15, R192, R15, !PT ;  /* 0x0000000fc00f7209 */ /* 0x000fe20007810000 */
[----:B------:R-:W-:Y:S01]  /*1b8a0*/  FFMA.FTZ R178, R68, UR4, R178 ;  /* 0x0000000444b27c23 */ /* 0x000fe200080100b2 */
[----:B------:R-:W-:Y:S01]  /*1b8b0*/  FMNMX.FTZ R16, R193, R16, !PT ;  /* 0x00000010c1107209 */ /* 0x000fe20007810000 */
[----:B------:R-:W-:Y:S01]  /*1b8c0*/  FFMA.FTZ R179, R38, UR4, R179 ;  /* 0x0000000426b37c23 */ /* 0x000fe200080100b3 */
        /* <DEDUP_REMOVED lines=12> */
[----:B------:R-:W-:Y:S01]  /*1b990*/  FFMA.FTZ R100, R8, UR4, R100 ;  /* 0x0000000408647c23 */ /* 0x000fe20008010064 */
[----:B------:R-:W-:Y:S01]  /*1b9a0*/  FMNMX.FTZ R16, R185, R16, !PT ;  /* 0x00000010b9107209 */ /* 0x000fe20007810000 */
[----:B------:R-:W-:Y:S02]  /*1b9b0*/  FFMA.FTZ R107, R6, UR4, R65 ;  /* 0x00000004066b7c23 */ /* 0x000fe40008010041 */
[C---:B-1----:R-:W-:Y:S01]  /*1b9c0*/  FFMA.FTZ R89, R14.reuse, UR4, R89 ;  /* 0x000000040e597c23 */ /* 0x042fe20008010059 */
        /* <DEDUP_REMOVED lines=9> */
[----:B------:R-:W-:Y:S01]  /*1ba60*/  IADD3 R0, R37, 0xf9, RZ ;  /* 0x000000f925007810 */ /* 0x000fe20007ffe0ff */
[----:B------:R-:W-:Y:S01]  /*1ba70*/  FFMA.FTZ R188, R96, UR4, R188 ;  /* 0x0000000460bc7c23 */ /* 0x000fe200080100bc */
[----:B------:R-:W-:Y:S01]  /*1ba80*/  FMNMX.FTZ R16, R177, R16, !PT ;  /* 0x00000010b1107209 */ /* 0x000fe20007810000 */
[----:B------:R-:W-:Y:S02]  /*1ba90*/  FFMA.FTZ R180, R87, UR4, R180 ;  /* 0x0000000457b47c23 */ /* 0x000fe400080100b4 */
[----:B------:R-:W-:Y:S01]  /*1baa0*/  FFMA.FTZ R172, R2, UR4, R172 ;  /* 0x0000000402ac7c23 */ /* 0x000fe200080100ac */
[----:B------:R-:W1:Y:S01]  /*1bab0*/  I2F R0, R0 ;  /* 0x0000000000007306 */ /* 0x000e620000201400 */
[----:B------:R-:W-:Y:S01]  /*1bac0*/  FMNMX.FTZ R15, R188, R15, !PT ;  /* 0x0000000fbc0f7209 */ /* 0x000fe20007810000 */
[----:B------:R-:W-:Y:S01]  /*1bad0*/  FFMA.FTZ R170, R4, UR4, R170 ;  /* 0x0000000404aa7c23 */ /* 0x000fe200080100aa */
[----:B------:R-:W-:Y:S02]  /*1bae0*/  FMNMX.FTZ R16, R175, R16, !PT ;  /* 0x00000010af107209 */ /* 0x000fe40007810000 */
[----:B------:R-:W-:Y:S02]  /*1baf0*/  FMNMX.FTZ R5, R186, R15, !PT ;  /* 0x0000000fba057209 */ /* 0x000fe40007810000 */
[----:B------:R-:W-:Y:S02]  /*1bb00*/  FMNMX.FTZ R16, R173, R16, !PT ;  /* 0x00000010ad107209 */ /* 0x000fe40007810000 */
[----:B------:R-:W-:Y:S02]  /*1bb10*/  FMNMX.FTZ R5, R184, R5, !PT ;  /* 0x00000005b8057209 */ /* 0x000fe40007810000 */
[C---:B------:R-:W-:Y:S02]  /*1bb20*/  IADD3 R2, R37.reuse, 0xe0, RZ ;  /* 0x000000e025027810 */ /* 0x040fe40007ffe0ff */
[----:B------:R-:W-:Y:S02]  /*1bb30*/  FMNMX.FTZ R5, R182, R5, !PT ;  /* 0x00000005b6057209 */ /* 0x000fe40007810000 */
[C---:B------:R-:W-:Y:S02]  /*1bb40*/  IADD3 R4, R37.reuse, 0xe1, RZ ;  /* 0x000000e125047810 */ /* 0x040fe40007ffe0ff */
[----:B------:R-:W2:Y:S01]  /*1bb50*/  I2F R2, R2 ;  /* 0x0000000200027306 */ /* 0x000ea20000201400 */
[----:B------:R-:W-:Y:S02]  /*1bb60*/  FMNMX.FTZ R15, R180, R5, !PT ;  /* 0x00000005b40f7209 */ /* 0x000fe40007810000 */
[----:B------:R-:W-:Y:S02]  /*1bb70*/  IADD3 R5, R37, 0xe8, RZ ;  /* 0x000000e825057810 */ /* 0x000fe40007ffe0ff */
[----:B------:R-:W-:Y:S01]  /*1bb80*/  FMNMX.FTZ R15, R178, R15, !PT ;  /* 0x0000000fb20f7209 */ /* 0x000fe20007810000 */
[C---:B-1----:R-:W-:Y:S01]  /*1bb90*/  FFMA.FTZ R3, R0.reuse, UR4, R3 ;  /* 0x0000000400037c23 */ /* 0x042fe20008010003 */
[----:B------:R-:W-:Y:S01]  /*1bba0*/  FMNMX.FTZ R16, R171, R16, !PT ;  /* 0x00000010ab107209 */ /* 0x000fe20007810000 */
[----:B------:R-:W-:Y:S02]  /*1bbb0*/  FFMA.FTZ R62, R0, UR4, R62 ;  /* 0x00000004003e7c23 */ /* 0x000fe4000801003e */
[----:B------:R-:W1:Y:S01]  /*1bbc0*/  I2F R4, R4 ;  /* 0x0000000400047306 */ /* 0x000e620000201400 */
[----:B------:R-:W-:Y:S02]  /*1bbd0*/  FMNMX.FTZ R15, R176, R15, !PT ;  /* 0x0000000fb00f7209 */ /* 0x000fe40007810000 */
[----:B------:R-:W-:Y:S02]  /*1bbe0*/  FMNMX.FTZ R16, R169, R16, !PT ;  /* 0x00000010a9107209 */ /* 0x000fe40007810000 */
[----:B------:R-:W-:Y:S02]  /*1bbf0*/  FMNMX.FTZ R17, R174, R15, !PT ;  /* 0x0000000fae117209 */ /* 0x000fe40007810000 */
[----:B------:R-:W-:Y:S02]  /*1bc00*/  IADD3 R15, R37, 0xe9, RZ ;  /* 0x000000e9250f7810 */ /* 0x000fe40007ffe0ff */
[----:B------:R-:W-:Y:S01]  /*1bc10*/  FMNMX.FTZ R16, R125, R16, !PT ;  /* 0x000000107d107209 */ /* 0x000fe20007810000 */
[----:B------:R-:W3:Y:S01]  /*1bc20*/  I2F R5, R5 ;  /* 0x0000000500057306 */ /* 0x000ee20000201400 */
[----:B------:R-:W-:Y:S02]  /*1bc30*/  FMNMX.FTZ R17, R172, R17, !PT ;  /* 0x00000011ac117209 */ /* 0x000fe40007810000 */
[----:B------:R-:W-:Y:S01]  /*1bc40*/  FMNMX.FTZ R16, R123, R16, !PT ;  /* 0x000000107b107209 */ /* 0x000fe20007810000 */
[----:B--2---:R-:W-:Y:S01]  /*1bc50*/  FFMA.FTZ R75, R2, UR4, R75 ;  /* 0x00000004024b7c23 */ /* 0x004fe2000801004b */
[----:B------:R-:W-:Y:S01]  /*1bc60*/  FMNMX.FTZ R17, R170, R17, !PT ;  /* 0x00000011aa117209 */ /* 0x000fe20007810000 */
[----:B------:R-:W-:Y:S01]  /*1bc70*/  FFMA.FTZ R76, R2, UR4, R76 ;  /* 0x00000004024c7c23 */ /* 0x000fe2000801004c */
[----:B------:R-:W-:Y:S02]  /*1bc80*/  FMNMX.FTZ R16, R121, R16, !PT ;  /* 0x0000001079107209 */ /* 0x000fe40007810000 */
[----:B------:R-:W-:Y:S01]  /*1bc90*/  FMNMX.FTZ R7, R168, R17, !PT ;  /* 0x00000011a8077209 */ /* 0x000fe20007810000 */
[----:B------:R-:W2:Y:S01]  /*1bca0*/  I2F R15, R15 ;  /* 0x0000000f000f7306 */ /* 0x000ea20000201400 */
[----:B------:R-:W-:Y:S02]  /*1bcb0*/  IADD3 R17, R37, 0xf0, RZ ;  /* 0x000000f025117810 */ /* 0x000fe40007ffe0ff */
[----:B------:R-:W-:Y:S01]  /*1bcc0*/  FMNMX.FTZ R7, R126, R7, !PT ;  /* 0x000000077e077209 */ /* 0x000fe20007810000 */
[C---:B-1----:R-:W-:Y:S01]  /*1bcd0*/  FFMA.FTZ R73, R4.reuse, UR4, R73 ;  /* 0x0000000404497c23 */ /* 0x042fe20008010049 */
[----:B------:R-:W-:Y:S01]  /*1bce0*/  FMNMX.FTZ R8, R111, R16, !PT ;  /* 0x000000106f087209 */ /* 0x000fe20007810000 */
[----:B------:R-:W-:Y:S01]  /*1bcf0*/  FFMA.FTZ R74, R4, UR4, R74 ;  /* 0x00000004044a7c23 */ /* 0x000fe2000801004a */
[----:B------:R-:W-:Y:S02]  /*1bd00*/  FMNMX.FTZ R7, R122, R7, !PT ;  /* 0x000000077a077209 */ /* 0x000fe40007810000 */
[----:B------:R-:W-:Y:S01]  /*1bd10*/  FMNMX.FTZ R8, R109, R8, !PT ;  /* 0x000000086d087209 */ /* 0x000fe20007810000 */
[----:B------:R-:W1:Y:S01]  /*1bd20*/  I2F R6, R17 ;  /* 0x0000001100067306 */ /* 0x000e620000201400 */
[----:B------:R-:W-:Y:S02]  /*1bd30*/  FMNMX.FTZ R21, R120, R7, !PT ;  /* 0x0000000778157209 */ /* 0x000fe40007810000 */
[----:B------:R-:W-:Y:S01]  /*1bd40*/  FMNMX.FTZ R8, R107, R8, !PT ;  /* 0x000000086b087209 */ /* 0x000fe20007810000 */
[C---:B---3--:R-:W-:Y:S01]  /*1bd50*/  FFMA.FTZ R71, R5.reuse, UR4, R71 ;  /* 0x0000000405477c23 */ /* 0x048fe20008010047 */
[----:B------:R-:W-:Y:S01]  /*1bd60*/  FMNMX.FTZ R21, R114, R21, !PT ;  /* 0x0000001572157209 */ /* 0x000fe20007810000 */
[----:B------:R-:W-:Y:S01]  /*1bd70*/  FFMA.FTZ R72, R5, UR4, R72 ;  /* 0x0000000405487c23 */ /* 0x000fe20008010048 */
[----:B------:R-:W-:Y:S02]  /*1bd80*/  FMNMX.FTZ R8, R105, R8, !PT ;  /* 0x0000000869087209 */ /* 0x000fe40007810000 */
[----:B------:R-:W-:Y:S02]  /*1bd90*/  FMNMX.FTZ R21, R108, R21, !PT ;  /* 0x000000156c157209 */ /* 0x000fe40007810000 */
[----:B------:R-:W-:Y:S02]  /*1bda0*/  FMNMX.FTZ R12, R95, R8, !PT ;  /* 0x000000085f0c7209 */ /* 0x000fe40007810000 */
[----:B------:R-:W-:Y:S01]  /*1bdb0*/  FMNMX.FTZ R13, R104, R21, !PT ;  /* 0x00000015680d7209 */ /* 0x000fe20007810000 */
[C---:B--2---:R-:W-:Y:S01]  /*1bdc0*/  FFMA.FTZ R69, R15.reuse, UR4, R69 ;  /* 0x000000040f457c23 */ /* 0x044fe20008010045 */
[----:B------:R-:W-:Y:S01]  /*1bdd0*/  LDSM.16.MT88.4 R20, [R234+0xa000] ;  /* 0x00a00000ea14783b */ /* 0x000fe20000004200 */
[----:B------:R-:W-:Y:S01]  /*1bde0*/  FFMA.FTZ R70, R15, UR4, R70 ;  /* 0x000000040f467c23 */ /* 0x000fe20008010046 */
[C---:B------:R-:W-:Y:S02]  /*1bdf0*/  IADD3 R7, R37.reuse, 0xf1, RZ ;  /* 0x000000f125077810 */ /* 0x040fe40007ffe0ff */
[----:B------:R-:W-:Y:S02]  /*1be00*/  IADD3 R16, R37, 0xf8, RZ ;  /* 0x000000f825107810 */ /* 0x000fe40007ffe0ff */
[----:B------:R-:W-:Y:S02]  /*1be10*/  FMNMX.FTZ R13, R102, R13, !PT ;  /* 0x0000000d660d7209 */ /* 0x000fe40007810000 */
[----:B------:R-:W2:Y:S01]  /*1be20*/  I2F R7, R7 ;  /* 0x0000000700077306 */ /* 0x000ea20000201400 */
[----:B-1----:R-:W-:Y:S01]  /*1be30*/  FFMA.FTZ R67, R6, UR4, R67 ;  /* 0x0000000406437c23 */ /* 0x002fe20008010043 */
[----:B------:R-:W-:Y:S01]  /*1be40*/  FMNMX.FTZ R13, R100, R13, !PT ;  /* 0x0000000d640d7209 */ /* 0x000fe20007810000 */
[----:B------:R-:W-:Y:S01]  /*1be50*/  FFMA.FTZ R66, R6, UR4, R66 ;  /* 0x0000000406427c23 */ /* 0x000fe20008010042 */
[----:B------:R-:W-:Y:S02]  /*1be60*/  FMNMX.FTZ R12, R91, R12, !PT ;  /* 0x0000000c5b0c7209 */ /* 0x000fe40007810000 */
        /* <DEDUP_REMOVED lines=16> */
[----:B------:R-:W-:Y:S01]  /*1bf70*/  FMNMX.FTZ R12, R67, R12, !PT ;  /* 0x0000000c430c7209 */ /* 0x000fe20007810000 */
[----:B-1----:R-:W-:Y:S01]  /*1bf80*/  FFMA.FTZ R36, R8, UR4, R36 ;  /* 0x0000000408247c23 */ /* 0x002fe20008010024 */
[----:B------:R-:W-:Y:S01]  /*1bf90*/  FMNMX.FTZ R13, R70, R13, !PT ;  /* 0x0000000d460d7209 */ /* 0x000fe20007810000 */
[----:B------:R-:W-:Y:S01]  /*1bfa0*/  FFMA.FTZ R63, R8, UR4, R63 ;  /* 0x00000004083f7c23 */ /* 0x000fe2000801003f */
[----:B------:R-:W-:Y:S02]  /*1bfb0*/  FMNMX.FTZ R5, R39, R12, !PT ;  /* 0x0000000c27057209 */ /* 0x000fe40007810000 */
[----:B------:R-:W-:Y:S02]  /*1bfc0*/  FMNMX.FTZ R13, R66, R13, !PT ;  /* 0x0000000d420d7209 */ /* 0x000fe40007810000 */
[----:B------:R-:W-:Y:S02]  /*1bfd0*/  FMNMX.FTZ R2, R36, R5, !PT ;  /* 0x0000000524027209 */ /* 0x000fe40007810000 */
[----:B------:R-:W-:Y:S02]  /*1bfe0*/  FMNMX.FTZ R4, R64, R13, !PT ;  /* 0x0000000d40047209 */ /* 0x000fe40007810000 */
[----:B------:R-:W-:Y:S02]  /*1bff0*/  FMNMX.FTZ R6, R3, R2, !PT ;  /* 0x0000000203067209 */ /* 0x000fe40007810000 */
[----:B------:R-:W-:Y:S03]  /*1c000*/  FMNMX.FTZ R17, R63, R4, !PT ;  /* 0x000000043f117209 */ /* 0x000fe60007810000 */
[----:B------:R-:W1:Y:S01]  /*1c010*/  SHFL.BFLY PT, R7, R6, 0x2, 0x1f ;  /* 0x0c401f0006077f89 */ /* 0x000e6200000e0000 */
[----:B------:R-:W-:Y:S07]  /*1c020*/  FMNMX.FTZ R15, R62, R17, !PT ;  /* 0x000000113e0f7209 */ /* 0x000fee0007810000 */
        /* <DEDUP_REMOVED lines=9> */
[----:B--2---:R-:W-:Y:S02]  /*1c0c0*/  FMNMX.FTZ R2, R13, R2, !PT ;  /* 0x000000020d027209 */ /* 0x004fe40007810000 */
[----:B------:R-:W1:Y:S01]  /*1c0d0*/  LDSM.16.MT88.4 R12, [R237+0xa000] ;  /* 0x00a00000ed0c783b */ /* 0x000e620000004200 */
[----:B------:R-:W-:Y:S01]  /*1c0e0*/  FSEL R68, R68, RZ, P0 ;  /* 0x000000ff44447208 */ /* 0x000fe20000000000 */
[----:B------:R-:W-:Y:S01]  /*1c0f0*/  FMUL.FTZ R37, R4, c[0x0][0x23c] ;  /* 0x00008f0004257a20 */ /* 0x000fe20000410000 */
[C---:B------:R-:W-:Y:S01]  /*1c100*/  FSETP.NEU.FTZ.AND P0, PT, R2.reuse, -INF , PT ;  /* 0xff8000000200780b */ /* 0x040fe20003f1d000 */
[----:B------:R-:W-:Y:S02]  /*1c110*/  FMUL.FTZ R65, R2, c[0x0][0x23c] ;  /* 0x00008f0002417a20 */ /* 0x000fe40000410000 */
[--C-:B------:R-:W-:Y:S02]  /*1c120*/  FFMA.FTZ R101, R49, c[0x0][0x23c], -R68.reuse ;  /* 0x00008f0031657a23 */ /* 0x100fe40000010844 */
[----:B------:R-:W2:Y:S01]  /*1c130*/  MUFU.EX2 R37, R37 ;  /* 0x0000002500257308 */ /* 0x000ea20000000800 */
[----:B------:R-:W-:Y:S01]  /*1c140*/  LDSM.16.MT88.4 R48, [R237+0xa800] ;  /* 0x00a80000ed30783b */ /* 0x000fe20000004200 */
[--C-:B------:R-:W-:Y:S01]  /*1c150*/  FFMA.FTZ R112, R57, c[0x0][0x23c], -R68.reuse ;  /* 0x00008f0039707a23 */ /* 0x100fe20000010844 */
[----:B------:R-:W-:Y:S01]  /*1c160*/  FSEL R65, R65, RZ, P0 ;  /* 0x000000ff41417208 */ /* 0x000fe20000000000 */
[--C-:B------:R-:W-:Y:S01]  /*1c170*/  FFMA.FTZ R94, R79, c[0x0][0x23c], -R68.reuse ;  /* 0x00008f004f5e7a23 */ /* 0x100fe20000010844 */
[----:B------:R-:W-:Y:S01]  /*1c180*/  PLOP3.LUT P0, PT, PT, PT, UP0, 0x80, 0x0 ;  /* 0x000000000000781c */ /* 0x000fe20003f0f008 */
[--C-:B------:R-:W-:Y:S02]  /*1c190*/  FFMA.FTZ R93, R81, c[0x0][0x23c], -R68.reuse ;  /* 0x00008f00515d7a23 */ /* 0x100fe40000010844 */
[--C-:B------:R-:W-:Y:S02]  /*1c1a0*/  FFMA.FTZ R97, R46, c[0x0][0x23c], -R65.reuse ;  /* 0x00008f002e617a23 */ /* 0x100fe40000010841 */
[----:B------:R-:W-:Y:S01]  /*1c1b0*/  MUFU.EX2 R94, R94 ;  /* 0x0000005e005e7308 */ /* 0x000fe20000000800 */
[--C-:B------:R-:W-:Y:S02]  /*1c1c0*/  FFMA.FTZ R98, R44, c[0x0][0x23c], -R65.reuse ;  /* 0x00008f002c627a23 */ /* 0x100fe40000010841 */
[----:B------:R-:W3:Y:S01]  /*1c1d0*/  LDSM.16.MT88.4 R44, [R232+0xa000] ;  /* 0x00a00000e82c783b */ /* 0x000ee20000004200 */
[--C-:B------:R-:W-:Y:S02]  /*1c1e0*/  FFMA.FTZ R115, R56, c[0x0][0x23c], -R65.reuse ;  /* 0x00008f0038737a23 */ /* 0x100fe40000010841 */
[--C-:B------:R-:W-:Y:S02]  /*1c1f0*/  FFMA.FTZ R88, R10, c[0x0][0x23c], -R68.reuse ;  /* 0x00008f000a587a23 */ /* 0x100fe40000010844 */
[--C-:B------:R-:W-:Y:S02]  /*1c200*/  FFMA.FTZ R79, R11, c[0x0][0x23c], -R68.reuse ;  /* 0x00008f000b4f7a23 */ /* 0x100fe40000010844 */
[----:B------:R-:W4:Y:S01]  /*1c210*/  MUFU.EX2 R93, R93 ;  /* 0x0000005d005d7308 */ /* 0x000f220000000800 */
[----:B------:R-:W-:Y:S01]  /*1c220*/  LDSM.16.MT88.4 R56, [R232+0xa800] ;  /* 0x00a80000e838783b */ /* 0x000fe20000004200 */
[--C-:B------:R-:W-:Y:S02]  /*1c230*/  FFMA.FTZ R77, R77, c[0x0][0x23c], -R68.reuse ;  /* 0x00008f004d4d7a23 */ /* 0x100fe40000010844 */
[C---:B--2---:R-:W-:Y:S02]  /*1c240*/  FMUL.FTZ R6, R37.reuse, R162 ;  /* 0x000000a225067220 */ /* 0x044fe40000410000 */
[C---:B------:R-:W-:Y:S02]  /*1c250*/  FMUL.FTZ R7, R37.reuse, R163 ;  /* 0x000000a325077220 */ /* 0x040fe40000410000 */
[----:B------:R-:W-:Y:S02]  /*1c260*/  FMUL.FTZ R10, R37, R158 ;  /* 0x0000009e250a7220 */ /* 0x000fe40000410000 */
[----:B------:R-:W-:Y:S01]  /*1c270*/  MUFU.EX2 R88, R88 ;  /* 0x0000005800587308 */ /* 0x000fe20000000800 */
[--C-:B------:R-:W-:Y:S02]  /*1c280*/  FFMA.FTZ R158, R199, c[0x0][0x23c], -R68.reuse ;  /* 0x00008f00c79e7a23 */ /* 0x100fe40000010844 */
[C---:B------:R-:W-:Y:S02]  /*1c290*/  FMUL.FTZ R11, R37.reuse, R159 ;  /* 0x0000009f250b7220 */ /* 0x040fe40000410000 */
[C---:B------:R-:W-:Y:S02]  /*1c2a0*/  FMUL.FTZ R26, R37.reuse, R142 ;  /* 0x0000008e251a7220 */ /* 0x040fe40000410000 */
[C---:B------:R-:W-:Y:S02]  /*1c2b0*/  FMUL.FTZ R27, R37.reuse, R143 ;  /* 0x0000008f251b7220 */ /* 0x040fe40000410000 */
[--C-:B------:R-:W-:Y:S01]  /*1c2c0*/  FFMA.FTZ R99, R34, c[0x0][0x23c], -R65.reuse ;  /* 0x00008f0022637a23 */ /* 0x100fe20000010841 */
[----:B------:R-:W2:Y:S01]  /*1c2d0*/  MUFU.EX2 R79, R79 ;  /* 0x0000004f004f7308 */ /* 0x000ea20000000800 */
[----:B------:R-:W-:Y:S02]  /*1c2e0*/  FMUL.FTZ R34, R37, R134 ;  /* 0x0000008625227220 */ /* 0x000fe40000410000 */
[--C-:B------:R-:W-:Y:S01]  /*1c2f0*/  FFMA.FTZ R106, R32, c[0x0][0x23c], -R65.reuse ;  /* 0x00008f00206a7a23 */ /* 0x100fe20000010841 */
[----:B----4-:R-:W-:Y:S01]  /*1c300*/  F2FP.PACK_AB R41, R93, R94 ;  /* 0x0000005e5d29723e */ /* 0x010fe200000000ff */
[--C-:B------:R-:W-:Y:S02]  /*1c310*/  FFMA.FTZ R110, R35, c[0x0][0x23c], -R68.reuse ;  /* 0x00008f00236e7a23 */ /* 0x100fe40000010844 */
        /* <DEDUP_REMOVED lines=30> */
[----:B------:R-:W-:Y:S02]  /*1c500*/  FFMA.FTZ R78, R78, c[0x0][0x23c], -R65 ;  /* 0x00008f004e4e7a23 */ /* 0x000fe40000010841 */
[--C-:B------:R-:W-:Y:S02]  /*1c510*/  FFMA.FTZ R75, R75, c[0x0][0x23c], -R68.reuse ;  /* 0x00008f004b4b7a23 */ /* 0x100fe40000010844 */
[--C-:B------:R-:W-:Y:S01]  /*1c520*/  FFMA.FTZ R71, R71, c[0x0][0x23c], -R68.reuse ;  /* 0x00008f0047477a23 */ /* 0x100fe20000010844 */
[----:B------:R-:W-:Y:S01]  /*1c530*/  MUFU.EX2 R101, R101 ;  /* 0x0000006500657308 */ /* 0x000fe20000000800 */
[--C-:B------:R-:W-:Y:S02]  /*1c540*/  FFMA.FTZ R67, R67, c[0x0][0x23c], -R68.reuse ;  /* 0x00008f0043437a23 */ /* 0x100fe40000010844 */
        /* <DEDUP_REMOVED lines=10> */
[----:B------:R-:W2:Y:S01]  /*1c5f0*/  MUFU.EX2 R38, R38 ;  /* 0x0000002600267308 */ /* 0x000ea20000000800 */
[--C-:B------:R-:W-:Y:S02]  /*1c600*/  FFMA.FTZ R92, R19, c[0x0][0x23c], -R68.reuse ;  /* 0x00008f00135c7a23 */ /* 0x100fe40000010844 */
[----:B------:R-:W-:Y:S02]  /*1c610*/  FMUL.FTZ R18, R37, R150 ;  /* 0x0000009625127220 */ /* 0x000fe40000410000 */
        /* <DEDUP_REMOVED lines=12> */
[C---:B--2---:R-:W-:Y:S02]  /*1c6e0*/  FMUL.FTZ R32, R38.reuse, R132 ;  /* 0x0000008426207220 */ /* 0x044fe40000410000 */
[C---:B------:R-:W-:Y:S02]  /*1c6f0*/  FMUL.FTZ R33, R38.reuse, R133 ;  /* 0x0000008526217220 */ /* 0x040fe40000410000 */
        /* <DEDUP_REMOVED lines=9> */
[--C-:B------:R-:W-:Y:S01]  /*1c790*/  FFMA.FTZ R149, R203, c[0x0][0x23c], -R68.reuse ;  /* 0x00008f00cb957a23 */ /* 0x100fe20000010844 */
[----:B----4-:R-:W-:Y:S01]  /*1c7a0*/  F2FP.PACK_AB R40, R87, R96 ;  /* 0x000000605728723e */ /* 0x010fe200000000ff */
[C---:B------:R-:W-:Y:S02]  /*1c7b0*/  FMUL.FTZ R24, R38.reuse, R140 ;  /* 0x0000008c26187220 */ /* 0x040fe40000410000 */
[----:B------:R-:W-:Y:S02]  /*1c7c0*/  FMUL.FTZ R25, R38, R141 ;  /* 0x0000008d26197220 */ /* 0x000fe40000410000 */
[--C-:B------:R-:W-:Y:S01]  /*1c7d0*/  FFMA.FTZ R132, R223, c[0x0][0x23c], -R68.reuse ;  /* 0x00008f00df847a23 */ /* 0x100fe20000010844 */
[----:B------:R-:W4:Y:S01]  /*1c7e0*/  MUFU.EX2 R86, R86 ;  /* 0x0000005600567308 */ /* 0x000f220000000800 */
        /* <DEDUP_REMOVED lines=12> */
[----:B------:R-:W2:Y:S01]  /*1c8b0*/  MUFU.EX2 R92, R92 ;  /* 0x0000005c005c7308 */ /* 0x000ea20000000800 */
[C---:B-1----:R-:W-:Y:S05]  /*1c8c0*/  HMMA.16816.F32 R4, R40.reuse, R12, R4 ;  /* 0x0000000c2804723c */ /* 0x042fea0000001804 */
[--C-:B------:R-:W-:Y:S02]  /*1c8d0*/  FFMA.FTZ R190, R181, c[0x0][0x23c], -R68.reuse ;  /* 0x00008f00b5be7a23 */ /* 0x100fe40000010844 */
[C---:B------:R-:W-:Y:S01]  /*1c8e0*/  FMUL.FTZ R12, R38.reuse, R152 ;  /* 0x00000098260c7220 */ /* 0x040fe20000410000 */
[C---:B------:R-:W-:Y:S01]  /*1c8f0*/  HMMA.16816.F32 R8, R40.reuse, R14, R8 ;  /* 0x0000000e2808723c */ /* 0x040fe20000001808 */
[----:B------:R-:W-:Y:S03]  /*1c900*/  MUFU.EX2 R103, R103 ;  /* 0x0000006700677308 */ /* 0x000fe60000000800 */
[----:B------:R-:W-:Y:S02]  /*1c910*/  FMUL.FTZ R13, R38, R153 ;  /* 0x00000099260d7220 */ /* 0x000fe40000410000 */
[--C-:B------:R-:W-:Y:S02]  /*1c920*/  FFMA.FTZ R152, R205, c[0x0][0x23c], -R68.reuse ;  /* 0x00008f00cd987a23 */ /* 0x100fe40000010844 */
[C---:B------:R-:W-:Y:S03]  /*1c930*/  FMUL.FTZ R14, R37.reuse, R154 ;  /* 0x0000009a250e7220 */ /* 0x040fe60000410000 */
[----:B------:R-:W1:Y:S01]  /*1c940*/  MUFU.EX2 R112, R112 ;  /* 0x0000007000707308 */ /* 0x000e620000000800 */
[----:B------:R-:W-:Y:S02]  /*1c950*/  FMUL.FTZ R15, R37, R155 ;  /* 0x0000009b250f7220 */ /* 0x000fe40000410000 */
[--C-:B------:R-:W-:Y:S02]  /*1c960*/  FFMA.FTZ R154, R204, c[0x0][0x23c], -R65.reuse ;  /* 0x00008f00cc9a7a23 */ /* 0x100fe40000010841 */
[--C-:B------:R-:W-:Y:S02]  /*1c970*/  FFMA.FTZ R155, R201, c[0x0][0x23c], -R68.reuse ;  /* 0x00008f00c99b7a23 */ /* 0x100fe40000010844 */
[--C-:B------:R-:W-:Y:S01]  /*1c980*/  FFMA.FTZ R153, R202, c[0x0][0x23c], -R65.reuse ;  /* 0x00008f00ca997a23 */ /* 0x100fe20000010841 */
[C---:B------:R-:W-:Y:S02]  /*1c990*/  HMMA.16816.F32 R12, R40.reuse, R20, R12 ;  /* 0x00000014280c723c */ /* 0x040fe4000000180c */
[----:B------:R-:W-:Y:S01]  /*1c9a0*/  MUFU.EX2 R115, R115 ;  /* 0x0000007300737308 */ /* 0x000fe20000000800 */
[--C-:B------:R-:W-:Y:S02]  /*1c9b0*/  FFMA.FTZ R188, R188, c[0x0][0x23c], -R65.reuse ;  /* 0x00008f00bcbc7a23 */ /* 0x100fe40000010841 */
[--C-:B------:R-:W-:Y:S02]  /*1c9c0*/  FFMA.FTZ R186, R186, c[0x0][0x23c], -R65.reuse ;  /* 0x00008f00baba7a23 */ /* 0x100fe40000010841 */
[C---:B------:R-:W-:Y:S01]  /*1c9d0*/  FMUL.FTZ R20, R38.reuse, R144 ;  /* 0x0000009026147220 */ /* 0x040fe20000410000 */
[C---:B------:R-:W-:Y:S04]  /*1c9e0*/  HMMA.16816.F32 R16, R40.reuse, R22, R16 ;  /* 0x000000162810723c */ /* 0x040fe80000001810 */
[----:B------:R-:W5:Y:S01]  /*1c9f0*/  MUFU.EX2 R116, R116 ;  /* 0x0000007400747308 */ /* 0x000f620000000800 */
[----:B------:R-:W-:Y:S02]  /*1ca00*/  FMUL.FTZ R21, R38, R145 ;  /* 0x0000009126157220 */ /* 0x000fe40000410000 */
[C---:B------:R-:W-:Y:S02]  /*1ca10*/  FMUL.FTZ R22, R37.reuse, R146 ;  /* 0x0000009225167220 */ /* 0x040fe40000410000 */
[----:B------:R-:W-:Y:S03]  /*1ca20*/  FMUL.FTZ R23, R37, R147 ;  /* 0x0000009325177220 */ /* 0x000fe60000410000 */
[--C-:B------:R-:W-:Y:S02]  /*1ca30*/  FFMA.FTZ R144, R211, c[0x0][0x23c], -R68.reuse ;  /* 0x00008f00d3907a23 */ /* 0x100fe40000010844 */
[----:B------:R-:W-:Y:S01]  /*1ca40*/  MUFU.EX2 R113, R113 ;  /* 0x0000007100717308 */ /* 0x000fe20000000800 */
[--C-:B------:R-:W-:Y:S01]  /*1ca50*/  FFMA.FTZ R146, R212, c[0x0][0x23c], -R65.reuse ;  /* 0x00008f00d4927a23 */ /* 0x100fe20000010841 */
[C---:B------:R-:W-:Y:S03]  /*1ca60*/  HMMA.16816.F32 R20, R40.reuse, R28, R20 ;  /* 0x0000001c2814723c */ /* 0x040fe60000001814 */
[--C-:B------:R-:W-:Y:S02]  /*1ca70*/  FFMA.FTZ R147, R209, c[0x0][0x23c], -R68.reuse ;  /* 0x00008f00d1937a23 */ /* 0x100fe40000010844 */
[--C-:B------:R-:W-:Y:S02]  /*1ca80*/  FFMA.FTZ R145, R210, c[0x0][0x23c], -R65.reuse ;  /* 0x00008f00d2917a23 */ /* 0x100fe40000010841 */
[C---:B------:R-:W-:Y:S01]  /*1ca90*/  FMUL.FTZ R28, R38.reuse, R136 ;  /* 0x00000088261c7220 */ /* 0x040fe20000410000 */
[----:B------:R-:W1:Y:S01]  /*1caa0*/  MUFU.EX2 R118, R118 ;  /* 0x0000007600767308 */ /* 0x000e620000000800 */
[C---:B------:R-:W-:Y:S03]  /*1cab0*/  HMMA.16816.F32 R24, R40.reuse, R30, R24 ;  /* 0x0000001e2818723c */ /* 0x040fe60000001818 */
[----:B------:R-:W-:Y:S02]  /*1cac0*/  FMUL.FTZ R29, R38, R137 ;  /* 0x00000089261d7220 */ /* 0x000fe40000410000 */
[--C-:B------:R-:W-:Y:S02]  /*1cad0*/  FFMA.FTZ R136, R221, c[0x0][0x23c], -R68.reuse ;  /* 0x00008f00dd887a23 */ /* 0x100fe40000010844 */
[C---:B------:R-:W-:Y:S02]  /*1cae0*/  FMUL.FTZ R30, R37.reuse, R138 ;  /* 0x0000008a251e7220 */ /* 0x040fe40000410000 */
[----:B------:R-:W-:Y:S03]  /*1caf0*/  MUFU.EX2 R119, R119 ;  /* 0x0000007700777308 */ /* 0x000fe60000000800 */
[----:B------:R-:W-:Y:S02]  /*1cb00*/  FMUL.FTZ R31, R37, R139 ;  /* 0x0000008b251f7220 */ /* 0x000fe40000410000 */
[--C-:B------:R-:W-:Y:S02]  /*1cb10*/  FFMA.FTZ R137, R216, c[0x0][0x23c], -R65.reuse ;  /* 0x00008f00d8897a23 */ /* 0x100fe40000010841 */
[--C-:B------:R-:W-:Y:S02]  /*1cb20*/  FFMA.FTZ R139, R217, c[0x0][0x23c], -R68.reuse ;  /* 0x00008f00d98b7a23 */ /* 0x100fe40000010844 */
[--C-:B------:R-:W-:Y:S01]  /*1cb30*/  FFMA.FTZ R138, R220, c[0x0][0x23c], -R65.reuse ;  /* 0x00008f00dc8a7a23 */ /* 0x100fe20000010841 */
[----:B------:R-:W1:Y:S01]  /*1cb40*/  MUFU.EX2 R124, R124 ;  /* 0x0000007c007c7308 */ /* 0x000e620000000800 */
[C---:B---3--:R-:W-:Y:S03]  /*1cb50*/  HMMA.16816.F32 R28, R40.reuse, R44, R28 ;  /* 0x0000002c281c723c */ /* 0x048fe6000000181c */
[--C-:B------:R-:W-:Y:S02]  /*1cb60*/  FFMA.FTZ R187, R184, c[0x0][0x23c], -R65.reuse ;  /* 0x00008f00b8bb7a23 */ /* 0x100fe40000010841 */
[--C-:B------:R-:W-:Y:S02]  /*1cb70*/  FFMA.FTZ R184, R185, c[0x0][0x23c], -R68.reuse ;  /* 0x00008f00b9b87a23 */ /* 0x100fe40000010844 */
[--C-:B------:R-:W-:Y:S01]  /*1cb80*/  FFMA.FTZ R181, R182, c[0x0][0x23c], -R65.reuse ;  /* 0x00008f00b6b57a23 */ /* 0x100fe20000010841 */
[----:B------:R-:W-:Y:S01]  /*1cb90*/  HMMA.16816.F32 R32, R40, R46, R32 ;  /* 0x0000002e2820723c */ /* 0x000fe20000001820 */
[----:B------:R-:W-:Y:S01]  /*1cba0*/  MUFU.EX2 R117, R117 ;  /* 0x0000007500757308 */ /* 0x000fe20000000800 */
[----:B------:R-:W3:Y:S02]  /*1cbb0*/  LDSM.16.MT88.4 R44, [R233+0xa800] ;  /* 0x00a80000e92c783b */ /* 0x000ee40000004200 */
[--C-:B------:R-:W-:Y:S02]  /*1cbc0*/  FFMA.FTZ R182, R171, c[0x0][0x23c], -R68.reuse ;  /* 0x00008f00abb67a23 */ /* 0x100fe40000010844 */
[--C-:B------:R-:W-:Y:S01]  /*1cbd0*/  FFMA.FTZ R180, R180, c[0x0][0x23c], -R65.reuse ;  /* 0x00008f00b4b47a23 */ /* 0x100fe20000010841 */
[----:B----4-:R-:W-:Y:S01]  /*1cbe0*/  F2FP.PACK_AB R41, R77, R86 ;  /* 0x000000564d29723e */ /* 0x010fe200000000ff */
[--C-:B------:R-:W-:Y:S01]  /*1cbf0*/  FFMA.FTZ R178, R178, c[0x0][0x23c], -R65.reuse ;  /* 0x00008f00b2b27a23 */ /* 0x100fe20000010841 */
[----:B--2---:R-:W-:Y:S02]  /*1cc00*/  F2FP.PACK_AB R43, R92, R85 ;  /* 0x000000555c2b723e */ /* 0x004fe400000000ff */
[----:B------:R-:W2:Y:S01]  /*1cc10*/  MUFU.EX2 R128, R128 ;  /* 0x0000008000807308 */ /* 0x000ea20000000800 */
[----:B------:R-:W-:Y:S01]  /*1cc20*/  F2FP.PACK_AB R40, R98, R97 ;  /* 0x000000616228723e */ /* 0x000fe200000000ff */
[--C-:B------:R-:W-:Y:S01]  /*1cc30*/  FFMA.FTZ R185, R176, c[0x0][0x23c], -R65.reuse ;  /* 0x00008f00b0b97a23 */ /* 0x100fe20000010841 */
[----:B------:R-:W-:Y:S01]  /*1cc40*/  F2FP.PACK_AB R42, R106, R99 ;  /* 0x000000636a2a723e */ /* 0x000fe200000000ff */
        /* <DEDUP_REMOVED lines=9> */
[----:B------:R-:W4:Y:S01]  /*1cce0*/  MUFU.EX2 R130, R130 ;  /* 0x0000008200827308 */ /* 0x000f220000000800 */
[----:B------:R-:W1:Y:S02]  /*1ccf0*/  LDSM.16.MT88.4 R48, [R237+0xb000] ;  /* 0x00b00000ed30783b */ /* 0x000e640000004200 */
[--C-:B------:R-:W-:Y:S02]  /*1cd00*/  FFMA.FTZ R168, R169, c[0x0][0x23c], -R68.reuse ;  /* 0x00008f00a9a87a23 */ /* 0x100fe40000010844 */
[--C-:B------:R-:W-:Y:S02]  /*1cd10*/  FFMA.FTZ R123, R126, c[0x0][0x23c], -R65.reuse ;  /* 0x00008f007e7b7a23 */ /* 0x100fe40000010841 */
[C---:B------:R-:W-:Y:S03]  /*1cd20*/  HMMA.16816.F32 R12, R40.reuse, R52, R12 ;  /* 0x00000034280c723c */ /* 0x040fe6000000180c */
[----:B------:R-:W-:Y:S01]  /*1cd30*/  MUFU.EX2 R131, R131 ;  /* 0x0000008300837308 */ /* 0x000fe20000000800 */
[--C-:B------:R-:W-:Y:S02]  /*1cd40*/  FFMA.FTZ R126, R105, c[0x0][0x23c], -R68.reuse ;  /* 0x00008f00697e7a23 */ /* 0x100fe40000010844 */
[--C-:B------:R-:W-:Y:S02]  /*1cd50*/  FFMA.FTZ R122, R122, c[0x0][0x23c], -R65.reuse ;  /* 0x00008f007a7a7a23 */ /* 0x100fe40000010841 */
[C---:B------:R-:W-:Y:S01]  /*1cd60*/  HMMA.16816.F32 R16, R40.reuse, R54, R16 ;  /* 0x000000362810723c */ /* 0x040fe20000001810 */
[----:B------:R-:W1:Y:S03]  /*1cd70*/  LDSM.16.MT88.4 R52, [R234+0xb000] ;  /* 0x00b00000ea34783b */ /* 0x000e660000004200 */
[--C-:B------:R-:W-:Y:S01]  /*1cd80*/  FFMA.FTZ R120, R120, c[0x0][0x23c], -R65.reuse ;  /* 0x00008f0078787a23 */ /* 0x100fe20000010841 */
[----:B------:R-:W1:Y:S01]  /*1cd90*/  MUFU.EX2 R134, R134 ;  /* 0x0000008600867308 */ /* 0x000e620000000800 */
[--C-:B------:R-:W-:Y:S02]  /*1cda0*/  FFMA.FTZ R169, R114, c[0x0][0x23c], -R65.reuse ;  /* 0x00008f0072a97a23 */ /* 0x100fe40000010841 */
[C---:B---3--:R-:W-:Y:S04]  /*1cdb0*/  HMMA.16816.F32 R20, R40.reuse, R44, R20 ;  /* 0x0000002c2814723c */ /* 0x048fe80000001814 */
[--C-:B------:R-:W-:Y:S02]  /*1cdc0*/  FFMA.FTZ R114, R111, c[0x0][0x23c], -R68.reuse ;  /* 0x00008f006f727a23 */ /* 0x100fe40000010844 */
[--C-:B------:R-:W-:Y:S01]  /*1cdd0*/  FFMA.FTZ R105, R108, c[0x0][0x23c], -R65.reuse ;  /* 0x00008f006c697a23 */ /* 0x100fe20000010841 */
[----:B------:R-:W3:Y:S01]  /*1cde0*/  MUFU.EX2 R129, R129 ;  /* 0x0000008100817308 */ /* 0x000ee20000000800 */
        /* <DEDUP_REMOVED lines=10> */
[----:B------:R-:W2:Y:S01]  /*1ce90*/  MUFU.EX2 R136, R136 ;  /* 0x0000008800887308 */ /* 0x000ea20000000800 */
[----:B------:R-:W-:Y:S02]  /*1cea0*/  FFMA.FTZ R96, R38, R251, R96 ;  /* 0x000000fb26607223 */ /* 0x000fe40000010060 */
[--C-:B------:R-:W-:Y:S01]  /*1ceb0*/  FFMA.FTZ R74, R74, c[0x0][0x23c], -R65.reuse ;  /* 0x00008f004a4a7a23 */ /* 0x100fe20000010841 */
[----:B------:R-:W-:Y:S01]  /*1cec0*/  F2FP.PACK_AB R41, R110, R101 ;  /* 0x000000656e29723e */ /* 0x000fe200000000ff */
[--C-:B------:R-:W-:Y:S01]  /*1ced0*/  FFMA.FTZ R72, R72, c[0x0][0x23c], -R65.reuse ;  /* 0x00008f0048487a23 */ /* 0x100fe20000010841 */
[----:B-1----:R-:W-:Y:S03]  /*1cee0*/  F2FP.PACK_AB R43, R112, R103 ;  /* 0x00000067702b723e */ /* 0x002fe600000000ff */
[----:B-----5:R-:W-:Y:S01]  /*1cef0*/  F2FP.PACK_AB R40, R116, R115 ;  /* 0x000000737428723e */ /* 0x020fe200000000ff */
[----:B------:R-:W1:Y:S01]  /*1cf00*/  MUFU.EX2 R133, R133 ;  /* 0x0000008500857308 */ /* 0x000e620000000800 */
[----:B------:R-:W-:Y:S01]  /*1cf10*/  F2FP.PACK_AB R42, R118, R113 ;  /* 0x00000071762a723e */ /* 0x000fe200000000ff */
[----:B------:R-:W-:Y:S02]  /*1cf20*/  FFMA.FTZ R64, R64, c[0x0][0x23c], -R65 ;  /* 0x00008f0040407a23 */ /* 0x000fe40000010841 */
[----:B------:R-:W-:Y:S02]  /*1cf30*/  FFMA.FTZ R94, R37, R250, R94 ;  /* 0x000000fa255e7223 */ /* 0x000fe4000001005e */
[----:B------:R-:W-:Y:S02]  /*1cf40*/  FADD.FTZ R87, R87, R96 ;  /* 0x0000006057577221 */ /* 0x000fe40000010000 */
[C---:B------:R-:W-:Y:S02]  /*1cf50*/  HMMA.16816.F32 R4, R40.reuse, R48, R4 ;  /* 0x000000302804723c */ /* 0x040fe40000001804 */
[----:B------:R-:W-:Y:S01]  /*1cf60*/  MUFU.EX2 R135, R135 ;  /* 0x0000008700877308 */ /* 0x000fe20000000800 */
[----:B------:R-:W-:Y:S02]  /*1cf70*/  FADD.FTZ R90, R90, R87 ;  /* 0x000000575a5a7221 */ /* 0x000fe40000010000 */
[----:B------:R-:W-:Y:S02]  /*1cf80*/  FADD.FTZ R93, R93, R94 ;  /* 0x0000005e5d5d7221 */ /* 0x000fe40000010000 */
[----:B------:R-:W-:Y:S01]  /*1cf90*/  FADD.FTZ R90, R81, R90 ;  /* 0x0000005a515a7221 */ /* 0x000fe20000010000 */
[C---:B------:R-:W-:Y:S01]  /*1cfa0*/  HMMA.16816.F32 R8, R40.reuse, R50, R8 ;  /* 0x000000322808723c */ /* 0x040fe20000001808 */
[----:B------:R-:W5:Y:S03]  /*1cfb0*/  LDSM.16.MT88.4 R48, [R237+0xb800] ;  /* 0x00b80000ed30783b */ /* 0x000f660000004200 */
[----:B------:R-:W1:Y:S01]  /*1cfc0*/  MUFU.EX2 R138, R138 ;  /* 0x0000008a008a7308 */ /* 0x000e620000000800 */
[----:B------:R-:W-:Y:S02]  /*1cfd0*/  FADD.FTZ R97, R97, R90 ;  /* 0x0000005a61617221 */ /* 0x000fe40000010000 */
[----:B------:R-:W-:Y:S01]  /*1cfe0*/  FADD.FTZ R88, R88, R93 ;  /* 0x0000005d58587221 */ /* 0x000fe20000010000 */
[C---:B------:R-:W-:Y:S04]  /*1cff0*/  HMMA.16816.F32 R12, R40.reuse, R52, R12 ;  /* 0x00000034280c723c */ /* 0x040fe8000000180c */
[----:B------:R-:W-:Y:S02]  /*1d000*/  FADD.FTZ R98, R98, R97 ;  /* 0x0000006162627221 */ /* 0x000fe40000010000 */
[----:B------:R-:W-:Y:S01]  /*1d010*/  MUFU.EX2 R140, R140 ;  /* 0x0000008c008c7308 */ /* 0x000fe20000000800 */
[----:B------:R-:W-:Y:S01]  /*1d020*/  FADD.FTZ R79, R79, R88 ;  /* 0x000000584f4f7221 */ /* 0x000fe20000010000 */
[C---:B------:R-:W-:Y:S01]  /*1d030*/  HMMA.16816.F32 R16, R40.reuse, R54, R16 ;  /* 0x000000362810723c */ /* 0x040fe20000001810 */
[----:B------:R-:W1:Y:S03]  /*1d040*/  LDSM.16.MT88.4 R52, [R234+0xb800] ;  /* 0x00b80000ea34783b */ /* 0x000e660000004200 */
[----:B------:R-:W-:Y:S02]  /*1d050*/  FADD.FTZ R99, R99, R98 ;  /* 0x0000006263637221 */ /* 0x000fe40000010000 */
[----:B------:R-:W-:Y:S02]  /*1d060*/  FADD.FTZ R86, R86, R79 ;  /* 0x0000004f56567221 */ /* 0x000fe40000010000 */
[----:B------:R-:W1:Y:S01]  /*1d070*/  MUFU.EX2 R137, R137 ;  /* 0x0000008900897308 */ /* 0x000e620000000800 */
[C---:B--2---:R-:W-:Y:S03]  /*1d080*/  HMMA.16816.F32 R20, R40.reuse, R44, R20 ;  /* 0x0000002c2814723c */ /* 0x044fe60000001814 */
[----:B------:R-:W-:Y:S02]  /*1d090*/  FADD.FTZ R106, R106, R99 ;  /* 0x000000636a6a7221 */ /* 0x000fe40000010000 */
[----:B------:R-:W-:Y:S02]  /*1d0a0*/  FADD.FTZ R86, R77, R86 ;  /* 0x000000564d567221 */ /* 0x000fe40000010000 */
[----:B------:R-:W-:Y:S01]  /*1d0b0*/  FADD.FTZ R115, R115, R106 ;  /* 0x0000006a73737221 */ /* 0x000fe20000010000 */
[C---:B------:R-:W-:Y:S01]  /*1d0c0*/  HMMA.16816.F32 R24, R40.reuse, R46, R24 ;  /* 0x0000002e2818723c */ /* 0x040fe20000001818 */
[----:B------:R-:W-:Y:S01]  /*1d0d0*/  MUFU.EX2 R139, R139 ;  /* 0x0000008b008b7308 */ /* 0x000fe20000000800 */
[----:B------:R-:W2:Y:S02]  /*1d0e0*/  LDSM.16.MT88.4 R44, [R233+0xb800] ;  /* 0x00b80000e92c783b */ /* 0x000ea40000004200 */
[----:B------:R-:W-:Y:S02]  /*1d0f0*/  FADD.FTZ R116, R116, R115 ;  /* 0x0000007374747221 */ /* 0x000fe40000010000 */
[----:B------:R-:W-:Y:S02]  /*1d100*/  FADD.FTZ R85, R85, R86 ;  /* 0x0000005655557221 */ /* 0x000fe40000010000 */
[C---:B------:R-:W-:Y:S03]  /*1d110*/  HMMA.16816.F32 R28, R40.reuse, R56, R28 ;  /* 0x00000038281c723c */ /* 0x040fe6000000181c */
[----:B------:R-:W1:Y:S01]  /*1d120*/  MUFU.EX2 R142, R142 ;  /* 0x0000008e008e7308 */ /* 0x000e620000000800 */
[----:B------:R-:W-:Y:S02]  /*1d130*/  FADD.FTZ R113, R113, R116 ;  /* 0x0000007471717221 */ /* 0x000fe40000010000 */
[----:B------:R-:W-:Y:S02]  /*1d140*/  FADD.FTZ R92, R92, R85 ;  /* 0x000000555c5c7221 */ /* 0x000fe40000010000 */
[----:B------:R-:W-:Y:S01]  /*1d150*/  HMMA.16816.F32 R32, R40, R58, R32 ;  /* 0x0000003a2820723c */ /* 0x000fe20000001820 */
[----:B------:R-:W2:Y:S03]  /*1d160*/  LDSM.16.MT88.4 R56, [R232+0xb800] ;  /* 0x00b80000e838783b */ /* 0x000ea60000004200 */
[----:B------:R-:W-:Y:S01]  /*1d170*/  FADD.FTZ R118, R118, R113 ;  /* 0x0000007176767221 */ /* 0x000fe20000010000 */
[----:B------:R-:W-:Y:S01]  /*1d180*/  MUFU.EX2 R141, R141 ;  /* 0x0000008d008d7308 */ /* 0x000fe20000000800 */
[----:B------:R-:W-:Y:S01]  /*1d190*/  FADD.FTZ R101, R101, R92 ;  /* 0x0000005c65657221 */ /* 0x000fe20000010000 */
[----:B------:R-:W-:Y:S02]  /*1d1a0*/  F2FP.PACK_AB R41, R124, R119 ;  /* 0x000000777c29723e */ /* 0x000fe400000000ff */
[----:B------:R-:W-:Y:S03]  /*1d1b0*/  F2FP.PACK_AB R43, R128, R117 ;  /* 0x00000075802b723e */ /* 0x000fe600000000ff */
[----:B----4-:R-:W-:Y:S01]  /*1d1c0*/  F2FP.PACK_AB R40, R130, R127 ;  /* 0x0000007f8228723e */ /* 0x010fe200000000ff */
[----:B------:R-:W-:Y:S01]  /*1d1d0*/  FADD.FTZ R127, R127, R118 ;  /* 0x000000767f7f7221 */ /* 0x000fe20000010000 */
[----:B------:R-:W-:Y:S01]  /*1d1e0*/  F2FP.PACK_AB R42, R134, R131 ;  /* 0x00000083862a723e */ /* 0x000fe200000000ff */
[----:B------:R-:W4:Y:S01]  /*1d1f0*/  MUFU.EX2 R144, R144 ;  /* 0x0000009000907308 */ /* 0x000f220000000800 */
[----:B------:R-:W-:Y:S02]  /*1d200*/  FADD.FTZ R110, R110, R101 ;  /* 0x000000656e6e7221 */ /* 0x000fe40000010000 */
[----:B------:R-:W-:Y:S02]  /*1d210*/  FADD.FTZ R130, R130, R127 ;  /* 0x0000007f82827221 */ /* 0x000fe40000010000 */
[----:B------:R-:W-:Y:S01]  /*1d220*/  FADD.FTZ R103, R103, R110 ;  /* 0x0000006e67677221 */ /* 0x000fe20000010000 */
[C---:B-----5:R-:W-:Y:S03]  /*1d230*/  HMMA.16816.F32 R4, R40.reuse, R48, R4 ;  /* 0x000000302804723c */ /* 0x060fe60000001804 */
[----:B------:R-:W-:Y:S01]  /*1d240*/  FADD.FTZ R131, R131, R130 ;  /* 0x0000008283837221 */ /* 0x000fe20000010000 */
[----:B------:R-:W-:Y:S01]  /*1d250*/  MUFU.EX2 R143, R143 ;  /* 0x0000008f008f7308 */ /* 0x000fe20000000800 */
[----:B------:R-:W-:Y:S02]  /*1d260*/  FADD.FTZ R112, R112, R103 ;  /* 0x0000006770707221 */ /* 0x000fe40000010000 */
[----:B------:R-:W-:Y:S01]  /*1d270*/  FADD.FTZ R134, R134, R131 ;  /* 0x0000008386867221 */ /* 0x000fe20000010000 */
[C---:B------:R-:W-:Y:S01]  /*1d280*/  HMMA.16816.F32 R8, R40.reuse, R50, R8 ;  /* 0x000000322808723c */ /* 0x040fe20000001808 */
[----:B------:R-:W5:Y:S03]  /*1d290*/  LDSM.16.MT88.4 R48, [R237+0xc000] ;  /* 0x00c00000ed30783b */ /* 0x000f660000004200 */
[----:B------:R-:W-:Y:S02]  /*1d2a0*/  FADD.FTZ R119, R119, R112 ;  /* 0x0000007077777221 */ /* 0x000fe40000010000 */
[----:B------:R-:W4:Y:S02]  /*1d2b0*/  MUFU.EX2 R146, R146 ;  /* 0x0000009200927308 */ /* 0x000f240000000800 */
[C---:B-1----:R-:W-:Y:S04]  /*1d2c0*/  HMMA.16816.F32 R12, R40.reuse, R52, R12 ;  /* 0x00000034280c723c */ /* 0x042fe8000000180c */
[----:B------:R-:W-:Y:S04]  /*1d2d0*/  FADD.FTZ R124, R124, R119 ;  /* 0x000000777c7c7221 */ /* 0x000fe80000010000 */
[----:B------:R-:W-:Y:S01]  /*1d2e0*/  MUFU.EX2 R145, R145 ;  /* 0x0000009100917308 */ /* 0x000fe20000000800 */
[C---:B------:R-:W-:Y:S01]  /*1d2f0*/  HMMA.16816.F32 R16, R40.reuse, R54, R16 ;  /* 0x000000362810723c */ /* 0x040fe20000001810 */
[----:B------:R-:W1:Y:S02]  /*1d300*/  LDSM.16.MT88.4 R52, [R234+0xc000] ;  /* 0x00c00000ea34783b */ /* 0x000e640000004200 */
[----:B------:R-:W-:Y:S04]  /*1d310*/  FADD.FTZ R117, R117, R124 ;  /* 0x0000007c75757221 */ /* 0x000fe80000010000 */
[----:B------:R-:W-:Y:S01]  /*1d320*/  FADD.FTZ R128, R128, R117 ;  /* 0x0000007580807221 */ /* 0x000fe20000010000 */
[C---:B--2---:R-:W-:Y:S01]  /*1d330*/  HMMA.16816.F32 R20, R40.reuse, R44, R20 ;  /* 0x0000002c2814723c */ /* 0x044fe20000001814 */
[----:B------:R-:W2:Y:S03]  /*1d340*/  MUFU.EX2 R148, R148 ;  /* 0x0000009400947308 */ /* 0x000ea60000000800 */
[----:B---3--:R-:W-:Y:S04]  /*1d350*/  FADD.FTZ R37, R129, R128 ;  /* 0x0000008081257221 */ /* 0x008fe80000010000 */
[C---:B------:R-:W-:Y:S01]  /*1d360*/  HMMA.16816.F32 R24, R40.reuse, R46, R24 ;  /* 0x0000002e2818723c */ /* 0x040fe20000001818 */
[----:B------:R-:W3:Y:S02]  /*1d370*/  LDSM.16.MT88.4 R44, [R233+0xc000] ;  /* 0x00c00000e92c783b */ /* 0x000ee40000004200 */
[----:B------:R-:W-:Y:S01]  /*1d380*/  MUFU.EX2 R147, R147 ;  /* 0x0000009300937308 */ /* 0x000fe20000000800 */
[----:B------:R-:W-:Y:S04]  /*1d390*/  FADD.FTZ R37, R132, R37 ;  /* 0x0000002584257221 */ /* 0x000fe80000010000 */
[C---:B------:R-:W-:Y:S04]  /*1d3a0*/  HMMA.16816.F32 R28, R40.reuse, R56, R28 ;  /* 0x00000038281c723c */ /* 0x040fe8000000181c */
[----:B------:R-:W-:Y:S01]  /*1d3b0*/  FADD.FTZ R38, R136, R37 ;  /* 0x0000002588267221 */ /* 0x000fe20000010000 */
[----:B------:R-:W1:Y:S03]  /*1d3c0*/  MUFU.EX2 R150, R150 ;  /* 0x0000009600967308 */ /* 0x000e660000000800 */
[----:B------:R-:W-:Y:S01]  /*1d3d0*/  HMMA.16816.F32 R32, R40, R58, R32 ;  /* 0x0000003a2820723c */ /* 0x000fe20000001820 */
[----:B------:R-:W2:Y:S03]  /*1d3e0*/  LDSM.16.MT88.4 R56, [R232+0xc000] ;  /* 0x00c00000e838783b */ /* 0x000ea60000004200 */
[C---:B------:R-:W-:Y:S03]  /*1d3f0*/  FADD.FTZ R38, R133.reuse, R38 ;  /* 0x0000002685267221 */ /* 0x040fe60000010000 */
[----:B------:R-:W-:Y:S01]  /*1d400*/  MUFU.EX2 R152, R152 ;  /* 0x0000009800987308 */ /* 0x000fe20000000800 */
[----:B------:R-:W-:Y:S04]  /*1d410*/  F2FP.PACK_AB R41, R132, R129 ;  /* 0x000000818429723e */ /* 0x000fe800000000ff */
[----:B------:R-:W-:Y:S02]  /*1d420*/  F2FP.PACK_AB R43, R133, R136 ;  /* 0x00000088852b723e */ /* 0x000fe400000000ff */
[C---:B------:R-:W-:Y:S01]  /*1d430*/  F2FP.PACK_AB R40, R138.reuse, R135 ;  /* 0x000000878a28723e */ /* 0x040fe200000000ff */
[----:B------:R-:W-:Y:S01]  /*1d440*/  FADD.FTZ R135, R135, R134 ;  /* 0x0000008687877221 */ /* 0x000fe20000010000 */
[C---:B------:R-:W-:Y:S01]  /*1d450*/  F2FP.PACK_AB R42, R137.reuse, R140 ;  /* 0x0000008c892a723e */ /* 0x040fe200000000ff */
[----:B------:R-:W2:Y:S02]  /*1d460*/  MUFU.EX2 R149, R149 ;  /* 0x0000009500957308 */ /* 0x000ea40000000800 */
[----:B------:R-:W-:Y:S04]  /*1d470*/  FADD.FTZ R135, R138, R135 ;  /* 0x000000878a877221 */ /* 0x000fe80000010000 */
[C---:B-----5:R-:W-:Y:S03]  /*1d480*/  HMMA.16816.F32 R4, R40.reuse, R48, R4 ;  /* 0x000000302804723c */ /* 0x060fe60000001804 */
[----:B------:R-:W-:Y:S01]  /*1d490*/  FADD.FTZ R140, R140, R135 ;  /* 0x000000878c8c7221 */ /* 0x000fe20000010000 */
[----:B------:R-:W-:Y:S03]  /*1d4a0*/  MUFU.EX2 R151, R151 ;  /* 0x0000009700977308 */ /* 0x000fe60000000800 */
[----:B------:R-:W-:Y:S01]  /*1d4b0*/  FADD.FTZ R140, R137, R140 ;  /* 0x0000008c898c7221 */ /* 0x000fe20000010000 */
[C---:B------:R-:W-:Y:S01]  /*1d4c0*/  HMMA.16816.F32 R8, R40.reuse, R50, R8 ;  /* 0x000000322808723c */ /* 0x040fe20000001808 */
[----:B------:R-:W5:Y:S05]  /*1d4d0*/  LDSM.16.MT88.4 R48, [R237+0xc800] ;  /* 0x00c80000ed30783b */ /* 0x000f6a0000004200 */
[----:B------:R-:W-:Y:S02]  /*1d4e0*/  MUFU.EX2 R158, R158 ;  /* 0x0000009e009e7308 */ /* 0x000fe40000000800 */
[C---:B-1----:R-:W-:Y:S08]  /*1d4f0*/  HMMA.16816.F32 R12, R40.reuse, R52, R12 ;  /* 0x00000034280c723c */ /* 0x042ff0000000180c */
[C---:B------:R-:W-:Y:S01]  /*1d500*/  HMMA.16816.F32 R16, R40.reuse, R54, R16 ;  /* 0x000000362810723c */ /* 0x040fe20000001810 */
[----:B------:R-:W1:Y:S01]  /*1d510*/  MUFU.EX2 R154, R154 ;  /* 0x0000009a009a7308 */ /* 0x000e620000000800 */
[----:B------:R-:W-:Y:S06]  /*1d520*/  LDSM.16.MT88.4 R52, [R233+0xc800] ;  /* 0x00c80000e934783b */ /* 0x000fec0000004200 */
[C---:B---3--:R-:W-:Y:S03]  /*1d530*/  HMMA.16816.F32 R20, R40.reuse, R44, R20 ;  /* 0x0000002c2814723c */ /* 0x048fe60000001814 */
[----:B------:R-:W-:Y:S05]  /*1d540*/  MUFU.EX2 R153, R153 ;  /* 0x0000009900997308 */ /* 0x000fea0000000800 */
[C---:B------:R-:W-:Y:S01]  /*1d550*/  HMMA.16816.F32 R24, R40.reuse, R46, R24 ;  /* 0x0000002e2818723c */ /* 0x040fe20000001818 */
[----:B------:R-:W3:Y:S04]  /*1d560*/  LDSM.16.MT88.4 R44, [R234+0xc800] ;  /* 0x00c80000ea2c783b */ /* 0x000ee80000004200 */
[----:B------:R-:W1:Y:S03]  /*1d570*/  MUFU.EX2 R156, R156 ;  /* 0x0000009c009c7308 */ /* 0x000e660000000800 */
[C---:B--2---:R-:W-:Y:S07]  /*1d580*/  HMMA.16816.F32 R28, R40.reuse, R56, R28 ;  /* 0x00000038281c723c */ /* 0x044fee000000181c */
[----:B------:R-:W-:Y:S01]  /*1d590*/  MUFU.EX2 R157, R157 ;  /* 0x0000009d009d7308 */ /* 0x000fe20000000800 */
[----:B------:R-:W-:Y:S01]  /*1d5a0*/  HMMA.16816.F32 R32, R40, R58, R32 ;  /* 0x0000003a2820723c */ /* 0x000fe20000001820 */
[----:B------:R-:W2:Y:S06]  /*1d5b0*/  LDSM.16.MT88.4 R56, [R232+0xc800] ;  /* 0x00c80000e838783b */ /* 0x000eac0000004200 */
[----:B------:R-:W-:Y:S01]  /*1d5c0*/  F2FP.PACK_AB R41, R142, R139 ;  /* 0x0000008b8e29723e */ /* 0x000fe200000000ff */
[----:B------:R-:W-:Y:S01]  /*1d5d0*/  FADD.FTZ R139, R139, R38 ;  /* 0x000000268b8b7221 */ /* 0x000fe20000010000 */
[----:B----4-:R-:W-:Y:S01]  /*1d5e0*/  F2FP.PACK_AB R43, R144, R141 ;  /* 0x0000008d902b723e */ /* 0x010fe200000000ff */
[----:B------:R-:W4:Y:S02]  /*1d5f0*/  MUFU.EX2 R155, R155 ;  /* 0x0000009b009b7308 */ /* 0x000f240000000800 */
[----:B------:R-:W-:Y:S01]  /*1d600*/  F2FP.PACK_AB R40, R146, R143 ;  /* 0x0000008f9228723e */ /* 0x000fe200000000ff */
[----:B------:R-:W-:Y:S01]  /*1d610*/  FADD.FTZ R143, R143, R140 ;  /* 0x0000008c8f8f7221 */ /* 0x000fe20000010000 */
[----:B------:R-:W-:Y:S01]  /*1d620*/  F2FP.PACK_AB R42, R148, R145 ;  /* 0x00000091942a723e */ /* 0x000fe200000000ff */
[----:B------:R-:W-:Y:S02]  /*1d630*/  FADD.FTZ R142, R142, R139 ;  /* 0x0000008b8e8e7221 */ /* 0x000fe40000010000 */
[----:B------:R-:W-:Y:S02]  /*1d640*/  FADD.FTZ R146, R146, R143 ;  /* 0x0000008f92927221 */ /* 0x000fe40000010000 */
[----:B------:R-:W-:Y:S01]  /*1d650*/  FADD.FTZ R141, R141, R142 ;  /* 0x0000008e8d8d7221 */ /* 0x000fe20000010000 */
[----:B------:R-:W1:Y:S01]  /*1d660*/  MUFU.EX2 R160, R160 ;  /* 0x000000a000a07308 */ /* 0x000e620000000800 */
[C---:B-----5:R-:W-:Y:S03]  /*1d670*/  HMMA.16816.F32 R4, R40.reuse, R48, R4 ;  /* 0x000000302804723c */ /* 0x060fe60000001804 */
[----:B------:R-:W-:Y:S02]  /*1d680*/  FADD.FTZ R144, R144, R141 ;  /* 0x0000008d90907221 */ /* 0x000fe40000010000 */
[----:B------:R-:W-:Y:S01]  /*1d690*/  LDSM.16.MT88.4 R140, [R233+0x11800] ;  /* 0x01180000e98c783b */ /* 0x000fe20000004200 */
[----:B------:R-:W-:Y:S02]  /*1d6a0*/  FADD.FTZ R145, R145, R146 ;  /* 0x0000009291917221 */ /* 0x000fe40000010000 */
[C---:B------:R-:W-:Y:S01]  /*1d6b0*/  HMMA.16816.F32 R8, R40.reuse, R50, R8 ;  /* 0x000000322808723c */ /* 0x040fe20000001808 */
[----:B------:R-:W-:Y:S03]  /*1d6c0*/  MUFU.EX2 R161, R161 ;  /* 0x000000a100a17308 */ /* 0x000fe60000000800 */
[----:B------:R-:W-:Y:S01]  /*1d6d0*/  FADD.FTZ R148, R148, R145 ;  /* 0x0000009194947221 */ /* 0x000fe20000010000 */
[----:B------:R-:W-:Y:S03]  /*1d6e0*/  LDSM.16.MT88.4 R48, [R234+0xd000] ;  /* 0x00d00000ea30783b */ /* 0x000fe60000004200 */
[C---:B---3--:R-:W-:Y:S03]  /*1d6f0*/  HMMA.16816.F32 R12, R40.reuse, R44, R12 ;  /* 0x0000002c280c723c */ /* 0x048fe6000000180c */
[----:B------:R-:W-:Y:S05]  /*1d700*/  MUFU.EX2 R159, R159 ;  /* 0x0000009f009f7308 */ /* 0x000fea0000000800 */
[C---:B------:R-:W-:Y:S01]  /*1d710*/  HMMA.16816.F32 R16, R40.reuse, R46, R16 ;  /* 0x0000002e2810723c */ /* 0x040fe20000001810 */
[----:B------:R-:W3:Y:S04]  /*1d720*/  LDSM.16.MT88.4 R44, [R237+0xd000] ;  /* 0x00d00000ed2c783b */ /* 0x000ee80000004200 */
[----:B------:R-:W-:Y:S03]  /*1d730*/  MUFU.EX2 R162, R162 ;  /* 0x000000a200a27308 */ /* 0x000fe60000000800 */
[C---:B------:R-:W-:Y:S07]  /*1d740*/  HMMA.16816.F32 R20, R40.reuse, R52, R20 ;  /* 0x000000342814723c */ /* 0x040fee0000001814 */
[----:B------:R-:W-:Y:S01]  /*1d750*/  MUFU.EX2 R95, R95 ;  /* 0x0000005f005f7308 */ /* 0x000fe20000000800 */
[C---:B------:R-:W-:Y:S01]  /*1d760*/  HMMA.16816.F32 R24, R40.reuse, R54, R24 ;  /* 0x000000362818723c */ /* 0x040fe20000001818 */
[----:B------:R-:W5:Y:S07]  /*1d770*/  LDSM.16.MT88.4 R52, [R233+0xd000] ;  /* 0x00d00000e934783b */ /* 0x000f6e0000004200 */
[C---:B--2---:R-:W-:Y:S01]  /*1d780*/  HMMA.16816.F32 R28, R40.reuse, R56, R28 ;  /* 0x00000038281c723c */ /* 0x044fe2000000181c */
[----:B------:R-:W-:Y:S07]  /*1d790*/  MUFU.EX2 R100, R100 ;  /* 0x0000006400647308 */ /* 0x000fee0000000800 */
[----:B------:R-:W-:Y:S01]  /*1d7a0*/  HMMA.16816.F32 R32, R40, R58, R32 ;  /* 0x0000003a2820723c */ /* 0x000fe20000001820 */
[----:B------:R-:W2:Y:S02]  /*1d7b0*/  LDSM.16.MT88.4 R56, [R232+0xd000] ;  /* 0x00d00000e838783b */ /* 0x000ea40000004200 */
[----:B------:R-:W2:Y:S04]  /*1d7c0*/  MUFU.EX2 R192, R192 ;  /* 0x000000c000c07308 */ /* 0x000ea80000000800 */
[----:B------:R-:W-:Y:S01]  /*1d7d0*/  F2FP.PACK_AB R41, R150, R147 ;  /* 0x000000939629723e */ /* 0x000fe200000000ff */
[----:B------:R-:W-:Y:S01]  /*1d7e0*/  FADD.FTZ R147, R147, R144 ;  /* 0x0000009093937221 */ /* 0x000fe20000010000 */
[----:B------:R-:W-:Y:S03]  /*1d7f0*/  F2FP.PACK_AB R43, R149, R152 ;  /* 0x00000098952b723e */ /* 0x000fe600000000ff */
[----:B-1----:R-:W-:Y:S01]  /*1d800*/  F2FP.PACK_AB R40, R154, R151 ;  /* 0x000000979a28723e */ /* 0x002fe200000000ff */
[----:B------:R-:W-:Y:S01]  /*1d810*/  FADD.FTZ R151, R151, R148 ;  /* 0x0000009497977221 */ /* 0x000fe20000010000 */
[----:B------:R-:W-:Y:S01]  /*1d820*/  F2FP.PACK_AB R42, R156, R153 ;  /* 0x000000999c2a723e */ /* 0x000fe200000000ff */
[----:B------:R-:W-:Y:S01]  /*1d830*/  FADD.FTZ R147, R150, R147 ;  /* 0x0000009396937221 */ /* 0x000fe20000010000 */
[----:B------:R-:W-:Y:S01]  /*1d840*/  MUFU.EX2 R89, R89 ;  /* 0x0000005900597308 */ /* 0x000fe20000000800 */
[----:B------:R-:W-:Y:S02]  /*1d850*/  FADD.FTZ R154, R154, R151 ;  /* 0x000000979a9a7221 */ /* 0x000fe40000010000 */
[----:B------:R-:W-:Y:S02]  /*1d860*/  FADD.FTZ R152, R152, R147 ;  /* 0x0000009398987221 */ /* 0x000fe40000010000 */
[C---:B---3--:R-:W-:Y:S03]  /*1d870*/  HMMA.16816.F32 R4, R40.reuse, R44, R4 ;  /* 0x0000002c2804723c */ /* 0x048fe60000001804 */
[----:B------:R-:W-:Y:S02]  /*1d880*/  FADD.FTZ R152, R149, R152 ;  /* 0x0000009895987221 */ /* 0x000fe40000010000 */
[----:B------:R-:W-:Y:S01]  /*1d890*/  LDSM.16.MT88.4 R148, [R234+0x11800] ;  /* 0x01180000ea94783b */ /* 0x000fe20000004200 */
[----:B------:R-:W-:Y:S01]  /*1d8a0*/  MUFU.EX2 R78, R78 ;  /* 0x0000004e004e7308 */ /* 0x000fe20000000800 */
[----:B------:R-:W-:Y:S01]  /*1d8b0*/  FADD.FTZ R153, R153, R154 ;  /* 0x0000009a99997221 */ /* 0x000fe20000010000 */
[C---:B------:R-:W-:Y:S04]  /*1d8c0*/  HMMA.16816.F32 R8, R40.reuse, R46, R8 ;  /* 0x0000002e2808723c */ /* 0x040fe80000001808 */
[----:B------:R-:W-:Y:S01]  /*1d8d0*/  FADD.FTZ R156, R156, R153 ;  /* 0x000000999c9c7221 */ /* 0x000fe20000010000 */
[----:B------:R-:W1:Y:S03]  /*1d8e0*/  LDSM.16.MT88.4 R44, [R237+0xd800] ;  /* 0x00d80000ed2c783b */ /* 0x000e660000004200 */
[C---:B------:R-:W-:Y:S01]  /*1d8f0*/  HMMA.16816.F32 R12, R40.reuse, R48, R12 ;  /* 0x00000030280c723c */ /* 0x040fe2000000180c */
[----:B------:R-:W-:Y:S07]  /*1d900*/  MUFU.EX2 R163, R163 ;  /* 0x000000a300a37308 */ /* 0x000fee0000000800 */
[C---:B------:R-:W-:Y:S01]  /*1d910*/  HMMA.16816.F32 R16, R40.reuse, R50, R16 ;  /* 0x000000322810723c */ /* 0x040fe20000001810 */
[----:B------:R-:W3:Y:S02]  /*1d920*/  LDSM.16.MT88.4 R48, [R234+0xd800] ;  /* 0x00d80000ea30783b */ /* 0x000ee40000004200 */
[----:B------:R-:W1:Y:S05]  /*1d930*/  MUFU.EX2 R194, R194 ;  /* 0x000000c200c27308 */ /* 0x000e6a0000000800 */
[C---:B-----5:R-:W-:Y:S05]  /*1d940*/  HMMA.16816.F32 R20, R40.reuse, R52, R20 ;  /* 0x000000342814723c */ /* 0x060fea0000001814 */
[----:B------:R-:W-:Y:S03]  /*1d950*/  MUFU.EX2 R165, R165 ;  /* 0x000000a500a57308 */ /* 0x000fe60000000800 */
[C---:B------:R-:W-:Y:S01]  /*1d960*/  HMMA.16816.F32 R24, R40.reuse, R54, R24 ;  /* 0x000000362818723c */ /* 0x040fe20000001818 */
[----:B------:R-:W5:Y:S06]  /*1d970*/  LDSM.16.MT88.4 R52, [R233+0xd800] ;  /* 0x00d80000e934783b */ /* 0x000f6c0000004200 */
[----:B------:R-:W1:Y:S01]  /*1d980*/  MUFU.EX2 R196, R196 ;  /* 0x000000c400c47308 */ /* 0x000e620000000800 */
[C---:B--2---:R-:W-:Y:S08]  /*1d990*/  HMMA.16816.F32 R28, R40.reuse, R56, R28 ;  /* 0x00000038281c723c */ /* 0x044ff0000000181c */
[----:B------:R-:W-:Y:S01]  /*1d9a0*/  HMMA.16816.F32 R32, R40, R58, R32 ;  /* 0x0000003a2820723c */ /* 0x000fe20000001820 */
[----:B------:R-:W2:Y:S01]  /*1d9b0*/  LDSM.16.MT88.4 R56, [R232+0xd800] ;  /* 0x00d80000e838783b */ /* 0x000ea20000004200 */
[----:B------:R-:W-:Y:S05]  /*1d9c0*/  MUFU.EX2 R167, R167 ;  /* 0x000000a700a77308 */ /* 0x000fea0000000800 */
[----:B----4-:R-:W-:Y:S01]  /*1d9d0*/  F2FP.PACK_AB R41, R158, R155 ;  /* 0x0000009b9e29723e */ /* 0x010fe200000000ff */
[----:B------:R-:W-:Y:S01]  /*1d9e0*/  FADD.FTZ R155, R155, R152 ;  /* 0x000000989b9b7221 */ /* 0x000fe20000010000 */
[----:B------:R-:W-:Y:S03]  /*1d9f0*/  F2FP.PACK_AB R43, R157, R160 ;  /* 0x000000a09d2b723e */ /* 0x000fe600000000ff */
[----:B------:R-:W-:Y:S01]  /*1da00*/  F2FP.PACK_AB R40, R192, R161 ;  /* 0x000000a1c028723e */ /* 0x000fe200000000ff */
[----:B------:R-:W4:Y:S01]  /*1da10*/  MUFU.EX2 R188, R188 ;  /* 0x000000bc00bc7308 */ /* 0x000f220000000800 */
[----:B------:R-:W-:Y:S01]  /*1da20*/  F2FP.PACK_AB R42, R162, R159 ;  /* 0x0000009fa22a723e */ /* 0x000fe200000000ff */
[----:B------:R-:W-:Y:S02]  /*1da30*/  FADD.FTZ R161, R161, R156 ;  /* 0x0000009ca1a17221 */ /* 0x000fe40000010000 */
[----:B------:R-:W-:Y:S02]  /*1da40*/  FADD.FTZ R155, R158, R155 ;  /* 0x0000009b9e9b7221 */ /* 0x000fe40000010000 */
[----:B------:R-:W-:Y:S02]  /*1da50*/  FADD.FTZ R192, R192, R161 ;  /* 0x000000a1c0c07221 */ /* 0x000fe40000010000 */
[C---:B-1----:R-:W-:Y:S02]  /*1da60*/  HMMA.16816.F32 R4, R40.reuse, R44, R4 ;  /* 0x0000002c2804723c */ /* 0x042fe40000001804 */
[----:B------:R-:W-:Y:S01]  /*1da70*/  MUFU.EX2 R186, R186 ;  /* 0x000000ba00ba7308 */ /* 0x000fe20000000800 */
[----:B------:R-:W-:Y:S02]  /*1da80*/  FADD.FTZ R159, R159, R192 ;  /* 0x000000c09f9f7221 */ /* 0x000fe40000010000 */
[----:B------:R-:W-:Y:S02]  /*1da90*/  FADD.FTZ R160, R160, R155 ;  /* 0x0000009ba0a07221 */ /* 0x000fe40000010000 */
[----:B------:R-:W-:Y:S01]  /*1daa0*/  FADD.FTZ R162, R162, R159 ;  /* 0x0000009fa2a27221 */ /* 0x000fe20000010000 */
[C---:B------:R-:W-:Y:S01]  /*1dab0*/  HMMA.16816.F32 R8, R40.reuse, R46, R8 ;  /* 0x0000002e2808723c */ /* 0x040fe20000001808 */
[----:B------:R-:W1:Y:S03]  /*1dac0*/  LDSM.16.MT88.4 R44, [R237+0xe000] ;  /* 0x00e00000ed2c783b */ /* 0x000e660000004200 */
[----:B------:R-:W-:Y:S01]  /*1dad0*/  FADD.FTZ R160, R157, R160 ;  /* 0x000000a09da07221 */ /* 0x000fe20000010000 */
[----:B------:R-:W1:Y:S03]  /*1dae0*/  MUFU.EX2 R187, R187 ;  /* 0x000000bb00bb7308 */ /* 0x000e660000000800 */
[C---:B---3--:R-:W-:Y:S01]  /*1daf0*/  HMMA.16816.F32 R12, R40.reuse, R48, R12 ;  /* 0x00000030280c723c */ /* 0x048fe2000000180c */
[----:B------:R-:W-:Y:S06]  /*1db00*/  LDSM.16.MT88.4 R156, [R237+0x11800] ;  /* 0x01180000ed9c783b */ /* 0x000fec0000004200 */
[----:B------:R-:W-:Y:S01]  /*1db10*/  MUFU.EX2 R184, R184 ;  /* 0x000000b800b87308 */ /* 0x000fe20000000800 */
[C---:B------:R-:W-:Y:S01]  /*1db20*/  HMMA.16816.F32 R16, R40.reuse, R50, R16 ;  /* 0x000000322810723c */ /* 0x040fe20000001810 */
[----:B------:R-:W3:Y:S07]  /*1db30*/  LDSM.16.MT88.4 R48, [R234+0xe000] ;  /* 0x00e00000ea30783b */ /* 0x000eee0000004200 */
[C---:B-----5:R-:W-:Y:S01]  /*1db40*/  HMMA.16816.F32 R20, R40.reuse, R52, R20 ;  /* 0x000000342814723c */ /* 0x060fe20000001814 */
[----:B------:R-:W5:Y:S07]  /*1db50*/  MUFU.EX2 R183, R183 ;  /* 0x000000b700b77308 */ /* 0x000f6e0000000800 */
[C---:B------:R-:W-:Y:S01]  /*1db60*/  HMMA.16816.F32 R24, R40.reuse, R54, R24 ;  /* 0x000000362818723c */ /* 0x040fe20000001818 */
[----:B------:R-:W3:Y:S02]  /*1db70*/  LDSM.16.MT88.4 R52, [R233+0xe000] ;  /* 0x00e00000e934783b */ /* 0x000ee40000004200 */
[----:B------:R-:W-:Y:S05]  /*1db80*/  MUFU.EX2 R190, R190 ;  /* 0x000000be00be7308 */ /* 0x000fea0000000800 */
[C---:B--2---:R-:W-:Y:S05]  /*1db90*/  HMMA.16816.F32 R28, R40.reuse, R56, R28 ;  /* 0x00000038281c723c */ /* 0x044fea000000181c */
[----:B------:R-:W2:Y:S03]  /*1dba0*/  MUFU.EX2 R179, R179 ;  /* 0x000000b300b37308 */ /* 0x000ea60000000800 */
[----:B------:R-:W-:Y:S01]  /*1dbb0*/  HMMA.16816.F32 R32, R40, R58, R32 ;  /* 0x0000003a2820723c */ /* 0x000fe20000001820 */
[----:B------:R-:W2:Y:S06]  /*1dbc0*/  LDSM.16.MT88.4 R56, [R232+0xe000] ;  /* 0x00e00000e838783b */ /* 0x000eac0000004200 */
[----:B------:R-:W-:Y:S01]  /*1dbd0*/  F2FP.PACK_AB R41, R194, R163 ;  /* 0x000000a3c229723e */ /* 0x000fe200000000ff */
[----:B------:R-:W-:Y:S01]  /*1dbe0*/  MUFU.EX2 R181, R181 ;  /* 0x000000b500b57308 */ /* 0x000fe20000000800 */
[----:B------:R-:W-:Y:S03]  /*1dbf0*/  F2FP.PACK_AB R43, R196, R165 ;  /* 0x000000a5c42b723e */ /* 0x000fe600000000ff */
[----:B----4-:R-:W-:Y:S01]  /*1dc00*/  F2FP.PACK_AB R40, R188, R167 ;  /* 0x000000a7bc28723e */ /* 0x010fe200000000ff */
[----:B------:R-:W-:Y:S01]  /*1dc10*/  FADD.FTZ R163, R163, R160 ;  /* 0x000000a0a3a37221 */ /* 0x000fe20000010000 */
[----:B-1----:R-:W-:Y:S03]  /*1dc20*/  F2FP.PACK_AB R42, R187, R186 ;  /* 0x000000babb2a723e */ /* 0x002fe600000000ff */
[----:B------:R-:W-:Y:S01]  /*1dc30*/  FADD.FTZ R194, R194, R163 ;  /* 0x000000a3c2c27221 */ /* 0x000fe20000010000 */
[----:B------:R-:W1:Y:S03]  /*1dc40*/  MUFU.EX2 R180, R180 ;  /* 0x000000b400b47308 */ /* 0x000e660000000800 */
[C---:B------:R-:W-:Y:S03]  /*1dc50*/  HMMA.16816.F32 R4, R40.reuse, R44, R4 ;  /* 0x0000002c2804723c */ /* 0x040fe60000001804 */
[----:B------:R-:W-:Y:S04]  /*1dc60*/  FADD.FTZ R165, R165, R194 ;  /* 0x000000c2a5a57221 */ /* 0x000fe80000010000 */
[----:B------:R-:W-:Y:S01]  /*1dc70*/  MUFU.EX2 R178, R178 ;  /* 0x000000b200b27308 */ /* 0x000fe20000000800 */
[C---:B------:R-:W-:Y:S01]  /*1dc80*/  HMMA.16816.F32 R8, R40.reuse, R46, R8 ;  /* 0x0000002e2808723c */ /* 0x040fe20000001808 */
[----:B------:R-:W4:Y:S07]  /*1dc90*/  LDSM.16.MT88.4 R44, [R237+0xe800] ;  /* 0x00e80000ed2c783b */ /* 0x000f2e0000004200 */
[C---:B---3--:R-:W-:Y:S01]  /*1dca0*/  HMMA.16816.F32 R12, R40.reuse, R48, R12 ;  /* 0x00000030280c723c */ /* 0x048fe2000000180c */
[----:B------:R-:W3:Y:S07]  /*1dcb0*/  MUFU.EX2 R185, R185 ;  /* 0x000000b900b97308 */ /* 0x000eee0000000800 */
[C---:B------:R-:W-:Y:S01]  /*1dcc0*/  HMMA.16816.F32 R16, R40.reuse, R50, R16 ;  /* 0x000000322810723c */ /* 0x040fe20000001810 */
[----:B------:R-:W1:Y:S02]  /*1dcd0*/  LDSM.16.MT88.4 R48, [R234+0xe800] ;  /* 0x00e80000ea30783b */ /* 0x000e640000004200 */
[----:B------:R-:W-:Y:S05]  /*1dce0*/  MUFU.EX2 R176, R176 ;  /* 0x000000b000b07308 */ /* 0x000fea0000000800 */
[C---:B------:R-:W-:Y:S05]  /*1dcf0*/  HMMA.16816.F32 R20, R40.reuse, R52, R20 ;  /* 0x000000342814723c */ /* 0x040fea0000001814 */
[----:B------:R-:W1:Y:S03]  /*1dd00*/  MUFU.EX2 R175, R175 ;  /* 0x000000af00af7308 */ /* 0x000e660000000800 */
[C---:B------:R-:W-:Y:S01]  /*1dd10*/  HMMA.16816.F32 R24, R40.reuse, R54, R24 ;  /* 0x000000362818723c */ /* 0x040fe20000001818 */
[----:B------:R-:W4:Y:S06]  /*1dd20*/  LDSM.16.MT88.4 R52, [R233+0xe800] ;  /* 0x00e80000e934783b */ /* 0x000f2c0000004200 */
[----:B------:R-:W-:Y:S01]  /*1dd30*/  MUFU.EX2 R173, R173 ;  /* 0x000000ad00ad7308 */ /* 0x000fe20000000800 */
[C---:B--2---:R-:W-:Y:S08]  /*1dd40*/  HMMA.16816.F32 R28, R40.reuse, R56, R28 ;  /* 0x00000038281c723c */ /* 0x044ff0000000181c */
[----:B------:R-:W-:Y:S01]  /*1dd50*/  HMMA.16816.F32 R32, R40, R58, R32 ;  /* 0x0000003a2820723c */ /* 0x000fe20000001820 */
[----:B------:R-:W2:Y:S01]  /*1dd60*/  LDSM.16.MT88.4 R56, [R232+0xe800] ;  /* 0x00e80000e838783b */ /* 0x000ea20000004200 */
[----:B------:R-:W2:Y:S05]  /*1dd70*/  MUFU.EX2 R182, R182 ;  /* 0x000000b600b67308 */ /* 0x000eaa0000000800 */
[----:B-----5:R-:W-:Y:S02]  /*1dd80*/  F2FP.PACK_AB R41, R183, R184 ;  /* 0x000000b8b729723e */ /* 0x020fe400000000ff */
[----:B------:R-:W-:Y:S03]  /*1dd90*/  F2FP.PACK_AB R43, R179, R190 ;  /* 0x000000beb32b723e */ /* 0x000fe600000000ff */
[----:B-1----:R-:W-:Y:S01]  /*1dda0*/  F2FP.PACK_AB R40, R180, R181 ;  /* 0x000000b5b428723e */ /* 0x002fe200000000ff */
[----:B------:R-:W-:Y:S01]  /*1ddb0*/  MUFU.EX2 R171, R171 ;  /* 0x000000ab00ab7308 */ /* 0x000fe20000000800 */
[----:B---3--:R-:W-:Y:S07]  /*1ddc0*/  F2FP.PACK_AB R42, R185, R178 ;  /* 0x000000b2b92a723e */ /* 0x008fee00000000ff */
[C---:B----4-:R-:W-:Y:S02]  /*1ddd0*/  HMMA.16816.F32 R4, R40.reuse, R44, R4 ;  /* 0x0000002c2804723c */ /* 0x050fe40000001804 */
[----:B------:R-:W1:Y:S06]  /*1dde0*/  MUFU.EX2 R172, R172 ;  /* 0x000000ac00ac7308 */ /* 0x000e6c0000000800 */
[C---:B------:R-:W-:Y:S01]  /*1ddf0*/  HMMA.16816.F32 R8, R40.reuse, R46, R8 ;  /* 0x0000002e2808723c */ /* 0x040fe20000001808 */
[----:B------:R-:W3:Y:S03]  /*1de00*/  LDSM.16.MT88.4 R44, [R237+0xf000] ;  /* 0x00f00000ed2c783b */ /* 0x000ee60000004200 */
[----:B------:R-:W-:Y:S04]  /*1de10*/  MUFU.EX2 R170, R170 ;  /* 0x000000aa00aa7308 */ /* 0x000fe80000000800 */
[C---:B------:R-:W-:Y:S06]  /*1de20*/  HMMA.16816.F32 R12, R40.reuse, R48, R12 ;  /* 0x00000030280c723c */ /* 0x040fec000000180c */
        /* <DEDUP_REMOVED lines=8> */
[C---:B--2---:R-:W-:Y:S05]  /*1deb0*/  HMMA.16816.F32 R28, R40.reuse, R56, R28 ;  /* 0x00000038281c723c */ /* 0x044fea000000181c */
[----:B------:R-:W-:Y:S03]  /*1dec0*/  MUFU.EX2 R174, R174 ;  /* 0x000000ae00ae7308 */ /* 0x000fe60000000800 */
[----:B------:R-:W-:Y:S01]  /*1ded0*/  HMMA.16816.F32 R32, R40, R58, R32 ;  /* 0x0000003a2820723c */ /* 0x000fe20000001820 */
[----:B------:R-:W2:Y:S06]  /*1dee0*/  LDSM.16.MT88.4 R56, [R232+0xf000] ;  /* 0x00f00000e838783b */ /* 0x000eac0000004200 */
[----:B------:R-:W-:Y:S01]  /*1def0*/  F2FP.PACK_AB R41, R175, R176 ;  /* 0x000000b0af29723e */ /* 0x000fe200000000ff */
[----:B------:R-:W2:Y:S01]  /*1df00*/  MUFU.EX2 R121, R121 ;  /* 0x0000007900797308 */ /* 0x000ea20000000800 */
[----:B------:R-:W-:Y:S03]  /*1df10*/  F2FP.PACK_AB R43, R182, R173 ;  /* 0x000000adb62b723e */ /* 0x000fe600000000ff */
[----:B-1----:R-:W-:Y:S02]  /*1df20*/  F2FP.PACK_AB R40, R172, R171 ;  /* 0x000000abac28723e */ /* 0x002fe400000000ff */
[----:B----4-:R-:W-:Y:S04]  /*1df30*/  F2FP.PACK_AB R42, R177, R170 ;  /* 0x000000aab12a723e */ /* 0x010fe800000000ff */
[----:B------:R-:W-:Y:S03]  /*1df40*/  MUFU.EX2 R123, R123 ;  /* 0x0000007b007b7308 */ /* 0x000fe60000000800 */
[C---:B---3--:R-:W-:Y:S07]  /*1df50*/  HMMA.16816.F32 R4, R40.reuse, R44, R4 ;  /* 0x0000002c2804723c */ /* 0x048fee0000001804 */
[----:B------:R-:W1:Y:S01]  /*1df60*/  MUFU.EX2 R122, R122 ;  /* 0x0000007a007a7308 */ /* 0x000e620000000800 */
[C---:B------:R-:W-:Y:S01]  /*1df70*/  HMMA.16816.F32 R8, R40.reuse, R46, R8 ;  /* 0x0000002e2808723c */ /* 0x040fe20000001808 */
[----:B------:R-:W3:Y:S07]  /*1df80*/  LDSM.16.MT88.4 R44, [R237+0xf800] ;  /* 0x00f80000ed2c783b */ /* 0x000eee0000004200 */
[C---:B-----5:R-:W-:Y:S01]  /*1df90*/  HMMA.16816.F32 R12, R40.reuse, R48, R12 ;  /* 0x00000030280c723c */ /* 0x060fe2000000180c */
[----:B------:R-:W-:Y:S07]  /*1dfa0*/  MUFU.EX2 R120, R120 ;  /* 0x0000007800787308 */ /* 0x000fee0000000800 */
[C---:B------:R-:W-:Y:S01]  /*1dfb0*/  HMMA.16816.F32 R16, R40.reuse, R50, R16 ;  /* 0x000000322810723c */ /* 0x040fe20000001810 */
[----:B------:R-:W4:Y:S02]  /*1dfc0*/  LDSM.16.MT88.4 R48, [R234+0xf800] ;  /* 0x00f80000ea30783b */ /* 0x000f240000004200 */
[----:B------:R-:W5:Y:S05]  /*1dfd0*/  MUFU.EX2 R169, R169 ;  /* 0x000000a900a97308 */ /* 0x000f6a0000000800 */
[C---:B------:R-:W-:Y:S05]  /*1dfe0*/  HMMA.16816.F32 R20, R40.reuse, R52, R20 ;  /* 0x000000342814723c */ /* 0x040fea0000001814 */
[----:B------:R-:W-:Y:S03]  /*1dff0*/  MUFU.EX2 R114, R114 ;  /* 0x0000007200727308 */ /* 0x000fe60000000800 */
[C---:B------:R-:W-:Y:S01]  /*1e000*/  HMMA.16816.F32 R24, R40.reuse, R54, R24 ;  /* 0x000000362818723c */ /* 0x040fe20000001818 */
[----:B------:R-:W4:Y:S06]  /*1e010*/  LDSM.16.MT88.4 R52, [R233+0xf800] ;  /* 0x00f80000e934783b */ /* 0x000f2c0000004200 */
[----:B------:R-:W3:Y:S01]  /*1e020*/  MUFU.EX2 R109, R109 ;  /* 0x0000006d006d7308 */ /* 0x000ee20000000800 */
[C---:B--2---:R-:W-:Y:S08]  /*1e030*/  HMMA.16816.F32 R28, R40.reuse, R56, R28 ;  /* 0x00000038281c723c */ /* 0x044ff0000000181c */
[----:B------:R-:W-:Y:S01]  /*1e040*/  HMMA.16816.F32 R32, R40, R58, R32 ;  /* 0x0000003a2820723c */ /* 0x000fe20000001820 */
[----:B------:R-:W2:Y:S01]  /*1e050*/  LDSM.16.MT88.4 R56, [R232+0xf800] ;  /* 0x00f80000e838783b */ /* 0x000ea20000004200 */
[----:B------:R-:W-:Y:S05]  /*1e060*/  MUFU.EX2 R107, R107 ;  /* 0x0000006b006b7308 */ /* 0x000fea0000000800 */
[----:B------:R-:W-:Y:S02]  /*1e070*/  F2FP.PACK_AB R41, R125, R168 ;  /* 0x000000a87d29723e */ /* 0x000fe400000000ff */
[----:B------:R-:W-:Y:S03]  /*1e080*/  F2FP.PACK_AB R43, R121, R174 ;  /* 0x000000ae792b723e */ /* 0x000fe600000000ff */
[----:B-1----:R-:W-:Y:S01]  /*1e090*/  F2FP.PACK_AB R40, R122, R123 ;  /* 0x0000007b7a28723e */ /* 0x002fe200000000ff */
[----:B------:R-:W1:Y:S01]  /*1e0a0*/  MUFU.EX2 R126, R126 ;  /* 0x0000007e007e7308 */ /* 0x000e620000000800 */
[----:B-----5:R-:W-:Y:S07]  /*1e0b0*/  F2FP.PACK_AB R42, R169, R120 ;  /* 0x00000078a92a723e */ /* 0x020fee00000000ff */
[C---:B---3--:R-:W-:Y:S02]  /*1e0c0*/  HMMA.16816.F32 R4, R40.reuse, R44, R4 ;  /* 0x0000002c2804723c */ /* 0x048fe40000001804 */
[----:B------:R-:W-:Y:S06]  /*1e0d0*/  MUFU.EX2 R105, R105 ;  /* 0x0000006900697308 */ /* 0x000fec0000000800 */
[C---:B------:R-:W-:Y:S01]  /*1e0e0*/  HMMA.16816.F32 R8, R40.reuse, R46, R8 ;  /* 0x0000002e2808723c */ /* 0x040fe20000001808 */
[----:B------:R-:W3:Y:S03]  /*1e0f0*/  LDSM.16.MT88.4 R44, [R237+0x10000] ;  /* 0x01000000ed2c783b */ /* 0x000ee60000004200 */
[----:B------:R-:W5:Y:S04]  /*1e100*/  MUFU.EX2 R104, R104 ;  /* 0x0000006800687308 */ /* 0x000f680000000800 */
        /* <DEDUP_REMOVED lines=9> */
[C---:B--2---:R-:W-:Y:S05]  /*1e1a0*/  HMMA.16816.F32 R28, R40.reuse, R56, R28 ;  /* 0x00000038281c723c */ /* 0x044fea000000181c */
[----:B------:R-:W-:Y:S02]  /*1e1b0*/  MUFU.EX2 R71, R71 ;  /* 0x0000004700477308 */ /* 0x000fe40000000800 */
[--C-:B------:R-:W-:Y:S01]  /*1e1c0*/  FFMA.FTZ R56, R83, c[0x0][0x23c], -R68.reuse ;  /* 0x00008f0053387a23 */ /* 0x100fe20000010844 */
[----:B------:R-:W-:Y:S04]  /*1e1d0*/  HMMA.16816.F32 R32, R40, R58, R32 ;  /* 0x0000003a2820723c */ /* 0x000fe80000001820 */
[--C-:B------:R-:W-:Y:S03]  /*1e1e0*/  FFMA.FTZ R57, R84, c[0x0][0x23c], -R65.reuse ;  /* 0x00008f0054397a23 */ /* 0x100fe60000010841 */
[----:B------:R-:W-:Y:S01]  /*1e1f0*/  F2FP.PACK_AB R41, R109, R114 ;  /* 0x000000726d29723e */ /* 0x000fe200000000ff */
[----:B------:R-:W-:Y:S01]  /*1e200*/  MUFU.EX2 R56, R56 ;  /* 0x0000003800387308 */ /* 0x000fe20000000800 */
[----:B-1----:R-:W-:Y:S03]  /*1e210*/  F2FP.PACK_AB R43, R126, R107 ;  /* 0x0000006b7e2b723e */ /* 0x002fe600000000ff */
[----:B-----5:R-:W-:Y:S01]  /*1e220*/  F2FP.PACK_AB R40, R104, R105 ;  /* 0x000000696828723e */ /* 0x020fe200000000ff */
[--C-:B------:R-:W-:Y:S01]  /*1e230*/  FFMA.FTZ R58, R82, c[0x0][0x23c], -R65.reuse ;  /* 0x00008f00523a7a23 */ /* 0x100fe20000010841 */
[----:B------:R-:W-:Y:S01]  /*1e240*/  F2FP.PACK_AB R42, R111, R102 ;  /* 0x000000666f2a723e */ /* 0x000fe200000000ff */
[--C-:B------:R-:W-:Y:S02]  /*1e250*/  FFMA.FTZ R59, R80, c[0x0][0x23c], -R65.reuse ;  /* 0x00008f00503b7a23 */ /* 0x100fe40000010841 */
[--C-:B------:R-:W-:Y:S01]  /*1e260*/  FFMA.FTZ R80, R73, c[0x0][0x23c], -R68.reuse ;  /* 0x00008f0049507a23 */ /* 0x100fe20000010844 */
[----:B------:R-:W-:Y:S01]  /*1e270*/  MUFU.EX2 R57, R57 ;  /* 0x0000003900397308 */ /* 0x000fe20000000800 */
[--C-:B------:R-:W-:Y:S02]  /*1e280*/  FFMA.FTZ R82, R69, c[0x0][0x23c], -R68.reuse ;  /* 0x00008f0045527a23 */ /* 0x100fe40000010844 */
[C---:B---3--:R-:W-:Y:S03]  /*1e290*/  HMMA.16816.F32 R4, R40.reuse, R44, R4 ;  /* 0x0000002c2804723c */ /* 0x048fe60000001804 */
[--C-:B------:R-:W-:Y:S02]  /*1e2a0*/  FFMA.FTZ R69, R76, c[0x0][0x23c], -R65.reuse ;  /* 0x00008f004c457a23 */ /* 0x100fe40000010841 */
[--C-:B------:R-:W-:Y:S02]  /*1e2b0*/  FFMA.FTZ R73, R70, c[0x0][0x23c], -R65.reuse ;  /* 0x00008f0046497a23 */ /* 0x100fe40000010841 */
[----:B------:R-:W-:Y:S01]  /*1e2c0*/  MUFU.EX2 R58, R58 ;  /* 0x0000003a003a7308 */ /* 0x000fe20000000800 */
[C---:B------:R-:W-:Y:S01]  /*1e2d0*/  HMMA.16816.F32 R8, R40.reuse, R46, R8 ;  /* 0x0000002e2808723c */ /* 0x040fe20000001808 */
[----:B------:R-:W1:Y:S03]  /*1e2e0*/  LDSM.16.MT88.4 R44, [R232+0x10000] ;  /* 0x01000000e82c783b */ /* 0x000e660000004200 */
[--C-:B------:R-:W-:Y:S04]  /*1e2f0*/  FFMA.FTZ R70, R39, c[0x0][0x23c], -R68.reuse ;  /* 0x00008f0027467a23 */ /* 0x100fe80000010844 */
[C---:B----4-:R-:W-:Y:S01]  /*1e300*/  HMMA.16816.F32 R12, R40.reuse, R48, R12 ;  /* 0x00000030280c723c */ /* 0x050fe2000000180c */
[----:B------:R-:W-:Y:S07]  /*1e310*/  MUFU.EX2 R59, R59 ;  /* 0x0000003b003b7308 */ /* 0x000fee0000000800 */
[C---:B------:R-:W-:Y:S01]  /*1e320*/  HMMA.16816.F32 R16, R40.reuse, R50, R16 ;  /* 0x000000322810723c */ /* 0x040fe20000001810 */
[----:B------:R-:W2:Y:S02]  /*1e330*/  LDSM.16.MT88.4 R48, [R237+0x10800] ;  /* 0x01080000ed30783b */ /* 0x000ea40000004200 */
[----:B------:R-:W3:Y:S05]  /*1e340*/  MUFU.EX2 R80, R80 ;  /* 0x0000005000507308 */ /* 0x000eea0000000800 */
[C---:B------:R-:W-:Y:S05]  /*1e350*/  HMMA.16816.F32 R20, R40.reuse, R52, R20 ;  /* 0x000000342814723c */ /* 0x040fea0000001814 */
[----:B------:R-:W4:Y:S03]  /*1e360*/  MUFU.EX2 R82, R82 ;  /* 0x0000005200527308 */ /* 0x000f260000000800 */
[C---:B------:R-:W-:Y:S01]  /*1e370*/  HMMA.16816.F32 R24, R40.reuse, R54, R24 ;  /* 0x000000362818723c */ /* 0x040fe20000001818 */
[----:B------:R-:W5:Y:S06]  /*1e380*/  LDSM.16.MT88.4 R52, [R234+0x10800] ;  /* 0x01080000ea34783b */ /* 0x000f6c0000004200 */
[----:B------:R-:W-:Y:S01]  /*1e390*/  MUFU.EX2 R69, R69 ;  /* 0x0000004500457308 */ /* 0x000fe20000000800 */
[C---:B-1----:R-:W-:Y:S04]  /*1e3a0*/  HMMA.16816.F32 R28, R40.reuse, R44, R28 ;  /* 0x0000002c281c723c */ /* 0x042fe8000000181c */
[----:B---3--:R-:W-:Y:S04]  /*1e3b0*/  F2FP.PACK_AB R37, R80, R75 ;  /* 0x0000004b5025723e */ /* 0x008fe800000000ff */
[----:B------:R-:W-:Y:S01]  /*1e3c0*/  HMMA.16816.F32 R32, R40, R46, R32 ;  /* 0x0000002e2820723c */ /* 0x000fe20000001820 */
[----:B------:R-:W1:Y:S01]  /*1e3d0*/  LDSM.16.MT88.4 R44, [R233+0x10800] ;  /* 0x01080000e92c783b */ /* 0x000e620000004200 */
[----:B------:R-:W-:Y:S02]  /*1e3e0*/  MUFU.EX2 R74, R74 ;  /* 0x0000004a004a7308 */ /* 0x000fe40000000800 */
[----:B----4-:R-:W-:Y:S03]  /*1e3f0*/  F2FP.PACK_AB R39, R82, R71 ;  /* 0x000000475227723e */ /* 0x010fe600000000ff */
[----:B------:R-:W-:Y:S02]  /*1e400*/  F2FP.PACK_AB R41, R100, R95 ;  /* 0x0000005f6429723e */ /* 0x000fe400000000ff */
[----:B------:R-:W-:Y:S03]  /*1e410*/  F2FP.PACK_AB R43, R56, R89 ;  /* 0x00000059382b723e */ /* 0x000fe600000000ff */
[----:B------:R-:W-:Y:S01]  /*1e420*/  F2FP.PACK_AB R40, R58, R57 ;  /* 0x000000393a28723e */ /* 0x000fe200000000ff */
[----:B------:R-:W-:Y:S01]  /*1e430*/  MUFU.EX2 R72, R72 ;  /* 0x0000004800487308 */ /* 0x000fe20000000800 */
[----:B------:R-:W-:Y:S07]  /*1e440*/  F2FP.PACK_AB R42, R78, R59 ;  /* 0x0000003b4e2a723e */ /* 0x000fee00000000ff */
[C---:B--2---:R-:W-:Y:S02]  /*1e450*/  HMMA.16816.F32 R4, R40.reuse, R48, R4 ;  /* 0x000000302804723c */ /* 0x044fe40000001804 */
[----:B------:R-:W2:Y:S06]  /*1e460*/  MUFU.EX2 R73, R73 ;  /* 0x0000004900497308 */ /* 0x000eac0000000800 */
[C---:B------:R-:W-:Y:S01]  /*1e470*/  HMMA.16816.F32 R8, R40.reuse, R50, R8 ;  /* 0x000000322808723c */ /* 0x040fe20000001808 */
[----:B------:R-:W3:Y:S03]  /*1e480*/  LDSM.16.MT88.4 R48, [R232+0x10800] ;  /* 0x01080000e830783b */ /* 0x000ee60000004200 */
[----:B------:R-:W-:Y:S04]  /*1e490*/  MUFU.EX2 R67, R67 ;  /* 0x0000004300437308 */ /* 0x000fe80000000800 */
[C---:B-----5:R-:W-:Y:S06]  /*1e4a0*/  HMMA.16816.F32 R12, R40.reuse, R52, R12 ;  /* 0x00000034280c723c */ /* 0x060fec000000180c */
[----:B------:R-:W4:Y:S02]  /*1e4b0*/  MUFU.EX2 R70, R70 ;  /* 0x0000004600467308 */ /* 0x000f240000000800 */
[C---:B------:R-:W-:Y:S01]  /*1e4c0*/  HMMA.16816.F32 R16, R40.reuse, R54, R16 ;  /* 0x000000362810723c */ /* 0x040fe20000001810 */
[----:B------:R-:W5:Y:S03]  /*1e4d0*/  LDSM.16.MT88.4 R52, [R237+0x11000] ;  /* 0x01100000ed34783b */ /* 0x000f660000004200 */
[----:B--2---:R-:W-:Y:S04]  /*1e4e0*/  F2FP.PACK_AB R38, R73, R72 ;  /* 0x000000484926723e */ /* 0x004fe800000000ff */
[C---:B-1----:R-:W-:Y:S08]  /*1e4f0*/  HMMA.16816.F32 R20, R40.reuse, R44, R20 ;  /* 0x0000002c2814723c */ /* 0x042ff00000001814 */
[C---:B------:R-:W-:Y:S01]  /*1e500*/  HMMA.16816.F32 R24, R40.reuse, R46, R24 ;  /* 0x0000002e2818723c */ /* 0x040fe20000001818 */
[----:B------:R-:W1:Y:S03]  /*1e510*/  LDSM.16.MT88.4 R44, [R234+0x11000] ;  /* 0x01100000ea2c783b */ /* 0x000e660000004200 */
[----:B----4-:R-:W-:Y:S04]  /*1e520*/  F2FP.PACK_AB R133, R70, R67 ;  /* 0x000000434685723e */ /* 0x010fe800000000ff */
[C---:B---3--:R-:W-:Y:S07]  /*1e530*/  HMMA.16816.F32 R28, R40.reuse, R48, R28 ;  /* 0x00000030281c723c */ /* 0x048fee000000181c */
[--C-:B------:R-:W-:Y:S01]  /*1e540*/  FFMA.FTZ R48, R36, c[0x0][0x23c], -R68.reuse ;  /* 0x00008f0024307a23 */ /* 0x100fe20000010844 */
[----:B------:R-:W-:Y:S01]  /*1e550*/  HMMA.16816.F32 R32, R40, R50, R32 ;  /* 0x000000322820723c */ /* 0x000fe20000001820 */
[----:B------:R-:W2:Y:S03]  /*1e560*/  LDSM.16.MT88.4 R40, [R233+0x11000] ;  /* 0x01100000e928783b */ /* 0x000ea60000004200 */
[----:B------:R-:W-:Y:S01]  /*1e570*/  FFMA.FTZ R68, R3, c[0x0][0x23c], -R68 ;  /* 0x00008f0003447a23 */ /* 0x000fe20000010844 */
[----:B------:R-:W-:Y:S01]  /*1e580*/  F2FP.PACK_AB R36, R74, R69 ;  /* 0x000000454a24723e */ /* 0x000fe200000000ff */
[----:B------:R3:W-:Y:S06]  /*1e590*/  MUFU.EX2 R3, R48 ;  /* 0x0000003000037308 */ /* 0x0007ec0000000800 */
[C---:B-----5:R-:W-:Y:S04]  /*1e5a0*/  HMMA.16816.F32 R4, R36.reuse, R52, R4 ;  /* 0x000000342404723c */ /* 0x060fe80000001804 */
[----:B------:R-:W4:Y:S03]  /*1e5b0*/  MUFU.EX2 R68, R68 ;  /* 0x0000004400447308 */ /* 0x000f260000000800 */
[----:B------:R-:W-:Y:S01]  /*1e5c0*/  FADD.FTZ R53, R167, R162 ;  /* 0x000000a2a7357221 */ /* 0x000fe20000010000 */
[C---:B------:R-:W-:Y:S04]  /*1e5d0*/  HMMA.16816.F32 R8, R36.reuse, R54, R8 ;  /* 0x000000362408723c */ /* 0x040fe80000001808 */
[----:B------:R-:W-:Y:S01]  /*1e5e0*/  FFMA.FTZ R52, R66, c[0x0][0x23c], -R65 ;  /* 0x00008f0042347a23 */ /* 0x000fe20000010841 */
[----:B------:R-:W-:Y:S01]  /*1e5f0*/  MOV R167, R0 ;  /* 0x0000000000a77202 */ /* 0x000fe20000000f00 */
[----:B------:R-:W-:Y:S02]  /*1e600*/  FADD.FTZ R53, R188, R53 ;  /* 0x00000035bc357221 */ /* 0x000fe40000010000 */
[C---:B-1----:R-:W-:Y:S01]  /*1e610*/  HMMA.16816.F32 R12, R36.reuse, R44, R12 ;  /* 0x0000002c240c723c */ /* 0x042fe2000000180c */
[----:B------:R-:W-:Y:S01]  /*1e620*/  MUFU.EX2 R45, R64 ;  /* 0x00000040002d7308 */ /* 0x000fe20000000800 */
[----:B---3--:R-:W1:Y:S02]  /*1e630*/  LDSM.16.MT88.4 R48, [R232+0x11000] ;  /* 0x01100000e830783b */ /* 0x008e640000004200 */
[----:B------:R-:W-:Y:S02]  /*1e640*/  FADD.FTZ R54, R186, R53 ;  /* 0x00000035ba367221 */ /* 0x000fe40000010000 */
[----:B------:R-:W-:Y:S01]  /*1e650*/  FADD.FTZ R53, R196, R165 ;  /* 0x000000a5c4357221 */ /* 0x000fe20000010000 */
[----:B------:R-:W-:Y:S01]  /*1e660*/  MOV R165, R2 ;  /* 0x0000000200a57202 */ /* 0x000fe20000000f00 */
[--C-:B------:R-:W-:Y:S01]  /*1e670*/  FFMA.FTZ R44, R63, c[0x0][0x23c], -R65.reuse ;  /* 0x00008f003f2c7a23 */ /* 0x100fe20000010841 */
[C---:B------:R-:W-:Y:S02]  /*1e680*/  HMMA.16816.F32 R16, R36.reuse, R46, R16 ;  /* 0x0000002e2410723c */ /* 0x040fe40000001810 */
[----:B------:R-:W3:Y:S01]  /*1e690*/  MUFU.EX2 R52, R52 ;  /* 0x0000003400347308 */ /* 0x000ee20000000800 */
[----:B------:R-:W-:Y:S01]  /*1e6a0*/  FFMA.FTZ R65, R62, c[0x0][0x23c], -R65 ;  /* 0x00008f003e417a23 */ /* 0x000fe20000010841 */
[----:B----4-:R-:W-:Y:S01]  /*1e6b0*/  F2FP.PACK_AB R135, R68, R3 ;  /* 0x000000034487723e */ /* 0x010fe200000000ff */
[----:B------:R-:W-:Y:S02]  /*1e6c0*/  FADD.FTZ R54, R187, R54 ;  /* 0x00000036bb367221 */ /* 0x000fe40000010000 */
[----:B------:R-:W-:Y:S01]  /*1e6d0*/  FADD.FTZ R184, R184, R53 ;  /* 0x00000035b8b87221 */ /* 0x000fe20000010000 */
[C---:B--2---:R-:W-:Y:S04]  /*1e6e0*/  HMMA.16816.F32 R20, R36.reuse, R40, R20 ;  /* 0x000000282414723c */ /* 0x044fe80000001814 */
[----:B------:R-:W-:Y:S01]  /*1e6f0*/  FADD.FTZ R53, R181, R54 ;  /* 0x00000036b5357221 */ /* 0x000fe20000010000 */
[----:B------:R-:W-:Y:S01]  /*1e700*/  MUFU.EX2 R44, R44 ;  /* 0x0000002c002c7308 */ /* 0x000fe20000000800 */
[----:B------:R-:W-:Y:S02]  /*1e710*/  FADD.FTZ R183, R183, R184 ;  /* 0x000000b8b7b77221 */ /* 0x000fe40000010000 */
[----:B------:R-:W-:Y:S01]  /*1e720*/  FADD.FTZ R53, R180, R53 ;  /* 0x00000035b4357221 */ /* 0x000fe20000010000 */
[C---:B------:R-:W-:Y:S03]  /*1e730*/  HMMA.16816.F32 R24, R36.reuse, R42, R24 ;  /* 0x0000002a2418723c */ /* 0x040fe60000001818 */
[----:B------:R-:W-:Y:S02]  /*1e740*/  FADD.FTZ R190, R190, R183 ;  /* 0x000000b7bebe7221 */ /* 0x000fe40000010000 */
[----:B------:R-:W-:Y:S01]  /*1e750*/  FADD.FTZ R178, R178, R53 ;  /* 0x00000035b2b27221 */ /* 0x000fe20000010000 */
[----:B------:R-:W2:Y:S01]  /*1e760*/  MUFU.EX2 R65, R65 ;  /* 0x0000004100417308 */ /* 0x000ea20000000800 */
[----:B------:R-:W-:Y:S02]  /*1e770*/  FADD.FTZ R179, R179, R190 ;  /* 0x000000beb3b37221 */ /* 0x000fe40000010000 */
[----:B------:R-:W-:Y:S03]  /*1e780*/  FADD.FTZ R178, R185, R178 ;  /* 0x000000b2b9b27221 */ /* 0x000fe60000010000 */
[----:B------:R-:W-:Y:S01]  /*1e790*/  FADD.FTZ R40, R176, R179 ;  /* 0x000000b3b0287221 */ /* 0x000fe20000010000 */
[----:B---3--:R-:W-:Y:S01]  /*1e7a0*/  F2FP.PACK_AB R132, R45, R52 ;  /* 0x000000342d84723e */ /* 0x008fe200000000ff */
[----:B------:R-:W-:Y:S02]  /*1e7b0*/  FADD.FTZ R171, R171, R178 ;  /* 0x000000b2abab7221 */ /* 0x000fe40000010000 */
[----:B------:R-:W-:Y:S01]  /*1e7c0*/  FADD.FTZ R40, R175, R40 ;  /* 0x00000028af287221 */ /* 0x000fe20000010000 */
[C---:B-1----:R-:W-:Y:S03]  /*1e7d0*/  HMMA.16816.F32 R28, R36.reuse, R48, R28 ;  /* 0x00000030241c723c */ /* 0x042fe6000000181c */
[----:B------:R-:W-:Y:S02]  /*1e7e0*/  FADD.FTZ R171, R172, R171 ;  /* 0x000000abacab7221 */ /* 0x000fe40000010000 */
[----:B------:R-:W-:Y:S02]  /*1e7f0*/  FADD.FTZ R41, R173, R40 ;  /* 0x00000028ad297221 */ /* 0x000fe40000010000 */
[----:B------:R-:W-:Y:S01]  /*1e800*/  FADD.FTZ R170, R170, R171 ;  /* 0x000000abaaaa7221 */ /* 0x000fe20000010000 */
[----:B------:R-:W-:Y:S04]  /*1e810*/  HMMA.16816.F32 R32, R36, R50, R32 ;  /* 0x000000322420723c */ /* 0x000fe80000001820 */
[----:B------:R-:W-:Y:S01]  /*1e820*/  FADD.FTZ R41, R182, R41 ;  /* 0x00000029b6297221 */ /* 0x000fe20000010000 */
[----:B--2---:R-:W-:Y:S01]  /*1e830*/  F2FP.PACK_AB R134, R65, R44 ;  /* 0x0000002c4186723e */ /* 0x004fe200000000ff */
        /* <DEDUP_REMOVED lines=51> */
.L_x_3656:
        /* <DEDUP_REMOVED lines=8> */
[----:B------:R-:W4:Y:S01]  /*1ebf0*/  S2R R3, SR_TID.X ;  /* 0x0000000000037919 */ /* 0x000f220000002100 */
[----:B------:R-:W-:Y:S01]  /*1ec00*/  ULDC.64 UR6, c[0x0][0x210] ;  /* 0x0000840000067ab9 */ /* 0x000fe20000000a00 */
[----:B------:R-:W5:Y:S08]  /*1ec10*/  S2UR UR8, SR_CTAID.Y ;  /* 0x00000000000879c3 */ /* 0x000f700000002600 */
[----:B------:R-:W5:Y:S01]  /*1ec20*/  S2UR UR9, SR_CTAID.X ;  /* 0x00000000000979c3 */ /* 0x000f620000002500 */
[----:B-1----:R-:W-:Y:S01]  /*1ec30*/  FADD.FTZ R8, R8, R251 ;  /* 0x000000fb08087221 */ /* 0x002fe20000010000 */
[----:B--2---:R-:W-:Y:S01]  /*1ec40*/  UIMAD UR10, UR10, UR4, UR11 ;  /* 0x000000040a0a72a4 */ /* 0x004fe2000f8e020b */
[----:B---3--:R-:W-:-:S03]  /*1ec50*/  FADD.FTZ R4, R5, R250 ;  /* 0x000000fa05047221 */ /* 0x008fc60000010000 */
[----:B------:R-:W1:Y:S01]  /*1ec60*/  SHFL.BFLY PT, R7, R8, 0x1, 0x1f ;  /* 0x0c201f0008077f89 */ /* 0x000e6200000e0000 */
[----:B----4-:R-:W-:-:S03]  /*1ec70*/  SHF.R.S32.HI R6, RZ, 0x1f, R3 ;  /* 0x0000001fff067819 */ /* 0x010fc60000011403 */
[----:B------:R-:W2:Y:S01]  /*1ec80*/  SHFL.BFLY PT, R5, R4, 0x1, 0x1f ;  /* 0x0c201f0004057f89 */ /* 0x000ea200000e0000 */
[----:B-----5:R-:W-:Y:S01]  /*1ec90*/  UIMAD UR6, UR8, UR6, UR15 ;  /* 0x00000006080672a4 */ /* 0x020fe2000f8e020f */
[CC--:B------:R-:W-:Y:S02]  /*1eca0*/  LEA.HI R9, R6.reuse, R3.reuse, RZ, 0x2 ;  /* 0x0000000306097211 */ /* 0x0c0fe400078f10ff */
[----:B------:R-:W-:Y:S01]  /*1ecb0*/  LEA.HI R14, R6, R3, RZ, 0x4 ;  /* 0x00000003060e7211 */ /* 0x000fe200078f20ff */
[----:B------:R-:W-:Y:S01]  /*1ecc0*/  UIMAD UR6, UR6, UR4, UR10 ;  /* 0x00000004060672a4 */ /* 0x000fe2000f8e020a */
[----:B------:R-:W-:Y:S02]  /*1ecd0*/  SHF.R.S32.HI R13, RZ, 0x2, R9 ;  /* 0x00000002ff0d7819 */ /* 0x000fe40000011409 */
[----:B------:R-:W-:Y:S01]  /*1ece0*/  LOP3.LUT R14, R14, 0xfffffff0, RZ, 0xc0, !PT ;  /* 0xfffffff00e0e7812 */ /* 0x000fe200078ec0ff */
[----:B------:R-:W-:Y:S01]  /*1ecf0*/  USHF.L.U32 UR9, UR9, 0x6, URZ ;  /* 0x0000000609097899 */ /* 0x000fe2000800063f */
[----:B------:R-:W-:-:S02]  /*1ed00*/  LOP3.LUT R16, R9, 0x1ffffffc, RZ, 0xc0, !PT ;  /* 0x1ffffffc09107812 */ /* 0x000fc400078ec0ff */
[----:B------:R-:W-:Y:S01]  /*1ed10*/  LEA.HI R6, R6, R3, RZ, 0x5 ;  /* 0x0000000306067211 */ /* 0x000fe200078f28ff */
[----:B------:R-:W-:Y:S02]  /*1ed20*/  UIMAD UR6, UR6, UR7, UR9 ;  /* 0x00000007060672a4 */ /* 0x000fe4000f8e0209 */
[----:B------:R-:W-:Y:S02]  /*1ed30*/  IMAD.IADD R17, R3, 0x1, -R16 ;  /* 0x0000000103117824 */ /* 0x000fe400078e0a10 */
[----:B-1----:R-:W-:Y:S01]  /*1ed40*/  FADD.FTZ R7, R8, R7 ;  /* 0x0000000708077221 */ /* 0x002fe20000010000 */
[----:B------:R-:W-:Y:S01]  /*1ed50*/  SHF.R.S32.HI R8, RZ, 0x1f, R9 ;  /* 0x0000001fff087819 */ /* 0x000fe20000011409 */
[----:B--2---:R-:W-:Y:S01]  /*1ed60*/  FADD.FTZ R5, R4, R5 ;  /* 0x0000000504057221 */ /* 0x004fe20000010000 */
[----:B------:R-:W-:Y:S02]  /*1ed70*/  BAR.SYNC.DEFER_BLOCKING 0x0 ;  /* 0x0000000000007b1d */ /* 0x000fe40000010000 */
[----:B------:R-:W-:-:S02]  /*1ed80*/  FSETP.NE.FTZ.AND P4, PT, R7, RZ, PT ;  /* 0x000000ff0700720b */ /* 0x000fc40003f95000 */
[----:B------:R-:W-:Y:S02]  /*1ed90*/  LEA.HI R8, R8, R13, RZ, 0x3 ;  /* 0x0000000d08087211 */ /* 0x000fe400078f18ff */
[----:B------:R-:W-:Y:S01]  /*1eda0*/  FSETP.NE.FTZ.AND P3, PT, R5, RZ, PT ;  /* 0x000000ff0500720b */ /* 0x000fe20003f75000 */
[----:B------:R-:W1:Y:S01]  /*1edb0*/  S2R R4, SR_TID.X ;  /* 0x0000000000047919 */ /* 0x000e620000002100 */
[----:B------:R-:W-:-:S04]  /*1edc0*/  LOP3.LUT R8, R8, 0xfffffff8, RZ, 0xc0, !PT ;  /* 0xfffffff808087812 */ /* 0x000fc800078ec0ff */
[----:B------:R-:W-:-:S03]  /*1edd0*/  IADD3 R8, R13, -R8, RZ ;  /* 0x800000080d087210 */ /* 0x000fc60007ffe0ff */
[----:B------:R-:W2:Y:S01]  /*1ede0*/  @P4 MUFU.RCP R11, R7 ;  /* 0x00000007000b4308 */ /* 0x000ea20000001000 */
[C---:B------:R-:W-:Y:S01]  /*1edf0*/  LOP3.LUT R13, R8.reuse, 0x1, RZ, 0xc0, !PT ;  /* 0x00000001080d7812 */ /* 0x040fe200078ec0ff */
[----:B------:R-:W-:-:S03]  /*1ee00*/  IMAD.SHL.U32 R15, R8, 0x40, RZ ;  /* 0x00000040080f7824 */ /* 0x000fc600078e00ff */
[----:B------:R-:W-:Y:S02]  /*1ee10*/  ISETP.NE.U32.AND P0, PT, R13, 0x1, PT ;  /* 0x000000010d00780c */ /* 0x000fe40003f05070 */
[----:B------:R-:W-:Y:S01]  /*1ee20*/  LOP3.LUT R15, R15, 0x1c0, RZ, 0xc0, !PT ;  /* 0x000001c00f0f7812 */ /* 0x000fe200078ec0ff */
[----:B------:R-:W3:Y:S01]  /*1ee30*/  @P3 MUFU.RCP R10, R5 ;  /* 0x00000005000a3308 */ /* 0x000ee20000001000 */
[----:B------:R-:W-:Y:S02]  /*1ee40*/  R2P PR, R8, 0x6 ;  /* 0x0000000608007804 */ /* 0x000fe40000000000 */
[----:B------:R-:W-:Y:S02]  /*1ee50*/  SHF.R.S32.HI R8, RZ, 0x5, R6 ;  /* 0x00000005ff087819 */ /* 0x000fe40000011406 */
[----:B------:R-:W-:Y:S02]  /*1ee60*/  LEA.HI R15, R15, R15, RZ, 0x1d ;  /* 0x0000000f0f0f7211 */ /* 0x000fe400078fe8ff */
[----:B------:R-:W-:Y:S01]  /*1ee70*/  LEA R16, R8, R17, 0x9 ;  /* 0x0000001108107211 */ /* 0x000fe200078e48ff */
[C---:B--2---:R-:W-:Y:S01]  /*1ee80*/  FMUL.FTZ R160, R11.reuse, R160 ;  /* 0x000000a00ba07220 */ /* 0x044fe20000410000 */
[----:B------:R-:W-:Y:S01]  /*1ee90*/  LOP3.LUT R6, R6, 0xffffffe0, RZ, 0xc0, !PT ;  /* 0xffffffe006067812 */ /* 0x000fe200078ec0ff */
[C---:B------:R-:W-:Y:S01]  /*1eea0*/  FMUL.FTZ R161, R11.reuse, R161 ;  /* 0x000000a10ba17220 */ /* 0x040fe20000410000 */
[----:B------:R-:W-:Y:S01]  /*1eeb0*/  LEA R16, R16, R15, 0x1 ;  /* 0x0000000f10107211 */ /* 0x000fe200078e08ff */
[C---:B------:R-:W-:Y:S01]  /*1eec0*/  FMUL.FTZ R156, R11.reuse, R156 ;  /* 0x0000009c0b9c7220 */ /* 0x040fe20000410000 */
[----:B------:R-:W2:Y:S01]  /*1eed0*/  @P4 MUFU.LG2 R7, R7 ;  /* 0x0000000700074308 */ /* 0x000ea20000000c00 */
[C---:B------:R-:W-:Y:S01]  /*1eee0*/  FMUL.FTZ R157, R11.reuse, R157 ;  /* 0x0000009d0b9d7220 */ /* 0x040fe20000410000 */
[----:B------:R-:W-:Y:S01]  /*1eef0*/  IADD3 R6, -R6, R3, RZ ;  /* 0x0000000306067210 */ /* 0x000fe20007ffe1ff */
[C---:B------:R-:W-:Y:S01]  /*1ef00*/  FMUL.FTZ R152, R11.reuse, R152 ;  /* 0x000000980b987220 */ /* 0x040fe20000410000 */
[----:B------:R-:W-:Y:S01]  /*1ef10*/  STS.64 [R16.X4], R160 ;  /* 0x000000a010007388 */ /* 0x000fe20000004a00 */
[----:B------:R-:W-:-:S02]  /*1ef20*/  FMUL.FTZ R153, R11, R153 ;  /* 0x000000990b997220 */ /* 0x000fc40000410000 */
[C---:B------:R-:W-:Y:S01]  /*1ef30*/  FMUL.FTZ R148, R11.reuse, R148 ;  /* 0x000000940b947220 */ /* 0x040fe20000410000 */
[----:B------:R-:W4:Y:S01]  /*1ef40*/  @P3 MUFU.LG2 R5, R5 ;  /* 0x0000000500053308 */ /* 0x000f220000000c00 */
        /* <DEDUP_REMOVED lines=9> */
[----:B-1----:R-:W-:Y:S01]  /*1efe0*/  SHF.R.S32.HI R11, RZ, 0x1f, R4 ;  /* 0x0000001fff0b7819 */ /* 0x002fe20000011404 */
[C---:B---3--:R-:W-:Y:S02]  /*1eff0*/  FMUL.FTZ R163, R10.reuse, R163 ;  /* 0x000000a30aa37220 */ /* 0x048fe40000410000 */
[C---:B------:R-:W-:Y:S01]  /*1f000*/  FMUL.FTZ R162, R10.reuse, R162 ;  /* 0x000000a20aa27220 */ /* 0x040fe20000410000 */
[CC--:B------:R-:W-:Y:S01]  /*1f010*/  LEA.HI R12, R11.reuse, R4.reuse, RZ, 0x4 ;  /* 0x000000040b0c7211 */ /* 0x0c0fe200078f20ff */
[C---:B------:R-:W-:Y:S01]  /*1f020*/  FMUL.FTZ R159, R10.reuse, R159 ;  /* 0x0000009f0a9f7220 */ /* 0x040fe20000410000 */
[----:B------:R-:W-:Y:S01]  /*1f030*/  LEA.HI R11, R11, R4, RZ, 0x5 ;  /* 0x000000040b0b7211 */ /* 0x000fe200078f28ff */
[C---:B------:R-:W-:Y:S01]  /*1f040*/  FMUL.FTZ R158, R10.reuse, R158 ;  /* 0x0000009e0a9e7220 */ /* 0x040fe20000410000 */
[----:B------:R-:W-:Y:S01]  /*1f050*/  SHF.R.S32.HI R12, RZ, 0x4, R12 ;  /* 0x00000004ff0c7819 */ /* 0x000fe2000001140c */
[C---:B------:R-:W-:Y:S01]  /*1f060*/  FMUL.FTZ R155, R10.reuse, R155 ;  /* 0x0000009b0a9b7220 */ /* 0x040fe20000410000 */
[----:B------:R-:W-:Y:S01]  /*1f070*/  STS.64 [R16.X4+0x800], R162 ;  /* 0x000800a210007388 */ /* 0x000fe20000004a00 */
        /* <DEDUP_REMOVED lines=11> */
[----:B------:R-:W-:Y:S02]  /*1f130*/  FMUL.FTZ R134, R10, R134 ;  /* 0x000000860a867220 */ /* 0x000fe40000410000 */
[----:B------:R-:W-:Y:S01]  /*1f140*/  IMAD.IADD R10, R3, 0x1, -R14 ;  /* 0x00000001030a7824 */ /* 0x000fe200078e0a0e */
[----:B------:R-:W-:Y:S01]  /*1f150*/  SHF.L.U32 R14, R12, 0x6, RZ ;  /* 0x000000060c0e7819 */ /* 0x000fe200000006ff */
[----:B------:R-:W-:Y:S01]  /*1f160*/  IMAD.SHL.U32 R15, R16, 0x4, RZ ;  /* 0x00000004100f7824 */ /* 0x000fe200078e00ff */
[----:B------:R-:W-:Y:S01]  /*1f170*/  MOV R3, 0xff800000 ;  /* 0xff80000000037802 */ /* 0x000fe20000000f00 */
[----:B------:R-:W-:Y:S01]  /*1f180*/  IMAD.IADD R11, R4, 0x1, -R11 ;  /* 0x00000001040b7824 */ /* 0x000fe200078e0a0b */
[----:B------:R-:W-:Y:S01]  /*1f190*/  LEA.HI R13, R10, R10, RZ, 0x1 ;  /* 0x0000000a0a0d7211 */ /* 0x000fe200078f08ff */
[----:B--2---:R-:W-:Y:S01]  /*1f1a0*/  @P4 FMUL.FTZ R7, R7, 0.69314718246459960938 ;  /* 0x3f31721807074820 */ /* 0x004fe20000410000 */
[----:B------:R-:W-:Y:S01]  /*1f1b0*/  LOP3.LUT R9, R14, 0x1c0, RZ, 0xc0, !PT ;  /* 0x000001c00e097812 */ /* 0x000fe200078ec0ff */
[----:B----4-:R-:W-:Y:S01]  /*1f1c0*/  @P3 FMUL.FTZ R5, R5, 0.69314718246459960938 ;  /* 0x3f31721805053820 */ /* 0x010fe20000410000 */
[C---:B------:R-:W-:Y:S01]  /*1f1d0*/  SHF.L.U32 R14, R13.reuse, 0x2, RZ ;  /* 0x000000020d0e7819 */ /* 0x040fe200000006ff */
[----:B------:R-:W-:Y:S01]  /*1f1e0*/  @P4 FFMA.FTZ R3, R2, c[0x0][0x238], R7 ;  /* 0x00008e0002034a23 */ /* 0x000fe20000010007 */
[----:B------:R-:W-:-:S02]  /*1f1f0*/  LOP3.LUT R13, R13, 0xffffffe, RZ, 0xc0, !PT ;  /* 0x0ffffffe0d0d7812 */ /* 0x000fc400078ec0ff */
[----:B------:R-:W-:Y:S02]  /*1f200*/  LOP3.LUT R14, R9, 0x38, R14, 0xf8, !PT ;  /* 0x00000038090e7812 */ /* 0x000fe400078ef80e */
[----:B------:R-:W-:Y:S01]  /*1f210*/  SHF.R.U32.HI R9, RZ, 0x3, R9 ;  /* 0x00000003ff097819 */ /* 0x000fe20000011609 */
[----:B------:R-:W-:Y:S01]  /*1f220*/  IMAD.IADD R18, R10, 0x1, -R13 ;  /* 0x000000010a127824 */ /* 0x000fe200078e0a0d */
[----:B------:R-:W-:Y:S02]  /*1f230*/  MOV R13, 0x40 ;  /* 0x00000040000d7802 */ /* 0x000fe40000000f00 */
[----:B------:R-:W-:Y:S01]  /*1f240*/  LOP3.LUT R9, R14, R9, RZ, 0x3c, !PT ;  /* 0x000000090e097212 */ /* 0x000fe200078e3cff */
[----:B------:R-:W-:Y:S01]  /*1f250*/  IMAD.MOV.U32 R14, RZ, RZ, -0x20 ;  /* 0xffffffe0ff0e7424 */ /* 0x000fe200078e00ff */
[----:B------:R-:W-:Y:S02]  /*1f260*/  IADD3 R17, R15, 0x80, RZ ;  /* 0x000000800f117810 */ /* 0x000fe40007ffe0ff */
[----:B------:R-:W-:-:S02]  /*1f270*/  LEA R9, R18, R9, 0x2 ;  /* 0x0000000912097211 */ /* 0x000fc400078e10ff */
[----:B------:R-:W-:Y:S02]  /*1f280*/  SEL R14, R14, 0x20, !P0 ;  /* 0x000000200e0e7807 */ /* 0x000fe40004000000 */
[----:B------:R-:W-:Y:S02]  /*1f290*/  SEL R18, R13, 0xffffffc0, !P1 ;  /* 0xffffffc00d127807 */ /* 0x000fe40004800000 */
[C---:B------:R-:W-:Y:S01]  /*1f2a0*/  @P2 IADD3 R17, R15.reuse, -0x80, RZ ;  /* 0xffffff800f112810 */ /* 0x040fe20007ffe0ff */
[C---:B------:R-:W-:Y:S01]  /*1f2b0*/  IMAD.IADD R13, R15.reuse, 0x1, R14 ;  /* 0x000000010f0d7824 */ /* 0x040fe200078e020e */
[----:B------:R-:W-:Y:S02]  /*1f2c0*/  IADD3 R19, R15, R18, RZ ;  /* 0x000000120f137210 */ /* 0x000fe40007ffe0ff */
[----:B------:R-:W-:Y:S01]  /*1f2d0*/  IADD3 R15, R14, R17, RZ ;  /* 0x000000110e0f7210 */ /* 0x000fe20007ffe0ff */
[----:B------:R-:W-:Y:S01]  /*1f2e0*/  IMAD.IADD R20, R13, 0x1, R18 ;  /* 0x000000010d147824 */ /* 0x000fe200078e0212 */
[----:B------:R-:W-:Y:S01]  /*1f2f0*/  STS.64 [R13], R156 ;  /* 0x0000009c0d007388 */ /* 0x000fe20000000a00 */
[C---:B------:R-:W-:Y:S01]  /*1f300*/  IMAD.IADD R14, R18.reuse, 0x1, R17 ;  /* 0x00000001120e7824 */ /* 0x040fe200078e0211 */
[----:B------:R-:W-:-:S02]  /*1f310*/  IADD3 R18, R18, R15, RZ ;  /* 0x0000000f12127210 */ /* 0x000fc40007ffe0ff */
[----:B------:R1:W-:Y:S01]  /*1f320*/  STS.64 [R13+0x800], R158 ;  /* 0x0008009e0d007388 */ /* 0x0003e20000000a00 */
[----:B------:R-:W-:Y:S01]  /*1f330*/  LOP3.LUT P0, RZ, R6, 0x3, RZ, 0xc0, !PT ;  /* 0x0000000306ff7812 */ /* 0x000fe2000780c0ff */
[----:B------:R-:W-:Y:S01]  /*1f340*/  IMAD.MOV.U32 R6, RZ, RZ, -0x800000 ;  /* 0xff800000ff067424 */ /* 0x000fe200078e00ff */
[----:B------:R-:W-:Y:S01]  /*1f350*/  SHF.R.S32.HI R4, RZ, 0x1f, R11 ;  /* 0x0000001fff047819 */ /* 0x000fe2000001140b */
[----:B------:R2:W-:Y:S01]  /*1f360*/  STS.64 [R19], R152 ;  /* 0x0000009813007388 */ /* 0x0005e20000000a00 */
[----:B------:R-:W-:Y:S01]  /*1f370*/  @P3 FFMA.FTZ R6, R0, c[0x0][0x238], R5 ;  /* 0x00008e0000063a23 */ /* 0x000fe20000010005 */
[----:B------:R-:W-:Y:S02]  /*1f380*/  SHF.L.U32 R10, R10, 0x2, RZ ;  /* 0x000000020a0a7819 */ /* 0x000fe400000006ff */
[----:B------:R2:W-:Y:S01]  /*1f390*/  STS.64 [R19+0x800], R154 ;  /* 0x0008009a13007388 */ /* 0x0005e20000000a00 */
[----:B------:R-:W-:-:S03]  /*1f3a0*/  LEA.HI R4, R4, R11, RZ, 0x2 ;  /* 0x0000000b04047211 */ /* 0x000fc600078f10ff */
[----:B------:R2:W-:Y:S01]  /*1f3b0*/  STS.64 [R20], R148 ;  /* 0x0000009414007388 */ /* 0x0005e20000000a00 */
[----:B------:R-:W-:-:S03]  /*1f3c0*/  SHF.R.S32.HI R4, RZ, 0x2, R4 ;  /* 0x00000002ff047819 */ /* 0x000fc60000011404 */
[----:B------:R2:W-:Y:S04]  /*1f3d0*/  STS.64 [R20+0x800], R150 ;  /* 0x0008009614007388 */ /* 0x0005e80000000a00 */
[----:B------:R2:W-:Y:S04]  /*1f3e0*/  STS.64 [R17], R144 ;  /* 0x0000009011007388 */ /* 0x0005e80000000a00 */
[----:B------:R2:W-:Y:S01]  /*1f3f0*/  STS.64 [R17+0x800], R146 ;  /* 0x0008009211007388 */ /* 0x0005e20000000a00 */
[----:B-1----:R-:W-:-:S03]  /*1f400*/  SHF.R.S32.HI R13, RZ, 0x1f, R8 ;  /* 0x0000001fff0d7819 */ /* 0x002fc60000011408 */
[----:B------:R2:W-:Y:S01]  /*1f410*/  STS.64 [R15], R140 ;  /* 0x0000008c0f007388 */ /* 0x0005e20000000a00 */
[----:B------:R-:W-:-:S03]  /*1f420*/  LEA.HI R13, R13, R8, RZ, 0x2 ;  /* 0x000000080d0d7211 */ /* 0x000fc600078f10ff */
[----:B------:R2:W-:Y:S01]  /*1f430*/  STS.64 [R15+0x800], R142 ;  /* 0x0008008e0f007388 */ /* 0x0005e20000000a00 */
[----:B------:R-:W-:-:S03]  /*1f440*/  LOP3.LUT R13, R13, 0xffffffc, RZ, 0xc0, !PT ;  /* 0x0ffffffc0d0d7812 */ /* 0x000fc600078ec0ff */
[----:B------:R2:W-:Y:S04]  /*1f450*/  STS.64 [R14], R136 ;  /* 0x000000880e007388 */ /* 0x0005e80000000a00 */
[----:B------:R2:W-:Y:S01]  /*1f460*/  STS.64 [R14+0x800], R138 ;  /* 0x0008008a0e007388 */ /* 0x0005e20000000a00 */
[----:B------:R-:W-:-:S03]  /*1f470*/  IMAD.IADD R13, R8, 0x1, -R13 ;  /* 0x00000001080d7824 */ /* 0x000fc600078e0a0d */
[----:B------:R2:W-:Y:S02]  /*1f480*/  STS.64 [R18], R132 ;  /* 0x0000008412007388 */ /* 0x0005e40000000a00 */
[----:B------:R-:W-:Y:S02]  /*1f490*/  LEA R4, R13, R4, 0x4 ;  /* 0x000000040d047211 */ /* 0x000fe400078e20ff */
[----:B------:R2:W-:Y:S04]  /*1f4a0*/  STS.64 [R18+0x800], R134 ;  /* 0x0008008612007388 */ /* 0x0005e80000000a00 */
[----:B------:R-:W-:Y:S06]  /*1f4b0*/  BAR.SYNC.DEFER_BLOCKING 0x0 ;  /* 0x0000000000007b1d */ /* 0x000fec0000010000 */
[----:B------:R2:W1:Y:S04]  /*1f4c0*/  LDS.128 R40, [R9.X4] ;  /* 0x0000000009287984 */ /* 0x0004680000004c00 */
[----:B------:R2:W3:Y:S04]  /*1f4d0*/  LDS.128 R36, [R9.X4+0x800] ;  /* 0x0008000009247984 */ /* 0x0004e80000004c00 */
[----:B------:R2:W4:Y:S04]  /*1f4e0*/  LDS.128 R32, [R9.X4+0x1000] ;  /* 0x0010000009207984 */ /* 0x0005280000004c00 */
[----:B------:R2:W1:Y:S04]  /*1f4f0*/  LDS.128 R28, [R9.X4+0x1800] ;  /* 0x00180000091c7984 */ /* 0x0004680000004c00 */
[----:B------:R2:W1:Y:S04]  /*1f500*/  LDS.128 R24, [R9.X4+0x2000] ;  /* 0x0020000009187984 */ /* 0x0004680000004c00 */
[----:B------:R2:W1:Y:S04]  /*1f510*/  LDS.128 R20, [R9.X4+0x2800] ;  /* 0x0028000009147984 */ /* 0x0004680000004c00 */
[----:B------:R2:W1:Y:S04]  /*1f520*/  LDS.128 R16, [R9.X4+0x3000] ;  /* 0x0030000009107984 */ /* 0x0004680000004c00 */
[----:B------:R2:W1:Y:S01]  /*1f530*/  LDS.128 R44, [R9.X4+0x3800] ;  /* 0x00380000092c7984 */ /* 0x0004620000004c00 */
[----:B------:R-:W-:Y:S05]  /*1f540*/  @P0 BRA `(.L_x_3662) ;  /* 0x000000b000000947 */ /* 0x000fea0003800000 */
[----:B------:R-:W-:Y:S01]  /*1f550*/  IADD3 R7, R4, 0x8, RZ ;  /* 0x0000000804077810 */ /* 0x000fe20007ffe0ff */
[----:B------:R-:W-:Y:S01]  /*1f560*/  IMAD.U32 R0, RZ, RZ, UR6 ;  /* 0x00000006ff007e24 */ /* 0x000fe2000f8e00ff */
[----:B------:R-:W-:-:S02]  /*1f570*/  SHF.R.S32.HI R5, RZ, 0x1f, R4 ;  /* 0x0000001fff057819 */ /* 0x000fc40000011404 */
[C---:B------:R-:W-:Y:S02]  /*1f580*/  IADD3 R2, P0, R4.reuse, UR6, RZ ;  /* 0x0000000604027c10 */ /* 0x040fe4000ff1e0ff */
[----:B------:R-:W-:Y:S02]  /*1f590*/  ISETP.GE.AND P2, PT, R4, UR5, PT ;  /* 0x0000000504007c0c */ /* 0x000fe4000bf46270 */
[----:B------:R-:W-:Y:S02]  /*1f5a0*/  ISETP.GE.AND P1, PT, R7, UR5, PT ;  /* 0x0000000507007c0c */ /* 0x000fe4000bf26270 */
[----:B------:R-:W-:Y:S02]  /*1f5b0*/  LEA.HI.X.SX32 R5, R0, R5, 0x1, P0 ;  /* 0x0000000500057211 */ /* 0x000fe400000f0eff */
[----:B------:R-:W-:-:S04]  /*1f5c0*/  LEA R4, P0, R2, c[0x0][0x208], 0x2 ;  /* 0x0000820002047a11 */ /* 0x000fc800078010ff */
[----:B------:R-:W-:-:S05]  /*1f5d0*/  LEA.HI.X R5, R2, c[0x0][0x20c], R5, 0x2, P0 ;  /* 0x0000830002057a11 */ /* 0x000fca00000f1405 */
[----:B------:R2:W-:Y:S04]  /*1f5e0*/  @!P2 STG.E [R4.64], R3 ;  /* 0x000000030400a986 */ /* 0x0005e8000c101914 */
[----:B------:R2:W-:Y:S02]  /*1f5f0*/  @!P1 STG.E [R4.64+0x20], R6 ;  /* 0x0000200604009986 */ /* 0x0005e4000c101914 */
.L_x_3662:
[----:B------:R-:W-:Y:S05]  /*1f600*/  BSYNC B0 ;  /* 0x0000000000007941 */ /* 0x000fea0003800000 */
.L_x_3661:
[--C-:B------:R-:W-:Y:S01]  /*1f610*/  SHF.R.S32.HI R11, RZ, 0x1f, R10.reuse ;  /* 0x0000001fff0b7819 */ /* 0x100fe2000001140a */
[----:B------:R-:W-:Y:S01]  /*1f620*/  ULDC UR4, c[0x0][0x22c] ;  /* 0x00008b0000047ab9 */ /* 0x000fe20000000800 */
[----:B------:R-:W-:Y:S01]  /*1f630*/  ISETP.GE.AND P0, PT, R10, c[0x0][0x220], PT ;  /* 0x000088000a007a0c */ /* 0x000fe20003f06270 */
[----:B------:R-:W-:Y:S01]  /*1f640*/  UIMAD UR4, UR6, UR4, URZ ;  /* 0x00000004060472a4 */ /* 0x000fe2000f8e023f */
[C---:B------:R-:W-:Y:S01]  /*1f650*/  IADD3 R2, R12.reuse, 0x8, RZ ;  /* 0x000000080c027810 */ /* 0x040fe20007ffe0ff */
[C---:B--2---:R-:W-:Y:S01]  /*1f660*/  IMAD.WIDE R4, R12.reuse, 0x40, R10 ;  /* 0x000000400c047825 */ /* 0x044fe200078e020a */
        /* <DEDUP_REMOVED lines=11> */
[----:B---3--:R2:W-:Y:S01]  /*1f720*/  @!P6 STG.E.128 [R6.64+0x800], R36 ;  /* 0x000800240600e986 */ /* 0x0085e2000c101d14 */
[C---:B------:R-:W-:Y:S02]  /*1f730*/  IADD3 R0, R12.reuse, 0x30, RZ ;  /* 0x000000300c007810 */ /* 0x040fe40007ffe0ff */
[C---:B------:R-:W-:Y:S01]  /*1f740*/  ISETP.GE.OR P6, PT, R12.reuse, UR5, P0 ;  /* 0x000000050c007c0c */ /* 0x040fe200087c6670 */
[----:B----4-:R2:W-:Y:S01]  /*1f750*/  @!P5 STG.E.128 [R6.64+0x1000], R32 ;  /* 0x001000200600d986 */ /* 0x0105e2000c101d14 */
[----:B------:R-:W-:-:S02]  /*1f760*/  IADD3 R12, R12, 0x38, RZ ;  /* 0x000000380c0c7810 */ /* 0x000fc40007ffe0ff */
[----:B------:R-:W-:Y:S02]  /*1f770*/  ISETP.GE.OR P4, PT, R4, UR5, P0 ;  /* 0x0000000504007c0c */ /* 0x000fe40008786670 */
[----:B------:R-:W-:Y:S02]  /*1f780*/  ISETP.GE.OR P3, PT, R3, UR5, P0 ;  /* 0x0000000503007c0c */ /* 0x000fe40008766670 */
[----:B------:R-:W-:Y:S02]  /*1f790*/  ISETP.GE.OR P2, PT, R2, UR5, P0 ;  /* 0x0000000502007c0c */ /* 0x000fe40008746670 */
[----:B------:R-:W-:Y:S02]  /*1f7a0*/  ISETP.GE.OR P1, PT, R0, UR5, P0 ;  /* 0x0000000500007c0c */ /* 0x000fe40008726670 */
[----:B------:R-:W-:Y:S01]  /*1f7b0*/  ISETP.GE.OR P0, PT, R12, UR5, P0 ;  /* 0x000000050c007c0c */ /* 0x000fe20008706670 */
[----:B-1----:R2:W-:Y:S04]  /*1f7c0*/  @!P6 STG.E.64 [R6.64], R40 ;  /* 0x000000280600e986 */ /* 0x0025e8000c101b14 */
        /* <DEDUP_REMOVED lines=8> */
.L_x_3663:
        /* <DEDUP_REMOVED lines=11> */
.L_x_7777:


//--------------------- .text._ZN5flash24flash_fwd_splitkv_kernelI23Flash_fwd_kernel_traitsILi64ELi64ELi256ELi4ELb0ELb0EN7cutlass6half_tE19Flash_kernel_traitsILi64ELi64ELi256ELi4ES3_EELb1ELb0ELb0ELb0ELb1ELb0ELb1ELb1EEEvNS_16Flash_fwd_paramsE --------------------------
	.section	.text._ZN5flash24flash_fwd_splitkv_kernelI23Flash_fwd_kernel_traitsILi64ELi64ELi256ELi4ELb0ELb0EN7cutlass6half_tE19Flash_kernel_traitsILi64ELi64ELi256ELi4ES3_EELb1ELb0ELb0ELb0ELb1ELb0ELb1ELb1EEEvNS_16Flash_fwd_paramsE,"ax",@progbits
	.sectioninfo	@"SHI_REGISTERS=255"
	.align	128
        .global         _ZN5flash24flash_fwd_splitkv_kernelI23Flash_fwd_kernel_traitsILi64ELi64ELi256ELi4ELb0ELb0EN7cutlass6half_tE19Flash_kernel_traitsILi64ELi64ELi256ELi4ES3_EELb1ELb0ELb0ELb0ELb1ELb0ELb1ELb1EEEvNS_16Flash_fwd_paramsE
        .type           _ZN5flash24flash_fwd_splitkv_kernelI23Flash_fwd_kernel_traitsILi64ELi64ELi256ELi4ELb0ELb0EN7cutlass6half_tE19Flash_kernel_traitsILi64ELi64ELi256ELi4ES3_EELb1ELb0ELb0ELb0ELb1ELb0ELb1ELb1EEEvNS_16Flash_fwd_paramsE,@function
        .size           _ZN5flash24flash_fwd_splitkv_kernelI23Flash_fwd_kernel_traitsILi64ELi64ELi256ELi4ELb0ELb0EN7cutlass6half_tE19Flash_kernel_traitsILi64ELi64ELi256ELi4ES3_EELb1ELb0ELb0ELb0ELb1ELb0ELb1ELb1EEEvNS_16Flash_fwd_paramsE,(.L_x_7778 - _ZN5flash24flash_fwd_splitkv_kernelI23Flash_fwd_kernel_traitsILi64ELi64ELi256ELi4ELb0ELb0EN7cutlass6half_tE19Flash_kernel_traitsILi64ELi64ELi256ELi4ES3_EELb1ELb0ELb0ELb0ELb1ELb0ELb1ELb1EEEvNS_16Flash_fwd_paramsE)
        .other          _ZN5flash24flash_fwd_splitkv_kernelI23Flash_fwd_kernel_traitsILi64ELi64ELi256ELi4ELb0ELb0EN7cutlass6half_tE19Flash_kernel_traitsILi64ELi64ELi256ELi4ES3_EELb1ELb0ELb0ELb0ELb1ELb0ELb1ELb1EEEvNS_16Flash_fwd_paramsE,@"STO_CUDA_ENTRY STV_DEFAULT"
_ZN5flash24flash_fwd_splitkv_kernelI23Flash_fwd_kernel_traitsILi64ELi64ELi256ELi4ELb0ELb0EN7cutlass6half_tE19Flash_kernel_traitsILi64ELi64ELi256ELi4ES3_EELb1ELb0ELb0ELb0ELb1ELb0ELb1ELb1EEEvNS_16Flash_fwd_paramsE:
.text._ZN5flash24flash_fwd_splitkv_kernelI23Flash_fwd_kernel_traitsILi64ELi64ELi256ELi4ELb0ELb0EN7cutlass6half_tE19Flash_kernel_traitsILi64ELi64ELi256ELi4ES3_EELb1ELb0ELb0ELb0ELb1ELb0ELb1ELb1EEEvNS_16Flash_fwd_paramsE:
[----:B------:R-:W-:Y:S02]  /*0000*/  MOV R1, c[0x0][0x28] ;  /* 0x00000a0000017a02 */ /* 0x000fe40000000f00 */
[----:B------:R-:W1:Y:S01]  /*0010*/  I2F.U32.RP R4, c[0x0][0x1c0] ;  /* 0x0000700000047b06 */ /* 0x000e620000209000 */
[----:B------:R-:W2:Y:S01]  /*0020*/  S2R R2, SR_CTAID.Z ;  /* 0x0000000000027919 */ /* 0x000ea20000002700 */
[----:B------:R-:W-:Y:S01]  /*0030*/  ISETP.NE.U32.AND P2, PT, RZ, c[0x0][0x1c0], PT ;  /* 0x00007000ff007a0c */ /* 0x000fe20003f45070 */
[----:B------:R-:W-:Y:S01]  /*0040*/  IMAD.MOV.U32 R106, RZ, RZ, 0x4 ;  /* 0x00000004ff6a7424 */ /* 0x000fe200078e00ff */
[----:B------:R-:W-:Y:S01]  /*0050*/  ULDC.64 UR6, c[0x0][0x118] ;  /* 0x0000460000067ab9 */ /* 0x000fe20000000a00 */
[----:B------:R-:W-:Y:S01]  /*0060*/  IMAD.MOV.U32 R11, RZ, RZ, -0x1 ;  /* 0xffffffffff0b7424 */ /* 0x000fe200078e00ff */
[----:B------:R-:W-:Y:S02]  /*0070*/  ISETP.EQ.U32.AND P3, PT, RZ, c[0x0][0x248], PT ;  /* 0x00009200ff007a0c */ /* 0x000fe40003f62070 */
        /* <DEDUP_REMOVED lines=16> */
[----:B------:R-:W-:-:S04]  /*0180*/  ISETP.NE.U32.AND P0, PT, RZ, c[0x0][0x240], PT ;  /* 0x00009000ff007a0c */ /* 0x000fc80003f05070 */
[----:B------:R-:W-:-:S07]  /*0190*/  ISETP.NE.AND.EX P0, PT, RZ, c[0x0][0x244], PT, P0 ;  /* 0x00009100ff007a0c */ /* 0x000fce0003f05300 */
[----:B------:R-:W-:Y:S02]  /*01a0*/  @P1 IADD3 R236, R236, 0x1, RZ ;  /* 0x00000001ecec1810 */ /* 0x000fe40007ffe0ff */
[----:B------:R-:W-:Y:S02]  /*01b0*/  @!P2 LOP3.LUT R236, RZ, c[0x0][0x1c0], RZ, 0x33, !PT ;  /* 0x00007000ffecaa12 */ /* 0x000fe400078e33ff */
[----:B------:R-:W-:Y:S01]  /*01c0*/  ISETP.NE.U32.AND P2, PT, RZ, c[0x0][0x250], PT ;  /* 0x00009400ff007a0c */ /* 0x000fe20003f45070 */
[----:B------:R-:W-:Y:S01]  /*01d0*/  IMAD.MOV.U32 R12, RZ, RZ, RZ ;  /* 0x000000ffff0c7224 */ /* 0x000fe200078e00ff */
[----:B-1----:R-:W-:Y:S01]  /*01e0*/  ISETP.NE.AND P1, PT, R0, RZ, PT ;  /* 0x000000ff0000720c */ /* 0x002fe20003f25270 */
[CC--:B------:R-:W-:Y:S01]  /*01f0*/  IMAD.WIDE R4, R236.reuse, R106.reuse, c[0x0][0x240] ;  /* 0x00009000ec047625 */ /* 0x0c0fe200078e026a */
[----:B------:R-:W-:Y:S02]  /*0200*/  ISETP.NE.AND.EX P4, PT, RZ, c[0x0][0x254], PT, P2 ;  /* 0x00009500ff007a0c */ /* 0x000fe40003f85320 */
[----:B------:R-:W-:Y:S01]  /*0210*/  ISETP.EQ.OR.EX P2, PT, RZ, c[0x0][0x24c], !P1, P3 ;  /* 0x00009300ff007a0c */ /* 0x000fe20004f42730 */
[----:B------:R-:W-:Y:S01]  /*0220*/  IMAD.WIDE R158, R236, R106, c[0x0][0x250] ;  /* 0x00009400ec9e7625 */ /* 0x000fe200078e026a */
[----:B------:R1:W2:Y:S04]  /*0230*/  @P0 LDG.E R11, [R4.64] ;  /* 0x00000006040b0981 */ /* 0x0002a8000c1e1900 */
[----:B------:R1:W2:Y:S01]  /*0240*/  @P0 LDG.E R235, [R4.64+0x4] ;  /* 0x0000040604eb0981 */ /* 0x0002a2000c1e1900 */
[----:B------:R-:W-:-:S04]  /*0250*/  IMAD.MOV.U32 R6, RZ, RZ, -0x1 ;  /* 0xffffffffff067424 */ /* 0x000fc800078e00ff */
[----:B------:R3:W5:Y:S04]  /*0260*/  @P4 LDG.E R12, [R158.64] ;  /* 0x000000069e0c4981 */ /* 0x000768000c1e1900 */
[----:B------:R-:W4:Y:S04]  /*0270*/  S2R R13, SR_CTAID.X ;  /* 0x00000000000d7919 */ /* 0x000f280000002500 */
[----:B------:R-:W2:Y:S01]  /*0280*/  S2R R0, SR_CTAID.Y ;  /* 0x0000000000007919 */ /* 0x000ea20000002600 */
[----:B-1----:R-:W-:-:S05]  /*0290*/  IMAD.WIDE R4, R236, R106, c[0x0][0x248] ;  /* 0x00009200ec047625 */ /* 0x002fca00078e026a */
[----:B------:R3:W5:Y:S01]  /*02a0*/  @!P2 LDG.E R6, [R4.64] ;  /* 0x000000060406a981 */ /* 0x000762000c1e1900 */
[----:B------:R-:W-:-:S04]  /*02b0*/  ISETP.NE.U32.AND P2, PT, RZ, c[0x0][0x248], PT ;  /* 0x00009200ff007a0c */ /* 0x000fc80003f45070 */
[----:B------:R-:W-:Y:S01]  /*02c0*/  ISETP.NE.AND.EX P2, PT, RZ, c[0x0][0x24c], PT, P2 ;  /* 0x00009300ff007a0c */ /* 0x000fe20003f45320 */
[----:B------:R-:W-:-:S04]  /*02d0*/  IMAD.MOV R154, RZ, RZ, -R236 ;  /* 0x000000ffff9a7224 */ /* 0x000fc800078e0aec */
[----:B------:R-:W-:Y:S02]  /*02e0*/  IMAD R154, R154, c[0x0][0x1c0], R2 ;  /* 0x000070009a9a7a24 */ /* 0x000fe400078e0202 */
[----:B--2---:R-:W-:Y:S02]  /*02f0*/  @P0 IMAD.IADD R235, R235, 0x1, -R11 ;  /* 0x00000001ebeb0824 */ /* 0x004fe400078e0a0b */
[----:B------:R-:W-:-:S04]  /*0300*/  @!P0 IMAD.MOV.U32 R235, RZ, RZ, c[0x0][0x214] ;  /* 0x00008500ffeb8624 */ /* 0x000fc800078e00ff */
[----:B------:R-:W-:Y:S05]  /*0310*/  @!P2 BRA `(.L_x_3664) ;  /* 0x000000400000a947 */ /* 0x000fea0003800000 */
[----:B---34-:R-:W2:Y:S02]  /*0320*/  @P1 LDG.E R46, [R4.64+0x4] ;  /* 0x00000406042e1981 */ /* 0x018ea4000c1e1900 */
[----:B--2--5:R-:W-:-:S06]  /*0330*/  @P1 IADD3 R46, R46, -R6, RZ ;  /* 0x800000062e2e1210 */ /* 0x024fcc0007ffe0ff */
[----:B------:R1:W5:Y:S01]  /*0340*/  @!P1 LDG.E R46, [R4.64] ;  /* 0x00000006042e9981 */ /* 0x000362000c1e1900 */
[----:B------:R-:W-:Y:S05]  /*0350*/  BRA `(.L_x_3665) ;  /* 0x0000001000007947 */ /* 0x000fea0003800000 */
.L_x_3664:
[----:B---34-:R-:W-:Y:S02]  /*0360*/  MOV R46, c[0x0][0x218] ;  /* 0x00008600002e7a02 */ /* 0x018fe40000000f00 */
.L_x_3665:
[----:B------:R-:W-:-:S04]  /*0370*/  ISETP.NE.U32.AND P0, PT, RZ, c[0x0][0x258], PT ;  /* 0x00009600ff007a0c */ /* 0x000fc80003f05070 */
[----:B------:R-:W-:-:S13]  /*0380*/  ISETP.NE.AND.EX P1, PT, RZ, c[0x0][0x25c], PT, P0 ;  /* 0x00009700ff007a0c */ /* 0x000fda0003f25300 */
[----:B------:R-:W-:-:S05]  /*0390*/  @P1 IMAD.WIDE R2, R236, R106, c[0x0][0x258] ;  /* 0x00009600ec021625 */ /* 0x000fca00078e026a */
        /* <DEDUP_REMOVED lines=10> */
[----:B-1----:R-:W-:Y:S01]  /*0440*/  IABS R4, c[0x0][0x10] ;  /* 0x0000040000047a13 */ /* 0x002fe20000000000 */
        /* <DEDUP_REMOVED lines=55> */
[--C-:B------:R-:W-:Y:S01]  /*07c0*/  IMAD R2, R2, c[0x0][0x214], R40.reuse ;  /* 0x0000850002027a24 */ /* 0x100fe200078e0228 */
[----:B------:R-:W-:Y:S01]  /*07d0*/  IADD3 R3, R0, 0x8, RZ ;  /* 0x0000000800037810 */ /* 0x000fe20007ffe0ff */
[----:B------:R-:W-:Y:S01]  /*07e0*/  IMAD.IADD R40, R235, 0x1, -R40 ;  /* 0x00000001eb287824 */ /* 0x000fe200078e0a28 */
        /* <DEDUP_REMOVED lines=29> */
[----:B------:R-:W-:Y:S02]  /*09c0*/  ISETP.GE.OR P5, PT, R11, R40, P5 ;  /* 0x000000280b00720c */ /* 0x000fe40002fa6670 */
[----:B------:R-:W-:Y:S02]  /*09d0*/  LEA.HI.X.SX32 R3, R0, R3, 0x1, P0 ;  /* 0x0000000300037211 */ /* 0x000fe400000f0eff */
[----:B------:R-:W-:Y:S01]  /*09e0*/  LEA R12, P0, R2, c[0x0][0x208], 0x2 ;  /* 0x00008200020c7a11 */ /* 0x000fe200078010ff */
[----:B------:R-:W-:Y:S01]  /*09f0*/  @!P4 STG.E.128 [R4.64+0x2000], RZ ;  /* 0x002000ff0400c986 */ /* 0x000fe2000c101d06 */
[----:B------:R-:W-:-:S02]  /*0a00*/  LOP3.LUT P6, RZ, R37, 0xf, RZ, 0xc0, !PT ;  /* 0x0000000f25ff7812 */ /* 0x000fc400078cc0ff */
[----:B------:R-:W-:Y:S01]  /*0a10*/  LEA.HI.X R13, R2, c[0x0][0x20c], R3, 0x2, P0 ;  /* 0x00008300020d7a11 */ /* 0x000fe200000f1403 */
[----:B------:R-:W-:Y:S01]  /*0a20*/  @!P2 IMAD.MOV.U32 R2, RZ, RZ, -0x800000 ;  /* 0xff800000ff02a424 */ /* 0x000fe200078e00ff */
[-C--:B------:R-:W-:Y:S01]  /*0a30*/  ISETP.GE.OR P0, PT, R7, R40.reuse, P6 ;  /* 0x000000280700720c */ /* 0x080fe20003706670 */
[----:B------:R-:W-:Y:S01]  /*0a40*/  @!P3 STG.E.128 [R4.64+0x3000], RZ ;  /* 0x003000ff0400b986 */ /* 0x000fe2000c101d06 */
[-C--:B------:R-:W-:Y:S02]  /*0a50*/  ISETP.GE.OR P4, PT, R10, R40.reuse, P6 ;  /* 0x000000280a00720c */ /* 0x080fe40003786670 */
[-C--:B------:R-:W-:Y:S01]  /*0a60*/  ISETP.GE.OR P3, PT, R9, R40.reuse, P6 ;  /* 0x000000280900720c */ /* 0x080fe20003766670 */
[----:B------:R1:W-:Y:S01]  /*0a70*/  @!P1 STG.E.128 [R4.64+0x3800], RZ ;  /* 0x003800ff04009986 */ /* 0x0003e2000c101d06 */
[----:B------:R-:W-:-:S03]  /*0a80*/  ISETP.GE.OR P1, PT, R8, R40, P6 ;  /* 0x000000280800720c */ /* 0x000fc60003726670 */
[----:B------:R2:W-:Y:S01]  /*0a90*/  @!P2 STG.E [R12.64+0x20], R2 ;  /* 0x000020020c00a986 */ /* 0x0005e2000c101906 */
[----:B------:R-:W-:Y:S01]  /*0aa0*/  ISETP.GE.OR P2, PT, R0, R40, P6 ;  /* 0x000000280000720c */ /* 0x000fe20003746670 */
[----:B------:R-:W-:-:S05]  /*0ab0*/  @!P5 IMAD.MOV.U32 R0, RZ, RZ, -0x800000 ;  /* 0xff800000ff00d424 */ /* 0x000fca00078e00ff */
[----:B------:R3:W-:Y:S01]  /*0ac0*/  @!P5 STG.E [R12.64+0x40], R0 ;  /* 0x000040000c00d986 */ /* 0x0007e2000c101906 */
[----:B------:R-:W-:-:S05]  /*0ad0*/  @!P3 IMAD.MOV.U32 R3, RZ, RZ, -0x800000 ;  /* 0xff800000ff03b424 */ /* 0x000fca00078e00ff */
        /* <DEDUP_REMOVED lines=9> */
[----:B------:R-:W-:-:S13]  /*0b70*/  ISETP.GE.OR P0, PT, R6, R40, P6 ;  /* 0x000000280600720c */ /* 0x000fda0003706670 */
[----:B------:R-:W-:Y:S05]  /*0b80*/  @P0 EXIT ;  /* 0x000000000000094d */ /* 0x000fea0003800000 */
[----:B----4-:R-:W-:-:S05]  /*0b90*/  MOV R0, 0xff800000 ;  /* 0xff80000000007802 */ /* 0x010fca0000000f00 */
[----:B------:R-:W-:Y:S01]  /*0ba0*/  STG.E [R12.64+0xe0], R0 ;  /* 0x0000e0000c007986 */ /* 0x000fe2000c101906 */
[----:B------:R-:W-:Y:S05]  /*0bb0*/  EXIT ;  /* 0x000000000000794d */ /* 0x000fea0003800000 */
.L_x_3666:
[----:B-1----:R-:W-:Y:S01]  /*0bc0*/  ISETP.NE.U32.AND P0, PT, RZ, c[0x0][0x2b8], PT ;  /* 0x0000ae00ff007a0c */ /* 0x002fe20003f05070 */
[----:B------:R-:W-:-:S03]  /*0bd0*/  IMAD.MOV.U32 R10, RZ, RZ, R236 ;  /* 0x000000ffff0a7224 */ /* 0x000fc600078e00ec */
[----:B------:R-:W-:-:S13]  /*0be0*/  ISETP.NE.AND.EX P0, PT, RZ, c[0x0][0x2bc], PT, P0 ;  /* 0x0000af00ff007a0c */ /* 0x000fda0003f05300 */
[----:B------:R-:W-:-:S05]  /*0bf0*/  @P0 IMAD.WIDE R2, R236, R106, c[0x0][0x2b8] ;  /* 0x0000ae00ec020625 */ /* 0x000fca00078e026a */
[----:B------:R1:W5:Y:S01]  /*0c00*/  @P0 LDG.E R10, [R2.64] ;  /* 0x00000006020a0981 */ /* 0x000362000c1e1900 */
[----:B------:R-:W-:Y:S01]  /*0c10*/  ISETP.NE.U32.AND P0, PT, RZ, c[0x0][0x2c0], PT ;  /* 0x0000b000ff007a0c */ /* 0x000fe20003f05070 */
[----:B------:R-:W-:Y:S01]  /*0c20*/  CS2R R242, SRZ ;  /* 0x0000000000f27805 */ /* 0x000fe2000001ff00 */
[----:B------:R-:W-:Y:S02]  /*0c30*/  SHF.R.S32.HI R8, RZ, 0x1f, R236 ;  /* 0x0000001fff087819 */ /* 0x000fe400000114ec */
[----:B------:R-:W-:Y:S02]  /*0c40*/  ISETP.NE.AND.EX P1, PT, RZ, c[0x0][0x2c4], PT, P0 ;  /* 0x0000b100ff007a0c */ /* 0x000fe40003f25300 */
[----:B------:R-:W-:Y:S02]  /*0c50*/  PLOP3.LUT P2, PT, PT, PT, PT, 0x8, 0x0 ;  /* 0x000000000000781c */ /* 0x000fe40003f4e170 */
[----:B------:R-:W-:-:S09]  /*0c60*/  LOP3.LUT R237, R237, 0xfffffbff, RZ, 0xc0, !PT ;  /* 0xfffffbffeded7812 */ /* 0x000fd200078ec0ff */
        /* <DEDUP_REMOVED lines=68> */
[----:B------:R-:W-:-:S04]  /*10b0*/  IMAD.WIDE.U32 R14, R3, c[0x0][0x180], RZ ;  /* 0x00006000030e7a25 */ /* 0x000fc800078e00ff */
        /* <DEDUP_REMOVED lines=17> */
.L_x_3667:
        /* <DEDUP_REMOVED lines=17> */
.L_x_3669:
        /* <DEDUP_REMOVED lines=56> */
.L_x_3668:
[----:B-----5:R1:W5:Y:S01]  /*1660*/  @P4 LDG.E R10, [R158.64] ;  /* 0x000000069e0a4981 */ /* 0x020362000c1e1900 */
[----:B------:R-:W-:Y:S01]  /*1670*/  ISETP.NE.AND P0, PT, R11, -0x1, PT ;  /* 0xffffffff0b00780c */ /* 0x000fe20003f05270 */
[----:B------:R-:W-:Y:S01]  /*1680*/  IMAD.MOV.U32 R12, RZ, RZ, 0x2 ;  /* 0x00000002ff0c7424 */ /* 0x000fe200078e00ff */
        /* <DEDUP_REMOVED lines=12> */
[----:B------:R-:W-:Y:S01]  /*1750*/  @P0 IMAD.WIDE.U32 R14, R11, c[0x0][0x190], RZ ;  /* 0x000064000b0e0a25 */ /* 0x000fe200078e00ff */
[----:B------:R-:W-:Y:S02]  /*1760*/  SHF.R.S32.HI R157, RZ, 0x1f, R156 ;  /* 0x0000001fff9d7819 */ /* 0x000fe4000001149c */
[----:B------:R-:W-:Y:S01]  /*1770*/  IADD3 R2, P1, R156, R2, RZ ;  /* 0x000000029c027210 */ /* 0x000fe20007f3e0ff */
[----:B------:R-:W-:Y:S01]  /*1780*/  @!P0 IMAD R16, R8, c[0x0][0x178], RZ ;  /* 0x00005e0008108a24 */ /* 0x000fe200078e02ff */
[----:B------:R-:W-:Y:S01]  /*1790*/  LEA.HI R45, R45, R46, RZ, 0x8 ;  /* 0x0000002e2d2d7211 */ /* 0x000fe200078f40ff */
[----:B------:R-:W-:Y:S01]  /*17a0*/  @P0 IMAD R11, R11, c[0x0][0x194], R15 ;  /* 0x000065000b0b0a24 */ /* 0x000fe200078e020f */
[----:B------:R-:W-:Y:S01]  /*17b0*/  SHF.L.U32 R15, R156, 0x6, RZ ;  /* 0x000000069c0f7819 */ /* 0x000fe200000006ff */
[----:B------:R-:W-:Y:S01]  /*17c0*/  IMAD.IADD R42, R37, 0x1, -R42 ;  /* 0x00000001252a7824 */ /* 0x000fe200078e0a2a */
[----:B------:R-:W-:Y:S01]  /*17d0*/  IADD3.X R0, R157, R0, RZ, P1, !PT ;  /* 0x000000009d007210 */ /* 0x000fe20000ffe4ff */
[----:B------:R-:W-:Y:S01]  /*17e0*/  IMAD.IADD R57, R37, 0x1, -R57 ;  /* 0x0000000125397824 */ /* 0x000fe200078e0a39 */
[----:B------:R-:W-:Y:S01]  /*17f0*/  LOP3.LUT R15, R15, 0x1c0, RZ, 0xc0, !PT ;  /* 0x000001c00f0f7812 */ /* 0x000fe200078ec0ff */
[----:B------:R-:W-:Y:S01]  /*1800*/  @P0 IMAD.MOV.U32 R12, RZ, RZ, R14 ;  /* 0x000000ffff0c0224 */ /* 0x000fe200078e000e */
[----:B------:R-:W-:Y:S01]  /*1810*/  SHF.R.S32.HI R45, RZ, 0x8, R45 ;  /* 0x00000008ff2d7819 */ /* 0x000fe2000001142d */
[----:B------:R-:W-:Y:S01]  /*1820*/  @!P0 IMAD.WIDE.U32 R18, R236, c[0x0][0x178], RZ ;  /* 0x00005e00ec128a25 */ /* 0x000fe200078e00ff */
[----:B------:R-:W-:-:S02]  /*1830*/  SHF.R.S32.HI R43, RZ, 0x1f, R57 ;  /* 0x0000001fff2b7819 */ /* 0x000fc40000011439 */
[----:B------:R-:W-:Y:S01]  /*1840*/  IMNMX R45, R234, R45, !PT ;  /* 0x0000002dea2d7217 */ /* 0x000fe20007800200 */
[----:B------:R-:W-:Y:S01]  /*1850*/  @!P0 IMAD R16, R236, c[0x0][0x17c], R16 ;  /* 0x00005f00ec108a24 */ /* 0x000fe200078e0210 */
[----:B------:R-:W-:Y:S01]  /*1860*/  LEA.HI R43, R43, R57, RZ, 0x3 ;  /* 0x000000392b2b7211 */ /* 0x000fe200078f18ff */
[----:B------:R-:W-:Y:S01]  /*1870*/  IMAD.SHL.U32 R14, R42, 0x8, RZ ;  /* 0x000000082a0e7824 */ /* 0x000fe200078e00ff */
[----:B------:R-:W-:Y:S01]  /*1880*/  SHF.R.S32.HI R55, RZ, 0x1, R56 ;  /* 0x00000001ff377819 */ /* 0x000fe20000011438 */
[----:B------:R-:W-:Y:S01]  /*1890*/  @!P0 IMAD.MOV.U32 R12, RZ, RZ, R18 ;  /* 0x000000ffff0c8224 */ /* 0x000fe200078e0012 */
[----:B------:R-:W-:Y:S01]  /*18a0*/  @!P0 IADD3 R11, R19, R16, RZ ;  /* 0x00000010130b8210 */ /* 0x000fe20007ffe0ff */
[----:B------:R-:W-:Y:S01]  /*18b0*/  IMAD.WIDE R18, R13, 0x40, R156 ;  /* 0x000000400d127825 */ /* 0x000fe200078e029c */
[----:B------:R-:W-:Y:S02]  /*18c0*/  LOP3.LUT R17, R15, 0x38, R14, 0xf8, !PT ;  /* 0x000000380f117812 */ /* 0x000fe400078ef80e */
[----:B------:R-:W-:Y:S01]  /*18d0*/  LEA.HI R16, R38, R37, RZ, 0x6 ;  /* 0x0000002526107211 */ /* 0x000fe200078f30ff */
[----:B------:R-:W-:Y:S01]  /*18e0*/  IMAD R13, R7, c[0x0][0x1b8], RZ ;  /* 0x00006e00070d7a24 */ /* 0x000fe200078e02ff */
[----:B------:R-:W-:Y:S01]  /*18f0*/  SHF.R.U32.HI R15, RZ, 0x3, R15 ;  /* 0x00000003ff0f7819 */ /* 0x000fe2000001160f */
[----:B------:R-:W-:Y:S01]  /*1900*/  IMAD R0, R0, c[0x0][0x1a0], RZ ;  /* 0x0000680000007a24 */ /* 0x000fe200078e02ff */
[----:B------:R-:W-:Y:S01]  /*1910*/  IADD3 R20, P1, R14, R12, RZ ;  /* 0x0000000c0e147210 */ /* 0x000fe20007f3e0ff */
[----:B------:R-:W-:Y:S01]  /*1920*/  IMAD.SHL.U32 R16, R16, 0x8, RZ ;  /* 0x0000000810107824 */ /* 0x000fe200078e00ff */
[----:B------:R-:W-:Y:S01]  /*1930*/  LOP3.LUT R17, R17, R15, RZ, 0x3c, !PT ;  /* 0x0000000f11117212 */ /* 0x000fe200078e3cff */
[----:B------:R-:W-:Y:S01]  /*1940*/  IMAD R13, R5, c[0x0][0x1bc], R13 ;  /* 0x00006f00050d7a24 */ /* 0x000fe200078e020d */
[----:B------:R-:W-:Y:S01]  /*1950*/  LOP3.LUT R15, R43, 0xfffffff8, RZ, 0xc0, !PT ;  /* 0xfffffff82b0f7812 */ /* 0x000fe200078ec0ff */
[----:B------:R-:W-:Y:S01]  /*1960*/  IMAD.SHL.U32 R53, R42, 0x4, RZ ;  /* 0x000000042a357824 */ /* 0x000fe200078e00ff */
[----:B------:R-:W-:Y:S01]  /*1970*/  LOP3.LUT R58, R17, 0xfffffe00, R16, 0xf8, !PT ;  /* 0xfffffe00113a7812 */ /* 0x000fe200078ef810 */
[----:B------:R-:W-:Y:S01]  /*1980*/  IMAD.MOV.U32 R186, RZ, RZ, c[0x0][0x198] ;  /* 0x00006600ffba7624 */ /* 0x000fe200078e00ff */
[----:B------:R-:W-:Y:S01]  /*1990*/  IADD3 R16, P0, R14, R9, RZ ;  /* 0x000000090e107210 */ /* 0x000fe20007f1e0ff */
[----:B------:R-:W-:Y:S01]  /*19a0*/  IMAD.IADD R57, R57, 0x1, -R15 ;  /* 0x0000000139397824 */ /* 0x000fe200078e0a0f */
[----:B------:R-:W-:Y:S01]  /*19b0*/  SHF.R.S32.HI R15, RZ, 0x1f, R14 ;  /* 0x0000001fff0f7819 */ /* 0x000fe2000001140e */
[----:B------:R-:W-:Y:S01]  /*19c0*/  IMAD R54, R156, R55, R53 ;  /* 0x000000379c367224 */ /* 0x000fe200078e0235 */
[----:B------:R-:W-:-:S02]  /*19d0*/  SHF.R.S32.HI R9, RZ, 0x1f, R154 ;  /* 0x0000001fff097819 */ /* 0x000fc4000001149a */
[----:B------:R-:W-:Y:S01]  /*19e0*/  LEA.HI R38, R38, R37, RZ, 0x5 ;  /* 0x0000002526267211 */ /* 0x000fe200078f28ff */
[C---:B------:R-:W-:Y:S01]  /*19f0*/  IMAD.X R17, R15.reuse, 0x1, R6, P0 ;  /* 0x000000010f117824 */ /* 0x040fe200000e0606 */
[----:B------:R-:W-:Y:S01]  /*1a00*/  IADD3 R22, P0, R14, R4, RZ ;  /* 0x000000040e167210 */ /* 0x000fe20007f1e0ff */
[----:B------:R-:W-:Y:S01]  /*1a10*/  IMAD.X R21, R15, 0x1, R11, P1 ;  /* 0x000000010f157824 */ /* 0x000fe200008e060b */
[----:B------:R-:W-:Y:S01]  /*1a20*/  LOP3.LUT R39, R38, 0xffffffe0, RZ, 0xc0, !PT ;  /* 0xffffffe026277812 */ /* 0x000fe200078ec0ff */
[----:B------:R-:W-:Y:S01]  /*1a30*/  IMAD.WIDE.U32 R16, R5, c[0x0][0x1b8], R16 ;  /* 0x00006e0005107a25 */ /* 0x000fe200078e0010 */
[----:B------:R-:W-:Y:S02]  /*1a40*/  MOV R167, 0x10 ;  /* 0x0000001000a77802 */ /* 0x000fe40000000f00 */
[----:B------:R-:W-:Y:S01]  /*1a50*/  IADD3 R53, R53, R54, RZ ;  /* 0x0000003635357210 */ /* 0x000fe20007ffe0ff */
[----:B------:R-:W-:Y:S01]  /*1a60*/  IMAD.X R23, R15, 0x1, R3, P0 ;  /* 0x000000010f177824 */ /* 0x000fe200000e0603 */
[----:B------:R-:W-:Y:S01]  /*1a70*/  IADD3 R17, R17, R13, RZ ;  /* 0x0000000d11117210 */ /* 0x000fe20007ffe0ff */
[----:B------:R-:W-:Y:S01]  /*1a80*/  IMAD R4, R19, c[0x0][0x190], RZ ;  /* 0x0000640013047a24 */ /* 0x000fe200078e02ff */
[----:B------:R-:W-:Y:S01]  /*1a90*/  SHF.L.U64.HI R47, R186, R106, c[0x0][0x19c] ;  /* 0x00006700ba2f7619 */ /* 0x000fe2000001026a */
[----:B------:R-:W-:Y:S01]  /*1aa0*/  IMAD.WIDE.U32 R22, R156, c[0x0][0x198], R22 ;  /* 0x000066009c167a25 */ /* 0x000fe200078e0016 */
[----:B------:R-:W-:-:S02]  /*1ab0*/  SHF.L.U32 R48, R186, 0x4, RZ ;  /* 0x00000004ba307819 */ /* 0x000fc400000006ff */
[----:B------:R-:W-:Y:S01]  /*1ac0*/  SHF.R.S32.HI R44, RZ, 0x4, R44 ;  /* 0x00000004ff2c7819 */ /* 0x000fe2000001142c */
[C---:B------:R-:W-:Y:S01]  /*1ad0*/  IMAD.WIDE.U32 R16, R2.reuse, c[0x0][0x1a0], R16 ;  /* 0x0000680002107a25 */ /* 0x040fe200078e0010 */
[----:B------:R-:W-:Y:S02]  /*1ae0*/  SHF.R.S32.HI R38, RZ, 0x5, R38 ;  /* 0x00000005ff267819 */ /* 0x000fe40000011426 */
[----:B------:R-:W-:Y:S01]  /*1af0*/  SHF.R.S32.HI R52, RZ, 0x1f, R54 ;  /* 0x0000001fff347819 */ /* 0x000fe20000011436 */
[----:B------:R-:W-:Y:S01]  /*1b00*/  IMAD R6, R157, c[0x0][0x198], RZ ;  /* 0x000066009d067a24 */ /* 0x000fe200078e02ff */
[----:B------:R-:W-:Y:S01]  /*1b10*/  SHF.R.S32.HI R51, RZ, 0x1f, R53 ;  /* 0x0000001fff337819 */ /* 0x000fe20000011435 */
[----:B------:R-:W-:Y:S01]  /*1b20*/  IMAD R3, R2, c[0x0][0x1a4], R0 ;  /* 0x0000690002037a24 */ /* 0x000fe200078e0200 */
[----:B------:R-:W-:Y:S01]  /*1b30*/  LEA R0, P3, R22, c[0x0][0x168], 0x1 ;  /* 0x00005a0016007a11 */ /* 0x000fe200078608ff */
[----:B------:R-:W-:Y:S01]  /*1b40*/  IMAD R4, R18, c[0x0][0x194], R4 ;  /* 0x0000650012047a24 */ /* 0x000fe200078e0204 */
[----:B------:R-:W-:Y:S01]  /*1b50*/  LEA R2, P0, R16, c[0x0][0x170], 0x1 ;  /* 0x00005c0010027a11 */ /* 0x000fe200078008ff */
[----:B------:R-:W-:-:S03]  /*1b60*/  IMAD.WIDE.U32 R20, R18, c[0x0][0x190], R20 ;  /* 0x0000640012147a25 */ /* 0x000fc600078e0014 */
[----:B------:R-:W-:Y:S01]  /*1b70*/  R2P PR, R57, 0x6 ;  /* 0x0000000639007804 */ /* 0x000fe20000000000 */
[----:B------:R-:W-:Y:S02]  /*1b80*/  IMAD R6, R156, c[0x0][0x19c], R6 ;  /* 0x000067009c067a24 */ /* 0x000fe400078e0206 */
[----:B------:R-:W-:Y:S02]  /*1b90*/  IMAD.IADD R21, R21, 0x1, R4 ;  /* 0x0000000115157824 */ /* 0x000fe400078e0204 */
[----:B------:R-:W-:Y:S01]  /*1ba0*/  IMAD.IADD R3, R17, 0x1, R3 ;  /* 0x0000000111037824 */ /* 0x000fe200078e0203 */
[----:B------:R-:W-:Y:S01]  /*1bb0*/  SEL R167, R167, 0xfffffff0, !P1 ;  /* 0xfffffff0a7a77807 */ /* 0x000fe20004800000 */
[----:B------:R-:W-:Y:S01]  /*1bc0*/  IMAD.IADD R4, R23, 0x1, R6 ;  /* 0x0000000117047824 */ /* 0x000fe200078e0206 */
[----:B------:R-:W-:Y:S01]  /*1bd0*/  SEL R166, R166, 0xffffffe0, !P2 ;  /* 0xffffffe0a6a67807 */ /* 0x000fe20005000000 */
[----:B------:R-:W-:Y:S01]  /*1be0*/  IMAD R9, R9, c[0x0][0x1a8], RZ ;  /* 0x00006a0009097a24 */ /* 0x000fe200078e02ff */
[----:B------:R-:W-:Y:S01]  /*1bf0*/  SHF.L.U64.HI R3, R16, 0x1, R3 ;  /* 0x0000000110037819 */ /* 0x000fe20000010203 */
[----:B------:R-:W-:Y:S01]  /*1c00*/  IMAD.MOV.U32 R6, RZ, RZ, c[0x0][0x1a0] ;  /* 0x00006800ff067624 */ /* 0x000fe200078e00ff */
[----:B------:R-:W-:Y:S01]  /*1c10*/  SHF.L.U64.HI R4, R22, 0x1, R4 ;  /* 0x0000000116047819 */ /* 0x000fe20000010204 */
[C---:B------:R-:W-:Y:S01]  /*1c20*/  IMAD R160, R154.reuse, c[0x0][0x1ac], R9 ;  /* 0x00006b009aa07a24 */ /* 0x040fe200078e0209 */
[----:B------:R-:W-:Y:S01]  /*1c30*/  IADD3.X R3, R3, c[0x0][0x174], RZ, P0, !PT ;  /* 0x00005d0003037a10 */ /* 0x000fe200007fe4ff */
[----:B------:R-:W-:Y:S01]  /*1c40*/  IMAD.WIDE.U32 R154, R154, c[0x0][0x1a8], R20 ;  /* 0x00006a009a9a7a25 */ /* 0x000fe200078e0014 */
[----:B------:R-:W-:-:S02]  /*1c50*/  IADD3.X R4, R4, c[0x0][0x16c], RZ, P3, !PT ;  /* 0x00005b0004047a10 */ /* 0x000fc40001ffe4ff */
[C---:B------:R-:W-:Y:S01]  /*1c60*/  SHF.L.U64.HI R49, R6.reuse, R106, c[0x0][0x1a4] ;  /* 0x0000690006317619 */ /* 0x040fe2000001026a */
[----:B------:R-:W-:Y:S01]  /*1c70*/  IMAD.SHL.U32 R50, R6, 0x10, RZ ;  /* 0x0000001006327824 */ /* 0x000fe200078e00ff */
[----:B------:R-:W-:Y:S01]  /*1c80*/  MOV R238, R4 ;  /* 0x0000000400ee7202 */ /* 0x000fe20000000f00 */
[----:B------:R-:W-:Y:S02]  /*1c90*/  IMAD.IADD R39, R37, 0x1, -R39 ;  /* 0x0000000125277824 */ /* 0x000fe400078e0a27 */
[----:B------:R-:W-:Y:S02]  /*1ca0*/  IMAD.MOV.U32 R239, RZ, RZ, R0 ;  /* 0x000000ffffef7224 */ /* 0x000fe400078e0000 */
[----:B------:R-:W-:Y:S02]  /*1cb0*/  IMAD.IADD R161, R155, 0x1, R160 ;  /* 0x000000019ba17824 */ /* 0x000fe400078e02a0 */
[----:B------:R-:W-:Y:S02]  /*1cc0*/  IMAD.MOV.U32 R241, RZ, RZ, R2 ;  /* 0x000000fffff17224 */ /* 0x000fe400078e0002 */
[----:B------:R-:W-:-:S02]  /*1cd0*/  IMAD.MOV.U32 R240, RZ, RZ, R3 ;  /* 0x000000fffff07224 */ /* 0x000fc400078e0003 */
[----:B------:R-:W-:Y:S01]  /*1ce0*/  @!P4 IMAD.MOV.U32 R10, RZ, RZ, RZ ;  /* 0x000000ffff0ac224 */ /* 0x000fe200078e00ff */
[----:B------:R-:W-:-:S13]  /*1cf0*/  ISETP.GT.AND P4, PT, R36, R45, PT ;  /* 0x0000002d2400720c */ /* 0x000fda0003f84270 */
[----:B------:R-:W-:Y:S05]  /*1d00*/  @!P4 BRA `(.L_x_3670) ;  /* 0x0000e0e00000c947 */ /* 0x000fea0003800000 */
[--C-:B-1----:R-:W-:Y:S01]  /*1d10*/  SHF.R.S32.HI R11, RZ, 0x1f, R105.reuse ;  /* 0x0000001fff0b7819 */ /* 0x102fe20000011469 */
[C---:B------:R-:W-:Y:S01]  /*1d20*/  IMAD R16, R8.reuse, c[0x0][0x280], RZ ;  /* 0x0000a00008107a24 */ /* 0x040fe200078e02ff */
[--C-:B------:R-:W-:Y:S01]  /*1d30*/  SHF.R.S32.HI R12, RZ, 0x1f, R46.reuse ;  /* 0x0000001fff0c7819 */ /* 0x100fe2000001142e */
[----:B------:R-:W-:Y:S01]  /*1d40*/  IMAD R8, R8, c[0x0][0x278], RZ ;  /* 0x00009e0008087a24 */ /* 0x000fe200078e02ff */
[----:B------:R-:W-:Y:S01]  /*1d50*/  IADD3 R9, P1, P0, R105, R156, -R46 ;  /* 0x0000009c69097210 */ /* 0x000fe2000783e82e */
[----:B-----5:R-:W-:Y:S01]  /*1d60*/  IMAD.IADD R105, R10, 0x1, R105 ;  /* 0x000000010a697824 */ /* 0x020fe200078e0269 */
[----:B------:R-:W-:Y:S01]  /*1d70*/  ULDC.64 UR28, c[0x0][0x1a0] ;  /* 0x00006800001c7ab9 */ /* 0x000fe20000000a00 */
[C---:B------:R-:W-:Y:S01]  /*1d80*/  IMAD R16, R236.reuse, c[0x0][0x284], R16 ;  /* 0x0000a100ec107a24 */ /* 0x040fe200078e0210 */
[----:B------:R-:W-:Y:S01]  /*1d90*/  IADD3.X R10, R11, R157, ~R12, P1, P0 ;  /* 0x0000009d0b0a7210 */ /* 0x000fe20000fe0c0c */
[C-C-:B------:R-:W-:Y:S01]  /*1da0*/  IMAD.WIDE.U32 R18, R236.reuse, c[0x0][0x280], R14.reuse ;  /* 0x0000a000ec127a25 */ /* 0x140fe200078e000e */
[----:B------:R-:W-:Y:S01]  /*1db0*/  USHF.L.U32 UR17, UR29, 0x6, URZ ;  /* 0x000000061d117899 */ /* 0x000fe2000800063f */
[----:B------:R-:W-:Y:S01]  /*1dc0*/  SHF.L.U32 R137, R55, 0x4, RZ ;  /* 0x0000000437897819 */ /* 0x000fe200000006ff */
[----:B------:R-:W-:Y:S01]  /*1dd0*/  USHF.L.U32 UR19, UR29, 0x5, URZ ;  /* 0x000000051d137899 */ /* 0x000fe2000800063f */
[C---:B------:R-:W-:Y:S01]  /*1de0*/  IMAD.WIDE.U32 R12, R236.reuse, c[0x0][0x278], R14 ;  /* 0x00009e00ec0c7a25 */ /* 0x040fe200078e000e */
[----:B------:R-:W-:Y:S01]  /*1df0*/  UMOV UR16, 0x60 ;  /* 0x0000006000107882 */ /* 0x000fe20000000000 */
[----:B------:R-:W-:Y:S01]  /*1e00*/  MOV R61, R0 ;  /* 0x00000000003d7202 */ /* 0x000fe20000000f00 */
        /* <DEDUP_REMOVED lines=15> */
[C---:B------:R-:W-:Y:S01]  /*1f00*/  IADD3 R152, R156.reuse, 0x10, RZ ;  /* 0x000000109c987810 */ /* 0x040fe20007ffe0ff */
[----:B------:R-:W-:Y:S01]  /*1f10*/  UMOV UR8, 0x1a0 ;  /* 0x000001a000087882 */ /* 0x000fe20000000000 */
[C---:B------:R-:W-:Y:S01]  /*1f20*/  IMAD R10, R9.reuse, c[0x0][0x28c], R10 ;  /* 0x0000a300090a7a24 */ /* 0x040fe200078e020a */
[----:B------:R-:W-:Y:S01]  /*1f30*/  UMOV UR5, 0x1c0 ;  /* 0x000001c000057882 */ /* 0x000fe20000000000 */
[----:B------:R-:W-:Y:S01]  /*1f40*/  IMAD.WIDE.U32 R12, R9, c[0x0][0x288], R12 ;  /* 0x0000a200090c7a25 */ /* 0x000fe200078e000c */
[----:B------:R-:W-:Y:S01]  /*1f50*/  UMOV UR4, 0x1e0 ;  /* 0x000001e000047882 */ /* 0x000fe20000000000 */
[----:B------:R-:W-:Y:S01]  /*1f60*/  IADD3 R151, R156, 0x20, RZ ;  /* 0x000000209c977810 */ /* 0x000fe20007ffe0ff */
[----:B------:R-:W-:Y:S01]  /*1f70*/  USHF.L.U32 UR20, UR29, 0x7, URZ ;  /* 0x000000071d147899 */ /* 0x000fe2000800063f */
        /* <DEDUP_REMOVED lines=20> */
[----:B------:R-:W-:Y:S01]  /*20c0*/  IMAD.WIDE.U32 R12, R6, 0x20, RZ ;  /* 0x00000020060c7825 */ /* 0x000fe200078e00ff */
[----:B------:R-:W-:Y:S01]  /*20d0*/  ULDC UR18, c[0x0][0x294] ;  /* 0x0000a50000127ab9 */ /* 0x000fe20000000800 */
        /* <DEDUP_REMOVED lines=34> */
[----:B------:R-:W-:Y:S01]  /*2300*/  UIMAD.WIDE.U32 UR60, UR4, UR28, URZ ;  /* 0x0000001c043c72a5 */ /* 0x000fe2000f8e003f */
[----:B------:R-:W-:Y:S01]  /*2310*/  IMAD.X R27, R52, 0x1, R27, P1 ;  /* 0x00000001341b7824 */ /* 0x000fe200008e061b */
[----:B------:R-:W-:Y:S01]  /*2320*/  UIMAD UR29, UR4, UR29, URZ ;  /* 0x0000001d041d72a4 */ /* 0x000fe2000f8e023f */
[----:B------:R-:W-:Y:S01]  /*2330*/  IMAD.WIDE.U32 R182, R74, 0xa0, RZ ;  /* 0x000000a04ab67825 */ /* 0x000fe200078e00ff */
[C---:B------:R-:W-:Y:S01]  /*2340*/  SHF.L.U64.HI R104, R105.reuse, 0x1, R104 ;  /* 0x0000000169687819 */ /* 0x040fe20000010268 */
[----:B------:R-:W-:Y:S01]  /*2350*/  ULDC UR17, c[0x0][0x19c] ;  /* 0x0000670000117ab9 */ /* 0x000fe20000000800 */
        /* <DEDUP_REMOVED lines=23> */
[----:B------:R-:W-:Y:S01]  /*24d0*/  UIMAD UR4, UR4, UR18, URZ ;  /* 0x00000012040472a4 */ /* 0x000fe2000f8e023f */
[----:B------:R-:W-:Y:S01]  /*24e0*/  IMAD.WIDE.U32 R170, R74, 0x180, RZ ;  /* 0x000001804aaa7825 */ /* 0x000fe200078e00ff */
[----:B------:R-:W-:Y:S01]  /*24f0*/  USHF.L.U32 UR19, UR17, 0x6, URZ ;  /* 0x0000000611137899 */ /* 0x000fe2000800063f */
[----:B------:R-:W-:Y:S01]  /*2500*/  IADD3 R10, P1, R28, c[0x0][0x2b0], RZ ;  /* 0x0000ac001c0a7a10 */ /* 0x000fe20007f3e0ff */
[----:B------:R-:W-:Y:S01]  /*2510*/  USHF.L.U32 UR18, UR17, 0x7, URZ ;  /* 0x0000000711127899 */ /* 0x000fe2000800063f */
[C---:B------:R-:W-:Y:S01]  /*2520*/  IMAD.WIDE.U32 R168, R74.reuse, 0x1a0, RZ ;  /* 0x000001a04aa87825 */ /* 0x040fe200078e00ff */
[----:B------:R-:W-:Y:S01]  /*2530*/  USHF.L.U32 UR17, UR17, 0x5, URZ ;  /* 0x0000000511117899 */ /* 0x000fe2000800063f */
[----:B------:R-:W-:Y:S01]  /*2540*/  IADD3 R105, P2, R105, c[0x0][0x2a8], RZ ;  /* 0x0000aa0069697a10 */ /* 0x000fe20007f5e0ff */
[----:B------:R-:W-:Y:S01]  /*2550*/  ULDC UR28, c[0x0][0x28c] ;  /* 0x0000a300001c7ab9 */ /* 0x000fe20000000800 */
[----:B------:R-:W-:Y:S01]  /*2560*/  IMAD.WIDE.U32 R164, R74, 0x1c0, RZ ;  /* 0x000001c04aa47825 */ /* 0x000fe200078e00ff */
[----:B------:R-:W-:Y:S01]  /*2570*/  IADD3 R28, P0, R28, c[0x0][0x2a8], RZ ;  /* 0x0000aa001c1c7a10 */ /* 0x000fe20007f1e0ff */
[----:B------:R-:W-:Y:S01]  /*2580*/  ULDC UR27, c[0x0][0x28c] ;  /* 0x0000a300001b7ab9 */ /* 0x000fe20000000800 */
[----:B------:R-:W-:Y:S01]  /*2590*/  SHF.L.U64.HI R80, R81, 0x1, R80 ;  /* 0x0000000151507819 */ /* 0x000fe20000010250 */
[----:B------:R-:W-:Y:S01]  /*25a0*/  IMAD.WIDE.U32 R162, R74, 0x1e0, RZ ;  /* 0x000001e04aa27825 */ /* 0x000fe200078e00ff */
[----:B------:R-:W-:Y:S01]  /*25b0*/  IADD3.X R102, R104, c[0x0][0x2b4], RZ, P3, !PT ;  /* 0x0000ad0068667a10 */ /* 0x000fe20001ffe4ff */
[----:B------:R-:W-:Y:S01]  /*25c0*/  ULDC UR26, c[0x0][0x28c] ;  /* 0x0000a300001a7ab9 */ /* 0x000fe20000000800 */
[----:B------:R-:W-:Y:S01]  /*25d0*/  IADD3.X R9, R27, c[0x0][0x2b4], RZ, P1, !PT ;  /* 0x0000ad001b097a10 */ /* 0x000fe20000ffe4ff */
[----:B------:R-:W-:Y:S01]  /*25e0*/  IMAD.SHL.U32 R76, R74, 0x20, RZ ;  /* 0x000000204a4c7824 */ /* 0x000fe200078e00ff */
[----:B------:R-:W-:Y:S01]  /*25f0*/  SHF.L.U64.HI R89, R18, 0x1, R89 ;  /* 0x0000000112597819 */ /* 0x000fe20000010259 */
[----:B------:R-:W-:Y:S01]  /*2600*/  IMAD.SHL.U32 R88, R74, 0x80, RZ ;  /* 0x000000804a587824 */ /* 0x000fe200078e00ff */
[----:B------:R-:W-:Y:S01]  /*2610*/  SHF.L.U32 R78, R12, 0x1, RZ ;  /* 0x000000010c4e7819 */ /* 0x000fe200000006ff */
[----:B------:R-:W-:Y:S01]  /*2620*/  IMAD.WIDE.U32 R190, R186, 0x40, RZ ;  /* 0x00000040babe7825 */ /* 0x000fe200078e00ff */
[----:B------:R-:W-:Y:S01]  /*2630*/  SHF.L.U64.HI R75, R76, 0x1, R75 ;  /* 0x000000014c4b7819 */ /* 0x000fe2000001024b */
[----:B------:R-:W-:Y:S01]  /*2640*/  ULDC UR25, c[0x0][0x28c] ;  /* 0x0000a30000197ab9 */ /* 0x000fe20000000800 */
[----:B------:R-:W-:Y:S01]  /*2650*/  SHF.L.U64.HI R87, R88, 0x1, R87 ;  /* 0x0000000158577819 */ /* 0x000fe20000010257 */
[----:B------:R-:W-:Y:S01]  /*2660*/  IMAD.WIDE.U32 R188, R186, 0x80, RZ ;  /* 0x00000080babc7825 */ /* 0x000fe200078e00ff */
[----:B------:R-:W-:Y:S01]  /*2670*/  SHF.L.U64.HI R77, R12, 0x1, R77 ;  /* 0x000000010c4d7819 */ /* 0x000fe2000001024d */
        /* <DEDUP_REMOVED lines=9> */
[----:B------:R-:W-:Y:S01]  /*2710*/  SHF.L.U64.HI R67, R107, R67, c[0x0][0x28c] ;  /* 0x0000a3006b437619 */ /* 0x000fe20000010243 */
[----:B------:R-:W-:Y:S01]  /*2720*/  IMAD.SHL.U32 R136, R55, 0x20, RZ ;  /* 0x0000002037887824 */ /* 0x000fe200078e00ff */
[----:B------:R-:W-:Y:S01]  /*2730*/  SHF.L.U64.HI R70, R107, R70, c[0x0][0x28c] ;  /* 0x0000a3006b467619 */ /* 0x000fe20000010246 */
[----:B------:R-:W-:Y:S01]  /*2740*/  IMAD R135, R55, 0x30, RZ ;  /* 0x0000003037877824 */ /* 0x000fe200078e02ff */
[----:B------:R-:W-:Y:S01]  /*2750*/  SHF.L.U64.HI R106, R107, R106, c[0x0][0x28c] ;  /* 0x0000a3006b6a7619 */ /* 0x000fe2000001026a */
[C---:B------:R-:W-:Y:S01]  /*2760*/  IMAD.SHL.U32 R134, R55.reuse, 0x40, RZ ;  /* 0x0000004037867824 */ /* 0x040fe200078e00ff */
[----:B------:R-:W-:Y:S01]  /*2770*/  SHF.L.U64.HI R73, R74, 0x1, R73 ;  /* 0x000000014a497819 */ /* 0x000fe20000010249 */
[----:B------:R-:W-:Y:S01]  /*2780*/  IMAD R133, R55, 0x50, RZ ;  /* 0x0000005037857824 */ /* 0x000fe200078e02ff */
[----:B------:R-:W-:Y:S01]  /*2790*/  IADD3 R66, R187, UR17, RZ ;  /* 0x00000011bb427c10 */ /* 0x000fe2000fffe0ff */
[----:B------:R-:W-:Y:S01]  /*27a0*/  IMAD R132, R55, 0x60, RZ ;  /* 0x0000006037847824 */ /* 0x000fe200078e02ff */
[----:B------:R-:W-:Y:S01]  /*27b0*/  IADD3 R84, R183, UR15, RZ ;  /* 0x0000000fb7547c10 */ /* 0x000fe2000fffe0ff */
[----:B------:R-:W-:Y:S01]  /*27c0*/  IMAD R131, R55, 0x70, RZ ;  /* 0x0000007037837824 */ /* 0x000fe200078e02ff */
[----:B------:R-:W-:Y:S01]  /*27d0*/  IADD3 R85, R181, UR14, RZ ;  /* 0x0000000eb5557c10 */ /* 0x000fe2000fffe0ff */
[----:B------:R-:W-:Y:S01]  /*27e0*/  IMAD.SHL.U32 R130, R55, 0x80, RZ ;  /* 0x0000008037827824 */ /* 0x000fe200078e00ff */
[----:B------:R-:W-:Y:S01]  /*27f0*/  IADD3 R86, R179, UR13, RZ ;  /* 0x0000000db3567c10 */ /* 0x000fe2000fffe0ff */
[----:B------:R-:W-:Y:S01]  /*2800*/  IMAD R129, R55, 0x90, RZ ;  /* 0x0000009037817824 */ /* 0x000fe200078e02ff */
        /* <DEDUP_REMOVED lines=111> */
.L_x_3772:
        /* <DEDUP_REMOVED lines=10> */
[CC--:B------:R-:W-:Y:S01]  /*2fa0*/  ISETP.GE.AND P0, PT, R152.reuse, R2.reuse, PT ;  /* 0x000000029800720c */ /* 0x0c0fe20003f06270 */
[----:B------:R3:W4:Y:S01]  /*2fb0*/  R2UR UR9, R193 ;  /* 0x00000000c10973c2 */ /* 0x00072200000e0000 */
[----:B------:R-:W-:Y:S02]  /*2fc0*/  ISETP.GE.AND P2, PT, R149, R2, PT ;  /* 0x000000029500720c */ /* 0x000fe40003f46270 */
[----:B------:R-:W-:Y:S02]  /*2fd0*/  ISETP.GE.AND P4, PT, R152, R0, !P0 ;  /* 0x000000009800720c */ /* 0x000fe40004786270 */
[----:B------:R-:W-:Y:S02]  /*2fe0*/  ISETP.GE.AND P0, PT, R151, R2, PT ;  /* 0x000000029700720c */ /* 0x000fe40003f06270 */
[-C--:B------:R-:W-:Y:S02]  /*2ff0*/  ISETP.GE.AND P5, PT, R149, R0.reuse, !P2 ;  /* 0x000000009500720c */ /* 0x080fe400057a6270 */
[----:B------:R-:W-:Y:S02]  /*3000*/  ISETP.GE.AND P6, PT, R151, R0, !P0 ;  /* 0x000000009700720c */ /* 0x000fe400047c6270 */
[C---:B------:R-:W-:Y:S04]  /*3010*/  ISETP.GE.AND P0, PT, R150.reuse, R2, PT ;  /* 0x000000029600720c */ /* 0x040fe80003f06270 */
[----:B------:R-:W-:Y:S02]  /*3020*/  ISETP.GE.AND P3, PT, R150, R0, !P0 ;  /* 0x000000009600720c */ /* 0x000fe40004766270 */
[C---:B------:R-:W-:Y:S02]  /*3030*/  @P4 IADD3 R6, P0, R99.reuse, R74, RZ ;  /* 0x0000004a63064210 */ /* 0x040fe40007f1e0ff */
[-C--:B-1----:R-:W-:Y:S02]  /*3040*/  @P4 LEA R14, P1, R50, R63.reuse, 0x1 ;  /* 0x0000003f320e4211 */ /* 0x082fe400078208ff */
[----:B------:R-:W-:Y:S01]  /*3050*/  P2R R21, PR, RZ, 0x8 ;  /* 0x00000008ff157803 */ /* 0x000fe20000000000 */
[----:B------:R-:W-:Y:S01]  /*3060*/  @P4 IMAD.X R7, R98, 0x1, R73, P0 ;  /* 0x0000000162074824 */ /* 0x000fe200000e0649 */
[C---:B------:R-:W-:Y:S01]  /*3070*/  @P6 IADD3 R250, P0, R99.reuse, R76, RZ ;  /* 0x0000004c63fa6210 */ /* 0x040fe20007f1e0ff */
        /* <DEDUP_REMOVED lines=100> */
[C---:B------:R-:W-:Y:S02]  /*36c0*/  LOP3.LUT P3, RZ, R237.reuse, 0x1, RZ, 0xc0, !PT ;  /* 0x00000001edff7812 */ /* 0x040fe4000786c0ff */
        /* <DEDUP_REMOVED lines=95> */
[----:B-----5:R-:W-:Y:S03]  /*3cc0*/  ISETP.GE.AND P0, PT, R14, UR4, PT ;  /* 0x000000040e007c0c */ /* 0x020fe6000bf06270 */
        /* <DEDUP_REMOVED lines=27> */
[CC--:B------:R-:W-:Y:S01]  /*3e80*/  @!P0 FMUL.FTZ R26, R8.reuse, R2.reuse ;  /* 0x00000002081a8220 */ /* 0x0c0fe20000410000 */
[----:B------:R-:W-:Y:S01]  /*3e90*/  @!P0 HADD2.F32 R7, -RZ, R7.H0_H0 ;  /* 0x20000007ff078230 */ /* 0x000fe20000004100 */
[C---:B------:R-:W-:Y:S01]  /*3ea0*/  @!P0 FMUL.FTZ R2, R3.reuse, R2 ;  /* 0x0000000203028220 */ /* 0x040fe20000410000 */
[--C-:B------:R-:W-:Y:S01]  /*3eb0*/  @!P0 HADD2.F32 R23, -RZ, R6.reuse.H1_H1 ;  /* 0x30000006ff178230 */ /* 0x100fe20000004100 */
[----:B------:R-:W-:Y:S01]  /*3ec0*/  @!P0 FFMA.FTZ R26, R3, R21, -R26 ;  /* 0x00000015031a8223 */ /* 0x000fe2000001081a */
[----:B------:R-:W-:Y:S01]  /*3ed0*/  @!P0 MOV R16, R0 ;  /* 0x0000000000108202 */ /* 0x000fe20000000f00 */
[----:B------:R-:W-:Y:S01]  /*3ee0*/  @!P0 FMUL.FTZ R3, R7, R5 ;  /* 0x0000000507038220 */ /* 0x000fe20000410000 */
[----:B------:R-:W-:Y:S01]  /*3ef0*/  @!P0 HADD2.F32 R6, -RZ, R6.H0_H0 ;  /* 0x20000006ff068230 */ /* 0x000fe20000004100 */
[----:B------:R-:W-:Y:S02]  /*3f00*/  @!P0 FFMA.FTZ R2, R8, R21, R2 ;  /* 0x0000001508028223 */ /* 0x000fe40000010002 */
[----:B------:R-:W-:Y:S02]  /*3f10*/  @!P0 FMUL.FTZ R30, R20, R5 ;  /* 0x00000005141e8220 */ /* 0x000fe40000410000 */
[----:B------:R-:W-:Y:S01]  /*3f20*/  @!P0 FMUL.FTZ R29, R23, R4 ;  /* 0x00000004171d8220 */ /* 0x000fe20000410000 */
[----:B------:R-:W-:Y:S01]  /*3f30*/  @!P0 F2FP.PACK_AB R2, R2, R26 ;  /* 0x0000001a0202823e */ /* 0x000fe200000000ff */
[----:B------:R-:W-:Y:S02]  /*3f40*/  @!P0 FMUL.FTZ R4, R6, R4 ;  /* 0x0000000406048220 */ /* 0x000fe40000410000 */
[----:B------:R-:W-:Y:S01]  /*3f50*/  @!P0 FFMA.FTZ R3, R20, R22, R3 ;  /* 0x0000001614038223 */ /* 0x000fe20000010003 */
[----:B------:R-:W-:Y:S01]  /*3f60*/  @!P0 MOV R17, R2 ;  /* 0x0000000200118202 */ /* 0x000fe20000000f00 */
[----:B------:R-:W-:Y:S01]  /*3f70*/  @!P0 FFMA.FTZ R7, R7, R22, -R30 ;  /* 0x0000001607078223 */ /* 0x000fe2000001081e */
[----:B------:R-:W-:Y:S01]  /*3f80*/  MOV R2, R61 ;  /* 0x0000003d00027202 */ /* 0x000fe20000000f00 */
[-C--:B------:R-:W-:Y:S02]  /*3f90*/  @!P0 FFMA.FTZ R29, R6, R24.reuse, -R29 ;  /* 0x00000018061d8223 */ /* 0x080fe4000001081d */
[----:B------:R-:W-:Y:S01]  /*3fa0*/  @!P0 FFMA.FTZ R4, R23, R24, R4 ;  /* 0x0000001817048223 */ /* 0x000fe20000010004 */
[----:B------:R-:W-:Y:S04]  /*3fb0*/  @!P0 F2FP.PACK_AB R3, R3, R7 ;  /* 0x000000070303823e */ /* 0x000fe800000000ff */
[----:B------:R-:W-:Y:S02]  /*3fc0*/  @!P0 F2FP.PACK_AB R4, R4, R29 ;  /* 0x0000001d0404823e */ /* 0x000fe400000000ff */
[----:B------:R-:W-:Y:S02]  /*3fd0*/  @!P0 MOV R18, R3 ;  /* 0x0000000300128202 */ /* 0x000fe40000000f00 */
[----:B------:R-:W-:Y:S02]  /*3fe0*/  @!P0 MOV R19, R4 ;  /* 0x0000000400138202 */ /* 0x000fe40000000f00 */
[----:B------:R-:W-:Y:S05]  /*3ff0*/  MOV R3, R60 ;  /* 0x0000003c00037202 */ /* 0x000fea0000000f00 */
[----:B------:R1:W-:Y:S02]  /*4000*/  STG.E.128 [R2.64], R16 ;  /* 0x0000001002007986 */ /* 0x0003e4000c101d06 */
.L_x_3674:
[----:B------:R-:W-:Y:S05]  /*4010*/  BSYNC B0 ;  /* 0x0000000000007941 */ /* 0x000fea0003800000 */
.L_x_3673:
        /* <DEDUP_REMOVED lines=62> */
.L_x_3676:
[----:B------:R-:W-:Y:S05]  /*4400*/  BSYNC B0 ;  /* 0x0000000000007941 */ /* 0x000fea0003800000 */
.L_x_3675:
        /* <DEDUP_REMOVED lines=64> */
.L_x_3678:
[----:B------:R-:W-:Y:S05]  /*4810*/  BSYNC B0 ;  /* 0x0000000000007941 */ /* 0x000fea0003800000 */
.L_x_3677:
[----:B------:R-:W-:Y:S01]  /*4820*/  BSSY B0, `(.L_x_3679) ;  /* 0x0000044000007945 */ /* 0x000fe20003800000 */
[----:B------:R-:W-:-:S05]  /*4830*/  @!P3 BRA `(.L_x_3680) ;  /* 0x000004200000b947 */ /* 0x000fca0003800000 */
[----:B-----5:R-:W-:Y:S02]  /*4840*/  ISETP.GE.AND P0, PT, R14, UR4, PT ;  /* 0x000000040e007c0c */ /* 0x020fe4000bf06270 */
[----:B-1----:R-:W-:Y:S02]  /*4850*/  MOV R4, R101 ;  /* 0x0000006500047202 */ /* 0x002fe40000000f00 */
[----:B------:R-:W-:Y:S09]  /*4860*/  MOV R5, R100 ;  /* 0x0000006400057202 */ /* 0x000ff20000000f00 */
[C---:B------:R-:W-:Y:S02]  /*4870*/  @!P0 SHF.L.U32 R2, R135.reuse, 0x1, RZ ;  /* 0x0000000187028819 */ /* 0x040fe400000006ff */
[----:B------:R-:W-:Y:S02]  /*4880*/  @!P0 SHF.L.U64.HI R0, R135, 0x1, R120 ;  /* 0x0000000187008819 */ /* 0x000fe40000010278 */
[----:B------:R-:W-:Y:S04]  /*4890*/  @!P0 IADD3 R6, P1, R2, R28, RZ ;  /* 0x0000001c02068210 */ /* 0x000fe80007f3e0ff */
[----:B------:R-:W-:Y:S02]  /*48a0*/  @!P0 IADD3.X R7, R0, R27, RZ, P1, !PT ;  /* 0x0000001b00078210 */ /* 0x000fe40000ffe4ff */
[----:B------:R-:W-:Y:S04]  /*48b0*/  @!P0 IADD3 R2, P1, R2, R10, RZ ;  /* 0x0000000a02028210 */ /* 0x000fe80007f3e0ff */
[----:B------:R-:W-:Y:S01]  /*48c0*/  @!P0 IADD3.X R3, R0, R9, RZ, P1, !PT ;  /* 0x0000000900038210 */ /* 0x000fe20000ffe4ff */
[----:B------:R-:W-:Y:S01]  /*48d0*/  IMAD.MOV.U32 R0, RZ, RZ, c[0x0][0x288] ;  /* 0x0000a200ff007624 */ /* 0x000fe200078e00ff */
[----:B------:R-:W2:Y:S03]  /*48e0*/  @!P0 LDG.E.64 R6, [R6.64] ;  /* 0x0000000606068981 */ /* 0x000ea6000c1e1b00 */
[----:B------:R-:W-:Y:S03]  /*48f0*/  IMAD.WIDE.U32 R4, R0, 0x60, R4 ;  /* 0x0000006000047825 */ /* 0x000fe600078e0004 */
[----:B------:R-:W3:Y:S02]  /*4900*/  @!P0 LDG.E.64 R2, [R2.64] ;  /* 0x0000000602028981 */ /* 0x000ee4000c1e1b00 */
[----:B------:R-:W-:Y:S05]  /*4910*/  IADD3 R5, R5, UR28, RZ ;  /* 0x0000001c05057c10 */ /* 0x000fea000fffe0ff */
[----:B------:R-:W4:Y:S02]  /*4920*/  LDG.E.128 R16, [R4.64] ;  /* 0x0000000604107981 */ /* 0x000f24000c1e1d00 */
[----:B----4-:R-:W-:Y:S01]  /*4930*/  @!P0 IMAD.MOV.U32 R4, RZ, RZ, R16 ;  /* 0x000000ffff048224 */ /* 0x010fe200078e0010 */
        /* <DEDUP_REMOVED lines=13> */
[----:B------:R-:W-:Y:S01]  /*4a10*/  @!P0 FFMA.FTZ R0, R8, R20, R0 ;  /* 0x0000001408008223 */ /* 0x000fe20000010000 */
[----:B------:R-:W-:Y:S01]  /*4a20*/  @!P0 MOV R7, R18 ;  /* 0x0000001200078202 */ /* 0x000fe20000000f00 */
[--C-:B------:R-:W-:Y:S01]  /*4a30*/  @!P0 HADD2.F32 R8, -RZ, R3.reuse.H1_H1 ;  /* 0x30000003ff088230 */ /* 0x100fe20000004100 */
[----:B------:R-:W-:Y:S01]  /*4a40*/  @!P0 MOV R6, R19 ;  /* 0x0000001300068202 */ /* 0x000fe20000000f00 */
[----:B------:R-:W-:Y:S01]  /*4a50*/  @!P0 HADD2.F32 R2, -RZ, R2.H1_H1 ;  /* 0x30000002ff028230 */ /* 0x000fe20000004100 */
[----:B------:R-:W-:Y:S01]  /*4a60*/  @!P0 F2FP.PACK_AB R0, R0, R25 ;  /* 0x000000190000823e */ /* 0x000fe200000000ff */
[----:B------:R-:W-:Y:S02]  /*4a70*/  @!P0 HADD2.F32 R3, -RZ, R3.H0_H0 ;  /* 0x20000003ff038230 */ /* 0x000fe40000004100 */
[--C-:B------:R-:W-:Y:S01]  /*4a80*/  @!P0 HADD2.F32 R20, -RZ, R7.reuse.H1_H1 ;  /* 0x30000007ff148230 */ /* 0x100fe20000004100 */
[-C--:B------:R-:W-:Y:S01]  /*4a90*/  @!P0 FMUL.FTZ R26, R8, R2.reuse ;  /* 0x00000002081a8220 */ /* 0x080fe20000410000 */
[----:B------:R-:W-:Y:S01]  /*4aa0*/  @!P0 HADD2.F32 R7, -RZ, R7.H0_H0 ;  /* 0x20000007ff078230 */ /* 0x000fe20000004100 */
[C---:B------:R-:W-:Y:S01]  /*4ab0*/  @!P0 FMUL.FTZ R2, R3.reuse, R2 ;  /* 0x0000000203028220 */ /* 0x040fe20000410000 */
[--C-:B------:R-:W-:Y:S01]  /*4ac0*/  @!P0 HADD2.F32 R23, -RZ, R6.reuse.H1_H1 ;  /* 0x30000006ff178230 */ /* 0x100fe20000004100 */
[----:B------:R-:W-:Y:S01]  /*4ad0*/  @!P0 FMUL.FTZ R30, R20, R5 ;  /* 0x00000005141e8220 */ /* 0x000fe20000410000 */
[----:B------:R-:W-:Y:S01]  /*4ae0*/  @!P0 HADD2.F32 R6, -RZ, R6.H0_H0 ;  /* 0x20000006ff068230 */ /* 0x000fe20000004100 */
[----:B------:R-:W-:Y:S02]  /*4af0*/  @!P0 FFMA.FTZ R26, R3, R21, -R26 ;  /* 0x00000015031a8223 */ /* 0x000fe4000001081a */
[C---:B------:R-:W-:Y:S02]  /*4b00*/  @!P0 FMUL.FTZ R3, R7.reuse, R5 ;  /* 0x0000000507038220 */ /* 0x040fe40000410000 */
[----:B------:R-:W-:Y:S02]  /*4b10*/  @!P0 FFMA.FTZ R2, R8, R21, R2 ;  /* 0x0000001508028223 */ /* 0x000fe40000010002 */
[-C--:B------:R-:W-:Y:S02]  /*4b20*/  @!P0 FFMA.FTZ R7, R7, R22.reuse, -R30 ;  /* 0x0000001607078223 */ /* 0x080fe4000001081e */
[----:B------:R-:W-:Y:S01]  /*4b30*/  @!P0 FFMA.FTZ R3, R20, R22, R3 ;  /* 0x0000001614038223 */ /* 0x000fe20000010003 */
[----:B------:R-:W-:Y:S01]  /*4b40*/  @!P0 F2FP.PACK_AB R2, R2, R26 ;  /* 0x0000001a0202823e */ /* 0x000fe200000000ff */
[-C--:B------:R-:W-:Y:S02]  /*4b50*/  @!P0 FMUL.FTZ R29, R23, R4.reuse ;  /* 0x00000004171d8220 */ /* 0x080fe40000410000 */
[----:B------:R-:W-:Y:S01]  /*4b60*/  @!P0 IMAD.MOV.U32 R16, RZ, RZ, R0 ;  /* 0x000000ffff108224 */ /* 0x000fe200078e0000 */
[----:B------:R-:W-:Y:S01]  /*4b70*/  @!P0 F2FP.PACK_AB R3, R3, R7 ;  /* 0x000000070303823e */ /* 0x000fe200000000ff */
[C---:B------:R-:W-:Y:S01]  /*4b80*/  @!P0 FMUL.FTZ R4, R6.reuse, R4 ;  /* 0x0000000406048220 */ /* 0x040fe20000410000 */
[----:B------:R-:W-:Y:S01]  /*4b90*/  @!P0 MOV R17, R2 ;  /* 0x0000000200118202 */ /* 0x000fe20000000f00 */
[----:B------:R-:W-:Y:S01]  /*4ba0*/  IMAD.MOV.U32 R0, RZ, RZ, 0x60 ;  /* 0x00000060ff007424 */ /* 0x000fe200078e00ff */
[----:B------:R-:W-:Y:S01]  /*4bb0*/  @!P0 MOV R18, R3 ;  /* 0x0000000300128202 */ /* 0x000fe20000000f00 */
[-C--:B------:R-:W-:Y:S01]  /*4bc0*/  @!P0 FFMA.FTZ R29, R6, R24.reuse, -R29 ;  /* 0x00000018061d8223 */ /* 0x080fe2000001081d */
[----:B------:R-:W-:Y:S01]  /*4bd0*/  MOV R2, R61 ;  /* 0x0000003d00027202 */ /* 0x000fe20000000f00 */
[----:B------:R-:W-:Y:S01]  /*4be0*/  @!P0 FFMA.FTZ R4, R23, R24, R4 ;  /* 0x0000001817048223 */ /* 0x000fe20000010004 */
[----:B------:R-:W-:Y:S04]  /*4bf0*/  MOV R3, R60 ;  /* 0x0000003c00037202 */ /* 0x000fe80000000f00 */
[----:B------:R-:W-:Y:S01]  /*4c00*/  @!P0 F2FP.PACK_AB R4, R4, R29 ;  /* 0x0000001d0404823e */ /* 0x000fe200000000ff */
[C---:B------:R-:W-:Y:S03]  /*4c10*/  IMAD.WIDE.U32 R2, R0.reuse, c[0x0][0x198], R2 ;  /* 0x0000660000027a25 */ /* 0x040fe600078e0002 */
[----:B------:R-:W-:Y:S01]  /*4c20*/  @!P0 MOV R19, R4 ;  /* 0x0000000400138202 */ /* 0x000fe20000000f00 */
[----:B------:R-:W-:Y:S05]  /*4c30*/  IMAD R0, R0, c[0x0][0x19c], RZ ;  /* 0x0000670000007a24 */ /* 0x000fea00078e02ff */
[----:B------:R-:W-:Y:S05]  /*4c40*/  IADD3 R3, R3, R0, RZ ;  /* 0x0000000003037210 */ /* 0x000fea0007ffe0ff */
[----:B------:R1:W-:Y:S02]  /*4c50*/  STG.E.128 [R2.64], R16 ;  /* 0x0000001002007986 */ /* 0x0003e4000c101d06 */
.L_x_3680:
[----:B------:R-:W-:Y:S05]  /*4c60*/  BSYNC B0 ;  /* 0x0000000000007941 */ /* 0x000fea0003800000 */
.L_x_3679:
        /* <DEDUP_REMOVED lines=64> */
.L_x_3682:
[----:B------:R-:W-:Y:S05]  /*5070*/  BSYNC B0 ;  /* 0x0000000000007941 */ /* 0x000fea0003800000 */
.L_x_3681:
        /* <DEDUP_REMOVED lines=68> */
.L_x_3684:
[----:B------:R-:W-:Y:S05]  /*54c0*/  BSYNC B0 ;  /* 0x0000000000007941 */ /* 0x000fea0003800000 */
.L_x_3683:
        /* <DEDUP_REMOVED lines=68> */
.L_x_3686:
[----:B------:R-:W-:Y:S05]  /*5910*/  BSYNC B0 ;  /* 0x0000000000007941 */ /* 0x000fea0003800000 */
.L_x_3685:
        /* <DEDUP_REMOVED lines=68> */
.L_x_3688:
[----:B------:R-:W-:Y:S05]  /*5d60*/  BSYNC B0 ;  /* 0x0000000000007941 */ /* 0x000fea0003800000 */
.L_x_3687:
        /* <DEDUP_REMOVED lines=64> */
.L_x_3690:
[----:B------:R-:W-:Y:S05]  /*6170*/  BSYNC B0 ;  /* 0x0000000000007941 */ /* 0x000fea0003800000 */
.L_x_3689:
[----:B------:R-:W-:Y:S01]  /*6180*/  LOP3.LUT P0, RZ, R237, 0x2, RZ, 0xc0, !PT ;  /* 0x00000002edff7812 */ /* 0x000fe2000780c0ff */
[----:B------:R-:W-:Y:S01]  /*6190*/  @!UPT UIADD3 URZ, URZ, URZ, URZ ;  /* 0x0000003f3f3ff290 */ /* 0x000fe2000fffe03f */
[----:B------:R-:W-:Y:S11]  /*61a0*/  BSSY B0, `(.L_x_3691) ;  /* 0x0000044000007945 */ /* 0x000ff60003800000 */
        /* <DEDUP_REMOVED lines=67> */
.L_x_3692:
[----:B------:R-:W-:Y:S05]  /*65e0*/  BSYNC B0 ;  /* 0x0000000000007941 */ /* 0x000fea0003800000 */
.L_x_3691:
[----:B------:R-:W-:Y:S01]  /*65f0*/  LOP3.LUT P0, RZ, R237, 0x4, RZ, 0xc0, !PT ;  /* 0x00000004edff7812 */ /* 0x000fe2000780c0ff */
[----:B------:R-:W-:Y:S01]  /*6600*/  @!UPT UIADD3 URZ, URZ, URZ, URZ ;  /* 0x0000003f3f3ff290 */ /* 0x000fe2000fffe03f */
[----:B------:R-:W-:Y:S11]  /*6610*/  BSSY B0, `(.L_x_3693) ;  /* 0x0000044000007945 */ /* 0x000ff60003800000 */
[----:B------:R-:W-:-:S05]  /*6620*/  @!P0 BRA `(.L_x_3694) ;  /* 0x0000042000008947 */ /* 0x000fca0003800000 */
[----:B-----5:R-:W-:Y:S02]  /*6630*/  ISETP.GE.AND P0, PT, R14, UR4, PT ;  /* 0x000000040e007c0c */ /* 0x020fe4000bf06270 */
[----:B-1----:R-:W-:Y:S02]  /*6640*/  MOV R4, R101 ;  /* 0x0000006500047202 */ /* 0x002fe40000000f00 */
[----:B------:R-:W-:Y:S02]  /*6650*/  MOV R5, R100 ;  /* 0x0000006400057202 */ /* 0x000fe40000000f00 */
[----:B------:R-:W-:Y:S07]  /*6660*/  MOV R31, R60 ;  /* 0x0000003c001f7202 */ /* 0x000fee0000000f00 */
        /* <DEDUP_REMOVED lines=27> */
[----:B------:R-:W-:Y:S01]  /*6820*/  @!P0 MOV R6, R18 ;  /* 0x0000001200068202 */ /* 0x000fe20000000f00 */
[----:B------:R-:W-:Y:S01]  /*6830*/  @!P0 FMUL.FTZ R26, R21, R2 ;  /* 0x00000002151a8220 */ /* 0x000fe20000410000 */
[----:B------:R-:W-:Y:S01]  /*6840*/  @!P0 HADD2.F32 R4, -RZ, R3.H1_H1 ;  /* 0x30000003ff048230 */ /* 0x000fe20000004100 */
[----:B------:R-:W-:Y:S01]  /*6850*/  @!P0 FFMA.FTZ R0, R8, R20, R0 ;  /* 0x0000001408008223 */ /* 0x000fe20000010000 */
[----:B------:R-:W-:Y:S01]  /*6860*/  @!P0 MOV R3, R19 ;  /* 0x0000001300038202 */ /* 0x000fe20000000f00 */
[----:B------:R-:W-:Y:S02]  /*6870*/  @!P0 HADD2.F32 R7, -RZ, R7.H0_H0 ;  /* 0x20000007ff078230 */ /* 0x000fe40000004100 */
[--C-:B------:R-:W-:Y:S01]  /*6880*/  @!P0 HADD2.F32 R8, -RZ, R6.reuse.H1_H1 ;  /* 0x30000006ff088230 */ /* 0x100fe20000004100 */
[----:B------:R-:W-:Y:S01]  /*6890*/  @!P0 F2FP.PACK_AB R0, R0, R25 ;  /* 0x000000190000823e */ /* 0x000fe200000000ff */
[----:B------:R-:W-:Y:S01]  /*68a0*/  @!P0 HADD2.F32 R6, -RZ, R6.H0_H0 ;  /* 0x20000006ff068230 */ /* 0x000fe20000004100 */
[C---:B------:R-:W-:Y:S01]  /*68b0*/  @!P0 FMUL.FTZ R2, R7.reuse, R2 ;  /* 0x0000000207028220 */ /* 0x040fe20000410000 */
[--C-:B------:R-:W-:Y:S01]  /*68c0*/  @!P0 HADD2.F32 R20, -RZ, R3.reuse.H1_H1 ;  /* 0x30000003ff148230 */ /* 0x100fe20000004100 */
[----:B------:R-:W-:Y:S01]  /*68d0*/  @!P0 FFMA.FTZ R26, R7, R22, -R26 ;  /* 0x00000016071a8223 */ /* 0x000fe2000001081a */
[----:B------:R-:W-:Y:S01]  /*68e0*/  @!P0 HADD2.F32 R7, -RZ, R3.H0_H0 ;  /* 0x20000003ff078230 */ /* 0x000fe20000004100 */
[-C--:B------:R-:W-:Y:S02]  /*68f0*/  @!P0 FMUL.FTZ R3, R6, R5.reuse ;  /* 0x0000000506038220 */ /* 0x080fe40000410000 */
[----:B------:R-:W-:Y:S02]  /*6900*/  @!P0 FMUL.FTZ R30, R8, R5 ;  /* 0x00000005081e8220 */ /* 0x000fe40000410000 */
[-C--:B------:R-:W-:Y:S02]  /*6910*/  @!P0 FMUL.FTZ R29, R20, R4.reuse ;  /* 0x00000004141d8220 */ /* 0x080fe40000410000 */
[----:B------:R-:W-:Y:S02]  /*6920*/  @!P0 FMUL.FTZ R4, R7, R4 ;  /* 0x0000000407048220 */ /* 0x000fe40000410000 */
[----:B------:R-:W-:Y:S02]  /*6930*/  @!P0 FFMA.FTZ R2, R21, R22, R2 ;  /* 0x0000001615028223 */ /* 0x000fe40000010002 */
[-C--:B------:R-:W-:Y:S02]  /*6940*/  @!P0 FFMA.FTZ R3, R8, R23.reuse, R3 ;  /* 0x0000001708038223 */ /* 0x080fe40000010003 */
[----:B------:R-:W-:Y:S01]  /*6950*/  @!P0 FFMA.FTZ R6, R6, R23, -R30 ;  /* 0x0000001706068223 */ /* 0x000fe2000001081e */
[----:B------:R-:W-:Y:S01]  /*6960*/  MOV R30, R61 ;  /* 0x0000003d001e7202 */ /* 0x000fe20000000f00 */
[----:B------:R-:W-:Y:S01]  /*6970*/  IMAD.MOV.U32 R5, RZ, RZ, 0x140 ;  /* 0x00000140ff057424 */ /* 0x000fe200078e00ff */
[----:B------:R-:W-:Y:S01]  /*6980*/  @!P0 F2FP.PACK_AB R2, R2, R26 ;  /* 0x0000001a0202823e */ /* 0x000fe200000000ff */
[----:B------:R-:W-:Y:S01]  /*6990*/  @!P0 FFMA.FTZ R7, R7, R24, -R29 ;  /* 0x0000001807078223 */ /* 0x000fe2000001081d */
[----:B------:R-:W-:Y:S01]  /*69a0*/  @!P0 F2FP.PACK_AB R3, R3, R6 ;  /* 0x000000060303823e */ /* 0x000fe200000000ff */
[----:B------:R-:W-:Y:S01]  /*69b0*/  @!P0 FFMA.FTZ R4, R20, R24, R4 ;  /* 0x0000001814048223 */ /* 0x000fe20000010004 */
[----:B------:R-:W-:Y:S01]  /*69c0*/  @!P0 MOV R17, R2 ;  /* 0x0000000200118202 */ /* 0x000fe20000000f00 */
[C---:B------:R-:W-:Y:S01]  /*69d0*/  IMAD.WIDE.U32 R30, R5.reuse, c[0x0][0x198], R30 ;  /* 0x00006600051e7a25 */ /* 0x040fe200078e001e */
[----:B------:R-:W-:Y:S02]  /*69e0*/  @!P0 MOV R18, R3 ;  /* 0x0000000300128202 */ /* 0x000fe40000000f00 */
[----:B------:R-:W-:Y:S01]  /*69f0*/  @!P0 F2FP.PACK_AB R4, R4, R7 ;  /* 0x000000070404823e */ /* 0x000fe200000000ff */
[----:B------:R-:W-:Y:S02]  /*6a00*/  IMAD R5, R5, c[0x0][0x19c], RZ ;  /* 0x0000670005057a24 */ /* 0x000fe400078e02ff */
[----:B------:R-:W-:Y:S01]  /*6a10*/  @!P0 IMAD.MOV.U32 R16, RZ, RZ, R0 ;  /* 0x000000ffff108224 */ /* 0x000fe200078e0000 */
[----:B------:R-:W-:Y:S02]  /*6a20*/  @!P0 MOV R19, R4 ;  /* 0x0000000400138202 */ /* 0x000fe40000000f00 */
[----:B------:R-:W-:Y:S05]  /*6a30*/  IADD3 R31, R31, R5, RZ ;  /* 0x000000051f1f7210 */ /* 0x000fea0007ffe0ff */
[----:B------:R1:W-:Y:S02]  /*6a40*/  STG.E.128 [R30.64], R16 ;  /* 0x000000101e007986 */ /* 0x0003e4000c101d06 */
.L_x_3694:
[----:B------:R-:W-:Y:S05]  /*6a50*/  BSYNC B0 ;  /* 0x0000000000007941 */ /* 0x000fea0003800000 */
.L_x_3693:
[----:B------:R-:W-:Y:S01]  /*6a60*/  LOP3.LUT P0, RZ, R237, 0x8, RZ, 0xc0, !PT ;  /* 0x00000008edff7812 */ /* 0x000fe2000780c0ff */
[----:B------:R-:W-:Y:S01]  /*6a70*/  @!UPT UIADD3 URZ, URZ, URZ, URZ ;  /* 0x0000003f3f3ff290 */ /* 0x000fe2000fffe03f */
[----:B------:R-:W-:Y:S11]  /*6a80*/  BSSY B0, `(.L_x_3695) ;  /* 0x0000044000007945 */ /* 0x000ff60003800000 */
[----:B------:R-:W-:-:S05]  /*6a90*/  @!P0 BRA `(.L_x_3696) ;  /* 0x0000042000008947 */ /* 0x000fca0003800000 */
[----:B-1----:R-:W-:Y:S01]  /*6aa0*/  IMAD.MOV.U32 R17, RZ, RZ, R100 ;  /* 0x000000ffff117224 */ /* 0x002fe200078e0064 */
[----:B-----5:R-:W-:Y:S02]  /*6ab0*/  ISETP.GE.AND P0, PT, R14, UR4, PT ;  /* 0x000000040e007c0c */ /* 0x020fe4000bf06270 */
[----:B------:R-:W-:Y:S02]  /*6ac0*/  MOV R0, c[0x0][0x288] ;  /* 0x0000a20000007a02 */ /* 0x000fe40000000f00 */
[----:B------:R-:W-:Y:S02]  /*6ad0*/  MOV R16, R101 ;  /* 0x0000006500107202 */ /* 0x000fe40000000f00 */
[----:B------:R-:W-:Y:S03]  /*6ae0*/  MOV R31, R60 ;  /* 0x0000003c001f7202 */ /* 0x000fe60000000f00 */
        /* <DEDUP_REMOVED lines=9> */
[----:B------:R-:W3:Y:S06]  /*6b80*/  @!P0 LDG.E.64 R2, [R2.64] ;  /* 0x0000000602028981 */ /* 0x000eec000c1e1b00 */
[----:B------:R-:W4:Y:S01]  /*6b90*/  @!P0 LDG.E.64 R6, [R6.64] ;  /* 0x0000000606068981 */ /* 0x000f22000c1e1b00 */
[----:B--2---:R-:W-:Y:S05]  /*6ba0*/  @!P0 IMAD.MOV.U32 R4, RZ, RZ, R16 ;  /* 0x000000ffff048224 */ /* 0x004fea00078e0010 */
[----:B------:R-:W-:Y:S02]  /*6bb0*/  @!P0 HADD2.F32 R8, -RZ, R4.H1_H1 ;  /* 0x30000004ff088230 */ /* 0x000fe40000004100 */
[--C-:B---3--:R-:W-:Y:S02]  /*6bc0*/  @!P0 HADD2.F32 R0, -RZ, R2.reuse.H0_H0 ;  /* 0x20000002ff008230 */ /* 0x108fe40000004100 */
[----:B------:R-:W-:Y:S02]  /*6bd0*/  @!P0 HADD2.F32 R5, -RZ, R3.H0_H0 ;  /* 0x20000003ff058230 */ /* 0x000fe40000004100 */
[----:B------:R-:W-:Y:S01]  /*6be0*/  @!P0 HADD2.F32 R2, -RZ, R2.H1_H1 ;  /* 0x30000002ff028230 */ /* 0x000fe20000004100 */
[-C--:B------:R-:W-:Y:S01]  /*6bf0*/  @!P0 FMUL.FTZ R25, R8, R0.reuse ;  /* 0x0000000008198220 */ /* 0x080fe20000410000 */
[--C-:B----4-:R-:W-:Y:S02]  /*6c00*/  @!P0 HADD2.F32 R23, -RZ, R7.reuse.H0_H0 ;  /* 0x20000007ff178230 */ /* 0x110fe40000004100 */
[----:B------:R-:W-:Y:S01]  /*6c10*/  @!P0 HADD2.F32 R24, -RZ, R7.H1_H1 ;  /* 0x30000007ff188230 */ /* 0x000fe20000004100 */
[----:B------:R-:W-:Y:S01]  /*6c20*/  @!P0 MOV R7, R17 ;  /* 0x0000001100078202 */ /* 0x000fe20000000f00 */
[--C-:B------:R-:W-:Y:S02]  /*6c30*/  @!P0 HADD2.F32 R20, -RZ, R6.reuse.H0_H0 ;  /* 0x20000006ff148230 */ /* 0x100fe40000004100 */
[----:B------:R-:W-:Y:S02]  /*6c40*/  @!P0 HADD2.F32 R22, -RZ, R6.H1_H1 ;  /* 0x30000006ff168230 */ /* 0x000fe40000004100 */
[----:B------:R-:W-:Y:S02]  /*6c50*/  @!P0 HADD2.F32 R6, -RZ, R4.H0_H0 ;  /* 0x20000004ff068230 */ /* 0x000fe40000004100 */
[----:B------:R-:W-:Y:S02]  /*6c60*/  @!P0 HADD2.F32 R21, -RZ, R7.H1_H1 ;  /* 0x30000007ff158230 */ /* 0x000fe40000004100 */
[----:B------:R-:W-:Y:S01]  /*6c70*/  @!P0 HADD2.F32 R4, -RZ, R3.H1_H1 ;  /* 0x30000003ff048230 */ /* 0x000fe20000004100 */
[C---:B------:R-:W-:Y:S01]  /*6c80*/  @!P0 FMUL.FTZ R0, R6.reuse, R0 ;  /* 0x0000000006008220 */ /* 0x040fe20000410000 */
[----:B------:R-:W-:Y:S01]  /*6c90*/  @!P0 MOV R3, R19 ;  /* 0x0000001300038202 */ /* 0x000fe20000000f00 */
[----:B------:R-:W-:Y:S01]  /*6ca0*/  @!P0 FFMA.FTZ R25, R6, R20, -R25 ;  /* 0x0000001406198223 */ /* 0x000fe20000010819 */
[----:B------:R-:W-:Y:S01]  /*6cb0*/  @!P0 MOV R6, R18 ;  /* 0x0000001200068202 */ /* 0x000fe20000000f00 */
[----:B------:R-:W-:Y:S01]  /*6cc0*/  @!P0 FMUL.FTZ R26, R21, R2 ;  /* 0x00000002151a8220 */ /* 0x000fe20000410000 */
[----:B------:R-:W-:Y:S01]  /*6cd0*/  @!P0 HADD2.F32 R7, -RZ, R7.H0_H0 ;  /* 0x20000007ff078230 */ /* 0x000fe20000004100 */
[----:B------:R-:W-:Y:S01]  /*6ce0*/  @!P0 FFMA.FTZ R0, R8, R20, R0 ;  /* 0x0000001408008223 */ /* 0x000fe20000010000 */
[--C-:B------:R-:W-:Y:S02]  /*6cf0*/  @!P0 HADD2.F32 R20, -RZ, R3.reuse.H1_H1 ;  /* 0x30000003ff148230 */ /* 0x100fe40000004100 */
[--C-:B------:R-:W-:Y:S01]  /*6d00*/  @!P0 HADD2.F32 R8, -RZ, R6.reuse.H1_H1 ;  /* 0x30000006ff088230 */ /* 0x100fe20000004100 */
[C---:B------:R-:W-:Y:S01]  /*6d10*/  @!P0 FMUL.FTZ R2, R7.reuse, R2 ;  /* 0x0000000207028220 */ /* 0x040fe20000410000 */
[----:B------:R-:W-:Y:S01]  /*6d20*/  @!P0 HADD2.F32 R6, -RZ, R6.H0_H0 ;  /* 0x20000006ff068230 */ /* 0x000fe20000004100 */
[----:B------:R-:W-:Y:S01]  /*6d30*/  @!P0 FFMA.FTZ R26, R7, R22, -R26 ;  /* 0x00000016071a8223 */ /* 0x000fe2000001081a */
[----:B------:R-:W-:Y:S01]  /*6d40*/  @!P0 HADD2.F32 R7, -RZ, R3.H0_H0 ;  /* 0x20000003ff078230 */ /* 0x000fe20000004100 */
[----:B------:R-:W-:Y:S01]  /*6d50*/  @!P0 FMUL.FTZ R30, R8, R5 ;  /* 0x00000005081e8220 */ /* 0x000fe20000410000 */
[----:B------:R-:W-:Y:S01]  /*6d60*/  @!P0 F2FP.PACK_AB R0, R0, R25 ;  /* 0x000000190000823e */ /* 0x000fe200000000ff */
        /* <DEDUP_REMOVED lines=21> */
.L_x_3696:
[----:B------:R-:W-:Y:S05]  /*6ec0*/  BSYNC B0 ;  /* 0x0000000000007941 */ /* 0x000fea0003800000 */
.L_x_3695:
        /* <DEDUP_REMOVED lines=18> */
[----:B------:R-:W3:Y:S06]  /*6ff0*/  @!P0 LDG.E.64 R6, [R6.64] ;  /* 0x0000000606068981 */ /* 0x000eec000c1e1b00 */
[----:B------:R-:W4:Y:S01]  /*7000*/  @!P0 LDG.E.64 R2, [R2.64] ;  /* 0x0000000602028981 */ /* 0x000f22000c1e1b00 */
[----:B--2---:R-:W-:Y:S05]  /*7010*/  @!P0 IMAD.MOV.U32 R4, RZ, RZ, R16 ;  /* 0x000000ffff048224 */ /* 0x004fea00078e0010 */
[----:B------:R-:W-:Y:S02]  /*7020*/  @!P0 HADD2.F32 R8, -RZ, R4.H1_H1 ;  /* 0x30000004ff088230 */ /* 0x000fe40000004100 */
[--C-:B---3--:R-:W-:Y:S02]  /*7030*/  @!P0 HADD2.F32 R23, -RZ, R7.reuse.H0_H0 ;  /* 0x20000007ff178230 */ /* 0x108fe40000004100 */
[----:B------:R-:W-:Y:S01]  /*7040*/  @!P0 HADD2.F32 R24, -RZ, R7.H1_H1 ;  /* 0x30000007ff188230 */ /* 0x000fe20000004100 */
[----:B------:R-:W-:Y:S01]  /*7050*/  @!P0 MOV R7, R17 ;  /* 0x0000001100078202 */ /* 0x000fe20000000f00 */
[----:B------:R-:W-:Y:S02]  /*7060*/  @!P0 HADD2.F32 R20, -RZ, R6.H0_H0 ;  /* 0x20000006ff148230 */ /* 0x000fe40000004100 */
[----:B----4-:R-:W-:Y:S02]  /*7070*/  @!P0 HADD2.F32 R0, -RZ, R2.H0_H0 ;  /* 0x20000002ff008230 */ /* 0x010fe40000004100 */
[----:B------:R-:W-:Y:S02]  /*7080*/  @!P0 HADD2.F32 R22, -RZ, R6.H1_H1 ;  /* 0x30000006ff168230 */ /* 0x000fe40000004100 */
[----:B------:R-:W-:Y:S01]  /*7090*/  @!P0 HADD2.F32 R6, -RZ, R4.H0_H0 ;  /* 0x20000004ff068230 */ /* 0x000fe20000004100 */
[-C--:B------:R-:W-:Y:S01]  /*70a0*/  @!P0 FMUL.FTZ R25, R8, R0.reuse ;  /* 0x0000000008198220 */ /* 0x080fe20000410000 */
        /* <DEDUP_REMOVED lines=40> */
.L_x_3698:
[----:B------:R-:W-:Y:S05]  /*7330*/  BSYNC B0 ;  /* 0x0000000000007941 */ /* 0x000fea0003800000 */
.L_x_3697:
        /* <DEDUP_REMOVED lines=70> */
.L_x_3700:
[----:B------:R-:W-:Y:S05]  /*77a0*/  BSYNC B0 ;  /* 0x0000000000007941 */ /* 0x000fea0003800000 */
.L_x_3699:
        /* <DEDUP_REMOVED lines=70> */
.L_x_3702:
[----:B------:R-:W-:Y:S05]  /*7c10*/  BSYNC B0 ;  /* 0x0000000000007941 */ /* 0x000fea0003800000 */
.L_x_3701:
        /* <DEDUP_REMOVED lines=70> */
.L_x_3704:
[----:B------:R-:W-:Y:S05]  /*8080*/  BSYNC B0 ;  /* 0x0000000000007941 */ /* 0x000fea0003800000 */
.L_x_3703:
        /* <DEDUP_REMOVED lines=10> */
.L_x_3672:
        /* <DEDUP_REMOVED lines=95> */
.L_x_3709:
[----:B------:R-:W-:Y:S05]  /*8720*/  BSYNC B0 ;  /* 0x0000000000007941 */ /* 0x000fea0003800000 */
.L_x_3708:
[----:B--2---:R-:W-:Y:S02]  /*8730*/  MOV R2, R61 ;  /* 0x0000003d00027202 */ /* 0x004fe40000000f00 */
[----:B------:R-:W-:Y:S05]  /*8740*/  MOV R3, R60 ;  /* 0x0000003c00037202 */ /* 0x000fea0000000f00 */
[----:B-----5:R2:W-:Y:S02]  /*8750*/  STG.E.128 [R2.64], R20 ;  /* 0x0000001402007986 */ /* 0x0205e4000c101d06 */
.L_x_3707:
[----:B------:R-:W-:Y:S05]  /*8760*/  BSYNC B1 ;  /* 0x0000000000017941 */ /* 0x000fea0003800000 */
.L_x_3706:
[----:B------:R-:W-:Y:S01]  /*8770*/  BSSY B1, `(.L_x_3710) ;  /* 0x0000060000017945 */ /* 0x000fe20003800000 */
[----:B------:R-:W-:-:S05]  /*8780*/  @!P4 BRA `(.L_x_3711) ;  /* 0x000005e00000c947 */ /* 0x000fca0003800000 */
[C---:B--2---:R-:W-:Y:S01]  /*8790*/  LEA R2, P0, R107.reuse, R101, 0x1 ;  /* 0x000000656b027211 */ /* 0x044fe200078008ff */
[----:B------:R-:W-:Y:S03]  /*87a0*/  BSSY B0, `(.L_x_3712) ;  /* 0x0000059000007945 */ /* 0x000fe60003800000 */
[----:B------:R-:W-:Y:S02]  /*87b0*/  LEA.HI.X R3, R107, R100, R106, 0x1, P0 ;  /* 0x000000646b037211 */ /* 0x000fe400000f0c6a */
[----:B-----5:R-:W-:Y:S03]  /*87c0*/  ISETP.GE.AND P0, PT, R14, UR4, PT ;  /* 0x000000040e007c0c */ /* 0x020fe6000bf06270 */
[----:B------:R2:W5:Y:S10]  /*87d0*/  LDG.E.128 R20, [R2.64] ;  /* 0x0000000602147981 */ /* 0x000574000c1e1d00 */
        /* <DEDUP_REMOVED lines=85> */
.L_x_3713:
[----:B------:R-:W-:Y:S05]  /*8d30*/  BSYNC B0 ;  /* 0x0000000000007941 */ /* 0x000fea0003800000 */
.L_x_3712:
[C---:B--2---:R-:W-:Y:S04]  /*8d40*/  LEA R2, P0, R48.reuse, R61, 0x1 ;  /* 0x0000003d30027211 */ /* 0x044fe800078008ff */
[----:B------:R-:W-:Y:S05]  /*8d50*/  LEA.HI.X R3, R48, R60, R47, 0x1, P0 ;  /* 0x0000003c30037211 */ /* 0x000fea00000f0c2f */
[----:B-----5:R2:W-:Y:S04]  /*8d60*/  STG.E.128 [R2.64], R20 ;  /* 0x0000001402007986 */ /* 0x0205e8000c101d06 */
.L_x_3711:
[----:B------:R-:W-:Y:S05]  /*8d70*/  BSYNC B1 ;  /* 0x0000000000017941 */ /* 0x000fea0003800000 */
.L_x_3710:
        /* <DEDUP_REMOVED lines=94> */
.L_x_3717:
[----:B------:R-:W-:Y:S05]  /*9360*/  BSYNC B0 ;  /* 0x0000000000007941 */ /* 0x000fea0003800000 */
.L_x_3716:
[C---:B--2---:R-:W-:Y:S04]  /*9370*/  LEA R2, P0, R186.reuse, R61, 0x1 ;  /* 0x0000003dba027211 */ /* 0x044fe800078008ff */
[----:B------:R-:W-:Y:S05]  /*9380*/  LEA.HI.X R3, R186, R60, R66, 0x1, P0 ;  /* 0x0000003cba037211 */ /* 0x000fea00000f0c42 */
[----:B-----5:R2:W-:Y:S04]  /*9390*/  STG.E.128 [R2.64], R20 ;  /* 0x0000001402007986 */ /* 0x0205e8000c101d06 */
.L_x_3715:
[----:B------:R-:W-:Y:S05]  /*93a0*/  BSYNC B1 ;  /* 0x0000000000017941 */ /* 0x000fea0003800000 */
.L_x_3714:
        /* <DEDUP_REMOVED lines=9> */
[----:B------:R2:W5:Y:S01]  /*9440*/  LDG.E.128 R20, [R2.64] ;  /* 0x0000000602147981 */ /* 0x000562000c1e1d00 */
        /* <DEDUP_REMOVED lines=85> */
.L_x_3721:
[----:B------:R-:W-:Y:S05]  /*99a0*/  BSYNC B0 ;  /* 0x0000000000007941 */ /* 0x000fea0003800000 */
.L_x_3720:
[----:B------:R-:W-:Y:S02]  /*99b0*/  MOV R0, 0x60 ;  /* 0x0000006000007802 */ /* 0x000fe40000000f00 */
[----:B--2---:R-:W-:Y:S02]  /*99c0*/  MOV R2, R61 ;  /* 0x0000003d00027202 */ /* 0x004fe40000000f00 */
[----:B------:R-:W-:Y:S05]  /*99d0*/  MOV R3, R60 ;  /* 0x0000003c00037202 */ /* 0x000fea0000000f00 */
[C---:B------:R-:W-:Y:S04]  /*99e0*/  IMAD.WIDE.U32 R2, R0.reuse, c[0x0][0x198], R2 ;  /* 0x0000660000027a25 */ /* 0x040fe800078e0002 */
[----:B------:R-:W-:Y:S05]  /*99f0*/  IMAD R0, R0, c[0x0][0x19c], RZ ;  /* 0x0000670000007a24 */ /* 0x000fea00078e02ff */
[----:B------:R-:W-:Y:S05]  /*9a00*/  IADD3 R3, R3, R0, RZ ;  /* 0x0000000003037210 */ /* 0x000fea0007ffe0ff */
[----:B-----5:R2:W-:Y:S02]  /*9a10*/  STG.E.128 [R2.64], R20 ;  /* 0x0000001402007986 */ /* 0x0205e4000c101d06 */
.L_x_3719:
[----:B------:R-:W-:Y:S05]  /*9a20*/  BSYNC B1 ;  /* 0x0000000000017941 */ /* 0x000fea0003800000 */
.L_x_3718:
        /* <DEDUP_REMOVED lines=94> */
.L_x_3725:
[----:B------:R-:W-:Y:S05]  /*a010*/  BSYNC B0 ;  /* 0x0000000000007941 */ /* 0x000fea0003800000 */
.L_x_3724:
[C---:B--2---:R-:W-:Y:S04]  /*a020*/  LEA R2, P0, R190.reuse, R61, 0x1 ;  /* 0x0000003dbe027211 */ /* 0x044fe800078008ff */
[----:B------:R-:W-:Y:S05]  /*a030*/  LEA.HI.X R3, R190, R60, R69, 0x1, P0 ;  /* 0x0000003cbe037211 */ /* 0x000fea00000f0c45 */
[----:B-----5:R2:W-:Y:S04]  /*a040*/  STG.E.128 [R2.64], R20 ;  /* 0x0000001402007986 */ /* 0x0205e8000c101d06 */
.L_x_3723:
[----:B------:R-:W-:Y:S05]  /*a050*/  BSYNC B1 ;  /* 0x0000000000017941 */ /* 0x000fea0003800000 */
.L_x_3722:
        /* <DEDUP_REMOVED lines=95> */
.L_x_3729:
[----:B------:R-:W-:Y:S05]  /*a650*/  BSYNC B0 ;  /* 0x0000000000007941 */ /* 0x000fea0003800000 */
.L_x_3728:
[----:B------:R-:W-:Y:S02]  /*a660*/  MOV R0, 0xa0 ;  /* 0x000000a000007802 */ /* 0x000fe40000000f00 */
[----:B--2---:R-:W-:Y:S02]  /*a670*/  MOV R2, R61 ;  /* 0x0000003d00027202 */ /* 0x004fe40000000f00 */
[----:B------:R-:W-:Y:S05]  /*a680*/  MOV R3, R60 ;  /* 0x0000003c00037202 */ /* 0x000fea0000000f00 */
[C---:B------:R-:W-:Y:S04]  /*a690*/  IMAD.WIDE.U32 R2, R0.reuse, c[0x0][0x198], R2 ;  /* 0x0000660000027a25 */ /* 0x040fe800078e0002 */
[----:B------:R-:W-:Y:S05]  /*a6a0*/  IMAD R0, R0, c[0x0][0x19c], RZ ;  /* 0x0000670000007a24 */ /* 0x000fea00078e02ff */
[----:B------:R-:W-:Y:S05]  /*a6b0*/  IADD3 R3, R3, R0, RZ ;  /* 0x0000000003037210 */ /* 0x000fea0007ffe0ff */
[----:B-----5:R2:W-:Y:S02]  /*a6c0*/  STG.E.128 [R2.64], R20 ;  /* 0x0000001402007986 */ /* 0x0205e4000c101d06 */
.L_x_3727:
[----:B------:R-:W-:Y:S05]  /*a6d0*/  BSYNC B1 ;  /* 0x0000000000017941 */ /* 0x000fea0003800000 */
.L_x_3726:
        /* <DEDUP_REMOVED lines=95> */
.L_x_3733:
[----:B------:R-:W-:Y:S05]  /*acd0*/  BSYNC B0 ;  /* 0x0000000000007941 */ /* 0x000fea0003800000 */
.L_x_3732:
[----:B------:R-:W-:Y:S02]  /*ace0*/  MOV R0, 0xc0 ;  /* 0x000000c000007802 */ /* 0x000fe40000000f00 */
[----:B--2---:R-:W-:Y:S02]  /*acf0*/  MOV R2, R61 ;  /* 0x0000003d00027202 */ /* 0x004fe40000000f00 */
[----:B------:R-:W-:Y:S05]  /*ad00*/  MOV R3, R60 ;  /* 0x0000003c00037202 */ /* 0x000fea0000000f00 */
[C---:B------:R-:W-:Y:S04]  /*ad10*/  IMAD.WIDE.U32 R2, R0.reuse, c[0x0][0x198], R2 ;  /* 0x0000660000027a25 */ /* 0x040fe800078e0002 */
[----:B------:R-:W-:Y:S05]  /*ad20*/  IMAD R0, R0, c[0x0][0x19c], RZ ;  /* 0x0000670000007a24 */ /* 0x000fea00078e02ff */
[----:B------:R-:W-:Y:S05]  /*ad30*/  IADD3 R3, R3, R0, RZ ;  /* 0x0000000003037210 */ /* 0x000fea0007ffe0ff */
[----:B-----5:R2:W-:Y:S02]  /*ad40*/  STG.E.128 [R2.64], R20 ;  /* 0x0000001402007986 */ /* 0x0205e4000c101d06 */
.L_x_3731:
[----:B------:R-:W-:Y:S05]  /*ad50*/  BSYNC B1 ;  /* 0x0000000000017941 */ /* 0x000fea0003800000 */
.L_x_3730:
        /* <DEDUP_REMOVED lines=95> */
.L_x_3737:
[----:B------:R-:W-:Y:S05]  /*b350*/  BSYNC B0 ;  /* 0x0000000000007941 */ /* 0x000fea0003800000 */
.L_x_3736:
[----:B------:R-:W-:Y:S02]  /*b360*/  MOV R0, 0xe0 ;  /* 0x000000e000007802 */ /* 0x000fe40000000f00 */
[----:B--2---:R-:W-:Y:S02]  /*b370*/  MOV R2, R61 ;  /* 0x0000003d00027202 */ /* 0x004fe40000000f00 */
[----:B------:R-:W-:Y:S05]  /*b380*/  MOV R3, R60 ;  /* 0x0000003c00037202 */ /* 0x000fea0000000f00 */
[C---:B------:R-:W-:Y:S04]  /*b390*/  IMAD.WIDE.U32 R2, R0.reuse, c[0x0][0x198], R2 ;  /* 0x0000660000027a25 */ /* 0x040fe800078e0002 */
[----:B------:R-:W-:Y:S05]  /*b3a0*/  IMAD R0, R0, c[0x0][0x19c], RZ ;  /* 0x0000670000007a24 */ /* 0x000fea00078e02ff */
[----:B------:R-:W-:Y:S05]  /*b3b0*/  IADD3 R3, R3, R0, RZ ;  /* 0x0000000003037210 */ /* 0x000fea0007ffe0ff */
[----:B-----5:R2:W-:Y:S02]  /*b3c0*/  STG.E.128 [R2.64], R20 ;  /* 0x0000001402007986 */ /* 0x0205e4000c101d06 */
.L_x_3735:
[----:B------:R-:W-:Y:S05]  /*b3d0*/  BSYNC B1 ;  /* 0x0000000000017941 */ /* 0x000fea0003800000 */
.L_x_3734:
        /* <DEDUP_REMOVED lines=94> */
.L_x_3741:
[----:B------:R-:W-:Y:S05]  /*b9c0*/  BSYNC B0 ;  /* 0x0000000000007941 */ /* 0x000fea0003800000 */
.L_x_3740:
[C---:B--2---:R-:W-:Y:S04]  /*b9d0*/  LEA R2, P0, R188.reuse, R61, 0x1 ;  /* 0x0000003dbc027211 */ /* 0x044fe800078008ff */
[----:B------:R-:W-:Y:S05]  /*b9e0*/  LEA.HI.X R3, R188, R60, R72, 0x1, P0 ;  /* 0x0000003cbc037211 */ /* 0x000fea00000f0c48 */
[----:B-----5:R2:W-:Y:S04]  /*b9f0*/  STG.E.128 [R2.64], R20 ;  /* 0x0000001402007986 */ /* 0x0205e8000c101d06 */
.L_x_3739:
[----:B------:R-:W-:Y:S05]  /*ba00*/  BSYNC B1 ;  /* 0x0000000000017941 */ /* 0x000fea0003800000 */
.L_x_3738:
        /* <DEDUP_REMOVED lines=97> */
.L_x_3745:
[----:B------:R-:W-:Y:S05]  /*c020*/  BSYNC B0 ;  /* 0x0000000000007941 */ /* 0x000fea0003800000 */
.L_x_3744:
[----:B------:R-:W-:Y:S02]  /*c030*/  MOV R0, 0x120 ;  /* 0x0000012000007802 */ /* 0x000fe40000000f00 */
[----:B--2---:R-:W-:Y:S02]  /*c040*/  MOV R2, R61 ;  /* 0x0000003d00027202 */ /* 0x004fe40000000f00 */
[----:B------:R-:W-:Y:S05]  /*c050*/  MOV R3, R60 ;  /* 0x0000003c00037202 */ /* 0x000fea0000000f00 */
[C---:B------:R-:W-:Y:S04]  /*c060*/  IMAD.WIDE.U32 R2, R0.reuse, c[0x0][0x198], R2 ;  /* 0x0000660000027a25 */ /* 0x040fe800078e0002 */
[----:B------:R-:W-:Y:S05]  /*c070*/  IMAD R0, R0, c[0x0][0x19c], RZ ;  /* 0x0000670000007a24 */ /* 0x000fea00078e02ff */
[----:B------:R-:W-:Y:S05]  /*c080*/  IADD3 R3, R3, R0, RZ ;  /* 0x0000000003037210 */ /* 0x000fea0007ffe0ff */
[----:B-----5:R2:W-:Y:S02]  /*c090*/  STG.E.128 [R2.64], R20 ;  /* 0x0000001402007986 */ /* 0x0205e4000c101d06 */
.L_x_3743:
[----:B------:R-:W-:Y:S05]  /*c0a0*/  BSYNC B1 ;  /* 0x0000000000017941 */ /* 0x000fea0003800000 */
.L_x_3742:
        /* <DEDUP_REMOVED lines=14> */
[----:B-----5:R-:W-:Y:S01]  /*c190*/  IMAD.MOV.U32 R22, RZ, RZ, R4 ;  /* 0x000000ffff167224 */ /* 0x020fe200078e0004 */
        /* <DEDUP_REMOVED lines=86> */
.L_x_3749:
[----:B------:R-:W-:Y:S05]  /*c700*/  BSYNC B0 ;  /* 0x0000000000007941 */ /* 0x000fea0003800000 */
.L_x_3748:
[----:B------:R-:W-:Y:S02]  /*c710*/  MOV R0, 0x140 ;  /* 0x0000014000007802 */ /* 0x000fe40000000f00 */
[----:B-1----:R-:W-:Y:S02]  /*c720*/  MOV R2, R61 ;  /* 0x0000003d00027202 */ /* 0x002fe40000000f00 */
[----:B------:R-:W-:Y:S05]  /*c730*/  MOV R3, R60 ;  /* 0x0000003c00037202 */ /* 0x000fea0000000f00 */
[C---:B------:R-:W-:Y:S04]  /*c740*/  IMAD.WIDE.U32 R2, R0.reuse, c[0x0][0x198], R2 ;  /* 0x0000660000027a25 */ /* 0x040fe800078e0002 */
[----:B------:R-:W-:Y:S05]  /*c750*/  IMAD R0, R0, c[0x0][0x19c], RZ ;  /* 0x0000670000007a24 */ /* 0x000fea00078e02ff */
[----:B------:R-:W-:Y:S05]  /*c760*/  IADD3 R3, R3, R0, RZ ;  /* 0x0000000003037210 */ /* 0x000fea0007ffe0ff */
[----:B-----5:R1:W-:Y:S02]  /*c770*/  STG.E.128 [R2.64], R4 ;  /* 0x0000000402007986 */ /* 0x0203e4000c101d06 */
.L_x_3747:
[----:B------:R-:W-:Y:S05]  /*c780*/  BSYNC B1 ;  /* 0x0000000000017941 */ /* 0x000fea0003800000 */
.L_x_3746:
        /* <DEDUP_REMOVED lines=14> */
[----:B--2--5:R-:W-:Y:S01]  /*c870*/  IMAD.MOV.U32 R22, RZ, RZ, R4 ;  /* 0x000000ffff167224 */ /* 0x024fe200078e0004 */
        /* <DEDUP_REMOVED lines=86> */
.L_x_3753:
[----:B------:R-:W-:Y:S05]  /*cde0*/  BSYNC B0 ;  /* 0x0000000000007941 */ /* 0x000fea0003800000 */
.L_x_3752:
[----:B------:R-:W-:Y:S02]  /*cdf0*/  MOV R0, 0x160 ;  /* 0x0000016000007802 */ /* 0x000fe40000000f00 */
[----:B--2---:R-:W-:Y:S02]  /*ce00*/  MOV R2, R61 ;  /* 0x0000003d00027202 */ /* 0x004fe40000000f00 */
[----:B------:R-:W-:Y:S05]  /*ce10*/  MOV R3, R60 ;  /* 0x0000003c00037202 */ /* 0x000fea0000000f00 */
[C---:B------:R-:W-:Y:S04]  /*ce20*/  IMAD.WIDE.U32 R2, R0.reuse, c[0x0][0x198], R2 ;  /* 0x0000660000027a25 */ /* 0x040fe800078e0002 */
[----:B------:R-:W-:Y:S05]  /*ce30*/  IMAD R0, R0, c[0x0][0x19c], RZ ;  /* 0x0000670000007a24 */ /* 0x000fea00078e02ff */
[----:B------:R-:W-:Y:S05]  /*ce40*/  IADD3 R3, R3, R0, RZ ;  /* 0x0000000003037210 */ /* 0x000fea0007ffe0ff */
[----:B-----5:R2:W-:Y:S02]  /*ce50*/  STG.E.128 [R2.64], R4 ;  /* 0x0000000402007986 */ /* 0x0205e4000c101d06 */
.L_x_3751:
[----:B------:R-:W-:Y:S05]  /*ce60*/  BSYNC B1 ;  /* 0x0000000000017941 */ /* 0x000fea0003800000 */
.L_x_3750:
        /* <DEDUP_REMOVED lines=101> */
.L_x_3757:
[----:B------:R-:W-:Y:S05]  /*d4c0*/  BSYNC B0 ;  /* 0x0000000000007941 */ /* 0x000fea0003800000 */
.L_x_3756:
[----:B------:R-:W-:Y:S02]  /*d4d0*/  MOV R0, 0x180 ;  /* 0x0000018000007802 */ /* 0x000fe40000000f00 */
[----:B------:R-:W-:Y:S02]  /*d4e0*/  MOV R2, R61 ;  /* 0x0000003d00027202 */ /* 0x000fe40000000f00 */
[----:B------:R-:W-:Y:S05]  /*d4f0*/  MOV R3, R60 ;  /* 0x0000003c00037202 */ /* 0x000fea0000000f00 */
[C---:B------:R-:W-:Y:S04]  /*d500*/  IMAD.WIDE.U32 R2, R0.reuse, c[0x0][0x198], R2 ;  /* 0x0000660000027a25 */ /* 0x040fe800078e0002 */
[----:B------:R-:W-:Y:S05]  /*d510*/  IMAD R0, R0, c[0x0][0x19c], RZ ;  /* 0x0000670000007a24 */ /* 0x000fea00078e02ff */
[----:B------:R-:W-:Y:S05]  /*d520*/  IADD3 R3, R3, R0, RZ ;  /* 0x0000000003037210 */ /* 0x000fea0007ffe0ff */
[----:B-----5:R2:W-:Y:S02]  /*d530*/  STG.E.128 [R2.64], R4 ;  /* 0x0000000402007986 */ /* 0x0205e4000c101d06 */
.L_x_3755:
[----:B------:R-:W-:Y:S05]  /*d540*/  BSYNC B1 ;  /* 0x0000000000017941 */ /* 0x000fea0003800000 */
.L_x_3754:
        /* <DEDUP_REMOVED lines=101> */
.L_x_3761:
[----:B------:R-:W-:Y:S05]  /*dba0*/  BSYNC B0 ;  /* 0x0000000000007941 */ /* 0x000fea0003800000 */
.L_x_3760:
[----:B------:R-:W-:Y:S02]  /*dbb0*/  MOV R0, 0x1a0 ;  /* 0x000001a000007802 */ /* 0x000fe40000000f00 */
[----:B------:R-:W-:Y:S02]  /*dbc0*/  MOV R2, R61 ;  /* 0x0000003d00027202 */ /* 0x000fe40000000f00 */
[----:B------:R-:W-:Y:S05]  /*dbd0*/  MOV R3, R60 ;  /* 0x0000003c00037202 */ /* 0x000fea0000000f00 */
[C---:B------:R-:W-:Y:S04]  /*dbe0*/  IMAD.WIDE.U32 R2, R0.reuse, c[0x0][0x198], R2 ;  /* 0x0000660000027a25 */ /* 0x040fe800078e0002 */
[----:B------:R-:W-:Y:S05]  /*dbf0*/  IMAD R0, R0, c[0x0][0x19c], RZ ;  /* 0x0000670000007a24 */ /* 0x000fea00078e02ff */
[----:B------:R-:W-:Y:S05]  /*dc00*/  IADD3 R3, R3, R0, RZ ;  /* 0x0000000003037210 */ /* 0x000fea0007ffe0ff */
[----:B-----5:R2:W-:Y:S02]  /*dc10*/  STG.E.128 [R2.64], R4 ;  /* 0x0000000402007986 */ /* 0x0205e4000c101d06 */
.L_x_3759:
[----:B------:R-:W-:Y:S05]  /*dc20*/  BSYNC B1 ;  /* 0x0000000000017941 */ /* 0x000fea0003800000 */
.L_x_3758:
        /* <DEDUP_REMOVED lines=101> */
.L_x_3765:
[----:B------:R-:W-:Y:S05]  /*e280*/  BSYNC B0 ;  /* 0x0000000000007941 */ /* 0x000fea0003800000 */
.L_x_3764:
[----:B------:R-:W-:Y:S02]  /*e290*/  MOV R0, 0x1c0 ;  /* 0x000001c000007802 */ /* 0x000fe40000000f00 */
[----:B------:R-:W-:Y:S02]  /*e2a0*/  MOV R2, R61 ;  /* 0x0000003d00027202 */ /* 0x000fe40000000f00 */
[----:B------:R-:W-:Y:S05]  /*e2b0*/  MOV R3, R60 ;  /* 0x0000003c00037202 */ /* 0x000fea0000000f00 */
[C---:B------:R-:W-:Y:S04]  /*e2c0*/  IMAD.WIDE.U32 R2, R0.reuse, c[0x0][0x198], R2 ;  /* 0x0000660000027a25 */ /* 0x040fe800078e0002 */
[----:B------:R-:W-:Y:S05]  /*e2d0*/  IMAD R0, R0, c[0x0][0x19c], RZ ;  /* 0x0000670000007a24 */ /* 0x000fea00078e02ff */
[----:B------:R-:W-:Y:S05]  /*e2e0*/  IADD3 R3, R3, R0, RZ ;  /* 0x0000000003037210 */ /* 0x000fea0007ffe0ff */
[----:B-----5:R2:W-:Y:S02]  /*e2f0*/  STG.E.128 [R2.64], R4 ;  /* 0x0000000402007986 */ /* 0x0205e4000c101d06 */
.L_x_3763:
[----:B------:R-:W-:Y:S05]  /*e300*/  BSYNC B1 ;  /* 0x0000000000017941 */ /* 0x000fea0003800000 */
.L_x_3762:
        /* <DEDUP_REMOVED lines=14> */
[----:B-----5:R-:W-:Y:S01]  /*e3f0*/  IMAD.MOV.U32 R22, RZ, RZ, R4 ;  /* 0x000000ffff167224 */ /* 0x020fe200078e0004 */
[----:B------:R-:W-:Y:S02]  /*e400*/  MOV R8, RZ ;  /* 0x000000ff00087202 */ /* 0x000fe40000000f00 */
[----:B------:R-:W-:Y:S02]  /*e410*/  MOV R29, R7 ;  /* 0x00000007001d7202 */ /* 0x000fe40000000f00 */
[----:B------:R-:W-:Y:S02]  /*e420*/  MOV R31, R5 ;  /* 0x00000005001f7202 */ /* 0x000fe40000000f00 */
[----:B------:R-:W-:Y:S05]  /*e430*/  MOV R30, R6 ;  /* 0x00000006001e7202 */ /* 0x000fea0000000f00 */
[----:B------:R-:W-:Y:S02]  /*e440*/  @P0 IADD3 R153, RZ, -UR29, RZ ;  /* 0x8000001dff990c10 */ /* 0x000fe4000fffe0ff */
[----:B------:R-:W-:Y:S02]  /*e450*/  @P0 IADD3 R8, RZ, -UR29, RZ ;  /* 0x8000001dff080c10 */ /* 0x000fe4000fffe0ff */
[----:B-1----:R-:W-:Y:S02]  /*e460*/  LEA R2, P1, R153, R2, 0x1 ;  /* 0x0000000299027211 */ /* 0x002fe400078208ff */
[----:B------:R-:W-:Y:S02]  /*e470*/  IADD3 R0, P2, R123, R8, RZ ;  /* 0x000000087b007210 */ /* 0x000fe40007f5e0ff */
        /* <DEDUP_REMOVED lines=77> */
.L_x_3769:
[----:B------:R-:W-:Y:S05]  /*e950*/  BSYNC B0 ;  /* 0x0000000000007941 */ /* 0x000fea0003800000 */
.L_x_3768:
[----:B------:R-:W-:Y:S02]  /*e960*/  MOV R0, 0x1e0 ;  /* 0x000001e000007802 */ /* 0x000fe40000000f00 */
[----:B-1----:R-:W-:Y:S02]  /*e970*/  MOV R2, R61 ;  /* 0x0000003d00027202 */ /* 0x002fe40000000f00 */
[----:B------:R-:W-:Y:S05]  /*e980*/  MOV R3, R60 ;  /* 0x0000003c00037202 */ /* 0x000fea0000000f00 */
[C---:B------:R-:W-:Y:S04]  /*e990*/  IMAD.WIDE.U32 R2, R0.reuse, c[0x0][0x198], R2 ;  /* 0x0000660000027a25 */ /* 0x040fe800078e0002 */
[----:B------:R-:W-:Y:S05]  /*e9a0*/  IMAD R0, R0, c[0x0][0x19c], RZ ;  /* 0x0000670000007a24 */ /* 0x000fea00078e02ff */
[----:B------:R-:W-:Y:S05]  /*e9b0*/  IADD3 R3, R3, R0, RZ ;  /* 0x0000000003037210 */ /* 0x000fea0007ffe0ff */
[----:B-----5:R1:W-:Y:S02]  /*e9c0*/  STG.E.128 [R2.64], R4 ;  /* 0x0000000402007986 */ /* 0x0203e4000c101d06 */
.L_x_3767:
[----:B------:R-:W-:Y:S05]  /*e9d0*/  BSYNC B1 ;  /* 0x0000000000017941 */ /* 0x000fea0003800000 */
.L_x_3766:
        /* <DEDUP_REMOVED lines=12> */
.L_x_3671:
[----:B------:R-:W-:Y:S01]  /*eaa0*/  @P1 IMAD.MOV.U32 R3, RZ, RZ, R100 ;  /* 0x000000ffff031224 */ /* 0x000fe200078e0064 */
[-C--:B------:R-:W-:Y:S01]  /*eab0*/  @P1 MOV R2, R101.reuse ;  /* 0x0000006500021202 */ /* 0x080fe20000000f00 */
[----:B------:R-:W-:Y:S01]  /*eac0*/  UMOV UR4, URZ ;  /* 0x0000003f00047c82 */ /* 0x000fe20008000000 */
[C---:B------:R-:W-:Y:S02]  /*ead0*/  @P4 LEA R20, P0, R107.reuse, R101, 0x1 ;  /* 0x000000656b144211 */ /* 0x040fe400078008ff */
[----:B------:R-:W-:Y:S01]  /*eae0*/  P2R R0, PR, RZ, 0x40 ;  /* 0x00000040ff007803 */ /* 0x000fe20000000000 */
[----:B-1----:R1:W2:Y:S01]  /*eaf0*/  @P1 LDG.E.128 R4, [R2.64] ;  /* 0x0000000602041981 */ /* 0x0022a2000c1e1d00 */
[----:B------:R-:W-:Y:S02]  /*eb00*/  @P4 LEA.HI.X R21, R107, R100, R106, 0x1, P0 ;  /* 0x000000646b154211 */ /* 0x000fe400000f0c6a */
[C---:B------:R-:W-:Y:S02]  /*eb10*/  @P4 LEA R18, P0, R48.reuse, R61, 0x1 ;  /* 0x0000003d30124211 */ /* 0x040fe400078008ff */
[----:B------:R-:W-:Y:S02]  /*eb20*/  LOP3.LUT P6, RZ, R237, 0x1, RZ, 0xc0, !PT ;  /* 0x00000001edff7812 */ /* 0x000fe400078cc0ff */
[----:B------:R-:W-:Y:S11]  /*eb30*/  @P4 LEA.HI.X R19, R48, R60, R47, 0x1, P0 ;  /* 0x0000003c30134211 */ /* 0x000ff600000f0c2f */
[C---:B------:R-:W-:Y:S04]  /*eb40*/  @P6 LEA R16, P0, R65.reuse, R101, 0x1 ;  /* 0x0000006541106211 */ /* 0x040fe800078008ff */
[----:B------:R-:W-:Y:S01]  /*eb50*/  @P6 LEA.HI.X R17, R65, R100, R64, 0x1, P0 ;  /* 0x0000006441116211 */ /* 0x000fe200000f0c40 */
[----:B-1----:R-:W-:Y:S01]  /*eb60*/  @P1 IMAD.MOV.U32 R3, RZ, RZ, R60 ;  /* 0x000000ffff031224 */ /* 0x002fe200078e003c */
[-C--:B------:R-:W-:Y:S05]  /*eb70*/  @P1 MOV R2, R61.reuse ;  /* 0x0000003d00021202 */ /* 0x080fea0000000f00 */
[----:B--2---:R1:W-:Y:S01]  /*eb80*/  @P1 STG.E.128 [R2.64], R4 ;  /* 0x0000000402001986 */ /* 0x0043e2000c101d06 */
[C---:B------:R-:W-:Y:S04]  /*eb90*/  LOP3.LUT P1, RZ, R237.reuse, 0x40, RZ, 0xc0, !PT ;  /* 0x00000040edff7812 */ /* 0x040fe8000782c0ff */
[----:B-1----:R1:W2:Y:S01]  /*eba0*/  @P4 LDG.E.128 R4, [R20.64] ;  /* 0x0000000614044981 */ /* 0x0022a2000c1e1d00 */
[C---:B------:R-:W-:Y:S04]  /*ebb0*/  @P6 LEA R2, P0, R186.reuse, R61, 0x1 ;  /* 0x0000003dba026211 */ /* 0x040fe800078008ff */
[----:B------:R-:W-:Y:S04]  /*ebc0*/  @P6 LEA.HI.X R3, R186, R60, R66, 0x1, P0 ;  /* 0x0000003cba036211 */ /* 0x000fe800000f0c42 */
[C---:B------:R-:W-:Y:S04]  /*ebd0*/  @P1 LEA R22, P0, R68.reuse, R101, 0x1 ;  /* 0x0000006544161211 */ /* 0x040fe800078008ff */
[----:B------:R-:W-:Y:S02]  /*ebe0*/  @P1 LEA.HI.X R23, R68, R100, R67, 0x1, P0 ;  /* 0x0000006444171211 */ /* 0x000fe400000f0c43 */
        /* <DEDUP_REMOVED lines=12> */
[----:B------:R-:W-:Y:S01]  /*ecb0*/  ISETP.NE.AND P6, PT, R0, RZ, PT ;  /* 0x000000ff0000720c */ /* 0x000fe20003fc5270 */
[----:B------:R-:W-:Y:S04]  /*ecc0*/  @P3 IMAD.MOV.U32 R0, RZ, RZ, c[0x0][0x28c] ;  /* 0x0000a300ff003624 */ /* 0x000fe800078e00ff */
[----:B------:R-:W-:Y:S02]  /*ecd0*/  @P3 IMAD R0, R0, 0x60, RZ ;  /* 0x0000006000003824 */ /* 0x000fe400078e02ff */
[----:B-1----:R-:W-:Y:S01]  /*ece0*/  @P3 IMAD.MOV.U32 R5, RZ, RZ, R100 ;  /* 0x000000ffff053224 */ /* 0x002fe200078e0064 */
[----:B------:R-:W-:Y:S02]  /*ecf0*/  @P3 MOV R4, R101 ;  /* 0x0000006500043202 */ /* 0x000fe40000000f00 */
[----:B------:R-:W-:Y:S05]  /*ed00*/  @P3 MOV R2, c[0x0][0x288] ;  /* 0x0000a20000023a02 */ /* 0x000fea0000000f00 */
[----:B------:R-:W-:Y:S05]  /*ed10*/  @P3 IMAD.WIDE.U32 R2, R2, 0x60, R4 ;  /* 0x0000006002023825 */ /* 0x000fea00078e0004 */
[----:B------:R-:W-:Y:S01]  /*ed20*/  @P3 IADD3 R3, R3, R0, RZ ;  /* 0x0000000003033210 */ /* 0x000fe20007ffe0ff */
[----:B------:R-:W-:Y:S04]  /*ed30*/  @P3 IMAD.MOV.U32 R0, RZ, RZ, 0x60 ;  /* 0x00000060ff003424 */ /* 0x000fe800078e00ff */
[----:B------:R1:W2:Y:S02]  /*ed40*/  @P3 LDG.E.128 R4, [R2.64] ;  /* 0x0000000602043981 */ /* 0x0002a4000c1e1d00 */
[----:B-1----:R-:W-:Y:S01]  /*ed50*/  @P3 IMAD.MOV.U32 R3, RZ, RZ, R60 ;  /* 0x000000ffff033224 */ /* 0x002fe200078e003c */
[----:B------:R-:W-:Y:S05]  /*ed60*/  @P3 MOV R2, R61 ;  /* 0x0000003d00023202 */ /* 0x000fea0000000f00 */
[C---:B------:R-:W-:Y:S04]  /*ed70*/  @P3 IMAD.WIDE.U32 R2, R0.reuse, c[0x0][0x198], R2 ;  /* 0x0000660000023a25 */ /* 0x040fe800078e0002 */
[----:B------:R-:W-:Y:S05]  /*ed80*/  @P3 IMAD R0, R0, c[0x0][0x19c], RZ ;  /* 0x0000670000003a24 */ /* 0x000fea00078e02ff */
        /* <DEDUP_REMOVED lines=15> */
[----:B-1----:R-:W-:Y:S01]  /*ee80*/  @P2 IMAD.MOV.U32 R2, RZ, RZ, R61 ;  /* 0x000000ffff022224 */ /* 0x002fe200078e003d */
[----:B------:R-:W-:Y:S05]  /*ee90*/  @P2 MOV R3, R60 ;  /* 0x0000003c00032202 */ /* 0x000fea0000000f00 */
[C---:B------:R-:W-:Y:S04]  /*eea0*/  @P2 IMAD.WIDE.U32 R2, R0.reuse, c[0x0][0x198], R2 ;  /* 0x0000660000022a25 */ /* 0x040fe800078e0002 */
[----:B------:R-:W-:Y:S04]  /*eeb0*/  @P2 IMAD R0, R0, c[0x0][0x19c], RZ ;  /* 0x0000670000002a24 */ /* 0x000fe800078e02ff */
[----:B------:R-:W-:Y:S02]  /*eec0*/  @P2 IMAD.IADD R3, R3, 0x1, R0 ;  /* 0x0000000103032824 */ /* 0x000fe400078e0200 */
[----:B------:R-:W-:Y:S04]  /*eed0*/  @P5 IMAD.MOV.U32 R0, RZ, RZ, c[0x0][0x28c] ;  /* 0x0000a300ff005624 */ /* 0x000fe800078e00ff */
[----:B------:R-:W-:Y:S01]  /*eee0*/  @P5 IMAD R0, R0, 0xc0, RZ ;  /* 0x000000c000005824 */ /* 0x000fe200078e02ff */
[----:B--2---:R1:W-:Y:S02]  /*eef0*/  @P2 STG.E.128 [R2.64], R4 ;  /* 0x0000000402002986 */ /* 0x0043e4000c101d06 */
        /* <DEDUP_REMOVED lines=22> */
[----:B-1----:R-:W-:Y:S01]  /*f060*/  @P6 IMAD.MOV.U32 R2, RZ, RZ, R61 ;  /* 0x000000ffff026224 */ /* 0x002fe200078e003d */
[-C--:B------:R-:W-:Y:S05]  /*f070*/  @P6 MOV R3, R60.reuse ;  /* 0x0000003c00036202 */ /* 0x080fea0000000f00 */
[C---:B------:R-:W-:Y:S04]  /*f080*/  @P6 IMAD.WIDE.U32 R2, R0.reuse, c[0x0][0x198], R2 ;  /* 0x0000660000026a25 */ /* 0x040fe800078e0002 */
[----:B------:R-:W-:Y:S04]  /*f090*/  @P6 IMAD R0, R0, c[0x0][0x19c], RZ ;  /* 0x0000670000006a24 */ /* 0x000fe800078e02ff */
[----:B------:R-:W-:Y:S02]  /*f0a0*/  @P6 IMAD.IADD R3, R3, 0x1, R0 ;  /* 0x0000000103036824 */ /* 0x000fe400078e0200 */
[----:B------:R-:W-:Y:S04]  /*f0b0*/  @P3 IMAD.MOV.U32 R0, RZ, RZ, c[0x0][0x28c] ;  /* 0x0000a300ff003624 */ /* 0x000fe800078e00ff */
[----:B------:R-:W-:Y:S01]  /*f0c0*/  @P3 IMAD R0, R0, 0x120, RZ ;  /* 0x0000012000003824 */ /* 0x000fe200078e02ff */
[----:B--2---:R1:W-:Y:S05]  /*f0d0*/  @P6 STG.E.128 [R2.64], R4 ;  /* 0x0000000402006986 */ /* 0x0043ea000c101d06 */
[----:B-1----:R1:W2:Y:S01]  /*f0e0*/  @P0 LDG.E.128 R4, [R18.64] ;  /* 0x0000000612040981 */ /* 0x0022a2000c1e1d00 */
[----:B------:R-:W-:Y:S01]  /*f0f0*/  @P3 MOV R2, c[0x0][0x288] ;  /* 0x0000a20000023a02 */ /* 0x000fe20000000f00 */
[----:B-1----:R-:W-:Y:S01]  /*f100*/  @P4 IMAD.MOV.U32 R18, RZ, RZ, R61 ;  /* 0x000000ffff124224 */ /* 0x002fe200078e003d */
[----:B------:R-:W-:Y:S02]  /*f110*/  @P4 MOV R19, R60 ;  /* 0x0000003c00134202 */ /* 0x000fe40000000f00 */
[----:B--2---:R1:W-:Y:S01]  /*f120*/  @P0 STG.E.128 [R16.64], R4 ;  /* 0x0000000410000986 */ /* 0x0043e2000c101d06 */
[----:B------:R-:W-:Y:S01]  /*f130*/  LOP3.LUT P0, RZ, R237, 0x10, RZ, 0xc0, !PT ;  /* 0x00000010edff7812 */ /* 0x000fe2000780c0ff */
[----:B-1----:R-:W-:Y:S01]  /*f140*/  @P3 IMAD.MOV.U32 R5, RZ, RZ, R100 ;  /* 0x000000ffff053224 */ /* 0x002fe200078e0064 */
[----:B------:R-:W-:Y:S01]  /*f150*/  @P3 MOV R4, R101 ;  /* 0x0000006500043202 */ /* 0x000fe20000000f00 */
[----:B------:R-:W-:Y:S01]  /*f160*/  @P1 IMAD.MOV.U32 R16, RZ, RZ, R101 ;  /* 0x000000ffff101224 */ /* 0x000fe200078e0065 */
[----:B------:R-:W-:Y:S03]  /*f170*/  @P1 MOV R17, R100 ;  /* 0x0000006400111202 */ /* 0x000fe60000000f00 */
[----:B------:R-:W-:Y:S05]  /*f180*/  @P3 IMAD.WIDE.U32 R2, R2, 0x120, R4 ;  /* 0x0000012002023825 */ /* 0x000fea00078e0004 */
[----:B------:R-:W-:Y:S01]  /*f190*/  @P3 IADD3 R3, R3, R0, RZ ;  /* 0x0000000003033210 */ /* 0x000fe20007ffe0ff */
[----:B------:R-:W-:Y:S04]  /*f1a0*/  @P3 IMAD.MOV.U32 R0, RZ, RZ, 0x120 ;  /* 0x00000120ff003424 */ /* 0x000fe800078e00ff */
[----:B------:R1:W2:Y:S02]  /*f1b0*/  @P3 LDG.E.128 R4, [R2.64] ;  /* 0x0000000602043981 */ /* 0x0002a4000c1e1d00 */
[----:B-1----:R-:W-:Y:S01]  /*f1c0*/  @P3 IMAD.MOV.U32 R3, RZ, RZ, R60 ;  /* 0x000000ffff033224 */ /* 0x002fe200078e003c */
[-C--:B------:R-:W-:Y:S05]  /*f1d0*/  @P3 MOV R2, R61.reuse ;  /* 0x0000003d00023202 */ /* 0x080fea0000000f00 */
[C---:B------:R-:W-:Y:S04]  /*f1e0*/  @P3 IMAD.WIDE.U32 R2, R0.reuse, c[0x0][0x198], R2 ;  /* 0x0000660000023a25 */ /* 0x040fe800078e0002 */
[----:B------:R-:W-:Y:S05]  /*f1f0*/  @P3 IMAD R0, R0, c[0x0][0x19c], RZ ;  /* 0x0000670000003a24 */ /* 0x000fea00078e02ff */
[----:B------:R-:W-:Y:S02]  /*f200*/  @P3 IADD3 R3, R3, R0, RZ ;  /* 0x0000000003033210 */ /* 0x000fe40007ffe0ff */
[----:B------:R-:W-:Y:S05]  /*f210*/  @P4 MOV R0, c[0x0][0x28c] ;  /* 0x0000a30000004a02 */ /* 0x000fea0000000f00 */
[----:B------:R-:W-:Y:S01]  /*f220*/  @P4 IMAD R0, R0, 0x140, RZ ;  /* 0x0000014000004824 */ /* 0x000fe200078e02ff */
[----:B--2---:R1:W-:Y:S01]  /*f230*/  @P3 STG.E.128 [R2.64], R4 ;  /* 0x0000000402003986 */ /* 0x0043e2000c101d06 */
[----:B------:R-:W-:Y:S01]  /*f240*/  LOP3.LUT P3, RZ, R237, 0x20, RZ, 0xc0, !PT ;  /* 0x00000020edff7812 */ /* 0x000fe2000786c0ff */
[----:B-1----:R-:W-:Y:S01]  /*f250*/  @P4 IMAD.MOV.U32 R2, RZ, RZ, c[0x0][0x288] ;  /* 0x0000a200ff024624 */ /* 0x002fe200078e00ff */
[----:B------:R-:W-:Y:S01]  /*f260*/  @P4 MOV R5, R100 ;  /* 0x0000006400054202 */ /* 0x000fe20000000f00 */
        /* <DEDUP_REMOVED lines=11> */
[----:B------:R-:W-:Y:S03]  /*f320*/  @P0 MOV R2, c[0x0][0x288] ;  /* 0x0000a20000020a02 */ /* 0x000fe60000000f00 */
[----:B------:R-:W-:Y:S01]  /*f330*/  @P4 IMAD.IADD R19, R19, 0x1, R3 ;  /* 0x0000000113134824 */ /* 0x000fe200078e0203 */
[----:B------:R-:W-:Y:S01]  /*f340*/  @P1 IADD3 R17, R17, R0, RZ ;  /* 0x0000000011111210 */ /* 0x000fe20007ffe0ff */
[----:B------:R-:W-:Y:S01]  /*f350*/  @P1 IMAD.MOV.U32 R3, RZ, RZ, 0x160 ;  /* 0x00000160ff031424 */ /* 0x000fe200078e00ff */
[----:B------:R-:W-:Y:S05]  /*f360*/  @P0 MOV R0, c[0x0][0x28c] ;  /* 0x0000a30000000a02 */ /* 0x000fea0000000f00 */
[----:B------:R-:W-:Y:S01]  /*f370*/  @P0 IMAD R0, R0, 0x180, RZ ;  /* 0x0000018000000824 */ /* 0x000fe200078e02ff */
[----:B--2---:R1:W-:Y:S01]  /*f380*/  @P4 STG.E.128 [R18.64], R4 ;  /* 0x0000000412004986 */ /* 0x0043e2000c101d06 */
[----:B------:R-:W-:Y:S04]  /*f390*/  LOP3.LUT P4, RZ, R237, 0x80, RZ, 0xc0, !PT ;  /* 0x00000080edff7812 */ /* 0x000fe8000788c0ff */
[----:B-1----:R1:W2:Y:S01]  /*f3a0*/  @P1 LDG.E.128 R4, [R16.64] ;  /* 0x0000000610041981 */ /* 0x0022a2000c1e1d00 */
[----:B------:R-:W-:Y:S02]  /*f3b0*/  @P1 MOV R18, R61 ;  /* 0x0000003d00121202 */ /* 0x000fe40000000f00 */
[----:B------:R-:W-:Y:S05]  /*f3c0*/  @P1 MOV R19, R60 ;  /* 0x0000003c00131202 */ /* 0x000fea0000000f00 */
[C---:B------:R-:W-:Y:S04]  /*f3d0*/  @P1 IMAD.WIDE.U32 R18, R3.reuse, c[0x0][0x198], R18 ;  /* 0x0000660003121a25 */ /* 0x040fe800078e0012 */
        /* <DEDUP_REMOVED lines=26> */
[----:B--2---:R1:W-:Y:S05]  /*f580*/  @P0 STG.E.128 [R18.64], R4 ;  /* 0x0000000412000986 */ /* 0x0043ea000c101d06 */
        /* <DEDUP_REMOVED lines=17> */
[-C--:B------:R-:W-:Y:S05]  /*f6a0*/  @P4 MOV R19, R60.reuse ;  /* 0x0000003c00134202 */ /* 0x080fea0000000f00 */
[C---:B------:R-:W-:Y:S04]  /*f6b0*/  @P4 IMAD.WIDE.U32 R18, R3.reuse, c[0x0][0x198], R18 ;  /* 0x0000660003124a25 */ /* 0x040fe800078e0012 */
[----:B------:R-:W-:Y:S04]  /*f6c0*/  @P4 IMAD R3, R3, c[0x0][0x19c], RZ ;  /* 0x0000670003034a24 */ /* 0x000fe800078e02ff */
[----:B------:R-:W-:Y:S01]  /*f6d0*/  @P4 IMAD.IADD R19, R19, 0x1, R3 ;  /* 0x0000000113134824 */ /* 0x000fe200078e0203 */
[----:B------:R-:W-:Y:S02]  /*f6e0*/  @P1 MOV R3, R60 ;  /* 0x0000003c00031202 */ /* 0x000fe40000000f00 */
[----:B-1----:R-:W-:Y:S01]  /*f6f0*/  @P1 MOV R16, R101 ;  /* 0x0000006500101202 */ /* 0x002fe20000000f00 */
[----:B------:R-:W-:Y:S04]  /*f700*/  @P1 IMAD.MOV.U32 R17, RZ, RZ, R100 ;  /* 0x000000ffff111224 */ /* 0x000fe800078e0064 */
[----:B------:R-:W-:Y:S04]  /*f710*/  @P1 IMAD.WIDE.U32 R16, R2, 0x1e0, R16 ;  /* 0x000001e002101825 */ /* 0x000fe800078e0010 */
[----:B------:R-:W-:Y:S01]  /*f720*/  @P1 IMAD.MOV.U32 R2, RZ, RZ, R61 ;  /* 0x000000ffff021224 */ /* 0x000fe200078e003d */
[----:B------:R-:W-:Y:S02]  /*f730*/  @P1 IADD3 R17, R17, R0, RZ ;  /* 0x0000000011111210 */ /* 0x000fe40007ffe0ff */
[----:B------:R-:W-:Y:S05]  /*f740*/  @P1 MOV R0, 0x1e0 ;  /* 0x000001e000001802 */ /* 0x000fea0000000f00 */
[C---:B------:R-:W-:Y:S04]  /*f750*/  @P1 IMAD.WIDE.U32 R2, R0.reuse, c[0x0][0x198], R2 ;  /* 0x0000660000021a25 */ /* 0x040fe800078e0002 */
[----:B------:R-:W-:Y:S05]  /*f760*/  @P1 IMAD R0, R0, c[0x0][0x19c], RZ ;  /* 0x0000670000001a24 */ /* 0x000fea00078e02ff */
[----:B------:R-:W-:Y:S01]  /*f770*/  @P1 IADD3 R3, R3, R0, RZ ;  /* 0x0000000003031210 */ /* 0x000fe20007ffe0ff */
[----:B--2---:R1:W-:Y:S05]  /*f780*/  @P4 STG.E.128 [R18.64], R4 ;  /* 0x0000000412004986 */ /* 0x0043ea000c101d06 */
[----:B-1----:R-:W2:Y:S05]  /*f790*/  @P1 LDG.E.128 R4, [R16.64] ;  /* 0x0000000610041981 */ /* 0x002eaa000c1e1d00 */
[----:B--2---:R1:W-:Y:S02]  /*f7a0*/  @P1 STG.E.128 [R2.64], R4 ;  /* 0x0000000402001986 */ /* 0x0043e4000c101d06 */
.L_x_3705:
        /* <DEDUP_REMOVED lines=84> */
.L_x_3770:
        /* <DEDUP_REMOVED lines=12> */
.L_x_3771:
[----:B------:R-:W-:Y:S04]  /*fdb0*/  IADD3 R11, R11, -0x1, RZ ;  /* 0xffffffff0b0b7810 */ /* 0x000fe80007ffe0ff */
[----:B------:R-:W-:Y:S11]  /*fdc0*/  ISETP.GT.AND P0, PT, R11, R45, PT ;  /* 0x0000002d0b00720c */ /* 0x000ff60003f04270 */
[----:B------:R-:W-:Y:S02]  /*fdd0*/  @!UPT UIADD3 URZ, URZ, URZ, URZ ;  /* 0x0000003f3f3ff290 */ /* 0x000fe4000fffe03f */
[----:B------:R-:W-:-:S05]  /*fde0*/  @P0 BRA `(.L_x_3772) ;  /* 0xffff311000000947 */ /* 0x000fca000383ffff */
.L_x_3670:
        /* <DEDUP_REMOVED lines=13> */
[-C--:B------:R-:W-:Y:S01]  /*fec0*/  IADD3 R3, P1, R4, R154.reuse, RZ ;  /* 0x0000009a04037210 */ /* 0x080fe20007f3e0ff */
[----:B------:R-:W-:Y:S01]  /*fed0*/  IMAD.MOV.U32 R6, RZ, RZ, c[0x0][0x194] ;  /* 0x00006500ff067624 */ /* 0x000fe200078e00ff */
[----:B------:R-:W-:Y:S01]  /*fee0*/  LEA R4, P0, R0, R154, 0x5 ;  /* 0x0000009a00047211 */ /* 0x000fe200078028ff */
[----:B------:R-:W-:Y:S01]  /*fef0*/  IMAD.MOV.U32 R160, RZ, RZ, R154 ;  /* 0x000000ffffa07224 */ /* 0x000fe200078e009a */
[----:B------:R-:W-:Y:S01]  /*ff00*/  ULDC.U8 UR4, c[0x0][0x313] ;  /* 0x0000c4c000047ab9 */ /* 0x000fe20000000000 */
[--C-:B------:R-:W-:Y:S01]  /*ff10*/  IMAD.X R2, R2, 0x1, R161.reuse, P1 ;  /* 0x0000000102027824 */ /* 0x100fe200008e06a1 */
[C---:B------:R-:W-:Y:S01]  /*ff20*/  LEA R24, P1, R3.reuse, c[0x0][0x160], 0x1 ;  /* 0x0000580003187a11 */ /* 0x040fe200078208ff */
[----:B-----5:R-:W-:Y:S01]  /*ff30*/  IMAD.WIDE.U32 R10, R0, 0x30, R160 ;  /* 0x00000030000a7825 */ /* 0x020fe200078e00a0 */
[C---:B------:R-:W-:Y:S02]  /*ff40*/  LEA R8, P2, R154.reuse, c[0x0][0x160], 0x1 ;  /* 0x000058009a087a11 */ /* 0x040fe400078408ff */
[----:B------:R-:W-:Y:S01]  /*ff50*/  LEA.HI.X R25, R3, c[0x0][0x164], R2, 0x1, P1 ;  /* 0x0000590003197a11 */ /* 0x000fe200008f0c02 */
[----:B------:R-:W-:Y:S01]  /*ff60*/  IMAD.SHL.U32 R13, R55, 0x10, RZ ;  /* 0x00000010370d7824 */ /* 0x000fe200078e00ff */
[----:B------:R-:W-:Y:S01]  /*ff70*/  LEA.HI.X R9, R154, c[0x0][0x164], R161, 0x1, P2 ;  /* 0x000059009a097a11 */ /* 0x000fe200010f0ca1 */
[--C-:B------:R-:W-:Y:S01]  /*ff80*/  IMAD.IADD R12, R235, 0x1, -R40.reuse ;  /* 0x00000001eb0c7824 */ /* 0x100fe200078e0a28 */
[----:B--2---:R-:W-:-:S02]  /*ff90*/  IADD3 R46, R5, R46, R40 ;  /* 0x0000002e052e7210 */ /* 0x004fc40007ffe028 */
[----:B------:R-:W-:Y:S01]  /*ffa0*/  LEA.HI.X R5, R0, R161, R6, 0x5, P0 ;  /* 0x000000a100057211 */ /* 0x000fe200000f2c06 */
[----:B------:R-:W-:Y:S01]  /*ffb0*/  IMAD R0, R6, 0x30, RZ ;  /* 0x0000003006007824 */ /* 0x000fe200078e02ff */
[C---:B------:R-:W-:Y:S01]  /*ffc0*/  LEA R28, P0, R4.reuse, c[0x0][0x160], 0x1 ;  /* 0x00005800041c7a11 */ /* 0x040fe200078008ff */
[----:B------:R-:W-:Y:S02]  /*ffd0*/  IMAD R46, R55, R46, RZ ;  /* 0x0000002e372e7224 */ /* 0x000fe400078e02ff */
[----:B------:R-:W-:Y:S01]  /*ffe0*/  IMAD.IADD R2, R11, 0x1, R0 ;  /* 0x000000010b027824 */ /* 0x000fe200078e0200 */
[----:B------:R-:W-:Y:S02]  /*fff0*/  LEA.HI.X R29, R4, c[0x0][0x164], R5, 0x1, P0 ;  /* 0x00005900041d7a11 */ /* 0x000fe400000f0c05 */
        /* <DEDUP_REMOVED lines=13> */
[----:B------:R-:W5:Y:S01]  /*100d0*/  LDG.E.128 R8, [R8.64] ;  /* 0x0000000608087981 */ /* 0x000f62000c1e1d00 */
[----:B------:R-:W-:Y:S01]  /*100e0*/  ISETP.GE.AND P0, PT, R14, c[0x0][0x230], PT ;  /* 0x00008c000e007a0c */ /* 0x000fe20003f06270 */
[----:B------:R-:W-:-:S12]  /*100f0*/  BSSY B0, `(.L_x_3778) ;  /* 0x0000036000007945 */ /* 0x000fd80003800000 */
[----:B------:R-:W-:Y:S05]  /*10100*/  @P0 BRA `(.L_x_3779) ;  /* 0x0000034000000947 */ /* 0x000fea0003800000 */
[C---:B------:R-:W-:Y:S02]  /*10110*/  SHF.L.U32 R2, R54.reuse, 0x1, RZ ;  /* 0x0000000136027819 */ /* 0x040fe400000006ff */
[----:B------:R-:W-:Y:S02]  /*10120*/  SHF.L.U64.HI R0, R54, 0x1, R52 ;  /* 0x0000000136007819 */ /* 0x000fe40000010234 */
[C---:B------:R-:W-:Y:S02]  /*10130*/  IADD3 R6, P0, R2.reuse, c[0x0][0x2b0], RZ ;  /* 0x0000ac0002067a10 */ /* 0x040fe40007f1e0ff */
[----:B------:R-:W-:Y:S02]  /*10140*/  IADD3 R4, P1, R2, c[0x0][0x2a8], RZ ;  /* 0x0000aa0002047a10 */ /* 0x000fe40007f3e0ff */
[C---:B------:R-:W-:Y:S02]  /*10150*/  IADD3.X R7, R0.reuse, c[0x0][0x2b4], RZ, P0, !PT ;  /* 0x0000ad0000077a10 */ /* 0x040fe400007fe4ff */
[----:B------:R-:W-:-:S03]  /*10160*/  IADD3.X R5, R0, c[0x0][0x2ac], RZ, P1, !PT ;  /* 0x0000ab0000057a10 */ /* 0x000fc60000ffe4ff */
[----:B------:R-:W2:Y:S04]  /*10170*/  LDG.E.64 R2, [R6.64] ;  /* 0x0000000606027981 */ /* 0x000ea8000c1e1b00 */
[----:B------:R-:W3:Y:S01]  /*10180*/  LDG.E.64 R4, [R4.64] ;  /* 0x0000000604047981 */ /* 0x000ee2000c1e1b00 */
[----:B-----5:R-:W-:Y:S02]  /*10190*/  MOV R19, R9 ;  /* 0x0000000900137202 */ /* 0x020fe40000000f00 */
        /* <DEDUP_REMOVED lines=9> */
[----:B---3--:R-:W-:Y:S01]  /*10230*/  HADD2.F32 R11, -RZ, R4.H1_H1 ;  /* 0x30000004ff0b7230 */ /* 0x008fe20000004100 */
        /* <DEDUP_REMOVED lines=23> */
[----:B------:R-:W-:-:S02]  /*103b0*/  FMUL.FTZ R3, R0, R3 ;  /* 0x0000000300037220 */ /* 0x000fc40000410000 */
[-C--:B------:R-:W-:Y:S02]  /*103c0*/  FFMA.FTZ R5, R10, R4.reuse, -R5 ;  /* 0x000000040a057223 */ /* 0x080fe40000010805 */
[----:B------:R-:W-:Y:S01]  /*103d0*/  FFMA.FTZ R17, R11, R4, R17 ;  /* 0x000000040b117223 */ /* 0x000fe20000010011 */
[----:B------:R-:W-:Y:S01]  /*103e0*/  MOV R11, R6 ;  /* 0x00000006000b7202 */ /* 0x000fe20000000f00 */
[-C--:B------:R-:W-:Y:S02]  /*103f0*/  FFMA.FTZ R2, R0, R16.reuse, -R2 ;  /* 0x0000001000027223 */ /* 0x080fe40000010802 */
[----:B------:R-:W-:Y:S01]  /*10400*/  FFMA.FTZ R3, R18, R16, R3 ;  /* 0x0000001012037223 */ /* 0x000fe20000010003 */
[----:B------:R-:W-:-:S04]  /*10410*/  F2FP.PACK_AB R5, R17, R5 ;  /* 0x000000051105723e */ /* 0x000fc800000000ff */
[----:B------:R-:W-:Y:S02]  /*10420*/  F2FP.PACK_AB R2, R3, R2 ;  /* 0x000000020302723e */ /* 0x000fe400000000ff */
[----:B------:R-:W-:Y:S02]  /*10430*/  MOV R8, R5 ;  /* 0x0000000500087202 */ /* 0x000fe40000000f00 */
[----:B------:R-:W-:Y:S02]  /*10440*/  MOV R10, R2 ;  /* 0x00000002000a7202 */ /* 0x000fe40000000f00 */
.L_x_3779:
[----:B------:R-:W-:Y:S05]  /*10450*/  BSYNC B0 ;  /* 0x0000000000007941 */ /* 0x000fea0003800000 */
.L_x_3778:
[----:B-----5:R1:W-:Y:S02]  /*10460*/  STS.128 [R244], R8 ;  /* 0x00000008f4007388 */ /* 0x0203e40000000c00 */
.L_x_3777:
[----:B------:R-:W-:Y:S05]  /*10470*/  BSYNC B1 ;  /* 0x0000000000017941 */ /* 0x000fea0003800000 */
.L_x_3776:
[----:B------:R-:W-:Y:S01]  /*10480*/  IADD3 R3, R156, 0x10, RZ ;  /* 0x000000109c037810 */ /* 0x000fe20007ffe0ff */
[----:B------:R-:W-:Y:S03]  /*10490*/  BSSY B1, `(.L_x_3780) ;  /* 0x000003f000017945 */ /* 0x000fe60003800000 */
[----:B------:R-:W-:-:S04]  /*104a0*/  ISETP.GE.AND P0, PT, R3, R12, PT ;  /* 0x0000000c0300720c */ /* 0x000fc80003f06270 */
[----:B------:R-:W-:-:S13]  /*104b0*/  ISETP.LT.OR P0, PT, R37, -0x87, P0 ;  /* 0xffffff792500780c */ /* 0x000fda0000701670 */
[----:B------:R-:W-:Y:S05]  /*104c0*/  @P0 BRA `(.L_x_3781) ;  /* 0x000003b000000947 */ /* 0x000fea0003800000 */
[----:B-1----:R1:W5:Y:S01]  /*104d0*/  LDG.E.128 R8, [R24.64] ;  /* 0x0000000618087981 */ /* 0x002362000c1e1d00 */
[----:B------:R-:W-:Y:S01]  /*104e0*/  ISETP.GE.AND P0, PT, R14, c[0x0][0x230], PT ;  /* 0x00008c000e007a0c */ /* 0x000fe20003f06270 */
        /* <DEDUP_REMOVED lines=23> */
[-C--:B------:R-:W-:Y:S01]  /*10660*/  FMUL.FTZ R10, R19, R9.reuse ;  /* 0x00000009130a7220 */ /* 0x080fe20000410000 */
[----:B------:R-:W-:Y:S01]  /*10670*/  HADD2.F32 R11, -RZ, R7.H1_H1 ;  /* 0x30000007ff0b7230 */ /* 0x000fe20000004100 */
[-C--:B------:R-:W-:Y:S01]  /*10680*/  FMUL.FTZ R8, R16, R2.reuse ;  /* 0x0000000210087220 */ /* 0x080fe20000410000 */
        /* <DEDUP_REMOVED lines=20> */
[----:B------:R-:W-:Y:S01]  /*107d0*/  FFMA.FTZ R7, R11, R6, -R7 ;  /* 0x000000060b077223 */ /* 0x000fe20000010807 */
        /* <DEDUP_REMOVED lines=8> */
.L_x_3783:
[----:B------:R-:W-:Y:S05]  /*10860*/  BSYNC B0 ;  /* 0x0000000000007941 */ /* 0x000fea0003800000 */
.L_x_3782:
[----:B-----5:R2:W-:Y:S02]  /*10870*/  STS.128 [R244+0x800], R8 ;  /* 0x00080008f4007388 */ /* 0x0205e40000000c00 */
.L_x_3781:
[----:B------:R-:W-:Y:S05]  /*10880*/  BSYNC B1 ;  /* 0x0000000000017941 */ /* 0x000fea0003800000 */
.L_x_3780:
[----:B-1----:R-:W-:Y:S01]  /*10890*/  IADD3 R24, R156, 0x20, RZ ;  /* 0x000000209c187810 */ /* 0x002fe20007ffe0ff */
[----:B------:R-:W-:Y:S03]  /*108a0*/  BSSY B1, `(.L_x_3784) ;  /* 0x0000040000017945 */ /* 0x000fe60003800000 */
[----:B------:R-:W-:-:S04]  /*108b0*/  ISETP.GE.AND P0, PT, R24, R12, PT ;  /* 0x0000000c1800720c */ /* 0x000fc80003f06270 */
[----:B------:R-:W-:-:S13]  /*108c0*/  ISETP.LT.OR P0, PT, R37, -0x107, P0 ;  /* 0xfffffef92500780c */ /* 0x000fda0000701670 */
[----:B------:R-:W-:Y:S05]  /*108d0*/  @P0 BRA `(.L_x_3785) ;  /* 0x000003c000000947 */ /* 0x000fea0003800000 */
[----:B--2---:R1:W5:Y:S01]  /*108e0*/  LDG.E.128 R8, [R28.64] ;  /* 0x000000061c087981 */ /* 0x004362000c1e1d00 */
[----:B------:R-:W-:Y:S01]  /*108f0*/  ISETP.GE.AND P0, PT, R14, c[0x0][0x230], PT ;  /* 0x00008c000e007a0c */ /* 0x000fe20003f06270 */
        /* <DEDUP_REMOVED lines=11> */
[----:B------:R2:W3:Y:S04]  /*109b0*/  LDG.E.64 R4, [R16.64] ;  /* 0x0000000610047981 */ /* 0x0004e8000c1e1b00 */
[----:B------:R-:W4:Y:S01]  /*109c0*/  LDG.E.64 R6, [R6.64] ;  /* 0x0000000606067981 */ /* 0x000f22000c1e1b00 */
[----:B-----5:R-:W-:Y:S02]  /*109d0*/  MOV R19, R9 ;  /* 0x0000000900137202 */ /* 0x020fe40000000f00 */
[----:B------:R-:W-:Y:S02]  /*109e0*/  MOV R0, R8 ;  /* 0x0000000800007202 */ /* 0x000fe40000000f00 */
[----:B------:R-:W-:Y:S01]  /*109f0*/  MOV R18, R10 ;  /* 0x0000000a00127202 */ /* 0x000fe20000000f00 */
[----:B------:R-:W-:-:S02]  /*10a00*/  HADD2.F32 R20, -RZ, R19.H0_H0 ;  /* 0x20000013ff147230 */ /* 0x000fc40000004100 */
[----:B------:R-:W-:Y:S01]  /*10a10*/  HADD2.F32 R19, -RZ, R19.H1_H1 ;  /* 0x30000013ff137230 */ /* 0x000fe20000004100 */
[----:B--2---:R-:W-:-:S05]  /*10a20*/  IMAD.MOV.U32 R16, RZ, RZ, R11 ;  /* 0x000000ffff107224 */ /* 0x004fca00078e000b */
[--C-:B------:R-:W-:Y:S02]  /*10a30*/  HADD2.F32 R17, -RZ, R16.reuse.H0_H0 ;  /* 0x20000010ff117230 */ /* 0x100fe40000004100 */
[----:B------:R-:W-:Y:S02]  /*10a40*/  HADD2.F32 R16, -RZ, R16.H1_H1 ;  /* 0x30000010ff107230 */ /* 0x000fe40000004100 */
[----:B---3--:R-:W-:Y:S02]  /*10a50*/  HADD2.F32 R9, -RZ, R4.H1_H1 ;  /* 0x30000004ff097230 */ /* 0x008fe40000004100 */
[----:B------:R-:W-:Y:S02]  /*10a60*/  HADD2.F32 R2, -RZ, R5.H1_H1 ;  /* 0x30000005ff027230 */ /* 0x000fe40000004100 */
[----:B----4-:R-:W-:Y:S01]  /*10a70*/  HADD2.F32 R13, -RZ, R6.H1_H1 ;  /* 0x30000006ff0d7230 */ /* 0x010fe20000004100 */
        /* <DEDUP_REMOVED lines=32> */
.L_x_3787:
[----:B------:R-:W-:Y:S05]  /*10c80*/  BSYNC B0 ;  /* 0x0000000000007941 */ /* 0x000fea0003800000 */
.L_x_3786:
[----:B-----5:R2:W-:Y:S02]  /*10c90*/  STS.128 [R244+0x1000], R8 ;  /* 0x00100008f4007388 */ /* 0x0205e40000000c00 */
.L_x_3785:
[----:B------:R-:W-:Y:S05]  /*10ca0*/  BSYNC B1 ;  /* 0x0000000000017941 */ /* 0x000fea0003800000 */
.L_x_3784:
[----:B------:R-:W-:-:S04]  /*10cb0*/  IADD3 R20, R156, 0x30, RZ ;  /* 0x000000309c147810 */ /* 0x000fc80007ffe0ff */
[----:B------:R-:W-:-:S04]  /*10cc0*/  ISETP.GE.AND P0, PT, R20, R12, PT ;  /* 0x0000000c1400720c */ /* 0x000fc80003f06270 */
[----:B------:R-:W-:-:S13]  /*10cd0*/  ISETP.LT.OR P0, PT, R37, -0x187, P0 ;  /* 0xfffffe792500780c */ /* 0x000fda0000701670 */
[----:B------:R-:W-:Y:S05]  /*10ce0*/  @P0 BRA `(.L_x_3788) ;  /* 0x00001f8000000947 */ /* 0x000fea0003800000 */
[----:B--2---:R2:W5:Y:S01]  /*10cf0*/  LDG.E.128 R8, [R26.64] ;  /* 0x000000061a087981 */ /* 0x004562000c1e1d00 */
[----:B------:R-:W-:Y:S01]  /*10d00*/  ISETP.GE.AND P0, PT, R14, c[0x0][0x230], PT ;  /* 0x00008c000e007a0c */ /* 0x000fe20003f06270 */
        /* <DEDUP_REMOVED lines=11> */
[----:B------:R-:W3:Y:S04]  /*10dc0*/  LDG.E.64 R4, [R4.64] ;  /* 0x0000000604047981 */ /* 0x000ee8000c1e1b00 */
[----:B------:R-:W4:Y:S01]  /*10dd0*/  LDG.E.64 R6, [R6.64] ;  /* 0x0000000606067981 */ /* 0x000f22000c1e1b00 */
        /* <DEDUP_REMOVED lines=43> */
.L_x_3790:
[----:B------:R-:W-:Y:S05]  /*11090*/  BSYNC B0 ;  /* 0x0000000000007941 */ /* 0x000fea0003800000 */
.L_x_3789:
[----:B-----5:R3:W-:Y:S01]  /*110a0*/  STS.128 [R244+0x1800], R8 ;  /* 0x00180008f4007388 */ /* 0x0207e20000000c00 */
[----:B------:R-:W-:Y:S05]  /*110b0*/  BRA `(.L_x_3788) ;  /* 0x00001bb000007947 */ /* 0x000fea0003800000 */
.L_x_3775:
        /* <DEDUP_REMOVED lines=14> */
[C---:B------:R-:W-:Y:S02]  /*111a0*/  @P0 IADD3 R6, -R55.reuse, RZ, RZ ;  /* 0x000000ff37060210 */ /* 0x040fe40007ffe1ff */
[----:B------:R-:W-:Y:S02]  /*111b0*/  IADD3 R5, P1, R4, R0, RZ ;  /* 0x0000000004057210 */ /* 0x000fe40007f3e0ff */
[----:B------:R-:W-:Y:S01]  /*111c0*/  @P0 IADD3 R3, -R55, RZ, RZ ;  /* 0x000000ff37030210 */ /* 0x000fe20007ffe1ff */
[----:B------:R-:W-:Y:S01]  /*111d0*/  IMAD.WIDE R16, R6, 0x2, R8 ;  /* 0x0000000206107825 */ /* 0x000fe200078e0208 */
[----:B------:R-:W-:Y:S02]  /*111e0*/  LEA.HI.X.SX32 R4, R4, R2, 0x1, P1 ;  /* 0x0000000204047211 */ /* 0x000fe400008f0eff */
[----:B------:R-:W-:-:S03]  /*111f0*/  LEA R10, P1, R5, c[0x0][0x2b0], 0x1 ;  /* 0x0000ac00050a7a11 */ /* 0x000fc600078208ff */
[----:B------:R-:W2:Y:S01]  /*11200*/  LDG.E.128 R16, [R16.64] ;  /* 0x0000000610107981 */ /* 0x000ea2000c1e1d00 */
[----:B------:R-:W-:Y:S02]  /*11210*/  LEA.HI.X R11, R5, c[0x0][0x2b4], R4, 0x1, P1 ;  /* 0x0000ad00050b7a11 */ /* 0x000fe400008f0c04 */
[----:B-1----:R-:W-:-:S03]  /*11220*/  IADD3 R8, P1, R3, R0, RZ ;  /* 0x0000000003087210 */ /* 0x002fc60007f3e0ff */
[----:B------:R1:W3:Y:S01]  /*11230*/  LDG.E.128 R4, [R10.64] ;  /* 0x000000060a047981 */ /* 0x0002e2000c1e1d00 */
[----:B------:R-:W-:Y:S02]  /*11240*/  LEA.HI.X.SX32 R3, R3, R2, 0x1, P1 ;  /* 0x0000000203037211 */ /* 0x000fe400008f0eff */
[----:B-1----:R-:W-:-:S04]  /*11250*/  LEA R10, P1, R8, c[0x0][0x2a8], 0x1 ;  /* 0x0000aa00080a7a11 */ /* 0x002fc800078208ff */
[----:B------:R-:W-:-:S06]  /*11260*/  LEA.HI.X R11, R8, c[0x0][0x2ac], R3, 0x1, P1 ;  /* 0x0000ab00080b7a11 */ /* 0x000fcc00008f0c03 */
[----:B------:R-:W4:Y:S01]  /*11270*/  LDG.E.128 R8, [R10.64] ;  /* 0x000000060a087981 */ /* 0x000f22000c1e1d00 */
[----:B-----5:R-:W-:Y:S02]  /*11280*/  MOV R3, R21 ;  /* 0x0000001500037202 */ /* 0x020fe40000000f00 */
        /* <DEDUP_REMOVED lines=36> */
[----:B------:R-:W-:Y:S01]  /*114d0*/  HADD2.F32 R8, -RZ, R9.H0_H0 ;  /* 0x20000009ff087230 */ /* 0x000fe20000004100 */
        /* <DEDUP_REMOVED lines=10> */
[--C-:B------:R-:W-:Y:S02]  /*11580*/  HADD2.F32 R17, -RZ, R20.reuse.H0_H0 ;  /* 0x20000014ff117230 */ /* 0x100fe40000004100 */
        /* <DEDUP_REMOVED lines=19> */
.L_x_3794:
[----:B------:R-:W-:Y:S05]  /*116c0*/  BSYNC B0 ;  /* 0x0000000000007941 */ /* 0x000fea0003800000 */
.L_x_3793:
[----:B-----5:R2:W-:Y:S02]  /*116d0*/  STS.128 [R244], R20 ;  /* 0x00000014f4007388 */ /* 0x0205e40000000c00 */
.L_x_3792:
[----:B------:R-:W-:Y:S05]  /*116e0*/  BSYNC B1 ;  /* 0x0000000000017941 */ /* 0x000fea0003800000 */
.L_x_3791:
[----:B------:R-:W-:Y:S01]  /*116f0*/  IADD3 R3, R156, 0x10, RZ ;  /* 0x000000109c037810 */ /* 0x000fe20007ffe0ff */
        /* <DEDUP_REMOVED lines=8> */
[-C--:B------:R-:W-:Y:S02]  /*11780*/  ISETP.GE.AND P0, PT, R14, R55.reuse, PT ;  /* 0x000000370e00720c */ /* 0x080fe40003f06270 */
[----:B------:R-:W-:Y:S02]  /*11790*/  MOV R5, R55 ;  /* 0x0000003700057202 */ /* 0x000fe40000000f00 */
[----:B------:R-:W-:Y:S02]  /*117a0*/  MOV R4, RZ ;  /* 0x000000ff00047202 */ /* 0x000fe40000000f00 */
[C---:B-1----:R-:W-:Y:S02]  /*117b0*/  IADD3 R8, P1, R13.reuse, R0, RZ ;  /* 0x000000000d087210 */ /* 0x042fe40007f3e0ff */
[----:B------:R-:W-:Y:S02]  /*117c0*/  MOV R9, RZ ;  /* 0x000000ff00097202 */ /* 0x000fe40000000f00 */
[----:B------:R-:W-:-:S03]  /*117d0*/  LEA.HI.X.SX32 R13, R13, R2, 0x1, P1 ;  /* 0x000000020d0d7211 */ /* 0x000fc600008f0eff */
[----:B------:R-:W-:-:S04]  /*117e0*/  @P0 SHF.R.S32.HI R55, RZ, 0x1, R56 ;  /* 0x00000001ff370819 */ /* 0x000fc80000011438 */
[C---:B------:R-:W-:Y:S02]  /*117f0*/  @P0 IADD3 R4, -R55.reuse, RZ, RZ ;  /* 0x000000ff37040210 */ /* 0x040fe40007ffe1ff */
[C---:B------:R-:W-:Y:S02]  /*11800*/  @P0 IADD3 R5, -R55.reuse, RZ, RZ ;  /* 0x000000ff37050210 */ /* 0x040fe40007ffe1ff */
[C---:B------:R-:W-:Y:S02]  /*11810*/  IADD3 R6, P1, R4.reuse, R8, RZ ;  /* 0x0000000804067210 */ /* 0x040fe40007f3e0ff */
[----:B------:R-:W-:Y:S01]  /*11820*/  @P0 IADD3 R9, -R55, RZ, RZ ;  /* 0x000000ff37090210 */ /* 0x000fe20007ffe1ff */
[----:B------:R-:W-:Y:S01]  /*11830*/  IMAD.WIDE R16, R5, 0x2, R24 ;  /* 0x0000000205107825 */ /* 0x000fe200078e0218 */
[----:B------:R-:W-:Y:S02]  /*11840*/  LEA.HI.X.SX32 R4, R4, R13, 0x1, P1 ;  /* 0x0000000d04047211 */ /* 0x000fe400008f0eff */
[----:B------:R-:W-:-:S03]  /*11850*/  LEA R10, P1, R6, c[0x0][0x2b0], 0x1 ;  /* 0x0000ac00060a7a11 */ /* 0x000fc600078208ff */
[----:B------:R-:W3:Y:S01]  /*11860*/  LDG.E.128 R16, [R16.64] ;  /* 0x0000000610107981 */ /* 0x000ee2000c1e1d00 */
[----:B------:R-:W-:Y:S02]  /*11870*/  LEA.HI.X R11, R6, c[0x0][0x2b4], R4, 0x1, P1 ;  /* 0x0000ad00060b7a11 */ /* 0x000fe400008f0c04 */
[----:B------:R-:W-:-:S03]  /*11880*/  IADD3 R8, P1, R9, R8, RZ ;  /* 0x0000000809087210 */ /* 0x000fc60007f3e0ff */
[----:B------:R1:W4:Y:S01]  /*11890*/  LDG.E.128 R4, [R10.64] ;  /* 0x000000060a047981 */ /* 0x000322000c1e1d00 */
[----:B------:R-:W-:Y:S02]  /*118a0*/  LEA.HI.X.SX32 R9, R9, R13, 0x1, P1 ;  /* 0x0000000d09097211 */ /* 0x000fe400008f0eff */
[----:B-1----:R-:W-:-:S04]  /*118b0*/  LEA R10, P1, R8, c[0x0][0x2a8], 0x1 ;  /* 0x0000aa00080a7a11 */ /* 0x002fc800078208ff */
[----:B------:R-:W-:-:S06]  /*118c0*/  LEA.HI.X R11, R8, c[0x0][0x2ac], R9, 0x1, P1 ;  /* 0x0000ab00080b7a11 */ /* 0x000fcc00008f0c09 */
[----:B--2---:R-:W2:Y:S01]  /*118d0*/  LDG.E.128 R8, [R10.64] ;  /* 0x000000060a087981 */ /* 0x004ea2000c1e1d00 */
[----:B-----5:R-:W-:Y:S01]  /*118e0*/  IMAD.MOV.U32 R13, RZ, RZ, R21 ;  /* 0x000000ffff0d7224 */ /* 0x020fe200078e0015 */
[----:B------:R-:W-:Y:S02]  /*118f0*/  MOV R21, R20 ;  /* 0x0000001400157202 */ /* 0x000fe40000000f00 */
[----:B------:R-:W-:Y:S02]  /*11900*/  MOV R20, R23 ;  /* 0x0000001700147202 */ /* 0x000fe40000000f00 */
[----:B---3--:R-:W-:Y:S01]  /*11910*/  MOV R23, R17 ;  /* 0x0000001100177202 */ /* 0x008fe20000000f00 */
[----:B------:R-:W-:Y:S01]  /*11920*/  IMAD.MOV.U32 R17, RZ, RZ, R18 ;  /* 0x000000ffff117224 */ /* 0x000fe200078e0012 */
[----:B------:R-:W-:Y:S02]  /*11930*/  HADD2.F32 R31, -RZ, R16.H0_H0 ;  /* 0x20000010ff1f7230 */ /* 0x000fe40000004100 */
[----:B----4-:R-:W-:-:S02]  /*11940*/  HADD2.F32 R18, -RZ, R4.H0_H0 ;  /* 0x20000004ff127230 */ /* 0x010fc40000004100 */
[----:B------:R-:W-:Y:S02]  /*11950*/  HADD2.F32 R24, -RZ, R4.H1_H1 ;  /* 0x30000004ff187230 */ /* 0x000fe40000004100 */
        /* <DEDUP_REMOVED lines=26> */
[--C-:B--2---:R-:W-:Y:S01]  /*11b00*/  HADD2.F32 R17, -RZ, R8.reuse.H0_H0 ;  /* 0x20000008ff117230 */ /* 0x104fe20000004100 */
        /* <DEDUP_REMOVED lines=33> */
.L_x_3798:
[----:B------:R-:W-:Y:S05]  /*11d20*/  BSYNC B0 ;  /* 0x0000000000007941 */ /* 0x000fea0003800000 */
.L_x_3797:
[----:B-----5:R3:W-:Y:S02]  /*11d30*/  STS.128 [R244+0x800], R20 ;  /* 0x00080014f4007388 */ /* 0x0207e40000000c00 */
.L_x_3796:
[----:B------:R-:W-:Y:S05]  /*11d40*/  BSYNC B1 ;  /* 0x0000000000017941 */ /* 0x000fea0003800000 */
.L_x_3795:
[----:B--2---:R-:W-:Y:S01]  /*11d50*/  IADD3 R24, R156, 0x20, RZ ;  /* 0x000000209c187810 */ /* 0x004fe20007ffe0ff */
[----:B------:R-:W-:Y:S03]  /*11d60*/  BSSY B1, `(.L_x_3799) ;  /* 0x0000065000017945 */ /* 0x000fe60003800000 */
[----:B------:R-:W-:-:S04]  /*11d70*/  ISETP.GE.AND P0, PT, R24, R12, PT ;  /* 0x0000000c1800720c */ /* 0x000fc80003f06270 */
[----:B------:R-:W-:-:S13]  /*11d80*/  ISETP.LT.OR P0, PT, R37, -0x107, P0 ;  /* 0xfffffef92500780c */ /* 0x000fda0000701670 */
[----:B------:R-:W-:Y:S05]  /*11d90*/  @P0 BRA `(.L_x_3800) ;  /* 0x0000061000000947 */ /* 0x000fea0003800000 */
[----:B---3--:R2:W5:Y:S01]  /*11da0*/  LDG.E.128 R20, [R28.64] ;  /* 0x000000061c147981 */ /* 0x008562000c1e1d00 */
        /* <DEDUP_REMOVED lines=8> */
[C---:B------:R-:W-:Y:S01]  /*11e30*/  @P0 IADD3 R4, -R55.reuse, RZ, RZ ;  /* 0x000000ff37040210 */ /* 0x040fe20007ffe1ff */
[C---:B-1----:R-:W-:Y:S01]  /*11e40*/  IMAD.SHL.U32 R8, R55.reuse, 0x20, RZ ;  /* 0x0000002037087824 */ /* 0x042fe200078e00ff */
[C---:B------:R-:W-:Y:S02]  /*11e50*/  @P0 IADD3 R6, -R55.reuse, RZ, RZ ;  /* 0x000000ff37060210 */ /* 0x040fe40007ffe1ff */
[----:B------:R-:W-:Y:S02]  /*11e60*/  @P0 IADD3 R10, -R55, RZ, RZ ;  /* 0x000000ff370a0210 */ /* 0x000fe40007ffe1ff */
[----:B------:R-:W-:Y:S01]  /*11e70*/  IADD3 R9, P1, R8, R0, RZ ;  /* 0x0000000008097210 */ /* 0x000fe20007f3e0ff */
[----:B------:R-:W-:-:S03]  /*11e80*/  IMAD.WIDE R16, R6, 0x2, R28 ;  /* 0x0000000206107825 */ /* 0x000fc600078e021c */
[----:B------:R-:W-:Y:S02]  /*11e90*/  LEA.HI.X.SX32 R8, R8, R2, 0x1, P1 ;  /* 0x0000000208087211 */ /* 0x000fe400008f0eff */
[C---:B------:R-:W-:Y:S01]  /*11ea0*/  IADD3 R5, P1, R4.reuse, R9, RZ ;  /* 0x0000000904057210 */ /* 0x040fe20007f3e0ff */
[----:B------:R-:W3:Y:S03]  /*11eb0*/  LDG.E.128 R16, [R16.64] ;  /* 0x0000000610107981 */ /* 0x000ee6000c1e1d00 */
[----:B------:R-:W-:Y:S02]  /*11ec0*/  LEA.HI.X.SX32 R4, R4, R8, 0x1, P1 ;  /* 0x0000000804047211 */ /* 0x000fe400008f0eff */
[----:B------:R-:W-:-:S04]  /*11ed0*/  LEA R30, P1, R5, c[0x0][0x2b0], 0x1 ;  /* 0x0000ac00051e7a11 */ /* 0x000fc800078208ff */
[----:B------:R-:W-:Y:S02]  /*11ee0*/  LEA.HI.X R31, R5, c[0x0][0x2b4], R4, 0x1, P1 ;  /* 0x0000ad00051f7a11 */ /* 0x000fe400008f0c04 */
[----:B------:R-:W-:-:S03]  /*11ef0*/  IADD3 R9, P1, R10, R9, RZ ;  /* 0x000000090a097210 */ /* 0x000fc60007f3e0ff */
[----:B------:R1:W4:Y:S01]  /*11f00*/  LDG.E.128 R4, [R30.64] ;  /* 0x000000061e047981 */ /* 0x000322000c1e1d00 */
[----:B------:R-:W-:Y:S02]  /*11f10*/  LEA.HI.X.SX32 R8, R10, R8, 0x1, P1 ;  /* 0x000000080a087211 */ /* 0x000fe400008f0eff */
[----:B------:R-:W-:-:S04]  /*11f20*/  LEA R10, P1, R9, c[0x0][0x2a8], 0x1 ;  /* 0x0000aa00090a7a11 */ /* 0x000fc800078208ff */
[----:B------:R-:W-:-:S06]  /*11f30*/  LEA.HI.X R11, R9, c[0x0][0x2ac], R8, 0x1, P1 ;  /* 0x0000ab00090b7a11 */ /* 0x000fcc00008f0c08 */
[----:B--2---:R-:W2:Y:S01]  /*11f40*/  LDG.E.128 R8, [R10.64] ;  /* 0x000000060a087981 */ /* 0x004ea2000c1e1d00 */
[----:B-----5:R-:W-:Y:S01]  /*11f50*/  IMAD.MOV.U32 R13, RZ, RZ, R21 ;  /* 0x000000ffff0d7224 */ /* 0x020fe200078e0015 */
[----:B------:R-:W-:Y:S02]  /*11f60*/  MOV R21, R20 ;  /* 0x0000001400157202 */ /* 0x000fe40000000f00 */
[----:B------:R-:W-:Y:S02]  /*11f70*/  MOV R20, R23 ;  /* 0x0000001700147202 */ /* 0x000fe40000000f00 */
[----:B---3--:R-:W-:Y:S01]  /*11f80*/  MOV R23, R17 ;  /* 0x0000001100177202 */ /* 0x008fe20000000f00 */
[----:B------:R-:W-:Y:S01]  /*11f90*/  IMAD.MOV.U32 R17, RZ, RZ, R18 ;  /* 0x000000ffff117224 */ /* 0x000fe200078e0012 */
[--C-:B-1----:R-:W-:Y:S02]  /*11fa0*/  HADD2.F32 R30, -RZ, R16.reuse.H0_H0 ;  /* 0x20000010ff1e7230 */ /* 0x102fe40000004100 */
[----:B------:R-:W-:-:S02]  /*11fb0*/  HADD2.F32 R31, -RZ, R16.H1_H1 ;  /* 0x30000010ff1f7230 */ /* 0x000fc40000004100 */
[----:B------:R-:W-:Y:S02]  /*11fc0*/  HADD2.F32 R16, -RZ, R23.H0_H0 ;  /* 0x20000017ff107230 */ /* 0x000fe40000004100 */
[--C-:B----4-:R-:W-:Y:S02]  /*11fd0*/  HADD2.F32 R18, -RZ, R4.reuse.H0_H0 ;  /* 0x20000004ff127230 */ /* 0x110fe40000004100 */
[----:B------:R-:W-:Y:S02]  /*11fe0*/  HADD2.F32 R25, -RZ, R4.H1_H1 ;  /* 0x30000004ff197230 */ /* 0x000fe40000004100 */
[--C-:B------:R-:W-:Y:S01]  /*11ff0*/  HADD2.F32 R4, -RZ, R5.reuse.H0_H0 ;  /* 0x20000005ff047230 */ /* 0x100fe20000004100 */
[----:B------:R-:W-:Y:S01]  /*12000*/  @!P0 FADD.FTZ R18, -R18, -RZ ;  /* 0x800000ff12128221 */ /* 0x000fe20000010100 */
[----:B------:R-:W-:Y:S02]  /*12010*/  HADD2.F32 R28, -RZ, R5.H1_H1 ;  /* 0x30000005ff1c7230 */ /* 0x000fe40000004100 */
[--C-:B------:R-:W-:Y:S01]  /*12020*/  HADD2.F32 R5, -RZ, R6.reuse.H0_H0 ;  /* 0x20000006ff057230 */ /* 0x100fe20000004100 */
[----:B------:R-:W-:Y:S01]  /*12030*/  @!P0 FADD.FTZ R4, -R4, -RZ ;  /* 0x800000ff04048221 */ /* 0x000fe20000010100 */
[----:B------:R-:W-:-:S02]  /*12040*/  HADD2.F32 R29, -RZ, R6.H1_H1 ;  /* 0x30000006ff1d7230 */ /* 0x000fc40000004100 */
        /* <DEDUP_REMOVED lines=15> */
[--C-:B--2---:R-:W-:Y:S01]  /*12140*/  HADD2.F32 R17, -RZ, R8.reuse.H0_H0 ;  /* 0x20000008ff117230 */ /* 0x104fe20000004100 */
        /* <DEDUP_REMOVED lines=36> */
.L_x_3802:
[----:B------:R-:W-:Y:S05]  /*12390*/  BSYNC B0 ;  /* 0x0000000000007941 */ /* 0x000fea0003800000 */
.L_x_3801:
[----:B-----5:R3:W-:Y:S02]  /*123a0*/  STS.128 [R244+0x1000], R20 ;  /* 0x00100014f4007388 */ /* 0x0207e40000000c00 */
.L_x_3800:
[----:B------:R-:W-:Y:S05]  /*123b0*/  BSYNC B1 ;  /* 0x0000000000017941 */ /* 0x000fea0003800000 */
.L_x_3799:
[----:B---3--:R-:W-:-:S04]  /*123c0*/  IADD3 R20, R156, 0x30, RZ ;  /* 0x000000309c147810 */ /* 0x008fc80007ffe0ff */
[----:B------:R-:W-:-:S04]  /*123d0*/  ISETP.GE.AND P0, PT, R20, R12, PT ;  /* 0x0000000c1400720c */ /* 0x000fc80003f06270 */
        /* <DEDUP_REMOVED lines=12> */
[----:B------:R-:W-:Y:S01]  /*124a0*/  IMAD R7, R55, 0x30, RZ ;  /* 0x0000003037077824 */ /* 0x000fe200078e02ff */
[----:B------:R-:W-:-:S03]  /*124b0*/  @P0 IADD3 R4, -R6, RZ, RZ ;  /* 0x000000ff06040210 */ /* 0x000fc60007ffe1ff */
[----:B------:R-:W-:Y:S01]  /*124c0*/  IMAD.WIDE R12, R5, 0x2, R26 ;  /* 0x00000002050c7825 */ /* 0x000fe200078e021a */
[----:B------:R-:W-:-:S04]  /*124d0*/  IADD3 R0, P1, R7, R0, RZ ;  /* 0x0000000007007210 */ /* 0x000fc80007f3e0ff */
[----:B------:R-:W-:Y:S01]  /*124e0*/  LEA.HI.X.SX32 R2, R7, R2, 0x1, P1 ;  /* 0x0000000207027211 */ /* 0x000fe200008f0eff */
[----:B------:R-:W4:Y:S01]  /*124f0*/  LDG.E.128 R12, [R12.64] ;  /* 0x000000060c0c7981 */ /* 0x000f22000c1e1d00 */
[----:B------:R-:W-:-:S04]  /*12500*/  IADD3 R6, P1, R4, R0, RZ ;  /* 0x0000000004067210 */ /* 0x000fc80007f3e0ff */
[----:B------:R-:W-:Y:S02]  /*12510*/  LEA.HI.X.SX32 R4, R4, R2, 0x1, P1 ;  /* 0x0000000204047211 */ /* 0x000fe400008f0eff */
[----:B-1----:R-:W-:-:S04]  /*12520*/  LEA R8, P1, R6, c[0x0][0x2b0], 0x1 ;  /* 0x0000ac0006087a11 */ /* 0x002fc800078208ff */
[----:B------:R-:W-:Y:S02]  /*12530*/  LEA.HI.X R9, R6, c[0x0][0x2b4], R4, 0x1, P1 ;  /* 0x0000ad0006097a11 */ /* 0x000fe400008f0c04 */
[----:B------:R-:W-:-:S03]  /*12540*/  @P0 SHF.R.S32.HI R56, RZ, 0x1, R56 ;  /* 0x00000001ff380819 */ /* 0x000fc60000011438 */
[----:B--2---:R1:W2:Y:S02]  /*12550*/  LDG.E.128 R4, [R8.64] ;  /* 0x0000000608047981 */ /* 0x0042a4000c1e1d00 */
[----:B-1----:R-:W-:Y:S01]  /*12560*/  IMAD.MOV.U32 R8, RZ, RZ, RZ ;  /* 0x000000ffff087224 */ /* 0x002fe200078e00ff */
[----:B------:R-:W-:-:S04]  /*12570*/  @P0 IADD3 R8, -R56, RZ, RZ ;  /* 0x000000ff38080210 */ /* 0x000fc80007ffe1ff */
[----:B------:R-:W-:-:S04]  /*12580*/  IADD3 R0, P1, R8, R0, RZ ;  /* 0x0000000008007210 */ /* 0x000fc80007f3e0ff */
[----:B------:R-:W-:Y:S02]  /*12590*/  LEA.HI.X.SX32 R2, R8, R2, 0x1, P1 ;  /* 0x0000000208027211 */ /* 0x000fe400008f0eff */
[----:B------:R-:W-:-:S04]  /*125a0*/  LEA R8, P1, R0, c[0x0][0x2a8], 0x1 ;  /* 0x0000aa0000087a11 */ /* 0x000fc800078208ff */
[----:B------:R-:W-:-:S06]  /*125b0*/  LEA.HI.X R9, R0, c[0x0][0x2ac], R2, 0x1, P1 ;  /* 0x0000ab0000097a11 */ /* 0x000fcc00008f0c02 */
[----:B---3--:R-:W3:Y:S01]  /*125c0*/  LDG.E.128 R8, [R8.64] ;  /* 0x0000000608087981 */ /* 0x008ee2000c1e1d00 */
[----:B-----5:R-:W-:Y:S02]  /*125d0*/  MOV R0, R17 ;  /* 0x0000001100007202 */ /* 0x020fe40000000f00 */
[----:B------:R-:W-:Y:S01]  /*125e0*/  MOV R17, R18 ;  /* 0x0000001200117202 */ /* 0x000fe20000000f00 */
[----:B------:R-:W-:Y:S01]  /*125f0*/  IMAD.MOV.U32 R2, RZ, RZ, R19 ;  /* 0x000000ffff027224 */ /* 0x000fe200078e0013 */
[----:B----4-:R-:W-:Y:S02]  /*12600*/  MOV R18, R13 ;  /* 0x0000000d00127202 */ /* 0x010fe40000000f00 */
[----:B------:R-:W-:-:S03]  /*12610*/  MOV R13, R14 ;  /* 0x0000000e000d7202 */ /* 0x000fc60000000f00 */
[--C-:B------:R-:W-:Y:S02]  /*12620*/  HADD2.F32 R23, -RZ, R18.reuse.H0_H0 ;  /* 0x20000012ff177230 */ /* 0x100fe40000004100 */
[----:B------:R-:W-:Y:S02]  /*12630*/  HADD2.F32 R18, -RZ, R18.H1_H1 ;  /* 0x30000012ff127230 */ /* 0x000fe40000004100 */
[--C-:B--2---:R-:W-:Y:S02]  /*12640*/  HADD2.F32 R14, -RZ, R5.reuse.H0_H0 ;  /* 0x20000005ff0e7230 */ /* 0x104fe40000004100 */
[----:B------:R-:W-:Y:S02]  /*12650*/  HADD2.F32 R5, -RZ, R5.H1_H1 ;  /* 0x30000005ff057230 */ /* 0x000fe40000004100 */
[--C-:B------:R-:W-:Y:S01]  /*12660*/  HADD2.F32 R19, -RZ, R4.reuse.H0_H0 ;  /* 0x20000004ff137230 */ /* 0x100fe20000004100 */
[----:B------:R-:W-:Y:S01]  /*12670*/  @!P0 FADD.FTZ R14, -R14, -RZ ;  /* 0x800000ff0e0e8221 */ /* 0x000fe20000010100 */
[----:B------:R-:W-:Y:S01]  /*12680*/  HADD2.F32 R21, -RZ, R4.H1_H1 ;  /* 0x30000004ff157230 */ /* 0x000fe20000004100 */
[----:B------:R-:W-:Y:S01]  /*12690*/  @!P0 FADD.FTZ R5, -R5, -RZ ;  /* 0x800000ff05058221 */ /* 0x000fe20000010100 */
[----:B------:R-:W-:-:S02]  /*126a0*/  HADD2.F32 R4, -RZ, R6.H0_H0 ;  /* 0x20000006ff047230 */ /* 0x000fc40000004100 */
[----:B------:R-:W-:Y:S02]  /*126b0*/  HADD2.F32 R22, -RZ, R6.H1_H1 ;  /* 0x30000006ff167230 */ /* 0x000fe40000004100 */
        /* <DEDUP_REMOVED lines=19> */
[----:B------:R-:W-:-:S02]  /*127f0*/  @!P0 FADD.FTZ R21, -R21, -RZ ;  /* 0x800000ff15158221 */ /* 0x000fc40000010100 */
[----:B------:R-:W-:Y:S02]  /*12800*/  FMUL.FTZ R25, R25, R19 ;  /* 0x0000001319197220 */ /* 0x000fe40000410000 */
[----:B------:R-:W-:Y:S01]  /*12810*/  FMUL.FTZ R4, R14, R4 ;  /* 0x000000040e047220 */ /* 0x000fe20000410000 */
[--C-:B------:R-:W-:Y:S01]  /*12820*/  HADD2.F32 R14, -RZ, R16.reuse.H0_H0 ;  /* 0x20000010ff0e7230 */ /* 0x100fe20000004100 */
[----:B------:R-:W-:Y:S01]  /*12830*/  FMUL.FTZ R7, R15, R7 ;  /* 0x000000070f077220 */ /* 0x000fe20000410000 */
[----:B------:R-:W-:Y:S01]  /*12840*/  HADD2.F32 R16, -RZ, R16.H1_H1 ;  /* 0x30000010ff107230 */ /* 0x000fe20000004100 */
[----:B------:R-:W-:Y:S01]  /*12850*/  FMUL.FTZ R12, R12, R21 ;  /* 0x000000150c0c7220 */ /* 0x000fe20000410000 */
[--C-:B---3--:R-:W-:Y:S02]  /*12860*/  HADD2.F32 R0, -RZ, R9.reuse.H0_H0 ;  /* 0x20000009ff007230 */ /* 0x108fe40000004100 */
[----:B------:R-:W-:Y:S02]  /*12870*/  HADD2.F32 R9, -RZ, R9.H1_H1 ;  /* 0x30000009ff097230 */ /* 0x000fe40000004100 */
[--C-:B------:R-:W-:Y:S01]  /*12880*/  HADD2.F32 R15, -RZ, R8.reuse.H0_H0 ;  /* 0x20000008ff0f7230 */ /* 0x100fe20000004100 */
[----:B------:R-:W-:Y:S01]  /*12890*/  FFMA.FTZ R0, R5, R0, R23 ;  /* 0x0000000005007223 */ /* 0x000fe20000010017 */
[----:B------:R-:W-:Y:S01]  /*128a0*/  HADD2.F32 R19, -RZ, R8.H1_H1 ;  /* 0x30000008ff137230 */ /* 0x000fe20000004100 */
[----:B------:R-:W-:Y:S01]  /*128b0*/  FFMA.FTZ R9, R13, R9, R18 ;  /* 0x000000090d097223 */ /* 0x000fe20000010012 */
[----:B------:R-:W-:-:S02]  /*128c0*/  HADD2.F32 R8, -RZ, R11.H0_H0 ;  /* 0x2000000bff087230 */ /* 0x000fc40000004100 */
[----:B------:R-:W-:Y:S02]  /*128d0*/  HADD2.F32 R21, -RZ, R10.H0_H0 ;  /* 0x2000000aff157230 */ /* 0x000fe40000004100 */
[----:B------:R-:W-:Y:S02]  /*128e0*/  HADD2.F32 R5, -RZ, R2.H0_H0 ;  /* 0x20000002ff057230 */ /* 0x000fe40000004100 */
[----:B------:R-:W-:Y:S02]  /*128f0*/  HADD2.F32 R13, -RZ, R17.H0_H0 ;  /* 0x20000011ff0d7230 */ /* 0x000fe40000004100 */
[----:B------:R-:W-:Y:S02]  /*12900*/  HADD2.F32 R11, -RZ, R11.H1_H1 ;  /* 0x3000000bff0b7230 */ /* 0x000fe40000004100 */
[----:B------:R-:W-:Y:S02]  /*12910*/  HADD2.F32 R10, -RZ, R10.H1_H1 ;  /* 0x3000000aff0a7230 */ /* 0x000fe40000004100 */
[----:B------:R-:W-:-:S02]  /*12920*/  HADD2.F32 R2, -RZ, R2.H1_H1 ;  /* 0x30000002ff027230 */ /* 0x000fc40000004100 */
[----:B------:R-:W-:Y:S01]  /*12930*/  HADD2.F32 R17, -RZ, R17.H1_H1 ;  /* 0x30000011ff117230 */ /* 0x000fe20000004100 */
[----:B------:R-:W-:Y:S02]  /*12940*/  FFMA.FTZ R14, R14, R15, R25 ;  /* 0x0000000f0e0e7223 */ /* 0x000fe40000010019 */
[----:B------:R-:W-:Y:S02]  /*12950*/  FFMA.FTZ R12, R16, R19, R12 ;  /* 0x00000013100c7223 */ /* 0x000fe4000001000c */
[----:B------:R-:W-:Y:S02]  /*12960*/  FFMA.FTZ R5, R5, R8, R6 ;  /* 0x0000000805057223 */ /* 0x000fe40000010006 */
[----:B------:R-:W-:Y:S02]  /*12970*/  FFMA.FTZ R2, R2, R11, R7 ;  /* 0x0000000b02027223 */ /* 0x000fe40000010007 */
[----:B------:R-:W-:Y:S02]  /*12980*/  FFMA.FTZ R4, R13, R21, R4 ;  /* 0x000000150d047223 */ /* 0x000fe40000010004 */
[----:B------:R-:W-:Y:S01]  /*12990*/  FFMA.FTZ R10, R17, R10, R22 ;  /* 0x0000000a110a7223 */ /* 0x000fe20000010016 */
[----:B------:R-:W-:-:S02]  /*129a0*/  F2FP.PACK_AB R12, R12, R14 ;  /* 0x0000000e0c0c723e */ /* 0x000fc400000000ff */
[----:B------:R-:W-:Y:S02]  /*129b0*/  F2FP.PACK_AB R0, R9, R0 ;  /* 0x000000000900723e */ /* 0x000fe400000000ff */
[----:B------:R-:W-:Y:S02]  /*129c0*/  F2FP.PACK_AB R2, R2, R5 ;  /* 0x000000050202723e */ /* 0x000fe400000000ff */
[----:B------:R-:W-:Y:S01]  /*129d0*/  F2FP.PACK_AB R4, R10, R4 ;  /* 0x000000040a04723e */ /* 0x000fe200000000ff */
[----:B------:R-:W-:Y:S01]  /*129e0*/  IMAD.MOV.U32 R16, RZ, RZ, R12 ;  /* 0x000000ffff107224 */ /* 0x000fe200078e000c */
[----:B------:R-:W-:Y:S02]  /*129f0*/  MOV R17, R0 ;  /* 0x0000000000117202 */ /* 0x000fe40000000f00 */
[----:B------:R-:W-:Y:S02]  /*12a00*/  MOV R18, R4 ;  /* 0x0000000400127202 */ /* 0x000fe40000000f00 */
[----:B------:R-:W-:-:S02]  /*12a10*/  MOV R19, R2 ;  /* 0x0000000200137202 */ /* 0x000fc40000000f00 */
.L_x_3804:
[----:B------:R-:W-:Y:S05]  /*12a20*/  BSYNC B0 ;  /* 0x0000000000007941 */ /* 0x000fea0003800000 */
.L_x_3803:
[----:B-----5:R4:W-:Y:S01]  /*12a30*/  STS.128 [R244+0x1800], R16 ;  /* 0x00180010f4007388 */ /* 0x0209e20000000c00 */
[----:B------:R-:W-:Y:S05]  /*12a40*/  BRA `(.L_x_3788) ;  /* 0x0000022000007947 */ /* 0x000fea0003800000 */
.L_x_3774:
[----:B------:R-:W-:Y:S01]  /*12a50*/  IMAD.IADD R5, R235, 0x1, -R40 ;  /* 0x00000001eb057824 */ /* 0x000fe200078e0a28 */
[----:B------:R-:W-:-:S02]  /*12a60*/  IADD3 R3, R156, 0x10, RZ ;  /* 0x000000109c037810 */ /* 0x000fc40007ffe0ff */
[C---:B------:R-:W-:Y:S02]  /*12a70*/  IADD3 R20, R156.reuse, 0x30, RZ ;  /* 0x000000309c147810 */ /* 0x040fe40007ffe0ff */
        /* <DEDUP_REMOVED lines=9> */
[----:B-----5:R-:W-:Y:S01]  /*12b10*/  @!P0 IMAD.MOV.U32 R10, RZ, RZ, R154 ;  /* 0x000000ffff0a8224 */ /* 0x020fe200078e009a */
[C---:B------:R-:W-:Y:S01]  /*12b20*/  @!P2 LEA R12, P5, R5.reuse, c[0x0][0x160], 0x1 ;  /* 0x00005800050caa11 */ /* 0x040fe200078a08ff */
        /* <DEDUP_REMOVED lines=20> */
.L_x_3788:
[----:B------:R-:W-:Y:S05]  /*12c70*/  BSYNC B2 ;  /* 0x0000000000027941 */ /* 0x000fea0003800000 */
.L_x_3773:
[----:B------:R-:W-:Y:S01]  /*12c80*/  IADD3 R245, R36, -0x1, RZ ;  /* 0xffffffff24f57810 */ /* 0x000fe20007ffe0ff */
[----:B------:R-:W-:Y:S01]  /*12c90*/  IMAD.SHL.U32 R193, R43, 0x40, RZ ;  /* 0x000000402bc17824 */ /* 0x000fe200078e00ff */
[C---:B------:R-:W-:Y:S01]  /*12ca0*/  IADD3 R21, R156.reuse, 0x50, RZ ;  /* 0x000000509c157810 */ /* 0x040fe20007ffe0ff */
[----:B------:R-:W-:Y:S01]  /*12cb0*/  IMAD.SHL.U32 R37, R37, 0x2, RZ ;  /* 0x0000000225257824 */ /* 0x000fe200078e00ff */
[C---:B----4-:R-:W-:Y:S01]  /*12cc0*/  IADD3 R19, R156.reuse, 0x60, RZ ;  /* 0x000000609c137810 */ /* 0x050fe20007ffe0ff */
[----:B------:R-:W-:Y:S01]  /*12cd0*/  IMAD.SHL.U32 R2, R245, 0x100, RZ ;  /* 0x00000100f5027824 */ /* 0x000fe200078e00ff */
[C---:B------:R-:W-:Y:S02]  /*12ce0*/  IADD3 R0, R156.reuse, 0x40, RZ ;  /* 0x000000409c007810 */ /* 0x040fe40007ffe0ff */
[C---:B------:R-:W-:Y:S01]  /*12cf0*/  IADD3 R18, R156.reuse, 0x70, RZ ;  /* 0x000000709c127810 */ /* 0x040fe20007ffe0ff */
[----:B------:R-:W-:Y:S01]  /*12d00*/  IMAD.IADD R4, R41, 0x1, -R2 ;  /* 0x0000000129047824 */ /* 0x000fe200078e0a02 */
[----:B-1----:R-:W-:-:S02]  /*12d10*/  IADD3 R16, R156, 0x90, RZ ;  /* 0x000000909c107810 */ /* 0x002fc40007ffe0ff */
[C---:B------:R-:W-:Y:S02]  /*12d20*/  IADD3 R17, R156.reuse, 0x80, RZ ;  /* 0x000000809c117810 */ /* 0x040fe40007ffe0ff */
[-C--:B------:R-:W-:Y:S02]  /*12d30*/  ISETP.GE.AND P0, PT, R156, R4.reuse, PT ;  /* 0x000000049c00720c */ /* 0x080fe40003f06270 */
[-C--:B------:R-:W-:Y:S02]  /*12d40*/  ISETP.GE.AND P4, PT, R20, R4.reuse, PT ;  /* 0x000000041400720c */ /* 0x080fe40003f86270 */
[-C--:B------:R-:W-:Y:S02]  /*12d50*/  ISETP.GE.AND P1, PT, R3, R4.reuse, PT ;  /* 0x000000040300720c */ /* 0x080fe40003f26270 */
[-C--:B------:R-:W-:Y:S02]  /*12d60*/  ISETP.GE.AND P5, PT, R24, R4.reuse, PT ;  /* 0x000000041800720c */ /* 0x080fe40003fa6270 */
[----:B------:R-:W-:-:S02]  /*12d70*/  ISETP.GE.AND P3, PT, R0, R4, PT ;  /* 0x000000040000720c */ /* 0x000fc40003f66270 */
[----:B------:R-:W-:Y:S02]  /*12d80*/  ISETP.GE.AND P6, PT, R16, R4, PT ;  /* 0x000000041000720c */ /* 0x000fe40003fc6270 */
[----:B------:R-:W-:Y:S01]  /*12d90*/  LOP3.LUT R193, R193, 0xfffffe00, RZ, 0xc0, !PT ;  /* 0xfffffe00c1c17812 */ /* 0x000fe200078ec0ff */
[----:B------:R-:W-:Y:S01]  /*12da0*/  @!P0 IMAD.MOV.U32 R6, RZ, RZ, R239 ;  /* 0x000000ffff068224 */ /* 0x000fe200078e00ef */
[----:B------:R-:W-:Y:S01]  /*12db0*/  LOP3.LUT R37, R37, 0x6, RZ, 0xc0, !PT ;  /* 0x0000000625257812 */ /* 0x000fe200078ec0ff */
[----:B------:R-:W-:Y:S02]  /*12dc0*/  @!P0 IMAD.MOV.U32 R7, RZ, RZ, R238 ;  /* 0x000000ffff078224 */ /* 0x000fe400078e00ee */
[----:B--23--:R-:W-:Y:S01]  /*12dd0*/  @!P4 IMAD.MOV.U32 R10, RZ, RZ, c[0x0][0x198] ;  /* 0x00006600ff0ac624 */ /* 0x00cfe200078e00ff */
[----:B------:R-:W-:Y:S01]  /*12de0*/  @!P1 LEA R12, P2, R48, R239, 0x1 ;  /* 0x000000ef300c9211 */ /* 0x000fe200078408ff */
[----:B------:R-:W-:Y:S01]  /*12df0*/  @!P5 IMAD.MOV.U32 R5, RZ, RZ, c[0x0][0x19c] ;  /* 0x00006700ff05d624 */ /* 0x000fe200078e00ff */
[----:B------:R-:W-:Y:S01]  /*12e00*/  @!PT LDS RZ, [RZ] ;  /* 0x00000000fffff984 */ /* 0x000fe20000000800 */
[----:B------:R-:W-:Y:S01]  /*12e10*/  @!PT LDS RZ, [RZ] ;  /* 0x00000000fffff984 */ /* 0x000fe20000000800 */
[----:B------:R-:W-:Y:S01]  /*12e20*/  @!PT LDS RZ, [RZ] ;  /* 0x00000000fffff984 */ /* 0x000fe20000000800 */
[----:B------:R1:W-:Y:S01]  /*12e30*/  @!P0 LDGSTS.E.BYPASS.LTC128B.128 [R244+0x2000], [R6.64] ;  /* 0x0200000006f48fae */ /* 0x0003e2000b901d46 */
[----:B------:R-:W-:Y:S01]  /*12e40*/  IMAD R233, R38, 0x400, R193 ;  /* 0x0000040026e97824 */ /* 0x000fe200078e02c1 */
[----:B------:R-:W-:Y:S01]  /*12e50*/  @!P1 LEA.HI.X R13, R48, R238, R47, 0x1, P2 ;  /* 0x000000ee300d9211 */ /* 0x000fe200010f0c2f */
[----:B------:R-:W-:Y:S01]  /*12e60*/  IMAD R38, R38, 0x10, R40 ;  /* 0x0000001026267824 */ /* 0x000fe200078e0228 */
[----:B------:R-:W-:-:S03]  /*12e70*/  ISETP.GE.AND P2, PT, R21, R4, PT ;  /* 0x000000041500720c */ /* 0x000fc60003f46270 */
[----:B------:R2:W-:Y:S01]  /*12e80*/  @!P1 LDGSTS.E.BYPASS.LTC128B.128 [R244+0x2800], [R12.64] ;  /* 0x028000000cf49fae */ /* 0x0005e2000b901d46 */
[----:B------:R-:W-:-:S09]  /*12e90*/  ISETP.GE.AND P1, PT, R19, R4, PT ;  /* 0x000000041300720c */ /* 0x000fd20003f26270 */
[----:B------:R-:W-:-:S04]  /*12ea0*/  @!P2 IMAD.MOV.U32 R26, RZ, RZ, c[0x0][0x198] ;  /* 0x00006600ff1aa624 */ /* 0x000fc800078e00ff */
[----:B------:R-:W-:Y:S02]  /*12eb0*/  @!P1 IMAD.MOV.U32 R22, RZ, RZ, c[0x0][0x198] ;  /* 0x00006600ff169624 */ /* 0x000fe400078e00ff */
[----:B-1----:R-:W-:Y:S02]  /*12ec0*/  @!P4 IMAD.MOV.U32 R6, RZ, RZ, R239 ;  /* 0x000000ffff06c224 */ /* 0x002fe400078e00ef */
[----:B------:R-:W-:-:S04]  /*12ed0*/  @!P4 IMAD.MOV.U32 R7, RZ, RZ, R238 ;  /* 0x000000ffff07c224 */ /* 0x000fc800078e00ee */
[----:B------:R-:W-:-:S04]  /*12ee0*/  @!P4 IMAD.WIDE.U32 R10, R10, 0x60, R6 ;  /* 0x000000600a0ac825 */ /* 0x000fc800078e0006 */
[----:B------:R-:W-:Y:S02]  /*12ef0*/  @!P5 IMAD.MOV.U32 R6, RZ, RZ, c[0x0][0x198] ;  /* 0x00006600ff06d624 */ /* 0x000fe400078e00ff */
[----:B------:R-:W-:Y:S02]  /*12f00*/  @!P4 IMAD.MOV.U32 R7, RZ, RZ, c[0x0][0x19c] ;  /* 0x00006700ff07c624 */ /* 0x000fe400078e00ff */
[----:B--2---:R-:W-:Y:S01]  /*12f10*/  @!P6 IMAD.MOV.U32 R12, RZ, RZ, c[0x0][0x198] ;  /* 0x00006600ff0ce624 */ /* 0x004fe200078e00ff */
[----:B------:R-:W-:Y:S01]  /*12f20*/  @!P5 LEA R8, P0, R6, R239, 0x6 ;  /* 0x000000ef0608d211 */ /* 0x000fe200078030ff */
[----:B------:R-:W-:-:S03]  /*12f30*/  @!P4 IMAD R7, R7, 0x60, RZ ;  /* 0x000000600707c824 */ /* 0x000fc600078e02ff */
[----:B------:R-:W-:Y:S01]  /*12f40*/  @!P5 LEA.HI.X R9, R6, R238, R5, 0x6, P0 ;  /* 0x000000ee0609d211 */ /* 0x000fe200000f3405 */
[----:B------:R-:W-:Y:S01]  /*12f50*/  @!P4 IMAD.IADD R11, R11, 0x1, R7 ;  /* 0x000000010b0bc824 */ /* 0x000fe200078e0207 */
[-C--:B------:R-:W-:Y:S01]  /*12f60*/  ISETP.GE.AND P0, PT, R18, R4.reuse, PT ;  /* 0x000000041200720c */ /* 0x080fe20003f06270 */
[----:B------:R-:W-:Y:S02]  /*12f70*/  @!P3 IMAD.MOV.U32 R7, RZ, RZ, c[0x0][0x198] ;  /* 0x00006600ff07b624 */ /* 0x000fe400078e00ff */
[----:B------:R1:W-:Y:S01]  /*12f80*/  @!P5 LDGSTS.E.BYPASS.LTC128B.128 [R244+0x3000], [R8.64] ;  /* 0x0300000008f4dfae */ /* 0x0003e2000b901d46 */
[----:B------:R-:W-:Y:S01]  /*12f90*/  ISETP.GE.AND P5, PT, R17, R4, PT ;  /* 0x000000041100720c */ /* 0x000fe20003fa6270 */
[----:B------:R-:W-:Y:S02]  /*12fa0*/  @!P3 IMAD.MOV.U32 R5, RZ, RZ, c[0x0][0x19c] ;  /* 0x00006700ff05b624 */ /* 0x000fe400078e00ff */
[----:B------:R2:W-:Y:S01]  /*12fb0*/  @!P4 LDGSTS.E.BYPASS.LTC128B.128 [R244+0x3800], [R10.64] ;  /* 0x038000000af4cfae */ /* 0x0005e2000b901d46 */
[----:B------:R-:W-:-:S04]  /*12fc0*/  @!P3 LEA R6, P4, R7, R239, 0x7 ;  /* 0x000000ef0706b211 */ /* 0x000fc800078838ff */
[----:B------:R-:W-:Y:S01]  /*12fd0*/  @!P3 LEA.HI.X R7, R7, R238, R5, 0x7, P4 ;  /* 0x000000ee0707b211 */ /* 0x000fe200020f3c05 */
[----:B------:R-:W-:-:S04]  /*12fe0*/  @!P0 IMAD.MOV.U32 R14, RZ, RZ, c[0x0][0x198] ;  /* 0x00006600ff0e8624 */ /* 0x000fc800078e00ff */
[----:B------:R3:W-:Y:S01]  /*12ff0*/  @!P3 LDGSTS.E.BYPASS.LTC128B.128 [R244+0x4000], [R6.64] ;  /* 0x0400000006f4bfae */ /* 0x0007e2000b901d46 */
[----:B------:R-:W-:Y:S02]  /*13000*/  @!P5 IMAD.MOV.U32 R5, RZ, RZ, c[0x0][0x19c] ;  /* 0x00006700ff05d624 */ /* 0x000fe400078e00ff */
[----:B-1----:R-:W-:Y:S02]  /*13010*/  @!P2 IMAD.MOV.U32 R8, RZ, RZ, R239 ;  /* 0x000000ffff08a224 */ /* 0x002fe400078e00ef */
[----:B------:R-:W-:Y:S02]  /*13020*/  @!P2 IMAD.MOV.U32 R9, RZ, RZ, R238 ;  /* 0x000000ffff09a224 */ /* 0x000fe400078e00ee */
[----:B--2---:R-:W-:Y:S02]  /*13030*/  @!P2 IMAD.MOV.U32 R11, RZ, RZ, c[0x0][0x19c] ;  /* 0x00006700ff0ba624 */ /* 0x004fe400078e00ff */
[----:B------:R-:W-:-:S04]  /*13040*/  @!P2 IMAD.WIDE.U32 R26, R26, 0xa0, R8 ;  /* 0x000000a01a1aa825 */ /* 0x000fc800078e0008 */
        /* <DEDUP_REMOVED lines=8> */
[----:B------:R-:W-:Y:S02]  /*130d0*/  @!P6 IMAD.MOV.U32 R8, RZ, RZ, R239 ;  /* 0x000000ffff08e224 */ /* 0x000fe400078e00ef */
[----:B------:R-:W-:Y:S02]  /*130e0*/  @!P6 IMAD.MOV.U32 R9, RZ, RZ, R238 ;  /* 0x000000ffff09e224 */ /* 0x000fe400078e00ee */
[----:B---3--:R-:W-:Y:S02]  /*130f0*/  @!P5 IMAD.MOV.U32 R7, RZ, RZ, c[0x0][0x198] ;  /* 0x00006600ff07d624 */ /* 0x008fe400078e00ff */
[----:B------:R-:W-:-:S03]  /*13100*/  @!P6 IMAD.WIDE.U32 R12, R12, 0x120, R8 ;  /* 0x000001200c0ce825 */ /* 0x000fc600078e0008 */
[C---:B------:R-:W-:Y:S01]  /*13110*/  @!P5 LEA R6, P3, R7.reuse, R239, 0x8 ;  /* 0x000000ef0706d211 */ /* 0x040fe200078640ff */
[----:B------:R-:W-:Y:S02]  /*13120*/  @!P0 IMAD.MOV.U32 R9, RZ, RZ, c[0x0][0x19c] ;  /* 0x00006700ff098624 */ /* 0x000fe400078e00ff */
[----:B------:R-:W-:Y:S01]  /*13130*/  @!P6 IMAD.MOV.U32 R8, RZ, RZ, c[0x0][0x19c] ;  /* 0x00006700ff08e624 */ /* 0x000fe200078e00ff */
[----:B------:R-:W-:Y:S01]  /*13140*/  @!P5 LEA.HI.X R7, R7, R238, R5, 0x8, P3 ;  /* 0x000000ee0707d211 */ /* 0x000fe200018f4405 */
[----:B------:R-:W-:Y:S02]  /*13150*/  @!P0 IMAD R9, R9, 0xe0, RZ ;  /* 0x000000e009098824 */ /* 0x000fe400078e02ff */
[----:B------:R-:W-:Y:S02]  /*13160*/  @!P2 IMAD.IADD R27, R27, 0x1, R11 ;  /* 0x000000011b1ba824 */ /* 0x000fe400078e020b */
[----:B------:R-:W-:Y:S02]  /*13170*/  @!P1 IMAD R10, R10, 0xc0, RZ ;  /* 0x000000c00a0a9824 */ /* 0x000fe400078e02ff */
[----:B------:R-:W-:Y:S01]  /*13180*/  @!P6 IMAD R8, R8, 0x120, RZ ;  /* 0x000001200808e824 */ /* 0x000fe200078e02ff */
[----:B------:R1:W-:Y:S01]  /*13190*/  @!P2 LDGSTS.E.BYPASS.LTC128B.128 [R244+0x4800], [R26.64] ;  /* 0x048000001af4afae */ /* 0x0003e2000b901d46 */
[----:B------:R-:W-:Y:S01]  /*131a0*/  @!P0 IMAD.IADD R9, R15, 0x1, R9 ;  /* 0x000000010f098824 */ /* 0x000fe200078e0209 */
[C---:B------:R-:W-:Y:S01]  /*131b0*/  IADD3 R15, R156.reuse, 0xa0, RZ ;  /* 0x000000a09c0f7810 */ /* 0x040fe20007ffe0ff */
[----:B------:R-:W-:Y:S01]  /*131c0*/  @!P1 IMAD.IADD R11, R23, 0x1, R10 ;  /* 0x00000001170b9824 */ /* 0x000fe200078e020a */
[-C--:B------:R-:W-:Y:S01]  /*131d0*/  ISETP.GE.AND P2, PT, R17, R4.reuse, PT ;  /* 0x000000041100720c */ /* 0x080fe20003f46270 */
[----:B------:R-:W-:Y:S01]  /*131e0*/  @!P6 IMAD.IADD R23, R13, 0x1, R8 ;  /* 0x000000010d17e824 */ /* 0x000fe200078e0208 */
[----:B------:R-:W-:Y:S01]  /*131f0*/  ISETP.GE.AND P5, PT, R15, R4, PT ;  /* 0x000000040f00720c */ /* 0x000fe20003fa6270 */
[----:B------:R-:W-:Y:S01]  /*13200*/  @!P0 IMAD.MOV.U32 R8, RZ, RZ, R14 ;  /* 0x000000ffff088224 */ /* 0x000fe200078e000e */
[----:B------:R-:W-:Y:S01]  /*13210*/  IADD3 R14, R156, 0xb0, RZ ;  /* 0x000000b09c0e7810 */ /* 0x000fe20007ffe0ff */
[----:B------:R-:W-:-:S02]  /*13220*/  @!P1 IMAD.MOV.U32 R10, RZ, RZ, R22 ;  /* 0x000000ffff0a9224 */ /* 0x000fc400078e0016 */
[----:B------:R-:W-:Y:S01]  /*13230*/  @!P6 IMAD.MOV.U32 R22, RZ, RZ, R12 ;  /* 0x000000ffff16e224 */ /* 0x000fe200078e000c */
[-C--:B------:R-:W-:Y:S02]  /*13240*/  ISETP.GE.AND P4, PT, R14, R4.reuse, PT ;  /* 0x000000040e00720c */ /* 0x080fe40003f86270 */
[----:B------:R-:W-:Y:S01]  /*13250*/  IADD3 R12, R156, 0xc0, RZ ;  /* 0x000000c09c0c7810 */ /* 0x000fe20007ffe0ff */
[----:B------:R2:W-:Y:S03]  /*13260*/  @!P1 LDGSTS.E.BYPASS.LTC128B.128 [R244+0x5000], [R10.64] ;  /* 0x050000000af49fae */ /* 0x0005e6000b901d46 */
[----:B------:R-:W-:Y:S01]  /*13270*/  ISETP.GE.AND P3, PT, R12, R4, PT ;  /* 0x000000040c00720c */ /* 0x000fe20003f66270 */
[----:B------:R3:W-:Y:S01]  /*13280*/  @!P0 LDGSTS.E.BYPASS.LTC128B.128 [R244+0x5800], [R8.64] ;  /* 0x0580000008f48fae */ /* 0x0007e2000b901d46 */
[----:B------:R-:W-:Y:S02]  /*13290*/  @!P5 IMAD.MOV.U32 R46, RZ, RZ, c[0x0][0x198] ;  /* 0x00006600ff2ed624 */ /* 0x000fe400078e00ff */
[----:B------:R-:W-:Y:S01]  /*132a0*/  @!P5 IMAD.MOV.U32 R34, RZ, RZ, c[0x0][0x19c] ;  /* 0x00006700ff22d624 */ /* 0x000fe200078e00ff */
[----:B------:R4:W-:Y:S02]  /*132b0*/  @!P2 LDGSTS.E.BYPASS.LTC128B.128 [R244+0x6000], [R6.64] ;  /* 0x0600000006f4afae */ /* 0x0009e4000b901d46 */
[----:B------:R-:W-:-:S02]  /*132c0*/  @!P4 IMAD.MOV.U32 R32, RZ, RZ, c[0x0][0x198] ;  /* 0x00006600ff20c624 */ /* 0x000fc400078e00ff */
[----:B------:R5:W-:Y:S01]  /*132d0*/  @!P6 LDGSTS.E.BYPASS.LTC128B.128 [R244+0x6800], [R22.64] ;  /* 0x0680000016f4efae */ /* 0x000be2000b901d46 */
[----:B------:R-:W-:Y:S01]  /*132e0*/  @!P4 IMAD.MOV.U32 R13, RZ, RZ, c[0x0][0x19c] ;  /* 0x00006700ff0dc624 */ /* 0x000fe200078e00ff */
[----:B------:R-:W-:Y:S01]  /*132f0*/  ISETP.GE.AND P6, PT, R0, R4, PT ;  /* 0x000000040000720c */ /* 0x000fe20003fc6270 */
[----:B------:R-:W-:Y:S02]  /*13300*/  @!P5 IMAD R34, R34, 0x140, RZ ;  /* 0x000001402222d824 */ /* 0x000fe400078e02ff */
[----:B------:R-:W-:Y:S02]  /*13310*/  @!P3 IMAD.MOV.U32 R30, RZ, RZ, c[0x0][0x198] ;  /* 0x00006600ff1eb624 */ /* 0x000fe400078e00ff */
[----:B------:R-:W-:Y:S01]  /*13320*/  @!P4 IMAD R13, R13, 0x160, RZ ;  /* 0x000001600d0dc824 */ /* 0x000fe200078e02ff */
[C---:B--2---:R-:W-:Y:S01]  /*13330*/  IADD3 R10, R156.reuse, 0xd0, RZ ;  /* 0x000000d09c0a7810 */ /* 0x044fe20007ffe0ff */
[----:B------:R-:W-:Y:S01]  /*13340*/  @!P3 IMAD.MOV.U32 R11, RZ, RZ, c[0x0][0x19c] ;  /* 0x00006700ff0bb624 */ /* 0x000fe200078e00ff */
[----:B---3--:R-:W-:-:S03]  /*13350*/  IADD3 R8, R156, 0xe0, RZ ;  /* 0x000000e09c087810 */ /* 0x008fc60007ffe0ff */
[----:B------:R-:W-:Y:S01]  /*13360*/  @!P3 IMAD R11, R11, 0x180, RZ ;  /* 0x000001800b0bb824 */ /* 0x000fe200078e02ff */
[-C--:B------:R-:W-:Y:S02]  /*13370*/  ISETP.GE.AND P2, PT, R10, R4.reuse, PT ;  /* 0x000000040a00720c */ /* 0x080fe40003f46270 */
[-C--:B------:R-:W-:Y:S02]  /*13380*/  ISETP.GE.AND P1, PT, R8, R4.reuse, PT ;  /* 0x000000040800720c */ /* 0x080fe40003f26270 */
[----:B----4-:R-:W-:Y:S01]  /*13390*/  IADD3 R6, R156, 0xf0, RZ ;  /* 0x000000f09c067810 */ /* 0x010fe20007ffe0ff */
[----:B-----5:R-:W-:Y:S02]  /*133a0*/  @!P5 IMAD.MOV.U32 R22, RZ, RZ, R239 ;  /* 0x000000ffff16d224 */ /* 0x020fe400078e00ef */
[----:B------:R-:W-:Y:S01]  /*133b0*/  @!P5 IMAD.MOV.U32 R23, RZ, RZ, R238 ;  /* 0x000000ffff17d224 */ /* 0x000fe200078e00ee */
[----:B------:R-:W-:-:S03]  /*133c0*/  ISETP.GE.AND P0, PT, R6, R4, PT ;  /* 0x000000040600720c */ /* 0x000fc60003f06270 */
[----:B------:R-:W-:-:S04]  /*133d0*/  @!P5 IMAD.WIDE.U32 R46, R46, 0x140, R22 ;  /* 0x000001402e2ed825 */ /* 0x000fc800078e0016 */
[----:B------:R-:W-:Y:S02]  /*133e0*/  @!P4 IMAD.MOV.U32 R22, RZ, RZ, R239 ;  /* 0x000000ffff16c224 */ /* 0x000fe400078e00ef */
[----:B------:R-:W-:Y:S02]  /*133f0*/  @!P4 IMAD.MOV.U32 R23, RZ, RZ, R238 ;  /* 0x000000ffff17c224 */ /* 0x000fe400078e00ee */
[----:B------:R-:W-:Y:S02]  /*13400*/  @!P2 IMAD.MOV.U32 R28, RZ, RZ, c[0x0][0x198] ;  /* 0x00006600ff1ca624 */ /* 0x000fe400078e00ff */
[----:B------:R-:W-:-:S04]  /*13410*/  @!P4 IMAD.WIDE.U32 R32, R32, 0x160, R22 ;  /* 0x000001602020c825 */ /* 0x000fc800078e0016 */
[----:B------:R-:W-:Y:S02]  /*13420*/  @!P3 IMAD.MOV.U32 R22, RZ, RZ, R239 ;  /* 0x000000ffff16b224 */ /* 0x000fe400078e00ef */
[----:B------:R-:W-:Y:S02]  /*13430*/  @!P3 IMAD.MOV.U32 R23, RZ, RZ, R238 ;  /* 0x000000ffff17b224 */ /* 0x000fe400078e00ee */
[----:B-1----:R-:W-:Y:S02]  /*13440*/  @!P1 IMAD.MOV.U32 R26, RZ, RZ, c[0x0][0x198] ;  /* 0x00006600ff1a9624 */ /* 0x002fe400078e00ff */
[----:B------:R-:W-:-:S04]  /*13450*/  @!P3 IMAD.WIDE.U32 R30, R30, 0x180, R22 ;  /* 0x000001801e1eb825 */ /* 0x000fc800078e0016 */
[--C-:B------:R-:W-:Y:S02]  /*13460*/  @!P2 IMAD.MOV.U32 R22, RZ, RZ, R239.reuse ;  /* 0x000000ffff16a224 */ /* 0x100fe400078e00ef */
[--C-:B------:R-:W-:Y:S02]  /*13470*/  @!P2 IMAD.MOV.U32 R23, RZ, RZ, R238.reuse ;  /* 0x000000ffff17a224 */ /* 0x100fe400078e00ee */
[----:B------:R-:W-:Y:S02]  /*13480*/  @!P1 IMAD.MOV.U32 R52, RZ, RZ, R239 ;  /* 0x000000ffff349224 */ /* 0x000fe400078e00ef */
[----:B------:R-:W-:Y:S02]  /*13490*/  @!P1 IMAD.MOV.U32 R53, RZ, RZ, R238 ;  /* 0x000000ffff359224 */ /* 0x000fe400078e00ee */
[----:B------:R-:W-:Y:S02]  /*134a0*/  @!P2 IMAD.MOV.U32 R9, RZ, RZ, c[0x0][0x19c] ;  /* 0x00006700ff09a624 */ /* 0x000fe400078e00ff */
[----:B------:R-:W-:-:S04]  /*134b0*/  @!P2 IMAD.WIDE.U32 R28, R28, 0x1a0, R22 ;  /* 0x000001a01c1ca825 */ /* 0x000fc800078e0016 */
[----:B------:R-:W-:-:S04]  /*134c0*/  @!P1 IMAD.WIDE.U32 R26, R26, 0x1c0, R52 ;  /* 0x000001c01a1a9825 */ /* 0x000fc800078e0034 */
[----:B------:R-:W-:Y:S02]  /*134d0*/  @!P1 IMAD.MOV.U32 R7, RZ, RZ, c[0x0][0x19c] ;  /* 0x00006700ff079624 */ /* 0x000fe400078e00ff */
[----:B------:R-:W-:Y:S02]  /*134e0*/  @!P0 IMAD.MOV.U32 R22, RZ, RZ, c[0x0][0x198] ;  /* 0x00006600ff168624 */ /* 0x000fe400078e00ff */
[----:B------:R-:W-:Y:S02]  /*134f0*/  @!P0 IMAD.MOV.U32 R52, RZ, RZ, R239 ;  /* 0x000000ffff348224 */ /* 0x000fe400078e00ef */
[----:B------:R-:W-:Y:S02]  /*13500*/  @!P0 IMAD.MOV.U32 R53, RZ, RZ, R238 ;  /* 0x000000ffff358224 */ /* 0x000fe400078e00ee */
[----:B------:R-:W-:Y:S02]  /*13510*/  @!P0 IMAD.MOV.U32 R5, RZ, RZ, c[0x0][0x19c] ;  /* 0x00006700ff058624 */ /* 0x000fe400078e00ff */
[----:B------:R-:W-:-:S02]  /*13520*/  @!P5 IMAD.IADD R35, R47, 0x1, R34 ;  /* 0x000000012f23d824 */ /* 0x000fc400078e0222 */
[----:B------:R-:W-:Y:S02]  /*13530*/  @!P2 IMAD R9, R9, 0x1a0, RZ ;  /* 0x000001a00909a824 */ /* 0x000fe400078e02ff */
[----:B------:R-:W-:Y:S02]  /*13540*/  @!P5 IMAD.MOV.U32 R34, RZ, RZ, R46 ;  /* 0x000000ffff22d224 */ /* 0x000fe400078e002e */
[----:B------:R-:W-:Y:S02]  /*13550*/  @!P1 IMAD R7, R7, 0x1c0, RZ ;  /* 0x000001c007079824 */ /* 0x000fe400078e02ff */
[----:B------:R-:W-:Y:S01]  /*13560*/  @!P0 IMAD.WIDE.U32 R22, R22, 0x1e0, R52 ;  /* 0x000001e016168825 */ /* 0x000fe200078e0034 */
[----:B------:R1:W-:Y:S03]  /*13570*/  @!P5 LDGSTS.E.BYPASS.LTC128B.128 [R244+0x7000], [R34.64] ;  /* 0x0700000022f4dfae */ /* 0x0003e6000b901d46 */
[----:B------:R-:W-:-:S02]  /*13580*/  @!P0 IMAD R5, R5, 0x1e0, RZ ;  /* 0x000001e005058824 */ /* 0x000fc400078e02ff */
[----:B------:R-:W-:Y:S02]  /*13590*/  @!P4 IMAD.IADD R33, R33, 0x1, R13 ;  /* 0x000000012121c824 */ /* 0x000fe400078e020d */
[----:B------:R-:W-:Y:S02]  /*135a0*/  @!P3 IMAD.IADD R31, R31, 0x1, R11 ;  /* 0x000000011f1fb824 */ /* 0x000fe400078e020b */
[----:B------:R-:W-:Y:S01]  /*135b0*/  @!P2 IMAD.IADD R29, R29, 0x1, R9 ;  /* 0x000000011d1da824 */ /* 0x000fe200078e0209 */
[----:B------:R1:W-:Y:S01]  /*135c0*/  @!P4 LDGSTS.E.BYPASS.LTC128B.128 [R244+0x7800], [R32.64] ;  /* 0x0780000020f4cfae */ /* 0x0003e2000b901d46 */
[----:B------:R-:W-:Y:S01]  /*135d0*/  @!P1 IMAD.IADD R27, R27, 0x1, R7 ;  /* 0x000000011b1b9824 */ /* 0x000fe200078e0207 */
[-C--:B------:R-:W-:Y:S01]  /*135e0*/  ISETP.GE.AND P4, PT, R24, R4.reuse, PT ;  /* 0x000000041800720c */ /* 0x080fe20003f86270 */
[----:B------:R-:W-:Y:S01]  /*135f0*/  @!P0 IMAD.IADD R23, R23, 0x1, R5 ;  /* 0x0000000117178824 */ /* 0x000fe200078e0205 */
[----:B------:R2:W-:Y:S01]  /*13600*/  @!P3 LDGSTS.E.BYPASS.LTC128B.128 [R244+0x8000], [R30.64] ;  /* 0x080000001ef4bfae */ /* 0x0005e2000b901d46 */
[----:B------:R-:W-:-:S02]  /*13610*/  ISETP.GE.AND P3, PT, R20, R4, PT ;  /* 0x000000041400720c */ /* 0x000fc40003f66270 */
[----:B------:R-:W-:Y:S01]  /*13620*/  LEA.HI R5, R44, R44, RZ, 0x1 ;  /* 0x0000002c2c057211 */ /* 0x000fe200078f08ff */
[----:B------:R2:W-:Y:S01]  /*13630*/  @!P2 LDGSTS.E.BYPASS.LTC128B.128 [R244+0x8800], [R28.64] ;  /* 0x088000001cf4afae */ /* 0x0005e2000b901d46 */
[-C--:B------:R-:W-:Y:S02]  /*13640*/  ISETP.GE.AND P2, PT, R21, R4.reuse, PT ;  /* 0x000000041500720c */ /* 0x080fe40003f46270 */
[----:B------:R-:W-:Y:S01]  /*13650*/  LOP3.LUT R5, R5, 0xfffffffe, RZ, 0xc0, !PT ;  /* 0xfffffffe05057812 */ /* 0x000fe200078ec0ff */
[----:B------:R3:W-:Y:S01]  /*13660*/  @!P1 LDGSTS.E.BYPASS.LTC128B.128 [R244+0x9000], [R26.64] ;  /* 0x090000001af49fae */ /* 0x0007e2000b901d46 */
[-C--:B------:R-:W-:Y:S02]  /*13670*/  ISETP.GE.AND P1, PT, R3, R4.reuse, PT ;  /* 0x000000040300720c */ /* 0x080fe40003f26270 */
[----:B------:R-:W-:Y:S01]  /*13680*/  @!P4 IMAD.MOV.U32 R0, RZ, RZ, c[0x0][0x1a0] ;  /* 0x00006800ff00c624 */ /* 0x000fe200078e00ff */
[----:B------:R4:W-:Y:S01]  /*13690*/  @!P0 LDGSTS.E.BYPASS.LTC128B.128 [R244+0x9800], [R22.64] ;  /* 0x0980000016f48fae */ /* 0x0009e2000b901d46 */
[----:B------:R-:W-:Y:S01]  /*136a0*/  ISETP.GE.AND P0, PT, R156, R4, PT ;  /* 0x000000049c00720c */ /* 0x000fe20003f06270 */
[----:B------:R-:W-:-:S02]  /*136b0*/  @!P4 IMAD.MOV.U32 R7, RZ, RZ, c[0x0][0x1a4] ;  /* 0x00006900ff07c624 */ /* 0x000fc400078e00ff */
[----:B------:R-:W0:Y:S01]  /*136c0*/  LDGDEPBAR ;  /* 0x00000000000079af */ /* 0x000e220000000000 */
[----:B------:R-:W-:Y:S02]  /*136d0*/  IMAD.IADD R44, R44, 0x1, -R5 ;  /* 0x000000012c2c7824 */ /* 0x000fe400078e0a05 */
[----:B------:R-:W-:Y:S02]  /*136e0*/  @!P3 IMAD.MOV.U32 R5, RZ, RZ, c[0x0][0x1a0] ;  /* 0x00006800ff05b624 */ /* 0x000fe400078e00ff */
[----:B------:R-:W-:Y:S01]  /*136f0*/  @!P3 IMAD.MOV.U32 R3, RZ, RZ, c[0x0][0x1a4] ;  /* 0x00006900ff03b624 */ /* 0x000fe200078e00ff */
[C---:B------:R-:W-:Y:S01]  /*13700*/  @!P1 LEA R20, P5, R50.reuse, R241, 0x1 ;  /* 0x000000f132149211 */ /* 0x040fe200078a08ff */
[----:B------:R-:W-:Y:S02]  /*13710*/  @!P3 IMAD.MOV.U32 R24, RZ, RZ, R241 ;  /* 0x000000ffff18b224 */ /* 0x000fe400078e00f1 */
[----:B------:R-:W-:Y:S01]  /*13720*/  @!P3 IMAD.MOV.U32 R25, RZ, RZ, R240 ;  /* 0x000000ffff19b224 */ /* 0x000fe200078e00f0 */
[----:B------:R-:W-:Y:S01]  /*13730*/  @!P1 LEA.HI.X R21, R50, R240, R49, 0x1, P5 ;  /* 0x000000f032159211 */ /* 0x000fe200028f0c31 */
[----:B------:R-:W-:-:S02]  /*13740*/  @!P3 IMAD R3, R3, 0x60, RZ ;  /* 0x000000600303b824 */ /* 0x000fc400078e02ff */
[----:B------:R-:W-:-:S04]  /*13750*/  @!P3 IMAD.WIDE.U32 R24, R5, 0x60, R24 ;  /* 0x000000600518b825 */ /* 0x000fc800078e0018 */
[----:B------:R-:W-:Y:S02]  /*13760*/  @!P6 IMAD.MOV.U32 R5, RZ, RZ, c[0x0][0x1a4] ;  /* 0x00006900ff05e624 */ /* 0x000fe400078e00ff */
[----:B------:R-:W-:Y:S02]  /*13770*/  @!P3 IMAD.IADD R25, R25, 0x1, R3 ;  /* 0x000000011919b824 */ /* 0x000fe400078e0203 */
[----:B------:R-:W-:Y:S02]  /*13780*/  IMAD.SHL.U32 R156, R156, 0x8, RZ ;  /* 0x000000089c9c7824 */ /* 0x000fe400078e00ff */
[----:B----4-:R-:W-:Y:S01]  /*13790*/  @!P0 IMAD.MOV.U32 R22, RZ, RZ, R241 ;  /* 0x000000ffff168224 */ /* 0x010fe200078e00f1 */
[----:B------:R-:W-:-:S04]  /*137a0*/  DEPBAR.LE SB0, 0x0 ;  /* 0x000080000000791a */ /* 0x000fc80000000000 */
[----:B------:R-:W-:Y:S01]  /*137b0*/  BAR.SYNC.DEFER_BLOCKING 0x0 ;  /* 0x0000000000007b1d */ /* 0x000fe20000010000 */
[----:B------:R-:W-:-:S05]  /*137c0*/  @!P0 IMAD.MOV.U32 R23, RZ, RZ, R240 ;  /* 0x000000ffff178224 */ /* 0x000fca00078e00f0 */
        /* <DEDUP_REMOVED lines=12> */
[----:B----4-:R-:W-:-:S04]  /*13890*/  @!P4 LEA R22, P0, R0, R241, 0x6 ;  /* 0x000000f10016c211 */ /* 0x010fc800078030ff */
[----:B------:R-:W-:Y:S01]  /*138a0*/  @!P4 LEA.HI.X R23, R0, R240, R7, 0x6, P0 ;  /* 0x000000f00017c211 */ /* 0x000fe200000f3407 */
[----:B------:R-:W-:Y:S01]  /*138b0*/  @!P6 IMAD.MOV.U32 R0, RZ, RZ, c[0x0][0x1a0] ;  /* 0x00006800ff00e624 */ /* 0x000fe200078e00ff */
[----:B------:R-:W-:-:S03]  /*138c0*/  ISETP.GE.AND P0, PT, R18, R4, PT ;  /* 0x000000041200720c */ /* 0x000fc60003f06270 */
[----:B------:R-:W-:Y:S01]  /*138d0*/  @!P1 IMAD.MOV.U32 R18, RZ, RZ, c[0x0][0x1a0] ;  /* 0x00006800ff129624 */ /* 0x000fe200078e00ff */
[----:B------:R-:W-:Y:S01]  /*138e0*/  @!PT LDS RZ, [RZ] ;  /* 0x00000000fffff984 */ /* 0x000fe20000000800 */
[----:B------:R-:W-:Y:S01]  /*138f0*/  @!PT LDS RZ, [RZ] ;  /* 0x00000000fffff984 */ /* 0x000fe20000000800 */
[----:B------:R-:W-:Y:S01]  /*13900*/  @!PT LDS RZ, [RZ] ;  /* 0x00000000fffff984 */ /* 0x000fe20000000800 */
[----:B------:R4:W-:Y:S01]  /*13910*/  @!P4 LDGSTS.E.BYPASS.LTC128B.128 [R244+0xb000], [R22.64] ;  /* 0x0b00000016f4cfae */ /* 0x0009e2000b901d46 */
[----:B-----5:R-:W-:Y:S02]  /*13920*/  @!P6 LEA R20, P5, R0, R241, 0x7 ;  /* 0x000000f10014e211 */ /* 0x020fe400078a38ff */
[----:B------:R-:W-:Y:S01]  /*13930*/  ISETP.GE.AND P4, PT, R14, R4, PT ;  /* 0x000000040e00720c */ /* 0x000fe20003f86270 */
        /* <DEDUP_REMOVED lines=9> */
[----:B------:R-:W-:-:S02]  /*139d0*/  @!P1 IMAD R5, R5, 0xc0, RZ ;  /* 0x000000c005059824 */ /* 0x000fc400078e02ff */
[----:B------:R-:W-:Y:S01]  /*139e0*/  @P6 STS.128 [R244+0xc000], RZ ;  /* 0x00c000fff4006388 */ /* 0x000fe20000000c00 */
[----:B------:R-:W-:Y:S02]  /*139f0*/  @!P0 IMAD.MOV.U32 R3, RZ, RZ, c[0x0][0x1a0] ;  /* 0x00006800ff038624 */ /* 0x000fe400078e00ff */
[----:B------:R-:W-:Y:S01]  /*13a00*/  @!P0 IMAD.MOV.U32 R0, RZ, RZ, c[0x0][0x1a4] ;  /* 0x00006900ff008624 */ /* 0x000fe200078e00ff */
[----:B------:R-:W-:Y:S01]  /*13a10*/  @!PT LDS RZ, [RZ] ;  /* 0x00000000fffff984 */ /* 0x000fe20000000800 */
[----:B------:R-:W-:Y:S01]  /*13a20*/  @!PT LDS RZ, [RZ] ;  /* 0x00000000fffff984 */ /* 0x000fe20000000800 */
[----:B------:R-:W-:Y:S01]  /*13a30*/  @!PT LDS RZ, [RZ] ;  /* 0x00000000fffff984 */ /* 0x000fe20000000800 */
[----:B------:R1:W-:Y:S01]  /*13a40*/  @!P6 LDGSTS.E.BYPASS.LTC128B.128 [R244+0xc000], [R20.64] ;  /* 0x0c00000014f4efae */ /* 0x0003e2000b901d46 */
[----:B------:R-:W-:Y:S02]  /*13a50*/  ISETP.GE.AND P6, PT, R15, R4, PT ;  /* 0x000000040f00720c */ /* 0x000fe40003fc6270 */
[----:B------:R-:W-:Y:S01]  /*13a60*/  @!P0 IMAD R0, R0, 0xe0, RZ ;  /* 0x000000e000008824 */ /* 0x000fe200078e02ff */
[----:B------:R-:W-:Y:S01]  /*13a70*/  @P2 STS.128 [R244+0xc800], RZ ;  /* 0x00c800fff4002388 */ /* 0x000fe20000000c00 */
[----:B------:R-:W-:Y:S02]  /*13a80*/  @!P5 IMAD.MOV.U32 R14, RZ, RZ, R241 ;  /* 0x000000ffff0ed224 */ /* 0x000fe400078e00f1 */
[----:B------:R-:W-:-:S02]  /*13a90*/  @!P5 IMAD.MOV.U32 R15, RZ, RZ, R240 ;  /* 0x000000ffff0fd224 */ /* 0x000fc400078e00f0 */
[----:B------:R-:W-:Y:S02]  /*13aa0*/  @!P3 IMAD.MOV.U32 R11, RZ, RZ, R240 ;  /* 0x000000ffff0bb224 */ /* 0x000fe400078e00f0 */
[----:B----4-:R-:W-:-:S03]  /*13ab0*/  @!P2 IMAD.MOV.U32 R22, RZ, RZ, c[0x0][0x1a0] ;  /* 0x00006800ff16a624 */ /* 0x010fc600078e00ff */
[----:B------:R-:W-:-:S04]  /*13ac0*/  @!P6 IMAD.MOV.U32 R16, RZ, RZ, c[0x0][0x1a4] ;  /* 0x00006900ff10e624 */ /* 0x000fc800078e00ff */
[----:B------:R-:W-:Y:S02]  /*13ad0*/  @!P6 IMAD R16, R16, 0x140, RZ ;  /* 0x000001401010e824 */ /* 0x000fe400078e02ff */
[----:B-----5:R-:W-:Y:S02]  /*13ae0*/  @!P2 IMAD.MOV.U32 R24, RZ, RZ, R241 ;  /* 0x000000ffff18a224 */ /* 0x020fe400078e00f1 */
[----:B------:R-:W-:-:S04]  /*13af0*/  @!P2 IMAD.MOV.U32 R25, RZ, RZ, R240 ;  /* 0x000000ffff19a224 */ /* 0x000fc800078e00f0 */
[----:B------:R-:W-:-:S04]  /*13b00*/  @!P2 IMAD.WIDE.U32 R22, R22, 0xa0, R24 ;  /* 0x000000a01616a825 */ /* 0x000fc800078e0018 */
[----:B-1----:R-:W-:Y:S02]  /*13b10*/  @!P2 IMAD.MOV.U32 R20, RZ, RZ, c[0x0][0x1a4] ;  /* 0x00006900ff14a624 */ /* 0x002fe400078e00ff */
[----:B------:R-:W-:Y:S02]  /*13b20*/  @!P1 IMAD.MOV.U32 R24, RZ, RZ, R241 ;  /* 0x000000ffff189224 */ /* 0x000fe400078e00f1 */
[----:B------:R-:W-:Y:S02]  /*13b30*/  @!P1 IMAD.MOV.U32 R25, RZ, RZ, R240 ;  /* 0x000000ffff199224 */ /* 0x000fe400078e00f0 */
[----:B------:R-:W-:Y:S02]  /*13b40*/  @!P2 IMAD R20, R20, 0xa0, RZ ;  /* 0x000000a01414a824 */ /* 0x000fe400078e02ff */
[----:B------:R-:W-:-:S04]  /*13b50*/  @!P1 IMAD.WIDE.U32 R18, R18, 0xc0, R24 ;  /* 0x000000c012129825 */ /* 0x000fc800078e0018 */
[----:B------:R-:W-:Y:S02]  /*13b60*/  @!P2 IMAD.IADD R21, R23, 0x1, R20 ;  /* 0x000000011715a824 */ /* 0x000fe400078e0214 */
[----:B------:R-:W-:Y:S02]  /*13b70*/  @!P2 IMAD.MOV.U32 R20, RZ, RZ, R22 ;  /* 0x000000ffff14a224 */ /* 0x000fe400078e0016 */
[----:B------:R-:W-:Y:S02]  /*13b80*/  @!P1 IMAD.IADD R19, R19, 0x1, R5 ;  /* 0x0000000113139824 */ /* 0x000fe400078e0205 */
[--C-:B------:R-:W-:Y:S01]  /*13b90*/  @!P0 IMAD.MOV.U32 R24, RZ, RZ, R241.reuse ;  /* 0x000000ffff188224 */ /* 0x100fe200078e00f1 */
[----:B------:R-:W-:Y:S01]  /*13ba0*/  @!PT LDS RZ, [RZ] ;  /* 0x00000000fffff984 */ /* 0x000fe20000000800 */
[----:B------:R-:W-:Y:S01]  /*13bb0*/  @!PT LDS RZ, [RZ] ;  /* 0x00000000fffff984 */ /* 0x000fe20000000800 */
[----:B------:R-:W-:Y:S01]  /*13bc0*/  @!PT LDS RZ, [RZ] ;  /* 0x00000000fffff984 */ /* 0x000fe20000000800 */
[----:B------:R1:W-:Y:S01]  /*13bd0*/  @!P2 LDGSTS.E.BYPASS.LTC128B.128 [R244+0xc800], [R20.64] ;  /* 0x0c80000014f4afae */ /* 0x0003e2000b901d46 */
[----:B------:R-:W-:Y:S01]  /*13be0*/  @!P0 IMAD.MOV.U32 R25, RZ, RZ, R240 ;  /* 0x000000ffff198224 */ /* 0x000fe200078e00f0 */
[----:B------:R-:W-:Y:S01]  /*13bf0*/  ISETP.GE.AND P2, PT, R10, R4, PT ;  /* 0x000000040a00720c */ /* 0x000fe20003f46270 */
[----:B------:R-:W-:Y:S01]  /*13c00*/  @!P3 IMAD.MOV.U32 R10, RZ, RZ, R241 ;  /* 0x000000ffff0ab224 */ /* 0x000fe200078e00f1 */
[----:B------:R-:W-:Y:S01]  /*13c10*/  @P1 STS.128 [R244+0xd000], RZ ;  /* 0x00d000fff4001388 */ /* 0x000fe20000000c00 */
[----:B------:R-:W-:-:S03]  /*13c20*/  @!P0 IMAD.WIDE.U32 R24, R3, 0xe0, R24 ;  /* 0x000000e003188825 */ /* 0x000fc600078e0018 */
[----:B------:R-:W-:Y:S01]  /*13c30*/  @!PT LDS RZ, [RZ] ;  /* 0x00000000fffff984 */ /* 0x000fe20000000800 */
[----:B------:R-:W-:Y:S01]  /*13c40*/  @!PT LDS RZ, [RZ] ;  /* 0x00000000fffff984 */ /* 0x000fe20000000800 */
[----:B------:R-:W-:Y:S01]  /*13c50*/  @!PT LDS RZ, [RZ] ;  /* 0x00000000fffff984 */ /* 0x000fe20000000800 */
[----:B------:R4:W-:Y:S01]  /*13c60*/  @!P1 LDGSTS.E.BYPASS.LTC128B.128 [R244+0xd000], [R18.64] ;  /* 0x0d00000012f49fae */ /* 0x0009e2000b901d46 */
[----:B------:R-:W-:Y:S01]  /*13c70*/  ISETP.GE.AND P1, PT, R17, R4, PT ;  /* 0x000000041100720c */ /* 0x000fe20003f26270 */
[----:B------:R-:W-:Y:S02]  /*13c80*/  @!P0 IMAD.IADD R25, R25, 0x1, R0 ;  /* 0x0000000119198824 */ /* 0x000fe400078e0200 */
[----:B------:R-:W-:Y:S01]  /*13c90*/  @P0 STS.128 [R244+0xd800], RZ ;  /* 0x00d800fff4000388 */ /* 0x000fe20000000c00 */
[----:B------:R-:W-:Y:S02]  /*13ca0*/  @!P5 IMAD.MOV.U32 R3, RZ, RZ, c[0x0][0x1a0] ;  /* 0x00006800ff03d624 */ /* 0x000fe400078e00ff */
[----:B------:R-:W-:Y:S01]  /*13cb0*/  @!P5 IMAD.MOV.U32 R0, RZ, RZ, c[0x0][0x1a4] ;  /* 0x00006900ff00d624 */ /* 0x000fe200078e00ff */
[----:B------:R-:W-:Y:S01]  /*13cc0*/  @!PT LDS RZ, [RZ] ;  /* 0x00000000fffff984 */ /* 0x000fe20000000800 */
[----:B------:R-:W-:Y:S01]  /*13cd0*/  @!PT LDS RZ, [RZ] ;  /* 0x00000000fffff984 */ /* 0x000fe20000000800 */
[----:B------:R-:W-:Y:S01]  /*13ce0*/  @!PT LDS RZ, [RZ] ;  /* 0x00000000fffff984 */ /* 0x000fe20000000800 */
[----:B------:R3:W-:Y:S01]  /*13cf0*/  @!P0 LDGSTS.E.BYPASS.LTC128B.128 [R244+0xd800], [R24.64] ;  /* 0x0d80000018f48fae */ /* 0x0007e2000b901d46 */
[----:B------:R-:W-:-:S04]  /*13d00*/  @!P5 IMAD.WIDE.U32 R14, R3, 0x120, R14 ;  /* 0x00000120030ed825 */ /* 0x000fc800078e000e */
[----:B------:R-:W-:Y:S01]  /*13d10*/  @!P5 IMAD R0, R0, 0x120, RZ ;  /* 0x000001200000d824 */ /* 0x000fe200078e02ff */
[----:B------:R-:W-:Y:S01]  /*13d20*/  @P1 STS.128 [R244+0xe000], RZ ;  /* 0x00e000fff4001388 */ /* 0x000fe20000000c00 */
[----:B------:R-:W-:Y:S02]  /*13d30*/  @!P1 IMAD.MOV.U32 R7, RZ, RZ, c[0x0][0x1a0] ;  /* 0x00006800ff079624 */ /* 0x000fe400078e00ff */
[----:B------:R-:W-:Y:S02]  /*13d40*/  @!P1 IMAD.MOV.U32 R5, RZ, RZ, c[0x0][0x1a4] ;  /* 0x00006900ff059624 */ /* 0x000fe400078e00ff */
[----:B------:R-:W-:Y:S01]  /*13d50*/  IMAD.SHL.U32 R3, R42, 0x40, RZ ;  /* 0x000000402a037824 */ /* 0x000fe200078e00ff */
[----:B------:R-:W-:Y:S01]  /*13d60*/  @!P1 LEA R12, P0, R7, R241, 0x8 ;  /* 0x000000f1070c9211 */ /* 0x000fe200078040ff */
[----:B------:R-:W-:Y:S02]  /*13d70*/  @!P5 IMAD.IADD R15, R15, 0x1, R0 ;  /* 0x000000010f0fd824 */ /* 0x000fe400078e0200 */
[----:B------:R-:W-:Y:S01]  /*13d80*/  @!P4 IMAD.MOV.U32 R0, RZ, RZ, c[0x0][0x1a4] ;  /* 0x00006900ff00c624 */ /* 0x000fe200078e00ff */
[----:B------:R-:W-:Y:S01]  /*13d90*/  @!P1 LEA.HI.X R13, R7, R240, R5, 0x8, P0 ;  /* 0x000000f0070d9211 */ /* 0x000fe200000f4405 */
[----:B------:R-:W-:Y:S01]  /*13da0*/  @!P6 IMAD.MOV.U32 R7, RZ, RZ, c[0x0][0x1a0] ;  /* 0x00006800ff07e624 */ /* 0x000fe200078e00ff */
[-C--:B------:R-:W-:Y:S01]  /*13db0*/  ISETP.GE.AND P0, PT, R6, R4.reuse, PT ;  /* 0x000000040600720c */ /* 0x080fe20003f06270 */
[----:B------:R-:W-:Y:S01]  /*13dc0*/  @!P6 IMAD.MOV.U32 R5, RZ, RZ, R240 ;  /* 0x000000ffff05e224 */ /* 0x000fe200078e00f0 */
[----:B------:R-:W-:Y:S01]  /*13dd0*/  LOP3.LUT R3, R3, 0x1c0, RZ, 0xc0, !PT ;  /* 0x000001c003037812 */ /* 0x000fe200078ec0ff */
[----:B------:R-:W-:Y:S01]  /*13de0*/  @!PT LDS RZ, [RZ] ;  /* 0x00000000fffff984 */ /* 0x000fe20000000800 */
[----:B------:R-:W-:Y:S01]  /*13df0*/  @!PT LDS RZ, [RZ] ;  /* 0x00000000fffff984 */ /* 0x000fe20000000800 */
[----:B------:R-:W-:Y:S01]  /*13e00*/  @!PT LDS RZ, [RZ] ;  /* 0x00000000fffff984 */ /* 0x000fe20000000800 */
[----:B------:R5:W-:Y:S01]  /*13e10*/  @!P1 LDGSTS.E.BYPASS.LTC128B.128 [R244+0xe000], [R12.64] ;  /* 0x0e0000000cf49fae */ /* 0x000be2000b901d46 */
[----:B------:R-:W-:Y:S01]  /*13e20*/  ISETP.GE.AND P1, PT, R8, R4, PT ;  /* 0x000000040800720c */ /* 0x000fe20003f26270 */
[----:B------:R-:W-:Y:S01]  /*13e30*/  @!P6 IMAD.MOV.U32 R4, RZ, RZ, R241 ;  /* 0x000000ffff04e224 */ /* 0x000fe200078e00f1 */
[----:B------:R-:W-:Y:S01]  /*13e40*/  LOP3.LUT R156, R3, 0x8, R156, 0xf8, !PT ;  /* 0x00000008039c7812 */ /* 0x000fe200078ef89c */
[----:B------:R-:W-:Y:S01]  /*13e50*/  @!P4 IMAD.MOV.U32 R8, RZ, RZ, c[0x0][0x1a0] ;  /* 0x00006800ff08c624 */ /* 0x000fe200078e00ff */
[----:B------:R-:W-:Y:S01]  /*13e60*/  @P5 STS.128 [R244+0xe800], RZ ;  /* 0x00e800fff4005388 */ /* 0x000fe20000000c00 */
[----:B------:R-:W-:Y:S01]  /*13e70*/  @!P6 IMAD.WIDE.U32 R6, R7, 0x140, R4 ;  /* 0x000001400706e825 */ /* 0x000fe200078e0004 */
[----:B------:R-:W-:-:S02]  /*13e80*/  SHF.R.U32.HI R232, RZ, 0x3, R3 ;  /* 0x00000003ffe87819 */ /* 0x000fc40000011603 */
[----:B------:R-:W-:Y:S01]  /*13e90*/  @!PT LDS RZ, [RZ] ;  /* 0x00000000fffff984 */ /* 0x000fe20000000800 */
[----:B------:R-:W-:Y:S01]  /*13ea0*/  @!PT LDS RZ, [RZ] ;  /* 0x00000000fffff984 */ /* 0x000fe20000000800 */
[----:B------:R-:W-:Y:S01]  /*13eb0*/  @!PT LDS RZ, [RZ] ;  /* 0x00000000fffff984 */ /* 0x000fe20000000800 */
[----:B------:R1:W-:Y:S01]  /*13ec0*/  @!P5 LDGSTS.E.BYPASS.LTC128B.128 [R244+0xe800], [R14.64] ;  /* 0x0e8000000ef4dfae */ /* 0x0003e2000b901d46 */
[----:B------:R-:W-:Y:S01]  /*13ed0*/  @!P4 IMAD.MOV.U32 R4, RZ, RZ, R241 ;  /* 0x000000ffff04c224 */ /* 0x000fe200078e00f1 */
[----:B------:R-:W-:Y:S01]  /*13ee0*/  LOP3.LUT R232, R156, R232, RZ, 0x3c, !PT ;  /* 0x000000e89ce87212 */ /* 0x000fe200078e3cff */
[----:B------:R-:W-:Y:S01]  /*13ef0*/  @!P4 IMAD.MOV.U32 R5, RZ, RZ, R240 ;  /* 0x000000ffff05c224 */ /* 0x000fe200078e00f0 */
[----:B------:R-:W-:Y:S01]  /*13f00*/  @P6 STS.128 [R244+0xf000], RZ ;  /* 0x00f000fff4006388 */ /* 0x000fe20000000c00 */
[----:B------:R-:W-:Y:S02]  /*13f10*/  IMAD.SHL.U32 R3, R44, 0x8, RZ ;  /* 0x000000082c037824 */ /* 0x000fe400078e00ff */
[----:B------:R-:W-:-:S04]  /*13f20*/  @!P4 IMAD.WIDE.U32 R8, R8, 0x160, R4 ;  /* 0x000001600808c825 */ /* 0x000fc800078e0004 */
[----:B------:R-:W-:Y:S02]  /*13f30*/  IMAD.SHL.U32 R4, R57, 0x40, RZ ;  /* 0x0000004039047824 */ /* 0x000fe400078e00ff */
[----:B------:R-:W-:Y:S02]  /*13f40*/  @!P6 IMAD.IADD R17, R7, 0x1, R16 ;  /* 0x000000010711e824 */ /* 0x000fe400078e0210 */
[----:B------:R-:W-:Y:S01]  /*13f50*/  @!P6 IMAD.MOV.U32 R16, RZ, RZ, R6 ;  /* 0x000000ffff10e224 */ /* 0x000fe200078e0006 */
[----:B------:R-:W-:Y:S01]  /*13f60*/  LOP3.LUT R4, R4, 0x1c0, RZ, 0xc0, !PT ;  /* 0x000001c004047812 */ /* 0x000fe200078ec0ff */
[----:B------:R-:W-:Y:S02]  /*13f70*/  @!P3 IMAD.MOV.U32 R6, RZ, RZ, c[0x0][0x1a4] ;  /* 0x00006900ff06b624 */ /* 0x000fe400078e00ff */
[----:B-----5:R-:W-:Y:S01]  /*13f80*/  @!P2 IMAD.MOV.U32 R12, RZ, RZ, c[0x0][0x1a0] ;  /* 0x00006800ff0ca624 */ /* 0x020fe200078e00ff */
[----:B------:R-:W-:Y:S01]  /*13f90*/  LOP3.LUT R3, R4, 0x8, R3, 0xf8, !PT ;  /* 0x0000000804037812 */ /* 0x000fe200078ef803 */
[----:B----4-:R-:W-:Y:S01]  /*13fa0*/  @!P1 IMAD.MOV.U32 R18, RZ, RZ, c[0x0][0x1a0] ;  /* 0x00006800ff129624 */ /* 0x010fe200078e00ff */
[----:B------:R-:W-:Y:S01]  /*13fb0*/  SHF.R.U32.HI R4, RZ, 0x3, R4 ;  /* 0x00000003ff047819 */ /* 0x000fe20000011604 */
[----:B------:R-:W-:Y:S01]  /*13fc0*/  @!P4 IMAD R0, R0, 0x160, RZ ;  /* 0x000001600000c824 */ /* 0x000fe200078e02ff */
[----:B------:R-:W-:Y:S01]  /*13fd0*/  @!PT LDS RZ, [RZ] ;  /* 0x00000000fffff984 */ /* 0x000fe20000000800 */
[----:B------:R-:W-:Y:S01]  /*13fe0*/  @!PT LDS RZ, [RZ] ;  /* 0x00000000fffff984 */ /* 0x000fe20000000800 */
[----:B------:R-:W-:Y:S01]  /*13ff0*/  @!PT LDS RZ, [RZ] ;  /* 0x00000000fffff984 */ /* 0x000fe20000000800 */
[----:B------:R4:W-:Y:S01]  /*14000*/  @!P6 LDGSTS.E.BYPASS.LTC128B.128 [R244+0xf000], [R16.64] ;  /* 0x0f00000010f4efae */ /* 0x0009e2000b901d46 */
[----:B------:R-:W-:Y:S01]  /*14010*/  @!P2 IMAD.MOV.U32 R5, RZ, RZ, c[0x0][0x1a4] ;  /* 0x00006900ff05a624 */ /* 0x000fe200078e00ff */
[----:B------:R-:W-:Y:S01]  /*14020*/  LOP3.LUT R3, R3, R4, RZ, 0x3c, !PT ;  /* 0x0000000403037212 */ /* 0x000fe200078e3cff */
[----:B-1----:R-:W-:Y:S01]  /*14030*/  @!P3 IMAD.MOV.U32 R14, RZ, RZ, c[0x0][0x1a0] ;  /* 0x00006800ff0eb624 */ /* 0x002fe200078e00ff */
[----:B------:R-:W-:Y:S01]  /*14040*/  @P4 STS.128 [R244+0xf800], RZ ;  /* 0x00f800fff4004388 */ /* 0x000fe20000000c00 */
[----:B------:R-:W-:-:S02]  /*14050*/  @!P1 IMAD.MOV.U32 R4, RZ, RZ, c[0x0][0x1a4] ;  /* 0x00006900ff049624 */ /* 0x000fc400078e00ff */
[----:B------:R-:W-:-:S04]  /*14060*/  @!P3 IMAD.WIDE.U32 R14, R14, 0x180, R10 ;  /* 0x000001800e0eb825 */ /* 0x000fc800078e000a */
[----:B------:R-:W-:Y:S02]  /*14070*/  @!P2 IMAD.MOV.U32 R10, RZ, RZ, R241 ;  /* 0x000000ffff0aa224 */ /* 0x000fe400078e00f1 */
[----:B------:R-:W-:Y:S02]  /*14080*/  @!P2 IMAD.MOV.U32 R11, RZ, RZ, R240 ;  /* 0x000000ffff0ba224 */ /* 0x000fe400078e00f0 */
[----:B------:R-:W-:Y:S02]  /*14090*/  @!P3 IMAD R6, R6, 0x180, RZ ;  /* 0x000001800606b824 */ /* 0x000fe400078e02ff */
[----:B------:R-:W-:-:S04]  /*140a0*/  @!P2 IMAD.WIDE.U32 R12, R12, 0x1a0, R10 ;  /* 0x000001a00c0ca825 */ /* 0x000fc800078e000a */
        /* <DEDUP_REMOVED lines=14> */
[----:B------:R-:W-:-:S02]  /*14190*/  @!P1 IMAD R4, R4, 0x1c0, RZ ;  /* 0x000001c004049824 */ /* 0x000fc400078e02ff */
[----:B------:R-:W-:Y:S02]  /*141a0*/  @!P3 IMAD.IADD R7, R15, 0x1, R6 ;  /* 0x000000010f07b824 */ /* 0x000fe400078e0206 */
[----:B------:R-:W-:Y:S02]  /*141b0*/  @!P3 IMAD.MOV.U32 R6, RZ, RZ, R14 ;  /* 0x000000ffff06b224 */ /* 0x000fe400078e000e */
[----:B------:R-:W-:-:S03]  /*141c0*/  @!P0 IMAD.WIDE.U32 R10, R10, 0x1e0, R20 ;  /* 0x000001e00a0a8825 */ /* 0x000fc600078e0014 */
[----:B------:R-:W-:Y:S01]  /*141d0*/  @!PT LDS RZ, [RZ] ;  /* 0x00000000fffff984 */ /* 0x000fe20000000800 */
[----:B------:R-:W-:Y:S01]  /*141e0*/  @!PT LDS RZ, [RZ] ;  /* 0x00000000fffff984 */ /* 0x000fe20000000800 */
[----:B------:R-:W-:Y:S01]  /*141f0*/  @!PT LDS RZ, [RZ] ;  /* 0x00000000fffff984 */ /* 0x000fe20000000800 */
[----:B------:R5:W-:Y:S01]  /*14200*/  @!P3 LDGSTS.E.BYPASS.LTC128B.128 [R244+0x10000], [R6.64] ;  /* 0x1000000006f4bfae */ /* 0x000be2000b901d46 */
[----:B------:R-:W-:Y:S02]  /*14210*/  @!P0 IMAD R0, R0, 0x1e0, RZ ;  /* 0x000001e000008824 */ /* 0x000fe400078e02ff */
[----:B------:R-:W-:Y:S01]  /*14220*/  @!P2 IMAD.IADD R13, R13, 0x1, R5 ;  /* 0x000000010d0da824 */ /* 0x000fe200078e0205 */
[----:B------:R-:W-:Y:S01]  /*14230*/  @P2 STS.128 [R244+0x10800], RZ ;  /* 0x010800fff4002388 */ /* 0x000fe20000000c00 */
[----:B------:R-:W-:Y:S02]  /*14240*/  IMAD R232, R44, 0x200, R232 ;  /* 0x000002002ce87824 */ /* 0x000fe400078e02e8 */
        /* <DEDUP_REMOVED lines=15> */
[----:B------:R-:W-:Y:S01]  /*14340*/  IMAD.SHL.U32 R233, R233, 0x2, RZ ;  /* 0x00000002e9e97824 */ /* 0x000fe200078e00ff */
[----:B------:R-:W-:Y:S01]  /*14350*/  R2P PR, R42, 0x6 ;  /* 0x000000062a007804 */ /* 0x000fe20000000000 */
[----:B------:R-:W-:Y:S01]  /*14360*/  IMAD.MOV.U32 R0, RZ, RZ, 0x20 ;  /* 0x00000020ff007424 */ /* 0x000fe200078e00ff */
[----:B------:R-:W-:Y:S01]  /*14370*/  @P0 STS.128 [R244+0x11800], RZ ;  /* 0x011800fff4000388 */ /* 0x000fe20000000c00 */
[C-C-:B------:R-:W-:Y:S01]  /*14380*/  IMAD R192, R167.reuse, 0x2, R233.reuse ;  /* 0x00000002a7c07824 */ /* 0x140fe200078e02e9 */
[----:B------:R-:W-:Y:S02]  /*14390*/  IADD3 R42, R232, 0x2000, RZ ;  /* 0x00002000e82a7810 */ /* 0x000fe40007ffe0ff */
[----:B------:R-:W-:Y:S01]  /*143a0*/  @!PT LDS RZ, [RZ] ;  /* 0x00000000fffff984 */ /* 0x000fe20000000800 */
[----:B------:R-:W-:Y:S01]  /*143b0*/  @!PT LDS RZ, [RZ] ;  /* 0x00000000fffff984 */ /* 0x000fe20000000800 */
[----:B------:R-:W-:Y:S01]  /*143c0*/  @!PT LDS RZ, [RZ] ;  /* 0x00000000fffff984 */ /* 0x000fe20000000800 */
[----:B------:R1:W-:Y:S01]  /*143d0*/  @!P0 LDGSTS.E.BYPASS.LTC128B.128 [R244+0x11800], [R10.64] ;  /* 0x118000000af48fae */ /* 0x0003e2000b901d46 */
[----:B------:R-:W-:Y:S01]  /*143e0*/  SEL R231, R0, 0xffffffe0, !P1 ;  /* 0xffffffe000e77807 */ /* 0x000fe20004800000 */
[----:B------:R-:W-:Y:S01]  /*143f0*/  IMAD R0, R166, 0x2, R233 ;  /* 0x00000002a6007824 */ /* 0x000fe200078e02e9 */
[C---:B------:R-:W-:Y:S01]  /*14400*/  IADD3 R230, R232.reuse, 0x2040, RZ ;  /* 0x00002040e8e67810 */ /* 0x040fe20007ffe0ff */
[----:B------:R-:W-:Y:S02]  /*14410*/  LDSM.16.M88.4 R68, [R233] ;  /* 0x00000000e944783b */ /* 0x000fe40000000200 */
[----:B------:R-:W-:Y:S01]  /*14420*/  IMAD.IADD R164, R232, 0x1, R231 ;  /* 0x00000001e8a47824 */ /* 0x000fe200078e02e7 */
[----:B------:R-:W-:Y:S01]  /*14430*/  @P2 IADD3 R230, R42, -0x40, RZ ;  /* 0xffffffc02ae62810 */ /* 0x000fe20007ffe0ff */
[----:B------:R-:W3:Y:S01]  /*14440*/  LDSM.16.M88.4 R60, [R232+0x2000] ;  /* 0x00200000e83c783b */ /* 0x000ee20000000200 */
[----:B------:R-:W-:-:S03]  /*14450*/  IMAD R229, R167, 0x2, R0 ;  /* 0x00000002a7e57824 */ /* 0x000fc600078e0200 */
[----:B------:R-:W4:Y:S01]  /*14460*/  LDSM.16.M88.4 R52, [R232+0x2800] ;  /* 0x00280000e834783b */ /* 0x000f220000000200 */
[----:B------:R-:W-:-:S03]  /*14470*/  IMAD.IADD R224, R231, 0x1, R230 ;  /* 0x00000001e7e07824 */ /* 0x000fc600078e02e6 */
[----:B------:R-:W-:Y:S04]  /*14480*/  LDSM.16.M88.4 R44, [R232+0x3000] ;  /* 0x00300000e82c783b */ /* 0x000fe80000000200 */
[----:B-----5:R-:W5:Y:S04]  /*14490*/  LDSM.16.M88.4 R4, [R232+0x5000] ;  /* 0x00500000e804783b */ /* 0x020f680000000200 */
[----:B--2---:R-:W2:Y:S04]  /*144a0*/  LDSM.16.M88.4 R28, [R232+0x3800] ;  /* 0x00380000e81c783b */ /* 0x004ea80000000200 */
[----:B------:R-:W2:Y:S04]  /*144b0*/  LDSM.16.M88.4 R20, [R232+0x4000] ;  /* 0x00400000e814783b */ /* 0x000ea80000000200 */
[----:B-1----:R-:W1:Y:S04]  /*144c0*/  LDSM.16.M88.4 R12, [R232+0x4800] ;  /* 0x00480000e80c783b */ /* 0x002e680000000200 */
        /* <DEDUP_REMOVED lines=10> */
[C---:B-----5:R-:W-:Y:S03]  /*14570*/  HMMA.16816.F32 R8, R68.reuse, R4, RZ ;  /* 0x000000044408723c */ /* 0x060fe600000018ff */
[----:B------:R-:W5:Y:S04]  /*14580*/  LDSM.16.M88.4 R140, [R232+0x9800] ;  /* 0x00980000e88c783b */ /* 0x000f680000000200 */
[----:B------:R-:W-:Y:S01]  /*14590*/  LDSM.16.M88.4 R156, [R192] ;  /* 0x00000000c09c783b */ /* 0x000fe20000000200 */
[C---:B------:R-:W-:Y:S03]  /*145a0*/  HMMA.16816.F32 R4, R68.reuse, R6, RZ ;  /* 0x000000064404723c */ /* 0x040fe600000018ff */
[----:B------:R-:W3:Y:S04]  /*145b0*/  LDSM.16.M88.4 R144, [R164+0x5000] ;  /* 0x00500000a490783b */ /* 0x000ee80000000200 */
[----:B------:R-:W3:Y:S01]  /*145c0*/  LDSM.16.M88.4 R172, [R164+0x2800] ;  /* 0x00280000a4ac783b */ /* 0x000ee20000000200 */
[C---:B------:R-:W-:Y:S03]  /*145d0*/  HMMA.16816.F32 R48, R68.reuse, R44, RZ ;  /* 0x0000002c4430723c */ /* 0x040fe600000018ff */
[----:B------:R-:W3:Y:S04]  /*145e0*/  LDSM.16.M88.4 R136, [R164+0x2000] ;  /* 0x00200000a488783b */ /* 0x000ee80000000200 */
[----:B------:R-:W-:Y:S01]  /*145f0*/  LDSM.16.M88.4 R160, [R164+0x3800] ;  /* 0x00380000a4a0783b */ /* 0x000fe20000000200 */
[C---:B--2---:R-:W-:Y:S03]  /*14600*/  HMMA.16816.F32 R32, R68.reuse, R28, RZ ;  /* 0x0000001c4420723c */ /* 0x044fe600000018ff */
        /* <DEDUP_REMOVED lines=31> */
[C---:B-----5:R-:W-:Y:S08]  /*14800*/  HMMA.16816.F32 R72, R68.reuse, R140, RZ ;  /* 0x0000008c4448723c */ /* 0x060ff000000018ff */
        /* <DEDUP_REMOVED lines=30> */
[CC--:B------:R-:W-:Y:S02]  /*149f0*/  ISETP.GE.AND P2, PT, R38.reuse, R165.reuse, PT ;  /* 0x000000a52600720c */ /* 0x0c0fe40003f46270 */
[----:B------:R-:W-:Y:S02]  /*14a00*/  ISETP.GE.AND P0, PT, R38, R220, PT ;  /* 0x000000dc2600720c */ /* 0x000fe40003f06270 */
[----:B------:R-:W-:Y:S01]  /*14a10*/  HMMA.16816.F32 R28, R156, R162, R28 ;  /* 0x000000a29c1c723c */ /* 0x000fe2000000181c */
[----:B------:R-:W-:Y:S01]  /*14a20*/  LDSM.16.M88.4 R160, [R164+0x9800] ;  /* 0x00980000a4a0783b */ /* 0x000fe20000000200 */
[C---:B------:R-:W-:Y:S02]  /*14a30*/  IADD3 R37, R0.reuse, 0x8, RZ ;  /* 0x0000000800257810 */ /* 0x040fe40007ffe0ff */
[----:B------:R-:W-:Y:S02]  /*14a40*/  IADD3 R38, R0, 0x9, RZ ;  /* 0x0000000900267810 */ /* 0x000fe40007ffe0ff */
[----:B------:R-:W-:-:S02]  /*14a50*/  ISETP.GE.AND P1, PT, R37, R165, PT ;  /* 0x000000a52500720c */ /* 0x000fc40003f26270 */
[C---:B------:R-:W-:Y:S01]  /*14a60*/  HMMA.16816.F32 R104, R156.reuse, R180, R104 ;  /* 0x000000b49c68723c */ /* 0x040fe20000001868 */
[-C--:B------:R-:W-:Y:S02]  /*14a70*/  ISETP.GE.AND P3, PT, R37, R220.reuse, PT ;  /* 0x000000dc2500720c */ /* 0x080fe40003f66270 */
        /* <DEDUP_REMOVED lines=17> */
[----:B------:R-:W5:Y:S07]  /*14b90*/  LDSM.16.M88.4 R152, [R230] ;  /* 0x00000000e698783b */ /* 0x000f6e0000000200 */
        /* <DEDUP_REMOVED lines=18> */
[----:B-----5:R-:W-:Y:S08]  /*14cc0*/  HMMA.16816.F32 R60, R172, R154, R60 ;  /* 0x0000009aac3c723c */ /* 0x020ff0000000183c */
[C---:B------:R-:W-:Y:S08]  /*14cd0*/  HMMA.16816.F32 R120, R156.reuse, R148, R120 ;  /* 0x000000949c78723c */ /* 0x040ff00000001878 */
[----:B------:R-:W-:Y:S01]  /*14ce0*/  HMMA.16816.F32 R116, R156, R150, R116 ;  /* 0x000000969c74723c */ /* 0x000fe20000001874 */
[----:B------:R-:W5:Y:S07]  /*14cf0*/  LDSM.16.M88.4 R148, [R230+0x1000] ;  /* 0x00100000e694783b */ /* 0x000f6e0000000200 */
        /* <DEDUP_REMOVED lines=19> */
[C---:B--2---:R-:W-:Y:S08]  /*14e30*/  HMMA.16816.F32 R56, R184.reuse, R144, R56 ;  /* 0x00000090b838723c */ /* 0x044ff00000001838 */
[----:B------:R-:W-:Y:S08]  /*14e40*/  HMMA.16816.F32 R52, R184, R146, R52 ;  /* 0x00000092b834723c */ /* 0x000ff00000001834 */
[----:B-----5:R-:W-:Y:S01]  /*14e50*/  HMMA.16816.F32 R48, R172, R148, R48 ;  /* 0x00000094ac30723c */ /* 0x020fe20000001830 */
        /* <DEDUP_REMOVED lines=11> */
[CC--:B------:R-:W-:Y:S02]  /*14f10*/  ISETP.GE.AND P5, PT, R37.reuse, R165.reuse, PT ;  /* 0x000000a52500720c */ /* 0x0c0fe40003fa6270 */
[-C--:B------:R-:W-:Y:S02]  /*14f20*/  ISETP.GE.AND P4, PT, R37, R220.reuse, PT ;  /* 0x000000dc2500720c */ /* 0x080fe40003f86270 */
[C---:B------:R-:W-:Y:S02]  /*14f30*/  ISETP.GE.AND P3, PT, R38.reuse, R165, PT ;  /* 0x000000a52600720c */ /* 0x040fe40003f66270 */
[----:B------:R-:W-:Y:S01]  /*14f40*/  ISETP.GE.AND P0, PT, R38, R220, PT ;  /* 0x000000dc2600720c */ /* 0x000fe20003f06270 */
[----:B------:R-:W-:Y:S01]  /*14f50*/  HMMA.16816.F32 R4, R172, R138, R4 ;  /* 0x0000008aac04723c */ /* 0x000fe20000001804 */
[----:B------:R-:W2:Y:S01]  /*14f60*/  LDSM.16.M88.4 R136, [R230+0x7800] ;  /* 0x00780000e688783b */ /* 0x000ea20000000200 */
[----:B------:R-:W-:-:S02]  /*14f70*/  FSEL R206, R57, -INF , !P1 ;  /* 0xff80000039ce7808 */ /* 0x000fc40004800000 */
[----:B------:R-:W-:Y:S02]  /*14f80*/  FSEL R204, R52, -INF , !P5 ;  /* 0xff80000034cc7808 */ /* 0x000fe40006800000 */
[----:B------:R-:W-:Y:S02]  /*14f90*/  FSEL R56, R54, -INF , !P4 ;  /* 0xff80000036387808 */ /* 0x000fe40006000000 */
[----:B------:R-:W-:Y:S01]  /*14fa0*/  FSEL R57, R53, -INF , !P3 ;  /* 0xff80000035397808 */ /* 0x000fe20005800000 */
[----:B-1----:R-:W-:Y:S01]  /*14fb0*/  HMMA.16816.F32 R48, R184, R140, R48 ;  /* 0x0000008cb830723c */ /* 0x002fe20000001830 */
[----:B------:R-:W-:Y:S02]  /*14fc0*/  FSEL R203, R55, -INF , !P0 ;  /* 0xff80000037cb7808 */ /* 0x000fe40004000000 */
[----:B------:R-:W1:Y:S01]  /*14fd0*/  LDSM.16.M88.4 R52, [R224+0x2800] ;  /* 0x00280000e034783b */ /* 0x000e620000000200 */
[----:B------:R-:W-:Y:S02]  /*14fe0*/  IADD3 R37, R0, 0x20, RZ ;  /* 0x0000002000257810 */ /* 0x000fe40007ffe0ff */
[----:B------:R-:W-:-:S02]  /*14ff0*/  FSEL R59, R59, -INF , !P2 ;  /* 0xff8000003b3b7808 */ /* 0x000fc40005000000 */
[----:B------:R-:W-:Y:S01]  /*15000*/  HMMA.16816.F32 R44, R184, R142, R44 ;  /* 0x0000008eb82c723c */ /* 0x000fe2000000182c */
[CC--:B------:R-:W-:Y:S02]  /*15010*/  ISETP.GE.AND P1, PT, R37.reuse, R165.reuse, PT ;  /* 0x000000a52500720c */ /* 0x0c0fe40003f26270 */
[-C--:B------:R-:W-:Y:S02]  /*15020*/  ISETP.GE.AND P2, PT, R37, R220.reuse, PT ;  /* 0x000000dc2500720c */ /* 0x080fe40003f46270 */
[C---:B------:R-:W-:Y:S02]  /*15030*/  IADD3 R38, R0.reuse, 0x21, RZ ;  /* 0x0000002100267810 */ /* 0x040fe40007ffe0ff */
[----:B------:R-:W-:Y:S01]  /*15040*/  IADD3 R37, R0, 0x28, RZ ;  /* 0x0000002800257810 */ /* 0x000fe20007ffe0ff */
[----:B------:R-:W-:Y:S01]  /*15050*/  HMMA.16816.F32 R72, R156, R160, R72 ;  /* 0x000000a09c48723c */ /* 0x000fe20000001848 */
[C---:B------:R-:W-:Y:S02]  /*15060*/  ISETP.GE.AND P5, PT, R38.reuse, R165, PT ;  /* 0x000000a52600720c */ /* 0x040fe40003fa6270 */
[----:B------:R-:W-:-:S02]  /*15070*/  ISETP.GE.AND P4, PT, R38, R220, PT ;  /* 0x000000dc2600720c */ /* 0x000fc40003f86270 */
[C---:B------:R-:W-:Y:S02]  /*15080*/  ISETP.GE.AND P3, PT, R37.reuse, R165, PT ;  /* 0x000000a52500720c */ /* 0x040fe40003f66270 */
[----:B------:R-:W-:Y:S01]  /*15090*/  ISETP.GE.AND P0, PT, R37, R220, PT ;  /* 0x000000dc2500720c */ /* 0x000fe20003f06270 */
[C---:B------:R-:W-:Y:S01]  /*150a0*/  HMMA.16816.F32 R32, R184.reuse, R40, R32 ;  /* 0x00000028b820723c */ /* 0x040fe20000001820 */
[C---:B------:R-:W-:Y:S02]  /*150b0*/  IADD3 R38, R0.reuse, 0x29, RZ ;  /* 0x0000002900267810 */ /* 0x040fe40007ffe0ff */
[----:B------:R-:W-:Y:S02]  /*150c0*/  IADD3 R37, R0, 0x30, RZ ;  /* 0x0000003000257810 */ /* 0x000fe40007ffe0ff */
[----:B------:R-:W-:Y:S02]  /*150d0*/  FSEL R202, R48, -INF , !P1 ;  /* 0xff80000030ca7808 */ /* 0x000fe40004800000 */
[----:B------:R-:W-:Y:S01]  /*150e0*/  FSEL R200, R50, -INF , !P2 ;  /* 0xff80000032c87808 */ /* 0x000fe20005000000 */
[----:B------:R-:W-:Y:S01]  /*150f0*/  HMMA.16816.F32 R28, R184, R42, R28 ;  /* 0x0000002ab81c723c */ /* 0x000fe2000000181c */
[----:B------:R-:W3:Y:S01]  /*15100*/  LDSM.16.M88.4 R40, [R224+0x3000] ;  /* 0x00300000e028783b */ /* 0x000ee20000000200 */
[----:B------:R-:W-:-:S02]  /*15110*/  FSEL R49, R49, -INF , !P5 ;  /* 0xff80000031317808 */ /* 0x000fc40006800000 */
[----:B------:R-:W-:Y:S02]  /*15120*/  FSEL R198, R51, -INF , !P4 ;  /* 0xff80000033c67808 */ /* 0x000fe40006000000 */
[CC--:B------:R-:W-:Y:S02]  /*15130*/  ISETP.GE.AND P1, PT, R38.reuse, R165.reuse, PT ;  /* 0x000000a52600720c */ /* 0x0c0fe40003f26270 */
[----:B------:R-:W-:Y:S01]  /*15140*/  HMMA.16816.F32 R68, R156, R162, R68 ;  /* 0x000000a29c44723c */ /* 0x000fe20000001844 */
[-C--:B------:R-:W-:Y:S01]  /*15150*/  ISETP.GE.AND P2, PT, R38, R220.reuse, PT ;  /* 0x000000dc2600720c */ /* 0x080fe20003f46270 */
[----:B------:R-:W-:Y:S01]  /*15160*/  LDSM.16.M88.4 R160, [R230+0x4800] ;  /* 0x00480000e6a0783b */ /* 0x000fe20000000200 */
[C---:B------:R-:W-:Y:S02]  /*15170*/  ISETP.GE.AND P5, PT, R37.reuse, R165, PT ;  /* 0x000000a52500720c */ /* 0x040fe40003fa6270 */
[----:B------:R-:W-:Y:S02]  /*15180*/  ISETP.GE.AND P4, PT, R37, R220, PT ;  /* 0x000000dc2500720c */ /* 0x000fe40003f86270 */
[C---:B------:R-:W-:Y:S01]  /*15190*/  IADD3 R38, R0.reuse, 0x31, RZ ;  /* 0x0000003100267810 */ /* 0x040fe20007ffe0ff */
[----:B----4-:R-:W-:Y:S01]  /*151a0*/  HMMA.16816.F32 R24, R184, R60, R24 ;  /* 0x0000003cb818723c */ /* 0x010fe20000001818 */
[----:B------:R-:W-:-:S02]  /*151b0*/  IADD3 R37, R0, 0x38, RZ ;  /* 0x0000003800257810 */ /* 0x000fc40007ffe0ff */
[----:B------:R-:W-:Y:S02]  /*151c0*/  FSEL R48, R44, -INF , !P3 ;  /* 0xff8000002c307808 */ /* 0x000fe40005800000 */
[----:B------:R-:W-:Y:S02]  /*151d0*/  FSEL R199, R46, -INF , !P0 ;  /* 0xff8000002ec77808 */ /* 0x000fe40004000000 */
[----:B------:R-:W-:Y:S01]  /*151e0*/  FSEL R201, R45, -INF , !P1 ;  /* 0xff8000002dc97808 */ /* 0x000fe20004800000 */
[----:B------:R-:W-:Y:S01]  /*151f0*/  HMMA.16816.F32 R96, R156, R168, R96 ;  /* 0x000000a89c60723c */ /* 0x000fe20000001860 */
[CC--:B------:R-:W-:Y:S02]  /*15200*/  ISETP.GE.AND P3, PT, R38.reuse, R165.reuse, PT ;  /* 0x000000a52600720c */ /* 0x0c0fe40003f66270 */
[----:B------:R-:W-:Y:S02]  /*15210*/  ISETP.GE.AND P0, PT, R38, R220, PT ;  /* 0x000000dc2600720c */ /* 0x000fe40003f06270 */
[----:B------:R-:W-:-:S02]  /*15220*/  ISETP.GE.AND P1, PT, R37, R165, PT ;  /* 0x000000a52500720c */ /* 0x000fc40003f26270 */
[----:B------:R-:W-:Y:S01]  /*15230*/  IADD3 R38, R0, 0x39, RZ ;  /* 0x0000003900267810 */ /* 0x000fe20007ffe0ff */
[----:B------:R-:W-:Y:S01]  /*15240*/  HMMA.16816.F32 R92, R156, R170, R92 ;  /* 0x000000aa9c5c723c */ /* 0x000fe2000000185c */
[----:B------:R-:W4:Y:S01]  /*15250*/  LDSM.16.M88.4 R156, [R230+0x5000] ;  /* 0x00500000e69c783b */ /* 0x000f220000000200 */
[----:B------:R-:W-:Y:S02]  /*15260*/  FSEL R141, R34, -INF , !P4 ;  /* 0xff800000228d7808 */ /* 0x000fe40006000000 */
[----:B------:R-:W-:Y:S01]  /*15270*/  FSEL R196, R28, -INF , !P1 ;  /* 0xff8000001cc47808 */ /* 0x000fe20004800000 */
[----:B------:R-:W5:Y:S01]  /*15280*/  LDSM.16.M88.4 R168, [R230+0x4000] ;  /* 0x00400000e6a8783b */ /* 0x000f620000000200 */
[----:B------:R-:W-:Y:S02]  /*15290*/  FSEL R197, R47, -INF , !P2 ;  /* 0xff8000002fc57808 */ /* 0x000fe40005000000 */
[----:B------:R-:W-:Y:S01]  /*152a0*/  HMMA.16816.F32 R20, R184, R62, R20 ;  /* 0x0000003eb814723c */ /* 0x000fe20000001814 */
[----:B------:R-:W-:-:S02]  /*152b0*/  ISETP.GE.AND P4, PT, R38, R220, PT ;  /* 0x000000dc2600720c */ /* 0x000fc40003f86270 */
[----:B------:R-:W-:Y:S02]  /*152c0*/  IADD3 R28, R0, 0x48, RZ ;  /* 0x00000048001c7810 */ /* 0x000fe40007ffe0ff */
[-C--:B------:R-:W-:Y:S02]  /*152d0*/  ISETP.GE.AND P2, PT, R37, R220.reuse, PT ;  /* 0x000000dc2500720c */ /* 0x080fe40003f46270 */
[----:B------:R-:W-:Y:S01]  /*152e0*/  FSEL R144, R31, -INF , !P4 ;  /* 0xff8000001f907808 */ /* 0x000fe20006000000 */
[----:B--2---:R-:W-:Y:S01]  /*152f0*/  HMMA.16816.F32 R72, R172, R136, R72 ;  /* 0x00000088ac48723c */ /* 0x004fe20000001848 */
[----:B------:R-:W-:Y:S02]  /*15300*/  FSEL R143, R30, -INF , !P2 ;  /* 0xff8000001e8f7808 */ /* 0x000fe40005000000 */
[----:B------:R-:W-:Y:S02]  /*15310*/  ISETP.GE.AND P4, PT, R28, R220, PT ;  /* 0x000000dc1c00720c */ /* 0x000fe40003f86270 */
[----:B------:R-:W-:-:S02]  /*15320*/  FSEL R142, R35, -INF , !P0 ;  /* 0xff800000238e7808 */ /* 0x000fc40004000000 */
[----:B------:R-:W-:Y:S01]  /*15330*/  FSEL R136, R32, -INF , !P5 ;  /* 0xff80000020887808 */ /* 0x000fe20006800000 */
[----:B------:R-:W-:Y:S01]  /*15340*/  HMMA.16816.F32 R68, R172, R138, R68 ;  /* 0x0000008aac44723c */ /* 0x000fe20000001844 */
[----:B------:R-:W-:Y:S02]  /*15350*/  ISETP.GE.AND P5, PT, R38, R165, PT ;  /* 0x000000a52600720c */ /* 0x000fe40003fa6270 */
[----:B------:R-:W-:Y:S02]  /*15360*/  FSEL R137, R33, -INF , !P3 ;  /* 0xff80000021897808 */ /* 0x000fe40005800000 */
[C---:B------:R-:W-:Y:S02]  /*15370*/  IADD3 R32, R0.reuse, 0x40, RZ ;  /* 0x0000004000207810 */ /* 0x040fe40007ffe0ff */
[----:B------:R-:W-:Y:S01]  /*15380*/  IADD3 R33, R0, 0x41, RZ ;  /* 0x0000004100217810 */ /* 0x000fe20007ffe0ff */
[----:B-1----:R-:W-:Y:S01]  /*15390*/  HMMA.16816.F32 R16, R184, R52, R16 ;  /* 0x00000034b810723c */ /* 0x002fe20000001810 */
[----:B------:R-:W-:-:S02]  /*153a0*/  FSEL R138, R29, -INF , !P5 ;  /* 0xff8000001d8a7808 */ /* 0x000fc40006800000 */
[-C--:B------:R-:W-:Y:S02]  /*153b0*/  ISETP.GE.AND P3, PT, R32, R165.reuse, PT ;  /* 0x000000a52000720c */ /* 0x080fe40003f66270 */
[CC--:B------:R-:W-:Y:S02]  /*153c0*/  ISETP.GE.AND P1, PT, R33.reuse, R165.reuse, PT ;  /* 0x000000a52100720c */ /* 0x0c0fe40003f26270 */
[----:B------:R-:W-:Y:S01]  /*153d0*/  ISETP.GE.AND P5, PT, R28, R165, PT ;  /* 0x000000a51c00720c */ /* 0x000fe20003fa6270 */
[----:B------:R-:W-:Y:S01]  /*153e0*/  HMMA.16816.F32 R12, R184, R54, R12 ;  /* 0x00000036b80c723c */ /* 0x000fe2000000180c */
[----:B------:R-:W1:Y:S01]  /*153f0*/  LDSM.16.M88.4 R28, [R224+0x3800] ;  /* 0x00380000e01c783b */ /* 0x000e620000000200 */
[----:B------:R-:W-:Y:S02]  /*15400*/  ISETP.GE.AND P2, PT, R33, R220, PT ;  /* 0x000000dc2100720c */ /* 0x000fe40003f46270 */
[----:B------:R-:W-:Y:S02]  /*15410*/  FSEL R146, R24, -INF , !P3 ;  /* 0xff80000018927808 */ /* 0x000fe40005800000 */
[----:B------:R-:W-:-:S02]  /*15420*/  FSEL R145, R25, -INF , !P1 ;  /* 0xff80000019917808 */ /* 0x000fc40004800000 */
[----:B------:R-:W-:Y:S01]  /*15430*/  ISETP.GE.AND P0, PT, R32, R220, PT ;  /* 0x000000dc2000720c */ /* 0x000fe20003f06270 */
[C---:B------:R-:W-:Y:S01]  /*15440*/  HMMA.16816.F32 R92, R172.reuse, R150, R92 ;  /* 0x00000096ac5c723c */ /* 0x040fe2000000185c */
[C---:B------:R-:W-:Y:S02]  /*15450*/  IADD3 R24, R0.reuse, 0x50, RZ ;  /* 0x0000005000187810 */ /* 0x040fe40007ffe0ff */
[----:B------:R-:W-:Y:S02]  /*15460*/  IADD3 R25, R0, 0x51, RZ ;  /* 0x0000005100197810 */ /* 0x000fe40007ffe0ff */
[----:B------:R-:W-:Y:S02]  /*15470*/  FSEL R147, R20, -INF , !P5 ;  /* 0xff80000014937808 */ /* 0x000fe40006800000 */
[----:B------:R-:W-:Y:S01]  /*15480*/  FSEL R150, R27, -INF , !P2 ;  /* 0xff8000001b967808 */ /* 0x000fe20005000000 */
[----:B------:R-:W-:Y:S01]  /*15490*/  HMMA.16816.F32 R96, R172, R148, R96 ;  /* 0x00000094ac60723c */ /* 0x000fe20000001860 */
[----:B------:R-:W-:-:S02]  /*154a0*/  FSEL R151, R22, -INF , !P4 ;  /* 0xff80000016977808 */ /* 0x000fc40006000000 */
[CC--:B------:R-:W-:Y:S02]  /*154b0*/  ISETP.GE.AND P1, PT, R24.reuse, R165.reuse, PT ;  /* 0x000000a51800720c */ /* 0x0c0fe40003f26270 */
[-C--:B------:R-:W-:Y:S02]  /*154c0*/  ISETP.GE.AND P2, PT, R24, R220.reuse, PT ;  /* 0x000000dc1800720c */ /* 0x080fe40003f46270 */
[----:B------:R-:W-:Y:S01]  /*154d0*/  FSEL R149, R26, -INF , !P0 ;  /* 0xff8000001a957808 */ /* 0x000fe20004000000 */
[----:B------:R-:W-:Y:S01]  /*154e0*/  HMMA.16816.F32 R176, R172, R188, R176 ;  /* 0x000000bcacb0723c */ /* 0x000fe200000018b0 */
[C---:B------:R-:W-:Y:S02]  /*154f0*/  ISETP.GE.AND P5, PT, R25.reuse, R165, PT ;  /* 0x000000a51900720c */ /* 0x040fe40003fa6270 */
[----:B------:R-:W-:Y:S02]  /*15500*/  ISETP.GE.AND P4, PT, R25, R220, PT ;  /* 0x000000dc1900720c */ /* 0x000fe40003f86270 */
[----:B------:R-:W-:-:S02]  /*15510*/  IADD3 R32, R0, 0x49, RZ ;  /* 0x0000004900207810 */ /* 0x000fc40007ffe0ff */
[----:B------:R-:W-:Y:S01]  /*15520*/  IADD3 R20, R0, 0x58, RZ ;  /* 0x0000005800147810 */ /* 0x000fe20007ffe0ff */
[----:B---3--:R-:W-:Y:S01]  /*15530*/  HMMA.16816.F32 R24, R184, R40, R8 ;  /* 0x00000028b818723c */ /* 0x008fe20000001808 */
[----:B------:R-:W2:Y:S01]  /*15540*/  LDSM.16.M88.4 R8, [R224+0x4000] ;  /* 0x00400000e008783b */ /* 0x000ea20000000200 */
[CC--:B------:R-:W-:Y:S02]  /*15550*/  ISETP.GE.AND P3, PT, R32.reuse, R165.reuse, PT ;  /* 0x000000a52000720c */ /* 0x0c0fe40003f66270 */
[----:B------:R-:W-:Y:S02]  /*15560*/  ISETP.GE.AND P0, PT, R32, R220, PT ;  /* 0x000000dc2000720c */ /* 0x000fe40003f06270 */
[----:B------:R-:W-:Y:S02]  /*15570*/  FSEL R148, R21, -INF , !P3 ;  /* 0xff80000015947808 */ /* 0x000fe40005800000 */
[----:B------:R-:W-:Y:S01]  /*15580*/  ISETP.GE.AND P3, PT, R20, R165, PT ;  /* 0x000000a51400720c */ /* 0x000fe20003f66270 */
[----:B----4-:R-:W-:Y:S01]  /*15590*/  HMMA.16816.F32 R112, R172, R156, R112 ;  /* 0x0000009cac70723c */ /* 0x010fe20000001870 */
[----:B------:R-:W-:-:S06]  /*155a0*/  IADD3 R21, R0, 0x59, RZ ;  /* 0x0000005900157810 */ /* 0x000fcc0007ffe0ff */
[----:B------:R-:W-:Y:S01]  /*155b0*/  FSEL R156, R12, -INF , !P3 ;  /* 0xff8000000c9c7808 */ /* 0x000fe20005800000 */
[----:B------:R-:W-:Y:S01]  /*155c0*/  HMMA.16816.F32 R108, R172, R158, R108 ;  /* 0x0000009eac6c723c */ /* 0x000fe2000000186c */
[----:B------:R-:W-:-:S06]  /*155d0*/  IADD3 R12, R0, 0x68, RZ ;  /* 0x00000068000c7810 */ /* 0x000fcc0007ffe0ff */
[----:B------:R-:W-:Y:S01]  /*155e0*/  FSEL R159, R18, -INF , !P2 ;  /* 0xff800000129f7808 */ /* 0x000fe20005000000 */
[----:B------:R-:W-:Y:S01]  /*155f0*/  HMMA.16816.F32 R100, R172, R154, R100 ;  /* 0x0000009aac64723c */ /* 0x000fe20000001864 */
[----:B------:R-:W-:-:S06]  /*15600*/  ISETP.GE.AND P2, PT, R21, R220, PT ;  /* 0x000000dc1500720c */ /* 0x000fcc0003f46270 */
[----:B------:R-:W-:Y:S01]  /*15610*/  FSEL R155, R16, -INF , !P1 ;  /* 0xff800000109b7808 */ /* 0x000fe20004800000 */
[----:B------:R-:W-:Y:S01]  /*15620*/  HMMA.16816.F32 R104, R172, R152, R104 ;  /* 0x00000098ac68723c */ /* 0x000fe20000001868 */
[----:B------:R-:W-:Y:S02]  /*15630*/  ISETP.GE.AND P1, PT, R21, R165, PT ;  /* 0x000000a51500720c */ /* 0x000fe40003f26270 */
[----:B------:R-:W-:Y:S02]  /*15640*/  FSEL R154, R17, -INF , !P5 ;  /* 0xff800000119a7808 */ /* 0x000fe40006800000 */
[----:B------:R-:W-:Y:S02]  /*15650*/  FSEL R158, R13, -INF , !P1 ;  /* 0xff8000000d9e7808 */ /* 0x000fe40004800000 */
[----:B------:R-:W-:Y:S01]  /*15660*/  FSEL R152, R23, -INF , !P0 ;  /* 0xff80000017987808 */ /* 0x000fe20004000000 */
[----:B------:R-:W-:Y:S01]  /*15670*/  HMMA.16816.F32 R4, R184, R42, R4 ;  /* 0x0000002ab804723c */ /* 0x000fe20000001804 */
[----:B------:R-:W-:-:S02]  /*15680*/  ISETP.GE.AND P0, PT, R20, R220, PT ;  /* 0x000000dc1400720c */ /* 0x000fc40003f06270 */
[-C--:B------:R-:W-:Y:S02]  /*15690*/  ISETP.GE.AND P1, PT, R12, R165.reuse, PT ;  /* 0x000000a50c00720c */ /* 0x080fe40003f26270 */
[C---:B------:R-:W-:Y:S02]  /*156a0*/  IADD3 R16, R0.reuse, 0x60, RZ ;  /* 0x0000006000107810 */ /* 0x040fe40007ffe0ff */
[----:B------:R-:W-:Y:S01]  /*156b0*/  IADD3 R17, R0, 0x61, RZ ;  /* 0x0000006100117810 */ /* 0x000fe20007ffe0ff */
[----:B------:R-:W-:Y:S01]  /*156c0*/  HMMA.16816.F32 R132, R172, R190, R132 ;  /* 0x000000beac84723c */ /* 0x000fe20000001884 */
[-C--:B------:R-:W-:Y:S02]  /*156d0*/  ISETP.GE.AND P5, PT, R16, R165.reuse, PT ;  /* 0x000000a51000720c */ /* 0x080fe40003fa6270 */
[----:B------:R-:W-:Y:S02]  /*156e0*/  ISETP.GE.AND P3, PT, R17, R165, PT ;  /* 0x000000a51100720c */ /* 0x000fe40003f66270 */
[----:B------:R-:W-:-:S02]  /*156f0*/  IADD3 R20, R0, 0x69, RZ ;  /* 0x0000006900147810 */ /* 0x000fc40007ffe0ff */
[----:B------:R-:W-:Y:S01]  /*15700*/  IADD3 R21, R0, 0x71, RZ ;  /* 0x0000007100157810 */ /* 0x000fe20007ffe0ff */
[C---:B-----5:R-:W-:Y:S07]  /*15710*/  HMMA.16816.F32 R128, R172.reuse, R168, R128 ;  /* 0x000000a8ac80723c */ /* 0x060fee0000001880 */
[----:B------:R-:W-:Y:S01]  /*15720*/  FSEL R169, R15, -INF , !P2 ;  /* 0xff8000000fa97808 */ /* 0x000fe20005000000 */
[----:B------:R-:W-:Y:S01]  /*15730*/  HMMA.16816.F32 R124, R172, R170, R124 ;  /* 0x000000aaac7c723c */ /* 0x000fe2000000187c */
[----:B------:R-:W-:-:S02]  /*15740*/  FSEL R168, R14, -INF , !P0 ;  /* 0xff8000000ea87808 */ /* 0x000fc40004000000 */
[-C--:B------:R-:W-:Y:S02]  /*15750*/  ISETP.GE.AND P2, PT, R12, R220.reuse, PT ;  /* 0x000000dc0c00720c */ /* 0x080fe40003f46270 */
[----:B------:R-:W3:Y:S01]  /*15760*/  LDSM.16.M88.4 R12, [R224+0x4800] ;  /* 0x00480000e00c783b */ /* 0x000ee20000000200 */
[-C--:B------:R-:W-:Y:S02]  /*15770*/  ISETP.GE.AND P0, PT, R17, R220.reuse, PT ;  /* 0x000000dc1100720c */ /* 0x080fe40003f06270 */
[----:B------:R-:W-:Y:S01]  /*15780*/  HMMA.16816.F32 R120, R172, R160, R120 ;  /* 0x000000a0ac78723c */ /* 0x000fe20000001878 */
[----:B------:R-:W-:Y:S02]  /*15790*/  FSEL R195, R6, -INF , !P2 ;  /* 0xff80000006c37808 */ /* 0x000fe40005000000 */
[----:B------:R-:W-:-:S04]  /*157a0*/  ISETP.GE.AND P2, PT, R21, R220, PT ;  /* 0x000000dc1500720c */ /* 0x000fc80003f46270 */
[----:B------:R-:W-:Y:S01]  /*157b0*/  FSEL R160, R19, -INF , !P4 ;  /* 0xff80000013a07808 */ /* 0x000fe20006000000 */
[----:B------:R-:W-:Y:S01]  /*157c0*/  HMMA.16816.F32 R116, R172, R162, R116 ;  /* 0x000000a2ac74723c */ /* 0x000fe20000001874 */
[----:B------:R-:W-:-:S06]  /*157d0*/  ISETP.GE.AND P4, PT, R16, R220, PT ;  /* 0x000000dc1000720c */ /* 0x000fcc0003f86270 */
[----:B------:R-:W-:Y:S01]  /*157e0*/  FSEL R174, R24, -INF , !P5 ;  /* 0xff80000018ae7808 */ /* 0x000fe20006800000 */
[C---:B-1----:R-:W-:Y:S01]  /*157f0*/  HMMA.16816.F32 R16, R184.reuse, R28, R176 ;  /* 0x0000001cb810723c */ /* 0x042fe200000018b0 */
[----:B------:R-:W-:Y:S02]  /*15800*/  FSEL R175, R4, -INF , !P1 ;  /* 0xff80000004af7808 */ /* 0x000fe40004800000 */
[----:B------:R-:W-:Y:S02]  /*15810*/  ISETP.GE.AND P5, PT, R20, R165, PT ;  /* 0x000000a51400720c */ /* 0x000fe40003fa6270 */
[----:B------:R-:W-:Y:S02]  /*15820*/  IADD3 R4, R0, 0x78, RZ ;  /* 0x0000007800047810 */ /* 0x000fe40007ffe0ff */
[----:B------:R-:W-:Y:S01]  /*15830*/  FSEL R178, R26, -INF , !P4 ;  /* 0xff8000001ab27808 */ /* 0x000fe20006000000 */
[----:B------:R-:W-:Y:S01]  /*15840*/  HMMA.16816.F32 R132, R184, R30, R132 ;  /* 0x0000001eb884723c */ /* 0x000fe20000001884 */
[----:B------:R-:W-:-:S02]  /*15850*/  ISETP.GE.AND P4, PT, R20, R220, PT ;  /* 0x000000dc1400720c */ /* 0x000fc40003f86270 */
[----:B------:R-:W-:Y:S02]  /*15860*/  FSEL R176, R5, -INF , !P5 ;  /* 0xff80000005b07808 */ /* 0x000fe40006800000 */
[----:B------:R-:W-:Y:S02]  /*15870*/  FSEL R194, R7, -INF , !P4 ;  /* 0xff80000007c27808 */ /* 0x000fe40006000000 */
[C---:B------:R-:W-:Y:S01]  /*15880*/  ISETP.GE.AND P5, PT, R4.reuse, R165, PT ;  /* 0x000000a50400720c */ /* 0x040fe20003fa6270 */
[----:B--2---:R-:W-:Y:S01]  /*15890*/  HMMA.16816.F32 R128, R184, R8, R128 ;  /* 0x00000008b880723c */ /* 0x004fe20000001880 */
[----:B------:R-:W-:Y:S02]  /*158a0*/  ISETP.GE.AND P4, PT, R4, R220, PT ;  /* 0x000000dc0400720c */ /* 0x000fe40003f86270 */
[----:B------:R-:W-:Y:S01]  /*158b0*/  IADD3 R20, R0, 0x70, RZ ;  /* 0x0000007000147810 */ /* 0x000fe20007ffe0ff */
[----:B------:R-:W1:Y:S01]  /*158c0*/  LDSM.16.M88.4 R4, [R224+0x5000] ;  /* 0x00500000e004783b */ /* 0x000e620000000200 */
[----:B------:R-:W-:-:S02]  /*158d0*/  FSEL R173, R25, -INF , !P3 ;  /* 0xff80000019ad7808 */ /* 0x000fc40005800000 */
[----:B------:R-:W-:Y:S01]  /*158e0*/  FSEL R179, R27, -INF , !P0 ;  /* 0xff8000001bb37808 */ /* 0x000fe20004000000 */
[C---:B------:R-:W-:Y:S01]  /*158f0*/  HMMA.16816.F32 R124, R184.reuse, R10, R124 ;  /* 0x0000000ab87c723c */ /* 0x040fe2000000187c */
[C---:B------:R-:W-:Y:S02]  /*15900*/  ISETP.GE.AND P3, PT, R20.reuse, R165, PT ;  /* 0x000000a51400720c */ /* 0x040fe40003f66270 */
[----:B------:R-:W-:Y:S02]  /*15910*/  ISETP.GE.AND P0, PT, R20, R220, PT ;  /* 0x000000dc1400720c */ /* 0x000fe40003f06270 */
[----:B------:R-:W-:Y:S02]  /*15920*/  IADD3 R8, R0, 0x79, RZ ;  /* 0x0000007900087810 */ /* 0x000fe40007ffe0ff */
[----:B------:R-:W-:Y:S01]  /*15930*/  FSEL R191, R16, -INF , !P3 ;  /* 0xff80000010bf7808 */ /* 0x000fe20005800000 */
[----:B---3--:R-:W-:Y:S01]  /*15940*/  HMMA.16816.F32 R120, R184, R12, R120 ;  /* 0x0000000cb878723c */ /* 0x008fe20000001878 */
[----:B------:R-:W-:-:S02]  /*15950*/  FSEL R183, R18, -INF , !P0 ;  /* 0xff80000012b77808 */ /* 0x000fc40004000000 */
[-C--:B------:R-:W-:Y:S02]  /*15960*/  ISETP.GE.AND P1, PT, R21, R165.reuse, PT ;  /* 0x000000a51500720c */ /* 0x080fe40003f26270 */
[C---:B------:R-:W-:Y:S02]  /*15970*/  ISETP.GE.AND P3, PT, R8.reuse, R165, PT ;  /* 0x000000a50800720c */ /* 0x040fe40003f66270 */
[----:B------:R-:W-:Y:S01]  /*15980*/  ISETP.GE.AND P0, PT, R8, R220, PT ;  /* 0x000000dc0800720c */ /* 0x000fe20003f06270 */
[----:B------:R-:W-:Y:S01]  /*15990*/  HMMA.16816.F32 R116, R184, R14, R116 ;  /* 0x0000000eb874723c */ /* 0x000fe20000001874 */
[----:B------:R-:W-:Y:S02]  /*159a0*/  IADD3 R8, R0, 0x80, RZ ;  /* 0x0000008000087810 */ /* 0x000fe40007ffe0ff */
[----:B------:R-:W-:Y:S02]  /*159b0*/  FSEL R190, R17, -INF , !P1 ;  /* 0xff80000011be7808 */ /* 0x000fe40004800000 */
[----:B------:R-:W-:-:S02]  /*159c0*/  FSEL R182, R19, -INF , !P2 ;  /* 0xff80000013b67808 */ /* 0x000fc40005000000 */
[C---:B------:R-:W-:Y:S02]  /*159d0*/  ISETP.GE.AND P1, PT, R8.reuse, R165, PT ;  /* 0x000000a50800720c */ /* 0x040fe40003f26270 */
[----:B------:R-:W-:Y:S02]  /*159e0*/  ISETP.GE.AND P2, PT, R8, R220, PT ;  /* 0x000000dc0800720c */ /* 0x000fe40003f46270 */
[C---:B------:R-:W-:Y:S02]  /*159f0*/  IADD3 R9, R0.reuse, 0x81, RZ ;  /* 0x0000008100097810 */ /* 0x040fe40007ffe0ff */
[C---:B------:R-:W-:Y:S02]  /*15a00*/  IADD3 R12, R0.reuse, 0x89, RZ ;  /* 0x00000089000c7810 */ /* 0x040fe40007ffe0ff */
[----:B------:R-:W-:Y:S02]  /*15a10*/  IADD3 R8, R0, 0x88, RZ ;  /* 0x0000008800087810 */ /* 0x000fe40007ffe0ff */
[----:B------:R-:W-:-:S02]  /*15a20*/  FSEL R189, R132, -INF , !P5 ;  /* 0xff80000084bd7808 */ /* 0x000fc40006800000 */
[----:B------:R-:W-:Y:S01]  /*15a30*/  FSEL R181, R134, -INF , !P4 ;  /* 0xff80000086b57808 */ /* 0x000fe20006000000 */
[C---:B-1----:R-:W-:Y:S01]  /*15a40*/  HMMA.16816.F32 R112, R184.reuse, R4, R112 ;  /* 0x00000004b870723c */ /* 0x042fe20000001870 */
[----:B------:R-:W-:Y:S02]  /*15a50*/  FSEL R177, R128, -INF , !P1 ;  /* 0xff80000080b17808 */ /* 0x000fe40004800000 */
[----:B------:R-:W-:Y:S02]  /*15a60*/  FSEL R163, R130, -INF , !P2 ;  /* 0xff80000082a37808 */ /* 0x000fe40005000000 */
[CC--:B------:R-:W-:Y:S02]  /*15a70*/  ISETP.GE.AND P5, PT, R9.reuse, R165.reuse, PT ;  /* 0x000000a50900720c */ /* 0x0c0fe40003fa6270 */
[----:B------:R-:W-:Y:S01]  /*15a80*/  ISETP.GE.AND P4, PT, R9, R220, PT ;  /* 0x000000dc0900720c */ /* 0x000fe20003f86270 */
[----:B------:R-:W-:Y:S01]  /*15a90*/  HMMA.16816.F32 R108, R184, R6, R108 ;  /* 0x00000006b86c723c */ /* 0x000fe2000000186c */
[----:B------:R-:W-:-:S02]  /*15aa0*/  ISETP.GE.AND P1, PT, R12, R165, PT ;  /* 0x000000a50c00720c */ /* 0x000fc40003f26270 */
[-C--:B------:R-:W-:Y:S02]  /*15ab0*/  ISETP.GE.AND P2, PT, R12, R220.reuse, PT ;  /* 0x000000dc0c00720c */ /* 0x080fe40003f46270 */
[----:B------:R-:W-:Y:S02]  /*15ac0*/  FSEL R188, R133, -INF , !P3 ;  /* 0xff80000085bc7808 */ /* 0x000fe40005800000 */
[----:B------:R-:W-:Y:S02]  /*15ad0*/  FSEL R180, R135, -INF , !P0 ;  /* 0xff80000087b47808 */ /* 0x000fe40004000000 */
[----:B------:R-:W-:Y:S02]  /*15ae0*/  IADD3 R12, R0, 0x90, RZ ;  /* 0x00000090000c7810 */ /* 0x000fe40007ffe0ff */
[C---:B------:R-:W-:Y:S02]  /*15af0*/  ISETP.GE.AND P3, PT, R8.reuse, R165, PT ;  /* 0x000000a50800720c */ /* 0x040fe40003f66270 */
[----:B------:R-:W-:-:S02]  /*15b00*/  ISETP.GE.AND P0, PT, R8, R220, PT ;  /* 0x000000dc0800720c */ /* 0x000fc40003f06270 */
[----:B------:R-:W1:Y:S01]  /*15b10*/  LDSM.16.M88.4 R8, [R224+0x5800] ;  /* 0x00580000e008783b */ /* 0x000e620000000200 */
        /* <DEDUP_REMOVED lines=14> */
[----:B------:R-:W2:Y:S01]  /*15c00*/  LDSM.16.M88.4 R12, [R224+0x6000] ;  /* 0x00600000e00c783b */ /* 0x000ea20000000200 */
[----:B------:R-:W-:Y:S02]  /*15c10*/  IADD3 R4, R0, 0x99, RZ ;  /* 0x0000009900047810 */ /* 0x000fe40007ffe0ff */
[----:B------:R-:W-:Y:S02]  /*15c20*/  FSEL R153, R120, -INF , !P5 ;  /* 0xff80000078997808 */ /* 0x000fe40006800000 */
[----:B------:R-:W-:Y:S02]  /*15c30*/  FSEL R39, R122, -INF , !P4 ;  /* 0xff8000007a277808 */ /* 0x000fe40006000000 */
[----:B------:R-:W-:-:S02]  /*15c40*/  ISETP.GE.AND P5, PT, R4, R165, PT ;  /* 0x000000a50400720c */ /* 0x000fc40003fa6270 */
[-C--:B------:R-:W-:Y:S02]  /*15c50*/  ISETP.GE.AND P4, PT, R4, R220.reuse, PT ;  /* 0x000000dc0400720c */ /* 0x080fe40003f86270 */
[----:B------:R-:W-:Y:S01]  /*15c60*/  IADD3 R4, R0, 0xa0, RZ ;  /* 0x000000a000047810 */ /* 0x000fe20007ffe0ff */
[----:B-1----:R-:W-:Y:S01]  /*15c70*/  HMMA.16816.F32 R104, R184, R8, R104 ;  /* 0x00000008b868723c */ /* 0x002fe20000001868 */
        /* <DEDUP_REMOVED lines=13> */
[----:B------:R-:W-:Y:S01]  /*15d50*/  ISETP.GE.AND P4, PT, R4, R220, PT ;  /* 0x000000dc0400720c */ /* 0x000fe20003f86270 */
[----:B--2---:R-:W-:Y:S01]  /*15d60*/  HMMA.16816.F32 R20, R184, R12, R96 ;  /* 0x0000000cb814723c */ /* 0x004fe20000001860 */
[----:B------:R-:W1:Y:S01]  /*15d70*/  LDSM.16.M88.4 R4, [R224+0x6800] ;  /* 0x00680000e004783b */ /* 0x000e620000000200 */
        /* <DEDUP_REMOVED lines=10> */
[C---:B------:R-:W-:Y:S01]  /*15e20*/  IADD3 R17, R0.reuse, 0xb1, RZ ;  /* 0x000000b100117810 */ /* 0x040fe20007ffe0ff */
[----:B------:R-:W-:Y:S01]  /*15e30*/  HMMA.16816.F32 R8, R184, R10, R100 ;  /* 0x0000000ab808723c */ /* 0x000fe20000001864 */
        /* <DEDUP_REMOVED lines=9> */
[----:B------:R-:W2:Y:S01]  /*15ed0*/  LDSM.16.M88.4 R16, [R224+0x7000] ;  /* 0x00700000e010783b */ /* 0x000ea20000000200 */
[----:B------:R-:W-:Y:S02]  /*15ee0*/  IADD3 R12, R0, 0xb9, RZ ;  /* 0x000000b9000c7810 */ /* 0x000fe40007ffe0ff */
[----:B------:R-:W-:Y:S02]  /*15ef0*/  FSEL R99, R104, -INF , !P1 ;  /* 0xff80000068637808 */ /* 0x000fe40004800000 */
[----:B------:R-:W-:Y:S02]  /*15f00*/  FSEL R96, R106, -INF , !P2 ;  /* 0xff8000006a607808 */ /* 0x000fe40005000000 */
[C---:B------:R-:W-:Y:S02]  /*15f10*/  ISETP.GE.AND P1, PT, R12.reuse, R165, PT ;  /* 0x000000a50c00720c */ /* 0x040fe40003f26270 */
[----:B------:R-:W-:Y:S02]  /*15f20*/  ISETP.GE.AND P2, PT, R12, R220, PT ;  /* 0x000000dc0c00720c */ /* 0x000fe40003f46270 */
[----:B------:R-:W-:Y:S01]  /*15f30*/  HMMA.16816.F32 R12, R184, R14, R92 ;  /* 0x0000000eb80c723c */ /* 0x000fe2000000185c */
[----:B------:R-:W-:-:S02]  /*15f40*/  IADD3 R24, R0, 0xc0, RZ ;  /* 0x000000c000187810 */ /* 0x000fc40007ffe0ff */
[----:B------:R-:W-:Y:S02]  /*15f50*/  IADD3 R25, R0, 0xc1, RZ ;  /* 0x000000c100197810 */ /* 0x000fe40007ffe0ff */
[----:B------:R-:W-:Y:S02]  /*15f60*/  FSEL R98, R105, -INF , !P5 ;  /* 0xff80000069627808 */ /* 0x000fe40006800000 */
[----:B------:R-:W-:Y:S02]  /*15f70*/  FSEL R95, R8, -INF , !P3 ;  /* 0xff800000085f7808 */ /* 0x000fe40005800000 */
[----:B------:R-:W-:Y:S02]  /*15f80*/  IADD3 R8, R0, 0xc8, RZ ;  /* 0x000000c800087810 */ /* 0x000fe40007ffe0ff */
[----:B------:R-:W-:Y:S02]  /*15f90*/  FSEL R93, R107, -INF , !P4 ;  /* 0xff8000006b5d7808 */ /* 0x000fe40006000000 */
[----:B------:R-:W-:-:S02]  /*15fa0*/  FSEL R92, R10, -INF , !P0 ;  /* 0xff8000000a5c7808 */ /* 0x000fc40004000000 */
[CC--:B------:R-:W-:Y:S02]  /*15fb0*/  ISETP.GE.AND P5, PT, R24.reuse, R165.reuse, PT ;  /* 0x000000a51800720c */ /* 0x0c0fe40003fa6270 */
[-C--:B------:R-:W-:Y:S02]  /*15fc0*/  ISETP.GE.AND P4, PT, R24, R220.reuse, PT ;  /* 0x000000dc1800720c */ /* 0x080fe40003f86270 */
[CC--:B------:R-:W-:Y:S02]  /*15fd0*/  ISETP.GE.AND P3, PT, R25.reuse, R165.reuse, PT ;  /* 0x000000a51900720c */ /* 0x0c0fe40003f66270 */
[----:B------:R-:W-:Y:S02]  /*15fe0*/  ISETP.GE.AND P0, PT, R25, R220, PT ;  /* 0x000000dc1900720c */ /* 0x000fe40003f06270 */
[----:B-1----:R-:W-:Y:S01]  /*15ff0*/  HMMA.16816.F32 R24, R184, R4, R88 ;  /* 0x00000004b818723c */ /* 0x002fe20000001858 */
[----:B------:R-:W-:Y:S02]  /*16000*/  FSEL R94, R9, -INF , !P1 ;  /* 0xff800000095e7808 */ /* 0x000fe40004800000 */
[----:B------:R-:W-:-:S04]  /*16010*/  ISETP.GE.AND P1, PT, R8, R165, PT ;  /* 0x000000a50800720c */ /* 0x000fc80003f26270 */
[----:B------:R-:W-:Y:S02]  /*16020*/  FSEL R89, R11, -INF , !P2 ;  /* 0xff8000000b597808 */ /* 0x000fe40005000000 */
[----:B------:R-:W-:Y:S02]  /*16030*/  ISETP.GE.AND P2, PT, R8, R220, PT ;  /* 0x000000dc0800720c */ /* 0x000fe40003f46270 */
[----:B------:R-:W1:Y:S01]  /*16040*/  LDSM.16.M88.4 R8, [R224+0x7800] ;  /* 0x00780000e008783b */ /* 0x000e620000000200 */
[----:B------:R-:W-:Y:S01]  /*16050*/  IADD3 R4, R0, 0xc9, RZ ;  /* 0x000000c900047810 */ /* 0x000fe20007ffe0ff */
[----:B------:R-:W-:-:S04]  /*16060*/  DEPBAR.LE SB0, 0x0 ;  /* 0x000080000000791a */ /* 0x000fc80000000000 */
[----:B------:R-:W-:Y:S02]  /*16070*/  FSEL R91, R20, -INF , !P5 ;  /* 0xff800000145b7808 */ /* 0x000fe40006800000 */
[----:B------:R-:W-:Y:S02]  /*16080*/  FSEL R88, R22, -INF , !P4 ;  /* 0xff80000016587808 */ /* 0x000fe40006000000 */
[----:B------:R-:W-:Y:S01]  /*16090*/  FSEL R90, R21, -INF , !P3 ;  /* 0xff800000155a7808 */ /* 0x000fe20005800000 */
[----:B------:R-:W-:Y:S01]  /*160a0*/  BAR.SYNC.DEFER_BLOCKING 0x0 ;  /* 0x0000000000007b1d */ /* 0x000fe20000010000 */
[C---:B------:R-:W-:Y:S02]  /*160b0*/  ISETP.GE.AND P5, PT, R4.reuse, R165, PT ;  /* 0x000000a50400720c */ /* 0x040fe40003fa6270 */
[----:B------:R-:W-:Y:S02]  /*160c0*/  ISETP.GE.AND P4, PT, R4, R220, PT ;  /* 0x000000dc0400720c */ /* 0x000fe40003f86270 */
[C---:B------:R-:W-:Y:S01]  /*160d0*/  IADD3 R20, R0.reuse, 0xd0, RZ ;  /* 0x000000d000147810 */ /* 0x040fe20007ffe0ff */
[----:B------:R-:W-:Y:S01]  /*160e0*/  HMMA.16816.F32 R4, R184, R6, R84 ;  /* 0x00000006b804723c */ /* 0x000fe20000001854 */
[----:B------:R-:W-:-:S02]  /*160f0*/  IADD3 R21, R0, 0xd1, RZ ;  /* 0x000000d100157810 */ /* 0x000fc40007ffe0ff */
[----:B------:R-:W-:-:S04]  /*16100*/  ISETP.GE.AND P3, PT, R20, R165, PT ;  /* 0x000000a51400720c */ /* 0x000fc80003f66270 */
[----:B------:R-:W-:Y:S02]  /*16110*/  FSEL R85, R23, -INF , !P0 ;  /* 0xff80000017557808 */ /* 0x000fe40004000000 */
[----:B------:R-:W-:Y:S02]  /*16120*/  FSEL R87, R12, -INF , !P1 ;  /* 0xff8000000c577808 */ /* 0x000fe40004800000 */
[----:B------:R-:W-:Y:S02]  /*16130*/  FSEL R84, R14, -INF , !P2 ;  /* 0xff8000000e547808 */ /* 0x000fe40005000000 */
[-C--:B------:R-:W-:Y:S02]  /*16140*/  ISETP.GE.AND P0, PT, R20, R220.reuse, PT ;  /* 0x000000dc1400720c */ /* 0x080fe40003f06270 */
[C---:B------:R-:W-:Y:S02]  /*16150*/  ISETP.GE.AND P1, PT, R21.reuse, R165, PT ;  /* 0x000000a51500720c */ /* 0x040fe40003f26270 */
[----:B------:R-:W-:-:S02]  /*16160*/  ISETP.GE.AND P2, PT, R21, R220, PT ;  /* 0x000000dc1500720c */ /* 0x000fc40003f46270 */
[C---:B--2---:R-:W-:Y:S01]  /*16170*/  HMMA.16816.F32 R20, R184.reuse, R16, R80 ;  /* 0x00000010b814723c */ /* 0x044fe20000001850 */
[----:B------:R-:W-:Y:S02]  /*16180*/  IADD3 R12, R0, 0xd8, RZ ;  /* 0x000000d8000c7810 */ /* 0x000fe40007ffe0ff */
[----:B------:R-:W-:Y:S02]  /*16190*/  FSEL R86, R13, -INF , !P5 ;  /* 0xff8000000d567808 */ /* 0x000fe40006800000 */
[C---:B------:R-:W-:Y:S02]  /*161a0*/  ISETP.GE.AND P5, PT, R12.reuse, R165, PT ;  /* 0x000000a50c00720c */ /* 0x040fe40003fa6270 */
[----:B------:R-:W-:Y:S01]  /*161b0*/  FSEL R81, R15, -INF , !P4 ;  /* 0xff8000000f517808 */ /* 0x000fe20006000000 */
[----:B------:R-:W-:Y:S01]  /*161c0*/  HMMA.16816.F32 R16, R184, R18, R76 ;  /* 0x00000012b810723c */ /* 0x000fe2000000184c */
        /* <DEDUP_REMOVED lines=8> */
[----:B------:R-:W-:Y:S02]  /*16250*/  FSEL R103, R4, -INF , !P5 ;  /* 0xff80000004677808 */ /* 0x000fe40006800000 */
[----:B------:R-:W-:Y:S02]  /*16260*/  ISETP.GE.AND P0, PT, R13, R220, PT ;  /* 0x000000dc0d00720c */ /* 0x000fe40003f06270 */
[----:B------:R-:W-:Y:S02]  /*16270*/  IADD3 R4, R0, 0xe8, RZ ;  /* 0x000000e800047810 */ /* 0x000fe40007ffe0ff */
[----:B------:R-:W-:Y:S02]  /*16280*/  FSEL R102, R5, -INF , !P3 ;  /* 0xff80000005667808 */ /* 0x000fe40005800000 */
[----:B------:R-:W-:Y:S02]  /*16290*/  FSEL R79, R20, -INF , !P1 ;  /* 0xff800000144f7808 */ /* 0x000fe40004800000 */
[----:B------:R-:W-:-:S02]  /*162a0*/  FSEL R77, R6, -INF , !P4 ;  /* 0xff800000064d7808 */ /* 0x000fc40006000000 */
[----:B------:R-:W-:Y:S02]  /*162b0*/  FSEL R76, R7, -INF , !P0 ;  /* 0xff800000074c7808 */ /* 0x000fe40004000000 */
[C---:B------:R-:W-:Y:S02]  /*162c0*/  ISETP.GE.AND P3, PT, R4.reuse, R165, PT ;  /* 0x000000a50400720c */ /* 0x040fe40003f66270 */
[-C--:B------:R-:W-:Y:S02]  /*162d0*/  ISETP.GE.AND P1, PT, R4, R220.reuse, PT ;  /* 0x000000dc0400720c */ /* 0x080fe40003f26270 */
[----:B-1----:R-:W-:Y:S01]  /*162e0*/  HMMA.16816.F32 R4, R184, R8, R72 ;  /* 0x00000008b804723c */ /* 0x002fe20000001848 */
[----:B------:R-:W-:Y:S02]  /*162f0*/  FSEL R78, R27, -INF , !P2 ;  /* 0xff8000001b4e7808 */ /* 0x000fe40005000000 */
[----:B------:R-:W-:Y:S02]  /*16300*/  IADD3 R13, R0, 0xe1, RZ ;  /* 0x000000e1000d7810 */ /* 0x000fe40007ffe0ff */
[----:B------:R-:W-:-:S02]  /*16310*/  ISETP.GE.AND P2, PT, R12, R220, PT ;  /* 0x000000dc0c00720c */ /* 0x000fc40003f46270 */
[C---:B------:R-:W-:Y:S02]  /*16320*/  IADD3 R12, R0.reuse, 0xe9, RZ ;  /* 0x000000e9000c7810 */ /* 0x040fe40007ffe0ff */
[-C--:B------:R-:W-:Y:S02]  /*16330*/  ISETP.GE.AND P5, PT, R13, R165.reuse, PT ;  /* 0x000000a50d00720c */ /* 0x080fe40003fa6270 */
[----:B------:R-:W-:Y:S02]  /*16340*/  IADD3 R8, R0, 0xf0, RZ ;  /* 0x000000f000087810 */ /* 0x000fe40007ffe0ff */
        /* <DEDUP_REMOVED lines=8> */
[----:B------:R-:W-:-:S02]  /*163d0*/  ISETP.GE.AND P3, PT, R12, R165, PT ;  /* 0x000000a50c00720c */ /* 0x000fc40003f66270 */
[-C--:B------:R-:W-:Y:S02]  /*163e0*/  ISETP.GE.AND P6, PT, R8, R220.reuse, PT ;  /* 0x000000dc0800720c */ /* 0x080fe40003fc6270 */
[----:B------:R-:W-:Y:S01]  /*163f0*/  P2R R13, PR, RZ, 0x20 ;  /* 0x00000020ff0d7803 */ /* 0x000fe20000000000 */
[----:B------:R-:W-:Y:S01]  /*16400*/  HMMA.16816.F32 R8, R184, R10, R68 ;  /* 0x0000000ab808723c */ /* 0x000fe20000001844 */
[----:B------:R-:W-:Y:S02]  /*16410*/  ISETP.GE.AND P5, PT, R12, R220, PT ;  /* 0x000000dc0c00720c */ /* 0x000fe40003fa6270 */
[----:B------:R-:W-:Y:S02]  /*16420*/  FSEL R72, R23, -INF , !P4 ;  /* 0xff80000017487808 */ /* 0x000fe40006000000 */
[----:B------:R-:W-:Y:S02]  /*16430*/  P2R R12, PR, RZ, 0x8 ;  /* 0x00000008ff0c7803 */ /* 0x000fe40000000000 */
[----:B------:R-:W-:-:S02]  /*16440*/  ISETP.NE.AND P4, PT, R213, RZ, PT ;  /* 0x000000ffd500720c */ /* 0x000fc40003f85270 */
[----:B------:R-:W-:Y:S02]  /*16450*/  FSEL R68, R19, -INF , !P0 ;  /* 0xff80000013447808 */ /* 0x000fe40004000000 */
[----:B------:R-:W-:Y:S02]  /*16460*/  ISETP.NE.AND P0, PT, R12, RZ, PT ;  /* 0x000000ff0c00720c */ /* 0x000fe40003f05270 */
[----:B------:R-:W-:Y:S02]  /*16470*/  FSEL R12, R67, -INF , !P4 ;  /* 0xff800000430c7808 */ /* 0x000fe40006000000 */
[----:B------:R-:W-:Y:S02]  /*16480*/  FSEL R67, R7, -INF , !P5 ;  /* 0xff80000007437808 */ /* 0x000fe40006800000 */
[----:B------:R-:W-:Y:S02]  /*16490*/  ISETP.GT.AND P5, PT, R245, R234, PT ;  /* 0x000000eaf500720c */ /* 0x000fe40003fa4270 */
[----:B------:R-:W-:-:S02]  /*164a0*/  FSEL R69, R18, -INF , !P1 ;  /* 0xff80000012457808 */ /* 0x000fc40004800000 */
[----:B------:R-:W-:Y:S02]  /*164b0*/  ISETP.NE.AND P1, PT, R13, RZ, PT ;  /* 0x000000ff0d00720c */ /* 0x000fe40003f25270 */
[C---:B------:R-:W-:Y:S02]  /*164c0*/  IADD3 R13, R0.reuse, 0xf8, RZ ;  /* 0x000000f8000d7810 */ /* 0x040fe40007ffe0ff */
[C---:B------:R-:W-:Y:S02]  /*164d0*/  ISETP.GE.AND P4, PT, R0.reuse, R165, PT ;  /* 0x000000a50000720c */ /* 0x040fe40003f86270 */
[----:B------:R-:W-:Y:S02]  /*164e0*/  IADD3 R0, R0, 0xf9, RZ ;  /* 0x000000f900007810 */ /* 0x000fe40007ffe0ff */
        /* <DEDUP_REMOVED lines=9> */
[----:B------:R-:W-:Y:S02]  /*16580*/  FSEL R108, R8, -INF , !P3 ;  /* 0xff800000086c7808 */ /* 0x000fe40005800000 */
[----:B------:R-:W-:Y:S02]  /*16590*/  FSEL R106, R10, -INF , !P1 ;  /* 0xff8000000a6a7808 */ /* 0x000fe40004800000 */
[----:B------:R-:W-:Y:S02]  /*165a0*/  FSEL R107, R9, -INF , !P2 ;  /* 0xff800000096b7808 */ /* 0x000fe40005000000 */
        /* <DEDUP_REMOVED lines=45> */
[----:B------:R1:W2:Y:S05]  /*16880*/  LDG.E R4, [R8.64] ;  /* 0x0000000608047981 */ /* 0x0002aa000c1e1900 */
[----:B------:R-:W2:Y:S01]  /*16890*/  LDG.E R6, [R6.64] ;  /* 0x0000000606067981 */ /* 0x000ea2000c1e1900 */
[----:B------:R-:W-:Y:S01]  /*168a0*/  IADD3 R2, R2, -R5, RZ ;  /* 0x8000000502027210 */ /* 0x000fe20007ffe0ff */
[----:B------:R-:W-:-:S04]  /*168b0*/  IMAD.MOV.U32 R5, RZ, RZ, c[0x0][0x2d0] ;  /* 0x0000b400ff057624 */ /* 0x000fc800078e00ff */
[----:B------:R-:W-:-:S05]  /*168c0*/  IMAD R5, R2, R5, -0x100 ;  /* 0xffffff0002057424 */ /* 0x000fca00078e0205 */
[----:B------:R-:W-:-:S05]  /*168d0*/  SHF.R.S32.HI R2, RZ, 0x1f, R5 ;  /* 0x0000001fff027819 */ /* 0x000fca0000011405 */
[----:B------:R-:W-:Y:S02]  /*168e0*/  IMAD R2, R2, c[0x0][0x198], RZ ;  /* 0x0000660002027a24 */ /* 0x000fe400078e02ff */
[----:B-1----:R-:W-:-:S04]  /*168f0*/  IMAD.WIDE.U32 R8, R5, c[0x0][0x198], RZ ;  /* 0x0000660005087a25 */ /* 0x002fc800078e00ff */
[----:B------:R-:W-:-:S05]  /*16900*/  IMAD R2, R5, c[0x0][0x19c], R2 ;  /* 0x0000670005027a24 */ /* 0x000fca00078e0202 */
[----:B------:R-:W-:Y:S01]  /*16910*/  IADD3 R9, R9, R2, RZ ;  /* 0x0000000209097210 */ /* 0x000fe20007ffe0ff */
[----:B--2---:R-:W-:-:S05]  /*16920*/  IMAD.IADD R6, R6, 0x1, -R4 ;  /* 0x0000000106067824 */ /* 0x004fca00078e0a04 */
[----:B------:R-:W-:-:S05]  /*16930*/  SHF.R.S32.HI R4, RZ, 0x1f, R6 ;  /* 0x0000001fff047819 */ /* 0x000fca0000011406 */
[----:B------:R-:W-:-:S04]  /*16940*/  IMAD R4, R4, c[0x0][0x180], RZ ;  /* 0x0000600004047a24 */ /* 0x000fc800078e02ff */
[C---:B------:R-:W-:Y:S02]  /*16950*/  IMAD R4, R6.reuse, c[0x0][0x184], R4 ;  /* 0x0000610006047a24 */ /* 0x040fe400078e0204 */
[----:B------:R-:W-:-:S04]  /*16960*/  IMAD.WIDE.U32 R6, R6, c[0x0][0x180], R8 ;  /* 0x0000600006067a25 */ /* 0x000fc800078e0008 */
[----:B------:R-:W-:Y:S01]  /*16970*/  IMAD.IADD R4, R7, 0x1, R4 ;  /* 0x0000000107047824 */ /* 0x000fe200078e0204 */
[----:B------:R-:W-:Y:S05]  /*16980*/  BRA `(.L_x_3807) ;  /* 0x0000003000007947 */ /* 0x000fea0003800000 */
.L_x_3806:
[----:B------:R-:W-:-:S05]  /*16990*/  IMAD.MOV.U32 R6, RZ, RZ, c[0x0][0x198] ;  /* 0x00006600ff067624 */ /* 0x000fca00078e00ff */
[----:B------:R-:W-:-:S04]  /*169a0*/  LEA R6, -R6, RZ, 0x8 ;  /* 0x000000ff06067211 */ /* 0x000fc800078e41ff */
[----:B------:R-:W-:Y:S02]  /*169b0*/  SHF.R.S32.HI R4, RZ, 0x1f, R6 ;  /* 0x0000001fff047819 */ /* 0x000fe40000011406 */
.L_x_3807:
        /* <DEDUP_REMOVED lines=58> */
.L_x_3805:
[----:B------:R-:W-:Y:S02]  /*16d60*/  FMNMX.FTZ R2, R0, R212, !PT ;  /* 0x000000d400027209 */ /* 0x000fe40007810000 */
[----:B---3--:R-:W-:Y:S02]  /*16d70*/  FMNMX.FTZ R4, R205, R12, !PT ;  /* 0x0000000ccd047209 */ /* 0x008fe40007810000 */
        /* <DEDUP_REMOVED lines=125> */
[----:B------:R-:W1:Y:S03]  /*17550*/  SHFL.BFLY PT, R6, R2, 0x2, 0x1f ;  /* 0x0c401f0002067f89 */ /* 0x000e6600000e0000 */
        /* <DEDUP_REMOVED lines=247> */
[--C-:B------:R-:W-:Y:S01]  /*184d0*/  FFMA.FTZ R102, R102, c[0x0][0x23c], -R114.reuse ;  /* 0x00008f0066667a23 */ /* 0x100fe20000010872 */
        /* <DEDUP_REMOVED lines=180> */
[----:B--2---:R-:W-:Y:S01]  /*19020*/  FADD.FTZ R161, R39, R161 ;  /* 0x000000a127a17221 */ /* 0x004fe20000010000 */
[----:B------:R-:W-:Y:S01]  /*19030*/  LDSM.16.MT88.4 R156, [R228+0x11800] ;  /* 0x01180000e49c783b */ /* 0x000fe20000004200 */
        /* <DEDUP_REMOVED lines=12> */
[C---:B------:R-:W-:Y:S01]  /*19100*/  HMMA.16816.F32 R28, R52.reuse, R50, R28 ;  /* 0x00000032341c723c */ /* 0x040fe2000000181c */
[C---:B----4-:R-:W-:Y:S01]  /*19110*/  F2FP.PACK_AB R49, R38.reuse, R39 ;  /* 0x000000272631723e */ /* 0x050fe200000000ff */
[----:B------:R-:W1:Y:S01]  /*19120*/  MUFU.EX2 R98, R98 ;  /* 0x0000006200627308 */ /* 0x000e620000000800 */
[----:B------:R-:W-:Y:S01]  /*19130*/  FADD.FTZ R38, R38, R161 ;  /* 0x000000a126267221 */ /* 0x000fe20000010000 */
[----:B------:R-:W-:Y:S03]  /*19140*/  LDSM.16.MT88.4 R140, [R226+0x11800] ;  /* 0x01180000e28c783b */ /* 0x000fe60000004200 */
[----:B------:R-:W-:Y:S01]  /*19150*/  F2FP.PACK_AB R50, R129, R139 ;  /* 0x0000008b8132723e */ /* 0x000fe200000000ff */
[----:B-----5:R-:W-:Y:S01]  /*19160*/  HMMA.16816.F32 R24, R52, R44, R24 ;  /* 0x0000002c3418723c */ /* 0x020fe20000001818 */
[----:B------:R-:W-:Y:S01]  /*19170*/  F2FP.PACK_AB R51, R61, R37 ;  /* 0x000000253d33723e */ /* 0x000fe200000000ff */
[----:B------:R-:W-:Y:S01]  /*19180*/  MUFU.EX2 R95, R95 ;  /* 0x0000005f005f7308 */ /* 0x000fe20000000800 */
[----:B------:R-:W-:-:S02]  /*19190*/  FADD.FTZ R139, R139, R170 ;  /* 0x000000aa8b8b7221 */ /* 0x000fc40000010000 */
[----:B------:R-:W-:Y:S02]  /*191a0*/  FADD.FTZ R38, R37, R38 ;  /* 0x0000002625267221 */ /* 0x000fe40000010000 */
[----:B------:R-:W-:Y:S01]  /*191b0*/  FADD.FTZ R139, R129, R139 ;  /* 0x0000008b818b7221 */ /* 0x000fe20000010000 */
[----:B------:R-:W-:Y:S01]  /*191c0*/  HMMA.16816.F32 R20, R52, R46, R20 ;  /* 0x0000002e3414723c */ /* 0x000fe20000001814 */
[----:B------:R-:W4:Y:S01]  /*191d0*/  LDSM.16.MT88.4 R44, [R226+0xe800] ;  /* 0x00e80000e22c783b */ /* 0x000f220000004200 */
[----:B------:R-:W-:Y:S01]  /*191e0*/  MUFU.EX2 R94, R94 ;  /* 0x0000005e005e7308 */ /* 0x000fe20000000800 */
[----:B------:R-:W-:Y:S02]  /*191f0*/  FADD.FTZ R61, R61, R38 ;  /* 0x000000263d3d7221 */ /* 0x000fe40000010000 */
        /* <DEDUP_REMOVED lines=262> */
.L_x_3809:
[----:B------:R-:W-:-:S05]  /*1a260*/  IMAD.MOV.U32 R6, RZ, RZ, c[0x0][0x1a0] ;  /* 0x00006800ff067624 */ /* 0x000fca00078e00ff */
[----:B------:R-:W-:-:S04]  /*1a270*/  LEA R6, -R6, RZ, 0x8 ;  /* 0x000000ff06067211 */ /* 0x000fc800078e41ff */
[----:B------:R-:W-:Y:S02]  /*1a280*/  SHF.R.S32.HI R4, RZ, 0x1f, R6 ;  /* 0x0000001fff047819 */ /* 0x000fe40000011406 */
.L_x_3810:
        /* <DEDUP_REMOVED lines=62> */
[----:B------:R-:W-:-:S05]  /*1a670*/  IADD3.X R7, R5, UR5, RZ, P0, !PT ;  /* 0x0000000505077c10 */ /* 0x000fca00087fe4ff */
[----:B------:R3:W-:Y:S04]  /*1a680*/  LDGSTS.E.BYPASS.LTC128B.128 [R244+0x11800], [R6.64] ;  /* 0x1180000006f47fae */ /* 0x0007e8000b901d46 */
[----:B------:R-:W-:Y:S04]  /*1a690*/  LDSM.16.M88.4 R204, [R233] ;  /* 0x00000000e9cc783b */ /* 0x000fe80000000200 */
[----:B------:R-:W5:Y:S04]  /*1a6a0*/  LDSM.16.M88.4 R84, [R232+0x2000] ;  /* 0x00200000e854783b */ /* 0x000f680000000200 */
[----:B------:R-:W2:Y:S04]  /*1a6b0*/  LDSM.16.M88.4 R76, [R232+0x2800] ;  /* 0x00280000e84c783b */ /* 0x000ea80000000200 */
[----:B------:R1:W-:Y:S04]  /*1a6c0*/  LDSM.16.M88.4 R200, [R192] ;  /* 0x00000000c0c8783b */ /* 0x0003e80000000200 */
[----:B------:R-:W-:Y:S04]  /*1a6d0*/  LDSM.16.M88.4 R68, [R232+0x3000] ;  /* 0x00300000e844783b */ /* 0x000fe80000000200 */
[----:B----4-:R-:W-:Y:S04]  /*1a6e0*/  LDSM.16.M88.4 R12, [R164+0x2800] ;  /* 0x00280000a40c783b */ /* 0x010fe80000000200 */
[----:B---3--:R-:W3:Y:S04]  /*1a6f0*/  LDSM.16.M88.4 R4, [R164+0x2000] ;  /* 0x00200000a404783b */ /* 0x008ee80000000200 */
[----:B------:R-:W4:Y:S04]  /*1a700*/  LDSM.16.M88.4 R44, [R232+0x4800] ;  /* 0x00480000e82c783b */ /* 0x000f280000000200 */
[----:B------:R-:W3:Y:S01]  /*1a710*/  LDSM.16.M88.4 R60, [R232+0x3800] ;  /* 0x00380000e83c783b */ /* 0x000ee20000000200 */
[----:B-1----:R-:W-:-:S03]  /*1a720*/  IADD3 R192, R230, 0x800, RZ ;  /* 0x00000800e6c07810 */ /* 0x002fc60007ffe0ff */
[----:B------:R-:W1:Y:S04]  /*1a730*/  LDSM.16.M88.4 R24, [R164+0x3000] ;  /* 0x00300000a418783b */ /* 0x000e680000000200 */
[----:B------:R-:W1:Y:S01]  /*1a740*/  LDSM.16.M88.4 R20, [R232+0x6000] ;  /* 0x00600000e814783b */ /* 0x000e620000000200 */
[C---:B-----5:R-:W-:Y:S03]  /*1a750*/  HMMA.16816.F32 R88, R204.reuse, R84, RZ ;  /* 0x00000054cc58723c */ /* 0x060fe600000018ff */
        /* <DEDUP_REMOVED lines=15> */
[----:B------:R-:W2:Y:S04]  /*1a850*/  LDSM.16.M88.4 R4, [R164+0x4800] ;  /* 0x00480000a404783b */ /* 0x000ea80000000200 */
[----:B------:R-:W-:Y:S01]  /*1a860*/  LDSM.16.M88.4 R116, [R232+0x8800] ;  /* 0x00880000e874783b */ /* 0x000fe20000000200 */
[C---:B------:R-:W-:Y:S03]  /*1a870*/  HMMA.16816.F32 R72, R204.reuse, R68, RZ ;  /* 0x00000044cc48723c */ /* 0x040fe600000018ff */
[----:B------:R-:W-:Y:S04]  /*1a880*/  LDSM.16.M88.4 R104, [R164+0x5800] ;  /* 0x00580000a468783b */ /* 0x000fe80000000200 */
[----:B------:R-:W-:Y:S01]  /*1a890*/  LDSM.16.M88.4 R196, [R196] ;  /* 0x00000000c4c4783b */ /* 0x000fe20000000200 */
[----:B------:R-:W-:Y:S03]  /*1a8a0*/  HMMA.16816.F32 R68, R204, R70, RZ ;  /* 0x00000046cc44723c */ /* 0x000fe600000018ff */
[----:B------:R-:W-:Y:S04]  /*1a8b0*/  LDSM.16.M88.4 R168, [R232+0x7800] ;  /* 0x00780000e8a8783b */ /* 0x000fe80000000200 */
[----:B------:R-:W-:Y:S01]  /*1a8c0*/  LDSM.16.M88.4 R184, [R184] ;  /* 0x00000000b8b8783b */ /* 0x000fe20000000200 */
[----:B------:R-:W-:Y:S03]  /*1a8d0*/  HMMA.16816.F32 R80, R200, R12, R80 ;  /* 0x0000000cc850723c */ /* 0x000fe60000001850 */
[----:B------:R-:W-:Y:S04]  /*1a8e0*/  LDSM.16.M88.4 R188, [R188] ;  /* 0x00000000bcbc783b */ /* 0x000fe80000000200 */
[----:B------:R-:W-:Y:S01]  /*1a8f0*/  LDSM.16.M88.4 R180, [R180] ;  /* 0x00000000b4b4783b */ /* 0x000fe20000000200 */
[----:B----4-:R-:W-:Y:S03]  /*1a900*/  HMMA.16816.F32 R48, R204, R44, RZ ;  /* 0x0000002ccc30723c */ /* 0x010fe600000018ff */
[----:B------:R-:W-:Y:S04]  /*1a910*/  LDSM.16.M88.4 R208, [R230] ;  /* 0x00000000e6d0783b */ /* 0x000fe80000000200 */
[----:B------:R-:W-:Y:S01]  /*1a920*/  LDSM.16.M88.4 R192, [R192] ;  /* 0x00000000c0c0783b */ /* 0x000fe20000000200 */
[----:B------:R-:W-:Y:S03]  /*1a930*/  HMMA.16816.F32 R76, R200, R14, R76 ;  /* 0x0000000ec84c723c */ /* 0x000fe6000000184c */
[----:B------:R-:W3:Y:S04]  /*1a940*/  LDSM.16.M88.4 R12, [R232+0x6800] ;  /* 0x00680000e80c783b */ /* 0x000ee80000000200 */
[----:B------:R-:W-:Y:S01]  /*1a950*/  LDSM.16.M88.4 R212, [R232+0x9800] ;  /* 0x00980000e8d4783b */ /* 0x000fe20000000200 */
[C---:B------:R-:W-:Y:S03]  /*1a960*/  HMMA.16816.F32 R44, R204.reuse, R46, RZ ;  /* 0x0000002ecc2c723c */ /* 0x040fe600000018ff */
[----:B------:R-:W-:Y:S04]  /*1a970*/  LDSM.16.M88.4 R176, [R176] ;  /* 0x00000000b0b0783b */ /* 0x000fe80000000200 */
[----:B------:R-:W-:Y:S01]  /*1a980*/  LDSM.16.M88.4 R216, [R224+0x3000] ;  /* 0x00300000e0d8783b */ /* 0x000fe20000000200 */
[C---:B------:R-:W-:Y:S03]  /*1a990*/  HMMA.16816.F32 R64, R204.reuse, R60, RZ ;  /* 0x0000003ccc40723c */ /* 0x040fe600000018ff */
[----:B------:R-:W0:Y:S05]  /*1a9a0*/  LDGDEPBAR ;  /* 0x00000000000079af */ /* 0x000e2a0000000000 */
[----:B------:R-:W-:Y:S08]  /*1a9b0*/  HMMA.16816.F32 R60, R204, R62, RZ ;  /* 0x0000003ecc3c723c */ /* 0x000ff000000018ff */
[C---:B-1----:R-:W-:Y:S08]  /*1a9c0*/  HMMA.16816.F32 R72, R200.reuse, R24, R72 ;  /* 0x00000018c848723c */ /* 0x042ff00000001848 */
[----:B------:R-:W-:Y:S08]  /*1a9d0*/  HMMA.16816.F32 R68, R200, R26, R68 ;  /* 0x0000001ac844723c */ /* 0x000ff00000001844 */
[C---:B------:R-:W-:Y:S08]  /*1a9e0*/  HMMA.16816.F32 R24, R204.reuse, R20, RZ ;  /* 0x00000014cc18723c */ /* 0x040ff000000018ff */
[----:B------:R-:W-:Y:S08]  /*1a9f0*/  HMMA.16816.F32 R20, R204, R22, RZ ;  /* 0x00000016cc14723c */ /* 0x000ff000000018ff */
[C---:B--2---:R-:W-:Y:S08]  /*1aa00*/  HMMA.16816.F32 R48, R200.reuse, R4, R48 ;  /* 0x00000004c830723c */ /* 0x044ff00000001830 */
[C---:B------:R-:W-:Y:S01]  /*1aa10*/  HMMA.16816.F32 R44, R200.reuse, R6, R44 ;  /* 0x00000006c82c723c */ /* 0x040fe2000000182c */
[----:B------:R-:W1:Y:S07]  /*1aa20*/  LDSM.16.M88.4 R4, [R164+0x6800] ;  /* 0x00680000a404783b */ /* 0x000e6e0000000200 */
[C---:B------:R-:W-:Y:S08]  /*1aa30*/  HMMA.16816.F32 R64, R200.reuse, R16, R64 ;  /* 0x00000010c840723c */ /* 0x040ff00000001840 */
[----:B------:R-:W-:Y:S08]  /*1aa40*/  HMMA.16816.F32 R60, R200, R18, R60 ;  /* 0x00000012c83c723c */ /* 0x000ff0000000183c */
[C---:B------:R-:W-:Y:S08]  /*1aa50*/  HMMA.16816.F32 R56, R204.reuse, R52, RZ ;  /* 0x00000034cc38723c */ /* 0x040ff000000018ff */
[C---:B---3--:R-:W-:Y:S08]  /*1aa60*/  HMMA.16816.F32 R16, R204.reuse, R12, RZ ;  /* 0x0000000ccc10723c */ /* 0x048ff000000018ff */
[C---:B------:R-:W-:Y:S08]  /*1aa70*/  HMMA.16816.F32 R52, R204.reuse, R54, RZ ;  /* 0x00000036cc34723c */ /* 0x040ff000000018ff */
[C---:B------:R-:W-:Y:S08]  /*1aa80*/  HMMA.16816.F32 R40, R204.reuse, R36, RZ ;  /* 0x00000024cc28723c */ /* 0x040ff000000018ff */
[C---:B------:R-:W-:Y:S08]  /*1aa90*/  HMMA.16816.F32 R12, R204.reuse, R14, RZ ;  /* 0x0000000ecc0c723c */ /* 0x040ff000000018ff */
[----:B------:R-:W-:Y:S08]  /*1aaa0*/  HMMA.16816.F32 R36, R204, R38, RZ ;  /* 0x00000026cc24723c */ /* 0x000ff000000018ff */
[C---:B------:R-:W-:Y:S08]  /*1aab0*/  HMMA.16816.F32 R24, R200.reuse, R92, R24 ;  /* 0x0000005cc818723c */ /* 0x040ff00000001818 */
[----:B------:R-:W-:Y:S01]  /*1aac0*/  HMMA.16816.F32 R20, R200, R94, R20 ;  /* 0x0000005ec814723c */ /* 0x000fe20000001814 */
[----:B------:R-:W2:Y:S07]  /*1aad0*/  LDSM.16.M88.4 R92, [R164+0x8000] ;  /* 0x00800000a45c783b */ /* 0x000eae0000000200 */
[----:B------:R-:W-:Y:S08]  /*1aae0*/  HMMA.16816.F32 R128, R204, R124, RZ ;  /* 0x0000007ccc80723c */ /* 0x000ff000000018ff */
[C---:B------:R-:W-:Y:S08]  /*1aaf0*/  HMMA.16816.F32 R56, R200.reuse, R8, R56 ;  /* 0x00000008c838723c */ /* 0x040ff00000001838 */
[C---:B------:R-:W-:Y:S08]  /*1ab00*/  HMMA.16816.F32 R52, R200.reuse, R10, R52 ;  /* 0x0000000ac834723c */ /* 0x040ff00000001834 */
[C---:B-1----:R-:W-:Y:S08]  /*1ab10*/  HMMA.16816.F32 R16, R200.reuse, R4, R16 ;  /* 0x00000004c810723c */ /* 0x042ff00000001810 */
[----:B------:R-:W-:Y:S08]  /*1ab20*/  HMMA.16816.F32 R12, R200, R6, R12 ;  /* 0x00000006c80c723c */ /* 0x000ff0000000180c */
[----:B------:R-:W-:Y:S08]  /*1ab30*/  HMMA.16816.F32 R124, R204, R126, RZ ;  /* 0x0000007ecc7c723c */ /* 0x000ff000000018ff */
[----:B------:R-:W-:Y:S08]  /*1ab40*/  HMMA.16816.F32 R40, R200, R108, R40 ;  /* 0x0000006cc828723c */ /* 0x000ff00000001828 */
[----:B------:R-:W-:Y:S08]  /*1ab50*/  HMMA.16816.F32 R8, R204, R100, RZ ;  /* 0x00000064cc08723c */ /* 0x000ff000000018ff */
[----:B------:R-:W-:Y:S01]  /*1ab60*/  HMMA.16816.F32 R36, R200, R110, R36 ;  /* 0x0000006ec824723c */ /* 0x000fe20000001824 */
[----:B------:R-:W1:Y:S07]  /*1ab70*/  LDSM.16.M88.4 R108, [R232+0x9000] ;  /* 0x00900000e86c783b */ /* 0x000e6e0000000200 */
[----:B------:R-:W-:Y:S01]  /*1ab80*/  HMMA.16816.F32 R4, R204, R102, RZ ;  /* 0x00000066cc04723c */ /* 0x000fe200000018ff */
[----:B------:R-:W3:Y:S07]  /*1ab90*/  LDSM.16.M88.4 R100, [R164+0x8800] ;  /* 0x00880000a464783b */ /* 0x000eee0000000200 */
[C---:B--2---:R-:W-:Y:S07]  /*1aba0*/  HMMA.16816.F32 R128, R200.reuse, R92, R128 ;  /* 0x0000005cc880723c */ /* 0x044fee0000001880 */
[C---:B------:R-:W-:Y:S01]  /*1abb0*/  IADD3 R92, R230.reuse, 0x1800, RZ ;  /* 0x00001800e65c7810 */ /* 0x040fe20007ffe0ff */
[C---:B------:R-:W-:Y:S05]  /*1abc0*/  HMMA.16816.F32 R124, R200.reuse, R94, R124 ;  /* 0x0000005ec87c723c */ /* 0x040fea000000187c */
[----:B------:R-:W2:Y:S03]  /*1abd0*/  LDSM.16.M88.4 R92, [R92] ;  /* 0x000000005c5c783b */ /* 0x000ea60000000200 */
[C---:B------:R-:W-:Y:S08]  /*1abe0*/  HMMA.16816.F32 R8, R200.reuse, R96, R8 ;  /* 0x00000060c808723c */ /* 0x040ff00000001808 */
[----:B------:R-:W-:Y:S01]  /*1abf0*/  HMMA.16816.F32 R4, R200, R98, R4 ;  /* 0x00000062c804723c */ /* 0x000fe20000001804 */
[----:B------:R-:W4:Y:S07]  /*1ac00*/  LDSM.16.M88.4 R96, [R164+0x9000] ;  /* 0x00900000a460783b */ /* 0x000f2e0000000200 */
[C---:B------:R-:W-:Y:S08]  /*1ac10*/  HMMA.16816.F32 R32, R204.reuse, R28, RZ ;  /* 0x0000001ccc20723c */ /* 0x040ff000000018ff */
[C---:B------:R-:W-:Y:S08]  /*1ac20*/  HMMA.16816.F32 R28, R204.reuse, R30, RZ ;  /* 0x0000001ecc1c723c */ /* 0x040ff000000018ff */
[C---:B------:R-:W-:Y:S08]  /*1ac30*/  HMMA.16816.F32 R120, R204.reuse, R116, RZ ;  /* 0x00000074cc78723c */ /* 0x040ff000000018ff */
[C---:B-1----:R-:W-:Y:S08]  /*1ac40*/  HMMA.16816.F32 R112, R204.reuse, R108, RZ ;  /* 0x0000006ccc70723c */ /* 0x042ff000000018ff */
[C---:B------:R-:W-:Y:S08]  /*1ac50*/  HMMA.16816.F32 R116, R204.reuse, R118, RZ ;  /* 0x00000076cc74723c */ /* 0x040ff000000018ff */
[----:B------:R-:W-:Y:S08]  /*1ac60*/  HMMA.16816.F32 R108, R204, R110, RZ ;  /* 0x0000006ecc6c723c */ /* 0x000ff000000018ff */
[C---:B------:R-:W-:Y:S08]  /*1ac70*/  HMMA.16816.F32 R32, R200.reuse, R104, R32 ;  /* 0x00000068c820723c */ /* 0x040ff00000001820 */
[C---:B------:R-:W-:Y:S01]  /*1ac80*/  HMMA.16816.F32 R28, R200.reuse, R106, R28 ;  /* 0x0000006ac81c723c */ /* 0x040fe2000000181c */
[----:B------:R-:W1:Y:S07]  /*1ac90*/  LDSM.16.M88.4 R104, [R164+0x7800] ;  /* 0x00780000a468783b */ /* 0x000e6e0000000200 */
[----:B---3--:R-:W-:Y:S07]  /*1aca0*/  HMMA.16816.F32 R120, R200, R100, R120 ;  /* 0x00000064c878723c */ /* 0x008fee0000001878 */
[C---:B------:R-:W-:Y:S01]  /*1acb0*/  IADD3 R100, R230.reuse, 0x4000, RZ ;  /* 0x00004000e6647810 */ /* 0x040fe20007ffe0ff */
[----:B--2---:R-:W-:Y:S07]  /*1acc0*/  HMMA.16816.F32 R64, R196, R92, R64 ;  /* 0x0000005cc440723c */ /* 0x004fee0000001840 */
[C---:B------:R-:W-:Y:S01]  /*1acd0*/  IADD3 R92, R230.reuse, 0x5000, RZ ;  /* 0x00005000e65c7810 */ /* 0x040fe20007ffe0ff */
[----:B----4-:R-:W-:Y:S07]  /*1ace0*/  HMMA.16816.F32 R112, R200, R96, R112 ;  /* 0x00000060c870723c */ /* 0x010fee0000001870 */
[C---:B------:R-:W-:Y:S01]  /*1acf0*/  IADD3 R96, R230.reuse, 0x4800, RZ ;  /* 0x00004800e6607810 */ /* 0x040fe20007ffe0ff */
[----:B------:R-:W-:Y:S08]  /*1ad00*/  HMMA.16816.F32 R172, R204, R168, RZ ;  /* 0x000000a8ccac723c */ /* 0x000ff000000018ff */
[----:B------:R-:W-:Y:S01]  /*1ad10*/  HMMA.16816.F32 R116, R200, R102, R116 ;  /* 0x00000066c874723c */ /* 0x000fe20000001874 */
[----:B------:R-:W2:Y:S07]  /*1ad20*/  LDSM.16.M88.4 R100, [R100] ;  /* 0x000000006464783b */ /* 0x000eae0000000200 */
[----:B------:R-:W-:Y:S01]  /*1ad30*/  HMMA.16816.F32 R60, R196, R94, R60 ;  /* 0x0000005ec43c723c */ /* 0x000fe2000000183c */
[----:B------:R-:W3:Y:S07]  /*1ad40*/  LDSM.16.M88.4 R92, [R92] ;  /* 0x000000005c5c783b */ /* 0x000eee0000000200 */
[----:B------:R-:W-:Y:S01]  /*1ad50*/  HMMA.16816.F32 R108, R200, R98, R108 ;  /* 0x00000062c86c723c */ /* 0x000fe2000000186c */
[----:B------:R-:W4:Y:S07]  /*1ad60*/  LDSM.16.M88.4 R96, [R96] ;  /* 0x000000006060783b */ /* 0x000f2e0000000200 */
[----:B------:R-:W-:Y:S08]  /*1ad70*/  HMMA.16816.F32 R168, R204, R170, RZ ;  /* 0x000000aacca8723c */ /* 0x000ff000000018ff */
[----:B-1----:R-:W-:Y:S07]  /*1ad80*/  HMMA.16816.F32 R172, R200, R104, R172 ;  /* 0x00000068c8ac723c */ /* 0x002fee00000018ac */
[C---:B------:R-:W-:Y:S01]  /*1ad90*/  IADD3 R104, R230.reuse, 0x3800, RZ ;  /* 0x00003800e6687810 */ /* 0x040fe20007ffe0ff */
[----:B------:R-:W-:Y:S07]  /*1ada0*/  HMMA.16816.F32 R56, R196, R184, R56 ;  /* 0x000000b8c438723c */ /* 0x000fee0000001838 */
[C---:B------:R-:W-:Y:S01]  /*1adb0*/  IADD3 R184, R230.reuse, 0x6800, RZ ;  /* 0x00006800e6b87810 */ /* 0x040fe20007ffe0ff */
[----:B------:R-:W-:Y:S01]  /*1adc0*/  HMMA.16816.F32 R168, R200, R106, R168 ;  /* 0x0000006ac8a8723c */ /* 0x000fe200000018a8 */
[----:B------:R-:W1:Y:S07]  /*1add0*/  LDSM.16.M88.4 R104, [R104] ;  /* 0x000000006868783b */ /* 0x000e6e0000000200 */
[C---:B------:R-:W-:Y:S01]  /*1ade0*/  HMMA.16816.F32 R52, R196.reuse, R186, R52 ;  /* 0x000000bac434723c */ /* 0x040fe20000001834 */
[----:B------:R-:W5:Y:S07]  /*1adf0*/  LDSM.16.M88.4 R184, [R184] ;  /* 0x00000000b8b8783b */ /* 0x000f6e0000000200 */
[C---:B--2---:R-:W-:Y:S08]  /*1ae00*/  HMMA.16816.F32 R24, R196.reuse, R100, R24 ;  /* 0x00000064c418723c */ /* 0x044ff00000001818 */
[C---:B------:R-:W-:Y:S01]  /*1ae10*/  HMMA.16816.F32 R20, R196.reuse, R102, R20 ;  /* 0x00000066c414723c */ /* 0x040fe20000001814 */
[----:B------:R-:W-:Y:S07]  /*1ae20*/  LDSM.16.M88.4 R100, [R229] ;  /* 0x00000000e564783b */ /* 0x000fee0000000200 */
[C---:B---3--:R-:W-:Y:S08]  /*1ae30*/  HMMA.16816.F32 R8, R196.reuse, R92, R8 ;  /* 0x0000005cc408723c */ /* 0x048ff00000001808 */
[C---:B------:R-:W-:Y:S01]  /*1ae40*/  HMMA.16816.F32 R4, R196.reuse, R94, R4 ;  /* 0x0000005ec404723c */ /* 0x040fe20000001804 */
[----:B------:R-:W2:Y:S07]  /*1ae50*/  LDSM.16.M88.4 R92, [R224+0x1000] ;  /* 0x00100000e05c783b */ /* 0x000eae0000000200 */
[C---:B----4-:R-:W-:Y:S08]  /*1ae60*/  HMMA.16816.F32 R16, R196.reuse, R96, R16 ;  /* 0x00000060c410723c */ /* 0x050ff00000001810 */
[C---:B------:R-:W-:Y:S01]  /*1ae70*/  HMMA.16816.F32 R12, R196.reuse, R98, R12 ;  /* 0x00000062c40c723c */ /* 0x040fe2000000180c */
[----:B------:R-:W3:Y:S07]  /*1ae80*/  LDSM.16.M88.4 R96, [R224+0x800] ;  /* 0x00080000e060783b */ /* 0x000eee0000000200 */
[C---:B------:R-:W-:Y:S07]  /*1ae90*/  HMMA.16816.F32 R72, R196.reuse, R188, R72 ;  /* 0x000000bcc448723c */ /* 0x040fee0000001848 */
[C---:B------:R-:W-:Y:S01]  /*1aea0*/  IADD3 R188, R230.reuse, 0x6000, RZ ;  /* 0x00006000e6bc7810 */ /* 0x040fe20007ffe0ff */
[C---:B------:R-:W-:Y:S05]  /*1aeb0*/  HMMA.16816.F32 R68, R196.reuse, R190, R68 ;  /* 0x000000bec444723c */ /* 0x040fea0000001844 */
[----:B------:R-:W4:Y:S03]  /*1aec0*/  LDSM.16.M88.4 R188, [R188] ;  /* 0x00000000bcbc783b */ /* 0x000f260000000200 */
[C---:B------:R-:W-:Y:S07]  /*1aed0*/  HMMA.16816.F32 R48, R196.reuse, R180, R48 ;  /* 0x000000b4c430723c */ /* 0x040fee0000001830 */
[C---:B------:R-:W-:Y:S01]  /*1aee0*/  IADD3 R180, R230.reuse, 0x7000, RZ ;  /* 0x00007000e6b47810 */ /* 0x040fe20007ffe0ff */
[C---:B------:R-:W-:Y:S08]  /*1aef0*/  HMMA.16816.F32 R88, R196.reuse, R208, R88 ;  /* 0x000000d0c458723c */ /* 0x040ff00000001858 */
[C---:B------:R-:W-:Y:S01]  /*1af00*/  HMMA.16816.F32 R84, R196.reuse, R210, R84 ;  /* 0x000000d2c454723c */ /* 0x040fe20000001854 */
[----:B------:R-:W2:Y:S07]  /*1af10*/  LDSM.16.M88.4 R208, [R164+0x9800] ;  /* 0x00980000a4d0783b */ /* 0x000eae0000000200 */
[C---:B------:R-:W-:Y:S01]  /*1af20*/  HMMA.16816.F32 R44, R196.reuse, R182, R44 ;  /* 0x000000b6c42c723c */ /* 0x040fe2000000182c */
[----:B------:R-:W2:Y:S07]  /*1af30*/  LDSM.16.M88.4 R180, [R180] ;  /* 0x00000000b4b4783b */ /* 0x000eae0000000200 */
[C---:B------:R-:W-:Y:S07]  /*1af40*/  HMMA.16816.F32 R80, R196.reuse, R192, R80 ;  /* 0x000000c0c450723c */ /* 0x040fee0000001850 */
[C---:B------:R-:W-:Y:S01]  /*1af50*/  IADD3 R192, R230.reuse, 0x5800, RZ ;  /* 0x00005800e6c07810 */ /* 0x040fe20007ffe0ff */
[C---:B------:R-:W-:Y:S05]  /*1af60*/  HMMA.16816.F32 R76, R196.reuse, R194, R76 ;  /* 0x000000c2c44c723c */ /* 0x040fea000000184c */
[----:B------:R-:W-:Y:S03]  /*1af70*/  LDSM.16.M88.4 R192, [R192] ;  /* 0x00000000c0c0783b */ /* 0x000fe60000000200 */
[C---:B-1----:R-:W-:Y:S08]  /*1af80*/  HMMA.16816.F32 R32, R196.reuse, R104, R32 ;  /* 0x00000068c420723c */ /* 0x042ff00000001820 */
[----:B------:R-:W-:Y:S08]  /*1af90*/  HMMA.16816.F32 R28, R196, R106, R28 ;  /* 0x0000006ac41c723c */ /* 0x000ff0000000181c */
[----:B------:R-:W-:Y:S08]  /*1afa0*/  HMMA.16816.F32 R104, R204, R212, RZ ;  /* 0x000000d4cc68723c */ /* 0x000ff000000018ff */
[C---:B------:R-:W-:Y:S07]  /*1afb0*/  HMMA.16816.F32 R40, R196.reuse, R176, R40 ;  /* 0x000000b0c428723c */ /* 0x040fee0000001828 */
[----:B------:R-:W-:Y:S01]  /*1afc0*/  IADD3 R176, R230, 0x7800, RZ ;  /* 0x00007800e6b07810 */ /* 0x000fe20007ffe0ff */
[C---:B-----5:R-:W-:Y:S08]  /*1afd0*/  HMMA.16816.F32 R120, R196.reuse, R184, R120 ;  /* 0x000000b8c478723c */ /* 0x060ff00000001878 */
[C---:B------:R-:W-:Y:S01]  /*1afe0*/  HMMA.16816.F32 R116, R196.reuse, R186, R116 ;  /* 0x000000bac474723c */ /* 0x040fe20000001874 */
[----:B------:R-:W1:Y:S07]  /*1aff0*/  LDSM.16.M88.4 R184, [R224] ;  /* 0x00000000e0b8783b */ /* 0x000e6e0000000200 */
[----:B------:R-:W-:Y:S01]  /*1b000*/  HMMA.16816.F32 R36, R196, R178, R36 ;  /* 0x000000b2c424723c */ /* 0x000fe20000001824 */
[----:B------:R-:W5:Y:S07]  /*1b010*/  LDSM.16.M88.4 R176, [R176] ;  /* 0x00000000b0b0783b */ /* 0x000f6e0000000200 */
[C---:B--2---:R-:W-:Y:S08]  /*1b020*/  HMMA.16816.F32 R72, R100.reuse, R92, R72 ;  /* 0x0000005c6448723c */ /* 0x044ff00000001848 */
[C---:B------:R-:W-:Y:S01]  /*1b030*/  HMMA.16816.F32 R68, R100.reuse, R94, R68 ;  /* 0x0000005e6444723c */ /* 0x040fe20000001844 */
[----:B------:R-:W2:Y:S07]  /*1b040*/  LDSM.16.M88.4 R92, [R224+0x4000] ;  /* 0x00400000e05c783b */ /* 0x000eae0000000200 */
[C---:B---3--:R-:W-:Y:S08]  /*1b050*/  HMMA.16816.F32 R80, R100.reuse, R96, R80 ;  /* 0x000000606450723c */ /* 0x048ff00000001850 */
[----:B------:R-:W-:Y:S01]  /*1b060*/  HMMA.16816.F32 R76, R100, R98, R76 ;  /* 0x00000062644c723c */ /* 0x000fe2000000184c */
[----:B------:R-:W3:Y:S07]  /*1b070*/  LDSM.16.M88.4 R96, [R224+0x2800] ;  /* 0x00280000e060783b */ /* 0x000eee0000000200 */
[C---:B----4-:R-:W-:Y:S08]  /*1b080*/  HMMA.16816.F32 R128, R196.reuse, R188, R128 ;  /* 0x000000bcc480723c */ /* 0x050ff00000001880 */
[----:B------:R-:W-:Y:S01]  /*1b090*/  HMMA.16816.F32 R124, R196, R190, R124 ;  /* 0x000000bec47c723c */ /* 0x000fe2000000187c */
[----:B------:R-:W4:Y:S07]  /*1b0a0*/  LDSM.16.M88.4 R188, [R224+0x1800] ;  /* 0x00180000e0bc783b */ /* 0x000f2e0000000200 */
[----:B------:R-:W-:Y:S08]  /*1b0b0*/  HMMA.16816.F32 R104, R200, R208, R104 ;  /* 0x000000d0c868723c */ /* 0x000ff00000001868 */
[C---:B------:R-:W-:Y:S08]  /*1b0c0*/  HMMA.16816.F32 R112, R196.reuse, R180, R112 ;  /* 0x000000b4c470723c */ /* 0x040ff00000001870 */
[----:B------:R-:W-:Y:S01]  /*1b0d0*/  HMMA.16816.F32 R108, R196, R182, R108 ;  /* 0x000000b6c46c723c */ /* 0x000fe2000000186c */
[----:B------:R-:W4:Y:S07]  /*1b0e0*/  LDSM.16.M88.4 R180, [R224+0x2000] ;  /* 0x00200000e0b4783b */ /* 0x000f2e0000000200 */
[----:B-1----:R-:W-:Y:S08]  /*1b0f0*/  HMMA.16816.F32 R84, R100, R186, R84 ;  /* 0x000000ba6454723c */ /* 0x002ff00000001854 */
[----:B-----5:R-:W-:Y:S07]  /*1b100*/  HMMA.16816.F32 R104, R196, R176, R104 ;  /* 0x000000b0c468723c */ /* 0x020fee0000001868 */
[----:B------:R-:W-:Y:S01]  /*1b110*/  IMAD.SHL.U32 R176, R245, 0x100, RZ ;  /* 0x00000100f5b07824 */ /* 0x000fe200078e00ff */
[----:B------:R-:W-:Y:S01]  /*1b120*/  LOP3.LUT R177, R3, 0x6, RZ, 0xc0, !PT ;  /* 0x0000000603b17812 */ /* 0x000fe200078ec0ff */
[----:B--2---:R-:W-:Y:S03]  /*1b130*/  HMMA.16816.F32 R24, R100, R92, R24 ;  /* 0x0000005c6418723c */ /* 0x004fe60000001818 */
[----:B------:R-:W-:-:S04]  /*1b140*/  LOP3.LUT R3, R176, 0x8, R177, 0xfe, !PT ;  /* 0x00000008b0037812 */ /* 0x000fc800078efeb1 */
[C-C-:B------:R-:W-:Y:S01]  /*1b150*/  LOP3.LUT R93, R176.reuse, 0x10, R177.reuse, 0xfe, !PT ;  /* 0x00000010b05d7812 */ /* 0x140fe200078efeb1 */
[C---:B---3--:R-:W-:Y:S01]  /*1b160*/  HMMA.16816.F32 R48, R100.reuse, R96, R48 ;  /* 0x000000606430723c */ /* 0x048fe20000001830 */
[----:B------:R-:W-:Y:S02]  /*1b170*/  LOP3.LUT R92, R176, 0x18, R177, 0xfe, !PT ;  /* 0x00000018b05c7812 */ /* 0x000fe400078efeb1 */
[CC--:B------:R-:W-:Y:S02]  /*1b180*/  ISETP.GE.AND P2, PT, R93.reuse, R165.reuse, PT ;  /* 0x000000a55d00720c */ /* 0x0c0fe40003f46270 */
[-C--:B------:R-:W-:Y:S02]  /*1b190*/  ISETP.GE.AND P3, PT, R93, R220.reuse, PT ;  /* 0x000000dc5d00720c */ /* 0x080fe40003f66270 */
[C---:B------:R-:W-:Y:S01]  /*1b1a0*/  ISETP.GE.AND P4, PT, R92.reuse, R165, PT ;  /* 0x000000a55c00720c */ /* 0x040fe20003f86270 */
[----:B------:R-:W-:Y:S01]  /*1b1b0*/  HMMA.16816.F32 R44, R100, R98, R44 ;  /* 0x00000062642c723c */ /* 0x000fe2000000182c */
[----:B------:R-:W1:Y:S01]  /*1b1c0*/  LDSM.16.M88.4 R96, [R224+0x5000] ;  /* 0x00500000e060783b */ /* 0x000e620000000200 */
[----:B------:R-:W-:-:S02]  /*1b1d0*/  ISETP.GE.AND P5, PT, R92, R220, PT ;  /* 0x000000dc5c00720c */ /* 0x000fc40003fa6270 */
[CC--:B------:R-:W-:Y:S02]  /*1b1e0*/  ISETP.GE.AND P1, PT, R3.reuse, R165.reuse, PT ;  /* 0x000000a50300720c */ /* 0x0c0fe40003f26270 */
[----:B------:R-:W-:Y:S02]  /*1b1f0*/  ISETP.GE.AND P0, PT, R3, R220, PT ;  /* 0x000000dc0300720c */ /* 0x000fe40003f06270 */
[----:B------:R-:W-:Y:S01]  /*1b200*/  HMMA.16816.F32 R20, R100, R94, R20 ;  /* 0x0000005e6414723c */ /* 0x000fe20000001814 */
[----:B------:R-:W2:Y:S01]  /*1b210*/  LDSM.16.M88.4 R92, [R224+0x5800] ;  /* 0x00580000e05c783b */ /* 0x000ea20000000200 */
[----:B------:R-:W-:Y:S02]  /*1b220*/  LOP3.LUT R3, R176, 0x20, R177, 0xfe, !PT ;  /* 0x00000020b0037812 */ /* 0x000fe400078efeb1 */
[----:B------:R-:W-:Y:S02]  /*1b230*/  FSEL R164, R84, -INF , !P1 ;  /* 0xff80000054a47808 */ /* 0x000fe40004800000 */
[----:B------:R-:W-:-:S02]  /*1b240*/  ISETP.GE.AND P6, PT, R3, R165, PT ;  /* 0x000000a50300720c */ /* 0x000fc40003fc6270 */
[C---:B------:R-:W-:Y:S01]  /*1b250*/  HMMA.16816.F32 R172, R196.reuse, R192, R172 ;  /* 0x000000c0c4ac723c */ /* 0x040fe200000018ac */
[----:B------:R-:W-:Y:S01]  /*1b260*/  ISETP.GE.AND P1, PT, R3, R220, PT ;  /* 0x000000dc0300720c */ /* 0x000fe20003f26270 */
[----:B------:R-:W-:Y:S01]  /*1b270*/  STL [R1+0xc], R164 ;  /* 0x00000ca401007387 */ /* 0x000fe20000100800 */
[----:B------:R-:W-:Y:S02]  /*1b280*/  LOP3.LUT R3, R176, 0x28, R177, 0xfe, !PT ;  /* 0x00000028b0037812 */ /* 0x000fe400078efeb1 */
[----:B------:R-:W-:Y:S02]  /*1b290*/  FSEL R84, R86, -INF , !P0 ;  /* 0xff80000056547808 */ /* 0x000fe40004000000 */
[----:B------:R-:W-:Y:S01]  /*1b2a0*/  FSEL R80, R80, -INF , !P2 ;  /* 0xff80000050507808 */ /* 0x000fe20005000000 */
[----:B------:R-:W-:Y:S01]  /*1b2b0*/  HMMA.16816.F32 R168, R196, R194, R168 ;  /* 0x000000c2c4a8723c */ /* 0x000fe200000018a8 */
[----:B------:R-:W3:Y:S01]  /*1b2c0*/  LDSM.16.M88.4 R192, [R224+0x3800] ;  /* 0x00380000e0c0783b */ /* 0x000ee20000000200 */
[----:B------:R-:W-:-:S02]  /*1b2d0*/  ISETP.GE.AND P2, PT, R3, R165, PT ;  /* 0x000000a50300720c */ /* 0x000fc40003f46270 */
[----:B------:R-:W-:Y:S01]  /*1b2e0*/  ISETP.GE.AND P0, PT, R3, R220, PT ;  /* 0x000000dc0300720c */ /* 0x000fe20003f06270 */
[----:B------:R5:W-:Y:S01]  /*1b2f0*/  STL [R1+0x8], R84 ;  /* 0x0000085401007387 */ /* 0x000be20000100800 */
[----:B------:R-:W-:Y:S02]  /*1b300*/  FSEL R3, R76, -INF , !P4 ;  /* 0xff8000004c037808 */ /* 0x000fe40006000000 */
[----:B----4-:R-:W-:Y:S01]  /*1b310*/  HMMA.16816.F32 R64, R100, R188, R64 ;  /* 0x000000bc6440723c */ /* 0x010fe20000001840 */
[----:B------:R-:W-:Y:S01]  /*1b320*/  STL [R1+0x4], R80 ;  /* 0x0000045001007387 */ /* 0x000fe20000100800 */
[----:B------:R-:W-:Y:S02]  /*1b330*/  FSEL R223, R72, -INF , !P6 ;  /* 0xff80000048df7808 */ /* 0x000fe40007000000 */
[----:B------:R-:W-:Y:S01]  /*1b340*/  FSEL R252, R82, -INF , !P3 ;  /* 0xff80000052fc7808 */ /* 0x000fe20005800000 */
[----:B------:R4:W-:Y:S01]  /*1b350*/  STL [R1], R3 ;  /* 0x0000000301007387 */ /* 0x0009e20000100800 */
[----:B------:R-:W-:-:S02]  /*1b360*/  FSEL R221, R68, -INF , !P2 ;  /* 0xff80000044dd7808 */ /* 0x000fc40005000000 */
[C---:B------:R-:W-:Y:S01]  /*1b370*/  HMMA.16816.F32 R60, R100.reuse, R190, R60 ;  /* 0x000000be643c723c */ /* 0x040fe2000000183c */
[----:B------:R-:W2:Y:S01]  /*1b380*/  LDSM.16.M88.4 R188, [R224+0x4800] ;  /* 0x00480000e0bc783b */ /* 0x000ea20000000200 */
[C-C-:B------:R-:W-:Y:S02]  /*1b390*/  LOP3.LUT R68, R176.reuse, 0x48, R177.reuse, 0xfe, !PT ;  /* 0x00000048b0447812 */ /* 0x140fe400078efeb1 */
[--C-:B------:R-:W-:Y:S02]  /*1b3a0*/  LOP3.LUT R76, R176, 0x40, R177.reuse, 0xfe, !PT ;  /* 0x00000040b04c7812 */ /* 0x100fe400078efeb1 */
[----:B------:R-:W-:Y:S02]  /*1b3b0*/  ISETP.GE.AND P2, PT, R68, R165, PT ;  /* 0x000000a54400720c */ /* 0x000fe40003f46270 */
[----:B------:R-:W-:Y:S01]  /*1b3c0*/  HMMA.16816.F32 R56, R100, R180, R56 ;  /* 0x000000b46438723c */ /* 0x000fe20000001838 */
[----:B------:R-:W-:Y:S02]  /*1b3d0*/  FSEL R247, R78, -INF , !P5 ;  /* 0xff8000004ef77808 */ /* 0x000fe40006800000 */
[----:B-----5:R-:W-:-:S05]  /*1b3e0*/  LOP3.LUT R84, R176, 0x30, R177, 0xfe, !PT ;  /* 0x00000030b0547812 */ /* 0x020fca00078efeb1 */
[C---:B------:R-:W-:Y:S01]  /*1b3f0*/  HMMA.16816.F32 R52, R100.reuse, R182, R52 ;  /* 0x000000b66434723c */ /* 0x040fe20000001834 */
[----:B------:R-:W5:Y:S01]  /*1b400*/  LDSM.16.M88.4 R180, [R224+0x6000] ;  /* 0x00600000e0b4783b */ /* 0x000f620000000200 */
[CC--:B------:R-:W-:Y:S02]  /*1b410*/  ISETP.GE.AND P3, PT, R84.reuse, R165.reuse, PT ;  /* 0x000000a55400720c */ /* 0x0c0fe40003f66270 */
[----:B------:R-:W-:Y:S02]  /*1b420*/  ISETP.GE.AND P5, PT, R84, R220, PT ;  /* 0x000000dc5400720c */ /* 0x000fe40003fa6270 */
[----:B----4-:R-:W-:Y:S02]  /*1b430*/  LOP3.LUT R3, R176, 0x38, R177, 0xfe, !PT ;  /* 0x00000038b0037812 */ /* 0x010fe400078efeb1 */
[----:B------:R-:W-:Y:S01]  /*1b440*/  HMMA.16816.F32 R40, R100, R216, R40 ;  /* 0x000000d86428723c */ /* 0x000fe20000001828 */
[----:B------:R-:W-:Y:S02]  /*1b450*/  FSEL R213, R64, -INF , !P3 ;  /* 0xff80000040d57808 */ /* 0x000fe40005800000 */
[----:B------:R-:W-:-:S02]  /*1b460*/  ISETP.GE.AND P6, PT, R3, R165, PT ;  /* 0x000000a50300720c */ /* 0x000fc40003fc6270 */
[----:B------:R-:W-:Y:S02]  /*1b470*/  ISETP.GE.AND P4, PT, R3, R220, PT ;  /* 0x000000dc0300720c */ /* 0x000fe40003f86270 */
[----:B------:R-:W-:Y:S01]  /*1b480*/  P2R R3, PR, RZ, 0x40 ;  /* 0x00000040ff037803 */ /* 0x000fe20000000000 */
[C---:B-1----:R-:W-:Y:S01]  /*1b490*/  HMMA.16816.F32 R8, R100.reuse, R96, R8 ;  /* 0x000000606408723c */ /* 0x042fe20000001808 */
[----:B------:R-:W-:Y:S02]  /*1b4a0*/  FSEL R216, R70, -INF , !P0 ;  /* 0xff80000046d87808 */ /* 0x000fe40004000000 */
[----:B------:R-:W-:Y:S02]  /*1b4b0*/  ISETP.NE.AND P3, PT, R3, RZ, PT ;  /* 0x000000ff0300720c */ /* 0x000fe40003f65270 */
[----:B------:R-:W-:Y:S02]  /*1b4c0*/  LOP3.LUT R70, R176, 0x50, R177, 0xfe, !PT ;  /* 0x00000050b0467812 */ /* 0x000fe400078efeb1 */
[----:B------:R-:W-:Y:S01]  /*1b4d0*/  FSEL R209, R60, -INF , !P3 ;  /* 0xff8000003cd17808 */ /* 0x000fe20005800000 */
[----:B------:R-:W-:Y:S01]  /*1b4e0*/  HMMA.16816.F32 R4, R100, R98, R4 ;  /* 0x000000626404723c */ /* 0x000fe20000001804 */
[----:B------:R-:W1:Y:S01]  /*1b4f0*/  LDSM.16.M88.4 R96, [R224+0x6800] ;  /* 0x00680000e060783b */ /* 0x000e620000000200 */
[----:B------:R-:W-:-:S02]  /*1b500*/  ISETP.GE.AND P3, PT, R70, R165, PT ;  /* 0x000000a54600720c */ /* 0x000fc40003f66270 */
[-C--:B------:R-:W-:Y:S02]  /*1b510*/  ISETP.GE.AND P0, PT, R68, R220.reuse, PT ;  /* 0x000000dc4400720c */ /* 0x080fe40003f06270 */
[----:B------:R-:W-:Y:S02]  /*1b520*/  ISETP.GE.AND P6, PT, R76, R165, PT ;  /* 0x000000a54c00720c */ /* 0x000fe40003fc6270 */
[C---:B------:R-:W-:Y:S01]  /*1b530*/  HMMA.16816.F32 R36, R100.reuse, R218, R36 ;  /* 0x000000da6424723c */ /* 0x040fe20000001824 */
[C-C-:B------:R-:W-:Y:S02]  /*1b540*/  LOP3.LUT R3, R176.reuse, 0x60, R177.reuse, 0xfe, !PT ;  /* 0x00000060b0037812 */ /* 0x140fe400078efeb1 */
[----:B------:R-:W-:Y:S02]  /*1b550*/  LOP3.LUT R60, R176, 0x58, R177, 0xfe, !PT ;  /* 0x00000058b03c7812 */ /* 0x000fe400078efeb1 */
[----:B------:R-:W-:Y:S02]  /*1b560*/  FSEL R186, R54, -INF , !P0 ;  /* 0xff80000036ba7808 */ /* 0x000fe40004000000 */
[----:B------:R-:W-:Y:S01]  /*1b570*/  FSEL R218, R74, -INF , !P1 ;  /* 0xff8000004ada7808 */ /* 0x000fe20004800000 */
[----:B--2---:R-:W-:Y:S01]  /*1b580*/  HMMA.16816.F32 R172, R100, R92, R172 ;  /* 0x0000005c64ac723c */ /* 0x004fe200000018ac */
[----:B------:R-:W-:-:S02]  /*1b590*/  ISETP.GE.AND P1, PT, R76, R220, PT ;  /* 0x000000dc4c00720c */ /* 0x000fc40003f26270 */
[----:B------:R-:W-:Y:S02]  /*1b5a0*/  ISETP.GE.AND P0, PT, R3, R220, PT ;  /* 0x000000dc0300720c */ /* 0x000fe40003f06270 */
[----:B------:R-:W-:Y:S02]  /*1b5b0*/  FSEL R187, R58, -INF , !P1 ;  /* 0xff8000003abb7808 */ /* 0x000fe40004800000 */
[----:B------:R-:W-:Y:S01]  /*1b5c0*/  LOP3.LUT R54, R176, 0x70, R177, 0xfe, !PT ;  /* 0x00000070b0367812 */ /* 0x000fe200078efeb1 */
[----:B------:R-:W-:Y:S01]  /*1b5d0*/  HMMA.16816.F32 R168, R100, R94, R168 ;  /* 0x0000005e64a8723c */ /* 0x000fe200000018a8 */
[----:B------:R-:W2:Y:S01]  /*1b5e0*/  LDSM.16.M88.4 R92, [R224+0x7000] ;  /* 0x00700000e05c783b */ /* 0x000ea20000000200 */
[----:B------:R-:W-:-:S06]  /*1b5f0*/  FSEL R64, R42, -INF , !P0 ;  /* 0xff8000002a407808 */ /* 0x000fcc0004000000 */
[C---:B---3--:R-:W-:Y:S07]  /*1b600*/  HMMA.16816.F32 R32, R100.reuse, R192, R32 ;  /* 0x000000c06420723c */ /* 0x048fee0000001820 */
[----:B------:R-:W-:Y:S01]  /*1b610*/  FSEL R193, R62, -INF , !P4 ;  /* 0xff8000003ec17808 */ /* 0x000fe20006000000 */
[----:B------:R-:W-:Y:S01]  /*1b620*/  HMMA.16816.F32 R16, R100, R188, R16 ;  /* 0x000000bc6410723c */ /* 0x000fe20000001810 */
[----:B------:R-:W-:Y:S02]  /*1b630*/  P2R R62, PR, RZ, 0x8 ;  /* 0x00000008ff3e7803 */ /* 0x000fe40000000000 */
[----:B------:R-:W-:-:S02]  /*1b640*/  ISETP.GE.AND P4, PT, R70, R220, PT ;  /* 0x000000dc4600720c */ /* 0x000fc40003f86270 */
[----:B------:R-:W-:Y:S02]  /*1b650*/  ISETP.NE.AND P1, PT, R62, RZ, PT ;  /* 0x000000ff3e00720c */ /* 0x000fe40003f25270 */
[----:B------:R-:W-:Y:S01]  /*1b660*/  FSEL R188, R52, -INF , !P2 ;  /* 0xff80000034bc7808 */ /* 0x000fe20005000000 */
[C---:B------:R-:W-:Y:S01]  /*1b670*/  HMMA.16816.F32 R28, R100.reuse, R194, R28 ;  /* 0x000000c2641c723c */ /* 0x040fe2000000181c */
[----:B------:R-:W-:Y:S02]  /*1b680*/  LOP3.LUT R52, R176, 0x68, R177, 0xfe, !PT ;  /* 0x00000068b0347812 */ /* 0x000fe400078efeb1 */
[----:B------:R-:W-:Y:S02]  /*1b690*/  FSEL R189, R56, -INF , !P6 ;  /* 0xff80000038bd7808 */ /* 0x000fe40007000000 */
[-C--:B------:R-:W-:Y:S02]  /*1b6a0*/  ISETP.GE.AND P2, PT, R52, R165.reuse, PT ;  /* 0x000000a53400720c */ /* 0x080fe40003f46270 */
[----:B------:R-:W-:Y:S01]  /*1b6b0*/  FSEL R195, R66, -INF , !P5 ;  /* 0xff80000042c37808 */ /* 0x000fe20006800000 */
[----:B-----5:R-:W-:Y:S01]  /*1b6c0*/  HMMA.16816.F32 R128, R100, R180, R128 ;  /* 0x000000b46480723c */ /* 0x020fe20000001880 */
[----:B------:R-:W-:-:S02]  /*1b6d0*/  ISETP.GE.AND P5, PT, R3, R165, PT ;  /* 0x000000a50300720c */ /* 0x000fc40003fa6270 */
[----:B------:R-:W-:Y:S02]  /*1b6e0*/  ISETP.GE.AND P6, PT, R60, R165, PT ;  /* 0x000000a53c00720c */ /* 0x000fe40003fc6270 */
[----:B------:R-:W-:Y:S02]  /*1b6f0*/  FSEL R3, R48, -INF , !P1 ;  /* 0xff80000030037808 */ /* 0x000fe40004800000 */
[----:B------:R-:W-:Y:S01]  /*1b700*/  P2R R48, PR, RZ, 0x4 ;  /* 0x00000004ff307803 */ /* 0x000fe20000000000 */
[----:B------:R-:W-:Y:S01]  /*1b710*/  HMMA.16816.F32 R124, R100, R182, R124 ;  /* 0x000000b6647c723c */ /* 0x000fe2000000187c */
[----:B------:R-:W3:Y:S01]  /*1b720*/  LDSM.16.M88.4 R180, [R224+0x7800] ;  /* 0x00780000e0b4783b */ /* 0x000ee20000000200 */
[----:B------:R-:W-:Y:S01]  /*1b730*/  FSEL R44, R44, -INF , !P6 ;  /* 0xff8000002c2c7808 */ /* 0x000fe20007000000 */
[----:B------:R-:W-:-:S04]  /*1b740*/  DEPBAR.LE SB0, 0x0 ;  /* 0x000080000000791a */ /* 0x000fc80000000000 */
[----:B------:R-:W-:Y:S01]  /*1b750*/  ISETP.NE.AND P6, PT, R48, RZ, PT ;  /* 0x000000ff3000720c */ /* 0x000fe20003fc5270 */
[C---:B------:R-:W-:Y:S01]  /*1b760*/  HMMA.16816.F32 R12, R100.reuse, R190, R12 ;  /* 0x000000be640c723c */ /* 0x040fe2000000180c */
[----:B------:R-:W-:Y:S02]  /*1b770*/  FSEL R50, R50, -INF , !P4 ;  /* 0xff80000032327808 */ /* 0x000fe40006000000 */
[-C--:B------:R-:W-:Y:S02]  /*1b780*/  ISETP.GE.AND P3, PT, R60, R220.reuse, PT ;  /* 0x000000dc3c00720c */ /* 0x080fe40003f66270 */
[C---:B------:R-:W-:Y:S02]  /*1b790*/  ISETP.GE.AND P4, PT, R54.reuse, R165, PT ;  /* 0x000000a53600720c */ /* 0x040fe40003f86270 */
[-C--:B------:R-:W-:Y:S01]  /*1b7a0*/  ISETP.GE.AND P2, PT, R54, R220.reuse, PT ;  /* 0x000000dc3600720c */ /* 0x080fe20003f46270 */
[----:B-1----:R-:W-:Y:S01]  /*1b7b0*/  HMMA.16816.F32 R120, R100, R96, R120 ;  /* 0x000000606478723c */ /* 0x002fe20000001878 */
[----:B------:R-:W-:-:S02]  /*1b7c0*/  ISETP.GE.AND P1, PT, R52, R220, PT ;  /* 0x000000dc3400720c */ /* 0x000fc40003f26270 */
[--C-:B------:R-:W-:Y:S02]  /*1b7d0*/  LOP3.LUT R54, R176, 0x78, R177.reuse, 0xfe, !PT ;  /* 0x00000078b0367812 */ /* 0x100fe400078efeb1 */
[----:B------:R-:W-:Y:S02]  /*1b7e0*/  FSEL R66, R36, -INF , !P6 ;  /* 0xff80000024427808 */ /* 0x000fe40007000000 */
[--C-:B------:R-:W-:Y:S01]  /*1b7f0*/  LOP3.LUT R36, R176, 0x88, R177.reuse, 0xfe, !PT ;  /* 0x00000088b0247812 */ /* 0x100fe200078efeb1 */
[----:B------:R-:W-:Y:S01]  /*1b800*/  HMMA.16816.F32 R116, R100, R98, R116 ;  /* 0x000000626474723c */ /* 0x000fe20000001874 */
[----:B------:R-:W-:Y:S02]  /*1b810*/  FSEL R46, R46, -INF , !P3 ;  /* 0xff8000002e2e7808 */ /* 0x000fe40005800000 */
[----:B------:R-:W-:Y:S02]  /*1b820*/  LOP3.LUT R52, R176, 0x80, R177, 0xfe, !PT ;  /* 0x00000080b0347812 */ /* 0x000fe400078efeb1 */
[----:B------:R-:W-:-:S02]  /*1b830*/  FSEL R48, R40, -INF , !P5 ;  /* 0xff80000028307808 */ /* 0x000fc40006800000 */
[-C--:B------:R-:W-:Y:S01]  /*1b840*/  ISETP.GE.AND P3, PT, R54, R165.reuse, PT ;  /* 0x000000a53600720c */ /* 0x080fe20003f66270 */
[C---:B--2---:R-:W-:Y:S01]  /*1b850*/  HMMA.16816.F32 R108, R100.reuse, R94, R108 ;  /* 0x0000005e646c723c */ /* 0x044fe2000000186c */
[----:B------:R-:W-:Y:S02]  /*1b860*/  FSEL R68, R38, -INF , !P1 ;  /* 0xff80000026447808 */ /* 0x000fe40004800000 */
[----:B------:R-:W-:Y:S02]  /*1b870*/  LOP3.LUT R38, R176, 0x90, R177, 0xfe, !PT ;  /* 0x00000090b0267812 */ /* 0x000fe400078efeb1 */
[-C--:B------:R-:W-:Y:S02]  /*1b880*/  ISETP.GE.AND P5, PT, R36, R165.reuse, PT ;  /* 0x000000a52400720c */ /* 0x080fe40003fa6270 */
[----:B------:R-:W-:Y:S01]  /*1b890*/  ISETP.GE.AND P6, PT, R52, R165, PT ;  /* 0x000000a53400720c */ /* 0x000fe20003fc6270 */
[----:B------:R-:W-:Y:S01]  /*1b8a0*/  HMMA.16816.F32 R112, R100, R92, R112 ;  /* 0x0000005c6470723c */ /* 0x000fe20000001870 */
[----:B------:R-:W-:-:S02]  /*1b8b0*/  FSEL R70, R32, -INF , !P4 ;  /* 0xff80000020467808 */ /* 0x000fc40006000000 */
[----:B------:R-:W-:Y:S02]  /*1b8c0*/  FSEL R72, R34, -INF , !P2 ;  /* 0xff80000022487808 */ /* 0x000fe40005000000 */
[----:B------:R-:W-:Y:S02]  /*1b8d0*/  FSEL R74, R28, -INF , !P3 ;  /* 0xff8000001c4a7808 */ /* 0x000fe40005800000 */
[----:B------:R-:W-:Y:S01]  /*1b8e0*/  ISETP.GE.AND P2, PT, R36, R220, PT ;  /* 0x000000dc2400720c */ /* 0x000fe20003f46270 */
[----:B---3--:R-:W-:Y:S01]  /*1b8f0*/  HMMA.16816.F32 R104, R100, R180, R104 ;  /* 0x000000b46468723c */ /* 0x008fe20000001868 */
[----:B------:R-:W-:Y:S02]  /*1b900*/  ISETP.GE.AND P4, PT, R38, R165, PT ;  /* 0x000000a52600720c */ /* 0x000fe40003f86270 */
[----:B------:R-:W-:Y:S02]  /*1b910*/  LOP3.LUT R28, R176, 0x98, R177, 0xfe, !PT ;  /* 0x00000098b01c7812 */ /* 0x000fe400078efeb1 */
[----:B------:R-:W-:-:S02]  /*1b920*/  FSEL R82, R20, -INF , !P5 ;  /* 0xff80000014527808 */ /* 0x000fc40006800000 */
[----:B------:R-:W-:Y:S01]  /*1b930*/  LOP3.LUT R20, R176, 0xa8, R177, 0xfe, !PT ;  /* 0x000000a8b0147812 */ /* 0x000fe200078efeb1 */
[----:B------:R-:W-:Y:S01]  /*1b940*/  HMMA.16816.F32 R88, R100, R184, R88 ;  /* 0x000000b86458723c */ /* 0x000fe20000001858 */
[----:B------:R-:W-:Y:S01]  /*1b950*/  BAR.SYNC.DEFER_BLOCKING 0x0 ;  /* 0x0000000000007b1d */ /* 0x000fe20000010000 */
[----:B------:R-:W-:Y:S02]  /*1b960*/  ISETP.GE.AND P0, PT, R54, R220, PT ;  /* 0x000000dc3600720c */ /* 0x000fe40003f06270 */
[----:B------:R-:W-:Y:S02]  /*1b970*/  FSEL R78, R24, -INF , !P6 ;  /* 0xff800000184e7808 */ /* 0x000fe40007000000 */
[----:B------:R-:W-:Y:S02]  /*1b980*/  ISETP.GE.AND P6, PT, R28, R165, PT ;  /* 0x000000a51c00720c */ /* 0x000fe40003fc6270 */
[----:B------:R-:W-:Y:S01]  /*1b990*/  FSEL R84, R22, -INF , !P2 ;  /* 0xff80000016547808 */ /* 0x000fe20005000000 */
[----:B------:R-:W-:Y:S01]  /*1b9a0*/  HMMA.16816.F32 R204, R204, R214, RZ ;  /* 0x000000d6cccc723c */ /* 0x000fe200000018ff */
[----:B------:R-:W-:-:S02]  /*1b9b0*/  FSEL R86, R16, -INF , !P4 ;  /* 0xff80000010567808 */ /* 0x000fc40006000000 */
[--C-:B------:R-:W-:Y:S02]  /*1b9c0*/  LOP3.LUT R22, R176, 0xb0, R177.reuse, 0xfe, !PT ;  /* 0x000000b0b0167812 */ /* 0x100fe400078efeb1 */
[----:B------:R-:W-:Y:S02]  /*1b9d0*/  ISETP.GE.AND P4, PT, R20, R165, PT ;  /* 0x000000a51400720c */ /* 0x000fe40003f86270 */
[----:B------:R-:W-:Y:S02]  /*1b9e0*/  FSEL R76, R30, -INF , !P0 ;  /* 0xff8000001e4c7808 */ /* 0x000fe40004000000 */
[-C--:B------:R-:W-:Y:S02]  /*1b9f0*/  ISETP.GE.AND P0, PT, R38, R220.reuse, PT ;  /* 0x000000dc2600720c */ /* 0x080fe40003f06270 */
[----:B------:R-:W-:Y:S02]  /*1ba00*/  ISETP.GE.AND P1, PT, R52, R220, PT ;  /* 0x000000dc3400720c */ /* 0x000fe40003f26270 */
[----:B------:R-:W-:-:S02]  /*1ba10*/  LOP3.LUT R30, R176, 0xa0, R177, 0xfe, !PT ;  /* 0x000000a0b01e7812 */ /* 0x000fc400078efeb1 */
[----:B------:R-:W-:Y:S02]  /*1ba20*/  FSEL R97, R12, -INF , !P6 ;  /* 0xff8000000c617808 */ /* 0x000fe40007000000 */
[----:B------:R-:W-:Y:S02]  /*1ba30*/  ISETP.GE.AND P6, PT, R22, R165, PT ;  /* 0x000000a51600720c */ /* 0x000fe40003fc6270 */
[----:B------:R-:W-:Y:S02]  /*1ba40*/  FSEL R99, R4, -INF , !P4 ;  /* 0xff80000004637808 */ /* 0x000fe40006000000 */
[----:B------:R-:W-:Y:S02]  /*1ba50*/  LOP3.LUT R4, R176, 0xc8, R177, 0xfe, !PT ;  /* 0x000000c8b0047812 */ /* 0x000fe400078efeb1 */
[----:B------:R-:W-:Y:S01]  /*1ba60*/  FSEL R96, R18, -INF , !P0 ;  /* 0xff80000012607808 */ /* 0x000fe20004000000 */
[----:B------:R-:W-:Y:S01]  /*1ba70*/  HMMA.16816.F32 R204, R200, R210, R204 ;  /* 0x000000d2c8cc723c */ /* 0x000fe200000018cc */
[----:B------:R-:W-:-:S02]  /*1ba80*/  FSEL R80, R26, -INF , !P1 ;  /* 0xff8000001a507808 */ /* 0x000fc40004800000 */
[-C--:B------:R-:W-:Y:S02]  /*1ba90*/  ISETP.GE.AND P5, PT, R30, R165.reuse, PT ;  /* 0x000000a51e00720c */ /* 0x080fe40003fa6270 */
[-C--:B------:R-:W-:Y:S02]  /*1baa0*/  ISETP.GE.AND P0, PT, R20, R220.reuse, PT ;  /* 0x000000dc1400720c */ /* 0x080fe40003f06270 */
[----:B------:R-:W-:Y:S02]  /*1bab0*/  ISETP.GE.AND P1, PT, R28, R220, PT ;  /* 0x000000dc1c00720c */ /* 0x000fe40003f26270 */
[----:B------:R-:W-:Y:S02]  /*1bac0*/  LOP3.LUT R12, R176, 0xb8, R177, 0xfe, !PT ;  /* 0x000000b8b00c7812 */ /* 0x000fe400078efeb1 */
[----:B------:R-:W-:Y:S02]  /*1bad0*/  FSEL R94, R172, -INF , !P6 ;  /* 0xff800000ac5e7808 */ /* 0x000fe40007000000 */
[----:B------:R-:W-:-:S02]  /*1bae0*/  ISETP.GE.AND P6, PT, R4, R165, PT ;  /* 0x000000a50400720c */ /* 0x000fc40003fc6270 */
[----:B------:R-:W-:Y:S02]  /*1baf0*/  FSEL R92, R8, -INF , !P5 ;  /* 0xff800000085c7808 */ /* 0x000fe40006800000 */
[----:B------:R-:W-:Y:S02]  /*1bb00*/  FSEL R164, R6, -INF , !P0 ;  /* 0xff80000006a47808 */ /* 0x000fe40004000000 */
[-C--:B------:R-:W-:Y:S02]  /*1bb10*/  ISETP.GE.AND P3, PT, R30, R220.reuse, PT ;  /* 0x000000dc1e00720c */ /* 0x080fe40003f66270 */
[----:B------:R-:W-:Y:S02]  /*1bb20*/  FSEL R98, R14, -INF , !P1 ;  /* 0xff8000000e627808 */ /* 0x000fe40004800000 */
[----:B------:R-:W-:Y:S01]  /*1bb30*/  ISETP.GE.AND P5, PT, R12, R165, PT ;  /* 0x000000a50c00720c */ /* 0x000fe20003fa6270 */
[----:B------:R-:W-:Y:S01]  /*1bb40*/  HMMA.16816.F32 R204, R196, R178, R204 ;  /* 0x000000b2c4cc723c */ /* 0x000fe200000018cc */
[----:B------:R-:W-:-:S02]  /*1bb50*/  ISETP.GE.AND P0, PT, R4, R220, PT ;  /* 0x000000dc0400720c */ /* 0x000fc40003f06270 */
[----:B------:R-:W-:Y:S02]  /*1bb60*/  LOP3.LUT R14, R176, 0xc0, R177, 0xfe, !PT ;  /* 0x000000c0b00e7812 */ /* 0x000fe400078efeb1 */
[----:B------:R-:W-:Y:S02]  /*1bb70*/  P2R R4, PR, RZ, 0x40 ;  /* 0x00000040ff047803 */ /* 0x000fe40000000000 */
[----:B------:R-:W-:Y:S02]  /*1bb80*/  FSEL R93, R10, -INF , !P3 ;  /* 0xff8000000a5d7808 */ /* 0x000fe40005800000 */
[----:B------:R-:W-:Y:S02]  /*1bb90*/  FSEL R168, R168, -INF , !P5 ;  /* 0xff800000a8a87808 */ /* 0x000fe40006800000 */
[-C--:B------:R-:W-:Y:S02]  /*1bba0*/  ISETP.GE.AND P2, PT, R22, R220.reuse, PT ;  /* 0x000000dc1600720c */ /* 0x080fe40003f46270 */
[----:B------:R-:W-:-:S02]  /*1bbb0*/  ISETP.GE.AND P3, PT, R12, R220, PT ;  /* 0x000000dc0c00720c */ /* 0x000fc40003f66270 */
[----:B------:R-:W-:Y:S02]  /*1bbc0*/  ISETP.GE.AND P4, PT, R14, R165, PT ;  /* 0x000000a50e00720c */ /* 0x000fe40003f86270 */
[----:B------:R-:W-:Y:S02]  /*1bbd0*/  ISETP.NE.AND P5, PT, R4, RZ, PT ;  /* 0x000000ff0400720c */ /* 0x000fe40003fa5270 */
[C-C-:B------:R-:W-:Y:S02]  /*1bbe0*/  LOP3.LUT R6, R176.reuse, 0xd0, R177.reuse, 0xfe, !PT ;  /* 0x000000d0b0067812 */ /* 0x140fe400078efeb1 */
[----:B------:R-:W-:Y:S02]  /*1bbf0*/  LOP3.LUT R4, R176, 0xd8, R177, 0xfe, !PT ;  /* 0x000000d8b0047812 */ /* 0x000fe400078efeb1 */
[----:B------:R-:W-:Y:S01]  /*1bc00*/  FSEL R95, R174, -INF , !P2 ;  /* 0xff800000ae5f7808 */ /* 0x000fe20005000000 */
[----:B------:R-:W-:Y:S01]  /*1bc10*/  HMMA.16816.F32 R204, R100, R182, R204 ;  /* 0x000000b664cc723c */ /* 0x000fe200000018cc */
[----:B------:R-:W-:-:S02]  /*1bc20*/  FSEL R170, R170, -INF , !P3 ;  /* 0xff800000aaaa7808 */ /* 0x000fc40005800000 */
[----:B------:R-:W-:Y:S02]  /*1bc30*/  FSEL R128, R128, -INF , !P4 ;  /* 0xff80000080807808 */ /* 0x000fe40006000000 */
[-C--:B------:R-:W-:Y:S02]  /*1bc40*/  ISETP.GE.AND P1, PT, R14, R220.reuse, PT ;  /* 0x000000dc0e00720c */ /* 0x080fe40003f26270 */
[-C--:B------:R-:W-:Y:S02]  /*1bc50*/  ISETP.GE.AND P2, PT, R6, R220.reuse, PT ;  /* 0x000000dc0600720c */ /* 0x080fe40003f46270 */
[CC--:B------:R-:W-:Y:S02]  /*1bc60*/  ISETP.GE.AND P4, PT, R4.reuse, R165.reuse, PT ;  /* 0x000000a50400720c */ /* 0x0c0fe40003f86270 */
[----:B------:R-:W-:Y:S02]  /*1bc70*/  ISETP.GE.AND P3, PT, R4, R220, PT ;  /* 0x000000dc0400720c */ /* 0x000fe40003f66270 */
[----:B------:R-:W-:-:S02]  /*1bc80*/  ISETP.GE.AND P6, PT, R6, R165, PT ;  /* 0x000000a50600720c */ /* 0x000fc40003fc6270 */
[C-C-:B------:R-:W-:Y:S02]  /*1bc90*/  LOP3.LUT R4, R176.reuse, 0xe8, R177.reuse, 0xfe, !PT ;  /* 0x000000e8b0047812 */ /* 0x140fe400078efeb1 */
[----:B------:R-:W-:Y:S02]  /*1bca0*/  LOP3.LUT R6, R176, 0xe0, R177, 0xfe, !PT ;  /* 0x000000e0b0067812 */ /* 0x000fe400078efeb1 */
[----:B------:R-:W-:Y:S02]  /*1bcb0*/  FSEL R130, R130, -INF , !P1 ;  /* 0xff80000082827808 */ /* 0x000fe40004800000 */
[----:B------:R-:W-:Y:S02]  /*1bcc0*/  FSEL R122, R122, -INF , !P2 ;  /* 0xff8000007a7a7808 */ /* 0x000fe40005000000 */
[----:B------:R-:W-:Y:S02]  /*1bcd0*/  FSEL R126, R126, -INF , !P0 ;  /* 0xff8000007e7e7808 */ /* 0x000fe40004000000 */
[----:B------:R-:W-:-:S02]  /*1bce0*/  ISETP.GE.AND P1, PT, R4, R165, PT ;  /* 0x000000a50400720c */ /* 0x000fc40003f26270 */
[-C--:B------:R-:W-:Y:S02]  /*1bcf0*/  ISETP.GE.AND P2, PT, R4, R220.reuse, PT ;  /* 0x000000dc0400720c */ /* 0x080fe40003f46270 */
[----:B------:R-:W-:Y:S02]  /*1bd00*/  ISETP.GE.AND P0, PT, R6, R220, PT ;  /* 0x000000dc0600720c */ /* 0x000fe40003f06270 */
[C-C-:B------:R-:W-:Y:S02]  /*1bd10*/  LOP3.LUT R4, R176.reuse, 0xf0, R177.reuse, 0xfe, !PT ;  /* 0x000000f0b0047812 */ /* 0x140fe400078efeb1 */
[C---:B------:R-:W-:Y:S02]  /*1bd20*/  LOP3.LUT R12, R176.reuse, R177, RZ, 0xfc, !PT ;  /* 0x000000b1b00c7212 */ /* 0x040fe400078efcff */
[----:B------:R-:W-:Y:S02]  /*1bd30*/  LOP3.LUT R177, R176, 0xf8, R177, 0xfe, !PT ;  /* 0x000000f8b0b17812 */ /* 0x000fe400078efeb1 */
[----:B------:R-:W-:-:S02]  /*1bd40*/  FSEL R120, R120, -INF , !P6 ;  /* 0xff80000078787808 */ /* 0x000fc40007000000 */
[----:B------:R-:W-:Y:S02]  /*1bd50*/  FSEL R116, R116, -INF , !P4 ;  /* 0xff80000074747808 */ /* 0x000fe40006000000 */
[----:B------:R-:W-:Y:S02]  /*1bd60*/  FSEL R114, R114, -INF , !P0 ;  /* 0xff80000072727808 */ /* 0x000fe40004000000 */
[C---:B------:R-:W-:Y:S02]  /*1bd70*/  ISETP.GE.AND P4, PT, R4.reuse, R165, PT ;  /* 0x000000a50400720c */ /* 0x040fe40003f86270 */
[-C--:B------:R-:W-:Y:S02]  /*1bd80*/  ISETP.GE.AND P6, PT, R4, R220.reuse, PT ;  /* 0x000000dc0400720c */ /* 0x080fe40003fc6270 */
[----:B------:R-:W-:Y:S02]  /*1bd90*/  ISETP.GE.AND P0, PT, R177, R220, PT ;  /* 0x000000dcb100720c */ /* 0x000fe40003f06270 */
[----:B------:R-:W-:-:S02]  /*1bda0*/  FSEL R124, R124, -INF , !P5 ;  /* 0xff8000007c7c7808 */ /* 0x000fc40006800000 */
[----:B------:R-:W-:Y:S02]  /*1bdb0*/  FSEL R118, R118, -INF , !P3 ;  /* 0xff80000076767808 */ /* 0x000fe40005800000 */
[----:B------:R-:W-:Y:S02]  /*1bdc0*/  IADD3 R4, R12, 0x1, RZ ;  /* 0x000000010c047810 */ /* 0x000fe40007ffe0ff */
[-C--:B------:R-:W-:Y:S02]  /*1bdd0*/  ISETP.GE.AND P5, PT, R6, R165.reuse, PT ;  /* 0x000000a50600720c */ /* 0x080fe40003fa6270 */
[----:B------:R-:W-:Y:S02]  /*1bde0*/  ISETP.GE.AND P3, PT, R177, R165, PT ;  /* 0x000000a5b100720c */ /* 0x000fe40003f66270 */
[----:B------:R-:W-:Y:S02]  /*1bdf0*/  IADD3 R6, R12, 0x9, RZ ;  /* 0x000000090c067810 */ /* 0x000fe40007ffe0ff */
[----:B------:R-:W-:-:S02]  /*1be00*/  FSEL R108, R108, -INF , !P1 ;  /* 0xff8000006c6c7808 */ /* 0x000fc40004800000 */
[----:B------:R-:W-:Y:S02]  /*1be10*/  P2R R8, PR, RZ, 0x1 ;  /* 0x00000001ff087803 */ /* 0x000fe40000000000 */
[C---:B------:R-:W-:Y:S02]  /*1be20*/  ISETP.GE.AND P1, PT, R4.reuse, R165, PT ;  /* 0x000000a50400720c */ /* 0x040fe40003f26270 */
[----:B------:R-:W-:Y:S02]  /*1be30*/  ISETP.GE.AND P0, PT, R4, R220, PT ;  /* 0x000000dc0400720c */ /* 0x000fe40003f06270 */
[----:B------:R-:W-:Y:S02]  /*1be40*/  P2R R14, PR, RZ, 0x8 ;  /* 0x00000008ff0e7803 */ /* 0x000fe40000000000 */
[----:B------:R-:W-:Y:S02]  /*1be50*/  FSEL R110, R110, -INF , !P2 ;  /* 0xff8000006e6e7808 */ /* 0x000fe40005000000 */
[----:B------:R-:W-:-:S02]  /*1be60*/  IADD3 R4, R12, 0x11, RZ ;  /* 0x000000110c047810 */ /* 0x000fc40007ffe0ff */
[C---:B------:R-:W-:Y:S02]  /*1be70*/  ISETP.GE.AND P3, PT, R6.reuse, R165, PT ;  /* 0x000000a50600720c */ /* 0x040fe40003f66270 */
[----:B------:R-:W-:Y:S02]  /*1be80*/  ISETP.GE.AND P2, PT, R6, R220, PT ;  /* 0x000000dc0600720c */ /* 0x000fe40003f46270 */
[----:B------:R-:W-:Y:S02]  /*1be90*/  IADD3 R16, R12, 0x19, RZ ;  /* 0x000000190c107810 */ /* 0x000fe40007ffe0ff */
[----:B------:R-:W-:Y:S02]  /*1bea0*/  FSEL R104, R104, -INF , !P4 ;  /* 0xff80000068687808 */ /* 0x000fe40006000000 */
[----:B------:R-:W-:Y:S02]  /*1beb0*/  FSEL R10, R89, -INF , !P1 ;  /* 0xff800000590a7808 */ /* 0x000fe40004800000 */
[----:B------:R-:W-:-:S02]  /*1bec0*/  FSEL R6, R91, -INF , !P0 ;  /* 0xff8000005b067808 */ /* 0x000fc40004000000 */
[----:B------:R-:W-:Y:S02]  /*1bed0*/  ISETP.NE.AND P4, PT, R8, RZ, PT ;  /* 0x000000ff0800720c */ /* 0x000fe40003f85270 */
[CC--:B------:R-:W-:Y:S02]  /*1bee0*/  ISETP.GE.AND P1, PT, R4.reuse, R165.reuse, PT ;  /* 0x000000a50400720c */ /* 0x0c0fe40003f26270 */
        /* <DEDUP_REMOVED lines=80> */
[----:B------:R-:W-:Y:S02]  /*1c3f0*/  IADD3 R16, R12, 0x99, RZ ;  /* 0x000000990c107810 */ /* 0x000fe40007ffe0ff */
[----:B------:R-:W-:-:S02]  /*1c400*/  FSEL R67, R21, -INF , !P3 ;  /* 0xff80000015437808 */ /* 0x000fc40005800000 */
[----:B------:R-:W-:Y:S02]  /*1c410*/  FSEL R69, R23, -INF , !P2 ;  /* 0xff80000017457808 */ /* 0x000fe40005000000 */
[----:B------:R-:W-:Y:S02]  /*1c420*/  IADD3 R18, R12, 0xa1, RZ ;  /* 0x000000a10c127810 */ /* 0x000fe40007ffe0ff */
[C---:B------:R-:W-:Y:S02]  /*1c430*/  ISETP.GE.AND P3, PT, R16.reuse, R165, PT ;  /* 0x000000a51000720c */ /* 0x040fe40003f66270 */
[----:B------:R-:W-:Y:S02]  /*1c440*/  ISETP.GE.AND P2, PT, R16, R220, PT ;  /* 0x000000dc1000720c */ /* 0x000fe40003f46270 */
[----:B------:R-:W-:Y:S02]  /*1c450*/  IADD3 R16, R12, 0xa9, RZ ;  /* 0x000000a90c107810 */ /* 0x000fe40007ffe0ff */
[----:B------:R-:W-:-:S02]  /*1c460*/  FSEL R71, R17, -INF , !P1 ;  /* 0xff80000011477808 */ /* 0x000fc40004800000 */
[----:B------:R-:W-:Y:S02]  /*1c470*/  FSEL R73, R19, -INF , !P0 ;  /* 0xff80000013497808 */ /* 0x000fe40004000000 */
[CC--:B------:R-:W-:Y:S02]  /*1c480*/  ISETP.GE.AND P1, PT, R18.reuse, R165.reuse, PT ;  /* 0x000000a51200720c */ /* 0x0c0fe40003f26270 */
[----:B------:R-:W-:Y:S02]  /*1c490*/  FSEL R75, R13, -INF , !P3 ;  /* 0xff8000000d4b7808 */ /* 0x000fe40005800000 */
[----:B------:R-:W-:Y:S02]  /*1c4a0*/  ISETP.GE.AND P0, PT, R18, R220, PT ;  /* 0x000000dc1200720c */ /* 0x000fe40003f06270 */
[----:B------:R-:W-:Y:S02]  /*1c4b0*/  IADD3 R13, R12, 0xb1, RZ ;  /* 0x000000b10c0d7810 */ /* 0x000fe40007ffe0ff */
[----:B------:R-:W-:-:S02]  /*1c4c0*/  ISETP.GE.AND P3, PT, R16, R165, PT ;  /* 0x000000a51000720c */ /* 0x000fc40003f66270 */
[----:B------:R-:W-:Y:S02]  /*1c4d0*/  FSEL R77, R15, -INF , !P2 ;  /* 0xff8000000f4d7808 */ /* 0x000fe40005000000 */
[----:B------:R-:W-:Y:S02]  /*1c4e0*/  FSEL R79, R9, -INF , !P1 ;  /* 0xff800000094f7808 */ /* 0x000fe40004800000 */
[----:B------:R-:W-:Y:S02]  /*1c4f0*/  FSEL R81, R11, -INF , !P0 ;  /* 0xff8000000b517808 */ /* 0x000fe40004000000 */
[----:B------:R-:W-:Y:S02]  /*1c500*/  ISETP.GE.AND P2, PT, R16, R220, PT ;  /* 0x000000dc1000720c */ /* 0x000fe40003f46270 */
[----:B------:R-:W-:Y:S02]  /*1c510*/  ISETP.GE.AND P1, PT, R13, R165, PT ;  /* 0x000000a50d00720c */ /* 0x000fe40003f26270 */
[----:B------:R-:W-:-:S02]  /*1c520*/  FSEL R83, R5, -INF , !P3 ;  /* 0xff80000005537808 */ /* 0x000fc40005800000 */
[----:B------:R-:W-:Y:S02]  /*1c530*/  ISETP.GE.AND P0, PT, R13, R220, PT ;  /* 0x000000dc0d00720c */ /* 0x000fe40003f06270 */
[C---:B------:R-:W-:Y:S02]  /*1c540*/  IADD3 R9, R12.reuse, 0xb9, RZ ;  /* 0x000000b90c097810 */ /* 0x040fe40007ffe0ff */
[----:B------:R-:W-:Y:S02]  /*1c550*/  IADD3 R5, R12, 0xc1, RZ ;  /* 0x000000c10c057810 */ /* 0x000fe40007ffe0ff */
        /* <DEDUP_REMOVED lines=28> */
[----:B------:R-:W-:Y:S02]  /*1c720*/  ISETP.GT.AND P5, PT, R245, R234, PT ;  /* 0x000000eaf500720c */ /* 0x000fe40003fa4270 */
[C---:B------:R-:W-:Y:S02]  /*1c730*/  IADD3 R5, R12.reuse, 0xe9, RZ ;  /* 0x000000e90c057810 */ /* 0x040fe40007ffe0ff */
[----:B------:R-:W-:Y:S02]  /*1c740*/  IADD3 R7, R12, 0xf1, RZ ;  /* 0x000000f10c077810 */ /* 0x000fe40007ffe0ff */
[----:B------:R-:W-:Y:S02]  /*1c750*/  FSEL R117, R117, -INF , !P3 ;  /* 0xff80000075757808 */ /* 0x000fe40005800000 */
[----:B------:R-:W-:-:S02]  /*1c760*/  FSEL R100, R119, -INF , !P2 ;  /* 0xff80000077647808 */ /* 0x000fc40005000000 */
[-C--:B------:R-:W-:Y:S02]  /*1c770*/  ISETP.GE.AND P3, PT, R5, R165.reuse, PT ;  /* 0x000000a50500720c */ /* 0x080fe40003f66270 */
[----:B------:R-:W-:Y:S02]  /*1c780*/  FSEL R101, R113, -INF , !P1 ;  /* 0xff80000071657808 */ /* 0x000fe40004800000 */
[-C--:B------:R-:W-:Y:S02]  /*1c790*/  ISETP.GE.AND P2, PT, R5, R220.reuse, PT ;  /* 0x000000dc0500720c */ /* 0x080fe40003f46270 */
[----:B------:R-:W-:Y:S02]  /*1c7a0*/  FSEL R102, R115, -INF , !P0 ;  /* 0xff80000073667808 */ /* 0x000fe40004000000 */
[C---:B------:R-:W-:Y:S02]  /*1c7b0*/  ISETP.GE.AND P1, PT, R7.reuse, R165, PT ;  /* 0x000000a50700720c */ /* 0x040fe40003f26270 */
[----:B------:R-:W-:-:S02]  /*1c7c0*/  ISETP.GE.AND P0, PT, R7, R220, PT ;  /* 0x000000dc0700720c */ /* 0x000fc40003f06270 */
[----:B------:R-:W-:Y:S02]  /*1c7d0*/  IADD3 R5, R12, 0xf9, RZ ;  /* 0x000000f90c057810 */ /* 0x000fe40007ffe0ff */
[----:B------:R-:W-:Y:S02]  /*1c7e0*/  FSEL R103, R109, -INF , !P3 ;  /* 0xff8000006d677808 */ /* 0x000fe40005800000 */
[----:B------:R-:W-:Y:S02]  /*1c7f0*/  FSEL R111, R111, -INF , !P2 ;  /* 0xff8000006f6f7808 */ /* 0x000fe40005000000 */
[----:B------:R-:W-:Y:S02]  /*1c800*/  FSEL R106, R106, -INF , !P6 ;  /* 0xff8000006a6a7808 */ /* 0x000fe40007000000 */
[C---:B------:R-:W-:Y:S02]  /*1c810*/  ISETP.GE.AND P3, PT, R12.reuse, R165, PT ;  /* 0x000000a50c00720c */ /* 0x040fe40003f66270 */
[----:B------:R-:W-:-:S02]  /*1c820*/  ISETP.GE.AND P2, PT, R12, R220, PT ;  /* 0x000000dc0c00720c */ /* 0x000fc40003f46270 */
[----:B------:R-:W-:Y:S02]  /*1c830*/  FSEL R105, R105, -INF , !P1 ;  /* 0xff80000069697808 */ /* 0x000fe40004800000 */
[----:B------:R-:W-:Y:S02]  /*1c840*/  FSEL R107, R107, -INF , !P0 ;  /* 0xff8000006b6b7808 */ /* 0x000fe40004000000 */
[----:B------:R-:W-:Y:S02]  /*1c850*/  ISETP.NE.AND P6, PT, R14, RZ, PT ;  /* 0x000000ff0e00720c */ /* 0x000fe40003fc5270 */
        /* <DEDUP_REMOVED lines=43> */
[----:B------:R-:W-:-:S07]  /*1cb10*/  ISETP.NE.AND P1, PT, RZ, c[0x0][0x2d0], PT ;  /* 0x0000b400ff007a0c */ /* 0x000fce0003f25270 */
        /* <DEDUP_REMOVED lines=26> */
.L_x_3812:
[----:B------:R-:W-:-:S05]  /*1ccc0*/  IMAD.MOV.U32 R14, RZ, RZ, c[0x0][0x198] ;  /* 0x00006600ff0e7624 */ /* 0x000fca00078e00ff */
[----:B------:R-:W-:-:S04]  /*1ccd0*/  LEA R14, -R14, RZ, 0x8 ;  /* 0x000000ff0e0e7211 */ /* 0x000fc800078e41ff */
[----:B------:R-:W-:Y:S02]  /*1cce0*/  SHF.R.S32.HI R11, RZ, 0x1f, R14 ;  /* 0x0000001fff0b7819 */ /* 0x000fe4000001140e */
.L_x_3813:
        /* <DEDUP_REMOVED lines=58> */
.L_x_3811:
        /* <DEDUP_REMOVED lines=13> */
[----:B------:R-:W-:Y:S02]  /*1d160*/  MOV R182, R61 ;  /* 0x0000003d00b67202 */ /* 0x000fe40000000f00 */
[----:B--2---:R-:W-:Y:S02]  /*1d170*/  FMNMX.FTZ R13, R16, R13, !PT ;  /* 0x0000000d100d7209 */ /* 0x004fe40007810000 */
[----:B---3--:R-:W-:Y:S02]  /*1d180*/  FMNMX.FTZ R12, R15, R12, !PT ;  /* 0x0000000c0f0c7209 */ /* 0x008fe40007810000 */
[----:B------:R-:W-:Y:S02]  /*1d190*/  FMNMX.FTZ R13, R8, R13, !PT ;  /* 0x0000000d080d7209 */ /* 0x000fe40007810000 */
[----:B------:R-:W-:-:S02]  /*1d1a0*/  FMNMX.FTZ R12, R4, R12, !PT ;  /* 0x0000000c040c7209 */ /* 0x000fc40007810000 */
[----:B----4-:R-:W-:Y:S02]  /*1d1b0*/  FMNMX.FTZ R13, R14, R13, !PT ;  /* 0x0000000d0e0d7209 */ /* 0x010fe40007810000 */
        /* <DEDUP_REMOVED lines=135> */
[--C-:B------:R-:W-:Y:S02]  /*1da30*/  FFMA.FTZ R175, R7, c[0x0][0x23c], -R176.reuse ;  /* 0x00008f0007af7a23 */ /* 0x100fe400000108b0 */
        /* <DEDUP_REMOVED lines=16> */
[--C-:B------:R-:W-:Y:S02]  /*1db40*/  FFMA.FTZ R24, R24, c[0x0][0x23c], -R176.reuse ;  /* 0x00008f0018187a23 */ /* 0x100fe400000108b0 */
        /* <DEDUP_REMOVED lines=73> */
[--C-:B------:R-:W-:Y:S02]  /*1dfe0*/  FFMA.FTZ R152, R28, c[0x0][0x23c], -R176.reuse ;  /* 0x00008f001c987a23 */ /* 0x100fe400000108b0 */
        /* <DEDUP_REMOVED lines=10> */
[--C-:B------:R-:W-:Y:S02]  /*1e090*/  FFMA.FTZ R147, R195, c[0x0][0x23c], -R169.reuse ;  /* 0x00008f00c3937a23 */ /* 0x100fe400000108a9 */
[----:B------:R-:W-:Y:S02]  /*1e0a0*/  FFMA.FTZ R154, R189, c[0x0][0x23c], -R176 ;  /* 0x00008f00bd9a7a23 */ /* 0x000fe400000108b0 */
[--C-:B------:R-:W-:Y:S01]  /*1e0b0*/  FFMA.FTZ R149, R251, c[0x0][0x23c], -R169.reuse ;  /* 0x00008f00fb957a23 */ /* 0x100fe200000108a9 */
[----:B---3--:R-:W-:Y:S01]  /*1e0c0*/  F2FP.PACK_AB R58, R152, R156 ;  /* 0x0000009c983a723e */ /* 0x008fe200000000ff */
[----:B------:R-:W-:Y:S01]  /*1e0d0*/  MUFU.EX2 R137, R137 ;  /* 0x0000008900897308 */ /* 0x000fe20000000800 */
[----:B------:R-:W-:-:S02]  /*1e0e0*/  FFMA.FTZ R150, R193, c[0x0][0x23c], -R169 ;  /* 0x00008f00c1967a23 */ /* 0x000fc400000108a9 */
[--C-:B------:R-:W-:Y:S02]  /*1e0f0*/  FFMA.FTZ R151, R250, c[0x0][0x23c], -R169.reuse ;  /* 0x00008f00fa977a23 */ /* 0x100fe400000108a9 */
[--C-:B------:R-:W-:Y:S01]  /*1e100*/  FFMA.FTZ R155, R188, c[0x0][0x23c], -R176.reuse ;  /* 0x00008f00bc9b7a23 */ /* 0x100fe200000108b0 */
[----:B----4-:R-:W-:Y:S02]  /*1e110*/  F2FP.PACK_AB R57, R144, R148 ;  /* 0x000000949039723e */ /* 0x010fe400000000ff */
        /* <DEDUP_REMOVED lines=20> */
[--C-:B------:R-:W-:Y:S02]  /*1e260*/  FFMA.FTZ R64, R64, c[0x0][0x23c], -R169.reuse ;  /* 0x00008f0040407a23 */ /* 0x100fe400000108a9 */
        /* <DEDUP_REMOVED lines=23> */
[--C-:B------:R-:W-:Y:S02]  /*1e3e0*/  FFMA.FTZ R195, R49, c[0x0][0x23c], -R169.reuse ;  /* 0x00008f0031c37a23 */ /* 0x100fe400000108a9 */
[----:B------:R-:W-:Y:S01]  /*1e3f0*/  FFMA.FTZ R78, R78, c[0x0][0x23c], -R176 ;  /* 0x00008f004e4e7a23 */ /* 0x000fe200000108b0 */
[----:B-1----:R-:W-:Y:S01]  /*1e400*/  HMMA.16816.F32 R32, R56, R28, R32 ;  /* 0x0000001c3820723c */ /* 0x002fe20000001820 */
        /* <DEDUP_REMOVED lines=16> */
[----:B------:R-:W-:Y:S01]  /*1e510*/  FFMA.FTZ R127, R127, c[0x0][0x23c], -R169 ;  /* 0x00008f007f7f7a23 */ /* 0x000fe200000108a9 */
[----:B------:R-:W-:Y:S01]  /*1e520*/  HMMA.16816.F32 R8, R56, R62, R8 ;  /* 0x0000003e3808723c */ /* 0x000fe20000001808 */
[----:B------:R-:W2:Y:S01]  /*1e530*/  LDSM.16.MT88.4 R60, [R225+0xb000] ;  /* 0x00b00000e13c783b */ /* 0x000ea20000004200 */
[----:B------:R-:W1:Y:S01]  /*1e540*/  MUFU.EX2 R147, R147 ;  /* 0x0000009300937308 */ /* 0x000e620000000800 */
[----:B------:R-:W-:Y:S02]  /*1e550*/  FFMA.FTZ R175, R249, R180, R175 ;  /* 0x000000b4f9af7223 */ /* 0x000fe400000100af */
[----:B------:R-:W-:Y:S02]  /*1e560*/  FFMA.FTZ R165, R248, R179, R165 ;  /* 0x000000b3f8a57223 */ /* 0x000fe400000100a5 */
[----:B----4-:R-:W-:Y:S01]  /*1e570*/  F2FP.PACK_AB R56, R132, R133 ;  /* 0x000000858438723e */ /* 0x010fe200000000ff */
[----:B------:R-:W-:Y:S01]  /*1e580*/  FADD.FTZ R175, R174, R175 ;  /* 0x000000afaeaf7221 */ /* 0x000fe20000010000 */
[----:B------:R-:W-:Y:S01]  /*1e590*/  F2FP.PACK_AB R57, R138, R137 ;  /* 0x000000898a39723e */ /* 0x000fe200000000ff */
[----:B------:R-:W4:Y:S01]  /*1e5a0*/  MUFU.EX2 R149, R149 ;  /* 0x0000009500957308 */ /* 0x000f220000000800 */
[----:B------:R-:W-:Y:S01]  /*1e5b0*/  F2FP.PACK_AB R58, R135, R134 ;  /* 0x00000086873a723e */ /* 0x000fe200000000ff */
[----:B------:R-:W-:Y:S01]  /*1e5c0*/  FADD.FTZ R165, R119, R165 ;  /* 0x000000a577a57221 */ /* 0x000fe20000010000 */
        /* <DEDUP_REMOVED lines=38> */
[--C-:B------:R-:W-:Y:S02]  /*1e830*/  FFMA.FTZ R100, R100, c[0x0][0x23c], -R169.reuse ;  /* 0x00008f0064647a23 */ /* 0x100fe400000108a9 */
[----:B------:R-:W3:Y:S01]  /*1e840*/  MUFU.EX2 R158, R158 ;  /* 0x0000009e009e7308 */ /* 0x000ee20000000800 */
[--C-:B------:R-:W-:Y:S01]  /*1e850*/  FFMA.FTZ R123, R123, c[0x0][0x23c], -R169.reuse ;  /* 0x00008f007b7b7a23 */ /* 0x100fe200000108a9 */
[C---:B--2---:R-:W-:Y:S01]  /*1e860*/  HMMA.16816.F32 R52, R56.reuse, R60, R52 ;  /* 0x0000003c3834723c */ /* 0x044fe20000001834 */
[--C-:B------:R-:W-:Y:S02]  /*1e870*/  FFMA.FTZ R118, R118, c[0x0][0x23c], -R169.reuse ;  /* 0x00008f0076767a23 */ /* 0x100fe400000108a9 */
[----:B------:R-:W-:Y:S02]  /*1e880*/  FFMA.FTZ R110, R110, c[0x0][0x23c], -R169 ;  /* 0x00008f006e6e7a23 */ /* 0x000fe400000108a9 */
        /* <DEDUP_REMOVED lines=25> */
[----:B------:R-:W-:Y:S01]  /*1ea20*/  FFMA.FTZ R102, R102, c[0x0][0x23c], -R169 ;  /* 0x00008f0066667a23 */ /* 0x000fe200000108a9 */
[----:B------:R-:W-:Y:S01]  /*1ea30*/  HMMA.16816.F32 R16, R56, R38, R16 ;  /* 0x000000263810723c */ /* 0x000fe20000001810 */
[----:B------:R-:W4:Y:S01]  /*1ea40*/  LDSM.16.MT88.4 R36, [R228+0xc000] ;  /* 0x00c00000e424783b */ /* 0x000f220000004200 */
[----:B------:R-:W-:Y:S01]  /*1ea50*/  MUFU.EX2 R3, R3 ;  /* 0x0000000300037308 */ /* 0x000fe20000000800 */
[----:B------:R-:W-:-:S02]  /*1ea60*/  FFMA.FTZ R249, R109, c[0x0][0x23c], -R176 ;  /* 0x00008f006df97a23 */ /* 0x000fc400000108b0 */
[----:B------:R-:W-:-:S03]  /*1ea70*/  FFMA.FTZ R248, R113, c[0x0][0x23c], -R169 ;  /* 0x00008f0071f87a23 */ /* 0x000fc600000108a9 */
[C---:B-----5:R-:W-:Y:S02]  /*1ea80*/  HMMA.16816.F32 R24, R56.reuse, R40, R24 ;  /* 0x000000283818723c */ /* 0x060fe40000001818 */
[----:B------:R-:W-:Y:S06]  /*1ea90*/  MUFU.EX2 R182, R182 ;  /* 0x000000b600b67308 */ /* 0x000fec0000000800 */
        /* <DEDUP_REMOVED lines=122> */
[--C-:B------:R-:W-:Y:S02]  /*1f240*/  FFMA.FTZ R59, R67, c[0x0][0x23c], -R176.reuse ;  /* 0x00008f00433b7a23 */ /* 0x100fe400000108b0 */
        /* <DEDUP_REMOVED lines=8> */
[--C-:B------:R-:W-:Y:S02]  /*1f2d0*/  FFMA.FTZ R69, R97, c[0x0][0x23c], -R176.reuse ;  /* 0x00008f0061457a23 */ /* 0x100fe400000108b0 */
[----:B------:R-:W-:Y:S01]  /*1f2e0*/  MUFU.EX2 R58, R58 ;  /* 0x0000003a003a7308 */ /* 0x000fe20000000800 */
[--C-:B------:R-:W-:Y:S02]  /*1f2f0*/  FFMA.FTZ R75, R96, c[0x0][0x23c], -R169.reuse ;  /* 0x00008f00604b7a23 */ /* 0x100fe400000108a9 */
[--C-:B---3--:R-:W-:Y:S02]  /*1f300*/  FFMA.FTZ R78, R98, c[0x0][0x23c], -R169.reuse ;  /* 0x00008f00624e7a23 */ /* 0x108fe400000108a9 */
[----:B------:R-:W-:Y:S01]  /*1f310*/  HMMA.16816.F32 R4, R44, R42, R4 ;  /* 0x0000002a2c04723c */ /* 0x000fe20000001804 */
[----:B------:R-:W1:Y:S01]  /*1f320*/  LDSM.16.MT88.4 R40, [R227+0xe000] ;  /* 0x00e00000e328783b */ /* 0x000e620000004200 */
[----:B------:R-:W-:Y:S01]  /*1f330*/  FFMA.FTZ R82, R99, c[0x0][0x23c], -R176 ;  /* 0x00008f0063527a23 */ /* 0x000fe200000108b0 */
[----:B------:R-:W-:Y:S01]  /*1f340*/  MUFU.EX2 R59, R59 ;  /* 0x0000003b003b7308 */ /* 0x000fe20000000800 */
[----:B------:R-:W-:-:S02]  /*1f350*/  FFMA.FTZ R84, R93, c[0x0][0x23c], -R169 ;  /* 0x00008f005d547a23 */ /* 0x000fc400000108a9 */
[--C-:B------:R-:W-:Y:S02]  /*1f360*/  FFMA.FTZ R86, R164, c[0x0][0x23c], -R169.reuse ;  /* 0x00008f00a4567a23 */ /* 0x100fe400000108a9 */
[C---:B--2---:R-:W-:Y:S01]  /*1f370*/  HMMA.16816.F32 R32, R44.reuse, R28, R32 ;  /* 0x0000001c2c20723c */ /* 0x044fe20000001820 */
[--C-:B------:R-:W-:Y:S02]  /*1f380*/  FFMA.FTZ R92, R94, c[0x0][0x23c], -R176.reuse ;  /* 0x00008f005e5c7a23 */ /* 0x100fe400000108b0 */
[----:B------:R-:W2:Y:S01]  /*1f390*/  MUFU.EX2 R61, R61 ;  /* 0x0000003d003d7308 */ /* 0x000ea20000000800 */
[--C-:B------:R-:W-:Y:S02]  /*1f3a0*/  FFMA.FTZ R94, R95, c[0x0][0x23c], -R169.reuse ;  /* 0x00008f005f5e7a23 */ /* 0x100fe400000108a9 */
[----:B------:R-:W-:Y:S02]  /*1f3b0*/  FFMA.FTZ R93, R168, c[0x0][0x23c], -R176 ;  /* 0x00008f00a85d7a23 */ /* 0x000fe400000108b0 */
[----:B------:R-:W-:Y:S01]  /*1f3c0*/  HMMA.16816.F32 R20, R44, R30, R20 ;  /* 0x0000001e2c14723c */ /* 0x000fe20000001814 */
[----:B------:R-:W3:Y:S01]  /*1f3d0*/  LDSM.16.MT88.4 R28, [R226+0xe000] ;  /* 0x00e00000e21c783b */ /* 0x000ee20000004200 */
[--C-:B------:R-:W-:Y:S01]  /*1f3e0*/  FFMA.FTZ R95, R170, c[0x0][0x23c], -R169.reuse ;  /* 0x00008f00aa5f7a23 */ /* 0x100fe200000108a9 */
[----:B------:R-:W-:Y:S01]  /*1f3f0*/  MUFU.EX2 R62, R62 ;  /* 0x0000003e003e7308 */ /* 0x000fe20000000800 */
[----:B------:R-:W-:-:S02]  /*1f400*/  FFMA.FTZ R96, R171, c[0x0][0x23c], -R169 ;  /* 0x00008f00ab607a23 */ /* 0x000fc400000108a9 */
[--C-:B------:R-:W-:Y:S02]  /*1f410*/  FFMA.FTZ R99, R124, c[0x0][0x23c], -R176.reuse ;  /* 0x00008f007c637a23 */ /* 0x100fe400000108b0 */
[C---:B----4-:R-:W-:Y:S01]  /*1f420*/  HMMA.16816.F32 R52, R44.reuse, R48, R52 ;  /* 0x000000302c34723c */ /* 0x050fe20000001834 */
[--C-:B------:R-:W-:Y:S02]  /*1f430*/  FFMA.FTZ R97, R128, c[0x0][0x23c], -R176.reuse ;  /* 0x00008f0080617a23 */ /* 0x100fe400000108b0 */
[----:B------:R-:W4:Y:S01]  /*1f440*/  MUFU.EX2 R63, R63 ;  /* 0x0000003f003f7308 */ /* 0x000f220000000800 */
[--C-:B------:R-:W-:Y:S02]  /*1f450*/  FFMA.FTZ R124, R125, c[0x0][0x23c], -R176.reuse ;  /* 0x00008f007d7c7a23 */ /* 0x100fe400000108b0 */
[----:B------:R-:W-:Y:S02]  /*1f460*/  FFMA.FTZ R98, R129, c[0x0][0x23c], -R176 ;  /* 0x00008f0081627a23 */ /* 0x000fe400000108b0 */
[----:B------:R-:W-:Y:S01]  /*1f470*/  HMMA.16816.F32 R8, R44, R50, R8 ;  /* 0x000000322c08723c */ /* 0x000fe20000001808 */
[----:B------:R-:W3:Y:S01]  /*1f480*/  LDSM.16.MT88.4 R48, [R225+0xe000] ;  /* 0x00e00000e130783b */ /* 0x000ee20000004200 */
[--C-:B------:R-:W-:Y:S01]  /*1f490*/  FFMA.FTZ R125, R130, c[0x0][0x23c], -R169.reuse ;  /* 0x00008f00827d7a23 */ /* 0x100fe200000108a9 */
[----:B------:R-:W-:Y:S01]  /*1f4a0*/  MUFU.EX2 R65, R65 ;  /* 0x0000004100417308 */ /* 0x000fe20000000800 */
[----:B------:R-:W-:-:S02]  /*1f4b0*/  FFMA.FTZ R128, R131, c[0x0][0x23c], -R169 ;  /* 0x00008f0083807a23 */ /* 0x000fc400000108a9 */
[----:B-----5:R-:W-:Y:S01]  /*1f4c0*/  FADD.FTZ R195, R60, R195 ;  /* 0x000000c33cc37221 */ /* 0x020fe20000010000 */
[----:B------:R-:W-:Y:S02]  /*1f4d0*/  F2FP.PACK_AB R44, R57, R56 ;  /* 0x00000038392c723e */ /* 0x000fe400000000ff */
        /* <DEDUP_REMOVED lines=16> */
[----:B------:R-:W5:Y:S06]  /*1f5e0*/  MUFU.EX2 R78, R78 ;  /* 0x0000004e004e7308 */ /* 0x000f6c0000000800 */
[----:B---3--:R-:W-:Y:S02]  /*1f5f0*/  HMMA.16816.F32 R32, R44, R28, R32 ;  /* 0x0000001c2c20723c */ /* 0x008fe40000001820 */
[----:B------:R-:W3:Y:S01]  /*1f600*/  MUFU.EX2 R80, R80 ;  /* 0x0000005000507308 */ /* 0x000ee20000000800 */
[----:B-1----:R-:W-:-:S04]  /*1f610*/  FADD.FTZ R63, R75, R63 ;  /* 0x0000003f4b3f7221 */ /* 0x002fc80000010000 */
[----:B------:R-:W-:Y:S01]  /*1f620*/  FADD.FTZ R63, R73, R63 ;  /* 0x0000003f493f7221 */ /* 0x000fe20000010000 */
[C---:B------:R-:W-:Y:S01]  /*1f630*/  HMMA.16816.F32 R20, R44.reuse, R30, R20 ;  /* 0x0000001e2c14723c */ /* 0x040fe20000001814 */
[----:B------:R-:W1:Y:S01]  /*1f640*/  LDSM.16.MT88.4 R28, [R226+0xe800] ;  /* 0x00e80000e21c783b */ /* 0x000e620000004200 */
[----:B------:R-:W-:Y:S06]  /*1f650*/  MUFU.EX2 R82, R82 ;  /* 0x0000005200527308 */ /* 0x000fec0000000800 */
[C---:B------:R-:W-:Y:S02]  /*1f660*/  HMMA.16816.F32 R52, R44.reuse, R48, R52 ;  /* 0x000000302c34723c */ /* 0x040fe40000001834 */
[----:B------:R-:W1:Y:S06]  /*1f670*/  MUFU.EX2 R84, R84 ;  /* 0x0000005400547308 */ /* 0x000e6c0000000800 */
[----:B------:R-:W-:Y:S01]  /*1f680*/  HMMA.16816.F32 R8, R44, R50, R8 ;  /* 0x000000322c08723c */ /* 0x000fe20000001808 */
[----:B------:R-:W1:Y:S01]  /*1f690*/  LDSM.16.MT88.4 R48, [R225+0xe800] ;  /* 0x00e80000e130783b */ /* 0x000e620000004200 */
[----:B------:R-:W1:Y:S05]  /*1f6a0*/  MUFU.EX2 R86, R86 ;  /* 0x0000005600567308 */ /* 0x000e6a0000000800 */
[----:B------:R-:W-:-:S02]  /*1f6b0*/  F2FP.PACK_AB R44, R67, R65 ;  /* 0x00000041432c723e */ /* 0x000fc400000000ff */
[----:B------:R-:W-:Y:S01]  /*1f6c0*/  F2FP.PACK_AB R45, R73, R75 ;  /* 0x0000004b492d723e */ /* 0x000fe200000000ff */
[----:B------:R-:W-:Y:S01]  /*1f6d0*/  MUFU.EX2 R92, R92 ;  /* 0x0000005c005c7308 */ /* 0x000fe20000000800 */
[----:B------:R-:W-:Y:S02]  /*1f6e0*/  F2FP.PACK_AB R46, R71, R69 ;  /* 0x00000045472e723e */ /* 0x000fe400000000ff */
[----:B-----5:R-:W-:Y:S01]  /*1f6f0*/  F2FP.PACK_AB R47, R77, R78 ;  /* 0x0000004e4d2f723e */ /* 0x020fe200000000ff */
[----:B------:R-:W-:-:S04]  /*1f700*/  FADD.FTZ R78, R78, R63 ;  /* 0x0000003f4e4e7221 */ /* 0x000fc80000010000 */
[----:B------:R-:W-:Y:S01]  /*1f710*/  MUFU.EX2 R93, R93 ;  /* 0x0000005d005d7308 */ /* 0x000fe20000000800 */
[----:B------:R-:W-:Y:S01]  /*1f720*/  FADD.FTZ R78, R77, R78 ;  /* 0x0000004e4d4e7221 */ /* 0x000fe20000010000 */
[C---:B--2---:R-:W-:Y:S06]  /*1f730*/  HMMA.16816.F32 R12, R44.reuse, R36, R12 ;  /* 0x000000242c0c723c */ /* 0x044fec000000180c */
[----:B------:R-:W2:Y:S02]  /*1f740*/  MUFU.EX2 R94, R94 ;  /* 0x0000005e005e7308 */ /* 0x000ea40000000800 */
[C---:B------:R-:W-:Y:S01]  /*1f750*/  HMMA.16816.F32 R16, R44.reuse, R38, R16 ;  /* 0x000000262c10723c */ /* 0x040fe20000001810 */
[----:B------:R-:W5:Y:S05]  /*1f760*/  LDSM.16.MT88.4 R36, [R228+0xf000] ;  /* 0x00f00000e424783b */ /* 0x000f6a0000004200 */
[----:B------:R-:W-:Y:S02]  /*1f770*/  MUFU.EX2 R95, R95 ;  /* 0x0000005f005f7308 */ /* 0x000fe40000000800 */
[C---:B----4-:R-:W-:Y:S06]  /*1f780*/  HMMA.16816.F32 R24, R44.reuse, R40, R24 ;  /* 0x000000282c18723c */ /* 0x050fec0000001818 */
[----:B------:R-:W4:Y:S02]  /*1f790*/  MUFU.EX2 R96, R96 ;  /* 0x0000006000607308 */ /* 0x000f240000000800 */
        /* <DEDUP_REMOVED lines=10> */
[----:B------:R-:W-:Y:S01]  /*1f840*/  HMMA.16816.F32 R8, R44, R50, R8 ;  /* 0x000000322c08723c */ /* 0x000fe20000001808 */
[----:B------:R-:W1:Y:S05]  /*1f850*/  LDSM.16.MT88.4 R48, [R225+0xf000] ;  /* 0x00f00000e130783b */ /* 0x000e6a0000004200 */
[----:B------:R-:W1:Y:S01]  /*1f860*/  MUFU.EX2 R125, R125 ;  /* 0x0000007d007d7308 */ /* 0x000e620000000800 */
[----:B---3--:R-:W-:-:S02]  /*1f870*/  F2FP.PACK_AB R44, R79, R80 ;  /* 0x000000504f2c723e */ /* 0x008fc400000000ff */
[----:B------:R-:W-:Y:S01]  /*1f880*/  F2FP.PACK_AB R45, R81, R84 ;  /* 0x00000054512d723e */ /* 0x000fe200000000ff */
[----:B------:R-:W-:Y:S01]  /*1f890*/  FADD.FTZ R84, R84, R78 ;  /* 0x0000004e54547221 */ /* 0x000fe20000010000 */
[----:B------:R-:W-:Y:S02]  /*1f8a0*/  F2FP.PACK_AB R46, R83, R82 ;  /* 0x00000052532e723e */ /* 0x000fe400000000ff */
[----:B------:R-:W-:Y:S01]  /*1f8b0*/  F2FP.PACK_AB R47, R85, R86 ;  /* 0x00000056552f723e */ /* 0x000fe200000000ff */
[----:B------:R-:W-:Y:S01]  /*1f8c0*/  MUFU.EX2 R128, R128 ;  /* 0x0000008000807308 */ /* 0x000fe20000000800 */
[----:B------:R-:W-:-:S04]  /*1f8d0*/  FADD.FTZ R84, R81, R84 ;  /* 0x0000005451547221 */ /* 0x000fc80000010000 */
[----:B------:R-:W-:Y:S01]  /*1f8e0*/  FADD.FTZ R86, R86, R84 ;  /* 0x0000005456567221 */ /* 0x000fe20000010000 */
[----:B-----5:R-:W-:Y:S02]  /*1f8f0*/  HMMA.16816.F32 R12, R44, R36, R12 ;  /* 0x000000242c0c723c */ /* 0x020fe4000000180c */
[----:B------:R-:W-:Y:S01]  /*1f900*/  MUFU.EX2 R2, R123 ;  /* 0x0000007b00027308 */ /* 0x000fe20000000800 */
[----:B------:R-:W-:-:S04]  /*1f910*/  FADD.FTZ R86, R85, R86 ;  /* 0x0000005655567221 */ /* 0x000fc80000010000 */
[----:B--2---:R-:W-:Y:S01]  /*1f920*/  FADD.FTZ R86, R94, R86 ;  /* 0x000000565e567221 */ /* 0x004fe20000010000 */
[C---:B------:R-:W-:Y:S01]  /*1f930*/  HMMA.16816.F32 R16, R44.reuse, R38, R16 ;  /* 0x000000262c10723c */ /* 0x040fe20000001810 */
[----:B------:R-:W2:Y:S01]  /*1f940*/  LDSM.16.MT88.4 R36, [R228+0xf800] ;  /* 0x00f80000e424783b */ /* 0x000ea20000004200 */
[----:B------:R-:W-:Y:S06]  /*1f950*/  MUFU.EX2 R0, R118 ;  /* 0x0000007600007308 */ /* 0x000fec0000000800 */
[C---:B------:R-:W-:Y:S02]  /*1f960*/  HMMA.16816.F32 R24, R44.reuse, R40, R24 ;  /* 0x000000282c18723c */ /* 0x040fe40000001818 */
        /* <DEDUP_REMOVED lines=12> */
[----:B------:R-:W5:Y:S01]  /*1fa30*/  LDSM.16.MT88.4 R48, [R225+0xf800] ;  /* 0x00f80000e130783b */ /* 0x000f620000004200 */
[----:B------:R-:W-:Y:S05]  /*1fa40*/  MUFU.EX2 R114, R114 ;  /* 0x0000007200727308 */ /* 0x000fea0000000800 */
[----:B------:R-:W-:-:S02]  /*1fa50*/  F2FP.PACK_AB R44, R87, R92 ;  /* 0x0000005c572c723e */ /* 0x000fc400000000ff */
[----:B------:R-:W-:Y:S01]  /*1fa60*/  F2FP.PACK_AB R45, R89, R94 ;  /* 0x0000005e592d723e */ /* 0x000fe200000000ff */
[----:B------:R-:W-:Y:S01]  /*1fa70*/  MUFU.EX2 R102, R102 ;  /* 0x0000006600667308 */ /* 0x000fe20000000800 */
[----:B------:R-:W-:Y:S01]  /*1fa80*/  F2FP.PACK_AB R46, R91, R93 ;  /* 0x0000005d5b2e723e */ /* 0x000fe200000000ff */
[----:B------:R-:W-:Y:S01]  /*1fa90*/  FADD.FTZ R89, R89, R86 ;  /* 0x0000005659597221 */ /* 0x000fe20000010000 */
[----:B----4-:R-:W-:-:S03]  /*1faa0*/  F2FP.PACK_AB R47, R96, R95 ;  /* 0x0000005f602f723e */ /* 0x010fc600000000ff */
        /* <DEDUP_REMOVED lines=8> */
[----:B------:R-:W4:Y:S02]  /*1fb30*/  MUFU.EX2 R249, R249 ;  /* 0x000000f900f97308 */ /* 0x000f240000000800 */
[C---:B---3--:R-:W-:Y:S06]  /*1fb40*/  HMMA.16816.F32 R24, R44.reuse, R40, R24 ;  /* 0x000000282c18723c */ /* 0x048fec0000001818 */
[----:B------:R-:W-:Y:S02]  /*1fb50*/  MUFU.EX2 R248, R248 ;  /* 0x000000f800f87308 */ /* 0x000fe40000000800 */
[----:B------:R-:W-:Y:S01]  /*1fb60*/  HMMA.16816.F32 R4, R44, R42, R4 ;  /* 0x0000002a2c04723c */ /* 0x000fe20000001804 */
[----:B------:R-:W-:Y:S01]  /*1fb70*/  LDSM.16.MT88.4 R40, [R227+0x10000] ;  /* 0x01000000e328783b */ /* 0x000fe20000004200 */
[----:B----4-:R-:W-:-:S06]  /*1fb80*/  F2FP.PACK_AB R134, R249, R68 ;  /* 0x00000044f986723e */ /* 0x010fcc00000000ff */
[C---:B-1----:R-:W-:Y:S08]  /*1fb90*/  HMMA.16816.F32 R32, R44.reuse, R28, R32 ;  /* 0x0000001c2c20723c */ /* 0x042ff00000001820 */
[C---:B------:R-:W-:Y:S01]  /*1fba0*/  HMMA.16816.F32 R20, R44.reuse, R30, R20 ;  /* 0x0000001e2c14723c */ /* 0x040fe20000001814 */
[----:B------:R-:W1:Y:S07]  /*1fbb0*/  LDSM.16.MT88.4 R28, [R226+0x10000] ;  /* 0x01000000e21c783b */ /* 0x000e6e0000004200 */
[C---:B-----5:R-:W-:Y:S07]  /*1fbc0*/  HMMA.16816.F32 R52, R44.reuse, R48, R52 ;  /* 0x000000302c34723c */ /* 0x060fee0000001834 */
        /* <DEDUP_REMOVED lines=20> */
[C---:B-1----:R-:W-:Y:S02]  /*1fd10*/  HMMA.16816.F32 R32, R44.reuse, R28, R32 ;  /* 0x0000001c2c20723c */ /* 0x042fe40000001820 */
[----:B------:R-:W1:Y:S06]  /*1fd20*/  MUFU.EX2 R116, R116 ;  /* 0x0000007400747308 */ /* 0x000e6c0000000800 */
[C---:B------:R-:W-:Y:S08]  /*1fd30*/  HMMA.16816.F32 R24, R44.reuse, R40, R24 ;  /* 0x000000282c18723c */ /* 0x040ff00000001818 */
[----:B------:R-:W-:Y:S01]  /*1fd40*/  HMMA.16816.F32 R4, R44, R42, R4 ;  /* 0x0000002a2c04723c */ /* 0x000fe20000001804 */
[----:B------:R-:W3:Y:S01]  /*1fd50*/  LDSM.16.MT88.4 R40, [R228+0x10800] ;  /* 0x01080000e428783b */ /* 0x000ee20000004200 */
[----:B-1----:R-:W-:-:S06]  /*1fd60*/  FADD.FTZ R127, R116, R127 ;  /* 0x0000007f747f7221 */ /* 0x002fcc0000010000 */
[C---:B------:R-:W-:Y:S01]  /*1fd70*/  HMMA.16816.F32 R20, R44.reuse, R30, R20 ;  /* 0x0000001e2c14723c */ /* 0x040fe20000001814 */
[----:B------:R-:W1:Y:S07]  /*1fd80*/  LDSM.16.MT88.4 R28, [R227+0x10800] ;  /* 0x01080000e31c783b */ /* 0x000e6e0000004200 */
[C---:B--2---:R-:W-:Y:S08]  /*1fd90*/  HMMA.16816.F32 R52, R44.reuse, R36, R52 ;  /* 0x000000242c34723c */ /* 0x044ff00000001834 */
[----:B------:R-:W-:Y:S01]  /*1fda0*/  HMMA.16816.F32 R8, R44, R38, R8 ;  /* 0x000000262c08723c */ /* 0x000fe20000001808 */
[----:B------:R-:W2:Y:S06]  /*1fdb0*/  LDSM.16.MT88.4 R36, [R226+0x10800] ;  /* 0x01080000e224783b */ /* 0x000eac0000004200 */
[----:B------:R-:W-:-:S02]  /*1fdc0*/  F2FP.PACK_AB R44, R49, R48 ;  /* 0x00000030312c723e */ /* 0x000fc400000000ff */
[C---:B------:R-:W-:Y:S01]  /*1fdd0*/  F2FP.PACK_AB R45, R2.reuse, R116 ;  /* 0x00000074022d723e */ /* 0x040fe200000000ff */
[----:B------:R-:W-:Y:S01]  /*1fde0*/  FADD.FTZ R2, R2, R127 ;  /* 0x0000007f02027221 */ /* 0x000fe20000010000 */
[----:B------:R-:W-:Y:S02]  /*1fdf0*/  F2FP.PACK_AB R46, R51, R50 ;  /* 0x00000032332e723e */ /* 0x000fe400000000ff */
[----:B------:R-:W-:Y:S01]  /*1fe00*/  F2FP.PACK_AB R47, R100, R0 ;  /* 0x00000000642f723e */ /* 0x000fe200000000ff */
[----:B------:R-:W-:Y:S01]  /*1fe10*/  FADD.FTZ R2, R0, R2 ;  /* 0x0000000200027221 */ /* 0x000fe20000010000 */
[----:B------:R-:W-:-:S03]  /*1fe20*/  MOV R0, R177 ;  /* 0x000000b100007202 */ /* 0x000fc60000000f00 */
[----:B------:R-:W-:Y:S01]  /*1fe30*/  FADD.FTZ R100, R100, R2 ;  /* 0x0000000264647221 */ /* 0x000fe20000010000 */
[----:B------:R-:W-:Y:S01]  /*1fe40*/  MOV R2, R178 ;  /* 0x000000b200027202 */ /* 0x000fe20000000f00 */
[----:B---3--:R-:W-:Y:S02]  /*1fe50*/  HMMA.16816.F32 R12, R44, R40, R12 ;  /* 0x000000282c0c723c */ /* 0x008fe4000000180c */
[----:B------:R-:W-:-:S06]  /*1fe60*/  FADD.FTZ R100, R114, R100 ;  /* 0x0000006472647221 */ /* 0x000fcc0000010000 */
[C---:B------:R-:W-:Y:S01]  /*1fe70*/  HMMA.16816.F32 R16, R44.reuse, R42, R16 ;  /* 0x0000002a2c10723c */ /* 0x040fe20000001810 */
[----:B------:R-:W3:Y:S07]  /*1fe80*/  LDSM.16.MT88.4 R40, [R225+0x10800] ;  /* 0x01080000e128783b */ /* 0x000eee0000004200 */
[C---:B-1----:R-:W-:Y:S08]  /*1fe90*/  HMMA.16816.F32 R24, R44.reuse, R28, R24 ;  /* 0x0000001c2c18723c */ /* 0x042ff00000001818 */
[C---:B--2---:R-:W-:Y:S07]  /*1fea0*/  HMMA.16816.F32 R32, R44.reuse, R36, R32 ;  /* 0x000000242c20723c */ /* 0x044fee0000001820 */
[----:B------:R-:W-:Y:S01]  /*1feb0*/  FADD.FTZ R36, R163, R157 ;  /* 0x0000009da3247221 */ /* 0x000fe20000010000 */
[----:B------:R-:W-:Y:S01]  /*1fec0*/  HMMA.16816.F32 R20, R44, R38, R20 ;  /* 0x000000262c14723c */ /* 0x000fe20000001814 */
[----:B------:R-:W-:Y:S02]  /*1fed0*/  LDSM.16.MT88.4 R156, [R228+0x11800] ;  /* 0x01180000e49c783b */ /* 0x000fe40000004200 */
[----:B------:R-:W-:-:S02]  /*1fee0*/  FADD.FTZ R36, R3, R36 ;  /* 0x0000002403247221 */ /* 0x000fc40000010000 */
[----:B------:R1:W-:Y:S02]  /*1fef0*/  MUFU.EX2 R3, R110 ;  /* 0x0000006e00037308 */ /* 0x0003e40000000800 */
[----:B------:R-:W-:Y:S01]  /*1ff00*/  FADD.FTZ R36, R182, R36 ;  /* 0x00000024b6247221 */ /* 0x000fe20000010000 */
[C---:B------:R-:W-:Y:S01]  /*1ff10*/  HMMA.16816.F32 R4, R44.reuse, R30, R4 ;  /* 0x0000001e2c04723c */ /* 0x040fe20000001804 */
[----:B------:R-:W2:Y:S02]  /*1ff20*/  LDSM.16.MT88.4 R28, [R228+0x11000] ;  /* 0x01100000e41c783b */ /* 0x000ea40000004200 */
[----:B------:R-:W-:Y:S02]  /*1ff30*/  FADD.FTZ R183, R183, R36 ;  /* 0x00000024b7b77221 */ /* 0x000fe40000010000 */
[----:B------:R-:W4:Y:S02]  /*1ff40*/  LDSM.16.MT88.4 R36, [R227+0x11000] ;  /* 0x01100000e324783b */ /* 0x000f240000004200 */
[----:B------:R-:W-:Y:S01]  /*1ff50*/  FADD.FTZ R183, R192, R183 ;  /* 0x000000b7c0b77221 */ /* 0x000fe20000010000 */
[----:B---3--:R-:W-:Y:S03]  /*1ff60*/  HMMA.16816.F32 R52, R44, R40, R52 ;  /* 0x000000282c34723c */ /* 0x008fe60000001834 */
[----:B------:R-:W-:-:S02]  /*1ff70*/  FADD.FTZ R191, R191, R183 ;  /* 0x000000b7bfbf7221 */ /* 0x000fc40000010000 */
[----:B-1----:R-:W-:Y:S02]  /*1ff80*/  FFMA.FTZ R110, R111, c[0x0][0x23c], -R169 ;  /* 0x00008f006f6e7a23 */ /* 0x002fe400000108a9 */
[----:B------:R-:W-:Y:S01]  /*1ff90*/  FADD.FTZ R191, R66, R191 ;  /* 0x000000bf42bf7221 */ /* 0x000fe20000010000 */
[----:B------:R-:W-:Y:S01]  /*1ffa0*/  HMMA.16816.F32 R8, R44, R42, R8 ;  /* 0x0000002a2c08723c */ /* 0x000fe20000001808 */
[----:B------:R-:W-:Y:S02]  /*1ffb0*/  FFMA.FTZ R66, R105, c[0x0][0x23c], -R176 ;  /* 0x00008f0069427a23 */ /* 0x000fe400000108b0 */
[----:B------:R-:W1:Y:S01]  /*1ffc0*/  MUFU.EX2 R110, R110 ;  /* 0x0000006e006e7308 */ /* 0x000e620000000800 */
[----:B------:R-:W-:Y:S01]  /*1ffd0*/  FADD.FTZ R190, R190, R191 ;  /* 0x000000bfbebe7221 */ /* 0x000fe20000010000 */
[----:B------:R-:W3:Y:S03]  /*1ffe0*/  LDSM.16.MT88.4 R40, [R226+0x11000] ;  /* 0x01100000e228783b */ /* 0x000ee60000004200 */
[----:B------:R-:W-:Y:S01]  /*1fff0*/  FADD.FTZ R190, R70, R190 ;  /* 0x000000be46be7221 */ /* 0x000fe20000010000 */
[----:B------:R-:W-:-:S02]  /*20000*/  F2FP.PACK_AB R44, R101, R112 ;  /* 0x00000070652c723e */ /* 0x000fc400000000ff */
[C---:B------:R-:W-:Y:S01]  /*20010*/  F2FP.PACK_AB R45, R102.reuse, R114 ;  /* 0x00000072662d723e */ /* 0x040fe200000000ff */
[----:B------:R-:W-:Y:S01]  /*20020*/  FADD.FTZ R181, R181, R190 ;  /* 0x000000beb5b57221 */ /* 0x000fe20000010000 */
[----:B------:R-:W-:Y:S01]  /*20030*/  F2FP.PACK_AB R46, R103, R108 ;  /* 0x0000006c672e723e */ /* 0x000fe200000000ff */
[----:B------:R-:W5:Y:S01]  /*20040*/  MUFU.EX2 R66, R66 ;  /* 0x0000004200427308 */ /* 0x000f620000000800 */
[----:B------:R-:W-:Y:S02]  /*20050*/  FADD.FTZ R102, R102, R100 ;  /* 0x0000006466667221 */ /* 0x000fe40000010000 */
[----:B------:R-:W-:Y:S01]  /*20060*/  FADD.FTZ R181, R74, R181 ;  /* 0x000000b54ab57221 */ /* 0x000fe20000010000 */
[----:B-1----:R-:W-:Y:S01]  /*20070*/  F2FP.PACK_AB R47, R110, R3 ;  /* 0x000000036e2f723e */ /* 0x002fe200000000ff */
[----:B------:R-:W-:Y:S02]  /*20080*/  FADD.FTZ R102, R3, R102 ;  /* 0x0000006603667221 */ /* 0x000fe40000010000 */
[----:B------:R-:W-:-:S02]  /*20090*/  FADD.FTZ R193, R193, R181 ;  /* 0x000000b5c1c17221 */ /* 0x000fc40000010000 */
[----:B------:R-:W-:Y:S02]  /*200a0*/  FADD.FTZ R110, R110, R102 ;  /* 0x000000666e6e7221 */ /* 0x000fe40000010000 */
[----:B------:R-:W-:Y:S01]  /*200b0*/  FADD.FTZ R56, R56, R193 ;  /* 0x000000c138387221 */ /* 0x000fe20000010000 */
[----:B--2---:R-:W-:Y:S03]  /*200c0*/  HMMA.16816.F32 R12, R44, R28, R12 ;  /* 0x0000001c2c0c723c */ /* 0x004fe6000000180c */
[----:B------:R-:W-:Y:S01]  /*200d0*/  FADD.FTZ R56, R57, R56 ;  /* 0x0000003839387221 */ /* 0x000fe20000010000 */
[----:B-----5:R-:W-:-:S03]  /*200e0*/  F2FP.PACK_AB R132, R66, R64 ;  /* 0x000000404284723e */ /* 0x020fc600000000ff */
        /* <DEDUP_REMOVED lines=11> */
[----:B------:R-:W1:Y:S01]  /*201a0*/  LDSM.16.MT88.4 R28, [R225+0x11000] ;  /* 0x01100000e11c783b */ /* 0x000e620000004200 */
[----:B------:R-:W-:Y:S01]  /*201b0*/  FADD.FTZ R71, R71, R65 ;  /* 0x0000004147477221 */ /* 0x000fe20000010000 */
[----:B------:R-:W2:Y:S03]  /*201c0*/  MUFU.EX2 R36, R36 ;  /* 0x0000002400247308 */ /* 0x000ea60000000800 */
[----:B------:R-:W-:Y:S01]  /*201d0*/  FADD.FTZ R71, R80, R71 ;  /* 0x0000004750477221 */ /* 0x000fe20000010000 */
[C---:B---3--:R-:W-:Y:S03]  /*201e0*/  HMMA.16816.F32 R32, R44.reuse, R40, R32 ;  /* 0x000000282c20723c */ /* 0x048fe60000001820 */
[----:B------:R-:W-:Y:S01]  /*201f0*/  FADD.FTZ R79, R79, R71 ;  /* 0x000000474f4f7221 */ /* 0x000fe20000010000 */
[----:B------:R-:W3:Y:S03]  /*20200*/  MUFU.EX2 R37, R37 ;  /* 0x0000002500257308 */ /* 0x000ee60000000800 */
[----:B------:R-:W-:Y:S01]  /*20210*/  FADD.FTZ R79, R82, R79 ;  /* 0x0000004f524f7221 */ /* 0x000fe20000010000 */
[----:B------:R-:W-:Y:S03]  /*20220*/  HMMA.16816.F32 R20, R44, R42, R20 ;  /* 0x0000002a2c14723c */ /* 0x000fe60000001814 */
[----:B------:R-:W-:Y:S01]  /*20230*/  FADD.FTZ R83, R83, R79 ;  /* 0x0000004f53537221 */ /* 0x000fe20000010000 */
[----:B------:R-:W4:Y:S01]  /*20240*/  MUFU.EX2 R38, R38 ;  /* 0x0000002600267308 */ /* 0x000f220000000800 */
[----:B--2---:R-:W-:-:S02]  /*20250*/  FADD.FTZ R110, R36, R110 ;  /* 0x0000006e246e7221 */ /* 0x004fc40000010000 */
[----:B------:R-:W-:-:S04]  /*20260*/  FADD.FTZ R83, R92, R83 ;  /* 0x000000535c537221 */ /* 0x000fc80000010000 */
[----:B------:R-:W-:Y:S01]  /*20270*/  FADD.FTZ R87, R87, R83 ;  /* 0x0000005357577221 */ /* 0x000fe20000010000 */
[C---:B---3--:R-:W-:Y:S01]  /*20280*/  F2FP.PACK_AB R133, R37.reuse, R36 ;  /* 0x000000242585723e */ /* 0x048fe200000000ff */
[----:B------:R-:W-:Y:S02]  /*20290*/  FADD.FTZ R110, R37, R110 ;  /* 0x0000006e256e7221 */ /* 0x000fe40000010000 */
[----:B------:R-:W-:-:S04]  /*202a0*/  FADD.FTZ R87, R93, R87 ;  /* 0x000000575d577221 */ /* 0x000fc80000010000 */
[----:B------:R-:W-:Y:S01]  /*202b0*/  FADD.FTZ R91, R91, R87 ;  /* 0x000000575b5b7221 */ /* 0x000fe20000010000 */
[----:B----4-:R-:W-:Y:S01]  /*202c0*/  F2FP.PACK_AB R135, R248, R38 ;  /* 0x00000026f887723e */ /* 0x010fe200000000ff */
[----:B------:R-:W-:Y:S02]  /*202d0*/  FADD.FTZ R110, R38, R110 ;  /* 0x0000006e266e7221 */ /* 0x000fe40000010000 */
[----:B------:R-:W-:Y:S02]  /*202e0*/  FADD.FTZ R91, R97, R91 ;  /* 0x0000005b615b7221 */ /* 0x000fe40000010000 */
[----:B------:R-:W-:Y:S01]  /*202f0*/  FADD.FTZ R248, R248, R110 ;  /* 0x0000006ef8f87221 */ /* 0x000fe20000010000 */
[----:B-1----:R-:W-:Y:S01]  /*20300*/  HMMA.16816.F32 R52, R44, R28, R52 ;  /* 0x0000001c2c34723c */ /* 0x002fe20000001834 */
        /* <DEDUP_REMOVED lines=24> */
[----:B------:R-:W-:Y:S11]  /*20490*/  HMMA.16816.F32 R132, R132, R14, R8 ;  /* 0x0000000e8484723c */ /* 0x000ff60000001808 */
[----:B------:R-:W-:Y:S08]  /*204a0*/  @!UPT UIADD3 URZ, URZ, URZ, URZ ;  /* 0x0000003f3f3ff290 */ /* 0x000ff0000fffe03f */
.L_x_3808:
[----:B------:R-:W-:Y:S05]  /*204b0*/  @!P5 BRA `(.L_x_3814) ;  /* 0x000051100000d947 */ /* 0x000fea0003800000 */
[----:B------:R-:W-:Y:S01]  /*204c0*/  ULDC UR9, c[0x0][0x1a0] ;  /* 0x0000680000097ab9 */ /* 0x000fe20000000800 */
[----:B------:R-:W-:Y:S01]  /*204d0*/  IMAD.MOV.U32 R3, RZ, RZ, R0 ;  /* 0x000000ffff037224 */ /* 0x000fe200078e0000 */
[----:B------:R-:W-:Y:S01]  /*204e0*/  ULEA UR6, -UR9, URZ, 0x8 ;  /* 0x0000003f09067291 */ /* 0x000fe2000f8e413f */
[----:B------:R-:W-:Y:S01]  /*204f0*/  IMAD.MOV.U32 R164, RZ, RZ, R2 ;  /* 0x000000ffffa47224 */ /* 0x000fe200078e0002 */
[----:B------:R-:W-:-:S02]  /*20500*/  UMOV UR4, 0x5 ;  /* 0x0000000500047882 */ /* 0x000fc40000000000 */
[----:B------:R-:W-:Y:S02]  /*20510*/  ULDC UR10, c[0x0][0x1a4] ;  /* 0x00006900000a7ab9 */ /* 0x000fe40000000800 */
[----:B------:R-:W-:Y:S01]  /*20520*/  USHF.L.U64.HI UR10, UR9, UR4, UR10 ;  /* 0x00000004090a7299 */ /* 0x000fe2000801020a */
[----:B------:R-:W-:Y:S01]  /*20530*/  MOV R247, UR6 ;  /* 0x0000000600f77c02 */ /* 0x000fe20008000f00 */
[----:B------:R-:W-:Y:S02]  /*20540*/  USHF.R.S32.HI UR4, URZ, 0x1f, UR6 ;  /* 0x0000001f3f047899 */ /* 0x000fe40008011406 */
[----:B------:R-:W-:Y:S02]  /*20550*/  USHF.L.U32 UR9, UR9, 0x5, URZ ;  /* 0x0000000509097899 */ /* 0x000fe4000800063f */
[----:B------:R-:W-:Y:S02]  /*20560*/  ULDC.64 UR12, c[0x0][0x118] ;  /* 0x00004600000c7ab9 */ /* 0x000fe40000000a00 */
[----:B------:R-:W-:Y:S01]  /*20570*/  MOV R246, UR4 ;  /* 0x0000000400f67c02 */ /* 0x000fe20008000f00 */
[----:B------:R-:W-:-:S02]  /*20580*/  UMOV UR5, 0x5 ;  /* 0x0000000500057882 */ /* 0x000fc40000000000 */
[----:B------:R-:W-:Y:S02]  /*20590*/  ULDC UR4, c[0x0][0x19c] ;  /* 0x0000670000047ab9 */ /* 0x000fe40000000800 */
.L_x_3818:
[----:B------:R-:W-:Y:S04]  /*205a0*/  DEPBAR.LE SB0, 0x0 ;  /* 0x000080000000791a */ /* 0x000fe80000000000 */
[----:B------:R-:W-:Y:S01]  /*205b0*/  BAR.SYNC.DEFER_BLOCKING 0x0 ;  /* 0x0000000000007b1d */ /* 0x000fe20000010000 */
[----:B------:R-:W-:Y:S01]  /*205c0*/  LOP3.LUT P6, RZ, R237, 0x400, RZ, 0xc0, !PT ;  /* 0x00000400edff7812 */ /* 0x000fe200078cc0ff */
[----:B------:R-:W-:Y:S01]  /*205d0*/  IMAD.MOV.U32 R6, RZ, RZ, R247 ;  /* 0x000000ffff067224 */ /* 0x000fe200078e00f7 */
[----:B------:R-:W-:Y:S01]  /*205e0*/  IADD3 R245, R245, -0x1, RZ ;  /* 0xfffffffff5f57810 */ /* 0x000fe20007ffe0ff */
[----:B------:R-:W-:Y:S10]  /*205f0*/  IMAD.MOV.U32 R2, RZ, RZ, R246 ;  /* 0x000000ffff027224 */ /* 0x000ff400078e00f6 */
        /* <DEDUP_REMOVED lines=60> */
.L_x_3815:
        /* <DEDUP_REMOVED lines=337> */
.L_x_3817:
[C---:B------:R-:W-:Y:S01]  /*21ed0*/  LEA R239, P0, R170.reuse, R239, 0x1 ;  /* 0x000000efaaef7211 */ /* 0x040fe200078008ff */
[----:B------:R-:W-:Y:S02]  /*21ee0*/  USHF.L.U32 UR6, UR8, 0x5, URZ ;  /* 0x0000000508067899 */ /* 0x000fe4000800063f */
[----:B------:R-:W-:Y:S01]  /*21ef0*/  USHF.L.U64.HI UR8, UR8, UR5, UR4 ;  /* 0x0000000508087299 */ /* 0x000fe20008010204 */
[----:B------:R-:W-:Y:S01]  /*21f00*/  LEA.HI.X R238, R170, R238, R2, 0x1, P0 ;  /* 0x000000eeaaee7211 */ /* 0x000fe200000f0c02 */
[----:B------:R-:W-:Y:S02]  /*21f10*/  IMAD.MOV.U32 R170, RZ, RZ, R239 ;  /* 0x000000ffffaa7224 */ /* 0x000fe400078e00ef */
        /* <DEDUP_REMOVED lines=51> */
.L_x_3816:
[----:B---3--:R-:W-:Y:S02]  /*22250*/  FMNMX.FTZ R168, R4, R164, !PT ;  /* 0x000000a404a87209 */ /* 0x008fe40007810000 */
        /* <DEDUP_REMOVED lines=149> */
[----:B------:R-:W-:Y:S01]  /*22bb0*/  ISETP.GT.AND P0, PT, R245, R234, PT ;  /* 0x000000eaf500720c */ /* 0x000fe20003f04270 */
        /* <DEDUP_REMOVED lines=9> */
[--C-:B------:R-:W-:Y:S02]  /*22c50*/  FFMA.FTZ R187, R10, c[0x0][0x23c], -R165.reuse ;  /* 0x00008f000abb7a23 */ /* 0x100fe400000108a5 */
[----:B-1----:R-:W-:Y:S02]  /*22c60*/  FMUL.FTZ R10, R3, R158 ;  /* 0x0000009e030a7220 */ /* 0x002fe40000410000 */
[--C-:B------:R-:W-:Y:S01]  /*22c70*/  FFMA.FTZ R190, R11, c[0x0][0x23c], -R165.reuse ;  /* 0x00008f000bbe7a23 */ /* 0x100fe200000108a5 */
[----:B------:R-:W-:Y:S01]  /*22c80*/  MUFU.EX2 R192, R192 ;  /* 0x000000c000c07308 */ /* 0x000fe20000000800 */
[----:B------:R-:W-:Y:S02]  /*22c90*/  FMUL.FTZ R11, R3, R159 ;  /* 0x0000009f030b7220 */ /* 0x000fe40000410000 */
[--C-:B------:R-:W-:Y:S02]  /*22ca0*/  FFMA.FTZ R27, R27, c[0x0][0x23c], -R165.reuse ;  /* 0x00008f001b1b7a23 */ /* 0x100fe400000108a5 */
[C---:B--2---:R-:W-:Y:S02]  /*22cb0*/  FMUL.FTZ R8, R164.reuse, R156 ;  /* 0x0000009ca4087220 */ /* 0x044fe40000410000 */
[----:B------:R-:W-:Y:S02]  /*22cc0*/  FMUL.FTZ R9, R164, R157 ;  /* 0x0000009da4097220 */ /* 0x000fe40000410000 */
[----:B------:R-:W1:Y:S01]  /*22cd0*/  LDSM.16.MT88.4 R156, [R226+0xa000] ;  /* 0x00a00000e29c783b */ /* 0x000e620000004200 */
[----:B------:R-:W2:Y:S01]  /*22ce0*/  MUFU.EX2 R185, R185 ;  /* 0x000000b900b97308 */ /* 0x000ea20000000800 */
[--C-:B------:R-:W-:Y:S02]  /*22cf0*/  FFMA.FTZ R183, R16, c[0x0][0x23c], -R172.reuse ;  /* 0x00008f0010b77a23 */ /* 0x100fe400000108ac */
[C---:B------:R-:W-:Y:S02]  /*22d00*/  FMUL.FTZ R16, R164.reuse, R148 ;  /* 0x00000094a4107220 */ /* 0x040fe40000410000 */
[--C-:B------:R-:W-:Y:S02]  /*22d10*/  FFMA.FTZ R174, R17, c[0x0][0x23c], -R172.reuse ;  /* 0x00008f0011ae7a23 */ /* 0x100fe400000108ac */
[----:B------:R-:W-:Y:S02]  /*22d20*/  FMUL.FTZ R17, R164, R149 ;  /* 0x00000095a4117220 */ /* 0x000fe40000410000 */
[--C-:B------:R-:W-:Y:S01]  /*22d30*/  FFMA.FTZ R177, R18, c[0x0][0x23c], -R165.reuse ;  /* 0x00008f0012b17a23 */ /* 0x100fe200000108a5 */
[----:B------:R-:W-:Y:S01]  /*22d40*/  MUFU.EX2 R187, R187 ;  /* 0x000000bb00bb7308 */ /* 0x000fe20000000800 */
[----:B------:R-:W-:Y:S02]  /*22d50*/  FMUL.FTZ R18, R3, R150 ;  /* 0x0000009603127220 */ /* 0x000fe40000410000 */
[--C-:B------:R-:W-:Y:S02]  /*22d60*/  FFMA.FTZ R180, R19, c[0x0][0x23c], -R165.reuse ;  /* 0x00008f0013b47a23 */ /* 0x100fe400000108a5 */
[----:B------:R-:W-:Y:S02]  /*22d70*/  FMUL.FTZ R19, R3, R151 ;  /* 0x0000009703137220 */ /* 0x000fe40000410000 */
[----:B------:R-:W4:Y:S01]  /*22d80*/  LDSM.16.MT88.4 R148, [R225+0xa000] ;  /* 0x00a00000e194783b */ /* 0x000f220000004200 */
[--C-:B------:R-:W-:Y:S02]  /*22d90*/  FFMA.FTZ R189, R24, c[0x0][0x23c], -R172.reuse ;  /* 0x00008f0018bd7a23 */ /* 0x100fe400000108ac */
[----:B------:R-:W5:Y:S01]  /*22da0*/  MUFU.EX2 R190, R190 ;  /* 0x000000be00be7308 */ /* 0x000f620000000800 */
        /* <DEDUP_REMOVED lines=14> */
[C---:B------:R-:W-:Y:S02]  /*22e90*/  FMUL.FTZ R23, R3.reuse, R147 ;  /* 0x0000009303177220 */ /* 0x040fe40000410000 */
[----:B------:R-:W-:Y:S01]  /*22ea0*/  LDSM.16.MT88.4 R144, [R227+0xa800] ;  /* 0x00a80000e390783b */ /* 0x000fe20000004200 */
[C---:B------:R-:W-:Y:S02]  /*22eb0*/  FMUL.FTZ R132, R164.reuse, R132 ;  /* 0x00000084a4847220 */ /* 0x040fe40000410000 */
[----:B------:R-:W-:Y:S01]  /*22ec0*/  MUFU.EX2 R181, R181 ;  /* 0x000000b500b57308 */ /* 0x000fe20000000800 */
[----:B------:R-:W-:Y:S02]  /*22ed0*/  FMUL.FTZ R133, R164, R133 ;  /* 0x00000085a4857220 */ /* 0x000fe40000410000 */
[C---:B------:R-:W-:Y:S02]  /*22ee0*/  FMUL.FTZ R134, R3.reuse, R134 ;  /* 0x0000008603867220 */ /* 0x040fe40000410000 */
[----:B------:R-:W-:Y:S02]  /*22ef0*/  FMUL.FTZ R135, R3, R135 ;  /* 0x0000008703877220 */ /* 0x000fe40000410000 */
[--C-:B------:R-:W-:Y:S02]  /*22f00*/  FFMA.FTZ R28, R28, c[0x0][0x23c], -R172.reuse ;  /* 0x00008f001c1c7a23 */ /* 0x100fe400000108ac */
[--C-:B------:R-:W-:Y:S01]  /*22f10*/  FFMA.FTZ R54, R54, c[0x0][0x23c], -R165.reuse ;  /* 0x00008f0036367a23 */ /* 0x100fe200000108a5 */
[----:B------:R-:W-:Y:S01]  /*22f20*/  MUFU.EX2 R183, R183 ;  /* 0x000000b700b77308 */ /* 0x000fe20000000800 */
[--C-:B------:R-:W-:Y:S02]  /*22f30*/  FFMA.FTZ R55, R55, c[0x0][0x23c], -R165.reuse ;  /* 0x00008f0037377a23 */ /* 0x100fe400000108a5 */
[--C-:B------:R-:W-:Y:S02]  /*22f40*/  FFMA.FTZ R68, R68, c[0x0][0x23c], -R172.reuse ;  /* 0x00008f0044447a23 */ /* 0x100fe400000108ac */
        /* <DEDUP_REMOVED lines=11> */
[----:B-----5:R-:W-:Y:S01]  /*23000*/  F2FP.PACK_AB R163, R190, R187 ;  /* 0x000000bbbea3723e */ /* 0x020fe200000000ff */
        /* <DEDUP_REMOVED lines=15> */
[----:B------:R-:W-:Y:S01]  /*23100*/  FFMA.FTZ R118, R118, c[0x0][0x23c], -R165 ;  /* 0x00008f0076767a23 */ /* 0x000fe200000108a5 */
[----:B------:R-:W5:Y:S01]  /*23110*/  MUFU.EX2 R191, R191 ;  /* 0x000000bf00bf7308 */ /* 0x000f620000000800 */
[--C-:B------:R-:W-:Y:S02]  /*23120*/  FFMA.FTZ R124, R124, c[0x0][0x23c], -R172.reuse ;  /* 0x00008f007c7c7a23 */ /* 0x100fe400000108ac */
[----:B------:R-:W-:Y:S01]  /*23130*/  FFMA.FTZ R125, R125, c[0x0][0x23c], -R172 ;  /* 0x00008f007d7d7a23 */ /* 0x000fe200000108ac */
[----:B--2---:R-:W-:Y:S01]  /*23140*/  F2FP.PACK_AB R160, R186, R194 ;  /* 0x000000c2baa0723e */ /* 0x004fe200000000ff */
[----:B------:R-:W-:Y:S04]  /*23150*/  FFMA.FTZ R194, R164, R249, R194 ;  /* 0x000000f9a4c27223 */ /* 0x000fe800000100c2 */
[----:B------:R-:W-:Y:S01]  /*23160*/  FADD.FTZ R194, R186, R194 ;  /* 0x000000c2bac27221 */ /* 0x000fe20000010000 */
[----:B------:R-:W2:Y:S03]  /*23170*/  MUFU.EX2 R177, R177 ;  /* 0x000000b100b17308 */ /* 0x000ea60000000800 */
[----:B------:R-:W-:Y:S04]  /*23180*/  FADD.FTZ R192, R192, R194 ;  /* 0x000000c2c0c07221 */ /* 0x000fe80000010000 */
[----:B------:R-:W-:Y:S03]  /*23190*/  FADD.FTZ R192, R185, R192 ;  /* 0x000000c0b9c07221 */ /* 0x000fe60000010000 */
[----:B------:R-:W1:Y:S01]  /*231a0*/  MUFU.EX2 R180, R180 ;  /* 0x000000b400b47308 */ /* 0x000e620000000800 */
[----:B-----5:R-:W-:Y:S01]  /*231b0*/  F2FP.PACK_AB R161, R191, R188 ;  /* 0x000000bcbfa1723e */ /* 0x020fe200000000ff */
[----:B------:R-:W-:Y:S04]  /*231c0*/  FFMA.FTZ R188, R3, R248, R188 ;  /* 0x000000f803bc7223 */ /* 0x000fe800000100bc */
[----:B------:R-:W-:Y:S04]  /*231d0*/  FADD.FTZ R188, R191, R188 ;  /* 0x000000bcbfbc7221 */ /* 0x000fe80000010000 */
[----:B------:R-:W-:Y:S01]  /*231e0*/  MUFU.EX2 R182, R182 ;  /* 0x000000b600b67308 */ /* 0x000fe20000000800 */
        /* <DEDUP_REMOVED lines=8> */
[----:B------:R-:W-:Y:S01]  /*23270*/  MUFU.EX2 R176, R176 ;  /* 0x000000b000b07308 */ /* 0x000fe20000000800 */
[----:B------:R-:W-:Y:S02]  /*23280*/  FMUL.FTZ R15, R3, R155 ;  /* 0x0000009b030f7220 */ /* 0x000fe40000410000 */
[----:B------:R-:W-:Y:S01]  /*23290*/  LDSM.16.MT88.4 R152, [R226+0xa800] ;  /* 0x00a80000e298783b */ /* 0x000fe20000004200 */
[----:B------:R-:W-:Y:S04]  /*232a0*/  FADD.FTZ R190, R178, R190 ;  /* 0x000000beb2be7221 */ /* 0x000fe80000010000 */
[C---:B------:R-:W-:Y:S02]  /*232b0*/  HMMA.16816.F32 R12, R160.reuse, R168, R12 ;  /* 0x000000a8a00c723c */ /* 0x040fe4000000180c */
[----:B------:R3:W-:Y:S05]  /*232c0*/  MUFU.EX2 R168, R27 ;  /* 0x0000001b00a87308 */ /* 0x0007ea0000000800 */
[----:B------:R-:W-:Y:S01]  /*232d0*/  FFMA.FTZ R169, R29, c[0x0][0x23c], -R172 ;  /* 0x00008f001da97a23 */ /* 0x000fe200000108ac */
[C---:B------:R-:W-:Y:S04]  /*232e0*/  HMMA.16816.F32 R16, R160.reuse, R170, R16 ;  /* 0x000000aaa010723c */ /* 0x040fe80000001810 */
[----:B------:R5:W-:Y:S01]  /*232f0*/  MUFU.EX2 R170, R28 ;  /* 0x0000001c00aa7308 */ /* 0x000be20000000800 */
[----:B------:R-:W-:Y:S01]  /*23300*/  FMUL.FTZ R29, R164, R137 ;  /* 0x00000089a41d7220 */ /* 0x000fe20000410000 */
[C---:B------:R-:W-:Y:S01]  /*23310*/  F2FP.PACK_AB R137, R181.reuse, R178 ;  /* 0x000000b2b589723e */ /* 0x040fe200000000ff */
[----:B------:R-:W-:Y:S01]  /*23320*/  FADD.FTZ R181, R181, R190 ;  /* 0x000000beb5b57221 */ /* 0x000fe20000010000 */
[C---:B-1----:R-:W-:Y:S04]  /*23330*/  HMMA.16816.F32 R20, R160.reuse, R156, R20 ;  /* 0x0000009ca014723c */ /* 0x042fe80000001814 */
[----:B--2---:R-:W-:Y:S02]  /*23340*/  FADD.FTZ R181, R177, R181 ;  /* 0x000000b5b1b57221 */ /* 0x004fe40000010000 */
[----:B------:R-:W1:Y:S01]  /*23350*/  MUFU.EX2 R179, R179 ;  /* 0x000000b300b37308 */ /* 0x000e620000000800 */
[--C-:B------:R-:W-:Y:S02]  /*23360*/  FFMA.FTZ R157, R31, c[0x0][0x23c], -R165.reuse ;  /* 0x00008f001f9d7a23 */ /* 0x100fe400000108a5 */
[C---:B------:R-:W-:Y:S03]  /*23370*/  FMUL.FTZ R31, R3.reuse, R139 ;  /* 0x0000008b031f7220 */ /* 0x040fe60000410000 */
[C---:B---3--:R-:W-:Y:S01]  /*23380*/  FMUL.FTZ R27, R3.reuse, R143 ;  /* 0x0000008f031b7220 */ /* 0x048fe20000410000 */
[----:B------:R-:W-:Y:S01]  /*23390*/  F2FP.PACK_AB R139, R180, R177 ;  /* 0x000000b1b48b723e */ /* 0x000fe200000000ff */
[----:B------:R-:W2:Y:S01]  /*233a0*/  LDSM.16.MT88.4 R140, [R228+0xa800] ;  /* 0x00a80000e48c783b */ /* 0x000ea20000004200 */
[----:B------:R-:W-:Y:S01]  /*233b0*/  FFMA.FTZ R156, R30, c[0x0][0x23c], -R165 ;  /* 0x00008f001e9c7a23 */ /* 0x000fe200000108a5 */
[----:B------:R-:W-:Y:S01]  /*233c0*/  MUFU.EX2 R189, R189 ;  /* 0x000000bd00bd7308 */ /* 0x000fe20000000800 */
[----:B------:R-:W-:Y:S01]  /*233d0*/  FMUL.FTZ R30, R3, R138 ;  /* 0x0000008a031e7220 */ /* 0x000fe20000410000 */
[----:B------:R-:W-:Y:S01]  /*233e0*/  F2FP.PACK_AB R138, R174, R183 ;  /* 0x000000b7ae8a723e */ /* 0x000fe200000000ff */
[C---:B------:R-:W-:Y:S03]  /*233f0*/  HMMA.16816.F32 R24, R160.reuse, R158, R24 ;  /* 0x0000009ea018723c */ /* 0x040fe60000001818 */
[----:B-----5:R-:W-:Y:S01]  /*23400*/  FMUL.FTZ R28, R164, R136 ;  /* 0x00000088a41c7220 */ /* 0x020fe20000410000 */
[----:B------:R-:W-:Y:S01]  /*23410*/  F2FP.PACK_AB R136, R175, R184 ;  /* 0x000000b8af88723e */ /* 0x000fe200000000ff */
[----:B------:R-:W-:Y:S01]  /*23420*/  FADD.FTZ R180, R180, R181 ;  /* 0x000000b5b4b47221 */ /* 0x000fe20000010000 */
[----:B------:R-:W-:Y:S01]  /*23430*/  MOV R164, R2 ;  /* 0x0000000200a47202 */ /* 0x000fe20000000f00 */
[----:B------:R-:W3:Y:S01]  /*23440*/  MUFU.EX2 R193, R193 ;  /* 0x000000c100c17308 */ /* 0x000ee20000000800 */
[--C-:B------:R-:W-:Y:S02]  /*23450*/  FFMA.FTZ R159, R33, c[0x0][0x23c], -R172.reuse ;  /* 0x00008f00219f7a23 */ /* 0x100fe400000108ac */
[C---:B----4-:R-:W-:Y:S03]  /*23460*/  HMMA.16816.F32 R28, R160.reuse, R148, R28 ;  /* 0x00000094a01c723c */ /* 0x050fe6000000181c */
[----:B-1----:R-:W-:Y:S01]  /*23470*/  F2FP.PACK_AB R33, R179, R176 ;  /* 0x000000b0b321723e */ /* 0x002fe200000000ff */
[----:B------:R-:W-:Y:S01]  /*23480*/  FFMA.FTZ R158, R32, c[0x0][0x23c], -R172 ;  /* 0x00008f00209e7a23 */ /* 0x000fe200000108ac */
[----:B------:R-:W-:Y:S01]  /*23490*/  F2FP.PACK_AB R32, R173, R182 ;  /* 0x000000b6ad20723e */ /* 0x000fe200000000ff */
[----:B------:R-:W-:Y:S01]  /*234a0*/  FADD.FTZ R180, R176, R180 ;  /* 0x000000b4b0b47221 */ /* 0x000fe20000010000 */
[----:B------:R-:W1:Y:S01]  /*234b0*/  MUFU.EX2 R195, R195 ;  /* 0x000000c300c37308 */ /* 0x000e620000000800 */
[----:B------:R-:W-:Y:S01]  /*234c0*/  HMMA.16816.F32 R132, R160, R150, R132 ;  /* 0x00000096a084723c */ /* 0x000fe20000001884 */
[----:B------:R-:W4:Y:S03]  /*234d0*/  LDSM.16.MT88.4 R148, [R225+0xa800] ;  /* 0x00a80000e194783b */ /* 0x000f260000004200 */
[----:B------:R-:W-:Y:S02]  /*234e0*/  FADD.FTZ R179, R179, R180 ;  /* 0x000000b4b3b37221 */ /* 0x000fe40000010000 */
[----:B------:R-:W-:Y:S02]  /*234f0*/  FADD.FTZ R184, R184, R192 ;  /* 0x000000c0b8b87221 */ /* 0x000fe40000010000 */
[--C-:B------:R-:W-:Y:S01]  /*23500*/  FFMA.FTZ R162, R36, c[0x0][0x23c], -R172.reuse ;  /* 0x00008f0024a27a23 */ /* 0x100fe200000108ac */
[----:B------:R-:W-:Y:S03]  /*23510*/  MUFU.EX2 R169, R169 ;  /* 0x000000a900a97308 */ /* 0x000fe60000000800 */
[----:B------:R-:W-:Y:S02]  /*23520*/  FFMA.FTZ R163, R37, c[0x0][0x23c], -R172 ;  /* 0x00008f0025a37a23 */ /* 0x000fe400000108ac */
[--C-:B------:R-:W-:Y:S01]  /*23530*/  FFMA.FTZ R161, R34, c[0x0][0x23c], -R165.reuse ;  /* 0x00008f0022a17a23 */ /* 0x100fe200000108a5 */
[----:B---3--:R-:W-:Y:S01]  /*23540*/  F2FP.PACK_AB R34, R193, R189 ;  /* 0x000000bdc122723e */ /* 0x008fe200000000ff */
[----:B------:R-:W-:Y:S01]  /*23550*/  FFMA.FTZ R160, R35, c[0x0][0x23c], -R165 ;  /* 0x00008f0023a07a23 */ /* 0x000fe200000108a5 */
[C---:B--2---:R-:W-:Y:S02]  /*23560*/  HMMA.16816.F32 R4, R136.reuse, R140, R4 ;  /* 0x0000008c8804723c */ /* 0x044fe40000001804 */
[----:B------:R-:W-:Y:S03]  /*23570*/  MUFU.EX2 R156, R156 ;  /* 0x0000009c009c7308 */ /* 0x000fe60000000800 */
[----:B------:R-:W-:Y:S01]  /*23580*/  FADD.FTZ R184, R175, R184 ;  /* 0x000000b8afb87221 */ /* 0x000fe20000010000 */
[C---:B-1----:R-:W-:Y:S01]  /*23590*/  F2FP.PACK_AB R35, R168.reuse, R195 ;  /* 0x000000c3a823723e */ /* 0x042fe200000000ff */
[----:B------:R-:W-:Y:S01]  /*235a0*/  FADD.FTZ R179, R195, R179 ;  /* 0x000000b3c3b37221 */ /* 0x000fe20000010000 */
[C---:B------:R-:W-:Y:S01]  /*235b0*/  HMMA.16816.F32 R8, R136.reuse, R142, R8 ;  /* 0x0000008e8808723c */ /* 0x040fe20000001808 */
[----:B------:R-:W1:Y:S03]  /*235c0*/  LDSM.16.MT88.4 R140, [R228+0xb000] ;  /* 0x00b00000e48c783b */ /* 0x000e660000004200 */
[----:B------:R-:W2:Y:S01]  /*235d0*/  MUFU.EX2 R157, R157 ;  /* 0x0000009d009d7308 */ /* 0x000ea20000000800 */
[----:B------:R-:W-:Y:S02]  /*235e0*/  FADD.FTZ R179, R168, R179 ;  /* 0x000000b3a8b37221 */ /* 0x000fe40000010000 */
[----:B------:R-:W-:Y:S01]  /*235f0*/  FADD.FTZ R183, R183, R184 ;  /* 0x000000b8b7b77221 */ /* 0x000fe20000010000 */
[C---:B------:R-:W-:Y:S04]  /*23600*/  HMMA.16816.F32 R12, R136.reuse, R144, R12 ;  /* 0x00000090880c723c */ /* 0x040fe8000000180c */
[----:B------:R-:W-:Y:S02]  /*23610*/  FADD.FTZ R183, R174, R183 ;  /* 0x000000b7aeb77221 */ /* 0x000fe40000010000 */
[----:B------:R-:W-:Y:S02]  /*23620*/  MUFU.EX2 R158, R158 ;  /* 0x0000009e009e7308 */ /* 0x000fe40000000800 */
[C---:B------:R-:W-:Y:S01]  /*23630*/  HMMA.16816.F32 R16, R136.reuse, R146, R16 ;  /* 0x000000928810723c */ /* 0x040fe20000001810 */
[----:B------:R-:W3:Y:S03]  /*23640*/  LDSM.16.MT88.4 R144, [R227+0xb000] ;  /* 0x00b00000e390783b */ /* 0x000ee60000004200 */
[----:B------:R-:W-:Y:S04]  /*23650*/  FADD.FTZ R182, R182, R183 ;  /* 0x000000b7b6b67221 */ /* 0x000fe80000010000 */
[----:B------:R-:W5:Y:S01]  /*23660*/  MUFU.EX2 R159, R159 ;  /* 0x0000009f009f7308 */ /* 0x000f620000000800 */
[C---:B------:R-:W-:Y:S03]  /*23670*/  HMMA.16816.F32 R20, R136.reuse, R152, R20 ;  /* 0x000000988814723c */ /* 0x040fe60000001814 */
[----:B------:R-:W-:Y:S04]  /*23680*/  FADD.FTZ R182, R173, R182 ;  /* 0x000000b6adb67221 */ /* 0x000fe80000010000 */
[--C-:B------:R-:W-:Y:S01]  /*23690*/  FFMA.FTZ R153, R39, c[0x0][0x23c], -R165.reuse ;  /* 0x00008f0027997a23 */ /* 0x100fe200000108a5 */
[C---:B------:R-:W-:Y:S01]  /*236a0*/  HMMA.16816.F32 R24, R136.reuse, R154, R24 ;  /* 0x0000009a8818723c */ /* 0x040fe20000001818 */
[----:B------:R2:W-:Y:S03]  /*236b0*/  MUFU.EX2 R152, R38 ;  /* 0x0000002600987308 */ /* 0x0005e60000000800 */
[----:B------:R-:W-:Y:S04]  /*236c0*/  FADD.FTZ R182, R189, R182 ;  /* 0x000000b6bdb67221 */ /* 0x000fe80000010000 */
[C---:B----4-:R-:W-:Y:S03]  /*236d0*/  HMMA.16816.F32 R28, R136.reuse, R148, R28 ;  /* 0x00000094881c723c */ /* 0x050fe6000000181c */
[----:B------:R-:W-:Y:S01]  /*236e0*/  MUFU.EX2 R161, R161 ;  /* 0x000000a100a17308 */ /* 0x000fe20000000800 */
[----:B------:R-:W-:Y:S03]  /*236f0*/  FADD.FTZ R193, R193, R182 ;  /* 0x000000b6c1c17221 */ /* 0x000fe60000010000 */
[--C-:B------:R-:W-:Y:S01]  /*23700*/  FFMA.FTZ R148, R41, c[0x0][0x23c], -R172.reuse ;  /* 0x00008f0029947a23 */ /* 0x100fe200000108ac */
[----:B------:R-:W-:Y:S01]  /*23710*/  HMMA.16816.F32 R132, R136, R150, R132 ;  /* 0x000000968884723c */ /* 0x000fe20000001884 */
[----:B------:R-:W-:Y:S03]  /*23720*/  LDSM.16.MT88.4 R136, [R225+0xb000] ;  /* 0x00b00000e188783b */ /* 0x000fe60000004200 */
[--C-:B------:R-:W-:Y:S01]  /*23730*/  FFMA.FTZ R149, R42, c[0x0][0x23c], -R165.reuse ;  /* 0x00008f002a957a23 */ /* 0x100fe200000108a5 */
[----:B------:R4:W-:Y:S02]  /*23740*/  MUFU.EX2 R150, R40 ;  /* 0x0000002800967308 */ /* 0x0009e40000000800 */
[--C-:B------:R-:W-:Y:S01]  /*23750*/  FFMA.FTZ R151, R43, c[0x0][0x23c], -R165.reuse ;  /* 0x00008f002b977a23 */ /* 0x100fe200000108a5 */
[C---:B-1----:R-:W-:Y:S01]  /*23760*/  HMMA.16816.F32 R4, R32.reuse, R140, R4 ;  /* 0x0000008c2004723c */ /* 0x042fe20000001804 */
[----:B--2---:R-:W1:Y:S06]  /*23770*/  LDSM.16.MT88.4 R36, [R226+0xb000] ;  /* 0x00b00000e224783b */ /* 0x004e6c0000004200 */
[----:B------:R-:W2:Y:S01]  /*23780*/  MUFU.EX2 R160, R160 ;  /* 0x000000a000a07308 */ /* 0x000ea20000000800 */
[C---:B------:R-:W-:Y:S01]  /*23790*/  HMMA.16816.F32 R8, R32.reuse, R142, R8 ;  /* 0x0000008e2008723c */ /* 0x040fe20000001808 */
[----:B------:R-:W-:Y:S07]  /*237a0*/  LDSM.16.MT88.4 R140, [R227+0xb800] ;  /* 0x00b80000e38c783b */ /* 0x000fee0000004200 */
[C---:B---3--:R-:W-:Y:S01]  /*237b0*/  HMMA.16816.F32 R12, R32.reuse, R144, R12 ;  /* 0x00000090200c723c */ /* 0x048fe2000000180c */
[----:B------:R-:W-:Y:S01]  /*237c0*/  MUFU.EX2 R162, R162 ;  /* 0x000000a200a27308 */ /* 0x000fe20000000800 */
[----:B----4-:R-:W3:Y:S05]  /*237d0*/  LDSM.16.MT88.4 R40, [R228+0xb800] ;  /* 0x00b80000e428783b */ /* 0x010eea0000004200 */
[--C-:B------:R-:W-:Y:S01]  /*237e0*/  FFMA.FTZ R144, R44, c[0x0][0x23c], -R172.reuse ;  /* 0x00008f002c907a23 */ /* 0x100fe200000108ac */
[C---:B------:R-:W-:Y:S03]  /*237f0*/  HMMA.16816.F32 R16, R32.reuse, R146, R16 ;  /* 0x000000922010723c */ /* 0x040fe60000001810 */
[----:B------:R-:W-:Y:S01]  /*23800*/  MUFU.EX2 R163, R163 ;  /* 0x000000a300a37308 */ /* 0x000fe20000000800 */
[--C-:B------:R-:W-:Y:S03]  /*23810*/  FFMA.FTZ R145, R45, c[0x0][0x23c], -R172.reuse ;  /* 0x00008f002d917a23 */ /* 0x100fe600000108ac */
[--C-:B------:R-:W-:Y:S06]  /*23820*/  FFMA.FTZ R146, R46, c[0x0][0x23c], -R165.reuse ;  /* 0x00008f002e927a23 */ /* 0x100fec00000108a5 */
[----:B------:R-:W-:Y:S01]  /*23830*/  MUFU.EX2 R153, R153 ;  /* 0x0000009900997308 */ /* 0x000fe20000000800 */
[C---:B-1----:R-:W-:Y:S09]  /*23840*/  HMMA.16816.F32 R20, R32.reuse, R36, R20 ;  /* 0x000000242014723c */ /* 0x042ff20000001814 */
[----:B------:R-:W1:Y:S01]  /*23850*/  MUFU.EX2 R148, R148 ;  /* 0x0000009400947308 */ /* 0x000e620000000800 */
[C---:B------:R-:W-:Y:S01]  /*23860*/  HMMA.16816.F32 R24, R32.reuse, R38, R24 ;  /* 0x000000262018723c */ /* 0x040fe20000001818 */
[----:B------:R-:W4:Y:S08]  /*23870*/  LDSM.16.MT88.4 R36, [R226+0xb800] ;  /* 0x00b80000e224783b */ /* 0x000f300000004200 */
[----:B------:R-:W-:Y:S01]  /*23880*/  MUFU.EX2 R149, R149 ;  /* 0x0000009500957308 */ /* 0x000fe20000000800 */
[C---:B------:R-:W-:Y:S07]  /*23890*/  HMMA.16816.F32 R28, R32.reuse, R136, R28 ;  /* 0x00000088201c723c */ /* 0x040fee000000181c */
[--C-:B------:R-:W-:Y:S01]  /*238a0*/  FFMA.FTZ R137, R47, c[0x0][0x23c], -R165.reuse ;  /* 0x00008f002f897a23 */ /* 0x100fe200000108a5 */
[----:B------:R-:W-:Y:S01]  /*238b0*/  HMMA.16816.F32 R132, R32, R138, R132 ;  /* 0x0000008a2084723c */ /* 0x000fe20000001884 */
[----:B------:R-:W1:Y:S01]  /*238c0*/  MUFU.EX2 R151, R151 ;  /* 0x0000009700977308 */ /* 0x000e620000000800 */
[----:B------:R-:W1:Y:S02]  /*238d0*/  LDSM.16.MT88.4 R44, [R225+0xb800] ;  /* 0x00b80000e12c783b */ /* 0x000e640000004200 */
[--C-:B------:R-:W-:Y:S03]  /*238e0*/  FFMA.FTZ R136, R48, c[0x0][0x23c], -R172.reuse ;  /* 0x00008f0030887a23 */ /* 0x100fe600000108ac */
[----:B------:R-:W-:Y:S01]  /*238f0*/  F2FP.PACK_AB R33, R157, R156 ;  /* 0x0000009c9d21723e */ /* 0x000fe200000000ff */
[----:B------:R-:W-:Y:S01]  /*23900*/  FFMA.FTZ R138, R49, c[0x0][0x23c], -R172 ;  /* 0x00008f00318a7a23 */ /* 0x000fe200000108ac */
[----:B-----5:R-:W-:Y:S02]  /*23910*/  F2FP.PACK_AB R34, R159, R158 ;  /* 0x0000009e9f22723e */ /* 0x020fe400000000ff */
[----:B------:R-:W-:Y:S01]  /*23920*/  MUFU.EX2 R144, R144 ;  /* 0x0000009000907308 */ /* 0x000fe20000000800 */
[----:B------:R-:W-:Y:S01]  /*23930*/  F2FP.PACK_AB R32, R169, R170 ;  /* 0x000000aaa920723e */ /* 0x000fe200000000ff */
[----:B------:R-:W-:Y:S01]  /*23940*/  FFMA.FTZ R139, R50, c[0x0][0x23c], -R165 ;  /* 0x00008f00328b7a23 */ /* 0x000fe200000108a5 */
[----:B--2---:R-:W-:Y:S01]  /*23950*/  F2FP.PACK_AB R35, R160, R161 ;  /* 0x000000a1a023723e */ /* 0x004fe200000000ff */
[----:B------:R-:W-:Y:S02]  /*23960*/  FADD.FTZ R156, R156, R179 ;  /* 0x000000b39c9c7221 */ /* 0x000fe40000010000 */
[----:B------:R-:W-:Y:S02]  /*23970*/  FADD.FTZ R170, R170, R193 ;  /* 0x000000c1aaaa7221 */ /* 0x000fe40000010000 */
[----:B------:R-:W-:Y:S02]  /*23980*/  FADD.FTZ R156, R157, R156 ;  /* 0x0000009c9d9c7221 */ /* 0x000fe40000010000 */
[----:B------:R-:W-:Y:S01]  /*23990*/  MUFU.EX2 R145, R145 ;  /* 0x0000009100917308 */ /* 0x000fe20000000800 */
[C---:B---3--:R-:W-:Y:S03]  /*239a0*/  HMMA.16816.F32 R4, R32.reuse, R40, R4 ;  /* 0x000000282004723c */ /* 0x048fe60000001804 */
[----:B------:R-:W-:Y:S02]  /*239b0*/  FADD.FTZ R161, R161, R156 ;  /* 0x0000009ca1a17221 */ /* 0x000fe40000010000 */
[----:B------:R-:W-:Y:S02]  /*239c0*/  FADD.FTZ R170, R169, R170 ;  /* 0x000000aaa9aa7221 */ /* 0x000fe40000010000 */
[----:B------:R-:W-:Y:S01]  /*239d0*/  FADD.FTZ R161, R160, R161 ;  /* 0x000000a1a0a17221 */ /* 0x000fe20000010000 */
[C---:B------:R-:W-:Y:S01]  /*239e0*/  HMMA.16816.F32 R8, R32.reuse, R42, R8 ;  /* 0x0000002a2008723c */ /* 0x040fe20000001808 */
[----:B------:R-:W2:Y:S01]  /*239f0*/  MUFU.EX2 R146, R146 ;  /* 0x0000009200927308 */ /* 0x000ea20000000800 */
[----:B------:R-:W3:Y:S02]  /*23a00*/  LDSM.16.MT88.4 R40, [R228+0xc000] ;  /* 0x00c00000e428783b */ /* 0x000ee40000004200 */
[----:B------:R-:W-:Y:S02]  /*23a10*/  FADD.FTZ R158, R158, R170 ;  /* 0x000000aa9e9e7221 */ /* 0x000fe40000010000 */
[----:B------:R-:W-:Y:S02]  /*23a20*/  FADD.FTZ R161, R152, R161 ;  /* 0x000000a198a17221 */ /* 0x000fe40000010000 */
[C---:B------:R-:W-:Y:S03]  /*23a30*/  HMMA.16816.F32 R12, R32.reuse, R140, R12 ;  /* 0x0000008c200c723c */ /* 0x040fe6000000180c */
[----:B------:R-:W5:Y:S01]  /*23a40*/  MUFU.EX2 R137, R137 ;  /* 0x0000008900897308 */ /* 0x000f620000000800 */
[----:B------:R-:W-:Y:S03]  /*23a50*/  FADD.FTZ R158, R159, R158 ;  /* 0x0000009e9f9e7221 */ /* 0x000fe60000010000 */
[--C-:B------:R-:W-:Y:S01]  /*23a60*/  FFMA.FTZ R140, R51, c[0x0][0x23c], -R165.reuse ;  /* 0x00008f00338c7a23 */ /* 0x100fe200000108a5 */
[C---:B------:R-:W-:Y:S01]  /*23a70*/  HMMA.16816.F32 R16, R32.reuse, R142, R16 ;  /* 0x0000008e2010723c */ /* 0x040fe20000001810 */
[----:B------:R-:W2:Y:S03]  /*23a80*/  LDSM.16.MT88.4 R48, [R227+0xc000] ;  /* 0x00c00000e330783b */ /* 0x000ea60000004200 */
[--C-:B------:R-:W-:Y:S01]  /*23a90*/  FFMA.FTZ R141, R61, c[0x0][0x23c], -R172.reuse ;  /* 0x00008f003d8d7a23 */ /* 0x100fe200000108ac */
[----:B------:R-:W-:Y:S01]  /*23aa0*/  MUFU.EX2 R136, R136 ;  /* 0x0000008800887308 */ /* 0x000fe20000000800 */
[--C-:B------:R-:W-:Y:S02]  /*23ab0*/  FFMA.FTZ R61, R63, c[0x0][0x23c], -R165.reuse ;  /* 0x00008f003f3d7a23 */ /* 0x100fe400000108a5 */
[C---:B----4-:R-:W-:Y:S04]  /*23ac0*/  HMMA.16816.F32 R20, R32.reuse, R36, R20 ;  /* 0x000000242014723c */ /* 0x050fe80000001814 */
[--C-:B------:R-:W-:Y:S02]  /*23ad0*/  FFMA.FTZ R63, R64, c[0x0][0x23c], -R172.reuse ;  /* 0x00008f00403f7a23 */ /* 0x100fe400000108ac */
[--C-:B------:R-:W-:Y:S01]  /*23ae0*/  FFMA.FTZ R64, R65, c[0x0][0x23c], -R172.reuse ;  /* 0x00008f0041407a23 */ /* 0x100fe200000108ac */
[----:B------:R-:W4:Y:S01]  /*23af0*/  MUFU.EX2 R138, R138 ;  /* 0x0000008a008a7308 */ /* 0x000f220000000800 */
[C---:B------:R-:W-:Y:S01]  /*23b00*/  HMMA.16816.F32 R24, R32.reuse, R38, R24 ;  /* 0x000000262018723c */ /* 0x040fe20000001818 */
[----:B------:R-:W2:Y:S03]  /*23b10*/  LDSM.16.MT88.4 R36, [R226+0xc000] ;  /* 0x00c00000e224783b */ /* 0x000ea60000004200 */
[--C-:B------:R-:W-:Y:S02]  /*23b20*/  FFMA.FTZ R65, R66, c[0x0][0x23c], -R165.reuse ;  /* 0x00008f0042417a23 */ /* 0x100fe400000108a5 */
[--C-:B------:R-:W-:Y:S02]  /*23b30*/  FFMA.FTZ R66, R67, c[0x0][0x23c], -R165.reuse ;  /* 0x00008f0043427a23 */ /* 0x100fe400000108a5 */
[C---:B-1----:R-:W-:Y:S01]  /*23b40*/  HMMA.16816.F32 R28, R32.reuse, R44, R28 ;  /* 0x0000002c201c723c */ /* 0x042fe2000000181c */
[----:B------:R-:W-:Y:S03]  /*23b50*/  MUFU.EX2 R139, R139 ;  /* 0x0000008b008b7308 */ /* 0x000fe60000000800 */
[--C-:B------:R-:W-:Y:S02]  /*23b60*/  FFMA.FTZ R67, R69, c[0x0][0x23c], -R172.reuse ;  /* 0x00008f0045437a23 */ /* 0x100fe400000108ac */
[--C-:B------:R-:W-:Y:S02]  /*23b70*/  FFMA.FTZ R69, R71, c[0x0][0x23c], -R165.reuse ;  /* 0x00008f0047457a23 */ /* 0x100fe400000108a5 */
[----:B------:R-:W-:Y:S01]  /*23b80*/  HMMA.16816.F32 R132, R32, R46, R132 ;  /* 0x0000002e2084723c */ /* 0x000fe20000001884 */
[----:B------:R-:W1:Y:S02]  /*23b90*/  LDSM.16.MT88.4 R44, [R225+0xc000] ;  /* 0x00c00000e12c783b */ /* 0x000e640000004200 */
[----:B------:R-:W1:Y:S01]  /*23ba0*/  MUFU.EX2 R140, R140 ;  /* 0x0000008c008c7308 */ /* 0x000e620000000800 */
[--C-:B------:R-:W-:Y:S02]  /*23bb0*/  FFMA.FTZ R71, R72, c[0x0][0x23c], -R172.reuse ;  /* 0x00008f0048477a23 */ /* 0x100fe400000108ac */
[----:B------:R-:W-:Y:S01]  /*23bc0*/  FFMA.FTZ R72, R73, c[0x0][0x23c], -R172 ;  /* 0x00008f0049487a23 */ /* 0x000fe200000108ac */
[----:B------:R-:W-:Y:S01]  /*23bd0*/  F2FP.PACK_AB R34, R148, R150 ;  /* 0x000000969422723e */ /* 0x000fe200000000ff */
[----:B------:R-:W-:Y:S01]  /*23be0*/  FFMA.FTZ R73, R74, c[0x0][0x23c], -R165 ;  /* 0x00008f004a497a23 */ /* 0x000fe200000108a5 */
[----:B------:R-:W-:Y:S03]  /*23bf0*/  F2FP.PACK_AB R35, R151, R149 ;  /* 0x000000959723723e */ /* 0x000fe600000000ff */
[----:B------:R-:W-:Y:S01]  /*23c00*/  F2FP.PACK_AB R32, R163, R162 ;  /* 0x000000a2a320723e */ /* 0x000fe200000000ff */
[----:B------:R-:W-:Y:S01]  /*23c10*/  MUFU.EX2 R52, R52 ;  /* 0x0000003400347308 */ /* 0x000fe20000000800 */
[C---:B------:R-:W-:Y:S01]  /*23c20*/  F2FP.PACK_AB R33, R153.reuse, R152 ;  /* 0x000000989921723e */ /* 0x040fe200000000ff */
[----:B------:R-:W-:Y:S02]  /*23c30*/  FADD.FTZ R162, R162, R158 ;  /* 0x0000009ea2a27221 */ /* 0x000fe40000010000 */
[----:B------:R-:W-:Y:S01]  /*23c40*/  LDSM.16.MT88.4 R156, [R228+0x11800] ;  /* 0x01180000e49c783b */ /* 0x000fe20000004200 */
[----:B------:R-:W-:Y:S02]  /*23c50*/  FADD.FTZ R153, R153, R161 ;  /* 0x000000a199997221 */ /* 0x000fe40000010000 */
[----:B------:R-:W-:Y:S01]  /*23c60*/  FADD.FTZ R162, R163, R162 ;  /* 0x000000a2a3a27221 */ /* 0x000fe20000010000 */
[C---:B---3--:R-:W-:Y:S02]  /*23c70*/  HMMA.16816.F32 R4, R32.reuse, R40, R4 ;  /* 0x000000282004723c */ /* 0x048fe40000001804 */
[----:B------:R-:W-:Y:S01]  /*23c80*/  MUFU.EX2 R53, R53 ;  /* 0x0000003500357308 */ /* 0x000fe20000000800 */
[----:B------:R-:W-:Y:S02]  /*23c90*/  FADD.FTZ R153, R149, R153 ;  /* 0x0000009995997221 */ /* 0x000fe40000010000 */
[----:B------:R-:W-:Y:S02]  /*23ca0*/  FADD.FTZ R150, R150, R162 ;  /* 0x000000a296967221 */ /* 0x000fe40000010000 */
[----:B------:R-:W-:Y:S01]  /*23cb0*/  FADD.FTZ R151, R151, R153 ;  /* 0x0000009997977221 */ /* 0x000fe20000010000 */
[C---:B------:R-:W-:Y:S01]  /*23cc0*/  HMMA.16816.F32 R8, R32.reuse, R42, R8 ;  /* 0x0000002a2008723c */ /* 0x040fe20000001808 */
[----:B------:R-:W3:Y:S03]  /*23cd0*/  LDSM.16.MT88.4 R40, [R228+0xc800] ;  /* 0x00c80000e428783b */ /* 0x000ee60000004200 */
[----:B------:R-:W1:Y:S01]  /*23ce0*/  MUFU.EX2 R54, R54 ;  /* 0x0000003600367308 */ /* 0x000e620000000800 */
[----:B------:R-:W-:Y:S02]  /*23cf0*/  FADD.FTZ R150, R148, R150 ;  /* 0x0000009694967221 */ /* 0x000fe40000010000 */
[----:B--2---:R-:W-:Y:S01]  /*23d00*/  FADD.FTZ R151, R146, R151 ;  /* 0x0000009792977221 */ /* 0x004fe20000010000 */
[C---:B------:R-:W-:Y:S04]  /*23d10*/  HMMA.16816.F32 R12, R32.reuse, R48, R12 ;  /* 0x00000030200c723c */ /* 0x040fe8000000180c */
[--C-:B------:R-:W-:Y:S02]  /*23d20*/  FFMA.FTZ R74, R75, c[0x0][0x23c], -R165.reuse ;  /* 0x00008f004b4a7a23 */ /* 0x100fe400000108a5 */
[----:B------:R-:W2:Y:S01]  /*23d30*/  MUFU.EX2 R55, R55 ;  /* 0x0000003700377308 */ /* 0x000ea20000000800 */
[--C-:B------:R-:W-:Y:S01]  /*23d40*/  FFMA.FTZ R75, R76, c[0x0][0x23c], -R172.reuse ;  /* 0x00008f004c4b7a23 */ /* 0x100fe200000108ac */
[C---:B------:R-:W-:Y:S01]  /*23d50*/  HMMA.16816.F32 R16, R32.reuse, R50, R16 ;  /* 0x000000322010723c */ /* 0x040fe20000001810 */
[----:B------:R-:W2:Y:S03]  /*23d60*/  LDSM.16.MT88.4 R48, [R227+0xc800] ;  /* 0x00c80000e330783b */ /* 0x000ea60000004200 */
        /* <DEDUP_REMOVED lines=9> */
[----:B------:R-:W2:Y:S02]  /*23e00*/  LDSM.16.MT88.4 R36, [R226+0xc800] ;  /* 0x00c80000e224783b */ /* 0x000ea40000004200 */
[--C-:B------:R-:W-:Y:S02]  /*23e10*/  FFMA.FTZ R82, R83, c[0x0][0x23c], -R165.reuse ;  /* 0x00008f0053527a23 */ /* 0x100fe400000108a5 */
[--C-:B------:R-:W-:Y:S02]  /*23e20*/  FFMA.FTZ R83, R84, c[0x0][0x23c], -R172.reuse ;  /* 0x00008f0054537a23 */ /* 0x100fe400000108ac */
[C---:B-1----:R-:W-:Y:S03]  /*23e30*/  HMMA.16816.F32 R28, R32.reuse, R44, R28 ;  /* 0x0000002c201c723c */ /* 0x042fe6000000181c */
[----:B------:R-:W-:Y:S01]  /*23e40*/  MUFU.EX2 R58, R58 ;  /* 0x0000003a003a7308 */ /* 0x000fe20000000800 */
[--C-:B------:R-:W-:Y:S02]  /*23e50*/  FFMA.FTZ R84, R85, c[0x0][0x23c], -R172.reuse ;  /* 0x00008f0055547a23 */ /* 0x100fe400000108ac */
[--C-:B------:R-:W-:Y:S02]  /*23e60*/  FFMA.FTZ R85, R86, c[0x0][0x23c], -R165.reuse ;  /* 0x00008f0056557a23 */ /* 0x100fe400000108a5 */
[----:B------:R-:W-:Y:S01]  /*23e70*/  HMMA.16816.F32 R132, R32, R46, R132 ;  /* 0x0000002e2084723c */ /* 0x000fe20000001884 */
[----:B------:R-:W1:Y:S03]  /*23e80*/  LDSM.16.MT88.4 R44, [R225+0xc800] ;  /* 0x00c80000e12c783b */ /* 0x000e660000004200 */
[----:B------:R-:W-:Y:S01]  /*23e90*/  FFMA.FTZ R86, R87, c[0x0][0x23c], -R165 ;  /* 0x00008f0057567a23 */ /* 0x000fe200000108a5 */
[----:B------:R-:W1:Y:S01]  /*23ea0*/  MUFU.EX2 R59, R59 ;  /* 0x0000003b003b7308 */ /* 0x000e620000000800 */
[----:B------:R-:W-:Y:S01]  /*23eb0*/  FFMA.FTZ R87, R88, c[0x0][0x23c], -R172 ;  /* 0x00008f0058577a23 */ /* 0x000fe200000108ac */
[----:B------:R-:W-:Y:S01]  /*23ec0*/  F2FP.PACK_AB R32, R145, R144 ;  /* 0x000000909120723e */ /* 0x000fe200000000ff */
[----:B------:R-:W-:Y:S01]  /*23ed0*/  FADD.FTZ R144, R144, R150 ;  /* 0x0000009690907221 */ /* 0x000fe20000010000 */
[C---:B-----5:R-:W-:Y:S03]  /*23ee0*/  F2FP.PACK_AB R33, R137.reuse, R146 ;  /* 0x000000928921723e */ /* 0x060fe600000000ff */
[----:B----4-:R-:W-:Y:S01]  /*23ef0*/  F2FP.PACK_AB R34, R138, R136 ;  /* 0x000000888a22723e */ /* 0x010fe200000000ff */
[----:B------:R-:W-:Y:S01]  /*23f00*/  FADD.FTZ R137, R137, R151 ;  /* 0x0000009789897221 */ /* 0x000fe20000010000 */
[C---:B------:R-:W-:Y:S01]  /*23f10*/  F2FP.PACK_AB R35, R140.reuse, R139 ;  /* 0x0000008b8c23723e */ /* 0x040fe200000000ff */
[----:B------:R-:W-:Y:S01]  /*23f20*/  MUFU.EX2 R60, R60 ;  /* 0x0000003c003c7308 */ /* 0x000fe20000000800 */
[----:B------:R-:W-:Y:S01]  /*23f30*/  LDSM.16.MT88.4 R148, [R227+0x11800] ;  /* 0x01180000e394783b */ /* 0x000fe20000004200 */
[----:B------:R-:W-:Y:S02]  /*23f40*/  FADD.FTZ R137, R139, R137 ;  /* 0x000000898b897221 */ /* 0x000fe40000010000 */
[----:B------:R-:W-:Y:S02]  /*23f50*/  FFMA.FTZ R88, R89, c[0x0][0x23c], -R172 ;  /* 0x00008f0059587a23 */ /* 0x000fe400000108ac */
[C---:B---3--:R-:W-:Y:S03]  /*23f60*/  HMMA.16816.F32 R4, R32.reuse, R40, R4 ;  /* 0x000000282004723c */ /* 0x048fe60000001804 */
[----:B------:R-:W-:Y:S01]  /*23f70*/  FADD.FTZ R140, R140, R137 ;  /* 0x000000898c8c7221 */ /* 0x000fe20000010000 */
[----:B------:R-:W3:Y:S01]  /*23f80*/  MUFU.EX2 R141, R141 ;  /* 0x0000008d008d7308 */ /* 0x000ee20000000800 */
[--C-:B------:R-:W-:Y:S02]  /*23f90*/  FFMA.FTZ R89, R90, c[0x0][0x23c], -R165.reuse ;  /* 0x00008f005a597a23 */ /* 0x100fe400000108a5 */
[----:B------:R-:W-:Y:S01]  /*23fa0*/  FADD.FTZ R140, R54, R140 ;  /* 0x0000008c368c7221 */ /* 0x000fe20000010000 */
[C---:B------:R-:W-:Y:S01]  /*23fb0*/  HMMA.16816.F32 R8, R32.reuse, R42, R8 ;  /* 0x0000002a2008723c */ /* 0x040fe20000001808 */
[----:B------:R-:W4:Y:S03]  /*23fc0*/  LDSM.16.MT88.4 R40, [R228+0xd000] ;  /* 0x00d00000e428783b */ /* 0x000f260000004200 */
        /* <DEDUP_REMOVED lines=8> */
[----:B------:R-:W5:Y:S02]  /*24050*/  LDSM.16.MT88.4 R48, [R227+0xd000] ;  /* 0x00d00000e330783b */ /* 0x000f640000004200 */
        /* <DEDUP_REMOVED lines=8> */
[----:B------:R-:W2:Y:S02]  /*240e0*/  LDSM.16.MT88.4 R36, [R226+0xd000] ;  /* 0x00d00000e224783b */ /* 0x000ea40000004200 */
[----:B------:R-:W2:Y:S01]  /*240f0*/  MUFU.EX2 R64, R64 ;  /* 0x0000004000407308 */ /* 0x000ea20000000800 */
[--C-:B------:R-:W-:Y:S02]  /*24100*/  FFMA.FTZ R101, R102, c[0x0][0x23c], -R165.reuse ;  /* 0x00008f0066657a23 */ /* 0x100fe400000108a5 */
[--C-:B------:R-:W-:Y:S02]  /*24110*/  FFMA.FTZ R102, R103, c[0x0][0x23c], -R165.reuse ;  /* 0x00008f0067667a23 */ /* 0x100fe400000108a5 */
[C---:B-1----:R-:W-:Y:S04]  /*24120*/  HMMA.16816.F32 R28, R32.reuse, R44, R28 ;  /* 0x0000002c201c723c */ /* 0x042fe8000000181c */
[--C-:B------:R-:W-:Y:S01]  /*24130*/  FFMA.FTZ R103, R104, c[0x0][0x23c], -R172.reuse ;  /* 0x00008f0068677a23 */ /* 0x100fe200000108ac */
[----:B------:R-:W-:Y:S01]  /*24140*/  MUFU.EX2 R65, R65 ;  /* 0x0000004100417308 */ /* 0x000fe20000000800 */
[--C-:B------:R-:W-:Y:S02]  /*24150*/  FFMA.FTZ R104, R105, c[0x0][0x23c], -R172.reuse ;  /* 0x00008f0069687a23 */ /* 0x100fe400000108ac */
[----:B------:R-:W-:Y:S01]  /*24160*/  HMMA.16816.F32 R132, R32, R46, R132 ;  /* 0x0000002e2084723c */ /* 0x000fe20000001884 */
[----:B------:R-:W1:Y:S03]  /*24170*/  LDSM.16.MT88.4 R44, [R225+0xd000] ;  /* 0x00d00000e12c783b */ /* 0x000e660000004200 */
[--C-:B------:R-:W-:Y:S02]  /*24180*/  FFMA.FTZ R105, R106, c[0x0][0x23c], -R165.reuse ;  /* 0x00008f006a697a23 */ /* 0x100fe400000108a5 */
[--C-:B------:R-:W-:Y:S01]  /*24190*/  FFMA.FTZ R106, R107, c[0x0][0x23c], -R165.reuse ;  /* 0x00008f006b6a7a23 */ /* 0x100fe200000108a5 */
[----:B------:R-:W1:Y:S01]  /*241a0*/  MUFU.EX2 R66, R66 ;  /* 0x0000004200427308 */ /* 0x000e620000000800 */
[----:B------:R-:W-:Y:S01]  /*241b0*/  F2FP.PACK_AB R32, R53, R52 ;  /* 0x000000343520723e */ /* 0x000fe200000000ff */
[----:B------:R-:W-:Y:S03]  /*241c0*/  FFMA.FTZ R107, R108, c[0x0][0x23c], -R172 ;  /* 0x00008f006c6b7a23 */ /* 0x000fe600000108ac */
[C---:B------:R-:W-:Y:S01]  /*241d0*/  F2FP.PACK_AB R33, R55.reuse, R54 ;  /* 0x000000363721723e */ /* 0x040fe200000000ff */
[----:B------:R-:W-:Y:S01]  /*241e0*/  FADD.FTZ R55, R55, R140 ;  /* 0x0000008c37377221 */ /* 0x000fe20000010000 */
[----:B------:R-:W-:Y:S01]  /*241f0*/  F2FP.PACK_AB R34, R57, R56 ;  /* 0x000000383922723e */ /* 0x000fe200000000ff */
[--C-:B------:R-:W-:Y:S01]  /*24200*/  FFMA.FTZ R108, R109, c[0x0][0x23c], -R172.reuse ;  /* 0x00008f006d6c7a23 */ /* 0x100fe200000108ac */
[----:B------:R-:W-:Y:S01]  /*24210*/  F2FP.PACK_AB R35, R59, R58 ;  /* 0x0000003a3b23723e */ /* 0x000fe200000000ff */
[----:B------:R-:W-:Y:S01]  /*24220*/  MUFU.EX2 R68, R68 ;  /* 0x0000004400447308 */ /* 0x000fe20000000800 */
[--C-:B------:R-:W-:Y:S02]  /*24230*/  FFMA.FTZ R109, R110, c[0x0][0x23c], -R165.reuse ;  /* 0x00008f006e6d7a23 */ /* 0x100fe400000108a5 */
[--C-:B------:R-:W-:Y:S02]  /*24240*/  FFMA.FTZ R110, R111, c[0x0][0x23c], -R165.reuse ;  /* 0x00008f006f6e7a23 */ /* 0x100fe400000108a5 */
[--C-:B------:R-:W-:Y:S01]  /*24250*/  FFMA.FTZ R111, R113, c[0x0][0x23c], -R172.reuse ;  /* 0x00008f00716f7a23 */ /* 0x100fe200000108ac */
[C---:B----4-:R-:W-:Y:S03]  /*24260*/  HMMA.16816.F32 R4, R32.reuse, R40, R4 ;  /* 0x000000282004723c */ /* 0x050fe60000001804 */
[--C-:B------:R-:W-:Y:S01]  /*24270*/  FFMA.FTZ R113, R115, c[0x0][0x23c], -R165.reuse ;  /* 0x00008f0073717a23 */ /* 0x100fe200000108a5 */
[----:B------:R-:W4:Y:S01]  /*24280*/  MUFU.EX2 R67, R67 ;  /* 0x0000004300437308 */ /* 0x000f220000000800 */
[----:B------:R-:W-:Y:S02]  /*24290*/  FFMA.FTZ R115, R117, c[0x0][0x23c], -R172 ;  /* 0x00008f0075737a23 */ /* 0x000fe400000108ac */
[--C-:B------:R-:W-:Y:S01]  /*242a0*/  FFMA.FTZ R117, R123, c[0x0][0x23c], -R165.reuse ;  /* 0x00008f007b757a23 */ /* 0x100fe200000108a5 */
[C---:B------:R-:W-:Y:S01]  /*242b0*/  HMMA.16816.F32 R8, R32.reuse, R42, R8 ;  /* 0x0000002a2008723c */ /* 0x040fe20000001808 */
[----:B------:R-:W3:Y:S03]  /*242c0*/  LDSM.16.MT88.4 R40, [R228+0xd800] ;  /* 0x00d80000e428783b */ /* 0x000ee60000004200 */
[----:B------:R-:W-:Y:S02]  /*242d0*/  FFMA.FTZ R54, R126, c[0x0][0x23c], -R165 ;  /* 0x00008f007e367a23 */ /* 0x000fe400000108a5 */
[----:B------:R-:W-:Y:S01]  /*242e0*/  MUFU.EX2 R70, R70 ;  /* 0x0000004600467308 */ /* 0x000fe20000000800 */
[----:B------:R-:W-:Y:S01]  /*242f0*/  FADD.FTZ R55, R58, R55 ;  /* 0x000000373a377221 */ /* 0x000fe20000010000 */
[C---:B-----5:R-:W-:Y:S04]  /*24300*/  HMMA.16816.F32 R12, R32.reuse, R48, R12 ;  /* 0x00000030200c723c */ /* 0x060fe8000000180c */
[----:B------:R-:W-:Y:S02]  /*24310*/  FADD.FTZ R59, R59, R55 ;  /* 0x000000373b3b7221 */ /* 0x000fe40000010000 */
[----:B------:R-:W-:Y:S02]  /*24320*/  FFMA.FTZ R55, R127, c[0x0][0x23c], -R165 ;  /* 0x00008f007f377a23 */ /* 0x000fe400000108a5 */
[C---:B------:R-:W-:Y:S01]  /*24330*/  HMMA.16816.F32 R16, R32.reuse, R50, R16 ;  /* 0x000000322010723c */ /* 0x040fe20000001810 */
[----:B------:R-:W5:Y:S01]  /*24340*/  MUFU.EX2 R69, R69 ;  /* 0x0000004500457308 */ /* 0x000f620000000800 */
[----:B------:R-:W4:Y:S02]  /*24350*/  LDSM.16.MT88.4 R48, [R227+0xd800] ;  /* 0x00d80000e330783b */ /* 0x000f240000004200 */
[----:B------:R-:W-:Y:S04]  /*24360*/  FADD.FTZ R144, R145, R144 ;  /* 0x0000009091907221 */ /* 0x000fe80000010000 */
[C---:B--2---:R-:W-:Y:S03]  /*24370*/  HMMA.16816.F32 R20, R32.reuse, R36, R20 ;  /* 0x000000242014723c */ /* 0x044fe60000001814 */
[----:B------:R-:W-:Y:S01]  /*24380*/  MUFU.EX2 R71, R71 ;  /* 0x0000004700477308 */ /* 0x000fe20000000800 */
[----:B------:R-:W-:Y:S04]  /*24390*/  FADD.FTZ R144, R136, R144 ;  /* 0x0000009088907221 */ /* 0x000fe80000010000 */
[C---:B------:R-:W-:Y:S01]  /*243a0*/  HMMA.16816.F32 R24, R32.reuse, R38, R24 ;  /* 0x000000262018723c */ /* 0x040fe20000001818 */
[----:B------:R-:W2:Y:S03]  /*243b0*/  LDSM.16.MT88.4 R36, [R226+0xd800] ;  /* 0x00d80000e224783b */ /* 0x000ea60000004200 */
[----:B------:R-:W-:Y:S01]  /*243c0*/  FADD.FTZ R138, R138, R144 ;  /* 0x000000908a8a7221 */ /* 0x000fe20000010000 */
[----:B------:R-:W2:Y:S03]  /*243d0*/  MUFU.EX2 R72, R72 ;  /* 0x0000004800487308 */ /* 0x000ea60000000800 */
[C---:B-1----:R-:W-:Y:S04]  /*243e0*/  HMMA.16816.F32 R28, R32.reuse, R44, R28 ;  /* 0x0000002c201c723c */ /* 0x042fe8000000181c */
[----:B------:R-:W-:Y:S03]  /*243f0*/  FADD.FTZ R138, R52, R138 ;  /* 0x0000008a348a7221 */ /* 0x000fe60000010000 */
[----:B------:R-:W-:Y:S01]  /*24400*/  MUFU.EX2 R73, R73 ;  /* 0x0000004900497308 */ /* 0x000fe20000000800 */
[----:B------:R-:W-:Y:S01]  /*24410*/  HMMA.16816.F32 R132, R32, R46, R132 ;  /* 0x0000002e2084723c */ /* 0x000fe20000001884 */
[----:B------:R-:W1:Y:S03]  /*24420*/  LDSM.16.MT88.4 R44, [R225+0xd800] ;  /* 0x00d80000e12c783b */ /* 0x000e660000004200 */
[----:B------:R-:W-:Y:S03]  /*24430*/  FADD.FTZ R53, R53, R138 ;  /* 0x0000008a35357221 */ /* 0x000fe60000010000 */
[----:B---3--:R-:W-:Y:S01]  /*24440*/  F2FP.PACK_AB R32, R141, R60 ;  /* 0x0000003c8d20723e */ /* 0x008fe200000000ff */
[----:B------:R-:W-:Y:S01]  /*24450*/  FADD.FTZ R56, R56, R53 ;  /* 0x0000003538387221 */ /* 0x000fe20000010000 */
[----:B------:R-:W-:Y:S01]  /*24460*/  F2FP.PACK_AB R33, R61, R62 ;  /* 0x0000003e3d21723e */ /* 0x000fe200000000ff */
[----:B------:R-:W3:Y:S02]  /*24470*/  MUFU.EX2 R74, R74 ;  /* 0x0000004a004a7308 */ /* 0x000ee40000000800 */
[----:B------:R-:W-:Y:S01]  /*24480*/  F2FP.PACK_AB R34, R64, R63 ;  /* 0x0000003f4022723e */ /* 0x000fe200000000ff */
[----:B------:R-:W-:Y:S01]  /*24490*/  FADD.FTZ R57, R57, R56 ;  /* 0x0000003839397221 */ /* 0x000fe20000010000 */
[----:B------:R-:W-:Y:S01]  /*244a0*/  F2FP.PACK_AB R35, R66, R65 ;  /* 0x000000414223723e */ /* 0x000fe200000000ff */
[----:B------:R-:W-:Y:S02]  /*244b0*/  FFMA.FTZ R56, R128, c[0x0][0x23c], -R172 ;  /* 0x00008f0080387a23 */ /* 0x000fe400000108ac */
        /* <DEDUP_REMOVED lines=8> */
[----:B------:R-:W3:Y:S01]  /*24540*/  LDSM.16.MT88.4 R40, [R228+0xe000] ;  /* 0x00e00000e428783b */ /* 0x000ee20000004200 */
[----:B------:R-:W1:Y:S02]  /*24550*/  MUFU.EX2 R76, R76 ;  /* 0x0000004c004c7308 */ /* 0x000e640000000800 */
[----:B------:R-:W-:Y:S02]  /*24560*/  FADD.FTZ R141, R64, R141 ;  /* 0x0000008d408d7221 */ /* 0x000fe40000010000 */
[----:B------:R-:W-:Y:S02]  /*24570*/  FADD.FTZ R65, R65, R62 ;  /* 0x0000003e41417221 */ /* 0x000fe40000010000 */
[C---:B----4-:R-:W-:Y:S04]  /*24580*/  HMMA.16816.F32 R12, R32.reuse, R48, R12 ;  /* 0x00000030200c723c */ /* 0x050fe8000000180c */
[----:B------:R-:W-:Y:S01]  /*24590*/  MUFU.EX2 R78, R78 ;  /* 0x0000004e004e7308 */ /* 0x000fe20000000800 */
[----:B------:R-:W-:Y:S03]  /*245a0*/  FADD.FTZ R65, R66, R65 ;  /* 0x0000004142417221 */ /* 0x000fe60000010000 */
[C---:B------:R-:W-:Y:S01]  /*245b0*/  HMMA.16816.F32 R16, R32.reuse, R50, R16 ;  /* 0x000000322010723c */ /* 0x040fe20000001810 */
[----:B------:R-:W4:Y:S05]  /*245c0*/  LDSM.16.MT88.4 R48, [R227+0xe000] ;  /* 0x00e00000e330783b */ /* 0x000f2a0000004200 */
[----:B------:R-:W3:Y:S02]  /*245d0*/  MUFU.EX2 R77, R77 ;  /* 0x0000004d004d7308 */ /* 0x000ee40000000800 */
[C---:B--2---:R-:W-:Y:S08]  /*245e0*/  HMMA.16816.F32 R20, R32.reuse, R36, R20 ;  /* 0x000000242014723c */ /* 0x044ff00000001814 */
[C---:B------:R-:W-:Y:S01]  /*245f0*/  HMMA.16816.F32 R24, R32.reuse, R38, R24 ;  /* 0x000000262018723c */ /* 0x040fe20000001818 */
[----:B------:R-:W2:Y:S01]  /*24600*/  LDSM.16.MT88.4 R36, [R226+0xe000] ;  /* 0x00e00000e224783b */ /* 0x000ea20000004200 */
[----:B------:R-:W-:Y:S06]  /*24610*/  MUFU.EX2 R79, R79 ;  /* 0x0000004f004f7308 */ /* 0x000fec0000000800 */
[C---:B-1----:R-:W-:Y:S04]  /*24620*/  HMMA.16816.F32 R28, R32.reuse, R44, R28 ;  /* 0x0000002c201c723c */ /* 0x042fe8000000181c */
[----:B------:R-:W1:Y:S04]  /*24630*/  MUFU.EX2 R80, R80 ;  /* 0x0000005000507308 */ /* 0x000e680000000800 */
[----:B------:R-:W-:Y:S01]  /*24640*/  HMMA.16816.F32 R132, R32, R46, R132 ;  /* 0x0000002e2084723c */ /* 0x000fe20000001884 */
[----:B------:R-:W1:Y:S05]  /*24650*/  LDSM.16.MT88.4 R44, [R225+0xe000] ;  /* 0x00e00000e12c783b */ /* 0x000e6a0000004200 */
[----:B------:R-:W-:Y:S01]  /*24660*/  MUFU.EX2 R81, R81 ;  /* 0x0000005100517308 */ /* 0x000fe20000000800 */
[----:B------:R-:W-:Y:S01]  /*24670*/  F2FP.PACK_AB R32, R67, R68 ;  /* 0x000000444320723e */ /* 0x000fe200000000ff */
[----:B------:R-:W-:Y:S01]  /*24680*/  FADD.FTZ R68, R68, R141 ;  /* 0x0000008d44447221 */ /* 0x000fe20000010000 */
[----:B-----5:R-:W-:Y:S01]  /*24690*/  F2FP.PACK_AB R33, R69, R70 ;  /* 0x000000464521723e */ /* 0x020fe200000000ff */
[----:B------:R-:W-:Y:S02]  /*246a0*/  LDSM.16.MT88.4 R140, [R226+0x11800] ;  /* 0x01180000e28c783b */ /* 0x000fe40000004200 */
[----:B------:R-:W-:Y:S01]  /*246b0*/  F2FP.PACK_AB R34, R72, R71 ;  /* 0x000000474822723e */ /* 0x000fe200000000ff */
[----:B------:R-:W-:Y:S01]  /*246c0*/  FADD.FTZ R70, R70, R65 ;  /* 0x0000004146467221 */ /* 0x000fe20000010000 */
[----:B---3--:R-:W-:Y:S01]  /*246d0*/  F2FP.PACK_AB R35, R74, R73 ;  /* 0x000000494a23723e */ /* 0x008fe200000000ff */
[----:B------:R-:W-:Y:S01]  /*246e0*/  FADD.FTZ R68, R67, R68 ;  /* 0x0000004443447221 */ /* 0x000fe20000010000 */
[----:B------:R-:W3:Y:S01]  /*246f0*/  MUFU.EX2 R82, R82 ;  /* 0x0000005200527308 */ /* 0x000ee20000000800 */
[----:B------:R-:W-:Y:S02]  /*24700*/  FADD.FTZ R70, R69, R70 ;  /* 0x0000004645467221 */ /* 0x000fe40000010000 */
[----:B------:R-:W-:Y:S02]  /*24710*/  FADD.FTZ R71, R71, R68 ;  /* 0x0000004447477221 */ /* 0x000fe40000010000 */
[C---:B------:R-:W-:Y:S03]  /*24720*/  HMMA.16816.F32 R4, R32.reuse, R40, R4 ;  /* 0x000000282004723c */ /* 0x040fe60000001804 */
[----:B------:R-:W-:Y:S02]  /*24730*/  FADD.FTZ R73, R73, R70 ;  /* 0x0000004649497221 */ /* 0x000fe40000010000 */
[----:B------:R-:W-:Y:S01]  /*24740*/  MUFU.EX2 R83, R83 ;  /* 0x0000005300537308 */ /* 0x000fe20000000800 */
[----:B------:R-:W-:Y:S02]  /*24750*/  FADD.FTZ R71, R72, R71 ;  /* 0x0000004748477221 */ /* 0x000fe40000010000 */
[C---:B------:R-:W-:Y:S01]  /*24760*/  HMMA.16816.F32 R8, R32.reuse, R42, R8 ;  /* 0x0000002a2008723c */ /* 0x040fe20000001808 */
[----:B------:R-:W5:Y:S03]  /*24770*/  LDSM.16.MT88.4 R40, [R228+0xe800] ;  /* 0x00e80000e428783b */ /* 0x000f660000004200 */
[----:B------:R-:W-:Y:S03]  /*24780*/  FADD.FTZ R73, R74, R73 ;  /* 0x000000494a497221 */ /* 0x000fe60000010000 */
[----:B------:R-:W-:Y:S01]  /*24790*/  MUFU.EX2 R84, R84 ;  /* 0x0000005400547308 */ /* 0x000fe20000000800 */
[C---:B----4-:R-:W-:Y:S08]  /*247a0*/  HMMA.16816.F32 R12, R32.reuse, R48, R12 ;  /* 0x00000030200c723c */ /* 0x050ff0000000180c */
[C---:B------:R-:W-:Y:S01]  /*247b0*/  HMMA.16816.F32 R16, R32.reuse, R50, R16 ;  /* 0x000000322010723c */ /* 0x040fe20000001810 */
[----:B------:R-:W4:Y:S01]  /*247c0*/  LDSM.16.MT88.4 R48, [R227+0xe800] ;  /* 0x00e80000e330783b */ /* 0x000f220000004200 */
[----:B------:R-:W3:Y:S06]  /*247d0*/  MUFU.EX2 R85, R85 ;  /* 0x0000005500557308 */ /* 0x000eec0000000800 */
[C---:B--2---:R-:W-:Y:S04]  /*247e0*/  HMMA.16816.F32 R20, R32.reuse, R36, R20 ;  /* 0x000000242014723c */ /* 0x044fe80000001814 */
[----:B------:R-:W2:Y:S04]  /*247f0*/  MUFU.EX2 R86, R86 ;  /* 0x0000005600567308 */ /* 0x000ea80000000800 */
[C---:B------:R-:W-:Y:S01]  /*24800*/  HMMA.16816.F32 R24, R32.reuse, R38, R24 ;  /* 0x000000262018723c */ /* 0x040fe20000001818 */
[----:B------:R-:W2:Y:S05]  /*24810*/  LDSM.16.MT88.4 R36, [R226+0xe800] ;  /* 0x00e80000e224783b */ /* 0x000eaa0000004200 */
[----:B------:R-:W-:Y:S02]  /*24820*/  MUFU.EX2 R87, R87 ;  /* 0x0000005700577308 */ /* 0x000fe40000000800 */
[C---:B-1----:R-:W-:Y:S08]  /*24830*/  HMMA.16816.F32 R28, R32.reuse, R44, R28 ;  /* 0x0000002c201c723c */ /* 0x042ff0000000181c */
[----:B------:R-:W-:Y:S01]  /*24840*/  HMMA.16816.F32 R132, R32, R46, R132 ;  /* 0x0000002e2084723c */ /* 0x000fe20000001884 */
[----:B------:R-:W1:Y:S01]  /*24850*/  LDSM.16.MT88.4 R44, [R225+0xe800] ;  /* 0x00e80000e12c783b */ /* 0x000e620000004200 */
[----:B------:R-:W1:Y:S05]  /*24860*/  MUFU.EX2 R88, R88 ;  /* 0x0000005800587308 */ /* 0x000e6a0000000800 */
[----:B------:R-:W-:Y:S01]  /*24870*/  F2FP.PACK_AB R32, R76, R75 ;  /* 0x0000004b4c20723e */ /* 0x000fe200000000ff */
[----:B------:R-:W-:Y:S01]  /*24880*/  FADD.FTZ R75, R75, R71 ;  /* 0x000000474b4b7221 */ /* 0x000fe20000010000 */
[C---:B------:R-:W-:Y:S03]  /*24890*/  F2FP.PACK_AB R33, R77.reuse, R78 ;  /* 0x0000004e4d21723e */ /* 0x040fe600000000ff */
[----:B------:R-:W-:Y:S01]  /*248a0*/  F2FP.PACK_AB R34, R80, R79 ;  /* 0x0000004f5022723e */ /* 0x000fe200000000ff */
[----:B------:R-:W-:Y:S01]  /*248b0*/  MUFU.EX2 R89, R89 ;  /* 0x0000005900597308 */ /* 0x000fe20000000800 */
[----:B---3--:R-:W-:Y:S01]  /*248c0*/  F2FP.PACK_AB R35, R82, R81 ;  /* 0x000000515223723e */ /* 0x008fe200000000ff */
[----:B------:R-:W-:Y:S02]  /*248d0*/  FADD.FTZ R78, R78, R73 ;  /* 0x000000494e4e7221 */ /* 0x000fe40000010000 */
[----:B------:R-:W-:Y:S02]  /*248e0*/  FADD.FTZ R75, R76, R75 ;  /* 0x0000004b4c4b7221 */ /* 0x000fe40000010000 */
[----:B------:R-:W-:Y:S02]  /*248f0*/  FADD.FTZ R78, R77, R78 ;  /* 0x0000004e4d4e7221 */ /* 0x000fe40000010000 */
[C---:B-----5:R-:W-:Y:S02]  /*24900*/  HMMA.16816.F32 R4, R32.reuse, R40, R4 ;  /* 0x000000282004723c */ /* 0x060fe40000001804 */
[----:B------:R-:W3:Y:S01]  /*24910*/  MUFU.EX2 R90, R90 ;  /* 0x0000005a005a7308 */ /* 0x000ee20000000800 */
[----:B------:R-:W-:Y:S02]  /*24920*/  FADD.FTZ R79, R79, R75 ;  /* 0x0000004b4f4f7221 */ /* 0x000fe40000010000 */
[----:B------:R-:W-:Y:S02]  /*24930*/  FADD.FTZ R78, R81, R78 ;  /* 0x0000004e514e7221 */ /* 0x000fe40000010000 */
[----:B------:R-:W-:Y:S01]  /*24940*/  FADD.FTZ R79, R80, R79 ;  /* 0x0000004f504f7221 */ /* 0x000fe20000010000 */
[C---:B------:R-:W-:Y:S01]  /*24950*/  HMMA.16816.F32 R8, R32.reuse, R42, R8 ;  /* 0x0000002a2008723c */ /* 0x040fe20000001808 */
[----:B------:R-:W5:Y:S03]  /*24960*/  LDSM.16.MT88.4 R40, [R228+0xf000] ;  /* 0x00f00000e428783b */ /* 0x000f660000004200 */
[----:B------:R-:W-:Y:S01]  /*24970*/  MUFU.EX2 R92, R92 ;  /* 0x0000005c005c7308 */ /* 0x000fe20000000800 */
[----:B------:R-:W-:Y:S03]  /*24980*/  FADD.FTZ R82, R82, R78 ;  /* 0x0000004e52527221 */ /* 0x000fe60000010000 */
[C---:B----4-:R-:W-:Y:S04]  /*24990*/  HMMA.16816.F32 R12, R32.reuse, R48, R12 ;  /* 0x00000030200c723c */ /* 0x050fe8000000180c */
[----:B------:R-:W-:Y:S02]  /*249a0*/  FADD.FTZ R82, R85, R82 ;  /* 0x0000005255527221 */ /* 0x000fe40000010000 */
[----:B------:R-:W-:Y:S02]  /*249b0*/  MUFU.EX2 R91, R91 ;  /* 0x0000005b005b7308 */ /* 0x000fe40000000800 */
[C---:B------:R-:W-:Y:S01]  /*249c0*/  HMMA.16816.F32 R16, R32.reuse, R50, R16 ;  /* 0x000000322010723c */ /* 0x040fe20000001810 */
[----:B------:R-:W-:Y:S07]  /*249d0*/  LDSM.16.MT88.4 R48, [R225+0xf000] ;  /* 0x00f00000e130783b */ /* 0x000fee0000004200 */
[C---:B--2---:R-:W-:Y:S01]  /*249e0*/  HMMA.16816.F32 R20, R32.reuse, R36, R20 ;  /* 0x000000242014723c */ /* 0x044fe20000001814 */
[----:B------:R-:W2:Y:S07]  /*249f0*/  MUFU.EX2 R93, R93 ;  /* 0x0000005d005d7308 */ /* 0x000eae0000000800 */
[C---:B------:R-:W-:Y:S01]  /*24a00*/  HMMA.16816.F32 R24, R32.reuse, R38, R24 ;  /* 0x000000262018723c */ /* 0x040fe20000001818 */
[----:B------:R-:W4:Y:S02]  /*24a10*/  LDSM.16.MT88.4 R36, [R227+0xf000] ;  /* 0x00f00000e324783b */ /* 0x000f240000004200 */
[----:B------:R-:W2:Y:S05]  /*24a20*/  MUFU.EX2 R94, R94 ;  /* 0x0000005e005e7308 */ /* 0x000eaa0000000800 */
[C---:B-1----:R-:W-:Y:S05]  /*24a30*/  HMMA.16816.F32 R28, R32.reuse, R44, R28 ;  /* 0x0000002c201c723c */ /* 0x042fea000000181c */
[----:B------:R-:W-:Y:S03]  /*24a40*/  MUFU.EX2 R95, R95 ;  /* 0x0000005f005f7308 */ /* 0x000fe60000000800 */
[----:B------:R-:W-:Y:S01]  /*24a50*/  HMMA.16816.F32 R132, R32, R46, R132 ;  /* 0x0000002e2084723c */ /* 0x000fe20000001884 */
[----:B------:R-:W1:Y:S06]  /*24a60*/  LDSM.16.MT88.4 R44, [R226+0xf000] ;  /* 0x00f00000e22c783b */ /* 0x000e6c0000004200 */
[----:B------:R-:W-:Y:S01]  /*24a70*/  F2FP.PACK_AB R32, R84, R83 ;  /* 0x000000535420723e */ /* 0x000fe200000000ff */
[----:B------:R-:W1:Y:S01]  /*24a80*/  MUFU.EX2 R96, R96 ;  /* 0x0000006000607308 */ /* 0x000e620000000800 */
[----:B------:R-:W-:Y:S03]  /*24a90*/  F2FP.PACK_AB R33, R86, R85 ;  /* 0x000000555621723e */ /* 0x000fe600000000ff */
[----:B------:R-:W-:Y:S01]  /*24aa0*/  F2FP.PACK_AB R34, R88, R87 ;  /* 0x000000575822723e */ /* 0x000fe200000000ff */
[----:B------:R-:W-:Y:S01]  /*24ab0*/  FADD.FTZ R83, R83, R79 ;  /* 0x0000004f53537221 */ /* 0x000fe20000010000 */
[----:B---3--:R-:W-:Y:S01]  /*24ac0*/  F2FP.PACK_AB R35, R90, R89 ;  /* 0x000000595a23723e */ /* 0x008fe200000000ff */
[----:B------:R-:W-:Y:S02]  /*24ad0*/  FADD.FTZ R86, R86, R82 ;  /* 0x0000005256567221 */ /* 0x000fe40000010000 */
[----:B------:R-:W-:Y:S01]  /*24ae0*/  FADD.FTZ R83, R84, R83 ;  /* 0x0000005354537221 */ /* 0x000fe20000010000 */
[----:B------:R-:W-:Y:S01]  /*24af0*/  MUFU.EX2 R97, R97 ;  /* 0x0000006100617308 */ /* 0x000fe20000000800 */
[----:B------:R-:W-:Y:S02]  /*24b00*/  FADD.FTZ R86, R89, R86 ;  /* 0x0000005659567221 */ /* 0x000fe40000010000 */
[C---:B-----5:R-:W-:Y:S03]  /*24b10*/  HMMA.16816.F32 R4, R32.reuse, R40, R4 ;  /* 0x000000282004723c */ /* 0x060fe60000001804 */
[----:B------:R-:W-:Y:S02]  /*24b20*/  FADD.FTZ R87, R87, R83 ;  /* 0x0000005357577221 */ /* 0x000fe40000010000 */
[----:B------:R-:W-:Y:S02]  /*24b30*/  FADD.FTZ R90, R90, R86 ;  /* 0x000000565a5a7221 */ /* 0x000fe40000010000 */
[----:B------:R-:W3:Y:S01]  /*24b40*/  MUFU.EX2 R99, R99 ;  /* 0x0000006300637308 */ /* 0x000ee20000000800 */
[C---:B------:R-:W-:Y:S01]  /*24b50*/  HMMA.16816.F32 R8, R32.reuse, R42, R8 ;  /* 0x0000002a2008723c */ /* 0x040fe20000001808 */
[----:B------:R-:W-:Y:S03]  /*24b60*/  LDSM.16.MT88.4 R40, [R227+0xf800] ;  /* 0x00f80000e328783b */ /* 0x000fe60000004200 */
[----:B------:R-:W-:Y:S02]  /*24b70*/  FADD.FTZ R87, R88, R87 ;  /* 0x0000005758577221 */ /* 0x000fe40000010000 */
[----:B--2---:R-:W-:Y:S02]  /*24b80*/  FADD.FTZ R90, R93, R90 ;  /* 0x0000005a5d5a7221 */ /* 0x004fe40000010000 */
[C---:B----4-:R-:W-:Y:S01]  /*24b90*/  HMMA.16816.F32 R12, R32.reuse, R36, R12 ;  /* 0x00000024200c723c */ /* 0x050fe2000000180c */
[----:B------:R-:W2:Y:S07]  /*24ba0*/  MUFU.EX2 R98, R98 ;  /* 0x0000006200627308 */ /* 0x000eae0000000800 */
[C---:B------:R-:W-:Y:S01]  /*24bb0*/  HMMA.16816.F32 R16, R32.reuse, R38, R16 ;  /* 0x000000262010723c */ /* 0x040fe20000001810 */
[----:B------:R-:W4:Y:S02]  /*24bc0*/  LDSM.16.MT88.4 R36, [R228+0xf800] ;  /* 0x00f80000e424783b */ /* 0x000f240000004200 */
[----:B------:R-:W-:Y:S05]  /*24bd0*/  MUFU.EX2 R100, R100 ;  /* 0x0000006400647308 */ /* 0x000fea0000000800 */
[C---:B-1----:R-:W-:Y:S05]  /*24be0*/  HMMA.16816.F32 R20, R32.reuse, R44, R20 ;  /* 0x0000002c2014723c */ /* 0x042fea0000001814 */
[----:B------:R-:W1:Y:S03]  /*24bf0*/  MUFU.EX2 R101, R101 ;  /* 0x0000006500657308 */ /* 0x000e660000000800 */
[C---:B------:R-:W-:Y:S01]  /*24c00*/  HMMA.16816.F32 R24, R32.reuse, R46, R24 ;  /* 0x0000002e2018723c */ /* 0x040fe20000001818 */
[----:B------:R-:W5:Y:S06]  /*24c10*/  LDSM.16.MT88.4 R44, [R226+0xf800] ;  /* 0x00f80000e22c783b */ /* 0x000f6c0000004200 */
[----:B------:R-:W1:Y:S01]  /*24c20*/  MUFU.EX2 R102, R102 ;  /* 0x0000006600667308 */ /* 0x000e620000000800 */
[C---:B------:R-:W-:Y:S08]  /*24c30*/  HMMA.16816.F32 R28, R32.reuse, R48, R28 ;  /* 0x00000030201c723c */ /* 0x040ff0000000181c */
[----:B------:R-:W-:Y:S01]  /*24c40*/  HMMA.16816.F32 R132, R32, R50, R132 ;  /* 0x000000322084723c */ /* 0x000fe20000001884 */
[----:B------:R-:W5:Y:S01]  /*24c50*/  LDSM.16.MT88.4 R48, [R225+0xf800] ;  /* 0x00f80000e130783b */ /* 0x000f620000004200 */
[----:B------:R-:W-:Y:S05]  /*24c60*/  MUFU.EX2 R103, R103 ;  /* 0x0000006700677308 */ /* 0x000fea0000000800 */
[----:B------:R-:W-:Y:S01]  /*24c70*/  F2FP.PACK_AB R32, R91, R92 ;  /* 0x0000005c5b20723e */ /* 0x000fe200000000ff */
[----:B------:R-:W-:Y:S01]  /*24c80*/  FADD.FTZ R92, R92, R87 ;  /* 0x000000575c5c7221 */ /* 0x000fe20000010000 */
[----:B------:R-:W-:Y:S03]  /*24c90*/  F2FP.PACK_AB R33, R94, R93 ;  /* 0x0000005d5e21723e */ /* 0x000fe600000000ff */
[----:B------:R-:W-:Y:S01]  /*24ca0*/  F2FP.PACK_AB R34, R96, R95 ;  /* 0x0000005f6022723e */ /* 0x000fe200000000ff */
[----:B------:R-:W5:Y:S01]  /*24cb0*/  MUFU.EX2 R104, R104 ;  /* 0x0000006800687308 */ /* 0x000f620000000800 */
[----:B---3--:R-:W-:Y:S01]  /*24cc0*/  F2FP.PACK_AB R35, R99, R97 ;  /* 0x000000616323723e */ /* 0x008fe200000000ff */
        /* <DEDUP_REMOVED lines=9> */
[----:B------:R-:W3:Y:S03]  /*24d60*/  LDSM.16.MT88.4 R36, [R228+0x10000] ;  /* 0x01000000e424783b */ /* 0x000ee60000004200 */
[----:B------:R-:W4:Y:S01]  /*24d70*/  MUFU.EX2 R106, R106 ;  /* 0x0000006a006a7308 */ /* 0x000f220000000800 */
[----:B--2---:R-:W-:Y:S02]  /*24d80*/  FADD.FTZ R96, R98, R96 ;  /* 0x0000006062607221 */ /* 0x004fe40000010000 */
[----:B-1----:R-:W-:Y:S01]  /*24d90*/  FADD.FTZ R99, R101, R99 ;  /* 0x0000006365637221 */ /* 0x002fe20000010000 */
[C---:B------:R-:W-:Y:S06]  /*24da0*/  HMMA.16816.F32 R12, R32.reuse, R40, R12 ;  /* 0x00000028200c723c */ /* 0x040fec000000180c */
[----:B------:R1:W-:Y:S02]  /*24db0*/  MUFU.EX2 R3, R112 ;  /* 0x0000007000037308 */ /* 0x0003e40000000800 */
[C---:B------:R-:W-:Y:S01]  /*24dc0*/  HMMA.16816.F32 R16, R32.reuse, R42, R16 ;  /* 0x0000002a2010723c */ /* 0x040fe20000001810 */
[----:B------:R-:W2:Y:S07]  /*24dd0*/  LDSM.16.MT88.4 R40, [R227+0x10000] ;  /* 0x01000000e328783b */ /* 0x000eae0000004200 */
[C---:B-----5:R-:W-:Y:S01]  /*24de0*/  HMMA.16816.F32 R20, R32.reuse, R44, R20 ;  /* 0x0000002c2014723c */ /* 0x060fe20000001814 */
[----:B------:R-:W5:Y:S07]  /*24df0*/  MUFU.EX2 R107, R107 ;  /* 0x0000006b006b7308 */ /* 0x000f6e0000000800 */
[C---:B------:R-:W-:Y:S01]  /*24e00*/  HMMA.16816.F32 R24, R32.reuse, R46, R24 ;  /* 0x0000002e2018723c */ /* 0x040fe20000001818 */
[----:B------:R-:W2:Y:S02]  /*24e10*/  LDSM.16.MT88.4 R44, [R226+0x10000] ;  /* 0x01000000e22c783b */ /* 0x000ea40000004200 */
[----:B------:R-:W-:Y:S01]  /*24e20*/  MUFU.EX2 R108, R108 ;  /* 0x0000006c006c7308 */ /* 0x000fe20000000800 */
[--C-:B-1----:R-:W-:Y:S04]  /*24e30*/  FFMA.FTZ R112, R114, c[0x0][0x23c], -R165.reuse ;  /* 0x00008f0072707a23 */ /* 0x102fe800000108a5 */
[C---:B------:R-:W-:Y:S04]  /*24e40*/  HMMA.16816.F32 R28, R32.reuse, R48, R28 ;  /* 0x00000030201c723c */ /* 0x040fe8000000181c */
[----:B------:R-:W-:Y:S01]  /*24e50*/  FFMA.FTZ R114, R116, c[0x0][0x23c], -R172 ;  /* 0x00008f0074727a23 */ /* 0x000fe200000108ac */
[----:B------:R-:W1:Y:S01]  /*24e60*/  MUFU.EX2 R109, R109 ;  /* 0x0000006d006d7308 */ /* 0x000e620000000800 */
[----:B------:R-:W-:Y:S02]  /*24e70*/  FFMA.FTZ R116, R122, c[0x0][0x23c], -R165 ;  /* 0x00008f007a747a23 */ /* 0x000fe400000108a5 */
[----:B------:R-:W-:Y:S01]  /*24e80*/  HMMA.16816.F32 R132, R32, R50, R132 ;  /* 0x000000322084723c */ /* 0x000fe20000001884 */
[----:B------:R-:W2:Y:S06]  /*24e90*/  LDSM.16.MT88.4 R48, [R225+0x10000] ;  /* 0x01000000e130783b */ /* 0x000eac0000004200 */
[----:B------:R-:W-:Y:S01]  /*24ea0*/  F2FP.PACK_AB R32, R100, R98 ;  /* 0x000000626420723e */ /* 0x000fe200000000ff */
[----:B------:R-:W1:Y:S01]  /*24eb0*/  MUFU.EX2 R110, R110 ;  /* 0x0000006e006e7308 */ /* 0x000e620000000800 */
[----:B------:R-:W-:Y:S03]  /*24ec0*/  F2FP.PACK_AB R33, R102, R101 ;  /* 0x000000656621723e */ /* 0x000fe600000000ff */
[----:B------:R-:W-:Y:S01]  /*24ed0*/  F2FP.PACK_AB R34, R104, R103 ;  /* 0x000000676822723e */ /* 0x000fe200000000ff */
[----:B------:R-:W-:Y:S01]  /*24ee0*/  FADD.FTZ R100, R100, R96 ;  /* 0x0000006064647221 */ /* 0x000fe20000010000 */
[----:B----4-:R-:W-:Y:S01]  /*24ef0*/  F2FP.PACK_AB R35, R106, R105 ;  /* 0x000000696a23723e */ /* 0x010fe200000000ff */
[----:B------:R-:W-:Y:S02]  /*24f00*/  FADD.FTZ R102, R102, R99 ;  /* 0x0000006366667221 */ /* 0x000fe40000010000 */
[----:B------:R-:W-:Y:S01]  /*24f10*/  FADD.FTZ R100, R103, R100 ;  /* 0x0000006467647221 */ /* 0x000fe20000010000 */
[----:B------:R-:W4:Y:S01]  /*24f20*/  MUFU.EX2 R111, R111 ;  /* 0x0000006f006f7308 */ /* 0x000f220000000800 */
[----:B------:R-:W-:Y:S02]  /*24f30*/  FADD.FTZ R102, R105, R102 ;  /* 0x0000006669667221 */ /* 0x000fe40000010000 */
[C---:B---3--:R-:W-:Y:S03]  /*24f40*/  HMMA.16816.F32 R4, R32.reuse, R36, R4 ;  /* 0x000000242004723c */ /* 0x048fe60000001804 */
[----:B------:R-:W-:Y:S02]  /*24f50*/  FADD.FTZ R104, R104, R100 ;  /* 0x0000006468687221 */ /* 0x000fe40000010000 */
[----:B------:R-:W-:Y:S02]  /*24f60*/  FADD.FTZ R106, R106, R102 ;  /* 0x000000666a6a7221 */ /* 0x000fe40000010000 */
[----:B------:R-:W-:Y:S01]  /*24f70*/  MUFU.EX2 R112, R112 ;  /* 0x0000007000707308 */ /* 0x000fe20000000800 */
[C---:B------:R-:W-:Y:S01]  /*24f80*/  HMMA.16816.F32 R8, R32.reuse, R38, R8 ;  /* 0x000000262008723c */ /* 0x040fe20000001808 */
[----:B------:R-:W3:Y:S03]  /*24f90*/  LDSM.16.MT88.4 R36, [R228+0x10800] ;  /* 0x01080000e424783b */ /* 0x000ee60000004200 */
[----:B-----5:R-:W-:Y:S02]  /*24fa0*/  FADD.FTZ R104, R107, R104 ;  /* 0x000000686b687221 */ /* 0x020fe40000010000 */
[----:B-1----:R-:W-:Y:S02]  /*24fb0*/  FADD.FTZ R106, R109, R106 ;  /* 0x0000006a6d6a7221 */ /* 0x002fe40000010000 */
[C---:B--2---:R-:W-:Y:S01]  /*24fc0*/  HMMA.16816.F32 R12, R32.reuse, R40, R12 ;  /* 0x00000028200c723c */ /* 0x044fe2000000180c */
[----:B------:R-:W1:Y:S07]  /*24fd0*/  MUFU.EX2 R113, R113 ;  /* 0x0000007100717308 */ /* 0x000e6e0000000800 */
[C---:B------:R-:W-:Y:S01]  /*24fe0*/  HMMA.16816.F32 R16, R32.reuse, R42, R16 ;  /* 0x0000002a2010723c */ /* 0x040fe20000001810 */
[----:B------:R-:W2:Y:S02]  /*24ff0*/  LDSM.16.MT88.4 R40, [R227+0x10800] ;  /* 0x01080000e328783b */ /* 0x000ea40000004200 */
[----:B------:R-:W5:Y:S05]  /*25000*/  MUFU.EX2 R114, R114 ;  /* 0x0000007200727308 */ /* 0x000f6a0000000800 */
[C---:B------:R-:W-:Y:S05]  /*25010*/  HMMA.16816.F32 R20, R32.reuse, R44, R20 ;  /* 0x0000002c2014723c */ /* 0x040fea0000001814 */
[----:B------:R-:W-:Y:S03]  /*25020*/  MUFU.EX2 R115, R115 ;  /* 0x0000007300737308 */ /* 0x000fe60000000800 */
[C---:B------:R-:W-:Y:S01]  /*25030*/  HMMA.16816.F32 R24, R32.reuse, R46, R24 ;  /* 0x0000002e2018723c */ /* 0x040fe20000001818 */
[----:B------:R-:W2:Y:S06]  /*25040*/  LDSM.16.MT88.4 R44, [R226+0x10800] ;  /* 0x01080000e22c783b */ /* 0x000eac0000004200 */
[----:B------:R-:W-:Y:S01]  /*25050*/  MUFU.EX2 R116, R116 ;  /* 0x0000007400747308 */ /* 0x000fe20000000800 */
[C---:B------:R-:W-:Y:S07]  /*25060*/  HMMA.16816.F32 R28, R32.reuse, R48, R28 ;  /* 0x00000030201c723c */ /* 0x040fee000000181c */
[----:B------:R-:W-:Y:S01]  /*25070*/  FFMA.FTZ R49, R119, c[0x0][0x23c], -R165 ;  /* 0x00008f0077317a23 */ /* 0x000fe200000108a5 */
[----:B------:R-:W-:Y:S01]  /*25080*/  HMMA.16816.F32 R132, R32, R50, R132 ;  /* 0x000000322084723c */ /* 0x000fe20000001884 */
[----:B------:R-:W2:Y:S06]  /*25090*/  MUFU.EX2 R48, R118 ;  /* 0x0000007600307308 */ /* 0x000eac0000000800 */
[----:B------:R-:W-:Y:S01]  /*250a0*/  F2FP.PACK_AB R32, R108, R107 ;  /* 0x0000006b6c20723e */ /* 0x000fe200000000ff */
[--C-:B------:R-:W-:Y:S01]  /*250b0*/  FFMA.FTZ R50, R120, c[0x0][0x23c], -R172.reuse ;  /* 0x00008f0078327a23 */ /* 0x100fe200000108ac */
[----:B------:R-:W-:Y:S02]  /*250c0*/  F2FP.PACK_AB R33, R110, R109 ;  /* 0x0000006d6e21723e */ /* 0x000fe400000000ff */
[----:B------:R-:W2:Y:S01]  /*250d0*/  MUFU.EX2 R49, R49 ;  /* 0x0000003100317308 */ /* 0x000ea20000000800 */
[----:B----4-:R-:W-:Y:S01]  /*250e0*/  F2FP.PACK_AB R34, R111, R3 ;  /* 0x000000036f22723e */ /* 0x010fe200000000ff */
[--C-:B------:R-:W-:Y:S01]  /*250f0*/  FFMA.FTZ R51, R121, c[0x0][0x23c], -R172.reuse ;  /* 0x00008f0079337a23 */ /* 0x100fe200000108ac */
[----:B-1----:R-:W-:Y:S01]  /*25100*/  F2FP.PACK_AB R35, R113, R112 ;  /* 0x000000707123723e */ /* 0x002fe200000000ff */
[----:B------:R-:W-:Y:S02]  /*25110*/  FFMA.FTZ R172, R129, c[0x0][0x23c], -R172 ;  /* 0x00008f0081ac7a23 */ /* 0x000fe400000108ac */
[----:B------:R-:W-:Y:S02]  /*25120*/  FADD.FTZ R108, R108, R104 ;  /* 0x000000686c6c7221 */ /* 0x000fe40000010000 */
[----:B------:R-:W-:Y:S02]  /*25130*/  FADD.FTZ R110, R110, R106 ;  /* 0x0000006a6e6e7221 */ /* 0x000fe40000010000 */
[C---:B---3--:R-:W-:Y:S01]  /*25140*/  HMMA.16816.F32 R4, R32.reuse, R36, R4 ;  /* 0x000000242004723c */ /* 0x048fe20000001804 */
[----:B------:R-:W-:Y:S02]  /*25150*/  MUFU.EX2 R50, R50 ;  /* 0x0000003200327308 */ /* 0x000fe40000000800 */
[----:B------:R-:W-:Y:S01]  /*25160*/  FADD.FTZ R108, R3, R108 ;  /* 0x0000006c036c7221 */ /* 0x000fe20000010000 */
[----:B------:R-:W-:Y:S01]  /*25170*/  MOV R3, R0 ;  /* 0x0000000000037202 */ /* 0x000fe20000000f00 */
[----:B------:R-:W-:Y:S02]  /*25180*/  FADD.FTZ R110, R112, R110 ;  /* 0x0000006e706e7221 */ /* 0x000fe40000010000 */
[----:B------:R-:W-:Y:S01]  /*25190*/  FADD.FTZ R111, R111, R108 ;  /* 0x0000006c6f6f7221 */ /* 0x000fe20000010000 */
[C---:B------:R-:W-:Y:S01]  /*251a0*/  HMMA.16816.F32 R8, R32.reuse, R38, R8 ;  /* 0x000000262008723c */ /* 0x040fe20000001808 */
[----:B------:R-:W1:Y:S02]  /*251b0*/  LDSM.16.MT88.4 R36, [R225+0x10800] ;  /* 0x01080000e124783b */ /* 0x000e640000004200 */
[----:B------:R-:W3:Y:S01]  /*251c0*/  MUFU.EX2 R51, R51 ;  /* 0x0000003300337308 */ /* 0x000ee20000000800 */
[----:B------:R-:W-:Y:S02]  /*251d0*/  FADD.FTZ R113, R113, R110 ;  /* 0x0000006e71717221 */ /* 0x000fe40000010000 */
[----:B-----5:R-:W-:Y:S02]  /*251e0*/  FADD.FTZ R111, R114, R111 ;  /* 0x0000006f726f7221 */ /* 0x020fe40000010000 */
[C---:B--2---:R-:W-:Y:S04]  /*251f0*/  HMMA.16816.F32 R12, R32.reuse, R40, R12 ;  /* 0x00000028200c723c */ /* 0x044fe8000000180c */
[----:B------:R-:W-:Y:S01]  /*25200*/  FADD.FTZ R113, R48, R113 ;  /* 0x0000007130717221 */ /* 0x000fe20000010000 */
[----:B------:R-:W2:Y:S03]  /*25210*/  MUFU.EX2 R117, R117 ;  /* 0x0000007500757308 */ /* 0x000ea60000000800 */
[C---:B------:R-:W-:Y:S01]  /*25220*/  HMMA.16816.F32 R16, R32.reuse, R42, R16 ;  /* 0x0000002a2010723c */ /* 0x040fe20000001810 */
[----:B------:R-:W4:Y:S06]  /*25230*/  LDSM.16.MT88.4 R40, [R228+0x11000] ;  /* 0x01100000e428783b */ /* 0x000f2c0000004200 */
[----:B------:R-:W5:Y:S01]  /*25240*/  MUFU.EX2 R52, R124 ;  /* 0x0000007c00347308 */ /* 0x000f620000000800 */
[C---:B------:R-:W-:Y:S08]  /*25250*/  HMMA.16816.F32 R20, R32.reuse, R44, R20 ;  /* 0x0000002c2014723c */ /* 0x040ff00000001814 */
[C---:B------:R-:W-:Y:S01]  /*25260*/  HMMA.16816.F32 R24, R32.reuse, R46, R24 ;  /* 0x0000002e2018723c */ /* 0x040fe20000001818 */
[----:B------:R-:W5:Y:S01]  /*25270*/  LDSM.16.MT88.4 R44, [R227+0x11000] ;  /* 0x01100000e32c783b */ /* 0x000f620000004200 */
[----:B------:R-:W-:Y:S06]  /*25280*/  MUFU.EX2 R53, R125 ;  /* 0x0000007d00357308 */ /* 0x000fec0000000800 */
[C---:B-1----:R-:W-:Y:S04]  /*25290*/  HMMA.16816.F32 R28, R32.reuse, R36, R28 ;  /* 0x00000024201c723c */ /* 0x042fe8000000181c */
[----:B------:R-:W1:Y:S04]  /*252a0*/  MUFU.EX2 R54, R54 ;  /* 0x0000003600367308 */ /* 0x000e680000000800 */
[----:B------:R-:W-:Y:S01]  /*252b0*/  HMMA.16816.F32 R132, R32, R38, R132 ;  /* 0x000000262084723c */ /* 0x000fe20000001884 */
[----:B------:R-:W1:Y:S05]  /*252c0*/  LDSM.16.MT88.4 R36, [R226+0x11000] ;  /* 0x01100000e224783b */ /* 0x000e6a0000004200 */
[----:B------:R-:W1:Y:S01]  /*252d0*/  MUFU.EX2 R55, R55 ;  /* 0x0000003700377308 */ /* 0x000e620000000800 */
[C---:B------:R-:W-:Y:S01]  /*252e0*/  F2FP.PACK_AB R32, R115.reuse, R114 ;  /* 0x000000727320723e */ /* 0x040fe200000000ff */
[----:B------:R-:W-:Y:S01]  /*252f0*/  FADD.FTZ R115, R115, R111 ;  /* 0x0000006f73737221 */ /* 0x000fe20000010000 */
[----:B------:R-:W-:Y:S03]  /*25300*/  F2FP.PACK_AB R33, R49, R48 ;  /* 0x000000303121723e */ /* 0x000fe600000000ff */
[----:B---3--:R-:W-:Y:S01]  /*25310*/  F2FP.PACK_AB R34, R51, R50 ;  /* 0x000000323322723e */ /* 0x008fe200000000ff */
[----:B------:R-:W-:Y:S01]  /*25320*/  FADD.FTZ R49, R49, R113 ;  /* 0x0000007131317221 */ /* 0x000fe20000010000 */
[----:B--2---:R-:W-:Y:S02]  /*25330*/  F2FP.PACK_AB R35, R117, R116 ;  /* 0x000000747523723e */ /* 0x004fe400000000ff */
[----:B------:R-:W2:Y:S01]  /*25340*/  MUFU.EX2 R56, R56 ;  /* 0x0000003800387308 */ /* 0x000ea20000000800 */
[----:B------:R-:W-:Y:S02]  /*25350*/  FADD.FTZ R115, R50, R115 ;  /* 0x0000007332737221 */ /* 0x000fe40000010000 */
[----:B------:R-:W-:Y:S02]  /*25360*/  FADD.FTZ R49, R116, R49 ;  /* 0x0000003174317221 */ /* 0x000fe40000010000 */
[----:B------:R-:W-:Y:S01]  /*25370*/  FADD.FTZ R51, R51, R115 ;  /* 0x0000007333337221 */ /* 0x000fe20000010000 */
[C---:B----4-:R-:W-:Y:S03]  /*25380*/  HMMA.16816.F32 R4, R32.reuse, R40, R4 ;  /* 0x000000282004723c */ /* 0x050fe60000001804 */
[----:B------:R-:W-:Y:S01]  /*25390*/  FADD.FTZ R117, R117, R49 ;  /* 0x0000003175757221 */ /* 0x000fe20000010000 */
[----:B------:R-:W3:Y:S01]  /*253a0*/  MUFU.EX2 R172, R172 ;  /* 0x000000ac00ac7308 */ /* 0x000ee20000000800 */
[----:B-----5:R-:W-:Y:S02]  /*253b0*/  FADD.FTZ R51, R52, R51 ;  /* 0x0000003334337221 */ /* 0x020fe40000010000 */
[----:B-1----:R-:W-:Y:S01]  /*253c0*/  FADD.FTZ R117, R54, R117 ;  /* 0x0000007536757221 */ /* 0x002fe20000010000 */
[C---:B------:R-:W-:Y:S01]  /*253d0*/  HMMA.16816.F32 R8, R32.reuse, R42, R8 ;  /* 0x0000002a2008723c */ /* 0x040fe20000001808 */
[----:B------:R-:W1:Y:S03]  /*253e0*/  LDSM.16.MT88.4 R40, [R225+0x11000] ;  /* 0x01100000e128783b */ /* 0x000e660000004200 */
[----:B------:R-:W-:Y:S02]  /*253f0*/  FADD.FTZ R51, R53, R51 ;  /* 0x0000003335337221 */ /* 0x000fe40000010000 */
[----:B------:R-:W-:Y:S02]  /*25400*/  FADD.FTZ R117, R55, R117 ;  /* 0x0000007537757221 */ /* 0x000fe40000010000 */
[C---:B------:R-:W-:Y:S04]  /*25410*/  HMMA.16816.F32 R12, R32.reuse, R44, R12 ;  /* 0x0000002c200c723c */ /* 0x040fe8000000180c */
[----:B--2---:R-:W-:Y:S03]  /*25420*/  FADD.FTZ R51, R56, R51 ;  /* 0x0000003338337221 */ /* 0x004fe60000010000 */
[--C-:B------:R-:W-:Y:S01]  /*25430*/  FFMA.FTZ R44, R130, c[0x0][0x23c], -R165.reuse ;  /* 0x00008f00822c7a23 */ /* 0x100fe200000108a5 */
[C---:B------:R-:W-:Y:S04]  /*25440*/  HMMA.16816.F32 R16, R32.reuse, R46, R16 ;  /* 0x0000002e2010723c */ /* 0x040fe80000001810 */
[----:B------:R-:W-:Y:S01]  /*25450*/  FFMA.FTZ R165, R131, c[0x0][0x23c], -R165 ;  /* 0x00008f0083a57a23 */ /* 0x000fe200000108a5 */
[----:B------:R-:W2:Y:S01]  /*25460*/  MUFU.EX2 R44, R44 ;  /* 0x0000002c002c7308 */ /* 0x000ea20000000800 */
[----:B---3--:R-:W-:Y:S02]  /*25470*/  FADD.FTZ R249, R172, R51 ;  /* 0x00000033acf97221 */ /* 0x008fe40000010000 */
[C---:B------:R-:W-:Y:S07]  /*25480*/  HMMA.16816.F32 R20, R32.reuse, R36, R20 ;  /* 0x000000242014723c */ /* 0x040fee0000001814 */
[----:B------:R-:W3:Y:S01]  /*25490*/  MUFU.EX2 R165, R165 ;  /* 0x000000a500a57308 */ /* 0x000ee20000000800 */
[C---:B------:R-:W-:Y:S08]  /*254a0*/  HMMA.16816.F32 R24, R32.reuse, R38, R24 ;  /* 0x000000262018723c */ /* 0x040ff00000001818 */
[C---:B-1----:R-:W-:Y:S04]  /*254b0*/  HMMA.16816.F32 R28, R32.reuse, R40, R28 ;  /* 0x00000028201c723c */ /* 0x042fe8000000181c */
[----:B--2---:R-:W-:Y:S04]  /*254c0*/  FADD.FTZ R117, R44, R117 ;  /* 0x000000752c757221 */ /* 0x004fe80000010000 */
[----:B------:R-:W-:Y:S04]  /*254d0*/  HMMA.16816.F32 R132, R32, R42, R132 ;  /* 0x0000002a2084723c */ /* 0x000fe80000001884 */
[----:B---3--:R-:W-:Y:S03]  /*254e0*/  FADD.FTZ R248, R165, R117 ;  /* 0x00000075a5f87221 */ /* 0x008fe60000010000 */
[----:B------:R-:W-:Y:S02]  /*254f0*/  F2FP.PACK_AB R32, R53, R52 ;  /* 0x000000343520723e */ /* 0x000fe400000000ff */
[----:B------:R-:W-:Y:S03]  /*25500*/  F2FP.PACK_AB R33, R55, R54 ;  /* 0x000000363721723e */ /* 0x000fe600000000ff */
[----:B------:R-:W-:Y:S02]  /*25510*/  F2FP.PACK_AB R34, R172, R56 ;  /* 0x00000038ac22723e */ /* 0x000fe400000000ff */
[----:B------:R-:W-:Y:S07]  /*25520*/  F2FP.PACK_AB R35, R165, R44 ;  /* 0x0000002ca523723e */ /* 0x000fee00000000ff */
[C---:B------:R-:W-:Y:S01]  /*25530*/  HMMA.16816.F32 R160, R32.reuse, R156, R4 ;  /* 0x0000009c20a0723c */ /* 0x040fe20000001804 */
[----:B------:R-:W1:Y:S07]  /*25540*/  LDSM.16.MT88.4 R4, [R225+0x11800] ;  /* 0x01180000e104783b */ /* 0x000e6e0000004200 */
        /* <DEDUP_REMOVED lines=8> */
.L_x_3814:
[----:B------:R-:W1:Y:S01]  /*255d0*/  SHFL.BFLY PT, R3, R249, 0x2, 0x1f ;  /* 0x0c401f00f9037f89 */ /* 0x000e6200000e0000 */
[----:B------:R-:W-:Y:S01]  /*255e0*/  MOV R11, 0x3f800000 ;  /* 0x3f800000000b7802 */ /* 0x000fe20000000f00 */
[----:B------:R-:W-:Y:S01]  /*255f0*/  IMAD.MOV.U32 R10, RZ, RZ, 0x3f800000 ;  /* 0x3f800000ff0a7424 */ /* 0x000fe200078e00ff */
[----:B------:R-:W-:Y:S01]  /*25600*/  ULDC.64 UR4, c[0x0][0x118] ;  /* 0x0000460000047ab9 */ /* 0x000fe20000000a00 */
[----:B------:R-:W2:Y:S01]  /*25610*/  SHFL.BFLY PT, R4, R248, 0x2, 0x1f ;  /* 0x0c401f00f8047f89 */ /* 0x000ea200000e0000 */
[----:B------:R-:W-:Y:S03]  /*25620*/  BSSY B0, `(.L_x_3819) ;  /* 0x00000a1000007945 */ /* 0x000fe60003800000 */
[----:B------:R-:W-:Y:S01]  /*25630*/  BAR.SYNC.DEFER_BLOCKING 0x0 ;  /* 0x0000000000007b1d */ /* 0x000fe20000010000 */
[----:B-1----:R-:W-:-:S05]  /*25640*/  FADD.FTZ R249, R3, R249 ;  /* 0x000000f903f97221 */ /* 0x002fca0000010000 */
[----:B------:R-:W1:Y:S01]  /*25650*/  S2R R3, SR_TID.X ;  /* 0x0000000000037919 */ /* 0x000e620000002100 */
[----:B--2---:R-:W-:-:S03]  /*25660*/  FADD.FTZ R248, R4, R248 ;  /* 0x000000f804f87221 */ /* 0x004fc60000010000 */
[----:B------:R-:W2:Y:S04]  /*25670*/  SHFL.BFLY PT, R7, R249, 0x1, 0x1f ;  /* 0x0c201f00f9077f89 */ /* 0x000ea800000e0000 */
[----:B------:R-:W3:Y:S01]  /*25680*/  SHFL.BFLY PT, R6, R248, 0x1, 0x1f ;  /* 0x0c201f00f8067f89 */ /* 0x000ee200000e0000 */
[----:B-1----:R-:W-:-:S04]  /*25690*/  SHF.R.S32.HI R5, RZ, 0x1f, R3 ;  /* 0x0000001fff057819 */ /* 0x002fc80000011403 */
[-C--:B------:R-:W-:Y:S01]  /*256a0*/  LEA.HI R9, R5, R3.reuse, RZ, 0x2 ;  /* 0x0000000305097211 */ /* 0x080fe200078f10ff */
        /* <DEDUP_REMOVED lines=13> */
[----:B------:R-:W-:Y:S01]  /*25780*/  LOP3.LUT R14, R8, 0x1, RZ, 0xc0, !PT ;  /* 0x00000001080e7812 */ /* 0x000fe200078ec0ff */
[----:B------:R-:W-:-:S03]  /*25790*/  IMAD.IADD R16, R3, 0x1, -R16 ;  /* 0x0000000103107824 */ /* 0x000fc600078e0a10 */
[----:B------:R-:W-:-:S03]  /*257a0*/  ISETP.NE.U32.AND P4, PT, R14, 0x1, PT ;  /* 0x000000010e00780c */ /* 0x000fc60003f85070 */
[----:B------:R-:W3:Y:S01]  /*257b0*/  @P0 MUFU.RCP R10, R6 ;  /* 0x00000006000a0308 */ /* 0x000ee20000001000 */
[----:B------:R-:W-:Y:S01]  /*257c0*/  R2P PR, R8, 0x6 ;  /* 0x0000000608007804 */ /* 0x000fe20000000000 */
[----:B--2---:R-:W-:-:S06]  /*257d0*/  FMUL.FTZ R160, R11, R160 ;  /* 0x000000a00ba07220 */ /* 0x004fcc0000410000 */
        /* <DEDUP_REMOVED lines=42> */
[----:B--2---:R-:W-:Y:S02]  /*25a80*/  @P3 FMUL.FTZ R7, R7, 0.69314718246459960938 ;  /* 0x3f31721807073820 */ /* 0x004fe40000410000 */
[----:B----4-:R-:W-:Y:S01]  /*25a90*/  @P0 FMUL.FTZ R6, R6, 0.69314718246459960938 ;  /* 0x3f31721806060820 */ /* 0x010fe20000410000 */
[----:B------:R-:W-:-:S02]  /*25aa0*/  LEA.HI R17, R10, R10, RZ, 0x1 ;  /* 0x0000000a0a117211 */ /* 0x000fc400078f08ff */
[----:B------:R-:W-:Y:S01]  /*25ab0*/  LOP3.LUT R9, R13, 0x1c0, RZ, 0xc0, !PT ;  /* 0x000001c00d097812 */ /* 0x000fe200078ec0ff */
[----:B------:R-:W-:Y:S01]  /*25ac0*/  IMAD.SHL.U32 R13, R8, 0x40, RZ ;  /* 0x00000040080d7824 */ /* 0x000fe200078e00ff */
[----:B------:R-:W-:Y:S02]  /*25ad0*/  SHF.L.U32 R14, R17, 0x2, RZ ;  /* 0x00000002110e7819 */ /* 0x000fe400000006ff */
[----:B------:R-:W-:Y:S02]  /*25ae0*/  SHF.R.S32.HI R8, RZ, 0x5, R5 ;  /* 0x00000005ff087819 */ /* 0x000fe40000011405 */
[----:B------:R-:W-:Y:S02]  /*25af0*/  LOP3.LUT R13, R13, 0x1c0, RZ, 0xc0, !PT ;  /* 0x000001c00d0d7812 */ /* 0x000fe400078ec0ff */
[----:B------:R-:W-:Y:S02]  /*25b00*/  LOP3.LUT R14, R9, 0x38, R14, 0xf8, !PT ;  /* 0x00000038090e7812 */ /* 0x000fe400078ef80e */
[----:B------:R-:W-:-:S02]  /*25b10*/  SHF.R.U32.HI R9, RZ, 0x3, R9 ;  /* 0x00000003ff097819 */ /* 0x000fc40000011609 */
[----:B------:R-:W-:Y:S02]  /*25b20*/  LEA R16, R8, R16, 0x9 ;  /* 0x0000001008107211 */ /* 0x000fe400078e48ff */
[----:B------:R-:W-:Y:S02]  /*25b30*/  LEA.HI R13, R13, R13, RZ, 0x1d ;  /* 0x0000000d0d0d7211 */ /* 0x000fe400078fe8ff */
[----:B------:R-:W-:Y:S02]  /*25b40*/  LOP3.LUT R17, R17, 0xffffffe, RZ, 0xc0, !PT ;  /* 0x0ffffffe11117812 */ /* 0x000fe400078ec0ff */
[----:B------:R-:W-:Y:S01]  /*25b50*/  LOP3.LUT R9, R14, R9, RZ, 0x3c, !PT ;  /* 0x000000090e097212 */ /* 0x000fe200078e3cff */
[----:B------:R-:W-:Y:S01]  /*25b60*/  IMAD.MOV.U32 R14, RZ, RZ, -0x20 ;  /* 0xffffffe0ff0e7424 */ /* 0x000fe200078e00ff */
[----:B------:R-:W-:Y:S01]  /*25b70*/  LEA R16, R16, R13, 0x1 ;  /* 0x0000000d10107211 */ /* 0x000fe200078e08ff */
[----:B------:R-:W-:Y:S01]  /*25b80*/  IMAD.IADD R17, R10, 0x1, -R17 ;  /* 0x000000010a117824 */ /* 0x000fe200078e0a11 */
[----:B------:R-:W-:-:S02]  /*25b90*/  MOV R13, 0x40 ;  /* 0x00000040000d7802 */ /* 0x000fc40000000f00 */
        /* <DEDUP_REMOVED lines=9> */
[----:B------:R-:W-:Y:S02]  /*25c30*/  IMAD.IADD R19, R17, 0x1, R13 ;  /* 0x0000000111137824 */ /* 0x000fe400078e020d */
[----:B------:R-:W-:Y:S01]  /*25c40*/  STS.64 [R17], R156 ;  /* 0x0000009c11007388 */ /* 0x000fe20000000a00 */
[----:B------:R-:W-:Y:S01]  /*25c50*/  IMAD.IADD R5, R3, 0x1, -R5 ;  /* 0x0000000103057824 */ /* 0x000fe200078e0a05 */
[----:B------:R-:W-:-:S02]  /*25c60*/  SHF.R.S32.HI R3, RZ, 0x1f, R11 ;  /* 0x0000001fff037819 */ /* 0x000fc4000001140b */
        /* <DEDUP_REMOVED lines=39> */
[----:B------:R-:W1:Y:S01]  /*25ee0*/  LDS.128 R20, [R9.X4+0x2800] ;  /* 0x0028000009147984 */ /* 0x000e620000004c00 */
[----:B------:R-:W-:Y:S01]  /*25ef0*/  MOV R8, 0xff800000 ;  /* 0xff80000000087802 */ /* 0x000fe20000000f00 */
[----:B------:R-:W-:Y:S01]  /*25f00*/  @P0 FFMA.FTZ R8, R0, c[0x0][0x238], R6 ;  /* 0x00008e0000080a23 */ /* 0x000fe20000010006 */
[----:B------:R-:W-:Y:S01]  /*25f10*/  LEA R15, R15, R3, 0x4 ;  /* 0x000000030f0f7211 */ /* 0x000fe200078e20ff */
[----:B------:R-:W1:Y:S04]  /*25f20*/  LDS.128 R16, [R9.X4+0x3000] ;  /* 0x0030000009107984 */ /* 0x000e680000004c00 */
[----:B------:R5:W1:Y:S04]  /*25f30*/  LDS.128 R44, [R9.X4+0x3800] ;  /* 0x00380000092c7984 */ /* 0x000a680000004c00 */
[----:B-----5:R-:W5:Y:S02]  /*25f40*/  S2R R9, SR_CTAID.X ;  /* 0x0000000000097919 */ /* 0x020f640000002500 */
[----:B-----5:R-:W-:-:S04]  /*25f50*/  IMAD.SHL.U32 R4, R9, 0x40, RZ ;  /* 0x0000004009047824 */ /* 0x020fc800078e00ff */
[----:B------:R-:W-:Y:S01]  /*25f60*/  IMAD R4, R13, c[0x0][0x214], R4 ;  /* 0x000085000d047a24 */ /* 0x000fe200078e0204 */
[----:B------:R-:W-:Y:S05]  /*25f70*/  @P1 BRA `(.L_x_3820) ;  /* 0x000000b000001947 */ /* 0x000fea0003800000 */
[----:B-1234-:R-:W-:Y:S01]  /*25f80*/  IMAD R0, R9, -0x40, R235 ;  /* 0xffffffc009007824 */ /* 0x01efe200078e02eb */
[C---:B------:R-:W-:Y:S02]  /*25f90*/  IADD3 R6, R15.reuse, 0x8, RZ ;  /* 0x000000080f067810 */ /* 0x040fe40007ffe0ff */
[----:B------:R-:W-:Y:S02]  /*25fa0*/  SHF.R.S32.HI R3, RZ, 0x1f, R15 ;  /* 0x0000001fff037819 */ /* 0x000fe4000001140f */
[----:B------:R-:W-:Y:S02]  /*25fb0*/  IADD3 R2, P0, R4, R15, RZ ;  /* 0x0000000f04027210 */ /* 0x000fe40007f1e0ff */
[-C--:B------:R-:W-:Y:S02]  /*25fc0*/  ISETP.GE.AND P2, PT, R15, R0.reuse, PT ;  /* 0x000000000f00720c */ /* 0x080fe40003f46270 */
[----:B------:R-:W-:-:S02]  /*25fd0*/  ISETP.GE.AND P1, PT, R6, R0, PT ;  /* 0x000000000600720c */ /* 0x000fc40003f26270 */
[----:B------:R-:W-:Y:S02]  /*25fe0*/  LEA.HI.X.SX32 R3, R4, R3, 0x1, P0 ;  /* 0x0000000304037211 */ /* 0x000fe400000f0eff */
[----:B------:R-:W-:-:S04]  /*25ff0*/  LEA R6, P0, R2, c[0x0][0x208], 0x2 ;  /* 0x0000820002067a11 */ /* 0x000fc800078010ff */
[----:B------:R-:W-:-:S05]  /*26000*/  LEA.HI.X R7, R2, c[0x0][0x20c], R3, 0x2, P0 ;  /* 0x0000830002077a11 */ /* 0x000fca00000f1403 */
[----:B------:R1:W-:Y:S04]  /*26010*/  @!P2 STG.E [R6.64], R5 ;  /* 0x000000050600a986 */ /* 0x0003e8000c101904 */
[----:B------:R1:W-:Y:S02]  /*26020*/  @!P1 STG.E [R6.64+0x20], R8 ;  /* 0x0000200806009986 */ /* 0x0003e4000c101904 */
.L_x_3820:
[----:B-1234-:R-:W-:Y:S05]  /*26030*/  BSYNC B0 ;  /* 0x0000000000007941 */ /* 0x01efea0003800000 */
.L_x_3819:
[----:B------:R-:W-:Y:S01]  /*26040*/  IMAD.SHL.U32 R6, R10, 0x4, RZ ;  /* 0x000000040a067824 */ /* 0x000fe200078e00ff */
[----:B------:R-:W-:Y:S01]  /*26050*/  IADD3 R3, R12, 0x8, RZ ;  /* 0x000000080c037810 */ /* 0x000fe20007ffe0ff */
[----:B------:R-:W-:Y:S01]  /*26060*/  IMAD R4, R4, c[0x0][0x22c], RZ ;  /* 0x00008b0004047a24 */ /* 0x000fe200078e02ff */
[C---:B------:R-:W-:Y:S01]  /*26070*/  IADD3 R2, R12.reuse, 0x10, RZ ;  /* 0x000000100c027810 */ /* 0x040fe20007ffe0ff */
[----:B------:R-:W-:Y:S01]  /*26080*/  IMAD R9, R9, -0x40, R235 ;  /* 0xffffffc009097824 */ /* 0x000fe200078e02eb */
[----:B------:R-:W-:Y:S02]  /*26090*/  SHF.R.S32.HI R7, RZ, 0x1f, R6 ;  /* 0x0000001fff077819 */ /* 0x000fe40000011406 */
[----:B------:R-:W-:-:S02]  /*260a0*/  IADD3 R0, R12, 0x18, RZ ;  /* 0x000000180c007810 */ /* 0x000fc40007ffe0ff */
[-C--:B------:R-:W-:Y:S01]  /*260b0*/  ISETP.GE.AND P6, PT, R3, R9.reuse, PT ;  /* 0x000000090300720c */ /* 0x080fe20003fc6270 */
[----:B------:R-:W-:Y:S01]  /*260c0*/  IMAD.WIDE R6, R12, 0x40, R6 ;  /* 0x000000400c067825 */ /* 0x000fe200078e0206 */
[-C--:B------:R-:W-:Y:S02]  /*260d0*/  ISETP.GE.AND P5, PT, R2, R9.reuse, PT ;  /* 0x000000090200720c */ /* 0x080fe40003fa6270 */
[----:B------:R-:W-:Y:S02]  /*260e0*/  ISETP.GE.AND P4, PT, R0, R9, PT ;  /* 0x000000090000720c */ /* 0x000fe40003f86270 */
[----:B------:R-:W-:Y:S02]  /*260f0*/  IADD3 R5, P0, R4, R6, RZ ;  /* 0x0000000604057210 */ /* 0x000fe40007f1e0ff */
[----:B------:R-:W-:Y:S02]  /*26100*/  IADD3 R3, R12, 0x20, RZ ;  /* 0x000000200c037810 */ /* 0x000fe40007ffe0ff */
[----:B------:R-:W-:-:S02]  /*26110*/  LEA.HI.X.SX32 R4, R4, R7, 0x1, P0 ;  /* 0x0000000704047211 */ /* 0x000fc400000f0eff */
[C---:B------:R-:W-:Y:S02]  /*26120*/  LEA R6, P0, R5.reuse, c[0x0][0x1d8], 0x2 ;  /* 0x0000760005067a11 */ /* 0x040fe400078010ff */
[C---:B------:R-:W-:Y:S02]  /*26130*/  IADD3 R2, R12.reuse, 0x28, RZ ;  /* 0x000000280c027810 */ /* 0x040fe40007ffe0ff */
        /* <DEDUP_REMOVED lines=19> */
.L_x_3821:
        /* <DEDUP_REMOVED lines=9> */
.L_x_7778:


//--------------------- .text._ZN5flash24flash_fwd_splitkv_kernelI23Flash_fwd_kernel_traitsILi64ELi64ELi256ELi4ELb0ELb0EN7cutlass6half_tE19Flash_kernel_traitsILi64ELi64ELi256ELi4ES3_EELb1ELb0ELb0ELb0ELb1ELb1ELb1ELb1EEEvNS_16Flash_fwd_paramsE --------------------------
	.section	.text._ZN5flash24flash_fwd_splitkv_kernelI23Flash_fwd_kernel_traitsILi64ELi64ELi256ELi4ELb0ELb0EN7cutlass6half_tE19Flash_kernel_traitsILi64ELi64ELi256ELi4ES3_EELb1ELb0ELb0ELb0ELb1ELb1ELb1ELb1EEEvNS_16Flash_fwd_paramsE,"ax",@progbits
	.sectioninfo	@"SHI_REGISTERS=255"
	.align	128
        .global         _ZN5flash24flash_fwd_splitkv_kernelI23Flash_fwd_kernel_traitsILi64ELi64ELi256ELi4ELb0ELb0EN7cutlass6half_tE19Flash_kernel_traitsILi64ELi64ELi256ELi4ES3_EELb1ELb0ELb0ELb0ELb1ELb1ELb1ELb1EEEvNS_16Flash_fwd_paramsE
        .type           _ZN5flash24flash_fwd_splitkv_kernelI23Flash_fwd_kernel_traitsILi64ELi64ELi256ELi4ELb0ELb0EN7cutlass6half_tE19Flash_kernel_traitsILi64ELi64ELi256ELi4ES3_EELb1ELb0ELb0ELb0ELb1ELb1ELb1ELb1EEEvNS_16Flash_fwd_paramsE,@function
        .size           _ZN5flash24flash_fwd_splitkv_kernelI23Flash_fwd_kernel_traitsILi64ELi64ELi256ELi4ELb0ELb0EN7cutlass6half_tE19Flash_kernel_traitsILi64ELi64ELi256ELi4ES3_EELb1ELb0ELb0ELb0ELb1ELb1ELb1ELb1EEEvNS_16Flash_fwd_paramsE,(.L_x_7779 - _ZN5flash24flash_fwd_splitkv_kernelI23Flash_fwd_kernel_traitsILi64ELi64ELi256ELi4ELb0ELb0EN7cutlass6half_tE19Flash_kernel_traitsILi64ELi64ELi256ELi4ES3_EELb1ELb0ELb0ELb0ELb1ELb1ELb1ELb1EEEvNS_16Flash_fwd_paramsE)
        .other          _ZN5flash24flash_fwd_splitkv_kernelI23Flash_fwd_kernel_traitsILi64ELi64ELi256ELi4ELb0ELb0EN7cutlass6half_tE19Flash_kernel_traitsILi64ELi64ELi256ELi4ES3_EELb1ELb0ELb0ELb0ELb1ELb1ELb1ELb1EEEvNS_16Flash_fwd_paramsE,@"STO_CUDA_ENTRY STV_DEFAULT"
_ZN5flash24flash_fwd_splitkv_kernelI23Flash_fwd_kernel_traitsILi64ELi64ELi256ELi4ELb0ELb0EN7cutlass6half_tE19Flash_kernel_traitsILi64ELi64ELi256ELi4ES3_EELb1ELb0ELb0ELb0ELb1ELb1ELb1ELb1EEEvNS_16Flash_fwd_paramsE:
.text._ZN5flash24flash_fwd_splitkv_kernelI23Flash_fwd_kernel_traitsILi64ELi64ELi256ELi4ELb0ELb0EN7cutlass6half_tE19Flash_kernel_traitsILi64ELi64ELi256ELi4ES3_EELb1ELb0ELb0ELb0ELb1ELb1ELb1ELb1EEEvNS_16Flash_fwd_paramsE:
        /* <DEDUP_REMOVED lines=28> */
[----:B-1----:R-:W-:Y:S02]  /*01c0*/  ISETP.NE.AND P1, PT, R2, RZ, PT ;  /* 0x000000ff0200720c */ /* 0x002fe40003f25270 */
[----:B------:R-:W-:Y:S01]  /*01d0*/  ISETP.NE.U32.AND P2, PT, RZ, c[0x0][0x250], PT ;  /* 0x00009400ff007a0c */ /* 0x000fe20003f45070 */
[----:B------:R-:W-:Y:S01]  /*01e0*/  IMAD.WIDE R2, R28, R188, c[0x0][0x240] ;  /* 0x000090001c027625 */ /* 0x000fe200078e02bc */
[----:B------:R1:W-:Y:S02]  /*01f0*/  STL [R1+0x28], R28 ;  /* 0x0000281c01007387 */ /* 0x0003e40000100800 */
[----:B------:R-:W-:-:S02]  /*0200*/  ISETP.NE.AND.EX P4, PT, RZ, c[0x0][0x254], PT, P2 ;  /* 0x00009500ff007a0c */ /* 0x000fc40003f85320 */
[----:B------:R2:W3:Y:S01]  /*0210*/  @P0 LDG.E R13, [R2.64] ;  /* 0x00000006020d0981 */ /* 0x0004e2000c1e1900 */
[----:B------:R-:W-:Y:S01]  /*0220*/  IMAD.MOV.U32 R8, RZ, RZ, RZ ;  /* 0x000000ffff087224 */ /* 0x000fe200078e00ff */
[----:B------:R-:W-:Y:S02]  /*0230*/  ISETP.EQ.OR.EX P2, PT, RZ, c[0x0][0x24c], !P1, P3 ;  /* 0x00009300ff007a0c */ /* 0x000fe40004f42730 */
[----:B------:R2:W3:Y:S01]  /*0240*/  @P0 LDG.E R4, [R2.64+0x4] ;  /* 0x0000040602040981 */ /* 0x0004e2000c1e1900 */
[----:B------:R-:W-:-:S06]  /*0250*/  IMAD.WIDE R198, R28, R188, c[0x0][0x250] ;  /* 0x000094001cc67625 */ /* 0x000fcc00078e02bc */
[----:B------:R1:W5:Y:S01]  /*0260*/  @P4 LDG.E R8, [R198.64] ;  /* 0x00000006c6084981 */ /* 0x000362000c1e1900 */
[----:B------:R-:W-:-:S03]  /*0270*/  IMAD.MOV.U32 R7, RZ, RZ, -0x1 ;  /* 0xffffffffff077424 */ /* 0x000fc600078e00ff */
[----:B------:R-:W4:Y:S04]  /*0280*/  S2R R17, SR_CTAID.X ;  /* 0x0000000000117919 */ /* 0x000f280000002500 */
[----:B------:R-:W1:Y:S01]  /*0290*/  S2R R9, SR_CTAID.Y ;  /* 0x0000000000097919 */ /* 0x000e620000002600 */
[----:B--2---:R-:W-:-:S05]  /*02a0*/  IMAD.WIDE R2, R28, R188, c[0x0][0x248] ;  /* 0x000092001c027625 */ /* 0x004fca00078e02bc */
[----:B------:R2:W5:Y:S01]  /*02b0*/  @!P2 LDG.E R7, [R2.64] ;  /* 0x000000060207a981 */ /* 0x000562000c1e1900 */
[----:B------:R-:W-:-:S04]  /*02c0*/  ISETP.NE.U32.AND P2, PT, RZ, c[0x0][0x248], PT ;  /* 0x00009200ff007a0c */ /* 0x000fc80003f45070 */
[----:B------:R-:W-:Y:S01]  /*02d0*/  ISETP.NE.AND.EX P2, PT, RZ, c[0x0][0x24c], PT, P2 ;  /* 0x00009300ff007a0c */ /* 0x000fe20003f45320 */
[----:B------:R-:W-:-:S04]  /*02e0*/  IMAD.MOV R0, RZ, RZ, -R28 ;  /* 0x000000ffff007224 */ /* 0x000fc800078e0a1c */
[----:B------:R-:W-:Y:S02]  /*02f0*/  IMAD R22, R0, c[0x0][0x1c0], R22 ;  /* 0x0000700000167a24 */ /* 0x000fe400078e0216 */
[----:B---3--:R-:W-:Y:S02]  /*0300*/  @P0 IMAD.IADD R10, R4, 0x1, -R13 ;  /* 0x00000001040a0824 */ /* 0x008fe400078e0a0d */
[----:B------:R-:W-:-:S05]  /*0310*/  @!P0 IMAD.MOV.U32 R10, RZ, RZ, c[0x0][0x214] ;  /* 0x00008500ff0a8624 */ /* 0x000fca00078e00ff */
[----:B------:R2:W-:Y:S01]  /*0320*/  STL [R1+0x34], R10 ;  /* 0x0000340a01007387 */ /* 0x0005e20000100800 */
[----:B------:R-:W-:Y:S05]  /*0330*/  @!P2 BRA `(.L_x_3822) ;  /* 0x000000400000a947 */ /* 0x000fea0003800000 */
[----:B-1--4-:R-:W3:Y:S02]  /*0340*/  @P1 LDG.E R0, [R2.64+0x4] ;  /* 0x0000040602001981 */ /* 0x012ee4000c1e1900 */
[----:B---3-5:R-:W-:-:S06]  /*0350*/  @P1 IADD3 R0, R0, -R7, RZ ;  /* 0x8000000700001210 */ /* 0x028fcc0007ffe0ff */
[----:B------:R1:W5:Y:S01]  /*0360*/  @!P1 LDG.E R0, [R2.64] ;  /* 0x0000000602009981 */ /* 0x000362000c1e1900 */
[----:B------:R-:W-:Y:S05]  /*0370*/  BRA `(.L_x_3823) ;  /* 0x0000001000007947 */ /* 0x000fea0003800000 */
.L_x_3822:
[----:B-1--4-:R-:W-:Y:S02]  /*0380*/  MOV R0, c[0x0][0x218] ;  /* 0x0000860000007a02 */ /* 0x012fe40000000f00 */
.L_x_3823:
[----:B------:R-:W-:-:S04]  /*0390*/  ISETP.NE.U32.AND P0, PT, RZ, c[0x0][0x258], PT ;  /* 0x00009600ff007a0c */ /* 0x000fc80003f05070 */
[----:B------:R-:W-:-:S13]  /*03a0*/  ISETP.NE.AND.EX P1, PT, RZ, c[0x0][0x25c], PT, P0 ;  /* 0x00009700ff007a0c */ /* 0x000fda0003f25300 */
[----:B-12---:R-:W-:-:S06]  /*03b0*/  @P1 IMAD.WIDE R2, R28, R188, c[0x0][0x258] ;  /* 0x000096001c021625 */ /* 0x006fcc00078e02bc */
        /* <DEDUP_REMOVED lines=10> */
[----:B------:R-:W-:Y:S01]  /*0460*/  IABS R6, c[0x0][0x10] ;  /* 0x0000040000067a13 */ /* 0x000fe20000000000 */
        /* <DEDUP_REMOVED lines=69> */
[----:B------:R-:W-:Y:S02]  /*08c0*/  IADD3 R2, P0, R4, R2, RZ ;  /* 0x0000000204027210 */ /* 0x000fe40007f1e0ff */
        /* <DEDUP_REMOVED lines=14> */
[-C--:B------:R-:W-:Y:S02]  /*09b0*/  ISETP.GE.AND P1, PT, R10, R6.reuse, PT ;  /* 0x000000060a00720c */ /* 0x080fe40003f26270 */
[----:B------:R-:W-:Y:S01]  /*09c0*/  ISETP.GE.OR P5, PT, R8, R6, P5 ;  /* 0x000000060800720c */ /* 0x000fe20002fa6670 */
[----:B------:R-:W-:Y:S01]  /*09d0*/  @!P0 STG.E.128 [R4.64+0x1800], RZ ;  /* 0x001800ff04008986 */ /* 0x000fe2000c101d06 */
[----:B------:R-:W-:-:S03]  /*09e0*/  IADD3 R3, P0, R7, R0, RZ ;  /* 0x0000000007037210 */ /* 0x000fc60007f1e0ff */
[----:B------:R-:W-:Y:S01]  /*09f0*/  @!P6 STG.E.128 [R4.64+0x2800], RZ ;  /* 0x002800ff0400e986 */ /* 0x000fe2000c101d06 */
[----:B------:R-:W-:Y:S02]  /*0a00*/  LEA.HI.X.SX32 R7, R0, R2, 0x1, P0 ;  /* 0x0000000200077211 */ /* 0x000fe400000f0eff */
[----:B------:R-:W-:Y:S01]  /*0a10*/  LEA R2, P0, R3, c[0x0][0x208], 0x2 ;  /* 0x0000820003027a11 */ /* 0x000fe200078010ff */
[----:B------:R-:W-:Y:S01]  /*0a20*/  @!P4 STG.E.128 [R4.64+0x2000], RZ ;  /* 0x002000ff0400c986 */ /* 0x000fe2000c101d06 */
[----:B------:R-:W-:Y:S02]  /*0a30*/  LOP3.LUT P6, RZ, R219, 0xf, RZ, 0xc0, !PT ;  /* 0x0000000fdbff7812 */ /* 0x000fe400078cc0ff */
        /* <DEDUP_REMOVED lines=9> */
[----:B------:R-:W-:Y:S01]  /*0ad0*/  ISETP.GE.OR P2, PT, R0, R6, P6 ;  /* 0x000000060000720c */ /* 0x000fe20003746670 */
[----:B------:R-:W-:-:S05]  /*0ae0*/  @!P5 IMAD.MOV.U32 R0, RZ, RZ, -0x800000 ;  /* 0xff800000ff00d424 */ /* 0x000fca00078e00ff */
        /* <DEDUP_REMOVED lines=11> */
[----:B------:R-:W-:-:S13]  /*0ba0*/  ISETP.GE.OR P0, PT, R10, R6, P6 ;  /* 0x000000060a00720c */ /* 0x000fda0003706670 */
[----:B------:R-:W-:Y:S05]  /*0bb0*/  @P0 EXIT ;  /* 0x000000000000094d */ /* 0x000fea0003800000 */
[----:B--2---:R-:W-:-:S05]  /*0bc0*/  MOV R0, 0xff800000 ;  /* 0xff80000000007802 */ /* 0x004fca0000000f00 */
[----:B------:R-:W-:Y:S01]  /*0bd0*/  STG.E [R2.64+0xe0], R0 ;  /* 0x0000e00002007986 */ /* 0x000fe2000c101906 */
[----:B------:R-:W-:Y:S05]  /*0be0*/  EXIT ;  /* 0x000000000000794d */ /* 0x000fea0003800000 */
.L_x_3824:
[----:B-1----:R-:W-:Y:S01]  /*0bf0*/  ISETP.NE.U32.AND P0, PT, RZ, c[0x0][0x2b8], PT ;  /* 0x0000ae00ff007a0c */ /* 0x002fe20003f05070 */
[----:B------:R-:W-:-:S03]  /*0c00*/  IMAD.MOV.U32 R9, RZ, RZ, R28 ;  /* 0x000000ffff097224 */ /* 0x000fc600078e001c */
[----:B------:R-:W-:-:S13]  /*0c10*/  ISETP.NE.AND.EX P0, PT, RZ, c[0x0][0x2bc], PT, P0 ;  /* 0x0000af00ff007a0c */ /* 0x000fda0003f05300 */
[----:B------:R-:W-:-:S05]  /*0c20*/  @P0 IMAD.WIDE R2, R28, R188, c[0x0][0x2b8] ;  /* 0x0000ae001c020625 */ /* 0x000fca00078e02bc */
[----:B------:R1:W5:Y:S01]  /*0c30*/  @P0 LDG.E R9, [R2.64] ;  /* 0x0000000602090981 */ /* 0x000362000c1e1900 */
[----:B------:R-:W-:Y:S01]  /*0c40*/  ISETP.NE.U32.AND P0, PT, RZ, c[0x0][0x2c0], PT ;  /* 0x0000b000ff007a0c */ /* 0x000fe20003f05070 */
[----:B------:R-:W-:Y:S01]  /*0c50*/  IMAD.MOV.U32 R4, RZ, RZ, RZ ;  /* 0x000000ffff047224 */ /* 0x000fe200078e00ff */
        /* <DEDUP_REMOVED lines=78> */
[----:B-----5:R-:W-:-:S04]  /*1140*/  IMAD.WIDE.U32 R8, R6, c[0x0][0x180], RZ ;  /* 0x0000600006087a25 */ /* 0x020fc800078e00ff */
[C---:B------:R-:W-:Y:S02]  /*1150*/  IMAD R2, R5.reuse, c[0x0][0x180], RZ ;  /* 0x0000600005027a24 */ /* 0x040fe400078e02ff */
[----:B------:R-:W-:Y:S02]  /*1160*/  IMAD R5, R5, c[0x0][0x188], RZ ;  /* 0x0000620005057a24 */ /* 0x000fe400078e02ff */
[C---:B------:R-:W-:Y:S02]  /*1170*/  IMAD R2, R6.reuse, c[0x0][0x184], R2 ;  /* 0x0000610006027a24 */ /* 0x040fe400078e0202 */
[C---:B------:R-:W-:Y:S02]  /*1180*/  IMAD R5, R6.reuse, c[0x0][0x18c], R5 ;  /* 0x0000630006057a24 */ /* 0x040fe400078e0205 */
[----:B------:R-:W-:Y:S01]  /*1190*/  IMAD.IADD R3, R9, 0x1, R2 ;  /* 0x0000000109037824 */ /* 0x000fe200078e0202 */
[----:B------:R-:W-:Y:S01]  /*11a0*/  MOV R2, R8 ;  /* 0x0000000800027202 */ /* 0x000fe20000000f00 */
[----:B------:R-:W-:-:S04]  /*11b0*/  IMAD.WIDE.U32 R6, R6, c[0x0][0x188], RZ ;  /* 0x0000620006067a25 */ /* 0x000fc800078e00ff */
[----:B------:R-:W-:Y:S01]  /*11c0*/  IMAD.WIDE.U32 R2, R11, c[0x0][0x198], R2 ;  /* 0x000066000b027a25 */ /* 0x000fe200078e0002 */
[----:B------:R-:W-:-:S03]  /*11d0*/  MOV R10, R6 ;  /* 0x00000006000a7202 */ /* 0x000fc60000000f00 */
[----:B------:R-:W-:Y:S02]  /*11e0*/  IMAD.IADD R3, R3, 0x1, R4 ;  /* 0x0000000103037824 */ /* 0x000fe400078e0204 */
[----:B------:R-:W-:Y:S02]  /*11f0*/  IMAD R4, R20, c[0x0][0x1b0], RZ ;  /* 0x00006c0014047a24 */ /* 0x000fe400078e02ff */
[----:B------:R-:W-:-:S04]  /*1200*/  IMAD.WIDE.U32 R2, R0, c[0x0][0x1b0], R2 ;  /* 0x00006c0000027a25 */ /* 0x000fc800078e0002 */
[----:B------:R-:W-:Y:S02]  /*1210*/  IMAD R4, R0, c[0x0][0x1b4], R4 ;  /* 0x00006d0000047a24 */ /* 0x000fe400078e0204 */
[----:B------:R-:W-:Y:S02]  /*1220*/  IMAD.IADD R12, R7, 0x1, R5 ;  /* 0x00000001070c7824 */ /* 0x000fe400078e0205 */
[----:B------:R-:W-:Y:S01]  /*1230*/  IMAD.MOV.U32 R19, RZ, RZ, R2 ;  /* 0x000000ffff137224 */ /* 0x000fe200078e0002 */
[----:B------:R-:W-:Y:S01]  /*1240*/  IADD3 R21, R3, R4, RZ ;  /* 0x0000000403157210 */ /* 0x000fe20007ffe0ff */
[----:B------:R-:W-:Y:S05]  /*1250*/  BRA `(.L_x_3826) ;  /* 0x0000049000007947 */ /* 0x000fea0003800000 */
.L_x_3825:
        /* <DEDUP_REMOVED lines=17> */
.L_x_3827:
        /* <DEDUP_REMOVED lines=14> */
[----:B------:R-:W-:Y:S02]  /*1450*/  IMAD.MOV.U32 R2, RZ, RZ, R4 ;  /* 0x000000ffff027224 */ /* 0x000fe400078e0004 */
[----:B------:R-:W-:Y:S02]  /*1460*/  IMAD R4, R15, c[0x0][0x198], RZ ;  /* 0x000066000f047a24 */ /* 0x000fe400078e02ff */
[----:B------:R-:W-:-:S04]  /*1470*/  IMAD.HI.U32 R0, R0, R2, RZ ;  /* 0x0000000200007227 */ /* 0x000fc800078e00ff */
[----:B------:R-:W-:Y:S01]  /*1480*/  IMAD R4, R14, c[0x0][0x19c], R4 ;  /* 0x000067000e047a24 */ /* 0x000fe200078e0204 */
[----:B------:R-:W-:-:S05]  /*1490*/  IADD3 R3, -R0, RZ, RZ ;  /* 0x000000ff00037210 */ /* 0x000fca0007ffe1ff */
[----:B------:R-:W-:Y:S01]  /*14a0*/  IMAD R2, R10, R3, R2 ;  /* 0x000000030a027224 */ /* 0x000fe200078e0202 */
[----:B------:R-:W-:-:S04]  /*14b0*/  MOV R3, R6 ;  /* 0x0000000600037202 */ /* 0x000fc80000000f00 */
[----:B------:R-:W-:-:S13]  /*14c0*/  ISETP.GT.U32.AND P1, PT, R10, R2, PT ;  /* 0x000000020a00720c */ /* 0x000fda0003f24070 */
[----:B------:R-:W-:Y:S01]  /*14d0*/  @!P1 IMAD.IADD R2, R2, 0x1, -R10 ;  /* 0x0000000102029824 */ /* 0x000fe200078e0a0a */
[----:B------:R-:W-:Y:S02]  /*14e0*/  @!P1 IADD3 R0, R0, 0x1, RZ ;  /* 0x0000000100009810 */ /* 0x000fe40007ffe0ff */
[----:B------:R-:W-:Y:S02]  /*14f0*/  ISETP.NE.AND P1, PT, RZ, c[0x0][0x1c8], PT ;  /* 0x00007200ff007a0c */ /* 0x000fe40003f25270 */
[----:B------:R-:W-:Y:S02]  /*1500*/  ISETP.GE.U32.AND P3, PT, R2, R10, PT ;  /* 0x0000000a0200720c */ /* 0x000fe40003f66070 */
[----:B------:R-:W-:-:S04]  /*1510*/  LOP3.LUT R2, R22, c[0x0][0x1c8], RZ, 0x3c, !PT ;  /* 0x0000720016027a12 */ /* 0x000fc800078e3cff */
        /* <DEDUP_REMOVED lines=29> */
.L_x_3826:
        /* <DEDUP_REMOVED lines=23> */
[----:B------:R-:W-:Y:S01]  /*1860*/  IMAD.SHL.U32 R3, R102, 0x40, RZ ;  /* 0x0000004066037824 */ /* 0x000fe200078e00ff */
[----:B------:R-:W-:Y:S01]  /*1870*/  SHF.L.U32 R195, R156, 0x4, RZ ;  /* 0x000000049cc37819 */ /* 0x000fe200000006ff */
[----:B------:R-:W-:Y:S01]  /*1880*/  @!P0 IMAD.WIDE.U32 R4, R28, c[0x0][0x178], RZ ;  /* 0x00005e001c048a25 */ /* 0x000fe200078e00ff */
[----:B------:R-:W-:-:S02]  /*1890*/  SHF.R.S32.HI R202, RZ, 0x4, R25 ;  /* 0x00000004ffca7819 */ /* 0x000fc40000011419 */
        /* <DEDUP_REMOVED lines=32> */
[----:B------:R-:W-:Y:S01]  /*1aa0*/  IMAD.IADD R3, R3, 0x1, R0 ;  /* 0x0000000103037824 */ /* 0x000fe200078e0200 */
[----:B------:R-:W-:Y:S01]  /*1ab0*/  SHF.R.S32.HI R0, RZ, 0x1f, R22 ;  /* 0x0000001fff007819 */ /* 0x000fe20000011416 */
[----:B------:R-:W-:-:S04]  /*1ac0*/  IMAD.WIDE.U32 R4, R8, c[0x0][0x190], R4 ;  /* 0x0000640008047a25 */ /* 0x000fc800078e0004 */
[C---:B------:R-:W-:Y:S02]  /*1ad0*/  IMAD R8, R102.reuse, c[0x0][0x19c], R10 ;  /* 0x0000670066087a24 */ /* 0x040fe400078e020a */
[----:B------:R-:W-:-:S04]  /*1ae0*/  IMAD.WIDE.U32 R6, R102, c[0x0][0x198], R6 ;  /* 0x0000660066067a25 */ /* 0x000fc800078e0006 */
[C---:B------:R-:W-:Y:S01]  /*1af0*/  IMAD R10, R11.reuse, c[0x0][0x1a4], R15 ;  /* 0x000069000b0a7a24 */ /* 0x040fe200078e020f */
[----:B------:R-:W-:Y:S01]  /*1b00*/  LEA R13, P3, R6, c[0x0][0x168], 0x1 ;  /* 0x00005a00060d7a11 */ /* 0x000fe200078608ff */
[----:B------:R-:W-:-:S04]  /*1b10*/  IMAD.WIDE.U32 R2, R11, c[0x0][0x1a0], R2 ;  /* 0x000068000b027a25 */ /* 0x000fc800078e0002 */
[----:B------:R-:W-:Y:S01]  /*1b20*/  IMAD.IADD R8, R7, 0x1, R8 ;  /* 0x0000000107087824 */ /* 0x000fe200078e0208 */
[----:B------:R-:W-:Y:S01]  /*1b30*/  LEA R12, P0, R2, c[0x0][0x170], 0x1 ;  /* 0x00005c00020c7a11 */ /* 0x000fe200078008ff */
[----:B------:R-:W-:Y:S01]  /*1b40*/  IMAD R7, R0, c[0x0][0x1a8], RZ ;  /* 0x00006a0000077a24 */ /* 0x000fe200078e02ff */
[----:B------:R-:W-:Y:S01]  /*1b50*/  IADD3 R0, R3, R10, RZ ;  /* 0x0000000a03007210 */ /* 0x000fe20007ffe0ff */
[----:B------:R-:W-:Y:S01]  /*1b60*/  IMAD.IADD R5, R5, 0x1, R9 ;  /* 0x0000000105057824 */ /* 0x000fe200078e0209 */
[----:B------:R-:W-:Y:S01]  /*1b70*/  SHF.L.U64.HI R9, R6, 0x1, R8 ;  /* 0x0000000106097819 */ /* 0x000fe20000010208 */
[----:B------:R1:W-:Y:S01]  /*1b80*/  STL [R1+0x10], R13 ;  /* 0x0000100d01007387 */ /* 0x0003e20000100800 */
[----:B------:R-:W-:Y:S01]  /*1b90*/  SHF.R.S32.HI R3, RZ, 0x1f, R151 ;  /* 0x0000001fff037819 */ /* 0x000fe20000011497 */
[----:B------:R-:W-:Y:S01]  /*1ba0*/  IMAD.WIDE.U32 R180, R22, c[0x0][0x1a8], R4 ;  /* 0x00006a0016b47a25 */ /* 0x000fe200078e0004 */
[----:B------:R-:W-:Y:S02]  /*1bb0*/  SHF.L.U64.HI R6, R2, 0x1, R0 ;  /* 0x0000000102067819 */ /* 0x000fe40000010200 */
[----:B------:R-:W-:Y:S01]  /*1bc0*/  LEA.HI R4, R3, R151, RZ, 0x8 ;  /* 0x0000009703047211 */ /* 0x000fe200078f40ff */
[----:B------:R-:W-:Y:S01]  /*1bd0*/  IMAD.SHL.U32 R3, R200, 0x4, RZ ;  /* 0x00000004c8037824 */ /* 0x000fe200078e00ff */
[----:B------:R-:W-:Y:S01]  /*1be0*/  IADD3.X R10, R9, c[0x0][0x16c], RZ, P3, !PT ;  /* 0x00005b00090a7a10 */ /* 0x000fe20001ffe4ff */
[----:B------:R-:W-:Y:S01]  /*1bf0*/  IMAD.MOV.U32 R2, RZ, RZ, 0x10 ;  /* 0x00000010ff027424 */ /* 0x000fe200078e00ff */
[----:B------:R-:W-:Y:S01]  /*1c00*/  IADD3.X R11, R6, c[0x0][0x174], RZ, P0, !PT ;  /* 0x00005d00060b7a10 */ /* 0x000fe200007fe4ff */
[----:B------:R-:W-:Y:S01]  /*1c10*/  IMAD R196, R102, R134, R3 ;  /* 0x0000008666c47224 */ /* 0x000fe200078e0203 */
[----:B------:R-:W-:Y:S01]  /*1c20*/  SHF.R.S32.HI R4, RZ, 0x8, R4 ;  /* 0x00000008ff047819 */ /* 0x000fe20000011404 */
[----:B------:R1:W-:Y:S01]  /*1c30*/  STL [R1+0xc], R10 ;  /* 0x00000c0a01007387 */ /* 0x0003e20000100800 */
[----:B------:R-:W-:Y:S01]  /*1c40*/  R2P PR, R208, 0x6 ;  /* 0x00000006d0007804 */ /* 0x000fe20000000000 */
[----:B------:R-:W-:Y:S01]  /*1c50*/  IMAD.MOV.U32 R0, RZ, RZ, 0x20 ;  /* 0x00000020ff007424 */ /* 0x000fe200078e00ff */
[----:B------:R-:W-:Y:S01]  /*1c60*/  IMNMX R135, R29, R4, !PT ;  /* 0x000000041d877217 */ /* 0x000fe20007800200 */
[----:B------:R1:W-:Y:S01]  /*1c70*/  STL [R1+0x18], R12 ;  /* 0x0000180c01007387 */ /* 0x0003e20000100800 */
[----:B------:R-:W-:Y:S01]  /*1c80*/  LEA.HI R8, R26, R219, RZ, 0x5 ;  /* 0x000000db1a087211 */ /* 0x000fe200078f28ff */
[----:B------:R-:W-:Y:S01]  /*1c90*/  IMAD.MOV.U32 R19, RZ, RZ, c[0x0][0x1a0] ;  /* 0x00006800ff137624 */ /* 0x000fe200078e00ff */
[----:B------:R-:W-:Y:S01]  /*1ca0*/  IADD3 R201, R3, R196, RZ ;  /* 0x000000c403c97210 */ /* 0x000fe20007ffe0ff */
[----:B------:R1:W-:Y:S01]  /*1cb0*/  STL [R1+0x14], R11 ;  /* 0x0000140b01007387 */ /* 0x0003e20000100800 */
[----:B------:R-:W-:Y:S01]  /*1cc0*/  LOP3.LUT R5, R8, 0xffffffe0, RZ, 0xc0, !PT ;  /* 0xffffffe008057812 */ /* 0x000fe200078ec0ff */
[----:B------:R-:W-:Y:S01]  /*1cd0*/  IMAD R7, R22, c[0x0][0x1ac], R7 ;  /* 0x00006b0016077a24 */ /* 0x000fe200078e0207 */
[C---:B------:R-:W-:Y:S01]  /*1ce0*/  SHF.L.U64.HI R212, R19.reuse, R188, c[0x0][0x1a4] ;  /* 0x0000690013d47619 */ /* 0x040fe200000102bc */
[----:B------:R-:W-:Y:S01]  /*1cf0*/  IMAD.SHL.U32 R214, R19, 0x10, RZ ;  /* 0x0000001013d67824 */ /* 0x000fe200078e00ff */
[----:B------:R-:W-:Y:S01]  /*1d00*/  SHF.R.S32.HI R211, RZ, 0x5, R8 ;  /* 0x00000005ffd37819 */ /* 0x000fe20000011408 */
[----:B------:R-:W-:Y:S01]  /*1d10*/  IMAD.IADD R210, R219, 0x1, -R5 ;  /* 0x00000001dbd27824 */ /* 0x000fe200078e0a05 */
[----:B------:R-:W-:Y:S01]  /*1d20*/  SHF.R.S32.HI R203, RZ, 0x1f, R196 ;  /* 0x0000001fffcb7819 */ /* 0x000fe200000114c4 */
[----:B------:R-:W-:Y:S01]  /*1d30*/  IMAD.IADD R183, R181, 0x1, R7 ;  /* 0x00000001b5b77824 */ /* 0x000fe200078e0207 */
[----:B------:R-:W-:-:S02]  /*1d40*/  SHF.R.S32.HI R204, RZ, 0x1f, R201 ;  /* 0x0000001fffcc7819 */ /* 0x000fc400000114c9 */
        /* <DEDUP_REMOVED lines=95> */
[C---:B------:R-:W-:Y:S01]  /*2340*/  SHF.L.U64.HI R5, R2.reuse, R190, c[0x0][0x294] ;  /* 0x0000a50002057619 */ /* 0x040fe200000102be */
        /* <DEDUP_REMOVED lines=9> */
[C---:B------:R-:W-:Y:S01]  /*23e0*/  SHF.L.U64.HI R191, R3.reuse, R191, c[0x0][0x28c] ;  /* 0x0000a30003bf7619 */ /* 0x040fe200000102bf */
        /* <DEDUP_REMOVED lines=183> */
.L_x_3930:
        /* <DEDUP_REMOVED lines=9> */
[CC--:B------:R-:W-:Y:S02]  /*2ff0*/  ISETP.GE.AND P0, PT, R150.reuse, R4.reuse, PT ;  /* 0x000000049600720c */ /* 0x0c0fe40003f06270 */
        /* <DEDUP_REMOVED lines=8> */
[-C--:B------:R-:W-:Y:S01]  /*3080*/  @P4 LEA R12, P1, R214, R95.reuse, 0x1 ;  /* 0x0000005fd60c4211 */ /* 0x080fe200078208ff */
[----:B----4-:R4:W2:Y:S01]  /*3090*/  R2UR UR9, R3 ;  /* 0x00000000030973c2 */ /* 0x0108a200000e0000 */
[----:B------:R-:W-:Y:S01]  /*30a0*/  P2R R5, PR, RZ, 0x8 ;  /* 0x00000008ff057803 */ /* 0x000fe20000000000 */
[----:B------:R-:W-:Y:S01]  /*30b0*/  @P4 IMAD.X R23, R100, 0x1, R155, P0 ;  /* 0x0000000164174824 */ /* 0x000fe200000e069b */
[----:B------:R-:W-:Y:S02]  /*30c0*/  @P6 IADD3 R10, P0, R101, R218, RZ ;  /* 0x000000da650a6210 */ /* 0x000fe40007f1e0ff */
        /* <DEDUP_REMOVED lines=11> */
[----:B------:R-:W-:Y:S02]  /*3180*/  @P5 IADD3 R24, P0, R101, R217, RZ ;  /* 0x000000d965185210 */ /* 0x000fe40007f1e0ff */
[----:B------:R-:W-:Y:S01]  /*3190*/  LOP3.LUT R238, R238, 0xffffffbf, RZ, 0xc0, !PT ;  /* 0xffffffbfeeee7812 */ /* 0x000fe200078ec0ff */
[----:B----4-:R-:W-:Y:S01]  /*31a0*/  IMAD.MOV.U32 R3, RZ, RZ, R100 ;  /* 0x000000ffff037224 */ /* 0x010fe200078e0064 */
[----:B------:R-:W-:Y:S01]  /*31b0*/  P2R R14, PR, RZ, 0x4 ;  /* 0x00000004ff0e7803 */ /* 0x000fe20000000000 */
[----:B------:R-:W-:Y:S01]  /*31c0*/  @P5 IMAD.X R25, R100, 0x1, R163, P0 ;  /* 0x0000000164195824 */ /* 0x000fe200000e06a3 */
[-C--:B------:R-:W-:Y:S02]  /*31d0*/  @P5 IADD3 R36, P0, R207, R95.reuse, RZ ;  /* 0x0000005fcf245210 */ /* 0x080fe40007f1e0ff */
        /* <DEDUP_REMOVED lines=231> */
.L_x_3832:
[----:B------:R-:W-:Y:S05]  /*4050*/  BSYNC B0 ;  /* 0x0000000000007941 */ /* 0x000fea0003800000 */
.L_x_3831:
        /* <DEDUP_REMOVED lines=62> */
.L_x_3834:
[----:B------:R-:W-:Y:S05]  /*4440*/  BSYNC B0 ;  /* 0x0000000000007941 */ /* 0x000fea0003800000 */
.L_x_3833:
        /* <DEDUP_REMOVED lines=64> */
.L_x_3836:
[----:B------:R-:W-:Y:S05]  /*4850*/  BSYNC B0 ;  /* 0x0000000000007941 */ /* 0x000fea0003800000 */
.L_x_3835:
        /* <DEDUP_REMOVED lines=68> */
.L_x_3838:
[----:B------:R-:W-:Y:S05]  /*4ca0*/  BSYNC B0 ;  /* 0x0000000000007941 */ /* 0x000fea0003800000 */
.L_x_3837:
        /* <DEDUP_REMOVED lines=64> */
.L_x_3840:
[----:B------:R-:W-:Y:S05]  /*50b0*/  BSYNC B0 ;  /* 0x0000000000007941 */ /* 0x000fea0003800000 */
.L_x_3839:
        /* <DEDUP_REMOVED lines=68> */
.L_x_3842:
[----:B------:R-:W-:Y:S05]  /*5500*/  BSYNC B0 ;  /* 0x0000000000007941 */ /* 0x000fea0003800000 */
.L_x_3841:
        /* <DEDUP_REMOVED lines=68> */
.L_x_3844:
[----:B------:R-:W-:Y:S05]  /*5950*/  BSYNC B0 ;  /* 0x0000000000007941 */ /* 0x000fea0003800000 */
.L_x_3843:
        /* <DEDUP_REMOVED lines=68> */
.L_x_3846:
[----:B------:R-:W-:Y:S05]  /*5da0*/  BSYNC B0 ;  /* 0x0000000000007941 */ /* 0x000fea0003800000 */
.L_x_3845:
        /* <DEDUP_REMOVED lines=64> */
.L_x_3848:
[----:B------:R-:W-:Y:S05]  /*61b0*/  BSYNC B0 ;  /* 0x0000000000007941 */ /* 0x000fea0003800000 */
.L_x_3847:
        /* <DEDUP_REMOVED lines=70> */
.L_x_3850:
[----:B------:R-:W-:Y:S05]  /*6620*/  BSYNC B0 ;  /* 0x0000000000007941 */ /* 0x000fea0003800000 */
.L_x_3849:
        /* <DEDUP_REMOVED lines=71> */
.L_x_3852:
[----:B------:R-:W-:Y:S05]  /*6aa0*/  BSYNC B0 ;  /* 0x0000000000007941 */ /* 0x000fea0003800000 */
.L_x_3851:
        /* <DEDUP_REMOVED lines=71> */
.L_x_3854:
[----:B------:R-:W-:Y:S05]  /*6f20*/  BSYNC B0 ;  /* 0x0000000000007941 */ /* 0x000fea0003800000 */
.L_x_3853:
        /* <DEDUP_REMOVED lines=71> */
.L_x_3856:
[----:B------:R-:W-:Y:S05]  /*73a0*/  BSYNC B0 ;  /* 0x0000000000007941 */ /* 0x000fea0003800000 */
.L_x_3855:
        /* <DEDUP_REMOVED lines=71> */
.L_x_3858:
[----:B------:R-:W-:Y:S05]  /*7820*/  BSYNC B0 ;  /* 0x0000000000007941 */ /* 0x000fea0003800000 */
.L_x_3857:
        /* <DEDUP_REMOVED lines=71> */
.L_x_3860:
[----:B------:R-:W-:Y:S05]  /*7ca0*/  BSYNC B0 ;  /* 0x0000000000007941 */ /* 0x000fea0003800000 */
.L_x_3859:
        /* <DEDUP_REMOVED lines=71> */
.L_x_3862:
[----:B------:R-:W-:Y:S05]  /*8120*/  BSYNC B0 ;  /* 0x0000000000007941 */ /* 0x000fea0003800000 */
.L_x_3861:
        /* <DEDUP_REMOVED lines=11> */
.L_x_3830:
        /* <DEDUP_REMOVED lines=93> */
.L_x_3867:
[----:B------:R-:W-:Y:S05]  /*87b0*/  BSYNC B0 ;  /* 0x0000000000007941 */ /* 0x000fea0003800000 */
.L_x_3866:
[----:B-1----:R-:W-:Y:S02]  /*87c0*/  MOV R2, R84 ;  /* 0x0000005400027202 */ /* 0x002fe40000000f00 */
[----:B------:R-:W-:Y:S05]  /*87d0*/  MOV R3, R85 ;  /* 0x0000005500037202 */ /* 0x000fea0000000f00 */
[----:B-----5:R1:W-:Y:S02]  /*87e0*/  STG.E.128 [R2.64], R24 ;  /* 0x0000001802007986 */ /* 0x0203e4000c101d06 */
.L_x_3865:
[----:B------:R-:W-:Y:S05]  /*87f0*/  BSYNC B1 ;  /* 0x0000000000017941 */ /* 0x000fea0003800000 */
.L_x_3864:
        /* <DEDUP_REMOVED lines=90> */
.L_x_3871:
[----:B------:R-:W-:Y:S05]  /*8da0*/  BSYNC B0 ;  /* 0x0000000000007941 */ /* 0x000fea0003800000 */
.L_x_3870:
[C---:B-1----:R-:W-:Y:S04]  /*8db0*/  LEA R2, P0, R195.reuse, R84, 0x1 ;  /* 0x00000054c3027211 */ /* 0x042fe800078008ff */
[----:B------:R-:W-:Y:S05]  /*8dc0*/  LEA.HI.X R3, R195, R85, R197, 0x1, P0 ;  /* 0x00000055c3037211 */ /* 0x000fea00000f0cc5 */
[----:B-----5:R1:W-:Y:S04]  /*8dd0*/  STG.E.128 [R2.64], R24 ;  /* 0x0000001802007986 */ /* 0x0203e8000c101d06 */
.L_x_3869:
[----:B------:R-:W-:Y:S05]  /*8de0*/  BSYNC B1 ;  /* 0x0000000000017941 */ /* 0x000fea0003800000 */
.L_x_3868:
        /* <DEDUP_REMOVED lines=92> */
.L_x_3875:
[----:B------:R-:W-:Y:S05]  /*93b0*/  BSYNC B0 ;  /* 0x0000000000007941 */ /* 0x000fea0003800000 */
.L_x_3874:
[C---:B-1----:R-:W-:Y:S04]  /*93c0*/  LEA R2, P0, R156.reuse, R84, 0x1 ;  /* 0x000000549c027211 */ /* 0x042fe800078008ff */
[----:B------:R-:W-:Y:S05]  /*93d0*/  LEA.HI.X R3, R156, R85, R192, 0x1, P0 ;  /* 0x000000559c037211 */ /* 0x000fea00000f0cc0 */
[----:B-----5:R1:W-:Y:S04]  /*93e0*/  STG.E.128 [R2.64], R24 ;  /* 0x0000001802007986 */ /* 0x0203e8000c101d06 */
.L_x_3873:
[----:B------:R-:W-:Y:S05]  /*93f0*/  BSYNC B1 ;  /* 0x0000000000017941 */ /* 0x000fea0003800000 */
.L_x_3872:
        /* <DEDUP_REMOVED lines=93> */
.L_x_3879:
[----:B------:R-:W-:Y:S05]  /*99d0*/  BSYNC B0 ;  /* 0x0000000000007941 */ /* 0x000fea0003800000 */
.L_x_3878:
[----:B------:R-:W-:Y:S02]  /*99e0*/  MOV R0, 0x60 ;  /* 0x0000006000007802 */ /* 0x000fe40000000f00 */
[----:B-1----:R-:W-:Y:S02]  /*99f0*/  MOV R2, R84 ;  /* 0x0000005400027202 */ /* 0x002fe40000000f00 */
[----:B------:R-:W-:Y:S05]  /*9a00*/  MOV R3, R85 ;  /* 0x0000005500037202 */ /* 0x000fea0000000f00 */
[C---:B------:R-:W-:Y:S04]  /*9a10*/  IMAD.WIDE.U32 R2, R0.reuse, c[0x0][0x198], R2 ;  /* 0x0000660000027a25 */ /* 0x040fe800078e0002 */
[----:B------:R-:W-:Y:S05]  /*9a20*/  IMAD R0, R0, c[0x0][0x19c], RZ ;  /* 0x0000670000007a24 */ /* 0x000fea00078e02ff */
[----:B------:R-:W-:Y:S05]  /*9a30*/  IADD3 R3, R3, R0, RZ ;  /* 0x0000000003037210 */ /* 0x000fea0007ffe0ff */
[----:B-----5:R1:W-:Y:S02]  /*9a40*/  STG.E.128 [R2.64], R24 ;  /* 0x0000001802007986 */ /* 0x0203e4000c101d06 */
.L_x_3877:
[----:B------:R-:W-:Y:S05]  /*9a50*/  BSYNC B1 ;  /* 0x0000000000017941 */ /* 0x000fea0003800000 */
.L_x_3876:
        /* <DEDUP_REMOVED lines=92> */
.L_x_3883:
[----:B------:R-:W-:Y:S05]  /*a020*/  BSYNC B0 ;  /* 0x0000000000007941 */ /* 0x000fea0003800000 */
.L_x_3882:
[C---:B-1----:R-:W-:Y:S04]  /*a030*/  LEA R2, P0, R160.reuse, R84, 0x1 ;  /* 0x00000054a0027211 */ /* 0x042fe800078008ff */
[----:B------:R-:W-:Y:S05]  /*a040*/  LEA.HI.X R3, R160, R85, R193, 0x1, P0 ;  /* 0x00000055a0037211 */ /* 0x000fea00000f0cc1 */
[----:B-----5:R1:W-:Y:S04]  /*a050*/  STG.E.128 [R2.64], R24 ;  /* 0x0000001802007986 */ /* 0x0203e8000c101d06 */
.L_x_3881:
[----:B------:R-:W-:Y:S05]  /*a060*/  BSYNC B1 ;  /* 0x0000000000017941 */ /* 0x000fea0003800000 */
.L_x_3880:
        /* <DEDUP_REMOVED lines=93> */
.L_x_3887:
[----:B------:R-:W-:Y:S05]  /*a640*/  BSYNC B0 ;  /* 0x0000000000007941 */ /* 0x000fea0003800000 */
.L_x_3886:
[----:B------:R-:W-:Y:S02]  /*a650*/  MOV R0, 0xa0 ;  /* 0x000000a000007802 */ /* 0x000fe40000000f00 */
[----:B-1----:R-:W-:Y:S02]  /*a660*/  MOV R2, R84 ;  /* 0x0000005400027202 */ /* 0x002fe40000000f00 */
[----:B------:R-:W-:Y:S05]  /*a670*/  MOV R3, R85 ;  /* 0x0000005500037202 */ /* 0x000fea0000000f00 */
[C---:B------:R-:W-:Y:S04]  /*a680*/  IMAD.WIDE.U32 R2, R0.reuse, c[0x0][0x198], R2 ;  /* 0x0000660000027a25 */ /* 0x040fe800078e0002 */
[----:B------:R-:W-:Y:S05]  /*a690*/  IMAD R0, R0, c[0x0][0x19c], RZ ;  /* 0x0000670000007a24 */ /* 0x000fea00078e02ff */
[----:B------:R-:W-:Y:S05]  /*a6a0*/  IADD3 R3, R3, R0, RZ ;  /* 0x0000000003037210 */ /* 0x000fea0007ffe0ff */
[----:B-----5:R1:W-:Y:S02]  /*a6b0*/  STG.E.128 [R2.64], R24 ;  /* 0x0000001802007986 */ /* 0x0203e4000c101d06 */
.L_x_3885:
[----:B------:R-:W-:Y:S05]  /*a6c0*/  BSYNC B1 ;  /* 0x0000000000017941 */ /* 0x000fea0003800000 */
.L_x_3884:
        /* <DEDUP_REMOVED lines=93> */
.L_x_3891:
[----:B------:R-:W-:Y:S05]  /*aca0*/  BSYNC B0 ;  /* 0x0000000000007941 */ /* 0x000fea0003800000 */
.L_x_3890:
[----:B------:R-:W-:Y:S02]  /*acb0*/  MOV R0, 0xc0 ;  /* 0x000000c000007802 */ /* 0x000fe40000000f00 */
[----:B-1----:R-:W-:Y:S02]  /*acc0*/  MOV R2, R84 ;  /* 0x0000005400027202 */ /* 0x002fe40000000f00 */
[----:B------:R-:W-:Y:S05]  /*acd0*/  MOV R3, R85 ;  /* 0x0000005500037202 */ /* 0x000fea0000000f00 */
[C---:B------:R-:W-:Y:S04]  /*ace0*/  IMAD.WIDE.U32 R2, R0.reuse, c[0x0][0x198], R2 ;  /* 0x0000660000027a25 */ /* 0x040fe800078e0002 */
[----:B------:R-:W-:Y:S05]  /*acf0*/  IMAD R0, R0, c[0x0][0x19c], RZ ;  /* 0x0000670000007a24 */ /* 0x000fea00078e02ff */
[----:B------:R-:W-:Y:S05]  /*ad00*/  IADD3 R3, R3, R0, RZ ;  /* 0x0000000003037210 */ /* 0x000fea0007ffe0ff */
[----:B-----5:R1:W-:Y:S02]  /*ad10*/  STG.E.128 [R2.64], R24 ;  /* 0x0000001802007986 */ /* 0x0203e4000c101d06 */
.L_x_3889:
[----:B------:R-:W-:Y:S05]  /*ad20*/  BSYNC B1 ;  /* 0x0000000000017941 */ /* 0x000fea0003800000 */
.L_x_3888:
        /* <DEDUP_REMOVED lines=93> */
.L_x_3895:
[----:B------:R-:W-:Y:S05]  /*b300*/  BSYNC B0 ;  /* 0x0000000000007941 */ /* 0x000fea0003800000 */
.L_x_3894:
[----:B------:R-:W-:Y:S02]  /*b310*/  MOV R0, 0xe0 ;  /* 0x000000e000007802 */ /* 0x000fe40000000f00 */
[----:B-1----:R-:W-:Y:S02]  /*b320*/  MOV R2, R84 ;  /* 0x0000005400027202 */ /* 0x002fe40000000f00 */
[----:B------:R-:W-:Y:S05]  /*b330*/  MOV R3, R85 ;  /* 0x0000005500037202 */ /* 0x000fea0000000f00 */
[C---:B------:R-:W-:Y:S04]  /*b340*/  IMAD.WIDE.U32 R2, R0.reuse, c[0x0][0x198], R2 ;  /* 0x0000660000027a25 */ /* 0x040fe800078e0002 */
[----:B------:R-:W-:Y:S05]  /*b350*/  IMAD R0, R0, c[0x0][0x19c], RZ ;  /* 0x0000670000007a24 */ /* 0x000fea00078e02ff */
[----:B------:R-:W-:Y:S05]  /*b360*/  IADD3 R3, R3, R0, RZ ;  /* 0x0000000003037210 */ /* 0x000fea0007ffe0ff */
[----:B-----5:R1:W-:Y:S02]  /*b370*/  STG.E.128 [R2.64], R24 ;  /* 0x0000001802007986 */ /* 0x0203e4000c101d06 */
.L_x_3893:
[----:B------:R-:W-:Y:S05]  /*b380*/  BSYNC B1 ;  /* 0x0000000000017941 */ /* 0x000fea0003800000 */
.L_x_3892:
        /* <DEDUP_REMOVED lines=92> */
.L_x_3899:
[----:B------:R-:W-:Y:S05]  /*b950*/  BSYNC B0 ;  /* 0x0000000000007941 */ /* 0x000fea0003800000 */
.L_x_3898:
[C---:B-1----:R-:W-:Y:S04]  /*b960*/  LEA R2, P0, R158.reuse, R84, 0x1 ;  /* 0x000000549e027211 */ /* 0x042fe800078008ff */
[----:B------:R-:W-:Y:S05]  /*b970*/  LEA.HI.X R3, R158, R85, R194, 0x1, P0 ;  /* 0x000000559e037211 */ /* 0x000fea00000f0cc2 */
[----:B-----5:R1:W-:Y:S04]  /*b980*/  STG.E.128 [R2.64], R24 ;  /* 0x0000001802007986 */ /* 0x0203e8000c101d06 */
.L_x_3897:
[----:B------:R-:W-:Y:S05]  /*b990*/  BSYNC B1 ;  /* 0x0000000000017941 */ /* 0x000fea0003800000 */
.L_x_3896:
        /* <DEDUP_REMOVED lines=95> */
.L_x_3903:
[----:B------:R-:W-:Y:S05]  /*bf90*/  BSYNC B0 ;  /* 0x0000000000007941 */ /* 0x000fea0003800000 */
.L_x_3902:
[----:B------:R-:W-:Y:S02]  /*bfa0*/  MOV R0, 0x120 ;  /* 0x0000012000007802 */ /* 0x000fe40000000f00 */
[----:B-1----:R-:W-:Y:S02]  /*bfb0*/  MOV R2, R84 ;  /* 0x0000005400027202 */ /* 0x002fe40000000f00 */
[----:B------:R-:W-:Y:S05]  /*bfc0*/  MOV R3, R85 ;  /* 0x0000005500037202 */ /* 0x000fea0000000f00 */
[C---:B------:R-:W-:Y:S04]  /*bfd0*/  IMAD.WIDE.U32 R2, R0.reuse, c[0x0][0x198], R2 ;  /* 0x0000660000027a25 */ /* 0x040fe800078e0002 */
[----:B------:R-:W-:Y:S05]  /*bfe0*/  IMAD R0, R0, c[0x0][0x19c], RZ ;  /* 0x0000670000007a24 */ /* 0x000fea00078e02ff */
[----:B------:R-:W-:Y:S05]  /*bff0*/  IADD3 R3, R3, R0, RZ ;  /* 0x0000000003037210 */ /* 0x000fea0007ffe0ff */
[----:B-----5:R1:W-:Y:S02]  /*c000*/  STG.E.128 [R2.64], R24 ;  /* 0x0000001802007986 */ /* 0x0203e4000c101d06 */
.L_x_3901:
[----:B------:R-:W-:Y:S05]  /*c010*/  BSYNC B1 ;  /* 0x0000000000017941 */ /* 0x000fea0003800000 */
.L_x_3900:
        /* <DEDUP_REMOVED lines=98> */
.L_x_3907:
[----:B------:R-:W-:Y:S05]  /*c640*/  BSYNC B0 ;  /* 0x0000000000007941 */ /* 0x000fea0003800000 */
.L_x_3906:
[----:B------:R-:W-:Y:S02]  /*c650*/  MOV R0, 0x140 ;  /* 0x0000014000007802 */ /* 0x000fe40000000f00 */
[----:B-1----:R-:W-:Y:S02]  /*c660*/  MOV R2, R84 ;  /* 0x0000005400027202 */ /* 0x002fe40000000f00 */
[----:B------:R-:W-:Y:S05]  /*c670*/  MOV R3, R85 ;  /* 0x0000005500037202 */ /* 0x000fea0000000f00 */
[C---:B------:R-:W-:Y:S04]  /*c680*/  IMAD.WIDE.U32 R2, R0.reuse, c[0x0][0x198], R2 ;  /* 0x0000660000027a25 */ /* 0x040fe800078e0002 */
[----:B------:R-:W-:Y:S05]  /*c690*/  IMAD R0, R0, c[0x0][0x19c], RZ ;  /* 0x0000670000007a24 */ /* 0x000fea00078e02ff */
[----:B------:R-:W-:Y:S05]  /*c6a0*/  IADD3 R3, R3, R0, RZ ;  /* 0x0000000003037210 */ /* 0x000fea0007ffe0ff */
[----:B-----5:R1:W-:Y:S02]  /*c6b0*/  STG.E.128 [R2.64], R8 ;  /* 0x0000000802007986 */ /* 0x0203e4000c101d06 */
.L_x_3905:
[----:B------:R-:W-:Y:S05]  /*c6c0*/  BSYNC B1 ;  /* 0x0000000000017941 */ /* 0x000fea0003800000 */
.L_x_3904:
        /* <DEDUP_REMOVED lines=98> */
.L_x_3911:
[----:B------:R-:W-:Y:S05]  /*ccf0*/  BSYNC B0 ;  /* 0x0000000000007941 */ /* 0x000fea0003800000 */
.L_x_3910:
[----:B------:R-:W-:Y:S02]  /*cd00*/  MOV R0, 0x160 ;  /* 0x0000016000007802 */ /* 0x000fe40000000f00 */
[----:B-1----:R-:W-:Y:S02]  /*cd10*/  MOV R2, R84 ;  /* 0x0000005400027202 */ /* 0x002fe40000000f00 */
[----:B------:R-:W-:Y:S05]  /*cd20*/  MOV R3, R85 ;  /* 0x0000005500037202 */ /* 0x000fea0000000f00 */
[C---:B------:R-:W-:Y:S04]  /*cd30*/  IMAD.WIDE.U32 R2, R0.reuse, c[0x0][0x198], R2 ;  /* 0x0000660000027a25 */ /* 0x040fe800078e0002 */
[----:B------:R-:W-:Y:S05]  /*cd40*/  IMAD R0, R0, c[0x0][0x19c], RZ ;  /* 0x0000670000007a24 */ /* 0x000fea00078e02ff */
[----:B------:R-:W-:Y:S05]  /*cd50*/  IADD3 R3, R3, R0, RZ ;  /* 0x0000000003037210 */ /* 0x000fea0007ffe0ff */
[----:B-----5:R1:W-:Y:S02]  /*cd60*/  STG.E.128 [R2.64], R8 ;  /* 0x0000000802007986 */ /* 0x0203e4000c101d06 */
.L_x_3909:
[----:B------:R-:W-:Y:S05]  /*cd70*/  BSYNC B1 ;  /* 0x0000000000017941 */ /* 0x000fea0003800000 */
.L_x_3908:
        /* <DEDUP_REMOVED lines=98> */
.L_x_3915:
[----:B------:R-:W-:Y:S05]  /*d3a0*/  BSYNC B0 ;  /* 0x0000000000007941 */ /* 0x000fea0003800000 */
.L_x_3914:
[----:B------:R-:W-:Y:S02]  /*d3b0*/  MOV R0, 0x180 ;  /* 0x0000018000007802 */ /* 0x000fe40000000f00 */
[----:B-1----:R-:W-:Y:S02]  /*d3c0*/  MOV R2, R84 ;  /* 0x0000005400027202 */ /* 0x002fe40000000f00 */
[----:B------:R-:W-:Y:S05]  /*d3d0*/  MOV R3, R85 ;  /* 0x0000005500037202 */ /* 0x000fea0000000f00 */
[C---:B------:R-:W-:Y:S04]  /*d3e0*/  IMAD.WIDE.U32 R2, R0.reuse, c[0x0][0x198], R2 ;  /* 0x0000660000027a25 */ /* 0x040fe800078e0002 */
[----:B------:R-:W-:Y:S05]  /*d3f0*/  IMAD R0, R0, c[0x0][0x19c], RZ ;  /* 0x0000670000007a24 */ /* 0x000fea00078e02ff */
[----:B------:R-:W-:Y:S05]  /*d400*/  IADD3 R3, R3, R0, RZ ;  /* 0x0000000003037210 */ /* 0x000fea0007ffe0ff */
[----:B-----5:R1:W-:Y:S02]  /*d410*/  STG.E.128 [R2.64], R8 ;  /* 0x0000000802007986 */ /* 0x0203e4000c101d06 */
.L_x_3913:
[----:B------:R-:W-:Y:S05]  /*d420*/  BSYNC B1 ;  /* 0x0000000000017941 */ /* 0x000fea0003800000 */
.L_x_3912:
        /* <DEDUP_REMOVED lines=98> */
.L_x_3919:
[----:B------:R-:W-:Y:S05]  /*da50*/  BSYNC B0 ;  /* 0x0000000000007941 */ /* 0x000fea0003800000 */
.L_x_3918:
[----:B------:R-:W-:Y:S02]  /*da60*/  MOV R0, 0x1a0 ;  /* 0x000001a000007802 */ /* 0x000fe40000000f00 */
[----:B-1----:R-:W-:Y:S02]  /*da70*/  MOV R2, R84 ;  /* 0x0000005400027202 */ /* 0x002fe40000000f00 */
[----:B------:R-:W-:Y:S05]  /*da80*/  MOV R3, R85 ;  /* 0x0000005500037202 */ /* 0x000fea0000000f00 */
[C---:B------:R-:W-:Y:S04]  /*da90*/  IMAD.WIDE.U32 R2, R0.reuse, c[0x0][0x198], R2 ;  /* 0x0000660000027a25 */ /* 0x040fe800078e0002 */
[----:B------:R-:W-:Y:S05]  /*daa0*/  IMAD R0, R0, c[0x0][0x19c], RZ ;  /* 0x0000670000007a24 */ /* 0x000fea00078e02ff */
[----:B------:R-:W-:Y:S05]  /*dab0*/  IADD3 R3, R3, R0, RZ ;  /* 0x0000000003037210 */ /* 0x000fea0007ffe0ff */
[----:B-----5:R1:W-:Y:S02]  /*dac0*/  STG.E.128 [R2.64], R8 ;  /* 0x0000000802007986 */ /* 0x0203e4000c101d06 */
.L_x_3917:
[----:B------:R-:W-:Y:S05]  /*dad0*/  BSYNC B1 ;  /* 0x0000000000017941 */ /* 0x000fea0003800000 */
.L_x_3916:
        /* <DEDUP_REMOVED lines=98> */
.L_x_3923:
[----:B------:R-:W-:Y:S05]  /*e100*/  BSYNC B0 ;  /* 0x0000000000007941 */ /* 0x000fea0003800000 */
.L_x_3922:
[----:B------:R-:W-:Y:S02]  /*e110*/  MOV R0, 0x1c0 ;  /* 0x000001c000007802 */ /* 0x000fe40000000f00 */
[----:B-1----:R-:W-:Y:S02]  /*e120*/  MOV R2, R84 ;  /* 0x0000005400027202 */ /* 0x002fe40000000f00 */
[----:B------:R-:W-:Y:S05]  /*e130*/  MOV R3, R85 ;  /* 0x0000005500037202 */ /* 0x000fea0000000f00 */
[C---:B------:R-:W-:Y:S04]  /*e140*/  IMAD.WIDE.U32 R2, R0.reuse, c[0x0][0x198], R2 ;  /* 0x0000660000027a25 */ /* 0x040fe800078e0002 */
[----:B------:R-:W-:Y:S05]  /*e150*/  IMAD R0, R0, c[0x0][0x19c], RZ ;  /* 0x0000670000007a24 */ /* 0x000fea00078e02ff */
[----:B------:R-:W-:Y:S05]  /*e160*/  IADD3 R3, R3, R0, RZ ;  /* 0x0000000003037210 */ /* 0x000fea0007ffe0ff */
[----:B-----5:R1:W-:Y:S02]  /*e170*/  STG.E.128 [R2.64], R8 ;  /* 0x0000000802007986 */ /* 0x0203e4000c101d06 */
.L_x_3921:
[----:B------:R-:W-:Y:S05]  /*e180*/  BSYNC B1 ;  /* 0x0000000000017941 */ /* 0x000fea0003800000 */
.L_x_3920:
        /* <DEDUP_REMOVED lines=97> */
.L_x_3927:
[----:B------:R-:W-:Y:S05]  /*e7a0*/  BSYNC B0 ;  /* 0x0000000000007941 */ /* 0x000fea0003800000 */
.L_x_3926:
[----:B------:R-:W-:Y:S02]  /*e7b0*/  MOV R0, 0x1e0 ;  /* 0x000001e000007802 */ /* 0x000fe40000000f00 */
[----:B-1----:R-:W-:Y:S02]  /*e7c0*/  MOV R2, R84 ;  /* 0x0000005400027202 */ /* 0x002fe40000000f00 */
[----:B------:R-:W-:Y:S05]  /*e7d0*/  MOV R3, R85 ;  /* 0x0000005500037202 */ /* 0x000fea0000000f00 */
[C---:B------:R-:W-:Y:S04]  /*e7e0*/  IMAD.WIDE.U32 R2, R0.reuse, c[0x0][0x198], R2 ;  /* 0x0000660000027a25 */ /* 0x040fe800078e0002 */
[----:B------:R-:W-:Y:S05]  /*e7f0*/  IMAD R0, R0, c[0x0][0x19c], RZ ;  /* 0x0000670000007a24 */ /* 0x000fea00078e02ff */
[----:B------:R-:W-:Y:S05]  /*e800*/  IADD3 R3, R3, R0, RZ ;  /* 0x0000000003037210 */ /* 0x000fea0007ffe0ff */
[----:B-----5:R1:W-:Y:S02]  /*e810*/  STG.E.128 [R2.64], R8 ;  /* 0x0000000802007986 */ /* 0x0203e4000c101d06 */
.L_x_3925:
[----:B------:R-:W-:Y:S05]  /*e820*/  BSYNC B1 ;  /* 0x0000000000017941 */ /* 0x000fea0003800000 */
.L_x_3924:
        /* <DEDUP_REMOVED lines=12> */
.L_x_3829:
        /* <DEDUP_REMOVED lines=209> */
.L_x_3863:
        /* <DEDUP_REMOVED lines=84> */
.L_x_3928:
        /* <DEDUP_REMOVED lines=12> */
.L_x_3929:
[----:B------:R-:W-:Y:S04]  /*fc00*/  IADD3 R20, R20, -0x1, RZ ;  /* 0xffffffff14147810 */ /* 0x000fe80007ffe0ff */
[----:B------:R-:W-:Y:S11]  /*fc10*/  ISETP.GT.AND P0, PT, R20, R135, PT ;  /* 0x000000871400720c */ /* 0x000ff60003f04270 */
[----:B------:R-:W-:Y:S02]  /*fc20*/  @!UPT UIADD3 URZ, URZ, URZ, URZ ;  /* 0x0000003f3f3ff290 */ /* 0x000fe4000fffe03f */
[----:B------:R-:W-:-:S05]  /*fc30*/  @P0 BRA `(.L_x_3930) ;  /* 0xffff332000000947 */ /* 0x000fca000383ffff */
.L_x_3828:
        /* <DEDUP_REMOVED lines=25> */
[----:B--2---:R-:W-:Y:S02]  /*fdd0*/  LEA.HI.X R29, R7, c[0x0][0x164], R8, 0x1, P1 ;  /* 0x00005900071d7a11 */ /* 0x004fe400008f0c08 */
        /* <DEDUP_REMOVED lines=27> */
[C---:B--2---:R-:W-:Y:S02]  /*ff90*/  IADD3 R2, P0, R8.reuse, c[0x0][0x2b0], RZ ;  /* 0x0000ac0008027a10 */ /* 0x044fe40007f1e0ff */
[----:B------:R-:W-:Y:S02]  /*ffa0*/  IADD3 R8, P1, R8, c[0x0][0x2a8], RZ ;  /* 0x0000aa0008087a10 */ /* 0x000fe40007f3e0ff */
[C---:B------:R-:W-:Y:S02]  /*ffb0*/  IADD3.X R3, R0.reuse, c[0x0][0x2b4], RZ, P0, !PT ;  /* 0x0000ad0000037a10 */ /* 0x040fe400007fe4ff */
[----:B------:R-:W-:-:S03]  /*ffc0*/  IADD3.X R9, R0, c[0x0][0x2ac], RZ, P1, !PT ;  /* 0x0000ab0000097a10 */ /* 0x000fc60000ffe4ff */
[----:B------:R2:W3:Y:S04]  /*ffd0*/  LDG.E.64 R10, [R2.64] ;  /* 0x00000006020a7981 */ /* 0x0004e8000c1e1b00 */
[----:B------:R3:W4:Y:S01]  /*ffe0*/  LDG.E.64 R14, [R8.64] ;  /* 0x00000006080e7981 */ /* 0x000722000c1e1b00 */
[----:B-----5:R-:W-:Y:S02]  /*fff0*/  MOV R0, R7 ;  /* 0x0000000700007202 */ /* 0x020fe40000000f00 */
[----:B------:R-:W-:Y:S02]  /*10000*/  MOV R7, R4 ;  /* 0x0000000400077202 */ /* 0x000fe40000000f00 */
[----:B--2---:R-:W-:Y:S01]  /*10010*/  MOV R3, R5 ;  /* 0x0000000500037202 */ /* 0x004fe20000000f00 */
[--C-:B------:R-:W-:Y:S01]  /*10020*/  HADD2.F32 R2, -RZ, R0.reuse.H0_H0 ;  /* 0x20000000ff027230 */ /* 0x100fe20000004100 */
[----:B------:R-:W-:Y:S01]  /*10030*/  MOV R5, R6 ;  /* 0x0000000600057202 */ /* 0x000fe20000000f00 */
[----:B------:R-:W-:-:S02]  /*10040*/  HADD2.F32 R0, -RZ, R0.H1_H1 ;  /* 0x30000000ff007230 */ /* 0x000fc40000004100 */
[--C-:B------:R-:W-:Y:S02]  /*10050*/  HADD2.F32 R4, -RZ, R3.reuse.H0_H0 ;  /* 0x20000003ff047230 */ /* 0x100fe40000004100 */
[----:B------:R-:W-:Y:S02]  /*10060*/  HADD2.F32 R3, -RZ, R3.H1_H1 ;  /* 0x30000003ff037230 */ /* 0x000fe40000004100 */
[----:B---3--:R-:W-:Y:S02]  /*10070*/  HADD2.F32 R9, -RZ, R10.H1_H1 ;  /* 0x3000000aff097230 */ /* 0x008fe40000004100 */
        /* <DEDUP_REMOVED lines=31> */
.L_x_3937:
[----:B------:R-:W-:Y:S05]  /*10270*/  BSYNC B0 ;  /* 0x0000000000007941 */ /* 0x000fea0003800000 */
.L_x_3936:
[----:B-----5:R3:W-:Y:S02]  /*10280*/  STS.128 [R239], R4 ;  /* 0x00000004ef007388 */ /* 0x0207e40000000c00 */
.L_x_3935:
[----:B------:R-:W-:Y:S05]  /*10290*/  BSYNC B1 ;  /* 0x0000000000017941 */ /* 0x000fea0003800000 */
.L_x_3934:
[----:B------:R-:W-:Y:S01]  /*102a0*/  IADD3 R37, R102, 0x10, RZ ;  /* 0x0000001066257810 */ /* 0x000fe20007ffe0ff */
        /* <DEDUP_REMOVED lines=8> */
[----:B------:R-:W-:-:S04]  /*10330*/  IADD3 R0, P0, R30, R21, RZ ;  /* 0x000000151e007210 */ /* 0x000fc80007f1e0ff */
[----:B--2---:R-:W-:Y:S02]  /*10340*/  LEA.HI.X.SX32 R2, R30, R22, 0x1, P0 ;  /* 0x000000161e027211 */ /* 0x004fe400000f0eff */
[C---:B------:R-:W-:Y:S02]  /*10350*/  SHF.L.U32 R8, R0.reuse, 0x1, RZ ;  /* 0x0000000100087819 */ /* 0x040fe400000006ff */
[----:B------:R-:W-:Y:S02]  /*10360*/  SHF.L.U64.HI R0, R0, 0x1, R2 ;  /* 0x0000000100007819 */ /* 0x000fe40000010202 */
[C---:B------:R-:W-:Y:S02]  /*10370*/  IADD3 R2, P0, R8.reuse, c[0x0][0x2b0], RZ ;  /* 0x0000ac0008027a10 */ /* 0x040fe40007f1e0ff */
[----:B------:R-:W-:Y:S02]  /*10380*/  IADD3 R8, P1, R8, c[0x0][0x2a8], RZ ;  /* 0x0000aa0008087a10 */ /* 0x000fe40007f3e0ff */
[----:B------:R-:W-:-:S02]  /*10390*/  IADD3.X R3, R0, c[0x0][0x2b4], RZ, P0, !PT ;  /* 0x0000ad0000037a10 */ /* 0x000fc400007fe4ff */
[----:B------:R-:W-:-:S03]  /*103a0*/  IADD3.X R9, R0, c[0x0][0x2ac], RZ, P1, !PT ;  /* 0x0000ab0000097a10 */ /* 0x000fc60000ffe4ff */
[----:B------:R2:W4:Y:S04]  /*103b0*/  LDG.E.64 R10, [R2.64] ;  /* 0x00000006020a7981 */ /* 0x000528000c1e1b00 */
[----:B---3--:R4:W3:Y:S01]  /*103c0*/  LDG.E.64 R14, [R8.64] ;  /* 0x00000006080e7981 */ /* 0x0088e2000c1e1b00 */
        /* <DEDUP_REMOVED lines=8> */
[----:B----4-:R-:W-:Y:S02]  /*10450*/  HADD2.F32 R9, -RZ, R10.H1_H1 ;  /* 0x3000000aff097230 */ /* 0x010fe40000004100 */
[----:B------:R-:W-:Y:S02]  /*10460*/  HADD2.F32 R6, -RZ, R11.H1_H1 ;  /* 0x3000000bff067230 */ /* 0x000fe40000004100 */
[--C-:B---3--:R-:W-:Y:S01]  /*10470*/  HADD2.F32 R18, -RZ, R14.reuse.H1_H1 ;  /* 0x3000000eff127230 */ /* 0x108fe20000004100 */
        /* <DEDUP_REMOVED lines=29> */
.L_x_3941:
[----:B------:R-:W-:Y:S05]  /*10650*/  BSYNC B0 ;  /* 0x0000000000007941 */ /* 0x000fea0003800000 */
.L_x_3940:
[----:B-----5:R4:W-:Y:S02]  /*10660*/  STS.128 [R239+0x800], R4 ;  /* 0x00080004ef007388 */ /* 0x0209e40000000c00 */
.L_x_3939:
[----:B------:R-:W-:Y:S05]  /*10670*/  BSYNC B1 ;  /* 0x0000000000017941 */ /* 0x000fea0003800000 */
.L_x_3938:
[----:B------:R-:W-:Y:S01]  /*10680*/  IADD3 R36, R102, 0x20, RZ ;  /* 0x0000002066247810 */ /* 0x000fe20007ffe0ff */
[----:B------:R-:W-:Y:S03]  /*10690*/  BSSY B1, `(.L_x_3942) ;  /* 0x000003d000017945 */ /* 0x000fe60003800000 */
[----:B------:R-:W-:-:S04]  /*106a0*/  ISETP.GE.AND P0, PT, R36, R33, PT ;  /* 0x000000212400720c */ /* 0x000fc80003f06270 */
[----:B------:R-:W-:-:S13]  /*106b0*/  ISETP.LT.OR P0, PT, R219, -0x107, P0 ;  /* 0xfffffef9db00780c */ /* 0x000fda0000701670 */
[----:B------:R-:W-:Y:S05]  /*106c0*/  @P0 BRA `(.L_x_3943) ;  /* 0x0000039000000947 */ /* 0x000fea0003800000 */
[----:B---34-:R3:W5:Y:S01]  /*106d0*/  LDG.E.128 R4, [R38.64] ;  /* 0x0000000626047981 */ /* 0x018762000c1e1d00 */
[----:B------:R-:W-:Y:S01]  /*106e0*/  ISETP.GE.AND P0, PT, R16, c[0x0][0x230], PT ;  /* 0x00008c0010007a0c */ /* 0x000fe20003f06270 */
[----:B------:R-:W-:-:S12]  /*106f0*/  BSSY B0, `(.L_x_3944) ;  /* 0x0000035000007945 */ /* 0x000fd80003800000 */
[----:B------:R-:W-:Y:S05]  /*10700*/  @P0 BRA `(.L_x_3945) ;  /* 0x0000033000000947 */ /* 0x000fea0003800000 */
[----:B------:R-:W-:-:S04]  /*10710*/  SHF.L.U32 R0, R134, 0x5, RZ ;  /* 0x0000000586007819 */ /* 0x000fc800000006ff */
[----:B--2---:R-:W-:-:S04]  /*10720*/  IADD3 R2, P0, R0, R21, RZ ;  /* 0x0000001500027210 */ /* 0x004fc80007f1e0ff */
        /* <DEDUP_REMOVED lines=49> */
.L_x_3945:
[----:B------:R-:W-:Y:S05]  /*10a40*/  BSYNC B0 ;  /* 0x0000000000007941 */ /* 0x000fea0003800000 */
.L_x_3944:
[----:B-----5:R4:W-:Y:S02]  /*10a50*/  STS.128 [R239+0x1000], R4 ;  /* 0x00100004ef007388 */ /* 0x0209e40000000c00 */
.L_x_3943:
[----:B------:R-:W-:Y:S05]  /*10a60*/  BSYNC B1 ;  /* 0x0000000000017941 */ /* 0x000fea0003800000 */
.L_x_3942:
[----:B---3--:R-:W-:-:S04]  /*10a70*/  IADD3 R28, R102, 0x30, RZ ;  /* 0x00000030661c7810 */ /* 0x008fc80007ffe0ff */
[----:B------:R-:W-:-:S04]  /*10a80*/  ISETP.GE.AND P0, PT, R28, R33, PT ;  /* 0x000000211c00720c */ /* 0x000fc80003f06270 */
[----:B------:R-:W-:-:S13]  /*10a90*/  ISETP.LT.OR P0, PT, R219, -0x187, P0 ;  /* 0xfffffe79db00780c */ /* 0x000fda0000701670 */
[----:B------:R-:W-:Y:S05]  /*10aa0*/  @P0 BRA `(.L_x_3946) ;  /* 0x00001f9000000947 */ /* 0x000fea0003800000 */
[----:B----4-:R3:W5:Y:S01]  /*10ab0*/  LDG.E.128 R4, [R40.64] ;  /* 0x0000000628047981 */ /* 0x010762000c1e1d00 */
[----:B------:R-:W-:Y:S01]  /*10ac0*/  ISETP.GE.AND P0, PT, R16, c[0x0][0x230], PT ;  /* 0x00008c0010007a0c */ /* 0x000fe20003f06270 */
[----:B------:R-:W-:-:S12]  /*10ad0*/  BSSY B0, `(.L_x_3947) ;  /* 0x0000037000007945 */ /* 0x000fd80003800000 */
[----:B------:R-:W-:Y:S05]  /*10ae0*/  @P0 BRA `(.L_x_3948) ;  /* 0x0000035000000947 */ /* 0x000fea0003800000 */
[----:B------:R-:W-:-:S05]  /*10af0*/  IMAD R0, R134, 0x30, RZ ;  /* 0x0000003086007824 */ /* 0x000fca00078e02ff */
        /* <DEDUP_REMOVED lines=52> */
.L_x_3948:
[----:B------:R-:W-:Y:S05]  /*10e40*/  BSYNC B0 ;  /* 0x0000000000007941 */ /* 0x000fea0003800000 */
.L_x_3947:
[----:B-----5:R4:W-:Y:S01]  /*10e50*/  STS.128 [R239+0x1800], R4 ;  /* 0x00180004ef007388 */ /* 0x0209e20000000c00 */
[----:B------:R-:W-:Y:S05]  /*10e60*/  BRA `(.L_x_3946) ;  /* 0x00001bd000007947 */ /* 0x000fea0003800000 */
.L_x_3933:
        /* <DEDUP_REMOVED lines=25> */
[----:B------:R-:W-:-:S04]  /*11000*/  LEA R2, P1, R0, c[0x0][0x2a8], 0x1 ;  /* 0x0000aa0000027a11 */ /* 0x000fc800078208ff */
[----:B------:R-:W-:-:S05]  /*11010*/  LEA.HI.X R3, R0, c[0x0][0x2ac], R14, 0x1, P1 ;  /* 0x0000ab0000037a11 */ /* 0x000fca00008f0c0e */
[----:B------:R1:W2:Y:S01]  /*11020*/  LDG.E.128 R24, [R2.64] ;  /* 0x0000000602187981 */ /* 0x0002a2000c1e1d00 */
[----:B-----5:R-:W-:Y:S02]  /*11030*/  MOV R14, R5 ;  /* 0x00000005000e7202 */ /* 0x020fe40000000f00 */
[----:B------:R-:W-:Y:S02]  /*11040*/  MOV R15, R7 ;  /* 0x00000007000f7202 */ /* 0x000fe40000000f00 */
[----:B----4-:R-:W-:Y:S02]  /*11050*/  MOV R13, R6 ;  /* 0x00000006000d7202 */ /* 0x010fe40000000f00 */
[----:B------:R-:W-:Y:S02]  /*11060*/  MOV R12, R4 ;  /* 0x00000004000c7202 */ /* 0x000fe40000000f00 */
[----:B---3--:R-:W-:Y:S02]  /*11070*/  MOV R18, R9 ;  /* 0x0000000900127202 */ /* 0x008fe40000000f00 */
        /* <DEDUP_REMOVED lines=63> */
.L_x_3952:
[----:B------:R-:W-:Y:S05]  /*11470*/  BSYNC B0 ;  /* 0x0000000000007941 */ /* 0x000fea0003800000 */
.L_x_3951:
[----:B-----5:R3:W-:Y:S02]  /*11480*/  STS.128 [R239], R4 ;  /* 0x00000004ef007388 */ /* 0x0207e40000000c00 */
.L_x_3950:
[----:B------:R-:W-:Y:S05]  /*11490*/  BSYNC B1 ;  /* 0x0000000000017941 */ /* 0x000fea0003800000 */
.L_x_3949:
        /* <DEDUP_REMOVED lines=10> */
[----:B--2---:R-:W-:Y:S02]  /*11540*/  MOV R3, R134 ;  /* 0x0000008600037202 */ /* 0x004fe40000000f00 */
        /* <DEDUP_REMOVED lines=13> */
[----:B------:R-:W2:Y:S01]  /*11620*/  LDG.E.128 R8, [R8.64] ;  /* 0x0000000608087981 */ /* 0x000ea2000c1e1d00 */
[----:B------:R-:W-:-:S03]  /*11630*/  IADD3 R0, P1, R12, R13, RZ ;  /* 0x0000000d0c007210 */ /* 0x000fc60007f3e0ff */
[----:B---3--:R4:W3:Y:S01]  /*11640*/  LDG.E.128 R20, [R2.64] ;  /* 0x0000000602147981 */ /* 0x0088e2000c1e1d00 */
        /* <DEDUP_REMOVED lines=72> */
.L_x_3956:
[----:B------:R-:W-:Y:S05]  /*11ad0*/  BSYNC B0 ;  /* 0x0000000000007941 */ /* 0x000fea0003800000 */
.L_x_3955:
[----:B-----5:R4:W-:Y:S02]  /*11ae0*/  STS.128 [R239+0x800], R4 ;  /* 0x00080004ef007388 */ /* 0x0209e40000000c00 */
.L_x_3954:
[----:B------:R-:W-:Y:S05]  /*11af0*/  BSYNC B1 ;  /* 0x0000000000017941 */ /* 0x000fea0003800000 */
.L_x_3953:
        /* <DEDUP_REMOVED lines=9> */
[-C--:B------:R-:W-:Y:S02]  /*11b90*/  ISETP.GE.AND P0, PT, R16, R134.reuse, PT ;  /* 0x000000861000720c */ /* 0x080fe40003f06270 */
[----:B--2---:R-:W-:Y:S02]  /*11ba0*/  MOV R3, R134 ;  /* 0x0000008600037202 */ /* 0x004fe40000000f00 */
        /* <DEDUP_REMOVED lines=89> */
.L_x_3960:
[----:B------:R-:W-:Y:S05]  /*12140*/  BSYNC B0 ;  /* 0x0000000000007941 */ /* 0x000fea0003800000 */
.L_x_3959:
[----:B-----5:R4:W-:Y:S02]  /*12150*/  STS.128 [R239+0x1000], R4 ;  /* 0x00100004ef007388 */ /* 0x0209e40000000c00 */
.L_x_3958:
[----:B------:R-:W-:Y:S05]  /*12160*/  BSYNC B1 ;  /* 0x0000000000017941 */ /* 0x000fea0003800000 */
.L_x_3957:
        /* <DEDUP_REMOVED lines=9> */
[----:B------:R-:W-:Y:S02]  /*12200*/  MOV R8, R134 ;  /* 0x0000008600087202 */ /* 0x000fe40000000f00 */
[----:B------:R-:W-:-:S09]  /*12210*/  MOV R0, RZ ;  /* 0x000000ff00007202 */ /* 0x000fd20000000f00 */
[--C-:B------:R-:W-:Y:S02]  /*12220*/  @P0 SHF.R.S32.HI R134, RZ, 0x1, R179.reuse ;  /* 0x00000001ff860819 */ /* 0x100fe400000114b3 */
[----:B--2---:R-:W-:-:S03]  /*12230*/  @P0 SHF.R.S32.HI R3, RZ, 0x1, R179 ;  /* 0x00000001ff030819 */ /* 0x004fc600000114b3 */
[----:B------:R-:W-:Y:S01]  /*12240*/  IMAD R2, R134, 0x30, RZ ;  /* 0x0000003086027824 */ /* 0x000fe200078e02ff */
[----:B------:R-:W-:Y:S01]  /*12250*/  @P0 IADD3 R0, -R3, RZ, RZ ;  /* 0x000000ff03000210 */ /* 0x000fe20007ffe1ff */
[----:B------:R-:W-:-:S03]  /*12260*/  @P0 IMAD.MOV R8, RZ, RZ, -R134 ;  /* 0x000000ffff080224 */ /* 0x000fc600078e0a86 */
[----:B------:R-:W-:Y:S01]  /*12270*/  IADD3 R17, P1, R2, R35, RZ ;  /* 0x0000002302117210 */ /* 0x000fe20007f3e0ff */
[----:B------:R-:W-:-:S03]  /*12280*/  IMAD.WIDE R8, R8, 0x2, R40 ;  /* 0x0000000208087825 */ /* 0x000fc600078e0228 */
[----:B------:R-:W-:Y:S02]  /*12290*/  LEA.HI.X.SX32 R16, R2, R34, 0x1, P1 ;  /* 0x0000002202107211 */ /* 0x000fe400008f0eff */
[C---:B------:R-:W-:Y:S01]  /*122a0*/  IADD3 R3, P1, R0.reuse, R17, RZ ;  /* 0x0000001100037210 */ /* 0x040fe20007f3e0ff */
[----:B------:R-:W2:Y:S03]  /*122b0*/  LDG.E.128 R8, [R8.64] ;  /* 0x0000000608087981 */ /* 0x000ea6000c1e1d00 */
[----:B------:R-:W-:Y:S02]  /*122c0*/  LEA.HI.X.SX32 R0, R0, R16, 0x1, P1 ;  /* 0x0000001000007211 */ /* 0x000fe400008f0eff */
[----:B------:R-:W-:-:S04]  /*122d0*/  LEA R2, P1, R3, c[0x0][0x2b0], 0x1 ;  /* 0x0000ac0003027a11 */ /* 0x000fc800078208ff */
[----:B------:R-:W-:-:S05]  /*122e0*/  LEA.HI.X R3, R3, c[0x0][0x2b4], R0, 0x1, P1 ;  /* 0x0000ad0003037a11 */ /* 0x000fca00008f0c00 */
[----:B---3--:R4:W3:Y:S01]  /*122f0*/  LDG.E.128 R12, [R2.64] ;  /* 0x00000006020c7981 */ /* 0x0088e2000c1e1d00 */
        /* <DEDUP_REMOVED lines=12> */
[----:B--2---:R-:W-:Y:S02]  /*123c0*/  MOV R24, R9 ;  /* 0x0000000900187202 */ /* 0x004fe40000000f00 */
[----:B------:R-:W-:Y:S01]  /*123d0*/  MOV R25, R8 ;  /* 0x0000000800197202 */ /* 0x000fe20000000f00 */
[----:B------:R-:W-:Y:S01]  /*123e0*/  IMAD.MOV.U32 R26, RZ, RZ, R11 ;  /* 0x000000ffff1a7224 */ /* 0x000fe200078e000b */
[----:B------:R-:W-:Y:S01]  /*123f0*/  MOV R27, R10 ;  /* 0x0000000a001b7202 */ /* 0x000fe20000000f00 */
[----:B------:R-:W-:-:S02]  /*12400*/  HADD2.F32 R9, -RZ, R24.H0_H0 ;  /* 0x20000018ff097230 */ /* 0x000fc40000004100 */
[----:B------:R-:W-:Y:S02]  /*12410*/  HADD2.F32 R10, -RZ, R24.H1_H1 ;  /* 0x30000018ff0a7230 */ /* 0x000fe40000004100 */
[--C-:B---3--:R-:W-:Y:S02]  /*12420*/  HADD2.F32 R6, -RZ, R13.reuse.H0_H0 ;  /* 0x2000000dff067230 */ /* 0x108fe40000004100 */
        /* <DEDUP_REMOVED lines=60> */
.L_x_3962:
[----:B------:R-:W-:Y:S05]  /*127f0*/  BSYNC B0 ;  /* 0x0000000000007941 */ /* 0x000fea0003800000 */
.L_x_3961:
[----:B-----5:R4:W-:Y:S01]  /*12800*/  STS.128 [R239+0x1800], R4 ;  /* 0x00180004ef007388 */ /* 0x0209e20000000c00 */
[----:B------:R-:W-:Y:S05]  /*12810*/  BRA `(.L_x_3946) ;  /* 0x0000022000007947 */ /* 0x000fea0003800000 */
.L_x_3932:
        /* <DEDUP_REMOVED lines=34> */
.L_x_3946:
[----:B------:R-:W-:Y:S05]  /*12a40*/  BSYNC B2 ;  /* 0x0000000000027941 */ /* 0x000fea0003800000 */
.L_x_3931:
[----:B------:R-:W5:Y:S04]  /*12a50*/  LDL R0, [R1+0x2c] ;  /* 0x00002c0001007983 */ /* 0x000f680000100800 */
[----:B--2---:R-:W2:Y:S04]  /*12a60*/  LDL R215, [R1+0xc] ;  /* 0x00000c0001d77983 */ /* 0x004ea80000100800 */
[----:B---3--:R-:W3:Y:S04]  /*12a70*/  LDL R213, [R1+0x10] ;  /* 0x0000100001d57983 */ /* 0x008ee80000100800 */
[----:B----4-:R-:W4:Y:S04]  /*12a80*/  LDL R35, [R1+0x14] ;  /* 0x0000140001237983 */ /* 0x010f280000100800 */
[----:B------:R-:W2:Y:S01]  /*12a90*/  LDL R34, [R1+0x18] ;  /* 0x0000180001227983 */ /* 0x000ea20000100800 */
        /* <DEDUP_REMOVED lines=10> */
[C---:B------:R-:W-:Y:S02]  /*12b40*/  IADD3 R27, R102.reuse, 0xe0, RZ ;  /* 0x000000e0661b7810 */ /* 0x040fe40007ffe0ff */
[----:B------:R-:W-:Y:S02]  /*12b50*/  IADD3 R30, R102, 0xf0, RZ ;  /* 0x000000f0661e7810 */ /* 0x000fe40007ffe0ff */
[----:B-----5:R-:W-:-:S05]  /*12b60*/  IADD3 R205, R0, -0x1, RZ ;  /* 0xffffffff00cd7810 */ /* 0x020fca0007ffe0ff */
[----:B------:R-:W-:-:S04]  /*12b70*/  IMAD.SHL.U32 R207, R205, 0x100, RZ ;  /* 0x00000100cdcf7824 */ /* 0x000fc800078e00ff */
[----:B------:R-:W-:-:S05]  /*12b80*/  IMAD.IADD R19, R154, 0x1, -R207 ;  /* 0x000000019a137824 */ /* 0x000fca00078e0acf */
[-C--:B------:R-:W-:Y:S02]  /*12b90*/  ISETP.GE.AND P0, PT, R102, R19.reuse, PT ;  /* 0x000000136600720c */ /* 0x080fe40003f06270 */
[-C--:B------:R-:W-:Y:S02]  /*12ba0*/  ISETP.GE.AND P4, PT, R28, R19.reuse, PT ;  /* 0x000000131c00720c */ /* 0x080fe40003f86270 */
[-C--:B------:R-:W-:Y:S02]  /*12bb0*/  ISETP.GE.AND P1, PT, R37, R19.reuse, PT ;  /* 0x000000132500720c */ /* 0x080fe40003f26270 */
[----:B------:R-:W-:-:S07]  /*12bc0*/  ISETP.GE.AND P5, PT, R36, R19, PT ;  /* 0x000000132400720c */ /* 0x000fce0003fa6270 */
[----:B---3--:R-:W-:Y:S02]  /*12bd0*/  @!P0 IMAD.MOV.U32 R2, RZ, RZ, R213 ;  /* 0x000000ffff028224 */ /* 0x008fe400078e00d5 */
[----:B--2---:R-:W-:Y:S02]  /*12be0*/  @!P0 IMAD.MOV.U32 R3, RZ, RZ, R215 ;  /* 0x000000ffff038224 */ /* 0x004fe400078e00d7 */
[----:B------:R-:W-:-:S03]  /*12bf0*/  @!P4 IMAD.MOV.U32 R0, RZ, RZ, c[0x0][0x198] ;  /* 0x00006600ff00c624 */ /* 0x000fc600078e00ff */
[----:B------:R-:W-:Y:S01]  /*12c00*/  @!PT LDS RZ, [RZ] ;  /* 0x00000000fffff984 */ /* 0x000fe20000000800 */
[----:B------:R-:W-:Y:S01]  /*12c10*/  @!PT LDS RZ, [RZ] ;  /* 0x00000000fffff984 */ /* 0x000fe20000000800 */
[----:B------:R-:W-:Y:S01]  /*12c20*/  @!PT LDS RZ, [RZ] ;  /* 0x00000000fffff984 */ /* 0x000fe20000000800 */
[----:B------:R2:W-:Y:S01]  /*12c30*/  @!P0 LDGSTS.E.BYPASS.LTC128B.128 [R239+0x2000], [R2.64] ;  /* 0x0200000002ef8fae */ /* 0x0005e2000b901d46 */
[C---:B------:R-:W-:Y:S02]  /*12c40*/  @!P1 LEA R6, P2, R195.reuse, R213, 0x1 ;  /* 0x000000d5c3069211 */ /* 0x040fe400078408ff */
[----:B------:R-:W-:Y:S01]  /*12c50*/  ISETP.GE.AND P3, PT, R24, R19, PT ;  /* 0x000000131800720c */ /* 0x000fe20003f66270 */
[----:B------:R-:W-:Y:S01]  /*12c60*/  @!P4 IMAD.MOV.U32 R8, RZ, RZ, c[0x0][0x19c] ;  /* 0x00006700ff08c624 */ /* 0x000fe200078e00ff */
[----:B------:R-:W-:Y:S01]  /*12c70*/  @!P1 LEA.HI.X R7, R195, R215, R197, 0x1, P2 ;  /* 0x000000d7c3079211 */ /* 0x000fe200010f0cc5 */
[----:B------:R-:W-:Y:S01]  /*12c80*/  @!P5 IMAD.MOV.U32 R5, RZ, RZ, c[0x0][0x19c] ;  /* 0x00006700ff05d624 */ /* 0x000fe200078e00ff */
[-C--:B------:R-:W-:Y:S01]  /*12c90*/  ISETP.GE.AND P2, PT, R25, R19.reuse, PT ;  /* 0x000000131900720c */ /* 0x080fe20003f46270 */
[----:B------:R-:W-:Y:S02]  /*12ca0*/  @!P4 IMAD R8, R8, 0x60, RZ ;  /* 0x000000600808c824 */ /* 0x000fe400078e02ff */
[----:B------:R3:W-:Y:S01]  /*12cb0*/  @!P1 LDGSTS.E.BYPASS.LTC128B.128 [R239+0x2800], [R6.64] ;  /* 0x0280000006ef9fae */ /* 0x0007e2000b901d46 */
[----:B------:R-:W-:Y:S01]  /*12cc0*/  ISETP.GE.AND P1, PT, R29, R19, PT ;  /* 0x000000131d00720c */ /* 0x000fe20003f26270 */
[----:B--2---:R-:W-:-:S02]  /*12cd0*/  @!P4 IMAD.MOV.U32 R2, RZ, RZ, R213 ;  /* 0x000000ffff02c224 */ /* 0x004fc400078e00d5 */
[----:B------:R-:W-:-:S04]  /*12ce0*/  @!P4 IMAD.MOV.U32 R3, RZ, RZ, R215 ;  /* 0x000000ffff03c224 */ /* 0x000fc800078e00d7 */
[----:B------:R-:W-:-:S04]  /*12cf0*/  @!P4 IMAD.WIDE.U32 R2, R0, 0x60, R2 ;  /* 0x000000600002c825 */ /* 0x000fc800078e0002 */
[----:B------:R-:W-:-:S05]  /*12d00*/  @!P5 IMAD.MOV.U32 R0, RZ, RZ, c[0x0][0x198] ;  /* 0x00006600ff00d624 */ /* 0x000fca00078e00ff */
[----:B------:R-:W-:Y:S01]  /*12d10*/  @!P5 LEA R4, P0, R0, R213, 0x6 ;  /* 0x000000d50004d211 */ /* 0x000fe200078030ff */
[----:B------:R-:W-:-:S03]  /*12d20*/  @!P4 IMAD.IADD R3, R3, 0x1, R8 ;  /* 0x000000010303c824 */ /* 0x000fc600078e0208 */
[----:B------:R-:W-:Y:S01]  /*12d30*/  @!P5 LEA.HI.X R5, R0, R215, R5, 0x6, P0 ;  /* 0x000000d70005d211 */ /* 0x000fe200000f3405 */
[----:B------:R-:W-:Y:S01]  /*12d40*/  @!P3 IMAD.MOV.U32 R0, RZ, RZ, c[0x0][0x198] ;  /* 0x00006600ff00b624 */ /* 0x000fe200078e00ff */
[----:B------:R-:W-:-:S03]  /*12d50*/  ISETP.GE.AND P0, PT, R32, R19, PT ;  /* 0x000000132000720c */ /* 0x000fc60003f06270 */
[----:B------:R2:W-:Y:S01]  /*12d60*/  @!P5 LDGSTS.E.BYPASS.LTC128B.128 [R239+0x3000], [R4.64] ;  /* 0x0300000004efdfae */ /* 0x0005e2000b901d46 */
[----:B------:R-:W-:-:S03]  /*12d70*/  ISETP.GE.AND P5, PT, R33, R19, PT ;  /* 0x000000132100720c */ /* 0x000fc60003fa6270 */
[----:B------:R5:W-:Y:S01]  /*12d80*/  @!P4 LDGSTS.E.BYPASS.LTC128B.128 [R239+0x3800], [R2.64] ;  /* 0x0380000002efcfae */ /* 0x000be2000b901d46 */
[----:B------:R-:W-:Y:S02]  /*12d90*/  @!P3 LEA R10, P4, R0, R213, 0x7 ;  /* 0x000000d5000ab211 */ /* 0x000fe400078838ff */
[----:B------:R-:W-:Y:S01]  /*12da0*/  ISETP.GE.AND P6, PT, R31, R19, PT ;  /* 0x000000131f00720c */ /* 0x000fe20003fc6270 */
[----:B---3--:R-:W-:Y:S02]  /*12db0*/  @!P1 IMAD.MOV.U32 R6, RZ, RZ, c[0x0][0x198] ;  /* 0x00006600ff069624 */ /* 0x008fe400078e00ff */
[----:B------:R-:W-:-:S04]  /*12dc0*/  @!P2 IMAD.MOV.U32 R13, RZ, RZ, c[0x0][0x19c] ;  /* 0x00006700ff0da624 */ /* 0x000fc800078e00ff */
[----:B------:R-:W-:Y:S02]  /*12dd0*/  @!P2 IMAD R13, R13, 0xa0, RZ ;  /* 0x000000a00d0da824 */ /* 0x000fe400078e02ff */
[----:B--2---:R-:W-:Y:S02]  /*12de0*/  @!P2 IMAD.MOV.U32 R4, RZ, RZ, c[0x0][0x198] ;  /* 0x00006600ff04a624 */ /* 0x004fe400078e00ff */
[----:B------:R-:W-:Y:S02]  /*12df0*/  @!P3 IMAD.MOV.U32 R5, RZ, RZ, c[0x0][0x19c] ;  /* 0x00006700ff05b624 */ /* 0x000fe400078e00ff */
[----:B-----5:R-:W-:Y:S02]  /*12e00*/  @!P2 IMAD.MOV.U32 R2, RZ, RZ, R213 ;  /* 0x000000ffff02a224 */ /* 0x020fe400078e00d5 */
[----:B------:R-:W-:Y:S01]  /*12e10*/  @!P2 IMAD.MOV.U32 R3, RZ, RZ, R215 ;  /* 0x000000ffff03a224 */ /* 0x000fe200078e00d7 */
[----:B------:R-:W-:-:S03]  /*12e20*/  @!P3 LEA.HI.X R11, R0, R215, R5, 0x7, P4 ;  /* 0x000000d7000bb211 */ /* 0x000fc600020f3c05 */
[----:B------:R-:W-:Y:S02]  /*12e30*/  @!P2 IMAD.WIDE.U32 R8, R4, 0xa0, R2 ;  /* 0x000000a00408a825 */ /* 0x000fe400078e0002 */
[----:B------:R2:W-:Y:S02]  /*12e40*/  @!P3 LDGSTS.E.BYPASS.LTC128B.128 [R239+0x4000], [R10.64] ;  /* 0x040000000aefbfae */ /* 0x0005e4000b901d46 */
[----:B------:R-:W-:Y:S02]  /*12e50*/  @!P1 IMAD.MOV.U32 R2, RZ, RZ, R213 ;  /* 0x000000ffff029224 */ /* 0x000fe400078e00d5 */
[----:B------:R-:W-:Y:S02]  /*12e60*/  @!P1 IMAD.MOV.U32 R3, RZ, RZ, R215 ;  /* 0x000000ffff039224 */ /* 0x000fe400078e00d7 */
[----:B------:R-:W-:Y:S02]  /*12e70*/  @!P0 IMAD.MOV.U32 R4, RZ, RZ, c[0x0][0x198] ;  /* 0x00006600ff048624 */ /* 0x000fe400078e00ff */
[----:B------:R-:W-:-:S04]  /*12e80*/  @!P1 IMAD.WIDE.U32 R6, R6, 0xc0, R2 ;  /* 0x000000c006069825 */ /* 0x000fc800078e0002 */
[----:B------:R-:W-:Y:S02]  /*12e90*/  @!P0 IMAD.MOV.U32 R2, RZ, RZ, R213 ;  /* 0x000000ffff028224 */ /* 0x000fe400078e00d5 */
[----:B------:R-:W-:Y:S02]  /*12ea0*/  @!P0 IMAD.MOV.U32 R3, RZ, RZ, R215 ;  /* 0x000000ffff038224 */ /* 0x000fe400078e00d7 */
[----:B------:R-:W-:Y:S02]  /*12eb0*/  @!P2 IMAD.IADD R9, R9, 0x1, R13 ;  /* 0x000000010909a824 */ /* 0x000fe400078e020d */
[----:B------:R-:W-:-:S03]  /*12ec0*/  @!P0 IMAD.WIDE.U32 R4, R4, 0xe0, R2 ;  /* 0x000000e004048825 */ /* 0x000fc600078e0002 */
[----:B------:R3:W-:Y:S01]  /*12ed0*/  @!P2 LDGSTS.E.BYPASS.LTC128B.128 [R239+0x4800], [R8.64] ;  /* 0x0480000008efafae */ /* 0x0007e2000b901d46 */
[----:B------:R-:W-:Y:S02]  /*12ee0*/  @!P6 IMAD.MOV.U32 R0, RZ, RZ, c[0x0][0x198] ;  /* 0x00006600ff00e624 */ /* 0x000fe400078e00ff */
[----:B--2---:R-:W-:Y:S02]  /*12ef0*/  @!P0 IMAD.MOV.U32 R10, RZ, RZ, c[0x0][0x19c] ;  /* 0x00006700ff0a8624 */ /* 0x004fe400078e00ff */
[----:B------:R-:W-:Y:S02]  /*12f00*/  @!P5 IMAD.MOV.U32 R11, RZ, RZ, c[0x0][0x198] ;  /* 0x00006600ff0bd624 */ /* 0x000fe400078e00ff */
[----:B------:R-:W-:Y:S02]  /*12f10*/  @!P6 IMAD.MOV.U32 R2, RZ, RZ, R213 ;  /* 0x000000ffff02e224 */ /* 0x000fe400078e00d5 */
[----:B------:R-:W-:Y:S02]  /*12f20*/  @!P6 IMAD.MOV.U32 R3, RZ, RZ, R215 ;  /* 0x000000ffff03e224 */ /* 0x000fe400078e00d7 */
[----:B------:R-:W-:-:S02]  /*12f30*/  @!P5 IMAD.MOV.U32 R15, RZ, RZ, c[0x0][0x19c] ;  /* 0x00006700ff0fd624 */ /* 0x000fc400078e00ff */
[----:B------:R-:W-:Y:S01]  /*12f40*/  @!P0 IMAD R14, R10, 0xe0, RZ ;  /* 0x000000e00a0e8824 */ /* 0x000fe200078e02ff */
[----:B------:R-:W-:Y:S01]  /*12f50*/  @!P5 LEA R10, P3, R11, R213, 0x8 ;  /* 0x000000d50b0ad211 */ /* 0x000fe200078640ff */
[----:B------:R-:W-:Y:S01]  /*12f60*/  @!P1 IMAD.MOV.U32 R12, RZ, RZ, c[0x0][0x19c] ;  /* 0x00006700ff0c9624 */ /* 0x000fe200078e00ff */
[----:B------:R-:W-:Y:S01]  /*12f70*/  ISETP.GE.AND P2, PT, R33, R19, PT ;  /* 0x000000132100720c */ /* 0x000fe20003f46270 */
[----:B------:R-:W-:Y:S01]  /*12f80*/  @!P6 IMAD.WIDE.U32 R2, R0, 0x120, R2 ;  /* 0x000001200002e825 */ /* 0x000fe200078e0002 */
[----:B------:R-:W-:Y:S02]  /*12f90*/  @!P5 LEA.HI.X R11, R11, R215, R15, 0x8, P3 ;  /* 0x000000d70b0bd211 */ /* 0x000fe400018f440f */
[----:B------:R-:W-:Y:S01]  /*12fa0*/  ISETP.GE.AND P5, PT, R21, R19, PT ;  /* 0x000000131500720c */ /* 0x000fe20003fa6270 */
[----:B------:R-:W-:Y:S02]  /*12fb0*/  @!P6 IMAD.MOV.U32 R0, RZ, RZ, c[0x0][0x19c] ;  /* 0x00006700ff00e624 */ /* 0x000fe400078e00ff */
[----:B------:R-:W-:-:S02]  /*12fc0*/  @!P1 IMAD R12, R12, 0xc0, RZ ;  /* 0x000000c00c0c9824 */ /* 0x000fc400078e02ff */
[----:B------:R-:W-:Y:S01]  /*12fd0*/  @!P6 IMAD R0, R0, 0x120, RZ ;  /* 0x000001200000e824 */ /* 0x000fe200078e02ff */
[-C--:B------:R-:W-:Y:S01]  /*12fe0*/  ISETP.GE.AND P4, PT, R23, R19.reuse, PT ;  /* 0x000000131700720c */ /* 0x080fe20003f86270 */
[----:B------:R-:W-:Y:S02]  /*12ff0*/  @!P1 IMAD.IADD R7, R7, 0x1, R12 ;  /* 0x0000000107079824 */ /* 0x000fe400078e020c */
[----:B------:R-:W-:Y:S02]  /*13000*/  @!P0 IMAD.IADD R5, R5, 0x1, R14 ;  /* 0x0000000105058824 */ /* 0x000fe400078e020e */
[----:B------:R-:W-:Y:S01]  /*13010*/  @!P6 IMAD.IADD R3, R3, 0x1, R0 ;  /* 0x000000010303e824 */ /* 0x000fe200078e0200 */
[----:B------:R2:W-:Y:S01]  /*13020*/  @!P1 LDGSTS.E.BYPASS.LTC128B.128 [R239+0x5000], [R6.64] ;  /* 0x0500000006ef9fae */ /* 0x0005e2000b901d46 */
[----:B------:R-:W-:-:S03]  /*13030*/  ISETP.GE.AND P3, PT, R22, R19, PT ;  /* 0x000000131600720c */ /* 0x000fc60003f66270 */
[----:B------:R5:W-:Y:S01]  /*13040*/  @!P0 LDGSTS.E.BYPASS.LTC128B.128 [R239+0x5800], [R4.64] ;  /* 0x0580000004ef8fae */ /* 0x000be2000b901d46 */
[----:B------:R-:W-:-:S03]  /*13050*/  @!P5 IMAD.MOV.U32 R0, RZ, RZ, c[0x0][0x198] ;  /* 0x00006600ff00d624 */ /* 0x000fc600078e00ff */
[----:B------:R1:W-:Y:S04]  /*13060*/  @!P2 LDGSTS.E.BYPASS.LTC128B.128 [R239+0x6000], [R10.64] ;  /* 0x060000000aefafae */ /* 0x0003e8000b901d46 */
[----:B------:R1:W-:Y:S01]  /*13070*/  @!P6 LDGSTS.E.BYPASS.LTC128B.128 [R239+0x6800], [R2.64] ;  /* 0x0680000002efefae */ /* 0x0003e2000b901d46 */
[-C--:B------:R-:W-:Y:S02]  /*13080*/  ISETP.GE.AND P2, PT, R26, R19.reuse, PT ;  /* 0x000000131a00720c */ /* 0x080fe40003f46270 */
[-C--:B------:R-:W-:Y:S02]  /*13090*/  ISETP.GE.AND P1, PT, R27, R19.reuse, PT ;  /* 0x000000131b00720c */ /* 0x080fe40003f26270 */
[----:B------:R-:W-:Y:S01]  /*130a0*/  ISETP.GE.AND P0, PT, R30, R19, PT ;  /* 0x000000131e00720c */ /* 0x000fe20003f06270 */
[----:B-----5:R-:W-:-:S02]  /*130b0*/  @!P4 IMAD.MOV.U32 R4, RZ, RZ, c[0x0][0x198] ;  /* 0x00006600ff04c624 */ /* 0x020fc400078e00ff */
[----:B-1----:R-:W-:Y:S02]  /*130c0*/  @!P5 IMAD.MOV.U32 R2, RZ, RZ, R213 ;  /* 0x000000ffff02d224 */ /* 0x002fe400078e00d5 */
[----:B------:R-:W-:-:S04]  /*130d0*/  @!P5 IMAD.MOV.U32 R3, RZ, RZ, R215 ;  /* 0x000000ffff03d224 */ /* 0x000fc800078e00d7 */
[----:B------:R-:W-:-:S04]  /*130e0*/  @!P5 IMAD.WIDE.U32 R12, R0, 0x140, R2 ;  /* 0x00000140000cd825 */ /* 0x000fc800078e0002 */
[----:B------:R-:W-:Y:S02]  /*130f0*/  @!P4 IMAD.MOV.U32 R2, RZ, RZ, R213 ;  /* 0x000000ffff02c224 */ /* 0x000fe400078e00d5 */
[----:B------:R-:W-:Y:S02]  /*13100*/  @!P4 IMAD.MOV.U32 R3, RZ, RZ, R215 ;  /* 0x000000ffff03c224 */ /* 0x000fe400078e00d7 */
[----:B------:R-:W-:Y:S02]  /*13110*/  @!P3 IMAD.MOV.U32 R0, RZ, RZ, c[0x0][0x198] ;  /* 0x00006600ff00b624 */ /* 0x000fe400078e00ff */
[----:B------:R-:W-:-:S04]  /*13120*/  @!P4 IMAD.WIDE.U32 R4, R4, 0x160, R2 ;  /* 0x000001600404c825 */ /* 0x000fc800078e0002 */
[----:B------:R-:W-:Y:S02]  /*13130*/  @!P3 IMAD.MOV.U32 R2, RZ, RZ, R213 ;  /* 0x000000ffff02b224 */ /* 0x000fe400078e00d5 */
[----:B------:R-:W-:Y:S02]  /*13140*/  @!P3 IMAD.MOV.U32 R3, RZ, RZ, R215 ;  /* 0x000000ffff03b224 */ /* 0x000fe400078e00d7 */
[----:B--2---:R-:W-:Y:S02]  /*13150*/  @!P5 IMAD.MOV.U32 R6, RZ, RZ, c[0x0][0x19c] ;  /* 0x00006700ff06d624 */ /* 0x004fe400078e00ff */
[----:B------:R-:W-:-:S04]  /*13160*/  @!P3 IMAD.WIDE.U32 R2, R0, 0x180, R2 ;  /* 0x000001800002b825 */ /* 0x000fc800078e0002 */
[----:B------:R-:W-:Y:S02]  /*13170*/  @!P5 IMAD R0, R6, 0x140, RZ ;  /* 0x000001400600d824 */ /* 0x000fe400078e02ff */
[----:B---3--:R-:W-:Y:S02]  /*13180*/  @!P2 IMAD.MOV.U32 R8, RZ, RZ, c[0x0][0x198] ;  /* 0x00006600ff08a624 */ /* 0x008fe400078e00ff */
        /* <DEDUP_REMOVED lines=14> */
[----:B------:R-:W-:Y:S02]  /*13270*/  @!P2 IMAD.MOV.U32 R10, RZ, RZ, c[0x0][0x19c] ;  /* 0x00006700ff0aa624 */ /* 0x000fe400078e00ff */
[----:B------:R-:W-:Y:S02]  /*13280*/  @!P4 IMAD.MOV.U32 R0, RZ, RZ, c[0x0][0x19c] ;  /* 0x00006700ff00c624 */ /* 0x000fe400078e00ff */
[----:B------:R-:W-:Y:S02]  /*13290*/  @!P0 IMAD.MOV.U32 R8, RZ, RZ, c[0x0][0x19c] ;  /* 0x00006700ff088624 */ /* 0x000fe400078e00ff */
[----:B------:R-:W-:Y:S02]  /*132a0*/  @!P1 IMAD.MOV.U32 R9, RZ, RZ, c[0x0][0x19c] ;  /* 0x00006700ff099624 */ /* 0x000fe400078e00ff */
[----:B------:R-:W-:-:S02]  /*132b0*/  @!P3 IMAD R18, R11, 0x180, RZ ;  /* 0x000001800b12b824 */ /* 0x000fc400078e02ff */
[----:B------:R-:W-:Y:S02]  /*132c0*/  @!P2 IMAD R10, R10, 0x1a0, RZ ;  /* 0x000001a00a0aa824 */ /* 0x000fe400078e02ff */
[----:B------:R-:W-:Y:S02]  /*132d0*/  @!P4 IMAD R0, R0, 0x160, RZ ;  /* 0x000001600000c824 */ /* 0x000fe400078e02ff */
[----:B------:R-:W-:Y:S02]  /*132e0*/  @!P0 IMAD R8, R8, 0x1e0, RZ ;  /* 0x000001e008088824 */ /* 0x000fe400078e02ff */
[----:B------:R-:W-:Y:S02]  /*132f0*/  @!P1 IMAD R20, R9, 0x1c0, RZ ;  /* 0x000001c009149824 */ /* 0x000fe400078e02ff */
[----:B------:R-:W-:Y:S02]  /*13300*/  @!P3 IMAD.IADD R9, R3, 0x1, R18 ;  /* 0x000000010309b824 */ /* 0x000fe400078e0212 */
[----:B------:R-:W-:-:S02]  /*13310*/  @!P2 IMAD.IADD R7, R7, 0x1, R10 ;  /* 0x000000010707a824 */ /* 0x000fc400078e020a */
[----:B------:R-:W-:Y:S02]  /*13320*/  @!P4 IMAD.IADD R11, R5, 0x1, R0 ;  /* 0x00000001050bc824 */ /* 0x000fe400078e0200 */
[----:B------:R-:W-:Y:S02]  /*13330*/  @!P0 IMAD.IADD R3, R17, 0x1, R8 ;  /* 0x0000000111038824 */ /* 0x000fe400078e0208 */
[----:B------:R-:W-:Y:S02]  /*13340*/  @!P4 IMAD.MOV.U32 R10, RZ, RZ, R4 ;  /* 0x000000ffff0ac224 */ /* 0x000fe400078e0004 */
[----:B------:R-:W-:Y:S02]  /*13350*/  @!P3 IMAD.MOV.U32 R8, RZ, RZ, R2 ;  /* 0x000000ffff08b224 */ /* 0x000fe400078e0002 */
[----:B------:R-:W-:Y:S01]  /*13360*/  @!P1 IMAD.IADD R5, R15, 0x1, R20 ;  /* 0x000000010f059824 */ /* 0x000fe200078e0214 */
[----:B------:R2:W-:Y:S01]  /*13370*/  @!P4 LDGSTS.E.BYPASS.LTC128B.128 [R239+0x7800], [R10.64] ;  /* 0x078000000aefcfae */ /* 0x0005e2000b901d46 */
[----:B------:R-:W-:-:S02]  /*13380*/  @!P1 IMAD.MOV.U32 R4, RZ, RZ, R14 ;  /* 0x000000ffff049224 */ /* 0x000fc400078e000e */
[----:B------:R-:W-:Y:S01]  /*13390*/  @!P0 IMAD.MOV.U32 R2, RZ, RZ, R16 ;  /* 0x000000ffff028224 */ /* 0x000fe200078e0010 */
[----:B------:R3:W-:Y:S04]  /*133a0*/  @!P3 LDGSTS.E.BYPASS.LTC128B.128 [R239+0x8000], [R8.64] ;  /* 0x0800000008efbfae */ /* 0x0007e8000b901d46 */
[----:B------:R5:W-:Y:S04]  /*133b0*/  @!P2 LDGSTS.E.BYPASS.LTC128B.128 [R239+0x8800], [R6.64] ;  /* 0x0880000006efafae */ /* 0x000be8000b901d46 */
[----:B------:R1:W-:Y:S04]  /*133c0*/  @!P1 LDGSTS.E.BYPASS.LTC128B.128 [R239+0x9000], [R4.64] ;  /* 0x0900000004ef9fae */ /* 0x0003e8000b901d46 */
[----:B------:R1:W-:Y:S04]  /*133d0*/  @!P0 LDGSTS.E.BYPASS.LTC128B.128 [R239+0x9800], [R2.64] ;  /* 0x0980000002ef8fae */ /* 0x0003e8000b901d46 */
[----:B------:R-:W0:Y:S01]  /*133e0*/  LDGDEPBAR ;  /* 0x00000000000079af */ /* 0x000e220000000000 */
[----:B------:R-:W-:-:S02]  /*133f0*/  ISETP.GE.AND P0, PT, R102, R19, PT ;  /* 0x000000136600720c */ /* 0x000fc40003f06270 */
[-C--:B------:R-:W-:Y:S02]  /*13400*/  ISETP.GE.AND P4, PT, R36, R19.reuse, PT ;  /* 0x000000132400720c */ /* 0x080fe40003f86270 */
[----:B------:R-:W-:Y:S02]  /*13410*/  LEA.HI R0, R202, R202, RZ, 0x1 ;  /* 0x000000caca007211 */ /* 0x000fe400078f08ff */
[----:B------:R-:W-:Y:S01]  /*13420*/  ISETP.GE.AND P1, PT, R37, R19, PT ;  /* 0x000000132500720c */ /* 0x000fe20003f26270 */
[----:B------:R-:W-:-:S04]  /*13430*/  DEPBAR.LE SB0, 0x0 ;  /* 0x000080000000791a */ /* 0x000fc80000000000 */
[----:B------:R-:W-:Y:S01]  /*13440*/  BAR.SYNC.DEFER_BLOCKING 0x0 ;  /* 0x0000000000007b1d */ /* 0x000fe20000010000 */
[----:B------:R-:W-:Y:S02]  /*13450*/  LOP3.LUT R0, R0, 0xfffffffe, RZ, 0xc0, !PT ;  /* 0xfffffffe00007812 */ /* 0x000fe400078ec0ff */
[-C--:B------:R-:W-:Y:S02]  /*13460*/  ISETP.GE.AND P3, PT, R28, R19.reuse, PT ;  /* 0x000000131c00720c */ /* 0x080fe40003f66270 */
[----:B------:R-:W-:Y:S01]  /*13470*/  ISETP.GE.AND P6, PT, R24, R19, PT ;  /* 0x000000131800720c */ /* 0x000fe20003fc6270 */
[----:B------:R-:W-:Y:S02]  /*13480*/  IMAD.IADD R16, R202, 0x1, -R0 ;  /* 0x00000001ca107824 */ /* 0x000fe400078e0a00 */
[----:B-1----:R-:W-:Y:S02]  /*13490*/  @!P0 IMAD.MOV.U32 R4, RZ, RZ, R34 ;  /* 0x000000ffff048224 */ /* 0x002fe400078e0022 */
[----:B----4-:R-:W-:-:S02]  /*134a0*/  @!P0 IMAD.MOV.U32 R5, RZ, RZ, R35 ;  /* 0x000000ffff058224 */ /* 0x010fc400078e0023 */
[----:B------:R-:W-:Y:S01]  /*134b0*/  @!P4 IMAD.MOV.U32 R0, RZ, RZ, c[0x0][0x1a0] ;  /* 0x00006800ff00c624 */ /* 0x000fe200078e00ff */
[CC--:B------:R-:W-:Y:S01]  /*134c0*/  @!P1 LEA R2, P5, R214.reuse, R34.reuse, 0x1 ;  /* 0x00000022d6029211 */ /* 0x0c0fe200078a08ff */
[----:B---3--:R-:W-:Y:S02]  /*134d0*/  @!P4 IMAD.MOV.U32 R9, RZ, RZ, c[0x0][0x1a4] ;  /* 0x00006900ff09c624 */ /* 0x008fe400078e00ff */
[----:B-----5:R-:W-:Y:S01]  /*134e0*/  @!P3 IMAD.MOV.U32 R6, RZ, RZ, c[0x0][0x1a0] ;  /* 0x00006800ff06b624 */ /* 0x020fe200078e00ff */
[----:B------:R-:W-:Y:S01]  /*134f0*/  @!P1 LEA.HI.X R3, R214, R35, R212, 0x1, P5 ;  /* 0x00000023d6039211 */ /* 0x000fe200028f0cd4 */
[----:B------:R-:W-:Y:S04]  /*13500*/  @P0 STS.128 [R239+0xa000], RZ ;  /* 0x00a000ffef000388 */ /* 0x000fe80000000c00 */
[----:B------:R-:W-:Y:S01]  /*13510*/  @!PT LDS RZ, [RZ] ;  /* 0x00000000fffff984 */ /* 0x000fe20000000800 */
[----:B------:R-:W-:Y:S01]  /*13520*/  @!PT LDS RZ, [RZ] ;  /* 0x00000000fffff984 */ /* 0x000fe20000000800 */
[----:B------:R-:W-:Y:S01]  /*13530*/  @!PT LDS RZ, [RZ] ;  /* 0x00000000fffff984 */ /* 0x000fe20000000800 */
[----:B------:R1:W-:Y:S01]  /*13540*/  @!P0 LDGSTS.E.BYPASS.LTC128B.128 [R239+0xa000], [R4.64] ;  /* 0x0a00000004ef8fae */ /* 0x0003e2000b901d46 */
[----:B------:R-:W-:Y:S01]  /*13550*/  @!P4 LEA R8, P0, R0, R34, 0x6 ;  /* 0x000000220008c211 */ /* 0x000fe200078030ff */
[----:B--2---:R-:W-:-:S03]  /*13560*/  @!P3 IMAD.MOV.U32 R10, RZ, RZ, c[0x0][0x1a4] ;  /* 0x00006900ff0ab624 */ /* 0x004fc600078e00ff */
[----:B------:R-:W-:Y:S01]  /*13570*/  @!P4 LEA.HI.X R9, R0, R35, R9, 0x6, P0 ;  /* 0x000000230009c211 */ /* 0x000fe200000f3409 */
[----:B------:R-:W-:Y:S01]  /*13580*/  @!P6 IMAD.MOV.U32 R0, RZ, RZ, c[0x0][0x1a0] ;  /* 0x00006800ff00e624 */ /* 0x000fe200078e00ff */
[----:B------:R-:W-:Y:S01]  /*13590*/  @P1 STS.128 [R239+0xa800], RZ ;  /* 0x00a800ffef001388 */ /* 0x000fe20000000c00 */
[----:B------:R-:W-:-:S03]  /*135a0*/  ISETP.GE.AND P2, PT, R25, R19, PT ;  /* 0x000000131900720c */ /* 0x000fc60003f46270 */
[----:B------:R-:W-:Y:S01]  /*135b0*/  @!PT LDS RZ, [RZ] ;  /* 0x00000000fffff984 */ /* 0x000fe20000000800 */
[----:B------:R-:W-:Y:S01]  /*135c0*/  @!PT LDS RZ, [RZ] ;  /* 0x00000000fffff984 */ /* 0x000fe20000000800 */
[----:B------:R-:W-:Y:S01]  /*135d0*/  @!PT LDS RZ, [RZ] ;  /* 0x00000000fffff984 */ /* 0x000fe20000000800 */
[----:B------:R2:W-:Y:S01]  /*135e0*/  @!P1 LDGSTS.E.BYPASS.LTC128B.128 [R239+0xa800], [R2.64] ;  /* 0x0a80000002ef9fae */ /* 0x0005e2000b901d46 */
[----:B------:R-:W-:Y:S01]  /*135f0*/  ISETP.GE.AND P1, PT, R29, R19, PT ;  /* 0x000000131d00720c */ /* 0x000fe20003f26270 */
[----:B-1----:R-:W-:Y:S02]  /*13600*/  @!P3 IMAD.MOV.U32 R4, RZ, RZ, R34 ;  /* 0x000000ffff04b224 */ /* 0x002fe400078e0022 */
[----:B------:R-:W-:-:S04]  /*13610*/  @!P3 IMAD.MOV.U32 R5, RZ, RZ, R35 ;  /* 0x000000ffff05b224 */ /* 0x000fc800078e0023 */
[----:B------:R-:W-:Y:S01]  /*13620*/  @!P3 IMAD.WIDE.U32 R6, R6, 0x60, R4 ;  /* 0x000000600606b825 */ /* 0x000fe200078e0004 */
[----:B------:R-:W-:-:S03]  /*13630*/  @!P6 LEA R4, P5, R0, R34, 0x7 ;  /* 0x000000220004e211 */ /* 0x000fc600078a38ff */
[----:B------:R-:W-:Y:S02]  /*13640*/  @!P3 IMAD R5, R10, 0x60, RZ ;  /* 0x000000600a05b824 */ /* 0x000fe400078e02ff */
[----:B--2---:R-:W-:Y:S02]  /*13650*/  @!P6 IMAD.MOV.U32 R2, RZ, RZ, c[0x0][0x1a4] ;  /* 0x00006900ff02e624 */ /* 0x004fe400078e00ff */
[----:B------:R-:W-:-:S03]  /*13660*/  @!P3 IMAD.IADD R3, R7, 0x1, R5 ;  /* 0x000000010703b824 */ /* 0x000fc600078e0205 */
[----:B------:R-:W-:Y:S01]  /*13670*/  @!P6 LEA.HI.X R5, R0, R35, R2, 0x7, P5 ;  /* 0x000000230005e211 */ /* 0x000fe200028f3c02 */
[----:B------:R-:W-:Y:S01]  /*13680*/  @!P3 IMAD.MOV.U32 R2, RZ, RZ, R6 ;  /* 0x000000ffff02b224 */ /* 0x000fe200078e0006 */
[----:B------:R-:W-:Y:S04]  /*13690*/  @P4 STS.128 [R239+0xb000], RZ ;  /* 0x00b000ffef004388 */ /* 0x000fe80000000c00 */
[----:B------:R-:W-:Y:S01]  /*136a0*/  @!PT LDS RZ, [RZ] ;  /* 0x00000000fffff984 */ /* 0x000fe20000000800 */
[----:B------:R-:W-:Y:S01]  /*136b0*/  @!PT LDS RZ, [RZ] ;  /* 0x00000000fffff984 */ /* 0x000fe20000000800 */
[----:B------:R-:W-:Y:S01]  /*136c0*/  @!PT LDS RZ, [RZ] ;  /* 0x00000000fffff984 */ /* 0x000fe20000000800 */
[----:B------:R1:W-:Y:S01]  /*136d0*/  @!P4 LDGSTS.E.BYPASS.LTC128B.128 [R239+0xb000], [R8.64] ;  /* 0x0b00000008efcfae */ /* 0x0003e2000b901d46 */
[----:B------:R-:W-:-:S03]  /*136e0*/  @!P2 IMAD.MOV.U32 R0, RZ, RZ, c[0x0][0x1a0] ;  /* 0x00006800ff00a624 */ /* 0x000fc600078e00ff */
        /* <DEDUP_REMOVED lines=10> */
[----:B------:R-:W-:-:S02]  /*13790*/  @!P1 IMAD.MOV.U32 R6, RZ, RZ, c[0x0][0x1a0] ;  /* 0x00006800ff069624 */ /* 0x000fc400078e00ff */
[----:B------:R-:W-:Y:S01]  /*137a0*/  @!P1 IMAD.MOV.U32 R7, RZ, RZ, c[0x0][0x1a4] ;  /* 0x00006900ff079624 */ /* 0x000fe200078e00ff */
[----:B------:R-:W-:Y:S01]  /*137b0*/  ISETP.GE.AND P0, PT, R32, R19, PT ;  /* 0x000000132000720c */ /* 0x000fe20003f06270 */
[----:B--2---:R-:W-:Y:S02]  /*137c0*/  @!P2 IMAD.MOV.U32 R2, RZ, RZ, R34 ;  /* 0x000000ffff02a224 */ /* 0x004fe400078e0022 */
[----:B------:R-:W-:Y:S02]  /*137d0*/  @!P2 IMAD.MOV.U32 R3, RZ, RZ, R35 ;  /* 0x000000ffff03a224 */ /* 0x000fe400078e0023 */
[----:B---3--:R-:W-:Y:S02]  /*137e0*/  @!P2 IMAD.MOV.U32 R4, RZ, RZ, c[0x0][0x1a4] ;  /* 0x00006900ff04a624 */ /* 0x008fe400078e00ff */
[----:B------:R-:W-:-:S04]  /*137f0*/  @!P2 IMAD.WIDE.U32 R2, R0, 0xa0, R2 ;  /* 0x000000a00002a825 */ /* 0x000fc800078e0002 */
[----:B------:R-:W-:Y:S02]  /*13800*/  @!P2 IMAD R0, R4, 0xa0, RZ ;  /* 0x000000a00400a824 */ /* 0x000fe400078e02ff */
[----:B------:R-:W-:Y:S02]  /*13810*/  @!P1 IMAD.MOV.U32 R4, RZ, RZ, R34 ;  /* 0x000000ffff049224 */ /* 0x000fe400078e0022 */
[----:B------:R-:W-:Y:S02]  /*13820*/  @!P1 IMAD.MOV.U32 R5, RZ, RZ, R35 ;  /* 0x000000ffff059224 */ /* 0x000fe400078e0023 */
[----:B-1----:R-:W-:Y:S02]  /*13830*/  @!P1 IMAD R9, R7, 0xc0, RZ ;  /* 0x000000c007099824 */ /* 0x002fe400078e02ff */
[----:B------:R-:W-:-:S04]  /*13840*/  @!P1 IMAD.WIDE.U32 R4, R6, 0xc0, R4 ;  /* 0x000000c006049825 */ /* 0x000fc800078e0004 */
[----:B------:R-:W-:Y:S02]  /*13850*/  @!P2 IMAD.IADD R3, R3, 0x1, R0 ;  /* 0x000000010303a824 */ /* 0x000fe400078e0200 */
[----:B------:R-:W-:Y:S01]  /*13860*/  @!P1 IMAD.IADD R5, R5, 0x1, R9 ;  /* 0x0000000105059824 */ /* 0x000fe200078e0209 */
[----:B------:R-:W-:Y:S04]  /*13870*/  @P2 STS.128 [R239+0xc800], RZ ;  /* 0x00c800ffef002388 */ /* 0x000fe80000000c00 */
[----:B------:R-:W-:Y:S01]  /*13880*/  @!PT LDS RZ, [RZ] ;  /* 0x00000000fffff984 */ /* 0x000fe20000000800 */
[----:B------:R-:W-:Y:S01]  /*13890*/  @!PT LDS RZ, [RZ] ;  /* 0x00000000fffff984 */ /* 0x000fe20000000800 */
[----:B------:R-:W-:Y:S01]  /*138a0*/  @!PT LDS RZ, [RZ] ;  /* 0x00000000fffff984 */ /* 0x000fe20000000800 */
[----:B------:R1:W-:Y:S04]  /*138b0*/  @!P2 LDGSTS.E.BYPASS.LTC128B.128 [R239+0xc800], [R2.64] ;  /* 0x0c80000002efafae */ /* 0x0003e8000b901d46 */
[----:B------:R-:W-:Y:S01]  /*138c0*/  @P1 STS.128 [R239+0xd000], RZ ;  /* 0x00d000ffef001388 */ /* 0x000fe20000000c00 */
[----:B------:R-:W-:-:S03]  /*138d0*/  @!P0 IMAD.MOV.U32 R8, RZ, RZ, c[0x0][0x1a0] ;  /* 0x00006800ff088624 */ /* 0x000fc600078e00ff */
[----:B------:R-:W-:Y:S01]  /*138e0*/  @!PT LDS RZ, [RZ] ;  /* 0x00000000fffff984 */ /* 0x000fe20000000800 */
[----:B------:R-:W-:Y:S01]  /*138f0*/  @!PT LDS RZ, [RZ] ;  /* 0x00000000fffff984 */ /* 0x000fe20000000800 */
[----:B------:R-:W-:Y:S01]  /*13900*/  @!PT LDS RZ, [RZ] ;  /* 0x00000000fffff984 */ /* 0x000fe20000000800 */
[----:B------:R2:W-:Y:S01]  /*13910*/  @!P1 LDGSTS.E.BYPASS.LTC128B.128 [R239+0xd000], [R4.64] ;  /* 0x0d00000004ef9fae */ /* 0x0005e2000b901d46 */
[-C--:B------:R-:W-:Y:S01]  /*13920*/  ISETP.GE.AND P1, PT, R33, R19.reuse, PT ;  /* 0x000000132100720c */ /* 0x080fe20003f26270 */
[----:B------:R-:W-:Y:S01]  /*13930*/  @!P0 IMAD.MOV.U32 R0, RZ, RZ, c[0x0][0x1a4] ;  /* 0x00006900ff008624 */ /* 0x000fe200078e00ff */
[-C--:B------:R-:W-:Y:S01]  /*13940*/  ISETP.GE.AND P5, PT, R31, R19.reuse, PT ;  /* 0x000000131f00720c */ /* 0x080fe20003fa6270 */
[----:B------:R-:W-:Y:S02]  /*13950*/  @!P0 IMAD.MOV.U32 R6, RZ, RZ, R34 ;  /* 0x000000ffff068224 */ /* 0x000fe400078e0022 */
[----:B------:R-:W-:Y:S02]  /*13960*/  @!P0 IMAD.MOV.U32 R7, RZ, RZ, R35 ;  /* 0x000000ffff078224 */ /* 0x000fe400078e0023 */
[----:B------:R-:W-:Y:S02]  /*13970*/  @!P0 IMAD R0, R0, 0xe0, RZ ;  /* 0x000000e000008824 */ /* 0x000fe400078e02ff */
[----:B------:R-:W-:Y:S01]  /*13980*/  @!P0 IMAD.WIDE.U32 R6, R8, 0xe0, R6 ;  /* 0x000000e008068825 */ /* 0x000fe200078e0006 */
[----:B------:R-:W-:Y:S01]  /*13990*/  @P0 STS.128 [R239+0xd800], RZ ;  /* 0x00d800ffef000388 */ /* 0x000fe20000000c00 */
[----:B------:R-:W-:-:S02]  /*139a0*/  ISETP.GE.AND P6, PT, R21, R19, PT ;  /* 0x000000131500720c */ /* 0x000fc40003fc6270 */
[----:B-1----:R-:W-:Y:S02]  /*139b0*/  @!P0 IMAD.IADD R3, R7, 0x1, R0 ;  /* 0x0000000107038824 */ /* 0x002fe400078e0200 */
[----:B------:R-:W-:Y:S02]  /*139c0*/  @!P0 IMAD.MOV.U32 R2, RZ, RZ, R6 ;  /* 0x000000ffff028224 */ /* 0x000fe400078e0006 */
[----:B------:R-:W-:Y:S02]  /*139d0*/  @!P1 IMAD.MOV.U32 R0, RZ, RZ, c[0x0][0x1a0] ;  /* 0x00006800ff009624 */ /* 0x000fe400078e00ff */
[----:B------:R-:W-:Y:S01]  /*139e0*/  @!P5 IMAD.MOV.U32 R6, RZ, RZ, c[0x0][0x1a4] ;  /* 0x00006900ff06d624 */ /* 0x000fe200078e00ff */
[----:B------:R-:W-:Y:S01]  /*139f0*/  @!PT LDS RZ, [RZ] ;  /* 0x00000000fffff984 */ /* 0x000fe20000000800 */
[----:B------:R-:W-:Y:S01]  /*13a00*/  @!PT LDS RZ, [RZ] ;  /* 0x00000000fffff984 */ /* 0x000fe20000000800 */
[----:B------:R-:W-:Y:S01]  /*13a10*/  @!PT LDS RZ, [RZ] ;  /* 0x00000000fffff984 */ /* 0x000fe20000000800 */
[----:B------:R1:W-:Y:S01]  /*13a20*/  @!P0 LDGSTS.E.BYPASS.LTC128B.128 [R239+0xd800], [R2.64] ;  /* 0x0d80000002ef8fae */ /* 0x0003e2000b901d46 */
[----:B--2---:R-:W-:Y:S01]  /*13a30*/  @!P5 IMAD.MOV.U32 R5, RZ, RZ, c[0x0][0x1a0] ;  /* 0x00006800ff05d624 */ /* 0x004fe200078e00ff */
[----:B------:R-:W-:Y:S01]  /*13a40*/  @!P1 LEA R4, P0, R0, R34, 0x8 ;  /* 0x0000002200049211 */ /* 0x000fe200078040ff */
[----:B------:R-:W-:-:S02]  /*13a50*/  @!P1 IMAD.MOV.U32 R7, RZ, RZ, c[0x0][0x1a4] ;  /* 0x00006900ff079624 */ /* 0x000fc400078e00ff */
[----:B------:R-:W-:Y:S02]  /*13a60*/  IMAD.SHL.U32 R8, R200, 0x40, RZ ;  /* 0x00000040c8087824 */ /* 0x000fe400078e00ff */
[----:B------:R-:W-:Y:S01]  /*13a70*/  @!P5 IMAD R6, R6, 0x120, RZ ;  /* 0x000001200606d824 */ /* 0x000fe200078e02ff */
[-C--:B------:R-:W-:Y:S01]  /*13a80*/  ISETP.GE.AND P4, PT, R23, R19.reuse, PT ;  /* 0x000000131700720c */ /* 0x080fe20003f86270 */
[----:B------:R-:W-:Y:S01]  /*13a90*/  @P1 STS.128 [R239+0xe000], RZ ;  /* 0x00e000ffef001388 */ /* 0x000fe20000000c00 */
[----:B------:R-:W-:Y:S01]  /*13aa0*/  ISETP.GE.AND P3, PT, R22, R19, PT ;  /* 0x000000131600720c */ /* 0x000fe20003f66270 */
[----:B-1----:R-:W-:Y:S02]  /*13ab0*/  @!P5 IMAD.MOV.U32 R2, RZ, RZ, R34 ;  /* 0x000000ffff02d224 */ /* 0x002fe400078e0022 */
[----:B------:R-:W-:-:S04]  /*13ac0*/  @!P5 IMAD.MOV.U32 R3, RZ, RZ, R35 ;  /* 0x000000ffff03d224 */ /* 0x000fc800078e0023 */
[----:B------:R-:W-:Y:S01]  /*13ad0*/  @!P5 IMAD.WIDE.U32 R2, R5, 0x120, R2 ;  /* 0x000001200502d825 */ /* 0x000fe200078e0002 */
[----:B------:R-:W-:Y:S02]  /*13ae0*/  @!P1 LEA.HI.X R5, R0, R35, R7, 0x8, P0 ;  /* 0x0000002300059211 */ /* 0x000fe400000f4407 */
[----:B------:R-:W-:Y:S01]  /*13af0*/  LOP3.LUT R0, R8, 0x1c0, RZ, 0xc0, !PT ;  /* 0x000001c008007812 */ /* 0x000fe200078ec0ff */
[----:B------:R-:W-:Y:S02]  /*13b00*/  IMAD.SHL.U32 R7, R102, 0x8, RZ ;  /* 0x0000000866077824 */ /* 0x000fe400078e00ff */
[----:B------:R-:W-:Y:S01]  /*13b10*/  @!P5 IMAD.IADD R3, R3, 0x1, R6 ;  /* 0x000000010303d824 */ /* 0x000fe200078e0206 */
[----:B------:R-:W-:Y:S01]  /*13b20*/  @!PT LDS RZ, [RZ] ;  /* 0x00000000fffff984 */ /* 0x000fe20000000800 */
[----:B------:R-:W-:Y:S01]  /*13b30*/  @!PT LDS RZ, [RZ] ;  /* 0x00000000fffff984 */ /* 0x000fe20000000800 */
[----:B------:R-:W-:Y:S01]  /*13b40*/  @!PT LDS RZ, [RZ] ;  /* 0x00000000fffff984 */ /* 0x000fe20000000800 */
[----:B------:R1:W-:Y:S04]  /*13b50*/  @!P1 LDGSTS.E.BYPASS.LTC128B.128 [R239+0xe000], [R4.64] ;  /* 0x0e00000004ef9fae */ /* 0x0003e8000b901d46 */
[----:B------:R-:W-:Y:S01]  /*13b60*/  @P5 STS.128 [R239+0xe800], RZ ;  /* 0x00e800ffef005388 */ /* 0x000fe20000000c00 */
[----:B------:R-:W-:-:S03]  /*13b70*/  ISETP.GE.AND P2, PT, R26, R19, PT ;  /* 0x000000131a00720c */ /* 0x000fc60003f46270 */
[----:B------:R-:W-:Y:S01]  /*13b80*/  @!PT LDS RZ, [RZ] ;  /* 0x00000000fffff984 */ /* 0x000fe20000000800 */
[----:B------:R-:W-:Y:S01]  /*13b90*/  @!PT LDS RZ, [RZ] ;  /* 0x00000000fffff984 */ /* 0x000fe20000000800 */
[----:B------:R-:W-:Y:S01]  /*13ba0*/  @!PT LDS RZ, [RZ] ;  /* 0x00000000fffff984 */ /* 0x000fe20000000800 */
[----:B------:R2:W-:Y:S01]  /*13bb0*/  @!P5 LDGSTS.E.BYPASS.LTC128B.128 [R239+0xe800], [R2.64] ;  /* 0x0e80000002efdfae */ /* 0x0005e2000b901d46 */
[----:B------:R-:W-:Y:S01]  /*13bc0*/  ISETP.GE.AND P1, PT, R27, R19, PT ;  /* 0x000000131b00720c */ /* 0x000fe20003f26270 */
[----:B------:R-:W-:Y:S01]  /*13bd0*/  @!P3 IMAD.MOV.U32 R8, RZ, RZ, c[0x0][0x1a0] ;  /* 0x00006800ff08b624 */ /* 0x000fe200078e00ff */
[----:B-1----:R-:W-:Y:S02]  /*13be0*/  LOP3.LUT R5, R0, 0x8, R7, 0xf8, !PT ;  /* 0x0000000800057812 */ /* 0x002fe400078ef807 */
[----:B------:R-:W-:Y:S01]  /*13bf0*/  SHF.R.U32.HI R4, RZ, 0x3, R0 ;  /* 0x00000003ff047819 */ /* 0x000fe20000011600 */
[----:B------:R-:W-:Y:S02]  /*13c00*/  @!P6 IMAD.MOV.U32 R0, RZ, RZ, c[0x0][0x1a0] ;  /* 0x00006800ff00e624 */ /* 0x000fe400078e00ff */
[----:B--2---:R-:W-:Y:S02]  /*13c10*/  @!P6 IMAD.MOV.U32 R2, RZ, RZ, R34 ;  /* 0x000000ffff02e224 */ /* 0x004fe400078e0022 */
[----:B------:R-:W-:Y:S01]  /*13c20*/  @!P6 IMAD.MOV.U32 R3, RZ, RZ, R35 ;  /* 0x000000ffff03e224 */ /* 0x000fe200078e0023 */
[----:B------:R-:W-:Y:S01]  /*13c30*/  LOP3.LUT R11, R5, R4, RZ, 0x3c, !PT ;  /* 0x00000004050b7212 */ /* 0x000fe200078e3cff */
[----:B------:R-:W-:-:S02]  /*13c40*/  @!P4 IMAD.MOV.U32 R4, RZ, RZ, c[0x0][0x1a0] ;  /* 0x00006800ff04c624 */ /* 0x000fc400078e00ff */
[----:B------:R-:W-:-:S04]  /*13c50*/  @!P6 IMAD.WIDE.U32 R12, R0, 0x140, R2 ;  /* 0x00000140000ce825 */ /* 0x000fc800078e0002 */
[----:B------:R-:W-:Y:S02]  /*13c60*/  @!P4 IMAD.MOV.U32 R2, RZ, RZ, R34 ;  /* 0x000000ffff02c224 */ /* 0x000fe400078e0022 */
[----:B------:R-:W-:-:S04]  /*13c70*/  @!P4 IMAD.MOV.U32 R3, RZ, RZ, R35 ;  /* 0x000000ffff03c224 */ /* 0x000fc800078e0023 */
[----:B------:R-:W-:-:S04]  /*13c80*/  @!P4 IMAD.WIDE.U32 R4, R4, 0x160, R2 ;  /* 0x000001600404c825 */ /* 0x000fc800078e0002 */
[----:B------:R-:W-:Y:S02]  /*13c90*/  @!P3 IMAD.MOV.U32 R2, RZ, RZ, R34 ;  /* 0x000000ffff02b224 */ /* 0x000fe400078e0022 */
[----:B------:R-:W-:Y:S02]  /*13ca0*/  @!P3 IMAD.MOV.U32 R3, RZ, RZ, R35 ;  /* 0x000000ffff03b224 */ /* 0x000fe400078e0023 */
[----:B------:R-:W-:Y:S02]  /*13cb0*/  @!P2 IMAD.MOV.U32 R6, RZ, RZ, c[0x0][0x1a0] ;  /* 0x00006800ff06a624 */ /* 0x000fe400078e00ff */
[----:B------:R-:W-:Y:S01]  /*13cc0*/  @!P3 IMAD.WIDE.U32 R8, R8, 0x180, R2 ;  /* 0x000001800808b825 */ /* 0x000fe200078e0002 */
[----:B------:R-:W-:-:S03]  /*13cd0*/  ISETP.GE.AND P0, PT, R30, R19, PT ;  /* 0x000000131e00720c */ /* 0x000fc60003f06270 */
[----:B------:R-:W-:Y:S02]  /*13ce0*/  @!P2 IMAD.MOV.U32 R2, RZ, RZ, R34 ;  /* 0x000000ffff02a224 */ /* 0x000fe400078e0022 */
[----:B------:R-:W-:Y:S02]  /*13cf0*/  @!P2 IMAD.MOV.U32 R3, RZ, RZ, R35 ;  /* 0x000000ffff03a224 */ /* 0x000fe400078e0023 */
[----:B------:R-:W-:Y:S02]  /*13d00*/  @!P1 IMAD.MOV.U32 R10, RZ, RZ, c[0x0][0x1a0] ;  /* 0x00006800ff0a9624 */ /* 0x000fe400078e00ff */
[----:B------:R-:W-:-:S04]  /*13d10*/  @!P2 IMAD.WIDE.U32 R6, R6, 0x1a0, R2 ;  /* 0x000001a00606a825 */ /* 0x000fc800078e0002 */
[----:B------:R-:W-:Y:S02]  /*13d20*/  @!P1 IMAD.MOV.U32 R2, RZ, RZ, R34 ;  /* 0x000000ffff029224 */ /* 0x000fe400078e0022 */
[----:B------:R-:W-:Y:S02]  /*13d30*/  @!P1 IMAD.MOV.U32 R3, RZ, RZ, R35 ;  /* 0x000000ffff039224 */ /* 0x000fe400078e0023 */
[----:B------:R-:W-:Y:S02]  /*13d40*/  IMAD.SHL.U32 R14, R208, 0x40, RZ ;  /* 0x00000040d00e7824 */ /* 0x000fe400078e00ff */
[----:B------:R-:W-:Y:S02]  /*13d50*/  @!P6 IMAD.MOV.U32 R15, RZ, RZ, c[0x0][0x1a4] ;  /* 0x00006900ff0fe624 */ /* 0x000fe400078e00ff */
[----:B------:R-:W-:Y:S02]  /*13d60*/  IMAD R0, R16, 0x200, R11 ;  /* 0x0000020010007824 */ /* 0x000fe400078e020b */
[----:B------:R-:W-:Y:S01]  /*13d70*/  @!P1 IMAD.WIDE.U32 R10, R10, 0x1c0, R2 ;  /* 0x000001c00a0a9825 */ /* 0x000fe200078e0002 */
[----:B------:R-:W-:-:S03]  /*13d80*/  LOP3.LUT R14, R14, 0x1c0, RZ, 0xc0, !PT ;  /* 0x000001c00e0e7812 */ /* 0x000fc600078ec0ff */
[----:B------:R-:W-:Y:S02]  /*13d90*/  IMAD.SHL.U32 R16, R16, 0x8, RZ ;  /* 0x0000000810107824 */ /* 0x000fe400078e00ff */
[----:B------:R-:W-:Y:S02]  /*13da0*/  @!P6 IMAD R2, R15, 0x140, RZ ;  /* 0x000001400f02e824 */ /* 0x000fe400078e02ff */
[----:B------:R-:W-:Y:S01]  /*13db0*/  @!P0 IMAD.MOV.U32 R15, RZ, RZ, c[0x0][0x1a0] ;  /* 0x00006800ff0f8624 */ /* 0x000fe200078e00ff */
[----:B------:R-:W-:Y:S01]  /*13dc0*/  LOP3.LUT R18, R14, 0x8, R16, 0xf8, !PT ;  /* 0x000000080e127812 */ /* 0x000fe200078ef810 */
[----:B------:R-:W-:Y:S02]  /*13dd0*/  @!P6 IMAD.IADD R13, R13, 0x1, R2 ;  /* 0x000000010d0de824 */ /* 0x000fe400078e0202 */
[----:B------:R-:W-:Y:S02]  /*13de0*/  @!P0 IMAD.MOV.U32 R2, RZ, RZ, R34 ;  /* 0x000000ffff028224 */ /* 0x000fe400078e0022 */
[----:B------:R-:W-:-:S02]  /*13df0*/  @!P0 IMAD.MOV.U32 R3, RZ, RZ, R35 ;  /* 0x000000ffff038224 */ /* 0x000fc400078e0023 */
[----:B------:R-:W-:Y:S01]  /*13e00*/  @!P4 IMAD.MOV.U32 R16, RZ, RZ, c[0x0][0x1a4] ;  /* 0x00006900ff10c624 */ /* 0x000fe200078e00ff */
[----:B------:R-:W-:Y:S01]  /*13e10*/  SHF.R.U32.HI R17, RZ, 0x3, R14 ;  /* 0x00000003ff117819 */ /* 0x000fe2000001160e */
[----:B------:R-:W-:-:S04]  /*13e20*/  @!P0 IMAD.WIDE.U32 R14, R15, 0x1e0, R2 ;  /* 0x000001e00f0e8825 */ /* 0x000fc800078e0002 */
[----:B------:R-:W-:Y:S02]  /*13e30*/  @!P4 IMAD R2, R16, 0x160, RZ ;  /* 0x000001601002c824 */ /* 0x000fe400078e02ff */
[----:B------:R-:W-:-:S04]  /*13e40*/  @!P1 IMAD.MOV.U32 R16, RZ, RZ, c[0x0][0x1a4] ;  /* 0x00006900ff109624 */ /* 0x000fc800078e00ff */
[----:B------:R-:W-:Y:S02]  /*13e50*/  @!P1 IMAD R16, R16, 0x1c0, RZ ;  /* 0x000001c010109824 */ /* 0x000fe400078e02ff */
[----:B------:R-:W-:Y:S02]  /*13e60*/  @!P3 IMAD.MOV.U32 R3, RZ, RZ, c[0x0][0x1a4] ;  /* 0x00006900ff03b624 */ /* 0x000fe400078e00ff */
[----:B------:R-:W-:Y:S02]  /*13e70*/  @!P4 IMAD.IADD R5, R5, 0x1, R2 ;  /* 0x000000010505c824 */ /* 0x000fe400078e0202 */
[----:B------:R-:W-:Y:S02]  /*13e80*/  @!P0 IMAD.MOV.U32 R2, RZ, RZ, c[0x0][0x1a4] ;  /* 0x00006900ff028624 */ /* 0x000fe400078e00ff */
[----:B------:R-:W-:Y:S02]  /*13e90*/  @!P1 IMAD.IADD R11, R11, 0x1, R16 ;  /* 0x000000010b0b9824 */ /* 0x000fe400078e0210 */
[----:B------:R-:W-:-:S02]  /*13ea0*/  IMAD.SHL.U32 R16, R209, 0x40, RZ ;  /* 0x00000040d1107824 */ /* 0x000fc400078e00ff */
[----:B------:R-:W-:Y:S01]  /*13eb0*/  @!P3 IMAD R3, R3, 0x180, RZ ;  /* 0x000001800303b824 */ /* 0x000fe200078e02ff */
[----:B------:R-:W-:Y:S01]  /*13ec0*/  LOP3.LUT R196, R18, R17, RZ, 0x3c, !PT ;  /* 0x0000001112c47212 */ /* 0x000fe200078e3cff */
[----:B------:R-:W-:Y:S01]  /*13ed0*/  @!P0 IMAD R2, R2, 0x1e0, RZ ;  /* 0x000001e002028824 */ /* 0x000fe200078e02ff */
[----:B------:R-:W-:Y:S01]  /*13ee0*/  LOP3.LUT R193, R16, 0xfffffe00, RZ, 0xc0, !PT ;  /* 0xfffffe0010c17812 */ /* 0x000fe200078ec0ff */
[----:B------:R-:W-:Y:S02]  /*13ef0*/  @!P2 IMAD.MOV.U32 R17, RZ, RZ, c[0x0][0x1a4] ;  /* 0x00006900ff11a624 */ /* 0x000fe400078e00ff */
[----:B------:R-:W-:Y:S01]  /*13f00*/  @!P3 IMAD.IADD R3, R9, 0x1, R3 ;  /* 0x000000010903b824 */ /* 0x000fe200078e0203 */
[----:B------:R-:W-:Y:S01]  /*13f10*/  @P6 STS.128 [R239+0xf000], RZ ;  /* 0x00f000ffef006388 */ /* 0x000fe20000000c00 */
[----:B------:R-:W-:Y:S02]  /*13f20*/  @!P0 IMAD.IADD R9, R15, 0x1, R2 ;  /* 0x000000010f098824 */ /* 0x000fe400078e0202 */
[----:B------:R-:W-:Y:S01]  /*13f30*/  @!P3 IMAD.MOV.U32 R2, RZ, RZ, R8 ;  /* 0x000000ffff02b224 */ /* 0x000fe200078e0008 */
[----:B------:R-:W-:Y:S01]  /*13f40*/  @!PT LDS RZ, [RZ] ;  /* 0x00000000fffff984 */ /* 0x000fe20000000800 */
[----:B------:R-:W-:Y:S01]  /*13f50*/  @!PT LDS RZ, [RZ] ;  /* 0x00000000fffff984 */ /* 0x000fe20000000800 */
[----:B------:R-:W-:Y:S01]  /*13f60*/  @!PT LDS RZ, [RZ] ;  /* 0x00000000fffff984 */ /* 0x000fe20000000800 */
[----:B------:R1:W-:Y:S01]  /*13f70*/  @!P6 LDGSTS.E.BYPASS.LTC128B.128 [R239+0xf000], [R12.64] ;  /* 0x0f0000000cefefae */ /* 0x0003e2000b901d46 */
[----:B------:R-:W-:-:S03]  /*13f80*/  @!P2 IMAD R17, R17, 0x1a0, RZ ;  /* 0x000001a01111a824 */ /* 0x000fc600078e02ff */
[----:B------:R-:W-:Y:S01]  /*13f90*/  @P4 STS.128 [R239+0xf800], RZ ;  /* 0x00f800ffef004388 */ /* 0x000fe20000000c00 */
[----:B------:R-:W-:-:S03]  /*13fa0*/  @!P2 IMAD.IADD R7, R7, 0x1, R17 ;  /* 0x000000010707a824 */ /* 0x000fc600078e0211 */
        /* <DEDUP_REMOVED lines=9> */
[----:B------:R-:W-:Y:S02]  /*14040*/  @!P0 IMAD.MOV.U32 R8, RZ, RZ, R14 ;  /* 0x000000ffff088224 */ /* 0x000fe400078e000e */
[----:B------:R-:W-:Y:S01]  /*14050*/  IMAD.SHL.U32 R134, R0, 0x2, RZ ;  /* 0x0000000200867824 */ /* 0x000fe200078e00ff */
[----:B------:R-:W-:Y:S04]  /*14060*/  @P2 STS.128 [R239+0x10800], RZ ;  /* 0x010800ffef002388 */ /* 0x000fe80000000c00 */
[----:B------:R-:W-:Y:S01]  /*14070*/  @!PT LDS RZ, [RZ] ;  /* 0x00000000fffff984 */ /* 0x000fe20000000800 */
[----:B------:R-:W-:Y:S01]  /*14080*/  @!PT LDS RZ, [RZ] ;  /* 0x00000000fffff984 */ /* 0x000fe20000000800 */
[----:B------:R-:W-:Y:S01]  /*14090*/  @!PT LDS RZ, [RZ] ;  /* 0x00000000fffff984 */ /* 0x000fe20000000800 */
[----:B------:R2:W-:Y:S01]  /*140a0*/  @!P2 LDGSTS.E.BYPASS.LTC128B.128 [R239+0x10800], [R6.64] ;  /* 0x1080000006efafae */ /* 0x0005e2000b901d46 */
[----:B-1----:R-:W-:-:S03]  /*140b0*/  IMAD R12, R211, 0x400, R193 ;  /* 0x00000400d30c7824 */ /* 0x002fc600078e02c1 */
        /* <DEDUP_REMOVED lines=10> */
[----:B---3--:R-:W-:Y:S01]  /*14160*/  IMAD.IADD R2, R196, 0x1, R12 ;  /* 0x00000001c4027824 */ /* 0x008fe200078e020c */
[----:B------:R-:W-:-:S02]  /*14170*/  R2P PR, R200, 0x6 ;  /* 0x00000006c8007804 */ /* 0x000fc40000000000 */
[----:B------:R-:W-:Y:S01]  /*14180*/  LDSM.16.M88.4 R12, [R134+0x2000] ;  /* 0x00200000860c783b */ /* 0x000fe20000000200 */
[----:B------:R-:W-:Y:S02]  /*14190*/  IMAD.SHL.U32 R233, R2, 0x2, RZ ;  /* 0x0000000202e97824 */ /* 0x000fe400078e00ff */
[----:B------:R-:W-:Y:S01]  /*141a0*/  IMAD.MOV.U32 R0, RZ, RZ, 0x20 ;  /* 0x00000020ff007424 */ /* 0x000fe200078e00ff */
[----:B------:R-:W-:Y:S04]  /*141b0*/  LDSM.16.M88.4 R24, [R134+0x3800] ;  /* 0x003800008618783b */ /* 0x000fe80000000200 */
[----:B------:R-:W3:Y:S04]  /*141c0*/  LDSM.16.M88.4 R20, [R233] ;  /* 0x00000000e914783b */ /* 0x000ee80000000200 */
[----:B--2---:R-:W-:Y:S01]  /*141d0*/  LDSM.16.M88.4 R4, [R134+0x3000] ;  /* 0x003000008604783b */ /* 0x004fe20000000200 */
[----:B------:R-:W-:-:S03]  /*141e0*/  SEL R234, R0, 0xffffffe0, !P1 ;  /* 0xffffffe000ea7807 */ /* 0x000fc60004800000 */
[----:B------:R-:W-:Y:S04]  /*141f0*/  STL [R1], R205 ;  /* 0x000000cd01007387 */ /* 0x000fe80000100800 */
[----:B------:R-:W-:Y:S04]  /*14200*/  LDSM.16.M88.4 R64, [R134+0x4000] ;  /* 0x004000008640783b */ /* 0x000fe80000000200 */
[----:B-1----:R-:W1:Y:S01]  /*14210*/  LDSM.16.M88.4 R8, [R134+0x2800] ;  /* 0x002800008608783b */ /* 0x002e620000000200 */
[--C-:B------:R-:W-:Y:S02]  /*14220*/  IMAD R19, R236, 0x2, R233.reuse ;  /* 0x00000002ec137824 */ /* 0x100fe400078e02e9 */
[C---:B------:R-:W-:Y:S01]  /*14230*/  IMAD.IADD R92, R134.reuse, 0x1, R234 ;  /* 0x00000001865c7824 */ /* 0x040fe200078e02ea */
[C---:B------:R-:W-:Y:S01]  /*14240*/  IADD3 R135, R134.reuse, 0x2040, RZ ;  /* 0x0000204086877810 */ /* 0x040fe20007ffe0ff */
[----:B------:R-:W-:Y:S04]  /*14250*/  LDSM.16.M88.4 R76, [R134+0x4800] ;  /* 0x00480000864c783b */ /* 0x000fe80000000200 */
[----:B------:R-:W-:Y:S04]  /*14260*/  STL [R1+0x30], R19 ;  /* 0x0000301301007387 */ /* 0x000fe80000100800 */
[----:B------:R-:W-:Y:S04]  /*14270*/  LDSM.16.M88.4 R16, [R19] ;  /* 0x000000001310783b */ /* 0x000fe80000000200 */
[----:B------:R-:W2:Y:S04]  /*14280*/  LDSM.16.M88.4 R56, [R92+0x2000] ;  /* 0x002000005c38783b */ /* 0x000ea80000000200 */
[----:B------:R-:W4:Y:S01]  /*14290*/  LDSM.16.M88.4 R48, [R92+0x3000] ;  /* 0x003000005c30783b */ /* 0x000f220000000200 */
[----:B------:R-:W-:Y:S01]  /*142a0*/  IADD3 R2, R134, 0x2000, RZ ;  /* 0x0000200086027810 */ /* 0x000fe20007ffe0ff */
[----:B---3--:R-:W-:Y:S02]  /*142b0*/  HMMA.16816.F32 R40, R20, R14, RZ ;  /* 0x0000000e1428723c */ /* 0x008fe400000018ff */
[----:B------:R-:W3:Y:S01]  /*142c0*/  LDSM.16.M88.4 R60, [R92+0x3800] ;  /* 0x003800005c3c783b */ /* 0x000ee20000000200 */
[----:B------:R-:W-:Y:S01]  /*142d0*/  IMAD R0, R237, 0x2, R233 ;  /* 0x00000002ed007824 */ /* 0x000fe200078e02e9 */
[----:B------:R-:W-:-:S02]  /*142e0*/  @P2 IADD3 R135, R2, -0x40, RZ ;  /* 0xffffffc002872810 */ /* 0x000fc40007ffe0ff */
[----:B------:R-:W2:Y:S02]  /*142f0*/  LDSM.16.M88.4 R52, [R92+0x2800] ;  /* 0x002800005c34783b */ /* 0x000ea40000000200 */
[C---:B------:R-:W-:Y:S02]  /*14300*/  HMMA.16816.F32 R44, R20.reuse, R12, RZ ;  /* 0x0000000c142c723c */ /* 0x040fe400000018ff */
[----:B------:R-:W-:Y:S04]  /*14310*/  LDSM.16.M88.4 R12, [R0] ;  /* 0x00000000000c783b */ /* 0x000fe80000000200 */
[----:B------:R-:W2:Y:S02]  /*14320*/  LDSM.16.M88.4 R84, [R135] ;  /* 0x000000008754783b */ /* 0x000ea40000000200 */
[C---:B-1----:R-:W-:Y:S01]  /*14330*/  HMMA.16816.F32 R36, R20.reuse, R8, RZ ;  /* 0x000000081424723c */ /* 0x042fe200000018ff */
[----:B------:R-:W-:Y:S01]  /*14340*/  IMAD R3, R211, 0x10, R248 ;  /* 0x00000010d3037824 */ /* 0x000fe200078e02f8 */
[----:B------:R-:W5:Y:S04]  /*14350*/  LDL R206, [R1+0x24] ;  /* 0x0000240001ce7983 */ /* 0x000f680000100800 */
[----:B------:R-:W0:Y:S02]  /*14360*/  LDGDEPBAR ;  /* 0x00000000000079af */ /* 0x000e240000000000 */
[C---:B------:R-:W-:Y:S08]  /*14370*/  HMMA.16816.F32 R32, R20.reuse, R10, RZ ;  /* 0x0000000a1420723c */ /* 0x040ff000000018ff */
[C---:B------:R-:W-:Y:S08]  /*14380*/  HMMA.16816.F32 R28, R20.reuse, R4, RZ ;  /* 0x00000004141c723c */ /* 0x040ff000000018ff */
[C---:B------:R-:W-:Y:S08]  /*14390*/  HMMA.16816.F32 R8, R20.reuse, R6, RZ ;  /* 0x000000061408723c */ /* 0x040ff000000018ff */
[C---:B------:R-:W-:Y:S08]  /*143a0*/  HMMA.16816.F32 R4, R20.reuse, R24, RZ ;  /* 0x000000181404723c */ /* 0x040ff000000018ff */
[----:B------:R-:W-:Y:S01]  /*143b0*/  HMMA.16816.F32 R24, R20, R26, RZ ;  /* 0x0000001a1418723c */ /* 0x000fe200000018ff */
[----:B------:R-:W-:-:S07]  /*143c0*/  IMAD R235, R236, 0x2, R0 ;  /* 0x00000002eceb7824 */ /* 0x000fce00078e0200 */
[----:B--2---:R-:W-:Y:S01]  /*143d0*/  HMMA.16816.F32 R72, R16, R58, R40 ;  /* 0x0000003a1048723c */ /* 0x004fe20000001828 */
[----:B------:R-:W1:Y:S01]  /*143e0*/  LDSM.16.M88.4 R40, [R92+0x4000] ;  /* 0x004000005c28783b */ /* 0x000e620000000200 */
[----:B------:R-:W-:-:S06]  /*143f0*/  IMAD.IADD R232, R234, 0x1, R135 ;  /* 0x00000001eae87824 */ /* 0x000fcc00078e0287 */
[C---:B------:R-:W-:Y:S01]  /*14400*/  HMMA.16816.F32 R68, R16.reuse, R56, R44 ;  /* 0x000000381044723c */ /* 0x040fe2000000182c */
[----:B------:R-:W-:Y:S04]  /*14410*/  LDSM.16.M88.4 R44, [R92+0x4800] ;  /* 0x004800005c2c783b */ /* 0x000fe80000000200 */
[----:B------:R-:W-:Y:S03]  /*14420*/  LDSM.16.M88.4 R56, [R135+0x800] ;  /* 0x000800008738783b */ /* 0x000fe60000000200 */
[C---:B----4-:R-:W-:Y:S08]  /*14430*/  HMMA.16816.F32 R96, R16.reuse, R48, R28 ;  /* 0x000000301060723c */ /* 0x050ff0000000181c */
[C---:B------:R-:W-:Y:S01]  /*14440*/  HMMA.16816.F32 R100, R16.reuse, R50, R8 ;  /* 0x000000321064723c */ /* 0x040fe20000001808 */
[----:B------:R-:W-:Y:S04]  /*14450*/  LDSM.16.M88.4 R8, [R235] ;  /* 0x00000000eb08783b */ /* 0x000fe80000000200 */
[----:B------:R-:W2:Y:S03]  /*14460*/  LDSM.16.M88.4 R48, [R232] ;  /* 0x00000000e830783b */ /* 0x000ea60000000200 */
[----:B---3--:R-:W-:Y:S08]  /*14470*/  HMMA.16816.F32 R108, R16, R62, R24 ;  /* 0x0000003e106c723c */ /* 0x008ff00000001818 */
[----:B------:R-:W-:Y:S08]  /*14480*/  HMMA.16816.F32 R24, R20, R66, RZ ;  /* 0x000000421418723c */ /* 0x000ff000000018ff */
[----:B------:R-:W-:Y:S08]  /*14490*/  HMMA.16816.F32 R88, R16, R54, R32 ;  /* 0x000000361058723c */ /* 0x000ff00000001820 */
[----:B------:R-:W-:Y:S08]  /*144a0*/  HMMA.16816.F32 R32, R12, R84, R68 ;  /* 0x000000540c20723c */ /* 0x000ff00000001844 */
[C---:B------:R-:W-:Y:S01]  /*144b0*/  HMMA.16816.F32 R80, R16.reuse, R52, R36 ;  /* 0x000000341050723c */ /* 0x040fe20000001824 */
[----:B------:R-:W-:Y:S07]  /*144c0*/  LDSM.16.M88.4 R52, [R232+0x800] ;  /* 0x00080000e834783b */ /* 0x000fee0000000200 */
[----:B------:R-:W-:Y:S01]  /*144d0*/  HMMA.16816.F32 R104, R16, R60, R4 ;  /* 0x0000003c1068723c */ /* 0x000fe20000001804 */
[----:B------:R-:W3:Y:S07]  /*144e0*/  LDSM.16.M88.4 R60, [R134+0x5000] ;  /* 0x00500000863c783b */ /* 0x000eee0000000200 */
[C---:B------:R-:W-:Y:S08]  /*144f0*/  HMMA.16816.F32 R4, R20.reuse, R76, RZ ;  /* 0x0000004c1404723c */ /* 0x040ff000000018ff */
[----:B------:R-:W-:Y:S08]  /*14500*/  HMMA.16816.F32 R36, R20, R78, RZ ;  /* 0x0000004e1424723c */ /* 0x000ff000000018ff */
[----:B-1----:R-:W-:Y:S08]  /*14510*/  HMMA.16816.F32 R76, R16, R42, R24 ;  /* 0x0000002a104c723c */ /* 0x002ff00000001818 */
[----:B------:R-:W-:Y:S08]  /*14520*/  HMMA.16816.F32 R24, R12, R86, R72 ;  /* 0x000000560c18723c */ /* 0x000ff00000001848 */
[----:B--2---:R-:W-:Y:S08]  /*14530*/  HMMA.16816.F32 R120, R8, R48, R32 ;  /* 0x000000300878723c */ /* 0x004ff00000001820 */
[----:B------:R-:W-:Y:S01]  /*14540*/  HMMA.16816.F32 R28, R20, R64, RZ ;  /* 0x00000040141c723c */ /* 0x000fe200000018ff */
[----:B------:R-:W1:Y:S07]  /*14550*/  LDSM.16.M88.4 R64, [R135+0x1000] ;  /* 0x001000008740783b */ /* 0x000e6e0000000200 */
[----:B------:R-:W-:Y:S08]  /*14560*/  HMMA.16816.F32 R124, R16, R44, R4 ;  /* 0x0000002c107c723c */ /* 0x000ff00000001804 */
[----:B------:R-:W-:Y:S08]  /*14570*/  HMMA.16816.F32 R4, R12, R56, R80 ;  /* 0x000000380c04723c */ /* 0x000ff00000001850 */
[----:B------:R-:W-:Y:S01]  /*14580*/  HMMA.16816.F32 R32, R8, R50, R24 ;  /* 0x000000320820723c */ /* 0x000fe20000001818 */
[----:B------:R-:W-:-:S04]  /*14590*/  FMUL.FTZ R0, R122, c[0x0][0x2ec] ;  /* 0x0000bb007a007a20 */ /* 0x000fc80000410000 */
[----:B------:R2:W-:Y:S03]  /*145a0*/  MUFU.TANH R95, R0 ;  /* 0x00000000005f7308 */ /* 0x0005e60000002400 */
[C---:B------:R-:W-:Y:S01]  /*145b0*/  HMMA.16816.F32 R68, R16.reuse, R40, R28 ;  /* 0x000000281044723c */ /* 0x040fe2000000181c */
[----:B------:R-:W4:Y:S07]  /*145c0*/  LDSM.16.M88.4 R40, [R92+0x5000] ;  /* 0x005000005c28783b */ /* 0x000f2e0000000200 */
[----:B------:R-:W-:Y:S01]  /*145d0*/  HMMA.16816.F32 R128, R16, R46, R36 ;  /* 0x0000002e1080723c */ /* 0x000fe20000001824 */
[----:B--2---:R-:W-:-:S07]  /*145e0*/  FMUL.FTZ R0, R121, c[0x0][0x2ec] ;  /* 0x0000bb0079007a20 */ /* 0x004fce0000410000 */
[----:B------:R-:W-:Y:S01]  /*145f0*/  HMMA.16816.F32 R36, R12, R58, R88 ;  /* 0x0000003a0c24723c */ /* 0x000fe20000001858 */
[----:B------:R-:W2:Y:S01]  /*14600*/  LDSM.16.M88.4 R56, [R134+0x5800] ;  /* 0x005800008638783b */ /* 0x000ea20000000200 */
[----:B------:R1:W-:Y:S06]  /*14610*/  MUFU.TANH R180, R0 ;  /* 0x0000000000b47308 */ /* 0x0003ec0000002400 */
[----:B---3--:R-:W-:Y:S01]  /*14620*/  HMMA.16816.F32 R28, R20, R60, RZ ;  /* 0x0000003c141c723c */ /* 0x008fe200000018ff */
[----:B-1----:R-:W-:-:S07]  /*14630*/  FMUL.FTZ R0, R123, c[0x0][0x2ec] ;  /* 0x0000bb007b007a20 */ /* 0x002fce0000410000 */
[----:B------:R-:W-:Y:S01]  /*14640*/  HMMA.16816.F32 R24, R20, R62, RZ ;  /* 0x0000003e1418723c */ /* 0x000fe200000018ff */
[----:B------:R-:W1:Y:S01]  /*14650*/  LDSM.16.M88.4 R60, [R232+0x1000] ;  /* 0x00100000e83c783b */ /* 0x000e620000000200 */
[----:B------:R3:W1:Y:S06]  /*14660*/  MUFU.TANH R94, R0 ;  /* 0x00000000005e7308 */ /* 0x00066c0000002400 */
[----:B------:R-:W-:Y:S01]  /*14670*/  HMMA.16816.F32 R48, R8, R52, R4 ;  /* 0x000000340830723c */ /* 0x000fe20000001804 */
[----:B---3--:R-:W-:-:S04]  /*14680*/  FMUL.FTZ R0, R32, c[0x0][0x2ec] ;  /* 0x0000bb0020007a20 */ /* 0x008fc80000410000 */
[----:B------:R3:W1:Y:S03]  /*14690*/  MUFU.TANH R201, R0 ;  /* 0x0000000000c97308 */ /* 0x0006660000002400 */
[----:B------:R-:W-:Y:S01]  /*146a0*/  HMMA.16816.F32 R44, R8, R54, R36 ;  /* 0x00000036082c723c */ /* 0x000fe20000001824 */
[----:B------:R-:W1:Y:S01]  /*146b0*/  LDSM.16.M88.4 R52, [R92+0x5800] ;  /* 0x005800005c34783b */ /* 0x000e620000000200 */
[----:B---3--:R-:W-:-:S04]  /*146c0*/  FMUL.FTZ R0, R33, c[0x0][0x2ec] ;  /* 0x0000bb0021007a20 */ /* 0x008fc80000410000 */
[----:B------:R3:W-:Y:S02]  /*146d0*/  MUFU.TANH R202, R0 ;  /* 0x0000000000ca7308 */ /* 0x0007e40000002400 */
[----:B------:R-:W-:Y:S01]  /*146e0*/  HMMA.16816.F32 R4, R12, R64, R96 ;  /* 0x000000400c04723c */ /* 0x000fe20000001860 */
[----:B---3--:R-:W-:-:S05]  /*146f0*/  FMUL.FTZ R0, R34, c[0x0][0x2ec] ;  /* 0x0000bb0022007a20 */ /* 0x008fca0000410000 */
[----:B------:R3:W1:Y:S02]  /*14700*/  MUFU.TANH R172, R0 ;  /* 0x0000000000ac7308 */ /* 0x0006640000002400 */
[----:B----4-:R-:W-:Y:S01]  /*14710*/  HMMA.16816.F32 R116, R16, R42, R24 ;  /* 0x0000002a1074723c */ /* 0x010fe20000001818 */
[----:B---3--:R-:W-:Y:S02]  /*14720*/  FMUL.FTZ R0, R35, c[0x0][0x2ec] ;  /* 0x0000bb0023007a20 */ /* 0x008fe40000410000 */
[----:B------:R-:W3:Y:S03]  /*14730*/  LDSM.16.M88.4 R32, [R135+0x1800] ;  /* 0x001800008720783b */ /* 0x000ee60000000200 */
[----:B------:R4:W1:Y:S02]  /*14740*/  MUFU.TANH R176, R0 ;  /* 0x0000000000b07308 */ /* 0x0008640000002400 */
[----:B--2---:R-:W-:Y:S01]  /*14750*/  HMMA.16816.F32 R24, R20, R56, RZ ;  /* 0x000000381418723c */ /* 0x004fe200000018ff */
[----:B----4-:R-:W-:-:S05]  /*14760*/  FMUL.FTZ R0, R48, c[0x0][0x2ec] ;  /* 0x0000bb0030007a20 */ /* 0x010fca0000410000 */
[----:B------:R2:W-:Y:S02]  /*14770*/  MUFU.TANH R197, R0 ;  /* 0x0000000000c57308 */ /* 0x0005e40000002400 */
[----:B------:R-:W-:Y:S01]  /*14780*/  HMMA.16816.F32 R36, R12, R66, R100 ;  /* 0x000000420c24723c */ /* 0x000fe20000001864 */
[----:B------:R-:W-:Y:S01]  /*14790*/  LDSM.16.M88.4 R64, [R135+0x3800] ;  /* 0x003800008740783b */ /* 0x000fe20000000200 */
[----:B--2---:R-:W-:-:S04]  /*147a0*/  FMUL.FTZ R0, R49, c[0x0][0x2ec] ;  /* 0x0000bb0031007a20 */ /* 0x004fc80000410000 */
[----:B------:R2:W-:Y:S02]  /*147b0*/  MUFU.TANH R200, R0 ;  /* 0x0000000000c87308 */ /* 0x0005e40000002400 */
[----:B------:R-:W-:Y:S01]  /*147c0*/  HMMA.16816.F32 R112, R16, R40, R28 ;  /* 0x000000281070723c */ /* 0x000fe2000000181c */
[----:B------:R-:W-:Y:S07]  /*147d0*/  LDSM.16.M88.4 R40, [R135+0x2000] ;  /* 0x002000008728783b */ /* 0x000fee0000000200 */
[----:B------:R-:W-:Y:S01]  /*147e0*/  HMMA.16816.F32 R28, R20, R58, RZ ;  /* 0x0000003a141c723c */ /* 0x000fe200000018ff */
[----:B------:R-:W4:Y:S01]  /*147f0*/  LDSM.16.M88.4 R56, [R232+0x1800] ;  /* 0x00180000e838783b */ /* 0x000f220000000200 */
[----:B--2---:R-:W-:-:S06]  /*14800*/  FMUL.FTZ R0, R50, c[0x0][0x2ec] ;  /* 0x0000bb0032007a20 */ /* 0x004fcc0000410000 */
[----:B-1----:R-:W-:Y:S01]  /*14810*/  HMMA.16816.F32 R4, R8, R60, R4 ;  /* 0x0000003c0804723c */ /* 0x002fe20000001804 */
[----:B------:R1:W-:Y:S02]  /*14820*/  MUFU.TANH R93, R0 ;  /* 0x00000000005d7308 */ /* 0x0003e40000002400 */
[----:B-1----:R-:W-:Y:S02]  /*14830*/  FMUL.FTZ R0, R51, c[0x0][0x2ec] ;  /* 0x0000bb0033007a20 */ /* 0x002fe40000410000 */
[----:B------:R-:W1:Y:S04]  /*14840*/  LDSM.16.M88.4 R48, [R134+0x6000] ;  /* 0x006000008630783b */ /* 0x000e680000000200 */
[----:B------:R2:W1:Y:S01]  /*14850*/  MUFU.TANH R153, R0 ;  /* 0x0000000000997308 */ /* 0x0004620000002400 */
[----:B------:R-:W-:Y:S01]  /*14860*/  HMMA.16816.F32 R84, R16, R52, R24 ;  /* 0x000000341054723c */ /* 0x000fe20000001818 */
[----:B--2---:R-:W-:-:S06]  /*14870*/  FMUL.FTZ R0, R44, c[0x0][0x2ec] ;  /* 0x0000bb002c007a20 */ /* 0x004fcc0000410000 */
[----:B------:R2:W-:Y:S01]  /*14880*/  MUFU.TANH R199, R0 ;  /* 0x0000000000c77308 */ /* 0x0005e20000002400 */
[----:B---3--:R-:W-:Y:S01]  /*14890*/  HMMA.16816.F32 R24, R12, R32, R104 ;  /* 0x000000200c18723c */ /* 0x008fe20000001868 */
[----:B--2---:R-:W-:-:S06]  /*148a0*/  FMUL.FTZ R0, R45, c[0x0][0x2ec] ;  /* 0x0000bb002d007a20 */ /* 0x004fcc0000410000 */
[----:B------:R2:W-:Y:S02]  /*148b0*/  MUFU.TANH R198, R0 ;  /* 0x0000000000c67308 */ /* 0x0005e40000002400 */
[----:B--2---:R-:W-:-:S06]  /*148c0*/  FMUL.FTZ R0, R46, c[0x0][0x2ec] ;  /* 0x0000bb002e007a20 */ /* 0x004fcc0000410000 */
[----:B------:R2:W3:Y:S02]  /*148d0*/  MUFU.TANH R163, R0 ;  /* 0x0000000000a37308 */ /* 0x0004e40000002400 */
[----:B--2---:R-:W-:Y:S02]  /*148e0*/  FMUL.FTZ R0, R47, c[0x0][0x2ec] ;  /* 0x0000bb002f007a20 */ /* 0x004fe40000410000 */
[----:B------:R-:W-:Y:S01]  /*148f0*/  HMMA.16816.F32 R44, R8, R62, R36 ;  /* 0x0000003e082c723c */ /* 0x000fe20000001824 */
[----:B------:R-:W-:Y:S03]  /*14900*/  LDSM.16.M88.4 R60, [R134+0x7000] ;  /* 0x00700000863c783b */ /* 0x000fe60000000200 */
[----:B------:R2:W1:Y:S04]  /*14910*/  MUFU.TANH R151, R0 ;  /* 0x0000000000977308 */ /* 0x0004680000002400 */
[----:B------:R-:W-:Y:S01]  /*14920*/  HMMA.16816.F32 R36, R12, R34, R108 ;  /* 0x000000220c24723c */ /* 0x000fe2000000186c */
[----:B------:R-:W1:Y:S01]  /*14930*/  LDSM.16.M88.4 R32, [R92+0x6000] ;  /* 0x006000005c20783b */ /* 0x000e620000000200 */
[----:B--2---:R-:W-:-:S04]  /*14940*/  FMUL.FTZ R0, R4, c[0x0][0x2ec] ;  /* 0x0000bb0004007a20 */ /* 0x004fc80000410000 */
[----:B------:R2:W-:Y:S02]  /*14950*/  MUFU.TANH R195, R0 ;  /* 0x0000000000c37308 */ /* 0x0005e40000002400 */
[----:B--2---:R-:W-:-:S06]  /*14960*/  FMUL.FTZ R0, R5, c[0x0][0x2ec] ;  /* 0x0000bb0005007a20 */ /* 0x004fcc0000410000 */
[----:B------:R2:W-:Y:S02]  /*14970*/  MUFU.TANH R194, R0 ;  /* 0x0000000000c27308 */ /* 0x0005e40000002400 */
[----:B--2---:R-:W-:-:S06]  /*14980*/  FMUL.FTZ R0, R6, c[0x0][0x2ec] ;  /* 0x0000bb0006007a20 */ /* 0x004fcc0000410000 */
[----:B------:R2:W1:Y:S02]  /*14990*/  MUFU.TANH R143, R0 ;  /* 0x00000000008f7308 */ /* 0x0004640000002400 */
[----:B--2---:R-:W-:Y:S02]  /*149a0*/  FMUL.FTZ R0, R7, c[0x0][0x2ec] ;  /* 0x0000bb0007007a20 */ /* 0x004fe40000410000 */
[----:B----4-:R-:W-:Y:S04]  /*149b0*/  HMMA.16816.F32 R4, R8, R56, R24 ;  /* 0x000000380804723c */ /* 0x010fe80000001818 */
[----:B------:R2:W4:Y:S04]  /*149c0*/  MUFU.TANH R142, R0 ;  /* 0x00000000008e7308 */ /* 0x0005280000002400 */
[----:B-1----:R-:W-:Y:S01]  /*149d0*/  HMMA.16816.F32 R24, R20, R50, RZ ;  /* 0x000000321418723c */ /* 0x002fe200000018ff */
[----:B--2---:R-:W-:-:S04]  /*149e0*/  FMUL.FTZ R0, R44, c[0x0][0x2ec] ;  /* 0x0000bb002c007a20 */ /* 0x004fc80000410000 */
[----:B------:R1:W2:Y:S03]  /*149f0*/  MUFU.TANH R192, R0 ;  /* 0x0000000000c07308 */ /* 0x0002a60000002400 */
[----:B------:R-:W-:Y:S01]  /*14a00*/  HMMA.16816.F32 R100, R16, R54, R28 ;  /* 0x000000361064723c */ /* 0x000fe2000000181c */
[----:B------:R-:W2:Y:S01]  /*14a10*/  LDSM.16.M88.4 R52, [R232+0x2000] ;  /* 0x00200000e834783b */ /* 0x000ea20000000200 */
[----:B-1----:R-:W-:-:S04]  /*14a20*/  FMUL.FTZ R0, R45, c[0x0][0x2ec] ;  /* 0x0000bb002d007a20 */ /* 0x002fc80000410000 */
[----:B------:R1:W-:Y:S02]  /*14a30*/  MUFU.TANH R191, R0 ;  /* 0x0000000000bf7308 */ /* 0x0003e40000002400 */
[----:B------:R-:W-:Y:S01]  /*14a40*/  HMMA.16816.F32 R28, R20, R48, RZ ;  /* 0x00000030141c723c */ /* 0x000fe200000018ff */
[----:B------:R-:W2:Y:S01]  /*14a50*/  LDSM.16.M88.4 R48, [R134+0x6800] ;  /* 0x006800008630783b */ /* 0x000ea20000000200 */
[----:B-1----:R-:W-:-:S04]  /*14a60*/  FMUL.FTZ R0, R46, c[0x0][0x2ec] ;  /* 0x0000bb002e007a20 */ /* 0x002fc80000410000 */
[----:B------:R1:W1:Y:S02]  /*14a70*/  MUFU.TANH R189, R0 ;  /* 0x0000000000bd7308 */ /* 0x0002640000002400 */
[----:B------:R-:W-:Y:S01]  /*14a80*/  HMMA.16816.F32 R80, R16, R34, R24 ;  /* 0x000000221050723c */ /* 0x000fe20000001818 */
[----:B------:R-:W2:Y:S01]  /*14a90*/  LDSM.16.M88.4 R24, [R135+0x2800] ;  /* 0x002800008718783b */ /* 0x000ea20000000200 */
[----:B-1----:R-:W-:-:S06]  /*14aa0*/  FMUL.FTZ R0, R47, c[0x0][0x2ec] ;  /* 0x0000bb002f007a20 */ /* 0x002fcc0000410000 */
[----:B------:R-:W-:Y:S01]  /*14ab0*/  HMMA.16816.F32 R44, R8, R58, R36 ;  /* 0x0000003a082c723c */ /* 0x000fe20000001824 */
[----:B------:R-:W-:Y:S01]  /*14ac0*/  LDSM.16.M88.4 R56, [R232+0x2800] ;  /* 0x00280000e838783b */ /* 0x000fe20000000200 */
[----:B------:R1:W-:Y:S06]  /*14ad0*/  MUFU.TANH R187, R0 ;  /* 0x0000000000bb7308 */ /* 0x0003ec0000002400 */
[----:B------:R-:W-:Y:S01]  /*14ae0*/  HMMA.16816.F32 R36, R12, R40, R68 ;  /* 0x000000280c24723c */ /* 0x000fe20000001844 */
[----:B------:R-:W-:Y:S01]  /*14af0*/  LDSM.16.M88.4 R68, [R135+0x3000] ;  /* 0x003000008744783b */ /* 0x000fe20000000200 */
[----:B-1----:R-:W-:-:S04]  /*14b00*/  FMUL.FTZ R0, R4, c[0x0][0x2ec] ;  /* 0x0000bb0004007a20 */ /* 0x002fc80000410000 */
        /* <DEDUP_REMOVED lines=8> */
[----:B------:R2:W1:Y:S04]  /*14b90*/  MUFU.TANH R123, R0 ;  /* 0x00000000007b7308 */ /* 0x0004680000002400 */
[----:B------:R-:W-:Y:S01]  /*14ba0*/  HMMA.16816.F32 R72, R16, R32, R28 ;  /* 0x000000201048723c */ /* 0x000fe2000000181c */
[----:B--2---:R-:W-:-:S04]  /*14bb0*/  FMUL.FTZ R0, R44, c[0x0][0x2ec] ;  /* 0x0000bb002c007a20 */ /* 0x004fc80000410000 */
[----:B------:R2:W1:Y:S03]  /*14bc0*/  MUFU.TANH R186, R0 ;  /* 0x0000000000ba7308 */ /* 0x0004660000002400 */
[----:B------:R-:W-:Y:S01]  /*14bd0*/  HMMA.16816.F32 R28, R8, R52, R36 ;  /* 0x00000034081c723c */ /* 0x000fe20000001824 */
[----:B--2---:R-:W-:-:S04]  /*14be0*/  FMUL.FTZ R0, R45, c[0x0][0x2ec] ;  /* 0x0000bb002d007a20 */ /* 0x004fc80000410000 */
[----:B------:R2:W-:Y:S03]  /*14bf0*/  MUFU.TANH R185, R0 ;  /* 0x0000000000b97308 */ /* 0x0005e60000002400 */
[----:B------:R-:W-:Y:S01]  /*14c00*/  HMMA.16816.F32 R36, R20, R48, RZ ;  /* 0x000000301424723c */ /* 0x000fe200000018ff */
[----:B--2---:R-:W-:-:S04]  /*14c10*/  FMUL.FTZ R0, R46, c[0x0][0x2ec] ;  /* 0x0000bb002e007a20 */ /* 0x004fc80000410000 */
[----:B------:R2:W1:Y:S02]  /*14c20*/  MUFU.TANH R121, R0 ;  /* 0x0000000000797308 */ /* 0x0004640000002400 */
[----:B--2---:R-:W-:Y:S02]  /*14c30*/  FMUL.FTZ R0, R47, c[0x0][0x2ec] ;  /* 0x0000bb002f007a20 */ /* 0x004fe40000410000 */
[----:B------:R-:W-:Y:S01]  /*14c40*/  HMMA.16816.F32 R44, R8, R54, R4 ;  /* 0x00000036082c723c */ /* 0x000fe20000001804 */
[----:B------:R-:W-:Y:S07]  /*14c50*/  LDSM.16.M88.4 R52, [R232+0x3000] ;  /* 0x00300000e834783b */ /* 0x000fee0000000200 */
[C---:B------:R-:W-:Y:S08]  /*14c60*/  HMMA.16816.F32 R4, R12.reuse, R24, R124 ;  /* 0x000000180c04723c */ /* 0x040ff0000000187c */
[----:B------:R-:W-:Y:S01]  /*14c70*/  HMMA.16816.F32 R24, R12, R26, R128 ;  /* 0x0000001a0c18723c */ /* 0x000fe20000001880 */
[----:B------:R2:W-:Y:S07]  /*14c80*/  MUFU.TANH R183, R0 ;  /* 0x0000000000b77308 */ /* 0x0005ee0000002400 */
[----:B------:R-:W-:Y:S01]  /*14c90*/  HMMA.16816.F32 R32, R20, R50, RZ ;  /* 0x000000321420723c */ /* 0x000fe200000018ff */
[----:B------:R-:W3:Y:S01]  /*14ca0*/  LDSM.16.M88.4 R48, [R92+0x7000] ;  /* 0x007000005c30783b */ /* 0x000ee20000000200 */
[----:B--2---:R-:W-:-:S04]  /*14cb0*/  FMUL.FTZ R0, R28, c[0x0][0x2ec] ;  /* 0x0000bb001c007a20 */ /* 0x004fc80000410000 */
[----:B------:R2:W2:Y:S02]  /*14cc0*/  MUFU.TANH R184, R0 ;  /* 0x0000000000b87308 */ /* 0x0004a40000002400 */
[----:B-1----:R-:W-:Y:S08]  /*14cd0*/  HMMA.16816.F32 R88, R16, R40, R36 ;  /* 0x000000281058723c */ /* 0x002ff00000001824 */
[----:B------:R-:W-:Y:S01]  /*14ce0*/  HMMA.16816.F32 R4, R8, R56, R4 ;  /* 0x000000380804723c */ /* 0x000fe20000001804 */
[----:B--2---:R-:W-:-:S07]  /*14cf0*/  FMUL.FTZ R0, R29, c[0x0][0x2ec] ;  /* 0x0000bb001d007a20 */ /* 0x004fce0000410000 */
[----:B------:R-:W-:Y:S01]  /*14d00*/  HMMA.16816.F32 R36, R8, R58, R24 ;  /* 0x0000003a0824723c */ /* 0x000fe20000001818 */
[----:B------:R-:W1:Y:S01]  /*14d10*/  LDSM.16.M88.4 R56, [R134+0x7800] ;  /* 0x007800008638783b */ /* 0x000e620000000200 */
[----:B------:R2:W-:Y:S02]  /*14d20*/  MUFU.TANH R181, R0 ;  /* 0x0000000000b57308 */ /* 0x0005e40000002400 */
[----:B--2---:R-:W-:-:S06]  /*14d30*/  FMUL.FTZ R0, R30, c[0x0][0x2ec] ;  /* 0x0000bb001e007a20 */ /* 0x004fcc0000410000 */
[----:B------:R2:W1:Y:S01]  /*14d40*/  MUFU.TANH R133, R0 ;  /* 0x0000000000857308 */ /* 0x0004620000002400 */
[----:B------:R-:W-:Y:S01]  /*14d50*/  HMMA.16816.F32 R96, R16, R42, R32 ;  /* 0x0000002a1060723c */ /* 0x000fe20000001820 */
[----:B--2---:R-:W-:-:S06]  /*14d60*/  FMUL.FTZ R0, R31, c[0x0][0x2ec] ;  /* 0x0000bb001f007a20 */ /* 0x004fcc0000410000 */
[----:B------:R2:W1:Y:S01]  /*14d70*/  MUFU.TANH R138, R0 ;  /* 0x00000000008a7308 */ /* 0x0004620000002400 */
[----:B------:R-:W-:Y:S01]  /*14d80*/  HMMA.16816.F32 R32, R20, R60, RZ ;  /* 0x0000003c1420723c */ /* 0x000fe200000018ff */
[----:B--2---:R-:W-:-:S06]  /*14d90*/  FMUL.FTZ R0, R44, c[0x0][0x2ec] ;  /* 0x0000bb002c007a20 */ /* 0x004fcc0000410000 */
[----:B------:R2:W1:Y:S01]  /*14da0*/  MUFU.TANH R127, R0 ;  /* 0x00000000007f7308 */ /* 0x0004620000002400 */
[----:B------:R-:W-:Y:S01]  /*14db0*/  HMMA.16816.F32 R40, R12, R68, R112 ;  /* 0x000000440c28723c */ /* 0x000fe20000001870 */
[----:B--2---:R-:W-:-:S06]  /*14dc0*/  FMUL.FTZ R0, R45, c[0x0][0x2ec] ;  /* 0x0000bb002d007a20 */ /* 0x004fcc0000410000 */
[----:B------:R2:W-:Y:S01]  /*14dd0*/  MUFU.TANH R129, R0 ;  /* 0x0000000000817308 */ /* 0x0005e20000002400 */
[----:B------:R-:W-:Y:S01]  /*14de0*/  HMMA.16816.F32 R28, R20, R62, RZ ;  /* 0x0000003e141c723c */ /* 0x000fe200000018ff */
[----:B------:R-:W1:Y:S01]  /*14df0*/  LDSM.16.M88.4 R60, [R92+0x7800] ;  /* 0x007800005c3c783b */ /* 0x000e620000000200 */
[----:B--2---:R-:W-:-:S05]  /*14e00*/  FMUL.FTZ R0, R46, c[0x0][0x2ec] ;  /* 0x0000bb002e007a20 */ /* 0x004fca0000410000 */
[----:B------:R2:W1:Y:S01]  /*14e10*/  MUFU.TANH R132, R0 ;  /* 0x0000000000847308 */ /* 0x0004620000002400 */
[----:B------:R-:W-:Y:S01]  /*14e20*/  HMMA.16816.F32 R24, R12, R70, R116 ;  /* 0x000000460c18723c */ /* 0x000fe20000001874 */
[----:B--2---:R-:W-:-:S06]  /*14e30*/  FMUL.FTZ R0, R47, c[0x0][0x2ec] ;  /* 0x0000bb002f007a20 */ /* 0x004fcc0000410000 */
[----:B------:R2:W1:Y:S01]  /*14e40*/  MUFU.TANH R136, R0 ;  /* 0x0000000000887308 */ /* 0x0004620000002400 */
[----:B---3--:R-:W-:Y:S01]  /*14e50*/  HMMA.16816.F32 R76, R16, R48, R32 ;  /* 0x00000030104c723c */ /* 0x008fe20000001820 */
[----:B--2---:R-:W-:-:S06]  /*14e60*/  FMUL.FTZ R0, R4, c[0x0][0x2ec] ;  /* 0x0000bb0004007a20 */ /* 0x004fcc0000410000 */
[----:B------:R2:W3:Y:S01]  /*14e70*/  MUFU.TANH R137, R0 ;  /* 0x0000000000897308 */ /* 0x0004e20000002400 */
[----:B-1----:R-:W-:Y:S01]  /*14e80*/  HMMA.16816.F32 R32, R20, R56, RZ ;  /* 0x000000381420723c */ /* 0x002fe200000018ff */
[----:B--2---:R-:W-:-:S06]  /*14e90*/  FMUL.FTZ R0, R5, c[0x0][0x2ec] ;  /* 0x0000bb0005007a20 */ /* 0x004fcc0000410000 */
[----:B------:R1:W-:Y:S01]  /*14ea0*/  MUFU.TANH R140, R0 ;  /* 0x00000000008c7308 */ /* 0x0003e20000002400 */
[----:B------:R-:W-:Y:S08]  /*14eb0*/  HMMA.16816.F32 R44, R8, R52, R40 ;  /* 0x00000034082c723c */ /* 0x000ff00000001828 */
[----:B------:R-:W-:Y:S01]  /*14ec0*/  HMMA.16816.F32 R104, R16, R50, R28 ;  /* 0x000000321068723c */ /* 0x000fe2000000181c */
[----:B------:R-:W2:Y:S01]  /*14ed0*/  LDSM.16.M88.4 R48, [R232+0x3800] ;  /* 0x00380000e830783b */ /* 0x000ea20000000200 */
[----:B-1----:R-:W-:-:S04]  /*14ee0*/  FMUL.FTZ R0, R6, c[0x0][0x2ec] ;  /* 0x0000bb0006007a20 */ /* 0x002fc80000410000 */
[----:B------:R1:W1:Y:S02]  /*14ef0*/  MUFU.TANH R145, R0 ;  /* 0x0000000000917308 */ /* 0x0002640000002400 */
[----:B-1----:R-:W-:-:S06]  /*14f00*/  FMUL.FTZ R0, R7, c[0x0][0x2ec] ;  /* 0x0000bb0007007a20 */ /* 0x002fcc0000410000 */
[----:B------:R1:W1:Y:S01]  /*14f10*/  MUFU.TANH R148, R0 ;  /* 0x0000000000947308 */ /* 0x0002620000002400 */
[----:B------:R-:W-:Y:S01]  /*14f20*/  HMMA.16816.F32 R4, R8, R54, R24 ;  /* 0x000000360804723c */ /* 0x000fe20000001818 */
[----:B------:R-:W2:Y:S01]  /*14f30*/  LDSM.16.M88.4 R52, [R135+0x4000] ;  /* 0x004000008734783b */ /* 0x000ea20000000200 */
[----:B-1----:R-:W-:-:S05]  /*14f40*/  FMUL.FTZ R0, R36, c[0x0][0x2ec] ;  /* 0x0000bb0024007a20 */ /* 0x002fca0000410000 */
[----:B------:R1:W1:Y:S01]  /*14f50*/  MUFU.TANH R139, R0 ;  /* 0x00000000008b7308 */ /* 0x0002620000002400 */
[----:B------:R-:W-:Y:S01]  /*14f60*/  HMMA.16816.F32 R28, R20, R58, RZ ;  /* 0x0000003a141c723c */ /* 0x000fe200000018ff */
[----:B------:R-:W-:Y:S01]  /*14f70*/  LDSM.16.M88.4 R56, [R92+0x8000] ;  /* 0x008000005c38783b */ /* 0x000fe20000000200 */
[----:B-1----:R-:W-:-:S05]  /*14f80*/  FMUL.FTZ R0, R37, c[0x0][0x2ec] ;  /* 0x0000bb0025007a20 */ /* 0x002fca0000410000 */
[----:B------:R1:W-:Y:S01]  /*14f90*/  MUFU.TANH R141, R0 ;  /* 0x00000000008d7308 */ /* 0x0003e20000002400 */
[----:B------:R-:W-:Y:S08]  /*14fa0*/  HMMA.16816.F32 R40, R12, R64, R84 ;  /* 0x000000400c28723c */ /* 0x000ff00000001854 */
[----:B------:R-:W-:Y:S01]  /*14fb0*/  HMMA.16816.F32 R108, R16, R60, R32 ;  /* 0x0000003c106c723c */ /* 0x000fe20000001820 */
[----:B------:R-:W2:Y:S01]  /*14fc0*/  LDSM.16.M88.4 R32, [R134+0x8000] ;  /* 0x008000008620783b */ /* 0x000ea20000000200 */
[----:B-1----:R-:W-:-:S04]  /*14fd0*/  FMUL.FTZ R0, R38, c[0x0][0x2ec] ;  /* 0x0000bb0026007a20 */ /* 0x002fc80000410000 */
[----:B------:R1:W1:Y:S02]  /*14fe0*/  MUFU.TANH R144, R0 ;  /* 0x0000000000907308 */ /* 0x0002640000002400 */
[----:B-1----:R-:W-:-:S06]  /*14ff0*/  FMUL.FTZ R0, R39, c[0x0][0x2ec] ;  /* 0x0000bb0027007a20 */ /* 0x002fcc0000410000 */
[----:B------:R1:W-:Y:S01]  /*15000*/  MUFU.TANH R146, R0 ;  /* 0x0000000000927308 */ /* 0x0003e20000002400 */
[----:B------:R-:W-:Y:S01]  /*15010*/  HMMA.16816.F32 R24, R12, R66, R100 ;  /* 0x000000420c18723c */ /* 0x000fe20000001864 */
[----:B------:R-:W-:Y:S01]  /*15020*/  SHF.R.S32.HI R2, RZ, 0x1f, R210 ;  /* 0x0000001fff027819 */ /* 0x000fe200000114d2 */
[----:B------:R-:W-:Y:S01]  /*15030*/  LDSM.16.M88.4 R64, [R134+0x9000] ;  /* 0x009000008640783b */ /* 0x000fe20000000200 */
[----:B-1----:R-:W-:-:S04]  /*15040*/  FMUL.FTZ R0, R44, c[0x0][0x2ec] ;  /* 0x0000bb002c007a20 */ /* 0x002fc80000410000 */
[----:B------:R1:W1:Y:S01]  /*15050*/  MUFU.TANH R147, R0 ;  /* 0x0000000000937308 */ /* 0x0002620000002400 */
[----:B------:R-:W-:Y:S01]  /*15060*/  HMMA.16816.F32 R100, R16, R62, R28 ;  /* 0x0000003e1064723c */ /* 0x000fe2000000181c */
[----:B------:R-:W3:Y:S01]  /*15070*/  LDSM.16.M88.4 R60, [R232+0x4000] ;  /* 0x00400000e83c783b */ /* 0x000ee20000000200 */
[----:B-1----:R-:W-:-:S05]  /*15080*/  FMUL.FTZ R0, R45, c[0x0][0x2ec] ;  /* 0x0000bb002d007a20 */ /* 0x002fca0000410000 */
[----:B------:R1:W-:Y:S01]  /*15090*/  MUFU.TANH R152, R0 ;  /* 0x0000000000987308 */ /* 0x0003e20000002400 */
[----:B--2---:R-:W-:Y:S01]  /*150a0*/  HMMA.16816.F32 R40, R8, R48, R40 ;  /* 0x000000300828723c */ /* 0x004fe20000001828 */
[----:B-1----:R-:W-:-:S06]  /*150b0*/  FMUL.FTZ R0, R46, c[0x0][0x2ec] ;  /* 0x0000bb002e007a20 */ /* 0x002fcc0000410000 */
[----:B------:R1:W2:Y:S02]  /*150c0*/  MUFU.TANH R157, R0 ;  /* 0x00000000009d7308 */ /* 0x0002a40000002400 */
[----:B-1----:R-:W-:Y:S01]  /*150d0*/  FMUL.FTZ R0, R47, c[0x0][0x2ec] ;  /* 0x0000bb002f007a20 */ /* 0x002fe20000410000 */
[----:B------:R-:W-:Y:S01]  /*150e0*/  HMMA.16816.F32 R36, R12, R52, R72 ;  /* 0x000000340c24723c */ /* 0x000fe20000001848 */
[----:B------:R-:W-:Y:S04]  /*150f0*/  LDSM.16.M88.4 R44, [R134+0x8800] ;  /* 0x00880000862c783b */ /* 0x000fe80000000200 */
[----:B------:R1:W1:Y:S01]  /*15100*/  MUFU.TANH R159, R0 ;  /* 0x00000000009f7308 */ /* 0x0002620000002400 */
[----:B------:R-:W-:Y:S01]  /*15110*/  LDSM.16.M88.4 R72, [R92+0x9000] ;  /* 0x009000005c48783b */ /* 0x000fe20000000200 */
[----:B-1----:R-:W-:-:S06]  /*15120*/  FMUL.FTZ R0, R4, c[0x0][0x2ec] ;  /* 0x0000bb0004007a20 */ /* 0x002fcc0000410000 */
[----:B------:R1:W1:Y:S01]  /*15130*/  MUFU.TANH R150, R0 ;  /* 0x0000000000967308 */ /* 0x0002620000002400 */
[----:B------:R-:W-:Y:S01]  /*15140*/  HMMA.16816.F32 R28, R8, R50, R24 ;  /* 0x00000032081c723c */ /* 0x000fe20000001818 */
[----:B------:R-:W2:Y:S01]  /*15150*/  LDSM.16.M88.4 R48, [R135+0x4800] ;  /* 0x004800008730783b */ /* 0x000ea20000000200 */
[----:B-1----:R-:W-:-:S05]  /*15160*/  FMUL.FTZ R0, R5, c[0x0][0x2ec] ;  /* 0x0000bb0005007a20 */ /* 0x002fca0000410000 */
[----:B------:R1:W-:Y:S01]  /*15170*/  MUFU.TANH R149, R0 ;  /* 0x0000000000957308 */ /* 0x0003e20000002400 */
[----:B------:R-:W-:Y:S01]  /*15180*/  HMMA.16816.F32 R24, R20, R32, RZ ;  /* 0x000000201418723c */ /* 0x000fe200000018ff */
[----:B-1----:R-:W-:-:S06]  /*15190*/  FMUL.FTZ R0, R6, c[0x0][0x2ec] ;  /* 0x0000bb0006007a20 */ /* 0x002fcc0000410000 */
[----:B------:R1:W1:Y:S02]  /*151a0*/  MUFU.TANH R156, R0 ;  /* 0x00000000009c7308 */ /* 0x0002640000002400 */
[----:B-1----:R-:W-:Y:S02]  /*151b0*/  FMUL.FTZ R0, R7, c[0x0][0x2ec] ;  /* 0x0000bb0007007a20 */ /* 0x002fe40000410000 */
[----:B------:R-:W-:Y:S04]  /*151c0*/  HMMA.16816.F32 R4, R20, R34, RZ ;  /* 0x000000221404723c */ /* 0x000fe800000018ff */
[----:B------:R1:W1:Y:S02]  /*151d0*/  MUFU.TANH R155, R0 ;  /* 0x00000000009b7308 */ /* 0x0002640000002400 */
[----:B-1----:R-:W-:-:S06]  /*151e0*/  FMUL.FTZ R0, R40, c[0x0][0x2ec] ;  /* 0x0000bb0028007a20 */ /* 0x002fcc0000410000 */
[----:B------:R1:W1:Y:S01]  /*151f0*/  MUFU.TANH R158, R0 ;  /* 0x00000000009e7308 */ /* 0x0002620000002400 */
[----:B------:R-:W-:Y:S01]  /*15200*/  HMMA.16816.F32 R32, R12, R54, R80 ;  /* 0x000000360c20723c */ /* 0x000fe20000001850 */
[----:B------:R-:W-:Y:S01]  /*15210*/  LDSM.16.M88.4 R52, [R135+0x5000] ;  /* 0x005000008734783b */ /* 0x000fe20000000200 */
[----:B-1----:R-:W-:-:S05]  /*15220*/  FMUL.FTZ R0, R41, c[0x0][0x2ec] ;  /* 0x0000bb0029007a20 */ /* 0x002fca0000410000 */
[----:B------:R1:W-:Y:S01]  /*15230*/  MUFU.TANH R162, R0 ;  /* 0x0000000000a27308 */ /* 0x0003e20000002400 */
[----:B---3--:R-:W-:Y:S01]  /*15240*/  HMMA.16816.F32 R36, R8, R60, R36 ;  /* 0x0000003c0824723c */ /* 0x008fe20000001824 */
[----:B-1----:R-:W-:-:S06]  /*15250*/  FMUL.FTZ R0, R42, c[0x0][0x2ec] ;  /* 0x0000bb002a007a20 */ /* 0x002fcc0000410000 */
[----:B------:R1:W3:Y:S01]  /*15260*/  MUFU.TANH R167, R0 ;  /* 0x0000000000a77308 */ /* 0x0002e20000002400 */
[C---:B------:R-:W-:Y:S08]  /*15270*/  HMMA.16816.F32 R68, R16.reuse, R56, R24 ;  /* 0x000000381044723c */ /* 0x040ff00000001818 */
[----:B------:R-:W-:Y:S01]  /*15280*/  HMMA.16816.F32 R84, R16, R58, R4 ;  /* 0x0000003a1054723c */ /* 0x000fe20000001804 */
[----:B------:R-:W3:Y:S01]  /*15290*/  LDSM.16.M88.4 R56, [R232+0x4800] ;  /* 0x00480000e838783b */ /* 0x000ee20000000200 */
[----:B-1----:R-:W-:-:S03]  /*152a0*/  FMUL.FTZ R0, R43, c[0x0][0x2ec] ;  /* 0x0000bb002b007a20 */ /* 0x002fc60000410000 */
[----:B------:R-:W1:Y:S01]  /*152b0*/  LDSM.16.M88.4 R40, [R92+0x8800] ;  /* 0x008800005c28783b */ /* 0x000e620000000200 */
[----:B------:R4:W1:Y:S02]  /*152c0*/  MUFU.TANH R170, R0 ;  /* 0x0000000000aa7308 */ /* 0x0008640000002400 */
[----:B--2---:R-:W-:Y:S01]  /*152d0*/  HMMA.16816.F32 R24, R12, R48, R88 ;  /* 0x000000300c18723c */ /* 0x004fe20000001858 */
[----:B----4-:R-:W-:-:S05]  /*152e0*/  FMUL.FTZ R0, R28, c[0x0][0x2ec] ;  /* 0x0000bb001c007a20 */ /* 0x010fca0000410000 */
[----:B------:R2:W4:Y:S02]  /*152f0*/  MUFU.TANH R161, R0 ;  /* 0x0000000000a17308 */ /* 0x0005240000002400 */
[----:B--2---:R-:W-:-:S06]  /*15300*/  FMUL.FTZ R0, R29, c[0x0][0x2ec] ;  /* 0x0000bb001d007a20 */ /* 0x004fcc0000410000 */
[----:B------:R2:W-:Y:S02]  /*15310*/  MUFU.TANH R160, R0 ;  /* 0x0000000000a07308 */ /* 0x0005e40000002400 */
[----:B--2---:R-:W-:-:S06]  /*15320*/  FMUL.FTZ R0, R30, c[0x0][0x2ec] ;  /* 0x0000bb001e007a20 */ /* 0x004fcc0000410000 */
[----:B------:R2:W1:Y:S01]  /*15330*/  MUFU.TANH R165, R0 ;  /* 0x0000000000a57308 */ /* 0x0004620000002400 */
[----:B------:R-:W-:Y:S01]  /*15340*/  HMMA.16816.F32 R4, R20, R44, RZ ;  /* 0x0000002c1404723c */ /* 0x000fe200000018ff */
[----:B--2---:R-:W-:-:S07]  /*15350*/  FMUL.FTZ R0, R31, c[0x0][0x2ec] ;  /* 0x0000bb001f007a20 */ /* 0x004fce0000410000 */
[----:B------:R-:W-:Y:S01]  /*15360*/  HMMA.16816.F32 R28, R8, R62, R32 ;  /* 0x0000003e081c723c */ /* 0x000fe20000001820 */
[----:B------:R2:W1:Y:S02]  /*15370*/  MUFU.TANH R164, R0 ;  /* 0x0000000000a47308 */ /* 0x0004640000002400 */
[----:B--2---:R-:W-:-:S06]  /*15380*/  FMUL.FTZ R0, R36, c[0x0][0x2ec] ;  /* 0x0000bb0024007a20 */ /* 0x004fcc0000410000 */
[----:B------:R2:W1:Y:S01]  /*15390*/  MUFU.TANH R166, R0 ;  /* 0x0000000000a67308 */ /* 0x0004620000002400 */
[----:B---3--:R-:W-:Y:S01]  /*153a0*/  HMMA.16816.F32 R24, R8, R56, R24 ;  /* 0x000000380818723c */ /* 0x008fe20000001818 */
[----:B--2---:R-:W-:-:S06]  /*153b0*/  FMUL.FTZ R0, R37, c[0x0][0x2ec] ;  /* 0x0000bb0025007a20 */ /* 0x004fcc0000410000 */
[----:B------:R2:W-:Y:S02]  /*153c0*/  MUFU.TANH R171, R0 ;  /* 0x0000000000ab7308 */ /* 0x0005e40000002400 */
[----:B--2---:R-:W-:-:S06]  /*153d0*/  FMUL.FTZ R0, R38, c[0x0][0x2ec] ;  /* 0x0000bb0026007a20 */ /* 0x004fcc0000410000 */
[----:B------:R2:W3:Y:S01]  /*153e0*/  MUFU.TANH R175, R0 ;  /* 0x0000000000af7308 */ /* 0x0004e20000002400 */
[----:B------:R-:W-:Y:S01]  /*153f0*/  HMMA.16816.F32 R32, R20, R46, RZ ;  /* 0x0000002e1420723c */ /* 0x000fe200000018ff */
[----:B------:R-:W3:Y:S01]  /*15400*/  LDSM.16.M88.4 R44, [R232+0x5000] ;  /* 0x00500000e82c783b */ /* 0x000ee20000000200 */
[----:B--2---:R-:W-:-:S05]  /*15410*/  FMUL.FTZ R0, R39, c[0x0][0x2ec] ;  /* 0x0000bb0027007a20 */ /* 0x004fca0000410000 */
[----:B------:R2:W2:Y:S01]  /*15420*/  MUFU.TANH R177, R0 ;  /* 0x0000000000b17308 */ /* 0x0004a20000002400 */
[----:B-1----:R-:W-:Y:S01]  /*15430*/  HMMA.16816.F32 R80, R16, R40, R4 ;  /* 0x000000281050723c */ /* 0x002fe20000001804 */
[----:B--2---:R-:W-:-:S06]  /*15440*/  FMUL.FTZ R0, R28, c[0x0][0x2ec] ;  /* 0x0000bb001c007a20 */ /* 0x004fcc0000410000 */
[----:B------:R1:W2:Y:S01]  /*15450*/  MUFU.TANH R169, R0 ;  /* 0x0000000000a97308 */ /* 0x0002a20000002400 */
[----:B------:R-:W-:Y:S01]  /*15460*/  IMAD.SHL.U32 R4, R219, 0x2, RZ ;  /* 0x00000002db047824 */ /* 0x000fe200078e00ff */
[----:B------:R-:W-:Y:S01]  /*15470*/  HMMA.16816.F32 R36, R12, R50, R96 ;  /* 0x000000320c24723c */ /* 0x000fe20000001860 */
[----:B------:R-:W-:Y:S01]  /*15480*/  LDSM.16.M88.4 R48, [R135+0x6000] ;  /* 0x006000008730783b */ /* 0x000fe20000000200 */
[----:B-1----:R-:W-:-:S04]  /*15490*/  LEA.HI R0, R2, R210, RZ, 0x2 ;  /* 0x000000d202007211 */ /* 0x002fc800078f10ff */
[----:B------:R-:W-:-:S04]  /*154a0*/  SHF.R.S32.HI R0, RZ, 0x2, R0 ;  /* 0x00000002ff007819 */ /* 0x000fc80000011400 */
[----:B------:R-:W-:Y:S02]  /*154b0*/  IADD3 R0, R3, 0x1, R0 ;  /* 0x0000000103007810 */ /* 0x000fe40007ffe000 */
[----:B------:R-:W-:Y:S02]  /*154c0*/  LOP3.LUT R4, R4, 0x6, RZ, 0xc0, !PT ;  /* 0x0000000604047812 */ /* 0x000fe400078ec0ff */
[----:B------:R-:W-:-:S04]  /*154d0*/  IADD3 R0, R154, R0, -R249 ;  /* 0x000000009a007210 */ /* 0x000fc80007ffe8f9 */
[----:B------:R-:W-:Y:S01]  /*154e0*/  IADD3 R3, R0, c[0x0][0x2e8], RZ ;  /* 0x0000ba0000037a10 */ /* 0x000fe20007ffe0ff */
[----:B------:R-:W-:Y:S02]  /*154f0*/  IMAD.IADD R0, R207, 0x1, R4 ;  /* 0x00000001cf007824 */ /* 0x000fe400078e0204 */
[----:B------:R-:W-:Y:S01]  /*15500*/  FMUL.FTZ R4, R25, c[0x0][0x2ec] ;  /* 0x0000bb0019047a20 */ /* 0x000fe20000410000 */
[----:B------:R-:W-:Y:S03]  /*15510*/  HMMA.16816.F32 R60, R16, R42, R32 ;  /* 0x0000002a103c723c */ /* 0x000fe60000001820 */
[----:B------:R1:W-:Y:S01]  /*15520*/  MUFU.TANH R182, R4 ;  /* 0x0000000400b67308 */ /* 0x0003e20000002400 */
[----:B------:R-:W-:Y:S01]  /*15530*/  FMUL.FTZ R2, R29, c[0x0][0x2ec] ;  /* 0x0000bb001d027a20 */ /* 0x000fe20000410000 */
[C---:B------:R-:W-:Y:S02]  /*15540*/  IADD3 R5, R3.reuse, 0x8, RZ ;  /* 0x0000000803057810 */ /* 0x040fe40007ffe0ff */
[----:B------:R-:W-:Y:S01]  /*15550*/  IMNMX R6, R3, R154, PT ;  /* 0x0000009a03067217 */ /* 0x000fe20003800200 */
[----:B------:R-:W-:Y:S01]  /*15560*/  HMMA.16816.F32 R40, R12, R52, R76 ;  /* 0x000000340c28723c */ /* 0x000fe2000000184c */
[----:B------:R-:W-:-:S02]  /*15570*/  FMUL.FTZ R3, R24, c[0x0][0x2ec] ;  /* 0x0000bb0018037a20 */ /* 0x000fc40000410000 */
[----:B------:R2:W-:Y:S01]  /*15580*/  MUFU.TANH R168, R2 ;  /* 0x0000000200a87308 */ /* 0x0005e20000002400 */
[----:B-1----:R-:W-:-:S07]  /*15590*/  FMUL.FTZ R4, R26, c[0x0][0x2ec] ;  /* 0x0000bb001a047a20 */ /* 0x002fce0000410000 */
[----:B------:R1:W-:Y:S01]  /*155a0*/  MUFU.TANH R179, R4 ;  /* 0x0000000400b37308 */ /* 0x0003e20000002400 */
[----:B--2---:R-:W-:Y:S01]  /*155b0*/  FMUL.FTZ R2, R30, c[0x0][0x2ec] ;  /* 0x0000bb001e027a20 */ /* 0x004fe20000410000 */
[----:B------:R-:W-:Y:S01]  /*155c0*/  HMMA.16816.F32 R32, R8, R58, R36 ;  /* 0x0000003a0820723c */ /* 0x000fe20000001824 */
[----:B------:R-:W-:Y:S01]  /*155d0*/  IMNMX R5, R5, R154, PT ;  /* 0x0000009a05057217 */ /* 0x000fe20003800200 */
[----:B------:R-:W-:Y:S04]  /*155e0*/  LDSM.16.M88.4 R56, [R232+0x6800] ;  /* 0x00680000e838783b */ /* 0x000fe80000000200 */
[----:B------:R2:W2:Y:S01]  /*155f0*/  MUFU.TANH R174, R2 ;  /* 0x0000000200ae7308 */ /* 0x0004a20000002400 */
[----:B-1----:R-:W-:Y:S02]  /*15600*/  FMUL.FTZ R4, R27, c[0x0][0x2ec] ;  /* 0x0000bb001b047a20 */ /* 0x002fe40000410000 */
[----:B------:R-:W-:Y:S01]  /*15610*/  HMMA.16816.F32 R24, R12, R54, R104 ;  /* 0x000000360c18723c */ /* 0x000fe20000001868 */
[----:B------:R-:W1:Y:S01]  /*15620*/  LDSM.16.M88.4 R52, [R135+0x5800] ;  /* 0x005800008734783b */ /* 0x000e620000000200 */
[----:B--2---:R-:W-:-:S04]  /*15630*/  FMUL.FTZ R2, R31, c[0x0][0x2ec] ;  /* 0x0000bb001f027a20 */ /* 0x004fc80000410000 */
[----:B------:R2:W1:Y:S02]  /*15640*/  MUFU.TANH R173, R2 ;  /* 0x0000000200ad7308 */ /* 0x0004640000002400 */
[----:B------:R-:W-:Y:S06]  /*15650*/  HMMA.16816.F32 R28, R20, R64, RZ ;  /* 0x00000040141c723c */ /* 0x000fec00000018ff */
[----:B------:R3:W1:Y:S01]  /*15660*/  MUFU.TANH R178, R3 ;  /* 0x0000000300b27308 */ /* 0x0006620000002400 */
[----:B--2---:R-:W-:-:S04]  /*15670*/  IADD3 R2, R0, 0x1, RZ ;  /* 0x0000000100027810 */ /* 0x004fc80007ffe0ff */
[CC--:B------:R-:W-:Y:S02]  /*15680*/  ISETP.GE.AND P2, PT, R2.reuse, R6.reuse, PT ;  /* 0x000000060200720c */ /* 0x0c0fe40003f46270 */
[----:B------:R-:W-:Y:S02]  /*15690*/  ISETP.GE.AND P0, PT, R2, R5, PT ;  /* 0x000000050200720c */ /* 0x000fe40003f06270 */
[C---:B------:R-:W-:Y:S02]  /*156a0*/  IADD3 R2, R0.reuse, 0x9, RZ ;  /* 0x0000000900027810 */ /* 0x040fe40007ffe0ff */
[----:B---3--:R-:W-:Y:S01]  /*156b0*/  IADD3 R3, R0, 0x8, RZ ;  /* 0x0000000800037810 */ /* 0x008fe20007ffe0ff */
[----:B------:R-:W-:Y:S01]  /*156c0*/  HMMA.16816.F32 R36, R8, R44, R40 ;  /* 0x0000002c0824723c */ /* 0x000fe20000001828 */
[-C--:B------:R-:W-:Y:S01]  /*156d0*/  ISETP.GE.AND P4, PT, R2, R6.reuse, PT ;  /* 0x000000060200720c */ /* 0x080fe20003f86270 */
[----:B------:R-:W2:Y:S01]  /*156e0*/  LDSM.16.M88.4 R40, [R232+0x5800] ;  /* 0x00580000e828783b */ /* 0x000ea20000000200 */
[----:B------:R-:W-:-:S02]  /*156f0*/  ISETP.GE.AND P3, PT, R3, R6, PT ;  /* 0x000000060300720c */ /* 0x000fc40003f66270 */
[-C--:B------:R-:W-:Y:S02]  /*15700*/  ISETP.GE.AND P5, PT, R3, R5.reuse, PT ;  /* 0x000000050300720c */ /* 0x080fe40003fa6270 */
[----:B------:R-:W-:Y:S02]  /*15710*/  P2R R3, PR, RZ, 0x10 ;  /* 0x00000010ff037803 */ /* 0x000fe40000000000 */
[----:B------:R-:W-:Y:S02]  /*15720*/  FSEL R90, R94, -INF , !P0 ;  /* 0xff8000005e5a7808 */ /* 0x000fe40004000000 */
[----:B------:R-:W-:Y:S02]  /*15730*/  FSEL R94, R201, -INF , !P3 ;  /* 0xff800000c95e7808 */ /* 0x000fe40005800000 */
[----:B------:R-:W-:Y:S02]  /*15740*/  FSEL R89, R180, -INF , !P2 ;  /* 0xff800000b4597808 */ /* 0x000fe40005000000 */
[----:B------:R-:W-:Y:S01]  /*15750*/  ISETP.NE.AND P3, PT, R3, RZ, PT ;  /* 0x000000ff0300720c */ /* 0x000fe20003f65270 */
[----:B------:R3:W1:Y:S01]  /*15760*/  MUFU.TANH R180, R4 ;  /* 0x0000000400b47308 */ /* 0x0006620000002400 */
[-C--:B------:R-:W-:Y:S01]  /*15770*/  ISETP.GE.AND P1, PT, R0, R5.reuse, PT ;  /* 0x000000050000720c */ /* 0x080fe20003f26270 */
[----:B------:R-:W-:Y:S01]  /*15780*/  FMUL.FTZ R3, R32, c[0x0][0x2ec] ;  /* 0x0000bb0020037a20 */ /* 0x000fe20000410000 */
[----:B------:R-:W-:-:S02]  /*15790*/  ISETP.GE.AND P4, PT, R2, R5, PT ;  /* 0x000000050200720c */ /* 0x000fc40003f86270 */
[----:B------:R-:W-:Y:S02]  /*157a0*/  IADD3 R2, R0, 0x10, RZ ;  /* 0x0000001000027810 */ /* 0x000fe40007ffe0ff */
[----:B------:R-:W-:Y:S02]  /*157b0*/  FSEL R99, R172, -INF , !P5 ;  /* 0xff800000ac637808 */ /* 0x000fe40006800000 */
[----:B------:R-:W-:Y:S01]  /*157c0*/  FSEL R95, R95, -INF , !P1 ;  /* 0xff8000005f5f7808 */ /* 0x000fe20004800000 */
[----:B------:R1:W1:Y:S01]  /*157d0*/  MUFU.TANH R172, R3 ;  /* 0x0000000300ac7308 */ /* 0x0002620000002400 */
[----:B------:R-:W-:Y:S01]  /*157e0*/  FSEL R97, R176, -INF , !P4 ;  /* 0xff800000b0617808 */ /* 0x000fe20006000000 */
[----:B---3--:R-:W-:Y:S01]  /*157f0*/  FMUL.FTZ R4, R33, c[0x0][0x2ec] ;  /* 0x0000bb0021047a20 */ /* 0x008fe20000410000 */
[C---:B------:R-:W-:Y:S02]  /*15800*/  ISETP.GE.AND P6, PT, R2.reuse, R6, PT ;  /* 0x000000060200720c */ /* 0x040fe40003fc6270 */
[----:B------:R-:W-:-:S03]  /*15810*/  ISETP.GE.AND P1, PT, R2, R5, PT ;  /* 0x000000050200720c */ /* 0x000fc60003f26270 */
[----:B------:R3:W-:Y:S01]  /*15820*/  MUFU.TANH R176, R4 ;  /* 0x0000000400b07308 */ /* 0x0007e20000002400 */
[----:B------:R-:W-:Y:S02]  /*15830*/  IADD3 R2, R0, 0x11, RZ ;  /* 0x0000001100027810 */ /* 0x000fe40007ffe0ff */
[----:B------:R-:W-:Y:S02]  /*15840*/  FSEL R88, R202, -INF , !P3 ;  /* 0xff800000ca587808 */ /* 0x000fe40005800000 */
[----:B-1----:R-:W-:Y:S01]  /*15850*/  IADD3 R3, R0, 0x18, RZ ;  /* 0x0000001800037810 */ /* 0x002fe20007ffe0ff */
[----:B------:R-:W-:Y:S01]  /*15860*/  HMMA.16816.F32 R76, R16, R72, R28 ;  /* 0x00000048104c723c */ /* 0x000fe2000000181c */
[----:B------:R-:W-:Y:S02]  /*15870*/  ISETP.GE.AND P0, PT, R2, R5, PT ;  /* 0x000000050200720c */ /* 0x000fe40003f06270 */
[----:B------:R-:W-:Y:S01]  /*15880*/  ISETP.GE.AND P3, PT, R3, R6, PT ;  /* 0x000000060300720c */ /* 0x000fe20003f66270 */
[----:B---3--:R-:W-:-:S04]  /*15890*/  FMUL.FTZ R4, R34, c[0x0][0x2ec] ;  /* 0x0000bb0022047a20 */ /* 0x008fc80000410000 */
[----:B------:R-:W-:Y:S01]  /*158a0*/  HMMA.16816.F32 R28, R8, R46, R24 ;  /* 0x0000002e081c723c */ /* 0x000fe20000001818 */
[----:B------:R-:W-:Y:S01]  /*158b0*/  ISETP.GE.AND P4, PT, R3, R5, PT ;  /* 0x000000050300720c */ /* 0x000fe20003f86270 */
[----:B------:R-:W-:Y:S01]  /*158c0*/  LDSM.16.M88.4 R44, [R135+0x6800] ;  /* 0x00680000872c783b */ /* 0x000fe20000000200 */
[----:B------:R1:W3:Y:S01]  /*158d0*/  MUFU.TANH R154, R4 ;  /* 0x00000004009a7308 */ /* 0x0002e20000002400 */
[----:B------:R-:W-:Y:S02]  /*158e0*/  P2R R3, PR, RZ, 0x8 ;  /* 0x00000008ff037803 */ /* 0x000fe40000000000 */
[----:B------:R-:W-:Y:S02]  /*158f0*/  FSEL R105, R153, -INF , !P0 ;  /* 0xff80000099697808 */ /* 0x000fe40004000000 */
[----:B------:R-:W-:Y:S01]  /*15900*/  HMMA.16816.F32 R24, R12, R52, R108 ;  /* 0x000000340c18723c */ /* 0x000fe2000000186c */
[----:B------:R-:W-:Y:S02]  /*15910*/  ISETP.GE.AND P2, PT, R2, R6, PT ;  /* 0x000000060200720c */ /* 0x000fe40003f46270 */
[----:B------:R-:W-:-:S02]  /*15920*/  IADD3 R2, R0, 0x19, RZ ;  /* 0x0000001900027810 */ /* 0x000fc40007ffe0ff */
[----:B------:R-:W-:Y:S01]  /*15930*/  FSEL R107, R93, -INF , !P1 ;  /* 0xff8000005d6b7808 */ /* 0x000fe20004800000 */
[----:B-1----:R-:W-:Y:S01]  /*15940*/  FMUL.FTZ R4, R35, c[0x0][0x2ec] ;  /* 0x0000bb0023047a20 */ /* 0x002fe20000410000 */
[----:B------:R-:W-:-:S03]  /*15950*/  ISETP.NE.AND P1, PT, R3, RZ, PT ;  /* 0x000000ff0300720c */ /* 0x000fc60003f25270 */
[----:B------:R1:W1:Y:S01]  /*15960*/  MUFU.TANH R153, R4 ;  /* 0x0000000400997308 */ /* 0x0002620000002400 */
[----:B------:R-:W-:Y:S02]  /*15970*/  IADD3 R3, R0, 0x21, RZ ;  /* 0x0000002100037810 */ /* 0x000fe40007ffe0ff */
[----:B------:R-:W-:Y:S02]  /*15980*/  FSEL R98, R197, -INF , !P6 ;  /* 0xff800000c5627808 */ /* 0x000fe40007000000 */
[----:B------:R-:W-:Y:S02]  /*15990*/  FSEL R104, R163, -INF , !P4 ;  /* 0xff800000a3687808 */ /* 0x000fe40006000000 */
[C---:B------:R-:W-:Y:S02]  /*159a0*/  ISETP.GE.AND P6, PT, R2.reuse, R6, PT ;  /* 0x000000060200720c */ /* 0x040fe40003fc6270 */
[----:B------:R-:W-:Y:S02]  /*159b0*/  ISETP.GE.AND P3, PT, R2, R5, PT ;  /* 0x000000050200720c */ /* 0x000fe40003f66270 */
[----:B------:R-:W-:Y:S01]  /*159c0*/  IADD3 R2, R0, 0x20, RZ ;  /* 0x0000002000027810 */ /* 0x000fe20007ffe0ff */
[----:B-1----:R-:W-:Y:S01]  /*159d0*/  FMUL.FTZ R4, R36, c[0x0][0x2ec] ;  /* 0x0000bb0024047a20 */ /* 0x002fe20000410000 */
[----:B------:R-:W-:-:S03]  /*159e0*/  FSEL R91, R200, -INF , !P2 ;  /* 0xff800000c85b7808 */ /* 0x000fc60005000000 */
[----:B------:R1:W1:Y:S01]  /*159f0*/  MUFU.TANH R163, R4 ;  /* 0x0000000400a37308 */ /* 0x0002620000002400 */
[----:B------:R-:W-:Y:S02]  /*15a00*/  ISETP.GE.AND P2, PT, R3, R6, PT ;  /* 0x000000060300720c */ /* 0x000fe40003f46270 */
[----:B------:R-:W-:Y:S02]  /*15a10*/  FSEL R93, R199, -INF , !P1 ;  /* 0xff800000c75d7808 */ /* 0x000fe40004800000 */
[----:B------:R-:W-:Y:S02]  /*15a20*/  FSEL R106, R151, -INF , !P3 ;  /* 0xff800000976a7808 */ /* 0x000fe40005800000 */
[-C--:B------:R-:W-:Y:S02]  /*15a30*/  ISETP.GE.AND P0, PT, R2, R5.reuse, PT ;  /* 0x000000050200720c */ /* 0x080fe40003f06270 */
[----:B------:R-:W-:Y:S02]  /*15a40*/  ISETP.GE.AND P1, PT, R3, R5, PT ;  /* 0x000000050300720c */ /* 0x000fe40003f26270 */
[----:B------:R-:W-:Y:S01]  /*15a50*/  P2R R3, PR, RZ, 0x4 ;  /* 0x00000004ff037803 */ /* 0x000fe20000000000 */
[----:B-1----:R-:W-:Y:S01]  /*15a60*/  FMUL.FTZ R4, R37, c[0x0][0x2ec] ;  /* 0x0000bb0025047a20 */ /* 0x002fe20000410000 */
[----:B------:R-:W-:Y:S01]  /*15a70*/  HMMA.16816.F32 R32, R12, R54, R100 ;  /* 0x000000360c20723c */ /* 0x000fe20000001864 */
[----:B------:R-:W-:Y:S01]  /*15a80*/  FSEL R96, R198, -INF , !P6 ;  /* 0xff800000c6607808 */ /* 0x000fe20007000000 */
[----:B------:R-:W1:Y:S01]  /*15a90*/  LDSM.16.M88.4 R52, [R232+0x6000] ;  /* 0x00600000e834783b */ /* 0x000e620000000200 */
[----:B------:R2:W-:Y:S01]  /*15aa0*/  MUFU.TANH R151, R4 ;  /* 0x0000000400977308 */ /* 0x0005e20000002400 */
[----:B------:R-:W-:-:S02]  /*15ab0*/  FSEL R111, R143, -INF , !P0 ;  /* 0xff8000008f6f7808 */ /* 0x000fc40004000000 */
[----:B------:R-:W-:Y:S02]  /*15ac0*/  ISETP.GE.AND P5, PT, R2, R6, PT ;  /* 0x000000060200720c */ /* 0x000fe40003fa6270 */
[----:B------:R-:W-:Y:S02]  /*15ad0*/  ISETP.NE.AND P6, PT, R3, RZ, PT ;  /* 0x000000ff0300720c */ /* 0x000fe40003fc5270 */
[C---:B------:R-:W-:Y:S02]  /*15ae0*/  IADD3 R2, R0.reuse, 0x28, RZ ;  /* 0x0000002800027810 */ /* 0x040fe40007ffe0ff */
[----:B------:R-:W-:Y:S01]  /*15af0*/  IADD3 R3, R0, 0x29, RZ ;  /* 0x0000002900037810 */ /* 0x000fe20007ffe0ff */
[----:B--2---:R-:W-:-:S04]  /*15b00*/  FMUL.FTZ R4, R38, c[0x0][0x2ec] ;  /* 0x0000bb0026047a20 */ /* 0x004fc80000410000 */
[----:B------:R2:W1:Y:S01]  /*15b10*/  MUFU.TANH R143, R4 ;  /* 0x00000004008f7308 */ /* 0x0004620000002400 */
[CC--:B------:R-:W-:Y:S01]  /*15b20*/  ISETP.GE.AND P4, PT, R2.reuse, R6.reuse, PT ;  /* 0x000000060200720c */ /* 0x0c0fe20003f86270 */
[----:B------:R-:W-:Y:S01]  /*15b30*/  HMMA.16816.F32 R24, R8, R40, R24 ;  /* 0x000000280818723c */ /* 0x000fe20000001818 */
[-C--:B------:R-:W-:Y:S02]  /*15b40*/  ISETP.GE.AND P2, PT, R2, R5.reuse, PT ;  /* 0x000000050200720c */ /* 0x080fe40003f46270 */
[C---:B------:R-:W-:Y:S02]  /*15b50*/  ISETP.GE.AND P3, PT, R3.reuse, R6, PT ;  /* 0x000000060300720c */ /* 0x040fe40003f66270 */
[----:B------:R-:W-:Y:S02]  /*15b60*/  ISETP.GE.AND P0, PT, R3, R5, PT ;  /* 0x000000050300720c */ /* 0x000fe40003f06270 */
[C---:B------:R-:W-:Y:S02]  /*15b70*/  IADD3 R2, R0.reuse, 0x30, RZ ;  /* 0x0000003000027810 */ /* 0x040fe40007ffe0ff */
[----:B------:R-:W-:Y:S01]  /*15b80*/  IADD3 R3, R0, 0x31, RZ ;  /* 0x0000003100037810 */ /* 0x000fe20007ffe0ff */
[----:B--2---:R-:W-:-:S04]  /*15b90*/  FMUL.FTZ R4, R39, c[0x0][0x2ec] ;  /* 0x0000bb0027047a20 */ /* 0x004fc80000410000 */
[----:B------:R2:W1:Y:S01]  /*15ba0*/  MUFU.TANH R131, R4 ;  /* 0x0000000400837308 */ /* 0x0004620000002400 */
[----:B------:R-:W-:Y:S02]  /*15bb0*/  FSEL R108, R195, -INF , !P5 ;  /* 0xff800000c36c7808 */ /* 0x000fe40006800000 */
[----:B------:R-:W-:Y:S02]  /*15bc0*/  FSEL R114, R142, -INF , !P1 ;  /* 0xff8000008e727808 */ /* 0x000fe40004800000 */
[----:B------:R-:W-:Y:S02]  /*15bd0*/  FSEL R101, R192, -INF , !P4 ;  /* 0xff800000c0657808 */ /* 0x000fe40006000000 */
[----:B------:R-:W-:Y:S02]  /*15be0*/  FSEL R110, R189, -INF , !P2 ;  /* 0xff800000bd6e7808 */ /* 0x000fe40005000000 */
[CC--:B------:R-:W-:Y:S02]  /*15bf0*/  ISETP.GE.AND P5, PT, R2.reuse, R6.reuse, PT ;  /* 0x000000060200720c */ /* 0x0c0fe40003fa6270 */
[----:B------:R-:W-:Y:S01]  /*15c00*/  ISETP.GE.AND P1, PT, R2, R5, PT ;  /* 0x000000050200720c */ /* 0x000fe20003f26270 */
[----:B--2---:R-:W-:Y:S01]  /*15c10*/  FMUL.FTZ R4, R28, c[0x0][0x2ec] ;  /* 0x0000bb001c047a20 */ /* 0x004fe20000410000 */
[----:B------:R-:W-:-:S02]  /*15c20*/  ISETP.GE.AND P4, PT, R3, R6, PT ;  /* 0x000000060300720c */ /* 0x000fc40003f86270 */
[-C--:B------:R-:W-:Y:S01]  /*15c30*/  ISETP.GE.AND P2, PT, R3, R5.reuse, PT ;  /* 0x000000050300720c */ /* 0x080fe20003f46270 */
[----:B------:R2:W1:Y:S01]  /*15c40*/  MUFU.TANH R142, R4 ;  /* 0x00000004008e7308 */ /* 0x0004620000002400 */
[----:B------:R-:W-:Y:S01]  /*15c50*/  IADD3 R3, R0, 0x39, RZ ;  /* 0x0000003900037810 */ /* 0x000fe20007ffe0ff */
[----:B------:R-:W-:Y:S01]  /*15c60*/  HMMA.16816.F32 R36, R12, R48, R68 ;  /* 0x000000300c24723c */ /* 0x000fe20000001844 */
[----:B------:R-:W-:Y:S02]  /*15c70*/  FSEL R113, R190, -INF , !P5 ;  /* 0xff800000be717808 */ /* 0x000fe40006800000 */
[----:B------:R-:W-:Y:S02]  /*15c80*/  FSEL R122, R122, -INF , !P1 ;  /* 0xff8000007a7a7808 */ /* 0x000fe40004800000 */
[C---:B------:R-:W-:Y:S02]  /*15c90*/  ISETP.GE.AND P5, PT, R3.reuse, R6, PT ;  /* 0x000000060300720c */ /* 0x040fe40003fa6270 */
[----:B------:R-:W-:Y:S01]  /*15ca0*/  ISETP.GE.AND P1, PT, R3, R5, PT ;  /* 0x000000050300720c */ /* 0x000fe20003f26270 */
[----:B------:R-:W-:-:S02]  /*15cb0*/  FMUL.FTZ R3, R30, c[0x0][0x2ec] ;  /* 0x0000bb001e037a20 */ /* 0x000fc40000410000 */
[----:B--2---:R-:W-:-:S04]  /*15cc0*/  FMUL.FTZ R4, R29, c[0x0][0x2ec] ;  /* 0x0000bb001d047a20 */ /* 0x004fc80000410000 */
[----:B------:R2:W-:Y:S01]  /*15cd0*/  MUFU.TANH R130, R4 ;  /* 0x0000000400827308 */ /* 0x0005e20000002400 */
[----:B------:R-:W-:Y:S02]  /*15ce0*/  IADD3 R2, R0, 0x38, RZ ;  /* 0x0000003800027810 */ /* 0x000fe40007ffe0ff */
[----:B------:R-:W-:Y:S02]  /*15cf0*/  FSEL R102, R191, -INF , !P3 ;  /* 0xff800000bf667808 */ /* 0x000fe40005800000 */
[----:B------:R-:W-:Y:S02]  /*15d00*/  FSEL R112, R187, -INF , !P0 ;  /* 0xff800000bb707808 */ /* 0x000fe40004000000 */
[----:B------:R-:W-:Y:S01]  /*15d10*/  FSEL R126, R123, -INF , !P2 ;  /* 0xff8000007b7e7808 */ /* 0x000fe20005000000 */
[----:B--2---:R-:W-:Y:S02]  /*15d20*/  FMUL.FTZ R4, R31, c[0x0][0x2ec] ;  /* 0x0000bb001f047a20 */ /* 0x004fe40000410000 */
[----:B------:R-:W-:Y:S01]  /*15d30*/  HMMA.16816.F32 R28, R12, R50, R84 ;  /* 0x000000320c1c723c */ /* 0x000fe20000001854 */
[C---:B------:R-:W-:Y:S01]  /*15d40*/  ISETP.GE.AND P3, PT, R2.reuse, R6, PT ;  /* 0x000000060200720c */ /* 0x040fe20003f66270 */
[----:B------:R2:W1:Y:S01]  /*15d50*/  MUFU.TANH R123, R3 ;  /* 0x00000003007b7308 */ /* 0x0004620000002400 */
[----:B------:R-:W-:-:S02]  /*15d60*/  ISETP.GE.AND P0, PT, R2, R5, PT ;  /* 0x000000050200720c */ /* 0x000fc40003f06270 */
[----:B------:R-:W-:Y:S02]  /*15d70*/  FSEL R116, R186, -INF , !P3 ;  /* 0xff800000ba747808 */ /* 0x000fe40005800000 */
[----:B------:R-:W-:Y:S02]  /*15d80*/  FSEL R121, R121, -INF , !P0 ;  /* 0xff80000079797808 */ /* 0x000fe40004000000 */
[C---:B------:R-:W-:Y:S02]  /*15d90*/  IADD3 R2, R0.reuse, 0x40, RZ ;  /* 0x0000004000027810 */ /* 0x040fe40007ffe0ff */
[----:B--2---:R-:W-:-:S04]  /*15da0*/  IADD3 R3, R0, 0x41, RZ ;  /* 0x0000004100037810 */ /* 0x004fc80007ffe0ff */
[CC--:B------:R-:W-:Y:S02]  /*15db0*/  ISETP.GE.AND P3, PT, R3.reuse, R6.reuse, PT ;  /* 0x000000060300720c */ /* 0x0c0fe40003f66270 */
[-C--:B------:R-:W-:Y:S01]  /*15dc0*/  ISETP.GE.AND P0, PT, R3, R5.reuse, PT ;  /* 0x000000050300720c */ /* 0x080fe20003f06270 */
[----:B------:R-:W-:Y:S01]  /*15dd0*/  FMUL.FTZ R3, R24, c[0x0][0x2ec] ;  /* 0x0000bb0018037a20 */ /* 0x000fe20000410000 */
[----:B------:R-:W-:Y:S01]  /*15de0*/  FSEL R117, R188, -INF , !P4 ;  /* 0xff800000bc757808 */ /* 0x000fe20006000000 */
[----:B------:R2:W2:Y:S01]  /*15df0*/  MUFU.TANH R115, R4 ;  /* 0x0000000400737308 */ /* 0x0004a20000002400 */
[C---:B------:R-:W-:Y:S02]  /*15e00*/  ISETP.GE.AND P4, PT, R2.reuse, R6, PT ;  /* 0x000000060200720c */ /* 0x040fe40003f86270 */
[----:B------:R-:W-:Y:S01]  /*15e10*/  ISETP.GE.AND P2, PT, R2, R5, PT ;  /* 0x000000050200720c */ /* 0x000fe20003f46270 */
[----:B------:R-:W-:Y:S04]  /*15e20*/  HMMA.16816.F32 R32, R8, R42, R32 ;  /* 0x0000002a0820723c */ /* 0x000fe80000001820 */
[----:B------:R3:W3:Y:S01]  /*15e30*/  MUFU.TANH R119, R3 ;  /* 0x0000000300777308 */ /* 0x0006e20000002400 */
[----:B------:R-:W-:-:S02]  /*15e40*/  FSEL R125, R184, -INF , !P4 ;  /* 0xff800000b87d7808 */ /* 0x000fc40006000000 */
[----:B------:R-:W-:Y:S01]  /*15e50*/  FSEL R133, R133, -INF , !P2 ;  /* 0xff80000085857808 */ /* 0x000fe20005000000 */
[----:B-1----:R-:W-:Y:S01]  /*15e60*/  HMMA.16816.F32 R40, R8, R52, R36 ;  /* 0x000000340828723c */ /* 0x002fe20000001824 */
[----:B--2---:R-:W-:-:S04]  /*15e70*/  FMUL.FTZ R4, R25, c[0x0][0x2ec] ;  /* 0x0000bb0019047a20 */ /* 0x004fc80000410000 */
[----:B------:R1:W-:Y:S01]  /*15e80*/  MUFU.TANH R103, R4 ;  /* 0x0000000400677308 */ /* 0x0003e20000002400 */
[----:B---3--:R-:W-:Y:S02]  /*15e90*/  IADD3 R3, R0, 0x49, RZ ;  /* 0x0000004900037810 */ /* 0x008fe40007ffe0ff */
[----:B------:R-:W-:Y:S02]  /*15ea0*/  HMMA.16816.F32 R36, R12, R44, R80 ;  /* 0x0000002c0c24723c */ /* 0x000fe40000001850 */
[C---:B------:R-:W-:Y:S02]  /*15eb0*/  ISETP.GE.AND P4, PT, R3.reuse, R6, PT ;  /* 0x000000060300720c */ /* 0x040fe40003f86270 */
[----:B------:R-:W-:Y:S01]  /*15ec0*/  ISETP.GE.AND P2, PT, R3, R5, PT ;  /* 0x000000050300720c */ /* 0x000fe20003f46270 */
[----:B------:R-:W-:Y:S02]  /*15ed0*/  FMUL.FTZ R3, R26, c[0x0][0x2ec] ;  /* 0x0000bb001a037a20 */ /* 0x000fe40000410000 */
[----:B-1----:R-:W-:-:S02]  /*15ee0*/  FMUL.FTZ R4, R27, c[0x0][0x2ec] ;  /* 0x0000bb001b047a20 */ /* 0x002fc40000410000 */
[----:B------:R-:W-:Y:S01]  /*15ef0*/  HMMA.16816.F32 R24, R8, R54, R28 ;  /* 0x000000360818723c */ /* 0x000fe2000000181c */
[----:B------:R-:W1:Y:S01]  /*15f00*/  LDSM.16.M88.4 R28, [R134+0x9800] ;  /* 0x00980000861c783b */ /* 0x000e620000000200 */
[----:B------:R-:W-:Y:S01]  /*15f10*/  IADD3 R2, R0, 0x48, RZ ;  /* 0x0000004800027810 */ /* 0x000fe20007ffe0ff */
[----:B------:R2:W3:Y:S01]  /*15f20*/  MUFU.TANH R100, R3 ;  /* 0x0000000300647308 */ /* 0x0004e20000002400 */
[----:B------:R-:W-:Y:S01]  /*15f30*/  FSEL R118, R185, -INF , !P5 ;  /* 0xff800000b9767808 */ /* 0x000fe20006800000 */
[----:B------:R-:W-:Y:S01]  /*15f40*/  LDSM.16.M88.4 R52, [R232+0x7000] ;  /* 0x00700000e834783b */ /* 0x000fe20000000200 */
[----:B------:R-:W-:Y:S02]  /*15f50*/  FSEL R124, R183, -INF , !P1 ;  /* 0xff800000b77c7808 */ /* 0x000fe40004800000 */
[C---:B------:R-:W-:Y:S02]  /*15f60*/  ISETP.GE.AND P5, PT, R2.reuse, R6, PT ;  /* 0x000000060200720c */ /* 0x040fe40003fa6270 */
[----:B------:R-:W-:-:S02]  /*15f70*/  ISETP.GE.AND P1, PT, R2, R5, PT ;  /* 0x000000050200720c */ /* 0x000fc40003f26270 */
[----:B------:R-:W-:Y:S02]  /*15f80*/  IADD3 R2, R0, 0x50, RZ ;  /* 0x0000005000027810 */ /* 0x000fe40007ffe0ff */
[----:B------:R-:W-:Y:S02]  /*15f90*/  FSEL R128, R181, -INF , !P3 ;  /* 0xff800000b5807808 */ /* 0x000fe40005800000 */
[----:B------:R-:W-:Y:S02]  /*15fa0*/  FSEL R138, R138, -INF , !P0 ;  /* 0xff8000008a8a7808 */ /* 0x000fe40004000000 */
[----:B--2---:R-:W-:Y:S02]  /*15fb0*/  IADD3 R3, R0, 0x51, RZ ;  /* 0x0000005100037810 */ /* 0x004fe40007ffe0ff */
[----:B------:R-:W-:Y:S02]  /*15fc0*/  FSEL R127, R127, -INF , !P5 ;  /* 0xff8000007f7f7808 */ /* 0x000fe40006800000 */
[----:B------:R-:W-:Y:S01]  /*15fd0*/  FSEL R132, R132, -INF , !P1 ;  /* 0xff80000084847808 */ /* 0x000fe20004800000 */
[----:B------:R-:W-:Y:S01]  /*15fe0*/  HMMA.16816.F32 R44, R12, R46, R60 ;  /* 0x0000002e0c2c723c */ /* 0x000fe2000000183c */
[C---:B------:R-:W-:Y:S01]  /*15ff0*/  ISETP.GE.AND P3, PT, R2.reuse, R6, PT ;  /* 0x000000060200720c */ /* 0x040fe20003f66270 */
[----:B------:R-:W-:Y:S01]  /*16000*/  LDSM.16.M88.4 R60, [R135+0x7000] ;  /* 0x00700000873c783b */ /* 0x000fe20000000200 */
[----:B------:R-:W-:-:S02]  /*16010*/  ISETP.GE.AND P0, PT, R2, R5, PT ;  /* 0x000000050200720c */ /* 0x000fc40003f06270 */
[C---:B------:R-:W-:Y:S02]  /*16020*/  ISETP.GE.AND P5, PT, R3.reuse, R6, PT ;  /* 0x000000060300720c */ /* 0x040fe40003fa6270 */
[----:B------:R-:W-:Y:S01]  /*16030*/  ISETP.GE.AND P1, PT, R3, R5, PT ;  /* 0x000000050300720c */ /* 0x000fe20003f26270 */
[----:B------:R-:W-:Y:S01]  /*16040*/  HMMA.16816.F32 R48, R8, R56, R36 ;  /* 0x000000380830723c */ /* 0x000fe20000001824 */
[C---:B------:R-:W-:Y:S02]  /*16050*/  IADD3 R2, R0.reuse, 0x58, RZ ;  /* 0x0000005800027810 */ /* 0x040fe40007ffe0ff */
[----:B------:R-:W-:Y:S02]  /*16060*/  IADD3 R3, R0, 0x59, RZ ;  /* 0x0000005900037810 */ /* 0x000fe40007ffe0ff */
[----:B------:R-:W-:-:S03]  /*16070*/  FSEL R129, R129, -INF , !P4 ;  /* 0xff80000081817808 */ /* 0x000fc60006000000 */
[----:B------:R-:W-:Y:S01]  /*16080*/  HMMA.16816.F32 R36, R20, R66, RZ ;  /* 0x000000421424723c */ /* 0x000fe200000018ff */
[----:B------:R-:W2:Y:S01]  /*16090*/  LDSM.16.M88.4 R64, [R92+0x9800] ;  /* 0x009800005c40783b */ /* 0x000ea20000000200 */
[----:B------:R-:W-:Y:S02]  /*160a0*/  FSEL R136, R136, -INF , !P2 ;  /* 0xff80000088887808 */ /* 0x000fe40005000000 */
[----:B------:R-:W-:Y:S02]  /*160b0*/  FSEL R137, R137, -INF , !P3 ;  /* 0xff80000089897808 */ /* 0x000fe40005800000 */
[----:B------:R-:W-:Y:S02]  /*160c0*/  FSEL R145, R145, -INF , !P0 ;  /* 0xff80000091917808 */ /* 0x000fe40004000000 */
[C---:B------:R-:W-:Y:S02]  /*160d0*/  ISETP.GE.AND P4, PT, R2.reuse, R6, PT ;  /* 0x000000060200720c */ /* 0x040fe40003f86270 */
[----:B------:R-:W-:-:S02]  /*160e0*/  ISETP.GE.AND P2, PT, R2, R5, PT ;  /* 0x000000050200720c */ /* 0x000fc40003f46270 */
[C---:B------:R-:W-:Y:S02]  /*160f0*/  ISETP.GE.AND P3, PT, R3.reuse, R6, PT ;  /* 0x000000060300720c */ /* 0x040fe40003f66270 */
[----:B------:R-:W-:Y:S01]  /*16100*/  ISETP.GE.AND P0, PT, R3, R5, PT ;  /* 0x000000050300720c */ /* 0x000fe20003f06270 */
[----:B------:R1:W1:Y:S01]  /*16110*/  MUFU.TANH R86, R4 ;  /* 0x0000000400567308 */ /* 0x0002620000002400 */
[C---:B------:R-:W-:Y:S02]  /*16120*/  IADD3 R2, R0.reuse, 0x60, RZ ;  /* 0x0000006000027810 */ /* 0x040fe40007ffe0ff */
[----:B------:R-:W-:Y:S02]  /*16130*/  IADD3 R3, R0, 0x61, RZ ;  /* 0x0000006100037810 */ /* 0x000fe40007ffe0ff */
[----:B------:R-:W-:Y:S02]  /*16140*/  FSEL R140, R140, -INF , !P5 ;  /* 0xff8000008c8c7808 */ /* 0x000fe40006800000 */
[----:B------:R-:W-:-:S02]  /*16150*/  FSEL R148, R148, -INF , !P1 ;  /* 0xff80000094947808 */ /* 0x000fc40004800000 */
[----:B------:R-:W-:Y:S02]  /*16160*/  FSEL R139, R139, -INF , !P4 ;  /* 0xff8000008b8b7808 */ /* 0x000fe40006000000 */
[----:B------:R-:W-:Y:S02]  /*16170*/  FSEL R144, R144, -INF , !P2 ;  /* 0xff80000090907808 */ /* 0x000fe40005000000 */
[-C--:B------:R-:W-:Y:S01]  /*16180*/  ISETP.GE.AND P5, PT, R2, R6.reuse, PT ;  /* 0x000000060200720c */ /* 0x080fe20003fa6270 */
[----:B-1----:R-:W-:Y:S01]  /*16190*/  FMUL.FTZ R4, R32, c[0x0][0x2ec] ;  /* 0x0000bb0020047a20 */ /* 0x002fe20000410000 */
[-C--:B------:R-:W-:Y:S02]  /*161a0*/  ISETP.GE.AND P1, PT, R2, R5.reuse, PT ;  /* 0x000000050200720c */ /* 0x080fe40003f26270 */
        /* <DEDUP_REMOVED lines=8> */
[----:B------:R-:W-:Y:S02]  /*16230*/  FMUL.FTZ R3, R42, c[0x0][0x2ec] ;  /* 0x0000bb002a037a20 */ /* 0x000fe40000410000 */
[----:B-1----:R-:W-:Y:S02]  /*16240*/  FMUL.FTZ R4, R33, c[0x0][0x2ec] ;  /* 0x0000bb0021047a20 */ /* 0x002fe40000410000 */
[----:B------:R-:W-:-:S02]  /*16250*/  FMUL.FTZ R2, R34, c[0x0][0x2ec] ;  /* 0x0000bb0022027a20 */ /* 0x000fc40000410000 */
[----:B------:R1:W-:Y:S01]  /*16260*/  MUFU.TANH R87, R4 ;  /* 0x0000000400577308 */ /* 0x0003e20000002400 */
[C---:B------:R-:W-:Y:S07]  /*16270*/  HMMA.16816.F32 R68, R20.reuse, R30, RZ ;  /* 0x0000001e1444723c */ /* 0x040fee00000018ff */
[----:B------:R2:W-:Y:S01]  /*16280*/  MUFU.TANH R81, R3 ;  /* 0x0000000300517308 */ /* 0x0005e20000002400 */
[----:B-1----:R-:W-:Y:S02]  /*16290*/  FMUL.FTZ R4, R35, c[0x0][0x2ec] ;  /* 0x0000bb0023047a20 */ /* 0x002fe40000410000 */
[----:B------:R-:W-:Y:S01]  /*162a0*/  HMMA.16816.F32 R32, R20, R28, RZ ;  /* 0x0000001c1420723c */ /* 0x000fe200000018ff */
[----:B--2---:R-:W-:-:S07]  /*162b0*/  FMUL.FTZ R3, R43, c[0x0][0x2ec] ;  /* 0x0000bb002b037a20 */ /* 0x004fce0000410000 */
[----:B------:R-:W-:Y:S01]  /*162c0*/  HMMA.16816.F32 R20, R16, R74, R36 ;  /* 0x0000004a1014723c */ /* 0x000fe20000001824 */
[----:B------:R-:W1:Y:S01]  /*162d0*/  LDSM.16.M88.4 R36, [R135+0x7800] ;  /* 0x007800008724783b */ /* 0x000e620000000200 */
[----:B------:R2:W-:Y:S01]  /*162e0*/  MUFU.TANH R80, R3 ;  /* 0x0000000300507308 */ /* 0x0005e20000002400 */
[----:B------:R-:W-:Y:S02]  /*162f0*/  FSEL R141, R141, -INF , !P3 ;  /* 0xff8000008d8d7808 */ /* 0x000fe40005800000 */
[----:B------:R-:W-:-:S05]  /*16300*/  FSEL R146, R146, -INF , !P0 ;  /* 0xff80000092927808 */ /* 0x000fca0004000000 */
[----:B------:R3:W1:Y:S01]  /*16310*/  MUFU.TANH R7, R2 ;  /* 0x0000000200077308 */ /* 0x0006620000002400 */
[----:B--2---:R-:W-:-:S07]  /*16320*/  FMUL.FTZ R3, R24, c[0x0][0x2ec] ;  /* 0x0000bb0018037a20 */ /* 0x004fce0000410000 */
[----:B------:R2:W-:Y:S01]  /*16330*/  MUFU.TANH R72, R3 ;  /* 0x0000000300487308 */ /* 0x0005e20000002400 */
[----:B---3--:R-:W-:-:S04]  /*16340*/  IADD3 R2, R0, 0x68, RZ ;  /* 0x0000006800027810 */ /* 0x008fc80007ffe0ff */
[C---:B------:R-:W-:Y:S02]  /*16350*/  ISETP.GE.AND P3, PT, R2.reuse, R6, PT ;  /* 0x000000060200720c */ /* 0x040fe40003f66270 */
[----:B------:R-:W-:Y:S02]  /*16360*/  ISETP.GE.AND P0, PT, R2, R5, PT ;  /* 0x000000050200720c */ /* 0x000fe40003f06270 */
[----:B------:R-:W-:Y:S01]  /*16370*/  IADD3 R2, R0, 0x70, RZ ;  /* 0x0000007000027810 */ /* 0x000fe20007ffe0ff */
[----:B--2---:R-:W-:Y:S01]  /*16380*/  FMUL.FTZ R3, R25, c[0x0][0x2ec] ;  /* 0x0000bb0019037a20 */ /* 0x004fe20000410000 */
[----:B------:R-:W-:-:S03]  /*16390*/  FSEL R152, R152, -INF , !P4 ;  /* 0xff80000098987808 */ /* 0x000fc60006000000 */
[----:B------:R2:W-:Y:S01]  /*163a0*/  MUFU.TANH R73, R3 ;  /* 0x0000000300497308 */ /* 0x0005e20000002400 */
[----:B------:R-:W-:Y:S02]  /*163b0*/  FSEL R159, R159, -INF , !P2 ;  /* 0xff8000009f9f7808 */ /* 0x000fe40005000000 */
[C---:B------:R-:W-:Y:S02]  /*163c0*/  ISETP.GE.AND P4, PT, R2.reuse, R6, PT ;  /* 0x000000060200720c */ /* 0x040fe40003f86270 */
[----:B------:R-:W-:Y:S02]  /*163d0*/  ISETP.GE.AND P2, PT, R2, R5, PT ;  /* 0x000000050200720c */ /* 0x000fe40003f46270 */
[----:B------:R-:W-:Y:S01]  /*163e0*/  IADD3 R2, R0, 0x71, RZ ;  /* 0x0000007100027810 */ /* 0x000fe20007ffe0ff */
[----:B------:R-:W-:Y:S01]  /*163f0*/  HMMA.16816.F32 R28, R16, R64, R32 ;  /* 0x00000040101c723c */ /* 0x000fe20000001820 */
[----:B------:R-:W-:Y:S01]  /*16400*/  FSEL R150, R150, -INF , !P3 ;  /* 0xff80000096967808 */ /* 0x000fe20005800000 */
[----:B--2---:R-:W-:Y:S01]  /*16410*/  FMUL.FTZ R3, R26, c[0x0][0x2ec] ;  /* 0x0000bb001a037a20 */ /* 0x004fe20000410000 */
[----:B------:R-:W-:-:S03]  /*16420*/  FSEL R156, R156, -INF , !P0 ;  /* 0xff8000009c9c7808 */ /* 0x000fc60004000000 */
[----:B------:R2:W-:Y:S01]  /*16430*/  MUFU.TANH R57, R3 ;  /* 0x0000000300397308 */ /* 0x0005e20000002400 */
[C---:B------:R-:W-:Y:S02]  /*16440*/  ISETP.GE.AND P3, PT, R2.reuse, R6, PT ;  /* 0x000000060200720c */ /* 0x040fe40003f66270 */
[----:B------:R-:W-:Y:S02]  /*16450*/  ISETP.GE.AND P0, PT, R2, R5, PT ;  /* 0x000000050200720c */ /* 0x000fe40003f06270 */
[----:B------:R-:W-:Y:S02]  /*16460*/  IADD3 R2, R0, 0x78, RZ ;  /* 0x0000007800027810 */ /* 0x000fe40007ffe0ff */
[----:B------:R-:W-:Y:S01]  /*16470*/  FSEL R149, R149, -INF , !P5 ;  /* 0xff80000095957808 */ /* 0x000fe20006800000 */
[----:B------:R3:W1:Y:S01]  /*16480*/  MUFU.TANH R84, R4 ;  /* 0x0000000400547308 */ /* 0x0006620000002400 */
[----:B------:R-:W-:Y:S01]  /*16490*/  FSEL R155, R155, -INF , !P1 ;  /* 0xff8000009b9b7808 */ /* 0x000fe20004800000 */
[----:B--2---:R-:W-:-:S02]  /*164a0*/  FMUL.FTZ R3, R27, c[0x0][0x2ec] ;  /* 0x0000bb001b037a20 */ /* 0x004fc40000410000 */
[----:B------:R-:W-:Y:S01]  /*164b0*/  HMMA.16816.F32 R24, R12, R60, R76 ;  /* 0x0000003c0c18723c */ /* 0x000fe2000000184c */
        /* <DEDUP_REMOVED lines=9> */
[----:B------:R-:W-:Y:S02]  /*16550*/  IADD3 R2, R0, 0x80, RZ ;  /* 0x0000008000027810 */ /* 0x000fe40007ffe0ff */
[----:B------:R-:W-:Y:S02]  /*16560*/  FSEL R162, R162, -INF , !P3 ;  /* 0xff800000a2a27808 */ /* 0x000fe40005800000 */
[----:B------:R-:W-:Y:S02]  /*16570*/  FSEL R170, R170, -INF , !P0 ;  /* 0xff800000aaaa7808 */ /* 0x000fe40004000000 */
[C---:B------:R-:W-:Y:S01]  /*16580*/  ISETP.GE.AND P3, PT, R2.reuse, R6, PT ;  /* 0x000000060200720c */ /* 0x040fe20003f66270 */
[----:B--2---:R-:W-:Y:S02]  /*16590*/  FMUL.FTZ R4, R41, c[0x0][0x2ec] ;  /* 0x0000bb0029047a20 */ /* 0x004fe40000410000 */
[----:B------:R-:W-:Y:S01]  /*165a0*/  HMMA.16816.F32 R40, R8, R58, R44 ;  /* 0x0000003a0828723c */ /* 0x000fe2000000182c */
[----:B------:R-:W-:-:S02]  /*165b0*/  ISETP.GE.AND P0, PT, R2, R5, PT ;  /* 0x000000050200720c */ /* 0x000fc40003f06270 */
[----:B------:R-:W-:Y:S01]  /*165c0*/  IADD3 R2, R0, 0x81, RZ ;  /* 0x0000008100027810 */ /* 0x000fe20007ffe0ff */
[----:B------:R2:W-:Y:S01]  /*165d0*/  MUFU.TANH R56, R3 ;  /* 0x0000000300387308 */ /* 0x0005e20000002400 */
[----:B----4-:R-:W-:Y:S02]  /*165e0*/  FSEL R161, R161, -INF , !P5 ;  /* 0xff800000a1a17808 */ /* 0x010fe40006800000 */
[----:B------:R-:W-:Y:S01]  /*165f0*/  FSEL R165, R165, -INF , !P1 ;  /* 0xff800000a5a57808 */ /* 0x000fe20004800000 */
[----:B------:R-:W-:Y:S01]  /*16600*/  HMMA.16816.F32 R20, R12, R62, R20 ;  /* 0x0000003e0c14723c */ /* 0x000fe20000001814 */
[C---:B------:R-:W-:Y:S02]  /*16610*/  ISETP.GE.AND P5, PT, R2.reuse, R6, PT ;  /* 0x000000060200720c */ /* 0x040fe40003fa6270 */
[----:B------:R-:W-:Y:S02]  /*16620*/  ISETP.GE.AND P1, PT, R2, R5, PT ;  /* 0x000000050200720c */ /* 0x000fe40003f26270 */
[----:B------:R-:W-:-:S03]  /*16630*/  IADD3 R2, R0, 0x88, RZ ;  /* 0x0000008800027810 */ /* 0x000fc60007ffe0ff */
[----:B------:R-:W-:Y:S01]  /*16640*/  HMMA.16816.F32 R32, R8, R52, R24 ;  /* 0x000000340820723c */ /* 0x000fe20000001818 */
[----:B------:R-:W-:Y:S02]  /*16650*/  FSEL R160, R160, -INF , !P4 ;  /* 0xff800000a0a07808 */ /* 0x000fe40006000000 */
[----:B--2---:R-:W-:Y:S02]  /*16660*/  IADD3 R3, R0, 0x89, RZ ;  /* 0x0000008900037810 */ /* 0x004fe40007ffe0ff */
[----:B------:R-:W-:-:S03]  /*16670*/  FSEL R164, R164, -INF , !P2 ;  /* 0xff800000a4a47808 */ /* 0x000fc60005000000 */
[----:B-1----:R-:W-:Y:S01]  /*16680*/  HMMA.16816.F32 R24, R12, R36, R28 ;  /* 0x000000240c18723c */ /* 0x002fe2000000181c */
[----:B------:R-:W-:Y:S01]  /*16690*/  FSEL R166, R166, -INF , !P3 ;  /* 0xff800000a6a67808 */ /* 0x000fe20005800000 */
[----:B------:R-:W1:Y:S01]  /*166a0*/  LDSM.16.M88.4 R28, [R232+0x7800] ;  /* 0x00780000e81c783b */ /* 0x000e620000000200 */
[----:B------:R-:W-:Y:S01]  /*166b0*/  FSEL R175, R175, -INF , !P0 ;  /* 0xff800000afaf7808 */ /* 0x000fe20004000000 */
[----:B------:R2:W4:Y:S01]  /*166c0*/  MUFU.TANH R82, R4 ;  /* 0x0000000400527308 */ /* 0x0005220000002400 */
[----:B------:R-:W-:Y:S01]  /*166d0*/  ISETP.GE.AND P4, PT, R2, R6, PT ;  /* 0x000000060200720c */ /* 0x000fe20003f86270 */
[----:B------:R-:W-:-:S04]  /*166e0*/  DEPBAR.LE SB0, 0x0 ;  /* 0x000080000000791a */ /* 0x000fc80000000000 */
[-C--:B------:R-:W-:Y:S02]  /*166f0*/  ISETP.GE.AND P2, PT, R2, R5.reuse, PT ;  /* 0x000000050200720c */ /* 0x080fe40003f46270 */
[CC--:B------:R-:W-:Y:S02]  /*16700*/  ISETP.GE.AND P3, PT, R3.reuse, R6.reuse, PT ;  /* 0x000000060300720c */ /* 0x0c0fe40003f66270 */
[----:B------:R-:W-:Y:S01]  /*16710*/  ISETP.GE.AND P0, PT, R3, R5, PT ;  /* 0x000000050300720c */ /* 0x000fe20003f06270 */
[----:B------:R-:W-:Y:S01]  /*16720*/  FMUL.FTZ R3, R50, c[0x0][0x2ec] ;  /* 0x0000bb0032037a20 */ /* 0x000fe20000410000 */
[----:B------:R-:W-:Y:S02]  /*16730*/  IADD3 R2, R0, 0x90, RZ ;  /* 0x0000009000027810 */ /* 0x000fe40007ffe0ff */
[----:B------:R-:W-:Y:S01]  /*16740*/  FSEL R171, R171, -INF , !P5 ;  /* 0xff800000abab7808 */ /* 0x000fe20006800000 */
[----:B------:R3:W-:Y:S01]  /*16750*/  MUFU.TANH R47, R3 ;  /* 0x00000003002f7308 */ /* 0x0007e20000002400 */
[----:B------:R-:W-:Y:S01]  /*16760*/  FSEL R177, R177, -INF , !P1 ;  /* 0xff800000b1b17808 */ /* 0x000fe20004800000 */
[----:B------:R-:W-:Y:S01]  /*16770*/  HMMA.16816.F32 R16, R16, R66, R68 ;  /* 0x000000421010723c */ /* 0x000fe20000001844 */
[----:B------:R-:W-:-:S02]  /*16780*/  ISETP.GE.AND P5, PT, R2, R6, PT ;  /* 0x000000060200720c */ /* 0x000fc40003fa6270 */
[----:B------:R-:W-:Y:S02]  /*16790*/  ISETP.GE.AND P1, PT, R2, R5, PT ;  /* 0x000000050200720c */ /* 0x000fe40003f26270 */
[----:B------:R-:W-:Y:S01]  /*167a0*/  IADD3 R2, R0, 0x91, RZ ;  /* 0x0000009100027810 */ /* 0x000fe20007ffe0ff */
[----:B--2---:R-:W-:Y:S01]  /*167b0*/  FMUL.FTZ R4, R48, c[0x0][0x2ec] ;  /* 0x0000bb0030047a20 */ /* 0x004fe20000410000 */
[----:B------:R-:W-:Y:S02]  /*167c0*/  FSEL R169, R169, -INF , !P4 ;  /* 0xff800000a9a97808 */ /* 0x000fe40006000000 */
[----:B------:R-:W-:Y:S02]  /*167d0*/  FSEL R174, R174, -INF , !P2 ;  /* 0xff800000aeae7808 */ /* 0x000fe40005000000 */
[----:B------:R-:W-:Y:S02]  /*167e0*/  FSEL R168, R168, -INF , !P3 ;  /* 0xff800000a8a87808 */ /* 0x000fe40005800000 */
[----:B---3--:R-:W-:-:S02]  /*167f0*/  IADD3 R3, R0, 0x98, RZ ;  /* 0x0000009800037810 */ /* 0x008fc40007ffe0ff */
[----:B------:R-:W-:Y:S02]  /*16800*/  FSEL R173, R173, -INF , !P0 ;  /* 0xff800000adad7808 */ /* 0x000fe40004000000 */
[CC--:B------:R-:W-:Y:S02]  /*16810*/  ISETP.GE.AND P4, PT, R2.reuse, R6.reuse, PT ;  /* 0x000000060200720c */ /* 0x0c0fe40003f86270 */
[-C--:B------:R-:W-:Y:S02]  /*16820*/  ISETP.GE.AND P2, PT, R2, R5.reuse, PT ;  /* 0x000000050200720c */ /* 0x080fe40003f46270 */
[C---:B------:R-:W-:Y:S02]  /*16830*/  ISETP.GE.AND P3, PT, R3.reuse, R6, PT ;  /* 0x000000060300720c */ /* 0x040fe40003f66270 */
[----:B------:R-:W-:Y:S01]  /*16840*/  ISETP.GE.AND P0, PT, R3, R5, PT ;  /* 0x000000050300720c */ /* 0x000fe20003f06270 */
[----:B------:R-:W-:Y:S01]  /*16850*/  FMUL.FTZ R3, R40, c[0x0][0x2ec] ;  /* 0x0000bb0028037a20 */ /* 0x000fe20000410000 */
[----:B------:R-:W-:Y:S01]  /*16860*/  IADD3 R2, R0, 0x99, RZ ;  /* 0x0000009900027810 */ /* 0x000fe20007ffe0ff */
[----:B------:R2:W3:Y:S01]  /*16870*/  MUFU.TANH R48, R4 ;  /* 0x0000000400307308 */ /* 0x0004e20000002400 */
[----:B------:R-:W-:-:S02]  /*16880*/  FSEL R178, R178, -INF , !P5 ;  /* 0xff800000b2b27808 */ /* 0x000fc40006800000 */
[----:B------:R-:W-:Y:S02]  /*16890*/  FSEL R181, R179, -INF , !P1 ;  /* 0xff800000b3b57808 */ /* 0x000fe40004800000 */
[C---:B------:R-:W-:Y:S02]  /*168a0*/  ISETP.GE.AND P5, PT, R2.reuse, R6, PT ;  /* 0x000000060200720c */ /* 0x040fe40003fa6270 */
[----:B------:R-:W-:Y:S01]  /*168b0*/  ISETP.GE.AND P1, PT, R2, R5, PT ;  /* 0x000000050200720c */ /* 0x000fe20003f26270 */
[----:B------:R1:W-:Y:S01]  /*168c0*/  MUFU.TANH R45, R3 ;  /* 0x00000003002d7308 */ /* 0x0003e20000002400 */
[----:B------:R-:W-:Y:S01]  /*168d0*/  IADD3 R2, R0, 0xa1, RZ ;  /* 0x000000a100027810 */ /* 0x000fe20007ffe0ff */
[----:B------:R-:W-:Y:S01]  /*168e0*/  HMMA.16816.F32 R20, R8, R54, R20 ;  /* 0x000000360814723c */ /* 0x000fe20000001814 */
[----:B------:R-:W-:Y:S01]  /*168f0*/  FSEL R179, R182, -INF , !P4 ;  /* 0xff800000b6b37808 */ /* 0x000fe20006000000 */
[----:B--2---:R-:W-:Y:S01]  /*16900*/  FMUL.FTZ R4, R49, c[0x0][0x2ec] ;  /* 0x0000bb0031047a20 */ /* 0x004fe20000410000 */
[----:B------:R-:W-:-:S02]  /*16910*/  FSEL R180, R180, -INF , !P2 ;  /* 0xff800000b4b47808 */ /* 0x000fc40005000000 */
[----:B------:R-:W-:Y:S01]  /*16920*/  FSEL R172, R172, -INF , !P3 ;  /* 0xff800000acac7808 */ /* 0x000fe20005800000 */
[----:B------:R2:W2:Y:S01]  /*16930*/  MUFU.TANH R49, R4 ;  /* 0x0000000400317308 */ /* 0x0004a20000002400 */
[----:B------:R-:W-:Y:S02]  /*16940*/  FSEL R154, R154, -INF , !P0 ;  /* 0xff8000009a9a7808 */ /* 0x000fe40004000000 */
[----:B-1----:R-:W-:Y:S02]  /*16950*/  IADD3 R3, R0, 0xa0, RZ ;  /* 0x000000a000037810 */ /* 0x002fe40007ffe0ff */
[-C--:B------:R-:W-:Y:S02]  /*16960*/  ISETP.GE.AND P3, PT, R2, R6.reuse, PT ;  /* 0x000000060200720c */ /* 0x080fe40003f66270 */
[C---:B------:R-:W-:Y:S02]  /*16970*/  ISETP.GE.AND P4, PT, R3.reuse, R6, PT ;  /* 0x000000060300720c */ /* 0x040fe40003f86270 */
[-C--:B------:R-:W-:Y:S01]  /*16980*/  ISETP.GE.AND P2, PT, R3, R5.reuse, PT ;  /* 0x000000050300720c */ /* 0x080fe20003f46270 */
[----:B------:R-:W-:Y:S01]  /*16990*/  FMUL.FTZ R3, R42, c[0x0][0x2ec] ;  /* 0x0000bb002a037a20 */ /* 0x000fe20000410000 */
[----:B------:R-:W-:-:S02]  /*169a0*/  ISETP.GE.AND P0, PT, R2, R5, PT ;  /* 0x000000050200720c */ /* 0x000fc40003f06270 */
[----:B------:R-:W-:Y:S01]  /*169b0*/  IADD3 R2, R0, 0xa8, RZ ;  /* 0x000000a800027810 */ /* 0x000fe20007ffe0ff */
[----:B--2---:R-:W-:Y:S01]  /*169c0*/  FMUL.FTZ R4, R51, c[0x0][0x2ec] ;  /* 0x0000bb0033047a20 */ /* 0x004fe20000410000 */
[----:B------:R-:W-:Y:S02]  /*169d0*/  FSEL R176, R176, -INF , !P5 ;  /* 0xff800000b0b07808 */ /* 0x000fe40006800000 */
[----:B------:R-:W-:Y:S01]  /*169e0*/  FSEL R153, R153, -INF , !P1 ;  /* 0xff80000099997808 */ /* 0x000fe20004800000 */
[----:B------:R1:W2:Y:S01]  /*169f0*/  MUFU.TANH R46, R4 ;  /* 0x00000004002e7308 */ /* 0x0002a20000002400 */
[C---:B------:R-:W-:Y:S02]  /*16a00*/  ISETP.GE.AND P5, PT, R2.reuse, R6, PT ;  /* 0x000000060200720c */ /* 0x040fe40003fa6270 */
[----:B------:R-:W-:Y:S02]  /*16a10*/  ISETP.GE.AND P1, PT, R2, R5, PT ;  /* 0x000000050200720c */ /* 0x000fe40003f26270 */
[----:B------:R-:W-:Y:S01]  /*16a20*/  IADD3 R2, R0, 0xb0, RZ ;  /* 0x000000b000027810 */ /* 0x000fe20007ffe0ff */
[----:B------:R-:W-:Y:S01]  /*16a30*/  HMMA.16816.F32 R12, R12, R38, R16 ;  /* 0x000000260c0c723c */ /* 0x000fe20000001810 */
[----:B------:R-:W-:-:S02]  /*16a40*/  FSEL R163, R163, -INF , !P4 ;  /* 0xff800000a3a37808 */ /* 0x000fc40006000000 */
[----:B------:R-:W-:Y:S02]  /*16a50*/  FSEL R143, R143, -INF , !P2 ;  /* 0xff8000008f8f7808 */ /* 0x000fe40005000000 */
[----:B------:R-:W-:Y:S01]  /*16a60*/  FSEL R151, R151, -INF , !P3 ;  /* 0xff80000097977808 */ /* 0x000fe20005800000 */
[----:B-1----:R-:W-:Y:S02]  /*16a70*/  FMUL.FTZ R4, R41, c[0x0][0x2ec] ;  /* 0x0000bb0029047a20 */ /* 0x002fe40000410000 */
[----:B------:R1:W-:Y:S01]  /*16a80*/  MUFU.TANH R41, R3 ;  /* 0x0000000300297308 */ /* 0x0003e20000002400 */
[----:B------:R-:W-:Y:S02]  /*16a90*/  FSEL R131, R131, -INF , !P0 ;  /* 0xff80000083837808 */ /* 0x000fe40004000000 */
[C---:B------:R-:W-:Y:S02]  /*16aa0*/  ISETP.GE.AND P3, PT, R2.reuse, R6, PT ;  /* 0x000000060200720c */ /* 0x040fe40003f66270 */
[----:B------:R-:W-:-:S02]  /*16ab0*/  ISETP.GE.AND P0, PT, R2, R5, PT ;  /* 0x000000050200720c */ /* 0x000fc40003f06270 */
[C---:B------:R-:W-:Y:S01]  /*16ac0*/  IADD3 R2, R0.reuse, 0xb8, RZ ;  /* 0x000000b800027810 */ /* 0x040fe20007ffe0ff */
[----:B------:R2:W2:Y:S01]  /*16ad0*/  MUFU.TANH R44, R4 ;  /* 0x00000004002c7308 */ /* 0x0004a20000002400 */
[----:B-1----:R-:W-:-:S04]  /*16ae0*/  IADD3 R3, R0, 0xa9, RZ ;  /* 0x000000a900037810 */ /* 0x002fc80007ffe0ff */
[C---:B------:R-:W-:Y:S02]  /*16af0*/  ISETP.GE.AND P4, PT, R3.reuse, R6, PT ;  /* 0x000000060300720c */ /* 0x040fe40003f86270 */
[----:B------:R-:W-:Y:S02]  /*16b00*/  ISETP.GE.AND P2, PT, R3, R5, PT ;  /* 0x000000050300720c */ /* 0x000fe40003f46270 */
[----:B------:R-:W-:Y:S01]  /*16b10*/  IADD3 R3, R0, 0xb1, RZ ;  /* 0x000000b100037810 */ /* 0x000fe20007ffe0ff */
[----:B--2---:R-:W-:Y:S01]  /*16b20*/  FMUL.FTZ R4, R43, c[0x0][0x2ec] ;  /* 0x0000bb002b047a20 */ /* 0x004fe20000410000 */
[----:B------:R-:W-:Y:S02]  /*16b30*/  FSEL R142, R142, -INF , !P5 ;  /* 0xff8000008e8e7808 */ /* 0x000fe40006800000 */
[----:B------:R-:W-:Y:S02]  /*16b40*/  FSEL R123, R123, -INF , !P1 ;  /* 0xff8000007b7b7808 */ /* 0x000fe40004800000 */
[----:B------:R-:W-:-:S02]  /*16b50*/  FSEL R130, R130, -INF , !P4 ;  /* 0xff80000082827808 */ /* 0x000fc40006000000 */
[----:B------:R-:W-:Y:S02]  /*16b60*/  FSEL R115, R115, -INF , !P2 ;  /* 0xff80000073737808 */ /* 0x000fe40005000000 */
[CC--:B------:R-:W-:Y:S02]  /*16b70*/  ISETP.GE.AND P5, PT, R3.reuse, R6.reuse, PT ;  /* 0x000000060300720c */ /* 0x0c0fe40003fa6270 */
[-C--:B------:R-:W-:Y:S02]  /*16b80*/  ISETP.GE.AND P1, PT, R3, R5.reuse, PT ;  /* 0x000000050300720c */ /* 0x080fe40003f26270 */
[C---:B------:R-:W-:Y:S02]  /*16b90*/  ISETP.GE.AND P4, PT, R2.reuse, R6, PT ;  /* 0x000000060200720c */ /* 0x040fe40003f86270 */
[----:B------:R-:W-:Y:S01]  /*16ba0*/  ISETP.GE.AND P2, PT, R2, R5, PT ;  /* 0x000000050200720c */ /* 0x000fe20003f46270 */
[----:B------:R1:W2:Y:S01]  /*16bb0*/  MUFU.TANH R40, R4 ;  /* 0x0000000400287308 */ /* 0x0002a20000002400 */
[----:B------:R-:W-:-:S02]  /*16bc0*/  IADD3 R3, R0, 0xb9, RZ ;  /* 0x000000b900037810 */ /* 0x000fc40007ffe0ff */
[----:B------:R-:W-:Y:S01]  /*16bd0*/  IADD3 R2, R0, 0xc0, RZ ;  /* 0x000000c000027810 */ /* 0x000fe20007ffe0ff */
[----:B------:R-:W-:Y:S01]  /*16be0*/  HMMA.16816.F32 R24, R8, R28, R24 ;  /* 0x0000001c0818723c */ /* 0x000fe20000001818 */
[----:B------:R-:W-:Y:S02]  /*16bf0*/  FSEL R119, R119, -INF , !P3 ;  /* 0xff80000077777808 */ /* 0x000fe40005800000 */
[----:B------:R-:W-:Y:S02]  /*16c00*/  FSEL R100, R100, -INF , !P0 ;  /* 0xff80000064647808 */ /* 0x000fe40004000000 */
[----:B------:R-:W-:Y:S02]  /*16c10*/  FSEL R103, R103, -INF , !P5 ;  /* 0xff80000067677808 */ /* 0x000fe40006800000 */
[----:B------:R-:W-:Y:S02]  /*16c20*/  FSEL R182, R86, -INF , !P1 ;  /* 0xff80000056b67808 */ /* 0x000fe40004800000 */
[CC--:B------:R-:W-:Y:S01]  /*16c30*/  ISETP.GE.AND P3, PT, R3.reuse, R6.reuse, PT ;  /* 0x000000060300720c */ /* 0x0c0fe20003f66270 */
[----:B-1----:R-:W-:Y:S01]  /*16c40*/  FMUL.FTZ R4, R32, c[0x0][0x2ec] ;  /* 0x0000bb0020047a20 */ /* 0x002fe20000410000 */
[----:B------:R-:W-:Y:S01]  /*16c50*/  ISETP.GE.AND P0, PT, R3, R5, PT ;  /* 0x000000050300720c */ /* 0x000fe20003f06270 */
[----:B------:R-:W-:Y:S01]  /*16c60*/  FMUL.FTZ R3, R20, c[0x0][0x2ec] ;  /* 0x0000bb0014037a20 */ /* 0x000fe20000410000 */
[----:B------:R-:W-:-:S02]  /*16c70*/  ISETP.GE.AND P5, PT, R2, R6, PT ;  /* 0x000000060200720c */ /* 0x000fc40003fa6270 */
[-C--:B------:R-:W-:Y:S01]  /*16c80*/  ISETP.GE.AND P1, PT, R2, R5.reuse, PT ;  /* 0x000000050200720c */ /* 0x080fe20003f26270 */
[----:B------:R1:W-:Y:S01]  /*16c90*/  MUFU.TANH R37, R4 ;  /* 0x0000000400257308 */ /* 0x0003e20000002400 */
[----:B------:R-:W-:Y:S02]  /*16ca0*/  IADD3 R2, R0, 0xc1, RZ ;  /* 0x000000c100027810 */ /* 0x000fe40007ffe0ff */
[----:B------:R-:W-:Y:S02]  /*16cb0*/  FSEL R85, R85, -INF , !P4 ;  /* 0xff80000055557808 */ /* 0x000fe40006000000 */
[----:B------:R-:W-:Y:S02]  /*16cc0*/  FSEL R86, R7, -INF , !P2 ;  /* 0xff80000007567808 */ /* 0x000fe40005000000 */
[C---:B------:R-:W-:Y:S01]  /*16cd0*/  ISETP.GE.AND P4, PT, R2.reuse, R6, PT ;  /* 0x000000060200720c */ /* 0x040fe20003f86270 */
[----:B------:R2:W-:Y:S01]  /*16ce0*/  MUFU.TANH R32, R3 ;  /* 0x0000000300207308 */ /* 0x0005e20000002400 */
[----:B------:R-:W-:-:S02]  /*16cf0*/  ISETP.GE.AND P2, PT, R2, R5, PT ;  /* 0x000000050200720c */ /* 0x000fc40003f46270 */
[----:B------:R-:W-:Y:S01]  /*16d00*/  IADD3 R2, R0, 0xc8, RZ ;  /* 0x000000c800027810 */ /* 0x000fe20007ffe0ff */
[----:B-1----:R-:W-:Y:S01]  /*16d10*/  FMUL.FTZ R4, R33, c[0x0][0x2ec] ;  /* 0x0000bb0021047a20 */ /* 0x002fe20000410000 */
[----:B------:R-:W-:-:S03]  /*16d20*/  FSEL R87, R87, -INF , !P3 ;  /* 0xff80000057577808 */ /* 0x000fc60005800000 */
[----:B------:R1:W-:Y:S01]  /*16d30*/  MUFU.TANH R36, R4 ;  /* 0x0000000400247308 */ /* 0x0003e20000002400 */
[----:B------:R-:W-:Y:S01]  /*16d40*/  FSEL R84, R84, -INF , !P0 ;  /* 0xff80000054547808 */ /* 0x000fe20004000000 */
[----:B--2---:R-:W-:Y:S01]  /*16d50*/  FMUL.FTZ R3, R21, c[0x0][0x2ec] ;  /* 0x0000bb0015037a20 */ /* 0x004fe20000410000 */
[C---:B------:R-:W-:Y:S02]  /*16d60*/  ISETP.GE.AND P3, PT, R2.reuse, R6, PT ;  /* 0x000000060200720c */ /* 0x040fe40003f66270 */
[----:B------:R-:W-:-:S03]  /*16d70*/  ISETP.GE.AND P0, PT, R2, R5, PT ;  /* 0x000000050200720c */ /* 0x000fc60003f06270 */
[----:B------:R2:W-:Y:S01]  /*16d80*/  MUFU.TANH R20, R3 ;  /* 0x0000000300147308 */ /* 0x0005e20000002400 */
[----:B------:R-:W-:Y:S01]  /*16d90*/  IADD3 R2, R0, 0xc9, RZ ;  /* 0x000000c900027810 */ /* 0x000fe20007ffe0ff */
[----:B------:R-:W-:Y:S01]  /*16da0*/  HMMA.16816.F32 R8, R8, R30, R12 ;  /* 0x0000001e0808723c */ /* 0x000fe2000000180c */
[----:B-1----:R-:W-:Y:S01]  /*16db0*/  FMUL.FTZ R4, R34, c[0x0][0x2ec] ;  /* 0x0000bb0022047a20 */ /* 0x002fe20000410000 */
[----:B------:R-:W-:-:S04]  /*16dc0*/  FSEL R109, R194, -INF , !P6 ;  /* 0xff800000c26d7808 */ /* 0x000fc80007000000 */
[----:B------:R1:W1:Y:S01]  /*16dd0*/  MUFU.TANH R34, R4 ;  /* 0x0000000400227308 */ /* 0x0002620000002400 */
[----:B------:R-:W-:Y:S01]  /*16de0*/  FSEL R81, R81, -INF , !P1 ;  /* 0xff80000051517808 */ /* 0x000fe20004800000 */
[----:B--2---:R-:W-:Y:S01]  /*16df0*/  FMUL.FTZ R3, R22, c[0x0][0x2ec] ;  /* 0x0000bb0016037a20 */ /* 0x004fe20000410000 */
[C---:B------:R-:W-:Y:S02]  /*16e00*/  ISETP.GE.AND P6, PT, R2.reuse, R6, PT ;  /* 0x000000060200720c */ /* 0x040fe40003fc6270 */
[----:B------:R-:W-:-:S03]  /*16e10*/  ISETP.GE.AND P1, PT, R2, R5, PT ;  /* 0x000000050200720c */ /* 0x000fc60003f26270 */
[----:B------:R2:W-:Y:S01]  /*16e20*/  MUFU.TANH R7, R3 ;  /* 0x0000000300077308 */ /* 0x0005e20000002400 */
[----:B------:R-:W-:Y:S01]  /*16e30*/  IADD3 R2, R0, 0xd1, RZ ;  /* 0x000000d100027810 */ /* 0x000fe20007ffe0ff */
[----:B-1----:R-:W-:Y:S01]  /*16e40*/  FMUL.FTZ R4, R35, c[0x0][0x2ec] ;  /* 0x0000bb0023047a20 */ /* 0x002fe20000410000 */
[----:B------:R-:W-:-:S05]  /*16e50*/  FSEL R83, R83, -INF , !P5 ;  /* 0xff80000053537808 */ /* 0x000fca0006800000 */
[----:B------:R1:W1:Y:S01]  /*16e60*/  MUFU.TANH R33, R4 ;  /* 0x0000000400217308 */ /* 0x0002620000002400 */
[----:B----4-:R-:W-:Y:S02]  /*16e70*/  FSEL R82, R82, -INF , !P4 ;  /* 0xff80000052527808 */ /* 0x010fe40006000000 */
[----:B--2---:R-:W-:Y:S02]  /*16e80*/  IADD3 R3, R0, 0xd0, RZ ;  /* 0x000000d000037810 */ /* 0x004fe40007ffe0ff */
[----:B------:R-:W-:Y:S01]  /*16e90*/  FSEL R185, R57, -INF , !P0 ;  /* 0xff80000039b97808 */ /* 0x000fe20004000000 */
[----:B------:R-:W-:Y:S01]  /*16ea0*/  BAR.SYNC.DEFER_BLOCKING 0x0 ;  /* 0x0000000000007b1d */ /* 0x000fe20000010000 */
[-C--:B------:R-:W-:Y:S02]  /*16eb0*/  ISETP.GE.AND P5, PT, R3, R6.reuse, PT ;  /* 0x000000060300720c */ /* 0x080fe40003fa6270 */
[C---:B------:R-:W-:Y:S02]  /*16ec0*/  ISETP.GE.AND P4, PT, R2.reuse, R6, PT ;  /* 0x000000060200720c */ /* 0x040fe40003f86270 */
[----:B------:R-:W-:Y:S01]  /*16ed0*/  ISETP.GE.AND P0, PT, R2, R5, PT ;  /* 0x000000050200720c */ /* 0x000fe20003f06270 */
[----:B-1----:R-:W-:Y:S01]  /*16ee0*/  FMUL.FTZ R4, R23, c[0x0][0x2ec] ;  /* 0x0000bb0017047a20 */ /* 0x002fe20000410000 */
[----:B------:R-:W-:-:S02]  /*16ef0*/  IADD3 R2, R0, 0xd9, RZ ;  /* 0x000000d900027810 */ /* 0x000fc40007ffe0ff */
[----:B------:R-:W-:Y:S01]  /*16f00*/  FSEL R183, R80, -INF , !P2 ;  /* 0xff80000050b77808 */ /* 0x000fe20005000000 */
[----:B------:R1:W-:Y:S01]  /*16f10*/  MUFU.TANH R17, R4 ;  /* 0x0000000400117308 */ /* 0x0003e20000002400 */
[----:B------:R-:W-:Y:S02]  /*16f20*/  ISETP.GE.AND P2, PT, R3, R5, PT ;  /* 0x000000050300720c */ /* 0x000fe40003f46270 */
[----:B------:R-:W-:Y:S02]  /*16f30*/  FSEL R39, R72, -INF , !P3 ;  /* 0xff80000048277808 */ /* 0x000fe40005800000 */
[----:B------:R-:W-:Y:S02]  /*16f40*/  IADD3 R3, R0, 0xd8, RZ ;  /* 0x000000d800037810 */ /* 0x000fe40007ffe0ff */
[----:B---3--:R-:W-:Y:S02]  /*16f50*/  FSEL R184, R48, -INF , !P5 ;  /* 0xff80000030b87808 */ /* 0x008fe40006800000 */
[----:B------:R-:W-:-:S02]  /*16f60*/  ISETP.GE.AND P5, PT, R2, R6, PT ;  /* 0x000000060200720c */ /* 0x000fc40003fa6270 */
[-C--:B------:R-:W-:Y:S02]  /*16f70*/  ISETP.GE.AND P3, PT, R2, R5.reuse, PT ;  /* 0x000000050200720c */ /* 0x080fe40003f66270 */
[----:B------:R-:W-:Y:S01]  /*16f80*/  IADD3 R2, R0, 0xe0, RZ ;  /* 0x000000e000027810 */ /* 0x000fe20007ffe0ff */
[----:B-1----:R-:W-:Y:S01]  /*16f90*/  FMUL.FTZ R4, R24, c[0x0][0x2ec] ;  /* 0x0000bb0018047a20 */ /* 0x002fe20000410000 */
[----:B------:R-:W-:Y:S02]  /*16fa0*/  FSEL R38, R73, -INF , !P6 ;  /* 0xff80000049267808 */ /* 0x000fe40007000000 */
[----:B------:R-:W-:Y:S01]  /*16fb0*/  FSEL R80, R56, -INF , !P1 ;  /* 0xff80000038507808 */ /* 0x000fe20004800000 */
[----:B------:R1:W-:Y:S01]  /*16fc0*/  MUFU.TANH R16, R4 ;  /* 0x0000000400107308 */ /* 0x0003e20000002400 */
[C---:B------:R-:W-:Y:S02]  /*16fd0*/  ISETP.GE.AND P6, PT, R3.reuse, R6, PT ;  /* 0x000000060300720c */ /* 0x040fe40003fc6270 */
[----:B------:R-:W-:Y:S01]  /*16fe0*/  ISETP.GE.AND P1, PT, R3, R5, PT ;  /* 0x000000050300720c */ /* 0x000fe20003f26270 */
[----:B------:R-:W-:Y:S01]  /*16ff0*/  FMUL.FTZ R3, R26, c[0x0][0x2ec] ;  /* 0x0000bb001a037a20 */ /* 0x000fe20000410000 */
[----:B------:R-:W-:-:S02]  /*17000*/  FSEL R186, R49, -INF , !P4 ;  /* 0xff80000031ba7808 */ /* 0x000fc40006000000 */
[----:B------:R-:W-:Y:S02]  /*17010*/  FSEL R190, R46, -INF , !P0 ;  /* 0xff8000002ebe7808 */ /* 0x000fe40004000000 */
[C---:B------:R-:W-:Y:S02]  /*17020*/  ISETP.GE.AND P4, PT, R2.reuse, R6, PT ;  /* 0x000000060200720c */ /* 0x040fe40003f86270 */
[----:B------:R-:W-:Y:S02]  /*17030*/  ISETP.GE.AND P0, PT, R2, R5, PT ;  /* 0x000000050200720c */ /* 0x000fe40003f06270 */
[----:B------:R-:W-:Y:S01]  /*17040*/  IADD3 R2, R0, 0xe8, RZ ;  /* 0x000000e800027810 */ /* 0x000fe20007ffe0ff */
[----:B-1----:R-:W-:Y:S01]  /*17050*/  FMUL.FTZ R4, R25, c[0x0][0x2ec] ;  /* 0x0000bb0019047a20 */ /* 0x002fe20000410000 */
[----:B------:R1:W-:Y:S01]  /*17060*/  MUFU.TANH R14, R3 ;  /* 0x00000003000e7308 */ /* 0x0003e20000002400 */
[----:B------:R-:W-:Y:S02]  /*17070*/  FSEL R188, R44, -INF , !P5 ;  /* 0xff8000002cbc7808 */ /* 0x000fe40006800000 */
[----:B------:R-:W-:-:S02]  /*17080*/  FSEL R192, R40, -INF , !P3 ;  /* 0xff80000028c07808 */ /* 0x000fc40005800000 */
[----:B------:R-:W-:-:S03]  /*17090*/  ISETP.GE.AND P5, PT, R2, R6, PT ;  /* 0x000000060200720c */ /* 0x000fc60003fa6270 */
[----:B------:R2:W-:Y:S01]  /*170a0*/  MUFU.TANH R15, R4 ;  /* 0x00000004000f7308 */ /* 0x0005e20000002400 */
[----:B------:R-:W-:Y:S02]  /*170b0*/  ISETP.GE.AND P3, PT, R2, R5, PT ;  /* 0x000000050200720c */ /* 0x000fe40003f66270 */
[C---:B------:R-:W-:Y:S02]  /*170c0*/  IADD3 R2, R0.reuse, 0xf0, RZ ;  /* 0x000000f000027810 */ /* 0x040fe40007ffe0ff */
[----:B------:R-:W-:Y:S02]  /*170d0*/  FSEL R189, R47, -INF , !P2 ;  /* 0xff8000002fbd7808 */ /* 0x000fe40005000000 */
[----:B-1----:R-:W-:Y:S02]  /*170e0*/  IADD3 R3, R0, 0xe1, RZ ;  /* 0x000000e100037810 */ /* 0x002fe40007ffe0ff */
[----:B------:R-:W-:Y:S01]  /*170f0*/  FSEL R187, R45, -INF , !P6 ;  /* 0xff8000002dbb7808 */ /* 0x000fe20007000000 */
[----:B--2---:R-:W-:Y:S01]  /*17100*/  FMUL.FTZ R4, R27, c[0x0][0x2ec] ;  /* 0x0000bb001b047a20 */ /* 0x004fe20000410000 */
[----:B------:R-:W-:-:S02]  /*17110*/  ISETP.GE.AND P6, PT, R3, R6, PT ;  /* 0x000000060300720c */ /* 0x000fc40003fc6270 */
[----:B------:R-:W-:Y:S01]  /*17120*/  ISETP.GE.AND P2, PT, R3, R5, PT ;  /* 0x000000050300720c */ /* 0x000fe20003f46270 */
[----:B------:R1:W2:Y:S01]  /*17130*/  MUFU.TANH R13, R4 ;  /* 0x00000004000d7308 */ /* 0x0002a20000002400 */
[----:B------:R-:W-:Y:S02]  /*17140*/  IADD3 R3, R0, 0xe9, RZ ;  /* 0x000000e900037810 */ /* 0x000fe40007ffe0ff */
[----:B------:R-:W-:Y:S02]  /*17150*/  FSEL R197, R34, -INF , !P0 ;  /* 0xff80000022c57808 */ /* 0x000fe40004000000 */
[----:B------:R-:W-:Y:S02]  /*17160*/  ISETP.GE.AND P0, PT, R2, R6, PT ;  /* 0x000000060200720c */ /* 0x000fe40003f06270 */
[----:B------:R-:W-:Y:S02]  /*17170*/  FSEL R191, R41, -INF , !P1 ;  /* 0xff80000029bf7808 */ /* 0x000fe40004800000 */
[----:B------:R-:W-:-:S02]  /*17180*/  FSEL R37, R37, -INF , !P4 ;  /* 0xff80000025257808 */ /* 0x000fc40006000000 */
[C---:B------:R-:W-:Y:S01]  /*17190*/  ISETP.GE.AND P4, PT, R3.reuse, R6, PT ;  /* 0x000000060300720c */ /* 0x040fe20003f86270 */
[----:B-1----:R-:W-:Y:S01]  /*171a0*/  FMUL.FTZ R4, R8, c[0x0][0x2ec] ;  /* 0x0000bb0008047a20 */ /* 0x002fe20000410000 */
[----:B------:R-:W-:-:S03]  /*171b0*/  ISETP.GE.AND P1, PT, R3, R5, PT ;  /* 0x000000050300720c */ /* 0x000fc60003f26270 */
[----:B------:R1:W3:Y:S01]  /*171c0*/  MUFU.TANH R12, R4 ;  /* 0x00000004000c7308 */ /* 0x0002e20000002400 */
[----:B------:R-:W-:Y:S02]  /*171d0*/  P2R R3, PR, RZ, 0x1 ;  /* 0x00000001ff037803 */ /* 0x000fe40000000000 */
[----:B------:R-:W-:Y:S02]  /*171e0*/  ISETP.GE.AND P0, PT, R2, R5, PT ;  /* 0x000000050200720c */ /* 0x000fe40003f06270 */
[----:B------:R-:W-:Y:S02]  /*171f0*/  FSEL R198, R33, -INF , !P2 ;  /* 0xff80000021c67808 */ /* 0x000fe40005000000 */
[----:B------:R-:W-:Y:S02]  /*17200*/  IADD3 R2, R0, 0xf1, RZ ;  /* 0x000000f100027810 */ /* 0x000fe40007ffe0ff */
[----:B------:R-:W-:Y:S01]  /*17210*/  ISETP.NE.AND P2, PT, R3, RZ, PT ;  /* 0x000000ff0300720c */ /* 0x000fe20003f45270 */
[----:B------:R-:W-:-:S02]  /*17220*/  FMUL.FTZ R3, R11, c[0x0][0x2ec] ;  /* 0x0000bb000b037a20 */ /* 0x000fc40000410000 */
[----:B-1----:R-:W-:Y:S01]  /*17230*/  FMUL.FTZ R4, R9, c[0x0][0x2ec] ;  /* 0x0000bb0009047a20 */ /* 0x002fe20000410000 */
[----:B------:R-:W-:-:S03]  /*17240*/  FSEL R195, R32, -INF , !P5 ;  /* 0xff80000020c37808 */ /* 0x000fc60006800000 */
[----:B------:R1:W-:Y:S01]  /*17250*/  MUFU.TANH R9, R4 ;  /* 0x0000000400097308 */ /* 0x0003e20000002400 */
[----:B------:R-:W-:Y:S01]  /*17260*/  FSEL R199, R7, -INF , !P3 ;  /* 0xff80000007c77808 */ /* 0x000fe20005800000 */
[----:B------:R-:W-:Y:S01]  /*17270*/  FMUL.FTZ R7, R120, c[0x0][0x2ec] ;  /* 0x0000bb0078077a20 */ /* 0x000fe20000410000 */
[----:B------:R-:W-:-:S04]  /*17280*/  ISETP.GE.AND P5, PT, R2, R5, PT ;  /* 0x000000050200720c */ /* 0x000fc80003fa6270 */
[----:B--2---:R-:W-:Y:S01]  /*17290*/  FSEL R204, R13, -INF , !P5 ;  /* 0xff8000000dcc7808 */ /* 0x004fe20006800000 */
[----:B-1----:R-:W-:Y:S01]  /*172a0*/  FMUL.FTZ R4, R10, c[0x0][0x2ec] ;  /* 0x0000bb000a047a20 */ /* 0x002fe20000410000 */
[----:B-----5:R-:W-:-:S03]  /*172b0*/  ISETP.GT.AND P5, PT, R205, R206, PT ;  /* 0x000000cecd00720c */ /* 0x020fc60003fa4270 */
[----:B------:R-:W1:Y:S01]  /*172c0*/  MUFU.TANH R8, R4 ;  /* 0x0000000400087308 */ /* 0x000e620000002400 */
[----:B------:R-:W-:-:S07]  /*172d0*/  FSEL R194, R36, -INF , !P6 ;  /* 0xff80000024c27808 */ /* 0x000fce0007000000 */
[----:B------:R-:W2:Y:S01]  /*172e0*/  MUFU.TANH R4, R3 ;  /* 0x0000000300047308 */ /* 0x000ea20000002400 */
[----:B------:R-:W-:-:S07]  /*172f0*/  ISETP.GE.AND P6, PT, R2, R6, PT ;  /* 0x000000060200720c */ /* 0x000fce0003fc6270 */
[----:B------:R-:W4:Y:S01]  /*17300*/  MUFU.TANH R3, R7 ;  /* 0x0000000700037308 */ /* 0x000f220000002400 */
[----:B------:R-:W-:Y:S02]  /*17310*/  FSEL R120, R20, -INF , !P4 ;  /* 0xff80000014787808 */ /* 0x000fe40006000000 */
        /* <DEDUP_REMOVED lines=10> */
[----:B------:R-:W-:-:S02]  /*173c0*/  LOP3.LUT R0, R196, R193, RZ, 0xfc, !PT ;  /* 0x000000c1c4007212 */ /* 0x000fc400078efcff */
[----:B------:R-:W-:Y:S02]  /*173d0*/  FSEL R202, R15, -INF , !P6 ;  /* 0xff8000000fca7808 */ /* 0x000fe40007000000 */
[----:B---3--:R-:W-:Y:S02]  /*173e0*/  FSEL R193, R12, -INF , !P3 ;  /* 0xff8000000cc17808 */ /* 0x008fe40005800000 */
[----:B-1----:R-:W-:Y:S02]  /*173f0*/  FSEL R205, R8, -INF , !P2 ;  /* 0xff80000008cd7808 */ /* 0x002fe40005000000 */
[----:B------:R-:W-:Y:S02]  /*17400*/  FSEL R196, R9, -INF , !P1 ;  /* 0xff80000009c47808 */ /* 0x000fe40004800000 */
[----:B--2---:R-:W-:Y:S02]  /*17410*/  FSEL R206, R4, -INF , !P0 ;  /* 0xff80000004ce7808 */ /* 0x004fe40004000000 */
[----:B----4-:R-:W-:Y:S01]  /*17420*/  FSEL R26, R3, -INF , !P4 ;  /* 0xff800000031a7808 */ /* 0x010fe20006000000 */
        /* <DEDUP_REMOVED lines=61> */
.L_x_3964:
[----:B------:R-:W-:-:S05]  /*17800*/  IMAD.MOV.U32 R2, RZ, RZ, c[0x0][0x198] ;  /* 0x00006600ff027624 */ /* 0x000fca00078e00ff */
[----:B------:R-:W-:-:S04]  /*17810*/  LEA R2, -R2, RZ, 0x8 ;  /* 0x000000ff02027211 */ /* 0x000fc800078e41ff */
[----:B------:R-:W-:Y:S02]  /*17820*/  SHF.R.S32.HI R3, RZ, 0x1f, R2 ;  /* 0x0000001fff037819 */ /* 0x000fe40000011402 */
.L_x_3965:
        /* <DEDUP_REMOVED lines=60> */
.L_x_3963:
        /* <DEDUP_REMOVED lines=818> */
[----:B------:R-:W-:Y:S06]  /*1af10*/  @!P5 BRA `(.L_x_3966) ;  /* 0x00007e300000d947 */ /* 0x000fec0003800000 */
[----:B------:R-:W2:Y:S01]  /*1af20*/  LDL.LU R170, [R1+0x2c] ;  /* 0x00002c0001aa7983 */ /* 0x000ea20000300800 */
        /* <DEDUP_REMOVED lines=65> */
.L_x_3967:
[----:B-1----:R-:W-:-:S05]  /*1b340*/  IMAD.MOV.U32 R0, RZ, RZ, c[0x0][0x1a0] ;  /* 0x00006800ff007624 */ /* 0x002fca00078e00ff */
[----:B------:R-:W-:-:S04]  /*1b350*/  LEA R0, -R0, RZ, 0x8 ;  /* 0x000000ff00007211 */ /* 0x000fc800078e41ff */
[----:B------:R-:W-:Y:S02]  /*1b360*/  SHF.R.S32.HI R2, RZ, 0x1f, R0 ;  /* 0x0000001fff027819 */ /* 0x000fe40000011400 */
.L_x_3968:
[----:B------:R-:W3:Y:S01]  /*1b370*/  LDL.LU R17, [R1+0x14] ;  /* 0x0000140001117983 */ /* 0x000ee20000300800 */
[----:B------:R-:W-:-:S03]  /*1b380*/  ULDC.64 UR4, c[0x0][0x1a0] ;  /* 0x0000680000047ab9 */ /* 0x000fc60000000a00 */
[----:B------:R-:W4:Y:S04]  /*1b390*/  LDL.LU R16, [R1+0x18] ;  /* 0x0000180001107983 */ /* 0x000f280000300800 */
[----:B--2---:R-:W2:Y:S04]  /*1b3a0*/  LDL R4, [R1+0x24] ;  /* 0x0000240001047983 */ /* 0x004ea80000100800 */
[----:B------:R-:W2:Y:S01]  /*1b3b0*/  LDL.LU R7, [R1+0x30] ;  /* 0x0000300001077983 */ /* 0x000ea20000300800 */
[----:B------:R-:W-:Y:S02]  /*1b3c0*/  USHF.L.U32 UR9, UR4, 0x5, URZ ;  /* 0x0000000504097899 */ /* 0x000fe4000800063f */
[----:B------:R-:W-:Y:S01]  /*1b3d0*/  UMOV UR8, 0x5 ;  /* 0x0000000500087882 */ /* 0x000fe20000000000 */
[----:B------:R-:W-:Y:S01]  /*1b3e0*/  STL [R1+0x38], R3 ;  /* 0x0000380301007387 */ /* 0x000fe20000100800 */
[----:B------:R-:W-:Y:S01]  /*1b3f0*/  USHF.L.U64.HI UR5, UR4, UR8, UR5 ;  /* 0x0000000804057299 */ /* 0x000fe20008010205 */
[----:B----4-:R-:W-:-:S04]  /*1b400*/  LEA R16, P0, R0, R16, 0x1 ;  /* 0x0000001000107211 */ /* 0x010fc800078008ff */
[----:B---3--:R-:W-:Y:S01]  /*1b410*/  LEA.HI.X R17, R0, R17, R2, 0x1, P0 ;  /* 0x0000001100117211 */ /* 0x008fe200000f0c02 */
[----:B------:R1:W-:Y:S01]  /*1b420*/  STL [R1+0x18], R16 ;  /* 0x0000181001007387 */ /* 0x0003e20000100800 */
[----:B------:R-:W-:Y:S01]  /*1b430*/  IADD3 R14, P0, R16, UR9, RZ ;  /* 0x00000009100e7c10 */ /* 0x000fe2000ff1e0ff */
[----:B------:R-:W-:Y:S02]  /*1b440*/  IMAD R0, R237, 0x2, R233 ;  /* 0x00000002ed007824 */ /* 0x000fe400078e02e9 */
        /* <DEDUP_REMOVED lines=32> */
[----:B---3--:R-:W-:Y:S02]  /*1b650*/  IADD3.X R17, R23, UR5, RZ, P0, !PT ;  /* 0x0000000517117c10 */ /* 0x008fe400087fe4ff */
[----:B----4-:R-:W-:-:S03]  /*1b660*/  IADD3 R14, P0, R16, UR9, RZ ;  /* 0x00000009100e7c10 */ /* 0x010fc6000ff1e0ff */
        /* <DEDUP_REMOVED lines=10> */
[----:B------:R-:W-:-:S05]  /*1b710*/  IADD3.X R9, R11, UR5, RZ, P0, !PT ;  /* 0x000000050b097c10 */ /* 0x000fca00087fe4ff */
[----:B------:R4:W-:Y:S01]  /*1b720*/  LDGSTS.E.BYPASS.LTC128B.128 [R239+0x11000], [R8.64] ;  /* 0x1100000008ef7fae */ /* 0x0009e2000b901d46 */
[----:B-1----:R-:W-:-:S04]  /*1b730*/  IADD3 R16, P0, R8, UR9, RZ ;  /* 0x0000000908107c10 */ /* 0x002fc8000ff1e0ff */
[----:B------:R-:W-:-:S05]  /*1b740*/  IADD3.X R17, R9, UR5, RZ, P0, !PT ;  /* 0x0000000509117c10 */ /* 0x000fca00087fe4ff */
[----:B------:R1:W-:Y:S04]  /*1b750*/  LDGSTS.E.BYPASS.LTC128B.128 [R239+0x11800], [R16.64] ;  /* 0x1180000010ef7fae */ /* 0x0003e8000b901d46 */
[----:B--2---:R-:W-:Y:S04]  /*1b760*/  LDSM.16.M88.4 R20, [R134+0x2000] ;  /* 0x002000008614783b */ /* 0x004fe80000000200 */
[----:B------:R-:W-:Y:S04]  /*1b770*/  LDSM.16.M88.4 R68, [R92+0x2000] ;  /* 0x002000005c44783b */ /* 0x000fe80000000200 */
[----:B------:R-:W-:Y:S04]  /*1b780*/  LDSM.16.M88.4 R32, [R134+0x2800] ;  /* 0x002800008620783b */ /* 0x000fe80000000200 */
[----:B----4-:R-:W3:Y:S04]  /*1b790*/  LDSM.16.M88.4 R8, [R233] ;  /* 0x00000000e908783b */ /* 0x010ee80000000200 */
[----:B------:R-:W-:Y:S04]  /*1b7a0*/  LDSM.16.M88.4 R44, [R134+0x3000] ;  /* 0x00300000862c783b */ /* 0x000fe80000000200 */
[----:B------:R-:W-:Y:S04]  /*1b7b0*/  LDSM.16.M88.4 R24, [R134+0x6000] ;  /* 0x006000008618783b */ /* 0x000fe80000000200 */
[----:B-1----:R1:W2:Y:S04]  /*1b7c0*/  LDSM.16.M88.4 R16, [R7] ;  /* 0x000000000710783b */ /* 0x0022a80000000200 */
[----:B------:R-:W-:Y:S04]  /*1b7d0*/  LDSM.16.M88.4 R40, [R134+0x7000] ;  /* 0x007000008628783b */ /* 0x000fe80000000200 */
[----:B------:R-:W-:Y:S04]  /*1b7e0*/  LDSM.16.M88.4 R60, [R134+0x3800] ;  /* 0x00380000863c783b */ /* 0x000fe80000000200 */
[----:B------:R-:W-:Y:S04]  /*1b7f0*/  LDSM.16.M88.4 R56, [R134+0x4000] ;  /* 0x004000008638783b */ /* 0x000fe80000000200 */
[----:B------:R-:W-:Y:S04]  /*1b800*/  LDSM.16.M88.4 R52, [R134+0x4800] ;  /* 0x004800008634783b */ /* 0x000fe80000000200 */
[----:B------:R-:W-:Y:S01]  /*1b810*/  LDSM.16.M88.4 R48, [R134+0x5000] ;  /* 0x005000008630783b */ /* 0x000fe20000000200 */
[----:B-1----:R-:W-:-:S03]  /*1b820*/  IMAD.MOV.U32 R7, RZ, RZ, R4 ;  /* 0x000000ffff077224 */ /* 0x002fc600078e0004 */
[----:B------:R-:W-:Y:S01]  /*1b830*/  LDSM.16.M88.4 R28, [R134+0x5800] ;  /* 0x00580000861c783b */ /* 0x000fe20000000200 */
[----:B------:R-:W-:Y:S01]  /*1b840*/  IMAD.MOV.U32 R94, RZ, RZ, R7 ;  /* 0x000000ffff5e7224 */ /* 0x000fe200078e0007 */
[C---:B---3--:R-:W-:Y:S02]  /*1b850*/  HMMA.16816.F32 R12, R8.reuse, R20, RZ ;  /* 0x00000014080c723c */ /* 0x048fe400000018ff */
[----:B------:R-:W-:Y:S04]  /*1b860*/  LDSM.16.M88.4 R64, [R134+0x8000] ;  /* 0x008000008640783b */ /* 0x000fe80000000200 */
[----:B------:R-:W0:Y:S02]  /*1b870*/  LDGDEPBAR ;  /* 0x00000000000079af */ /* 0x000e240000000000 */
[C---:B------:R-:W-:Y:S08]  /*1b880*/  HMMA.16816.F32 R80, R8.reuse, R32, RZ ;  /* 0x000000200850723c */ /* 0x040ff000000018ff */
[----:B------:R-:W-:Y:S01]  /*1b890*/  HMMA.16816.F32 R84, R8, R34, RZ ;  /* 0x000000220854723c */ /* 0x000fe200000018ff */
[----:B------:R-:W-:Y:S07]  /*1b8a0*/  LDSM.16.M88.4 R32, [R134+0x7800] ;  /* 0x007800008620783b */ /* 0x000fee0000000200 */
[----:B--2---:R-:W-:Y:S01]  /*1b8b0*/  HMMA.16816.F32 R76, R16, R68, R12 ;  /* 0x00000044104c723c */ /* 0x004fe2000000180c */
[----:B------:R-:W1:Y:S07]  /*1b8c0*/  LDSM.16.M88.4 R12, [R134+0x6800] ;  /* 0x00680000860c783b */ /* 0x000e6e0000000200 */
[C---:B------:R-:W-:Y:S01]  /*1b8d0*/  HMMA.16816.F32 R72, R8.reuse, R22, RZ ;  /* 0x000000160848723c */ /* 0x040fe200000018ff */
[----:B------:R-:W-:Y:S07]  /*1b8e0*/  LDSM.16.M88.4 R20, [R134+0x9800] ;  /* 0x009800008614783b */ /* 0x000fee0000000200 */
[C---:B------:R-:W-:Y:S08]  /*1b8f0*/  HMMA.16816.F32 R88, R8.reuse, R44, RZ ;  /* 0x0000002c0858723c */ /* 0x040ff000000018ff */
[C---:B------:R-:W-:Y:S01]  /*1b900*/  HMMA.16816.F32 R96, R8.reuse, R46, RZ ;  /* 0x0000002e0860723c */ /* 0x040fe200000018ff */
[----:B------:R-:W2:Y:S07]  /*1b910*/  LDSM.16.M88.4 R44, [R134+0x8800] ;  /* 0x00880000862c783b */ /* 0x000eae0000000200 */
[C---:B------:R-:W-:Y:S08]  /*1b920*/  HMMA.16816.F32 R168, R8.reuse, R24, RZ ;  /* 0x0000001808a8723c */ /* 0x040ff000000018ff */
[C---:B------:R-:W-:Y:S01]  /*1b930*/  HMMA.16816.F32 R172, R8.reuse, R26, RZ ;  /* 0x0000001a08ac723c */ /* 0x040fe200000018ff */
[----:B------:R-:W3:Y:S07]  /*1b940*/  LDSM.16.M88.4 R24, [R134+0x9000] ;  /* 0x009000008618783b */ /* 0x000eee0000000200 */
[C---:B-1----:R-:W-:Y:S08]  /*1b950*/  HMMA.16816.F32 R180, R8.reuse, R12, RZ ;  /* 0x0000000c08b4723c */ /* 0x042ff000000018ff */
[C---:B------:R-:W-:Y:S01]  /*1b960*/  HMMA.16816.F32 R184, R8.reuse, R14, RZ ;  /* 0x0000000e08b8723c */ /* 0x040fe200000018ff */
[----:B------:R1:W-:Y:S07]  /*1b970*/  LDSM.16.M88.4 R12, [R0] ;  /* 0x00000000000c783b */ /* 0x0003ee0000000200 */
[C---:B------:R-:W-:Y:S08]  /*1b980*/  HMMA.16816.F32 R196, R8.reuse, R32, RZ ;  /* 0x0000002008c4723c */ /* 0x040ff000000018ff */
[C---:B------:R-:W-:Y:S01]  /*1b990*/  HMMA.16816.F32 R200, R8.reuse, R34, RZ ;  /* 0x0000002208c8723c */ /* 0x040fe200000018ff */
[----:B------:R-:W4:Y:S07]  /*1b9a0*/  LDSM.16.M88.4 R32, [R135] ;  /* 0x000000008720783b */ /* 0x000f2e0000000200 */
[----:B------:R-:W-:Y:S01]  /*1b9b0*/  HMMA.16816.F32 R188, R8, R40, RZ ;  /* 0x0000002808bc723c */ /* 0x000fe200000018ff */
[----:B-1----:R-:W-:-:S07]  /*1b9c0*/  IADD3 R0, R135, 0x800, RZ ;  /* 0x0000080087007810 */ /* 0x002fce0007ffe0ff */
[C---:B------:R-:W-:Y:S01]  /*1b9d0*/  HMMA.16816.F32 R192, R8.reuse, R42, RZ ;  /* 0x0000002a08c0723c */ /* 0x040fe200000018ff */
[----:B------:R-:W1:Y:S07]  /*1b9e0*/  LDSM.16.M88.4 R40, [R92+0x2800] ;  /* 0x002800005c28783b */ /* 0x000e6e0000000200 */
[C---:B------:R-:W-:Y:S08]  /*1b9f0*/  HMMA.16816.F32 R100, R8.reuse, R60, RZ ;  /* 0x0000003c0864723c */ /* 0x040ff000000018ff */
[C---:B------:R-:W-:Y:S08]  /*1ba00*/  HMMA.16816.F32 R60, R8.reuse, R62, RZ ;  /* 0x0000003e083c723c */ /* 0x040ff000000018ff */
        /* <DEDUP_REMOVED lines=10> */
[C---:B------:R-:W-:Y:S08]  /*1bab0*/  HMMA.16816.F32 R176, R8.reuse, R30, RZ ;  /* 0x0000001e08b0723c */ /* 0x040ff000000018ff */
[C---:B------:R-:W-:Y:S08]  /*1bac0*/  HMMA.16816.F32 R204, R8.reuse, R64, RZ ;  /* 0x0000004008cc723c */ /* 0x040ff000000018ff */
[C---:B------:R-:W-:Y:S01]  /*1bad0*/  HMMA.16816.F32 R208, R8.reuse, R66, RZ ;  /* 0x0000004208d0723c */ /* 0x040fe200000018ff */
[----:B------:R1:W-:Y:S07]  /*1bae0*/  LDSM.16.M88.4 R64, [R0] ;  /* 0x000000000040783b */ /* 0x0003ee0000000200 */
[C---:B--2---:R-:W-:Y:S08]  /*1baf0*/  HMMA.16816.F32 R212, R8.reuse, R44, RZ ;  /* 0x0000002c08d4723c */ /* 0x044ff000000018ff */
[C---:B------:R-:W-:Y:S01]  /*1bb00*/  HMMA.16816.F32 R216, R8.reuse, R46, RZ ;  /* 0x0000002e08d8723c */ /* 0x040fe200000018ff */
[----:B------:R-:W-:Y:S07]  /*1bb10*/  LDSM.16.M88.4 R44, [R232] ;  /* 0x00000000e82c783b */ /* 0x000fee0000000200 */
[----:B---3--:R-:W-:Y:S01]  /*1bb20*/  HMMA.16816.F32 R220, R8, R24, RZ ;  /* 0x0000001808dc723c */ /* 0x008fe200000018ff */
[----:B-1----:R-:W-:-:S07]  /*1bb30*/  IADD3 R0, R135, 0x1000, RZ ;  /* 0x0000100087007810 */ /* 0x002fce0007ffe0ff */
[C---:B------:R-:W-:Y:S08]  /*1bb40*/  HMMA.16816.F32 R224, R8.reuse, R26, RZ ;  /* 0x0000001a08e0723c */ /* 0x040ff000000018ff */
[C---:B------:R-:W-:Y:S08]  /*1bb50*/  HMMA.16816.F32 R240, R8.reuse, R20, RZ ;  /* 0x0000001408f0723c */ /* 0x040ff000000018ff */
[----:B------:R-:W-:Y:S01]  /*1bb60*/  HMMA.16816.F32 R248, R8, R22, RZ ;  /* 0x0000001608f8723c */ /* 0x000fe200000018ff */
[----:B------:R-:W1:Y:S07]  /*1bb70*/  LDSM.16.M88.4 R8, [R235] ;  /* 0x00000000eb08783b */ /* 0x000e6e0000000200 */
[----:B------:R-:W-:Y:S08]  /*1bb80*/  HMMA.16816.F32 R28, R16, R70, R72 ;  /* 0x00000046101c723c */ /* 0x000ff00000001848 */
[----:B----4-:R-:W-:Y:S08]  /*1bb90*/  HMMA.16816.F32 R20, R12, R32, R76 ;  /* 0x000000200c14723c */ /* 0x010ff0000000184c */
[----:B------:R-:W-:Y:S08]  /*1bba0*/  HMMA.16816.F32 R24, R16, R40, R80 ;  /* 0x000000281018723c */ /* 0x000ff00000001850 */
[----:B------:R-:W-:Y:S08]  /*1bbb0*/  HMMA.16816.F32 R32, R12, R34, R28 ;  /* 0x000000220c20723c */ /* 0x000ff0000000181c */
[----:B------:R-:W-:Y:S08]  /*1bbc0*/  HMMA.16816.F32 R68, R16, R42, R84 ;  /* 0x0000002a1044723c */ /* 0x000ff00000001854 */
[----:B-1----:R-:W-:Y:S08]  /*1bbd0*/  HMMA.16816.F32 R40, R8, R44, R20 ;  /* 0x0000002c0828723c */ /* 0x002ff00000001814 */
[C---:B------:R-:W-:Y:S01]  /*1bbe0*/  HMMA.16816.F32 R80, R16.reuse, R58, R60 ;  /* 0x0000003a1050723c */ /* 0x040fe2000000183c */
[----:B------:R-:W1:Y:S07]  /*1bbf0*/  LDSM.16.M88.4 R60, [R92+0x4800] ;  /* 0x004800005c3c783b */ /* 0x000e6e0000000200 */
[C---:B------:R-:W-:Y:S08]  /*1bc00*/  HMMA.16816.F32 R72, R16.reuse, R48, R88 ;  /* 0x000000301048723c */ /* 0x040ff00000001858 */
[----:B------:R-:W-:Y:S01]  /*1bc10*/  HMMA.16816.F32 R76, R16, R50, R96 ;  /* 0x00000032104c723c */ /* 0x000fe20000001860 */
[----:B------:R-:W2:Y:S07]  /*1bc20*/  LDSM.16.M88.4 R48, [R232+0x800] ;  /* 0x00080000e830783b */ /* 0x000eae0000000200 */
[----:B------:R-:W-:Y:S08]  /*1bc30*/  HMMA.16816.F32 R28, R12, R64, R24 ;  /* 0x000000400c1c723c */ /* 0x000ff00000001818 */
[----:B------:R-:W-:Y:S01]  /*1bc40*/  HMMA.16816.F32 R24, R8, R46, R32 ;  /* 0x0000002e0818723c */ /* 0x000fe20000001820 */
[----:B------:R3:W4:Y:S07]  /*1bc50*/  LDSM.16.M88.4 R44, [R0] ;  /* 0x00000000002c783b */ /* 0x00072e0000000200 */
[----:B------:R-:W-:Y:S08]  /*1bc60*/  HMMA.16816.F32 R88, R16, R54, R108 ;  /* 0x000000361058723c */ /* 0x000ff0000000186c */
[----:B------:R-:W-:Y:S01]  /*1bc70*/  HMMA.16816.F32 R20, R12, R66, R68 ;  /* 0x000000420c14723c */ /* 0x000fe20000001844 */
[----:B------:R-:W-:Y:S01]  /*1bc80*/  LDSM.16.M88.4 R64, [R232+0x1000] ;  /* 0x00100000e840783b */ /* 0x000fe20000000200 */
[----:B---3--:R-:W-:-:S06]  /*1bc90*/  FMUL.FTZ R0, R40, c[0x0][0x2ec] ;  /* 0x0000bb0028007a20 */ /* 0x008fcc0000410000 */
[----:B-1----:R-:W-:Y:S01]  /*1bca0*/  HMMA.16816.F32 R96, R16, R60, R112 ;  /* 0x0000003c1060723c */ /* 0x002fe20000001870 */
[----:B------:R1:W-:Y:S07]  /*1bcb0*/  MUFU.TANH R93, R0 ;  /* 0x00000000005d7308 */ /* 0x0003ee0000002400 */
[----:B--2---:R-:W-:Y:S08]  /*1bcc0*/  HMMA.16816.F32 R32, R8, R48, R28 ;  /* 0x000000300820723c */ /* 0x004ff0000000181c */
[----:B------:R-:W-:Y:S01]  /*1bcd0*/  HMMA.16816.F32 R100, R16, R56, R100 ;  /* 0x000000381064723c */ /* 0x000fe20000001864 */
[----:B------:R-:W2:Y:S01]  /*1bce0*/  LDSM.16.M88.4 R56, [R92+0x5000] ;  /* 0x005000005c38783b */ /* 0x000ea20000000200 */
[----:B-1----:R-:W-:-:S04]  /*1bcf0*/  FMUL.FTZ R0, R41, c[0x0][0x2ec] ;  /* 0x0000bb0029007a20 */ /* 0x002fc80000410000 */
[----:B------:R1:W3:Y:S02]  /*1bd00*/  MUFU.TANH R246, R0 ;  /* 0x0000000000f67308 */ /* 0x0002e40000002400 */
[----:B------:R-:W-:Y:S08]  /*1bd10*/  HMMA.16816.F32 R28, R8, R50, R20 ;  /* 0x00000032081c723c */ /* 0x000ff00000001814 */
[----:B------:R-:W-:Y:S01]  /*1bd20*/  HMMA.16816.F32 R84, R16, R52, R104 ;  /* 0x000000341054723c */ /* 0x000fe20000001868 */
[----:B------:R-:W-:Y:S01]  /*1bd30*/  FMUL.FTZ R2, R32, c[0x0][0x2ec] ;  /* 0x0000bb0020027a20 */ /* 0x000fe20000410000 */
[----:B------:R-:W-:Y:S03]  /*1bd40*/  LDSM.16.M88.4 R52, [R92+0x5800] ;  /* 0x005800005c34783b */ /* 0x000fe60000000200 */
[----:B------:R-:W-:Y:S01]  /*1bd50*/  MUFU.TANH R38, R2 ;  /* 0x0000000200267308 */ /* 0x000fe20000002400 */
[----:B-1----:R-:W-:-:S02]  /*1bd60*/  FMUL.FTZ R0, R42, c[0x0][0x2ec] ;  /* 0x0000bb002a007a20 */ /* 0x002fc40000410000 */
[----:B----4-:R-:W-:Y:S05]  /*1bd70*/  HMMA.16816.F32 R20, R12, R46, R76 ;  /* 0x0000002e0c14723c */ /* 0x010fea000000184c */
[----:B------:R1:W-:Y:S03]  /*1bd80*/  MUFU.TANH R110, R0 ;  /* 0x00000000006e7308 */ /* 0x0003e60000002400 */
[C---:B------:R-:W-:Y:S01]  /*1bd90*/  HMMA.16816.F32 R68, R16.reuse, R62, R116 ;  /* 0x0000003e1044723c */ /* 0x040fe20000001874 */
[----:B------:R-:W4:Y:S07]  /*1bda0*/  LDSM.16.M88.4 R60, [R92+0x6000] ;  /* 0x006000005c3c783b */ /* 0x000f2e0000000200 */
[----:B--2---:R-:W-:Y:S01]  /*1bdb0*/  HMMA.16816.F32 R104, R16, R56, R120 ;  /* 0x000000381068723c */ /* 0x004fe20000001878 */
[----:B-1----:R-:W-:-:S06]  /*1bdc0*/  FMUL.FTZ R0, R43, c[0x0][0x2ec] ;  /* 0x0000bb002b007a20 */ /* 0x002fcc0000410000 */
[----:B---3--:R-:W-:Y:S01]  /*1bdd0*/  IMAD.MOV.U32 R121, RZ, RZ, R246 ;  /* 0x000000ffff797224 */ /* 0x008fe200078e00f6 */
[----:B------:R1:W-:Y:S01]  /*1bde0*/  MUFU.TANH R3, R0 ;  /* 0x0000000000037308 */ /* 0x0003e20000002400 */
[----:B------:R-:W-:Y:S08]  /*1bdf0*/  HMMA.16816.F32 R40, R12, R44, R72 ;  /* 0x0000002c0c28723c */ /* 0x000ff00000001848 */
[----:B------:R-:W-:Y:S01]  /*1be00*/  HMMA.16816.F32 R72, R16, R58, R124 ;  /* 0x0000003a1048723c */ /* 0x000fe2000000187c */
[----:B------:R-:W-:Y:S01]  /*1be10*/  LDSM.16.M88.4 R56, [R232+0x1800] ;  /* 0x00180000e838783b */ /* 0x000fe20000000200 */
[----:B-1----:R-:W-:-:S06]  /*1be20*/  FMUL.FTZ R0, R24, c[0x0][0x2ec] ;  /* 0x0000bb0018007a20 */ /* 0x002fcc0000410000 */
[C---:B------:R-:W-:Y:S01]  /*1be30*/  HMMA.16816.F32 R48, R8.reuse, R66, R20 ;  /* 0x000000420830723c */ /* 0x040fe20000001814 */
[----:B------:R1:W-:Y:S07]  /*1be40*/  MUFU.TANH R4, R0 ;  /* 0x0000000000047308 */ /* 0x0003ee0000002400 */
[----:B------:R-:W-:Y:S08]  /*1be50*/  HMMA.16816.F32 R40, R8, R64, R40 ;  /* 0x000000400828723c */ /* 0x000ff00000001828 */
[----:B----4-:R-:W-:Y:S01]  /*1be60*/  HMMA.16816.F32 R168, R16, R60, R168 ;  /* 0x0000003c10a8723c */ /* 0x010fe200000018a8 */
[----:B-1----:R-:W-:-:S04]  /*1be70*/  FMUL.FTZ R0, R25, c[0x0][0x2ec] ;  /* 0x0000bb0019007a20 */ /* 0x002fc80000410000 */
[----:B------:R1:W-:Y:S03]  /*1be80*/  MUFU.TANH R114, R0 ;  /* 0x0000000000727308 */ /* 0x0003e60000002400 */
[C---:B------:R-:W-:Y:S01]  /*1be90*/  HMMA.16816.F32 R172, R16.reuse, R62, R172 ;  /* 0x0000003e10ac723c */ /* 0x040fe200000018ac */
[----:B------:R-:W-:Y:S07]  /*1bea0*/  LDSM.16.M88.4 R60, [R232+0x2000] ;  /* 0x00200000e83c783b */ /* 0x000fee0000000200 */
[----:B------:R-:W-:Y:S01]  /*1beb0*/  FMUL.FTZ R2, R42, c[0x0][0x2ec] ;  /* 0x0000bb002a027a20 */ /* 0x000fe20000410000 */
[----:B------:R-:W-:Y:S03]  /*1bec0*/  HMMA.16816.F32 R124, R16, R52, R128 ;  /* 0x00000034107c723c */ /* 0x000fe60000001880 */
[----:B------:R-:W-:Y:S01]  /*1bed0*/  MUFU.TANH R113, R2 ;  /* 0x0000000200717308 */ /* 0x000fe20000002400 */
[----:B-1----:R-:W-:-:S04]  /*1bee0*/  FMUL.FTZ R0, R26, c[0x0][0x2ec] ;  /* 0x0000bb001a007a20 */ /* 0x002fc80000410000 */
[----:B------:R-:W-:Y:S03]  /*1bef0*/  HMMA.16816.F32 R176, R16, R54, R176 ;  /* 0x0000003610b0723c */ /* 0x000fe600000018b0 */
[----:B------:R1:W-:Y:S02]  /*1bf00*/  MUFU.TANH R132, R0 ;  /* 0x0000000000847308 */ /* 0x0003e40000002400 */
[----:B-1----:R-:W-:-:S06]  /*1bf10*/  FMUL.FTZ R0, R27, c[0x0][0x2ec] ;  /* 0x0000bb001b007a20 */ /* 0x002fcc0000410000 */
[----:B------:R1:W2:Y:S02]  /*1bf20*/  MUFU.TANH R39, R0 ;  /* 0x0000000000277308 */ /* 0x0002a40000002400 */
[----:B-1----:R-:W-:-:S05]  /*1bf30*/  IADD3 R0, R135, 0x1800, RZ ;  /* 0x0000180087007810 */ /* 0x002fca0007ffe0ff */
[----:B------:R1:W3:Y:S02]  /*1bf40*/  LDSM.16.M88.4 R24, [R0] ;  /* 0x000000000018783b */ /* 0x0002e40000000200 */
[----:B-1----:R-:W-:-:S04]  /*1bf50*/  FMUL.FTZ R0, R33, c[0x0][0x2ec] ;  /* 0x0000bb0021007a20 */ /* 0x002fc80000410000 */
[----:B------:R1:W-:Y:S01]  /*1bf60*/  MUFU.TANH R112, R0 ;  /* 0x0000000000707308 */ /* 0x0003e20000002400 */
[----:B---3--:R-:W-:Y:S01]  /*1bf70*/  HMMA.16816.F32 R44, R12, R24, R100 ;  /* 0x000000180c2c723c */ /* 0x008fe20000001864 */
[----:B-1----:R-:W-:-:S06]  /*1bf80*/  FMUL.FTZ R0, R34, c[0x0][0x2ec] ;  /* 0x0000bb0022007a20 */ /* 0x002fcc0000410000 */
[----:B------:R1:W-:Y:S01]  /*1bf90*/  MUFU.TANH R133, R0 ;  /* 0x0000000000857308 */ /* 0x0003e20000002400 */
[----:B--2---:R-:W-:Y:S02]  /*1bfa0*/  IMAD.MOV.U32 R101, RZ, RZ, R39 ;  /* 0x000000ffff657224 */ /* 0x004fe400078e0027 */
[----:B------:R-:W-:Y:S02]  /*1bfb0*/  IMAD.MOV.U32 R102, RZ, RZ, R93 ;  /* 0x000000ffff667224 */ /* 0x000fe400078e005d */
[----:B------:R-:W-:Y:S02]  /*1bfc0*/  IMAD.MOV.U32 R103, RZ, RZ, R94 ;  /* 0x000000ffff677224 */ /* 0x000fe400078e005e */
[----:B-1----:R-:W-:-:S10]  /*1bfd0*/  FMUL.FTZ R0, R35, c[0x0][0x2ec] ;  /* 0x0000bb0023007a20 */ /* 0x002fd40000410000 */
[----:B------:R-:W-:Y:S01]  /*1bfe0*/  HMMA.16816.F32 R20, R8, R56, R44 ;  /* 0x000000380814723c */ /* 0x000fe2000000182c */
[----:B------:R-:W1:Y:S01]  /*1bff0*/  LDSM.16.M88.4 R44, [R92+0x7000] ;  /* 0x007000005c2c783b */ /* 0x000e620000000200 */
[----:B------:R2:W-:Y:S06]  /*1c000*/  MUFU.TANH R111, R0 ;  /* 0x00000000006f7308 */ /* 0x0005ec0000002400 */
[----:B------:R-:W-:Y:S01]  /*1c010*/  HMMA.16816.F32 R32, R12, R26, R80 ;  /* 0x0000001a0c20723c */ /* 0x000fe20000001850 */
[----:B--2---:R-:W-:-:S04]  /*1c020*/  FMUL.FTZ R0, R28, c[0x0][0x2ec] ;  /* 0x0000bb001c007a20 */ /* 0x004fc80000410000 */
[----:B------:R2:W-:Y:S11]  /*1c030*/  MUFU.TANH R122, R0 ;  /* 0x00000000007a7308 */ /* 0x0005f60000002400 */
[----:B------:R-:W-:-:S04]  /*1c040*/  FMUL.FTZ R2, R22, c[0x0][0x2ec] ;  /* 0x0000bb0016027a20 */ /* 0x000fc80000410000 */
[----:B------:R3:W-:Y:S01]  /*1c050*/  MUFU.TANH R247, R2 ;  /* 0x0000000200f77308 */ /* 0x0007e20000002400 */
[----:B--2---:R-:W-:Y:S01]  /*1c060*/  FMUL.FTZ R0, R29, c[0x0][0x2ec] ;  /* 0x0000bb001d007a20 */ /* 0x004fe20000410000 */
[C---:B-1----:R-:W-:Y:S06]  /*1c070*/  HMMA.16816.F32 R76, R16.reuse, R44, R188 ;  /* 0x0000002c104c723c */ /* 0x042fec00000018bc */
[----:B------:R1:W-:Y:S01]  /*1c080*/  MUFU.TANH R115, R0 ;  /* 0x0000000000737308 */ /* 0x0003e20000002400 */
[----:B---3--:R-:W-:Y:S01]  /*1c090*/  FMUL.FTZ R2, R23, c[0x0][0x2ec] ;  /* 0x0000bb0017027a20 */ /* 0x008fe20000410000 */
[----:B------:R-:W-:Y:S06]  /*1c0a0*/  HMMA.16816.F32 R116, R16, R46, R192 ;  /* 0x0000002e1074723c */ /* 0x000fec00000018c0 */
[----:B------:R-:W-:Y:S01]  /*1c0b0*/  MUFU.TANH R80, R2 ;  /* 0x0000000200507308 */ /* 0x000fe20000002400 */
[----:B------:R-:W-:-:S02]  /*1c0c0*/  IMAD.MOV.U32 R195, RZ, RZ, R101 ;  /* 0x000000ffffc37224 */ /* 0x000fc400078e0065 */
[----:B-1----:R-:W-:-:S05]  /*1c0d0*/  FMUL.FTZ R0, R30, c[0x0][0x2ec] ;  /* 0x0000bb001e007a20 */ /* 0x002fca0000410000 */
[----:B------:R1:W2:Y:S02]  /*1c0e0*/  MUFU.TANH R120, R0 ;  /* 0x0000000000787308 */ /* 0x0002a40000002400 */
[----:B-1----:R-:W-:Y:S02]  /*1c0f0*/  FMUL.FTZ R0, R31, c[0x0][0x2ec] ;  /* 0x0000bb001f007a20 */ /* 0x002fe40000410000 */
[----:B------:R-:W1:Y:S04]  /*1c100*/  LDSM.16.M88.4 R28, [R92+0x6800] ;  /* 0x006800005c1c783b */ /* 0x000e680000000200 */
[----:B------:R3:W-:Y:S02]  /*1c110*/  MUFU.TANH R39, R0 ;  /* 0x0000000000277308 */ /* 0x0007e40000002400 */
[----:B---3--:R-:W-:-:S06]  /*1c120*/  FMUL.FTZ R0, R40, c[0x0][0x2ec] ;  /* 0x0000bb0028007a20 */ /* 0x008fcc0000410000 */
[----:B------:R3:W-:Y:S02]  /*1c130*/  MUFU.TANH R123, R0 ;  /* 0x00000000007b7308 */ /* 0x0007e40000002400 */
[----:B---3--:R-:W-:Y:S01]  /*1c140*/  FMUL.FTZ R0, R41, c[0x0][0x2ec] ;  /* 0x0000bb0029007a20 */ /* 0x008fe20000410000 */
[C---:B-1----:R-:W-:Y:S05]  /*1c150*/  HMMA.16816.F32 R64, R16.reuse, R28, R180 ;  /* 0x0000001c1040723c */ /* 0x042fea00000018b4 */
[----:B------:R1:W3:Y:S02]  /*1c160*/  MUFU.TANH R100, R0 ;  /* 0x0000000000647308 */ /* 0x0002e40000002400 */
[----:B--2---:R-:W-:Y:S01]  /*1c170*/  IMAD.MOV.U32 R180, RZ, RZ, R120 ;  /* 0x000000ffffb47224 */ /* 0x004fe200078e0078 */
[----:B------:R-:W-:Y:S01]  /*1c180*/  HMMA.16816.F32 R128, R16, R30, R184 ;  /* 0x0000001e1080723c */ /* 0x000fe200000018b8 */
[----:B------:R-:W-:Y:S06]  /*1c190*/  LDSM.16.M88.4 R28, [R92+0x7800] ;  /* 0x007800005c1c783b */ /* 0x000fec0000000200 */
[----:B------:R-:W-:-:S02]  /*1c1a0*/  IMAD.MOV.U32 R186, RZ, RZ, R121 ;  /* 0x000000ffffba7224 */ /* 0x000fc400078e0079 */
[----:B------:R-:W-:Y:S01]  /*1c1b0*/  IMAD.MOV.U32 R184, RZ, RZ, R122 ;  /* 0x000000ffffb87224 */ /* 0x000fe200078e007a */
[----:B-1----:R-:W-:Y:S01]  /*1c1c0*/  IADD3 R0, R135, 0x2000, RZ ;  /* 0x0000200087007810 */ /* 0x002fe20007ffe0ff */
[----:B---3--:R-:W-:-:S04]  /*1c1d0*/  IMAD.MOV.U32 R189, RZ, RZ, R100 ;  /* 0x000000ffffbd7224 */ /* 0x008fc800078e0064 */
[----:B------:R1:W2:Y:S02]  /*1c1e0*/  LDSM.16.M88.4 R24, [R0] ;  /* 0x000000000018783b */ /* 0x0002a40000000200 */
[----:B-1----:R-:W-:Y:S02]  /*1c1f0*/  FMUL.FTZ R0, R43, c[0x0][0x2ec] ;  /* 0x0000bb002b007a20 */ /* 0x002fe40000410000 */
[----:B------:R-:W-:Y:S01]  /*1c200*/  HMMA.16816.F32 R40, R8, R58, R32 ;  /* 0x0000003a0828723c */ /* 0x000fe20000001820 */
[----:B------:R-:W-:Y:S01]  /*1c210*/  LDSM.16.M88.4 R56, [R232+0x2800] ;  /* 0x00280000e838783b */ /* 0x000fe20000000200 */
[----:B------:R1:W-:Y:S06]  /*1c220*/  MUFU.TANH R7, R0 ;  /* 0x0000000000077308 */ /* 0x0003ec0000002400 */
[----:B--2---:R-:W-:Y:S01]  /*1c230*/  HMMA.16816.F32 R32, R12, R24, R84 ;  /* 0x000000180c20723c */ /* 0x004fe20000001854 */
[----:B-1----:R-:W-:-:S04]  /*1c240*/  FMUL.FTZ R0, R48, c[0x0][0x2ec] ;  /* 0x0000bb0030007a20 */ /* 0x002fc80000410000 */
[----:B------:R1:W2:Y:S02]  /*1c250*/  MUFU.TANH R93, R0 ;  /* 0x00000000005d7308 */ /* 0x0002a40000002400 */
[----:B-1----:R-:W-:Y:S02]  /*1c260*/  FMUL.FTZ R0, R49, c[0x0][0x2ec] ;  /* 0x0000bb0031007a20 */ /* 0x002fe40000410000 */
[----:B--2---:R-:W-:-:S04]  /*1c270*/  IMAD.MOV.U32 R194, RZ, RZ, R93 ;  /* 0x000000ffffc27224 */ /* 0x004fc800078e005d */
[----:B------:R1:W2:Y:S02]  /*1c280*/  MUFU.TANH R52, R0 ;  /* 0x0000000000347308 */ /* 0x0002a40000002400 */
[----:B-1----:R-:W-:Y:S02]  /*1c290*/  FMUL.FTZ R0, R50, c[0x0][0x2ec] ;  /* 0x0000bb0032007a20 */ /* 0x002fe40000410000 */
[----:B--2---:R-:W-:-:S04]  /*1c2a0*/  IMAD.MOV.U32 R181, RZ, RZ, R52 ;  /* 0x000000ffffb57224 */ /* 0x004fc800078e0034 */
[----:B------:R1:W-:Y:S02]  /*1c2b0*/  MUFU.TANH R95, R0 ;  /* 0x00000000005f7308 */ /* 0x0003e40000002400 */
[----:B-1----:R-:W-:Y:S02]  /*1c2c0*/  FMUL.FTZ R0, R51, c[0x0][0x2ec] ;  /* 0x0000bb0033007a20 */ /* 0x002fe40000410000 */
[----:B------:R-:W-:Y:S04]  /*1c2d0*/  LDSM.16.M88.4 R48, [R92+0x8000] ;  /* 0x008000005c30783b */ /* 0x000fe80000000200 */
[----:B------:R1:W-:Y:S02]  /*1c2e0*/  MUFU.TANH R109, R0 ;  /* 0x00000000006d7308 */ /* 0x0003e40000002400 */
[----:B-1----:R-:W-:-:S06]  /*1c2f0*/  FMUL.FTZ R0, R20, c[0x0][0x2ec] ;  /* 0x0000bb0014007a20 */ /* 0x002fcc0000410000 */
[----:B------:R1:W-:Y:S02]  /*1c300*/  MUFU.TANH R252, R0 ;  /* 0x0000000000fc7308 */ /* 0x0003e40000002400 */
[----:B-1----:R-:W-:Y:S02]  /*1c310*/  FMUL.FTZ R0, R21, c[0x0][0x2ec] ;  /* 0x0000bb0015007a20 */ /* 0x002fe40000410000 */
[----:B------:R-:W-:Y:S04]  /*1c320*/  HMMA.16816.F32 R20, R12, R26, R88 ;  /* 0x0000001a0c14723c */ /* 0x000fe80000001858 */
[----:B------:R1:W2:Y:S03]  /*1c330*/  MUFU.TANH R108, R0 ;  /* 0x00000000006c7308 */ /* 0x0002a60000002400 */
        /* <DEDUP_REMOVED lines=8> */
[----:B-1----:R-:W-:Y:S01]  /*1c3c0*/  IADD3 R0, R135, 0x2800, RZ ;  /* 0x0000280087007810 */ /* 0x002fe20007ffe0ff */
[----:B--2---:R-:W-:-:S04]  /*1c3d0*/  IMAD.MOV.U32 R191, RZ, RZ, R108 ;  /* 0x000000ffffbf7224 */ /* 0x004fc800078e006c */
[----:B------:R1:W2:Y:S01]  /*1c3e0*/  LDSM.16.M88.4 R52, [R0] ;  /* 0x000000000034783b */ /* 0x0002a20000000200 */
[----:B------:R-:W-:Y:S07]  /*1c3f0*/  HMMA.16816.F32 R44, R8, R62, R20 ;  /* 0x0000003e082c723c */ /* 0x000fee0000001814 */
[----:B------:R-:W-:Y:S01]  /*1c400*/  IMAD.MOV.U32 R63, RZ, RZ, R102 ;  /* 0x000000ffff3f7224 */ /* 0x000fe200078e0066 */
[----:B------:R-:W-:Y:S01]  /*1c410*/  HMMA.16816.F32 R112, R16, R28, R196 ;  /* 0x0000001c1070723c */ /* 0x000fe200000018c4 */
[----:B------:R-:W-:-:S04]  /*1c420*/  FMUL.FTZ R2, R26, c[0x0][0x2ec] ;  /* 0x0000bb001a027a20 */ /* 0x000fc80000410000 */
[----:B------:R3:W-:Y:S02]  /*1c430*/  MUFU.TANH R187, R2 ;  /* 0x0000000200bb7308 */ /* 0x0007e40000002400 */
[----:B------:R-:W-:Y:S02]  /*1c440*/  IMAD.MOV.U32 R199, RZ, RZ, R39 ;  /* 0x000000ffffc77224 */ /* 0x000fe400078e0027 */
[----:B------:R-:W-:Y:S02]  /*1c450*/  IMAD.MOV.U32 R198, RZ, RZ, R37 ;  /* 0x000000ffffc67224 */ /* 0x000fe400078e0025 */
[----:B-1----:R-:W-:-:S04]  /*1c460*/  FMUL.FTZ R0, R40, c[0x0][0x2ec] ;  /* 0x0000bb0028007a20 */ /* 0x002fc80000410000 */
[----:B------:R1:W-:Y:S01]  /*1c470*/  MUFU.TANH R246, R0 ;  /* 0x0000000000f67308 */ /* 0x0003e20000002400 */
[----:B---3--:R-:W-:-:S07]  /*1c480*/  FMUL.FTZ R2, R27, c[0x0][0x2ec] ;  /* 0x0000bb001b027a20 */ /* 0x008fce0000410000 */
[----:B------:R-:W3:Y:S01]  /*1c490*/  MUFU.TANH R37, R2 ;  /* 0x0000000200257308 */ /* 0x000ee20000002400 */
[----:B--2---:R-:W-:Y:S01]  /*1c4a0*/  HMMA.16816.F32 R32, R12, R52, R96 ;  /* 0x000000340c20723c */ /* 0x004fe20000001860 */
[----:B-1----:R-:W-:-:S06]  /*1c4b0*/  FMUL.FTZ R0, R41, c[0x0][0x2ec] ;  /* 0x0000bb0029007a20 */ /* 0x002fcc0000410000 */
[----:B------:R1:W-:Y:S01]  /*1c4c0*/  MUFU.TANH R94, R0 ;  /* 0x00000000005e7308 */ /* 0x0003e20000002400 */
[----:B------:R-:W-:Y:S01]  /*1c4d0*/  HMMA.16816.F32 R20, R12, R54, R68 ;  /* 0x000000360c14723c */ /* 0x000fe20000001844 */
[----:B------:R-:W-:Y:S01]  /*1c4e0*/  IMAD.MOV.U32 R99, RZ, RZ, R103 ;  /* 0x000000ffff637224 */ /* 0x000fe200078e0067 */
[----:B------:R-:W-:Y:S01]  /*1c4f0*/  LDSM.16.M88.4 R52, [R92+0x9000] ;  /* 0x009000005c34783b */ /* 0x000fe20000000200 */
[----:B------:R-:W-:Y:S02]  /*1c500*/  IMAD.MOV.U32 R98, RZ, RZ, R109 ;  /* 0x000000ffff627224 */ /* 0x000fe400078e006d */
[----:B------:R-:W-:Y:S02]  /*1c510*/  IMAD.MOV.U32 R97, RZ, RZ, R110 ;  /* 0x000000ffff617224 */ /* 0x000fe400078e006e */
[----:B------:R-:W-:Y:S01]  /*1c520*/  IMAD.MOV.U32 R96, RZ, RZ, R111 ;  /* 0x000000ffff607224 */ /* 0x000fe200078e006f */
[----:B------:R-:W-:Y:S01]  /*1c530*/  HMMA.16816.F32 R100, R16, R48, R204 ;  /* 0x000000301064723c */ /* 0x000fe200000018cc */
[----:B-1----:R-:W-:-:S07]  /*1c540*/  FMUL.FTZ R0, R42, c[0x0][0x2ec] ;  /* 0x0000bb002a007a20 */ /* 0x002fce0000410000 */
[----:B------:R-:W-:Y:S01]  /*1c550*/  HMMA.16816.F32 R108, R16, R50, R208 ;  /* 0x00000032106c723c */ /* 0x000fe200000018d0 */
[----:B------:R-:W-:Y:S01]  /*1c560*/  LDSM.16.M88.4 R48, [R232+0x3000] ;  /* 0x00300000e830783b */ /* 0x000fe20000000200 */
[----:B---3--:R-:W-:Y:S01]  /*1c570*/  IMAD.MOV.U32 R204, RZ, RZ, R37 ;  /* 0x000000ffffcc7224 */ /* 0x008fe200078e0025 */
[----:B------:R1:W-:Y:S01]  /*1c580*/  MUFU.TANH R190, R0 ;  /* 0x0000000000be7308 */ /* 0x0003e20000002400 */
[----:B------:R-:W-:-:S03]  /*1c590*/  IMAD.MOV.U32 R206, RZ, RZ, R7 ;  /* 0x000000ffffce7224 */ /* 0x000fc600078e0007 */
[----:B------:R-:W-:Y:S01]  /*1c5a0*/  IMAD.MOV.U32 R210, RZ, RZ, R96 ;  /* 0x000000ffffd27224 */ /* 0x000fe200078e0060 */
[----:B------:R-:W-:Y:S01]  /*1c5b0*/  HMMA.16816.F32 R28, R8, R56, R32 ;  /* 0x00000038081c723c */ /* 0x000fe20000001820 */
[----:B------:R-:W-:Y:S01]  /*1c5c0*/  LDSM.16.M88.4 R32, [R92+0x9800] ;  /* 0x009800005c20783b */ /* 0x000fe20000000200 */
[----:B------:R-:W-:Y:S02]  /*1c5d0*/  IMAD.MOV.U32 R208, RZ, RZ, R97 ;  /* 0x000000ffffd07224 */ /* 0x000fe400078e0061 */
[----:B------:R-:W-:Y:S02]  /*1c5e0*/  IMAD.MOV.U32 R97, RZ, RZ, R181 ;  /* 0x000000ffff617224 */ /* 0x000fe400078e00b5 */
[----:B------:R-:W-:Y:S02]  /*1c5f0*/  IMAD.MOV.U32 R96, RZ, RZ, R95 ;  /* 0x000000ffff607224 */ /* 0x000fe400078e005f */
[----:B------:R-:W-:Y:S02]  /*1c600*/  IMAD.MOV.U32 R211, RZ, RZ, R199 ;  /* 0x000000ffffd37224 */ /* 0x000fe400078e00c7 */
[----:B------:R-:W-:-:S02]  /*1c610*/  IMAD.MOV.U32 R199, RZ, RZ, R89 ;  /* 0x000000ffffc77224 */ /* 0x000fc400078e0059 */
[----:B-1----:R-:W-:Y:S02]  /*1c620*/  FMUL.FTZ R0, R43, c[0x0][0x2ec] ;  /* 0x0000bb002b007a20 */ /* 0x002fe40000410000 */
[----:B------:R-:W1:Y:S02]  /*1c630*/  LDSM.16.M88.4 R40, [R92+0x8800] ;  /* 0x008800005c28783b */ /* 0x000e640000000200 */
[----:B------:R2:W3:Y:S08]  /*1c640*/  MUFU.TANH R93, R0 ;  /* 0x00000000005d7308 */ /* 0x0004f00000002400 */
[----:B------:R-:W-:-:S04]  /*1c650*/  FMUL.FTZ R2, R28, c[0x0][0x2ec] ;  /* 0x0000bb001c027a20 */ /* 0x000fc80000410000 */
[----:B------:R-:W-:Y:S01]  /*1c660*/  MUFU.TANH R182, R2 ;  /* 0x0000000200b67308 */ /* 0x000fe20000002400 */
[----:B--2---:R-:W-:Y:S02]  /*1c670*/  FMUL.FTZ R0, R24, c[0x0][0x2ec] ;  /* 0x0000bb0018007a20 */ /* 0x004fe40000410000 */
[----:B---3--:R-:W-:-:S05]  /*1c680*/  IMAD.MOV.U32 R197, RZ, RZ, R93 ;  /* 0x000000ffffc57224 */ /* 0x008fca00078e005d */
[----:B------:R2:W-:Y:S02]  /*1c690*/  MUFU.TANH R188, R0 ;  /* 0x0000000000bc7308 */ /* 0x0005e40000002400 */
[----:B--2---:R-:W-:Y:S01]  /*1c6a0*/  FMUL.FTZ R0, R25, c[0x0][0x2ec] ;  /* 0x0000bb0019007a20 */ /* 0x004fe20000410000 */
[C---:B-1----:R-:W-:Y:S05]  /*1c6b0*/  HMMA.16816.F32 R84, R16.reuse, R42, R216 ;  /* 0x0000002a1054723c */ /* 0x042fea00000018d8 */
[----:B------:R1:W-:Y:S02]  /*1c6c0*/  MUFU.TANH R192, R0 ;  /* 0x0000000000c07308 */ /* 0x0003e40000002400 */
[----:B------:R-:W-:Y:S01]  /*1c6d0*/  IMAD.MOV.U32 R217, RZ, RZ, R198 ;  /* 0x000000ffffd97224 */ /* 0x000fe200078e00c6 */
[----:B------:R-:W-:Y:S01]  /*1c6e0*/  HMMA.16816.F32 R80, R16, R40, R212 ;  /* 0x000000281050723c */ /* 0x000fe200000018d4 */
[----:B------:R-:W-:-:S02]  /*1c6f0*/  IMAD.MOV.U32 R198, RZ, RZ, R94 ;  /* 0x000000ffffc67224 */ /* 0x000fc400078e005e */
[----:B------:R-:W-:Y:S02]  /*1c700*/  IMAD.MOV.U32 R219, RZ, RZ, R63 ;  /* 0x000000ffffdb7224 */ /* 0x000fe400078e003f */
[----:B------:R-:W-:Y:S02]  /*1c710*/  IMAD.SHL.U32 R7, R217, 0x100, RZ ;  /* 0x00000100d9077824 */ /* 0x000fe400078e00ff */
[----:B------:R-:W-:Y:S01]  /*1c720*/  IMAD.MOV.U32 R214, RZ, RZ, R98 ;  /* 0x000000ffffd67224 */ /* 0x000fe200078e0062 */
[----:B------:R-:W-:Y:S01]  /*1c730*/  HMMA.16816.F32 R92, R16, R52, R220 ;  /* 0x00000034105c723c */ /* 0x000fe200000018dc */
[----:B------:R-:W-:Y:S01]  /*1c740*/  IMAD.MOV.U32 R98, RZ, RZ, R189 ;  /* 0x000000ffff627224 */ /* 0x000fe200078e00bd */
[----:B-1----:R-:W-:Y:S01]  /*1c750*/  IADD3 R0, R135, 0x3000, RZ ;  /* 0x0000300087007810 */ /* 0x002fe20007ffe0ff */
[----:B------:R-:W-:Y:S02]  /*1c760*/  IMAD.MOV.U32 R189, RZ, RZ, R184 ;  /* 0x000000ffffbd7224 */ /* 0x000fe400078e00b8 */
[----:B------:R-:W-:-:S02]  /*1c770*/  IMAD.MOV.U32 R184, RZ, RZ, R180 ;  /* 0x000000ffffb87224 */ /* 0x000fc400078e00b4 */
[----:B------:R1:W2:Y:S01]  /*1c780*/  LDSM.16.M88.4 R24, [R0] ;  /* 0x000000000018783b */ /* 0x0002a20000000200 */
        /* <DEDUP_REMOVED lines=10> */
[----:B-1----:R-:W-:Y:S02]  /*1c830*/  FMUL.FTZ R0, R44, c[0x0][0x2ec] ;  /* 0x0000bb002c007a20 */ /* 0x002fe40000410000 */
[----:B------:R-:W-:-:S02]  /*1c840*/  IMAD.MOV.U32 R202, RZ, RZ, R194 ;  /* 0x000000ffffca7224 */ /* 0x000fc400078e00c2 */
[----:B------:R1:W-:Y:S02]  /*1c850*/  MUFU.TANH R185, R0 ;  /* 0x0000000000b97308 */ /* 0x0003e40000002400 */
[----:B-1----:R-:W-:-:S06]  /*1c860*/  FMUL.FTZ R0, R45, c[0x0][0x2ec] ;  /* 0x0000bb002d007a20 */ /* 0x002fcc0000410000 */
[----:B------:R1:W-:Y:S02]  /*1c870*/  MUFU.TANH R200, R0 ;  /* 0x0000000000c87308 */ /* 0x0003e40000002400 */
[----:B-1----:R-:W-:-:S06]  /*1c880*/  FMUL.FTZ R0, R46, c[0x0][0x2ec] ;  /* 0x0000bb002e007a20 */ /* 0x002fcc0000410000 */
[----:B------:R1:W-:Y:S02]  /*1c890*/  MUFU.TANH R183, R0 ;  /* 0x0000000000b77308 */ /* 0x0003e40000002400 */
[----:B-1----:R-:W-:Y:S02]  /*1c8a0*/  FMUL.FTZ R0, R47, c[0x0][0x2ec] ;  /* 0x0000bb002f007a20 */ /* 0x002fe40000410000 */
[----:B------:R-:W-:Y:S04]  /*1c8b0*/  HMMA.16816.F32 R44, R8, R58, R20 ;  /* 0x0000003a082c723c */ /* 0x000fe80000001814 */
[----:B------:R1:W3:Y:S04]  /*1c8c0*/  MUFU.TANH R62, R0 ;  /* 0x00000000003e7308 */ /* 0x0002e80000002400 */
[----:B--2---:R-:W-:Y:S07]  /*1c8d0*/  HMMA.16816.F32 R20, R12, R24, R104 ;  /* 0x000000180c14723c */ /* 0x004fee0000001868 */
[----:B------:R-:W-:-:S02]  /*1c8e0*/  IMAD.MOV.U32 R105, RZ, RZ, R186 ;  /* 0x000000ffff697224 */ /* 0x000fc400078e00ba */
[----:B------:R-:W-:Y:S01]  /*1c8f0*/  IMAD.MOV.U32 R107, RZ, RZ, R184 ;  /* 0x000000ffff6b7224 */ /* 0x000fe200078e00b8 */
[----:B-1----:R-:W-:Y:S01]  /*1c900*/  IADD3 R0, R135, 0x3800, RZ ;  /* 0x0000380087007810 */ /* 0x002fe20007ffe0ff */
[----:B---3--:R-:W-:Y:S02]  /*1c910*/  IMAD.MOV.U32 R212, RZ, RZ, R62 ;  /* 0x000000ffffd47224 */ /* 0x008fe400078e003e */
[----:B------:R-:W-:Y:S03]  /*1c920*/  LDSM.16.M88.4 R60, [R232+0x3800] ;  /* 0x00380000e83c783b */ /* 0x000fe60000000200 */
[----:B------:R-:W-:Y:S01]  /*1c930*/  FMUL.FTZ R2, R47, c[0x0][0x2ec] ;  /* 0x0000bb002f027a20 */ /* 0x000fe20000410000 */
[----:B------:R1:W2:Y:S03]  /*1c940*/  LDSM.16.M88.4 R56, [R0] ;  /* 0x000000000038783b */ /* 0x0002a60000000200 */
[----:B------:R3:W-:Y:S04]  /*1c950*/  MUFU.TANH R209, R2 ;  /* 0x0000000200d17308 */ /* 0x0007e80000002400 */
[----:B------:R-:W-:Y:S01]  /*1c960*/  HMMA.16816.F32 R20, R8, R48, R20 ;  /* 0x000000300814723c */ /* 0x000fe20000001814 */
[----:B-1----:R-:W-:-:S04]  /*1c970*/  FMUL.FTZ R0, R29, c[0x0][0x2ec] ;  /* 0x0000bb001d007a20 */ /* 0x002fc80000410000 */
[----:B------:R1:W4:Y:S11]  /*1c980*/  MUFU.TANH R193, R0 ;  /* 0x0000000000c17308 */ /* 0x0003360000002400 */
[----:B------:R-:W-:Y:S08]  /*1c990*/  @!UPT UIADD3 URZ, URZ, URZ, URZ ;  /* 0x0000003f3f3ff290 */ /* 0x000ff0000fffe03f */
[----:B---3--:R-:W-:-:S04]  /*1c9a0*/  FMUL.FTZ R2, R21, c[0x0][0x2ec] ;  /* 0x0000bb0015027a20 */ /* 0x008fc80000410000 */
[----:B------:R-:W-:Y:S01]  /*1c9b0*/  MUFU.TANH R207, R2 ;  /* 0x0000000200cf7308 */ /* 0x000fe20000002400 */
[----:B-1----:R-:W-:Y:S02]  /*1c9c0*/  FMUL.FTZ R0, R30, c[0x0][0x2ec] ;  /* 0x0000bb001e007a20 */ /* 0x002fe40000410000 */
[----:B----4-:R-:W-:-:S05]  /*1c9d0*/  IMAD.MOV.U32 R218, RZ, RZ, R193 ;  /* 0x000000ffffda7224 */ /* 0x010fca00078e00c1 */
[----:B------:R1:W3:Y:S01]  /*1c9e0*/  MUFU.TANH R39, R0 ;  /* 0x0000000000277308 */ /* 0x0002e20000002400 */
[----:B------:R-:W-:Y:S02]  /*1c9f0*/  IMAD.MOV.U32 R193, RZ, RZ, R195 ;  /* 0x000000ffffc17224 */ /* 0x000fe400078e00c3 */
[----:B------:R-:W-:Y:S02]  /*1ca00*/  IMAD.MOV.U32 R195, RZ, RZ, R91 ;  /* 0x000000ffffc37224 */ /* 0x000fe400078e005b */
[----:B------:R-:W-:Y:S07]  /*1ca10*/  HMMA.16816.F32 R88, R16, R54, R224 ;  /* 0x000000361058723c */ /* 0x000fee00000018e0 */
[----:B------:R-:W-:-:S02]  /*1ca20*/  IMAD.MOV.U32 R227, RZ, RZ, R197 ;  /* 0x000000ffffe37224 */ /* 0x000fc400078e00c5 */
[----:B------:R-:W-:Y:S02]  /*1ca30*/  IMAD.MOV.U32 R226, RZ, RZ, R198 ;  /* 0x000000ffffe27224 */ /* 0x000fe400078e00c6 */
[----:B-1----:R-:W-:Y:S02]  /*1ca40*/  FMUL.FTZ R0, R31, c[0x0][0x2ec] ;  /* 0x0000bb001f007a20 */ /* 0x002fe40000410000 */
[C---:B------:R-:W-:Y:S01]  /*1ca50*/  HMMA.16816.F32 R28, R12.reuse, R26, R72 ;  /* 0x0000001a0c1c723c */ /* 0x040fe20000001848 */
[----:B------:R-:W-:Y:S01]  /*1ca60*/  IMAD.MOV.U32 R225, RZ, RZ, R96 ;  /* 0x000000ffffe17224 */ /* 0x000fe200078e0060 */
[----:B------:R1:W-:Y:S01]  /*1ca70*/  MUFU.TANH R216, R0 ;  /* 0x0000000000d87308 */ /* 0x0003e20000002400 */
[----:B------:R-:W-:Y:S02]  /*1ca80*/  IMAD.MOV.U32 R197, RZ, RZ, R97 ;  /* 0x000000ffffc57224 */ /* 0x000fe400078e0061 */
[----:B------:R-:W-:Y:S02]  /*1ca90*/  IMAD.MOV.U32 R198, RZ, RZ, R98 ;  /* 0x000000ffffc67224 */ /* 0x000fe400078e0062 */
[----:B------:R-:W-:Y:S01]  /*1caa0*/  IMAD.MOV.U32 R224, RZ, RZ, R99 ;  /* 0x000000ffffe07224 */ /* 0x000fe200078e0063 */
[----:B--2---:R-:W-:Y:S08]  /*1cab0*/  HMMA.16816.F32 R24, R12, R56, R124 ;  /* 0x000000380c18723c */ /* 0x004ff0000000187c */
[----:B------:R-:W-:Y:S01]  /*1cac0*/  HMMA.16816.F32 R96, R16, R32, R240 ;  /* 0x000000201060723c */ /* 0x000fe200000018f0 */
[----:B-1----:R-:W-:-:S04]  /*1cad0*/  FMUL.FTZ R0, R44, c[0x0][0x2ec] ;  /* 0x0000bb002c007a20 */ /* 0x002fc80000410000 */
[----:B------:R1:W2:Y:S02]  /*1cae0*/  MUFU.TANH R181, R0 ;  /* 0x0000000000b57308 */ /* 0x0002a40000002400 */
[----:B------:R-:W-:Y:S01]  /*1caf0*/  IMAD.MOV.U32 R240, RZ, RZ, R180 ;  /* 0x000000fffff07224 */ /* 0x000fe200078e00b4 */
[----:B------:R-:W-:Y:S01]  /*1cb00*/  HMMA.16816.F32 R40, R8, R50, R28 ;  /* 0x000000320828723c */ /* 0x000fe2000000181c */
[----:B------:R-:W-:Y:S01]  /*1cb10*/  LDSM.16.M88.4 R48, [R232+0x4000] ;  /* 0x00400000e830783b */ /* 0x000fe20000000200 */
[----:B------:R-:W-:Y:S02]  /*1cb20*/  IMAD.MOV.U32 R243, RZ, RZ, R199 ;  /* 0x000000fffff37224 */ /* 0x000fe400078e00c7 */
[----:B------:R-:W-:Y:S02]  /*1cb30*/  IMAD.MOV.U32 R242, RZ, RZ, R195 ;  /* 0x000000fffff27224 */ /* 0x000fe400078e00c3 */
[----:B------:R-:W-:Y:S02]  /*1cb40*/  IMAD.MOV.U32 R195, RZ, RZ, R191 ;  /* 0x000000ffffc37224 */ /* 0x000fe400078e00bf */
[----:B------:R-:W-:Y:S01]  /*1cb50*/  HMMA.16816.F32 R124, R16, R34, R248 ;  /* 0x00000022107c723c */ /* 0x000fe200000018f8 */
[----:B------:R-:W-:-:S02]  /*1cb60*/  IMAD.MOV.U32 R241, RZ, RZ, R189 ;  /* 0x000000fffff17224 */ /* 0x000fc400078e00bd */
[----:B-1----:R-:W-:-:S05]  /*1cb70*/  FMUL.FTZ R0, R45, c[0x0][0x2ec] ;  /* 0x0000bb002d007a20 */ /* 0x002fca0000410000 */
[----:B------:R-:W-:Y:S01]  /*1cb80*/  HMMA.16816.F32 R16, R8, R60, R24 ;  /* 0x0000003c0810723c */ /* 0x000fe20000001818 */
[----:B------:R-:W-:Y:S01]  /*1cb90*/  IMAD.MOV.U32 R251, RZ, RZ, R132 ;  /* 0x000000fffffb7224 */ /* 0x000fe200078e0084 */
[----:B------:R1:W-:Y:S01]  /*1cba0*/  MUFU.TANH R215, R0 ;  /* 0x0000000000d77308 */ /* 0x0003e20000002400 */
[----:B------:R-:W-:Y:S02]  /*1cbb0*/  IMAD.MOV.U32 R250, RZ, RZ, R4 ;  /* 0x000000fffffa7224 */ /* 0x000fe400078e0004 */
[----:B------:R-:W4:Y:S03]  /*1cbc0*/  S2R R4, SR_TID.X ;  /* 0x0000000000047919 */ /* 0x000f260000002100 */
[----:B------:R-:W-:-:S04]  /*1cbd0*/  FMUL.FTZ R2, R40, c[0x0][0x2ec] ;  /* 0x0000bb0028027a20 */ /* 0x000fc80000410000 */
[----:B------:R2:W2:Y:S01]  /*1cbe0*/  MUFU.TANH R37, R2 ;  /* 0x0000000200257308 */ /* 0x0004a20000002400 */
[----:B-1----:R-:W-:-:S07]  /*1cbf0*/  FMUL.FTZ R0, R46, c[0x0][0x2ec] ;  /* 0x0000bb002e007a20 */ /* 0x002fce0000410000 */
[----:B------:R1:W1:Y:S04]  /*1cc00*/  MUFU.TANH R38, R0 ;  /* 0x0000000000267308 */ /* 0x0002680000002400 */
[----:B--2---:R-:W-:Y:S01]  /*1cc10*/  FMUL.FTZ R2, R16, c[0x0][0x2ec] ;  /* 0x0000bb0010027a20 */ /* 0x004fe20000410000 */
[----:B-1----:R-:W-:-:S05]  /*1cc20*/  IADD3 R0, R135, 0x4000, RZ ;  /* 0x0000400087007810 */ /* 0x002fca0007ffe0ff */
[----:B------:R1:W2:Y:S02]  /*1cc30*/  LDSM.16.M88.4 R44, [R0] ;  /* 0x00000000002c783b */ /* 0x0002a40000000200 */
[----:B-1----:R-:W-:-:S04]  /*1cc40*/  FMUL.FTZ R0, R20, c[0x0][0x2ec] ;  /* 0x0000bb0014007a20 */ /* 0x002fc80000410000 */
[----:B------:R1:W-:Y:S01]  /*1cc50*/  MUFU.TANH R133, R0 ;  /* 0x0000000000857308 */ /* 0x0003e20000002400 */
[----:B--2---:R-:W-:Y:S01]  /*1cc60*/  HMMA.16816.F32 R24, R12, R44, R168 ;  /* 0x0000002c0c18723c */ /* 0x004fe200000018a8 */
[----:B-1----:R-:W-:-:S05]  /*1cc70*/  IADD3 R0, R135, 0x4800, RZ ;  /* 0x0000480087007810 */ /* 0x002fca0007ffe0ff */
[----:B------:R1:W2:Y:S02]  /*1cc80*/  LDSM.16.M88.4 R52, [R0] ;  /* 0x000000000034783b */ /* 0x0002a40000000200 */
[----:B-1----:R-:W-:-:S04]  /*1cc90*/  FMUL.FTZ R0, R22, c[0x0][0x2ec] ;  /* 0x0000bb0016007a20 */ /* 0x002fc80000410000 */
[----:B------:R1:W1:Y:S01]  /*1cca0*/  MUFU.TANH R180, R0 ;  /* 0x0000000000b47308 */ /* 0x0002620000002400 */
[----:B--2---:R-:W-:Y:S01]  /*1ccb0*/  HMMA.16816.F32 R64, R12, R52, R64 ;  /* 0x000000340c40723c */ /* 0x004fe20000001840 */
[----:B-1----:R-:W-:-:S06]  /*1ccc0*/  FMUL.FTZ R0, R23, c[0x0][0x2ec] ;  /* 0x0000bb0017007a20 */ /* 0x002fcc0000410000 */
[----:B------:R1:W-:Y:S01]  /*1ccd0*/  MUFU.TANH R205, R0 ;  /* 0x0000000000cd7308 */ /* 0x0003e20000002400 */
[C---:B------:R-:W-:Y:S08]  /*1cce0*/  HMMA.16816.F32 R20, R12.reuse, R58, R176 ;  /* 0x0000003a0c14723c */ /* 0x040ff000000018b0 */
[----:B------:R-:W-:Y:S01]  /*1ccf0*/  HMMA.16816.F32 R56, R12, R46, R172 ;  /* 0x0000002e0c38723c */ /* 0x000fe200000018ac */
[----:B------:R2:W-:Y:S01]  /*1cd00*/  MUFU.TANH R173, R2 ;  /* 0x0000000200ad7308 */ /* 0x0005e20000002400 */
[----:B-1----:R-:W-:-:S05]  /*1cd10*/  IADD3 R0, R135, 0x5000, RZ ;  /* 0x0000500087007810 */ /* 0x002fca0007ffe0ff */
[----:B------:R1:W3:Y:S09]  /*1cd20*/  LDSM.16.M88.4 R28, [R0] ;  /* 0x00000000001c783b */ /* 0x0002f20000000200 */
[----:B------:R-:W-:Y:S01]  /*1cd30*/  HMMA.16816.F32 R20, R8, R62, R20 ;  /* 0x0000003e0814723c */ /* 0x000fe20000001814 */
[----:B--2---:R-:W-:-:S04]  /*1cd40*/  FMUL.FTZ R2, R19, c[0x0][0x2ec] ;  /* 0x0000bb0013027a20 */ /* 0x004fc80000410000 */
[----:B------:R2:W-:Y:S03]  /*1cd50*/  MUFU.TANH R196, R2 ;  /* 0x0000000200c47308 */ /* 0x0005e60000002400 */
[----:B------:R-:W-:Y:S01]  /*1cd60*/  HMMA.16816.F32 R60, R12, R54, R128 ;  /* 0x000000360c3c723c */ /* 0x000fe20000001880 */
[----:B-1----:R-:W-:-:S04]  /*1cd70*/  FMUL.FTZ R0, R41, c[0x0][0x2ec] ;  /* 0x0000bb0029007a20 */ /* 0x002fc80000410000 */
[----:B------:R1:W-:Y:S11]  /*1cd80*/  MUFU.TANH R203, R0 ;  /* 0x0000000000cb7308 */ /* 0x0003f60000002400 */
[----:B--2---:R-:W-:-:S04]  /*1cd90*/  FMUL.FTZ R2, R22, c[0x0][0x2ec] ;  /* 0x0000bb0016027a20 */ /* 0x004fc80000410000 */
[----:B------:R-:W-:Y:S01]  /*1cda0*/  MUFU.TANH R132, R2 ;  /* 0x0000000200847308 */ /* 0x000fe20000002400 */
[----:B---3--:R-:W-:Y:S01]  /*1cdb0*/  HMMA.16816.F32 R68, R12, R28, R76 ;  /* 0x0000001c0c44723c */ /* 0x008fe2000000184c */
[----:B-1----:R-:W-:-:S06]  /*1cdc0*/  FMUL.FTZ R0, R42, c[0x0][0x2ec] ;  /* 0x0000bb002a007a20 */ /* 0x002fcc0000410000 */
[----:B------:R1:W2:Y:S01]  /*1cdd0*/  MUFU.TANH R176, R0 ;  /* 0x0000000000b07308 */ /* 0x0002a20000002400 */
[----:B------:R-:W-:Y:S01]  /*1cde0*/  HMMA.16816.F32 R52, R12, R30, R116 ;  /* 0x0000001e0c34723c */ /* 0x000fe20000001874 */
[----:B------:R-:W3:Y:S01]  /*1cdf0*/  LDSM.16.M88.4 R28, [R232+0x4800] ;  /* 0x00480000e81c783b */ /* 0x000ee20000000200 */
[----:B-1----:R-:W-:-:S05]  /*1ce00*/  FMUL.FTZ R0, R43, c[0x0][0x2ec] ;  /* 0x0000bb002b007a20 */ /* 0x002fca0000410000 */
[----:B------:R1:W-:Y:S02]  /*1ce10*/  MUFU.TANH R201, R0 ;  /* 0x0000000000c97308 */ /* 0x0003e40000002400 */
[----:B-1----:R-:W-:-:S05]  /*1ce20*/  IADD3 R0, R135, 0x5800, RZ ;  /* 0x0000580087007810 */ /* 0x002fca0007ffe0ff */
[----:B------:R1:W2:Y:S01]  /*1ce30*/  LDSM.16.M88.4 R32, [R0] ;  /* 0x000000000020783b */ /* 0x0002a20000000200 */
[----:B---3--:R-:W-:Y:S01]  /*1ce40*/  HMMA.16816.F32 R76, R8, R30, R60 ;  /* 0x0000001e084c723c */ /* 0x008fe2000000183c */
[----:B-1----:R-:W-:-:S04]  /*1ce50*/  FMUL.FTZ R0, R17, c[0x0][0x2ec] ;  /* 0x0000bb0011007a20 */ /* 0x002fc80000410000 */
[----:B------:R1:W-:Y:S03]  /*1ce60*/  MUFU.TANH R199, R0 ;  /* 0x0000000000c77308 */ /* 0x0003e60000002400 */
[----:B--2---:R-:W-:Y:S01]  /*1ce70*/  HMMA.16816.F32 R72, R12, R32, R112 ;  /* 0x000000200c48723c */ /* 0x004fe20000001870 */
[----:B-1----:R-:W-:-:S04]  /*1ce80*/  FMUL.FTZ R0, R18, c[0x0][0x2ec] ;  /* 0x0000bb0012007a20 */ /* 0x002fc80000410000 */
[----:B------:R1:W2:Y:S03]  /*1ce90*/  MUFU.TANH R170, R0 ;  /* 0x0000000000aa7308 */ /* 0x0002a60000002400 */
[C---:B------:R-:W-:Y:S08]  /*1cea0*/  HMMA.16816.F32 R16, R8.reuse, R48, R24 ;  /* 0x000000300810723c */ /* 0x040ff00000001818 */
[----:B------:R-:W-:Y:S01]  /*1ceb0*/  HMMA.16816.F32 R24, R8, R50, R56 ;  /* 0x000000320818723c */ /* 0x000fe20000001838 */
[----:B-1----:R-:W-:-:S07]  /*1cec0*/  IADD3 R0, R135, 0x6000, RZ ;  /* 0x0000600087007810 */ /* 0x002fce0007ffe0ff */
[----:B------:R-:W-:Y:S01]  /*1ced0*/  HMMA.16816.F32 R48, R12, R34, R120 ;  /* 0x000000220c30723c */ /* 0x000fe20000001878 */
[----:B------:R-:W1:Y:S04]  /*1cee0*/  LDSM.16.M88.4 R32, [R232+0x5000] ;  /* 0x00500000e820783b */ /* 0x000e680000000200 */
[----:B------:R3:W2:Y:S03]  /*1cef0*/  LDSM.16.M88.4 R44, [R0] ;  /* 0x00000000002c783b */ /* 0x0006a60000000200 */
[----:B------:R-:W-:-:S04]  /*1cf00*/  FMUL.FTZ R2, R16, c[0x0][0x2ec] ;  /* 0x0000bb0010027a20 */ /* 0x000fc80000410000 */
[----:B------:R3:W-:Y:S02]  /*1cf10*/  MUFU.TANH R128, R2 ;  /* 0x0000000200807308 */ /* 0x0007e40000002400 */
[----:B---3--:R-:W-:Y:S02]  /*1cf20*/  FMUL.FTZ R0, R20, c[0x0][0x2ec] ;  /* 0x0000bb0014007a20 */ /* 0x008fe40000410000 */
[----:B------:R-:W-:-:S04]  /*1cf30*/  FMUL.FTZ R2, R25, c[0x0][0x2ec] ;  /* 0x0000bb0019027a20 */ /* 0x000fc80000410000 */
[----:B------:R3:W2:Y:S08]  /*1cf40*/  MUFU.TANH R169, R0 ;  /* 0x0000000000a97308 */ /* 0x0006b00000002400 */
[----:B------:R-:W-:Y:S01]  /*1cf50*/  MUFU.TANH R184, R2 ;  /* 0x0000000200b87308 */ /* 0x000fe20000002400 */
[----:B-1----:R-:W-:Y:S01]  /*1cf60*/  HMMA.16816.F32 R68, R8, R32, R68 ;  /* 0x000000200844723c */ /* 0x002fe20000001844 */
[----:B---3--:R-:W-:-:S07]  /*1cf70*/  FMUL.FTZ R0, R21, c[0x0][0x2ec] ;  /* 0x0000bb0015007a20 */ /* 0x008fce0000410000 */
[C---:B--2---:R-:W-:Y:S01]  /*1cf80*/  HMMA.16816.F32 R56, R12.reuse, R44, R100 ;  /* 0x0000002c0c38723c */ /* 0x044fe20000001864 */
[----:B------:R1:W-:Y:S07]  /*1cf90*/  MUFU.TANH R194, R0 ;  /* 0x0000000000c27308 */ /* 0x0003ee0000002400 */
[----:B------:R-:W-:Y:S08]  /*1cfa0*/  HMMA.16816.F32 R44, R12, R46, R108 ;  /* 0x0000002e0c2c723c */ /* 0x000ff0000000186c */
[----:B------:R-:W-:Y:S01]  /*1cfb0*/  HMMA.16816.F32 R32, R8, R34, R52 ;  /* 0x000000220820723c */ /* 0x000fe20000001834 */
[----:B-1----:R-:W-:-:S05]  /*1cfc0*/  IADD3 R0, R135, 0x6800, RZ ;  /* 0x0000680087007810 */ /* 0x002fca0007ffe0ff */
[----:B------:R1:W2:Y:S02]  /*1cfd0*/  LDSM.16.M88.4 R40, [R0] ;  /* 0x000000000028783b */ /* 0x0002a40000000200 */
[----:B-1----:R-:W-:-:S04]  /*1cfe0*/  FMUL.FTZ R0, R23, c[0x0][0x2ec] ;  /* 0x0000bb0017007a20 */ /* 0x002fc80000410000 */
[----:B------:R1:W-:Y:S01]  /*1cff0*/  MUFU.TANH R191, R0 ;  /* 0x0000000000bf7308 */ /* 0x0003e20000002400 */
[----:B--2---:R-:W-:Y:S01]  /*1d000*/  HMMA.16816.F32 R80, R12, R40, R80 ;  /* 0x000000280c50723c */ /* 0x004fe20000001850 */
        /* <DEDUP_REMOVED lines=9> */
[----:B------:R-:W3:Y:S01]  /*1d0a0*/  LDSM.16.M88.4 R20, [R232+0x5800] ;  /* 0x00580000e814783b */ /* 0x000ee20000000200 */
[----:B-1----:R-:W-:-:S06]  /*1d0b0*/  FMUL.FTZ R0, R19, c[0x0][0x2ec] ;  /* 0x0000bb0013007a20 */ /* 0x002fcc0000410000 */
[----:B------:R-:W-:Y:S01]  /*1d0c0*/  HMMA.16816.F32 R16, R8, R28, R64 ;  /* 0x0000001c0810723c */ /* 0x000fe20000001840 */
[----:B------:R1:W-:Y:S02]  /*1d0d0*/  MUFU.TANH R186, R0 ;  /* 0x0000000000ba7308 */ /* 0x0003e40000002400 */
[----:B-1----:R-:W-:Y:S02]  /*1d0e0*/  FMUL.FTZ R0, R24, c[0x0][0x2ec] ;  /* 0x0000bb0018007a20 */ /* 0x002fe40000410000 */
[----:B------:R-:W-:-:S04]  /*1d0f0*/  FMUL.FTZ R24, R78, c[0x0][0x2ec] ;  /* 0x0000bb004e187a20 */ /* 0x000fc80000410000 */
[----:B------:R1:W1:Y:S11]  /*1d100*/  MUFU.TANH R115, R0 ;  /* 0x0000000000737308 */ /* 0x0002760000002400 */
[----:B------:R-:W-:Y:S04]  /*1d110*/  @!UPT UIADD3 URZ, URZ, URZ, URZ ;  /* 0x0000003f3f3ff290 */ /* 0x000fe8000fffe03f */
[----:B------:R-:W-:-:S04]  /*1d120*/  FMUL.FTZ R2, R18, c[0x0][0x2ec] ;  /* 0x0000bb0012027a20 */ /* 0x000fc80000410000 */
[----:B------:R-:W-:Y:S01]  /*1d130*/  MUFU.TANH R104, R2 ;  /* 0x0000000200687308 */ /* 0x000fe20000002400 */
[----:B-1----:R-:W-:Y:S01]  /*1d140*/  IADD3 R0, R135, 0x7800, RZ ;  /* 0x0000780087007810 */ /* 0x002fe20007ffe0ff */
[----:B---3--:R-:W-:Y:S06]  /*1d150*/  HMMA.16816.F32 R64, R8, R20, R72 ;  /* 0x000000140840723c */ /* 0x008fec0000001848 */
[----:B------:R1:W-:Y:S01]  /*1d160*/  MUFU.TANH R78, R24 ;  /* 0x00000018004e7308 */ /* 0x0003e20000002400 */
[----:B------:R3:W2:Y:S02]  /*1d170*/  LDSM.16.M88.4 R40, [R0] ;  /* 0x000000000028783b */ /* 0x0006a40000000200 */
[----:B---3--:R-:W-:-:S05]  /*1d180*/  FMUL.FTZ R0, R26, c[0x0][0x2ec] ;  /* 0x0000bb001a007a20 */ /* 0x008fca0000410000 */
[----:B------:R3:W3:Y:S01]  /*1d190*/  MUFU.TANH R110, R0 ;  /* 0x00000000006e7308 */ /* 0x0006e20000002400 */
[----:B------:R-:W-:Y:S01]  /*1d1a0*/  HMMA.16816.F32 R48, R8, R22, R48 ;  /* 0x000000160830723c */ /* 0x000fe20000001830 */
[----:B-1----:R-:W-:Y:S02]  /*1d1b0*/  FMUL.FTZ R24, R68, c[0x0][0x2ec] ;  /* 0x0000bb0044187a20 */ /* 0x002fe40000410000 */
[----:B------:R-:W-:-:S05]  /*1d1c0*/  FMUL.FTZ R20, R70, c[0x0][0x2ec] ;  /* 0x0000bb0046147a20 */ /* 0x000fca0000410000 */
[----:B--2---:R-:W-:Y:S01]  /*1d1d0*/  HMMA.16816.F32 R96, R12, R40, R96 ;  /* 0x000000280c60723c */ /* 0x004fe20000001860 */
[----:B---3--:R-:W-:-:S04]  /*1d1e0*/  FMUL.FTZ R0, R27, c[0x0][0x2ec] ;  /* 0x0000bb001b007a20 */ /* 0x008fc80000410000 */
[----:B------:R1:W-:Y:S02]  /*1d1f0*/  MUFU.TANH R178, R0 ;  /* 0x0000000000b27308 */ /* 0x0003e40000002400 */
[----:B-1----:R-:W-:Y:S02]  /*1d200*/  FMUL.FTZ R0, R16, c[0x0][0x2ec] ;  /* 0x0000bb0010007a20 */ /* 0x002fe40000410000 */
[----:B------:R-:W-:-:S04]  /*1d210*/  FMUL.FTZ R16, R76, c[0x0][0x2ec] ;  /* 0x0000bb004c107a20 */ /* 0x000fc80000410000 */
[----:B------:R1:W2:Y:S08]  /*1d220*/  MUFU.TANH R106, R0 ;  /* 0x00000000006a7308 */ /* 0x0002b00000002400 */
[----:B------:R-:W3:Y:S01]  /*1d230*/  MUFU.TANH R103, R16 ;  /* 0x0000001000677308 */ /* 0x000ee20000002400 */
[----:B-1----:R-:W-:-:S07]  /*1d240*/  FMUL.FTZ R0, R17, c[0x0][0x2ec] ;  /* 0x0000bb0011007a20 */ /* 0x002fce0000410000 */
[----:B------:R4:W-:Y:S02]  /*1d250*/  MUFU.TANH R175, R0 ;  /* 0x0000000000af7308 */ /* 0x0009e40000002400 */
[----:B----4-:R-:W-:Y:S02]  /*1d260*/  IMAD.SHL.U32 R0, R4, 0x2, RZ ;  /* 0x0000000204007824 */ /* 0x010fe400078e00ff */
[----:B------:R-:W-:Y:S02]  /*1d270*/  FMUL.FTZ R4, R19, c[0x0][0x2ec] ;  /* 0x0000bb0013047a20 */ /* 0x000fe40000410000 */
[----:B------:R-:W1:Y:S01]  /*1d280*/  LDSM.16.M88.4 R16, [R232+0x6000] ;  /* 0x00600000e810783b */ /* 0x000e620000000200 */
[----:B------:R-:W-:Y:S01]  /*1d290*/  LOP3.LUT R0, R0, 0x6, RZ, 0xc0, !PT ;  /* 0x0000000600007812 */ /* 0x000fe200078ec0ff */
[----:B------:R4:W-:Y:S03]  /*1d2a0*/  MUFU.TANH R174, R4 ;  /* 0x0000000400ae7308 */ /* 0x0009e60000002400 */
[----:B------:R-:W-:-:S04]  /*1d2b0*/  LOP3.LUT R2, R7, 0x8, R0, 0xfe, !PT ;  /* 0x0000000807027812 */ /* 0x000fc800078efe00 */
[CC--:B------:R-:W-:Y:S02]  /*1d2c0*/  ISETP.GE.AND P1, PT, R2.reuse, R6.reuse, PT ;  /* 0x000000060200720c */ /* 0x0c0fe40003f26270 */
[-C--:B------:R-:W-:Y:S02]  /*1d2d0*/  ISETP.GE.AND P0, PT, R2, R5.reuse, PT ;  /* 0x000000050200720c */ /* 0x080fe40003f06270 */
[----:B------:R-:W-:Y:S01]  /*1d2e0*/  FSEL R100, R250, -INF , !P1 ;  /* 0xff800000fa647808 */ /* 0x000fe20004800000 */
[----:B------:R-:W-:Y:S01]  /*1d2f0*/  IMAD.MOV.U32 R250, RZ, RZ, R251 ;  /* 0x000000fffffa7224 */ /* 0x000fe200078e00fb */
[C---:B------:R-:W-:Y:S01]  /*1d300*/  LOP3.LUT R2, R7.reuse, 0x18, R0, 0xfe, !PT ;  /* 0x0000001807027812 */ /* 0x040fe200078efe00 */
[----:B------:R-:W-:Y:S02]  /*1d310*/  IMAD.MOV.U32 R251, RZ, RZ, R240 ;  /* 0x000000fffffb7224 */ /* 0x000fe400078e00f0 */
[----:B------:R-:W-:Y:S01]  /*1d320*/  IMAD.MOV.U32 R240, RZ, RZ, R241 ;  /* 0x000000fffff07224 */ /* 0x000fe200078e00f1 */
[C---:B----4-:R-:W-:Y:S01]  /*1d330*/  LOP3.LUT R4, R7.reuse, 0x10, R0, 0xfe, !PT ;  /* 0x0000001007047812 */ /* 0x050fe200078efe00 */
[----:B------:R-:W-:Y:S01]  /*1d340*/  IMAD.MOV.U32 R241, RZ, RZ, R242 ;  /* 0x000000fffff17224 */ /* 0x000fe200078e00f2 */
[-C--:B------:R-:W-:Y:S01]  /*1d350*/  ISETP.GE.AND P4, PT, R2, R6.reuse, PT ;  /* 0x000000060200720c */ /* 0x080fe20003f86270 */
[----:B------:R-:W-:Y:S01]  /*1d360*/  IMAD.MOV.U32 R242, RZ, RZ, R243 ;  /* 0x000000fffff27224 */ /* 0x000fe200078e00f3 */
[C---:B------:R-:W-:Y:S01]  /*1d370*/  ISETP.GE.AND P2, PT, R4.reuse, R6, PT ;  /* 0x000000060400720c */ /* 0x040fe20003f46270 */
[----:B------:R-:W-:Y:S01]  /*1d380*/  IMAD.MOV.U32 R243, RZ, RZ, R224 ;  /* 0x000000fffff37224 */ /* 0x000fe200078e00e0 */
[-C--:B------:R-:W-:Y:S01]  /*1d390*/  ISETP.GE.AND P3, PT, R4, R5.reuse, PT ;  /* 0x000000050400720c */ /* 0x080fe20003f66270 */
[----:B------:R-:W-:Y:S01]  /*1d3a0*/  IMAD.MOV.U32 R224, RZ, RZ, R225 ;  /* 0x000000ffffe07224 */ /* 0x000fe200078e00e1 */
[----:B------:R-:W-:Y:S01]  /*1d3b0*/  ISETP.GE.AND P5, PT, R2, R5, PT ;  /* 0x000000050200720c */ /* 0x000fe20003fa6270 */
[----:B------:R-:W-:Y:S01]  /*1d3c0*/  IMAD.MOV.U32 R225, RZ, RZ, R226 ;  /* 0x000000ffffe17224 */ /* 0x000fe200078e00e2 */
[C-C-:B------:R-:W-:Y:S01]  /*1d3d0*/  LOP3.LUT R4, R7.reuse, 0x20, R0.reuse, 0xfe, !PT ;  /* 0x0000002007047812 */ /* 0x140fe200078efe00 */
[----:B------:R-:W-:Y:S01]  /*1d3e0*/  IMAD.MOV.U32 R226, RZ, RZ, R227 ;  /* 0x000000ffffe27224 */ /* 0x000fe200078e00e3 */
[----:B------:R-:W-:Y:S01]  /*1d3f0*/  LOP3.LUT R2, R7, 0x28, R0, 0xfe, !PT ;  /* 0x0000002807027812 */ /* 0x000fe200078efe00 */
[----:B------:R-:W-:-:S02]  /*1d400*/  IMAD.MOV.U32 R227, RZ, RZ, R220 ;  /* 0x000000ffffe37224 */ /* 0x000fc400078e00dc */
[----:B------:R-:W-:Y:S02]  /*1d410*/  IMAD.MOV.U32 R220, RZ, RZ, R211 ;  /* 0x000000ffffdc7224 */ /* 0x000fe400078e00d3 */
[----:B------:R-:W-:Y:S02]  /*1d420*/  IMAD.MOV.U32 R211, RZ, RZ, R3 ;  /* 0x000000ffffd37224 */ /* 0x000fe400078e0003 */
[----:B------:R4:W5:Y:S01]  /*1d430*/  LDL.LU R3, [R1+0x38] ;  /* 0x0000380001037983 */ /* 0x0009620000300800 */
[----:B------:R-:W-:Y:S01]  /*1d440*/  FSEL R101, R250, -INF , !P0 ;  /* 0xff800000fa657808 */ /* 0x000fe20004000000 */
[----:B------:R2:W-:Y:S01]  /*1d450*/  MUFU.TANH R76, R24 ;  /* 0x00000018004c7308 */ /* 0x0005e20000002400 */
[----:B------:R-:W-:Y:S01]  /*1d460*/  FSEL R102, R251, -INF , !P2 ;  /* 0xff800000fb667808 */ /* 0x000fe20005000000 */
[C---:B-1----:R-:W-:Y:S01]  /*1d470*/  HMMA.16816.F32 R28, R8.reuse, R16, R56 ;  /* 0x00000010081c723c */ /* 0x042fe20000001838 */
[-C--:B------:R-:W-:Y:S01]  /*1d480*/  ISETP.GE.AND P6, PT, R4, R6.reuse, PT ;  /* 0x000000060400720c */ /* 0x080fe20003fc6270 */
[----:B------:R-:W-:Y:S01]  /*1d490*/  FMUL.FTZ R21, R34, c[0x0][0x2ec] ;  /* 0x0000bb0022157a20 */ /* 0x000fe20000410000 */
[CC--:B------:R-:W-:Y:S01]  /*1d4a0*/  ISETP.GE.AND P2, PT, R2.reuse, R6.reuse, PT ;  /* 0x000000060200720c */ /* 0x0c0fe20003f46270 */
[----:B------:R-:W-:Y:S01]  /*1d4b0*/  IMAD.MOV.U32 R249, RZ, RZ, R220 ;  /* 0x000000fffff97224 */ /* 0x000fe200078e00dc */
[-C--:B------:R-:W-:Y:S01]  /*1d4c0*/  ISETP.GE.AND P0, PT, R2, R5.reuse, PT ;  /* 0x000000050200720c */ /* 0x080fe20003f06270 */
[----:B------:R1:W1:Y:S01]  /*1d4d0*/  MUFU.TANH R72, R20 ;  /* 0x0000001400487308 */ /* 0x0002620000002400 */
[C-C-:B------:R-:W-:Y:S01]  /*1d4e0*/  LOP3.LUT R2, R7.reuse, 0x38, R0.reuse, 0xfe, !PT ;  /* 0x0000003807027812 */ /* 0x140fe200078efe00 */
[----:B------:R-:W-:Y:S01]  /*1d4f0*/  FMUL.FTZ R16, R66, c[0x0][0x2ec] ;  /* 0x0000bb0042107a20 */ /* 0x000fe20000410000 */
[-C--:B------:R-:W-:Y:S01]  /*1d500*/  ISETP.GE.AND P1, PT, R4, R5.reuse, PT ;  /* 0x000000050400720c */ /* 0x080fe20003f26270 */
[----:B------:R-:W-:Y:S01]  /*1d510*/  HMMA.16816.F32 R56, R8, R18, R44 ;  /* 0x000000120838723c */ /* 0x000fe2000000182c */
[----:B------:R-:W-:Y:S01]  /*1d520*/  LOP3.LUT R4, R7, 0x30, R0, 0xfe, !PT ;  /* 0x0000003007047812 */ /* 0x000fe200078efe00 */
[----:B------:R-:W-:Y:S01]  /*1d530*/  IMAD.MOV.U32 R220, RZ, RZ, R200 ;  /* 0x000000ffffdc7224 */ /* 0x000fe200078e00c8 */
[----:B------:R-:W-:Y:S01]  /*1d540*/  FSEL R108, R241, -INF , !P6 ;  /* 0xff800000f16c7808 */ /* 0x000fe20007000000 */
[----:B--2---:R-:W2:Y:S01]  /*1d550*/  LDSM.16.M88.4 R24, [R232+0x6800] ;  /* 0x00680000e818783b */ /* 0x004ea20000000200 */
[-C--:B------:R-:W-:Y:S01]  /*1d560*/  ISETP.GE.AND P6, PT, R2, R6.reuse, PT ;  /* 0x000000060200720c */ /* 0x080fe20003fc6270 */
[----:B------:R1:W-:Y:S01]  /*1d570*/  MUFU.TANH R70, R21 ;  /* 0x0000001500467308 */ /* 0x0003e20000002400 */
[----:B------:R-:W-:Y:S01]  /*1d580*/  FSEL R105, R105, -INF , !P3 ;  /* 0xff80000069697808 */ /* 0x000fe20005800000 */
[----:B------:R-:W-:Y:S01]  /*1d590*/  HMMA.16816.F32 R12, R12, R42, R124 ;  /* 0x0000002a0c0c723c */ /* 0x000fe2000000187c */
[----:B------:R-:W-:Y:S01]  /*1d5a0*/  FSEL R74, R240, -INF , !P4 ;  /* 0xff800000f04a7808 */ /* 0x000fe20006000000 */
[----:B------:R-:W-:Y:S01]  /*1d5b0*/  IMAD.MOV.U32 R240, RZ, RZ, R197 ;  /* 0x000000fffff07224 */ /* 0x000fe200078e00c5 */
[-C--:B------:R-:W-:Y:S01]  /*1d5c0*/  ISETP.GE.AND P3, PT, R4, R6.reuse, PT ;  /* 0x000000060400720c */ /* 0x080fe20003f66270 */
[----:B------:R-:W-:Y:S01]  /*1d5d0*/  IMAD.MOV.U32 R250, RZ, RZ, R198 ;  /* 0x000000fffffa7224 */ /* 0x000fe200078e00c6 */
[-C--:B------:R-:W-:Y:S01]  /*1d5e0*/  ISETP.GE.AND P4, PT, R2, R5.reuse, PT ;  /* 0x000000050200720c */ /* 0x080fe20003f86270 */
[----:B------:R-:W-:Y:S01]  /*1d5f0*/  IMAD.MOV.U32 R248, RZ, RZ, R222 ;  /* 0x000000fffff87224 */ /* 0x000fe200078e00de */
[----:B------:R-:W-:Y:S01]  /*1d600*/  P2R R2, PR, RZ, 0x40 ;  /* 0x00000040ff027803 */ /* 0x000fe20000000000 */
[----:B------:R-:W-:Y:S01]  /*1d610*/  IMAD.MOV.U32 R222, RZ, RZ, R218 ;  /* 0x000000ffffde7224 */ /* 0x000fe200078e00da */
[----:B------:R-:W-:Y:S01]  /*1d620*/  FSEL R113, R252, -INF , !P3 ;  /* 0xff800000fc717808 */ /* 0x000fe20005800000 */
[----:B------:R-:W-:Y:S01]  /*1d630*/  IMAD.MOV.U32 R252, RZ, RZ, R202 ;  /* 0x000000fffffc7224 */ /* 0x000fe200078e00ca */
[----:B------:R-:W-:Y:S01]  /*1d640*/  ISETP.NE.AND P3, PT, R2, RZ, PT ;  /* 0x000000ff0200720c */ /* 0x000fe20003f65270 */
[----:B------:R-:W-:Y:S01]  /*1d650*/  FMUL.FTZ R2, R64, c[0x0][0x2ec] ;  /* 0x0000bb0040027a20 */ /* 0x000fe20000410000 */
[----:B------:R-:W-:Y:S01]  /*1d660*/  FSEL R107, R107, -INF , !P5 ;  /* 0xff8000006b6b7808 */ /* 0x000fe20006800000 */
[----:B------:R3:W-:Y:S01]  /*1d670*/  MUFU.TANH R64, R16 ;  /* 0x0000001000407308 */ /* 0x0007e20000002400 */
[-C--:B------:R-:W-:Y:S01]  /*1d680*/  ISETP.GE.AND P5, PT, R4, R5.reuse, PT ;  /* 0x000000050400720c */ /* 0x080fe20003fa6270 */
[----:B------:R-:W-:Y:S01]  /*1d690*/  FMUL.FTZ R4, R32, c[0x0][0x2ec] ;  /* 0x0000bb0020047a20 */ /* 0x000fe20000410000 */
[----:B-1----:R-:W-:Y:S01]  /*1d6a0*/  LOP3.LUT R20, R7, 0x40, R0, 0xfe, !PT ;  /* 0x0000004007147812 */ /* 0x002fe200078efe00 */
[----:B------:R-:W-:Y:S01]  /*1d6b0*/  FMUL.FTZ R21, R28, c[0x0][0x2ec] ;  /* 0x0000bb001c157a20 */ /* 0x000fe20000410000 */
[----:B------:R-:W-:Y:S01]  /*1d6c0*/  FSEL R114, R246, -INF , !P3 ;  /* 0xff800000f6727808 */ /* 0x000fe20005800000 */
[----:B------:R-:W-:Y:S01]  /*1d6d0*/  IMAD.MOV.U32 R218, RZ, RZ, R219 ;  /* 0x000000ffffda7224 */ /* 0x000fe200078e00db */
[----:B------:R-:W-:Y:S01]  /*1d6e0*/  FSEL R112, R242, -INF , !P1 ;  /* 0xff800000f2707808 */ /* 0x000fe20004800000 */
[----:B------:R1:W1:Y:S01]  /*1d6f0*/  MUFU.TANH R68, R2 ;  /* 0x0000000200447308 */ /* 0x0002620000002400 */
[----:B------:R-:W-:Y:S01]  /*1d700*/  FSEL R117, R190, -INF , !P4 ;  /* 0xff800000be757808 */ /* 0x000fe20006000000 */
[----:B------:R-:W-:Y:S01]  /*1d710*/  IMAD.MOV.U32 R219, RZ, RZ, R208 ;  /* 0x000000ffffdb7224 */ /* 0x000fe200078e00d0 */
[-C--:B------:R-:W-:Y:S01]  /*1d720*/  ISETP.GE.AND P1, PT, R20, R5.reuse, PT ;  /* 0x000000051400720c */ /* 0x080fe20003f26270 */
[----:B------:R-:W-:Y:S01]  /*1d730*/  IMAD.MOV.U32 R251, RZ, RZ, R206 ;  /* 0x000000fffffb7224 */ /* 0x000fe200078e00ce */
[----:B------:R-:W-:Y:S01]  /*1d740*/  FSEL R109, R243, -INF , !P2 ;  /* 0xff800000f36d7808 */ /* 0x000fe20005000000 */
[----:B------:R-:W-:Y:S01]  /*1d750*/  IMAD.MOV.U32 R243, RZ, RZ, R227 ;  /* 0x000000fffff37224 */ /* 0x000fe200078e00e3 */
[----:B------:R-:W-:Y:S01]  /*1d760*/  FSEL R122, R187, -INF , !P1 ;  /* 0xff800000bb7a7808 */ /* 0x000fe20004800000 */
[----:B---3--:R-:W-:Y:S01]  /*1d770*/  FMUL.FTZ R16, R48, c[0x0][0x2ec] ;  /* 0x0000bb0030107a20 */ /* 0x008fe20000410000 */
[----:B------:R3:W3:Y:S01]  /*1d780*/  MUFU.TANH R73, R4 ;  /* 0x0000000400497308 */ /* 0x0006e20000002400 */
[-C--:B------:R-:W-:Y:S01]  /*1d790*/  ISETP.GE.AND P6, PT, R20, R6.reuse, PT ;  /* 0x000000061400720c */ /* 0x080fe20003fc6270 */
[----:B------:R-:W-:Y:S01]  /*1d7a0*/  FMUL.FTZ R20, R50, c[0x0][0x2ec] ;  /* 0x0000bb0032147a20 */ /* 0x000fe20000410000 */
[----:B------:R-:W-:Y:S01]  /*1d7b0*/  FSEL R111, R224, -INF , !P0 ;  /* 0xff800000e06f7808 */ /* 0x000fe20004000000 */
[----:B------:R-:W-:Y:S01]  /*1d7c0*/  IMAD.MOV.U32 R224, RZ, RZ, R225 ;  /* 0x000000ffffe07224 */ /* 0x000fe200078e00e1 */
[----:B------:R-:W-:Y:S01]  /*1d7d0*/  FSEL R119, R188, -INF , !P6 ;  /* 0xff800000bc777808 */ /* 0x000fe20007000000 */
[C---:B--2---:R-:W-:Y:S01]  /*1d7e0*/  HMMA.16816.F32 R44, R8.reuse, R24, R80 ;  /* 0x00000018082c723c */ /* 0x044fe20000001850 */
[----:B-1----:R-:W-:Y:S01]  /*1d7f0*/  LOP3.LUT R2, R7, 0x50, R0, 0xfe, !PT ;  /* 0x0000005007027812 */ /* 0x002fe200078efe00 */
[----:B------:R1:W2:Y:S01]  /*1d800*/  MUFU.TANH R41, R16 ;  /* 0x0000001000297308 */ /* 0x0002a20000002400 */
[----:B------:R-:W-:Y:S01]  /*1d810*/  FSEL R116, R247, -INF , !P5 ;  /* 0xff800000f7747808 */ /* 0x000fe20006800000 */
[----:B------:R-:W-:Y:S01]  /*1d820*/  IMAD.MOV.U32 R225, RZ, RZ, R226 ;  /* 0x000000ffffe17224 */ /* 0x000fe200078e00e2 */
[CC--:B------:R-:W-:Y:S01]  /*1d830*/  ISETP.GE.AND P3, PT, R2.reuse, R6.reuse, PT ;  /* 0x000000060200720c */ /* 0x0c0fe20003f66270 */
[----:B------:R-:W-:Y:S01]  /*1d840*/  IMAD.MOV.U32 R226, RZ, RZ, R192 ;  /* 0x000000ffffe27224 */ /* 0x000fe200078e00c0 */
[-C--:B------:R-:W-:Y:S01]  /*1d850*/  ISETP.GE.AND P4, PT, R2, R5.reuse, PT ;  /* 0x000000050200720c */ /* 0x080fe20003f86270 */
[----:B------:R-:W-:Y:S01]  /*1d860*/  HMMA.16816.F32 R24, R8, R26, R84 ;  /* 0x0000001a0818723c */ /* 0x000fe20000001854 */
[----:B------:R-:W-:Y:S01]  /*1d870*/  P2R R2, PR, RZ, 0x8 ;  /* 0x00000008ff027803 */ /* 0x000fe20000000000 */
[----:B------:R2:W2:Y:S01]  /*1d880*/  MUFU.TANH R40, R20 ;  /* 0x0000001400287308 */ /* 0x0004a20000002400 */
[C---:B---3--:R-:W-:Y:S01]  /*1d890*/  LOP3.LUT R4, R7.reuse, 0x48, R0, 0xfe, !PT ;  /* 0x0000004807047812 */ /* 0x048fe200078efe00 */
[----:B------:R-:W-:Y:S01]  /*1d8a0*/  IMAD.MOV.U32 R247, RZ, RZ, R193 ;  /* 0x000000fffff77224 */ /* 0x000fe200078e00c1 */
[----:B------:R-:W-:Y:S01]  /*1d8b0*/  ISETP.NE.AND P1, PT, R2, RZ, PT ;  /* 0x000000ff0200720c */ /* 0x000fe20003f25270 */
[----:B------:R-:W-:Y:S01]  /*1d8c0*/  IMAD.MOV.U32 R48, RZ, RZ, R195 ;  /* 0x000000ffff307224 */ /* 0x000fe200078e00c3 */
[CC--:B------:R-:W-:Y:S01]  /*1d8d0*/  ISETP.GE.AND P2, PT, R4.reuse, R6.reuse, PT ;  /* 0x000000060400720c */ /* 0x0c0fe20003f46270 */
[----:B------:R-:W-:Y:S01]  /*1d8e0*/  IMAD.MOV.U32 R227, RZ, RZ, R204 ;  /* 0x000000ffffe37224 */ /* 0x000fe200078e00cc */
[C-C-:B------:R-:W-:Y:S01]  /*1d8f0*/  LOP3.LUT R2, R7.reuse, 0x68, R0.reuse, 0xfe, !PT ;  /* 0x0000006807027812 */ /* 0x140fe200078efe00 */
[----:B-1----:R-:W1:Y:S01]  /*1d900*/  LDSM.16.M88.4 R16, [R232+0x7000] ;  /* 0x00700000e810783b */ /* 0x002e620000000200 */
[-C--:B------:R-:W-:Y:S01]  /*1d910*/  ISETP.GE.AND P0, PT, R4, R5.reuse, PT ;  /* 0x000000050400720c */ /* 0x080fe20003f06270 */
[----:B------:R-:W-:Y:S01]  /*1d920*/  IMAD.MOV.U32 R242, RZ, RZ, R223 ;  /* 0x000000fffff27224 */ /* 0x000fe200078e00df */
[----:B------:R-:W-:Y:S01]  /*1d930*/  LOP3.LUT R4, R7, 0x58, R0, 0xfe, !PT ;  /* 0x0000005807047812 */ /* 0x000fe200078efe00 */
[----:B------:R-:W-:Y:S01]  /*1d940*/  IMAD.MOV.U32 R223, RZ, RZ, R213 ;  /* 0x000000ffffdf7224 */ /* 0x000fe200078e00d5 */
[----:B------:R-:W-:Y:S01]  /*1d950*/  FSEL R120, R185, -INF , !P2 ;  /* 0xff800000b9787808 */ /* 0x000fe20005000000 */
[----:B------:R-:W-:Y:S01]  /*1d960*/  IMAD.MOV.U32 R241, RZ, RZ, R214 ;  /* 0x000000fffff17224 */ /* 0x000fe200078e00d6 */
[-C--:B------:R-:W-:Y:S01]  /*1d970*/  ISETP.GE.AND P2, PT, R2, R6.reuse, PT ;  /* 0x000000060200720c */ /* 0x080fe20003f46270 */
[----:B------:R-:W-:Y:S01]  /*1d980*/  IMAD.MOV.U32 R75, RZ, RZ, R210 ;  /* 0x000000ffff4b7224 */ /* 0x000fe200078e00d2 */
[----:B------:R-:W-:Y:S01]  /*1d990*/  FSEL R123, R182, -INF , !P1 ;  /* 0xff800000b67b7808 */ /* 0x000fe20004800000 */
[----:B------:R-:W-:Y:S01]  /*1d9a0*/  IMAD.MOV.U32 R246, RZ, RZ, R211 ;  /* 0x000000fffff67224 */ /* 0x000fe200078e00d3 */
[----:B------:R-:W-:Y:S01]  /*1d9b0*/  ISETP.GE.AND P6, PT, R4, R6, PT ;  /* 0x000000060400720c */ /* 0x000fe20003fc6270 */
[----:B------:R-:W-:Y:S01]  /*1d9c0*/  IMAD.MOV.U32 R66, RZ, RZ, R221 ;  /* 0x000000ffff427224 */ /* 0x000fe200078e00dd */
[----:B------:R-:W-:Y:S01]  /*1d9d0*/  ISETP.GE.AND P1, PT, R2, R5, PT ;  /* 0x000000050200720c */ /* 0x000fe20003f26270 */
[----:B------:R-:W-:Y:S01]  /*1d9e0*/  IMAD.MOV.U32 R221, RZ, RZ, R212 ;  /* 0x000000ffffdd7224 */ /* 0x000fe200078e00d4 */
[----:B--2---:R-:W-:-:S02]  /*1d9f0*/  LOP3.LUT R20, R7, 0x70, R0, 0xfe, !PT ;  /* 0x0000007007147812 */ /* 0x004fc400078efe00 */
[----:B------:R-:W-:Y:S02]  /*1da00*/  P2R R2, PR, RZ, 0x4 ;  /* 0x00000004ff027803 */ /* 0x000fe40000000000 */
[----:B------:R-:W-:Y:S02]  /*1da10*/  FSEL R131, R39, -INF , !P4 ;  /* 0xff80000027837808 */ /* 0x000fe40006000000 */
[----:B------:R-:W-:Y:S01]  /*1da20*/  FSEL R129, R181, -INF , !P6 ;  /* 0xff800000b5817808 */ /* 0x000fe20007000000 */
[----:B------:R-:W-:Y:S01]  /*1da30*/  MUFU.TANH R39, R21 ;  /* 0x0000001500277308 */ /* 0x000fe20000002400 */
[C---:B------:R-:W-:Y:S02]  /*1da40*/  ISETP.GE.AND P4, PT, R20.reuse, R6, PT ;  /* 0x000000061400720c */ /* 0x040fe40003f86270 */
[-C--:B------:R-:W-:Y:S01]  /*1da50*/  ISETP.GE.AND P2, PT, R20, R5.reuse, PT ;  /* 0x000000051400720c */ /* 0x080fe20003f46270 */
[----:B------:R-:W-:Y:S01]  /*1da60*/  FMUL.FTZ R20, R56, c[0x0][0x2ec] ;  /* 0x0000bb0038147a20 */ /* 0x000fe20000410000 */
[----:B------:R-:W-:Y:S01]  /*1da70*/  ISETP.NE.AND P6, PT, R2, RZ, PT ;  /* 0x000000ff0200720c */ /* 0x000fe20003fc5270 */
[----:B------:R-:W-:Y:S01]  /*1da80*/  FMUL.FTZ R2, R30, c[0x0][0x2ec] ;  /* 0x0000bb001e027a20 */ /* 0x000fe20000410000 */
[----:B------:R-:W-:-:S02]  /*1da90*/  ISETP.GE.AND P3, PT, R4, R5, PT ;  /* 0x000000050400720c */ /* 0x000fc40003f66270 */
[----:B------:R-:W-:Y:S02]  /*1daa0*/  FSEL R168, R37, -INF , !P6 ;  /* 0xff80000025a87808 */ /* 0x000fe40007000000 */
[----:B------:R2:W3:Y:S01]  /*1dab0*/  MUFU.TANH R37, R20 ;  /* 0x0000001400257308 */ /* 0x0004e20000002400 */
[--C-:B------:R-:W-:Y:S02]  /*1dac0*/  LOP3.LUT R4, R7, 0x60, R0.reuse, 0xfe, !PT ;  /* 0x0000006007047812 */ /* 0x100fe400078efe00 */
[----:B------:R-:W-:Y:S02]  /*1dad0*/  FSEL R121, R183, -INF , !P0 ;  /* 0xff800000b7797808 */ /* 0x000fe40004000000 */
[C---:B------:R-:W-:Y:S01]  /*1dae0*/  ISETP.GE.AND P5, PT, R4.reuse, R6, PT ;  /* 0x000000060400720c */ /* 0x040fe20003fa6270 */
[----:B-1----:R-:W-:Y:S01]  /*1daf0*/  HMMA.16816.F32 R60, R8, R16, R92 ;  /* 0x00000010083c723c */ /* 0x002fe2000000185c */
[----:B------:R-:W-:Y:S02]  /*1db00*/  ISETP.GE.AND P0, PT, R4, R5, PT ;  /* 0x000000050400720c */ /* 0x000fe40003f06270 */
[----:B------:R-:W-:-:S02]  /*1db10*/  LOP3.LUT R4, R7, 0x78, R0, 0xfe, !PT ;  /* 0x0000007807047812 */ /* 0x000fc400078efe00 */
[----:B------:R-:W-:Y:S02]  /*1db20*/  FSEL R130, R38, -INF , !P3 ;  /* 0xff80000026827808 */ /* 0x000fe40005800000 */
[----:B------:R-:W-:Y:S01]  /*1db30*/  FSEL R171, R180, -INF , !P0 ;  /* 0xff800000b4ab7808 */ /* 0x000fe20004000000 */
[----:B------:R-:W-:Y:S01]  /*1db40*/  FMUL.FTZ R16, R44, c[0x0][0x2ec] ;  /* 0x0000bb002c107a20 */ /* 0x000fe20000410000 */
[----:B--2---:R-:W1:Y:S01]  /*1db50*/  LDSM.16.M88.4 R20, [R232+0x7800] ;  /* 0x00780000e814783b */ /* 0x004e620000000200 */
[C---:B------:R-:W-:Y:S01]  /*1db60*/  ISETP.GE.AND P3, PT, R4.reuse, R6, PT ;  /* 0x000000060400720c */ /* 0x040fe20003f66270 */
[----:B------:R2:W-:Y:S01]  /*1db70*/  MUFU.TANH R38, R2 ;  /* 0x0000000200267308 */ /* 0x0005e20000002400 */
[----:B------:R-:W-:Y:S01]  /*1db80*/  ISETP.GE.AND P0, PT, R4, R5, PT ;  /* 0x000000050400720c */ /* 0x000fe20003f06270 */
[----:B------:R-:W-:Y:S01]  /*1db90*/  HMMA.16816.F32 R52, R8, R18, R88 ;  /* 0x000000120834723c */ /* 0x000fe20000001858 */
[----:B------:R-:W-:Y:S01]  /*1dba0*/  LOP3.LUT R4, R7, 0x80, R0, 0xfe, !PT ;  /* 0x0000008007047812 */ /* 0x000fe200078efe00 */
[----:B------:R-:W-:-:S04]  /*1dbb0*/  DEPBAR.LE SB0, 0x0 ;  /* 0x000080000000791a */ /* 0x000fc80000000000 */
[----:B------:R-:W-:Y:S01]  /*1dbc0*/  FSEL R133, R133, -INF , !P5 ;  /* 0xff80000085857808 */ /* 0x000fe20006800000 */
[----:B------:R3:W-:Y:S01]  /*1dbd0*/  MUFU.TANH R32, R16 ;  /* 0x0000001000207308 */ /* 0x0007e20000002400 */
[----:B------:R-:W-:Y:S02]  /*1dbe0*/  FSEL R172, R176, -INF , !P1 ;  /* 0xff800000b0ac7808 */ /* 0x000fe40004800000 */
[----:B------:R-:W-:Y:S01]  /*1dbf0*/  ISETP.GE.AND P5, PT, R4, R6, PT ;  /* 0x000000060400720c */ /* 0x000fe20003fa6270 */
[----:B------:R-:W-:Y:S01]  /*1dc00*/  FMUL.FTZ R62, R62, c[0x0][0x2ec] ;  /* 0x0000bb003e3e7a20 */ /* 0x000fe20000410000 */
[----:B------:R-:W-:Y:S01]  /*1dc10*/  ISETP.GE.AND P1, PT, R4, R5, PT ;  /* 0x000000050400720c */ /* 0x000fe20003f26270 */
[----:B------:R-:W-:Y:S01]  /*1dc20*/  FMUL.FTZ R4, R58, c[0x0][0x2ec] ;  /* 0x0000bb003a047a20 */ /* 0x000fe20000410000 */
[----:B--2---:R-:W-:Y:S02]  /*1dc30*/  LOP3.LUT R2, R7, 0x88, R0, 0xfe, !PT ;  /* 0x0000008807027812 */ /* 0x004fe400078efe00 */
[----:B------:R-:W-:Y:S01]  /*1dc40*/  FSEL R173, R173, -INF , !P4 ;  /* 0xff800000adad7808 */ /* 0x000fe20006000000 */
[----:B------:R2:W-:Y:S01]  /*1dc50*/  MUFU.TANH R34, R4 ;  /* 0x0000000400227308 */ /* 0x0005e20000002400 */
[----:B------:R-:W-:-:S02]  /*1dc60*/  FSEL R170, R170, -INF , !P2 ;  /* 0xff800000aaaa7808 */ /* 0x000fc40005000000 */
[----:B------:R-:W-:Y:S02]  /*1dc70*/  FSEL R169, R169, -INF , !P3 ;  /* 0xff800000a9a97808 */ /* 0x000fe40005800000 */
[----:B------:R-:W-:Y:S01]  /*1dc80*/  FSEL R132, R132, -INF , !P0 ;  /* 0xff80000084847808 */ /* 0x000fe20004000000 */
[----:B---3--:R-:W-:Y:S01]  /*1dc90*/  FMUL.FTZ R16, R24, c[0x0][0x2ec] ;  /* 0x0000bb0018107a20 */ /* 0x008fe20000410000 */
[----:B------:R-:W-:Y:S01]  /*1dca0*/  ISETP.GE.AND P4, PT, R2, R6, PT ;  /* 0x000000060200720c */ /* 0x000fe20003f86270 */
[----:B------:R-:W-:Y:S01]  /*1dcb0*/  FMUL.FTZ R52, R52, c[0x0][0x2ec] ;  /* 0x0000bb0034347a20 */ /* 0x000fe20000410000 */
[----:B------:R-:W-:Y:S01]  /*1dcc0*/  ISETP.GE.AND P2, PT, R2, R5, PT ;  /* 0x000000050200720c */ /* 0x000fe20003f46270 */
[----:B------:R3:W-:Y:S01]  /*1dcd0*/  MUFU.TANH R28, R16 ;  /* 0x00000010001c7308 */ /* 0x0007e20000002400 */
[----:B------:R-:W-:Y:S01]  /*1dce0*/  LOP3.LUT R2, R7, 0x98, R0, 0xfe, !PT ;  /* 0x0000009807027812 */ /* 0x000fe200078efe00 */
[----:B------:R-:W-:Y:S01]  /*1dcf0*/  FMUL.FTZ R54, R54, c[0x0][0x2ec] ;  /* 0x0000bb0036367a20 */ /* 0x000fe20000410000 */
[----:B------:R-:W-:-:S02]  /*1dd00*/  FSEL R128, R128, -INF , !P5 ;  /* 0xff80000080807808 */ /* 0x000fc40006800000 */
[----:B------:R-:W-:Y:S02]  /*1dd10*/  FSEL R118, R118, -INF , !P1 ;  /* 0xff80000076767808 */ /* 0x000fe40004800000 */
[C-C-:B--2---:R-:W-:Y:S01]  /*1dd20*/  LOP3.LUT R4, R7.reuse, 0x90, R0.reuse, 0xfe, !PT ;  /* 0x0000009007047812 */ /* 0x144fe200078efe00 */
[----:B------:R-:W-:Y:S01]  /*1dd30*/  MUFU.TANH R62, R62 ;  /* 0x0000003e003e7308 */ /* 0x000fe20000002400 */
[-C--:B------:R-:W-:Y:S01]  /*1dd40*/  ISETP.GE.AND P5, PT, R2, R6.reuse, PT ;  /* 0x000000060200720c */ /* 0x080fe20003fa6270 */
[----:B-1----:R-:W-:Y:S01]  /*1dd50*/  HMMA.16816.F32 R12, R8, R22, R12 ;  /* 0x00000016080c723c */ /* 0x002fe2000000180c */
[C---:B------:R-:W-:Y:S02]  /*1dd60*/  ISETP.GE.AND P3, PT, R4.reuse, R6, PT ;  /* 0x000000060400720c */ /* 0x040fe40003f66270 */
[-C--:B------:R-:W-:Y:S01]  /*1dd70*/  ISETP.GE.AND P0, PT, R4, R5.reuse, PT ;  /* 0x000000050400720c */ /* 0x080fe20003f06270 */
[----:B------:R-:W-:Y:S01]  /*1dd80*/  FMUL.FTZ R4, R46, c[0x0][0x2ec] ;  /* 0x0000bb002e047a20 */ /* 0x000fe20000410000 */
[----:B------:R-:W-:Y:S01]  /*1dd90*/  ISETP.GE.AND P1, PT, R2, R5, PT ;  /* 0x000000050200720c */ /* 0x000fe20003f26270 */
[----:B---3--:R-:W-:Y:S01]  /*1dda0*/  FMUL.FTZ R16, R26, c[0x0][0x2ec] ;  /* 0x0000bb001a107a20 */ /* 0x008fe20000410000 */
[----:B------:R-:W-:Y:S01]  /*1ddb0*/  LOP3.LUT R2, R7, 0xa8, R0, 0xfe, !PT ;  /* 0x000000a807027812 */ /* 0x000fe200078efe00 */
[----:B------:R1:W2:Y:S01]  /*1ddc0*/  MUFU.TANH R30, R4 ;  /* 0x00000004001e7308 */ /* 0x0002a20000002400 */
[----:B------:R-:W-:-:S02]  /*1ddd0*/  FSEL R115, R115, -INF , !P4 ;  /* 0xff80000073737808 */ /* 0x000fc40006000000 */
[----:B------:R-:W-:Y:S02]  /*1dde0*/  FSEL R110, R110, -INF , !P2 ;  /* 0xff8000006e6e7808 */ /* 0x000fe40005000000 */
[----:B------:R-:W-:Y:S02]  /*1ddf0*/  FSEL R106, R106, -INF , !P3 ;  /* 0xff8000006a6a7808 */ /* 0x000fe40005800000 */
[----:B------:R-:W-:Y:S01]  /*1de00*/  FSEL R176, R104, -INF , !P0 ;  /* 0xff80000068b07808 */ /* 0x000fe20004000000 */
[----:B------:R3:W2:Y:S01]  /*1de10*/  MUFU.TANH R26, R16 ;  /* 0x00000010001a7308 */ /* 0x0006a20000002400 */
[C---:B------:R-:W-:Y:S02]  /*1de20*/  ISETP.GE.AND P3, PT, R2.reuse, R6, PT ;  /* 0x000000060200720c */ /* 0x040fe40003f66270 */
[----:B------:R-:W-:Y:S02]  /*1de30*/  ISETP.GE.AND P0, PT, R2, R5, PT ;  /* 0x000000050200720c */ /* 0x000fe40003f06270 */
[----:B------:R-:W-:-:S02]  /*1de40*/  LOP3.LUT R2, R7, 0xb8, R0, 0xfe, !PT ;  /* 0x000000b807027812 */ /* 0x000fc400078efe00 */
[----:B------:R-:W-:Y:S01]  /*1de50*/  FSEL R125, R103, -INF , !P5 ;  /* 0xff800000677d7808 */ /* 0x000fe20006800000 */
[----:B------:R-:W-:Y:S01]  /*1de60*/  MUFU.TANH R52, R52 ;  /* 0x0000003400347308 */ /* 0x000fe20000002400 */
[C-C-:B-1----:R-:W-:Y:S01]  /*1de70*/  LOP3.LUT R4, R7.reuse, 0xa0, R0.reuse, 0xfe, !PT ;  /* 0x000000a007047812 */ /* 0x142fe200078efe00 */
[----:B------:R-:W-:Y:S01]  /*1de80*/  FMUL.FTZ R12, R12, c[0x0][0x2ec] ;  /* 0x0000bb000c0c7a20 */ /* 0x000fe20000410000 */
[----:B------:R-:W-:Y:S02]  /*1de90*/  FSEL R127, R78, -INF , !P1 ;  /* 0xff8000004e7f7808 */ /* 0x000fe40004800000 */
[C---:B------:R-:W-:Y:S02]  /*1dea0*/  ISETP.GE.AND P4, PT, R4.reuse, R6, PT ;  /* 0x000000060400720c */ /* 0x040fe40003f86270 */
[----:B------:R-:W-:Y:S01]  /*1deb0*/  ISETP.GE.AND P2, PT, R4, R5, PT ;  /* 0x000000050400720c */ /* 0x000fe20003f46270 */
[----:B---3--:R-:W-:Y:S01]  /*1dec0*/  FMUL.FTZ R16, R60, c[0x0][0x2ec] ;  /* 0x0000bb003c107a20 */ /* 0x008fe20000410000 */
[----:B------:R-:W-:Y:S01]  /*1ded0*/  LOP3.LUT R4, R7, 0xb0, R0, 0xfe, !PT ;  /* 0x000000b007047812 */ /* 0x000fe200078efe00 */
[----:B------:R-:W-:Y:S01]  /*1dee0*/  MUFU.TANH R54, R54 ;  /* 0x0000003600367308 */ /* 0x000fe20000002400 */
[----:B------:R-:W-:-:S02]  /*1def0*/  FSEL R182, R72, -INF , !P2 ;  /* 0xff80000048b67808 */ /* 0x000fc40005000000 */
[CC--:B------:R-:W-:Y:S02]  /*1df00*/  ISETP.GE.AND P6, PT, R4.reuse, R6.reuse, PT ;  /* 0x000000060400720c */ /* 0x0c0fe40003fc6270 */
[-C--:B------:R-:W-:Y:S02]  /*1df10*/  ISETP.GE.AND P1, PT, R4, R5.reuse, PT ;  /* 0x000000050400720c */ /* 0x080fe40003f26270 */
[C---:B------:R-:W-:Y:S01]  /*1df20*/  ISETP.GE.AND P5, PT, R2.reuse, R6, PT ;  /* 0x000000060200720c */ /* 0x040fe20003fa6270 */
[----:B------:R1:W3:Y:S01]  /*1df30*/  MUFU.TANH R24, R16 ;  /* 0x0000001000187308 */ /* 0x0002e20000002400 */
[----:B------:R-:W-:Y:S02]  /*1df40*/  ISETP.GE.AND P2, PT, R2, R5, PT ;  /* 0x000000050200720c */ /* 0x000fe40003f46270 */
[----:B------:R-:W-:Y:S02]  /*1df50*/  LOP3.LUT R2, R7, 0xc8, R0, 0xfe, !PT ;  /* 0x000000c807027812 */ /* 0x000fe400078efe00 */
[----:B------:R-:W-:-:S02]  /*1df60*/  FSEL R183, R68, -INF , !P6 ;  /* 0xff80000044b77808 */ /* 0x000fc40007000000 */
[----:B------:R-:W-:Y:S01]  /*1df70*/  FSEL R188, R64, -INF , !P1 ;  /* 0xff80000040bc7808 */ /* 0x000fe20004800000 */
[----:B------:R-:W-:Y:S01]  /*1df80*/  MUFU.TANH R12, R12 ;  /* 0x0000000c000c7308 */ /* 0x000fe20000002400 */
[C-C-:B------:R-:W-:Y:S02]  /*1df90*/  LOP3.LUT R4, R7.reuse, 0xc0, R0.reuse, 0xfe, !PT ;  /* 0x000000c007047812 */ /* 0x140fe400078efe00 */
[C---:B------:R-:W-:Y:S02]  /*1dfa0*/  ISETP.GE.AND P6, PT, R2.reuse, R6, PT ;  /* 0x000000060200720c */ /* 0x040fe40003fc6270 */
[----:B------:R-:W-:Y:S02]  /*1dfb0*/  ISETP.GE.AND P1, PT, R2, R5, PT ;  /* 0x000000050200720c */ /* 0x000fe40003f26270 */
[----:B------:R-:W-:Y:S01]  /*1dfc0*/  LOP3.LUT R2, R7, 0xd0, R0, 0xfe, !PT ;  /* 0x000000d007027812 */ /* 0x000fe200078efe00 */
[----:B-1----:R-:W-:Y:S01]  /*1dfd0*/  HMMA.16816.F32 R16, R8, R20, R96 ;  /* 0x000000140810723c */ /* 0x002fe20000001860 */
[----:B------:R-:W-:-:S02]  /*1dfe0*/  FSEL R177, R76, -INF , !P4 ;  /* 0xff8000004cb17808 */ /* 0x000fc40006000000 */
[----:B------:R-:W-:Y:S02]  /*1dff0*/  FSEL R181, R70, -INF , !P0 ;  /* 0xff80000046b57808 */ /* 0x000fe40004000000 */
[----:B------:R-:W-:Y:S02]  /*1e000*/  FSEL R179, R73, -INF , !P3 ;  /* 0xff80000049b37808 */ /* 0x000fe40005800000 */
[C---:B------:R-:W-:Y:S01]  /*1e010*/  ISETP.GE.AND P4, PT, R4.reuse, R6, PT ;  /* 0x000000060400720c */ /* 0x040fe20003f86270 */
[----:B------:R-:W-:Y:S01]  /*1e020*/  FMUL.FTZ R9, R79, c[0x0][0x2ec] ;  /* 0x0000bb004f097a20 */ /* 0x000fe20000410000 */
[-C--:B------:R-:W-:Y:S02]  /*1e030*/  ISETP.GE.AND P0, PT, R4, R5.reuse, PT ;  /* 0x000000050400720c */ /* 0x080fe40003f06270 */
[----:B------:R-:W-:Y:S02]  /*1e040*/  ISETP.GE.AND P3, PT, R2, R5, PT ;  /* 0x000000050200720c */ /* 0x000fe40003f66270 */
[----:B------:R-:W-:-:S02]  /*1e050*/  LOP3.LUT R4, R7, 0xe0, R0, 0xfe, !PT ;  /* 0x000000e007047812 */ /* 0x000fc400078efe00 */
[----:B------:R-:W-:Y:S02]  /*1e060*/  FSEL R185, R41, -INF , !P5 ;  /* 0xff80000029b97808 */ /* 0x000fe40006800000 */
[C-C-:B------:R-:W-:Y:S02]  /*1e070*/  LOP3.LUT R8, R7.reuse, 0xe8, R0.reuse, 0xfe, !PT ;  /* 0x000000e807087812 */ /* 0x140fe400078efe00 */
[-C--:B------:R-:W-:Y:S02]  /*1e080*/  ISETP.GE.AND P5, PT, R2, R6.reuse, PT ;  /* 0x000000060200720c */ /* 0x080fe40003fa6270 */
[----:B------:R-:W-:Y:S02]  /*1e090*/  FSEL R187, R40, -INF , !P2 ;  /* 0xff80000028bb7808 */ /* 0x000fe40005000000 */
[----:B------:R-:W-:Y:S01]  /*1e0a0*/  LOP3.LUT R2, R7, 0xd8, R0, 0xfe, !PT ;  /* 0x000000d807027812 */ /* 0x000fe200078efe00 */
[----:B------:R-:W-:Y:S01]  /*1e0b0*/  FMUL.FTZ R16, R16, c[0x0][0x2ec] ;  /* 0x0000bb0010107a20 */ /* 0x000fe20000410000 */
[----:B------:R-:W-:Y:S01]  /*1e0c0*/  FSEL R192, R37, -INF , !P6 ;  /* 0xff80000025c07808 */ /* 0x000fe20007000000 */
[----:B------:R-:W-:Y:S01]  /*1e0d0*/  FMUL.FTZ R18, R18, c[0x0][0x2ec] ;  /* 0x0000bb0012127a20 */ /* 0x000fe20000410000 */
[-C--:B------:R-:W-:Y:S01]  /*1e0e0*/  ISETP.GE.AND P2, PT, R4, R6.reuse, PT ;  /* 0x000000060400720c */ /* 0x080fe20003f46270 */
[----:B------:R-:W-:Y:S01]  /*1e0f0*/  FMUL.FTZ R17, R17, c[0x0][0x2ec] ;  /* 0x0000bb0011117a20 */ /* 0x000fe20000410000 */
[----:B--2---:R-:W-:Y:S01]  /*1e100*/  FSEL R200, R30, -INF , !P3 ;  /* 0xff8000001ec87808 */ /* 0x004fe20005800000 */
[----:B------:R-:W1:Y:S01]  /*1e110*/  MUFU.TANH R16, R16 ;  /* 0x0000001000107308 */ /* 0x000e620000002400 */
[C---:B------:R-:W-:Y:S01]  /*1e120*/  ISETP.GE.AND P6, PT, R8.reuse, R6, PT ;  /* 0x000000060800720c */ /* 0x040fe20003fc6270 */
[----:B------:R-:W-:Y:S01]  /*1e130*/  FMUL.FTZ R19, R19, c[0x0][0x2ec] ;  /* 0x0000bb0013137a20 */ /* 0x000fe20000410000 */
[----:B------:R-:W-:Y:S01]  /*1e140*/  ISETP.GE.AND P3, PT, R8, R5, PT ;  /* 0x000000050800720c */ /* 0x000fe20003f66270 */
[----:B------:R-:W-:Y:S01]  /*1e150*/  FMUL.FTZ R8, R14, c[0x0][0x2ec] ;  /* 0x0000bb000e087a20 */ /* 0x000fe20000410000 */
[----:B------:R-:W-:-:S02]  /*1e160*/  FSEL R190, R39, -INF , !P4 ;  /* 0xff80000027be7808 */ /* 0x000fc40006000000 */
[----:B------:R-:W-:Y:S01]  /*1e170*/  FSEL R193, R38, -INF , !P0 ;  /* 0xff80000026c17808 */ /* 0x000fe20004000000 */
[----:B------:R-:W2:Y:S01]  /*1e180*/  MUFU.TANH R18, R18 ;  /* 0x0000001200127308 */ /* 0x000ea20000002400 */
[C---:B------:R-:W-:Y:S02]  /*1e190*/  ISETP.GE.AND P4, PT, R2.reuse, R6, PT ;  /* 0x000000060200720c */ /* 0x040fe40003f86270 */
[-C--:B------:R-:W-:Y:S02]  /*1e1a0*/  ISETP.GE.AND P0, PT, R2, R5.reuse, PT ;  /* 0x000000050200720c */ /* 0x080fe40003f06270 */
[----:B------:R-:W-:Y:S02]  /*1e1b0*/  P2R R2, PR, RZ, 0x4 ;  /* 0x00000004ff027803 */ /* 0x000fe40000000000 */
[----:B------:R-:W-:Y:S01]  /*1e1c0*/  ISETP.GE.AND P2, PT, R4, R5, PT ;  /* 0x000000050400720c */ /* 0x000fe20003f46270 */
[----:B------:R-:W1:Y:S01]  /*1e1d0*/  MUFU.TANH R8, R8 ;  /* 0x0000000800087308 */ /* 0x000e620000002400 */
[----:B------:R-:W-:-:S02]  /*1e1e0*/  LOP3.LUT R4, R7, 0xf0, R0, 0xfe, !PT ;  /* 0x000000f007047812 */ /* 0x000fc400078efe00 */
[----:B------:R-:W-:Y:S02]  /*1e1f0*/  FSEL R195, R34, -INF , !P1 ;  /* 0xff80000022c37808 */ /* 0x000fe40004800000 */
[----:B------:R-:W-:Y:S02]  /*1e200*/  FSEL R197, R32, -INF , !P5 ;  /* 0xff80000020c57808 */ /* 0x000fe40006800000 */
[----:B------:R-:W-:Y:S01]  /*1e210*/  FSEL R198, R28, -INF , !P4 ;  /* 0xff8000001cc67808 */ /* 0x000fe20006000000 */
[----:B------:R1:W-:Y:S01]  /*1e220*/  MUFU.TANH R34, R9 ;  /* 0x0000000900227308 */ /* 0x0003e20000002400 */
[----:B------:R-:W-:Y:S02]  /*1e230*/  ISETP.NE.AND P4, PT, R2, RZ, PT ;  /* 0x000000ff0200720c */ /* 0x000fe40003f85270 */
[C---:B------:R-:W-:Y:S02]  /*1e240*/  ISETP.GE.AND P5, PT, R4.reuse, R6, PT ;  /* 0x000000060400720c */ /* 0x040fe40003fa6270 */
[----:B------:R-:W-:-:S02]  /*1e250*/  ISETP.GE.AND P1, PT, R4, R5, PT ;  /* 0x000000050400720c */ /* 0x000fc40003f26270 */
[C---:B------:R-:W-:Y:S01]  /*1e260*/  LOP3.LUT R4, R7.reuse, 0xf8, R0, 0xfe, !PT ;  /* 0x000000f807047812 */ /* 0x040fe200078efe00 */
[----:B------:R-:W-:Y:S01]  /*1e270*/  MUFU.TANH R17, R17 ;  /* 0x0000001100117308 */ /* 0x000fe20000002400 */
[----:B------:R-:W-:Y:S02]  /*1e280*/  LOP3.LUT R0, R7, R0, RZ, 0xfc, !PT ;  /* 0x0000000007007212 */ /* 0x000fe400078efcff */
[----:B------:R-:W-:Y:S02]  /*1e290*/  FSEL R202, R26, -INF , !P0 ;  /* 0xff8000001aca7808 */ /* 0x000fe40004000000 */
[----:B---3--:R-:W-:Y:S02]  /*1e2a0*/  FSEL R204, R24, -INF , !P4 ;  /* 0xff80000018cc7808 */ /* 0x008fe40006000000 */
[C---:B------:R-:W-:Y:S01]  /*1e2b0*/  ISETP.GE.AND P4, PT, R4.reuse, R6, PT ;  /* 0x000000060400720c */ /* 0x040fe20003f86270 */
[----:B-1----:R-:W-:Y:S01]  /*1e2c0*/  FMUL.FTZ R9, R69, c[0x0][0x2ec] ;  /* 0x0000bb0045097a20 */ /* 0x002fe20000410000 */
[----:B------:R-:W-:Y:S01]  /*1e2d0*/  ISETP.GE.AND P0, PT, R4, R5, PT ;  /* 0x000000050400720c */ /* 0x000fe20003f06270 */
[----:B------:R-:W-:Y:S01]  /*1e2e0*/  FMUL.FTZ R4, R77, c[0x0][0x2ec] ;  /* 0x0000bb004d047a20 */ /* 0x000fe20000410000 */
[----:B------:R-:W-:Y:S01]  /*1e2f0*/  IADD3 R2, R0, 0x1, RZ ;  /* 0x0000000100027810 */ /* 0x000fe20007ffe0ff */
[----:B------:R-:W-:Y:S01]  /*1e300*/  MUFU.TANH R14, R9 ;  /* 0x00000009000e7308 */ /* 0x000fe20000002400 */
[----:B------:R-:W-:-:S02]  /*1e310*/  FSEL R208, R62, -INF , !P2 ;  /* 0xff8000003ed07808 */ /* 0x000fc40005000000 */
[----:B------:R-:W-:Y:S02]  /*1e320*/  FSEL R206, R52, -INF , !P6 ;  /* 0xff80000034ce7808 */ /* 0x000fe40007000000 */
[C---:B------:R-:W-:Y:S02]  /*1e330*/  ISETP.GE.AND P6, PT, R2.reuse, R6, PT ;  /* 0x000000060200720c */ /* 0x040fe40003fc6270 */
[----:B------:R-:W-:Y:S01]  /*1e340*/  ISETP.GE.AND P2, PT, R2, R5, PT ;  /* 0x000000050200720c */ /* 0x000fe20003f46270 */
[----:B------:R1:W3:Y:S01]  /*1e350*/  MUFU.TANH R37, R4 ;  /* 0x0000000400257308 */ /* 0x0002e20000002400 */
[----:B------:R-:W-:Y:S02]  /*1e360*/  IADD3 R2, R0, 0x9, RZ ;  /* 0x0000000900027810 */ /* 0x000fe40007ffe0ff */
[----:B------:R-:W-:Y:S02]  /*1e370*/  FSEL R210, R54, -INF , !P3 ;  /* 0xff80000036d27808 */ /* 0x000fe40005800000 */
[----:B------:R-:W-:-:S02]  /*1e380*/  FSEL R211, R16, -INF , !P5 ;  /* 0xff80000010d37808 */ /* 0x000fc40006800000 */
[----:B--2---:R-:W-:Y:S01]  /*1e390*/  FSEL R213, R18, -INF , !P1 ;  /* 0xff80000012d57808 */ /* 0x004fe20004800000 */
[----:B------:R-:W-:Y:S01]  /*1e3a0*/  MUFU.TANH R19, R19 ;  /* 0x0000001300137308 */ /* 0x000fe20000002400 */
[----:B------:R-:W-:Y:S01]  /*1e3b0*/  FSEL R214, R8, -INF , !P0 ;  /* 0xff80000008d67808 */ /* 0x000fe20004000000 */
[----:B------:R-:W-:Y:S01]  /*1e3c0*/  FMUL.FTZ R8, R71, c[0x0][0x2ec] ;  /* 0x0000bb0047087a20 */ /* 0x000fe20000410000 */
[----:B------:R-:W-:Y:S01]  /*1e3d0*/  BAR.SYNC.DEFER_BLOCKING 0x0 ;  /* 0x0000000000007b1d */ /* 0x000fe20000010000 */
[C---:B------:R-:W-:Y:S02]  /*1e3e0*/  ISETP.GE.AND P5, PT, R2.reuse, R6, PT ;  /* 0x000000060200720c */ /* 0x040fe40003fa6270 */
[----:B------:R-:W-:Y:S02]  /*1e3f0*/  ISETP.GE.AND P1, PT, R2, R5, PT ;  /* 0x000000050200720c */ /* 0x000fe40003f26270 */
[C---:B-1----:R-:W-:Y:S01]  /*1e400*/  IADD3 R4, R0.reuse, 0x11, RZ ;  /* 0x0000001100047810 */ /* 0x042fe20007ffe0ff */
[----:B------:R1:W-:Y:S01]  /*1e410*/  MUFU.TANH R32, R8 ;  /* 0x0000000800207308 */ /* 0x0003e20000002400 */
[----:B------:R-:W-:-:S02]  /*1e420*/  IADD3 R2, R0, 0x19, RZ ;  /* 0x0000001900027810 */ /* 0x000fc40007ffe0ff */
[C---:B------:R-:W-:Y:S02]  /*1e430*/  ISETP.GE.AND P3, PT, R4.reuse, R6, PT ;  /* 0x000000060400720c */ /* 0x040fe40003f66270 */
[----:B------:R-:W-:Y:S02]  /*1e440*/  ISETP.GE.AND P0, PT, R4, R5, PT ;  /* 0x000000050400720c */ /* 0x000fe40003f06270 */
[----:B------:R-:W-:Y:S02]  /*1e450*/  IADD3 R4, R0, 0x21, RZ ;  /* 0x0000002100047810 */ /* 0x000fe40007ffe0ff */
[----:B------:R-:W-:Y:S02]  /*1e460*/  FSEL R212, R12, -INF , !P4 ;  /* 0xff8000000cd47808 */ /* 0x000fe40006000000 */
[----:B------:R-:W-:Y:S02]  /*1e470*/  FSEL R38, R48, -INF , !P6 ;  /* 0xff80000030267808 */ /* 0x000fe40007000000 */
[----:B------:R-:W-:-:S02]  /*1e480*/  FSEL R40, R246, -INF , !P2 ;  /* 0xff800000f6287808 */ /* 0x000fc40005000000 */
[----:B------:R-:W-:Y:S01]  /*1e490*/  FSEL R41, R247, -INF , !P1 ;  /* 0xff800000f7297808 */ /* 0x000fe20004800000 */
[----:B-1----:R-:W-:Y:S01]  /*1e4a0*/  FMUL.FTZ R8, R35, c[0x0][0x2ec] ;  /* 0x0000bb0023087a20 */ /* 0x002fe20000410000 */
[CC--:B------:R-:W-:Y:S02]  /*1e4b0*/  ISETP.GE.AND P6, PT, R2.reuse, R6.reuse, PT ;  /* 0x000000060200720c */ /* 0x0c0fe40003fc6270 */
[-C--:B------:R-:W-:Y:S01]  /*1e4c0*/  ISETP.GE.AND P2, PT, R2, R5.reuse, PT ;  /* 0x000000050200720c */ /* 0x080fe20003f46270 */
[----:B------:R1:W2:Y:S01]  /*1e4d0*/  MUFU.TANH R30, R8 ;  /* 0x00000008001e7308 */ /* 0x0002a20000002400 */
[C---:B------:R-:W-:Y:S02]  /*1e4e0*/  ISETP.GE.AND P4, PT, R4.reuse, R6, PT ;  /* 0x000000060400720c */ /* 0x040fe40003f86270 */
[----:B------:R-:W-:Y:S01]  /*1e4f0*/  ISETP.GE.AND P1, PT, R4, R5, PT ;  /* 0x000000050400720c */ /* 0x000fe20003f26270 */
[----:B------:R-:W-:Y:S01]  /*1e500*/  FMUL.FTZ R4, R33, c[0x0][0x2ec] ;  /* 0x0000bb0021047a20 */ /* 0x000fe20000410000 */
[----:B------:R-:W-:-:S02]  /*1e510*/  IADD3 R2, R0, 0x29, RZ ;  /* 0x0000002900027810 */ /* 0x000fc40007ffe0ff */
[----:B------:R-:W-:Y:S01]  /*1e520*/  FSEL R42, R252, -INF , !P3 ;  /* 0xff800000fc2a7808 */ /* 0x000fe20005800000 */
[----:B------:R2:W-:Y:S01]  /*1e530*/  MUFU.TANH R11, R4 ;  /* 0x00000004000b7308 */ /* 0x0005e20000002400 */
[----:B------:R-:W-:Y:S02]  /*1e540*/  FSEL R43, R75, -INF , !P0 ;  /* 0xff8000004b2b7808 */ /* 0x000fe40004000000 */
[C---:B------:R-:W-:Y:S02]  /*1e550*/  ISETP.GE.AND P3, PT, R2.reuse, R6, PT ;  /* 0x000000060200720c */ /* 0x040fe40003f66270 */
[----:B------:R-:W-:Y:S02]  /*1e560*/  ISETP.GE.AND P0, PT, R2, R5, PT ;  /* 0x000000050200720c */ /* 0x000fe40003f06270 */
[----:B------:R-:W-:Y:S01]  /*1e570*/  IADD3 R2, R0, 0x31, RZ ;  /* 0x0000003100027810 */ /* 0x000fe20007ffe0ff */
[----:B-1----:R-:W-:Y:S01]  /*1e580*/  FMUL.FTZ R8, R65, c[0x0][0x2ec] ;  /* 0x0000bb0041087a20 */ /* 0x002fe20000410000 */
[----:B------:R-:W-:-:S02]  /*1e590*/  FSEL R39, R66, -INF , !P5 ;  /* 0xff80000042277808 */ /* 0x000fc40006800000 */
[----:B------:R-:W-:Y:S01]  /*1e5a0*/  FSEL R48, R249, -INF , !P2 ;  /* 0xff800000f9307808 */ /* 0x000fe20005000000 */
[----:B------:R1:W1:Y:S01]  /*1e5b0*/  MUFU.TANH R28, R8 ;  /* 0x00000008001c7308 */ /* 0x0002620000002400 */
[----:B------:R-:W-:Y:S02]  /*1e5c0*/  FSEL R50, R250, -INF , !P4 ;  /* 0xff800000fa327808 */ /* 0x000fe40006000000 */
[----:B------:R-:W-:Y:S02]  /*1e5d0*/  FSEL R58, R251, -INF , !P1 ;  /* 0xff800000fb3a7808 */ /* 0x000fe40004800000 */
[----:B--2---:R-:W-:Y:S02]  /*1e5e0*/  IADD3 R4, R0, 0x39, RZ ;  /* 0x0000003900047810 */ /* 0x004fe40007ffe0ff */
[C---:B------:R-:W-:Y:S02]  /*1e5f0*/  ISETP.GE.AND P5, PT, R2.reuse, R6, PT ;  /* 0x000000060200720c */ /* 0x040fe40003fa6270 */
[----:B------:R-:W-:-:S02]  /*1e600*/  ISETP.GE.AND P2, PT, R2, R5, PT ;  /* 0x000000050200720c */ /* 0x000fc40003f46270 */
[C---:B------:R-:W-:Y:S02]  /*1e610*/  ISETP.GE.AND P4, PT, R4.reuse, R6, PT ;  /* 0x000000060400720c */ /* 0x040fe40003f86270 */
[----:B------:R-:W-:Y:S02]  /*1e620*/  ISETP.GE.AND P1, PT, R4, R5, PT ;  /* 0x000000050400720c */ /* 0x000fe40003f26270 */
[C---:B------:R-:W-:Y:S01]  /*1e630*/  IADD3 R2, R0.reuse, 0x41, RZ ;  /* 0x0000004100027810 */ /* 0x040fe20007ffe0ff */
[----:B-1----:R-:W-:Y:S01]  /*1e640*/  FMUL.FTZ R8, R67, c[0x0][0x2ec] ;  /* 0x0000bb0043087a20 */ /* 0x002fe20000410000 */
[----:B------:R-:W-:Y:S02]  /*1e650*/  IADD3 R4, R0, 0x49, RZ ;  /* 0x0000004900047810 */ /* 0x000fe40007ffe0ff */
[----:B------:R-:W-:Y:S01]  /*1e660*/  FSEL R56, R240, -INF , !P3 ;  /* 0xff800000f0387808 */ /* 0x000fe20005800000 */
[----:B------:R1:W-:Y:S01]  /*1e670*/  MUFU.TANH R10, R8 ;  /* 0x00000008000a7308 */ /* 0x0003e20000002400 */
        /* <DEDUP_REMOVED lines=8> */
[----:B------:R-:W-:Y:S01]  /*1e700*/  IADD3 R2, R0, 0x51, RZ ;  /* 0x0000005100027810 */ /* 0x000fe20007ffe0ff */
[----:B-1----:R-:W-:Y:S01]  /*1e710*/  FMUL.FTZ R8, R51, c[0x0][0x2ec] ;  /* 0x0000bb0033087a20 */ /* 0x002fe20000410000 */
[----:B------:R-:W-:Y:S01]  /*1e720*/  FSEL R68, R224, -INF , !P4 ;  /* 0xff800000e0447808 */ /* 0x000fe20006000000 */
[----:B------:R1:W2:Y:S01]  /*1e730*/  MUFU.TANH R26, R4 ;  /* 0x00000004001a7308 */ /* 0x0002a20000002400 */
[----:B------:R-:W-:-:S02]  /*1e740*/  FSEL R49, R225, -INF , !P1 ;  /* 0xff800000e1317808 */ /* 0x000fc40004800000 */
[C---:B------:R-:W-:Y:S02]  /*1e750*/  ISETP.GE.AND P4, PT, R2.reuse, R6, PT ;  /* 0x000000060200720c */ /* 0x040fe40003f86270 */
[----:B------:R-:W-:Y:S02]  /*1e760*/  ISETP.GE.AND P1, PT, R2, R5, PT ;  /* 0x000000050200720c */ /* 0x000fe40003f26270 */
[----:B------:R-:W-:Y:S01]  /*1e770*/  IADD3 R2, R0, 0x59, RZ ;  /* 0x0000005900027810 */ /* 0x000fe20007ffe0ff */
[----:B------:R2:W2:Y:S01]  /*1e780*/  MUFU.TANH R9, R8 ;  /* 0x0000000800097308 */ /* 0x0004a20000002400 */
[----:B------:R-:W-:Y:S02]  /*1e790*/  FSEL R51, R226, -INF , !P3 ;  /* 0xff800000e2337808 */ /* 0x000fe40005800000 */
[----:B------:R-:W-:Y:S02]  /*1e7a0*/  FSEL R73, R227, -INF , !P0 ;  /* 0xff800000e3497808 */ /* 0x000fe40004000000 */
[----:B------:R-:W-:-:S02]  /*1e7b0*/  FSEL R72, R220, -INF , !P5 ;  /* 0xff800000dc487808 */ /* 0x000fc40006800000 */
[----:B------:R-:W-:Y:S02]  /*1e7c0*/  FSEL R75, R221, -INF , !P2 ;  /* 0xff800000dd4b7808 */ /* 0x000fe40005000000 */
[----:B-1----:R-:W-:Y:S02]  /*1e7d0*/  IADD3 R4, R0, 0x61, RZ ;  /* 0x0000006100047810 */ /* 0x002fe40007ffe0ff */
[CC--:B------:R-:W-:Y:S02]  /*1e7e0*/  ISETP.GE.AND P3, PT, R2.reuse, R6.reuse, PT ;  /* 0x000000060200720c */ /* 0x0c0fe40003f66270 */
[-C--:B------:R-:W-:Y:S02]  /*1e7f0*/  ISETP.GE.AND P0, PT, R2, R5.reuse, PT ;  /* 0x000000050200720c */ /* 0x080fe40003f06270 */
[C---:B------:R-:W-:Y:S01]  /*1e800*/  ISETP.GE.AND P5, PT, R4.reuse, R6, PT ;  /* 0x000000060400720c */ /* 0x040fe20003fa6270 */
[----:B--2---:R-:W-:Y:S01]  /*1e810*/  FMUL.FTZ R8, R29, c[0x0][0x2ec] ;  /* 0x0000bb001d087a20 */ /* 0x004fe20000410000 */
        /* <DEDUP_REMOVED lines=12> */
[----:B------:R-:W-:Y:S01]  /*1e8e0*/  ISETP.GE.AND P0, PT, R4, R5, PT ;  /* 0x000000050400720c */ /* 0x000fe20003f06270 */
[----:B------:R-:W-:Y:S01]  /*1e8f0*/  FMUL.FTZ R4, R57, c[0x0][0x2ec] ;  /* 0x0000bb0039047a20 */ /* 0x000fe20000410000 */
[----:B------:R-:W-:Y:S01]  /*1e900*/  IADD3 R2, R0, 0x79, RZ ;  /* 0x0000007900027810 */ /* 0x000fe20007ffe0ff */
[----:B------:R1:W2:Y:S01]  /*1e910*/  MUFU.TANH R22, R8 ;  /* 0x0000000800167308 */ /* 0x0002a20000002400 */
[----:B------:R-:W-:-:S02]  /*1e920*/  FSEL R82, R207, -INF , !P5 ;  /* 0xff800000cf527808 */ /* 0x000fc40006800000 */
[----:B------:R-:W-:Y:S02]  /*1e930*/  FSEL R84, R205, -INF , !P2 ;  /* 0xff800000cd547808 */ /* 0x000fe40005000000 */
[C---:B------:R-:W-:Y:S02]  /*1e940*/  ISETP.GE.AND P5, PT, R2.reuse, R6, PT ;  /* 0x000000060200720c */ /* 0x040fe40003fa6270 */
[----:B------:R-:W-:Y:S01]  /*1e950*/  ISETP.GE.AND P2, PT, R2, R5, PT ;  /* 0x000000050200720c */ /* 0x000fe20003f46270 */
[----:B------:R2:W2:Y:S01]  /*1e960*/  MUFU.TANH R23, R4 ;  /* 0x0000000400177308 */ /* 0x0004a20000002400 */
[----:B------:R-:W-:Y:S02]  /*1e970*/  IADD3 R2, R0, 0x81, RZ ;  /* 0x0000008100027810 */ /* 0x000fe40007ffe0ff */
[----:B------:R-:W-:Y:S02]  /*1e980*/  FSEL R83, R203, -INF , !P4 ;  /* 0xff800000cb537808 */ /* 0x000fe40006000000 */
[----:B------:R-:W-:-:S02]  /*1e990*/  FSEL R85, R201, -INF , !P1 ;  /* 0xff800000c9557808 */ /* 0x000fc40004800000 */
[----:B------:R-:W-:Y:S01]  /*1e9a0*/  FSEL R86, R199, -INF , !P3 ;  /* 0xff800000c7567808 */ /* 0x000fe20005800000 */
[----:B-1----:R-:W-:Y:S01]  /*1e9b0*/  FMUL.FTZ R8, R59, c[0x0][0x2ec] ;  /* 0x0000bb003b087a20 */ /* 0x002fe20000410000 */
[----:B------:R-:W-:Y:S02]  /*1e9c0*/  FSEL R88, R196, -INF , !P0 ;  /* 0xff800000c4587808 */ /* 0x000fe40004000000 */
[C---:B------:R-:W-:Y:S01]  /*1e9d0*/  ISETP.GE.AND P4, PT, R2.reuse, R6, PT ;  /* 0x000000060200720c */ /* 0x040fe20003f86270 */
[----:B------:R1:W1:Y:S01]  /*1e9e0*/  MUFU.TANH R21, R8 ;  /* 0x0000000800157308 */ /* 0x0002620000002400 */
[----:B------:R-:W-:Y:S02]  /*1e9f0*/  ISETP.GE.AND P1, PT, R2, R5, PT ;  /* 0x000000050200720c */ /* 0x000fe40003f26270 */
[C---:B------:R-:W-:Y:S02]  /*1ea00*/  IADD3 R2, R0.reuse, 0x91, RZ ;  /* 0x0000009100027810 */ /* 0x040fe40007ffe0ff */
[----:B--2---:R-:W-:-:S02]  /*1ea10*/  IADD3 R4, R0, 0x89, RZ ;  /* 0x0000008900047810 */ /* 0x004fc40007ffe0ff */
[----:B------:R-:W-:Y:S02]  /*1ea20*/  FSEL R87, R194, -INF , !P5 ;  /* 0xff800000c2577808 */ /* 0x000fe40006800000 */
[C---:B------:R-:W-:Y:S02]  /*1ea30*/  ISETP.GE.AND P3, PT, R4.reuse, R6, PT ;  /* 0x000000060400720c */ /* 0x040fe40003f66270 */
[----:B------:R-:W-:Y:S02]  /*1ea40*/  ISETP.GE.AND P0, PT, R4, R5, PT ;  /* 0x000000050400720c */ /* 0x000fe40003f06270 */
[----:B------:R-:W-:Y:S02]  /*1ea50*/  IADD3 R4, R0, 0x99, RZ ;  /* 0x0000009900047810 */ /* 0x000fe40007ffe0ff */
[----:B------:R-:W-:Y:S01]  /*1ea60*/  FSEL R89, R191, -INF , !P2 ;  /* 0xff800000bf597808 */ /* 0x000fe20005000000 */
[----:B-1----:R-:W-:Y:S01]  /*1ea70*/  FMUL.FTZ R8, R45, c[0x0][0x2ec] ;  /* 0x0000bb002d087a20 */ /* 0x002fe20000410000 */
[----:B------:R-:W-:-:S02]  /*1ea80*/  FSEL R90, R189, -INF , !P4 ;  /* 0xff800000bd5a7808 */ /* 0x000fc40006000000 */
[----:B------:R-:W-:Y:S01]  /*1ea90*/  FSEL R92, R186, -INF , !P1 ;  /* 0xff800000ba5c7808 */ /* 0x000fe20004800000 */
[----:B------:R1:W-:Y:S01]  /*1eaa0*/  MUFU.TANH R20, R8 ;  /* 0x0000000800147308 */ /* 0x0003e20000002400 */
[CC--:B------:R-:W-:Y:S02]  /*1eab0*/  ISETP.GE.AND P5, PT, R2.reuse, R6.reuse, PT ;  /* 0x000000060200720c */ /* 0x0c0fe40003fa6270 */
[-C--:B------:R-:W-:Y:S02]  /*1eac0*/  ISETP.GE.AND P2, PT, R2, R5.reuse, PT ;  /* 0x000000050200720c */ /* 0x080fe40003f46270 */
[C---:B------:R-:W-:Y:S02]  /*1ead0*/  ISETP.GE.AND P4, PT, R4.reuse, R6, PT ;  /* 0x000000060400720c */ /* 0x040fe40003f86270 */
[----:B------:R-:W-:Y:S01]  /*1eae0*/  ISETP.GE.AND P1, PT, R4, R5, PT ;  /* 0x000000050400720c */ /* 0x000fe20003f26270 */
[----:B------:R-:W-:Y:S01]  /*1eaf0*/  FMUL.FTZ R4, R25, c[0x0][0x2ec] ;  /* 0x0000bb0019047a20 */ /* 0x000fe20000410000 */
[----:B------:R-:W-:-:S02]  /*1eb00*/  IADD3 R2, R0, 0xa1, RZ ;  /* 0x000000a100027810 */ /* 0x000fc40007ffe0ff */
[----:B------:R-:W-:Y:S01]  /*1eb10*/  FSEL R91, R184, -INF , !P3 ;  /* 0xff800000b85b7808 */ /* 0x000fe20005800000 */
[----:B------:R2:W2:Y:S01]  /*1eb20*/  MUFU.TANH R16, R4 ;  /* 0x0000000400107308 */ /* 0x0004a20000002400 */
[----:B------:R-:W-:Y:S02]  /*1eb30*/  FSEL R93, R178, -INF , !P0 ;  /* 0xff800000b25d7808 */ /* 0x000fe40004000000 */
[C---:B------:R-:W-:Y:S01]  /*1eb40*/  ISETP.GE.AND P3, PT, R2.reuse, R6, PT ;  /* 0x000000060200720c */ /* 0x040fe20003f66270 */
[----:B-1----:R-:W-:Y:S01]  /*1eb50*/  FMUL.FTZ R8, R47, c[0x0][0x2ec] ;  /* 0x0000bb002f087a20 */ /* 0x002fe20000410000 */
[----:B------:R-:W-:Y:S02]  /*1eb60*/  ISETP.GE.AND P0, PT, R2, R5, PT ;  /* 0x000000050200720c */ /* 0x000fe40003f06270 */
[----:B------:R-:W-:Y:S01]  /*1eb70*/  IADD3 R2, R0, 0xa9, RZ ;  /* 0x000000a900027810 */ /* 0x000fe20007ffe0ff */
[----:B------:R1:W-:Y:S01]  /*1eb80*/  MUFU.TANH R18, R8 ;  /* 0x0000000800127308 */ /* 0x0003e20000002400 */
[----:B------:R-:W-:-:S02]  /*1eb90*/  FSEL R94, R175, -INF , !P5 ;  /* 0xff800000af5e7808 */ /* 0x000fc40006800000 */
[----:B------:R-:W-:Y:S02]  /*1eba0*/  FSEL R96, R174, -INF , !P2 ;  /* 0xff800000ae607808 */ /* 0x000fe40005000000 */
[----:B---3--:R-:W-:Y:S02]  /*1ebb0*/  FSEL R95, R37, -INF , !P4 ;  /* 0xff800000255f7808 */ /* 0x008fe40006000000 */
[-C--:B------:R-:W-:Y:S02]  /*1ebc0*/  ISETP.GE.AND P5, PT, R2, R6.reuse, PT ;  /* 0x000000060200720c */ /* 0x080fe40003fa6270 */
[----:B--2---:R-:W-:Y:S02]  /*1ebd0*/  IADD3 R4, R0, 0xb1, RZ ;  /* 0x000000b100047810 */ /* 0x004fe40007ffe0ff */
[----:B------:R-:W-:Y:S02]  /*1ebe0*/  ISETP.GE.AND P2, PT, R2, R5, PT ;  /* 0x000000050200720c */ /* 0x000fe40003f46270 */
[----:B------:R-:W-:-:S02]  /*1ebf0*/  ISETP.GE.AND P4, PT, R4, R6, PT ;  /* 0x000000060400720c */ /* 0x000fc40003f86270 */
[----:B------:R-:W-:Y:S01]  /*1ec00*/  FSEL R97, R14, -INF , !P3 ;  /* 0xff8000000e617808 */ /* 0x000fe20005800000 */
[----:B-1----:R-:W-:Y:S01]  /*1ec10*/  FMUL.FTZ R8, R27, c[0x0][0x2ec] ;  /* 0x0000bb001b087a20 */ /* 0x002fe20000410000 */
[----:B------:R-:W-:Y:S02]  /*1ec20*/  IADD3 R2, R0, 0xb9, RZ ;  /* 0x000000b900027810 */ /* 0x000fe40007ffe0ff */
[----:B------:R-:W-:Y:S01]  /*1ec30*/  FSEL R99, R30, -INF , !P2 ;  /* 0xff8000001e637808 */ /* 0x000fe20005000000 */
[----:B------:R1:W2:Y:S01]  /*1ec40*/  MUFU.TANH R12, R8 ;  /* 0x00000008000c7308 */ /* 0x0002a20000002400 */
[----:B------:R-:W-:Y:S02]  /*1ec50*/  FSEL R98, R32, -INF , !P0 ;  /* 0xff80000020627808 */ /* 0x000fe40004000000 */
[C---:B------:R-:W-:Y:S02]  /*1ec60*/  ISETP.GE.AND P3, PT, R2.reuse, R6, PT ;  /* 0x000000060200720c */ /* 0x040fe40003f66270 */
[----:B------:R-:W-:-:S02]  /*1ec70*/  ISETP.GE.AND P0, PT, R2, R5, PT ;  /* 0x000000050200720c */ /* 0x000fc40003f06270 */
[----:B------:R-:W-:Y:S02]  /*1ec80*/  IADD3 R2, R0, 0xc9, RZ ;  /* 0x000000c900027810 */ /* 0x000fe40007ffe0ff */
[----:B------:R-:W-:Y:S02]  /*1ec90*/  FSEL R103, R28, -INF , !P4 ;  /* 0xff8000001c677808 */ /* 0x000fe40006000000 */
[----:B------:R-:W-:Y:S02]  /*1eca0*/  ISETP.GE.AND P4, PT, R2, R6, PT ;  /* 0x000000060200720c */ /* 0x000fe40003f86270 */
[----:B------:R-:W-:Y:S02]  /*1ecb0*/  FSEL R104, R26, -INF , !P3 ;  /* 0xff8000001a687808 */ /* 0x000fe40005800000 */
[----:B------:R-:W-:Y:S01]  /*1ecc0*/  FSEL R126, R9, -INF , !P0 ;  /* 0xff800000097e7808 */ /* 0x000fe20004000000 */
[----:B-1----:R-:W-:Y:S01]  /*1ecd0*/  FMUL.FTZ R8, R61, c[0x0][0x2ec] ;  /* 0x0000bb003d087a20 */ /* 0x002fe20000410000 */
[----:B------:R-:W-:-:S02]  /*1ece0*/  FSEL R61, R34, -INF , !P1 ;  /* 0xff800000223d7808 */ /* 0x000fc40004800000 */
[-C--:B------:R-:W-:Y:S01]  /*1ecf0*/  ISETP.GE.AND P1, PT, R4, R5.reuse, PT ;  /* 0x000000050400720c */ /* 0x080fe20003f26270 */
[----:B------:R1:W-:Y:S01]  /*1ed00*/  MUFU.TANH R14, R8 ;  /* 0x00000008000e7308 */ /* 0x0003e20000002400 */
[----:B------:R-:W-:Y:S02]  /*1ed10*/  IADD3 R4, R0, 0xc1, RZ ;  /* 0x000000c100047810 */ /* 0x000fe40007ffe0ff */
[----:B------:R-:W-:Y:S02]  /*1ed20*/  FSEL R124, R10, -INF , !P1 ;  /* 0xff8000000a7c7808 */ /* 0x000fe40004800000 */
[-C--:B------:R-:W-:Y:S02]  /*1ed30*/  ISETP.GE.AND P2, PT, R4, R5.reuse, PT ;  /* 0x000000050400720c */ /* 0x080fe40003f46270 */
[----:B------:R-:W-:Y:S02]  /*1ed40*/  ISETP.GE.AND P1, PT, R2, R5, PT ;  /* 0x000000050200720c */ /* 0x000fe40003f26270 */
[----:B------:R-:W-:-:S02]  /*1ed50*/  IADD3 R2, R0, 0xd9, RZ ;  /* 0x000000d900027810 */ /* 0x000fc40007ffe0ff */
[----:B------:R-:W-:Y:S02]  /*1ed60*/  FSEL R33, R248, -INF , !P6 ;  /* 0xff800000f8217808 */ /* 0x000fe40007000000 */
[----:B------:R-:W-:Y:S02]  /*1ed70*/  FSEL R178, R22, -INF , !P2 ;  /* 0xff80000016b27808 */ /* 0x000fe40005000000 */
[-C--:B------:R-:W-:Y:S01]  /*1ed80*/  ISETP.GE.AND P6, PT, R2, R6.reuse, PT ;  /* 0x000000060200720c */ /* 0x080fe20003fc6270 */
[----:B-1----:R-:W-:Y:S01]  /*1ed90*/  FMUL.FTZ R8, R63, c[0x0][0x2ec] ;  /* 0x0000bb003f087a20 */ /* 0x002fe20000410000 */
[----:B------:R-:W-:Y:S02]  /*1eda0*/  FSEL R63, R11, -INF , !P5 ;  /* 0xff8000000b3f7808 */ /* 0x000fe40006800000 */
[----:B------:R-:W-:Y:S01]  /*1edb0*/  ISETP.GE.AND P5, PT, R4, R6, PT ;  /* 0x000000060400720c */ /* 0x000fe20003fa6270 */
[----:B------:R-:W-:Y:S01]  /*1edc0*/  FMUL.FTZ R4, R53, c[0x0][0x2ec] ;  /* 0x0000bb0035047a20 */ /* 0x000fe20000410000 */
[----:B------:R1:W-:Y:S01]  /*1edd0*/  MUFU.TANH R11, R8 ;  /* 0x00000008000b7308 */ /* 0x0003e20000002400 */
[----:B------:R-:W-:-:S02]  /*1ede0*/  ISETP.GE.AND P2, PT, R2, R5, PT ;  /* 0x000000050200720c */ /* 0x000fc40003f46270 */
[----:B------:R-:W-:Y:S02]  /*1edf0*/  IADD3 R2, R0, 0xe9, RZ ;  /* 0x000000e900027810 */ /* 0x000fe40007ffe0ff */
[----:B------:R-:W-:Y:S02]  /*1ee00*/  FSEL R175, R23, -INF , !P4 ;  /* 0xff80000017af7808 */ /* 0x000fe40006000000 */
[----:B------:R-:W-:Y:S01]  /*1ee10*/  FSEL R180, R21, -INF , !P1 ;  /* 0xff80000015b47808 */ /* 0x000fe20004800000 */
[----:B------:R3:W3:Y:S01]  /*1ee20*/  MUFU.TANH R10, R4 ;  /* 0x00000004000a7308 */ /* 0x0006e20000002400 */
[----:B------:R-:W-:Y:S02]  /*1ee30*/  FSEL R174, R24, -INF , !P5 ;  /* 0xff80000018ae7808 */ /* 0x000fe40006800000 */
[----:B------:R-:W-:Y:S02]  /*1ee40*/  ISETP.GE.AND P5, PT, R2, R6, PT ;  /* 0x000000060200720c */ /* 0x000fe40003fa6270 */
[----:B------:R-:W-:-:S02]  /*1ee50*/  FSEL R186, R16, -INF , !P6 ;  /* 0xff80000010ba7808 */ /* 0x000fc40007000000 */
[-C--:B------:R-:W-:Y:S01]  /*1ee60*/  ISETP.GE.AND P6, PT, R0, R6.reuse, PT ;  /* 0x000000060000720c */ /* 0x080fe20003fc6270 */
[----:B-1----:R-:W-:Y:S01]  /*1ee70*/  FMUL.FTZ R8, R55, c[0x0][0x2ec] ;  /* 0x0000bb0037087a20 */ /* 0x002fe20000410000 */
[----:B--2---:R-:W-:Y:S02]  /*1ee80*/  FSEL R191, R12, -INF , !P2 ;  /* 0xff8000000cbf7808 */ /* 0x004fe40005000000 */
[----:B------:R-:W-:Y:S01]  /*1ee90*/  FSEL R24, R218, -INF , !P6 ;  /* 0xff800000da187808 */ /* 0x000fe20007000000 */
[----:B------:R1:W2:Y:S01]  /*1eea0*/  MUFU.TANH R9, R8 ;  /* 0x0000000800097308 */ /* 0x0002a20000002400 */
[----:B---3--:R-:W-:Y:S02]  /*1eeb0*/  IADD3 R4, R0, 0xd1, RZ ;  /* 0x000000d100047810 */ /* 0x008fe40007ffe0ff */
[----:B------:R-:W-:Y:S02]  /*1eec0*/  FSEL R196, R10, -INF , !P5 ;  /* 0xff8000000ac47808 */ /* 0x000fe40006800000 */
[----:B------:R-:W-:-:S02]  /*1eed0*/  ISETP.GE.AND P3, PT, R4, R6, PT ;  /* 0x000000060400720c */ /* 0x000fc40003f66270 */
[----:B------:R-:W-:Y:S02]  /*1eee0*/  ISETP.GE.AND P0, PT, R4, R5, PT ;  /* 0x000000050400720c */ /* 0x000fe40003f06270 */
[----:B------:R-:W-:Y:S02]  /*1eef0*/  IADD3 R4, R0, 0xe1, RZ ;  /* 0x000000e100047810 */ /* 0x000fe40007ffe0ff */
[----:B------:R-:W-:Y:S02]  /*1ef00*/  ISETP.GT.AND P5, PT, R217, R223, PT ;  /* 0x000000dfd900720c */ /* 0x000fe40003fa4270 */
[C---:B------:R-:W-:Y:S01]  /*1ef10*/  ISETP.GE.AND P4, PT, R4.reuse, R6, PT ;  /* 0x000000060400720c */ /* 0x040fe20003f86270 */
[----:B-1----:R-:W-:Y:S01]  /*1ef20*/  FMUL.FTZ R8, R13, c[0x0][0x2ec] ;  /* 0x0000bb000d087a20 */ /* 0x002fe20000410000 */
[----:B------:R-:W-:Y:S01]  /*1ef30*/  ISETP.GE.AND P1, PT, R4, R5, PT ;  /* 0x000000050400720c */ /* 0x000fe20003f26270 */
[----:B------:R-:W-:Y:S01]  /*1ef40*/  FMUL.FTZ R4, R15, c[0x0][0x2ec] ;  /* 0x0000bb000f047a20 */ /* 0x000fe20000410000 */
[----:B------:R-:W-:-:S02]  /*1ef50*/  FSEL R189, R18, -INF , !P0 ;  /* 0xff80000012bd7808 */ /* 0x000fc40004000000 */
[----:B------:R-:W-:Y:S01]  /*1ef60*/  FSEL R184, R20, -INF , !P3 ;  /* 0xff80000014b87808 */ /* 0x000fe20005800000 */
[----:B------:R-:W1:Y:S01]  /*1ef70*/  MUFU.TANH R8, R8 ;  /* 0x0000000800087308 */ /* 0x000e620000002400 */
[-C--:B------:R-:W-:Y:S02]  /*1ef80*/  ISETP.GE.AND P0, PT, R2, R5.reuse, PT ;  /* 0x000000050200720c */ /* 0x080fe40003f06270 */
[C---:B------:R-:W-:Y:S02]  /*1ef90*/  ISETP.GE.AND P3, PT, R0.reuse, R5, PT ;  /* 0x000000050000720c */ /* 0x040fe40003f66270 */
[C---:B------:R-:W-:Y:S02]  /*1efa0*/  IADD3 R2, R0.reuse, 0xf1, RZ ;  /* 0x000000f100027810 */ /* 0x040fe40007ffe0ff */
[----:B------:R-:W-:Y:S01]  /*1efb0*/  IADD3 R0, R0, 0xf9, RZ ;  /* 0x000000f900007810 */ /* 0x000fe20007ffe0ff */
[----:B------:R-:W3:Y:S01]  /*1efc0*/  MUFU.TANH R4, R4 ;  /* 0x0000000400047308 */ /* 0x000ee20000002400 */
[----:B------:R-:W-:-:S02]  /*1efd0*/  FSEL R194, R14, -INF , !P4 ;  /* 0xff8000000ec27808 */ /* 0x000fc40006000000 */
[----:B------:R-:W-:Y:S02]  /*1efe0*/  FSEL R199, R11, -INF , !P1 ;  /* 0xff8000000bc77808 */ /* 0x000fe40004800000 */
[----:B--2---:R-:W-:Y:S02]  /*1eff0*/  FSEL R201, R9, -INF , !P0 ;  /* 0xff80000009c97808 */ /* 0x004fe40004000000 */
[CC--:B------:R-:W-:Y:S02]  /*1f000*/  ISETP.GE.AND P4, PT, R2.reuse, R6.reuse, PT ;  /* 0x000000060200720c */ /* 0x0c0fe40003f86270 */
[-C--:B------:R-:W-:Y:S02]  /*1f010*/  ISETP.GE.AND P1, PT, R2, R5.reuse, PT ;  /* 0x000000050200720c */ /* 0x080fe40003f26270 */
[C---:B------:R-:W-:Y:S02]  /*1f020*/  ISETP.GE.AND P2, PT, R0.reuse, R6, PT ;  /* 0x000000060000720c */ /* 0x040fe40003f46270 */
[----:B------:R-:W-:-:S02]  /*1f030*/  ISETP.GE.AND P0, PT, R0, R5, PT ;  /* 0x000000050000720c */ /* 0x000fc40003f06270 */
[----:B------:R-:W-:Y:S02]  /*1f040*/  FSEL R203, R17, -INF , !P4 ;  /* 0xff80000011cb7808 */ /* 0x000fe40006000000 */
[----:B------:R-:W-:Y:S02]  /*1f050*/  FSEL R207, R19, -INF , !P1 ;  /* 0xff80000013cf7808 */ /* 0x000fe40004800000 */
[----:B-1----:R-:W-:Y:S02]  /*1f060*/  FSEL R205, R8, -INF , !P2 ;  /* 0xff80000008cd7808 */ /* 0x002fe40005000000 */
[----:B------:R-:W-:Y:S02]  /*1f070*/  FSEL R25, R219, -INF , !P3 ;  /* 0xff800000db197808 */ /* 0x000fe40005800000 */
[----:B---3--:R-:W-:Y:S01]  /*1f080*/  FSEL R209, R4, -INF , !P0 ;  /* 0xff80000004d17808 */ /* 0x008fe20004000000 */
[----:B------:R-:W-:Y:S05]  /*1f090*/  @!P5 BRA `(.L_x_3969) ;  /* 0x000007c00000d947 */ /* 0x000fea0003800000 */
[----:B----4-:R-:W-:Y:S01]  /*1f0a0*/  LOP3.LUT P4, RZ, R238, 0x400, RZ, 0xc0, !PT ;  /* 0x00000400eeff7812 */ /* 0x010fe2000788c0ff */
        /* <DEDUP_REMOVED lines=60> */
.L_x_3970:
[----:B------:R-:W-:-:S05]  /*1f470*/  IMAD.MOV.U32 R0, RZ, RZ, c[0x0][0x198] ;  /* 0x00006600ff007624 */ /* 0x000fca00078e00ff */
[----:B------:R-:W-:-:S04]  /*1f480*/  LEA R0, -R0, RZ, 0x8 ;  /* 0x000000ff00007211 */ /* 0x000fc800078e41ff */
[----:B------:R-:W-:Y:S02]  /*1f490*/  SHF.R.S32.HI R2, RZ, 0x1f, R0 ;  /* 0x0000001fff027819 */ /* 0x000fe40000011400 */
.L_x_3971:
        /* <DEDUP_REMOVED lines=60> */
.L_x_3969:
[----:B----4-:R-:W-:Y:S01]  /*1f860*/  FMNMX.FTZ R0, R36, R24, !PT ;  /* 0x0000001824007209 */ /* 0x010fe20007810000 */
        /* <DEDUP_REMOVED lines=8> */
[----:B-----5:R-:W-:Y:S02]  /*1f8f0*/  FMNMX.FTZ R0, R3, R25, !PT ;  /* 0x0000001903007209 */ /* 0x020fe40007810000 */
        /* <DEDUP_REMOVED lines=126> */
[----:B----4-:R-:W-:-:S05]  /*200e0*/  FMNMX.FTZ R4, R4, R2, !PT ;  /* 0x0000000204047209 */ /* 0x010fca0007810000 */
[----:B------:R-:W4:Y:S01]  /*200f0*/  SHFL.BFLY PT, R6, R4, 0x1, 0x1f ;  /* 0x0c201f0004067f89 */ /* 0x000f2200000e0000 */
[----:B-1----:R-:W-:-:S04]  /*20100*/  FMNMX.FTZ R80, R0, R5, !PT ;  /* 0x0000000500507209 */ /* 0x002fc80007810000 */
[C---:B------:R-:W-:Y:S01]  /*20110*/  FSETP.NEU.FTZ.AND P1, PT, R80.reuse, -INF , PT ;  /* 0xff8000005000780b */ /* 0x040fe20003f3d000 */
[----:B------:R-:W-:-:S05]  /*20120*/  FMUL.FTZ R2, R80, c[0x0][0x23c] ;  /* 0x00008f0050027a20 */ /* 0x000fca0000410000 */
[----:B------:R-:W-:-:S05]  /*20130*/  FSEL R2, R2, RZ, P1 ;  /* 0x000000ff02027208 */ /* 0x000fca0000800000 */
[----:B------:R-:W-:Y:S01]  /*20140*/  FFMA.FTZ R0, R24, c[0x0][0x23c], -R2 ;  /* 0x00008f0018007a23 */ /* 0x000fe20000010802 */
[----:B----4-:R-:W-:-:S03]  /*20150*/  FMNMX.FTZ R78, R4, R6, !PT ;  /* 0x00000006044e7209 */ /* 0x010fc60007810000 */
[----:B------:R1:W4:Y:S01]  /*20160*/  MUFU.EX2 R9, R0 ;  /* 0x0000000000097308 */ /* 0x0003220000000800 */
        /* <DEDUP_REMOVED lines=9> */
[----:B----4-:R-:W-:Y:S01]  /*20200*/  MOV R100, R9 ;  /* 0x0000000900647202 */ /* 0x010fe20000000f00 */
[----:B------:R-:W-:Y:S01]  /*20210*/  FMUL.FTZ R3, R3, c[0x0][0x23c] ;  /* 0x00008f0003037a20 */ /* 0x000fe20000410000 */
[----:B------:R-:W1:Y:S01]  /*20220*/  MUFU.EX2 R70, R6 ;  /* 0x0000000600467308 */ /* 0x000e620000000800 */
[----:B--2---:R-:W-:-:S07]  /*20230*/  FFMA.FTZ R4, R39, c[0x0][0x23c], -R2 ;  /* 0x00008f0027047a23 */ /* 0x004fce0000010802 */
[----:B------:R2:W-:Y:S08]  /*20240*/  MUFU.EX2 R15, R0 ;  /* 0x00000000000f7308 */ /* 0x0005f00000000800 */
[----:B------:R-:W4:Y:S01]  /*20250*/  MUFU.EX2 R17, R4 ;  /* 0x0000000400117308 */ /* 0x000f220000000800 */
[-C--:B-1----:R-:W-:Y:S02]  /*20260*/  FMUL.FTZ R136, R136, R70.reuse ;  /* 0x0000004688887220 */ /* 0x082fe40000410000 */
[----:B------:R-:W-:-:S02]  /*20270*/  FMUL.FTZ R137, R137, R70 ;  /* 0x0000004689897220 */ /* 0x000fc40000410000 */
[-C--:B------:R-:W-:Y:S02]  /*20280*/  FMUL.FTZ R140, R140, R70.reuse ;  /* 0x000000468c8c7220 */ /* 0x080fe40000410000 */
[-C--:B------:R-:W-:Y:S01]  /*20290*/  FMUL.FTZ R141, R141, R70.reuse ;  /* 0x000000468d8d7220 */ /* 0x080fe20000410000 */
[----:B------:R1:W1:Y:S01]  /*202a0*/  MUFU.EX2 R69, R3 ;  /* 0x0000000300457308 */ /* 0x0002620000000800 */
[----:B--2---:R-:W-:Y:S02]  /*202b0*/  FMUL.FTZ R0, R78, c[0x0][0x23c] ;  /* 0x00008f004e007a20 */ /* 0x004fe40000410000 */
[-C--:B------:R-:W-:Y:S02]  /*202c0*/  FMUL.FTZ R144, R144, R70.reuse ;  /* 0x0000004690907220 */ /* 0x080fe40000410000 */
[-C--:B------:R-:W-:Y:S01]  /*202d0*/  FMUL.FTZ R145, R145, R70.reuse ;  /* 0x0000004691917220 */ /* 0x080fe20000410000 */
[----:B------:R-:W-:Y:S01]  /*202e0*/  FSEL R0, R0, RZ, P0 ;  /* 0x000000ff00007208 */ /* 0x000fe20000000000 */
[-C--:B------:R-:W-:Y:S01]  /*202f0*/  FMUL.FTZ R148, R148, R70.reuse ;  /* 0x0000004694947220 */ /* 0x080fe20000410000 */
[----:B----4-:R-:W-:Y:S01]  /*20300*/  F2FP.PACK_AB R6, R17, R13 ;  /* 0x0000000d1106723e */ /* 0x010fe200000000ff */
[----:B------:R-:W-:-:S02]  /*20310*/  FMUL.FTZ R149, R149, R70 ;  /* 0x0000004695957220 */ /* 0x000fc40000410000 */
[----:B------:R-:W-:Y:S02]  /*20320*/  FFMA.FTZ R4, R25, c[0x0][0x23c], -R0 ;  /* 0x00008f0019047a23 */ /* 0x000fe40000010800 */
[----:B------:R-:W-:Y:S02]  /*20330*/  FMUL.FTZ R152, R152, R70 ;  /* 0x0000004698987220 */ /* 0x000fe40000410000 */
[----:B------:R2:W-:Y:S01]  /*20340*/  MUFU.EX2 R251, R4 ;  /* 0x0000000400fb7308 */ /* 0x0005e20000000800 */
[----:B-1----:R-:W-:Y:S01]  /*20350*/  FFMA.FTZ R3, R102, c[0x0][0x23c], -R2 ;  /* 0x00008f0066037a23 */ /* 0x002fe20000010802 */
[----:B------:R-:W-:Y:S01]  /*20360*/  MOV R102, R7 ;  /* 0x0000000700667202 */ /* 0x000fe20000000f00 */
[-C--:B------:R-:W-:Y:S02]  /*20370*/  FMUL.FTZ R138, R138, R69.reuse ;  /* 0x000000458a8a7220 */ /* 0x080fe40000410000 */
[-C--:B------:R-:W-:Y:S02]  /*20380*/  FMUL.FTZ R139, R139, R69.reuse ;  /* 0x000000458b8b7220 */ /* 0x080fe40000410000 */
[----:B------:R-:W-:-:S02]  /*20390*/  FMUL.FTZ R142, R142, R69 ;  /* 0x000000458e8e7220 */ /* 0x000fc40000410000 */
[-C--:B------:R-:W-:Y:S02]  /*203a0*/  FMUL.FTZ R143, R143, R69.reuse ;  /* 0x000000458f8f7220 */ /* 0x080fe40000410000 */
[-C--:B------:R-:W-:Y:S02]  /*203b0*/  FMUL.FTZ R146, R146, R69.reuse ;  /* 0x0000004592927220 */ /* 0x080fe40000410000 */
[-C--:B------:R-:W-:Y:S02]  /*203c0*/  FMUL.FTZ R147, R147, R69.reuse ;  /* 0x0000004593937220 */ /* 0x080fe40000410000 */
[-C--:B------:R-:W-:Y:S02]  /*203d0*/  FMUL.FTZ R150, R150, R69.reuse ;  /* 0x0000004596967220 */ /* 0x080fe40000410000 */
[----:B--2---:R-:W-:Y:S02]  /*203e0*/  FFMA.FTZ R4, R40, c[0x0][0x23c], -R0 ;  /* 0x00008f0028047a23 */ /* 0x004fe40000010800 */
[----:B------:R1:W-:Y:S01]  /*203f0*/  MUFU.EX2 R40, R3 ;  /* 0x0000000300287308 */ /* 0x0003e20000000800 */
[----:B------:R-:W-:-:S02]  /*20400*/  FMUL.FTZ R151, R151, R69 ;  /* 0x0000004597977220 */ /* 0x000fc40000410000 */
[-C--:B------:R-:W-:Y:S02]  /*20410*/  FMUL.FTZ R153, R153, R70.reuse ;  /* 0x0000004699997220 */ /* 0x080fe40000410000 */
[-C--:B------:R-:W-:Y:S02]  /*20420*/  FMUL.FTZ R154, R154, R69.reuse ;  /* 0x000000459a9a7220 */ /* 0x080fe40000410000 */
[-C--:B------:R-:W-:Y:S01]  /*20430*/  FMUL.FTZ R155, R155, R69.reuse ;  /* 0x000000459b9b7220 */ /* 0x080fe20000410000 */
[----:B------:R2:W4:Y:S01]  /*20440*/  MUFU.EX2 R14, R4 ;  /* 0x00000004000e7308 */ /* 0x0005220000000800 */
[-C--:B------:R-:W-:Y:S02]  /*20450*/  FMUL.FTZ R156, R156, R70.reuse ;  /* 0x000000469c9c7220 */ /* 0x080fe40000410000 */
[----:B------:R-:W-:Y:S02]  /*20460*/  FMUL.FTZ R157, R157, R70 ;  /* 0x000000469d9d7220 */ /* 0x000fe40000410000 */
[----:B------:R-:W-:-:S02]  /*20470*/  FMUL.FTZ R158, R158, R69 ;  /* 0x000000459e9e7220 */ /* 0x000fc40000410000 */
[-C--:B------:R-:W-:Y:S02]  /*20480*/  FMUL.FTZ R159, R159, R69.reuse ;  /* 0x000000459f9f7220 */ /* 0x080fe40000410000 */
[----:B-1----:R-:W-:Y:S02]  /*20490*/  FFMA.FTZ R3, R42, c[0x0][0x23c], -R2 ;  /* 0x00008f002a037a23 */ /* 0x002fe40000010802 */
[-C--:B------:R-:W-:Y:S02]  /*204a0*/  FMUL.FTZ R160, R160, R70.reuse ;  /* 0x00000046a0a07220 */ /* 0x080fe40000410000 */
[----:B------:R1:W-:Y:S01]  /*204b0*/  MUFU.EX2 R252, R3 ;  /* 0x0000000300fc7308 */ /* 0x0003e20000000800 */
[----:B------:R-:W-:Y:S02]  /*204c0*/  FMUL.FTZ R161, R161, R70 ;  /* 0x00000046a1a17220 */ /* 0x000fe40000410000 */
[----:B--2---:R-:W-:Y:S01]  /*204d0*/  FFMA.FTZ R4, R101, c[0x0][0x23c], -R0 ;  /* 0x00008f0065047a23 */ /* 0x004fe20000010800 */
[----:B---3--:R-:W-:Y:S01]  /*204e0*/  MOV R101, R8 ;  /* 0x0000000800657202 */ /* 0x008fe20000000f00 */
[----:B------:R-:W-:Y:S01]  /*204f0*/  FMUL.FTZ R162, R162, R69 ;  /* 0x00000045a2a27220 */ /* 0x000fe20000410000 */
[----:B------:R-:W2:Y:S01]  /*20500*/  LDSM.16.MT88.4 R8, [R228+0xa000] ;  /* 0x00a00000e408783b */ /* 0x000ea20000004200 */
[----:B----4-:R-:W-:Y:S01]  /*20510*/  F2FP.PACK_AB R5, R14, R251 ;  /* 0x000000fb0e05723e */ /* 0x010fe200000000ff */
[----:B------:R3:W-:Y:S01]  /*20520*/  MUFU.EX2 R12, R4 ;  /* 0x00000004000c7308 */ /* 0x0007e20000000800 */
[----:B------:R-:W-:-:S02]  /*20530*/  FMUL.FTZ R163, R163, R69 ;  /* 0x00000045a3a37220 */ /* 0x000fc40000410000 */
[-C--:B------:R-:W-:Y:S02]  /*20540*/  FMUL.FTZ R164, R164, R70.reuse ;  /* 0x00000046a4a47220 */ /* 0x080fe40000410000 */
[----:B------:R-:W-:Y:S02]  /*20550*/  FMUL.FTZ R165, R165, R70 ;  /* 0x00000046a5a57220 */ /* 0x000fe40000410000 */
[-C--:B------:R-:W-:Y:S02]  /*20560*/  FMUL.FTZ R166, R166, R69.reuse ;  /* 0x00000045a6a67220 */ /* 0x080fe40000410000 */
[----:B-1----:R-:W-:Y:S02]  /*20570*/  FFMA.FTZ R3, R74, c[0x0][0x23c], -R2 ;  /* 0x00008f004a037a23 */ /* 0x002fe40000010802 */
[----:B------:R-:W-:Y:S02]  /*20580*/  FMUL.FTZ R167, R167, R69 ;  /* 0x00000045a7a77220 */ /* 0x000fe40000410000 */
[----:B------:R1:W-:Y:S01]  /*20590*/  MUFU.EX2 R250, R3 ;  /* 0x0000000300fa7308 */ /* 0x0003e20000000800 */
[----:B---3--:R-:W-:-:S07]  /*205a0*/  FFMA.FTZ R4, R41, c[0x0][0x23c], -R0 ;  /* 0x00008f0029047a23 */ /* 0x008fce0000010800 */
[----:B------:R3:W4:Y:S01]  /*205b0*/  MUFU.EX2 R16, R4 ;  /* 0x0000000400107308 */ /* 0x0007220000000800 */
[----:B-1----:R-:W-:-:S07]  /*205c0*/  FFMA.FTZ R3, R33, c[0x0][0x23c], -R2 ;  /* 0x00008f0021037a23 */ /* 0x002fce0000010802 */
[----:B------:R1:W-:Y:S01]  /*205d0*/  MUFU.EX2 R249, R3 ;  /* 0x0000000300f97308 */ /* 0x0003e20000000800 */
[----:B---3--:R-:W-:Y:S02]  /*205e0*/  F2FP.PACK_AB R4, R15, R100 ;  /* 0x000000640f04723e */ /* 0x008fe400000000ff */
[----:B----4-:R-:W-:-:S07]  /*205f0*/  F2FP.PACK_AB R7, R16, R12 ;  /* 0x0000000c1007723e */ /* 0x010fce00000000ff */
[----:B--2---:R-:W-:Y:S01]  /*20600*/  HMMA.16816.F32 R24, R4, R8, R136 ;  /* 0x000000080418723c */ /* 0x004fe20000001888 */
[----:B-1----:R-:W-:-:S06]  /*20610*/  FFMA.FTZ R3, R105, c[0x0][0x23c], -R0 ;  /* 0x00008f0069037a23 */ /* 0x002fcc0000010800 */
[----:B------:R-:W-:Y:S01]  /*20620*/  MOV R139, R15 ;  /* 0x0000000f008b7202 */ /* 0x000fe20000000f00 */
[C---:B------:R-:W-:Y:S01]  /*20630*/  HMMA.16816.F32 R36, R4.reuse, R10, R140 ;  /* 0x0000000a0424723c */ /* 0x040fe2000000188c */
[----:B------:R-:W-:Y:S01]  /*20640*/  MOV R138, R14 ;  /* 0x0000000e008a7202 */ /* 0x000fe20000000f00 */
[----:B------:R1:W-:Y:S01]  /*20650*/  MUFU.EX2 R248, R3 ;  /* 0x0000000300f87308 */ /* 0x0003e20000000800 */
[----:B------:R-:W-:Y:S01]  /*20660*/  MOV R137, R13 ;  /* 0x0000000d00897202 */ /* 0x000fe20000000f00 */
[----:B------:R-:W-:Y:S01]  /*20670*/  LDSM.16.MT88.4 R8, [R230+0xa800] ;  /* 0x00a80000e608783b */ /* 0x000fe20000004200 */
[----:B------:R-:W-:Y:S02]  /*20680*/  MOV R136, R12 ;  /* 0x0000000c00887202 */ /* 0x000fe40000000f00 */
[----:B------:R-:W-:Y:S01]  /*20690*/  MOV R143, R17 ;  /* 0x00000011008f7202 */ /* 0x000fe20000000f00 */
[----:B------:R-:W2:Y:S01]  /*206a0*/  LDSM.16.MT88.4 R12, [R229+0xa000] ;  /* 0x00a00000e50c783b */ /* 0x000ea20000004200 */
[----:B------:R-:W-:Y:S01]  /*206b0*/  MOV R142, R16 ;  /* 0x00000010008e7202 */ /* 0x000fe20000000f00 */
[----:B------:R-:W-:Y:S02]  /*206c0*/  HMMA.16816.F32 R32, R4, R20, R144 ;  /* 0x000000140420723c */ /* 0x000fe40000001890 */
[----:B------:R-:W3:Y:S01]  /*206d0*/  LDSM.16.MT88.4 R16, [R230+0xa000] ;  /* 0x00a00000e610783b */ /* 0x000ee20000004200 */
[----:B-1----:R-:W-:-:S05]  /*206e0*/  FFMA.FTZ R3, R43, c[0x0][0x23c], -R0 ;  /* 0x00008f002b037a23 */ /* 0x002fca0000010800 */
[----:B------:R-:W-:Y:S01]  /*206f0*/  HMMA.16816.F32 R44, R4, R22, R148 ;  /* 0x00000016042c723c */ /* 0x000fe20000001894 */
[----:B------:R-:W1:Y:S01]  /*20700*/  LDSM.16.MT88.4 R20, [R228+0xa800] ;  /* 0x00a80000e414783b */ /* 0x000e620000004200 */
[----:B------:R4:W1:Y:S02]  /*20710*/  MUFU.EX2 R247, R3 ;  /* 0x0000000300f77308 */ /* 0x0008640000000800 */
[----:B----4-:R-:W-:-:S06]  /*20720*/  FFMA.FTZ R3, R107, c[0x0][0x23c], -R0 ;  /* 0x00008f006b037a23 */ /* 0x010fcc0000010800 */
[----:B------:R4:W-:Y:S01]  /*20730*/  MUFU.EX2 R246, R3 ;  /* 0x0000000300f67308 */ /* 0x0009e20000000800 */
[C---:B--2---:R-:W-:Y:S08]  /*20740*/  HMMA.16816.F32 R52, R4.reuse, R12, R152 ;  /* 0x0000000c0434723c */ /* 0x044ff00000001898 */
[----:B------:R-:W-:Y:S01]  /*20750*/  HMMA.16816.F32 R156, R4, R14, R156 ;  /* 0x0000000e049c723c */ /* 0x000fe2000000189c */
[----:B------:R-:W2:Y:S01]  /*20760*/  LDSM.16.MT88.4 R12, [R229+0xa800] ;  /* 0x00a80000e50c783b */ /* 0x000ea20000004200 */
[----:B----4-:R-:W-:-:S04]  /*20770*/  FFMA.FTZ R3, R48, c[0x0][0x23c], -R0 ;  /* 0x00008f0030037a23 */ /* 0x010fc80000010800 */
[----:B------:R4:W1:Y:S02]  /*20780*/  MUFU.EX2 R243, R3 ;  /* 0x0000000300f37308 */ /* 0x0008640000000800 */
[C---:B---3--:R-:W-:Y:S08]  /*20790*/  HMMA.16816.F32 R160, R4.reuse, R16, R160 ;  /* 0x0000001004a0723c */ /* 0x048ff000000018a0 */
[----:B------:R-:W-:Y:S01]  /*207a0*/  HMMA.16816.F32 R16, R4, R18, R164 ;  /* 0x000000120410723c */ /* 0x000fe200000018a4 */
[----:B----4-:R-:W-:-:S06]  /*207b0*/  FFMA.FTZ R3, R108, c[0x0][0x23c], -R2 ;  /* 0x00008f006c037a23 */ /* 0x010fcc0000010802 */
[----:B------:R-:W-:Y:S02]  /*207c0*/  F2FP.PACK_AB R4, R252, R40 ;  /* 0x00000028fc04723e */ /* 0x000fe400000000ff */
[----:B-1----:R-:W-:Y:S01]  /*207d0*/  F2FP.PACK_AB R5, R247, R248 ;  /* 0x000000f8f705723e */ /* 0x002fe200000000ff */
[----:B------:R1:W-:Y:S01]  /*207e0*/  MUFU.EX2 R240, R3 ;  /* 0x0000000300f07308 */ /* 0x0003e20000000800 */
[----:B------:R-:W-:Y:S02]  /*207f0*/  F2FP.PACK_AB R6, R249, R250 ;  /* 0x000000faf906723e */ /* 0x000fe400000000ff */
[----:B------:R-:W-:-:S07]  /*20800*/  F2FP.PACK_AB R7, R243, R246 ;  /* 0x000000f6f307723e */ /* 0x000fce00000000ff */
[----:B------:R-:W-:Y:S01]  /*20810*/  HMMA.16816.F32 R24, R4, R20, R24 ;  /* 0x000000140418723c */ /* 0x000fe20000001818 */
[----:B-1----:R-:W-:-:S07]  /*20820*/  FFMA.FTZ R3, R50, c[0x0][0x23c], -R2 ;  /* 0x00008f0032037a23 */ /* 0x002fce0000010802 */
[C---:B------:R-:W-:Y:S01]  /*20830*/  HMMA.16816.F32 R36, R4.reuse, R22, R36 ;  /* 0x000000160424723c */ /* 0x040fe20000001824 */
[----:B------:R-:W1:Y:S01]  /*20840*/  LDSM.16.MT88.4 R20, [R228+0xb000] ;  /* 0x00b00000e414783b */ /* 0x000e620000004200 */
[----:B------:R3:W4:Y:S06]  /*20850*/  MUFU.EX2 R241, R3 ;  /* 0x0000000300f17308 */ /* 0x00072c0000000800 */
[C---:B------:R-:W-:Y:S08]  /*20860*/  HMMA.16816.F32 R32, R4.reuse, R28, R32 ;  /* 0x0000001c0420723c */ /* 0x040ff00000001820 */
[----:B------:R-:W-:Y:S01]  /*20870*/  HMMA.16816.F32 R44, R4, R30, R44 ;  /* 0x0000001e042c723c */ /* 0x000fe2000000182c */
[----:B------:R-:W1:Y:S01]  /*20880*/  LDSM.16.MT88.4 R28, [R231+0xb000] ;  /* 0x00b00000e71c783b */ /* 0x000e620000004200 */
[----:B---3--:R-:W-:-:S04]  /*20890*/  FFMA.FTZ R3, R109, c[0x0][0x23c], -R2 ;  /* 0x00008f006d037a23 */ /* 0x008fc80000010802 */
[----:B------:R3:W-:Y:S02]  /*208a0*/  MUFU.EX2 R227, R3 ;  /* 0x0000000300e37308 */ /* 0x0007e40000000800 */
[C---:B--2---:R-:W-:Y:S08]  /*208b0*/  HMMA.16816.F32 R52, R4.reuse, R12, R52 ;  /* 0x0000000c0434723c */ /* 0x044ff00000001834 */
[----:B------:R-:W-:Y:S01]  /*208c0*/  HMMA.16816.F32 R64, R4, R14, R156 ;  /* 0x0000000e0440723c */ /* 0x000fe2000000189c */
[----:B------:R-:W2:Y:S01]  /*208d0*/  LDSM.16.MT88.4 R12, [R229+0xb000] ;  /* 0x00b00000e50c783b */ /* 0x000ea20000004200 */
[----:B---3--:R-:W-:-:S06]  /*208e0*/  FFMA.FTZ R3, R56, c[0x0][0x23c], -R2 ;  /* 0x00008f0038037a23 */ /* 0x008fcc0000010802 */
[C---:B------:R-:W-:Y:S01]  /*208f0*/  HMMA.16816.F32 R160, R4.reuse, R8, R160 ;  /* 0x0000000804a0723c */ /* 0x040fe200000018a0 */
[----:B------:R3:W1:Y:S07]  /*20900*/  MUFU.EX2 R242, R3 ;  /* 0x0000000300f27308 */ /* 0x00066e0000000800 */
[----:B------:R-:W-:Y:S01]  /*20910*/  HMMA.16816.F32 R16, R4, R10, R16 ;  /* 0x0000000a0410723c */ /* 0x000fe20000001810 */
[----:B------:R-:W2:Y:S06]  /*20920*/  LDSM.16.MT88.4 R8, [R230+0xb000] ;  /* 0x00b00000e608783b */ /* 0x000eac0000004200 */
[----:B----4-:R-:W-:Y:S01]  /*20930*/  F2FP.PACK_AB R4, R241, R240 ;  /* 0x000000f0f104723e */ /* 0x010fe200000000ff */
[----:B---3--:R-:W-:Y:S01]  /*20940*/  FFMA.FTZ R3, R112, c[0x0][0x23c], -R0 ;  /* 0x00008f0070037a23 */ /* 0x008fe20000010800 */
        /* <DEDUP_REMOVED lines=50> */
[C---:B------:R-:W-:Y:S01]  /*20c70*/  HMMA.16816.F32 R48, R4.reuse, R20, R24 ;  /* 0x000000140430723c */ /* 0x040fe20000001818 */
[----:B------:R-:W4:Y:S04]  /*20c80*/  LDSM.16.MT88.4 R24, [R228+0xc000] ;  /* 0x00c00000e418783b */ /* 0x000f280000004200 */
[----:B------:R-:W3:Y:S03]  /*20c90*/  LDSM.16.MT88.4 R20, [R231+0xc000] ;  /* 0x00c00000e714783b */ /* 0x000ee60000004200 */
[----:B--2---:R-:W-:Y:S01]  /*20ca0*/  HMMA.16816.F32 R64, R4, R14, R64 ;  /* 0x0000000e0440723c */ /* 0x004fe20000001840 */
[----:B-1----:R-:W-:-:S07]  /*20cb0*/  FFMA.FTZ R3, R120, c[0x0][0x23c], -R2 ;  /* 0x00008f0078037a23 */ /* 0x002fce0000010802 */
[----:B------:R-:W-:Y:S01]  /*20cc0*/  HMMA.16816.F32 R16, R4, R10, R16 ;  /* 0x0000000a0410723c */ /* 0x000fe20000001810 */
[----:B------:R1:W-:Y:S02]  /*20cd0*/  MUFU.EX2 R166, R3 ;  /* 0x0000000300a67308 */ /* 0x0003e40000000800 */
[----:B-1----:R-:W-:Y:S01]  /*20ce0*/  FFMA.FTZ R3, R72, c[0x0][0x23c], -R2 ;  /* 0x00008f0048037a23 */ /* 0x002fe20000010802 */
[----:B------:R-:W-:-:S04]  /*20cf0*/  MOV R72, R40 ;  /* 0x0000002800487202 */ /* 0x000fc80000000f00 */
[C---:B------:R-:W-:Y:S01]  /*20d00*/  HMMA.16816.F32 R40, R4.reuse, R28, R32 ;  /* 0x0000001c0428723c */ /* 0x040fe20000001820 */
[----:B------:R1:W2:Y:S07]  /*20d10*/  MUFU.EX2 R165, R3 ;  /* 0x0000000300a57308 */ /* 0x0002ae0000000800 */
[C---:B------:R-:W-:Y:S01]  /*20d20*/  HMMA.16816.F32 R32, R4.reuse, R12, R52 ;  /* 0x0000000c0420723c */ /* 0x040fe20000001834 */
[----:B------:R-:W4:Y:S07]  /*20d30*/  LDSM.16.MT88.4 R12, [R229+0xc000] ;  /* 0x00c00000e50c783b */ /* 0x000f2e0000004200 */
[----:B------:R-:W-:Y:S01]  /*20d40*/  HMMA.16816.F32 R28, R4, R8, R160 ;  /* 0x00000008041c723c */ /* 0x000fe200000018a0 */
[----:B-1----:R-:W-:Y:S01]  /*20d50*/  FFMA.FTZ R3, R122, c[0x0][0x23c], -R0 ;  /* 0x00008f007a037a23 */ /* 0x002fe20000010800 */
[----:B------:R-:W1:Y:S03]  /*20d60*/  LDSM.16.MT88.4 R8, [R230+0xc000] ;  /* 0x00c00000e608783b */ /* 0x000e660000004200 */
[----:B------:R2:W-:Y:S02]  /*20d70*/  MUFU.EX2 R164, R3 ;  /* 0x0000000300a47308 */ /* 0x0005e40000000800 */
[----:B---3--:R-:W-:-:S02]  /*20d80*/  F2FP.PACK_AB R4, R215, R167 ;  /* 0x000000a7d704723e */ /* 0x008fc400000000ff */
[----:B--2---:R-:W-:Y:S02]  /*20d90*/  F2FP.PACK_AB R6, R165, R166 ;  /* 0x000000a6a506723e */ /* 0x004fe400000000ff */
[----:B------:R-:W-:Y:S02]  /*20da0*/  MOV R160, R139 ;  /* 0x0000008b00a07202 */ /* 0x000fe40000000f00 */
[----:B------:R-:W-:Y:S02]  /*20db0*/  MOV R161, R138 ;  /* 0x0000008a00a17202 */ /* 0x000fe40000000f00 */
[----:B------:R-:W-:Y:S02]  /*20dc0*/  MOV R162, R137 ;  /* 0x0000008900a27202 */ /* 0x000fe40000000f00 */
[----:B------:R-:W-:Y:S01]  /*20dd0*/  MOV R163, R136 ;  /* 0x0000008800a37202 */ /* 0x000fe20000000f00 */
[----:B------:R-:W-:Y:S01]  /*20de0*/  FFMA.FTZ R3, R73, c[0x0][0x23c], -R0 ;  /* 0x00008f0049037a23 */ /* 0x000fe20000010800 */
        /* <DEDUP_REMOVED lines=13> */
[----:B--2---:R-:W-:Y:S01]  /*20ec0*/  FFMA.FTZ R3, R76, c[0x0][0x23c], -R2 ;  /* 0x00008f004c037a23 */ /* 0x004fe20000010802 */
[----:B------:R-:W-:-:S03]  /*20ed0*/  MOV R76, R100 ;  /* 0x00000064004c7202 */ /* 0x000fc60000000f00 */
[----:B------:R2:W3:Y:S03]  /*20ee0*/  MUFU.EX2 R156, R3 ;  /* 0x00000003009c7308 */ /* 0x0004e60000000800 */
[C---:B------:R-:W-:Y:S01]  /*20ef0*/  HMMA.16816.F32 R48, R4.reuse, R22, R36 ;  /* 0x000000160430723c */ /* 0x040fe20000001824 */
[----:B------:R-:W4:Y:S07]  /*20f00*/  LDSM.16.MT88.4 R20, [R231+0xc800] ;  /* 0x00c80000e714783b */ /* 0x000f2e0000004200 */
[----:B------:R-:W-:Y:S01]  /*20f10*/  HMMA.16816.F32 R32, R4, R12, R32 ;  /* 0x0000000c0420723c */ /* 0x000fe20000001820 */
[----:B--2---:R-:W-:-:S07]  /*20f20*/  FFMA.FTZ R3, R129, c[0x0][0x23c], -R2 ;  /* 0x00008f0081037a23 */ /* 0x004fce0000010802 */
[C---:B------:R-:W-:Y:S01]  /*20f30*/  HMMA.16816.F32 R64, R4.reuse, R14, R64 ;  /* 0x0000000e0440723c */ /* 0x040fe20000001840 */
[----:B------:R-:W2:Y:S01]  /*20f40*/  LDSM.16.MT88.4 R12, [R229+0xc800] ;  /* 0x00c80000e50c783b */ /* 0x000ea20000004200 */
[----:B------:R3:W-:Y:S06]  /*20f50*/  MUFU.EX2 R154, R3 ;  /* 0x00000003009a7308 */ /* 0x0007ec0000000800 */
[C---:B-1----:R-:W-:Y:S08]  /*20f60*/  HMMA.16816.F32 R28, R4.reuse, R8, R28 ;  /* 0x00000008041c723c */ /* 0x042ff0000000181c */
[----:B------:R-:W-:Y:S01]  /*20f70*/  HMMA.16816.F32 R16, R4, R10, R16 ;  /* 0x0000000a0410723c */ /* 0x000fe20000001810 */
[----:B------:R-:W1:Y:S01]  /*20f80*/  LDSM.16.MT88.4 R8, [R230+0xc800] ;  /* 0x00c80000e608783b */ /* 0x000e620000004200 */
[----:B---3--:R-:W-:-:S04]  /*20f90*/  FFMA.FTZ R3, R77, c[0x0][0x23c], -R2 ;  /* 0x00008f004d037a23 */ /* 0x008fc80000010802 */
[----:B------:R3:W3:Y:S02]  /*20fa0*/  MUFU.EX2 R153, R3 ;  /* 0x0000000300997308 */ /* 0x0006e40000000800 */
[----:B------:R-:W-:Y:S01]  /*20fb0*/  HMMA.16816.F32 R56, R4, R26, R56 ;  /* 0x0000001a0438723c */ /* 0x000fe20000001838 */
[----:B------:R-:W1:Y:S06]  /*20fc0*/  LDSM.16.MT88.4 R24, [R228+0xc800] ;  /* 0x00c80000e418783b */ /* 0x000e6c0000004200 */
[----:B------:R-:W-:Y:S01]  /*20fd0*/  F2FP.PACK_AB R4, R156, R155 ;  /* 0x0000009b9c04723e */ /* 0x000fe200000000ff */
[----:B---3--:R-:W-:Y:S01]  /*20fe0*/  FFMA.FTZ R3, R131, c[0x0][0x23c], -R0 ;  /* 0x00008f0083037a23 */ /* 0x008fe20000010800 */
[----:B------:R-:W-:-:S03]  /*20ff0*/  F2FP.PACK_AB R6, R153, R154 ;  /* 0x0000009a9906723e */ /* 0x000fc600000000ff */
[----:B------:R3:W-:Y:S02]  /*21000*/  MUFU.EX2 R152, R3 ;  /* 0x0000000300987308 */ /* 0x0007e40000000800 */
[----:B---3--:R-:W-:-:S06]  /*21010*/  FFMA.FTZ R3, R79, c[0x0][0x23c], -R0 ;  /* 0x00008f004f037a23 */ /* 0x008fcc0000010800 */
[----:B------:R3:W1:Y:S02]  /*21020*/  MUFU.EX2 R151, R3 ;  /* 0x0000000300977308 */ /* 0x0006640000000800 */
[----:B---3--:R-:W-:Y:S01]  /*21030*/  FFMA.FTZ R3, R130, c[0x0][0x23c], -R0 ;  /* 0x00008f0082037a23 */ /* 0x008fe20000010800 */
[----:B-1----:R-:W-:-:S05]  /*21040*/  F2FP.PACK_AB R5, R151, R152 ;  /* 0x000000989705723e */ /* 0x002fca00000000ff */
[----:B------:R1:W-:Y:S02]  /*21050*/  MUFU.EX2 R150, R3 ;  /* 0x0000000300967308 */ /* 0x0003e40000000800 */
[----:B-1----:R-:W-:-:S06]  /*21060*/  FFMA.FTZ R3, R81, c[0x0][0x23c], -R0 ;  /* 0x00008f0051037a23 */ /* 0x002fcc0000010800 */
[----:B------:R1:W3:Y:S02]  /*21070*/  MUFU.EX2 R149, R3 ;  /* 0x0000000300957308 */ /* 0x0002e40000000800 */
[----:B-1----:R-:W-:Y:S01]  /*21080*/  FFMA.FTZ R3, R133, c[0x0][0x23c], -R2 ;  /* 0x00008f0085037a23 */ /* 0x002fe20000010802 */
[----:B---3--:R-:W-:-:S05]  /*21090*/  F2FP.PACK_AB R7, R149, R150 ;  /* 0x000000969507723e */ /* 0x008fca00000000ff */
[----:B------:R1:W-:Y:S02]  /*210a0*/  MUFU.EX2 R147, R3 ;  /* 0x0000000300937308 */ /* 0x0003e40000000800 */
[C---:B----4-:R-:W-:Y:S08]  /*210b0*/  HMMA.16816.F32 R40, R4.reuse, R20, R40 ;  /* 0x000000140428723c */ /* 0x050ff00000001828 */
        /* <DEDUP_REMOVED lines=78> */
[----:B--2---:R-:W-:-:S04]  /*215a0*/  FFMA.FTZ R3, R91, c[0x0][0x23c], -R2 ;  /* 0x00008f005b037a23 */ /* 0x004fc80000010802 */
[----:B------:R2:W1:Y:S03]  /*215b0*/  MUFU.EX2 R123, R3 ;  /* 0x00000003007b7308 */ /* 0x0004660000000800 */
[----:B------:R-:W-:Y:S01]  /*215c0*/  HMMA.16816.F32 R64, R4, R14, R64 ;  /* 0x0000000e0440723c */ /* 0x000fe20000001840 */
[----:B------:R-:W4:Y:S06]  /*215d0*/  LDSM.16.MT88.4 R12, [R229+0xe000] ;  /* 0x00e00000e50c783b */ /* 0x000f2c0000004200 */
[----:B---3--:R-:W-:Y:S01]  /*215e0*/  F2FP.PACK_AB R4, R130, R129 ;  /* 0x000000818204723e */ /* 0x008fe200000000ff */
        /* <DEDUP_REMOVED lines=26> */
[----:B-1----:R-:W-:-:S04]  /*21790*/  FFMA.FTZ R3, R95, c[0x0][0x23c], -R2 ;  /* 0x00008f005f037a23 */ /* 0x002fc80000010802 */
[----:B------:R1:W4:Y:S03]  /*217a0*/  MUFU.EX2 R115, R3 ;  /* 0x0000000300737308 */ /* 0x0003260000000800 */
[----:B------:R-:W-:Y:S01]  /*217b0*/  HMMA.16816.F32 R64, R4, R14, R64 ;  /* 0x0000000e0440723c */ /* 0x000fe20000001840 */
[----:B------:R-:W2:Y:S06]  /*217c0*/  LDSM.16.MT88.4 R12, [R229+0xe800] ;  /* 0x00e80000e50c783b */ /* 0x000eac0000004200 */
[----:B---3--:R-:W-:Y:S01]  /*217d0*/  F2FP.PACK_AB R4, R118, R116 ;  /* 0x000000747604723e */ /* 0x008fe200000000ff */
[----:B-1----:R-:W-:Y:S01]  /*217e0*/  FFMA.FTZ R3, R176, c[0x0][0x23c], -R0 ;  /* 0x00008f00b0037a23 */ /* 0x002fe20000010800 */
[----:B----4-:R-:W-:-:S03]  /*217f0*/  F2FP.PACK_AB R6, R115, R117 ;  /* 0x000000757306723e */ /* 0x010fc600000000ff */
        /* <DEDUP_REMOVED lines=83> */
[----:B------:R-:W-:-:S02]  /*21d30*/  FFMA.FTZ R9, R200, c[0x0][0x23c], -R0 ;  /* 0x00008f00c8097a23 */ /* 0x000fc40000010800 */
[----:B------:R-:W-:Y:S02]  /*21d40*/  FADD.FTZ R8, R160, R8 ;  /* 0x00000008a0087221 */ /* 0x000fe40000010000 */
[----:B------:R1:W-:Y:S01]  /*21d50*/  MUFU.EX2 R79, R9 ;  /* 0x00000009004f7308 */ /* 0x0003e20000000800 */
[----:B--2---:R-:W-:Y:S02]  /*21d60*/  FFMA.FTZ R3, R192, c[0x0][0x23c], -R2 ;  /* 0x00008f00c0037a23 */ /* 0x004fe40000010802 */
[----:B------:R-:W-:Y:S01]  /*21d70*/  HMMA.16816.F32 R52, R4, R20, R24 ;  /* 0x000000140434723c */ /* 0x000fe20000001818 */
[----:B------:R-:W-:Y:S01]  /*21d80*/  FADD.FTZ R8, R162, R8 ;  /* 0x00000008a2087221 */ /* 0x000fe20000010000 */
[----:B------:R-:W2:Y:S03]  /*21d90*/  LDSM.16.MT88.4 R20, [R231+0x10000] ;  /* 0x01000000e714783b */ /* 0x000ea60000004200 */
[----:B------:R4:W-:Y:S01]  /*21da0*/  MUFU.EX2 R90, R3 ;  /* 0x00000003005a7308 */ /* 0x0009e20000000800 */
[----:B------:R-:W-:-:S02]  /*21db0*/  FADD.FTZ R8, R75, R8 ;  /* 0x000000084b087221 */ /* 0x000fc40000010000 */
[----:B------:R-:W-:Y:S01]  /*21dc0*/  HMMA.16816.F32 R24, R4, R32, R36 ;  /* 0x000000200418723c */ /* 0x000fe20000001824 */
[----:B------:R-:W2:Y:S01]  /*21dd0*/  LDSM.16.MT88.4 R32, [R229+0x10000] ;  /* 0x01000000e520783b */ /* 0x000ea20000004200 */
[----:B-1----:R-:W-:-:S06]  /*21de0*/  FFMA.FTZ R9, R202, c[0x0][0x23c], -R0 ;  /* 0x00008f00ca097a23 */ /* 0x002fcc0000010800 */
[----:B------:R-:W-:Y:S01]  /*21df0*/  HMMA.16816.F32 R36, R4, R48, R56 ;  /* 0x000000300424723c */ /* 0x000fe20000001838 */
[----:B------:R1:W-:Y:S01]  /*21e00*/  MUFU.EX2 R76, R9 ;  /* 0x00000009004c7308 */ /* 0x0003e20000000800 */
[----:B----4-:R-:W-:-:S06]  /*21e10*/  FFMA.FTZ R3, R175, c[0x0][0x23c], -R2 ;  /* 0x00008f00af037a23 */ /* 0x010fcc0000010802 */
[----:B------:R-:W-:Y:S01]  /*21e20*/  HMMA.16816.F32 R48, R4, R50, R64 ;  /* 0x000000320430723c */ /* 0x000fe20000001840 */
[----:B------:R4:W4:Y:S06]  /*21e30*/  MUFU.EX2 R89, R3 ;  /* 0x0000000300597308 */ /* 0x00092c0000000800 */
[----:B---3--:R-:W-:Y:S01]  /*21e40*/  F2FP.PACK_AB R4, R92, R91 ;  /* 0x0000005b5c04723e */ /* 0x008fe200000000ff */
[----:B-1----:R-:W-:-:S04]  /*21e50*/  FFMA.FTZ R9, R191, c[0x0][0x23c], -R0 ;  /* 0x00008f00bf097a23 */ /* 0x002fc80000010800 */
[----:B------:R1:W-:Y:S01]  /*21e60*/  MUFU.EX2 R75, R9 ;  /* 0x00000009004b7308 */ /* 0x0003e20000000800 */
[----:B----4-:R-:W-:Y:S01]  /*21e70*/  FFMA.FTZ R3, R193, c[0x0][0x23c], -R0 ;  /* 0x00008f00c1037a23 */ /* 0x010fe20000010800 */
[----:B------:R-:W-:-:S06]  /*21e80*/  F2FP.PACK_AB R6, R89, R90 ;  /* 0x0000005a5906723e */ /* 0x000fcc00000000ff */
[----:B------:R3:W-:Y:S01]  /*21e90*/  MUFU.EX2 R88, R3 ;  /* 0x0000000300587308 */ /* 0x0007e20000000800 */
[----:B-1----:R-:W-:Y:S02]  /*21ea0*/  FFMA.FTZ R9, R194, c[0x0][0x23c], -R2 ;  /* 0x00008f00c2097a23 */ /* 0x002fe40000010802 */
[----:B---3--:R-:W-:-:S05]  /*21eb0*/  FFMA.FTZ R3, R178, c[0x0][0x23c], -R0 ;  /* 0x00008f00b2037a23 */ /* 0x008fca0000010800 */
        /* <DEDUP_REMOVED lines=15> */
[C---:B--2---:R-:W-:Y:S08]  /*21fb0*/  HMMA.16816.F32 R28, R4.reuse, R22, R28 ;  /* 0x00000016041c723c */ /* 0x044ff0000000181c */
[----:B------:R-:W-:Y:S01]  /*21fc0*/  HMMA.16816.F32 R60, R4, R34, R48 ;  /* 0x00000022043c723c */ /* 0x000fe20000001830 */
[----:B-1----:R-:W-:-:S07]  /*21fd0*/  FFMA.FTZ R3, R198, c[0x0][0x23c], -R2 ;  /* 0x00008f00c6037a23 */ /* 0x002fce0000010802 */
        /* <DEDUP_REMOVED lines=8> */
[----:B------:R-:W-:-:S04]  /*22060*/  FADD.FTZ R3, R161, R3 ;  /* 0x00000003a1037221 */ /* 0x000fc80000010000 */
[----:B------:R-:W-:Y:S02]  /*22070*/  FADD.FTZ R10, R163, R3 ;  /* 0x00000003a30a7221 */ /* 0x000fe40000010000 */
[----:B------:R-:W-:Y:S01]  /*22080*/  FFMA.FTZ R3, R189, c[0x0][0x23c], -R0 ;  /* 0x00008f00bd037a23 */ /* 0x000fe20000010800 */
[----:B------:R-:W-:Y:S01]  /*22090*/  HMMA.16816.F32 R24, R4, R18, R40 ;  /* 0x000000120418723c */ /* 0x000fe20000001828 */
[----:B------:R-:W-:Y:S01]  /*220a0*/  FADD.FTZ R10, R73, R10 ;  /* 0x0000000a490a7221 */ /* 0x000fe20000010000 */
[----:B------:R-:W3:Y:S01]  /*220b0*/  LDSM.16.MT88.4 R16, [R229+0x10800] ;  /* 0x01080000e510783b */ /* 0x000ee20000004200 */
[----:B------:R4:W4:Y:S02]  /*220c0*/  MUFU.EX2 R77, R3 ;  /* 0x00000003004d7308 */ /* 0x0009240000000800 */
[----:B------:R-:W-:Y:S02]  /*220d0*/  FADD.FTZ R10, R248, R10 ;  /* 0x0000000af80a7221 */ /* 0x000fe40000010000 */
[----:B------:R-:W-:-:S02]  /*220e0*/  F2FP.PACK_AB R4, R84, R83 ;  /* 0x000000535404723e */ /* 0x000fc400000000ff */
[----:B--2---:R-:W-:Y:S02]  /*220f0*/  F2FP.PACK_AB R6, R81, R82 ;  /* 0x000000525106723e */ /* 0x004fe400000000ff */
[----:B------:R2:W-:Y:S01]  /*22100*/  MUFU.EX2 R73, R9 ;  /* 0x0000000900497308 */ /* 0x0005e20000000800 */
[----:B------:R-:W-:Y:S01]  /*22110*/  F2FP.PACK_AB R7, R75, R76 ;  /* 0x0000004c4b07723e */ /* 0x000fe200000000ff */
[----:B----4-:R-:W-:Y:S01]  /*22120*/  FADD.FTZ R3, R72, R8 ;  /* 0x0000000848037221 */ /* 0x010fe20000010000 */
[----:B------:R-:W-:-:S03]  /*22130*/  F2FP.PACK_AB R5, R77, R79 ;  /* 0x0000004f4d05723e */ /* 0x000fc600000000ff */
        /* <DEDUP_REMOVED lines=16> */
[----:B------:R-:W-:Y:S02]  /*22240*/  FFMA.FTZ R3, R204, c[0x0][0x23c], -R2 ;  /* 0x00008f00cc037a23 */ /* 0x000fe40000010802 */
[----:B------:R-:W-:Y:S02]  /*22250*/  FADD.FTZ R8, R242, R8 ;  /* 0x00000008f2087221 */ /* 0x000fe40000010000 */
[----:B------:R1:W1:Y:S01]  /*22260*/  MUFU.EX2 R74, R3 ;  /* 0x00000003004a7308 */ /* 0x0002620000000800 */
[----:B--2---:R-:W-:Y:S01]  /*22270*/  FFMA.FTZ R9, R206, c[0x0][0x23c], -R2 ;  /* 0x00008f00ce097a23 */ /* 0x004fe20000010802 */
[----:B---3--:R-:W-:Y:S01]  /*22280*/  HMMA.16816.F32 R28, R4, R16, R64 ;  /* 0x00000010041c723c */ /* 0x008fe20000001840 */
[----:B------:R-:W-:-:S04]  /*22290*/  FADD.FTZ R8, R222, R8 ;  /* 0x00000008de087221 */ /* 0x000fc80000010000 */
[----:B------:R-:W-:Y:S01]  /*222a0*/  FADD.FTZ R8, R223, R8 ;  /* 0x00000008df087221 */ /* 0x000fe20000010000 */
[----:B------:R2:W-:Y:S02]  /*222b0*/  MUFU.EX2 R72, R9 ;  /* 0x0000000900487308 */ /* 0x0005e40000000800 */
[C---:B------:R-:W-:Y:S01]  /*222c0*/  HMMA.16816.F32 R60, R4.reuse, R18, R60 ;  /* 0x00000012043c723c */ /* 0x040fe2000000183c */
[----:B------:R-:W-:Y:S01]  /*222d0*/  FADD.FTZ R8, R221, R8 ;  /* 0x00000008dd087221 */ /* 0x000fe20000010000 */
[----:B------:R-:W3:Y:S03]  /*222e0*/  LDSM.16.MT88.4 R16, [R231+0x11000] ;  /* 0x01100000e710783b */ /* 0x000ee60000004200 */
[----:B------:R-:W-:Y:S02]  /*222f0*/  FADD.FTZ R8, R220, R8 ;  /* 0x00000008dc087221 */ /* 0x000fe40000010000 */
[----:B-1----:R-:W-:Y:S01]  /*22300*/  FADD.FTZ R3, R226, R10 ;  /* 0x0000000ae2037221 */ /* 0x002fe20000010000 */
[----:B------:R-:W-:Y:S01]  /*22310*/  HMMA.16816.F32 R44, R4, R20, R68 ;  /* 0x00000014042c723c */ /* 0x000fe20000001844 */
[----:B------:R-:W-:Y:S01]  /*22320*/  FADD.FTZ R8, R167, R8 ;  /* 0x00000008a7087221 */ /* 0x000fe20000010000 */
[----:B------:R-:W1:Y:S01]  /*22330*/  LDSM.16.MT88.4 R20, [R228+0x11000] ;  /* 0x01100000e414783b */ /* 0x000e620000004200 */
        /* <DEDUP_REMOVED lines=11> */
[----:B------:R-:W4:Y:S01]  /*223f0*/  LDSM.16.MT88.4 R12, [R229+0x11000] ;  /* 0x01100000e50c783b */ /* 0x000f220000004200 */
[----:B------:R-:W-:Y:S02]  /*22400*/  FADD.FTZ R8, R156, R8 ;  /* 0x000000089c087221 */ /* 0x000fe40000010000 */
[----:B------:R-:W-:Y:S02]  /*22410*/  FADD.FTZ R3, R159, R3 ;  /* 0x000000039f037221 */ /* 0x000fe40000010000 */
[----:B--2---:R-:W-:Y:S01]  /*22420*/  FFMA.FTZ R9, R196, c[0x0][0x23c], -R2 ;  /* 0x00008f00c4097a23 */ /* 0x004fe20000010802 */
[----:B------:R-:W-:Y:S01]  /*22430*/  F2FP.PACK_AB R4, R73, R74 ;  /* 0x0000004a4904723e */ /* 0x000fe200000000ff */
[----:B------:R-:W-:-:S02]  /*22440*/  FADD.FTZ R3, R158, R3 ;  /* 0x000000039e037221 */ /* 0x000fc40000010000 */
[----:B------:R-:W-:Y:S01]  /*22450*/  FADD.FTZ R8, R154, R8 ;  /* 0x000000089a087221 */ /* 0x000fe20000010000 */
[----:B------:R-:W2:Y:S01]  /*22460*/  MUFU.EX2 R59, R9 ;  /* 0x00000009003b7308 */ /* 0x000ea20000000800 */
[----:B------:R-:W-:Y:S02]  /*22470*/  FADD.FTZ R3, R157, R3 ;  /* 0x000000039d037221 */ /* 0x000fe40000010000 */
[----:B------:R-:W-:Y:S01]  /*22480*/  FADD.FTZ R8, R153, R8 ;  /* 0x0000000899087221 */ /* 0x000fe20000010000 */
[----:B------:R-:W-:Y:S01]  /*22490*/  LDSM.16.MT88.4 R156, [R229+0x11800] ;  /* 0x01180000e59c783b */ /* 0x000fe20000004200 */
[----:B------:R-:W-:Y:S02]  /*224a0*/  FADD.FTZ R3, R152, R3 ;  /* 0x0000000398037221 */ /* 0x000fe40000010000 */
[----:B------:R-:W-:Y:S02]  /*224b0*/  FADD.FTZ R8, R147, R8 ;  /* 0x0000000893087221 */ /* 0x000fe40000010000 */
[----:B------:R-:W-:-:S02]  /*224c0*/  FADD.FTZ R3, R151, R3 ;  /* 0x0000000397037221 */ /* 0x000fc40000010000 */
[----:B------:R-:W-:Y:S02]  /*224d0*/  FADD.FTZ R8, R146, R8 ;  /* 0x0000000892087221 */ /* 0x000fe40000010000 */
[----:B------:R-:W-:Y:S02]  /*224e0*/  FADD.FTZ R3, R150, R3 ;  /* 0x0000000396037221 */ /* 0x000fe40000010000 */
[----:B------:R-:W-:Y:S01]  /*224f0*/  FADD.FTZ R8, R145, R8 ;  /* 0x0000000891087221 */ /* 0x000fe20000010000 */
[----:B--2---:R-:W-:Y:S01]  /*22500*/  F2FP.PACK_AB R6, R59, R72 ;  /* 0x000000483b06723e */ /* 0x004fe200000000ff */
[----:B------:R-:W-:Y:S02]  /*22510*/  FFMA.FTZ R9, R208, c[0x0][0x23c], -R0 ;  /* 0x00008f00d0097a23 */ /* 0x000fe40000010800 */
[----:B------:R-:W-:Y:S02]  /*22520*/  FADD.FTZ R3, R149, R3 ;  /* 0x0000000395037221 */ /* 0x000fe40000010000 */
[----:B------:R2:W-:Y:S01]  /*22530*/  MUFU.EX2 R58, R9 ;  /* 0x00000009003a7308 */ /* 0x0005e20000000800 */
        /* <DEDUP_REMOVED lines=9> */
[----:B--2---:R-:W-:Y:S01]  /*225d0*/  FFMA.FTZ R9, R199, c[0x0][0x23c], -R0 ;  /* 0x00008f00c7097a23 */ /* 0x004fe20000010800 */
[----:B------:R-:W-:Y:S01]  /*225e0*/  LDSM.16.MT88.4 R140, [R228+0x11800] ;  /* 0x01180000e48c783b */ /* 0x000fe20000004200 */
[----:B------:R-:W-:Y:S02]  /*225f0*/  FADD.FTZ R3, R136, R3 ;  /* 0x0000000388037221 */ /* 0x000fe40000010000 */
[----:B------:R2:W1:Y:S01]  /*22600*/  MUFU.EX2 R57, R9 ;  /* 0x0000000900397308 */ /* 0x0004620000000800 */
[----:B------:R-:W-:Y:S02]  /*22610*/  FADD.FTZ R8, R137, R8 ;  /* 0x0000000889087221 */ /* 0x000fe40000010000 */
[----:B------:R-:W-:Y:S02]  /*22620*/  FADD.FTZ R3, R133, R3 ;  /* 0x0000000385037221 */ /* 0x000fe40000010000 */
[----:B------:R-:W-:-:S02]  /*22630*/  FADD.FTZ R8, R129, R8 ;  /* 0x0000000881087221 */ /* 0x000fc40000010000 */
[----:B------:R-:W-:-:S04]  /*22640*/  FADD.FTZ R3, R132, R3 ;  /* 0x0000000384037221 */ /* 0x000fc80000010000 */
[----:B------:R-:W-:Y:S02]  /*22650*/  FADD.FTZ R3, R131, R3 ;  /* 0x0000000383037221 */ /* 0x000fe40000010000 */
        /* <DEDUP_REMOVED lines=111> */
.L_x_3966:
[----:B------:R-:W-:Y:S05]  /*22d50*/  @!P5 BRA `(.L_x_3972) ;  /* 0x000063000000d947 */ /* 0x000fea0003800000 */
[----:B------:R-:W-:Y:S01]  /*22d60*/  ULDC UR9, c[0x0][0x1a0] ;  /* 0x0000680000097ab9 */ /* 0x000fe20000000800 */
[----:B------:R-:W-:Y:S01]  /*22d70*/  IMAD.MOV.U32 R133, RZ, RZ, R3 ;  /* 0x000000ffff857224 */ /* 0x000fe200078e0003 */
[----:B------:R-:W-:Y:S01]  /*22d80*/  ULEA UR6, -UR9, URZ, 0x8 ;  /* 0x0000003f09067291 */ /* 0x000fe2000f8e413f */
[----:B------:R-:W-:Y:S01]  /*22d90*/  IMAD.MOV.U32 R132, RZ, RZ, R36 ;  /* 0x000000ffff847224 */ /* 0x000fe200078e0024 */
[----:B------:R-:W-:Y:S02]  /*22da0*/  UMOV UR4, 0x5 ;  /* 0x0000000500047882 */ /* 0x000fe40000000000 */
[----:B------:R-:W-:-:S02]  /*22db0*/  ULDC UR10, c[0x0][0x1a4] ;  /* 0x00006900000a7ab9 */ /* 0x000fc40000000800 */
[----:B------:R-:W-:Y:S01]  /*22dc0*/  USHF.L.U64.HI UR10, UR9, UR4, UR10 ;  /* 0x00000004090a7299 */ /* 0x000fe2000801020a */
[----:B-1----:R-:W-:Y:S01]  /*22dd0*/  MOV R2, UR6 ;  /* 0x0000000600027c02 */ /* 0x002fe20008000f00 */
[----:B------:R-:W-:Y:S02]  /*22de0*/  USHF.R.S32.HI UR4, URZ, 0x1f, UR6 ;  /* 0x0000001f3f047899 */ /* 0x000fe40008011406 */
[----:B------:R-:W-:Y:S02]  /*22df0*/  USHF.L.U32 UR9, UR9, 0x5, URZ ;  /* 0x0000000509097899 */ /* 0x000fe4000800063f */
[----:B------:R1:W-:Y:S01]  /*22e00*/  STL [R1+0x20], R2 ;  /* 0x0000200201007387 */ /* 0x0003e20000100800 */
[----:B------:R-:W-:Y:S01]  /*22e10*/  ULDC.64 UR12, c[0x0][0x118] ;  /* 0x00004600000c7ab9 */ /* 0x000fe20000000a00 */
[----:B------:R-:W-:Y:S01]  /*22e20*/  MOV R0, UR4 ;  /* 0x0000000400007c02 */ /* 0x000fe20008000f00 */
[----:B------:R-:W-:Y:S02]  /*22e30*/  UMOV UR5, 0x5 ;  /* 0x0000000500057882 */ /* 0x000fe40000000000 */
[----:B------:R-:W-:-:S02]  /*22e40*/  ULDC UR4, c[0x0][0x19c] ;  /* 0x0000670000047ab9 */ /* 0x000fc40000000800 */
[----:B------:R1:W-:Y:S03]  /*22e50*/  STL [R1+0x1c], R0 ;  /* 0x00001c0001007387 */ /* 0x0003e60000100800 */
.L_x_3976:
[----:B------:R-:W2:Y:S01]  /*22e60*/  LDL.LU R240, [R1] ;  /* 0x0000000001f07983 */ /* 0x000ea20000300800 */
[----:B------:R-:W-:Y:S04]  /*22e70*/  DEPBAR.LE SB0, 0x0 ;  /* 0x000080000000791a */ /* 0x000fe80000000000 */
[----:B-1----:R1:W5:Y:S04]  /*22e80*/  LDL R2, [R1+0x20] ;  /* 0x0000200001027983 */ /* 0x0023680000100800 */
[----:B------:R-:W-:Y:S01]  /*22e90*/  BAR.SYNC.DEFER_BLOCKING 0x0 ;  /* 0x0000000000007b1d */ /* 0x000fe20000010000 */
[----:B------:R-:W-:Y:S05]  /*22ea0*/  LOP3.LUT P6, RZ, R238, 0x400, RZ, 0xc0, !PT ;  /* 0x00000400eeff7812 */ /* 0x000fea00078cc0ff */
[----:B------:R1:W5:Y:S01]  /*22eb0*/  LDL R0, [R1+0x1c] ;  /* 0x00001c0001007983 */ /* 0x0003620000100800 */
[----:B--2---:R-:W-:Y:S05]  /*22ec0*/  IADD3 R240, R240, -0x1, RZ ;  /* 0xfffffffff0f07810 */ /* 0x004fea0007ffe0ff */
[----:B------:R1:W-:Y:S02]  /*22ed0*/  STL [R1], R240 ;  /* 0x000000f001007387 */ /* 0x0003e40000100800 */
[----:B------:R-:W-:-:S05]  /*22ee0*/  @!P6 BRA `(.L_x_3973) ;  /* 0x000003b00000e947 */ /* 0x000fca0003800000 */
[----:B------:R-:W-:Y:S01]  /*22ef0*/  IMAD.SHL.U32 R5, R240, 0x100, RZ ;  /* 0x00000100f0057824 */ /* 0x000fe200078e00ff */
[----:B------:R-:W-:Y:S04]  /*22f00*/  IABS R9, c[0x0][0x2d0] ;  /* 0x0000b40000097a13 */ /* 0x000fe80000000000 */
[----:B-----5:R-:W2:Y:S01]  /*22f10*/  I2F.RP R2, R9 ;  /* 0x0000000900027306 */ /* 0x020ea20000209400 */
[C---:B------:R-:W-:Y:S02]  /*22f20*/  IADD3 R7, R5.reuse, 0x100, RZ ;  /* 0x0000010005077810 */ /* 0x040fe40007ffe0ff */
        /* <DEDUP_REMOVED lines=55> */
.L_x_3973:
[----:B------:R-:W2:Y:S01]  /*232a0*/  LDL.LU R11, [R1+0x14] ;  /* 0x00001400010b7983 */ /* 0x000ea20000300800 */
[-C--:B------:R-:W-:Y:S02]  /*232b0*/  LEA R172, R236, R233.reuse, 0x1 ;  /* 0x000000e9ecac7211 */ /* 0x080fe400078e08ff */
[----:B------:R-:W-:Y:S01]  /*232c0*/  IADD3 R208, R134, R234, RZ ;  /* 0x000000ea86d07210 */ /* 0x000fe20007ffe0ff */
[----:B------:R-:W3:Y:S01]  /*232d0*/  LDL.LU R10, [R1+0x18] ;  /* 0x00001800010a7983 */ /* 0x000ee20000300800 */
[----:B------:R-:W-:Y:S02]  /*232e0*/  LEA R212, R237, R233, 0x1 ;  /* 0x000000e9edd47211 */ /* 0x000fe400078e08ff */
[C---:B------:R-:W-:Y:S02]  /*232f0*/  IADD3 R220, R135.reuse, 0x800, RZ ;  /* 0x0000080087dc7810 */ /* 0x040fe40007ffe0ff */
[----:B------:R-:W-:Y:S02]  /*23300*/  IADD3 R224, R135, 0x1000, RZ ;  /* 0x0000100087e07810 */ /* 0x000fe40007ffe0ff */
[C---:B---3-5:R-:W-:Y:S04]  /*23310*/  LEA R10, P0, R2.reuse, R10, 0x1 ;  /* 0x0000000a020a7211 */ /* 0x068fe800078008ff */
        /* <DEDUP_REMOVED lines=53> */
[----:B------:R-:W-:Y:S08]  /*23670*/  LDSM.16.M88.4 R16, [R134+0x2800] ;  /* 0x002800008610783b */ /* 0x000ff00000000200 */
[----:B------:R-:W-:Y:S08]  /*23680*/  LDSM.16.M88.4 R24, [R134+0x3000] ;  /* 0x003000008618783b */ /* 0x000ff00000000200 */
[----:B---3--:R-:W1:Y:S08]  /*23690*/  LDSM.16.M88.4 R8, [R134+0x2000] ;  /* 0x002000008608783b */ /* 0x008e700000000200 */
[----:B------:R-:W3:Y:S08]  /*236a0*/  LDSM.16.M88.4 R32, [R134+0x3800] ;  /* 0x003800008620783b */ /* 0x000ef00000000200 */
[----:B------:R-:W4:Y:S08]  /*236b0*/  LDSM.16.M88.4 R40, [R134+0x4000] ;  /* 0x004000008628783b */ /* 0x000f300000000200 */
        /* <DEDUP_REMOVED lines=31> */
[----:B------:R-:W0:Y:S01]  /*238b0*/  LDGDEPBAR ;  /* 0x00000000000079af */ /* 0x000e220000000000 */
[C---:B------:R-:W-:Y:S07]  /*238c0*/  HMMA.16816.F32 R64, R128.reuse, R66, RZ ;  /* 0x000000428040723c */ /* 0x040fee00000018ff */
[----:B------:R-:W1:Y:S01]  /*238d0*/  LDSM.16.M88.4 R192, [R208+0x4000] ;  /* 0x00400000d0c0783b */ /* 0x000e620000000200 */
        /* <DEDUP_REMOVED lines=23> */
[----:B------:R-:W3:Y:S07]  /*23a50*/  LDSM.16.M88.4 R168, [R208+0x5800] ;  /* 0x00580000d0a8783b */ /* 0x000eee0000000200 */
[C---:B--2---:R-:W-:Y:S08]  /*23a60*/  HMMA.16816.F32 R4, R172.reuse, R176, R4 ;  /* 0x000000b0ac04723c */ /* 0x044ff00000001804 */
[C---:B------:R-:W-:Y:S01]  /*23a70*/  HMMA.16816.F32 R8, R172.reuse, R178, R8 ;  /* 0x000000b2ac08723c */ /* 0x040fe20000001808 */
[----:B------:R-:W2:Y:S07]  /*23a80*/  LDSM.16.M88.4 R176, [R208+0x6000] ;  /* 0x00600000d0b0783b */ /* 0x000eae0000000200 */
[C---:B------:R-:W-:Y:S08]  /*23a90*/  HMMA.16816.F32 R12, R172.reuse, R180, R12 ;  /* 0x000000b4ac0c723c */ /* 0x040ff0000000180c */
[C---:B------:R-:W-:Y:S01]  /*23aa0*/  HMMA.16816.F32 R16, R172.reuse, R182, R16 ;  /* 0x000000b6ac10723c */ /* 0x040fe20000001810 */
[----:B------:R-:W4:Y:S07]  /*23ab0*/  LDSM.16.M88.4 R180, [R208+0x6800] ;  /* 0x00680000d0b4783b */ /* 0x000f2e0000000200 */
[C---:B------:R-:W-:Y:S08]  /*23ac0*/  HMMA.16816.F32 R20, R172.reuse, R184, R20 ;  /* 0x000000b8ac14723c */ /* 0x040ff00000001814 */
[C---:B------:R-:W-:Y:S01]  /*23ad0*/  HMMA.16816.F32 R24, R172.reuse, R186, R24 ;  /* 0x000000baac18723c */ /* 0x040fe20000001818 */
[----:B------:R-:W2:Y:S07]  /*23ae0*/  LDSM.16.M88.4 R184, [R208+0x7000] ;  /* 0x00700000d0b8783b */ /* 0x000eae0000000200 */
        /* <DEDUP_REMOVED lines=8> */
[----:B------:R-:W1:Y:S07]  /*23b70*/  LDSM.16.M88.4 R196, [R208+0x8800] ;  /* 0x00880000d0c4783b */ /* 0x000e6e0000000200 */
[C---:B------:R-:W-:Y:S01]  /*23b80*/  HMMA.16816.F32 R52, R172.reuse, R200, R52 ;  /* 0x000000c8ac34723c */ /* 0x040fe20000001834 */
[----:B------:R-:W1:Y:S06]  /*23b90*/  LDSM.16.M88.4 R208, [R208+0x9800] ;  /* 0x00980000d0d0783b */ /* 0x000e6c0000000200 */
[C---:B------:R-:W-:Y:S01]  /*23ba0*/  IADD3 R200, R135.reuse, 0x1800, RZ ;  /* 0x0000180087c87810 */ /* 0x040fe20007ffe0ff */
[C---:B------:R-:W-:Y:S05]  /*23bb0*/  HMMA.16816.F32 R56, R172.reuse, R202, R56 ;  /* 0x000000caac38723c */ /* 0x040fea0000001838 */
[----:B------:R-:W1:Y:S03]  /*23bc0*/  LDSM.16.M88.4 R200, [R200] ;  /* 0x00000000c8c8783b */ /* 0x000e660000000200 */
[C---:B---3--:R-:W-:Y:S07]  /*23bd0*/  HMMA.16816.F32 R60, R172.reuse, R168, R60 ;  /* 0x000000a8ac3c723c */ /* 0x048fee000000183c */
[C---:B------:R-:W-:Y:S01]  /*23be0*/  IADD3 R168, R135.reuse, 0x2000, RZ ;  /* 0x0000200087a87810 */ /* 0x040fe20007ffe0ff */
[C---:B------:R-:W-:Y:S05]  /*23bf0*/  HMMA.16816.F32 R64, R172.reuse, R170, R64 ;  /* 0x000000aaac40723c */ /* 0x040fea0000001840 */
[----:B------:R-:W3:Y:S03]  /*23c00*/  LDSM.16.M88.4 R168, [R168] ;  /* 0x00000000a8a8783b */ /* 0x000ee60000000200 */
[C---:B--2---:R-:W-:Y:S07]  /*23c10*/  HMMA.16816.F32 R68, R172.reuse, R176, R68 ;  /* 0x000000b0ac44723c */ /* 0x044fee0000001844 */
        /* <DEDUP_REMOVED lines=33> */
[----:B------:R-:W1:Y:S02]  /*23e30*/  LDSM.16.M88.4 R172, [R172] ;  /* 0x00000000acac783b */ /* 0x000e640000000200 */
[C---:B------:R-:W-:Y:S01]  /*23e40*/  IADD3 R216, R135.reuse, 0x7000, RZ ;  /* 0x0000700087d87810 */ /* 0x040fe20007ffe0ff */
[C---:B------:R-:W-:Y:S05]  /*23e50*/  HMMA.16816.F32 R8, R212.reuse, R218, R8 ;  /* 0x000000dad408723c */ /* 0x040fea0000001808 */
[----:B------:R-:W2:Y:S03]  /*23e60*/  LDSM.16.M88.4 R216, [R216] ;  /* 0x00000000d8d8783b */ /* 0x000ea60000000200 */
        /* <DEDUP_REMOVED lines=10> */
[C---:B---3--:R-:W-:Y:S08]  /*23f10*/  HMMA.16816.F32 R36, R212.reuse, R168, R36 ;  /* 0x000000a8d424723c */ /* 0x048ff00000001824 */
[C---:B------:R-:W-:Y:S01]  /*23f20*/  HMMA.16816.F32 R40, R212.reuse, R170, R40 ;  /* 0x000000aad428723c */ /* 0x040fe20000001828 */
[----:B------:R-:W3:Y:S07]  /*23f30*/  LDSM.16.M88.4 R168, [R232+0x800] ;  /* 0x00080000e8a8783b */ /* 0x000eee0000000200 */
        /* <DEDUP_REMOVED lines=19> */
[C---:B------:R-:W-:Y:S08]  /*24070*/  HMMA.16816.F32 R120, R212.reuse, R218, R120 ;  /* 0x000000dad478723c */ /* 0x040ff00000001878 */
[C---:B----4-:R-:W-:Y:S08]  /*24080*/  HMMA.16816.F32 R124, R212.reuse, R200, R124 ;  /* 0x000000c8d47c723c */ /* 0x050ff0000000187c */
[----:B------:R-:W-:Y:S08]  /*24090*/  HMMA.16816.F32 R128, R212, R202, R128 ;  /* 0x000000cad480723c */ /* 0x000ff00000001880 */
[C---:B------:R-:W-:Y:S08]  /*240a0*/  HMMA.16816.F32 R4, R220.reuse, R224, R4 ;  /* 0x000000e0dc04723c */ /* 0x040ff00000001804 */
[C---:B------:R-:W-:Y:S08]  /*240b0*/  HMMA.16816.F32 R8, R220.reuse, R226, R8 ;  /* 0x000000e2dc08723c */ /* 0x040ff00000001808 */
[C---:B---3--:R-:W-:Y:S08]  /*240c0*/  HMMA.16816.F32 R12, R220.reuse, R168, R12 ;  /* 0x000000a8dc0c723c */ /* 0x048ff0000000180c */
        /* <DEDUP_REMOVED lines=67> */
[----:B------:R-:W-:Y:S03]  /*24500*/  FMUL.FTZ R39, R39, c[0x0][0x2ec] ;  /* 0x0000bb0027277a20 */ /* 0x000fe60000410000 */
[----:B------:R-:W1:Y:S01]  /*24510*/  MUFU.TANH R170, R22 ;  /* 0x0000001600aa7308 */ /* 0x000e620000002400 */
[C---:B------:R-:W-:Y:S01]  /*24520*/  HMMA.16816.F32 R48, R220.reuse, R10, R48 ;  /* 0x0000000adc30723c */ /* 0x040fe20000001830 */
[----:B------:R-:W1:Y:S02]  /*24530*/  LDSM.16.M88.4 R8, [R232+0x3800] ;  /* 0x00380000e808783b */ /* 0x000e640000000200 */
[----:B------:R-:W-:Y:S02]  /*24540*/  FMUL.FTZ R40, R40, c[0x0][0x2ec] ;  /* 0x0000bb0028287a20 */ /* 0x000fe40000410000 */
[----:B------:R-:W-:Y:S02]  /*24550*/  FMUL.FTZ R41, R41, c[0x0][0x2ec] ;  /* 0x0000bb0029297a20 */ /* 0x000fe40000410000 */
[----:B------:R-:W-:Y:S02]  /*24560*/  FMUL.FTZ R42, R42, c[0x0][0x2ec] ;  /* 0x0000bb002a2a7a20 */ /* 0x000fe40000410000 */
[----:B------:R-:W1:Y:S01]  /*24570*/  MUFU.TANH R174, R23 ;  /* 0x0000001700ae7308 */ /* 0x000e620000002400 */
        /* <DEDUP_REMOVED lines=28> */
[C---:B--2---:R-:W-:Y:S05]  /*24740*/  HMMA.16816.F32 R68, R220.reuse, R4, R68 ;  /* 0x00000004dc44723c */ /* 0x044fea0000001844 */
[----:B------:R-:W-:Y:S02]  /*24750*/  FMUL.FTZ R62, R62, c[0x0][0x2ec] ;  /* 0x0000bb003e3e7a20 */ /* 0x000fe40000410000 */
        /* <DEDUP_REMOVED lines=23> */
[----:B------:R-:W-:Y:S04]  /*248d0*/  FMUL.FTZ R61, R61, c[0x0][0x2ec] ;  /* 0x0000bb003d3d7a20 */ /* 0x000fe80000410000 */
        /* <DEDUP_REMOVED lines=51> */
[----:B------:R-:W1:Y:S01]  /*24c10*/  LDSM.16.M88.4 R8, [R232+0x7800] ;  /* 0x00780000e808783b */ /* 0x000e620000000200 */
[----:B------:R-:W-:Y:S04]  /*24c20*/  DEPBAR.LE SB0, 0x0 ;  /* 0x000080000000791a */ /* 0x000fe80000000000 */
[----:B------:R-:W-:Y:S02]  /*24c30*/  FMUL.FTZ R106, R106, c[0x0][0x2ec] ;  /* 0x0000bb006a6a7a20 */ /* 0x000fe40000410000 */
[----:B------:R-:W-:Y:S01]  /*24c40*/  FMUL.FTZ R107, R107, c[0x0][0x2ec] ;  /* 0x0000bb006b6b7a20 */ /* 0x000fe20000410000 */
[----:B------:R-:W1:Y:S01]  /*24c50*/  MUFU.TANH R203, R44 ;  /* 0x0000002c00cb7308 */ /* 0x000e620000002400 */
[----:B------:R-:W-:Y:S01]  /*24c60*/  BAR.SYNC.DEFER_BLOCKING 0x0 ;  /* 0x0000000000007b1d */ /* 0x000fe20000010000 */
[C---:B--2---:R-:W-:Y:S05]  /*24c70*/  HMMA.16816.F32 R116, R220.reuse, R4, R116 ;  /* 0x00000004dc74723c */ /* 0x044fea0000001874 */
[----:B------:R-:W-:Y:S02]  /*24c80*/  FMUL.FTZ R108, R108, c[0x0][0x2ec] ;  /* 0x0000bb006c6c7a20 */ /* 0x000fe40000410000 */
[----:B------:R-:W-:Y:S01]  /*24c90*/  FMUL.FTZ R109, R109, c[0x0][0x2ec] ;  /* 0x0000bb006d6d7a20 */ /* 0x000fe20000410000 */
[----:B------:R-:W2:Y:S01]  /*24ca0*/  MUFU.TANH R205, R45 ;  /* 0x0000002d00cd7308 */ /* 0x000ea20000002400 */
[C---:B------:R-:W-:Y:S03]  /*24cb0*/  HMMA.16816.F32 R120, R220.reuse, R6, R120 ;  /* 0x00000006dc78723c */ /* 0x040fe60000001878 */
[----:B------:R-:W-:Y:S02]  /*24cc0*/  FMUL.FTZ R110, R110, c[0x0][0x2ec] ;  /* 0x0000bb006e6e7a20 */ /* 0x000fe40000410000 */
[----:B------:R-:W-:Y:S02]  /*24cd0*/  FMUL.FTZ R111, R111, c[0x0][0x2ec] ;  /* 0x0000bb006f6f7a20 */ /* 0x000fe40000410000 */
[----:B------:R-:W-:Y:S02]  /*24ce0*/  FMUL.FTZ R112, R112, c[0x0][0x2ec] ;  /* 0x0000bb0070707a20 */ /* 0x000fe40000410000 */
[----:B------:R-:W2:Y:S03]  /*24cf0*/  MUFU.TANH R206, R46 ;  /* 0x0000002e00ce7308 */ /* 0x000ea60000002400 */
        /* <DEDUP_REMOVED lines=15> */
[----:B------:R-:W2:Y:S06]  /*24df0*/  MUFU.TANH R209, R48 ;  /* 0x0000003000d17308 */ /* 0x000eac0000002400 */
[----:B------:R-:W-:Y:S02]  /*24e00*/  FMUL.FTZ R124, R124, c[0x0][0x2ec] ;  /* 0x0000bb007c7c7a20 */ /* 0x000fe40000410000 */
[----:B------:R-:W-:Y:S02]  /*24e10*/  FMUL.FTZ R125, R125, c[0x0][0x2ec] ;  /* 0x0000bb007d7d7a20 */ /* 0x000fe40000410000 */
[----:B------:R-:W2:Y:S01]  /*24e20*/  MUFU.TANH R207, R49 ;  /* 0x0000003100cf7308 */ /* 0x000ea20000002400 */
[----:B------:R-:W-:Y:S02]  /*24e30*/  FMUL.FTZ R126, R126, c[0x0][0x2ec] ;  /* 0x0000bb007e7e7a20 */ /* 0x000fe40000410000 */
[----:B------:R-:W-:Y:S01]  /*24e40*/  FMUL.FTZ R127, R127, c[0x0][0x2ec] ;  /* 0x0000bb007f7f7a20 */ /* 0x000fe20000410000 */
[----:B-1----:R-:W-:Y:S01]  /*24e50*/  MOV R118, R240 ;  /* 0x000000f000767202 */ /* 0x002fe20000000f00 */
[----:B------:R-:W-:Y:S02]  /*24e60*/  FMUL.FTZ R37, R130, c[0x0][0x2ec] ;  /* 0x0000bb0082257a20 */ /* 0x000fe40000410000 */
[----:B------:R-:W-:Y:S02]  /*24e70*/  FMUL.FTZ R128, R128, c[0x0][0x2ec] ;  /* 0x0000bb0080807a20 */ /* 0x000fe40000410000 */
[----:B------:R-:W-:Y:S01]  /*24e80*/  FMUL.FTZ R129, R129, c[0x0][0x2ec] ;  /* 0x0000bb0081817a20 */ /* 0x000fe20000410000 */
[----:B------:R1:W1:Y:S01]  /*24e90*/  MUFU.TANH R240, R120 ;  /* 0x0000007800f07308 */ /* 0x0002620000002400 */
[----:B------:R-:W-:Y:S09]  /*24ea0*/  FMUL.FTZ R0, R131, c[0x0][0x2ec] ;  /* 0x0000bb0083007a20 */ /* 0x000ff20000410000 */
[----:B------:R2:W2:Y:S10]  /*24eb0*/  MUFU.TANH R210, R50 ;  /* 0x0000003200d27308 */ /* 0x0004b40000002400 */
[----:B------:R2:W2:Y:S01]  /*24ec0*/  MUFU.TANH R211, R51 ;  /* 0x0000003300d37308 */ /* 0x0004a20000002400 */
[----:B-1----:R-:W2:Y:S09]  /*24ed0*/  LDL R120, [R1+0x24] ;  /* 0x0000240001787983 */ /* 0x002eb20000100800 */
        /* <DEDUP_REMOVED lines=128> */
[----:B------:R1:W2:Y:S01]  /*256e0*/  LDG.E R7, [R4.64] ;  /* 0x0000000c04077981 */ /* 0x0002a2000c1e1900 */
[C---:B------:R-:W-:Y:S01]  /*256f0*/  LEA.HI.X.SX32 R3, R0.reuse, R245, 0x2, P0 ;  /* 0x000000f500037211 */ /* 0x040fe200000f16ff */
[----:B------:R-:W-:Y:S04]  /*25700*/  IMAD.IADD R0, R0, 0x1, -R6 ;  /* 0x0000000100007824 */ /* 0x000fe800078e0a06 */
        /* <DEDUP_REMOVED lines=14> */
.L_x_3975:
        /* <DEDUP_REMOVED lines=58> */
.L_x_3974:
        /* <DEDUP_REMOVED lines=162> */
[--C-:B------:R-:W-:Y:S02]  /*265b0*/  FFMA.FTZ R37, R37, c[0x0][0x23c], -R60.reuse ;  /* 0x00008f0025257a23 */ /* 0x100fe4000001083c */
[----:B------:R-:W-:Y:S01]  /*265c0*/  FFMA.FTZ R7, R186, c[0x0][0x23c], -R39 ;  /* 0x00008f00ba077a23 */ /* 0x000fe20000010827 */
        /* <DEDUP_REMOVED lines=22> */
[----:B------:R3:W4:Y:S01]  /*26730*/  MUFU.EX2 R33, R10 ;  /* 0x0000000a00217308 */ /* 0x0007220000000800 */
[--C-:B-1----:R-:W-:Y:S09]  /*26740*/  FFMA.FTZ R4, R187, c[0x0][0x23c], -R60.reuse ;  /* 0x00008f00bb047a23 */ /* 0x102ff2000001083c */
[----:B------:R1:W5:Y:S01]  /*26750*/  MUFU.EX2 R116, R4 ;  /* 0x0000000400747308 */ /* 0x0003620000000800 */
[C---:B--2---:R-:W-:Y:S09]  /*26760*/  FMUL.FTZ R6, R0.reuse, R138 ;  /* 0x0000008a00067220 */ /* 0x044ff20000410000 */
[----:B------:R2:W-:Y:S01]  /*26770*/  MUFU.EX2 R248, R16 ;  /* 0x0000001000f87308 */ /* 0x0005e20000000800 */
[----:B---3--:R-:W-:Y:S01]  /*26780*/  FMUL.FTZ R10, R0, R142 ;  /* 0x0000008e000a7220 */ /* 0x008fe20000410000 */
[----:B----4-:R-:W-:Y:S01]  /*26790*/  MOV R191, R33 ;  /* 0x0000002100bf7202 */ /* 0x010fe20000000f00 */
[----:B------:R-:W-:Y:S07]  /*267a0*/  FMUL.FTZ R33, R2, R165 ;  /* 0x000000a502217220 */ /* 0x000fee0000410000 */
[----:B------:R3:W-:Y:S01]  /*267b0*/  MUFU.EX2 R187, R32 ;  /* 0x0000002000bb7308 */ /* 0x0007e20000000800 */
[--C-:B-1----:R-:W-:Y:S01]  /*267c0*/  FFMA.FTZ R4, R184, c[0x0][0x23c], -R39.reuse ;  /* 0x00008f00b8047a23 */ /* 0x102fe20000010827 */
[----:B-----5:R-:W-:Y:S08]  /*267d0*/  F2FP.PACK_AB R41, R116, R246 ;  /* 0x000000f67429723e */ /* 0x020ff000000000ff */
[----:B------:R1:W4:Y:S01]  /*267e0*/  MUFU.EX2 R122, R4 ;  /* 0x00000004007a7308 */ /* 0x0003220000000800 */
[C---:B--2---:R-:W-:Y:S09]  /*267f0*/  FMUL.FTZ R16, R2.reuse, R148 ;  /* 0x0000009402107220 */ /* 0x044ff20000410000 */
[----:B------:R2:W-:Y:S01]  /*26800*/  MUFU.EX2 R184, R8 ;  /* 0x0000000800b87308 */ /* 0x0005e20000000800 */
[----:B---3--:R-:W-:Y:S02]  /*26810*/  FMUL.FTZ R32, R2, R164 ;  /* 0x000000a402207220 */ /* 0x008fe40000410000 */
[--C-:B-1----:R-:W-:Y:S01]  /*26820*/  FFMA.FTZ R4, R183, c[0x0][0x23c], -R60.reuse ;  /* 0x00008f00b7047a23 */ /* 0x102fe2000001083c */
[----:B----4-:R-:W-:Y:S06]  /*26830*/  F2FP.PACK_AB R42, R122, R251 ;  /* 0x000000fb7a2a723e */ /* 0x010fec00000000ff */
[----:B------:R1:W-:Y:S01]  /*26840*/  MUFU.EX2 R249, R4 ;  /* 0x0000000400f97308 */ /* 0x0003e20000000800 */
[--C-:B--2---:R-:W-:Y:S09]  /*26850*/  FFMA.FTZ R8, R170, c[0x0][0x23c], -R60.reuse ;  /* 0x00008f00aa087a23 */ /* 0x104ff2000001083c */
[----:B------:R2:W-:Y:S01]  /*26860*/  MUFU.EX2 R186, R8 ;  /* 0x0000000800ba7308 */ /* 0x0005e20000000800 */
[--C-:B-1----:R-:W-:Y:S09]  /*26870*/  FFMA.FTZ R4, R182, c[0x0][0x23c], -R60.reuse ;  /* 0x00008f00b6047a23 */ /* 0x102ff2000001083c */
[----:B------:R1:W3:Y:S01]  /*26880*/  MUFU.EX2 R123, R4 ;  /* 0x00000004007b7308 */ /* 0x0002e20000000800 */
[----:B--2---:R-:W-:Y:S02]  /*26890*/  FMUL.FTZ R8, R2, R140 ;  /* 0x0000008c02087220 */ /* 0x004fe40000410000 */
[--C-:B-1----:R-:W-:Y:S01]  /*268a0*/  FFMA.FTZ R4, R177, c[0x0][0x23c], -R60.reuse ;  /* 0x00008f00b1047a23 */ /* 0x102fe2000001083c */
[----:B---3--:R-:W-:Y:S06]  /*268b0*/  F2FP.PACK_AB R43, R123, R249 ;  /* 0x000000f97b2b723e */ /* 0x008fec00000000ff */
        /* <DEDUP_REMOVED lines=29> */
[----:B------:R-:W-:Y:S01]  /*26a90*/  FMUL.FTZ R21, R2, R153 ;  /* 0x0000009902157220 */ /* 0x000fe20000410000 */
        /* <DEDUP_REMOVED lines=8> */
[--C-:B------:R-:W-:Y:S01]  /*26b20*/  FFMA.FTZ R28, R189, c[0x0][0x23c], -R39.reuse ;  /* 0x00008f00bd1c7a23 */ /* 0x100fe20000010827 */
[----:B------:R-:W-:Y:S01]  /*26b30*/  MOV R189, R118 ;  /* 0x0000007600bd7202 */ /* 0x000fe20000000f00 */
[----:B------:R-:W-:Y:S01]  /*26b40*/  FMUL.FTZ R29, R2, R161 ;  /* 0x000000a1021d7220 */ /* 0x000fe20000410000 */
[C---:B------:R-:W-:Y:S01]  /*26b50*/  HMMA.16816.F32 R24, R40.reuse, R30, R24 ;  /* 0x0000001e2818723c */ /* 0x040fe20000001818 */
[----:B------:R1:W2:Y:S02]  /*26b60*/  MUFU.EX2 R188, R28 ;  /* 0x0000001c00bc7308 */ /* 0x0002a40000000800 */
[----:B------:R-:W-:Y:S04]  /*26b70*/  ISETP.GT.AND P0, PT, R189, R190, PT ;  /* 0x000000bebd00720c */ /* 0x000fe80003f04270 */
        /* <DEDUP_REMOVED lines=26> */
[----:B------:R-:W-:Y:S01]  /*26d20*/  MOV R196, R181 ;  /* 0x000000b500c47202 */ /* 0x000fe20000000f00 */
[C---:B------:R-:W-:Y:S08]  /*26d30*/  HMMA.16816.F32 R16, R40.reuse, R54, R16 ;  /* 0x000000362810723c */ /* 0x040ff00000001810 */
[----:B------:R3:W-:Y:S01]  /*26d40*/  MUFU.EX2 R181, R52 ;  /* 0x0000003400b57308 */ /* 0x0007e20000000800 */
[C---:B------:R-:W-:Y:S03]  /*26d50*/  HMMA.16816.F32 R20, R40.reuse, R56, R20 ;  /* 0x000000382814723c */ /* 0x040fe60000001814 */
[--C-:B--2---:R-:W-:Y:S01]  /*26d60*/  FFMA.FTZ R48, R195, c[0x0][0x23c], -R60.reuse ;  /* 0x00008f00c3307a23 */ /* 0x104fe2000001083c */
[----:B------:R-:W-:Y:S03]  /*26d70*/  MOV R195, R180 ;  /* 0x000000b400c37202 */ /* 0x000fe60000000f00 */
[--C-:B------:R-:W-:Y:S01]  /*26d80*/  FFMA.FTZ R56, R198, c[0x0][0x23c], -R60.reuse ;  /* 0x00008f00c6387a23 */ /* 0x100fe2000001083c */
[C---:B------:R-:W-:Y:S01]  /*26d90*/  HMMA.16816.F32 R24, R40.reuse, R58, R24 ;  /* 0x0000003a2818723c */ /* 0x040fe20000001818 */
[----:B------:R2:W2:Y:S03]  /*26da0*/  MUFU.EX2 R182, R48 ;  /* 0x0000003000b67308 */ /* 0x0004a60000000800 */
[----:B------:R-:W-:Y:S01]  /*26db0*/  MOV R198, R132 ;  /* 0x0000008400c67202 */ /* 0x000fe20000000f00 */
[--C-:B----4-:R-:W-:Y:S03]  /*26dc0*/  FFMA.FTZ R61, R208, c[0x0][0x23c], -R60.reuse ;  /* 0x00008f00d03d7a23 */ /* 0x110fe6000001083c */
[C---:B-1----:R-:W-:Y:S03]  /*26dd0*/  HMMA.16816.F32 R28, R40.reuse, R44, R28 ;  /* 0x0000002c281c723c */ /* 0x042fe6000000181c */
[----:B------:R1:W-:Y:S01]  /*26de0*/  MUFU.EX2 R179, R56 ;  /* 0x0000003800b37308 */ /* 0x0003e20000000800 */
[--C-:B---3--:R-:W-:Y:S04]  /*26df0*/  FFMA.FTZ R52, R197, c[0x0][0x23c], -R39.reuse ;  /* 0x00008f00c5347a23 */ /* 0x108fe80000010827 */
[----:B------:R-:W-:Y:S04]  /*26e00*/  HMMA.16816.F32 R32, R40, R46, R32 ;  /* 0x0000002e2820723c */ /* 0x000fe80000001820 */
[--C-:B------:R-:W-:Y:S01]  /*26e10*/  FFMA.FTZ R44, R199, c[0x0][0x23c], -R60.reuse ;  /* 0x00008f00c72c7a23 */ /* 0x100fe2000001083c */
[----:B------:R3:W4:Y:S01]  /*26e20*/  MUFU.EX2 R180, R52 ;  /* 0x0000003400b47308 */ /* 0x0007220000000800 */
[----:B------:R-:W-:Y:S02]  /*26e30*/  MOV R199, R131 ;  /* 0x0000008300c77202 */ /* 0x000fe40000000f00 */
[----:B------:R-:W-:Y:S01]  /*26e40*/  F2FP.PACK_AB R40, R192, R194 ;  /* 0x000000c2c028723e */ /* 0x000fe200000000ff */
[----:B--2---:R-:W2:Y:S03]  /*26e50*/  LDSM.16.MT88.4 R48, [R228+0xb000] ;  /* 0x00b00000e430783b */ /* 0x004ea60000004200 */
[----:B------:R-:W-:Y:S02]  /*26e60*/  F2FP.PACK_AB R41, R191, R193 ;  /* 0x000000c1bf29723e */ /* 0x000fe400000000ff */
[----:B------:R-:W-:Y:S01]  /*26e70*/  F2FP.PACK_AB R42, R248, R247 ;  /* 0x000000f7f82a723e */ /* 0x000fe200000000ff */
[----:B------:R4:W2:Y:S01]  /*26e80*/  MUFU.EX2 R176, R44 ;  /* 0x0000002c00b07308 */ /* 0x0008a20000000800 */
[----:B-----5:R-:W-:Y:S02]  /*26e90*/  F2FP.PACK_AB R43, R223, R243 ;  /* 0x000000f3df2b723e */ /* 0x020fe400000000ff */
[----:B------:R-:W-:Y:S01]  /*26ea0*/  MOV R197, R133 ;  /* 0x0000008500c57202 */ /* 0x000fe20000000f00 */
[----:B-1----:R-:W-:Y:S06]  /*26eb0*/  LDSM.16.MT88.4 R56, [R229+0xb000] ;  /* 0x00b00000e538783b */ /* 0x002fec0000004200 */
[----:B------:R1:W-:Y:S02]  /*26ec0*/  MUFU.EX2 R171, R61 ;  /* 0x0000003d00ab7308 */ /* 0x0003e40000000800 */
[----:B---3--:R-:W3:Y:S08]  /*26ed0*/  LDSM.16.MT88.4 R52, [R231+0xb000] ;  /* 0x00b00000e734783b */ /* 0x008ef00000004200 */
[----:B----4-:R-:W4:Y:S01]  /*26ee0*/  LDSM.16.MT88.4 R44, [R230+0xb000] ;  /* 0x00b00000e62c783b */ /* 0x010f220000004200 */
[C---:B--2---:R-:W-:Y:S03]  /*26ef0*/  HMMA.16816.F32 R4, R40.reuse, R48, R4 ;  /* 0x000000302804723c */ /* 0x044fe60000001804 */
[--C-:B-1----:R-:W-:Y:S04]  /*26f00*/  FFMA.FTZ R61, R214, c[0x0][0x23c], -R60.reuse ;  /* 0x00008f00d63d7a23 */ /* 0x102fe8000001083c */
[----:B------:R1:W-:Y:S01]  /*26f10*/  MUFU.EX2 R163, R61 ;  /* 0x0000003d00a37308 */ /* 0x0003e20000000800 */
[--C-:B------:R-:W-:Y:S01]  /*26f20*/  FFMA.FTZ R48, R200, c[0x0][0x23c], -R39.reuse ;  /* 0x00008f00c8307a23 */ /* 0x100fe20000010827 */
[C---:B------:R-:W-:Y:S03]  /*26f30*/  HMMA.16816.F32 R8, R40.reuse, R50, R8 ;  /* 0x000000322808723c */ /* 0x040fe60000001808 */
[----:B------:R-:W-:Y:S05]  /*26f40*/  MOV R200, R129 ;  /* 0x0000008100c87202 */ /* 0x000fea0000000f00 */
[----:B------:R2:W5:Y:S01]  /*26f50*/  MUFU.EX2 R177, R48 ;  /* 0x0000003000b17308 */ /* 0x0005620000000800 */
[C---:B---3--:R-:W-:Y:S07]  /*26f60*/  HMMA.16816.F32 R12, R40.reuse, R52, R12 ;  /* 0x00000034280c723c */ /* 0x048fee000000180c */
[--C-:B------:R-:W-:Y:S01]  /*26f70*/  FFMA.FTZ R52, R204, c[0x0][0x23c], -R60.reuse ;  /* 0x00008f00cc347a23 */ /* 0x100fe2000001083c */
[C---:B------:R-:W-:Y:S03]  /*26f80*/  HMMA.16816.F32 R16, R40.reuse, R54, R16 ;  /* 0x000000362810723c */ /* 0x040fe60000001810 */
[----:B------:R3:W-:Y:S01]  /*26f90*/  MUFU.EX2 R174, R52 ;  /* 0x0000003400ae7308 */ /* 0x0007e20000000800 */
[--C-:B-1----:R-:W-:Y:S01]  /*26fa0*/  FFMA.FTZ R61, R225, c[0x0][0x23c], -R39.reuse ;  /* 0x00008f00e13d7a23 */ /* 0x102fe20000010827 */
[----:B------:R-:W-:Y:S03]  /*26fb0*/  MOV R204, R123 ;  /* 0x0000007b00cc7202 */ /* 0x000fe60000000f00 */
[C---:B------:R-:W-:Y:S05]  /*26fc0*/  HMMA.16816.F32 R20, R40.reuse, R56, R20 ;  /* 0x000000382814723c */ /* 0x040fea0000001814 */
[----:B------:R1:W-:Y:S01]  /*26fd0*/  MUFU.EX2 R157, R61 ;  /* 0x0000003d009d7308 */ /* 0x0003e20000000800 */
[--C-:B--2---:R-:W-:Y:S01]  /*26fe0*/  FFMA.FTZ R48, R201, c[0x0][0x23c], -R60.reuse ;  /* 0x00008f00c9307a23 */ /* 0x104fe2000001083c */
[----:B------:R-:W-:Y:S01]  /*26ff0*/  MOV R201, R128 ;  /* 0x0000008000c97202 */ /* 0x000fe20000000f00 */
[C---:B------:R-:W-:Y:S04]  /*27000*/  HMMA.16816.F32 R24, R40.reuse, R58, R24 ;  /* 0x0000003a2818723c */ /* 0x040fe80000001818 */
[--C-:B------:R-:W-:Y:S01]  /*27010*/  FFMA.FTZ R56, R205, c[0x0][0x23c], -R39.reuse ;  /* 0x00008f00cd387a23 */ /* 0x100fe20000010827 */
[----:B------:R-:W-:Y:S02]  /*27020*/  MOV R205, R116 ;  /* 0x0000007400cd7202 */ /* 0x000fe40000000f00 */
[----:B------:R2:W2:Y:S01]  /*27030*/  MUFU.EX2 R175, R48 ;  /* 0x0000003000af7308 */ /* 0x0004a20000000800 */
[C---:B----4-:R-:W-:Y:S04]  /*27040*/  HMMA.16816.F32 R28, R40.reuse, R44, R28 ;  /* 0x0000002c281c723c */ /* 0x050fe8000000181c */
[--C-:B---3--:R-:W-:Y:S01]  /*27050*/  FFMA.FTZ R52, R203, c[0x0][0x23c], -R39.reuse ;  /* 0x00008f00cb347a23 */ /* 0x108fe20000010827 */
[----:B------:R-:W-:Y:S02]  /*27060*/  MOV R203, R122 ;  /* 0x0000007a00cb7202 */ /* 0x000fe40000000f00 */
[--C-:B------:R-:W-:Y:S01]  /*27070*/  FFMA.FTZ R44, R206, c[0x0][0x23c], -R60.reuse ;  /* 0x00008f00ce2c7a23 */ /* 0x100fe2000001083c */
[----:B------:R-:W-:Y:S01]  /*27080*/  HMMA.16816.F32 R32, R40, R46, R32 ;  /* 0x0000002e2820723c */ /* 0x000fe20000001820 */
[----:B------:R3:W-:Y:S01]  /*27090*/  MUFU.EX2 R173, R52 ;  /* 0x0000003400ad7308 */ /* 0x0007e20000000800 */
[----:B------:R-:W4:Y:S02]  /*270a0*/  LDL.LU R206, [R1+0x8] ;  /* 0x0000080001ce7983 */ /* 0x000f240000300800 */
[--C-:B-1----:R-:W-:Y:S02]  /*270b0*/  FFMA.FTZ R61, R68, c[0x0][0x23c], -R39.reuse ;  /* 0x00008f00443d7a23 */ /* 0x102fe40000010827 */
[----:B------:R-:W4:Y:S01]  /*270c0*/  LDL.LU R208, [R1+0x4] ;  /* 0x0000040001d07983 */ /* 0x000f220000300800 */
[----:B------:R-:W-:Y:S02]  /*270d0*/  F2FP.PACK_AB R40, R188, R222 ;  /* 0x000000debc28723e */ /* 0x000fe400000000ff */
[----:B------:R-:W-:Y:S02]  /*270e0*/  F2FP.PACK_AB R41, R185, R187 ;  /* 0x000000bbb929723e */ /* 0x000fe400000000ff */
[----:B------:R1:W1:Y:S01]  /*270f0*/  MUFU.EX2 R172, R56 ;  /* 0x0000003800ac7308 */ /* 0x0002620000000800 */
[----:B------:R-:W-:Y:S02]  /*27100*/  F2FP.PACK_AB R42, R186, R183 ;  /* 0x000000b7ba2a723e */ /* 0x000fe400000000ff */
[----:B------:R-:W-:Y:S01]  /*27110*/  F2FP.PACK_AB R43, R182, R184 ;  /* 0x000000b8b62b723e */ /* 0x000fe200000000ff */
[----:B--2---:R-:W2:Y:S06]  /*27120*/  LDSM.16.MT88.4 R48, [R228+0xb800] ;  /* 0x00b80000e430783b */ /* 0x004eac0000004200 */
[----:B------:R5:W2:Y:S02]  /*27130*/  MUFU.EX2 R170, R44 ;  /* 0x0000002c00aa7308 */ /* 0x000aa40000000800 */
[----:B---3--:R-:W3:Y:S08]  /*27140*/  LDSM.16.MT88.4 R52, [R231+0xb800] ;  /* 0x00b80000e734783b */ /* 0x008ef00000004200 */
[----:B------:R2:W-:Y:S01]  /*27150*/  MUFU.EX2 R149, R61 ;  /* 0x0000003d00957308 */ /* 0x0005e20000000800 */
[----:B-1----:R-:W1:Y:S08]  /*27160*/  LDSM.16.MT88.4 R56, [R229+0xb800] ;  /* 0x00b80000e538783b */ /* 0x002e700000004200 */
[----:B-----5:R-:W5:Y:S01]  /*27170*/  LDSM.16.MT88.4 R44, [R230+0xb800] ;  /* 0x00b80000e62c783b */ /* 0x020f620000004200 */
[C---:B--2---:R-:W-:Y:S03]  /*27180*/  HMMA.16816.F32 R4, R40.reuse, R48, R4 ;  /* 0x000000302804723c */ /* 0x044fe60000001804 */
[--C-:B------:R-:W-:Y:S04]  /*27190*/  FFMA.FTZ R61, R75, c[0x0][0x23c], -R60.reuse ;  /* 0x00008f004b3d7a23 */ /* 0x100fe8000001083c */
[--C-:B------:R-:W-:Y:S01]  /*271a0*/  FFMA.FTZ R48, R209, c[0x0][0x23c], -R39.reuse ;  /* 0x00008f00d1307a23 */ /* 0x100fe20000010827 */
[C---:B------:R-:W-:Y:S01]  /*271b0*/  HMMA.16816.F32 R8, R40.reuse, R50, R8 ;  /* 0x000000322808723c */ /* 0x040fe20000001808 */
[----:B------:R2:W-:Y:S07]  /*271c0*/  MUFU.EX2 R143, R61 ;  /* 0x0000003d008f7308 */ /* 0x0005ee0000000800 */
[C---:B---3--:R-:W-:Y:S03]  /*271d0*/  HMMA.16816.F32 R12, R40.reuse, R52, R12 ;  /* 0x00000034280c723c */ /* 0x048fe6000000180c */
[----:B------:R3:W-:Y:S04]  /*271e0*/  MUFU.EX2 R169, R48 ;  /* 0x0000003000a97308 */ /* 0x0007e80000000800 */
[--C-:B------:R-:W-:Y:S01]  /*271f0*/  FFMA.FTZ R52, R210, c[0x0][0x23c], -R60.reuse ;  /* 0x00008f00d2347a23 */ /* 0x100fe2000001083c */
[C---:B------:R-:W-:Y:S05]  /*27200*/  HMMA.16816.F32 R16, R40.reuse, R54, R16 ;  /* 0x000000362810723c */ /* 0x040fea0000001810 */
[----:B------:R5:W-:Y:S03]  /*27210*/  MUFU.EX2 R167, R52 ;  /* 0x0000003400a77308 */ /* 0x000be60000000800 */
[C---:B-1----:R-:W-:Y:S04]  /*27220*/  HMMA.16816.F32 R20, R40.reuse, R56, R20 ;  /* 0x000000382814723c */ /* 0x042fe80000001814 */
[--C-:B--2---:R-:W-:Y:S03]  /*27230*/  FFMA.FTZ R61, R82, c[0x0][0x23c], -R60.reuse ;  /* 0x00008f00523d7a23 */ /* 0x104fe6000001083c */
[--C-:B------:R-:W-:Y:S01]  /*27240*/  FFMA.FTZ R56, R212, c[0x0][0x23c], -R39.reuse ;  /* 0x00008f00d4387a23 */ /* 0x100fe20000010827 */
[C---:B------:R-:W-:Y:S01]  /*27250*/  HMMA.16816.F32 R24, R40.reuse, R58, R24 ;  /* 0x0000003a2818723c */ /* 0x040fe20000001818 */
[----:B------:R1:W-:Y:S03]  /*27260*/  MUFU.EX2 R133, R61 ;  /* 0x0000003d00857308 */ /* 0x0003e60000000800 */
[--C-:B---3--:R-:W-:Y:S04]  /*27270*/  FFMA.FTZ R48, R207, c[0x0][0x23c], -R39.reuse ;  /* 0x00008f00cf307a23 */ /* 0x108fe80000010827 */
[C---:B-----5:R-:W-:Y:S03]  /*27280*/  HMMA.16816.F32 R28, R40.reuse, R44, R28 ;  /* 0x0000002c281c723c */ /* 0x060fe6000000181c */
[----:B------:R2:W3:Y:S01]  /*27290*/  MUFU.EX2 R168, R48 ;  /* 0x0000003000a87308 */ /* 0x0004e20000000800 */
[--C-:B------:R-:W-:Y:S03]  /*272a0*/  FFMA.FTZ R52, R211, c[0x0][0x23c], -R60.reuse ;  /* 0x00008f00d3347a23 */ /* 0x100fe6000001083c */
[--C-:B------:R-:W-:Y:S01]  /*272b0*/  FFMA.FTZ R44, R213, c[0x0][0x23c], -R39.reuse ;  /* 0x00008f00d52c7a23 */ /* 0x100fe20000010827 */
[----:B------:R-:W-:Y:S05]  /*272c0*/  HMMA.16816.F32 R32, R40, R46, R32 ;  /* 0x0000002e2820723c */ /* 0x000fea0000001820 */
[----:B------:R5:W3:Y:S02]  /*272d0*/  MUFU.EX2 R166, R52 ;  /* 0x0000003400a67308 */ /* 0x000ae40000000800 */
        /* <DEDUP_REMOVED lines=8> */
[----:B-----5:R-:W5:Y:S09]  /*27360*/  LDSM.16.MT88.4 R52, [R231+0xc000] ;  /* 0x00c00000e734783b */ /* 0x020f720000004200 */
[----:B------:R-:W-:Y:S01]  /*27370*/  MUFU.EX2 R123, R61 ;  /* 0x0000003d007b7308 */ /* 0x000fe20000000800 */
[----:B-1----:R-:W1:Y:S08]  /*27380*/  LDSM.16.MT88.4 R56, [R229+0xc000] ;  /* 0x00c00000e538783b */ /* 0x002e700000004200 */
[----:B---3--:R-:W3:Y:S01]  /*27390*/  LDSM.16.MT88.4 R44, [R230+0xc000] ;  /* 0x00c00000e62c783b */ /* 0x008ee20000004200 */
[C---:B--2---:R-:W-:Y:S07]  /*273a0*/  HMMA.16816.F32 R4, R40.reuse, R48, R4 ;  /* 0x000000302804723c */ /* 0x044fee0000001804 */
[--C-:B------:R-:W-:Y:S01]  /*273b0*/  FFMA.FTZ R48, R215, c[0x0][0x23c], -R60.reuse ;  /* 0x00008f00d7307a23 */ /* 0x100fe2000001083c */
[C---:B------:R-:W-:Y:S03]  /*273c0*/  HMMA.16816.F32 R8, R40.reuse, R50, R8 ;  /* 0x000000322808723c */ /* 0x040fe60000001808 */
[----:B------:R2:W-:Y:S05]  /*273d0*/  MUFU.EX2 R162, R48 ;  /* 0x0000003000a27308 */ /* 0x0005ea0000000800 */
[C---:B-----5:R-:W-:Y:S07]  /*273e0*/  HMMA.16816.F32 R12, R40.reuse, R52, R12 ;  /* 0x00000034280c723c */ /* 0x060fee000000180c */
[--C-:B------:R-:W-:Y:S01]  /*273f0*/  FFMA.FTZ R52, R217, c[0x0][0x23c], -R39.reuse ;  /* 0x00008f00d9347a23 */ /* 0x100fe20000010827 */
[C---:B------:R-:W-:Y:S03]  /*27400*/  HMMA.16816.F32 R16, R40.reuse, R54, R16 ;  /* 0x000000362810723c */ /* 0x040fe60000001810 */
[----:B------:R5:W-:Y:S05]  /*27410*/  MUFU.EX2 R160, R52 ;  /* 0x0000003400a07308 */ /* 0x000bea0000000800 */
[C---:B-1----:R-:W-:Y:S04]  /*27420*/  HMMA.16816.F32 R20, R40.reuse, R56, R20 ;  /* 0x000000382814723c */ /* 0x042fe80000001814 */
[--C-:B--2---:R-:W-:Y:S03]  /*27430*/  FFMA.FTZ R48, R216, c[0x0][0x23c], -R39.reuse ;  /* 0x00008f00d8307a23 */ /* 0x104fe60000010827 */
[--C-:B------:R-:W-:Y:S01]  /*27440*/  FFMA.FTZ R56, R219, c[0x0][0x23c], -R60.reuse ;  /* 0x00008f00db387a23 */ /* 0x100fe2000001083c */
[C---:B------:R-:W-:Y:S01]  /*27450*/  HMMA.16816.F32 R24, R40.reuse, R58, R24 ;  /* 0x0000003a2818723c */ /* 0x040fe20000001818 */
[----:B------:R1:W-:Y:S07]  /*27460*/  MUFU.EX2 R161, R48 ;  /* 0x0000003000a17308 */ /* 0x0003ee0000000800 */
[C---:B---3--:R-:W-:Y:S03]  /*27470*/  HMMA.16816.F32 R28, R40.reuse, R44, R28 ;  /* 0x0000002c281c723c */ /* 0x048fe6000000181c */
[----:B------:R2:W-:Y:S01]  /*27480*/  MUFU.EX2 R159, R56 ;  /* 0x00000038009f7308 */ /* 0x0005e20000000800 */
[--C-:B-----5:R-:W-:Y:S03]  /*27490*/  FFMA.FTZ R52, R218, c[0x0][0x23c], -R60.reuse ;  /* 0x00008f00da347a23 */ /* 0x120fe6000001083c */
[--C-:B------:R-:W-:Y:S01]  /*274a0*/  FFMA.FTZ R44, R224, c[0x0][0x23c], -R39.reuse ;  /* 0x00008f00e02c7a23 */ /* 0x100fe20000010827 */
[----:B------:R-:W-:Y:S05]  /*274b0*/  HMMA.16816.F32 R32, R40, R46, R32 ;  /* 0x0000002e2820723c */ /* 0x000fea0000001820 */
[----:B------:R3:W5:Y:S02]  /*274c0*/  MUFU.EX2 R158, R52 ;  /* 0x00000034009e7308 */ /* 0x0007640000000800 */
[----:B------:R-:W-:Y:S01]  /*274d0*/  F2FP.PACK_AB R40, R172, R173 ;  /* 0x000000adac28723e */ /* 0x000fe200000000ff */
[----:B-1----:R-:W1:Y:S01]  /*274e0*/  LDSM.16.MT88.4 R48, [R228+0xc800] ;  /* 0x00c80000e430783b */ /* 0x002e620000004200 */
[----:B------:R-:W-:Y:S03]  /*274f0*/  F2FP.PACK_AB R41, R171, R170 ;  /* 0x000000aaab29723e */ /* 0x000fe600000000ff */
[----:B------:R-:W-:Y:S03]  /*27500*/  F2FP.PACK_AB R42, R168, R169 ;  /* 0x000000a9a82a723e */ /* 0x000fe600000000ff */
[----:B------:R5:W1:Y:S01]  /*27510*/  MUFU.EX2 R156, R44 ;  /* 0x0000002c009c7308 */ /* 0x000a620000000800 */
[----:B------:R-:W-:Y:S01]  /*27520*/  F2FP.PACK_AB R43, R166, R167 ;  /* 0x000000a7a62b723e */ /* 0x000fe200000000ff */
[----:B--2---:R-:W-:Y:S08]  /*27530*/  LDSM.16.MT88.4 R56, [R229+0xc800] ;  /* 0x00c80000e538783b */ /* 0x004ff00000004200 */
[----:B---3--:R-:W2:Y:S08]  /*27540*/  LDSM.16.MT88.4 R52, [R231+0xc800] ;  /* 0x00c80000e734783b */ /* 0x008eb00000004200 */
[----:B-----5:R-:W3:Y:S01]  /*27550*/  LDSM.16.MT88.4 R44, [R230+0xc800] ;  /* 0x00c80000e62c783b */ /* 0x020ee20000004200 */
[C---:B-1----:R-:W-:Y:S07]  /*27560*/  HMMA.16816.F32 R4, R40.reuse, R48, R4 ;  /* 0x000000302804723c */ /* 0x042fee0000001804 */
[----:B------:R-:W-:Y:S01]  /*27570*/  FFMA.FTZ R48, R62, c[0x0][0x23c], -R60 ;  /* 0x00008f003e307a23 */ /* 0x000fe2000001083c */
[C---:B------:R-:W-:Y:S03]  /*27580*/  HMMA.16816.F32 R8, R40.reuse, R50, R8 ;  /* 0x000000322808723c */ /* 0x040fe60000001808 */
[----:B------:R1:W-:Y:S05]  /*27590*/  MUFU.EX2 R153, R48 ;  /* 0x0000003000997308 */ /* 0x0003ea0000000800 */
[C---:B--2---:R-:W-:Y:S07]  /*275a0*/  HMMA.16816.F32 R12, R40.reuse, R52, R12 ;  /* 0x00000034280c723c */ /* 0x044fee000000180c */
[--C-:B------:R-:W-:Y:S01]  /*275b0*/  FFMA.FTZ R52, R64, c[0x0][0x23c], -R39.reuse ;  /* 0x00008f0040347a23 */ /* 0x100fe20000010827 */
[C---:B------:R-:W-:Y:S03]  /*275c0*/  HMMA.16816.F32 R16, R40.reuse, R54, R16 ;  /* 0x000000362810723c */ /* 0x040fe60000001810 */
[----:B------:R2:W-:Y:S01]  /*275d0*/  MUFU.EX2 R154, R52 ;  /* 0x00000034009a7308 */ /* 0x0005e20000000800 */
[----:B----4-:R-:W-:Y:S02]  /*275e0*/  FFMA.FTZ R2, R2, R208, R250 ;  /* 0x000000d002027223 */ /* 0x010fe400000100fa */
[----:B------:R-:W-:Y:S02]  /*275f0*/  FFMA.FTZ R0, R0, R206, R246 ;  /* 0x000000ce00007223 */ /* 0x000fe400000100f6 */
[C---:B------:R-:W-:Y:S04]  /*27600*/  HMMA.16816.F32 R20, R40.reuse, R56, R20 ;  /* 0x000000382814723c */ /* 0x040fe80000001814 */
[----:B-1----:R-:W-:Y:S02]  /*27610*/  FFMA.FTZ R48, R63, c[0x0][0x23c], -R60 ;  /* 0x00008f003f307a23 */ /* 0x002fe4000001083c */
[----:B------:R-:W-:Y:S02]  /*27620*/  FADD.FTZ R2, R252, R2 ;  /* 0x00000002fc027221 */ /* 0x000fe40000010000 */
[C---:B------:R-:W-:Y:S01]  /*27630*/  HMMA.16816.F32 R24, R40.reuse, R58, R24 ;  /* 0x0000003a2818723c */ /* 0x040fe20000001818 */
[----:B------:R1:W-:Y:S03]  /*27640*/  MUFU.EX2 R155, R48 ;  /* 0x00000030009b7308 */ /* 0x0003e60000000800 */
[----:B------:R-:W-:Y:S02]  /*27650*/  FFMA.FTZ R56, R66, c[0x0][0x23c], -R60 ;  /* 0x00008f0042387a23 */ /* 0x000fe4000001083c */
[----:B------:R-:W-:Y:S02]  /*27660*/  FADD.FTZ R0, R205, R0 ;  /* 0x00000000cd007221 */ /* 0x000fe40000010000 */
[C---:B---3--:R-:W-:Y:S03]  /*27670*/  HMMA.16816.F32 R28, R40.reuse, R44, R28 ;  /* 0x0000002c281c723c */ /* 0x048fe6000000181c */
[----:B------:R3:W-:Y:S01]  /*27680*/  MUFU.EX2 R151, R56 ;  /* 0x0000003800977308 */ /* 0x0007e20000000800 */
[--C-:B--2---:R-:W-:Y:S02]  /*27690*/  FFMA.FTZ R52, R65, c[0x0][0x23c], -R39.reuse ;  /* 0x00008f0041347a23 */ /* 0x104fe40000010827 */
[----:B------:R-:W-:Y:S02]  /*276a0*/  FADD.FTZ R0, R249, R0 ;  /* 0x00000000f9007221 */ /* 0x000fe40000010000 */
[----:B------:R-:W-:Y:S04]  /*276b0*/  HMMA.16816.F32 R32, R40, R46, R32 ;  /* 0x0000002e2820723c */ /* 0x000fe80000001820 */
[----:B------:R-:W-:Y:S01]  /*276c0*/  FFMA.FTZ R44, R67, c[0x0][0x23c], -R60 ;  /* 0x00008f00432c7a23 */ /* 0x000fe2000001083c */
[----:B------:R2:W-:Y:S01]  /*276d0*/  MUFU.EX2 R152, R52 ;  /* 0x0000003400987308 */ /* 0x0005e20000000800 */
[----:B------:R-:W-:Y:S01]  /*276e0*/  FADD.FTZ R0, R204, R0 ;  /* 0x00000000cc007221 */ /* 0x000fe20000010000 */
[----:B------:R-:W-:Y:S01]  /*276f0*/  F2FP.PACK_AB R43, R159, R158 ;  /* 0x0000009e9f2b723e */ /* 0x000fe200000000ff */
[----:B-1----:R-:W1:Y:S01]  /*27700*/  LDSM.16.MT88.4 R48, [R228+0xd000] ;  /* 0x00d00000e430783b */ /* 0x002e620000004200 */
[----:B------:R-:W-:Y:S03]  /*27710*/  F2FP.PACK_AB R40, R164, R165 ;  /* 0x000000a5a428723e */ /* 0x000fe600000000ff */
[----:B------:R-:W-:Y:S01]  /*27720*/  FADD.FTZ R0, R200, R0 ;  /* 0x00000000c8007221 */ /* 0x000fe20000010000 */
[----:B------:R-:W-:Y:S02]  /*27730*/  F2FP.PACK_AB R41, R162, R163 ;  /* 0x000000a3a229723e */ /* 0x000fe400000000ff */
[----:B------:R4:W5:Y:S01]  /*27740*/  MUFU.EX2 R148, R44 ;  /* 0x0000002c00947308 */ /* 0x0009620000000800 */
[----:B------:R-:W-:Y:S01]  /*27750*/  F2FP.PACK_AB R42, R160, R161 ;  /* 0x000000a1a02a723e */ /* 0x000fe200000000ff */
[----:B------:R-:W-:Y:S01]  /*27760*/  FADD.FTZ R0, R199, R0 ;  /* 0x00000000c7007221 */ /* 0x000fe20000010000 */
[----:B---3--:R-:W-:Y:S03]  /*27770*/  LDSM.16.MT88.4 R56, [R229+0xd000] ;  /* 0x00d00000e538783b */ /* 0x008fe60000004200 */
[----:B------:R-:W-:Y:S04]  /*27780*/  FADD.FTZ R0, R197, R0 ;  /* 0x00000000c5007221 */ /* 0x000fe80000010000 */
[----:B------:R-:W-:Y:S01]  /*27790*/  FADD.FTZ R0, R195, R0 ;  /* 0x00000000c3007221 */ /* 0x000fe20000010000 */
[----:B--2---:R-:W2:Y:S03]  /*277a0*/  LDSM.16.MT88.4 R52, [R231+0xd000] ;  /* 0x00d00000e734783b */ /* 0x004ea60000004200 */
[----:B------:R-:W-:Y:S04]  /*277b0*/  FADD.FTZ R0, R193, R0 ;  /* 0x00000000c1007221 */ /* 0x000fe80000010000 */
[----:B------:R-:W-:Y:S01]  /*277c0*/  FADD.FTZ R0, R191, R0 ;  /* 0x00000000bf007221 */ /* 0x000fe20000010000 */
[----:B----4-:R-:W3:Y:S01]  /*277d0*/  LDSM.16.MT88.4 R44, [R230+0xd000] ;  /* 0x00d00000e62c783b */ /* 0x010ee20000004200 */
[C---:B-1----:R-:W-:Y:S07]  /*277e0*/  HMMA.16816.F32 R4, R40.reuse, R48, R4 ;  /* 0x000000302804723c */ /* 0x042fee0000001804 */
[--C-:B------:R-:W-:Y:S01]  /*277f0*/  FFMA.FTZ R48, R69, c[0x0][0x23c], -R39.reuse ;  /* 0x00008f0045307a23 */ /* 0x100fe20000010827 */
[C---:B------:R-:W-:Y:S03]  /*27800*/  HMMA.16816.F32 R8, R40.reuse, R50, R8 ;  /* 0x000000322808723c */ /* 0x040fe60000001808 */
[----:B------:R1:W4:Y:S05]  /*27810*/  MUFU.EX2 R150, R48 ;  /* 0x0000003000967308 */ /* 0x00032a0000000800 */
[C---:B--2---:R-:W-:Y:S07]  /*27820*/  HMMA.16816.F32 R12, R40.reuse, R52, R12 ;  /* 0x00000034280c723c */ /* 0x044fee000000180c */
[--C-:B------:R-:W-:Y:S01]  /*27830*/  FFMA.FTZ R52, R71, c[0x0][0x23c], -R60.reuse ;  /* 0x00008f0047347a23 */ /* 0x100fe2000001083c */
[C---:B------:R-:W-:Y:S03]  /*27840*/  HMMA.16816.F32 R16, R40.reuse, R54, R16 ;  /* 0x000000362810723c */ /* 0x040fe60000001810 */
[----:B------:R2:W-:Y:S01]  /*27850*/  MUFU.EX2 R147, R52 ;  /* 0x0000003400937308 */ /* 0x0005e20000000800 */
[--C-:B-1----:R-:W-:Y:S04]  /*27860*/  FFMA.FTZ R48, R70, c[0x0][0x23c], -R60.reuse ;  /* 0x00008f0046307a23 */ /* 0x102fe8000001083c */
[C---:B------:R-:W-:Y:S05]  /*27870*/  HMMA.16816.F32 R20, R40.reuse, R56, R20 ;  /* 0x000000382814723c */ /* 0x040fea0000001814 */
[----:B------:R1:W-:Y:S02]  /*27880*/  MUFU.EX2 R146, R48 ;  /* 0x0000003000927308 */ /* 0x0003e40000000800 */
[--C-:B------:R-:W-:Y:S01]  /*27890*/  FFMA.FTZ R56, R73, c[0x0][0x23c], -R39.reuse ;  /* 0x00008f0049387a23 */ /* 0x100fe20000010827 */
[C---:B------:R-:W-:Y:S07]  /*278a0*/  HMMA.16816.F32 R24, R40.reuse, R58, R24 ;  /* 0x0000003a2818723c */ /* 0x040fee0000001818 */
[----:B------:R4:W-:Y:S01]  /*278b0*/  MUFU.EX2 R144, R56 ;  /* 0x0000003800907308 */ /* 0x0009e20000000800 */
[C---:B---3--:R-:W-:Y:S04]  /*278c0*/  HMMA.16816.F32 R28, R40.reuse, R44, R28 ;  /* 0x0000002c281c723c */ /* 0x048fe8000000181c */
[--C-:B--2---:R-:W-:Y:S03]  /*278d0*/  FFMA.FTZ R52, R72, c[0x0][0x23c], -R39.reuse ;  /* 0x00008f0048347a23 */ /* 0x104fe60000010827 */
[--C-:B------:R-:W-:Y:S01]  /*278e0*/  FFMA.FTZ R44, R74, c[0x0][0x23c], -R60.reuse ;  /* 0x00008f004a2c7a23 */ /* 0x100fe2000001083c */
[----:B------:R-:W-:Y:S01]  /*278f0*/  HMMA.16816.F32 R32, R40, R46, R32 ;  /* 0x0000002e2820723c */ /* 0x000fe20000001820 */
[----:B------:R2:W-:Y:S01]  /*27900*/  MUFU.EX2 R145, R52 ;  /* 0x0000003400917308 */ /* 0x0005e20000000800 */
[----:B-1----:R-:W1:Y:S05]  /*27910*/  LDSM.16.MT88.4 R48, [R228+0xd800] ;  /* 0x00d80000e430783b */ /* 0x002e6a0000004200 */
[----:B------:R-:W-:Y:S02]  /*27920*/  F2FP.PACK_AB R40, R157, R156 ;  /* 0x0000009c9d28723e */ /* 0x000fe400000000ff */
[----:B-----5:R-:W-:Y:S02]  /*27930*/  F2FP.PACK_AB R43, R148, R151 ;  /* 0x00000097942b723e */ /* 0x020fe400000000ff */
[----:B------:R3:W5:Y:S01]  /*27940*/  MUFU.EX2 R142, R44 ;  /* 0x0000002c008e7308 */ /* 0x0007620000000800 */
[----:B------:R-:W-:Y:S02]  /*27950*/  F2FP.PACK_AB R41, R155, R153 ;  /* 0x000000999b29723e */ /* 0x000fe400000000ff */
[----:B------:R-:W-:Y:S01]  /*27960*/  F2FP.PACK_AB R42, R152, R154 ;  /* 0x0000009a982a723e */ /* 0x000fe200000000ff */
[----:B----4-:R-:W-:Y:S08]  /*27970*/  LDSM.16.MT88.4 R56, [R229+0xd800] ;  /* 0x00d80000e538783b */ /* 0x010ff00000004200 */
[----:B--2---:R-:W2:Y:S08]  /*27980*/  LDSM.16.MT88.4 R52, [R231+0xd800] ;  /* 0x00d80000e734783b */ /* 0x004eb00000004200 */
[----:B---3--:R-:W3:Y:S01]  /*27990*/  LDSM.16.MT88.4 R44, [R230+0xd800] ;  /* 0x00d80000e62c783b */ /* 0x008ee20000004200 */
[C---:B-1----:R-:W-:Y:S07]  /*279a0*/  HMMA.16816.F32 R4, R40.reuse, R48, R4 ;  /* 0x000000302804723c */ /* 0x042fee0000001804 */
[--C-:B------:R-:W-:Y:S01]  /*279b0*/  FFMA.FTZ R48, R76, c[0x0][0x23c], -R39.reuse ;  /* 0x00008f004c307a23 */ /* 0x100fe20000010827 */
[C---:B------:R-:W-:Y:S03]  /*279c0*/  HMMA.16816.F32 R8, R40.reuse, R50, R8 ;  /* 0x000000322808723c */ /* 0x040fe60000001808 */
[----:B------:R1:W-:Y:S05]  /*279d0*/  MUFU.EX2 R141, R48 ;  /* 0x00000030008d7308 */ /* 0x0003ea0000000800 */
[C---:B--2---:R-:W-:Y:S07]  /*279e0*/  HMMA.16816.F32 R12, R40.reuse, R52, R12 ;  /* 0x00000034280c723c */ /* 0x044fee000000180c */
[--C-:B------:R-:W-:Y:S01]  /*279f0*/  FFMA.FTZ R52, R78, c[0x0][0x23c], -R60.reuse ;  /* 0x00008f004e347a23 */ /* 0x100fe2000001083c */
[C---:B------:R-:W-:Y:S03]  /*27a00*/  HMMA.16816.F32 R16, R40.reuse, R54, R16 ;  /* 0x000000362810723c */ /* 0x040fe60000001810 */
[----:B------:R2:W-:Y:S01]  /*27a10*/  MUFU.EX2 R139, R52 ;  /* 0x00000034008b7308 */ /* 0x0005e20000000800 */
[--C-:B-1----:R-:W-:Y:S04]  /*27a20*/  FFMA.FTZ R48, R77, c[0x0][0x23c], -R39.reuse ;  /* 0x00008f004d307a23 */ /* 0x102fe80000010827 */
[C---:B------:R-:W-:Y:S05]  /*27a30*/  HMMA.16816.F32 R20, R40.reuse, R56, R20 ;  /* 0x000000382814723c */ /* 0x040fea0000001814 */
[----:B------:R1:W4:Y:S02]  /*27a40*/  MUFU.EX2 R140, R48 ;  /* 0x00000030008c7308 */ /* 0x0003240000000800 */
[--C-:B------:R-:W-:Y:S01]  /*27a50*/  FFMA.FTZ R56, R80, c[0x0][0x23c], -R39.reuse ;  /* 0x00008f0050387a23 */ /* 0x100fe20000010827 */
[C---:B------:R-:W-:Y:S07]  /*27a60*/  HMMA.16816.F32 R24, R40.reuse, R58, R24 ;  /* 0x0000003a2818723c */ /* 0x040fee0000001818 */
[----:B------:R4:W-:Y:S01]  /*27a70*/  MUFU.EX2 R137, R56 ;  /* 0x0000003800897308 */ /* 0x0009e20000000800 */
[C---:B---3--:R-:W-:Y:S04]  /*27a80*/  HMMA.16816.F32 R28, R40.reuse, R44, R28 ;  /* 0x0000002c281c723c */ /* 0x048fe8000000181c */
[--C-:B--2---:R-:W-:Y:S03]  /*27a90*/  FFMA.FTZ R52, R79, c[0x0][0x23c], -R60.reuse ;  /* 0x00008f004f347a23 */ /* 0x104fe6000001083c */
[--C-:B------:R-:W-:Y:S01]  /*27aa0*/  FFMA.FTZ R44, R81, c[0x0][0x23c], -R39.reuse ;  /* 0x00008f00512c7a23 */ /* 0x100fe20000010827 */
[----:B------:R-:W-:Y:S01]  /*27ab0*/  HMMA.16816.F32 R32, R40, R46, R32 ;  /* 0x0000002e2820723c */ /* 0x000fe20000001820 */
[----:B------:R2:W3:Y:S01]  /*27ac0*/  MUFU.EX2 R138, R52 ;  /* 0x00000034008a7308 */ /* 0x0004e20000000800 */
[----:B-1----:R-:W1:Y:S05]  /*27ad0*/  LDSM.16.MT88.4 R48, [R228+0xe000] ;  /* 0x00e00000e430783b */ /* 0x002e6a0000004200 */
[----:B------:R-:W-:Y:S02]  /*27ae0*/  F2FP.PACK_AB R40, R150, R149 ;  /* 0x000000959628723e */ /* 0x000fe400000000ff */
[----:B-----5:R-:W-:Y:S02]  /*27af0*/  F2FP.PACK_AB R43, R143, R142 ;  /* 0x0000008e8f2b723e */ /* 0x020fe400000000ff */
[----:B------:R5:W1:Y:S01]  /*27b00*/  MUFU.EX2 R136, R44 ;  /* 0x0000002c00887308 */ /* 0x000a620000000800 */
[----:B------:R-:W-:Y:S02]  /*27b10*/  F2FP.PACK_AB R41, R147, R146 ;  /* 0x000000929329723e */ /* 0x000fe400000000ff */
[----:B------:R-:W-:Y:S01]  /*27b20*/  F2FP.PACK_AB R42, R144, R145 ;  /* 0x00000091902a723e */ /* 0x000fe200000000ff */
[----:B----4-:R-:W-:Y:S08]  /*27b30*/  LDSM.16.MT88.4 R56, [R229+0xe000] ;  /* 0x00e00000e538783b */ /* 0x010ff00000004200 */
[----:B--2---:R-:W2:Y:S08]  /*27b40*/  LDSM.16.MT88.4 R52, [R231+0xe000] ;  /* 0x00e00000e734783b */ /* 0x004eb00000004200 */
[----:B-----5:R-:W4:Y:S01]  /*27b50*/  LDSM.16.MT88.4 R44, [R230+0xe000] ;  /* 0x00e00000e62c783b */ /* 0x020f220000004200 */
[C---:B-1----:R-:W-:Y:S07]  /*27b60*/  HMMA.16816.F32 R4, R40.reuse, R48, R4 ;  /* 0x000000302804723c */ /* 0x042fee0000001804 */
[--C-:B------:R-:W-:Y:S01]  /*27b70*/  FFMA.FTZ R48, R83, c[0x0][0x23c], -R60.reuse ;  /* 0x00008f0053307a23 */ /* 0x100fe2000001083c */
[C---:B------:R-:W-:Y:S03]  /*27b80*/  HMMA.16816.F32 R8, R40.reuse, R50, R8 ;  /* 0x000000322808723c */ /* 0x040fe60000001808 */
[----:B------:R1:W5:Y:S05]  /*27b90*/  MUFU.EX2 R132, R48 ;  /* 0x0000003000847308 */ /* 0x00036a0000000800 */
[C---:B--2---:R-:W-:Y:S07]  /*27ba0*/  HMMA.16816.F32 R12, R40.reuse, R52, R12 ;  /* 0x00000034280c723c */ /* 0x044fee000000180c */
        /* <DEDUP_REMOVED lines=10> */
[--C-:B--2---:R-:W-:Y:S03]  /*27c50*/  FFMA.FTZ R52, R86, c[0x0][0x23c], -R60.reuse ;  /* 0x00008f0056347a23 */ /* 0x104fe6000001083c */
[--C-:B------:R-:W-:Y:S01]  /*27c60*/  FFMA.FTZ R44, R88, c[0x0][0x23c], -R39.reuse ;  /* 0x00008f00582c7a23 */ /* 0x100fe20000010827 */
[----:B------:R-:W-:Y:S01]  /*27c70*/  HMMA.16816.F32 R32, R40, R46, R32 ;  /* 0x0000002e2820723c */ /* 0x000fe20000001820 */
[----:B------:R2:W4:Y:S01]  /*27c80*/  MUFU.EX2 R129, R52 ;  /* 0x0000003400817308 */ /* 0x0005220000000800 */
[----:B-1----:R-:W1:Y:S05]  /*27c90*/  LDSM.16.MT88.4 R48, [R228+0xe800] ;  /* 0x00e80000e430783b */ /* 0x002e6a0000004200 */
[----:B------:R-:W-:Y:S02]  /*27ca0*/  F2FP.PACK_AB R40, R140, R141 ;  /* 0x0000008d8c28723e */ /* 0x000fe400000000ff */
[----:B---3--:R-:W-:Y:S02]  /*27cb0*/  F2FP.PACK_AB R41, R138, R139 ;  /* 0x0000008b8a29723e */ /* 0x008fe400000000ff */
[----:B------:R3:W1:Y:S01]  /*27cc0*/  MUFU.EX2 R122, R44 ;  /* 0x0000002c007a7308 */ /* 0x0006620000000800 */
[----:B------:R-:W-:Y:S02]  /*27cd0*/  F2FP.PACK_AB R42, R136, R137 ;  /* 0x00000089882a723e */ /* 0x000fe400000000ff */
[----:B-----5:R-:W-:Y:S01]  /*27ce0*/  F2FP.PACK_AB R43, R132, R133 ;  /* 0x00000085842b723e */ /* 0x020fe200000000ff */
[----:B------:R-:W-:Y:S08]  /*27cf0*/  LDSM.16.MT88.4 R56, [R229+0xe800] ;  /* 0x00e80000e538783b */ /* 0x000ff00000004200 */
        /* <DEDUP_REMOVED lines=12> */
[----:B------:R1:W5:Y:S02]  /*27dc0*/  MUFU.EX2 R118, R48 ;  /* 0x0000003000767308 */ /* 0x0003640000000800 */
        /* <DEDUP_REMOVED lines=10> */
[----:B----4-:R-:W-:Y:S02]  /*27e70*/  F2FP.PACK_AB R41, R128, R129 ;  /* 0x000000818029723e */ /* 0x010fe400000000ff */
[----:B------:R4:W1:Y:S01]  /*27e80*/  MUFU.EX2 R90, R44 ;  /* 0x0000002c005a7308 */ /* 0x0008620000000800 */
[----:B------:R-:W-:Y:S02]  /*27e90*/  F2FP.PACK_AB R42, R123, R122 ;  /* 0x0000007a7b2a723e */ /* 0x000fe400000000ff */
[----:B-----5:R-:W-:Y:S01]  /*27ea0*/  F2FP.PACK_AB R43, R118, R120 ;  /* 0x00000078762b723e */ /* 0x020fe200000000ff */
[----:B------:R-:W-:Y:S08]  /*27eb0*/  LDSM.16.MT88.4 R56, [R229+0xf000] ;  /* 0x00f00000e538783b */ /* 0x000ff00000004200 */
[----:B--2---:R-:W2:Y:S01]  /*27ec0*/  LDSM.16.MT88.4 R52, [R231+0xf000] ;  /* 0x00f00000e734783b */ /* 0x004ea20000004200 */
[--C-:B----4-:R-:W-:Y:S04]  /*27ed0*/  FFMA.FTZ R44, R96, c[0x0][0x23c], -R39.reuse ;  /* 0x00008f00602c7a23 */ /* 0x110fe80000010827 */
[----:B------:R4:W-:Y:S01]  /*27ee0*/  MUFU.EX2 R89, R44 ;  /* 0x0000002c00597308 */ /* 0x0009e20000000800 */
[C---:B-1----:R-:W-:Y:S07]  /*27ef0*/  HMMA.16816.F32 R4, R40.reuse, R48, R4 ;  /* 0x000000302804723c */ /* 0x042fee0000001804 */
[--C-:B------:R-:W-:Y:S01]  /*27f00*/  FFMA.FTZ R48, R97, c[0x0][0x23c], -R39.reuse ;  /* 0x00008f0061307a23 */ /* 0x100fe20000010827 */
[C---:B------:R-:W-:Y:S03]  /*27f10*/  HMMA.16816.F32 R8, R40.reuse, R50, R8 ;  /* 0x000000322808723c */ /* 0x040fe60000001808 */
[----:B------:R1:W5:Y:S01]  /*27f20*/  MUFU.EX2 R88, R48 ;  /* 0x0000003000587308 */ /* 0x0003620000000800 */
[----:B----4-:R-:W4:Y:S04]  /*27f30*/  LDSM.16.MT88.4 R44, [R230+0xf000] ;  /* 0x00f00000e62c783b */ /* 0x010f280000004200 */
        /* <DEDUP_REMOVED lines=10> */
[--C-:B--2---:R-:W-:Y:S01]  /*27fe0*/  FFMA.FTZ R52, R100, c[0x0][0x23c], -R39.reuse ;  /* 0x00008f0064347a23 */ /* 0x104fe20000010827 */
[C---:B----4-:R-:W-:Y:S08]  /*27ff0*/  HMMA.16816.F32 R28, R40.reuse, R44, R28 ;  /* 0x0000002c281c723c */ /* 0x050ff0000000181c */
[----:B------:R2:W4:Y:S01]  /*28000*/  MUFU.EX2 R85, R52 ;  /* 0x0000003400557308 */ /* 0x0005220000000800 */
[----:B-1----:R-:W1:Y:S01]  /*28010*/  LDSM.16.MT88.4 R48, [R228+0xf800] ;  /* 0x00f80000e430783b */ /* 0x002e620000004200 */
        /* <DEDUP_REMOVED lines=8> */
[----:B--2---:R-:W2:Y:S01]  /*280a0*/  LDSM.16.MT88.4 R52, [R231+0xf800] ;  /* 0x00f80000e734783b */ /* 0x004ea20000004200 */
[--C-:B---3--:R-:W-:Y:S04]  /*280b0*/  FFMA.FTZ R44, R103, c[0x0][0x23c], -R60.reuse ;  /* 0x00008f00672c7a23 */ /* 0x108fe8000001083c */
[----:B------:R3:W5:Y:S01]  /*280c0*/  MUFU.EX2 R83, R44 ;  /* 0x0000002c00537308 */ /* 0x0007620000000800 */
[C---:B-1----:R-:W-:Y:S07]  /*280d0*/  HMMA.16816.F32 R4, R40.reuse, R48, R4 ;  /* 0x000000302804723c */ /* 0x042fee0000001804 */
[--C-:B------:R-:W-:Y:S01]  /*280e0*/  FFMA.FTZ R48, R104, c[0x0][0x23c], -R39.reuse ;  /* 0x00008f0068307a23 */ /* 0x100fe20000010827 */
[C---:B------:R-:W-:Y:S03]  /*280f0*/  HMMA.16816.F32 R8, R40.reuse, R50, R8 ;  /* 0x000000322808723c */ /* 0x040fe60000001808 */
[----:B------:R1:W-:Y:S05]  /*28100*/  MUFU.EX2 R81, R48 ;  /* 0x0000003000517308 */ /* 0x0003ea0000000800 */
[C---:B--2---:R-:W-:Y:S01]  /*28110*/  HMMA.16816.F32 R12, R40.reuse, R52, R12 ;  /* 0x00000034280c723c */ /* 0x044fe2000000180c */
[----:B---3--:R-:W2:Y:S06]  /*28120*/  LDSM.16.MT88.4 R44, [R230+0xf800] ;  /* 0x00f80000e62c783b */ /* 0x008eac0000004200 */
        /* <DEDUP_REMOVED lines=9> */
[--C-:B---3--:R-:W-:Y:S09]  /*281c0*/  FFMA.FTZ R52, R108, c[0x0][0x23c], -R39.reuse ;  /* 0x00008f006c347a23 */ /* 0x108ff20000010827 */
[----:B------:R3:W-:Y:S01]  /*281d0*/  MUFU.EX2 R77, R52 ;  /* 0x00000034004d7308 */ /* 0x0007e20000000800 */
[C---:B--2---:R-:W-:Y:S03]  /*281e0*/  HMMA.16816.F32 R28, R40.reuse, R44, R28 ;  /* 0x0000002c281c723c */ /* 0x044fe6000000181c */
[--C-:B-1----:R-:W-:Y:S04]  /*281f0*/  FFMA.FTZ R48, R106, c[0x0][0x23c], -R60.reuse ;  /* 0x00008f006a307a23 */ /* 0x102fe8000001083c */
[----:B------:R-:W-:Y:S01]  /*28200*/  FFMA.FTZ R44, R110, c[0x0][0x23c], -R60 ;  /* 0x00008f006e2c7a23 */ /* 0x000fe2000001083c */
[----:B------:R-:W-:Y:S01]  /*28210*/  HMMA.16816.F32 R32, R40, R46, R32 ;  /* 0x0000002e2820723c */ /* 0x000fe20000001820 */
[----:B------:R1:W2:Y:S03]  /*28220*/  MUFU.EX2 R79, R48 ;  /* 0x00000030004f7308 */ /* 0x0002a60000000800 */
[--C-:B----4-:R-:W-:Y:S03]  /*28230*/  FFMA.FTZ R56, R112, c[0x0][0x23c], -R39.reuse ;  /* 0x00008f0070387a23 */ /* 0x110fe60000010827 */
[----:B------:R-:W-:Y:S02]  /*28240*/  F2FP.PACK_AB R40, R84, R85 ;  /* 0x000000555428723e */ /* 0x000fe400000000ff */
[----:B-----5:R-:W-:Y:S02]  /*28250*/  F2FP.PACK_AB R41, R83, R82 ;  /* 0x000000525329723e */ /* 0x020fe400000000ff */
[----:B------:R4:W-:Y:S01]  /*28260*/  MUFU.EX2 R75, R44 ;  /* 0x0000002c004b7308 */ /* 0x0009e20000000800 */
[----:B------:R-:W-:Y:S01]  /*28270*/  F2FP.PACK_AB R42, R80, R81 ;  /* 0x00000051502a723e */ /* 0x000fe200000000ff */
[--C-:B---3--:R-:W-:Y:S08]  /*28280*/  FFMA.FTZ R52, R109, c[0x0][0x23c], -R39.reuse ;  /* 0x00008f006d347a23 */ /* 0x108ff00000010827 */
[----:B------:R3:W5:Y:S01]  /*28290*/  MUFU.EX2 R76, R52 ;  /* 0x00000034004c7308 */ /* 0x0007620000000800 */
[----:B-1----:R-:W1:Y:S01]  /*282a0*/  LDSM.16.MT88.4 R48, [R228+0x10000] ;  /* 0x01000000e430783b */ /* 0x002e620000004200 */
[----:B--2---:R-:W-:Y:S08]  /*282b0*/  F2FP.PACK_AB R43, R78, R79 ;  /* 0x0000004f4e2b723e */ /* 0x004ff000000000ff */
[----:B------:R2:W-:Y:S01]  /*282c0*/  MUFU.EX2 R74, R56 ;  /* 0x00000038004a7308 */ /* 0x0005e20000000800 */
[----:B----4-:R-:W-:Y:S08]  /*282d0*/  LDSM.16.MT88.4 R44, [R229+0x10000] ;  /* 0x01000000e52c783b */ /* 0x010ff00000004200 */
[----:B---3--:R-:W3:Y:S01]  /*282e0*/  LDSM.16.MT88.4 R52, [R231+0x10000] ;  /* 0x01000000e734783b */ /* 0x008ee20000004200 */
[----:B--2---:R-:W-:Y:S02]  /*282f0*/  FADD.FTZ R56, R251, R2 ;  /* 0x00000002fb387221 */ /* 0x004fe40000010000 */
[--C-:B------:R-:W-:Y:S02]  /*28300*/  FFMA.FTZ R2, R113, c[0x0][0x23c], -R39.reuse ;  /* 0x00008f0071027a23 */ /* 0x100fe40000010827 */
[----:B------:R-:W-:Y:S02]  /*28310*/  FADD.FTZ R56, R203, R56 ;  /* 0x00000038cb387221 */ /* 0x000fe40000010000 */
[----:B------:R2:W4:Y:S01]  /*28320*/  MUFU.EX2 R72, R2 ;  /* 0x0000000200487308 */ /* 0x0005220000000800 */
[C---:B-1----:R-:W-:Y:S08]  /*28330*/  HMMA.16816.F32 R4, R40.reuse, R48, R4 ;  /* 0x000000302804723c */ /* 0x042ff00000001804 */
[C---:B------:R-:W-:Y:S01]  /*28340*/  HMMA.16816.F32 R8, R40.reuse, R50, R8 ;  /* 0x000000322808723c */ /* 0x040fe20000001808 */
[----:B------:R-:W1:Y:S03]  /*28350*/  LDSM.16.MT88.4 R48, [R230+0x10000] ;  /* 0x01000000e630783b */ /* 0x000e660000004200 */
[----:B--2---:R-:W-:Y:S04]  /*28360*/  FADD.FTZ R2, R201, R56 ;  /* 0x00000038c9027221 */ /* 0x004fe80000010000 */
[C---:B---3--:R-:W-:Y:S04]  /*28370*/  HMMA.16816.F32 R12, R40.reuse, R52, R12 ;  /* 0x00000034280c723c */ /* 0x048fe8000000180c */
[----:B------:R-:W-:Y:S02]  /*28380*/  FADD.FTZ R2, R202, R2 ;  /* 0x00000002ca027221 */ /* 0x000fe40000010000 */
[----:B------:R-:W-:Y:S02]  /*28390*/  FFMA.FTZ R56, R114, c[0x0][0x23c], -R60 ;  /* 0x00008f0072387a23 */ /* 0x000fe4000001083c */
[----:B------:R-:W-:Y:S01]  /*283a0*/  FADD.FTZ R2, R198, R2 ;  /* 0x00000002c6027221 */ /* 0x000fe20000010000 */
[C---:B------:R-:W-:Y:S01]  /*283b0*/  HMMA.16816.F32 R16, R40.reuse, R54, R16 ;  /* 0x000000362810723c */ /* 0x040fe20000001810 */
[----:B------:R-:W-:Y:S02]  /*283c0*/  MUFU.EX2 R71, R56 ;  /* 0x0000003800477308 */ /* 0x000fe40000000800 */
[----:B------:R-:W-:Y:S02]  /*283d0*/  FADD.FTZ R2, R196, R2 ;  /* 0x00000002c4027221 */ /* 0x000fe40000010000 */
[----:B------:R-:W-:Y:S02]  /*283e0*/  FFMA.FTZ R52, R115, c[0x0][0x23c], -R60 ;  /* 0x00008f0073347a23 */ /* 0x000fe4000001083c */
[----:B------:R-:W-:Y:S01]  /*283f0*/  FADD.FTZ R2, R194, R2 ;  /* 0x00000002c2027221 */ /* 0x000fe20000010000 */
[C---:B------:R-:W-:Y:S03]  /*28400*/  HMMA.16816.F32 R20, R40.reuse, R44, R20 ;  /* 0x0000002c2814723c */ /* 0x040fe60000001814 */
[----:B------:R2:W3:Y:S01]  /*28410*/  MUFU.EX2 R70, R52 ;  /* 0x0000003400467308 */ /* 0x0004e20000000800 */
[----:B------:R-:W-:Y:S03]  /*28420*/  FADD.FTZ R2, R192, R2 ;  /* 0x00000002c0027221 */ /* 0x000fe60000010000 */
[--C-:B------:R-:W-:Y:S01]  /*28430*/  FFMA.FTZ R44, R226, c[0x0][0x23c], -R39.reuse ;  /* 0x00008f00e22c7a23 */ /* 0x100fe20000010827 */
[C---:B------:R-:W-:Y:S04]  /*28440*/  HMMA.16816.F32 R24, R40.reuse, R46, R24 ;  /* 0x0000002e2818723c */ /* 0x040fe80000001818 */
[----:B------:R-:W-:Y:S01]  /*28450*/  FADD.FTZ R45, R247, R2 ;  /* 0x00000002f72d7221 */ /* 0x000fe20000010000 */
[----:B------:R3:W-:Y:S01]  /*28460*/  MUFU.EX2 R69, R44 ;  /* 0x0000002c00457308 */ /* 0x0007e20000000800 */
[----:B------:R-:W-:Y:S02]  /*28470*/  FFMA.FTZ R2, R117, c[0x0][0x23c], -R39 ;  /* 0x00008f0075027a23 */ /* 0x000fe40000010827 */
[C---:B-1----:R-:W-:Y:S07]  /*28480*/  HMMA.16816.F32 R28, R40.reuse, R48, R28 ;  /* 0x00000030281c723c */ /* 0x042fee000000181c */
[----:B------:R-:W-:Y:S01]  /*28490*/  FFMA.FTZ R48, R227, c[0x0][0x23c], -R60 ;  /* 0x00008f00e3307a23 */ /* 0x000fe2000001083c */
[----:B------:R1:W1:Y:S01]  /*284a0*/  MUFU.EX2 R68, R2 ;  /* 0x0000000200447308 */ /* 0x0002620000000800 */
[----:B------:R-:W-:Y:S01]  /*284b0*/  HMMA.16816.F32 R32, R40, R50, R32 ;  /* 0x000000322820723c */ /* 0x000fe20000001820 */
[----:B--2---:R-:W2:Y:S06]  /*284c0*/  LDSM.16.MT88.4 R52, [R228+0x10800] ;  /* 0x01080000e434783b */ /* 0x004eac0000004200 */
[----:B-----5:R-:W-:Y:S02]  /*284d0*/  F2FP.PACK_AB R40, R76, R77 ;  /* 0x0000004d4c28723e */ /* 0x020fe400000000ff */
[----:B------:R5:W-:Y:S03]  /*284e0*/  MUFU.EX2 R67, R48 ;  /* 0x0000003000437308 */ /* 0x000be60000000800 */
[----:B---3--:R-:W-:Y:S01]  /*284f0*/  FADD.FTZ R44, R243, R0 ;  /* 0x00000000f32c7221 */ /* 0x008fe20000010000 */
[----:B------:R-:W-:Y:S01]  /*28500*/  F2FP.PACK_AB R41, R73, R75 ;  /* 0x0000004b4929723e */ /* 0x000fe200000000ff */
[----:B------:R-:W-:Y:S01]  /*28510*/  FADD.FTZ R0, R248, R45 ;  /* 0x0000002df8007221 */ /* 0x000fe20000010000 */
[----:B----4-:R-:W-:Y:S01]  /*28520*/  F2FP.PACK_AB R42, R72, R74 ;  /* 0x0000004a482a723e */ /* 0x010fe200000000ff */
[----:B------:R-:W-:Y:S01]  /*28530*/  FADD.FTZ R56, R223, R44 ;  /* 0x0000002cdf387221 */ /* 0x000fe20000010000 */
[----:B------:R-:W-:Y:S01]  /*28540*/  F2FP.PACK_AB R43, R70, R71 ;  /* 0x00000047462b723e */ /* 0x000fe200000000ff */
[----:B------:R-:W3:Y:S01]  /*28550*/  LDSM.16.MT88.4 R44, [R231+0x10800] ;  /* 0x01080000e72c783b */ /* 0x000ee20000004200 */
[----:B-1----:R-:W-:Y:S02]  /*28560*/  FADD.FTZ R2, R222, R0 ;  /* 0x00000000de027221 */ /* 0x002fe40000010000 */
[----:B------:R-:W-:Y:S02]  /*28570*/  FADD.FTZ R0, R187, R56 ;  /* 0x00000038bb007221 */ /* 0x000fe40000010000 */
[----:B------:R-:W-:Y:S02]  /*28580*/  FADD.FTZ R2, R188, R2 ;  /* 0x00000002bc027221 */ /* 0x000fe40000010000 */
[----:B------:R-:W-:Y:S02]  /*28590*/  FADD.FTZ R0, R185, R0 ;  /* 0x00000000b9007221 */ /* 0x000fe40000010000 */
[----:B------:R-:W-:Y:S02]  /*285a0*/  FADD.FTZ R56, R183, R2 ;  /* 0x00000002b7387221 */ /* 0x000fe40000010000 */
[----:B------:R-:W-:Y:S01]  /*285b0*/  FFMA.FTZ R2, R119, c[0x0][0x23c], -R60 ;  /* 0x00008f0077027a23 */ /* 0x000fe2000001083c */
[----:B-----5:R-:W1:Y:S01]  /*285c0*/  LDSM.16.MT88.4 R48, [R229+0x10800] ;  /* 0x01080000e530783b */ /* 0x020e620000004200 */
[----:B------:R-:W-:Y:S02]  /*285d0*/  FADD.FTZ R0, R184, R0 ;  /* 0x00000000b8007221 */ /* 0x000fe40000010000 */
[----:B------:R4:W5:Y:S02]  /*285e0*/  MUFU.EX2 R66, R2 ;  /* 0x0000000200427308 */ /* 0x0009640000000800 */
[----:B------:R-:W-:Y:S01]  /*285f0*/  FADD.FTZ R0, R182, R0 ;  /* 0x00000000b6007221 */ /* 0x000fe20000010000 */
[C---:B--2---:R-:W-:Y:S03]  /*28600*/  HMMA.16816.F32 R4, R40.reuse, R52, R4 ;  /* 0x000000342804723c */ /* 0x044fe60000001804 */
        /* <DEDUP_REMOVED lines=16> */
[C---:B-1----:R-:W-:Y:S03]  /*28710*/  HMMA.16816.F32 R20, R40.reuse, R48, R20 ;  /* 0x000000302814723c */ /* 0x042fe60000001814 */
[----:B------:R-:W-:Y:S02]  /*28720*/  FADD.FTZ R2, R177, R2 ;  /* 0x00000002b1027221 */ /* 0x000fe40000010000 */
[----:B------:R-:W-:Y:S02]  /*28730*/  FFMA.FTZ R44, R241, c[0x0][0x23c], -R60 ;  /* 0x00008f00f12c7a23 */ /* 0x000fe4000001083c */
[----:B------:R-:W-:Y:S01]  /*28740*/  FADD.FTZ R2, R173, R2 ;  /* 0x00000002ad027221 */ /* 0x000fe20000010000 */
[----:B--2---:R-:W1:Y:S01]  /*28750*/  LDSM.16.MT88.4 R52, [R230+0x10800] ;  /* 0x01080000e634783b */ /* 0x004e620000004200 */
        /* <DEDUP_REMOVED lines=19> */
[----:B-----5:R-:W-:Y:S03]  /*28890*/  F2FP.PACK_AB R41, R66, R67 ;  /* 0x000000434229723e */ /* 0x020fe600000000ff */
        /* <DEDUP_REMOVED lines=12> */
[----:B------:R-:W-:Y:S03]  /*28960*/  FADD.FTZ R0, R153, R0 ;  /* 0x0000000099007221 */ /* 0x000fe60000010000 */
[----:B------:R2:W-:Y:S01]  /*28970*/  MUFU.EX2 R58, R52 ;  /* 0x00000034003a7308 */ /* 0x0005e20000000800 */
[----:B------:R-:W-:Y:S01]  /*28980*/  FADD.FTZ R0, R155, R0 ;  /* 0x000000009b007221 */ /* 0x000fe20000010000 */
[C---:B------:R-:W-:Y:S04]  /*28990*/  HMMA.16816.F32 R8, R40.reuse, R46, R8 ;  /* 0x0000002e2808723c */ /* 0x040fe80000001808 */
[--C-:B------:R-:W-:Y:S02]  /*289a0*/  FFMA.FTZ R44, R220, c[0x0][0x23c], -R39.reuse ;  /* 0x00008f00dc2c7a23 */ /* 0x100fe40000010827 */
[----:B------:R-:W-:Y:S02]  /*289b0*/  FFMA.FTZ R39, R221, c[0x0][0x23c], -R39 ;  /* 0x00008f00dd277a23 */ /* 0x000fe40000010827 */
[----:B------:R-:W-:Y:S04]  /*289c0*/  FADD.FTZ R0, R151, R0 ;  /* 0x0000000097007221 */ /* 0x000fe80000010000 */
[----:B-1----:R-:W-:Y:S01]  /*289d0*/  FADD.FTZ R2, R156, R57 ;  /* 0x000000399c027221 */ /* 0x002fe20000010000 */
[----:B---3--:R-:W-:Y:S01]  /*289e0*/  F2FP.PACK_AB R164, R59, R61 ;  /* 0x0000003d3ba4723e */ /* 0x008fe200000000ff */
        /* <DEDUP_REMOVED lines=9> */
[----:B--2---:R-:W2:Y:S03]  /*28a80*/  LDSM.16.MT88.4 R52, [R229+0x11000] ;  /* 0x01100000e534783b */ /* 0x004ea60000004200 */
[----:B------:R-:W-:Y:S01]  /*28a90*/  FADD.FTZ R0, R142, R0 ;  /* 0x000000008e007221 */ /* 0x000fe20000010000 */
[C---:B----4-:R-:W-:Y:S02]  /*28aa0*/  HMMA.16816.F32 R12, R40.reuse, R48, R12 ;  /* 0x00000030280c723c */ /* 0x050fe4000000180c */
[----:B------:R4:W-:Y:S01]  /*28ab0*/  MUFU.EX2 R49, R39 ;  /* 0x0000002700317308 */ /* 0x0009e20000000800 */
[----:B------:R-:W-:Y:S05]  /*28ac0*/  FADD.FTZ R0, R143, R0 ;  /* 0x000000008f007221 */ /* 0x000fea0000010000 */
[C---:B------:R-:W-:Y:S04]  /*28ad0*/  HMMA.16816.F32 R16, R40.reuse, R50, R16 ;  /* 0x000000322810723c */ /* 0x040fe80000001810 */
[----:B------:R-:W-:Y:S01]  /*28ae0*/  MUFU.EX2 R60, R60 ;  /* 0x0000003c003c7308 */ /* 0x000fe20000000800 */
[----:B-1----:R-:W-:Y:S01]  /*28af0*/  FADD.FTZ R2, R152, R56 ;  /* 0x0000003898027221 */ /* 0x002fe20000010000 */
[----:B---3--:R-:W-:Y:S03]  /*28b00*/  F2FP.PACK_AB R165, R57, R58 ;  /* 0x0000003a39a5723e */ /* 0x008fe600000000ff */
[----:B------:R-:W-:Y:S05]  /*28b10*/  FADD.FTZ R2, R149, R2 ;  /* 0x0000000295027221 */ /* 0x000fea0000010000 */
[----:B------:R-:W1:Y:S01]  /*28b20*/  MUFU.EX2 R56, R44 ;  /* 0x0000002c00387308 */ /* 0x000e620000000800 */
[----:B------:R-:W-:Y:S02]  /*28b30*/  FADD.FTZ R2, R150, R2 ;  /* 0x0000000296027221 */ /* 0x000fe40000010000 */
[----:B----4-:R-:W-:Y:S01]  /*28b40*/  FADD.FTZ R39, R139, R0 ;  /* 0x000000008b277221 */ /* 0x010fe20000010000 */
[----:B------:R-:W-:Y:S01]  /*28b50*/  LDSM.16.MT88.4 R148, [R231+0x11800] ;  /* 0x01180000e794783b */ /* 0x000fe20000004200 */
[----:B------:R-:W-:Y:S04]  /*28b60*/  FADD.FTZ R2, R145, R2 ;  /* 0x0000000291027221 */ /* 0x000fe80000010000 */
[----:B------:R-:W-:Y:S01]  /*28b70*/  FADD.FTZ R2, R144, R2 ;  /* 0x0000000290027221 */ /* 0x000fe20000010000 */
[----:B------:R3:W4:Y:S03]  /*28b80*/  MUFU.EX2 R48, R37 ;  /* 0x0000002500307308 */ /* 0x0007260000000800 */
[----:B------:R-:W-:Y:S01]  /*28b90*/  FADD.FTZ R2, R141, R2 ;  /* 0x000000028d027221 */ /* 0x000fe20000010000 */
[C---:B--2---:R-:W-:Y:S03]  /*28ba0*/  HMMA.16816.F32 R20, R40.reuse, R52, R20 ;  /* 0x000000342814723c */ /* 0x044fe60000001814 */
[----:B------:R-:W-:Y:S02]  /*28bb0*/  FADD.FTZ R0, R140, R2 ;  /* 0x000000028c007221 */ /* 0x000fe40000010000 */
[----:B------:R-:W-:Y:S01]  /*28bc0*/  FADD.FTZ R2, R138, R39 ;  /* 0x000000278a027221 */ /* 0x000fe20000010000 */
[----:B------:R-:W-:Y:S02]  /*28bd0*/  LDSM.16.MT88.4 R140, [R228+0x11800] ;  /* 0x01180000e48c783b */ /* 0x000fe40000004200 */
[C---:B------:R-:W-:Y:S04]  /*28be0*/  HMMA.16816.F32 R24, R40.reuse, R54, R24 ;  /* 0x000000362818723c */ /* 0x040fe80000001818 */
[----:B-1----:R-:W-:Y:S02]  /*28bf0*/  F2FP.PACK_AB R166, R49, R56 ;  /* 0x0000003831a6723e */ /* 0x002fe400000000ff */
[----:B------:R-:W1:Y:S01]  /*28c00*/  LDSM.16.MT88.4 R44, [R230+0x11000] ;  /* 0x01100000e62c783b */ /* 0x000e620000004200 */
[----:B---3--:R-:W-:Y:S01]  /*28c10*/  FADD.FTZ R37, R137, R0 ;  /* 0x0000000089257221 */ /* 0x008fe20000010000 */
[----:B----4-:R-:W-:Y:S01]  /*28c20*/  F2FP.PACK_AB R167, R60, R48 ;  /* 0x000000303ca7723e */ /* 0x010fe200000000ff */
[----:B------:R-:W-:Y:S03]  /*28c30*/  FADD.FTZ R0, R133, R2 ;  /* 0x0000000285007221 */ /* 0x000fe60000010000 */
[----:B------:R-:W-:Y:S01]  /*28c40*/  MOV R133, R3 ;  /* 0x0000000300857202 */ /* 0x000fe20000000f00 */
[----:B------:R-:W-:Y:S02]  /*28c50*/  FADD.FTZ R2, R136, R37 ;  /* 0x0000002588027221 */ /* 0x000fe40000010000 */
        /* <DEDUP_REMOVED lines=64> */
.L_x_3972:
        /* <DEDUP_REMOVED lines=13> */
[----:B------:R-:W1:Y:S01]  /*29130*/  S2R R52, SR_CTAID.X ;  /* 0x0000000000347919 */ /* 0x000e620000002500 */
[----:B------:R-:W-:Y:S01]  /*29140*/  ULDC.64 UR4, c[0x0][0x118] ;  /* 0x0000460000047ab9 */ /* 0x000fe20000000a00 */
[----:B------:R-:W-:Y:S02]  /*29150*/  BSSY B0, `(.L_x_3977) ;  /* 0x000009b000007945 */ /* 0x000fe40003800000 */
        /* <DEDUP_REMOVED lines=8> */
[----:B------:R-:W-:Y:S02]  /*291e0*/  FSETP.NE.FTZ.AND P3, PT, R11, RZ, PT ;  /* 0x000000ff0b00720b */ /* 0x000fe40003f75000 */
[----:B------:R-:W-:Y:S01]  /*291f0*/  MOV R0, 0x3f800000 ;  /* 0x3f80000000007802 */ /* 0x000fe20000000f00 */
[----:B---3--:R-:W-:Y:S01]  /*29200*/  FADD.FTZ R14, R2, R4 ;  /* 0x00000004020e7221 */ /* 0x008fe20000010000 */
[--C-:B------:R-:W-:Y:S02]  /*29210*/  SHF.R.S32.HI R4, RZ, 0x2, R6.reuse ;  /* 0x00000002ff047819 */ /* 0x100fe40000011406 */
[----:B------:R-:W-:-:S07]  /*29220*/  SHF.R.S32.HI R2, RZ, 0x1f, R6 ;  /* 0x0000001fff027819 */ /* 0x000fce0000011406 */
[----:B------:R-:W2:Y:S01]  /*29230*/  @P3 MUFU.RCP R0, R11 ;  /* 0x0000000b00003308 */ /* 0x000ea20000001000 */
[----:B------:R-:W-:Y:S02]  /*29240*/  FSETP.NE.FTZ.AND P0, PT, R14, RZ, PT ;  /* 0x000000ff0e00720b */ /* 0x000fe40003f15000 */
[----:B------:R-:W-:-:S04]  /*29250*/  LEA.HI R2, R2, R4, RZ, 0x3 ;  /* 0x0000000402027211 */ /* 0x000fc800078f18ff */
[----:B------:R-:W-:Y:S01]  /*29260*/  LOP3.LUT R5, R2, 0xfffffff8, RZ, 0xc0, !PT ;  /* 0xfffffff802057812 */ /* 0x000fe200078ec0ff */
[----:B------:R-:W-:-:S03]  /*29270*/  IMAD.MOV.U32 R2, RZ, RZ, 0x3f800000 ;  /* 0x3f800000ff027424 */ /* 0x000fc600078e00ff */
[----:B------:R-:W-:Y:S01]  /*29280*/  IADD3 R5, R4, -R5, RZ ;  /* 0x8000000504057210 */ /* 0x000fe20007ffe0ff */
[C---:B--2---:R-:W-:Y:S02]  /*29290*/  FMUL.FTZ R136, R0.reuse, R136 ;  /* 0x0000008800887220 */ /* 0x044fe40000410000 */
        /* <DEDUP_REMOVED lines=16> */
[----:B------:R-:W2:Y:S03]  /*293a0*/  @P0 MUFU.RCP R2, R14 ;  /* 0x0000000e00020308 */ /* 0x000ea60000001000 */
        /* <DEDUP_REMOVED lines=11> */
[----:B--2---:R-:W-:-:S02]  /*29460*/  FMUL.FTZ R139, R2, R139 ;  /* 0x0000008b028b7220 */ /* 0x004fc40000410000 */
        /* <DEDUP_REMOVED lines=39> */
[----:B--2---:R-:W-:-:S02]  /*296e0*/  IADD3 R2, R4, 0x80, RZ ;  /* 0x0000008004027810 */ /* 0x004fc40007ffe0ff */
[----:B------:R-:W-:Y:S01]  /*296f0*/  @P2 IADD3 R2, R4, -0x80, RZ ;  /* 0xffffff8004022810 */ /* 0x000fe20007ffe0ff */
[----:B------:R-:W-:Y:S03]  /*29700*/  STS.64 [R7], R148 ;  /* 0x0000009407007388 */ /* 0x000fe60000000a00 */
[-C--:B------:R-:W-:Y:S01]  /*29710*/  IADD3 R4, R8, R2.reuse, RZ ;  /* 0x0000000208047210 */ /* 0x080fe20007ffe0ff */
[----:B------:R-:W-:Y:S01]  /*29720*/  STS.64 [R7+0x800], R150 ;  /* 0x0008009607007388 */ /* 0x000fe20000000a00 */
[----:B---3--:R-:W-:-:S03]  /*29730*/  IADD3 R5, R9, R2, RZ ;  /* 0x0000000209057210 */ /* 0x008fc60007ffe0ff */
[----:B------:R-:W-:Y:S04]  /*29740*/  STS.64 [R2], R152 ;  /* 0x0000009802007388 */ /* 0x000fe80000000a00 */
[----:B------:R2:W-:Y:S04]  /*29750*/  STS.64 [R2+0x800], R154 ;  /* 0x0008009a02007388 */ /* 0x0005e80000000a00 */
[----:B------:R-:W-:Y:S04]  /*29760*/  STS.64 [R4], R156 ;  /* 0x0000009c04007388 */ /* 0x000fe80000000a00 */
[----:B------:R-:W-:Y:S04]  /*29770*/  STS.64 [R4+0x800], R158 ;  /* 0x0008009e04007388 */ /* 0x000fe80000000a00 */
[----:B------:R-:W-:Y:S04]  /*29780*/  STS.64 [R5], R160 ;  /* 0x000000a005007388 */ /* 0x000fe80000000a00 */
[----:B------:R3:W-:Y:S01]  /*29790*/  STS.64 [R5+0x800], R162 ;  /* 0x000800a205007388 */ /* 0x0007e20000000a00 */
[----:B--2---:R-:W-:-:S05]  /*297a0*/  IMAD.IADD R2, R9, 0x1, R4 ;  /* 0x0000000109027824 */ /* 0x004fca00078e0204 */
[----:B------:R-:W-:Y:S04]  /*297b0*/  STS.64 [R2], R164 ;  /* 0x000000a402007388 */ /* 0x000fe80000000a00 */
[----:B------:R2:W-:Y:S04]  /*297c0*/  STS.64 [R2+0x800], R166 ;  /* 0x000800a602007388 */ /* 0x0005e80000000a00 */
[----:B------:R-:W-:Y:S06]  /*297d0*/  BAR.SYNC.DEFER_BLOCKING 0x0 ;  /* 0x0000000000007b1d */ /* 0x000fec0000010000 */
[----:B------:R-:W1:Y:S04]  /*297e0*/  S2R R6, SR_CTAID.Z ;  /* 0x0000000000067919 */ /* 0x000e680000002700 */
[----:B---3--:R-:W3:Y:S01]  /*297f0*/  S2R R5, SR_CTAID.Y ;  /* 0x0000000000057919 */ /* 0x008ee20000002600 */
[----:B------:R-:W1:Y:S03]  /*29800*/  @P3 MUFU.LG2 R11, R11 ;  /* 0x0000000b000b3308 */ /* 0x000e660000000c00 */
[----:B------:R-:W1:Y:S01]  /*29810*/  LDS.128 R48, [R0.X4] ;  /* 0x0000000000307984 */ /* 0x000e620000004c00 */
[----:B--2---:R-:W-:-:S03]  /*29820*/  LEA.HI R2, R39, R38, RZ, 0x5 ;  /* 0x0000002627027211 */ /* 0x004fc600078f28ff */
[----:B------:R-:W2:Y:S04]  /*29830*/  LDS.128 R44, [R0.X4+0x800] ;  /* 0x00080000002c7984 */ /* 0x000ea80000004c00 */
[----:B------:R-:W1:Y:S04]  /*29840*/  LDS.128 R40, [R0.X4+0x1000] ;  /* 0x0010000000287984 */ /* 0x000e680000004c00 */
[----:B------:R-:W1:Y:S04]  /*29850*/  LDS.128 R32, [R0.X4+0x1800] ;  /* 0x0018000000207984 */ /* 0x000e680000004c00 */
[----:B------:R-:W1:Y:S04]  /*29860*/  LDS.128 R28, [R0.X4+0x2000] ;  /* 0x00200000001c7984 */ /* 0x000e680000004c00 */
[----:B------:R-:W2:Y:S04]  /*29870*/  LDS.128 R24, [R0.X4+0x2800] ;  /* 0x0028000000187984 */ /* 0x000ea80000004c00 */
[----:B------:R-:W2:Y:S04]  /*29880*/  LDS.128 R20, [R0.X4+0x3000] ;  /* 0x0030000000147984 */ /* 0x000ea80000004c00 */
[----:B------:R4:W2:Y:S01]  /*29890*/  LDS.128 R16, [R0.X4+0x3800] ;  /* 0x0038000000107984 */ /* 0x0008a20000004c00 */
[----:B------:R-:W1:Y:S01]  /*298a0*/  @P0 MUFU.LG2 R9, R14 ;  /* 0x0000000e00090308 */ /* 0x000e620000000c00 */
[----:B------:R-:W-:-:S02]  /*298b0*/  SHF.R.S32.HI R4, RZ, 0x1f, R12 ;  /* 0x0000001fff047819 */ /* 0x000fc4000001140c */
[----:B----4-:R-:W-:-:S05]  /*298c0*/  IADD3 R0, -R54, RZ, RZ ;  /* 0x000000ff36007210 */ /* 0x010fca0007ffe1ff */
[----:B-1----:R-:W-:Y:S01]  /*298d0*/  IMAD R6, R0, c[0x0][0x1c0], R6 ;  /* 0x0000700000067a24 */ /* 0x002fe200078e0206 */
[----:B------:R-:W-:Y:S02]  /*298e0*/  LOP3.LUT R0, R2, 0xffffffe0, RZ, 0xc0, !PT ;  /* 0xffffffe002007812 */ /* 0x000fe400078ec0ff */
[----:B------:R-:W-:-:S05]  /*298f0*/  LOP3.LUT R2, R15, 0xffffffe0, RZ, 0xc0, !PT ;  /* 0xffffffe00f027812 */ /* 0x000fca00078ec0ff */
[----:B------:R-:W-:Y:S01]  /*29900*/  IMAD.IADD R2, R37, 0x1, -R2 ;  /* 0x0000000125027824 */ /* 0x000fe200078e0a02 */
[----:B------:R-:W-:Y:S02]  /*29910*/  IADD3 R0, -R0, R38, RZ ;  /* 0x0000002600007210 */ /* 0x000fe40007ffe1ff */
[----:B------:R-:W-:Y:S02]  /*29920*/  LEA.HI R4, R4, R12, RZ, 0x2 ;  /* 0x0000000c04047211 */ /* 0x000fe400078f10ff */
[----:B------:R-:W-:Y:S02]  /*29930*/  LOP3.LUT P1, RZ, R2, 0x3, RZ, 0xc0, !PT ;  /* 0x0000000302ff7812 */ /* 0x000fe4000782c0ff */
[----:B------:R-:W-:Y:S01]  /*29940*/  SHF.R.S32.HI R7, RZ, 0x1f, R0 ;  /* 0x0000001fff077819 */ /* 0x000fe20000011400 */
[----:B---3--:R-:W-:Y:S01]  /*29950*/  IMAD R5, R5, c[0x0][0x210], R54 ;  /* 0x0000840005057a24 */ /* 0x008fe200078e0236 */
[----:B------:R-:W-:Y:S02]  /*29960*/  LOP3.LUT R4, R4, 0xffffffc, RZ, 0xc0, !PT ;  /* 0x0ffffffc04047812 */ /* 0x000fe400078ec0ff */
[----:B------:R-:W-:Y:S01]  /*29970*/  LEA.HI R0, R7, R0, RZ, 0x2 ;  /* 0x0000000007007211 */ /* 0x000fe200078f10ff */
[----:B------:R-:W-:Y:S01]  /*29980*/  IMAD R6, R5, c[0x0][0x1c0], R6 ;  /* 0x0000700005067a24 */ /* 0x000fe200078e0206 */
[----:B------:R-:W-:Y:S01]  /*29990*/  IADD3 R2, R12, -R4, RZ ;  /* 0x800000040c027210 */ /* 0x000fe20007ffe0ff */
[----:B------:R-:W-:Y:S01]  /*299a0*/  IMAD.SHL.U32 R12, R52, 0x40, RZ ;  /* 0x00000040340c7824 */ /* 0x000fe200078e00ff */
[----:B------:R-:W-:Y:S01]  /*299b0*/  SHF.R.S32.HI R0, RZ, 0x2, R0 ;  /* 0x00000002ff007819 */ /* 0x000fe20000011400 */
[----:B------:R-:W-:-:S02]  /*299c0*/  @P3 FMUL.FTZ R5, R11, 0.69314718246459960938 ;  /* 0x3f3172180b053820 */ /* 0x000fc40000410000 */
        /* <DEDUP_REMOVED lines=8> */
[----:B--2--5:R-:W-:Y:S01]  /*29a50*/  IMAD R2, R52, -0x40, R53 ;  /* 0xffffffc034027824 */ /* 0x024fe200078e0235 */
[----:B------:R-:W-:Y:S02]  /*29a60*/  IADD3 R4, R0, 0x8, RZ ;  /* 0x0000000800047810 */ /* 0x000fe40007ffe0ff */
[----:B------:R-:W-:-:S02]  /*29a70*/  SHF.R.S32.HI R3, RZ, 0x1f, R0 ;  /* 0x0000001fff037819 */ /* 0x000fc40000011400 */
[----:B------:R-:W-:Y:S02]  /*29a80*/  IADD3 R5, P0, R6, R0, RZ ;  /* 0x0000000006057210 */ /* 0x000fe40007f1e0ff */
[-C--:B------:R-:W-:Y:S02]  /*29a90*/  ISETP.GE.AND P2, PT, R0, R2.reuse, PT ;  /* 0x000000020000720c */ /* 0x080fe40003f46270 */
[----:B------:R-:W-:Y:S02]  /*29aa0*/  ISETP.GE.AND P1, PT, R4, R2, PT ;  /* 0x000000020400720c */ /* 0x000fe40003f26270 */
[----:B------:R-:W-:Y:S02]  /*29ab0*/  LEA.HI.X.SX32 R0, R6, R3, 0x1, P0 ;  /* 0x0000000306007211 */ /* 0x000fe400000f0eff */
[----:B------:R-:W-:-:S04]  /*29ac0*/  LEA R2, P0, R5, c[0x0][0x208], 0x2 ;  /* 0x0000820005027a11 */ /* 0x000fc800078010ff */
[----:B------:R-:W-:-:S05]  /*29ad0*/  LEA.HI.X R3, R5, c[0x0][0x20c], R0, 0x2, P0 ;  /* 0x0000830005037a11 */ /* 0x000fca00000f1400 */
[----:B------:R1:W-:Y:S04]  /*29ae0*/  @!P2 STG.E [R2.64], R7 ;  /* 0x000000070200a986 */ /* 0x0003e8000c101904 */
[----:B------:R1:W-:Y:S02]  /*29af0*/  @!P1 STG.E [R2.64+0x20], R8 ;  /* 0x0000200802009986 */ /* 0x0003e4000c101904 */
.L_x_3978:
[----:B--2---:R-:W-:Y:S05]  /*29b00*/  BSYNC B0 ;  /* 0x0000000000007941 */ /* 0x004fea0003800000 */
.L_x_3977:
[----:B-1----:R-:W-:Y:S01]  /*29b10*/  IMAD.SHL.U32 R2, R13, 0x4, RZ ;  /* 0x000000040d027824 */ /* 0x002fe200078e00ff */
[----:B------:R-:W-:Y:S01]  /*29b20*/  IADD3 R7, R10, 0x10, RZ ;  /* 0x000000100a077810 */ /* 0x000fe20007ffe0ff */
[----:B------:R-:W-:Y:S01]  /*29b30*/  IMAD R0, R6, c[0x0][0x22c], RZ ;  /* 0x00008b0006007a24 */ /* 0x000fe200078e02ff */
[----:B------:R-:W-:Y:S01]  /*29b40*/  IADD3 R6, R10, 0x18, RZ ;  /* 0x000000180a067810 */ /* 0x000fe20007ffe0ff */
[----:B-----5:R-:W-:Y:S01]  /*29b50*/  IMAD R4, R52, -0x40, R53 ;  /* 0xffffffc034047824 */ /* 0x020fe200078e0235 */
[----:B------:R-:W-:Y:S02]  /*29b60*/  SHF.R.S32.HI R3, RZ, 0x1f, R2 ;  /* 0x0000001fff037819 */ /* 0x000fe40000011402 */
[----:B------:R-:W-:-:S02]  /*29b70*/  IADD3 R8, R10, 0x8, RZ ;  /* 0x000000080a087810 */ /* 0x000fc40007ffe0ff */
[-C--:B------:R-:W-:Y:S01]  /*29b80*/  ISETP.GE.AND P5, PT, R7, R4.reuse, PT ;  /* 0x000000040700720c */ /* 0x080fe20003fa6270 */
[----:B------:R-:W-:Y:S01]  /*29b90*/  IMAD.WIDE R2, R10, 0x40, R2 ;  /* 0x000000400a027825 */ /* 0x000fe200078e0202 */
[----:B------:R-:W-:Y:S02]  /*29ba0*/  ISETP.GE.AND P4, PT, R6, R4, PT ;  /* 0x000000040600720c */ /* 0x000fe40003f86270 */
[----:B------:R-:W-:Y:S02]  /*29bb0*/  IADD3 R7, R10, 0x20, RZ ;  /* 0x000000200a077810 */ /* 0x000fe40007ffe0ff */
[----:B------:R-:W-:Y:S02]  /*29bc0*/  IADD3 R5, P0, R0, R2, RZ ;  /* 0x0000000200057210 */ /* 0x000fe40007f1e0ff */
[----:B------:R-:W-:Y:S02]  /*29bd0*/  IADD3 R6, R10, 0x28, RZ ;  /* 0x000000280a067810 */ /* 0x000fe40007ffe0ff */
[----:B------:R-:W-:-:S02]  /*29be0*/  LEA.HI.X.SX32 R3, R0, R3, 0x1, P0 ;  /* 0x0000000300037211 */ /* 0x000fc400000f0eff */
[C---:B------:R-:W-:Y:S02]  /*29bf0*/  LEA R2, P0, R5.reuse, c[0x0][0x1d8], 0x2 ;  /* 0x0000760005027a11 */ /* 0x040fe400078010ff */
[C---:B------:R-:W-:Y:S02]  /*29c00*/  IADD3 R0, R10.reuse, 0x30, RZ ;  /* 0x000000300a007810 */ /* 0x040fe40007ffe0ff */
        /* <DEDUP_REMOVED lines=19> */
.L_x_3979:
        /* <DEDUP_REMOVED lines=12> */
.L_x_7779:


//--------------------- .text._ZN5flash24flash_fwd_splitkv_kernelI23Flash_fwd_kernel_traitsILi64ELi64ELi256ELi4ELb0ELb0EN7cutlass6half_tE19Flash_kernel_traitsILi64ELi64ELi256ELi4ES3_EELb1ELb0ELb1ELb0ELb0ELb0ELb1ELb1EEEvNS_16Flash_fwd_paramsE --------------------------
	.section	.text._ZN5flash24flash_fwd_splitkv_kernelI23Flash_fwd_kernel_traitsILi64ELi64ELi256ELi4ELb0ELb0EN7cutlass6half_tE19Flash_kernel_traitsILi64ELi64ELi256ELi4ES3_EELb1ELb0ELb1ELb0ELb0ELb0ELb1ELb1EEEvNS_16Flash_fwd_paramsE,"ax",@progbits
	.sectioninfo	@"SHI_REGISTERS=255"
	.align	128
        .global         _ZN5flash24flash_fwd_splitkv_kernelI23Flash_fwd_kernel_traitsILi64ELi64ELi256ELi4ELb0ELb0EN7cutlass6half_tE19Flash_kernel_traitsILi64ELi64ELi256ELi4ES3_EELb1ELb0ELb1ELb0ELb0ELb0ELb1ELb1EEEvNS_16Flash_fwd_paramsE
        .type           _ZN5flash24flash_fwd_splitkv_kernelI23Flash_fwd_kernel_traitsILi64ELi64ELi256ELi4ELb0ELb0EN7cutlass6half_tE19Flash_kernel_traitsILi64ELi64ELi256ELi4ES3_EELb1ELb0ELb1ELb0ELb0ELb0ELb1ELb1EEEvNS_16Flash_fwd_paramsE,@function
        .size           _ZN5flash24flash_fwd_splitkv_kernelI23Flash_fwd_kernel_traitsILi64ELi64ELi256ELi4ELb0ELb0EN7cutlass6half_tE19Flash_kernel_traitsILi64ELi64ELi256ELi4ES3_EELb1ELb0ELb1ELb0ELb0ELb0ELb1ELb1EEEvNS_16Flash_fwd_paramsE,(.L_x_7723 - _ZN5flash24flash_fwd_splitkv_kernelI23Flash_fwd_kernel_traitsILi64ELi64ELi256ELi4ELb0ELb0EN7cutlass6half_tE19Flash_kernel_traitsILi64ELi64ELi256ELi4ES3_EELb1ELb0ELb1ELb0ELb0ELb0ELb1ELb1EEEvNS_16Flash_fwd_paramsE)
        .other          _ZN5flash24flash_fwd_splitkv_kernelI23Flash_fwd_kernel_traitsILi64ELi64ELi256ELi4ELb0ELb0EN7cutlass6half_tE19Flash_kernel_traitsILi64ELi64ELi256ELi4ES3_EELb1ELb0ELb1ELb0ELb0ELb0ELb1ELb1EEEvNS_16Flash_fwd_paramsE,@"STO_CUDA_ENTRY STV_DEFAULT"
_ZN5flash24flash_fwd_splitkv_kernelI23Flash_fwd_kernel_traitsILi64ELi64ELi256ELi4ELb0ELb0EN7cutlass6half_tE19Flash_kernel_traitsILi64ELi64ELi256ELi4ES3_EELb1ELb0ELb1ELb0ELb0ELb0ELb1ELb1EEEvNS_16Flash_fwd_paramsE:
.text._ZN5flash24flash_fwd_splitkv_kernelI23Flash_fwd_kernel_traitsILi64ELi64ELi256ELi4ELb0ELb0EN7cutlass6half_tE19Flash_kernel_traitsILi64ELi64ELi256ELi4ES3_EELb1ELb0ELb1ELb0ELb0ELb0ELb1ELb1EEEvNS_16Flash_fwd_paramsE:
        /* <DEDUP_REMOVED lines=30> */
[----:B-1-3--:R-:W-:Y:S05]  /*01e0*/  CALL.REL.NOINC `($_ZN5flash24flash_fwd_splitkv_kernelI23Flash_fwd_kernel_traitsILi64ELi64ELi256ELi4ELb0ELb0EN7cutlass6half_tE19Flash_kernel_traitsILi64ELi64ELi256ELi4ES3_EELb1ELb0ELb1ELb0ELb0ELb0ELb1ELb1EEEvNS_16Flash_fwd_paramsE$_ZN5flash30compute_attn_1rowblock_splitkvI23Flash_fwd_kernel_traitsILi64ELi64ELi256ELi4ELb0ELb0EN7cutlass6half_tE19Flash_kernel_traitsILi64ELi64ELi256ELi4ES3_EELb1ELb0ELb1ELb0ELb0ELb0ELb1ELb1ENS_16Flash_fwd_paramsEEEvRKT8_iiiii) ;  /* 0x0000002000007944 */ /* 0x00afea0003c00000 */
[----:B------:R-:W-:Y:S05]  /*01f0*/  BSYNC B3 ;  /* 0x0000000000037941 */ /* 0x000fea0003800000 */
.L_x_3980:
[----:B------:R-:W-:Y:S05]  /*0200*/  EXIT ;  /* 0x000000000000794d */ /* 0x000fea0003800000 */
        .type           $_ZN5flash24flash_fwd_splitkv_kernelI23Flash_fwd_kernel_traitsILi64ELi64ELi256ELi4ELb0ELb0EN7cutlass6half_tE19Flash_kernel_traitsILi64ELi64ELi256ELi4ES3_EELb1ELb0ELb1ELb0ELb0ELb0ELb1ELb1EEEvNS_16Flash_fwd_paramsE$_ZN5flash30compute_attn_1rowblock_splitkvI23Flash_fwd_kernel_traitsILi64ELi64ELi256ELi4ELb0ELb0EN7cutlass6half_tE19Flash_kernel_traitsILi64ELi64ELi256ELi4ES3_EELb1ELb0ELb1ELb0ELb0ELb0ELb1ELb1ENS_16Flash_fwd_paramsEEEvRKT8_iiiii,@function
        .size           $_ZN5flash24flash_fwd_splitkv_kernelI23Flash_fwd_kernel_traitsILi64ELi64ELi256ELi4ELb0ELb0EN7cutlass6half_tE19Flash_kernel_traitsILi64ELi64ELi256ELi4ES3_EELb1ELb0ELb1ELb0ELb0ELb0ELb1ELb1EEEvNS_16Flash_fwd_paramsE$_ZN5flash30compute_attn_1rowblock_splitkvI23Flash_fwd_kernel_traitsILi64ELi64ELi256ELi4ELb0ELb0EN7cutlass6half_tE19Flash_kernel_traitsILi64ELi64ELi256ELi4ES3_EELb1ELb0ELb1ELb0ELb0ELb0ELb1ELb1ENS_16Flash_fwd_paramsEEEvRKT8_iiiii,($__internal_20_$__cuda_sm70_shflsync_bfly_p - $_ZN5flash24flash_fwd_splitkv_kernelI23Flash_fwd_kernel_traitsILi64ELi64ELi256ELi4ELb0ELb0EN7cutlass6half_tE19Flash_kernel_traitsILi64ELi64ELi256ELi4ES3_EELb1ELb0ELb1ELb0ELb0ELb0ELb1ELb1EEEvNS_16Flash_fwd_paramsE$_ZN5flash30compute_attn_1rowblock_splitkvI23Flash_fwd_kernel_traitsILi64ELi64ELi256ELi4ELb0ELb0EN7cutlass6half_tE19Flash_kernel_traitsILi64ELi64ELi256ELi4ES3_EELb1ELb0ELb1ELb0ELb0ELb0ELb1ELb1ENS_16Flash_fwd_paramsEEEvRKT8_iiiii)
$_ZN5flash24flash_fwd_splitkv_kernelI23Flash_fwd_kernel_traitsILi64ELi64ELi256ELi4ELb0ELb0EN7cutlass6half_tE19Flash_kernel_traitsILi64ELi64ELi256ELi4ES3_EELb1ELb0ELb1ELb0ELb0ELb0ELb1ELb1EEEvNS_16Flash_fwd_paramsE$_ZN5flash30compute_attn_1rowblock_splitkvI23Flash_fwd_kernel_traitsILi64ELi64ELi256ELi4ELb0ELb0EN7cutlass6half_tE19Flash_kernel_traitsILi64ELi64ELi256ELi4ES3_EELb1ELb0ELb1ELb0ELb0ELb0ELb1ELb1ENS_16Flash_fwd_paramsEEEvRKT8_iiiii:
        /* <DEDUP_REMOVED lines=21> */
.L_x_3982:
[----:B------:R-:W-:Y:S05]  /*0360*/  BSYNC B0 ;  /* 0x0000000000007941 */ /* 0x000fea0003800000 */
.L_x_3981:
        /* <DEDUP_REMOVED lines=18> */
.L_x_3984:
[----:B------:R3:W5:Y:S02]  /*0490*/  LD.E R0, [R156.64+0xb8] ;  /* 0x0000b8069c007980 */ /* 0x000764000c101900 */
.L_x_3985:
[----:B------:R-:W-:Y:S05]  /*04a0*/  BSYNC B0 ;  /* 0x0000000000007941 */ /* 0x000fea0003800000 */
.L_x_3983:
        /* <DEDUP_REMOVED lines=10> */
.L_x_3987:
[----:B------:R-:W4:Y:S01]  /*0550*/  LD.E.64 R2, [R156.64+0x108] ;  /* 0x000108069c027980 */ /* 0x000f22000c101b00 */
[----:B------:R-:W-:Y:S01]  /*0560*/  BSSY B0, `(.L_x_3989) ;  /* 0x0000006000007945 */ /* 0x000fe20003800000 */
[----:B------:R-:W-:Y:S01]  /*0570*/  IMAD.MOV.U32 R0, RZ, RZ, RZ ;  /* 0x000000ffff007224 */ /* 0x000fe200078e00ff */
[----:B----4-:R-:W-:-:S04]  /*0580*/  ISETP.NE.U32.AND P0, PT, R2, RZ, PT ;  /* 0x000000ff0200720c */ /* 0x010fc80003f05070 */
[----:B------:R-:W-:-:S13]  /*0590*/  ISETP.NE.AND.EX P0, PT, R3, RZ, PT, P0 ;  /* 0x000000ff0300720c */ /* 0x000fda0003f05300 */
[----:B------:R-:W-:Y:S05]  /*05a0*/  @!P0 BRA `(.L_x_3990) ;  /* 0x0000001000008947 */ /* 0x000fea0003800000 */
[----:B------:R4:W5:Y:S02]  /*05b0*/  LD.E R0, [R156.64+0xbc] ;  /* 0x0000bc069c007980 */ /* 0x000964000c101900 */
.L_x_3990:
[----:B------:R-:W-:Y:S05]  /*05c0*/  BSYNC B0 ;  /* 0x0000000000007941 */ /* 0x000fea0003800000 */
.L_x_3989:
[----:B-----5:R-:W-:Y:S02]  /*05d0*/  IADD3 R244, R153, R0, RZ ;  /* 0x0000000099f47210 */ /* 0x020fe40007ffe0ff */
.L_x_3988:
[----:B------:R-:W-:Y:S05]  /*05e0*/  BSYNC B1 ;  /* 0x0000000000017941 */ /* 0x000fea0003800000 */
.L_x_3986:
[----:B------:R-:W5:Y:S01]  /*05f0*/  S2R R36, SR_CTAID.X ;  /* 0x0000000000247919 */ /* 0x000f620000002500 */
[----:B------:R-:W-:Y:S01]  /*0600*/  MOV R15, 0x1f0 ;  /* 0x000001f0000f7802 */ /* 0x000fe20000000f00 */
[----:B------:R-:W-:-:S03]  /*0610*/  IMAD.MOV.U32 R3, RZ, RZ, 0x0 ;  /* 0x00000000ff037424 */ /* 0x000fc600078e00ff */
[----:B------:R-:W-:Y:S01]  /*0620*/  MOV R2, R15 ;  /* 0x0000000f00027202 */ /* 0x000fe20000000f00 */
[----:B-----5:R-:W-:-:S05]  /*0630*/  IMAD.SHL.U32 R10, R36, 0x40, RZ ;  /* 0x00000040240a7824 */ /* 0x020fca00078e00ff */
[----:B------:R-:W-:-:S13]  /*0640*/  ISETP.GT.AND P0, PT, R13, R10, PT ;  /* 0x0000000a0d00720c */ /* 0x000fda0003f04270 */
[----:B------:R-:W-:Y:S05]  /*0650*/  @!P0 RET.REL.NODEC R2 `(_ZN5flash24flash_fwd_splitkv_kernelI23Flash_fwd_kernel_traitsILi64ELi64ELi256ELi4ELb0ELb0EN7cutlass6half_tE19Flash_kernel_traitsILi64ELi64ELi256ELi4ES3_EELb1ELb0ELb1ELb0ELb0ELb0ELb1ELb1EEEvNS_16Flash_fwd_paramsE) ;  /* 0xfffff9a002008950 */ /* 0x000fea0003c3ffff */
        /* <DEDUP_REMOVED lines=137> */
[----:B------:R-:W-:Y:S05]  /*0ef0*/  @P0 RET.REL.NODEC R2 `(_ZN5flash24flash_fwd_splitkv_kernelI23Flash_fwd_kernel_traitsILi64ELi64ELi256ELi4ELb0ELb0EN7cutlass6half_tE19Flash_kernel_traitsILi64ELi64ELi256ELi4ES3_EELb1ELb0ELb1ELb0ELb0ELb0ELb1ELb1EEEvNS_16Flash_fwd_paramsE) ;  /* 0xfffff10002000950 */ /* 0x000fea0003c3ffff */
[----:B---3--:R-:W-:Y:S02]  /*0f00*/  MOV R0, 0xff800000 ;  /* 0xff80000000007802 */ /* 0x008fe40000000f00 */
[----:B------:R-:W-:Y:S02]  /*0f10*/  MOV R2, R15 ;  /* 0x0000000f00027202 */ /* 0x000fe40000000f00 */
[----:B------:R-:W-:Y:S01]  /*0f20*/  MOV R3, 0x0 ;  /* 0x0000000000037802 */ /* 0x000fe20000000f00 */
[----:B------:R1:W-:Y:S03]  /*0f30*/  ST.E [R4.64+0xe0], R0 ;  /* 0x0000e00004007985 */ /* 0x0003e6000c101906 */
[----:B------:R-:W-:Y:S05]  /*0f40*/  RET.REL.NODEC R2 `(_ZN5flash24flash_fwd_splitkv_kernelI23Flash_fwd_kernel_traitsILi64ELi64ELi256ELi4ELb0ELb0EN7cutlass6half_tE19Flash_kernel_traitsILi64ELi64ELi256ELi4ES3_EELb1ELb0ELb1ELb0ELb0ELb0ELb1ELb1EEEvNS_16Flash_fwd_paramsE) ;  /* 0xfffff0b002007950 */ /* 0x000fea0003c3ffff */
.L_x_3991:
        /* <DEDUP_REMOVED lines=70> */
[----:B------:R-:W-:Y:S02]  /*13b0*/  IABS R13, R37 ;  /* 0x00000025000d7213 */ /* 0x000fe40000000000 */
[----:B------:R-:W-:Y:S01]  /*13c0*/  IABS R16, R12 ;  /* 0x0000000c00107213 */ /* 0x000fe20000000000 */
[----:B-1----:R-:W-:Y:S01]  /*13d0*/  IMAD.MOV R0, RZ, RZ, -R3 ;  /* 0x000000ffff007224 */ /* 0x002fe200078e0a03 */
[----:B------:R-:W-:-:S03]  /*13e0*/  MOV R2, RZ ;  /* 0x000000ff00027202 */ /* 0x000fc60000000f00 */
        /* <DEDUP_REMOVED lines=16> */
[----:B--2---:R1:W-:Y:S02]  /*14f0*/  STL.64 [R1+0x10], R18 ;  /* 0x0000101201007387 */ /* 0x0043e40000100a00 */
[----:B------:R-:W-:Y:S02]  /*1500*/  SHF.R.S32.HI R22, RZ, 0x1f, R14 ;  /* 0x0000001fff167819 */ /* 0x000fe4000001140e */
[----:B------:R-:W-:-:S04]  /*1510*/  MOV R0, R2 ;  /* 0x0000000200007202 */ /* 0x000fc80000000f00 */
        /* <DEDUP_REMOVED lines=25> */
.L_x_3993:
        /* <DEDUP_REMOVED lines=38> */
[----:B------:R-:W-:Y:S02]  /*1910*/  @P3 IMAD R13, R193, R4, RZ ;  /* 0x00000004c10d3224 */ /* 0x000fe400078e02ff */
[----:B------:R-:W-:Y:S01]  /*1920*/  @!P3 IMAD.WIDE.U32 R2, R6, R10, R2 ;  /* 0x0000000a0602b225 */ /* 0x000fe200078e0002 */
[----:B------:R-:W-:-:S03]  /*1930*/  @!P0 IADD3 R0, R0, -R20, RZ ;  /* 0x8000001400008210 */ /* 0x000fc60007ffe0ff */
[----:B------:R-:W-:Y:S01]  /*1940*/  @P3 IMAD.WIDE.U32 R4, R192, R4, RZ ;  /* 0x00000004c0043225 */ /* 0x000fe200078e00ff */
[----:B------:R-:W-:-:S03]  /*1950*/  @!P3 MOV R4, R2 ;  /* 0x000000020004b202 */ /* 0x000fc60000000f00 */
[----:B------:R-:W-:Y:S01]  /*1960*/  @!P3 IMAD R7, R6, R12, R7 ;  /* 0x0000000c0607b224 */ /* 0x000fe200078e0207 */
[----:B------:R-:W-:Y:S01]  /*1970*/  ISETP.GE.U32.AND P2, PT, R0, R20, PT ;  /* 0x000000140000720c */ /* 0x000fe20003f46070 */
[----:B------:R-:W-:Y:S01]  /*1980*/  @P3 IMAD.IADD R6, R5, 0x1, R13 ;  /* 0x0000000105063824 */ /* 0x000fe200078e020d */
[----:B------:R-:W-:Y:S01]  /*1990*/  @!P3 SHF.R.S32.HI R0, RZ, 0x1f, R11 ;  /* 0x0000001fff00b819 */ /* 0x000fe2000001140b */
[----:B------:R-:W-:Y:S01]  /*19a0*/  @!P3 IMAD.IADD R6, R3, 0x1, R7 ;  /* 0x000000010306b824 */ /* 0x000fe200078e0207 */
[----:B------:R-:W-:Y:S01]  /*19b0*/  LOP3.LUT R2, R37, R9, RZ, 0x3c, !PT ;  /* 0x0000000925027212 */ /* 0x000fe200078e3cff */
[----:B------:R-:W-:-:S03]  /*19c0*/  @!P3 IMAD R3, R23, R11, RZ ;  /* 0x0000000b1703b224 */ /* 0x000fc600078e02ff */
[----:B------:R-:W-:Y:S01]  /*19d0*/  ISETP.GE.AND P1, PT, R2, RZ, PT ;  /* 0x000000ff0200720c */ /* 0x000fe20003f26270 */
[----:B------:R-:W-:Y:S01]  /*19e0*/  @!P3 IMAD R0, R0, R21, R3 ;  /* 0x000000150000b224 */ /* 0x000fe200078e0203 */
[----:B------:R-:W-:Y:S01]  /*19f0*/  MOV R2, R4 ;  /* 0x0000000400027202 */ /* 0x000fe20000000f00 */
[-C--:B------:R-:W-:Y:S02]  /*1a00*/  IMAD R5, R193, R17.reuse, RZ ;  /* 0x00000011c1057224 */ /* 0x080fe400078e02ff */
[----:B------:R-:W-:Y:S01]  /*1a10*/  IMAD.MOV.U32 R3, RZ, RZ, R6 ;  /* 0x000000ffff037224 */ /* 0x000fe200078e0006 */
[----:B------:R-:W-:Y:S01]  /*1a20*/  @!P0 IADD3 R8, R8, 0x1, RZ ;  /* 0x0000000108088810 */ /* 0x000fe20007ffe0ff */
[----:B------:R-:W-:Y:S01]  /*1a30*/  IMAD R5, R22, R192, R5 ;  /* 0x000000c016057224 */ /* 0x000fe200078e0205 */
[----:B------:R-:W-:Y:S01]  /*1a40*/  ISETP.NE.AND P0, PT, R9, RZ, PT ;  /* 0x000000ff0900720c */ /* 0x000fe20003f05270 */
[----:B------:R-:W-:Y:S01]  /*1a50*/  IMAD.WIDE.U32 R2, R192, R17, R2 ;  /* 0x00000011c0027225 */ /* 0x000fe200078e0002 */
[----:B------:R-:W-:-:S03]  /*1a60*/  @P2 IADD3 R8, R8, 0x1, RZ ;  /* 0x0000000108082810 */ /* 0x000fc60007ffe0ff */
[----:B------:R-:W-:Y:S01]  /*1a70*/  @!P3 IMAD.WIDE.U32 R6, R21, R11, RZ ;  /* 0x0000000b1506b225 */ /* 0x000fe200078e00ff */
[----:B------:R-:W-:Y:S02]  /*1a80*/  IADD3 R5, R3, R5, RZ ;  /* 0x0000000503057210 */ /* 0x000fe40007ffe0ff */
[----:B------:R-:W-:Y:S02]  /*1a90*/  MOV R4, R2 ;  /* 0x0000000200047202 */ /* 0x000fe40000000f00 */
[----:B------:R-:W-:Y:S01]  /*1aa0*/  @!P3 IADD3 R3, R7, R0, RZ ;  /* 0x000000000703b210 */ /* 0x000fe20007ffe0ff */
[----:B------:R-:W-:Y:S01]  /*1ab0*/  IMAD.MOV.U32 R0, RZ, RZ, R8 ;  /* 0x000000ffff007224 */ /* 0x000fe200078e0008 */
[----:B------:R-:W-:Y:S01]  /*1ac0*/  @!P3 MOV R2, R6 ;  /* 0x000000060002b202 */ /* 0x000fe20000000f00 */
[----:B------:R-:W-:Y:S01]  /*1ad0*/  @!P3 IMAD R7, R15, R10, RZ ;  /* 0x0000000a0f07b224 */ /* 0x000fe200078e02ff */
[----:B------:R-:W-:Y:S01]  /*1ae0*/  @!P3 SHF.R.S32.HI R6, RZ, 0x1f, R10 ;  /* 0x0000001fff06b819 */ /* 0x000fe2000001140a */
[----:B------:R-:W-:Y:S01]  /*1af0*/  @!P1 IMAD.MOV R0, RZ, RZ, -R0 ;  /* 0x000000ffff009224 */ /* 0x000fe200078e0a00 */
[----:B------:R-:W-:-:S02]  /*1b00*/  @!P0 LOP3.LUT R0, RZ, R9, RZ, 0x33, !PT ;  /* 0x00000009ff008212 */ /* 0x000fc400078e33ff */
[----:B------:R-:W-:Y:S01]  /*1b10*/  @P3 IADD3 R8, R11, R16, RZ ;  /* 0x000000100b083210 */ /* 0x000fe20007ffe0ff */
[----:B------:R-:W-:Y:S01]  /*1b20*/  @!P3 IMAD R12, R14, R6, R7 ;  /* 0x000000060e0cb224 */ /* 0x000fe200078e0207 */
[----:B------:R-:W-:Y:S01]  /*1b30*/  SHF.R.S32.HI R26, RZ, 0x1f, R0 ;  /* 0x0000001fff1a7819 */ /* 0x000fe20000011400 */
[----:B------:R-:W-:-:S04]  /*1b40*/  @!P3 IMAD.WIDE.U32 R6, R14, R10, R2 ;  /* 0x0000000a0e06b225 */ /* 0x000fc800078e0002 */
[----:B------:R-:W-:Y:S02]  /*1b50*/  IMAD R10, R19, R0, RZ ;  /* 0x00000000130a7224 */ /* 0x000fe400078e02ff */
[-C--:B------:R-:W-:Y:S02]  /*1b60*/  @P3 IMAD R11, R23, R8.reuse, RZ ;  /* 0x00000008170b3224 */ /* 0x080fe400078e02ff */
[----:B------:R-:W-:-:S04]  /*1b70*/  @P3 IMAD.WIDE.U32 R8, R21, R8, RZ ;  /* 0x0000000815083225 */ /* 0x000fc800078e00ff */
[----:B------:R-:W-:Y:S01]  /*1b80*/  IMAD.WIDE.U32 R2, R18, R0, R4 ;  /* 0x0000000012027225 */ /* 0x000fe200078e0004 */
[----:B------:R-:W-:-:S03]  /*1b90*/  @P3 IADD3 R9, R9, R11, RZ ;  /* 0x0000000b09093210 */ /* 0x000fc60007ffe0ff */
[----:B------:R-:W-:Y:S01]  /*1ba0*/  IMAD R4, R18, R26, R10 ;  /* 0x0000001a12047224 */ /* 0x000fe200078e020a */
[----:B------:R-:W-:Y:S01]  /*1bb0*/  @!P3 MOV R8, R6 ;  /* 0x000000060008b202 */ /* 0x000fe20000000f00 */
[----:B------:R-:W-:Y:S01]  /*1bc0*/  @!P3 IMAD.IADD R9, R7, 0x1, R12 ;  /* 0x000000010709b824 */ /* 0x000fe200078e020c */
[----:B------:R-:W-:Y:S01]  /*1bd0*/  MOV R15, R2 ;  /* 0x00000002000f7202 */ /* 0x000fe20000000f00 */
[----:B------:R-:W-:Y:S01]  /*1be0*/  IMAD.IADD R23, R3, 0x1, R4 ;  /* 0x0000000103177824 */ /* 0x000fe200078e0204 */
[----:B------:R-:W-:Y:S02]  /*1bf0*/  MOV R14, R17 ;  /* 0x00000011000e7202 */ /* 0x000fe40000000f00 */
[----:B------:R-:W-:Y:S02]  /*1c00*/  MOV R16, R0 ;  /* 0x0000000000107202 */ /* 0x000fe40000000f00 */
.L_x_3994:
[----:B-1----:R-:W-:Y:S05]  /*1c10*/  BSYNC B0 ;  /* 0x0000000000007941 */ /* 0x002fea0003800000 */
.L_x_3992:
[----:B------:R-:W2:Y:S04]  /*1c20*/  LD.E R2, [R156.64+0xc0] ;  /* 0x0000c0069c027980 */ /* 0x000ea8000c101900 */
[----:B------:R-:W3:Y:S04]  /*1c30*/  LDL R30, [R1+0x10] ;  /* 0x00001000011e7983 */ /* 0x000ee80000100800 */
[----:B------:R-:W4:Y:S01]  /*1c40*/  LDL R34, [R1+0x14] ;  /* 0x0000140001227983 */ /* 0x000f220000100800 */
[----:B------:R-:W-:-:S03]  /*1c50*/  ISETP.NE.AND P1, PT, R27, -0x1, PT ;  /* 0xffffffff1b00780c */ /* 0x000fc60003f25270 */
[----:B------:R-:W3:Y:S04]  /*1c60*/  LD.E.64 R4, [R156.64+0x30] ;  /* 0x000030069c047980 */ /* 0x000ee8000c101b00 */
[----:B------:R-:W3:Y:S04]  /*1c70*/  LD.E.64 R12, [R156.64+0x48] ;  /* 0x000048069c0c7980 */ /* 0x000ee8000c101b00 */
[----:B------:R-:W3:Y:S04]  /*1c80*/  LD.E.64 R18, [R156.64+0x8] ;  /* 0x000008069c127980 */ /* 0x000ee8000c101b00 */
[----:B------:R-:W3:Y:S04]  /*1c90*/  @!P1 LD.E.64 R6, [R156.64+0x18] ;  /* 0x000018069c069980 */ /* 0x000ee8000c101b00 */
[----:B------:R-:W3:Y:S04]  /*1ca0*/  LD.E.64 R20, [R156.64+0x10] ;  /* 0x000010069c147980 */ /* 0x000ee8000c101b00 */
[----:B------:R1:W5:Y:S04]  /*1cb0*/  @P4 LD.E R28, [R28.64] ;  /* 0x000000061c1c4980 */ /* 0x000368000c101900 */
[----:B------:R2:W5:Y:S01]  /*1cc0*/  LD.E.64 R198, [R156.64] ;  /* 0x000000069cc67980 */ /* 0x000562000c101b00 */
[----:B-1----:R-:W-:-:S04]  /*1cd0*/  SHF.R.S32.HI R29, RZ, 0x1f, R32 ;  /* 0x0000001fff1d7819 */ /* 0x002fc80000011420 */
[----:B------:R-:W-:-:S04]  /*1ce0*/  LEA.HI R0, R29, R32, RZ, 0x3 ;  /* 0x000000201d007211 */ /* 0x000fc800078f18ff */
[----:B------:R-:W-:Y:S01]  /*1cf0*/  SHF.R.S32.HI R78, RZ, 0x3, R0 ;  /* 0x00000003ff4e7819 */ /* 0x000fe20000011400 */
[----:B-----5:R-:W-:-:S04]  /*1d00*/  IMAD R10, R25, R16, RZ ;  /* 0x00000010190a7224 */ /* 0x020fc800078e02ff */
[----:B------:R-:W-:Y:S01]  /*1d10*/  IMAD R10, R26, R24, R10 ;  /* 0x000000181a0a7224 */ /* 0x000fe200078e020a */
[----:B------:R-:W-:Y:S02]  /*1d20*/  SHF.R.S32.HI R248, RZ, 0x1f, R31 ;  /* 0x0000001ffff87819 */ /* 0x000fe4000001141f */
[----:B------:R-:W-:Y:S02]  /*1d30*/  SHF.R.S32.HI R251, RZ, 0x1f, R37 ;  /* 0x0000001ffffb7819 */ /* 0x000fe40000011425 */
[----:B------:R-:W-:Y:S01]  /*1d40*/  SHF.R.S32.HI R79, RZ, 0x1f, R78 ;  /* 0x0000001fff4f7819 */ /* 0x000fe2000001144e */
[----:B------:R-:W-:Y:S01]  /*1d50*/  IMAD.MOV.U32 R190, RZ, RZ, 0x20 ;  /* 0x00000020ffbe7424 */ /* 0x000fe200078e00ff */
[C---:B------:R-:W-:Y:S01]  /*1d60*/  SHF.L.U64.HI R158, R192.reuse, 0x4, R193 ;  /* 0x00000004c09e7819 */ /* 0x040fe200000102c1 */
[----:B------:R-:W-:Y:S01]  /*1d70*/  IMAD.SHL.U32 R152, R192, 0x10, RZ ;  /* 0x00000010c0987824 */ /* 0x000fe200078e00ff */
[----:B--2---:R1:W-:Y:S02]  /*1d80*/  STL [R1], R2 ;  /* 0x0000000201007387 */ /* 0x0043e40000100800 */
[----:B-1----:R-:W-:-:S05]  /*1d90*/  LOP3.LUT R2, R0, 0xfffffff8, RZ, 0xc0, !PT ;  /* 0xfffffff800027812 */ /* 0x002fca00078ec0ff */
[----:B------:R-:W-:-:S04]  /*1da0*/  IMAD.IADD R249, R32, 0x1, -R2 ;  /* 0x0000000120f97824 */ /* 0x000fc800078e0a02 */
[----:B------:R-:W-:-:S05]  /*1db0*/  IMAD.SHL.U32 R154, R249, 0x8, RZ ;  /* 0x00000008f99a7824 */ /* 0x000fca00078e00ff */
[----:B------:R-:W-:Y:S02]  /*1dc0*/  IADD3 R2, P0, R154, R8, RZ ;  /* 0x000000089a027210 */ /* 0x000fe40007f1e0ff */
[----:B------:R-:W-:Y:S01]  /*1dd0*/  SHF.R.S32.HI R155, RZ, 0x1f, R154 ;  /* 0x0000001fff9b7819 */ /* 0x000fe2000001149a */
[----:B------:R-:W-:Y:S02]  /*1de0*/  IMAD.SHL.U32 R8, R78, 0x40, RZ ;  /* 0x000000404e087824 */ /* 0x000fe400078e00ff */
[----:B---3--:R-:W-:Y:S01]  /*1df0*/  IMAD R0, R22, R30, RZ ;  /* 0x0000001e16007224 */ /* 0x008fe200078e02ff */
[----:B------:R-:W-:Y:S02]  /*1e00*/  IADD3.X R3, R155, R9, RZ, P0, !PT ;  /* 0x000000099b037210 */ /* 0x000fe400007fe4ff */
[----:B------:R-:W-:Y:S01]  /*1e10*/  LOP3.LUT R8, R8, 0x1c0, RZ, 0xc0, !PT ;  /* 0x000001c008087812 */ /* 0x000fe200078ec0ff */
[C---:B----4-:R-:W-:Y:S02]  /*1e20*/  IMAD R9, R14.reuse, R34, R0 ;  /* 0x000000220e097224 */ /* 0x050fe400078e0200 */
[----:B------:R-:W-:Y:S01]  /*1e30*/  IMAD.WIDE.U32 R2, R14, R30, R2 ;  /* 0x0000001e0e027225 */ /* 0x000fe200078e0002 */
[----:B------:R-:W-:-:S02]  /*1e40*/  LOP3.LUT R0, R8, 0x38, R154, 0xf8, !PT ;  /* 0x0000003808007812 */ /* 0x000fc400078ef89a */
[----:B------:R-:W-:Y:S01]  /*1e50*/  SHF.R.U32.HI R8, RZ, 0x3, R8 ;  /* 0x00000003ff087819 */ /* 0x000fe20000011608 */
[----:B------:R-:W-:Y:S01]  /*1e60*/  IMAD.IADD R3, R3, 0x1, R9 ;  /* 0x0000000103037824 */ /* 0x000fe200078e0209 */
[----:B------:R-:W-:Y:S02]  /*1e70*/  LEA.HI R9, R29, R32, RZ, 0x6 ;  /* 0x000000201d097211 */ /* 0x000fe400078f30ff */
[----:B------:R-:W-:Y:S01]  /*1e80*/  LOP3.LUT R8, R0, R8, RZ, 0x3c, !PT ;  /* 0x0000000800087212 */ /* 0x000fe200078e3cff */
[----:B------:R-:W-:-:S04]  /*1e90*/  IMAD.WIDE.U32 R2, R16, R24, R2 ;  /* 0x0000001810027225 */ /* 0x000fc800078e0002 */
[----:B------:R-:W-:Y:S02]  /*1ea0*/  IMAD.SHL.U32 R0, R9, 0x8, RZ ;  /* 0x0000000809007824 */ /* 0x000fe400078e00ff */
[----:B------:R-:W-:Y:S02]  /*1eb0*/  IMAD.IADD R11, R3, 0x1, R10 ;  /* 0x00000001030b7824 */ /* 0x000fe400078e020a */
[----:B------:R-:W-:Y:S01]  /*1ec0*/  IMAD.MOV.U32 R10, RZ, RZ, R2 ;  /* 0x000000ffff0a7224 */ /* 0x000fe200078e0002 */
[----:B------:R-:W-:Y:S01]  /*1ed0*/  LOP3.LUT R246, R8, 0xfffffe00, R0, 0xf8, !PT ;  /* 0xfffffe0008f67812 */ /* 0x000fe200078ef800 */
[----:B------:R-:W-:Y:S01]  /*1ee0*/  @P1 IMAD.WIDE.U32 R8, R4, R27, RZ ;  /* 0x0000001b04081225 */ /* 0x000fe200078e00ff */
[----:B------:R-:W-:Y:S02]  /*1ef0*/  @P1 MOV R200, R4 ;  /* 0x0000000400c81202 */ /* 0x000fe40000000f00 */
[----:B------:R-:W-:Y:S01]  /*1f00*/  LEA.HI R22, R29, R32, RZ, 0x4 ;  /* 0x000000201d167211 */ /* 0x000fe200078f20ff */
[----:B------:R-:W-:-:S02]  /*1f10*/  @!P1 IMAD R0, R7, R31, RZ ;  /* 0x0000001f07009224 */ /* 0x000fc400078e02ff */
[----:B------:R-:W-:-:S04]  /*1f20*/  @!P1 IMAD.WIDE.U32 R2, R6, R31, RZ ;  /* 0x0000001f06029225 */ /* 0x000fc800078e00ff */
[----:B------:R-:W-:Y:S02]  /*1f30*/  @!P1 IMAD.MOV.U32 R200, RZ, RZ, R4 ;  /* 0x000000ffffc89224 */ /* 0x000fe400078e0004 */
[----:B------:R-:W-:Y:S02]  /*1f40*/  @P1 IMAD.MOV.U32 R4, RZ, RZ, R8 ;  /* 0x000000ffff041224 */ /* 0x000fe400078e0008 */
[----:B------:R-:W-:Y:S02]  /*1f50*/  @P1 IMAD R14, R5, R27, RZ ;  /* 0x0000001b050e1224 */ /* 0x000fe400078e02ff */
[----:B------:R-:W-:Y:S02]  /*1f60*/  @!P1 IMAD R7, R6, R248, R0 ;  /* 0x000000f806079224 */ /* 0x000fe400078e0200 */
[----:B------:R-:W-:Y:S01]  /*1f70*/  @!P1 IMAD.MOV.U32 R4, RZ, RZ, R2 ;  /* 0x000000ffff049224 */ /* 0x000fe200078e0002 */
[----:B------:R-:W-:Y:S01]  /*1f80*/  LOP3.LUT R2, R22, 0xfffffff0, RZ, 0xc0, !PT ;  /* 0xfffffff016027812 */ /* 0x000fe200078ec0ff */
[----:B------:R-:W-:-:S02]  /*1f90*/  IMAD R0, R13, R37, RZ ;  /* 0x000000250d007224 */ /* 0x000fc400078e02ff */
[----:B------:R-:W-:Y:S01]  /*1fa0*/  @P1 IMAD.MOV.U32 R201, RZ, RZ, R5 ;  /* 0x000000ffffc91224 */ /* 0x000fe200078e0005 */
[----:B------:R-:W-:Y:S01]  /*1fb0*/  @!P1 MOV R201, R5 ;  /* 0x0000000500c99202 */ /* 0x000fe20000000f00 */
[----:B------:R-:W-:Y:S01]  /*1fc0*/  @P1 IMAD.IADD R5, R9, 0x1, R14 ;  /* 0x0000000109051824 */ /* 0x000fe200078e020e */
[----:B------:R-:W-:Y:S01]  /*1fd0*/  @!P1 IADD3 R5, R3, R7, RZ ;  /* 0x0000000703059210 */ /* 0x000fe20007ffe0ff */
[----:B------:R-:W-:Y:S01]  /*1fe0*/  IMAD R14, R12, R251, R0 ;  /* 0x000000fb0c0e7224 */ /* 0x000fe200078e0200 */
[----:B------:R-:W-:Y:S01]  /*1ff0*/  IADD3 R4, P1, R154, R4, RZ ;  /* 0x000000049a047210 */ /* 0x000fe20007f3e0ff */
[----:B------:R-:W-:Y:S01]  /*2000*/  IMAD.IADD R0, R32, 0x1, -R2 ;  /* 0x0000000120007824 */ /* 0x000fe200078e0a02 */
[----:B------:R-:W-:Y:S01]  /*2010*/  IADD3 R2, P0, R154, R15, RZ ;  /* 0x0000000f9a027210 */ /* 0x000fe20007f1e0ff */
[-C--:B------:R-:W-:Y:S02]  /*2020*/  IMAD R9, R193, R78.reuse, RZ ;  /* 0x0000004ec1097224 */ /* 0x080fe400078e02ff */
[C---:B------:R-:W-:Y:S01]  /*2030*/  IMAD.X R5, R155.reuse, 0x1, R5, P1 ;  /* 0x000000019b057824 */ /* 0x040fe200008e0605 */
[----:B------:R-:W-:Y:S01]  /*2040*/  IADD3.X R3, R155, R23, RZ, P0, !PT ;  /* 0x000000179b037210 */ /* 0x000fe200007fe4ff */
[----:B------:R-:W-:-:S02]  /*2050*/  IMAD R8, R34, R78, RZ ;  /* 0x0000004e22087224 */ /* 0x000fc400078e02ff */
        /* <DEDUP_REMOVED lines=22> */
[----:B------:R-:W-:Y:S02]  /*21c0*/  IMNMX R139, R35, R2, !PT ;  /* 0x00000002238b7217 */ /* 0x000fe40007800200 */
        /* <DEDUP_REMOVED lines=15> */
[----:B------:R-:W-:Y:S02]  /*22c0*/  SHF.R.S32.HI R3, RZ, 0x5, R3 ;  /* 0x00000005ff037819 */ /* 0x000fe40000011403 */
[----:B------:R-:W-:-:S02]  /*22d0*/  SHF.L.U32 R252, R249, 0x2, RZ ;  /* 0x00000002f9fc7819 */ /* 0x000fc400000006ff */
[----:B------:R-:W-:Y:S02]  /*22e0*/  SEL R189, R0, 0xfffffff0, !P1 ;  /* 0xfffffff000bd7807 */ /* 0x000fe40004800000 */
[----:B------:R-:W-:Y:S01]  /*22f0*/  SEL R190, R190, 0xffffffe0, !P2 ;  /* 0xffffffe0bebe7807 */ /* 0x000fe20005000000 */
        /* <DEDUP_REMOVED lines=10> */
[----:B-1----:R-:W4:Y:S04]  /*23a0*/  LD.E.64 R14, [R156.64+0x150] ;  /* 0x000150069c0e7980 */ /* 0x002f28000c101b00 */
[----:B------:R-:W4:Y:S01]  /*23b0*/  LD.E.64 R18, [R156.64+0x148] ;  /* 0x000148069c127980 */ /* 0x000f22000c101b00 */
[----:B------:R-:W-:Y:S01]  /*23c0*/  IMAD.WIDE.U32 R194, R30, 0xa0, RZ ;  /* 0x000000a01ec27825 */ /* 0x000fe200078e00ff */
[----:B------:R-:W-:-:S02]  /*23d0*/  IADD3 R93, R78, 0x10, RZ ;  /* 0x000000104e5d7810 */ /* 0x000fc40007ffe0ff */
[----:B------:R-:W-:Y:S01]  /*23e0*/  IADD3 R92, R78, 0x20, RZ ;  /* 0x000000204e5c7810 */ /* 0x000fe20007ffe0ff */
[----:B------:R-:W-:Y:S01]  /*23f0*/  IMAD.WIDE.U32 R184, R30, 0xe0, RZ ;  /* 0x000000e01eb87825 */ /* 0x000fe200078e00ff */
[C---:B------:R-:W-:Y:S02]  /*2400*/  IADD3 R91, R78.reuse, 0x30, RZ ;  /* 0x000000304e5b7810 */ /* 0x040fe40007ffe0ff */
[----:B------:R-:W-:Y:S01]  /*2410*/  IADD3 R90, R78, 0x40, RZ ;  /* 0x000000404e5a7810 */ /* 0x000fe20007ffe0ff */
[----:B------:R-:W-:Y:S01]  /*2420*/  IMAD.WIDE.U32 R180, R30, 0x140, RZ ;  /* 0x000001401eb47825 */ /* 0x000fe200078e00ff */
[C---:B------:R-:W-:Y:S02]  /*2430*/  IADD3 R89, R78.reuse, 0x50, RZ ;  /* 0x000000504e597810 */ /* 0x040fe40007ffe0ff */
[----:B------:R-:W-:Y:S01]  /*2440*/  IADD3 R88, R78, 0x60, RZ ;  /* 0x000000604e587810 */ /* 0x000fe20007ffe0ff */
        /* <DEDUP_REMOVED lines=13> */
[----:B------:R-:W-:Y:S02]  /*2520*/  IADD3 R94, R78, 0xf0, RZ ;  /* 0x000000f04e5e7810 */ /* 0x000fe40007ffe0ff */
[--C-:B------:R-:W-:Y:S01]  /*2530*/  SHF.L.U64.HI R138, R192, 0x5, R193.reuse ;  /* 0x00000005c08a7819 */ /* 0x100fe200000102c1 */
[----:B------:R-:W-:Y:S01]  /*2540*/  IMAD.WIDE.U32 R178, R30, 0x160, RZ ;  /* 0x000001601eb27825 */ /* 0x000fe200078e00ff */
[C---:B------:R-:W-:Y:S02]  /*2550*/  SHF.L.U32 R101, R192.reuse, 0x5, RZ ;  /* 0x00000005c0657819 */ /* 0x040fe400000006ff */
[--C-:B------:R-:W-:Y:S01]  /*2560*/  SHF.L.U64.HI R137, R192, 0x6, R193.reuse ;  /* 0x00000006c0897819 */ /* 0x100fe200000102c1 */
[----:B------:R-:W-:Y:S01]  /*2570*/  IMAD.WIDE.U32 R174, R30, 0x1a0, RZ ;  /* 0x000001a01eae7825 */ /* 0x000fe200078e00ff */
[----:B------:R-:W-:-:S02]  /*2580*/  SHF.L.U64.HI R136, R192, 0x7, R193 ;  /* 0x00000007c0887819 */ /* 0x000fc400000102c1 */
[----:B------:R-:W-:Y:S01]  /*2590*/  SHF.L.U32 R99, R192, 0x7, RZ ;  /* 0x00000007c0637819 */ /* 0x000fe200000006ff */
        /* <DEDUP_REMOVED lines=12> */
[C---:B-----5:R-:W-:Y:S02]  /*2660*/  SHF.L.U64.HI R132, R64.reuse, 0x5, R65 ;  /* 0x0000000540847819 */ /* 0x060fe40000010241 */
        /* <DEDUP_REMOVED lines=12> */
[-C--:B------:R-:W-:Y:S01]  /*2730*/  IMAD R11, R65, R17.reuse, RZ ;  /* 0x00000011410b7224 */ /* 0x080fe200078e02ff */
        /* <DEDUP_REMOVED lines=39> */
[----:B------:R-:W-:Y:S01]  /*29b0*/  IMAD R7, R34, 0x1c0, RZ ;  /* 0x000001c022077824 */ /* 0x000fe200078e02ff */
[----:B------:R-:W-:Y:S01]  /*29c0*/  SHF.R.S32.HI R12, RZ, 0x1f, R17 ;  /* 0x0000001fff0c7819 */ /* 0x000fe20000011411 */
[----:B------:R-:W-:Y:S01]  /*29d0*/  IMAD.SHL.U32 R17, R16, 0x2, RZ ;  /* 0x0000000210117824 */ /* 0x000fe200078e00ff */
[----:B------:R-:W-:Y:S01]  /*29e0*/  LEA R46, P1, R6, R22, 0x1 ;  /* 0x00000016062e7211 */ /* 0x000fe200078208ff */
[C---:B------:R-:W-:Y:S01]  /*29f0*/  IMAD R20, R34.reuse, 0x60, RZ ;  /* 0x0000006022147824 */ /* 0x040fe200078e02ff */
[----:B------:R-:W-:Y:S01]  /*2a00*/  SHF.L.U32 R77, R5, 0x1, RZ ;  /* 0x00000001054d7819 */ /* 0x000fe200000006ff */
[----:B------:R-:W-:Y:S01]  /*2a10*/  IMAD R13, R34, 0x120, RZ ;  /* 0x00000120220d7824 */ /* 0x000fe200078e02ff */
[-C--:B------:R-:W-:Y:S01]  /*2a20*/  LEA.HI.X.SX32 R8, R8, R12.reuse, 0x1, P3 ;  /* 0x0000000c08087211 */ /* 0x080fe200018f0eff */
[----:B------:R-:W-:Y:S01]  /*2a30*/  IMAD R11, R34, 0x160, RZ ;  /* 0x00000160220b7824 */ /* 0x000fe200078e02ff */
[----:B------:R-:W-:Y:S01]  /*2a40*/  LEA.HI.X.SX32 R0, R0, R12, 0x1, P2 ;  /* 0x0000000c00007211 */ /* 0x000fe200010f0eff */
[----:B------:R-:W-:Y:S01]  /*2a50*/  IMAD R12, R34, 0x140, RZ ;  /* 0x00000140220c7824 */ /* 0x000fe200078e02ff */
        /* <DEDUP_REMOVED lines=13> */
[C---:B------:R-:W-:Y:S01]  /*2b30*/  IMAD.X R31, R15.reuse, 0x1, R16, P1 ;  /* 0x000000010f1f7824 */ /* 0x040fe200008e0610 */
[----:B------:R-:W-:Y:S01]  /*2b40*/  IADD3 R17, P0, R18, R17, RZ ;  /* 0x0000001112117210 */ /* 0x000fe20007f1e0ff */
[C---:B------:R-:W-:Y:S01]  /*2b50*/  IMAD R18, R34.reuse, 0xa0, RZ ;  /* 0x000000a022127824 */ /* 0x040fe200078e02ff */
[-C--:B------:R-:W-:Y:S01]  /*2b60*/  IADD3.X R75, R15, R0.reuse, RZ, P3, !PT ;  /* 0x000000000f4b7210 */ /* 0x080fe20001ffe4ff */
[----:B------:R-:W-:Y:S01]  /*2b70*/  IMAD R10, R34, 0x180, RZ ;  /* 0x00000180220a7824 */ /* 0x000fe200078e02ff */
[----:B------:R-:W-:Y:S01]  /*2b80*/  IADD3.X R74, R19, R0, RZ, P2, !PT ;  /* 0x00000000134a7210 */ /* 0x000fe200017fe4ff */
[C---:B------:R-:W-:Y:S01]  /*2b90*/  IMAD.SHL.U32 R0, R30.reuse, 0x20, RZ ;  /* 0x000000201e007824 */ /* 0x040fe200078e00ff */
[--C-:B------:R-:W-:Y:S01]  /*2ba0*/  SHF.L.U64.HI R22, R30, 0x6, R34.reuse ;  /* 0x000000061e167819 */ /* 0x100fe20000010222 */
[----:B------:R-:W-:Y:S01]  /*2bb0*/  IMAD R15, R34, 0xc0, RZ ;  /* 0x000000c0220f7824 */ /* 0x000fe200078e02ff */
[C---:B------:R-:W-:Y:S01]  /*2bc0*/  SHF.L.U32 R4, R30.reuse, 0x6, RZ ;  /* 0x000000061e047819 */ /* 0x040fe200000006ff */
        /* <DEDUP_REMOVED lines=94> */
.L_x_4099:
        /* <DEDUP_REMOVED lines=21> */
[-C--:B------:R-:W-:Y:S02]  /*3300*/  ISETP.LT.OR P4, PT, R90, R67.reuse, P3 ;  /* 0x000000435a00720c */ /* 0x080fe40001f81670 */
        /* <DEDUP_REMOVED lines=13> */
[C---:B------:R-:W-:Y:S02]  /*33e0*/  ISETP.GE.OR P2, PT, R89.reuse, R66, P0 ;  /* 0x000000425900720c */ /* 0x040fe40000746670 */
        /* <DEDUP_REMOVED lines=12> */
[CC--:B------:R-:W-:Y:S02]  /*34b0*/  ISETP.GE.OR P1, PT, R88.reuse, R66.reuse, P0 ;  /* 0x000000425800720c */ /* 0x0c0fe40000726670 */
[----:B------:R-:W-:Y:S02]  /*34c0*/  LOP3.LUT R33, R33, 0xfffffff7, RZ, 0xc0, !PT ;  /* 0xfffffff721217812 */ /* 0x000fe400078ec0ff */
[-C--:B------:R-:W-:Y:S02]  /*34d0*/  ISETP.LT.OR P2, PT, R88, R67.reuse, P1 ;  /* 0x000000435800720c */ /* 0x080fe40000f41670 */
[C---:B------:R-:W-:Y:S04]  /*34e0*/  ISETP.GE.OR P3, PT, R81.reuse, R66, P0 ;  /* 0x000000425100720c */ /* 0x040fe80000766670 */
[-C--:B------:R-:W-:Y:S07]  /*34f0*/  ISETP.LT.OR P3, PT, R81, R67.reuse, P3 ;  /* 0x000000435100720c */ /* 0x080fee0001f61670 */
        /* <DEDUP_REMOVED lines=99> */
[----:B-1----:R-:W2:Y:S04]  /*3b30*/  @!P1 LD.E.128 R4, [R28.64] ;  /* 0x000000061c049980 */ /* 0x002ea8000c101d00 */
[----:B------:R-:W-:Y:S05]  /*3b40*/  @!P6 IADD3 R2, P0, R73, R182, RZ ;  /* 0x000000b64902e210 */ /* 0x000fea0007f1e0ff */
[C---:B------:R-:W-:Y:S01]  /*3b50*/  @!P6 IMAD.X R3, R72.reuse, 0x1, R231, P0 ;  /* 0x000000014803e824 */ /* 0x040fe200000e06e7 */
[C---:B------:R-:W-:Y:S02]  /*3b60*/  LOP3.LUT P6, RZ, R33.reuse, 0x2000, RZ, 0xc0, !PT ;  /* 0x0000200021ff7812 */ /* 0x040fe400078cc0ff */
[----:B------:R-:W-:Y:S11]  /*3b70*/  LOP3.LUT R33, R33, 0xfffffbff, RZ, 0xc0, !PT ;  /* 0xfffffbff21217812 */ /* 0x000ff600078ec0ff */
[----:B------:R-:W-:Y:S02]  /*3b80*/  @!P6 IADD3 R38, P0, R73, R180, RZ ;  /* 0x000000b44926e210 */ /* 0x000fe40007f1e0ff */
[----:B------:R-:W-:Y:S03]  /*3b90*/  @P6 LOP3.LUT R33, R33, 0x400, RZ, 0xfc, !PT ;  /* 0x0000040021216812 */ /* 0x000fe600078efcff */
[C---:B------:R-:W-:Y:S01]  /*3ba0*/  @!P6 IMAD.X R39, R72.reuse, 0x1, R230, P0 ;  /* 0x000000014827e824 */ /* 0x040fe200000e06e6 */
[C---:B------:R-:W-:Y:S02]  /*3bb0*/  LOP3.LUT P6, RZ, R33.reuse, 0x2, RZ, 0xc0, !PT ;  /* 0x0000000221ff7812 */ /* 0x040fe400078cc0ff */
[----:B------:R-:W-:Y:S11]  /*3bc0*/  LOP3.LUT R33, R33, 0xfffff7ff, RZ, 0xc0, !PT ;  /* 0xfffff7ff21217812 */ /* 0x000ff600078ec0ff */
[----:B------:R-:W-:Y:S04]  /*3bd0*/  @P6 LOP3.LUT R33, R33, 0x800, RZ, 0xfc, !PT ;  /* 0x0000080021216812 */ /* 0x000fe800078efcff */
[C---:B------:R-:W-:Y:S01]  /*3be0*/  LOP3.LUT P6, RZ, R33.reuse, 0x4, RZ, 0xc0, !PT ;  /* 0x0000000421ff7812 */ /* 0x040fe200078cc0ff */
[----:B--2---:R1:W-:Y:S01]  /*3bf0*/  @!P1 ST.E.128 [R22.64], R4 ;  /* 0x0000000416009985 */ /* 0x0043e2000c101d06 */
[----:B------:R-:W-:Y:S02]  /*3c00*/  LOP3.LUT P1, RZ, R33, 0x1000, RZ, 0xc0, !PT ;  /* 0x0000100021ff7812 */ /* 0x000fe4000782c0ff */
[C---:B-1----:R-:W-:Y:S05]  /*3c10*/  @!P5 IADD3 R22, P0, R73.reuse, R178, RZ ;  /* 0x000000b24916d210 */ /* 0x042fea0007f1e0ff */
[C---:B------:R-:W-:Y:S01]  /*3c20*/  @!P5 IMAD.X R23, R72.reuse, 0x1, R229, P0 ;  /* 0x000000014817d824 */ /* 0x040fe200000e06e5 */
[----:B------:R-:W-:Y:S05]  /*3c30*/  @!P4 IADD3 R36, P0, R73, R176, RZ ;  /* 0x000000b04924c210 */ /* 0x000fea0007f1e0ff */
[C---:B------:R-:W-:Y:S01]  /*3c40*/  @!P4 IMAD.X R37, R72.reuse, 0x1, R226, P0 ;  /* 0x000000014825c824 */ /* 0x040fe200000e06e2 */
[----:B------:R-:W-:Y:S11]  /*3c50*/  LOP3.LUT P0, RZ, R33, 0x10, RZ, 0xc0, !PT ;  /* 0x0000001021ff7812 */ /* 0x000ff6000780c0ff */
[----:B------:R-:W-:Y:S02]  /*3c60*/  @!UPT UIADD3 URZ, URZ, URZ, URZ ;  /* 0x0000003f3f3ff290 */ /* 0x000fe4000fffe03f */
[----:B------:R-:W2:Y:S04]  /*3c70*/  @!P0 LD.E.128 R4, [R34.64] ;  /* 0x0000000622048980 */ /* 0x000ea8000c101d00 */
        /* <DEDUP_REMOVED lines=109> */
.L_x_4000:
[----:B------:R-:W-:Y:S05]  /*4350*/  BSYNC B0 ;  /* 0x0000000000007941 */ /* 0x000fea0003800000 */
.L_x_3999:
        /* <DEDUP_REMOVED lines=65> */
.L_x_4002:
[----:B------:R-:W-:Y:S05]  /*4770*/  BSYNC B0 ;  /* 0x0000000000007941 */ /* 0x000fea0003800000 */
.L_x_4001:
        /* <DEDUP_REMOVED lines=65> */
.L_x_4004:
[----:B------:R-:W-:Y:S05]  /*4b90*/  BSYNC B0 ;  /* 0x0000000000007941 */ /* 0x000fea0003800000 */
.L_x_4003:
        /* <DEDUP_REMOVED lines=72> */
.L_x_4006:
[----:B------:R-:W-:Y:S05]  /*5020*/  BSYNC B0 ;  /* 0x0000000000007941 */ /* 0x000fea0003800000 */
.L_x_4005:
        /* <DEDUP_REMOVED lines=65> */
.L_x_4008:
[----:B------:R-:W-:Y:S05]  /*5440*/  BSYNC B0 ;  /* 0x0000000000007941 */ /* 0x000fea0003800000 */
.L_x_4007:
        /* <DEDUP_REMOVED lines=72> */
.L_x_4010:
[----:B------:R-:W-:Y:S05]  /*58d0*/  BSYNC B0 ;  /* 0x0000000000007941 */ /* 0x000fea0003800000 */
.L_x_4009:
        /* <DEDUP_REMOVED lines=72> */
.L_x_4012:
[----:B------:R-:W-:Y:S05]  /*5d60*/  BSYNC B0 ;  /* 0x0000000000007941 */ /* 0x000fea0003800000 */
.L_x_4011:
        /* <DEDUP_REMOVED lines=72> */
.L_x_4014:
[----:B------:R-:W-:Y:S05]  /*61f0*/  BSYNC B0 ;  /* 0x0000000000007941 */ /* 0x000fea0003800000 */
.L_x_4013:
        /* <DEDUP_REMOVED lines=65> */
.L_x_4016:
[----:B------:R-:W-:Y:S05]  /*6610*/  BSYNC B0 ;  /* 0x0000000000007941 */ /* 0x000fea0003800000 */
.L_x_4015:
        /* <DEDUP_REMOVED lines=72> */
.L_x_4018:
[----:B------:R-:W-:Y:S05]  /*6aa0*/  BSYNC B0 ;  /* 0x0000000000007941 */ /* 0x000fea0003800000 */
.L_x_4017:
        /* <DEDUP_REMOVED lines=72> */
.L_x_4020:
[----:B------:R-:W-:Y:S05]  /*6f30*/  BSYNC B0 ;  /* 0x0000000000007941 */ /* 0x000fea0003800000 */
.L_x_4019:
        /* <DEDUP_REMOVED lines=72> */
.L_x_4022:
[----:B------:R-:W-:Y:S05]  /*73c0*/  BSYNC B0 ;  /* 0x0000000000007941 */ /* 0x000fea0003800000 */
.L_x_4021:
        /* <DEDUP_REMOVED lines=72> */
.L_x_4024:
[----:B------:R-:W-:Y:S05]  /*7850*/  BSYNC B0 ;  /* 0x0000000000007941 */ /* 0x000fea0003800000 */
.L_x_4023:
        /* <DEDUP_REMOVED lines=72> */
.L_x_4026:
[----:B------:R-:W-:Y:S05]  /*7ce0*/  BSYNC B0 ;  /* 0x0000000000007941 */ /* 0x000fea0003800000 */
.L_x_4025:
        /* <DEDUP_REMOVED lines=72> */
.L_x_4028:
[----:B------:R-:W-:Y:S05]  /*8170*/  BSYNC B0 ;  /* 0x0000000000007941 */ /* 0x000fea0003800000 */
.L_x_4027:
        /* <DEDUP_REMOVED lines=72> */
.L_x_4030:
[----:B------:R-:W-:Y:S05]  /*8600*/  BSYNC B0 ;  /* 0x0000000000007941 */ /* 0x000fea0003800000 */
.L_x_4029:
        /* <DEDUP_REMOVED lines=10> */
.L_x_3998:
        /* <DEDUP_REMOVED lines=98> */
.L_x_4035:
[----:B------:R-:W-:Y:S05]  /*8cd0*/  BSYNC B0 ;  /* 0x0000000000007941 */ /* 0x000fea0003800000 */
.L_x_4034:
[----:B-1----:R-:W-:Y:S02]  /*8ce0*/  MOV R2, R68 ;  /* 0x0000004400027202 */ /* 0x002fe40000000f00 */
[----:B------:R-:W-:Y:S05]  /*8cf0*/  MOV R3, R69 ;  /* 0x0000004500037202 */ /* 0x000fea0000000f00 */
[----:B-----5:R1:W-:Y:S02]  /*8d00*/  ST.E.128 [R2.64], R8 ;  /* 0x0000000802007985 */ /* 0x0203e4000c101d06 */
.L_x_4033:
[----:B------:R-:W-:Y:S05]  /*8d10*/  BSYNC B1 ;  /* 0x0000000000017941 */ /* 0x000fea0003800000 */
.L_x_4032:
        /* <DEDUP_REMOVED lines=97> */
.L_x_4039:
[----:B------:R-:W-:Y:S05]  /*9330*/  BSYNC B0 ;  /* 0x0000000000007941 */ /* 0x000fea0003800000 */
.L_x_4038:
[C---:B-1----:R-:W-:Y:S04]  /*9340*/  LEA R2, P0, R152.reuse, R68, 0x1 ;  /* 0x0000004498027211 */ /* 0x042fe800078008ff */
[----:B------:R-:W-:Y:S05]  /*9350*/  LEA.HI.X R3, R152, R69, R158, 0x1, P0 ;  /* 0x0000004598037211 */ /* 0x000fea00000f0c9e */
[----:B-----5:R1:W-:Y:S04]  /*9360*/  ST.E.128 [R2.64], R8 ;  /* 0x0000000802007985 */ /* 0x0203e8000c101d06 */
.L_x_4037:
[----:B------:R-:W-:Y:S05]  /*9370*/  BSYNC B1 ;  /* 0x0000000000017941 */ /* 0x000fea0003800000 */
.L_x_4036:
        /* <DEDUP_REMOVED lines=97> */
.L_x_4043:
[----:B------:R-:W-:Y:S05]  /*9990*/  BSYNC B0 ;  /* 0x0000000000007941 */ /* 0x000fea0003800000 */
.L_x_4042:
[C---:B-1----:R-:W-:Y:S04]  /*99a0*/  LEA R2, P0, R101.reuse, R68, 0x1 ;  /* 0x0000004465027211 */ /* 0x042fe800078008ff */
[----:B------:R-:W-:Y:S05]  /*99b0*/  LEA.HI.X R3, R101, R69, R138, 0x1, P0 ;  /* 0x0000004565037211 */ /* 0x000fea00000f0c8a */
[----:B-----5:R1:W-:Y:S04]  /*99c0*/  ST.E.128 [R2.64], R8 ;  /* 0x0000000802007985 */ /* 0x0203e8000c101d06 */
.L_x_4041:
[----:B------:R-:W-:Y:S05]  /*99d0*/  BSYNC B1 ;  /* 0x0000000000017941 */ /* 0x000fea0003800000 */
.L_x_4040:
        /* <DEDUP_REMOVED lines=100> */
.L_x_4047:
[----:B------:R-:W-:Y:S05]  /*a020*/  BSYNC B0 ;  /* 0x0000000000007941 */ /* 0x000fea0003800000 */
.L_x_4046:
[----:B-1----:R-:W-:Y:S01]  /*a030*/  MOV R2, R68 ;  /* 0x0000004400027202 */ /* 0x002fe20000000f00 */
[----:B------:R-:W-:Y:S01]  /*a040*/  IMAD R0, R193, 0x60, RZ ;  /* 0x00000060c1007824 */ /* 0x000fe200078e02ff */
[----:B------:R-:W-:Y:S05]  /*a050*/  MOV R3, R69 ;  /* 0x0000004500037202 */ /* 0x000fea0000000f00 */
[----:B------:R-:W-:Y:S05]  /*a060*/  IMAD.WIDE.U32 R2, R192, 0x60, R2 ;  /* 0x00000060c0027825 */ /* 0x000fea00078e0002 */
[----:B------:R-:W-:Y:S05]  /*a070*/  IADD3 R3, R3, R0, RZ ;  /* 0x0000000003037210 */ /* 0x000fea0007ffe0ff */
[----:B-----5:R1:W-:Y:S02]  /*a080*/  ST.E.128 [R2.64], R8 ;  /* 0x0000000802007985 */ /* 0x0203e4000c101d06 */
.L_x_4045:
[----:B------:R-:W-:Y:S05]  /*a090*/  BSYNC B1 ;  /* 0x0000000000017941 */ /* 0x000fea0003800000 */
.L_x_4044:
        /* <DEDUP_REMOVED lines=97> */
.L_x_4051:
[----:B------:R-:W-:Y:S05]  /*a6b0*/  BSYNC B0 ;  /* 0x0000000000007941 */ /* 0x000fea0003800000 */
.L_x_4050:
[C---:B-1----:R-:W-:Y:S04]  /*a6c0*/  LEA R2, P0, R100.reuse, R68, 0x1 ;  /* 0x0000004464027211 */ /* 0x042fe800078008ff */
[----:B------:R-:W-:Y:S05]  /*a6d0*/  LEA.HI.X R3, R100, R69, R137, 0x1, P0 ;  /* 0x0000004564037211 */ /* 0x000fea00000f0c89 */
[----:B-----5:R1:W-:Y:S04]  /*a6e0*/  ST.E.128 [R2.64], R8 ;  /* 0x0000000802007985 */ /* 0x0203e8000c101d06 */
.L_x_4049:
[----:B------:R-:W-:Y:S05]  /*a6f0*/  BSYNC B1 ;  /* 0x0000000000017941 */ /* 0x000fea0003800000 */
.L_x_4048:
        /* <DEDUP_REMOVED lines=100> */
.L_x_4055:
[----:B------:R-:W-:Y:S05]  /*ad40*/  BSYNC B0 ;  /* 0x0000000000007941 */ /* 0x000fea0003800000 */
.L_x_4054:
[----:B-1----:R-:W-:Y:S01]  /*ad50*/  MOV R2, R68 ;  /* 0x0000004400027202 */ /* 0x002fe20000000f00 */
[----:B------:R-:W-:Y:S01]  /*ad60*/  IMAD R0, R193, 0xa0, RZ ;  /* 0x000000a0c1007824 */ /* 0x000fe200078e02ff */
[----:B------:R-:W-:Y:S05]  /*ad70*/  MOV R3, R69 ;  /* 0x0000004500037202 */ /* 0x000fea0000000f00 */
[----:B------:R-:W-:Y:S05]  /*ad80*/  IMAD.WIDE.U32 R2, R192, 0xa0, R2 ;  /* 0x000000a0c0027825 */ /* 0x000fea00078e0002 */
[----:B------:R-:W-:Y:S05]  /*ad90*/  IADD3 R3, R3, R0, RZ ;  /* 0x0000000003037210 */ /* 0x000fea0007ffe0ff */
[----:B-----5:R1:W-:Y:S02]  /*ada0*/  ST.E.128 [R2.64], R8 ;  /* 0x0000000802007985 */ /* 0x0203e4000c101d06 */
.L_x_4053:
[----:B------:R-:W-:Y:S05]  /*adb0*/  BSYNC B1 ;  /* 0x0000000000017941 */ /* 0x000fea0003800000 */
.L_x_4052:
        /* <DEDUP_REMOVED lines=100> */
.L_x_4059:
[----:B------:R-:W-:Y:S05]  /*b400*/  BSYNC B0 ;  /* 0x0000000000007941 */ /* 0x000fea0003800000 */
.L_x_4058:
[----:B-1----:R-:W-:Y:S01]  /*b410*/  MOV R2, R68 ;  /* 0x0000004400027202 */ /* 0x002fe20000000f00 */
[----:B------:R-:W-:Y:S01]  /*b420*/  IMAD R0, R193, 0xc0, RZ ;  /* 0x000000c0c1007824 */ /* 0x000fe200078e02ff */
[----:B------:R-:W-:Y:S05]  /*b430*/  MOV R3, R69 ;  /* 0x0000004500037202 */ /* 0x000fea0000000f00 */
[----:B------:R-:W-:Y:S05]  /*b440*/  IMAD.WIDE.U32 R2, R192, 0xc0, R2 ;  /* 0x000000c0c0027825 */ /* 0x000fea00078e0002 */
[----:B------:R-:W-:Y:S05]  /*b450*/  IADD3 R3, R3, R0, RZ ;  /* 0x0000000003037210 */ /* 0x000fea0007ffe0ff */
[----:B-----5:R1:W-:Y:S02]  /*b460*/  ST.E.128 [R2.64], R8 ;  /* 0x0000000802007985 */ /* 0x0203e4000c101d06 */
.L_x_4057:
[----:B------:R-:W-:Y:S05]  /*b470*/  BSYNC B1 ;  /* 0x0000000000017941 */ /* 0x000fea0003800000 */
.L_x_4056:
        /* <DEDUP_REMOVED lines=100> */
.L_x_4063:
[----:B------:R-:W-:Y:S05]  /*bac0*/  BSYNC B0 ;  /* 0x0000000000007941 */ /* 0x000fea0003800000 */
.L_x_4062:
[----:B-1----:R-:W-:Y:S01]  /*bad0*/  MOV R2, R68 ;  /* 0x0000004400027202 */ /* 0x002fe20000000f00 */
[----:B------:R-:W-:Y:S01]  /*bae0*/  IMAD R0, R193, 0xe0, RZ ;  /* 0x000000e0c1007824 */ /* 0x000fe200078e02ff */
[----:B------:R-:W-:Y:S05]  /*baf0*/  MOV R3, R69 ;  /* 0x0000004500037202 */ /* 0x000fea0000000f00 */
[----:B------:R-:W-:Y:S05]  /*bb00*/  IMAD.WIDE.U32 R2, R192, 0xe0, R2 ;  /* 0x000000e0c0027825 */ /* 0x000fea00078e0002 */
[----:B------:R-:W-:Y:S05]  /*bb10*/  IADD3 R3, R3, R0, RZ ;  /* 0x0000000003037210 */ /* 0x000fea0007ffe0ff */
[----:B-----5:R1:W-:Y:S02]  /*bb20*/  ST.E.128 [R2.64], R8 ;  /* 0x0000000802007985 */ /* 0x0203e4000c101d06 */
.L_x_4061:
[----:B------:R-:W-:Y:S05]  /*bb30*/  BSYNC B1 ;  /* 0x0000000000017941 */ /* 0x000fea0003800000 */
.L_x_4060:
        /* <DEDUP_REMOVED lines=97> */
.L_x_4067:
[----:B------:R-:W-:Y:S05]  /*c150*/  BSYNC B0 ;  /* 0x0000000000007941 */ /* 0x000fea0003800000 */
.L_x_4066:
[C---:B-1----:R-:W-:Y:S04]  /*c160*/  LEA R2, P0, R99.reuse, R68, 0x1 ;  /* 0x0000004463027211 */ /* 0x042fe800078008ff */
[----:B------:R-:W-:Y:S05]  /*c170*/  LEA.HI.X R3, R99, R69, R136, 0x1, P0 ;  /* 0x0000004563037211 */ /* 0x000fea00000f0c88 */
[----:B-----5:R1:W-:Y:S04]  /*c180*/  ST.E.128 [R2.64], R8 ;  /* 0x0000000802007985 */ /* 0x0203e8000c101d06 */
.L_x_4065:
[----:B------:R-:W-:Y:S05]  /*c190*/  BSYNC B1 ;  /* 0x0000000000017941 */ /* 0x000fea0003800000 */
.L_x_4064:
        /* <DEDUP_REMOVED lines=100> */
.L_x_4071:
[----:B------:R-:W-:Y:S05]  /*c7e0*/  BSYNC B0 ;  /* 0x0000000000007941 */ /* 0x000fea0003800000 */
.L_x_4070:
[----:B-1----:R-:W-:Y:S01]  /*c7f0*/  MOV R2, R68 ;  /* 0x0000004400027202 */ /* 0x002fe20000000f00 */
[----:B------:R-:W-:Y:S01]  /*c800*/  IMAD R0, R193, 0x120, RZ ;  /* 0x00000120c1007824 */ /* 0x000fe200078e02ff */
[----:B------:R-:W-:Y:S05]  /*c810*/  MOV R3, R69 ;  /* 0x0000004500037202 */ /* 0x000fea0000000f00 */
[----:B------:R-:W-:Y:S05]  /*c820*/  IMAD.WIDE.U32 R2, R192, 0x120, R2 ;  /* 0x00000120c0027825 */ /* 0x000fea00078e0002 */
[----:B------:R-:W-:Y:S05]  /*c830*/  IADD3 R3, R3, R0, RZ ;  /* 0x0000000003037210 */ /* 0x000fea0007ffe0ff */
[----:B-----5:R1:W-:Y:S02]  /*c840*/  ST.E.128 [R2.64], R8 ;  /* 0x0000000802007985 */ /* 0x0203e4000c101d06 */
.L_x_4069:
[----:B------:R-:W-:Y:S05]  /*c850*/  BSYNC B1 ;  /* 0x0000000000017941 */ /* 0x000fea0003800000 */
.L_x_4068:
        /* <DEDUP_REMOVED lines=100> */
.L_x_4075:
[----:B------:R-:W-:Y:S05]  /*cea0*/  BSYNC B0 ;  /* 0x0000000000007941 */ /* 0x000fea0003800000 */
.L_x_4074:
[----:B-1----:R-:W-:Y:S01]  /*ceb0*/  MOV R2, R68 ;  /* 0x0000004400027202 */ /* 0x002fe20000000f00 */
[----:B------:R-:W-:Y:S01]  /*cec0*/  IMAD R0, R193, 0x140, RZ ;  /* 0x00000140c1007824 */ /* 0x000fe200078e02ff */
[----:B------:R-:W-:Y:S05]  /*ced0*/  MOV R3, R69 ;  /* 0x0000004500037202 */ /* 0x000fea0000000f00 */
[----:B------:R-:W-:Y:S05]  /*cee0*/  IMAD.WIDE.U32 R2, R192, 0x140, R2 ;  /* 0x00000140c0027825 */ /* 0x000fea00078e0002 */
[----:B------:R-:W-:Y:S05]  /*cef0*/  IADD3 R3, R3, R0, RZ ;  /* 0x0000000003037210 */ /* 0x000fea0007ffe0ff */
[----:B-----5:R1:W-:Y:S02]  /*cf00*/  ST.E.128 [R2.64], R8 ;  /* 0x0000000802007985 */ /* 0x0203e4000c101d06 */
.L_x_4073:
[----:B------:R-:W-:Y:S05]  /*cf10*/  BSYNC B1 ;  /* 0x0000000000017941 */ /* 0x000fea0003800000 */
.L_x_4072:
        /* <DEDUP_REMOVED lines=100> */
.L_x_4079:
[----:B------:R-:W-:Y:S05]  /*d560*/  BSYNC B0 ;  /* 0x0000000000007941 */ /* 0x000fea0003800000 */
.L_x_4078:
[----:B-1----:R-:W-:Y:S01]  /*d570*/  MOV R2, R68 ;  /* 0x0000004400027202 */ /* 0x002fe20000000f00 */
[----:B------:R-:W-:Y:S01]  /*d580*/  IMAD R0, R193, 0x160, RZ ;  /* 0x00000160c1007824 */ /* 0x000fe200078e02ff */
[----:B------:R-:W-:Y:S05]  /*d590*/  MOV R3, R69 ;  /* 0x0000004500037202 */ /* 0x000fea0000000f00 */
[----:B------:R-:W-:Y:S05]  /*d5a0*/  IMAD.WIDE.U32 R2, R192, 0x160, R2 ;  /* 0x00000160c0027825 */ /* 0x000fea00078e0002 */
[----:B------:R-:W-:Y:S05]  /*d5b0*/  IADD3 R3, R3, R0, RZ ;  /* 0x0000000003037210 */ /* 0x000fea0007ffe0ff */
[----:B-----5:R1:W-:Y:S02]  /*d5c0*/  ST.E.128 [R2.64], R8 ;  /* 0x0000000802007985 */ /* 0x0203e4000c101d06 */
.L_x_4077:
[----:B------:R-:W-:Y:S05]  /*d5d0*/  BSYNC B1 ;  /* 0x0000000000017941 */ /* 0x000fea0003800000 */
.L_x_4076:
        /* <DEDUP_REMOVED lines=100> */
.L_x_4083:
[----:B------:R-:W-:Y:S05]  /*dc20*/  BSYNC B0 ;  /* 0x0000000000007941 */ /* 0x000fea0003800000 */
.L_x_4082:
[----:B-1----:R-:W-:Y:S01]  /*dc30*/  MOV R2, R68 ;  /* 0x0000004400027202 */ /* 0x002fe20000000f00 */
[----:B------:R-:W-:Y:S01]  /*dc40*/  IMAD R0, R193, 0x180, RZ ;  /* 0x00000180c1007824 */ /* 0x000fe200078e02ff */
[----:B------:R-:W-:Y:S05]  /*dc50*/  MOV R3, R69 ;  /* 0x0000004500037202 */ /* 0x000fea0000000f00 */
[----:B------:R-:W-:Y:S05]  /*dc60*/  IMAD.WIDE.U32 R2, R192, 0x180, R2 ;  /* 0x00000180c0027825 */ /* 0x000fea00078e0002 */
[----:B------:R-:W-:Y:S05]  /*dc70*/  IADD3 R3, R3, R0, RZ ;  /* 0x0000000003037210 */ /* 0x000fea0007ffe0ff */
[----:B-----5:R1:W-:Y:S02]  /*dc80*/  ST.E.128 [R2.64], R8 ;  /* 0x0000000802007985 */ /* 0x0203e4000c101d06 */
.L_x_4081:
[----:B------:R-:W-:Y:S05]  /*dc90*/  BSYNC B1 ;  /* 0x0000000000017941 */ /* 0x000fea0003800000 */
.L_x_4080:
        /* <DEDUP_REMOVED lines=100> */
.L_x_4087:
[----:B------:R-:W-:Y:S05]  /*e2e0*/  BSYNC B0 ;  /* 0x0000000000007941 */ /* 0x000fea0003800000 */
.L_x_4086:
[----:B-1----:R-:W-:Y:S01]  /*e2f0*/  MOV R2, R68 ;  /* 0x0000004400027202 */ /* 0x002fe20000000f00 */
[----:B------:R-:W-:Y:S01]  /*e300*/  IMAD R0, R193, 0x1a0, RZ ;  /* 0x000001a0c1007824 */ /* 0x000fe200078e02ff */
[----:B------:R-:W-:Y:S05]  /*e310*/  MOV R3, R69 ;  /* 0x0000004500037202 */ /* 0x000fea0000000f00 */
[----:B------:R-:W-:Y:S05]  /*e320*/  IMAD.WIDE.U32 R2, R192, 0x1a0, R2 ;  /* 0x000001a0c0027825 */ /* 0x000fea00078e0002 */
[----:B------:R-:W-:Y:S05]  /*e330*/  IADD3 R3, R3, R0, RZ ;  /* 0x0000000003037210 */ /* 0x000fea0007ffe0ff */
[----:B-----5:R1:W-:Y:S02]  /*e340*/  ST.E.128 [R2.64], R8 ;  /* 0x0000000802007985 */ /* 0x0203e4000c101d06 */
.L_x_4085:
[----:B------:R-:W-:Y:S05]  /*e350*/  BSYNC B1 ;  /* 0x0000000000017941 */ /* 0x000fea0003800000 */
.L_x_4084:
        /* <DEDUP_REMOVED lines=100> */
.L_x_4091:
[----:B------:R-:W-:Y:S05]  /*e9a0*/  BSYNC B0 ;  /* 0x0000000000007941 */ /* 0x000fea0003800000 */
.L_x_4090:
[----:B-1----:R-:W-:Y:S01]  /*e9b0*/  MOV R2, R68 ;  /* 0x0000004400027202 */ /* 0x002fe20000000f00 */
[----:B------:R-:W-:Y:S01]  /*e9c0*/  IMAD R0, R193, 0x1c0, RZ ;  /* 0x000001c0c1007824 */ /* 0x000fe200078e02ff */
[----:B------:R-:W-:Y:S05]  /*e9d0*/  MOV R3, R69 ;  /* 0x0000004500037202 */ /* 0x000fea0000000f00 */
[----:B------:R-:W-:Y:S05]  /*e9e0*/  IMAD.WIDE.U32 R2, R192, 0x1c0, R2 ;  /* 0x000001c0c0027825 */ /* 0x000fea00078e0002 */
[----:B------:R-:W-:Y:S05]  /*e9f0*/  IADD3 R3, R3, R0, RZ ;  /* 0x0000000003037210 */ /* 0x000fea0007ffe0ff */
[----:B-----5:R1:W-:Y:S02]  /*ea00*/  ST.E.128 [R2.64], R8 ;  /* 0x0000000802007985 */ /* 0x0203e4000c101d06 */
.L_x_4089:
[----:B------:R-:W-:Y:S05]  /*ea10*/  BSYNC B1 ;  /* 0x0000000000017941 */ /* 0x000fea0003800000 */
.L_x_4088:
        /* <DEDUP_REMOVED lines=99> */
.L_x_4095:
[----:B------:R-:W-:Y:S05]  /*f050*/  BSYNC B0 ;  /* 0x0000000000007941 */ /* 0x000fea0003800000 */
.L_x_4094:
[----:B-1----:R-:W-:Y:S01]  /*f060*/  MOV R2, R68 ;  /* 0x0000004400027202 */ /* 0x002fe20000000f00 */
[----:B------:R-:W-:Y:S01]  /*f070*/  IMAD R0, R193, 0x1e0, RZ ;  /* 0x000001e0c1007824 */ /* 0x000fe200078e02ff */
[----:B------:R-:W-:Y:S05]  /*f080*/  MOV R3, R69 ;  /* 0x0000004500037202 */ /* 0x000fea0000000f00 */
[----:B------:R-:W-:Y:S05]  /*f090*/  IMAD.WIDE.U32 R2, R192, 0x1e0, R2 ;  /* 0x000001e0c0027825 */ /* 0x000fea00078e0002 */
[----:B------:R-:W-:Y:S05]  /*f0a0*/  IADD3 R3, R3, R0, RZ ;  /* 0x0000000003037210 */ /* 0x000fea0007ffe0ff */
[----:B-----5:R1:W-:Y:S02]  /*f0b0*/  ST.E.128 [R2.64], R8 ;  /* 0x0000000802007985 */ /* 0x0203e4000c101d06 */
.L_x_4093:
[----:B------:R-:W-:Y:S05]  /*f0c0*/  BSYNC B1 ;  /* 0x0000000000017941 */ /* 0x000fea0003800000 */
.L_x_4092:
        /* <DEDUP_REMOVED lines=11> */
.L_x_3997:
        /* <DEDUP_REMOVED lines=184> */
.L_x_4031:
[----:B------:R-:W-:Y:S05]  /*fd00*/  BSYNC B2 ;  /* 0x0000000000027941 */ /* 0x000fea0003800000 */
.L_x_3996:
        /* <DEDUP_REMOVED lines=91> */
.L_x_4097:
        /* <DEDUP_REMOVED lines=12> */
.L_x_4098:
[----:B------:R-:W-:Y:S05]  /*10380*/  BSYNC B0 ;  /* 0x0000000000007941 */ /* 0x000fea0003800000 */
.L_x_4096:
[----:B------:R-:W-:Y:S04]  /*10390*/  IADD3 R19, R19, -0x1, RZ ;  /* 0xffffffff13137810 */ /* 0x000fe80007ffe0ff */
[----:B------:R-:W-:Y:S11]  /*103a0*/  ISETP.GT.AND P0, PT, R19, R139, PT ;  /* 0x0000008b1300720c */ /* 0x000ff60003f04270 */
[----:B------:R-:W-:Y:S02]  /*103b0*/  @!UPT UIADD3 URZ, URZ, URZ, URZ ;  /* 0x0000003f3f3ff290 */ /* 0x000fe4000fffe03f */
[----:B------:R-:W-:-:S05]  /*103c0*/  @P0 BRA `(.L_x_4099) ;  /* 0xffff2de000000947 */ /* 0x000fca000383ffff */
.L_x_3995:
[----:B------:R-:W-:Y:S01]  /*103d0*/  WARPSYNC 0xffffffff ;  /* 0xffffffff00007948 */ /* 0x000fe20003800000 */
[----:B------:R-:W-:Y:S06]  /*103e0*/  BAR.SYNC.DEFER_BLOCKING 0x0 ;  /* 0x0000000000007b1d */ /* 0x000fec0000010000 */
[----:B------:R2:W5:Y:S04]  /*103f0*/  LDL R48, [R1+0x150] ;  /* 0x0001500001307983 */ /* 0x0005680000100800 */
[----:B------:R2:W5:Y:S04]  /*10400*/  LDL R223, [R1+0x158] ;  /* 0x0001580001df7983 */ /* 0x0005680000100800 */
[----:B------:R-:W3:Y:S01]  /*10410*/  LD.E R33, [R156.64+0xd0] ;  /* 0x0000d0069c217980 */ /* 0x000ee2000c101900 */
[----:B------:R-:W-:Y:S01]  /*10420*/  BSSY B2, `(.L_x_4100) ;  /* 0x0000316000027945 */ /* 0x000fe20003800000 */
[----:B------:R-:W-:Y:S01]  /*10430*/  IMAD.SHL.U32 R191, R246, 0x2, RZ ;  /* 0x00000002f6bf7824 */ /* 0x000fe200078e00ff */
[C---:B------:R-:W-:Y:S01]  /*10440*/  SHF.L.U64.HI R6, R200.reuse, 0x4, R201 ;  /* 0x00000004c8067819 */ /* 0x040fe200000102c9 */
[----:B------:R-:W4:Y:S01]  /*10450*/  S2R R0, SR_CTAID.X ;  /* 0x0000000000007919 */ /* 0x000f220000002500 */
[----:B------:R-:W-:-:S03]  /*10460*/  IMAD.SHL.U32 R4, R200, 0x10, RZ ;  /* 0x00000010c8047824 */ /* 0x000fc600078e00ff */
[----:B------:R-:W1:Y:S01]  /*10470*/  S2R R41, SR_TID.X ;  /* 0x0000000000297919 */ /* 0x000e620000002100 */
[----:B----4-:R-:W-:Y:S02]  /*10480*/  SHF.L.U32 R226, R0, 0x6, RZ ;  /* 0x0000000600e27819 */ /* 0x010fe400000006ff */
[----:B---3--:R-:W-:-:S13]  /*10490*/  ISETP.NE.AND P0, PT, R33, RZ, PT ;  /* 0x000000ff2100720c */ /* 0x008fda0003f05270 */
[----:B------:R-:W-:Y:S05]  /*104a0*/  @!P0 BRA `(.L_x_4101) ;  /* 0x00002ca000008947 */ /* 0x000fea0003800000 */
[----:B-12---:R-:W2:Y:S01]  /*104b0*/  LD.E.64 R2, [R156.64+0xf0] ;  /* 0x0000f0069c027980 */ /* 0x006ea2000c101b00 */
[----:B------:R-:W-:-:S03]  /*104c0*/  IMAD.MOV.U32 R0, RZ, RZ, RZ ;  /* 0x000000ffff007224 */ /* 0x000fc600078e00ff */
[----:B------:R-:W3:Y:S04]  /*104d0*/  LD.E.U8 R12, [R156.64+0x1b3] ;  /* 0x0001b3069c0c7980 */ /* 0x000ee8000c101100 */
[----:B------:R1:W5:Y:S04]  /*104e0*/  LD.E R38, [R156.64+0xc0] ;  /* 0x0000c0069c267980 */ /* 0x000368000c101900 */
[----:B------:R1:W5:Y:S04]  /*104f0*/  LD.E.64 R28, [R156.64+0x148] ;  /* 0x000148069c1c7980 */ /* 0x000368000c101b00 */
[----:B------:R1:W5:Y:S01]  /*10500*/  LD.E.64 R22, [R156.64+0x150] ;  /* 0x000150069c167980 */ /* 0x000362000c101b00 */
[----:B--2---:R-:W-:-:S04]  /*10510*/  ISETP.NE.U32.AND P1, PT, R2, RZ, PT ;  /* 0x000000ff0200720c */ /* 0x004fc80003f25070 */
[----:B------:R-:W-:-:S13]  /*10520*/  ISETP.NE.AND.EX P1, PT, R3, RZ, PT, P1 ;  /* 0x000000ff0300720c */ /* 0x000fda0003f25310 */
[----:B-----5:R-:W-:-:S04]  /*10530*/  @P1 LEA R2, P0, R48, R2, 0x2 ;  /* 0x0000000230021211 */ /* 0x020fc800078010ff */
[----:B------:R-:W-:-:S05]  /*10540*/  @P1 LEA.HI.X R3, R48, R3, R248, 0x2, P0 ;  /* 0x0000000330031211 */ /* 0x000fca00000f14f8 */
[----:B------:R2:W4:Y:S01]  /*10550*/  @P1 LD.E R0, [R2.64] ;  /* 0x0000000602001980 */ /* 0x000522000c101900 */
        /* <DEDUP_REMOVED lines=10> */
[----:B--2---:R-:W-:-:S04]  /*10600*/  IMAD.WIDE.U32 R2, R200, 0x30, R246 ;  /* 0x00000030c8027825 */ /* 0x004fc800078e00f6 */
[----:B------:R-:W-:Y:S01]  /*10610*/  IMAD.IADD R6, R3, 0x1, R10 ;  /* 0x0000000103067824 */ /* 0x000fe200078e020a */
[----:B------:R-:W-:-:S04]  /*10620*/  LEA R44, P0, R2, R198, 0x1 ;  /* 0x000000c6022c7211 */ /* 0x000fc800078008ff */
[----:B------:R-:W-:Y:S02]  /*10630*/  LEA.HI.X R45, R2, R199, R6, 0x1, P0 ;  /* 0x000000c7022d7211 */ /* 0x000fe400000f0c06 */
[----:B---3--:R-:W-:Y:S02]  /*10640*/  ISETP.NE.AND P0, PT, R12, RZ, PT ;  /* 0x000000ff0c00720c */ /* 0x008fe40003f05270 */
[----:B------:R-:W-:-:S04]  /*10650*/  LEA R8, P2, R242, R198, 0x1 ;  /* 0x000000c6f2087211 */ /* 0x000fc800078408ff */
[----:B------:R-:W-:Y:S01]  /*10660*/  LEA.HI.X R9, R242, R199, R247, 0x1, P2 ;  /* 0x000000c7f2097211 */ /* 0x000fe200010f0cf7 */
[--C-:B------:R-:W-:Y:S01]  /*10670*/  IMAD.IADD R37, R223, 0x1, -R226.reuse ;  /* 0x00000001df257824 */ /* 0x100fe200078e0ae2 */
[----:B----4-:R-:W-:Y:S02]  /*10680*/  IADD3 R11, R0, R153, R226 ;  /* 0x00000099000b7210 */ /* 0x010fe40007ffe0e2 */
        /* <DEDUP_REMOVED lines=71> */
.L_x_4106:
[----:B------:R-:W-:Y:S05]  /*10b00*/  BSYNC B0 ;  /* 0x0000000000007941 */ /* 0x000fea0003800000 */
.L_x_4105:
[----:B-----5:R3:W-:Y:S02]  /*10b10*/  STS.128 [R191], R4 ;  /* 0x00000004bf007388 */ /* 0x0207e40000000c00 */
.L_x_4104:
[----:B------:R-:W-:Y:S05]  /*10b20*/  BSYNC B1 ;  /* 0x0000000000017941 */ /* 0x000fea0003800000 */
.L_x_4103:
        /* <DEDUP_REMOVED lines=62> */
.L_x_4110:
[----:B------:R-:W-:Y:S05]  /*10f10*/  BSYNC B0 ;  /* 0x0000000000007941 */ /* 0x000fea0003800000 */
.L_x_4109:
[----:B-----5:R1:W-:Y:S02]  /*10f20*/  STS.128 [R191+0x800], R4 ;  /* 0x00080004bf007388 */ /* 0x0203e40000000c00 */
.L_x_4108:
[----:B------:R-:W-:Y:S05]  /*10f30*/  BSYNC B1 ;  /* 0x0000000000017941 */ /* 0x000fea0003800000 */
.L_x_4107:
        /* <DEDUP_REMOVED lines=63> */
.L_x_4114:
[----:B------:R-:W-:Y:S05]  /*11330*/  BSYNC B0 ;  /* 0x0000000000007941 */ /* 0x000fea0003800000 */
.L_x_4113:
[----:B-----5:R3:W-:Y:S02]  /*11340*/  STS.128 [R191+0x1000], R4 ;  /* 0x00100004bf007388 */ /* 0x0207e40000000c00 */
.L_x_4112:
[----:B------:R-:W-:Y:S05]  /*11350*/  BSYNC B1 ;  /* 0x0000000000017941 */ /* 0x000fea0003800000 */
.L_x_4111:
        /* <DEDUP_REMOVED lines=62> */
.L_x_4117:
[----:B------:R-:W-:Y:S05]  /*11740*/  BSYNC B0 ;  /* 0x0000000000007941 */ /* 0x000fea0003800000 */
.L_x_4116:
[----:B-----5:R3:W-:Y:S01]  /*11750*/  STS.128 [R191+0x1800], R4 ;  /* 0x00180004bf007388 */ /* 0x0207e20000000c00 */
[----:B------:R-:W-:Y:S05]  /*11760*/  BRA `(.L_x_4115) ;  /* 0x00001e1000007947 */ /* 0x000fea0003800000 */
.L_x_4102:
        /* <DEDUP_REMOVED lines=98> */
.L_x_4121:
[----:B------:R-:W-:Y:S05]  /*11d90*/  BSYNC B0 ;  /* 0x0000000000007941 */ /* 0x000fea0003800000 */
.L_x_4120:
[----:B-----5:R3:W-:Y:S02]  /*11da0*/  STS.128 [R191], R4 ;  /* 0x00000004bf007388 */ /* 0x0207e40000000c00 */
.L_x_4119:
[----:B------:R-:W-:Y:S05]  /*11db0*/  BSYNC B1 ;  /* 0x0000000000017941 */ /* 0x000fea0003800000 */
.L_x_4118:
        /* <DEDUP_REMOVED lines=101> */
.L_x_4125:
[----:B------:R-:W-:Y:S05]  /*12410*/  BSYNC B0 ;  /* 0x0000000000007941 */ /* 0x000fea0003800000 */
.L_x_4124:
[----:B-----5:R1:W-:Y:S02]  /*12420*/  STS.128 [R191+0x800], R4 ;  /* 0x00080004bf007388 */ /* 0x0203e40000000c00 */
.L_x_4123:
[----:B------:R-:W-:Y:S05]  /*12430*/  BSYNC B1 ;  /* 0x0000000000017941 */ /* 0x000fea0003800000 */
.L_x_4122:
        /* <DEDUP_REMOVED lines=102> */
.L_x_4129:
[----:B------:R-:W-:Y:S05]  /*12aa0*/  BSYNC B0 ;  /* 0x0000000000007941 */ /* 0x000fea0003800000 */
.L_x_4128:
[----:B-----5:R3:W-:Y:S02]  /*12ab0*/  STS.128 [R191+0x1000], R4 ;  /* 0x00100004bf007388 */ /* 0x0207e40000000c00 */
.L_x_4127:
[----:B------:R-:W-:Y:S05]  /*12ac0*/  BSYNC B1 ;  /* 0x0000000000017941 */ /* 0x000fea0003800000 */
.L_x_4126:
        /* <DEDUP_REMOVED lines=101> */
.L_x_4131:
[----:B------:R-:W-:Y:S05]  /*13120*/  BSYNC B0 ;  /* 0x0000000000007941 */ /* 0x000fea0003800000 */
.L_x_4130:
[----:B-----5:R3:W-:Y:S01]  /*13130*/  STS.128 [R191+0x1800], R4 ;  /* 0x00180004bf007388 */ /* 0x0207e20000000c00 */
[----:B------:R-:W-:Y:S05]  /*13140*/  BRA `(.L_x_4115) ;  /* 0x0000043000007947 */ /* 0x000fea0003800000 */
.L_x_4101:
[----:B-12--5:R-:W-:Y:S01]  /*13150*/  IADD3 R0, -R226, R223, RZ ;  /* 0x000000dfe2007210 */ /* 0x026fe20007ffe1ff */
[----:B------:R-:W-:Y:S03]  /*13160*/  BSSY B0, `(.L_x_4132) ;  /* 0x000000d000007945 */ /* 0x000fe60003800000 */
[----:B------:R-:W-:-:S13]  /*13170*/  ISETP.GE.AND P0, PT, R78, R0, PT ;  /* 0x000000004e00720c */ /* 0x000fda0003f06270 */
[----:B------:R-:W-:Y:S05]  /*13180*/  @P0 BRA `(.L_x_4133) ;  /* 0x000000a000000947 */ /* 0x000fea0003800000 */
[----:B------:R-:W2:Y:S02]  /*13190*/  LDL R2, [R1] ;  /* 0x0000000001027983 */ /* 0x000ea40000100800 */
        /* <DEDUP_REMOVED lines=9> */
.L_x_4133:
[----:B------:R-:W-:Y:S05]  /*13230*/  BSYNC B0 ;  /* 0x0000000000007941 */ /* 0x000fea0003800000 */
.L_x_4132:
        /* <DEDUP_REMOVED lines=16> */
.L_x_4135:
[----:B------:R-:W-:Y:S05]  /*13340*/  BSYNC B0 ;  /* 0x0000000000007941 */ /* 0x000fea0003800000 */
.L_x_4134:
        /* <DEDUP_REMOVED lines=16> */
.L_x_4137:
[----:B------:R-:W-:Y:S05]  /*13450*/  BSYNC B0 ;  /* 0x0000000000007941 */ /* 0x000fea0003800000 */
.L_x_4136:
        /* <DEDUP_REMOVED lines=18> */
.L_x_4115:
[----:B------:R-:W-:Y:S05]  /*13580*/  BSYNC B2 ;  /* 0x0000000000027941 */ /* 0x000fea0003800000 */
.L_x_4100:
[----:B------:R-:W5:Y:S01]  /*13590*/  LDL R0, [R1+0x6c] ;  /* 0x00006c0001007983 */ /* 0x000f620000100800 */
[----:B------:R-:W-:Y:S01]  /*135a0*/  BSSY B0, `(.L_x_4138) ;  /* 0x0000010000007945 */ /* 0x000fe20003800000 */
[----:B-----5:R-:W-:-:S05]  /*135b0*/  IADD3 R252, R0, -0x1, RZ ;  /* 0xffffffff00fc7810 */ /* 0x020fca0007ffe0ff */
[----:B------:R-:W-:-:S04]  /*135c0*/  IMAD.SHL.U32 R89, R252, 0x100, RZ ;  /* 0x00000100fc597824 */ /* 0x000fc800078e00ff */
[----:B------:R-:W-:-:S05]  /*135d0*/  IMAD.IADD R0, R244, 0x1, -R89 ;  /* 0x00000001f4007824 */ /* 0x000fca00078e0a59 */
[----:B------:R-:W-:-:S13]  /*135e0*/  ISETP.GE.AND P0, PT, R78, R0, PT ;  /* 0x000000004e00720c */ /* 0x000fda0003f06270 */
[----:B------:R-:W-:Y:S05]  /*135f0*/  @P0 BRA `(.L_x_4139) ;  /* 0x000000a000000947 */ /* 0x000fea0003800000 */
[----:B--23--:R-:W2:Y:S02]  /*13600*/  LDL R2, [R1] ;  /* 0x0000000001027983 */ /* 0x00cea40000100800 */
        /* <DEDUP_REMOVED lines=9> */
.L_x_4139:
[----:B------:R-:W-:Y:S05]  /*136a0*/  BSYNC B0 ;  /* 0x0000000000007941 */ /* 0x000fea0003800000 */
.L_x_4138:
[----:B------:R-:W-:Y:S01]  /*136b0*/  ISETP.GE.AND P0, PT, R35, R0, PT ;  /* 0x000000002300720c */ /* 0x000fe20003f06270 */
[----:B------:R-:W-:-:S12]  /*136c0*/  BSSY B0, `(.L_x_4140) ;  /* 0x000000c000007945 */ /* 0x000fd80003800000 */
[----:B------:R-:W-:Y:S05]  /*136d0*/  @P0 BRA `(.L_x_4141) ;  /* 0x000000a000000947 */ /* 0x000fea0003800000 */
[----:B--23--:R-:W2:Y:S02]  /*136e0*/  LDL R2, [R1] ;  /* 0x0000000001027983 */ /* 0x00cea40000100800 */
        /* <DEDUP_REMOVED lines=9> */
.L_x_4141:
[----:B------:R-:W-:Y:S05]  /*13780*/  BSYNC B0 ;  /* 0x0000000000007941 */ /* 0x000fea0003800000 */
.L_x_4140:
        /* <DEDUP_REMOVED lines=13> */
.L_x_4143:
[----:B------:R-:W-:Y:S05]  /*13860*/  BSYNC B0 ;  /* 0x0000000000007941 */ /* 0x000fea0003800000 */
.L_x_4142:
[----:B------:R-:W-:Y:S01]  /*13870*/  ISETP.GE.AND P0, PT, R25, R0, PT ;  /* 0x000000001900720c */ /* 0x000fe20003f06270 */
[----:B------:R-:W-:-:S12]  /*13880*/  BSSY B0, `(.L_x_4144) ;  /* 0x000000f000007945 */ /* 0x000fd80003800000 */
[----:B------:R-:W-:Y:S05]  /*13890*/  @P0 BRA `(.L_x_4145) ;  /* 0x000000d000000947 */ /* 0x000fea0003800000 */
[----:B--23--:R-:W2:Y:S02]  /*138a0*/  LDL R2, [R1] ;  /* 0x0000000001027983 */ /* 0x00cea40000100800 */
[----:B--2---:R-:W-:-:S13]  /*138b0*/  ISETP.GE.AND P0, PT, R154, R2, PT ;  /* 0x000000029a00720c */ /* 0x004fda0003f06270 */
[----:B------:R2:W-:Y:S01]  /*138c0*/  @P0 STS.128 [R191+0x3800], RZ ;  /* 0x003800ffbf000388 */ /* 0x0005e20000000c00 */
[----:B------:R-:W-:Y:S05]  /*138d0*/  @P0 BRA `(.L_x_4145) ;  /* 0x0000009000000947 */ /* 0x000fea0003800000 */
[----:B------:R-:W-:Y:S01]  /*138e0*/  MOV R2, R227 ;  /* 0x000000e300027202 */ /* 0x000fe20000000f00 */
[----:B-1----:R-:W-:Y:S01]  /*138f0*/  IMAD R4, R193, 0x60, RZ ;  /* 0x00000060c1047824 */ /* 0x002fe200078e02ff */
[----:B------:R-:W-:-:S05]  /*13900*/  MOV R3, R228 ;  /* 0x000000e400037202 */ /* 0x000fca0000000f00 */
[----:B------:R-:W-:-:S05]  /*13910*/  IMAD.WIDE.U32 R2, R192, 0x60, R2 ;  /* 0x00000060c0027825 */ /* 0x000fca00078e0002 */
[----:B------:R-:W-:-:S05]  /*13920*/  IADD3 R3, R4, R3, RZ ;  /* 0x0000000304037210 */ /* 0x000fca0007ffe0ff */
[----:B------:R-:W-:Y:S01]  /*13930*/  @!PT LDS RZ, [RZ] ;  /* 0x00000000fffff984 */ /* 0x000fe20000000800 */
[----:B------:R-:W-:Y:S01]  /*13940*/  @!PT LDS RZ, [RZ] ;  /* 0x00000000fffff984 */ /* 0x000fe20000000800 */
[----:B------:R-:W-:Y:S01]  /*13950*/  @!PT LDS RZ, [RZ] ;  /* 0x00000000fffff984 */ /* 0x000fe20000000800 */
[----:B------:R1:W-:Y:S02]  /*13960*/  LDGSTS.E.BYPASS.LTC128B.128 [R191+0x3800], [R2.64] ;  /* 0x0380000002bf7fae */ /* 0x0003e4000b901d46 */
.L_x_4145:
[----:B------:R-:W-:Y:S05]  /*13970*/  BSYNC B0 ;  /* 0x0000000000007941 */ /* 0x000fea0003800000 */
.L_x_4144:
[----:B------:R-:W-:Y:S01]  /*13980*/  IADD3 R19, R78, 0x40, RZ ;  /* 0x000000404e137810 */ /* 0x000fe20007ffe0ff */
[----:B------:R-:W-:Y:S03]  /*13990*/  BSSY B0, `(.L_x_4146) ;  /* 0x000000d000007945 */ /* 0x000fe60003800000 */
[----:B------:R-:W-:-:S13]  /*139a0*/  ISETP.GE.AND P0, PT, R19, R0, PT ;  /* 0x000000001300720c */ /* 0x000fda0003f06270 */
[----:B------:R-:W-:Y:S05]  /*139b0*/  @P0 BRA `(.L_x_4147) ;  /* 0x000000a000000947 */ /* 0x000fea0003800000 */
[----:B-123--:R-:W2:Y:S02]  /*139c0*/  LDL R2, [R1] ;  /* 0x0000000001027983 */ /* 0x00eea40000100800 */
        /* <DEDUP_REMOVED lines=9> */
.L_x_4147:
[----:B------:R-:W-:Y:S05]  /*13a60*/  BSYNC B0 ;  /* 0x0000000000007941 */ /* 0x000fea0003800000 */
.L_x_4146:
        /* <DEDUP_REMOVED lines=8> */
[----:B------:R-:W-:Y:S01]  /*13af0*/  MOV R2, R227 ;  /* 0x000000e300027202 */ /* 0x000fe20000000f00 */
        /* <DEDUP_REMOVED lines=8> */
.L_x_4149:
[----:B------:R-:W-:Y:S05]  /*13b80*/  BSYNC B0 ;  /* 0x0000000000007941 */ /* 0x000fea0003800000 */
.L_x_4148:
        /* <DEDUP_REMOVED lines=17> */
.L_x_4151:
[----:B------:R-:W-:Y:S05]  /*13ca0*/  BSYNC B0 ;  /* 0x0000000000007941 */ /* 0x000fea0003800000 */
.L_x_4150:
        /* <DEDUP_REMOVED lines=17> */
.L_x_4153:
[----:B------:R-:W-:Y:S05]  /*13dc0*/  BSYNC B0 ;  /* 0x0000000000007941 */ /* 0x000fea0003800000 */
.L_x_4152:
        /* <DEDUP_REMOVED lines=14> */
.L_x_4155:
[----:B------:R-:W-:Y:S05]  /*13eb0*/  BSYNC B0 ;  /* 0x0000000000007941 */ /* 0x000fea0003800000 */
.L_x_4154:
        /* <DEDUP_REMOVED lines=17> */
.L_x_4157:
[----:B------:R-:W-:Y:S05]  /*13fd0*/  BSYNC B0 ;  /* 0x0000000000007941 */ /* 0x000fea0003800000 */
.L_x_4156:
        /* <DEDUP_REMOVED lines=17> */
.L_x_4159:
[----:B------:R-:W-:Y:S05]  /*140f0*/  BSYNC B0 ;  /* 0x0000000000007941 */ /* 0x000fea0003800000 */
.L_x_4158:
        /* <DEDUP_REMOVED lines=17> */
.L_x_4161:
[----:B------:R-:W-:Y:S05]  /*14210*/  BSYNC B0 ;  /* 0x0000000000007941 */ /* 0x000fea0003800000 */
.L_x_4160:
        /* <DEDUP_REMOVED lines=17> */
.L_x_4163:
[----:B------:R-:W-:Y:S05]  /*14330*/  BSYNC B0 ;  /* 0x0000000000007941 */ /* 0x000fea0003800000 */
.L_x_4162:
        /* <DEDUP_REMOVED lines=17> */
.L_x_4165:
[----:B------:R-:W-:Y:S05]  /*14450*/  BSYNC B0 ;  /* 0x0000000000007941 */ /* 0x000fea0003800000 */
.L_x_4164:
[----:B--2---:R-:W-:Y:S01]  /*14460*/  IADD3 R9, R78, 0xe0, RZ ;  /* 0x000000e04e097810 */ /* 0x004fe20007ffe0ff */
[----:B------:R-:W-:Y:S03]  /*14470*/  BSSY B0, `(.L_x_4166) ;  /* 0x0000010000007945 */ /* 0x000fe60003800000 */
[----:B------:R-:W-:-:S13]  /*14480*/  ISETP.GE.AND P0, PT, R9, R0, PT ;  /* 0x000000000900720c */ /* 0x000fda0003f06270 */
[----:B------:R-:W-:Y:S05]  /*14490*/  @P0 BRA `(.L_x_4167) ;  /* 0x000000d000000947 */ /* 0x000fea0003800000 */
[----:B-1-3--:R-:W2:Y:S02]  /*144a0*/  LDL R2, [R1] ;  /* 0x0000000001027983 */ /* 0x00aea40000100800 */
        /* <DEDUP_REMOVED lines=12> */
.L_x_4167:
[----:B------:R-:W-:Y:S05]  /*14570*/  BSYNC B0 ;  /* 0x0000000000007941 */ /* 0x000fea0003800000 */
.L_x_4166:
        /* <DEDUP_REMOVED lines=17> */
.L_x_4169:
[----:B------:R-:W-:Y:S05]  /*14690*/  BSYNC B0 ;  /* 0x0000000000007941 */ /* 0x000fea0003800000 */
.L_x_4168:
[----:B-1-3--:R-:W3:Y:S04]  /*146a0*/  LDL R4, [R1+0x154] ;  /* 0x0001540001047983 */ /* 0x00aee80000100800 */
[----:B--2---:R-:W2:Y:S04]  /*146b0*/  LD.E.64 R2, [R156.64+0x1c0] ;  /* 0x0001c0069c027980 */ /* 0x004ea8000c101b00 */
[----:B----4-:R-:W4:Y:S04]  /*146c0*/  LD.E.64 R6, [R156.64+0x1b8] ;  /* 0x0001b8069c067980 */ /* 0x010f28000c101b00 */
[----:B------:R-:W4:Y:S04]  /*146d0*/  LD.E R153, [R156.64+0xd8] ;  /* 0x0000d8069c997980 */ /* 0x000f28000c101900 */
[----:B------:R-:W0:Y:S04]  /*146e0*/  LDGDEPBAR ;  /* 0x00000000000079af */ /* 0x000e280000000000 */
[----:B------:R-:W1:Y:S04]  /*146f0*/  S2R R21, SR_TID.X ;  /* 0x0000000000157919 */ /* 0x000e680000002100 */
[----:B------:R1:W5:Y:S01]  /*14700*/  LD.E R182, [R156.64+0x188] ;  /* 0x000188069cb67980 */ /* 0x000362000c101900 */
[----:B---3--:R-:W-:-:S02]  /*14710*/  IMAD.MOV.U32 R250, RZ, RZ, R4 ;  /* 0x000000fffffa7224 */ /* 0x008fc400078e0004 */
[----:B--2---:R-:W-:Y:S02]  /*14720*/  IMAD R3, R3, R48, RZ ;  /* 0x0000003003037224 */ /* 0x004fe400078e02ff */
[----:B------:R-:W-:-:S04]  /*14730*/  IMAD.WIDE.U32 R4, R48, R2, R250 ;  /* 0x0000000230047225 */ /* 0x000fc800078e00fa */
[----:B------:R-:W-:Y:S01]  /*14740*/  IMAD R3, R2, R248, R3 ;  /* 0x000000f802037224 */ /* 0x000fe200078e0203 */
[----:B----4-:R-:W-:-:S03]  /*14750*/  LEA R2, P0, R4, R6, 0x2 ;  /* 0x0000000604027211 */ /* 0x010fc600078010ff */
[----:B------:R-:W-:-:S05]  /*14760*/  IMAD.IADD R3, R5, 0x1, R3 ;  /* 0x0000000105037824 */ /* 0x000fca00078e0203 */
[----:B------:R-:W-:-:S05]  /*14770*/  LEA.HI.X R3, R4, R7, R3, 0x2, P0 ;  /* 0x0000000704037211 */ /* 0x000fca00000f1403 */
[----:B------:R2:W3:Y:S01]  /*14780*/  LD.E R2, [R2.64] ;  /* 0x0000000602027980 */ /* 0x0004e2000c101900 */
[----:B------:R-:W-:-:S04]  /*14790*/  DEPBAR.LE SB0, 0x0 ;  /* 0x000080000000791a */ /* 0x000fc80000000000 */
[----:B------:R-:W-:Y:S01]  /*147a0*/  BAR.SYNC.DEFER_BLOCKING 0x0 ;  /* 0x0000000000007b1d */ /* 0x000fe20000010000 */
[----:B------:R-:W-:Y:S02]  /*147b0*/  ISETP.GE.AND P0, PT, R78, R0, PT ;  /* 0x000000004e00720c */ /* 0x000fe40003f06270 */
[----:B-1----:R-:W-:-:S04]  /*147c0*/  SHF.R.S32.HI R20, RZ, 0x1f, R21 ;  /* 0x0000001fff147819 */ /* 0x002fc80000011415 */
[----:B------:R-:W-:Y:S01]  /*147d0*/  LEA.HI R20, R20, R21, RZ, 0x5 ;  /* 0x0000001514147211 */ /* 0x000fe200078f28ff */
[----:B------:R-:W3:Y:S03]  /*147e0*/  MUFU.RCP R153, R153 ;  /* 0x0000009900997308 */ /* 0x000ee60000001000 */
[----:B------:R-:W-:-:S05]  /*147f0*/  LOP3.LUT R20, R20, 0xffffffe0, RZ, 0xc0, !PT ;  /* 0xffffffe014147812 */ /* 0x000fca00078ec0ff */
[----:B------:R-:W-:Y:S01]  /*14800*/  IMAD.IADD R20, R21, 0x1, -R20 ;  /* 0x0000000115147824 */ /* 0x000fe200078e0a14 */
[----:B------:R1:W-:Y:S04]  /*14810*/  @P0 STS.128 [R191+0xa000], RZ ;  /* 0x00a000ffbf000388 */ /* 0x0003e80000000c00 */
[----:B--2---:R-:W-:Y:S01]  /*14820*/  SHF.R.S32.HI R3, RZ, 0x1f, R20 ;  /* 0x0000001fff037819 */ /* 0x004fe20000011414 */
[----:B------:R-:W-:Y:S01]  /*14830*/  IMAD.SHL.U32 R4, R41, 0x2, RZ ;  /* 0x0000000229047824 */ /* 0x000fe200078e00ff */
[----:B------:R-:W-:Y:S02]  /*14840*/  BSSY B0, `(.L_x_4170) ;  /* 0x0000010000007945 */ /* 0x000fe40003800000 */
[----:B------:R-:W-:Y:S02]  /*14850*/  LEA.HI R3, R3, R20, RZ, 0x2 ;  /* 0x0000001403037211 */ /* 0x000fe400078f10ff */
[----:B------:R-:W-:-:S02]  /*14860*/  LOP3.LUT R183, R4, 0x6, RZ, 0xc0, !PT ;  /* 0x0000000604b77812 */ /* 0x000fc400078ec0ff */
[----:B------:R-:W-:Y:S01]  /*14870*/  SHF.R.S32.HI R181, RZ, 0x2, R3 ;  /* 0x00000002ffb57819 */ /* 0x000fe20000011403 */
[----:B---3--:R-:W-:Y:S01]  /*14880*/  FMUL.FTZ R153, R2, R153 ;  /* 0x0000009902997220 */ /* 0x008fe20000410000 */
[----:B------:R-:W-:Y:S05]  /*14890*/  @P0 BRA `(.L_x_4171) ;  /* 0x000000a000000947 */ /* 0x000fea0003800000 */
[----:B-1----:R-:W2:Y:S02]  /*148a0*/  LDL R20, [R1] ;  /* 0x0000000001147983 */ /* 0x002ea40000100800 */
        /* <DEDUP_REMOVED lines=9> */
.L_x_4171:
[----:B-1----:R-:W-:Y:S05]  /*14940*/  BSYNC B0 ;  /* 0x0000000000007941 */ /* 0x002fea0003800000 */
.L_x_4170:
        /* <DEDUP_REMOVED lines=14> */
.L_x_4173:
[----:B------:R-:W-:Y:S05]  /*14a30*/  BSYNC B0 ;  /* 0x0000000000007941 */ /* 0x000fea0003800000 */
.L_x_4172:
[----:B------:R-:W-:Y:S01]  /*14a40*/  ISETP.GE.AND P0, PT, R34, R0, PT ;  /* 0x000000002200720c */ /* 0x000fe20003f06270 */
[----:B------:R-:W-:-:S12]  /*14a50*/  BSSY B0, `(.L_x_4174) ;  /* 0x000000f000007945 */ /* 0x000fd80003800000 */
[----:B------:R4:W-:Y:S01]  /*14a60*/  @P0 STS.128 [R191+0xb000], RZ ;  /* 0x00b000ffbf000388 */ /* 0x0009e20000000c00 */
[----:B------:R-:W-:Y:S05]  /*14a70*/  @P0 BRA `(.L_x_4175) ;  /* 0x000000c000000947 */ /* 0x000fea0003800000 */
[----:B--23--:R-:W2:Y:S02]  /*14a80*/  LDL R2, [R1] ;  /* 0x0000000001027983 */ /* 0x00cea40000100800 */
[----:B--2---:R-:W-:-:S13]  /*14a90*/  ISETP.GE.AND P0, PT, R154, R2, PT ;  /* 0x000000029a00720c */ /* 0x004fda0003f06270 */
[----:B------:R2:W-:Y:S01]  /*14aa0*/  @P0 STS.128 [R191+0xb000], RZ ;  /* 0x00b000ffbf000388 */ /* 0x0005e20000000c00 */
[----:B------:R-:W-:Y:S05]  /*14ab0*/  @P0 BRA `(.L_x_4175) ;  /* 0x0000008000000947 */ /* 0x000fea0003800000 */
[----:B------:R-:W3:Y:S04]  /*14ac0*/  LDL R4, [R1+0x10] ;  /* 0x0000100001047983 */ /* 0x000ee80000100800 */
[----:B--2---:R-:W2:Y:S01]  /*14ad0*/  LDL R5, [R1+0x14] ;  /* 0x0000140001057983 */ /* 0x004ea20000100800 */
[----:B---3--:R-:W-:-:S04]  /*14ae0*/  LEA R2, P0, R4, R222, 0x6 ;  /* 0x000000de04027211 */ /* 0x008fc800078030ff */
[----:B--2---:R-:W-:-:S05]  /*14af0*/  LEA.HI.X R3, R4, R221, R5, 0x6, P0 ;  /* 0x000000dd04037211 */ /* 0x004fca00000f3405 */
[----:B------:R-:W-:Y:S01]  /*14b00*/  @!PT LDS RZ, [RZ] ;  /* 0x00000000fffff984 */ /* 0x000fe20000000800 */
[----:B------:R-:W-:Y:S01]  /*14b10*/  @!PT LDS RZ, [RZ] ;  /* 0x00000000fffff984 */ /* 0x000fe20000000800 */
[----:B------:R-:W-:Y:S01]  /*14b20*/  @!PT LDS RZ, [RZ] ;  /* 0x00000000fffff984 */ /* 0x000fe20000000800 */
[----:B------:R2:W-:Y:S04]  /*14b30*/  LDGSTS.E.BYPASS.LTC128B.128 [R191+0xb000], [R2.64] ;  /* 0x0b00000002bf7fae */ /* 0x0005e8000b901d46 */
.L_x_4175:
[----:B------:R-:W-:Y:S05]  /*14b40*/  BSYNC B0 ;  /* 0x0000000000007941 */ /* 0x000fea0003800000 */
.L_x_4174:
        /* <DEDUP_REMOVED lines=10> */
[----:B---3--:R-:W-:Y:S02]  /*14bf0*/  MOV R5, R3 ;  /* 0x0000000300057202 */ /* 0x008fe40000000f00 */
        /* <DEDUP_REMOVED lines=9> */
.L_x_4177:
[----:B------:R-:W-:Y:S05]  /*14c90*/  BSYNC B0 ;  /* 0x0000000000007941 */ /* 0x000fea0003800000 */
.L_x_4176:
        /* <DEDUP_REMOVED lines=16> */
.L_x_4179:
[----:B------:R-:W-:Y:S05]  /*14da0*/  BSYNC B0 ;  /* 0x0000000000007941 */ /* 0x000fea0003800000 */
.L_x_4178:
        /* <DEDUP_REMOVED lines=20> */
.L_x_4181:
[----:B------:R-:W-:Y:S05]  /*14ef0*/  BSYNC B0 ;  /* 0x0000000000007941 */ /* 0x000fea0003800000 */
.L_x_4180:
        /* <DEDUP_REMOVED lines=20> */
.L_x_4183:
[----:B------:R-:W-:Y:S05]  /*15040*/  BSYNC B0 ;  /* 0x0000000000007941 */ /* 0x000fea0003800000 */
.L_x_4182:
        /* <DEDUP_REMOVED lines=20> */
.L_x_4185:
[----:B------:R-:W-:Y:S05]  /*15190*/  BSYNC B0 ;  /* 0x0000000000007941 */ /* 0x000fea0003800000 */
.L_x_4184:
        /* <DEDUP_REMOVED lines=16> */
.L_x_4187:
[----:B------:R-:W-:Y:S05]  /*152a0*/  BSYNC B0 ;  /* 0x0000000000007941 */ /* 0x000fea0003800000 */
.L_x_4186:
        /* <DEDUP_REMOVED lines=20> */
.L_x_4189:
[----:B------:R-:W-:Y:S05]  /*153f0*/  BSYNC B0 ;  /* 0x0000000000007941 */ /* 0x000fea0003800000 */
.L_x_4188:
        /* <DEDUP_REMOVED lines=20> */
.L_x_4191:
[----:B------:R-:W-:Y:S05]  /*15540*/  BSYNC B0 ;  /* 0x0000000000007941 */ /* 0x000fea0003800000 */
.L_x_4190:
        /* <DEDUP_REMOVED lines=20> */
.L_x_4193:
[----:B------:R-:W-:Y:S05]  /*15690*/  BSYNC B0 ;  /* 0x0000000000007941 */ /* 0x000fea0003800000 */
.L_x_4192:
        /* <DEDUP_REMOVED lines=20> */
.L_x_4195:
[----:B------:R-:W-:Y:S05]  /*157e0*/  BSYNC B0 ;  /* 0x0000000000007941 */ /* 0x000fea0003800000 */
.L_x_4194:
        /* <DEDUP_REMOVED lines=20> */
.L_x_4197:
[----:B------:R-:W-:Y:S05]  /*15930*/  BSYNC B0 ;  /* 0x0000000000007941 */ /* 0x000fea0003800000 */
.L_x_4196:
        /* <DEDUP_REMOVED lines=20> */
.L_x_4199:
[----:B------:R-:W-:Y:S05]  /*15a80*/  BSYNC B0 ;  /* 0x0000000000007941 */ /* 0x000fea0003800000 */
.L_x_4198:
        /* <DEDUP_REMOVED lines=20> */
.L_x_4201:
[----:B------:R-:W-:Y:S05]  /*15bd0*/  BSYNC B0 ;  /* 0x0000000000007941 */ /* 0x000fea0003800000 */
.L_x_4200:
[----:B--2---:R-:W2:Y:S04]  /*15be0*/  LDL.LU R0, [R1+0xc] ;  /* 0x00000c0001007983 */ /* 0x004ea80000300800 */
[----:B---3--:R-:W3:Y:S04]  /*15bf0*/  LDL.LU R4, [R1+0x18] ;  /* 0x0000180001047983 */ /* 0x008ee80000300800 */
[----:B------:R-:W1:Y:S01]  /*15c00*/  S2R R2, SR_TID.X ;  /* 0x0000000000027919 */ /* 0x000e620000002100 */
[----:B------:R-:W-:Y:S02]  /*15c10*/  SHF.R.S32.HI R184, RZ, 0x1f, R41 ;  /* 0x0000001fffb87819 */ /* 0x000fe40000011429 */
[----:B------:R-:W-:Y:S01]  /*15c20*/  R2P PR, R249, 0x6 ;  /* 0x00000006f9007804 */ /* 0x000fe20000000000 */
[----:B------:R-:W0:Y:S01]  /*15c30*/  LDGDEPBAR ;  /* 0x00000000000079af */ /* 0x000e220000000000 */
[----:B-1----:R-:W-:-:S04]  /*15c40*/  SHF.R.S32.HI R5, RZ, 0x1f, R2 ;  /* 0x0000001fff057819 */ /* 0x002fc80000011402 */
[----:B------:R-:W-:-:S04]  /*15c50*/  LEA.HI R5, R5, R2, RZ, 0x4 ;  /* 0x0000000205057211 */ /* 0x000fc800078f20ff */
[----:B------:R-:W-:-:S04]  /*15c60*/  SHF.R.S32.HI R5, RZ, 0x4, R5 ;  /* 0x00000004ff057819 */ /* 0x000fc80000011405 */
[----:B------:R-:W-:-:S04]  /*15c70*/  LEA.HI R3, R5, R5, RZ, 0x1 ;  /* 0x0000000505037211 */ /* 0x000fc800078f08ff */
[----:B------:R-:W-:-:S05]  /*15c80*/  LOP3.LUT R3, R3, 0xfffffffe, RZ, 0xc0, !PT ;  /* 0xfffffffe03037812 */ /* 0x000fca00078ec0ff */
[----:B------:R-:W-:Y:S01]  /*15c90*/  IMAD.IADD R3, R5, 0x1, -R3 ;  /* 0x0000000105037824 */ /* 0x000fe200078e0a03 */
[----:B------:R-:W-:-:S03]  /*15ca0*/  LEA.HI R184, R184, R41, RZ, 0x5 ;  /* 0x00000029b8b87211 */ /* 0x000fc600078f28ff */
[----:B------:R-:W-:Y:S01]  /*15cb0*/  IMAD.SHL.U32 R5, R3, 0x8, RZ ;  /* 0x0000000803057824 */ /* 0x000fe200078e00ff */
[----:B------:R-:W-:Y:S01]  /*15cc0*/  SHF.R.S32.HI R184, RZ, 0x5, R184 ;  /* 0x00000005ffb87819 */ /* 0x000fe200000114b8 */
[----:B--2---:R-:W-:Y:S02]  /*15cd0*/  IMAD.SHL.U32 R2, R0, 0x40, RZ ;  /* 0x0000004000027824 */ /* 0x004fe400078e00ff */
[----:B------:R-:W-:Y:S02]  /*15ce0*/  IMAD.SHL.U32 R0, R249, 0x40, RZ ;  /* 0x00000040f9007824 */ /* 0x000fe400078e00ff */
[----:B---3--:R-:W-:Y:S02]  /*15cf0*/  IMAD.SHL.U32 R6, R4, 0x40, RZ ;  /* 0x0000004004067824 */ /* 0x008fe400078e00ff */
[----:B------:R-:W-:Y:S01]  /*15d00*/  IMAD.SHL.U32 R4, R78, 0x8, RZ ;  /* 0x000000084e047824 */ /* 0x000fe200078e00ff */
[----:B------:R-:W-:Y:S02]  /*15d10*/  LOP3.LUT R0, R0, 0x1c0, RZ, 0xc0, !PT ;  /* 0x000001c000007812 */ /* 0x000fe400078ec0ff */
[----:B------:R-:W-:-:S02]  /*15d20*/  LOP3.LUT R2, R2, 0x1c0, RZ, 0xc0, !PT ;  /* 0x000001c002027812 */ /* 0x000fc400078ec0ff */
[----:B------:R-:W-:Y:S02]  /*15d30*/  LOP3.LUT R91, R6, 0xfffffe00, RZ, 0xc0, !PT ;  /* 0xfffffe00065b7812 */ /* 0x000fe400078ec0ff */
[----:B------:R-:W-:Y:S02]  /*15d40*/  LOP3.LUT R6, R0, 0x8, R4, 0xf8, !PT ;  /* 0x0000000800067812 */ /* 0x000fe400078ef804 */
[----:B------:R-:W-:Y:S02]  /*15d50*/  SHF.R.U32.HI R0, RZ, 0x3, R0 ;  /* 0x00000003ff007819 */ /* 0x000fe40000011600 */
[----:B------:R-:W-:Y:S02]  /*15d60*/  LOP3.LUT R5, R2, 0x8, R5, 0xf8, !PT ;  /* 0x0000000802057812 */ /* 0x000fe400078ef805 */
[----:B------:R-:W-:Y:S01]  /*15d70*/  SHF.R.U32.HI R4, RZ, 0x3, R2 ;  /* 0x00000003ff047819 */ /* 0x000fe20000011602 */
[----:B------:R-:W-:Y:S01]  /*15d80*/  IMAD R2, R184, 0x400, R91 ;  /* 0x00000400b8027824 */ /* 0x000fe200078e025b */
[----:B------:R-:W-:-:S02]  /*15d90*/  LOP3.LUT R0, R6, R0, RZ, 0x3c, !PT ;  /* 0x0000000006007212 */ /* 0x000fc400078e3cff */
[----:B------:R-:W-:-:S03]  /*15da0*/  LOP3.LUT R90, R5, R4, RZ, 0x3c, !PT ;  /* 0x00000004055a7212 */ /* 0x000fc600078e3cff */
[----:B------:R-:W-:Y:S02]  /*15db0*/  IMAD R0, R3, 0x200, R0 ;  /* 0x0000020003007824 */ /* 0x000fe400078e0200 */
[----:B------:R-:W-:Y:S02]  /*15dc0*/  IMAD.IADD R2, R90, 0x1, R2 ;  /* 0x000000015a027824 */ /* 0x000fe400078e0202 */
[----:B------:R-:W-:Y:S02]  /*15dd0*/  IMAD.SHL.U32 R159, R0, 0x2, RZ ;  /* 0x00000002009f7824 */ /* 0x000fe400078e00ff */
[----:B------:R-:W-:-:S03]  /*15de0*/  IMAD.SHL.U32 R186, R2, 0x2, RZ ;  /* 0x0000000202ba7824 */ /* 0x000fc600078e00ff */
[----:B------:R-:W-:Y:S04]  /*15df0*/  LDSM.16.M88.4 R28, [R159+0x2800] ;  /* 0x002800009f1c783b */ /* 0x000fe80000000200 */
[----:B------:R-:W1:Y:S04]  /*15e00*/  LDSM.16.M88.4 R4, [R186] ;  /* 0x00000000ba04783b */ /* 0x000e680000000200 */
[----:B------:R-:W2:Y:S04]  /*15e10*/  LDSM.16.M88.4 R20, [R159+0x3800] ;  /* 0x003800009f14783b */ /* 0x000ea80000000200 */
[----:B------:R-:W3:Y:S04]  /*15e20*/  LDSM.16.M88.4 R32, [R159+0x2000] ;  /* 0x002000009f20783b */ /* 0x000ee80000000200 */
[----:B------:R-:W4:Y:S04]  /*15e30*/  LDSM.16.M88.4 R24, [R159+0x3000] ;  /* 0x003000009f18783b */ /* 0x000f280000000200 */
[----:B------:R-:W2:Y:S04]  /*15e40*/  LDSM.16.M88.4 R16, [R159+0x4000] ;  /* 0x004000009f10783b */ /* 0x000ea80000000200 */
[----:B------:R-:W3:Y:S04]  /*15e50*/  LDSM.16.M88.4 R12, [R159+0x4800] ;  /* 0x004800009f0c783b */ /* 0x000ee80000000200 */
[----:B------:R-:W3:Y:S04]  /*15e60*/  LDSM.16.M88.4 R8, [R159+0x5000] ;  /* 0x005000009f08783b */ /* 0x000ee80000000200 */
[----:B------:R-:W3:Y:S04]  /*15e70*/  LDSM.16.M88.4 R36, [R159+0x5800] ;  /* 0x005800009f24783b */ /* 0x000ee80000000200 */
[----:B------:R-:W-:Y:S04]  /*15e80*/  LDSM.16.M88.4 R40, [R159+0x6800] ;  /* 0x006800009f28783b */ /* 0x000fe80000000200 */
[----:B------:R-:W-:Y:S01]  /*15e90*/  LDSM.16.M88.4 R44, [R159+0x6000] ;  /* 0x006000009f2c783b */ /* 0x000fe20000000200 */
[C---:B-1----:R-:W-:Y:S08]  /*15ea0*/  HMMA.16816.F32 R60, R4.reuse, R28, RZ ;  /* 0x0000001c043c723c */ /* 0x042ff000000018ff */
[C---:B------:R-:W-:Y:S01]  /*15eb0*/  HMMA.16816.F32 R100, R4.reuse, R30, RZ ;  /* 0x0000001e0464723c */ /* 0x040fe200000018ff */
[----:B------:R-:W1:Y:S07]  /*15ec0*/  LDSM.16.M88.4 R28, [R159+0x7800] ;  /* 0x007800009f1c783b */ /* 0x000e6e0000000200 */
[C---:B--2---:R-:W-:Y:S08]  /*15ed0*/  HMMA.16816.F32 R104, R4.reuse, R20, RZ ;  /* 0x000000140468723c */ /* 0x044ff000000018ff */
        /* <DEDUP_REMOVED lines=10> */
[----:B------:R-:W1:Y:S07]  /*15f80*/  LDSM.16.M88.4 R16, [R159+0x9000] ;  /* 0x009000009f10783b */ /* 0x000e6e0000000200 */
[C---:B------:R-:W-:Y:S08]  /*15f90*/  HMMA.16816.F32 R76, R4.reuse, R12, RZ ;  /* 0x0000000c044c723c */ /* 0x040ff000000018ff */
[----:B------:R-:W-:Y:S01]  /*15fa0*/  HMMA.16816.F32 R68, R4, R14, RZ ;  /* 0x0000000e0444723c */ /* 0x000fe200000018ff */
[----:B------:R-:W1:Y:S01]  /*15fb0*/  LDSM.16.M88.4 R12, [R159+0x9800] ;  /* 0x009800009f0c783b */ /* 0x000e620000000200 */
[----:B------:R-:W-:-:S05]  /*15fc0*/  IMAD.MOV.U32 R0, RZ, RZ, 0x20 ;  /* 0x00000020ff007424 */ /* 0x000fca00078e00ff */
[----:B------:R-:W-:Y:S01]  /*15fd0*/  SEL R187, R0, 0xffffffe0, !P1 ;  /* 0xffffffe000bb7807 */ /* 0x000fe20004800000 */
[----:B------:R-:W-:-:S04]  /*15fe0*/  IMAD R48, R189, 0x2, R186 ;  /* 0x00000002bd307824 */ /* 0x000fc800078e02ba */
[C---:B------:R-:W-:Y:S01]  /*15ff0*/  IMAD.IADD R88, R159.reuse, 0x1, R187 ;  /* 0x000000019f587824 */ /* 0x040fe200078e02bb */
[C---:B------:R-:W-:Y:S08]  /*16000*/  HMMA.16816.F32 R56, R4.reuse, R8, RZ ;  /* 0x000000080438723c */ /* 0x040ff000000018ff */
[C---:B------:R-:W-:Y:S01]  /*16010*/  HMMA.16816.F32 R52, R4.reuse, R10, RZ ;  /* 0x0000000a0434723c */ /* 0x040fe200000018ff */
[----:B------:R-:W-:Y:S07]  /*16020*/  LDSM.16.M88.4 R8, [R48] ;  /* 0x000000003008783b */ /* 0x000fee0000000200 */
[C---:B------:R-:W-:Y:S08]  /*16030*/  HMMA.16816.F32 R128, R4.reuse, R36, RZ ;  /* 0x000000240480723c */ /* 0x040ff000000018ff */
[C---:B------:R-:W-:Y:S01]  /*16040*/  HMMA.16816.F32 R140, R4.reuse, R38, RZ ;  /* 0x00000026048c723c */ /* 0x040fe200000018ff */
[----:B------:R-:W3:Y:S07]  /*16050*/  LDSM.16.M88.4 R36, [R88+0x2000] ;  /* 0x002000005824783b */ /* 0x000eee0000000200 */
[C---:B-1----:R-:W-:Y:S08]  /*16060*/  HMMA.16816.F32 R112, R4.reuse, R28, RZ ;  /* 0x0000001c0470723c */ /* 0x042ff000000018ff */
[C---:B------:R-:W-:Y:S01]  /*16070*/  HMMA.16816.F32 R160, R4.reuse, R30, RZ ;  /* 0x0000001e04a0723c */ /* 0x040fe200000018ff */
[----:B------:R-:W1:Y:S07]  /*16080*/  LDSM.16.M88.4 R28, [R88+0x4000] ;  /* 0x00400000581c783b */ /* 0x000e6e0000000200 */
[C---:B--2---:R-:W-:Y:S08]  /*16090*/  HMMA.16816.F32 R216, R4.reuse, R20, RZ ;  /* 0x0000001404d8723c */ /* 0x044ff000000018ff */
[C---:B------:R-:W-:Y:S01]  /*160a0*/  HMMA.16816.F32 R240, R4.reuse, R22, RZ ;  /* 0x0000001604f0723c */ /* 0x040fe200000018ff */
[----:B------:R-:W2:Y:S07]  /*160b0*/  LDSM.16.M88.4 R20, [R88+0x5000] ;  /* 0x005000005814783b */ /* 0x000eae0000000200 */
[C---:B------:R-:W-:Y:S08]  /*160c0*/  HMMA.16816.F32 R124, R4.reuse, R40, RZ ;  /* 0x00000028047c723c */ /* 0x040ff000000018ff */
[C---:B------:R-:W-:Y:S01]  /*160d0*/  HMMA.16816.F32 R120, R4.reuse, R42, RZ ;  /* 0x0000002a0478723c */ /* 0x040fe200000018ff */
[----:B------:R-:W1:Y:S04]  /*160e0*/  LDSM.16.M88.4 R40, [R88+0x3000] ;  /* 0x003000005828783b */ /* 0x000e680000000200 */
[----:B------:R2:W-:Y:S03]  /*160f0*/  STL [R1+0x70], R48 ;  /* 0x0000703001007387 */ /* 0x0005e60000100800 */
[C---:B------:R-:W-:Y:S08]  /*16100*/  HMMA.16816.F32 R144, R4.reuse, R44, RZ ;  /* 0x0000002c0490723c */ /* 0x040ff000000018ff */
[C---:B------:R-:W-:Y:S01]  /*16110*/  HMMA.16816.F32 R132, R4.reuse, R46, RZ ;  /* 0x0000002e0484723c */ /* 0x040fe200000018ff */
[----:B------:R-:W1:Y:S07]  /*16120*/  LDSM.16.M88.4 R44, [R88+0x2800] ;  /* 0x00280000582c783b */ /* 0x000e6e0000000200 */
[C---:B---3--:R-:W-:Y:S08]  /*16130*/  HMMA.16816.F32 R116, R4.reuse, R34, RZ ;  /* 0x000000220474723c */ /* 0x048ff000000018ff */
[C---:B--2---:R-:W-:Y:S08]  /*16140*/  HMMA.16816.F32 R48, R4.reuse, R32, RZ ;  /* 0x000000200430723c */ /* 0x044ff000000018ff */
        /* <DEDUP_REMOVED lines=8> */
[----:B------:R-:W2:Y:S04]  /*161d0*/  LDSM.16.M88.4 R4, [R88+0x6800] ;  /* 0x006800005804783b */ /* 0x000ea80000000200 */
[----:B------:R-:W-:Y:S03]  /*161e0*/  LDSM.16.M88.4 R12, [R88+0x6000] ;  /* 0x00600000580c783b */ /* 0x000fe60000000200 */
[C---:B------:R-:W-:Y:S01]  /*161f0*/  HMMA.16816.F32 R196, R8.reuse, R36, R64 ;  /* 0x0000002408c4723c */ /* 0x040fe20000001840 */
[C---:B------:R-:W-:Y:S01]  /*16200*/  IADD3 R0, R159.reuse, 0x2000, RZ ;  /* 0x000020009f007810 */ /* 0x040fe20007ffe0ff */
[----:B------:R-:W-:Y:S01]  /*16210*/  IMAD R3, R190, 0x2, R186 ;  /* 0x00000002be037824 */ /* 0x000fe200078e02ba */
[----:B------:R-:W-:Y:S01]  /*16220*/  IADD3 R180, R159, 0x2040, RZ ;  /* 0x000020409fb47810 */ /* 0x000fe20007ffe0ff */
[----:B------:R-:W-:Y:S04]  /*16230*/  LDSM.16.M88.4 R32, [R88+0x3800] ;  /* 0x003800005820783b */ /* 0x000fe80000000200 */
[C---:B------:R-:W-:Y:S01]  /*16240*/  HMMA.16816.F32 R176, R8.reuse, R38, R72 ;  /* 0x0000002608b0723c */ /* 0x040fe20000001848 */
[----:B------:R-:W3:Y:S07]  /*16250*/  LDSM.16.M88.4 R36, [R88+0x7000] ;  /* 0x007000005824783b */ /* 0x000eee0000000200 */
[C---:B-1----:R-:W-:Y:S08]  /*16260*/  HMMA.16816.F32 R136, R8.reuse, R30, R80 ;  /* 0x0000001e0888723c */ /* 0x042ff00000001850 */
[----:B------:R-:W-:Y:S01]  /*16270*/  HMMA.16816.F32 R80, R8, R20, R56 ;  /* 0x000000140850723c */ /* 0x000fe20000001838 */
[----:B------:R-:W1:Y:S01]  /*16280*/  LDSM.16.M88.4 R56, [R88+0x8000] ;  /* 0x008000005838783b */ /* 0x000e620000000200 */
[----:B------:R-:W-:-:S06]  /*16290*/  @P2 IADD3 R180, R0, -0x40, RZ ;  /* 0xffffffc000b42810 */ /* 0x000fcc0007ffe0ff */
[C---:B------:R-:W-:Y:S08]  /*162a0*/  HMMA.16816.F32 R168, R8.reuse, R40, R108 ;  /* 0x0000002808a8723c */ /* 0x040ff0000000186c */
[C---:B------:R-:W-:Y:S01]  /*162b0*/  HMMA.16816.F32 R164, R8.reuse, R42, R96 ;  /* 0x0000002a08a4723c */ /* 0x040fe20000001860 */
[----:B------:R-:W4:Y:S07]  /*162c0*/  LDSM.16.M88.4 R40, [R88+0x7800] ;  /* 0x007800005828783b */ /* 0x000f2e0000000200 */
[C---:B------:R-:W-:Y:S08]  /*162d0*/  HMMA.16816.F32 R172, R8.reuse, R46, R100 ;  /* 0x0000002e08ac723c */ /* 0x040ff00000001864 */
[C---:B--2---:R-:W-:Y:S08]  /*162e0*/  HMMA.16816.F32 R124, R8.reuse, R4, R124 ;  /* 0x00000004087c723c */ /* 0x044ff0000000187c */
[C---:B------:R-:W-:Y:S01]  /*162f0*/  HMMA.16816.F32 R120, R8.reuse, R6, R120 ;  /* 0x000000060878723c */ /* 0x040fe20000001878 */
[----:B------:R-:W2:Y:S07]  /*16300*/  LDSM.16.M88.4 R4, [R88+0x8800] ;  /* 0x008800005804783b */ /* 0x000eae0000000200 */
[C---:B------:R-:W-:Y:S01]  /*16310*/  HMMA.16816.F32 R148, R8.reuse, R28, R84 ;  /* 0x0000001c0894723c */ /* 0x040fe20000001854 */
[----:B------:R-:W-:Y:S07]  /*16320*/  LDSM.16.M88.4 R28, [R180] ;  /* 0x00000000b41c783b */ /* 0x000fee0000000200 */
[C---:B------:R-:W-:Y:S01]  /*16330*/  HMMA.16816.F32 R72, R8.reuse, R16, R128 ;  /* 0x000000100848723c */ /* 0x040fe20000001880 */
[----:B------:R-:W-:Y:S01]  /*16340*/  IMAD R188, R189, 0x2, R3 ;  /* 0x00000002bdbc7824 */ /* 0x000fe200078e0203 */
[----:B------:R-:W-:Y:S06]  /*16350*/  LDSM.16.M88.4 R64, [R180+0x3800] ;  /* 0x00380000b440783b */ /* 0x000fec0000000200 */
[C---:B------:R-:W-:Y:S01]  /*16360*/  HMMA.16816.F32 R100, R8.reuse, R18, R140 ;  /* 0x000000120864723c */ /* 0x040fe2000000188c */
[----:B------:R-:W1:Y:S07]  /*16370*/  LDSM.16.M88.4 R16, [R3] ;  /* 0x000000000310783b */ /* 0x000e6e0000000200 */
[C---:B------:R-:W-:Y:S08]  /*16380*/  HMMA.16816.F32 R84, R8.reuse, R26, R68 ;  /* 0x0000001a0854723c */ /* 0x040ff00000001844 */
[C---:B------:R-:W-:Y:S01]  /*16390*/  HMMA.16816.F32 R96, R8.reuse, R24, R76 ;  /* 0x000000180860723c */ /* 0x040fe2000000184c */
[----:B------:R-:W1:Y:S07]  /*163a0*/  LDSM.16.M88.4 R24, [R88+0x9000] ;  /* 0x009000005818783b */ /* 0x000e6e0000000200 */
[----:B------:R-:W-:Y:S01]  /*163b0*/  HMMA.16816.F32 R68, R8, R22, R52 ;  /* 0x000000160844723c */ /* 0x000fe20000001834 */
[----:B------:R-:W2:Y:S01]  /*163c0*/  LDSM.16.M88.4 R20, [R88+0x9800] ;  /* 0x009800005814783b */ /* 0x000ea20000000200 */
[----:B------:R-:W-:-:S03]  /*163d0*/  IMAD.IADD R185, R187, 0x1, R180 ;  /* 0x00000001bbb97824 */ /* 0x000fc600078e02b4 */
[----:B------:R-:W2:Y:S03]  /*163e0*/  LDSM.16.M88.4 R52, [R180+0x800] ;  /* 0x00080000b434783b */ /* 0x000ea60000000200 */
[C---:B---3--:R-:W-:Y:S01]  /*163f0*/  HMMA.16816.F32 R128, R8.reuse, R36, R48 ;  /* 0x000000240880723c */ /* 0x048fe20000001830 */
[----:B------:R-:W-:Y:S07]  /*16400*/  LDSM.16.M88.4 R48, [R180+0x1000] ;  /* 0x00100000b430783b */ /* 0x000fee0000000200 */
[C---:B------:R-:W-:Y:S01]  /*16410*/  HMMA.16816.F32 R140, R8.reuse, R38, R116 ;  /* 0x00000026088c723c */ /* 0x040fe20000001874 */
[----:B------:R-:W3:Y:S07]  /*16420*/  LDSM.16.M88.4 R36, [R180+0x2800] ;  /* 0x00280000b424783b */ /* 0x000eee0000000200 */
[C---:B------:R-:W-:Y:S08]  /*16430*/  HMMA.16816.F32 R144, R8.reuse, R12, R144 ;  /* 0x0000000c0890723c */ /* 0x040ff00000001890 */
[C---:B------:R-:W-:Y:S01]  /*16440*/  HMMA.16816.F32 R132, R8.reuse, R14, R132 ;  /* 0x0000000e0884723c */ /* 0x040fe20000001884 */
[----:B------:R-:W-:Y:S07]  /*16450*/  LDSM.16.M88.4 R12, [R188] ;  /* 0x00000000bc0c783b */ /* 0x000fee0000000200 */
[C---:B-1----:R-:W-:Y:S08]  /*16460*/  HMMA.16816.F32 R200, R8.reuse, R56, R200 ;  /* 0x0000003808c8723c */ /* 0x042ff000000018c8 */
[C---:B------:R-:W-:Y:S01]  /*16470*/  HMMA.16816.F32 R208, R8.reuse, R58, R208 ;  /* 0x0000003a08d0723c */ /* 0x040fe200000018d0 */
[----:B------:R-:W1:Y:S07]  /*16480*/  LDSM.16.M88.4 R56, [R185] ;  /* 0x00000000b938783b */ /* 0x000e6e0000000200 */
[C---:B----4-:R-:W-:Y:S08]  /*16490*/  HMMA.16816.F32 R248, R8.reuse, R40, R112 ;  /* 0x0000002808f8723c */ /* 0x050ff00000001870 */
[C---:B------:R-:W-:Y:S01]  /*164a0*/  HMMA.16816.F32 R160, R8.reuse, R42, R160 ;  /* 0x0000002a08a0723c */ /* 0x040fe200000018a0 */
[----:B------:R-:W4:Y:S07]  /*164b0*/  LDSM.16.M88.4 R40, [R180+0x2000] ;  /* 0x00200000b428783b */ /* 0x000f2e0000000200 */
[C---:B------:R-:W-:Y:S08]  /*164c0*/  HMMA.16816.F32 R60, R8.reuse, R44, R60 ;  /* 0x0000002c083c723c */ /* 0x040ff0000000183c */
[C---:B------:R-:W-:Y:S01]  /*164d0*/  HMMA.16816.F32 R104, R8.reuse, R32, R104 ;  /* 0x000000200868723c */ /* 0x040fe20000001868 */
[----:B------:R-:W-:Y:S01]  /*164e0*/  IMAD R0, R184, 0x10, R181 ;  /* 0x00000010b8007824 */ /* 0x000fe200078e02b5 */
[----:B------:R-:W-:Y:S06]  /*164f0*/  LDSM.16.M88.4 R44, [R180+0x1800] ;  /* 0x00180000b42c783b */ /* 0x000fec0000000200 */
[C---:B--2---:R-:W-:Y:S08]  /*16500*/  HMMA.16816.F32 R216, R8.reuse, R4, R216 ;  /* 0x0000000408d8723c */ /* 0x044ff000000018d8 */
[----:B------:R-:W-:Y:S08]  /*16510*/  HMMA.16816.F32 R240, R8, R6, R240 ;  /* 0x0000000608f0723c */ /* 0x000ff000000018f0 */
[----:B------:R-:W-:Y:S08]  /*16520*/  HMMA.16816.F32 R4, R16, R28, R196 ;  /* 0x0000001c1004723c */ /* 0x000ff000000018c4 */
[C---:B------:R-:W-:Y:S01]  /*16530*/  HMMA.16816.F32 R108, R8.reuse, R34, R92 ;  /* 0x00000022086c723c */ /* 0x040fe2000000185c */
[----:B------:R-:W4:Y:S07]  /*16540*/  LDSM.16.M88.4 R32, [R180+0x3000] ;  /* 0x00300000b420783b */ /* 0x000f2e0000000200 */
[C---:B------:R-:W-:Y:S08]  /*16550*/  HMMA.16816.F32 R236, R8.reuse, R24, R236 ;  /* 0x0000001808ec723c */ /* 0x040ff000000018ec */
[C---:B------:R-:W-:Y:S08]  /*16560*/  HMMA.16816.F32 R232, R8.reuse, R26, R232 ;  /* 0x0000001a08e8723c */ /* 0x040ff000000018e8 */
[C---:B------:R-:W-:Y:S08]  /*16570*/  HMMA.16816.F32 R212, R8.reuse, R20, R212 ;  /* 0x0000001408d4723c */ /* 0x040ff000000018d4 */
[----:B------:R-:W-:Y:S08]  /*16580*/  HMMA.16816.F32 R204, R8, R22, R204 ;  /* 0x0000001608cc723c */ /* 0x000ff000000018cc */
[----:B------:R-:W-:Y:S01]  /*16590*/  HMMA.16816.F32 R8, R16, R30, R176 ;  /* 0x0000001e1008723c */ /* 0x000fe200000018b0 */
[----:B------:R-:W4:Y:S01]  /*165a0*/  LDSM.16.M88.4 R28, [R185+0x800] ;  /* 0x00080000b91c783b */ /* 0x000f220000000200 */
[----:B------:R-:W-:Y:S01]  /*165b0*/  IMAD.IADD R2, R89, 0x1, R183 ;  /* 0x0000000159027824 */ /* 0x000fe200078e02b7 */
[----:B------:R-:W-:-:S02]  /*165c0*/  IADD3 R0, R0, 0x1, R226 ;  /* 0x0000000100007810 */ /* 0x000fc40007ffe0e2 */
[----:B------:R-:W2:Y:S03]  /*165d0*/  LDL R183, [R1+0x14c] ;  /* 0x00014c0001b77983 */ /* 0x000ea60000100800 */
[----:B------:R-:W-:Y:S01]  /*165e0*/  HMMA.16816.F32 R60, R16, R52, R60 ;  /* 0x00000034103c723c */ /* 0x000fe2000000183c */
[----:B------:R-:W-:-:S07]  /*165f0*/  IADD3 R0, R244, R0, -R223 ;  /* 0x00000000f4007210 */ /* 0x000fce0007ffe8df */
[----:B---3--:R-:W-:Y:S08]  /*16600*/  HMMA.16816.F32 R112, R16, R38, R84 ;  /* 0x000000261070723c */ /* 0x008ff00000001854 */
[----:B-1----:R-:W-:Y:S01]  /*16610*/  HMMA.16816.F32 R84, R12, R56, R4 ;  /* 0x000000380c54723c */ /* 0x002fe20000001804 */
[----:B------:R-:W-:Y:S06]  /*16620*/  I2F R181, R2 ;  /* 0x0000000200b57306 */ /* 0x000fec0000201400 */
[----:B------:R-:W-:Y:S01]  /*16630*/  IADD3 R7, R2, 0x1, RZ ;  /* 0x0000000102077810 */ /* 0x000fe20007ffe0ff */
[----:B----4-:R-:W-:Y:S01]  /*16640*/  HMMA.16816.F32 R148, R16, R40, R148 ;  /* 0x000000281094723c */ /* 0x010fe20000001894 */
[----:B-----5:R-:W-:Y:S01]  /*16650*/  IMAD.IADD R0, R182, 0x1, R0 ;  /* 0x00000001b6007824 */ /* 0x020fe200078e0200 */
[----:B------:R-:W-:-:S06]  /*16660*/  IADD3 R5, R2, 0x8, RZ ;  /* 0x0000000802057810 */ /* 0x000fcc0007ffe0ff */
[C---:B------:R-:W-:Y:S01]  /*16670*/  HMMA.16816.F32 R136, R16.reuse, R42, R136 ;  /* 0x0000002a1088723c */ /* 0x040fe20000001888 */
[----:B------:R-:W-:Y:S07]  /*16680*/  LDSM.16.M88.4 R40, [R185+0x1000] ;  /* 0x00100000b928783b */ /* 0x000fee0000000200 */
[----:B------:R-:W-:Y:S01]  /*16690*/  HMMA.16816.F32 R96, R16, R36, R96 ;  /* 0x000000241060723c */ /* 0x000fe20000001860 */
[----:B------:R-:W1:Y:S07]  /*166a0*/  LDSM.16.M88.4 R36, [R180+0x4000] ;  /* 0x00400000b424783b */ /* 0x000e6e0000000200 */
[----:B------:R-:W-:Y:S01]  /*166b0*/  HMMA.16816.F32 R20, R12, R58, R8 ;  /* 0x0000003a0c14723c */ /* 0x000fe20000001808 */
[----:B------:R-:W3:Y:S01]  /*166c0*/  I2F R10, R7 ;  /* 0x00000007000a7306 */ /* 0x000ee20000201400 */
[----:B------:R-:W-:-:S02]  /*166d0*/  IADD3 R6, R0, 0x8, RZ ;  /* 0x0000000800067810 */ /* 0x000fc40007ffe0ff */
[----:B------:R-:W-:-:S04]  /*166e0*/  IADD3 R4, R2, 0x9, RZ ;  /* 0x0000000902047810 */ /* 0x000fc80007ffe0ff */
[----:B------:R-:W-:Y:S01]  /*166f0*/  HMMA.16816.F32 R52, R16, R54, R172 ;  /* 0x000000361034723c */ /* 0x000fe200000018ac */
[----:B------:R4:W1:Y:S01]  /*16700*/  I2F R24, R5 ;  /* 0x0000000500187306 */ /* 0x0008620000201400 */
[-C--:B------:R-:W-:Y:S02]  /*16710*/  IMNMX R8, R0, R244.reuse, PT ;  /* 0x000000f400087217 */ /* 0x080fe40003800200 */
[----:B------:R-:W-:-:S04]  /*16720*/  IMNMX R6, R6, R244, PT ;  /* 0x000000f406067217 */ /* 0x000fc80003800200 */
[----:B------:R-:W-:Y:S01]  /*16730*/  HMMA.16816.F32 R80, R16, R32, R80 ;  /* 0x000000201050723c */ /* 0x000fe20000001850 */
[----:B------:R1:W1:Y:S01]  /*16740*/  I2F R11, R4 ;  /* 0x00000004000b7306 */ /* 0x0002620000201400 */
[----:B------:R-:W-:Y:S01]  /*16750*/  ISETP.GE.AND P2, PT, R7, R8, PT ;  /* 0x000000080700720c */ /* 0x000fe20003f46270 */
[----:B---3--:R-:W-:Y:S01]  /*16760*/  FFMA.FTZ R9, R153, R10, R85 ;  /* 0x0000000a99097223 */ /* 0x008fe20000010055 */
[----:B------:R-:W-:-:S04]  /*16770*/  ISETP.GE.AND P0, PT, R7, R6, PT ;  /* 0x000000060700720c */ /* 0x000fc80003f06270 */
[----:B------:R-:W-:Y:S01]  /*16780*/  HMMA.16816.F32 R116, R16, R34, R68 ;  /* 0x000000221074723c */ /* 0x000fe20000001844 */
[----:B------:R-:W-:Y:S01]  /*16790*/  ISETP.GE.AND P1, PT, R5, R8, PT ;  /* 0x000000080500720c */ /* 0x000fe20003f26270 */
[----:B------:R-:W-:Y:S01]  /*167a0*/  FFMA.FTZ R7, R153, R181, R86 ;  /* 0x000000b599077223 */ /* 0x000fe20000010056 */
[----:B------:R-:W-:-:S05]  /*167b0*/  ISETP.GE.AND P6, PT, R5, R6, PT ;  /* 0x000000060500720c */ /* 0x000fca0003fc6270 */
[----:B------:R-:W-:Y:S01]  /*167c0*/  HMMA.16816.F32 R32, R12, R28, R60 ;  /* 0x0000001c0c20723c */ /* 0x000fe2000000183c */
[C---:B----4-:R-:W-:Y:S02]  /*167d0*/  IADD3 R5, R2.reuse, 0x10, RZ ;  /* 0x0000001002057810 */ /* 0x050fe40007ffe0ff */
[----:B------:R-:W-:-:S05]  /*167e0*/  ISETP.GE.AND P4, PT, R2, R6, PT ;  /* 0x000000060200720c */ /* 0x000fca0003f86270 */
[----:B------:R-:W-:Y:S01]  /*167f0*/  HMMA.16816.F32 R76, R16, R48, R168 ;  /* 0x00000030104c723c */ /* 0x000fe200000018a8 */
[----:B------:R3:W4:Y:S01]  /*16800*/  I2F R26, R5 ;  /* 0x00000005001a7306 */ /* 0x0007220000201400 */
[C---:B------:R-:W-:Y:S02]  /*16810*/  ISETP.GE.AND P5, PT, R4.reuse, R8, PT ;  /* 0x000000080400720c */ /* 0x040fe40003fa6270 */
[----:B------:R-:W-:-:S04]  /*16820*/  ISETP.GE.AND P3, PT, R4, R6, PT ;  /* 0x000000060400720c */ /* 0x000fc80003f66270 */
[----:B------:R-:W-:Y:S01]  /*16830*/  HMMA.16816.F32 R92, R16, R50, R164 ;  /* 0x00000032105c723c */ /* 0x000fe200000018a4 */
[----:B-1----:R-:W-:Y:S01]  /*16840*/  IADD3 R4, R2, 0x11, RZ ;  /* 0x0000001102047810 */ /* 0x002fe20007ffe0ff */
[----:B------:R-:W-:Y:S01]  /*16850*/  FFMA.FTZ R10, R153, R10, R87 ;  /* 0x0000000a990a7223 */ /* 0x000fe20000010057 */
[----:B------:R-:W1:Y:S04]  /*16860*/  LDSM.16.M88.4 R48, [R185+0x1800] ;  /* 0x00180000b930783b */ /* 0x000e680000000200 */
[----:B------:R-:W-:Y:S02]  /*16870*/  FSEL R164, R7, -INF , !P4 ;  /* 0xff80000007a47808 */ /* 0x000fe40006000000 */
[----:B------:R-:W-:Y:S02]  /*16880*/  FSEL R166, R9, -INF , !P2 ;  /* 0xff80000009a67808 */ /* 0x000fe40005000000 */
[----:B------:R-:W-:-:S02]  /*16890*/  ISETP.GE.AND P4, PT, R5, R8, PT ;  /* 0x000000080500720c */ /* 0x000fc40003f86270 */
[----:B------:R-:W-:Y:S01]  /*168a0*/  ISETP.GE.AND P2, PT, R5, R6, PT ;  /* 0x000000060500720c */ /* 0x000fe20003f46270 */
[CC--:B---3--:R-:W-:Y:S01]  /*168b0*/  FFMA.FTZ R5, R153.reuse, R24.reuse, R20 ;  /* 0x0000001899057223 */ /* 0x0c8fe20000010014 */
[----:B------:R3:W1:Y:S01]  /*168c0*/  I2F R27, R4 ;  /* 0x00000004001b7306 */ /* 0x0006620000201400 */
[----:B------:R-:W-:Y:S01]  /*168d0*/  LOP3.LUT R0, R90, R91, RZ, 0xfc, !PT ;  /* 0x0000005b5a007212 */ /* 0x000fe200078efcff */
[----:B------:R-:W-:Y:S01]  /*168e0*/  FFMA.FTZ R7, R153, R11, R21 ;  /* 0x0000000b99077223 */ /* 0x000fe20000010015 */
[----:B------:R-:W-:Y:S02]  /*168f0*/  FSEL R91, R10, -INF , !P0 ;  /* 0xff8000000a5b7808 */ /* 0x000fe40004000000 */
[----:B------:R-:W-:Y:S01]  /*16900*/  FSEL R168, R5, -INF , !P1 ;  /* 0xff80000005a87808 */ /* 0x000fe20004800000 */
[----:B------:R-:W-:Y:S01]  /*16910*/  FFMA.FTZ R5, R153, R24, R22 ;  /* 0x0000001899057223 */ /* 0x000fe20000010016 */
[C---:B------:R-:W-:Y:S01]  /*16920*/  ISETP.GE.AND P0, PT, R4.reuse, R8, PT ;  /* 0x000000080400720c */ /* 0x040fe20003f06270 */
[----:B------:R-:W-:Y:S01]  /*16930*/  HMMA.16816.F32 R28, R12, R30, R52 ;  /* 0x0000001e0c1c723c */ /* 0x000fe20000001834 */
[----:B------:R-:W-:-:S02]  /*16940*/  ISETP.GE.AND P1, PT, R4, R6, PT ;  /* 0x000000060400720c */ /* 0x000fc40003f26270 */
[----:B------:R-:W-:Y:S02]  /*16950*/  FSEL R165, R5, -INF , !P6 ;  /* 0xff80000005a57808 */ /* 0x000fe40007000000 */
[----:B------:R-:W-:Y:S02]  /*16960*/  FSEL R167, R7, -INF , !P5 ;  /* 0xff80000007a77808 */ /* 0x000fe40006800000 */
[----:B---3--:R-:W-:Y:S01]  /*16970*/  IADD3 R4, R2, 0x18, RZ ;  /* 0x0000001802047810 */ /* 0x008fe20007ffe0ff */
[C---:B------:R-:W-:Y:S01]  /*16980*/  FFMA.FTZ R5, R153.reuse, R11, R23 ;  /* 0x0000000b99057223 */ /* 0x040fe20000010017 */
[----:B------:R-:W-:Y:S01]  /*16990*/  HMMA.16816.F32 R104, R16, R44, R104 ;  /* 0x0000002c1068723c */ /* 0x000fe20000001868 */
[----:B----4-:R-:W-:Y:S01]  /*169a0*/  FFMA.FTZ R9, R153, R26, R32 ;  /* 0x0000001a99097223 */ /* 0x010fe20000010020 */
[----:B------:R3:W4:Y:S01]  /*169b0*/  I2F R24, R4 ;  /* 0x0000000400187306 */ /* 0x0007220000201400 */
[C---:B------:R-:W-:Y:S02]  /*169c0*/  ISETP.GE.AND P6, PT, R4.reuse, R8, PT ;  /* 0x000000080400720c */ /* 0x040fe40003fc6270 */
[----:B------:R-:W-:-:S03]  /*169d0*/  ISETP.GE.AND P5, PT, R4, R6, PT ;  /* 0x000000060400720c */ /* 0x000fc60003fa6270 */
[----:B------:R-:W-:Y:S01]  /*169e0*/  HMMA.16816.F32 R108, R16, R46, R108 ;  /* 0x0000002e106c723c */ /* 0x000fe2000000186c */
[----:B------:R-:W4:Y:S01]  /*169f0*/  LDSM.16.M88.4 R44, [R180+0x4800] ;  /* 0x00480000b42c783b */ /* 0x000f220000000200 */
[----:B------:R-:W-:Y:S02]  /*16a00*/  FSEL R90, R5, -INF , !P3 ;  /* 0xff800000055a7808 */ /* 0x000fe40005800000 */
[----:B---3--:R-:W-:-:S04]  /*16a10*/  IADD3 R4, R2, 0x19, RZ ;  /* 0x0000001902047810 */ /* 0x008fc80007ffe0ff */
[----:B------:R-:W-:Y:S01]  /*16a20*/  HMMA.16816.F32 R52, R16, R38, R132 ;  /* 0x000000261034723c */ /* 0x000fe20000001884 */
[----:B------:R3:W3:Y:S01]  /*16a30*/  I2F R25, R4 ;  /* 0x0000000400197306 */ /* 0x0006e20000201400 */
[----:B------:R-:W-:-:S05]  /*16a40*/  ISETP.GE.AND P3, PT, R4, R8, PT ;  /* 0x000000080400720c */ /* 0x000fca0003f66270 */
[----:B------:R-:W-:Y:S01]  /*16a50*/  FSEL R134, R9, -INF , !P4 ;  /* 0xff80000009867808 */ /* 0x000fe20006000000 */
[----:B------:R-:W-:Y:S01]  /*16a60*/  HMMA.16816.F32 R20, R12, R40, R76 ;  /* 0x000000280c14723c */ /* 0x000fe2000000184c */
[----:B------:R-:W-:Y:S01]  /*16a70*/  ISETP.GE.AND P4, PT, R4, R6, PT ;  /* 0x000000060400720c */ /* 0x000fe20003f86270 */
[C---:B-1----:R-:W-:Y:S01]  /*16a80*/  FFMA.FTZ R9, R153.reuse, R27, R33 ;  /* 0x0000001b99097223 */ /* 0x042fe20000010021 */
[C---:B------:R-:W-:Y:S02]  /*16a90*/  IADD3 R7, R2.reuse, 0x20, RZ ;  /* 0x0000002002077810 */ /* 0x040fe40007ffe0ff */
[----:B------:R-:W-:Y:S01]  /*16aa0*/  IADD3 R5, R2, 0x21, RZ ;  /* 0x0000002102057810 */ /* 0x000fe20007ffe0ff */
[----:B---3--:R-:W-:Y:S01]  /*16ab0*/  FFMA.FTZ R4, R153, R26, R34 ;  /* 0x0000001a99047223 */ /* 0x008fe20000010022 */
[----:B------:R1:W3:Y:S01]  /*16ac0*/  I2F R11, R7 ;  /* 0x00000007000b7306 */ /* 0x0002e20000201400 */
[----:B------:R-:W-:Y:S01]  /*16ad0*/  FSEL R133, R9, -INF , !P0 ;  /* 0xff80000009857808 */ /* 0x000fe20004000000 */
[----:B------:R-:W-:Y:S01]  /*16ae0*/  HMMA.16816.F32 R144, R16, R36, R144 ;  /* 0x000000241090723c */ /* 0x000fe20000001890 */
[----:B------:R-:W-:-:S02]  /*16af0*/  ISETP.GE.AND P0, PT, R7, R6, PT ;  /* 0x000000060700720c */ /* 0x000fc40003f06270 */
[----:B------:R-:W-:Y:S02]  /*16b00*/  FSEL R86, R4, -INF , !P2 ;  /* 0xff80000004567808 */ /* 0x000fe40005000000 */
[----:B------:R-:W-:Y:S01]  /*16b10*/  ISETP.GE.AND P2, PT, R7, R8, PT ;  /* 0x000000080700720c */ /* 0x000fe20003f46270 */
[----:B------:R3:W3:Y:S02]  /*16b20*/  I2F R26, R5 ;  /* 0x00000005001a7306 */ /* 0x0006e40000201400 */
[----:B------:R-:W-:Y:S01]  /*16b30*/  HMMA.16816.F32 R36, R12, R42, R92 ;  /* 0x0000002a0c24723c */ /* 0x000fe2000000185c */
[CC--:B----4-:R-:W-:Y:S01]  /*16b40*/  FFMA.FTZ R10, R153.reuse, R24.reuse, R28 ;  /* 0x00000018990a7223 */ /* 0x0d0fe2000001001c */
[----:B------:R-:W-:Y:S01]  /*16b50*/  IADD3 R4, R2, 0x28, RZ ;  /* 0x0000002802047810 */ /* 0x000fe20007ffe0ff */
[C---:B-1----:R-:W-:Y:S02]  /*16b60*/  FFMA.FTZ R7, R153.reuse, R27, R35 ;  /* 0x0000001b99077223 */ /* 0x042fe40000010023 */
[----:B------:R-:W1:Y:S01]  /*16b70*/  LDSM.16.M88.4 R32, [R185+0x2000] ;  /* 0x00200000b920783b */ /* 0x000e620000000200 */
[----:B------:R-:W-:-:S02]  /*16b80*/  FFMA.FTZ R9, R153, R24, R30 ;  /* 0x0000001899097223 */ /* 0x000fc4000001001e */
[----:B------:R-:W-:Y:S01]  /*16b90*/  FSEL R87, R7, -INF , !P1 ;  /* 0xff80000007577808 */ /* 0x000fe20004800000 */
[-C--:B------:R-:W-:Y:S01]  /*16ba0*/  FFMA.FTZ R7, R153, R25.reuse, R29 ;  /* 0x0000001999077223 */ /* 0x080fe2000001001d */
[----:B------:R-:W4:Y:S01]  /*16bb0*/  I2F R24, R4 ;  /* 0x0000000400187306 */ /* 0x000f220000201400 */
[----:B------:R-:W-:Y:S02]  /*16bc0*/  FSEL R132, R10, -INF , !P6 ;  /* 0xff8000000a847808 */ /* 0x000fe40007000000 */
[C---:B------:R-:W-:Y:S02]  /*16bd0*/  ISETP.GE.AND P1, PT, R5.reuse, R8, PT ;  /* 0x000000080500720c */ /* 0x040fe40003f26270 */
[----:B------:R-:W-:Y:S02]  /*16be0*/  ISETP.GE.AND P6, PT, R5, R6, PT ;  /* 0x000000060500720c */ /* 0x000fe40003fc6270 */
[----:B------:R-:W-:Y:S01]  /*16bf0*/  FSEL R135, R7, -INF , !P3 ;  /* 0xff80000007877808 */ /* 0x000fe20005800000 */
[C---:B------:R-:W-:Y:S01]  /*16c00*/  FFMA.FTZ R7, R153.reuse, R25, R31 ;  /* 0x0000001999077223 */ /* 0x040fe2000001001f */
[----:B---3--:R-:W-:Y:S01]  /*16c10*/  IADD3 R5, R2, 0x29, RZ ;  /* 0x0000002902057810 */ /* 0x008fe20007ffe0ff */
[-C--:B------:R-:W-:Y:S01]  /*16c20*/  FFMA.FTZ R10, R153, R11.reuse, R20 ;  /* 0x0000000b990a7223 */ /* 0x080fe20000010014 */
[----:B------:R-:W-:Y:S01]  /*16c30*/  FSEL R85, R9, -INF , !P5 ;  /* 0xff80000009557808 */ /* 0x000fe20006800000 */
[----:B------:R-:W-:Y:S01]  /*16c40*/  FFMA.FTZ R9, R153, R11, R22 ;  /* 0x0000000b99097223 */ /* 0x000fe20000010016 */
[----:B------:R-:W-:Y:S01]  /*16c50*/  HMMA.16816.F32 R40, R12, R48, R104 ;  /* 0x000000300c28723c */ /* 0x000fe20000001868 */
[----:B------:R3:W1:Y:S06]  /*16c60*/  I2F R11, R5 ;  /* 0x00000005000b7306 */ /* 0x00066c0000201400 */
[----:B------:R-:W-:Y:S01]  /*16c70*/  FSEL R104, R7, -INF , !P4 ;  /* 0xff80000007687808 */ /* 0x000fe20006000000 */
[----:B------:R-:W-:Y:S01]  /*16c80*/  FFMA.FTZ R7, R153, R26, R21 ;  /* 0x0000001a99077223 */ /* 0x000fe20000010015 */
[----:B------:R-:W-:Y:S01]  /*16c90*/  FSEL R169, R9, -INF , !P0 ;  /* 0xff80000009a97808 */ /* 0x000fe20004000000 */
[----:B----4-:R-:W-:Y:S01]  /*16ca0*/  FFMA.FTZ R9, R153, R24, R36 ;  /* 0x0000001899097223 */ /* 0x010fe20000010024 */
[----:B------:R-:W-:-:S02]  /*16cb0*/  FSEL R171, R10, -INF , !P2 ;  /* 0xff8000000aab7808 */ /* 0x000fc40005000000 */
[----:B------:R-:W-:Y:S01]  /*16cc0*/  FSEL R170, R7, -INF , !P1 ;  /* 0xff80000007aa7808 */ /* 0x000fe20004800000 */
[----:B------:R-:W-:Y:S01]  /*16cd0*/  FFMA.FTZ R7, R153, R26, R23 ;  /* 0x0000001a99077223 */ /* 0x000fe20000010017 */
[-C--:B------:R-:W-:Y:S02]  /*16ce0*/  ISETP.GE.AND P5, PT, R4, R8.reuse, PT ;  /* 0x000000080400720c */ /* 0x080fe40003fa6270 */
[C---:B------:R-:W-:Y:S02]  /*16cf0*/  ISETP.GE.AND P4, PT, R5.reuse, R8, PT ;  /* 0x000000080500720c */ /* 0x040fe40003f86270 */
[----:B------:R-:W-:Y:S02]  /*16d00*/  ISETP.GE.AND P2, PT, R5, R6, PT ;  /* 0x000000060500720c */ /* 0x000fe40003f46270 */
[----:B---3--:R-:W-:Y:S01]  /*16d10*/  IADD3 R5, R2, 0x31, RZ ;  /* 0x0000003102057810 */ /* 0x008fe20007ffe0ff */
[----:B------:R-:W-:Y:S01]  /*16d20*/  HMMA.16816.F32 R56, R16, R44, R124 ;  /* 0x0000002c1038723c */ /* 0x000fe2000000187c */
[----:B------:R-:W-:Y:S01]  /*16d30*/  FSEL R106, R7, -INF , !P6 ;  /* 0xff800000076a7808 */ /* 0x000fe20007000000 */
[----:B------:R-:W-:Y:S01]  /*16d40*/  FFMA.FTZ R10, R153, R24, R38 ;  /* 0x00000018990a7223 */ /* 0x000fe20000010026 */
[----:B------:R-:W-:Y:S01]  /*16d50*/  ISETP.GE.AND P3, PT, R4, R6, PT ;  /* 0x000000060400720c */ /* 0x000fe20003f66270 */
[----:B------:R3:W-:Y:S01]  /*16d60*/  I2F R25, R5 ;  /* 0x0000000500197306 */ /* 0x0007e20000201400 */
[----:B------:R-:W-:-:S02]  /*16d70*/  ISETP.GE.AND P6, PT, R5, R8, PT ;  /* 0x000000080500720c */ /* 0x000fc40003fc6270 */
[----:B------:R-:W-:Y:S01]  /*16d80*/  FSEL R124, R9, -INF , !P5 ;  /* 0xff800000097c7808 */ /* 0x000fe20006800000 */
[-C--:B-1----:R-:W-:Y:S01]  /*16d90*/  FFMA.FTZ R7, R153, R11.reuse, R39 ;  /* 0x0000000b99077223 */ /* 0x082fe20000010027 */
[----:B------:R-:W-:Y:S02]  /*16da0*/  ISETP.GE.AND P5, PT, R5, R6, PT ;  /* 0x000000060500720c */ /* 0x000fe40003fa6270 */
[----:B------:R-:W-:Y:S01]  /*16db0*/  IADD3 R4, R2, 0x30, RZ ;  /* 0x0000003002047810 */ /* 0x000fe20007ffe0ff */
[----:B------:R-:W-:Y:S01]  /*16dc0*/  HMMA.16816.F32 R28, R12, R50, R108 ;  /* 0x000000320c1c723c */ /* 0x000fe2000000186c */
[----:B------:R-:W-:Y:S02]  /*16dd0*/  LDSM.16.M88.4 R48, [R180+0x5000] ;  /* 0x00500000b430783b */ /* 0x000fe40000000200 */
[----:B------:R1:W4:Y:S01]  /*16de0*/  I2F R27, R4 ;  /* 0x00000004001b7306 */ /* 0x0003220000201400 */
[----:B---3--:R-:W-:Y:S02]  /*16df0*/  FFMA.FTZ R5, R153, R11, R37 ;  /* 0x0000000b99057223 */ /* 0x008fe40000010025 */
[----:B------:R-:W3:Y:S01]  /*16e00*/  LDSM.16.M88.4 R36, [R185+0x2800] ;  /* 0x00280000b924783b */ /* 0x000ee20000000200 */
[----:B------:R-:W-:-:S02]  /*16e10*/  ISETP.GE.AND P0, PT, R4, R8, PT ;  /* 0x000000080400720c */ /* 0x000fc40003f06270 */
[----:B------:R-:W-:Y:S02]  /*16e20*/  ISETP.GE.AND P1, PT, R4, R6, PT ;  /* 0x000000060400720c */ /* 0x000fe40003f26270 */
[----:B------:R-:W-:Y:S02]  /*16e30*/  FSEL R105, R10, -INF , !P3 ;  /* 0xff8000000a697808 */ /* 0x000fe40005800000 */
[----:B-1----:R-:W-:Y:S02]  /*16e40*/  IADD3 R4, R2, 0x38, RZ ;  /* 0x0000003802047810 */ /* 0x002fe40007ffe0ff */
[----:B------:R-:W-:Y:S02]  /*16e50*/  FSEL R107, R5, -INF , !P4 ;  /* 0xff800000056b7808 */ /* 0x000fe40006000000 */
[----:B------:R1:W1:Y:S01]  /*16e60*/  I2F R26, R4 ;  /* 0x00000004001a7306 */ /* 0x0002620000201400 */
[C---:B------:R-:W-:Y:S02]  /*16e70*/  ISETP.GE.AND P3, PT, R4.reuse, R8, PT ;  /* 0x000000080400720c */ /* 0x040fe40003f66270 */
[----:B------:R-:W-:Y:S01]  /*16e80*/  ISETP.GE.AND P4, PT, R4, R6, PT ;  /* 0x000000060400720c */ /* 0x000fe20003f86270 */
[----:B------:R-:W-:Y:S01]  /*16e90*/  HMMA.16816.F32 R20, R12, R32, R148 ;  /* 0x000000200c14723c */ /* 0x000fe20000001894 */
[C---:B------:R-:W-:Y:S01]  /*16ea0*/  IADD3 R5, R2.reuse, 0x40, RZ ;  /* 0x0000004002057810 */ /* 0x040fe20007ffe0ff */
[-C--:B----4-:R-:W-:Y:S01]  /*16eb0*/  FFMA.FTZ R9, R153, R27.reuse, R40 ;  /* 0x0000001b99097223 */ /* 0x090fe20000010028 */
[----:B------:R-:W-:Y:S01]  /*16ec0*/  FSEL R108, R7, -INF , !P2 ;  /* 0xff800000076c7808 */ /* 0x000fe20005000000 */
[----:B------:R-:W-:Y:S01]  /*16ed0*/  FFMA.FTZ R7, R153, R27, R42 ;  /* 0x0000001b99077223 */ /* 0x000fe2000001002a */
[----:B-1----:R-:W-:-:S04]  /*16ee0*/  IADD3 R4, R2, 0x39, RZ ;  /* 0x0000003902047810 */ /* 0x002fc80007ffe0ff */
[----:B------:R1:W4:Y:S01]  /*16ef0*/  I2F R24, R4 ;  /* 0x0000000400187306 */ /* 0x0003220000201400 */
[----:B------:R-:W-:Y:S01]  /*16f00*/  HMMA.16816.F32 R92, R16, R46, R120 ;  /* 0x0000002e105c723c */ /* 0x000fe20000001878 */
[----:B------:R-:W-:Y:S01]  /*16f10*/  FSEL R125, R9, -INF , !P0 ;  /* 0xff800000097d7808 */ /* 0x000fe20004000000 */
[CC--:B------:R-:W-:Y:S01]  /*16f20*/  FFMA.FTZ R10, R153.reuse, R25.reuse, R41 ;  /* 0x00000019990a7223 */ /* 0x0c0fe20000010029 */
[----:B------:R-:W2:Y:S01]  /*16f30*/  LDSM.16.M88.4 R44, [R185+0x3000] ;  /* 0x00300000b92c783b */ /* 0x000ea20000000200 */
[----:B------:R-:W-:-:S03]  /*16f40*/  FFMA.FTZ R9, R153, R25, R43 ;  /* 0x0000001999097223 */ /* 0x000fc6000001002b */
[----:B------:R3:W2:Y:S01]  /*16f50*/  I2F R27, R5 ;  /* 0x00000005001b7306 */ /* 0x0006a20000201400 */
[----:B------:R-:W-:Y:S01]  /*16f60*/  FSEL R121, R7, -INF , !P1 ;  /* 0xff80000007797808 */ /* 0x000fe20004800000 */
[----:B------:R-:W-:Y:S01]  /*16f70*/  FFMA.FTZ R7, R153, R26, R28 ;  /* 0x0000001a99077223 */ /* 0x000fe2000001001c */
[----:B------:R-:W-:Y:S01]  /*16f80*/  HMMA.16816.F32 R32, R12, R34, R136 ;  /* 0x000000220c20723c */ /* 0x000fe20000001888 */
[C---:B------:R-:W-:Y:S01]  /*16f90*/  ISETP.GE.AND P2, PT, R4.reuse, R8, PT ;  /* 0x000000080400720c */ /* 0x040fe20003f46270 */
[----:B------:R-:W2:Y:S01]  /*16fa0*/  LDSM.16.M88.4 R40, [R180+0x5800] ;  /* 0x00580000b428783b */ /* 0x000ea20000000200 */
[----:B------:R-:W-:Y:S02]  /*16fb0*/  ISETP.GE.AND P0, PT, R4, R6, PT ;  /* 0x000000060400720c */ /* 0x000fe40003f06270 */
[----:B------:R-:W-:Y:S02]  /*16fc0*/  FSEL R122, R10, -INF , !P6 ;  /* 0xff8000000a7a7808 */ /* 0x000fe40007000000 */
[----:B-1----:R-:W-:-:S02]  /*16fd0*/  IADD3 R4, R2, 0x41, RZ ;  /* 0x0000004102047810 */ /* 0x002fc40007ffe0ff */
[C---:B------:R-:W-:Y:S02]  /*16fe0*/  ISETP.GE.AND P1, PT, R5.reuse, R8, PT ;  /* 0x000000080500720c */ /* 0x040fe40003f26270 */
[----:B------:R-:W-:Y:S02]  /*16ff0*/  ISETP.GE.AND P6, PT, R5, R6, PT ;  /* 0x000000060500720c */ /* 0x000fe40003fc6270 */
[----:B------:R-:W-:Y:S01]  /*17000*/  FSEL R111, R9, -INF , !P5 ;  /* 0xff800000096f7808 */ /* 0x000fe20006800000 */
[----:B----4-:R-:W-:Y:S01]  /*17010*/  FFMA.FTZ R9, R153, R24, R29 ;  /* 0x0000001899097223 */ /* 0x010fe2000001001d */
[----:B------:R-:W-:Y:S01]  /*17020*/  FSEL R123, R7, -INF , !P3 ;  /* 0xff800000077b7808 */ /* 0x000fe20005800000 */
[----:B------:R-:W-:Y:S01]  /*17030*/  FFMA.FTZ R7, R153, R26, R30 ;  /* 0x0000001a99077223 */ /* 0x000fe2000001001e */
[----:B---3--:R-:W-:Y:S01]  /*17040*/  IADD3 R5, R2, 0x48, RZ ;  /* 0x0000004802057810 */ /* 0x008fe20007ffe0ff */
[----:B------:R1:W3:Y:S01]  /*17050*/  I2F R11, R4 ;  /* 0x00000004000b7306 */ /* 0x0002e20000201400 */
[----:B------:R-:W-:-:S02]  /*17060*/  ISETP.GE.AND P5, PT, R4, R8, PT ;  /* 0x000000080400720c */ /* 0x000fc40003fa6270 */
[----:B------:R-:W-:Y:S02]  /*17070*/  ISETP.GE.AND P3, PT, R4, R6, PT ;  /* 0x000000060400720c */ /* 0x000fe40003f66270 */
[----:B------:R-:W-:Y:S02]  /*17080*/  FSEL R109, R7, -INF , !P4 ;  /* 0xff800000076d7808 */ /* 0x000fe40006000000 */
[----:B------:R-:W-:Y:S01]  /*17090*/  FSEL R110, R9, -INF , !P2 ;  /* 0xff800000096e7808 */ /* 0x000fe20005000000 */
[----:B------:R2:W4:Y:S01]  /*170a0*/  I2F R26, R5 ;  /* 0x00000005001a7306 */ /* 0x0005220000201400 */
[C---:B------:R-:W-:Y:S02]  /*170b0*/  ISETP.GE.AND P4, PT, R5.reuse, R8, PT ;  /* 0x000000080500720c */ /* 0x040fe40003f86270 */
[----:B------:R-:W-:Y:S01]  /*170c0*/  ISETP.GE.AND P2, PT, R5, R6, PT ;  /* 0x000000060500720c */ /* 0x000fe20003f46270 */
[C---:B------:R-:W-:Y:S01]  /*170d0*/  FFMA.FTZ R10, R153.reuse, R24, R31 ;  /* 0x00000018990a7223 */ /* 0x040fe2000001001f */
[----:B-1----:R-:W-:Y:S01]  /*170e0*/  IADD3 R4, R2, 0x49, RZ ;  /* 0x0000004902047810 */ /* 0x002fe20007ffe0ff */
[----:B------:R-:W-:Y:S03]  /*170f0*/  HMMA.16816.F32 R28, R12, R36, R96 ;  /* 0x000000240c1c723c */ /* 0x000fe60000001860 */
[----:B------:R1:W1:Y:S01]  /*17100*/  I2F R24, R4 ;  /* 0x0000000400187306 */ /* 0x0002620000201400 */
[----:B--2---:R-:W-:-:S04]  /*17110*/  FFMA.FTZ R5, R153, R27, R20 ;  /* 0x0000001b99057223 */ /* 0x004fc80000010014 */
[----:B------:R-:W-:Y:S01]  /*17120*/  HMMA.16816.F32 R68, R16, R48, R128 ;  /* 0x000000301044723c */ /* 0x000fe20000001880 */
[----:B------:R-:W-:Y:S01]  /*17130*/  FFMA.FTZ R7, R153, R27, R22 ;  /* 0x0000001b99077223 */ /* 0x000fe20000010016 */
[----:B------:R-:W-:-:S05]  /*17140*/  FSEL R120, R10, -INF , !P0 ;  /* 0xff8000000a787808 */ /* 0x000fca0004000000 */
[----:B------:R-:W-:Y:S02]  /*17150*/  FSEL R130, R5, -INF , !P1 ;  /* 0xff80000005827808 */ /* 0x000fe40004800000 */
[----:B------:R-:W-:Y:S01]  /*17160*/  IADD3 R5, R2, 0x50, RZ ;  /* 0x0000005002057810 */ /* 0x000fe20007ffe0ff */
[CC--:B---3--:R-:W-:Y:S01]  /*17170*/  FFMA.FTZ R10, R153.reuse, R11.reuse, R21 ;  /* 0x0000000b990a7223 */ /* 0x0c8fe20000010015 */
[C---:B------:R-:W-:Y:S02]  /*17180*/  ISETP.GE.AND P0, PT, R4.reuse, R8, PT ;  /* 0x000000080400720c */ /* 0x040fe40003f06270 */
[----:B------:R2:W3:Y:S01]  /*17190*/  I2F R25, R5 ;  /* 0x0000000500197306 */ /* 0x0004e20000201400 */
[----:B------:R-:W-:Y:S01]  /*171a0*/  ISETP.GE.AND P1, PT, R4, R6, PT ;  /* 0x000000060400720c */ /* 0x000fe20003f26270 */
[----:B------:R-:W-:Y:S01]  /*171b0*/  FFMA.FTZ R9, R153, R11, R23 ;  /* 0x0000000b99097223 */ /* 0x000fe20000010017 */
[----:B-1----:R-:W-:Y:S02]  /*171c0*/  IADD3 R4, R2, 0x51, RZ ;  /* 0x0000005102047810 */ /* 0x002fe40007ffe0ff */
[----:B------:R-:W-:Y:S01]  /*171d0*/  FSEL R126, R7, -INF , !P6 ;  /* 0xff800000077e7808 */ /* 0x000fe20007000000 */
[----:B----4-:R-:W-:Y:S01]  /*171e0*/  FFMA.FTZ R7, R153, R26, R32 ;  /* 0x0000001a99077223 */ /* 0x010fe20000010020 */
[----:B------:R-:W-:Y:S01]  /*171f0*/  HMMA.16816.F32 R20, R12, R38, R112 ;  /* 0x000000260c14723c */ /* 0x000fe20000001870 */
[----:B------:R1:W4:Y:S01]  /*17200*/  I2F R11, R4 ;  /* 0x00000004000b7306 */ /* 0x0003220000201400 */
[----:B------:R-:W-:Y:S01]  /*17210*/  FSEL R127, R10, -INF , !P5 ;  /* 0xff8000000a7f7808 */ /* 0x000fe20006800000 */
[----:B------:R-:W4:Y:S01]  /*17220*/  LDSM.16.M88.4 R36, [R185+0x3800] ;  /* 0x00380000b924783b */ /* 0x000f220000000200 */
[----:B------:R-:W-:-:S02]  /*17230*/  ISETP.GE.AND P6, PT, R5, R8, PT ;  /* 0x000000080500720c */ /* 0x000fc40003fc6270 */
[----:B------:R-:W-:Y:S02]  /*17240*/  ISETP.GE.AND P5, PT, R5, R6, PT ;  /* 0x000000060500720c */ /* 0x000fe40003fa6270 */
[----:B------:R-:W-:Y:S01]  /*17250*/  FSEL R98, R9, -INF , !P3 ;  /* 0xff80000009627808 */ /* 0x000fe20005800000 */
[----:B------:R-:W-:Y:S01]  /*17260*/  FFMA.FTZ R9, R153, R24, R33 ;  /* 0x0000001899097223 */ /* 0x000fe20000010021 */
[----:B------:R-:W-:Y:S01]  /*17270*/  FSEL R128, R7, -INF , !P4 ;  /* 0xff80000007807808 */ /* 0x000fe20006000000 */
[C---:B------:R-:W-:Y:S01]  /*17280*/  FFMA.FTZ R7, R153.reuse, R26, R34 ;  /* 0x0000001a99077223 */ /* 0x040fe20000010022 */
[----:B--2---:R-:W-:Y:S01]  /*17290*/  IADD3 R5, R2, 0x58, RZ ;  /* 0x0000005802057810 */ /* 0x004fe20007ffe0ff */
[----:B------:R-:W-:Y:S01]  /*172a0*/  FFMA.FTZ R10, R153, R24, R35 ;  /* 0x00000018990a7223 */ /* 0x000fe20000010023 */
[C---:B------:R-:W-:Y:S02]  /*172b0*/  ISETP.GE.AND P3, PT, R4.reuse, R8, PT ;  /* 0x000000080400720c */ /* 0x040fe40003f66270 */
[----:B------:R3:W2:Y:S01]  /*172c0*/  I2F R24, R5 ;  /* 0x0000000500187306 */ /* 0x0006a20000201400 */
[----:B------:R-:W-:-:S02]  /*172d0*/  ISETP.GE.AND P4, PT, R4, R6, PT ;  /* 0x000000060400720c */ /* 0x000fc40003f86270 */
[----:B------:R-:W-:Y:S02]  /*172e0*/  FSEL R96, R7, -INF , !P2 ;  /* 0xff80000007607808 */ /* 0x000fe40005000000 */
[----:B------:R-:W-:Y:S02]  /*172f0*/  FSEL R97, R9, -INF , !P0 ;  /* 0xff80000009617808 */ /* 0x000fe40004000000 */
[----:B-1----:R-:W-:Y:S02]  /*17300*/  IADD3 R4, R2, 0x59, RZ ;  /* 0x0000005902047810 */ /* 0x002fe40007ffe0ff */
[C---:B------:R-:W-:Y:S02]  /*17310*/  ISETP.GE.AND P2, PT, R5.reuse, R8, PT ;  /* 0x000000080500720c */ /* 0x040fe40003f46270 */
[----:B------:R-:W-:Y:S01]  /*17320*/  ISETP.GE.AND P0, PT, R5, R6, PT ;  /* 0x000000060500720c */ /* 0x000fe20003f06270 */
[----:B------:R-:W-:Y:S01]  /*17330*/  HMMA.16816.F32 R32, R12, R44, R80 ;  /* 0x0000002c0c20723c */ /* 0x000fe20000001850 */
[----:B------:R1:W1:Y:S01]  /*17340*/  I2F R27, R4 ;  /* 0x00000004001b7306 */ /* 0x0002620000201400 */
[----:B---3--:R-:W-:-:S02]  /*17350*/  FFMA.FTZ R5, R153, R25, R28 ;  /* 0x0000001999057223 */ /* 0x008fc4000001001c */
[C---:B------:R-:W-:Y:S02]  /*17360*/  FFMA.FTZ R7, R153.reuse, R25, R30 ;  /* 0x0000001999077223 */ /* 0x040fe4000001001e */
[-C--:B----4-:R-:W-:Y:S01]  /*17370*/  FFMA.FTZ R9, R153, R11.reuse, R29 ;  /* 0x0000000b99097223 */ /* 0x090fe2000001001d */
[----:B------:R-:W-:Y:S02]  /*17380*/  FSEL R137, R5, -INF , !P6 ;  /* 0xff80000005897808 */ /* 0x000fe40007000000 */
[----:B------:R-:W-:Y:S01]  /*17390*/  IADD3 R5, R2, 0x60, RZ ;  /* 0x0000006002057810 */ /* 0x000fe20007ffe0ff */
[----:B------:R-:W-:Y:S01]  /*173a0*/  HMMA.16816.F32 R72, R16, R64, R72 ;  /* 0x000000401048723c */ /* 0x000fe20000001848 */
[----:B------:R-:W-:Y:S01]  /*173b0*/  FSEL R112, R10, -INF , !P1 ;  /* 0xff8000000a707808 */ /* 0x000fe20004800000 */
[----:B------:R-:W-:Y:S01]  /*173c0*/  FFMA.FTZ R10, R153, R11, R31 ;  /* 0x0000000b990a7223 */ /* 0x000fe2000001001f */
[----:B------:R-:W-:Y:S01]  /*173d0*/  FSEL R131, R7, -INF , !P5 ;  /* 0xff80000007837808 */ /* 0x000fe20006800000 */
[----:B------:R2:W3:Y:S01]  /*173e0*/  I2F R11, R5 ;  /* 0x00000005000b7306 */ /* 0x0004e20000201400 */
[----:B------:R-:W-:-:S02]  /*173f0*/  FSEL R136, R9, -INF , !P3 ;  /* 0xff80000009887808 */ /* 0x000fc40005800000 */
[C---:B------:R-:W-:Y:S01]  /*17400*/  ISETP.GE.AND P1, PT, R4.reuse, R8, PT ;  /* 0x000000080400720c */ /* 0x040fe20003f26270 */
[C---:B------:R-:W-:Y:S01]  /*17410*/  HMMA.16816.F32 R100, R16.reuse, R66, R100 ;  /* 0x000000421064723c */ /* 0x040fe20000001864 */
[----:B------:R-:W-:Y:S02]  /*17420*/  ISETP.GE.AND P6, PT, R4, R6, PT ;  /* 0x000000060400720c */ /* 0x000fe40003fc6270 */
[C---:B------:R-:W-:Y:S02]  /*17430*/  ISETP.GE.AND P5, PT, R5.reuse, R8, PT ;  /* 0x000000080500720c */ /* 0x040fe40003fa6270 */
[----:B------:R-:W-:Y:S02]  /*17440*/  ISETP.GE.AND P3, PT, R5, R6, PT ;  /* 0x000000060500720c */ /* 0x000fe40003f66270 */
[----:B-1----:R-:W-:Y:S01]  /*17450*/  IADD3 R4, R2, 0x61, RZ ;  /* 0x0000006102047810 */ /* 0x002fe20007ffe0ff */
[----:B------:R-:W-:Y:S01]  /*17460*/  HMMA.16816.F32 R64, R16, R50, R140 ;  /* 0x000000321040723c */ /* 0x000fe2000000188c */
[----:B------:R-:W1:Y:S01]  /*17470*/  LDSM.16.M88.4 R48, [R185+0x4000] ;  /* 0x00400000b930783b */ /* 0x000e620000000200 */
[C---:B--2---:R-:W-:Y:S01]  /*17480*/  FFMA.FTZ R5, R153.reuse, R24, R20 ;  /* 0x0000001899057223 */ /* 0x044fe20000010014 */
[----:B------:R2:W4:Y:S01]  /*17490*/  I2F R26, R4 ;  /* 0x00000004001a7306 */ /* 0x0005220000201400 */
[----:B------:R-:W-:Y:S01]  /*174a0*/  FSEL R113, R10, -INF , !P4 ;  /* 0xff8000000a717808 */ /* 0x000fe20006000000 */
[----:B------:R-:W-:-:S02]  /*174b0*/  FFMA.FTZ R7, R153, R27, R21 ;  /* 0x0000001b99077223 */ /* 0x000fc40000010015 */
[----:B------:R-:W-:Y:S01]  /*174c0*/  FSEL R129, R5, -INF , !P2 ;  /* 0xff80000005817808 */ /* 0x000fe20005000000 */
[----:B------:R-:W-:Y:S01]  /*174d0*/  FFMA.FTZ R5, R153, R24, R22 ;  /* 0x0000001899057223 */ /* 0x000fe20000010016 */
[C---:B------:R-:W-:Y:S02]  /*174e0*/  ISETP.GE.AND P4, PT, R4.reuse, R8, PT ;  /* 0x000000080400720c */ /* 0x040fe40003f86270 */
[----:B------:R-:W-:Y:S01]  /*174f0*/  ISETP.GE.AND P2, PT, R4, R6, PT ;  /* 0x000000060400720c */ /* 0x000fe20003f46270 */
[----:B------:R-:W-:Y:S01]  /*17500*/  HMMA.16816.F32 R28, R12, R46, R116 ;  /* 0x0000002e0c1c723c */ /* 0x000fe20000001874 */
[----:B------:R-:W-:Y:S02]  /*17510*/  FSEL R99, R5, -INF , !P0 ;  /* 0xff80000005637808 */ /* 0x000fe40004000000 */
[----:B------:R-:W-:Y:S02]  /*17520*/  FSEL R114, R7, -INF , !P1 ;  /* 0xff80000007727808 */ /* 0x000fe40004800000 */
[----:B--2---:R-:W-:Y:S01]  /*17530*/  IADD3 R4, R2, 0x68, RZ ;  /* 0x0000006802047810 */ /* 0x004fe20007ffe0ff */
[----:B------:R-:W-:-:S02]  /*17540*/  FFMA.FTZ R5, R153, R27, R23 ;  /* 0x0000001b99057223 */ /* 0x000fc40000010017 */
[----:B------:R-:W-:Y:S01]  /*17550*/  HMMA.16816.F32 R60, R16, R40, R248 ;  /* 0x00000028103c723c */ /* 0x000fe200000018f8 */
[----:B---3--:R-:W-:Y:S01]  /*17560*/  FFMA.FTZ R9, R153, R11, R32 ;  /* 0x0000000b99097223 */ /* 0x008fe20000010020 */
[----:B------:R2:W3:Y:S01]  /*17570*/  I2F R24, R4 ;  /* 0x0000000400187306 */ /* 0x0004e20000201400 */
[C---:B------:R-:W-:Y:S01]  /*17580*/  ISETP.GE.AND P0, PT, R4.reuse, R8, PT ;  /* 0x000000080400720c */ /* 0x040fe20003f06270 */
[----:B------:R-:W-:Y:S01]  /*17590*/  LDSM.16.M88.4 R44, [R180+0x6000] ;  /* 0x00600000b42c783b */ /* 0x000fe20000000200 */
[----:B------:R-:W-:Y:S02]  /*175a0*/  ISETP.GE.AND P1, PT, R4, R6, PT ;  /* 0x000000060400720c */ /* 0x000fe40003f26270 */
[----:B------:R-:W-:Y:S01]  /*175b0*/  FSEL R115, R5, -INF , !P6 ;  /* 0xff80000005737808 */ /* 0x000fe20007000000 */
[----:B------:R-:W-:Y:S01]  /*175c0*/  HMMA.16816.F32 R20, R12, R36, R72 ;  /* 0x000000240c14723c */ /* 0x000fe20000001848 */
[----:B------:R-:W-:Y:S01]  /*175d0*/  FSEL R140, R9, -INF , !P5 ;  /* 0xff800000098c7808 */ /* 0x000fe20006800000 */
[----:B----4-:R-:W-:Y:S01]  /*175e0*/  FFMA.FTZ R9, R153, R26, R33 ;  /* 0x0000001a99097223 */ /* 0x010fe20000010021 */
[----:B--2---:R-:W-:-:S04]  /*175f0*/  IADD3 R4, R2, 0x69, RZ ;  /* 0x0000006902047810 */ /* 0x004fc80007ffe0ff */
[----:B------:R2:W4:Y:S01]  /*17600*/  I2F R25, R4 ;  /* 0x0000000400197306 */ /* 0x0005220000201400 */
[C---:B------:R-:W-:Y:S02]  /*17610*/  ISETP.GE.AND P6, PT, R4.reuse, R8, PT ;  /* 0x000000080400720c */ /* 0x040fe40003fc6270 */
[-C--:B------:R-:W-:Y:S02]  /*17620*/  ISETP.GE.AND P5, PT, R4, R6.reuse, PT ;  /* 0x000000060400720c */ /* 0x080fe40003fa6270 */
[C---:B------:R-:W-:Y:S02]  /*17630*/  IADD3 R7, R2.reuse, 0x70, RZ ;  /* 0x0000007002077810 */ /* 0x040fe40007ffe0ff */
[----:B------:R-:W-:Y:S02]  /*17640*/  IADD3 R5, R2, 0x71, RZ ;  /* 0x0000007102057810 */ /* 0x000fe40007ffe0ff */
[----:B------:R-:W-:Y:S01]  /*17650*/  FSEL R119, R9, -INF , !P4 ;  /* 0xff80000009777808 */ /* 0x000fe20006000000 */
[----:B--2---:R-:W-:Y:S01]  /*17660*/  FFMA.FTZ R4, R153, R11, R34 ;  /* 0x0000000b99047223 */ /* 0x004fe20000010022 */
[----:B------:R-:W-:Y:S01]  /*17670*/  ISETP.GE.AND P4, PT, R7, R6, PT ;  /* 0x000000060700720c */ /* 0x000fe20003f86270 */
[----:B------:R2:W1:Y:S03]  /*17680*/  I2F R11, R7 ;  /* 0x00000007000b7306 */ /* 0x0004660000201400 */
[----:B------:R-:W-:-:S02]  /*17690*/  FSEL R117, R4, -INF , !P3 ;  /* 0xff80000004757808 */ /* 0x000fc40005800000 */
[----:B------:R-:W-:Y:S01]  /*176a0*/  ISETP.GE.AND P3, PT, R7, R8, PT ;  /* 0x000000080700720c */ /* 0x000fe20003f66270 */
[----:B------:R-:W-:Y:S01]  /*176b0*/  HMMA.16816.F32 R36, R12, R38, R100 ;  /* 0x000000260c24723c */ /* 0x000fe20000001864 */
[C---:B---3--:R-:W-:Y:S01]  /*176c0*/  FFMA.FTZ R10, R153.reuse, R24, R28 ;  /* 0x00000018990a7223 */ /* 0x048fe2000001001c */
[----:B------:R-:W-:Y:S01]  /*176d0*/  IADD3 R4, R2, 0x78, RZ ;  /* 0x0000007802047810 */ /* 0x000fe20007ffe0ff */
[----:B--2---:R-:W-:Y:S02]  /*176e0*/  FFMA.FTZ R7, R153, R26, R35 ;  /* 0x0000001a99077223 */ /* 0x004fe40000010023 */
[----:B------:R-:W2:Y:S01]  /*176f0*/  LDSM.16.M88.4 R32, [R185+0x4800] ;  /* 0x00480000b920783b */ /* 0x000ea20000000200 */
[----:B------:R3:W1:Y:S02]  /*17700*/  I2F R26, R5 ;  /* 0x00000005001a7306 */ /* 0x0006640000201400 */
[----:B------:R-:W-:Y:S01]  /*17710*/  FSEL R101, R7, -INF , !P2 ;  /* 0xff80000007657808 */ /* 0x000fe20005000000 */
[----:B----4-:R-:W-:-:S02]  /*17720*/  FFMA.FTZ R7, R153, R25, R29 ;  /* 0x0000001999077223 */ /* 0x010fc4000001001d */
[----:B------:R-:W-:Y:S01]  /*17730*/  FFMA.FTZ R9, R153, R24, R30 ;  /* 0x0000001899097223 */ /* 0x000fe2000001001e */
[----:B------:R-:W-:Y:S02]  /*17740*/  FSEL R102, R10, -INF , !P0 ;  /* 0xff8000000a667808 */ /* 0x000fe40004000000 */
[----:B------:R4:W2:Y:S01]  /*17750*/  I2F R24, R4 ;  /* 0x0000000400187306 */ /* 0x0008a20000201400 */
[----:B------:R-:W-:Y:S01]  /*17760*/  FSEL R116, R7, -INF , !P6 ;  /* 0xff80000007747808 */ /* 0x000fe20007000000 */
[----:B------:R-:W-:Y:S01]  /*17770*/  FFMA.FTZ R7, R153, R25, R31 ;  /* 0x0000001999077223 */ /* 0x000fe2000001001f */
[C---:B------:R-:W-:Y:S02]  /*17780*/  ISETP.GE.AND P2, PT, R5.reuse, R8, PT ;  /* 0x000000080500720c */ /* 0x040fe40003f46270 */
[----:B------:R-:W-:Y:S01]  /*17790*/  ISETP.GE.AND P0, PT, R5, R6, PT ;  /* 0x000000060500720c */ /* 0x000fe20003f06270 */
[----:B------:R-:W-:Y:S01]  /*177a0*/  HMMA.16816.F32 R80, R16, R42, R160 ;  /* 0x0000002a1050723c */ /* 0x000fe200000018a0 */
[----:B---3--:R-:W-:Y:S01]  /*177b0*/  IADD3 R5, R2, 0x79, RZ ;  /* 0x0000007902057810 */ /* 0x008fe20007ffe0ff */
[-C--:B-1----:R-:W-:Y:S01]  /*177c0*/  FFMA.FTZ R10, R153, R11.reuse, R20 ;  /* 0x0000000b990a7223 */ /* 0x082fe20000010014 */
[----:B------:R-:W-:Y:S01]  /*177d0*/  FSEL R100, R9, -INF , !P1 ;  /* 0xff80000009647808 */ /* 0x000fe20004800000 */
[----:B------:R-:W-:Y:S01]  /*177e0*/  FFMA.FTZ R9, R153, R11, R22 ;  /* 0x0000000b99097223 */ /* 0x000fe20000010016 */
[----:B------:R-:W-:-:S03]  /*177f0*/  FSEL R103, R7, -INF , !P5 ;  /* 0xff80000007677808 */ /* 0x000fc60006800000 */
[C---:B------:R-:W-:Y:S01]  /*17800*/  HMMA.16816.F32 R40, R12.reuse, R48, R144 ;  /* 0x000000300c28723c */ /* 0x040fe20000001890 */
[----:B------:R1:W3:Y:S01]  /*17810*/  I2F R11, R5 ;  /* 0x00000005000b7306 */ /* 0x0002e20000201400 */
[C---:B------:R-:W-:Y:S01]  /*17820*/  ISETP.GE.AND P1, PT, R4.reuse, R8, PT ;  /* 0x000000080400720c */ /* 0x040fe20003f26270 */
[----:B------:R-:W-:Y:S01]  /*17830*/  FFMA.FTZ R7, R153, R26, R21 ;  /* 0x0000001a99077223 */ /* 0x000fe20000010015 */
[----:B------:R-:W-:Y:S02]  /*17840*/  ISETP.GE.AND P6, PT, R4, R6, PT ;  /* 0x000000060400720c */ /* 0x000fe40003fc6270 */
[----:B----4-:R-:W-:Y:S02]  /*17850*/  IADD3 R4, R2, 0x80, RZ ;  /* 0x0000008002047810 */ /* 0x010fe40007ffe0ff */
[----:B------:R-:W-:Y:S01]  /*17860*/  HMMA.16816.F32 R28, R12, R50, R52 ;  /* 0x000000320c1c723c */ /* 0x000fe20000001834 */
[----:B------:R-:W-:Y:S01]  /*17870*/  FSEL R145, R10, -INF , !P3 ;  /* 0xff8000000a917808 */ /* 0x000fe20005800000 */
[----:B------:R4:W3:Y:S01]  /*17880*/  I2F R25, R4 ;  /* 0x0000000400197306 */ /* 0x0008e20000201400 */
[----:B------:R-:W-:Y:S01]  /*17890*/  FSEL R143, R9, -INF , !P4 ;  /* 0xff800000098f7808 */ /* 0x000fe20006000000 */
[----:B------:R-:W3:Y:S01]  /*178a0*/  LDSM.16.M88.4 R52, [R185+0x5000] ;  /* 0x00500000b934783b */ /* 0x000ee20000000200 */
[----:B------:R-:W-:-:S02]  /*178b0*/  FSEL R144, R7, -INF , !P2 ;  /* 0xff80000007907808 */ /* 0x000fc40005000000 */
[C---:B------:R-:W-:Y:S01]  /*178c0*/  ISETP.GE.AND P5, PT, R5.reuse, R8, PT ;  /* 0x000000080500720c */ /* 0x040fe20003fa6270 */
[----:B------:R-:W3:Y:S01]  /*178d0*/  LDSM.16.M88.4 R48, [R185+0x5800] ;  /* 0x00580000b930783b */ /* 0x000ee20000000200 */
[----:B------:R-:W-:Y:S02]  /*178e0*/  ISETP.GE.AND P3, PT, R5, R6, PT ;  /* 0x000000060500720c */ /* 0x000fe40003f66270 */
[C---:B------:R-:W-:Y:S02]  /*178f0*/  ISETP.GE.AND P4, PT, R4.reuse, R8, PT ;  /* 0x000000080400720c */ /* 0x040fe40003f86270 */
[----:B------:R-:W-:Y:S01]  /*17900*/  ISETP.GE.AND P2, PT, R4, R6, PT ;  /* 0x000000060400720c */ /* 0x000fe20003f46270 */
[C---:B------:R-:W-:Y:S01]  /*17910*/  FFMA.FTZ R7, R153.reuse, R26, R23 ;  /* 0x0000001a99077223 */ /* 0x040fe20000010017 */
[C---:B-1----:R-:W-:Y:S01]  /*17920*/  IADD3 R5, R2.reuse, 0x81, RZ ;  /* 0x0000008102057810 */ /* 0x042fe20007ffe0ff */
[CC--:B--2---:R-:W-:Y:S01]  /*17930*/  FFMA.FTZ R9, R153.reuse, R24.reuse, R36 ;  /* 0x0000001899097223 */ /* 0x0c4fe20000010024 */
[----:B----4-:R-:W-:Y:S01]  /*17940*/  IADD3 R4, R2, 0x88, RZ ;  /* 0x0000008802047810 */ /* 0x010fe20007ffe0ff */
[----:B------:R-:W-:-:S02]  /*17950*/  FFMA.FTZ R10, R153, R24, R38 ;  /* 0x00000018990a7223 */ /* 0x000fc40000010026 */
[----:B------:R1:W2:Y:S01]  /*17960*/  I2F R24, R5 ;  /* 0x0000000500187306 */ /* 0x0002a20000201400 */
[----:B------:R-:W-:Y:S02]  /*17970*/  FSEL R138, R7, -INF , !P0 ;  /* 0xff800000078a7808 */ /* 0x000fe40004000000 */
[----:B------:R-:W-:Y:S01]  /*17980*/  FSEL R142, R9, -INF , !P1 ;  /* 0xff800000098e7808 */ /* 0x000fe20004800000 */
[----:B---3--:R-:W-:Y:S01]  /*17990*/  FFMA.FTZ R7, R153, R11, R39 ;  /* 0x0000000b99077223 */ /* 0x008fe20000010027 */
[----:B------:R-:W-:-:S03]  /*179a0*/  ISETP.GE.AND P0, PT, R5, R8, PT ;  /* 0x000000080500720c */ /* 0x000fc60003f06270 */
[----:B------:R3:W4:Y:S01]  /*179b0*/  I2F R27, R4 ;  /* 0x00000004001b7306 */ /* 0x0007220000201400 */
[----:B------:R-:W-:Y:S01]  /*179c0*/  ISETP.GE.AND P1, PT, R5, R6, PT ;  /* 0x000000060500720c */ /* 0x000fe20003f26270 */
[C---:B------:R-:W-:Y:S01]  /*179d0*/  FFMA.FTZ R9, R153.reuse, R25, R40 ;  /* 0x0000001999097223 */ /* 0x040fe20000010028 */
[----:B------:R-:W-:Y:S01]  /*179e0*/  FSEL R118, R10, -INF , !P6 ;  /* 0xff8000000a767808 */ /* 0x000fe20007000000 */
[----:B-1----:R-:W-:Y:S01]  /*179f0*/  FFMA.FTZ R5, R153, R11, R37 ;  /* 0x0000000b99057223 */ /* 0x002fe20000010025 */
[----:B------:R-:W-:Y:S01]  /*17a00*/  FSEL R141, R7, -INF , !P3 ;  /* 0xff800000078d7808 */ /* 0x000fe20005800000 */
[----:B------:R-:W-:Y:S01]  /*17a10*/  FFMA.FTZ R7, R153, R25, R42 ;  /* 0x0000001999077223 */ /* 0x000fe2000001002a */
[C---:B------:R-:W-:Y:S01]  /*17a20*/  ISETP.GE.AND P6, PT, R4.reuse, R8, PT ;  /* 0x000000080400720c */ /* 0x040fe20003fc6270 */
[C---:B------:R-:W-:Y:S01]  /*17a30*/  HMMA.16816.F32 R20, R12.reuse, R32, R56 ;  /* 0x000000200c14723c */ /* 0x040fe20000001838 */
[----:B------:R-:W-:Y:S02]  /*17a40*/  FSEL R139, R5, -INF , !P5 ;  /* 0xff800000058b7808 */ /* 0x000fe40006800000 */
[----:B------:R-:W-:Y:S01]  /*17a50*/  FSEL R161, R9, -INF , !P4 ;  /* 0xff80000009a17808 */ /* 0x000fe20006000000 */
[C---:B--2---:R-:W-:Y:S01]  /*17a60*/  FFMA.FTZ R10, R153.reuse, R24, R41 ;  /* 0x00000018990a7223 */ /* 0x044fe20000010029 */
[----:B------:R-:W-:Y:S01]  /*17a70*/  ISETP.GE.AND P5, PT, R4, R6, PT ;  /* 0x000000060400720c */ /* 0x000fe20003fa6270 */
[----:B------:R-:W1:Y:S01]  /*17a80*/  LDSM.16.M88.4 R36, [R185+0x6000] ;  /* 0x00600000b924783b */ /* 0x000e620000000200 */
[C---:B---3--:R-:W-:Y:S01]  /*17a90*/  IADD3 R4, R2.reuse, 0x89, RZ ;  /* 0x0000008902047810 */ /* 0x048fe20007ffe0ff */
[----:B------:R-:W-:Y:S01]  /*17aa0*/  FFMA.FTZ R9, R153, R24, R43 ;  /* 0x0000001899097223 */ /* 0x000fe2000001002b */
[----:B------:R-:W-:Y:S01]  /*17ab0*/  FSEL R147, R7, -INF , !P2 ;  /* 0xff80000007937808 */ /* 0x000fe20005000000 */
[----:B----4-:R-:W-:Y:S01]  /*17ac0*/  FFMA.FTZ R7, R153, R27, R28 ;  /* 0x0000001b99077223 */ /* 0x010fe2000001001c */
[----:B------:R2:W3:Y:S01]  /*17ad0*/  I2F R26, R4 ;  /* 0x00000004001a7306 */ /* 0x0004e20000201400 */
[----:B------:R-:W-:Y:S01]  /*17ae0*/  IADD3 R5, R2, 0x90, RZ ;  /* 0x0000009002057810 */ /* 0x000fe20007ffe0ff */
[----:B------:R-:W-:Y:S01]  /*17af0*/  HMMA.16816.F32 R32, R12, R34, R92 ;  /* 0x000000220c20723c */ /* 0x000fe2000000185c */
[C---:B------:R-:W-:Y:S01]  /*17b00*/  ISETP.GE.AND P3, PT, R4.reuse, R8, PT ;  /* 0x000000080400720c */ /* 0x040fe20003f66270 */
[----:B------:R-:W4:Y:S01]  /*17b10*/  LDSM.16.M88.4 R56, [R180+0x6800] ;  /* 0x00680000b438783b */ /* 0x000f220000000200 */
[----:B------:R-:W-:-:S02]  /*17b20*/  ISETP.GE.AND P4, PT, R4, R6, PT ;  /* 0x000000060400720c */ /* 0x000fc40003f86270 */
[----:B------:R-:W-:Y:S01]  /*17b30*/  FSEL R146, R9, -INF , !P1 ;  /* 0xff80000009927808 */ /* 0x000fe20004800000 */
[----:B------:R-:W1:Y:S01]  /*17b40*/  I2F R25, R5 ;  /* 0x0000000500197306 */ /* 0x000e620000201400 */
[----:B------:R-:W-:Y:S02]  /*17b50*/  FSEL R149, R7, -INF , !P6 ;  /* 0xff80000007957808 */ /* 0x000fe40007000000 */
[----:B--2---:R-:W-:-:S05]  /*17b60*/  IADD3 R4, R2, 0x91, RZ ;  /* 0x0000009102047810 */ /* 0x004fca0007ffe0ff */
[----:B------:R2:W1:Y:S01]  /*17b70*/  I2F R24, R4 ;  /* 0x0000000400187306 */ /* 0x0004620000201400 */
[C---:B------:R-:W-:Y:S02]  /*17b80*/  ISETP.GE.AND P1, PT, R4.reuse, R8, PT ;  /* 0x000000080400720c */ /* 0x040fe40003f26270 */
[----:B------:R-:W-:Y:S01]  /*17b90*/  ISETP.GE.AND P6, PT, R4, R6, PT ;  /* 0x000000060400720c */ /* 0x000fe20003fc6270 */
[----:B------:R-:W-:Y:S01]  /*17ba0*/  FFMA.FTZ R7, R153, R27, R30 ;  /* 0x0000001b99077223 */ /* 0x000fe2000001001e */
[----:B------:R-:W-:Y:S02]  /*17bb0*/  FSEL R148, R10, -INF , !P0 ;  /* 0xff8000000a947808 */ /* 0x000fe40004000000 */
[C---:B------:R-:W-:Y:S02]  /*17bc0*/  ISETP.GE.AND P2, PT, R5.reuse, R8, PT ;  /* 0x000000080500720c */ /* 0x040fe40003f46270 */
[----:B------:R-:W-:Y:S02]  /*17bd0*/  ISETP.GE.AND P0, PT, R5, R6, PT ;  /* 0x000000060500720c */ /* 0x000fe40003f06270 */
[----:B--2---:R-:W-:-:S04]  /*17be0*/  IADD3 R4, R2, 0x98, RZ ;  /* 0x0000009802047810 */ /* 0x004fc80007ffe0ff */
[----:B------:R-:W2:Y:S01]  /*17bf0*/  I2F R11, R4 ;  /* 0x00000004000b7306 */ /* 0x000ea20000201400 */
[----:B------:R-:W-:Y:S01]  /*17c00*/  IADD3 R5, R2, 0x99, RZ ;  /* 0x0000009902057810 */ /* 0x000fe20007ffe0ff */
[-C--:B---3--:R-:W-:Y:S01]  /*17c10*/  FFMA.FTZ R9, R153, R26.reuse, R29 ;  /* 0x0000001a99097223 */ /* 0x088fe2000001001d */
[----:B------:R-:W-:Y:S01]  /*17c20*/  FSEL R92, R7, -INF , !P5 ;  /* 0xff800000075c7808 */ /* 0x000fe20006800000 */
[C---:B------:R-:W-:Y:S02]  /*17c30*/  FFMA.FTZ R7, R153.reuse, R26, R31 ;  /* 0x0000001a99077223 */ /* 0x040fe4000001001f */
[-C--:B-1----:R-:W-:Y:S02]  /*17c40*/  FFMA.FTZ R10, R153, R25.reuse, R20 ;  /* 0x00000019990a7223 */ /* 0x082fe40000010014 */
[----:B------:R1:W3:Y:S01]  /*17c50*/  I2F R26, R5 ;  /* 0x00000005001a7306 */ /* 0x0002e20000201400 */
[----:B------:R-:W-:Y:S01]  /*17c60*/  FSEL R94, R9, -INF , !P3 ;  /* 0xff800000095e7808 */ /* 0x000fe20005800000 */
[----:B------:R-:W-:Y:S01]  /*17c70*/  FFMA.FTZ R9, R153, R25, R22 ;  /* 0x0000001999097223 */ /* 0x000fe20000010016 */
[----:B------:R-:W-:Y:S01]  /*17c80*/  FSEL R93, R7, -INF , !P4 ;  /* 0xff800000075d7808 */ /* 0x000fe20006000000 */
[----:B------:R-:W-:Y:S01]  /*17c90*/  FFMA.FTZ R7, R153, R24, R21 ;  /* 0x0000001899077223 */ /* 0x000fe20000010015 */
[----:B------:R-:W-:Y:S01]  /*17ca0*/  HMMA.16816.F32 R40, R12, R52, R68 ;  /* 0x000000340c28723c */ /* 0x000fe20000001844 */
[----:B------:R-:W-:-:S02]  /*17cb0*/  FSEL R173, R10, -INF , !P2 ;  /* 0xff8000000aad7808 */ /* 0x000fc40005000000 */
[C---:B------:R-:W-:Y:S02]  /*17cc0*/  ISETP.GE.AND P5, PT, R4.reuse, R8, PT ;  /* 0x000000080400720c */ /* 0x040fe40003fa6270 */
[----:B------:R-:W-:Y:S02]  /*17cd0*/  ISETP.GE.AND P3, PT, R4, R6, PT ;  /* 0x000000060400720c */ /* 0x000fe40003f66270 */
[C---:B------:R-:W-:Y:S02]  /*17ce0*/  ISETP.GE.AND P4, PT, R5.reuse, R8, PT ;  /* 0x000000080500720c */ /* 0x040fe40003f86270 */
[----:B------:R-:W-:Y:S02]  /*17cf0*/  ISETP.GE.AND P2, PT, R5, R6, PT ;  /* 0x000000060500720c */ /* 0x000fe40003f46270 */
[----:B------:R-:W-:Y:S01]  /*17d00*/  FSEL R163, R9, -INF , !P0 ;  /* 0xff80000009a37808 */ /* 0x000fe20004000000 */
[----:B--2---:R-:W-:Y:S01]  /*17d10*/  FFMA.FTZ R9, R153, R11, R32 ;  /* 0x0000000b99097223 */ /* 0x004fe20000010020 */
[----:B------:R-:W-:Y:S01]  /*17d20*/  FSEL R172, R7, -INF , !P1 ;  /* 0xff80000007ac7808 */ /* 0x000fe20004800000 */
[----:B------:R-:W-:Y:S01]  /*17d30*/  FFMA.FTZ R7, R153, R24, R23 ;  /* 0x0000001899077223 */ /* 0x000fe20000010017 */
[----:B------:R-:W-:-:S02]  /*17d40*/  IADD3 R4, R2, 0xa0, RZ ;  /* 0x000000a002047810 */ /* 0x000fc40007ffe0ff */
[----:B-1----:R-:W-:Y:S01]  /*17d50*/  IADD3 R5, R2, 0xa1, RZ ;  /* 0x000000a102057810 */ /* 0x002fe20007ffe0ff */
[----:B------:R-:W-:Y:S01]  /*17d60*/  HMMA.16816.F32 R20, R12, R54, R64 ;  /* 0x000000360c14723c */ /* 0x000fe20000001840 */
[----:B------:R1:W2:Y:S01]  /*17d70*/  I2F R25, R4 ;  /* 0x0000000400197306 */ /* 0x0002a20000201400 */
[C---:B------:R-:W-:Y:S01]  /*17d80*/  ISETP.GE.AND P0, PT, R4.reuse, R8, PT ;  /* 0x000000080400720c */ /* 0x040fe20003f06270 */
[----:B------:R-:W-:Y:S01]  /*17d90*/  FFMA.FTZ R10, R153, R11, R34 ;  /* 0x0000000b990a7223 */ /* 0x000fe20000010022 */
[----:B------:R-:W-:Y:S01]  /*17da0*/  ISETP.GE.AND P1, PT, R4, R6, PT ;  /* 0x000000060400720c */ /* 0x000fe20003f26270 */
[----:B------:R-:W4:Y:S01]  /*17db0*/  LDSM.16.M88.4 R52, [R180+0x7000] ;  /* 0x00700000b434783b */ /* 0x000f220000000200 */
[----:B------:R-:W-:Y:S02]  /*17dc0*/  FSEL R150, R7, -INF , !P6 ;  /* 0xff80000007967808 */ /* 0x000fe40007000000 */
[----:B------:R-:W-:Y:S01]  /*17dd0*/  FSEL R162, R9, -INF , !P5 ;  /* 0xff80000009a27808 */ /* 0x000fe20006800000 */
[----:B------:R3:W2:Y:S01]  /*17de0*/  I2F R24, R5 ;  /* 0x0000000500187306 */ /* 0x0006a20000201400 */
[----:B------:R-:W-:-:S02]  /*17df0*/  ISETP.GE.AND P6, PT, R5, R8, PT ;  /* 0x000000080500720c */ /* 0x000fc40003fc6270 */
[----:B------:R-:W-:Y:S02]  /*17e00*/  ISETP.GE.AND P5, PT, R5, R6, PT ;  /* 0x000000060500720c */ /* 0x000fe40003fa6270 */
[----:B-1----:R-:W-:-:S04]  /*17e10*/  IADD3 R4, R2, 0xa8, RZ ;  /* 0x000000a802047810 */ /* 0x002fc80007ffe0ff */
[----:B------:R-:W1:Y:S01]  /*17e20*/  I2F R11, R4 ;  /* 0x00000004000b7306 */ /* 0x000e620000201400 */
[CC--:B---3--:R-:W-:Y:S02]  /*17e30*/  FFMA.FTZ R5, R153.reuse, R26.reuse, R33 ;  /* 0x0000001a99057223 */ /* 0x0c8fe40000010021 */
[----:B------:R-:W-:-:S03]  /*17e40*/  FFMA.FTZ R7, R153, R26, R35 ;  /* 0x0000001a99077223 */ /* 0x000fc60000010023 */
[----:B------:R-:W-:Y:S02]  /*17e50*/  FSEL R160, R5, -INF , !P4 ;  /* 0xff80000005a07808 */ /* 0x000fe40006000000 */
[----:B------:R-:W-:Y:S01]  /*17e60*/  IADD3 R5, R2, 0xa9, RZ ;  /* 0x000000a902057810 */ /* 0x000fe20007ffe0ff */
[----:B------:R-:W-:Y:S01]  /*17e70*/  HMMA.16816.F32 R76, R16, R44, R200 ;  /* 0x0000002c104c723c */ /* 0x000fe200000018c8 */
[----:B------:R-:W-:Y:S02]  /*17e80*/  FSEL R151, R7, -INF , !P2 ;  /* 0xff80000007977808 */ /* 0x000fe40005000000 */
[----:B------:R3:W3:Y:S01]  /*17e90*/  I2F R28, R5 ;  /* 0x00000005001c7306 */ /* 0x0006e20000201400 */
[----:B------:R-:W-:Y:S01]  /*17ea0*/  FSEL R95, R10, -INF , !P3 ;  /* 0xff8000000a5f7808 */ /* 0x000fe20005800000 */
[C---:B--2---:R-:W-:Y:S02]  /*17eb0*/  FFMA.FTZ R9, R153.reuse, R25, R42 ;  /* 0x0000001999097223 */ /* 0x044fe4000001002a */
[----:B------:R-:W-:-:S02]  /*17ec0*/  FFMA.FTZ R7, R153, R24, R41 ;  /* 0x0000001899077223 */ /* 0x000fc40000010029 */
[----:B------:R-:W-:Y:S01]  /*17ed0*/  FFMA.FTZ R10, R153, R25, R40 ;  /* 0x00000019990a7223 */ /* 0x000fe20000010028 */
[----:B------:R-:W-:Y:S01]  /*17ee0*/  HMMA.16816.F32 R72, R16, R46, R208 ;  /* 0x0000002e1048723c */ /* 0x000fe200000018d0 */
[----:B------:R-:W-:Y:S01]  /*17ef0*/  FSEL R176, R9, -INF , !P1 ;  /* 0xff80000009b07808 */ /* 0x000fe20004800000 */
[----:B-1----:R-:W-:Y:S01]  /*17f00*/  FFMA.FTZ R9, R153, R11, R20 ;  /* 0x0000000b99097223 */ /* 0x002fe20000010014 */
[----:B------:R-:W-:Y:S01]  /*17f10*/  FSEL R177, R7, -INF , !P6 ;  /* 0xff80000007b17808 */ /* 0x000fe20007000000 */
[----:B------:R-:W-:Y:S01]  /*17f20*/  FFMA.FTZ R7, R153, R24, R43 ;  /* 0x0000001899077223 */ /* 0x000fe2000001002b */
[----:B------:R-:W-:Y:S01]  /*17f30*/  FSEL R179, R10, -INF , !P0 ;  /* 0xff8000000ab37808 */ /* 0x000fe20004000000 */
[----:B------:R-:W-:Y:S02]  /*17f40*/  LDSM.16.M88.4 R40, [R180+0x7800] ;  /* 0x00780000b428783b */ /* 0x000fe40000000200 */
[----:B------:R-:W-:Y:S01]  /*17f50*/  HMMA.16816.F32 R44, R12, R48, R60 ;  /* 0x000000300c2c723c */ /* 0x000fe2000000183c */
[----:B------:R-:W-:-:S02]  /*17f60*/  ISETP.GE.AND P3, PT, R4, R8, PT ;  /* 0x000000080400720c */ /* 0x000fc40003f66270 */
[----:B------:R-:W-:Y:S02]  /*17f70*/  ISETP.GE.AND P4, PT, R4, R6, PT ;  /* 0x000000060400720c */ /* 0x000fe40003f86270 */
[C---:B------:R-:W-:Y:S02]  /*17f80*/  ISETP.GE.AND P2, PT, R5.reuse, R8, PT ;  /* 0x000000080500720c */ /* 0x040fe40003f46270 */
[----:B------:R-:W-:Y:S01]  /*17f90*/  ISETP.GE.AND P0, PT, R5, R6, PT ;  /* 0x000000060500720c */ /* 0x000fe20003f06270 */
[----:B------:R-:W-:Y:S01]  /*17fa0*/  HMMA.16816.F32 R24, R12, R50, R80 ;  /* 0x000000320c18723c */ /* 0x000fe20000001850 */
[C---:B------:R-:W-:Y:S01]  /*17fb0*/  IADD3 R4, R2.reuse, 0xb0, RZ ;  /* 0x000000b002047810 */ /* 0x040fe20007ffe0ff */
[----:B------:R-:W1:Y:S01]  /*17fc0*/  LDSM.16.M88.4 R48, [R185+0x6800] ;  /* 0x00680000b930783b */ /* 0x000e620000000200 */
[----:B---3--:R-:W-:Y:S01]  /*17fd0*/  IADD3 R5, R2, 0xb1, RZ ;  /* 0x000000b102057810 */ /* 0x008fe20007ffe0ff */
[----:B------:R-:W-:Y:S01]  /*17fe0*/  FFMA.FTZ R10, R153, R11, R22 ;  /* 0x0000000b990a7223 */ /* 0x000fe20000010016 */
[----:B------:R-:W-:Y:S01]  /*17ff0*/  FSEL R174, R7, -INF , !P5 ;  /* 0xff80000007ae7808 */ /* 0x000fe20006800000 */
[----:B------:R2:W3:Y:S01]  /*18000*/  I2F R32, R4 ;  /* 0x0000000400207306 */ /* 0x0004e20000201400 */
[----:B------:R-:W-:-:S02]  /*18010*/  FSEL R175, R9, -INF , !P3 ;  /* 0xff80000009af7808 */ /* 0x000fc40005800000 */
[C---:B------:R-:W-:Y:S02]  /*18020*/  ISETP.GE.AND P5, PT, R5.reuse, R8, PT ;  /* 0x000000080500720c */ /* 0x040fe40003fa6270 */
[----:B------:R-:W-:Y:S02]  /*18030*/  ISETP.GE.AND P3, PT, R5, R6, PT ;  /* 0x000000060500720c */ /* 0x000fe40003f66270 */
[C---:B------:R-:W-:Y:S01]  /*18040*/  ISETP.GE.AND P1, PT, R4.reuse, R8, PT ;  /* 0x000000080400720c */ /* 0x040fe20003f26270 */
[----:B------:R3:W1:Y:S01]  /*18050*/  I2F R22, R5 ;  /* 0x0000000500167306 */ /* 0x0006620000201400 */
[----:B------:R-:W-:Y:S02]  /*18060*/  ISETP.GE.AND P6, PT, R4, R6, PT ;  /* 0x000000060400720c */ /* 0x000fe40003fc6270 */
[----:B------:R-:W-:Y:S02]  /*18070*/  FSEL R80, R10, -INF , !P4 ;  /* 0xff8000000a507808 */ /* 0x000fe40006000000 */
[----:B--2---:R-:W-:Y:S01]  /*18080*/  IADD3 R4, R2, 0xb8, RZ ;  /* 0x000000b802047810 */ /* 0x004fe20007ffe0ff */
[----:B---3--:R-:W-:-:S03]  /*18090*/  FFMA.FTZ R5, R153, R28, R21 ;  /* 0x0000001c99057223 */ /* 0x008fc60000010015 */
[----:B------:R2:W3:Y:S01]  /*180a0*/  I2F R20, R4 ;  /* 0x0000000400147306 */ /* 0x0004e20000201400 */
[C---:B------:R-:W-:Y:S02]  /*180b0*/  ISETP.GE.AND P4, PT, R4.reuse, R8, PT ;  /* 0x000000080400720c */ /* 0x040fe40003f86270 */
[----:B------:R-:W-:Y:S02]  /*180c0*/  FSEL R81, R5, -INF , !P2 ;  /* 0xff80000005517808 */ /* 0x000fe40005000000 */
[----:B------:R-:W-:Y:S01]  /*180d0*/  ISETP.GE.AND P2, PT, R4, R6, PT ;  /* 0x000000060400720c */ /* 0x000fe20003f46270 */
[----:B------:R-:W-:Y:S02]  /*180e0*/  FFMA.FTZ R7, R153, R28, R23 ;  /* 0x0000001c99077223 */ /* 0x000fe40000010017 */
[----:B------:R-:W-:Y:S01]  /*180f0*/  HMMA.16816.F32 R28, R12, R36, R76 ;  /* 0x000000240c1c723c */ /* 0x000fe2000000184c */
[----:B--2---:R-:W-:-:S07]  /*18100*/  IADD3 R4, R2, 0xb9, RZ ;  /* 0x000000b902047810 */ /* 0x004fce0007ffe0ff */
[----:B----4-:R-:W-:Y:S01]  /*18110*/  HMMA.16816.F32 R68, R16, R56, R216 ;  /* 0x000000381044723c */ /* 0x010fe200000018d8 */
[----:B------:R-:W2:Y:S01]  /*18120*/  I2F R11, R4 ;  /* 0x00000004000b7306 */ /* 0x000ea20000201400 */
[----:B------:R-:W-:Y:S01]  /*18130*/  IADD3 R5, R2, 0xc0, RZ ;  /* 0x000000c002057810 */ /* 0x000fe20007ffe0ff */
[-C--:B------:R-:W-:Y:S01]  /*18140*/  FFMA.FTZ R9, R153, R32.reuse, R44 ;  /* 0x0000002099097223 */ /* 0x080fe2000001002c */
[----:B------:R-:W-:Y:S01]  /*18150*/  FSEL R82, R7, -INF , !P0 ;  /* 0xff80000007527808 */ /* 0x000fe20004000000 */
[----:B------:R-:W-:-:S04]  /*18160*/  FFMA.FTZ R7, R153, R32, R46 ;  /* 0x0000002099077223 */ /* 0x000fc8000001002e */
[----:B------:R4:W4:Y:S01]  /*18170*/  I2F R21, R5 ;  /* 0x0000000500157306 */ /* 0x0009220000201400 */
[----:B------:R-:W-:Y:S01]  /*18180*/  FSEL R202, R9, -INF , !P1 ;  /* 0xff80000009ca7808 */ /* 0x000fe20004800000 */
[----:B-1----:R-:W-:Y:S01]  /*18190*/  FFMA.FTZ R9, R153, R22, R47 ;  /* 0x0000001699097223 */ /* 0x002fe2000001002f */
[----:B------:R-:W-:Y:S01]  /*181a0*/  FSEL R178, R7, -INF , !P6 ;  /* 0xff80000007b27808 */ /* 0x000fe20007000000 */
[C---:B---3--:R-:W-:Y:S01]  /*181b0*/  FFMA.FTZ R7, R153.reuse, R20, R24 ;  /* 0x0000001499077223 */ /* 0x048fe20000010018 */
[----:B------:R-:W-:Y:S01]  /*181c0*/  HMMA.16816.F32 R60, R16, R58, R240 ;  /* 0x0000003a103c723c */ /* 0x000fe200000018f0 */
[----:B------:R-:W-:Y:S01]  /*181d0*/  FFMA.FTZ R10, R153, R22, R45 ;  /* 0x00000016990a7223 */ /* 0x000fe2000001002d */
[----:B------:R-:W-:Y:S01]  /*181e0*/  FSEL R195, R9, -INF , !P3 ;  /* 0xff80000009c37808 */ /* 0x000fe20005800000 */
[----:B--2---:R-:W-:Y:S01]  /*181f0*/  FFMA.FTZ R9, R153, R11, R25 ;  /* 0x0000000b99097223 */ /* 0x004fe20000010019 */
[----:B------:R-:W-:-:S04]  /*18200*/  FSEL R198, R7, -INF , !P4 ;  /* 0xff80000007c67808 */ /* 0x000fc80006000000 */
[----:B------:R-:W-:Y:S01]  /*18210*/  HMMA.16816.F32 R64, R16, R52, R236 ;  /* 0x000000341040723c */ /* 0x000fe200000018ec */
[C---:B------:R-:W-:Y:S01]  /*18220*/  ISETP.GE.AND P0, PT, R4.reuse, R8, PT ;  /* 0x000000080400720c */ /* 0x040fe20003f06270 */
[----:B------:R-:W-:Y:S01]  /*18230*/  FFMA.FTZ R7, R153, R20, R26 ;  /* 0x0000001499077223 */ /* 0x000fe2000001001a */
[----:B------:R-:W-:-:S05]  /*18240*/  ISETP.GE.AND P1, PT, R4, R6, PT ;  /* 0x000000060400720c */ /* 0x000fca0003f26270 */
[----:B------:R-:W-:Y:S01]  /*18250*/  HMMA.16816.F32 R56, R16, R54, R232 ;  /* 0x000000361038723c */ /* 0x000fe200000018e8 */
[----:B------:R-:W1:Y:S01]  /*18260*/  LDSM.16.M88.4 R52, [R185+0x7000] ;  /* 0x00700000b934783b */ /* 0x000e620000000200 */
[----:B------:R-:W-:Y:S02]  /*18270*/  FSEL R200, R10, -INF , !P5 ;  /* 0xff8000000ac87808 */ /* 0x000fe40006800000 */
[C---:B------:R-:W-:Y:S02]  /*18280*/  IADD3 R4, R2.reuse, 0xc1, RZ ;  /* 0x000000c102047810 */ /* 0x040fe40007ffe0ff */
[C---:B------:R-:W-:Y:S02]  /*18290*/  ISETP.GE.AND P6, PT, R5.reuse, R8, PT ;  /* 0x000000080500720c */ /* 0x040fe40003fc6270 */
[----:B------:R-:W-:Y:S02]  /*182a0*/  ISETP.GE.AND P5, PT, R5, R6, PT ;  /* 0x000000060500720c */ /* 0x000fe40003fa6270 */
[----:B----4-:R-:W-:Y:S01]  /*182b0*/  IADD3 R5, R2, 0xc8, RZ ;  /* 0x000000c802057810 */ /* 0x010fe20007ffe0ff */
[----:B------:R-:W-:Y:S01]  /*182c0*/  HMMA.16816.F32 R32, R12, R38, R72 ;  /* 0x000000260c20723c */ /* 0x000fe20000001848 */
[----:B------:R2:W3:Y:S01]  /*182d0*/  I2F R36, R4 ;  /* 0x0000000400247306 */ /* 0x0004e20000201400 */
[----:B------:R-:W-:-:S02]  /*182e0*/  FSEL R83, R7, -INF , !P2 ;  /* 0xff80000007537808 */ /* 0x000fc40005000000 */
[----:B------:R-:W-:Y:S01]  /*182f0*/  FSEL R196, R9, -INF , !P0 ;  /* 0xff80000009c47808 */ /* 0x000fe20004000000 */
[----:B------:R-:W-:Y:S01]  /*18300*/  FFMA.FTZ R10, R153, R11, R27 ;  /* 0x0000000b990a7223 */ /* 0x000fe2000001001b */
[C---:B------:R-:W-:Y:S02]  /*18310*/  ISETP.GE.AND P2, PT, R5.reuse, R8, PT ;  /* 0x000000080500720c */ /* 0x040fe40003f46270 */
[----:B------:R-:W-:Y:S01]  /*18320*/  ISETP.GE.AND P0, PT, R5, R6, PT ;  /* 0x000000060500720c */ /* 0x000fe20003f06270 */
[----:B------:R4:W1:Y:S01]  /*18330*/  I2F R25, R5 ;  /* 0x0000000500197306 */ /* 0x0008620000201400 */
[C---:B------:R-:W-:Y:S02]  /*18340*/  ISETP.GE.AND P3, PT, R4.reuse, R8, PT ;  /* 0x000000080400720c */ /* 0x040fe40003f66270 */
[----:B------:R-:W-:Y:S01]  /*18350*/  ISETP.GE.AND P4, PT, R4, R6, PT ;  /* 0x000000060400720c */ /* 0x000fe20003f86270 */
[----:B------:R-:W-:Y:S01]  /*18360*/  FFMA.FTZ R7, R153, R21, R30 ;  /* 0x0000001599077223 */ /* 0x000fe2000001001e */
[----:B--2---:R-:W-:-:S02]  /*18370*/  IADD3 R4, R2, 0xc9, RZ ;  /* 0x000000c902047810 */ /* 0x004fc40007ffe0ff */
[----:B------:R-:W-:Y:S01]  /*18380*/  FSEL R194, R10, -INF , !P1 ;  /* 0xff8000000ac27808 */ /* 0x000fe20004800000 */
[----:B----4-:R-:W-:Y:S02]  /*18390*/  FFMA.FTZ R5, R153, R21, R28 ;  /* 0x0000001599057223 */ /* 0x010fe4000001001c */
[----:B------:R-:W-:Y:S01]  /*183a0*/  HMMA.16816.F32 R20, R12, R48, R68 ;  /* 0x000000300c14723c */ /* 0x000fe20000001844 */
[----:B------:R2:W4:Y:S01]  /*183b0*/  I2F R24, R4 ;  /* 0x0000000400187306 */ /* 0x0005220000201400 */
[C---:B------:R-:W-:Y:S02]  /*183c0*/  ISETP.GE.AND P1, PT, R4.reuse, R8, PT ;  /* 0x000000080400720c */ /* 0x040fe40003f26270 */
[----:B------:R-:W-:Y:S02]  /*183d0*/  FSEL R216, R5, -INF , !P6 ;  /* 0xff80000005d87808 */ /* 0x000fe40007000000 */
[----:B------:R-:W-:Y:S01]  /*183e0*/  ISETP.GE.AND P6, PT, R4, R6, PT ;  /* 0x000000060400720c */ /* 0x000fe20003fc6270 */
[----:B---3--:R-:W-:Y:S01]  /*183f0*/  FFMA.FTZ R9, R153, R36, R29 ;  /* 0x0000002499097223 */ /* 0x008fe2000001001d */
[----:B------:R-:W-:-:S02]  /*18400*/  IADD3 R5, R2, 0xd1, RZ ;  /* 0x000000d102057810 */ /* 0x000fc40007ffe0ff */
[----:B------:R-:W-:Y:S02]  /*18410*/  FSEL R201, R7, -INF , !P5 ;  /* 0xff80000007c97808 */ /* 0x000fe40006800000 */
[----:B--2---:R-:W-:-:S04]  /*18420*/  IADD3 R4, R2, 0xd0, RZ ;  /* 0x000000d002047810 */ /* 0x004fc80007ffe0ff */
[----:B------:R2:W3:Y:S01]  /*18430*/  I2F R11, R4 ;  /* 0x00000004000b7306 */ /* 0x0004e20000201400 */
[----:B------:R-:W-:Y:S01]  /*18440*/  FFMA.FTZ R7, R153, R36, R31 ;  /* 0x0000002499077223 */ /* 0x000fe2000001001f */
[----:B------:R-:W-:Y:S01]  /*18450*/  HMMA.16816.F32 R48, R12, R50, R60 ;  /* 0x000000320c30723c */ /* 0x000fe2000000183c */
[----:B------:R-:W3:Y:S01]  /*18460*/  LDSM.16.M88.4 R36, [R185+0x7800] ;  /* 0x00780000b924783b */ /* 0x000ee20000000200 */
[----:B------:R-:W-:Y:S01]  /*18470*/  FSEL R211, R9, -INF , !P3 ;  /* 0xff80000009d37808 */ /* 0x000fe20005800000 */
[CC--:B-1----:R-:W-:Y:S01]  /*18480*/  FFMA.FTZ R9, R153.reuse, R25.reuse, R34 ;  /* 0x0000001999097223 */ /* 0x0c2fe20000010022 */
[C---:B------:R-:W-:Y:S01]  /*18490*/  ISETP.GE.AND P5, PT, R4.reuse, R8, PT ;  /* 0x000000080400720c */ /* 0x040fe20003fa6270 */
[----:B------:R-:W-:Y:S01]  /*184a0*/  FFMA.FTZ R10, R153, R25, R32 ;  /* 0x00000019990a7223 */ /* 0x000fe20000010020 */
[----:B------:R1:W1:Y:S01]  /*184b0*/  I2F R28, R5 ;  /* 0x00000005001c7306 */ /* 0x0002620000201400 */
[----:B------:R-:W-:Y:S01]  /*184c0*/  ISETP.GE.AND P3, PT, R4, R6, PT ;  /* 0x000000060400720c */ /* 0x000fe20003f66270 */
[----:B------:R-:W-:Y:S01]  /*184d0*/  HMMA.16816.F32 R44, R16, R40, R212 ;  /* 0x00000028102c723c */ /* 0x000fe200000018d4 */
[----:B------:R-:W-:Y:S01]  /*184e0*/  FSEL R197, R7, -INF , !P4 ;  /* 0xff80000007c57808 */ /* 0x000fe20006000000 */
[----:B----4-:R-:W-:Y:S01]  /*184f0*/  FFMA.FTZ R7, R153, R24, R33 ;  /* 0x0000001899077223 */ /* 0x010fe20000010021 */
[----:B------:R-:W-:-:S04]  /*18500*/  DEPBAR.LE SB0, 0x0 ;  /* 0x000080000000791a */ /* 0x000fc80000000000 */
[----:B--2---:R-:W-:Y:S02]  /*18510*/  IADD3 R4, R2, 0xd8, RZ ;  /* 0x000000d802047810 */ /* 0x004fe40007ffe0ff */
[----:B------:R-:W-:Y:S02]  /*18520*/  FSEL R199, R9, -INF , !P0 ;  /* 0xff80000009c77808 */ /* 0x000fe40004000000 */
[----:B------:R2:W4:Y:S01]  /*18530*/  I2F R32, R4 ;  /* 0x0000000400207306 */ /* 0x0005220000201400 */
[----:B------:R-:W-:Y:S01]  /*18540*/  FSEL R210, R7, -INF , !P1 ;  /* 0xff80000007d27808 */ /* 0x000fe20004800000 */
[C---:B------:R-:W-:Y:S01]  /*18550*/  FFMA.FTZ R7, R153.reuse, R24, R35 ;  /* 0x0000001899077223 */ /* 0x040fe20000010023 */
[----:B------:R-:W-:Y:S01]  /*18560*/  FSEL R203, R10, -INF , !P2 ;  /* 0xff8000000acb7808 */ /* 0x000fe20005000000 */
[----:B---3--:R-:W-:Y:S01]  /*18570*/  FFMA.FTZ R9, R153, R11, R20 ;  /* 0x0000000b99097223 */ /* 0x008fe20000010014 */
[C---:B------:R-:W-:Y:S02]  /*18580*/  ISETP.GE.AND P4, PT, R5.reuse, R8, PT ;  /* 0x000000080500720c */ /* 0x040fe40003f86270 */
[----:B------:R-:W-:Y:S01]  /*18590*/  ISETP.GE.AND P2, PT, R5, R6, PT ;  /* 0x000000060500720c */ /* 0x000fe20003f46270 */
[----:B------:R-:W-:Y:S01]  /*185a0*/  HMMA.16816.F32 R24, R12, R52, R64 ;  /* 0x000000340c18723c */ /* 0x000fe20000001840 */
[----:B-1----:R-:W-:-:S02]  /*185b0*/  IADD3 R5, R2, 0xd9, RZ ;  /* 0x000000d902057810 */ /* 0x002fc40007ffe0ff */
[----:B------:R-:W-:Y:S02]  /*185c0*/  FSEL R208, R7, -INF , !P6 ;  /* 0xff80000007d07808 */ /* 0x000fe40007000000 */
[----:B------:R-:W-:Y:S01]  /*185d0*/  FSEL R217, R9, -INF , !P5 ;  /* 0xff80000009d97808 */ /* 0x000fe20006800000 */
[----:B------:R1:W3:Y:S01]  /*185e0*/  I2F R20, R5 ;  /* 0x0000000500147306 */ /* 0x0002e20000201400 */
[C---:B------:R-:W-:Y:S01]  /*185f0*/  ISETP.GE.AND P0, PT, R4.reuse, R8, PT ;  /* 0x000000080400720c */ /* 0x040fe20003f06270 */
[----:B------:R-:W-:Y:S01]  /*18600*/  FFMA.FTZ R10, R153, R11, R22 ;  /* 0x0000000b990a7223 */ /* 0x000fe20000010016 */
[----:B------:R-:W-:Y:S02]  /*18610*/  ISETP.GE.AND P1, PT, R4, R6, PT ;  /* 0x000000060400720c */ /* 0x000fe40003f26270 */
[C---:B------:R-:W-:Y:S01]  /*18620*/  ISETP.GE.AND P6, PT, R5.reuse, R8, PT ;  /* 0x000000080500720c */ /* 0x040fe20003fc6270 */
[----:B------:R-:W-:Y:S01]  /*18630*/  BAR.SYNC.DEFER_BLOCKING 0x0 ;  /* 0x0000000000007b1d */ /* 0x000fe20000010000 */
[----:B------:R-:W-:-:S02]  /*18640*/  ISETP.GE.AND P5, PT, R5, R6, PT ;  /* 0x000000060500720c */ /* 0x000fc40003fa6270 */
[----:B--2---:R-:W-:Y:S02]  /*18650*/  IADD3 R4, R2, 0xe0, RZ ;  /* 0x000000e002047810 */ /* 0x004fe40007ffe0ff */
[----:B------:R-:W-:Y:S01]  /*18660*/  FSEL R209, R10, -INF , !P3 ;  /* 0xff8000000ad17808 */ /* 0x000fe20005800000 */
[C---:B-1----:R-:W-:Y:S01]  /*18670*/  FFMA.FTZ R5, R153.reuse, R28, R21 ;  /* 0x0000001c99057223 */ /* 0x042fe20000010015 */
[----:B------:R4:W1:Y:S01]  /*18680*/  I2F R11, R4 ;  /* 0x00000004000b7306 */ /* 0x0008620000201400 */
[C---:B------:R-:W-:Y:S01]  /*18690*/  ISETP.GE.AND P3, PT, R4.reuse, R8, PT ;  /* 0x000000080400720c */ /* 0x040fe20003f66270 */
[----:B------:R-:W-:Y:S02]  /*186a0*/  FFMA.FTZ R9, R153, R28, R23 ;  /* 0x0000001c99097223 */ /* 0x000fe40000010017 */
[----:B------:R-:W-:Y:S02]  /*186b0*/  FSEL R215, R5, -INF , !P4 ;  /* 0xff80000005d77808 */ /* 0x000fe40006000000 */
[----:B------:R-:W-:-:S02]  /*186c0*/  ISETP.GE.AND P4, PT, R4, R6, PT ;  /* 0x000000060400720c */ /* 0x000fc40003f86270 */
[----:B------:R-:W-:Y:S01]  /*186d0*/  IADD3 R7, R2, 0xe1, RZ ;  /* 0x000000e102077810 */ /* 0x000fe20007ffe0ff */
[----:B------:R-:W-:Y:S01]  /*186e0*/  HMMA.16816.F32 R16, R16, R42, R204 ;  /* 0x0000002a1010723c */ /* 0x000fe200000018cc */
[----:B----4-:R-:W-:-:S06]  /*186f0*/  FFMA.FTZ R4, R153, R32, R48 ;  /* 0x0000002099047223 */ /* 0x010fcc0000010030 */
[----:B------:R-:W-:Y:S01]  /*18700*/  FSEL R205, R9, -INF , !P2 ;  /* 0xff80000009cd7808 */ /* 0x000fe20005000000 */
[----:B------:R2:W4:Y:S01]  /*18710*/  I2F R33, R7 ;  /* 0x0000000700217306 */ /* 0x0005220000201400 */
[C---:B------:R-:W-:Y:S01]  /*18720*/  ISETP.GE.AND P2, PT, R7.reuse, R8, PT ;  /* 0x000000080700720c */ /* 0x040fe20003f46270 */
[----:B------:R-:W-:Y:S01]  /*18730*/  HMMA.16816.F32 R28, R12, R54, R56 ;  /* 0x000000360c1c723c */ /* 0x000fe20000001838 */
[----:B------:R-:W-:Y:S02]  /*18740*/  FSEL R213, R4, -INF , !P0 ;  /* 0xff80000004d57808 */ /* 0x000fe40004000000 */
[----:B------:R-:W-:Y:S02]  /*18750*/  ISETP.GE.AND P0, PT, R7, R6, PT ;  /* 0x000000060700720c */ /* 0x000fe40003f06270 */
[C---:B------:R-:W-:Y:S01]  /*18760*/  IADD3 R5, R2.reuse, 0xe8, RZ ;  /* 0x000000e802057810 */ /* 0x040fe20007ffe0ff */
[C---:B---3--:R-:W-:Y:S02]  /*18770*/  FFMA.FTZ R9, R153.reuse, R20, R51 ;  /* 0x0000001499097223 */ /* 0x048fe40000010033 */
[----:B--2---:R-:W-:Y:S01]  /*18780*/  FFMA.FTZ R7, R153, R32, R50 ;  /* 0x0000002099077223 */ /* 0x004fe20000010032 */
[----:B------:R-:W-:Y:S01]  /*18790*/  IADD3 R4, R2, 0xe9, RZ ;  /* 0x000000e902047810 */ /* 0x000fe20007ffe0ff */
[----:B------:R2:W3:Y:S03]  /*187a0*/  I2F R32, R5 ;  /* 0x0000000500207306 */ /* 0x0004e60000201400 */
[----:B------:R-:W-:Y:S01]  /*187b0*/  FSEL R204, R7, -INF , !P1 ;  /* 0xff80000007cc7808 */ /* 0x000fe20004800000 */
[----:B-1----:R-:W-:-:S02]  /*187c0*/  FFMA.FTZ R7, R153, R11, R24 ;  /* 0x0000000b99077223 */ /* 0x002fc40000010018 */
[----:B------:R-:W-:Y:S02]  /*187d0*/  FFMA.FTZ R10, R153, R20, R49 ;  /* 0x00000014990a7223 */ /* 0x000fe40000010031 */
[----:B------:R-:W-:Y:S01]  /*187e0*/  HMMA.16816.F32 R20, R12, R36, R44 ;  /* 0x000000240c14723c */ /* 0x000fe2000000182c */
[----:B------:R-:W-:Y:S01]  /*187f0*/  FSEL R207, R9, -INF , !P5 ;  /* 0xff80000009cf7808 */ /* 0x000fe20006800000 */
[----:B------:R1:W-:Y:S01]  /*18800*/  I2F R24, R4 ;  /* 0x0000000400187306 */ /* 0x0003e20000201400 */
[----:B------:R-:W-:Y:S02]  /*18810*/  FSEL R229, R7, -INF , !P3 ;  /* 0xff80000007e57808 */ /* 0x000fe40005800000 */
[C---:B------:R-:W-:Y:S02]  /*18820*/  ISETP.GE.AND P5, PT, R4.reuse, R8, PT ;  /* 0x000000080400720c */ /* 0x040fe40003fa6270 */
[----:B------:R-:W-:Y:S02]  /*18830*/  ISETP.GE.AND P3, PT, R4, R6, PT ;  /* 0x000000060400720c */ /* 0x000fe40003f66270 */
[----:B------:R-:W-:Y:S01]  /*18840*/  FSEL R206, R10, -INF , !P6 ;  /* 0xff8000000ace7808 */ /* 0x000fe20007000000 */
[----:B----4-:R-:W-:Y:S01]  /*18850*/  FFMA.FTZ R7, R153, R33, R25 ;  /* 0x0000002199077223 */ /* 0x010fe20000010019 */
[----:B------:R-:W-:-:S02]  /*18860*/  ISETP.GE.AND P1, PT, R5, R8, PT ;  /* 0x000000080500720c */ /* 0x000fc40003f26270 */
[----:B------:R-:W-:Y:S01]  /*18870*/  ISETP.GE.AND P6, PT, R5, R6, PT ;  /* 0x000000060500720c */ /* 0x000fe20003fc6270 */
[----:B--2---:R-:W-:Y:S01]  /*18880*/  FFMA.FTZ R5, R153, R11, R26 ;  /* 0x0000000b99057223 */ /* 0x004fe2000001001a */
[----:B-1----:R-:W-:-:S04]  /*18890*/  IADD3 R4, R2, 0xf0, RZ ;  /* 0x000000f002047810 */ /* 0x002fc80007ffe0ff */
[----:B------:R3:W1:Y:S01]  /*188a0*/  I2F R11, R4 ;  /* 0x00000004000b7306 */ /* 0x0006620000201400 */
[----:B------:R-:W-:Y:S02]  /*188b0*/  FSEL R218, R5, -INF , !P4 ;  /* 0xff80000005da7808 */ /* 0x000fe40006000000 */
[----:B------:R-:W-:Y:S02]  /*188c0*/  FSEL R226, R7, -INF , !P2 ;  /* 0xff80000007e27808 */ /* 0x000fe40005000000 */
[C---:B------:R-:W-:Y:S02]  /*188d0*/  ISETP.GE.AND P4, PT, R4.reuse, R8, PT ;  /* 0x000000080400720c */ /* 0x040fe40003f86270 */
[----:B------:R-:W-:Y:S01]  /*188e0*/  ISETP.GE.AND P2, PT, R4, R6, PT ;  /* 0x000000060400720c */ /* 0x000fe20003f46270 */
[----:B------:R-:W-:Y:S01]  /*188f0*/  HMMA.16816.F32 R16, R12, R38, R16 ;  /* 0x000000260c10723c */ /* 0x000fe20000001810 */
[----:B------:R-:W-:Y:S01]  /*18900*/  IADD3 R10, R2, 0xf1, RZ ;  /* 0x000000f1020a7810 */ /* 0x000fe20007ffe0ff */
[----:B------:R-:W-:-:S02]  /*18910*/  FFMA.FTZ R5, R153, R33, R27 ;  /* 0x0000002199057223 */ /* 0x000fc4000001001b */
[----:B---3--:R-:W-:Y:S01]  /*18920*/  FFMA.FTZ R4, R153, R32, R30 ;  /* 0x0000002099047223 */ /* 0x008fe2000001001e */
[----:B------:R2:W3:Y:S01]  /*18930*/  I2F R13, R10 ;  /* 0x0000000a000d7306 */ /* 0x0004e20000201400 */
[----:B------:R-:W-:-:S03]  /*18940*/  IADD3 R9, R2, 0xf8, RZ ;  /* 0x000000f802097810 */ /* 0x000fc60007ffe0ff */
[----:B------:R-:W-:Y:S02]  /*18950*/  FSEL R212, R4, -INF , !P6 ;  /* 0xff80000004d47808 */ /* 0x000fe40007000000 */
[C---:B------:R-:W-:Y:S02]  /*18960*/  ISETP.GE.AND P6, PT, R2.reuse, R8, PT ;  /* 0x000000080200720c */ /* 0x040fe40003fc6270 */
[----:B------:R-:W-:Y:S01]  /*18970*/  IADD3 R2, R2, 0xf9, RZ ;  /* 0x000000f902027810 */ /* 0x000fe20007ffe0ff */
[----:B------:R-:W4:Y:S01]  /*18980*/  I2F R12, R9 ;  /* 0x00000009000c7306 */ /* 0x000f220000201400 */
[----:B------:R-:W-:Y:S01]  /*18990*/  FSEL R214, R5, -INF , !P0 ;  /* 0xff80000005d67808 */ /* 0x000fe20004000000 */
[CC--:B-1----:R-:W-:Y:S02]  /*189a0*/  FFMA.FTZ R5, R153.reuse, R11.reuse, R20 ;  /* 0x0000000b99057223 */ /* 0x0c2fe40000010014 */
[C---:B------:R-:W-:Y:S02]  /*189b0*/  FFMA.FTZ R4, R153.reuse, R11, R22 ;  /* 0x0000000b99047223 */ /* 0x040fe40000010016 */
[----:B------:R-:W-:-:S02]  /*189c0*/  FFMA.FTZ R7, R153, R32, R28 ;  /* 0x0000002099077223 */ /* 0x000fc4000001001c */
[----:B------:R3:W1:Y:S01]  /*189d0*/  I2F R11, R2 ;  /* 0x00000002000b7306 */ /* 0x0006620000201400 */
[C---:B------:R-:W-:Y:S02]  /*189e0*/  ISETP.GE.AND P0, PT, R10.reuse, R8, PT ;  /* 0x000000080a00720c */ /* 0x040fe40003f06270 */
[----:B------:R-:W-:Y:S01]  /*189f0*/  FSEL R219, R7, -INF , !P1 ;  /* 0xff80000007db7808 */ /* 0x000fe20004800000 */
[C---:B------:R-:W-:Y:S01]  /*18a00*/  FFMA.FTZ R7, R153.reuse, R24, R31 ;  /* 0x0000001899077223 */ /* 0x040fe2000001001f */
[----:B------:R-:W-:Y:S01]  /*18a10*/  ISETP.GE.AND P1, PT, R10, R6, PT ;  /* 0x000000060a00720c */ /* 0x000fe20003f26270 */
[----:B--2---:R-:W-:Y:S01]  /*18a20*/  FFMA.FTZ R10, R153, R24, R29 ;  /* 0x00000018990a7223 */ /* 0x004fe2000001001d */
[----:B------:R-:W-:Y:S02]  /*18a30*/  FSEL R235, R5, -INF , !P4 ;  /* 0xff80000005eb7808 */ /* 0x000fe40006000000 */
[----:B------:R-:W-:Y:S02]  /*18a40*/  FSEL R232, R4, -INF , !P2 ;  /* 0xff80000004e87808 */ /* 0x000fe40005000000 */
[----:B------:R-:W-:-:S02]  /*18a50*/  ISETP.GE.AND P4, PT, R2, R8, PT ;  /* 0x000000080200720c */ /* 0x000fc40003f86270 */
[----:B------:R-:W-:Y:S02]  /*18a60*/  ISETP.GE.AND P2, PT, R2, R6, PT ;  /* 0x000000060200720c */ /* 0x000fe40003f46270 */
[----:B------:R-:W-:Y:S01]  /*18a70*/  FSEL R230, R7, -INF , !P3 ;  /* 0xff80000007e67808 */ /* 0x000fe20005800000 */
[CC--:B---3--:R-:W-:Y:S01]  /*18a80*/  FFMA.FTZ R2, R153.reuse, R13.reuse, R21 ;  /* 0x0000000d99027223 */ /* 0x0c8fe20000010015 */
[----:B------:R-:W-:Y:S01]  /*18a90*/  FSEL R223, R10, -INF , !P5 ;  /* 0xff8000000adf7808 */ /* 0x000fe20006800000 */
[----:B------:R-:W-:Y:S01]  /*18aa0*/  FFMA.FTZ R7, R153, R13, R23 ;  /* 0x0000000d99077223 */ /* 0x000fe20000010017 */
[----:B------:R-:W-:Y:S01]  /*18ab0*/  ISETP.GE.AND P5, PT, R9, R8, PT ;  /* 0x000000080900720c */ /* 0x000fe20003fa6270 */
[----:B----4-:R-:W-:Y:S01]  /*18ac0*/  FFMA.FTZ R5, R153, R12, R18 ;  /* 0x0000000c99057223 */ /* 0x010fe20000010012 */
[----:B------:R-:W-:Y:S01]  /*18ad0*/  ISETP.GE.AND P3, PT, R9, R6, PT ;  /* 0x000000060900720c */ /* 0x000fe20003f66270 */
[C---:B------:R-:W-:Y:S01]  /*18ae0*/  FFMA.FTZ R9, R153.reuse, R12, R16 ;  /* 0x0000000c99097223 */ /* 0x040fe20000010010 */
[----:B------:R-:W-:Y:S01]  /*18af0*/  FSEL R234, R2, -INF , !P0 ;  /* 0xff80000002ea7808 */ /* 0x000fe20004000000 */
[CC--:B-1----:R-:W-:Y:S01]  /*18b00*/  FFMA.FTZ R4, R153.reuse, R11.reuse, R17 ;  /* 0x0000000b99047223 */ /* 0x0c2fe20000010011 */
[----:B------:R-:W-:Y:S01]  /*18b10*/  IADD3 R12, R180, 0x800, RZ ;  /* 0x00000800b40c7810 */ /* 0x000fe20007ffe0ff */
[----:B------:R-:W-:Y:S01]  /*18b20*/  FFMA.FTZ R2, R153, R11, R19 ;  /* 0x0000000b99027223 */ /* 0x000fe20000010013 */
[----:B------:R-:W-:-:S02]  /*18b30*/  FSEL R231, R7, -INF , !P1 ;  /* 0xff80000007e77808 */ /* 0x000fc40004800000 */
        /* <DEDUP_REMOVED lines=23> */
[----:B------:R-:W-:Y:S02]  /*18cb0*/  ISETP.GT.AND P1, PT, R252, R183, PT ;  /* 0x000000b7fc00720c */ /* 0x000fe40003f24270 */
[C---:B-1----:R-:W-:Y:S02]  /*18cc0*/  IADD3 R12, R180.reuse, 0x6800, RZ ;  /* 0x00006800b40c7810 */ /* 0x042fe40007ffe0ff */
[----:B--2---:R-:W-:-:S03]  /*18cd0*/  IADD3 R11, R180, 0x7000, RZ ;  /* 0x00007000b40b7810 */ /* 0x004fc60007ffe0ff */
[----:B------:R1:W-:Y:S01]  /*18ce0*/  STL [R1+0xa4], R12 ;  /* 0x0000a40c01007387 */ /* 0x0003e20000100800 */
[----:B---3--:R-:W-:-:S03]  /*18cf0*/  IADD3 R7, R180, 0x7800, RZ ;  /* 0x00007800b4077810 */ /* 0x008fc60007ffe0ff */
[----:B------:R1:W-:Y:S04]  /*18d00*/  STL [R1+0xa8], R11 ;  /* 0x0000a80b01007387 */ /* 0x0003e80000100800 */
[----:B------:R1:W-:Y:S01]  /*18d10*/  STL [R1+0xc0], R7 ;  /* 0x0000c00701007387 */ /* 0x0003e20000100800 */
[----:B------:R-:W-:Y:S01]  /*18d20*/  FFMA.FTZ R10, R153, R181, R84 ;  /* 0x000000b5990a7223 */ /* 0x000fe20000010054 */
[----:B------:R-:W-:Y:S01]  /*18d30*/  ISETP.NE.U32.AND P0, PT, R224, RZ, PT ;  /* 0x000000ffe000720c */ /* 0x000fe20003f05070 */
[----:B------:R-:W-:Y:S01]  /*18d40*/  BSSY B1, `(.L_x_4202) ;  /* 0x0000102000017945 */ /* 0x000fe20003800000 */
[----:B------:R-:W-:Y:S02]  /*18d50*/  FSEL R236, R9, -INF , !P5 ;  /* 0xff80000009ec7808 */ /* 0x000fe40006800000 */
[----:B------:R-:W-:-:S02]  /*18d60*/  ISETP.NE.AND.EX P0, PT, R225, RZ, PT, P0 ;  /* 0x000000ffe100720c */ /* 0x000fc40003f05300 */
        /* <DEDUP_REMOVED lines=10> */
[----:B-1----:R-:W-:Y:S02]  /*18e10*/  IABS R12, R10 ;  /* 0x0000000a000c7213 */ /* 0x002fe40000000000 */
        /* <DEDUP_REMOVED lines=46> */
[----:B--2---:R-:W-:Y:S01]  /*19100*/  IMAD R5, R5, R2, RZ ;  /* 0x0000000205057224 */ /* 0x004fe200078e02ff */
        /* <DEDUP_REMOVED lines=12> */
.L_x_4205:
[----:B------:R-:W2:Y:S02]  /*191d0*/  LD.E R2, [R156.64+0x38] ;  /* 0x000038069c027980 */ /* 0x000ea4000c101900 */
[----:B--2---:R-:W-:-:S04]  /*191e0*/  LEA R2, -R2, RZ, 0x8 ;  /* 0x000000ff02027211 */ /* 0x004fc800078e41ff */
[----:B------:R-:W-:Y:S02]  /*191f0*/  SHF.R.S32.HI R4, RZ, 0x1f, R2 ;  /* 0x0000001fff047819 */ /* 0x000fe40000011402 */
.L_x_4206:
[----:B------:R-:W-:Y:S05]  /*19200*/  BSYNC B0 ;  /* 0x0000000000007941 */ /* 0x000fea0003800000 */
.L_x_4204:
[----:B------:R-:W2:Y:S01]  /*19210*/  LDL R5, [R1] ;  /* 0x0000000001057983 */ /* 0x000ea20000100800 */
[----:B------:R-:W-:Y:S01]  /*19220*/  BSSY B0, `(.L_x_4207) ;  /* 0x00000b0000007945 */ /* 0x000fe20003800000 */
[----:B--2---:R-:W-:-:S13]  /*19230*/  ISETP.GE.AND P2, PT, R154, R5, PT ;  /* 0x000000059a00720c */ /* 0x004fda0003f46270 */
[----:B------:R-:W-:Y:S01]  /*19240*/  @!P2 IADD3 R5, P4, R2, R152, RZ ;  /* 0x000000980205a210 */ /* 0x000fe20007f9e0ff */
[----:B-1----:R-:W-:Y:S01]  /*19250*/  @!P2 IMAD.MOV.U32 R11, RZ, RZ, R4 ;  /* 0x000000ffff0ba224 */ /* 0x002fe200078e0004 */
        /* <DEDUP_REMOVED lines=31> */
[--C-:B------:R-:W-:Y:S01]  /*19450*/  @!P2 IMAD.MOV.U32 R10, RZ, RZ, R2.reuse ;  /* 0x000000ffff0aa224 */ /* 0x100fe200078e0002 */
        /* <DEDUP_REMOVED lines=140> */
.L_x_4208:
[----:B------:R-:W-:Y:S05]  /*19d20*/  BSYNC B0 ;  /* 0x0000000000007941 */ /* 0x000fea0003800000 */
.L_x_4207:
[----:B------:R-:W0:Y:S01]  /*19d30*/  LDGDEPBAR ;  /* 0x00000000000079af */ /* 0x000e220000000000 */
[----:B------:R-:W-:-:S04]  /*19d40*/  LEA R227, P2, R2, R227, 0x1 ;  /* 0x000000e302e37211 */ /* 0x000fc800078408ff */
[----:B------:R-:W-:-:S04]  /*19d50*/  LEA.HI.X R228, R2, R228, R4, 0x1, P2 ;  /* 0x000000e402e47211 */ /* 0x000fc800010f0c04 */
.L_x_4203:
[----:B------:R-:W-:Y:S05]  /*19d60*/  BSYNC B1 ;  /* 0x0000000000017941 */ /* 0x000fea0003800000 */
.L_x_4202:
        /* <DEDUP_REMOVED lines=138> */
[----:B------:R3:W4:Y:S01]  /*1a610*/  MUFU.EX2 R11, R7 ;  /* 0x00000007000b7308 */ /* 0x0007220000000800 */
[----:B-1----:R-:W-:Y:S01]  /*1a620*/  FMNMX.FTZ R18, R18, R9, !PT ;  /* 0x0000000912127209 */ /* 0x002fe20007810000 */
[----:B---3--:R-:W-:-:S06]  /*1a630*/  FFMA.FTZ R7, R91, R4, -R5 ;  /* 0x000000045b077223 */ /* 0x008fcc0000010805 */
[----:B------:R1:W-:Y:S01]  /*1a640*/  MUFU.EX2 R89, R7 ;  /* 0x0000000700597308 */ /* 0x0003e20000000800 */
        /* <DEDUP_REMOVED lines=8> */
[----:B------:R1:W-:Y:S01]  /*1a6d0*/  MUFU.EX2 R79, R7 ;  /* 0x00000007004f7308 */ /* 0x0003e20000000800 */
[----:B------:R-:W-:Y:S01]  /*1a6e0*/  LEA R182, R190, R181, 0x1 ;  /* 0x000000b5beb67211 */ /* 0x000fe200078e08ff */
[----:B------:R-:W3:Y:S04]  /*1a6f0*/  LDSM.16.MT88.4 R24, [R181+0xa000] ;  /* 0x00a00000b518783b */ /* 0x000ee80000004200 */
[----:B------:R-:W5:Y:S02]  /*1a700*/  LDSM.16.MT88.4 R20, [R184+0xa000] ;  /* 0x00a00000b814783b */ /* 0x000f640000004200 */
[----:B------:R4:W2:Y:S02]  /*1a710*/  MUFU.EX2 R16, R9 ;  /* 0x0000000900107308 */ /* 0x0008a40000000800 */
[----:B------:R-:W2:Y:S04]  /*1a720*/  LDSM.16.MT88.4 R28, [R182+0xa000] ;  /* 0x00a00000b61c783b */ /* 0x000ea80000004200 */
[----:B------:R-:W-:Y:S01]  /*1a730*/  LDSM.16.MT88.4 R60, [R182+0xa800] ;  /* 0x00a80000b63c783b */ /* 0x000fe20000004200 */
[----:B-1----:R-:W-:-:S03]  /*1a740*/  FSEL R7, R10, RZ, P2 ;  /* 0x000000ff0a077208 */ /* 0x002fc60001000000 */
[----:B------:R-:W-:Y:S02]  /*1a750*/  LDSM.16.MT88.4 R40, [R184+0xa800] ;  /* 0x00a80000b828783b */ /* 0x000fe40000004200 */
[--C-:B------:R-:W-:Y:S01]  /*1a760*/  FFMA.FTZ R0, R46, R4, -R7.reuse ;  /* 0x000000042e007223 */ /* 0x100fe20000010807 */
[----:B------:R-:W-:Y:S01]  /*1a770*/  LEA R183, R189, R182, 0x1 ;  /* 0x000000b6bdb77211 */ /* 0x000fe200078e08ff */
[----:B------:R-:W-:Y:S02]  /*1a780*/  LDSM.16.MT88.4 R44, [R181+0xa800] ;  /* 0x00a80000b52c783b */ /* 0x000fe40000004200 */
[----:B------:R1:W-:Y:S01]  /*1a790*/  MUFU.EX2 R84, R0 ;  /* 0x0000000000547308 */ /* 0x0003e20000000800 */
[----:B----4-:R-:W-:Y:S01]  /*1a7a0*/  MOV R9, R11 ;  /* 0x0000000b00097202 */ /* 0x010fe20000000f00 */
[----:B------:R-:W4:Y:S01]  /*1a7b0*/  LDSM.16.MT88.4 R48, [R183+0xa000] ;  /* 0x00a00000b730783b */ /* 0x000f220000004200 */
[----:B-1----:R-:W-:-:S05]  /*1a7c0*/  FFMA.FTZ R0, R166, R4, -R7 ;  /* 0x00000004a6007223 */ /* 0x002fca0000010807 */
[----:B------:R1:W1:Y:S02]  /*1a7d0*/  MUFU.EX2 R10, R0 ;  /* 0x00000000000a7308 */ /* 0x0002640000000800 */
[----:B-1----:R-:W-:-:S06]  /*1a7e0*/  FFMA.FTZ R0, R168, R4, -R7 ;  /* 0x00000004a8007223 */ /* 0x002fcc0000010807 */
[----:B------:R1:W-:Y:S02]  /*1a7f0*/  MUFU.EX2 R11, R0 ;  /* 0x00000000000b7308 */ /* 0x0003e40000000800 */
[----:B-1----:R-:W-:-:S06]  /*1a800*/  FFMA.FTZ R0, R167, R4, -R7 ;  /* 0x00000004a7007223 */ /* 0x002fcc0000010807 */
[----:B------:R1:W1:Y:S02]  /*1a810*/  MUFU.EX2 R86, R0 ;  /* 0x0000000000567308 */ /* 0x0002640000000800 */
[----:B-1----:R-:W-:-:S06]  /*1a820*/  FFMA.FTZ R0, R87, R4, -R5 ;  /* 0x0000000457007223 */ /* 0x002fcc0000010805 */
[----:B------:R1:W-:Y:S02]  /*1a830*/  MUFU.EX2 R78, R0 ;  /* 0x00000000004e7308 */ /* 0x0003e40000000800 */
[----:B-1----:R-:W-:-:S06]  /*1a840*/  FFMA.FTZ R0, R85, R4, -R5 ;  /* 0x0000000455007223 */ /* 0x002fcc0000010805 */
[----:B------:R1:W-:Y:S02]  /*1a850*/  MUFU.EX2 R77, R0 ;  /* 0x00000000004d7308 */ /* 0x0003e40000000800 */
[----:B-1----:R-:W-:-:S06]  /*1a860*/  FFMA.FTZ R0, R134, R4, -R7 ;  /* 0x0000000486007223 */ /* 0x002fcc0000010807 */
[----:B------:R1:W-:Y:S01]  /*1a870*/  MUFU.EX2 R85, R0 ;  /* 0x0000000000557308 */ /* 0x0003e20000000800 */
[----:B--2---:R-:W-:Y:S01]  /*1a880*/  MOV R134, R16 ;  /* 0x0000001000867202 */ /* 0x004fe20000000f00 */
[----:B-1----:R-:W-:-:S06]  /*1a890*/  FFMA.FTZ R0, R133, R4, -R7 ;  /* 0x0000000485007223 */ /* 0x002fcc0000010807 */
[----:B------:R1:W-:Y:S01]  /*1a8a0*/  MUFU.EX2 R76, R0 ;  /* 0x00000000004c7308 */ /* 0x0003e20000000800 */
[----:B------:R-:W-:Y:S02]  /*1a8b0*/  F2FP.PACK_AB R13, R89, R9 ;  /* 0x00000009590d723e */ /* 0x000fe400000000ff */
[----:B------:R-:W-:Y:S01]  /*1a8c0*/  F2FP.PACK_AB R15, R79, R91 ;  /* 0x0000005b4f0f723e */ /* 0x000fe200000000ff */
[----:B-1----:R-:W-:-:S04]  /*1a8d0*/  FFMA.FTZ R0, R132, R4, -R7 ;  /* 0x0000000484007223 */ /* 0x002fc80000010807 */
[----:B------:R1:W2:Y:S01]  /*1a8e0*/  MUFU.EX2 R16, R0 ;  /* 0x0000000000107308 */ /* 0x0002a20000000800 */
[----:B------:R-:W-:Y:S02]  /*1a8f0*/  F2FP.PACK_AB R12, R10, R84 ;  /* 0x000000540a0c723e */ /* 0x000fe400000000ff */
[----:B------:R-:W-:Y:S01]  /*1a900*/  F2FP.PACK_AB R14, R86, R11 ;  /* 0x0000000b560e723e */ /* 0x000fe200000000ff */
[----:B-1----:R-:W-:-:S06]  /*1a910*/  FFMA.FTZ R0, R135, R4, -R7 ;  /* 0x0000000487007223 */ /* 0x002fcc0000010807 */
[C---:B---3--:R-:W-:Y:S01]  /*1a920*/  HMMA.16816.F32 R52, R12.reuse, R24, RZ ;  /* 0x000000180c34723c */ /* 0x048fe200000018ff */
[----:B------:R1:W3:Y:S07]  /*1a930*/  MUFU.EX2 R164, R0 ;  /* 0x0000000000a47308 */ /* 0x0002ee0000000800 */
[C---:B------:R-:W-:Y:S08]  /*1a940*/  HMMA.16816.F32 R36, R12.reuse, R26, RZ ;  /* 0x0000001a0c24723c */ /* 0x040ff000000018ff */
[----:B-----5:R-:W-:Y:S01]  /*1a950*/  HMMA.16816.F32 R32, R12, R20, RZ ;  /* 0x000000140c20723c */ /* 0x020fe200000018ff */
[----:B-1----:R-:W-:Y:S01]  /*1a960*/  FFMA.FTZ R0, R104, R4, -R5 ;  /* 0x0000000468007223 */ /* 0x002fe20000010805 */
[----:B--2---:R-:W-:-:S03]  /*1a970*/  MOV R104, R16 ;  /* 0x0000001000687202 */ /* 0x004fc60000000f00 */
[----:B------:R-:W1:Y:S03]  /*1a980*/  MUFU.EX2 R16, R0 ;  /* 0x0000000000107308 */ /* 0x000e660000000800 */
[C---:B------:R-:W-:Y:S08]  /*1a990*/  HMMA.16816.F32 R24, R12.reuse, R22, RZ ;  /* 0x000000160c18723c */ /* 0x040ff000000018ff */
[C---:B------:R-:W-:Y:S08]  /*1a9a0*/  HMMA.16816.F32 R20, R12.reuse, R28, RZ ;  /* 0x0000001c0c14723c */ /* 0x040ff000000018ff */
[C---:B------:R-:W-:Y:S08]  /*1a9b0*/  HMMA.16816.F32 R28, R12.reuse, R30, RZ ;  /* 0x0000001e0c1c723c */ /* 0x040ff000000018ff */
[C---:B----4-:R-:W-:Y:S08]  /*1a9c0*/  HMMA.16816.F32 R64, R12.reuse, R48, RZ ;  /* 0x000000300c40723c */ /* 0x050ff000000018ff */
[----:B------:R-:W-:Y:S07]  /*1a9d0*/  HMMA.16816.F32 R56, R12, R50, RZ ;  /* 0x000000320c38723c */ /* 0x000fee00000018ff */
[----:B------:R-:W-:-:S02]  /*1a9e0*/  F2FP.PACK_AB R12, R76, R85 ;  /* 0x000000554c0c723e */ /* 0x000fc400000000ff */
[----:B------:R-:W-:Y:S02]  /*1a9f0*/  F2FP.PACK_AB R13, R78, R134 ;  /* 0x000000864e0d723e */ /* 0x000fe400000000ff */
[----:B---3--:R-:W-:Y:S02]  /*1aa00*/  F2FP.PACK_AB R14, R164, R104 ;  /* 0x00000068a40e723e */ /* 0x008fe400000000ff */
[----:B-1----:R-:W-:-:S07]  /*1aa10*/  F2FP.PACK_AB R15, R16, R77 ;  /* 0x0000004d100f723e */ /* 0x002fce00000000ff */
[C---:B------:R-:W-:Y:S08]  /*1aa20*/  HMMA.16816.F32 R72, R12.reuse, R44, R52 ;  /* 0x0000002c0c48723c */ /* 0x040ff00000001834 */
[C---:B------:R-:W-:Y:S08]  /*1aa30*/  HMMA.16816.F32 R68, R12.reuse, R46, R36 ;  /* 0x0000002e0c44723c */ /* 0x040ff00000001824 */
[----:B------:R-:W-:Y:S01]  /*1aa40*/  HMMA.16816.F32 R44, R12, R60, R20 ;  /* 0x0000003c0c2c723c */ /* 0x000fe20000001814 */
[----:B------:R-:W1:Y:S01]  /*1aa50*/  LDSM.16.MT88.4 R20, [R183+0xa800] ;  /* 0x00a80000b714783b */ /* 0x000e620000004200 */
[----:B------:R-:W-:-:S04]  /*1aa60*/  FFMA.FTZ R0, R169, R4, -R5 ;  /* 0x00000004a9007223 */ /* 0x000fc80000010805 */
[----:B------:R2:W-:Y:S02]  /*1aa70*/  MUFU.EX2 R87, R0 ;  /* 0x0000000000577308 */ /* 0x0005e40000000800 */
[----:B--2---:R-:W-:Y:S01]  /*1aa80*/  FFMA.FTZ R0, R106, R4, -R5 ;  /* 0x000000046a007223 */ /* 0x004fe20000010805 */
[----:B------:R-:W-:-:S05]  /*1aa90*/  MOV R106, R16 ;  /* 0x00000010006a7202 */ /* 0x000fca0000000f00 */
[----:B------:R2:W3:Y:S01]  /*1aaa0*/  MUFU.EX2 R16, R0 ;  /* 0x0000000000107308 */ /* 0x0004e20000000800 */
        /* <DEDUP_REMOVED lines=16> */
[----:B--2---:R-:W-:Y:S01]  /*1abb0*/  FFMA.FTZ R0, R108, R4, -R5 ;  /* 0x000000046c007223 */ /* 0x004fe20000010805 */
[----:B---3--:R-:W-:-:S05]  /*1abc0*/  MOV R108, R16 ;  /* 0x00000010006c7202 */ /* 0x008fca0000000f00 */
[----:B------:R-:W2:Y:S01]  /*1abd0*/  MUFU.EX2 R16, R0 ;  /* 0x0000000000107308 */ /* 0x000ea20000000800 */
        /* <DEDUP_REMOVED lines=9> */
[----:B------:R-:W-:-:S04]  /*1ac70*/  FFMA.FTZ R0, R121, R4, -R5 ;  /* 0x0000000479007223 */ /* 0x000fc80000010805 */
[----:B------:R2:W-:Y:S02]  /*1ac80*/  MUFU.EX2 R17, R0 ;  /* 0x0000000000117308 */ /* 0x0005e40000000800 */
[----:B-----5:R-:W-:Y:S01]  /*1ac90*/  HMMA.16816.F32 R64, R12, R24, R72 ;  /* 0x000000180c40723c */ /* 0x020fe20000001848 */
[----:B--2---:R-:W-:-:S05]  /*1aca0*/  FFMA.FTZ R0, R111, R4, -R5 ;  /* 0x000000046f007223 */ /* 0x004fca0000010805 */
        /* <DEDUP_REMOVED lines=8> */
[----:B------:R-:W-:Y:S01]  /*1ad30*/  HMMA.16816.F32 R60, R12, R26, R68 ;  /* 0x0000001a0c3c723c */ /* 0x000fe20000001844 */
[----:B------:R-:W-:Y:S01]  /*1ad40*/  LDSM.16.MT88.4 R24, [R181+0xb800] ;  /* 0x00b80000b518783b */ /* 0x000fe20000004200 */
[----:B--2---:R-:W-:-:S04]  /*1ad50*/  FFMA.FTZ R0, R122, R4, -R7 ;  /* 0x000000047a007223 */ /* 0x004fc80000010807 */
        /* <DEDUP_REMOVED lines=95> */
[----:B--2---:R-:W-:Y:S01]  /*1b350*/  FFMA.FTZ R0, R102, R4, -R7 ;  /* 0x0000000466007223 */ /* 0x004fe20000010807 */
[----:B------:R-:W-:-:S05]  /*1b360*/  MOV R102, R166 ;  /* 0x000000a600667202 */ /* 0x000fca0000000f00 */
        /* <DEDUP_REMOVED lines=11> */
[----:B--2---:R-:W-:-:S06]  /*1b420*/  FFMA.FTZ R0, R143, R4, -R5 ;  /* 0x000000048f007223 */ /* 0x004fcc0000010805 */
[----:B---3--:R-:W-:Y:S02]  /*1b430*/  F2FP.PACK_AB R12, R164, R137 ;  /* 0x00000089a40c723e */ /* 0x008fe400000000ff */
        /* <DEDUP_REMOVED lines=9> */
[----:B------:R-:W-:Y:S02]  /*1b4d0*/  MOV R105, R134 ;  /* 0x0000008600697202 */ /* 0x000fe40000000f00 */
        /* <DEDUP_REMOVED lines=43> */
[----:B--2---:R-:W-:Y:S01]  /*1b790*/  FFMA.FTZ R0, R161, R4, -R7 ;  /* 0x00000004a1007223 */ /* 0x004fe20000010807 */
[----:B------:R-:W-:-:S03]  /*1b7a0*/  MOV R161, R16 ;  /* 0x0000001000a17202 */ /* 0x000fc60000000f00 */
        /* <DEDUP_REMOVED lines=61> */
[----:B------:R2:W-:Y:S02]  /*1bb80*/  MUFU.EX2 R113, R0 ;  /* 0x0000000000717308 */ /* 0x0005e40000000800 */
[----:B--2---:R-:W-:-:S06]  /*1bb90*/  FFMA.FTZ R0, R179, R4, -R7 ;  /* 0x00000004b3007223 */ /* 0x004fcc0000010807 */
[----:B------:R2:W-:Y:S01]  /*1bba0*/  MUFU.EX2 R112, R0 ;  /* 0x0000000000707308 */ /* 0x0005e20000000800 */
[----:B------:R-:W-:Y:S01]  /*1bbb0*/  HMMA.16816.F32 R64, R12, R24, R64 ;  /* 0x000000180c40723c */ /* 0x000fe20000001840 */
[----:B--2---:R-:W-:-:S06]  /*1bbc0*/  FFMA.FTZ R0, R177, R4, -R7 ;  /* 0x00000004b1007223 */ /* 0x004fcc0000010807 */
[----:B------:R2:W3:Y:S01]  /*1bbd0*/  MUFU.EX2 R111, R0 ;  /* 0x00000000006f7308 */ /* 0x0004e20000000800 */
[----:B------:R-:W-:Y:S01]  /*1bbe0*/  HMMA.16816.F32 R60, R12, R26, R60 ;  /* 0x0000001a0c3c723c */ /* 0x000fe2000000183c */
[----:B------:R-:W4:Y:S01]  /*1bbf0*/  LDSM.16.MT88.4 R24, [R184+0xf000] ;  /* 0x00f00000b818783b */ /* 0x000f220000004200 */
[----:B------:R-:W-:Y:S01]  /*1bc00*/  MOV R141, R107 ;  /* 0x0000006b008d7202 */ /* 0x000fe20000000f00 */
[----:B--2---:R-:W-:-:S04]  /*1bc10*/  FFMA.FTZ R0, R175, R4, -R7 ;  /* 0x00000004af007223 */ /* 0x004fc80000010807 */
[----:B------:R2:W-:Y:S01]  /*1bc20*/  MUFU.EX2 R110, R0 ;  /* 0x00000000006e7308 */ /* 0x0005e20000000800 */
[C---:B-1----:R-:W-:Y:S08]  /*1bc30*/  HMMA.16816.F32 R44, R12.reuse, R20, R44 ;  /* 0x000000140c2c723c */ /* 0x042ff0000000182c */
[----:B------:R-:W-:Y:S01]  /*1bc40*/  HMMA.16816.F32 R32, R12, R22, R32 ;  /* 0x000000160c20723c */ /* 0x000fe20000001820 */
[----:B------:R-:W1:Y:S01]  /*1bc50*/  LDSM.16.MT88.4 R20, [R182+0xf000] ;  /* 0x00f00000b614783b */ /* 0x000e620000004200 */
[----:B--2---:R-:W-:-:S04]  /*1bc60*/  FFMA.FTZ R0, R81, R4, -R7 ;  /* 0x0000000451007223 */ /* 0x004fc80000010807 */
[----:B------:R2:W5:Y:S01]  /*1bc70*/  MUFU.EX2 R109, R0 ;  /* 0x00000000006d7308 */ /* 0x0005620000000800 */
[----:B------:R-:W-:Y:S01]  /*1bc80*/  MOV R163, R105 ;  /* 0x0000006900a37202 */ /* 0x000fe20000000f00 */
[----:B--2---:R-:W-:-:S06]  /*1bc90*/  FFMA.FTZ R0, R82, R4, -R5 ;  /* 0x0000000452007223 */ /* 0x004fcc0000010805 */
[----:B------:R2:W1:Y:S01]  /*1bca0*/  MUFU.EX2 R107, R0 ;  /* 0x00000000006b7308 */ /* 0x0004620000000800 */
[----:B------:R-:W-:Y:S01]  /*1bcb0*/  HMMA.16816.F32 R40, R12, R28, R40 ;  /* 0x0000001c0c28723c */ /* 0x000fe20000001828 */
[----:B------:R-:W-:Y:S01]  /*1bcc0*/  MOV R92, R104 ;  /* 0x00000068005c7202 */ /* 0x000fe20000000f00 */
[----:B--2---:R-:W-:-:S05]  /*1bcd0*/  FFMA.FTZ R0, R178, R4, -R5 ;  /* 0x00000004b2007223 */ /* 0x004fca0000010805 */
[----:B------:R2:W-:Y:S01]  /*1bce0*/  MUFU.EX2 R105, R0 ;  /* 0x0000000000697308 */ /* 0x0005e20000000800 */
[----:B------:R-:W-:Y:S01]  /*1bcf0*/  HMMA.16816.F32 R36, R12, R30, R48 ;  /* 0x0000001e0c24723c */ /* 0x000fe20000001830 */
[----:B------:R-:W-:Y:S01]  /*1bd00*/  MOV R149, R72 ;  /* 0x0000004800957202 */ /* 0x000fe20000000f00 */
[----:B------:R-:W1:Y:S01]  /*1bd10*/  LDSM.16.MT88.4 R28, [R181+0xf000] ;  /* 0x00f00000b51c783b */ /* 0x000e620000004200 */
[----:B--2---:R-:W-:-:S04]  /*1bd20*/  FFMA.FTZ R0, R195, R4, -R5 ;  /* 0x00000004c3007223 */ /* 0x004fc80000010805 */
[----:B------:R2:W-:Y:S01]  /*1bd30*/  MUFU.EX2 R103, R0 ;  /* 0x0000000000677308 */ /* 0x0005e20000000800 */
[----:B------:R-:W-:Y:S02]  /*1bd40*/  MOV R148, R69 ;  /* 0x0000004500947202 */ /* 0x000fe40000000f00 */
[----:B------:R-:W-:Y:S02]  /*1bd50*/  MOV R146, R68 ;  /* 0x0000004400927202 */ /* 0x000fe40000000f00 */
[----:B------:R-:W-:Y:S01]  /*1bd60*/  MOV R173, R163 ;  /* 0x000000a300ad7202 */ /* 0x000fe20000000f00 */
        /* <DEDUP_REMOVED lines=8> */
[----:B---3--:R-:W-:Y:S02]  /*1bdf0*/  F2FP.PACK_AB R12, R111, R112 ;  /* 0x000000706f0c723e */ /* 0x008fe400000000ff */
[----:B------:R-:W-:Y:S02]  /*1be00*/  F2FP.PACK_AB R13, R114, R108 ;  /* 0x0000006c720d723e */ /* 0x000fe400000000ff */
[----:B-----5:R-:W-:Y:S02]  /*1be10*/  F2FP.PACK_AB R14, R109, R110 ;  /* 0x0000006e6d0e723e */ /* 0x020fe400000000ff */
[----:B-1----:R-:W-:Y:S01]  /*1be20*/  F2FP.PACK_AB R15, R107, R113 ;  /* 0x000000716b0f723e */ /* 0x002fe200000000ff */
[----:B--2---:R-:W-:Y:S01]  /*1be30*/  FFMA.FTZ R0, R200, R4, -R7 ;  /* 0x00000004c8007223 */ /* 0x004fe20000010807 */
[----:B------:R-:W-:-:S03]  /*1be40*/  MOV R146, R147 ;  /* 0x0000009300927202 */ /* 0x000fc60000000f00 */
[----:B------:R1:W2:Y:S01]  /*1be50*/  MUFU.EX2 R101, R0 ;  /* 0x0000000000657308 */ /* 0x0002a20000000800 */
[----:B------:R-:W-:Y:S02]  /*1be60*/  MOV R150, R79 ;  /* 0x0000004f00967202 */ /* 0x000fe40000000f00 */
[----:B------:R-:W-:Y:S02]  /*1be70*/  MOV R147, R143 ;  /* 0x0000008f00937202 */ /* 0x000fe40000000f00 */
[----:B------:R-:W-:Y:S02]  /*1be80*/  MOV R94, R75 ;  /* 0x0000004b005e7202 */ /* 0x000fe40000000f00 */
[----:B------:R-:W-:Y:S01]  /*1be90*/  MOV R143, R102 ;  /* 0x00000066008f7202 */ /* 0x000fe20000000f00 */
[----:B------:R-:W-:Y:S01]  /*1bea0*/  FADD.FTZ R9, R9, R89 ;  /* 0x0000005909097221 */ /* 0x000fe20000010000 */
[----:B------:R-:W-:Y:S01]  /*1beb0*/  MOV R172, R150 ;  /* 0x0000009600ac7202 */ /* 0x000fe20000000f00 */
[----:B-1----:R-:W-:Y:S01]  /*1bec0*/  FFMA.FTZ R0, R198, R4, -R7 ;  /* 0x00000004c6007223 */ /* 0x002fe20000010807 */
[----:B------:R-:W-:-:S03]  /*1bed0*/  MOV R138, R70 ;  /* 0x00000046008a7202 */ /* 0x000fc60000000f00 */
[----:B------:R1:W-:Y:S01]  /*1bee0*/  MUFU.EX2 R102, R0 ;  /* 0x0000000000667308 */ /* 0x0003e20000000800 */
[----:B------:R-:W-:Y:S02]  /*1bef0*/  MOV R145, R71 ;  /* 0x0000004700917202 */ /* 0x000fe40000000f00 */
[----:B------:R-:W-:Y:S01]  /*1bf00*/  MOV R150, R94 ;  /* 0x0000005e00967202 */ /* 0x000fe20000000f00 */
[C---:B----4-:R-:W-:Y:S01]  /*1bf10*/  HMMA.16816.F32 R68, R12.reuse, R26, R52 ;  /* 0x0000001a0c44723c */ /* 0x050fe20000001834 */
[----:B------:R-:W-:Y:S02]  /*1bf20*/  MOV R97, R78 ;  /* 0x0000004e00617202 */ /* 0x000fe40000000f00 */
[----:B------:R-:W-:Y:S02]  /*1bf30*/  MOV R96, R77 ;  /* 0x0000004d00607202 */ /* 0x000fe40000000f00 */
[----:B------:R-:W-:Y:S02]  /*1bf40*/  MOV R98, R76 ;  /* 0x0000004c00627202 */ /* 0x000fe40000000f00 */
[----:B------:R-:W-:Y:S01]  /*1bf50*/  MOV R94, R106 ;  /* 0x0000006a005e7202 */ /* 0x000fe20000000f00 */
[----:B------:R-:W-:Y:S01]  /*1bf60*/  HMMA.16816.F32 R76, R12, R20, R40 ;  /* 0x000000140c4c723c */ /* 0x000fe20000001828 */
[----:B-1----:R-:W-:-:S02]  /*1bf70*/  FFMA.FTZ R0, R196, R4, -R7 ;  /* 0x00000004c4007223 */ /* 0x002fc40000010807 */
[----:B------:R-:W-:-:S05]  /*1bf80*/  FADD.FTZ R10, R84, R10 ;  /* 0x0000000a540a7221 */ /* 0x000fca0000010000 */
[----:B------:R-:W-:Y:S01]  /*1bf90*/  HMMA.16816.F32 R52, R12, R22, R36 ;  /* 0x000000160c34723c */ /* 0x000fe20000001824 */
[----:B------:R1:W3:Y:S01]  /*1bfa0*/  MUFU.EX2 R106, R0 ;  /* 0x00000000006a7308 */ /* 0x0002e20000000800 */
[----:B------:R-:W4:Y:S01]  /*1bfb0*/  LDSM.16.MT88.4 R20, [R183+0xf000] ;  /* 0x00f00000b714783b */ /* 0x000f220000004200 */
[----:B------:R-:W-:Y:S01]  /*1bfc0*/  FADD.FTZ R9, R91, R9 ;  /* 0x000000095b097221 */ /* 0x000fe20000010000 */
[----:B------:R-:W-:Y:S01]  /*1bfd0*/  MOV R95, R93 ;  /* 0x0000005d005f7202 */ /* 0x000fe20000000f00 */
[----:B------:R-:W-:Y:S01]  /*1bfe0*/  FADD.FTZ R10, R11, R10 ;  /* 0x0000000a0b0a7221 */ /* 0x000fe20000010000 */
[----:B------:R-:W-:Y:S01]  /*1bff0*/  MOV R93, R100 ;  /* 0x00000064005d7202 */ /* 0x000fe20000000f00 */
[----:B------:R-:W-:Y:S01]  /*1c000*/  LDSM.16.MT88.4 R36, [R181+0x10000] ;  /* 0x01000000b524783b */ /* 0x000fe20000004200 */
[----:B-1----:R-:W-:-:S04]  /*1c010*/  FFMA.FTZ R0, R194, R4, -R5 ;  /* 0x00000004c2007223 */ /* 0x002fc80000010805 */
[----:B------:R1:W5:Y:S01]  /*1c020*/  MUFU.EX2 R100, R0 ;  /* 0x0000000000647308 */ /* 0x0003620000000800 */
[----:B------:R-:W-:Y:S02]  /*1c030*/  MOV R176, R98 ;  /* 0x0000006200b07202 */ /* 0x000fe40000000f00 */
[----:B------:R-:W-:Y:S02]  /*1c040*/  MOV R142, R73 ;  /* 0x00000049008e7202 */ /* 0x000fe40000000f00 */
[----:B------:R-:W-:Y:S01]  /*1c050*/  MOV R144, R74 ;  /* 0x0000004a00907202 */ /* 0x000fe20000000f00 */
[----:B-1----:R-:W-:Y:S02]  /*1c060*/  FADD.FTZ R0, R172, R9 ;  /* 0x00000009ac007221 */ /* 0x002fe40000010000 */
[----:B------:R-:W-:Y:S02]  /*1c070*/  FADD.FTZ R9, R86, R10 ;  /* 0x0000000a56097221 */ /* 0x000fe40000010000 */
[----:B------:R-:W-:-:S02]  /*1c080*/  FADD.FTZ R10, R173, R0 ;  /* 0x00000000ad0a7221 */ /* 0x000fc40000010000 */
[--C-:B------:R-:W-:Y:S01]  /*1c090*/  FFMA.FTZ R0, R201, R4, -R5.reuse ;  /* 0x00000004c9007223 */ /* 0x100fe20000010805 */
[----:B------:R-:W-:Y:S01]  /*1c0a0*/  HMMA.16816.F32 R72, R12, R24, R56 ;  /* 0x000000180c48723c */ /* 0x000fe20000001838 */
[----:B------:R-:W1:Y:S02]  /*1c0b0*/  LDSM.16.MT88.4 R24, [R181+0xf800] ;  /* 0x00f80000b518783b */ /* 0x000e640000004200 */
[----:B------:R2:W-:Y:S01]  /*1c0c0*/  MUFU.EX2 R98, R0 ;  /* 0x0000000000627308 */ /* 0x0005e20000000800 */
[----:B------:R-:W-:Y:S02]  /*1c0d0*/  MOV R174, R97 ;  /* 0x0000006100ae7202 */ /* 0x000fe40000000f00 */
[----:B------:R-:W-:Y:S01]  /*1c0e0*/  MOV R151, R96 ;  /* 0x0000006000977202 */ /* 0x000fe20000000f00 */
[----:B--2---:R-:W-:-:S04]  /*1c0f0*/  FFMA.FTZ R0, R197, R4, -R5 ;  /* 0x00000004c5007223 */ /* 0x004fc80000010805 */
[----:B------:R2:W-:Y:S01]  /*1c100*/  MUFU.EX2 R97, R0 ;  /* 0x0000000000617308 */ /* 0x0005e20000000800 */
[----:B------:R-:W-:Y:S01]  /*1c110*/  MOV R173, R95 ;  /* 0x0000005f00ad7202 */ /* 0x000fe20000000f00 */
[----:B------:R-:W-:Y:S01]  /*1c120*/  HMMA.16816.F32 R64, R12, R28, R64 ;  /* 0x0000001c0c40723c */ /* 0x000fe20000001840 */
[----:B------:R-:W-:Y:S01]  /*1c130*/  MOV R162, R94 ;  /* 0x0000005e00a27202 */ /* 0x000fe20000000f00 */
[----:B--2---:R-:W-:-:S04]  /*1c140*/  FFMA.FTZ R0, R199, R4, -R5 ;  /* 0x00000004c7007223 */ /* 0x004fc80000010805 */
[----:B------:R2:W-:Y:S02]  /*1c150*/  MUFU.EX2 R96, R0 ;  /* 0x0000000000607308 */ /* 0x0005e40000000800 */
[----:B------:R-:W-:Y:S01]  /*1c160*/  HMMA.16816.F32 R60, R12, R30, R60 ;  /* 0x0000001e0c3c723c */ /* 0x000fe2000000183c */
[----:B------:R-:W-:Y:S01]  /*1c170*/  MOV R172, R93 ;  /* 0x0000005d00ac7202 */ /* 0x000fe20000000f00 */
[----:B------:R-:W1:Y:S01]  /*1c180*/  LDSM.16.MT88.4 R28, [R184+0xf800] ;  /* 0x00f80000b81c783b */ /* 0x000e620000004200 */
[----:B--2---:R-:W-:-:S04]  /*1c190*/  FFMA.FTZ R0, R216, R4, -R7 ;  /* 0x00000004d8007223 */ /* 0x004fc80000010807 */
[----:B------:R2:W-:Y:S01]  /*1c1a0*/  MUFU.EX2 R95, R0 ;  /* 0x00000000005f7308 */ /* 0x0005e20000000800 */
[----:B----4-:R-:W-:Y:S01]  /*1c1b0*/  HMMA.16816.F32 R48, R12, R20, R44 ;  /* 0x000000140c30723c */ /* 0x010fe2000000182c */
[----:B------:R-:W-:Y:S01]  /*1c1c0*/  MOV R160, R92 ;  /* 0x0000005c00a07202 */ /* 0x000fe20000000f00 */
[----:B--2---:R-:W-:-:S05]  /*1c1d0*/  FFMA.FTZ R0, R211, R4, -R7 ;  /* 0x00000004d3007223 */ /* 0x004fca0000010807 */
[----:B------:R2:W4:Y:S01]  /*1c1e0*/  MUFU.EX2 R94, R0 ;  /* 0x00000000005e7308 */ /* 0x0005220000000800 */
[----:B------:R-:W-:Y:S01]  /*1c1f0*/  HMMA.16816.F32 R40, R12, R22, R32 ;  /* 0x000000160c28723c */ /* 0x000fe20000001820 */
[----:B------:R-:W1:Y:S01]  /*1c200*/  LDSM.16.MT88.4 R20, [R182+0xf800] ;  /* 0x00f80000b614783b */ /* 0x000e620000004200 */
[----:B------:R-:W-:-:S03]  /*1c210*/  FADD.FTZ R9, R85, R9 ;  /* 0x0000000955097221 */ /* 0x000fc60000010000 */
[----:B------:R-:W-:Y:S01]  /*1c220*/  LDSM.16.MT88.4 R32, [R184+0x10000] ;  /* 0x01000000b820783b */ /* 0x000fe20000004200 */
[----:B--2---:R-:W-:-:S04]  /*1c230*/  FFMA.FTZ R0, R203, R4, -R7 ;  /* 0x00000004cb007223 */ /* 0x004fc80000010807 */
[----:B------:R2:W-:Y:S01]  /*1c240*/  MUFU.EX2 R93, R0 ;  /* 0x00000000005d7308 */ /* 0x0005e20000000800 */
[----:B------:R-:W-:Y:S02]  /*1c250*/  F2FP.PACK_AB R12, R101, R99 ;  /* 0x00000063650c723e */ /* 0x000fe400000000ff */
[----:B------:R-:W-:Y:S02]  /*1c260*/  F2FP.PACK_AB R13, R103, R105 ;  /* 0x00000069670d723e */ /* 0x000fe400000000ff */
[----:B---3--:R-:W-:Y:S02]  /*1c270*/  F2FP.PACK_AB R14, R106, R102 ;  /* 0x000000666a0e723e */ /* 0x008fe400000000ff */
[----:B-----5:R-:W-:Y:S01]  /*1c280*/  F2FP.PACK_AB R15, R100, R104 ;  /* 0x00000068640f723e */ /* 0x020fe200000000ff */
[----:B--2---:R-:W-:-:S04]  /*1c290*/  FFMA.FTZ R0, R210, R4, -R7 ;  /* 0x00000004d2007223 */ /* 0x004fc80000010807 */
[----:B------:R2:W3:Y:S01]  /*1c2a0*/  MUFU.EX2 R92, R0 ;  /* 0x00000000005c7308 */ /* 0x0004e20000000800 */
[----:B------:R-:W-:Y:S01]  /*1c2b0*/  FADD.FTZ R9, R176, R9 ;  /* 0x00000009b0097221 */ /* 0x000fe20000010000 */
[----:B-1----:R-:W-:Y:S01]  /*1c2c0*/  HMMA.16816.F32 R44, R12, R24, R64 ;  /* 0x000000180c2c723c */ /* 0x002fe20000001840 */
[----:B--2---:R-:W-:-:S04]  /*1c2d0*/  FADD.FTZ R0, R174, R10 ;  /* 0x0000000aae007221 */ /* 0x004fc80000010000 */
[----:B------:R-:W-:Y:S02]  /*1c2e0*/  FADD.FTZ R0, R151, R0 ;  /* 0x0000000097007221 */ /* 0x000fe40000010000 */
[----:B------:R-:W-:Y:S02]  /*1c2f0*/  FFMA.FTZ R10, R208, R4, -R5 ;  /* 0x00000004d00a7223 */ /* 0x000fe40000010805 */
[----:B------:R-:W-:Y:S01]  /*1c300*/  FADD.FTZ R0, R162, R0 ;  /* 0x00000000a2007221 */ /* 0x000fe20000010000 */
[----:B------:R-:W-:Y:S01]  /*1c310*/  HMMA.16816.F32 R56, R12, R26, R60 ;  /* 0x0000001a0c38723c */ /* 0x000fe2000000183c */
[----:B------:R1:W2:Y:S01]  /*1c320*/  MUFU.EX2 R91, R10 ;  /* 0x0000000a005b7308 */ /* 0x0002a20000000800 */
[----:B------:R-:W5:Y:S01]  /*1c330*/  LDSM.16.MT88.4 R24, [R183+0xf800] ;  /* 0x00f80000b718783b */ /* 0x000f620000004200 */
[----:B------:R-:W-:-:S04]  /*1c340*/  FADD.FTZ R9, R160, R9 ;  /* 0x00000009a0097221 */ /* 0x000fc80000010000 */
[----:B------:R-:W-:Y:S02]  /*1c350*/  FADD.FTZ R9, R172, R9 ;  /* 0x00000009ac097221 */ /* 0x000fe40000010000 */
[----:B-1----:R-:W-:Y:S02]  /*1c360*/  FADD.FTZ R10, R87, R0 ;  /* 0x00000000570a7221 */ /* 0x002fe40000010000 */
[----:B------:R-:W-:-:S04]  /*1c370*/  FFMA.FTZ R0, R209, R4, -R5 ;  /* 0x00000004d1007223 */ /* 0x000fc80000010805 */
[----:B------:R1:W-:Y:S01]  /*1c380*/  MUFU.EX2 R89, R0 ;  /* 0x0000000000597308 */ /* 0x0003e20000000800 */
[----:B------:R-:W-:Y:S02]  /*1c390*/  FADD.FTZ R11, R90, R9 ;  /* 0x000000095a0b7221 */ /* 0x000fe40000010000 */
[----:B-1----:R-:W-:-:S05]  /*1c3a0*/  FFMA.FTZ R0, R205, R4, -R5 ;  /* 0x00000004cd007223 */ /* 0x002fca0000010805 */
[----:B------:R1:W-:Y:S01]  /*1c3b0*/  MUFU.EX2 R90, R0 ;  /* 0x00000000005a7308 */ /* 0x0003e20000000800 */
[----:B------:R-:W-:Y:S01]  /*1c3c0*/  HMMA.16816.F32 R60, R12, R28, R72 ;  /* 0x0000001c0c3c723c */ /* 0x000fe20000001848 */
[----:B-1----:R-:W-:-:S06]  /*1c3d0*/  FFMA.FTZ R0, R204, R4, -R5 ;  /* 0x00000004cc007223 */ /* 0x002fcc0000010805 */
[----:B------:R1:W-:Y:S01]  /*1c3e0*/  MUFU.EX2 R87, R0 ;  /* 0x0000000000577308 */ /* 0x0003e20000000800 */
[----:B------:R-:W-:Y:S01]  /*1c3f0*/  HMMA.16816.F32 R64, R12, R30, R68 ;  /* 0x0000001e0c40723c */ /* 0x000fe20000001844 */
[----:B------:R-:W2:Y:S01]  /*1c400*/  LDSM.16.MT88.4 R28, [R182+0x10000] ;  /* 0x01000000b61c783b */ /* 0x000ea20000004200 */
[----:B-1----:R-:W-:-:S05]  /*1c410*/  FFMA.FTZ R0, R217, R4, -R7 ;  /* 0x00000004d9007223 */ /* 0x002fca0000010807 */
[----:B------:R1:W-:Y:S01]  /*1c420*/  MUFU.EX2 R86, R0 ;  /* 0x0000000000567308 */ /* 0x0003e20000000800 */
[C---:B------:R-:W-:Y:S08]  /*1c430*/  HMMA.16816.F32 R72, R12.reuse, R20, R76 ;  /* 0x000000140c48723c */ /* 0x040ff0000000184c */
[----:B------:R-:W-:Y:S01]  /*1c440*/  HMMA.16816.F32 R68, R12, R22, R52 ;  /* 0x000000160c44723c */ /* 0x000fe20000001834 */
[----:B------:R-:W2:Y:S01]  /*1c450*/  LDSM.16.MT88.4 R20, [R183+0x10000] ;  /* 0x01000000b714783b */ /* 0x000ea20000004200 */
[----:B-1----:R-:W-:-:S04]  /*1c460*/  FFMA.FTZ R0, R215, R4, -R7 ;  /* 0x00000004d7007223 */ /* 0x002fc80000010807 */
[----:B------:R1:W1:Y:S02]  /*1c470*/  MUFU.EX2 R85, R0 ;  /* 0x0000000000557308 */ /* 0x0002640000000800 */
[----:B-----5:R-:W-:Y:S01]  /*1c480*/  HMMA.16816.F32 R48, R12, R24, R48 ;  /* 0x000000180c30723c */ /* 0x020fe20000001830 */
[----:B-1----:R-:W-:-:S05]  /*1c490*/  FFMA.FTZ R0, R213, R4, -R7 ;  /* 0x00000004d5007223 */ /* 0x002fca0000010807 */
[----:B------:R1:W-:Y:S02]  /*1c4a0*/  MUFU.EX2 R84, R0 ;  /* 0x0000000000547308 */ /* 0x0003e40000000800 */
[----:B------:R-:W-:Y:S01]  /*1c4b0*/  HMMA.16816.F32 R24, R12, R26, R40 ;  /* 0x0000001a0c18723c */ /* 0x000fe20000001828 */
[-C--:B------:R-:W-:Y:S02]  /*1c4c0*/  FFMA.FTZ R9, R207, R4.reuse, -R5 ;  /* 0x00000004cf097223 */ /* 0x080fe40000010805 */
[----:B-1----:R-:W-:-:S04]  /*1c4d0*/  FFMA.FTZ R0, R206, R4, -R7 ;  /* 0x00000004ce007223 */ /* 0x002fc80000010807 */
[----:B------:R1:W5:Y:S01]  /*1c4e0*/  MUFU.EX2 R83, R0 ;  /* 0x0000000000537308 */ /* 0x0003620000000800 */
[----:B----4-:R-:W-:Y:S02]  /*1c4f0*/  F2FP.PACK_AB R12, R94, R95 ;  /* 0x0000005f5e0c723e */ /* 0x010fe400000000ff */
[----:B------:R-:W-:Y:S02]  /*1c500*/  F2FP.PACK_AB R13, R97, R98 ;  /* 0x00000062610d723e */ /* 0x000fe400000000ff */
[----:B---3--:R-:W-:Y:S02]  /*1c510*/  F2FP.PACK_AB R14, R92, R93 ;  /* 0x0000005d5c0e723e */ /* 0x008fe400000000ff */
[----:B--2---:R-:W-:Y:S01]  /*1c520*/  F2FP.PACK_AB R15, R91, R96 ;  /* 0x000000605b0f723e */ /* 0x004fe200000000ff */
[----:B-1----:R-:W-:-:S04]  /*1c530*/  FADD.FTZ R0, R173, R10 ;  /* 0x0000000aad007221 */ /* 0x002fc80000010000 */
[----:B------:R-:W-:Y:S02]  /*1c540*/  FADD.FTZ R0, R163, R0 ;  /* 0x00000000a3007221 */ /* 0x000fe40000010000 */
[----:B------:R-:W-:Y:S02]  /*1c550*/  FADD.FTZ R10, R150, R11 ;  /* 0x0000000b960a7221 */ /* 0x000fe40000010000 */
[----:B------:R-:W-:Y:S01]  /*1c560*/  FADD.FTZ R0, R148, R0 ;  /* 0x0000000094007221 */ /* 0x000fe20000010000 */
[----:B------:R1:W2:Y:S01]  /*1c570*/  MUFU.EX2 R82, R9 ;  /* 0x0000000900527308 */ /* 0x0002a20000000800 */
        /* <DEDUP_REMOVED lines=9> */
[C---:B------:R-:W-:Y:S01]  /*1c610*/  HMMA.16816.F32 R56, R12.reuse, R34, R64 ;  /* 0x000000220c38723c */ /* 0x040fe20000001840 */
[----:B------:R-:W3:Y:S01]  /*1c620*/  LDSM.16.MT88.4 R32, [R181+0x10800] ;  /* 0x01080000b520783b */ /* 0x000ee20000004200 */
[-CC-:B------:R-:W-:Y:S02]  /*1c630*/  FFMA.FTZ R9, R212, R4.reuse, -R5.reuse ;  /* 0x00000004d4097223 */ /* 0x180fe40000010805 */
[----:B-1----:R-:W-:Y:S02]  /*1c640*/  FFMA.FTZ R0, R214, R4, -R5 ;  /* 0x00000004d6007223 */ /* 0x002fe40000010805 */
[----:B------:R1:W-:Y:S02]  /*1c650*/  MUFU.EX2 R79, R9 ;  /* 0x00000009004f7308 */ /* 0x0003e40000000800 */
[C---:B------:R-:W-:Y:S06]  /*1c660*/  HMMA.16816.F32 R60, R12.reuse, R28, R72 ;  /* 0x0000001c0c3c723c */ /* 0x040fec0000001848 */
[----:B------:R4:W-:Y:S02]  /*1c670*/  MUFU.EX2 R80, R0 ;  /* 0x0000000000507308 */ /* 0x0009e40000000800 */
[----:B------:R-:W-:Y:S01]  /*1c680*/  HMMA.16816.F32 R72, R12, R20, R48 ;  /* 0x000000140c48723c */ /* 0x000fe20000001830 */
[----:B-1----:R-:W-:-:S07]  /*1c690*/  FADD.FTZ R9, R139, R11 ;  /* 0x0000000b8b097221 */ /* 0x002fce0000010000 */
[----:B------:R-:W-:Y:S01]  /*1c6a0*/  HMMA.16816.F32 R44, R12, R22, R24 ;  /* 0x000000160c2c723c */ /* 0x000fe20000001818 */
[----:B------:R-:W1:Y:S01]  /*1c6b0*/  LDSM.16.MT88.4 R20, [R182+0x10800] ;  /* 0x01080000b614783b */ /* 0x000e620000004200 */
[----:B----4-:R-:W-:-:S06]  /*1c6c0*/  FADD.FTZ R0, R141, R10 ;  /* 0x0000000a8d007221 */ /* 0x010fcc0000010000 */
[----:B------:R-:W-:Y:S01]  /*1c6d0*/  HMMA.16816.F32 R68, R12, R30, R68 ;  /* 0x0000001e0c44723c */ /* 0x000fe20000001844 */
[----:B------:R-:W-:Y:S01]  /*1c6e0*/  FADD.FTZ R9, R144, R9 ;  /* 0x0000000990097221 */ /* 0x000fe20000010000 */
[----:B------:R-:W4:Y:S01]  /*1c6f0*/  LDSM.16.MT88.4 R28, [R184+0x10800] ;  /* 0x01080000b81c783b */ /* 0x000f220000004200 */
[----:B------:R-:W-:-:S03]  /*1c700*/  FADD.FTZ R0, R142, R0 ;  /* 0x000000008e007221 */ /* 0x000fc60000010000 */
[----:B------:R-:W1:Y:S01]  /*1c710*/  LDSM.16.MT88.4 R24, [R183+0x10800] ;  /* 0x01080000b718783b */ /* 0x000e620000004200 */
[----:B------:R-:W-:Y:S02]  /*1c720*/  FADD.FTZ R0, R145, R0 ;  /* 0x0000000091007221 */ /* 0x000fe40000010000 */
[----:B------:R-:W-:Y:S01]  /*1c730*/  FADD.FTZ R9, R138, R9 ;  /* 0x000000098a097221 */ /* 0x000fe20000010000 */
[----:B------:R-:W-:Y:S01]  /*1c740*/  F2FP.PACK_AB R12, R85, R86 ;  /* 0x00000056550c723e */ /* 0x000fe200000000ff */
[----:B------:R-:W-:Y:S01]  /*1c750*/  FADD.FTZ R0, R249, R0 ;  /* 0x00000000f9007221 */ /* 0x000fe20000010000 */
[----:B------:R-:W-:Y:S01]  /*1c760*/  F2FP.PACK_AB R13, R90, R89 ;  /* 0x000000595a0d723e */ /* 0x000fe200000000ff */
[----:B------:R-:W-:Y:S01]  /*1c770*/  FADD.FTZ R9, R248, R9 ;  /* 0x00000009f8097221 */ /* 0x000fe20000010000 */
[----:B-----5:R-:W-:Y:S01]  /*1c780*/  F2FP.PACK_AB R14, R83, R84 ;  /* 0x00000054530e723e */ /* 0x020fe200000000ff */
[----:B------:R-:W-:Y:S01]  /*1c790*/  FADD.FTZ R0, R251, R0 ;  /* 0x00000000fb007221 */ /* 0x000fe20000010000 */
[----:B--2---:R-:W-:Y:S01]  /*1c7a0*/  F2FP.PACK_AB R15, R82, R87 ;  /* 0x00000057520f723e */ /* 0x004fe200000000ff */
[----:B------:R-:W-:Y:S01]  /*1c7b0*/  FADD.FTZ R9, R250, R9 ;  /* 0x00000009fa097221 */ /* 0x000fe20000010000 */
[----:B------:R-:W-:Y:S01]  /*1c7c0*/  LDSM.16.MT88.4 R144, [R182+0x11800] ;  /* 0x01180000b690783b */ /* 0x000fe20000004200 */
[----:B------:R-:W-:-:S02]  /*1c7d0*/  FADD.FTZ R0, R143, R0 ;  /* 0x000000008f007221 */ /* 0x000fc40000010000 */
[----:B------:R-:W-:Y:S02]  /*1c7e0*/  FADD.FTZ R9, R247, R9 ;  /* 0x00000009f7097221 */ /* 0x000fe40000010000 */
[----:B------:R-:W-:Y:S02]  /*1c7f0*/  FADD.FTZ R0, R244, R0 ;  /* 0x00000000f4007221 */ /* 0x000fe40000010000 */
[----:B------:R-:W-:Y:S02]  /*1c800*/  FADD.FTZ R9, R246, R9 ;  /* 0x00000009f6097221 */ /* 0x000fe40000010000 */
[----:B------:R-:W-:Y:S02]  /*1c810*/  FADD.FTZ R0, R240, R0 ;  /* 0x00000000f0007221 */ /* 0x000fe40000010000 */
[----:B------:R-:W-:Y:S02]  /*1c820*/  FFMA.FTZ R10, R229, R4, -R7 ;  /* 0x00000004e50a7223 */ /* 0x000fe40000010807 */
[----:B------:R-:W-:-:S02]  /*1c830*/  FADD.FTZ R9, R239, R9 ;  /* 0x00000009ef097221 */ /* 0x000fc40000010000 */
[----:B------:R-:W-:Y:S01]  /*1c840*/  FADD.FTZ R0, R242, R0 ;  /* 0x00000000f2007221 */ /* 0x000fe20000010000 */
[----:B------:R2:W-:Y:S01]  /*1c850*/  MUFU.EX2 R78, R10 ;  /* 0x0000000a004e7308 */ /* 0x0005e20000000800 */
[----:B---3--:R-:W-:Y:S01]  /*1c860*/  HMMA.16816.F32 R64, R12, R32, R40 ;  /* 0x000000200c40723c */ /* 0x008fe20000001828 */
[----:B------:R-:W-:Y:S02]  /*1c870*/  FADD.FTZ R9, R241, R9 ;  /* 0x00000009f1097221 */ /* 0x000fe40000010000 */
[----:B------:R-:W-:-:S05]  /*1c880*/  FADD.FTZ R0, R243, R0 ;  /* 0x00000000f3007221 */ /* 0x000fca0000010000 */
[C---:B------:R-:W-:Y:S01]  /*1c890*/  HMMA.16816.F32 R48, R12.reuse, R34, R36 ;  /* 0x000000220c30723c */ /* 0x040fe20000001824 */
[----:B------:R-:W3:Y:S01]  /*1c8a0*/  LDSM.16.MT88.4 R32, [R181+0x11000] ;  /* 0x01100000b520783b */ /* 0x000ee20000004200 */
[----:B------:R-:W-:Y:S02]  /*1c8b0*/  FADD.FTZ R9, R171, R9 ;  /* 0x00000009ab097221 */ /* 0x000fe40000010000 */
[----:B--2---:R-:W-:Y:S02]  /*1c8c0*/  FFMA.FTZ R10, R226, R4, -R7 ;  /* 0x00000004e20a7223 */ /* 0x004fe40000010807 */
[----:B------:R-:W-:Y:S02]  /*1c8d0*/  FADD.FTZ R0, R169, R0 ;  /* 0x00000000a9007221 */ /* 0x000fe40000010000 */
[----:B------:R2:W5:Y:S01]  /*1c8e0*/  MUFU.EX2 R77, R10 ;  /* 0x0000000a004d7308 */ /* 0x0005620000000800 */
[----:B------:R-:W-:Y:S02]  /*1c8f0*/  FADD.FTZ R9, R170, R9 ;  /* 0x00000009aa097221 */ /* 0x000fe40000010000 */
[----:B------:R-:W-:Y:S01]  /*1c900*/  FADD.FTZ R0, R165, R0 ;  /* 0x00000000a5007221 */ /* 0x000fe20000010000 */
[----:B-1----:R-:W-:Y:S01]  /*1c910*/  HMMA.16816.F32 R36, R12, R20, R60 ;  /* 0x000000140c24723c */ /* 0x002fe2000000183c */
[----:B------:R-:W-:-:S02]  /*1c920*/  FADD.FTZ R9, R137, R9 ;  /* 0x0000000989097221 */ /* 0x000fc40000010000 */
[----:B------:R-:W-:Y:S02]  /*1c930*/  FADD.FTZ R0, R167, R0 ;  /* 0x00000000a7007221 */ /* 0x000fe40000010000 */
[----:B--2---:R-:W-:-:S04]  /*1c940*/  FFMA.FTZ R10, R219, R4, -R7 ;  /* 0x00000004db0a7223 */ /* 0x004fc80000010807 */
[----:B------:R1:W-:Y:S01]  /*1c950*/  MUFU.EX2 R76, R10 ;  /* 0x0000000a004c7308 */ /* 0x0003e20000000800 */
[----:B------:R-:W-:Y:S02]  /*1c960*/  FADD.FTZ R9, R164, R9 ;  /* 0x00000009a4097221 */ /* 0x000fe40000010000 */
[----:B------:R-:W-:Y:S02]  /*1c970*/  FADD.FTZ R0, R168, R0 ;  /* 0x00000000a8007221 */ /* 0x000fe40000010000 */
[----:B------:R-:W-:Y:S02]  /*1c980*/  FADD.FTZ R9, R166, R9 ;  /* 0x00000009a6097221 */ /* 0x000fe40000010000 */
[----:B-1----:R-:W-:Y:S01]  /*1c990*/  FFMA.FTZ R10, R223, R4, -R7 ;  /* 0x00000004df0a7223 */ /* 0x002fe20000010807 */
[----:B----4-:R-:W-:Y:S01]  /*1c9a0*/  HMMA.16816.F32 R52, R12, R28, R52 ;  /* 0x0000001c0c34723c */ /* 0x010fe20000001834 */
[----:B------:R-:W-:Y:S01]  /*1c9b0*/  FADD.FTZ R0, R136, R0 ;  /* 0x0000000088007221 */ /* 0x000fe20000010000 */
[----:B------:R-:W-:Y:S01]  /*1c9c0*/  LDSM.16.MT88.4 R164, [R181+0x11800] ;  /* 0x01180000b5a4783b */ /* 0x000fe20000004200 */
[----:B------:R1:W2:Y:S01]  /*1c9d0*/  MUFU.EX2 R62, R10 ;  /* 0x0000000a003e7308 */ /* 0x0002a20000000800 */
[----:B------:R-:W-:-:S02]  /*1c9e0*/  FADD.FTZ R9, R140, R9 ;  /* 0x000000098c097221 */ /* 0x000fc40000010000 */
[----:B------:R-:W-:Y:S01]  /*1c9f0*/  FADD.FTZ R0, R132, R0 ;  /* 0x0000000084007221 */ /* 0x000fe20000010000 */
[----:B------:R-:W-:Y:S01]  /*1ca00*/  LDSM.16.MT88.4 R136, [R184+0x11800] ;  /* 0x01180000b888783b */ /* 0x000fe20000004200 */
[----:B-1----:R-:W-:-:S04]  /*1ca10*/  FFMA.FTZ R10, R230, R4, -R5 ;  /* 0x00000004e60a7223 */ /* 0x002fc80000010805 */
[----:B------:R1:W4:Y:S01]  /*1ca20*/  MUFU.EX2 R61, R10 ;  /* 0x0000000a003d7308 */ /* 0x0003220000000800 */
[----:B------:R-:W-:Y:S02]  /*1ca30*/  FADD.FTZ R9, R131, R9 ;  /* 0x0000000983097221 */ /* 0x000fe40000010000 */
[----:B------:R-:W-:Y:S01]  /*1ca40*/  FADD.FTZ R0, R134, R0 ;  /* 0x0000000086007221 */ /* 0x000fe20000010000 */
[----:B------:R-:W-:Y:S01]  /*1ca50*/  HMMA.16816.F32 R56, R12, R30, R56 ;  /* 0x0000001e0c38723c */ /* 0x000fe20000001838 */
[----:B------:R-:W-:Y:S01]  /*1ca60*/  FADD.FTZ R9, R133, R9 ;  /* 0x0000000985097221 */ /* 0x000fe20000010000 */
[----:B------:R-:W3:Y:S01]  /*1ca70*/  LDSM.16.MT88.4 R28, [R184+0x11000] ;  /* 0x01100000b81c783b */ /* 0x000ee20000004200 */
[----:B------:R-:W-:Y:S02]  /*1ca80*/  FADD.FTZ R0, R135, R0 ;  /* 0x0000000087007221 */ /* 0x000fe40000010000 */
[----:B------:R-:W-:-:S03]  /*1ca90*/  FADD.FTZ R9, R19, R9 ;  /* 0x0000000913097221 */ /* 0x000fc60000010000 */
[C---:B------:R-:W-:Y:S01]  /*1caa0*/  HMMA.16816.F32 R40, R12.reuse, R22, R68 ;  /* 0x000000160c28723c */ /* 0x040fe20000001844 */
[----:B-1----:R-:W-:Y:S01]  /*1cab0*/  FFMA.FTZ R10, R232, R4, -R5 ;  /* 0x00000004e80a7223 */ /* 0x002fe20000010805 */
[----:B------:R-:W1:Y:S06]  /*1cac0*/  LDSM.16.MT88.4 R20, [R182+0x11000] ;  /* 0x01100000b614783b */ /* 0x000e6c0000004200 */
[----:B------:R-:W-:Y:S01]  /*1cad0*/  HMMA.16816.F32 R72, R12, R24, R72 ;  /* 0x000000180c48723c */ /* 0x000fe20000001848 */
[----:B------:R2:W1:Y:S01]  /*1cae0*/  MUFU.EX2 R60, R10 ;  /* 0x0000000a003c7308 */ /* 0x0004620000000800 */
[----:B------:R-:W-:-:S06]  /*1caf0*/  FADD.FTZ R0, R129, R0 ;  /* 0x0000000081007221 */ /* 0x000fcc0000010000 */
[----:B------:R-:W-:Y:S01]  /*1cb00*/  HMMA.16816.F32 R44, R12, R26, R44 ;  /* 0x0000001a0c2c723c */ /* 0x000fe2000000182c */
[----:B------:R-:W-:Y:S01]  /*1cb10*/  FADD.FTZ R9, R130, R9 ;  /* 0x0000000982097221 */ /* 0x000fe20000010000 */
[----:B------:R-:W1:Y:S05]  /*1cb20*/  LDSM.16.MT88.4 R24, [R183+0x11000] ;  /* 0x01100000b718783b */ /* 0x000e6a0000004200 */
[----:B-----5:R-:W-:Y:S02]  /*1cb30*/  F2FP.PACK_AB R12, R77, R78 ;  /* 0x0000004e4d0c723e */ /* 0x020fe400000000ff */
[----:B------:R-:W-:Y:S02]  /*1cb40*/  F2FP.PACK_AB R13, R80, R81 ;  /* 0x00000051500d723e */ /* 0x000fe400000000ff */
[----:B--2---:R-:W-:-:S02]  /*1cb50*/  F2FP.PACK_AB R14, R62, R76 ;  /* 0x0000004c3e0e723e */ /* 0x004fc400000000ff */
[----:B----4-:R-:W-:Y:S01]  /*1cb60*/  F2FP.PACK_AB R15, R61, R79 ;  /* 0x0000004f3d0f723e */ /* 0x010fe200000000ff */
[----:B------:R-:W-:Y:S02]  /*1cb70*/  FFMA.FTZ R10, R231, R4, -R5 ;  /* 0x00000004e70a7223 */ /* 0x000fe40000010805 */
[----:B------:R-:W-:-:S04]  /*1cb80*/  FADD.FTZ R0, R17, R0 ;  /* 0x0000000011007221 */ /* 0x000fc80000010000 */
[----:B---3--:R-:W-:Y:S01]  /*1cb90*/  HMMA.16816.F32 R64, R12, R32, R64 ;  /* 0x000000200c40723c */ /* 0x008fe20000001840 */
[----:B------:R2:W-:Y:S01]  /*1cba0*/  MUFU.EX2 R32, R10 ;  /* 0x0000000a00207308 */ /* 0x0005e20000000800 */
[----:B------:R-:W-:Y:S02]  /*1cbb0*/  FADD.FTZ R9, R16, R9 ;  /* 0x0000000910097221 */ /* 0x000fe40000010000 */
        /* <DEDUP_REMOVED lines=17> */
[----:B------:R2:W5:Y:S02]  /*1ccd0*/  MUFU.EX2 R11, R10 ;  /* 0x0000000a000b7308 */ /* 0x0005640000000800 */
        /* <DEDUP_REMOVED lines=50> */
[----:B-1----:R-:W-:-:S07]  /*1d000*/  FADD.FTZ R0, R60, R0 ;  /* 0x000000003c007221 */ /* 0x002fce0000010000 */
[----:B------:R-:W-:Y:S01]  /*1d010*/  HMMA.16816.F32 R56, R12, R30, R56 ;  /* 0x0000001e0c38723c */ /* 0x000fe20000001838 */
[----:B---3--:R-:W-:-:S07]  /*1d020*/  FADD.FTZ R4, R17, R4 ;  /* 0x0000000411047221 */ /* 0x008fce0000010000 */
[C---:B------:R-:W-:Y:S08]  /*1d030*/  HMMA.16816.F32 R36, R12.reuse, R20, R36 ;  /* 0x000000140c24723c */ /* 0x040ff00000001824 */
[C---:B------:R-:W-:Y:S08]  /*1d040*/  HMMA.16816.F32 R40, R12.reuse, R22, R40 ;  /* 0x000000160c28723c */ /* 0x040ff00000001828 */
[C---:B------:R-:W-:Y:S08]  /*1d050*/  HMMA.16816.F32 R148, R12.reuse, R24, R72 ;  /* 0x000000180c94723c */ /* 0x040ff00000001848 */
[----:B------:R-:W-:Y:S01]  /*1d060*/  HMMA.16816.F32 R44, R12, R26, R44 ;  /* 0x0000001a0c2c723c */ /* 0x000fe2000000182c */
[----:B------:R-:W1:Y:S01]  /*1d070*/  LDSM.16.MT88.4 R12, [R183+0x11800] ;  /* 0x01180000b70c783b */ /* 0x000e620000004200 */
[----:B------:R-:W-:-:S02]  /*1d080*/  FADD.FTZ R0, R32, R0 ;  /* 0x0000000020007221 */ /* 0x000fc40000010000 */
[----:B----4-:R-:W-:Y:S02]  /*1d090*/  FADD.FTZ R4, R16, R4 ;  /* 0x0000000410047221 */ /* 0x010fe40000010000 */
[----:B------:R-:W-:Y:S02]  /*1d0a0*/  FADD.FTZ R0, R19, R0 ;  /* 0x0000000013007221 */ /* 0x000fe40000010000 */
[----:B-----5:R-:W-:Y:S02]  /*1d0b0*/  FADD.FTZ R4, R11, R4 ;  /* 0x000000040b047221 */ /* 0x020fe40000010000 */
        /* <DEDUP_REMOVED lines=18> */
[----:B--2---:R-:W2:Y:S01]  /*1d1e0*/  LDL.LU R173, [R1+0x6c] ;  /* 0x00006c0001ad7983 */ /* 0x004ea20000300800 */
        /* <DEDUP_REMOVED lines=75> */
.L_x_4211:
        /* <DEDUP_REMOVED lines=8> */
.L_x_4212:
[----:B------:R-:W-:Y:S05]  /*1d720*/  BSYNC B0 ;  /* 0x0000000000007941 */ /* 0x000fea0003800000 */
.L_x_4210:
[----:B------:R-:W2:Y:S04]  /*1d730*/  LDL.LU R5, [R1+0x94] ;  /* 0x0000940001057983 */ /* 0x000ea80000300800 */
[----:B------:R-:W3:Y:S04]  /*1d740*/  LDL.LU R7, [R1+0x9c] ;  /* 0x00009c0001077983 */ /* 0x000ee80000300800 */
[----:B------:R-:W4:Y:S04]  /*1d750*/  LDL.LU R9, [R1+0xa0] ;  /* 0x0000a00001097983 */ /* 0x000f280000300800 */
[----:B------:R-:W4:Y:S04]  /*1d760*/  LDL R10, [R1+0x14c] ;  /* 0x00014c00010a7983 */ /* 0x000f280000100800 */
[----:B------:R-:W4:Y:S04]  /*1d770*/  LDL.LU R11, [R1+0xc0] ;  /* 0x0000c000010b7983 */ /* 0x000f280000300800 */
[----:B------:R-:W4:Y:S04]  /*1d780*/  LDL.LU R12, [R1+0x78] ;  /* 0x00007800010c7983 */ /* 0x000f280000300800 */
[----:B------:R-:W4:Y:S04]  /*1d790*/  LDL.LU R13, [R1+0x8c] ;  /* 0x00008c00010d7983 */ /* 0x000f280000300800 */
[----:B------:R-:W4:Y:S04]  /*1d7a0*/  LDL.LU R14, [R1+0x88] ;  /* 0x00008800010e7983 */ /* 0x000f280000300800 */
[----:B------:R-:W4:Y:S04]  /*1d7b0*/  LDL.LU R15, [R1+0x84] ;  /* 0x00008400010f7983 */ /* 0x000f280000300800 */
[----:B------:R-:W4:Y:S04]  /*1d7c0*/  LDL.LU R16, [R1+0x80] ;  /* 0x0000800001107983 */ /* 0x000f280000300800 */
[----:B------:R-:W4:Y:S04]  /*1d7d0*/  LDL R22, [R1] ;  /* 0x0000000001167983 */ /* 0x000f280000100800 */
[----:B------:R-:W4:Y:S04]  /*1d7e0*/  LDL.LU R21, [R1+0x90] ;  /* 0x0000900001157983 */ /* 0x000f280000300800 */
[----:B------:R-:W4:Y:S04]  /*1d7f0*/  LDL.LU R20, [R1+0x98] ;  /* 0x0000980001147983 */ /* 0x000f280000300800 */
[----:B------:R-:W4:Y:S04]  /*1d800*/  LDL.LU R19, [R1+0x74] ;  /* 0x0000740001137983 */ /* 0x000f280000300800 */
[----:B------:R-:W4:Y:S04]  /*1d810*/  LDL.LU R17, [R1+0x7c] ;  /* 0x00007c0001117983 */ /* 0x000f280000300800 */
[----:B------:R-:W4:Y:S04]  /*1d820*/  LDL R27, [R1+0x14] ;  /* 0x00001400011b7983 */ /* 0x000f280000100800 */
[----:B------:R-:W4:Y:S01]  /*1d830*/  LDL R62, [R1+0x10] ;  /* 0x00001000013e7983 */ /* 0x000f220000100800 */
[----:B------:R-:W-:-:S03]  /*1d840*/  LEA R194, P3, R0, R222, 0x1 ;  /* 0x000000de00c27211 */ /* 0x000fc600078608ff */
[----:B------:R-:W-:Y:S01]  /*1d850*/  STL [R1+0x1b8], R156 ;  /* 0x0001b89c01007387 */ /* 0x000fe20000100800 */
[----:B------:R-:W-:-:S03]  /*1d860*/  LEA.HI.X R195, R0, R221, R4, 0x1, P3 ;  /* 0x000000dd00c37211 */ /* 0x000fc600018f0c04 */
        /* <DEDUP_REMOVED lines=23> */
[----:B--2---:R-:W-:-:S02]  /*1d9e0*/  IMAD.MOV.U32 R48, RZ, RZ, R5 ;  /* 0x000000ffff307224 */ /* 0x004fc400078e0005 */
[----:B---3--:R-:W-:Y:S01]  /*1d9f0*/  IMAD.MOV.U32 R49, RZ, RZ, R7 ;  /* 0x000000ffff317224 */ /* 0x008fe200078e0007 */
[----:B----4-:R-:W-:Y:S01]  /*1da00*/  MOV R50, R9 ;  /* 0x0000000900327202 */ /* 0x010fe20000000f00 */
[----:B------:R-:W-:Y:S02]  /*1da10*/  IMAD.MOV.U32 R51, RZ, RZ, R10 ;  /* 0x000000ffff337224 */ /* 0x000fe400078e000a */
[----:B------:R-:W-:Y:S02]  /*1da20*/  IMAD.MOV.U32 R52, RZ, RZ, R11 ;  /* 0x000000ffff347224 */ /* 0x000fe400078e000b */
[----:B------:R-:W-:Y:S02]  /*1da30*/  IMAD.MOV.U32 R53, RZ, RZ, R12 ;  /* 0x000000ffff357224 */ /* 0x000fe400078e000c */
[----:B------:R-:W-:Y:S02]  /*1da40*/  IMAD.MOV.U32 R54, RZ, RZ, R13 ;  /* 0x000000ffff367224 */ /* 0x000fe400078e000d */
[----:B------:R-:W-:Y:S01]  /*1da50*/  IMAD.MOV.U32 R55, RZ, RZ, R14 ;  /* 0x000000ffff377224 */ /* 0x000fe200078e000e */
[----:B------:R-:W-:Y:S01]  /*1da60*/  MOV R60, R15 ;  /* 0x0000000f003c7202 */ /* 0x000fe20000000f00 */
[----:B------:R-:W-:Y:S01]  /*1da70*/  IMAD.MOV.U32 R61, RZ, RZ, R16 ;  /* 0x000000ffff3d7224 */ /* 0x000fe200078e0010 */
[----:B------:R-:W-:Y:S01]  /*1da80*/  ISETP.GE.AND P2, PT, R154, R22, PT ;  /* 0x000000169a00720c */ /* 0x000fe20003f46270 */
[----:B------:R-:W-:-:S04]  /*1da90*/  IMAD.MOV.U32 R56, RZ, RZ, R21 ;  /* 0x000000ffff387224 */ /* 0x000fc800078e0015 */
[----:B------:R-:W-:Y:S02]  /*1daa0*/  IMAD.MOV.U32 R65, RZ, RZ, R56 ;  /* 0x000000ffff417224 */ /* 0x000fe400078e0038 */
[----:B------:R-:W2:Y:S01]  /*1dab0*/  LDL.LU R56, [R1+0x70] ;  /* 0x0000700001387983 */ /* 0x000ea20000300800 */
[----:B------:R-:W-:-:S05]  /*1dac0*/  IMAD.MOV.U32 R57, RZ, RZ, R20 ;  /* 0x000000ffff397224 */ /* 0x000fca00078e0014 */
[----:B------:R-:W-:Y:S01]  /*1dad0*/  @!P2 IADD3 R5, P1, R0, R220, RZ ;  /* 0x000000dc0005a210 */ /* 0x000fe20007f3e0ff */
[----:B------:R-:W-:Y:S01]  /*1dae0*/  @!P2 IMAD.MOV.U32 R10, RZ, RZ, R0 ;  /* 0x000000ffff0aa224 */ /* 0x000fe200078e0000 */
[----:B------:R-:W-:Y:S01]  /*1daf0*/  @!P2 MOV R23, R4 ;  /* 0x000000040017a202 */ /* 0x000fe20000000f00 */
[----:B------:R-:W-:Y:S01]  /*1db00*/  @!P2 IMAD.MOV.U32 R11, RZ, RZ, R4 ;  /* 0x000000ffff0ba224 */ /* 0x000fe200078e0004 */
[----:B------:R-:W-:Y:S01]  /*1db10*/  @P2 STS.128 [R191+0xa000], RZ ;  /* 0x00a000ffbf002388 */ /* 0x000fe20000000c00 */
[----:B------:R-:W-:Y:S01]  /*1db20*/  @!P2 IMAD.X R7, R4, 0x1, R245, P1 ;  /* 0x000000010407a824 */ /* 0x000fe200008e06f5 */
[----:B------:R-:W-:Y:S01]  /*1db30*/  @!P2 LEA R46, P1, R5, R222, 0x1 ;  /* 0x000000de052ea211 */ /* 0x000fe200078208ff */
[----:B------:R-:W-:Y:S01]  /*1db40*/  @!P2 IMAD R12, R27, 0x30, RZ ;  /* 0x000000301b0ca824 */ /* 0x000fe200078e02ff */
[----:B------:R-:W-:Y:S01]  /*1db50*/  @!PT LDS RZ, [RZ] ;  /* 0x00000000fffff984 */ /* 0x000fe20000000800 */
[----:B------:R-:W-:Y:S01]  /*1db60*/  @!PT LDS RZ, [RZ] ;  /* 0x00000000fffff984 */ /* 0x000fe20000000800 */
[----:B------:R-:W-:Y:S01]  /*1db70*/  @!PT LDS RZ, [RZ] ;  /* 0x00000000fffff984 */ /* 0x000fe20000000800 */
[----:B------:R1:W-:Y:S01]  /*1db80*/  @!P2 LDGSTS.E.BYPASS.LTC128B.128 [R191+0xa000], [R194.64] ;  /* 0x0a000000c2bfafae */ /* 0x0003e2000b901d46 */
[----:B------:R-:W-:Y:S01]  /*1db90*/  @!P2 IMAD.MOV.U32 R24, RZ, RZ, R0 ;  /* 0x000000ffff18a224 */ /* 0x000fe200078e0000 */
[----:B------:R-:W-:Y:S01]  /*1dba0*/  @!P2 LEA.HI.X R47, R5, R221, R7, 0x1, P1 ;  /* 0x000000dd052fa211 */ /* 0x000fe200008f0c07 */
[C---:B------:R-:W-:Y:S01]  /*1dbb0*/  @!P2 IMAD.WIDE.U32 R10, R62.reuse, 0x30, R10 ;  /* 0x000000303e0aa825 */ /* 0x040fe200078e000a */
[----:B------:R-:W-:-:S02]  /*1dbc0*/  @!P2 LEA R9, P4, R62, R0, 0x5 ;  /* 0x000000003e09a211 */ /* 0x000fc400078828ff */
[C---:B------:R-:W-:Y:S01]  /*1dbd0*/  @!P2 LEA R5, P3, R62.reuse, R0, 0x6 ;  /* 0x000000003e05a211 */ /* 0x040fe200078630ff */
[--C-:B------:R-:W-:Y:S01]  /*1dbe0*/  @!P2 IMAD.MOV.U32 R25, RZ, RZ, R4.reuse ;  /* 0x000000ffff19a224 */ /* 0x100fe200078e0004 */
[----:B------:R-:W-:Y:S01]  /*1dbf0*/  @!P2 LEA.HI.X R13, R62, R4, R27, 0x5, P4 ;  /* 0x000000043e0da211 */ /* 0x000fe200020f2c1b */
[----:B------:R-:W-:Y:S01]  /*1dc00*/  IMAD.MOV.U32 R59, RZ, RZ, R17 ;  /* 0x000000ffff3b7224 */ /* 0x000fe200078e0011 */
[----:B------:R-:W-:Y:S01]  /*1dc10*/  @!P2 IADD3 R12, R11, R12, RZ ;  /* 0x0000000c0b0ca210 */ /* 0x000fe20007ffe0ff */
[----:B------:R-:W-:Y:S01]  /*1dc20*/  @!P2 IMAD.MOV.U32 R11, RZ, RZ, R4 ;  /* 0x000000ffff0ba224 */ /* 0x000fe200078e0004 */
[----:B------:R-:W-:Y:S01]  /*1dc30*/  @!P2 LEA R42, P4, R10, R222, 0x1 ;  /* 0x000000de0a2aa211 */ /* 0x000fe200078808ff */
[----:B------:R-:W-:Y:S01]  /*1dc40*/  @!P2 IMAD.MOV.U32 R22, RZ, RZ, R0 ;  /* 0x000000ffff16a224 */ /* 0x000fe200078e0000 */
[C---:B------:R-:W-:Y:S01]  /*1dc50*/  @!P2 LEA.HI.X R14, R62.reuse, R4, R27, 0x6, P3 ;  /* 0x000000043e0ea211 */ /* 0x040fe200018f341b */
[----:B------:R-:W-:Y:S01]  /*1dc60*/  IMAD.MOV.U32 R58, RZ, RZ, R19 ;  /* 0x000000ffff3a7224 */ /* 0x000fe200078e0013 */
[----:B------:R-:W-:Y:S01]  /*1dc70*/  @!P2 LEA R7, P1, R62, R0, 0x7 ;  /* 0x000000003e07a211 */ /* 0x000fe200078238ff */
[----:B------:R-:W-:Y:S01]  /*1dc80*/  @!P2 IMAD R26, R27, 0xa0, RZ ;  /* 0x000000a01b1aa824 */ /* 0x000fe200078e02ff */
[-C--:B------:R-:W-:Y:S01]  /*1dc90*/  @!P2 LEA R40, P3, R5, R222.reuse, 0x1 ;  /* 0x000000de0528a211 */ /* 0x080fe200078608ff */
[----:B------:R-:W-:Y:S01]  /*1dca0*/  @!P2 IMAD R19, R27, 0x90, RZ ;  /* 0x000000901b13a824 */ /* 0x000fe200078e02ff */
        /* <DEDUP_REMOVED lines=14> */
[----:B------:R-:W-:Y:S02]  /*1dd90*/  @!P2 IMAD R7, R27, 0x60, RZ ;  /* 0x000000601b07a824 */ /* 0x000fe400078e02ff */
[----:B------:R-:W-:Y:S01]  /*1dda0*/  @!P2 IMAD.WIDE.U32 R16, R62, 0x60, R12 ;  /* 0x000000603e10a825 */ /* 0x000fe200078e000c */
[----:B------:R-:W-:-:S03]  /*1ddb0*/  @!P2 LEA.HI.X R37, R20, R221, R5, 0x1, P1 ;  /* 0x000000dd1425a211 */ /* 0x000fc600008f0c05 */
[----:B------:R-:W-:Y:S01]  /*1ddc0*/  @!P2 IMAD.WIDE.U32 R14, R62, 0x70, R10 ;  /* 0x000000703e0ea825 */ /* 0x000fe200078e000a */
[----:B------:R-:W-:-:S03]  /*1ddd0*/  @!P2 LEA R34, P5, R16, R222, 0x1 ;  /* 0x000000de1022a211 */ /* 0x000fc600078a08ff */
[----:B------:R-:W-:Y:S01]  /*1dde0*/  @!P2 IMAD.WIDE.U32 R10, R62, 0xa0, R24 ;  /* 0x000000a03e0aa825 */ /* 0x000fe200078e0018 */
[----:B------:R-:W-:-:S03]  /*1ddf0*/  @!P2 LEA R32, P4, R14, R222, 0x1 ;  /* 0x000000de0e20a211 */ /* 0x000fc600078808ff */
[----:B------:R-:W-:Y:S01]  /*1de00*/  @!P2 IMAD R9, R27, 0x70, RZ ;  /* 0x000000701b09a824 */ /* 0x000fe200078e02ff */
[----:B------:R-:W-:Y:S01]  /*1de10*/  @!P2 LEA R28, P1, R10, R222, 0x1 ;  /* 0x000000de0a1ca211 */ /* 0x000fe200078208ff */
[----:B------:R-:W-:-:S04]  /*1de20*/  @!P2 IMAD.WIDE.U32 R12, R62, 0x90, R22 ;  /* 0x000000903e0ca825 */ /* 0x000fc800078e0016 */
[----:B------:R-:W-:Y:S01]  /*1de30*/  @!P2 IMAD.IADD R5, R7, 0x1, R17 ;  /* 0x000000010705a824 */ /* 0x000fe200078e0211 */
[----:B------:R-:W-:Y:S01]  /*1de40*/  @!P2 LEA R30, P3, R12, R222, 0x1 ;  /* 0x000000de0c1ea211 */ /* 0x000fe200078608ff */
[----:B------:R-:W-:Y:S02]  /*1de50*/  @!P2 IMAD.IADD R11, R26, 0x1, R11 ;  /* 0x000000011a0ba824 */ /* 0x000fe400078e020b */
[----:B------:R-:W-:Y:S01]  /*1de60*/  @!P2 IMAD.IADD R7, R15, 0x1, R9 ;  /* 0x000000010f07a824 */ /* 0x000fe200078e0209 */
[----:B------:R-:W-:Y:S01]  /*1de70*/  @!P2 IADD3 R9, R13, R19, RZ ;  /* 0x000000130d09a210 */ /* 0x000fe20007ffe0ff */
[----:B------:R-:W-:Y:S01]  /*1de80*/  @!P2 IMAD.MOV.U32 R17, RZ, RZ, R4 ;  /* 0x000000ffff11a224 */ /* 0x000fe200078e0004 */
[-C--:B------:R-:W-:Y:S01]  /*1de90*/  @!P2 LEA.HI.X R35, R16, R221.reuse, R5, 0x1, P5 ;  /* 0x000000dd1023a211 */ /* 0x080fe200028f0c05 */
[----:B------:R-:W-:Y:S01]  /*1dea0*/  @!P2 IMAD.MOV.U32 R16, RZ, RZ, R0 ;  /* 0x000000ffff10a224 */ /* 0x000fe200078e0000 */
[-C--:B------:R-:W-:Y:S01]  /*1deb0*/  @!P2 LEA.HI.X R29, R10, R221.reuse, R11, 0x1, P1 ;  /* 0x000000dd0a1da211 */ /* 0x080fe200008f0c0b */
[----:B------:R-:W-:Y:S01]  /*1dec0*/  @P2 STS.128 [R191+0xa800], RZ ;  /* 0x00a800ffbf002388 */ /* 0x000fe20000000c00 */
        /* <DEDUP_REMOVED lines=8> */
[--C-:B------:R-:W-:Y:S01]  /*1df50*/  @!P2 IMAD.MOV.U32 R11, RZ, RZ, R4.reuse ;  /* 0x000000ffff0ba224 */ /* 0x100fe200078e0004 */
[----:B------:R-:W-:Y:S01]  /*1df60*/  @!P2 MOV R12, R0 ;  /* 0x00000000000ca202 */ /* 0x000fe20000000f00 */
[----:B------:R-:W-:Y:S01]  /*1df70*/  @!P2 IMAD.MOV.U32 R5, RZ, RZ, R4 ;  /* 0x000000ffff05a224 */ /* 0x000fe200078e0004 */
[----:B------:R-:W-:Y:S01]  /*1df80*/  @P2 STS.128 [R191+0xb000], RZ ;  /* 0x00b000ffbf002388 */ /* 0x000fe20000000c00 */
[----:B------:R-:W-:-:S02]  /*1df90*/  @!P2 IMAD.MOV.U32 R14, RZ, RZ, R0 ;  /* 0x000000ffff0ea224 */ /* 0x000fc400078e0000 */
        /* <DEDUP_REMOVED lines=17> */
[----:B------:R-:W-:Y:S02]  /*1e0b0*/  @!P2 LEA R26, P1, R16, R222, 0x1 ;  /* 0x000000de101aa211 */ /* 0x000fe400078208ff */
[C---:B------:R-:W-:Y:S01]  /*1e0c0*/  @!P2 IMAD R7, R27.reuse, 0xd0, RZ ;  /* 0x000000d01b07a824 */ /* 0x040fe200078e02ff */
[----:B------:R-:W-:Y:S01]  /*1e0d0*/  @!PT LDS RZ, [RZ] ;  /* 0x00000000fffff984 */ /* 0x000fe20000000800 */
[----:B------:R-:W-:Y:S01]  /*1e0e0*/  @!PT LDS RZ, [RZ] ;  /* 0x00000000fffff984 */ /* 0x000fe20000000800 */
[----:B------:R-:W-:Y:S01]  /*1e0f0*/  @!PT LDS RZ, [RZ] ;  /* 0x00000000fffff984 */ /* 0x000fe20000000800 */
[----:B------:R4:W-:Y:S01]  /*1e100*/  @!P2 LDGSTS.E.BYPASS.LTC128B.128 [R191+0xc000], [R40.64] ;  /* 0x0c00000028bfafae */ /* 0x0009e2000b901d46 */
[C---:B------:R-:W-:Y:S02]  /*1e110*/  @!P2 IMAD R9, R27.reuse, 0xe0, RZ ;  /* 0x000000e01b09a824 */ /* 0x040fe400078e02ff */
[----:B------:R-:W-:Y:S01]  /*1e120*/  @!P2 IMAD R20, R27, 0xf0, RZ ;  /* 0x000000f01b14a824 */ /* 0x000fe200078e02ff */
[----:B------:R-:W-:Y:S01]  /*1e130*/  @P2 STS.128 [R191+0xc800], RZ ;  /* 0x00c800ffbf002388 */ /* 0x000fe20000000c00 */
[----:B------:R-:W-:-:S03]  /*1e140*/  @!P2 IMAD.WIDE.U32 R12, R62, 0xd0, R12 ;  /* 0x000000d03e0ca825 */ /* 0x000fc600078e000c */
[----:B------:R-:W-:Y:S01]  /*1e150*/  @!PT LDS RZ, [RZ] ;  /* 0x00000000fffff984 */ /* 0x000fe20000000800 */
[----:B------:R-:W-:Y:S01]  /*1e160*/  @!PT LDS RZ, [RZ] ;  /* 0x00000000fffff984 */ /* 0x000fe20000000800 */
[----:B------:R-:W-:Y:S01]  /*1e170*/  @!PT LDS RZ, [RZ] ;  /* 0x00000000fffff984 */ /* 0x000fe20000000800 */
[----:B------:R1:W-:Y:S01]  /*1e180*/  @!P2 LDGSTS.E.BYPASS.LTC128B.128 [R191+0xc800], [R36.64] ;  /* 0x0c80000024bfafae */ /* 0x0003e2000b901d46 */
[----:B------:R-:W-:Y:S01]  /*1e190*/  @!P2 LEA.HI.X R27, R16, R221, R0, 0x1, P1 ;  /* 0x000000dd101ba211 */ /* 0x000fe200008f0c00 */
[----:B------:R-:W-:Y:S02]  /*1e1a0*/  @!P2 IMAD.WIDE.U32 R10, R62, 0xe0, R10 ;  /* 0x000000e03e0aa825 */ /* 0x000fe400078e000a */
[----:B------:R-:W-:Y:S01]  /*1e1b0*/  @P2 STS.128 [R191+0xd000], RZ ;  /* 0x00d000ffbf002388 */ /* 0x000fe20000000c00 */
[----:B------:R-:W-:Y:S01]  /*1e1c0*/  @!P2 LEA R24, P5, R14, R222, 0x1 ;  /* 0x000000de0e18a211 */ /* 0x000fe200078a08ff */
[----:B------:R-:W-:Y:S02]  /*1e1d0*/  @!P2 IMAD.WIDE.U32 R4, R62, 0xf0, R4 ;  /* 0x000000f03e04a825 */ /* 0x000fe400078e0004 */
[----:B------:R-:W-:Y:S01]  /*1e1e0*/  @!PT LDS RZ, [RZ] ;  /* 0x00000000fffff984 */ /* 0x000fe20000000800 */
[----:B------:R-:W-:Y:S01]  /*1e1f0*/  @!PT LDS RZ, [RZ] ;  /* 0x00000000fffff984 */ /* 0x000fe20000000800 */
[----:B------:R-:W-:Y:S01]  /*1e200*/  @!PT LDS RZ, [RZ] ;  /* 0x00000000fffff984 */ /* 0x000fe20000000800 */
[----:B------:R1:W-:Y:S02]  /*1e210*/  @!P2 LDGSTS.E.BYPASS.LTC128B.128 [R191+0xd000], [R34.64] ;  /* 0x0d00000022bfafae */ /* 0x0003e4000b901d46 */
[----:B------:R-:W-:-:S02]  /*1e220*/  @!P2 IMAD.IADD R0, R19, 0x1, R15 ;  /* 0x000000011300a824 */ /* 0x000fc400078e020f */
[----:B------:R-:W-:Y:S01]  /*1e230*/  @P2 STS.128 [R191+0xd800], RZ ;  /* 0x00d800ffbf002388 */ /* 0x000fe20000000c00 */
[----:B------:R-:W-:Y:S01]  /*1e240*/  @!P2 IADD3 R7, R13, R7, RZ ;  /* 0x000000070d07a210 */ /* 0x000fe20007ffe0ff */
[----:B------:R-:W-:Y:S02]  /*1e250*/  @!P2 IMAD.IADD R9, R9, 0x1, R11 ;  /* 0x000000010909a824 */ /* 0x000fe400078e020b */
[----:B------:R-:W-:Y:S01]  /*1e260*/  @!PT LDS RZ, [RZ] ;  /* 0x00000000fffff984 */ /* 0x000fe20000000800 */
[----:B------:R-:W-:Y:S01]  /*1e270*/  @!PT LDS RZ, [RZ] ;  /* 0x00000000fffff984 */ /* 0x000fe20000000800 */
[----:B------:R-:W-:Y:S01]  /*1e280*/  @!PT LDS RZ, [RZ] ;  /* 0x00000000fffff984 */ /* 0x000fe20000000800 */
[----:B------:R1:W-:Y:S01]  /*1e290*/  @!P2 LDGSTS.E.BYPASS.LTC128B.128 [R191+0xd800], [R32.64] ;  /* 0x0d80000020bfafae */ /* 0x0003e2000b901d46 */
[-C--:B------:R-:W-:Y:S01]  /*1e2a0*/  @!P2 LEA R22, P4, R12, R222.reuse, 0x1 ;  /* 0x000000de0c16a211 */ /* 0x080fe200078808ff */
[----:B------:R-:W-:Y:S02]  /*1e2b0*/  IMAD.MOV.U32 R62, RZ, RZ, R59 ;  /* 0x000000ffff3e7224 */ /* 0x000fe400078e003b */
[----:B------:R-:W-:Y:S01]  /*1e2c0*/  @P2 STS.128 [R191+0xe000], RZ ;  /* 0x00e000ffbf002388 */ /* 0x000fe20000000c00 */
[----:B------:R-:W-:Y:S02]  /*1e2d0*/  @!P2 IMAD.IADD R5, R5, 0x1, R20 ;  /* 0x000000010505a824 */ /* 0x000fe400078e0214 */
[----:B------:R-:W-:Y:S01]  /*1e2e0*/  IMAD.MOV.U32 R63, RZ, RZ, R58 ;  /* 0x000000ffff3f7224 */ /* 0x000fe200078e003a */
[----:B------:R-:W-:Y:S01]  /*1e2f0*/  @!PT LDS RZ, [RZ] ;  /* 0x00000000fffff984 */ /* 0x000fe20000000800 */
[----:B------:R-:W-:Y:S01]  /*1e300*/  @!PT LDS RZ, [RZ] ;  /* 0x00000000fffff984 */ /* 0x000fe20000000800 */
[----:B------:R-:W-:Y:S01]  /*1e310*/  @!PT LDS RZ, [RZ] ;  /* 0x00000000fffff984 */ /* 0x000fe20000000800 */
[----:B------:R1:W-:Y:S01]  /*1e320*/  @!P2 LDGSTS.E.BYPASS.LTC128B.128 [R191+0xe000], [R38.64] ;  /* 0x0e00000026bfafae */ /* 0x0003e2000b901d46 */
[----:B------:R-:W-:Y:S01]  /*1e330*/  @!P2 LEA R20, P3, R10, R222, 0x1 ;  /* 0x000000de0a14a211 */ /* 0x000fe200078608ff */
[----:B------:R-:W-:-:S02]  /*1e340*/  IMAD.MOV.U32 R64, RZ, RZ, R57 ;  /* 0x000000ffff407224 */ /* 0x000fc400078e0039 */
        /* <DEDUP_REMOVED lines=42> */
[----:B------:R-:W2:Y:S04]  /*1e5f0*/  LDSM.16.M88.4 R36, [R159+0x2800] ;  /* 0x002800009f24783b */ /* 0x000ea80000000200 */
[----:B------:R-:W-:Y:S04]  /*1e600*/  LDSM.16.M88.4 R32, [R159+0x3000] ;  /* 0x003000009f20783b */ /* 0x000fe80000000200 */
[----:B---3--:R-:W-:Y:S04]  /*1e610*/  LDSM.16.M88.4 R44, [R159+0x3800] ;  /* 0x003800009f2c783b */ /* 0x008fe80000000200 */
[----:B------:R-:W-:Y:S04]  /*1e620*/  LDSM.16.M88.4 R76, [R88+0x3000] ;  /* 0x00300000584c783b */ /* 0x000fe80000000200 */
[----:B------:R-:W-:Y:S04]  /*1e630*/  LDSM.16.M88.4 R72, [R88+0x3800] ;  /* 0x003800005848783b */ /* 0x000fe80000000200 */
[----:B------:R-:W-:Y:S01]  /*1e640*/  LDSM.16.M88.4 R84, [R159+0x4000] ;  /* 0x004000009f54783b */ /* 0x000fe20000000200 */
[----:B------:R-:W-:Y:S01]  /*1e650*/  IMAD.MOV.U32 R96, RZ, RZ, R65 ;  /* 0x000000ffff607224 */ /* 0x000fe200078e0041 */
[----:B------:R-:W-:Y:S01]  /*1e660*/  MOV R104, R60 ;  /* 0x0000003c00687202 */ /* 0x000fe20000000f00 */
[----:B------:R-:W-:Y:S01]  /*1e670*/  IMAD.MOV.U32 R89, RZ, RZ, R64 ;  /* 0x000000ffff597224 */ /* 0x000fe200078e0040 */
[----:B------:R-:W-:Y:S01]  /*1e680*/  LDSM.16.M88.4 R68, [R88+0x4000] ;  /* 0x004000005844783b */ /* 0x000fe20000000200 */
[----:B------:R-:W-:-:S02]  /*1e690*/  IMAD.MOV.U32 R97, RZ, RZ, R63 ;  /* 0x000000ffff617224 */ /* 0x000fc400078e003f */
[----:B------:R-:W-:Y:S01]  /*1e6a0*/  IMAD.MOV.U32 R106, RZ, RZ, R62 ;  /* 0x000000ffff6a7224 */ /* 0x000fe200078e003e */
[----:B------:R-:W-:Y:S01]  /*1e6b0*/  LDSM.16.M88.4 R92, [R159+0x4800] ;  /* 0x004800009f5c783b */ /* 0x000fe20000000200 */
[----:B------:R-:W-:Y:S02]  /*1e6c0*/  IMAD.MOV.U32 R105, RZ, RZ, R61 ;  /* 0x000000ffff697224 */ /* 0x000fe400078e003d */
[----:B------:R-:W-:Y:S01]  /*1e6d0*/  IMAD.MOV.U32 R103, RZ, RZ, R55 ;  /* 0x000000ffff677224 */ /* 0x000fe200078e0037 */
[----:B------:R-:W-:Y:S01]  /*1e6e0*/  MOV R100, R51 ;  /* 0x0000003300647202 */ /* 0x000fe20000000f00 */
[----:B------:R-:W-:Y:S01]  /*1e6f0*/  IMAD.MOV.U32 R102, RZ, RZ, R54 ;  /* 0x000000ffff667224 */ /* 0x000fe200078e0036 */
[----:B------:R-:W-:Y:S01]  /*1e700*/  LDSM.16.M88.4 R80, [R88+0x2800] ;  /* 0x002800005850783b */ /* 0x000fe20000000200 */
[----:B-1----:R-:W-:Y:S01]  /*1e710*/  HMMA.16816.F32 R20, R12, R28, RZ ;  /* 0x0000001c0c14723c */ /* 0x002fe200000018ff */
[----:B------:R-:W-:Y:S02]  /*1e720*/  IMAD.MOV.U32 R98, RZ, RZ, R53 ;  /* 0x000000ffff627224 */ /* 0x000fe400078e0035 */
[----:B------:R-:W-:Y:S01]  /*1e730*/  LDSM.16.M88.4 R120, [R88+0x6000] ;  /* 0x006000005878783b */ /* 0x000fe20000000200 */
[----:B------:R-:W-:-:S02]  /*1e740*/  IMAD.MOV.U32 R99, RZ, RZ, R52 ;  /* 0x000000ffff637224 */ /* 0x000fc400078e0034 */
[----:B------:R-:W-:Y:S01]  /*1e750*/  IMAD.MOV.U32 R101, RZ, RZ, R50 ;  /* 0x000000ffff657224 */ /* 0x000fe200078e0032 */
[----:B------:R-:W-:Y:S01]  /*1e760*/  LDSM.16.M88.4 R128, [R159+0x9800] ;  /* 0x009800009f80783b */ /* 0x000fe20000000200 */
[----:B------:R-:W-:Y:S02]  /*1e770*/  IMAD.MOV.U32 R91, RZ, RZ, R49 ;  /* 0x000000ffff5b7224 */ /* 0x000fe400078e0031 */
[----:B------:R-:W-:Y:S01]  /*1e780*/  IMAD.MOV.U32 R90, RZ, RZ, R48 ;  /* 0x000000ffff5a7224 */ /* 0x000fe200078e0030 */
[----:B------:R-:W-:Y:S04]  /*1e790*/  LDSM.16.M88.4 R124, [R88+0x5800] ;  /* 0x00580000587c783b */ /* 0x000fe80000000200 */
[----:B------:R-:W-:Y:S04]  /*1e7a0*/  LDSM.16.M88.4 R116, [R88+0x6800] ;  /* 0x006800005874783b */ /* 0x000fe80000000200 */
[----:B------:R-:W-:Y:S04]  /*1e7b0*/  LDSM.16.M88.4 R112, [R88+0x7000] ;  /* 0x007000005870783b */ /* 0x000fe80000000200 */
[----:B------:R-:W0:Y:S04]  /*1e7c0*/  LDGDEPBAR ;  /* 0x00000000000079af */ /* 0x000e280000000000 */
[----:B--2---:R-:W-:Y:S04]  /*1e7d0*/  LDSM.16.M88.4 R24, [R56] ;  /* 0x000000003818783b */ /* 0x004fe80000000200 */
[----:B------:R-:W4:Y:S01]  /*1e7e0*/  LDSM.16.M88.4 R56, [R88+0x2000] ;  /* 0x002000005838783b */ /* 0x000f220000000200 */
[C---:B------:R-:W-:Y:S08]  /*1e7f0*/  HMMA.16816.F32 R64, R12.reuse, R30, RZ ;  /* 0x0000001e0c40723c */ /* 0x040ff000000018ff */
[----:B------:R-:W-:Y:S08]  /*1e800*/  HMMA.16816.F32 R60, R12, R36, RZ ;  /* 0x000000240c3c723c */ /* 0x000ff000000018ff */
[----:B----4-:R-:W-:Y:S08]  /*1e810*/  HMMA.16816.F32 R40, R24, R56, R20 ;  /* 0x000000381828723c */ /* 0x010ff00000001814 */
[C---:B------:R-:W-:Y:S08]  /*1e820*/  HMMA.16816.F32 R52, R12.reuse, R38, RZ ;  /* 0x000000260c34723c */ /* 0x040ff000000018ff */
[----:B------:R-:W-:Y:S08]  /*1e830*/  HMMA.16816.F32 R36, R12, R44, RZ ;  /* 0x0000002c0c24723c */ /* 0x000ff000000018ff */
[----:B------:R-:W-:Y:S01]  /*1e840*/  IMAD.MOV.U32 R17, RZ, RZ, R40 ;  /* 0x000000ffff117224 */ /* 0x000fe200078e0028 */
[----:B------:R-:W-:Y:S01]  /*1e850*/  MOV R2, R43 ;  /* 0x0000002b00027202 */ /* 0x000fe20000000f00 */
[----:B------:R-:W-:-:S02]  /*1e860*/  IMAD.MOV.U32 R7, RZ, RZ, R41 ;  /* 0x000000ffff077224 */ /* 0x000fc400078e0029 */
[----:B------:R-:W-:Y:S02]  /*1e870*/  IMAD.MOV.U32 R5, RZ, RZ, R42 ;  /* 0x000000ffff057224 */ /* 0x000fe400078e002a */
[----:B------:R-:W-:Y:S08]  /*1e880*/  HMMA.16816.F32 R40, R12, R34, RZ ;  /* 0x000000220c28723c */ /* 0x000ff000000018ff */
[C---:B------:R-:W-:Y:S01]  /*1e890*/  HMMA.16816.F32 R56, R24.reuse, R58, R64 ;  /* 0x0000003a1838723c */ /* 0x040fe20000001840 */
[----:B------:R-:W-:Y:S01]  /*1e8a0*/  IMAD.MOV.U32 R172, RZ, RZ, R106 ;  /* 0x000000ffffac7224 */ /* 0x000fe200078e006a */
[----:B------:R-:W-:Y:S01]  /*1e8b0*/  MOV R174, R104 ;  /* 0x0000006800ae7202 */ /* 0x000fe20000000f00 */
[----:B------:R-:W-:Y:S01]  /*1e8c0*/  IMAD.MOV.U32 R173, RZ, RZ, R105 ;  /* 0x000000ffffad7224 */ /* 0x000fe200078e0069 */
[----:B------:R-:W-:Y:S01]  /*1e8d0*/  MOV R196, R98 ;  /* 0x0000006200c47202 */ /* 0x000fe20000000f00 */
[----:B------:R-:W-:Y:S03]  /*1e8e0*/  LDSM.16.M88.4 R104, [R88+0x7800] ;  /* 0x007800005868783b */ /* 0x000fe60000000200 */
[C---:B------:R-:W-:Y:S01]  /*1e8f0*/  HMMA.16816.F32 R36, R24.reuse, R72, R36 ;  /* 0x000000481824723c */ /* 0x040fe20000001824 */
[----:B------:R-:W-:Y:S07]  /*1e900*/  LDSM.16.M88.4 R64, [R159+0x7000] ;  /* 0x007000009f40783b */ /* 0x000fee0000000200 */
[----:B------:R-:W-:Y:S08]  /*1e910*/  HMMA.16816.F32 R40, R24, R78, R40 ;  /* 0x0000004e1828723c */ /* 0x000ff00000001828 */
[C---:B------:R-:W-:Y:S08]  /*1e920*/  HMMA.16816.F32 R28, R12.reuse, R84, RZ ;  /* 0x000000540c1c723c */ /* 0x040ff000000018ff */
[C---:B------:R-:W-:Y:S08]  /*1e930*/  HMMA.16816.F32 R20, R12.reuse, R86, RZ ;  /* 0x000000560c14723c */ /* 0x040ff000000018ff */
[C---:B------:R-:W-:Y:S01]  /*1e940*/  HMMA.16816.F32 R48, R12.reuse, R32, RZ ;  /* 0x000000200c30723c */ /* 0x040fe200000018ff */
[----:B------:R-:W-:Y:S01]  /*1e950*/  IMAD.MOV.U32 R133, RZ, RZ, R56 ;  /* 0x000000ffff857224 */ /* 0x000fe200078e0038 */
[----:B------:R-:W-:Y:S01]  /*1e960*/  MOV R132, R57 ;  /* 0x0000003900847202 */ /* 0x000fe20000000f00 */
[----:B------:R-:W-:Y:S01]  /*1e970*/  IMAD.MOV.U32 R19, RZ, RZ, R58 ;  /* 0x000000ffff137224 */ /* 0x000fe200078e003a */
[----:B------:R-:W1:Y:S04]  /*1e980*/  LDSM.16.M88.4 R84, [R159+0x5000] ;  /* 0x005000009f54783b */ /* 0x000e680000000200 */
[----:B------:R-:W-:Y:S01]  /*1e990*/  HMMA.16816.F32 R32, R12, R46, RZ ;  /* 0x0000002e0c20723c */ /* 0x000fe200000018ff */
[----:B------:R-:W-:Y:S01]  /*1e9a0*/  IMAD.MOV.U32 R18, RZ, RZ, R59 ;  /* 0x000000ffff127224 */ /* 0x000fe200078e003b */
[----:B------:R-:W-:Y:S01]  /*1e9b0*/  MOV R4, R42 ;  /* 0x0000002a00047202 */ /* 0x000fe20000000f00 */
[----:B------:R-:W2:Y:S01]  /*1e9c0*/  LDSM.16.M88.4 R56, [R88+0x4800] ;  /* 0x004800005838783b */ /* 0x000ea20000000200 */
[----:B------:R-:W-:Y:S01]  /*1e9d0*/  IMAD.MOV.U32 R10, RZ, RZ, R40 ;  /* 0x000000ffff0a7224 */ /* 0x000fe200078e0028 */
[----:B------:R-:W-:Y:S01]  /*1e9e0*/  MOV R16, R38 ;  /* 0x0000002600107202 */ /* 0x000fe20000000f00 */
[----:B------:R-:W-:Y:S01]  /*1e9f0*/  IMAD.MOV.U32 R9, RZ, RZ, R41 ;  /* 0x000000ffff097224 */ /* 0x000fe200078e0029 */
[----:B------:R-:W-:Y:S01]  /*1ea00*/  LDSM.16.M88.4 R44, [R159+0x6800] ;  /* 0x006800009f2c783b */ /* 0x000fe20000000200 */
[----:B------:R-:W-:-:S02]  /*1ea10*/  IMAD.MOV.U32 R0, RZ, RZ, R43 ;  /* 0x000000ffff007224 */ /* 0x000fc400078e002b */
[----:B------:R-:W-:Y:S01]  /*1ea20*/  IMAD.MOV.U32 R135, RZ, RZ, R36 ;  /* 0x000000ffff877224 */ /* 0x000fe200078e0024 */
[----:B------:R-:W3:Y:S01]  /*1ea30*/  LDSM.16.M88.4 R40, [R159+0x5800] ;  /* 0x005800009f28783b */ /* 0x000ee20000000200 */
[----:B------:R-:W-:Y:S02]  /*1ea40*/  IMAD.MOV.U32 R134, RZ, RZ, R37 ;  /* 0x000000ffff867224 */ /* 0x000fe400078e0025 */
[----:B------:R-:W-:Y:S01]  /*1ea50*/  IMAD.MOV.U32 R11, RZ, RZ, R39 ;  /* 0x000000ffff0b7224 */ /* 0x000fe200078e0027 */
[C---:B------:R-:W-:Y:S01]  /*1ea60*/  HMMA.16816.F32 R140, R24.reuse, R68, R28 ;  /* 0x00000044188c723c */ /* 0x040fe2000000181c */
[----:B------:R-:W4:Y:S07]  /*1ea70*/  LDSM.16.M88.4 R36, [R159+0x6000] ;  /* 0x006000009f24783b */ /* 0x000f2e0000000200 */
[C---:B------:R-:W-:Y:S01]  /*1ea80*/  HMMA.16816.F32 R136, R24.reuse, R70, R20 ;  /* 0x000000461888723c */ /* 0x040fe20000001814 */
[----:B------:R-:W1:Y:S07]  /*1ea90*/  LDSM.16.M88.4 R68, [R159+0x7800] ;  /* 0x007800009f44783b */ /* 0x000e6e0000000200 */
[----:B------:R-:W-:Y:S01]  /*1eaa0*/  HMMA.16816.F32 R144, R24, R74, R32 ;  /* 0x0000004a1890723c */ /* 0x000fe20000001820 */
[----:B------:R-:W-:Y:S07]  /*1eab0*/  LDSM.16.M88.4 R72, [R159+0x9000] ;  /* 0x009000009f48783b */ /* 0x000fee0000000200 */
[C---:B------:R-:W-:Y:S08]  /*1eac0*/  HMMA.16816.F32 R32, R12.reuse, R92, RZ ;  /* 0x0000005c0c20723c */ /* 0x040ff000000018ff */
[----:B------:R-:W-:Y:S08]  /*1ead0*/  HMMA.16816.F32 R28, R12, R94, RZ ;  /* 0x0000005e0c1c723c */ /* 0x000ff000000018ff */
[C---:B------:R-:W-:Y:S08]  /*1eae0*/  HMMA.16816.F32 R216, R24.reuse, R82, R52 ;  /* 0x0000005218d8723c */ /* 0x040ff00000001834 */
[----:B------:R-:W-:Y:S01]  /*1eaf0*/  HMMA.16816.F32 R248, R24, R76, R48 ;  /* 0x0000004c18f8723c */ /* 0x000fe20000001830 */
[----:B------:R-:W-:Y:S07]  /*1eb00*/  LDSM.16.M88.4 R76, [R159+0x8800] ;  /* 0x008800009f4c783b */ /* 0x000fee0000000200 */
[----:B-1----:R-:W-:Y:S08]  /*1eb10*/  HMMA.16816.F32 R20, R12, R84, RZ ;  /* 0x000000540c14723c */ /* 0x002ff000000018ff */
[C---:B--2---:R-:W-:Y:S08]  /*1eb20*/  HMMA.16816.F32 R244, R24.reuse, R56, R32 ;  /* 0x0000003818f4723c */ /* 0x044ff00000001820 */
[----:B------:R-:W-:Y:S08]  /*1eb30*/  HMMA.16816.F32 R236, R24, R58, R28 ;  /* 0x0000003a18ec723c */ /* 0x000ff0000000181c */
[C---:B------:R-:W-:Y:S08]  /*1eb40*/  HMMA.16816.F32 R92, R12.reuse, R86, RZ ;  /* 0x000000560c5c723c */ /* 0x040ff000000018ff */
[C---:B---3--:R-:W-:Y:S08]  /*1eb50*/  HMMA.16816.F32 R84, R12.reuse, R40, RZ ;  /* 0x000000280c54723c */ /* 0x048ff000000018ff */
[C---:B------:R-:W-:Y:S08]  /*1eb60*/  HMMA.16816.F32 R56, R12.reuse, R42, RZ ;  /* 0x0000002a0c38723c */ /* 0x040ff000000018ff */
[C---:B----4-:R-:W-:Y:S08]  /*1eb70*/  HMMA.16816.F32 R52, R12.reuse, R36, RZ ;  /* 0x000000240c34723c */ /* 0x050ff000000018ff */
[C---:B------:R-:W-:Y:S08]  /*1eb80*/  HMMA.16816.F32 R48, R12.reuse, R38, RZ ;  /* 0x000000260c30723c */ /* 0x040ff000000018ff */
[C---:B------:R-:W-:Y:S08]  /*1eb90*/  HMMA.16816.F32 R40, R12.reuse, R44, RZ ;  /* 0x0000002c0c28723c */ /* 0x040ff000000018ff */
[C---:B------:R-:W-:Y:S08]  /*1eba0*/  HMMA.16816.F32 R36, R12.reuse, R46, RZ ;  /* 0x0000002e0c24723c */ /* 0x040ff000000018ff */
[----:B------:R-:W-:Y:S08]  /*1ebb0*/  HMMA.16816.F32 R44, R12, R70, RZ ;  /* 0x000000460c2c723c */ /* 0x000ff000000018ff */
[----:B------:R-:W-:Y:S01]  /*1ebc0*/  HMMA.16816.F32 R240, R24, R80, R60 ;  /* 0x0000005018f0723c */ /* 0x000fe2000000183c */
[----:B------:R-:W1:Y:S04]  /*1ebd0*/  LDSM.16.M88.4 R80, [R159+0x8000] ;  /* 0x008000009f50783b */ /* 0x000e680000000200 */
[----:B------:R-:W2:Y:S01]  /*1ebe0*/  LDSM.16.M88.4 R60, [R88+0x5000] ;  /* 0x00500000583c783b */ /* 0x000ea20000000200 */
[----:B------:R-:W-:-:S02]  /*1ebf0*/  IMAD.MOV.U32 R231, RZ, RZ, R196 ;  /* 0x000000ffffe77224 */ /* 0x000fc400078e00c4 */
[C---:B------:R-:W-:Y:S08]  /*1ec00*/  HMMA.16816.F32 R220, R24.reuse, R120, R52 ;  /* 0x0000007818dc723c */ /* 0x040ff00000001834 */
[C---:B------:R-:W-:Y:S08]  /*1ec10*/  HMMA.16816.F32 R204, R24.reuse, R122, R48 ;  /* 0x0000007a18cc723c */ /* 0x040ff00000001830 */
[----:B------:R-:W-:Y:S01]  /*1ec20*/  HMMA.16816.F32 R120, R24, R106, R44 ;  /* 0x0000006a1878723c */ /* 0x000fe2000000182c */
[----:B------:R3:W-:Y:S01]  /*1ec30*/  LDSM.16.M88.4 R44, [R231] ;  /* 0x00000000e72c783b */ /* 0x0007e20000000200 */
[----:B------:R-:W-:-:S03]  /*1ec40*/  IMAD.MOV.U32 R197, RZ, RZ, R97 ;  /* 0x000000ffffc57224 */ /* 0x000fc600078e0061 */
[----:B---3--:R-:W3:Y:S01]  /*1ec50*/  LDL.LU R231, [R1+0xa4] ;  /* 0x0000a40001e77983 */ /* 0x008ee20000300800 */
[----:B------:R-:W-:Y:S02]  /*1ec60*/  IMAD.MOV.U32 R177, RZ, RZ, R101 ;  /* 0x000000ffffb17224 */ /* 0x000fe400078e0065 */
[C---:B-1----:R-:W-:Y:S01]  /*1ec70*/  HMMA.16816.F32 R108, R12.reuse, R80, RZ ;  /* 0x000000500c6c723c */ /* 0x042fe200000018ff */
[----:B------:R-:W-:Y:S02]  /*1ec80*/  IMAD.MOV.U32 R175, RZ, RZ, R103 ;  /* 0x000000ffffaf7224 */ /* 0x000fe400078e0067 */
[----:B------:R-:W-:Y:S02]  /*1ec90*/  IMAD.MOV.U32 R176, RZ, RZ, R102 ;  /* 0x000000ffffb07224 */ /* 0x000fe400078e0066 */
[----:B------:R-:W-:Y:S02]  /*1eca0*/  IMAD.MOV.U32 R178, RZ, RZ, R100 ;  /* 0x000000ffffb27224 */ /* 0x000fe400078e0064 */
[----:B------:R-:W-:Y:S01]  /*1ecb0*/  IMAD.MOV.U32 R156, RZ, RZ, R197 ;  /* 0x000000ffff9c7224 */ /* 0x000fe200078e00c5 */
[----:B------:R-:W-:Y:S01]  /*1ecc0*/  HMMA.16816.F32 R100, R12, R82, RZ ;  /* 0x000000520c64723c */ /* 0x000fe200000018ff */
[----:B------:R-:W-:-:S02]  /*1ecd0*/  IMAD.MOV.U32 R179, RZ, RZ, R99 ;  /* 0x000000ffffb37224 */ /* 0x000fc400078e0063 */
[----:B------:R-:W-:Y:S02]  /*1ece0*/  IMAD.MOV.U32 R198, RZ, RZ, R96 ;  /* 0x000000ffffc67224 */ /* 0x000fe400078e0060 */
[----:B------:R-:W-:-:S03]  /*1ecf0*/  IMAD.MOV.U32 R230, RZ, RZ, R177 ;  /* 0x000000ffffe67224 */ /* 0x000fc600078e00b1 */
[----:B--2---:R-:W-:Y:S08]  /*1ed00*/  HMMA.16816.F32 R232, R24, R60, R20 ;  /* 0x0000003c18e8723c */ /* 0x004ff00000001814 */
        /* <DEDUP_REMOVED lines=9> */
[----:B------:R1:W-:Y:S02]  /*1eda0*/  LDSM.16.M88.4 R12, [R156] ;  /* 0x000000009c0c783b */ /* 0x0003e40000000200 */
[----:B-1----:R-:W-:-:S02]  /*1edb0*/  IMAD.MOV.U32 R156, RZ, RZ, R230 ;  /* 0x000000ffff9c7224 */ /* 0x002fc400078e00e6 */
[----:B------:R-:W2:Y:S03]  /*1edc0*/  LDL.LU R230, [R1+0xa8] ;  /* 0x0000a80001e67983 */ /* 0x000ea60000300800 */
[----:B------:R-:W-:Y:S01]  /*1edd0*/  HMMA.16816.F32 R212, R24, R62, R92 ;  /* 0x0000003e18d4723c */ /* 0x000fe2000000185c */
[----:B------:R-:W-:Y:S01]  /*1ede0*/  IMAD.MOV.U32 R226, RZ, RZ, R179 ;  /* 0x000000ffffe27224 */ /* 0x000fe200078e00b3 */
[----:B------:R-:W-:Y:S01]  /*1edf0*/  MOV R229, R178 ;  /* 0x000000b200e57202 */ /* 0x000fe20000000f00 */
[----:B------:R-:W-:-:S04]  /*1ee00*/  IMAD.MOV.U32 R148, RZ, RZ, R176 ;  /* 0x000000ffff947224 */ /* 0x000fc800078e00b0 */
[----:B------:R-:W-:Y:S01]  /*1ee10*/  IMAD.MOV.U32 R92, RZ, RZ, R135 ;  /* 0x000000ffff5c7224 */ /* 0x000fe200078e0087 */
[C---:B------:R-:W-:Y:S01]  /*1ee20*/  HMMA.16816.F32 R208, R24.reuse, R126, R56 ;  /* 0x0000007e18d0723c */ /* 0x040fe20000001838 */
[----:B------:R-:W-:Y:S02]  /*1ee30*/  IMAD.MOV.U32 R93, RZ, RZ, R134 ;  /* 0x000000ffff5d7224 */ /* 0x000fe400078e0086 */
[----:B------:R-:W-:Y:S02]  /*1ee40*/  IMAD.MOV.U32 R135, RZ, RZ, R175 ;  /* 0x000000ffff877224 */ /* 0x000fe400078e00af */
[----:B------:R-:W-:Y:S02]  /*1ee50*/  IMAD.MOV.U32 R134, RZ, RZ, R174 ;  /* 0x000000ffff867224 */ /* 0x000fe400078e00ae */
[----:B------:R-:W-:Y:S01]  /*1ee60*/  IMAD.MOV.U32 R57, RZ, RZ, R9 ;  /* 0x000000ffff397224 */ /* 0x000fe200078e0009 */
[----:B------:R-:W-:Y:S01]  /*1ee70*/  MOV R59, R0 ;  /* 0x00000000003b7202 */ /* 0x000fe20000000f00 */
[C---:B------:R-:W-:Y:S01]  /*1ee80*/  HMMA.16816.F32 R200, R24.reuse, R116, R40 ;  /* 0x0000007418c8723c */ /* 0x040fe20000001828 */
[----:B------:R-:W-:Y:S01]  /*1ee90*/  IMAD.MOV.U32 R0, RZ, RZ, R173 ;  /* 0x000000ffff007224 */ /* 0x000fe200078e00ad */
[----:B------:R-:W-:Y:S01]  /*1eea0*/  MOV R9, R172 ;  /* 0x000000ac00097202 */ /* 0x000fe20000000f00 */
[----:B------:R-:W1:Y:S05]  /*1eeb0*/  LDSM.16.M88.4 R40, [R88+0x8000] ;  /* 0x008000005828783b */ /* 0x000e6a0000000200 */
[C---:B------:R-:W-:Y:S01]  /*1eec0*/  HMMA.16816.F32 R176, R24.reuse, R118, R36 ;  /* 0x0000007618b0723c */ /* 0x040fe20000001824 */
[----:B------:R-:W4:Y:S07]  /*1eed0*/  LDSM.16.M88.4 R36, [R88+0x8800] ;  /* 0x008800005824783b */ /* 0x000f2e0000000200 */
[C---:B------:R-:W-:Y:S01]  /*1eee0*/  HMMA.16816.F32 R172, R24.reuse, R112, R32 ;  /* 0x0000007018ac723c */ /* 0x040fe20000001820 */
[----:B------:R-:W4:Y:S07]  /*1eef0*/  LDSM.16.M88.4 R32, [R88+0x9000] ;  /* 0x009000005820783b */ /* 0x000f2e0000000200 */
[----:B------:R-:W-:Y:S01]  /*1ef00*/  HMMA.16816.F32 R128, R24, R114, R28 ;  /* 0x000000721880723c */ /* 0x000fe2000000181c */
[----:B------:R1:W4:Y:S01]  /*1ef10*/  LDSM.16.M88.4 R28, [R88+0x9800] ;  /* 0x00980000581c783b */ /* 0x0003220000000200 */
[----:B------:R-:W-:-:S02]  /*1ef20*/  IMAD.MOV.U32 R149, RZ, RZ, R198 ;  /* 0x000000ffff957224 */ /* 0x000fc400078e00c6 */
[----:B------:R-:W-:Y:S02]  /*1ef30*/  IMAD.MOV.U32 R150, RZ, RZ, R90 ;  /* 0x000000ffff967224 */ /* 0x000fe400078e005a */
[----:B------:R-:W-:Y:S02]  /*1ef40*/  IMAD.MOV.U32 R152, RZ, RZ, R91 ;  /* 0x000000ffff987224 */ /* 0x000fe400078e005b */
[----:B------:R-:W-:Y:S01]  /*1ef50*/  IMAD.MOV.U32 R151, RZ, RZ, R89 ;  /* 0x000000ffff977224 */ /* 0x000fe200078e0059 */
[C---:B------:R-:W-:Y:S01]  /*1ef60*/  HMMA.16816.F32 R196, R24.reuse, R124, R84 ;  /* 0x0000007c18c4723c */ /* 0x040fe20000001854 */
[----:B------:R-:W-:Y:S01]  /*1ef70*/  IMAD.MOV.U32 R94, RZ, RZ, R16 ;  /* 0x000000ffff5e7224 */ /* 0x000fe200078e0010 */
[----:B------:R-:W-:Y:S01]  /*1ef80*/  MOV R95, R11 ;  /* 0x0000000b005f7202 */ /* 0x000fe20000000f00 */
[----:B------:R-:W-:Y:S05]  /*1ef90*/  LDSM.16.M88.4 R48, [R149] ;  /* 0x000000009530783b */ /* 0x000fea0000000200 */
[C---:B------:R-:W-:Y:S01]  /*1efa0*/  HMMA.16816.F32 R124, R24.reuse, R104, R20 ;  /* 0x00000068187c723c */ /* 0x040fe20000001814 */
[----:B------:R-:W-:Y:S07]  /*1efb0*/  LDSM.16.M88.4 R20, [R3] ;  /* 0x000000000314783b */ /* 0x000fee0000000200 */
[C---:B-1----:R-:W-:Y:S08]  /*1efc0*/  HMMA.16816.F32 R112, R24.reuse, R42, R100 ;  /* 0x0000002a1870723c */ /* 0x042ff00000001864 */
[C---:B------:R-:W-:Y:S01]  /*1efd0*/  HMMA.16816.F32 R116, R24.reuse, R40, R108 ;  /* 0x000000281874723c */ /* 0x040fe2000000186c */
[----:B------:R-:W-:Y:S07]  /*1efe0*/  LDSM.16.M88.4 R40, [R148] ;  /* 0x000000009428783b */ /* 0x000fee0000000200 */
[C---:B----4-:R-:W-:Y:S08]  /*1eff0*/  HMMA.16816.F32 R100, R24.reuse, R36, R96 ;  /* 0x000000241864723c */ /* 0x050ff00000001860 */
[C---:B------:R-:W-:Y:S08]  /*1f000*/  HMMA.16816.F32 R96, R24.reuse, R32, R76 ;  /* 0x000000201860723c */ /* 0x040ff0000000184c */
[C---:B------:R-:W-:Y:S01]  /*1f010*/  HMMA.16816.F32 R108, R24.reuse, R34, R72 ;  /* 0x00000022186c723c */ /* 0x040fe20000001848 */
[----:B------:R-:W1:Y:S07]  /*1f020*/  LDSM.16.M88.4 R32, [R9] ;  /* 0x000000000920783b */ /* 0x000e6e0000000200 */
[C---:B------:R-:W-:Y:S01]  /*1f030*/  HMMA.16816.F32 R88, R24.reuse, R38, R80 ;  /* 0x000000261858723c */ /* 0x040fe20000001850 */
[----:B------:R-:W-:Y:S07]  /*1f040*/  LDSM.16.M88.4 R36, [R150] ;  /* 0x000000009624783b */ /* 0x000fee0000000200 */
[C---:B------:R-:W-:Y:S08]  /*1f050*/  HMMA.16816.F32 R104, R24.reuse, R28, R68 ;  /* 0x0000001c1868723c */ /* 0x040ff00000001844 */
[----:B------:R-:W-:Y:S01]  /*1f060*/  HMMA.16816.F32 R84, R24, R30, R64 ;  /* 0x0000001e1854723c */ /* 0x000fe20000001840 */
[----:B------:R-:W4:Y:S04]  /*1f070*/  LDSM.16.M88.4 R24, [R134] ;  /* 0x000000008618783b */ /* 0x000f280000000200 */
[----:B------:R-:W3:Y:S03]  /*1f080*/  LDSM.16.M88.4 R28, [R0] ;  /* 0x00000000001c783b */ /* 0x000ee60000000200 */
[C---:B-1----:R-:W-:Y:S08]  /*1f090*/  HMMA.16816.F32 R52, R20.reuse, R32, R92 ;  /* 0x000000201434723c */ /* 0x042ff0000000185c */
[C---:B------:R-:W-:Y:S01]  /*1f0a0*/  HMMA.16816.F32 R64, R20.reuse, R34, R144 ;  /* 0x000000221440723c */ /* 0x040fe20000001890 */
[----:B------:R-:W1:Y:S07]  /*1f0b0*/  LDSM.16.M88.4 R32, [R151] ;  /* 0x000000009720783b */ /* 0x000e6e0000000200 */
[C---:B------:R-:W-:Y:S08]  /*1f0c0*/  HMMA.16816.F32 R76, R20.reuse, R12, R240 ;  /* 0x0000000c144c723c */ /* 0x040ff000000018f0 */
[C---:B----4-:R-:W-:Y:S08]  /*1f0d0*/  HMMA.16816.F32 R92, R20.reuse, R24, R244 ;  /* 0x00000018145c723c */ /* 0x050ff000000018f4 */
[C---:B------:R-:W-:Y:S08]  /*1f0e0*/  HMMA.16816.F32 R240, R20.reuse, R40, R196 ;  /* 0x0000002814f0723c */ /* 0x040ff000000018c4 */
[C---:B------:R-:W-:Y:S08]  /*1f0f0*/  HMMA.16816.F32 R244, R20.reuse, R42, R208 ;  /* 0x0000002a14f4723c */ /* 0x040ff000000018d0 */
[C---:B------:R-:W-:Y:S08]  /*1f100*/  HMMA.16816.F32 R40, R20.reuse, R36, R200 ;  /* 0x000000241428723c */ /* 0x040ff000000018c8 */
[C---:B------:R-:W-:Y:S08]  /*1f110*/  HMMA.16816.F32 R36, R20.reuse, R38, R176 ;  /* 0x000000261424723c */ /* 0x040ff000000018b0 */
[C---:B---3--:R-:W-:Y:S08]  /*1f120*/  HMMA.16816.F32 R68, R20.reuse, R28, R140 ;  /* 0x0000001c1444723c */ /* 0x048ff0000000188c */
[C---:B------:R-:W-:Y:S01]  /*1f130*/  HMMA.16816.F32 R80, R20.reuse, R30, R136 ;  /* 0x0000001e1450723c */ /* 0x040fe20000001888 */
[----:B------:R-:W3:Y:S07]  /*1f140*/  LDSM.16.M88.4 R28, [R152] ;  /* 0x00000000981c783b */ /* 0x000eee0000000200 */
[----:B------:R-:W-:Y:S01]  /*1f150*/  HMMA.16816.F32 R72, R20, R14, R216 ;  /* 0x0000000e1448723c */ /* 0x000fe200000018d8 */
[----:B------:R-:W4:Y:S01]  /*1f160*/  LDSM.16.M88.4 R12, [R135] ;  /* 0x00000000870c783b */ /* 0x000f220000000200 */
[----:B------:R-:W-:Y:S01]  /*1f170*/  IMAD.MOV.U32 R179, RZ, RZ, R37 ;  /* 0x000000ffffb37224 */ /* 0x000fe200078e0025 */
[----:B------:R-:W-:Y:S01]  /*1f180*/  MOV R178, R38 ;  /* 0x0000002600b27202 */ /* 0x000fe20000000f00 */
[----:B------:R-:W-:-:S02]  /*1f190*/  IMAD.MOV.U32 R177, RZ, RZ, R39 ;  /* 0x000000ffffb17224 */ /* 0x000fc400078e0027 */
[----:B------:R-:W-:Y:S02]  /*1f1a0*/  IMAD.MOV.U32 R176, RZ, RZ, R36 ;  /* 0x000000ffffb07224 */ /* 0x000fe400078e0024 */
[C---:B-1----:R-:W-:Y:S08]  /*1f1b0*/  HMMA.16816.F32 R36, R20.reuse, R32, R172 ;  /* 0x000000201424723c */ /* 0x042ff000000018ac */
[C---:B------:R-:W-:Y:S08]  /*1f1c0*/  HMMA.16816.F32 R32, R20.reuse, R34, R128 ;  /* 0x000000221420723c */ /* 0x040ff00000001880 */
[C---:B------:R-:W-:Y:S01]  /*1f1d0*/  HMMA.16816.F32 R216, R20.reuse, R26, R236 ;  /* 0x0000001a14d8723c */ /* 0x040fe200000018ec */
[----:B------:R1:W1:Y:S11]  /*1f1e0*/  LDSM.16.M88.4 R24, [R156] ;  /* 0x000000009c18783b */ /* 0x0002760000000200 */
[----:B------:R-:W-:Y:S04]  /*1f1f0*/  @!UPT UIADD3 URZ, URZ, URZ, URZ ;  /* 0x0000003f3f3ff290 */ /* 0x000fe8000fffe03f */
[----:B------:R-:W-:Y:S01]  /*1f200*/  IMAD.MOV.U32 R145, RZ, RZ, R33 ;  /* 0x000000ffff917224 */ /* 0x000fe200078e0021 */
[----:B------:R-:W-:Y:S01]  /*1f210*/  MOV R16, R32 ;  /* 0x0000002000107202 */ /* 0x000fe20000000f00 */
[----:B------:R-:W-:Y:S02]  /*1f220*/  IMAD.MOV.U32 R144, RZ, RZ, R34 ;  /* 0x000000ffff907224 */ /* 0x000fe400078e0022 */
[----:B------:R-:W-:Y:S02]  /*1f230*/  IMAD.MOV.U32 R143, RZ, RZ, R35 ;  /* 0x000000ffff8f7224 */ /* 0x000fe400078e0023 */
[C---:B---3--:R-:W-:Y:S08]  /*1f240*/  HMMA.16816.F32 R32, R20.reuse, R28, R124 ;  /* 0x0000001c1420723c */ /* 0x048ff0000000187c */
[C---:B------:R-:W-:Y:S08]  /*1f250*/  HMMA.16816.F32 R28, R20.reuse, R30, R120 ;  /* 0x0000001e141c723c */ /* 0x040ff00000001878 */
[C---:B----4-:R-:W-:Y:S08]  /*1f260*/  HMMA.16816.F32 R232, R20.reuse, R12, R232 ;  /* 0x0000000c14e8723c */ /* 0x050ff000000018e8 */
[----:B------:R-:W-:Y:S01]  /*1f270*/  HMMA.16816.F32 R236, R20, R14, R212 ;  /* 0x0000000e14ec723c */ /* 0x000fe200000018d4 */
[----:B------:R-:W3:Y:S01]  /*1f280*/  LDSM.16.M88.4 R12, [R231] ;  /* 0x00000000e70c783b */ /* 0x000ee20000000200 */
[----:B------:R-:W-:-:S02]  /*1f290*/  IMAD.MOV.U32 R56, RZ, RZ, R10 ;  /* 0x000000ffff387224 */ /* 0x000fc400078e000a */
[----:B------:R-:W-:-:S04]  /*1f2a0*/  IMAD.MOV.U32 R58, RZ, RZ, R4 ;  /* 0x000000ffff3a7224 */ /* 0x000fc800078e0004 */
[----:B------:R-:W-:Y:S01]  /*1f2b0*/  HMMA.16816.F32 R60, R20, R44, R248 ;  /* 0x0000002c143c723c */ /* 0x000fe200000018f8 */
[----:B------:R-:W-:Y:S01]  /*1f2c0*/  IMAD.MOV.U32 R149, RZ, RZ, R29 ;  /* 0x000000ffff957224 */ /* 0x000fe200078e001d */
[----:B-1----:R-:W-:Y:S01]  /*1f2d0*/  MOV R156, R226 ;  /* 0x000000e2009c7202 */ /* 0x002fe20000000f00 */
[----:B------:R-:W-:-:S05]  /*1f2e0*/  IMAD.MOV.U32 R148, RZ, RZ, R30 ;  /* 0x000000ffff947224 */ /* 0x000fca00078e001e */
[C---:B------:R-:W-:Y:S01]  /*1f2f0*/  HMMA.16816.F32 R220, R20.reuse, R48, R220 ;  /* 0x0000003014dc723c */ /* 0x040fe200000018dc */
[----:B------:R-:W-:Y:S01]  /*1f300*/  IMAD.MOV.U32 R147, RZ, RZ, R31 ;  /* 0x000000ffff937224 */ /* 0x000fe200078e001f */
[----:B------:R-:W-:Y:S01]  /*1f310*/  MOV R173, R36 ;  /* 0x0000002400ad7202 */ /* 0x000fe20000000f00 */
[----:B------:R-:W-:Y:S01]  /*1f320*/  IMAD.MOV.U32 R146, RZ, RZ, R28 ;  /* 0x000000ffff927224 */ /* 0x000fe200078e001c */
[----:B------:R-:W-:Y:S01]  /*1f330*/  MOV R198, R43 ;  /* 0x0000002b00c67202 */ /* 0x000fe20000000f00 */
[----:B------:R-:W-:Y:S01]  /*1f340*/  IMAD.MOV.U32 R175, RZ, RZ, R38 ;  /* 0x000000ffffaf7224 */ /* 0x000fe200078e0026 */
[----:B------:R-:W-:Y:S02]  /*1f350*/  LDSM.16.M88.4 R212, [R185] ;  /* 0x00000000b9d4783b */ /* 0x000fe40000000200 */
[C---:B------:R-:W-:Y:S08]  /*1f360*/  HMMA.16816.F32 R28, R20.reuse, R24, R116 ;  /* 0x00000018141c723c */ /* 0x040ff00000001874 */
[C---:B------:R-:W-:Y:S08]  /*1f370*/  HMMA.16816.F32 R24, R20.reuse, R26, R112 ;  /* 0x0000001a1418723c */ /* 0x040ff00000001870 */
[C---:B------:R-:W-:Y:S01]  /*1f380*/  HMMA.16816.F32 R56, R20.reuse, R46, R56 ;  /* 0x0000002e1438723c */ /* 0x040fe20000001838 */
[----:B--2---:R1:W2:Y:S11]  /*1f390*/  LDSM.16.M88.4 R44, [R230] ;  /* 0x00000000e62c783b */ /* 0x0042b60000000200 */
[----:B------:R-:W-:Y:S04]  /*1f3a0*/  @!UPT UIADD3 URZ, URZ, URZ, URZ ;  /* 0x0000003f3f3ff290 */ /* 0x000fe8000fffe03f */
[----:B------:R-:W-:Y:S01]  /*1f3b0*/  IMAD.MOV.U32 R136, RZ, RZ, R24 ;  /* 0x000000ffff887224 */ /* 0x000fe200078e0018 */
[----:B------:R-:W-:Y:S01]  /*1f3c0*/  MOV R226, R27 ;  /* 0x0000001b00e27202 */ /* 0x000fe20000000f00 */
[----:B------:R-:W-:Y:S02]  /*1f3d0*/  IMAD.MOV.U32 R135, RZ, RZ, R25 ;  /* 0x000000ffff877224 */ /* 0x000fe400078e0019 */
[----:B------:R-:W-:Y:S02]  /*1f3e0*/  IMAD.MOV.U32 R134, RZ, RZ, R26 ;  /* 0x000000ffff867224 */ /* 0x000fe400078e001a */
[C---:B---3--:R-:W-:Y:S08]  /*1f3f0*/  HMMA.16816.F32 R24, R20.reuse, R12, R100 ;  /* 0x0000000c1418723c */ /* 0x048ff00000001864 */
[C---:B------:R-:W-:Y:S08]  /*1f400*/  HMMA.16816.F32 R12, R20.reuse, R14, R88 ;  /* 0x0000000e140c723c */ /* 0x040ff00000001858 */
[----:B------:R-:W-:Y:S01]  /*1f410*/  HMMA.16816.F32 R248, R20, R50, R204 ;  /* 0x0000003214f8723c */ /* 0x000fe200000018cc */
[----:B------:R-:W3:Y:S01]  /*1f420*/  LDSM.16.M88.4 R48, [R180] ;  /* 0x00000000b430783b */ /* 0x000ee20000000200 */
[----:B------:R-:W-:Y:S01]  /*1f430*/  MOV R11, R28 ;  /* 0x0000001c000b7202 */ /* 0x000fe20000000f00 */
[----:B------:R-:W-:-:S02]  /*1f440*/  IMAD.MOV.U32 R10, RZ, RZ, R29 ;  /* 0x000000ffff0a7224 */ /* 0x000fc400078e001d */
[----:B------:R-:W-:Y:S02]  /*1f450*/  IMAD.MOV.U32 R9, RZ, RZ, R30 ;  /* 0x000000ffff097224 */ /* 0x000fe400078e001e */
[----:B------:R-:W-:Y:S02]  /*1f460*/  IMAD.MOV.U32 R0, RZ, RZ, R31 ;  /* 0x000000ffff007224 */ /* 0x000fe400078e001f */
[----:B------:R-:W-:Y:S07]  /*1f470*/  LDSM.16.M88.4 R28, [R185+0x1000] ;  /* 0x00100000b91c783b */ /* 0x000fee0000000200 */
[----:B------:R-:W-:Y:S01]  /*1f480*/  MOV R139, R13 ;  /* 0x0000000d008b7202 */ /* 0x000fe20000000f00 */
[----:B------:R-:W-:-:S02]  /*1f490*/  IMAD.MOV.U32 R138, RZ, RZ, R14 ;  /* 0x000000ffff8a7224 */ /* 0x000fc400078e000e */
[----:B------:R-:W-:Y:S02]  /*1f4a0*/  IMAD.MOV.U32 R137, RZ, RZ, R15 ;  /* 0x000000ffff897224 */ /* 0x000fe400078e000f */
[----:B-1----:R-:W-:Y:S02]  /*1f4b0*/  IMAD.MOV.U32 R230, RZ, RZ, R12 ;  /* 0x000000ffffe67224 */ /* 0x002fe400078e000c */
[----:B------:R-:W1:Y:S01]  /*1f4c0*/  LDSM.16.M88.4 R12, [R188] ;  /* 0x00000000bc0c783b */ /* 0x000e620000000200 */
[----:B------:R-:W-:Y:S02]  /*1f4d0*/  IMAD.MOV.U32 R103, RZ, RZ, R24 ;  /* 0x000000ffff677224 */ /* 0x000fe400078e0018 */
[----:B------:R-:W-:Y:S02]  /*1f4e0*/  IMAD.MOV.U32 R102, RZ, RZ, R25 ;  /* 0x000000ffff667224 */ /* 0x000fe400078e0019 */
[----:B------:R-:W-:Y:S02]  /*1f4f0*/  IMAD.MOV.U32 R101, RZ, RZ, R26 ;  /* 0x000000ffff657224 */ /* 0x000fe400078e001a */
[----:B------:R-:W-:-:S02]  /*1f500*/  IMAD.MOV.U32 R100, RZ, RZ, R27 ;  /* 0x000000ffff647224 */ /* 0x000fc400078e001b */
[----:B------:R-:W-:Y:S01]  /*1f510*/  IMAD.MOV.U32 R174, RZ, RZ, R39 ;  /* 0x000000ffffae7224 */ /* 0x000fe200078e0027 */
[----:B--2---:R-:W-:Y:S01]  /*1f520*/  HMMA.16816.F32 R24, R20, R44, R96 ;  /* 0x0000002c1418723c */ /* 0x004fe20000001860 */
[----:B------:R-:W-:Y:S02]  /*1f530*/  IMAD.MOV.U32 R172, RZ, RZ, R37 ;  /* 0x000000ffffac7224 */ /* 0x000fe400078e0025 */
[----:B------:R-:W-:Y:S01]  /*1f540*/  IMAD.MOV.U32 R142, RZ, RZ, R33 ;  /* 0x000000ffff8e7224 */ /* 0x000fe200078e0021 */
[----:B------:R-:W-:Y:S01]  /*1f550*/  LDSM.16.M88.4 R36, [R156] ;  /* 0x000000009c24783b */ /* 0x000fe20000000200 */
[----:B------:R-:W-:Y:S02]  /*1f560*/  IMAD.MOV.U32 R141, RZ, RZ, R34 ;  /* 0x000000ffff8d7224 */ /* 0x000fe400078e0022 */
[----:B------:R-:W-:Y:S02]  /*1f570*/  IMAD.MOV.U32 R140, RZ, RZ, R35 ;  /* 0x000000ffff8c7224 */ /* 0x000fe400078e0023 */
[----:B------:R-:W-:-:S02]  /*1f580*/  IMAD.MOV.U32 R231, RZ, RZ, R32 ;  /* 0x000000ffffe77224 */ /* 0x000fc400078e0020 */
[----:B------:R-:W2:Y:S01]  /*1f590*/  LDSM.16.M88.4 R32, [R185+0x800] ;  /* 0x00080000b920783b */ /* 0x000ea20000000200 */
[----:B------:R-:W-:Y:S01]  /*1f5a0*/  HMMA.16816.F32 R44, R20, R46, R108 ;  /* 0x0000002e142c723c */ /* 0x000fe2000000186c */
[----:B------:R-:W-:Y:S01]  /*1f5b0*/  IMAD.MOV.U32 R4, RZ, RZ, R41 ;  /* 0x000000ffff047224 */ /* 0x000fe200078e0029 */
[----:B------:R-:W-:Y:S01]  /*1f5c0*/  MOV R41, R132 ;  /* 0x0000008400297202 */ /* 0x000fe20000000f00 */
[----:B------:R-:W-:Y:S02]  /*1f5d0*/  IMAD.MOV.U32 R197, RZ, RZ, R42 ;  /* 0x000000ffffc57224 */ /* 0x000fe400078e002a */
[----:B------:R-:W-:Y:S02]  /*1f5e0*/  IMAD.MOV.U32 R196, RZ, RZ, R40 ;  /* 0x000000ffffc47224 */ /* 0x000fe400078e0028 */
[----:B------:R-:W-:Y:S02]  /*1f5f0*/  IMAD.MOV.U32 R40, RZ, RZ, R133 ;  /* 0x000000ffff287224 */ /* 0x000fe400078e0085 */
[----:B------:R-:W-:-:S02]  /*1f600*/  IMAD.MOV.U32 R42, RZ, RZ, R19 ;  /* 0x000000ffff2a7224 */ /* 0x000fc400078e0013 */
[----:B------:R-:W-:Y:S01]  /*1f610*/  IMAD.MOV.U32 R43, RZ, RZ, R18 ;  /* 0x000000ffff2b7224 */ /* 0x000fe200078e0012 */
[----:B------:R-:W-:Y:S01]  /*1f620*/  MOV R90, R26 ;  /* 0x0000001a005a7202 */ /* 0x000fe20000000f00 */
[----:B------:R-:W-:Y:S02]  /*1f630*/  IMAD.MOV.U32 R211, RZ, RZ, R2 ;  /* 0x000000ffffd37224 */ /* 0x000fe400078e0002 */
[----:B------:R-:W-:Y:S02]  /*1f640*/  IMAD.MOV.U32 R89, RZ, RZ, R24 ;  /* 0x000000ffff597224 */ /* 0x000fe400078e0018 */
[----:B------:R-:W-:Y:S02]  /*1f650*/  IMAD.MOV.U32 R88, RZ, RZ, R25 ;  /* 0x000000ffff587224 */ /* 0x000fe400078e0019 */
[----:B------:R-:W-:Y:S02]  /*1f660*/  IMAD.MOV.U32 R2, RZ, RZ, R27 ;  /* 0x000000ffff027224 */ /* 0x000fe400078e001b */
[----:B---3--:R-:W-:Y:S01]  /*1f670*/  HMMA.16816.F32 R24, R20, R50, R40 ;  /* 0x000000321418723c */ /* 0x008fe20000001828 */
[----:B------:R-:W3:Y:S01]  /*1f680*/  LDSM.16.M88.4 R40, [R185+0x1800] ;  /* 0x00180000b928783b */ /* 0x000ee20000000200 */
[----:B------:R-:W-:Y:S01]  /*1f690*/  IMAD.MOV.U32 R208, RZ, RZ, R17 ;  /* 0x000000ffffd07224 */ /* 0x000fe200078e0011 */
[----:B------:R-:W-:Y:S01]  /*1f6a0*/  MOV R210, R5 ;  /* 0x0000000500d27202 */ /* 0x000fe20000000f00 */
[----:B------:R-:W-:-:S04]  /*1f6b0*/  IMAD.MOV.U32 R209, RZ, RZ, R7 ;  /* 0x000000ffffd17224 */ /* 0x000fc800078e0007 */
[----:B-1----:R-:W-:Y:S01]  /*1f6c0*/  HMMA.16816.F32 R120, R12, R28, R60 ;  /* 0x0000001c0c78723c */ /* 0x002fe2000000183c */
[----:B------:R-:W-:Y:S01]  /*1f6d0*/  IMAD.MOV.U32 R97, RZ, RZ, R46 ;  /* 0x000000ffff617224 */ /* 0x000fe200078e002e */
[----:B------:R-:W-:-:S05]  /*1f6e0*/  MOV R96, R45 ;  /* 0x0000002d00607202 */ /* 0x000fca0000000f00 */
[----:B------:R-:W-:Y:S02]  /*1f6f0*/  IMAD.MOV.U32 R62, RZ, RZ, R4 ;  /* 0x000000ffff3e7224 */ /* 0x000fe400078e0004 */
[----:B------:R-:W1:Y:S01]  /*1f700*/  S2R R4, SR_TID.X ;  /* 0x0000000000047919 */ /* 0x000e620000002100 */
[----:B------:R-:W-:Y:S02]  /*1f710*/  IMAD.MOV.U32 R91, RZ, RZ, R47 ;  /* 0x000000ffff5b7224 */ /* 0x000fe400078e002f */
[----:B------:R-:W-:Y:S01]  /*1f720*/  IMAD.MOV.U32 R133, RZ, RZ, R44 ;  /* 0x000000ffff857224 */ /* 0x000fe200078e002c */
[----:B--2---:R-:W-:Y:S08]  /*1f730*/  HMMA.16816.F32 R124, R12, R32, R76 ;  /* 0x000000200c7c723c */ /* 0x004ff0000000184c */
[----:B------:R-:W-:Y:S01]  /*1f740*/  HMMA.16816.F32 R44, R20, R48, R208 ;  /* 0x00000030142c723c */ /* 0x000fe200000018d0 */
[----:B------:R-:W-:-:S02]  /*1f750*/  IMAD.MOV.U32 R76, RZ, RZ, R0 ;  /* 0x000000ffff4c7224 */ /* 0x000fc400078e0000 */
[----:B------:R-:W2:Y:S05]  /*1f760*/  S2R R0, SR_TID.X ;  /* 0x0000000000007919 */ /* 0x000eaa0000002100 */
[----:B------:R-:W-:Y:S01]  /*1f770*/  HMMA.16816.F32 R48, R20, R36, R104 ;  /* 0x000000241430723c */ /* 0x000fe20000001868 */
[----:B-1----:R-:W-:-:S06]  /*1f780*/  SHF.L.U32 R4, R4, 0x1, RZ ;  /* 0x0000000104047819 */ /* 0x002fcc00000006ff */
[----:B------:R-:W-:Y:S01]  /*1f790*/  IMAD.SHL.U32 R36, R252, 0x100, RZ ;  /* 0x00000100fc247824 */ /* 0x000fe200078e00ff */
[----:B------:R-:W-:Y:S01]  /*1f7a0*/  HMMA.16816.F32 R20, R20, R38, R84 ;  /* 0x000000261414723c */ /* 0x000fe20000001854 */
[----:B------:R-:W-:-:S06]  /*1f7b0*/  LOP3.LUT R4, R4, 0x6, RZ, 0xc0, !PT ;  /* 0x0000000604047812 */ /* 0x000fcc00078ec0ff */
[----:B------:R-:W-:Y:S01]  /*1f7c0*/  MOV R85, R179 ;  /* 0x000000b300557202 */ /* 0x000fe20000000f00 */
[----:B------:R-:W-:Y:S02]  /*1f7d0*/  IMAD.MOV.U32 R86, RZ, RZ, R178 ;  /* 0x000000ffff567224 */ /* 0x000fe400078e00b2 */
[----:B------:R-:W-:Y:S02]  /*1f7e0*/  IMAD.MOV.U32 R87, RZ, RZ, R177 ;  /* 0x000000ffff577224 */ /* 0x000fe400078e00b1 */
[----:B------:R-:W-:Y:S02]  /*1f7f0*/  IMAD.MOV.U32 R84, RZ, RZ, R176 ;  /* 0x000000ffff547224 */ /* 0x000fe400078e00b0 */
[----:B------:R-:W-:Y:S02]  /*1f800*/  HMMA.16816.F32 R176, R12, R214, R24 ;  /* 0x000000d60cb0723c */ /* 0x000fe40000001818 */
[----:B------:R-:W-:Y:S01]  /*1f810*/  IMAD.MOV.U32 R5, RZ, RZ, R51 ;  /* 0x000000ffff057224 */ /* 0x000fe200078e0033 */
[----:B------:R-:W-:-:S05]  /*1f820*/  LOP3.LUT R4, R36, 0x8, R4, 0xfe, !PT ;  /* 0x0000000824047812 */ /* 0x000fca00078efe04 */
[C---:B---3--:R-:W-:Y:S01]  /*1f830*/  HMMA.16816.F32 R204, R12.reuse, R40, R52 ;  /* 0x000000280ccc723c */ /* 0x048fe20000001834 */
[----:B------:R-:W-:Y:S01]  /*1f840*/  MOV R79, R5 ;  /* 0x00000005004f7202 */ /* 0x000fe20000000f00 */
[----:B------:R-:W-:Y:S01]  /*1f850*/  IMAD.MOV.U32 R3, RZ, RZ, R49 ;  /* 0x000000ffff037224 */ /* 0x000fe200078e0031 */
[----:B------:R-:W1:Y:S01]  /*1f860*/  I2F R5, R4 ;  /* 0x0000000400057306 */ /* 0x000e620000201400 */
[----:B------:R-:W-:Y:S01]  /*1f870*/  IMAD.MOV.U32 R156, RZ, RZ, R44 ;  /* 0x000000ffff9c7224 */ /* 0x000fe200078e002c */
[----:B------:R-:W-:Y:S01]  /*1f880*/  MOV R151, R46 ;  /* 0x0000002e00977202 */ /* 0x000fe20000000f00 */
[----:B------:R-:W-:Y:S02]  /*1f890*/  IMAD.MOV.U32 R152, RZ, RZ, R45 ;  /* 0x000000ffff987224 */ /* 0x000fe400078e002d */
[C---:B------:R-:W-:Y:S01]  /*1f8a0*/  HMMA.16816.F32 R128, R12.reuse, R34, R72 ;  /* 0x000000220c80723c */ /* 0x040fe20000001848 */
[----:B--2---:R-:W-:Y:S02]  /*1f8b0*/  IMAD.SHL.U32 R53, R0, 0x2, RZ ;  /* 0x0000000200357824 */ /* 0x004fe400078e00ff */
[----:B------:R-:W-:Y:S01]  /*1f8c0*/  IMAD.MOV.U32 R150, RZ, RZ, R47 ;  /* 0x000000ffff967224 */ /* 0x000fe200078e002f */
[----:B------:R-:W-:Y:S01]  /*1f8d0*/  MOV R77, R11 ;  /* 0x0000000b004d7202 */ /* 0x000fe20000000f00 */
[----:B------:R-:W-:Y:S01]  /*1f8e0*/  IMAD.MOV.U32 R38, RZ, RZ, R3 ;  /* 0x000000ffff267224 */ /* 0x000fe200078e0003 */
[----:B------:R-:W-:Y:S01]  /*1f8f0*/  LOP3.LUT R53, R53, 0x6, RZ, 0xc0, !PT ;  /* 0x0000000635357812 */ /* 0x000fe200078ec0ff */
[----:B------:R-:W2:Y:S03]  /*1f900*/  LDSM.16.M88.4 R44, [R185+0x2000] ;  /* 0x00200000b92c783b */ /* 0x000ea60000000200 */
[C---:B------:R-:W-:Y:S01]  /*1f910*/  LOP3.LUT R3, R36.reuse, 0x10, R53, 0xfe, !PT ;  /* 0x0000001024037812 */ /* 0x040fe200078efe35 */
[----:B------:R-:W-:Y:S01]  /*1f920*/  IMAD.MOV.U32 R75, RZ, RZ, R9 ;  /* 0x000000ffff4b7224 */ /* 0x000fe200078e0009 */
[----:B------:R-:W-:Y:S01]  /*1f930*/  LOP3.LUT R0, R36, 0x18, R53, 0xfe, !PT ;  /* 0x0000001824007812 */ /* 0x000fe200078efe35 */
[----:B------:R-:W-:Y:S01]  /*1f940*/  IMAD.MOV.U32 R78, RZ, RZ, R10 ;  /* 0x000000ffff4e7224 */ /* 0x000fe200078e000a */
[----:B------:R3:W4:Y:S01]  /*1f950*/  I2F R9, R3 ;  /* 0x0000000300097306 */ /* 0x0007220000201400 */
[C---:B------:R-:W-:Y:S01]  /*1f960*/  ISETP.GE.AND P1, PT, R3.reuse, R8, PT ;  /* 0x000000080300720c */ /* 0x040fe20003f26270 */
[----:B------:R-:W-:Y:S01]  /*1f970*/  HMMA.16816.F32 R200, R12, R30, R56 ;  /* 0x0000001e0cc8723c */ /* 0x000fe20000001838 */
[----:B------:R-:W-:Y:S01]  /*1f980*/  ISETP.GE.AND P5, PT, R3, R6, PT ;  /* 0x000000060300720c */ /* 0x000fe20003fa6270 */
[----:B------:R-:W-:Y:S01]  /*1f990*/  IMAD.MOV.U32 R7, RZ, RZ, R50 ;  /* 0x000000ffff077224 */ /* 0x000fe200078e0032 */
[C---:B------:R-:W-:Y:S01]  /*1f9a0*/  ISETP.GE.AND P6, PT, R4.reuse, R8, PT ;  /* 0x000000080400720c */ /* 0x040fe20003fc6270 */
[----:B------:R-:W-:Y:S01]  /*1f9b0*/  IMAD.MOV.U32 R199, RZ, RZ, R229 ;  /* 0x000000ffffc77224 */ /* 0x000fe200078e00e5 */
[----:B------:R-:W-:Y:S01]  /*1f9c0*/  ISETP.GE.AND P4, PT, R4, R6, PT ;  /* 0x000000060400720c */ /* 0x000fe20003f86270 */
[----:B------:R4:W2:Y:S01]  /*1f9d0*/  I2F R11, R0 ;  /* 0x00000000000b7306 */ /* 0x0008a20000201400 */
[CC--:B-1----:R-:W-:Y:S01]  /*1f9e0*/  FFMA.FTZ R4, R153.reuse, R5.reuse, R176 ;  /* 0x0000000599047223 */ /* 0x0c2fe200000100b0 */
[----:B------:R-:W-:Y:S01]  /*1f9f0*/  ISETP.GE.AND P3, PT, R0, R8, PT ;  /* 0x000000080000720c */ /* 0x000fe20003f66270 */
[----:B------:R-:W-:Y:S01]  /*1fa00*/  IMAD.MOV.U32 R132, RZ, RZ, R22 ;  /* 0x000000ffff847224 */ /* 0x000fe200078e0016 */
[----:B------:R-:W-:Y:S01]  /*1fa10*/  LDSM.16.M88.4 R24, [R185+0x3000] ;  /* 0x00300000b918783b */ /* 0x000fe20000000200 */
[----:B---3--:R-:W-:Y:S01]  /*1fa20*/  LOP3.LUT R3, R36, 0x20, R53, 0xfe, !PT ;  /* 0x0000002024037812 */ /* 0x008fe200078efe35 */
[----:B------:R-:W-:Y:S01]  /*1fa30*/  IMAD.MOV.U32 R18, RZ, RZ, R20 ;  /* 0x000000ffff127224 */ /* 0x000fe200078e0014 */
[----:B------:R-:W-:Y:S01]  /*1fa40*/  FSEL R176, R4, -INF , !P6 ;  /* 0xff80000004b07808 */ /* 0x000fe20007000000 */
[----:B------:R-:W-:Y:S01]  /*1fa50*/  IMAD.MOV.U32 R19, RZ, RZ, R23 ;  /* 0x000000ffff137224 */ /* 0x000fe200078e0017 */
[----:B------:R1:W3:Y:S01]  /*1fa60*/  I2F R10, R3 ;  /* 0x00000003000a7306 */ /* 0x0002e20000201400 */
[----:B------:R-:W-:Y:S01]  /*1fa70*/  ISETP.GE.AND P6, PT, R0, R6, PT ;  /* 0x000000060000720c */ /* 0x000fe20003fc6270 */
[----:B------:R-:W-:-:S02]  /*1fa80*/  FFMA.FTZ R4, R153, R5, R178 ;  /* 0x0000000599047223 */ /* 0x000fc400000100b2 */
[----:B------:R-:W-:Y:S01]  /*1fa90*/  IMAD.MOV.U32 R63, RZ, RZ, R197 ;  /* 0x000000ffff3f7224 */ /* 0x000fe200078e00c5 */
[----:B----4-:R-:W-:Y:S01]  /*1faa0*/  LOP3.LUT R0, R36, 0x28, R53, 0xfe, !PT ;  /* 0x0000002824007812 */ /* 0x010fe200078efe35 */
[----:B------:R-:W-:Y:S02]  /*1fab0*/  IMAD.MOV.U32 R39, RZ, RZ, R7 ;  /* 0x000000ffff277224 */ /* 0x000fe400078e0007 */
[----:B------:R-:W-:Y:S01]  /*1fac0*/  IMAD.MOV.U32 R61, RZ, RZ, R196 ;  /* 0x000000ffff3d7224 */ /* 0x000fe200078e00c4 */
[----:B------:R-:W-:Y:S01]  /*1fad0*/  MOV R54, R172 ;  /* 0x000000ac00367202 */ /* 0x000fe20000000f00 */
[CC--:B------:R-:W-:Y:S01]  /*1fae0*/  FFMA.FTZ R7, R153.reuse, R9.reuse, R124 ;  /* 0x0000000999077223 */ /* 0x0c0fe2000001007c */
[----:B------:R-:W-:Y:S01]  /*1faf0*/  LDSM.16.M88.4 R28, [R185+0x3800] ;  /* 0x00380000b91c783b */ /* 0x000fe20000000200 */
[----:B------:R-:W-:Y:S02]  /*1fb00*/  IMAD.MOV.U32 R229, RZ, RZ, R21 ;  /* 0x000000ffffe57224 */ /* 0x000fe400078e0015 */
[C---:B------:R-:W-:Y:S01]  /*1fb10*/  FFMA.FTZ R5, R153.reuse, R9, R126 ;  /* 0x0000000999057223 */ /* 0x040fe2000001007e */
[----:B------:R-:W4:Y:S01]  /*1fb20*/  LDSM.16.M88.4 R20, [R185+0x2800] ;  /* 0x00280000b914783b */ /* 0x000f220000000200 */
[----:B------:R-:W3:Y:S01]  /*1fb30*/  I2F R9, R0 ;  /* 0x0000000000097306 */ /* 0x000ee20000201400 */
[----:B------:R-:W-:Y:S01]  /*1fb40*/  FSEL R124, R4, -INF , !P4 ;  /* 0xff800000047c7808 */ /* 0x000fe20006000000 */
[-C--:B--2---:R-:W-:Y:S01]  /*1fb50*/  FFMA.FTZ R4, R153, R11.reuse, R128 ;  /* 0x0000000b99047223 */ /* 0x084fe20000010080 */
[----:B------:R-:W-:Y:S01]  /*1fb60*/  FSEL R128, R7, -INF , !P1 ;  /* 0xff80000007807808 */ /* 0x000fe20004800000 */
[----:B------:R-:W-:Y:S01]  /*1fb70*/  IMAD.MOV.U32 R55, RZ, RZ, R173 ;  /* 0x000000ffff377224 */ /* 0x000fe200078e00ad */
[C---:B------:R-:W-:Y:S01]  /*1fb80*/  ISETP.GE.AND P4, PT, R3.reuse, R8, PT ;  /* 0x000000080300720c */ /* 0x040fe20003f86270 */
[----:B------:R-:W-:Y:S01]  /*1fb90*/  IMAD.MOV.U32 R215, RZ, RZ, R97 ;  /* 0x000000ffffd77224 */ /* 0x000fe200078e0061 */
[----:B------:R-:W-:Y:S01]  /*1fba0*/  ISETP.GE.AND P1, PT, R3, R6, PT ;  /* 0x000000060300720c */ /* 0x000fe20003f26270 */
[----:B------:R-:W2:Y:S01]  /*1fbb0*/  S2R R52, SR_TID.X ;  /* 0x0000000000347919 */ /* 0x000ea20000002100 */
[----:B-1----:R-:W-:Y:S01]  /*1fbc0*/  LOP3.LUT R3, R36, 0x30, R53, 0xfe, !PT ;  /* 0x0000003024037812 */ /* 0x002fe200078efe35 */
[-C--:B---3--:R-:W-:Y:S01]  /*1fbd0*/  FFMA.FTZ R7, R153, R10.reuse, R122 ;  /* 0x0000000a99077223 */ /* 0x088fe2000001007a */
[----:B------:R-:W-:Y:S01]  /*1fbe0*/  FSEL R126, R5, -INF , !P5 ;  /* 0xff800000057e7808 */ /* 0x000fe20006800000 */
[C---:B------:R-:W-:Y:S01]  /*1fbf0*/  FFMA.FTZ R5, R153.reuse, R10, R120 ;  /* 0x0000000a99057223 */ /* 0x040fe20000010078 */
[----:B------:R-:W-:Y:S01]  /*1fc00*/  FSEL R178, R4, -INF , !P3 ;  /* 0xff80000004b27808 */ /* 0x000fe20005800000 */
[----:B------:R-:W-:Y:S01]  /*1fc10*/  FFMA.FTZ R4, R153, R11, R130 ;  /* 0x0000000b99047223 */ /* 0x000fe20000010082 */
[----:B------:R1:W3:Y:S01]  /*1fc20*/  I2F R10, R3 ;  /* 0x00000003000a7306 */ /* 0x0002e20000201400 */
[----:B------:R-:W-:Y:S01]  /*1fc30*/  IMAD.MOV.U32 R72, RZ, RZ, R198 ;  /* 0x000000ffff487224 */ /* 0x000fe200078e00c6 */
[----:B------:R-:W2:Y:S01]  /*1fc40*/  LDSM.16.M88.4 R32, [R185+0x4000] ;  /* 0x00400000b920783b */ /* 0x000ea20000000200 */
[----:B------:R-:W-:Y:S01]  /*1fc50*/  IMAD.MOV.U32 R37, RZ, RZ, R199 ;  /* 0x000000ffff257224 */ /* 0x000fe200078e00c7 */
[----:B------:R-:W-:Y:S01]  /*1fc60*/  FSEL R120, R4, -INF , !P6 ;  /* 0xff80000004787808 */ /* 0x000fe20007000000 */
[----:B------:R-:W-:Y:S01]  /*1fc70*/  HMMA.16816.F32 R196, R12, R42, R64 ;  /* 0x0000002a0cc4723c */ /* 0x000fe20000001840 */
[----:B------:R-:W-:-:S02]  /*1fc80*/  FSEL R214, R5, -INF , !P4 ;  /* 0xff80000005d67808 */ /* 0x000fc40006000000 */
[C---:B------:R-:W-:Y:S02]  /*1fc90*/  ISETP.GE.AND P6, PT, R3.reuse, R8, PT ;  /* 0x000000080300720c */ /* 0x040fe40003fc6270 */
[----:B------:R-:W-:Y:S02]  /*1fca0*/  ISETP.GE.AND P4, PT, R3, R6, PT ;  /* 0x000000060300720c */ /* 0x000fe40003f86270 */
[C---:B------:R-:W-:Y:S02]  /*1fcb0*/  ISETP.GE.AND P5, PT, R0.reuse, R8, PT ;  /* 0x000000080000720c */ /* 0x040fe40003fa6270 */
[----:B------:R-:W-:Y:S01]  /*1fcc0*/  ISETP.GE.AND P3, PT, R0, R6, PT ;  /* 0x000000060000720c */ /* 0x000fe20003f66270 */
[----:B-1----:R-:W-:Y:S01]  /*1fcd0*/  FFMA.FTZ R3, R153, R9, R200 ;  /* 0x0000000999037223 */ /* 0x002fe200000100c8 */
[----:B------:R-:W-:Y:S01]  /*1fce0*/  LOP3.LUT R0, R36, 0x38, R53, 0xfe, !PT ;  /* 0x0000003824007812 */ /* 0x000fe200078efe35 */
[----:B------:R-:W-:Y:S01]  /*1fcf0*/  HMMA.16816.F32 R208, R12, R44, R68 ;  /* 0x0000002c0cd0723c */ /* 0x000fe20000001844 */
[----:B------:R-:W-:-:S02]  /*1fd00*/  FSEL R122, R7, -INF , !P1 ;  /* 0xff800000077a7808 */ /* 0x000fc40004800000 */
[----:B------:R1:W1:Y:S01]  /*1fd10*/  I2F R11, R0 ;  /* 0x00000000000b7306 */ /* 0x0002620000201400 */
[----:B------:R-:W-:Y:S02]  /*1fd20*/  FSEL R200, R3, -INF , !P5 ;  /* 0xff80000003c87808 */ /* 0x000fe40006800000 */
[C---:B------:R-:W-:Y:S02]  /*1fd30*/  ISETP.GE.AND P1, PT, R0.reuse, R8, PT ;  /* 0x000000080000720c */ /* 0x040fe40003f26270 */
[----:B------:R-:W-:Y:S01]  /*1fd40*/  ISETP.GE.AND P5, PT, R0, R6, PT ;  /* 0x000000060000720c */ /* 0x000fe20003fa6270 */
[C---:B------:R-:W-:Y:S02]  /*1fd50*/  FFMA.FTZ R3, R153.reuse, R9, R202 ;  /* 0x0000000999037223 */ /* 0x040fe400000100ca */
[----:B---3--:R-:W-:Y:S02]  /*1fd60*/  FFMA.FTZ R4, R153, R10, R204 ;  /* 0x0000000a99047223 */ /* 0x008fe400000100cc */
[----:B------:R-:W-:-:S02]  /*1fd70*/  IMAD.MOV.U32 R56, RZ, RZ, R175 ;  /* 0x000000ffff387224 */ /* 0x000fc400078e00af */
[----:B------:R-:W-:Y:S01]  /*1fd80*/  IMAD.MOV.U32 R57, RZ, RZ, R174 ;  /* 0x000000ffff397224 */ /* 0x000fe200078e00ae */
[----:B-1----:R-:W-:Y:S01]  /*1fd90*/  LOP3.LUT R0, R36, 0x40, R53, 0xfe, !PT ;  /* 0x0000004024007812 */ /* 0x002fe200078efe35 */
[----:B------:R-:W-:Y:S03]  /*1fda0*/  HMMA.16816.F32 R172, R12, R46, R80 ;  /* 0x0000002e0cac723c */ /* 0x000fe60000001850 */
[----:B------:R1:W3:Y:S01]  /*1fdb0*/  I2F R9, R0 ;  /* 0x0000000000097306 */ /* 0x0002e20000201400 */
[----:B------:R-:W-:Y:S02]  /*1fdc0*/  FSEL R130, R3, -INF , !P3 ;  /* 0xff80000003827808 */ /* 0x000fe40005800000 */
[----:B------:R-:W-:Y:S02]  /*1fdd0*/  FSEL R202, R4, -INF , !P6 ;  /* 0xff80000004ca7808 */ /* 0x000fe40007000000 */
[----:B------:R-:W-:-:S02]  /*1fde0*/  ISETP.GE.AND P3, PT, R0, R8, PT ;  /* 0x000000080000720c */ /* 0x000fc40003f66270 */
[----:B------:R-:W-:Y:S01]  /*1fdf0*/  ISETP.GE.AND P6, PT, R0, R6, PT ;  /* 0x000000060000720c */ /* 0x000fe20003fc6270 */
[C---:B------:R-:W-:Y:S02]  /*1fe00*/  FFMA.FTZ R5, R153.reuse, R10, R206 ;  /* 0x0000000a99057223 */ /* 0x040fe400000100ce */
[----:B------:R-:W-:Y:S01]  /*1fe10*/  FFMA.FTZ R3, R153, R11, R196 ;  /* 0x0000000b99037223 */ /* 0x000fe200000100c4 */
[----:B-1----:R-:W-:-:S04]  /*1fe20*/  LOP3.LUT R0, R36, 0x48, R53, 0xfe, !PT ;  /* 0x0000004824007812 */ /* 0x002fc800078efe35 */
[----:B------:R1:W1:Y:S01]  /*1fe30*/  I2F R7, R0 ;  /* 0x0000000000077306 */ /* 0x0002620000201400 */
[C---:B----4-:R-:W-:Y:S01]  /*1fe40*/  HMMA.16816.F32 R108, R12.reuse, R20, R92 ;  /* 0x000000140c6c723c */ /* 0x050fe2000000185c */
[----:B------:R-:W-:Y:S01]  /*1fe50*/  FSEL R196, R5, -INF , !P4 ;  /* 0xff80000005c47808 */ /* 0x000fe20006000000 */
[----:B---3--:R-:W-:Y:S01]  /*1fe60*/  FFMA.FTZ R4, R153, R9, R208 ;  /* 0x0000000999047223 */ /* 0x008fe200000100d0 */
[----:B------:R-:W-:Y:S01]  /*1fe70*/  FSEL R204, R3, -INF , !P1 ;  /* 0xff80000003cc7808 */ /* 0x000fe20004800000 */
[----:B------:R-:W-:Y:S01]  /*1fe80*/  FFMA.FTZ R3, R153, R11, R198 ;  /* 0x0000000b99037223 */ /* 0x000fe200000100c6 */
[C---:B------:R-:W-:Y:S02]  /*1fe90*/  ISETP.GE.AND P4, PT, R0.reuse, R8, PT ;  /* 0x000000080000720c */ /* 0x040fe40003f86270 */
[----:B------:R-:W-:Y:S01]  /*1fea0*/  ISETP.GE.AND P1, PT, R0, R6, PT ;  /* 0x000000060000720c */ /* 0x000fe20003f26270 */
[----:B------:R-:W-:Y:S02]  /*1feb0*/  IMAD.MOV.U32 R74, RZ, RZ, R96 ;  /* 0x000000ffff4a7224 */ /* 0x000fe400078e0060 */
[----:B------:R-:W-:Y:S01]  /*1fec0*/  HMMA.16816.F32 R96, R12, R22, R216 ;  /* 0x000000160c60723c */ /* 0x000fe200000018d8 */
[----:B------:R-:W-:Y:S01]  /*1fed0*/  FSEL R198, R3, -INF , !P5 ;  /* 0xff80000003c67808 */ /* 0x000fe20006800000 */
[----:B------:R-:W3:Y:S01]  /*1fee0*/  LDSM.16.M88.4 R20, [R185+0x4800] ;  /* 0x00480000b914783b */ /* 0x000ee20000000200 */
[----:B-1----:R-:W-:-:S02]  /*1fef0*/  LOP3.LUT R0, R36, 0x50, R53, 0xfe, !PT ;  /* 0x0000005024007812 */ /* 0x002fc400078efe35 */
[----:B------:R-:W-:Y:S02]  /*1ff00*/  FSEL R206, R4, -INF , !P3 ;  /* 0xff80000004ce7808 */ /* 0x000fe40005800000 */
[----:B------:R1:W4:Y:S01]  /*1ff10*/  I2F R10, R0 ;  /* 0x00000000000a7306 */ /* 0x0003220000201400 */
[C---:B------:R-:W-:Y:S02]  /*1ff20*/  ISETP.GE.AND P5, PT, R0.reuse, R8, PT ;  /* 0x000000080000720c */ /* 0x040fe40003fa6270 */
[----:B------:R-:W-:Y:S01]  /*1ff30*/  ISETP.GE.AND P3, PT, R0, R6, PT ;  /* 0x000000060000720c */ /* 0x000fe20003f66270 */
[C---:B------:R-:W-:Y:S02]  /*1ff40*/  FFMA.FTZ R4, R153.reuse, R9, R210 ;  /* 0x0000000999047223 */ /* 0x040fe400000100d2 */
[----:B------:R-:W-:Y:S01]  /*1ff50*/  FFMA.FTZ R5, R153, R7, R172 ;  /* 0x0000000799057223 */ /* 0x000fe200000100ac */
[----:B------:R-:W-:Y:S02]  /*1ff60*/  LOP3.LUT R3, R36, 0x60, R53, 0xfe, !PT ;  /* 0x0000006024037812 */ /* 0x000fe400078efe35 */
[----:B------:R-:W-:-:S02]  /*1ff70*/  FSEL R172, R4, -INF , !P6 ;  /* 0xff80000004ac7808 */ /* 0x000fc40007000000 */
[----:B-1----:R-:W-:-:S04]  /*1ff80*/  LOP3.LUT R0, R36, 0x58, R53, 0xfe, !PT ;  /* 0x0000005824007812 */ /* 0x002fc800078efe35 */
[----:B------:R1:W1:Y:S01]  /*1ff90*/  I2F R9, R0 ;  /* 0x0000000000097306 */ /* 0x0002620000201400 */
[----:B------:R-:W-:Y:S02]  /*1ffa0*/  FSEL R208, R5, -INF , !P4 ;  /* 0xff80000005d07808 */ /* 0x000fe40006000000 */
[C---:B------:R-:W-:Y:S02]  /*1ffb0*/  ISETP.GE.AND P6, PT, R0.reuse, R8, PT ;  /* 0x000000080000720c */ /* 0x040fe40003fc6270 */
[----:B------:R-:W-:Y:S01]  /*1ffc0*/  ISETP.GE.AND P4, PT, R0, R6, PT ;  /* 0x000000060000720c */ /* 0x000fe20003f86270 */
[----:B------:R-:W-:Y:S01]  /*1ffd0*/  IMAD.MOV.U32 R60, RZ, RZ, R90 ;  /* 0x000000ffff3c7224 */ /* 0x000fe200078e005a */
[----:B------:R-:W-:Y:S01]  /*1ffe0*/  MOV R73, R91 ;  /* 0x0000005b00497202 */ /* 0x000fe20000000f00 */
[----:B------:R-:W-:Y:S02]  /*1fff0*/  IMAD.MOV.U32 R59, RZ, RZ, R89 ;  /* 0x000000ffff3b7224 */ /* 0x000fe400078e0059 */
[----:B------:R-:W-:-:S02]  /*20000*/  IMAD.MOV.U32 R58, RZ, RZ, R88 ;  /* 0x000000ffff3a7224 */ /* 0x000fc400078e0058 */
[----:B------:R-:W-:Y:S01]  /*20010*/  HMMA.16816.F32 R88, R12, R24, R232 ;  /* 0x000000180c58723c */ /* 0x000fe200000018e8 */
[----:B-1----:R-:W-:Y:S01]  /*20020*/  LOP3.LUT R0, R36, 0x68, R53, 0xfe, !PT ;  /* 0x0000006824007812 */ /* 0x002fe200078efe35 */
[----:B------:R-:W-:Y:S02]  /*20030*/  IMAD.MOV.U32 R53, RZ, RZ, R54 ;  /* 0x000000ffff357224 */ /* 0x000fe400078e0036 */
[----:B------:R-:W-:Y:S01]  /*20040*/  IMAD.MOV.U32 R54, RZ, RZ, R55 ;  /* 0x000000ffff367224 */ /* 0x000fe200078e0037 */
[----:B------:R-:W-:Y:S01]  /*20050*/  MOV R55, R61 ;  /* 0x0000003d00377202 */ /* 0x000fe20000000f00 */
[----:B------:R-:W-:Y:S02]  /*20060*/  IMAD.MOV.U32 R61, RZ, RZ, R62 ;  /* 0x000000ffff3d7224 */ /* 0x000fe400078e003e */
[----:B----4-:R-:W-:Y:S02]  /*20070*/  FFMA.FTZ R5, R153, R10, R108 ;  /* 0x0000000a99057223 */ /* 0x010fe4000001006c */
[----:B------:R-:W-:-:S02]  /*20080*/  IMAD.MOV.U32 R62, RZ, RZ, R63 ;  /* 0x000000ffff3e7224 */ /* 0x000fc400078e003f */
[----:B------:R-:W-:Y:S02]  /*20090*/  IMAD.MOV.U32 R63, RZ, RZ, R72 ;  /* 0x000000ffff3f7224 */ /* 0x000fe400078e0048 */
[----:B------:R-:W-:Y:S01]  /*200a0*/  IMAD.MOV.U32 R72, RZ, RZ, R73 ;  /* 0x000000ffff487224 */ /* 0x000fe200078e0049 */
[----:B------:R-:W-:Y:S01]  /*200b0*/  MOV R73, R74 ;  /* 0x0000004a00497202 */ /* 0x000fe20000000f00 */
[----:B------:R-:W-:Y:S01]  /*200c0*/  FFMA.FTZ R4, R153, R7, R174 ;  /* 0x0000000799047223 */ /* 0x000fe200000100ae */
[C---:B------:R-:W-:Y:S01]  /*200d0*/  HMMA.16816.F32 R104, R12.reuse, R26, R236 ;  /* 0x0000001a0c68723c */ /* 0x040fe200000018ec */
[----:B------:R-:W-:Y:S01]  /*200e0*/  IMAD.MOV.U32 R74, RZ, RZ, R215 ;  /* 0x000000ffff4a7224 */ /* 0x000fe200078e00d7 */
[----:B------:R1:W4:Y:S01]  /*200f0*/  I2F R7, R3 ;  /* 0x0000000300077306 */ /* 0x0003220000201400 */
[----:B------:R-:W-:Y:S01]  /*20100*/  FSEL R215, R5, -INF , !P5 ;  /* 0xff80000005d77808 */ /* 0x000fe20006800000 */
[----:B------:R-:W-:Y:S01]  /*20110*/  FFMA.FTZ R5, R153, R9, R96 ;  /* 0x0000000999057223 */ /* 0x000fe20000010060 */
[----:B------:R-:W-:Y:S01]  /*20120*/  MOV R17, R48 ;  /* 0x0000003000117202 */ /* 0x000fe20000000f00 */
[----:B--2---:R-:W-:Y:S01]  /*20130*/  IMAD.SHL.U32 R96, R52, 0x2, RZ ;  /* 0x0000000234607824 */ /* 0x004fe200078e00ff */
[----:B------:R-:W-:Y:S01]  /*20140*/  MOV R49, R102 ;  /* 0x0000006600317202 */ /* 0x000fe20000000f00 */
[----:B------:R-:W-:Y:S01]  /*20150*/  IMAD.MOV.U32 R48, RZ, RZ, R103 ;  /* 0x000000ffff307224 */ /* 0x000fe200078e0067 */
[----:B------:R-:W-:Y:S01]  /*20160*/  HMMA.16816.F32 R112, R12, R28, R240 ;  /* 0x0000001c0c70723c */ /* 0x000fe200000018f0 */
[----:B------:R-:W-:-:S02]  /*20170*/  IMAD.MOV.U32 R50, RZ, RZ, R101 ;  /* 0x000000ffff327224 */ /* 0x000fc400078e0065 */
[----:B------:R-:W-:Y:S01]  /*20180*/  IMAD.MOV.U32 R51, RZ, RZ, R100 ;  /* 0x000000ffff337224 */ /* 0x000fe200078e0064 */
[----:B------:R-:W-:Y:S01]  /*20190*/  FSEL R108, R4, -INF , !P1 ;  /* 0xff800000046c7808 */ /* 0x000fe20004800000 */
[----:B------:R-:W-:Y:S01]  /*201a0*/  IMAD.MOV.U32 R40, RZ, RZ, R54 ;  /* 0x000000ffff287224 */ /* 0x000fe200078e0036 */
[C---:B------:R-:W-:Y:S01]  /*201b0*/  ISETP.GE.AND P1, PT, R3.reuse, R8, PT ;  /* 0x000000080300720c */ /* 0x040fe20003f26270 */
[----:B------:R-:W-:Y:S01]  /*201c0*/  IMAD.MOV.U32 R69, RZ, RZ, R61 ;  /* 0x000000ffff457224 */ /* 0x000fe200078e003d */
[C---:B------:R-:W-:Y:S01]  /*201d0*/  HMMA.16816.F32 R100, R12.reuse, R30, R244 ;  /* 0x0000001e0c64723c */ /* 0x040fe200000018f4 */
[----:B------:R-:W2:Y:S01]  /*201e0*/  LDSM.16.M88.4 R28, [R185+0x5000] ;  /* 0x00500000b91c783b */ /* 0x000ea20000000200 */
[----:B------:R-:W-:Y:S01]  /*201f0*/  ISETP.GE.AND P5, PT, R3, R6, PT ;  /* 0x000000060300720c */ /* 0x000fe20003fa6270 */
[----:B-1----:R-:W-:Y:S01]  /*20200*/  FFMA.FTZ R3, R153, R10, R110 ;  /* 0x0000000a99037223 */ /* 0x002fe2000001006e */
[----:B------:R-:W-:Y:S01]  /*20210*/  LOP3.LUT R96, R96, 0x6, RZ, 0xc0, !PT ;  /* 0x0000000660607812 */ /* 0x000fe200078ec0ff */
[----:B------:R1:W1:Y:S01]  /*20220*/  I2F R10, R0 ;  /* 0x00000000000a7306 */ /* 0x0002620000201400 */
[----:B------:R-:W-:Y:S01]  /*20230*/  MOV R68, R55 ;  /* 0x0000003700447202 */ /* 0x000fe20000000f00 */
[----:B------:R-:W-:Y:S01]  /*20240*/  IMAD.MOV.U32 R70, RZ, RZ, R62 ;  /* 0x000000ffff467224 */ /* 0x000fe200078e003e */
[C-C-:B------:R-:W-:Y:S01]  /*20250*/  LOP3.LUT R4, R36.reuse, 0x70, R96.reuse, 0xfe, !PT ;  /* 0x0000007024047812 */ /* 0x140fe200078efe60 */
[----:B------:R-:W-:Y:S01]  /*20260*/  IMAD.MOV.U32 R71, RZ, RZ, R63 ;  /* 0x000000ffff477224 */ /* 0x000fe200078e003f */
[----:B------:R-:W-:Y:S01]  /*20270*/  FSEL R110, R3, -INF , !P3 ;  /* 0xff800000036e7808 */ /* 0x000fe20005800000 */
[----:B------:R-:W-:Y:S01]  /*20280*/  IMAD.MOV.U32 R66, RZ, RZ, R57 ;  /* 0x000000ffff427224 */ /* 0x000fe200078e0039 */
[----:B------:R-:W-:Y:S01]  /*20290*/  FSEL R216, R5, -INF , !P6 ;  /* 0xff80000005d87808 */ /* 0x000fe20007000000 */
[----:B------:R3:W2:Y:S01]  /*202a0*/  I2F R11, R4 ;  /* 0x00000004000b7306 */ /* 0x0006a20000201400 */
[----:B------:R-:W-:Y:S01]  /*202b0*/  LOP3.LUT R3, R36, 0x78, R96, 0xfe, !PT ;  /* 0x0000007824037812 */ /* 0x000fe200078efe60 */
[C---:B----4-:R-:W-:Y:S01]  /*202c0*/  FFMA.FTZ R5, R153.reuse, R7, R88 ;  /* 0x0000000799057223 */ /* 0x050fe20000010058 */
[C---:B------:R-:W-:Y:S01]  /*202d0*/  ISETP.GE.AND P3, PT, R0.reuse, R8, PT ;  /* 0x000000080000720c */ /* 0x040fe20003f66270 */
[C---:B------:R-:W-:Y:S01]  /*202e0*/  HMMA.16816.F32 R116, R12.reuse, R32, R220 ;  /* 0x000000200c74723c */ /* 0x040fe200000018dc */
[----:B------:R-:W-:Y:S01]  /*202f0*/  ISETP.GE.AND P6, PT, R0, R6, PT ;  /* 0x000000060000720c */ /* 0x000fe20003fc6270 */
[----:B------:R-:W-:Y:S01]  /*20300*/  IMAD.MOV.U32 R41, RZ, RZ, R53 ;  /* 0x000000ffff297224 */ /* 0x000fe200078e0035 */
[----:B------:R-:W-:Y:S01]  /*20310*/  MOV R65, R56 ;  /* 0x0000003800417202 */ /* 0x000fe20000000f00 */
[----:B-1----:R-:W-:Y:S01]  /*20320*/  FFMA.FTZ R0, R153, R9, R98 ;  /* 0x0000000999007223 */ /* 0x002fe20000010062 */
[----:B------:R-:W-:Y:S01]  /*20330*/  LDSM.16.M88.4 R24, [R185+0x6000] ;  /* 0x00600000b918783b */ /* 0x000fe20000000200 */
[----:B------:R1:W4:Y:S01]  /*20340*/  I2F R9, R3 ;  /* 0x0000000300097306 */ /* 0x0003220000201400 */
[----:B------:R-:W-:Y:S01]  /*20350*/  IMAD.MOV.U32 R57, RZ, RZ, R58 ;  /* 0x000000ffff397224 */ /* 0x000fe200078e003a */
[----:B------:R-:W-:Y:S01]  /*20360*/  FSEL R218, R5, -INF , !P1 ;  /* 0xff80000005da7808 */ /* 0x000fe20004800000 */
[----:B------:R-:W-:Y:S01]  /*20370*/  IMAD.MOV.U32 R43, RZ, RZ, R40 ;  /* 0x000000ffff2b7224 */ /* 0x000fe200078e0028 */
[----:B------:R-:W-:Y:S01]  /*20380*/  FSEL R174, R0, -INF , !P4 ;  /* 0xff80000000ae7808 */ /* 0x000fe20006000000 */
[----:B------:R-:W-:Y:S01]  /*20390*/  IMAD.MOV.U32 R58, RZ, RZ, R60 ;  /* 0x000000ffff3a7224 */ /* 0x000fe200078e003c */
[C---:B------:R-:W-:Y:S01]  /*203a0*/  ISETP.GE.AND P4, PT, R4.reuse, R8, PT ;  /* 0x000000080400720c */ /* 0x040fe20003f86270 */
[----:B------:R-:W-:Y:S01]  /*203b0*/  IMAD.MOV.U32 R60, RZ, RZ, R146 ;  /* 0x000000ffff3c7224 */ /* 0x000fe200078e0092 */
[----:B------:R-:W-:Y:S01]  /*203c0*/  ISETP.GE.AND P1, PT, R4, R6, PT ;  /* 0x000000060400720c */ /* 0x000fe20003f26270 */
[C---:B---3--:R-:W-:Y:S01]  /*203d0*/  FFMA.FTZ R4, R153.reuse, R7, R90 ;  /* 0x0000000799047223 */ /* 0x048fe2000001005a */
[----:B------:R-:W-:Y:S01]  /*203e0*/  MOV R61, R73 ;  /* 0x00000049003d7202 */ /* 0x000fe20000000f00 */
[----:B------:R-:W-:Y:S01]  /*203f0*/  FFMA.FTZ R7, R153, R10, R104 ;  /* 0x0000000a99077223 */ /* 0x000fe20000010068 */
[----:B------:R-:W-:Y:S01]  /*20400*/  HMMA.16816.F32 R92, R12, R20, R68 ;  /* 0x000000140c5c723c */ /* 0x000fe20000001844 */
[----:B------:R-:W-:Y:S01]  /*20410*/  IMAD.MOV.U32 R63, RZ, RZ, R72 ;  /* 0x000000ffff3f7224 */ /* 0x000fe200078e0048 */
[----:B------:R-:W-:Y:S01]  /*20420*/  LOP3.LUT R0, R36, 0x80, R96, 0xfe, !PT ;  /* 0x0000008024007812 */ /* 0x000fe200078efe60 */
[----:B------:R-:W-:Y:S01]  /*20430*/  IMAD.MOV.U32 R62, RZ, RZ, R74 ;  /* 0x000000ffff3e7224 */ /* 0x000fe200078e004a */
[----:B------:R-:W-:Y:S01]  /*20440*/  MOV R72, R78 ;  /* 0x0000004e00487202 */ /* 0x000fe20000000f00 */
[----:B------:R-:W-:-:S02]  /*20450*/  IMAD.MOV.U32 R73, RZ, RZ, R75 ;  /* 0x000000ffff497224 */ /* 0x000fc400078e004b */
[----:B------:R-:W-:Y:S01]  /*20460*/  IMAD.MOV.U32 R74, RZ, RZ, R76 ;  /* 0x000000ffff4a7224 */ /* 0x000fe200078e004c */
[C---:B------:R-:W-:Y:S01]  /*20470*/  HMMA.16816.F32 R84, R12.reuse, R22, R84 ;  /* 0x000000160c54723c */ /* 0x040fe20000001854 */
[----:B------:R-:W-:Y:S01]  /*20480*/  IMAD.MOV.U32 R75, RZ, RZ, R77 ;  /* 0x000000ffff4b7224 */ /* 0x000fe200078e004d */
[----:B------:R-:W3:Y:S01]  /*20490*/  LDSM.16.M88.4 R20, [R185+0x5800] ;  /* 0x00580000b914783b */ /* 0x000ee20000000200 */
[----:B------:R-:W-:Y:S02]  /*204a0*/  IMAD.MOV.U32 R52, RZ, RZ, R79 ;  /* 0x000000ffff347224 */ /* 0x000fe400078e004f */
[----:B------:R-:W-:Y:S02]  /*204b0*/  IMAD.MOV.U32 R68, RZ, RZ, R43 ;  /* 0x000000ffff447224 */ /* 0x000fe400078e002b */
[----:B------:R-:W-:Y:S01]  /*204c0*/  IMAD.MOV.U32 R43, RZ, RZ, R60 ;  /* 0x000000ffff2b7224 */ /* 0x000fe200078e003c */
[----:B------:R-:W-:Y:S01]  /*204d0*/  HMMA.16816.F32 R76, R12, R34, R248 ;  /* 0x000000220c4c723c */ /* 0x000fe200000018f8 */
[----:B------:R-:W-:Y:S01]  /*204e0*/  IMAD.MOV.U32 R60, RZ, RZ, R16 ;  /* 0x000000ffff3c7224 */ /* 0x000fe200078e0010 */
[----:B------:R-:W-:Y:S01]  /*204f0*/  FSEL R210, R4, -INF , !P5 ;  /* 0xff80000004d27808 */ /* 0x000fe20006800000 */
[----:B------:R-:W-:Y:S01]  /*20500*/  FFMA.FTZ R5, R153, R10, R106 ;  /* 0x0000000a99057223 */ /* 0x000fe2000001006a */
[----:B------:R4:W3:Y:S01]  /*20510*/  I2F R16, R0 ;  /* 0x0000000000107306 */ /* 0x0008e20000201400 */
[----:B------:R-:W-:Y:S01]  /*20520*/  FSEL R217, R7, -INF , !P3 ;  /* 0xff80000007d97808 */ /* 0x000fe20005800000 */
[----:B--2---:R-:W-:Y:S01]  /*20530*/  FFMA.FTZ R4, R153, R11, R112 ;  /* 0x0000000b99047223 */ /* 0x004fe20000010070 */
[----:B------:R-:W-:-:S02]  /*20540*/  ISETP.GE.AND P5, PT, R3, R8, PT ;  /* 0x000000080300720c */ /* 0x000fc40003fa6270 */
[----:B------:R-:W-:Y:S02]  /*20550*/  ISETP.GE.AND P3, PT, R3, R6, PT ;  /* 0x000000060300720c */ /* 0x000fe40003f66270 */
[----:B-1----:R-:W-:Y:S01]  /*20560*/  LOP3.LUT R3, R36, 0x88, R96, 0xfe, !PT ;  /* 0x0000008824037812 */ /* 0x002fe200078efe60 */
[----:B------:R-:W-:Y:S01]  /*20570*/  IMAD.MOV.U32 R64, RZ, RZ, R41 ;  /* 0x000000ffff407224 */ /* 0x000fe200078e0029 */
[----:B------:R-:W-:Y:S01]  /*20580*/  FSEL R112, R5, -INF , !P6 ;  /* 0xff80000005707808 */ /* 0x000fe20007000000 */
[CC--:B----4-:R-:W-:Y:S02]  /*20590*/  FFMA.FTZ R7, R153.reuse, R9.reuse, R100 ;  /* 0x0000000999077223 */ /* 0x0d0fe40000010064 */
[C---:B------:R-:W-:Y:S01]  /*205a0*/  FFMA.FTZ R5, R153.reuse, R9, R102 ;  /* 0x0000000999057223 */ /* 0x040fe20000010066 */
[----:B------:R-:W-:Y:S01]  /*205b0*/  FSEL R220, R4, -INF , !P4 ;  /* 0xff80000004dc7808 */ /* 0x000fe20006000000 */
[----:B------:R-:W1:Y:S01]  /*205c0*/  I2F R9, R3 ;  /* 0x0000000300097306 */ /* 0x000e620000201400 */
[C---:B------:R-:W-:Y:S01]  /*205d0*/  ISETP.GE.AND P6, PT, R0.reuse, R8, PT ;  /* 0x000000080000720c */ /* 0x040fe20003fc6270 */
[----:B------:R-:W-:Y:S01]  /*205e0*/  IMAD.MOV.U32 R69, RZ, RZ, R64 ;  /* 0x000000ffff457224 */ /* 0x000fe200078e0040 */
[----:B------:R-:W-:Y:S01]  /*205f0*/  ISETP.GE.AND P4, PT, R0, R6, PT ;  /* 0x000000060000720c */ /* 0x000fe20003f86270 */
[----:B------:R-:W-:Y:S01]  /*20600*/  IMAD.MOV.U32 R71, RZ, RZ, R66 ;  /* 0x000000ffff477224 */ /* 0x000fe200078e0042 */
[----:B------:R-:W-:Y:S01]  /*20610*/  MOV R70, R65 ;  /* 0x0000004100467202 */ /* 0x000fe20000000f00 */
[----:B------:R-:W-:Y:S01]  /*20620*/  FFMA.FTZ R4, R153, R11, R114 ;  /* 0x0000000b99047223 */ /* 0x000fe20000010072 */
[----:B------:R-:W-:Y:S01]  /*20630*/  LOP3.LUT R0, R36, 0x90, R96, 0xfe, !PT ;  /* 0x0000009024007812 */ /* 0x000fe200078efe60 */
[----:B------:R-:W-:-:S02]  /*20640*/  IMAD.MOV.U32 R67, RZ, RZ, R39 ;  /* 0x000000ffff437224 */ /* 0x000fc400078e0027 */
[----:B------:R-:W-:Y:S01]  /*20650*/  IMAD.MOV.U32 R65, RZ, RZ, R61 ;  /* 0x000000ffff417224 */ /* 0x000fe200078e003d */
[----:B------:R-:W2:Y:S01]  /*20660*/  I2F R10, R0 ;  /* 0x00000000000a7306 */ /* 0x000ea20000201400 */
[----:B------:R-:W-:Y:S01]  /*20670*/  FSEL R114, R4, -INF , !P1 ;  /* 0xff80000004727808 */ /* 0x000fe20004800000 */
[----:B------:R-:W-:Y:S01]  /*20680*/  IMAD.MOV.U32 R54, RZ, RZ, R156 ;  /* 0x000000ffff367224 */ /* 0x000fe200078e009c */
[----:B------:R-:W-:Y:S01]  /*20690*/  MOV R64, R63 ;  /* 0x0000003f00407202 */ /* 0x000fe20000000f00 */
[----:B------:R-:W-:Y:S01]  /*206a0*/  IMAD.MOV.U32 R66, RZ, RZ, R62 ;  /* 0x000000ffff427224 */ /* 0x000fe200078e003e */
[----:B------:R-:W-:Y:S01]  /*206b0*/  HMMA.16816.F32 R80, R12, R28, R68 ;  /* 0x0000001c0c50723c */ /* 0x000fe20000001844 */
[----:B---3--:R-:W-:Y:S01]  /*206c0*/  FFMA.FTZ R4, R153, R16, R116 ;  /* 0x0000001099047223 */ /* 0x008fe20000010074 */
[----:B------:R3:W5:Y:S01]  /*206d0*/  LDL.LU R156, [R1+0x1b8] ;  /* 0x0001b800019c7983 */ /* 0x0007620000300800 */
[----:B------:R-:W-:Y:S01]  /*206e0*/  IMAD.MOV.U32 R53, RZ, RZ, R38 ;  /* 0x000000ffff357224 */ /* 0x000fe200078e0026 */
[----:B------:R-:W-:Y:S01]  /*206f0*/  MOV R55, R152 ;  /* 0x0000009800377202 */ /* 0x000fe20000000f00 */
[----:B------:R-:W-:Y:S01]  /*20700*/  IMAD.MOV.U32 R61, RZ, RZ, R145 ;  /* 0x000000ffff3d7224 */ /* 0x000fe200078e0091 */
[----:B------:R3:W5:Y:S01]  /*20710*/  LDL.LU R152, [R1+0x1b4] ;  /* 0x0001b40001987983 */ /* 0x0007620000300800 */
[----:B------:R-:W-:-:S02]  /*20720*/  IMAD.MOV.U32 R62, RZ, RZ, R144 ;  /* 0x000000ffff3e7224 */ /* 0x000fc400078e0090 */
[----:B------:R-:W-:Y:S02]  /*20730*/  IMAD.MOV.U32 R63, RZ, RZ, R143 ;  /* 0x000000ffff3f7224 */ /* 0x000fe400078e008f */
[----:B------:R-:W-:Y:S02]  /*20740*/  IMAD.MOV.U32 R69, RZ, RZ, R67 ;  /* 0x000000ffff457224 */ /* 0x000fe400078e0043 */
[----:B------:R-:W-:Y:S02]  /*20750*/  IMAD.MOV.U32 R38, RZ, RZ, R151 ;  /* 0x000000ffff267224 */ /* 0x000fe400078e0097 */
[----:B------:R-:W-:Y:S01]  /*20760*/  IMAD.MOV.U32 R71, RZ, RZ, R65 ;  /* 0x000000ffff477224 */ /* 0x000fe200078e0041 */
[----:B------:R3:W5:Y:S01]  /*20770*/  LDL.LU R151, [R1+0x1b0] ;  /* 0x0001b00001977983 */ /* 0x0007620000300800 */
[----:B------:R-:W-:Y:S02]  /*20780*/  IMAD.MOV.U32 R39, RZ, RZ, R150 ;  /* 0x000000ffff277224 */ /* 0x000fe400078e0096 */
[----:B------:R-:W-:Y:S01]  /*20790*/  IMAD.MOV.U32 R65, RZ, RZ, R72 ;  /* 0x000000ffff417224 */ /* 0x000fe200078e0048 */
[----:B------:R3:W5:Y:S01]  /*207a0*/  LDL.LU R150, [R1+0x1ac] ;  /* 0x0001ac0001967983 */ /* 0x0007620000300800 */
[----:B------:R-:W-:Y:S01]  /*207b0*/  IMAD.MOV.U32 R40, RZ, RZ, R149 ;  /* 0x000000ffff287224 */ /* 0x000fe200078e0095 */
[----:B------:R-:W-:Y:S01]  /*207c0*/  MOV R41, R148 ;  /* 0x0000009400297202 */ /* 0x000fe20000000f00 */
[----:B------:R-:W-:Y:S01]  /*207d0*/  IMAD.MOV.U32 R72, RZ, RZ, R231 ;  /* 0x000000ffff487224 */ /* 0x000fe200078e00e7 */
[----:B------:R3:W5:Y:S01]  /*207e0*/  LDL.LU R149, [R1+0x1a8] ;  /* 0x0001a80001957983 */ /* 0x0007620000300800 */
[----:B------:R-:W-:Y:S01]  /*207f0*/  IMAD.MOV.U32 R56, RZ, RZ, R147 ;  /* 0x000000ffff387224 */ /* 0x000fe200078e0093 */
[----:B------:R-:W-:Y:S01]  /*20800*/  FSEL R219, R7, -INF , !P5 ;  /* 0xff80000007db7808 */ /* 0x000fe20006800000 */
[----:B------:R-:W-:Y:S01]  /*20810*/  IMAD.MOV.U32 R47, RZ, RZ, R69 ;  /* 0x000000ffff2f7224 */ /* 0x000fe200078e0045 */
[----:B------:R-:W-:Y:S01]  /*20820*/  FSEL R116, R5, -INF , !P3 ;  /* 0xff80000005747808 */ /* 0x000fe20005800000 */
[----:B------:R3:W5:Y:S01]  /*20830*/  LDL.LU R148, [R1+0x1a4] ;  /* 0x0001a40001947983 */ /* 0x0007620000300800 */
[----:B------:R-:W-:Y:S01]  /*20840*/  FSEL R231, R4, -INF , !P6 ;  /* 0xff80000004e77808 */ /* 0x000fe20007000000 */
[----:B------:R-:W-:Y:S01]  /*20850*/  FFMA.FTZ R4, R153, R16, R118 ;  /* 0x0000001099047223 */ /* 0x000fe20000010076 */
[----:B------:R-:W-:Y:S01]  /*20860*/  ISETP.GE.AND P1, PT, R3, R8, PT ;  /* 0x000000080300720c */ /* 0x000fe20003f26270 */
[----:B-1----:R-:W-:Y:S01]  /*20870*/  FFMA.FTZ R5, R153, R9, R76 ;  /* 0x0000000999057223 */ /* 0x002fe2000001004c */
[----:B------:R-:W-:Y:S01]  /*20880*/  ISETP.GE.AND P5, PT, R3, R6, PT ;  /* 0x000000060300720c */ /* 0x000fe20003fa6270 */
[----:B------:R3:W5:Y:S01]  /*20890*/  LDL.LU R147, [R1+0x1a0] ;  /* 0x0001a00001937983 */ /* 0x0007620000300800 */
[----:B------:R-:W-:Y:S01]  /*208a0*/  IMAD.MOV.U32 R70, RZ, RZ, R66 ;  /* 0x000000ffff467224 */ /* 0x000fe200078e0042 */
[----:B------:R-:W-:Y:S01]  /*208b0*/  LOP3.LUT R3, R36, 0x98, R96, 0xfe, !PT ;  /* 0x0000009824037812 */ /* 0x000fe200078efe60 */
[----:B------:R-:W-:Y:S01]  /*208c0*/  HMMA.16816.F32 R60, R12, R30, R60 ;  /* 0x0000001e0c3c723c */ /* 0x000fe2000000183c */
[----:B------:R3:W5:Y:S01]  /*208d0*/  LDL.LU R146, [R1+0x19c] ;  /* 0x00019c0001927983 */ /* 0x0007620000300800 */
[----:B------:R-:W-:Y:S01]  /*208e0*/  IMAD.MOV.U32 R45, RZ, RZ, R71 ;  /* 0x000000ffff2d7224 */ /* 0x000fe200078e0047 */
[----:B------:R-:W-:Y:S01]  /*208f0*/  MOV R66, R73 ;  /* 0x0000004900427202 */ /* 0x000fe20000000f00 */
[----:B------:R-:W-:Y:S01]  /*20900*/  IMAD.MOV.U32 R71, RZ, RZ, R56 ;  /* 0x000000ffff477224 */ /* 0x000fe200078e0038 */
[----:B------:R3:W5:Y:S01]  /*20910*/  LDL.LU R145, [R1+0x198] ;  /* 0x0001980001917983 */ /* 0x0007620000300800 */
[----:B------:R-:W-:Y:S01]  /*20920*/  IMAD.MOV.U32 R232, RZ, RZ, R47 ;  /* 0x000000ffffe87224 */ /* 0x000fe200078e002f */
[----:B------:R-:W-:Y:S01]  /*20930*/  MOV R56, R230 ;  /* 0x000000e600387202 */ /* 0x000fe20000000f00 */
[----:B------:R-:W-:Y:S01]  /*20940*/  FFMA.FTZ R7, R153, R9, R78 ;  /* 0x0000000999077223 */ /* 0x000fe2000001004e */
[----:B------:R-:W1:Y:S01]  /*20950*/  LDSM.16.M88.4 R28, [R185+0x6800] ;  /* 0x00680000b91c783b */ /* 0x000e620000000200 */
[----:B------:R-:W-:Y:S01]  /*20960*/  MOV R47, R55 ;  /* 0x00000037002f7202 */ /* 0x000fe20000000f00 */
[----:B------:R-:W-:Y:S01]  /*20970*/  IMAD.MOV.U32 R67, RZ, RZ, R74 ;  /* 0x000000ffff437224 */ /* 0x000fe200078e004a */
[----:B------:R-:W-:Y:S01]  /*20980*/  MOV R42, R64 ;  /* 0x00000040002a7202 */ /* 0x000fe20000000f00 */
[----:B------:R3:W5:Y:S01]  /*20990*/  LDL.LU R144, [R1+0x194] ;  /* 0x0001940001907983 */ /* 0x0007620000300800 */
[----:B------:R-:W-:Y:S01]  /*209a0*/  IMAD.MOV.U32 R73, RZ, RZ, R142 ;  /* 0x000000ffff497224 */ /* 0x000fe200078e008e */
[----:B------:R2:W4:Y:S01]  /*209b0*/  I2F R9, R3 ;  /* 0x0000000300097306 */ /* 0x0005220000201400 */
[----:B------:R-:W-:Y:S01]  /*209c0*/  IMAD.MOV.U32 R44, RZ, RZ, R70 ;  /* 0x000000ffff2c7224 */ /* 0x000fe200078e0046 */
[----:B------:R3:W5:Y:S01]  /*209d0*/  LDL.LU R143, [R1+0x190] ;  /* 0x00019000018f7983 */ /* 0x0007620000300800 */
[----:B------:R-:W-:Y:S01]  /*209e0*/  FSEL R223, R4, -INF , !P4 ;  /* 0xff80000004df7808 */ /* 0x000fe20006000000 */
[----:B------:R-:W-:Y:S01]  /*209f0*/  IMAD.MOV.U32 R64, RZ, RZ, R75 ;  /* 0x000000ffff407224 */ /* 0x000fe200078e004b */
[----:B------:R-:W-:Y:S01]  /*20a00*/  FSEL R230, R5, -INF , !P1 ;  /* 0xff80000005e67808 */ /* 0x000fe20004800000 */
[----:B------:R3:W5:Y:S01]  /*20a10*/  LDL.LU R142, [R1+0x18c] ;  /* 0x00018c00018e7983 */ /* 0x0007620000300800 */
[----:B------:R-:W-:Y:S01]  /*20a20*/  IMAD.MOV.U32 R74, RZ, RZ, R141 ;  /* 0x000000ffff4a7224 */ /* 0x000fe200078e008d */
[C---:B------:R-:W-:Y:S01]  /*20a30*/  ISETP.GE.AND P3, PT, R0.reuse, R8, PT ;  /* 0x000000080000720c */ /* 0x040fe20003f66270 */
[----:B------:R-:W-:Y:S01]  /*20a40*/  IMAD.MOV.U32 R70, RZ, RZ, R41 ;  /* 0x000000ffff467224 */ /* 0x000fe200078e0029 */
[----:B------:R-:W-:Y:S01]  /*20a50*/  ISETP.GE.AND P6, PT, R0, R6, PT ;  /* 0x000000060000720c */ /* 0x000fe20003fc6270 */
[----:B------:R3:W5:Y:S01]  /*20a60*/  LDL.LU R141, [R1+0x188] ;  /* 0x00018800018d7983 */ /* 0x0007620000300800 */
[C---:B------:R-:W-:Y:S01]  /*20a70*/  ISETP.GE.AND P4, PT, R3.reuse, R8, PT ;  /* 0x000000080300720c */ /* 0x040fe20003f86270 */
[----:B------:R-:W-:Y:S01]  /*20a80*/  IMAD.MOV.U32 R41, RZ, RZ, R57 ;  /* 0x000000ffff297224 */ /* 0x000fe200078e0039 */
[----:B------:R-:W-:Y:S01]  /*20a90*/  ISETP.GE.AND P1, PT, R3, R6, PT ;  /* 0x000000060300720c */ /* 0x000fe20003f26270 */
[----:B------:R-:W-:Y:S01]  /*20aa0*/  IMAD.MOV.U32 R69, RZ, RZ, R40 ;  /* 0x000000ffff457224 */ /* 0x000fe200078e0028 */
[----:B------:R-:W-:Y:S01]  /*20ab0*/  MOV R75, R140 ;  /* 0x0000008c004b7202 */ /* 0x000fe20000000f00 */
[----:B--2---:R-:W-:Y:S01]  /*20ac0*/  FFMA.FTZ R3, R153, R10, R92 ;  /* 0x0000000a99037223 */ /* 0x004fe2000001005c */
[----:B------:R-:W-:Y:S01]  /*20ad0*/  MOV R68, R43 ;  /* 0x0000002b00447202 */ /* 0x000fe20000000f00 */
[----:B------:R3:W5:Y:S01]  /*20ae0*/  LDL.LU R140, [R1+0x184] ;  /* 0x00018400018c7983 */ /* 0x0007620000300800 */
[----:B------:R-:W-:Y:S01]  /*20af0*/  LOP3.LUT R0, R36, 0xa0, R96, 0xfe, !PT ;  /* 0x000000a024007812 */ /* 0x000fe200078efe60 */
[----:B------:R-:W-:Y:S01]  /*20b00*/  IMAD.MOV.U32 R57, RZ, RZ, R139 ;  /* 0x000000ffff397224 */ /* 0x000fe200078e008b */
[----:B------:R-:W-:Y:S01]  /*20b10*/  MOV R43, R58 ;  /* 0x0000003a002b7202 */ /* 0x000fe20000000f00 */
[----:B------:R-:W-:Y:S01]  /*20b20*/  IMAD.MOV.U32 R46, RZ, RZ, R54 ;  /* 0x000000ffff2e7224 */ /* 0x000fe200078e0036 */
[----:B------:R3:W5:Y:S01]  /*20b30*/  LDL.LU R139, [R1+0x180] ;  /* 0x00018000018b7983 */ /* 0x0007620000300800 */
[----:B------:R-:W-:-:S02]  /*20b40*/  IMAD.MOV.U32 R40, RZ, RZ, R59 ;  /* 0x000000ffff287224 */ /* 0x000fc400078e003b */
        /* <DEDUP_REMOVED lines=8> */
[----:B------:R2:W1:Y:S01]  /*20bd0*/  I2F R11, R0 ;  /* 0x00000000000b7306 */ /* 0x0004620000201400 */
[----:B------:R-:W-:Y:S01]  /*20be0*/  IMAD.MOV.U32 R52, RZ, RZ, R136 ;  /* 0x000000ffff347224 */ /* 0x000fe200078e0088 */
[----:B------:R-:W-:Y:S01]  /*20bf0*/  FSEL R234, R3, -INF , !P3 ;  /* 0xff80000003ea7808 */ /* 0x000fe20005800000 */
[----:B------:R-:W-:Y:S01]  /*20c00*/  IMAD.MOV.U32 R55, RZ, RZ, R226 ;  /* 0x000000ffff377224 */ /* 0x000fe200078e00e2 */
[----:B------:R3:W5:Y:S01]  /*20c10*/  LDL.LU R136, [R1+0x174] ;  /* 0x0001740001887983 */ /* 0x0007620000300800 */
[----:B------:R-:W-:Y:S01]  /*20c20*/  IMAD.MOV.U32 R42, RZ, RZ, R229 ;  /* 0x000000ffff2a7224 */ /* 0x000fe200078e00e5 */
[----:B------:R-:W-:Y:S01]  /*20c30*/  FSEL R226, R7, -INF , !P5 ;  /* 0xff80000007e27808 */ /* 0x000fe20006800000 */
[----:B------:R-:W-:Y:S01]  /*20c40*/  IMAD.MOV.U32 R53, RZ, RZ, R135 ;  /* 0x000000ffff357224 */ /* 0x000fe200078e0087 */
[C---:B------:R-:W-:Y:S01]  /*20c50*/  ISETP.GE.AND P5, PT, R0.reuse, R8, PT ;  /* 0x000000080000720c */ /* 0x040fe20003fa6270 */
[----:B------:R-:W-:Y:S01]  /*20c60*/  IMAD.MOV.U32 R236, RZ, RZ, R46 ;  /* 0x000000ffffec7224 */ /* 0x000fe200078e002e */
[----:B------:R3:W5:Y:S01]  /*20c70*/  LDL.LU R135, [R1+0x170] ;  /* 0x0001700001877983 */ /* 0x0007620000300800 */
[----:B------:R-:W-:Y:S01]  /*20c80*/  IMAD.MOV.U32 R54, RZ, RZ, R134 ;  /* 0x000000ffff367224 */ /* 0x000fe200078e0086 */
[----:B------:R-:W-:Y:S01]  /*20c90*/  ISETP.GE.AND P3, PT, R0, R6, PT ;  /* 0x000000060000720c */ /* 0x000fe20003f66270 */
[----:B------:R-:W-:Y:S01]  /*20ca0*/  IMAD.MOV.U32 R46, RZ, RZ, R44 ;  /* 0x000000ffff2e7224 */ /* 0x000fe200078e002c */
[----:B------:R3:W5:Y:S01]  /*20cb0*/  LDL.LU R134, [R1+0x16c] ;  /* 0x00016c0001867983 */ /* 0x0007620000300800 */
[----:B------:R-:W-:Y:S01]  /*20cc0*/  IMAD.MOV.U32 R44, RZ, RZ, R133 ;  /* 0x000000ffff2c7224 */ /* 0x000fe200078e0085 */
[C---:B--2---:R-:W-:Y:S01]  /*20cd0*/  LOP3.LUT R0, R36.reuse, 0xa8, R96, 0xfe, !PT ;  /* 0x000000a824007812 */ /* 0x044fe200078efe60 */
[----:B------:R-:W-:Y:S01]  /*20ce0*/  IMAD.MOV.U32 R237, RZ, RZ, R132 ;  /* 0x000000ffffed7224 */ /* 0x000fe200078e0084 */
[----:B------:R-:W-:Y:S01]  /*20cf0*/  MOV R239, R232 ;  /* 0x000000e800ef7202 */ /* 0x000fe20000000f00 */
[----:B------:R3:W5:Y:S01]  /*20d00*/  LDL.LU R133, [R1+0x168] ;  /* 0x0001680001857983 */ /* 0x0007620000300800 */
[----:B------:R-:W-:Y:S01]  /*20d10*/  IMAD.MOV.U32 R241, RZ, RZ, R42 ;  /* 0x000000fffff17224 */ /* 0x000fe200078e002a */
[C---:B------:R-:W-:Y:S01]  /*20d20*/  HMMA.16816.F32 R72, R12.reuse, R20, R72 ;  /* 0x000000140c48723c */ /* 0x040fe20000001848 */
[----:B------:R-:W-:Y:S01]  /*20d30*/  IMAD.MOV.U32 R232, RZ, RZ, R18 ;  /* 0x000000ffffe87224 */ /* 0x000fe200078e0012 */
[----:B------:R3:W5:Y:S01]  /*20d40*/  LDL.LU R132, [R1+0x164] ;  /* 0x0001640001847983 */ /* 0x0007620000300800 */
[----:B------:R-:W-:Y:S01]  /*20d50*/  IMAD.MOV.U32 R42, RZ, RZ, R43 ;  /* 0x000000ffff2a7224 */ /* 0x000fe200078e002b */
[----:B------:R-:W-:Y:S01]  /*20d60*/  MOV R43, R2 ;  /* 0x00000002002b7202 */ /* 0x000fe20000000f00 */
[C---:B------:R-:W-:Y:S01]  /*20d70*/  FFMA.FTZ R4, R153.reuse, R10, R94 ;  /* 0x0000000a99047223 */ /* 0x040fe2000001005e */
[----:B------:R3:W5:Y:S01]  /*20d80*/  LDL.LU R18, [R1+0x160] ;  /* 0x0001600001127983 */ /* 0x0007620000300800 */
[----:B------:R-:W2:Y:S01]  /*20d90*/  I2F R7, R0 ;  /* 0x0000000000077306 */ /* 0x000ea20000201400 */
[----:B------:R-:W-:Y:S02]  /*20da0*/  HMMA.16816.F32 R68, R12, R22, R68 ;  /* 0x000000160c44723c */ /* 0x000fe40000001844 */
[----:B------:R3:W5:Y:S01]  /*20db0*/  LDL.LU R2, [R1+0x15c] ;  /* 0x00015c0001027983 */ /* 0x0007620000300800 */
[----:B----4-:R-:W-:Y:S01]  /*20dc0*/  FFMA.FTZ R5, R153, R9, R84 ;  /* 0x0000000999057223 */ /* 0x010fe20000010054 */
[----:B------:R-:W-:-:S02]  /*20dd0*/  LOP3.LUT R3, R36, 0xb0, R96, 0xfe, !PT ;  /* 0x000000b024037812 */ /* 0x000fc400078efe60 */
[----:B------:R-:W4:Y:S01]  /*20de0*/  LDSM.16.M88.4 R20, [R185+0x7000] ;  /* 0x00700000b914783b */ /* 0x000f220000000200 */
[----:B------:R-:W-:Y:S01]  /*20df0*/  FSEL R229, R4, -INF , !P6 ;  /* 0xff80000004e57808 */ /* 0x000fe20007000000 */
[----:B------:R-:W-:Y:S02]  /*20e00*/  FFMA.FTZ R4, R153, R9, R86 ;  /* 0x0000000999047223 */ /* 0x000fe40000010056 */
[----:B------:R-:W-:Y:S01]  /*20e10*/  IMAD.MOV.U32 R238, RZ, RZ, R235 ;  /* 0x000000ffffee7224 */ /* 0x000fe200078e00eb */
[----:B------:R3:W3:Y:S01]  /*20e20*/  I2F R9, R3 ;  /* 0x0000000300097306 */ /* 0x0006e20000201400 */
[----:B------:R-:W-:Y:S01]  /*20e30*/  FSEL R235, R5, -INF , !P4 ;  /* 0xff80000005eb7808 */ /* 0x000fe20006000000 */
[----:B-1----:R-:W-:Y:S01]  /*20e40*/  FFMA.FTZ R5, R153, R11, R80 ;  /* 0x0000000b99057223 */ /* 0x002fe20000010050 */
[----:B------:R-:W-:Y:S01]  /*20e50*/  HMMA.16816.F32 R64, R12, R24, R64 ;  /* 0x000000180c40723c */ /* 0x000fe20000001840 */
[----:B------:R-:W-:Y:S01]  /*20e60*/  MOV R242, R243 ;  /* 0x000000f300f27202 */ /* 0x000fe20000000f00 */
[----:B------:R-:W-:-:S02]  /*20e70*/  IMAD.MOV.U32 R243, RZ, RZ, R237 ;  /* 0x000000fffff37224 */ /* 0x000fc400078e00ed */
[----:B------:R-:W-:Y:S01]  /*20e80*/  IMAD.MOV.U32 R240, RZ, RZ, R232 ;  /* 0x000000fffff07224 */ /* 0x000fe200078e00e8 */
[----:B------:R-:W-:-:S03]  /*20e90*/  FSEL R232, R4, -INF , !P1 ;  /* 0xff80000004e87808 */ /* 0x000fc60004800000 */
[----:B------:R-:W-:Y:S01]  /*20ea0*/  HMMA.16816.F32 R52, R12, R26, R52 ;  /* 0x0000001a0c34723c */ /* 0x000fe20000001834 */
[----:B------:R-:W1:Y:S01]  /*20eb0*/  LDSM.16.M88.4 R24, [R185+0x7800] ;  /* 0x00780000b918783b */ /* 0x000e620000000200 */
[----:B------:R-:W-:Y:S01]  /*20ec0*/  FSEL R237, R5, -INF , !P5 ;  /* 0xff80000005ed7808 */ /* 0x000fe20006800000 */
[----:B--2---:R-:W-:Y:S01]  /*20ed0*/  FFMA.FTZ R5, R153, R7, R60 ;  /* 0x0000000799057223 */ /* 0x004fe2000001003c */
[C---:B------:R-:W-:Y:S02]  /*20ee0*/  ISETP.GE.AND P6, PT, R0.reuse, R8, PT ;  /* 0x000000080000720c */ /* 0x040fe40003fc6270 */
[----:B------:R-:W-:Y:S01]  /*20ef0*/  ISETP.GE.AND P4, PT, R0, R6, PT ;  /* 0x000000060000720c */ /* 0x000fe20003f86270 */
[----:B------:R-:W-:Y:S01]  /*20f00*/  IMAD.MOV.U32 R246, RZ, RZ, R240 ;  /* 0x000000fffff67224 */ /* 0x000fe200078e00f0 */
[C---:B------:R-:W-:Y:S01]  /*20f10*/  ISETP.GE.AND P1, PT, R3.reuse, R8, PT ;  /* 0x000000080300720c */ /* 0x040fe20003f26270 */
[----:B------:R-:W-:Y:S01]  /*20f20*/  IMAD.MOV.U32 R222, RZ, RZ, R242 ;  /* 0x000000ffffde7224 */ /* 0x000fe200078e00f2 */
[----:B------:R-:W-:Y:S01]  /*20f30*/  ISETP.GE.AND P5, PT, R3, R6, PT ;  /* 0x000000060300720c */ /* 0x000fe20003fa6270 */
[----:B---3--:R-:W-:Y:S01]  /*20f40*/  FFMA.FTZ R3, R153, R11, R82 ;  /* 0x0000000b99037223 */ /* 0x008fe20000010052 */
[----:B------:R-:W-:-:S02]  /*20f50*/  LOP3.LUT R0, R36, 0xb8, R96, 0xfe, !PT ;  /* 0x000000b824007812 */ /* 0x000fc400078efe60 */
[----:B------:R-:W-:Y:S01]  /*20f60*/  LOP3.LUT R4, R36, 0xc0, R96, 0xfe, !PT ;  /* 0x000000c024047812 */ /* 0x000fe200078efe60 */
[----:B------:R-:W-:Y:S01]  /*20f70*/  IMAD.MOV.U32 R245, RZ, RZ, R17 ;  /* 0x000000fffff57224 */ /* 0x000fe200078e0011 */
[----:B------:R-:W-:Y:S01]  /*20f80*/  MOV R240, R238 ;  /* 0x000000ee00f07202 */ /* 0x000fe20000000f00 */
[----:B------:R2:W3:Y:S01]  /*20f90*/  I2F R10, R0 ;  /* 0x00000000000a7306 */ /* 0x0004e20000201400 */
[----:B------:R-:W-:Y:S01]  /*20fa0*/  IMAD.MOV.U32 R242, RZ, RZ, R239 ;  /* 0x000000fffff27224 */ /* 0x000fe200078e00ef */
[----:B------:R-:W-:Y:S01]  /*20fb0*/  FSEL R239, R5, -INF , !P6 ;  /* 0xff80000005ef7808 */ /* 0x000fe20007000000 */
[----:B------:R-:W-:Y:S01]  /*20fc0*/  IMAD.MOV.U32 R238, RZ, RZ, R233 ;  /* 0x000000ffffee7224 */ /* 0x000fe200078e00e9 */
[----:B------:R-:W-:Y:S01]  /*20fd0*/  FSEL R233, R3, -INF , !P3 ;  /* 0xff80000003e97808 */ /* 0x000fe20005800000 */
[----:B------:R-:W-:Y:S01]  /*20fe0*/  HMMA.16816.F32 R48, R12, R28, R48 ;  /* 0x0000001c0c30723c */ /* 0x000fe20000001830 */
[C---:B------:R-:W-:Y:S01]  /*20ff0*/  ISETP.GE.AND P3, PT, R0.reuse, R8, PT ;  /* 0x000000080000720c */ /* 0x040fe20003f66270 */
[----:B------:R-:W-:Y:S01]  /*21000*/  IMAD.MOV.U32 R247, RZ, RZ, R241 ;  /* 0x000000fffff77224 */ /* 0x000fe200078e00f1 */
[----:B------:R-:W1:Y:S01]  /*21010*/  I2F R17, R4 ;  /* 0x0000000400117306 */ /* 0x000e620000201400 */
[----:B------:R-:W-:Y:S01]  /*21020*/  ISETP.GE.AND P6, PT, R0, R6, PT ;  /* 0x000000060000720c */ /* 0x000fe20003fc6270 */
[----:B------:R-:W-:Y:S01]  /*21030*/  IMAD.MOV.U32 R244, RZ, RZ, R236 ;  /* 0x000000fffff47224 */ /* 0x000fe200078e00ec */
[----:B------:R-:W-:Y:S01]  /*21040*/  LOP3.LUT R3, R36, 0xc8, R96, 0xfe, !PT ;  /* 0x000000c824037812 */ /* 0x000fe200078efe60 */
[----:B------:R-:W-:-:S04]  /*21050*/  DEPBAR.LE SB0, 0x0 ;  /* 0x000080000000791a */ /* 0x000fc80000000000 */
[C---:B--2---:R-:W-:Y:S01]  /*21060*/  FFMA.FTZ R0, R153.reuse, R9, R72 ;  /* 0x0000000999007223 */ /* 0x044fe20000010048 */
[----:B------:R-:W2:Y:S01]  /*21070*/  I2F R16, R3 ;  /* 0x0000000300107306 */ /* 0x000ea20000201400 */
[----:B------:R-:W-:-:S03]  /*21080*/  FFMA.FTZ R7, R153, R7, R62 ;  /* 0x0000000799077223 */ /* 0x000fc6000001003e */
[----:B------:R-:W-:Y:S01]  /*21090*/  FSEL R241, R0, -INF , !P1 ;  /* 0xff80000000f17808 */ /* 0x000fe20004800000 */
[----:B------:R-:W-:Y:S01]  /*210a0*/  FFMA.FTZ R5, R153, R9, R74 ;  /* 0x0000000999057223 */ /* 0x000fe2000001004a */
[----:B------:R-:W-:Y:S01]  /*210b0*/  LOP3.LUT R0, R36, 0xd0, R96, 0xfe, !PT ;  /* 0x000000d024007812 */ /* 0x000fe200078efe60 */
[----:B------:R-:W-:Y:S01]  /*210c0*/  HMMA.16816.F32 R56, R12, R30, R56 ;  /* 0x0000001e0c38723c */ /* 0x000fe20000001838 */
[----:B------:R-:W-:Y:S02]  /*210d0*/  IMAD.MOV.U32 R35, RZ, RZ, R238 ;  /* 0x000000ffff237224 */ /* 0x000fe400078e00ee */
[----:B------:R-:W2:Y:S01]  /*210e0*/  I2F R11, R0 ;  /* 0x00000000000b7306 */ /* 0x000ea20000201400 */
[----:B------:R-:W-:Y:S01]  /*210f0*/  FSEL R236, R7, -INF , !P4 ;  /* 0xff80000007ec7808 */ /* 0x000fe20006000000 */
[----:B---3--:R-:W-:Y:S01]  /*21100*/  FFMA.FTZ R7, R153, R10, R70 ;  /* 0x0000000a99077223 */ /* 0x008fe20000010046 */
[----:B------:R-:W-:Y:S01]  /*21110*/  FSEL R238, R5, -INF , !P5 ;  /* 0xff80000005ee7808 */ /* 0x000fe20006800000 */
[----:B-1----:R-:W-:Y:S01]  /*21120*/  FFMA.FTZ R5, R153, R17, R64 ;  /* 0x0000001199057223 */ /* 0x002fe20000010040 */
[----:B------:R-:W-:-:S02]  /*21130*/  ISETP.GE.AND P4, PT, R4, R8, PT ;  /* 0x000000080400720c */ /* 0x000fc40003f86270 */
[----:B------:R-:W-:Y:S02]  /*21140*/  ISETP.GE.AND P1, PT, R4, R6, PT ;  /* 0x000000060400720c */ /* 0x000fe40003f26270 */
[C---:B------:R-:W-:Y:S01]  /*21150*/  LOP3.LUT R4, R36.reuse, 0xd8, R96, 0xfe, !PT ;  /* 0x000000d824047812 */ /* 0x040fe200078efe60 */
[----:B------:R-:W-:Y:S01]  /*21160*/  IMAD.MOV.U32 R32, RZ, RZ, R245 ;  /* 0x000000ffff207224 */ /* 0x000fe200078e00f5 */
[----:B------:R-:W-:Y:S01]  /*21170*/  MOV R33, R240 ;  /* 0x000000f000217202 */ /* 0x000fe20000000f00 */
[----:B------:R-:W-:Y:S01]  /*21180*/  FFMA.FTZ R9, R153, R10, R68 ;  /* 0x0000000a99097223 */ /* 0x000fe20000010044 */
[----:B------:R-:W-:Y:S01]  /*21190*/  FSEL R240, R7, -INF , !P6 ;  /* 0xff80000007f07808 */ /* 0x000fe20007000000 */
[----:B------:R1:W3:Y:S01]  /*211a0*/  I2F R10, R4 ;  /* 0x00000004000a7306 */ /* 0x0002e20000201400 */
[----:B------:R-:W-:Y:S01]  /*211b0*/  FSEL R245, R5, -INF , !P4 ;  /* 0xff80000005f57808 */ /* 0x000fe20006000000 */
[----:B------:R-:W-:Y:S01]  /*211c0*/  FFMA.FTZ R5, R153, R17, R66 ;  /* 0x0000001199057223 */ /* 0x000fe20000010042 */
[----:B------:R-:W-:Y:S01]  /*211d0*/  ISETP.GE.AND P5, PT, R3, R8, PT ;  /* 0x000000080300720c */ /* 0x000fe20003fa6270 */
[----:B--2---:R-:W-:Y:S01]  /*211e0*/  FFMA.FTZ R7, R153, R16, R52 ;  /* 0x0000001099077223 */ /* 0x004fe20000010034 */
[----:B----4-:R-:W-:Y:S01]  /*211f0*/  HMMA.16816.F32 R40, R12, R20, R40 ;  /* 0x000000140c28723c */ /* 0x010fe20000001828 */
[----:B------:R-:W-:Y:S01]  /*21200*/  IMAD.MOV.U32 R34, RZ, RZ, R242 ;  /* 0x000000ffff227224 */ /* 0x000fe200078e00f2 */
[----:B------:R-:W-:Y:S01]  /*21210*/  FSEL R242, R9, -INF , !P3 ;  /* 0xff80000009f27808 */ /* 0x000fe20005800000 */
[----:B------:R-:W-:Y:S01]  /*21220*/  IMAD.MOV.U32 R28, RZ, RZ, R246 ;  /* 0x000000ffff1c7224 */ /* 0x000fe200078e00f6 */
[----:B------:R-:W-:Y:S01]  /*21230*/  ISETP.GE.AND P3, PT, R3, R6, PT ;  /* 0x000000060300720c */ /* 0x000fe20003f66270 */
[----:B------:R-:W-:Y:S01]  /*21240*/  IMAD.MOV.U32 R30, RZ, RZ, R243 ;  /* 0x000000ffff1e7224 */ /* 0x000fe200078e00f3 */
[----:B------:R-:W-:-:S02]  /*21250*/  LOP3.LUT R3, R36, 0xe0, R96, 0xfe, !PT ;  /* 0x000000e024037812 */ /* 0x000fc400078efe60 */
[----:B------:R-:W-:Y:S01]  /*21260*/  HMMA.16816.F32 R44, R12, R22, R44 ;  /* 0x000000160c2c723c */ /* 0x000fe2000000182c */
[----:B------:R-:W-:Y:S02]  /*21270*/  FSEL R243, R5, -INF , !P1 ;  /* 0xff80000005f37808 */ /* 0x000fe40004800000 */
[----:B------:R-:W-:Y:S01]  /*21280*/  FSEL R246, R7, -INF , !P5 ;  /* 0xff80000007f67808 */ /* 0x000fe20006800000 */
[----:B------:R-:W-:Y:S01]  /*21290*/  IMAD.MOV.U32 R31, RZ, RZ, R19 ;  /* 0x000000ffff1f7224 */ /* 0x000fe200078e0013 */
[C---:B------:R-:W-:Y:S01]  /*212a0*/  ISETP.GE.AND P1, PT, R4.reuse, R8, PT ;  /* 0x000000080400720c */ /* 0x040fe20003f26270 */
[C---:B------:R-:W-:Y:S01]  /*212b0*/  FFMA.FTZ R9, R153.reuse, R16, R54 ;  /* 0x0000001099097223 */ /* 0x040fe20000010036 */
[----:B------:R-:W-:Y:S01]  /*212c0*/  ISETP.GE.AND P5, PT, R4, R6, PT ;  /* 0x000000060400720c */ /* 0x000fe20003fa6270 */
[----:B-1----:R-:W-:Y:S01]  /*212d0*/  FFMA.FTZ R4, R153, R11, R48 ;  /* 0x0000000b99047223 */ /* 0x002fe20000010030 */
[C---:B------:R-:W-:Y:S02]  /*212e0*/  ISETP.GE.AND P6, PT, R0.reuse, R8, PT ;  /* 0x000000080000720c */ /* 0x040fe40003fc6270 */
[----:B------:R-:W-:-:S02]  /*212f0*/  ISETP.GE.AND P4, PT, R0, R6, PT ;  /* 0x000000060000720c */ /* 0x000fc40003f86270 */
[----:B------:R-:W-:Y:S01]  /*21300*/  MOV R29, R247 ;  /* 0x000000f7001d7202 */ /* 0x000fe20000000f00 */
[----:B------:R1:W2:Y:S01]  /*21310*/  I2F R21, R3 ;  /* 0x0000000300157306 */ /* 0x0002a20000201400 */
[----:B------:R-:W-:Y:S01]  /*21320*/  LOP3.LUT R0, R36, 0xe8, R96, 0xfe, !PT ;  /* 0x000000e824007812 */ /* 0x000fe200078efe60 */
[C---:B------:R-:W-:Y:S01]  /*21330*/  HMMA.16816.F32 R32, R12.reuse, R24, R32 ;  /* 0x000000180c20723c */ /* 0x040fe20000001820 */
[----:B------:R-:W-:Y:S01]  /*21340*/  IMAD.MOV.U32 R221, RZ, RZ, R244 ;  /* 0x000000ffffdd7224 */ /* 0x000fe200078e00f4 */
[----:B------:R-:W-:Y:S02]  /*21350*/  FSEL R244, R9, -INF , !P3 ;  /* 0xff80000009f47808 */ /* 0x000fe40005800000 */
[----:B------:R-:W-:Y:S02]  /*21360*/  FSEL R249, R4, -INF , !P6 ;  /* 0xff80000004f97808 */ /* 0x000fe40007000000 */
[----:B------:R4:W2:Y:S01]  /*21370*/  I2F R20, R0 ;  /* 0x0000000000147306 */ /* 0x0008a20000201400 */
[C---:B------:R-:W-:Y:S01]  /*21380*/  ISETP.GE.AND P3, PT, R3.reuse, R8, PT ;  /* 0x000000080300720c */ /* 0x040fe20003f66270 */
[----:B------:R-:W-:Y:S01]  /*21390*/  HMMA.16816.F32 R28, R12, R26, R28 ;  /* 0x0000001a0c1c723c */ /* 0x000fe2000000181c */
[----:B------:R-:W-:Y:S01]  /*213a0*/  ISETP.GE.AND P6, PT, R3, R6, PT ;  /* 0x000000060300720c */ /* 0x000fe20003fc6270 */
[----:B------:R-:W-:-:S02]  /*213b0*/  FFMA.FTZ R5, R153, R11, R50 ;  /* 0x0000000b99057223 */ /* 0x000fc40000010032 */
[----:B---3--:R-:W-:Y:S01]  /*213c0*/  FFMA.FTZ R7, R153, R10, R56 ;  /* 0x0000000a99077223 */ /* 0x008fe20000010038 */
[C---:B-1----:R-:W-:Y:S01]  /*213d0*/  LOP3.LUT R3, R36.reuse, 0xf0, R96, 0xfe, !PT ;  /* 0x000000f024037812 */ /* 0x042fe200078efe60 */
[----:B------:R-:W-:Y:S01]  /*213e0*/  IMAD.MOV.U32 R24, RZ, RZ, R221 ;  /* 0x000000ffff187224 */ /* 0x000fe200078e00dd */
[----:B------:R-:W-:Y:S01]  /*213f0*/  MOV R26, R38 ;  /* 0x00000026001a7202 */ /* 0x000fe20000000f00 */
[----:B------:R-:W-:Y:S02]  /*21400*/  IMAD.MOV.U32 R25, RZ, RZ, R222 ;  /* 0x000000ffff197224 */ /* 0x000fe400078e00de */
[----:B------:R-:W-:Y:S01]  /*21410*/  IMAD.MOV.U32 R27, RZ, RZ, R39 ;  /* 0x000000ffff1b7224 */ /* 0x000fe200078e0027 */
[----:B------:R1:W3:Y:S01]  /*21420*/  I2F R19, R3 ;  /* 0x0000000300137306 */ /* 0x0002e20000201400 */
[----:B------:R-:W-:Y:S02]  /*21430*/  LOP3.LUT R4, R36, 0xf8, R96, 0xfe, !PT ;  /* 0x000000f824047812 */ /* 0x000fe400078efe60 */
[----:B------:R-:W-:-:S02]  /*21440*/  FSEL R247, R5, -INF , !P4 ;  /* 0xff80000005f77808 */ /* 0x000fc40006000000 */
[----:B------:R-:W-:Y:S01]  /*21450*/  FSEL R250, R7, -INF , !P1 ;  /* 0xff80000007fa7808 */ /* 0x000fe20004800000 */
[C---:B------:R-:W-:Y:S01]  /*21460*/  FFMA.FTZ R7, R153.reuse, R10, R58 ;  /* 0x0000000a99077223 */ /* 0x040fe2000001003a */
[C---:B------:R-:W-:Y:S01]  /*21470*/  ISETP.GE.AND P4, PT, R0.reuse, R8, PT ;  /* 0x000000080000720c */ /* 0x040fe20003f86270 */
[----:B------:R-:W-:Y:S01]  /*21480*/  HMMA.16816.F32 R24, R12, R212, R24 ;  /* 0x000000d40c18723c */ /* 0x000fe20000001818 */
[----:B------:R-:W-:Y:S02]  /*21490*/  ISETP.GE.AND P1, PT, R0, R6, PT ;  /* 0x000000060000720c */ /* 0x000fe40003f26270 */
[----:B----4-:R-:W-:Y:S01]  /*214a0*/  LOP3.LUT R0, R36, R96, RZ, 0xfc, !PT ;  /* 0x0000006024007212 */ /* 0x010fe200078efcff */
[----:B------:R4:W3:Y:S01]  /*214b0*/  I2F R17, R4 ;  /* 0x0000000400117306 */ /* 0x0008e20000201400 */
[-C--:B--2---:R-:W-:Y:S01]  /*214c0*/  FFMA.FTZ R9, R153, R21.reuse, R40 ;  /* 0x0000001599097223 */ /* 0x084fe20000010028 */
[----:B------:R-:W-:Y:S02]  /*214d0*/  FSEL R248, R7, -INF , !P5 ;  /* 0xff80000007f87808 */ /* 0x000fe40006800000 */
[----:B------:R-:W-:Y:S01]  /*214e0*/  IADD3 R5, R0, 0x1, RZ ;  /* 0x0000000100057810 */ /* 0x000fe20007ffe0ff */
[----:B------:R-:W-:Y:S01]  /*214f0*/  FFMA.FTZ R7, R153, R20, R44 ;  /* 0x0000001499077223 */ /* 0x000fe2000001002c */
[----:B------:R-:W-:Y:S01]  /*21500*/  FSEL R251, R9, -INF , !P3 ;  /* 0xff80000009fb7808 */ /* 0x000fe20005800000 */
[----:B------:R-:W-:Y:S01]  /*21510*/  FFMA.FTZ R10, R153, R21, R42 ;  /* 0x00000015990a7223 */ /* 0x000fe2000001002a */
[----:B------:R2:W2:Y:S01]  /*21520*/  I2F R16, R5 ;  /* 0x0000000500107306 */ /* 0x0004a20000201400 */
[C---:B------:R-:W-:Y:S01]  /*21530*/  ISETP.GE.AND P5, PT, R3.reuse, R8, PT ;  /* 0x000000080300720c */ /* 0x040fe20003fa6270 */
[----:B------:R-:W-:Y:S01]  /*21540*/  BAR.SYNC.DEFER_BLOCKING 0x0 ;  /* 0x0000000000007b1d */ /* 0x000fe20000010000 */
[----:B------:R-:W-:-:S02]  /*21550*/  ISETP.GE.AND P3, PT, R3, R6, PT ;  /* 0x000000060300720c */ /* 0x000fc40003f66270 */
[----:B-1----:R-:W-:Y:S02]  /*21560*/  IADD3 R3, R0, 0x9, RZ ;  /* 0x0000000900037810 */ /* 0x002fe40007ffe0ff */
[----:B------:R-:W-:Y:S01]  /*21570*/  FSEL R56, R7, -INF , !P4 ;  /* 0xff80000007387808 */ /* 0x000fe20006000000 */
[C---:B---3--:R-:W-:Y:S01]  /*21580*/  FFMA.FTZ R7, R153.reuse, R19, R32 ;  /* 0x0000001399077223 */ /* 0x048fe20000010020 */
[----:B------:R-:W-:Y:S01]  /*21590*/  FSEL R212, R10, -INF , !P6 ;  /* 0xff8000000ad47808 */ /* 0x000fe20007000000 */
[----:B------:R1:W3:Y:S01]  /*215a0*/  I2F R11, R3 ;  /* 0x00000003000b7306 */ /* 0x0002e20000201400 */
[----:B------:R-:W-:Y:S01]  /*215b0*/  FFMA.FTZ R9, R153, R20, R46 ;  /* 0x0000001499097223 */ /* 0x000fe2000001002e */
[C---:B------:R-:W-:Y:S02]  /*215c0*/  ISETP.GE.AND P6, PT, R4.reuse, R8, PT ;  /* 0x000000080400720c */ /* 0x040fe40003fc6270 */
[----:B------:R-:W-:Y:S02]  /*215d0*/  ISETP.GE.AND P4, PT, R4, R6, PT ;  /* 0x000000060400720c */ /* 0x000fe40003f86270 */
[----:B----4-:R-:W-:-:S02]  /*215e0*/  IADD3 R4, R0, 0x11, RZ ;  /* 0x0000001100047810 */ /* 0x010fc40007ffe0ff */
[----:B------:R-:W-:Y:S01]  /*215f0*/  FSEL R58, R7, -INF , !P5 ;  /* 0xff800000073a7808 */ /* 0x000fe20006800000 */
[----:B------:R-:W-:Y:S01]  /*21600*/  FFMA.FTZ R7, R153, R17, R28 ;  /* 0x0000001199077223 */ /* 0x000fe2000001001c */
[----:B------:R-:W-:Y:S01]  /*21610*/  FSEL R213, R9, -INF , !P1 ;  /* 0xff80000009d57808 */ /* 0x000fe20004800000 */
[----:B------:R4:W1:Y:S01]  /*21620*/  I2F R12, R4 ;  /* 0x00000004000c7306 */ /* 0x0008620000201400 */
[----:B------:R-:W-:Y:S01]  /*21630*/  FFMA.FTZ R10, R153, R19, R34 ;  /* 0x00000013990a7223 */ /* 0x000fe20000010022 */
[C---:B------:R-:W-:Y:S02]  /*21640*/  ISETP.GE.AND P1, PT, R5.reuse, R8, PT ;  /* 0x000000080500720c */ /* 0x040fe40003f26270 */
[----:B------:R-:W-:Y:S02]  /*21650*/  ISETP.GE.AND P5, PT, R5, R6, PT ;  /* 0x000000060500720c */ /* 0x000fe40003fa6270 */
[----:B--2---:R-:W-:Y:S02]  /*21660*/  IADD3 R5, R0, 0x19, RZ ;  /* 0x0000001900057810 */ /* 0x004fe40007ffe0ff */
[----:B------:R-:W-:Y:S01]  /*21670*/  FSEL R68, R7, -INF , !P6 ;  /* 0xff80000007447808 */ /* 0x000fe20007000000 */
[C---:B------:R-:W-:Y:S01]  /*21680*/  FFMA.FTZ R7, R153.reuse, R16, R25 ;  /* 0x0000001099077223 */ /* 0x040fe20000010019 */
[----:B------:R-:W-:Y:S01]  /*21690*/  FSEL R76, R10, -INF , !P3 ;  /* 0xff8000000a4c7808 */ /* 0x000fe20005800000 */
[----:B------:R2:W2:Y:S01]  /*216a0*/  I2F R14, R5 ;  /* 0x00000005000e7306 */ /* 0x0004a20000201400 */
[----:B------:R-:W-:Y:S01]  /*216b0*/  FFMA.FTZ R9, R153, R17, R30 ;  /* 0x0000001199097223 */ /* 0x000fe2000001001e */
[----:B------:R-:W-:-:S02]  /*216c0*/  ISETP.GE.AND P3, PT, R3, R8, PT ;  /* 0x000000080300720c */ /* 0x000fc40003f66270 */
[----:B------:R-:W-:Y:S02]  /*216d0*/  ISETP.GE.AND P6, PT, R3, R6, PT ;  /* 0x000000060300720c */ /* 0x000fe40003fc6270 */
[----:B-1----:R-:W-:Y:S02]  /*216e0*/  IADD3 R3, R0, 0x21, RZ ;  /* 0x0000002100037810 */ /* 0x002fe40007ffe0ff */
[----:B------:R-:W-:Y:S01]  /*216f0*/  FSEL R44, R7, -INF , !P1 ;  /* 0xff800000072c7808 */ /* 0x000fe20004800000 */
[----:B---3--:R-:W-:Y:S01]  /*21700*/  FFMA.FTZ R7, R153, R11, R177 ;  /* 0x0000000b99077223 */ /* 0x008fe200000100b1 */
[----:B------:R-:W-:Y:S01]  /*21710*/  FSEL R70, R9, -INF , !P4 ;  /* 0xff80000009467808 */ /* 0x000fe20006000000 */
[----:B------:R1:W3:Y:S01]  /*21720*/  I2F R13, R3 ;  /* 0x00000003000d7306 */ /* 0x0002e20000201400 */
[----:B------:R-:W-:Y:S01]  /*21730*/  FFMA.FTZ R10, R153, R16, R27 ;  /* 0x00000010990a7223 */ /* 0x000fe2000001001b */
[C---:B------:R-:W-:Y:S02]  /*21740*/  ISETP.GE.AND P4, PT, R4.reuse, R8, PT ;  /* 0x000000080400720c */ /* 0x040fe40003f86270 */
[----:B------:R-:W-:-:S02]  /*21750*/  ISETP.GE.AND P1, PT, R4, R6, PT ;  /* 0x000000060400720c */ /* 0x000fc40003f26270 */
[----:B----4-:R-:W-:Y:S02]  /*21760*/  IADD3 R4, R0, 0x29, RZ ;  /* 0x0000002900047810 */ /* 0x010fe40007ffe0ff */
[----:B------:R-:W-:Y:S01]  /*21770*/  FSEL R46, R7, -INF , !P3 ;  /* 0xff800000072e7808 */ /* 0x000fe20005800000 */
[C---:B------:R-:W-:Y:S01]  /*21780*/  FFMA.FTZ R7, R153.reuse, R12, R125 ;  /* 0x0000000c99077223 */ /* 0x040fe2000001007d */
[----:B------:R-:W-:Y:S01]  /*21790*/  FSEL R42, R10, -INF , !P5 ;  /* 0xff8000000a2a7808 */ /* 0x000fe20006800000 */
[----:B------:R-:W-:Y:S01]  /*217a0*/  FFMA.FTZ R9, R153, R11, R179 ;  /* 0x0000000b99097223 */ /* 0x000fe200000100b3 */
[C---:B------:R-:W-:Y:S01]  /*217b0*/  ISETP.GE.AND P5, PT, R5.reuse, R8, PT ;  /* 0x000000080500720c */ /* 0x040fe20003fa6270 */
[----:B------:R4:W3:Y:S01]  /*217c0*/  I2F R11, R4 ;  /* 0x00000004000b7306 */ /* 0x0008e20000201400 */
[----:B------:R-:W-:Y:S02]  /*217d0*/  ISETP.GE.AND P3, PT, R5, R6, PT ;  /* 0x000000060500720c */ /* 0x000fe40003f66270 */
[----:B--2---:R-:W-:-:S02]  /*217e0*/  IADD3 R5, R0, 0x31, RZ ;  /* 0x0000003100057810 */ /* 0x004fc40007ffe0ff */
[----:B------:R-:W-:Y:S01]  /*217f0*/  FSEL R52, R7, -INF , !P4 ;  /* 0xff80000007347808 */ /* 0x000fe20006000000 */
[----:B------:R-:W-:Y:S01]  /*21800*/  FFMA.FTZ R7, R153, R14, R129 ;  /* 0x0000000e99077223 */ /* 0x000fe20000010081 */
[----:B------:R-:W-:Y:S01]  /*21810*/  FSEL R40, R9, -INF , !P6 ;  /* 0xff80000009287808 */ /* 0x000fe20007000000 */
[----:B------:R-:W-:Y:S01]  /*21820*/  FFMA.FTZ R10, R153, R12, R127 ;  /* 0x0000000c990a7223 */ /* 0x000fe2000001007f */
[C---:B------:R-:W-:Y:S01]  /*21830*/  ISETP.GE.AND P6, PT, R3.reuse, R8, PT ;  /* 0x000000080300720c */ /* 0x040fe20003fc6270 */
[----:B------:R2:W2:Y:S01]  /*21840*/  I2F R12, R5 ;  /* 0x00000005000c7306 */ /* 0x0004a20000201400 */
[----:B------:R-:W-:Y:S02]  /*21850*/  ISETP.GE.AND P4, PT, R3, R6, PT ;  /* 0x000000060300720c */ /* 0x000fe40003f86270 */
[----:B-1----:R-:W-:Y:S02]  /*21860*/  IADD3 R3, R0, 0x39, RZ ;  /* 0x0000003900037810 */ /* 0x002fe40007ffe0ff */
[----:B------:R-:W-:Y:S01]  /*21870*/  FSEL R54, R7, -INF , !P5 ;  /* 0xff80000007367808 */ /* 0x000fe20006800000 */
[C---:B---3--:R-:W-:Y:S01]  /*21880*/  FFMA.FTZ R7, R153.reuse, R13, R121 ;  /* 0x0000000d99077223 */ /* 0x048fe20000010079 */
[----:B------:R-:W-:Y:S01]  /*21890*/  FSEL R48, R10, -INF , !P1 ;  /* 0xff8000000a307808 */ /* 0x000fe20004800000 */
[----:B------:R-:W-:Y:S01]  /*218a0*/  FFMA.FTZ R9, R153, R14, R131 ;  /* 0x0000000e99097223 */ /* 0x000fe20000010083 */
[C---:B------:R-:W-:Y:S01]  /*218b0*/  ISETP.GE.AND P1, PT, R4.reuse, R8, PT ;  /* 0x000000080400720c */ /* 0x040fe20003f26270 */
[----:B------:R1:W3:Y:S01]  /*218c0*/  I2F R14, R3 ;  /* 0x00000003000e7306 */ /* 0x0002e20000201400 */
[----:B------:R-:W-:-:S02]  /*218d0*/  ISETP.GE.AND P5, PT, R4, R6, PT ;  /* 0x000000060400720c */ /* 0x000fc40003fa6270 */
[C---:B----4-:R-:W-:Y:S02]  /*218e0*/  IADD3 R4, R0.reuse, 0x41, RZ ;  /* 0x0000004100047810 */ /* 0x050fe40007ffe0ff */
[----:B------:R-:W-:Y:S01]  /*218f0*/  FSEL R62, R7, -INF , !P6 ;  /* 0xff800000073e7808 */ /* 0x000fe20007000000 */
[----:B------:R-:W-:Y:S01]  /*21900*/  FFMA.FTZ R7, R153, R11, R201 ;  /* 0x0000000b99077223 */ /* 0x000fe200000100c9 */
[----:B------:R-:W-:Y:S01]  /*21910*/  FSEL R50, R9, -INF , !P3 ;  /* 0xff80000009327808 */ /* 0x000fe20005800000 */
[----:B------:R-:W-:Y:S01]  /*21920*/  FFMA.FTZ R10, R153, R13, R123 ;  /* 0x0000000d990a7223 */ /* 0x000fe2000001007b */
[C---:B------:R-:W-:Y:S01]  /*21930*/  ISETP.GE.AND P3, PT, R5.reuse, R8, PT ;  /* 0x000000080500720c */ /* 0x040fe20003f66270 */
[----:B------:R4:W3:Y:S01]  /*21940*/  I2F R13, R4 ;  /* 0x00000004000d7306 */ /* 0x0008e20000201400 */
[----:B------:R-:W-:Y:S02]  /*21950*/  ISETP.GE.AND P6, PT, R5, R6, PT ;  /* 0x000000060500720c */ /* 0x000fe40003fc6270 */
[----:B--2---:R-:W-:-:S02]  /*21960*/  IADD3 R5, R0, 0x49, RZ ;  /* 0x0000004900057810 */ /* 0x004fc40007ffe0ff */
[----:B------:R-:W-:Y:S01]  /*21970*/  FSEL R64, R7, -INF , !P1 ;  /* 0xff80000007407808 */ /* 0x000fe20004800000 */
[C---:B------:R-:W-:Y:S01]  /*21980*/  FFMA.FTZ R7, R153.reuse, R12, R205 ;  /* 0x0000000c99077223 */ /* 0x040fe200000100cd */
[----:B------:R-:W-:Y:S01]  /*21990*/  FSEL R60, R10, -INF , !P4 ;  /* 0xff8000000a3c7808 */ /* 0x000fe20006000000 */
[----:B------:R-:W-:Y:S01]  /*219a0*/  FFMA.FTZ R9, R153, R11, R203 ;  /* 0x0000000b99097223 */ /* 0x000fe200000100cb */
[C---:B------:R-:W-:Y:S01]  /*219b0*/  ISETP.GE.AND P4, PT, R3.reuse, R8, PT ;  /* 0x000000080300720c */ /* 0x040fe20003f86270 */
[----:B------:R2:W2:Y:S01]  /*219c0*/  I2F R11, R5 ;  /* 0x00000005000b7306 */ /* 0x0004a20000201400 */
[----:B------:R-:W-:Y:S02]  /*219d0*/  ISETP.GE.AND P1, PT, R3, R6, PT ;  /* 0x000000060300720c */ /* 0x000fe40003f26270 */
[----:B-1----:R-:W-:Y:S02]  /*219e0*/  IADD3 R3, R0, 0x51, RZ ;  /* 0x0000005100037810 */ /* 0x002fe40007ffe0ff */
[----:B------:R-:W-:Y:S01]  /*219f0*/  FSEL R74, R7, -INF , !P3 ;  /* 0xff800000074a7808 */ /* 0x000fe20005800000 */
[----:B---3--:R-:W-:Y:S01]  /*21a00*/  FFMA.FTZ R7, R153, R14, R197 ;  /* 0x0000000e99077223 */ /* 0x008fe200000100c5 */
[----:B------:R-:W-:Y:S01]  /*21a10*/  FSEL R66, R9, -INF , !P5 ;  /* 0xff80000009427808 */ /* 0x000fe20006800000 */
[----:B------:R-:W-:Y:S01]  /*21a20*/  FFMA.FTZ R10, R153, R12, R207 ;  /* 0x0000000c990a7223 */ /* 0x000fe200000100cf */
[C---:B------:R-:W-:Y:S01]  /*21a30*/  ISETP.GE.AND P5, PT, R4.reuse, R8, PT ;  /* 0x000000080400720c */ /* 0x040fe20003fa6270 */
[----:B------:R1:W3:Y:S01]  /*21a40*/  I2F R12, R3 ;  /* 0x00000003000c7306 */ /* 0x0002e20000201400 */
        /* <DEDUP_REMOVED lines=71> */
[----:B------:R-:W1:Y:S01]  /*21ec0*/  I2F R14, R3 ;  /* 0x00000003000e7306 */ /* 0x000e620000201400 */
[----:B------:R-:W-:-:S02]  /*21ed0*/  ISETP.GE.AND P1, PT, R4, R6, PT ;  /* 0x000000060400720c */ /* 0x000fc40003f26270 */
[C---:B----4-:R-:W-:Y:S02]  /*21ee0*/  IADD3 R4, R0.reuse, 0xa1, RZ ;  /* 0x000000a100047810 */ /* 0x050fe40007ffe0ff */
[----:B------:R-:W-:Y:S01]  /*21ef0*/  FSEL R103, R7, -INF , !P3 ;  /* 0xff80000007677808 */ /* 0x000fe20005800000 */
[----:B------:R-:W-:Y:S01]  /*21f00*/  FFMA.FTZ R7, R153, R11, R77 ;  /* 0x0000000b99077223 */ /* 0x000fe2000001004d */
[----:B------:R-:W-:Y:S01]  /*21f10*/  FSEL R102, R9, -INF , !P5 ;  /* 0xff80000009667808 */ /* 0x000fe20006800000 */
[----:B------:R-:W-:Y:S01]  /*21f20*/  FFMA.FTZ R10, R153, R13, R119 ;  /* 0x0000000d990a7223 */ /* 0x000fe20000010077 */
[C---:B------:R-:W-:Y:S01]  /*21f30*/  ISETP.GE.AND P5, PT, R5.reuse, R8, PT ;  /* 0x000000080500720c */ /* 0x040fe20003fa6270 */
[----:B------:R-:W3:Y:S01]  /*21f40*/  I2F R13, R4 ;  /* 0x00000004000d7306 */ /* 0x000ee20000201400 */
[----:B------:R-:W-:Y:S02]  /*21f50*/  ISETP.GE.AND P3, PT, R5, R6, PT ;  /* 0x000000060500720c */ /* 0x000fe40003f66270 */
[----:B--2---:R-:W-:-:S02]  /*21f60*/  IADD3 R5, R0, 0xa9, RZ ;  /* 0x000000a900057810 */ /* 0x004fc40007ffe0ff */
[----:B------:R-:W-:Y:S01]  /*21f70*/  FSEL R104, R7, -INF , !P4 ;  /* 0xff80000007687808 */ /* 0x000fe20006000000 */
[CC--:B------:R-:W-:Y:S02]  /*21f80*/  FFMA.FTZ R7, R153.reuse, R12.reuse, R93 ;  /* 0x0000000c99077223 */ /* 0x0c0fe4000001005d */
[C---:B------:R-:W-:Y:S01]  /*21f90*/  FFMA.FTZ R9, R153.reuse, R11, R79 ;  /* 0x0000000b99097223 */ /* 0x040fe2000001004f */
[----:B------:R-:W-:Y:S01]  /*21fa0*/  FSEL R79, R10, -INF , !P6 ;  /* 0xff8000000a4f7808 */ /* 0x000fe20007000000 */
[----:B------:R-:W2:Y:S01]  /*21fb0*/  I2F R11, R5 ;  /* 0x00000005000b7306 */ /* 0x000ea20000201400 */
[----:B------:R-:W-:Y:S01]  /*21fc0*/  FFMA.FTZ R10, R153, R12, R95 ;  /* 0x0000000c990a7223 */ /* 0x000fe2000001005f */
[----:B------:R-:W-:Y:S01]  /*21fd0*/  FSEL R95, R7, -INF , !P5 ;  /* 0xff800000075f7808 */ /* 0x000fe20006800000 */
[----:B-1----:R-:W-:Y:S01]  /*21fe0*/  FFMA.FTZ R7, R153, R14, R85 ;  /* 0x0000000e99077223 */ /* 0x002fe20000010055 */
[C---:B------:R-:W-:Y:S02]  /*21ff0*/  ISETP.GE.AND P6, PT, R3.reuse, R8, PT ;  /* 0x000000080300720c */ /* 0x040fe40003fc6270 */
[----:B------:R-:W-:-:S02]  /*22000*/  ISETP.GE.AND P4, PT, R3, R6, PT ;  /* 0x000000060300720c */ /* 0x000fc40003f86270 */
[----:B------:R-:W-:Y:S02]  /*22010*/  IADD3 R3, R0, 0xb1, RZ ;  /* 0x000000b100037810 */ /* 0x000fe40007ffe0ff */
[----:B------:R-:W-:Y:S01]  /*22020*/  FSEL R93, R9, -INF , !P1 ;  /* 0xff800000095d7808 */ /* 0x000fe20004800000 */
[----:B------:R-:W-:Y:S01]  /*22030*/  FFMA.FTZ R9, R153, R14, R87 ;  /* 0x0000000e99097223 */ /* 0x000fe20000010057 */
[----:B------:R1:W4:Y:S01]  /*22040*/  I2F R12, R3 ;  /* 0x00000003000c7306 */ /* 0x0003220000201400 */
[----:B------:R-:W-:Y:S01]  /*22050*/  FSEL R87, R7, -INF , !P6 ;  /* 0xff80000007577808 */ /* 0x000fe20007000000 */
[----:B---3--:R-:W-:Y:S01]  /*22060*/  FFMA.FTZ R7, R153, R13, R81 ;  /* 0x0000000d99077223 */ /* 0x008fe20000010051 */
[C---:B------:R-:W-:Y:S02]  /*22070*/  ISETP.GE.AND P1, PT, R4.reuse, R8, PT ;  /* 0x000000080400720c */ /* 0x040fe40003f26270 */
[----:B------:R-:W-:Y:S02]  /*22080*/  ISETP.GE.AND P5, PT, R4, R6, PT ;  /* 0x000000060400720c */ /* 0x000fe40003fa6270 */
[----:B------:R-:W-:-:S02]  /*22090*/  IADD3 R4, R0, 0xb9, RZ ;  /* 0x000000b900047810 */ /* 0x000fc40007ffe0ff */
[----:B------:R-:W-:Y:S01]  /*220a0*/  FSEL R85, R10, -INF , !P3 ;  /* 0xff8000000a557808 */ /* 0x000fe20005800000 */
[----:B------:R-:W-:Y:S01]  /*220b0*/  FFMA.FTZ R10, R153, R13, R83 ;  /* 0x0000000d990a7223 */ /* 0x000fe20000010053 */
[C---:B------:R-:W-:Y:S01]  /*220c0*/  ISETP.GE.AND P3, PT, R5.reuse, R8, PT ;  /* 0x000000080500720c */ /* 0x040fe20003f66270 */
[----:B------:R3:W1:Y:S01]  /*220d0*/  I2F R14, R4 ;  /* 0x00000004000e7306 */ /* 0x0006620000201400 */
[----:B------:R-:W-:Y:S02]  /*220e0*/  ISETP.GE.AND P6, PT, R5, R6, PT ;  /* 0x000000060500720c */ /* 0x000fe40003fc6270 */
[----:B------:R-:W-:Y:S01]  /*220f0*/  FSEL R105, R7, -INF , !P1 ;  /* 0xff80000007697808 */ /* 0x000fe20004800000 */
[----:B--2---:R-:W-:Y:S01]  /*22100*/  FFMA.FTZ R7, R153, R11, R61 ;  /* 0x0000000b99077223 */ /* 0x004fe2000001003d */
[----:B------:R-:W-:Y:S02]  /*22110*/  IADD3 R5, R0, 0xc1, RZ ;  /* 0x000000c100057810 */ /* 0x000fe40007ffe0ff */
[----:B------:R-:W-:-:S02]  /*22120*/  FSEL R81, R9, -INF , !P4 ;  /* 0xff80000009517808 */ /* 0x000fc40006000000 */
[----:B------:R2:W2:Y:S01]  /*22130*/  I2F R13, R5 ;  /* 0x00000005000d7306 */ /* 0x0004a20000201400 */
[----:B------:R-:W-:Y:S02]  /*22140*/  FSEL R83, R10, -INF , !P5 ;  /* 0xff8000000a537808 */ /* 0x000fe40006800000 */
[----:B------:R-:W-:Y:S02]  /*22150*/  FSEL R106, R7, -INF , !P3 ;  /* 0xff800000076a7808 */ /* 0x000fe40005800000 */
[C---:B------:R-:W-:Y:S02]  /*22160*/  ISETP.GE.AND P4, PT, R3.reuse, R8, PT ;  /* 0x000000080300720c */ /* 0x040fe40003f86270 */
[----:B------:R-:W-:Y:S02]  /*22170*/  ISETP.GE.AND P1, PT, R3, R6, PT ;  /* 0x000000060300720c */ /* 0x000fe40003f26270 */
[C---:B------:R-:W-:Y:S02]  /*22180*/  ISETP.GE.AND P5, PT, R4.reuse, R8, PT ;  /* 0x000000080400720c */ /* 0x040fe40003fa6270 */
[----:B------:R-:W-:-:S02]  /*22190*/  ISETP.GE.AND P3, PT, R4, R6, PT ;  /* 0x000000060400720c */ /* 0x000fc40003f66270 */
[C---:B-1----:R-:W-:Y:S02]  /*221a0*/  IADD3 R3, R0.reuse, 0xc9, RZ ;  /* 0x000000c900037810 */ /* 0x042fe40007ffe0ff */
[----:B---3--:R-:W-:Y:S01]  /*221b0*/  IADD3 R4, R0, 0xd1, RZ ;  /* 0x000000d100047810 */ /* 0x008fe20007ffe0ff */
[CC--:B----4-:R-:W-:Y:S02]  /*221c0*/  FFMA.FTZ R7, R153.reuse, R12.reuse, R73 ;  /* 0x0000000c99077223 */ /* 0x0d0fe40000010049 */
[C---:B------:R-:W-:Y:S01]  /*221d0*/  FFMA.FTZ R9, R153.reuse, R11, R63 ;  /* 0x0000000b99097223 */ /* 0x040fe2000001003f */
[----:B------:R-:W-:Y:S01]  /*221e0*/  I2F R15, R4 ;  /* 0x00000004000f7306 */ /* 0x000fe20000201400 */
[----:B------:R-:W-:Y:S01]  /*221f0*/  FFMA.FTZ R10, R153, R12, R75 ;  /* 0x0000000c990a7223 */ /* 0x000fe2000001004b */
[----:B------:R-:W-:Y:S01]  /*22200*/  FSEL R107, R7, -INF , !P4 ;  /* 0xff800000076b7808 */ /* 0x000fe20006000000 */
[----:B------:R-:W-:Y:S01]  /*22210*/  FFMA.FTZ R7, R153, R14, R69 ;  /* 0x0000000e99077223 */ /* 0x000fe20000010045 */
[----:B------:R-:W-:-:S04]  /*22220*/  FSEL R73, R9, -INF , !P6 ;  /* 0xff80000009497808 */ /* 0x000fc80007000000 */
[----:B------:R-:W1:Y:S01]  /*22230*/  I2F R11, R3 ;  /* 0x00000003000b7306 */ /* 0x000e620000201400 */
[C---:B------:R-:W-:Y:S02]  /*22240*/  ISETP.GE.AND P6, PT, R5.reuse, R8, PT ;  /* 0x000000080500720c */ /* 0x040fe40003fc6270 */
[----:B------:R-:W-:Y:S02]  /*22250*/  ISETP.GE.AND P4, PT, R5, R6, PT ;  /* 0x000000060500720c */ /* 0x000fe40003f86270 */
[----:B--2---:R-:W-:Y:S01]  /*22260*/  IADD3 R5, R0, 0xd9, RZ ;  /* 0x000000d900057810 */ /* 0x004fe20007ffe0ff */
[C---:B------:R-:W-:Y:S01]  /*22270*/  FFMA.FTZ R9, R153.reuse, R14, R71 ;  /* 0x0000000e99097223 */ /* 0x040fe20000010047 */
[----:B------:R-:W-:Y:S01]  /*22280*/  FSEL R75, R10, -INF , !P1 ;  /* 0xff8000000a4b7808 */ /* 0x000fe20004800000 */
[-C--:B------:R-:W-:Y:S01]  /*22290*/  FFMA.FTZ R10, R153, R13.reuse, R65 ;  /* 0x0000000d990a7223 */ /* 0x080fe20000010041 */
[----:B------:R-:W-:Y:S01]  /*222a0*/  FSEL R109, R7, -INF , !P5 ;  /* 0xff800000076d7808 */ /* 0x000fe20006800000 */
[----:B------:R-:W2:Y:S01]  /*222b0*/  I2F R12, R5 ;  /* 0x00000005000c7306 */ /* 0x000ea20000201400 */
[----:B------:R-:W-:Y:S01]  /*222c0*/  FFMA.FTZ R7, R153, R13, R67 ;  /* 0x0000000d99077223 */ /* 0x000fe20000010043 */
[----:B------:R-:W-:-:S02]  /*222d0*/  FSEL R111, R9, -INF , !P3 ;  /* 0xff800000096f7808 */ /* 0x000fc40005800000 */
[----:B------:R-:W-:Y:S02]  /*222e0*/  FSEL R115, R10, -INF , !P6 ;  /* 0xff8000000a737808 */ /* 0x000fe40007000000 */
[----:B------:R-:W-:Y:S01]  /*222f0*/  ISETP.GE.AND P1, PT, R3, R8, PT ;  /* 0x000000080300720c */ /* 0x000fe20003f26270 */
[----:B-1----:R-:W-:Y:S01]  /*22300*/  FFMA.FTZ R9, R153, R11, R55 ;  /* 0x0000000b99097223 */ /* 0x002fe20000010037 */
[----:B------:R-:W-:Y:S02]  /*22310*/  ISETP.GE.AND P5, PT, R3, R6, PT ;  /* 0x000000060300720c */ /* 0x000fe40003fa6270 */
[C---:B------:R-:W-:Y:S02]  /*22320*/  ISETP.GE.AND P3, PT, R4.reuse, R8, PT ;  /* 0x000000080400720c */ /* 0x040fe40003f66270 */
[----:B------:R-:W-:Y:S02]  /*22330*/  ISETP.GE.AND P6, PT, R4, R6, PT ;  /* 0x000000060400720c */ /* 0x000fe40003fc6270 */
[----:B------:R-:W-:Y:S01]  /*22340*/  FSEL R113, R7, -INF , !P4 ;  /* 0xff80000007717808 */ /* 0x000fe20006000000 */
[----:B------:R-:W-:Y:S01]  /*22350*/  FFMA.FTZ R7, R153, R15, R49 ;  /* 0x0000000f99077223 */ /* 0x000fe20000010031 */
[----:B------:R-:W-:-:S02]  /*22360*/  IADD3 R3, R0, 0xe1, RZ ;  /* 0x000000e100037810 */ /* 0x000fc40007ffe0ff */
[----:B------:R-:W-:Y:S02]  /*22370*/  IADD3 R4, R0, 0xe9, RZ ;  /* 0x000000e900047810 */ /* 0x000fe40007ffe0ff */
[----:B------:R1:W3:Y:S01]  /*22380*/  I2F R13, R3 ;  /* 0x00000003000d7306 */ /* 0x0002e20000201400 */
[----:B------:R-:W-:Y:S02]  /*22390*/  FSEL R118, R9, -INF , !P5 ;  /* 0xff80000009767808 */ /* 0x000fe40006800000 */
[----:B------:R-:W-:Y:S01]  /*223a0*/  FSEL R121, R7, -INF , !P3 ;  /* 0xff80000007797808 */ /* 0x000fe20005800000 */
[----:B------:R-:W-:Y:S01]  /*223b0*/  FFMA.FTZ R10, R153, R11, R53 ;  /* 0x0000000b990a7223 */ /* 0x000fe20000010035 */
[----:B------:R-:W-:-:S03]  /*223c0*/  ISETP.GE.AND P5, PT, R3, R8, PT ;  /* 0x000000080300720c */ /* 0x000fc60003fa6270 */
[----:B------:R-:W4:Y:S01]  /*223d0*/  I2F R14, R4 ;  /* 0x00000004000e7306 */ /* 0x000f220000201400 */
[----:B------:R-:W-:Y:S01]  /*223e0*/  ISETP.GE.AND P3, PT, R3, R6, PT ;  /* 0x000000060300720c */ /* 0x000fe20003f66270 */
[CC--:B--2---:R-:W-:Y:S02]  /*223f0*/  FFMA.FTZ R7, R153.reuse, R12.reuse, R57 ;  /* 0x0000000c99077223 */ /* 0x0c4fe40000010039 */
[----:B------:R-:W-:Y:S01]  /*22400*/  FFMA.FTZ R9, R153, R12, R59 ;  /* 0x0000000c99097223 */ /* 0x000fe2000001003b */
[----:B-1----:R-:W-:Y:S02]  /*22410*/  IADD3 R3, R0, 0xf1, RZ ;  /* 0x000000f100037810 */ /* 0x002fe40007ffe0ff */
[----:B------:R-:W-:Y:S02]  /*22420*/  FSEL R117, R10, -INF , !P1 ;  /* 0xff8000000a757808 */ /* 0x000fe40004800000 */
[----:B------:R-:W1:Y:S01]  /*22430*/  I2F R12, R3 ;  /* 0x00000003000c7306 */ /* 0x000e620000201400 */
[----:B------:R-:W-:-:S02]  /*22440*/  ISETP.GE.AND P4, PT, R5, R8, PT ;  /* 0x000000080500720c */ /* 0x000fc40003f86270 */
[----:B------:R-:W-:Y:S01]  /*22450*/  ISETP.GE.AND P1, PT, R5, R6, PT ;  /* 0x000000060500720c */ /* 0x000fe20003f26270 */
[C---:B------:R-:W-:Y:S02]  /*22460*/  FFMA.FTZ R5, R153.reuse, R15, R51 ;  /* 0x0000000f99057223 */ /* 0x040fe40000010033 */
[-C--:B---3--:R-:W-:Y:S01]  /*22470*/  FFMA.FTZ R11, R153, R13.reuse, R41 ;  /* 0x0000000d990b7223 */ /* 0x088fe20000010029 */
[----:B------:R-:W-:Y:S01]  /*22480*/  FSEL R125, R9, -INF , !P1 ;  /* 0xff800000097d7808 */ /* 0x000fe20004800000 */
[----:B------:R-:W-:Y:S01]  /*22490*/  FFMA.FTZ R10, R153, R13, R43 ;  /* 0x0000000d990a7223 */ /* 0x000fe2000001002b */
[----:B------:R-:W-:Y:S01]  /*224a0*/  FSEL R119, R5, -INF , !P6 ;  /* 0xff80000005777808 */ /* 0x000fe20007000000 */
[----:B----4-:R-:W-:Y:S01]  /*224b0*/  FFMA.FTZ R5, R153, R14, R45 ;  /* 0x0000000e99057223 */ /* 0x010fe2000001002d */
[----:B------:R-:W-:Y:S02]  /*224c0*/  ISETP.GE.AND P1, PT, R4, R8, PT ;  /* 0x000000080400720c */ /* 0x000fe40003f26270 */
[----:B------:R-:W-:-:S02]  /*224d0*/  FSEL R129, R11, -INF , !P5 ;  /* 0xff8000000b817808 */ /* 0x000fc40006800000 */
[----:B------:R-:W-:Y:S02]  /*224e0*/  FSEL R127, R10, -INF , !P3 ;  /* 0xff8000000a7f7808 */ /* 0x000fe40005800000 */
[----:B------:R-:W-:Y:S02]  /*224f0*/  FSEL R173, R5, -INF , !P1 ;  /* 0xff80000005ad7808 */ /* 0x000fe40004800000 */
[----:B------:R-:W-:Y:S01]  /*22500*/  ISETP.GE.AND P5, PT, R4, R6, PT ;  /* 0x000000060400720c */ /* 0x000fe20003fa6270 */
[----:B-1----:R-:W-:Y:S01]  /*22510*/  FFMA.FTZ R4, R153, R12, R33 ;  /* 0x0000000c99047223 */ /* 0x002fe20000010021 */
[C---:B------:R-:W-:Y:S02]  /*22520*/  ISETP.GE.AND P3, PT, R3.reuse, R8, PT ;  /* 0x000000080300720c */ /* 0x040fe40003f66270 */
[----:B------:R-:W-:Y:S01]  /*22530*/  ISETP.GE.AND P1, PT, R3, R6, PT ;  /* 0x000000060300720c */ /* 0x000fe20003f26270 */
[----:B------:R-:W-:Y:S01]  /*22540*/  FFMA.FTZ R3, R153, R14, R47 ;  /* 0x0000000e99037223 */ /* 0x000fe2000001002f */
[----:B------:R-:W-:Y:S01]  /*22550*/  FSEL R123, R7, -INF , !P4 ;  /* 0xff800000077b7808 */ /* 0x000fe20006000000 */
[----:B------:R1:W2:Y:S01]  /*22560*/  I2F R13, R0 ;  /* 0x00000000000d7306 */ /* 0x0002a20000201400 */
[----:B------:R-:W-:-:S02]  /*22570*/  ISETP.GE.AND P6, PT, R0, R8, PT ;  /* 0x000000080000720c */ /* 0x000fc40003fc6270 */
[----:B------:R-:W-:Y:S02]  /*22580*/  ISETP.GE.AND P4, PT, R0, R6, PT ;  /* 0x000000060000720c */ /* 0x000fe40003f86270 */
[----:B------:R-:W-:Y:S02]  /*22590*/  FSEL R175, R3, -INF , !P5 ;  /* 0xff80000003af7808 */ /* 0x000fe40006800000 */
[----:B------:R-:W-:Y:S02]  /*225a0*/  FSEL R179, R4, -INF , !P3 ;  /* 0xff80000004b37808 */ /* 0x000fe40005800000 */
[----:B-1----:R-:W-:-:S04]  /*225b0*/  IADD3 R0, R0, 0xf9, RZ ;  /* 0x000000f900007810 */ /* 0x002fc80007ffe0ff */
[----:B------:R1:W3:Y:S01]  /*225c0*/  I2F R7, R0 ;  /* 0x0000000000077306 */ /* 0x0002e20000201400 */
[C---:B------:R-:W-:Y:S02]  /*225d0*/  ISETP.GE.AND P5, PT, R0.reuse, R8, PT ;  /* 0x000000080000720c */ /* 0x040fe40003fa6270 */
[----:B------:R-:W-:Y:S01]  /*225e0*/  ISETP.GE.AND P3, PT, R0, R6, PT ;  /* 0x000000060000720c */ /* 0x000fe20003f66270 */
[----:B-1----:R-:W-:-:S05]  /*225f0*/  FFMA.FTZ R0, R153, R12, R35 ;  /* 0x0000000c99007223 */ /* 0x002fca0000010023 */
[----:B------:R-:W-:Y:S02]  /*22600*/  FSEL R177, R0, -INF , !P1 ;  /* 0xff80000000b17808 */ /* 0x000fe40004800000 */
[----:B------:R-:W-:Y:S01]  /*22610*/  ISETP.GT.AND P1, PT, R252, R37, PT ;  /* 0x00000025fc00720c */ /* 0x000fe20003f24270 */
[CC--:B--2---:R-:W-:Y:S02]  /*22620*/  FFMA.FTZ R6, R153.reuse, R13.reuse, R24 ;  /* 0x0000000d99067223 */ /* 0x0c4fe40000010018 */
[C---:B------:R-:W-:Y:S02]  /*22630*/  FFMA.FTZ R4, R153.reuse, R13, R26 ;  /* 0x0000000d99047223 */ /* 0x040fe4000001001a */
[CC--:B---3--:R-:W-:Y:S02]  /*22640*/  FFMA.FTZ R5, R153.reuse, R7.reuse, R29 ;  /* 0x0000000799057223 */ /* 0x0c8fe4000001001d */
        /* <DEDUP_REMOVED lines=39> */
[-C--:B------:R-:W-:Y:S02]  /*228c0*/  LOP3.LUT R5, R9, R0.reuse, RZ, 0x3c, !PT ;  /* 0x0000000009057212 */ /* 0x080fe400078e3cff */
[----:B------:R-:W-:Y:S02]  /*228d0*/  ISETP.GE.U32.AND P6, PT, R6, R7, PT ;  /* 0x000000070600720c */ /* 0x000fe40003fc6070 */
[----:B------:R-:W-:-:S02]  /*228e0*/  LOP3.LUT R6, R36, R0, RZ, 0x3c, !PT ;  /* 0x0000000024067212 */ /* 0x000fc400078e3cff */
[----:B------:R-:W-:Y:S02]  /*228f0*/  ISETP.GE.AND P0, PT, R5, RZ, PT ;  /* 0x000000ff0500720c */ /* 0x000fe40003f06270 */
[----:B------:R-:W-:Y:S02]  /*22900*/  ISETP.GE.AND P4, PT, R6, RZ, PT ;  /* 0x000000ff0600720c */ /* 0x000fe40003f86270 */
[----:B------:R-:W-:Y:S02]  /*22910*/  ISETP.NE.AND P3, PT, R0, RZ, PT ;  /* 0x000000ff0000720c */ /* 0x000fe40003f65270 */
[----:B------:R-:W-:Y:S02]  /*22920*/  @P5 IADD3 R3, R3, 0x1, RZ ;  /* 0x0000000103035810 */ /* 0x000fe40007ffe0ff */
[----:B------:R-:W-:Y:S02]  /*22930*/  LOP3.LUT R5, RZ, R0, RZ, 0x33, !PT ;  /* 0x00000000ff057212 */ /* 0x000fe400078e33ff */
[----:B------:R-:W-:-:S03]  /*22940*/  @P6 IADD3 R4, R4, 0x1, RZ ;  /* 0x0000000104046810 */ /* 0x000fc60007ffe0ff */
        /* <DEDUP_REMOVED lines=26> */
.L_x_4216:
[----:B-----5:R-:W2:Y:S02]  /*22af0*/  LD.E R0, [R156.64+0x38] ;  /* 0x000038069c007980 */ /* 0x020ea4000c101900 */
[----:B--2---:R-:W-:-:S04]  /*22b00*/  LEA R0, -R0, RZ, 0x8 ;  /* 0x000000ff00007211 */ /* 0x004fc800078e41ff */
[----:B------:R-:W-:Y:S02]  /*22b10*/  SHF.R.S32.HI R3, RZ, 0x1f, R0 ;  /* 0x0000001fff037819 */ /* 0x000fe40000011400 */
.L_x_4217:
[----:B------:R-:W-:Y:S05]  /*22b20*/  BSYNC B0 ;  /* 0x0000000000007941 */ /* 0x000fea0003800000 */
.L_x_4215:
[----:B------:R-:W-:Y:S01]  /*22b30*/  @!P2 IADD3 R4, P3, R0, R152, RZ ;  /* 0x000000980004a210 */ /* 0x000fe20007f7e0ff */
[----:B------:R-:W-:Y:S01]  /*22b40*/  @!P2 IMAD.MOV.U32 R12, RZ, RZ, R0 ;  /* 0x000000ffff0ca224 */ /* 0x000fe200078e0000 */
[C---:B------:R-:W-:Y:S01]  /*22b50*/  @!P2 LEA R5, P0, R192.reuse, R0, 0x5 ;  /* 0x00000000c005a211 */ /* 0x040fe200078028ff */
[----:B------:R-:W-:Y:S01]  /*22b60*/  @!P2 IMAD.MOV.U32 R13, RZ, RZ, R3 ;  /* 0x000000ffff0da224 */ /* 0x000fe200078e0003 */
[----:B------:R1:W-:Y:S01]  /*22b70*/  @P2 STS.128 [R191+0x2000], RZ ;  /* 0x002000ffbf002388 */ /* 0x0003e20000000c00 */
[----:B------:R-:W-:Y:S01]  /*22b80*/  @!P2 IMAD.X R6, R3, 0x1, R158, P3 ;  /* 0x000000010306a824 */ /* 0x000fe200018e069e */
[----:B------:R-:W-:Y:S01]  /*22b90*/  @!P2 LEA.HI.X R7, R192, R3, R193, 0x5, P0 ;  /* 0x00000003c007a211 */ /* 0x000fe200000f2cc1 */
[C---:B------:R-:W-:Y:S01]  /*22ba0*/  @!P2 IMAD R16, R193.reuse, 0x60, RZ ;  /* 0x00000060c110a824 */ /* 0x040fe200078e02ff */
[CC--:B------:R-:W-:Y:S01]  /*22bb0*/  @!P2 LEA R36, P3, R4.reuse, R227.reuse, 0x1 ;  /* 0x000000e30424a211 */ /* 0x0c0fe200078608ff */
[----:B------:R-:W-:Y:S01]  /*22bc0*/  @!P2 IMAD R15, R193, 0x30, RZ ;  /* 0x00000030c10fa824 */ /* 0x000fe200078e02ff */
[----:B------:R-:W-:Y:S01]  /*22bd0*/  @!P2 LEA R34, P0, R5, R227, 0x1 ;  /* 0x000000e30522a211 */ /* 0x000fe200078008ff */
[----:B------:R-:W-:Y:S01]  /*22be0*/  @!P2 IMAD R14, R193, 0x50, RZ ;  /* 0x00000050c10ea824 */ /* 0x000fe200078e02ff */
[-C--:B------:R-:W-:Y:S01]  /*22bf0*/  @!P2 LEA.HI.X R37, R4, R228.reuse, R6, 0x1, P3 ;  /* 0x000000e40425a211 */ /* 0x080fe200018f0c06 */
[--C-:B------:R-:W-:Y:S01]  /*22c00*/  @!P2 IMAD.MOV.U32 R4, RZ, RZ, R0.reuse ;  /* 0x000000ffff04a224 */ /* 0x100fe200078e0000 */
[-C--:B------:R-:W-:Y:S01]  /*22c10*/  @!P2 LEA.HI.X R35, R5, R228.reuse, R7, 0x1, P0 ;  /* 0x000000e40523a211 */ /* 0x080fe200000f0c07 */
[----:B------:R-:W-:Y:S01]  /*22c20*/  @!P2 IMAD.MOV.U32 R5, RZ, RZ, R3 ;  /* 0x000000ffff05a224 */ /* 0x000fe200078e0003 */
[----:B------:R-:W-:Y:S01]  /*22c30*/  @!P2 MOV R7, R3 ;  /* 0x000000030007a202 */ /* 0x000fe20000000f00 */
[----:B------:R-:W-:Y:S01]  /*22c40*/  @!P2 IMAD.MOV.U32 R6, RZ, RZ, R0 ;  /* 0x000000ffff06a224 */ /* 0x000fe200078e0000 */
[-C--:B------:R-:W-:Y:S01]  /*22c50*/  @!P2 LEA R10, P3, R0, R227.reuse, 0x1 ;  /* 0x000000e3000aa211 */ /* 0x080fe200078608ff */
[----:B------:R-:W-:Y:S01]  /*22c60*/  @!P2 IMAD.WIDE.U32 R8, R192, 0x30, R4 ;  /* 0x00000030c008a825 */ /* 0x000fe200078e0004 */
[----:B------:R-:W-:Y:S02]  /*22c70*/  BSSY B0, `(.L_x_4218) ;  /* 0x000009b000007945 */ /* 0x000fe40003800000 */
        /* <DEDUP_REMOVED lines=11> */
[-C--:B------:R-:W-:Y:S01]  /*22d30*/  @!P2 LEA.HI.X R29, R4, R228.reuse, R5, 0x1, P0 ;  /* 0x000000e4041da211 */ /* 0x080fe200000f0c05 */
[----:B------:R-:W-:Y:S01]  /*22d40*/  @!P2 IMAD.IADD R15, R15, 0x1, R9 ;  /* 0x000000010f0fa824 */ /* 0x000fe200078e0209 */
[----:B------:R-:W-:Y:S01]  /*22d50*/  @!P2 IADD3 R14, R14, R7, RZ ;  /* 0x000000070e0ea210 */ /* 0x000fe20007ffe0ff */
[----:B------:R-:W-:Y:S01]  /*22d60*/  @!P2 IMAD.MOV.U32 R4, RZ, RZ, R0 ;  /* 0x000000ffff04a224 */ /* 0x000fe200078e0000 */
[-C--:B------:R-:W-:Y:S01]  /*22d70*/  @!P2 LEA R30, P3, R6, R227.reuse, 0x1 ;  /* 0x000000e3061ea211 */ /* 0x080fe200078608ff */
        /* <DEDUP_REMOVED lines=32> */
[----:B------:R-:W-:Y:S01]  /*22f80*/  @!P2 LEA R16, P0, R4, R227, 0x1 ;  /* 0x000000e30410a211 */ /* 0x000fe200078008ff */
        /* <DEDUP_REMOVED lines=11> */
[-C--:B------:R-:W-:Y:S01]  /*23040*/  @!P2 LEA.HI.X R17, R4, R228.reuse, R5, 0x1, P0 ;  /* 0x000000e40411a211 */ /* 0x080fe200000f0c05 */
[----:B------:R-:W-:Y:S01]  /*23050*/  @!P2 IMAD.IADD R11, R19, 0x1, R11 ;  /* 0x00000001130ba824 */ /* 0x000fe200078e020b */
[----:B------:R-:W-:Y:S01]  /*23060*/  @!P2 MOV R5, R3 ;  /* 0x000000030005a202 */ /* 0x000fe20000000f00 */
[--C-:B------:R-:W-:Y:S01]  /*23070*/  @!P2 IMAD.MOV.U32 R4, RZ, RZ, R0.reuse ;  /* 0x000000ffff04a224 */ /* 0x100fe200078e0000 */
[-C--:B------:R-:W-:Y:S01]  /*23080*/  @!P2 LEA.HI.X R23, R8, R228.reuse, R9, 0x1, P4 ;  /* 0x000000e40817a211 */ /* 0x080fe200020f0c09 */
[----:B------:R-:W-:Y:S01]  /*23090*/  @!P2 IMAD.MOV.U32 R12, RZ, RZ, R0 ;  /* 0x000000ffff0ca224 */ /* 0x000fe200078e0000 */
[----:B------:R-:W-:Y:S01]  /*230a0*/  @!P2 LEA.HI.X R21, R6, R228, R7, 0x1, P3 ;  /* 0x000000e40615a211 */ /* 0x000fe200018f0c07 */
[----:B------:R-:W-:Y:S01]  /*230b0*/  @!P2 IMAD.MOV.U32 R13, RZ, RZ, R3 ;  /* 0x000000ffff0da224 */ /* 0x000fe200078e0003 */
[C---:B------:R-:W-:Y:S01]  /*230c0*/  @!P2 LEA R9, P3, R192.reuse, R0, 0x6 ;  /* 0x00000000c009a211 */ /* 0x040fe200078630ff */
[----:B------:R-:W-:Y:S01]  /*230d0*/  @!P2 IMAD.WIDE.U32 R6, R192, 0xd0, R4 ;  /* 0x000000d0c006a825 */ /* 0x000fe200078e0004 */
[----:B------:R-:W-:-:S02]  /*230e0*/  @!P2 LEA.HI.X R25, R10, R228, R11, 0x1, P5 ;  /* 0x000000e40a19a211 */ /* 0x000fc400028f0c0b */
[----:B------:R-:W-:Y:S01]  /*230f0*/  @!P2 LEA R14, P5, R9, R227, 0x1 ;  /* 0x000000e3090ea211 */ /* 0x000fe200078a08ff */
[C---:B------:R-:W-:Y:S01]  /*23100*/  @!P2 IMAD.WIDE.U32 R4, R192.reuse, 0xe0, R12 ;  /* 0x000000e0c004a825 */ /* 0x040fe200078e000c */
[CC--:B------:R-:W-:Y:S02]  /*23110*/  @!P2 LEA.HI.X R13, R192.reuse, R3.reuse, R193, 0x6, P3 ;  /* 0x00000003c00da211 */ /* 0x0c0fe400018f34c1 */
[C---:B------:R-:W-:Y:S01]  /*23120*/  @!P2 LEA R11, P0, R192.reuse, R0, 0x7 ;  /* 0x00000000c00ba211 */ /* 0x040fe200078038ff */
[----:B------:R-:W-:Y:S01]  /*23130*/  @!P2 IMAD R10, R193, 0xd0, RZ ;  /* 0x000000d0c10aa824 */ /* 0x000fe200078e02ff */
[-C--:B------:R-:W-:Y:S01]  /*23140*/  @!P2 LEA.HI.X R15, R9, R228.reuse, R13, 0x1, P5 ;  /* 0x000000e4090fa211 */ /* 0x080fe200028f0c0d */
[----:B------:R-:W-:Y:S01]  /*23150*/  @!P2 IMAD R8, R193, 0xe0, RZ ;  /* 0x000000e0c108a824 */ /* 0x000fe200078e02ff */
[----:B------:R-:W-:Y:S02]  /*23160*/  @!P2 LEA.HI.X R19, R192, R3, R193, 0x7, P0 ;  /* 0x00000003c013a211 */ /* 0x000fe400000f3cc1 */
[C---:B------:R-:W-:Y:S01]  /*23170*/  @!P2 LEA R12, P4, R11.reuse, R227, 0x1 ;  /* 0x000000e30b0ca211 */ /* 0x040fe200078808ff */
        /* <DEDUP_REMOVED lines=74> */
.L_x_4219:
[----:B------:R-:W-:Y:S05]  /*23620*/  BSYNC B0 ;  /* 0x0000000000007941 */ /* 0x000fea0003800000 */
.L_x_4218:
[----:B------:R-:W0:Y:S01]  /*23630*/  LDGDEPBAR ;  /* 0x00000000000079af */ /* 0x000e220000000000 */
[----:B------:R-:W-:-:S04]  /*23640*/  LEA R227, P0, R0, R227, 0x1 ;  /* 0x000000e300e37211 */ /* 0x000fc800078008ff */
[----:B------:R-:W-:-:S04]  /*23650*/  LEA.HI.X R228, R0, R228, R3, 0x1, P0 ;  /* 0x000000e400e47211 */ /* 0x000fc800000f0c03 */
.L_x_4214:
[----:B------:R-:W-:Y:S05]  /*23660*/  BSYNC B1 ;  /* 0x0000000000017941 */ /* 0x000fea0003800000 */
.L_x_4213:
[----:B-----5:R-:W-:Y:S01]  /*23670*/  FMNMX.FTZ R0, R2, R38, !PT ;  /* 0x0000002602007209 */ /* 0x020fe20007810000 */
[----:B-1----:R-:W3:Y:S01]  /*23680*/  LDL.LU R8, [R1+0x8] ;  /* 0x0000080001087983 */ /* 0x002ee20000300800 */
[----:B------:R-:W-:Y:S02]  /*23690*/  MOV R158, R76 ;  /* 0x0000004c009e7202 */ /* 0x000fe40000000f00 */
[----:B------:R-:W-:Y:S01]  /*236a0*/  FMNMX.FTZ R0, R42, R0, !PT ;  /* 0x000000002a007209 */ /* 0x000fe20007810000 */
[----:B------:R-:W4:Y:S01]  /*236b0*/  LDL.LU R9, [R1+0x4] ;  /* 0x0000040001097983 */ /* 0x000f220000300800 */
        /* <DEDUP_REMOVED lines=8> */
[----:B--2---:R-:W2:Y:S01]  /*23740*/  LD.E R0, [R156.64+0xdc] ;  /* 0x0000dc069c007980 */ /* 0x004ea2000c101900 */
        /* <DEDUP_REMOVED lines=115> */
[----:B------:R-:W-:Y:S02]  /*23e80*/  MOV R35, R58 ;  /* 0x0000003a00237202 */ /* 0x000fe40000000f00 */
[----:B------:R-:W-:Y:S02]  /*23e90*/  FMNMX.FTZ R3, R70, R3, !PT ;  /* 0x0000000346037209 */ /* 0x000fe40007810000 */
[----:B------:R-:W-:-:S02]  /*23ea0*/  FMNMX.FTZ R4, R173, R4, !PT ;  /* 0x00000004ad047209 */ /* 0x000fc40007810000 */
[----:B------:R-:W-:Y:S02]  /*23eb0*/  FMNMX.FTZ R3, R195, R3, !PT ;  /* 0x00000003c3037209 */ /* 0x000fe40007810000 */
[----:B------:R-:W-:-:S03]  /*23ec0*/  FMNMX.FTZ R4, R35, R4, !PT ;  /* 0x0000000423047209 */ /* 0x000fc60007810000 */
[----:B------:R-:W1:Y:S01]  /*23ed0*/  SHFL.BFLY PT, R5, R3, 0x2, 0x1f ;  /* 0x0c401f0003057f89 */ /* 0x000e6200000e0000 */
[----:B------:R-:W-:-:S04]  /*23ee0*/  FMNMX.FTZ R4, R179, R4, !PT ;  /* 0x00000004b3047209 */ /* 0x000fc80007810000 */
[----:B------:R-:W-:-:S04]  /*23ef0*/  FMNMX.FTZ R4, R68, R4, !PT ;  /* 0x0000000444047209 */ /* 0x000fc80007810000 */
[----:B------:R-:W-:-:S05]  /*23f00*/  FMNMX.FTZ R4, R194, R4, !PT ;  /* 0x00000004c2047209 */ /* 0x000fca0007810000 */
[----:B------:R-:W3:Y:S01]  /*23f10*/  SHFL.BFLY PT, R6, R4, 0x2, 0x1f ;  /* 0x0c401f0004067f89 */ /* 0x000ee200000e0000 */
[----:B-1----:R-:W-:-:S05]  /*23f20*/  FMNMX.FTZ R3, R3, R5, !PT ;  /* 0x0000000503037209 */ /* 0x002fca0007810000 */
[----:B------:R-:W1:Y:S01]  /*23f30*/  SHFL.BFLY PT, R5, R3, 0x1, 0x1f ;  /* 0x0c201f0003057f89 */ /* 0x000e6200000e0000 */
[----:B---3--:R-:W-:-:S05]  /*23f40*/  FMNMX.FTZ R4, R4, R6, !PT ;  /* 0x0000000604047209 */ /* 0x008fca0007810000 */
[----:B------:R-:W3:Y:S01]  /*23f50*/  SHFL.BFLY PT, R6, R4, 0x1, 0x1f ;  /* 0x0c201f0004067f89 */ /* 0x000ee200000e0000 */
[----:B-1----:R-:W-:-:S04]  /*23f60*/  FMNMX.FTZ R77, R3, R5, !PT ;  /* 0x00000005034d7209 */ /* 0x002fc80007810000 */
[----:B------:R-:W-:Y:S01]  /*23f70*/  FSETP.NEU.FTZ.AND P0, PT, R77, -INF , PT ;  /* 0xff8000004d00780b */ /* 0x000fe20003f1d000 */
[----:B--2---:R-:W-:-:S05]  /*23f80*/  FMUL.FTZ R3, R0, R77 ;  /* 0x0000004d00037220 */ /* 0x004fca0000410000 */
[----:B------:R-:W-:Y:S02]  /*23f90*/  FSEL R3, R3, RZ, P0 ;  /* 0x000000ff03037208 */ /* 0x000fe40000000000 */
[----:B---3--:R-:W-:-:S03]  /*23fa0*/  FMNMX.FTZ R76, R4, R6, !PT ;  /* 0x00000006044c7209 */ /* 0x008fc60007810000 */
        /* <DEDUP_REMOVED lines=15> */
[----:B------:R1:W-:Y:S02]  /*240a0*/  MUFU.EX2 R53, R4 ;  /* 0x0000000400357308 */ /* 0x0003e40000000800 */
[----:B-1----:R-:W-:-:S06]  /*240b0*/  FFMA.FTZ R4, R176, R0, -R5 ;  /* 0x00000000b0047223 */ /* 0x002fcc0000010805 */
[----:B------:R1:W-:Y:S02]  /*240c0*/  MUFU.EX2 R33, R4 ;  /* 0x0000000400217308 */ /* 0x0003e40000000800 */
[----:B-1----:R-:W-:Y:S01]  /*240d0*/  FADD.FTZ R4, R2, -R6 ;  /* 0x8000000602047221 */ /* 0x002fe20000010000 */
[----:B------:R-:W-:Y:S01]  /*240e0*/  FSEL R6, R76, RZ, P2 ;  /* 0x000000ff4c067208 */ /* 0x000fe20001000000 */
[----:B------:R-:W-:-:S04]  /*240f0*/  FFMA.FTZ R2, R46, R0, -R5 ;  /* 0x000000002e027223 */ /* 0x000fc80000010805 */
[----:B------:R1:W-:Y:S01]  /*24100*/  MUFU.EX2 R67, R2 ;  /* 0x0000000200437308 */ /* 0x0003e20000000800 */
[----:B------:R-:W-:-:S07]  /*24110*/  FMUL.FTZ R4, R0, R4 ;  /* 0x0000000400047220 */ /* 0x000fce0000410000 */
[----:B------:R-:W2:Y:S01]  /*24120*/  MUFU.EX2 R4, R4 ;  /* 0x0000000400047308 */ /* 0x000ea20000000800 */
[----:B-1----:R-:W-:Y:S02]  /*24130*/  FADD.FTZ R2, R18, -R6 ;  /* 0x8000000612027221 */ /* 0x002fe40000010000 */
[----:B------:R-:W1:Y:S02]  /*24140*/  LDSM.16.MT88.4 R16, [R182+0xa000] ;  /* 0x00a00000b610783b */ /* 0x000e640000004200 */
[----:B------:R-:W-:-:S04]  /*24150*/  FMUL.FTZ R2, R0, R2 ;  /* 0x0000000200027220 */ /* 0x000fc80000410000 */
[----:B------:R3:W3:Y:S01]  /*24160*/  MUFU.EX2 R6, R2 ;  /* 0x0000000200067308 */ /* 0x0006e20000000800 */
[----:B----4-:R-:W-:Y:S01]  /*24170*/  MOV R32, R9 ;  /* 0x0000000900207202 */ /* 0x010fe20000000f00 */
[----:B--2---:R-:W-:Y:S01]  /*24180*/  FMUL.FTZ R134, R134, R4 ;  /* 0x0000000486867220 */ /* 0x004fe20000410000 */
[----:B------:R-:W-:Y:S01]  /*24190*/  MOV R47, R8 ;  /* 0x00000008002f7202 */ /* 0x000fe20000000f00 */
[----:B---3--:R-:W-:-:S04]  /*241a0*/  FFMA.FTZ R2, R126, R0, -R3 ;  /* 0x000000007e027223 */ /* 0x008fc80000010803 */
[----:B------:R2:W-:Y:S01]  /*241b0*/  MUFU.EX2 R44, R2 ;  /* 0x00000002002c7308 */ /* 0x0005e20000000800 */
[----:B------:R-:W-:Y:S01]  /*241c0*/  MOV R126, R10 ;  /* 0x0000000a007e7202 */ /* 0x000fe20000000f00 */
[----:B------:R-:W-:Y:S01]  /*241d0*/  FMUL.FTZ R135, R135, R4 ;  /* 0x0000000487877220 */ /* 0x000fe20000410000 */
[----:B------:R-:W-:Y:S01]  /*241e0*/  F2FP.PACK_AB R9, R61, R7 ;  /* 0x000000073d09723e */ /* 0x000fe200000000ff */
[----:B------:R-:W-:Y:S01]  /*241f0*/  FMUL.FTZ R132, R132, R6 ;  /* 0x0000000684847220 */ /* 0x000fe20000410000 */
[----:B------:R-:W-:Y:S01]  /*24200*/  F2FP.PACK_AB R11, R126, R34 ;  /* 0x000000227e0b723e */ /* 0x000fe200000000ff */
[----:B------:R-:W-:Y:S01]  /*24210*/  FMUL.FTZ R133, R133, R6 ;  /* 0x0000000685857220 */ /* 0x000fe20000410000 */
[----:B------:R-:W-:Y:S01]  /*24220*/  F2FP.PACK_AB R8, R53, R45 ;  /* 0x0000002d3508723e */ /* 0x000fe200000000ff */
[----:B--2---:R-:W-:-:S04]  /*24230*/  FFMA.FTZ R2, R48, R0, -R3 ;  /* 0x0000000030027223 */ /* 0x004fc80000010803 */
[----:B------:R2:W-:Y:S01]  /*24240*/  MUFU.EX2 R46, R2 ;  /* 0x00000002002e7308 */ /* 0x0005e20000000800 */
[----:B------:R-:W-:Y:S01]  /*24250*/  F2FP.PACK_AB R10, R67, R33 ;  /* 0x00000021430a723e */ /* 0x000fe200000000ff */
[-C--:B------:R-:W-:Y:S02]  /*24260*/  FMUL.FTZ R170, R170, R4.reuse ;  /* 0x00000004aaaa7220 */ /* 0x080fe40000410000 */
[----:B------:R-:W-:Y:S02]  /*24270*/  FMUL.FTZ R171, R171, R4 ;  /* 0x00000004abab7220 */ /* 0x000fe40000410000 */
[----:B------:R-:W-:Y:S02]  /*24280*/  FMUL.FTZ R168, R168, R6 ;  /* 0x00000006a8a87220 */ /* 0x000fe40000410000 */
[----:B--2---:R-:W-:-:S04]  /*24290*/  FFMA.FTZ R2, R120, R0, -R3 ;  /* 0x0000000078027223 */ /* 0x004fc80000010803 */
[----:B------:R2:W3:Y:S01]  /*242a0*/  MUFU.EX2 R56, R2 ;  /* 0x0000000200387308 */ /* 0x0004e20000000800 */
[----:B------:R-:W-:Y:S01]  /*242b0*/  FMUL.FTZ R169, R169, R6 ;  /* 0x00000006a9a97220 */ /* 0x000fe20000410000 */
[----:B------:R-:W-:Y:S01]  /*242c0*/  HMMA.16816.F32 R36, R8, R24, R132 ;  /* 0x000000180824723c */ /* 0x000fe20000001884 */
[-C--:B------:R-:W-:Y:S02]  /*242d0*/  FMUL.FTZ R138, R138, R4.reuse ;  /* 0x000000048a8a7220 */ /* 0x080fe40000410000 */
[----:B------:R-:W-:Y:S02]  /*242e0*/  FMUL.FTZ R139, R139, R4 ;  /* 0x000000048b8b7220 */ /* 0x000fe40000410000 */
[-C--:B------:R-:W-:Y:S02]  /*242f0*/  FMUL.FTZ R136, R136, R6.reuse ;  /* 0x0000000688887220 */ /* 0x080fe40000410000 */
[----:B------:R-:W-:Y:S02]  /*24300*/  FMUL.FTZ R137, R137, R6 ;  /* 0x0000000689897220 */ /* 0x000fe40000410000 */
[----:B--2---:R-:W-:-:S02]  /*24310*/  FFMA.FTZ R2, R50, R0, -R3 ;  /* 0x0000000032027223 */ /* 0x004fc40000010803 */
[-C--:B------:R-:W-:Y:S02]  /*24320*/  FMUL.FTZ R142, R142, R4.reuse ;  /* 0x000000048e8e7220 */ /* 0x080fe40000410000 */
[----:B------:R2:W-:Y:S01]  /*24330*/  MUFU.EX2 R134, R2 ;  /* 0x0000000200867308 */ /* 0x0005e20000000800 */
[----:B------:R-:W-:Y:S02]  /*24340*/  FMUL.FTZ R143, R143, R4 ;  /* 0x000000048f8f7220 */ /* 0x000fe40000410000 */
[-C--:B------:R-:W-:Y:S02]  /*24350*/  FMUL.FTZ R140, R140, R6.reuse ;  /* 0x000000068c8c7220 */ /* 0x080fe40000410000 */
[----:B------:R-:W-:Y:S01]  /*24360*/  FMUL.FTZ R141, R141, R6 ;  /* 0x000000068d8d7220 */ /* 0x000fe20000410000 */
[----:B------:R-:W-:Y:S01]  /*24370*/  HMMA.16816.F32 R28, R8, R12, R168 ;  /* 0x0000000c081c723c */ /* 0x000fe200000018a8 */
[----:B--2---:R-:W-:-:S07]  /*24380*/  FFMA.FTZ R2, R128, R0, -R5 ;  /* 0x0000000080027223 */ /* 0x004fce0000010805 */
[C---:B------:R-:W-:Y:S01]  /*24390*/  HMMA.16816.F32 R48, R8.reuse, R26, R136 ;  /* 0x0000001a0830723c */ /* 0x040fe20000001888 */
[-C--:B------:R-:W-:Y:S02]  /*243a0*/  FMUL.FTZ R166, R166, R4.reuse ;  /* 0x00000004a6a67220 */ /* 0x080fe40000410000 */
[----:B------:R-:W-:Y:S01]  /*243b0*/  FMUL.FTZ R167, R167, R4 ;  /* 0x00000004a7a77220 */ /* 0x000fe20000410000 */
[----:B------:R2:W4:Y:S01]  /*243c0*/  MUFU.EX2 R12, R2 ;  /* 0x00000002000c7308 */ /* 0x0005220000000800 */
[-C--:B------:R-:W-:Y:S02]  /*243d0*/  FMUL.FTZ R164, R164, R6.reuse ;  /* 0x00000006a4a47220 */ /* 0x080fe40000410000 */
[----:B------:R-:W-:Y:S01]  /*243e0*/  FMUL.FTZ R165, R165, R6 ;  /* 0x00000006a5a57220 */ /* 0x000fe20000410000 */
[----:B---3--:R-:W-:Y:S01]  /*243f0*/  MOV R139, R56 ;  /* 0x00000038008b7202 */ /* 0x008fe20000000f00 */
[-C--:B------:R-:W-:Y:S01]  /*24400*/  FMUL.FTZ R146, R146, R4.reuse ;  /* 0x0000000492927220 */ /* 0x080fe20000410000 */
[----:B-1----:R-:W-:Y:S01]  /*24410*/  HMMA.16816.F32 R56, R8, R16, R140 ;  /* 0x000000100838723c */ /* 0x002fe2000000188c */
[----:B------:R-:W-:-:S02]  /*24420*/  FMUL.FTZ R147, R147, R4 ;  /* 0x0000000493937220 */ /* 0x000fc40000410000 */
[-C--:B------:R-:W-:Y:S02]  /*24430*/  FMUL.FTZ R144, R144, R6.reuse ;  /* 0x0000000690907220 */ /* 0x080fe40000410000 */
[----:B------:R-:W-:Y:S01]  /*24440*/  FMUL.FTZ R145, R145, R6 ;  /* 0x0000000691917220 */ /* 0x000fe20000410000 */
[----:B------:R-:W-:Y:S01]  /*24450*/  MOV R132, R33 ;  /* 0x0000002100847202 */ /* 0x000fe20000000f00 */
[----:B------:R-:W1:Y:S01]  /*24460*/  LDSM.16.MT88.4 R24, [R181+0xa800] ;  /* 0x00a80000b518783b */ /* 0x000e620000004200 */
[----:B--2---:R-:W-:-:S04]  /*24470*/  FFMA.FTZ R2, R52, R0, -R5 ;  /* 0x0000000034027223 */ /* 0x004fc80000010805 */
[----:B------:R2:W3:Y:S02]  /*24480*/  MUFU.EX2 R140, R2 ;  /* 0x00000002008c7308 */ /* 0x0004e40000000800 */
[----:B--2---:R-:W-:-:S06]  /*24490*/  FFMA.FTZ R2, R178, R0, -R5 ;  /* 0x00000000b2027223 */ /* 0x004fcc0000010805 */
[----:B------:R2:W-:Y:S02]  /*244a0*/  MUFU.EX2 R128, R2 ;  /* 0x0000000200807308 */ /* 0x0005e40000000800 */
[----:B--2---:R-:W-:-:S06]  /*244b0*/  FFMA.FTZ R2, R54, R0, -R5 ;  /* 0x0000000036027223 */ /* 0x004fcc0000010805 */
[----:B------:R2:W1:Y:S02]  /*244c0*/  MUFU.EX2 R133, R2 ;  /* 0x0000000200857308 */ /* 0x0004640000000800 */
[----:B--2---:R-:W-:-:S06]  /*244d0*/  FFMA.FTZ R2, R122, R0, -R3 ;  /* 0x000000007a027223 */ /* 0x004fcc0000010803 */
[----:B------:R2:W-:Y:S02]  /*244e0*/  MUFU.EX2 R124, R2 ;  /* 0x00000002007c7308 */ /* 0x0005e40000000800 */
[----:B--2---:R-:W-:-:S06]  /*244f0*/  FFMA.FTZ R2, R60, R0, -R3 ;  /* 0x000000003c027223 */ /* 0x004fcc0000010803 */
[----:B------:R2:W-:Y:S02]  /*24500*/  MUFU.EX2 R120, R2 ;  /* 0x0000000200787308 */ /* 0x0005e40000000800 */
[----:B--2---:R-:W-:-:S06]  /*24510*/  FFMA.FTZ R2, R130, R0, -R3 ;  /* 0x0000000082027223 */ /* 0x004fcc0000010803 */
[----:B------:R2:W-:Y:S01]  /*24520*/  MUFU.EX2 R136, R2 ;  /* 0x0000000200887308 */ /* 0x0005e20000000800 */
[----:B------:R-:W-:Y:S01]  /*24530*/  HMMA.16816.F32 R40, R8, R14, R164 ;  /* 0x0000000e0828723c */ /* 0x000fe200000018a4 */
[----:B------:R-:W-:Y:S01]  /*24540*/  MOV R65, R32 ;  /* 0x0000002000417202 */ /* 0x000fe20000000f00 */
[----:B--2---:R-:W-:-:S05]  /*24550*/  FFMA.FTZ R2, R214, R0, -R5 ;  /* 0x00000000d6027223 */ /* 0x004fca0000010805 */
[----:B------:R2:W-:Y:S01]  /*24560*/  MUFU.EX2 R131, R2 ;  /* 0x0000000200837308 */ /* 0x0005e20000000800 */
[----:B------:R-:W-:Y:S01]  /*24570*/  MOV R167, R35 ;  /* 0x0000002300a77202 */ /* 0x000fe20000000f00 */
[----:B------:R-:W-:Y:S01]  /*24580*/  HMMA.16816.F32 R144, R8, R18, R144 ;  /* 0x000000120890723c */ /* 0x000fe20000001890 */
[----:B------:R-:W-:Y:S01]  /*24590*/  MOV R164, R34 ;  /* 0x0000002200a47202 */ /* 0x000fe20000000f00 */
[----:B------:R-:W-:Y:S01]  /*245a0*/  LDSM.16.MT88.4 R16, [R182+0xa800] ;  /* 0x00a80000b610783b */ /* 0x000fe20000004200 */
[----:B----4-:R-:W-:-:S03]  /*245b0*/  MOV R142, R12 ;  /* 0x0000000c008e7202 */ /* 0x010fc60000000f00 */
[----:B------:R-:W4:Y:S04]  /*245c0*/  LDSM.16.MT88.4 R32, [R184+0xa800] ;  /* 0x00a80000b820783b */ /* 0x000f280000004200 */
[----:B------:R-:W1:Y:S01]  /*245d0*/  LDSM.16.MT88.4 R12, [R183+0xa800] ;  /* 0x00a80000b70c783b */ /* 0x000e620000004200 */
[----:B--2---:R-:W-:-:S04]  /*245e0*/  FFMA.FTZ R2, R62, R0, -R5 ;  /* 0x000000003e027223 */ /* 0x004fc80000010805 */
[----:B------:R2:W1:Y:S01]  /*245f0*/  MUFU.EX2 R135, R2 ;  /* 0x0000000200877308 */ /* 0x0004620000000800 */
[----:B------:R-:W-:Y:S02]  /*24600*/  FMUL.FTZ R150, R150, R4 ;  /* 0x0000000496967220 */ /* 0x000fe40000410000 */
[----:B--2---:R-:W-:-:S05]  /*24610*/  FFMA.FTZ R2, R200, R0, -R5 ;  /* 0x00000000c8027223 */ /* 0x004fca0000010805 */
[----:B------:R2:W-:Y:S01]  /*24620*/  MUFU.EX2 R137, R2 ;  /* 0x0000000200897308 */ /* 0x0005e20000000800 */
[----:B------:R-:W-:Y:S02]  /*24630*/  FMUL.FTZ R151, R151, R4 ;  /* 0x0000000497977220 */ /* 0x000fe40000410000 */
[-C--:B------:R-:W-:Y:S02]  /*24640*/  FMUL.FTZ R148, R148, R6.reuse ;  /* 0x0000000694947220 */ /* 0x080fe40000410000 */
[----:B------:R-:W-:Y:S02]  /*24650*/  FMUL.FTZ R149, R149, R6 ;  /* 0x0000000695957220 */ /* 0x000fe40000410000 */
[----:B--2---:R-:W-:-:S04]  /*24660*/  FFMA.FTZ R2, R64, R0, -R5 ;  /* 0x0000000040027223 */ /* 0x004fc80000010805 */
[----:B------:R2:W1:Y:S01]  /*24670*/  MUFU.EX2 R122, R2 ;  /* 0x00000002007a7308 */ /* 0x0004620000000800 */
[-C--:B------:R-:W-:Y:S02]  /*24680*/  FMUL.FTZ R162, R162, R4.reuse ;  /* 0x00000004a2a27220 */ /* 0x080fe40000410000 */
[----:B------:R-:W-:Y:S02]  /*24690*/  FMUL.FTZ R163, R163, R4 ;  /* 0x00000004a3a37220 */ /* 0x000fe40000410000 */
[-C--:B------:R-:W-:Y:S02]  /*246a0*/  FMUL.FTZ R160, R160, R6.reuse ;  /* 0x00000006a0a07220 */ /* 0x080fe40000410000 */
[----:B------:R-:W-:Y:S02]  /*246b0*/  FMUL.FTZ R161, R161, R6 ;  /* 0x00000006a1a17220 */ /* 0x000fe40000410000 */
[----:B--2---:R-:W-:-:S04]  /*246c0*/  FFMA.FTZ R2, R66, R0, -R3 ;  /* 0x0000000042027223 */ /* 0x004fc80000010803 */
[----:B------:R2:W1:Y:S01]  /*246d0*/  MUFU.EX2 R152, R2 ;  /* 0x0000000200987308 */ /* 0x0004620000000800 */
[----:B------:R-:W-:Y:S01]  /*246e0*/  HMMA.16816.F32 R148, R8, R20, R148 ;  /* 0x000000140894723c */ /* 0x000fe20000001894 */
[----:B--2---:R-:W-:-:S06]  /*246f0*/  FFMA.FTZ R2, R196, R0, -R3 ;  /* 0x00000000c4027223 */ /* 0x004fcc0000010803 */
[----:B------:R2:W-:Y:S01]  /*24700*/  MUFU.EX2 R211, R2 ;  /* 0x0000000200d37308 */ /* 0x0005e20000000800 */
[----:B------:R-:W-:Y:S01]  /*24710*/  HMMA.16816.F32 R20, R8, R22, R160 ;  /* 0x000000160814723c */ /* 0x000fe200000018a0 */
[----:B------:R-:W-:Y:S01]  /*24720*/  MOV R141, R46 ;  /* 0x0000002e008d7202 */ /* 0x000fe20000000f00 */
[----:B--2---:R-:W-:-:S05]  /*24730*/  FFMA.FTZ R2, R72, R0, -R3 ;  /* 0x0000000048027223 */ /* 0x004fca0000010803 */
[----:B------:R2:W-:Y:S01]  /*24740*/  MUFU.EX2 R214, R2 ;  /* 0x0000000200d67308 */ /* 0x0005e20000000800 */
[----:B------:R-:W-:Y:S02]  /*24750*/  MOV R143, R44 ;  /* 0x0000002c008f7202 */ /* 0x000fe40000000f00 */
[----:B---3--:R-:W-:Y:S01]  /*24760*/  F2FP.PACK_AB R8, R140, R142 ;  /* 0x0000008e8c08723e */ /* 0x008fe200000000ff */
[----:B--2---:R-:W-:-:S04]  /*24770*/  FFMA.FTZ R2, R198, R0, -R3 ;  /* 0x00000000c6027223 */ /* 0x004fc80000010803 */
[----:B------:R2:W-:Y:S01]  /*24780*/  MUFU.EX2 R209, R2 ;  /* 0x0000000200d17308 */ /* 0x0005e20000000800 */
[----:B------:R-:W-:Y:S02]  /*24790*/  F2FP.PACK_AB R9, R141, R143 ;  /* 0x0000008f8d09723e */ /* 0x000fe400000000ff */
[----:B-1----:R-:W-:Y:S02]  /*247a0*/  F2FP.PACK_AB R10, R133, R128 ;  /* 0x00000080850a723e */ /* 0x002fe400000000ff */
[----:B------:R-:W-:Y:S01]  /*247b0*/  F2FP.PACK_AB R11, R134, R139 ;  /* 0x0000008b860b723e */ /* 0x000fe200000000ff */
[----:B--2---:R-:W-:-:S04]  /*247c0*/  FFMA.FTZ R2, R202, R0, -R5 ;  /* 0x00000000ca027223 */ /* 0x004fc80000010805 */
[----:B------:R1:W-:Y:S02]  /*247d0*/  MUFU.EX2 R207, R2 ;  /* 0x0000000200cf7308 */ /* 0x0003e40000000800 */
[----:B------:R-:W-:Y:S01]  /*247e0*/  HMMA.16816.F32 R28, R8, R24, R28 ;  /* 0x00000018081c723c */ /* 0x000fe2000000181c */
[----:B------:R-:W-:Y:S02]  /*247f0*/  MOV R165, R70 ;  /* 0x0000004600a57202 */ /* 0x000fe40000000f00 */
[----:B------:R-:W-:Y:S01]  /*24800*/  MOV R138, R68 ;  /* 0x00000044008a7202 */ /* 0x000fe20000000f00 */
[----:B-1----:R-:W-:-:S04]  /*24810*/  FFMA.FTZ R2, R74, R0, -R5 ;  /* 0x000000004a027223 */ /* 0x002fc80000010805 */
[----:B------:R1:W2:Y:S01]  /*24820*/  MUFU.EX2 R205, R2 ;  /* 0x0000000200cd7308 */ /* 0x0002a20000000800 */
[C---:B------:R-:W-:Y:S01]  /*24830*/  HMMA.16816.F32 R40, R8.reuse, R26, R40 ;  /* 0x0000001a0828723c */ /* 0x040fe20000001828 */
[----:B------:R-:W3:Y:S07]  /*24840*/  LDSM.16.MT88.4 R24, [R181+0xb000] ;  /* 0x00b00000b518783b */ /* 0x000eee0000004200 */
[----:B----4-:R-:W-:Y:S01]  /*24850*/  HMMA.16816.F32 R36, R8, R32, R36 ;  /* 0x000000200824723c */ /* 0x010fe20000001824 */
        /* <DEDUP_REMOVED lines=25> */
[----:B------:R4:W-:Y:S02]  /*249f0*/  MUFU.EX2 R198, R2 ;  /* 0x0000000200c67308 */ /* 0x0009e40000000800 */
[----:B---3--:R-:W-:Y:S01]  /*24a00*/  HMMA.16816.F32 R28, R8, R24, R28 ;  /* 0x00000018081c723c */ /* 0x008fe2000000181c */
[----:B----4-:R-:W-:-:S05]  /*24a10*/  FFMA.FTZ R2, R84, R0, -R5 ;  /* 0x0000000054027223 */ /* 0x010fca0000010805 */
[----:B------:R3:W4:Y:S02]  /*24a20*/  MUFU.EX2 R197, R2 ;  /* 0x0000000200c57308 */ /* 0x0007240000000800 */
[C---:B------:R-:W-:Y:S01]  /*24a30*/  HMMA.16816.F32 R40, R8.reuse, R26, R40 ;  /* 0x0000001a0828723c */ /* 0x040fe20000001828 */
[----:B------:R-:W2:Y:S07]  /*24a40*/  LDSM.16.MT88.4 R24, [R181+0xb800] ;  /* 0x00b80000b518783b */ /* 0x000eae0000004200 */
[----:B-1----:R-:W-:Y:S01]  /*24a50*/  HMMA.16816.F32 R36, R8, R32, R36 ;  /* 0x000000200824723c */ /* 0x002fe20000001824 */
[----:B---3--:R-:W-:-:S07]  /*24a60*/  FFMA.FTZ R2, R208, R0, -R5 ;  /* 0x00000000d0027223 */ /* 0x008fce0000010805 */
[C---:B------:R-:W-:Y:S01]  /*24a70*/  HMMA.16816.F32 R48, R8.reuse, R34, R48 ;  /* 0x000000220830723c */ /* 0x040fe20000001830 */
[----:B------:R-:W1:Y:S01]  /*24a80*/  LDSM.16.MT88.4 R32, [R184+0xb800] ;  /* 0x00b80000b820783b */ /* 0x000e620000004200 */
[----:B------:R3:W-:Y:S06]  /*24a90*/  MUFU.EX2 R196, R2 ;  /* 0x0000000200c47308 */ /* 0x0007ec0000000800 */
[C---:B------:R-:W-:Y:S08]  /*24aa0*/  HMMA.16816.F32 R56, R8.reuse, R16, R56 ;  /* 0x000000100838723c */ /* 0x040ff00000001838 */
[----:B------:R-:W-:Y:S01]  /*24ab0*/  HMMA.16816.F32 R68, R8, R18, R68 ;  /* 0x000000120844723c */ /* 0x000fe20000001844 */
[----:B------:R-:W1:Y:S01]  /*24ac0*/  LDSM.16.MT88.4 R16, [R182+0xb800] ;  /* 0x00b80000b610783b */ /* 0x000e620000004200 */
[----:B---3--:R-:W-:-:S04]  /*24ad0*/  FFMA.FTZ R2, R86, R0, -R5 ;  /* 0x0000000056027223 */ /* 0x008fc80000010805 */
[----:B------:R3:W1:Y:S02]  /*24ae0*/  MUFU.EX2 R178, R2 ;  /* 0x0000000200b27308 */ /* 0x0006640000000800 */
[C---:B------:R-:W-:Y:S08]  /*24af0*/  HMMA.16816.F32 R148, R8.reuse, R12, R148 ;  /* 0x0000000c0894723c */ /* 0x040ff00000001894 */
[----:B------:R-:W-:Y:S01]  /*24b00*/  HMMA.16816.F32 R20, R8, R14, R20 ;  /* 0x0000000e0814723c */ /* 0x000fe20000001814 */
[----:B------:R-:W1:Y:S01]  /*24b10*/  LDSM.16.MT88.4 R12, [R183+0xb800] ;  /* 0x00b80000b70c783b */ /* 0x000e620000004200 */
[----:B---3--:R-:W-:-:S04]  /*24b20*/  FFMA.FTZ R2, R88, R0, -R3 ;  /* 0x0000000058027223 */ /* 0x008fc80000010803 */
[----:B------:R3:W1:Y:S01]  /*24b30*/  MUFU.EX2 R176, R2 ;  /* 0x0000000200b07308 */ /* 0x0006620000000800 */
[----:B------:R-:W-:Y:S01]  /*24b40*/  MOV R170, R45 ;  /* 0x0000002d00aa7202 */ /* 0x000fe20000000f00 */
[----:B---3--:R-:W-:-:S06]  /*24b50*/  FFMA.FTZ R2, R110, R0, -R3 ;  /* 0x000000006e027223 */ /* 0x008fcc0000010803 */
[----:B------:R3:W-:Y:S01]  /*24b60*/  MUFU.EX2 R171, R2 ;  /* 0x0000000200ab7308 */ /* 0x0007e20000000800 */
[----:B------:R-:W-:Y:S02]  /*24b70*/  MOV R168, R55 ;  /* 0x0000003700a87202 */ /* 0x000fe40000000f00 */
[----:B------:R-:W-:Y:S01]  /*24b80*/  MOV R163, R53 ;  /* 0x0000003500a37202 */ /* 0x000fe20000000f00 */
[----:B---3--:R-:W-:-:S04]  /*24b90*/  FFMA.FTZ R2, R90, R0, -R3 ;  /* 0x000000005a027223 */ /* 0x008fc80000010803 */
[----:B------:R3:W-:Y:S01]  /*24ba0*/  MUFU.EX2 R172, R2 ;  /* 0x0000000200ac7308 */ /* 0x0007e20000000800 */
[----:B------:R-:W-:Y:S02]  /*24bb0*/  MOV R90, R170 ;  /* 0x000000aa005a7202 */ /* 0x000fe40000000f00 */
[----:B------:R-:W-:Y:S01]  /*24bc0*/  MOV R130, R163 ;  /* 0x000000a300827202 */ /* 0x000fe20000000f00 */
[----:B---3--:R-:W-:-:S04]  /*24bd0*/  FFMA.FTZ R2, R174, R0, -R3 ;  /* 0x00000000ae027223 */ /* 0x008fc80000010803 */
[----:B------:R3:W-:Y:S01]  /*24be0*/  MUFU.EX2 R170, R2 ;  /* 0x0000000200aa7308 */ /* 0x0007e20000000800 */
[----:B------:R-:W-:Y:S02]  /*24bf0*/  MOV R162, R47 ;  /* 0x0000002f00a27202 */ /* 0x000fe40000000f00 */
[----:B------:R-:W-:Y:S02]  /*24c00*/  MOV R163, R168 ;  /* 0x000000a800a37202 */ /* 0x000fe40000000f00 */
[----:B--2---:R-:W-:Y:S02]  /*24c10*/  F2FP.PACK_AB R8, R205, R207 ;  /* 0x000000cfcd08723e */ /* 0x004fe400000000ff */
[----:B------:R-:W-:Y:S01]  /*24c20*/  F2FP.PACK_AB R9, R214, R211 ;  /* 0x000000d3d609723e */ /* 0x000fe200000000ff */
[----:B---3--:R-:W-:-:S04]  /*24c30*/  FFMA.FTZ R2, R215, R0, -R5 ;  /* 0x00000000d7027223 */ /* 0x008fc80000010805 */
[----:B------:R2:W-:Y:S01]  /*24c40*/  MUFU.EX2 R169, R2 ;  /* 0x0000000200a97308 */ /* 0x0005e20000000800 */
[----:B------:R-:W-:Y:S02]  /*24c50*/  F2FP.PACK_AB R10, R202, R203 ;  /* 0x000000cbca0a723e */ /* 0x000fe400000000ff */
[----:B------:R-:W-:Y:S02]  /*24c60*/  F2FP.PACK_AB R11, R78, R209 ;  /* 0x000000d14e0b723e */ /* 0x000fe400000000ff */
[----:B------:R-:W-:Y:S01]  /*24c70*/  MOV R166, R61 ;  /* 0x0000003d00a67202 */ /* 0x000fe20000000f00 */
[----:B--2---:R-:W-:Y:S01]  /*24c80*/  FFMA.FTZ R2, R92, R0, -R5 ;  /* 0x000000005c027223 */ /* 0x004fe20000010805 */
[----:B------:R-:W-:-:S03]  /*24c90*/  MOV R92, R162 ;  /* 0x000000a2005c7202 */ /* 0x000fc60000000f00 */
[----:B------:R2:W3:Y:S01]  /*24ca0*/  MUFU.EX2 R168, R2 ;  /* 0x0000000200a87308 */ /* 0x0004e20000000800 */
[----:B------:R-:W-:Y:S01]  /*24cb0*/  MOV R162, R167 ;  /* 0x000000a700a27202 */ /* 0x000fe20000000f00 */
[----:B------:R-:W-:Y:S01]  /*24cc0*/  HMMA.16816.F32 R52, R8, R24, R28 ;  /* 0x000000180834723c */ /* 0x000fe2000000181c */
[----:B------:R-:W3:Y:S01]  /*24cd0*/  LDSM.16.MT88.4 R28, [R181+0xc000] ;  /* 0x00c00000b51c783b */ /* 0x000ee20000004200 */
[----:B--2---:R-:W-:-:S06]  /*24ce0*/  FFMA.FTZ R2, R216, R0, -R5 ;  /* 0x00000000d8027223 */ /* 0x004fcc0000010805 */
[C---:B------:R-:W-:Y:S01]  /*24cf0*/  HMMA.16816.F32 R60, R8.reuse, R26, R40 ;  /* 0x0000001a083c723c */ /* 0x040fe20000001828 */
[----:B------:R-:W2:Y:S01]  /*24d00*/  LDSM.16.MT88.4 R24, [R184+0xc000] ;  /* 0x00c00000b818783b */ /* 0x000ea20000004200 */
[----:B------:R4:W-:Y:S06]  /*24d10*/  MUFU.EX2 R167, R2 ;  /* 0x0000000200a77308 */ /* 0x0009ec0000000800 */
[----:B-1----:R-:W-:Y:S01]  /*24d20*/  HMMA.16816.F32 R44, R8, R32, R36 ;  /* 0x00000020082c723c */ /* 0x002fe20000001824 */
[----:B------:R-:W-:-:S07]  /*24d30*/  MOV R161, R165 ;  /* 0x000000a500a17202 */ /* 0x000fce0000000f00 */
[----:B------:R-:W-:Y:S01]  /*24d40*/  HMMA.16816.F32 R40, R8, R34, R48 ;  /* 0x000000220828723c */ /* 0x000fe20000001830 */
[----:B----4-:R-:W-:Y:S01]  /*24d50*/  FFMA.FTZ R2, R94, R0, -R5 ;  /* 0x000000005e027223 */ /* 0x010fe20000010805 */
[----:B------:R-:W-:-:S03]  /*24d60*/  MOV R94, R166 ;  /* 0x000000a6005e7202 */ /* 0x000fc60000000f00 */
[----:B------:R1:W4:Y:S03]  /*24d70*/  MUFU.EX2 R166, R2 ;  /* 0x0000000200a67308 */ /* 0x0003260000000800 */
[C---:B------:R-:W-:Y:S08]  /*24d80*/  HMMA.16816.F32 R36, R8.reuse, R16, R56 ;  /* 0x000000100824723c */ /* 0x040ff00000001838 */
[----:B------:R-:W-:Y:S01]  /*24d90*/  HMMA.16816.F32 R68, R8, R18, R68 ;  /* 0x000000120844723c */ /* 0x000fe20000001844 */
[----:B------:R-:W2:Y:S01]  /*24da0*/  LDSM.16.MT88.4 R16, [R182+0xc000] ;  /* 0x00c00000b610783b */ /* 0x000ea20000004200 */
[----:B-1----:R-:W-:-:S06]  /*24db0*/  FFMA.FTZ R2, R89, R0, -R3 ;  /* 0x0000000059027223 */ /* 0x002fcc0000010803 */
[C---:B------:R-:W-:Y:S01]  /*24dc0*/  HMMA.16816.F32 R32, R8.reuse, R12, R148 ;  /* 0x0000000c0820723c */ /* 0x040fe20000001894 */
[----:B------:R1:W1:Y:S07]  /*24dd0*/  MUFU.EX2 R165, R2 ;  /* 0x0000000200a57308 */ /* 0x00026e0000000800 */
[----:B------:R-:W-:Y:S01]  /*24de0*/  HMMA.16816.F32 R20, R8, R14, R20 ;  /* 0x0000000e0814723c */ /* 0x000fe20000001814 */
[----:B------:R-:W2:Y:S01]  /*24df0*/  LDSM.16.MT88.4 R12, [R183+0xc000] ;  /* 0x00c00000b70c783b */ /* 0x000ea20000004200 */
[----:B------:R-:W-:-:S02]  /*24e00*/  MOV R160, R138 ;  /* 0x0000008a00a07202 */ /* 0x000fc40000000f00 */
[----:B------:R-:W-:Y:S01]  /*24e10*/  MOV R138, R164 ;  /* 0x000000a4008a7202 */ /* 0x000fe20000000f00 */
        /* <DEDUP_REMOVED lines=10> */
[----:B------:R-:W-:Y:S02]  /*24ec0*/  F2FP.PACK_AB R8, R197, R198 ;  /* 0x000000c6c508723e */ /* 0x000fe400000000ff */
[----:B------:R-:W-:Y:S02]  /*24ed0*/  F2FP.PACK_AB R9, R201, R200 ;  /* 0x000000c8c909723e */ /* 0x000fe400000000ff */
[----:B------:R-:W-:Y:S01]  /*24ee0*/  F2FP.PACK_AB R10, R178, R196 ;  /* 0x000000c4b20a723e */ /* 0x000fe200000000ff */
[----:B-1----:R-:W-:-:S04]  /*24ef0*/  FFMA.FTZ R2, R218, R0, -R5 ;  /* 0x00000000da027223 */ /* 0x002fc80000010805 */
[----:B------:R1:W-:Y:S01]  /*24f00*/  MUFU.EX2 R161, R2 ;  /* 0x0000000200a17308 */ /* 0x0003e20000000800 */
[----:B------:R-:W-:Y:S02]  /*24f10*/  F2FP.PACK_AB R11, R176, R199 ;  /* 0x000000c7b00b723e */ /* 0x000fe400000000ff */
[----:B------:R-:W-:Y:S01]  /*24f20*/  MOV R216, R152 ;  /* 0x0000009800d87202 */ /* 0x000fe20000000f00 */
[----:B-1----:R-:W-:-:S04]  /*24f30*/  FFMA.FTZ R2, R96, R0, -R5 ;  /* 0x0000000060027223 */ /* 0x002fc80000010805 */
[----:B------:R1:W1:Y:S01]  /*24f40*/  MUFU.EX2 R158, R2 ;  /* 0x00000002009e7308 */ /* 0x0002620000000800 */
[----:B---3--:R-:W-:Y:S01]  /*24f50*/  HMMA.16816.F32 R48, R8, R28, R52 ;  /* 0x0000001c0830723c */ /* 0x008fe20000001834 */
[----:B------:R-:W-:Y:S01]  /*24f60*/  MOV R204, R160 ;  /* 0x000000a000cc7202 */ /* 0x000fe20000000f00 */
[----:B-1----:R-:W-:-:S05]  /*24f70*/  FFMA.FTZ R2, R217, R0, -R5 ;  /* 0x00000000d9027223 */ /* 0x002fca0000010805 */
[----:B------:R1:W-:Y:S01]  /*24f80*/  MUFU.EX2 R152, R2 ;  /* 0x0000000200987308 */ /* 0x0003e20000000800 */
[C---:B------:R-:W-:Y:S01]  /*24f90*/  HMMA.16816.F32 R52, R8.reuse, R30, R60 ;  /* 0x0000001e0834723c */ /* 0x040fe2000000183c */
[----:B------:R-:W3:Y:S07]  /*24fa0*/  LDSM.16.MT88.4 R28, [R181+0xc800] ;  /* 0x00c80000b51c783b */ /* 0x000eee0000004200 */
        /* <DEDUP_REMOVED lines=8> */
[----:B--2---:R-:W-:-:S06]  /*25030*/  FFMA.FTZ R2, R98, R0, -R3 ;  /* 0x0000000062027223 */ /* 0x004fcc0000010803 */
[C---:B------:R-:W-:Y:S01]  /*25040*/  HMMA.16816.F32 R32, R8.reuse, R12, R32 ;  /* 0x0000000c0820723c */ /* 0x040fe20000001820 */
[----:B------:R2:W1:Y:S07]  /*25050*/  MUFU.EX2 R151, R2 ;  /* 0x0000000200977308 */ /* 0x00046e0000000800 */
[----:B------:R-:W-:Y:S01]  /*25060*/  HMMA.16816.F32 R20, R8, R14, R20 ;  /* 0x0000000e0814723c */ /* 0x000fe20000001814 */
[----:B------:R-:W1:Y:S01]  /*25070*/  LDSM.16.MT88.4 R12, [R183+0xc800] ;  /* 0x00c80000b70c783b */ /* 0x000e620000004200 */
[----:B--2---:R-:W-:-:S04]  /*25080*/  FFMA.FTZ R2, R114, R0, -R3 ;  /* 0x0000000072027223 */ /* 0x004fc80000010803 */
[----:B------:R2:W-:Y:S02]  /*25090*/  MUFU.EX2 R149, R2 ;  /* 0x0000000200957308 */ /* 0x0005e40000000800 */
[----:B--2---:R-:W-:-:S06]  /*250a0*/  FFMA.FTZ R2, R99, R0, -R3 ;  /* 0x0000000063027223 */ /* 0x004fcc0000010803 */
[----:B------:R2:W-:Y:S02]  /*250b0*/  MUFU.EX2 R150, R2 ;  /* 0x0000000200967308 */ /* 0x0005e40000000800 */
[----:B--2---:R-:W-:-:S06]  /*250c0*/  FFMA.FTZ R2, R116, R0, -R3 ;  /* 0x0000000074027223 */ /* 0x004fcc0000010803 */
[----:B------:R2:W-:Y:S01]  /*250d0*/  MUFU.EX2 R148, R2 ;  /* 0x0000000200947308 */ /* 0x0005e20000000800 */
[----:B------:R-:W-:Y:S02]  /*250e0*/  F2FP.PACK_AB R8, R168, R169 ;  /* 0x000000a9a808723e */ /* 0x000fe400000000ff */
[----:B------:R-:W-:Y:S01]  /*250f0*/  F2FP.PACK_AB R9, R172, R171 ;  /* 0x000000abac09723e */ /* 0x000fe200000000ff */
[----:B--2---:R-:W-:-:S04]  /*25100*/  FFMA.FTZ R2, R220, R0, -R5 ;  /* 0x00000000dc027223 */ /* 0x004fc80000010805 */
[----:B------:R2:W-:Y:S01]  /*25110*/  MUFU.EX2 R147, R2 ;  /* 0x0000000200937308 */ /* 0x0005e20000000800 */
        /* <DEDUP_REMOVED lines=8> */
[C---:B-1----:R-:W-:Y:S08]  /*251a0*/  HMMA.16816.F32 R44, R8.reuse, R24, R44 ;  /* 0x00000018082c723c */ /* 0x042ff0000000182c */
[----:B------:R-:W-:Y:S01]  /*251b0*/  HMMA.16816.F32 R56, R8, R26, R56 ;  /* 0x0000001a0838723c */ /* 0x000fe20000001838 */
[----:B------:R-:W1:Y:S01]  /*251c0*/  LDSM.16.MT88.4 R24, [R184+0xd000] ;  /* 0x00d00000b818783b */ /* 0x000e620000004200 */
[----:B--2---:R-:W-:-:S06]  /*251d0*/  FFMA.FTZ R2, R101, R0, -R5 ;  /* 0x0000000065027223 */ /* 0x004fcc0000010805 */
[C---:B------:R-:W-:Y:S01]  /*251e0*/  HMMA.16816.F32 R48, R8.reuse, R16, R36 ;  /* 0x000000100830723c */ /* 0x040fe20000001824 */
[----:B------:R2:W3:Y:S07]  /*251f0*/  MUFU.EX2 R144, R2 ;  /* 0x0000000200907308 */ /* 0x0004ee0000000800 */
[C---:B------:R-:W-:Y:S01]  /*25200*/  HMMA.16816.F32 R68, R8.reuse, R18, R68 ;  /* 0x000000120844723c */ /* 0x040fe20000001844 */
[----:B------:R-:W1:Y:S07]  /*25210*/  LDSM.16.MT88.4 R16, [R182+0xd000] ;  /* 0x00d00000b610783b */ /* 0x000e6e0000004200 */
[----:B------:R-:W-:Y:S01]  /*25220*/  HMMA.16816.F32 R36, R8, R12, R32 ;  /* 0x0000000c0824723c */ /* 0x000fe20000001820 */
[----:B------:R-:W-:Y:S01]  /*25230*/  MOV R97, R141 ;  /* 0x0000008d00617202 */ /* 0x000fe20000000f00 */
[----:B------:R-:W-:Y:S01]  /*25240*/  LDSM.16.MT88.4 R32, [R181+0xd800] ;  /* 0x00d80000b520783b */ /* 0x000fe20000004200 */
[----:B--2---:R-:W-:-:S05]  /*25250*/  FFMA.FTZ R2, R102, R0, -R3 ;  /* 0x0000000066027223 */ /* 0x004fca0000010803 */
[----:B------:R-:W-:Y:S01]  /*25260*/  HMMA.16816.F32 R20, R8, R14, R20 ;  /* 0x0000000e0814723c */ /* 0x000fe20000001814 */
[----:B------:R-:W2:Y:S01]  /*25270*/  LDSM.16.MT88.4 R12, [R183+0xd000] ;  /* 0x00d00000b70c783b */ /* 0x000ea20000004200 */
[----:B------:R3:W1:Y:S01]  /*25280*/  MUFU.EX2 R143, R2 ;  /* 0x00000002008f7308 */ /* 0x0006620000000800 */
[----:B------:R-:W-:-:S05]  /*25290*/  MOV R72, R142 ;  /* 0x0000008e00487202 */ /* 0x000fca0000000f00 */
[----:B------:R-:W-:Y:S01]  /*252a0*/  HMMA.16816.F32 R52, R8, R30, R52 ;  /* 0x0000001e0834723c */ /* 0x000fe20000001834 */
[----:B------:R-:W1:Y:S01]  /*252b0*/  LDSM.16.MT88.4 R28, [R181+0xd000] ;  /* 0x00d00000b51c783b */ /* 0x000e620000004200 */
[----:B---3--:R-:W-:-:S04]  /*252c0*/  FFMA.FTZ R2, R223, R0, -R3 ;  /* 0x00000000df027223 */ /* 0x008fc80000010803 */
[----:B------:R3:W-:Y:S01]  /*252d0*/  MUFU.EX2 R141, R2 ;  /* 0x00000002008d7308 */ /* 0x0007e20000000800 */
[----:B------:R-:W-:Y:S01]  /*252e0*/  MOV R96, R140 ;  /* 0x0000008c00607202 */ /* 0x000fe20000000f00 */
[----:B---3--:R-:W-:-:S06]  /*252f0*/  FFMA.FTZ R2, R79, R0, -R3 ;  /* 0x000000004f027223 */ /* 0x008fcc0000010803 */
[----:B------:R3:W-:Y:S02]  /*25300*/  MUFU.EX2 R142, R2 ;  /* 0x00000002008e7308 */ /* 0x0007e40000000800 */
[----:B---3--:R-:W-:-:S06]  /*25310*/  FFMA.FTZ R2, R226, R0, -R3 ;  /* 0x00000000e2027223 */ /* 0x008fcc0000010803 */
[----:B------:R3:W-:Y:S01]  /*25320*/  MUFU.EX2 R140, R2 ;  /* 0x00000002008c7308 */ /* 0x0007e20000000800 */
[----:B------:R-:W-:Y:S02]  /*25330*/  MOV R226, R139 ;  /* 0x0000008b00e27202 */ /* 0x000fe40000000f00 */
[----:B------:R-:W-:Y:S01]  /*25340*/  MOV R84, R137 ;  /* 0x0000008900547202 */ /* 0x000fe20000000f00 */
[----:B---3--:R-:W-:-:S04]  /*25350*/  FFMA.FTZ R2, R231, R0, -R5 ;  /* 0x00000000e7027223 */ /* 0x008fc80000010805 */
[----:B------:R3:W-:Y:S01]  /*25360*/  MUFU.EX2 R139, R2 ;  /* 0x00000002008b7308 */ /* 0x0007e20000000800 */
[----:B------:R-:W-:Y:S02]  /*25370*/  MOV R231, R138 ;  /* 0x0000008a00e77202 */ /* 0x000fe40000000f00 */
[----:B------:R-:W-:Y:S02]  /*25380*/  F2FP.PACK_AB R8, R158, R161 ;  /* 0x000000a19e08723e */ /* 0x000fe400000000ff */
[----:B------:R-:W-:Y:S02]  /*25390*/  F2FP.PACK_AB R9, R163, R164 ;  /* 0x000000a4a309723e */ /* 0x000fe400000000ff */
[----:B------:R-:W-:Y:S01]  /*253a0*/  F2FP.PACK_AB R10, R160, R152 ;  /* 0x00000098a00a723e */ /* 0x000fe200000000ff */
[----:B---3--:R-:W-:-:S04]  /*253b0*/  FFMA.FTZ R2, R103, R0, -R5 ;  /* 0x0000000067027223 */ /* 0x008fc80000010805 */
[----:B------:R3:W1:Y:S01]  /*253c0*/  MUFU.EX2 R138, R2 ;  /* 0x00000002008a7308 */ /* 0x0006620000000800 */
[----:B------:R-:W-:Y:S02]  /*253d0*/  F2FP.PACK_AB R11, R151, R162 ;  /* 0x000000a2970b723e */ /* 0x000fe400000000ff */
[----:B------:R-:W-:Y:S01]  /*253e0*/  MOV R210, R136 ;  /* 0x0000008800d27202 */ /* 0x000fe20000000f00 */
[----:B---3--:R-:W-:-:S04]  /*253f0*/  FFMA.FTZ R2, R230, R0, -R5 ;  /* 0x00000000e6027223 */ /* 0x008fc80000010805 */
[----:B------:R3:W-:Y:S01]  /*25400*/  MUFU.EX2 R137, R2 ;  /* 0x0000000200897308 */ /* 0x0007e20000000800 */
[----:B-1----:R-:W-:Y:S01]  /*25410*/  HMMA.16816.F32 R44, R8, R24, R44 ;  /* 0x00000018082c723c */ /* 0x002fe2000000182c */
[----:B------:R-:W-:-:S07]  /*25420*/  MOV R218, R135 ;  /* 0x0000008700da7202 */ /* 0x000fce0000000f00 */
[----:B------:R-:W-:Y:S01]  /*25430*/  HMMA.16816.F32 R56, R8, R26, R56 ;  /* 0x0000001a0838723c */ /* 0x000fe20000001838 */
[----:B---3--:R-:W-:-:S07]  /*25440*/  FFMA.FTZ R2, R104, R0, -R5 ;  /* 0x0000000068027223 */ /* 0x008fce0000010805 */
[C---:B------:R-:W-:Y:S01]  /*25450*/  HMMA.16816.F32 R48, R8.reuse, R16, R48 ;  /* 0x000000100830723c */ /* 0x040fe20000001830 */
[----:B------:R1:W3:Y:S07]  /*25460*/  MUFU.EX2 R136, R2 ;  /* 0x0000000200887308 */ /* 0x0002ee0000000800 */
[----:B------:R-:W-:Y:S01]  /*25470*/  HMMA.16816.F32 R68, R8, R18, R68 ;  /* 0x000000120844723c */ /* 0x000fe20000001844 */
[----:B------:R-:W3:Y:S01]  /*25480*/  LDSM.16.MT88.4 R16, [R182+0xd800] ;  /* 0x00d80000b610783b */ /* 0x000ee20000004200 */
[----:B------:R-:W-:-:S06]  /*25490*/  MOV R223, R132 ;  /* 0x0000008400df7202 */ /* 0x000fcc0000000f00 */
[----:B--2---:R-:W-:Y:S01]  /*254a0*/  HMMA.16816.F32 R24, R8, R12, R36 ;  /* 0x0000000c0818723c */ /* 0x004fe20000001824 */
[----:B------:R-:W-:Y:S01]  /*254b0*/  MOV R219, R134 ;  /* 0x0000008600db7202 */ /* 0x000fe20000000f00 */
[----:B------:R-:W-:Y:S01]  /*254c0*/  LDSM.16.MT88.4 R36, [R184+0xe000] ;  /* 0x00e00000b824783b */ /* 0x000fe20000004200 */
[----:B-1----:R-:W-:-:S05]  /*254d0*/  FFMA.FTZ R2, R93, R0, -R3 ;  /* 0x000000005d027223 */ /* 0x002fca0000010803 */
[----:B------:R-:W-:Y:S01]  /*254e0*/  HMMA.16816.F32 R20, R8, R14, R20 ;  /* 0x0000000e0814723c */ /* 0x000fe20000001814 */
[----:B------:R-:W1:Y:S01]  /*254f0*/  LDSM.16.MT88.4 R12, [R183+0xd800] ;  /* 0x00d80000b70c783b */ /* 0x000e620000004200 */
[----:B------:R2:W1:Y:S01]  /*25500*/  MUFU.EX2 R135, R2 ;  /* 0x0000000200877308 */ /* 0x0004620000000800 */
[----:B------:R-:W-:-:S05]  /*25510*/  MOV R82, R133 ;  /* 0x0000008500527202 */ /* 0x000fca0000000f00 */
[----:B------:R-:W-:Y:S01]  /*25520*/  HMMA.16816.F32 R40, R8, R28, R40 ;  /* 0x0000001c0828723c */ /* 0x000fe20000001828 */
[----:B--2---:R-:W-:-:S04]  /*25530*/  FFMA.FTZ R2, R229, R0, -R3 ;  /* 0x00000000e5027223 */ /* 0x004fc80000010803 */
[----:B------:R2:W-:Y:S03]  /*25540*/  MUFU.EX2 R132, R2 ;  /* 0x0000000200847308 */ /* 0x0005e60000000800 */
        /* <DEDUP_REMOVED lines=8> */
[----:B----4-:R-:W-:Y:S02]  /*255d0*/  F2FP.PACK_AB R8, R146, R147 ;  /* 0x000000939208723e */ /* 0x010fe400000000ff */
[----:B------:R-:W-:Y:S01]  /*255e0*/  F2FP.PACK_AB R9, R150, R149 ;  /* 0x000000959609723e */ /* 0x000fe200000000ff */
[----:B--2---:R-:W-:-:S04]  /*255f0*/  FFMA.FTZ R2, R234, R0, -R5 ;  /* 0x00000000ea027223 */ /* 0x004fc80000010805 */
[----:B------:R2:W-:Y:S01]  /*25600*/  MUFU.EX2 R131, R2 ;  /* 0x0000000200837308 */ /* 0x0005e20000000800 */
[----:B------:R-:W-:Y:S02]  /*25610*/  F2FP.PACK_AB R10, R144, R145 ;  /* 0x00000091900a723e */ /* 0x000fe400000000ff */
[----:B------:R-:W-:Y:S02]  /*25620*/  F2FP.PACK_AB R11, R143, R148 ;  /* 0x000000948f0b723e */ /* 0x000fe400000000ff */
[----:B------:R-:W-:Y:S01]  /*25630*/  MOV R79, R128 ;  /* 0x00000080004f7202 */ /* 0x000fe20000000f00 */
[----:B--2---:R-:W-:-:S04]  /*25640*/  FFMA.FTZ R2, R95, R0, -R5 ;  /* 0x000000005f027223 */ /* 0x004fc80000010805 */
[----:B------:R2:W4:Y:S01]  /*25650*/  MUFU.EX2 R130, R2 ;  /* 0x0000000200827308 */ /* 0x0005220000000800 */
[----:B------:R-:W-:Y:S01]  /*25660*/  MOV R220, R126 ;  /* 0x0000007e00dc7202 */ /* 0x000fe20000000f00 */
[----:B------:R-:W-:Y:S01]  /*25670*/  HMMA.16816.F32 R40, R8, R32, R40 ;  /* 0x000000200828723c */ /* 0x000fe20000001828 */
[----:B------:R-:W-:Y:S01]  /*25680*/  MOV R89, R124 ;  /* 0x0000007c00597202 */ /* 0x000fe20000000f00 */
[----:B--2---:R-:W-:-:S04]  /*25690*/  FFMA.FTZ R2, R235, R0, -R5 ;  /* 0x00000000eb027223 */ /* 0x004fc80000010805 */
[----:B------:R2:W-:Y:S02]  /*256a0*/  MUFU.EX2 R128, R2 ;  /* 0x0000000200807308 */ /* 0x0005e40000000800 */
[C---:B------:R-:W-:Y:S01]  /*256b0*/  HMMA.16816.F32 R52, R8.reuse, R34, R52 ;  /* 0x000000220834723c */ /* 0x040fe20000001834 */
[----:B------:R-:W4:Y:S07]  /*256c0*/  LDSM.16.MT88.4 R32, [R181+0xe000] ;  /* 0x00e00000b520783b */ /* 0x000f2e0000004200 */
[----:B---3--:R-:W-:Y:S01]  /*256d0*/  HMMA.16816.F32 R48, R8, R16, R48 ;  /* 0x000000100830723c */ /* 0x008fe20000001830 */
[----:B--2---:R-:W-:-:S07]  /*256e0*/  FFMA.FTZ R2, R87, R0, -R5 ;  /* 0x0000000057027223 */ /* 0x004fce0000010805 */
[C---:B------:R-:W-:Y:S01]  /*256f0*/  HMMA.16816.F32 R68, R8.reuse, R18, R68 ;  /* 0x000000120844723c */ /* 0x040fe20000001844 */
[----:B------:R-:W2:Y:S01]  /*25700*/  LDSM.16.MT88.4 R16, [R182+0xe000] ;  /* 0x00e00000b610783b */ /* 0x000ea20000004200 */
[----:B------:R3:W2:Y:S06]  /*25710*/  MUFU.EX2 R126, R2 ;  /* 0x00000002007e7308 */ /* 0x0006ac0000000800 */
[C---:B-1----:R-:W-:Y:S08]  /*25720*/  HMMA.16816.F32 R24, R8.reuse, R12, R24 ;  /* 0x0000000c0818723c */ /* 0x042ff00000001818 */
[----:B------:R-:W-:Y:S01]  /*25730*/  HMMA.16816.F32 R20, R8, R14, R20 ;  /* 0x0000000e0814723c */ /* 0x000fe20000001814 */
[----:B------:R-:W1:Y:S01]  /*25740*/  LDSM.16.MT88.4 R12, [R183+0xe000] ;  /* 0x00e00000b70c783b */ /* 0x000e620000004200 */
        /* <DEDUP_REMOVED lines=8> */
[----:B---3--:R-:W-:-:S05]  /*257d0*/  FFMA.FTZ R2, R83, R0, -R3 ;  /* 0x0000000053027223 */ /* 0x008fca0000010803 */
        /* <DEDUP_REMOVED lines=16> */
[----:B------:R-:W-:Y:S01]  /*258e0*/  HMMA.16816.F32 R52, R8, R36, R44 ;  /* 0x000000240834723c */ /* 0x000fe2000000182c */
[----:B------:R-:W4:Y:S01]  /*258f0*/  LDSM.16.MT88.4 R44, [R184+0xe800] ;  /* 0x00e80000b82c783b */ /* 0x000f220000004200 */
[----:B---3--:R-:W-:-:S06]  /*25900*/  FFMA.FTZ R2, R106, R0, -R5 ;  /* 0x000000006a027223 */ /* 0x008fcc0000010805 */
[C---:B------:R-:W-:Y:S01]  /*25910*/  HMMA.16816.F32 R60, R8.reuse, R38, R56 ;  /* 0x00000026083c723c */ /* 0x040fe20000001838 */
[----:B------:R3:W1:Y:S07]  /*25920*/  MUFU.EX2 R108, R2 ;  /* 0x00000002006c7308 */ /* 0x00066e0000000800 */
[C---:B--2---:R-:W-:Y:S08]  /*25930*/  HMMA.16816.F32 R56, R8.reuse, R16, R48 ;  /* 0x000000100838723c */ /* 0x044ff00000001830 */
[----:B------:R-:W-:Y:S01]  /*25940*/  HMMA.16816.F32 R68, R8, R18, R68 ;  /* 0x000000120844723c */ /* 0x000fe20000001844 */
[----:B------:R-:W2:Y:S01]  /*25950*/  LDSM.16.MT88.4 R16, [R182+0xe800] ;  /* 0x00e80000b610783b */ /* 0x000ea20000004200 */
[----:B---3--:R-:W-:-:S04]  /*25960*/  FFMA.FTZ R2, R73, R0, -R3 ;  /* 0x0000000049027223 */ /* 0x008fc80000010803 */
[----:B------:R3:W2:Y:S02]  /*25970*/  MUFU.EX2 R106, R2 ;  /* 0x00000002006a7308 */ /* 0x0006a40000000800 */
[C---:B-1----:R-:W-:Y:S01]  /*25980*/  HMMA.16816.F32 R48, R8.reuse, R12, R24 ;  /* 0x0000000c0830723c */ /* 0x042fe20000001818 */
[----:B------:R-:W-:Y:S07]  /*25990*/  LDSM.16.MT88.4 R24, [R181+0xf000] ;  /* 0x00f00000b518783b */ /* 0x000fee0000004200 */
[----:B------:R-:W-:Y:S01]  /*259a0*/  HMMA.16816.F32 R20, R8, R14, R20 ;  /* 0x0000000e0814723c */ /* 0x000fe20000001814 */
[----:B------:R-:W1:Y:S01]  /*259b0*/  LDSM.16.MT88.4 R12, [R183+0xe800] ;  /* 0x00e80000b70c783b */ /* 0x000e620000004200 */
[----:B---3--:R-:W-:-:S04]  /*259c0*/  FFMA.FTZ R2, R238, R0, -R3 ;  /* 0x00000000ee027223 */ /* 0x008fc80000010803 */
[----:B------:R3:W-:Y:S02]  /*259d0*/  MUFU.EX2 R103, R2 ;  /* 0x0000000200677308 */ /* 0x0007e40000000800 */
[----:B---3--:R-:W-:-:S06]  /*259e0*/  FFMA.FTZ R2, R75, R0, -R3 ;  /* 0x000000004b027223 */ /* 0x008fcc0000010803 */
[----:B------:R3:W-:Y:S02]  /*259f0*/  MUFU.EX2 R105, R2 ;  /* 0x0000000200697308 */ /* 0x0007e40000000800 */
[----:B---3--:R-:W-:-:S06]  /*25a00*/  FFMA.FTZ R2, R240, R0, -R3 ;  /* 0x00000000f0027223 */ /* 0x008fcc0000010803 */
[----:B------:R3:W-:Y:S02]  /*25a10*/  MUFU.EX2 R104, R2 ;  /* 0x0000000200687308 */ /* 0x0007e40000000800 */
[----:B---3--:R-:W-:-:S06]  /*25a20*/  FFMA.FTZ R2, R241, R0, -R5 ;  /* 0x00000000f1027223 */ /* 0x008fcc0000010805 */
[----:B------:R3:W-:Y:S01]  /*25a30*/  MUFU.EX2 R102, R2 ;  /* 0x0000000200667308 */ /* 0x0007e20000000800 */
        /* <DEDUP_REMOVED lines=9> */
[----:B----4-:R-:W-:Y:S01]  /*25ad0*/  HMMA.16816.F32 R28, R8, R32, R28 ;  /* 0x00000020081c723c */ /* 0x010fe2000000181c */
[----:B------:R-:W-:Y:S01]  /*25ae0*/  MOV R86, R67 ;  /* 0x0000004300567202 */ /* 0x000fe20000000f00 */
[----:B------:R-:W-:Y:S02]  /*25af0*/  FFMA.FTZ R4, R230, R4, R7 ;  /* 0x00000004e6047223 */ /* 0x000fe40000010007 */
[----:B---3--:R-:W-:-:S04]  /*25b00*/  FFMA.FTZ R2, R109, R0, -R5 ;  /* 0x000000006d027223 */ /* 0x008fc80000010805 */
[----:B------:R3:W4:Y:S01]  /*25b10*/  MUFU.EX2 R99, R2 ;  /* 0x0000000200637308 */ /* 0x0007220000000800 */
[----:B------:R-:W-:Y:S01]  /*25b20*/  HMMA.16816.F32 R40, R8, R34, R40 ;  /* 0x000000220828723c */ /* 0x000fe20000001828 */
[----:B------:R-:W4:Y:S01]  /*25b30*/  LDSM.16.MT88.4 R32, [R184+0xf000] ;  /* 0x00f00000b820783b */ /* 0x000f220000004200 */
[----:B------:R-:W-:-:S06]  /*25b40*/  MOV R230, R96 ;  /* 0x0000006000e67202 */ /* 0x000fcc0000000f00 */
[----:B------:R-:W-:Y:S01]  /*25b50*/  HMMA.16816.F32 R36, R8, R44, R52 ;  /* 0x0000002c0824723c */ /* 0x000fe20000001834 */
[----:B---3--:R-:W-:-:S07]  /*25b60*/  FFMA.FTZ R2, R111, R0, -R3 ;  /* 0x000000006f027223 */ /* 0x008fce0000010803 */
[C---:B--2---:R-:W-:Y:S01]  /*25b70*/  HMMA.16816.F32 R52, R8.reuse, R16, R56 ;  /* 0x000000100834723c */ /* 0x044fe20000001838 */
[----:B------:R2:W3:Y:S07]  /*25b80*/  MUFU.EX2 R98, R2 ;  /* 0x0000000200627308 */ /* 0x0004ee0000000800 */
[C---:B-1----:R-:W-:Y:S08]  /*25b90*/  HMMA.16816.F32 R64, R8.reuse, R12, R48 ;  /* 0x0000000c0840723c */ /* 0x042ff00000001830 */
[----:B------:R-:W-:Y:S01]  /*25ba0*/  HMMA.16816.F32 R56, R8, R14, R20 ;  /* 0x0000000e0838723c */ /* 0x000fe20000001814 */
[----:B------:R-:W1:Y:S01]  /*25bb0*/  LDSM.16.MT88.4 R12, [R183+0xf000] ;  /* 0x00f00000b70c783b */ /* 0x000e620000004200 */
[----:B--2---:R-:W-:Y:S01]  /*25bc0*/  FFMA.FTZ R2, R243, R0, -R3 ;  /* 0x00000000f3027223 */ /* 0x004fe20000010803 */
[----:B------:R-:W-:-:S02]  /*25bd0*/  MOV R229, R97 ;  /* 0x0000006100e57202 */ /* 0x000fc40000000f00 */
[----:B------:R-:W-:Y:S01]  /*25be0*/  LDSM.16.MT88.4 R20, [R184+0xf800] ;  /* 0x00f80000b814783b */ /* 0x000fe20000004200 */
[----:B------:R2:W-:Y:S02]  /*25bf0*/  MUFU.EX2 R96, R2 ;  /* 0x0000000200607308 */ /* 0x0005e40000000800 */
[----:B------:R-:W-:Y:S01]  /*25c00*/  HMMA.16816.F32 R68, R8, R18, R68 ;  /* 0x000000120844723c */ /* 0x000fe20000001844 */
[----:B------:R-:W1:Y:S01]  /*25c10*/  LDSM.16.MT88.4 R16, [R182+0xf000] ;  /* 0x00f00000b610783b */ /* 0x000e620000004200 */
[----:B------:R-:W-:Y:S01]  /*25c20*/  MOV R232, R94 ;  /* 0x0000005e00e87202 */ /* 0x000fe20000000f00 */
[----:B--2---:R-:W-:-:S04]  /*25c30*/  FFMA.FTZ R2, R113, R0, -R3 ;  /* 0x0000000071027223 */ /* 0x004fc80000010803 */
[----:B------:R2:W-:Y:S01]  /*25c40*/  MUFU.EX2 R97, R2 ;  /* 0x0000000200617308 */ /* 0x0005e20000000800 */
[----:B------:R-:W-:Y:S07]  /*25c50*/  HMMA.16816.F32 R60, R8, R46, R60 ;  /* 0x0000002e083c723c */ /* 0x000fee000000183c */
[----:B------:R-:W-:Y:S01]  /*25c60*/  F2FP.PACK_AB R8, R114, R112 ;  /* 0x000000707208723e */ /* 0x000fe200000000ff */
[----:B--2---:R-:W-:-:S04]  /*25c70*/  FFMA.FTZ R2, R244, R0, -R3 ;  /* 0x00000000f4027223 */ /* 0x004fc80000010803 */
[----:B------:R2:W-:Y:S01]  /*25c80*/  MUFU.EX2 R95, R2 ;  /* 0x00000002005f7308 */ /* 0x0005e20000000800 */
[----:B------:R-:W-:Y:S02]  /*25c90*/  F2FP.PACK_AB R9, R120, R116 ;  /* 0x000000747809723e */ /* 0x000fe400000000ff */
[----:B------:R-:W-:Y:S02]  /*25ca0*/  F2FP.PACK_AB R10, R108, R110 ;  /* 0x0000006e6c0a723e */ /* 0x000fe400000000ff */
[----:B------:R-:W-:Y:S01]  /*25cb0*/  F2FP.PACK_AB R11, R106, R122 ;  /* 0x0000007a6a0b723e */ /* 0x000fe200000000ff */
[----:B--2---:R-:W-:-:S04]  /*25cc0*/  FFMA.FTZ R2, R245, R0, -R5 ;  /* 0x00000000f5027223 */ /* 0x004fc80000010805 */
[----:B------:R2:W-:Y:S02]  /*25cd0*/  MUFU.EX2 R94, R2 ;  /* 0x00000002005e7308 */ /* 0x0005e40000000800 */
[C---:B------:R-:W-:Y:S01]  /*25ce0*/  HMMA.16816.F32 R48, R8.reuse, R24, R28 ;  /* 0x000000180830723c */ /* 0x040fe2000000181c */
[----:B------:R-:W-:Y:S01]  /*25cf0*/  MOV R234, R92 ;  /* 0x0000005c00ea7202 */ /* 0x000fe20000000f00 */
[----:B------:R-:W-:Y:S06]  /*25d00*/  LDSM.16.MT88.4 R28, [R182+0xf800] ;  /* 0x00f80000b61c783b */ /* 0x000fec0000004200 */
[----:B------:R-:W-:Y:S01]  /*25d10*/  HMMA.16816.F32 R44, R8, R26, R40 ;  /* 0x0000001a082c723c */ /* 0x000fe20000001828 */
[----:B------:R-:W1:Y:S01]  /*25d20*/  LDSM.16.MT88.4 R24, [R181+0xf800] ;  /* 0x00f80000b518783b */ /* 0x000e620000004200 */
[----:B--2---:R-:W-:-:S04]  /*25d30*/  FFMA.FTZ R2, R115, R0, -R5 ;  /* 0x0000000073027223 */ /* 0x004fc80000010805 */
[----:B------:R2:W1:Y:S01]  /*25d40*/  MUFU.EX2 R93, R2 ;  /* 0x00000002005d7308 */ /* 0x0004620000000800 */
[----:B------:R-:W-:Y:S02]  /*25d50*/  MOV R85, R91 ;  /* 0x0000005b00557202 */ /* 0x000fe40000000f00 */
[----:B------:R-:W-:Y:S01]  /*25d60*/  MOV R235, R90 ;  /* 0x0000005a00eb7202 */ /* 0x000fe20000000f00 */
[----:B--2---:R-:W-:-:S04]  /*25d70*/  FFMA.FTZ R2, R246, R0, -R5 ;  /* 0x00000000f6027223 */ /* 0x004fc80000010805 */
[----:B------:R2:W-:Y:S01]  /*25d80*/  MUFU.EX2 R92, R2 ;  /* 0x00000002005c7308 */ /* 0x0005e20000000800 */
[----:B----4-:R-:W-:Y:S01]  /*25d90*/  HMMA.16816.F32 R36, R8, R32, R36 ;  /* 0x000000200824723c */ /* 0x010fe20000001824 */
[----:B--2---:R-:W-:-:S06]  /*25da0*/  FFMA.FTZ R2, R117, R0, -R5 ;  /* 0x0000000075027223 */ /* 0x004fcc0000010805 */
[----:B------:R2:W4:Y:S01]  /*25db0*/  MUFU.EX2 R91, R2 ;  /* 0x00000002005b7308 */ /* 0x0005220000000800 */
[C---:B------:R-:W-:Y:S08]  /*25dc0*/  HMMA.16816.F32 R32, R8.reuse, R34, R60 ;  /* 0x000000220820723c */ /* 0x040ff0000000183c */
[----:B-1----:R-:W-:Y:S01]  /*25dd0*/  HMMA.16816.F32 R64, R8, R12, R64 ;  /* 0x0000000c0840723c */ /* 0x002fe20000001840 */
[----:B--2---:R-:W-:-:S07]  /*25de0*/  FFMA.FTZ R2, R118, R0, -R3 ;  /* 0x0000000076027223 */ /* 0x004fce0000010803 */
[C---:B------:R-:W-:Y:S01]  /*25df0*/  HMMA.16816.F32 R60, R8.reuse, R14, R56 ;  /* 0x0000000e083c723c */ /* 0x040fe20000001838 */
[----:B------:R-:W1:Y:S01]  /*25e00*/  LDSM.16.MT88.4 R12, [R183+0xf800] ;  /* 0x00f80000b70c783b */ /* 0x000e620000004200 */
[----:B------:R2:W1:Y:S06]  /*25e10*/  MUFU.EX2 R90, R2 ;  /* 0x00000002005a7308 */ /* 0x00046c0000000800 */
[----:B------:R-:W-:Y:S01]  /*25e20*/  HMMA.16816.F32 R40, R8, R16, R52 ;  /* 0x000000100828723c */ /* 0x000fe20000001834 */
[----:B--2---:R-:W-:Y:S01]  /*25e30*/  FFMA.FTZ R2, R234, R6, R235 ;  /* 0x00000006ea027223 */ /* 0x004fe200000100eb */
[----:B------:R-:W-:-:S03]  /*25e40*/  MOV R234, R223 ;  /* 0x000000df00ea7202 */ /* 0x000fc60000000f00 */
[----:B------:R-:W-:Y:S02]  /*25e50*/  FADD.FTZ R7, R85, R2 ;  /* 0x0000000255077221 */ /* 0x000fe40000010000 */
[-CC-:B------:R-:W-:Y:S01]  /*25e60*/  FFMA.FTZ R2, R119, R0.reuse, -R3.reuse ;  /* 0x0000000077027223 */ /* 0x180fe20000010803 */
[----:B------:R-:W-:Y:S01]  /*25e70*/  MOV R223, R89 ;  /* 0x0000005900df7202 */ /* 0x000fe20000000f00 */
[----:B------:R-:W-:Y:S01]  /*25e80*/  HMMA.16816.F32 R52, R8, R18, R68 ;  /* 0x000000120834723c */ /* 0x000fe20000001844 */
[----:B------:R-:W2:Y:S01]  /*25e90*/  LDSM.16.MT88.4 R16, [R181+0x10000] ;  /* 0x01000000b510783b */ /* 0x000ea20000004200 */
[----:B------:R1:W-:Y:S01]  /*25ea0*/  MUFU.EX2 R89, R2 ;  /* 0x0000000200597308 */ /* 0x0003e20000000800 */
[----:B------:R-:W-:Y:S01]  /*25eb0*/  FADD.FTZ R6, R232, R4 ;  /* 0x00000004e8067221 */ /* 0x000fe20000010000 */
[----:B------:R-:W-:Y:S01]  /*25ec0*/  MOV R235, R231 ;  /* 0x000000e700eb7202 */ /* 0x000fe20000000f00 */
[----:B------:R-:W-:Y:S01]  /*25ed0*/  FFMA.FTZ R4, R247, R0, -R3 ;  /* 0x00000000f7047223 */ /* 0x000fe20000010803 */
[----:B------:R-:W-:-:S02]  /*25ee0*/  MOV R231, R226 ;  /* 0x000000e200e77202 */ /* 0x000fc40000000f00 */
[----:B------:R-:W-:Y:S02]  /*25ef0*/  MOV R226, R79 ;  /* 0x0000004f00e27202 */ /* 0x000fe40000000f00 */
[----:B------:R-:W-:Y:S01]  /*25f00*/  MOV R79, R219 ;  /* 0x000000db004f7202 */ /* 0x000fe20000000f00 */
[----:B-1----:R-:W-:Y:S01]  /*25f10*/  FFMA.FTZ R2, R248, R0, -R3 ;  /* 0x00000000f8027223 */ /* 0x002fe20000010803 */
[----:B------:R-:W-:-:S03]  /*25f20*/  MOV R232, R220 ;  /* 0x000000dc00e87202 */ /* 0x000fc60000000f00 */
[----:B------:R1:W-:Y:S01]  /*25f30*/  MUFU.EX2 R87, R2 ;  /* 0x0000000200577308 */ /* 0x0003e20000000800 */
[----:B------:R-:W-:Y:S02]  /*25f40*/  MOV R219, R88 ;  /* 0x0000005800db7202 */ /* 0x000fe40000000f00 */
[----:B------:R-:W-:Y:S02]  /*25f50*/  MOV R220, R86 ;  /* 0x0000005600dc7202 */ /* 0x000fe40000000f00 */
[----:B------:R-:W-:Y:S02]  /*25f60*/  F2FP.PACK_AB R8, R101, R102 ;  /* 0x000000666508723e */ /* 0x000fe400000000ff */
[----:B------:R-:W-:Y:S01]  /*25f70*/  F2FP.PACK_AB R9, R105, R103 ;  /* 0x000000676909723e */ /* 0x000fe200000000ff */
[----:B------:R2:W-:Y:S01]  /*25f80*/  MUFU.EX2 R88, R4 ;  /* 0x0000000400587308 */ /* 0x0005e20000000800 */
[----:B------:R-:W-:Y:S02]  /*25f90*/  F2FP.PACK_AB R10, R99, R100 ;  /* 0x00000064630a723e */ /* 0x000fe400000000ff */
[----:B---3--:R-:W-:Y:S01]  /*25fa0*/  F2FP.PACK_AB R11, R98, R104 ;  /* 0x00000068620b723e */ /* 0x008fe200000000ff */
[----:B-1----:R-:W-:-:S04]  /*25fb0*/  FFMA.FTZ R2, R249, R0, -R5 ;  /* 0x00000000f9027223 */ /* 0x002fc80000010805 */
[----:B------:R1:W-:Y:S01]  /*25fc0*/  MUFU.EX2 R86, R2 ;  /* 0x0000000200567308 */ /* 0x0003e20000000800 */
[----:B--2---:R-:W-:Y:S02]  /*25fd0*/  FADD.FTZ R4, R235, R6 ;  /* 0x00000006eb047221 */ /* 0x004fe40000010000 */
[----:B------:R-:W-:Y:S01]  /*25fe0*/  FADD.FTZ R6, R234, R7 ;  /* 0x00000007ea067221 */ /* 0x000fe20000010000 */
[----:B------:R-:W-:Y:S01]  /*25ff0*/  HMMA.16816.F32 R68, R8, R24, R48 ;  /* 0x000000180844723c */ /* 0x000fe20000001830 */
[----:B------:R-:W-:Y:S02]  /*26000*/  FADD.FTZ R4, R232, R4 ;  /* 0x00000004e8047221 */ /* 0x000fe40000010000 */
[----:B------:R-:W-:Y:S01]  /*26010*/  FADD.FTZ R6, R220, R6 ;  /* 0x00000006dc067221 */ /* 0x000fe20000010000 */
[----:B------:R-:W-:Y:S01]  /*26020*/  MOV R220, R217 ;  /* 0x000000d900dc7202 */ /* 0x000fe20000000f00 */
[----:B-1----:R-:W-:-:S03]  /*26030*/  FFMA.FTZ R2, R121, R0, -R5 ;  /* 0x0000000079027223 */ /* 0x002fc60000010805 */
[----:B------:R-:W-:Y:S01]  /*26040*/  HMMA.16816.F32 R56, R8, R26, R44 ;  /* 0x0000001a0838723c */ /* 0x000fe2000000182c */
[----:B------:R-:W-:Y:S01]  /*26050*/  MOV R217, R218 ;  /* 0x000000da00d97202 */ /* 0x000fe20000000f00 */
[----:B------:R1:W2:Y:S01]  /*26060*/  MUFU.EX2 R85, R2 ;  /* 0x0000000200557308 */ /* 0x0002a20000000800 */
[----:B------:R-:W-:Y:S02]  /*26070*/  MOV R218, R210 ;  /* 0x000000d200da7202 */ /* 0x000fe40000000f00 */
[----:B------:R-:W-:Y:S01]  /*26080*/  MOV R210, R84 ;  /* 0x0000005400d27202 */ /* 0x000fe20000000f00 */
[----:B------:R-:W-:Y:S02]  /*26090*/  FADD.FTZ R6, R72, R6 ;  /* 0x0000000648067221 */ /* 0x000fe40000010000 */
[----:B-1----:R-:W-:-:S04]  /*260a0*/  FFMA.FTZ R2, R250, R0, -R5 ;  /* 0x00000000fa027223 */ /* 0x002fc80000010805 */
[----:B------:R1:W-:Y:S01]  /*260b0*/  MUFU.EX2 R84, R2 ;  /* 0x0000000200547308 */ /* 0x0003e20000000800 */
[----:B------:R-:W-:Y:S01]  /*260c0*/  FADD.FTZ R6, R230, R6 ;  /* 0x00000006e6067221 */ /* 0x000fe20000010000 */
[----:B------:R-:W-:Y:S01]  /*260d0*/  HMMA.16816.F32 R44, R8, R20, R36 ;  /* 0x00000014082c723c */ /* 0x000fe20000001824 */
[----:B-1----:R-:W-:Y:S02]  /*260e0*/  FADD.FTZ R2, R74, R4 ;  /* 0x000000044a027221 */ /* 0x002fe40000010000 */
[----:B------:R-:W-:Y:S02]  /*260f0*/  FFMA.FTZ R4, R123, R0, -R5 ;  /* 0x000000007b047223 */ /* 0x000fe40000010805 */
[----:B------:R-:W-:-:S03]  /*26100*/  FADD.FTZ R2, R229, R2 ;  /* 0x00000002e5027221 */ /* 0x000fc60000010000 */
[----:B------:R-:W-:Y:S01]  /*26110*/  HMMA.16816.F32 R24, R8, R28, R40 ;  /* 0x0000001c0818723c */ /* 0x000fe20000001828 */
[----:B------:R1:W3:Y:S01]  /*26120*/  MUFU.EX2 R83, R4 ;  /* 0x0000000400537308 */ /* 0x0002e20000000800 */
[----:B------:R-:W-:-:S04]  /*26130*/  FADD.FTZ R2, R231, R2 ;  /* 0x00000002e7027221 */ /* 0x000fc80000010000 */
[----:B------:R-:W-:Y:S02]  /*26140*/  FADD.FTZ R2, R79, R2 ;  /* 0x000000024f027221 */ /* 0x000fe40000010000 */
[----:B------:R-:W-:Y:S01]  /*26150*/  HMMA.16816.F32 R32, R8, R22, R32 ;  /* 0x000000160820723c */ /* 0x000fe20000001820 */
[----:B------:R-:W-:Y:S01]  /*26160*/  LDSM.16.MT88.4 R20, [R184+0x10000] ;  /* 0x01000000b814783b */ /* 0x000fe20000004200 */
[----:B------:R-:W-:-:S06]  /*26170*/  FADD.FTZ R2, R223, R2 ;  /* 0x00000002df027221 */ /* 0x000fcc0000010000 */
[----:B------:R-:W-:Y:S01]  /*26180*/  HMMA.16816.F32 R36, R8, R30, R52 ;  /* 0x0000001e0824723c */ /* 0x000fe20000001834 */
[----:B-1----:R-:W-:Y:S01]  /*26190*/  FADD.FTZ R4, R226, R6 ;  /* 0x00000006e2047221 */ /* 0x002fe20000010000 */
[----:B------:R-:W-:Y:S03]  /*261a0*/  LDSM.16.MT88.4 R28, [R181+0x10800] ;  /* 0x01080000b51c783b */ /* 0x000fe60000004200 */
[----:B------:R-:W-:-:S03]  /*261b0*/  FADD.FTZ R4, R82, R4 ;  /* 0x0000000452047221 */ /* 0x000fc60000010000 */
[----:B------:R-:W-:Y:S01]  /*261c0*/  HMMA.16816.F32 R48, R8, R12, R64 ;  /* 0x0000000c0830723c */ /* 0x000fe20000001840 */
[----:B------:R-:W-:-:S07]  /*261d0*/  FFMA.FTZ R6, R125, R0, -R3 ;  /* 0x000000007d067223 */ /* 0x000fce0000010803 */
[----:B------:R-:W-:Y:S01]  /*261e0*/  HMMA.16816.F32 R40, R8, R14, R60 ;  /* 0x0000000e0828723c */ /* 0x000fe2000000183c */
[----:B------:R-:W-:Y:S01]  /*261f0*/  FADD.FTZ R4, R219, R4 ;  /* 0x00000004db047221 */ /* 0x000fe20000010000 */
[----:B------:R-:W1:Y:S05]  /*26200*/  LDSM.16.MT88.4 R12, [R182+0x10000] ;  /* 0x01000000b60c783b */ /* 0x000e6a0000004200 */
[----:B------:R-:W-:Y:S02]  /*26210*/  F2FP.PACK_AB R8, R93, R94 ;  /* 0x0000005e5d08723e */ /* 0x000fe400000000ff */
[----:B------:R-:W-:Y:S02]  /*26220*/  F2FP.PACK_AB R9, R97, R96 ;  /* 0x000000606109723e */ /* 0x000fe400000000ff */
[----:B----4-:R-:W-:-:S02]  /*26230*/  F2FP.PACK_AB R10, R91, R92 ;  /* 0x0000005c5b0a723e */ /* 0x010fc400000000ff */
[----:B------:R-:W-:Y:S01]  /*26240*/  F2FP.PACK_AB R11, R90, R95 ;  /* 0x0000005f5a0b723e */ /* 0x000fe200000000ff */
[----:B------:R-:W-:Y:S01]  /*26250*/  FADD.FTZ R2, R220, R2 ;  /* 0x00000002dc027221 */ /* 0x000fe20000010000 */
[----:B------:R4:W1:Y:S01]  /*26260*/  MUFU.EX2 R82, R6 ;  /* 0x0000000600527308 */ /* 0x0008620000000800 */
[----:B------:R-:W-:-:S04]  /*26270*/  FADD.FTZ R4, R217, R4 ;  /* 0x00000004d9047221 */ /* 0x000fc80000010000 */
[----:B------:R-:W-:Y:S01]  /*26280*/  HMMA.16816.F32 R52, R8, R16, R68 ;  /* 0x000000100834723c */ /* 0x000fe20000001844 */
[----:B------:R-:W-:-:S07]  /*26290*/  FADD.FTZ R4, R210, R4 ;  /* 0x00000004d2047221 */ /* 0x000fce0000010000 */
[----:B------:R-:W-:Y:S01]  /*262a0*/  HMMA.16816.F32 R56, R8, R18, R56 ;  /* 0x000000120838723c */ /* 0x000fe20000001838 */
[----:B------:R-:W1:Y:S01]  /*262b0*/  LDSM.16.MT88.4 R16, [R183+0x10000] ;  /* 0x01000000b710783b */ /* 0x000e620000004200 */
[----:B----4-:R-:W-:Y:S02]  /*262c0*/  FADD.FTZ R6, R218, R2 ;  /* 0x00000002da067221 */ /* 0x010fe40000010000 */
[----:B------:R-:W-:Y:S02]  /*262d0*/  FFMA.FTZ R2, R212, R0, -R3 ;  /* 0x00000000d4027223 */ /* 0x000fe40000010803 */
[----:B------:R-:W-:Y:S02]  /*262e0*/  FADD.FTZ R4, R215, R4 ;  /* 0x00000004d7047221 */ /* 0x000fe40000010000 */
[----:B------:R4:W-:Y:S02]  /*262f0*/  MUFU.EX2 R81, R2 ;  /* 0x0000000200517308 */ /* 0x0009e40000000800 */
[----:B------:R-:W-:-:S04]  /*26300*/  FADD.FTZ R4, R207, R4 ;  /* 0x00000004cf047221 */ /* 0x000fc80000010000 */
[----:B------:R-:W-:Y:S02]  /*26310*/  FADD.FTZ R4, R205, R4 ;  /* 0x00000004cd047221 */ /* 0x000fe40000010000 */
[----:B----4-:R-:W-:-:S04]  /*26320*/  FADD.FTZ R2, R216, R6 ;  /* 0x00000006d8027221 */ /* 0x010fc80000010000 */
        /* <DEDUP_REMOVED lines=16> */
[----:B------:R-:W-:Y:S02]  /*26430*/  FADD.FTZ R4, R169, R4 ;  /* 0x00000004a9047221 */ /* 0x000fe40000010000 */
[----:B------:R-:W-:-:S05]  /*26440*/  FADD.FTZ R2, R171, R2 ;  /* 0x00000002ab027221 */ /* 0x000fca0000010000 */
[C---:B------:R-:W-:Y:S01]  /*26450*/  HMMA.16816.F32 R24, R8.reuse, R18, R40 ;  /* 0x000000120818723c */ /* 0x040fe20000001828 */
[----:B------:R-:W1:Y:S01]  /*26460*/  LDSM.16.MT88.4 R16, [R182+0x10800] ;  /* 0x01080000b610783b */ /* 0x000e620000004200 */
        /* <DEDUP_REMOVED lines=8> */
[----:B------:R-:W4:Y:S01]  /*264f0*/  LDSM.16.MT88.4 R20, [R184+0x10800] ;  /* 0x01080000b814783b */ /* 0x000f220000004200 */
[----:B------:R-:W-:-:S06]  /*26500*/  FADD.FTZ R2, R164, R2 ;  /* 0x00000002a4027221 */ /* 0x000fcc0000010000 */
[----:B------:R-:W-:Y:S01]  /*26510*/  HMMA.16816.F32 R60, R8, R14, R36 ;  /* 0x0000000e083c723c */ /* 0x000fe20000001824 */
[----:B------:R-:W-:Y:S01]  /*26520*/  FADD.FTZ R4, R161, R4 ;  /* 0x00000004a1047221 */ /* 0x000fe20000010000 */
[----:B------:R-:W-:Y:S01]  /*26530*/  MOV R215, R174 ;  /* 0x000000ae00d77202 */ /* 0x000fe20000000f00 */
[----:B------:R-:W-:Y:S01]  /*26540*/  FFMA.FTZ R6, R127, R0, -R3 ;  /* 0x000000007f067223 */ /* 0x000fe20000010803 */
[----:B------:R-:W-:Y:S01]  /*26550*/  LDSM.16.MT88.4 R164, [R181+0x11800] ;  /* 0x01180000b5a4783b */ /* 0x000fe20000004200 */
[----:B------:R-:W-:Y:S01]  /*26560*/  FADD.FTZ R2, R163, R2 ;  /* 0x00000002a3027221 */ /* 0x000fe20000010000 */
[----:B------:R-:W-:Y:S01]  /*26570*/  MOV R174, R80 ;  /* 0x0000005000ae7202 */ /* 0x000fe20000000f00 */
[----:B------:R-:W-:Y:S01]  /*26580*/  FADD.FTZ R4, R158, R4 ;  /* 0x000000049e047221 */ /* 0x000fe20000010000 */
[----:B------:R1:W-:Y:S01]  /*26590*/  MUFU.EX2 R80, R6 ;  /* 0x0000000600507308 */ /* 0x0003e20000000800 */
[----:B------:R-:W-:Y:S01]  /*265a0*/  FADD.FTZ R2, R162, R2 ;  /* 0x00000002a2027221 */ /* 0x000fe20000010000 */
[----:B--2---:R-:W-:Y:S01]  /*265b0*/  F2FP.PACK_AB R8, R85, R86 ;  /* 0x000000565508723e */ /* 0x004fe200000000ff */
[----:B------:R-:W-:Y:S01]  /*265c0*/  FADD.FTZ R4, R152, R4 ;  /* 0x0000000498047221 */ /* 0x000fe20000010000 */
[----:B------:R-:W-:Y:S01]  /*265d0*/  F2FP.PACK_AB R9, R89, R88 ;  /* 0x000000585909723e */ /* 0x000fe200000000ff */
[----:B------:R-:W-:Y:S01]  /*265e0*/  FADD.FTZ R2, R151, R2 ;  /* 0x0000000297027221 */ /* 0x000fe20000010000 */
[----:B---3--:R-:W-:Y:S01]  /*265f0*/  F2FP.PACK_AB R10, R83, R84 ;  /* 0x00000054530a723e */ /* 0x008fe200000000ff */
[----:B------:R-:W2:Y:S01]  /*26600*/  LDSM.16.MT88.4 R12, [R183+0x10800] ;  /* 0x01080000b70c783b */ /* 0x000ea20000004200 */
[----:B------:R-:W-:Y:S01]  /*26610*/  F2FP.PACK_AB R11, R82, R87 ;  /* 0x00000057520b723e */ /* 0x000fe200000000ff */
[----:B------:R-:W-:-:S02]  /*26620*/  FADD.FTZ R4, R160, R4 ;  /* 0x00000004a0047221 */ /* 0x000fc40000010000 */
[----:B-1----:R-:W-:-:S04]  /*26630*/  FFMA.FTZ R6, R213, R0, -R3 ;  /* 0x00000000d5067223 */ /* 0x002fc80000010803 */
[----:B------:R1:W-:Y:S01]  /*26640*/  MUFU.EX2 R79, R6 ;  /* 0x00000006004f7308 */ /* 0x0003e20000000800 */
[----:B------:R-:W-:Y:S02]  /*26650*/  FADD.FTZ R2, R149, R2 ;  /* 0x0000000295027221 */ /* 0x000fe40000010000 */
[----:B------:R-:W-:Y:S01]  /*26660*/  FADD.FTZ R4, R147, R4 ;  /* 0x0000000493047221 */ /* 0x000fe20000010000 */
[----:B------:R-:W-:Y:S01]  /*26670*/  HMMA.16816.F32 R40, R8, R28, R52 ;  /* 0x0000001c0828723c */ /* 0x000fe20000001834 */
[----:B------:R-:W-:Y:S02]  /*26680*/  FADD.FTZ R2, R150, R2 ;  /* 0x0000000296027221 */ /* 0x000fe40000010000 */
[----:B------:R-:W-:Y:S02]  /*26690*/  FADD.FTZ R4, R146, R4 ;  /* 0x0000000492047221 */ /* 0x000fe40000010000 */
[----:B-1----:R-:W-:-:S03]  /*266a0*/  FFMA.FTZ R6, R251, R0, -R5 ;  /* 0x00000000fb067223 */ /* 0x002fc60000010805 */
[----:B------:R-:W-:Y:S01]  /*266b0*/  HMMA.16816.F32 R32, R8, R30, R56 ;  /* 0x0000001e0820723c */ /* 0x000fe20000001838 */
[----:B------:R1:W-:Y:S01]  /*266c0*/  MUFU.EX2 R78, R6 ;  /* 0x00000006004e7308 */ /* 0x0003e20000000800 */
[----:B------:R-:W-:-:S06]  /*266d0*/  FADD.FTZ R2, R148, R2 ;  /* 0x0000000294027221 */ /* 0x000fcc0000010000 */
[----:B------:R-:W-:Y:S01]  /*266e0*/  HMMA.16816.F32 R28, R8, R16, R72 ;  /* 0x00000010081c723c */ /* 0x000fe20000001848 */
[----:B------:R-:W-:-:S07]  /*266f0*/  FADD.FTZ R4, R145, R4 ;  /* 0x0000000491047221 */ /* 0x000fce0000010000 */
[----:B------:R-:W-:Y:S01]  /*26700*/  HMMA.16816.F32 R48, R8, R18, R60 ;  /* 0x000000120830723c */ /* 0x000fe2000000183c */
[----:B------:R-:W3:Y:S01]  /*26710*/  LDSM.16.MT88.4 R16, [R184+0x11000] ;  /* 0x01100000b810783b */ /* 0x000ee20000004200 */
[----:B-1----:R-:W-:-:S04]  /*26720*/  FFMA.FTZ R6, R129, R0, -R5 ;  /* 0x0000000081067223 */ /* 0x002fc80000010805 */
[----:B------:R1:W1:Y:S01]  /*26730*/  MUFU.EX2 R58, R6 ;  /* 0x00000006003a7308 */ /* 0x0002620000000800 */
[----:B------:R-:W-:Y:S02]  /*26740*/  FADD.FTZ R2, R143, R2 ;  /* 0x000000028f027221 */ /* 0x000fe40000010000 */
[----:B------:R-:W-:Y:S02]  /*26750*/  FADD.FTZ R4, R144, R4 ;  /* 0x0000000490047221 */ /* 0x000fe40000010000 */
[----:B------:R-:W-:Y:S01]  /*26760*/  FADD.FTZ R2, R141, R2 ;  /* 0x000000028d027221 */ /* 0x000fe20000010000 */
[----:B----4-:R-:W-:Y:S01]  /*26770*/  HMMA.16816.F32 R36, R8, R22, R64 ;  /* 0x000000160824723c */ /* 0x010fe20000001840 */
[----:B-1----:R-:W-:-:S07]  /*26780*/  FFMA.FTZ R6, R215, R0, -R5 ;  /* 0x00000000d7067223 */ /* 0x002fce0000010805 */
[----:B------:R-:W-:Y:S01]  /*26790*/  HMMA.16816.F32 R44, R8, R20, R44 ;  /* 0x00000014082c723c */ /* 0x000fe2000000182c */
[----:B------:R-:W-:Y:S01]  /*267a0*/  FADD.FTZ R4, R139, R4 ;  /* 0x000000048b047221 */ /* 0x000fe20000010000 */
[----:B------:R-:W1:Y:S01]  /*267b0*/  LDSM.16.MT88.4 R20, [R181+0x11000] ;  /* 0x01100000b514783b */ /* 0x000e620000004200 */
[----:B------:R4:W-:Y:S01]  /*267c0*/  MUFU.EX2 R59, R6 ;  /* 0x00000006003b7308 */ /* 0x0009e20000000800 */
        /* <DEDUP_REMOVED lines=10> */
[----:B------:R-:W-:Y:S02]  /*26870*/  FADD.FTZ R4, R136, R4 ;  /* 0x0000000488047221 */ /* 0x000fe40000010000 */
[----:B------:R-:W-:Y:S01]  /*26880*/  FADD.FTZ R2, R132, R2 ;  /* 0x0000000284027221 */ /* 0x000fe20000010000 */
[----:B--2---:R-:W-:Y:S01]  /*26890*/  HMMA.16816.F32 R68, R8, R12, R68 ;  /* 0x0000000c0844723c */ /* 0x004fe20000001844 */
[----:B------:R-:W-:Y:S01]  /*268a0*/  FADD.FTZ R4, R131, R4 ;  /* 0x0000000483047221 */ /* 0x000fe20000010000 */
[----:B------:R-:W-:Y:S01]  /*268b0*/  LDSM.16.MT88.4 R136, [R184+0x11800] ;  /* 0x01180000b888783b */ /* 0x000fe20000004200 */
[----:B----4-:R-:W-:-:S04]  /*268c0*/  FFMA.FTZ R6, R174, R0, -R3 ;  /* 0x00000000ae067223 */ /* 0x010fc80000010803 */
[----:B------:R2:W4:Y:S01]  /*268d0*/  MUFU.EX2 R55, R6 ;  /* 0x0000000600377308 */ /* 0x0005220000000800 */
[----:B------:R-:W-:Y:S01]  /*268e0*/  FADD.FTZ R2, R134, R2 ;  /* 0x0000000286027221 */ /* 0x000fe20000010000 */
[----:B------:R-:W-:Y:S01]  /*268f0*/  HMMA.16816.F32 R24, R8, R14, R24 ;  /* 0x0000000e0818723c */ /* 0x000fe20000001818 */
[----:B------:R-:W-:Y:S01]  /*26900*/  FADD.FTZ R4, R130, R4 ;  /* 0x0000000482047221 */ /* 0x000fe20000010000 */
[----:B------:R-:W4:Y:S01]  /*26910*/  LDSM.16.MT88.4 R12, [R182+0x11000] ;  /* 0x01100000b60c783b */ /* 0x000f220000004200 */
[----:B--2---:R-:W-:-:S04]  /*26920*/  FFMA.FTZ R6, R177, R0, -R3 ;  /* 0x00000000b1067223 */ /* 0x004fc80000010803 */
[----:B------:R2:W-:Y:S01]  /*26930*/  MUFU.EX2 R54, R6 ;  /* 0x0000000600367308 */ /* 0x0005e20000000800 */
[----:B------:R-:W-:Y:S02]  /*26940*/  F2FP.PACK_AB R8, R58, R78 ;  /* 0x0000004e3a08723e */ /* 0x000fe400000000ff */
[----:B------:R-:W-:Y:S02]  /*26950*/  F2FP.PACK_AB R9, R80, R81 ;  /* 0x000000515009723e */ /* 0x000fe400000000ff */
[----:B-1----:R-:W-:Y:S02]  /*26960*/  F2FP.PACK_AB R10, R57, R59 ;  /* 0x0000003b390a723e */ /* 0x002fe400000000ff */
[----:B------:R-:W-:Y:S01]  /*26970*/  F2FP.PACK_AB R11, R56, R79 ;  /* 0x0000004f380b723e */ /* 0x000fe200000000ff */
[----:B------:R-:W-:Y:S02]  /*26980*/  FADD.FTZ R2, R133, R2 ;  /* 0x0000000285027221 */ /* 0x000fe40000010000 */
[----:B--2---:R-:W-:-:S04]  /*26990*/  FFMA.FTZ R6, R208, R0, -R3 ;  /* 0x00000000d0067223 */ /* 0x004fc80000010803 */
[----:B------:R1:W-:Y:S01]  /*269a0*/  MUFU.EX2 R53, R6 ;  /* 0x0000000600357308 */ /* 0x0003e20000000800 */
[----:B------:R-:W-:Y:S01]  /*269b0*/  FADD.FTZ R4, R128, R4 ;  /* 0x0000000480047221 */ /* 0x000fe20000010000 */
[----:B---3--:R-:W-:Y:S01]  /*269c0*/  HMMA.16816.F32 R36, R8, R18, R36 ;  /* 0x000000120824723c */ /* 0x008fe20000001824 */
[----:B------:R-:W-:Y:S02]  /*269d0*/  FADD.FTZ R2, R124, R2 ;  /* 0x000000027c027221 */ /* 0x000fe40000010000 */
[----:B------:R-:W-:Y:S02]  /*269e0*/  FADD.FTZ R4, R126, R4 ;  /* 0x000000047e047221 */ /* 0x000fe40000010000 */
[----:B-1----:R-:W-:-:S04]  /*269f0*/  FFMA.FTZ R6, R206, R0, -R5 ;  /* 0x00000000ce067223 */ /* 0x002fc80000010805 */
[----:B------:R1:W2:Y:S01]  /*26a00*/  MUFU.EX2 R52, R6 ;  /* 0x0000000600347308 */ /* 0x0002a20000000800 */
        /* <DEDUP_REMOVED lines=49> */
[----:B----4-:R-:W-:Y:S01]  /*26d20*/  HMMA.16816.F32 R28, R8, R12, R28 ;  /* 0x0000000c081c723c */ /* 0x010fe2000000181c */
[----:B------:R-:W-:Y:S01]  /*26d30*/  FADD.FTZ R2, R59, R2 ;  /* 0x000000023b027221 */ /* 0x000fe20000010000 */
[----:B------:R-:W4:Y:S01]  /*26d40*/  MUFU.EX2 R3, R3 ;  /* 0x0000000300037308 */ /* 0x000f220000000800 */
[----:B------:R-:W-:-:S02]  /*26d50*/  FADD.FTZ R0, R56, R0 ;  /* 0x0000000038007221 */ /* 0x000fc40000010000 */
[----:B------:R-:W-:-:S03]  /*26d60*/  FADD.FTZ R2, R57, R2 ;  /* 0x0000000239027221 */ /* 0x000fc60000010000 */
[----:B------:R-:W-:Y:S01]  /*26d70*/  HMMA.16816.F32 R12, R8, R14, R48 ;  /* 0x0000000e080c723c */ /* 0x000fe20000001830 */
[----:B------:R-:W-:-:S07]  /*26d80*/  FADD.FTZ R0, R55, R0 ;  /* 0x0000000037007221 */ /* 0x000fce0000010000 */
[----:B------:R-:W-:Y:S01]  /*26d90*/  HMMA.16816.F32 R148, R8, R20, R68 ;  /* 0x000000140894723c */ /* 0x000fe20000001844 */
[----:B--2---:R-:W-:-:S07]  /*26da0*/  FADD.FTZ R2, R52, R2 ;  /* 0x0000000234027221 */ /* 0x004fce0000010000 */
        /* <DEDUP_REMOVED lines=8> */
[C---:B----4-:R-:W-:Y:S01]  /*26e30*/  F2FP.PACK_AB R163, R3.reuse, R53 ;  /* 0x0000003503a3723e */ /* 0x050fe200000000ff */
        /* <DEDUP_REMOVED lines=13> */
[----:B------:R-:W-:Y:S11]  /*26f10*/  MOV R18, R76 ;  /* 0x0000004c00127202 */ /* 0x000ff60000000f00 */
[----:B------:R-:W-:Y:S05]  /*26f20*/  @!UPT UIADD3 URZ, URZ, URZ, URZ ;  /* 0x0000003f3f3ff290 */ /* 0x000fea000fffe03f */
.L_x_4209:
[----:B--2---:R-:W-:Y:S05]  /*26f30*/  @!P1 BRA `(.L_x_4220) ;  /* 0x00007a4000009947 */ /* 0x004fea0003800000 */
        /* <DEDUP_REMOVED lines=138> */
.L_x_4229:
[----:B------:R-:W-:Y:S01]  /*277e0*/  ISETP.NE.U32.AND P0, PT, R224, RZ, PT ;  /* 0x000000ffe000720c */ /* 0x000fe20003f05070 */
[----:B------:R-:W-:Y:S04]  /*277f0*/  DEPBAR.LE SB0, 0x0 ;  /* 0x000080000000791a */ /* 0x000fe80000000000 */
[----:B------:R-:W-:Y:S01]  /*27800*/  WARPSYNC 0xffffffff ;  /* 0xffffffff00007948 */ /* 0x000fe20003800000 */
[----:B------:R-:W-:Y:S01]  /*27810*/  BAR.SYNC.DEFER_BLOCKING 0x0 ;  /* 0x0000000000007b1d */ /* 0x000fe20000010000 */
[----:B------:R-:W-:Y:S02]  /*27820*/  ISETP.NE.AND.EX P0, PT, R225, RZ, PT, P0 ;  /* 0x000000ffe100720c */ /* 0x000fe40003f05300 */
[----:B------:R-:W-:Y:S03]  /*27830*/  IADD3 R252, R252, -0x1, RZ ;  /* 0xfffffffffcfc7810 */ /* 0x000fe60007ffe0ff */
[----:B------:R-:W-:Y:S08]  /*27840*/  BSSY B0, `(.L_x_4221) ;  /* 0x0000046000007945 */ /* 0x000ff00003800000 */
[----:B-1----:R-:W-:-:S05]  /*27850*/  @!P0 BRA `(.L_x_4222) ;  /* 0x0000040000008947 */ /* 0x002fca0003800000 */
        /* <DEDUP_REMOVED lines=64> */
.L_x_4222:
[----:B------:R-:W-:Y:S02]  /*27c60*/  ULDC.64 UR4, c[0x0][0x118] ;  /* 0x0000460000047ab9 */ /* 0x000fe40000000a00 */
[----:B---3--:R-:W2:Y:S02]  /*27c70*/  LD.E R0, [R156.64+0x40] ;  /* 0x000040049c007980 */ /* 0x008ea4000c101900 */
[----:B--2---:R-:W-:Y:S04]  /*27c80*/  LEA R0, -R0, RZ, 0x8 ;  /* 0x000000ff00007211 */ /* 0x004fe800078e41ff */
[----:B------:R-:W-:Y:S02]  /*27c90*/  SHF.R.S32.HI R2, RZ, 0x1f, R0 ;  /* 0x0000001fff027819 */ /* 0x000fe40000011400 */
.L_x_4223:
[----:B------:R-:W-:Y:S05]  /*27ca0*/  BSYNC B0 ;  /* 0x0000000000007941 */ /* 0x000fea0003800000 */
.L_x_4221:
[----:B------:R-:W2:Y:S01]  /*27cb0*/  LDL R196, [R1] ;  /* 0x0000000001c47983 */ /* 0x000ea20000100800 */
[C---:B------:R-:W-:Y:S01]  /*27cc0*/  LEA R194, P5, R0.reuse, R222, 0x1 ;  /* 0x000000de00c27211 */ /* 0x040fe200078a08ff */
[----:B------:R-:W-:Y:S01]  /*27cd0*/  ULDC.64 UR12, c[0x0][0x118] ;  /* 0x00004600000c7ab9 */ /* 0x000fe20000000a00 */
[----:B------:R-:W-:Y:S01]  /*27ce0*/  BSSY B1, `(.L_x_4224) ;  /* 0x0000287000017945 */ /* 0x000fe20003800000 */
[----:B------:R-:W3:Y:S01]  /*27cf0*/  LDL.64 R14, [R1+0xc0] ;  /* 0x0000c000010e7983 */ /* 0x000ee20000100a00 */
[----:B------:R-:W-:Y:S01]  /*27d00*/  LEA.HI.X R195, R0, R221, R2, 0x1, P5 ;  /* 0x000000dd00c37211 */ /* 0x000fe200028f0c02 */
[----:B------:R-:W-:Y:S02]  /*27d10*/  ULDC.64 UR4, c[0x0][0x118] ;  /* 0x0000460000047ab9 */ /* 0x000fe40000000a00 */
[----:B------:R-:W4:Y:S04]  /*27d20*/  LDL R6, [R1+0x14] ;  /* 0x0000140001067983 */ /* 0x000f280000100800 */
[----:B------:R-:W5:Y:S04]  /*27d30*/  LDL R5, [R1+0x10] ;  /* 0x0000100001057983 */ /* 0x000f680000100800 */
[----:B------:R-:W4:Y:S04]  /*27d40*/  LDL R4, [R1+0x144] ;  /* 0x0001440001047983 */ /* 0x000f280000100800 */
[----:B------:R-:W4:Y:S04]  /*27d50*/  LDL.64 R12, [R1+0xb8] ;  /* 0x0000b800010c7983 */ /* 0x000f280000100a00 */
[----:B------:R-:W4:Y:S04]  /*27d60*/  LDL R7, [R1+0x148] ;  /* 0x0001480001077983 */ /* 0x000f280000100800 */
[----:B------:R-:W4:Y:S04]  /*27d70*/  LDL R11, [R1+0x13c] ;  /* 0x00013c00010b7983 */ /* 0x000f280000100800 */
[----:B------:R-:W4:Y:S04]  /*27d80*/  LDL R8, [R1+0x118] ;  /* 0x0001180001087983 */ /* 0x000f280000100800 */
[----:B------:R-:W4:Y:S04]  /*27d90*/  LDL R19, [R1+0x140] ;  /* 0x0001400001137983 */ /* 0x000f280000100800 */
[----:B------:R-:W4:Y:S04]  /*27da0*/  LDL R18, [R1+0x114] ;  /* 0x0001140001127983 */ /* 0x000f280000100800 */
[----:B------:R-:W4:Y:S04]  /*27db0*/  LDL.64 R22, [R1+0x30] ;  /* 0x0000300001167983 */ /* 0x000f280000100a00 */
[----:B------:R-:W4:Y:S04]  /*27dc0*/  LDL R9, [R1+0x110] ;  /* 0x0001100001097983 */ /* 0x000f280000100800 */
[----:B------:R-:W4:Y:S04]  /*27dd0*/  LDL.64 R20, [R1+0xb0] ;  /* 0x0000b00001147983 */ /* 0x000f280000100a00 */
[----:B------:R-:W4:Y:S04]  /*27de0*/  LDL R10, [R1+0x10c] ;  /* 0x00010c00010a7983 */ /* 0x000f280000100800 */
[----:B------:R-:W4:Y:S04]  /*27df0*/  LDL.64 R16, [R1+0xa0] ;  /* 0x0000a00001107983 */ /* 0x000f280000100a00 */
[----:B------:R-:W4:Y:S04]  /*27e00*/  LDL.64 R46, [R1+0xa8] ;  /* 0x0000a800012e7983 */ /* 0x000f280000100a00 */
[----:B------:R-:W4:Y:S04]  /*27e10*/  LDL.64 R44, [R1+0x28] ;  /* 0x00002800012c7983 */ /* 0x000f280000100a00 */
[----:B------:R-:W4:Y:S04]  /*27e20*/  LDL.64 R42, [R1+0x20] ;  /* 0x00002000012a7983 */ /* 0x000f280000100a00 */
[----:B------:R-:W4:Y:S04]  /*27e30*/  LDL R37, [R1+0xfc] ;  /* 0x0000fc0001257983 */ /* 0x000f280000100800 */
[----:B------:R-:W4:Y:S04]  /*27e40*/  LDL.64 R40, [R1+0x98] ;  /* 0x0000980001287983 */ /* 0x000f280000100a00 */
[----:B------:R-:W4:Y:S04]  /*27e50*/  LDL R34, [R1+0xf8] ;  /* 0x0000f80001227983 */ /* 0x000f280000100800 */
[----:B------:R-:W4:Y:S04]  /*27e60*/  LDL.64 R32, [R1+0x18] ;  /* 0x0000180001207983 */ /* 0x000f280000100a00 */
[----:B------:R-:W4:Y:S04]  /*27e70*/  LDL R35, [R1+0xf4] ;  /* 0x0000f40001237983 */ /* 0x000f280000100800 */
[----:B------:R-:W4:Y:S04]  /*27e80*/  LDL.64 R38, [R1+0x90] ;  /* 0x0000900001267983 */ /* 0x000f280000100a00 */
[----:B------:R-:W4:Y:S01]  /*27e90*/  LDL R36, [R1+0xf0] ;  /* 0x0000f00001247983 */ /* 0x000f220000100800 */
[----:B--2---:R-:W-:Y:S03]  /*27ea0*/  ISETP.GE.AND P0, PT, R154, R196, PT ;  /* 0x000000c49a00720c */ /* 0x004fe60003f06270 */
[----:B---3--:R-:W2:Y:S01]  /*27eb0*/  LDL R15, [R1+0x134] ;  /* 0x00013400010f7983 */ /* 0x008ea20000100800 */
[C---:B-----5:R-:W-:Y:S01]  /*27ec0*/  IMAD.SHL.U32 R3, R5.reuse, 0x10, RZ ;  /* 0x0000001005037824 */ /* 0x060fe200078e00ff */
[----:B----4-:R-:W-:Y:S08]  /*27ed0*/  SHF.L.U64.HI R6, R5, 0x4, R6 ;  /* 0x0000000405067819 */ /* 0x010ff00000010206 */
[----:B------:R-:W-:Y:S01]  /*27ee0*/  @P0 STS.128 [R191+0xa000], RZ ;  /* 0x00a000ffbf000388 */ /* 0x000fe20000000c00 */
[C---:B------:R-:W-:Y:S02]  /*27ef0*/  @!P0 IADD3 R5, P1, R0.reuse, R14, RZ ;  /* 0x0000000e00058210 */ /* 0x040fe40007f3e0ff */
[C---:B------:R-:W-:Y:S01]  /*27f00*/  @!P0 IADD3 R3, P3, R0.reuse, R3, RZ ;  /* 0x0000000300038210 */ /* 0x040fe20007f7e0ff */
[----:B------:R-:W3:Y:S01]  /*27f10*/  LDL R14, [R1+0x138] ;  /* 0x00013800010e7983 */ /* 0x000ee20000100800 */
[----:B------:R-:W-:Y:S03]  /*27f20*/  @!P0 IADD3 R4, P2, R0, R4, RZ ;  /* 0x0000000400048210 */ /* 0x000fe60007f5e0ff */
[----:B------:R-:W4:Y:S01]  /*27f30*/  LDL R13, [R1+0x108] ;  /* 0x00010800010d7983 */ /* 0x000f220000100800 */
[C---:B------:R-:W-:Y:S01]  /*27f40*/  @!P0 IMAD.X R6, R2.reuse, 0x1, R6, P3 ;  /* 0x0000000102068824 */ /* 0x040fe200018e0606 */
[CC--:B------:R-:W-:Y:S01]  /*27f50*/  @!P0 LEA R30, P3, R3.reuse, R222.reuse, 0x1 ;  /* 0x000000de031e8211 */ /* 0x0c0fe200078608ff */
[----:B------:R-:W-:Y:S01]  /*27f60*/  @!P0 IMAD.X R7, R2, 0x1, R7, P2 ;  /* 0x0000000102078824 */ /* 0x000fe200010e0607 */
[C---:B------:R-:W-:Y:S01]  /*27f70*/  @!P0 LEA R28, P2, R4.reuse, R222, 0x1 ;  /* 0x000000de041c8211 */ /* 0x040fe200078408ff */
[----:B------:R-:W-:Y:S01]  /*27f80*/  @!PT LDS RZ, [RZ] ;  /* 0x00000000fffff984 */ /* 0x000fe20000000800 */
[----:B------:R-:W-:Y:S01]  /*27f90*/  @!PT LDS RZ, [RZ] ;  /* 0x00000000fffff984 */ /* 0x000fe20000000800 */
[----:B------:R-:W-:Y:S01]  /*27fa0*/  @!PT LDS RZ, [RZ] ;  /* 0x00000000fffff984 */ /* 0x000fe20000000800 */
[----:B------:R1:W-:Y:S01]  /*27fb0*/  @!P0 LDGSTS.E.BYPASS.LTC128B.128 [R191+0xa000], [R194.64] ;  /* 0x0a000000c2bf8fae */ /* 0x0003e2000b901d4c */
[-C--:B------:R-:W-:Y:S02]  /*27fc0*/  @!P0 LEA.HI.X R31, R3, R221.reuse, R6, 0x1, P3 ;  /* 0x000000dd031f8211 */ /* 0x080fe400018f0c06 */
[----:B------:R-:W-:Y:S01]  /*27fd0*/  @!P0 LEA.HI.X R29, R4, R221, R7, 0x1, P2 ;  /* 0x000000dd041d8211 */ /* 0x000fe200010f0c07 */
[----:B------:R-:W-:Y:S01]  /*27fe0*/  @P0 STS.128 [R191+0xa800], RZ ;  /* 0x00a800ffbf000388 */ /* 0x000fe20000000c00 */
[----:B------:R-:W-:Y:S01]  /*27ff0*/  @!P0 IADD3 R4, P3, R0, R12, RZ ;  /* 0x0000000c00048210 */ /* 0x000fe20007f7e0ff */
[----:B------:R-:W-:Y:S01]  /*28000*/  @!P0 IMAD.X R8, R2, 0x1, R8, P1 ;  /* 0x0000000102088824 */ /* 0x000fe200008e0608 */
[----:B------:R-:W-:Y:S01]  /*28010*/  @!P0 IADD3 R3, P4, R0, R11, RZ ;  /* 0x0000000b00038210 */ /* 0x000fe20007f9e0ff */
[----:B------:R-:W5:Y:S01]  /*28020*/  LDL R12, [R1+0x104] ;  /* 0x00010400010c7983 */ /* 0x000f620000100800 */
[CC--:B------:R-:W-:Y:S03]  /*28030*/  @!P0 LEA R26, P1, R5.reuse, R222.reuse, 0x1 ;  /* 0x000000de051a8211 */ /* 0x0c0fe600078208ff */
[----:B------:R-:W5:Y:S01]  /*28040*/  LDL R11, [R1+0x100] ;  /* 0x00010000010b7983 */ /* 0x000f620000100800 */
[-C--:B------:R-:W-:Y:S01]  /*28050*/  @!P0 LEA.HI.X R27, R5, R221.reuse, R8, 0x1, P1 ;  /* 0x000000dd051b8211 */ /* 0x080fe200008f0c08 */
[C---:B------:R-:W-:Y:S01]  /*28060*/  @!P0 IMAD.X R7, R2.reuse, 0x1, R19, P4 ;  /* 0x0000000102078824 */ /* 0x040fe200020e0613 */
[C---:B------:R-:W-:Y:S01]  /*28070*/  @!P0 LEA R24, P4, R3.reuse, R222, 0x1 ;  /* 0x000000de03188211 */ /* 0x040fe200078808ff */
[----:B------:R-:W-:Y:S01]  /*28080*/  @!PT LDS RZ, [RZ] ;  /* 0x00000000fffff984 */ /* 0x000fe20000000800 */
[----:B------:R-:W-:Y:S01]  /*28090*/  @!PT LDS RZ, [RZ] ;  /* 0x00000000fffff984 */ /* 0x000fe20000000800 */
[----:B------:R-:W-:Y:S01]  /*280a0*/  @!PT LDS RZ, [RZ] ;  /* 0x00000000fffff984 */ /* 0x000fe20000000800 */
[----:B------:R1:W-:Y:S01]  /*280b0*/  @!P0 LDGSTS.E.BYPASS.LTC128B.128 [R191+0xa800], [R30.64] ;  /* 0x0a8000001ebf8fae */ /* 0x0003e2000b901d4c */
[----:B------:R-:W-:Y:S01]  /*280c0*/  @!P0 IMAD.X R8, R2, 0x1, R18, P3 ;  /* 0x0000000102088824 */ /* 0x000fe200018e0612 */
[----:B------:R-:W-:Y:S02]  /*280d0*/  @!P0 IADD3 R5, P2, R0, R22, RZ ;  /* 0x0000001600058210 */ /* 0x000fe40007f5e0ff */
[----:B------:R-:W-:Y:S01]  /*280e0*/  @P0 STS.128 [R191+0xb000], RZ ;  /* 0x00b000ffbf000388 */ /* 0x000fe20000000c00 */
[-C--:B------:R-:W-:Y:S02]  /*280f0*/  @!P0 LEA.HI.X R25, R3, R221.reuse, R7, 0x1, P4 ;  /* 0x000000dd03198211 */ /* 0x080fe400020f0c07 */
[----:B------:R-:W-:Y:S01]  /*28100*/  @!P0 LEA R22, P3, R4, R222, 0x1 ;  /* 0x000000de04168211 */ /* 0x000fe200078608ff */
        /* <DEDUP_REMOVED lines=8> */
[CC--:B------:R-:W-:Y:S01]  /*28190*/  @!P0 LEA R20, P2, R5.reuse, R222.reuse, 0x1 ;  /* 0x000000de05148211 */ /* 0x0c0fe200078408ff */
[----:B------:R-:W-:Y:S01]  /*281a0*/  @!PT LDS RZ, [RZ] ;  /* 0x00000000fffff984 */ /* 0x000fe20000000800 */
[----:B------:R-:W-:Y:S01]  /*281b0*/  @!PT LDS RZ, [RZ] ;  /* 0x00000000fffff984 */ /* 0x000fe20000000800 */
[----:B------:R-:W-:Y:S01]  /*281c0*/  @!PT LDS RZ, [RZ] ;  /* 0x00000000fffff984 */ /* 0x000fe20000000800 */
[----:B------:R1:W-:Y:S01]  /*281d0*/  @!P0 LDGSTS.E.BYPASS.LTC128B.128 [R191+0xb800], [R26.64] ;  /* 0x0b8000001abf8fae */ /* 0x0003e2000b901d4c */
[----:B------:R-:W-:Y:S01]  /*281e0*/  @!P0 IMAD.X R10, R2, 0x1, R10, P1 ;  /* 0x00000001020a8824 */ /* 0x000fe200008e060a */
[C---:B------:R-:W-:Y:S02]  /*281f0*/  @!P0 LEA R18, P1, R6.reuse, R222, 0x1 ;  /* 0x000000de06128211 */ /* 0x040fe400078208ff */
[----:B------:R-:W-:Y:S01]  /*28200*/  @P0 STS.128 [R191+0xc000], RZ ;  /* 0x00c000ffbf000388 */ /* 0x000fe20000000c00 */
[-C--:B------:R-:W-:Y:S02]  /*28210*/  @!P0 LEA.HI.X R21, R5, R221.reuse, R9, 0x1, P2 ;  /* 0x000000dd05158211 */ /* 0x080fe400010f0c09 */
[----:B------:R-:W-:Y:S01]  /*28220*/  @!P0 LEA.HI.X R19, R6, R221, R10, 0x1, P1 ;  /* 0x000000dd06138211 */ /* 0x000fe200008f0c0a */
[----:B------:R-:W-:Y:S01]  /*28230*/  @!PT LDS RZ, [RZ] ;  /* 0x00000000fffff984 */ /* 0x000fe20000000800 */
[----:B------:R-:W-:Y:S01]  /*28240*/  @!PT LDS RZ, [RZ] ;  /* 0x00000000fffff984 */ /* 0x000fe20000000800 */
[----:B------:R-:W-:Y:S01]  /*28250*/  @!PT LDS RZ, [RZ] ;  /* 0x00000000fffff984 */ /* 0x000fe20000000800 */
[----:B------:R1:W-:Y:S01]  /*28260*/  @!P0 LDGSTS.E.BYPASS.LTC128B.128 [R191+0xc000], [R24.64] ;  /* 0x0c00000018bf8fae */ /* 0x0003e2000b901d4c */
[C---:B------:R-:W-:Y:S02]  /*28270*/  @!P0 IADD3 R6, P1, R0.reuse, R16, RZ ;  /* 0x0000001000068210 */ /* 0x040fe40007f3e0ff */
        /* <DEDUP_REMOVED lines=32> */
[-C--:B------:R-:W-:Y:S01]  /*28480*/  @!P0 LEA R8, P4, R3, R222.reuse, 0x1 ;  /* 0x000000de03088211 */ /* 0x080fe200078808ff */
[C---:B-----5:R-:W-:Y:S01]  /*28490*/  @!P0 IMAD.X R9, R2.reuse, 0x1, R12, P2 ;  /* 0x0000000102098824 */ /* 0x060fe200010e060c */
[CC--:B------:R-:W-:Y:S01]  /*284a0*/  @!P0 LEA R12, P2, R5.reuse, R222.reuse, 0x1 ;  /* 0x000000de050c8211 */ /* 0x0c0fe200078408ff */
[----:B------:R-:W-:Y:S01]  /*284b0*/  @!PT LDS RZ, [RZ] ;  /* 0x00000000fffff984 */ /* 0x000fe20000000800 */
[----:B------:R-:W-:Y:S01]  /*284c0*/  @!PT LDS RZ, [RZ] ;  /* 0x00000000fffff984 */ /* 0x000fe20000000800 */
[----:B------:R-:W-:Y:S01]  /*284d0*/  @!PT LDS RZ, [RZ] ;  /* 0x00000000fffff984 */ /* 0x000fe20000000800 */
[----:B------:R2:W-:Y:S01]  /*284e0*/  @!P0 LDGSTS.E.BYPASS.LTC128B.128 [R191+0xe800], [R14.64] ;  /* 0x0e8000000ebf8fae */ /* 0x0005e2000b901d4c */
[----:B------:R-:W-:Y:S02]  /*284f0*/  @!P0 IMAD.X R11, R2, 0x1, R11, P1 ;  /* 0x00000001020b8824 */ /* 0x000fe400008e060b */
        /* <DEDUP_REMOVED lines=265> */
[----:B------:R-:W2:Y:S02]  /*29590*/  LDL R179, [R1+0x14c] ;  /* 0x00014c0001b37983 */ /* 0x000ea40000100800 */
[----:B--2---:R-:W-:Y:S11]  /*295a0*/  ISETP.GT.AND P0, PT, R252, R179, PT ;  /* 0x000000b3fc00720c */ /* 0x004ff60003f04270 */
[----:B------:R-:W-:Y:S02]  /*295b0*/  @!UPT UIADD3 URZ, URZ, URZ, URZ ;  /* 0x0000003f3f3ff290 */ /* 0x000fe4000fffe03f */
[----:B------:R-:W-:-:S05]  /*295c0*/  @!P0 BRA `(.L_x_4225) ;  /* 0x00000f8000008947 */ /* 0x000fca0003800000 */
        /* <DEDUP_REMOVED lines=68> */
.L_x_4227:
[----:B------:R-:W2:Y:S02]  /*29a10*/  LD.E R0, [R156.64+0x38] ;  /* 0x000038049c007980 */ /* 0x000ea4000c101900 */
[----:B--2---:R-:W-:Y:S04]  /*29a20*/  LEA R0, -R0, RZ, 0x8 ;  /* 0x000000ff00007211 */ /* 0x004fe800078e41ff */
[----:B------:R-:W-:Y:S02]  /*29a30*/  SHF.R.S32.HI R2, RZ, 0x1f, R0 ;  /* 0x0000001fff027819 */ /* 0x000fe40000011400 */
.L_x_4228:
[----:B------:R-:W-:Y:S05]  /*29a40*/  BSYNC B0 ;  /* 0x0000000000007941 */ /* 0x000fea0003800000 */
.L_x_4226:
        /* <DEDUP_REMOVED lines=91> */
[----:B------:R-:W-:Y:S05]  /*2a000*/  @!P0 LEA.HI.X R175, R3, R228, R175, 0x1, P1 ;  /* 0x000000e403af8211 */ /* 0x000fea00008f0caf */
[----:B------:R-:W-:Y:S01]  /*2a010*/  @!PT LDS RZ, [RZ] ;  /* 0x00000000fffff984 */ /* 0x000fe20000000800 */
[----:B------:R-:W-:Y:S01]  /*2a020*/  @!PT LDS RZ, [RZ] ;  /* 0x00000000fffff984 */ /* 0x000fe20000000800 */
[----:B------:R-:W-:Y:S01]  /*2a030*/  @!PT LDS RZ, [RZ] ;  /* 0x00000000fffff984 */ /* 0x000fe20000000800 */
[----:B------:R1:W-:Y:S01]  /*2a040*/  @!P0 LDGSTS.E.BYPASS.LTC128B.128 [R191+0x5800], [R174.64] ;  /* 0x05800000aebf8fae */ /* 0x0003e2000b901d44 */
[----:B-----5:R-:W-:Y:S03]  /*2a050*/  @!P0 IADD3 R3, P1, R0, R178, RZ ;  /* 0x000000b200038210 */ /* 0x020fe60007f3e0ff */
[----:B------:R-:W5:Y:S04]  /*2a060*/  LDL R178, [R1+0xcc] ;  /* 0x0000cc0001b27983 */ /* 0x000f680000100800 */
        /* <DEDUP_REMOVED lines=78> */
.L_x_4225:
[----:B------:R-:W-:Y:S05]  /*2a550*/  BSYNC B1 ;  /* 0x0000000000017941 */ /* 0x000fea0003800000 */
.L_x_4224:
[----:B------:R-:W2:Y:S08]  /*2a560*/  S2R R0, SR_TID.X ;  /* 0x0000000000007919 */ /* 0x000eb00000002100 */
[----:B-1----:R-:W3:Y:S01]  /*2a570*/  LD.E R3, [R156.64+0xdc] ;  /* 0x0000dc049c037980 */ /* 0x002ee2000c101900 */
[----:B--2---:R-:W-:Y:S04]  /*2a580*/  SHF.L.U32 R0, R0, 0x1, RZ ;  /* 0x0000000100007819 */ /* 0x004fe800000006ff */
[----:B------:R-:W-:Y:S04]  /*2a590*/  LOP3.LUT R0, R0, 0x6, RZ, 0xc0, !PT ;  /* 0x0000000600007812 */ /* 0x000fe800078ec0ff */
[----:B------:R-:W-:Y:S04]  /*2a5a0*/  LEA R0, R252, R0, 0x8 ;  /* 0x00000000fc007211 */ /* 0x000fe800078e40ff */
        /* <DEDUP_REMOVED lines=328> */
[-CC-:B------:R-:W-:Y:S02]  /*2ba30*/  FFMA.FTZ R176, R19, R3.reuse, -R152.reuse ;  /* 0x0000000313b07223 */ /* 0x180fe40000010898 */
[----:B------:R-:W1:Y:S01]  /*2ba40*/  MUFU.EX2 R0, R0 ;  /* 0x0000000000007308 */ /* 0x000e620000000800 */
[----:B------:R-:W2:Y:S01]  /*2ba50*/  LDL.LU R19, [R1+0x4] ;  /* 0x0000040001137983 */ /* 0x000ea20000300800 */
[-CC-:B------:R-:W-:Y:S02]  /*2ba60*/  FFMA.FTZ R173, R6, R3.reuse, -R152.reuse ;  /* 0x0000000306ad7223 */ /* 0x180fe40000010898 */
[-CC-:B------:R-:W-:Y:S02]  /*2ba70*/  FFMA.FTZ R7, R7, R3.reuse, -R152.reuse ;  /* 0x0000000307077223 */ /* 0x180fe40000010898 */
[-CC-:B------:R-:W-:Y:S02]  /*2ba80*/  FFMA.FTZ R178, R18, R3.reuse, -R152.reuse ;  /* 0x0000000312b27223 */ /* 0x180fe40000010898 */
[-CC-:B------:R-:W-:Y:S02]  /*2ba90*/  FFMA.FTZ R26, R26, R3.reuse, -R152.reuse ;  /* 0x000000031a1a7223 */ /* 0x180fe40000010898 */
[----:B------:R-:W-:Y:S01]  /*2baa0*/  MUFU.EX2 R173, R173 ;  /* 0x000000ad00ad7308 */ /* 0x000fe20000000800 */
[-CC-:B------:R-:W-:Y:S02]  /*2bab0*/  FFMA.FTZ R27, R27, R3.reuse, -R152.reuse ;  /* 0x000000031b1b7223 */ /* 0x180fe40000010898 */
[-CC-:B------:R-:W-:Y:S02]  /*2bac0*/  FFMA.FTZ R175, R10, R3.reuse, -R152.reuse ;  /* 0x000000030aaf7223 */ /* 0x180fe40000010898 */
[-CC-:B------:R-:W-:Y:S02]  /*2bad0*/  FFMA.FTZ R172, R11, R3.reuse, -R152.reuse ;  /* 0x000000030bac7223 */ /* 0x180fe40000010898 */
[-CC-:B------:R-:W-:Y:S02]  /*2bae0*/  FFMA.FTZ R177, R14, R3.reuse, -R152.reuse ;  /* 0x000000030eb17223 */ /* 0x180fe40000010898 */
[-CC-:B------:R-:W-:Y:S01]  /*2baf0*/  FFMA.FTZ R174, R15, R3.reuse, -R152.reuse ;  /* 0x000000030fae7223 */ /* 0x180fe20000010898 */
[----:B------:R3:W-:Y:S01]  /*2bb00*/  MUFU.EX2 R18, R7 ;  /* 0x0000000700127308 */ /* 0x0007e20000000800 */
[-CC-:B------:R-:W-:Y:S02]  /*2bb10*/  FFMA.FTZ R194, R22, R3.reuse, -R152.reuse ;  /* 0x0000000316c27223 */ /* 0x180fe40000010898 */
[--C-:B------:R-:W-:Y:S02]  /*2bb20*/  FFMA.FTZ R206, R46, R3, -R152.reuse ;  /* 0x000000032ece7223 */ /* 0x100fe40000010898 */
[C---:B-1----:R-:W-:Y:S02]  /*2bb30*/  FMUL.FTZ R6, R0.reuse, R170 ;  /* 0x000000aa00067220 */ /* 0x042fe40000410000 */
        /* <DEDUP_REMOVED lines=11> */
[C---:B---3--:R-:W-:Y:S02]  /*2bbf0*/  FMUL.FTZ R7, R0.reuse, R171 ;  /* 0x000000ab00077220 */ /* 0x048fe40000410000 */
[C---:B------:R-:W-:Y:S02]  /*2bc00*/  FMUL.FTZ R143, R0.reuse, R143 ;  /* 0x0000008f008f7220 */ /* 0x040fe40000410000 */
[C---:B------:R-:W-:Y:S02]  /*2bc10*/  FMUL.FTZ R146, R0.reuse, R146 ;  /* 0x0000009200927220 */ /* 0x040fe40000410000 */
[C---:B------:R-:W-:Y:S02]  /*2bc20*/  FMUL.FTZ R147, R0.reuse, R147 ;  /* 0x0000009300937220 */ /* 0x040fe40000410000 */
[C---:B------:R-:W-:Y:S02]  /*2bc30*/  FMUL.FTZ R150, R0.reuse, R150 ;  /* 0x0000009600967220 */ /* 0x040fe40000410000 */
[----:B------:R-:W-:Y:S02]  /*2bc40*/  FMUL.FTZ R151, R0, R151 ;  /* 0x0000009700977220 */ /* 0x000fe40000410000 */
        /* <DEDUP_REMOVED lines=40> */
[-CC-:B------:R-:W-:Y:S01]  /*2bed0*/  FFMA.FTZ R245, R118, R3.reuse, -R152.reuse ;  /* 0x0000000376f57223 */ /* 0x180fe20000010898 */
[----:B-1----:R-:W-:Y:S01]  /*2bee0*/  F2FP.PACK_AB R23, R35, R34 ;  /* 0x000000222317723e */ /* 0x002fe200000000ff */
        /* <DEDUP_REMOVED lines=19> */
[----:B------:R-:W-:Y:S03]  /*2c020*/  FFMA.FTZ R152, R131, R3, -R152 ;  /* 0x0000000383987223 */ /* 0x000fe60000010898 */
[----:B------:R-:W-:Y:S10]  /*2c030*/  MUFU.EX2 R51, R200 ;  /* 0x000000c800337308 */ /* 0x000ff40000000800 */
        /* <DEDUP_REMOVED lines=8> */
[----:B------:R-:W-:Y:S01]  /*2c0c0*/  MUFU.EX2 R152, R152 ;  /* 0x0000009800987308 */ /* 0x000fe20000000800 */
[----:B--2---:R-:W-:Y:S01]  /*2c0d0*/  FFMA.FTZ R0, R0, R19, R173 ;  /* 0x0000001300007223 */ /* 0x004fe200000100ad */
[C---:B------:R-:W-:Y:S08]  /*2c0e0*/  F2FP.PACK_AB R173, R18.reuse, R173 ;  /* 0x000000ad12ad723e */ /* 0x040ff000000000ff */
[----:B------:R-:W1:Y:S01]  /*2c0f0*/  MUFU.EX2 R19, R172 ;  /* 0x000000ac00137308 */ /* 0x000e620000000800 */
[----:B------:R-:W-:Y:S01]  /*2c100*/  FADD.FTZ R22, R18, R0 ;  /* 0x0000000012167221 */ /* 0x000fe20000010000 */
[----:B------:R-:W-:Y:S03]  /*2c110*/  FMNMX.FTZ R18, R4, R158, !PT ;  /* 0x0000009e04127209 */ /* 0x000fe60007810000 */
[----:B------:R-:W-:Y:S01]  /*2c120*/  FADD.FTZ R22, R175, R22 ;  /* 0x00000016af167221 */ /* 0x000fe20000010000 */
[----:B------:R-:W-:Y:S04]  /*2c130*/  FMNMX.FTZ R18, R5, R18, !PT ;  /* 0x0000001205127209 */ /* 0x000fe80007810000 */
[----:B------:R-:W-:Y:S04]  /*2c140*/  FMNMX.FTZ R18, R8, R18, !PT ;  /* 0x0000001208127209 */ /* 0x000fe80007810000 */
[----:B------:R-:W-:Y:S04]  /*2c150*/  FMNMX.FTZ R18, R9, R18, !PT ;  /* 0x0000001209127209 */ /* 0x000fe80007810000 */
[----:B------:R-:W-:Y:S04]  /*2c160*/  FMNMX.FTZ R18, R12, R18, !PT ;  /* 0x000000120c127209 */ /* 0x000fe80007810000 */
[----:B------:R-:W-:Y:S01]  /*2c170*/  FMNMX.FTZ R18, R13, R18, !PT ;  /* 0x000000120d127209 */ /* 0x000fe20007810000 */
[C---:B-1----:R-:W-:Y:S01]  /*2c180*/  FADD.FTZ R22, R19.reuse, R22 ;  /* 0x0000001613167221 */ /* 0x042fe20000010000 */
[----:B------:R-:W-:Y:S02]  /*2c190*/  F2FP.PACK_AB R175, R19, R175 ;  /* 0x000000af13af723e */ /* 0x000fe400000000ff */
        /* <DEDUP_REMOVED lines=81> */
[----:B------:R-:W3:Y:S01]  /*2c6b0*/  MUFU.EX2 R79, R5 ;  /* 0x00000005004f7308 */ /* 0x000ee20000000800 */
        /* <DEDUP_REMOVED lines=8> */
[----:B--2---:R-:W-:Y:S01]  /*2c740*/  FADD.FTZ R4, R177, R22 ;  /* 0x00000016b1047221 */ /* 0x004fe20000010000 */
[C---:B------:R-:W-:Y:S01]  /*2c750*/  F2FP.PACK_AB R177, R19.reuse, R177 ;  /* 0x000000b113b1723e */ /* 0x040fe200000000ff */
[C---:B------:R-:W-:Y:S02]  /*2c760*/  FMUL.FTZ R141, R0.reuse, R141 ;  /* 0x0000008d008d7220 */ /* 0x040fe40000410000 */
[----:B------:R-:W-:Y:S01]  /*2c770*/  FADD.FTZ R47, R19, R4 ;  /* 0x00000004132f7221 */ /* 0x000fe20000010000 */
[----:B------:R-:W2:Y:S01]  /*2c780*/  MUFU.EX2 R94, R9 ;  /* 0x00000009005e7308 */ /* 0x000ea20000000800 */
[C---:B------:R-:W-:Y:S02]  /*2c790*/  FMUL.FTZ R4, R0.reuse, R168 ;  /* 0x000000a800047220 */ /* 0x040fe40000410000 */
[C---:B------:R-:W-:Y:S01]  /*2c7a0*/  FMUL.FTZ R144, R0.reuse, R144 ;  /* 0x0000009000907220 */ /* 0x040fe20000410000 */
[----:B---3--:R-:W-:Y:S01]  /*2c7b0*/  F2FP.PACK_AB R172, R79, R62 ;  /* 0x0000003e4fac723e */ /* 0x008fe200000000ff */
[C---:B------:R-:W-:Y:S02]  /*2c7c0*/  FMUL.FTZ R5, R0.reuse, R169 ;  /* 0x000000a900057220 */ /* 0x040fe40000410000 */
[----:B------:R-:W3:Y:S01]  /*2c7d0*/  LDSM.16.MT88.4 R168, [R181+0xa000] ;  /* 0x00a00000b5a8783b */ /* 0x000ee20000004200 */
        /* <DEDUP_REMOVED lines=10> */
[----:B--2---:R-:W-:Y:S01]  /*2c880*/  F2FP.PACK_AB R174, R94, R86 ;  /* 0x000000565eae723e */ /* 0x004fe200000000ff */
[----:B------:R-:W-:Y:S02]  /*2c890*/  FMUL.FTZ R9, R0, R165 ;  /* 0x000000a500097220 */ /* 0x000fe40000410000 */
[----:B------:R-:W2:Y:S01]  /*2c8a0*/  LDSM.16.MT88.4 R164, [R184+0xa000] ;  /* 0x00a00000b8a4783b */ /* 0x000ea20000004200 */
[-CC-:B------:R-:W-:Y:S02]  /*2c8b0*/  FFMA.FTZ R37, R37, R3.reuse, -R46.reuse ;  /* 0x0000000325257223 */ /* 0x180fe4000001082e */
[----:B------:R-:W-:Y:S01]  /*2c8c0*/  MUFU.EX2 R87, R24 ;  /* 0x0000001800577308 */ /* 0x000fe20000000800 */
[-CC-:B------:R-:W-:Y:S02]  /*2c8d0*/  FFMA.FTZ R41, R41, R3.reuse, -R46.reuse ;  /* 0x0000000329297223 */ /* 0x180fe4000001082e */
[-CC-:B------:R-:W-:Y:S02]  /*2c8e0*/  FFMA.FTZ R40, R40, R3.reuse, -R46.reuse ;  /* 0x0000000328287223 */ /* 0x180fe4000001082e */
[----:B----4-:R-:W-:Y:S02]  /*2c8f0*/  FMUL.FTZ R12, R0, R160 ;  /* 0x000000a0000c7220 */ /* 0x010fe40000410000 */
[-CC-:B------:R-:W-:Y:S02]  /*2c900*/  FFMA.FTZ R53, R53, R3.reuse, -R46.reuse ;  /* 0x0000000335357223 */ /* 0x180fe4000001082e */
[-CC-:B------:R-:W-:Y:S01]  /*2c910*/  FFMA.FTZ R52, R52, R3.reuse, -R46.reuse ;  /* 0x0000000334347223 */ /* 0x180fe2000001082e */
[----:B------:R4:W5:Y:S01]  /*2c920*/  MUFU.EX2 R98, R25 ;  /* 0x0000001900627308 */ /* 0x0009620000000800 */
[-CC-:B------:R-:W-:Y:S02]  /*2c930*/  FFMA.FTZ R116, R116, R3.reuse, -R46.reuse ;  /* 0x0000000374747223 */ /* 0x180fe4000001082e */
[--C-:B------:R-:W-:Y:S01]  /*2c940*/  FFMA.FTZ R117, R117, R3, -R46.reuse ;  /* 0x0000000375757223 */ /* 0x100fe2000001082e */
[----:B-1----:R-:W-:Y:S01]  /*2c950*/  F2FP.PACK_AB R176, R91, R63 ;  /* 0x0000003f5bb0723e */ /* 0x002fe200000000ff */
[----:B------:R-:W-:Y:S01]  /*2c960*/  FMUL.FTZ R13, R0, R161 ;  /* 0x000000a1000d7220 */ /* 0x000fe20000410000 */
[C---:B---3--:R-:W-:Y:S01]  /*2c970*/  HMMA.16816.F32 R4, R172.reuse, R168, R4 ;  /* 0x000000a8ac04723c */ /* 0x048fe20000001804 */
[----:B------:R-:W-:Y:S03]  /*2c980*/  LDSM.16.MT88.4 R160, [R181+0xa800] ;  /* 0x00a80000b5a0783b */ /* 0x000fe60000004200 */
[----:B------:R-:W-:Y:S01]  /*2c990*/  MUFU.EX2 R67, R28 ;  /* 0x0000001c00437308 */ /* 0x000fe20000000800 */
[--C-:B------:R-:W-:Y:S02]  /*2c9a0*/  FFMA.FTZ R120, R120, R3, -R46.reuse ;  /* 0x0000000378787223 */ /* 0x100fe4000001082e */
[----:B------:R-:W-:Y:S01]  /*2c9b0*/  MOV R169, R179 ;  /* 0x000000b300a97202 */ /* 0x000fe20000000f00 */
[C---:B------:R-:W-:Y:S01]  /*2c9c0*/  HMMA.16816.F32 R8, R172.reuse, R170, R8 ;  /* 0x000000aaac08723c */ /* 0x040fe20000001808 */
[----:B------:R-:W3:Y:S03]  /*2c9d0*/  LDL.LU R168, [R1+0x8] ;  /* 0x0000080001a87983 */ /* 0x000ee60000300800 */
[-CC-:B------:R-:W-:Y:S02]  /*2c9e0*/  FFMA.FTZ R121, R121, R3.reuse, -R46.reuse ;  /* 0x0000000379797223 */ /* 0x180fe4000001082e */
[----:B------:R-:W-:Y:S01]  /*2c9f0*/  MUFU.EX2 R102, R29 ;  /* 0x0000001d00667308 */ /* 0x000fe20000000800 */
[-CC-:B------:R-:W-:Y:S02]  /*2ca00*/  FFMA.FTZ R44, R44, R3.reuse, -R46.reuse ;  /* 0x000000032c2c7223 */ /* 0x180fe4000001082e */
[--C-:B------:R-:W-:Y:S01]  /*2ca10*/  FFMA.FTZ R45, R45, R3, -R46.reuse ;  /* 0x000000032d2d7223 */ /* 0x100fe2000001082e */
[----:B----4-:R-:W-:Y:S01]  /*2ca20*/  LDSM.16.MT88.4 R24, [R184+0xb000] ;  /* 0x00b00000b818783b */ /* 0x010fe20000004200 */
[C---:B--2---:R-:W-:Y:S05]  /*2ca30*/  HMMA.16816.F32 R132, R172.reuse, R164, R132 ;  /* 0x000000a4ac84723c */ /* 0x044fea0000001884 */
[----:B------:R-:W-:Y:S01]  /*2ca40*/  MUFU.EX2 R95, R32 ;  /* 0x00000020005f7308 */ /* 0x000fe20000000800 */
[----:B-----5:R-:W-:Y:S01]  /*2ca50*/  F2FP.PACK_AB R22, R98, R87 ;  /* 0x000000576216723e */ /* 0x020fe200000000ff */
        /* <DEDUP_REMOVED lines=34> */
[----:B------:R4:W-:Y:S01]  /*2cc80*/  MUFU.EX2 R74, R16 ;  /* 0x00000010004a7308 */ /* 0x0009e20000000800 */
[-CC-:B------:R-:W-:Y:S02]  /*2cc90*/  FFMA.FTZ R100, R100, R3.reuse, -R46.reuse ;  /* 0x0000000364647223 */ /* 0x180fe4000001082e */
[-CC-:B------:R-:W-:Y:S03]  /*2cca0*/  FFMA.FTZ R101, R101, R3.reuse, -R46.reuse ;  /* 0x0000000365657223 */ /* 0x180fe6000001082e */
[-CC-:B------:R-:W-:Y:S02]  /*2ccb0*/  FFMA.FTZ R104, R104, R3.reuse, -R46.reuse ;  /* 0x0000000368687223 */ /* 0x180fe4000001082e */
[-CC-:B------:R-:W-:Y:S02]  /*2ccc0*/  FFMA.FTZ R105, R105, R3.reuse, -R46.reuse ;  /* 0x0000000369697223 */ /* 0x180fe4000001082e */
[----:B------:R-:W5:Y:S01]  /*2ccd0*/  MUFU.EX2 R83, R17 ;  /* 0x0000001100537308 */ /* 0x000f620000000800 */
[-CC-:B------:R-:W-:Y:S02]  /*2cce0*/  FFMA.FTZ R108, R108, R3.reuse, -R46.reuse ;  /* 0x000000036c6c7223 */ /* 0x180fe4000001082e */
[--C-:B------:R-:W-:Y:S01]  /*2ccf0*/  FFMA.FTZ R109, R109, R3, -R46.reuse ;  /* 0x000000036d6d7223 */ /* 0x100fe2000001082e */
[----:B-1----:R-:W-:Y:S01]  /*2cd00*/  F2FP.PACK_AB R179, R31, R19 ;  /* 0x000000131fb3723e */ /* 0x002fe200000000ff */
[-CC-:B------:R-:W-:Y:S02]  /*2cd10*/  FFMA.FTZ R112, R112, R3.reuse, -R46.reuse ;  /* 0x0000000370707223 */ /* 0x180fe4000001082e */
[-CC-:B------:R-:W-:Y:S02]  /*2cd20*/  FFMA.FTZ R113, R113, R3.reuse, -R46.reuse ;  /* 0x0000000371717223 */ /* 0x180fe4000001082e */
[-CC-:B------:R-:W-:Y:S01]  /*2cd30*/  FFMA.FTZ R124, R124, R3.reuse, -R46.reuse ;  /* 0x000000037c7c7223 */ /* 0x180fe2000001082e */
[----:B------:R-:W1:Y:S01]  /*2cd40*/  MUFU.EX2 R17, R194 ;  /* 0x000000c200117308 */ /* 0x000e620000000800 */
[-CC-:B------:R-:W-:Y:S02]  /*2cd50*/  FFMA.FTZ R125, R125, R3.reuse, -R46.reuse ;  /* 0x000000037d7d7223 */ /* 0x180fe4000001082e */
[-CC-:B------:R-:W-:Y:S02]  /*2cd60*/  FFMA.FTZ R128, R128, R3.reuse, -R46.reuse ;  /* 0x0000000380807223 */ /* 0x180fe4000001082e */
[----:B----4-:R-:W-:Y:S02]  /*2cd70*/  FADD.FTZ R16, R19, R47 ;  /* 0x0000002f13107221 */ /* 0x010fe40000010000 */
[----:B------:R-:W-:Y:S02]  /*2cd80*/  FFMA.FTZ R46, R129, R3, -R46 ;  /* 0x00000003812e7223 */ /* 0x000fe4000001082e */
[----:B------:R-:W-:Y:S01]  /*2cd90*/  FADD.FTZ R16, R31, R16 ;  /* 0x000000101f107221 */ /* 0x000fe20000010000 */
[----:B------:R4:W-:Y:S01]  /*2cda0*/  MUFU.EX2 R90, R21 ;  /* 0x00000015005a7308 */ /* 0x0009e20000000800 */
[----:B-----5:R-:W-:Y:S01]  /*2cdb0*/  F2FP.PACK_AB R178, R83, R74 ;  /* 0x0000004a53b2723e */ /* 0x020fe200000000ff */
[C---:B--2---:R-:W-:Y:S08]  /*2cdc0*/  HMMA.16816.F32 R148, R172.reuse, R164, R148 ;  /* 0x000000a4ac94723c */ /* 0x044ff00000001894 */
[----:B------:R-:W-:Y:S01]  /*2cdd0*/  MUFU.EX2 R164, R53 ;  /* 0x0000003500a47308 */ /* 0x000fe20000000800 */
[----:B------:R-:W-:Y:S03]  /*2cde0*/  HMMA.16816.F32 R12, R172, R166, R12 ;  /* 0x000000a6ac0c723c */ /* 0x000fe6000000180c */
[----:B-1----:R-:W-:Y:S06]  /*2cdf0*/  FADD.FTZ R16, R17, R16 ;  /* 0x0000001011107221 */ /* 0x002fec0000010000 */
[----:B------:R-:W-:Y:S01]  /*2ce00*/  MUFU.EX2 R166, R214 ;  /* 0x000000d600a67308 */ /* 0x000fe20000000800 */
[C---:B------:R-:W-:Y:S05]  /*2ce10*/  HMMA.16816.F32 R4, R176.reuse, R160, R4 ;  /* 0x000000a0b004723c */ /* 0x040fea0000001804 */
[C---:B----4-:R-:W-:Y:S01]  /*2ce20*/  F2FP.PACK_AB R21, R30.reuse, R17 ;  /* 0x000000111e15723e */ /* 0x050fe200000000ff */
[----:B------:R-:W-:Y:S01]  /*2ce30*/  FADD.FTZ R16, R30, R16 ;  /* 0x000000101e107221 */ /* 0x000fe20000010000 */
[----:B------:R-:W-:Y:S01]  /*2ce40*/  MOV R175, R169 ;  /* 0x000000a900af7202 */ /* 0x000fe20000000f00 */
[C---:B------:R-:W-:Y:S01]  /*2ce50*/  HMMA.16816.F32 R8, R176.reuse, R162, R8 ;  /* 0x000000a2b008723c */ /* 0x040fe20000001808 */
[----:B------:R-:W1:Y:S01]  /*2ce60*/  LDSM.16.MT88.4 R160, [R184+0xa800] ;  /* 0x00a80000b8a0783b */ /* 0x000e620000004200 */
[----:B------:R-:W-:Y:S01]  /*2ce70*/  MUFU.EX2 R165, R216 ;  /* 0x000000d800a57308 */ /* 0x000fe20000000800 */
[----:B------:R-:W-:Y:S01]  /*2ce80*/  ISETP.GT.AND P0, PT, R252, R175, PT ;  /* 0x000000affc00720c */ /* 0x000fe20003f04270 */
[----:B------:R-:W-:Y:S04]  /*2ce90*/  FADD.FTZ R16, R34, R16 ;  /* 0x0000001022107221 */ /* 0x000fe80000010000 */
[----:B------:R-:W-:Y:S01]  /*2cea0*/  FADD.FTZ R16, R35, R16 ;  /* 0x0000001023107221 */ /* 0x000fe20000010000 */
[----:B------:R-:W-:Y:S03]  /*2ceb0*/  LDSM.16.MT88.4 R28, [R181+0xc800] ;  /* 0x00c80000b51c783b */ /* 0x000fe60000004200 */
[----:B------:R-:W-:Y:S01]  /*2cec0*/  MUFU.EX2 R167, R215 ;  /* 0x000000d700a77308 */ /* 0x000fe20000000800 */
[----:B------:R-:W-:Y:S04]  /*2ced0*/  FADD.FTZ R16, R38, R16 ;  /* 0x0000001026107221 */ /* 0x000fe80000010000 */
[----:B------:R-:W-:Y:S01]  /*2cee0*/  LDSM.16.MT88.4 R32, [R184+0xd800] ;  /* 0x00d80000b820783b */ /* 0x000fe20000004200 */
[----:B------:R-:W-:Y:S04]  /*2cef0*/  FADD.FTZ R16, R39, R16 ;  /* 0x0000001027107221 */ /* 0x000fe80000010000 */
        /* <DEDUP_REMOVED lines=14> */
[----:B------:R-:W2:Y:S10]  /*2cfe0*/  MUFU.EX2 R66, R20 ;  /* 0x0000001400427308 */ /* 0x000eb40000000800 */
[----:B------:R-:W4:Y:S10]  /*2cff0*/  MUFU.EX2 R47, R202 ;  /* 0x000000ca002f7308 */ /* 0x000f340000000800 */
[----:B------:R-:W-:Y:S01]  /*2d000*/  MUFU.EX2 R71, R44 ;  /* 0x0000002c00477308 */ /* 0x000fe20000000800 */
[----:B--2---:R-:W-:Y:S09]  /*2d010*/  F2FP.PACK_AB R20, R90, R66 ;  /* 0x000000425a14723e */ /* 0x004ff200000000ff */
[----:B------:R-:W-:Y:S01]  /*2d020*/  MUFU.EX2 R127, R45 ;  /* 0x0000002d007f7308 */ /* 0x000fe20000000800 */
[C---:B-1----:R-:W-:Y:S09]  /*2d030*/  HMMA.16816.F32 R148, R176.reuse, R160, R148 ;  /* 0x000000a0b094723c */ /* 0x042ff20000001894 */
[----:B------:R-:W-:Y:S01]  /*2d040*/  MUFU.EX2 R114, R48 ;  /* 0x0000003000727308 */ /* 0x000fe20000000800 */
[----:B------:R-:W-:Y:S01]  /*2d050*/  HMMA.16816.F32 R12, R176, R162, R12 ;  /* 0x000000a2b00c723c */ /* 0x000fe2000000180c */
[----:B------:R-:W1:Y:S08]  /*2d060*/  LDSM.16.MT88.4 R160, [R181+0xb000] ;  /* 0x00b00000b5a0783b */ /* 0x000e700000004200 */
[----:B------:R-:W-:Y:S10]  /*2d070*/  MUFU.EX2 R123, R49 ;  /* 0x00000031007b7308 */ /* 0x000ff40000000800 */
[----:B------:R-:W2:Y:S01]  /*2d080*/  MUFU.EX2 R44, R210 ;  /* 0x000000d2002c7308 */ /* 0x000ea20000000800 */
[----:B---3--:R-:W-:Y:S02]  /*2d090*/  FFMA.FTZ R17, R0, R168, R62 ;  /* 0x000000a800117223 */ /* 0x008fe4000001003e */
[----:B------:R-:W-:Y:S07]  /*2d0a0*/  FADD.FTZ R0, R42, R16 ;  /* 0x000000102a007221 */ /* 0x000fee0000010000 */
[----:B------:R-:W3:Y:S01]  /*2d0b0*/  MUFU.EX2 R45, R209 ;  /* 0x000000d1002d7308 */ /* 0x000ee20000000800 */
[----:B------:R-:W-:Y:S02]  /*2d0c0*/  FADD.FTZ R19, R43, R0 ;  /* 0x000000002b137221 */ /* 0x000fe40000010000 */
[----:B------:R-:W-:Y:S04]  /*2d0d0*/  FADD.FTZ R0, R79, R17 ;  /* 0x000000114f007221 */ /* 0x000fe80000010000 */
[----:B------:R-:W-:Y:S03]  /*2d0e0*/  FADD.FTZ R0, R86, R0 ;  /* 0x0000000056007221 */ /* 0x000fe60000010000 */
[----:B------:R-:W-:Y:S01]  /*2d0f0*/  MUFU.EX2 R126, R56 ;  /* 0x00000038007e7308 */ /* 0x000fe20000000800 */
[----:B------:R-:W-:Y:S02]  /*2d100*/  FADD.FTZ R16, R94, R0 ;  /* 0x000000005e107221 */ /* 0x000fe40000010000 */
[----:B----4-:R-:W-:Y:S02]  /*2d110*/  FADD.FTZ R0, R47, R19 ;  /* 0x000000132f007221 */ /* 0x010fe40000010000 */
[----:B------:R-:W-:Y:S01]  /*2d120*/  FADD.FTZ R16, R63, R16 ;  /* 0x000000103f107221 */ /* 0x000fe20000010000 */
[C---:B-1----:R-:W-:Y:S04]  /*2d130*/  HMMA.16816.F32 R4, R20.reuse, R160, R4 ;  /* 0x000000a01404723c */ /* 0x042fe80000001804 */
[----:B------:R-:W-:Y:S01]  /*2d140*/  MUFU.EX2 R160, R57 ;  /* 0x0000003900a07308 */ /* 0x000fe20000000800 */
[----:B------:R-:W-:Y:S02]  /*2d150*/  FADD.FTZ R17, R50, R0 ;  /* 0x0000000032117221 */ /* 0x000fe40000010000 */
[----:B------:R-:W-:Y:S01]  /*2d160*/  FADD.FTZ R0, R91, R16 ;  /* 0x000000105b007221 */ /* 0x000fe20000010000 */
[C---:B------:R-:W-:Y:S04]  /*2d170*/  HMMA.16816.F32 R8, R20.reuse, R162, R8 ;  /* 0x000000a21408723c */ /* 0x040fe80000001808 */
[----:B------:R-:W-:Y:S02]  /*2d180*/  FADD.FTZ R0, R74, R0 ;  /* 0x000000004a007221 */ /* 0x000fe40000010000 */
[----:B------:R-:W1:Y:S02]  /*2d190*/  MUFU.EX2 R163, R211 ;  /* 0x000000d300a37308 */ /* 0x000e640000000800 */
[C---:B------:R-:W-:Y:S04]  /*2d1a0*/  HMMA.16816.F32 R132, R20.reuse, R24, R132 ;  /* 0x000000181484723c */ /* 0x040fe80000001884 */
[----:B------:R-:W-:Y:S02]  /*2d1b0*/  FADD.FTZ R16, R83, R0 ;  /* 0x0000000053107221 */ /* 0x000fe40000010000 */
[----:B------:R-:W-:Y:S02]  /*2d1c0*/  FADD.FTZ R0, R51, R17 ;  /* 0x0000001133007221 */ /* 0x000fe40000010000 */
[C---:B------:R-:W-:Y:S01]  /*2d1d0*/  HMMA.16816.F32 R136, R20.reuse, R26, R136 ;  /* 0x0000001a1488723c */ /* 0x040fe20000001888 */
[----:B------:R-:W4:Y:S01]  /*2d1e0*/  LDSM.16.MT88.4 R24, [R182+0xb000] ;  /* 0x00b00000b618783b */ /* 0x000f220000004200 */
[----:B------:R-:W-:Y:S02]  /*2d1f0*/  MUFU.EX2 R161, R212 ;  /* 0x000000d400a17308 */ /* 0x000fe40000000800 */
[----:B------:R-:W-:Y:S02]  /*2d200*/  FADD.FTZ R0, R54, R0 ;  /* 0x0000000036007221 */ /* 0x000fe40000010000 */
[----:B------:R-:W-:Y:S02]  /*2d210*/  FADD.FTZ R16, R66, R16 ;  /* 0x0000001042107221 */ /* 0x000fe40000010000 */
[----:B------:R-:W-:Y:S04]  /*2d220*/  FADD.FTZ R0, R40, R0 ;  /* 0x0000000028007221 */ /* 0x000fe80000010000 */
[----:B------:R-:W5:Y:S01]  /*2d230*/  MUFU.EX2 R107, R60 ;  /* 0x0000003c006b7308 */ /* 0x000f620000000800 */
[----:B------:R-:W-:Y:S02]  /*2d240*/  FADD.FTZ R17, R55, R0 ;  /* 0x0000000037117221 */ /* 0x000fe40000010000 */
[----:B------:R-:W-:Y:S04]  /*2d250*/  FADD.FTZ R16, R90, R16 ;  /* 0x000000105a107221 */ /* 0x000fe80000010000 */
[----:B------:R-:W-:Y:S03]  /*2d260*/  FADD.FTZ R16, R87, R16 ;  /* 0x0000001057107221 */ /* 0x000fe60000010000 */
[----:B------:R-:W1:Y:S01]  /*2d270*/  MUFU.EX2 R110, R61 ;  /* 0x0000003d006e7308 */ /* 0x000e620000000800 */
[----:B------:R-:W-:Y:S04]  /*2d280*/  FADD.FTZ R16, R98, R16 ;  /* 0x0000001062107221 */ /* 0x000fe80000010000 */
[----:B------:R-:W-:Y:S04]  /*2d290*/  FADD.FTZ R16, R67, R16 ;  /* 0x0000001043107221 */ /* 0x000fe80000010000 */
[----:B------:R-:W-:Y:S01]  /*2d2a0*/  FADD.FTZ R0, R102, R16 ;  /* 0x0000001066007221 */ /* 0x000fe20000010000 */
[----:B------:R-:W1:Y:S03]  /*2d2b0*/  MUFU.EX2 R158, R64 ;  /* 0x00000040009e7308 */ /* 0x000e660000000800 */
[----:B------:R-:W-:Y:S04]  /*2d2c0*/  FADD.FTZ R0, R95, R0 ;  /* 0x000000005f007221 */ /* 0x000fe80000010000 */
[----:B------:R-:W-:Y:S01]  /*2d2d0*/  FADD.FTZ R16, R99, R0 ;  /* 0x0000000063107221 */ /* 0x000fe20000010000 */
[C---:B----4-:R-:W-:Y:S02]  /*2d2e0*/  HMMA.16816.F32 R140, R20.reuse, R24, R140 ;  /* 0x00000018148c723c */ /* 0x050fe4000000188c */
[----:B------:R-:W4:Y:S01]  /*2d2f0*/  MUFU.EX2 R115, R65 ;  /* 0x0000004100737308 */ /* 0x000f220000000800 */
[----:B------:R-:W-:Y:S02]  /*2d300*/  FADD.FTZ R0, R58, R17 ;  /* 0x000000113a007221 */ /* 0x000fe40000010000 */
[----:B------:R-:W-:Y:S02]  /*2d310*/  FADD.FTZ R16, R70, R16 ;  /* 0x0000001046107221 */ /* 0x000fe40000010000 */
[----:B------:R-:W-:Y:S01]  /*2d320*/  FADD.FTZ R17, R59, R0 ;  /* 0x000000003b117221 */ /* 0x000fe20000010000 */
[C---:B------:R-:W-:Y:S01]  /*2d330*/  HMMA.16816.F32 R144, R20.reuse, R26, R144 ;  /* 0x0000001a1490723c */ /* 0x040fe20000001890 */
[----:B------:R-:W4:Y:S03]  /*2d340*/  LDSM.16.MT88.4 R24, [R183+0xb000] ;  /* 0x00b00000b718783b */ /* 0x000f260000004200 */
[----:B------:R-:W-:Y:S01]  /*2d350*/  MUFU.EX2 R162, R217 ;  /* 0x000000d900a27308 */ /* 0x000fe20000000800 */
[----:B------:R-:W-:Y:S04]  /*2d360*/  FADD.FTZ R0, R111, R16 ;  /* 0x000000106f007221 */ /* 0x000fe80000010000 */
[----:B------:R-:W-:Y:S04]  /*2d370*/  FADD.FTZ R0, R103, R0 ;  /* 0x0000000067007221 */ /* 0x000fe80000010000 */
[----:B------:R-:W-:Y:S01]  /*2d380*/  FADD.FTZ R16, R106, R0 ;  /* 0x000000006a107221 */ /* 0x000fe20000010000 */
[----:B------:R-:W1:Y:S01]  /*2d390*/  MUFU.EX2 R122, R68 ;  /* 0x00000044007a7308 */ /* 0x000e620000000800 */
[----:B--2---:R-:W-:Y:S02]  /*2d3a0*/  FADD.FTZ R0, R44, R17 ;  /* 0x000000112c007221 */ /* 0x004fe40000010000 */
[----:B------:R-:W-:Y:S02]  /*2d3b0*/  FADD.FTZ R16, R71, R16 ;  /* 0x0000001047107221 */ /* 0x000fe40000010000 */
[----:B---3--:R-:W-:Y:S02]  /*2d3c0*/  FADD.FTZ R17, R45, R0 ;  /* 0x000000002d117221 */ /* 0x008fe40000010000 */
[----:B------:R-:W-:Y:S03]  /*2d3d0*/  FADD.FTZ R0, R127, R16 ;  /* 0x000000107f007221 */ /* 0x000fe60000010000 */
[----:B------:R-:W2:Y:S01]  /*2d3e0*/  MUFU.EX2 R130, R69 ;  /* 0x0000004500827308 */ /* 0x000ea20000000800 */
[----:B------:R-:W-:Y:S04]  /*2d3f0*/  FADD.FTZ R0, R114, R0 ;  /* 0x0000000072007221 */ /* 0x000fe80000010000 */
[----:B------:R-:W-:Y:S02]  /*2d400*/  FADD.FTZ R16, R123, R0 ;  /* 0x000000007b107221 */ /* 0x000fe40000010000 */
[----:B------:R-:W-:Y:S02]  /*2d410*/  FADD.FTZ R0, R75, R17 ;  /* 0x000000114b007221 */ /* 0x000fe40000010000 */
[----:B------:R-:W-:Y:S01]  /*2d420*/  FADD.FTZ R16, R78, R16 ;  /* 0x000000104e107221 */ /* 0x000fe20000010000 */
[----:B------:R-:W3:Y:S01]  /*2d430*/  MUFU.EX2 R119, R72 ;  /* 0x0000004800777308 */ /* 0x000ee20000000800 */
[----:B------:R-:W-:Y:S02]  /*2d440*/  FADD.FTZ R17, R82, R0 ;  /* 0x0000000052117221 */ /* 0x000fe40000010000 */
[----:B------:R-:W-:Y:S02]  /*2d450*/  FADD.FTZ R0, R164, R16 ;  /* 0x00000010a4007221 */ /* 0x000fe40000010000 */
[----:B-1----:R-:W-:Y:S02]  /*2d460*/  FADD.FTZ R17, R163, R17 ;  /* 0x00000011a3117221 */ /* 0x002fe40000010000 */
[----:B------:R-:W-:Y:S01]  /*2d470*/  FADD.FTZ R0, R126, R0 ;  /* 0x000000007e007221 */ /* 0x000fe20000010000 */
[C---:B----4-:R-:W-:Y:S02]  /*2d480*/  HMMA.16816.F32 R148, R20.reuse, R24, R148 ;  /* 0x000000181494723c */ /* 0x050fe40000001894 */
[----:B------:R-:W1:Y:S01]  /*2d490*/  MUFU.EX2 R73, R73 ;  /* 0x0000004900497308 */ /* 0x000e620000000800 */
[----:B------:R-:W-:Y:S04]  /*2d4a0*/  FADD.FTZ R0, R160, R0 ;  /* 0x00000000a0007221 */ /* 0x000fe80000010000 */
[----:B-----5:R-:W-:Y:S01]  /*2d4b0*/  FADD.FTZ R16, R107, R0 ;  /* 0x000000006b107221 */ /* 0x020fe20000010000 */
[----:B------:R-:W-:Y:S01]  /*2d4c0*/  HMMA.16816.F32 R12, R20, R26, R12 ;  /* 0x0000001a140c723c */ /* 0x000fe2000000180c */
[----:B------:R-:W4:Y:S03]  /*2d4d0*/  LDSM.16.MT88.4 R24, [R181+0xb800] ;  /* 0x00b80000b518783b */ /* 0x000f260000004200 */
[----:B------:R-:W5:Y:S01]  /*2d4e0*/  MUFU.EX2 R72, R219 ;  /* 0x000000db00487308 */ /* 0x000f620000000800 */
[----:B------:R-:W-:Y:S02]  /*2d4f0*/  FADD.FTZ R0, R161, R17 ;  /* 0x00000011a1007221 */ /* 0x000fe40000010000 */
[----:B------:R-:W-:Y:S01]  /*2d500*/  F2FP.PACK_AB R21, R39, R38 ;  /* 0x000000262715723e */ /* 0x000fe200000000ff */
[----:B------:R-:W-:Y:S01]  /*2d510*/  FADD.FTZ R16, R110, R16 ;  /* 0x000000106e107221 */ /* 0x000fe20000010000 */
[----:B------:R-:W-:Y:S01]  /*2d520*/  F2FP.PACK_AB R23, R43, R42 ;  /* 0x0000002a2b17723e */ /* 0x000fe200000000ff */
[----:B------:R-:W-:Y:S02]  /*2d530*/  LDSM.16.MT88.4 R36, [R183+0xe000] ;  /* 0x00e00000b724783b */ /* 0x000fe40000004200 */
[----:B------:R-:W-:Y:S01]  /*2d540*/  F2FP.PACK_AB R20, R102, R67 ;  /* 0x000000436614723e */ /* 0x000fe200000000ff */
[----:B------:R-:W-:Y:S01]  /*2d550*/  FADD.FTZ R0, R131, R0 ;  /* 0x0000000083007221 */ /* 0x000fe20000010000 */
[----:B------:R-:W-:Y:S01]  /*2d560*/  F2FP.PACK_AB R22, R99, R95 ;  /* 0x0000005f6316723e */ /* 0x000fe200000000ff */
[----:B------:R-:W4:Y:S01]  /*2d570*/  MUFU.EX2 R65, R220 ;  /* 0x000000dc00417308 */ /* 0x000f220000000800 */
[----:B------:R-:W-:Y:S02]  /*2d580*/  FADD.FTZ R16, R158, R16 ;  /* 0x000000109e107221 */ /* 0x000fe40000010000 */
[----:B------:R-:W-:Y:S02]  /*2d590*/  FADD.FTZ R0, R166, R0 ;  /* 0x00000000a6007221 */ /* 0x000fe40000010000 */
[----:B------:R-:W-:Y:S02]  /*2d5a0*/  FADD.FTZ R16, R115, R16 ;  /* 0x0000001073107221 */ /* 0x000fe40000010000 */
[----:B------:R-:W-:Y:S02]  /*2d5b0*/  FADD.FTZ R0, R118, R0 ;  /* 0x0000000076007221 */ /* 0x000fe40000010000 */
[----:B------:R-:W-:Y:S01]  /*2d5c0*/  FADD.FTZ R16, R122, R16 ;  /* 0x000000107a107221 */ /* 0x000fe20000010000 */
[----:B------:R-:W4:Y:S01]  /*2d5d0*/  MUFU.EX2 R68, R223 ;  /* 0x000000df00447308 */ /* 0x000f220000000800 */
[----:B------:R-:W-:Y:S02]  /*2d5e0*/  FADD.FTZ R0, R162, R0 ;  /* 0x00000000a2007221 */ /* 0x000fe40000010000 */
[----:B--2---:R-:W-:Y:S02]  /*2d5f0*/  FADD.FTZ R16, R130, R16 ;  /* 0x0000001082107221 */ /* 0x004fe40000010000 */
[----:B------:R-:W-:Y:S02]  /*2d600*/  FADD.FTZ R0, R165, R0 ;  /* 0x00000000a5007221 */ /* 0x000fe40000010000 */
[----:B---3--:R-:W-:Y:S02]  /*2d610*/  FADD.FTZ R16, R119, R16 ;  /* 0x0000001077107221 */ /* 0x008fe40000010000 */
[----:B------:R-:W-:Y:S01]  /*2d620*/  FADD.FTZ R0, R167, R0 ;  /* 0x00000000a7007221 */ /* 0x000fe20000010000 */
[----:B------:R-:W2:Y:S01]  /*2d630*/  MUFU.EX2 R69, R226 ;  /* 0x000000e200457308 */ /* 0x000ea20000000800 */
[----:B-1----:R-:W-:Y:S02]  /*2d640*/  FADD.FTZ R16, R73, R16 ;  /* 0x0000001049107221 */ /* 0x002fe40000010000 */
[----:B-----5:R-:W-:Y:S01]  /*2d650*/  FADD.FTZ R0, R72, R0 ;  /* 0x0000000048007221 */ /* 0x020fe20000010000 */
[C---:B----4-:R-:W-:Y:S03]  /*2d660*/  HMMA.16816.F32 R4, R20.reuse, R24, R4 ;  /* 0x000000181404723c */ /* 0x050fe60000001804 */
[----:B------:R-:W-:Y:S03]  /*2d670*/  FADD.FTZ R0, R65, R0 ;  /* 0x0000000041007221 */ /* 0x000fe60000010000 */
[----:B------:R-:W1:Y:S02]  /*2d680*/  MUFU.EX2 R76, R76 ;  /* 0x0000004c004c7308 */ /* 0x000e640000000800 */
[C---:B------:R-:W-:Y:S01]  /*2d690*/  HMMA.16816.F32 R8, R20.reuse, R26, R8 ;  /* 0x0000001a1408723c */ /* 0x040fe20000001808 */
[----:B------:R-:W3:Y:S03]  /*2d6a0*/  LDSM.16.MT88.4 R24, [R184+0xb800] ;  /* 0x00b80000b818783b */ /* 0x000ee60000004200 */
[----:B------:R-:W-:Y:S04]  /*2d6b0*/  FADD.FTZ R0, R68, R0 ;  /* 0x0000000044007221 */ /* 0x000fe80000010000 */
[----:B------:R-:W4:Y:S01]  /*2d6c0*/  MUFU.EX2 R77, R77 ;  /* 0x0000004d004d7308 */ /* 0x000f220000000800 */
[----:B--2---:R-:W-:Y:S09]  /*2d6d0*/  FADD.FTZ R0, R69, R0 ;  /* 0x0000000045007221 */ /* 0x004ff20000010000 */
[----:B------:R-:W2:Y:S01]  /*2d6e0*/  MUFU.EX2 R80, R80 ;  /* 0x0000005000507308 */ /* 0x000ea20000000800 */
[----:B-1----:R-:W-:Y:S09]  /*2d6f0*/  FADD.FTZ R16, R76, R16 ;  /* 0x000000104c107221 */ /* 0x002ff20000010000 */
[----:B------:R-:W1:Y:S01]  /*2d700*/  MUFU.EX2 R81, R81 ;  /* 0x0000005100517308 */ /* 0x000e620000000800 */
[----:B----4-:R-:W-:Y:S09]  /*2d710*/  FADD.FTZ R16, R77, R16 ;  /* 0x000000104d107221 */ /* 0x010ff20000010000 */
[----:B------:R-:W4:Y:S01]  /*2d720*/  MUFU.EX2 R64, R229 ;  /* 0x000000e500407308 */ /* 0x000f220000000800 */
[----:B--2---:R-:W-:Y:S01]  /*2d730*/  FADD.FTZ R3, R80, R16 ;  /* 0x0000001050037221 */ /* 0x004fe20000010000 */
[C---:B---3--:R-:W-:Y:S08]  /*2d740*/  HMMA.16816.F32 R132, R20.reuse, R24, R132 ;  /* 0x000000181484723c */ /* 0x048ff00000001884 */
[----:B------:R-:W2:Y:S01]  /*2d750*/  MUFU.EX2 R61, R230 ;  /* 0x000000e6003d7308 */ /* 0x000ea20000000800 */
[C---:B------:R-:W-:Y:S01]  /*2d760*/  HMMA.16816.F32 R136, R20.reuse, R26, R136 ;  /* 0x0000001a1488723c */ /* 0x040fe20000001888 */
[----:B------:R-:W3:Y:S02]  /*2d770*/  LDSM.16.MT88.4 R24, [R182+0xb800] ;  /* 0x00b80000b618783b */ /* 0x000ee40000004200 */
[----:B-1----:R-:W-:Y:S06]  /*2d780*/  FADD.FTZ R3, R81, R3 ;  /* 0x0000000351037221 */ /* 0x002fec0000010000 */
[----:B------:R-:W1:Y:S03]  /*2d790*/  MUFU.EX2 R63, R231 ;  /* 0x000000e7003f7308 */ /* 0x000e660000000800 */
[----:B----4-:R-:W-:Y:S07]  /*2d7a0*/  FADD.FTZ R0, R64, R0 ;  /* 0x0000000040007221 */ /* 0x010fee0000010000 */
[----:B------:R-:W4:Y:S01]  /*2d7b0*/  MUFU.EX2 R62, R232 ;  /* 0x000000e8003e7308 */ /* 0x000f220000000800 */
[----:B--2---:R-:W-:Y:S09]  /*2d7c0*/  FADD.FTZ R0, R61, R0 ;  /* 0x000000003d007221 */ /* 0x004ff20000010000 */
[----:B------:R-:W2:Y:S01]  /*2d7d0*/  MUFU.EX2 R84, R84 ;  /* 0x0000005400547308 */ /* 0x000ea20000000800 */
[----:B-1----:R-:W-:Y:S09]  /*2d7e0*/  FADD.FTZ R0, R63, R0 ;  /* 0x000000003f007221 */ /* 0x002ff20000010000 */
[----:B------:R-:W1:Y:S01]  /*2d7f0*/  MUFU.EX2 R85, R85 ;  /* 0x0000005500557308 */ /* 0x000e620000000800 */
[C---:B---3--:R-:W-:Y:S03]  /*2d800*/  HMMA.16816.F32 R140, R20.reuse, R24, R140 ;  /* 0x00000018148c723c */ /* 0x048fe6000000188c */
[----:B----4-:R-:W-:Y:S06]  /*2d810*/  FADD.FTZ R0, R62, R0 ;  /* 0x000000003e007221 */ /* 0x010fec0000010000 */
        /* <DEDUP_REMOVED lines=10> */
[----:B------:R-:W-:Y:S01]  /*2d8c0*/  MUFU.EX2 R56, R235 ;  /* 0x000000eb00387308 */ /* 0x000fe20000000800 */
[C---:B----4-:R-:W-:Y:S03]  /*2d8d0*/  HMMA.16816.F32 R148, R20.reuse, R24, R148 ;  /* 0x000000181494723c */ /* 0x050fe60000001894 */
[----:B-1----:R-:W-:Y:S06]  /*2d8e0*/  FADD.FTZ R3, R60, R0 ;  /* 0x000000003c037221 */ /* 0x002fec0000010000 */
[----:B------:R-:W1:Y:S01]  /*2d8f0*/  MUFU.EX2 R92, R92 ;  /* 0x0000005c005c7308 */ /* 0x000e620000000800 */
[----:B------:R-:W-:Y:S01]  /*2d900*/  HMMA.16816.F32 R12, R20, R26, R12 ;  /* 0x0000001a140c723c */ /* 0x000fe2000000180c */
[----:B------:R-:W2:Y:S02]  /*2d910*/  LDSM.16.MT88.4 R24, [R181+0xc000] ;  /* 0x00c00000b518783b */ /* 0x000ea40000004200 */
[----:B---3--:R-:W-:Y:S04]  /*2d920*/  FADD.FTZ R3, R57, R3 ;  /* 0x0000000339037221 */ /* 0x008fe80000010000 */
[----:B------:R-:W-:Y:S02]  /*2d930*/  F2FP.PACK_AB R21, R50, R47 ;  /* 0x0000002f3215723e */ /* 0x000fe400000000ff */
[----:B------:R-:W-:Y:S01]  /*2d940*/  F2FP.PACK_AB R23, R54, R51 ;  /* 0x000000333617723e */ /* 0x000fe200000000ff */
[----:B------:R-:W3:Y:S02]  /*2d950*/  MUFU.EX2 R93, R93 ;  /* 0x0000005d005d7308 */ /* 0x000ee40000000800 */
[----:B------:R-:W-:Y:S02]  /*2d960*/  F2FP.PACK_AB R20, R111, R70 ;  /* 0x000000466f14723e */ /* 0x000fe400000000ff */
[----:B------:R-:W-:Y:S06]  /*2d970*/  F2FP.PACK_AB R22, R106, R103 ;  /* 0x000000676a16723e */ /* 0x000fec00000000ff */
[----:B------:R-:W4:Y:S01]  /*2d980*/  MUFU.EX2 R54, R236 ;  /* 0x000000ec00367308 */ /* 0x000f220000000800 */
[----:B-1----:R-:W-:Y:S09]  /*2d990*/  FADD.FTZ R0, R92, R16 ;  /* 0x000000105c007221 */ /* 0x002ff20000010000 */
[----:B------:R-:W1:Y:S01]  /*2d9a0*/  MUFU.EX2 R96, R96 ;  /* 0x0000006000607308 */ /* 0x000e620000000800 */
[----:B---3--:R-:W-:Y:S02]  /*2d9b0*/  FADD.FTZ R16, R93, R0 ;  /* 0x000000005d107221 */ /* 0x008fe40000010000 */
[----:B------:R-:W-:Y:S07]  /*2d9c0*/  FADD.FTZ R0, R56, R3 ;  /* 0x0000000338007221 */ /* 0x000fee0000010000 */
[----:B------:R-:W3:Y:S01]  /*2d9d0*/  MUFU.EX2 R97, R97 ;  /* 0x0000006100617308 */ /* 0x000ee20000000800 */
[C---:B--2---:R-:W-:Y:S03]  /*2d9e0*/  HMMA.16816.F32 R4, R20.reuse, R24, R4 ;  /* 0x000000181404723c */ /* 0x044fe60000001804 */
[----:B----4-:R-:W-:Y:S05]  /*2d9f0*/  FADD.FTZ R0, R54, R0 ;  /* 0x0000000036007221 */ /* 0x010fea0000010000 */
[C---:B------:R-:W-:Y:S01]  /*2da00*/  HMMA.16816.F32 R8, R20.reuse, R26, R8 ;  /* 0x0000001a1408723c */ /* 0x040fe20000001808 */
[----:B------:R-:W2:Y:S01]  /*2da10*/  LDSM.16.MT88.4 R24, [R184+0xc000] ;  /* 0x00c00000b818783b */ /* 0x000ea20000004200 */
[----:B------:R-:W4:Y:S02]  /*2da20*/  MUFU.EX2 R53, R237 ;  /* 0x000000ed00357308 */ /* 0x000f240000000800 */
[----:B-1----:R-:W-:Y:S08]  /*2da30*/  FADD.FTZ R3, R96, R16 ;  /* 0x0000001060037221 */ /* 0x002ff00000010000 */
[----:B------:R-:W1:Y:S01]  /*2da40*/  MUFU.EX2 R52, R238 ;  /* 0x000000ee00347308 */ /* 0x000e620000000800 */
[----:B---3--:R-:W-:Y:S09]  /*2da50*/  FADD.FTZ R3, R97, R3 ;  /* 0x0000000361037221 */ /* 0x008ff20000010000 */
[----:B------:R-:W3:Y:S01]  /*2da60*/  MUFU.EX2 R51, R239 ;  /* 0x000000ef00337308 */ /* 0x000ee20000000800 */
[----:B----4-:R-:W-:Y:S09]  /*2da70*/  FADD.FTZ R0, R53, R0 ;  /* 0x0000000035007221 */ /* 0x010ff20000010000 */
[----:B------:R-:W4:Y:S01]  /*2da80*/  MUFU.EX2 R50, R240 ;  /* 0x000000f000327308 */ /* 0x000f220000000800 */
[----:B-1----:R-:W-:Y:S01]  /*2da90*/  FADD.FTZ R0, R52, R0 ;  /* 0x0000000034007221 */ /* 0x002fe20000010000 */
[C---:B--2---:R-:W-:Y:S08]  /*2daa0*/  HMMA.16816.F32 R132, R20.reuse, R24, R132 ;  /* 0x000000181484723c */ /* 0x044ff00000001884 */
[----:B------:R-:W1:Y:S01]  /*2dab0*/  MUFU.EX2 R100, R100 ;  /* 0x0000006400647308 */ /* 0x000e620000000800 */
[----:B---3--:R-:W-:Y:S01]  /*2dac0*/  FADD.FTZ R0, R51, R0 ;  /* 0x0000000033007221 */ /* 0x008fe20000010000 */
[C---:B------:R-:W-:Y:S01]  /*2dad0*/  HMMA.16816.F32 R136, R20.reuse, R26, R136 ;  /* 0x0000001a1488723c */ /* 0x040fe20000001888 */
[----:B------:R-:W2:Y:S07]  /*2dae0*/  LDSM.16.MT88.4 R24, [R182+0xc000] ;  /* 0x00c00000b618783b */ /* 0x000eae0000004200 */
        /* <DEDUP_REMOVED lines=23> */
[----:B--2---:R-:W-:Y:S01]  /*2dc60*/  FADD.FTZ R3, R109, R3 ;  /* 0x000000036d037221 */ /* 0x004fe20000010000 */
[----:B------:R-:W-:Y:S01]  /*2dc70*/  HMMA.16816.F32 R12, R20, R26, R12 ;  /* 0x0000001a140c723c */ /* 0x000fe2000000180c */
[----:B------:R-:W2:Y:S07]  /*2dc80*/  LDSM.16.MT88.4 R24, [R184+0xc800] ;  /* 0x00c80000b818783b */ /* 0x000eae0000004200 */
[----:B------:R-:W-:Y:S01]  /*2dc90*/  MUFU.EX2 R19, R250 ;  /* 0x000000fa00137308 */ /* 0x000fe20000000800 */
[----:B------:R-:W-:Y:S03]  /*2dca0*/  F2FP.PACK_AB R21, R55, R40 ;  /* 0x000000283715723e */ /* 0x000fe600000000ff */
[----:B------:R-:W-:Y:S01]  /*2dcb0*/  F2FP.PACK_AB R23, R59, R58 ;  /* 0x0000003a3b17723e */ /* 0x000fe200000000ff */
[----:B------:R-:W-:Y:S01]  /*2dcc0*/  LDSM.16.MT88.4 R40, [R183+0xf000] ;  /* 0x00f00000b728783b */ /* 0x000fe20000004200 */
[----:B------:R-:W-:Y:S01]  /*2dcd0*/  F2FP.PACK_AB R20, R127, R71 ;  /* 0x000000477f14723e */ /* 0x000fe200000000ff */
[----:B----4-:R-:W-:Y:S01]  /*2dce0*/  FADD.FTZ R3, R112, R3 ;  /* 0x0000000370037221 */ /* 0x010fe20000010000 */
[----:B------:R-:W-:Y:S02]  /*2dcf0*/  F2FP.PACK_AB R22, R123, R114 ;  /* 0x000000727b16723e */ /* 0x000fe400000000ff */
[----:B------:R-:W-:Y:S01]  /*2dd00*/  MUFU.EX2 R17, R251 ;  /* 0x000000fb00117308 */ /* 0x000fe20000000800 */
[----:B-1----:R-:W-:Y:S04]  /*2dd10*/  FADD.FTZ R3, R113, R3 ;  /* 0x0000000371037221 */ /* 0x002fe80000010000 */
[C---:B------:R-:W-:Y:S03]  /*2dd20*/  HMMA.16816.F32 R4, R20.reuse, R28, R4 ;  /* 0x0000001c1404723c */ /* 0x040fe60000001804 */
[----:B------:R-:W-:Y:S02]  /*2dd30*/  FADD.FTZ R3, R116, R3 ;  /* 0x0000000374037221 */ /* 0x000fe40000010000 */
[----:B------:R-:W1:Y:S02]  /*2dd40*/  MUFU.EX2 R124, R124 ;  /* 0x0000007c007c7308 */ /* 0x000e640000000800 */
[----:B------:R-:W-:Y:S01]  /*2dd50*/  FADD.FTZ R3, R117, R3 ;  /* 0x0000000375037221 */ /* 0x000fe20000010000 */
[C---:B------:R-:W-:Y:S01]  /*2dd60*/  HMMA.16816.F32 R8, R20.reuse, R30, R8 ;  /* 0x0000001e1408723c */ /* 0x040fe20000001808 */
[----:B------:R-:W3:Y:S03]  /*2dd70*/  LDSM.16.MT88.4 R28, [R182+0xc800] ;  /* 0x00c80000b61c783b */ /* 0x000ee60000004200 */
[----:B------:R-:W-:Y:S03]  /*2dd80*/  FADD.FTZ R3, R120, R3 ;  /* 0x0000000378037221 */ /* 0x000fe60000010000 */
[----:B------:R-:W4:Y:S01]  /*2dd90*/  MUFU.EX2 R125, R125 ;  /* 0x0000007d007d7308 */ /* 0x000f220000000800 */
[----:B------:R-:W-:Y:S01]  /*2dda0*/  FADD.FTZ R3, R121, R3 ;  /* 0x0000000379037221 */ /* 0x000fe20000010000 */
[C---:B--2---:R-:W-:Y:S08]  /*2ddb0*/  HMMA.16816.F32 R132, R20.reuse, R24, R132 ;  /* 0x000000181484723c */ /* 0x044ff00000001884 */
[----:B------:R-:W2:Y:S01]  /*2ddc0*/  MUFU.EX2 R128, R128 ;  /* 0x0000008000807308 */ /* 0x000ea20000000800 */
[C---:B------:R-:W-:Y:S01]  /*2ddd0*/  HMMA.16816.F32 R136, R20.reuse, R26, R136 ;  /* 0x0000001a1488723c */ /* 0x040fe20000001888 */
[----:B------:R-:W5:Y:S02]  /*2dde0*/  LDSM.16.MT88.4 R24, [R183+0xc800] ;  /* 0x00c80000b718783b */ /* 0x000f640000004200 */
[----:B-1----:R-:W-:Y:S04]  /*2ddf0*/  FADD.FTZ R3, R124, R3 ;  /* 0x000000037c037221 */ /* 0x002fe80000010000 */
[----:B----4-:R-:W-:Y:S05]  /*2de00*/  FADD.FTZ R3, R125, R3 ;  /* 0x000000037d037221 */ /* 0x010fea0000010000 */
[----:B--2---:R-:W-:Y:S01]  /*2de10*/  FADD.FTZ R3, R128, R3 ;  /* 0x0000000380037221 */ /* 0x004fe20000010000 */
[C---:B---3--:R-:W-:Y:S08]  /*2de20*/  HMMA.16816.F32 R140, R20.reuse, R28, R140 ;  /* 0x0000001c148c723c */ /* 0x048ff0000000188c */
[C---:B------:R-:W-:Y:S01]  /*2de30*/  HMMA.16816.F32 R144, R20.reuse, R30, R144 ;  /* 0x0000001e1490723c */ /* 0x040fe20000001890 */
[----:B------:R-:W1:Y:S07]  /*2de40*/  LDSM.16.MT88.4 R28, [R181+0xd000] ;  /* 0x00d00000b51c783b */ /* 0x000e6e0000004200 */
[C---:B-----5:R-:W-:Y:S08]  /*2de50*/  HMMA.16816.F32 R148, R20.reuse, R24, R148 ;  /* 0x000000181494723c */ /* 0x060ff00000001894 */
[----:B------:R-:W-:Y:S01]  /*2de60*/  HMMA.16816.F32 R12, R20, R26, R12 ;  /* 0x0000001a140c723c */ /* 0x000fe2000000180c */
[----:B------:R-:W2:Y:S06]  /*2de70*/  LDSM.16.MT88.4 R24, [R184+0xd000] ;  /* 0x00d00000b818783b */ /* 0x000eac0000004200 */
[----:B------:R-:W-:Y:S02]  /*2de80*/  F2FP.PACK_AB R20, R164, R78 ;  /* 0x0000004ea414723e */ /* 0x000fe400000000ff */
[----:B------:R-:W-:Y:S02]  /*2de90*/  F2FP.PACK_AB R21, R45, R44 ;  /* 0x0000002c2d15723e */ /* 0x000fe400000000ff */
[----:B------:R-:W-:Y:S01]  /*2dea0*/  MUFU.EX2 R44, R245 ;  /* 0x000000f5002c7308 */ /* 0x000fe20000000800 */
[----:B------:R-:W-:Y:S02]  /*2deb0*/  F2FP.PACK_AB R23, R82, R75 ;  /* 0x0000004b5217723e */ /* 0x000fe400000000ff */
[----:B------:R-:W-:Y:S02]  /*2dec0*/  F2FP.PACK_AB R22, R160, R126 ;  /* 0x0000007ea016723e */ /* 0x000fe400000000ff */
[----:B------:R-:W-:Y:S05]  /*2ded0*/  F2FP.PACK_AB R160, R125, R124 ;  /* 0x0000007c7da0723e */ /* 0x000fea00000000ff */
[C---:B-1----:R-:W-:Y:S01]  /*2dee0*/  HMMA.16816.F32 R4, R20.reuse, R28, R4 ;  /* 0x0000001c1404723c */ /* 0x042fe20000001804 */
[----:B------:R-:W1:Y:S07]  /*2def0*/  MUFU.EX2 R45, R244 ;  /* 0x000000f4002d7308 */ /* 0x000e6e0000000800 */
[C---:B------:R-:W-:Y:S01]  /*2df00*/  HMMA.16816.F32 R8, R20.reuse, R30, R8 ;  /* 0x0000001e1408723c */ /* 0x040fe20000001808 */
[----:B------:R-:W3:Y:S07]  /*2df10*/  LDSM.16.MT88.4 R28, [R182+0xd000] ;  /* 0x00d00000b61c783b */ /* 0x000eee0000004200 */
[C---:B--2---:R-:W-:Y:S04]  /*2df20*/  HMMA.16816.F32 R132, R20.reuse, R24, R132 ;  /* 0x000000181484723c */ /* 0x044fe80000001884 */
[----:B-1----:R-:W-:Y:S04]  /*2df30*/  FADD.FTZ R0, R45, R0 ;  /* 0x000000002d007221 */ /* 0x002fe80000010000 */
[C---:B------:R-:W-:Y:S01]  /*2df40*/  HMMA.16816.F32 R136, R20.reuse, R26, R136 ;  /* 0x0000001a1488723c */ /* 0x040fe20000001888 */
[----:B------:R-:W1:Y:S03]  /*2df50*/  LDSM.16.MT88.4 R24, [R183+0xd000] ;  /* 0x00d00000b718783b */ /* 0x000e660000004200 */
[----:B------:R-:W-:Y:S04]  /*2df60*/  FADD.FTZ R0, R44, R0 ;  /* 0x000000002c007221 */ /* 0x000fe80000010000 */
[C---:B---3--:R-:W-:Y:S08]  /*2df70*/  HMMA.16816.F32 R140, R20.reuse, R28, R140 ;  /* 0x0000001c148c723c */ /* 0x048ff0000000188c */
[C---:B------:R-:W-:Y:S01]  /*2df80*/  HMMA.16816.F32 R144, R20.reuse, R30, R144 ;  /* 0x0000001e1490723c */ /* 0x040fe20000001890 */
[----:B------:R-:W2:Y:S07]  /*2df90*/  LDSM.16.MT88.4 R28, [R181+0xd800] ;  /* 0x00d80000b51c783b */ /* 0x000eae0000004200 */
[C---:B-1----:R-:W-:Y:S08]  /*2dfa0*/  HMMA.16816.F32 R148, R20.reuse, R24, R148 ;  /* 0x000000181494723c */ /* 0x042ff00000001894 */
[----:B------:R-:W-:Y:S01]  /*2dfb0*/  HMMA.16816.F32 R12, R20, R26, R12 ;  /* 0x0000001a140c723c */ /* 0x000fe2000000180c */
[----:B------:R-:W1:Y:S06]  /*2dfc0*/  LDSM.16.MT88.4 R24, [R182+0xd800] ;  /* 0x00d80000b618783b */ /* 0x000e6c0000004200 */
[----:B------:R-:W-:Y:S02]  /*2dfd0*/  F2FP.PACK_AB R23, R166, R131 ;  /* 0x00000083a617723e */ /* 0x000fe400000000ff */
[----:B------:R-:W-:Y:S03]  /*2dfe0*/  F2FP.PACK_AB R21, R161, R163 ;  /* 0x000000a3a115723e */ /* 0x000fe600000000ff */
[----:B------:R-:W-:Y:S02]  /*2dff0*/  F2FP.PACK_AB R20, R110, R107 ;  /* 0x0000006b6e14723e */ /* 0x000fe400000000ff */
[----:B------:R-:W-:Y:S02]  /*2e000*/  F2FP.PACK_AB R22, R115, R158 ;  /* 0x0000009e7316723e */ /* 0x000fe400000000ff */
[----:B------:R-:W-:Y:S02]  /*2e010*/  F2FP.PACK_AB R163, R152, R17 ;  /* 0x0000001198a3723e */ /* 0x000fe400000000ff */
[----:B------:R-:W-:Y:S03]  /*2e020*/  MOV R158, R18 ;  /* 0x00000012009e7202 */ /* 0x000fe60000000f00 */
[C---:B--2---:R-:W-:Y:S08]  /*2e030*/  HMMA.16816.F32 R4, R20.reuse, R28, R4 ;  /* 0x0000001c1404723c */ /* 0x044ff00000001804 */
[C---:B------:R-:W-:Y:S01]  /*2e040*/  HMMA.16816.F32 R8, R20.reuse, R30, R8 ;  /* 0x0000001e1408723c */ /* 0x040fe20000001808 */
[----:B------:R-:W2:Y:S07]  /*2e050*/  LDSM.16.MT88.4 R28, [R183+0xd800] ;  /* 0x00d80000b71c783b */ /* 0x000eae0000004200 */
[C---:B------:R-:W-:Y:S08]  /*2e060*/  HMMA.16816.F32 R132, R20.reuse, R32, R132 ;  /* 0x000000201484723c */ /* 0x040ff00000001884 */
[C---:B------:R-:W-:Y:S01]  /*2e070*/  HMMA.16816.F32 R136, R20.reuse, R34, R136 ;  /* 0x000000221488723c */ /* 0x040fe20000001888 */
[----:B------:R-:W3:Y:S07]  /*2e080*/  LDSM.16.MT88.4 R32, [R181+0xe000] ;  /* 0x00e00000b520783b */ /* 0x000eee0000004200 */
        /* <DEDUP_REMOVED lines=23> */
[----:B------:R-:W3:Y:S06]  /*2e200*/  LDSM.16.MT88.4 R36, [R183+0xe800] ;  /* 0x00e80000b724783b */ /* 0x000eec0000004200 */
        /* <DEDUP_REMOVED lines=9> */
[----:B------:R-:W4:Y:S07]  /*2e2a0*/  LDSM.16.MT88.4 R32, [R184+0xf000] ;  /* 0x00f00000b820783b */ /* 0x000f2e0000004200 */
[C---:B--2---:R-:W-:Y:S08]  /*2e2b0*/  HMMA.16816.F32 R140, R20.reuse, R28, R140 ;  /* 0x0000001c148c723c */ /* 0x044ff0000000188c */
[C---:B------:R-:W-:Y:S01]  /*2e2c0*/  HMMA.16816.F32 R144, R20.reuse, R30, R144 ;  /* 0x0000001e1490723c */ /* 0x040fe20000001890 */
[----:B------:R-:W2:Y:S07]  /*2e2d0*/  LDSM.16.MT88.4 R28, [R182+0xf000] ;  /* 0x00f00000b61c783b */ /* 0x000eae0000004200 */
[C---:B---3--:R-:W-:Y:S08]  /*2e2e0*/  HMMA.16816.F32 R148, R20.reuse, R36, R148 ;  /* 0x000000241494723c */ /* 0x048ff00000001894 */
[----:B------:R-:W-:Y:S01]  /*2e2f0*/  HMMA.16816.F32 R12, R20, R38, R12 ;  /* 0x00000026140c723c */ /* 0x000fe2000000180c */
[----:B------:R-:W-:Y:S06]  /*2e300*/  LDSM.16.MT88.4 R36, [R183+0xf800] ;  /* 0x00f80000b724783b */ /* 0x000fec0000004200 */
[----:B------:R-:W-:Y:S02]  /*2e310*/  F2FP.PACK_AB R21, R61, R64 ;  /* 0x000000403d15723e */ /* 0x000fe400000000ff */
[----:B------:R-:W-:Y:S03]  /*2e320*/  F2FP.PACK_AB R23, R62, R63 ;  /* 0x0000003f3e17723e */ /* 0x000fe600000000ff */
[----:B------:R-:W-:Y:S02]  /*2e330*/  F2FP.PACK_AB R20, R85, R84 ;  /* 0x000000545514723e */ /* 0x000fe400000000ff */
[----:B------:R-:W-:Y:S07]  /*2e340*/  F2FP.PACK_AB R22, R89, R88 ;  /* 0x000000585916723e */ /* 0x000fee00000000ff */
[C---:B-1----:R-:W-:Y:S08]  /*2e350*/  HMMA.16816.F32 R4, R20.reuse, R24, R4 ;  /* 0x000000181404723c */ /* 0x042ff00000001804 */
[C---:B------:R-:W-:Y:S01]  /*2e360*/  HMMA.16816.F32 R8, R20.reuse, R26, R8 ;  /* 0x0000001a1408723c */ /* 0x040fe20000001808 */
[----:B------:R-:W1:Y:S07]  /*2e370*/  LDSM.16.MT88.4 R24, [R181+0xf800] ;  /* 0x00f80000b518783b */ /* 0x000e6e0000004200 */
[C---:B----4-:R-:W-:Y:S08]  /*2e380*/  HMMA.16816.F32 R132, R20.reuse, R32, R132 ;  /* 0x000000201484723c */ /* 0x050ff00000001884 */
[C---:B------:R-:W-:Y:S01]  /*2e390*/  HMMA.16816.F32 R136, R20.reuse, R34, R136 ;  /* 0x000000221488723c */ /* 0x040fe20000001888 */
[----:B------:R-:W-:Y:S07]  /*2e3a0*/  LDSM.16.MT88.4 R32, [R182+0xf800] ;  /* 0x00f80000b620783b */ /* 0x000fee0000004200 */
[C---:B--2---:R-:W-:Y:S08]  /*2e3b0*/  HMMA.16816.F32 R140, R20.reuse, R28, R140 ;  /* 0x0000001c148c723c */ /* 0x044ff0000000188c */
[C---:B------:R-:W-:Y:S01]  /*2e3c0*/  HMMA.16816.F32 R144, R20.reuse, R30, R144 ;  /* 0x0000001e1490723c */ /* 0x040fe20000001890 */
[----:B------:R-:W2:Y:S07]  /*2e3d0*/  LDSM.16.MT88.4 R28, [R184+0xf800] ;  /* 0x00f80000b81c783b */ /* 0x000eae0000004200 */
        /* <DEDUP_REMOVED lines=9> */
[C---:B-1----:R-:W-:Y:S02]  /*2e470*/  HMMA.16816.F32 R4, R20.reuse, R24, R4 ;  /* 0x000000181404723c */ /* 0x042fe40000001804 */
[----:B------:R-:W1:Y:S01]  /*2e480*/  MUFU.EX2 R40, R249 ;  /* 0x000000f900287308 */ /* 0x000e620000000800 */
[----:B---3--:R-:W-:Y:S05]  /*2e490*/  FADD.FTZ R0, R43, R0 ;  /* 0x000000002b007221 */ /* 0x008fea0000010000 */
[C---:B------:R-:W-:Y:S01]  /*2e4a0*/  HMMA.16816.F32 R8, R20.reuse, R26, R8 ;  /* 0x0000001a1408723c */ /* 0x040fe20000001808 */
[----:B------:R-:W3:Y:S03]  /*2e4b0*/  LDSM.16.MT88.4 R24, [R181+0x10000] ;  /* 0x01000000b518783b */ /* 0x000ee60000004200 */
[----:B------:R-:W-:Y:S04]  /*2e4c0*/  FADD.FTZ R0, R41, R0 ;  /* 0x0000000029007221 */ /* 0x000fe80000010000 */
[C---:B--2---:R-:W-:Y:S04]  /*2e4d0*/  HMMA.16816.F32 R132, R20.reuse, R28, R132 ;  /* 0x0000001c1484723c */ /* 0x044fe80000001884 */
[----:B----4-:R-:W-:Y:S04]  /*2e4e0*/  FADD.FTZ R0, R42, R0 ;  /* 0x000000002a007221 */ /* 0x010fe80000010000 */
[C---:B------:R-:W-:Y:S01]  /*2e4f0*/  HMMA.16816.F32 R136, R20.reuse, R30, R136 ;  /* 0x0000001e1488723c */ /* 0x040fe20000001888 */
[----:B------:R-:W2:Y:S03]  /*2e500*/  LDSM.16.MT88.4 R28, [R184+0x10000] ;  /* 0x01000000b81c783b */ /* 0x000ea60000004200 */
[C---:B-1----:R-:W-:Y:S01]  /*2e510*/  F2FP.PACK_AB R161, R19.reuse, R40 ;  /* 0x0000002813a1723e */ /* 0x042fe200000000ff */
[----:B------:R-:W-:Y:S03]  /*2e520*/  FADD.FTZ R0, R40, R0 ;  /* 0x0000000028007221 */ /* 0x000fe60000010000 */
[C---:B------:R-:W-:Y:S04]  /*2e530*/  HMMA.16816.F32 R140, R20.reuse, R32, R140 ;  /* 0x00000020148c723c */ /* 0x040fe8000000188c */
[----:B------:R-:W-:Y:S04]  /*2e540*/  FADD.FTZ R0, R19, R0 ;  /* 0x0000000013007221 */ /* 0x000fe80000010000 */
[C---:B------:R-:W-:Y:S01]  /*2e550*/  HMMA.16816.F32 R144, R20.reuse, R34, R144 ;  /* 0x000000221490723c */ /* 0x040fe20000001890 */
[----:B------:R-:W1:Y:S03]  /*2e560*/  LDSM.16.MT88.4 R32, [R182+0x10000] ;  /* 0x01000000b620783b */ /* 0x000e660000004200 */
[----:B------:R-:W-:Y:S04]  /*2e570*/  FADD.FTZ R0, R17, R0 ;  /* 0x0000000011007221 */ /* 0x000fe80000010000 */
[C---:B------:R-:W-:Y:S08]  /*2e580*/  HMMA.16816.F32 R148, R20.reuse, R36, R148 ;  /* 0x000000241494723c */ /* 0x040ff00000001894 */
        /* <DEDUP_REMOVED lines=8> */
[----:B------:R-:W3:Y:S07]  /*2e610*/  LDSM.16.MT88.4 R24, [R181+0x10800] ;  /* 0x01080000b518783b */ /* 0x000eee0000004200 */
[C---:B--2---:R-:W-:Y:S08]  /*2e620*/  HMMA.16816.F32 R132, R20.reuse, R28, R132 ;  /* 0x0000001c1484723c */ /* 0x044ff00000001884 */
[C---:B------:R-:W-:Y:S01]  /*2e630*/  HMMA.16816.F32 R136, R20.reuse, R30, R136 ;  /* 0x0000001e1488723c */ /* 0x040fe20000001888 */
[----:B------:R-:W2:Y:S07]  /*2e640*/  LDSM.16.MT88.4 R28, [R184+0x10800] ;  /* 0x01080000b81c783b */ /* 0x000eae0000004200 */
[C---:B-1----:R-:W-:Y:S08]  /*2e650*/  HMMA.16816.F32 R140, R20.reuse, R32, R140 ;  /* 0x00000020148c723c */ /* 0x042ff0000000188c */
[C---:B------:R-:W-:Y:S01]  /*2e660*/  HMMA.16816.F32 R144, R20.reuse, R34, R144 ;  /* 0x000000221490723c */ /* 0x040fe20000001890 */
[----:B------:R-:W1:Y:S07]  /*2e670*/  LDSM.16.MT88.4 R32, [R182+0x10800] ;  /* 0x01080000b620783b */ /* 0x000e6e0000004200 */
        /* <DEDUP_REMOVED lines=17> */
[----:B------:R-:W-:Y:S07]  /*2e790*/  HMMA.16816.F32 R12, R20, R38, R12 ;  /* 0x00000026140c723c */ /* 0x000fee000000180c */
        /* <DEDUP_REMOVED lines=11> */
[C---:B------:R-:W-:Y:S08]  /*2e850*/  HMMA.16816.F32 R144, R20.reuse, R34, R144 ;  /* 0x000000221490723c */ /* 0x040ff00000001890 */
[C---:B---3--:R-:W-:Y:S08]  /*2e860*/  HMMA.16816.F32 R148, R20.reuse, R24, R148 ;  /* 0x000000181494723c */ /* 0x048ff00000001894 */
[----:B------:R-:W-:Y:S01]  /*2e870*/  HMMA.16816.F32 R12, R20, R26, R12 ;  /* 0x0000001a140c723c */ /* 0x000fe2000000180c */
[----:B------:R-:W1:Y:S07]  /*2e880*/  LDSM.16.MT88.4 R20, [R182+0x11800] ;  /* 0x01180000b614783b */ /* 0x000e6e0000004200 */
[C---:B------:R-:W-:Y:S01]  /*2e890*/  HMMA.16816.F32 R168, R160.reuse, R164, R4 ;  /* 0x000000a4a0a8723c */ /* 0x040fe20000001804 */
[----:B------:R-:W3:Y:S07]  /*2e8a0*/  LDSM.16.MT88.4 R4, [R183+0x11800] ;  /* 0x01180000b704783b */ /* 0x000eee0000004200 */
[C---:B------:R-:W-:Y:S08]  /*2e8b0*/  HMMA.16816.F32 R164, R160.reuse, R166, R8 ;  /* 0x000000a6a0a4723c */ /* 0x040ff00000001808 */
[C---:B--2---:R-:W-:Y:S08]  /*2e8c0*/  HMMA.16816.F32 R132, R160.reuse, R28, R132 ;  /* 0x0000001ca084723c */ /* 0x044ff00000001884 */
[C---:B------:R-:W-:Y:S08]  /*2e8d0*/  HMMA.16816.F32 R136, R160.reuse, R30, R136 ;  /* 0x0000001ea088723c */ /* 0x040ff00000001888 */
[C---:B-1----:R-:W-:Y:S08]  /*2e8e0*/  HMMA.16816.F32 R140, R160.reuse, R20, R140 ;  /* 0x00000014a08c723c */ /* 0x042ff0000000188c */
[C---:B------:R-:W-:Y:S08]  /*2e8f0*/  HMMA.16816.F32 R144, R160.reuse, R22, R144 ;  /* 0x00000016a090723c */ /* 0x040ff00000001890 */
[C---:B---3--:R-:W-:Y:S07]  /*2e900*/  HMMA.16816.F32 R148, R160.reuse, R4, R148 ;  /* 0x00000004a094723c */ /* 0x048fee0000001894 */
[----:B------:R-:W-:Y:S01]  /*2e910*/  FADD.FTZ R4, R152, R0 ;  /* 0x0000000098047221 */ /* 0x000fe20000010000 */
[----:B------:R-:W-:Y:S04]  /*2e920*/  HMMA.16816.F32 R160, R160, R6, R12 ;  /* 0x00000006a0a0723c */ /* 0x000fe8000000180c */
[----:B------:R1:W-:Y:S01]  /*2e930*/  STL [R1+0x4], R4 ;  /* 0x0000040401007387 */ /* 0x0003e20000100800 */
[----:B------:R-:W-:Y:S01]  /*2e940*/  FADD.FTZ R0, R46, R3 ;  /* 0x000000032e007221 */ /* 0x000fe20000010000 */
[----:B------:R-:W-:Y:S04]  /*2e950*/  MOV R152, R2 ;  /* 0x0000000200987202 */ /* 0x000fe80000000f00 */
[----:B------:R1:W-:Y:S01]  /*2e960*/  STL [R1+0x8], R0 ;  /* 0x0000080001007387 */ /* 0x0003e20000100800 */
[----:B------:R-:W-:-:S05]  /*2e970*/  @P0 BRA `(.L_x_4229) ;  /* 0xffff8e6000000947 */ /* 0x000fca000383ffff */
.L_x_4220:
[----:B------:R-:W-:Y:S02]  /*2e980*/  ULDC.64 UR4, c[0x0][0x118] ;  /* 0x0000460000047ab9 */ /* 0x000fe40000000a00 */
[----:B------:R2:W5:Y:S01]  /*2e990*/  LD.E R54, [R156.64+0xd8] ;  /* 0x0000d8049c367980 */ /* 0x000562000c101900 */
[----:B------:R-:W-:-:S02]  /*2e9a0*/  MOV R8, 0x1f ;  /* 0x0000001f00087802 */ /* 0x000fc40000000f00 */
[----:B------:R-:W-:Y:S01]  /*2e9b0*/  MOV R7, 0xffffffff ;  /* 0xffffffff00077802 */ /* 0x000fe20000000f00 */
[----:B------:R-:W-:Y:S05]  /*2e9c0*/  BRA.DIV ~URZ, `(.L_x_4230) ;  /* 0x00000dd27f007947 */ /* 0x000fea000b800000 */
[----:B------:R-:W3:Y:S04]  /*2e9d0*/  LDL R3, [R1+0x8] ;  /* 0x0000080001037983 */ /* 0x000ee80000100800 */
[----:B-1-3--:R1:W3:Y:S02]  /*2e9e0*/  SHFL.BFLY PT, R0, R3, 0x2, 0x1f ;  /* 0x0c401f0003007f89 */ /* 0x00a2e400000e0000 */
.L_x_4234:
        /* <DEDUP_REMOVED lines=9> */
.L_x_4235:
        /* <DEDUP_REMOVED lines=8> */
[----:B------:R-:W-:Y:S02]  /*2eb00*/  MOV R4, 0x3f800000 ;  /* 0x3f80000000047802 */ /* 0x000fe40000000f00 */
[----:B------:R-:W4:Y:S01]  /*2eb10*/  @P4 MUFU.RCP R0, R9 ;  /* 0x0000000900004308 */ /* 0x000f220000001000 */
[----:B------:R-:W-:Y:S01]  /*2eb20*/  LEA.HI R5, R11, R56, RZ, 0x2 ;  /* 0x000000380b057211 */ /* 0x000fe200078f10ff */
[----:B------:R-:W-:Y:S01]  /*2eb30*/  IMAD.MOV.U32 R8, RZ, RZ, 0x40 ;  /* 0x00000040ff087424 */ /* 0x000fe200078e00ff */
[----:B------:R-:W-:Y:S01]  /*2eb40*/  ULDC.64 UR4, c[0x0][0x118] ;  /* 0x0000460000047ab9 */ /* 0x000fe20000000a00 */
[----:B--2---:R-:W2:Y:S01]  /*2eb50*/  LDL.LU R59, [R1+0x154] ;  /* 0x00015400013b7983 */ /* 0x004ea20000300800 */
[----:B------:R-:W-:-:S02]  /*2eb60*/  SHF.R.S32.HI R6, RZ, 0x2, R5 ;  /* 0x00000002ff067819 */ /* 0x000fc40000011405 */
[----:B-1----:R-:W-:Y:S02]  /*2eb70*/  SHF.R.S32.HI R3, RZ, 0x1f, R5 ;  /* 0x0000001fff037819 */ /* 0x002fe40000011405 */
[----:B------:R-:W-:Y:S01]  /*2eb80*/  LEA.HI R55, R11, R56, RZ, 0x5 ;  /* 0x000000380b377211 */ /* 0x000fe200078f28ff */
[----:B------:R-:W1:Y:S01]  /*2eb90*/  @P3 MUFU.RCP R4, R10 ;  /* 0x0000000a00043308 */ /* 0x000e620000001000 */
[----:B------:R-:W-:Y:S01]  /*2eba0*/  LEA.HI R3, R3, R6, RZ, 0x3 ;  /* 0x0000000603037211 */ /* 0x000fe200078f18ff */
[----:B------:R2:W5:Y:S01]  /*2ebb0*/  LDL R58, [R1+0x158] ;  /* 0x00015800013a7983 */ /* 0x0005620000100800 */
[----:B------:R-:W-:Y:S02]  /*2ebc0*/  LOP3.LUT R5, R5, 0x1ffffffc, RZ, 0xc0, !PT ;  /* 0x1ffffffc05057812 */ /* 0x000fe400078ec0ff */
[----:B------:R-:W-:Y:S01]  /*2ebd0*/  LOP3.LUT R3, R3, 0xfffffff8, RZ, 0xc0, !PT ;  /* 0xfffffff803037812 */ /* 0x000fe200078ec0ff */
[----:B----4-:R-:W-:Y:S01]  /*2ebe0*/  FMUL.FTZ R168, R0, R168 ;  /* 0x000000a800a87220 */ /* 0x010fe20000410000 */
[----:B------:R-:W-:Y:S01]  /*2ebf0*/  SHF.R.S32.HI R53, RZ, 0x5, R55 ;  /* 0x00000005ff357819 */ /* 0x000fe20000011437 */
[----:B------:R-:W-:-:S02]  /*2ec00*/  IMAD.IADD R5, R56, 0x1, -R5 ;  /* 0x0000000138057824 */ /* 0x000fc400078e0a05 */
[----:B------:R-:W-:Y:S02]  /*2ec10*/  IMAD.IADD R3, R6, 0x1, -R3 ;  /* 0x0000000106037824 */ /* 0x000fe400078e0a03 */
[C---:B------:R-:W-:Y:S01]  /*2ec20*/  FMUL.FTZ R169, R0.reuse, R169 ;  /* 0x000000a900a97220 */ /* 0x040fe20000410000 */
[----:B------:R-:W-:Y:S01]  /*2ec30*/  LEA R5, R53, R5, 0x9 ;  /* 0x0000000535057211 */ /* 0x000fe200078e48ff */
[----:B------:R-:W-:Y:S01]  /*2ec40*/  FMUL.FTZ R164, R0, R164 ;  /* 0x000000a400a47220 */ /* 0x000fe20000410000 */
[C---:B------:R-:W-:Y:S01]  /*2ec50*/  SHF.L.U32 R6, R3.reuse, 0x6, RZ ;  /* 0x0000000603067819 */ /* 0x040fe200000006ff */
[C---:B-1----:R-:W-:Y:S01]  /*2ec60*/  FMUL.FTZ R171, R4.reuse, R171 ;  /* 0x000000ab04ab7220 */ /* 0x042fe20000410000 */
[C---:B------:R-:W-:Y:S01]  /*2ec70*/  LOP3.LUT R7, R3.reuse, 0x1, RZ, 0xc0, !PT ;  /* 0x0000000103077812 */ /* 0x040fe200078ec0ff */
[----:B------:R-:W-:Y:S01]  /*2ec80*/  FMUL.FTZ R170, R4, R170 ;  /* 0x000000aa04aa7220 */ /* 0x000fe20000410000 */
[----:B------:R-:W-:Y:S01]  /*2ec90*/  LOP3.LUT R6, R6, 0x1c0, RZ, 0xc0, !PT ;  /* 0x000001c006067812 */ /* 0x000fe200078ec0ff */
[C---:B------:R-:W-:Y:S01]  /*2eca0*/  FMUL.FTZ R167, R4.reuse, R167 ;  /* 0x000000a704a77220 */ /* 0x040fe20000410000 */
        /* <DEDUP_REMOVED lines=15> */
[C---:B------:R-:W-:Y:S01]  /*2eda0*/  FMUL.FTZ R142, R4.reuse, R142 ;  /* 0x0000008e048e7220 */ /* 0x040fe20000410000 */
        /* <DEDUP_REMOVED lines=26> */
[C---:B------:R-:W-:Y:S01]  /*2ef50*/  IADD3 R0, R3.reuse, 0x80, RZ ;  /* 0x0000008003007810 */ /* 0x040fe20007ffe0ff */
[----:B-1----:R-:W-:Y:S01]  /*2ef60*/  IMAD.IADD R5, R4, 0x1, R8 ;  /* 0x0000000104057824 */ /* 0x002fe200078e0208 */
[----:B------:R-:W-:-:S04]  /*2ef70*/  @P2 IADD3 R0, R3, -0x80, RZ ;  /* 0xffffff8003002810 */ /* 0x000fc80007ffe0ff */
[----:B------:R-:W-:Y:S01]  /*2ef80*/  IADD3 R3, R7, R0, RZ ;  /* 0x0000000007037210 */ /* 0x000fe20007ffe0ff */
[----:B------:R-:W-:Y:S01]  /*2ef90*/  STS.64 [R5], R136 ;  /* 0x0000008805007388 */ /* 0x000fe20000000a00 */
[----:B----4-:R-:W-:-:S03]  /*2efa0*/  IMAD.IADD R4, R8, 0x1, R0 ;  /* 0x0000000108047824 */ /* 0x010fc600078e0200 */
        /* <DEDUP_REMOVED lines=11> */
[----:B------:R-:W2:Y:S04]  /*2f060*/  LD.E R19, [R156.64+0x60] ;  /* 0x000060049c137980 */ /* 0x000ea8000c101900 */
[----:B------:R-:W4:Y:S04]  /*2f070*/  S2R R5, SR_TID.X ;  /* 0x0000000000057919 */ /* 0x000f280000002100 */
        /* <DEDUP_REMOVED lines=8> */
[----:B----4-:R-:W-:-:S03]  /*2f100*/  SHF.R.S32.HI R7, RZ, 0x1f, R5 ;  /* 0x0000001fff077819 */ /* 0x010fc60000011405 */
[----:B------:R-:W-:Y:S01]  /*2f110*/  IMAD.IADD R8, R56, 0x1, -R0 ;  /* 0x0000000138087824 */ /* 0x000fe200078e0a00 */
[----:B------:R-:W-:-:S04]  /*2f120*/  LEA.HI R6, R7, R5, RZ, 0x4 ;  /* 0x0000000507067211 */ /* 0x000fc800078f20ff */
[----:B------:R-:W-:Y:S02]  /*2f130*/  LEA.HI R3, R8, R8, RZ, 0x1 ;  /* 0x0000000808037211 */ /* 0x000fe400078f08ff */
[----:B------:R-:W-:-:S03]  /*2f140*/  SHF.R.S32.HI R6, RZ, 0x4, R6 ;  /* 0x00000004ff067819 */ /* 0x000fc60000011406 */
[C---:B------:R-:W-:Y:S01]  /*2f150*/  IMAD.SHL.U32 R4, R3.reuse, 0x4, RZ ;  /* 0x0000000403047824 */ /* 0x040fe200078e00ff */
        /* <DEDUP_REMOVED lines=12> */
[----:B------:R-:W4:Y:S04]  /*2f220*/  @P4 MUFU.LG2 R3, R9 ;  /* 0x0000000900034308 */ /* 0x000f280000000c00 */
        /* <DEDUP_REMOVED lines=9> */
[----:B----4-:R-:W-:-:S02]  /*2f2c0*/  LEA.HI R0, R7, R5, RZ, 0x5 ;  /* 0x0000000507007211 */ /* 0x010fc400078f28ff */
[----:B------:R-:W4:Y:S02]  /*2f2d0*/  @P3 MUFU.LG2 R7, R10 ;  /* 0x0000000a00073308 */ /* 0x000f240000000c00 */
        /* <DEDUP_REMOVED lines=10> */
[----:B----4-:R-:W-:Y:S01]  /*2f380*/  @P3 FMUL.FTZ R7, R7, 0.69314718246459960938 ;  /* 0x3f31721807073820 */ /* 0x010fe20000410000 */
[----:B------:R-:W-:-:S02]  /*2f390*/  SHF.R.S32.HI R0, RZ, 0x2, R0 ;  /* 0x00000002ff007819 */ /* 0x000fc40000011400 */
[----:B------:R-:W-:Y:S01]  /*2f3a0*/  MOV R10, 0xff800000 ;  /* 0xff800000000a7802 */ /* 0x000fe20000000f00 */
[----:B------:R-:W-:Y:S01]  /*2f3b0*/  @P3 FFMA.FTZ R10, R2, R54, R7 ;  /* 0x00000036020a3223 */ /* 0x000fe20000010007 */
[----:B------:R-:W-:Y:S01]  /*2f3c0*/  LEA R0, R4, R0, 0x4 ;  /* 0x0000000004007211 */ /* 0x000fe200078e20ff */
[----:B------:R-:W-:Y:S02]  /*2f3d0*/  IMAD.SHL.U32 R4, R8, 0x4, RZ ;  /* 0x0000000408047824 */ /* 0x000fe400078e00ff */
[----:B---3--:R-:W-:-:S04]  /*2f3e0*/  IMAD R3, R16, UR10, R60 ;  /* 0x0000000a10037c24 */ /* 0x008fc8000f8e023c */
        /* <DEDUP_REMOVED lines=15> */
.L_x_4233:
[----:B------:R-:W-:Y:S05]  /*2f4e0*/  BSYNC B0 ;  /* 0x0000000000007941 */ /* 0x000fea0003800000 */
.L_x_4232:
        /* <DEDUP_REMOVED lines=37> */
[----:B------:R-:W-:Y:S05]  /*2f740*/  @P6 RET.REL.NODEC R4 `(_ZN5flash24flash_fwd_splitkv_kernelI23Flash_fwd_kernel_traitsILi64ELi64ELi256ELi4ELb0ELb0EN7cutlass6half_tE19Flash_kernel_traitsILi64ELi64ELi256ELi4ES3_EELb1ELb0ELb1ELb0ELb0ELb0ELb1ELb1EEEvNS_16Flash_fwd_paramsE) ;  /* 0xfffd08b004006950 */ /* 0x000fea0003c3ffff */
[----:B------:R-:W-:Y:S02]  /*2f750*/  ULDC.64 UR4, c[0x0][0x118] ;  /* 0x0000460000047ab9 */ /* 0x000fe40000000a00 */
[----:B------:R2:W-:Y:S02]  /*2f760*/  ST.E.128 [R2.64+0x3800], R20 ;  /* 0x0038001402007985 */ /* 0x0005e4000c101d04 */
[----:B-12---:R-:W-:-:S02]  /*2f770*/  MOV R2, R9 ;  /* 0x0000000900027202 */ /* 0x006fc40000000f00 */
[----:B------:R-:W-:-:S04]  /*2f780*/  MOV R3, 0x0 ;  /* 0x0000000000037802 */ /* 0x000fc80000000f00 */
[----:B------:R-:W-:Y:S05]  /*2f790*/  RET.REL.NODEC R2 `(_ZN5flash24flash_fwd_splitkv_kernelI23Flash_fwd_kernel_traitsILi64ELi64ELi256ELi4ELb0ELb0EN7cutlass6half_tE19Flash_kernel_traitsILi64ELi64ELi256ELi4ES3_EELb1ELb0ELb1ELb0ELb0ELb0ELb1ELb1EEEvNS_16Flash_fwd_paramsE) ;  /* 0xfffd086002007950 */ /* 0x000fea0003c3ffff */
.L_x_4230:
[----:B-1----:R1:W5:Y:S01]  /*2f7a0*/  LDL R0, [R1+0x8] ;  /* 0x0000080001007983 */ /* 0x0023620000100800 */
[----:B------:R-:W-:Y:S02]  /*2f7b0*/  MOV R5, 0x2 ;  /* 0x0000000200057802 */ /* 0x000fe40000000f00 */
[----:B------:R-:W-:Y:S02]  /*2f7c0*/  MOV R4, 0x2f7e0 ;  /* 0x0002f7e000047802 */ /* 0x000fe40000000f00 */
[----:B-12--5:R-:W-:Y:S05]  /*2f7d0*/  CALL.REL.NOINC `($__internal_20_$__cuda_sm70_shflsync_bfly_p) ;  /* 0x0000012000007944 */ /* 0x026fea0003c00000 */
[----:B------:R-:W-:Y:S01]  /*2f7e0*/  MOV R0, R6 ;  /* 0x0000000600007202 */ /* 0x000fe20000000f00 */
[----:B------:R-:W-:Y:S05]  /*2f7f0*/  BRA `(.L_x_4234) ;  /* 0xfffff1f000007947 */ /* 0x000fea000383ffff */
.L_x_4231:
[----:B------:R-:W-:Y:S02]  /*2f800*/  MOV R5, 0x1 ;  /* 0x0000000100057802 */ /* 0x000fe40000000f00 */
[----:B------:R-:W-:Y:S02]  /*2f810*/  MOV R4, 0x2f830 ;  /* 0x0002f83000047802 */ /* 0x000fe40000000f00 */
[----:B--2--5:R-:W-:Y:S05]  /*2f820*/  CALL.REL.NOINC `($__internal_20_$__cuda_sm70_shflsync_bfly_p) ;  /* 0x000000d000007944 */ /* 0x024fea0003c00000 */
[----:B------:R-:W-:Y:S02]  /*2f830*/  FADD.FTZ R9, R0, R6 ;  /* 0x0000000600097221 */ /* 0x000fe40000010000 */
[----:B------:R1:W5:Y:S01]  /*2f840*/  LDL R0, [R1+0x4] ;  /* 0x0000040001007983 */ /* 0x0003620000100800 */
[----:B------:R-:W-:Y:S02]  /*2f850*/  MOV R5, 0x2 ;  /* 0x0000000200057802 */ /* 0x000fe40000000f00 */
[----:B------:R-:W-:-:S02]  /*2f860*/  MOV R4, 0x2f880 ;  /* 0x0002f88000047802 */ /* 0x000fc40000000f00 */
[----:B-1---5:R-:W-:Y:S05]  /*2f870*/  CALL.REL.NOINC `($__internal_20_$__cuda_sm70_shflsync_bfly_p) ;  /* 0x0000008000007944 */ /* 0x022fea0003c00000 */
[----:B------:R-:W2:Y:S01]  /*2f880*/  LDL.LU R0, [R1+0x4] ;  /* 0x0000040001007983 */ /* 0x000ea20000300800 */
[----:B------:R-:W-:-:S02]  /*2f890*/  MOV R5, 0x1 ;  /* 0x0000000100057802 */ /* 0x000fc40000000f00 */
[----:B------:R-:W-:Y:S01]  /*2f8a0*/  MOV R4, 0x2f8e0 ;  /* 0x0002f8e000047802 */ /* 0x000fe20000000f00 */
[----:B--2---:R-:W-:-:S05]  /*2f8b0*/  FADD.FTZ R3, R0, R6 ;  /* 0x0000000600037221 */ /* 0x004fca0000010000 */
[----:B------:R-:W-:Y:S02]  /*2f8c0*/  MOV R0, R3 ;  /* 0x0000000300007202 */ /* 0x000fe40000000f00 */
[----:B------:R-:W-:Y:S05]  /*2f8d0*/  CALL.REL.NOINC `($__internal_20_$__cuda_sm70_shflsync_bfly_p) ;  /* 0x0000002000007944 */ /* 0x000fea0003c00000 */
[----:B------:R-:W-:Y:S01]  /*2f8e0*/  MOV R4, R6 ;  /* 0x0000000600047202 */ /* 0x000fe20000000f00 */
[----:B------:R-:W-:Y:S05]  /*2f8f0*/  BRA `(.L_x_4235) ;  /* 0xfffff18000007947 */ /* 0x000fea000383ffff */
        .weak           $__internal_20_$__cuda_sm70_shflsync_bfly_p
        .type           $__internal_20_$__cuda_sm70_shflsync_bfly_p,@function
        .size           $__internal_20_$__cuda_sm70_shflsync_bfly_p,(.L_x_7723 - $__internal_20_$__cuda_sm70_shflsync_bfly_p)
$__internal_20_$__cuda_sm70_shflsync_bfly_p:
[----:B------:R-:W-:Y:S04]  /*2f900*/  WARPSYNC R7 ;  /* 0x0000000700007348 */ /* 0x000fe80003800000 */
[----:B------:R1:W2:Y:S02]  /*2f910*/  SHFL.BFLY PT, R6, R0, R5, R8 ;  /* 0x0c00000500067389 */ /* 0x0002a400000e0008 */
[----:B-1----:R-:W-:-:S04]  /*2f920*/  MOV R5, 0x0 ;  /* 0x0000000000057802 */ /* 0x002fc80000000f00 */
[----:B--2---:R-:W-:Y:S05]  /*2f930*/  RET.REL.NODEC R4 `(_ZN5flash24flash_fwd_splitkv_kernelI23Flash_fwd_kernel_traitsILi64ELi64ELi256ELi4ELb0ELb0EN7cutlass6half_tE19Flash_kernel_traitsILi64ELi64ELi256ELi4ES3_EELb1ELb0ELb1ELb0ELb0ELb0ELb1ELb1EEEvNS_16Flash_fwd_paramsE) ;  /* 0xfffd06c004007950 */ /* 0x004fea0003c3ffff */
.L_x_4236:
        /* <DEDUP_REMOVED lines=12> */
.L_x_7723:


//--------------------- .text._ZN5flash24flash_fwd_splitkv_kernelI23Flash_fwd_kernel_traitsILi64ELi64ELi256ELi4ELb0ELb0EN7cutlass6half_tE19Flash_kernel_traitsILi64ELi64ELi256ELi4ES3_EELb1ELb0ELb1ELb0ELb0ELb1ELb1ELb1EEEvNS_16Flash_fwd_paramsE --------------------------
	.section	.text._ZN5flash24flash_fwd_splitkv_kernelI23Flash_fwd_kernel_traitsILi64ELi64ELi256ELi4ELb0ELb0EN7cutlass6half_tE19Flash_kernel_traitsILi64ELi64ELi256ELi4ES3_EELb1ELb0ELb1ELb0ELb0ELb1ELb1ELb1EEEvNS_16Flash_fwd_paramsE,"ax",@progbits
	.sectioninfo	@"SHI_REGISTERS=255"
	.align	128
        .global         _ZN5flash24flash_fwd_splitkv_kernelI23Flash_fwd_kernel_traitsILi64ELi64ELi256ELi4ELb0ELb0EN7cutlass6half_tE19Flash_kernel_traitsILi64ELi64ELi256ELi4ES3_EELb1ELb0ELb1ELb0ELb0ELb1ELb1ELb1EEEvNS_16Flash_fwd_paramsE
        .type           _ZN5flash24flash_fwd_splitkv_kernelI23Flash_fwd_kernel_traitsILi64ELi64ELi256ELi4ELb0ELb0EN7cutlass6half_tE19Flash_kernel_traitsILi64ELi64ELi256ELi4ES3_EELb1ELb0ELb1ELb0ELb0ELb1ELb1ELb1EEEvNS_16Flash_fwd_paramsE,@function
        .size           _ZN5flash24flash_fwd_splitkv_kernelI23Flash_fwd_kernel_traitsILi64ELi64ELi256ELi4ELb0ELb0EN7cutlass6half_tE19Flash_kernel_traitsILi64ELi64ELi256ELi4ES3_EELb1ELb0ELb1ELb0ELb0ELb1ELb1ELb1EEEvNS_16Flash_fwd_paramsE,(.L_x_7725 - _ZN5flash24flash_fwd_splitkv_kernelI23Flash_fwd_kernel_traitsILi64ELi64ELi256ELi4ELb0ELb0EN7cutlass6half_tE19Flash_kernel_traitsILi64ELi64ELi256ELi4ES3_EELb1ELb0ELb1ELb0ELb0ELb1ELb1ELb1EEEvNS_16Flash_fwd_paramsE)
        .other          _ZN5flash24flash_fwd_splitkv_kernelI23Flash_fwd_kernel_traitsILi64ELi64ELi256ELi4ELb0ELb0EN7cutlass6half_tE19Flash_kernel_traitsILi64ELi64ELi256ELi4ES3_EELb1ELb0ELb1ELb0ELb0ELb1ELb1ELb1EEEvNS_16Flash_fwd_paramsE,@"STO_CUDA_ENTRY STV_DEFAULT"
_ZN5flash24flash_fwd_splitkv_kernelI23Flash_fwd_kernel_traitsILi64ELi64ELi256ELi4ELb0ELb0EN7cutlass6half_tE19Flash_kernel_traitsILi64ELi64ELi256ELi4ES3_EELb1ELb0ELb1ELb0ELb0ELb1ELb1ELb1EEEvNS_16Flash_fwd_paramsE:
.text._ZN5flash24flash_fwd_splitkv_kernelI23Flash_fwd_kernel_traitsILi64ELi64ELi256ELi4ELb0ELb0EN7cutlass6half_tE19Flash_kernel_traitsILi64ELi64ELi256ELi4ES3_EELb1ELb0ELb1ELb0ELb0ELb1ELb1ELb1EEEvNS_16Flash_fwd_paramsE:
        /* <DEDUP_REMOVED lines=30> */
[----:B-1-3--:R-:W-:Y:S05]  /*01e0*/  CALL.REL.NOINC `($_ZN5flash24flash_fwd_splitkv_kernelI23Flash_fwd_kernel_traitsILi64ELi64ELi256ELi4ELb0ELb0EN7cutlass6half_tE19Flash_kernel_traitsILi64ELi64ELi256ELi4ES3_EELb1ELb0ELb1ELb0ELb0ELb1ELb1ELb1EEEvNS_16Flash_fwd_paramsE$_ZN5flash30compute_attn_1rowblock_splitkvI23Flash_fwd_kernel_traitsILi64ELi64ELi256ELi4ELb0ELb0EN7cutlass6half_tE19Flash_kernel_traitsILi64ELi64ELi256ELi4ES3_EELb1ELb0ELb1ELb0ELb0ELb1ELb1ELb1ENS_16Flash_fwd_paramsEEEvRKT8_iiiii) ;  /* 0x0000002000007944 */ /* 0x00afea0003c00000 */
[----:B------:R-:W-:Y:S05]  /*01f0*/  BSYNC B3 ;  /* 0x0000000000037941 */ /* 0x000fea0003800000 */
.L_x_4237:
[----:B------:R-:W-:Y:S05]  /*0200*/  EXIT ;  /* 0x000000000000794d */ /* 0x000fea0003800000 */
        .type           $_ZN5flash24flash_fwd_splitkv_kernelI23Flash_fwd_kernel_traitsILi64ELi64ELi256ELi4ELb0ELb0EN7cutlass6half_tE19Flash_kernel_traitsILi64ELi64ELi256ELi4ES3_EELb1ELb0ELb1ELb0ELb0ELb1ELb1ELb1EEEvNS_16Flash_fwd_paramsE$_ZN5flash30compute_attn_1rowblock_splitkvI23Flash_fwd_kernel_traitsILi64ELi64ELi256ELi4ELb0ELb0EN7cutlass6half_tE19Flash_kernel_traitsILi64ELi64ELi256ELi4ES3_EELb1ELb0ELb1ELb0ELb0ELb1ELb1ELb1ENS_16Flash_fwd_paramsEEEvRKT8_iiiii,@function
        .size           $_ZN5flash24flash_fwd_splitkv_kernelI23Flash_fwd_kernel_traitsILi64ELi64ELi256ELi4ELb0ELb0EN7cutlass6half_tE19Flash_kernel_traitsILi64ELi64ELi256ELi4ES3_EELb1ELb0ELb1ELb0ELb0ELb1ELb1ELb1EEEvNS_16Flash_fwd_paramsE$_ZN5flash30compute_attn_1rowblock_splitkvI23Flash_fwd_kernel_traitsILi64ELi64ELi256ELi4ELb0ELb0EN7cutlass6half_tE19Flash_kernel_traitsILi64ELi64ELi256ELi4ES3_EELb1ELb0ELb1ELb0ELb0ELb1ELb1ELb1ENS_16Flash_fwd_paramsEEEvRKT8_iiiii,($__internal_21_$__cuda_sm70_shflsync_bfly_p - $_ZN5flash24flash_fwd_splitkv_kernelI23Flash_fwd_kernel_traitsILi64ELi64ELi256ELi4ELb0ELb0EN7cutlass6half_tE19Flash_kernel_traitsILi64ELi64ELi256ELi4ES3_EELb1ELb0ELb1ELb0ELb0ELb1ELb1ELb1EEEvNS_16Flash_fwd_paramsE$_ZN5flash30compute_attn_1rowblock_splitkvI23Flash_fwd_kernel_traitsILi64ELi64ELi256ELi4ELb0ELb0EN7cutlass6half_tE19Flash_kernel_traitsILi64ELi64ELi256ELi4ES3_EELb1ELb0ELb1ELb0ELb0ELb1ELb1ELb1ENS_16Flash_fwd_paramsEEEvRKT8_iiiii)
$_ZN5flash24flash_fwd_splitkv_kernelI23Flash_fwd_kernel_traitsILi64ELi64ELi256ELi4ELb0ELb0EN7cutlass6half_tE19Flash_kernel_traitsILi64ELi64ELi256ELi4ES3_EELb1ELb0ELb1ELb0ELb0ELb1ELb1ELb1EEEvNS_16Flash_fwd_paramsE$_ZN5flash30compute_attn_1rowblock_splitkvI23Flash_fwd_kernel_traitsILi64ELi64ELi256ELi4ELb0ELb0EN7cutlass6half_tE19Flash_kernel_traitsILi64ELi64ELi256ELi4ES3_EELb1ELb0ELb1ELb0ELb0ELb1ELb1ELb1ENS_16Flash_fwd_paramsEEEvRKT8_iiiii:
        /* <DEDUP_REMOVED lines=21> */
.L_x_4239:
[----:B------:R-:W-:Y:S05]  /*0360*/  BSYNC B0 ;  /* 0x0000000000007941 */ /* 0x000fea0003800000 */
.L_x_4238:
        /* <DEDUP_REMOVED lines=18> */
.L_x_4241:
[----:B------:R3:W5:Y:S02]  /*0490*/  LD.E R0, [R16.64+0xb8] ;  /* 0x0000b80610007980 */ /* 0x000764000c101900 */
.L_x_4242:
[----:B------:R-:W-:Y:S05]  /*04a0*/  BSYNC B0 ;  /* 0x0000000000007941 */ /* 0x000fea0003800000 */
.L_x_4240:
        /* <DEDUP_REMOVED lines=10> */
.L_x_4244:
[----:B------:R-:W4:Y:S01]  /*0550*/  LD.E.64 R2, [R16.64+0x108] ;  /* 0x0001080610027980 */ /* 0x000f22000c101b00 */
[----:B------:R-:W-:Y:S01]  /*0560*/  BSSY B0, `(.L_x_4246) ;  /* 0x0000006000007945 */ /* 0x000fe20003800000 */
[----:B------:R-:W-:Y:S01]  /*0570*/  IMAD.MOV.U32 R0, RZ, RZ, RZ ;  /* 0x000000ffff007224 */ /* 0x000fe200078e00ff */
[----:B----4-:R-:W-:-:S04]  /*0580*/  ISETP.NE.U32.AND P0, PT, R2, RZ, PT ;  /* 0x000000ff0200720c */ /* 0x010fc80003f05070 */
[----:B------:R-:W-:-:S13]  /*0590*/  ISETP.NE.AND.EX P0, PT, R3, RZ, PT, P0 ;  /* 0x000000ff0300720c */ /* 0x000fda0003f05300 */
[----:B------:R-:W-:Y:S05]  /*05a0*/  @!P0 BRA `(.L_x_4247) ;  /* 0x0000001000008947 */ /* 0x000fea0003800000 */
[----:B------:R4:W5:Y:S02]  /*05b0*/  LD.E R0, [R16.64+0xbc] ;  /* 0x0000bc0610007980 */ /* 0x000964000c101900 */
.L_x_4247:
[----:B------:R-:W-:Y:S05]  /*05c0*/  BSYNC B0 ;  /* 0x0000000000007941 */ /* 0x000fea0003800000 */
.L_x_4246:
[----:B-----5:R-:W-:Y:S02]  /*05d0*/  IADD3 R212, R166, R0, RZ ;  /* 0x00000000a6d47210 */ /* 0x020fe40007ffe0ff */
.L_x_4245:
[----:B------:R-:W-:Y:S05]  /*05e0*/  BSYNC B1 ;  /* 0x0000000000017941 */ /* 0x000fea0003800000 */
.L_x_4243:
[----:B------:R-:W5:Y:S01]  /*05f0*/  S2R R38, SR_CTAID.X ;  /* 0x0000000000267919 */ /* 0x000f620000002500 */
[----:B------:R-:W-:Y:S01]  /*0600*/  MOV R15, 0x1f0 ;  /* 0x000001f0000f7802 */ /* 0x000fe20000000f00 */
[----:B------:R-:W-:-:S03]  /*0610*/  IMAD.MOV.U32 R3, RZ, RZ, 0x0 ;  /* 0x00000000ff037424 */ /* 0x000fc600078e00ff */
[----:B------:R-:W-:Y:S01]  /*0620*/  MOV R2, R15 ;  /* 0x0000000f00027202 */ /* 0x000fe20000000f00 */
[----:B-----5:R-:W-:-:S05]  /*0630*/  IMAD.SHL.U32 R10, R38, 0x40, RZ ;  /* 0x00000040260a7824 */ /* 0x020fca00078e00ff */
[----:B------:R-:W-:-:S13]  /*0640*/  ISETP.GT.AND P0, PT, R14, R10, PT ;  /* 0x0000000a0e00720c */ /* 0x000fda0003f04270 */
[----:B------:R-:W-:Y:S05]  /*0650*/  @!P0 RET.REL.NODEC R2 `(_ZN5flash24flash_fwd_splitkv_kernelI23Flash_fwd_kernel_traitsILi64ELi64ELi256ELi4ELb0ELb0EN7cutlass6half_tE19Flash_kernel_traitsILi64ELi64ELi256ELi4ES3_EELb1ELb0ELb1ELb0ELb0ELb1ELb1ELb1EEEvNS_16Flash_fwd_paramsE) ;  /* 0xfffff9a002008950 */ /* 0x000fea0003c3ffff */
        /* <DEDUP_REMOVED lines=137> */
[----:B------:R-:W-:Y:S05]  /*0ef0*/  @P0 RET.REL.NODEC R2 `(_ZN5flash24flash_fwd_splitkv_kernelI23Flash_fwd_kernel_traitsILi64ELi64ELi256ELi4ELb0ELb0EN7cutlass6half_tE19Flash_kernel_traitsILi64ELi64ELi256ELi4ES3_EELb1ELb0ELb1ELb0ELb0ELb1ELb1ELb1EEEvNS_16Flash_fwd_paramsE) ;  /* 0xfffff10002000950 */ /* 0x000fea0003c3ffff */
[----:B---3--:R-:W-:Y:S02]  /*0f00*/  MOV R0, 0xff800000 ;  /* 0xff80000000007802 */ /* 0x008fe40000000f00 */
[----:B------:R-:W-:Y:S02]  /*0f10*/  MOV R2, R15 ;  /* 0x0000000f00027202 */ /* 0x000fe40000000f00 */
[----:B------:R-:W-:Y:S01]  /*0f20*/  MOV R3, 0x0 ;  /* 0x0000000000037802 */ /* 0x000fe20000000f00 */
[----:B------:R1:W-:Y:S03]  /*0f30*/  ST.E [R4.64+0xe0], R0 ;  /* 0x0000e00004007985 */ /* 0x0003e6000c101906 */
[----:B------:R-:W-:Y:S05]  /*0f40*/  RET.REL.NODEC R2 `(_ZN5flash24flash_fwd_splitkv_kernelI23Flash_fwd_kernel_traitsILi64ELi64ELi256ELi4ELb0ELb0EN7cutlass6half_tE19Flash_kernel_traitsILi64ELi64ELi256ELi4ES3_EELb1ELb0ELb1ELb0ELb0ELb1ELb1ELb1EEEvNS_16Flash_fwd_paramsE) ;  /* 0xfffff0b002007950 */ /* 0x000fea0003c3ffff */
.L_x_4248:
        /* <DEDUP_REMOVED lines=117> */
.L_x_4250:
        /* <DEDUP_REMOVED lines=51> */
[----:B------:R-:W-:Y:S01]  /*19d0*/  ISETP.GE.AND P1, PT, R2, RZ, PT ;  /* 0x000000ff0200720c */ /* 0x000fe20003f26270 */
[----:B------:R-:W-:Y:S01]  /*19e0*/  IMAD.MOV.U32 R3, RZ, RZ, R7 ;  /* 0x000000ffff037224 */ /* 0x000fe200078e0007 */
[----:B------:R-:W-:Y:S02]  /*19f0*/  MOV R2, R4 ;  /* 0x0000000400027202 */ /* 0x000fe40000000f00 */
[----:B------:R-:W-:Y:S01]  /*1a00*/  @!P0 IADD3 R8, R8, 0x1, RZ ;  /* 0x0000000108088810 */ /* 0x000fe20007ffe0ff */
[----:B------:R-:W-:Y:S01]  /*1a10*/  IMAD R5, R23, R190, R5 ;  /* 0x000000be17057224 */ /* 0x000fe200078e0205 */
[----:B------:R-:W-:Y:S01]  /*1a20*/  ISETP.NE.AND P0, PT, R9, RZ, PT ;  /* 0x000000ff0900720c */ /* 0x000fe20003f05270 */
[----:B------:R-:W-:Y:S01]  /*1a30*/  IMAD.WIDE.U32 R2, R190, R22, R2 ;  /* 0x00000016be027225 */ /* 0x000fe200078e0002 */
[----:B------:R-:W-:-:S03]  /*1a40*/  @P2 IADD3 R8, R8, 0x1, RZ ;  /* 0x0000000108082810 */ /* 0x000fc60007ffe0ff */
[----:B------:R-:W-:Y:S01]  /*1a50*/  @!P3 IMAD.WIDE.U32 R6, R25, R13, RZ ;  /* 0x0000000d1906b225 */ /* 0x000fe200078e00ff */
[----:B------:R-:W-:-:S04]  /*1a60*/  IADD3 R5, R3, R5, RZ ;  /* 0x0000000503057210 */ /* 0x000fc80007ffe0ff */
[----:B------:R-:W-:Y:S01]  /*1a70*/  @!P3 IADD3 R3, R7, R0, RZ ;  /* 0x000000000703b210 */ /* 0x000fe20007ffe0ff */
[----:B------:R-:W-:Y:S01]  /*1a80*/  IMAD.MOV.U32 R0, RZ, RZ, R8 ;  /* 0x000000ffff007224 */ /* 0x000fe200078e0008 */
[----:B------:R-:W-:Y:S02]  /*1a90*/  @P3 IADD3 R8, R13, R24, RZ ;  /* 0x000000180d083210 */ /* 0x000fe40007ffe0ff */
[----:B------:R-:W-:Y:S01]  /*1aa0*/  MOV R4, R2 ;  /* 0x0000000200047202 */ /* 0x000fe20000000f00 */
[----:B------:R-:W-:Y:S01]  /*1ab0*/  @!P1 IMAD.MOV R0, RZ, RZ, -R0 ;  /* 0x000000ffff009224 */ /* 0x000fe200078e0a00 */
[----:B------:R-:W-:Y:S02]  /*1ac0*/  @!P3 MOV R2, R6 ;  /* 0x000000060002b202 */ /* 0x000fe40000000f00 */
[----:B------:R-:W-:Y:S01]  /*1ad0*/  @!P0 LOP3.LUT R0, RZ, R9, RZ, 0x33, !PT ;  /* 0x00000009ff008212 */ /* 0x000fe200078e33ff */
[----:B------:R-:W-:Y:S01]  /*1ae0*/  @!P3 IMAD R7, R19, R12, RZ ;  /* 0x0000000c1307b224 */ /* 0x000fe200078e02ff */
[----:B------:R-:W-:Y:S01]  /*1af0*/  @!P3 SHF.R.S32.HI R6, RZ, 0x1f, R12 ;  /* 0x0000001fff06b819 */ /* 0x000fe2000001140c */
[----:B------:R-:W-:Y:S01]  /*1b00*/  @P3 IMAD R11, R28, R8, RZ ;  /* 0x000000081c0b3224 */ /* 0x000fe200078e02ff */
[----:B------:R-:W-:Y:S01]  /*1b10*/  SHF.R.S32.HI R28, RZ, 0x1f, R0 ;  /* 0x0000001fff1c7819 */ /* 0x000fe20000011400 */
[----:B------:R-:W-:-:S02]  /*1b20*/  IMAD R10, R21, R0, RZ ;  /* 0x00000000150a7224 */ /* 0x000fc400078e02ff */
[----:B------:R-:W-:Y:S02]  /*1b30*/  @!P3 IMAD R13, R18, R6, R7 ;  /* 0x00000006120db224 */ /* 0x000fe400078e0207 */
[----:B------:R-:W-:-:S04]  /*1b40*/  @P3 IMAD.WIDE.U32 R8, R25, R8, RZ ;  /* 0x0000000819083225 */ /* 0x000fc800078e00ff */
[----:B------:R-:W-:-:S04]  /*1b50*/  @!P3 IMAD.WIDE.U32 R6, R18, R12, R2 ;  /* 0x0000000c1206b225 */ /* 0x000fc800078e0002 */
        /* <DEDUP_REMOVED lines=9> */
.L_x_4251:
[----:B-1----:R-:W-:Y:S05]  /*1bf0*/  BSYNC B0 ;  /* 0x0000000000007941 */ /* 0x002fea0003800000 */
.L_x_4249:
[----:B------:R-:W2:Y:S04]  /*1c00*/  LDL R33, [R1+0x18] ;  /* 0x0000180001217983 */ /* 0x000ea80000100800 */
[----:B------:R-:W3:Y:S01]  /*1c10*/  LDL R35, [R1+0x1c] ;  /* 0x00001c0001237983 */ /* 0x000ee20000100800 */
[----:B------:R-:W-:-:S03]  /*1c20*/  ISETP.NE.AND P1, PT, R29, -0x1, PT ;  /* 0xffffffff1d00780c */ /* 0x000fc60003f25270 */
[----:B------:R-:W4:Y:S04]  /*1c30*/  LD.E.64 R4, [R16.64+0x30] ;  /* 0x0000300610047980 */ /* 0x000f28000c101b00 */
[----:B------:R-:W4:Y:S04]  /*1c40*/  LD.E.64 R12, [R16.64+0x48] ;  /* 0x00004806100c7980 */ /* 0x000f28000c101b00 */
[----:B------:R-:W4:Y:S04]  /*1c50*/  LD.E.64 R20, [R16.64+0x8] ;  /* 0x0000080610147980 */ /* 0x000f28000c101b00 */
[----:B------:R-:W4:Y:S04]  /*1c60*/  @!P1 LD.E.64 R6, [R16.64+0x18] ;  /* 0x0000180610069980 */ /* 0x000f28000c101b00 */
[----:B------:R-:W4:Y:S04]  /*1c70*/  LD.E.64 R24, [R16.64+0x10] ;  /* 0x0000100610187980 */ /* 0x000f28000c101b00 */
[----:B------:R-:W4:Y:S04]  /*1c80*/  LD.E R40, [R16.64+0xc0] ;  /* 0x0000c00610287980 */ /* 0x000f28000c101900 */
        /* <DEDUP_REMOVED lines=9> */
[----:B------:R-:W-:Y:S01]  /*1d20*/  SHF.R.S32.HI R135, RZ, 0x1f, R134 ;  /* 0x0000001fff877819 */ /* 0x000fe20000011486 */
[----:B------:R-:W-:-:S03]  /*1d30*/  IMAD.SHL.U32 R8, R80, 0x40, RZ ;  /* 0x0000004050087824 */ /* 0x000fc600078e00ff */
[----:B------:R-:W-:Y:S02]  /*1d40*/  IADD3.X R3, R135, R9, RZ, P0, !PT ;  /* 0x0000000987037210 */ /* 0x000fe400007fe4ff */
[----:B------:R-:W-:Y:S01]  /*1d50*/  LOP3.LUT R8, R8, 0x1c0, RZ, 0xc0, !PT ;  /* 0x000001c008087812 */ /* 0x000fe200078ec0ff */
[----:B------:R-:W-:-:S04]  /*1d60*/  IMAD R10, R27, R18, RZ ;  /* 0x000000121b0a7224 */ /* 0x000fc800078e02ff */
[----:B------:R-:W-:Y:S01]  /*1d70*/  IMAD R10, R28, R26, R10 ;  /* 0x0000001a1c0a7224 */ /* 0x000fe200078e020a */
[----:B------:R-:W-:Y:S02]  /*1d80*/  SHF.R.S32.HI R218, RZ, 0x1f, R32 ;  /* 0x0000001fffda7819 */ /* 0x000fe40000011420 */
[----:B------:R-:W-:Y:S02]  /*1d90*/  SHF.R.S32.HI R223, RZ, 0x1f, R39 ;  /* 0x0000001fffdf7819 */ /* 0x000fe40000011427 */
[----:B------:R-:W-:Y:S01]  /*1da0*/  SHF.R.S32.HI R81, RZ, 0x1f, R80 ;  /* 0x0000001fff517819 */ /* 0x000fe20000011450 */
[----:B------:R-:W-:Y:S01]  /*1db0*/  IMAD.MOV.U32 R188, RZ, RZ, 0x20 ;  /* 0x00000020ffbc7424 */ /* 0x000fe200078e00ff */
[C---:B------:R-:W-:Y:S01]  /*1dc0*/  SHF.L.U64.HI R220, R190.reuse, 0x4, R191 ;  /* 0x00000004bedc7819 */ /* 0x040fe200000102bf */
[----:B------:R-:W-:Y:S02]  /*1dd0*/  IMAD.SHL.U32 R118, R190, 0x10, RZ ;  /* 0x00000010be767824 */ /* 0x000fe400078e00ff */
[----:B--2---:R-:W-:-:S02]  /*1de0*/  IMAD R0, R23, R33, RZ ;  /* 0x0000002117007224 */ /* 0x004fc400078e02ff */
[----:B------:R-:W-:-:S04]  /*1df0*/  IMAD.WIDE.U32 R2, R14, R33, R2 ;  /* 0x000000210e027225 */ /* 0x000fc800078e0002 */
[----:B---3--:R-:W-:Y:S01]  /*1e00*/  IMAD R9, R14, R35, R0 ;  /* 0x000000230e097224 */ /* 0x008fe200078e0200 */
[----:B------:R-:W-:Y:S02]  /*1e10*/  LOP3.LUT R0, R8, 0x38, R134, 0xf8, !PT ;  /* 0x0000003808007812 */ /* 0x000fe400078ef886 */
        /* <DEDUP_REMOVED lines=9> */
[----:B----4-:R-:W-:Y:S01]  /*1eb0*/  @P1 IMAD.WIDE.U32 R8, R4, R29, RZ ;  /* 0x0000001d04081225 */ /* 0x010fe200078e00ff */
        /* <DEDUP_REMOVED lines=42> */
[----:B------:R-:W-:Y:S01]  /*2160*/  STL [R1+0x4], R40 ;  /* 0x0000042801007387 */ /* 0x000fe20000100800 */
[----:B------:R-:W-:-:S03]  /*2170*/  LEA.HI R2, R4, R166, RZ, 0x8 ;  /* 0x000000a604027211 */ /* 0x000fc600078f40ff */
[----:B------:R1:W-:Y:S01]  /*2180*/  STL [R1+0x10], R15 ;  /* 0x0000100f01007387 */ /* 0x0003e20000100800 */
[----:B------:R-:W-:-:S03]  /*2190*/  SHF.R.S32.HI R2, RZ, 0x8, R2 ;  /* 0x00000008ff027819 */ /* 0x000fc60000011402 */
[----:B------:R2:W-:Y:S01]  /*21a0*/  STL [R1], R29 ;  /* 0x0000001d01007387 */ /* 0x0005e20000100800 */
        /* <DEDUP_REMOVED lines=11> */
[C---:B------:R-:W-:Y:S01]  /*2260*/  SHF.L.U64.HI R219, R33.reuse, 0x4, R35 ;  /* 0x0000000421db7819 */ /* 0x040fe20000010223 */
        /* <DEDUP_REMOVED lines=9> */
[----:B------:R-:W3:Y:S04]  /*2300*/  LD.E.64 R4, [R16.64+0x120] ;  /* 0x0001200610047980 */ /* 0x000ee8000c101b00 */
[----:B------:R-:W4:Y:S04]  /*2310*/  LD.E.64 R6, [R16.64+0x118] ;  /* 0x0001180610067980 */ /* 0x000f28000c101b00 */
[----:B--2---:R-:W2:Y:S04]  /*2320*/  LD.E.64 R2, [R16.64+0x130] ;  /* 0x0001300610027980 */ /* 0x004ea8000c101b00 */
[----:B------:R-:W2:Y:S04]  /*2330*/  LD.E.64 R66, [R16.64+0x128] ;  /* 0x0001280610427980 */ /* 0x000ea8000c101b00 */
[----:B------:R-:W2:Y:S04]  /*2340*/  LD.E.64 R8, [R16.64+0x140] ;  /* 0x0001400610087980 */ /* 0x000ea8000c101b00 */
[----:B------:R-:W2:Y:S04]  /*2350*/  LD.E.64 R12, [R16.64+0x138] ;  /* 0x00013806100c7980 */ /* 0x000ea8000c101b00 */
[----:B------:R-:W2:Y:S04]  /*2360*/  LD.E R23, [R16.64+0xd0] ;  /* 0x0000d00610177980 */ /* 0x000ea8000c101900 */
[----:B------:R-:W2:Y:S04]  /*2370*/  LD.E.64 R26, [R16.64+0x108] ;  /* 0x00010806101a7980 */ /* 0x000ea8000c101b00 */
[----:B------:R-:W2:Y:S04]  /*2380*/  LD.E.64 R24, [R16.64+0x110] ;  /* 0x0001100610187980 */ /* 0x000ea8000c101b00 */
[----:B------:R-:W2:Y:S04]  /*2390*/  LD.E.64 R14, [R16.64+0x150] ;  /* 0x00015006100e7980 */ /* 0x000ea8000c101b00 */
[----:B------:R-:W2:Y:S01]  /*23a0*/  LD.E.64 R20, [R16.64+0x148] ;  /* 0x0001480610147980 */ /* 0x000ea2000c101b00 */
        /* <DEDUP_REMOVED lines=36> */
[----:B---3--:R-:W-:-:S04]  /*25f0*/  IMAD R0, R5, R32, RZ ;  /* 0x0000002005007224 */ /* 0x008fc800078e02ff */
[----:B------:R-:W-:Y:S02]  /*2600*/  IMAD R19, R4, R218, R0 ;  /* 0x000000da04137224 */ /* 0x000fe400078e0200 */
[----:B------:R-:W-:-:S04]  /*2610*/  IMAD.WIDE.U32 R4, R32, R4, R134 ;  /* 0x0000000420047225 */ /* 0x000fc800078e0086 */
[----:B----4-:R-:W-:Y:S01]  /*2620*/  IMAD R0, R7, R32, RZ ;  /* 0x0000002007007224 */ /* 0x010fe200078e02ff */
[----:B------:R-:W-:Y:S01]  /*2630*/  IADD3 R7, R5, R19, RZ ;  /* 0x0000001305077210 */ /* 0x000fe20007ffe0ff */
[----:B------:R-:W-:-:S04]  /*2640*/  IMAD.WIDE.U32 R10, R32, R6, R134 ;  /* 0x00000006200a7225 */ /* 0x000fc800078e0086 */
[----:B------:R-:W-:Y:S01]  /*2650*/  IMAD R5, R6, R218, R0 ;  /* 0x000000da06057224 */ /* 0x000fe200078e0200 */
[----:B------:R-:W-:Y:S01]  /*2660*/  SHF.R.S32.HI R0, RZ, 0x1f, R22 ;  /* 0x0000001fff007819 */ /* 0x000fe20000011416 */
[-C--:B--2---:R-:W-:Y:S02]  /*2670*/  IMAD R19, R3, R22.reuse, RZ ;  /* 0x0000001603137224 */ /* 0x084fe400078e02ff */
        /* <DEDUP_REMOVED lines=178> */
.L_x_4356:
        /* <DEDUP_REMOVED lines=35> */
[CC--:B------:R-:W-:Y:S02]  /*33d0*/  ISETP.GE.OR P2, PT, R91.reuse, R68.reuse, P0 ;  /* 0x000000445b00720c */ /* 0x0c0fe40000746670 */
        /* <DEDUP_REMOVED lines=27> */
[CC--:B------:R-:W-:Y:S02]  /*3590*/  ISETP.GE.OR P1, PT, R88.reuse, R68.reuse, P0 ;  /* 0x000000445800720c */ /* 0x0c0fe40000726670 */
[----:B------:R-:W-:Y:S02]  /*35a0*/  LOP3.LUT R33, R33, 0xfffffffd, RZ, 0xc0, !PT ;  /* 0xfffffffd21217812 */ /* 0x000fe400078ec0ff */
[----:B------:R-:W-:Y:S11]  /*35b0*/  ISETP.LT.OR P2, PT, R88, R69, P1 ;  /* 0x000000455800720c */ /* 0x000ff60000f41670 */
        /* <DEDUP_REMOVED lines=215> */
.L_x_4257:
[----:B------:R-:W-:Y:S05]  /*4330*/  BSYNC B0 ;  /* 0x0000000000007941 */ /* 0x000fea0003800000 */
.L_x_4256:
        /* <DEDUP_REMOVED lines=65> */
.L_x_4259:
[----:B------:R-:W-:Y:S05]  /*4750*/  BSYNC B0 ;  /* 0x0000000000007941 */ /* 0x000fea0003800000 */
.L_x_4258:
        /* <DEDUP_REMOVED lines=65> */
.L_x_4261:
[----:B------:R-:W-:Y:S05]  /*4b70*/  BSYNC B0 ;  /* 0x0000000000007941 */ /* 0x000fea0003800000 */
.L_x_4260:
        /* <DEDUP_REMOVED lines=72> */
.L_x_4263:
[----:B------:R-:W-:Y:S05]  /*5000*/  BSYNC B0 ;  /* 0x0000000000007941 */ /* 0x000fea0003800000 */
.L_x_4262:
        /* <DEDUP_REMOVED lines=65> */
.L_x_4265:
[----:B------:R-:W-:Y:S05]  /*5420*/  BSYNC B0 ;  /* 0x0000000000007941 */ /* 0x000fea0003800000 */
.L_x_4264:
        /* <DEDUP_REMOVED lines=72> */
.L_x_4267:
[----:B------:R-:W-:Y:S05]  /*58b0*/  BSYNC B0 ;  /* 0x0000000000007941 */ /* 0x000fea0003800000 */
.L_x_4266:
        /* <DEDUP_REMOVED lines=72> */
.L_x_4269:
[----:B------:R-:W-:Y:S05]  /*5d40*/  BSYNC B0 ;  /* 0x0000000000007941 */ /* 0x000fea0003800000 */
.L_x_4268:
        /* <DEDUP_REMOVED lines=72> */
.L_x_4271:
[----:B------:R-:W-:Y:S05]  /*61d0*/  BSYNC B0 ;  /* 0x0000000000007941 */ /* 0x000fea0003800000 */
.L_x_4270:
        /* <DEDUP_REMOVED lines=65> */
.L_x_4273:
[----:B------:R-:W-:Y:S05]  /*65f0*/  BSYNC B0 ;  /* 0x0000000000007941 */ /* 0x000fea0003800000 */
.L_x_4272:
        /* <DEDUP_REMOVED lines=72> */
.L_x_4275:
[----:B------:R-:W-:Y:S05]  /*6a80*/  BSYNC B0 ;  /* 0x0000000000007941 */ /* 0x000fea0003800000 */
.L_x_4274:
        /* <DEDUP_REMOVED lines=72> */
.L_x_4277:
[----:B------:R-:W-:Y:S05]  /*6f10*/  BSYNC B0 ;  /* 0x0000000000007941 */ /* 0x000fea0003800000 */
.L_x_4276:
        /* <DEDUP_REMOVED lines=72> */
.L_x_4279:
[----:B------:R-:W-:Y:S05]  /*73a0*/  BSYNC B0 ;  /* 0x0000000000007941 */ /* 0x000fea0003800000 */
.L_x_4278:
        /* <DEDUP_REMOVED lines=72> */
.L_x_4281:
[----:B------:R-:W-:Y:S05]  /*7830*/  BSYNC B0 ;  /* 0x0000000000007941 */ /* 0x000fea0003800000 */
.L_x_4280:
        /* <DEDUP_REMOVED lines=72> */
.L_x_4283:
[----:B------:R-:W-:Y:S05]  /*7cc0*/  BSYNC B0 ;  /* 0x0000000000007941 */ /* 0x000fea0003800000 */
.L_x_4282:
        /* <DEDUP_REMOVED lines=72> */
.L_x_4285:
[----:B------:R-:W-:Y:S05]  /*8150*/  BSYNC B0 ;  /* 0x0000000000007941 */ /* 0x000fea0003800000 */
.L_x_4284:
        /* <DEDUP_REMOVED lines=72> */
.L_x_4287:
[----:B------:R-:W-:Y:S05]  /*85e0*/  BSYNC B0 ;  /* 0x0000000000007941 */ /* 0x000fea0003800000 */
.L_x_4286:
        /* <DEDUP_REMOVED lines=10> */
.L_x_4255:
        /* <DEDUP_REMOVED lines=98> */
.L_x_4292:
[----:B------:R-:W-:Y:S05]  /*8cb0*/  BSYNC B0 ;  /* 0x0000000000007941 */ /* 0x000fea0003800000 */
.L_x_4291:
[----:B-1----:R-:W-:Y:S02]  /*8cc0*/  MOV R2, R70 ;  /* 0x0000004600027202 */ /* 0x002fe40000000f00 */
[----:B------:R-:W-:Y:S05]  /*8cd0*/  MOV R3, R71 ;  /* 0x0000004700037202 */ /* 0x000fea0000000f00 */
[----:B-----5:R1:W-:Y:S02]  /*8ce0*/  ST.E.128 [R2.64], R8 ;  /* 0x0000000802007985 */ /* 0x0203e4000c101d06 */
.L_x_4290:
[----:B------:R-:W-:Y:S05]  /*8cf0*/  BSYNC B1 ;  /* 0x0000000000017941 */ /* 0x000fea0003800000 */
.L_x_4289:
        /* <DEDUP_REMOVED lines=97> */
.L_x_4296:
[----:B------:R-:W-:Y:S05]  /*9310*/  BSYNC B0 ;  /* 0x0000000000007941 */ /* 0x000fea0003800000 */
.L_x_4295:
[C---:B-1----:R-:W-:Y:S04]  /*9320*/  LEA R2, P0, R118.reuse, R70, 0x1 ;  /* 0x0000004676027211 */ /* 0x042fe800078008ff */
[----:B------:R-:W-:Y:S05]  /*9330*/  LEA.HI.X R3, R118, R71, R220, 0x1, P0 ;  /* 0x0000004776037211 */ /* 0x000fea00000f0cdc */
[----:B-----5:R1:W-:Y:S04]  /*9340*/  ST.E.128 [R2.64], R8 ;  /* 0x0000000802007985 */ /* 0x0203e8000c101d06 */
.L_x_4294:
[----:B------:R-:W-:Y:S05]  /*9350*/  BSYNC B1 ;  /* 0x0000000000017941 */ /* 0x000fea0003800000 */
.L_x_4293:
        /* <DEDUP_REMOVED lines=97> */
.L_x_4300:
[----:B------:R-:W-:Y:S05]  /*9970*/  BSYNC B0 ;  /* 0x0000000000007941 */ /* 0x000fea0003800000 */
.L_x_4299:
[C---:B-1----:R-:W-:Y:S04]  /*9980*/  LEA R2, P0, R99.reuse, R70, 0x1 ;  /* 0x0000004663027211 */ /* 0x042fe800078008ff */
[----:B------:R-:W-:Y:S05]  /*9990*/  LEA.HI.X R3, R99, R71, R117, 0x1, P0 ;  /* 0x0000004763037211 */ /* 0x000fea00000f0c75 */
[----:B-----5:R1:W-:Y:S04]  /*99a0*/  ST.E.128 [R2.64], R8 ;  /* 0x0000000802007985 */ /* 0x0203e8000c101d06 */
.L_x_4298:
[----:B------:R-:W-:Y:S05]  /*99b0*/  BSYNC B1 ;  /* 0x0000000000017941 */ /* 0x000fea0003800000 */
.L_x_4297:
        /* <DEDUP_REMOVED lines=100> */
.L_x_4304:
[----:B------:R-:W-:Y:S05]  /*a000*/  BSYNC B0 ;  /* 0x0000000000007941 */ /* 0x000fea0003800000 */
.L_x_4303:
[----:B-1----:R-:W-:Y:S01]  /*a010*/  MOV R2, R70 ;  /* 0x0000004600027202 */ /* 0x002fe20000000f00 */
[----:B------:R-:W-:Y:S01]  /*a020*/  IMAD R0, R191, 0x60, RZ ;  /* 0x00000060bf007824 */ /* 0x000fe200078e02ff */
[----:B------:R-:W-:Y:S05]  /*a030*/  MOV R3, R71 ;  /* 0x0000004700037202 */ /* 0x000fea0000000f00 */
[----:B------:R-:W-:Y:S05]  /*a040*/  IMAD.WIDE.U32 R2, R190, 0x60, R2 ;  /* 0x00000060be027825 */ /* 0x000fea00078e0002 */
[----:B------:R-:W-:Y:S05]  /*a050*/  IADD3 R3, R3, R0, RZ ;  /* 0x0000000003037210 */ /* 0x000fea0007ffe0ff */
[----:B-----5:R1:W-:Y:S02]  /*a060*/  ST.E.128 [R2.64], R8 ;  /* 0x0000000802007985 */ /* 0x0203e4000c101d06 */
.L_x_4302:
[----:B------:R-:W-:Y:S05]  /*a070*/  BSYNC B1 ;  /* 0x0000000000017941 */ /* 0x000fea0003800000 */
.L_x_4301:
        /* <DEDUP_REMOVED lines=97> */
.L_x_4308:
[----:B------:R-:W-:Y:S05]  /*a690*/  BSYNC B0 ;  /* 0x0000000000007941 */ /* 0x000fea0003800000 */
.L_x_4307:
[C---:B-1----:R-:W-:Y:S04]  /*a6a0*/  LEA R2, P0, R98.reuse, R70, 0x1 ;  /* 0x0000004662027211 */ /* 0x042fe800078008ff */
[----:B------:R-:W-:Y:S05]  /*a6b0*/  LEA.HI.X R3, R98, R71, R116, 0x1, P0 ;  /* 0x0000004762037211 */ /* 0x000fea00000f0c74 */
[----:B-----5:R1:W-:Y:S04]  /*a6c0*/  ST.E.128 [R2.64], R8 ;  /* 0x0000000802007985 */ /* 0x0203e8000c101d06 */
.L_x_4306:
[----:B------:R-:W-:Y:S05]  /*a6d0*/  BSYNC B1 ;  /* 0x0000000000017941 */ /* 0x000fea0003800000 */
.L_x_4305:
        /* <DEDUP_REMOVED lines=100> */
.L_x_4312:
[----:B------:R-:W-:Y:S05]  /*ad20*/  BSYNC B0 ;  /* 0x0000000000007941 */ /* 0x000fea0003800000 */
.L_x_4311:
[----:B-1----:R-:W-:Y:S01]  /*ad30*/  MOV R2, R70 ;  /* 0x0000004600027202 */ /* 0x002fe20000000f00 */
[----:B------:R-:W-:Y:S01]  /*ad40*/  IMAD R0, R191, 0xa0, RZ ;  /* 0x000000a0bf007824 */ /* 0x000fe200078e02ff */
[----:B------:R-:W-:Y:S05]  /*ad50*/  MOV R3, R71 ;  /* 0x0000004700037202 */ /* 0x000fea0000000f00 */
[----:B------:R-:W-:Y:S05]  /*ad60*/  IMAD.WIDE.U32 R2, R190, 0xa0, R2 ;  /* 0x000000a0be027825 */ /* 0x000fea00078e0002 */
[----:B------:R-:W-:Y:S05]  /*ad70*/  IADD3 R3, R3, R0, RZ ;  /* 0x0000000003037210 */ /* 0x000fea0007ffe0ff */
[----:B-----5:R1:W-:Y:S02]  /*ad80*/  ST.E.128 [R2.64], R8 ;  /* 0x0000000802007985 */ /* 0x0203e4000c101d06 */
.L_x_4310:
[----:B------:R-:W-:Y:S05]  /*ad90*/  BSYNC B1 ;  /* 0x0000000000017941 */ /* 0x000fea0003800000 */
.L_x_4309:
        /* <DEDUP_REMOVED lines=100> */
.L_x_4316:
[----:B------:R-:W-:Y:S05]  /*b3e0*/  BSYNC B0 ;  /* 0x0000000000007941 */ /* 0x000fea0003800000 */
.L_x_4315:
[----:B-1----:R-:W-:Y:S01]  /*b3f0*/  MOV R2, R70 ;  /* 0x0000004600027202 */ /* 0x002fe20000000f00 */
[----:B------:R-:W-:Y:S01]  /*b400*/  IMAD R0, R191, 0xc0, RZ ;  /* 0x000000c0bf007824 */ /* 0x000fe200078e02ff */
[----:B------:R-:W-:Y:S05]  /*b410*/  MOV R3, R71 ;  /* 0x0000004700037202 */ /* 0x000fea0000000f00 */
[----:B------:R-:W-:Y:S05]  /*b420*/  IMAD.WIDE.U32 R2, R190, 0xc0, R2 ;  /* 0x000000c0be027825 */ /* 0x000fea00078e0002 */
[----:B------:R-:W-:Y:S05]  /*b430*/  IADD3 R3, R3, R0, RZ ;  /* 0x0000000003037210 */ /* 0x000fea0007ffe0ff */
[----:B-----5:R1:W-:Y:S02]  /*b440*/  ST.E.128 [R2.64], R8 ;  /* 0x0000000802007985 */ /* 0x0203e4000c101d06 */
.L_x_4314:
[----:B------:R-:W-:Y:S05]  /*b450*/  BSYNC B1 ;  /* 0x0000000000017941 */ /* 0x000fea0003800000 */
.L_x_4313:
        /* <DEDUP_REMOVED lines=100> */
.L_x_4320:
[----:B------:R-:W-:Y:S05]  /*baa0*/  BSYNC B0 ;  /* 0x0000000000007941 */ /* 0x000fea0003800000 */
.L_x_4319:
[----:B-1----:R-:W-:Y:S01]  /*bab0*/  MOV R2, R70 ;  /* 0x0000004600027202 */ /* 0x002fe20000000f00 */
[----:B------:R-:W-:Y:S01]  /*bac0*/  IMAD R0, R191, 0xe0, RZ ;  /* 0x000000e0bf007824 */ /* 0x000fe200078e02ff */
[----:B------:R-:W-:Y:S05]  /*bad0*/  MOV R3, R71 ;  /* 0x0000004700037202 */ /* 0x000fea0000000f00 */
[----:B------:R-:W-:Y:S05]  /*bae0*/  IMAD.WIDE.U32 R2, R190, 0xe0, R2 ;  /* 0x000000e0be027825 */ /* 0x000fea00078e0002 */
[----:B------:R-:W-:Y:S05]  /*baf0*/  IADD3 R3, R3, R0, RZ ;  /* 0x0000000003037210 */ /* 0x000fea0007ffe0ff */
[----:B-----5:R1:W-:Y:S02]  /*bb00*/  ST.E.128 [R2.64], R8 ;  /* 0x0000000802007985 */ /* 0x0203e4000c101d06 */
.L_x_4318:
[----:B------:R-:W-:Y:S05]  /*bb10*/  BSYNC B1 ;  /* 0x0000000000017941 */ /* 0x000fea0003800000 */
.L_x_4317:
        /* <DEDUP_REMOVED lines=97> */
.L_x_4324:
[----:B------:R-:W-:Y:S05]  /*c130*/  BSYNC B0 ;  /* 0x0000000000007941 */ /* 0x000fea0003800000 */
.L_x_4323:
[C---:B-1----:R-:W-:Y:S04]  /*c140*/  LEA R2, P0, R97.reuse, R70, 0x1 ;  /* 0x0000004661027211 */ /* 0x042fe800078008ff */
[----:B------:R-:W-:Y:S05]  /*c150*/  LEA.HI.X R3, R97, R71, R115, 0x1, P0 ;  /* 0x0000004761037211 */ /* 0x000fea00000f0c73 */
[----:B-----5:R1:W-:Y:S04]  /*c160*/  ST.E.128 [R2.64], R8 ;  /* 0x0000000802007985 */ /* 0x0203e8000c101d06 */
.L_x_4322:
[----:B------:R-:W-:Y:S05]  /*c170*/  BSYNC B1 ;  /* 0x0000000000017941 */ /* 0x000fea0003800000 */
.L_x_4321:
        /* <DEDUP_REMOVED lines=100> */
.L_x_4328:
[----:B------:R-:W-:Y:S05]  /*c7c0*/  BSYNC B0 ;  /* 0x0000000000007941 */ /* 0x000fea0003800000 */
.L_x_4327:
[----:B-1----:R-:W-:Y:S01]  /*c7d0*/  MOV R2, R70 ;  /* 0x0000004600027202 */ /* 0x002fe20000000f00 */
[----:B------:R-:W-:Y:S01]  /*c7e0*/  IMAD R0, R191, 0x120, RZ ;  /* 0x00000120bf007824 */ /* 0x000fe200078e02ff */
[----:B------:R-:W-:Y:S05]  /*c7f0*/  MOV R3, R71 ;  /* 0x0000004700037202 */ /* 0x000fea0000000f00 */
[----:B------:R-:W-:Y:S05]  /*c800*/  IMAD.WIDE.U32 R2, R190, 0x120, R2 ;  /* 0x00000120be027825 */ /* 0x000fea00078e0002 */
[----:B------:R-:W-:Y:S05]  /*c810*/  IADD3 R3, R3, R0, RZ ;  /* 0x0000000003037210 */ /* 0x000fea0007ffe0ff */
[----:B-----5:R1:W-:Y:S02]  /*c820*/  ST.E.128 [R2.64], R8 ;  /* 0x0000000802007985 */ /* 0x0203e4000c101d06 */
.L_x_4326:
[----:B------:R-:W-:Y:S05]  /*c830*/  BSYNC B1 ;  /* 0x0000000000017941 */ /* 0x000fea0003800000 */
.L_x_4325:
        /* <DEDUP_REMOVED lines=100> */
.L_x_4332:
[----:B------:R-:W-:Y:S05]  /*ce80*/  BSYNC B0 ;  /* 0x0000000000007941 */ /* 0x000fea0003800000 */
.L_x_4331:
[----:B-1----:R-:W-:Y:S01]  /*ce90*/  MOV R2, R70 ;  /* 0x0000004600027202 */ /* 0x002fe20000000f00 */
[----:B------:R-:W-:Y:S01]  /*cea0*/  IMAD R0, R191, 0x140, RZ ;  /* 0x00000140bf007824 */ /* 0x000fe200078e02ff */
[----:B------:R-:W-:Y:S05]  /*ceb0*/  MOV R3, R71 ;  /* 0x0000004700037202 */ /* 0x000fea0000000f00 */
[----:B------:R-:W-:Y:S05]  /*cec0*/  IMAD.WIDE.U32 R2, R190, 0x140, R2 ;  /* 0x00000140be027825 */ /* 0x000fea00078e0002 */
[----:B------:R-:W-:Y:S05]  /*ced0*/  IADD3 R3, R3, R0, RZ ;  /* 0x0000000003037210 */ /* 0x000fea0007ffe0ff */
[----:B-----5:R1:W-:Y:S02]  /*cee0*/  ST.E.128 [R2.64], R8 ;  /* 0x0000000802007985 */ /* 0x0203e4000c101d06 */
.L_x_4330:
[----:B------:R-:W-:Y:S05]  /*cef0*/  BSYNC B1 ;  /* 0x0000000000017941 */ /* 0x000fea0003800000 */
.L_x_4329:
        /* <DEDUP_REMOVED lines=100> */
.L_x_4336:
[----:B------:R-:W-:Y:S05]  /*d540*/  BSYNC B0 ;  /* 0x0000000000007941 */ /* 0x000fea0003800000 */
.L_x_4335:
[----:B-1----:R-:W-:Y:S01]  /*d550*/  MOV R2, R70 ;  /* 0x0000004600027202 */ /* 0x002fe20000000f00 */
[----:B------:R-:W-:Y:S01]  /*d560*/  IMAD R0, R191, 0x160, RZ ;  /* 0x00000160bf007824 */ /* 0x000fe200078e02ff */
[----:B------:R-:W-:Y:S05]  /*d570*/  MOV R3, R71 ;  /* 0x0000004700037202 */ /* 0x000fea0000000f00 */
[----:B------:R-:W-:Y:S05]  /*d580*/  IMAD.WIDE.U32 R2, R190, 0x160, R2 ;  /* 0x00000160be027825 */ /* 0x000fea00078e0002 */
[----:B------:R-:W-:Y:S05]  /*d590*/  IADD3 R3, R3, R0, RZ ;  /* 0x0000000003037210 */ /* 0x000fea0007ffe0ff */
[----:B-----5:R1:W-:Y:S02]  /*d5a0*/  ST.E.128 [R2.64], R8 ;  /* 0x0000000802007985 */ /* 0x0203e4000c101d06 */
.L_x_4334:
[----:B------:R-:W-:Y:S05]  /*d5b0*/  BSYNC B1 ;  /* 0x0000000000017941 */ /* 0x000fea0003800000 */
.L_x_4333:
        /* <DEDUP_REMOVED lines=100> */
.L_x_4340:
[----:B------:R-:W-:Y:S05]  /*dc00*/  BSYNC B0 ;  /* 0x0000000000007941 */ /* 0x000fea0003800000 */
.L_x_4339:
[----:B-1----:R-:W-:Y:S01]  /*dc10*/  MOV R2, R70 ;  /* 0x0000004600027202 */ /* 0x002fe20000000f00 */
[----:B------:R-:W-:Y:S01]  /*dc20*/  IMAD R0, R191, 0x180, RZ ;  /* 0x00000180bf007824 */ /* 0x000fe200078e02ff */
[----:B------:R-:W-:Y:S05]  /*dc30*/  MOV R3, R71 ;  /* 0x0000004700037202 */ /* 0x000fea0000000f00 */
[----:B------:R-:W-:Y:S05]  /*dc40*/  IMAD.WIDE.U32 R2, R190, 0x180, R2 ;  /* 0x00000180be027825 */ /* 0x000fea00078e0002 */
[----:B------:R-:W-:Y:S05]  /*dc50*/  IADD3 R3, R3, R0, RZ ;  /* 0x0000000003037210 */ /* 0x000fea0007ffe0ff */
[----:B-----5:R1:W-:Y:S02]  /*dc60*/  ST.E.128 [R2.64], R8 ;  /* 0x0000000802007985 */ /* 0x0203e4000c101d06 */
.L_x_4338:
[----:B------:R-:W-:Y:S05]  /*dc70*/  BSYNC B1 ;  /* 0x0000000000017941 */ /* 0x000fea0003800000 */
.L_x_4337:
        /* <DEDUP_REMOVED lines=100> */
.L_x_4344:
[----:B------:R-:W-:Y:S05]  /*e2c0*/  BSYNC B0 ;  /* 0x0000000000007941 */ /* 0x000fea0003800000 */
.L_x_4343:
[----:B-1----:R-:W-:Y:S01]  /*e2d0*/  MOV R2, R70 ;  /* 0x0000004600027202 */ /* 0x002fe20000000f00 */
[----:B------:R-:W-:Y:S01]  /*e2e0*/  IMAD R0, R191, 0x1a0, RZ ;  /* 0x000001a0bf007824 */ /* 0x000fe200078e02ff */
[----:B------:R-:W-:Y:S05]  /*e2f0*/  MOV R3, R71 ;  /* 0x0000004700037202 */ /* 0x000fea0000000f00 */
[----:B------:R-:W-:Y:S05]  /*e300*/  IMAD.WIDE.U32 R2, R190, 0x1a0, R2 ;  /* 0x000001a0be027825 */ /* 0x000fea00078e0002 */
[----:B------:R-:W-:Y:S05]  /*e310*/  IADD3 R3, R3, R0, RZ ;  /* 0x0000000003037210 */ /* 0x000fea0007ffe0ff */
[----:B-----5:R1:W-:Y:S02]  /*e320*/  ST.E.128 [R2.64], R8 ;  /* 0x0000000802007985 */ /* 0x0203e4000c101d06 */
.L_x_4342:
[----:B------:R-:W-:Y:S05]  /*e330*/  BSYNC B1 ;  /* 0x0000000000017941 */ /* 0x000fea0003800000 */
.L_x_4341:
        /* <DEDUP_REMOVED lines=100> */
.L_x_4348:
[----:B------:R-:W-:Y:S05]  /*e980*/  BSYNC B0 ;  /* 0x0000000000007941 */ /* 0x000fea0003800000 */
.L_x_4347:
[----:B-1----:R-:W-:Y:S01]  /*e990*/  MOV R2, R70 ;  /* 0x0000004600027202 */ /* 0x002fe20000000f00 */
[----:B------:R-:W-:Y:S01]  /*e9a0*/  IMAD R0, R191, 0x1c0, RZ ;  /* 0x000001c0bf007824 */ /* 0x000fe200078e02ff */
[----:B------:R-:W-:Y:S05]  /*e9b0*/  MOV R3, R71 ;  /* 0x0000004700037202 */ /* 0x000fea0000000f00 */
[----:B------:R-:W-:Y:S05]  /*e9c0*/  IMAD.WIDE.U32 R2, R190, 0x1c0, R2 ;  /* 0x000001c0be027825 */ /* 0x000fea00078e0002 */
[----:B------:R-:W-:Y:S05]  /*e9d0*/  IADD3 R3, R3, R0, RZ ;  /* 0x0000000003037210 */ /* 0x000fea0007ffe0ff */
[----:B-----5:R1:W-:Y:S02]  /*e9e0*/  ST.E.128 [R2.64], R8 ;  /* 0x0000000802007985 */ /* 0x0203e4000c101d06 */
.L_x_4346:
[----:B------:R-:W-:Y:S05]  /*e9f0*/  BSYNC B1 ;  /* 0x0000000000017941 */ /* 0x000fea0003800000 */
.L_x_4345:
        /* <DEDUP_REMOVED lines=99> */
.L_x_4352:
[----:B------:R-:W-:Y:S05]  /*f030*/  BSYNC B0 ;  /* 0x0000000000007941 */ /* 0x000fea0003800000 */
.L_x_4351:
[----:B-1----:R-:W-:Y:S01]  /*f040*/  MOV R2, R70 ;  /* 0x0000004600027202 */ /* 0x002fe20000000f00 */
[----:B------:R-:W-:Y:S01]  /*f050*/  IMAD R0, R191, 0x1e0, RZ ;  /* 0x000001e0bf007824 */ /* 0x000fe200078e02ff */
[----:B------:R-:W-:Y:S05]  /*f060*/  MOV R3, R71 ;  /* 0x0000004700037202 */ /* 0x000fea0000000f00 */
[----:B------:R-:W-:Y:S05]  /*f070*/  IMAD.WIDE.U32 R2, R190, 0x1e0, R2 ;  /* 0x000001e0be027825 */ /* 0x000fea00078e0002 */
[----:B------:R-:W-:Y:S05]  /*f080*/  IADD3 R3, R3, R0, RZ ;  /* 0x0000000003037210 */ /* 0x000fea0007ffe0ff */
[----:B-----5:R1:W-:Y:S02]  /*f090*/  ST.E.128 [R2.64], R8 ;  /* 0x0000000802007985 */ /* 0x0203e4000c101d06 */
.L_x_4350:
[----:B------:R-:W-:Y:S05]  /*f0a0*/  BSYNC B1 ;  /* 0x0000000000017941 */ /* 0x000fea0003800000 */
.L_x_4349:
        /* <DEDUP_REMOVED lines=11> */
.L_x_4254:
        /* <DEDUP_REMOVED lines=184> */
.L_x_4288:
[----:B------:R-:W-:Y:S05]  /*fce0*/  BSYNC B2 ;  /* 0x0000000000027941 */ /* 0x000fea0003800000 */
.L_x_4253:
        /* <DEDUP_REMOVED lines=92> */
.L_x_4354:
        /* <DEDUP_REMOVED lines=12> */
.L_x_4355:
[----:B------:R-:W-:Y:S05]  /*10370*/  BSYNC B0 ;  /* 0x0000000000007941 */ /* 0x000fea0003800000 */
.L_x_4353:
[----:B------:R-:W-:Y:S04]  /*10380*/  IADD3 R21, R21, -0x1, RZ ;  /* 0xffffffff15157810 */ /* 0x000fe80007ffe0ff */
[----:B------:R-:W-:Y:S11]  /*10390*/  ISETP.GT.AND P0, PT, R21, R119, PT ;  /* 0x000000771500720c */ /* 0x000ff60003f04270 */
[----:B------:R-:W-:Y:S02]  /*103a0*/  @!UPT UIADD3 URZ, URZ, URZ, URZ ;  /* 0x0000003f3f3ff290 */ /* 0x000fe4000fffe03f */
[----:B------:R-:W-:-:S05]  /*103b0*/  @P0 BRA `(.L_x_4356) ;  /* 0xffff2de000000947 */ /* 0x000fca000383ffff */
.L_x_4252:
        /* <DEDUP_REMOVED lines=8> */
[----:B------:R-:W4:Y:S01]  /*10440*/  S2R R47, SR_TID.X ;  /* 0x00000000002f7919 */ /* 0x000f220000002100 */
[----:B------:R-:W-:Y:S01]  /*10450*/  IMAD.SHL.U32 R4, R170, 0x10, RZ ;  /* 0x00000010aa047824 */ /* 0x000fe200078e00ff */
[----:B---3--:R-:W-:-:S13]  /*10460*/  ISETP.NE.AND P0, PT, R35, RZ, PT ;  /* 0x000000ff2300720c */ /* 0x008fda0003f05270 */
[----:B------:R-:W-:Y:S05]  /*10470*/  @!P0 BRA `(.L_x_4358) ;  /* 0x00002cd000008947 */ /* 0x000fea0003800000 */
[----:B-1--4-:R-:W3:Y:S01]  /*10480*/  LD.E.64 R2, [R16.64+0xf0] ;  /* 0x0000f00610027980 */ /* 0x012ee2000c101b00 */
[----:B------:R-:W-:-:S03]  /*10490*/  IMAD.MOV.U32 R0, RZ, RZ, RZ ;  /* 0x000000ffff007224 */ /* 0x000fc600078e00ff */
[----:B------:R-:W2:Y:S04]  /*104a0*/  LD.E.U8 R12, [R16.64+0x1b3] ;  /* 0x0001b306100c7980 */ /* 0x000ea8000c101100 */
[----:B------:R1:W5:Y:S04]  /*104b0*/  LD.E R39, [R16.64+0xc0] ;  /* 0x0000c00610277980 */ /* 0x000368000c101900 */
[----:B-----5:R1:W5:Y:S04]  /*104c0*/  LD.E.64 R30, [R16.64+0x148] ;  /* 0x00014806101e7980 */ /* 0x020368000c101b00 */
[----:B--2---:R1:W5:Y:S04]  /*104d0*/  LD.E.64 R28, [R16.64+0x150] ;  /* 0x00015006101c7980 */ /* 0x004368000c101b00 */
[----:B------:R-:W2:Y:S01]  /*104e0*/  S2R R5, SR_CTAID.X ;  /* 0x0000000000057919 */ /* 0x000ea20000002500 */
[----:B---3--:R-:W-:-:S04]  /*104f0*/  ISETP.NE.U32.AND P1, PT, R2, RZ, PT ;  /* 0x000000ff0200720c */ /* 0x008fc80003f25070 */
[----:B------:R-:W-:-:S13]  /*10500*/  ISETP.NE.AND.EX P1, PT, R3, RZ, PT, P1 ;  /* 0x000000ff0300720c */ /* 0x000fda0003f25310 */
[----:B------:R-:W-:-:S04]  /*10510*/  @P1 LEA R2, P0, R50, R2, 0x2 ;  /* 0x0000000232021211 */ /* 0x000fc800078010ff */
[----:B------:R-:W-:-:S05]  /*10520*/  @P1 LEA.HI.X R3, R50, R3, R218, 0x2, P0 ;  /* 0x0000000332031211 */ /* 0x000fca00000f14da */
[----:B------:R3:W4:Y:S01]  /*10530*/  @P1 LD.E R0, [R2.64] ;  /* 0x0000000602001980 */ /* 0x000722000c101900 */
[----:B--2---:R-:W-:Y:S01]  /*10540*/  IMAD.SHL.U32 R13, R5, 0x40, RZ ;  /* 0x00000040050d7824 */ /* 0x004fe200078e00ff */
        /* <DEDUP_REMOVED lines=10> */
[----:B---3--:R-:W-:-:S04]  /*105f0*/  IMAD.WIDE.U32 R2, R170, 0x30, R216 ;  /* 0x00000030aa027825 */ /* 0x008fc800078e00d8 */
        /* <DEDUP_REMOVED lines=80> */
.L_x_4363:
[----:B------:R-:W-:Y:S05]  /*10b00*/  BSYNC B0 ;  /* 0x0000000000007941 */ /* 0x000fea0003800000 */
.L_x_4362:
[----:B-----5:R3:W-:Y:S02]  /*10b10*/  STS.128 [R189], R4 ;  /* 0x00000004bd007388 */ /* 0x0207e40000000c00 */
.L_x_4361:
[----:B------:R-:W-:Y:S05]  /*10b20*/  BSYNC B1 ;  /* 0x0000000000017941 */ /* 0x000fea0003800000 */
.L_x_4360:
        /* <DEDUP_REMOVED lines=62> */
.L_x_4367:
[----:B------:R-:W-:Y:S05]  /*10f10*/  BSYNC B0 ;  /* 0x0000000000007941 */ /* 0x000fea0003800000 */
.L_x_4366:
[----:B-----5:R1:W-:Y:S02]  /*10f20*/  STS.128 [R189+0x800], R4 ;  /* 0x00080004bd007388 */ /* 0x0203e40000000c00 */
.L_x_4365:
[----:B------:R-:W-:Y:S05]  /*10f30*/  BSYNC B1 ;  /* 0x0000000000017941 */ /* 0x000fea0003800000 */
.L_x_4364:
        /* <DEDUP_REMOVED lines=63> */
.L_x_4371:
[----:B------:R-:W-:Y:S05]  /*11330*/  BSYNC B0 ;  /* 0x0000000000007941 */ /* 0x000fea0003800000 */
.L_x_4370:
[----:B-----5:R3:W-:Y:S02]  /*11340*/  STS.128 [R189+0x1000], R4 ;  /* 0x00100004bd007388 */ /* 0x0207e40000000c00 */
.L_x_4369:
[----:B------:R-:W-:Y:S05]  /*11350*/  BSYNC B1 ;  /* 0x0000000000017941 */ /* 0x000fea0003800000 */
.L_x_4368:
        /* <DEDUP_REMOVED lines=62> */
.L_x_4374:
[----:B------:R-:W-:Y:S05]  /*11740*/  BSYNC B0 ;  /* 0x0000000000007941 */ /* 0x000fea0003800000 */
.L_x_4373:
[----:B-----5:R3:W-:Y:S01]  /*11750*/  STS.128 [R189+0x1800], R4 ;  /* 0x00180004bd007388 */ /* 0x0207e20000000c00 */
[----:B------:R-:W-:Y:S05]  /*11760*/  BRA `(.L_x_4372) ;  /* 0x00001e3000007947 */ /* 0x000fea0003800000 */
.L_x_4359:
        /* <DEDUP_REMOVED lines=98> */
.L_x_4378:
[----:B------:R-:W-:Y:S05]  /*11d90*/  BSYNC B0 ;  /* 0x0000000000007941 */ /* 0x000fea0003800000 */
.L_x_4377:
[----:B-----5:R3:W-:Y:S02]  /*11da0*/  STS.128 [R189], R4 ;  /* 0x00000004bd007388 */ /* 0x0207e40000000c00 */
.L_x_4376:
[----:B------:R-:W-:Y:S05]  /*11db0*/  BSYNC B1 ;  /* 0x0000000000017941 */ /* 0x000fea0003800000 */
.L_x_4375:
        /* <DEDUP_REMOVED lines=101> */
.L_x_4382:
[----:B------:R-:W-:Y:S05]  /*12410*/  BSYNC B0 ;  /* 0x0000000000007941 */ /* 0x000fea0003800000 */
.L_x_4381:
[----:B-----5:R1:W-:Y:S02]  /*12420*/  STS.128 [R189+0x800], R4 ;  /* 0x00080004bd007388 */ /* 0x0203e40000000c00 */
.L_x_4380:
[----:B------:R-:W-:Y:S05]  /*12430*/  BSYNC B1 ;  /* 0x0000000000017941 */ /* 0x000fea0003800000 */
.L_x_4379:
        /* <DEDUP_REMOVED lines=102> */
.L_x_4386:
[----:B------:R-:W-:Y:S05]  /*12aa0*/  BSYNC B0 ;  /* 0x0000000000007941 */ /* 0x000fea0003800000 */
.L_x_4385:
[----:B-----5:R3:W-:Y:S02]  /*12ab0*/  STS.128 [R189+0x1000], R4 ;  /* 0x00100004bd007388 */ /* 0x0207e40000000c00 */
.L_x_4384:
[----:B------:R-:W-:Y:S05]  /*12ac0*/  BSYNC B1 ;  /* 0x0000000000017941 */ /* 0x000fea0003800000 */
.L_x_4383:
        /* <DEDUP_REMOVED lines=101> */
.L_x_4388:
[----:B------:R-:W-:Y:S05]  /*13120*/  BSYNC B0 ;  /* 0x0000000000007941 */ /* 0x000fea0003800000 */
.L_x_4387:
[----:B-----5:R3:W-:Y:S01]  /*13130*/  STS.128 [R189+0x1800], R4 ;  /* 0x00180004bd007388 */ /* 0x0207e20000000c00 */
[----:B------:R-:W-:Y:S05]  /*13140*/  BRA `(.L_x_4372) ;  /* 0x0000045000007947 */ /* 0x000fea0003800000 */
.L_x_4358:
[----:B-1--4-:R-:W1:Y:S01]  /*13150*/  S2R R0, SR_CTAID.X ;  /* 0x0000000000007919 */ /* 0x012e620000002500 */
[----:B------:R-:W-:Y:S01]  /*13160*/  BSSY B0, `(.L_x_4389) ;  /* 0x000000f000007945 */ /* 0x000fe20003800000 */
[----:B-1----:R-:W-:-:S05]  /*13170*/  IMAD.SHL.U32 R0, R0, 0x40, RZ ;  /* 0x0000004000007824 */ /* 0x002fca00078e00ff */
[----:B-----5:R-:W-:-:S04]  /*13180*/  IADD3 R0, -R0, R229, RZ ;  /* 0x000000e500007210 */ /* 0x020fc80007ffe1ff */
[----:B------:R-:W-:-:S13]  /*13190*/  ISETP.GE.AND P0, PT, R80, R0, PT ;  /* 0x000000005000720c */ /* 0x000fda0003f06270 */
[----:B------:R-:W-:Y:S05]  /*131a0*/  @P0 BRA `(.L_x_4390) ;  /* 0x000000a000000947 */ /* 0x000fea0003800000 */
[----:B------:R-:W3:Y:S02]  /*131b0*/  LDL R2, [R1+0x4] ;  /* 0x0000040001027983 */ /* 0x000ee40000100800 */
[----:B---3--:R-:W-:-:S13]  /*131c0*/  ISETP.GE.AND P0, PT, R134, R2, PT ;  /* 0x000000028600720c */ /* 0x008fda0003f06270 */
        /* <DEDUP_REMOVED lines=8> */
.L_x_4390:
[----:B------:R-:W-:Y:S05]  /*13250*/  BSYNC B0 ;  /* 0x0000000000007941 */ /* 0x000fea0003800000 */
.L_x_4389:
[----:B------:R-:W-:Y:S01]  /*13260*/  IADD3 R37, R80, 0x10, RZ ;  /* 0x0000001050257810 */ /* 0x000fe20007ffe0ff */
[----:B------:R-:W-:Y:S03]  /*13270*/  BSSY B0, `(.L_x_4391) ;  /* 0x000000f000007945 */ /* 0x000fe60003800000 */
[----:B------:R-:W-:-:S13]  /*13280*/  ISETP.GE.AND P0, PT, R37, R0, PT ;  /* 0x000000002500720c */ /* 0x000fda0003f06270 */
[----:B------:R-:W-:Y:S05]  /*13290*/  @P0 BRA `(.L_x_4392) ;  /* 0x000000c000000947 */ /* 0x000fea0003800000 */
[----:B---3--:R-:W3:Y:S02]  /*132a0*/  LDL R2, [R1+0x4] ;  /* 0x0000040001027983 */ /* 0x008ee40000100800 */
[----:B---3--:R-:W-:-:S13]  /*132b0*/  ISETP.GE.AND P0, PT, R134, R2, PT ;  /* 0x000000028600720c */ /* 0x008fda0003f06270 */
        /* <DEDUP_REMOVED lines=10> */
.L_x_4392:
[----:B------:R-:W-:Y:S05]  /*13360*/  BSYNC B0 ;  /* 0x0000000000007941 */ /* 0x000fea0003800000 */
.L_x_4391:
[----:B------:R-:W-:Y:S01]  /*13370*/  IADD3 R36, R80, 0x20, RZ ;  /* 0x0000002050247810 */ /* 0x000fe20007ffe0ff */
[----:B------:R-:W-:Y:S03]  /*13380*/  BSSY B0, `(.L_x_4393) ;  /* 0x000000f000007945 */ /* 0x000fe60003800000 */
[----:B------:R-:W-:-:S13]  /*13390*/  ISETP.GE.AND P0, PT, R36, R0, PT ;  /* 0x000000002400720c */ /* 0x000fda0003f06270 */
[----:B------:R-:W-:Y:S05]  /*133a0*/  @P0 BRA `(.L_x_4394) ;  /* 0x000000c000000947 */ /* 0x000fea0003800000 */
[----:B---34-:R-:W3:Y:S02]  /*133b0*/  LDL R2, [R1+0x4] ;  /* 0x0000040001027983 */ /* 0x018ee40000100800 */
[----:B---3--:R-:W-:-:S13]  /*133c0*/  ISETP.GE.AND P0, PT, R134, R2, PT ;  /* 0x000000028600720c */ /* 0x008fda0003f06270 */
        /* <DEDUP_REMOVED lines=10> */
.L_x_4394:
[----:B------:R-:W-:Y:S05]  /*13470*/  BSYNC B0 ;  /* 0x0000000000007941 */ /* 0x000fea0003800000 */
.L_x_4393:
[----:B------:R-:W-:-:S04]  /*13480*/  IADD3 R27, R80, 0x30, RZ ;  /* 0x00000030501b7810 */ /* 0x000fc80007ffe0ff */
[----:B------:R-:W-:-:S13]  /*13490*/  ISETP.GE.AND P0, PT, R27, R0, PT ;  /* 0x000000001b00720c */ /* 0x000fda0003f06270 */
[----:B------:R-:W-:Y:S05]  /*134a0*/  @P0 BRA `(.L_x_4372) ;  /* 0x000000f000000947 */ /* 0x000fea0003800000 */
[----:B---34-:R-:W3:Y:S02]  /*134b0*/  LDL R2, [R1+0x4] ;  /* 0x0000040001027983 */ /* 0x018ee40000100800 */
        /* <DEDUP_REMOVED lines=14> */
.L_x_4372:
[----:B------:R-:W-:Y:S05]  /*135a0*/  BSYNC B2 ;  /* 0x0000000000027941 */ /* 0x000fea0003800000 */
.L_x_4357:
        /* <DEDUP_REMOVED lines=8> */
[----:B---34-:R-:W2:Y:S02]  /*13630*/  LDL R2, [R1+0x4] ;  /* 0x0000040001027983 */ /* 0x018ea40000100800 */
        /* <DEDUP_REMOVED lines=9> */
.L_x_4396:
[----:B------:R-:W-:Y:S05]  /*136d0*/  BSYNC B0 ;  /* 0x0000000000007941 */ /* 0x000fea0003800000 */
.L_x_4395:
[----:B------:R-:W-:Y:S01]  /*136e0*/  ISETP.GE.AND P0, PT, R37, R0, PT ;  /* 0x000000002500720c */ /* 0x000fe20003f06270 */
[----:B------:R-:W-:-:S12]  /*136f0*/  BSSY B0, `(.L_x_4397) ;  /* 0x000000d000007945 */ /* 0x000fd80003800000 */
[----:B------:R-:W-:Y:S05]  /*13700*/  @P0 BRA `(.L_x_4398) ;  /* 0x000000b000000947 */ /* 0x000fea0003800000 */
[----:B---34-:R-:W3:Y:S02]  /*13710*/  LDL R2, [R1+0x4] ;  /* 0x0000040001027983 */ /* 0x018ee40000100800 */
[----:B---3--:R-:W-:-:S13]  /*13720*/  ISETP.GE.AND P0, PT, R134, R2, PT ;  /* 0x000000028600720c */ /* 0x008fda0003f06270 */
[----:B------:R3:W-:Y:S01]  /*13730*/  @P0 STS.128 [R189+0x2800], RZ ;  /* 0x002800ffbd000388 */ /* 0x0007e20000000c00 */
[----:B------:R-:W-:Y:S05]  /*13740*/  @P0 BRA `(.L_x_4398) ;  /* 0x0000007000000947 */ /* 0x000fea0003800000 */
[----:B------:R-:W4:Y:S02]  /*13750*/  LDL R2, [R1] ;  /* 0x0000000001027983 */ /* 0x000f240000100800 */
[----:B----4-:R-:W-:-:S04]  /*13760*/  LEA R2, P0, R118, R2, 0x1 ;  /* 0x0000000276027211 */ /* 0x010fc800078008ff */
[----:B------:R-:W-:-:S05]  /*13770*/  LEA.HI.X R3, R118, R252, R220, 0x1, P0 ;  /* 0x000000fc76037211 */ /* 0x000fca00000f0cdc */
[----:B------:R-:W-:Y:S01]  /*13780*/  @!PT LDS RZ, [RZ] ;  /* 0x00000000fffff984 */ /* 0x000fe20000000800 */
[----:B------:R-:W-:Y:S01]  /*13790*/  @!PT LDS RZ, [RZ] ;  /* 0x00000000fffff984 */ /* 0x000fe20000000800 */
[----:B------:R-:W-:Y:S01]  /*137a0*/  @!PT LDS RZ, [RZ] ;  /* 0x00000000fffff984 */ /* 0x000fe20000000800 */
[----:B------:R4:W-:Y:S04]  /*137b0*/  LDGSTS.E.BYPASS.LTC128B.128 [R189+0x2800], [R2.64] ;  /* 0x0280000002bd7fae */ /* 0x0009e8000b901d46 */
.L_x_4398:
[----:B------:R-:W-:Y:S05]  /*137c0*/  BSYNC B0 ;  /* 0x0000000000007941 */ /* 0x000fea0003800000 */
.L_x_4397:
        /* <DEDUP_REMOVED lines=14> */
.L_x_4400:
[----:B------:R-:W-:Y:S05]  /*138b0*/  BSYNC B0 ;  /* 0x0000000000007941 */ /* 0x000fea0003800000 */
.L_x_4399:
[----:B------:R-:W-:Y:S01]  /*138c0*/  ISETP.GE.AND P0, PT, R27, R0, PT ;  /* 0x000000001b00720c */ /* 0x000fe20003f06270 */
[----:B------:R-:W-:-:S12]  /*138d0*/  BSSY B0, `(.L_x_4401) ;  /* 0x000000f000007945 */ /* 0x000fd80003800000 */
[----:B------:R-:W-:Y:S05]  /*138e0*/  @P0 BRA `(.L_x_4402) ;  /* 0x000000d000000947 */ /* 0x000fea0003800000 */
[----:B---34-:R-:W3:Y:S02]  /*138f0*/  LDL R2, [R1+0x4] ;  /* 0x0000040001027983 */ /* 0x018ee40000100800 */
[----:B---3--:R-:W-:-:S13]  /*13900*/  ISETP.GE.AND P0, PT, R134, R2, PT ;  /* 0x000000028600720c */ /* 0x008fda0003f06270 */
[----:B------:R3:W-:Y:S01]  /*13910*/  @P0 STS.128 [R189+0x3800], RZ ;  /* 0x003800ffbd000388 */ /* 0x0007e20000000c00 */
[----:B------:R-:W-:Y:S05]  /*13920*/  @P0 BRA `(.L_x_4402) ;  /* 0x0000009000000947 */ /* 0x000fea0003800000 */
[----:B------:R-:W4:Y:S01]  /*13930*/  LDL R2, [R1] ;  /* 0x0000000001027983 */ /* 0x000f220000100800 */
[----:B------:R-:W-:Y:S01]  /*13940*/  MOV R3, R252 ;  /* 0x000000fc00037202 */ /* 0x000fe20000000f00 */
[----:B-1----:R-:W-:-:S04]  /*13950*/  IMAD R4, R191, 0x60, RZ ;  /* 0x00000060bf047824 */ /* 0x002fc800078e02ff */
[----:B----4-:R-:W-:-:S05]  /*13960*/  IMAD.WIDE.U32 R2, R190, 0x60, R2 ;  /* 0x00000060be027825 */ /* 0x010fca00078e0002 */
[----:B------:R-:W-:-:S05]  /*13970*/  IADD3 R3, R4, R3, RZ ;  /* 0x0000000304037210 */ /* 0x000fca0007ffe0ff */
[----:B------:R-:W-:Y:S01]  /*13980*/  @!PT LDS RZ, [RZ] ;  /* 0x00000000fffff984 */ /* 0x000fe20000000800 */
[----:B------:R-:W-:Y:S01]  /*13990*/  @!PT LDS RZ, [RZ] ;  /* 0x00000000fffff984 */ /* 0x000fe20000000800 */
[----:B------:R-:W-:Y:S01]  /*139a0*/  @!PT LDS RZ, [RZ] ;  /* 0x00000000fffff984 */ /* 0x000fe20000000800 */
[----:B------:R1:W-:Y:S02]  /*139b0*/  LDGSTS.E.BYPASS.LTC128B.128 [R189+0x3800], [R2.64] ;  /* 0x0380000002bd7fae */ /* 0x0003e4000b901d46 */
.L_x_4402:
[----:B------:R-:W-:Y:S05]  /*139c0*/  BSYNC B0 ;  /* 0x0000000000007941 */ /* 0x000fea0003800000 */
.L_x_4401:
[----:B------:R-:W-:Y:S01]  /*139d0*/  IADD3 R21, R80, 0x40, RZ ;  /* 0x0000004050157810 */ /* 0x000fe20007ffe0ff */
[----:B------:R-:W-:Y:S03]  /*139e0*/  BSSY B0, `(.L_x_4403) ;  /* 0x000000e000007945 */ /* 0x000fe60003800000 */
[----:B------:R-:W-:-:S13]  /*139f0*/  ISETP.GE.AND P0, PT, R21, R0, PT ;  /* 0x000000001500720c */ /* 0x000fda0003f06270 */
[----:B------:R-:W-:Y:S05]  /*13a00*/  @P0 BRA `(.L_x_4404) ;  /* 0x000000b000000947 */ /* 0x000fea0003800000 */
[----:B-1-34-:R-:W3:Y:S02]  /*13a10*/  LDL R2, [R1+0x4] ;  /* 0x0000040001027983 */ /* 0x01aee40000100800 */
[----:B---3--:R-:W-:-:S13]  /*13a20*/  ISETP.GE.AND P0, PT, R134, R2, PT ;  /* 0x000000028600720c */ /* 0x008fda0003f06270 */
        /* <DEDUP_REMOVED lines=9> */
.L_x_4404:
[----:B------:R-:W-:Y:S05]  /*13ac0*/  BSYNC B0 ;  /* 0x0000000000007941 */ /* 0x000fea0003800000 */
.L_x_4403:
        /* <DEDUP_REMOVED lines=8> */
[----:B------:R-:W3:Y:S01]  /*13b50*/  LDL R2, [R1] ;  /* 0x0000000001027983 */ /* 0x000ee20000100800 */
[----:B------:R-:W-:Y:S01]  /*13b60*/  MOV R3, R252 ;  /* 0x000000fc00037202 */ /* 0x000fe20000000f00 */
[----:B------:R-:W-:-:S04]  /*13b70*/  IMAD R4, R191, 0xa0, RZ ;  /* 0x000000a0bf047824 */ /* 0x000fc800078e02ff */
[----:B---3--:R-:W-:-:S05]  /*13b80*/  IMAD.WIDE.U32 R2, R190, 0xa0, R2 ;  /* 0x000000a0be027825 */ /* 0x008fca00078e0002 */
[----:B------:R-:W-:-:S05]  /*13b90*/  IADD3 R3, R4, R3, RZ ;  /* 0x0000000304037210 */ /* 0x000fca0007ffe0ff */
[----:B------:R-:W-:Y:S01]  /*13ba0*/  @!PT LDS RZ, [RZ] ;  /* 0x00000000fffff984 */ /* 0x000fe20000000800 */
[----:B------:R-:W-:Y:S01]  /*13bb0*/  @!PT LDS RZ, [RZ] ;  /* 0x00000000fffff984 */ /* 0x000fe20000000800 */
[----:B------:R-:W-:Y:S01]  /*13bc0*/  @!PT LDS RZ, [RZ] ;  /* 0x00000000fffff984 */ /* 0x000fe20000000800 */
[----:B------:R3:W-:Y:S02]  /*13bd0*/  LDGSTS.E.BYPASS.LTC128B.128 [R189+0x4800], [R2.64] ;  /* 0x0480000002bd7fae */ /* 0x0007e4000b901d46 */
.L_x_4406:
[----:B------:R-:W-:Y:S05]  /*13be0*/  BSYNC B0 ;  /* 0x0000000000007941 */ /* 0x000fea0003800000 */
.L_x_4405:
        /* <DEDUP_REMOVED lines=17> */
.L_x_4408:
[----:B------:R-:W-:Y:S05]  /*13d00*/  BSYNC B0 ;  /* 0x0000000000007941 */ /* 0x000fea0003800000 */
.L_x_4407:
        /* <DEDUP_REMOVED lines=17> */
.L_x_4410:
[----:B------:R-:W-:Y:S05]  /*13e20*/  BSYNC B0 ;  /* 0x0000000000007941 */ /* 0x000fea0003800000 */
.L_x_4409:
        /* <DEDUP_REMOVED lines=15> */
.L_x_4412:
[----:B------:R-:W-:Y:S05]  /*13f20*/  BSYNC B0 ;  /* 0x0000000000007941 */ /* 0x000fea0003800000 */
.L_x_4411:
        /* <DEDUP_REMOVED lines=17> */
.L_x_4414:
[----:B------:R-:W-:Y:S05]  /*14040*/  BSYNC B0 ;  /* 0x0000000000007941 */ /* 0x000fea0003800000 */
.L_x_4413:
        /* <DEDUP_REMOVED lines=17> */
.L_x_4416:
[----:B------:R-:W-:Y:S05]  /*14160*/  BSYNC B0 ;  /* 0x0000000000007941 */ /* 0x000fea0003800000 */
.L_x_4415:
        /* <DEDUP_REMOVED lines=17> */
.L_x_4418:
[----:B------:R-:W-:Y:S05]  /*14280*/  BSYNC B0 ;  /* 0x0000000000007941 */ /* 0x000fea0003800000 */
.L_x_4417:
        /* <DEDUP_REMOVED lines=17> */
.L_x_4420:
[----:B------:R-:W-:Y:S05]  /*143a0*/  BSYNC B0 ;  /* 0x0000000000007941 */ /* 0x000fea0003800000 */
.L_x_4419:
        /* <DEDUP_REMOVED lines=17> */
.L_x_4422:
[----:B------:R-:W-:Y:S05]  /*144c0*/  BSYNC B0 ;  /* 0x0000000000007941 */ /* 0x000fea0003800000 */
.L_x_4421:
        /* <DEDUP_REMOVED lines=17> */
.L_x_4424:
[----:B------:R-:W-:Y:S05]  /*145e0*/  BSYNC B0 ;  /* 0x0000000000007941 */ /* 0x000fea0003800000 */
.L_x_4423:
        /* <DEDUP_REMOVED lines=17> */
.L_x_4426:
[----:B------:R-:W-:Y:S05]  /*14700*/  BSYNC B0 ;  /* 0x0000000000007941 */ /* 0x000fea0003800000 */
.L_x_4425:
[----:B-1-3--:R-:W3:Y:S04]  /*14710*/  LDL R4, [R1+0x15c] ;  /* 0x00015c0001047983 */ /* 0x00aee80000100800 */
[----:B----4-:R-:W4:Y:S04]  /*14720*/  LD.E.64 R2, [R16.64+0x1c0] ;  /* 0x0001c00610027980 */ /* 0x010f28000c101b00 */
[----:B--2---:R-:W2:Y:S04]  /*14730*/  LD.E.64 R6, [R16.64+0x1b8] ;  /* 0x0001b80610067980 */ /* 0x004ea8000c101b00 */
[----:B------:R-:W2:Y:S04]  /*14740*/  LD.E R132, [R16.64+0xd8] ;  /* 0x0000d80610847980 */ /* 0x000ea8000c101900 */
[----:B------:R-:W0:Y:S04]  /*14750*/  LDGDEPBAR ;  /* 0x00000000000079af */ /* 0x000e280000000000 */
[----:B------:R1:W5:Y:S01]  /*14760*/  LD.E R230, [R16.64+0x188] ;  /* 0x0001880610e67980 */ /* 0x000362000c101900 */
[----:B---3--:R-:W-:-:S02]  /*14770*/  IMAD.MOV.U32 R222, RZ, RZ, R4 ;  /* 0x000000ffffde7224 */ /* 0x008fc400078e0004 */
[----:B----4-:R-:W-:Y:S02]  /*14780*/  IMAD R3, R3, R50, RZ ;  /* 0x0000003203037224 */ /* 0x010fe400078e02ff */
[----:B------:R-:W-:-:S04]  /*14790*/  IMAD.WIDE.U32 R4, R50, R2, R222 ;  /* 0x0000000232047225 */ /* 0x000fc800078e00de */
[----:B------:R-:W-:Y:S01]  /*147a0*/  IMAD R3, R2, R218, R3 ;  /* 0x000000da02037224 */ /* 0x000fe200078e0203 */
[----:B--2---:R-:W-:-:S03]  /*147b0*/  LEA R2, P0, R4, R6, 0x2 ;  /* 0x0000000604027211 */ /* 0x004fc600078010ff */
[----:B------:R-:W-:-:S05]  /*147c0*/  IMAD.IADD R3, R5, 0x1, R3 ;  /* 0x0000000105037824 */ /* 0x000fca00078e0203 */
[----:B------:R-:W-:-:S05]  /*147d0*/  LEA.HI.X R3, R4, R7, R3, 0x2, P0 ;  /* 0x0000000704037211 */ /* 0x000fca00000f1403 */
[----:B------:R2:W3:Y:S01]  /*147e0*/  LD.E R2, [R2.64] ;  /* 0x0000000602027980 */ /* 0x0004e2000c101900 */
[----:B------:R-:W-:-:S04]  /*147f0*/  DEPBAR.LE SB0, 0x0 ;  /* 0x000080000000791a */ /* 0x000fc80000000000 */
[----:B------:R-:W-:Y:S01]  /*14800*/  BAR.SYNC.DEFER_BLOCKING 0x0 ;  /* 0x0000000000007b1d */ /* 0x000fe20000010000 */
[----:B------:R-:W-:-:S05]  /*14810*/  ISETP.GE.AND P0, PT, R80, R0, PT ;  /* 0x000000005000720c */ /* 0x000fca0003f06270 */
[----:B------:R-:W3:Y:S01]  /*14820*/  MUFU.RCP R132, R132 ;  /* 0x0000008400847308 */ /* 0x000ee20000001000 */
[----:B------:R-:W-:-:S07]  /*14830*/  IMAD.SHL.U32 R4, R47, 0x2, RZ ;  /* 0x000000022f047824 */ /* 0x000fce00078e00ff */
[----:B------:R1:W-:Y:S01]  /*14840*/  @P0 STS.128 [R189+0xa000], RZ ;  /* 0x00a000ffbd000388 */ /* 0x0003e20000000c00 */
[----:B--2---:R-:W-:Y:S01]  /*14850*/  SHF.R.S32.HI R3, RZ, 0x1f, R247 ;  /* 0x0000001fff037819 */ /* 0x004fe200000114f7 */
[----:B------:R-:W-:Y:S03]  /*14860*/  BSSY B0, `(.L_x_4427) ;  /* 0x0000010000007945 */ /* 0x000fe60003800000 */
[----:B------:R-:W-:Y:S02]  /*14870*/  LEA.HI R3, R3, R247, RZ, 0x2 ;  /* 0x000000f703037211 */ /* 0x000fe400078f10ff */
[----:B------:R-:W-:Y:S02]  /*14880*/  LOP3.LUT R94, R4, 0x6, RZ, 0xc0, !PT ;  /* 0x00000006045e7812 */ /* 0x000fe400078ec0ff */
[----:B------:R-:W-:Y:S01]  /*14890*/  SHF.R.S32.HI R93, RZ, 0x2, R3 ;  /* 0x00000002ff5d7819 */ /* 0x000fe20000011403 */
[----:B---3--:R-:W-:Y:S01]  /*148a0*/  FMUL.FTZ R132, R2, R132 ;  /* 0x0000008402847220 */ /* 0x008fe20000410000 */
[----:B------:R-:W-:Y:S05]  /*148b0*/  @P0 BRA `(.L_x_4428) ;  /* 0x000000a000000947 */ /* 0x000fea0003800000 */
[----:B-1----:R-:W2:Y:S02]  /*148c0*/  LDL R22, [R1+0x4] ;  /* 0x0000040001167983 */ /* 0x002ea40000100800 */
        /* <DEDUP_REMOVED lines=9> */
.L_x_4428:
[----:B-1----:R-:W-:Y:S05]  /*14960*/  BSYNC B0 ;  /* 0x0000000000007941 */ /* 0x002fea0003800000 */
.L_x_4427:
        /* <DEDUP_REMOVED lines=14> */
.L_x_4430:
[----:B------:R-:W-:Y:S05]  /*14a50*/  BSYNC B0 ;  /* 0x0000000000007941 */ /* 0x000fea0003800000 */
.L_x_4429:
[----:B------:R-:W-:Y:S01]  /*14a60*/  ISETP.GE.AND P0, PT, R36, R0, PT ;  /* 0x000000002400720c */ /* 0x000fe20003f06270 */
[----:B------:R-:W-:-:S12]  /*14a70*/  BSSY B0, `(.L_x_4431) ;  /* 0x000000f000007945 */ /* 0x000fd80003800000 */
[----:B------:R4:W-:Y:S01]  /*14a80*/  @P0 STS.128 [R189+0xb000], RZ ;  /* 0x00b000ffbd000388 */ /* 0x0009e20000000c00 */
[----:B------:R-:W-:Y:S05]  /*14a90*/  @P0 BRA `(.L_x_4432) ;  /* 0x000000c000000947 */ /* 0x000fea0003800000 */
[----:B--23--:R-:W2:Y:S02]  /*14aa0*/  LDL R2, [R1+0x4] ;  /* 0x0000040001027983 */ /* 0x00cea40000100800 */
        /* <DEDUP_REMOVED lines=11> */
.L_x_4432:
[----:B------:R-:W-:Y:S05]  /*14b60*/  BSYNC B0 ;  /* 0x0000000000007941 */ /* 0x000fea0003800000 */
.L_x_4431:
        /* <DEDUP_REMOVED lines=20> */
.L_x_4434:
[----:B------:R-:W-:Y:S05]  /*14cb0*/  BSYNC B0 ;  /* 0x0000000000007941 */ /* 0x000fea0003800000 */
.L_x_4433:
        /* <DEDUP_REMOVED lines=16> */
.L_x_4436:
[----:B------:R-:W-:Y:S05]  /*14dc0*/  BSYNC B0 ;  /* 0x0000000000007941 */ /* 0x000fea0003800000 */
.L_x_4435:
        /* <DEDUP_REMOVED lines=20> */
.L_x_4438:
[----:B------:R-:W-:Y:S05]  /*14f10*/  BSYNC B0 ;  /* 0x0000000000007941 */ /* 0x000fea0003800000 */
.L_x_4437:
        /* <DEDUP_REMOVED lines=20> */
.L_x_4440:
[----:B------:R-:W-:Y:S05]  /*15060*/  BSYNC B0 ;  /* 0x0000000000007941 */ /* 0x000fea0003800000 */
.L_x_4439:
        /* <DEDUP_REMOVED lines=20> */
.L_x_4442:
[----:B------:R-:W-:Y:S05]  /*151b0*/  BSYNC B0 ;  /* 0x0000000000007941 */ /* 0x000fea0003800000 */
.L_x_4441:
        /* <DEDUP_REMOVED lines=16> */
.L_x_4444:
[----:B------:R-:W-:Y:S05]  /*152c0*/  BSYNC B0 ;  /* 0x0000000000007941 */ /* 0x000fea0003800000 */
.L_x_4443:
        /* <DEDUP_REMOVED lines=20> */
.L_x_4446:
[----:B------:R-:W-:Y:S05]  /*15410*/  BSYNC B0 ;  /* 0x0000000000007941 */ /* 0x000fea0003800000 */
.L_x_4445:
        /* <DEDUP_REMOVED lines=20> */
.L_x_4448:
[----:B------:R-:W-:Y:S05]  /*15560*/  BSYNC B0 ;  /* 0x0000000000007941 */ /* 0x000fea0003800000 */
.L_x_4447:
        /* <DEDUP_REMOVED lines=20> */
.L_x_4450:
[----:B------:R-:W-:Y:S05]  /*156b0*/  BSYNC B0 ;  /* 0x0000000000007941 */ /* 0x000fea0003800000 */
.L_x_4449:
        /* <DEDUP_REMOVED lines=20> */
.L_x_4452:
[----:B------:R-:W-:Y:S05]  /*15800*/  BSYNC B0 ;  /* 0x0000000000007941 */ /* 0x000fea0003800000 */
.L_x_4451:
        /* <DEDUP_REMOVED lines=20> */
.L_x_4454:
[----:B------:R-:W-:Y:S05]  /*15950*/  BSYNC B0 ;  /* 0x0000000000007941 */ /* 0x000fea0003800000 */
.L_x_4453:
        /* <DEDUP_REMOVED lines=20> */
.L_x_4456:
[----:B------:R-:W-:Y:S05]  /*15aa0*/  BSYNC B0 ;  /* 0x0000000000007941 */ /* 0x000fea0003800000 */
.L_x_4455:
        /* <DEDUP_REMOVED lines=20> */
.L_x_4458:
[----:B------:R-:W-:Y:S05]  /*15bf0*/  BSYNC B0 ;  /* 0x0000000000007941 */ /* 0x000fea0003800000 */
.L_x_4457:
[----:B--23--:R-:W2:Y:S04]  /*15c00*/  LDL.LU R2, [R1+0xc] ;  /* 0x00000c0001027983 */ /* 0x00cea80000300800 */
[----:B------:R-:W3:Y:S04]  /*15c10*/  LDL.LU R7, [R1+0x10] ;  /* 0x0000100001077983 */ /* 0x000ee80000300800 */
[----:B----4-:R-:W4:Y:S01]  /*15c20*/  LD.E R4, [R16.64+0x18c] ;  /* 0x00018c0610047980 */ /* 0x010f22000c101900 */
[----:B------:R-:W-:Y:S01]  /*15c30*/  LEA.HI R3, R227, R227, RZ, 0x1 ;  /* 0x000000e3e3037211 */ /* 0x000fe200078f08ff */
[----:B------:R-:W-:Y:S01]  /*15c40*/  IMAD.SHL.U32 R0, R213, 0x40, RZ ;  /* 0x00000040d5007824 */ /* 0x000fe200078e00ff */
[----:B------:R-:W-:Y:S01]  /*15c50*/  SHF.R.S32.HI R9, RZ, 0x1f, R47 ;  /* 0x0000001fff097819 */ /* 0x000fe2000001142f */
[----:B------:R-:W-:Y:S01]  /*15c60*/  IMAD.SHL.U32 R5, R80, 0x8, RZ ;  /* 0x0000000850057824 */ /* 0x000fe200078e00ff */
[----:B------:R-:W-:Y:S01]  /*15c70*/  LOP3.LUT R3, R3, 0xfffffffe, RZ, 0xc0, !PT ;  /* 0xfffffffe03037812 */ /* 0x000fe200078ec0ff */
[----:B------:R-:W-:Y:S03]  /*15c80*/  STL [R1+0x1bc], R132 ;  /* 0x0001bc8401007387 */ /* 0x000fe60000100800 */
[----:B------:R-:W-:Y:S01]  /*15c90*/  IADD3 R3, R227, -R3, RZ ;  /* 0x80000003e3037210 */ /* 0x000fe20007ffe0ff */
[----:B------:R-:W-:Y:S01]  /*15ca0*/  STL [R1+0x198], R250 ;  /* 0x000198fa01007387 */ /* 0x000fe20000100800 */
[----:B------:R-:W-:-:S03]  /*15cb0*/  LOP3.LUT R0, R0, 0x1c0, RZ, 0xc0, !PT ;  /* 0x000001c000007812 */ /* 0x000fc600078ec0ff */
[----:B------:R-:W-:Y:S01]  /*15cc0*/  IMAD.SHL.U32 R6, R3, 0x8, RZ ;  /* 0x0000000803067824 */ /* 0x000fe200078e00ff */
[----:B------:R-:W-:Y:S01]  /*15cd0*/  LEA.HI R9, R9, R47, RZ, 0x5 ;  /* 0x0000002f09097211 */ /* 0x000fe200078f28ff */
[----:B------:R-:W-:Y:S01]  /*15ce0*/  STL [R1+0x194], R251 ;  /* 0x000194fb01007387 */ /* 0x000fe20000100800 */
[----:B------:R-:W-:Y:S02]  /*15cf0*/  LOP3.LUT R8, R0, 0x8, R5, 0xf8, !PT ;  /* 0x0000000800087812 */ /* 0x000fe400078ef805 */
[----:B------:R-:W-:Y:S01]  /*15d00*/  SHF.R.S32.HI R9, RZ, 0x5, R9 ;  /* 0x00000005ff097819 */ /* 0x000fe20000011409 */
[----:B------:R-:W-:Y:S01]  /*15d10*/  STL [R1+0x190], R252 ;  /* 0x000190fc01007387 */ /* 0x000fe20000100800 */
[----:B------:R-:W-:Y:S02]  /*15d20*/  SHF.R.U32.HI R0, RZ, 0x3, R0 ;  /* 0x00000003ff007819 */ /* 0x000fe40000011600 */
[----:B------:R-:W-:Y:S01]  /*15d30*/  R2P PR, R213, 0x6 ;  /* 0x00000006d5007804 */ /* 0x000fe20000000000 */
[----:B------:R-:W-:Y:S01]  /*15d40*/  STL [R1+0x18c], R249 ;  /* 0x00018cf901007387 */ /* 0x000fe20000100800 */
[----:B------:R-:W-:-:S03]  /*15d50*/  LOP3.LUT R0, R8, R0, RZ, 0x3c, !PT ;  /* 0x0000000008007212 */ /* 0x000fc600078e3cff */
[----:B------:R-:W-:Y:S02]  /*15d60*/  STL [R1+0x188], R248 ;  /* 0x000188f801007387 */ /* 0x000fe40000100800 */
[----:B------:R-:W-:Y:S02]  /*15d70*/  IMAD R0, R3, 0x200, R0 ;  /* 0x0000020003007824 */ /* 0x000fe400078e0200 */
[----:B------:R-:W-:Y:S02]  /*15d80*/  STL [R1+0x184], R220 ;  /* 0x000184dc01007387 */ /* 0x000fe40000100800 */
[----:B------:R-:W-:Y:S02]  /*15d90*/  IMAD.SHL.U32 R137, R0, 0x2, RZ ;  /* 0x0000000200897824 */ /* 0x000fe400078e00ff */
[----:B------:R-:W-:Y:S04]  /*15da0*/  STL [R1+0x180], R219 ;  /* 0x000180db01007387 */ /* 0x000fe80000100800 */
[----:B------:R-:W-:Y:S01]  /*15db0*/  LDSM.16.M88.4 R12, [R137+0x2000] ;  /* 0x00200000890c783b */ /* 0x000fe20000000200 */
[----:B------:R-:W-:-:S03]  /*15dc0*/  MOV R0, 0x20 ;  /* 0x0000002000007802 */ /* 0x000fc60000000f00 */
[----:B------:R-:W-:Y:S01]  /*15dd0*/  LDSM.16.M88.4 R32, [R137+0x2800] ;  /* 0x002800008920783b */ /* 0x000fe20000000200 */
[----:B------:R-:W-:-:S03]  /*15de0*/  SEL R185, R0, 0xffffffe0, !P1 ;  /* 0xffffffe000b97807 */ /* 0x000fc60004800000 */
[----:B------:R-:W-:Y:S02]  /*15df0*/  LDSM.16.M88.4 R48, [R137+0x3000] ;  /* 0x003000008930783b */ /* 0x000fe40000000200 */
[C---:B------:R-:W-:Y:S02]  /*15e00*/  IMAD.IADD R92, R137.reuse, 0x1, R185 ;  /* 0x00000001895c7824 */ /* 0x040fe400078e02b9 */
[----:B------:R-:W-:Y:S04]  /*15e10*/  LDSM.16.M88.4 R52, [R137+0x3800] ;  /* 0x003800008934783b */ /* 0x000fe80000000200 */
[----:B------:R-:W-:Y:S04]  /*15e20*/  LDSM.16.M88.4 R36, [R92+0x2000] ;  /* 0x002000005c24783b */ /* 0x000fe80000000200 */
[----:B------:R-:W-:Y:S01]  /*15e30*/  LDSM.16.M88.4 R40, [R92+0x2800] ;  /* 0x002800005c28783b */ /* 0x000fe20000000200 */
[----:B------:R-:W-:-:S02]  /*15e40*/  IADD3 R0, R137, 0x2000, RZ ;  /* 0x0000200089007810 */ /* 0x000fc40007ffe0ff */
[----:B------:R-:W-:Y:S01]  /*15e50*/  IADD3 R138, R137, 0x2040, RZ ;  /* 0x00002040898a7810 */ /* 0x000fe20007ffe0ff */
[----:B------:R-:W-:Y:S01]  /*15e60*/  LDSM.16.M88.4 R56, [R92+0x3000] ;  /* 0x003000005c38783b */ /* 0x000fe20000000200 */
[----:B------:R-:W-:-:S03]  /*15e70*/  @P2 IADD3 R138, R0, -0x40, RZ ;  /* 0xffffffc0008a2810 */ /* 0x000fc60007ffe0ff */
[----:B------:R-:W-:Y:S04]  /*15e80*/  STL [R1+0x17c], R191 ;  /* 0x00017cbf01007387 */ /* 0x000fe80000100800 */
[----:B------:R-:W-:Y:S04]  /*15e90*/  LDSM.16.M88.4 R44, [R138] ;  /* 0x000000008a2c783b */ /* 0x000fe80000000200 */
[----:B------:R-:W-:Y:S01]  /*15ea0*/  LDSM.16.M88.4 R68, [R138+0x800] ;  /* 0x000800008a44783b */ /* 0x000fe20000000200 */
[----:B------:R-:W-:-:S03]  /*15eb0*/  IMAD.IADD R183, R185, 0x1, R138 ;  /* 0x00000001b9b77824 */ /* 0x000fc600078e028a */
[----:B------:R-:W-:Y:S04]  /*15ec0*/  LDSM.16.M88.4 R96, [R138+0x1800] ;  /* 0x001800008a60783b */ /* 0x000fe80000000200 */
[----:B------:R-:W-:Y:S04]  /*15ed0*/  LDSM.16.M88.4 R88, [R183] ;  /* 0x00000000b758783b */ /* 0x000fe80000000200 */
[----:B------:R-:W-:Y:S04]  /*15ee0*/  LDSM.16.M88.4 R76, [R138+0x1000] ;  /* 0x001000008a4c783b */ /* 0x000fe80000000200 */
[----:B------:R-:W-:Y:S04]  /*15ef0*/  STL [R1+0x178], R190 ;  /* 0x000178be01007387 */ /* 0x000fe80000100800 */
[----:B------:R-:W-:Y:S04]  /*15f00*/  STL [R1+0x174], R189 ;  /* 0x000174bd01007387 */ /* 0x000fe80000100800 */
[----:B------:R-:W-:Y:S04]  /*15f10*/  STL [R1+0x170], R172 ;  /* 0x000170ac01007387 */ /* 0x000fe80000100800 */
[----:B------:R-:W-:Y:S04]  /*15f20*/  STL [R1+0x16c], R135 ;  /* 0x00016c8701007387 */ /* 0x000fe80000100800 */
[----:B------:R-:W-:Y:S04]  /*15f30*/  STL [R1+0x168], R134 ;  /* 0x0001688601007387 */ /* 0x000fe80000100800 */
[----:B------:R-:W-:Y:S04]  /*15f40*/  STL [R1+0x164], R118 ;  /* 0x0001647601007387 */ /* 0x000fe80000100800 */
[----:B------:R-:W0:Y:S01]  /*15f50*/  LDGDEPBAR ;  /* 0x00000000000079af */ /* 0x000e220000000000 */
[----:B--2---:R-:W-:Y:S01]  /*15f60*/  IMAD.SHL.U32 R2, R2, 0x40, RZ ;  /* 0x0000004002027824 */ /* 0x004fe200078e00ff */
[----:B---3--:R-:W-:-:S04]  /*15f70*/  SHF.L.U32 R7, R7, 0x6, RZ ;  /* 0x0000000607077819 */ /* 0x008fc800000006ff */
[----:B------:R-:W-:Y:S02]  /*15f80*/  LOP3.LUT R2, R2, 0x1c0, RZ, 0xc0, !PT ;  /* 0x000001c002027812 */ /* 0x000fe400078ec0ff */
[----:B------:R-:W-:Y:S02]  /*15f90*/  LOP3.LUT R7, R7, 0xfffffe00, RZ, 0xc0, !PT ;  /* 0xfffffe0007077812 */ /* 0x000fe400078ec0ff */
[----:B------:R-:W-:Y:S02]  /*15fa0*/  LOP3.LUT R5, R2, 0x8, R6, 0xf8, !PT ;  /* 0x0000000802057812 */ /* 0x000fe400078ef806 */
[----:B------:R-:W-:-:S04]  /*15fb0*/  SHF.R.U32.HI R2, RZ, 0x3, R2 ;  /* 0x00000003ff027819 */ /* 0x000fc80000011602 */
[----:B------:R-:W-:Y:S01]  /*15fc0*/  LOP3.LUT R5, R5, R2, RZ, 0x3c, !PT ;  /* 0x0000000205057212 */ /* 0x000fe200078e3cff */
[----:B------:R-:W-:-:S05]  /*15fd0*/  IMAD R2, R9, 0x400, R7 ;  /* 0x0000040009027824 */ /* 0x000fca00078e0207 */
[----:B------:R-:W-:-:S05]  /*15fe0*/  IADD3 R2, R5, R2, RZ ;  /* 0x0000000205027210 */ /* 0x000fca0007ffe0ff */
[----:B------:R-:W-:-:S05]  /*15ff0*/  IMAD.SHL.U32 R184, R2, 0x2, RZ ;  /* 0x0000000202b87824 */ /* 0x000fca00078e00ff */
[----:B------:R-:W2:Y:S01]  /*16000*/  LDSM.16.M88.4 R8, [R184] ;  /* 0x00000000b808783b */ /* 0x000ea20000000200 */
[----:B------:R-:W-:-:S05]  /*16010*/  IMAD R6, R187, 0x2, R184 ;  /* 0x00000002bb067824 */ /* 0x000fca00078e02b8 */
[----:B------:R-:W3:Y:S01]  /*16020*/  LDSM.16.M88.4 R24, [R6] ;  /* 0x000000000618783b */ /* 0x000ee20000000200 */
[----:B------:R-:W-:Y:S01]  /*16030*/  LEA R3, R188, R184, 0x1 ;  /* 0x000000b8bc037211 */ /* 0x000fe200078e08ff */
[C---:B--2---:R-:W-:Y:S08]  /*16040*/  HMMA.16816.F32 R20, R8.reuse, R14, RZ ;  /* 0x0000000e0814723c */ /* 0x044ff000000018ff */
[C---:B-----5:R-:W-:Y:S08]  /*16050*/  HMMA.16816.F32 R28, R8.reuse, R12, RZ ;  /* 0x0000000c081c723c */ /* 0x060ff000000018ff */
[C---:B------:R-:W-:Y:S08]  /*16060*/  HMMA.16816.F32 R12, R8.reuse, R32, RZ ;  /* 0x00000020080c723c */ /* 0x040ff000000018ff */
[----:B------:R-:W-:Y:S08]  /*16070*/  HMMA.16816.F32 R32, R8, R34, RZ ;  /* 0x000000220820723c */ /* 0x000ff000000018ff */
[C---:B---3--:R-:W-:Y:S01]  /*16080*/  HMMA.16816.F32 R84, R24.reuse, R38, R20 ;  /* 0x000000261854723c */ /* 0x048fe20000001814 */
[----:B------:R-:W2:Y:S07]  /*16090*/  LDSM.16.M88.4 R20, [R3] ;  /* 0x000000000314783b */ /* 0x000eae0000000200 */
[C---:B------:R-:W-:Y:S08]  /*160a0*/  HMMA.16816.F32 R60, R24.reuse, R36, R28 ;  /* 0x00000024183c723c */ /* 0x040ff0000000181c */
[C---:B------:R-:W-:Y:S08]  /*160b0*/  HMMA.16816.F32 R80, R24.reuse, R40, R12 ;  /* 0x000000281850723c */ /* 0x040ff0000000180c */
[----:B------:R-:W-:Y:S01]  /*160c0*/  HMMA.16816.F32 R72, R24, R42, R32 ;  /* 0x0000002a1848723c */ /* 0x000fe20000001820 */
[----:B------:R-:W3:Y:S07]  /*160d0*/  LDSM.16.M88.4 R40, [R92+0x3800] ;  /* 0x003800005c28783b */ /* 0x000eee0000000200 */
[C---:B------:R-:W-:Y:S08]  /*160e0*/  HMMA.16816.F32 R36, R8.reuse, R50, RZ ;  /* 0x000000320824723c */ /* 0x040ff000000018ff */
[----:B------:R-:W-:Y:S01]  /*160f0*/  HMMA.16816.F32 R12, R8, R48, RZ ;  /* 0x00000030080c723c */ /* 0x000fe200000018ff */
[----:B------:R-:W-:-:S07]  /*16100*/  IMAD R186, R187, 0x2, R3 ;  /* 0x00000002bbba7824 */ /* 0x000fce00078e0203 */
[C---:B------:R-:W-:Y:S08]  /*16110*/  HMMA.16816.F32 R28, R8.reuse, R54, RZ ;  /* 0x00000036081c723c */ /* 0x040ff000000018ff */
[----:B------:R-:W-:Y:S08]  /*16120*/  HMMA.16816.F32 R32, R8, R52, RZ ;  /* 0x000000340820723c */ /* 0x000ff000000018ff */
[C---:B------:R-:W-:Y:S08]  /*16130*/  HMMA.16816.F32 R48, R24.reuse, R58, R36 ;  /* 0x0000003a1830723c */ /* 0x040ff00000001824 */
[----:B------:R-:W-:Y:S01]  /*16140*/  HMMA.16816.F32 R52, R24, R56, R12 ;  /* 0x000000381834723c */ /* 0x000fe2000000180c */
[----:B------:R-:W-:Y:S07]  /*16150*/  LDSM.16.M88.4 R12, [R186] ;  /* 0x00000000ba0c783b */ /* 0x000fee0000000200 */
[----:B--2---:R-:W-:Y:S01]  /*16160*/  HMMA.16816.F32 R36, R20, R44, R60 ;  /* 0x0000002c1424723c */ /* 0x004fe2000000183c */
[----:B------:R-:W2:Y:S07]  /*16170*/  LDSM.16.M88.4 R60, [R183+0x800] ;  /* 0x00080000b73c783b */ /* 0x000eae0000000200 */
[----:B---3--:R-:W-:Y:S08]  /*16180*/  HMMA.16816.F32 R112, R24, R42, R28 ;  /* 0x0000002a1870723c */ /* 0x008ff0000000181c */
[----:B------:R-:W-:Y:S08]  /*16190*/  HMMA.16816.F32 R28, R20, R68, R80 ;  /* 0x00000044141c723c */ /* 0x000ff00000001850 */
[----:B------:R-:W-:Y:S01]  /*161a0*/  HMMA.16816.F32 R64, R24, R40, R32 ;  /* 0x000000281840723c */ /* 0x000fe20000001820 */
[----:B------:R-:W-:Y:S07]  /*161b0*/  LDSM.16.M88.4 R40, [R183+0x1000] ;  /* 0x00100000b728783b */ /* 0x000fee0000000200 */
[C---:B------:R-:W-:Y:S08]  /*161c0*/  HMMA.16816.F32 R56, R20.reuse, R70, R72 ;  /* 0x000000461438723c */ /* 0x040ff00000001848 */
[----:B------:R-:W-:Y:S08]  /*161d0*/  HMMA.16816.F32 R32, R20, R46, R84 ;  /* 0x0000002e1420723c */ /* 0x000ff00000001854 */
[----:B--2---:R-:W-:Y:S01]  /*161e0*/  HMMA.16816.F32 R68, R12, R60, R28 ;  /* 0x0000003c0c44723c */ /* 0x004fe2000000181c */
[----:B------:R-:W2:Y:S07]  /*161f0*/  LDSM.16.M88.4 R28, [R137+0x5000] ;  /* 0x00500000891c783b */ /* 0x000eae0000000200 */
[----:B------:R-:W-:Y:S08]  /*16200*/  HMMA.16816.F32 R100, R20, R96, R64 ;  /* 0x000000601464723c */ /* 0x000ff00000001840 */
[----:B------:R-:W-:Y:S01]  /*16210*/  HMMA.16816.F32 R64, R12, R90, R32 ;  /* 0x0000005a0c40723c */ /* 0x000fe20000001820 */
[----:B------:R-:W3:Y:S07]  /*16220*/  LDSM.16.M88.4 R32, [R137+0x4800] ;  /* 0x004800008920783b */ /* 0x000eee0000000200 */
[----:B------:R-:W-:Y:S08]  /*16230*/  HMMA.16816.F32 R44, R20, R76, R52 ;  /* 0x0000004c142c723c */ /* 0x000ff00000001834 */
[----:B------:R-:W-:Y:S01]  /*16240*/  HMMA.16816.F32 R52, R12, R88, R36 ;  /* 0x000000580c34723c */ /* 0x000fe20000001824 */
[----:B------:R-:W1:Y:S07]  /*16250*/  LDSM.16.M88.4 R36, [R137+0x4000] ;  /* 0x004000008924783b */ /* 0x000e6e0000000200 */
[C---:B--2---:R-:W-:Y:S08]  /*16260*/  HMMA.16816.F32 R104, R8.reuse, R28, RZ ;  /* 0x0000001c0868723c */ /* 0x044ff000000018ff */
[----:B------:R-:W-:Y:S01]  /*16270*/  HMMA.16816.F32 R108, R8, R30, RZ ;  /* 0x0000001e086c723c */ /* 0x000fe200000018ff */
[----:B------:R-:W2:Y:S07]  /*16280*/  LDSM.16.M88.4 R28, [R137+0x8000] ;  /* 0x00800000891c783b */ /* 0x000eae0000000200 */
[----:B------:R-:W-:Y:S01]  /*16290*/  HMMA.16816.F32 R48, R20, R78, R48 ;  /* 0x0000004e1430723c */ /* 0x000fe20000001830 */
[----:B----4-:R-:W-:-:S04]  /*162a0*/  FMUL.FTZ R0, R52, R4 ;  /* 0x0000000434007220 */ /* 0x010fc80000410000 */
[----:B------:R4:W-:Y:S03]  /*162b0*/  MUFU.TANH R190, R0 ;  /* 0x0000000000be7308 */ /* 0x0009e60000002400 */
[C---:B---3--:R-:W-:Y:S08]  /*162c0*/  HMMA.16816.F32 R84, R8.reuse, R32, RZ ;  /* 0x000000200854723c */ /* 0x048ff000000018ff */
[----:B------:R-:W-:Y:S01]  /*162d0*/  HMMA.16816.F32 R88, R8, R34, RZ ;  /* 0x000000220858723c */ /* 0x000fe200000018ff */
[----:B------:R-:W3:Y:S01]  /*162e0*/  LDSM.16.M88.4 R32, [R137+0x7800] ;  /* 0x007800008920783b */ /* 0x000ee20000000200 */
[----:B----4-:R-:W-:-:S06]  /*162f0*/  FMUL.FTZ R0, R53, R4 ;  /* 0x0000000435007220 */ /* 0x010fcc0000410000 */
[C---:B------:R-:W-:Y:S01]  /*16300*/  HMMA.16816.F32 R60, R12.reuse, R62, R56 ;  /* 0x0000003e0c3c723c */ /* 0x040fe20000001838 */
[----:B------:R4:W-:Y:S07]  /*16310*/  MUFU.TANH R182, R0 ;  /* 0x0000000000b67308 */ /* 0x0009ee0000002400 */
[C---:B------:R-:W-:Y:S01]  /*16320*/  HMMA.16816.F32 R72, R12.reuse, R40, R44 ;  /* 0x000000280c48723c */ /* 0x040fe2000000182c */
[----:B------:R-:W-:Y:S07]  /*16330*/  LDSM.16.M88.4 R44, [R137+0x6800] ;  /* 0x00680000892c783b */ /* 0x000fee0000000200 */
[----:B------:R-:W-:Y:S01]  /*16340*/  HMMA.16816.F32 R80, R12, R42, R48 ;  /* 0x0000002a0c50723c */ /* 0x000fe20000001830 */
[----:B------:R-:W3:Y:S01]  /*16350*/  LDSM.16.M88.4 R40, [R137+0x5800] ;  /* 0x005800008928783b */ /* 0x000ee20000000200 */
[----:B----4-:R-:W-:-:S03]  /*16360*/  FMUL.FTZ R0, R54, R4 ;  /* 0x0000000436007220 */ /* 0x010fc60000410000 */
[----:B------:R-:W-:Y:S03]  /*16370*/  STL [R1+0x1a0], R16 ;  /* 0x0001a01001007387 */ /* 0x000fe60000100800 */
[C---:B-1----:R-:W-:Y:S01]  /*16380*/  HMMA.16816.F32 R56, R8.reuse, R36, RZ ;  /* 0x000000240838723c */ /* 0x042fe200000018ff */
[----:B------:R1:W-:Y:S07]  /*16390*/  MUFU.TANH R180, R0 ;  /* 0x0000000000b47308 */ /* 0x0003ee0000002400 */
[----:B------:R-:W-:Y:S01]  /*163a0*/  HMMA.16816.F32 R76, R8, R38, RZ ;  /* 0x00000026084c723c */ /* 0x000fe200000018ff */
[----:B------:R-:W4:Y:S04]  /*163b0*/  LDSM.16.M88.4 R36, [R137+0x7000] ;  /* 0x007000008924783b */ /* 0x000f280000000200 */
[----:B------:R-:W3:Y:S01]  /*163c0*/  LDSM.16.M88.4 R48, [R137+0x6000] ;  /* 0x006000008930783b */ /* 0x000ee20000000200 */
[----:B-1----:R-:W-:-:S03]  /*163d0*/  FMUL.FTZ R0, R55, R4 ;  /* 0x0000000437007220 */ /* 0x002fc60000410000 */
[----:B------:R-:W-:Y:S01]  /*163e0*/  STL [R1+0x19c], R17 ;  /* 0x00019c1101007387 */ /* 0x000fe20000100800 */
[----:B------:R1:W-:Y:S03]  /*163f0*/  MUFU.TANH R132, R0 ;  /* 0x0000000000847308 */ /* 0x0003e60000002400 */
[----:B------:R-:W-:Y:S01]  /*16400*/  STL [R1+0x1c0], R7 ;  /* 0x0001c00701007387 */ /* 0x000fe20000100800 */
[C---:B--2---:R-:W-:Y:S03]  /*16410*/  HMMA.16816.F32 R168, R8.reuse, R28, RZ ;  /* 0x0000001c08a8723c */ /* 0x044fe600000018ff */
[----:B------:R2:W-:Y:S04]  /*16420*/  STL [R1+0x138], R6 ;  /* 0x0001380601007387 */ /* 0x0005e80000100800 */
[----:B------:R-:W-:Y:S01]  /*16430*/  LDSM.16.M88.4 R52, [R138+0x2000] ;  /* 0x002000008a34783b */ /* 0x000fe20000000200 */
[----:B------:R-:W-:Y:S03]  /*16440*/  HMMA.16816.F32 R176, R8, R30, RZ ;  /* 0x0000001e08b0723c */ /* 0x000fe600000018ff */
[----:B------:R-:W3:Y:S01]  /*16450*/  LDSM.16.M88.4 R28, [R137+0x9800] ;  /* 0x00980000891c783b */ /* 0x000ee20000000200 */
[----:B-1----:R-:W-:-:S03]  /*16460*/  FMUL.FTZ R0, R64, R4 ;  /* 0x0000000440007220 */ /* 0x002fc60000410000 */
[----:B------:R-:W-:Y:S04]  /*16470*/  STL [R1+0x1a8], R188 ;  /* 0x0001a8bc01007387 */ /* 0x000fe80000100800 */
[----:B------:R-:W-:Y:S01]  /*16480*/  STL [R1+0x1a4], R184 ;  /* 0x0001a4b801007387 */ /* 0x000fe20000100800 */
[----:B--2---:R1:W-:Y:S03]  /*16490*/  MUFU.TANH R6, R0 ;  /* 0x0000000000067308 */ /* 0x0043e60000002400 */
[----:B------:R-:W-:Y:S04]  /*164a0*/  STL [R1+0x1ac], R185 ;  /* 0x0001acb901007387 */ /* 0x000fe80000100800 */
[----:B------:R-:W-:Y:S01]  /*164b0*/  STL [R1+0x1b4], R187 ;  /* 0x0001b4bb01007387 */ /* 0x000fe20000100800 */
[----:B-1----:R-:W-:-:S04]  /*164c0*/  FMUL.FTZ R0, R65, R4 ;  /* 0x0000000441007220 */ /* 0x002fc80000410000 */
[----:B------:R1:W-:Y:S01]  /*164d0*/  MUFU.TANH R246, R0 ;  /* 0x0000000000f67308 */ /* 0x0003e20000002400 */
[----:B------:R2:W-:Y:S01]  /*164e0*/  STL [R1+0x1b0], R3 ;  /* 0x0001b00301007387 */ /* 0x0005e20000100800 */
[----:B-1----:R-:W-:-:S06]  /*164f0*/  FMUL.FTZ R0, R66, R4 ;  /* 0x0000000442007220 */ /* 0x002fcc0000410000 */
[----:B--2---:R1:W-:Y:S01]  /*16500*/  MUFU.TANH R3, R0 ;  /* 0x0000000000037308 */ /* 0x0043e20000002400 */
[----:B---3--:R-:W-:Y:S01]  /*16510*/  HMMA.16816.F32 R160, R8, R32, RZ ;  /* 0x0000002008a0723c */ /* 0x008fe200000018ff */
[----:B-1----:R-:W-:-:S07]  /*16520*/  FMUL.FTZ R0, R67, R4 ;  /* 0x0000000443007220 */ /* 0x002fce0000410000 */
[C---:B------:R-:W-:Y:S01]  /*16530*/  HMMA.16816.F32 R164, R8.reuse, R34, RZ ;  /* 0x0000002208a4723c */ /* 0x040fe200000018ff */
[----:B------:R-:W1:Y:S01]  /*16540*/  LDSM.16.M88.4 R32, [R92+0x4000] ;  /* 0x004000005c20783b */ /* 0x000e620000000200 */
[----:B------:R2:W-:Y:S06]  /*16550*/  MUFU.TANH R233, R0 ;  /* 0x0000000000e97308 */ /* 0x0005ec0000002400 */
[C---:B------:R-:W-:Y:S08]  /*16560*/  HMMA.16816.F32 R120, R8.reuse, R40, RZ ;  /* 0x000000280878723c */ /* 0x040ff000000018ff */
[----:B------:R-:W-:Y:S01]  /*16570*/  HMMA.16816.F32 R124, R8, R42, RZ ;  /* 0x0000002a087c723c */ /* 0x000fe200000018ff */
[----:B------:R-:W3:Y:S01]  /*16580*/  LDSM.16.M88.4 R40, [R137+0x8800] ;  /* 0x008800008928783b */ /* 0x000ee20000000200 */
[----:B--2---:R-:W-:-:S06]  /*16590*/  FMUL.FTZ R0, R68, R4 ;  /* 0x0000000444007220 */ /* 0x004fcc0000410000 */
[C---:B----4-:R-:W-:Y:S01]  /*165a0*/  HMMA.16816.F32 R152, R8.reuse, R36, RZ ;  /* 0x000000240898723c */ /* 0x050fe200000018ff */
[----:B------:R2:W-:Y:S07]  /*165b0*/  MUFU.TANH R232, R0 ;  /* 0x0000000000e87308 */ /* 0x0005ee0000002400 */
[C---:B------:R-:W-:Y:S01]  /*165c0*/  HMMA.16816.F32 R156, R8.reuse, R38, RZ ;  /* 0x00000026089c723c */ /* 0x040fe200000018ff */
[----:B------:R-:W4:Y:S07]  /*165d0*/  LDSM.16.M88.4 R36, [R137+0x9000] ;  /* 0x009000008924783b */ /* 0x000f2e0000000200 */
[----:B------:R-:W-:Y:S01]  /*165e0*/  HMMA.16816.F32 R144, R8, R44, RZ ;  /* 0x0000002c0890723c */ /* 0x000fe200000018ff */
[----:B--2---:R-:W-:-:S07]  /*165f0*/  FMUL.FTZ R0, R69, R4 ;  /* 0x0000000445007220 */ /* 0x004fce0000410000 */
[C---:B------:R-:W-:Y:S01]  /*16600*/  HMMA.16816.F32 R148, R8.reuse, R46, RZ ;  /* 0x0000002e0894723c */ /* 0x040fe200000018ff */
[----:B------:R2:W-:Y:S01]  /*16610*/  MUFU.TANH R7, R0 ;  /* 0x0000000000077308 */ /* 0x0005e20000002400 */
[----:B------:R-:W1:Y:S06]  /*16620*/  LDSM.16.M88.4 R44, [R183+0x1800] ;  /* 0x00180000b72c783b */ /* 0x000e6c0000000200 */
[C---:B------:R-:W-:Y:S08]  /*16630*/  HMMA.16816.F32 R128, R8.reuse, R48, RZ ;  /* 0x000000300880723c */ /* 0x040ff000000018ff */
[C---:B------:R-:W-:Y:S01]  /*16640*/  HMMA.16816.F32 R140, R8.reuse, R50, RZ ;  /* 0x00000032088c723c */ /* 0x040fe200000018ff */
[-C--:B--2---:R-:W-:Y:S01]  /*16650*/  FMUL.FTZ R0, R70, R4.reuse ;  /* 0x0000000446007220 */ /* 0x084fe20000410000 */
[----:B------:R2:W-:Y:S03]  /*16660*/  STL [R1+0x1b8], R186 ;  /* 0x0001b8ba01007387 */ /* 0x0005e60000100800 */
[----:B------:R3:W-:Y:S01]  /*16670*/  MUFU.TANH R231, R0 ;  /* 0x0000000000e77308 */ /* 0x0007e20000002400 */
[----:B------:R-:W-:Y:S02]  /*16680*/  LDSM.16.M88.4 R64, [R138+0x2800] ;  /* 0x002800008a40783b */ /* 0x000fe40000000200 */
[----:B------:R-:W-:Y:S01]  /*16690*/  HMMA.16816.F32 R48, R8, R30, RZ ;  /* 0x0000001e0830723c */ /* 0x000fe200000018ff */
[----:B---3--:R-:W-:-:S04]  /*166a0*/  FMUL.FTZ R0, R71, R4 ;  /* 0x0000000447007220 */ /* 0x008fc80000410000 */
[----:B------:R3:W-:Y:S02]  /*166b0*/  MUFU.TANH R95, R0 ;  /* 0x00000000005f7308 */ /* 0x0007e40000002400 */
[----:B---3--:R-:W-:-:S06]  /*166c0*/  FMUL.FTZ R0, R60, R4 ;  /* 0x000000043c007220 */ /* 0x008fcc0000410000 */
[----:B------:R3:W-:Y:S02]  /*166d0*/  MUFU.TANH R97, R0 ;  /* 0x0000000000617308 */ /* 0x0007e40000002400 */
[----:B---3--:R-:W-:-:S06]  /*166e0*/  FMUL.FTZ R0, R61, R4 ;  /* 0x000000043d007220 */ /* 0x008fcc0000410000 */
[----:B------:R3:W-:Y:S02]  /*166f0*/  MUFU.TANH R237, R0 ;  /* 0x0000000000ed7308 */ /* 0x0007e40000002400 */
[----:B---3--:R-:W-:-:S06]  /*16700*/  FMUL.FTZ R0, R62, R4 ;  /* 0x000000043e007220 */ /* 0x008fcc0000410000 */
[----:B------:R3:W-:Y:S01]  /*16710*/  MUFU.TANH R250, R0 ;  /* 0x0000000000fa7308 */ /* 0x0007e20000002400 */
[----:B------:R-:W-:Y:S01]  /*16720*/  HMMA.16816.F32 R208, R8, R28, RZ ;  /* 0x0000001c08d0723c */ /* 0x000fe200000018ff */
[----:B--2---:R-:W-:Y:S02]  /*16730*/  IMAD.MOV.U32 R186, RZ, RZ, R49 ;  /* 0x000000ffffba7224 */ /* 0x004fe400078e0031 */
[----:B---3--:R-:W-:Y:S01]  /*16740*/  FMUL.FTZ R0, R63, R4 ;  /* 0x000000043f007220 */ /* 0x008fe20000410000 */
[----:B------:R-:W-:Y:S01]  /*16750*/  MOV R191, R51 ;  /* 0x0000003300bf7202 */ /* 0x000fe20000000f00 */
[----:B------:R-:W-:-:S03]  /*16760*/  IMAD.MOV.U32 R249, RZ, RZ, R48 ;  /* 0x000000fffff97224 */ /* 0x000fc600078e0030 */
[----:B-1----:R-:W-:Y:S01]  /*16770*/  HMMA.16816.F32 R28, R24, R32, R56 ;  /* 0x00000020181c723c */ /* 0x002fe20000001838 */
[----:B------:R1:W-:Y:S01]  /*16780*/  MUFU.TANH R16, R0 ;  /* 0x0000000000107308 */ /* 0x0003e20000002400 */
[----:B------:R-:W-:Y:S01]  /*16790*/  IMAD.MOV.U32 R135, RZ, RZ, R50 ;  /* 0x000000ffff877224 */ /* 0x000fe200078e0032 */
[----:B------:R-:W-:Y:S04]  /*167a0*/  LDSM.16.M88.4 R56, [R183+0x2000] ;  /* 0x00200000b738783b */ /* 0x000fe80000000200 */
[----:B------:R-:W2:Y:S01]  /*167b0*/  LDSM.16.M88.4 R48, [R92+0x4800] ;  /* 0x004800005c30783b */ /* 0x000ea20000000200 */
[----:B------:R-:W-:Y:S01]  /*167c0*/  HMMA.16816.F32 R192, R8, R40, RZ ;  /* 0x0000002808c0723c */ /* 0x000fe200000018ff */
[----:B------:R-:W-:Y:S02]  /*167d0*/  IADD3 R2, R116, R94, RZ ;  /* 0x0000005e74027210 */ /* 0x000fe40007ffe0ff */
[----:B------:R-:W3:Y:S01]  /*167e0*/  LDSM.16.M88.4 R60, [R92+0x5000] ;  /* 0x005000005c3c783b */ /* 0x000ee20000000200 */
[----:B-1----:R-:W-:-:S04]  /*167f0*/  FMUL.FTZ R0, R72, R4 ;  /* 0x0000000448007220 */ /* 0x002fc80000410000 */
[----:B------:R1:W-:Y:S01]  /*16800*/  MUFU.TANH R223, R0 ;  /* 0x0000000000df7308 */ /* 0x0003e20000002400 */
[C---:B------:R-:W-:Y:S08]  /*16810*/  HMMA.16816.F32 R196, R8.reuse, R42, RZ ;  /* 0x0000002a08c4723c */ /* 0x040ff000000018ff */
[----:B----4-:R-:W-:Y:S01]  /*16820*/  HMMA.16816.F32 R200, R8, R36, RZ ;  /* 0x0000002408c8723c */ /* 0x010fe200000018ff */
[----:B-1----:R-:W-:-:S07]  /*16830*/  FMUL.FTZ R0, R73, R4 ;  /* 0x0000000449007220 */ /* 0x002fce0000410000 */
[----:B------:R-:W-:Y:S01]  /*16840*/  HMMA.16816.F32 R204, R8, R38, RZ ;  /* 0x0000002608cc723c */ /* 0x000fe200000018ff */
[----:B------:R1:W-:Y:S07]  /*16850*/  MUFU.TANH R213, R0 ;  /* 0x0000000000d57308 */ /* 0x0003ee0000002400 */
[----:B------:R-:W-:Y:S01]  /*16860*/  HMMA.16816.F32 R8, R20, R98, R112 ;  /* 0x000000621408723c */ /* 0x000fe20000001870 */
[----:B-1----:R-:W-:-:S07]  /*16870*/  FMUL.FTZ R0, R74, R4 ;  /* 0x000000044a007220 */ /* 0x002fce0000410000 */
[----:B------:R-:W-:Y:S01]  /*16880*/  HMMA.16816.F32 R40, R12, R44, R100 ;  /* 0x0000002c0c28723c */ /* 0x000fe20000001864 */
[----:B------:R1:W-:Y:S02]  /*16890*/  MUFU.TANH R222, R0 ;  /* 0x0000000000de7308 */ /* 0x0003e40000002400 */
[----:B-1----:R-:W-:-:S06]  /*168a0*/  FMUL.FTZ R0, R75, R4 ;  /* 0x000000044b007220 */ /* 0x002fcc0000410000 */
[----:B------:R1:W-:Y:S01]  /*168b0*/  MUFU.TANH R234, R0 ;  /* 0x0000000000ea7308 */ /* 0x0003e20000002400 */
[----:B------:R-:W-:Y:S01]  /*168c0*/  HMMA.16816.F32 R36, R24, R34, R76 ;  /* 0x000000221824723c */ /* 0x000fe2000000184c */
[----:B-1----:R-:W-:-:S06]  /*168d0*/  FMUL.FTZ R0, R80, R4 ;  /* 0x0000000450007220 */ /* 0x002fcc0000410000 */
[----:B------:R1:W-:Y:S01]  /*168e0*/  MUFU.TANH R18, R0 ;  /* 0x0000000000127308 */ /* 0x0003e20000002400 */
[----:B------:R-:W-:Y:S01]  /*168f0*/  HMMA.16816.F32 R32, R20, R52, R28 ;  /* 0x000000341420723c */ /* 0x000fe2000000181c */
[----:B-1----:R-:W-:-:S06]  /*16900*/  FMUL.FTZ R0, R81, R4 ;  /* 0x0000000451007220 */ /* 0x002fcc0000410000 */
[----:B------:R1:W-:Y:S01]  /*16910*/  MUFU.TANH R244, R0 ;  /* 0x0000000000f47308 */ /* 0x0003e20000002400 */
[----:B------:R-:W-:Y:S01]  /*16920*/  HMMA.16816.F32 R28, R12, R46, R8 ;  /* 0x0000002e0c1c723c */ /* 0x000fe20000001808 */
[----:B------:R-:W-:Y:S01]  /*16930*/  LDSM.16.M88.4 R44, [R92+0x6000] ;  /* 0x006000005c2c783b */ /* 0x000fe20000000200 */
[----:B-1----:R-:W-:-:S05]  /*16940*/  FMUL.FTZ R0, R82, R4 ;  /* 0x0000000452007220 */ /* 0x002fca0000410000 */
[----:B------:R1:W4:Y:S01]  /*16950*/  MUFU.TANH R17, R0 ;  /* 0x0000000000117308 */ /* 0x0003220000002400 */
[----:B--2---:R-:W-:Y:S01]  /*16960*/  HMMA.16816.F32 R8, R24, R48, R84 ;  /* 0x000000301808723c */ /* 0x004fe20000001854 */
        /* <DEDUP_REMOVED lines=8> */
[----:B------:R1:W-:Y:S01]  /*169f0*/  MUFU.TANH R221, R0 ;  /* 0x0000000000dd7308 */ /* 0x0003e20000002400 */
[----:B------:R-:W-:Y:S01]  /*16a00*/  HMMA.16816.F32 R32, R12, R56, R32 ;  /* 0x000000380c20723c */ /* 0x000fe20000001820 */
[----:B-1----:R-:W-:-:S06]  /*16a10*/  FMUL.FTZ R0, R42, R4 ;  /* 0x000000042a007220 */ /* 0x002fcc0000410000 */
[----:B------:R1:W-:Y:S02]  /*16a20*/  MUFU.TANH R94, R0 ;  /* 0x00000000005e7308 */ /* 0x0003e40000002400 */
[-C--:B-1----:R-:W-:Y:S02]  /*16a30*/  FMUL.FTZ R0, R43, R4.reuse ;  /* 0x000000042b007220 */ /* 0x082fe40000410000 */
[----:B------:R-:W1:Y:S04]  /*16a40*/  LDSM.16.M88.4 R40, [R92+0x5800] ;  /* 0x005800005c28783b */ /* 0x000e680000000200 */
[----:B------:R2:W-:Y:S01]  /*16a50*/  MUFU.TANH R251, R0 ;  /* 0x0000000000fb7308 */ /* 0x0005e20000002400 */
[----:B------:R-:W-:Y:S01]  /*16a60*/  HMMA.16816.F32 R8, R20, R64, R8 ;  /* 0x000000401408723c */ /* 0x000fe20000001808 */
        /* <DEDUP_REMOVED lines=9> */
[----:B------:R1:W-:Y:S01]  /*16b00*/  MUFU.TANH R96, R0 ;  /* 0x0000000000607308 */ /* 0x0003e20000002400 */
[----:B------:R-:W-:Y:S01]  /*16b10*/  LDSM.16.M88.4 R36, [R92+0x6800] ;  /* 0x006800005c24783b */ /* 0x000fe20000000200 */
[----:B-1----:R-:W-:-:S06]  /*16b20*/  FMUL.FTZ R0, R32, R4 ;  /* 0x0000000420007220 */ /* 0x002fcc0000410000 */
[----:B------:R1:W-:Y:S01]  /*16b30*/  MUFU.TANH R235, R0 ;  /* 0x0000000000eb7308 */ /* 0x0003e20000002400 */
[----:B---3--:R-:W-:Y:S01]  /*16b40*/  HMMA.16816.F32 R52, R24, R60, R104 ;  /* 0x0000003c1834723c */ /* 0x008fe20000001868 */
[----:B-1----:R-:W-:-:S06]  /*16b50*/  FMUL.FTZ R0, R33, R4 ;  /* 0x0000000421007220 */ /* 0x002fcc0000410000 */
[----:B------:R1:W-:Y:S01]  /*16b60*/  MUFU.TANH R188, R0 ;  /* 0x0000000000bc7308 */ /* 0x0003e20000002400 */
[----:B------:R-:W-:Y:S01]  /*16b70*/  HMMA.16816.F32 R72, R24, R40, R120 ;  /* 0x000000281848723c */ /* 0x000fe20000001878 */
[----:B-1----:R-:W-:-:S06]  /*16b80*/  FMUL.FTZ R0, R34, R4 ;  /* 0x0000000422007220 */ /* 0x002fcc0000410000 */
[----:B------:R1:W-:Y:S02]  /*16b90*/  MUFU.TANH R172, R0 ;  /* 0x0000000000ac7308 */ /* 0x0003e40000002400 */
[-C--:B-1----:R-:W-:Y:S02]  /*16ba0*/  FMUL.FTZ R0, R35, R4.reuse ;  /* 0x0000000423007220 */ /* 0x082fe40000410000 */
[----:B------:R-:W-:Y:S04]  /*16bb0*/  HMMA.16816.F32 R32, R12, R48, R8 ;  /* 0x000000300c20723c */ /* 0x000fe80000001808 */
[----:B------:R1:W-:Y:S04]  /*16bc0*/  MUFU.TANH R219, R0 ;  /* 0x0000000000db7308 */ /* 0x0003e80000002400 */
[----:B------:R-:W-:Y:S08]  /*16bd0*/  HMMA.16816.F32 R8, R20, R66, R68 ;  /* 0x000000421408723c */ /* 0x000ff00000001844 */
[----:B------:R-:W-:Y:S01]  /*16be0*/  HMMA.16816.F32 R64, R24, R42, R124 ;  /* 0x0000002a1840723c */ /* 0x000fe2000000187c */
[----:B------:R-:W3:Y:S01]  /*16bf0*/  LDSM.16.M88.4 R40, [R183+0x3000] ;  /* 0x00300000b728783b */ /* 0x000ee20000000200 */
[----:B-1----:R-:W-:-:S04]  /*16c00*/  FMUL.FTZ R0, R28, R4 ;  /* 0x000000041c007220 */ /* 0x002fc80000410000 */
[----:B------:R1:W-:Y:S02]  /*16c10*/  MUFU.TANH R242, R0 ;  /* 0x0000000000f27308 */ /* 0x0003e40000002400 */
[----:B------:R-:W-:Y:S01]  /*16c20*/  HMMA.16816.F32 R60, R24, R62, R108 ;  /* 0x0000003e183c723c */ /* 0x000fe2000000186c */
[----:B-1----:R-:W-:-:S05]  /*16c30*/  FMUL.FTZ R0, R29, R4 ;  /* 0x000000041d007220 */ /* 0x002fca0000410000 */
[----:B------:R1:W-:Y:S02]  /*16c40*/  MUFU.TANH R181, R0 ;  /* 0x0000000000b57308 */ /* 0x0003e40000002400 */
[----:B------:R-:W-:Y:S01]  /*16c50*/  HMMA.16816.F32 R8, R12, R50, R8 ;  /* 0x000000320c08723c */ /* 0x000fe20000001808 */
[----:B------:R-:W-:Y:S01]  /*16c60*/  LDSM.16.M88.4 R48, [R138+0x3800] ;  /* 0x003800008a30783b */ /* 0x000fe20000000200 */
[----:B-1----:R-:W-:-:S04]  /*16c70*/  FMUL.FTZ R0, R30, R4 ;  /* 0x000000041e007220 */ /* 0x002fc80000410000 */
[----:B------:R1:W-:Y:S02]  /*16c80*/  MUFU.TANH R125, R0 ;  /* 0x00000000007d7308 */ /* 0x0003e40000002400 */
[-C--:B-1----:R-:W-:Y:S02]  /*16c90*/  FMUL.FTZ R0, R31, R4.reuse ;  /* 0x000000041f007220 */ /* 0x082fe40000410000 */
[----:B--2---:R-:W-:Y:S01]  /*16ca0*/  HMMA.16816.F32 R28, R20, R56, R52 ;  /* 0x00000038141c723c */ /* 0x004fe20000001834 */
[----:B------:R-:W1:Y:S03]  /*16cb0*/  LDSM.16.M88.4 R52, [R92+0x7000] ;  /* 0x007000005c34783b */ /* 0x000e660000000200 */
[----:B------:R2:W-:Y:S04]  /*16cc0*/  MUFU.TANH R184, R0 ;  /* 0x0000000000b87308 */ /* 0x0005e80000002400 */
[----:B------:R-:W-:Y:S01]  /*16cd0*/  HMMA.16816.F32 R76, R24, R44, R128 ;  /* 0x0000002c184c723c */ /* 0x000fe20000001880 */
[----:B--2---:R-:W-:-:S04]  /*16ce0*/  FMUL.FTZ R0, R32, R4 ;  /* 0x0000000420007220 */ /* 0x004fc80000410000 */
[----:B------:R2:W-:Y:S02]  /*16cf0*/  MUFU.TANH R84, R0 ;  /* 0x0000000000547308 */ /* 0x0005e40000002400 */
[----:B--2---:R-:W-:-:S06]  /*16d00*/  FMUL.FTZ R0, R33, R4 ;  /* 0x0000000421007220 */ /* 0x004fcc0000410000 */
[----:B------:R2:W1:Y:S02]  /*16d10*/  MUFU.TANH R44, R0 ;  /* 0x00000000002c7308 */ /* 0x0004640000002400 */
[----:B--2---:R-:W-:-:S06]  /*16d20*/  FMUL.FTZ R0, R34, R4 ;  /* 0x0000000422007220 */ /* 0x004fcc0000410000 */
[----:B------:R2:W-:Y:S02]  /*16d30*/  MUFU.TANH R124, R0 ;  /* 0x00000000007c7308 */ /* 0x0005e40000002400 */
[-C--:B--2---:R-:W-:Y:S02]  /*16d40*/  FMUL.FTZ R0, R35, R4.reuse ;  /* 0x0000000423007220 */ /* 0x084fe40000410000 */
[----:B---3--:R-:W-:Y:S08]  /*16d50*/  HMMA.16816.F32 R32, R12, R40, R28 ;  /* 0x000000280c20723c */ /* 0x008ff0000000181c */
[----:B------:R-:W-:Y:S01]  /*16d60*/  HMMA.16816.F32 R28, R20, R58, R60 ;  /* 0x0000003a141c723c */ /* 0x000fe2000000183c */
[----:B------:R2:W-:Y:S01]  /*16d70*/  MUFU.TANH R248, R0 ;  /* 0x0000000000f87308 */ /* 0x0005e20000002400 */
[----:B------:R-:W3:Y:S04]  /*16d80*/  LDSM.16.M88.4 R60, [R183+0x3800] ;  /* 0x00380000b73c783b */ /* 0x000ee80000000200 */
[----:B------:R-:W-:Y:S02]  /*16d90*/  LDSM.16.M88.4 R56, [R92+0x8800] ;  /* 0x008800005c38783b */ /* 0x000fe40000000200 */
[----:B------:R-:W-:Y:S01]  /*16da0*/  HMMA.16816.F32 R68, R24, R46, R140 ;  /* 0x0000002e1844723c */ /* 0x000fe2000000188c */
[----:B--2---:R-:W-:-:S04]  /*16db0*/  FMUL.FTZ R0, R8, R4 ;  /* 0x0000000408007220 */ /* 0x004fc80000410000 */
[----:B------:R2:W1:Y:S02]  /*16dc0*/  MUFU.TANH R85, R0 ;  /* 0x0000000000557308 */ /* 0x0004640000002400 */
[----:B----4-:R-:W-:Y:S01]  /*16dd0*/  MOV R140, R17 ;  /* 0x00000011008c7202 */ /* 0x010fe20000000f00 */
[----:B------:R-:W-:Y:S01]  /*16de0*/  HMMA.16816.F32 R80, R24, R36, R144 ;  /* 0x000000241850723c */ /* 0x000fe20000001890 */
[----:B--2---:R-:W-:-:S04]  /*16df0*/  FMUL.FTZ R0, R9, R4 ;  /* 0x0000000409007220 */ /* 0x004fc80000410000 */
[----:B------:R2:W-:Y:S03]  /*16e00*/  MUFU.TANH R17, R0 ;  /* 0x0000000000117308 */ /* 0x0005e60000002400 */
[C---:B------:R-:W-:Y:S08]  /*16e10*/  HMMA.16816.F32 R108, R24.reuse, R38, R148 ;  /* 0x00000026186c723c */ /* 0x040ff00000001894 */
[----:B-1----:R-:W-:Y:S01]  /*16e20*/  HMMA.16816.F32 R112, R24, R52, R152 ;  /* 0x000000341870723c */ /* 0x002fe20000001898 */
[----:B--2---:R-:W-:-:S07]  /*16e30*/  FMUL.FTZ R0, R10, R4 ;  /* 0x000000040a007220 */ /* 0x004fce0000410000 */
[----:B------:R-:W-:Y:S01]  /*16e40*/  HMMA.16816.F32 R36, R20, R48, R72 ;  /* 0x000000301424723c */ /* 0x000fe20000001848 */
[----:B------:R1:W-:Y:S01]  /*16e50*/  MUFU.TANH R118, R0 ;  /* 0x0000000000767308 */ /* 0x0003e20000002400 */
[----:B------:R-:W-:Y:S02]  /*16e60*/  IMAD.MOV.U32 R155, RZ, RZ, R44 ;  /* 0x000000ffff9b7224 */ /* 0x000fe400078e002c */
[----:B------:R-:W-:Y:S01]  /*16e70*/  LDSM.16.M88.4 R44, [R92+0x7800] ;  /* 0x007800005c2c783b */ /* 0x000fe20000000200 */
[----:B-1----:R-:W-:-:S03]  /*16e80*/  FMUL.FTZ R0, R11, R4 ;  /* 0x000000040b007220 */ /* 0x002fc60000410000 */
[----:B------:R-:W-:Y:S01]  /*16e90*/  HMMA.16816.F32 R8, R12, R42, R28 ;  /* 0x0000002a0c08723c */ /* 0x000fe2000000181c */
[----:B------:R-:W1:Y:S01]  /*16ea0*/  LDSM.16.M88.4 R40, [R138+0x4000] ;  /* 0x004000008a28783b */ /* 0x000e620000000200 */
[----:B------:R2:W-:Y:S02]  /*16eb0*/  MUFU.TANH R147, R0 ;  /* 0x0000000000937308 */ /* 0x0005e40000002400 */
[----:B--2---:R-:W-:-:S06]  /*16ec0*/  FMUL.FTZ R0, R32, R4 ;  /* 0x0000000420007220 */ /* 0x004fcc0000410000 */
[----:B------:R2:W4:Y:S01]  /*16ed0*/  MUFU.TANH R120, R0 ;  /* 0x0000000000787308 */ /* 0x0005220000002400 */
[----:B------:R-:W-:Y:S01]  /*16ee0*/  HMMA.16816.F32 R28, R20, R50, R64 ;  /* 0x00000032141c723c */ /* 0x000fe20000001840 */
[----:B------:R-:W1:Y:S01]  /*16ef0*/  LDSM.16.M88.4 R48, [R92+0x8000] ;  /* 0x008000005c30783b */ /* 0x000e620000000200 */
[----:B--2---:R-:W-:-:S05]  /*16f00*/  FMUL.FTZ R0, R33, R4 ;  /* 0x0000000421007220 */ /* 0x004fca0000410000 */
[----:B------:R2:W-:Y:S01]  /*16f10*/  MUFU.TANH R252, R0 ;  /* 0x0000000000fc7308 */ /* 0x0005e20000002400 */
[----:B------:R-:W-:Y:S01]  /*16f20*/  HMMA.16816.F32 R104, R24, R54, R156 ;  /* 0x000000361868723c */ /* 0x000fe2000000189c */
[----:B------:R-:W1:Y:S01]  /*16f30*/  LDSM.16.M88.4 R52, [R183+0x4000] ;  /* 0x00400000b734783b */ /* 0x000e620000000200 */
[----:B--2---:R-:W-:-:S05]  /*16f40*/  FMUL.FTZ R0, R34, R4 ;  /* 0x0000000422007220 */ /* 0x004fca0000410000 */
[----:B------:R2:W-:Y:S02]  /*16f50*/  MUFU.TANH R189, R0 ;  /* 0x0000000000bd7308 */ /* 0x0005e40000002400 */
[-C--:B--2---:R-:W-:Y:S02]  /*16f60*/  FMUL.FTZ R0, R35, R4.reuse ;  /* 0x0000000423007220 */ /* 0x084fe40000410000 */
[----:B---3--:R-:W-:Y:S04]  /*16f70*/  HMMA.16816.F32 R32, R12, R60, R36 ;  /* 0x0000003c0c20723c */ /* 0x008fe80000001824 */
[----:B------:R2:W-:Y:S02]  /*16f80*/  MUFU.TANH R142, R0 ;  /* 0x00000000008e7308 */ /* 0x0005e40000002400 */
[----:B--2---:R-:W-:-:S06]  /*16f90*/  FMUL.FTZ R0, R8, R4 ;  /* 0x0000000408007220 */ /* 0x004fcc0000410000 */
[----:B------:R2:W-:Y:S01]  /*16fa0*/  MUFU.TANH R129, R0 ;  /* 0x0000000000817308 */ /* 0x0005e20000002400 */
[----:B-1----:R-:W-:Y:S01]  /*16fb0*/  HMMA.16816.F32 R36, R20, R40, R76 ;  /* 0x000000281424723c */ /* 0x002fe2000000184c */
[----:B--2---:R-:W-:-:S06]  /*16fc0*/  FMUL.FTZ R0, R9, R4 ;  /* 0x0000000409007220 */ /* 0x004fcc0000410000 */
[----:B------:R1:W-:Y:S01]  /*16fd0*/  MUFU.TANH R145, R0 ;  /* 0x0000000000917308 */ /* 0x0003e20000002400 */
[C---:B------:R-:W-:Y:S08]  /*16fe0*/  HMMA.16816.F32 R64, R24.reuse, R44, R160 ;  /* 0x0000002c1840723c */ /* 0x040ff000000018a0 */
[----:B------:R-:W-:Y:S01]  /*16ff0*/  HMMA.16816.F32 R100, R24, R46, R164 ;  /* 0x0000002e1864723c */ /* 0x000fe200000018a4 */
[----:B------:R-:W2:Y:S01]  /*17000*/  LDSM.16.M88.4 R44, [R138+0x4800] ;  /* 0x004800008a2c783b */ /* 0x000ea20000000200 */
[----:B-1----:R-:W-:-:S04]  /*17010*/  FMUL.FTZ R0, R10, R4 ;  /* 0x000000040a007220 */ /* 0x002fc80000410000 */
[----:B------:R1:W-:Y:S02]  /*17020*/  MUFU.TANH R134, R0 ;  /* 0x0000000000867308 */ /* 0x0003e40000002400 */
[----:B-1----:R-:W-:Y:S02]  /*17030*/  FMUL.FTZ R0, R11, R4 ;  /* 0x000000040b007220 */ /* 0x002fe40000410000 */
[----:B------:R-:W-:Y:S01]  /*17040*/  HMMA.16816.F32 R8, R12, R62, R28 ;  /* 0x0000003e0c08723c */ /* 0x000fe2000000181c */
[----:B------:R-:W-:-:S03]  /*17050*/  MOV R154, R97 ;  /* 0x00000061009a7202 */ /* 0x000fc60000000f00 */
[----:B------:R1:W-:Y:S01]  /*17060*/  MUFU.TANH R166, R0 ;  /* 0x0000000000a67308 */ /* 0x0003e20000002400 */
[----:B------:R-:W-:Y:S02]  /*17070*/  IMAD.MOV.U32 R148, RZ, RZ, R96 ;  /* 0x000000ffff947224 */ /* 0x000fe400078e0060 */
[----:B------:R-:W-:Y:S01]  /*17080*/  IMAD.MOV.U32 R143, RZ, RZ, R84 ;  /* 0x000000ffff8f7224 */ /* 0x000fe200078e0054 */
[----:B------:R-:W-:Y:S01]  /*17090*/  HMMA.16816.F32 R88, R24, R48, R168 ;  /* 0x000000301858723c */ /* 0x000fe200000018a8 */
[----:B------:R-:W-:Y:S01]  /*170a0*/  IMAD.MOV.U32 R162, RZ, RZ, R244 ;  /* 0x000000ffffa27224 */ /* 0x000fe200078e00f4 */
[----:B------:R-:W-:Y:S02]  /*170b0*/  MOV R167, R242 ;  /* 0x000000f200a77202 */ /* 0x000fe40000000f00 */
[----:B------:R-:W-:Y:S01]  /*170c0*/  MOV R126, R224 ;  /* 0x000000e0007e7202 */ /* 0x000fe20000000f00 */
[----:B------:R-:W-:Y:S01]  /*170d0*/  IMAD.MOV.U32 R156, RZ, RZ, R235 ;  /* 0x000000ffff9c7224 */ /* 0x000fe200078e00eb */
[----:B------:R-:W-:Y:S01]  /*170e0*/  LDSM.16.M88.4 R60, [R138+0x6800] ;  /* 0x006800008a3c783b */ /* 0x000fe20000000200 */
[----:B-1----:R-:W-:-:S04]  /*170f0*/  FMUL.FTZ R0, R32, R4 ;  /* 0x0000000420007220 */ /* 0x002fc80000410000 */
[----:B------:R1:W-:Y:S01]  /*17100*/  MUFU.TANH R152, R0 ;  /* 0x0000000000987308 */ /* 0x0003e20000002400 */
[----:B------:R-:W-:Y:S01]  /*17110*/  HMMA.16816.F32 R28, R20, R42, R68 ;  /* 0x0000002a141c723c */ /* 0x000fe20000001844 */
[----:B------:R-:W3:Y:S01]  /*17120*/  LDSM.16.M88.4 R40, [R183+0x4800] ;  /* 0x00480000b728783b */ /* 0x000ee20000000200 */
[----:B-1----:R-:W-:-:S05]  /*17130*/  FMUL.FTZ R0, R33, R4 ;  /* 0x0000000421007220 */ /* 0x002fca0000410000 */
[----:B------:R1:W-:Y:S01]  /*17140*/  MUFU.TANH R149, R0 ;  /* 0x0000000000957308 */ /* 0x0003e20000002400 */
[----:B------:R-:W-:Y:S01]  /*17150*/  HMMA.16816.F32 R96, R24, R50, R176 ;  /* 0x000000321860723c */ /* 0x000fe200000018b0 */
[----:B------:R-:W-:Y:S01]  /*17160*/  IMAD.MOV.U32 R168, RZ, RZ, R85 ;  /* 0x000000ffffa87224 */ /* 0x000fe200078e0055 */
[----:B------:R-:W-:Y:S01]  /*17170*/  LDSM.16.M88.4 R48, [R92+0x9000] ;  /* 0x009000005c30783b */ /* 0x000fe20000000200 */
[----:B-1----:R-:W-:-:S04]  /*17180*/  FMUL.FTZ R0, R34, R4 ;  /* 0x0000000422007220 */ /* 0x002fc80000410000 */
[----:B------:R1:W-:Y:S01]  /*17190*/  MUFU.TANH R163, R0 ;  /* 0x0000000000a37308 */ /* 0x0003e20000002400 */
[----:B------:R-:W-:Y:S01]  /*171a0*/  HMMA.16816.F32 R84, R24, R56, R192 ;  /* 0x000000381854723c */ /* 0x000fe200000018c0 */
[----:B-1----:R-:W-:-:S07]  /*171b0*/  FMUL.FTZ R0, R35, R4 ;  /* 0x0000000423007220 */ /* 0x002fce0000410000 */
[----:B------:R-:W-:Y:S01]  /*171c0*/  HMMA.16816.F32 R32, R12, R52, R36 ;  /* 0x000000340c20723c */ /* 0x000fe20000001824 */
[----:B------:R1:W-:Y:S02]  /*171d0*/  MUFU.TANH R164, R0 ;  /* 0x0000000000a47308 */ /* 0x0003e40000002400 */
[----:B-1----:R-:W-:-:S06]  /*171e0*/  FMUL.FTZ R0, R8, R4 ;  /* 0x0000000408007220 */ /* 0x002fcc0000410000 */
[----:B------:R1:W-:Y:S01]  /*171f0*/  MUFU.TANH R179, R0 ;  /* 0x0000000000b37308 */ /* 0x0003e20000002400 */
[----:B--2---:R-:W-:Y:S01]  /*17200*/  HMMA.16816.F32 R36, R20, R44, R80 ;  /* 0x0000002c1424723c */ /* 0x004fe20000001850 */
[----:B-1----:R-:W-:-:S06]  /*17210*/  FMUL.FTZ R0, R9, R4 ;  /* 0x0000000409007220 */ /* 0x002fcc0000410000 */
[----:B------:R1:W-:Y:S01]  /*17220*/  MUFU.TANH R192, R0 ;  /* 0x0000000000c07308 */ /* 0x0003e20000002400 */
[----:B------:R-:W-:Y:S01]  /*17230*/  HMMA.16816.F32 R80, R24, R58, R196 ;  /* 0x0000003a1850723c */ /* 0x000fe200000018c4 */
[----:B------:R-:W2:Y:S01]  /*17240*/  LDSM.16.M88.4 R56, [R138+0x5000] ;  /* 0x005000008a38783b */ /* 0x000ea20000000200 */
[----:B-1----:R-:W-:-:S05]  /*17250*/  FMUL.FTZ R0, R10, R4 ;  /* 0x000000040a007220 */ /* 0x002fca0000410000 */
[----:B------:R1:W-:Y:S02]  /*17260*/  MUFU.TANH R150, R0 ;  /* 0x0000000000967308 */ /* 0x0003e40000002400 */
[----:B-1----:R-:W-:Y:S02]  /*17270*/  FMUL.FTZ R0, R11, R4 ;  /* 0x000000040b007220 */ /* 0x002fe40000410000 */
[----:B------:R-:W-:Y:S01]  /*17280*/  HMMA.16816.F32 R8, R12, R54, R28 ;  /* 0x000000360c08723c */ /* 0x000fe2000000181c */
[----:B------:R-:W-:-:S03]  /*17290*/  MOV R178, R246 ;  /* 0x000000f600b27202 */ /* 0x000fc60000000f00 */
[----:B------:R1:W-:Y:S01]  /*172a0*/  MUFU.TANH R170, R0 ;  /* 0x0000000000aa7308 */ /* 0x0003e20000002400 */
[----:B------:R-:W-:Y:S03]  /*172b0*/  LDSM.16.M88.4 R52, [R183+0x5000] ;  /* 0x00500000b734783b */ /* 0x000fe60000000200 */
[----:B------:R-:W-:Y:S01]  /*172c0*/  HMMA.16816.F32 R28, R20, R46, R108 ;  /* 0x0000002e141c723c */ /* 0x000fe2000000186c */
[----:B------:R-:W2:Y:S01]  /*172d0*/  LDSM.16.M88.4 R44, [R138+0x5800] ;  /* 0x005800008a2c783b */ /* 0x000ea20000000200 */
[----:B-1----:R-:W-:-:S04]  /*172e0*/  FMUL.FTZ R0, R32, R4 ;  /* 0x0000000420007220 */ /* 0x002fc80000410000 */
[----:B------:R1:W-:Y:S02]  /*172f0*/  MUFU.TANH R177, R0 ;  /* 0x0000000000b17308 */ /* 0x0003e40000002400 */
[----:B-1----:R-:W-:-:S06]  /*17300*/  FMUL.FTZ R0, R33, R4 ;  /* 0x0000000421007220 */ /* 0x002fcc0000410000 */
[----:B------:R1:W-:Y:S02]  /*17310*/  MUFU.TANH R194, R0 ;  /* 0x0000000000c27308 */ /* 0x0003e40000002400 */
[----:B-1----:R-:W-:-:S06]  /*17320*/  FMUL.FTZ R0, R34, R4 ;  /* 0x0000000422007220 */ /* 0x002fcc0000410000 */
[----:B------:R1:W-:Y:S02]  /*17330*/  MUFU.TANH R246, R0 ;  /* 0x0000000000f67308 */ /* 0x0003e40000002400 */
[-C--:B-1----:R-:W-:Y:S02]  /*17340*/  FMUL.FTZ R0, R35, R4.reuse ;  /* 0x0000000423007220 */ /* 0x082fe40000410000 */
[C---:B---3--:R-:W-:Y:S04]  /*17350*/  HMMA.16816.F32 R32, R12.reuse, R40, R36 ;  /* 0x000000280c20723c */ /* 0x048fe80000001824 */
[----:B------:R1:W-:Y:S04]  /*17360*/  MUFU.TANH R193, R0 ;  /* 0x0000000000c17308 */ /* 0x0003e80000002400 */
[----:B------:R-:W-:Y:S01]  /*17370*/  HMMA.16816.F32 R36, R12, R42, R28 ;  /* 0x0000002a0c24723c */ /* 0x000fe2000000181c */
[----:B------:R-:W3:Y:S01]  /*17380*/  LDSM.16.M88.4 R28, [R138+0x6000] ;  /* 0x006000008a1c783b */ /* 0x000ee20000000200 */
[----:B-1----:R-:W-:-:S04]  /*17390*/  FMUL.FTZ R0, R8, R4 ;  /* 0x0000000408007220 */ /* 0x002fc80000410000 */
[----:B------:R1:W-:Y:S02]  /*173a0*/  MUFU.TANH R244, R0 ;  /* 0x0000000000f47308 */ /* 0x0003e40000002400 */
[----:B-1----:R-:W-:-:S06]  /*173b0*/  FMUL.FTZ R0, R9, R4 ;  /* 0x0000000409007220 */ /* 0x002fcc0000410000 */
[----:B------:R1:W-:Y:S02]  /*173c0*/  MUFU.TANH R242, R0 ;  /* 0x0000000000f27308 */ /* 0x0003e40000002400 */
[----:B-1----:R-:W-:-:S06]  /*173d0*/  FMUL.FTZ R0, R10, R4 ;  /* 0x000000040a007220 */ /* 0x002fcc0000410000 */
[----:B------:R1:W-:Y:S02]  /*173e0*/  MUFU.TANH R224, R0 ;  /* 0x0000000000e07308 */ /* 0x0003e40000002400 */
[-C--:B-1----:R-:W-:Y:S02]  /*173f0*/  FMUL.FTZ R0, R11, R4.reuse ;  /* 0x000000040b007220 */ /* 0x082fe40000410000 */
[C---:B--2---:R-:W-:Y:S04]  /*17400*/  HMMA.16816.F32 R8, R20.reuse, R56, R112 ;  /* 0x000000381408723c */ /* 0x044fe80000001870 */
[----:B------:R1:W-:Y:S01]  /*17410*/  MUFU.TANH R235, R0 ;  /* 0x0000000000eb7308 */ /* 0x0003e20000002400 */
[----:B------:R-:W-:Y:S02]  /*17420*/  IMAD.MOV.U32 R151, RZ, RZ, R233 ;  /* 0x000000ffff977224 */ /* 0x000fe400078e00e9 */
[----:B------:R-:W-:Y:S01]  /*17430*/  IMAD.MOV.U32 R169, RZ, RZ, R237 ;  /* 0x000000ffffa97224 */ /* 0x000fe200078e00ed */
[----:B------:R-:W-:Y:S01]  /*17440*/  HMMA.16816.F32 R64, R20, R44, R64 ;  /* 0x0000002c1440723c */ /* 0x000fe20000001840 */
[----:B-1----:R-:W-:-:S04]  /*17450*/  FMUL.FTZ R0, R32, R4 ;  /* 0x0000000420007220 */ /* 0x002fc80000410000 */
[----:B------:R1:W-:Y:S03]  /*17460*/  MUFU.TANH R233, R0 ;  /* 0x0000000000e97308 */ /* 0x0003e60000002400 */
[----:B------:R-:W-:Y:S01]  /*17470*/  HMMA.16816.F32 R68, R20, R46, R100 ;  /* 0x0000002e1444723c */ /* 0x000fe20000001864 */
[----:B------:R-:W-:-:S07]  /*17480*/  MOV R157, R234 ;  /* 0x000000ea009d7202 */ /* 0x000fce0000000f00 */
[----:B------:R-:W-:Y:S01]  /*17490*/  HMMA.16816.F32 R76, R24, R48, R200 ;  /* 0x00000030184c723c */ /* 0x000fe200000018c8 */
[----:B-1----:R-:W-:-:S07]  /*174a0*/  FMUL.FTZ R0, R33, R4 ;  /* 0x0000000421007220 */ /* 0x002fce0000410000 */
[----:B------:R-:W-:Y:S01]  /*174b0*/  HMMA.16816.F32 R72, R24, R50, R204 ;  /* 0x000000321848723c */ /* 0x000fe200000018cc */
[----:B------:R1:W-:Y:S07]  /*174c0*/  MUFU.TANH R237, R0 ;  /* 0x0000000000ed7308 */ /* 0x0003ee0000002400 */
[----:B------:R-:W-:Y:S08]  /*174d0*/  HMMA.16816.F32 R44, R12, R52, R8 ;  /* 0x000000340c2c723c */ /* 0x000ff00000001808 */
[----:B---3--:R-:W-:Y:S01]  /*174e0*/  HMMA.16816.F32 R48, R20, R28, R88 ;  /* 0x0000001c1430723c */ /* 0x008fe20000001858 */
[----:B-1----:R-:W-:-:S07]  /*174f0*/  FMUL.FTZ R0, R34, R4 ;  /* 0x0000000422007220 */ /* 0x002fce0000410000 */
[C---:B------:R-:W-:Y:S01]  /*17500*/  HMMA.16816.F32 R8, R20.reuse, R30, R96 ;  /* 0x0000001e1408723c */ /* 0x040fe20000001860 */
[----:B------:R-:W1:Y:S01]  /*17510*/  LDSM.16.M88.4 R28, [R183+0x6000] ;  /* 0x00600000b71c783b */ /* 0x000e620000000200 */
[----:B------:R2:W-:Y:S06]  /*17520*/  MUFU.TANH R234, R0 ;  /* 0x0000000000ea7308 */ /* 0x0005ec0000002400 */
[----:B------:R-:W-:Y:S01]  /*17530*/  HMMA.16816.F32 R40, R20, R58, R104 ;  /* 0x0000003a1428723c */ /* 0x000fe20000001868 */
[----:B------:R-:W-:Y:S01]  /*17540*/  MOV R144, R232 ;  /* 0x000000e800907202 */ /* 0x000fe20000000f00 */
[----:B------:R-:W-:-:S02]  /*17550*/  IMAD.MOV.U32 R128, RZ, RZ, R231 ;  /* 0x000000ffff807224 */ /* 0x000fc400078e00e7 */
[----:B------:R-:W-:Y:S01]  /*17560*/  IMAD.MOV.U32 R195, RZ, RZ, R230 ;  /* 0x000000ffffc37224 */ /* 0x000fe200078e00e6 */
[----:B------:R-:W-:Y:S01]  /*17570*/  MOV R165, R223 ;  /* 0x000000df00a57202 */ /* 0x000fe20000000f00 */
[----:B------:R-:W-:Y:S01]  /*17580*/  IMAD.MOV.U32 R199, RZ, RZ, R229 ;  /* 0x000000ffffc77224 */ /* 0x000fe200078e00e5 */
[----:B------:R-:W3:Y:S01]  /*17590*/  S2R R196, SR_TID.X ;  /* 0x0000000000c47919 */ /* 0x000ee20000002100 */
[----:B--2---:R-:W-:Y:S02]  /*175a0*/  FMUL.FTZ R0, R35, R4 ;  /* 0x0000000423007220 */ /* 0x004fe40000410000 */
[----:B------:R-:W-:Y:S02]  /*175b0*/  IMAD.MOV.U32 R161, RZ, RZ, R222 ;  /* 0x000000ffffa17224 */ /* 0x000fe400078e00de */
[----:B------:R-:W-:Y:S01]  /*175c0*/  IMAD.MOV.U32 R153, RZ, RZ, R221 ;  /* 0x000000ffff997224 */ /* 0x000fe200078e00dd */
[----:B------:R2:W-:Y:S01]  /*175d0*/  MUFU.TANH R232, R0 ;  /* 0x0000000000e87308 */ /* 0x0005e20000002400 */
[----:B------:R-:W-:Y:S01]  /*175e0*/  MOV R141, R213 ;  /* 0x000000d5008d7202 */ /* 0x000fe20000000f00 */
[----:B------:R-:W-:-:S02]  /*175f0*/  IMAD.MOV.U32 R158, RZ, RZ, R182 ;  /* 0x000000ffff9e7224 */ /* 0x000fc400078e00b6 */
[----:B------:R-:W-:Y:S01]  /*17600*/  IMAD.MOV.U32 R131, RZ, RZ, R181 ;  /* 0x000000ffff837224 */ /* 0x000fe200078e00b5 */
[----:B------:R-:W-:Y:S01]  /*17610*/  MOV R176, R180 ;  /* 0x000000b400b07202 */ /* 0x000fe20000000f00 */
[----:B------:R-:W-:Y:S01]  /*17620*/  IMAD.MOV.U32 R197, RZ, RZ, R93 ;  /* 0x000000ffffc57224 */ /* 0x000fe200078e005d */
[C---:B------:R-:W-:Y:S02]  /*17630*/  IADD3 R175, R2.reuse, 0x1, RZ ;  /* 0x0000000102af7810 */ /* 0x040fe40007ffe0ff */
[C---:B------:R-:W-:Y:S02]  /*17640*/  IADD3 R173, R2.reuse, 0x8, RZ ;  /* 0x0000000802ad7810 */ /* 0x040fe40007ffe0ff */
[----:B------:R-:W-:Y:S01]  /*17650*/  HMMA.16816.F32 R40, R12, R54, R40 ;  /* 0x000000360c28723c */ /* 0x000fe20000001828 */
[C---:B------:R-:W-:Y:S01]  /*17660*/  IADD3 R19, R2.reuse, 0x9, RZ ;  /* 0x0000000902137810 */ /* 0x040fe20007ffe0ff */
[----:B------:R-:W-:Y:S01]  /*17670*/  IMAD.MOV.U32 R127, RZ, RZ, R94 ;  /* 0x000000ffff7f7224 */ /* 0x000fe200078e005e */
[C---:B------:R-:W-:Y:S01]  /*17680*/  IADD3 R133, R2.reuse, 0x10, RZ ;  /* 0x0000001002857810 */ /* 0x040fe20007ffe0ff */
[----:B------:R-:W-:Y:S01]  /*17690*/  IMAD.MOV.U32 R160, RZ, RZ, R95 ;  /* 0x000000ffffa07224 */ /* 0x000fe200078e005f */
[----:B------:R-:W-:Y:S01]  /*176a0*/  IADD3 R139, R2, 0x11, RZ ;  /* 0x00000011028b7810 */ /* 0x000fe20007ffe0ff */
[----:B--2---:R-:W-:Y:S01]  /*176b0*/  FMUL.FTZ R0, R36, R4 ;  /* 0x0000000424007220 */ /* 0x004fe20000410000 */
[----:B---3--:R-:W-:Y:S01]  /*176c0*/  SHF.R.S32.HI R198, RZ, 0x1f, R196 ;  /* 0x0000001fffc67819 */ /* 0x008fe200000114c4 */
[----:B------:R-:W-:Y:S01]  /*176d0*/  IMAD.MOV.U32 R130, RZ, RZ, R18 ;  /* 0x000000ffff827224 */ /* 0x000fe200078e0012 */
[C---:B------:R-:W-:Y:S01]  /*176e0*/  IADD3 R136, R2.reuse, 0x18, RZ ;  /* 0x0000001802887810 */ /* 0x040fe20007ffe0ff */
[----:B------:R2:W-:Y:S01]  /*176f0*/  MUFU.TANH R231, R0 ;  /* 0x0000000000e77308 */ /* 0x0005e20000002400 */
[C---:B------:R-:W-:Y:S01]  /*17700*/  IADD3 R174, R2.reuse, 0x19, RZ ;  /* 0x0000001902ae7810 */ /* 0x040fe20007ffe0ff */
[----:B------:R-:W-:Y:S01]  /*17710*/  IMAD.MOV.U32 R146, RZ, RZ, R117 ;  /* 0x000000ffff927224 */ /* 0x000fe200078e0075 */
[C---:B------:R-:W-:Y:S01]  /*17720*/  IADD3 R214, R2.reuse, 0x20, RZ ;  /* 0x0000002002d67810 */ /* 0x040fe20007ffe0ff */
[----:B------:R-:W3:Y:S01]  /*17730*/  LDSM.16.M88.4 R56, [R138+0x7000] ;  /* 0x007000008a38783b */ /* 0x000ee20000000200 */
[----:B------:R-:W-:-:S02]  /*17740*/  IADD3 R215, R2, 0x21, RZ ;  /* 0x0000002102d77810 */ /* 0x000fc40007ffe0ff */
[C---:B------:R-:W-:Y:S02]  /*17750*/  IADD3 R216, R2.reuse, 0x28, RZ ;  /* 0x0000002802d87810 */ /* 0x040fe40007ffe0ff */
[C---:B------:R-:W-:Y:S01]  /*17760*/  IADD3 R217, R2.reuse, 0x29, RZ ;  /* 0x0000002902d97810 */ /* 0x040fe20007ffe0ff */
[----:B------:R-:W-:Y:S01]  /*17770*/  HMMA.16816.F32 R100, R20, R62, R80 ;  /* 0x0000003e1464723c */ /* 0x000fe20000001850 */
[----:B----4-:R-:W-:Y:S01]  /*17780*/  IMAD.MOV.U32 R159, RZ, RZ, R120 ;  /* 0x000000ffff9f7224 */ /* 0x010fe200078e0078 */
[----:B------:R-:W-:Y:S01]  /*17790*/  IADD3 R218, R2, 0x30, RZ ;  /* 0x0000003002da7810 */ /* 0x000fe20007ffe0ff */
[----:B------:R-:W-:Y:S01]  /*177a0*/  LDSM.16.M88.4 R32, [R183+0x5800] ;  /* 0x00580000b720783b */ /* 0x000fe20000000200 */
[----:B--2---:R-:W-:Y:S01]  /*177b0*/  FMUL.FTZ R0, R37, R4 ;  /* 0x0000000425007220 */ /* 0x004fe20000410000 */
[----:B------:R-:W-:Y:S01]  /*177c0*/  LEA.HI R198, R198, R196, RZ, 0x5 ;  /* 0x000000c4c6c67211 */ /* 0x000fe200078f28ff */
[----:B------:R-:W-:Y:S01]  /*177d0*/  I2F R227, R175 ;  /* 0x000000af00e37306 */ /* 0x000fe20000201400 */
[----:B------:R-:W2:Y:S07]  /*177e0*/  LDSM.16.M88.4 R80, [R92+0x9800] ;  /* 0x009800005c50783b */ /* 0x000eae0000000200 */
[----:B------:R4:W-:Y:S02]  /*177f0*/  MUFU.TANH R230, R0 ;  /* 0x0000000000e67308 */ /* 0x0009e40000002400 */
[----:B----4-:R-:W-:-:S06]  /*17800*/  FMUL.FTZ R0, R38, R4 ;  /* 0x0000000426007220 */ /* 0x010fcc0000410000 */
[----:B------:R4:W-:Y:S02]  /*17810*/  MUFU.TANH R223, R0 ;  /* 0x0000000000df7308 */ /* 0x0009e40000002400 */
[----:B----4-:R-:W-:-:S06]  /*17820*/  FMUL.FTZ R0, R39, R4 ;  /* 0x0000000427007220 */ /* 0x010fcc0000410000 */
[----:B------:R4:W-:Y:S01]  /*17830*/  MUFU.TANH R229, R0 ;  /* 0x0000000000e57308 */ /* 0x0009e20000002400 */
[----:B------:R-:W-:Y:S01]  /*17840*/  HMMA.16816.F32 R36, R20, R60, R84 ;  /* 0x0000003c1424723c */ /* 0x000fe20000001854 */
[----:B------:R-:W-:Y:S01]  /*17850*/  SHF.R.S32.HI R198, RZ, 0x5, R198 ;  /* 0x00000005ffc67819 */ /* 0x000fe200000114c6 */
[----:B------:R-:W2:Y:S01]  /*17860*/  LDSM.16.M88.4 R60, [R183+0x6800] ;  /* 0x00680000b73c783b */ /* 0x000ea20000000200 */
[----:B----4-:R-:W-:-:S04]  /*17870*/  FMUL.FTZ R0, R44, R4 ;  /* 0x000000042c007220 */ /* 0x010fc80000410000 */
[----:B------:R4:W-:Y:S01]  /*17880*/  MUFU.TANH R222, R0 ;  /* 0x0000000000de7308 */ /* 0x0009e20000002400 */
[----:B-1----:R-:W-:Y:S01]  /*17890*/  HMMA.16816.F32 R84, R12, R30, R8 ;  /* 0x0000001e0c54723c */ /* 0x002fe20000001808 */
[----:B------:R-:W1:Y:S01]  /*178a0*/  S2R R8, SR_CTAID.X ;  /* 0x0000000000087919 */ /* 0x000e620000002500 */
[----:B----4-:R-:W-:-:S05]  /*178b0*/  FMUL.FTZ R0, R45, R4 ;  /* 0x000000042d007220 */ /* 0x010fca0000410000 */
[----:B------:R4:W-:Y:S02]  /*178c0*/  MUFU.TANH R221, R0 ;  /* 0x0000000000dd7308 */ /* 0x0009e40000002400 */
[----:B----4-:R-:W-:-:S06]  /*178d0*/  FMUL.FTZ R0, R46, R4 ;  /* 0x000000042e007220 */ /* 0x010fcc0000410000 */
        /* <DEDUP_REMOVED lines=9> */
[----:B----4-:R-:W-:Y:S01]  /*17970*/  LEA R0, R198, R197, 0x4 ;  /* 0x000000c5c6007211 */ /* 0x010fe200078e20ff */
[----:B-1----:R-:W-:-:S05]  /*17980*/  IMAD.SHL.U32 R198, R8, 0x40, RZ ;  /* 0x0000004008c67824 */ /* 0x002fca00078e00ff */
[----:B------:R-:W-:Y:S01]  /*17990*/  IADD3 R0, R0, 0x1, R198 ;  /* 0x0000000100007810 */ /* 0x000fe20007ffe0c6 */
[----:B------:R-:W-:Y:S01]  /*179a0*/  IMAD.MOV.U32 R198, RZ, RZ, R199 ;  /* 0x000000ffffc67224 */ /* 0x000fe200078e00c7 */
[----:B------:R-:W-:Y:S01]  /*179b0*/  MOV R199, R195 ;  /* 0x000000c300c77202 */ /* 0x000fe20000000f00 */
[----:B------:R-:W-:Y:S02]  /*179c0*/  IMAD.MOV.U32 R195, RZ, RZ, R176 ;  /* 0x000000ffffc37224 */ /* 0x000fe400078e00b0 */
[----:B------:R-:W-:Y:S01]  /*179d0*/  IMAD.MOV.U32 R176, RZ, RZ, R158 ;  /* 0x000000ffffb07224 */ /* 0x000fe200078e009e */
[----:B------:R-:W-:Y:S01]  /*179e0*/  IADD3 R0, R212, R0, -R198 ;  /* 0x00000000d4007210 */ /* 0x000fe20007ffe8c6 */
[----:B------:R-:W-:Y:S01]  /*179f0*/  IMAD.MOV.U32 R198, RZ, RZ, R199 ;  /* 0x000000ffffc67224 */ /* 0x000fe200078e00c7 */
[----:B------:R-:W-:Y:S01]  /*17a00*/  MOV R158, R7 ;  /* 0x00000007009e7202 */ /* 0x000fe20000000f00 */
[----:B------:R-:W-:Y:S01]  /*17a10*/  IMAD.MOV.U32 R199, RZ, RZ, R195 ;  /* 0x000000ffffc77224 */ /* 0x000fe200078e00c3 */
[----:B------:R-:W-:Y:S01]  /*17a20*/  MOV R195, R176 ;  /* 0x000000b000c37202 */ /* 0x000fe20000000f00 */
[----:B------:R-:W4:Y:S01]  /*17a30*/  LDL.LU R7, [R1+0x1c0] ;  /* 0x0001c00001077983 */ /* 0x000f220000300800 */
[----:B------:R-:W-:-:S03]  /*17a40*/  IMAD.MOV.U32 R176, RZ, RZ, R132 ;  /* 0x000000ffffb07224 */ /* 0x000fc600078e0084 */
[----:B------:R-:W2:Y:S01]  /*17a50*/  LDL.LU R132, [R1+0x1bc] ;  /* 0x0001bc0001847983 */ /* 0x000ea20000300800 */
[----:B------:R-:W-:Y:S02]  /*17a60*/  IMAD.IADD R0, R198, 0x1, R0 ;  /* 0x00000001c6007824 */ /* 0x000fe400078e0200 */
[----:B------:R-:W2:Y:S01]  /*17a70*/  I2F R198, R2 ;  /* 0x0000000200c67306 */ /* 0x000ea20000201400 */
[----:B------:R-:W-:Y:S01]  /*17a80*/  MOV R197, R199 ;  /* 0x000000c700c57202 */ /* 0x000fe20000000f00 */
[----:B------:R-:W-:Y:S02]  /*17a90*/  IMAD.MOV.U32 R199, RZ, RZ, R195 ;  /* 0x000000ffffc77224 */ /* 0x000fe400078e00c3 */
[----:B------:R-:W-:Y:S01]  /*17aa0*/  IMAD.MOV.U32 R195, RZ, RZ, R176 ;  /* 0x000000ffffc37224 */ /* 0x000fe200078e00b0 */
[----:B------:R-:W-:Y:S02]  /*17ab0*/  MOV R176, R6 ;  /* 0x0000000600b07202 */ /* 0x000fe40000000f00 */
[----:B------:R-:W-:-:S02]  /*17ac0*/  IADD3 R6, R0, 0x8, RZ ;  /* 0x0000000800067810 */ /* 0x000fc40007ffe0ff */
[-C--:B------:R-:W-:Y:S02]  /*17ad0*/  IMNMX R8, R0, R212.reuse, PT ;  /* 0x000000d400087217 */ /* 0x080fe40003800200 */
[----:B------:R-:W-:Y:S01]  /*17ae0*/  IMNMX R6, R6, R212, PT ;  /* 0x000000d406067217 */ /* 0x000fe20003800200 */
[----:B------:R-:W1:Y:S03]  /*17af0*/  I2F R225, R173 ;  /* 0x000000ad00e17306 */ /* 0x000e660000201400 */
[----:B------:R-:W-:-:S05]  /*17b00*/  ISETP.GE.AND P2, PT, R2, R6, PT ;  /* 0x000000060200720c */ /* 0x000fca0003f46270 */
[----:B------:R-:W1:Y:S01]  /*17b10*/  I2F R236, R19 ;  /* 0x0000001300ec7306 */ /* 0x000e620000201400 */
[C---:B------:R-:W-:Y:S02]  /*17b20*/  ISETP.GE.AND P0, PT, R175.reuse, R8, PT ;  /* 0x00000008af00720c */ /* 0x040fe40003f06270 */
[----:B------:R-:W-:Y:S02]  /*17b30*/  ISETP.GE.AND P1, PT, R175, R6, PT ;  /* 0x00000006af00720c */ /* 0x000fe40003f26270 */
[----:B------:R-:W-:-:S03]  /*17b40*/  ISETP.GE.AND P6, PT, R19, R8, PT ;  /* 0x000000081300720c */ /* 0x000fc60003fc6270 */
[----:B------:R-:W1:Y:S01]  /*17b50*/  I2F R226, R133 ;  /* 0x0000008500e27306 */ /* 0x000e620000201400 */
[----:B----4-:R-:W-:Y:S01]  /*17b60*/  LOP3.LUT R0, R5, R7, RZ, 0xfc, !PT ;  /* 0x0000000705007212 */ /* 0x010fe200078efcff */
[----:B--2---:R-:W-:Y:S02]  /*17b70*/  FFMA.FTZ R5, R132, R198, R197 ;  /* 0x000000c684057223 */ /* 0x004fe400000100c5 */
[----:B------:R-:W-:Y:S02]  /*17b80*/  IMAD.MOV.U32 R198, RZ, RZ, R195 ;  /* 0x000000ffffc67224 */ /* 0x000fe400078e00c3 */
[----:B------:R-:W-:Y:S01]  /*17b90*/  IMAD.MOV.U32 R195, RZ, RZ, R178 ;  /* 0x000000ffffc37224 */ /* 0x000fe200078e00b2 */
[----:B------:R-:W-:Y:S01]  /*17ba0*/  MOV R178, R169 ;  /* 0x000000a900b27202 */ /* 0x000fe20000000f00 */
[----:B------:R-:W-:Y:S02]  /*17bb0*/  IMAD.MOV.U32 R169, RZ, RZ, R157 ;  /* 0x000000ffffa97224 */ /* 0x000fe400078e009d */
[----:B------:R-:W-:-:S02]  /*17bc0*/  IMAD.MOV.U32 R157, RZ, RZ, R144 ;  /* 0x000000ffff9d7224 */ /* 0x000fc400078e0090 */
[----:B------:R-:W-:Y:S02]  /*17bd0*/  IMAD.MOV.U32 R144, RZ, RZ, R128 ;  /* 0x000000ffff907224 */ /* 0x000fe400078e0080 */
[----:B------:R-:W2:Y:S01]  /*17be0*/  LDL R128, [R1+0x8] ;  /* 0x0000080001807983 */ /* 0x000ea20000100800 */
[----:B------:R-:W-:Y:S01]  /*17bf0*/  IMAD.MOV.U32 R197, RZ, RZ, R199 ;  /* 0x000000ffffc57224 */ /* 0x000fe200078e00c7 */
[----:B------:R-:W-:Y:S01]  /*17c00*/  MOV R199, R176 ;  /* 0x000000b000c77202 */ /* 0x000fe20000000f00 */
[----:B------:R-:W-:Y:S02]  /*17c10*/  IMAD.MOV.U32 R176, RZ, RZ, R168 ;  /* 0x000000ffffb07224 */ /* 0x000fe400078e00a8 */
[----:B------:R-:W-:Y:S02]  /*17c20*/  FMUL.FTZ R7, R43, R4 ;  /* 0x000000042b077220 */ /* 0x000fe40000410000 */
[----:B------:R-:W-:Y:S01]  /*17c30*/  IMAD.MOV.U32 R168, RZ, RZ, R156 ;  /* 0x000000ffffa87224 */ /* 0x000fe200078e009c */
[----:B------:R-:W-:Y:S01]  /*17c40*/  MOV R156, R151 ;  /* 0x00000097009c7202 */ /* 0x000fe20000000f00 */
[----:B------:R-:W-:Y:S01]  /*17c50*/  IMAD.MOV.U32 R196, RZ, RZ, R199 ;  /* 0x000000ffffc47224 */ /* 0x000fe200078e00c7 */
[----:B------:R-:W-:Y:S01]  /*17c60*/  MOV R203, R198 ;  /* 0x000000c600cb7202 */ /* 0x000fe20000000f00 */
[----:B------:R4:W-:Y:S01]  /*17c70*/  MUFU.TANH R151, R7 ;  /* 0x0000000700977308 */ /* 0x0009e20000002400 */
[----:B------:R-:W-:Y:S01]  /*17c80*/  MOV R199, R156 ;  /* 0x0000009c00c77202 */ /* 0x000fe20000000f00 */
[----:B------:R-:W-:Y:S01]  /*17c90*/  IMAD.MOV.U32 R156, RZ, RZ, R127 ;  /* 0x000000ffff9c7224 */ /* 0x000fe200078e007f */
[----:B------:R-:W-:Y:S01]  /*17ca0*/  FSEL R127, R5, -INF , !P2 ;  /* 0xff800000057f7808 */ /* 0x000fe20005000000 */
[----:B------:R-:W-:-:S02]  /*17cb0*/  IMAD.MOV.U32 R198, RZ, RZ, R169 ;  /* 0x000000ffffc67224 */ /* 0x000fc400078e00a9 */
[CC--:B------:R-:W-:Y:S01]  /*17cc0*/  FFMA.FTZ R5, R132.reuse, R227.reuse, R203 ;  /* 0x000000e384057223 */ /* 0x0c0fe200000100cb */
[----:B------:R-:W-:Y:S01]  /*17cd0*/  MOV R203, R196 ;  /* 0x000000c400cb7202 */ /* 0x000fe20000000f00 */
[----:B------:R-:W-:Y:S02]  /*17ce0*/  IMAD.MOV.U32 R169, RZ, RZ, R144 ;  /* 0x000000ffffa97224 */ /* 0x000fe400078e0090 */
[----:B----4-:R-:W-:Y:S02]  /*17cf0*/  FFMA.FTZ R7, R132, R227, R197 ;  /* 0x000000e384077223 */ /* 0x010fe400000100c5 */
[----:B------:R-:W-:Y:S01]  /*17d00*/  IMAD.MOV.U32 R197, RZ, RZ, R195 ;  /* 0x000000ffffc57224 */ /* 0x000fe200078e00c3 */
[----:B------:R-:W-:Y:S01]  /*17d10*/  MOV R195, R178 ;  /* 0x000000b200c37202 */ /* 0x000fe20000000f00 */
[----:B------:R-:W-:Y:S02]  /*17d20*/  IMAD.MOV.U32 R178, RZ, RZ, R168 ;  /* 0x000000ffffb27224 */ /* 0x000fe400078e00a8 */
[----:B------:R-:W-:-:S02]  /*17d30*/  IMAD.MOV.U32 R168, RZ, RZ, R157 ;  /* 0x000000ffffa87224 */ /* 0x000fc400078e009d */
[----:B------:R-:W-:Y:S02]  /*17d40*/  IMAD.MOV.U32 R196, RZ, RZ, R197 ;  /* 0x000000ffffc47224 */ /* 0x000fe400078e00c5 */
[----:B------:R-:W-:Y:S01]  /*17d50*/  IMAD.MOV.U32 R197, RZ, RZ, R198 ;  /* 0x000000ffffc57224 */ /* 0x000fe200078e00c6 */
[----:B------:R-:W-:Y:S01]  /*17d60*/  MOV R198, R199 ;  /* 0x000000c700c67202 */ /* 0x000fe20000000f00 */
[----:B------:R-:W-:Y:S01]  /*17d70*/  IMAD.MOV.U32 R199, RZ, RZ, R168 ;  /* 0x000000ffffc77224 */ /* 0x000fe200078e00a8 */
[----:B------:R-:W-:Y:S01]  /*17d80*/  MOV R144, R131 ;  /* 0x0000008300907202 */ /* 0x000fe20000000f00 */
[----:B------:R-:W-:Y:S01]  /*17d90*/  IMAD.MOV.U32 R168, RZ, RZ, R169 ;  /* 0x000000ffffa87224 */ /* 0x000fe200078e00a9 */
[----:B------:R-:W-:Y:S01]  /*17da0*/  FSEL R131, R7, -INF , !P0 ;  /* 0xff80000007837808 */ /* 0x000fe20004000000 */
[----:B-1----:R-:W-:Y:S01]  /*17db0*/  FFMA.FTZ R7, R132, R225, R203 ;  /* 0x000000e184077223 */ /* 0x002fe200000100cb */
[----:B------:R-:W-:Y:S01]  /*17dc0*/  MOV R169, R158 ;  /* 0x0000009e00a97202 */ /* 0x000fe20000000f00 */
[----:B------:R-:W-:Y:S01]  /*17dd0*/  IMAD.MOV.U32 R200, RZ, RZ, R196 ;  /* 0x000000ffffc87224 */ /* 0x000fe200078e00c4 */
[----:B------:R-:W-:Y:S01]  /*17de0*/  MOV R202, R199 ;  /* 0x000000c700ca7202 */ /* 0x000fe20000000f00 */
[----:B------:R-:W-:-:S02]  /*17df0*/  IMAD.MOV.U32 R203, RZ, RZ, R168 ;  /* 0x000000ffffcb7224 */ /* 0x000fc400078e00a8 */
[----:B------:R-:W-:Y:S02]  /*17e00*/  IMAD.MOV.U32 R201, RZ, RZ, R198 ;  /* 0x000000ffffc97224 */ /* 0x000fe400078e00c6 */
[----:B------:R-:W-:Y:S01]  /*17e10*/  IMAD.MOV.U32 R168, RZ, RZ, R126 ;  /* 0x000000ffffa87224 */ /* 0x000fe200078e007e */
[----:B------:R-:W-:Y:S01]  /*17e20*/  FSEL R126, R5, -INF , !P1 ;  /* 0xff800000057e7808 */ /* 0x000fe20004800000 */
[----:B------:R-:W-:Y:S02]  /*17e30*/  FFMA.FTZ R5, R132, R236, R200 ;  /* 0x000000ec84057223 */ /* 0x000fe400000100c8 */
[----:B------:R-:W-:Y:S02]  /*17e40*/  IMAD.MOV.U32 R196, RZ, RZ, R169 ;  /* 0x000000ffffc47224 */ /* 0x000fe400078e00a9 */
[----:B------:R-:W-:Y:S02]  /*17e50*/  IMAD.MOV.U32 R206, RZ, RZ, R201 ;  /* 0x000000ffffce7224 */ /* 0x000fe400078e00c9 */
[----:B------:R-:W-:Y:S01]  /*17e60*/  IMAD.MOV.U32 R207, RZ, RZ, R202 ;  /* 0x000000ffffcf7224 */ /* 0x000fe200078e00ca */
[----:B------:R-:W-:Y:S01]  /*17e70*/  MOV R200, R203 ;  /* 0x000000cb00c87202 */ /* 0x000fe20000000f00 */
[----:B------:R-:W-:-:S02]  /*17e80*/  IMAD.MOV.U32 R202, RZ, RZ, R160 ;  /* 0x000000ffffca7224 */ /* 0x000fc400078e00a0 */
[----:B------:R-:W-:Y:S01]  /*17e90*/  IMAD.MOV.U32 R160, RZ, RZ, R140 ;  /* 0x000000ffffa07224 */ /* 0x000fe200078e008c */
[----:B------:R-:W-:Y:S01]  /*17ea0*/  FSEL R140, R5, -INF , !P6 ;  /* 0xff800000058c7808 */ /* 0x000fe20007000000 */
[----:B------:R-:W-:Y:S01]  /*17eb0*/  IMAD.MOV.U32 R201, RZ, RZ, R196 ;  /* 0x000000ffffc97224 */ /* 0x000fe200078e00c4 */
[----:B------:R-:W1:Y:S01]  /*17ec0*/  I2F R238, R139 ;  /* 0x0000008b00ee7306 */ /* 0x000e620000201400 */
[----:B------:R-:W-:Y:S01]  /*17ed0*/  FFMA.FTZ R5, R132, R236, R206 ;  /* 0x000000ec84057223 */ /* 0x000fe200000100ce */
[----:B------:R-:W-:Y:S01]  /*17ee0*/  MOV R203, R154 ;  /* 0x0000009a00cb7202 */ /* 0x000fe20000000f00 */
[----:B------:R-:W-:Y:S01]  /*17ef0*/  IMAD.MOV.U32 R206, RZ, RZ, R207 ;  /* 0x000000ffffce7224 */ /* 0x000fe200078e00cf */
[----:B------:R-:W-:Y:S01]  /*17f00*/  MOV R207, R200 ;  /* 0x000000c800cf7202 */ /* 0x000fe20000000f00 */
[----:B------:R-:W-:Y:S02]  /*17f10*/  IMAD.MOV.U32 R158, RZ, RZ, R153 ;  /* 0x000000ffff9e7224 */ /* 0x000fe400078e0099 */
[----:B------:R-:W-:Y:S01]  /*17f20*/  IMAD.MOV.U32 R153, RZ, RZ, R141 ;  /* 0x000000ffff997224 */ /* 0x000fe200078e008d */
[----:B------:R-:W-:Y:S01]  /*17f30*/  MOV R141, R187 ;  /* 0x000000bb008d7202 */ /* 0x000fe20000000f00 */
[----:B------:R-:W-:-:S02]  /*17f40*/  IMAD.MOV.U32 R200, RZ, RZ, R201 ;  /* 0x000000ffffc87224 */ /* 0x000fc400078e00c9 */
[----:B------:R-:W-:Y:S01]  /*17f50*/  IMAD.MOV.U32 R201, RZ, RZ, R202 ;  /* 0x000000ffffc97224 */ /* 0x000fe200078e00ca */
[----:B------:R-:W-:Y:S01]  /*17f60*/  MOV R202, R203 ;  /* 0x000000cb00ca7202 */ /* 0x000fe20000000f00 */
[C---:B------:R-:W-:Y:S01]  /*17f70*/  FFMA.FTZ R9, R132.reuse, R225, R3 ;  /* 0x000000e184097223 */ /* 0x040fe20000010003 */
[C---:B------:R-:W-:Y:S01]  /*17f80*/  ISETP.GE.AND P5, PT, R173.reuse, R8, PT ;  /* 0x00000008ad00720c */ /* 0x040fe20003fa6270 */
[----:B------:R-:W-:Y:S01]  /*17f90*/  IMAD.MOV.U32 R203, RZ, RZ, R197 ;  /* 0x000000ffffcb7224 */ /* 0x000fe200078e00c5 */
[----:B------:R-:W-:Y:S01]  /*17fa0*/  ISETP.GE.AND P3, PT, R173, R6, PT ;  /* 0x00000006ad00720c */ /* 0x000fe20003f66270 */
[----:B------:R-:W-:Y:S01]  /*17fb0*/  IMAD.MOV.U32 R197, RZ, RZ, R195 ;  /* 0x000000ffffc57224 */ /* 0x000fe200078e00c3 */
[----:B------:R-:W-:Y:S01]  /*17fc0*/  MOV R195, R162 ;  /* 0x000000a200c37202 */ /* 0x000fe20000000f00 */
[----:B------:R-:W-:Y:S01]  /*17fd0*/  IMAD.MOV.U32 R199, RZ, RZ, R141 ;  /* 0x000000ffffc77224 */ /* 0x000fe200078e008d */
[----:B------:R-:W-:Y:S02]  /*17fe0*/  MOV R196, R130 ;  /* 0x0000008200c47202 */ /* 0x000fe40000000f00 */
[----:B------:R-:W-:Y:S01]  /*17ff0*/  FSEL R141, R7, -INF , !P5 ;  /* 0xff800000078d7808 */ /* 0x000fe20006800000 */
[CC--:B------:R-:W-:Y:S01]  /*18000*/  FFMA.FTZ R7, R132.reuse, R226.reuse, R206 ;  /* 0x000000e284077223 */ /* 0x0c0fe200000100ce */
[----:B------:R-:W-:Y:S01]  /*18010*/  FSEL R130, R9, -INF , !P3 ;  /* 0xff80000009827808 */ /* 0x000fe20005800000 */
[----:B------:R-:W-:Y:S01]  /*18020*/  FFMA.FTZ R9, R132, R226, R207 ;  /* 0x000000e284097223 */ /* 0x000fe200000100cf */
[----:B------:R-:W-:Y:S01]  /*18030*/  ISETP.GE.AND P4, PT, R19, R6, PT ;  /* 0x000000061300720c */ /* 0x000fe20003f86270 */
[----:B------:R-:W-:Y:S01]  /*18040*/  IMAD.MOV.U32 R204, RZ, RZ, R200 ;  /* 0x000000ffffcc7224 */ /* 0x000fe200078e00c8 */
[----:B------:R-:W-:Y:S01]  /*18050*/  MOV R207, R197 ;  /* 0x000000c500cf7202 */ /* 0x000fe20000000f00 */
[----:B------:R-:W-:Y:S01]  /*18060*/  IMAD.MOV.U32 R206, RZ, RZ, R202 ;  /* 0x000000ffffce7224 */ /* 0x000fe200078e00ca */
[----:B------:R-:W-:Y:S01]  /*18070*/  MOV R205, R201 ;  /* 0x000000c900cd7202 */ /* 0x000fe20000000f00 */
[----:B------:R-:W-:Y:S01]  /*18080*/  IMAD.MOV.U32 R197, RZ, RZ, R195 ;  /* 0x000000ffffc57224 */ /* 0x000fe200078e00c3 */
[----:B------:R-:W4:Y:S01]  /*18090*/  I2F R228, R136 ;  /* 0x0000008800e47306 */ /* 0x000f220000201400 */
[----:B------:R-:W-:-:S02]  /*180a0*/  IMAD.MOV.U32 R202, RZ, RZ, R16 ;  /* 0x000000ffffca7224 */ /* 0x000fc400078e0010 */
[----:B------:R-:W-:Y:S01]  /*180b0*/  IMAD.MOV.U32 R195, RZ, RZ, R129 ;  /* 0x000000ffffc37224 */ /* 0x000fe200078e0081 */
[----:B------:R-:W-:Y:S01]  /*180c0*/  FSEL R129, R5, -INF , !P4 ;  /* 0xff80000005817808 */ /* 0x000fe20006000000 */
[C---:B-1----:R-:W-:Y:S01]  /*180d0*/  FFMA.FTZ R5, R132.reuse, R238, R204 ;  /* 0x000000ee84057223 */ /* 0x042fe200000100cc */
[----:B------:R-:W-:Y:S01]  /*180e0*/  ISETP.GE.AND P1, PT, R139, R8, PT ;  /* 0x000000088b00720c */ /* 0x000fe20003f26270 */
[----:B------:R-:W-:Y:S01]  /*180f0*/  IMAD.MOV.U32 R204, RZ, RZ, R206 ;  /* 0x000000ffffcc7224 */ /* 0x000fe200078e00ce */
[----:B------:R-:W-:Y:S01]  /*18100*/  MOV R115, R205 ;  /* 0x000000cd00737202 */ /* 0x000fe20000000f00 */
[----:B------:R-:W-:Y:S01]  /*18110*/  IMAD.MOV.U32 R205, RZ, RZ, R207 ;  /* 0x000000ffffcd7224 */ /* 0x000fe200078e00cf */
[----:B------:R-:W-:Y:S01]  /*18120*/  MOV R206, R202 ;  /* 0x000000ca00ce7202 */ /* 0x000fe20000000f00 */
[----:B------:R-:W-:Y:S01]  /*18130*/  IMAD.MOV.U32 R202, RZ, RZ, R161 ;  /* 0x000000ffffca7224 */ /* 0x000fe200078e00a1 */
[----:B------:R-:W1:Y:S01]  /*18140*/  I2F R239, R174 ;  /* 0x000000ae00ef7306 */ /* 0x000e620000201400 */
[----:B------:R-:W-:Y:S01]  /*18150*/  MOV R161, R144 ;  /* 0x0000009000a17202 */ /* 0x000fe20000000f00 */
[----:B------:R-:W-:Y:S01]  /*18160*/  IMAD.MOV.U32 R207, RZ, RZ, R165 ;  /* 0x000000ffffcf7224 */ /* 0x000fe200078e00a5 */
[----:B------:R-:W-:Y:S01]  /*18170*/  FSEL R144, R5, -INF , !P1 ;  /* 0xff80000005907808 */ /* 0x000fe20004800000 */
[----:B------:R-:W-:-:S02]  /*18180*/  FFMA.FTZ R5, R132, R238, R115 ;  /* 0x000000ee84057223 */ /* 0x000fc40000010073 */
[----:B------:R-:W-:Y:S01]  /*18190*/  IMAD.MOV.U32 R115, RZ, RZ, R204 ;  /* 0x000000ffff737224 */ /* 0x000fe200078e00cc */
[----:B------:R-:W-:Y:S01]  /*181a0*/  MOV R204, R205 ;  /* 0x000000cd00cc7202 */ /* 0x000fe20000000f00 */
[----:B------:R-:W-:Y:S01]  /*181b0*/  IMAD.MOV.U32 R205, RZ, RZ, R206 ;  /* 0x000000ffffcd7224 */ /* 0x000fe200078e00ce */
[----:B------:R-:W-:Y:S01]  /*181c0*/  ISETP.GE.AND P2, PT, R133, R8, PT ;  /* 0x000000088500720c */ /* 0x000fe20003f46270 */
[----:B------:R-:W-:Y:S01]  /*181d0*/  IMAD.MOV.U32 R206, RZ, RZ, R207 ;  /* 0x000000ffffce7224 */ /* 0x000fe200078e00cf */
[----:B------:R-:W-:Y:S02]  /*181e0*/  MOV R198, R153 ;  /* 0x0000009900c67202 */ /* 0x000fe40000000f00 */
[----:B------:R-:W-:Y:S02]  /*181f0*/  MOV R207, R202 ;  /* 0x000000ca00cf7202 */ /* 0x000fe40000000f00 */
[----:B------:R-:W-:Y:S01]  /*18200*/  MOV R201, R143 ;  /* 0x0000008f00c97202 */ /* 0x000fe20000000f00 */
[----:B------:R-:W-:Y:S01]  /*18210*/  IMAD.MOV.U32 R202, RZ, RZ, R198 ;  /* 0x000000ffffca7224 */ /* 0x000fe200078e00c6 */
[----:B------:R-:W-:Y:S01]  /*18220*/  FSEL R143, R7, -INF , !P2 ;  /* 0xff800000078f7808 */ /* 0x000fe20005000000 */
[----:B----4-:R-:W-:Y:S01]  /*18230*/  FFMA.FTZ R7, R132, R228, R115 ;  /* 0x000000e484077223 */ /* 0x010fe20000010073 */
[----:B------:R-:W-:Y:S01]  /*18240*/  ISETP.GE.AND P5, PT, R139, R6, PT ;  /* 0x000000068b00720c */ /* 0x000fe20003fa6270 */
[----:B------:R-:W-:Y:S01]  /*18250*/  IMAD.MOV.U32 R198, RZ, RZ, R179 ;  /* 0x000000ffffc67224 */ /* 0x000fe200078e00b3 */
[----:B------:R-:W-:Y:S01]  /*18260*/  MOV R179, R17 ;  /* 0x0000001100b37202 */ /* 0x000fe20000000f00 */
[----:B------:R-:W-:-:S02]  /*18270*/  IMAD.MOV.U32 R115, RZ, RZ, R205 ;  /* 0x000000ffff737224 */ /* 0x000fc400078e00cd */
[----:B------:R-:W-:Y:S02]  /*18280*/  IMAD.MOV.U32 R114, RZ, RZ, R204 ;  /* 0x000000ffff727224 */ /* 0x000fe400078e00cc */
[----:B------:R-:W-:Y:S01]  /*18290*/  IMAD.MOV.U32 R205, RZ, RZ, R207 ;  /* 0x000000ffffcd7224 */ /* 0x000fe200078e00cf */
[C---:B------:R-:W-:Y:S01]  /*182a0*/  ISETP.GE.AND P3, PT, R136.reuse, R8, PT ;  /* 0x000000088800720c */ /* 0x040fe20003f66270 */
[----:B------:R-:W-:Y:S01]  /*182b0*/  IMAD.MOV.U32 R200, RZ, RZ, R203 ;  /* 0x000000ffffc87224 */ /* 0x000fe200078e00cb */
[----:B------:R-:W-:Y:S02]  /*182c0*/  ISETP.GE.AND P6, PT, R136, R6, PT ;  /* 0x000000068800720c */ /* 0x000fe40003fc6270 */
[----:B------:R-:W-:Y:S01]  /*182d0*/  MOV R204, R206 ;  /* 0x000000ce00cc7202 */ /* 0x000fe20000000f00 */
[----:B------:R-:W-:Y:S01]  /*182e0*/  IMAD.MOV.U32 R206, RZ, RZ, R202 ;  /* 0x000000ffffce7224 */ /* 0x000fe200078e00ca */
[----:B------:R-:W-:Y:S01]  /*182f0*/  FSEL R136, R5, -INF , !P5 ;  /* 0xff80000005887808 */ /* 0x000fe20006800000 */
[----:B-1----:R-:W-:Y:S01]  /*18300*/  FFMA.FTZ R5, R132, R239, R114 ;  /* 0x000000ef84057223 */ /* 0x002fe20000010072 */
[----:B------:R-:W-:Y:S01]  /*18310*/  ISETP.GE.AND P4, PT, R174, R8, PT ;  /* 0x00000008ae00720c */ /* 0x000fe20003f86270 */
[----:B------:R-:W-:Y:S01]  /*18320*/  IMAD.MOV.U32 R113, RZ, RZ, R115 ;  /* 0x000000ffff717224 */ /* 0x000fe200078e0073 */
[----:B------:R-:W-:Y:S01]  /*18330*/  MOV R115, R205 ;  /* 0x000000cd00737202 */ /* 0x000fe20000000f00 */
[----:B------:R-:W-:Y:S01]  /*18340*/  IMAD.MOV.U32 R207, RZ, RZ, R179 ;  /* 0x000000ffffcf7224 */ /* 0x000fe200078e00b3 */
[----:B------:R-:W-:Y:S01]  /*18350*/  MOV R205, R200 ;  /* 0x000000c800cd7202 */ /* 0x000fe20000000f00 */
[----:B------:R-:W1:Y:S01]  /*18360*/  I2F R240, R214 ;  /* 0x000000d600f07306 */ /* 0x000e620000201400 */
[----:B------:R-:W-:-:S02]  /*18370*/  IMAD.MOV.U32 R114, RZ, RZ, R204 ;  /* 0x000000ffff727224 */ /* 0x000fc400078e00cc */
[----:B------:R-:W-:Y:S01]  /*18380*/  IMAD.MOV.U32 R200, RZ, RZ, R160 ;  /* 0x000000ffffc87224 */ /* 0x000fe200078e00a0 */
[----:B------:R-:W-:Y:S01]  /*18390*/  MOV R160, R146 ;  /* 0x0000009200a07202 */ /* 0x000fe20000000f00 */
[----:B------:R-:W-:Y:S01]  /*183a0*/  IMAD.MOV.U32 R204, RZ, RZ, R206 ;  /* 0x000000ffffcc7224 */ /* 0x000fe200078e00ce */
[----:B------:R-:W-:Y:S01]  /*183b0*/  FSEL R146, R5, -INF , !P4 ;  /* 0xff80000005927808 */ /* 0x000fe20006000000 */
[----:B------:R-:W-:Y:S02]  /*183c0*/  IMAD.MOV.U32 R162, RZ, RZ, R184 ;  /* 0x000000ffffa27224 */ /* 0x000fe400078e00b8 */
[----:B------:R-:W-:Y:S02]  /*183d0*/  IMAD.MOV.U32 R206, RZ, RZ, R207 ;  /* 0x000000ffffce7224 */ /* 0x000fe400078e00cf */
[----:B------:R-:W-:Y:S02]  /*183e0*/  IMAD.MOV.U32 R207, RZ, RZ, R196 ;  /* 0x000000ffffcf7224 */ /* 0x000fe400078e00c4 */
[----:B------:R-:W-:Y:S01]  /*183f0*/  FFMA.FTZ R5, R132, R239, R113 ;  /* 0x000000ef84057223 */ /* 0x000fe20000010071 */
[----:B------:R-:W-:Y:S01]  /*18400*/  ISETP.GE.AND P0, PT, R133, R6, PT ;  /* 0x000000068500720c */ /* 0x000fe20003f06270 */
[----:B------:R-:W-:Y:S01]  /*18410*/  IMAD.MOV.U32 R113, RZ, RZ, R114 ;  /* 0x000000ffff717224 */ /* 0x000fe200078e0072 */
[----:B------:R-:W-:Y:S01]  /*18420*/  MOV R114, R115 ;  /* 0x0000007300727202 */ /* 0x000fe20000000f00 */
[----:B------:R-:W4:Y:S01]  /*18430*/  I2F R241, R215 ;  /* 0x000000d700f17306 */ /* 0x000f220000201400 */
[----:B------:R-:W-:-:S02]  /*18440*/  IMAD.MOV.U32 R203, RZ, RZ, R162 ;  /* 0x000000ffffcb7224 */ /* 0x000fc400078e00a2 */
[----:B------:R-:W-:Y:S02]  /*18450*/  IMAD.MOV.U32 R115, RZ, RZ, R204 ;  /* 0x000000ffff737224 */ /* 0x000fe400078e00cc */
[----:B------:R-:W-:Y:S01]  /*18460*/  IMAD.MOV.U32 R204, RZ, RZ, R205 ;  /* 0x000000ffffcc7224 */ /* 0x000fe200078e00cd */
[----:B------:R-:W-:Y:S01]  /*18470*/  MOV R205, R207 ;  /* 0x000000cf00cd7202 */ /* 0x000fe20000000f00 */
[----:B------:R-:W-:Y:S02]  /*18480*/  IMAD.MOV.U32 R207, RZ, RZ, R200 ;  /* 0x000000ffffcf7224 */ /* 0x000fe400078e00c8 */
[----:B------:R-:W-:Y:S01]  /*18490*/  IMAD.MOV.U32 R200, RZ, RZ, R201 ;  /* 0x000000ffffc87224 */ /* 0x000fe200078e00c9 */
[----:B------:R-:W-:Y:S01]  /*184a0*/  MOV R201, R203 ;  /* 0x000000cb00c97202 */ /* 0x000fe20000000f00 */
[----:B------:R-:W-:Y:S02]  /*184b0*/  IMAD.MOV.U32 R203, RZ, RZ, R197 ;  /* 0x000000ffffcb7224 */ /* 0x000fe400078e00c5 */
[----:B------:R-:W-:Y:S01]  /*184c0*/  IMAD.MOV.U32 R197, RZ, RZ, R167 ;  /* 0x000000ffffc57224 */ /* 0x000fe200078e00a7 */
[----:B------:R-:W-:-:S02]  /*184d0*/  MOV R167, R252 ;  /* 0x000000fc00a77202 */ /* 0x000fc40000000f00 */
[----:B------:R-:W-:Y:S02]  /*184e0*/  MOV R179, R145 ;  /* 0x0000009100b37202 */ /* 0x000fe40000000f00 */
[----:B------:R-:W-:Y:S01]  /*184f0*/  FSEL R145, R7, -INF , !P3 ;  /* 0xff80000007917808 */ /* 0x000fe20005800000 */
[----:B-1----:R-:W-:Y:S01]  /*18500*/  FFMA.FTZ R7, R132, R240, R113 ;  /* 0x000000f084077223 */ /* 0x002fe20000010071 */
[----:B------:R-:W-:Y:S01]  /*18510*/  ISETP.GE.AND P2, PT, R174, R6, PT ;  /* 0x00000006ae00720c */ /* 0x000fe20003f46270 */
[----:B------:R-:W-:Y:S02]  /*18520*/  IMAD.MOV.U32 R112, RZ, RZ, R115 ;  /* 0x000000ffff707224 */ /* 0x000fe400078e0073 */
[----:B------:R-:W-:Y:S01]  /*18530*/  IMAD.MOV.U32 R113, RZ, RZ, R204 ;  /* 0x000000ffff717224 */ /* 0x000fe200078e00cc */
[----:B------:R-:W1:Y:S01]  /*18540*/  I2F R243, R216 ;  /* 0x000000d800f37306 */ /* 0x000e620000201400 */
[----:B------:R-:W-:Y:S01]  /*18550*/  IMAD.MOV.U32 R115, RZ, RZ, R207 ;  /* 0x000000ffff737224 */ /* 0x000fe200078e00cf */
[----:B------:R-:W-:Y:S01]  /*18560*/  MOV R169, R185 ;  /* 0x000000b900a97202 */ /* 0x000fe20000000f00 */
[----:B------:R-:W-:Y:S01]  /*18570*/  IMAD.MOV.U32 R157, RZ, RZ, R186 ;  /* 0x000000ffff9d7224 */ /* 0x000fe200078e00ba */
[----:B------:R-:W-:-:S02]  /*18580*/  ISETP.GE.AND P5, PT, R215, R8, PT ;  /* 0x00000008d700720c */ /* 0x000fc40003fa6270 */
[----:B------:R-:W-:Y:S02]  /*18590*/  MOV R90, R113 ;  /* 0x00000071005a7202 */ /* 0x000fe40000000f00 */
[----:B------:R-:W1:Y:S01]  /*185a0*/  I2F R245, R217 ;  /* 0x000000d900f57306 */ /* 0x000e620000201400 */
[-C--:B------:R-:W-:Y:S01]  /*185b0*/  ISETP.GE.AND P1, PT, R214, R6.reuse, PT ;  /* 0x00000006d600720c */ /* 0x080fe20003f26270 */
[----:B------:R-:W-:Y:S01]  /*185c0*/  IMAD.MOV.U32 R154, RZ, RZ, R155 ;  /* 0x000000ffff9a7224 */ /* 0x000fe200078e009b */
[----:B------:R-:W-:Y:S01]  /*185d0*/  MOV R204, R201 ;  /* 0x000000c900cc7202 */ /* 0x000fe20000000f00 */
[----:B------:R-:W-:Y:S01]  /*185e0*/  IMAD.MOV.U32 R155, RZ, RZ, R188 ;  /* 0x000000ffff9b7224 */ /* 0x000fe200078e00bc */
[----:B------:R-:W-:Y:S02]  /*185f0*/  MOV R201, R159 ;  /* 0x0000009f00c97202 */ /* 0x000fe40000000f00 */
[-C--:B------:R-:W-:Y:S01]  /*18600*/  ISETP.GE.AND P3, PT, R215, R6.reuse, PT ;  /* 0x00000006d700720c */ /* 0x080fe20003f66270 */
[----:B---3--:R-:W-:Y:S01]  /*18610*/  HMMA.16816.F32 R108, R20, R56, R76 ;  /* 0x00000038146c723c */ /* 0x008fe2000000184c */
[----:B------:R-:W-:Y:S01]  /*18620*/  IMAD.MOV.U32 R207, RZ, RZ, R200 ;  /* 0x000000ffffcf7224 */ /* 0x000fe200078e00c8 */
[----:B------:R-:W3:Y:S01]  /*18630*/  I2F R247, R218 ;  /* 0x000000da00f77306 */ /* 0x000ee20000201400 */
[----:B------:R-:W-:Y:S01]  /*18640*/  IADD3 R18, R2, 0x31, RZ ;  /* 0x0000003102127810 */ /* 0x000fe20007ffe0ff */
[----:B------:R-:W-:Y:S01]  /*18650*/  IMAD.MOV.U32 R196, RZ, RZ, R251 ;  /* 0x000000ffffc47224 */ /* 0x000fe200078e00fb */
[----:B------:R-:W-:Y:S01]  /*18660*/  ISETP.GE.AND P4, PT, R216, R6, PT ;  /* 0x00000006d800720c */ /* 0x000fe20003f86270 */
[----:B------:R1:W5:Y:S04]  /*18670*/  LDL.LU R186, [R1+0x1b8] ;  /* 0x0001b80001ba7983 */ /* 0x0003680000300800 */
[----:B------:R-:W1:Y:S01]  /*18680*/  I2F R119, R18 ;  /* 0x0000001200777306 */ /* 0x000e620000201400 */
[----:B------:R-:W-:-:S02]  /*18690*/  IADD3 R95, R2, 0x38, RZ ;  /* 0x00000038025f7810 */ /* 0x000fc40007ffe0ff */
[----:B------:R-:W-:Y:S01]  /*186a0*/  MOV R202, R198 ;  /* 0x000000c600ca7202 */ /* 0x000fe20000000f00 */
[----:B------:R-:W-:Y:S01]  /*186b0*/  IMAD.MOV.U32 R198, RZ, RZ, R148 ;  /* 0x000000ffffc67224 */ /* 0x000fe200078e0094 */
[----:B------:R-:W-:Y:S01]  /*186c0*/  HMMA.16816.F32 R104, R24, R80, R208 ;  /* 0x000000501868723c */ /* 0x000fe200000018d0 */
[----:B------:R-:W-:Y:S01]  /*186d0*/  IADD3 R93, R2, 0x39, RZ ;  /* 0x00000039025d7810 */ /* 0x000fe20007ffe0ff */
[----:B--2---:R-:W-:Y:S01]  /*186e0*/  IMAD.MOV.U32 R165, RZ, RZ, R128 ;  /* 0x000000ffffa57224 */ /* 0x004fe200078e0080 */
[----:B------:R-:W-:Y:S01]  /*186f0*/  FSEL R128, R9, -INF , !P0 ;  /* 0xff80000009807808 */ /* 0x000fe20004000000 */
[----:B------:R-:W-:-:S04]  /*18700*/  FFMA.FTZ R9, R132, R228, R250 ;  /* 0x000000e484097223 */ /* 0x000fc800000100fa */
[----:B------:R-:W-:Y:S08]  /*18710*/  HMMA.16816.F32 R44, R12, R32, R64 ;  /* 0x000000200c2c723c */ /* 0x000ff00000001840 */
[----:B------:R-:W-:Y:S01]  /*18720*/  HMMA.16816.F32 R120, R20, R58, R72 ;  /* 0x0000003a1478723c */ /* 0x000fe20000001848 */
[----:B------:R-:W-:Y:S01]  /*18730*/  FSEL R133, R9, -INF , !P6 ;  /* 0xff80000009857808 */ /* 0x000fe20007000000 */
[----:B------:R-:W-:Y:S01]  /*18740*/  FFMA.FTZ R9, R132, R240, R114 ;  /* 0x000000f084097223 */ /* 0x000fe20000010072 */
[----:B------:R-:W-:Y:S01]  /*18750*/  MOV R114, R205 ;  /* 0x000000cd00727202 */ /* 0x000fe20000000f00 */
[----:B------:R-:W-:Y:S01]  /*18760*/  IMAD.MOV.U32 R205, RZ, RZ, R203 ;  /* 0x000000ffffcd7224 */ /* 0x000fe200078e00cb */
[----:B------:R-:W-:Y:S01]  /*18770*/  IADD3 R30, R2, 0x48, RZ ;  /* 0x00000048021e7810 */ /* 0x000fe20007ffe0ff */
[----:B------:R-:W-:-:S02]  /*18780*/  IMAD.MOV.U32 R203, RZ, RZ, R167 ;  /* 0x000000ffffcb7224 */ /* 0x000fc400078e00a7 */
[C---:B------:R-:W-:Y:S01]  /*18790*/  HMMA.16816.F32 R96, R12.reuse, R60, R36 ;  /* 0x0000003c0c60723c */ /* 0x040fe20000001824 */
[----:B------:R-:W-:Y:S01]  /*187a0*/  IMAD.MOV.U32 R167, RZ, RZ, R147 ;  /* 0x000000ffffa77224 */ /* 0x000fe200078e0093 */
[----:B------:R-:W-:Y:S01]  /*187b0*/  FSEL R147, R5, -INF , !P2 ;  /* 0xff80000005937808 */ /* 0x000fe20005000000 */
[----:B----4-:R-:W-:Y:S01]  /*187c0*/  FFMA.FTZ R5, R132, R241, R112 ;  /* 0x000000f184057223 */ /* 0x010fe20000010070 */
        /* <DEDUP_REMOVED lines=9> */
[----:B------:R-:W-:Y:S01]  /*18860*/  FFMA.FTZ R5, R132, R241, R90 ;  /* 0x000000f184057223 */ /* 0x000fe2000001005a */
[----:B------:R-:W-:Y:S01]  /*18870*/  IADD3 R40, R2, 0x50, RZ ;  /* 0x0000005002287810 */ /* 0x000fe20007ffe0ff */
[----:B------:R-:W-:Y:S01]  /*18880*/  IMAD.MOV.U32 R90, RZ, RZ, R91 ;  /* 0x000000ffff5a7224 */ /* 0x000fe200078e005b */
[----:B------:R-:W-:Y:S01]  /*18890*/  MOV R91, R112 ;  /* 0x00000070005b7202 */ /* 0x000fe20000000f00 */
[----:B------:R-:W-:Y:S01]  /*188a0*/  IMAD.MOV.U32 R205, RZ, RZ, R156 ;  /* 0x000000ffffcd7224 */ /* 0x000fe200078e009c */
[----:B------:R-:W-:Y:S01]  /*188b0*/  ISETP.GE.AND P0, PT, R214, R8, PT ;  /* 0x00000008d600720c */ /* 0x000fe20003f06270 */
[----:B------:R-:W-:Y:S01]  /*188c0*/  IMAD.MOV.U32 R112, RZ, RZ, R113 ;  /* 0x000000ffff707224 */ /* 0x000fe200078e0071 */
[----:B------:R-:W-:Y:S01]  /*188d0*/  IADD3 R43, R2, 0x69, RZ ;  /* 0x00000069022b7810 */ /* 0x000fe20007ffe0ff */
[----:B------:R-:W-:Y:S01]  /*188e0*/  IMAD.MOV.U32 R113, RZ, RZ, R114 ;  /* 0x000000ffff717224 */ /* 0x000fe200078e0072 */
[----:B------:R-:W-:Y:S01]  /*188f0*/  MOV R114, R115 ;  /* 0x0000007300727202 */ /* 0x000fe20000000f00 */
[----:B------:R-:W-:Y:S01]  /*18900*/  IMAD.MOV.U32 R115, RZ, RZ, R205 ;  /* 0x000000ffff737224 */ /* 0x000fe200078e00cd */
[----:B------:R-:W-:Y:S01]  /*18910*/  FSEL R159, R7, -INF , !P0 ;  /* 0xff800000079f7808 */ /* 0x000fe20004000000 */
[----:B------:R-:W-:Y:S01]  /*18920*/  IMAD.MOV.U32 R205, RZ, RZ, R158 ;  /* 0x000000ffffcd7224 */ /* 0x000fe200078e009e */
[----:B------:R-:W-:Y:S01]  /*18930*/  FSEL R156, R9, -INF , !P1 ;  /* 0xff800000099c7808 */ /* 0x000fe20004800000 */
[CC--:B-1----:R-:W-:Y:S01]  /*18940*/  FFMA.FTZ R7, R132.reuse, R243.reuse, R90 ;  /* 0x000000f384077223 */ /* 0x0c2fe2000001005a */
[----:B------:R-:W-:Y:S01]  /*18950*/  HMMA.16816.F32 R68, R12, R34, R68 ;  /* 0x000000220c44723c */ /* 0x000fe20000001844 */
[----:B------:R-:W-:Y:S01]  /*18960*/  FFMA.FTZ R9, R132, R243, R91 ;  /* 0x000000f384097223 */ /* 0x000fe2000001005b */
[----:B------:R-:W-:Y:S01]  /*18970*/  MOV R91, R114 ;  /* 0x00000072005b7202 */ /* 0x000fe20000000f00 */
[----:B------:R-:W-:Y:S01]  /*18980*/  IMAD.MOV.U32 R89, RZ, RZ, R112 ;  /* 0x000000ffff597224 */ /* 0x000fe200078e0070 */
[C---:B------:R-:W-:Y:S01]  /*18990*/  IADD3 R42, R2.reuse, 0x71, RZ ;  /* 0x00000071022a7810 */ /* 0x040fe20007ffe0ff */
[----:B------:R-:W-:Y:S01]  /*189a0*/  IMAD.MOV.U32 R90, RZ, RZ, R113 ;  /* 0x000000ffff5a7224 */ /* 0x000fe200078e0071 */
[C---:B------:R-:W-:Y:S01]  /*189b0*/  IADD3 R31, R2.reuse, 0x70, RZ ;  /* 0x00000070021f7810 */ /* 0x040fe20007ffe0ff */
[----:B------:R-:W-:Y:S01]  /*189c0*/  IMAD.MOV.U32 R112, RZ, RZ, R115 ;  /* 0x000000ffff707224 */ /* 0x000fe200078e0073 */
[----:B------:R-:W-:Y:S01]  /*189d0*/  IADD3 R19, R2, 0x80, RZ ;  /* 0x0000008002137810 */ /* 0x000fe20007ffe0ff */
[----:B------:R-:W-:Y:S01]  /*189e0*/  IMAD.MOV.U32 R115, RZ, RZ, R155 ;  /* 0x000000ffff737224 */ /* 0x000fe200078e009b */
[----:B------:R-:W-:Y:S01]  /*189f0*/  FSEL R155, R5, -INF , !P3 ;  /* 0xff800000059b7808 */ /* 0x000fe20005800000 */
[----:B------:R-:W-:Y:S01]  /*18a00*/  IMAD.MOV.U32 R113, RZ, RZ, R205 ;  /* 0x000000ffff717224 */ /* 0x000fe200078e00cd */
[----:B------:R-:W-:Y:S01]  /*18a10*/  ISETP.GE.AND P2, PT, R217, R8, PT ;  /* 0x00000008d900720c */ /* 0x000fe20003f46270 */
[C---:B------:R-:W-:Y:S01]  /*18a20*/  FFMA.FTZ R5, R132.reuse, R245, R89 ;  /* 0x000000f584057223 */ /* 0x040fe20000010059 */
        /* <DEDUP_REMOVED lines=11> */
[----:B------:R-:W-:Y:S01]  /*18ae0*/  IMAD.MOV.U32 R115, RZ, RZ, R196 ;  /* 0x000000ffff737224 */ /* 0x000fe200078e00c4 */
[----:B------:R-:W-:Y:S01]  /*18af0*/  IADD3 R11, R2, 0x90, RZ ;  /* 0x00000090020b7810 */ /* 0x000fe20007ffe0ff */
[----:B------:R-:W-:Y:S01]  /*18b00*/  IMAD.MOV.U32 R207, RZ, RZ, R220 ;  /* 0x000000ffffcf7224 */ /* 0x000fe200078e00dc */
[----:B------:R1:W5:Y:S01]  /*18b10*/  LDL.LU R187, [R1+0x1b4] ;  /* 0x0001b40001bb7983 */ /* 0x0003620000300800 */
        /* <DEDUP_REMOVED lines=18> */
[----:B------:R-:W-:Y:S01]  /*18c40*/  FSEL R154, R9, -INF , !P4 ;  /* 0xff800000099a7808 */ /* 0x000fe20006000000 */
[C---:B---3--:R-:W-:Y:S01]  /*18c50*/  FFMA.FTZ R7, R132.reuse, R247, R79 ;  /* 0x000000f784077223 */ /* 0x048fe2000001004f */
[----:B------:R-:W-:Y:S01]  /*18c60*/  MOV R79, R112 ;  /* 0x00000070004f7202 */ /* 0x000fe20000000f00 */
[----:B------:R-:W-:Y:S01]  /*18c70*/  IMAD.MOV.U32 R89, RZ, RZ, R204 ;  /* 0x000000ffff597224 */ /* 0x000fe200078e00cc */
[----:B------:R-:W-:Y:S01]  /*18c80*/  MOV R204, R203 ;  /* 0x000000cb00cc7202 */ /* 0x000fe20000000f00 */
[----:B------:R-:W-:Y:S01]  /*18c90*/  FFMA.FTZ R9, R132, R247, R88 ;  /* 0x000000f784097223 */ /* 0x000fe20000010058 */
[----:B------:R-:W2:Y:S01]  /*18ca0*/  I2F R117, R95 ;  /* 0x0000005f00757306 */ /* 0x000ea20000201400 */
[----:B------:R-:W-:Y:S01]  /*18cb0*/  IMAD.MOV.U32 R88, RZ, RZ, R115 ;  /* 0x000000ffff587224 */ /* 0x000fe200078e0073 */
[----:B------:R-:W-:Y:S01]  /*18cc0*/  ISETP.GE.AND P3, PT, R18, R8, PT ;  /* 0x000000081200720c */ /* 0x000fe20003f66270 */
[----:B------:R-:W-:Y:S01]  /*18cd0*/  IMAD.MOV.U32 R203, RZ, RZ, R161 ;  /* 0x000000ffffcb7224 */ /* 0x000fe200078e00a1 */
[----:B------:R-:W-:Y:S01]  /*18ce0*/  FSEL R161, R5, -INF , !P0 ;  /* 0xff80000005a17808 */ /* 0x000fe20004000000 */
[----:B------:R-:W-:-:S03]  /*18cf0*/  IMAD.MOV.U32 R168, RZ, RZ, R249 ;  /* 0x000000ffffa87224 */ /* 0x000fc600078e00f9 */
[----:B------:R-:W3:Y:S01]  /*18d00*/  I2F R94, R93 ;  /* 0x0000005d005e7306 */ /* 0x000ee20000201400 */
[----:B------:R-:W-:Y:S01]  /*18d10*/  IMAD.MOV.U32 R115, RZ, RZ, R199 ;  /* 0x000000ffff737224 */ /* 0x000fe200078e00c7 */
[----:B------:R-:W-:Y:S01]  /*18d20*/  ISETP.GE.AND P1, PT, R218, R8, PT ;  /* 0x00000008da00720c */ /* 0x000fe20003f26270 */
[----:B------:R-:W-:Y:S01]  /*18d30*/  FFMA.FTZ R5, R132, R119, R78 ;  /* 0x0000007784057223 */ /* 0x000fe2000001004e */
[----:B------:R-:W-:Y:S01]  /*18d40*/  MOV R78, R89 ;  /* 0x00000059004e7202 */ /* 0x000fe20000000f00 */
[----:B------:R-:W-:Y:S01]  /*18d50*/  IMAD.MOV.U32 R210, RZ, RZ, R79 ;  /* 0x000000ffffd27224 */ /* 0x000fe200078e004f */
[----:B------:R-:W-:Y:S01]  /*18d60*/  ISETP.GE.AND P5, PT, R218, R6, PT ;  /* 0x00000006da00720c */ /* 0x000fe20003fa6270 */
[----:B------:R-:W-:Y:S01]  /*18d70*/  IMAD.MOV.U32 R211, RZ, RZ, R88 ;  /* 0x000000ffffd37224 */ /* 0x000fe200078e0058 */
[----:B------:R-:W-:Y:S01]  /*18d80*/  IADD3 R33, R2, 0x40, RZ ;  /* 0x0000004002217810 */ /* 0x000fe20007ffe0ff */
[----:B------:R-:W-:Y:S01]  /*18d90*/  IMAD.MOV.U32 R88, RZ, RZ, R198 ;  /* 0x000000ffff587224 */ /* 0x000fe200078e00c6 */
[----:B------:R-:W-:Y:S01]  /*18da0*/  HMMA.16816.F32 R72, R12, R28, R48 ;  /* 0x0000001c0c48723c */ /* 0x000fe20000001830 */
[----:B------:R-:W-:Y:S01]  /*18db0*/  IMAD.MOV.U32 R79, RZ, RZ, R115 ;  /* 0x000000ffff4f7224 */ /* 0x000fe200078e0073 */
[----:B------:R-:W-:Y:S01]  /*18dc0*/  I2F R52, R41 ;  /* 0x0000002900347306 */ /* 0x000fe20000201400 */
[----:B------:R-:W-:Y:S01]  /*18dd0*/  IMAD.MOV.U32 R198, RZ, RZ, R168 ;  /* 0x000000ffffc67224 */ /* 0x000fe200078e00a8 */
[----:B------:R-:W-:Y:S01]  /*18de0*/  FSEL R168, R5, -INF , !P3 ;  /* 0xff80000005a87808 */ /* 0x000fe20005800000 */
[----:B------:R-:W-:Y:S01]  /*18df0*/  FFMA.FTZ R5, R132, R119, R210 ;  /* 0x0000007784057223 */ /* 0x000fe200000100d2 */
[----:B------:R-:W-:Y:S01]  /*18e00*/  MOV R89, R178 ;  /* 0x000000b200597202 */ /* 0x000fe20000000f00 */
[----:B------:R-:W-:-:S03]  /*18e10*/  IMAD.MOV.U32 R210, RZ, RZ, R211 ;  /* 0x000000ffffd27224 */ /* 0x000fc600078e00d3 */
[----:B------:R-:W-:Y:S01]  /*18e20*/  I2F R56, R40 ;  /* 0x0000002800387306 */ /* 0x000fe20000201400 */
[----:B------:R-:W-:Y:S01]  /*18e30*/  IMAD.MOV.U32 R211, RZ, RZ, R78 ;  /* 0x000000ffffd37224 */ /* 0x000fe200078e004e */
[----:B------:R-:W-:Y:S01]  /*18e40*/  MOV R78, R79 ;  /* 0x0000004f004e7202 */ /* 0x000fe20000000f00 */
[----:B------:R-:W-:Y:S02]  /*18e50*/  IMAD.MOV.U32 R79, RZ, RZ, R88 ;  /* 0x000000ffff4f7224 */ /* 0x000fe400078e0058 */
[----:B------:R-:W-:Y:S01]  /*18e60*/  IMAD.MOV.U32 R200, RZ, RZ, R152 ;  /* 0x000000ffffc87224 */ /* 0x000fe200078e0098 */
[----:B------:R-:W-:Y:S01]  /*18e70*/  ISETP.GE.AND P2, PT, R95, R6, PT ;  /* 0x000000065f00720c */ /* 0x000fe20003f46270 */
        /* <DEDUP_REMOVED lines=8> */
[----:B--2---:R-:W-:Y:S01]  /*18f00*/  FFMA.FTZ R7, R132, R117, R210 ;  /* 0x0000007584077223 */ /* 0x004fe200000100d2 */
[----:B------:R-:W-:Y:S01]  /*18f10*/  ISETP.GE.AND P6, PT, R18, R6, PT ;  /* 0x000000061200720c */ /* 0x000fe20003fc6270 */
[----:B------:R-:W-:Y:S01]  /*18f20*/  IMAD.MOV.U32 R210, RZ, RZ, R88 ;  /* 0x000000ffffd27224 */ /* 0x000fe200078e0058 */
[----:B------:R-:W-:Y:S01]  /*18f30*/  MOV R209, R79 ;  /* 0x0000004f00d17202 */ /* 0x000fe20000000f00 */
[----:B------:R-:W-:Y:S01]  /*18f40*/  IMAD.MOV.U32 R197, RZ, RZ, R219 ;  /* 0x000000ffffc57224 */ /* 0x000fe200078e00db */
[C---:B------:R-:W-:Y:S01]  /*18f50*/  IADD3 R32, R2.reuse, 0x58, RZ ;  /* 0x0000005802207810 */ /* 0x040fe20007ffe0ff */
[----:B------:R-:W-:Y:S01]  /*18f60*/  IMAD.MOV.U32 R178, RZ, RZ, R165 ;  /* 0x000000ffffb27224 */ /* 0x000fe200078e00a5 */
[----:B------:R-:W-:Y:S01]  /*18f70*/  FSEL R165, R9, -INF , !P5 ;  /* 0xff80000009a57808 */ /* 0x000fe20006800000 */
[----:B------:R-:W-:Y:S01]  /*18f80*/  IMAD.MOV.U32 R88, RZ, RZ, R90 ;  /* 0x000000ffff587224 */ /* 0x000fe200078e005a */
[C---:B------:R-:W-:Y:S01]  /*18f90*/  IADD3 R38, R2.reuse, 0x60, RZ ;  /* 0x0000006002267810 */ /* 0x040fe20007ffe0ff */
[----:B------:R-:W-:Y:S01]  /*18fa0*/  IMAD.MOV.U32 R208, RZ, RZ, R78 ;  /* 0x000000ffffd07224 */ /* 0x000fe200078e004e */
[----:B------:R-:W-:Y:S01]  /*18fb0*/  IADD3 R36, R2, 0x68, RZ ;  /* 0x0000006802247810 */ /* 0x000fe20007ffe0ff */
[----:B------:R-:W-:Y:S01]  /*18fc0*/  IMAD.MOV.U32 R90, RZ, RZ, R113 ;  /* 0x000000ffff5a7224 */ /* 0x000fe200078e0071 */
[----:B------:R-:W-:Y:S01]  /*18fd0*/  I2F R65, R43 ;  /* 0x0000002b00417306 */ /* 0x000fe20000201400 */
[C---:B------:R-:W-:Y:S01]  /*18fe0*/  FFMA.FTZ R9, R132.reuse, R117, R211 ;  /* 0x0000007584097223 */ /* 0x040fe200000100d3 */
[----:B------:R-:W-:Y:S01]  /*18ff0*/  MOV R211, R91 ;  /* 0x0000005b00d37202 */ /* 0x000fe20000000f00 */
[----:B------:R-:W-:Y:S01]  /*19000*/  IMAD.MOV.U32 R113, RZ, RZ, R196 ;  /* 0x000000ffff717224 */ /* 0x000fe200078e00c4 */
[----:B------:R-:W-:Y:S01]  /*19010*/  MOV R196, R164 ;  /* 0x000000a400c47202 */ /* 0x000fe20000000f00 */
[----:B------:R-:W-:Y:S01]  /*19020*/  IMAD.MOV.U32 R79, RZ, RZ, R166 ;  /* 0x000000ffff4f7224 */ /* 0x000fe200078e00a6 */
[----:B------:R-:W-:Y:S01]  /*19030*/  FSEL R164, R5, -INF , !P6 ;  /* 0xff80000005a47808 */ /* 0x000fe20007000000 */
[----:B------:R-:W-:Y:S01]  /*19040*/  IMAD.MOV.U32 R112, RZ, RZ, R197 ;  /* 0x000000ffff707224 */ /* 0x000fe200078e00c5 */
[----:B------:R-:W-:Y:S01]  /*19050*/  ISETP.GE.AND P0, PT, R93, R8, PT ;  /* 0x000000085d00720c */ /* 0x000fe20003f06270 */
[-C--:B---3--:R-:W-:Y:S01]  /*19060*/  FFMA.FTZ R5, R132, R94.reuse, R208 ;  /* 0x0000005e84057223 */ /* 0x088fe200000100d0 */
[----:B------:R-:W-:Y:S01]  /*19070*/  MOV R81, R209 ;  /* 0x000000d100517202 */ /* 0x000fe20000000f00 */
[----:B------:R-:W-:Y:S01]  /*19080*/  IMAD.MOV.U32 R208, RZ, RZ, R210 ;  /* 0x000000ffffd07224 */ /* 0x000fe200078e00d2 */
[----:B------:R-:W-:Y:S01]  /*19090*/  MOV R210, R79 ;  /* 0x0000004f00d27202 */ /* 0x000fe20000000f00 */
[----:B------:R-:W-:Y:S01]  /*190a0*/  IMAD.MOV.U32 R91, RZ, RZ, R142 ;  /* 0x000000ffff5b7224 */ /* 0x000fe200078e008e */
[----:B------:R-:W-:Y:S01]  /*190b0*/  IADD3 R28, R2, 0x41, RZ ;  /* 0x00000041021c7810 */ /* 0x000fe20007ffe0ff */
[----:B------:R-:W-:Y:S01]  /*190c0*/  IMAD.MOV.U32 R209, RZ, RZ, R211 ;  /* 0x000000ffffd17224 */ /* 0x000fe200078e00d3 */
[----:B------:R-:W2:Y:S01]  /*190d0*/  I2F R57, R33 ;  /* 0x0000002100397306 */ /* 0x000ea20000201400 */
[----:B------:R-:W-:Y:S01]  /*190e0*/  IMAD.MOV.U32 R79, RZ, RZ, R112 ;  /* 0x000000ffff4f7224 */ /* 0x000fe200078e0070 */
[----:B------:R-:W-:Y:S01]  /*190f0*/  MOV R112, R167 ;  /* 0x000000a700707202 */ /* 0x000fe20000000f00 */
[----:B------:R-:W-:Y:S01]  /*19100*/  IMAD.MOV.U32 R211, RZ, RZ, R91 ;  /* 0x000000ffffd37224 */ /* 0x000fe200078e005b */
[----:B------:R-:W-:Y:S01]  /*19110*/  FSEL R167, R5, -INF , !P0 ;  /* 0xff80000005a77808 */ /* 0x000fe20004000000 */
[----:B------:R-:W-:Y:S01]  /*19120*/  FFMA.FTZ R5, R132, R94, R81 ;  /* 0x0000005e84057223 */ /* 0x000fe20000010051 */
[----:B------:R-:W-:Y:S01]  /*19130*/  MOV R91, R204 ;  /* 0x000000cc005b7202 */ /* 0x000fe20000000f00 */
[----:B------:R-:W-:Y:S01]  /*19140*/  IMAD.MOV.U32 R81, RZ, RZ, R208 ;  /* 0x000000ffff517224 */ /* 0x000fe200078e00d0 */
[----:B------:R-:W3:Y:S01]  /*19150*/  I2F R53, R28 ;  /* 0x0000001c00357306 */ /* 0x000ee20000201400 */
[----:B------:R-:W-:Y:S01]  /*19160*/  MOV R208, R209 ;  /* 0x000000d100d07202 */ /* 0x000fe20000000f00 */
[----:B------:R-:W-:-:S02]  /*19170*/  IMAD.MOV.U32 R209, RZ, RZ, R210 ;  /* 0x000000ffffd17224 */ /* 0x000fc400078e00d2 */
[----:B------:R-:W-:Y:S01]  /*19180*/  FMUL.FTZ R10, R44, R4 ;  /* 0x000000042c0a7220 */ /* 0x000fe20000410000 */
[----:B------:R-:W-:Y:S01]  /*19190*/  IADD3 R37, R2, 0x79, RZ ;  /* 0x0000007902257810 */ /* 0x000fe20007ffe0ff */
[----:B------:R-:W-:Y:S01]  /*191a0*/  IMAD.MOV.U32 R210, RZ, RZ, R79 ;  /* 0x000000ffffd27224 */ /* 0x000fe200078e004f */
[----:B------:R-:W-:Y:S01]  /*191b0*/  MOV R79, R91 ;  /* 0x0000005b004f7202 */ /* 0x000fe20000000f00 */
[----:B------:R-:W-:Y:S01]  /*191c0*/  IMAD.MOV.U32 R91, RZ, RZ, R206 ;  /* 0x000000ffff5b7224 */ /* 0x000fe200078e00ce */
[----:B------:R-:W-:Y:S01]  /*191d0*/  I2F R66, R42 ;  /* 0x0000002a00427306 */ /* 0x000fe20000201400 */
[----:B------:R-:W-:Y:S01]  /*191e0*/  IMAD.MOV.U32 R206, RZ, RZ, R202 ;  /* 0x000000ffffce7224 */ /* 0x000fe200078e00ca */
[----:B------:R-:W-:Y:S01]  /*191f0*/  MOV R202, R203 ;  /* 0x000000cb00ca7202 */ /* 0x000fe20000000f00 */
[----:B------:R-:W-:Y:S01]  /*19200*/  IMAD.MOV.U32 R205, RZ, RZ, R149 ;  /* 0x000000ffffcd7224 */ /* 0x000fe200078e0095 */
[----:B------:R-:W-:Y:S01]  /*19210*/  ISETP.GE.AND P4, PT, R95, R8, PT ;  /* 0x000000085f00720c */ /* 0x000fe20003f86270 */
[----:B------:R-:W-:Y:S01]  /*19220*/  IMAD.MOV.U32 R39, RZ, RZ, R208 ;  /* 0x000000ffff277224 */ /* 0x000fe200078e00d0 */
[----:B------:R-:W-:Y:S01]  /*19230*/  MOV R80, R210 ;  /* 0x000000d200507202 */ /* 0x000fe20000000f00 */
[----:B------:R-:W-:Y:S01]  /*19240*/  IMAD.MOV.U32 R210, RZ, RZ, R91 ;  /* 0x000000ffffd27224 */ /* 0x000fe200078e005b */
[----:B------:R-:W-:Y:S01]  /*19250*/  ISETP.GE.AND P1, PT, R93, R6, PT ;  /* 0x000000065d00720c */ /* 0x000fe20003f26270 */
[----:B------:R-:W-:Y:S01]  /*19260*/  IMAD.MOV.U32 R208, RZ, RZ, R202 ;  /* 0x000000ffffd07224 */ /* 0x000fe200078e00ca */
[----:B------:R-:W-:Y:S01]  /*19270*/  FSEL R166, R7, -INF , !P4 ;  /* 0xff80000007a67808 */ /* 0x000fe20006000000 */
[----:B--2---:R-:W-:Y:S01]  /*19280*/  FFMA.FTZ R7, R132, R57, R81 ;  /* 0x0000003984077223 */ /* 0x004fe20000010051 */
[----:B------:R-:W-:Y:S01]  /*19290*/  MOV R115, R191 ;  /* 0x000000bf00737202 */ /* 0x000fe20000000f00 */
[----:B------:R-:W2:Y:S01]  /*192a0*/  I2F R51, R30 ;  /* 0x0000001e00337306 */ /* 0x000ea20000201400 */
[----:B------:R-:W-:Y:S01]  /*192b0*/  MOV R91, R206 ;  /* 0x000000ce005b7202 */ /* 0x000fe20000000f00 */
[----:B------:R-:W-:Y:S01]  /*192c0*/  IMAD.MOV.U32 R81, RZ, RZ, R79 ;  /* 0x000000ffff517224 */ /* 0x000fe200078e004f */
[----:B------:R-:W-:Y:S01]  /*192d0*/  IADD3 R35, R2, 0x81, RZ ;  /* 0x0000008102237810 */ /* 0x000fe20007ffe0ff */
[----:B------:R-:W-:Y:S01]  /*192e0*/  IMAD.MOV.U32 R206, RZ, RZ, R170 ;  /* 0x000000ffffce7224 */ /* 0x000fe200078e00aa */
[----:B------:R-:W-:Y:S01]  /*192f0*/  FSEL R170, R5, -INF , !P1 ;  /* 0xff80000005aa7808 */ /* 0x000fe20004800000 */
[----:B------:R-:W-:Y:S01]  /*19300*/  IMAD.MOV.U32 R212, RZ, RZ, R80 ;  /* 0x000000ffffd47224 */ /* 0x000fe200078e0050 */
[----:B------:R-:W-:Y:S01]  /*19310*/  ISETP.GE.AND P6, PT, R28, R8, PT ;  /* 0x000000081c00720c */ /* 0x000fe20003fc6270 */
[C---:B---3--:R-:W-:Y:S01]  /*19320*/  FFMA.FTZ R5, R132.reuse, R53, R39 ;  /* 0x0000003584057223 */ /* 0x048fe20000010027 */
[----:B------:R-:W-:Y:S01]  /*19330*/  I2F R61, R31 ;  /* 0x0000001f003d7306 */ /* 0x000fe20000201400 */
        /* <DEDUP_REMOVED lines=8> */
[C---:B------:R-:W-:Y:S01]  /*193c0*/  FFMA.FTZ R5, R132.reuse, R53, R212 ;  /* 0x0000003584057223 */ /* 0x040fe200000100d4 */
        /* <DEDUP_REMOVED lines=12> */
[C---:B------:R-:W-:Y:S01]  /*19490*/  IADD3 R34, R2.reuse, 0x89, RZ ;  /* 0x0000008902227810 */ /* 0x040fe20007ffe0ff */
[----:B------:R-:W-:Y:S01]  /*194a0*/  IMAD.MOV.U32 R227, RZ, RZ, R39 ;  /* 0x000000ffffe37224 */ /* 0x000fe200078e0027 */
[----:B------:R-:W-:Y:S01]  /*194b0*/  MOV R39, R208 ;  /* 0x000000d000277202 */ /* 0x000fe20000000f00 */
[----:B------:R-:W-:Y:S01]  /*194c0*/  IMAD.MOV.U32 R212, RZ, RZ, R81 ;  /* 0x000000ffffd47224 */ /* 0x000fe200078e0051 */
[----:B------:R-:W-:Y:S01]  /*194d0*/  IADD3 R49, R2, 0x51, RZ ;  /* 0x0000005102317810 */ /* 0x000fe20007ffe0ff */
[----:B------:R-:W-:Y:S01]  /*194e0*/  IMAD.MOV.U32 R81, RZ, RZ, R209 ;  /* 0x000000ffff517224 */ /* 0x000fe200078e00d1 */
[----:B------:R-:W-:Y:S01]  /*194f0*/  MOV R208, R176 ;  /* 0x000000b000d07202 */ /* 0x000fe20000000f00 */
[----:B------:R-:W-:Y:S01]  /*19500*/  IMAD.MOV.U32 R209, RZ, RZ, R118 ;  /* 0x000000ffffd17224 */ /* 0x000fe200078e0076 */
[----:B------:R-:W-:Y:S01]  /*19510*/  ISETP.GE.AND P4, PT, R28, R6, PT ;  /* 0x000000061c00720c */ /* 0x000fe20003f86270 */
[----:B------:R-:W-:Y:S01]  /*19520*/  IMAD.MOV.U32 R225, RZ, RZ, R212 ;  /* 0x000000ffffe17224 */ /* 0x000fe200078e00d4 */
[----:B------:R-:W-:Y:S01]  /*19530*/  MOV R173, R80 ;  /* 0x0000005000ad7202 */ /* 0x000fe20000000f00 */
[----:B------:R-:W-:Y:S01]  /*19540*/  IMAD.MOV.U32 R204, RZ, RZ, R207 ;  /* 0x000000ffffcc7224 */ /* 0x000fe200078e00cf */
[----:B------:R-:W2:Y:S01]  /*19550*/  I2F R54, R49 ;  /* 0x0000003100367306 */ /* 0x000ea20000201400 */
[----:B------:R-:W-:Y:S01]  /*19560*/  IMAD.MOV.U32 R212, RZ, RZ, R81 ;  /* 0x000000ffffd47224 */ /* 0x000fe200078e0051 */
[----:B------:R-:W-:Y:S01]  /*19570*/  MOV R81, R208 ;  /* 0x000000d000517202 */ /* 0x000fe20000000f00 */
[----:B------:R-:W-:Y:S01]  /*19580*/  IMAD.MOV.U32 R207, RZ, RZ, R200 ;  /* 0x000000ffffcf7224 */ /* 0x000fe200078e00c8 */
[----:B------:R-:W-:Y:S01]  /*19590*/  FSEL R174, R5, -INF , !P4 ;  /* 0xff80000005ae7808 */ /* 0x000fe20006000000 */
[----:B------:R-:W-:Y:S01]  /*195a0*/  IMAD.MOV.U32 R208, RZ, RZ, R209 ;  /* 0x000000ffffd07224 */ /* 0x000fe200078e00d1 */
[----:B------:R-:W-:Y:S01]  /*195b0*/  MOV R209, R210 ;  /* 0x000000d200d17202 */ /* 0x000fe20000000f00 */
[----:B------:R-:W-:Y:S01]  /*195c0*/  IMAD.MOV.U32 R200, RZ, RZ, R163 ;  /* 0x000000ffffc87224 */ /* 0x000fe200078e00a3 */
[----:B------:R-:W-:Y:S01]  /*195d0*/  FSEL R163, R9, -INF , !P2 ;  /* 0xff80000009a37808 */ /* 0x000fe20005000000 */
[----:B------:R-:W-:Y:S01]  /*195e0*/  FFMA.FTZ R5, R132, R52, R227 ;  /* 0x0000003484057223 */ /* 0x000fe200000100e3 */
[-C--:B------:R-:W-:Y:S01]  /*195f0*/  ISETP.GE.AND P1, PT, R41, R8.reuse, PT ;  /* 0x000000082900720c */ /* 0x080fe20003f26270 */
[----:B------:R-:W-:Y:S01]  /*19600*/  IMAD.MOV.U32 R210, RZ, RZ, R112 ;  /* 0x000000ffffd27224 */ /* 0x000fe200078e0070 */
[----:B------:R-:W-:Y:S01]  /*19610*/  MOV R236, R173 ;  /* 0x000000ad00ec7202 */ /* 0x000fe20000000f00 */
[----:B------:R-:W-:Y:S01]  /*19620*/  I2F R77, R11 ;  /* 0x0000000b004d7306 */ /* 0x000fe20000201400 */
[----:B------:R-:W-:Y:S01]  /*19630*/  ISETP.GE.AND P2, PT, R30, R8, PT ;  /* 0x000000081e00720c */ /* 0x000fe20003f46270 */
[----:B------:R1:W5:Y:S01]  /*19640*/  LDL.LU R3, [R1+0x1b0] ;  /* 0x0001b00001037983 */ /* 0x0003620000300800 */
[----:B------:R-:W-:-:S02]  /*19650*/  MOV R227, R39 ;  /* 0x0000002700e37202 */ /* 0x000fc40000000f00 */
[----:B------:R-:W-:Y:S01]  /*19660*/  MOV R112, R204 ;  /* 0x000000cc00707202 */ /* 0x000fe20000000f00 */
[----:B------:R-:W-:Y:S01]  /*19670*/  IMAD.MOV.U32 R204, RZ, RZ, R201 ;  /* 0x000000ffffcc7224 */ /* 0x000fe200078e00c9 */
[----:B------:R-:W-:Y:S01]  /*19680*/  MOV R201, R177 ;  /* 0x000000b100c97202 */ /* 0x000fe20000000f00 */
[----:B------:R-:W-:Y:S01]  /*19690*/  FFMA.FTZ R9, R132, R57, R172 ;  /* 0x0000003984097223 */ /* 0x000fe200000100ac */
[----:B------:R-:W3:Y:S01]  /*196a0*/  I2F R55, R32 ;  /* 0x0000002000377306 */ /* 0x000ee20000201400 */
[----:B------:R-:W-:Y:S02]  /*196b0*/  ISETP.GE.AND P3, PT, R33, R6, PT ;  /* 0x000000062100720c */ /* 0x000fe40003f66270 */
[----:B------:R-:W-:Y:S01]  /*196c0*/  IADD3 R48, R2, 0x59, RZ ;  /* 0x0000005902307810 */ /* 0x000fe20007ffe0ff */
[----:B------:R-:W-:Y:S01]  /*196d0*/  IMAD.MOV.U32 R88, RZ, RZ, R135 ;  /* 0x000000ffff587224 */ /* 0x000fe200078e0087 */
[----:B------:R-:W-:Y:S01]  /*196e0*/  FSEL R177, R5, -INF , !P1 ;  /* 0xff80000005b17808 */ /* 0x000fe20004800000 */
[C---:B------:R-:W-:Y:S01]  /*196f0*/  FFMA.FTZ R5, R132.reuse, R52, R236 ;  /* 0x0000003484057223 */ /* 0x040fe200000100ec */
[----:B------:R-:W-:Y:S01]  /*19700*/  FSEL R176, R7, -INF , !P2 ;  /* 0xff80000007b07808 */ /* 0x000fe20005000000 */
[C---:B------:R-:W-:Y:S01]  /*19710*/  FFMA.FTZ R7, R132.reuse, R56, R225 ;  /* 0x0000003884077223 */ /* 0x040fe200000100e1 */
        /* <DEDUP_REMOVED lines=8> */
[----:B------:R-:W-:Y:S01]  /*197a0*/  MOV R208, R210 ;  /* 0x000000d200d07202 */ /* 0x000fe20000000f00 */
[----:B------:R-:W-:Y:S01]  /*197b0*/  IMAD.MOV.U32 R209, RZ, RZ, R112 ;  /* 0x000000ffffd17224 */ /* 0x000fe200078e0070 */
[----:B------:R-:W4:Y:S01]  /*197c0*/  I2F R60, R48 ;  /* 0x00000030003c7306 */ /* 0x000f220000201400 */
[----:B------:R-:W-:Y:S01]  /*197d0*/  ISETP.GE.AND P0, PT, R30, R6, PT ;  /* 0x000000061e00720c */ /* 0x000fe20003f06270 */
[----:B------:R-:W-:Y:S01]  /*197e0*/  IMAD.MOV.U32 R210, RZ, RZ, R202 ;  /* 0x000000ffffd27224 */ /* 0x000fe200078e00ca */
[----:B------:R-:W-:Y:S01]  /*197f0*/  MOV R112, R204 ;  /* 0x000000cc00707202 */ /* 0x000fe20000000f00 */
[----:B------:R-:W-:Y:S01]  /*19800*/  IMAD.MOV.U32 R204, RZ, RZ, R192 ;  /* 0x000000ffffcc7224 */ /* 0x000fe200078e00c0 */
[----:B------:R-:W-:Y:S01]  /*19810*/  FSEL R192, R5, -INF , !P5 ;  /* 0xff80000005c07808 */ /* 0x000fe20006800000 */
[C---:B--2---:R-:W-:Y:S01]  /*19820*/  FFMA.FTZ R5, R132.reuse, R54, R236 ;  /* 0x0000003684057223 */ /* 0x044fe200000100ec */
[----:B------:R-:W-:Y:S01]  /*19830*/  MOV R226, R225 ;  /* 0x000000e100e27202 */ /* 0x000fe20000000f00 */
[----:B------:R-:W-:Y:S01]  /*19840*/  IMAD.MOV.U32 R236, RZ, RZ, R227 ;  /* 0x000000ffffec7224 */ /* 0x000fe200078e00e3 */
[----:B------:R-:W-:Y:S01]  /*19850*/  MOV R225, R212 ;  /* 0x000000d400e17202 */ /* 0x000fe20000000f00 */
[----:B------:R-:W-:Y:S01]  /*19860*/  IMAD.MOV.U32 R227, RZ, RZ, R81 ;  /* 0x000000ffffe37224 */ /* 0x000fe200078e0051 */
[----:B------:R-:W-:Y:S01]  /*19870*/  ISETP.GE.AND P4, PT, R49, R8, PT ;  /* 0x000000083100720c */ /* 0x000fe20003f86270 */
[----:B------:R-:W2:Y:S01]  /*19880*/  I2F R58, R38 ;  /* 0x00000026003a7306 */ /* 0x000ea20000201400 */
[----:B------:R-:W-:Y:S01]  /*19890*/  FSEL R173, R9, -INF , !P0 ;  /* 0xff80000009ad7808 */ /* 0x000fe20004000000 */
[----:B------:R-:W-:Y:S01]  /*198a0*/  FFMA.FTZ R9, R132, R56, R124 ;  /* 0x0000003884097223 */ /* 0x000fe2000001007c */
[----:B------:R-:W-:Y:S01]  /*198b0*/  MOV R212, R208 ;  /* 0x000000d000d47202 */ /* 0x000fe20000000f00 */
[----:B------:R-:W-:Y:S01]  /*198c0*/  IMAD.MOV.U32 R81, RZ, RZ, R209 ;  /* 0x000000ffff517224 */ /* 0x000fe200078e00d1 */
[----:B------:R-:W-:-:S02]  /*198d0*/  ISETP.GE.AND P3, PT, R40, R8, PT ;  /* 0x000000082800720c */ /* 0x000fc40003f66270 */
[----:B------:R-:W-:Y:S02]  /*198e0*/  IADD3 R50, R2, 0x61, RZ ;  /* 0x0000006102327810 */ /* 0x000fe40007ffe0ff */
[----:B------:R-:W-:Y:S01]  /*198f0*/  MOV R197, R150 ;  /* 0x0000009600c57202 */ /* 0x000fe20000000f00 */
[----:B------:R-:W-:Y:S01]  /*19900*/  I2F R59, R36 ;  /* 0x00000024003b7306 */ /* 0x000fe20000201400 */
[----:B------:R-:W-:Y:S01]  /*19910*/  MOV R208, R210 ;  /* 0x000000d200d07202 */ /* 0x000fe20000000f00 */
[----:B------:R-:W-:Y:S01]  /*19920*/  IMAD.MOV.U32 R209, RZ, RZ, R211 ;  /* 0x000000ffffd17224 */ /* 0x000fe200078e00d3 */
[----:B------:R-:W-:Y:S02]  /*19930*/  ISETP.GE.AND P6, PT, R40, R6, PT ;  /* 0x000000062800720c */ /* 0x000fe40003fc6270 */
[----:B------:R-:W-:Y:S01]  /*19940*/  IADD3 R29, R2, 0x78, RZ ;  /* 0x00000078021d7810 */ /* 0x000fe20007ffe0ff */
[----:B------:R-:W-:Y:S01]  /*19950*/  IMAD.MOV.U32 R114, RZ, RZ, R190 ;  /* 0x000000ffff727224 */ /* 0x000fe200078e00be */
[----:B------:R-:W-:Y:S01]  /*19960*/  MOV R210, R88 ;  /* 0x0000005800d27202 */ /* 0x000fe20000000f00 */
[----:B------:R-:W-:Y:S01]  /*19970*/  IMAD.MOV.U32 R211, RZ, RZ, R89 ;  /* 0x000000ffffd37224 */ /* 0x000fe200078e0059 */
[----:B------:R-:W-:Y:S01]  /*19980*/  MOV R88, R198 ;  /* 0x000000c600587202 */ /* 0x000fe20000000f00 */
[----:B------:R-:W-:Y:S01]  /*19990*/  IMAD.MOV.U32 R89, RZ, RZ, R195 ;  /* 0x000000ffff597224 */ /* 0x000fe200078e00c3 */
[----:B------:R-:W-:Y:S01]  /*199a0*/  MOV R202, R199 ;  /* 0x000000c700ca7202 */ /* 0x000fe20000000f00 */
[----:B------:R1:W-:Y:S01]  /*199b0*/  MUFU.TANH R153, R10 ;  /* 0x0000000a00997308 */ /* 0x0003e20000002400 */
[----:B------:R-:W-:Y:S01]  /*199c0*/  FSEL R198, R5, -INF , !P4 ;  /* 0xff80000005c67808 */ /* 0x000fe20006000000 */
[C---:B------:R-:W-:Y:S01]  /*199d0*/  FFMA.FTZ R5, R132.reuse, R54, R226 ;  /* 0x0000003684057223 */ /* 0x040fe200000100e2 */
[----:B------:R-:W-:Y:S01]  /*199e0*/  FSEL R199, R7, -INF , !P3 ;  /* 0xff80000007c77808 */ /* 0x000fe20005800000 */
[CC--:B---3--:R-:W-:Y:S01]  /*199f0*/  FFMA.FTZ R7, R132.reuse, R55.reuse, R236 ;  /* 0x0000003784077223 */ /* 0x0c8fe200000100ec */
[----:B------:R-:W-:Y:S01]  /*19a00*/  MOV R90, R134 ;  /* 0x00000086005a7202 */ /* 0x000fe20000000f00 */
[----:B------:R-:W-:Y:S01]  /*19a10*/  IMAD.MOV.U32 R236, RZ, RZ, R212 ;  /* 0x000000ffffec7224 */ /* 0x000fe200078e00d4 */
[----:B------:R-:W-:Y:S01]  /*19a20*/  FSEL R195, R9, -INF , !P6 ;  /* 0xff80000009c37808 */ /* 0x000fe20007000000 */
[C---:B------:R-:W-:Y:S01]  /*19a30*/  FFMA.FTZ R9, R132.reuse, R55, R225 ;  /* 0x0000003784097223 */ /* 0x040fe200000100e1 */
[----:B------:R-:W-:Y:S01]  /*19a40*/  MOV R226, R227 ;  /* 0x000000e300e27202 */ /* 0x000fe20000000f00 */
[----:B------:R-:W-:Y:S01]  /*19a50*/  IMAD.MOV.U32 R227, RZ, RZ, R208 ;  /* 0x000000ffffe37224 */ /* 0x000fe200078e00d0 */
[----:B------:R-:W-:Y:S01]  /*19a60*/  ISETP.GE.AND P2, PT, R49, R6, PT ;  /* 0x000000063100720c */ /* 0x000fe20003f46270 */
[----:B------:R-:W3:Y:S01]  /*19a70*/  I2F R64, R50 ;  /* 0x0000003200407306 */ /* 0x000ee20000201400 */
[----:B------:R-:W-:Y:S01]  /*19a80*/  MOV R225, R81 ;  /* 0x0000005100e17202 */ /* 0x000fe20000000f00 */
[----:B------:R1:W5:Y:S01]  /*19a90*/  LDL.LU R185, [R1+0x1ac] ;  /* 0x0001ac0001b97983 */ /* 0x0003620000300800 */
        /* <DEDUP_REMOVED lines=9> */
[----:B----4-:R-:W-:Y:S01]  /*19b30*/  FFMA.FTZ R5, R132, R60, R226 ;  /* 0x0000003c84057223 */ /* 0x010fe200000100e2 */
        /* <DEDUP_REMOVED lines=10> */
[----:B------:R-:W-:-:S02]  /*19be0*/  MOV R81, R88 ;  /* 0x0000005800517202 */ /* 0x000fc40000000f00 */
[----:B------:R-:W-:Y:S01]  /*19bf0*/  ISETP.GE.AND P0, PT, R32, R8, PT ;  /* 0x000000082000720c */ /* 0x000fe20003f06270 */
[----:B-1----:R-:W-:Y:S01]  /*19c00*/  FMUL.FTZ R10, R45, R4 ;  /* 0x000000042d0a7220 */ /* 0x002fe20000410000 */
[----:B------:R-:W-:Y:S01]  /*19c10*/  MOV R88, R91 ;  /* 0x0000005b00587202 */ /* 0x000fe20000000f00 */
[----:B------:R-:W-:Y:S01]  /*19c20*/  I2F R67, R37 ;  /* 0x0000002500437306 */ /* 0x000fe20000201400 */
[----:B------:R-:W-:Y:S01]  /*19c30*/  FSEL R197, R5, -INF , !P5 ;  /* 0xff80000005c57808 */ /* 0x000fe20006800000 */
[----:B------:R-:W-:Y:S01]  /*19c40*/  FFMA.FTZ R5, R132, R60, R214 ;  /* 0x0000003c84057223 */ /* 0x000fe200000100d6 */
[----:B------:R-:W-:Y:S01]  /*19c50*/  MOV R91, R193 ;  /* 0x000000c1005b7202 */ /* 0x000fe20000000f00 */
[----:B------:R1:W5:Y:S01]  /*19c60*/  LDL.LU R188, [R1+0x1a8] ;  /* 0x0001a80001bc7983 */ /* 0x0003620000300800 */
[----:B------:R-:W-:Y:S02]  /*19c70*/  ISETP.GE.AND P3, PT, R48, R6, PT ;  /* 0x000000063000720c */ /* 0x000fe40003f66270 */
[----:B------:R-:W-:Y:S01]  /*19c80*/  FSEL R193, R9, -INF , !P1 ;  /* 0xff80000009c17808 */ /* 0x000fe20004800000 */
[C---:B--2---:R-:W-:Y:S01]  /*19c90*/  FFMA.FTZ R9, R132.reuse, R58, R236 ;  /* 0x0000003a84097223 */ /* 0x044fe200000100ec */
[----:B------:R-:W-:Y:S01]  /*19ca0*/  MOV R236, R81 ;  /* 0x0000005100ec7202 */ /* 0x000fe20000000f00 */
[----:B------:R-:W-:Y:S01]  /*19cb0*/  IMAD.MOV.U32 R81, RZ, RZ, R200 ;  /* 0x000000ffff517224 */ /* 0x000fe200078e00c8 */
[----:B------:R-:W-:Y:S01]  /*19cc0*/  FSEL R200, R5, -INF , !P3 ;  /* 0xff80000005c87808 */ /* 0x000fe20005800000 */
[----:B---3--:R-:W-:Y:S01]  /*19cd0*/  FFMA.FTZ R5, R132, R64, R112 ;  /* 0x0000004084057223 */ /* 0x008fe20000010070 */
[----:B------:R-:W-:Y:S01]  /*19ce0*/  ISETP.GE.AND P2, PT, R50, R8, PT ;  /* 0x000000083200720c */ /* 0x000fe20003f46270 */
[----:B------:R-:W-:Y:S01]  /*19cf0*/  IMAD.MOV.U32 R238, RZ, RZ, R225 ;  /* 0x000000ffffee7224 */ /* 0x000fe200078e00e1 */
[----:B------:R-:W-:Y:S01]  /*19d00*/  FSEL R196, R7, -INF , !P0 ;  /* 0xff80000007c47808 */ /* 0x000fe20004000000 */
[----:B------:R-:W-:Y:S01]  /*19d10*/  FFMA.FTZ R7, R132, R58, R226 ;  /* 0x0000003a84077223 */ /* 0x000fe200000100e2 */
[----:B------:R-:W-:-:S02]  /*19d20*/  ISETP.GE.AND P6, PT, R38, R8, PT ;  /* 0x000000082600720c */ /* 0x000fc40003fc6270 */
[----:B------:R-:W-:Y:S01]  /*19d30*/  MOV R214, R227 ;  /* 0x000000e300d67202 */ /* 0x000fe20000000f00 */
[----:B------:R2:W-:Y:S01]  /*19d40*/  MUFU.TANH R162, R10 ;  /* 0x0000000a00a27308 */ /* 0x0005e20000002400 */
[----:B------:R-:W-:Y:S01]  /*19d50*/  MOV R112, R206 ;  /* 0x000000ce00707202 */ /* 0x000fe20000000f00 */
[----:B------:R-:W-:Y:S01]  /*19d60*/  IMAD.MOV.U32 R227, RZ, RZ, R210 ;  /* 0x000000ffffe37224 */ /* 0x000fe200078e00d2 */
[----:B------:R-:W-:Y:S01]  /*19d70*/  FSEL R206, R5, -INF , !P2 ;  /* 0xff80000005ce7808 */ /* 0x000fe20005000000 */
[----:B------:R-:W-:Y:S01]  /*19d80*/  FFMA.FTZ R5, R132, R64, R238 ;  /* 0x0000004084057223 */ /* 0x000fe200000100ee */
[----:B------:R-:W-:Y:S01]  /*19d90*/  MOV R225, R207 ;  /* 0x000000cf00e17202 */ /* 0x000fe20000000f00 */
[----:B------:R-:W-:Y:S01]  /*19da0*/  IMAD.MOV.U32 R210, RZ, RZ, R89 ;  /* 0x000000ffffd27224 */ /* 0x000fe200078e0059 */
[-C--:B------:R-:W-:Y:S01]  /*19db0*/  ISETP.GE.AND P0, PT, R50, R6.reuse, PT ;  /* 0x000000063200720c */ /* 0x080fe20003f06270 */
[----:B------:R-:W-:Y:S01]  /*19dc0*/  IMAD.MOV.U32 R89, RZ, RZ, R203 ;  /* 0x000000ffff597224 */ /* 0x000fe200078e00cb */
[----:B------:R-:W-:Y:S01]  /*19dd0*/  FSEL R207, R7, -INF , !P6 ;  /* 0xff80000007cf7808 */ /* 0x000fe20007000000 */
[----:B------:R-:W-:Y:S01]  /*19de0*/  FFMA.FTZ R7, R132, R59, R214 ;  /* 0x0000003b84077223 */ /* 0x000fe200000100d6 */
[----:B------:R-:W-:Y:S01]  /*19df0*/  ISETP.GE.AND P4, PT, R38, R6, PT ;  /* 0x000000062600720c */ /* 0x000fe20003f86270 */
[----:B------:R-:W-:Y:S01]  /*19e00*/  IMAD.MOV.U32 R214, RZ, RZ, R208 ;  /* 0x000000ffffd67224 */ /* 0x000fe200078e00d0 */
[----:B------:R-:W-:-:S02]  /*19e10*/  MOV R208, R202 ;  /* 0x000000ca00d07202 */ /* 0x000fc40000000f00 */
[----:B------:R-:W-:Y:S01]  /*19e20*/  ISETP.GE.AND P5, PT, R36, R6, PT ;  /* 0x000000062400720c */ /* 0x000fe20003fa6270 */
[----:B------:R-:W-:Y:S01]  /*19e30*/  I2F R76, R35 ;  /* 0x00000023004c7306 */ /* 0x000fe20000201400 */
[----:B------:R-:W-:Y:S01]  /*19e40*/  FSEL R202, R5, -INF , !P0 ;  /* 0xff80000005ca7808 */ /* 0x000fe20004000000 */
[----:B------:R-:W-:Y:S01]  /*19e50*/  FFMA.FTZ R5, R132, R65, R89 ;  /* 0x0000004184057223 */ /* 0x000fe20000010059 */
[----:B------:R-:W-:Y:S01]  /*19e60*/  ISETP.GE.AND P3, PT, R43, R8, PT ;  /* 0x000000082b00720c */ /* 0x000fe20003f66270 */
[----:B--2---:R-:W-:Y:S01]  /*19e70*/  FMUL.FTZ R10, R46, R4 ;  /* 0x000000042e0a7220 */ /* 0x004fe20000410000 */
[----:B------:R-:W-:Y:S02]  /*19e80*/  MOV R215, R236 ;  /* 0x000000ec00d77202 */ /* 0x000fe40000000f00 */
[----:B------:R-:W-:Y:S01]  /*19e90*/  IADD3 R18, R2, 0x88, RZ ;  /* 0x0000008802127810 */ /* 0x000fe20007ffe0ff */
[----:B------:R-:W-:Y:S01]  /*19ea0*/  IMAD.MOV.U32 R239, RZ, RZ, R91 ;  /* 0x000000ffffef7224 */ /* 0x000fe200078e005b */
[----:B------:R-:W-:Y:S01]  /*19eb0*/  MOV R238, R81 ;  /* 0x0000005100ee7202 */ /* 0x000fe20000000f00 */
[----:B------:R1:W5:Y:S01]  /*19ec0*/  LDL.LU R184, [R1+0x1a4] ;  /* 0x0001a40001b87983 */ /* 0x0003620000300800 */
[----:B------:R-:W-:Y:S01]  /*19ed0*/  MOV R81, R205 ;  /* 0x000000cd00517202 */ /* 0x000fe20000000f00 */
[----:B------:R2:W-:Y:S01]  /*19ee0*/  MUFU.TANH R148, R10 ;  /* 0x0000000a00947308 */ /* 0x0005e20000002400 */
[----:B------:R-:W-:Y:S01]  /*19ef0*/  FSEL R205, R5, -INF , !P3 ;  /* 0xff80000005cd7808 */ /* 0x000fe20005800000 */
[----:B------:R-:W-:Y:S01]  /*19f00*/  IMAD.MOV.U32 R226, RZ, RZ, R212 ;  /* 0x000000ffffe27224 */ /* 0x000fe200078e00d4 */
[----:B------:R-:W-:Y:S01]  /*19f10*/  ISETP.GE.AND P6, PT, R43, R6, PT ;  /* 0x000000062b00720c */ /* 0x000fe20003fc6270 */
[----:B------:R-:W-:Y:S01]  /*19f20*/  FFMA.FTZ R5, R132, R65, R215 ;  /* 0x0000004184057223 */ /* 0x000fe200000100d7 */
[----:B------:R-:W-:-:S03]  /*19f30*/  FSEL R203, R9, -INF , !P4 ;  /* 0xff80000009cb7808 */ /* 0x000fc60006000000 */
[----:B------:R-:W3:Y:S01]  /*19f40*/  I2F R46, R29 ;  /* 0x0000001d002e7306 */ /* 0x000ee20000201400 */
[----:B------:R-:W-:Y:S01]  /*19f50*/  FFMA.FTZ R9, R132, R59, R226 ;  /* 0x0000003b84097223 */ /* 0x000fe200000100e2 */
[----:B------:R-:W-:Y:S01]  /*19f60*/  MOV R240, R208 ;  /* 0x000000d000f07202 */ /* 0x000fe20000000f00 */
[----:B------:R-:W-:Y:S01]  /*19f70*/  IMAD.MOV.U32 R228, RZ, RZ, R225 ;  /* 0x000000ffffe47224 */ /* 0x000fe200078e00e1 */
[----:B------:R-:W-:Y:S02]  /*19f80*/  MOV R226, R209 ;  /* 0x000000d100e27202 */ /* 0x000fe40000000f00 */
[-C--:B------:R-:W-:Y:S02]  /*19f90*/  ISETP.GE.AND P0, PT, R42, R8.reuse, PT ;  /* 0x000000082a00720c */ /* 0x080fe40003f06270 */
[----:B------:R-:W-:Y:S01]  /*19fa0*/  ISETP.GE.AND P1, PT, R36, R8, PT ;  /* 0x000000082400720c */ /* 0x000fe20003f26270 */
[----:B--2---:R-:W-:Y:S01]  /*19fb0*/  FMUL.FTZ R10, R47, R4 ;  /* 0x000000042f0a7220 */ /* 0x004fe20000410000 */
[----:B------:R-:W-:Y:S01]  /*19fc0*/  FSEL R208, R5, -INF , !P6 ;  /* 0xff80000005d07808 */ /* 0x000fe20007000000 */
[----:B------:R-:W-:Y:S01]  /*19fd0*/  IMAD.MOV.U32 R209, RZ, RZ, R211 ;  /* 0x000000ffffd17224 */ /* 0x000fe200078e00d3 */
[----:B------:R-:W-:Y:S01]  /*19fe0*/  ISETP.GE.AND P2, PT, R31, R6, PT ;  /* 0x000000061f00720c */ /* 0x000fe20003f46270 */
[----:B------:R2:W-:Y:S01]  /*19ff0*/  MUFU.TANH R152, R10 ;  /* 0x0000000a00987308 */ /* 0x0005e20000002400 */
[----:B------:R-:W-:Y:S01]  /*1a000*/  FFMA.FTZ R5, R132, R66, R81 ;  /* 0x0000004284057223 */ /* 0x000fe20000010051 */
[----:B------:R-:W-:Y:S01]  /*1a010*/  MOV R236, R115 ;  /* 0x0000007300ec7202 */ /* 0x000fe20000000f00 */
[----:B------:R-:W-:Y:S01]  /*1a020*/  IMAD.MOV.U32 R211, RZ, RZ, R112 ;  /* 0x000000ffffd37224 */ /* 0x000fe200078e0070 */
[----:B------:R-:W-:Y:S01]  /*1a030*/  IADD3 R33, R2, 0x91, RZ ;  /* 0x0000009102217810 */ /* 0x000fe20007ffe0ff */
[----:B------:R-:W-:Y:S01]  /*1a040*/  IMAD.MOV.U32 R112, RZ, RZ, R201 ;  /* 0x000000ffff707224 */ /* 0x000fe200078e00c9 */
[----:B------:R-:W-:Y:S01]  /*1a050*/  FSEL R201, R9, -INF , !P5 ;  /* 0xff80000009c97808 */ /* 0x000fe20006800000 */
[----:B------:R-:W-:Y:S01]  /*1a060*/  IMAD.MOV.U32 R225, RZ, RZ, R204 ;  /* 0x000000ffffe17224 */ /* 0x000fe200078e00cc */
[----:B------:R-:W-:Y:S01]  /*1a070*/  FSEL R215, R5, -INF , !P0 ;  /* 0xff80000005d77808 */ /* 0x000fe20004000000 */
[----:B------:R-:W-:Y:S01]  /*1a080*/  FFMA.FTZ R9, R132, R61, R238 ;  /* 0x0000003d84097223 */ /* 0x000fe200000100ee */
[----:B------:R-:W-:Y:S01]  /*1a090*/  FSEL R204, R7, -INF , !P1 ;  /* 0xff80000007cc7808 */ /* 0x000fe20004800000 */
[----:B------:R-:W-:Y:S01]  /*1a0a0*/  I2F R45, R18 ;  /* 0x00000012002d7306 */ /* 0x000fe20000201400 */
[----:B------:R-:W-:Y:S01]  /*1a0b0*/  IMAD.MOV.U32 R241, RZ, RZ, R239 ;  /* 0x000000fffff17224 */ /* 0x000fe200078e00ef */
[----:B------:R-:W-:Y:S01]  /*1a0c0*/  IADD3 R28, R2, 0x98, RZ ;  /* 0x00000098021c7810 */ /* 0x000fe20007ffe0ff */
[----:B------:R1:W5:Y:S01]  /*1a0d0*/  LDL.LU R16, [R1+0x1a0] ;  /* 0x0001a00001107983 */ /* 0x0003620000300800 */
[----:B--2---:R-:W-:Y:S01]  /*1a0e0*/  FMUL.FTZ R10, R68, R4 ;  /* 0x00000004440a7220 */ /* 0x004fe20000410000 */
[----:B------:R-:W-:Y:S01]  /*1a0f0*/  ISETP.GE.AND P1, PT, R42, R6, PT ;  /* 0x000000062a00720c */ /* 0x000fe20003f26270 */
[----:B------:R-:W-:-:S02]  /*1a100*/  FFMA.FTZ R5, R132, R66, R227 ;  /* 0x0000004284057223 */ /* 0x000fc400000100e3 */
[----:B------:R-:W2:Y:S01]  /*1a110*/  I2F R47, R19 ;  /* 0x00000013002f7306 */ /* 0x000ea20000201400 */
[----:B------:R-:W-:Y:S01]  /*1a120*/  IMAD.MOV.U32 R238, RZ, RZ, R225 ;  /* 0x000000ffffee7224 */ /* 0x000fe200078e00e1 */
[----:B------:R-:W-:Y:S01]  /*1a130*/  MOV R212, R88 ;  /* 0x0000005800d47202 */ /* 0x000fe20000000f00 */
[----:B------:R-:W-:Y:S01]  /*1a140*/  IMAD.MOV.U32 R225, RZ, RZ, R211 ;  /* 0x000000ffffe17224 */ /* 0x000fe200078e00d3 */
[-C--:B------:R-:W-:Y:S01]  /*1a150*/  ISETP.GE.AND P4, PT, R31, R8.reuse, PT ;  /* 0x000000081f00720c */ /* 0x080fe20003f86270 */
[C---:B------:R-:W-:Y:S01]  /*1a160*/  FFMA.FTZ R7, R132.reuse, R61, R228 ;  /* 0x0000003d84077223 */ /* 0x040fe200000100e4 */
[----:B------:R-:W-:Y:S01]  /*1a170*/  ISETP.GE.AND P6, PT, R37, R8, PT ;  /* 0x000000082500720c */ /* 0x000fe20003fc6270 */
[----:B------:R1:W5:Y:S01]  /*1a180*/  LDL.LU R17, [R1+0x19c] ;  /* 0x00019c0001117983 */ /* 0x0003620000300800 */
[----:B------:R4:W-:Y:S01]  /*1a190*/  MUFU.TANH R149, R10 ;  /* 0x0000000a00957308 */ /* 0x0009e20000002400 */
[----:B------:R-:W-:Y:S01]  /*1a1a0*/  FSEL R211, R9, -INF , !P2 ;  /* 0xff80000009d37808 */ /* 0x000fe20005000000 */
[C---:B---3--:R-:W-:Y:S01]  /*1a1b0*/  FFMA.FTZ R9, R132.reuse, R46, R210 ;  /* 0x0000002e84097223 */ /* 0x048fe200000100d2 */
[----:B------:R-:W-:Y:S01]  /*1a1c0*/  FSEL R210, R5, -INF , !P1 ;  /* 0xff80000005d27808 */ /* 0x000fe20004800000 */
[----:B------:R-:W-:Y:S01]  /*1a1d0*/  FFMA.FTZ R5, R132, R67, R240 ;  /* 0x0000004384057223 */ /* 0x000fe200000100f0 */
[----:B------:R-:W-:Y:S01]  /*1a1e0*/  FSEL R216, R7, -INF , !P4 ;  /* 0xff80000007d87808 */ /* 0x000fe20006000000 */
[----:B------:R-:W3:Y:S01]  /*1a1f0*/  LDL.LU R250, [R1+0x198] ;  /* 0x0001980001fa7983 */ /* 0x000ee20000300800 */
[----:B----4-:R-:W-:-:S02]  /*1a200*/  FMUL.FTZ R10, R69, R4 ;  /* 0x00000004450a7220 */ /* 0x010fc40000410000 */
[----:B------:R-:W-:Y:S01]  /*1a210*/  IMAD.MOV.U32 R240, RZ, RZ, R214 ;  /* 0x000000fffff07224 */ /* 0x000fe200078e00d6 */
[----:B------:R-:W-:Y:S01]  /*1a220*/  ISETP.GE.AND P5, PT, R29, R8, PT ;  /* 0x000000081d00720c */ /* 0x000fe20003fa6270 */
[----:B------:R4:W-:Y:S01]  /*1a230*/  MUFU.TANH R150, R10 ;  /* 0x0000000a00967308 */ /* 0x0009e20000002400 */
[----:B------:R-:W-:Y:S01]  /*1a240*/  FSEL R214, R5, -INF , !P6 ;  /* 0xff80000005d67808 */ /* 0x000fe20007000000 */
[C---:B------:R-:W-:Y:S01]  /*1a250*/  FFMA.FTZ R7, R132.reuse, R46, R212 ;  /* 0x0000002e84077223 */ /* 0x040fe200000100d4 */
[----:B------:R-:W-:Y:S01]  /*1a260*/  ISETP.GE.AND P4, PT, R37, R6, PT ;  /* 0x000000062500720c */ /* 0x000fe20003f86270 */
[----:B------:R-:W-:Y:S01]  /*1a270*/  FFMA.FTZ R5, R132, R67, R225 ;  /* 0x0000004384057223 */ /* 0x000fe200000100e1 */
[----:B------:R-:W-:Y:S01]  /*1a280*/  MOV R227, R113 ;  /* 0x0000007100e37202 */ /* 0x000fe20000000f00 */
[----:B------:R-:W3:Y:S01]  /*1a290*/  LDL.LU R251, [R1+0x194] ;  /* 0x0001940001fb7983 */ /* 0x000ee20000300800 */
[----:B----4-:R-:W-:Y:S01]  /*1a2a0*/  FMUL.FTZ R10, R70, R4 ;  /* 0x00000004460a7220 */ /* 0x010fe20000410000 */
[----:B------:R-:W4:Y:S01]  /*1a2b0*/  I2F R68, R34 ;  /* 0x0000002200447306 */ /* 0x000f220000201400 */
[----:B------:R-:W-:Y:S01]  /*1a2c0*/  ISETP.GE.AND P3, PT, R29, R6, PT ;  /* 0x000000061d00720c */ /* 0x000fe20003f66270 */
[----:B------:R1:W5:Y:S01]  /*1a2d0*/  LDL.LU R252, [R1+0x190] ;  /* 0x0001900001fc7983 */ /* 0x0003620000300800 */
[----:B------:R-:W-:-:S05]  /*1a2e0*/  FSEL R212, R7, -INF , !P5 ;  /* 0xff80000007d47808 */ /* 0x000fca0006800000 */
[----:B------:R4:W-:Y:S01]  /*1a2f0*/  MUFU.TANH R142, R10 ;  /* 0x0000000a008e7308 */ /* 0x0009e20000002400 */
[----:B------:R-:W-:Y:S01]  /*1a300*/  FSEL R217, R5, -INF , !P4 ;  /* 0xff80000005d97808 */ /* 0x000fe20006000000 */
[CC--:B--2---:R-:W-:Y:S01]  /*1a310*/  FFMA.FTZ R7, R132.reuse, R47.reuse, R112 ;  /* 0x0000002f84077223 */ /* 0x0c4fe20000010070 */
[----:B------:R-:W-:Y:S01]  /*1a320*/  MOV R228, R236 ;  /* 0x000000ec00e47202 */ /* 0x000fe20000000f00 */
[C---:B------:R-:W-:Y:S01]  /*1a330*/  FFMA.FTZ R5, R132.reuse, R76, R227 ;  /* 0x0000004c84057223 */ /* 0x040fe200000100e3 */
[----:B------:R-:W-:Y:S01]  /*1a340*/  ISETP.GE.AND P2, PT, R19, R8, PT ;  /* 0x000000081300720c */ /* 0x000fe20003f46270 */
[----:B------:R1:W5:Y:S01]  /*1a350*/  LDL.LU R249, [R1+0x18c] ;  /* 0x00018c0001f97983 */ /* 0x0003620000300800 */
[----:B----4-:R-:W-:Y:S01]  /*1a360*/  FMUL.FTZ R10, R71, R4 ;  /* 0x00000004470a7220 */ /* 0x010fe20000410000 */
[----:B------:R-:W-:Y:S02]  /*1a370*/  ISETP.GE.AND P1, PT, R35, R8, PT ;  /* 0x000000082300720c */ /* 0x000fe40003f26270 */
[----:B------:R-:W-:Y:S01]  /*1a380*/  MOV R239, R226 ;  /* 0x000000e200ef7202 */ /* 0x000fe20000000f00 */
[----:B------:R2:W-:Y:S01]  /*1a390*/  MUFU.TANH R139, R10 ;  /* 0x0000000a008b7308 */ /* 0x0005e20000002400 */
[----:B------:R-:W-:Y:S01]  /*1a3a0*/  IMAD.MOV.U32 R226, RZ, RZ, R209 ;  /* 0x000000ffffe27224 */ /* 0x000fe200078e00d1 */
[----:B------:R-:W-:Y:S01]  /*1a3b0*/  FSEL R209, R9, -INF , !P3 ;  /* 0xff80000009d17808 */ /* 0x000fe20005800000 */
[----:B------:R-:W-:Y:S01]  /*1a3c0*/  FFMA.FTZ R9, R132, R47, R246 ;  /* 0x0000002f84097223 */ /* 0x000fe200000100f6 */
[----:B------:R-:W-:Y:S01]  /*1a3d0*/  MOV R218, R228 ;  /* 0x000000e400da7202 */ /* 0x000fe20000000f00 */
[----:B------:R1:W5:Y:S01]  /*1a3e0*/  LDL.LU R248, [R1+0x188] ;  /* 0x0001880001f87983 */ /* 0x0003620000300800 */
[----:B------:R-:W-:Y:S01]  /*1a3f0*/  ISETP.GE.AND P0, PT, R19, R6, PT ;  /* 0x000000061300720c */ /* 0x000fe20003f06270 */
[----:B--2---:R-:W-:Y:S01]  /*1a400*/  FMUL.FTZ R10, R72, R4 ;  /* 0x00000004480a7220 */ /* 0x004fe20000410000 */
[----:B------:R-:W-:-:S02]  /*1a410*/  FSEL R228, R7, -INF , !P2 ;  /* 0xff80000007e47808 */ /* 0x000fc40005000000 */
[----:B------:R-:W-:Y:S01]  /*1a420*/  FSEL R227, R5, -INF , !P1 ;  /* 0xff80000005e37808 */ /* 0x000fe20004800000 */
[----:B------:R2:W-:Y:S01]  /*1a430*/  MUFU.TANH R125, R10 ;  /* 0x0000000a007d7308 */ /* 0x0005e20000002400 */
[C---:B------:R-:W-:Y:S01]  /*1a440*/  FFMA.FTZ R5, R132.reuse, R76, R241 ;  /* 0x0000004c84057223 */ /* 0x040fe200000100f1 */
[----:B------:R-:W-:Y:S01]  /*1a450*/  ISETP.GE.AND P5, PT, R35, R6, PT ;  /* 0x000000062300720c */ /* 0x000fe20003fa6270 */
[-C--:B------:R-:W-:Y:S01]  /*1a460*/  FFMA.FTZ R7, R132, R45.reuse, R244 ;  /* 0x0000002d84077223 */ /* 0x080fe200000100f4 */
[-C--:B------:R-:W-:Y:S01]  /*1a470*/  ISETP.GE.AND P3, PT, R18, R8.reuse, PT ;  /* 0x000000081200720c */ /* 0x080fe20003f66270 */
[----:B------:R-:W-:Y:S01]  /*1a480*/  IMAD.MOV.U32 R247, RZ, RZ, R226 ;  /* 0x000000fffff77224 */ /* 0x000fe200078e00e2 */
[----:B------:R-:W-:Y:S01]  /*1a490*/  FSEL R225, R9, -INF , !P0 ;  /* 0xff80000009e17808 */ /* 0x000fe20004000000 */
[----:B------:R-:W-:Y:S01]  /*1a4a0*/  FFMA.FTZ R9, R132, R45, R224 ;  /* 0x0000002d84097223 */ /* 0x000fe200000100e0 */
[----:B------:R4:W1:Y:S01]  /*1a4b0*/  I2F R78, R33 ;  /* 0x00000021004e7306 */ /* 0x0008620000201400 */
[----:B------:R-:W-:Y:S01]  /*1a4c0*/  ISETP.GE.AND P4, PT, R34, R8, PT ;  /* 0x000000082200720c */ /* 0x000fe20003f86270 */
[----:B------:R1:W5:Y:S01]  /*1a4d0*/  LDL.LU R220, [R1+0x184] ;  /* 0x0001840001dc7983 */ /* 0x0003620000300800 */
[----:B--2---:R-:W-:Y:S01]  /*1a4e0*/  FMUL.FTZ R10, R73, R4 ;  /* 0x00000004490a7220 */ /* 0x004fe20000410000 */
[----:B------:R-:W-:-:S04]  /*1a4f0*/  FSEL R224, R5, -INF , !P5 ;  /* 0xff80000005e07808 */ /* 0x000fc80006800000 */
[----:B------:R-:W2:Y:S01]  /*1a500*/  I2F R69, R28 ;  /* 0x0000001c00457306 */ /* 0x000ea20000201400 */
[----:B------:R-:W-:Y:S01]  /*1a510*/  FSEL R226, R7, -INF , !P3 ;  /* 0xff80000007e27808 */ /* 0x000fe20005800000 */
[----:B------:R1:W5:Y:S06]  /*1a520*/  LDL.LU R219, [R1+0x180] ;  /* 0x0001800001db7983 */ /* 0x00036c0000300800 */
[----:B------:R2:W-:Y:S01]  /*1a530*/  MUFU.TANH R124, R10 ;  /* 0x0000000a007c7308 */ /* 0x0005e20000002400 */
[----:B------:R-:W-:Y:S01]  /*1a540*/  ISETP.GE.AND P2, PT, R34, R6, PT ;  /* 0x000000062200720c */ /* 0x000fe20003f46270 */
[----:B------:R-:W-:Y:S01]  /*1a550*/  FFMA.FTZ R5, R132, R68, R242 ;  /* 0x0000004484057223 */ /* 0x000fe200000100f2 */
[----:B------:R-:W-:-:S02]  /*1a560*/  ISETP.GE.AND P5, PT, R33, R8, PT ;  /* 0x000000082100720c */ /* 0x000fc40003fa6270 */
[----:B------:R-:W-:Y:S01]  /*1a570*/  ISETP.GE.AND P3, PT, R33, R6, PT ;  /* 0x000000062100720c */ /* 0x000fe20003f66270 */
[----:B------:R-:W-:Y:S01]  /*1a580*/  FMUL.FTZ R7, R97, R4 ;  /* 0x0000000461077220 */ /* 0x000fe20000410000 */
[----:B----4-:R-:W4:Y:S01]  /*1a590*/  LDSM.16.M88.4 R32, [R183+0x7000] ;  /* 0x00700000b720783b */ /* 0x010f220000000200 */
[----:B------:R-:W-:Y:S02]  /*1a5a0*/  ISETP.GE.AND P6, PT, R18, R6, PT ;  /* 0x000000061200720c */ /* 0x000fe40003fc6270 */
[----:B------:R-:W-:Y:S01]  /*1a5b0*/  MOV R244, R218 ;  /* 0x000000da00f47202 */ /* 0x000fe20000000f00 */
[----:B------:R1:W5:Y:S01]  /*1a5c0*/  LDL.LU R191, [R1+0x17c] ;  /* 0x00017c0001bf7983 */ /* 0x0003620000300800 */
[----:B--2---:R-:W-:Y:S01]  /*1a5d0*/  FMUL.FTZ R10, R74, R4 ;  /* 0x000000044a0a7220 */ /* 0x004fe20000410000 */
[----:B------:R-:W-:Y:S02]  /*1a5e0*/  FSEL R97, R5, -INF , !P4 ;  /* 0xff80000005617808 */ /* 0x000fe40006000000 */
[----:B------:R2:W5:Y:S01]  /*1a5f0*/  LDL.LU R190, [R1+0x178] ;  /* 0x0001780001be7983 */ /* 0x0005620000300800 */
[----:B------:R1:W-:Y:S01]  /*1a600*/  MUFU.TANH R119, R10 ;  /* 0x0000000a00777308 */ /* 0x0003e20000002400 */
[----:B------:R-:W-:Y:S01]  /*1a610*/  FFMA.FTZ R5, R132, R68, R235 ;  /* 0x0000004484057223 */ /* 0x000fe200000100eb */
[----:B------:R-:W-:Y:S01]  /*1a620*/  FSEL R218, R9, -INF , !P6 ;  /* 0xff80000009da7808 */ /* 0x000fe20007000000 */
[----:B------:R2:W5:Y:S01]  /*1a630*/  LDL.LU R189, [R1+0x174] ;  /* 0x0001740001bd7983 */ /* 0x0005620000300800 */
[C---:B------:R-:W-:Y:S01]  /*1a640*/  ISETP.GE.AND P6, PT, R28.reuse, R8, PT ;  /* 0x000000081c00720c */ /* 0x040fe20003fc6270 */
[----:B-1----:R-:W-:Y:S01]  /*1a650*/  FMUL.FTZ R10, R75, R4 ;  /* 0x000000044b0a7220 */ /* 0x002fe20000410000 */
[----:B------:R-:W-:-:S02]  /*1a660*/  ISETP.GE.AND P4, PT, R28, R6, PT ;  /* 0x000000061c00720c */ /* 0x000fc40003f86270 */
[C---:B------:R-:W-:Y:S01]  /*1a670*/  IADD3 R44, R2.reuse, 0x99, RZ ;  /* 0x00000099022c7810 */ /* 0x040fe20007ffe0ff */
[----:B------:R1:W-:Y:S01]  /*1a680*/  MUFU.TANH R117, R10 ;  /* 0x0000000a00757308 */ /* 0x0003e20000002400 */
[----:B------:R-:W-:Y:S01]  /*1a690*/  HMMA.16816.F32 R28, R12, R62, R100 ;  /* 0x0000003e0c1c723c */ /* 0x000fe20000001864 */
[----:B------:R-:W-:Y:S02]  /*1a6a0*/  MOV R236, R114 ;  /* 0x0000007200ec7202 */ /* 0x000fe40000000f00 */
[C---:B------:R-:W-:Y:S02]  /*1a6b0*/  ISETP.GE.AND P1, PT, R11.reuse, R6, PT ;  /* 0x000000060b00720c */ /* 0x040fe40003f26270 */
[C---:B------:R-:W-:Y:S02]  /*1a6c0*/  IADD3 R40, R2.reuse, 0xa1, RZ ;  /* 0x000000a102287810 */ /* 0x040fe40007ffe0ff */
[----:B------:R-:W-:Y:S02]  /*1a6d0*/  IADD3 R39, R2, 0xa8, RZ ;  /* 0x000000a802277810 */ /* 0x000fe40007ffe0ff */
[----:B------:R-:W-:Y:S01]  /*1a6e0*/  ISETP.GE.AND P0, PT, R11, R8, PT ;  /* 0x000000080b00720c */ /* 0x000fe20003f06270 */
[----:B------:R-:W-:Y:S01]  /*1a6f0*/  FFMA.FTZ R9, R132, R78, R232 ;  /* 0x0000004e84097223 */ /* 0x000fe200000100e8 */
[----:B------:R2:W5:Y:S01]  /*1a700*/  LDL.LU R172, [R1+0x170] ;  /* 0x0001700001ac7983 */ /* 0x0005620000300800 */
[----:B-1----:R-:W-:Y:S01]  /*1a710*/  FMUL.FTZ R10, R84, R4 ;  /* 0x00000004540a7220 */ /* 0x002fe20000410000 */
[----:B------:R-:W-:Y:S01]  /*1a720*/  FSEL R100, R5, -INF , !P2 ;  /* 0xff80000005647808 */ /* 0x000fe20005000000 */
[----:B------:R-:W1:Y:S01]  /*1a730*/  I2F R79, R44 ;  /* 0x0000002c004f7306 */ /* 0x000e620000201400 */
[C---:B------:R-:W-:Y:S01]  /*1a740*/  FFMA.FTZ R5, R132.reuse, R77, R234 ;  /* 0x0000004d84057223 */ /* 0x040fe200000100ea */
[----:B------:R2:W5:Y:S06]  /*1a750*/  LDL.LU R135, [R1+0x16c] ;  /* 0x00016c0001877983 */ /* 0x00056c0000300800 */
[----:B------:R1:W-:Y:S01]  /*1a760*/  MUFU.TANH R115, R10 ;  /* 0x0000000a00737308 */ /* 0x0003e20000002400 */
[----:B------:R-:W-:Y:S01]  /*1a770*/  FSEL R102, R5, -INF , !P1 ;  /* 0xff80000005667808 */ /* 0x000fe20004800000 */
[----:B------:R-:W-:-:S06]  /*1a780*/  FFMA.FTZ R5, R132, R69, R231 ;  /* 0x0000004584057223 */ /* 0x000fcc00000100e7 */
[----:B------:R-:W2:Y:S08]  /*1a790*/  I2F R80, R40 ;  /* 0x0000002800507306 */ /* 0x000eb00000201400 */
[----:B------:R-:W2:Y:S01]  /*1a7a0*/  I2F R71, R39 ;  /* 0x0000002700477306 */ /* 0x000ea20000201400 */
[----:B-1----:R-:W-:Y:S01]  /*1a7b0*/  FMUL.FTZ R10, R85, R4 ;  /* 0x00000004550a7220 */ /* 0x002fe20000410000 */
[----:B------:R-:W-:Y:S01]  /*1a7c0*/  ISETP.GE.AND P2, PT, R44, R8, PT ;  /* 0x000000082c00720c */ /* 0x000fe20003f46270 */
[----:B------:R1:W5:Y:S01]  /*1a7d0*/  LDL.LU R134, [R1+0x168] ;  /* 0x0001680001867983 */ /* 0x0003620000300800 */
[----:B------:R-:W-:-:S04]  /*1a7e0*/  FSEL R231, R5, -INF , !P6 ;  /* 0xff80000005e77808 */ /* 0x000fc80007000000 */
[----:B------:R2:W-:Y:S01]  /*1a7f0*/  MUFU.TANH R114, R10 ;  /* 0x0000000a00727308 */ /* 0x0005e20000002400 */
[----:B------:R-:W-:Y:S01]  /*1a800*/  FFMA.FTZ R5, R132, R69, R223 ;  /* 0x0000004584057223 */ /* 0x000fe200000100df */
[----:B------:R-:W-:Y:S01]  /*1a810*/  IADD3 R41, R2, 0xa0, RZ ;  /* 0x000000a002297810 */ /* 0x000fe20007ffe0ff */
[----:B------:R1:W5:Y:S01]  /*1a820*/  LDL.LU R118, [R1+0x164] ;  /* 0x0001640001767983 */ /* 0x0003620000300800 */
[----:B--2---:R-:W-:-:S04]  /*1a830*/  FMUL.FTZ R10, R86, R4 ;  /* 0x00000004560a7220 */ /* 0x004fc80000410000 */
[----:B------:R2:W-:Y:S02]  /*1a840*/  MUFU.TANH R113, R10 ;  /* 0x0000000a00717308 */ /* 0x0005e40000002400 */
[----:B--2---:R-:W-:-:S06]  /*1a850*/  FMUL.FTZ R10, R87, R4 ;  /* 0x00000004570a7220 */ /* 0x004fcc0000410000 */
[----:B------:R2:W-:Y:S08]  /*1a860*/  MUFU.TANH R87, R7 ;  /* 0x0000000700577308 */ /* 0x0005f00000002400 */
[----:B------:R1:W-:Y:S01]  /*1a870*/  MUFU.TANH R112, R10 ;  /* 0x0000000a00707308 */ /* 0x0003e20000002400 */
[----:B--2---:R-:W-:Y:S02]  /*1a880*/  FFMA.FTZ R7, R132, R77, R233 ;  /* 0x0000004d84077223 */ /* 0x004fe400000100e9 */
[----:B-1----:R-:W-:-:S03]  /*1a890*/  FMUL.FTZ R10, R96, R4 ;  /* 0x00000004600a7220 */ /* 0x002fc60000410000 */
[----:B------:R-:W-:Y:S01]  /*1a8a0*/  FSEL R233, R7, -INF , !P0 ;  /* 0xff80000007e97808 */ /* 0x000fe20004000000 */
[----:B------:R-:W-:Y:S01]  /*1a8b0*/  FFMA.FTZ R7, R132, R78, R237 ;  /* 0x0000004e84077223 */ /* 0x000fe200000100ed */
[----:B------:R1:W-:Y:S01]  /*1a8c0*/  MUFU.TANH R96, R10 ;  /* 0x0000000a00607308 */ /* 0x0003e20000002400 */
[----:B------:R-:W-:-:S03]  /*1a8d0*/  ISETP.GE.AND P0, PT, R44, R6, PT ;  /* 0x000000062c00720c */ /* 0x000fc60003f06270 */
[----:B------:R-:W-:Y:S01]  /*1a8e0*/  FSEL R232, R7, -INF , !P5 ;  /* 0xff80000007e87808 */ /* 0x000fe20006800000 */
[----:B------:R-:W-:Y:S01]  /*1a8f0*/  FMUL.FTZ R7, R99, R4 ;  /* 0x0000000463077220 */ /* 0x000fe20000410000 */
[----:B------:R-:W-:Y:S01]  /*1a900*/  ISETP.GE.AND P6, PT, R40, R6, PT ;  /* 0x000000062800720c */ /* 0x000fe20003fc6270 */
[----:B-1----:R-:W-:Y:S01]  /*1a910*/  FMUL.FTZ R10, R98, R4 ;  /* 0x00000004620a7220 */ /* 0x002fe20000410000 */
[----:B------:R-:W-:Y:S01]  /*1a920*/  FSEL R98, R5, -INF , !P4 ;  /* 0xff80000005627808 */ /* 0x000fe20006000000 */
[----:B------:R-:W-:-:S05]  /*1a930*/  FFMA.FTZ R5, R132, R79, R229 ;  /* 0x0000004f84057223 */ /* 0x000fca00000100e5 */
[----:B------:R-:W-:Y:S01]  /*1a940*/  FSEL R99, R5, -INF , !P0 ;  /* 0xff80000005637808 */ /* 0x000fe20004000000 */
[----:B------:R-:W-:Y:S01]  /*1a950*/  FFMA.FTZ R5, R132, R80, R182 ;  /* 0x0000005084057223 */ /* 0x000fe200000100b6 */
[----:B----4-:R-:W-:Y:S01]  /*1a960*/  HMMA.16816.F32 R44, R12, R32, R108 ;  /* 0x000000200c2c723c */ /* 0x010fe2000000186c */
[----:B------:R1:W-:Y:S01]  /*1a970*/  MUFU.TANH R78, R10 ;  /* 0x0000000a004e7308 */ /* 0x0003e20000002400 */
[C---:B------:R-:W-:Y:S02]  /*1a980*/  IADD3 R51, R2.reuse, 0xa9, RZ ;  /* 0x000000a902337810 */ /* 0x040fe40007ffe0ff */
[C---:B------:R-:W-:Y:S02]  /*1a990*/  IADD3 R48, R2.reuse, 0xb0, RZ ;  /* 0x000000b002307810 */ /* 0x040fe40007ffe0ff */
[----:B------:R-:W-:Y:S02]  /*1a9a0*/  IADD3 R49, R2, 0xb1, RZ ;  /* 0x000000b102317810 */ /* 0x000fe40007ffe0ff */
[----:B------:R-:W-:Y:S01]  /*1a9b0*/  FSEL R109, R5, -INF , !P6 ;  /* 0xff800000056d7808 */ /* 0x000fe20007000000 */
[----:B------:R-:W-:Y:S01]  /*1a9c0*/  FFMA.FTZ R5, R132, R71, R181 ;  /* 0x0000004784057223 */ /* 0x000fe200000100b5 */
        /* <DEDUP_REMOVED lines=17> */
[C---:B-1----:R-:W-:Y:S02]  /*1aae0*/  IADD3 R10, R2.reuse, 0xf9, RZ ;  /* 0x000000f9020a7810 */ /* 0x042fe40007ffe0ff */
[----:B------:R-:W-:Y:S01]  /*1aaf0*/  ISETP.GE.AND P6, PT, R2, R8, PT ;  /* 0x000000080200720c */ /* 0x000fe20003fc6270 */
[----:B------:R-:W-:-:S02]  /*1ab00*/  FFMA.FTZ R2, R132, R71, R171 ;  /* 0x0000004784027223 */ /* 0x000fc400000100ab */
[----:B------:R-:W2:Y:S01]  /*1ab10*/  LDL R71, [R1+0x154] ;  /* 0x0001540001477983 */ /* 0x000ea20000100800 */
[----:B------:R1:W-:Y:S01]  /*1ab20*/  MUFU.TANH R86, R7 ;  /* 0x0000000700567308 */ /* 0x0003e20000002400 */
[----:B------:R-:W-:-:S07]  /*1ab30*/  ISETP.GE.AND P4, PT, R39, R8, PT ;  /* 0x000000082700720c */ /* 0x000fce0003f86270 */
[----:B------:R-:W4:Y:S01]  /*1ab40*/  I2F R70, R41 ;  /* 0x0000002900467306 */ /* 0x000f220000201400 */
[----:B-1----:R-:W-:-:S05]  /*1ab50*/  FFMA.FTZ R7, R132, R79, R230 ;  /* 0x0000004f84077223 */ /* 0x002fca00000100e6 */
[----:B------:R-:W-:Y:S02]  /*1ab60*/  FSEL R103, R7, -INF , !P2 ;  /* 0xff80000007677808 */ /* 0x000fe40005000000 */
[----:B------:R-:W-:Y:S02]  /*1ab70*/  ISETP.GE.AND P2, PT, R39, R6, PT ;  /* 0x000000062700720c */ /* 0x000fe40003f46270 */
[----:B------:R-:W1:Y:S01]  /*1ab80*/  LDSM.16.M88.4 R36, [R138+0x7800] ;  /* 0x007800008a24783b */ /* 0x000e620000000200 */
[----:B------:R-:W-:Y:S01]  /*1ab90*/  IMAD.MOV.U32 R245, RZ, RZ, R240 ;  /* 0x000000fffff57224 */ /* 0x000fe200078e00f0 */
[----:B------:R-:W-:Y:S01]  /*1aba0*/  MOV R246, R239 ;  /* 0x000000ef00f67202 */ /* 0x000fe20000000f00 */
[----:B----4-:R-:W-:Y:S01]  /*1abb0*/  FFMA.FTZ R7, R132, R70, R222 ;  /* 0x0000004684077223 */ /* 0x010fe200000100de */
[----:B------:R-:W-:Y:S02]  /*1abc0*/  ISETP.GE.AND P1, PT, R41, R8, PT ;  /* 0x000000082900720c */ /* 0x000fe40003f26270 */
[----:B------:R-:W-:-:S03]  /*1abd0*/  FSEL R101, R9, -INF , !P3 ;  /* 0xff80000009657808 */ /* 0x000fc60005800000 */
[----:B------:R-:W-:Y:S01]  /*1abe0*/  HMMA.16816.F32 R24, R24, R82, R244 ;  /* 0x000000521818723c */ /* 0x000fe200000018f4 */
[----:B------:R-:W-:Y:S01]  /*1abf0*/  FMUL.FTZ R9, R28, R4 ;  /* 0x000000041c097220 */ /* 0x000fe20000410000 */
[----:B------:R-:W-:Y:S01]  /*1ac00*/  FSEL R222, R7, -INF , !P1 ;  /* 0xff80000007de7808 */ /* 0x000fe20004800000 */
[----:B------:R-:W-:Y:S01]  /*1ac10*/  FFMA.FTZ R7, R132, R80, R221 ;  /* 0x0000005084077223 */ /* 0x000fe200000100dd */
[----:B------:R-:W-:Y:S02]  /*1ac20*/  ISETP.GE.AND P5, PT, R41, R6, PT ;  /* 0x000000062900720c */ /* 0x000fe40003fa6270 */
[----:B------:R-:W-:Y:S02]  /*1ac30*/  ISETP.GE.AND P3, PT, R40, R8, PT ;  /* 0x000000082800720c */ /* 0x000fe40003f66270 */
[----:B------:R-:W4:Y:S01]  /*1ac40*/  LDSM.16.M88.4 R40, [R183+0x7800] ;  /* 0x00780000b728783b */ /* 0x000f220000000200 */
[----:B------:R3:W-:Y:S08]  /*1ac50*/  MUFU.TANH R77, R9 ;  /* 0x00000009004d7308 */ /* 0x0007f00000002400 */
[----:B------:R-:W1:Y:S08]  /*1ac60*/  I2F R72, R51 ;  /* 0x0000003300487306 */ /* 0x000e700000201400 */
[----:B------:R-:W1:Y:S01]  /*1ac70*/  I2F R73, R48 ;  /* 0x0000003000497306 */ /* 0x000e620000201400 */
[----:B---3--:R-:W-:Y:S01]  /*1ac80*/  FFMA.FTZ R9, R132, R70, R213 ;  /* 0x0000004684097223 */ /* 0x008fe200000100d5 */
[----:B------:R-:W-:Y:S01]  /*1ac90*/  FSEL R213, R7, -INF , !P3 ;  /* 0xff80000007d57808 */ /* 0x000fe20005800000 */
[----:B------:R-:W-:-:S05]  /*1aca0*/  FMUL.FTZ R7, R29, R4 ;  /* 0x000000041d077220 */ /* 0x000fca0000410000 */
[----:B------:R-:W-:Y:S01]  /*1acb0*/  I2F R74, R50 ;  /* 0x00000032004a7306 */ /* 0x000fe20000201400 */
[----:B------:R-:W-:Y:S01]  /*1acc0*/  HMMA.16816.F32 R32, R12, R34, R120 ;  /* 0x000000220c20723c */ /* 0x000fe20000001878 */
[----:B------:R-:W-:Y:S01]  /*1acd0*/  FSEL R111, R5, -INF , !P4 ;  /* 0xff800000056f7808 */ /* 0x000fe20006000000 */
[----:B------:R-:W-:-:S05]  /*1ace0*/  FMUL.FTZ R46, R46, R4 ;  /* 0x000000042e2e7220 */ /* 0x000fca0000410000 */
[----:B------:R-:W3:Y:S01]  /*1acf0*/  I2F R90, R49 ;  /* 0x00000031005a7306 */ /* 0x000ee20000201400 */
[----:B------:R-:W-:Y:S01]  /*1ad00*/  FSEL R108, R2, -INF , !P2 ;  /* 0xff800000026c7808 */ /* 0x000fe20005000000 */
[----:B------:R-:W-:Y:S01]  /*1ad10*/  FMUL.FTZ R45, R45, R4 ;  /* 0x000000042d2d7220 */ /* 0x000fe20000410000 */
[----:B------:R-:W-:Y:S01]  /*1ad20*/  ISETP.GE.AND P0, PT, R51, R8, PT ;  /* 0x000000083300720c */ /* 0x000fe20003f06270 */
[----:B------:R-:W-:-:S04]  /*1ad30*/  FMUL.FTZ R47, R47, R4 ;  /* 0x000000042f2f7220 */ /* 0x000fc80000410000 */
[----:B------:R-:W-:Y:S01]  /*1ad40*/  I2F R88, R54 ;  /* 0x0000003600587306 */ /* 0x000fe20000201400 */
[----:B------:R-:W-:Y:S01]  /*1ad50*/  ISETP.GE.AND P1, PT, R51, R6, PT ;  /* 0x000000063300720c */ /* 0x000fe20003f26270 */
[----:B------:R-:W-:-:S06]  /*1ad60*/  DEPBAR.LE SB0, 0x0 ;  /* 0x000080000000791a */ /* 0x000fcc0000000000 */
[----:B------:R1:W-:Y:S02]  /*1ad70*/  MUFU.TANH R70, R7 ;  /* 0x0000000700467308 */ /* 0x0003e40000002400 */
[----:B-1----:R-:W-:-:S06]  /*1ad80*/  FMUL.FTZ R7, R30, R4 ;  /* 0x000000041e077220 */ /* 0x002fcc0000410000 */
[----:B------:R1:W-:Y:S01]  /*1ad90*/  MUFU.TANH R69, R7 ;  /* 0x0000000700457308 */ /* 0x0003e20000002400 */
[C---:B------:R-:W-:Y:S02]  /*1ada0*/  FFMA.FTZ R5, R132.reuse, R72, R180 ;  /* 0x0000004884057223 */ /* 0x040fe400000100b4 */
[----:B-1----:R-:W-:Y:S02]  /*1adb0*/  FMUL.FTZ R7, R31, R4 ;  /* 0x000000041f077220 */ /* 0x002fe40000410000 */
[C---:B------:R-:W-:Y:S08]  /*1adc0*/  HMMA.16816.F32 R28, R20.reuse, R36, R104 ;  /* 0x00000024141c723c */ /* 0x040ff00000001868 */
[----:B------:R-:W-:Y:S01]  /*1add0*/  HMMA.16816.F32 R20, R20, R38, R24 ;  /* 0x000000261414723c */ /* 0x000fe20000001818 */
[----:B------:R-:W1:Y:S01]  /*1ade0*/  I2F R93, R52 ;  /* 0x00000034005d7306 */ /* 0x000e620000201400 */
[C---:B------:R-:W-:Y:S01]  /*1adf0*/  ISETP.GE.AND P4, PT, R49.reuse, R8, PT ;  /* 0x000000083100720c */ /* 0x040fe20003f86270 */
[----:B------:R-:W-:Y:S01]  /*1ae00*/  FFMA.FTZ R2, R132, R72, R151 ;  /* 0x0000004884027223 */ /* 0x000fe20000010097 */
[----:B------:R-:W-:-:S02]  /*1ae10*/  ISETP.GE.AND P2, PT, R49, R6, PT ;  /* 0x000000063100720c */ /* 0x000fc40003f46270 */
[----:B------:R-:W-:-:S03]  /*1ae20*/  FSEL R80, R5, -INF , !P0 ;  /* 0xff80000005507808 */ /* 0x000fc60004000000 */
[----:B------:R1:W-:Y:S01]  /*1ae30*/  MUFU.TANH R49, R7 ;  /* 0x0000000700317308 */ /* 0x0003e20000002400 */
[----:B------:R-:W-:Y:S01]  /*1ae40*/  FSEL R110, R9, -INF , !P5 ;  /* 0xff800000096e7808 */ /* 0x000fe20006800000 */
[-C--:B------:R-:W-:Y:S01]  /*1ae50*/  FFMA.FTZ R5, R132, R73.reuse, R153 ;  /* 0x0000004984057223 */ /* 0x080fe20000010099 */
[----:B------:R-:W-:Y:S01]  /*1ae60*/  FSEL R82, R2, -INF , !P1 ;  /* 0xff80000002527808 */ /* 0x000fe20004800000 */
[----:B------:R-:W-:Y:S01]  /*1ae70*/  FFMA.FTZ R2, R132, R73, R148 ;  /* 0x0000004984027223 */ /* 0x000fe20000010094 */
[----:B------:R-:W-:-:S03]  /*1ae80*/  ISETP.GE.AND P5, PT, R48, R8, PT ;  /* 0x000000083000720c */ /* 0x000fc60003fa6270 */
[----:B------:R-:W4:Y:S01]  /*1ae90*/  I2F R89, R56 ;  /* 0x0000003800597306 */ /* 0x000f220000201400 */
[----:B------:R-:W-:Y:S01]  /*1aea0*/  ISETP.GE.AND P3, PT, R48, R6, PT ;  /* 0x000000063000720c */ /* 0x000fe20003f66270 */
[----:B---3--:R-:W-:Y:S02]  /*1aeb0*/  FFMA.FTZ R9, R132, R90, R162 ;  /* 0x0000005a84097223 */ /* 0x008fe400000100a2 */
[----:B-1----:R-:W-:-:S04]  /*1aec0*/  FMUL.FTZ R7, R44, R4 ;  /* 0x000000042c077220 */ /* 0x002fc80000410000 */
[----:B------:R-:W1:Y:S01]  /*1aed0*/  I2F R95, R53 ;  /* 0x00000035005f7306 */ /* 0x000e620000201400 */
[----:B------:R-:W-:Y:S01]  /*1aee0*/  ISETP.GE.AND P0, PT, R50, R8, PT ;  /* 0x000000083200720c */ /* 0x000fe20003f06270 */
[----:B----4-:R-:W-:Y:S01]  /*1aef0*/  HMMA.16816.F32 R24, R12, R40, R28 ;  /* 0x000000280c18723c */ /* 0x010fe2000000181c */
[----:B------:R-:W-:-:S05]  /*1af00*/  FSEL R148, R5, -INF , !P5 ;  /* 0xff80000005947808 */ /* 0x000fca0006800000 */
[----:B------:R3:W-:Y:S01]  /*1af10*/  MUFU.TANH R36, R7 ;  /* 0x0000000700247308 */ /* 0x0007e20000002400 */
[----:B------:R-:W-:Y:S01]  /*1af20*/  FSEL R107, R2, -INF , !P3 ;  /* 0xff800000026b7808 */ /* 0x000fe20005800000 */
[C---:B------:R-:W-:Y:S01]  /*1af30*/  FFMA.FTZ R5, R132.reuse, R90, R152 ;  /* 0x0000005a84057223 */ /* 0x040fe20000010098 */
[----:B------:R-:W-:Y:S01]  /*1af40*/  HMMA.16816.F32 R12, R12, R42, R20 ;  /* 0x0000002a0c0c723c */ /* 0x000fe20000001814 */
[----:B------:R-:W-:-:S04]  /*1af50*/  FFMA.FTZ R2, R132, R74, R142 ;  /* 0x0000004a84027223 */ /* 0x000fc8000001008e */
[----:B------:R-:W4:Y:S01]  /*1af60*/  I2F R81, R59 ;  /* 0x0000003b00517306 */ /* 0x000f220000201400 */
[----:B------:R-:W-:Y:S01]  /*1af70*/  ISETP.GE.AND P1, PT, R50, R6, PT ;  /* 0x000000063200720c */ /* 0x000fe20003f26270 */
[----:B---3--:R-:W-:-:S06]  /*1af80*/  FFMA.FTZ R7, R132, R74, R149 ;  /* 0x0000004a84077223 */ /* 0x008fcc0000010095 */
[----:B------:R-:W3:Y:S01]  /*1af90*/  I2F R91, R55 ;  /* 0x00000037005b7306 */ /* 0x000ee20000201400 */
[----:B------:R-:W-:Y:S01]  /*1afa0*/  FSEL R120, R9, -INF , !P4 ;  /* 0xff80000009787808 */ /* 0x000fe20006000000 */
[C---:B------:R-:W-:Y:S01]  /*1afb0*/  FFMA.FTZ R9, R132.reuse, R93, R150 ;  /* 0x0000005d84097223 */ /* 0x040fe20000010096 */
[----:B------:R-:W-:Y:S01]  /*1afc0*/  FSEL R106, R7, -INF , !P0 ;  /* 0xff800000076a7808 */ /* 0x000fe20004000000 */
[----:B------:R-:W-:Y:S01]  /*1afd0*/  FFMA.FTZ R7, R132, R88, R125 ;  /* 0x0000005884077223 */ /* 0x000fe2000001007d */
[----:B------:R-:W-:-:S03]  /*1afe0*/  ISETP.GE.AND P4, PT, R54, R8, PT ;  /* 0x000000083600720c */ /* 0x000fc60003f86270 */
[----:B------:R-:W3:Y:S01]  /*1aff0*/  I2F R84, R64 ;  /* 0x0000004000547306 */ /* 0x000ee20000201400 */
[----:B------:R-:W-:Y:S02]  /*1b000*/  ISETP.GE.AND P5, PT, R52, R8, PT ;  /* 0x000000083400720c */ /* 0x000fe40003fa6270 */
[----:B------:R-:W-:Y:S01]  /*1b010*/  FSEL R104, R5, -INF , !P2 ;  /* 0xff80000005687808 */ /* 0x000fe20005000000 */
[----:B------:R-:W-:Y:S01]  /*1b020*/  FFMA.FTZ R5, R132, R93, R139 ;  /* 0x0000005d84057223 */ /* 0x000fe2000001008b */
[----:B------:R-:W-:Y:S01]  /*1b030*/  FSEL R105, R2, -INF , !P1 ;  /* 0xff80000002697808 */ /* 0x000fe20004800000 */
[----:B------:R-:W-:Y:S02]  /*1b040*/  FFMA.FTZ R2, R132, R88, R119 ;  /* 0x0000005884027223 */ /* 0x000fe40000010077 */
[----:B------:R-:W3:Y:S01]  /*1b050*/  I2F R94, R19 ;  /* 0x00000013005e7306 */ /* 0x000ee20000201400 */
[----:B------:R-:W-:Y:S02]  /*1b060*/  ISETP.GE.AND P3, PT, R52, R6, PT ;  /* 0x000000063400720c */ /* 0x000fe40003f66270 */
[----:B------:R-:W-:Y:S01]  /*1b070*/  FSEL R122, R7, -INF , !P4 ;  /* 0xff800000077a7808 */ /* 0x000fe20006000000 */
[C---:B------:R-:W-:Y:S01]  /*1b080*/  FFMA.FTZ R7, R132.reuse, R89, R115 ;  /* 0x0000005984077223 */ /* 0x040fe20000010073 */
[----:B------:R-:W-:Y:S01]  /*1b090*/  FSEL R88, R9, -INF , !P5 ;  /* 0xff80000009587808 */ /* 0x000fe20006800000 */
[----:B-1----:R-:W-:Y:S01]  /*1b0a0*/  FFMA.FTZ R9, R132, R95, R124 ;  /* 0x0000005f84097223 */ /* 0x002fe2000001007c */
[----:B------:R-:W-:Y:S01]  /*1b0b0*/  ISETP.GE.AND P5, PT, R56, R8, PT ;  /* 0x000000083800720c */ /* 0x000fe20003fa6270 */
[----:B------:R-:W1:Y:S01]  /*1b0c0*/  I2F R75, R66 ;  /* 0x00000042004b7306 */ /* 0x000e620000201400 */
[----:B------:R-:W-:Y:S01]  /*1b0d0*/  ISETP.GE.AND P2, PT, R54, R6, PT ;  /* 0x000000063600720c */ /* 0x000fe20003f46270 */
[----:B------:R-:W-:Y:S01]  /*1b0e0*/  FMUL.FTZ R32, R32, R4 ;  /* 0x0000000420207220 */ /* 0x000fe20000410000 */
[----:B------:R-:W-:-:S02]  /*1b0f0*/  ISETP.GE.AND P0, PT, R53, R8, PT ;  /* 0x000000083500720c */ /* 0x000fc40003f06270 */
[----:B------:R-:W-:Y:S01]  /*1b100*/  FSEL R90, R5, -INF , !P3 ;  /* 0xff800000055a7808 */ /* 0x000fe20005800000 */
[C---:B------:R-:W-:Y:S02]  /*1b110*/  FFMA.FTZ R5, R132.reuse, R95, R117 ;  /* 0x0000005f84057223 */ /* 0x040fe40000010075 */
[----:B------:R-:W1:Y:S01]  /*1b120*/  I2F R85, R58 ;  /* 0x0000003a00557306 */ /* 0x000e620000201400 */
[----:B------:R-:W-:Y:S01]  /*1b130*/  FSEL R117, R7, -INF , !P5 ;  /* 0xff80000007757808 */ /* 0x000fe20006800000 */
[----:B----4-:R-:W-:Y:S01]  /*1b140*/  FFMA.FTZ R7, R132, R81, R96 ;  /* 0x0000005184077223 */ /* 0x010fe20000010060 */
[----:B------:R-:W-:Y:S02]  /*1b150*/  ISETP.GE.AND P1, PT, R53, R6, PT ;  /* 0x000000063500720c */ /* 0x000fe40003f26270 */
[----:B------:R-:W-:Y:S01]  /*1b160*/  FSEL R119, R2, -INF , !P2 ;  /* 0xff80000002777808 */ /* 0x000fe20005000000 */
[C---:B------:R-:W-:Y:S01]  /*1b170*/  FFMA.FTZ R2, R132.reuse, R89, R113 ;  /* 0x0000005984027223 */ /* 0x040fe20000010071 */
[----:B------:R-:W-:Y:S01]  /*1b180*/  FSEL R95, R9, -INF , !P0 ;  /* 0xff800000095f7808 */ /* 0x000fe20004000000 */
[----:B---3--:R-:W-:Y:S01]  /*1b190*/  FFMA.FTZ R9, R132, R91, R114 ;  /* 0x0000005b84097223 */ /* 0x008fe20000010072 */
[----:B------:R-:W-:Y:S01]  /*1b1a0*/  ISETP.GE.AND P0, PT, R59, R8, PT ;  /* 0x000000083b00720c */ /* 0x000fe20003f06270 */
[----:B------:R-:W-:Y:S01]  /*1b1b0*/  I2F R67, R60 ;  /* 0x0000003c00437306 */ /* 0x000fe20000201400 */
[----:B------:R-:W-:Y:S01]  /*1b1c0*/  ISETP.GE.AND P3, PT, R56, R6, PT ;  /* 0x000000063800720c */ /* 0x000fe20003f66270 */
[----:B------:R-:W-:Y:S01]  /*1b1d0*/  FMUL.FTZ R33, R33, R4 ;  /* 0x0000000421217220 */ /* 0x000fe20000410000 */
[----:B------:R-:W-:Y:S01]  /*1b1e0*/  ISETP.GE.AND P4, PT, R55, R8, PT ;  /* 0x000000083700720c */ /* 0x000fe20003f86270 */
[----:B------:R-:W-:Y:S01]  /*1b1f0*/  FMUL.FTZ R34, R34, R4 ;  /* 0x0000000422227220 */ /* 0x000fe20000410000 */
[----:B------:R-:W-:-:S03]  /*1b200*/  FSEL R89, R5, -INF , !P1 ;  /* 0xff80000005597808 */ /* 0x000fc60004800000 */
[----:B------:R-:W3:Y:S01]  /*1b210*/  MUFU.TANH R32, R32 ;  /* 0x0000002000207308 */ /* 0x000ee20000002400 */
[C---:B------:R-:W-:Y:S01]  /*1b220*/  FFMA.FTZ R5, R132.reuse, R91, R112 ;  /* 0x0000005b84057223 */ /* 0x040fe20000010070 */
[----:B------:R-:W-:Y:S01]  /*1b230*/  FSEL R150, R7, -INF , !P0 ;  /* 0xff80000007967808 */ /* 0x000fe20004000000 */
[----:B------:R-:W-:Y:S01]  /*1b240*/  FFMA.FTZ R7, R132, R84, R77 ;  /* 0x0000005484077223 */ /* 0x000fe2000001004d */
[----:B------:R-:W-:-:S04]  /*1b250*/  ISETP.GE.AND P2, PT, R55, R6, PT ;  /* 0x000000063700720c */ /* 0x000fc80003f46270 */
[----:B------:R-:W4:Y:S01]  /*1b260*/  MUFU.TANH R46, R46 ;  /* 0x0000002e002e7308 */ /* 0x000f220000002400 */
[----:B------:R-:W-:Y:S01]  /*1b270*/  FSEL R93, R2, -INF , !P3 ;  /* 0xff800000025d7808 */ /* 0x000fe20005800000 */
[C---:B------:R-:W-:Y:S01]  /*1b280*/  FFMA.FTZ R2, R132.reuse, R81, R78 ;  /* 0x0000005184027223 */ /* 0x040fe2000001004e */
[----:B------:R-:W-:Y:S01]  /*1b290*/  FSEL R91, R9, -INF , !P4 ;  /* 0xff800000095b7808 */ /* 0x000fe20006000000 */
[----:B------:R-:W-:Y:S01]  /*1b2a0*/  FFMA.FTZ R9, R132, R94, R87 ;  /* 0x0000005e84097223 */ /* 0x000fe20000010057 */
[----:B------:R-:W-:Y:S01]  /*1b2b0*/  ISETP.GE.AND P4, PT, R64, R8, PT ;  /* 0x000000084000720c */ /* 0x000fe20003f86270 */
[----:B------:R-:W-:Y:S01]  /*1b2c0*/  FMUL.FTZ R27, R27, R4 ;  /* 0x000000041b1b7220 */ /* 0x000fe20000410000 */
[----:B------:R-:W-:Y:S01]  /*1b2d0*/  ISETP.GE.AND P1, PT, R59, R6, PT ;  /* 0x000000063b00720c */ /* 0x000fe20003f26270 */
[----:B------:R-:W-:Y:S01]  /*1b2e0*/  I2F R68, R57 ;  /* 0x0000003900447306 */ /* 0x000fe20000201400 */
[----:B------:R-:W-:Y:S01]  /*1b2f0*/  ISETP.GE.AND P5, PT, R19, R8, PT ;  /* 0x000000081300720c */ /* 0x000fe20003fa6270 */
[----:B------:R-:W-:Y:S01]  /*1b300*/  FMUL.FTZ R12, R12, R4 ;  /* 0x000000040c0c7220 */ /* 0x000fe20000410000 */
[----:B------:R-:W-:Y:S01]  /*1b310*/  FSEL R121, R5, -INF , !P2 ;  /* 0xff80000005797808 */ /* 0x000fe20005000000 */
[----:B------:R-:W-:Y:S01]  /*1b320*/  FFMA.FTZ R5, R132, R94, R86 ;  /* 0x0000005e84057223 */ /* 0x000fe20000010056 */
[----:B------:R-:W-:-:S03]  /*1b330*/  FSEL R149, R7, -INF , !P4 ;  /* 0xff80000007957808 */ /* 0x000fc60006000000 */
[----:B------:R-:W2:Y:S01]  /*1b340*/  MUFU.TANH R33, R33 ;  /* 0x0000002100217308 */ /* 0x000ea20000002400 */
[----:B------:R-:W-:Y:S01]  /*1b350*/  ISETP.GE.AND P3, PT, R19, R6, PT ;  /* 0x000000061300720c */ /* 0x000fe20003f66270 */
[----:B-1----:R-:W-:Y:S01]  /*1b360*/  FFMA.FTZ R7, R132, R75, R36 ;  /* 0x0000004b84077223 */ /* 0x002fe20000010024 */
[----:B------:R-:W-:Y:S01]  /*1b370*/  FSEL R123, R2, -INF , !P1 ;  /* 0xff800000027b7808 */ /* 0x000fe20004800000 */
[----:B------:R-:W-:Y:S01]  /*1b380*/  FFMA.FTZ R2, R132, R84, R69 ;  /* 0x0000005484027223 */ /* 0x000fe20000010045 */
[----:B------:R-:W-:-:S03]  /*1b390*/  FSEL R87, R9, -INF , !P5 ;  /* 0xff80000009577808 */ /* 0x000fc60006800000 */
[----:B------:R-:W1:Y:S01]  /*1b3a0*/  MUFU.TANH R34, R34 ;  /* 0x0000002200227308 */ /* 0x000e620000002400 */
[----:B------:R-:W-:Y:S01]  /*1b3b0*/  ISETP.GE.AND P5, PT, R66, R8, PT ;  /* 0x000000084200720c */ /* 0x000fe20003fa6270 */
[----:B------:R-:W-:Y:S01]  /*1b3c0*/  FFMA.FTZ R9, R132, R85, R70 ;  /* 0x0000005584097223 */ /* 0x000fe20000010046 */
[----:B------:R-:W-:Y:S02]  /*1b3d0*/  ISETP.GE.AND P2, PT, R64, R6, PT ;  /* 0x000000064000720c */ /* 0x000fe40003f46270 */
[----:B------:R-:W-:-:S03]  /*1b3e0*/  ISETP.GE.AND P0, PT, R58, R8, PT ;  /* 0x000000083a00720c */ /* 0x000fc60003f06270 */
[----:B------:R-:W-:Y:S01]  /*1b3f0*/  I2F R76, R65 ;  /* 0x00000041004c7306 */ /* 0x000fe20000201400 */
[----:B------:R-:W-:Y:S01]  /*1b400*/  FSEL R84, R5, -INF , !P3 ;  /* 0xff80000005547808 */ /* 0x000fe20005800000 */
[----:B------:R-:W-:-:S06]  /*1b410*/  FFMA.FTZ R5, R132, R85, R49 ;  /* 0x0000005584057223 */ /* 0x000fcc0000010031 */
[----:B------:R-:W1:Y:S01]  /*1b420*/  MUFU.TANH R45, R45 ;  /* 0x0000002d002d7308 */ /* 0x000e620000002400 */
[----:B------:R-:W-:Y:S01]  /*1b430*/  FSEL R171, R7, -INF , !P5 ;  /* 0xff80000007ab7808 */ /* 0x000fe20006800000 */
[----:B---3--:R-:W-:Y:S01]  /*1b440*/  FFMA.FTZ R7, R132, R67, R32 ;  /* 0x0000004384077223 */ /* 0x008fe20000010020 */
[----:B------:R-:W-:-:S05]  /*1b450*/  FSEL R86, R2, -INF , !P2 ;  /* 0xff80000002567808 */ /* 0x000fca0005000000 */
[----:B------:R-:W-:Y:S01]  /*1b460*/  I2F R62, R11 ;  /* 0x0000000b003e7306 */ /* 0x000fe20000201400 */
[----:B------:R-:W-:Y:S01]  /*1b470*/  FSEL R85, R9, -INF , !P0 ;  /* 0xff80000009557808 */ /* 0x000fe20004000000 */
[----:B----4-:R-:W-:Y:S01]  /*1b480*/  FFMA.FTZ R2, R132, R75, R46 ;  /* 0x0000004b84027223 */ /* 0x010fe2000001002e */
[----:B------:R-:W-:-:S05]  /*1b490*/  ISETP.GE.AND P0, PT, R60, R8, PT ;  /* 0x000000083c00720c */ /* 0x000fca0003f06270 */
[----:B------:R-:W3:Y:S01]  /*1b4a0*/  MUFU.TANH R27, R27 ;  /* 0x0000001b001b7308 */ /* 0x000ee20000002400 */
[-C--:B------:R-:W-:Y:S02]  /*1b4b0*/  ISETP.GE.AND P3, PT, R66, R6.reuse, PT ;  /* 0x000000064200720c */ /* 0x080fe40003f66270 */
[----:B------:R-:W-:-:S05]  /*1b4c0*/  ISETP.GE.AND P1, PT, R58, R6, PT ;  /* 0x000000063a00720c */ /* 0x000fca0003f26270 */
[----:B------:R-:W-:Y:S01]  /*1b4d0*/  I2F R51, R18 ;  /* 0x0000001200337306 */ /* 0x000fe20000201400 */
[----:B------:R-:W-:-:S07]  /*1b4e0*/  FSEL R221, R7, -INF , !P0 ;  /* 0xff80000007dd7808 */ /* 0x000fce0004000000 */
[----:B------:R-:W4:Y:S01]  /*1b4f0*/  MUFU.TANH R12, R12 ;  /* 0x0000000c000c7308 */ /* 0x000f220000002400 */
[----:B------:R-:W-:Y:S01]  /*1b500*/  MOV R240, R236 ;  /* 0x000000ec00f07202 */ /* 0x000fe20000000f00 */
[----:B--2---:R-:W-:Y:S01]  /*1b510*/  FFMA.FTZ R7, R132, R68, R33 ;  /* 0x0000004484077223 */ /* 0x004fe20000010021 */
[----:B------:R-:W-:Y:S01]  /*1b520*/  FSEL R153, R2, -INF , !P3 ;  /* 0xff80000002997808 */ /* 0x000fe20005800000 */
[C---:B-1----:R-:W-:Y:S01]  /*1b530*/  FFMA.FTZ R2, R132.reuse, R67, R34 ;  /* 0x0000004384027223 */ /* 0x042fe20000010022 */
[----:B------:R-:W-:Y:S01]  /*1b540*/  FSEL R142, R5, -INF , !P1 ;  /* 0xff800000058e7808 */ /* 0x000fe20004800000 */
[----:B------:R-:W1:Y:S01]  /*1b550*/  S2R R236, SR_TID.X ;  /* 0x0000000000ec7919 */ /* 0x000e620000002100 */
[----:B------:R-:W-:Y:S01]  /*1b560*/  ISETP.GE.AND P5, PT, R57, R8, PT ;  /* 0x000000083900720c */ /* 0x000fe20003fa6270 */
[----:B------:R-:W-:Y:S01]  /*1b570*/  FFMA.FTZ R9, R132, R76, R45 ;  /* 0x0000004c84097223 */ /* 0x000fe2000001002d */
[----:B------:R-:W-:Y:S02]  /*1b580*/  ISETP.GE.AND P1, PT, R60, R6, PT ;  /* 0x000000063c00720c */ /* 0x000fe40003f26270 */
[----:B------:R-:W-:-:S02]  /*1b590*/  ISETP.GE.AND P4, PT, R65, R8, PT ;  /* 0x000000084100720c */ /* 0x000fc40003f86270 */
[----:B------:R-:W-:Y:S01]  /*1b5a0*/  FSEL R223, R7, -INF , !P5 ;  /* 0xff80000007df7808 */ /* 0x000fe20006800000 */
[----:B---3--:R-:W-:Y:S01]  /*1b5b0*/  FFMA.FTZ R7, R132, R62, R27 ;  /* 0x0000003e84077223 */ /* 0x008fe2000001001b */
[----:B------:R-:W-:Y:S02]  /*1b5c0*/  FSEL R151, R2, -INF , !P1 ;  /* 0xff80000002977808 */ /* 0x000fe40004800000 */
[----:B------:R-:W-:Y:S02]  /*1b5d0*/  ISETP.GE.AND P1, PT, R11, R6, PT ;  /* 0x000000060b00720c */ /* 0x000fe40003f26270 */
[----:B------:R-:W-:Y:S01]  /*1b5e0*/  FSEL R162, R9, -INF , !P4 ;  /* 0xff80000009a27808 */ /* 0x000fe20006000000 */
[----:B----4-:R-:W-:Y:S01]  /*1b5f0*/  FFMA.FTZ R9, R132, R51, R12 ;  /* 0x0000003384097223 */ /* 0x010fe2000001000c */
[----:B------:R-:W-:Y:S02]  /*1b600*/  ISETP.GE.AND P0, PT, R11, R8, PT ;  /* 0x000000080b00720c */ /* 0x000fe40003f06270 */
[----:B------:R-:W-:-:S02]  /*1b610*/  IADD3 R12, R138, 0x800, RZ ;  /* 0x000008008a0c7810 */ /* 0x000fc40007ffe0ff */
[----:B------:R-:W-:Y:S02]  /*1b620*/  FSEL R230, R7, -INF , !P1 ;  /* 0xff80000007e67808 */ /* 0x000fe40004800000 */
[C---:B------:R-:W-:Y:S02]  /*1b630*/  IADD3 R11, R138.reuse, 0x1000, RZ ;  /* 0x000010008a0b7810 */ /* 0x040fe40007ffe0ff */
[----:B------:R-:W-:Y:S01]  /*1b640*/  IADD3 R7, R138, 0x1800, RZ ;  /* 0x000018008a077810 */ /* 0x000fe20007ffe0ff */
[----:B------:R2:W-:Y:S04]  /*1b650*/  STL [R1+0xc0], R12 ;  /* 0x0000c00c01007387 */ /* 0x0005e80000100800 */
[----:B------:R3:W-:Y:S04]  /*1b660*/  STL [R1+0xc4], R11 ;  /* 0x0000c40b01007387 */ /* 0x0007e80000100800 */
[----:B------:R4:W-:Y:S01]  /*1b670*/  STL [R1+0xc8], R7 ;  /* 0x0000c80701007387 */ /* 0x0009e20000100800 */
[----:B------:R-:W-:Y:S01]  /*1b680*/  FMUL.FTZ R26, R26, R4 ;  /* 0x000000041a1a7220 */ /* 0x000fe20000410000 */
[----:B------:R-:W3:Y:S01]  /*1b690*/  MUFU.TANH R47, R47 ;  /* 0x0000002f002f7308 */ /* 0x000ee20000002400 */
[----:B-1----:R-:W-:-:S02]  /*1b6a0*/  IMAD.SHL.U32 R239, R236, 0x2, RZ ;  /* 0x00000002ecef7824 */ /* 0x002fc400078e00ff */
[----:B------:R-:W-:Y:S01]  /*1b6b0*/  FMUL.FTZ R24, R24, R4 ;  /* 0x0000000418187220 */ /* 0x000fe20000410000 */
[C---:B--2---:R-:W-:Y:S02]  /*1b6c0*/  IADD3 R12, R138.reuse, 0x2000, RZ ;  /* 0x000020008a0c7810 */ /* 0x044fe40007ffe0ff */
[----:B---3--:R-:W-:-:S03]  /*1b6d0*/  IADD3 R11, R138, 0x2800, RZ ;  /* 0x000028008a0b7810 */ /* 0x008fc60007ffe0ff */
[----:B------:R1:W-:Y:S01]  /*1b6e0*/  STL [R1+0xcc], R12 ;  /* 0x0000cc0c01007387 */ /* 0x0003e20000100800 */
[----:B----4-:R-:W-:-:S03]  /*1b6f0*/  IADD3 R7, R138, 0x3000, RZ ;  /* 0x000030008a077810 */ /* 0x010fc60007ffe0ff */
[----:B------:R2:W-:Y:S04]  /*1b700*/  STL [R1+0xf0], R11 ;  /* 0x0000f00b01007387 */ /* 0x0005e80000100800 */
[----:B------:R3:W-:Y:S01]  /*1b710*/  STL [R1+0xf4], R7 ;  /* 0x0000f40701007387 */ /* 0x0007e20000100800 */
[----:B------:R-:W-:Y:S01]  /*1b720*/  I2F R63, R61 ;  /* 0x0000003d003f7306 */ /* 0x000fe20000201400 */
[-C--:B------:R-:W-:Y:S02]  /*1b730*/  FMUL.FTZ R35, R35, R4.reuse ;  /* 0x0000000423237220 */ /* 0x080fe40000410000 */
[----:B------:R-:W-:Y:S01]  /*1b740*/  FMUL.FTZ R25, R25, R4 ;  /* 0x0000000419197220 */ /* 0x000fe20000410000 */
[----:B------:R-:W-:-:S04]  /*1b750*/  LOP3.LUT R239, R239, 0x6, RZ, 0xc0, !PT ;  /* 0x00000006efef7812 */ /* 0x000fc800078ec0ff */
[----:B------:R-:W4:Y:S01]  /*1b760*/  MUFU.TANH R26, R26 ;  /* 0x0000001a001a7308 */ /* 0x000f220000002400 */
[C---:B-1----:R-:W-:Y:S02]  /*1b770*/  IADD3 R12, R138.reuse, 0x3800, RZ ;  /* 0x000038008a0c7810 */ /* 0x042fe40007ffe0ff */
[----:B--2---:R-:W-:-:S03]  /*1b780*/  IADD3 R11, R138, 0x4000, RZ ;  /* 0x000040008a0b7810 */ /* 0x004fc60007ffe0ff */
[----:B------:R1:W-:Y:S01]  /*1b790*/  STL [R1+0xf8], R12 ;  /* 0x0000f80c01007387 */ /* 0x0003e20000100800 */
[----:B---3--:R-:W-:-:S03]  /*1b7a0*/  IADD3 R7, R138, 0x4800, RZ ;  /* 0x000048008a077810 */ /* 0x008fc60007ffe0ff */
[----:B------:R2:W-:Y:S04]  /*1b7b0*/  STL [R1+0xfc], R11 ;  /* 0x0000fc0b01007387 */ /* 0x0005e80000100800 */
[----:B------:R3:W-:Y:S01]  /*1b7c0*/  STL [R1+0x100], R7 ;  /* 0x0001000701007387 */ /* 0x0007e20000100800 */
[----:B------:R-:W1:Y:S01]  /*1b7d0*/  MUFU.TANH R24, R24 ;  /* 0x0000001800187308 */ /* 0x000e620000002400 */
[-C--:B------:R-:W-:Y:S01]  /*1b7e0*/  FMUL.FTZ R13, R13, R4.reuse ;  /* 0x000000040d0d7220 */ /* 0x080fe20000410000 */
[----:B------:R-:W-:Y:S01]  /*1b7f0*/  IADD3 R239, R116, R239, RZ ;  /* 0x000000ef74ef7210 */ /* 0x000fe20007ffe0ff */
[-C--:B------:R-:W-:Y:S02]  /*1b800*/  FMUL.FTZ R14, R14, R4.reuse ;  /* 0x000000040e0e7220 */ /* 0x080fe40000410000 */
[----:B------:R-:W-:-:S03]  /*1b810*/  FMUL.FTZ R15, R15, R4 ;  /* 0x000000040f0f7220 */ /* 0x000fc60000410000 */
[----:B------:R-:W3:Y:S01]  /*1b820*/  MUFU.TANH R35, R35 ;  /* 0x0000002300237308 */ /* 0x000ee20000002400 */
[C---:B-1----:R-:W-:Y:S02]  /*1b830*/  IADD3 R12, R138.reuse, 0x5000, RZ ;  /* 0x000050008a0c7810 */ /* 0x042fe40007ffe0ff */
[----:B--2---:R-:W-:-:S03]  /*1b840*/  IADD3 R11, R138, 0x5800, RZ ;  /* 0x000058008a0b7810 */ /* 0x004fc60007ffe0ff */
[----:B------:R1:W-:Y:S01]  /*1b850*/  STL [R1+0x104], R12 ;  /* 0x0001040c01007387 */ /* 0x0003e20000100800 */
[----:B---3--:R-:W-:Y:S01]  /*1b860*/  IADD3 R7, R138, 0x6000, RZ ;  /* 0x000060008a077810 */ /* 0x008fe20007ffe0ff */
[----:B------:R-:W2:Y:S02]  /*1b870*/  MUFU.TANH R25, R25 ;  /* 0x0000001900197308 */ /* 0x000ea40000002400 */
[----:B------:R3:W-:Y:S04]  /*1b880*/  STL [R1+0x108], R11 ;  /* 0x0001080b01007387 */ /* 0x0007e80000100800 */
[----:B------:R2:W-:Y:S01]  /*1b890*/  STL [R1+0x10c], R7 ;  /* 0x00010c0701007387 */ /* 0x0005e20000100800 */
[C---:B------:R-:W-:Y:S01]  /*1b8a0*/  FFMA.FTZ R5, R132.reuse, R76, R47 ;  /* 0x0000004c84057223 */ /* 0x040fe2000001002f */
[----:B------:R-:W-:Y:S01]  /*1b8b0*/  ISETP.GE.AND P2, PT, R65, R6, PT ;  /* 0x000000064100720c */ /* 0x000fe20003f46270 */
[----:B------:R-:W-:Y:S01]  /*1b8c0*/  I2F R48, R10 ;  /* 0x0000000a00307306 */ /* 0x000fe20000201400 */
[----:B----4-:R-:W-:-:S02]  /*1b8d0*/  FFMA.FTZ R2, R132, R63, R26 ;  /* 0x0000003f84027223 */ /* 0x010fc4000001001a */
[----:B------:R-:W-:Y:S02]  /*1b8e0*/  FSEL R152, R5, -INF , !P2 ;  /* 0xff80000005987808 */ /* 0x000fe40005000000 */
[C---:B-1----:R-:W-:Y:S02]  /*1b8f0*/  IADD3 R12, R138.reuse, 0x6800, RZ ;  /* 0x000068008a0c7810 */ /* 0x042fe40007ffe0ff */
[----:B---3--:R-:W-:-:S03]  /*1b900*/  IADD3 R11, R138, 0x7000, RZ ;  /* 0x000070008a0b7810 */ /* 0x008fc60007ffe0ff */
[----:B------:R1:W-:Y:S01]  /*1b910*/  STL [R1+0x110], R12 ;  /* 0x0001100c01007387 */ /* 0x0003e20000100800 */
[----:B--2---:R-:W-:Y:S01]  /*1b920*/  IADD3 R7, R138, 0x7800, RZ ;  /* 0x000078008a077810 */ /* 0x004fe20007ffe0ff */
[----:B------:R-:W-:Y:S02]  /*1b930*/  MUFU.TANH R13, R13 ;  /* 0x0000000d000d7308 */ /* 0x000fe40000002400 */
[----:B------:R1:W-:Y:S04]  /*1b940*/  STL [R1+0x114], R11 ;  /* 0x0001140b01007387 */ /* 0x0003e80000100800 */
[----:B------:R1:W-:Y:S02]  /*1b950*/  STL [R1+0x118], R7 ;  /* 0x0001180701007387 */ /* 0x0003e40000100800 */
[----:B------:R-:W2:Y:S01]  /*1b960*/  MUFU.TANH R14, R14 ;  /* 0x0000000e000e7308 */ /* 0x000ea20000002400 */
[----:B------:R-:W-:-:S07]  /*1b970*/  ISETP.GE.AND P2, PT, R61, R6, PT ;  /* 0x000000063d00720c */ /* 0x000fce0003f46270 */
[----:B------:R-:W-:Y:S01]  /*1b980*/  MUFU.TANH R15, R15 ;  /* 0x0000000f000f7308 */ /* 0x000fe20000002400 */
[----:B------:R-:W-:-:S07]  /*1b990*/  ISETP.GT.AND P1, PT, R238, R71, PT ;  /* 0x00000047ee00720c */ /* 0x000fce0003f24270 */
[----:B------:R-:W3:Y:S01]  /*1b9a0*/  I2F R239, R239 ;  /* 0x000000ef00ef7306 */ /* 0x000ee20000201400 */
[----:B------:R-:W-:Y:S01]  /*1b9b0*/  FFMA.FTZ R5, R132, R63, R24 ;  /* 0x0000003f84057223 */ /* 0x000fe20000010018 */
[----:B------:R-:W-:Y:S01]  /*1b9c0*/  FSEL R234, R2, -INF , !P2 ;  /* 0xff80000002ea7808 */ /* 0x000fe20005000000 */
[C---:B------:R-:W-:Y:S01]  /*1b9d0*/  FFMA.FTZ R4, R132.reuse, R68, R35 ;  /* 0x0000004484047223 */ /* 0x040fe20000010023 */
[----:B------:R-:W-:Y:S01]  /*1b9e0*/  BAR.SYNC.DEFER_BLOCKING 0x0 ;  /* 0x0000000000007b1d */ /* 0x000fe20000010000 */
[----:B------:R-:W-:Y:S01]  /*1b9f0*/  ISETP.GE.AND P4, PT, R61, R8, PT ;  /* 0x000000083d00720c */ /* 0x000fe20003f86270 */
[C---:B------:R-:W-:Y:S01]  /*1ba00*/  FFMA.FTZ R2, R132.reuse, R62, R25 ;  /* 0x0000003e84027223 */ /* 0x040fe20000010019 */
[----:B------:R-:W-:Y:S02]  /*1ba10*/  ISETP.GE.AND P3, PT, R57, R6, PT ;  /* 0x000000063900720c */ /* 0x000fe40003f66270 */
[----:B------:R-:W-:Y:S01]  /*1ba20*/  FSEL R236, R5, -INF , !P4 ;  /* 0xff80000005ec7808 */ /* 0x000fe20006000000 */
[----:B--2---:R-:W-:Y:S01]  /*1ba30*/  FFMA.FTZ R5, R132, R51, R14 ;  /* 0x0000003384057223 */ /* 0x004fe2000001000e */
[----:B------:R-:W-:Y:S01]  /*1ba40*/  FSEL R229, R4, -INF , !P3 ;  /* 0xff80000004e57808 */ /* 0x000fe20005800000 */
[----:B------:R-:W-:Y:S01]  /*1ba50*/  FFMA.FTZ R4, R132, R48, R13 ;  /* 0x0000003084047223 */ /* 0x000fe2000001000d */
[----:B------:R-:W-:-:S02]  /*1ba60*/  ISETP.GE.AND P4, PT, R10, R8, PT ;  /* 0x000000080a00720c */ /* 0x000fc40003f86270 */
[----:B------:R-:W-:Y:S01]  /*1ba70*/  ISETP.GE.AND P2, PT, R10, R6, PT ;  /* 0x000000060a00720c */ /* 0x000fe20003f46270 */
[----:B---3--:R-:W-:Y:S01]  /*1ba80*/  FFMA.FTZ R10, R132, R239, R240 ;  /* 0x000000ef840a7223 */ /* 0x008fe200000100f0 */
[----:B------:R-:W-:Y:S01]  /*1ba90*/  FSEL R237, R2, -INF , !P0 ;  /* 0xff80000002ed7808 */ /* 0x000fe20004000000 */
[----:B------:R-:W-:Y:S01]  /*1baa0*/  FFMA.FTZ R2, R132, R48, R15 ;  /* 0x0000003084027223 */ /* 0x000fe2000001000f */
[C---:B------:R-:W-:Y:S01]  /*1bab0*/  ISETP.GE.AND P5, PT, R18.reuse, R8, PT ;  /* 0x000000081200720c */ /* 0x040fe20003fa6270 */
[----:B------:R-:W-:Y:S01]  /*1bac0*/  BSSY B1, `(.L_x_4459) ;  /* 0x0000105000017945 */ /* 0x000fe20003800000 */
[----:B------:R-:W-:Y:S02]  /*1bad0*/  ISETP.GE.AND P3, PT, R18, R6, PT ;  /* 0x000000061200720c */ /* 0x000fe40003f66270 */
[----:B------:R-:W-:Y:S02]  /*1bae0*/  ISETP.NE.U32.AND P0, PT, R250, RZ, PT ;  /* 0x000000fffa00720c */ /* 0x000fe40003f05070 */
[----:B------:R-:W-:-:S02]  /*1baf0*/  FSEL R238, R9, -INF , !P5 ;  /* 0xff80000009ee7808 */ /* 0x000fc40006800000 */
[----:B------:R-:W-:Y:S02]  /*1bb00*/  ISETP.NE.AND.EX P0, PT, R251, RZ, PT, P0 ;  /* 0x000000fffb00720c */ /* 0x000fe40003f05300 */
        /* <DEDUP_REMOVED lines=68> */
.L_x_4462:
[----:B-----5:R-:W2:Y:S02]  /*1bf50*/  LD.E R2, [R16.64+0x38] ;  /* 0x0000380610027980 */ /* 0x020ea4000c101900 */
[----:B--2---:R-:W-:-:S04]  /*1bf60*/  LEA R2, -R2, RZ, 0x8 ;  /* 0x000000ff02027211 */ /* 0x004fc800078e41ff */
[----:B------:R-:W-:Y:S02]  /*1bf70*/  SHF.R.S32.HI R4, RZ, 0x1f, R2 ;  /* 0x0000001fff047819 */ /* 0x000fe40000011402 */
.L_x_4463:
[----:B------:R-:W-:Y:S05]  /*1bf80*/  BSYNC B0 ;  /* 0x0000000000007941 */ /* 0x000fea0003800000 */
.L_x_4461:
        /* <DEDUP_REMOVED lines=179> */
.L_x_4465:
[----:B------:R-:W-:Y:S05]  /*1cac0*/  BSYNC B0 ;  /* 0x0000000000007941 */ /* 0x000fea0003800000 */
.L_x_4464:
[C---:B------:R-:W-:Y:S01]  /*1cad0*/  LEA R49, P2, R2.reuse, R49, 0x1 ;  /* 0x0000003102317211 */ /* 0x040fe200078408ff */
[----:B------:R-:W0:Y:S03]  /*1cae0*/  LDGDEPBAR ;  /* 0x00000000000079af */ /* 0x000e260000000000 */
[----:B------:R-:W-:Y:S01]  /*1caf0*/  LEA.HI.X R252, R2, R252, R4, 0x1, P2 ;  /* 0x000000fc02fc7211 */ /* 0x000fe200010f0c04 */
[----:B------:R3:W-:Y:S04]  /*1cb00*/  STL [R1], R49 ;  /* 0x0000003101007387 */ /* 0x0007e80000100800 */
.L_x_4460:
[----:B-1----:R-:W-:Y:S05]  /*1cb10*/  BSYNC B1 ;  /* 0x0000000000017941 */ /* 0x002fea0003800000 */
.L_x_4459:
        /* <DEDUP_REMOVED lines=138> */
[----:B------:R2:W-:Y:S01]  /*1d3c0*/  MUFU.EX2 R247, R7 ;  /* 0x0000000700f77308 */ /* 0x0005e20000000800 */
        /* <DEDUP_REMOVED lines=8> */
[----:B-1----:R-:W-:-:S03]  /*1d450*/  FFMA.FTZ R7, R129, R4, -R5 ;  /* 0x0000000481077223 */ /* 0x002fc60000010805 */
[-C--:B------:R-:W-:Y:S01]  /*1d460*/  LEA R182, R187, R139.reuse, 0x1 ;  /* 0x0000008bbbb67211 */ /* 0x080fe200078e08ff */
[----:B------:R-:W1:Y:S02]  /*1d470*/  LDSM.16.MT88.4 R24, [R139+0xa000] ;  /* 0x00a000008b18783b */ /* 0x000e640000004200 */
[----:B------:R4:W3:Y:S01]  /*1d480*/  MUFU.EX2 R19, R7 ;  /* 0x0000000700137308 */ /* 0x0008e20000000800 */
[----:B------:R-:W-:Y:S01]  /*1d490*/  LEA R180, R188, R139, 0x1 ;  /* 0x0000008bbcb47211 */ /* 0x000fe200078e08ff */
[----:B------:R-:W1:Y:S04]  /*1d4a0*/  LDSM.16.MT88.4 R20, [R182+0xa000] ;  /* 0x00a00000b614783b */ /* 0x000e680000004200 */
[----:B------:R-:W1:Y:S01]  /*1d4b0*/  LDSM.16.MT88.4 R28, [R180+0xa000] ;  /* 0x00a00000b41c783b */ /* 0x000e620000004200 */
[----:B------:R-:W-:Y:S01]  /*1d4c0*/  FFMA.FTZ R9, R128, R4, -R5 ;  /* 0x0000000480097223 */ /* 0x000fe20000010805 */
[----:B--2---:R-:W-:-:S02]  /*1d4d0*/  F2FP.PACK_AB R13, R96, R247 ;  /* 0x000000f7600d723e */ /* 0x004fc400000000ff */
[----:B------:R-:W-:Y:S01]  /*1d4e0*/  LDSM.16.MT88.4 R44, [R182+0xa800] ;  /* 0x00a80000b62c783b */ /* 0x000fe20000004200 */
[----:B----4-:R-:W-:-:S03]  /*1d4f0*/  FSEL R7, R10, RZ, P2 ;  /* 0x000000ff0a077208 */ /* 0x010fc60001000000 */
[----:B------:R-:W-:Y:S02]  /*1d500*/  LDSM.16.MT88.4 R64, [R180+0xa800] ;  /* 0x00a80000b440783b */ /* 0x000fe40000004200 */
[--C-:B------:R-:W-:Y:S01]  /*1d510*/  FFMA.FTZ R0, R48, R4, -R7.reuse ;  /* 0x0000000430007223 */ /* 0x100fe20000010807 */
[----:B------:R-:W-:Y:S01]  /*1d520*/  LEA R181, R187, R180, 0x1 ;  /* 0x000000b4bbb57211 */ /* 0x000fe200078e08ff */
[----:B---3--:R-:W-:Y:S02]  /*1d530*/  LDSM.16.MT88.4 R48, [R139+0xa800] ;  /* 0x00a800008b30783b */ /* 0x008fe40000004200 */
[----:B------:R2:W-:Y:S02]  /*1d540*/  MUFU.EX2 R94, R0 ;  /* 0x00000000005e7308 */ /* 0x0005e40000000800 */
[----:B------:R-:W3:Y:S01]  /*1d550*/  LDSM.16.MT88.4 R52, [R181+0xa000] ;  /* 0x00a00000b534783b */ /* 0x000ee20000004200 */
[----:B--2---:R-:W-:-:S05]  /*1d560*/  FFMA.FTZ R0, R131, R4, -R7 ;  /* 0x0000000483007223 */ /* 0x004fca0000010807 */
[----:B------:R2:W4:Y:S02]  /*1d570*/  MUFU.EX2 R10, R0 ;  /* 0x00000000000a7308 */ /* 0x0005240000000800 */
[----:B--2---:R-:W-:-:S06]  /*1d580*/  FFMA.FTZ R0, R141, R4, -R7 ;  /* 0x000000048d007223 */ /* 0x004fcc0000010807 */
[----:B------:R2:W-:Y:S02]  /*1d590*/  MUFU.EX2 R11, R0 ;  /* 0x00000000000b7308 */ /* 0x0005e40000000800 */
[----:B--2---:R-:W-:-:S06]  /*1d5a0*/  FFMA.FTZ R0, R140, R4, -R7 ;  /* 0x000000048c007223 */ /* 0x004fcc0000010807 */
[----:B------:R2:W1:Y:S02]  /*1d5b0*/  MUFU.EX2 R81, R0 ;  /* 0x0000000000517308 */ /* 0x0004640000000800 */
[----:B--2---:R-:W-:-:S06]  /*1d5c0*/  FFMA.FTZ R0, R136, R4, -R5 ;  /* 0x0000000488007223 */ /* 0x004fcc0000010805 */
[----:B------:R2:W1:Y:S02]  /*1d5d0*/  MUFU.EX2 R33, R0 ;  /* 0x0000000000217308 */ /* 0x0004640000000800 */
[----:B--2---:R-:W-:-:S06]  /*1d5e0*/  FFMA.FTZ R0, R133, R4, -R5 ;  /* 0x0000000485007223 */ /* 0x004fcc0000010805 */
[----:B------:R2:W1:Y:S01]  /*1d5f0*/  MUFU.EX2 R32, R0 ;  /* 0x0000000000207308 */ /* 0x0004620000000800 */
[----:B------:R-:W-:-:S07]  /*1d600*/  F2FP.PACK_AB R15, R19, R18 ;  /* 0x00000012130f723e */ /* 0x000fce00000000ff */
[----:B------:R-:W-:Y:S01]  /*1d610*/  MUFU.EX2 R83, R9 ;  /* 0x0000000900537308 */ /* 0x000fe20000000800 */
[----:B--2---:R-:W-:-:S07]  /*1d620*/  FFMA.FTZ R0, R143, R4, -R7 ;  /* 0x000000048f007223 */ /* 0x004fce0000010807 */
[----:B------:R2:W-:Y:S01]  /*1d630*/  MUFU.EX2 R246, R0 ;  /* 0x0000000000f67308 */ /* 0x0005e20000000800 */
[----:B----4-:R-:W-:Y:S02]  /*1d640*/  F2FP.PACK_AB R12, R10, R94 ;  /* 0x0000005e0a0c723e */ /* 0x010fe400000000ff */
[----:B-1----:R-:W-:Y:S01]  /*1d650*/  F2FP.PACK_AB R14, R81, R11 ;  /* 0x0000000b510e723e */ /* 0x002fe200000000ff */
[----:B--2---:R-:W-:-:S04]  /*1d660*/  FFMA.FTZ R0, R144, R4, -R7 ;  /* 0x0000000490007223 */ /* 0x004fc80000010807 */
[----:B------:R1:W2:Y:S02]  /*1d670*/  MUFU.EX2 R9, R0 ;  /* 0x0000000000097308 */ /* 0x0002a40000000800 */
[----:B------:R-:W-:Y:S01]  /*1d680*/  HMMA.16816.F32 R56, R12, R24, RZ ;  /* 0x000000180c38723c */ /* 0x000fe200000018ff */
[----:B------:R-:W-:Y:S01]  /*1d690*/  MOV R144, R33 ;  /* 0x0000002100907202 */ /* 0x000fe20000000f00 */
[----:B-1----:R-:W-:-:S04]  /*1d6a0*/  FFMA.FTZ R0, R145, R4, -R7 ;  /* 0x0000000491007223 */ /* 0x002fc80000010807 */
        /* <DEDUP_REMOVED lines=8> */
[----:B------:R-:W-:Y:S01]  /*1d730*/  HMMA.16816.F32 R20, R12, R28, RZ ;  /* 0x0000001c0c14723c */ /* 0x000fe200000018ff */
[----:B------:R-:W1:Y:S01]  /*1d740*/  MUFU.EX2 R133, R0 ;  /* 0x0000000000857308 */ /* 0x000e620000000800 */
[----:B--2---:R-:W-:-:S06]  /*1d750*/  MOV R146, R9 ;  /* 0x0000000900927202 */ /* 0x004fcc0000000f00 */
[C---:B------:R-:W-:Y:S08]  /*1d760*/  HMMA.16816.F32 R28, R12.reuse, R30, RZ ;  /* 0x0000001e0c1c723c */ /* 0x040ff000000018ff */
[C---:B---3--:R-:W-:Y:S08]  /*1d770*/  HMMA.16816.F32 R68, R12.reuse, R52, RZ ;  /* 0x000000340c44723c */ /* 0x048ff000000018ff */
[----:B------:R-:W-:Y:S07]  /*1d780*/  HMMA.16816.F32 R60, R12, R54, RZ ;  /* 0x000000360c3c723c */ /* 0x000fee00000018ff */
[----:B------:R-:W-:-:S02]  /*1d790*/  F2FP.PACK_AB R12, R146, R246 ;  /* 0x000000f6920c723e */ /* 0x000fc400000000ff */
        /* <DEDUP_REMOVED lines=195> */
[----:B-1----:R-:W-:Y:S01]  /*1e3d0*/  F2FP.PACK_AB R15, R147, R160 ;  /* 0x000000a0930f723e */ /* 0x002fe200000000ff */
[----:B------:R-:W-:Y:S06]  /*1e3e0*/  LDSM.16.MT88.4 R28, [R180+0xd800] ;  /* 0x00d80000b41c783b */ /* 0x000fec0000004200 */
        /* <DEDUP_REMOVED lines=8> */
[----:B------:R-:W-:Y:S02]  /*1e470*/  MOV R225, R18 ;  /* 0x0000001200e17202 */ /* 0x000fe40000000f00 */
[----:B------:R-:W-:Y:S01]  /*1e480*/  MOV R209, R145 ;  /* 0x0000009100d17202 */ /* 0x000fe20000000f00 */
[----:B--2---:R-:W-:-:S04]  /*1e490*/  FFMA.FTZ R0, R218, R4, -R5 ;  /* 0x00000004da007223 */ /* 0x004fc80000010805 */
        /* <DEDUP_REMOVED lines=94> */
[----:B-1----:R-:W-:-:S05]  /*1ea80*/  FFMA.FTZ R0, R82, R4, -R5 ;  /* 0x0000000452007223 */ /* 0x002fca0000010805 */
        /* <DEDUP_REMOVED lines=28> */
[----:B------:R-:W-:Y:S02]  /*1ec50*/  MOV R214, R81 ;  /* 0x0000005100d67202 */ /* 0x000fe40000000f00 */
[----:B------:R-:W-:Y:S01]  /*1ec60*/  MOV R212, R83 ;  /* 0x0000005300d47202 */ /* 0x000fe20000000f00 */
[----:B-1----:R-:W-:-:S04]  /*1ec70*/  FFMA.FTZ R0, R88, R4, -R7 ;  /* 0x0000000458007223 */ /* 0x002fc80000010807 */
[----:B------:R1:W3:Y:S01]  /*1ec80*/  MUFU.EX2 R110, R0 ;  /* 0x00000000006e7308 */ /* 0x0002e20000000800 */
[----:B------:R-:W-:Y:S01]  /*1ec90*/  HMMA.16816.F32 R72, R12, R26, R56 ;  /* 0x0000001a0c48723c */ /* 0x000fe20000001838 */
[----:B-1----:R-:W-:-:S06]  /*1eca0*/  FFMA.FTZ R0, R90, R4, -R5 ;  /* 0x000000045a007223 */ /* 0x002fcc0000010805 */
[----:B------:R1:W4:Y:S01]  /*1ecb0*/  MUFU.EX2 R104, R0 ;  /* 0x0000000000687308 */ /* 0x0003220000000800 */
[C---:B--2---:R-:W-:Y:S08]  /*1ecc0*/  HMMA.16816.F32 R80, R12.reuse, R20, R44 ;  /* 0x000000140c50723c */ /* 0x044ff0000000182c */
[----:B------:R-:W-:Y:S01]  /*1ecd0*/  HMMA.16816.F32 R56, R12, R22, R40 ;  /* 0x000000160c38723c */ /* 0x000fe20000001828 */
[----:B------:R-:W2:Y:S04]  /*1ece0*/  LDSM.16.MT88.4 R20, [R181+0xf000] ;  /* 0x00f00000b514783b */ /* 0x000ea80000004200 */
[----:B------:R-:W-:Y:S01]  /*1ecf0*/  LDSM.16.MT88.4 R40, [R139+0x10000] ;  /* 0x010000008b28783b */ /* 0x000fe20000004200 */
[----:B-1----:R-:W-:-:S02]  /*1ed00*/  FADD.FTZ R0, R217, R9 ;  /* 0x00000009d9007221 */ /* 0x002fc40000010000 */
[----:B------:R-:W-:Y:S02]  /*1ed10*/  FADD.FTZ R9, R214, R10 ;  /* 0x0000000ad6097221 */ /* 0x000fe40000010000 */
[----:B------:R-:W-:Y:S02]  /*1ed20*/  FADD.FTZ R10, R212, R0 ;  /* 0x00000000d40a7221 */ /* 0x000fe40000010000 */
[-CC-:B------:R-:W-:Y:S01]  /*1ed30*/  FFMA.FTZ R0, R119, R4.reuse, -R5.reuse ;  /* 0x0000000477007223 */ /* 0x180fe20000010805 */
[----:B------:R-:W-:Y:S01]  /*1ed40*/  HMMA.16816.F32 R76, R12, R24, R60 ;  /* 0x000000180c4c723c */ /* 0x000fe2000000183c */
[----:B------:R-:W1:Y:S02]  /*1ed50*/  LDSM.16.MT88.4 R24, [R139+0xf800] ;  /* 0x00f800008b18783b */ /* 0x000e640000004200 */
[----:B------:R3:W-:Y:S02]  /*1ed60*/  MUFU.EX2 R102, R0 ;  /* 0x0000000000667308 */ /* 0x0007e40000000800 */
[----:B---3--:R-:W-:-:S06]  /*1ed70*/  FFMA.FTZ R0, R89, R4, -R5 ;  /* 0x0000000459007223 */ /* 0x008fcc0000010805 */
        /* <DEDUP_REMOVED lines=34> */
[----:B------:R2:W-:Y:S01]  /*1efa0*/  MUFU.EX2 R94, R0 ;  /* 0x00000000005e7308 */ /* 0x0005e20000000800 */
[----:B------:R-:W-:Y:S02]  /*1efb0*/  FADD.FTZ R9, R246, R9 ;  /* 0x00000009f6097221 */ /* 0x000fe40000010000 */
[----:B--2---:R-:W-:-:S05]  /*1efc0*/  FFMA.FTZ R0, R86, R4, -R5 ;  /* 0x0000000456007223 */ /* 0x004fca0000010805 */
        /* <DEDUP_REMOVED lines=40> */
[-CC-:B------:R-:W-:Y:S02]  /*1f250*/  FFMA.FTZ R9, R151, R4.reuse, -R5.reuse ;  /* 0x0000000497097223 */ /* 0x180fe40000010805 */
[----:B------:R-:W-:Y:S05]  /*1f260*/  LDSM.16.MT88.4 R148, [R180+0x11800] ;  /* 0x01180000b494783b */ /* 0x000fea0000004200 */
        /* <DEDUP_REMOVED lines=80> */
[----:B------:R-:W1:Y:S05]  /*1f770*/  LDSM.16.MT88.4 R24, [R181+0x11000] ;  /* 0x01100000b518783b */ /* 0x000e6a0000004200 */
[----:B---3--:R-:W-:-:S02]  /*1f780*/  F2FP.PACK_AB R12, R81, R82 ;  /* 0x00000052510c723e */ /* 0x008fc400000000ff */
        /* <DEDUP_REMOVED lines=175> */
.L_x_4468:
[----:B------:R-:W2:Y:S02]  /*20280*/  LD.E R0, [R16.64+0x40] ;  /* 0x0000400610007980 */ /* 0x000ea4000c101900 */
[----:B--2---:R-:W-:-:S04]  /*20290*/  LEA R0, -R0, RZ, 0x8 ;  /* 0x000000ff00007211 */ /* 0x004fc800078e41ff */
[----:B------:R-:W-:Y:S02]  /*202a0*/  SHF.R.S32.HI R4, RZ, 0x1f, R0 ;  /* 0x0000001fff047819 */ /* 0x000fe40000011400 */
.L_x_4469:
[----:B------:R-:W-:Y:S05]  /*202b0*/  BSYNC B0 ;  /* 0x0000000000007941 */ /* 0x000fea0003800000 */
.L_x_4467:
        /* <DEDUP_REMOVED lines=29> */
[----:B----4-:R-:W-:Y:S02]  /*20490*/  IMAD.MOV.U32 R53, RZ, RZ, R14 ;  /* 0x000000ffff357224 */ /* 0x010fe400078e000e */
[----:B------:R-:W-:Y:S01]  /*204a0*/  IMAD.MOV.U32 R54, RZ, RZ, R13 ;  /* 0x000000ffff367224 */ /* 0x000fe200078e000d */
[----:B------:R-:W-:Y:S01]  /*204b0*/  MOV R55, R12 ;  /* 0x0000000c00377202 */ /* 0x000fe20000000f00 */
[----:B------:R-:W-:Y:S02]  /*204c0*/  IMAD.MOV.U32 R56, RZ, RZ, R11 ;  /* 0x000000ffff387224 */ /* 0x000fe400078e000b */
[----:B------:R-:W-:Y:S01]  /*204d0*/  IMAD.MOV.U32 R57, RZ, RZ, R10 ;  /* 0x000000ffff397224 */ /* 0x000fe200078e000a */
[----:B------:R-:W-:Y:S01]  /*204e0*/  ISETP.GE.AND P2, PT, R134, R21, PT ;  /* 0x000000158600720c */ /* 0x000fe20003f46270 */
[----:B------:R-:W-:Y:S02]  /*204f0*/  IMAD.MOV.U32 R60, RZ, RZ, R5 ;  /* 0x000000ffff3c7224 */ /* 0x000fe400078e0005 */
[----:B------:R-:W-:-:S02]  /*20500*/  IMAD.MOV.U32 R61, RZ, RZ, R23 ;  /* 0x000000ffff3d7224 */ /* 0x000fc400078e0017 */
[----:B------:R-:W-:Y:S02]  /*20510*/  IMAD.MOV.U32 R59, RZ, RZ, R7 ;  /* 0x000000ffff3b7224 */ /* 0x000fe400078e0007 */
[----:B------:R-:W-:-:S06]  /*20520*/  IMAD.MOV.U32 R62, RZ, RZ, R22 ;  /* 0x000000ffff3e7224 */ /* 0x000fcc00078e0016 */
[----:B------:R-:W-:Y:S01]  /*20530*/  @!P2 IADD3 R5, P1, R0, R172, RZ ;  /* 0x000000ac0005a210 */ /* 0x000fe20007f3e0ff */
[----:B------:R-:W-:Y:S02]  /*20540*/  @!P2 IMAD.MOV.U32 R10, RZ, RZ, R0 ;  /* 0x000000ffff0aa224 */ /* 0x000fe400078e0000 */
[----:B------:R-:W-:Y:S01]  /*20550*/  @!P2 IMAD.MOV.U32 R11, RZ, RZ, R4 ;  /* 0x000000ffff0ba224 */ /* 0x000fe200078e0004 */
[----:B------:R-:W-:Y:S01]  /*20560*/  @!P2 IADD3.X R7, R4, R219, RZ, P1, !PT ;  /* 0x000000db0407a210 */ /* 0x000fe20000ffe4ff */
[----:B------:R-:W-:Y:S01]  /*20570*/  @!P2 IMAD R12, R62, 0x30, RZ ;  /* 0x000000303e0ca824 */ /* 0x000fe200078e02ff */
[----:B------:R-:W-:Y:S01]  /*20580*/  MOV R58, R9 ;  /* 0x00000009003a7202 */ /* 0x000fe20000000f00 */
[----:B------:R-:W-:Y:S01]  /*20590*/  @!P2 IMAD.WIDE.U32 R10, R61, 0x30, R10 ;  /* 0x000000303d0aa825 */ /* 0x000fe200078e000a */
[----:B------:R-:W-:Y:S02]  /*205a0*/  @!P2 LEA R48, P1, R5, R248, 0x1 ;  /* 0x000000f80530a211 */ /* 0x000fe400078208ff */
[----:B------:R-:W-:-:S02]  /*205b0*/  @!P2 LEA R9, P4, R61, R0, 0x5 ;  /* 0x000000003d09a211 */ /* 0x000fc400078828ff */
[----:B------:R-:W-:Y:S02]  /*205c0*/  @!P2 LEA.HI.X R49, R5, R249, R7, 0x1, P1 ;  /* 0x000000f90531a211 */ /* 0x000fe400008f0c07 */
        /* <DEDUP_REMOVED lines=21> */
[----:B------:R-:W-:Y:S01]  /*20720*/  @!P2 LEA.HI.X R41, R7, R249, R15, 0x1, P1 ;  /* 0x000000f90729a211 */ /* 0x000fe200008f0c0f */
[----:B------:R-:W-:Y:S01]  /*20730*/  @!P2 IMAD.MOV.U32 R25, RZ, RZ, R4 ;  /* 0x000000ffff19a224 */ /* 0x000fe200078e0004 */
[----:B------:R-:W-:Y:S01]  /*20740*/  @!P2 MOV R23, R4 ;  /* 0x000000040017a202 */ /* 0x000fe20000000f00 */
[----:B------:R-:W-:Y:S01]  /*20750*/  IMAD.MOV.U32 R52, RZ, RZ, R18 ;  /* 0x000000ffff347224 */ /* 0x000fe200078e0012 */
[----:B------:R-:W-:Y:S01]  /*20760*/  @!P2 IADD3 R5, R21, R5, RZ ;  /* 0x000000051505a210 */ /* 0x000fe20007ffe0ff */
[----:B------:R-:W-:Y:S01]  /*20770*/  @!P2 IMAD.MOV.U32 R22, RZ, RZ, R0 ;  /* 0x000000ffff16a224 */ /* 0x000fe200078e0000 */
[----:B------:R-:W-:Y:S01]  /*20780*/  @!P2 LEA R38, P1, R20, R248, 0x1 ;  /* 0x000000f81426a211 */ /* 0x000fe200078208ff */
[----:B------:R-:W-:-:S02]  /*20790*/  @!P2 IMAD R7, R62, 0x60, RZ ;  /* 0x000000603e07a824 */ /* 0x000fc400078e02ff */
[----:B------:R-:W-:Y:S01]  /*207a0*/  @!P2 IMAD.WIDE.U32 R18, R61, 0x60, R12 ;  /* 0x000000603d12a825 */ /* 0x000fe200078e000c */
[----:B------:R-:W-:-:S03]  /*207b0*/  @!P2 LEA.HI.X R39, R20, R249, R5, 0x1, P1 ;  /* 0x000000f91427a211 */ /* 0x000fc600008f0c05 */
[----:B------:R-:W-:Y:S01]  /*207c0*/  @!P2 IMAD.WIDE.U32 R14, R61, 0x70, R10 ;  /* 0x000000703d0ea825 */ /* 0x000fe200078e000a */
[----:B------:R-:W-:-:S03]  /*207d0*/  @!P2 LEA R34, P5, R18, R248, 0x1 ;  /* 0x000000f81222a211 */ /* 0x000fc600078a08ff */
[----:B------:R-:W-:Y:S02]  /*207e0*/  @!P2 IMAD R27, R62, 0xa0, RZ ;  /* 0x000000a03e1ba824 */ /* 0x000fe400078e02ff */
[----:B------:R-:W-:-:S04]  /*207f0*/  @!P2 IMAD.WIDE.U32 R10, R61, 0xa0, R24 ;  /* 0x000000a03d0aa825 */ /* 0x000fc800078e0018 */
[C---:B------:R-:W-:Y:S02]  /*20800*/  @!P2 IMAD R9, R62.reuse, 0x70, RZ ;  /* 0x000000703e09a824 */ /* 0x040fe400078e02ff */
[----:B------:R-:W-:Y:S02]  /*20810*/  @!P2 IMAD R26, R62, 0x90, RZ ;  /* 0x000000903e1aa824 */ /* 0x000fe400078e02ff */
[----:B------:R-:W-:Y:S01]  /*20820*/  @!P2 IMAD.WIDE.U32 R12, R61, 0x90, R22 ;  /* 0x000000903d0ca825 */ /* 0x000fe200078e0016 */
[----:B------:R-:W-:-:S03]  /*20830*/  @!P2 LEA R28, P1, R10, R248, 0x1 ;  /* 0x000000f80a1ca211 */ /* 0x000fc600078208ff */
[----:B------:R-:W-:Y:S02]  /*20840*/  @!P2 IMAD.IADD R5, R7, 0x1, R19 ;  /* 0x000000010705a824 */ /* 0x000fe400078e0213 */
[----:B------:R-:W-:Y:S01]  /*20850*/  @!P2 IMAD.IADD R11, R27, 0x1, R11 ;  /* 0x000000011b0ba824 */ /* 0x000fe200078e020b */
[----:B------:R-:W-:Y:S01]  /*20860*/  @P2 STS.128 [R189+0xa000], RZ ;  /* 0x00a000ffbd002388 */ /* 0x000fe20000000c00 */
[----:B------:R-:W-:Y:S01]  /*20870*/  @!P2 IMAD.IADD R7, R15, 0x1, R9 ;  /* 0x000000010f07a824 */ /* 0x000fe200078e0209 */
[----:B------:R-:W-:Y:S02]  /*20880*/  @!P2 IADD3 R9, R13, R26, RZ ;  /* 0x0000001a0d09a210 */ /* 0x000fe40007ffe0ff */
[-C--:B------:R-:W-:Y:S01]  /*20890*/  @!P2 LEA R32, P4, R14, R248.reuse, 0x1 ;  /* 0x000000f80e20a211 */ /* 0x080fe200078808ff */
[----:B------:R-:W-:Y:S01]  /*208a0*/  @!PT LDS RZ, [RZ] ;  /* 0x00000000fffff984 */ /* 0x000fe20000000800 */
[----:B------:R-:W-:Y:S01]  /*208b0*/  @!PT LDS RZ, [RZ] ;  /* 0x00000000fffff984 */ /* 0x000fe20000000800 */
[----:B------:R-:W-:Y:S01]  /*208c0*/  @!PT LDS RZ, [RZ] ;  /* 0x00000000fffff984 */ /* 0x000fe20000000800 */
[----:B------:R2:W-:Y:S01]  /*208d0*/  @!P2 LDGSTS.E.BYPASS.LTC128B.128 [R189+0xa000], [R222.64] ;  /* 0x0a000000debdafae */ /* 0x0005e2000b901d46 */
[----:B------:R-:W-:Y:S02]  /*208e0*/  @!P2 LEA R30, P3, R12, R248, 0x1 ;  /* 0x000000f80c1ea211 */ /* 0x000fe400078608ff */
[-C--:B------:R-:W-:Y:S01]  /*208f0*/  @!P2 LEA.HI.X R35, R18, R249.reuse, R5, 0x1, P5 ;  /* 0x000000f91223a211 */ /* 0x080fe200028f0c05 */
[----:B------:R-:W-:Y:S01]  /*20900*/  @!P2 IMAD.MOV.U32 R18, RZ, RZ, R0 ;  /* 0x000000ffff12a224 */ /* 0x000fe200078e0000 */
[-C--:B------:R-:W-:Y:S01]  /*20910*/  @!P2 MOV R19, R4.reuse ;  /* 0x000000040013a202 */ /* 0x080fe20000000f00 */
[----:B------:R-:W-:Y:S01]  /*20920*/  @P2 STS.128 [R189+0xa800], RZ ;  /* 0x00a800ffbd002388 */ /* 0x000fe20000000c00 */
[-C--:B------:R-:W-:Y:S01]  /*20930*/  @!P2 LEA.HI.X R29, R10, R249.reuse, R11, 0x1, P1 ;  /* 0x000000f90a1da211 */ /* 0x080fe200008f0c0b */
[--C-:B------:R-:W-:Y:S01]  /*20940*/  @!P2 IMAD.MOV.U32 R15, RZ, RZ, R4.reuse ;  /* 0x000000ffff0fa224 */ /* 0x100fe200078e0004 */
[-C--:B------:R-:W-:Y:S01]  /*20950*/  @!P2 LEA.HI.X R33, R14, R249.reuse, R7, 0x1, P4 ;  /* 0x000000f90e21a211 */ /* 0x080fe200020f0c07 */
[----:B------:R-:W-:Y:S01]  /*20960*/  @!PT LDS RZ, [RZ] ;  /* 0x00000000fffff984 */ /* 0x000fe20000000800 */
[----:B------:R-:W-:Y:S01]  /*20970*/  @!PT LDS RZ, [RZ] ;  /* 0x00000000fffff984 */ /* 0x000fe20000000800 */
[----:B------:R-:W-:Y:S01]  /*20980*/  @!PT LDS RZ, [RZ] ;  /* 0x00000000fffff984 */ /* 0x000fe20000000800 */
[----:B------:R3:W-:Y:S01]  /*20990*/  @!P2 LDGSTS.E.BYPASS.LTC128B.128 [R189+0xa800], [R48.64] ;  /* 0x0a80000030bdafae */ /* 0x0007e2000b901d46 */
[----:B------:R-:W-:Y:S01]  /*209a0*/  @!P2 LEA.HI.X R31, R12, R249, R9, 0x1, P3 ;  /* 0x000000f90c1fa211 */ /* 0x000fe200018f0c09 */
[--C-:B------:R-:W-:Y:S01]  /*209b0*/  @!P2 IMAD.MOV.U32 R13, RZ, RZ, R4.reuse ;  /* 0x000000ffff0da224 */ /* 0x100fe200078e0004 */
[----:B------:R-:W-:Y:S01]  /*209c0*/  @!P2 MOV R11, R4 ;  /* 0x00000004000ba202 */ /* 0x000fe20000000f00 */
[----:B------:R-:W-:Y:S01]  /*209d0*/  @!P2 IMAD.MOV.U32 R5, RZ, RZ, R4 ;  /* 0x000000ffff05a224 */ /* 0x000fe200078e0004 */
[----:B------:R-:W-:Y:S01]  /*209e0*/  @P2 STS.128 [R189+0xb000], RZ ;  /* 0x00b000ffbd002388 */ /* 0x000fe20000000c00 */
        /* <DEDUP_REMOVED lines=8> */
[----:B------:R-:W-:Y:S01]  /*20a70*/  @!P2 IMAD R0, R62, 0xb0, RZ ;  /* 0x000000b03e00a824 */ /* 0x000fe200078e02ff */
[----:B------:R-:W-:Y:S01]  /*20a80*/  @P2 STS.128 [R189+0xb800], RZ ;  /* 0x00b800ffbd002388 */ /* 0x000fe20000000c00 */
[----:B------:R-:W-:-:S03]  /*20a90*/  @!P2 IMAD.WIDE.U32 R18, R61, 0xb0, R18 ;  /* 0x000000b03d12a825 */ /* 0x000fc600078e0012 */
[----:B------:R-:W-:Y:S01]  /*20aa0*/  @!PT LDS RZ, [RZ] ;  /* 0x00000000fffff984 */ /* 0x000fe20000000800 */
[----:B------:R-:W-:Y:S01]  /*20ab0*/  @!PT LDS RZ, [RZ] ;  /* 0x00000000fffff984 */ /* 0x000fe20000000800 */
[----:B------:R-:W-:Y:S01]  /*20ac0*/  @!PT LDS RZ, [RZ] ;  /* 0x00000000fffff984 */ /* 0x000fe20000000800 */
[----:B------:R4:W-:Y:S01]  /*20ad0*/  @!P2 LDGSTS.E.BYPASS.LTC128B.128 [R189+0xb800], [R44.64] ;  /* 0x0b8000002cbdafae */ /* 0x0009e2000b901d46 */
[----:B------:R-:W-:-:S03]  /*20ae0*/  @!P2 IMAD R20, R62, 0xc0, RZ ;  /* 0x000000c03e14a824 */ /* 0x000fc600078e02ff */
[----:B------:R-:W-:Y:S01]  /*20af0*/  @P2 STS.128 [R189+0xc000], RZ ;  /* 0x00c000ffbd002388 */ /* 0x000fe20000000c00 */
[----:B------:R-:W-:Y:S01]  /*20b00*/  @!P2 IMAD.WIDE.U32 R14, R61, 0xc0, R14 ;  /* 0x000000c03d0ea825 */ /* 0x000fe200078e000e */
[----:B------:R-:W-:Y:S02]  /*20b10*/  @!P2 IADD3 R0, R19, R0, RZ ;  /* 0x000000001300a210 */ /* 0x000fe40007ffe0ff */
        /* <DEDUP_REMOVED lines=13> */
[----:B------:R-:W-:Y:S01]  /*20bf0*/  @!P2 IMAD R9, R62, 0xe0, RZ ;  /* 0x000000e03e09a824 */ /* 0x000fe200078e02ff */
[----:B------:R-:W-:Y:S02]  /*20c00*/  @!P2 LEA.HI.X R27, R18, R249, R0, 0x1, P1 ;  /* 0x000000f9121ba211 */ /* 0x000fe400008f0c00 */
[----:B------:R-:W-:Y:S01]  /*20c10*/  @!PT LDS RZ, [RZ] ;  /* 0x00000000fffff984 */ /* 0x000fe20000000800 */
[----:B------:R-:W-:Y:S01]  /*20c20*/  @!PT LDS RZ, [RZ] ;  /* 0x00000000fffff984 */ /* 0x000fe20000000800 */
[----:B------:R-:W-:Y:S01]  /*20c30*/  @!PT LDS RZ, [RZ] ;  /* 0x00000000fffff984 */ /* 0x000fe20000000800 */
[----:B------:R1:W-:Y:S01]  /*20c40*/  @!P2 LDGSTS.E.BYPASS.LTC128B.128 [R189+0xd000], [R34.64] ;  /* 0x0d00000022bdafae */ /* 0x0003e2000b901d46 */
[----:B------:R-:W-:Y:S01]  /*20c50*/  @!P2 IMAD.WIDE.U32 R10, R61, 0xe0, R10 ;  /* 0x000000e03d0aa825 */ /* 0x000fe200078e000a */
[----:B------:R-:W-:Y:S02]  /*20c60*/  @!P2 IADD3 R0, R20, R15, RZ ;  /* 0x0000000f1400a210 */ /* 0x000fe40007ffe0ff */
[----:B------:R-:W-:Y:S01]  /*20c70*/  @P2 STS.128 [R189+0xd800], RZ ;  /* 0x00d800ffbd002388 */ /* 0x000fe20000000c00 */
[----:B------:R-:W-:Y:S01]  /*20c80*/  @!P2 LEA R24, P5, R14, R248, 0x1 ;  /* 0x000000f80e18a211 */ /* 0x000fe200078a08ff */
[----:B------:R-:W-:-:S02]  /*20c90*/  @!P2 IMAD R21, R62, 0xf0, RZ ;  /* 0x000000f03e15a824 */ /* 0x000fc400078e02ff */
        /* <DEDUP_REMOVED lines=56> */
[----:B-1----:R-:W-:Y:S04]  /*21020*/  LDSM.16.M88.4 R24, [R137+0x2000] ;  /* 0x002000008918783b */ /* 0x002fe80000000200 */
[----:B----4-:R-:W-:Y:S01]  /*21030*/  LDSM.16.M88.4 R44, [R137+0x3000] ;  /* 0x00300000892c783b */ /* 0x010fe20000000200 */
[----:B------:R-:W-:Y:S01]  /*21040*/  IMAD.MOV.U32 R85, RZ, RZ, R59 ;  /* 0x000000ffff557224 */ /* 0x000fe200078e003b */
[----:B------:R-:W-:-:S02]  /*21050*/  MOV R86, R58 ;  /* 0x0000003a00567202 */ /* 0x000fc40000000f00 */
[----:B------:R-:W-:Y:S04]  /*21060*/  LDSM.16.M88.4 R80, [R137+0x3800] ;  /* 0x003800008950783b */ /* 0x000fe80000000200 */
[----:B--2---:R-:W1:Y:S01]  /*21070*/  LDSM.16.M88.4 R20, [R137+0x2800] ;  /* 0x002800008914783b */ /* 0x004e620000000200 */
[----:B------:R-:W-:Y:S01]  /*21080*/  IMAD.MOV.U32 R87, RZ, RZ, R57 ;  /* 0x000000ffff577224 */ /* 0x000fe200078e0039 */
[----:B------:R-:W-:Y:S01]  /*21090*/  MOV R94, R55 ;  /* 0x00000037005e7202 */ /* 0x000fe20000000f00 */
[----:B------:R-:W-:Y:S01]  /*210a0*/  IMAD.MOV.U32 R93, RZ, RZ, R56 ;  /* 0x000000ffff5d7224 */ /* 0x000fe200078e0038 */
[----:B------:R-:W2:Y:S01]  /*210b0*/  LDSM.16.M88.4 R76, [R137+0x4000] ;  /* 0x00400000894c783b */ /* 0x000ea20000000200 */
[----:B------:R-:W-:Y:S01]  /*210c0*/  IMAD.MOV.U32 R98, RZ, RZ, R51 ;  /* 0x000000ffff627224 */ /* 0x000fe200078e0033 */
[----:B------:R-:W-:Y:S01]  /*210d0*/  MOV R97, R52 ;  /* 0x0000003400617202 */ /* 0x000fe20000000f00 */
[----:B------:R-:W-:Y:S01]  /*210e0*/  IMAD.MOV.U32 R99, RZ, RZ, R50 ;  /* 0x000000ffff637224 */ /* 0x000fe200078e0032 */
[----:B------:R-:W4:Y:S01]  /*210f0*/  LDSM.16.M88.4 R72, [R137+0x4800] ;  /* 0x004800008948783b */ /* 0x000f220000000200 */
[----:B------:R-:W-:-:S02]  /*21100*/  IMAD.MOV.U32 R84, RZ, RZ, R60 ;  /* 0x000000ffff547224 */ /* 0x000fc400078e003c */
[----:B------:R-:W-:Y:S01]  /*21110*/  IMAD.MOV.U32 R95, RZ, RZ, R54 ;  /* 0x000000ffff5f7224 */ /* 0x000fe200078e0036 */
[----:B------:R-:W2:Y:S01]  /*21120*/  LDSM.16.M88.4 R68, [R137+0x5000] ;  /* 0x005000008944783b */ /* 0x000ea20000000200 */
[----:B------:R-:W-:-:S03]  /*21130*/  IMAD.MOV.U32 R96, RZ, RZ, R53 ;  /* 0x000000ffff607224 */ /* 0x000fc600078e0035 */
[----:B------:R-:W2:Y:S04]  /*21140*/  LDSM.16.M88.4 R64, [R137+0x5800] ;  /* 0x005800008940783b */ /* 0x000ea80000000200 */
[----:B------:R-:W2:Y:S04]  /*21150*/  LDSM.16.M88.4 R56, [R137+0x6800] ;  /* 0x006800008938783b */ /* 0x000ea80000000200 */
[----:B---3--:R-:W3:Y:S04]  /*21160*/  LDSM.16.M88.4 R48, [R137+0x7800] ;  /* 0x007800008930783b */ /* 0x008ee80000000200 */
[----:B------:R-:W2:Y:S04]  /*21170*/  LDSM.16.M88.4 R28, [R137+0x9000] ;  /* 0x00900000891c783b */ /* 0x000ea80000000200 */
[----:B------:R-:W2:Y:S04]  /*21180*/  LDSM.16.M88.4 R60, [R137+0x6000] ;  /* 0x00600000893c783b */ /* 0x000ea80000000200 */
[----:B------:R-:W2:Y:S01]  /*21190*/  LDSM.16.M88.4 R52, [R137+0x7000] ;  /* 0x007000008934783b */ /* 0x000ea20000000200 */
[C---:B-1----:R-:W-:Y:S03]  /*211a0*/  HMMA.16816.F32 R124, R12.reuse, R20, RZ ;  /* 0x000000140c7c723c */ /* 0x042fe600000018ff */
[----:B------:R-:W1:Y:S04]  /*211b0*/  LDSM.16.M88.4 R40, [R137+0x8000] ;  /* 0x008000008928783b */ /* 0x000e680000000200 */
[----:B------:R-:W1:Y:S01]  /*211c0*/  LDSM.16.M88.4 R32, [R137+0x8800] ;  /* 0x008800008920783b */ /* 0x000e620000000200 */
[C---:B------:R-:W-:Y:S03]  /*211d0*/  HMMA.16816.F32 R100, R12.reuse, R22, RZ ;  /* 0x000000160c64723c */ /* 0x040fe600000018ff */
[----:B------:R-:W1:Y:S01]  /*211e0*/  LDSM.16.M88.4 R20, [R137+0x9800] ;  /* 0x009800008914783b */ /* 0x000e620000000200 */
[----:B------:R-:W-:Y:S01]  /*211f0*/  IMAD.MOV.U32 R133, RZ, RZ, R98 ;  /* 0x000000ffff857224 */ /* 0x000fe200078e0062 */
[----:B------:R-:W-:Y:S01]  /*21200*/  MOV R116, R96 ;  /* 0x0000006000747202 */ /* 0x000fe20000000f00 */
[----:B------:R-:W-:Y:S01]  /*21210*/  IMAD.MOV.U32 R225, RZ, RZ, R97 ;  /* 0x000000ffffe17224 */ /* 0x000fe200078e0061 */
[----:B------:R-:W-:Y:S01]  /*21220*/  STL [R1+0x164], R2 ;  /* 0x0001640201007387 */ /* 0x000fe20000100800 */
[C---:B------:R-:W-:Y:S03]  /*21230*/  HMMA.16816.F32 R88, R12.reuse, R24, RZ ;  /* 0x000000180c58723c */ /* 0x040fe600000018ff */
[----:B------:R-:W0:Y:S05]  /*21240*/  LDGDEPBAR ;  /* 0x00000000000079af */ /* 0x000e2a0000000000 */
[C---:B------:R-:W-:Y:S01]  /*21250*/  HMMA.16816.F32 R172, R12.reuse, R26, RZ ;  /* 0x0000001a0cac723c */ /* 0x040fe200000018ff */
[----:B------:R2:W-:Y:S07]  /*21260*/  LDSM.16.M88.4 R24, [R99] ;  /* 0x000000006318783b */ /* 0x0005ee0000000200 */
[C---:B------:R-:W-:Y:S08]  /*21270*/  HMMA.16816.F32 R120, R12.reuse, R44, RZ ;  /* 0x0000002c0c78723c */ /* 0x040ff000000018ff */
[----:B--2---:R-:W-:Y:S01]  /*21280*/  HMMA.16816.F32 R96, R12, R46, RZ ;  /* 0x0000002e0c60723c */ /* 0x004fe200000018ff */
[----:B------:R-:W2:Y:S01]  /*21290*/  LDSM.16.M88.4 R44, [R92+0x2000] ;  /* 0x002000005c2c783b */ /* 0x000ea20000000200 */
[----:B------:R-:W-:Y:S01]  /*212a0*/  IMAD.MOV.U32 R117, RZ, RZ, R95 ;  /* 0x000000ffff757224 */ /* 0x000fe200078e005f */
[----:B------:R-:W-:Y:S01]  /*212b0*/  MOV R95, R87 ;  /* 0x00000057005f7202 */ /* 0x000fe20000000f00 */
[----:B------:R-:W-:Y:S01]  /*212c0*/  IMAD.MOV.U32 R119, RZ, RZ, R94 ;  /* 0x000000ffff777224 */ /* 0x000fe200078e005e */
[----:B------:R-:W-:Y:S01]  /*212d0*/  MOV R224, R84 ;  /* 0x0000005400e07202 */ /* 0x000fe20000000f00 */
[----:B------:R-:W-:-:S02]  /*212e0*/  IMAD.MOV.U32 R94, RZ, RZ, R86 ;  /* 0x000000ffff5e7224 */ /* 0x000fc400078e0056 */
[----:B------:R-:W-:Y:S01]  /*212f0*/  IMAD.MOV.U32 R221, RZ, RZ, R85 ;  /* 0x000000ffffdd7224 */ /* 0x000fe200078e0055 */
        /* <DEDUP_REMOVED lines=19> */
[----:B------:R-:W3:Y:S07]  /*21430*/  LDSM.16.M88.4 R52, [R92+0x2800] ;  /* 0x002800005c34783b */ /* 0x000eee0000000200 */
[C---:B------:R-:W-:Y:S08]  /*21440*/  HMMA.16816.F32 R48, R12.reuse, R50, RZ ;  /* 0x000000320c30723c */ /* 0x040ff000000018ff */
[C---:B-1----:R-:W-:Y:S08]  /*21450*/  HMMA.16816.F32 R212, R12.reuse, R40, RZ ;  /* 0x000000280cd4723c */ /* 0x042ff000000018ff */
[C---:B------:R-:W-:Y:S08]  /*21460*/  HMMA.16816.F32 R216, R12.reuse, R42, RZ ;  /* 0x0000002a0cd8723c */ /* 0x040ff000000018ff */
[C---:B------:R-:W-:Y:S08]  /*21470*/  HMMA.16816.F32 R228, R12.reuse, R32, RZ ;  /* 0x000000200ce4723c */ /* 0x040ff000000018ff */
[C---:B------:R-:W-:Y:S08]  /*21480*/  HMMA.16816.F32 R236, R12.reuse, R34, RZ ;  /* 0x000000220cec723c */ /* 0x040ff000000018ff */
[C---:B------:R-:W-:Y:S01]  /*21490*/  HMMA.16816.F32 R28, R12.reuse, R20, RZ ;  /* 0x000000140c1c723c */ /* 0x040fe200000018ff */
[----:B------:R-:W-:Y:S01]  /*214a0*/  IMAD.MOV.U32 R41, RZ, RZ, R140 ;  /* 0x000000ffff297224 */ /* 0x000fe200078e008c */
[----:B------:R-:W-:Y:S01]  /*214b0*/  MOV R234, R143 ;  /* 0x0000008f00ea7202 */ /* 0x000fe20000000f00 */
[----:B------:R-:W-:Y:S01]  /*214c0*/  IMAD.MOV.U32 R240, RZ, RZ, R141 ;  /* 0x000000fffff07224 */ /* 0x000fe200078e008d */
[----:B------:R-:W-:Y:S04]  /*214d0*/  LDSM.16.M88.4 R32, [R92+0x4000] ;  /* 0x004000005c20783b */ /* 0x000fe80000000200 */
[----:B------:R-:W-:Y:S08]  /*214e0*/  HMMA.16816.F32 R12, R12, R22, RZ ;  /* 0x000000160c0c723c */ /* 0x000ff000000018ff */
[C---:B--2---:R-:W-:Y:S11]  /*214f0*/  HMMA.16816.F32 R20, R24.reuse, R46, R172 ;  /* 0x0000002e1814723c */ /* 0x044ff600000018ac */
[----:B------:R-:W-:Y:S05]  /*21500*/  @!UPT UIADD3 URZ, URZ, URZ, URZ ;  /* 0x0000003f3f3ff290 */ /* 0x000fea000fffe03f */
[----:B------:R-:W-:Y:S01]  /*21510*/  MOV R227, R13 ;  /* 0x0000000d00e37202 */ /* 0x000fe20000000f00 */
[----:B------:R-:W-:Y:S01]  /*21520*/  IMAD.MOV.U32 R226, RZ, RZ, R14 ;  /* 0x000000ffffe27224 */ /* 0x000fe200078e000e */
[----:B------:R-:W-:Y:S01]  /*21530*/  MOV R62, R12 ;  /* 0x0000000c003e7202 */ /* 0x000fe20000000f00 */
[----:B------:R-:W-:Y:S02]  /*21540*/  IMAD.MOV.U32 R63, RZ, RZ, R15 ;  /* 0x000000ffff3f7224 */ /* 0x000fe400078e000f */
[----:B------:R-:W-:Y:S03]  /*21550*/  HMMA.16816.F32 R12, R24, R44, R88 ;  /* 0x0000002c180c723c */ /* 0x000fe60000001858 */
[----:B------:R-:W-:Y:S01]  /*21560*/  IMAD.MOV.U32 R10, RZ, RZ, R21 ;  /* 0x000000ffff0a7224 */ /* 0x000fe200078e0015 */
[----:B------:R-:W-:Y:S01]  /*21570*/  MOV R7, R22 ;  /* 0x0000001600077202 */ /* 0x000fe20000000f00 */
[----:B------:R-:W-:-:S02]  /*21580*/  IMAD.MOV.U32 R5, RZ, RZ, R23 ;  /* 0x000000ffff057224 */ /* 0x000fc400078e0017 */
[----:B------:R-:W-:Y:S02]  /*21590*/  IMAD.MOV.U32 R4, RZ, RZ, R20 ;  /* 0x000000ffff047224 */ /* 0x000fe400078e0014 */
[----:B---3--:R-:W-:Y:S11]  /*215a0*/  HMMA.16816.F32 R20, R24, R52, R124 ;  /* 0x000000341814723c */ /* 0x008ff6000000187c */
[----:B------:R-:W-:Y:S04]  /*215b0*/  @!UPT UIADD3 URZ, URZ, URZ, URZ ;  /* 0x0000003f3f3ff290 */ /* 0x000fe8000fffe03f */
[----:B------:R-:W-:Y:S01]  /*215c0*/  IMAD.MOV.U32 R39, RZ, RZ, R13 ;  /* 0x000000ffff277224 */ /* 0x000fe200078e000d */
[----:B------:R-:W-:Y:S01]  /*215d0*/  MOV R19, R12 ;  /* 0x0000000c00137202 */ /* 0x000fe20000000f00 */
[----:B------:R-:W-:Y:S02]  /*215e0*/  IMAD.MOV.U32 R38, RZ, RZ, R14 ;  /* 0x000000ffff267224 */ /* 0x000fe400078e000e */
[----:B------:R-:W-:Y:S02]  /*215f0*/  IMAD.MOV.U32 R118, RZ, RZ, R15 ;  /* 0x000000ffff767224 */ /* 0x000fe400078e000f */
[----:B------:R-:W1:Y:S03]  /*21600*/  LDSM.16.M88.4 R12, [R92+0x3000] ;  /* 0x003000005c0c783b */ /* 0x000e660000000200 */
[----:B------:R-:W-:Y:S01]  /*21610*/  MOV R89, R20 ;  /* 0x0000001400597202 */ /* 0x000fe20000000f00 */
[----:B------:R-:W-:Y:S01]  /*21620*/  IMAD.MOV.U32 R88, RZ, RZ, R21 ;  /* 0x000000ffff587224 */ /* 0x000fe200078e0015 */
[----:B------:R-:W-:Y:S01]  /*21630*/  MOV R42, R23 ;  /* 0x00000017002a7202 */ /* 0x000fe20000000f00 */
[----:B------:R-:W-:-:S02]  /*21640*/  IMAD.MOV.U32 R43, RZ, RZ, R22 ;  /* 0x000000ffff2b7224 */ /* 0x000fc400078e0016 */
[C---:B------:R-:W-:Y:S01]  /*21650*/  HMMA.16816.F32 R20, R24.reuse, R54, R100 ;  /* 0x000000361814723c */ /* 0x040fe20000001864 */
[----:B------:R-:W-:Y:S01]  /*21660*/  IMAD.MOV.U32 R61, RZ, RZ, R29 ;  /* 0x000000ffff3d7224 */ /* 0x000fe200078e001d */
[----:B------:R-:W-:Y:S01]  /*21670*/  MOV R60, R30 ;  /* 0x0000001e003c7202 */ /* 0x000fe20000000f00 */
[----:B------:R-:W-:Y:S02]  /*21680*/  IMAD.MOV.U32 R9, RZ, RZ, R31 ;  /* 0x000000ffff097224 */ /* 0x000fe400078e001f */
[----:B------:R-:W-:Y:S02]  /*21690*/  IMAD.MOV.U32 R2, RZ, RZ, R28 ;  /* 0x000000ffff027224 */ /* 0x000fe400078e001c */
[----:B------:R-:W2:Y:S11]  /*216a0*/  LDSM.16.M88.4 R28, [R92+0x3800] ;  /* 0x003800005c1c783b */ /* 0x000eb60000000200 */
[----:B------:R-:W-:Y:S06]  /*216b0*/  @!UPT UIADD3 URZ, URZ, URZ, URZ ;  /* 0x0000003f3f3ff290 */ /* 0x000fec000fffe03f */
[----:B------:R-:W-:Y:S01]  /*216c0*/  IMAD.MOV.U32 R11, RZ, RZ, R20 ;  /* 0x000000ffff0b7224 */ /* 0x000fe200078e0014 */
[----:B------:R-:W-:Y:S01]  /*216d0*/  MOV R36, R22 ;  /* 0x0000001600247202 */ /* 0x000fe20000000f00 */
[----:B------:R-:W-:Y:S02]  /*216e0*/  IMAD.MOV.U32 R139, RZ, RZ, R21 ;  /* 0x000000ffff8b7224 */ /* 0x000fe400078e0015 */
[----:B------:R-:W-:Y:S02]  /*216f0*/  IMAD.MOV.U32 R0, RZ, RZ, R23 ;  /* 0x000000ffff007224 */ /* 0x000fe400078e0017 */
[C---:B-1----:R-:W-:Y:S08]  /*21700*/  HMMA.16816.F32 R20, R24.reuse, R12, R120 ;  /* 0x0000000c1814723c */ /* 0x042ff00000001878 */
[C---:B------:R-:W-:Y:S11]  /*21710*/  HMMA.16816.F32 R12, R24.reuse, R14, R96 ;  /* 0x0000000e180c723c */ /* 0x040ff60000001860 */
[----:B------:R-:W-:Y:S11]  /*21720*/  @!UPT UIADD3 URZ, URZ, URZ, URZ ;  /* 0x0000003f3f3ff290 */ /* 0x000ff6000fffe03f */
[----:B------:R-:W-:Y:S02]  /*21730*/  @!UPT UIADD3 URZ, URZ, URZ, URZ ;  /* 0x0000003f3f3ff290 */ /* 0x000fe4000fffe03f */
[----:B------:R-:W-:Y:S01]  /*21740*/  IMAD.MOV.U32 R146, RZ, RZ, R12 ;  /* 0x000000ffff927224 */ /* 0x000fe200078e000c */
[----:B------:R-:W-:Y:S01]  /*21750*/  MOV R144, R14 ;  /* 0x0000000e00907202 */ /* 0x000fe20000000f00 */
[----:B------:R-:W-:Y:S02]  /*21760*/  IMAD.MOV.U32 R145, RZ, RZ, R13 ;  /* 0x000000ffff917224 */ /* 0x000fe400078e000d */
[----:B------:R-:W-:Y:S02]  /*21770*/  IMAD.MOV.U32 R140, RZ, RZ, R15 ;  /* 0x000000ffff8c7224 */ /* 0x000fe400078e000f */
[----:B--2---:R-:W-:Y:S01]  /*21780*/  HMMA.16816.F32 R12, R24, R28, R84 ;  /* 0x0000001c180c723c */ /* 0x004fe20000001854 */
[----:B------:R-:W-:Y:S01]  /*21790*/  IMAD.MOV.U32 R235, RZ, RZ, R142 ;  /* 0x000000ffffeb7224 */ /* 0x000fe200078e008e */
[----:B------:R-:W-:Y:S01]  /*217a0*/  MOV R91, R22 ;  /* 0x00000016005b7202 */ /* 0x000fe20000000f00 */
[----:B------:R-:W-:Y:S02]  /*217b0*/  IMAD.MOV.U32 R120, RZ, RZ, R21 ;  /* 0x000000ffff787224 */ /* 0x000fe400078e0015 */
[----:B------:R-:W-:-:S02]  /*217c0*/  IMAD.MOV.U32 R90, RZ, RZ, R23 ;  /* 0x000000ffff5a7224 */ /* 0x000fc400078e0017 */
[----:B------:R-:W-:Y:S02]  /*217d0*/  IMAD.MOV.U32 R40, RZ, RZ, R20 ;  /* 0x000000ffff287224 */ /* 0x000fe400078e0014 */
[----:B------:R-:W1:Y:S11]  /*217e0*/  LDSM.16.M88.4 R20, [R92+0x4800] ;  /* 0x004800005c14783b */ /* 0x000e760000000200 */
[----:B------:R-:W-:Y:S04]  /*217f0*/  @!UPT UIADD3 URZ, URZ, URZ, URZ ;  /* 0x0000003f3f3ff290 */ /* 0x000fe8000fffe03f */
[----:B------:R-:W-:Y:S01]  /*21800*/  IMAD.MOV.U32 R143, RZ, RZ, R12 ;  /* 0x000000ffff8f7224 */ /* 0x000fe200078e000c */
[----:B------:R-:W-:Y:S01]  /*21810*/  MOV R141, R14 ;  /* 0x0000000e008d7202 */ /* 0x000fe20000000f00 */
[----:B------:R-:W-:Y:S02]  /*21820*/  IMAD.MOV.U32 R142, RZ, RZ, R13 ;  /* 0x000000ffff8e7224 */ /* 0x000fe400078e000d */
[----:B------:R-:W-:Y:S02]  /*21830*/  IMAD.MOV.U32 R249, RZ, RZ, R15 ;  /* 0x000000fffff97224 */ /* 0x000fe400078e000f */
[----:B------:R-:W2:Y:S01]  /*21840*/  LDSM.16.M88.4 R12, [R92+0x5000] ;  /* 0x005000005c0c783b */ /* 0x000ea20000000200 */
[----:B------:R-:W-:Y:S01]  /*21850*/  HMMA.16816.F32 R28, R24, R30, R128 ;  /* 0x0000001e181c723c */ /* 0x000fe20000001880 */
        /* <DEDUP_REMOVED lines=15> */
[----:B------:R-:W-:Y:S01]  /*21950*/  IMAD.MOV.U32 R2, RZ, RZ, R225 ;  /* 0x000000ffff027224 */ /* 0x000fe200078e00e1 */
[----:B-1----:R-:W-:Y:S01]  /*21960*/  HMMA.16816.F32 R232, R24, R20, R108 ;  /* 0x0000001418e8723c */ /* 0x002fe2000000186c */
[----:B------:R-:W-:-:S07]  /*21970*/  IMAD.MOV.U32 R9, RZ, RZ, R224 ;  /* 0x000000ffff097224 */ /* 0x000fce00078e00e0 */
[----:B------:R-:W-:Y:S01]  /*21980*/  HMMA.16816.F32 R224, R24, R22, R76 ;  /* 0x0000001618e0723c */ /* 0x000fe2000000184c */
[----:B------:R-:W1:Y:S01]  /*21990*/  LDSM.16.M88.4 R20, [R92+0x6000] ;  /* 0x006000005c14783b */ /* 0x000e620000000200 */
[----:B------:R-:W-:-:S06]  /*219a0*/  IMAD.MOV.U32 R221, RZ, RZ, R117 ;  /* 0x000000ffffdd7224 */ /* 0x000fcc00078e0075 */
[C---:B--2---:R-:W-:Y:S08]  /*219b0*/  HMMA.16816.F32 R172, R24.reuse, R12, R72 ;  /* 0x0000000c18ac723c */ /* 0x044ff00000001848 */
[----:B------:R-:W-:Y:S01]  /*219c0*/  HMMA.16816.F32 R128, R24, R14, R68 ;  /* 0x0000000e1880723c */ /* 0x000fe20000001844 */
[----:B------:R-:W2:Y:S01]  /*219d0*/  LDSM.16.M88.4 R12, [R92+0x6800] ;  /* 0x006800005c0c783b */ /* 0x000ea20000000200 */
[----:B------:R-:W-:Y:S01]  /*219e0*/  MOV R117, R116 ;  /* 0x0000007400757202 */ /* 0x000fe20000000f00 */
[----:B------:R-:W-:Y:S01]  /*219f0*/  IMAD.MOV.U32 R116, RZ, RZ, R94 ;  /* 0x000000ffff747224 */ /* 0x000fe200078e005e */
[----:B------:R-:W-:Y:S01]  /*21a00*/  MOV R93, R30 ;  /* 0x0000001e005d7202 */ /* 0x000fe20000000f00 */
[----:B------:R-:W-:-:S02]  /*21a10*/  IMAD.MOV.U32 R95, RZ, RZ, R28 ;  /* 0x000000ffff5f7224 */ /* 0x000fc400078e001c */
[----:B------:R-:W-:Y:S02]  /*21a20*/  IMAD.MOV.U32 R94, RZ, RZ, R29 ;  /* 0x000000ffff5e7224 */ /* 0x000fe400078e001d */
[----:B------:R-:W-:Y:S02]  /*21a30*/  IMAD.MOV.U32 R47, RZ, RZ, R31 ;  /* 0x000000ffff2f7224 */ /* 0x000fe400078e001f */
[----:B------:R-:W-:Y:S01]  /*21a40*/  HMMA.16816.F32 R28, R24, R32, R112 ;  /* 0x00000020181c723c */ /* 0x000fe20000001870 */
[----:B------:R-:W-:Y:S01]  /*21a50*/  IMAD.MOV.U32 R96, RZ, RZ, R60 ;  /* 0x000000ffff607224 */ /* 0x000fe200078e003c */
[----:B------:R-:W-:Y:S01]  /*21a60*/  MOV R248, R241 ;  /* 0x000000f100f87202 */ /* 0x000fe20000000f00 */
[----:B------:R-:W-:-:S05]  /*21a70*/  IMAD.MOV.U32 R121, RZ, RZ, R240 ;  /* 0x000000ffff797224 */ /* 0x000fca00078e00f0 */
[C---:B------:R-:W-:Y:S01]  /*21a80*/  HMMA.16816.F32 R240, R24.reuse, R34, R80 ;  /* 0x0000002218f0723c */ /* 0x040fe20000001850 */
[----:B------:R-:W-:Y:S01]  /*21a90*/  MOV R87, R61 ;  /* 0x0000003d00577202 */ /* 0x000fe20000000f00 */
[----:B------:R-:W-:Y:S05]  /*21aa0*/  LDSM.16.M88.4 R32, [R92+0x5800] ;  /* 0x005800005c20783b */ /* 0x000fea0000000200 */
[----:B------:R-:W-:Y:S01]  /*21ab0*/  IMAD.MOV.U32 R80, RZ, RZ, R99 ;  /* 0x000000ffff507224 */ /* 0x000fe200078e0063 */
[----:B-1----:R-:W-:Y:S08]  /*21ac0*/  HMMA.16816.F32 R100, R24, R22, R192 ;  /* 0x000000161864723c */ /* 0x002ff000000018c0 */
[----:B------:R-:W-:Y:S01]  /*21ad0*/  IMAD.MOV.U32 R46, RZ, RZ, R28 ;  /* 0x000000ffff2e7224 */ /* 0x000fe200078e001c */
[----:B------:R-:W-:Y:S01]  /*21ae0*/  MOV R45, R29 ;  /* 0x0000001d002d7202 */ /* 0x000fe20000000f00 */
[----:B------:R-:W-:-:S02]  /*21af0*/  IMAD.MOV.U32 R44, RZ, RZ, R30 ;  /* 0x000000ffff2c7224 */ /* 0x000fc400078e001e */
[----:B------:R-:W-:Y:S02]  /*21b00*/  IMAD.MOV.U32 R18, RZ, RZ, R31 ;  /* 0x000000ffff127224 */ /* 0x000fe400078e001f */
[----:B------:R-:W1:Y:S01]  /*21b10*/  LDSM.16.M88.4 R28, [R92+0x7000] ;  /* 0x007000005c1c783b */ /* 0x000e620000000200 */
[----:B--2---:R-:W-:Y:S01]  /*21b20*/  HMMA.16816.F32 R112, R24, R12, R196 ;  /* 0x0000000c1870723c */ /* 0x004fe200000018c4 */
[----:B------:R-:W-:Y:S01]  /*21b30*/  IMAD.MOV.U32 R193, RZ, RZ, R96 ;  /* 0x000000ffffc17224 */ /* 0x000fe200078e0060 */
[----:B------:R-:W-:-:S05]  /*21b40*/  MOV R194, R97 ;  /* 0x0000006100c27202 */ /* 0x000fca0000000f00 */
[----:B------:R-:W-:Y:S02]  /*21b50*/  IMAD.MOV.U32 R199, RZ, RZ, R98 ;  /* 0x000000ffffc77224 */ /* 0x000fe400078e0062 */
[C---:B------:R-:W-:Y:S01]  /*21b60*/  HMMA.16816.F32 R96, R24.reuse, R14, R56 ;  /* 0x0000000e1860723c */ /* 0x040fe20000001838 */
[----:B------:R-:W2:Y:S01]  /*21b70*/  LDSM.16.M88.4 R12, [R92+0x8000] ;  /* 0x008000005c0c783b */ /* 0x000ea20000000200 */
[----:B------:R-:W-:Y:S01]  /*21b80*/  MOV R196, R120 ;  /* 0x0000007800c47202 */ /* 0x000fe20000000f00 */
[----:B------:R-:W-:Y:S01]  /*21b90*/  IMAD.MOV.U32 R198, RZ, RZ, R90 ;  /* 0x000000ffffc67224 */ /* 0x000fe200078e005a */
[----:B------:R-:W-:Y:S01]  /*21ba0*/  MOV R195, R86 ;  /* 0x0000005600c37202 */ /* 0x000fe20000000f00 */
[----:B------:R-:W-:Y:S02]  /*21bb0*/  IMAD.MOV.U32 R197, RZ, RZ, R91 ;  /* 0x000000ffffc57224 */ /* 0x000fe400078e005b */
[----:B------:R-:W-:Y:S01]  /*21bc0*/  IMAD.MOV.U32 R192, RZ, RZ, R87 ;  /* 0x000000ffffc07224 */ /* 0x000fe200078e0057 */
[C---:B------:R-:W-:Y:S01]  /*21bd0*/  HMMA.16816.F32 R52, R24.reuse, R20, R176 ;  /* 0x000000141834723c */ /* 0x040fe200000018b0 */
[----:B------:R-:W3:Y:S07]  /*21be0*/  LDSM.16.M88.4 R20, [R92+0x7800] ;  /* 0x007800005c14783b */ /* 0x000eee0000000200 */
[----:B-1----:R-:W-:Y:S07]  /*21bf0*/  HMMA.16816.F32 R108, R24, R28, R200 ;  /* 0x0000001c186c723c */ /* 0x002fee00000018c8 */
[----:B------:R-:W-:-:S02]  /*21c00*/  IMAD.MOV.U32 R203, RZ, RZ, R40 ;  /* 0x000000ffffcb7224 */ /* 0x000fc400078e0028 */
[----:B------:R-:W-:Y:S02]  /*21c10*/  IMAD.MOV.U32 R202, RZ, RZ, R41 ;  /* 0x000000ffffca7224 */ /* 0x000fe400078e0029 */
[----:B------:R-:W-:Y:S01]  /*21c20*/  IMAD.MOV.U32 R201, RZ, RZ, R196 ;  /* 0x000000ffffc97224 */ /* 0x000fe200078e00c4 */
[C---:B--2---:R-:W-:Y:S01]  /*21c30*/  HMMA.16816.F32 R84, R24.reuse, R12, R212 ;  /* 0x0000000c1854723c */ /* 0x044fe200000018d4 */
[----:B------:R-:W-:Y:S01]  /*21c40*/  MOV R200, R203 ;  /* 0x000000cb00c87202 */ /* 0x000fe20000000f00 */
[----:B------:R-:W-:Y:S01]  /*21c50*/  IMAD.MOV.U32 R196, RZ, RZ, R199 ;  /* 0x000000ffffc47224 */ /* 0x000fe200078e00c7 */
[----:B------:R-:W-:Y:S01]  /*21c60*/  MOV R203, R198 ;  /* 0x000000c600cb7202 */ /* 0x000fe20000000f00 */
[----:B------:R-:W-:Y:S01]  /*21c70*/  IMAD.MOV.U32 R199, RZ, RZ, R194 ;  /* 0x000000ffffc77224 */ /* 0x000fe200078e00c2 */
[----:B------:R-:W-:Y:S01]  /*21c80*/  MOV R198, R193 ;  /* 0x000000c100c67202 */ /* 0x000fe20000000f00 */
[----:B------:R-:W-:Y:S02]  /*21c90*/  IMAD.MOV.U32 R194, RZ, RZ, R36 ;  /* 0x000000ffffc27224 */ /* 0x000fe400078e0024 */
[----:B------:R-:W-:Y:S01]  /*21ca0*/  HMMA.16816.F32 R72, R24, R14, R216 ;  /* 0x0000000e1848723c */ /* 0x000fe200000018d8 */
[----:B------:R1:W-:Y:S01]  /*21cb0*/  LDSM.16.M88.4 R12, [R202] ;  /* 0x00000000ca0c783b */ /* 0x0003e20000000200 */
[----:B------:R-:W-:Y:S01]  /*21cc0*/  MOV R193, R139 ;  /* 0x0000008b00c17202 */ /* 0x000fe20000000f00 */
[----:B------:R-:W-:Y:S01]  /*21cd0*/  IMAD.MOV.U32 R139, RZ, RZ, R117 ;  /* 0x000000ffff8b7224 */ /* 0x000fe200078e0075 */
[----:B------:R-:W-:-:S02]  /*21ce0*/  MOV R36, R119 ;  /* 0x0000007700247202 */ /* 0x000fc40000000f00 */
[----:B------:R-:W2:Y:S04]  /*21cf0*/  LDL.LU R119, [R1+0x108] ;  /* 0x0001080001777983 */ /* 0x000ea80000300800 */
[----:B------:R-:W4:Y:S01]  /*21d00*/  LDL.LU R117, [R1+0x10c] ;  /* 0x00010c0001757983 */ /* 0x000f220000300800 */
[----:B-1----:R-:W-:Y:S02]  /*21d10*/  IMAD.MOV.U32 R202, RZ, RZ, R197 ;  /* 0x000000ffffca7224 */ /* 0x002fe400078e00c5 */
[----:B------:R-:W-:Y:S02]  /*21d20*/  IMAD.MOV.U32 R197, RZ, RZ, R192 ;  /* 0x000000ffffc57224 */ /* 0x000fe400078e00c0 */
[----:B------:R-:W-:Y:S02]  /*21d30*/  IMAD.MOV.U32 R192, RZ, RZ, R195 ;  /* 0x000000ffffc07224 */ /* 0x000fe400078e00c3 */
[----:B------:R-:W-:-:S02]  /*21d40*/  IMAD.MOV.U32 R195, RZ, RZ, R0 ;  /* 0x000000ffffc37224 */ /* 0x000fc400078e0000 */
[----:B------:R-:W2:Y:S01]  /*21d50*/  LDL.LU R0, [R1+0xcc] ;  /* 0x0000cc0001007983 */ /* 0x000ea20000300800 */
[----:B------:R-:W-:Y:S01]  /*21d60*/  MOV R81, R121 ;  /* 0x0000007900517202 */ /* 0x000fe20000000f00 */
[----:B------:R-:W-:Y:S02]  /*21d70*/  IMAD.MOV.U32 R82, RZ, RZ, R122 ;  /* 0x000000ffff527224 */ /* 0x000fe400078e007a */
[----:B------:R-:W-:Y:S02]  /*21d80*/  IMAD.MOV.U32 R83, RZ, RZ, R123 ;  /* 0x000000ffff537224 */ /* 0x000fe400078e007b */
[C---:B------:R-:W-:Y:S01]  /*21d90*/  HMMA.16816.F32 R120, R24.reuse, R30, R204 ;  /* 0x0000001e1878723c */ /* 0x040fe200000018cc */
[----:B------:R-:W1:Y:S06]  /*21da0*/  LDSM.16.M88.4 R28, [R92+0x9800] ;  /* 0x009800005c1c783b */ /* 0x000e6c0000000200 */
[----:B------:R-:W-:Y:S01]  /*21db0*/  IMAD.MOV.U32 R204, RZ, RZ, R146 ;  /* 0x000000ffffcc7224 */ /* 0x000fe200078e0092 */
[----:B------:R-:W-:Y:S01]  /*21dc0*/  MOV R205, R145 ;  /* 0x0000009100cd7202 */ /* 0x000fe20000000f00 */
[----:B------:R1:W5:Y:S01]  /*21dd0*/  LDL.LU R146, [R1+0x18c] ;  /* 0x00018c0001927983 */ /* 0x0003620000300800 */
[----:B------:R-:W-:Y:S01]  /*21de0*/  HMMA.16816.F32 R68, R24, R32, R104 ;  /* 0x000000201844723c */ /* 0x000fe20000001868 */
[----:B------:R-:W-:-:S02]  /*21df0*/  IMAD.MOV.U32 R206, RZ, RZ, R144 ;  /* 0x000000ffffce7224 */ /* 0x000fc400078e0090 */
[----:B------:R1:W5:Y:S01]  /*21e00*/  LDL.LU R145, [R1+0x188] ;  /* 0x0001880001917983 */ /* 0x0003620000300800 */
[----:B------:R-:W-:-:S03]  /*21e10*/  IMAD.MOV.U32 R207, RZ, RZ, R140 ;  /* 0x000000ffffcf7224 */ /* 0x000fc600078e008c */
[----:B------:R1:W5:Y:S01]  /*21e20*/  LDL.LU R144, [R1+0x184] ;  /* 0x0001840001907983 */ /* 0x0003620000300800 */
[----:B---3--:R-:W-:Y:S03]  /*21e30*/  HMMA.16816.F32 R104, R24, R20, R208 ;  /* 0x000000141868723c */ /* 0x008fe600000018d0 */
[----:B------:R-:W3:Y:S04]  /*21e40*/  LDL.LU R140, [R1+0x100] ;  /* 0x00010000018c7983 */ /* 0x000ee80000300800 */
[----:B------:R-:W-:Y:S01]  /*21e50*/  MOV R208, R143 ;  /* 0x0000008f00d07202 */ /* 0x000fe20000000f00 */
[----:B------:R-:W-:Y:S01]  /*21e60*/  IMAD.MOV.U32 R209, RZ, RZ, R142 ;  /* 0x000000ffffd17224 */ /* 0x000fe200078e008e */
[----:B------:R1:W5:Y:S01]  /*21e70*/  LDL.LU R143, [R1+0x180] ;  /* 0x00018000018f7983 */ /* 0x0003620000300800 */
[----:B------:R-:W-:Y:S01]  /*21e80*/  IMAD.MOV.U32 R210, RZ, RZ, R141 ;  /* 0x000000ffffd27224 */ /* 0x000fe200078e008d */
[----:B------:R-:W-:-:S02]  /*21e90*/  MOV R211, R249 ;  /* 0x000000f900d37202 */ /* 0x000fc40000000f00 */
[----:B------:R1:W5:Y:S04]  /*21ea0*/  LDL.LU R142, [R1+0x17c] ;  /* 0x00017c00018e7983 */ /* 0x0003680000300800 */
[----:B------:R1:W5:Y:S04]  /*21eb0*/  LDL.LU R141, [R1+0x178] ;  /* 0x00017800018d7983 */ /* 0x0003680000300800 */
[----:B------:R-:W3:Y:S01]  /*21ec0*/  LDL.LU R249, [R1+0xc4] ;  /* 0x0000c40001f97983 */ /* 0x000ee20000300800 */
[----:B------:R-:W-:Y:S02]  /*21ed0*/  IMAD.MOV.U32 R127, RZ, RZ, R63 ;  /* 0x000000ffff7f7224 */ /* 0x000fe400078e003f */
[----:B------:R-:W-:-:S02]  /*21ee0*/  IMAD.MOV.U32 R124, RZ, RZ, R62 ;  /* 0x000000ffff7c7224 */ /* 0x000fc400078e003e */
[C---:B------:R-:W-:Y:S01]  /*21ef0*/  HMMA.16816.F32 R60, R24.reuse, R34, R64 ;  /* 0x00000022183c723c */ /* 0x040fe20000001840 */
[----:B------:R-:W1:Y:S01]  /*21f00*/  LDSM.16.M88.4 R32, [R92+0x8800] ;  /* 0x008800005c20783b */ /* 0x000e620000000200 */
[----:B------:R-:W-:Y:S01]  /*21f10*/  MOV R176, R89 ;  /* 0x0000005900b07202 */ /* 0x000fe20000000f00 */
[----:B------:R-:W-:Y:S01]  /*21f20*/  IMAD.MOV.U32 R177, RZ, RZ, R88 ;  /* 0x000000ffffb17224 */ /* 0x000fe200078e0058 */
[----:B------:R-:W-:Y:S01]  /*21f30*/  MOV R179, R42 ;  /* 0x0000002a00b37202 */ /* 0x000fe20000000f00 */
[----:B------:R-:W-:Y:S02]  /*21f40*/  IMAD.MOV.U32 R178, RZ, RZ, R43 ;  /* 0x000000ffffb27224 */ /* 0x000fe400078e002b */
[----:B------:R1:W-:Y:S01]  /*21f50*/  LDSM.16.M88.4 R40, [R92+0x9000] ;  /* 0x009000005c28783b */ /* 0x0003e20000000200 */
[----:B------:R-:W-:Y:S03]  /*21f60*/  HMMA.16816.F32 R88, R24, R22, R48 ;  /* 0x000000161858723c */ /* 0x000fe60000001830 */
[----:B------:R-:W1:Y:S04]  /*21f70*/  LDSM.16.M88.4 R20, [R3] ;  /* 0x000000000314783b */ /* 0x000e680000000200 */
[----:B------:R-:W-:Y:S01]  /*21f80*/  IMAD.MOV.U32 R48, RZ, RZ, R208 ;  /* 0x000000ffff307224 */ /* 0x000fe200078e00d0 */
[----:B------:R-:W-:Y:S01]  /*21f90*/  MOV R50, R210 ;  /* 0x000000d200327202 */ /* 0x000fe20000000f00 */
[----:B------:R-:W-:Y:S01]  /*21fa0*/  IMAD.MOV.U32 R49, RZ, RZ, R209 ;  /* 0x000000ffff317224 */ /* 0x000fe200078e00d1 */
[----:B------:R-:W-:Y:S01]  /*21fb0*/  MOV R209, R94 ;  /* 0x0000005e00d17202 */ /* 0x000fe20000000f00 */
[----:B------:R-:W-:-:S02]  /*21fc0*/  IMAD.MOV.U32 R208, RZ, RZ, R95 ;  /* 0x000000ffffd07224 */ /* 0x000fc400078e005f */
[----:B------:R-:W-:Y:S02]  /*21fd0*/  IMAD.MOV.U32 R210, RZ, RZ, R93 ;  /* 0x000000ffffd27224 */ /* 0x000fe400078e005d */
[----:B------:R-:W-:Y:S02]  /*21fe0*/  IMAD.MOV.U32 R51, RZ, RZ, R211 ;  /* 0x000000ffff337224 */ /* 0x000fe400078e00d3 */
[----:B------:R-:W-:Y:S01]  /*21ff0*/  IMAD.MOV.U32 R211, RZ, RZ, R47 ;  /* 0x000000ffffd37224 */ /* 0x000fe200078e002f */
[----:B-1----:R-:W-:Y:S07]  /*22000*/  HMMA.16816.F32 R92, R24, R28, R196 ;  /* 0x0000001c185c723c */ /* 0x002fee00000018c4 */
[----:B------:R-:W-:Y:S01]  /*22010*/  MOV R196, R46 ;  /* 0x0000002e00c47202 */ /* 0x000fe20000000f00 */
[----:B------:R-:W-:-:S02]  /*22020*/  IMAD.MOV.U32 R197, RZ, RZ, R45 ;  /* 0x000000ffffc57224 */ /* 0x000fc400078e002d */
[----:B------:R-:W-:Y:S02]  /*22030*/  IMAD.MOV.U32 R198, RZ, RZ, R44 ;  /* 0x000000ffffc67224 */ /* 0x000fe400078e002c */
[----:B------:R-:W1:Y:S01]  /*22040*/  LDSM.16.M88.4 R44, [R11] ;  /* 0x000000000b2c783b */ /* 0x000e620000000200 */
[C---:B------:R-:W-:Y:S08]  /*22050*/  HMMA.16816.F32 R64, R24.reuse, R32, R228 ;  /* 0x000000201840723c */ /* 0x040ff000000018e4 */
[C---:B------:R-:W-:Y:S08]  /*22060*/  HMMA.16816.F32 R56, R24.reuse, R34, R236 ;  /* 0x000000221838723c */ /* 0x040ff000000018ec */
[----:B------:R-:W-:Y:S01]  /*22070*/  HMMA.16816.F32 R124, R24, R30, R124 ;  /* 0x0000001e187c723c */ /* 0x000fe2000000187c */
[----:B------:R1:W-:Y:S07]  /*22080*/  LDSM.16.M88.4 R28, [R9] ;  /* 0x00000000091c783b */ /* 0x0003ee0000000200 */
[----:B------:R-:W-:Y:S01]  /*22090*/  HMMA.16816.F32 R176, R20, R12, R176 ;  /* 0x0000000c14b0723c */ /* 0x000fe200000018b0 */
[----:B------:R-:W-:-:S07]  /*220a0*/  MOV R199, R18 ;  /* 0x0000001200c77202 */ /* 0x000fce0000000f00 */
[C---:B------:R-:W-:Y:S08]  /*220b0*/  HMMA.16816.F32 R192, R20.reuse, R14, R192 ;  /* 0x0000000e14c0723c */ /* 0x040ff000000018c0 */
[----:B-1----:R-:W-:Y:S08]  /*220c0*/  HMMA.16816.F32 R12, R20, R44, R48 ;  /* 0x0000002c140c723c */ /* 0x002ff00000001830 */
[C---:B------:R-:W-:Y:S08]  /*220d0*/  HMMA.16816.F32 R76, R24.reuse, R40, R244 ;  /* 0x00000028184c723c */ /* 0x040ff000000018f4 */
[----:B------:R-:W-:Y:S01]  /*220e0*/  HMMA.16816.F32 R80, R24, R42, R80 ;  /* 0x0000002a1850723c */ /* 0x000fe20000001850 */
[----:B------:R-:W-:Y:S07]  /*220f0*/  LDSM.16.M88.4 R24, [R248] ;  /* 0x00000000f818783b */ /* 0x000fee0000000200 */
[----:B------:R-:W-:Y:S01]  /*22100*/  IMAD.MOV.U32 R44, RZ, RZ, R13 ;  /* 0x000000ffff2c7224 */ /* 0x000fe200078e000d */
[----:B------:R-:W-:Y:S01]  /*22110*/  MOV R11, R15 ;  /* 0x0000000f000b7202 */ /* 0x000fe20000000f00 */
[----:B------:R-:W-:-:S02]  /*22120*/  IMAD.MOV.U32 R18, RZ, RZ, R14 ;  /* 0x000000ffff127224 */ /* 0x000fc400078e000e */
[----:B------:R-:W-:Y:S02]  /*22130*/  IMAD.MOV.U32 R3, RZ, RZ, R12 ;  /* 0x000000ffff037224 */ /* 0x000fe400078e000c */
[C---:B------:R-:W-:Y:S01]  /*22140*/  HMMA.16816.F32 R12, R20.reuse, R46, R208 ;  /* 0x0000002e140c723c */ /* 0x040fe200000018d0 */
[----:B------:R-:W-:Y:S11]  /*22150*/  IMAD.MOV.U32 R9, RZ, RZ, R136 ;  /* 0x000000ffff097224 */ /* 0x000ff600078e0088 */
[----:B------:R-:W-:Y:S11]  /*22160*/  @!UPT UIADD3 URZ, URZ, URZ, URZ ;  /* 0x0000003f3f3ff290 */ /* 0x000ff6000fffe03f */
[----:B------:R-:W-:Y:S01]  /*22170*/  @!UPT UIADD3 URZ, URZ, URZ, URZ ;  /* 0x0000003f3f3ff290 */ /* 0x000fe2000fffe03f */
[----:B------:R-:W-:Y:S01]  /*22180*/  IMAD.MOV.U32 R231, RZ, RZ, R13 ;  /* 0x000000ffffe77224 */ /* 0x000fe200078e000d */
[----:B------:R-:W-:Y:S01]  /*22190*/  MOV R230, R14 ;  /* 0x0000000e00e67202 */ /* 0x000fe20000000f00 */
[----:B------:R-:W-:Y:S02]  /*221a0*/  IMAD.MOV.U32 R229, RZ, RZ, R15 ;  /* 0x000000ffffe57224 */ /* 0x000fe400078e000f */
[----:B------:R-:W-:Y:S02]  /*221b0*/  IMAD.MOV.U32 R228, RZ, RZ, R12 ;  /* 0x000000ffffe47224 */ /* 0x000fe400078e000c */
[----:B------:R-:W-:Y:S04]  /*221c0*/  LDSM.16.M88.4 R12, [R2] ;  /* 0x00000000020c783b */ /* 0x000fe80000000200 */
[----:B--2---:R1:W2:Y:S04]  /*221d0*/  LDSM.16.M88.4 R32, [R0] ;  /* 0x000000000020783b */ /* 0x0042a80000000200 */
[----:B-1----:R-:W4:Y:S01]  /*221e0*/  LD.E R0, [R16.64+0x18c] ;  /* 0x00018c0610007980 */ /* 0x002f22000c101900 */
[C---:B--2---:R-:W-:Y:S03]  /*221f0*/  HMMA.16816.F32 R48, R20.reuse, R32, R196 ;  /* 0x000000201430723c */ /* 0x044fe600000018c4 */
[----:B---3--:R-:W1:Y:S05]  /*22200*/  LDSM.16.M88.4 R40, [R249] ;  /* 0x00000000f928783b */ /* 0x008e6a0000000200 */
        /* <DEDUP_REMOVED lines=8> */
[C---:B------:R-:W-:Y:S08]  /*22290*/  HMMA.16816.F32 R28, R20.reuse, R30, R224 ;  /* 0x0000001e141c723c */ /* 0x040ff000000018e0 */
[C---:B-1----:R-:W-:Y:S08]  /*222a0*/  HMMA.16816.F32 R200, R20.reuse, R40, R200 ;  /* 0x0000002814c8723c */ /* 0x042ff000000018c8 */
[----:B------:R-:W-:Y:S01]  /*222b0*/  HMMA.16816.F32 R204, R20, R42, R204 ;  /* 0x0000002a14cc723c */ /* 0x000fe200000018cc */
[----:B------:R1:W2:Y:S01]  /*222c0*/  LDSM.16.M88.4 R40, [R221] ;  /* 0x00000000dd28783b */ /* 0x0002a20000000200 */
[----:B------:R-:W-:Y:S01]  /*222d0*/  MOV R45, R48 ;  /* 0x00000030002d7202 */ /* 0x000fe20000000f00 */
[----:B------:R-:W-:-:S02]  /*222e0*/  IMAD.MOV.U32 R249, RZ, RZ, R49 ;  /* 0x000000fffff97224 */ /* 0x000fc400078e0031 */
[----:B------:R-:W-:Y:S02]  /*222f0*/  IMAD.MOV.U32 R248, RZ, RZ, R50 ;  /* 0x000000fffff87224 */ /* 0x000fe400078e0032 */
[----:B------:R-:W-:Y:S01]  /*22300*/  IMAD.MOV.U32 R2, RZ, RZ, R36 ;  /* 0x000000ffff027224 */ /* 0x000fe200078e0024 */
[----:B------:R-:W-:Y:S01]  /*22310*/  MOV R136, R30 ;  /* 0x0000001e00887202 */ /* 0x000fe20000000f00 */
[----:B------:R-:W-:Y:S02]  /*22320*/  IMAD.MOV.U32 R36, RZ, RZ, R139 ;  /* 0x000000ffff247224 */ /* 0x000fe400078e008b */
[----:B------:R-:W-:Y:S02]  /*22330*/  IMAD.MOV.U32 R196, RZ, RZ, R133 ;  /* 0x000000ffffc47224 */ /* 0x000fe400078e0085 */
[----:B------:R-:W-:Y:S02]  /*22340*/  IMAD.MOV.U32 R139, RZ, RZ, R29 ;  /* 0x000000ffff8b7224 */ /* 0x000fe400078e001d */
[----:B------:R-:W-:Y:S01]  /*22350*/  IMAD.MOV.U32 R133, RZ, RZ, R31 ;  /* 0x000000ffff857224 */ /* 0x000fe200078e001f */
[----:B-1----:R-:W-:-:S02]  /*22360*/  MOV R221, R51 ;  /* 0x0000003300dd7202 */ /* 0x002fc40000000f00 */
[----:B------:R1:W3:Y:S02]  /*22370*/  LDSM.16.M88.4 R48, [R140] ;  /* 0x000000008c30783b */ /* 0x0002e40000000200 */
[----:B-1----:R-:W-:Y:S02]  /*22380*/  IMAD.MOV.U32 R140, RZ, RZ, R28 ;  /* 0x000000ffff8c7224 */ /* 0x002fe400078e001c */
[C---:B------:R-:W-:Y:S08]  /*22390*/  HMMA.16816.F32 R28, R20.reuse, R24, R172 ;  /* 0x00000018141c723c */ /* 0x040ff000000018ac */
[C---:B------:R-:W-:Y:S11]  /*223a0*/  HMMA.16816.F32 R172, R20.reuse, R12, R68 ;  /* 0x0000000c14ac723c */ /* 0x040ff60000001844 */
[----:B------:R-:W-:Y:S05]  /*223b0*/  @!UPT UIADD3 URZ, URZ, URZ, URZ ;  /* 0x0000003f3f3ff290 */ /* 0x000fea000fffe03f */
[----:B------:R-:W-:Y:S01]  /*223c0*/  IMAD.MOV.U32 R212, RZ, RZ, R29 ;  /* 0x000000ffffd47224 */ /* 0x000fe200078e001d */
[----:B------:R-:W-:Y:S01]  /*223d0*/  MOV R211, R30 ;  /* 0x0000001e00d37202 */ /* 0x000fe20000000f00 */
[----:B------:R-:W-:Y:S02]  /*223e0*/  IMAD.MOV.U32 R210, RZ, RZ, R31 ;  /* 0x000000ffffd27224 */ /* 0x000fe400078e001f */
[----:B------:R-:W-:Y:S02]  /*223f0*/  IMAD.MOV.U32 R208, RZ, RZ, R28 ;  /* 0x000000ffffd07224 */ /* 0x000fe400078e001c */
[C---:B------:R-:W-:Y:S08]  /*22400*/  HMMA.16816.F32 R28, R20.reuse, R14, R60 ;  /* 0x0000000e141c723c */ /* 0x040ff0000000183c */
[----:B--2---:R-:W-:Y:S01]  /*22410*/  HMMA.16816.F32 R12, R20, R40, R52 ;  /* 0x00000028140c723c */ /* 0x004fe20000001834 */
[----:B------:R-:W-:Y:S01]  /*22420*/  MOV R219, R32 ;  /* 0x0000002000db7202 */ /* 0x000fe20000000f00 */
[----:B------:R-:W-:Y:S01]  /*22430*/  IMAD.MOV.U32 R218, RZ, RZ, R33 ;  /* 0x000000ffffda7224 */ /* 0x000fe200078e0021 */
[----:B------:R-:W-:Y:S01]  /*22440*/  MOV R216, R35 ;  /* 0x0000002300d87202 */ /* 0x000fe20000000f00 */
[----:B------:R-:W-:-:S02]  /*22450*/  IMAD.MOV.U32 R217, RZ, RZ, R34 ;  /* 0x000000ffffd97224 */ /* 0x000fc400078e0022 */
[----:B------:R1:W2:Y:S01]  /*22460*/  LDSM.16.M88.4 R32, [R2] ;  /* 0x000000000220783b */ /* 0x0002a20000000200 */
[----:B------:R-:W-:Y:S01]  /*22470*/  IMAD.MOV.U32 R198, RZ, RZ, R39 ;  /* 0x000000ffffc67224 */ /* 0x000fe200078e0027 */
[----:B------:R-:W-:Y:S01]  /*22480*/  MOV R199, R38 ;  /* 0x0000002600c77202 */ /* 0x000fe20000000f00 */
[----:B------:R-:W-:Y:S01]  /*22490*/  IMAD.MOV.U32 R197, RZ, RZ, R19 ;  /* 0x000000ffffc57224 */ /* 0x000fe200078e0013 */
[----:B------:R-:W-:Y:S01]  /*224a0*/  MOV R241, R18 ;  /* 0x0000001200f17202 */ /* 0x000fe20000000f00 */
[----:B------:R-:W-:Y:S01]  /*224b0*/  IMAD.MOV.U32 R242, RZ, RZ, R11 ;  /* 0x000000fffff27224 */ /* 0x000fe200078e000b */
[----:B------:R-:W-:Y:S01]  /*224c0*/  MOV R237, R10 ;  /* 0x0000000a00ed7202 */ /* 0x000fe20000000f00 */
[----:B------:R-:W-:-:S03]  /*224d0*/  IMAD.MOV.U32 R238, RZ, RZ, R7 ;  /* 0x000000ffffee7224 */ /* 0x000fc600078e0007 */
[----:B------:R-:W-:Y:S02]  /*224e0*/  IMAD.MOV.U32 R39, RZ, RZ, R28 ;  /* 0x000000ffff277224 */ /* 0x000fe400078e001c */
[----:B------:R-:W-:Y:S02]  /*224f0*/  IMAD.MOV.U32 R38, RZ, RZ, R29 ;  /* 0x000000ffff267224 */ /* 0x000fe400078e001d */
[----:B------:R-:W-:-:S04]  /*22500*/  IMAD.MOV.U32 R19, RZ, RZ, R31 ;  /* 0x000000ffff137224 */ /* 0x000fc800078e001f */
[----:B------:R-:W-:Y:S01]  /*22510*/  IMAD.MOV.U32 R18, RZ, RZ, R12 ;  /* 0x000000ffff127224 */ /* 0x000fe200078e000c */
[----:B------:R-:W-:Y:S01]  /*22520*/  MOV R10, R14 ;  /* 0x0000000e000a7202 */ /* 0x000fe20000000f00 */
[----:B------:R-:W-:Y:S01]  /*22530*/  IMAD.MOV.U32 R11, RZ, RZ, R13 ;  /* 0x000000ffff0b7224 */ /* 0x000fe200078e000d */
[----:B-1----:R-:W-:Y:S02]  /*22540*/  MOV R2, R36 ;  /* 0x0000002400027202 */ /* 0x002fe40000000f00 */
[----:B------:R-:W-:Y:S01]  /*22550*/  MOV R36, R30 ;  /* 0x0000001e00247202 */ /* 0x000fe20000000f00 */
[----:B------:R-:W-:Y:S01]  /*22560*/  IMAD.MOV.U32 R7, RZ, RZ, R15 ;  /* 0x000000ffff077224 */ /* 0x000fe200078e000f */
[----:B------:R-:W1:Y:S04]  /*22570*/  LDSM.16.M88.4 R28, [R119] ;  /* 0x00000000771c783b */ /* 0x000e680000000200 */
[----:B------:R-:W1:Y:S01]  /*22580*/  LDSM.16.M88.4 R12, [R116] ;  /* 0x00000000740c783b */ /* 0x000e620000000200 */
[----:B------:R-:W-:Y:S01]  /*22590*/  MOV R226, R196 ;  /* 0x000000c400e27202 */ /* 0x000fe20000000f00 */
[----:B------:R-:W-:Y:S01]  /*225a0*/  HMMA.16816.F32 R128, R20, R26, R128 ;  /* 0x0000001a1480723c */ /* 0x000fe20000001880 */
[----:B------:R-:W-:Y:S01]  /*225b0*/  IMAD.MOV.U32 R227, RZ, RZ, R45 ;  /* 0x000000ffffe37224 */ /* 0x000fe200078e002d */
[----:B----4-:R4:W1:Y:S01]  /*225c0*/  LDSM.16.M88.4 R24, [R117] ;  /* 0x000000007518783b */ /* 0x0108620000000200 */
[----:B------:R-:W-:-:S03]  /*225d0*/  IMAD.MOV.U32 R240, RZ, RZ, R44 ;  /* 0x000000fffff07224 */ /* 0x000fc600078e002c */
[----:B------:R1:W1:Y:S02]  /*225e0*/  LDSM.16.M88.4 R44, [R2] ;  /* 0x00000000022c783b */ /* 0x0002640000000200 */
[C---:B---3--:R-:W-:Y:S02]  /*225f0*/  HMMA.16816.F32 R244, R20.reuse, R48, R112 ;  /* 0x0000003014f4723c */ /* 0x048fe40000001870 */
[----:B------:R3:W-:Y:S06]  /*22600*/  LDSM.16.M88.4 R52, [R226] ;  /* 0x00000000e234783b */ /* 0x0007ec0000000200 */
[----:B------:R-:W-:Y:S01]  /*22610*/  HMMA.16816.F32 R232, R20, R50, R96 ;  /* 0x0000003214e8723c */ /* 0x000fe20000001860 */
[----:B------:R-:W3:Y:S01]  /*22620*/  LDSM.16.M88.4 R48, [R138] ;  /* 0x000000008a30783b */ /* 0x000ee20000000200 */
[----:B------:R-:W-:-:S02]  /*22630*/  IMAD.MOV.U32 R196, RZ, RZ, R197 ;  /* 0x000000ffffc47224 */ /* 0x000fc400078e00c5 */
[----:B------:R-:W-:Y:S01]  /*22640*/  IMAD.MOV.U32 R197, RZ, RZ, R198 ;  /* 0x000000ffffc57224 */ /* 0x000fe200078e00c6 */
[----:B------:R-:W-:Y:S01]  /*22650*/  MOV R198, R199 ;  /* 0x000000c700c67202 */ /* 0x000fe20000000f00 */
[----:B------:R-:W-:Y:S01]  /*22660*/  IMAD.MOV.U32 R199, RZ, RZ, R118 ;  /* 0x000000ffffc77224 */ /* 0x000fe200078e0076 */
[----:B------:R-:W-:Y:S01]  /*22670*/  MOV R236, R4 ;  /* 0x0000000400ec7202 */ /* 0x000fe20000000f00 */
[----:B------:R-:W-:Y:S01]  /*22680*/  IMAD.MOV.U32 R243, RZ, RZ, R3 ;  /* 0x000000fffff37224 */ /* 0x000fe200078e0003 */
[----:B----4-:R-:W-:Y:S01]  /*22690*/  HMMA.16816.F32 R116, R20, R42, R100 ;  /* 0x0000002a1474723c */ /* 0x010fe20000001864 */
[----:B------:R-:W-:Y:S01]  /*226a0*/  IMAD.MOV.U32 R239, RZ, RZ, R5 ;  /* 0x000000ffffef7224 */ /* 0x000fe200078e0005 */
[----:B------:R-:W-:Y:S01]  /*226b0*/  MOV R68, R240 ;  /* 0x000000f000447202 */ /* 0x000fe20000000f00 */
[----:B------:R-:W-:Y:S01]  /*226c0*/  IMAD.MOV.U32 R69, RZ, RZ, R241 ;  /* 0x000000ffff457224 */ /* 0x000fe200078e00f1 */
[----:B------:R-:W-:Y:S01]  /*226d0*/  MOV R70, R242 ;  /* 0x000000f200467202 */ /* 0x000fe20000000f00 */
[----:B------:R-:W-:-:S03]  /*226e0*/  IMAD.MOV.U32 R63, RZ, RZ, R243 ;  /* 0x000000ffff3f7224 */ /* 0x000fc600078e00f3 */
[C---:B--2---:R-:W-:Y:S01]  /*226f0*/  HMMA.16816.F32 R40, R20.reuse, R32, R108 ;  /* 0x000000201428723c */ /* 0x044fe2000000186c */
[----:B------:R-:W-:Y:S01]  /*22700*/  MOV R96, R236 ;  /* 0x000000ec00607202 */ /* 0x000fe20000000f00 */
[----:B------:R-:W-:Y:S01]  /*22710*/  IMAD.MOV.U32 R97, RZ, RZ, R237 ;  /* 0x000000ffff617224 */ /* 0x000fe200078e00ed */
[----:B------:R-:W-:Y:S01]  /*22720*/  MOV R98, R238 ;  /* 0x000000ee00627202 */ /* 0x000fe20000000f00 */
[----:B------:R-:W-:Y:S01]  /*22730*/  IMAD.MOV.U32 R99, RZ, RZ, R239 ;  /* 0x000000ffff637224 */ /* 0x000fe200078e00ef */
[----:B------:R-:W-:Y:S01]  /*22740*/  MOV R100, R215 ;  /* 0x000000d700647202 */ /* 0x000fe20000000f00 */
[----:B------:R-:W-:Y:S01]  /*22750*/  IMAD.MOV.U32 R101, RZ, RZ, R214 ;  /* 0x000000ffff657224 */ /* 0x000fe200078e00d6 */
[----:B------:R-:W-:Y:S01]  /*22760*/  MOV R102, R213 ;  /* 0x000000d500667202 */ /* 0x000fe20000000f00 */
[C---:B------:R-:W-:Y:S01]  /*22770*/  HMMA.16816.F32 R240, R20.reuse, R34, R120 ;  /* 0x0000002214f0723c */ /* 0x040fe20000001878 */
[----:B------:R-:W-:Y:S06]  /*22780*/  LDSM.16.M88.4 R32, [R183] ;  /* 0x00000000b720783b */ /* 0x000fec0000000200 */
[----:B------:R-:W-:Y:S01]  /*22790*/  IMAD.MOV.U32 R120, RZ, RZ, R212 ;  /* 0x000000ffff787224 */ /* 0x000fe200078e00d4 */
[----:B-1----:R-:W-:Y:S01]  /*227a0*/  HMMA.16816.F32 R236, R20, R28, R104 ;  /* 0x0000001c14ec723c */ /* 0x002fe20000001868 */
[----:B------:R-:W-:Y:S01]  /*227b0*/  MOV R121, R211 ;  /* 0x000000d300797202 */ /* 0x000fe20000000f00 */
[----:B------:R-:W-:Y:S01]  /*227c0*/  IMAD.MOV.U32 R122, RZ, RZ, R210 ;  /* 0x000000ffff7a7224 */ /* 0x000fe200078e00d2 */
[----:B------:R-:W-:-:S04]  /*227d0*/  MOV R123, R209 ;  /* 0x000000d1007b7202 */ /* 0x000fc80000000f00 */
[----:B------:R-:W-:Y:S01]  /*227e0*/  IMAD.MOV.U32 R107, RZ, RZ, R208 ;  /* 0x000000ffff6b7224 */ /* 0x000fe200078e00d0 */
[C---:B------:R-:W-:Y:S08]  /*227f0*/  HMMA.16816.F32 R212, R20.reuse, R12, R64 ;  /* 0x0000000c14d4723c */ /* 0x040ff00000001840 */
[C---:B------:R-:W-:Y:S01]  /*22800*/  HMMA.16816.F32 R208, R20.reuse, R14, R56 ;  /* 0x0000000e14d0723c */ /* 0x040fe20000001838 */
[----:B------:R-:W1:Y:S01]  /*22810*/  LDSM.16.M88.4 R12, [R186] ;  /* 0x00000000ba0c783b */ /* 0x000e620000000200 */
[----:B------:R-:W-:Y:S01]  /*22820*/  MOV R60, R231 ;  /* 0x000000e7003c7202 */ /* 0x000fe20000000f00 */
[----:B------:R-:W-:Y:S01]  /*22830*/  IMAD.MOV.U32 R61, RZ, RZ, R230 ;  /* 0x000000ffff3d7224 */ /* 0x000fe200078e00e6 */
[----:B------:R-:W-:Y:S01]  /*22840*/  MOV R62, R229 ;  /* 0x000000e5003e7202 */ /* 0x000fe20000000f00 */
[----:B------:R-:W-:Y:S01]  /*22850*/  IMAD.MOV.U32 R103, RZ, RZ, R228 ;  /* 0x000000ffff677224 */ /* 0x000fe200078e00e4 */
[----:B------:R-:W-:Y:S01]  /*22860*/  MOV R108, R219 ;  /* 0x000000db006c7202 */ /* 0x000fe20000000f00 */
[----:B------:R-:W-:Y:S01]  /*22870*/  IMAD.MOV.U32 R71, RZ, RZ, R227 ;  /* 0x000000ffff477224 */ /* 0x000fe200078e00e3 */
[C---:B------:R-:W-:Y:S01]  /*22880*/  HMMA.16816.F32 R228, R20.reuse, R30, R88 ;  /* 0x0000001e14e4723c */ /* 0x040fe20000001858 */
        /* <DEDUP_REMOVED lines=10> */
[----:B---3--:R-:W-:Y:S01]  /*22930*/  HMMA.16816.F32 R224, R20, R24, R84 ;  /* 0x0000001814e0723c */ /* 0x008fe20000001854 */
[----:B------:R-:W-:-:S07]  /*22940*/  IMAD.MOV.U32 R3, RZ, RZ, R42 ;  /* 0x000000ffff037224 */ /* 0x000fce00078e002a */
[C---:B------:R-:W-:Y:S01]  /*22950*/  HMMA.16816.F32 R112, R20.reuse, R46, R80 ;  /* 0x0000002e1470723c */ /* 0x040fe20000001850 */
[----:B------:R-:W2:Y:S01]  /*22960*/  LDSM.16.M88.4 R40, [R183+0x800] ;  /* 0x00080000b728783b */ /* 0x000ea20000000200 */
[----:B------:R-:W-:Y:S01]  /*22970*/  IMAD.MOV.U32 R105, RZ, RZ, R100 ;  /* 0x000000ffff697224 */ /* 0x000fe200078e0064 */
[----:B------:R-:W-:Y:S02]  /*22980*/  MOV R104, R123 ;  /* 0x0000007b00687202 */ /* 0x000fe40000000f00 */
[----:B------:R-:W-:Y:S03]  /*22990*/  LDSM.16.M88.4 R56, [R183+0x2000] ;  /* 0x00200000b738783b */ /* 0x000fe60000000200 */
[C---:B------:R-:W-:Y:S08]  /*229a0*/  HMMA.16816.F32 R216, R20.reuse, R26, R72 ;  /* 0x0000001a14d8723c */ /* 0x040ff00000001848 */
[C---:B------:R-:W-:Y:S08]  /*229b0*/  HMMA.16816.F32 R24, R20.reuse, R50, R96 ;  /* 0x000000321418723c */ /* 0x040ff00000001860 */
[C---:B------:R-:W-:Y:S08]  /*229c0*/  HMMA.16816.F32 R196, R20.reuse, R44, R76 ;  /* 0x0000002c14c4723c */ /* 0x040ff0000000184c */
[C---:B------:R-:W-:Y:S01]  /*229d0*/  HMMA.16816.F32 R28, R20.reuse, R48, R88 ;  /* 0x00000030141c723c */ /* 0x040fe20000001858 */
[----:B------:R-:W-:Y:S07]  /*229e0*/  LDSM.16.M88.4 R48, [R183+0x1800] ;  /* 0x00180000b730783b */ /* 0x000fee0000000200 */
[C---:B------:R-:W-:Y:S08]  /*229f0*/  HMMA.16816.F32 R80, R20.reuse, R54, R124 ;  /* 0x000000361450723c */ /* 0x040ff0000000187c */
[----:B------:R-:W-:Y:S01]  /*22a00*/  HMMA.16816.F32 R96, R20, R52, R92 ;  /* 0x000000341460723c */ /* 0x000fe2000000185c */
[----:B------:R-:W3:Y:S01]  /*22a10*/  LDSM.16.M88.4 R20, [R183+0x3800] ;  /* 0x00380000b714783b */ /* 0x000ee20000000200 */
        /* <DEDUP_REMOVED lines=8> */
[----:B------:R-:W-:Y:S01]  /*22aa0*/  LDSM.16.M88.4 R44, [R183+0x1000] ;  /* 0x00100000b72c783b */ /* 0x000fe20000000200 */
[C---:B-1----:R-:W-:Y:S03]  /*22ab0*/  HMMA.16816.F32 R60, R12.reuse, R34, R24 ;  /* 0x000000220c3c723c */ /* 0x042fe60000001818 */
[----:B------:R-:W1:Y:S04]  /*22ac0*/  LDSM.16.M88.4 R24, [R183+0x3000] ;  /* 0x00300000b718783b */ /* 0x000e680000000200 */
[----:B------:R-:W-:Y:S01]  /*22ad0*/  MOV R34, R36 ;  /* 0x0000002400227202 */ /* 0x000fe20000000f00 */
[C---:B------:R-:W-:Y:S01]  /*22ae0*/  HMMA.16816.F32 R68, R12.reuse, R32, R28 ;  /* 0x000000200c44723c */ /* 0x040fe2000000181c */
[----:B------:R-:W-:Y:S01]  /*22af0*/  IMAD.MOV.U32 R35, RZ, RZ, R19 ;  /* 0x000000ffff237224 */ /* 0x000fe200078e0013 */
[----:B------:R-:W4:Y:S04]  /*22b00*/  LDSM.16.M88.4 R52, [R183+0x5000] ;  /* 0x00500000b734783b */ /* 0x000f280000000200 */
[----:B------:R-:W-:Y:S01]  /*22b10*/  LDSM.16.M88.4 R28, [R183+0x2800] ;  /* 0x00280000b71c783b */ /* 0x000fe20000000200 */
[----:B------:R-:W-:Y:S01]  /*22b20*/  MOV R32, R39 ;  /* 0x0000002700207202 */ /* 0x000fe20000000f00 */
[----:B------:R-:W-:Y:S01]  /*22b30*/  IMAD.MOV.U32 R33, RZ, RZ, R38 ;  /* 0x000000ffff217224 */ /* 0x000fe200078e0026 */
[C---:B--2---:R-:W-:Y:S08]  /*22b40*/  HMMA.16816.F32 R64, R12.reuse, R40, R176 ;  /* 0x000000280c40723c */ /* 0x044ff000000018b0 */
[C---:B---3--:R-:W-:Y:S08]  /*22b50*/  HMMA.16816.F32 R172, R12.reuse, R20, R172 ;  /* 0x000000140cac723c */ /* 0x048ff000000018ac */
[C---:B------:R-:W-:Y:S01]  /*22b60*/  HMMA.16816.F32 R176, R12.reuse, R22, R32 ;  /* 0x000000160cb0723c */ /* 0x040fe20000001820 */
[----:B------:R-:W2:Y:S01]  /*22b70*/  LDSM.16.M88.4 R20, [R183+0x7800] ;  /* 0x00780000b714783b */ /* 0x000ea20000000200 */
[----:B------:R-:W-:Y:S01]  /*22b80*/  MOV R124, R107 ;  /* 0x0000006b007c7202 */ /* 0x000fe20000000f00 */
[----:B------:R-:W-:Y:S01]  /*22b90*/  IMAD.MOV.U32 R125, RZ, RZ, R120 ;  /* 0x000000ffff7d7224 */ /* 0x000fe200078e0078 */
[----:B------:R-:W-:Y:S01]  /*22ba0*/  MOV R126, R121 ;  /* 0x00000079007e7202 */ /* 0x000fe20000000f00 */
[----:B------:R-:W-:Y:S01]  /*22bb0*/  IMAD.MOV.U32 R127, RZ, RZ, R122 ;  /* 0x000000ffff7f7224 */ /* 0x000fe200078e007a */
[----:B------:R-:W-:Y:S01]  /*22bc0*/  MOV R92, R103 ;  /* 0x00000067005c7202 */ /* 0x000fe20000000f00 */
[----:B------:R-:W-:Y:S01]  /*22bd0*/  IMAD.MOV.U32 R123, RZ, RZ, R133 ;  /* 0x000000ffff7b7224 */ /* 0x000fe200078e0085 */
[C---:B------:R-:W-:Y:S01]  /*22be0*/  HMMA.16816.F32 R72, R12.reuse, R42, R192 ;  /* 0x0000002a0c48723c */ /* 0x040fe200000018c0 */
[----:B------:R-:W-:Y:S04]  /*22bf0*/  LDSM.16.M88.4 R40, [R183+0x4800] ;  /* 0x00480000b728783b */ /* 0x000fe80000000200 */
[----:B------:R-:W-:Y:S03]  /*22c00*/  LDSM.16.M88.4 R32, [R183+0x6000] ;  /* 0x00600000b720783b */ /* 0x000fe60000000200 */
[C---:B-1----:R-:W-:Y:S08]  /*22c10*/  HMMA.16816.F32 R124, R12.reuse, R24, R124 ;  /* 0x000000180c7c723c */ /* 0x042ff0000000187c */
[C---:B------:R-:W-:Y:S01]  /*22c20*/  HMMA.16816.F32 R128, R12.reuse, R26, R128 ;  /* 0x0000001a0c80723c */ /* 0x040fe20000001880 */
[----:B------:R-:W-:Y:S07]  /*22c30*/  LDSM.16.M88.4 R24, [R183+0x7000] ;  /* 0x00700000b718783b */ /* 0x000fee0000000200 */
[C---:B------:R-:W-:Y:S08]  /*22c40*/  HMMA.16816.F32 R88, R12.reuse, R48, R88 ;  /* 0x000000300c58723c */ /* 0x040ff00000001858 */
[C---:B------:R-:W-:Y:S01]  /*22c50*/  HMMA.16816.F32 R92, R12.reuse, R50, R92 ;  /* 0x000000320c5c723c */ /* 0x040fe2000000185c */
[----:B------:R-:W1:Y:S07]  /*22c60*/  LDSM.16.M88.4 R48, [R183+0x5800] ;  /* 0x00580000b730783b */ /* 0x000e6e0000000200 */
[----:B------:R-:W-:Y:S01]  /*22c70*/  HMMA.16816.F32 R84, R12, R46, R204 ;  /* 0x0000002e0c54723c */ /* 0x000fe200000018cc */
[----:B------:R-:W-:-:S06]  /*22c80*/  MOV R120, R140 ;  /* 0x0000008c00787202 */ /* 0x000fcc0000000f00 */
[----:B------:R-:W-:Y:S01]  /*22c90*/  MOV R204, R5 ;  /* 0x0000000500cc7202 */ /* 0x000fe20000000f00 */
[----:B------:R-:W-:Y:S01]  /*22ca0*/  IMAD.MOV.U32 R205, RZ, RZ, R4 ;  /* 0x000000ffffcd7224 */ /* 0x000fe200078e0004 */
[----:B------:R-:W-:Y:S01]  /*22cb0*/  MOV R206, R3 ;  /* 0x0000000300ce7202 */ /* 0x000fe20000000f00 */
[----:B------:R-:W-:Y:S01]  /*22cc0*/  IMAD.MOV.U32 R207, RZ, RZ, R2 ;  /* 0x000000ffffcf7224 */ /* 0x000fe200078e0002 */
[----:B----4-:R-:W-:Y:S01]  /*22cd0*/  HMMA.16816.F32 R240, R12, R54, R240 ;  /* 0x000000360cf0723c */ /* 0x010fe200000018f0 */
[----:B------:R-:W3:Y:S01]  /*22ce0*/  S2R R140, SR_TID.X ;  /* 0x00000000008c7919 */ /* 0x000ee20000002100 */
[----:B------:R-:W-:Y:S01]  /*22cf0*/  IMAD.MOV.U32 R121, RZ, RZ, R139 ;  /* 0x000000ffff797224 */ /* 0x000fe200078e008b */
[----:B------:R-:W-:-:S05]  /*22d00*/  MOV R122, R136 ;  /* 0x00000088007a7202 */ /* 0x000fca0000000f00 */
[C---:B------:R-:W-:Y:S08]  /*22d10*/  HMMA.16816.F32 R204, R12.reuse, R52, R204 ;  /* 0x000000340ccc723c */ /* 0x040ff000000018cc */
[C---:B--2---:R-:W-:Y:S08]  /*22d20*/  HMMA.16816.F32 R52, R12.reuse, R22, R80 ;  /* 0x000000160c34723c */ /* 0x044ff00000001850 */
[C---:B------:R-:W-:Y:S01]  /*22d30*/  HMMA.16816.F32 R76, R12.reuse, R44, R200 ;  /* 0x0000002c0c4c723c */ /* 0x040fe200000018c8 */
[----:B------:R-:W2:Y:S07]  /*22d40*/  LDSM.16.M88.4 R44, [R183+0x4000] ;  /* 0x00400000b72c783b */ /* 0x000eae0000000200 */
[C---:B------:R-:W-:Y:S08]  /*22d50*/  HMMA.16816.F32 R108, R12.reuse, R28, R108 ;  /* 0x0000001c0c6c723c */ /* 0x040ff0000000186c */
[----:B------:R-:W-:Y:S01]  /*22d60*/  HMMA.16816.F32 R120, R12, R30, R120 ;  /* 0x0000001e0c78723c */ /* 0x000fe20000001878 */
[----:B------:R-:W4:Y:S01]  /*22d70*/  LDSM.16.M88.4 R28, [R183+0x6800] ;  /* 0x00680000b71c783b */ /* 0x000f220000000200 */
[----:B------:R-:W-:-:S02]  /*22d80*/  FMUL.FTZ R3, R68, R0 ;  /* 0x0000000044037220 */ /* 0x000fc40000410000 */
[----:B------:R-:W-:-:S04]  /*22d90*/  IMAD.MOV.U32 R195, RZ, RZ, R7 ;  /* 0x000000ffffc37224 */ /* 0x000fc800078e0007 */
[C---:B-1----:R-:W-:Y:S01]  /*22da0*/  HMMA.16816.F32 R236, R12.reuse, R48, R236 ;  /* 0x000000300cec723c */ /* 0x042fe200000018ec */
[----:B------:R1:W1:Y:S01]  /*22db0*/  MUFU.TANH R7, R3 ;  /* 0x0000000300077308 */ /* 0x0002620000002400 */
[----:B------:R-:W-:Y:S01]  /*22dc0*/  MOV R106, R101 ;  /* 0x00000065006a7202 */ /* 0x000fe20000000f00 */
[----:B------:R-:W-:Y:S02]  /*22dd0*/  IMAD.MOV.U32 R107, RZ, RZ, R102 ;  /* 0x000000ffff6b7224 */ /* 0x000fe400078e0066 */
[----:B------:R-:W-:Y:S01]  /*22de0*/  IMAD.MOV.U32 R103, RZ, RZ, R221 ;  /* 0x000000ffff677224 */ /* 0x000fe200078e00dd */
[----:B------:R-:W-:Y:S02]  /*22df0*/  MOV R192, R18 ;  /* 0x0000001200c07202 */ /* 0x000fe40000000f00 */
[----:B------:R-:W-:Y:S01]  /*22e00*/  HMMA.16816.F32 R200, R12, R40, R244 ;  /* 0x000000280cc8723c */ /* 0x000fe200000018f4 */
[----:B------:R-:W-:Y:S01]  /*22e10*/  IMAD.MOV.U32 R193, RZ, RZ, R11 ;  /* 0x000000ffffc17224 */ /* 0x000fe200078e000b */
[----:B------:R-:W-:Y:S01]  /*22e20*/  MOV R194, R10 ;  /* 0x0000000a00c27202 */ /* 0x000fe20000000f00 */
[----:B------:R-:W-:-:S05]  /*22e30*/  DEPBAR.LE SB0, 0x0 ;  /* 0x000080000000791a */ /* 0x000fca0000000000 */
[----:B------:R-:W-:Y:S01]  /*22e40*/  HMMA.16816.F32 R40, R12, R42, R232 ;  /* 0x0000002a0c28723c */ /* 0x000fe200000018e8 */
[----:B-1----:R-:W-:-:S07]  /*22e50*/  FMUL.FTZ R3, R69, R0 ;  /* 0x0000000045037220 */ /* 0x002fce0000410000 */
[----:B------:R-:W-:Y:S01]  /*22e60*/  HMMA.16816.F32 R232, R12, R26, R112 ;  /* 0x0000001a0ce8723c */ /* 0x000fe20000001870 */
[----:B------:R-:W-:-:S06]  /*22e70*/  IMAD.MOV.U32 R49, RZ, RZ, R54 ;  /* 0x000000ffff317224 */ /* 0x000fcc00078e0036 */
[----:B---3--:R-:W-:Y:S02]  /*22e80*/  IMAD.SHL.U32 R115, R140, 0x2, RZ ;  /* 0x000000028c737824 */ /* 0x008fe400078e00ff */
[----:B------:R-:W-:Y:S02]  /*22e90*/  IMAD.MOV.U32 R140, RZ, RZ, R52 ;  /* 0x000000ffff8c7224 */ /* 0x000fe400078e0034 */
[----:B------:R1:W-:Y:S01]  /*22ea0*/  MUFU.TANH R52, R3 ;  /* 0x0000000300347308 */ /* 0x0003e20000002400 */
[----:B------:R-:W-:Y:S01]  /*22eb0*/  IMAD.MOV.U32 R101, RZ, RZ, R249 ;  /* 0x000000ffff657224 */ /* 0x000fe200078e00f9 */
[----:B------:R-:W-:Y:S01]  /*22ec0*/  MOV R102, R248 ;  /* 0x000000f800667202 */ /* 0x000fe20000000f00 */
[----:B------:R-:W-:Y:S01]  /*22ed0*/  HMMA.16816.F32 R244, R12, R20, R96 ;  /* 0x000000140cf4723c */ /* 0x000fe20000001860 */
[----:B-1----:R-:W-:-:S04]  /*22ee0*/  FMUL.FTZ R3, R70, R0 ;  /* 0x0000000046037220 */ /* 0x002fc80000410000 */
[----:B------:R1:W-:Y:S03]  /*22ef0*/  MUFU.TANH R54, R3 ;  /* 0x0000000300367308 */ /* 0x0003e60000002400 */
[----:B------:R-:W-:Y:S01]  /*22f00*/  HMMA.16816.F32 R100, R12, R56, R100 ;  /* 0x000000380c64723c */ /* 0x000fe20000001864 */
[----:B-1----:R-:W-:-:S04]  /*22f10*/  FMUL.FTZ R3, R71, R0 ;  /* 0x0000000047037220 */ /* 0x002fc80000410000 */
[----:B------:R1:W-:Y:S03]  /*22f20*/  MUFU.TANH R36, R3 ;  /* 0x0000000300247308 */ /* 0x0003e60000002400 */
[----:B--2---:R-:W-:Y:S01]  /*22f30*/  HMMA.16816.F32 R192, R12, R44, R192 ;  /* 0x0000002c0cc0723c */ /* 0x004fe200000018c0 */
[----:B-1----:R-:W-:-:S04]  /*22f40*/  FMUL.FTZ R3, R60, R0 ;  /* 0x000000003c037220 */ /* 0x002fc80000410000 */
[----:B------:R1:W-:Y:S03]  /*22f50*/  MUFU.TANH R21, R3 ;  /* 0x0000000300157308 */ /* 0x0003e60000002400 */
[----:B------:R-:W-:Y:S01]  /*22f60*/  HMMA.16816.F32 R104, R12, R58, R104 ;  /* 0x0000003a0c68723c */ /* 0x000fe20000001868 */
[----:B-1----:R-:W-:-:S04]  /*22f70*/  FMUL.FTZ R3, R61, R0 ;  /* 0x000000003d037220 */ /* 0x002fc80000410000 */
[----:B------:R1:W-:Y:S03]  /*22f80*/  MUFU.TANH R57, R3 ;  /* 0x0000000300397308 */ /* 0x0003e60000002400 */
[C---:B------:R-:W-:Y:S08]  /*22f90*/  HMMA.16816.F32 R44, R12.reuse, R46, R116 ;  /* 0x0000002e0c2c723c */ /* 0x040ff00000001874 */
[----:B------:R-:W-:Y:S01]  /*22fa0*/  HMMA.16816.F32 R228, R12, R50, R228 ;  /* 0x000000320ce4723c */ /* 0x000fe200000018e4 */
[----:B-1----:R-:W-:-:S07]  /*22fb0*/  FMUL.FTZ R3, R62, R0 ;  /* 0x000000003e037220 */ /* 0x002fce0000410000 */
[C---:B------:R-:W-:Y:S08]  /*22fc0*/  HMMA.16816.F32 R224, R12.reuse, R32, R224 ;  /* 0x000000200ce0723c */ /* 0x040ff000000018e0 */
[C---:B------:R-:W-:Y:S08]  /*22fd0*/  HMMA.16816.F32 R216, R12.reuse, R34, R216 ;  /* 0x000000220cd8723c */ /* 0x040ff000000018d8 */
[C---:B----4-:R-:W-:Y:S08]  /*22fe0*/  HMMA.16816.F32 R212, R12.reuse, R28, R212 ;  /* 0x0000001c0cd4723c */ /* 0x050ff000000018d4 */
[C---:B------:R-:W-:Y:S08]  /*22ff0*/  HMMA.16816.F32 R208, R12.reuse, R30, R208 ;  /* 0x0000001e0cd0723c */ /* 0x040ff000000018d0 */
[----:B------:R-:W-:Y:S01]  /*23000*/  HMMA.16816.F32 R196, R12, R24, R196 ;  /* 0x000000180cc4723c */ /* 0x000fe200000018c4 */
[----:B------:R1:W-:Y:S01]  /*23010*/  MUFU.TANH R12, R3 ;  /* 0x00000003000c7308 */ /* 0x0003e20000002400 */
[----:B------:R-:W-:Y:S01]  /*23020*/  MOV R2, R53 ;  /* 0x0000003500027202 */ /* 0x000fe20000000f00 */
[----:B-1----:R-:W-:-:S06]  /*23030*/  FMUL.FTZ R3, R63, R0 ;  /* 0x000000003f037220 */ /* 0x002fcc0000410000 */
[----:B------:R1:W-:Y:S02]  /*23040*/  MUFU.TANH R51, R3 ;  /* 0x0000000300337308 */ /* 0x0003e40000002400 */
        /* <DEDUP_REMOVED lines=41> */
[----:B------:R1:W3:Y:S02]  /*232e0*/  MUFU.TANH R48, R3 ;  /* 0x0000000300307308 */ /* 0x0002e40000002400 */
[----:B-1----:R-:W-:-:S06]  /*232f0*/  FMUL.FTZ R3, R92, R0 ;  /* 0x000000005c037220 */ /* 0x002fcc0000410000 */
[----:B------:R1:W-:Y:S01]  /*23300*/  MUFU.TANH R90, R3 ;  /* 0x00000003005a7308 */ /* 0x0003e20000002400 */
[----:B--2---:R-:W-:Y:S01]  /*23310*/  MOV R92, R15 ;  /* 0x0000000f005c7202 */ /* 0x004fe20000000f00 */
        /* <DEDUP_REMOVED lines=39> */
[----:B------:R1:W4:Y:S02]  /*23590*/  MUFU.TANH R65, R3 ;  /* 0x0000000300417308 */ /* 0x0003240000002400 */
[----:B-1----:R-:W-:-:S06]  /*235a0*/  FMUL.FTZ R3, R124, R0 ;  /* 0x000000007c037220 */ /* 0x002fcc0000410000 */
[----:B------:R1:W-:Y:S02]  /*235b0*/  MUFU.TANH R79, R3 ;  /* 0x00000003004f7308 */ /* 0x0003e40000002400 */
[----:B-1----:R-:W-:-:S06]  /*235c0*/  FMUL.FTZ R3, R125, R0 ;  /* 0x000000007d037220 */ /* 0x002fcc0000410000 */
[----:B------:R1:W1:Y:S01]  /*235d0*/  MUFU.TANH R71, R3 ;  /* 0x0000000300477308 */ /* 0x0002620000002400 */
[----:B------:R-:W-:Y:S01]  /*235e0*/  MOV R139, R37 ;  /* 0x00000025008b7202 */ /* 0x000fe20000000f00 */
        /* <DEDUP_REMOVED lines=51> */
[----:B------:R1:W-:Y:S01]  /*23920*/  MUFU.TANH R173, R3 ;  /* 0x0000000300ad7308 */ /* 0x0003e20000002400 */
[----:B------:R-:W-:Y:S01]  /*23930*/  IMAD.MOV.U32 R200, RZ, RZ, R52 ;  /* 0x000000ffffc87224 */ /* 0x000fe200078e0034 */
[----:B------:R-:W-:Y:S01]  /*23940*/  MOV R52, R58 ;  /* 0x0000003a00347202 */ /* 0x000fe20000000f00 */
        /* <DEDUP_REMOVED lines=13> */
[----:B-1----:R-:W-:Y:S02]  /*23a20*/  FMUL.FTZ R3, R204, R0 ;  /* 0x00000000cc037220 */ /* 0x002fe40000410000 */
[----:B--2---:R-:W-:Y:S01]  /*23a30*/  IMAD.MOV.U32 R204, RZ, RZ, R95 ;  /* 0x000000ffffcc7224 */ /* 0x004fe200078e005f */
[----:B------:R-:W-:Y:S01]  /*23a40*/  MOV R95, R94 ;  /* 0x0000005e005f7202 */ /* 0x000fe20000000f00 */
[----:B------:R-:W-:Y:S01]  /*23a50*/  IMAD.MOV.U32 R94, RZ, RZ, R93 ;  /* 0x000000ffff5e7224 */ /* 0x000fe200078e005d */
[----:B------:R-:W-:Y:S01]  /*23a60*/  MOV R93, R92 ;  /* 0x0000005c005d7202 */ /* 0x000fe20000000f00 */
[----:B------:R-:W-:Y:S01]  /*23a70*/  IMAD.MOV.U32 R92, RZ, RZ, R91 ;  /* 0x000000ffff5c7224 */ /* 0x000fe200078e005b */
[----:B------:R-:W-:Y:S01]  /*23a80*/  MOV R91, R72 ;  /* 0x00000048005b7202 */ /* 0x000fe20000000f00 */
[----:B------:R-:W-:-:S02]  /*23a90*/  IMAD.MOV.U32 R72, RZ, RZ, R54 ;  /* 0x000000ffff487224 */ /* 0x000fc400078e0036 */
        /* <DEDUP_REMOVED lines=13> */
[----:B-1----:R-:W-:Y:S01]  /*23b70*/  FMUL.FTZ R3, R242, R0 ;  /* 0x00000000f2037220 */ /* 0x002fe20000410000 */
[----:B------:R-:W-:-:S04]  /*23b80*/  MOV R242, R51 ;  /* 0x0000003300f27202 */ /* 0x000fc80000000f00 */
[----:B------:R1:W-:Y:S01]  /*23b90*/  MUFU.TANH R51, R3 ;  /* 0x0000000300337308 */ /* 0x0003e20000002400 */
[----:B------:R-:W2:Y:S01]  /*23ba0*/  S2R R116, SR_TID.X ;  /* 0x0000000000747919 */ /* 0x000ea20000002100 */
[----:B------:R-:W-:Y:S02]  /*23bb0*/  IMAD.MOV.U32 R240, RZ, RZ, R57 ;  /* 0x000000fffff07224 */ /* 0x000fe400078e0039 */
[-C--:B-1----:R-:W-:Y:S02]  /*23bc0*/  FMUL.FTZ R3, R236, R0.reuse ;  /* 0x00000000ec037220 */ /* 0x082fe40000410000 */
[----:B------:R-:W-:Y:S02]  /*23bd0*/  IMAD.MOV.U32 R236, RZ, RZ, R53 ;  /* 0x000000ffffec7224 */ /* 0x000fe400078e0035 */
[----:B------:R1:W-:Y:S02]  /*23be0*/  MUFU.TANH R53, R3 ;  /* 0x0000000300357308 */ /* 0x0003e40000002400 */
[----:B-1----:R-:W-:-:S06]  /*23bf0*/  FMUL.FTZ R3, R238, R0 ;  /* 0x00000000ee037220 */ /* 0x002fcc0000410000 */
[----:B------:R1:W-:Y:S02]  /*23c00*/  MUFU.TANH R52, R3 ;  /* 0x0000000300347308 */ /* 0x0003e40000002400 */
[----:B-1----:R-:W-:-:S06]  /*23c10*/  FMUL.FTZ R3, R228, R0 ;  /* 0x00000000e4037220 */ /* 0x002fcc0000410000 */
[----:B------:R1:W-:Y:S01]  /*23c20*/  MUFU.TANH R57, R3 ;  /* 0x0000000300397308 */ /* 0x0003e20000002400 */
[----:B------:R-:W-:Y:S02]  /*23c30*/  IMAD.MOV.U32 R201, RZ, RZ, R91 ;  /* 0x000000ffffc97224 */ /* 0x000fe400078e005b */
[----:B------:R-:W-:Y:S02]  /*23c40*/  IMAD.MOV.U32 R91, RZ, RZ, R60 ;  /* 0x000000ffff5b7224 */ /* 0x000fe400078e003c */
[----:B-1----:R-:W-:Y:S01]  /*23c50*/  FMUL.FTZ R3, R230, R0 ;  /* 0x00000000e6037220 */ /* 0x002fe20000410000 */
[----:B------:R-:W-:-:S03]  /*23c60*/  MOV R230, R59 ;  /* 0x0000003b00e67202 */ /* 0x000fc60000000f00 */
[----:B------:R1:W-:Y:S02]  /*23c70*/  MUFU.TANH R59, R3 ;  /* 0x00000003003b7308 */ /* 0x0003e40000002400 */
[----:B-1----:R-:W-:Y:S02]  /*23c80*/  FMUL.FTZ R3, R224, R0 ;  /* 0x00000000e0037220 */ /* 0x002fe40000410000 */
[----:B------:R-:W-:-:S04]  /*23c90*/  IMAD.MOV.U32 R224, RZ, RZ, R61 ;  /* 0x000000ffffe07224 */ /* 0x000fc800078e003d */
[----:B------:R1:W-:Y:S01]  /*23ca0*/  MUFU.TANH R61, R3 ;  /* 0x00000003003d7308 */ /* 0x0003e20000002400 */
[----:B--2---:R-:W-:Y:S01]  /*23cb0*/  SHF.L.U32 R116, R116, 0x1, RZ ;  /* 0x0000000174747819 */ /* 0x004fe200000006ff */
[----:B-1----:R-:W-:-:S06]  /*23cc0*/  FMUL.FTZ R3, R226, R0 ;  /* 0x00000000e2037220 */ /* 0x002fcc0000410000 */
[----:B------:R1:W-:Y:S01]  /*23cd0*/  MUFU.TANH R60, R3 ;  /* 0x00000003003c7308 */ /* 0x0003e20000002400 */
[----:B------:R-:W-:Y:S01]  /*23ce0*/  IMAD.SHL.U32 R56, R9, 0x100, RZ ;  /* 0x0000010009387824 */ /* 0x000fe200078e00ff */
[----:B------:R-:W-:Y:S01]  /*23cf0*/  LOP3.LUT R116, R116, 0x6, RZ, 0xc0, !PT ;  /* 0x0000000674747812 */ /* 0x000fe200078ec0ff */
[----:B-1----:R-:W-:Y:S01]  /*23d00*/  FMUL.FTZ R3, R216, R0 ;  /* 0x00000000d8037220 */ /* 0x002fe20000410000 */
[----:B------:R-:W-:-:S04]  /*23d10*/  MOV R216, R63 ;  /* 0x0000003f00d87202 */ /* 0x000fc80000000f00 */
[----:B------:R1:W-:Y:S01]  /*23d20*/  MUFU.TANH R63, R3 ;  /* 0x00000003003f7308 */ /* 0x0003e20000002400 */
[----:B------:R-:W-:Y:S02]  /*23d30*/  MOV R226, R67 ;  /* 0x0000004300e27202 */ /* 0x000fe40000000f00 */
[--C-:B------:R-:W-:Y:S01]  /*23d40*/  LOP3.LUT R5, R56, 0x8, R116.reuse, 0xfe, !PT ;  /* 0x0000000838057812 */ /* 0x100fe200078efe74 */
[-C--:B-1----:R-:W-:Y:S02]  /*23d50*/  FMUL.FTZ R3, R218, R0.reuse ;  /* 0x00000000da037220 */ /* 0x082fe40000410000 */
[----:B----4-:R-:W-:Y:S02]  /*23d60*/  IMAD.MOV.U32 R218, RZ, RZ, R65 ;  /* 0x000000ffffda7224 */ /* 0x010fe400078e0041 */
[----:B------:R1:W-:Y:S01]  /*23d70*/  MUFU.TANH R65, R3 ;  /* 0x0000000300417308 */ /* 0x0003e20000002400 */
[----:B------:R-:W-:Y:S01]  /*23d80*/  LOP3.LUT R4, R56, 0x10, R116, 0xfe, !PT ;  /* 0x0000001038047812 */ /* 0x000fe200078efe74 */
[----:B-1----:R-:W-:-:S06]  /*23d90*/  FMUL.FTZ R3, R212, R0 ;  /* 0x00000000d4037220 */ /* 0x002fcc0000410000 */
[----:B------:R1:W-:Y:S01]  /*23da0*/  MUFU.TANH R67, R3 ;  /* 0x0000000300437308 */ /* 0x0003e20000002400 */
[----:B------:R-:W-:-:S07]  /*23db0*/  MOV R212, R66 ;  /* 0x0000004200d47202 */ /* 0x000fce0000000f00 */
[----:B------:R-:W2:Y:S01]  /*23dc0*/  I2F R221, R5 ;  /* 0x0000000500dd7306 */ /* 0x000ea20000201400 */
[----:B-1----:R-:W-:-:S07]  /*23dd0*/  FMUL.FTZ R3, R214, R0 ;  /* 0x00000000d6037220 */ /* 0x002fce0000410000 */
[----:B------:R1:W-:Y:S01]  /*23de0*/  MUFU.TANH R66, R3 ;  /* 0x0000000300427308 */ /* 0x0003e20000002400 */
[----:B------:R-:W-:Y:S01]  /*23df0*/  LOP3.LUT R10, R56, 0x18, R116, 0xfe, !PT ;  /* 0x00000018380a7812 */ /* 0x000fe200078efe74 */
[----:B------:R-:W-:-:S06]  /*23e00*/  IMAD.MOV.U32 R214, RZ, RZ, R71 ;  /* 0x000000ffffd67224 */ /* 0x000fcc00078e0047 */
[----:B------:R-:W3:Y:S01]  /*23e10*/  I2F R136, R4 ;  /* 0x0000000400887306 */ /* 0x000ee20000201400 */
[----:B-1----:R-:W-:Y:S01]  /*23e20*/  FMUL.FTZ R3, R208, R0 ;  /* 0x00000000d0037220 */ /* 0x002fe20000410000 */
[----:B------:R-:W-:-:S06]  /*23e30*/  MOV R208, R70 ;  /* 0x0000004600d07202 */ /* 0x000fcc0000000f00 */
[----:B------:R1:W-:Y:S01]  /*23e40*/  MUFU.TANH R70, R3 ;  /* 0x0000000300467308 */ /* 0x0003e20000002400 */
[----:B------:R-:W-:Y:S02]  /*23e50*/  LOP3.LUT R11, R56, 0x20, R116, 0xfe, !PT ;  /* 0x00000020380b7812 */ /* 0x000fe400078efe74 */
[----:B------:R-:W-:-:S05]  /*23e60*/  MOV R203, R72 ;  /* 0x0000004800cb7202 */ /* 0x000fca0000000f00 */
[----:B------:R-:W4:Y:S01]  /*23e70*/  I2F R133, R10 ;  /* 0x0000000a00857306 */ /* 0x000f220000201400 */
[----:B-1----:R-:W-:-:S07]  /*23e80*/  FMUL.FTZ R3, R210, R0 ;  /* 0x00000000d2037220 */ /* 0x002fce0000410000 */
[----:B------:R1:W-:Y:S01]  /*23e90*/  MUFU.TANH R71, R3 ;  /* 0x0000000300477308 */ /* 0x0003e20000002400 */
[-C--:B------:R-:W-:Y:S02]  /*23ea0*/  ISETP.GE.AND P3, PT, R5, R8.reuse, PT ;  /* 0x000000080500720c */ /* 0x080fe40003f66270 */
[C---:B------:R-:W-:Y:S02]  /*23eb0*/  ISETP.GE.AND P5, PT, R4.reuse, R8, PT ;  /* 0x000000080400720c */ /* 0x040fe40003fa6270 */
[----:B------:R-:W-:Y:S01]  /*23ec0*/  ISETP.GE.AND P6, PT, R4, R6, PT ;  /* 0x000000060400720c */ /* 0x000fe20003fc6270 */
[----:B--2---:R-:W-:Y:S02]  /*23ed0*/  FFMA.FTZ R4, R132, R221, R12 ;  /* 0x000000dd84047223 */ /* 0x004fe4000001000c */
[----:B------:R-:W2:Y:S01]  /*23ee0*/  I2F R119, R11 ;  /* 0x0000000b00777306 */ /* 0x000ea20000201400 */
[----:B-1----:R-:W-:-:S07]  /*23ef0*/  FMUL.FTZ R3, R196, R0 ;  /* 0x00000000c4037220 */ /* 0x002fce0000410000 */
[----:B------:R1:W-:Y:S01]  /*23f00*/  MUFU.TANH R72, R3 ;  /* 0x0000000300487308 */ /* 0x0003e20000002400 */
[C-C-:B------:R-:W-:Y:S02]  /*23f10*/  LOP3.LUT R18, R56.reuse, 0x28, R116.reuse, 0xfe, !PT ;  /* 0x0000002838127812 */ /* 0x140fe400078efe74 */
[----:B------:R-:W-:Y:S02]  /*23f20*/  LOP3.LUT R32, R56, 0x30, R116, 0xfe, !PT ;  /* 0x0000003038207812 */ /* 0x000fe400078efe74 */
[----:B------:R-:W-:-:S03]  /*23f30*/  MOV R193, R94 ;  /* 0x0000005e00c17202 */ /* 0x000fc60000000f00 */
[----:B------:R-:W2:Y:S01]  /*23f40*/  I2F R33, R18 ;  /* 0x0000001200217306 */ /* 0x000ea20000201400 */
[----:B-1----:R-:W-:Y:S01]  /*23f50*/  FFMA.FTZ R3, R132, R221, R21 ;  /* 0x000000dd84037223 */ /* 0x002fe20000010015 */
[----:B------:R-:W-:-:S04]  /*23f60*/  MOV R221, R91 ;  /* 0x0000005b00dd7202 */ /* 0x000fc80000000f00 */
[----:B------:R-:W-:Y:S01]  /*23f70*/  FSEL R91, R3, -INF , !P3 ;  /* 0xff800000035b7808 */ /* 0x000fe20005800000 */
[----:B---3--:R-:W-:Y:S01]  /*23f80*/  FFMA.FTZ R3, R132, R136, R114 ;  /* 0x0000008884037223 */ /* 0x008fe20000010072 */
[----:B------:R-:W-:Y:S01]  /*23f90*/  ISETP.GE.AND P4, PT, R10, R8, PT ;  /* 0x000000080a00720c */ /* 0x000fe20003f86270 */
[----:B------:R-:W1:Y:S03]  /*23fa0*/  I2F R117, R32 ;  /* 0x0000002000757306 */ /* 0x000e660000201400 */
[----:B------:R-:W-:Y:S01]  /*23fb0*/  FSEL R94, R3, -INF , !P5 ;  /* 0xff800000035e7808 */ /* 0x000fe20006800000 */
[----:B----4-:R-:W-:Y:S01]  /*23fc0*/  FFMA.FTZ R3, R132, R133, R113 ;  /* 0x0000008584037223 */ /* 0x010fe20000010071 */
[----:B------:R-:W-:Y:S01]  /*23fd0*/  ISETP.GE.AND P1, PT, R5, R6, PT ;  /* 0x000000060500720c */ /* 0x000fe20003f26270 */
[----:B------:R-:W-:Y:S01]  /*23fe0*/  IMAD.MOV.U32 R192, RZ, RZ, R95 ;  /* 0x000000ffffc07224 */ /* 0x000fe200078e005f */
[----:B------:R-:W-:Y:S01]  /*23ff0*/  LOP3.LUT R34, R56, 0x38, R116, 0xfe, !PT ;  /* 0x0000003838227812 */ /* 0x000fe200078efe74 */
[----:B------:R-:W-:Y:S01]  /*24000*/  IMAD.MOV.U32 R114, RZ, RZ, R89 ;  /* 0x000000ffff727224 */ /* 0x000fe200078e0059 */
[----:B------:R-:W-:Y:S01]  /*24010*/  FSEL R95, R3, -INF , !P4 ;  /* 0xff800000035f7808 */ /* 0x000fe20006000000 */
[----:B--2---:R-:W-:Y:S01]  /*24020*/  FFMA.FTZ R3, R132, R119, R31 ;  /* 0x0000007784037223 */ /* 0x004fe2000001001f */
[----:B------:R-:W-:Y:S01]  /*24030*/  FSEL R89, R4, -INF , !P1 ;  /* 0xff80000004597808 */ /* 0x000fe20004800000 */
[----:B------:R-:W-:Y:S01]  /*24040*/  FFMA.FTZ R5, R132, R136, R30 ;  /* 0x0000008884057223 */ /* 0x000fe2000001001e */
[----:B------:R-:W-:Y:S01]  /*24050*/  ISETP.GE.AND P1, PT, R11, R8, PT ;  /* 0x000000080b00720c */ /* 0x000fe20003f26270 */
[----:B------:R-:W2:Y:S01]  /*24060*/  I2F R37, R34 ;  /* 0x0000002200257306 */ /* 0x000ea20000201400 */
[----:B------:R-:W-:-:S02]  /*24070*/  LOP3.LUT R35, R56, 0x40, R116, 0xfe, !PT ;  /* 0x0000004038237812 */ /* 0x000fc400078efe74 */
[----:B------:R-:W-:Y:S02]  /*24080*/  MOV R228, R100 ;  /* 0x0000006400e47202 */ /* 0x000fe40000000f00 */
[----:B------:R-:W-:Y:S02]  /*24090*/  MOV R202, R92 ;  /* 0x0000005c00ca7202 */ /* 0x000fe40000000f00 */
[----:B------:R-:W-:Y:S01]  /*240a0*/  FSEL R100, R3, -INF , !P1 ;  /* 0xff80000003647808 */ /* 0x000fe20004800000 */
[C---:B------:R-:W-:Y:S01]  /*240b0*/  FFMA.FTZ R3, R132.reuse, R33, R99 ;  /* 0x0000002184037223 */ /* 0x040fe20000010063 */
[----:B------:R-:W-:Y:S01]  /*240c0*/  FSEL R92, R5, -INF , !P6 ;  /* 0xff800000055c7808 */ /* 0x000fe20007000000 */
[----:B------:R-:W-:Y:S01]  /*240d0*/  FFMA.FTZ R4, R132, R133, R29 ;  /* 0x0000008584047223 */ /* 0x000fe2000001001d */
[----:B------:R-:W-:Y:S01]  /*240e0*/  ISETP.GE.AND P6, PT, R18, R8, PT ;  /* 0x000000081200720c */ /* 0x000fe20003fc6270 */
[----:B------:R-:W3:Y:S01]  /*240f0*/  I2F R39, R35 ;  /* 0x0000002300277306 */ /* 0x000ee20000201400 */
[----:B------:R-:W-:Y:S01]  /*24100*/  ISETP.GE.AND P3, PT, R10, R6, PT ;  /* 0x000000060a00720c */ /* 0x000fe20003f66270 */
[----:B------:R-:W-:Y:S01]  /*24110*/  IMAD.MOV.U32 R195, RZ, RZ, R93 ;  /* 0x000000ffffc37224 */ /* 0x000fe200078e005d */
[----:B------:R-:W-:-:S02]  /*24120*/  LOP3.LUT R28, R56, 0x48, R116, 0xfe, !PT ;  /* 0x00000048381c7812 */ /* 0x000fc400078efe74 */
[----:B------:R-:W-:Y:S02]  /*24130*/  MOV R238, R101 ;  /* 0x0000006500ee7202 */ /* 0x000fe40000000f00 */
[----:B------:R-:W-:Y:S01]  /*24140*/  FSEL R101, R3, -INF , !P6 ;  /* 0xff80000003657808 */ /* 0x000fe20007000000 */
[C---:B-1----:R-:W-:Y:S01]  /*24150*/  FFMA.FTZ R3, R132.reuse, R117, R98 ;  /* 0x0000007584037223 */ /* 0x042fe20000010062 */
[----:B------:R-:W-:Y:S01]  /*24160*/  LOP3.LUT R115, R115, 0x6, RZ, 0xc0, !PT ;  /* 0x0000000673737812 */ /* 0x000fe200078ec0ff */
[----:B------:R-:W-:Y:S01]  /*24170*/  FFMA.FTZ R5, R132, R119, R14 ;  /* 0x0000007784057223 */ /* 0x000fe2000001000e */
[----:B------:R-:W-:Y:S01]  /*24180*/  FSEL R93, R4, -INF , !P3 ;  /* 0xff800000045d7808 */ /* 0x000fe20005800000 */
[----:B------:R-:W1:Y:S01]  /*24190*/  I2F R116, R28 ;  /* 0x0000001c00747306 */ /* 0x000e620000201400 */
[----:B------:R-:W-:Y:S02]  /*241a0*/  ISETP.GE.AND P3, PT, R32, R8, PT ;  /* 0x000000082000720c */ /* 0x000fe40003f66270 */
[----:B------:R-:W-:-:S02]  /*241b0*/  ISETP.GE.AND P5, PT, R11, R6, PT ;  /* 0x000000060b00720c */ /* 0x000fc40003fa6270 */
[----:B------:R-:W-:Y:S02]  /*241c0*/  LOP3.LUT R24, R56, 0x50, R115, 0xfe, !PT ;  /* 0x0000005038187812 */ /* 0x000fe400078efe73 */
[----:B------:R-:W-:Y:S01]  /*241d0*/  FSEL R103, R3, -INF , !P3 ;  /* 0xff80000003677808 */ /* 0x000fe20005800000 */
[C---:B--2---:R-:W-:Y:S01]  /*241e0*/  FFMA.FTZ R3, R132.reuse, R37, R90 ;  /* 0x0000002584037223 */ /* 0x044fe2000001005a */
[----:B------:R-:W-:Y:S01]  /*241f0*/  FSEL R99, R5, -INF , !P5 ;  /* 0xff80000005637808 */ /* 0x000fe20006800000 */
[----:B------:R-:W-:Y:S01]  /*24200*/  FFMA.FTZ R4, R132, R33, R13 ;  /* 0x0000002184047223 */ /* 0x000fe2000001000d */
[----:B------:R-:W-:Y:S01]  /*24210*/  ISETP.GE.AND P5, PT, R34, R8, PT ;  /* 0x000000082200720c */ /* 0x000fe20003fa6270 */
[----:B------:R-:W2:Y:S01]  /*24220*/  I2F R112, R24 ;  /* 0x0000001800707306 */ /* 0x000ea20000201400 */
[----:B------:R-:W-:Y:S01]  /*24230*/  ISETP.GE.AND P4, PT, R18, R6, PT ;  /* 0x000000061200720c */ /* 0x000fe20003f86270 */
[----:B------:R-:W-:Y:S01]  /*24240*/  IMAD.MOV.U32 R196, RZ, RZ, R7 ;  /* 0x000000ffffc47224 */ /* 0x000fe200078e0007 */
[----:B------:R-:W-:Y:S01]  /*24250*/  LOP3.LUT R19, R56, 0x58, R115, 0xfe, !PT ;  /* 0x0000005838137812 */ /* 0x000fe200078efe73 */
[----:B------:R-:W-:Y:S01]  /*24260*/  FFMA.FTZ R5, R132, R117, R97 ;  /* 0x0000007584057223 */ /* 0x000fe20000010061 */
[----:B------:R-:W-:-:S02]  /*24270*/  MOV R207, R9 ;  /* 0x0000000900cf7202 */ /* 0x000fc40000000f00 */
[----:B------:R-:W-:Y:S01]  /*24280*/  FSEL R105, R3, -INF , !P5 ;  /* 0xff80000003697808 */ /* 0x000fe20006800000 */
[----:B---3--:R-:W-:Y:S01]  /*24290*/  FFMA.FTZ R3, R132, R39, R88 ;  /* 0x0000002784037223 */ /* 0x008fe20000010058 */
[C-C-:B------:R-:W-:Y:S02]  /*242a0*/  LOP3.LUT R25, R56.reuse, 0x60, R115.reuse, 0xfe, !PT ;  /* 0x0000006038197812 */ /* 0x140fe400078efe73 */
[C-C-:B------:R-:W-:Y:S02]  /*242b0*/  LOP3.LUT R22, R56.reuse, 0x68, R115.reuse, 0xfe, !PT ;  /* 0x0000006838167812 */ /* 0x140fe400078efe73 */
[C-C-:B------:R-:W-:Y:S02]  /*242c0*/  LOP3.LUT R26, R56.reuse, 0x70, R115.reuse, 0xfe, !PT ;  /* 0x00000070381a7812 */ /* 0x140fe400078efe73 */
[C-C-:B------:R-:W-:Y:S02]  /*242d0*/  LOP3.LUT R7, R56.reuse, 0x78, R115.reuse, 0xfe, !PT ;  /* 0x0000007838077812 */ /* 0x140fe400078efe73 */
[----:B------:R-:W-:-:S02]  /*242e0*/  LOP3.LUT R9, R56, 0x80, R115, 0xfe, !PT ;  /* 0x0000008038097812 */ /* 0x000fc400078efe73 */
[C-C-:B------:R-:W-:Y:S02]  /*242f0*/  LOP3.LUT R12, R56.reuse, 0x88, R115.reuse, 0xfe, !PT ;  /* 0x00000088380c7812 */ /* 0x140fe400078efe73 */
[----:B------:R-:W-:Y:S02]  /*24300*/  LOP3.LUT R11, R56, 0x90, R115, 0xfe, !PT ;  /* 0x00000090380b7812 */ /* 0x000fe400078efe73 */
[----:B------:R-:W-:Y:S01]  /*24310*/  FSEL R97, R4, -INF , !P4 ;  /* 0xff80000004617808 */ /* 0x000fe20006000000 */
[----:B------:R-:W3:Y:S01]  /*24320*/  S2R R115, SR_TID.X ;  /* 0x0000000000737919 */ /* 0x000ee20000002100 */
[----:B------:R-:W-:Y:S01]  /*24330*/  ISETP.GE.AND P4, PT, R35, R8, PT ;  /* 0x000000082300720c */ /* 0x000fe20003f86270 */
[----:B------:R-:W4:Y:S01]  /*24340*/  I2F R96, R19 ;  /* 0x0000001300607306 */ /* 0x000f220000201400 */
[----:B------:R-:W-:Y:S02]  /*24350*/  ISETP.GE.AND P1, PT, R32, R6, PT ;  /* 0x000000062000720c */ /* 0x000fe40003f26270 */
[----:B------:R-:W-:Y:S01]  /*24360*/  FSEL R111, R3, -INF , !P4 ;  /* 0xff800000036f7808 */ /* 0x000fe20006000000 */
[C---:B-1----:R-:W-:Y:S01]  /*24370*/  FFMA.FTZ R3, R132.reuse, R116, R87 ;  /* 0x0000007484037223 */ /* 0x042fe20000010057 */
[----:B------:R-:W-:Y:S01]  /*24380*/  FSEL R98, R5, -INF , !P1 ;  /* 0xff80000005627808 */ /* 0x000fe20004800000 */
[----:B------:R-:W-:Y:S01]  /*24390*/  FFMA.FTZ R4, R132, R37, R15 ;  /* 0x0000002584047223 */ /* 0x000fe2000001000f */
[----:B------:R-:W-:Y:S01]  /*243a0*/  ISETP.GE.AND P1, PT, R28, R8, PT ;  /* 0x000000081c00720c */ /* 0x000fe20003f26270 */
[----:B------:R-:W1:Y:S01]  /*243b0*/  I2F R27, R25 ;  /* 0x00000019001b7306 */ /* 0x000e620000201400 */
[----:B------:R-:W-:Y:S01]  /*243c0*/  ISETP.GE.AND P6, PT, R34, R6, PT ;  /* 0x000000062200720c */ /* 0x000fe20003fc6270 */
[----:B------:R-:W-:Y:S01]  /*243d0*/  IMAD.MOV.U32 R241, RZ, RZ, R102 ;  /* 0x000000fffff17224 */ /* 0x000fe200078e0066 */
[----:B------:R-:W-:Y:S01]  /*243e0*/  FSEL R113, R3, -INF , !P1 ;  /* 0xff80000003717808 */ /* 0x000fe20004800000 */
[----:B--2---:R-:W-:Y:S01]  /*243f0*/  FFMA.FTZ R3, R132, R112, R85 ;  /* 0x0000007084037223 */ /* 0x004fe20000010055 */
[----:B------:R-:W-:Y:S01]  /*24400*/  FSEL R102, R4, -INF , !P6 ;  /* 0xff80000004667808 */ /* 0x000fe20007000000 */
[----:B------:R-:W-:Y:S01]  /*24410*/  FFMA.FTZ R5, R132, R39, R23 ;  /* 0x0000002784057223 */ /* 0x000fe20000010017 */
[----:B------:R-:W-:Y:S01]  /*24420*/  ISETP.GE.AND P6, PT, R24, R8, PT ;  /* 0x000000081800720c */ /* 0x000fe20003fc6270 */
[----:B------:R-:W2:Y:S01]  /*24430*/  I2F R80, R22 ;  /* 0x0000001600507306 */ /* 0x000ea20000201400 */
[----:B------:R-:W-:Y:S01]  /*24440*/  ISETP.GE.AND P3, PT, R35, R6, PT ;  /* 0x000000062300720c */ /* 0x000fe20003f66270 */
[----:B------:R-:W-:Y:S01]  /*24450*/  FFMA.FTZ R4, R132, R116, R86 ;  /* 0x0000007484047223 */ /* 0x000fe20000010056 */
[----:B------:R-:W-:Y:S01]  /*24460*/  FSEL R120, R3, -INF , !P6 ;  /* 0xff80000003787808 */ /* 0x000fe20007000000 */
[----:B------:R-:W-:Y:S01]  /*24470*/  IMAD.MOV.U32 R210, RZ, RZ, R20 ;  /* 0x000000ffffd27224 */ /* 0x000fe200078e0014 */
[----:B------:R-:W-:Y:S01]  /*24480*/  ISETP.GE.AND P5, PT, R28, R6, PT ;  /* 0x000000061c00720c */ /* 0x000fe20003fa6270 */
[----:B----4-:R-:W-:Y:S01]  /*24490*/  FFMA.FTZ R3, R132, R96, R83 ;  /* 0x0000006084037223 */ /* 0x010fe20000010053 */
[----:B------:R-:W-:Y:S01]  /*244a0*/  FSEL R108, R5, -INF , !P3 ;  /* 0xff800000056c7808 */ /* 0x000fe20005800000 */
[----:B------:R-:W4:Y:S01]  /*244b0*/  I2F R20, R7 ;  /* 0x0000000700147306 */ /* 0x000f220000201400 */
[----:B------:R-:W-:-:S02]  /*244c0*/  ISETP.GE.AND P3, PT, R19, R8, PT ;  /* 0x000000081300720c */ /* 0x000fc40003f66270 */
[----:B------:R-:W-:Y:S01]  /*244d0*/  FSEL R109, R4, -INF , !P5 ;  /* 0xff800000046d7808 */ /* 0x000fe20006800000 */
[----:B------:R-:W-:Y:S01]  /*244e0*/  FFMA.FTZ R4, R132, R96, R82 ;  /* 0x0000006084047223 */ /* 0x000fe20000010052 */
[----:B------:R-:W-:-:S03]  /*244f0*/  FSEL R121, R3, -INF , !P3 ;  /* 0xff80000003797808 */ /* 0x000fc60005800000 */
[----:B------:R-:W4:Y:S01]  /*24500*/  I2F R81, R26 ;  /* 0x0000001a00517306 */ /* 0x000f220000201400 */
[----:B------:R-:W-:Y:S01]  /*24510*/  ISETP.GE.AND P1, PT, R19, R6, PT ;  /* 0x000000061300720c */ /* 0x000fe20003f26270 */
[C---:B------:R-:W-:Y:S01]  /*24520*/  FFMA.FTZ R5, R132.reuse, R112, R84 ;  /* 0x0000007084057223 */ /* 0x040fe20000010054 */
[----:B---3--:R-:W-:Y:S01]  /*24530*/  SHF.L.U32 R133, R115, 0x1, RZ ;  /* 0x0000000173857819 */ /* 0x008fe200000006ff */
[----:B-1----:R-:W-:Y:S01]  /*24540*/  FFMA.FTZ R3, R132, R27, R79 ;  /* 0x0000001b84037223 */ /* 0x002fe2000001004f */
[----:B------:R-:W-:Y:S02]  /*24550*/  ISETP.GE.AND P4, PT, R24, R6, PT ;  /* 0x000000061800720c */ /* 0x000fe40003f86270 */
[----:B------:R-:W-:Y:S01]  /*24560*/  ISETP.GE.AND P5, PT, R25, R8, PT ;  /* 0x000000081900720c */ /* 0x000fe20003fa6270 */
[----:B------:R-:W1:Y:S01]  /*24570*/  I2F R30, R12 ;  /* 0x0000000c001e7306 */ /* 0x000e620000201400 */
[----:B------:R-:W-:Y:S01]  /*24580*/  FSEL R117, R4, -INF , !P1 ;  /* 0xff80000004757808 */ /* 0x000fe20004800000 */
[----:B--2---:R-:W-:Y:S01]  /*24590*/  FFMA.FTZ R4, R132, R80, R76 ;  /* 0x0000005084047223 */ /* 0x004fe2000001004c */
[----:B------:R-:W-:-:S02]  /*245a0*/  LOP3.LUT R133, R133, 0x6, RZ, 0xc0, !PT ;  /* 0x0000000685857812 */ /* 0x000fc400078ec0ff */
[----:B------:R-:W-:Y:S01]  /*245b0*/  FSEL R115, R5, -INF , !P4 ;  /* 0xff80000005737808 */ /* 0x000fe20006000000 */
[C---:B------:R-:W-:Y:S01]  /*245c0*/  FFMA.FTZ R5, R132.reuse, R27, R78 ;  /* 0x0000001b84057223 */ /* 0x040fe2000001004e */
[----:B------:R-:W-:Y:S01]  /*245d0*/  FSEL R128, R3, -INF , !P5 ;  /* 0xff80000003807808 */ /* 0x000fe20006800000 */
[----:B------:R-:W-:Y:S01]  /*245e0*/  FFMA.FTZ R3, R132, R80, R77 ;  /* 0x0000005084037223 */ /* 0x000fe2000001004d */
[CC--:B------:R-:W-:Y:S01]  /*245f0*/  ISETP.GE.AND P3, PT, R22.reuse, R6.reuse, PT ;  /* 0x000000061600720c */ /* 0x0c0fe20003f66270 */
[----:B------:R-:W2:Y:S01]  /*24600*/  I2F R21, R9 ;  /* 0x0000000900157306 */ /* 0x000ea20000201400 */
[----:B------:R-:W-:Y:S02]  /*24610*/  ISETP.GE.AND P6, PT, R25, R6, PT ;  /* 0x000000061900720c */ /* 0x000fe40003fc6270 */
[----:B------:R-:W-:Y:S02]  /*24620*/  ISETP.GE.AND P4, PT, R22, R8, PT ;  /* 0x000000081600720c */ /* 0x000fe40003f86270 */
[----:B------:R-:W-:-:S02]  /*24630*/  LOP3.LUT R10, R56, 0x98, R133, 0xfe, !PT ;  /* 0x00000098380a7812 */ /* 0x000fc400078efe85 */
[----:B------:R-:W-:Y:S01]  /*24640*/  FSEL R126, R4, -INF , !P3 ;  /* 0xff800000047e7808 */ /* 0x000fe20005800000 */
[C---:B----4-:R-:W-:Y:S01]  /*24650*/  FFMA.FTZ R4, R132.reuse, R20, R69 ;  /* 0x0000001484047223 */ /* 0x050fe20000010045 */
[----:B------:R-:W-:Y:S01]  /*24660*/  FSEL R124, R5, -INF , !P6 ;  /* 0xff800000057c7808 */ /* 0x000fe20007000000 */
[CC--:B------:R-:W-:Y:S01]  /*24670*/  FFMA.FTZ R5, R132.reuse, R81.reuse, R74 ;  /* 0x0000005184057223 */ /* 0x0c0fe2000001004a */
[----:B------:R-:W-:Y:S01]  /*24680*/  FSEL R129, R3, -INF , !P4 ;  /* 0xff80000003817808 */ /* 0x000fe20006000000 */
[----:B------:R-:W-:Y:S01]  /*24690*/  FFMA.FTZ R3, R132, R81, R75 ;  /* 0x0000005184037223 */ /* 0x000fe2000001004b */
[----:B------:R-:W-:Y:S01]  /*246a0*/  ISETP.GE.AND P4, PT, R7, R6, PT ;  /* 0x000000060700720c */ /* 0x000fe20003f86270 */
[----:B------:R-:W3:Y:S01]  /*246b0*/  I2F R31, R10 ;  /* 0x0000000a001f7306 */ /* 0x000ee20000201400 */
[C---:B------:R-:W-:Y:S02]  /*246c0*/  ISETP.GE.AND P1, PT, R26.reuse, R8, PT ;  /* 0x000000081a00720c */ /* 0x040fe40003f26270 */
[----:B------:R-:W-:-:S02]  /*246d0*/  ISETP.GE.AND P5, PT, R26, R6, PT ;  /* 0x000000061a00720c */ /* 0x000fc40003fa6270 */
[----:B------:R-:W-:Y:S01]  /*246e0*/  FSEL R172, R4, -INF , !P4 ;  /* 0xff80000004ac7808 */ /* 0x000fe20006000000 */
[C---:B-1----:R-:W-:Y:S01]  /*246f0*/  FFMA.FTZ R4, R132.reuse, R30, R64 ;  /* 0x0000001e84047223 */ /* 0x042fe20000010040 */
[----:B------:R-:W-:Y:S01]  /*24700*/  FSEL R174, R3, -INF , !P1 ;  /* 0xff80000003ae7808 */ /* 0x000fe20004800000 */
[----:B------:R-:W-:Y:S01]  /*24710*/  FFMA.FTZ R3, R132, R20, R73 ;  /* 0x0000001484037223 */ /* 0x000fe20000010049 */
[----:B------:R-:W-:Y:S02]  /*24720*/  FSEL R136, R5, -INF , !P5 ;  /* 0xff80000005887808 */ /* 0x000fe40006800000 */
[-C--:B------:R-:W-:Y:S01]  /*24730*/  ISETP.GE.AND P5, PT, R12, R8.reuse, PT ;  /* 0x000000080c00720c */ /* 0x080fe20003fa6270 */
[----:B------:R-:W1:Y:S01]  /*24740*/  I2F R29, R11 ;  /* 0x0000000b001d7306 */ /* 0x000e620000201400 */
[----:B------:R-:W-:Y:S02]  /*24750*/  ISETP.GE.AND P6, PT, R7, R8, PT ;  /* 0x000000080700720c */ /* 0x000fe40003fc6270 */
[----:B------:R-:W-:-:S02]  /*24760*/  LOP3.LUT R13, R56, 0xa8, R133, 0xfe, !PT ;  /* 0x000000a8380d7812 */ /* 0x000fc400078efe85 */
[----:B------:R-:W-:Y:S02]  /*24770*/  MOV R75, R196 ;  /* 0x000000c4004b7202 */ /* 0x000fe40000000f00 */
[----:B------:R-:W-:Y:S01]  /*24780*/  FSEL R196, R4, -INF , !P5 ;  /* 0xff80000004c47808 */ /* 0x000fe20006800000 */
[C---:B------:R-:W-:Y:S01]  /*24790*/  FFMA.FTZ R4, R132.reuse, R30, R38 ;  /* 0x0000001e84047223 */ /* 0x040fe20000010026 */
[----:B------:R-:W-:Y:S01]  /*247a0*/  FSEL R175, R3, -INF , !P6 ;  /* 0xff80000003af7808 */ /* 0x000fe20007000000 */
[----:B--2---:R-:W-:Y:S01]  /*247b0*/  FFMA.FTZ R5, R132, R21, R49 ;  /* 0x0000001584057223 */ /* 0x004fe20000010031 */
[-C--:B------:R-:W-:Y:S01]  /*247c0*/  ISETP.GE.AND P6, PT, R12, R6.reuse, PT ;  /* 0x000000060c00720c */ /* 0x080fe20003fc6270 */
[----:B------:R-:W2:Y:S01]  /*247d0*/  I2F R34, R13 ;  /* 0x0000000d00227306 */ /* 0x000ea20000201400 */
[----:B------:R-:W-:Y:S02]  /*247e0*/  ISETP.GE.AND P1, PT, R9, R6, PT ;  /* 0x000000060900720c */ /* 0x000fe40003f26270 */
[----:B------:R-:W-:Y:S01]  /*247f0*/  MOV R79, R195 ;  /* 0x000000c3004f7202 */ /* 0x000fe20000000f00 */
[----:B------:R-:W-:Y:S01]  /*24800*/  IMAD.MOV.U32 R195, RZ, RZ, R192 ;  /* 0x000000ffffc37224 */ /* 0x000fe200078e00c0 */
[----:B------:R-:W-:-:S02]  /*24810*/  LOP3.LUT R14, R56, 0xa0, R133, 0xfe, !PT ;  /* 0x000000a0380e7812 */ /* 0x000fc400078efe85 */
[----:B------:R-:W-:Y:S02]  /*24820*/  MOV R116, R204 ;  /* 0x000000cc00747202 */ /* 0x000fe40000000f00 */
[----:B------:R-:W-:Y:S02]  /*24830*/  MOV R204, R179 ;  /* 0x000000b300cc7202 */ /* 0x000fe40000000f00 */
[----:B------:R-:W-:Y:S01]  /*24840*/  FSEL R192, R4, -INF , !P6 ;  /* 0xff80000004c07808 */ /* 0x000fe20007000000 */
[----:B---3--:R-:W-:Y:S01]  /*24850*/  FFMA.FTZ R4, R132, R31, R58 ;  /* 0x0000001f84047223 */ /* 0x008fe2000001003a */
[----:B------:R-:W-:Y:S01]  /*24860*/  FSEL R179, R5, -INF , !P1 ;  /* 0xff80000005b37808 */ /* 0x000fe20004800000 */
[----:B------:R-:W3:Y:S01]  /*24870*/  I2F R33, R14 ;  /* 0x0000000e00217306 */ /* 0x000ee20000201400 */
[-C--:B------:R-:W-:Y:S01]  /*24880*/  ISETP.GE.AND P1, PT, R10, R8.reuse, PT ;  /* 0x000000080a00720c */ /* 0x080fe20003f26270 */
[----:B------:R-:W-:Y:S01]  /*24890*/  FFMA.FTZ R3, R132, R21, R68 ;  /* 0x0000001584037223 */ /* 0x000fe20000010044 */
[----:B------:R-:W-:Y:S01]  /*248a0*/  ISETP.GE.AND P3, PT, R9, R8, PT ;  /* 0x000000080900720c */ /* 0x000fe20003f66270 */
[----:B------:R-:W-:Y:S01]  /*248b0*/  IMAD.MOV.U32 R83, RZ, RZ, R205 ;  /* 0x000000ffff537224 */ /* 0x000fe200078e00cd */
[----:B------:R-:W-:Y:S01]  /*248c0*/  MOV R96, R241 ;  /* 0x000000f100607202 */ /* 0x000fe20000000f00 */
[----:B------:R-:W-:Y:S01]  /*248d0*/  IMAD.MOV.U32 R205, RZ, RZ, R200 ;  /* 0x000000ffffcd7224 */ /* 0x000fe200078e00c8 */
[C-C-:B------:R-:W-:Y:S01]  /*248e0*/  LOP3.LUT R18, R56.reuse, 0xb0, R133.reuse, 0xfe, !PT ;  /* 0x000000b038127812 */ /* 0x140fe200078efe85 */
[----:B------:R-:W-:Y:S01]  /*248f0*/  IMAD.MOV.U32 R241, RZ, RZ, R204 ;  /* 0x000000fffff17224 */ /* 0x000fe200078e00cc */
[----:B------:R-:W-:Y:S01]  /*24900*/  LOP3.LUT R15, R56, 0xb8, R133, 0xfe, !PT ;  /* 0x000000b8380f7812 */ /* 0x000fe200078efe85 */
[----:B------:R-:W-:Y:S01]  /*24910*/  IMAD.MOV.U32 R200, RZ, RZ, R140 ;  /* 0x000000ffffc87224 */ /* 0x000fe200078e008c */
[----:B------:R-:W-:Y:S01]  /*24920*/  FSEL R204, R4, -INF , !P1 ;  /* 0xff80000004cc7808 */ /* 0x000fe20004800000 */
[C---:B------:R-:W-:Y:S01]  /*24930*/  FFMA.FTZ R4, R132.reuse, R31, R55 ;  /* 0x0000001f84047223 */ /* 0x040fe20000010037 */
[----:B------:R-:W-:Y:S01]  /*24940*/  FSEL R194, R3, -INF , !P3 ;  /* 0xff80000003c27808 */ /* 0x000fe20005800000 */
[-C--:B-1----:R-:W-:Y:S01]  /*24950*/  FFMA.FTZ R7, R132, R29.reuse, R48 ;  /* 0x0000001d84077223 */ /* 0x082fe20000010030 */
[-C--:B------:R-:W-:Y:S01]  /*24960*/  ISETP.GE.AND P5, PT, R10, R6.reuse, PT ;  /* 0x000000060a00720c */ /* 0x080fe20003fa6270 */
[----:B------:R-:W1:Y:S01]  /*24970*/  I2F R37, R18 ;  /* 0x0000001200257306 */ /* 0x000e620000201400 */
[----:B------:R-:W-:Y:S01]  /*24980*/  ISETP.GE.AND P3, PT, R11, R6, PT ;  /* 0x000000060b00720c */ /* 0x000fe20003f66270 */
[----:B------:R-:W-:Y:S01]  /*24990*/  FFMA.FTZ R5, R132, R29, R62 ;  /* 0x0000001d84057223 */ /* 0x000fe2000001003e */
[----:B------:R-:W-:Y:S01]  /*249a0*/  MOV R62, R240 ;  /* 0x000000f0003e7202 */ /* 0x000fe20000000f00 */
[----:B------:R-:W-:Y:S01]  /*249b0*/  FMUL.FTZ R10, R198, R0 ;  /* 0x00000000c60a7220 */ /* 0x000fe20000410000 */
[----:B------:R-:W-:-:S02]  /*249c0*/  LOP3.LUT R23, R56, 0xc0, R133, 0xfe, !PT ;  /* 0x000000c038177812 */ /* 0x000fc400078efe85 */
[----:B------:R-:W-:Y:S01]  /*249d0*/  ISETP.GE.AND P4, PT, R11, R8, PT ;  /* 0x000000080b00720c */ /* 0x000fe20003f86270 */
[----:B------:R-:W4:Y:S01]  /*249e0*/  I2F R39, R15 ;  /* 0x0000000f00277306 */ /* 0x000f220000201400 */
[----:B------:R-:W-:Y:S01]  /*249f0*/  MOV R240, R200 ;  /* 0x000000c800f07202 */ /* 0x000fe20000000f00 */
[----:B------:R-:W-:Y:S01]  /*24a00*/  IMAD.MOV.U32 R78, RZ, RZ, R202 ;  /* 0x000000ffff4e7224 */ /* 0x000fe200078e00ca */
[----:B------:R-:W-:Y:S01]  /*24a10*/  FSEL R200, R4, -INF , !P5 ;  /* 0xff80000004c87808 */ /* 0x000fe20006800000 */
[----:B--2---:R-:W-:Y:S01]  /*24a20*/  FFMA.FTZ R4, R132, R34, R47 ;  /* 0x0000002284047223 */ /* 0x004fe2000001002f */
[----:B------:R-:W-:Y:S02]  /*24a30*/  FSEL R198, R7, -INF , !P3 ;  /* 0xff80000007c67808 */ /* 0x000fe40005800000 */
[----:B------:R-:W-:Y:S01]  /*24a40*/  MOV R80, R212 ;  /* 0x000000d400507202 */ /* 0x000fe20000000f00 */
[----:B------:R-:W2:Y:S01]  /*24a50*/  I2F R40, R23 ;  /* 0x0000001700287306 */ /* 0x000ea20000201400 */
[----:B------:R-:W-:-:S02]  /*24a60*/  ISETP.GE.AND P3, PT, R13, R8, PT ;  /* 0x000000080d00720c */ /* 0x000fc40003f66270 */
[----:B------:R-:W-:Y:S02]  /*24a70*/  LOP3.LUT R19, R56, 0xc8, R133, 0xfe, !PT ;  /* 0x000000c838137812 */ /* 0x000fe400078efe85 */
[----:B------:R-:W-:Y:S01]  /*24a80*/  ISETP.GE.AND P6, PT, R14, R8, PT ;  /* 0x000000080e00720c */ /* 0x000fe20003fc6270 */
[----:B------:R-:W-:Y:S01]  /*24a90*/  IMAD.MOV.U32 R112, RZ, RZ, R210 ;  /* 0x000000ffff707224 */ /* 0x000fe200078e00d2 */
[----:B------:R-:W-:Y:S01]  /*24aa0*/  FSEL R202, R5, -INF , !P4 ;  /* 0xff80000005ca7808 */ /* 0x000fe20006000000 */
[----:B------:R1:W-:Y:S01]  /*24ab0*/  MUFU.TANH R48, R10 ;  /* 0x0000000a00307308 */ /* 0x0003e20000002400 */
[----:B------:R-:W-:Y:S01]  /*24ac0*/  FSEL R212, R4, -INF , !P3 ;  /* 0xff80000004d47808 */ /* 0x000fe20005800000 */
[CC--:B---3--:R-:W-:Y:S01]  /*24ad0*/  FFMA.FTZ R5, R132.reuse, R33.reuse, R54 ;  /* 0x0000002184057223 */ /* 0x0c8fe20000010036 */
[----:B------:R-:W-:Y:S01]  /*24ae0*/  ISETP.GE.AND P1, PT, R13, R6, PT ;  /* 0x000000060d00720c */ /* 0x000fe20003f26270 */
[----:B------:R-:W-:Y:S01]  /*24af0*/  FFMA.FTZ R4, R132, R34, R51 ;  /* 0x0000002284047223 */ /* 0x000fe20000010033 */
[----:B------:R-:W-:Y:S01]  /*24b00*/  ISETP.GE.AND P4, PT, R14, R6, PT ;  /* 0x000000060e00720c */ /* 0x000fe20003f86270 */
[----:B------:R-:W-:Y:S01]  /*24b10*/  FFMA.FTZ R7, R132, R33, R50 ;  /* 0x0000002184077223 */ /* 0x000fe20000010032 */
[C---:B------:R-:W-:Y:S01]  /*24b20*/  LOP3.LUT R25, R56.reuse, 0xd0, R133, 0xfe, !PT ;  /* 0x000000d038197812 */ /* 0x040fe200078efe85 */
[----:B------:R-:W3:Y:S01]  /*24b30*/  I2F R41, R19 ;  /* 0x0000001300297306 */ /* 0x000ee20000201400 */
[----:B------:R-:W-:Y:S01]  /*24b40*/  MOV R85, R208 ;  /* 0x000000d000557202 */ /* 0x000fe20000000f00 */
[----:B------:R-:W-:Y:S01]  /*24b50*/  IMAD.MOV.U32 R88, RZ, RZ, R221 ;  /* 0x000000ffff587224 */ /* 0x000fe200078e00dd */
[----:B------:R-:W-:Y:S01]  /*24b60*/  MOV R58, R205 ;  /* 0x000000cd003a7202 */ /* 0x000fe20000000f00 */
[----:B------:R-:W-:Y:S01]  /*24b70*/  IMAD.MOV.U32 R90, RZ, RZ, R218 ;  /* 0x000000ffff5a7224 */ /* 0x000fe200078e00da */
[C-C-:B------:R-:W-:Y:S01]  /*24b80*/  LOP3.LUT R28, R56.reuse, 0xe0, R133.reuse, 0xfe, !PT ;  /* 0x000000e0381c7812 */ /* 0x140fe200078efe85 */
[----:B------:R-:W-:Y:S01]  /*24b90*/  IMAD.MOV.U32 R119, RZ, RZ, R214 ;  /* 0x000000ffff777224 */ /* 0x000fe200078e00d6 */
[----:B------:R-:W-:Y:S01]  /*24ba0*/  LOP3.LUT R9, R56, 0xf0, R133, 0xfe, !PT ;  /* 0x000000f038097812 */ /* 0x000fe200078efe85 */
[----:B-1----:R-:W-:Y:S01]  /*24bb0*/  FMUL.FTZ R10, R232, R0 ;  /* 0x00000000e80a7220 */ /* 0x002fe20000410000 */
[----:B------:R-:W-:Y:S01]  /*24bc0*/  FSEL R210, R5, -INF , !P6 ;  /* 0xff80000005d27808 */ /* 0x000fe20007000000 */
[----:B------:R-:W-:Y:S01]  /*24bd0*/  FFMA.FTZ R5, R132, R37, R53 ;  /* 0x0000002584057223 */ /* 0x000fe20000010035 */
[----:B------:R-:W-:Y:S01]  /*24be0*/  FSEL R208, R4, -INF , !P1 ;  /* 0xff80000004d07808 */ /* 0x000fe20004800000 */
[----:B------:R1:W-:Y:S01]  /*24bf0*/  MUFU.TANH R29, R10 ;  /* 0x0000000a001d7308 */ /* 0x0003e20000002400 */
[----:B------:R-:W-:Y:S01]  /*24c00*/  FSEL R205, R7, -INF , !P4 ;  /* 0xff80000007cd7808 */ /* 0x000fe20006000000 */
[----:B----4-:R-:W-:Y:S01]  /*24c10*/  FFMA.FTZ R4, R132, R39, R57 ;  /* 0x0000002784047223 */ /* 0x010fe20000010039 */
[-C--:B------:R-:W-:Y:S01]  /*24c20*/  ISETP.GE.AND P5, PT, R18, R8.reuse, PT ;  /* 0x000000081200720c */ /* 0x080fe20003fa6270 */
[----:B------:R-:W-:Y:S01]  /*24c30*/  FFMA.FTZ R7, R132, R37, R52 ;  /* 0x0000002584077223 */ /* 0x000fe20000010034 */
[----:B------:R-:W-:-:S02]  /*24c40*/  ISETP.GE.AND P4, PT, R15, R8, PT ;  /* 0x000000080f00720c */ /* 0x000fc40003f86270 */
[----:B------:R-:W-:Y:S01]  /*24c50*/  MOV R82, R216 ;  /* 0x000000d800527202 */ /* 0x000fe20000000f00 */
[----:B------:R-:W4:Y:S01]  /*24c60*/  I2F R42, R25 ;  /* 0x00000019002a7306 */ /* 0x000f220000201400 */
[----:B------:R-:W-:Y:S02]  /*24c70*/  ISETP.GE.AND P6, PT, R18, R6, PT ;  /* 0x000000061200720c */ /* 0x000fe40003fc6270 */
[----:B------:R-:W-:Y:S02]  /*24c80*/  MOV R86, R228 ;  /* 0x000000e400567202 */ /* 0x000fe40000000f00 */
[----:B------:R-:W-:Y:S01]  /*24c90*/  MOV R84, R224 ;  /* 0x000000e000547202 */ /* 0x000fe20000000f00 */
[----:B------:R-:W-:Y:S01]  /*24ca0*/  IMAD.MOV.U32 R81, RZ, RZ, R230 ;  /* 0x000000ffff517224 */ /* 0x000fe200078e00e6 */
[----:B------:R-:W-:Y:S01]  /*24cb0*/  MOV R69, R236 ;  /* 0x000000ec00457202 */ /* 0x000fe20000000f00 */
[----:B-1----:R-:W-:Y:S01]  /*24cc0*/  FMUL.FTZ R10, R234, R0 ;  /* 0x00000000ea0a7220 */ /* 0x002fe20000410000 */
[----:B------:R-:W-:Y:S01]  /*24cd0*/  FSEL R218, R5, -INF , !P5 ;  /* 0xff80000005da7808 */ /* 0x000fe20006800000 */
[----:B------:R-:W-:Y:S01]  /*24ce0*/  IMAD.MOV.U32 R74, RZ, RZ, R226 ;  /* 0x000000ffff4a7224 */ /* 0x000fe200078e00e2 */
[----:B------:R-:W-:Y:S01]  /*24cf0*/  LOP3.LUT R24, R56, 0xd8, R133, 0xfe, !PT ;  /* 0x000000d838187812 */ /* 0x000fe200078efe85 */
[----:B------:R1:W-:Y:S01]  /*24d00*/  MUFU.TANH R47, R10 ;  /* 0x0000000a002f7308 */ /* 0x0003e20000002400 */
[----:B------:R-:W-:Y:S01]  /*24d10*/  FSEL R221, R4, -INF , !P4 ;  /* 0xff80000004dd7808 */ /* 0x000fe20006000000 */
[C---:B------:R-:W-:Y:S01]  /*24d20*/  FFMA.FTZ R4, R132.reuse, R39, R59 ;  /* 0x0000002784047223 */ /* 0x040fe2000001003b */
[----:B------:R-:W-:Y:S01]  /*24d30*/  FSEL R214, R7, -INF , !P6 ;  /* 0xff80000007d67808 */ /* 0x000fe20007000000 */
[C---:B--2---:R-:W-:Y:S01]  /*24d40*/  FFMA.FTZ R5, R132.reuse, R40, R61 ;  /* 0x0000002884057223 */ /* 0x044fe2000001003d */
[----:B------:R-:W-:Y:S01]  /*24d50*/  ISETP.GE.AND P3, PT, R15, R6, PT ;  /* 0x000000060f00720c */ /* 0x000fe20003f66270 */
[----:B------:R-:W-:Y:S01]  /*24d60*/  FFMA.FTZ R7, R132, R40, R60 ;  /* 0x0000002884077223 */ /* 0x000fe2000001003c */
[----:B------:R-:W-:Y:S01]  /*24d70*/  ISETP.GE.AND P1, PT, R23, R8, PT ;  /* 0x000000081700720c */ /* 0x000fe20003f26270 */
[----:B------:R-:W2:Y:S01]  /*24d80*/  I2F R44, R28 ;  /* 0x0000001c002c7306 */ /* 0x000ea20000201400 */
[C---:B------:R-:W-:Y:S01]  /*24d90*/  LOP3.LUT R3, R56.reuse, R133, RZ, 0xfc, !PT ;  /* 0x0000008538037212 */ /* 0x040fe200078efcff */
[----:B------:R-:W-:Y:S01]  /*24da0*/  IMAD.MOV.U32 R68, RZ, RZ, R242 ;  /* 0x000000ffff447224 */ /* 0x000fe200078e00f2 */
[C-C-:B------:R-:W-:Y:S01]  /*24db0*/  LOP3.LUT R27, R56.reuse, 0xe8, R133.reuse, 0xfe, !PT ;  /* 0x000000e8381b7812 */ /* 0x140fe200078efe85 */
[----:B------:R-:W-:Y:S01]  /*24dc0*/  IMAD.MOV.U32 R73, RZ, RZ, R238 ;  /* 0x000000ffff497224 */ /* 0x000fe200078e00ee */
[----:B------:R-:W-:Y:S01]  /*24dd0*/  LOP3.LUT R26, R56, 0xf8, R133, 0xfe, !PT ;  /* 0x000000f8381a7812 */ /* 0x000fe200078efe85 */
[----:B------:R2:W5:Y:S01]  /*24de0*/  LDL.LU R140, [R1+0x174] ;  /* 0x00017400018c7983 */ /* 0x0005620000300800 */
[----:B-1----:R-:W-:Y:S01]  /*24df0*/  FMUL.FTZ R10, R244, R0 ;  /* 0x00000000f40a7220 */ /* 0x002fe20000410000 */
[----:B------:R-:W-:-:S03]  /*24e00*/  FSEL R216, R4, -INF , !P3 ;  /* 0xff80000004d87808 */ /* 0x000fc60005800000 */
[----:B------:R1:W-:Y:S01]  /*24e10*/  MUFU.TANH R40, R10 ;  /* 0x0000000a00287308 */ /* 0x0003e20000002400 */
[----:B------:R-:W-:Y:S01]  /*24e20*/  FSEL R228, R5, -INF , !P1 ;  /* 0xff80000005e47808 */ /* 0x000fe20004800000 */
[----:B---3--:R-:W-:Y:S01]  /*24e30*/  FFMA.FTZ R4, R132, R41, R63 ;  /* 0x0000002984047223 */ /* 0x008fe2000001003f */
[----:B------:R-:W-:Y:S02]  /*24e40*/  ISETP.GE.AND P5, PT, R23, R6, PT ;  /* 0x000000061700720c */ /* 0x000fe40003fa6270 */
[C---:B------:R-:W-:Y:S02]  /*24e50*/  ISETP.GE.AND P3, PT, R25.reuse, R8, PT ;  /* 0x000000081900720c */ /* 0x040fe40003f66270 */
[----:B------:R-:W-:Y:S01]  /*24e60*/  ISETP.GE.AND P1, PT, R25, R6, PT ;  /* 0x000000061900720c */ /* 0x000fe20003f26270 */
[----:B------:R-:W-:Y:S01]  /*24e70*/  I2F R45, R9 ;  /* 0x00000009002d7306 */ /* 0x000fe20000201400 */
[----:B------:R-:W-:Y:S01]  /*24e80*/  ISETP.GE.AND P6, PT, R19, R8, PT ;  /* 0x000000081300720c */ /* 0x000fe20003fc6270 */
[----:B-1----:R-:W-:Y:S01]  /*24e90*/  FMUL.FTZ R10, R246, R0 ;  /* 0x00000000f60a7220 */ /* 0x002fe20000410000 */
[----:B------:R-:W-:-:S05]  /*24ea0*/  IADD3 R22, R3, 0x1, RZ ;  /* 0x0000000103167810 */ /* 0x000fca0007ffe0ff */
[----:B------:R-:W1:Y:S01]  /*24eb0*/  MUFU.TANH R25, R10 ;  /* 0x0000000a00197308 */ /* 0x000e620000002400 */
[----:B------:R-:W-:Y:S01]  /*24ec0*/  FSEL R224, R7, -INF , !P5 ;  /* 0xff80000007e07808 */ /* 0x000fe20006800000 */
[-C--:B----4-:R-:W-:Y:S01]  /*24ed0*/  FFMA.FTZ R7, R132, R42.reuse, R66 ;  /* 0x0000002a84077223 */ /* 0x090fe20000010042 */
[----:B------:R-:W-:Y:S01]  /*24ee0*/  FSEL R230, R4, -INF , !P6 ;  /* 0xff80000004e67808 */ /* 0x000fe20007000000 */
[C---:B------:R-:W-:Y:S01]  /*24ef0*/  FFMA.FTZ R5, R132.reuse, R42, R67 ;  /* 0x0000002a84057223 */ /* 0x040fe20000010043 */
[----:B------:R-:W-:Y:S01]  /*24f00*/  ISETP.GE.AND P4, PT, R19, R6, PT ;  /* 0x000000061300720c */ /* 0x000fe20003f86270 */
[C---:B------:R-:W-:Y:S02]  /*24f10*/  FFMA.FTZ R4, R132.reuse, R41, R65 ;  /* 0x0000002984047223 */ /* 0x040fe40000010041 */
[----:B------:R-:W3:Y:S01]  /*24f20*/  I2F R38, R22 ;  /* 0x0000001600267306 */ /* 0x000ee20000201400 */
[----:B------:R-:W-:Y:S01]  /*24f30*/  FSEL R232, R7, -INF , !P1 ;  /* 0xff80000007e87808 */ /* 0x000fe20004800000 */
[CC--:B--2---:R-:W-:Y:S01]  /*24f40*/  FFMA.FTZ R7, R132.reuse, R44.reuse, R48 ;  /* 0x0000002c84077223 */ /* 0x0c4fe20000010030 */
[----:B------:R-:W-:Y:S01]  /*24f50*/  FSEL R236, R5, -INF , !P3 ;  /* 0xff80000005ec7808 */ /* 0x000fe20005800000 */
[----:B------:R-:W-:Y:S01]  /*24f60*/  FFMA.FTZ R5, R132, R44, R72 ;  /* 0x0000002c84057223 */ /* 0x000fe20000010048 */
[----:B------:R-:W-:-:S02]  /*24f70*/  FSEL R226, R4, -INF , !P4 ;  /* 0xff80000004e27808 */ /* 0x000fc40006000000 */
[C---:B------:R-:W-:Y:S02]  /*24f80*/  ISETP.GE.AND P3, PT, R28.reuse, R6, PT ;  /* 0x000000061c00720c */ /* 0x040fe40003f66270 */
[----:B------:R-:W-:Y:S01]  /*24f90*/  ISETP.GE.AND P4, PT, R28, R8, PT ;  /* 0x000000081c00720c */ /* 0x000fe20003f86270 */
[----:B------:R-:W-:Y:S01]  /*24fa0*/  FMUL.FTZ R23, R240, R0 ;  /* 0x00000000f0177220 */ /* 0x000fe20000410000 */
[----:B------:R-:W-:Y:S01]  /*24fb0*/  FSEL R240, R7, -INF , !P3 ;  /* 0xff80000007f07808 */ /* 0x000fe20005800000 */
[----:B------:R-:W-:Y:S01]  /*24fc0*/  IMAD.MOV.U32 R55, RZ, RZ, R62 ;  /* 0x000000ffff377224 */ /* 0x000fe200078e003e */
[----:B------:R-:W-:Y:S01]  /*24fd0*/  FSEL R242, R5, -INF , !P4 ;  /* 0xff80000005f27808 */ /* 0x000fe20006000000 */
[----:B-1----:R-:W-:Y:S01]  /*24fe0*/  FFMA.FTZ R7, R132, R45, R25 ;  /* 0x0000002d84077223 */ /* 0x002fe20000010019 */
[----:B------:R-:W-:Y:S01]  /*24ff0*/  MOV R62, R68 ;  /* 0x00000044003e7202 */ /* 0x000fe20000000f00 */
[----:B------:R-:W-:Y:S01]  /*25000*/  IMAD.MOV.U32 R68, RZ, RZ, R69 ;  /* 0x000000ffff447224 */ /* 0x000fe200078e0045 */
[----:B------:R-:W-:-:S02]  /*25010*/  ISETP.GE.AND P4, PT, R9, R6, PT ;  /* 0x000000060900720c */ /* 0x000fc40003f86270 */
[----:B------:R-:W-:Y:S01]  /*25020*/  MOV R69, R73 ;  /* 0x0000004900457202 */ /* 0x000fe20000000f00 */
[----:B------:R-:W-:Y:S01]  /*25030*/  IMAD.MOV.U32 R73, RZ, RZ, R81 ;  /* 0x000000ffff497224 */ /* 0x000fe200078e0051 */
[----:B------:R-:W-:Y:S01]  /*25040*/  MOV R133, R139 ;  /* 0x0000008b00857202 */ /* 0x000fe20000000f00 */
[----:B------:R-:W-:Y:S01]  /*25050*/  IMAD.MOV.U32 R87, RZ, RZ, R118 ;  /* 0x000000ffff577224 */ /* 0x000fe200078e0076 */
[----:B------:R-:W-:Y:S01]  /*25060*/  MOV R81, R74 ;  /* 0x0000004a00517202 */ /* 0x000fe20000000f00 */
[----:B------:R1:W5:Y:S01]  /*25070*/  LDL.LU R139, [R1+0x170] ;  /* 0x00017000018b7983 */ /* 0x0003620000300800 */
[----:B------:R-:W-:Y:S01]  /*25080*/  FSEL R246, R7, -INF , !P4 ;  /* 0xff80000007f67808 */ /* 0x000fe20006000000 */
[----:B------:R-:W-:Y:S01]  /*25090*/  IMAD.MOV.U32 R74, RZ, RZ, R75 ;  /* 0x000000ffff4a7224 */ /* 0x000fe200078e004b */
[----:B------:R-:W-:Y:S01]  /*250a0*/  MOV R75, R88 ;  /* 0x00000058004b7202 */ /* 0x000fe20000000f00 */
[----:B------:R1:W5:Y:S01]  /*250b0*/  LDL.LU R118, [R1+0x16c] ;  /* 0x00016c0001767983 */ /* 0x0003620000300800 */
[----:B---3--:R-:W-:-:S02]  /*250c0*/  FFMA.FTZ R7, R132, R38, R36 ;  /* 0x0000002684077223 */ /* 0x008fc40000010024 */
[----:B------:R-:W-:Y:S01]  /*250d0*/  IMAD.MOV.U32 R88, RZ, RZ, R2 ;  /* 0x000000ffff587224 */ /* 0x000fe200078e0002 */
[----:B------:R1:W5:Y:S04]  /*250e0*/  LDL.LU R36, [R1+0x168] ;  /* 0x0001680001247983 */ /* 0x0003680000300800 */
[----:B------:R1:W5:Y:S01]  /*250f0*/  LDL.LU R2, [R1+0x164] ;  /* 0x0001640001027983 */ /* 0x0003620000300800 */
[----:B------:R-:W2:Y:S01]  /*25100*/  I2F R43, R24 ;  /* 0x00000018002b7306 */ /* 0x000ea20000201400 */
[----:B------:R-:W-:-:S07]  /*25110*/  ISETP.GE.AND P5, PT, R24, R8, PT ;  /* 0x000000081800720c */ /* 0x000fce0003fa6270 */
[----:B------:R-:W3:Y:S01]  /*25120*/  I2F R46, R27 ;  /* 0x0000001b002e7306 */ /* 0x000ee20000201400 */
[----:B------:R-:W-:Y:S01]  /*25130*/  ISETP.GE.AND P6, PT, R24, R6, PT ;  /* 0x000000061800720c */ /* 0x000fe20003fc6270 */
[----:B--2---:R-:W-:-:S06]  /*25140*/  FFMA.FTZ R4, R132, R43, R70 ;  /* 0x0000002b84047223 */ /* 0x004fcc0000010046 */
[----:B------:R2:W-:Y:S01]  /*25150*/  MUFU.TANH R24, R23 ;  /* 0x0000001700187308 */ /* 0x0005e20000002400 */
[----:B------:R-:W-:Y:S01]  /*25160*/  FSEL R238, R4, -INF , !P5 ;  /* 0xff80000004ee7808 */ /* 0x000fe20006800000 */
[----:B------:R-:W-:-:S06]  /*25170*/  FFMA.FTZ R4, R132, R43, R71 ;  /* 0x0000002b84047223 */ /* 0x000fcc0000010047 */
[----:B------:R-:W4:Y:S01]  /*25180*/  I2F R49, R26 ;  /* 0x0000001a00317306 */ /* 0x000f220000201400 */
[----:B------:R-:W-:Y:S01]  /*25190*/  FSEL R234, R4, -INF , !P6 ;  /* 0xff80000004ea7808 */ /* 0x000fe20007000000 */
[----:B---3--:R-:W-:Y:S02]  /*251a0*/  FFMA.FTZ R4, R132, R46, R29 ;  /* 0x0000002e84047223 */ /* 0x008fe4000001001d */
[----:B--2---:R-:W-:Y:S01]  /*251b0*/  FMUL.FTZ R23, R241, R0 ;  /* 0x00000000f1177220 */ /* 0x004fe20000410000 */
[----:B------:R-:W-:Y:S02]  /*251c0*/  ISETP.GE.AND P1, PT, R27, R8, PT ;  /* 0x000000081b00720c */ /* 0x000fe40003f26270 */
[----:B------:R-:W-:-:S03]  /*251d0*/  IADD3 R14, R3, 0x9, RZ ;  /* 0x00000009030e7810 */ /* 0x000fc60007ffe0ff */
[----:B------:R-:W2:Y:S01]  /*251e0*/  MUFU.TANH R23, R23 ;  /* 0x0000001700177308 */ /* 0x000ea20000002400 */
[----:B------:R-:W-:Y:S01]  /*251f0*/  FSEL R244, R4, -INF , !P1 ;  /* 0xff80000004f47808 */ /* 0x000fe20004800000 */
[----:B------:R-:W-:Y:S01]  /*25200*/  FFMA.FTZ R4, R132, R46, R47 ;  /* 0x0000002e84047223 */ /* 0x000fe2000001002f */
[----:B------:R-:W-:-:S05]  /*25210*/  ISETP.GE.AND P5, PT, R27, R6, PT ;  /* 0x000000061b00720c */ /* 0x000fca0003fa6270 */
[----:B------:R3:W1:Y:S01]  /*25220*/  I2F R35, R14 ;  /* 0x0000000e00237306 */ /* 0x0006620000201400 */
[----:B------:R-:W-:Y:S01]  /*25230*/  FSEL R241, R4, -INF , !P5 ;  /* 0xff80000004f17808 */ /* 0x000fe20006800000 */
[-C--:B----4-:R-:W-:Y:S01]  /*25240*/  FFMA.FTZ R4, R132, R49.reuse, R24 ;  /* 0x0000003184047223 */ /* 0x090fe20000010018 */
[----:B------:R-:W-:Y:S02]  /*25250*/  ISETP.GE.AND P3, PT, R26, R8, PT ;  /* 0x000000081a00720c */ /* 0x000fe40003f66270 */
[----:B------:R-:W-:Y:S02]  /*25260*/  IADD3 R13, R3, 0x19, RZ ;  /* 0x00000019030d7810 */ /* 0x000fe40007ffe0ff */
[----:B------:R-:W-:Y:S01]  /*25270*/  FSEL R76, R4, -INF , !P3 ;  /* 0xff800000044c7808 */ /* 0x000fe20005800000 */
[----:B--2---:R-:W-:Y:S01]  /*25280*/  FFMA.FTZ R4, R132, R49, R23 ;  /* 0x0000003184047223 */ /* 0x004fe20000010017 */
[----:B------:R-:W-:Y:S01]  /*25290*/  ISETP.GE.AND P1, PT, R26, R6, PT ;  /* 0x000000061a00720c */ /* 0x000fe20003f26270 */
[----:B------:R-:W2:Y:S01]  /*252a0*/  I2F R31, R13 ;  /* 0x0000000d001f7306 */ /* 0x000ea20000201400 */
[----:B------:R-:W-:-:S02]  /*252b0*/  ISETP.GE.AND P4, PT, R14, R8, PT ;  /* 0x000000080e00720c */ /* 0x000fc40003f86270 */
[----:B------:R-:W-:Y:S02]  /*252c0*/  ISETP.GE.AND P3, PT, R14, R6, PT ;  /* 0x000000060e00720c */ /* 0x000fe40003f66270 */
[----:B------:R-:W-:Y:S01]  /*252d0*/  IADD3 R21, R3, 0x11, RZ ;  /* 0x0000001103157810 */ /* 0x000fe20007ffe0ff */
[----:B---3--:R-:W-:Y:S01]  /*252e0*/  FMUL.FTZ R14, R243, R0 ;  /* 0x00000000f30e7220 */ /* 0x008fe20000410000 */
[----:B------:R-:W-:Y:S01]  /*252f0*/  FSEL R243, R4, -INF , !P1 ;  /* 0xff80000004f37808 */ /* 0x000fe20004800000 */
[C---:B-1----:R-:W-:Y:S01]  /*25300*/  FFMA.FTZ R4, R132.reuse, R35, R55 ;  /* 0x0000002384047223 */ /* 0x042fe20000010037 */
[----:B------:R-:W-:Y:S01]  /*25310*/  MOV R55, R62 ;  /* 0x0000003e00377202 */ /* 0x000fe20000000f00 */
[----:B------:R-:W-:Y:S01]  /*25320*/  FFMA.FTZ R5, R132, R45, R40 ;  /* 0x0000002d84057223 */ /* 0x000fe20000010028 */
[----:B------:R-:W1:Y:S01]  /*25330*/  I2F R32, R21 ;  /* 0x0000001500207306 */ /* 0x000e620000201400 */
[----:B------:R-:W-:Y:S02]  /*25340*/  ISETP.GE.AND P6, PT, R9, R8, PT ;  /* 0x000000080900720c */ /* 0x000fe40003fc6270 */
[----:B------:R-:W-:-:S02]  /*25350*/  IADD3 R12, R3, 0x29, RZ ;  /* 0x00000029030c7810 */ /* 0x000fc40007ffe0ff */
[----:B------:R-:W-:Y:S01]  /*25360*/  FSEL R62, R4, -INF , !P4 ;  /* 0xff800000043e7808 */ /* 0x000fe20006000000 */
[----:B------:R-:W-:Y:S01]  /*25370*/  FFMA.FTZ R4, R132, R35, R55 ;  /* 0x0000002384047223 */ /* 0x000fe20000010037 */
[----:B------:R-:W-:Y:S01]  /*25380*/  FSEL R77, R5, -INF , !P6 ;  /* 0xff800000054d7808 */ /* 0x000fe20007000000 */
[----:B------:R-:W3:Y:S01]  /*25390*/  I2F R34, R12 ;  /* 0x0000000c00227306 */ /* 0x000ee20000201400 */
[----:B------:R-:W-:Y:S02]  /*253a0*/  ISETP.GE.AND P6, PT, R22, R6, PT ;  /* 0x000000061600720c */ /* 0x000fe40003fc6270 */
[----:B------:R-:W-:Y:S02]  /*253b0*/  IADD3 R20, R3, 0x21, RZ ;  /* 0x0000002103147810 */ /* 0x000fe40007ffe0ff */
[----:B------:R-:W-:Y:S01]  /*253c0*/  FSEL R59, R4, -INF , !P3 ;  /* 0xff800000043b7808 */ /* 0x000fe20005800000 */
[C---:B--2---:R-:W-:Y:S01]  /*253d0*/  FFMA.FTZ R4, R132.reuse, R31, R73 ;  /* 0x0000001f84047223 */ /* 0x044fe20000010049 */
[----:B------:R-:W-:Y:S01]  /*253e0*/  FSEL R60, R7, -INF , !P6 ;  /* 0xff800000073c7808 */ /* 0x000fe20007000000 */
[----:B------:R-:W-:Y:S01]  /*253f0*/  FFMA.FTZ R5, R132, R38, R58 ;  /* 0x0000002684057223 */ /* 0x000fe2000001003a */
[-C--:B------:R-:W-:Y:S01]  /*25400*/  ISETP.GE.AND P6, PT, R13, R8.reuse, PT ;  /* 0x000000080d00720c */ /* 0x080fe20003fc6270 */
[----:B------:R-:W2:Y:S01]  /*25410*/  I2F R30, R20 ;  /* 0x00000014001e7306 */ /* 0x000ea20000201400 */
[----:B------:R-:W-:-:S02]  /*25420*/  ISETP.GE.AND P5, PT, R22, R8, PT ;  /* 0x000000081600720c */ /* 0x000fc40003fa6270 */
[----:B------:R-:W-:Y:S02]  /*25430*/  IADD3 R11, R3, 0x39, RZ ;  /* 0x00000039030b7810 */ /* 0x000fe40007ffe0ff */
[----:B------:R-:W-:Y:S01]  /*25440*/  FSEL R67, R4, -INF , !P6 ;  /* 0xff80000004437808 */ /* 0x000fe20007000000 */
[C---:B------:R-:W-:Y:S01]  /*25450*/  FFMA.FTZ R4, R132.reuse, R31, R81 ;  /* 0x0000001f84047223 */ /* 0x040fe20000010051 */
[----:B------:R-:W-:Y:S01]  /*25460*/  FSEL R61, R5, -INF , !P5 ;  /* 0xff800000053d7808 */ /* 0x000fe20006800000 */
[----:B-1----:R-:W-:Y:S01]  /*25470*/  FFMA.FTZ R7, R132, R32, R69 ;  /* 0x0000002084077223 */ /* 0x002fe20000010045 */
[-C--:B------:R-:W-:Y:S01]  /*25480*/  ISETP.GE.AND P4, PT, R13, R6.reuse, PT ;  /* 0x000000060d00720c */ /* 0x080fe20003f86270 */
[----:B------:R-:W1:Y:S01]  /*25490*/  I2F R37, R11 ;  /* 0x0000000b00257306 */ /* 0x000e620000201400 */
[----:B------:R-:W-:Y:S02]  /*254a0*/  ISETP.GE.AND P5, PT, R21, R6, PT ;  /* 0x000000061500720c */ /* 0x000fe40003fa6270 */
[----:B------:R-:W-:-:S02]  /*254b0*/  IADD3 R19, R3, 0x31, RZ ;  /* 0x0000003103137810 */ /* 0x000fc40007ffe0ff */
[----:B------:R-:W-:Y:S01]  /*254c0*/  FSEL R65, R4, -INF , !P4 ;  /* 0xff80000004417808 */ /* 0x000fe20006000000 */
[C---:B---3--:R-:W-:Y:S01]  /*254d0*/  FFMA.FTZ R4, R132.reuse, R34, R80 ;  /* 0x0000002284047223 */ /* 0x048fe20000010050 */
[----:B------:R-:W-:Y:S01]  /*254e0*/  FSEL R63, R7, -INF , !P5 ;  /* 0xff800000073f7808 */ /* 0x000fe20006800000 */
[----:B------:R-:W-:Y:S01]  /*254f0*/  FFMA.FTZ R5, R132, R32, R68 ;  /* 0x0000002084057223 */ /* 0x000fe20000010044 */
[-C--:B------:R-:W-:Y:S01]  /*25500*/  ISETP.GE.AND P5, PT, R12, R8.reuse, PT ;  /* 0x000000080c00720c */ /* 0x080fe20003fa6270 */
[----:B------:R-:W3:Y:S01]  /*25510*/  I2F R33, R19 ;  /* 0x0000001300217306 */ /* 0x000ee20000201400 */
[----:B------:R-:W-:Y:S02]  /*25520*/  ISETP.GE.AND P1, PT, R21, R8, PT ;  /* 0x000000081500720c */ /* 0x000fe40003f26270 */
[----:B------:R-:W-:Y:S02]  /*25530*/  IADD3 R10, R3, 0x49, RZ ;  /* 0x00000049030a7810 */ /* 0x000fe40007ffe0ff */
[----:B------:R-:W-:Y:S01]  /*25540*/  FSEL R70, R4, -INF , !P5 ;  /* 0xff80000004467808 */ /* 0x000fe20006800000 */
[C---:B------:R-:W-:Y:S01]  /*25550*/  FFMA.FTZ R4, R132.reuse, R34, R78 ;  /* 0x0000002284047223 */ /* 0x040fe2000001004e */
[----:B------:R-:W-:Y:S01]  /*25560*/  FSEL R66, R5, -INF , !P1 ;  /* 0xff80000005427808 */ /* 0x000fe20004800000 */
[----:B--2---:R-:W-:Y:S01]  /*25570*/  FFMA.FTZ R7, R132, R30, R75 ;  /* 0x0000001e84077223 */ /* 0x004fe2000001004b */
[-C--:B------:R-:W-:Y:S01]  /*25580*/  ISETP.GE.AND P6, PT, R12, R6.reuse, PT ;  /* 0x000000060c00720c */ /* 0x080fe20003fc6270 */
[----:B------:R-:W2:Y:S01]  /*25590*/  I2F R42, R10 ;  /* 0x0000000a002a7306 */ /* 0x000ea20000201400 */
[----:B------:R-:W-:-:S02]  /*255a0*/  ISETP.GE.AND P1, PT, R20, R6, PT ;  /* 0x000000061400720c */ /* 0x000fc40003f26270 */
[----:B------:R-:W-:Y:S02]  /*255b0*/  IADD3 R18, R3, 0x41, RZ ;  /* 0x0000004103127810 */ /* 0x000fe40007ffe0ff */
[----:B------:R-:W-:Y:S01]  /*255c0*/  FSEL R71, R4, -INF , !P6 ;  /* 0xff80000004477808 */ /* 0x000fe20007000000 */
[C---:B-1----:R-:W-:Y:S01]  /*255d0*/  FFMA.FTZ R4, R132.reuse, R37, R82 ;  /* 0x0000002584047223 */ /* 0x042fe20000010052 */
[----:B------:R-:W-:Y:S01]  /*255e0*/  FSEL R68, R7, -INF , !P1 ;  /* 0xff80000007447808 */ /* 0x000fe20004800000 */
[----:B------:R-:W-:Y:S01]  /*255f0*/  FFMA.FTZ R5, R132, R30, R74 ;  /* 0x0000001e84057223 */ /* 0x000fe2000001004a */
[-C--:B------:R-:W-:Y:S01]  /*25600*/  ISETP.GE.AND P1, PT, R11, R8.reuse, PT ;  /* 0x000000080b00720c */ /* 0x080fe20003f26270 */
[----:B------:R-:W1:Y:S01]  /*25610*/  I2F R39, R18 ;  /* 0x0000001200277306 */ /* 0x000e620000201400 */
[----:B------:R-:W-:Y:S02]  /*25620*/  ISETP.GE.AND P3, PT, R20, R8, PT ;  /* 0x000000081400720c */ /* 0x000fe40003f66270 */
[----:B------:R-:W-:-:S02]  /*25630*/  IADD3 R9, R3, 0x59, RZ ;  /* 0x0000005903097810 */ /* 0x000fc40007ffe0ff */
[----:B------:R-:W-:Y:S01]  /*25640*/  FSEL R74, R4, -INF , !P1 ;  /* 0xff800000044a7808 */ /* 0x000fe20004800000 */
[C---:B------:R-:W-:Y:S01]  /*25650*/  FFMA.FTZ R4, R132.reuse, R37, R83 ;  /* 0x0000002584047223 */ /* 0x040fe20000010053 */
[----:B------:R-:W-:Y:S01]  /*25660*/  FSEL R69, R5, -INF , !P3 ;  /* 0xff80000005457808 */ /* 0x000fe20005800000 */
[-C--:B---3--:R-:W-:Y:S01]  /*25670*/  FFMA.FTZ R7, R132, R33.reuse, R96 ;  /* 0x0000002184077223 */ /* 0x088fe20000010060 */
[-C--:B------:R-:W-:Y:S01]  /*25680*/  ISETP.GE.AND P5, PT, R11, R6.reuse, PT ;  /* 0x000000060b00720c */ /* 0x080fe20003fa6270 */
        /* <DEDUP_REMOVED lines=17> */
[----:B------:R-:W-:Y:S02]  /*257a0*/  IADD3 R29, R3, 0x61, RZ ;  /* 0x00000061031d7810 */ /* 0x000fe40007ffe0ff */
[----:B------:R-:W-:-:S02]  /*257b0*/  ISETP.GE.AND P4, PT, R18, R6, PT ;  /* 0x000000061200720c */ /* 0x000fc40003f86270 */
[----:B------:R-:W-:Y:S01]  /*257c0*/  FSEL R81, R4, -INF , !P1 ;  /* 0xff80000004517808 */ /* 0x000fe20004800000 */
[C---:B---3--:R-:W-:Y:S01]  /*257d0*/  FFMA.FTZ R4, R132.reuse, R44, R88 ;  /* 0x0000002c84047223 */ /* 0x048fe20000010058 */
[----:B------:R-:W-:Y:S01]  /*257e0*/  FSEL R78, R7, -INF , !P4 ;  /* 0xff800000074e7808 */ /* 0x000fe20006000000 */
[----:B------:R-:W3:Y:S01]  /*257f0*/  I2F R47, R29 ;  /* 0x0000001d002f7306 */ /* 0x000ee20000201400 */
[-C--:B------:R-:W-:Y:S01]  /*25800*/  ISETP.GE.AND P4, PT, R9, R8.reuse, PT ;  /* 0x000000080900720c */ /* 0x080fe20003f86270 */
[----:B------:R-:W-:Y:S01]  /*25810*/  FFMA.FTZ R5, R132, R39, R112 ;  /* 0x0000002784057223 */ /* 0x000fe20000010070 */
[C---:B------:R-:W-:Y:S02]  /*25820*/  IADD3 R28, R3.reuse, 0x71, RZ ;  /* 0x00000071031c7810 */ /* 0x040fe40007ffe0ff */
[----:B------:R-:W-:Y:S02]  /*25830*/  ISETP.GE.AND P6, PT, R18, R8, PT ;  /* 0x000000081200720c */ /* 0x000fe40003fc6270 */
[----:B------:R-:W-:Y:S01]  /*25840*/  IADD3 R24, R3, 0x79, RZ ;  /* 0x0000007903187810 */ /* 0x000fe20007ffe0ff */
[----:B------:R-:W4:Y:S01]  /*25850*/  I2F R51, R28 ;  /* 0x0000001c00337306 */ /* 0x000f220000201400 */
[----:B------:R-:W-:Y:S01]  /*25860*/  FSEL R84, R4, -INF , !P4 ;  /* 0xff80000004547808 */ /* 0x000fe20006000000 */
[C---:B------:R-:W-:Y:S01]  /*25870*/  FFMA.FTZ R4, R132.reuse, R44, R90 ;  /* 0x0000002c84047223 */ /* 0x040fe2000001005a */
[----:B------:R-:W-:Y:S01]  /*25880*/  FSEL R79, R5, -INF , !P6 ;  /* 0xff800000054f7808 */ /* 0x000fe20007000000 */
[----:B--2---:R-:W-:Y:S01]  /*25890*/  FFMA.FTZ R7, R132, R43, R87 ;  /* 0x0000002b84077223 */ /* 0x004fe20000010057 */
[----:B------:R-:W-:-:S02]  /*258a0*/  ISETP.GE.AND P3, PT, R9, R6, PT ;  /* 0x000000060900720c */ /* 0x000fc40003f66270 */
[----:B------:R-:W-:Y:S01]  /*258b0*/  IADD3 R27, R3, 0x81, RZ ;  /* 0x00000081031b7810 */ /* 0x000fe20007ffe0ff */
[----:B------:R-:W2:Y:S01]  /*258c0*/  I2F R50, R24 ;  /* 0x0000001800327306 */ /* 0x000ea20000201400 */
[C---:B------:R-:W-:Y:S01]  /*258d0*/  ISETP.GE.AND P6, PT, R15.reuse, R6, PT ;  /* 0x000000060f00720c */ /* 0x040fe20003fc6270 */
[----:B------:R-:W-:Y:S01]  /*258e0*/  FFMA.FTZ R5, R132, R43, R86 ;  /* 0x0000002b84057223 */ /* 0x000fe20000010056 */
[----:B------:R-:W-:Y:S02]  /*258f0*/  ISETP.GE.AND P5, PT, R15, R8, PT ;  /* 0x000000080f00720c */ /* 0x000fe40003fa6270 */
[----:B------:R-:W-:Y:S01]  /*25900*/  FSEL R85, R4, -INF , !P3 ;  /* 0xff80000004557808 */ /* 0x000fe20005800000 */
[----:B-1----:R-:W-:Y:S01]  /*25910*/  FFMA.FTZ R4, R132, R48, R133 ;  /* 0x0000003084047223 */ /* 0x002fe20000010085 */
[----:B------:R-:W-:Y:S01]  /*25920*/  IADD3 R23, R3, 0x89, RZ ;  /* 0x0000008903177810 */ /* 0x000fe20007ffe0ff */
[----:B------:R-:W1:Y:S01]  /*25930*/  I2F R49, R27 ;  /* 0x0000001b00317306 */ /* 0x000e620000201400 */
[----:B------:R-:W-:Y:S01]  /*25940*/  FSEL R82, R7, -INF , !P6 ;  /* 0xff80000007527808 */ /* 0x000fe20007000000 */
[----:B------:R-:W-:Y:S01]  /*25950*/  FMUL.FTZ R9, R225, R0 ;  /* 0x00000000e1097220 */ /* 0x000fe20000410000 */
[----:B------:R-:W-:-:S02]  /*25960*/  ISETP.GE.AND P6, PT, R25, R8, PT ;  /* 0x000000081900720c */ /* 0x000fc40003fc6270 */
[----:B------:R-:W-:Y:S02]  /*25970*/  IADD3 R32, R3, 0x91, RZ ;  /* 0x0000009103207810 */ /* 0x000fe40007ffe0ff */
[----:B------:R-:W-:Y:S01]  /*25980*/  FSEL R83, R5, -INF , !P5 ;  /* 0xff80000005537808 */ /* 0x000fe20006800000 */
[----:B------:R-:W1:Y:S01]  /*25990*/  I2F R46, R23 ;  /* 0x00000017002e7306 */ /* 0x000e620000201400 */
[-C--:B---3--:R-:W-:Y:S01]  /*259a0*/  FFMA.FTZ R5, R132, R47.reuse, R119 ;  /* 0x0000002f84057223 */ /* 0x088fe20000010077 */
[----:B------:R-:W-:Y:S02]  /*259b0*/  ISETP.GE.AND P1, PT, R29, R8, PT ;  /* 0x000000081d00720c */ /* 0x000fe40003f26270 */
[----:B------:R-:W-:Y:S01]  /*259c0*/  FSEL R88, R4, -INF , !P6 ;  /* 0xff80000004587808 */ /* 0x000fe20007000000 */
[C---:B------:R-:W-:Y:S01]  /*259d0*/  FFMA.FTZ R4, R132.reuse, R48, R114 ;  /* 0x0000003084047223 */ /* 0x040fe20000010072 */
[-C--:B------:R-:W-:Y:S02]  /*259e0*/  ISETP.GE.AND P4, PT, R25, R6.reuse, PT ;  /* 0x000000061900720c */ /* 0x080fe40003f86270 */
[----:B------:R3:W-:Y:S01]  /*259f0*/  MUFU.TANH R52, R9 ;  /* 0x0000000900347308 */ /* 0x0007e20000002400 */
[----:B------:R-:W-:Y:S01]  /*25a00*/  FFMA.FTZ R7, R132, R47, R248 ;  /* 0x0000002f84077223 */ /* 0x000fe200000100f8 */
[----:B------:R-:W-:-:S02]  /*25a10*/  ISETP.GE.AND P5, PT, R29, R6, PT ;  /* 0x000000061d00720c */ /* 0x000fc40003fa6270 */
[----:B------:R-:W-:Y:S02]  /*25a20*/  IADD3 R31, R3, 0x99, RZ ;  /* 0x00000099031f7810 */ /* 0x000fe40007ffe0ff */
[----:B------:R-:W-:Y:S02]  /*25a30*/  FSEL R87, R5, -INF , !P1 ;  /* 0xff80000005577808 */ /* 0x000fe40004800000 */
[----:B------:R-:W1:Y:S01]  /*25a40*/  I2F R45, R32 ;  /* 0x00000020002d7306 */ /* 0x000e620000201400 */
[----:B----4-:R-:W-:Y:S01]  /*25a50*/  FFMA.FTZ R5, R132, R51, R249 ;  /* 0x0000003384057223 */ /* 0x010fe200000100f9 */
[----:B------:R-:W-:Y:S01]  /*25a60*/  ISETP.GE.AND P3, PT, R28, R8, PT ;  /* 0x000000081c00720c */ /* 0x000fe20003f66270 */
[----:B---3--:R-:W-:Y:S01]  /*25a70*/  FMUL.FTZ R9, R227, R0 ;  /* 0x00000000e3097220 */ /* 0x008fe20000410000 */
[----:B------:R-:W-:Y:S01]  /*25a80*/  FSEL R90, R4, -INF , !P4 ;  /* 0xff800000045a7808 */ /* 0x000fe20006000000 */
[----:B--2---:R-:W-:-:S03]  /*25a90*/  FFMA.FTZ R4, R132, R50, R106 ;  /* 0x0000003284047223 */ /* 0x004fc6000001006a */
[----:B------:R2:W-:Y:S01]  /*25aa0*/  MUFU.TANH R43, R9 ;  /* 0x00000009002b7308 */ /* 0x0005e20000002400 */
[----:B------:R-:W-:Y:S01]  /*25ab0*/  FSEL R86, R7, -INF , !P5 ;  /* 0xff80000007567808 */ /* 0x000fe20006800000 */
[----:B------:R-:W-:Y:S01]  /*25ac0*/  FFMA.FTZ R7, R132, R51, R104 ;  /* 0x0000003384077223 */ /* 0x000fe20000010068 */
[----:B------:R-:W-:Y:S01]  /*25ad0*/  ISETP.GE.AND P5, PT, R24, R8, PT ;  /* 0x000000081800720c */ /* 0x000fe20003fa6270 */
[----:B------:R-:W-:Y:S01]  /*25ae0*/  FMUL.FTZ R10, R231, R0 ;  /* 0x00000000e70a7220 */ /* 0x000fe20000410000 */
[----:B------:R-:W-:-:S03]  /*25af0*/  IADD3 R30, R3, 0xa1, RZ ;  /* 0x000000a1031e7810 */ /* 0x000fc60007ffe0ff */
[----:B------:R-:W3:Y:S01]  /*25b00*/  I2F R41, R31 ;  /* 0x0000001f00297306 */ /* 0x000ee20000201400 */
[----:B------:R-:W-:Y:S01]  /*25b10*/  FSEL R104, R5, -INF , !P3 ;  /* 0xff80000005687808 */ /* 0x000fe20005800000 */
[----:B------:R-:W-:Y:S02]  /*25b20*/  FFMA.FTZ R5, R132, R50, R178 ;  /* 0x0000003284057223 */ /* 0x000fe400000100b2 */
[----:B--2---:R-:W-:Y:S01]  /*25b30*/  FMUL.FTZ R9, R217, R0 ;  /* 0x00000000d9097220 */ /* 0x004fe20000410000 */
[----:B------:R-:W-:Y:S01]  /*25b40*/  ISETP.GE.AND P1, PT, R28, R6, PT ;  /* 0x000000061c00720c */ /* 0x000fe20003f26270 */
[-C--:B------:R-:W-:Y:S02]  /*25b50*/  FMUL.FTZ R13, R237, R0.reuse ;  /* 0x00000000ed0d7220 */ /* 0x080fe40000410000 */
[----:B------:R2:W-:Y:S01]  /*25b60*/  MUFU.TANH R42, R9 ;  /* 0x00000009002a7308 */ /* 0x0005e20000002400 */
[----:B------:R-:W-:Y:S01]  /*25b70*/  FMUL.FTZ R12, R239, R0 ;  /* 0x00000000ef0c7220 */ /* 0x000fe20000410000 */
[----:B------:R-:W-:Y:S01]  /*25b80*/  ISETP.GE.AND P6, PT, R24, R6, PT ;  /* 0x000000061800720c */ /* 0x000fe20003fc6270 */
[----:B------:R-:W-:Y:S01]  /*25b90*/  FMUL.FTZ R11, R229, R0 ;  /* 0x00000000e50b7220 */ /* 0x000fe20000410000 */
[----:B------:R-:W-:-:S02]  /*25ba0*/  ISETP.GE.AND P4, PT, R27, R8, PT ;  /* 0x000000081b00720c */ /* 0x000fc40003f86270 */
[----:B------:R-:W-:Y:S01]  /*25bb0*/  FSEL R106, R4, -INF , !P5 ;  /* 0xff800000046a7808 */ /* 0x000fe20006800000 */
[CC--:B-1----:R-:W-:Y:S01]  /*25bc0*/  FFMA.FTZ R4, R132.reuse, R49.reuse, R176 ;  /* 0x0000003184047223 */ /* 0x0c2fe200000100b0 */
[----:B------:R-:W1:Y:S01]  /*25bd0*/  I2F R40, R30 ;  /* 0x0000001e00287306 */ /* 0x000e620000201400 */
[----:B------:R-:W-:Y:S02]  /*25be0*/  ISETP.GE.AND P3, PT, R27, R6, PT ;  /* 0x000000061b00720c */ /* 0x000fe40003f66270 */
[----:B------:R-:W-:Y:S01]  /*25bf0*/  IADD3 R26, R3, 0xa9, RZ ;  /* 0x000000a9031a7810 */ /* 0x000fe20007ffe0ff */
[----:B--2---:R-:W-:-:S04]  /*25c00*/  FFMA.FTZ R9, R132, R49, R177 ;  /* 0x0000003184097223 */ /* 0x004fc800000100b1 */
[----:B------:R2:W-:Y:S01]  /*25c10*/  MUFU.TANH R53, R10 ;  /* 0x0000000a00357308 */ /* 0x0005e20000002400 */
[----:B------:R-:W-:Y:S01]  /*25c20*/  FSEL R96, R7, -INF , !P1 ;  /* 0xff80000007607808 */ /* 0x000fe20004800000 */
[----:B------:R-:W-:Y:S01]  /*25c30*/  FFMA.FTZ R7, R132, R46, R110 ;  /* 0x0000002e84077223 */ /* 0x000fe2000001006e */
[----:B------:R-:W-:Y:S02]  /*25c40*/  IADD3 R22, R3, 0xb1, RZ ;  /* 0x000000b103167810 */ /* 0x000fe40007ffe0ff */
[----:B------:R-:W-:Y:S02]  /*25c50*/  FSEL R112, R9, -INF , !P4 ;  /* 0xff80000009707808 */ /* 0x000fe40006000000 */
[C---:B------:R-:W-:Y:S01]  /*25c60*/  IADD3 R21, R3.reuse, 0xb9, RZ ;  /* 0x000000b903157810 */ /* 0x040fe20007ffe0ff */
[----:B------:R4:W-:Y:S01]  /*25c70*/  MUFU.TANH R58, R14 ;  /* 0x0000000e003a7308 */ /* 0x0009e20000002400 */
[C---:B------:R-:W-:Y:S02]  /*25c80*/  IADD3 R18, R3.reuse, 0xc1, RZ ;  /* 0x000000c103127810 */ /* 0x040fe40007ffe0ff */
[----:B------:R-:W-:-:S02]  /*25c90*/  IADD3 R15, R3, 0xc9, RZ ;  /* 0x000000c9030f7810 */ /* 0x000fc40007ffe0ff */
[----:B------:R-:W-:Y:S01]  /*25ca0*/  IADD3 R20, R3, 0xe9, RZ ;  /* 0x000000e903147810 */ /* 0x000fe20007ffe0ff */
[----:B--2---:R-:W-:Y:S02]  /*25cb0*/  FFMA.FTZ R10, R132, R46, R107 ;  /* 0x0000002e840a7223 */ /* 0x004fe4000001006b */
[----:B------:R2:W-:Y:S01]  /*25cc0*/  MUFU.TANH R57, R13 ;  /* 0x0000000d00397308 */ /* 0x0005e20000002400 */
[----:B------:R-:W-:Y:S02]  /*25cd0*/  FSEL R107, R5, -INF , !P6 ;  /* 0xff800000056b7808 */ /* 0x000fe40007000000 */
[C---:B------:R-:W-:Y:S02]  /*25ce0*/  IADD3 R19, R3.reuse, 0xf9, RZ ;  /* 0x000000f903137810 */ /* 0x040fe40007ffe0ff */
[C---:B------:R-:W-:Y:S02]  /*25cf0*/  ISETP.GE.AND P6, PT, R3.reuse, R8, PT ;  /* 0x000000080300720c */ /* 0x040fe40003fc6270 */
[C---:B----4-:R-:W-:Y:S01]  /*25d00*/  IADD3 R14, R3.reuse, 0xd1, RZ ;  /* 0x000000d1030e7810 */ /* 0x050fe20007ffe0ff */
[----:B------:R4:W-:Y:S01]  /*25d10*/  MUFU.TANH R55, R12 ;  /* 0x0000000c00377308 */ /* 0x0009e20000002400 */
[----:B------:R-:W-:-:S02]  /*25d20*/  ISETP.GE.AND P4, PT, R3, R6, PT ;  /* 0x000000060300720c */ /* 0x000fc40003f86270 */
[----:B------:R-:W-:Y:S02]  /*25d30*/  FSEL R110, R4, -INF , !P3 ;  /* 0xff800000046e7808 */ /* 0x000fe40005800000 */
[----:B------:R-:W-:-:S03]  /*25d40*/  ISETP.GE.AND P3, PT, R32, R8, PT ;  /* 0x000000082000720c */ /* 0x000fc60003f66270 */
[----:B------:R1:W-:Y:S01]  /*25d50*/  MUFU.TANH R54, R11 ;  /* 0x0000000b00367308 */ /* 0x0003e20000002400 */
[----:B--2---:R-:W-:Y:S02]  /*25d60*/  IADD3 R13, R3, 0xd9, RZ ;  /* 0x000000d9030d7810 */ /* 0x004fe40007ffe0ff */
[----:B------:R-:W-:-:S05]  /*25d70*/  ISETP.GE.AND P5, PT, R23, R6, PT ;  /* 0x000000061700720c */ /* 0x000fca0003fa6270 */
[----:B------:R2:W-:Y:S01]  /*25d80*/  I2F R64, R3 ;  /* 0x0000000300407306 */ /* 0x0005e20000201400 */
[----:B----4-:R-:W-:Y:S01]  /*25d90*/  IADD3 R12, R3, 0xe1, RZ ;  /* 0x000000e1030c7810 */ /* 0x010fe20007ffe0ff */
[----:B------:R-:W-:Y:S01]  /*25da0*/  FFMA.FTZ R4, R132, R45, R122 ;  /* 0x0000002d84047223 */ /* 0x000fe2000001007a */
[----:B------:R-:W-:Y:S02]  /*25db0*/  ISETP.GE.AND P1, PT, R23, R8, PT ;  /* 0x000000081700720c */ /* 0x000fe40003f26270 */
[----:B-1----:R-:W-:-:S03]  /*25dc0*/  IADD3 R11, R3, 0xf1, RZ ;  /* 0x000000f1030b7810 */ /* 0x002fc60007ffe0ff */
[----:B------:R-:W1:Y:S01]  /*25dd0*/  I2F R38, R26 ;  /* 0x0000001a00267306 */ /* 0x000e620000201400 */
[----:B------:R-:W-:Y:S02]  /*25de0*/  FMUL.FTZ R5, R213, R0 ;  /* 0x00000000d5057220 */ /* 0x000fe40000410000 */
[----:B--2---:R-:W-:Y:S01]  /*25df0*/  FFMA.FTZ R3, R132, R45, R173 ;  /* 0x0000002d84037223 */ /* 0x004fe200000100ad */
[----:B------:R-:W-:-:S04]  /*25e00*/  FSEL R116, R10, -INF , !P5 ;  /* 0xff8000000a747808 */ /* 0x000fc80006800000 */
[----:B------:R-:W2:Y:S01]  /*25e10*/  I2F R37, R22 ;  /* 0x0000001600257306 */ /* 0x000ea20000201400 */
[----:B------:R-:W-:Y:S02]  /*25e20*/  FSEL R114, R7, -INF , !P1 ;  /* 0xff80000007727808 */ /* 0x000fe40004800000 */
[----:B------:R-:W-:Y:S01]  /*25e30*/  FSEL R122, R3, -INF , !P3 ;  /* 0xff800000037a7808 */ /* 0x000fe20005800000 */
[----:B---3--:R-:W-:Y:S01]  /*25e40*/  FFMA.FTZ R3, R132, R41, R131 ;  /* 0x0000002984037223 */ /* 0x008fe20000010083 */
[----:B------:R-:W-:Y:S02]  /*25e50*/  ISETP.GE.AND P5, PT, R31, R8, PT ;  /* 0x000000081f00720c */ /* 0x000fe40003fa6270 */
[----:B------:R-:W-:Y:S01]  /*25e60*/  ISETP.GE.AND P1, PT, R32, R6, PT ;  /* 0x000000062000720c */ /* 0x000fe20003f26270 */
[----:B------:R-:W-:Y:S01]  /*25e70*/  FMUL.FTZ R7, R215, R0 ;  /* 0x00000000d7077220 */ /* 0x000fe20000410000 */
[----:B------:R3:W-:Y:S01]  /*25e80*/  MUFU.TANH R32, R5 ;  /* 0x0000000500207308 */ /* 0x0007e20000002400 */
[----:B------:R-:W-:-:S02]  /*25e90*/  ISETP.GE.AND P3, PT, R31, R6, PT ;  /* 0x000000061f00720c */ /* 0x000fc40003f66270 */
[----:B------:R-:W-:Y:S02]  /*25ea0*/  FSEL R119, R4, -INF , !P1 ;  /* 0xff80000004777808 */ /* 0x000fe40004800000 */
[----:B------:R-:W-:-:S03]  /*25eb0*/  ISETP.GE.AND P1, PT, R30, R8, PT ;  /* 0x000000081e00720c */ /* 0x000fc60003f26270 */
[----:B------:R-:W4:Y:S01]  /*25ec0*/  I2F R35, R21 ;  /* 0x0000001500237306 */ /* 0x000f220000201400 */
[CC--:B------:R-:W-:Y:S02]  /*25ed0*/  FFMA.FTZ R4, R132.reuse, R40.reuse, R125 ;  /* 0x0000002884047223 */ /* 0x0c0fe4000001007d */
[C---:B---3--:R-:W-:Y:S01]  /*25ee0*/  FFMA.FTZ R5, R132.reuse, R41, R123 ;  /* 0x0000002984057223 */ /* 0x048fe2000001007b */
[----:B------:R-:W-:Y:S01]  /*25ef0*/  FSEL R123, R3, -INF , !P5 ;  /* 0xff800000037b7808 */ /* 0x000fe20006800000 */
[----:B------:R-:W-:-:S03]  /*25f00*/  FFMA.FTZ R3, R132, R40, R130 ;  /* 0x0000002884037223 */ /* 0x000fc60000010082 */
[----:B------:R3:W-:Y:S01]  /*25f10*/  MUFU.TANH R31, R7 ;  /* 0x00000007001f7308 */ /* 0x0007e20000002400 */
[----:B------:R-:W-:Y:S01]  /*25f20*/  ISETP.GE.AND P5, PT, R30, R6, PT ;  /* 0x000000061e00720c */ /* 0x000fe20003fa6270 */
[----:B------:R-:W-:Y:S01]  /*25f30*/  FMUL.FTZ R39, R219, R0 ;  /* 0x00000000db277220 */ /* 0x000fe20000410000 */
[----:B------:R-:W-:Y:S02]  /*25f40*/  FSEL R125, R5, -INF , !P3 ;  /* 0xff800000057d7808 */ /* 0x000fe40005800000 */
[----:B------:R-:W-:Y:S01]  /*25f50*/  FSEL R130, R3, -INF , !P1 ;  /* 0xff80000003827808 */ /* 0x000fe20004800000 */
[----:B-1----:R-:W-:Y:S01]  /*25f60*/  FFMA.FTZ R3, R132, R38, R127 ;  /* 0x0000002684037223 */ /* 0x002fe2000001007f */
[----:B------:R-:W-:Y:S01]  /*25f70*/  ISETP.GE.AND P3, PT, R26, R8, PT ;  /* 0x000000081a00720c */ /* 0x000fe20003f66270 */
[----:B------:R-:W1:Y:S01]  /*25f80*/  I2F R34, R18 ;  /* 0x0000001200227306 */ /* 0x000e620000201400 */
[----:B---3--:R-:W-:-:S07]  /*25f90*/  FMUL.FTZ R7, R209, R0 ;  /* 0x00000000d1077220 */ /* 0x008fce0000410000 */
[----:B------:R3:W-:Y:S01]  /*25fa0*/  MUFU.TANH R30, R7 ;  /* 0x00000007001e7308 */ /* 0x0007e20000002400 */
[----:B------:R-:W-:Y:S01]  /*25fb0*/  FSEL R131, R3, -INF , !P3 ;  /* 0xff80000003837808 */ /* 0x000fe20005800000 */
[----:B--2---:R-:W-:Y:S01]  /*25fc0*/  FFMA.FTZ R3, R132, R37, R57 ;  /* 0x0000002584037223 */ /* 0x004fe20000010039 */
[----:B------:R-:W-:Y:S01]  /*25fd0*/  FSEL R127, R4, -INF , !P5 ;  /* 0xff800000047f7808 */ /* 0x000fe20006800000 */
[----:B------:R-:W-:Y:S01]  /*25fe0*/  FFMA.FTZ R5, R132, R38, R58 ;  /* 0x0000002684057223 */ /* 0x000fe2000001003a */
[----:B------:R-:W-:Y:S02]  /*25ff0*/  ISETP.GE.AND P5, PT, R22, R8, PT ;  /* 0x000000081600720c */ /* 0x000fe40003fa6270 */
[----:B------:R-:W-:Y:S01]  /*26000*/  ISETP.GE.AND P1, PT, R26, R6, PT ;  /* 0x000000061a00720c */ /* 0x000fe20003f26270 */
[----:B------:R-:W-:Y:S01]  /*26010*/  I2F R33, R15 ;  /* 0x0000000f00217306 */ /* 0x000fe20000201400 */
[----:B---3--:R-:W-:-:S07]  /*26020*/  FMUL.FTZ R7, R211, R0 ;  /* 0x00000000d3077220 */ /* 0x008fce0000410000 */
[----:B------:R-:W2:Y:S01]  /*26030*/  MUFU.TANH R39, R39 ;  /* 0x0000002700277308 */ /* 0x000ea20000002400 */
[----:B------:R-:W-:Y:S02]  /*26040*/  ISETP.GE.AND P3, PT, R22, R6, PT ;  /* 0x000000061600720c */ /* 0x000fe40003f66270 */
[----:B------:R-:W-:-:S05]  /*26050*/  FSEL R176, R3, -INF , !P5 ;  /* 0xff80000003b07808 */ /* 0x000fca0006800000 */
[----:B------:R3:W-:Y:S01]  /*26060*/  MUFU.TANH R10, R7 ;  /* 0x00000007000a7308 */ /* 0x0007e20000002400 */
[----:B------:R-:W-:Y:S01]  /*26070*/  FSEL R133, R5, -INF , !P1 ;  /* 0xff80000005857808 */ /* 0x000fe20004800000 */
[C---:B----4-:R-:W-:Y:S01]  /*26080*/  FFMA.FTZ R3, R132.reuse, R35, R54 ;  /* 0x0000002384037223 */ /* 0x050fe20000010036 */
[----:B------:R-:W-:Y:S01]  /*26090*/  ISETP.GE.AND P1, PT, R21, R8, PT ;  /* 0x000000081500720c */ /* 0x000fe20003f26270 */
[----:B------:R-:W-:-:S04]  /*260a0*/  FFMA.FTZ R4, R132, R37, R55 ;  /* 0x0000002584047223 */ /* 0x000fc80000010037 */
[----:B------:R-:W4:Y:S01]  /*260b0*/  I2F R29, R14 ;  /* 0x0000000e001d7306 */ /* 0x000f220000201400 */
[----:B---3--:R-:W-:-:S07]  /*260c0*/  FMUL.FTZ R7, R197, R0 ;  /* 0x00000000c5077220 */ /* 0x008fce0000410000 */
[----:B------:R3:W-:Y:S01]  /*260d0*/  MUFU.TANH R22, R7 ;  /* 0x0000000700167308 */ /* 0x0007e20000002400 */
[C---:B------:R-:W-:Y:S01]  /*260e0*/  FFMA.FTZ R5, R132.reuse, R35, R53 ;  /* 0x0000002384057223 */ /* 0x040fe20000010035 */
[----:B------:R-:W-:Y:S01]  /*260f0*/  FSEL R177, R3, -INF , !P1 ;  /* 0xff80000003b17808 */ /* 0x000fe20004800000 */
[----:B-1----:R-:W-:Y:S01]  /*26100*/  FFMA.FTZ R3, R132, R34, R52 ;  /* 0x0000002284037223 */ /* 0x002fe20000010034 */
[----:B------:R-:W-:Y:S02]  /*26110*/  ISETP.GE.AND P5, PT, R21, R6, PT ;  /* 0x000000061500720c */ /* 0x000fe40003fa6270 */
[----:B------:R-:W-:Y:S02]  /*26120*/  FSEL R173, R4, -INF , !P3 ;  /* 0xff80000004ad7808 */ /* 0x000fe40005800000 */
[----:B------:R-:W1:Y:S01]  /*26130*/  I2F R28, R13 ;  /* 0x0000000d001c7306 */ /* 0x000e620000201400 */
[----:B------:R-:W-:Y:S01]  /*26140*/  ISETP.GE.AND P3, PT, R18, R8, PT ;  /* 0x000000081200720c */ /* 0x000fe20003f66270 */
[----:B---3--:R-:W-:-:S06]  /*26150*/  FMUL.FTZ R7, R199, R0 ;  /* 0x00000000c7077220 */ /* 0x008fcc0000410000 */
[----:B------:R3:W-:Y:S01]  /*26160*/  MUFU.TANH R9, R7 ;  /* 0x0000000700097308 */ /* 0x0007e20000002400 */
[----:B------:R-:W-:Y:S01]  /*26170*/  ISETP.GE.AND P1, PT, R18, R6, PT ;  /* 0x000000061200720c */ /* 0x000fe20003f26270 */
[----:B------:R-:W-:Y:S01]  /*26180*/  IMAD.MOV.U32 R225, RZ, RZ, R195 ;  /* 0x000000ffffe17224 */ /* 0x000fe200078e00c3 */
[----:B------:R-:W-:Y:S01]  /*26190*/  FSEL R178, R5, -INF , !P5 ;  /* 0xff80000005b27808 */ /* 0x000fe20006800000 */
[C---:B--2---:R-:W-:Y:S01]  /*261a0*/  FFMA.FTZ R5, R132.reuse, R33, R39 ;  /* 0x0000002184057223 */ /* 0x044fe20000010027 */
[----:B------:R-:W-:Y:S01]  /*261b0*/  FSEL R195, R3, -INF , !P3 ;  /* 0xff80000003c37808 */ /* 0x000fe20005800000 */
[----:B------:R-:W-:Y:S02]  /*261c0*/  FFMA.FTZ R4, R132, R34, R43 ;  /* 0x0000002284047223 */ /* 0x000fe4000001002b */
[----:B------:R-:W2:Y:S01]  /*261d0*/  I2F R25, R12 ;  /* 0x0000000c00197306 */ /* 0x000ea20000201400 */
[----:B------:R-:W-:Y:S01]  /*261e0*/  ISETP.GE.AND P3, PT, R15, R6, PT ;  /* 0x000000060f00720c */ /* 0x000fe20003f66270 */
[----:B---3--:R-:W-:-:S06]  /*261f0*/  FMUL.FTZ R7, R233, R0 ;  /* 0x00000000e9077220 */ /* 0x008fcc0000410000 */
[----:B------:R3:W-:Y:S01]  /*26200*/  MUFU.TANH R18, R7 ;  /* 0x0000000700127308 */ /* 0x0007e20000002400 */
[----:B------:R-:W-:Y:S01]  /*26210*/  FFMA.FTZ R3, R132, R33, R42 ;  /* 0x0000002184037223 */ /* 0x000fe2000001002a */
[----:B------:R-:W-:Y:S01]  /*26220*/  ISETP.GE.AND P5, PT, R15, R8, PT ;  /* 0x000000080f00720c */ /* 0x000fe20003fa6270 */
[----:B------:R-:W-:Y:S01]  /*26230*/  IMAD.MOV.U32 R237, RZ, RZ, R207 ;  /* 0x000000ffffed7224 */ /* 0x000fe200078e00cf */
[----:B------:R-:W-:Y:S02]  /*26240*/  MOV R207, R193 ;  /* 0x000000c100cf7202 */ /* 0x000fe40000000f00 */
[----:B------:R-:W-:Y:S02]  /*26250*/  FSEL R197, R5, -INF , !P3 ;  /* 0xff80000005c57808 */ /* 0x000fe40005800000 */
[----:B------:R-:W-:Y:S01]  /*26260*/  I2F R24, R20 ;  /* 0x0000001400187306 */ /* 0x000fe20000201400 */
[----:B------:R-:W-:Y:S01]  /*26270*/  FSEL R193, R4, -INF , !P1 ;  /* 0xff80000004c17808 */ /* 0x000fe20004800000 */
[----:B---3--:R-:W-:Y:S01]  /*26280*/  FMUL.FTZ R7, R235, R0 ;  /* 0x00000000eb077220 */ /* 0x008fe20000410000 */
[----:B------:R-:W-:-:S05]  /*26290*/  FSEL R199, R3, -INF , !P5 ;  /* 0xff80000003c77808 */ /* 0x000fca0006800000 */
[----:B------:R3:W1:Y:S01]  /*262a0*/  MUFU.TANH R15, R7 ;  /* 0x00000007000f7308 */ /* 0x0006620000002400 */
[----:B------:R-:W-:Y:S01]  /*262b0*/  FMUL.FTZ R5, R247, R0 ;  /* 0x00000000f7057220 */ /* 0x000fe20000410000 */
[----:B------:R-:W-:Y:S01]  /*262c0*/  ISETP.GE.AND P1, PT, R14, R8, PT ;  /* 0x000000080e00720c */ /* 0x000fe20003f26270 */
[-C--:B----4-:R-:W-:Y:S01]  /*262d0*/  FFMA.FTZ R3, R132, R29.reuse, R32 ;  /* 0x0000001d84037223 */ /* 0x090fe20000010020 */
[----:B------:R-:W-:Y:S01]  /*262e0*/  ISETP.GE.AND P5, PT, R14, R6, PT ;  /* 0x000000060e00720c */ /* 0x000fe20003fa6270 */
[----:B------:R-:W-:Y:S02]  /*262f0*/  FFMA.FTZ R4, R132, R29, R31 ;  /* 0x0000001d84047223 */ /* 0x000fe4000001001f */
[----:B------:R-:W-:Y:S01]  /*26300*/  IMAD.MOV.U32 R229, RZ, RZ, R203 ;  /* 0x000000ffffe57224 */ /* 0x000fe200078e00cb */
[----:B------:R-:W-:Y:S01]  /*26310*/  I2F R23, R11 ;  /* 0x0000000b00177306 */ /* 0x000fe20000201400 */
[----:B---3--:R-:W-:-:S07]  /*26320*/  FMUL.FTZ R7, R245, R0 ;  /* 0x00000000f5077220 */ /* 0x008fce0000410000 */
[----:B------:R3:W-:Y:S01]  /*26330*/  MUFU.TANH R14, R7 ;  /* 0x00000007000e7308 */ /* 0x0007e20000002400 */
[----:B------:R-:W-:Y:S01]  /*26340*/  FSEL R203, R3, -INF , !P1 ;  /* 0xff80000003cb7808 */ /* 0x000fe20004800000 */
[----:B-1----:R-:W-:Y:S01]  /*26350*/  FFMA.FTZ R3, R132, R28, R30 ;  /* 0x0000001c84037223 */ /* 0x002fe2000001001e */
[----:B------:R-:W-:Y:S02]  /*26360*/  MOV R231, R201 ;  /* 0x000000c900e77202 */ /* 0x000fe40000000f00 */
[C---:B------:R-:W-:Y:S02]  /*26370*/  ISETP.GE.AND P3, PT, R13.reuse, R8, PT ;  /* 0x000000080d00720c */ /* 0x040fe40003f66270 */
[----:B------:R-:W-:Y:S02]  /*26380*/  ISETP.GE.AND P1, PT, R13, R6, PT ;  /* 0x000000060d00720c */ /* 0x000fe40003f26270 */
[----:B------:R-:W-:Y:S01]  /*26390*/  FSEL R201, R4, -INF , !P5 ;  /* 0xff80000004c97808 */ /* 0x000fe20006800000 */
[----:B---3--:R-:W-:-:S02]  /*263a0*/  FFMA.FTZ R7, R132, R28, R10 ;  /* 0x0000001c84077223 */ /* 0x008fc4000001000a */
[----:B------:R1:W3:Y:S01]  /*263b0*/  MUFU.TANH R10, R5 ;  /* 0x00000005000a7308 */ /* 0x0002e20000002400 */
[----:B------:R-:W-:Y:S01]  /*263c0*/  ISETP.GE.AND P5, PT, R12, R8, PT ;  /* 0x000000080c00720c */ /* 0x000fe20003fa6270 */
[----:B------:R-:W-:Y:S01]  /*263d0*/  FMUL.FTZ R4, R207, R0 ;  /* 0x00000000cf047220 */ /* 0x000fe20000410000 */
[----:B------:R-:W-:Y:S02]  /*263e0*/  MOV R239, R206 ;  /* 0x000000ce00ef7202 */ /* 0x000fe40000000f00 */
[----:B------:R-:W-:Y:S01]  /*263f0*/  FSEL R206, R3, -INF , !P3 ;  /* 0xff80000003ce7808 */ /* 0x000fe20005800000 */
[C---:B--2---:R-:W-:Y:S01]  /*26400*/  FFMA.FTZ R3, R132.reuse, R25, R9 ;  /* 0x0000001984037223 */ /* 0x044fe20000010009 */
[----:B------:R-:W-:Y:S01]  /*26410*/  FSEL R207, R7, -INF , !P1 ;  /* 0xff80000007cf7808 */ /* 0x000fe20004800000 */
[----:B------:R-:W-:Y:S01]  /*26420*/  FMUL.FTZ R7, R225, R0 ;  /* 0x00000000e1077220 */ /* 0x000fe20000410000 */
[----:B------:R2:W-:Y:S01]  /*26430*/  MUFU.TANH R9, R4 ;  /* 0x0000000400097308 */ /* 0x0005e20000002400 */
[----:B------:R-:W-:-:S02]  /*26440*/  FFMA.FTZ R0, R132, R24, R15 ;  /* 0x0000001884007223 */ /* 0x000fc4000001000f */
[----:B-1----:R-:W-:Y:S01]  /*26450*/  FFMA.FTZ R5, R132, R25, R22 ;  /* 0x0000001984057223 */ /* 0x002fe20000010016 */
[----:B------:R-:W-:-:S04]  /*26460*/  ISETP.GE.AND P1, PT, R20, R8, PT ;  /* 0x000000081400720c */ /* 0x000fc80003f26270 */
[----:B------:R-:W-:Y:S02]  /*26470*/  FSEL R211, R5, -INF , !P5 ;  /* 0xff80000005d37808 */ /* 0x000fe40006800000 */
[----:B------:R-:W-:Y:S01]  /*26480*/  ISETP.GE.AND P5, PT, R20, R6, PT ;  /* 0x000000061400720c */ /* 0x000fe20003fa6270 */
[----:B--2---:R-:W-:Y:S01]  /*26490*/  FFMA.FTZ R4, R132, R24, R18 ;  /* 0x0000001884047223 */ /* 0x004fe20000010012 */
[----:B------:R-:W1:Y:S02]  /*264a0*/  I2F R27, R19 ;  /* 0x00000013001b7306 */ /* 0x000e640000201400 */
[----:B------:R-:W-:Y:S01]  /*264b0*/  FSEL R215, R0, -INF , !P5 ;  /* 0xff80000000d77808 */ /* 0x000fe20006800000 */
[----:B---3--:R-:W-:Y:S01]  /*264c0*/  FFMA.FTZ R0, R132, R23, R10 ;  /* 0x0000001784007223 */ /* 0x008fe2000001000a */
[----:B------:R-:W-:Y:S02]  /*264d0*/  FSEL R213, R4, -INF , !P1 ;  /* 0xff80000004d57808 */ /* 0x000fe40004800000 */
[----:B------:R-:W-:-:S02]  /*264e0*/  ISETP.GE.AND P1, PT, R11, R6, PT ;  /* 0x000000060b00720c */ /* 0x000fc40003f26270 */
[----:B------:R-:W2:Y:S01]  /*264f0*/  MUFU.TANH R7, R7 ;  /* 0x0000000700077308 */ /* 0x000ea20000002400 */
[----:B------:R-:W-:Y:S02]  /*26500*/  ISETP.GE.AND P3, PT, R12, R6, PT ;  /* 0x000000060c00720c */ /* 0x000fe40003f66270 */
[----:B------:R-:W-:Y:S02]  /*26510*/  FSEL R217, R0, -INF , !P1 ;  /* 0xff80000000d97808 */ /* 0x000fe40004800000 */
[----:B------:R-:W-:Y:S02]  /*26520*/  ISETP.GT.AND P1, PT, R237, R239, PT ;  /* 0x000000efed00720c */ /* 0x000fe40003f24270 */
[----:B------:R-:W-:Y:S01]  /*26530*/  FSEL R209, R3, -INF , !P3 ;  /* 0xff80000003d17808 */ /* 0x000fe20005800000 */
[C---:B------:R-:W-:Y:S01]  /*26540*/  FFMA.FTZ R3, R132.reuse, R23, R14 ;  /* 0x0000001784037223 */ /* 0x040fe2000001000e */
[----:B------:R-:W-:Y:S01]  /*26550*/  BAR.SYNC.DEFER_BLOCKING 0x0 ;  /* 0x0000000000007b1d */ /* 0x000fe20000010000 */
[----:B------:R-:W-:Y:S01]  /*26560*/  ISETP.GE.AND P3, PT, R11, R8, PT ;  /* 0x000000080b00720c */ /* 0x000fe20003f66270 */
[----:B------:R-:W-:-:S03]  /*26570*/  FFMA.FTZ R4, R132, R64, R229 ;  /* 0x0000004084047223 */ /* 0x000fc600000100e5 */
[----:B------:R-:W-:Y:S01]  /*26580*/  FSEL R219, R3, -INF , !P3 ;  /* 0xff80000003db7808 */ /* 0x000fe20005800000 */
[CC--:B-1----:R-:W-:Y:S01]  /*26590*/  FFMA.FTZ R5, R132.reuse, R27.reuse, R9 ;  /* 0x0000001b84057223 */ /* 0x0c2fe20000010009 */
[C---:B------:R-:W-:Y:S01]  /*265a0*/  ISETP.GE.AND P3, PT, R19.reuse, R6, PT ;  /* 0x000000061300720c */ /* 0x040fe20003f66270 */
[C---:B------:R-:W-:Y:S01]  /*265b0*/  FFMA.FTZ R6, R132.reuse, R64, R231 ;  /* 0x0000004084067223 */ /* 0x040fe200000100e7 */
[----:B------:R-:W-:Y:S01]  /*265c0*/  ISETP.GE.AND P5, PT, R19, R8, PT ;  /* 0x000000081300720c */ /* 0x000fe20003fa6270 */
[----:B--2---:R-:W-:Y:S01]  /*265d0*/  FFMA.FTZ R3, R132, R27, R7 ;  /* 0x0000001b84037223 */ /* 0x004fe20000010007 */
[----:B------:R-:W-:Y:S01]  /*265e0*/  BSSY B1, `(.L_x_4470) ;  /* 0x0000100000017945 */ /* 0x000fe20003800000 */
[----:B------:R-:W-:Y:S01]  /*265f0*/  IMAD.MOV.U32 R248, RZ, RZ, R222 ;  /* 0x000000fffff87224 */ /* 0x000fe200078e00de */
[----:B------:R-:W-:Y:S02]  /*26600*/  MOV R249, R223 ;  /* 0x000000df00f97202 */ /* 0x000fe40000000f00 */
[----:B------:R-:W-:-:S02]  /*26610*/  FSEL R41, R6, -INF , !P6 ;  /* 0xff80000006297808 */ /* 0x000fc40007000000 */
        /* <DEDUP_REMOVED lines=9> */
[----:B------:R-:W-:-:S02]  /*266b0*/  IABS R8, R9 ;  /* 0x0000000900087213 */ /* 0x000fc40000000000 */
        /* <DEDUP_REMOVED lines=57> */
.L_x_4473:
[----:B------:R-:W2:Y:S02]  /*26a50*/  LD.E R0, [R16.64+0x38] ;  /* 0x0000380610007980 */ /* 0x000ea4000c101900 */
[----:B--2---:R-:W-:-:S04]  /*26a60*/  LEA R0, -R0, RZ, 0x8 ;  /* 0x000000ff00007211 */ /* 0x004fc800078e41ff */
[----:B------:R-:W-:Y:S02]  /*26a70*/  SHF.R.S32.HI R3, RZ, 0x1f, R0 ;  /* 0x0000001fff037819 */ /* 0x000fe40000011400 */
.L_x_4474:
[----:B------:R-:W-:Y:S05]  /*26a80*/  BSYNC B0 ;  /* 0x0000000000007941 */ /* 0x000fea0003800000 */
.L_x_4472:
        /* <DEDUP_REMOVED lines=176> */
.L_x_4476:
[----:B------:R-:W-:Y:S05]  /*27590*/  BSYNC B0 ;  /* 0x0000000000007941 */ /* 0x000fea0003800000 */
.L_x_4475:
[C---:B------:R-:W-:Y:S01]  /*275a0*/  LEA R42, P0, R0.reuse, R42, 0x1 ;  /* 0x0000002a002a7211 */ /* 0x040fe200078008ff */
[----:B------:R-:W0:Y:S03]  /*275b0*/  LDGDEPBAR ;  /* 0x00000000000079af */ /* 0x000e260000000000 */
[----:B------:R-:W-:Y:S01]  /*275c0*/  LEA.HI.X R252, R0, R252, R3, 0x1, P0 ;  /* 0x000000fc00fc7211 */ /* 0x000fe200000f0c03 */
[----:B------:R3:W-:Y:S04]  /*275d0*/  STL [R1], R42 ;  /* 0x0000002a01007387 */ /* 0x0007e80000100800 */
.L_x_4471:
[----:B------:R-:W-:Y:S05]  /*275e0*/  BSYNC B1 ;  /* 0x0000000000017941 */ /* 0x000fea0003800000 */
.L_x_4470:
[----:B-----5:R-:W-:Y:S01]  /*275f0*/  FMNMX.FTZ R0, R2, R40, !PT ;  /* 0x0000002802007209 */ /* 0x020fe20007810000 */
[----:B-1----:R-:W4:Y:S01]  /*27600*/  LDL.LU R32, [R1+0xc] ;  /* 0x00000c0001207983 */ /* 0x002f220000300800 */
[----:B------:R-:W-:Y:S02]  /*27610*/  MOV R45, R77 ;  /* 0x0000004d002d7202 */ /* 0x000fe40000000f00 */
[----:B------:R-:W-:Y:S01]  /*27620*/  FMNMX.FTZ R0, R60, R0, !PT ;  /* 0x000000003c007209 */ /* 0x000fe20007810000 */
[----:B--2---:R-:W2:Y:S01]  /*27630*/  LDL.LU R33, [R1+0x10] ;  /* 0x0000100001217983 */ /* 0x004ea20000300800 */
[----:B------:R-:W-:-:S02]  /*27640*/  MOV R47, R76 ;  /* 0x0000004c002f7202 */ /* 0x000fc40000000f00 */
[----:B------:R-:W-:Y:S01]  /*27650*/  FMNMX.FTZ R0, R89, R0, !PT ;  /* 0x0000000059007209 */ /* 0x000fe20007810000 */
[----:B------:R-:W-:Y:S01]  /*27660*/  LDSM.16.MT88.4 R24, [R182+0xa000] ;  /* 0x00a00000b618783b */ /* 0x000fe20000004200 */
[----:B------:R-:W-:Y:S02]  /*27670*/  FMNMX.FTZ R4, R36, R41, !PT ;  /* 0x0000002924047209 */ /* 0x000fe40007810000 */
[----:B------:R-:W-:Y:S01]  /*27680*/  FMNMX.FTZ R3, R59, R0, !PT ;  /* 0x000000003b037209 */ /* 0x000fe20007810000 */
[----:B------:R-:W-:Y:S01]  /*27690*/  LDSM.16.MT88.4 R12, [R139+0xa000] ;  /* 0x00a000008b0c783b */ /* 0x000fe20000004200 */
[----:B------:R-:W-:Y:S02]  /*276a0*/  FMNMX.FTZ R4, R61, R4, !PT ;  /* 0x000000043d047209 */ /* 0x000fe40007810000 */
[----:B------:R-:W-:Y:S01]  /*276b0*/  FMNMX.FTZ R3, R92, R3, !PT ;  /* 0x000000035c037209 */ /* 0x000fe20007810000 */
[----:B---3--:R1:W3:Y:S01]  /*276c0*/  LD.E R0, [R16.64+0xdc] ;  /* 0x0000dc0610007980 */ /* 0x0082e2000c101900 */
        /* <DEDUP_REMOVED lines=123> */
[----:B------:R-:W-:-:S05]  /*27e80*/  FMNMX.FTZ R4, R222, R4, !PT ;  /* 0x00000004de047209 */ /* 0x000fca0007810000 */
[----:B------:R-:W1:Y:S02]  /*27e90*/  SHFL.BFLY PT, R6, R4, 0x2, 0x1f ;  /* 0x0c401f0004067f89 */ /* 0x000e6400000e0000 */
[----:B-1----:R-:W-:-:S05]  /*27ea0*/  FMNMX.FTZ R3, R3, R5, !PT ;  /* 0x0000000503037209 */ /* 0x002fca0007810000 */
[----:B------:R-:W1:Y:S01]  /*27eb0*/  SHFL.BFLY PT, R5, R3, 0x1, 0x1f ;  /* 0x0c201f0003057f89 */ /* 0x000e6200000e0000 */
[----:B------:R-:W-:-:S05]  /*27ec0*/  FMNMX.FTZ R4, R4, R6, !PT ;  /* 0x0000000604047209 */ /* 0x000fca0007810000 */
[----:B------:R-:W2:Y:S01]  /*27ed0*/  SHFL.BFLY PT, R6, R4, 0x1, 0x1f ;  /* 0x0c201f0004067f89 */ /* 0x000ea200000e0000 */
[----:B-1----:R-:W-:-:S04]  /*27ee0*/  FMNMX.FTZ R77, R3, R5, !PT ;  /* 0x00000005034d7209 */ /* 0x002fc80007810000 */
[----:B------:R-:W-:Y:S01]  /*27ef0*/  FSETP.NEU.FTZ.AND P0, PT, R77, -INF , PT ;  /* 0xff8000004d00780b */ /* 0x000fe20003f1d000 */
[----:B---3--:R-:W-:-:S05]  /*27f00*/  FMUL.FTZ R3, R0, R77 ;  /* 0x0000004d00037220 */ /* 0x008fca0000410000 */
        /* <DEDUP_REMOVED lines=23> */
[----:B------:R1:W-:Y:S02]  /*28080*/  MUFU.EX2 R227, R2 ;  /* 0x0000000200e37308 */ /* 0x0003e40000000800 */
[----:B-1----:R-:W-:-:S04]  /*28090*/  FADD.FTZ R2, R36, -R6 ;  /* 0x8000000624027221 */ /* 0x002fc80000010000 */
[----:B------:R-:W-:-:S04]  /*280a0*/  FMUL.FTZ R2, R0, R2 ;  /* 0x0000000200027220 */ /* 0x000fc80000410000 */
[----:B------:R1:W-:Y:S02]  /*280b0*/  MUFU.EX2 R6, R2 ;  /* 0x0000000200067308 */ /* 0x0003e40000000800 */
[----:B-1----:R-:W-:-:S06]  /*280c0*/  FFMA.FTZ R2, R92, R0, -R3 ;  /* 0x000000005c027223 */ /* 0x002fcc0000010803 */
[----:B------:R1:W-:Y:S01]  /*280d0*/  MUFU.EX2 R220, R2 ;  /* 0x0000000200dc7308 */ /* 0x0003e20000000800 */
[----:B------:R-:W-:Y:S02]  /*280e0*/  FMUL.FTZ R4, R0, R4 ;  /* 0x0000000400047220 */ /* 0x000fe40000410000 */
[----:B-1----:R-:W-:-:S05]  /*280f0*/  FFMA.FTZ R2, R63, R0, -R3 ;  /* 0x000000003f027223 */ /* 0x002fca0000010803 */
[----:B------:R1:W-:Y:S02]  /*28100*/  MUFU.EX2 R34, R2 ;  /* 0x0000000200227308 */ /* 0x0003e40000000800 */
[----:B-1----:R-:W-:-:S06]  /*28110*/  FFMA.FTZ R2, R93, R0, -R3 ;  /* 0x000000005d027223 */ /* 0x002fcc0000010803 */
[----:B------:R1:W-:Y:S02]  /*28120*/  MUFU.EX2 R118, R2 ;  /* 0x0000000200767308 */ /* 0x0003e40000000800 */
[----:B-1----:R-:W-:-:S06]  /*28130*/  FFMA.FTZ R2, R65, R0, -R3 ;  /* 0x0000000041027223 */ /* 0x002fcc0000010803 */
[----:B------:R1:W-:Y:S08]  /*28140*/  MUFU.EX2 R93, R2 ;  /* 0x00000002005d7308 */ /* 0x0003f00000000800 */
[----:B------:R-:W3:Y:S01]  /*28150*/  MUFU.EX2 R4, R4 ;  /* 0x0000000400047308 */ /* 0x000ee20000000800 */
[----:B-1----:R-:W-:-:S07]  /*28160*/  FFMA.FTZ R2, R94, R0, -R5 ;  /* 0x000000005e027223 */ /* 0x002fce0000010805 */
[----:B------:R1:W-:Y:S02]  /*28170*/  MUFU.EX2 R64, R2 ;  /* 0x0000000200407308 */ /* 0x0003e40000000800 */
[----:B-1----:R-:W-:-:S06]  /*28180*/  FFMA.FTZ R2, R66, R0, -R5 ;  /* 0x0000000042027223 */ /* 0x002fcc0000010805 */
[----:B------:R1:W1:Y:S01]  /*28190*/  MUFU.EX2 R94, R2 ;  /* 0x00000002005e7308 */ /* 0x0002620000000800 */
[----:B--2---:R-:W-:Y:S01]  /*281a0*/  F2FP.PACK_AB R8, R55, R89 ;  /* 0x000000593708723e */ /* 0x004fe200000000ff */
[-C--:B---3--:R-:W-:Y:S01]  /*281b0*/  FMUL.FTZ R158, R158, R4.reuse ;  /* 0x000000049e9e7220 */ /* 0x088fe20000410000 */
        /* <DEDUP_REMOVED lines=13> */
[----:B------:R-:W-:Y:S01]  /*28290*/  FMUL.FTZ R161, R161, R6 ;  /* 0x00000006a1a17220 */ /* 0x000fe20000410000 */
[----:B------:R-:W-:Y:S01]  /*282a0*/  HMMA.16816.F32 R48, R8, R26, R156 ;  /* 0x0000001a0830723c */ /* 0x000fe2000000189c */
[----:B-1----:R-:W-:-:S04]  /*282b0*/  FFMA.FTZ R2, R99, R0, -R3 ;  /* 0x0000000063027223 */ /* 0x002fc80000010803 */
[----:B------:R1:W-:Y:S03]  /*282c0*/  MUFU.EX2 R67, R2 ;  /* 0x0000000200437308 */ /* 0x0003e60000000800 */
[----:B------:R-:W-:Y:S01]  /*282d0*/  HMMA.16816.F32 R36, R8, R24, R160 ;  /* 0x000000180824723c */ /* 0x000fe200000018a0 */
[-C--:B------:R-:W-:Y:S02]  /*282e0*/  FMUL.FTZ R154, R154, R4.reuse ;  /* 0x000000049a9a7220 */ /* 0x080fe40000410000 */
[----:B------:R-:W-:Y:S02]  /*282f0*/  FMUL.FTZ R155, R155, R4 ;  /* 0x000000049b9b7220 */ /* 0x000fe40000410000 */
[-C--:B------:R-:W-:Y:S02]  /*28300*/  FMUL.FTZ R152, R152, R6.reuse ;  /* 0x0000000698987220 */ /* 0x080fe40000410000 */
[----:B------:R-:W-:-:S02]  /*28310*/  FMUL.FTZ R153, R153, R6 ;  /* 0x0000000699997220 */ /* 0x000fc40000410000 */
[-C--:B------:R-:W-:Y:S02]  /*28320*/  FMUL.FTZ R150, R150, R4.reuse ;  /* 0x0000000496967220 */ /* 0x080fe40000410000 */
[----:B------:R-:W-:Y:S02]  /*28330*/  FMUL.FTZ R151, R151, R4 ;  /* 0x0000000497977220 */ /* 0x000fe40000410000 */
[----:B------:R-:W-:Y:S02]  /*28340*/  FMUL.FTZ R148, R148, R6 ;  /* 0x0000000694947220 */ /* 0x000fe40000410000 */
[----:B-1----:R-:W-:Y:S02]  /*28350*/  FFMA.FTZ R2, R68, R0, -R3 ;  /* 0x0000000044027223 */ /* 0x002fe40000010803 */
[----:B------:R-:W-:Y:S02]  /*28360*/  FMUL.FTZ R149, R149, R6 ;  /* 0x0000000695957220 */ /* 0x000fe40000410000 */
[-C--:B------:R-:W-:Y:S01]  /*28370*/  FMUL.FTZ R170, R170, R4.reuse ;  /* 0x00000004aaaa7220 */ /* 0x080fe20000410000 */
[----:B------:R1:W-:Y:S01]  /*28380*/  MUFU.EX2 R157, R2 ;  /* 0x00000002009d7308 */ /* 0x0003e20000000800 */
[----:B------:R-:W-:-:S02]  /*28390*/  FMUL.FTZ R171, R171, R4 ;  /* 0x00000004abab7220 */ /* 0x000fc40000410000 */
[-C--:B------:R-:W-:Y:S02]  /*283a0*/  FMUL.FTZ R168, R168, R6.reuse ;  /* 0x00000006a8a87220 */ /* 0x080fe40000410000 */
[----:B------:R-:W-:Y:S02]  /*283b0*/  FMUL.FTZ R169, R169, R6 ;  /* 0x00000006a9a97220 */ /* 0x000fe40000410000 */
[-C--:B------:R-:W-:Y:S02]  /*283c0*/  FMUL.FTZ R166, R166, R4.reuse ;  /* 0x00000004a6a67220 */ /* 0x080fe40000410000 */
[----:B------:R-:W-:Y:S02]  /*283d0*/  FMUL.FTZ R167, R167, R4 ;  /* 0x00000004a7a77220 */ /* 0x000fe40000410000 */
[-C--:B------:R-:W-:Y:S02]  /*283e0*/  FMUL.FTZ R164, R164, R6.reuse ;  /* 0x00000006a4a47220 */ /* 0x080fe40000410000 */
[----:B------:R-:W-:Y:S01]  /*283f0*/  FMUL.FTZ R165, R165, R6 ;  /* 0x00000006a5a57220 */ /* 0x000fe20000410000 */
[----:B------:R-:W-:Y:S01]  /*28400*/  MOV R66, R34 ;  /* 0x0000002200427202 */ /* 0x000fe20000000f00 */
[----:B------:R-:W3:Y:S01]  /*28410*/  LDSM.16.MT88.4 R24, [R139+0xa800] ;  /* 0x00a800008b18783b */ /* 0x000ee20000004200 */
[----:B-1----:R-:W-:-:S04]  /*28420*/  FFMA.FTZ R2, R97, R0, -R3 ;  /* 0x0000000061027223 */ /* 0x002fc80000010803 */
[----:B------:R1:W-:Y:S01]  /*28430*/  MUFU.EX2 R160, R2 ;  /* 0x0000000200a07308 */ /* 0x0003e20000000800 */
[----:B------:R-:W-:Y:S01]  /*28440*/  MOV R53, R33 ;  /* 0x0000002100357202 */ /* 0x000fe20000000f00 */
[----:B------:R-:W-:Y:S01]  /*28450*/  HMMA.16816.F32 R56, R8, R16, R152 ;  /* 0x000000100838723c */ /* 0x000fe20000001898 */
[----:B----4-:R-:W-:Y:S02]  /*28460*/  MOV R54, R32 ;  /* 0x0000002000367202 */ /* 0x010fe40000000f00 */
[----:B------:R-:W4:Y:S01]  /*28470*/  LDSM.16.MT88.4 R32, [R182+0xa800] ;  /* 0x00a80000b620783b */ /* 0x000f220000004200 */
[----:B-1----:R-:W-:-:S04]  /*28480*/  FFMA.FTZ R2, R100, R0, -R5 ;  /* 0x0000000064027223 */ /* 0x002fc80000010805 */
[----:B------:R1:W-:Y:S01]  /*28490*/  MUFU.EX2 R156, R2 ;  /* 0x00000002009c7308 */ /* 0x0003e20000000800 */
[----:B------:R-:W-:Y:S01]  /*284a0*/  HMMA.16816.F32 R148, R8, R18, R148 ;  /* 0x000000120894723c */ /* 0x000fe20000001894 */
[----:B------:R-:W2:Y:S01]  /*284b0*/  LDSM.16.MT88.4 R16, [R180+0xa800] ;  /* 0x00a80000b410783b */ /* 0x000ea20000004200 */
[----:B-1----:R-:W-:-:S05]  /*284c0*/  FFMA.FTZ R2, R69, R0, -R5 ;  /* 0x0000000045027223 */ /* 0x002fca0000010805 */
[----:B------:R1:W1:Y:S01]  /*284d0*/  MUFU.EX2 R247, R2 ;  /* 0x0000000200f77308 */ /* 0x0002620000000800 */
[C---:B------:R-:W-:Y:S08]  /*284e0*/  HMMA.16816.F32 R28, R8.reuse, R12, R168 ;  /* 0x0000000c081c723c */ /* 0x040ff000000018a8 */
        /* <DEDUP_REMOVED lines=16> */
[C---:B------:R-:W-:Y:S08]  /*285f0*/  HMMA.16816.F32 R144, R8.reuse, R20, R144 ;  /* 0x000000140890723c */ /* 0x040ff00000001890 */
[----:B------:R-:W-:Y:S01]  /*28600*/  HMMA.16816.F32 R20, R8, R22, R140 ;  /* 0x000000160814723c */ /* 0x000fe2000000188c */
[----:B-1----:R-:W-:-:S04]  /*28610*/  FFMA.FTZ R2, R98, R0, -R3 ;  /* 0x0000000062027223 */ /* 0x002fc80000010803 */
[----:B------:R1:W-:Y:S02]  /*28620*/  MUFU.EX2 R235, R2 ;  /* 0x0000000200eb7308 */ /* 0x0003e40000000800 */
[----:B-1----:R-:W-:-:S06]  /*28630*/  FFMA.FTZ R2, R72, R0, -R3 ;  /* 0x0000000048027223 */ /* 0x002fcc0000010803 */
[----:B------:R1:W-:Y:S01]  /*28640*/  MUFU.EX2 R237, R2 ;  /* 0x0000000200ed7308 */ /* 0x0003e20000000800 */
[----:B------:R-:W-:Y:S02]  /*28650*/  F2FP.PACK_AB R8, R94, R64 ;  /* 0x000000405e08723e */ /* 0x000fe400000000ff */
[----:B------:R-:W-:Y:S01]  /*28660*/  F2FP.PACK_AB R9, R66, R220 ;  /* 0x000000dc4209723e */ /* 0x000fe200000000ff */
[----:B-1----:R-:W-:-:S04]  /*28670*/  FFMA.FTZ R2, R102, R0, -R3 ;  /* 0x0000000066027223 */ /* 0x002fc80000010803 */
[----:B------:R1:W-:Y:S01]  /*28680*/  MUFU.EX2 R233, R2 ;  /* 0x0000000200e97308 */ /* 0x0003e20000000800 */
[----:B--2---:R-:W-:Y:S02]  /*28690*/  F2FP.PACK_AB R10, R92, R65 ;  /* 0x000000415c0a723e */ /* 0x004fe400000000ff */
[----:B------:R-:W-:Y:S01]  /*286a0*/  F2FP.PACK_AB R11, R93, R118 ;  /* 0x000000765d0b723e */ /* 0x000fe200000000ff */
[----:B-1----:R-:W-:-:S04]  /*286b0*/  FFMA.FTZ R2, R103, R0, -R5 ;  /* 0x0000000067027223 */ /* 0x002fc80000010805 */
[----:B------:R1:W-:Y:S01]  /*286c0*/  MUFU.EX2 R231, R2 ;  /* 0x0000000200e77308 */ /* 0x0003e20000000800 */
[----:B------:R-:W-:Y:S01]  /*286d0*/  MOV R72, R227 ;  /* 0x000000e300487202 */ /* 0x000fe20000000f00 */
[----:B---3--:R-:W-:Y:S01]  /*286e0*/  HMMA.16816.F32 R28, R8, R24, R28 ;  /* 0x00000018081c723c */ /* 0x008fe2000000181c */
[----:B-1----:R-:W-:-:S05]  /*286f0*/  FFMA.FTZ R2, R73, R0, -R5 ;  /* 0x0000000049027223 */ /* 0x002fca0000010805 */
[----:B------:R1:W2:Y:S02]  /*28700*/  MUFU.EX2 R229, R2 ;  /* 0x0000000200e57308 */ /* 0x0002a40000000800 */
[----:B------:R-:W-:Y:S01]  /*28710*/  HMMA.16816.F32 R40, R8, R26, R40 ;  /* 0x0000001a0828723c */ /* 0x000fe20000001828 */
[----:B------:R-:W3:Y:S01]  /*28720*/  LDSM.16.MT88.4 R24, [R139+0xb000] ;  /* 0x00b000008b18783b */ /* 0x000ee20000004200 */
[----:B------:R-:W-:-:S06]  /*28730*/  MOV R73, R225 ;  /* 0x000000e100497202 */ /* 0x000fcc0000000f00 */
        /* <DEDUP_REMOVED lines=13> */
[----:B------:R-:W-:Y:S01]  /*28810*/  MOV R74, R220 ;  /* 0x000000dc004a7202 */ /* 0x000fe20000000f00 */
        /* <DEDUP_REMOVED lines=15> */
[----:B------:R-:W-:Y:S01]  /*28910*/  MOV R164, R45 ;  /* 0x0000002d00a47202 */ /* 0x000fe20000000f00 */
[----:B----4-:R-:W-:-:S04]  /*28920*/  FFMA.FTZ R2, R79, R0, -R5 ;  /* 0x000000004f027223 */ /* 0x010fc80000010805 */
        /* <DEDUP_REMOVED lines=18> */
[----:B------:R3:W1:Y:S01]  /*28a50*/  MUFU.EX2 R164, R2 ;  /* 0x0000000200a47308 */ /* 0x0006620000000800 */
[----:B------:R-:W-:-:S04]  /*28a60*/  MOV R163, R44 ;  /* 0x0000002c00a37202 */ /* 0x000fc80000000f00 */
        /* <DEDUP_REMOVED lines=13> */
[----:B------:R-:W-:Y:S02]  /*28b40*/  MOV R154, R159 ;  /* 0x0000009f009a7202 */ /* 0x000fe40000000f00 */
[----:B--2---:R-:W-:Y:S01]  /*28b50*/  F2FP.PACK_AB R8, R229, R231 ;  /* 0x000000e7e508723e */ /* 0x004fe200000000ff */
[----:B---3--:R-:W-:-:S04]  /*28b60*/  FFMA.FTZ R2, R120, R0, -R5 ;  /* 0x0000000078027223 */ /* 0x008fc80000010805 */
[----:B------:R2:W-:Y:S01]  /*28b70*/  MUFU.EX2 R160, R2 ;  /* 0x0000000200a07308 */ /* 0x0005e20000000800 */
[----:B------:R-:W-:Y:S02]  /*28b80*/  F2FP.PACK_AB R9, R237, R235 ;  /* 0x000000ebed09723e */ /* 0x000fe400000000ff */
        /* <DEDUP_REMOVED lines=8> */
[----:B------:R-:W-:Y:S02]  /*28c10*/  MOV R64, R54 ;  /* 0x0000003600407202 */ /* 0x000fe40000000f00 */
[----:B------:R-:W-:Y:S02]  /*28c20*/  MOV R91, R53 ;  /* 0x00000035005b7202 */ /* 0x000fe40000000f00 */
[----:B------:R-:W-:-:S03]  /*28c30*/  MOV R82, R157 ;  /* 0x0000009d00527202 */ /* 0x000fc60000000f00 */
[C---:B------:R-:W-:Y:S01]  /*28c40*/  HMMA.16816.F32 R52, R8.reuse, R24, R28 ;  /* 0x000000180834723c */ /* 0x040fe2000000181c */
[----:B------:R-:W3:Y:S04]  /*28c50*/  LDSM.16.MT88.4 R28, [R139+0xc000] ;  /* 0x00c000008b1c783b */ /* 0x000ee80000004200 */
[----:B------:R-:W3:Y:S01]  /*28c60*/  LDSM.16.MT88.4 R24, [R182+0xc000] ;  /* 0x00c00000b618783b */ /* 0x000ee20000004200 */
[-CC-:B--2---:R-:W-:Y:S02]  /*28c70*/  FFMA.FTZ R2, R121, R0.reuse, -R5.reuse ;  /* 0x0000000079027223 */ /* 0x184fe40000010805 */
[C---:B-1----:R-:W-:Y:S02]  /*28c80*/  HMMA.16816.F32 R44, R8.reuse, R32, R36 ;  /* 0x00000020082c723c */ /* 0x042fe40000001824 */
[----:B------:R1:W-:Y:S06]  /*28c90*/  MUFU.EX2 R158, R2 ;  /* 0x00000002009e7308 */ /* 0x0003ec0000000800 */
[C---:B------:R-:W-:Y:S08]  /*28ca0*/  HMMA.16816.F32 R40, R8.reuse, R34, R48 ;  /* 0x000000220828723c */ /* 0x040ff00000001830 */
[----:B------:R-:W-:Y:S01]  /*28cb0*/  HMMA.16816.F32 R36, R8, R16, R56 ;  /* 0x000000100824723c */ /* 0x000fe20000001838 */
[----:B-1----:R-:W-:-:S04]  /*28cc0*/  FFMA.FTZ R2, R84, R0, -R5 ;  /* 0x0000000054027223 */ /* 0x002fc80000010805 */
[----:B------:R1:W2:Y:S03]  /*28cd0*/  MUFU.EX2 R157, R2 ;  /* 0x00000002009d7308 */ /* 0x0002a60000000800 */
[C---:B------:R-:W-:Y:S01]  /*28ce0*/  HMMA.16816.F32 R68, R8.reuse, R18, R68 ;  /* 0x000000120844723c */ /* 0x040fe20000001844 */
[----:B------:R-:W2:Y:S07]  /*28cf0*/  LDSM.16.MT88.4 R16, [R180+0xc000] ;  /* 0x00c00000b410783b */ /* 0x000eae0000004200 */
[----:B------:R-:W-:Y:S01]  /*28d00*/  HMMA.16816.F32 R32, R8, R12, R144 ;  /* 0x0000000c0820723c */ /* 0x000fe20000001890 */
[----:B-1----:R-:W-:-:S07]  /*28d10*/  FFMA.FTZ R2, R85, R0, -R3 ;  /* 0x0000000055027223 */ /* 0x002fce0000010803 */
[----:B------:R-:W-:Y:S01]  /*28d20*/  HMMA.16816.F32 R20, R8, R14, R20 ;  /* 0x0000000e0814723c */ /* 0x000fe20000001814 */
[----:B------:R-:W1:Y:S01]  /*28d30*/  LDSM.16.MT88.4 R12, [R181+0xc000] ;  /* 0x00c00000b50c783b */ /* 0x000e620000004200 */
[----:B------:R-:W-:Y:S02]  /*28d40*/  MOV R85, R156 ;  /* 0x0000009c00557202 */ /* 0x000fe40000000f00 */
[----:B------:R3:W1:Y:S01]  /*28d50*/  MUFU.EX2 R156, R2 ;  /* 0x00000002009c7308 */ /* 0x0006620000000800 */
[----:B------:R-:W-:Y:S02]  /*28d60*/  MOV R84, R155 ;  /* 0x0000009b00547202 */ /* 0x000fe40000000f00 */
[----:B------:R-:W-:Y:S01]  /*28d70*/  MOV R143, R154 ;  /* 0x0000009a008f7202 */ /* 0x000fe20000000f00 */
[----:B---3--:R-:W-:-:S04]  /*28d80*/  FFMA.FTZ R2, R124, R0, -R3 ;  /* 0x000000007c027223 */ /* 0x008fc80000010803 */
[----:B------:R3:W-:Y:S01]  /*28d90*/  MUFU.EX2 R155, R2 ;  /* 0x00000002009b7308 */ /* 0x0007e20000000800 */
[----:B------:R-:W-:Y:S01]  /*28da0*/  MOV R99, R153 ;  /* 0x0000009900637202 */ /* 0x000fe20000000f00 */
[----:B---3--:R-:W-:-:S06]  /*28db0*/  FFMA.FTZ R2, R86, R0, -R3 ;  /* 0x0000000056027223 */ /* 0x008fcc0000010803 */
[----:B------:R3:W-:Y:S01]  /*28dc0*/  MUFU.EX2 R154, R2 ;  /* 0x00000002009a7308 */ /* 0x0007e20000000800 */
[----:B------:R-:W-:Y:S02]  /*28dd0*/  MOV R86, R67 ;  /* 0x0000004300567202 */ /* 0x000fe40000000f00 */
[----:B------:R-:W-:Y:S01]  /*28de0*/  MOV R67, R152 ;  /* 0x0000009800437202 */ /* 0x000fe20000000f00 */
[----:B---3--:R-:W-:-:S04]  /*28df0*/  FFMA.FTZ R2, R126, R0, -R3 ;  /* 0x000000007e027223 */ /* 0x008fc80000010803 */
[----:B------:R3:W-:Y:S01]  /*28e00*/  MUFU.EX2 R153, R2 ;  /* 0x0000000200997308 */ /* 0x0007e20000000800 */
[----:B----4-:R-:W-:Y:S02]  /*28e10*/  F2FP.PACK_AB R8, R167, R168 ;  /* 0x000000a8a708723e */ /* 0x010fe400000000ff */
[----:B------:R-:W-:Y:S02]  /*28e20*/  F2FP.PACK_AB R9, R171, R170 ;  /* 0x000000aaab09723e */ /* 0x000fe400000000ff */
[----:B------:R-:W-:Y:S01]  /*28e30*/  F2FP.PACK_AB R10, R165, R166 ;  /* 0x000000a6a50a723e */ /* 0x000fe200000000ff */
[----:B---3--:R-:W-:-:S04]  /*28e40*/  FFMA.FTZ R2, R128, R0, -R5 ;  /* 0x0000000080027223 */ /* 0x008fc80000010805 */
[----:B------:R3:W-:Y:S01]  /*28e50*/  MUFU.EX2 R152, R2 ;  /* 0x0000000200987308 */ /* 0x0007e20000000800 */
[----:B------:R-:W-:Y:S01]  /*28e60*/  F2FP.PACK_AB R11, R164, R169 ;  /* 0x000000a9a40b723e */ /* 0x000fe200000000ff */
[----:B---3--:R-:W-:-:S06]  /*28e70*/  FFMA.FTZ R2, R87, R0, -R5 ;  /* 0x0000000057027223 */ /* 0x008fcc0000010805 */
[----:B------:R3:W4:Y:S01]  /*28e80*/  MUFU.EX2 R150, R2 ;  /* 0x0000000200967308 */ /* 0x0007220000000800 */
[----:B------:R-:W-:Y:S01]  /*28e90*/  HMMA.16816.F32 R48, R8, R28, R52 ;  /* 0x0000001c0830723c */ /* 0x000fe20000001834 */
[----:B---3--:R-:W-:-:S06]  /*28ea0*/  FFMA.FTZ R2, R129, R0, -R5 ;  /* 0x0000000081027223 */ /* 0x008fcc0000010805 */
[----:B------:R3:W-:Y:S01]  /*28eb0*/  MUFU.EX2 R149, R2 ;  /* 0x0000000200957308 */ /* 0x0007e20000000800 */
[C---:B------:R-:W-:Y:S08]  /*28ec0*/  HMMA.16816.F32 R44, R8.reuse, R24, R44 ;  /* 0x00000018082c723c */ /* 0x040ff0000000182c */
[----:B------:R-:W-:Y:S01]  /*28ed0*/  HMMA.16816.F32 R52, R8, R26, R40 ;  /* 0x0000001a0834723c */ /* 0x000fe20000001828 */
[----:B------:R-:W4:Y:S01]  /*28ee0*/  LDSM.16.MT88.4 R24, [R182+0xc800] ;  /* 0x00c80000b618783b */ /* 0x000f220000004200 */
[----:B---3--:R-:W-:-:S06]  /*28ef0*/  FFMA.FTZ R2, R88, R0, -R5 ;  /* 0x0000000058027223 */ /* 0x008fcc0000010805 */
[C---:B--2---:R-:W-:Y:S01]  /*28f00*/  HMMA.16816.F32 R36, R8.reuse, R16, R36 ;  /* 0x000000100824723c */ /* 0x044fe20000001824 */
[----:B------:R2:W3:Y:S07]  /*28f10*/  MUFU.EX2 R151, R2 ;  /* 0x0000000200977308 */ /* 0x0004ee0000000800 */
[C---:B------:R-:W-:Y:S01]  /*28f20*/  HMMA.16816.F32 R68, R8.reuse, R18, R68 ;  /* 0x000000120844723c */ /* 0x040fe20000001844 */
[----:B------:R-:W3:Y:S07]  /*28f30*/  LDSM.16.MT88.4 R16, [R180+0xc800] ;  /* 0x00c80000b410783b */ /* 0x000eee0000004200 */
[----:B-1----:R-:W-:Y:S01]  /*28f40*/  HMMA.16816.F32 R32, R8, R12, R32 ;  /* 0x0000000c0820723c */ /* 0x002fe20000001820 */
[----:B--2---:R-:W-:-:S07]  /*28f50*/  FFMA.FTZ R2, R90, R0, -R3 ;  /* 0x000000005a027223 */ /* 0x004fce0000010803 */
[C---:B------:R-:W-:Y:S01]  /*28f60*/  HMMA.16816.F32 R20, R8.reuse, R14, R20 ;  /* 0x0000000e0814723c */ /* 0x040fe20000001814 */
[----:B------:R-:W1:Y:S01]  /*28f70*/  LDSM.16.MT88.4 R12, [R181+0xc800] ;  /* 0x00c80000b50c783b */ /* 0x000e620000004200 */
[----:B------:R2:W1:Y:S06]  /*28f80*/  MUFU.EX2 R148, R2 ;  /* 0x0000000200947308 */ /* 0x00046c0000000800 */
        /* <DEDUP_REMOVED lines=12> */
[----:B------:R-:W-:Y:S02]  /*29050*/  MOV R174, R143 ;  /* 0x0000008f00ae7202 */ /* 0x000fe40000000f00 */
[----:B------:R-:W-:Y:S02]  /*29060*/  F2FP.PACK_AB R10, R157, R158 ;  /* 0x0000009e9d0a723e */ /* 0x000fe400000000ff */
[----:B------:R-:W-:Y:S01]  /*29070*/  F2FP.PACK_AB R11, R156, R161 ;  /* 0x000000a19c0b723e */ /* 0x000fe200000000ff */
[----:B--2---:R-:W-:-:S04]  /*29080*/  FFMA.FTZ R2, R104, R0, -R5 ;  /* 0x0000000068027223 */ /* 0x004fc80000010805 */
[----:B------:R2:W1:Y:S02]  /*29090*/  MUFU.EX2 R143, R2 ;  /* 0x00000002008f7308 */ /* 0x0004640000000800 */
[----:B----4-:R-:W-:Y:S01]  /*290a0*/  HMMA.16816.F32 R44, R8, R24, R44 ;  /* 0x00000018082c723c */ /* 0x010fe2000000182c */
[----:B--2---:R-:W-:-:S05]  /*290b0*/  FFMA.FTZ R2, R175, R0, -R5 ;  /* 0x00000000af027223 */ /* 0x004fca0000010805 */
        /* <DEDUP_REMOVED lines=31> */
[----:B------:R-:W-:Y:S01]  /*292b0*/  MOV R194, R118 ;  /* 0x0000007600c27202 */ /* 0x000fe20000000f00 */
[----:B---3--:R-:W-:-:S04]  /*292c0*/  FFMA.FTZ R2, R196, R0, -R5 ;  /* 0x00000000c4027223 */ /* 0x008fc80000010805 */
        /* <DEDUP_REMOVED lines=63> */
[----:B------:R-:W-:Y:S01]  /*296c0*/  HMMA.16816.F32 R40, R8, R32, R40 ;  /* 0x000000200828723c */ /* 0x000fe20000001828 */
[----:B---3--:R-:W-:-:S05]  /*296d0*/  FFMA.FTZ R2, R212, R0, -R5 ;  /* 0x00000000d4027223 */ /* 0x008fca0000010805 */
        /* <DEDUP_REMOVED lines=18> */
[----:B---3--:R-:W-:-:S05]  /*29800*/  FFMA.FTZ R2, R173, R0, -R3 ;  /* 0x00000000ad027223 */ /* 0x008fca0000010803 */
[----:B------:R3:W-:Y:S02]  /*29810*/  MUFU.EX2 R101, R2 ;  /* 0x0000000200657308 */ /* 0x0007e40000000800 */
[----:B---3--:R-:W-:-:S06]  /*29820*/  FFMA.FTZ R2, R216, R0, -R3 ;  /* 0x00000000d8027223 */ /* 0x008fcc0000010803 */
        /* <DEDUP_REMOVED lines=57> */
[----:B------:R-:W-:Y:S02]  /*29bc0*/  MOV R192, R66 ;  /* 0x0000004200c07202 */ /* 0x000fe40000000f00 */
[----:B------:R-:W-:-:S05]  /*29bd0*/  MOV R179, R85 ;  /* 0x0000005500b37202 */ /* 0x000fca0000000f00 */
[----:B------:R-:W-:Y:S01]  /*29be0*/  HMMA.16816.F32 R40, R8, R36, R40 ;  /* 0x000000240828723c */ /* 0x000fe20000001828 */
[----:B-1----:R-:W-:-:S07]  /*29bf0*/  FFMA.FTZ R2, R197, R0, -R3 ;  /* 0x00000000c5027223 */ /* 0x002fce0000010803 */
[C---:B------:R-:W-:Y:S01]  /*29c00*/  HMMA.16816.F32 R44, R8.reuse, R38, R44 ;  /* 0x00000026082c723c */ /* 0x040fe2000000182c */
[----:B------:R-:W1:Y:S01]  /*29c10*/  LDSM.16.MT88.4 R36, [R182+0xf800] ;  /* 0x00f80000b624783b */ /* 0x000e620000004200 */
[----:B------:R2:W1:Y:S06]  /*29c20*/  MUFU.EX2 R87, R2 ;  /* 0x0000000200577308 */ /* 0x00046c0000000800 */
[----:B---3--:R-:W-:Y:S01]  /*29c30*/  HMMA.16816.F32 R60, R8, R12, R48 ;  /* 0x0000000c083c723c */ /* 0x008fe20000001830 */
[----:B------:R-:W-:Y:S01]  /*29c40*/  FFMA.FTZ R6, R119, R6, R200 ;  /* 0x0000000677067223 */ /* 0x000fe200000100c8 */
[----:B------:R-:W-:-:S06]  /*29c50*/  MOV R200, R192 ;  /* 0x000000c000c87202 */ /* 0x000fcc0000000f00 */
[C---:B------:R-:W-:Y:S01]  /*29c60*/  HMMA.16816.F32 R48, R8.reuse, R14, R20 ;  /* 0x0000000e0830723c */ /* 0x040fe20000001814 */
[----:B------:R-:W3:Y:S01]  /*29c70*/  LDSM.16.MT88.4 R12, [R181+0xf800] ;  /* 0x00f80000b50c783b */ /* 0x000ee20000004200 */
[----:B--2---:R-:W-:Y:S01]  /*29c80*/  FFMA.FTZ R2, R232, R0, -R3 ;  /* 0x00000000e8027223 */ /* 0x004fe20000010803 */
[----:B------:R-:W-:Y:S02]  /*29c90*/  MOV R192, R86 ;  /* 0x0000005600c07202 */ /* 0x000fe40000000f00 */
[----:B------:R-:W-:Y:S01]  /*29ca0*/  LDSM.16.MT88.4 R20, [R182+0x10000] ;  /* 0x01000000b614783b */ /* 0x000fe20000004200 */
[----:B------:R2:W-:Y:S01]  /*29cb0*/  MUFU.EX2 R85, R2 ;  /* 0x0000000200557308 */ /* 0x0005e20000000800 */
[----:B------:R-:W-:Y:S01]  /*29cc0*/  MOV R202, R64 ;  /* 0x0000004000ca7202 */ /* 0x000fe20000000f00 */
[----:B------:R-:W-:Y:S01]  /*29cd0*/  HMMA.16816.F32 R56, R8, R16, R56 ;  /* 0x000000100838723c */ /* 0x000fe20000001838 */
[----:B------:R-:W-:Y:S02]  /*29ce0*/  MOV R119, R194 ;  /* 0x000000c200777202 */ /* 0x000fe40000000f00 */
[----:B------:R-:W-:-:S05]  /*29cf0*/  MOV R194, R174 ;  /* 0x000000ae00c27202 */ /* 0x000fca0000000f00 */
[----:B------:R-:W-:Y:S01]  /*29d00*/  HMMA.16816.F32 R68, R8, R18, R68 ;  /* 0x000000120844723c */ /* 0x000fe20000001844 */
[----:B------:R-:W1:Y:S01]  /*29d10*/  LDSM.16.MT88.4 R16, [R139+0x10000] ;  /* 0x010000008b10783b */ /* 0x000e620000004200 */
[----:B--2---:R-:W-:-:S04]  /*29d20*/  FFMA.FTZ R2, R201, R0, -R3 ;  /* 0x00000000c9027223 */ /* 0x004fc80000010803 */
[----:B------:R2:W-:Y:S01]  /*29d30*/  MUFU.EX2 R86, R2 ;  /* 0x0000000200567308 */ /* 0x0005e20000000800 */
[----:B------:R-:W-:Y:S01]  /*29d40*/  MOV R174, R84 ;  /* 0x0000005400ae7202 */ /* 0x000fe20000000f00 */
[----:B------:R-:W-:Y:S01]  /*29d50*/  FFMA.FTZ R4, R202, R4, R122 ;  /* 0x00000004ca047223 */ /* 0x000fe2000001007a */
[----:B------:R-:W-:Y:S02]  /*29d60*/  MOV R125, R83 ;  /* 0x00000053007d7202 */ /* 0x000fe40000000f00 */
[----:B------:R-:W-:Y:S01]  /*29d70*/  F2FP.PACK_AB R8, R97, R98 ;  /* 0x000000626108723e */ /* 0x000fe200000000ff */
[----:B------:R-:W-:Y:S01]  /*29d80*/  FADD.FTZ R4, R205, R4 ;  /* 0x00000004cd047221 */ /* 0x000fe20000010000 */
[----:B------:R-:W-:Y:S01]  /*29d90*/  F2FP.PACK_AB R9, R101, R99 ;  /* 0x000000636509723e */ /* 0x000fe200000000ff */
[----:B--2---:R-:W-:-:S04]  /*29da0*/  FFMA.FTZ R2, R234, R0, -R3 ;  /* 0x00000000ea027223 */ /* 0x004fc80000010803 */
[----:B------:R2:W-:Y:S01]  /*29db0*/  MUFU.EX2 R84, R2 ;  /* 0x0000000200547308 */ /* 0x0005e20000000800 */
[----:B------:R-:W-:Y:S02]  /*29dc0*/  F2FP.PACK_AB R10, R95, R96 ;  /* 0x000000605f0a723e */ /* 0x000fe400000000ff */
[----:B------:R-:W-:Y:S01]  /*29dd0*/  F2FP.PACK_AB R11, R7, R100 ;  /* 0x00000064070b723e */ /* 0x000fe200000000ff */
[----:B------:R-:W-:Y:S01]  /*29de0*/  FADD.FTZ R6, R194, R6 ;  /* 0x00000006c2067221 */ /* 0x000fe20000010000 */
[----:B------:R-:W-:Y:S01]  /*29df0*/  MOV R123, R81 ;  /* 0x00000051007b7202 */ /* 0x000fe20000000f00 */
[----:B------:R-:W-:Y:S01]  /*29e00*/  FADD.FTZ R4, R125, R4 ;  /* 0x000000047d047221 */ /* 0x000fe20000010000 */
[----:B------:R-:W-:Y:S02]  /*29e10*/  MOV R204, R73 ;  /* 0x0000004900cc7202 */ /* 0x000fe40000000f00 */
[----:B------:R-:W-:Y:S01]  /*29e20*/  MOV R194, R192 ;  /* 0x000000c000c27202 */ /* 0x000fe20000000f00 */
[----:B--2---:R-:W-:Y:S01]  /*29e30*/  FFMA.FTZ R2, R236, R0, -R5 ;  /* 0x00000000ec027223 */ /* 0x004fe20000010805 */
[----:B------:R-:W-:-:S03]  /*29e40*/  MOV R192, R179 ;  /* 0x000000b300c07202 */ /* 0x000fc60000000f00 */
[----:B------:R2:W-:Y:S01]  /*29e50*/  MUFU.EX2 R83, R2 ;  /* 0x0000000200537308 */ /* 0x0005e20000000800 */
[----:B------:R-:W-:Y:S01]  /*29e60*/  MOV R81, R72 ;  /* 0x0000004800517202 */ /* 0x000fe20000000f00 */
[----:B------:R-:W-:Y:S01]  /*29e70*/  FADD.FTZ R6, R123, R6 ;  /* 0x000000067b067221 */ /* 0x000fe20000010000 */
[----:B------:R-:W-:Y:S02]  /*29e80*/  MOV R179, R82 ;  /* 0x0000005200b37202 */ /* 0x000fe40000000f00 */
[----:B------:R-:W-:Y:S02]  /*29e90*/  MOV R172, R67 ;  /* 0x0000004300ac7202 */ /* 0x000fe40000000f00 */
[----:B------:R-:W-:Y:S01]  /*29ea0*/  MOV R198, R65 ;  /* 0x0000004100c67202 */ /* 0x000fe20000000f00 */
[----:B------:R-:W-:Y:S01]  /*29eb0*/  FADD.FTZ R4, R204, R4 ;  /* 0x00000004cc047221 */ /* 0x000fe20000010000 */
[----:B------:R-:W-:Y:S01]  /*29ec0*/  HMMA.16816.F32 R64, R8, R24, R28 ;  /* 0x000000180840723c */ /* 0x000fe2000000181c */
[----:B------:R-:W-:Y:S01]  /*29ed0*/  MOV R122, R74 ;  /* 0x0000004a007a7202 */ /* 0x000fe20000000f00 */
[----:B--2---:R-:W-:-:S06]  /*29ee0*/  FFMA.FTZ R2, R203, R0, -R5 ;  /* 0x00000000cb027223 */ /* 0x004fcc0000010805 */
[----:B------:R-:W-:Y:S01]  /*29ef0*/  HMMA.16816.F32 R28, R8, R26, R32 ;  /* 0x0000001a081c723c */ /* 0x000fe20000001820 */
[----:B------:R2:W1:Y:S01]  /*29f00*/  MUFU.EX2 R82, R2 ;  /* 0x0000000200527308 */ /* 0x0004620000000800 */
[----:B------:R-:W-:Y:S01]  /*29f10*/  MOV R202, R75 ;  /* 0x0000004b00ca7202 */ /* 0x000fe20000000f00 */
[----:B------:R-:W-:Y:S02]  /*29f20*/  FADD.FTZ R6, R81, R6 ;  /* 0x0000000651067221 */ /* 0x000fe40000010000 */
[----:B--2---:R-:W-:-:S04]  /*29f30*/  FFMA.FTZ R2, R238, R0, -R5 ;  /* 0x00000000ee027223 */ /* 0x004fc80000010805 */
[----:B------:R2:W-:Y:S01]  /*29f40*/  MUFU.EX2 R81, R2 ;  /* 0x0000000200517308 */ /* 0x0005e20000000800 */
[C---:B-1----:R-:W-:Y:S01]  /*29f50*/  HMMA.16816.F32 R24, R8.reuse, R36, R40 ;  /* 0x000000240818723c */ /* 0x042fe20000001828 */
[----:B--2---:R-:W-:Y:S02]  /*29f60*/  FADD.FTZ R2, R122, R4 ;  /* 0x000000047a027221 */ /* 0x004fe40000010000 */
        /* <DEDUP_REMOVED lines=53> */
[C---:B----4-:R-:W-:Y:S01]  /*2a2c0*/  HMMA.16816.F32 R24, R8.reuse, R18, R48 ;  /* 0x000000120818723c */ /* 0x050fe20000001830 */
[----:B------:R-:W-:Y:S01]  /*2a2d0*/  FADD.FTZ R2, R162, R2 ;  /* 0x00000002a2027221 */ /* 0x000fe20000010000 */
[----:B------:R-:W-:Y:S06]  /*2a2e0*/  LDSM.16.MT88.4 R164, [R139+0x11800] ;  /* 0x011800008ba4783b */ /* 0x000fec0000004200 */
        /* <DEDUP_REMOVED lines=171> */
.L_x_4466:
[----:B--2---:R-:W-:Y:S05]  /*2ada0*/  @!P1 BRA `(.L_x_4477) ;  /* 0x00008b7000009947 */ /* 0x004fea0003800000 */
        /* <DEDUP_REMOVED lines=138> */
.L_x_4486:
[----:B---3--:R-:W2:Y:S01]  /*2b650*/  LDL.LU R36, [R1+0x8] ;  /* 0x0000080001247983 */ /* 0x008ea20000300800 */
        /* <DEDUP_REMOVED lines=78> */
.L_x_4479:
[----:B------:R-:W-:Y:S02]  /*2bb40*/  ULDC.64 UR4, c[0x0][0x118] ;  /* 0x0000460000047ab9 */ /* 0x000fe40000000a00 */
[----:B------:R-:W2:Y:S02]  /*2bb50*/  LD.E R0, [R6.64+0x40] ;  /* 0x0000400406007980 */ /* 0x000ea4000c101900 */
[----:B--2---:R-:W-:Y:S04]  /*2bb60*/  LEA R0, -R0, RZ, 0x8 ;  /* 0x000000ff00007211 */ /* 0x004fe800078e41ff */
[----:B------:R-:W-:Y:S02]  /*2bb70*/  SHF.R.S32.HI R2, RZ, 0x1f, R0 ;  /* 0x0000001fff027819 */ /* 0x000fe40000011400 */
.L_x_4480:
[----:B------:R-:W-:Y:S05]  /*2bb80*/  BSYNC B0 ;  /* 0x0000000000007941 */ /* 0x000fea0003800000 */
.L_x_4478:
        /* <DEDUP_REMOVED lines=189> */
[C---:B-----5:R-:W-:Y:S02]  /*2c760*/  IADD3 R2, R138.reuse, 0x6000, RZ ;  /* 0x000060008a027810 */ /* 0x060fe40007ffe0ff */
        /* <DEDUP_REMOVED lines=244> */
[-C--:B------:R-:W-:Y:S03]  /*2d6b0*/  FMUL.FTZ R49, R49, R0.reuse ;  /* 0x0000000031317220 */ /* 0x080fe60000410000 */
[----:B------:R-:W1:Y:S10]  /*2d6c0*/  MUFU.TANH R230, R28 ;  /* 0x0000001c00e67308 */ /* 0x000e740000002400 */
        /* <DEDUP_REMOVED lines=8> */
[----:B------:R-:W1:Y:S05]  /*2d750*/  MUFU.TANH R240, R33 ;  /* 0x0000002100f07308 */ /* 0x000e6a0000002400 */
        /* <DEDUP_REMOVED lines=11> */
[----:B------:R1:W1:Y:S05]  /*2d810*/  MUFU.TANH R205, R38 ;  /* 0x0000002600cd7308 */ /* 0x00026a0000002400 */
[-C--:B------:R-:W-:Y:S02]  /*2d820*/  FMUL.FTZ R64, R64, R0.reuse ;  /* 0x0000000040407220 */ /* 0x080fe40000410000 */
[-C--:B------:R-:W-:Y:S03]  /*2d830*/  FMUL.FTZ R65, R65, R0.reuse ;  /* 0x0000000041417220 */ /* 0x080fe60000410000 */
[----:B------:R2:W2:Y:S10]  /*2d840*/  MUFU.TANH R217, R39 ;  /* 0x0000002700d97308 */ /* 0x0004b40000002400 */
[----:B------:R3:W3:Y:S01]  /*2d850*/  MUFU.TANH R227, R40 ;  /* 0x0000002800e37308 */ /* 0x0006e20000002400 */
[C---:B-----5:R-:W-:Y:S03]  /*2d860*/  HMMA.16816.F32 R68, R172.reuse, R176, R68 ;  /* 0x000000b0ac44723c */ /* 0x060fe60000001844 */
[-C--:B-1----:R-:W-:Y:S06]  /*2d870*/  FMUL.FTZ R38, R67, R0.reuse ;  /* 0x0000000043267220 */ /* 0x082fec0000410000 */
[----:B------:R1:W1:Y:S01]  /*2d880*/  MUFU.TANH R204, R42 ;  /* 0x0000002a00cc7308 */ /* 0x0002620000002400 */
[C---:B------:R-:W-:Y:S01]  /*2d890*/  HMMA.16816.F32 R72, R172.reuse, R178, R72 ;  /* 0x000000b2ac48723c */ /* 0x040fe20000001848 */
[----:B------:R-:W5:Y:S02]  /*2d8a0*/  LDSM.16.M88.4 R176, [R183+0x4800] ;  /* 0x00480000b7b0783b */ /* 0x000f640000000200 */
[-C--:B--2---:R-:W-:Y:S06]  /*2d8b0*/  FMUL.FTZ R39, R66, R0.reuse ;  /* 0x0000000042277220 */ /* 0x084fec0000410000 */
[----:B------:R2:W2:Y:S03]  /*2d8c0*/  MUFU.TANH R216, R43 ;  /* 0x0000002b00d87308 */ /* 0x0004a60000002400 */
[-C--:B---3--:R-:W-:Y:S02]  /*2d8d0*/  FMUL.FTZ R40, R63, R0.reuse ;  /* 0x000000003f287220 */ /* 0x088fe40000410000 */
[-C--:B------:R-:W-:Y:S02]  /*2d8e0*/  FMUL.FTZ R37, R70, R0.reuse ;  /* 0x0000000046257220 */ /* 0x080fe40000410000 */
[-C--:B------:R-:W-:Y:S03]  /*2d8f0*/  FMUL.FTZ R36, R71, R0.reuse ;  /* 0x0000000047247220 */ /* 0x080fe60000410000 */
[----:B------:R3:W3:Y:S01]  /*2d900*/  MUFU.TANH R226, R44 ;  /* 0x0000002c00e27308 */ /* 0x0006e20000002400 */
[-C--:B------:R-:W-:Y:S02]  /*2d910*/  FMUL.FTZ R68, R68, R0.reuse ;  /* 0x0000000044447220 */ /* 0x080fe40000410000 */
[-C--:B------:R-:W-:Y:S02]  /*2d920*/  FMUL.FTZ R69, R69, R0.reuse ;  /* 0x0000000045457220 */ /* 0x080fe40000410000 */
[-C--:B-1----:R-:W-:Y:S02]  /*2d930*/  FMUL.FTZ R42, R62, R0.reuse ;  /* 0x000000003e2a7220 */ /* 0x082fe40000410000 */
[-C--:B------:R-:W-:Y:S02]  /*2d940*/  FMUL.FTZ R35, R74, R0.reuse ;  /* 0x000000004a237220 */ /* 0x080fe40000410000 */
[-C--:B------:R-:W-:Y:S01]  /*2d950*/  FMUL.FTZ R34, R75, R0.reuse ;  /* 0x000000004b227220 */ /* 0x080fe20000410000 */
[----:B------:R1:W1:Y:S01]  /*2d960*/  MUFU.TANH R237, R45 ;  /* 0x0000002d00ed7308 */ /* 0x0002620000002400 */
[-C--:B------:R-:W-:Y:S02]  /*2d970*/  FMUL.FTZ R72, R72, R0.reuse ;  /* 0x0000000048487220 */ /* 0x080fe40000410000 */
[-C--:B------:R-:W-:Y:S02]  /*2d980*/  FMUL.FTZ R73, R73, R0.reuse ;  /* 0x0000000049497220 */ /* 0x080fe40000410000 */
[-C--:B--2---:R-:W-:Y:S05]  /*2d990*/  FMUL.FTZ R43, R59, R0.reuse ;  /* 0x000000003b2b7220 */ /* 0x084fea0000410000 */
[----:B------:R2:W2:Y:S01]  /*2d9a0*/  MUFU.TANH R201, R46 ;  /* 0x0000002e00c97308 */ /* 0x0004a20000002400 */
[C---:B-----5:R-:W-:Y:S03]  /*2d9b0*/  HMMA.16816.F32 R76, R172.reuse, R176, R76 ;  /* 0x000000b0ac4c723c */ /* 0x060fe6000000184c */
[-C--:B---3--:R-:W-:Y:S06]  /*2d9c0*/  FMUL.FTZ R44, R58, R0.reuse ;  /* 0x000000003a2c7220 */ /* 0x088fec0000410000 */
[----:B------:R3:W3:Y:S01]  /*2d9d0*/  MUFU.TANH R203, R47 ;  /* 0x0000002f00cb7308 */ /* 0x0006e20000002400 */
[C---:B------:R-:W-:Y:S01]  /*2d9e0*/  HMMA.16816.F32 R80, R172.reuse, R178, R80 ;  /* 0x000000b2ac50723c */ /* 0x040fe20000001850 */
[----:B------:R-:W5:Y:S02]  /*2d9f0*/  LDSM.16.M88.4 R176, [R183+0x5000] ;  /* 0x00500000b7b0783b */ /* 0x000f640000000200 */
[-C--:B-1----:R-:W-:Y:S06]  /*2da00*/  FMUL.FTZ R45, R55, R0.reuse ;  /* 0x00000000372d7220 */ /* 0x082fec0000410000 */
[----:B------:R1:W1:Y:S03]  /*2da10*/  MUFU.TANH R214, R48 ;  /* 0x0000003000d67308 */ /* 0x0002660000002400 */
[-C--:B--2---:R-:W-:Y:S02]  /*2da20*/  FMUL.FTZ R46, R54, R0.reuse ;  /* 0x00000000362e7220 */ /* 0x084fe40000410000 */
[-C--:B------:R-:W-:Y:S02]  /*2da30*/  FMUL.FTZ R77, R77, R0.reuse ;  /* 0x000000004d4d7220 */ /* 0x080fe40000410000 */
[-C--:B------:R-:W-:Y:S03]  /*2da40*/  FMUL.FTZ R33, R78, R0.reuse ;  /* 0x000000004e217220 */ /* 0x080fe60000410000 */
[----:B------:R2:W2:Y:S01]  /*2da50*/  MUFU.TANH R213, R6 ;  /* 0x0000000600d57308 */ /* 0x0004a20000002400 */
[-C--:B------:R-:W-:Y:S02]  /*2da60*/  FMUL.FTZ R32, R79, R0.reuse ;  /* 0x000000004f207220 */ /* 0x080fe40000410000 */
[-C--:B------:R-:W-:Y:S02]  /*2da70*/  FMUL.FTZ R76, R76, R0.reuse ;  /* 0x000000004c4c7220 */ /* 0x080fe40000410000 */
[-C--:B---3--:R-:W-:Y:S02]  /*2da80*/  FMUL.FTZ R47, R51, R0.reuse ;  /* 0x00000000332f7220 */ /* 0x088fe40000410000 */
[-C--:B------:R-:W-:Y:S02]  /*2da90*/  FMUL.FTZ R31, R82, R0.reuse ;  /* 0x00000000521f7220 */ /* 0x080fe40000410000 */
[----:B------:R-:W-:Y:S01]  /*2daa0*/  FMUL.FTZ R30, R83, R0 ;  /* 0x00000000531e7220 */ /* 0x000fe20000410000 */
[----:B------:R3:W2:Y:S01]  /*2dab0*/  MUFU.TANH R225, R7 ;  /* 0x0000000700e17308 */ /* 0x0006a20000002400 */
[----:B------:R-:W-:Y:S01]  /*2dac0*/  MOV R83, R248 ;  /* 0x000000f800537202 */ /* 0x000fe20000000f00 */
[----:B------:R-:W-:Y:S01]  /*2dad0*/  FMUL.FTZ R80, R80, R0 ;  /* 0x0000000050507220 */ /* 0x000fe20000410000 */
[----:B------:R-:W-:Y:S01]  /*2dae0*/  MOV R248, R192 ;  /* 0x000000c000f87202 */ /* 0x000fe20000000f00 */
[-C--:B-1----:R-:W-:Y:S02]  /*2daf0*/  FMUL.FTZ R48, R50, R0.reuse ;  /* 0x0000000032307220 */ /* 0x082fe40000410000 */
[-C--:B------:R-:W-:Y:S04]  /*2db00*/  FMUL.FTZ R81, R81, R0.reuse ;  /* 0x0000000051517220 */ /* 0x080fe80000410000 */
[----:B------:R3:W1:Y:S01]  /*2db10*/  MUFU.TANH R235, R8 ;  /* 0x0000000800eb7308 */ /* 0x0006620000002400 */
[C---:B-----5:R-:W-:Y:S09]  /*2db20*/  HMMA.16816.F32 R84, R172.reuse, R176, R84 ;  /* 0x000000b0ac54723c */ /* 0x060ff20000001854 */
[----:B------:R3:W1:Y:S01]  /*2db30*/  MUFU.TANH R246, R9 ;  /* 0x0000000900f67308 */ /* 0x0006620000002400 */
[C---:B------:R-:W-:Y:S01]  /*2db40*/  HMMA.16816.F32 R88, R172.reuse, R178, R88 ;  /* 0x000000b2ac58723c */ /* 0x040fe20000001858 */
[----:B------:R-:W5:Y:S08]  /*2db50*/  LDSM.16.M88.4 R176, [R183+0x5800] ;  /* 0x00580000b7b0783b */ /* 0x000f700000000200 */
[----:B------:R3:W1:Y:S05]  /*2db60*/  MUFU.TANH R212, R10 ;  /* 0x0000000a00d47308 */ /* 0x00066a0000002400 */
[-C--:B------:R-:W-:Y:S02]  /*2db70*/  FMUL.FTZ R29, R86, R0.reuse ;  /* 0x00000000561d7220 */ /* 0x080fe40000410000 */
[----:B------:R-:W2:Y:S01]  /*2db80*/  LDL R86, [R1+0x154] ;  /* 0x0001540001567983 */ /* 0x000ea20000100800 */
[-C--:B------:R-:W-:Y:S02]  /*2db90*/  FMUL.FTZ R84, R84, R0.reuse ;  /* 0x0000000054547220 */ /* 0x080fe40000410000 */
        /* <DEDUP_REMOVED lines=8> */
[----:B------:R3:W1:Y:S01]  /*2dc20*/  MUFU.TANH R245, R13 ;  /* 0x0000000d00f57308 */ /* 0x0006620000002400 */
        /* <DEDUP_REMOVED lines=49> */
[----:B------:R-:W1:Y:S01]  /*2df40*/  MUFU.TANH R42, R42 ;  /* 0x0000002a002a7308 */ /* 0x000e620000002400 */
[C---:B------:R-:W-:Y:S01]  /*2df50*/  HMMA.16816.F32 R120, R172.reuse, R178, R120 ;  /* 0x000000b2ac78723c */ /* 0x040fe20000001878 */
[----:B------:R-:W5:Y:S01]  /*2df60*/  LDSM.16.M88.4 R176, [R183+0x7800] ;  /* 0x00780000b7b0783b */ /* 0x000f620000000200 */
[----:B------:R-:W-:Y:S07]  /*2df70*/  DEPBAR.LE SB0, 0x0 ;  /* 0x000080000000791a */ /* 0x000fee0000000000 */
[----:B------:R-:W1:Y:S01]  /*2df80*/  MUFU.TANH R40, R40 ;  /* 0x0000002800287308 */ /* 0x000e620000002400 */
[----:B------:R-:W-:Y:S04]  /*2df90*/  BAR.SYNC.DEFER_BLOCKING 0x0 ;  /* 0x0000000000007b1d */ /* 0x000fe80000010000 */
        /* <DEDUP_REMOVED lines=25> */
[----:B------:R-:W1:Y:S10]  /*2e130*/  MUFU.TANH R36, R36 ;  /* 0x0000002400247308 */ /* 0x000e740000002400 */
[----:B------:R3:W1:Y:S10]  /*2e140*/  MUFU.TANH R176, R72 ;  /* 0x0000004800b07308 */ /* 0x0006740000002400 */
[----:B------:R3:W1:Y:S01]  /*2e150*/  MUFU.TANH R177, R73 ;  /* 0x0000004900b17308 */ /* 0x0006620000002400 */
[----:B--2---:R-:W-:Y:S09]  /*2e160*/  ISETP.GT.AND P0, PT, R83, R86, PT ;  /* 0x000000565300720c */ /* 0x004ff20003f04270 */
[----:B------:R-:W2:Y:S10]  /*2e170*/  MUFU.TANH R35, R35 ;  /* 0x0000002300237308 */ /* 0x000eb40000002400 */
        /* <DEDUP_REMOVED lines=126> */
.L_x_4484:
[----:B------:R-:W2:Y:S02]  /*2e960*/  LD.E R0, [R2.64+0x38] ;  /* 0x0000380402007980 */ /* 0x000ea4000c101900 */
[----:B--2---:R-:W-:Y:S04]  /*2e970*/  LEA R0, -R0, RZ, 0x8 ;  /* 0x000000ff00007211 */ /* 0x004fe800078e41ff */
[----:B------:R-:W-:Y:S02]  /*2e980*/  SHF.R.S32.HI R6, RZ, 0x1f, R0 ;  /* 0x0000001fff067819 */ /* 0x000fe40000011400 */
.L_x_4485:
[----:B------:R-:W-:Y:S05]  /*2e990*/  BSYNC B0 ;  /* 0x0000000000007941 */ /* 0x000fea0003800000 */
.L_x_4483:
        /* <DEDUP_REMOVED lines=179> */
.L_x_4482:
[----:B--234-:R-:W-:Y:S05]  /*2f4d0*/  BSYNC B1 ;  /* 0x0000000000017941 */ /* 0x01cfea0003800000 */
.L_x_4481:
[----:B------:R-:W2:Y:S08]  /*2f4e0*/  S2R R0, SR_TID.X ;  /* 0x0000000000007919 */ /* 0x000eb00000002100 */
[----:B------:R3:W4:Y:S04]  /*2f4f0*/  LD.E R3, [R2.64+0xdc] ;  /* 0x0000dc0402037980 */ /* 0x000728000c101900 */
[----:B------:R-:W5:Y:S01]  /*2f500*/  LDL.LU R87, [R1+0xc] ;  /* 0x00000c0001577983 */ /* 0x000f620000300800 */
[----:B--2---:R-:W-:Y:S04]  /*2f510*/  SHF.L.U32 R0, R0, 0x1, RZ ;  /* 0x0000000100007819 */ /* 0x004fe800000006ff */
[----:B------:R-:W-:Y:S04]  /*2f520*/  LOP3.LUT R0, R0, 0x6, RZ, 0xc0, !PT ;  /* 0x0000000600007812 */ /* 0x000fe800078ec0ff */
[----:B------:R-:W-:Y:S04]  /*2f530*/  LEA R0, R83, R0, 0x8 ;  /* 0x0000000053007211 */ /* 0x000fe800078e40ff */
[----:B---3--:R-:W2:Y:S02]  /*2f540*/  I2F R2, R0 ;  /* 0x0000000000027306 */ /* 0x008ea40000201400 */
[CC--:B--2---:R-:W-:Y:S02]  /*2f550*/  FFMA.FTZ R69, R132.reuse, R2.reuse, R236 ;  /* 0x0000000284457223 */ /* 0x0c4fe400000100ec */
[----:B------:R-:W-:Y:S01]  /*2f560*/  FFMA.FTZ R41, R132, R2, R213 ;  /* 0x0000000284297223 */ /* 0x000fe200000100d5 */
[----:B------:R-:W-:Y:S06]  /*2f570*/  IADD3 R2, R0, 0x1, RZ ;  /* 0x0000000100027810 */ /* 0x000fec0007ffe0ff */
[----:B------:R-:W2:Y:S02]  /*2f580*/  I2F R2, R2 ;  /* 0x0000000200027306 */ /* 0x000ea40000201400 */
[CC--:B--2---:R-:W-:Y:S02]  /*2f590*/  FFMA.FTZ R72, R132.reuse, R2.reuse, R247 ;  /* 0x0000000284487223 */ /* 0x0c4fe400000100f7 */
[----:B-1----:R-:W-:Y:S01]  /*2f5a0*/  FFMA.FTZ R7, R132, R2, R225 ;  /* 0x0000000284077223 */ /* 0x002fe200000100e1 */
        /* <DEDUP_REMOVED lines=317> */
[C---:B----4-:R-:W-:Y:S02]  /*30980*/  FMUL.FTZ R6, R3.reuse, R2 ;  /* 0x0000000203067220 */ /* 0x050fe40000410000 */
        /* <DEDUP_REMOVED lines=81> */
[C---:B--2---:R-:W-:Y:S01]  /*30ea0*/  FMUL.FTZ R7, R0.reuse, R171 ;  /* 0x000000ab00077220 */ /* 0x044fe20000410000 */
[----:B------:R-:W-:Y:S01]  /*30eb0*/  MOV R171, R83 ;  /* 0x0000005300ab7202 */ /* 0x000fe20000000f00 */
        /* <DEDUP_REMOVED lines=75> */
[----:B-----5:R-:W-:Y:S01]  /*31370*/  FFMA.FTZ R0, R0, R87, R41 ;  /* 0x0000005700007223 */ /* 0x020fe20000010029 */
        /* <DEDUP_REMOVED lines=157> */
[--C-:B------:R-:W-:Y:S01]  /*31d50*/  FFMA.FTZ R37, R226, R3, -R38.reuse ;  /* 0x00000003e2257223 */ /* 0x100fe20000010826 */
[C---:B------:R-:W-:Y:S01]  /*31d60*/  HMMA.16816.F32 R8, R40.reuse, R46, R8 ;  /* 0x0000002e2808723c */ /* 0x040fe20000001808 */
[----:B------:R-:W1:Y:S02]  /*31d70*/  LDSM.16.MT88.4 R44, [R182+0xb000] ;  /* 0x00b00000b62c783b */ /* 0x000e640000004200 */
[----:B------:R2:W-:Y:S01]  /*31d80*/  MUFU.EX2 R75, R37 ;  /* 0x00000025004b7308 */ /* 0x0005e20000000800 */
[----:B------:R-:W-:Y:S01]  /*31d90*/  MOV R226, R171 ;  /* 0x000000ab00e27202 */ /* 0x000fe20000000f00 */
[-CC-:B--2---:R-:W-:Y:S08]  /*31da0*/  FFMA.FTZ R37, R114, R3.reuse, -R38.reuse ;  /* 0x0000000372257223 */ /* 0x184ff00000010826 */
[----:B------:R2:W4:Y:S01]  /*31db0*/  MUFU.EX2 R140, R37 ;  /* 0x00000025008c7308 */ /* 0x0005220000000800 */
[C---:B-1----:R-:W-:Y:S08]  /*31dc0*/  HMMA.16816.F32 R12, R40.reuse, R44, R12 ;  /* 0x0000002c280c723c */ /* 0x042ff0000000180c */
[C---:B------:R-:W-:Y:S01]  /*31dd0*/  HMMA.16816.F32 R16, R40.reuse, R46, R16 ;  /* 0x0000002e2810723c */ /* 0x040fe20000001810 */
[----:B------:R-:W1:Y:S03]  /*31de0*/  LDSM.16.MT88.4 R44, [R180+0xb000] ;  /* 0x00b00000b42c783b */ /* 0x000e660000004200 */
[-CC-:B--2---:R-:W-:Y:S01]  /*31df0*/  FFMA.FTZ R37, R214, R3.reuse, -R38.reuse ;  /* 0x00000003d6257223 */ /* 0x184fe20000010826 */
[----:B------:R-:W-:Y:S03]  /*31e00*/  MOV R214, R170 ;  /* 0x000000aa00d67202 */ /* 0x000fe60000000f00 */
[----:B------:R2:W-:Y:S01]  /*31e10*/  MUFU.EX2 R113, R37 ;  /* 0x0000002500717308 */ /* 0x0005e20000000800 */
[----:B------:R-:W-:Y:S03]  /*31e20*/  ISETP.GT.AND P0, PT, R226, R214, PT ;  /* 0x000000d6e200720c */ /* 0x000fe60003f04270 */
        /* <DEDUP_REMOVED lines=229> */
[-CC-:B------:R-:W-:Y:S03]  /*32c80*/  FFMA.FTZ R0, R216, R3.reuse, -R38.reuse ;  /* 0x00000003d8007223 */ /* 0x180fe60000010826 */
        /* <DEDUP_REMOVED lines=113> */
[----:B------:R-:W-:Y:S02]  /*333a0*/  FADD.FTZ R0, R147, R0 ;  /* 0x0000000093007221 */ /* 0x000fe40000010000 */
[----:B------:R-:W-:Y:S01]  /*333b0*/  FADD.FTZ R37, R141, R37 ;  /* 0x000000258d257221 */ /* 0x000fe20000010000 */
[----:B------:R-:W-:Y:S01]  /*333c0*/  F2FP.PACK_AB R141, R61, R62 ;  /* 0x0000003e3d8d723e */ /* 0x000fe200000000ff */
[C---:B---3--:R-:W-:Y:S03]  /*333d0*/  HMMA.16816.F32 R20, R40.reuse, R52, R20 ;  /* 0x000000342814723c */ /* 0x048fe60000001814 */
[-C--:B--2---:R-:W-:Y:S02]  /*333e0*/  FFMA.FTZ R39, R125, R3.reuse, -R38 ;  /* 0x000000037d277223 */ /* 0x084fe40000010826 */
[----:B------:R-:W-:Y:S02]  /*333f0*/  FADD.FTZ R0, R150, R0 ;  /* 0x0000000096007221 */ /* 0x000fe40000010000 */
[----:B------:R-:W-:Y:S01]  /*33400*/  FADD.FTZ R37, R131, R37 ;  /* 0x0000002583257221 */ /* 0x000fe20000010000 */
[----:B------:R-:W2:Y:S01]  /*33410*/  MUFU.EX2 R48, R39 ;  /* 0x0000002700307308 */ /* 0x000ea20000000800 */
[----:B------:R-:W-:Y:S01]  /*33420*/  FADD.FTZ R0, R152, R0 ;  /* 0x0000000098007221 */ /* 0x000fe20000010000 */
[----:B------:R-:W3:Y:S01]  /*33430*/  LDSM.16.MT88.4 R148, [R180+0x11800] ;  /* 0x01180000b494783b */ /* 0x000ee20000004200 */
        /* <DEDUP_REMOVED lines=9> */
[----:B------:R-:W-:Y:S01]  /*334d0*/  FADD.FTZ R0, R122, R0 ;  /* 0x000000007a007221 */ /* 0x000fe20000010000 */
[----:B--2---:R-:W-:Y:S01]  /*334e0*/  F2FP.PACK_AB R140, R48, R56 ;  /* 0x00000038308c723e */ /* 0x004fe200000000ff */
[-CC-:B------:R-:W-:Y:S02]  /*334f0*/  FFMA.FTZ R39, R128, R3.reuse, -R38.reuse ;  /* 0x0000000380277223 */ /* 0x180fe40000010826 */
[----:B------:R-:W-:Y:S02]  /*33500*/  FFMA.FTZ R38, R129, R3, -R38 ;  /* 0x0000000381267223 */ /* 0x000fe40000010826 */
[----:B------:R-:W-:Y:S02]  /*33510*/  FADD.FTZ R3, R108, R37 ;  /* 0x000000256c037221 */ /* 0x000fe40000010000 */
[----:B------:R-:W-:Y:S01]  /*33520*/  MUFU.EX2 R39, R39 ;  /* 0x0000002700277308 */ /* 0x000fe20000000800 */
[----:B------:R-:W-:Y:S02]  /*33530*/  FADD.FTZ R0, R102, R0 ;  /* 0x0000000066007221 */ /* 0x000fe40000010000 */
[----:B------:R-:W-:Y:S02]  /*33540*/  FADD.FTZ R3, R106, R3 ;  /* 0x000000036a037221 */ /* 0x000fe40000010000 */
[----:B------:R-:W-:Y:S02]  /*33550*/  FADD.FTZ R0, R99, R0 ;  /* 0x0000000063007221 */ /* 0x000fe40000010000 */
[----:B------:R-:W-:Y:S02]  /*33560*/  FADD.FTZ R3, R98, R3 ;  /* 0x0000000362037221 */ /* 0x000fe40000010000 */
[----:B------:R-:W-:Y:S01]  /*33570*/  FADD.FTZ R0, R101, R0 ;  /* 0x0000000065007221 */ /* 0x000fe20000010000 */
[----:B------:R-:W1:Y:S01]  /*33580*/  MUFU.EX2 R38, R38 ;  /* 0x0000002600267308 */ /* 0x000e620000000800 */
        /* <DEDUP_REMOVED lines=11> */
[----:B-1----:R-:W-:Y:S01]  /*33640*/  F2FP.PACK_AB R142, R38, R39 ;  /* 0x00000027268e723e */ /* 0x002fe200000000ff */
[----:B------:R-:W-:Y:S02]  /*33650*/  FADD.FTZ R3, R87, R3 ;  /* 0x0000000357037221 */ /* 0x000fe40000010000 */
        /* <DEDUP_REMOVED lines=44> */
.L_x_4477:
        /* <DEDUP_REMOVED lines=12> */
.L_x_4491:
        /* <DEDUP_REMOVED lines=9> */
.L_x_4492:
        /* <DEDUP_REMOVED lines=29> */
[C---:B------:R-:W-:Y:S01]  /*33c40*/  SHF.L.U32 R6, R4.reuse, 0x6, RZ ;  /* 0x0000000604067819 */ /* 0x040fe200000006ff */
[C---:B--2---:R-:W-:Y:S01]  /*33c50*/  FMUL.FTZ R171, R3.reuse, R171 ;  /* 0x000000ab03ab7220 */ /* 0x044fe20000410000 */
[----:B------:R-:W-:Y:S01]  /*33c60*/  LOP3.LUT R7, R4, 0x1, RZ, 0xc0, !PT ;  /* 0x0000000104077812 */ /* 0x000fe200078ec0ff */
[C---:B------:R-:W-:Y:S01]  /*33c70*/  FMUL.FTZ R170, R3.reuse, R170 ;  /* 0x000000aa03aa7220 */ /* 0x040fe20000410000 */
[----:B------:R-:W-:Y:S01]  /*33c80*/  LOP3.LUT R6, R6, 0x1c0, RZ, 0xc0, !PT ;  /* 0x000001c006067812 */ /* 0x000fe200078ec0ff */
[C---:B------:R-:W-:Y:S01]  /*33c90*/  FMUL.FTZ R167, R3.reuse, R167 ;  /* 0x000000a703a77220 */ /* 0x040fe20000410000 */
[----:B------:R-:W-:Y:S01]  /*33ca0*/  R2P PR, R4, 0x6 ;  /* 0x0000000604007804 */ /* 0x000fe20000000000 */
[C---:B------:R-:W-:Y:S01]  /*33cb0*/  FMUL.FTZ R166, R3.reuse, R166 ;  /* 0x000000a603a67220 */ /* 0x040fe20000410000 */
[----:B------:R-:W-:Y:S01]  /*33cc0*/  LEA.HI R6, R6, R6, RZ, 0x1d ;  /* 0x0000000606067211 */ /* 0x000fe200078fe8ff */
[----:B------:R-:W-:Y:S01]  /*33cd0*/  FMUL.FTZ R163, R3, R163 ;  /* 0x000000a303a37220 */ /* 0x000fe20000410000 */
[----:B------:R-:W-:Y:S01]  /*33ce0*/  ISETP.NE.U32.AND P0, PT, R7, 0x1, PT ;  /* 0x000000010700780c */ /* 0x000fe20003f05070 */
[----:B------:R-:W-:Y:S01]  /*33cf0*/  FMUL.FTZ R162, R3, R162 ;  /* 0x000000a203a27220 */ /* 0x000fe20000410000 */
[----:B------:R-:W-:Y:S01]  /*33d00*/  MOV R7, 0xffffffe0 ;  /* 0xffffffe000077802 */ /* 0x000fe20000000f00 */
[----:B------:R-:W-:Y:S01]  /*33d10*/  IMAD.U32 R5, R5, 0x2, R6 ;  /* 0x0000000205057824 */ /* 0x000fe200078e0006 */
[----:B------:R-:W-:Y:S01]  /*33d20*/  SEL R8, R8, 0xffffffc0, !P1 ;  /* 0xffffffc008087807 */ /* 0x000fe20004800000 */
[----:B------:R-:W-:Y:S01]  /*33d30*/  FMUL.FTZ R159, R3, R159 ;  /* 0x0000009f039f7220 */ /* 0x000fe20000410000 */
[----:B------:R-:W-:Y:S01]  /*33d40*/  SEL R7, R7, 0x20, !P0 ;  /* 0x0000002007077807 */ /* 0x000fe20004000000 */
[----:B------:R-:W-:Y:S01]  /*33d50*/  FMUL.FTZ R158, R3, R158 ;  /* 0x0000009e039e7220 */ /* 0x000fe20000410000 */
        /* <DEDUP_REMOVED lines=119> */
.L_x_4490:
[----:B-1----:R-:W-:Y:S05]  /*344d0*/  BSYNC B0 ;  /* 0x0000000000007941 */ /* 0x002fea0003800000 */
.L_x_4489:
        /* <DEDUP_REMOVED lines=37> */
[----:B------:R-:W-:Y:S05]  /*34730*/  @P6 RET.REL.NODEC R4 `(_ZN5flash24flash_fwd_splitkv_kernelI23Flash_fwd_kernel_traitsILi64ELi64ELi256ELi4ELb0ELb0EN7cutlass6half_tE19Flash_kernel_traitsILi64ELi64ELi256ELi4ES3_EELb1ELb0ELb1ELb0ELb0ELb1ELb1ELb1EEEvNS_16Flash_fwd_paramsE) ;  /* 0xfffcb8c004006950 */ /* 0x000fea0003c3ffff */
[----:B------:R-:W-:Y:S02]  /*34740*/  ULDC.64 UR4, c[0x0][0x118] ;  /* 0x0000460000047ab9 */ /* 0x000fe40000000a00 */
[----:B------:R2:W-:Y:S02]  /*34750*/  ST.E.128 [R2.64+0x3800], R20 ;  /* 0x0038001402007985 */ /* 0x0005e4000c101d04 */
[----:B-12---:R-:W-:-:S02]  /*34760*/  MOV R2, R9 ;  /* 0x0000000900027202 */ /* 0x006fc40000000f00 */
[----:B------:R-:W-:-:S04]  /*34770*/  MOV R3, 0x0 ;  /* 0x0000000000037802 */ /* 0x000fc80000000f00 */
[----:B------:R-:W-:Y:S05]  /*34780*/  RET.REL.NODEC R2 `(_ZN5flash24flash_fwd_splitkv_kernelI23Flash_fwd_kernel_traitsILi64ELi64ELi256ELi4ELb0ELb0EN7cutlass6half_tE19Flash_kernel_traitsILi64ELi64ELi256ELi4ES3_EELb1ELb0ELb1ELb0ELb0ELb1ELb1ELb1EEEvNS_16Flash_fwd_paramsE) ;  /* 0xfffcb87002007950 */ /* 0x000fea0003c3ffff */
.L_x_4487:
[----:B-1----:R1:W5:Y:S01]  /*34790*/  LDL R0, [R1+0x10] ;  /* 0x0000100001007983 */ /* 0x0023620000100800 */
[----:B------:R-:W-:Y:S02]  /*347a0*/  MOV R5, 0x2 ;  /* 0x0000000200057802 */ /* 0x000fe40000000f00 */
[----:B------:R-:W-:Y:S02]  /*347b0*/  MOV R4, 0x347d0 ;  /* 0x000347d000047802 */ /* 0x000fe40000000f00 */
[----:B-12--5:R-:W-:Y:S05]  /*347c0*/  CALL.REL.NOINC `($__internal_21_$__cuda_sm70_shflsync_bfly_p) ;  /* 0x0000012000007944 */ /* 0x026fea0003c00000 */
[----:B------:R-:W-:Y:S01]  /*347d0*/  MOV R0, R6 ;  /* 0x0000000600007202 */ /* 0x000fe20000000f00 */
[----:B------:R-:W-:Y:S05]  /*347e0*/  BRA `(.L_x_4491) ;  /* 0xfffff1f000007947 */ /* 0x000fea000383ffff */
.L_x_4488:
[----:B------:R-:W-:Y:S02]  /*347f0*/  MOV R5, 0x1 ;  /* 0x0000000100057802 */ /* 0x000fe40000000f00 */
[----:B------:R-:W-:Y:S02]  /*34800*/  MOV R4, 0x34820 ;  /* 0x0003482000047802 */ /* 0x000fe40000000f00 */
[----:B--2--5:R-:W-:Y:S05]  /*34810*/  CALL.REL.NOINC `($__internal_21_$__cuda_sm70_shflsync_bfly_p) ;  /* 0x000000d000007944 */ /* 0x024fea0003c00000 */
[----:B------:R-:W-:Y:S02]  /*34820*/  FADD.FTZ R10, R0, R6 ;  /* 0x00000006000a7221 */ /* 0x000fe40000010000 */
[----:B------:R1:W5:Y:S01]  /*34830*/  LDL R0, [R1+0xc] ;  /* 0x00000c0001007983 */ /* 0x0003620000100800 */
[----:B------:R-:W-:Y:S02]  /*34840*/  MOV R5, 0x2 ;  /* 0x0000000200057802 */ /* 0x000fe40000000f00 */
[----:B------:R-:W-:-:S02]  /*34850*/  MOV R4, 0x34870 ;  /* 0x0003487000047802 */ /* 0x000fc40000000f00 */
[----:B-1---5:R-:W-:Y:S05]  /*34860*/  CALL.REL.NOINC `($__internal_21_$__cuda_sm70_shflsync_bfly_p) ;  /* 0x0000008000007944 */ /* 0x022fea0003c00000 */
[----:B------:R-:W2:Y:S01]  /*34870*/  LDL.LU R0, [R1+0xc] ;  /* 0x00000c0001007983 */ /* 0x000ea20000300800 */
[----:B------:R-:W-:-:S02]  /*34880*/  MOV R5, 0x1 ;  /* 0x0000000100057802 */ /* 0x000fc40000000f00 */
[----:B------:R-:W-:Y:S01]  /*34890*/  MOV R4, 0x348d0 ;  /* 0x000348d000047802 */ /* 0x000fe20000000f00 */
[----:B--2---:R-:W-:-:S05]  /*348a0*/  FADD.FTZ R3, R0, R6 ;  /* 0x0000000600037221 */ /* 0x004fca0000010000 */
[----:B------:R-:W-:Y:S02]  /*348b0*/  MOV R0, R3 ;  /* 0x0000000300007202 */ /* 0x000fe40000000f00 */
[----:B------:R-:W-:Y:S05]  /*348c0*/  CALL.REL.NOINC `($__internal_21_$__cuda_sm70_shflsync_bfly_p) ;  /* 0x0000002000007944 */ /* 0x000fea0003c00000 */
[----:B------:R-:W-:Y:S01]  /*348d0*/  MOV R4, R6 ;  /* 0x0000000600047202 */ /* 0x000fe20000000f00 */
[----:B------:R-:W-:Y:S05]  /*348e0*/  BRA `(.L_x_4492) ;  /* 0xfffff18000007947 */ /* 0x000fea000383ffff */
        .weak           $__internal_21_$__cuda_sm70_shflsync_bfly_p
        .type           $__internal_21_$__cuda_sm70_shflsync_bfly_p,@function
        .size           $__internal_21_$__cuda_sm70_shflsync_bfly_p,(.L_x_7725 - $__internal_21_$__cuda_sm70_shflsync_bfly_p)
$__internal_21_$__cuda_sm70_shflsync_bfly_p:
[----:B------:R-:W-:Y:S04]  /*348f0*/  WARPSYNC R7 ;  /* 0x0000000700007348 */ /* 0x000fe80003800000 */
[----:B------:R1:W2:Y:S02]  /*34900*/  SHFL.BFLY PT, R6, R0, R5, R8 ;  /* 0x0c00000500067389 */ /* 0x0002a400000e0008 */
[----:B-1----:R-:W-:-:S04]  /*34910*/  MOV R5, 0x0 ;  /* 0x0000000000057802 */ /* 0x002fc80000000f00 */
[----:B--2---:R-:W-:Y:S05]  /*34920*/  RET.REL.NODEC R4 `(_ZN5flash24flash_fwd_splitkv_kernelI23Flash_fwd_kernel_traitsILi64ELi64ELi256ELi4ELb0ELb0EN7cutlass6half_tE19Flash_kernel_traitsILi64ELi64ELi256ELi4ES3_EELb1ELb0ELb1ELb0ELb0ELb1ELb1ELb1EEEvNS_16Flash_fwd_paramsE) ;  /* 0xfffcb6d004007950 */ /* 0x004fea0003c3ffff */
.L_x_4493:
        /* <DEDUP_REMOVED lines=13> */
.L_x_7725:


//--------------------- .text._ZN5flash32flash_fwd_splitkv_combine_kernelI23Flash_fwd_kernel_traitsILi64ELi64ELi128ELi4ELb0ELb0EN7cutlass6half_tE19Flash_kernel_traitsILi64ELi64ELi128ELi4ES3_EELi8ELi7ELb0EEEvNS_16Flash_fwd_paramsE --------------------------
	.section	.text._ZN5flash32flash_fwd_splitkv_combine_kernelI23Flash_fwd_kernel_traitsILi64ELi64ELi128ELi4ELb0ELb0EN7cutlass6half_tE19Flash_kernel_traitsILi64ELi64ELi128ELi4ES3_EELi8ELi7ELb0EEEvNS_16Flash_fwd_paramsE,"ax",@progbits
	.sectioninfo	@"SHI_REGISTERS=62"
	.align	128
        .global         _ZN5flash32flash_fwd_splitkv_combine_kernelI23Flash_fwd_kernel_traitsILi64ELi64ELi128ELi4ELb0ELb0EN7cutlass6half_tE19Flash_kernel_traitsILi64ELi64ELi128ELi4ES3_EELi8ELi7ELb0EEEvNS_16Flash_fwd_paramsE
        .type           _ZN5flash32flash_fwd_splitkv_combine_kernelI23Flash_fwd_kernel_traitsILi64ELi64ELi128ELi4ELb0ELb0EN7cutlass6half_tE19Flash_kernel_traitsILi64ELi64ELi128ELi4ES3_EELi8ELi7ELb0EEEvNS_16Flash_fwd_paramsE,@function
        .size           _ZN5flash32flash_fwd_splitkv_combine_kernelI23Flash_fwd_kernel_traitsILi64ELi64ELi128ELi4ELb0ELb0EN7cutlass6half_tE19Flash_kernel_traitsILi64ELi64ELi128ELi4ES3_EELi8ELi7ELb0EEEvNS_16Flash_fwd_paramsE,(.L_x_7726 - _ZN5flash32flash_fwd_splitkv_combine_kernelI23Flash_fwd_kernel_traitsILi64ELi64ELi128ELi4ELb0ELb0EN7cutlass6half_tE19Flash_kernel_traitsILi64ELi64ELi128ELi4ES3_EELi8ELi7ELb0EEEvNS_16Flash_fwd_paramsE)
        .other          _ZN5flash32flash_fwd_splitkv_combine_kernelI23Flash_fwd_kernel_traitsILi64ELi64ELi128ELi4ELb0ELb0EN7cutlass6half_tE19Flash_kernel_traitsILi64ELi64ELi128ELi4ES3_EELi8ELi7ELb0EEEvNS_16Flash_fwd_paramsE,@"STO_CUDA_ENTRY STV_DEFAULT"
_ZN5flash32flash_fwd_splitkv_combine_kernelI23Flash_fwd_kernel_traitsILi64ELi64ELi128ELi4ELb0ELb0EN7cutlass6half_tE19Flash_kernel_traitsILi64ELi64ELi128ELi4ES3_EELi8ELi7ELb0EEEvNS_16Flash_fwd_paramsE:
.text._ZN5flash32flash_fwd_splitkv_combine_kernelI23Flash_fwd_kernel_traitsILi64ELi64ELi128ELi4ELb0ELb0EN7cutlass6half_tE19Flash_kernel_traitsILi64ELi64ELi128ELi4ES3_EELi8ELi7ELb0EEEvNS_16Flash_fwd_paramsE:
        /* <DEDUP_REMOVED lines=23> */
[----:B------:R-:W-:Y:S05]  /*0170*/  CALL.REL.NOINC `($__internal_22_$__cuda_sm20_div_s64) ;  /* 0x00004dc000007944 */ /* 0x000fea0003c00000 */
[----:B------:R-:W-:Y:S02]  /*0180*/  MOV R8, R0 ;  /* 0x0000000000087202 */ /* 0x000fe40000000f00 */
[----:B------:R-:W-:Y:S01]  /*0190*/  MOV R9, R25 ;  /* 0x0000001900097202 */ /* 0x000fe20000000f00 */
[----:B------:R-:W-:Y:S05]  /*01a0*/  BRA `(.L_x_4495) ;  /* 0x0000013000007947 */ /* 0x000fea0003800000 */
.L_x_4494:
        /* <DEDUP_REMOVED lines=19> */
.L_x_4495:
        /* <DEDUP_REMOVED lines=17> */
.L_x_4497:
        /* <DEDUP_REMOVED lines=19> */
.L_x_4498:
[----:B------:R-:W-:Y:S05]  /*0520*/  BSYNC B0 ;  /* 0x0000000000007941 */ /* 0x000fea0003800000 */
.L_x_4496:
        /* <DEDUP_REMOVED lines=57> */
.L_x_4500:
        /* <DEDUP_REMOVED lines=19> */
.L_x_4501:
[----:B------:R-:W-:Y:S05]  /*09f0*/  BSYNC B0 ;  /* 0x0000000000007941 */ /* 0x000fea0003800000 */
.L_x_4499:
        /* <DEDUP_REMOVED lines=106> */
.L_x_4503:
        /* <DEDUP_REMOVED lines=19> */
.L_x_4504:
[----:B------:R-:W-:Y:S05]  /*11d0*/  BSYNC B0 ;  /* 0x0000000000007941 */ /* 0x000fea0003800000 */
.L_x_4502:
        /* <DEDUP_REMOVED lines=163> */
[----:B------:R-:W-:Y:S05]  /*1c10*/  CALL.REL.NOINC `($__internal_22_$__cuda_sm20_div_s64) ;  /* 0x0000332000007944 */ /* 0x000fea0003c00000 */
[----:B------:R-:W-:Y:S02]  /*1c20*/  MOV R42, R0 ;  /* 0x00000000002a7202 */ /* 0x000fe40000000f00 */
[----:B------:R-:W-:Y:S01]  /*1c30*/  MOV R43, R25 ;  /* 0x00000019002b7202 */ /* 0x000fe20000000f00 */
[----:B------:R-:W-:Y:S05]  /*1c40*/  BRA `(.L_x_4507) ;  /* 0x0000013000007947 */ /* 0x000fea0003800000 */
.L_x_4506:
        /* <DEDUP_REMOVED lines=19> */
.L_x_4507:
[----:B------:R-:W-:Y:S05]  /*1d80*/  BSYNC B0 ;  /* 0x0000000000007941 */ /* 0x000fea0003800000 */
.L_x_4505:
        /* <DEDUP_REMOVED lines=205> */
.L_x_4512:
        /* <DEDUP_REMOVED lines=22> */
.L_x_4513:
[----:B------:R-:W-:Y:S05]  /*2bc0*/  BSYNC B0 ;  /* 0x0000000000007941 */ /* 0x000fea0003800000 */
.L_x_4511:
        /* <DEDUP_REMOVED lines=8> */
[----:B------:R-:W-:Y:S05]  /*2c50*/  CALL.REL.NOINC `($__internal_22_$__cuda_sm20_div_s64) ;  /* 0x000022e000007944 */ /* 0x000fea0003c00000 */
        /* <DEDUP_REMOVED lines=11> */
.L_x_4515:
        /* <DEDUP_REMOVED lines=22> */
.L_x_4516:
[----:B------:R-:W-:Y:S05]  /*2e70*/  BSYNC B0 ;  /* 0x0000000000007941 */ /* 0x000fea0003800000 */
.L_x_4514:
        /* <DEDUP_REMOVED lines=11> */
[----:B------:R-:W-:Y:S05]  /*2f30*/  CALL.REL.NOINC `($__internal_22_$__cuda_sm20_div_s64) ;  /* 0x0000200000007944 */ /* 0x000fea0003c00000 */
        /* <DEDUP_REMOVED lines=12> */
.L_x_4518:
        /* <DEDUP_REMOVED lines=22> */
.L_x_4519:
[----:B------:R-:W-:Y:S05]  /*3160*/  BSYNC B0 ;  /* 0x0000000000007941 */ /* 0x000fea0003800000 */
.L_x_4517:
        /* <DEDUP_REMOVED lines=52> */
.L_x_4521:
        /* <DEDUP_REMOVED lines=23> */
.L_x_4522:
[----:B------:R-:W-:Y:S05]  /*3620*/  BSYNC B0 ;  /* 0x0000000000007941 */ /* 0x000fea0003800000 */
.L_x_4520:
        /* <DEDUP_REMOVED lines=20> */
.L_x_4524:
        /* <DEDUP_REMOVED lines=22> */
.L_x_4525:
[----:B------:R-:W-:Y:S05]  /*38d0*/  BSYNC B0 ;  /* 0x0000000000007941 */ /* 0x000fea0003800000 */
.L_x_4523:
        /* <DEDUP_REMOVED lines=22> */
.L_x_4527:
        /* <DEDUP_REMOVED lines=23> */
.L_x_4528:
[----:B------:R-:W-:Y:S05]  /*3bb0*/  BSYNC B0 ;  /* 0x0000000000007941 */ /* 0x000fea0003800000 */
.L_x_4526:
        /* <DEDUP_REMOVED lines=38> */
.L_x_4530:
        /* <DEDUP_REMOVED lines=23> */
.L_x_4531:
[----:B------:R-:W-:Y:S05]  /*3f90*/  BSYNC B0 ;  /* 0x0000000000007941 */ /* 0x000fea0003800000 */
.L_x_4529:
        /* <DEDUP_REMOVED lines=31> */
.L_x_4533:
        /* <DEDUP_REMOVED lines=23> */
.L_x_4534:
[----:B------:R-:W-:Y:S05]  /*4300*/  BSYNC B0 ;  /* 0x0000000000007941 */ /* 0x000fea0003800000 */
.L_x_4532:
        /* <DEDUP_REMOVED lines=20> */
.L_x_4510:
[----:B------:R-:W-:-:S04]  /*4450*/  LEA R2, P0, R44, c[0x0][0x200], 0x2 ;  /* 0x000080002c027a11 */ /* 0x000fc800078010ff */
[----:B------:R-:W-:-:S05]  /*4460*/  LEA.HI.X R3, R44, c[0x0][0x204], R45, 0x2, P0 ;  /* 0x000081002c037a11 */ /* 0x000fca00000f142d */
[----:B------:R0:W-:Y:S04]  /*4470*/  STG.E [R2.64], R30 ;  /* 0x0000001e02007986 */ /* 0x0001e8000c101908 */
.L_x_4509:
[----:B------:R-:W-:Y:S05]  /*4480*/  BSYNC B1 ;  /* 0x0000000000017941 */ /* 0x000fea0003800000 */
.L_x_4508:
        /* <DEDUP_REMOVED lines=72> */
.L_x_4538:
[----:B------:R-:W-:Y:S01]  /*4910*/  BSSY B0, `(.L_x_4536) ;  /* 0x0000007000007945 */ /* 0x000fe20003800000 */
[----:B------:R-:W-:-:S05]  /*4920*/  @P2 BRA `(.L_x_4537) ;  /* 0x0000005000002947 */ /* 0x000fca0003800000 */
[----:B------:R-:W-:Y:S01]  /*4930*/  ISETP.GE.AND P0, PT, R18, c[0x0][0x220], PT ;  /* 0x0000880012007a0c */ /* 0x000fe20003f06270 */
[----:B------:R-:W-:Y:S01]  /*4940*/  CS2R R8, SRZ ;  /* 0x0000000000087805 */ /* 0x000fe2000001ff00 */
[----:B------:R-:W-:Y:S11]  /*4950*/  CS2R R10, SRZ ;  /* 0x00000000000a7805 */ /* 0x000ff6000001ff00 */
[----:B------:R-:W-:Y:S05]  /*4960*/  @!P0 MOV R15, R13 ;  /* 0x0000000d000f8202 */ /* 0x000fea0000000f00 */
[----:B------:R0:W5:Y:S02]  /*4970*/  @!P0 LDG.E.128 R8, [R14.64] ;  /* 0x000000080e088981 */ /* 0x000164000c1e1d00 */
.L_x_4537:
[----:B------:R-:W-:Y:S05]  /*4980*/  BSYNC B0 ;  /* 0x0000000000007941 */ /* 0x000fea0003800000 */
.L_x_4536:
        /* <DEDUP_REMOVED lines=11> */
.L_x_4535:
        /* <DEDUP_REMOVED lines=80> */
        .weak           $__internal_22_$__cuda_sm20_div_s64
        .type           $__internal_22_$__cuda_sm20_div_s64,@function
        .size           $__internal_22_$__cuda_sm20_div_s64,(.L_x_7726 - $__internal_22_$__cuda_sm20_div_s64)
$__internal_22_$__cuda_sm20_div_s64:
        /* <DEDUP_REMOVED lines=83> */
[----:B------:R-:W-:Y:S06]  /*5470*/  RET.REL.NODEC R22 `(_ZN5flash32flash_fwd_splitkv_combine_kernelI23Flash_fwd_kernel_traitsILi64ELi64ELi128ELi4ELb0ELb0EN7cutlass6half_tE19Flash_kernel_traitsILi64ELi64ELi128ELi4ES3_EELi8ELi7ELb0EEEvNS_16Flash_fwd_paramsE) ;  /* 0xffffab8016007950 */ /* 0x000fec0003c3ffff */
.L_x_4539:
        /* <DEDUP_REMOVED lines=16> */
.L_x_7726:


//--------------------- .text._ZN5flash32flash_fwd_splitkv_combine_kernelI23Flash_fwd_kernel_traitsILi64ELi64ELi128ELi4ELb0ELb0EN7cutlass6half_tE19Flash_kernel_traitsILi64ELi64ELi128ELi4ES3_EELi8ELi6ELb0EEEvNS_16Flash_fwd_paramsE --------------------------
	.section	.text._ZN5flash32flash_fwd_splitkv_combine_kernelI23Flash_fwd_kernel_traitsILi64ELi64ELi128ELi4ELb0ELb0EN7cutlass6half_tE19Flash_kernel_traitsILi64ELi64ELi128ELi4ES3_EELi8ELi6ELb0EEEvNS_16Flash_fwd_paramsE,"ax",@progbits
	.sectioninfo	@"SHI_REGISTERS=62"
	.align	128
        .global         _ZN5flash32flash_fwd_splitkv_combine_kernelI23Flash_fwd_kernel_traitsILi64ELi64ELi128ELi4ELb0ELb0EN7cutlass6half_tE19Flash_kernel_traitsILi64ELi64ELi128ELi4ES3_EELi8ELi6ELb0EEEvNS_16Flash_fwd_paramsE
        .type           _ZN5flash32flash_fwd_splitkv_combine_kernelI23Flash_fwd_kernel_traitsILi64ELi64ELi128ELi4ELb0ELb0EN7cutlass6half_tE19Flash_kernel_traitsILi64ELi64ELi128ELi4ES3_EELi8ELi6ELb0EEEvNS_16Flash_fwd_paramsE,@function
        .size           _ZN5flash32flash_fwd_splitkv_combine_kernelI23Flash_fwd_kernel_traitsILi64ELi64ELi128ELi4ELb0ELb0EN7cutlass6half_tE19Flash_kernel_traitsILi64ELi64ELi128ELi4ES3_EELi8ELi6ELb0EEEvNS_16Flash_fwd_paramsE,(.L_x_7727 - _ZN5flash32flash_fwd_splitkv_combine_kernelI23Flash_fwd_kernel_traitsILi64ELi64ELi128ELi4ELb0ELb0EN7cutlass6half_tE19Flash_kernel_traitsILi64ELi64ELi128ELi4ES3_EELi8ELi6ELb0EEEvNS_16Flash_fwd_paramsE)
        .other          _ZN5flash32flash_fwd_splitkv_combine_kernelI23Flash_fwd_kernel_traitsILi64ELi64ELi128ELi4ELb0ELb0EN7cutlass6half_tE19Flash_kernel_traitsILi64ELi64ELi128ELi4ES3_EELi8ELi6ELb0EEEvNS_16Flash_fwd_paramsE,@"STO_CUDA_ENTRY STV_DEFAULT"
_ZN5flash32flash_fwd_splitkv_combine_kernelI23Flash_fwd_kernel_traitsILi64ELi64ELi128ELi4ELb0ELb0EN7cutlass6half_tE19Flash_kernel_traitsILi64ELi64ELi128ELi4ES3_EELi8ELi6ELb0EEEvNS_16Flash_fwd_paramsE:
.text._ZN5flash32flash_fwd_splitkv_combine_kernelI23Flash_fwd_kernel_traitsILi64ELi64ELi128ELi4ELb0ELb0EN7cutlass6half_tE19Flash_kernel_traitsILi64ELi64ELi128ELi4ES3_EELi8ELi6ELb0EEEvNS_16Flash_fwd_paramsE:
        /* <DEDUP_REMOVED lines=23> */
[----:B------:R-:W-:Y:S05]  /*0170*/  CALL.REL.NOINC `($__internal_23_$__cuda_sm20_div_s64) ;  /* 0x0000459000007944 */ /* 0x000fea0003c00000 */
[----:B------:R-:W-:Y:S05]  /*0180*/  BRA `(.L_x_4541) ;  /* 0x0000013000007947 */ /* 0x000fea0003800000 */
.L_x_4540:
        /* <DEDUP_REMOVED lines=19> */
.L_x_4541:
        /* <DEDUP_REMOVED lines=11> */
[----:B------:R-:W-:Y:S05]  /*0370*/  CALL.REL.NOINC `($__internal_23_$__cuda_sm20_div_s64) ;  /* 0x0000439000007944 */ /* 0x000fea0003c00000 */
[----:B------:R-:W-:Y:S02]  /*0380*/  MOV R32, R20 ;  /* 0x0000001400207202 */ /* 0x000fe40000000f00 */
[----:B------:R-:W-:Y:S01]  /*0390*/  MOV R33, R21 ;  /* 0x0000001500217202 */ /* 0x000fe20000000f00 */
[----:B------:R-:W-:Y:S05]  /*03a0*/  BRA `(.L_x_4544) ;  /* 0x0000013000007947 */ /* 0x000fea0003800000 */
.L_x_4543:
        /* <DEDUP_REMOVED lines=19> */
.L_x_4544:
[----:B------:R-:W-:Y:S05]  /*04e0*/  BSYNC B0 ;  /* 0x0000000000007941 */ /* 0x000fea0003800000 */
.L_x_4542:
        /* <DEDUP_REMOVED lines=54> */
[----:B------:R-:W-:Y:S02]  /*0850*/  MOV R8, R20 ;  /* 0x0000001400087202 */ /* 0x000fe40000000f00 */
[----:B------:R-:W-:Y:S01]  /*0860*/  MOV R9, R21 ;  /* 0x0000001500097202 */ /* 0x000fe20000000f00 */
[----:B------:R-:W-:Y:S05]  /*0870*/  BRA `(.L_x_4547) ;  /* 0x0000013000007947 */ /* 0x000fea0003800000 */
.L_x_4546:
        /* <DEDUP_REMOVED lines=19> */
.L_x_4547:
[----:B------:R-:W-:Y:S05]  /*09b0*/  BSYNC B0 ;  /* 0x0000000000007941 */ /* 0x000fea0003800000 */
.L_x_4545:
        /* <DEDUP_REMOVED lines=100> */
[----:B------:R-:W-:Y:S05]  /*1000*/  CALL.REL.NOINC `($__internal_23_$__cuda_sm20_div_s64) ;  /* 0x0000370000007944 */ /* 0x000fea0003c00000 */
[----:B------:R-:W-:Y:S02]  /*1010*/  MOV R40, R20 ;  /* 0x0000001400287202 */ /* 0x000fe40000000f00 */
[----:B------:R-:W-:Y:S01]  /*1020*/  MOV R41, R21 ;  /* 0x0000001500297202 */ /* 0x000fe20000000f00 */
[----:B------:R-:W-:Y:S05]  /*1030*/  BRA `(.L_x_4550) ;  /* 0x0000013000007947 */ /* 0x000fea0003800000 */
.L_x_4549:
        /* <DEDUP_REMOVED lines=19> */
.L_x_4550:
[----:B------:R-:W-:Y:S05]  /*1170*/  BSYNC B0 ;  /* 0x0000000000007941 */ /* 0x000fea0003800000 */
.L_x_4548:
        /* <DEDUP_REMOVED lines=103> */
[----:B------:R-:W-:Y:S05]  /*17f0*/  CALL.REL.NOINC `($__internal_23_$__cuda_sm20_div_s64) ;  /* 0x00002f1000007944 */ /* 0x000fea0003c00000 */
[----:B------:R-:W-:Y:S02]  /*1800*/  MOV R42, R20 ;  /* 0x00000014002a7202 */ /* 0x000fe40000000f00 */
[----:B------:R-:W-:Y:S01]  /*1810*/  MOV R43, R21 ;  /* 0x00000015002b7202 */ /* 0x000fe20000000f00 */
[----:B------:R-:W-:Y:S05]  /*1820*/  BRA `(.L_x_4553) ;  /* 0x0000013000007947 */ /* 0x000fea0003800000 */
.L_x_4552:
        /* <DEDUP_REMOVED lines=19> */
.L_x_4553:
[----:B------:R-:W-:Y:S05]  /*1960*/  BSYNC B0 ;  /* 0x0000000000007941 */ /* 0x000fea0003800000 */
.L_x_4551:
        /* <DEDUP_REMOVED lines=165> */
[----:B------:R-:W-:Y:S05]  /*23c0*/  CALL.REL.NOINC `($__internal_23_$__cuda_sm20_div_s64) ;  /* 0x0000234000007944 */ /* 0x000fea0003c00000 */
        /* <DEDUP_REMOVED lines=9> */
.L_x_4558:
        /* <DEDUP_REMOVED lines=22> */
.L_x_4559:
[----:B------:R-:W-:Y:S05]  /*25c0*/  BSYNC B0 ;  /* 0x0000000000007941 */ /* 0x000fea0003800000 */
.L_x_4557:
        /* <DEDUP_REMOVED lines=19> */
.L_x_4561:
        /* <DEDUP_REMOVED lines=22> */
.L_x_4562:
[----:B------:R-:W-:Y:S05]  /*2860*/  BSYNC B0 ;  /* 0x0000000000007941 */ /* 0x000fea0003800000 */
.L_x_4560:
        /* <DEDUP_REMOVED lines=11> */
[----:B------:R-:W-:Y:S05]  /*2920*/  CALL.REL.NOINC `($__internal_23_$__cuda_sm20_div_s64) ;  /* 0x00001de000007944 */ /* 0x000fea0003c00000 */
[----:B------:R-:W-:-:S04]  /*2930*/  IADD3 R23, P0, RZ, -R20, RZ ;  /* 0x80000014ff177210 */ /* 0x000fc80007f1e0ff */
[----:B------:R-:W-:Y:S01]  /*2940*/  IADD3.X R19, RZ, ~R21, RZ, P0, !PT ;  /* 0x80000015ff137210 */ /* 0x000fe200007fe4ff */
[----:B------:R-:W-:-:S04]  /*2950*/  IMAD.WIDE.U32 R44, R4, R23, R44 ;  /* 0x00000017042c7225 */ /* 0x000fc800078e002c */
[----:B------:R-:W-:-:S04]  /*2960*/  IMAD R19, R19, R4, RZ ;  /* 0x0000000413137224 */ /* 0x000fc800078e02ff */
[----:B------:R-:W-:-:S05]  /*2970*/  IMAD R0, R0, R23, R19 ;  /* 0x0000001700007224 */ /* 0x000fca00078e0213 */
[----:B------:R-:W-:Y:S01]  /*2980*/  IADD3 R0, R45, R0, RZ ;  /* 0x000000002d007210 */ /* 0x000fe20007ffe0ff */
[----:B------:R-:W-:Y:S05]  /*2990*/  BRA `(.L_x_4565) ;  /* 0x0000016000007947 */ /* 0x000fea0003800000 */
.L_x_4564:
        /* <DEDUP_REMOVED lines=22> */
.L_x_4565:
[----:B------:R-:W-:Y:S05]  /*2b00*/  BSYNC B0 ;  /* 0x0000000000007941 */ /* 0x000fea0003800000 */
.L_x_4563:
        /* <DEDUP_REMOVED lines=38> */
[----:B------:R-:W-:Y:S05]  /*2d70*/  CALL.REL.NOINC `($__internal_23_$__cuda_sm20_div_s64) ;  /* 0x0000199000007944 */ /* 0x000fea0003c00000 */
        /* <DEDUP_REMOVED lines=12> */
.L_x_4567:
        /* <DEDUP_REMOVED lines=23> */
.L_x_4568:
[----:B------:R-:W-:Y:S05]  /*2fb0*/  BSYNC B0 ;  /* 0x0000000000007941 */ /* 0x000fea0003800000 */
.L_x_4566:
        /* <DEDUP_REMOVED lines=18> */
.L_x_4570:
        /* <DEDUP_REMOVED lines=22> */
.L_x_4571:
[----:B------:R-:W-:Y:S05]  /*3240*/  BSYNC B0 ;  /* 0x0000000000007941 */ /* 0x000fea0003800000 */
.L_x_4569:
        /* <DEDUP_REMOVED lines=22> */
.L_x_4573:
        /* <DEDUP_REMOVED lines=23> */
.L_x_4574:
[----:B------:R-:W-:Y:S05]  /*3520*/  BSYNC B0 ;  /* 0x0000000000007941 */ /* 0x000fea0003800000 */
.L_x_4572:
        /* <DEDUP_REMOVED lines=38> */
.L_x_4576:
        /* <DEDUP_REMOVED lines=23> */
.L_x_4577:
[----:B------:R-:W-:Y:S05]  /*3900*/  BSYNC B0 ;  /* 0x0000000000007941 */ /* 0x000fea0003800000 */
.L_x_4575:
        /* <DEDUP_REMOVED lines=29> */
.L_x_4579:
        /* <DEDUP_REMOVED lines=23> */
.L_x_4580:
[----:B------:R-:W-:Y:S05]  /*3c50*/  BSYNC B0 ;  /* 0x0000000000007941 */ /* 0x000fea0003800000 */
.L_x_4578:
        /* <DEDUP_REMOVED lines=20> */
.L_x_4556:
[----:B------:R-:W-:-:S04]  /*3da0*/  LEA R2, P0, R40, c[0x0][0x200], 0x2 ;  /* 0x0000800028027a11 */ /* 0x000fc800078010ff */
[----:B------:R-:W-:-:S05]  /*3db0*/  LEA.HI.X R3, R40, c[0x0][0x204], R41, 0x2, P0 ;  /* 0x0000810028037a11 */ /* 0x000fca00000f1429 */
[----:B------:R0:W-:Y:S04]  /*3dc0*/  STG.E [R2.64], R31 ;  /* 0x0000001f02007986 */ /* 0x0001e8000c101908 */
.L_x_4555:
[----:B------:R-:W-:Y:S05]  /*3dd0*/  BSYNC B1 ;  /* 0x0000000000017941 */ /* 0x000fea0003800000 */
.L_x_4554:
        /* <DEDUP_REMOVED lines=48> */
.L_x_4584:
[----:B------:R-:W-:Y:S01]  /*40e0*/  BSSY B0, `(.L_x_4582) ;  /* 0x0000007000007945 */ /* 0x000fe20003800000 */
[----:B------:R-:W-:-:S05]  /*40f0*/  @P2 BRA `(.L_x_4583) ;  /* 0x0000005000002947 */ /* 0x000fca0003800000 */
[----:B------:R-:W-:Y:S01]  /*4100*/  ISETP.GE.AND P0, PT, R38, c[0x0][0x220], PT ;  /* 0x0000880026007a0c */ /* 0x000fe20003f06270 */
[----:B------:R-:W-:Y:S01]  /*4110*/  CS2R R8, SRZ ;  /* 0x0000000000087805 */ /* 0x000fe2000001ff00 */
[----:B------:R-:W-:Y:S11]  /*4120*/  CS2R R10, SRZ ;  /* 0x00000000000a7805 */ /* 0x000ff6000001ff00 */
[----:B------:R-:W-:Y:S05]  /*4130*/  @!P0 MOV R15, R13 ;  /* 0x0000000d000f8202 */ /* 0x000fea0000000f00 */
[----:B------:R0:W5:Y:S02]  /*4140*/  @!P0 LDG.E.128 R8, [R14.64] ;  /* 0x000000080e088981 */ /* 0x000164000c1e1d00 */
.L_x_4583:
[----:B------:R-:W-:Y:S05]  /*4150*/  BSYNC B0 ;  /* 0x0000000000007941 */ /* 0x000fea0003800000 */
.L_x_4582:
        /* <DEDUP_REMOVED lines=11> */
.L_x_4581:
        /* <DEDUP_REMOVED lines=80> */
        .weak           $__internal_23_$__cuda_sm20_div_s64
        .type           $__internal_23_$__cuda_sm20_div_s64,@function
        .size           $__internal_23_$__cuda_sm20_div_s64,(.L_x_7727 - $__internal_23_$__cuda_sm20_div_s64)
$__internal_23_$__cuda_sm20_div_s64:
        /* <DEDUP_REMOVED lines=83> */
[----:B------:R-:W-:Y:S05]  /*4c40*/  RET.REL.NODEC R22 `(_ZN5flash32flash_fwd_splitkv_combine_kernelI23Flash_fwd_kernel_traitsILi64ELi64ELi128ELi4ELb0ELb0EN7cutlass6half_tE19Flash_kernel_traitsILi64ELi64ELi128ELi4ES3_EELi8ELi6ELb0EEEvNS_16Flash_fwd_paramsE) ;  /* 0xffffb3b016007950 */ /* 0x000fea0003c3ffff */
.L_x_4585:
        /* <DEDUP_REMOVED lines=11> */
.L_x_7727:


//--------------------- .text._ZN5flash32flash_fwd_splitkv_combine_kernelI23Flash_fwd_kernel_traitsILi64ELi64ELi128ELi4ELb0ELb0EN7cutlass6half_tE19Flash_kernel_traitsILi64ELi64ELi128ELi4ES3_EELi8ELi5ELb0EEEvNS_16Flash_fwd_paramsE --------------------------
	.section	.text._ZN5flash32flash_fwd_splitkv_combine_kernelI23Flash_fwd_kernel_traitsILi64ELi64ELi128ELi4ELb0ELb0EN7cutlass6half_tE19Flash_kernel_traitsILi64ELi64ELi128ELi4ES3_EELi8ELi5ELb0EEEvNS_16Flash_fwd_paramsE,"ax",@progbits
	.sectioninfo	@"SHI_REGISTERS=58"
	.align	128
        .global         _ZN5flash32flash_fwd_splitkv_combine_kernelI23Flash_fwd_kernel_traitsILi64ELi64ELi128ELi4ELb0ELb0EN7cutlass6half_tE19Flash_kernel_traitsILi64ELi64ELi128ELi4ES3_EELi8ELi5ELb0EEEvNS_16Flash_fwd_paramsE
        .type           _ZN5flash32flash_fwd_splitkv_combine_kernelI23Flash_fwd_kernel_traitsILi64ELi64ELi128ELi4ELb0ELb0EN7cutlass6half_tE19Flash_kernel_traitsILi64ELi64ELi128ELi4ES3_EELi8ELi5ELb0EEEvNS_16Flash_fwd_paramsE,@function
        .size           _ZN5flash32flash_fwd_splitkv_combine_kernelI23Flash_fwd_kernel_traitsILi64ELi64ELi128ELi4ELb0ELb0EN7cutlass6half_tE19Flash_kernel_traitsILi64ELi64ELi128ELi4ES3_EELi8ELi5ELb0EEEvNS_16Flash_fwd_paramsE,(.L_x_7728 - _ZN5flash32flash_fwd_splitkv_combine_kernelI23Flash_fwd_kernel_traitsILi64ELi64ELi128ELi4ELb0ELb0EN7cutlass6half_tE19Flash_kernel_traitsILi64ELi64ELi128ELi4ES3_EELi8ELi5ELb0EEEvNS_16Flash_fwd_paramsE)
        .other          _ZN5flash32flash_fwd_splitkv_combine_kernelI23Flash_fwd_kernel_traitsILi64ELi64ELi128ELi4ELb0ELb0EN7cutlass6half_tE19Flash_kernel_traitsILi64ELi64ELi128ELi4ES3_EELi8ELi5ELb0EEEvNS_16Flash_fwd_paramsE,@"STO_CUDA_ENTRY STV_DEFAULT"
_ZN5flash32flash_fwd_splitkv_combine_kernelI23Flash_fwd_kernel_traitsILi64ELi64ELi128ELi4ELb0ELb0EN7cutlass6half_tE19Flash_kernel_traitsILi64ELi64ELi128ELi4ES3_EELi8ELi5ELb0EEEvNS_16Flash_fwd_paramsE:
.text._ZN5flash32flash_fwd_splitkv_combine_kernelI23Flash_fwd_kernel_traitsILi64ELi64ELi128ELi4ELb0ELb0EN7cutlass6half_tE19Flash_kernel_traitsILi64ELi64ELi128ELi4ES3_EELi8ELi5ELb0EEEvNS_16Flash_fwd_paramsE:
        /* <DEDUP_REMOVED lines=23> */
[----:B------:R-:W-:Y:S05]  /*0170*/  CALL.REL.NOINC `($__internal_24_$__cuda_sm20_div_s64) ;  /* 0x0000423000007944 */ /* 0x000fea0003c00000 */
[----:B------:R-:W-:Y:S05]  /*0180*/  BRA `(.L_x_4587) ;  /* 0x0000013000007947 */ /* 0x000fea0003800000 */
.L_x_4586:
        /* <DEDUP_REMOVED lines=19> */
.L_x_4587:
        /* <DEDUP_REMOVED lines=11> */
[----:B------:R-:W-:Y:S05]  /*0370*/  CALL.REL.NOINC `($__internal_24_$__cuda_sm20_div_s64) ;  /* 0x0000403000007944 */ /* 0x000fea0003c00000 */
[----:B------:R-:W-:Y:S02]  /*0380*/  MOV R32, R20 ;  /* 0x0000001400207202 */ /* 0x000fe40000000f00 */
[----:B------:R-:W-:Y:S01]  /*0390*/  MOV R33, R21 ;  /* 0x0000001500217202 */ /* 0x000fe20000000f00 */
[----:B------:R-:W-:Y:S05]  /*03a0*/  BRA `(.L_x_4590) ;  /* 0x0000013000007947 */ /* 0x000fea0003800000 */
.L_x_4589:
        /* <DEDUP_REMOVED lines=19> */
.L_x_4590:
[----:B------:R-:W-:Y:S05]  /*04e0*/  BSYNC B0 ;  /* 0x0000000000007941 */ /* 0x000fea0003800000 */
.L_x_4588:
        /* <DEDUP_REMOVED lines=42> */
.L_x_4592:
        /* <DEDUP_REMOVED lines=19> */
.L_x_4593:
[----:B------:R-:W-:Y:S05]  /*08c0*/  BSYNC B0 ;  /* 0x0000000000007941 */ /* 0x000fea0003800000 */
.L_x_4591:
        /* <DEDUP_REMOVED lines=73> */
[----:B------:R-:W-:Y:S02]  /*0d60*/  MOV R40, R20 ;  /* 0x0000001400287202 */ /* 0x000fe40000000f00 */
[----:B------:R-:W-:Y:S01]  /*0d70*/  MOV R41, R21 ;  /* 0x0000001500297202 */ /* 0x000fe20000000f00 */
[----:B------:R-:W-:Y:S05]  /*0d80*/  BRA `(.L_x_4596) ;  /* 0x0000013000007947 */ /* 0x000fea0003800000 */
.L_x_4595:
        /* <DEDUP_REMOVED lines=19> */
.L_x_4596:
[----:B------:R-:W-:Y:S05]  /*0ec0*/  BSYNC B0 ;  /* 0x0000000000007941 */ /* 0x000fea0003800000 */
.L_x_4594:
        /* <DEDUP_REMOVED lines=41> */
.L_x_4598:
        /* <DEDUP_REMOVED lines=19> */
.L_x_4599:
[----:B------:R-:W-:Y:S05]  /*1290*/  BSYNC B0 ;  /* 0x0000000000007941 */ /* 0x000fea0003800000 */
.L_x_4597:
        /* <DEDUP_REMOVED lines=232> */
[----:B------:R-:W-:Y:S05]  /*2120*/  CALL.REL.NOINC `($__internal_24_$__cuda_sm20_div_s64) ;  /* 0x0000228000007944 */ /* 0x000fea0003c00000 */
        /* <DEDUP_REMOVED lines=9> */
.L_x_4604:
        /* <DEDUP_REMOVED lines=22> */
.L_x_4605:
[----:B------:R-:W-:Y:S05]  /*2320*/  BSYNC B0 ;  /* 0x0000000000007941 */ /* 0x000fea0003800000 */
.L_x_4603:
        /* <DEDUP_REMOVED lines=19> */
.L_x_4607:
        /* <DEDUP_REMOVED lines=22> */
.L_x_4608:
[----:B------:R-:W-:Y:S05]  /*25c0*/  BSYNC B0 ;  /* 0x0000000000007941 */ /* 0x000fea0003800000 */
.L_x_4606:
        /* <DEDUP_REMOVED lines=11> */
[----:B------:R-:W-:Y:S05]  /*2680*/  CALL.REL.NOINC `($__internal_24_$__cuda_sm20_div_s64) ;  /* 0x00001d2000007944 */ /* 0x000fea0003c00000 */
[----:B------:R-:W-:-:S04]  /*2690*/  IADD3 R19, P0, RZ, -R20, RZ ;  /* 0x80000014ff137210 */ /* 0x000fc80007f1e0ff */
[----:B------:R-:W-:Y:S01]  /*26a0*/  IADD3.X R18, RZ, ~R21, RZ, P0, !PT ;  /* 0x80000015ff127210 */ /* 0x000fe200007fe4ff */
[----:B------:R-:W-:-:S04]  /*26b0*/  IMAD.WIDE.U32 R42, R5, R19, R42 ;  /* 0x00000013052a7225 */ /* 0x000fc800078e002a */
[----:B------:R-:W-:-:S04]  /*26c0*/  IMAD R18, R18, R5, RZ ;  /* 0x0000000512127224 */ /* 0x000fc800078e02ff */
[----:B------:R-:W-:-:S05]  /*26d0*/  IMAD R4, R4, R19, R18 ;  /* 0x0000001304047224 */ /* 0x000fca00078e0212 */
[----:B------:R-:W-:Y:S01]  /*26e0*/  IADD3 R4, R43, R4, RZ ;  /* 0x000000042b047210 */ /* 0x000fe20007ffe0ff */
[----:B------:R-:W-:Y:S05]  /*26f0*/  BRA `(.L_x_4611) ;  /* 0x0000016000007947 */ /* 0x000fea0003800000 */
.L_x_4610:
        /* <DEDUP_REMOVED lines=22> */
.L_x_4611:
[----:B------:R-:W-:Y:S05]  /*2860*/  BSYNC B0 ;  /* 0x0000000000007941 */ /* 0x000fea0003800000 */
.L_x_4609:
        /* <DEDUP_REMOVED lines=38> */
[----:B------:R-:W-:Y:S05]  /*2ad0*/  CALL.REL.NOINC `($__internal_24_$__cuda_sm20_div_s64) ;  /* 0x000018d000007944 */ /* 0x000fea0003c00000 */
        /* <DEDUP_REMOVED lines=12> */
.L_x_4613:
        /* <DEDUP_REMOVED lines=23> */
.L_x_4614:
[----:B------:R-:W-:Y:S05]  /*2d10*/  BSYNC B0 ;  /* 0x0000000000007941 */ /* 0x000fea0003800000 */
.L_x_4612:
        /* <DEDUP_REMOVED lines=18> */
.L_x_4616:
        /* <DEDUP_REMOVED lines=22> */
.L_x_4617:
[----:B------:R-:W-:Y:S05]  /*2fa0*/  BSYNC B0 ;  /* 0x0000000000007941 */ /* 0x000fea0003800000 */
.L_x_4615:
        /* <DEDUP_REMOVED lines=22> */
.L_x_4619:
        /* <DEDUP_REMOVED lines=23> */
.L_x_4620:
[----:B------:R-:W-:Y:S05]  /*3280*/  BSYNC B0 ;  /* 0x0000000000007941 */ /* 0x000fea0003800000 */
.L_x_4618:
        /* <DEDUP_REMOVED lines=38> */
.L_x_4622:
        /* <DEDUP_REMOVED lines=23> */
.L_x_4623:
[----:B------:R-:W-:Y:S05]  /*3660*/  BSYNC B0 ;  /* 0x0000000000007941 */ /* 0x000fea0003800000 */
.L_x_4621:
        /* <DEDUP_REMOVED lines=29> */
.L_x_4625:
        /* <DEDUP_REMOVED lines=23> */
.L_x_4626:
[----:B------:R-:W-:Y:S05]  /*39b0*/  BSYNC B0 ;  /* 0x0000000000007941 */ /* 0x000fea0003800000 */
.L_x_4624:
        /* <DEDUP_REMOVED lines=20> */
.L_x_4602:
[----:B------:R-:W-:-:S04]  /*3b00*/  LEA R2, P0, R38, c[0x0][0x200], 0x2 ;  /* 0x0000800026027a11 */ /* 0x000fc800078010ff */
[----:B------:R-:W-:-:S05]  /*3b10*/  LEA.HI.X R3, R38, c[0x0][0x204], R39, 0x2, P0 ;  /* 0x0000810026037a11 */ /* 0x000fca00000f1427 */
[----:B------:R0:W-:Y:S04]  /*3b20*/  STG.E [R2.64], R32 ;  /* 0x0000002002007986 */ /* 0x0001e8000c10190a */
.L_x_4601:
[----:B------:R-:W-:Y:S05]  /*3b30*/  BSYNC B1 ;  /* 0x0000000000017941 */ /* 0x000fea0003800000 */
.L_x_4600:
        /* <DEDUP_REMOVED lines=36> */
.L_x_4630:
[----:B------:R-:W-:Y:S01]  /*3d80*/  BSSY B0, `(.L_x_4628) ;  /* 0x0000007000007945 */ /* 0x000fe20003800000 */
[----:B------:R-:W-:-:S05]  /*3d90*/  @P2 BRA `(.L_x_4629) ;  /* 0x0000005000002947 */ /* 0x000fca0003800000 */
[----:B------:R-:W-:Y:S01]  /*3da0*/  ISETP.GE.AND P0, PT, R36, c[0x0][0x220], PT ;  /* 0x0000880024007a0c */ /* 0x000fe20003f06270 */
[----:B------:R-:W-:Y:S01]  /*3db0*/  CS2R R8, SRZ ;  /* 0x0000000000087805 */ /* 0x000fe2000001ff00 */
[----:B------:R-:W-:Y:S11]  /*3dc0*/  CS2R R10, SRZ ;  /* 0x00000000000a7805 */ /* 0x000ff6000001ff00 */
[----:B------:R-:W-:Y:S05]  /*3dd0*/  @!P0 MOV R15, R13 ;  /* 0x0000000d000f8202 */ /* 0x000fea0000000f00 */
[----:B------:R0:W5:Y:S02]  /*3de0*/  @!P0 LDG.E.128 R8, [R14.64] ;  /* 0x0000000a0e088981 */ /* 0x000164000c1e1d00 */
.L_x_4629:
[----:B------:R-:W-:Y:S05]  /*3df0*/  BSYNC B0 ;  /* 0x0000000000007941 */ /* 0x000fea0003800000 */
.L_x_4628:
        /* <DEDUP_REMOVED lines=11> */
.L_x_4627:
        /* <DEDUP_REMOVED lines=80> */
        .weak           $__internal_24_$__cuda_sm20_div_s64
        .type           $__internal_24_$__cuda_sm20_div_s64,@function
        .size           $__internal_24_$__cuda_sm20_div_s64,(.L_x_7728 - $__internal_24_$__cuda_sm20_div_s64)
$__internal_24_$__cuda_sm20_div_s64:
        /* <DEDUP_REMOVED lines=83> */
[----:B------:R-:W-:Y:S05]  /*48e0*/  RET.REL.NODEC R22 `(_ZN5flash32flash_fwd_splitkv_combine_kernelI23Flash_fwd_kernel_traitsILi64ELi64ELi128ELi4ELb0ELb0EN7cutlass6half_tE19Flash_kernel_traitsILi64ELi64ELi128ELi4ES3_EELi8ELi5ELb0EEEvNS_16Flash_fwd_paramsE) ;  /* 0xffffb71016007950 */ /* 0x000fea0003c3ffff */
.L_x_4631:
        /* <DEDUP_REMOVED lines=9> */
.L_x_7728:


//--------------------- .text._ZN5flash32flash_fwd_splitkv_combine_kernelI23Flash_fwd_kernel_traitsILi64ELi64ELi128ELi4ELb0ELb0EN7cutlass6half_tE19Flash_kernel_traitsILi64ELi64ELi128ELi4ES3_EELi8ELi4ELb0EEEvNS_16Flash_fwd_paramsE --------------------------
	.section	.text._ZN5flash32flash_fwd_splitkv_combine_kernelI23Flash_fwd_kernel_traitsILi64ELi64ELi128ELi4ELb0ELb0EN7cutlass6half_tE19Flash_kernel_traitsILi64ELi64ELi128ELi4ES3_EELi8ELi4ELb0EEEvNS_16Flash_fwd_paramsE,"ax",@progbits
	.sectioninfo	@"SHI_REGISTERS=52"
	.align	128
        .global         _ZN5flash32flash_fwd_splitkv_combine_kernelI23Flash_fwd_kernel_traitsILi64ELi64ELi128ELi4ELb0ELb0EN7cutlass6half_tE19Flash_kernel_traitsILi64ELi64ELi128ELi4ES3_EELi8ELi4ELb0EEEvNS_16Flash_fwd_paramsE
        .type           _ZN5flash32flash_fwd_splitkv_combine_kernelI23Flash_fwd_kernel_traitsILi64ELi64ELi128ELi4ELb0ELb0EN7cutlass6half_tE19Flash_kernel_traitsILi64ELi64ELi128ELi4ES3_EELi8ELi4ELb0EEEvNS_16Flash_fwd_paramsE,@function
        .size           _ZN5flash32flash_fwd_splitkv_combine_kernelI23Flash_fwd_kernel_traitsILi64ELi64ELi128ELi4ELb0ELb0EN7cutlass6half_tE19Flash_kernel_traitsILi64ELi64ELi128ELi4ES3_EELi8ELi4ELb0EEEvNS_16Flash_fwd_paramsE,(.L_x_7729 - _ZN5flash32flash_fwd_splitkv_combine_kernelI23Flash_fwd_kernel_traitsILi64ELi64ELi128ELi4ELb0ELb0EN7cutlass6half_tE19Flash_kernel_traitsILi64ELi64ELi128ELi4ES3_EELi8ELi4ELb0EEEvNS_16Flash_fwd_paramsE)
        .other          _ZN5flash32flash_fwd_splitkv_combine_kernelI23Flash_fwd_kernel_traitsILi64ELi64ELi128ELi4ELb0ELb0EN7cutlass6half_tE19Flash_kernel_traitsILi64ELi64ELi128ELi4ES3_EELi8ELi4ELb0EEEvNS_16Flash_fwd_paramsE,@"STO_CUDA_ENTRY STV_DEFAULT"
_ZN5flash32flash_fwd_splitkv_combine_kernelI23Flash_fwd_kernel_traitsILi64ELi64ELi128ELi4ELb0ELb0EN7cutlass6half_tE19Flash_kernel_traitsILi64ELi64ELi128ELi4ES3_EELi8ELi4ELb0EEEvNS_16Flash_fwd_paramsE:
.text._ZN5flash32flash_fwd_splitkv_combine_kernelI23Flash_fwd_kernel_traitsILi64ELi64ELi128ELi4ELb0ELb0EN7cutlass6half_tE19Flash_kernel_traitsILi64ELi64ELi128ELi4ES3_EELi8ELi4ELb0EEEvNS_16Flash_fwd_paramsE:
        /* <DEDUP_REMOVED lines=23> */
[----:B------:R-:W-:Y:S05]  /*0170*/  CALL.REL.NOINC `($__internal_25_$__cuda_sm20_div_s64) ;  /* 0x0000419000007944 */ /* 0x000fea0003c00000 */
[----:B------:R-:W-:Y:S05]  /*0180*/  BRA `(.L_x_4633) ;  /* 0x0000013000007947 */ /* 0x000fea0003800000 */
.L_x_4632:
        /* <DEDUP_REMOVED lines=19> */
.L_x_4633:
        /* <DEDUP_REMOVED lines=12> */
[----:B------:R-:W-:Y:S05]  /*0380*/  CALL.REL.NOINC `($__internal_25_$__cuda_sm20_div_s64) ;  /* 0x00003f8000007944 */ /* 0x000fea0003c00000 */
[----:B------:R-:W-:Y:S02]  /*0390*/  MOV R28, R20 ;  /* 0x00000014001c7202 */ /* 0x000fe40000000f00 */
[----:B------:R-:W-:Y:S01]  /*03a0*/  MOV R29, R21 ;  /* 0x00000015001d7202 */ /* 0x000fe20000000f00 */
[----:B------:R-:W-:Y:S05]  /*03b0*/  BRA `(.L_x_4636) ;  /* 0x0000013000007947 */ /* 0x000fea0003800000 */
.L_x_4635:
        /* <DEDUP_REMOVED lines=19> */
.L_x_4636:
[----:B------:R-:W-:Y:S05]  /*04f0*/  BSYNC B0 ;  /* 0x0000000000007941 */ /* 0x000fea0003800000 */
.L_x_4634:
        /* <DEDUP_REMOVED lines=43> */
.L_x_4638:
        /* <DEDUP_REMOVED lines=19> */
.L_x_4639:
[----:B------:R-:W-:Y:S05]  /*08e0*/  BSYNC B0 ;  /* 0x0000000000007941 */ /* 0x000fea0003800000 */
.L_x_4637:
        /* <DEDUP_REMOVED lines=74> */
[----:B------:R-:W-:Y:S02]  /*0d90*/  MOV R32, R20 ;  /* 0x0000001400207202 */ /* 0x000fe40000000f00 */
[----:B------:R-:W-:Y:S01]  /*0da0*/  MOV R33, R21 ;  /* 0x0000001500217202 */ /* 0x000fe20000000f00 */
[----:B------:R-:W-:Y:S05]  /*0db0*/  BRA `(.L_x_4642) ;  /* 0x0000013000007947 */ /* 0x000fea0003800000 */
.L_x_4641:
        /* <DEDUP_REMOVED lines=19> */
.L_x_4642:
[----:B------:R-:W-:Y:S05]  /*0ef0*/  BSYNC B0 ;  /* 0x0000000000007941 */ /* 0x000fea0003800000 */
.L_x_4640:
        /* <DEDUP_REMOVED lines=42> */
.L_x_4644:
        /* <DEDUP_REMOVED lines=19> */
.L_x_4645:
[----:B------:R-:W-:Y:S05]  /*12d0*/  BSYNC B0 ;  /* 0x0000000000007941 */ /* 0x000fea0003800000 */
.L_x_4643:
        /* <DEDUP_REMOVED lines=131> */
.L_x_4647:
[----:B------:R-:W-:Y:S05]  /*1b10*/  BSYNC B0 ;  /* 0x0000000000007941 */ /* 0x000fea0003800000 */
.L_x_4646:
        /* <DEDUP_REMOVED lines=95> */
.L_x_4652:
        /* <DEDUP_REMOVED lines=22> */
.L_x_4653:
[----:B------:R-:W-:Y:S05]  /*2270*/  BSYNC B0 ;  /* 0x0000000000007941 */ /* 0x000fea0003800000 */
.L_x_4651:
[----:B------:R-:W-:Y:S01]  /*2280*/  LOP3.LUT R19, R17, R0, RZ, 0xfc, !PT ;  /* 0x0000000011137212 */ /* 0x000fe200078efcff */
[----:B------:R-:W-:Y:S03]  /*2290*/  BSSY B0, `(.L_x_4654) ;  /* 0x0000028000007945 */ /* 0x000fe60003800000 */
[----:B------:R-:W-:-:S13]  /*22a0*/  ISETP.NE.U32.AND P0, PT, R19, RZ, PT ;  /* 0x000000ff1300720c */ /* 0x000fda0003f05070 */
[----:B------:R-:W-:Y:S05]  /*22b0*/  @!P0 BRA `(.L_x_4655) ;  /* 0x000000f000008947 */ /* 0x000fea0003800000 */
[----:B------:R-:W-:Y:S01]  /*22c0*/  IMAD.MOV.U32 R24, RZ, RZ, R30 ;  /* 0x000000ffff187224 */ /* 0x000fe200078e001e */
[----:B------:R-:W-:Y:S02]  /*22d0*/  MOV R23, R0 ;  /* 0x0000000000177202 */ /* 0x000fe40000000f00 */
[----:B------:R-:W-:Y:S02]  /*22e0*/  MOV R22, 0x2300 ;  /* 0x0000230000167802 */ /* 0x000fe40000000f00 */
[----:B------:R-:W-:Y:S05]  /*22f0*/  CALL.REL.NOINC `($__internal_25_$__cuda_sm20_div_s64) ;  /* 0x0000201000007944 */ /* 0x000fea0003c00000 */
        /* <DEDUP_REMOVED lines=11> */
.L_x_4655:
        /* <DEDUP_REMOVED lines=22> */
.L_x_4656:
[----:B------:R-:W-:Y:S05]  /*2510*/  BSYNC B0 ;  /* 0x0000000000007941 */ /* 0x000fea0003800000 */
.L_x_4654:
        /* <DEDUP_REMOVED lines=11> */
[----:B------:R-:W-:Y:S05]  /*25d0*/  CALL.REL.NOINC `($__internal_25_$__cuda_sm20_div_s64) ;  /* 0x00001d3000007944 */ /* 0x000fea0003c00000 */
[----:B------:R-:W-:-:S04]  /*25e0*/  IADD3 R17, P0, RZ, -R20, RZ ;  /* 0x80000014ff117210 */ /* 0x000fc80007f1e0ff */
[----:B------:R-:W-:Y:S01]  /*25f0*/  IADD3.X R18, RZ, ~R21, RZ, P0, !PT ;  /* 0x80000015ff127210 */ /* 0x000fe200007fe4ff */
[----:B------:R-:W-:-:S04]  /*2600*/  IMAD.WIDE.U32 R36, R5, R17, R36 ;  /* 0x0000001105247225 */ /* 0x000fc800078e0024 */
[----:B------:R-:W-:-:S04]  /*2610*/  IMAD R18, R18, R5, RZ ;  /* 0x0000000512127224 */ /* 0x000fc800078e02ff */
[----:B------:R-:W-:-:S05]  /*2620*/  IMAD R4, R4, R17, R18 ;  /* 0x0000001104047224 */ /* 0x000fca00078e0212 */
[----:B------:R-:W-:Y:S01]  /*2630*/  IADD3 R4, R37, R4, RZ ;  /* 0x0000000425047210 */ /* 0x000fe20007ffe0ff */
[----:B------:R-:W-:Y:S05]  /*2640*/  BRA `(.L_x_4659) ;  /* 0x0000016000007947 */ /* 0x000fea0003800000 */
.L_x_4658:
        /* <DEDUP_REMOVED lines=22> */
.L_x_4659:
[----:B------:R-:W-:Y:S05]  /*27b0*/  BSYNC B0 ;  /* 0x0000000000007941 */ /* 0x000fea0003800000 */
.L_x_4657:
        /* <DEDUP_REMOVED lines=38> */
[----:B------:R-:W-:Y:S05]  /*2a20*/  CALL.REL.NOINC `($__internal_25_$__cuda_sm20_div_s64) ;  /* 0x000018e000007944 */ /* 0x000fea0003c00000 */
        /* <DEDUP_REMOVED lines=12> */
.L_x_4661:
        /* <DEDUP_REMOVED lines=23> */
.L_x_4662:
[----:B------:R-:W-:Y:S05]  /*2c60*/  BSYNC B0 ;  /* 0x0000000000007941 */ /* 0x000fea0003800000 */
.L_x_4660:
        /* <DEDUP_REMOVED lines=19> */
.L_x_4664:
        /* <DEDUP_REMOVED lines=22> */
.L_x_4665:
[----:B------:R-:W-:Y:S05]  /*2f00*/  BSYNC B0 ;  /* 0x0000000000007941 */ /* 0x000fea0003800000 */
.L_x_4663:
        /* <DEDUP_REMOVED lines=20> */
.L_x_4667:
        /* <DEDUP_REMOVED lines=23> */
.L_x_4668:
[----:B------:R-:W-:Y:S05]  /*31c0*/  BSYNC B0 ;  /* 0x0000000000007941 */ /* 0x000fea0003800000 */
.L_x_4666:
        /* <DEDUP_REMOVED lines=25> */
[----:B------:R-:W-:Y:S05]  /*3360*/  CALL.REL.NOINC `($__internal_25_$__cuda_sm20_div_s64) ;  /* 0x00000fa000007944 */ /* 0x000fea0003c00000 */
        /* <DEDUP_REMOVED lines=12> */
.L_x_4670:
        /* <DEDUP_REMOVED lines=23> */
.L_x_4671:
[----:B------:R-:W-:Y:S05]  /*35a0*/  BSYNC B0 ;  /* 0x0000000000007941 */ /* 0x000fea0003800000 */
.L_x_4669:
        /* <DEDUP_REMOVED lines=29> */
.L_x_4673:
        /* <DEDUP_REMOVED lines=23> */
.L_x_4674:
[----:B------:R-:W-:Y:S05]  /*38f0*/  BSYNC B0 ;  /* 0x0000000000007941 */ /* 0x000fea0003800000 */
.L_x_4672:
        /* <DEDUP_REMOVED lines=20> */
.L_x_4650:
[----:B------:R-:W-:-:S04]  /*3a40*/  LEA R2, P0, R36, c[0x0][0x200], 0x2 ;  /* 0x0000800024027a11 */ /* 0x000fc800078010ff */
[----:B------:R-:W-:-:S05]  /*3a50*/  LEA.HI.X R3, R36, c[0x0][0x204], R37, 0x2, P0 ;  /* 0x0000810024037a11 */ /* 0x000fca00000f1425 */
[----:B------:R0:W-:Y:S04]  /*3a60*/  STG.E [R2.64], R28 ;  /* 0x0000001c02007986 */ /* 0x0001e8000c10190a */
.L_x_4649:
[----:B------:R-:W-:Y:S05]  /*3a70*/  BSYNC B1 ;  /* 0x0000000000017941 */ /* 0x000fea0003800000 */
.L_x_4648:
        /* <DEDUP_REMOVED lines=38> */
.L_x_4678:
[----:B------:R-:W-:Y:S01]  /*3ce0*/  BSSY B0, `(.L_x_4676) ;  /* 0x0000007000007945 */ /* 0x000fe20003800000 */
[----:B------:R-:W-:-:S05]  /*3cf0*/  @P2 BRA `(.L_x_4677) ;  /* 0x0000005000002947 */ /* 0x000fca0003800000 */
[----:B------:R-:W-:Y:S01]  /*3d00*/  ISETP.GE.AND P0, PT, R18, c[0x0][0x220], PT ;  /* 0x0000880012007a0c */ /* 0x000fe20003f06270 */
[----:B------:R-:W-:Y:S01]  /*3d10*/  CS2R R8, SRZ ;  /* 0x0000000000087805 */ /* 0x000fe2000001ff00 */
[----:B------:R-:W-:Y:S11]  /*3d20*/  CS2R R10, SRZ ;  /* 0x00000000000a7805 */ /* 0x000ff6000001ff00 */
[----:B------:R-:W-:Y:S05]  /*3d30*/  @!P0 MOV R15, R13 ;  /* 0x0000000d000f8202 */ /* 0x000fea0000000f00 */
[----:B------:R0:W5:Y:S02]  /*3d40*/  @!P0 LDG.E.128 R8, [R14.64] ;  /* 0x0000000a0e088981 */ /* 0x000164000c1e1d00 */
.L_x_4677:
[----:B------:R-:W-:Y:S05]  /*3d50*/  BSYNC B0 ;  /* 0x0000000000007941 */ /* 0x000fea0003800000 */
.L_x_4676:
        /* <DEDUP_REMOVED lines=11> */
.L_x_4675:
        /* <DEDUP_REMOVED lines=80> */
        .weak           $__internal_25_$__cuda_sm20_div_s64
        .type           $__internal_25_$__cuda_sm20_div_s64,@function
        .size           $__internal_25_$__cuda_sm20_div_s64,(.L_x_7729 - $__internal_25_$__cuda_sm20_div_s64)
$__internal_25_$__cuda_sm20_div_s64:
        /* <DEDUP_REMOVED lines=83> */
[----:B------:R-:W-:Y:S06]  /*4840*/  RET.REL.NODEC R26 `(_ZN5flash32flash_fwd_splitkv_combine_kernelI23Flash_fwd_kernel_traitsILi64ELi64ELi128ELi4ELb0ELb0EN7cutlass6half_tE19Flash_kernel_traitsILi64ELi64ELi128ELi4ES3_EELi8ELi4ELb0EEEvNS_16Flash_fwd_paramsE) ;  /* 0xffffb7b01a007950 */ /* 0x000fec0003c3ffff */
.L_x_4679:
        /* <DEDUP_REMOVED lines=11> */
.L_x_7729:


//--------------------- .text._ZN5flash32flash_fwd_splitkv_combine_kernelI23Flash_fwd_kernel_traitsILi64ELi64ELi128ELi4ELb0ELb0EN7cutlass6half_tE19Flash_kernel_traitsILi64ELi64ELi128ELi4ES3_EELi8ELi3ELb0EEEvNS_16Flash_fwd_paramsE --------------------------
	.section	.text._ZN5flash32flash_fwd_splitkv_combine_kernelI23Flash_fwd_kernel_traitsILi64ELi64ELi128ELi4ELb0ELb0EN7cutlass6half_tE19Flash_kernel_traitsILi64ELi64ELi128ELi4ES3_EELi8ELi3ELb0EEEvNS_16Flash_fwd_paramsE,"ax",@progbits
	.sectioninfo	@"SHI_REGISTERS=54"
	.align	128
        .global         _ZN5flash32flash_fwd_splitkv_combine_kernelI23Flash_fwd_kernel_traitsILi64ELi64ELi128ELi4ELb0ELb0EN7cutlass6half_tE19Flash_kernel_traitsILi64ELi64ELi128ELi4ES3_EELi8ELi3ELb0EEEvNS_16Flash_fwd_paramsE
        .type           _ZN5flash32flash_fwd_splitkv_combine_kernelI23Flash_fwd_kernel_traitsILi64ELi64ELi128ELi4ELb0ELb0EN7cutlass6half_tE19Flash_kernel_traitsILi64ELi64ELi128ELi4ES3_EELi8ELi3ELb0EEEvNS_16Flash_fwd_paramsE,@function
        .size           _ZN5flash32flash_fwd_splitkv_combine_kernelI23Flash_fwd_kernel_traitsILi64ELi64ELi128ELi4ELb0ELb0EN7cutlass6half_tE19Flash_kernel_traitsILi64ELi64ELi128ELi4ES3_EELi8ELi3ELb0EEEvNS_16Flash_fwd_paramsE,(.L_x_7730 - _ZN5flash32flash_fwd_splitkv_combine_kernelI23Flash_fwd_kernel_traitsILi64ELi64ELi128ELi4ELb0ELb0EN7cutlass6half_tE19Flash_kernel_traitsILi64ELi64ELi128ELi4ES3_EELi8ELi3ELb0EEEvNS_16Flash_fwd_paramsE)
        .other          _ZN5flash32flash_fwd_splitkv_combine_kernelI23Flash_fwd_kernel_traitsILi64ELi64ELi128ELi4ELb0ELb0EN7cutlass6half_tE19Flash_kernel_traitsILi64ELi64ELi128ELi4ES3_EELi8ELi3ELb0EEEvNS_16Flash_fwd_paramsE,@"STO_CUDA_ENTRY STV_DEFAULT"
_ZN5flash32flash_fwd_splitkv_combine_kernelI23Flash_fwd_kernel_traitsILi64ELi64ELi128ELi4ELb0ELb0EN7cutlass6half_tE19Flash_kernel_traitsILi64ELi64ELi128ELi4ES3_EELi8ELi3ELb0EEEvNS_16Flash_fwd_paramsE:
.text._ZN5flash32flash_fwd_splitkv_combine_kernelI23Flash_fwd_kernel_traitsILi64ELi64ELi128ELi4ELb0ELb0EN7cutlass6half_tE19Flash_kernel_traitsILi64ELi64ELi128ELi4ES3_EELi8ELi3ELb0EEEvNS_16Flash_fwd_paramsE:
        /* <DEDUP_REMOVED lines=23> */
[----:B------:R-:W-:Y:S05]  /*0170*/  CALL.REL.NOINC `($__internal_26_$__cuda_sm20_div_s64) ;  /* 0x000040e000007944 */ /* 0x000fea0003c00000 */
[----:B------:R-:W-:Y:S01]  /*0180*/  MOV R24, R0 ;  /* 0x0000000000187202 */ /* 0x000fe20000000f00 */
[----:B------:R-:W-:Y:S05]  /*0190*/  BRA `(.L_x_4681) ;  /* 0x0000013000007947 */ /* 0x000fea0003800000 */
.L_x_4680:
        /* <DEDUP_REMOVED lines=19> */
.L_x_4681:
        /* <DEDUP_REMOVED lines=10> */
[----:B------:R-:W-:Y:S05]  /*0370*/  CALL.REL.NOINC `($__internal_26_$__cuda_sm20_div_s64) ;  /* 0x00003ee000007944 */ /* 0x000fea0003c00000 */
[----:B------:R-:W-:Y:S02]  /*0380*/  MOV R12, R0 ;  /* 0x00000000000c7202 */ /* 0x000fe40000000f00 */
[----:B------:R-:W-:Y:S01]  /*0390*/  MOV R13, R25 ;  /* 0x00000019000d7202 */ /* 0x000fe20000000f00 */
[----:B------:R-:W-:Y:S05]  /*03a0*/  BRA `(.L_x_4684) ;  /* 0x0000013000007947 */ /* 0x000fea0003800000 */
.L_x_4683:
        /* <DEDUP_REMOVED lines=19> */
.L_x_4684:
[----:B------:R-:W-:Y:S05]  /*04e0*/  BSYNC B0 ;  /* 0x0000000000007941 */ /* 0x000fea0003800000 */
.L_x_4682:
        /* <DEDUP_REMOVED lines=44> */
.L_x_4686:
        /* <DEDUP_REMOVED lines=19> */
.L_x_4687:
[----:B------:R-:W-:Y:S05]  /*08e0*/  BSYNC B0 ;  /* 0x0000000000007941 */ /* 0x000fea0003800000 */
.L_x_4685:
        /* <DEDUP_REMOVED lines=71> */
[----:B------:R-:W-:Y:S05]  /*0d60*/  CALL.REL.NOINC `($__internal_26_$__cuda_sm20_div_s64) ;  /* 0x000034f000007944 */ /* 0x000fea0003c00000 */
[----:B------:R-:W-:Y:S02]  /*0d70*/  MOV R32, R0 ;  /* 0x0000000000207202 */ /* 0x000fe40000000f00 */
[----:B------:R-:W-:Y:S01]  /*0d80*/  MOV R33, R25 ;  /* 0x0000001900217202 */ /* 0x000fe20000000f00 */
[----:B------:R-:W-:Y:S05]  /*0d90*/  BRA `(.L_x_4690) ;  /* 0x0000013000007947 */ /* 0x000fea0003800000 */
.L_x_4689:
        /* <DEDUP_REMOVED lines=19> */
.L_x_4690:
[----:B------:R-:W-:Y:S05]  /*0ed0*/  BSYNC B0 ;  /* 0x0000000000007941 */ /* 0x000fea0003800000 */
.L_x_4688:
        /* <DEDUP_REMOVED lines=42> */
.L_x_4692:
        /* <DEDUP_REMOVED lines=19> */
.L_x_4693:
[----:B------:R-:W-:Y:S05]  /*12b0*/  BSYNC B0 ;  /* 0x0000000000007941 */ /* 0x000fea0003800000 */
.L_x_4691:
        /* <DEDUP_REMOVED lines=132> */
.L_x_4695:
[----:B------:R-:W-:Y:S05]  /*1b00*/  BSYNC B0 ;  /* 0x0000000000007941 */ /* 0x000fea0003800000 */
.L_x_4694:
        /* <DEDUP_REMOVED lines=85> */
.L_x_4700:
        /* <DEDUP_REMOVED lines=22> */
.L_x_4701:
[----:B------:R-:W-:Y:S05]  /*21c0*/  BSYNC B0 ;  /* 0x0000000000007941 */ /* 0x000fea0003800000 */
.L_x_4699:
        /* <DEDUP_REMOVED lines=8> */
[----:B------:R-:W-:Y:S05]  /*2250*/  CALL.REL.NOINC `($__internal_26_$__cuda_sm20_div_s64) ;  /* 0x0000200000007944 */ /* 0x000fea0003c00000 */
        /* <DEDUP_REMOVED lines=10> */
.L_x_4703:
        /* <DEDUP_REMOVED lines=22> */
.L_x_4704:
[----:B------:R-:W-:Y:S05]  /*2460*/  BSYNC B0 ;  /* 0x0000000000007941 */ /* 0x000fea0003800000 */
.L_x_4702:
        /* <DEDUP_REMOVED lines=11> */
[----:B------:R-:W-:Y:S05]  /*2520*/  CALL.REL.NOINC `($__internal_26_$__cuda_sm20_div_s64) ;  /* 0x00001d3000007944 */ /* 0x000fea0003c00000 */
        /* <DEDUP_REMOVED lines=8> */
.L_x_4706:
        /* <DEDUP_REMOVED lines=22> */
.L_x_4707:
[----:B------:R-:W-:Y:S05]  /*2710*/  BSYNC B0 ;  /* 0x0000000000007941 */ /* 0x000fea0003800000 */
.L_x_4705:
        /* <DEDUP_REMOVED lines=50> */
.L_x_4709:
        /* <DEDUP_REMOVED lines=23> */
.L_x_4710:
[----:B------:R-:W-:Y:S05]  /*2bb0*/  BSYNC B0 ;  /* 0x0000000000007941 */ /* 0x000fea0003800000 */
.L_x_4708:
        /* <DEDUP_REMOVED lines=19> */
.L_x_4712:
        /* <DEDUP_REMOVED lines=22> */
.L_x_4713:
[----:B------:R-:W-:Y:S05]  /*2e50*/  BSYNC B0 ;  /* 0x0000000000007941 */ /* 0x000fea0003800000 */
.L_x_4711:
        /* <DEDUP_REMOVED lines=21> */
.L_x_4715:
        /* <DEDUP_REMOVED lines=23> */
.L_x_4716:
[----:B------:R-:W-:Y:S05]  /*3120*/  BSYNC B0 ;  /* 0x0000000000007941 */ /* 0x000fea0003800000 */
.L_x_4714:
        /* <DEDUP_REMOVED lines=38> */
.L_x_4718:
        /* <DEDUP_REMOVED lines=23> */
.L_x_4719:
[----:B------:R-:W-:Y:S05]  /*3500*/  BSYNC B0 ;  /* 0x0000000000007941 */ /* 0x000fea0003800000 */
.L_x_4717:
        /* <DEDUP_REMOVED lines=27> */
.L_x_4721:
        /* <DEDUP_REMOVED lines=23> */
.L_x_4722:
[----:B------:R-:W-:Y:S05]  /*3830*/  BSYNC B0 ;  /* 0x0000000000007941 */ /* 0x000fea0003800000 */
.L_x_4720:
        /* <DEDUP_REMOVED lines=20> */
.L_x_4698:
[----:B------:R-:W-:-:S04]  /*3980*/  LEA R2, P0, R34, c[0x0][0x200], 0x2 ;  /* 0x0000800022027a11 */ /* 0x000fc800078010ff */
[----:B------:R-:W-:-:S05]  /*3990*/  LEA.HI.X R3, R34, c[0x0][0x204], R35, 0x2, P0 ;  /* 0x0000810022037a11 */ /* 0x000fca00000f1423 */
[----:B------:R0:W-:Y:S04]  /*39a0*/  STG.E [R2.64], R28 ;  /* 0x0000001c02007986 */ /* 0x0001e8000c10190a */
.L_x_4697:
[----:B------:R-:W-:Y:S05]  /*39b0*/  BSYNC B1 ;  /* 0x0000000000017941 */ /* 0x000fea0003800000 */
.L_x_4696:
        /* <DEDUP_REMOVED lines=40> */
.L_x_4726:
[----:B------:R-:W-:Y:S01]  /*3c40*/  BSSY B0, `(.L_x_4724) ;  /* 0x0000006000007945 */ /* 0x000fe20003800000 */
[----:B------:R-:W-:-:S05]  /*3c50*/  @P2 BRA `(.L_x_4725) ;  /* 0x0000004000002947 */ /* 0x000fca0003800000 */
[----:B------:R-:W-:Y:S01]  /*3c60*/  ISETP.GE.AND P0, PT, R16, c[0x0][0x220], PT ;  /* 0x0000880010007a0c */ /* 0x000fe20003f06270 */
[----:B------:R-:W-:Y:S01]  /*3c70*/  CS2R R8, SRZ ;  /* 0x0000000000087805 */ /* 0x000fe2000001ff00 */
[----:B------:R-:W-:Y:S11]  /*3c80*/  CS2R R10, SRZ ;  /* 0x00000000000a7805 */ /* 0x000ff6000001ff00 */
[----:B------:R0:W5:Y:S02]  /*3c90*/  @!P0 LDG.E.128 R8, [R12.64] ;  /* 0x0000000a0c088981 */ /* 0x000164000c1e1d00 */
.L_x_4725:
[----:B------:R-:W-:Y:S05]  /*3ca0*/  BSYNC B0 ;  /* 0x0000000000007941 */ /* 0x000fea0003800000 */
.L_x_4724:
        /* <DEDUP_REMOVED lines=11> */
.L_x_4723:
        /* <DEDUP_REMOVED lines=80> */
        .weak           $__internal_26_$__cuda_sm20_div_s64
        .type           $__internal_26_$__cuda_sm20_div_s64,@function
        .size           $__internal_26_$__cuda_sm20_div_s64,(.L_x_7730 - $__internal_26_$__cuda_sm20_div_s64)
$__internal_26_$__cuda_sm20_div_s64:
        /* <DEDUP_REMOVED lines=83> */
[----:B------:R-:W-:Y:S06]  /*4790*/  RET.REL.NODEC R38 `(_ZN5flash32flash_fwd_splitkv_combine_kernelI23Flash_fwd_kernel_traitsILi64ELi64ELi128ELi4ELb0ELb0EN7cutlass6half_tE19Flash_kernel_traitsILi64ELi64ELi128ELi4ES3_EELi8ELi3ELb0EEEvNS_16Flash_fwd_paramsE) ;  /* 0xffffb86026007950 */ /* 0x000fec0003c3ffff */
.L_x_4727:
        /* <DEDUP_REMOVED lines=14> */
.L_x_7730:


//--------------------- .text._ZN5flash32flash_fwd_splitkv_combine_kernelI23Flash_fwd_kernel_traitsILi64ELi64ELi128ELi4ELb0ELb0EN7cutlass6half_tE19Flash_kernel_traitsILi64ELi64ELi128ELi4ES3_EELi8ELi2ELb0EEEvNS_16Flash_fwd_paramsE --------------------------
	.section	.text._ZN5flash32flash_fwd_splitkv_combine_kernelI23Flash_fwd_kernel_traitsILi64ELi64ELi128ELi4ELb0ELb0EN7cutlass6half_tE19Flash_kernel_traitsILi64ELi64ELi128ELi4ES3_EELi8ELi2ELb0EEEvNS_16Flash_fwd_paramsE,"ax",@progbits
	.sectioninfo	@"SHI_REGISTERS=54"
	.align	128
        .global         _ZN5flash32flash_fwd_splitkv_combine_kernelI23Flash_fwd_kernel_traitsILi64ELi64ELi128ELi4ELb0ELb0EN7cutlass6half_tE19Flash_kernel_traitsILi64ELi64ELi128ELi4ES3_EELi8ELi2ELb0EEEvNS_16Flash_fwd_paramsE
        .type           _ZN5flash32flash_fwd_splitkv_combine_kernelI23Flash_fwd_kernel_traitsILi64ELi64ELi128ELi4ELb0ELb0EN7cutlass6half_tE19Flash_kernel_traitsILi64ELi64ELi128ELi4ES3_EELi8ELi2ELb0EEEvNS_16Flash_fwd_paramsE,@function
        .size           _ZN5flash32flash_fwd_splitkv_combine_kernelI23Flash_fwd_kernel_traitsILi64ELi64ELi128ELi4ELb0ELb0EN7cutlass6half_tE19Flash_kernel_traitsILi64ELi64ELi128ELi4ES3_EELi8ELi2ELb0EEEvNS_16Flash_fwd_paramsE,(.L_x_7731 - _ZN5flash32flash_fwd_splitkv_combine_kernelI23Flash_fwd_kernel_traitsILi64ELi64ELi128ELi4ELb0ELb0EN7cutlass6half_tE19Flash_kernel_traitsILi64ELi64ELi128ELi4ES3_EELi8ELi2ELb0EEEvNS_16Flash_fwd_paramsE)
        .other          _ZN5flash32flash_fwd_splitkv_combine_kernelI23Flash_fwd_kernel_traitsILi64ELi64ELi128ELi4ELb0ELb0EN7cutlass6half_tE19Flash_kernel_traitsILi64ELi64ELi128ELi4ES3_EELi8ELi2ELb0EEEvNS_16Flash_fwd_paramsE,@"STO_CUDA_ENTRY STV_DEFAULT"
_ZN5flash32flash_fwd_splitkv_combine_kernelI23Flash_fwd_kernel_traitsILi64ELi64ELi128ELi4ELb0ELb0EN7cutlass6half_tE19Flash_kernel_traitsILi64ELi64ELi128ELi4ES3_EELi8ELi2ELb0EEEvNS_16Flash_fwd_paramsE:
.text._ZN5flash32flash_fwd_splitkv_combine_kernelI23Flash_fwd_kernel_traitsILi64ELi64ELi128ELi4ELb0ELb0EN7cutlass6half_tE19Flash_kernel_traitsILi64ELi64ELi128ELi4ES3_EELi8ELi2ELb0EEEvNS_16Flash_fwd_paramsE:
        /* <DEDUP_REMOVED lines=23> */
[----:B------:R-:W-:Y:S05]  /*0170*/  CALL.REL.NOINC `($__internal_27_$__cuda_sm20_div_s64) ;  /* 0x0000412000007944 */ /* 0x000fea0003c00000 */
[----:B------:R-:W-:Y:S02]  /*0180*/  MOV R20, R0 ;  /* 0x0000000000147202 */ /* 0x000fe40000000f00 */
[----:B------:R-:W-:Y:S01]  /*0190*/  MOV R21, R23 ;  /* 0x0000001700157202 */ /* 0x000fe20000000f00 */
[----:B------:R-:W-:Y:S05]  /*01a0*/  BRA `(.L_x_4729) ;  /* 0x0000013000007947 */ /* 0x000fea0003800000 */
.L_x_4728:
        /* <DEDUP_REMOVED lines=19> */
.L_x_4729:
        /* <DEDUP_REMOVED lines=10> */
[----:B------:R-:W-:Y:S05]  /*0380*/  CALL.REL.NOINC `($__internal_27_$__cuda_sm20_div_s64) ;  /* 0x00003f1000007944 */ /* 0x000fea0003c00000 */
[----:B------:R-:W-:Y:S02]  /*0390*/  MOV R30, R0 ;  /* 0x00000000001e7202 */ /* 0x000fe40000000f00 */
[----:B------:R-:W-:Y:S01]  /*03a0*/  MOV R31, R23 ;  /* 0x00000017001f7202 */ /* 0x000fe20000000f00 */
[----:B------:R-:W-:Y:S05]  /*03b0*/  BRA `(.L_x_4732) ;  /* 0x0000013000007947 */ /* 0x000fea0003800000 */
.L_x_4731:
        /* <DEDUP_REMOVED lines=19> */
.L_x_4732:
[----:B------:R-:W-:Y:S05]  /*04f0*/  BSYNC B0 ;  /* 0x0000000000007941 */ /* 0x000fea0003800000 */
.L_x_4730:
        /* <DEDUP_REMOVED lines=42> */
[----:B------:R-:W-:Y:S01]  /*07a0*/  MOV R22, R0 ;  /* 0x0000000000167202 */ /* 0x000fe20000000f00 */
[----:B------:R-:W-:Y:S05]  /*07b0*/  BRA `(.L_x_4735) ;  /* 0x0000013000007947 */ /* 0x000fea0003800000 */
.L_x_4734:
        /* <DEDUP_REMOVED lines=19> */
.L_x_4735:
[----:B------:R-:W-:Y:S05]  /*08f0*/  BSYNC B0 ;  /* 0x0000000000007941 */ /* 0x000fea0003800000 */
.L_x_4733:
        /* <DEDUP_REMOVED lines=76> */
.L_x_4737:
        /* <DEDUP_REMOVED lines=19> */
.L_x_4738:
[----:B------:R-:W-:Y:S05]  /*0ef0*/  BSYNC B0 ;  /* 0x0000000000007941 */ /* 0x000fea0003800000 */
.L_x_4736:
        /* <DEDUP_REMOVED lines=44> */
.L_x_4740:
        /* <DEDUP_REMOVED lines=19> */
.L_x_4741:
[----:B------:R-:W-:Y:S05]  /*12f0*/  BSYNC B0 ;  /* 0x0000000000007941 */ /* 0x000fea0003800000 */
.L_x_4739:
        /* <DEDUP_REMOVED lines=131> */
.L_x_4743:
[----:B------:R-:W-:Y:S05]  /*1b30*/  BSYNC B0 ;  /* 0x0000000000007941 */ /* 0x000fea0003800000 */
.L_x_4742:
        /* <DEDUP_REMOVED lines=75> */
[----:B------:R-:W-:Y:S05]  /*1ff0*/  CALL.REL.NOINC `($__internal_27_$__cuda_sm20_div_s64) ;  /* 0x000022a000007944 */ /* 0x000fea0003c00000 */
        /* <DEDUP_REMOVED lines=10> */
.L_x_4748:
        /* <DEDUP_REMOVED lines=22> */
.L_x_4749:
[----:B------:R-:W-:Y:S05]  /*2200*/  BSYNC B0 ;  /* 0x0000000000007941 */ /* 0x000fea0003800000 */
.L_x_4747:
[----:B------:R-:W-:Y:S01]  /*2210*/  LOP3.LUT R0, R21, R5, RZ, 0xfc, !PT ;  /* 0x0000000515007212 */ /* 0x000fe200078efcff */
[----:B------:R-:W-:Y:S03]  /*2220*/  BSSY B0, `(.L_x_4750) ;  /* 0x0000028000007945 */ /* 0x000fe60003800000 */
[----:B------:R-:W-:-:S13]  /*2230*/  ISETP.NE.U32.AND P0, PT, R0, RZ, PT ;  /* 0x000000ff0000720c */ /* 0x000fda0003f05070 */
[----:B------:R-:W-:Y:S05]  /*2240*/  @!P0 BRA `(.L_x_4751) ;  /* 0x000000f000008947 */ /* 0x000fea0003800000 */
[----:B------:R-:W-:Y:S01]  /*2250*/  IMAD.MOV.U32 R24, RZ, RZ, R3 ;  /* 0x000000ffff187224 */ /* 0x000fe200078e0003 */
[----:B------:R-:W-:Y:S02]  /*2260*/  MOV R6, R5 ;  /* 0x0000000500067202 */ /* 0x000fe40000000f00 */
[----:B------:R-:W-:Y:S02]  /*2270*/  MOV R22, 0x2290 ;  /* 0x0000229000167802 */ /* 0x000fe40000000f00 */
[----:B------:R-:W-:Y:S05]  /*2280*/  CALL.REL.NOINC `($__internal_27_$__cuda_sm20_div_s64) ;  /* 0x0000201000007944 */ /* 0x000fea0003c00000 */
        /* <DEDUP_REMOVED lines=11> */
.L_x_4751:
        /* <DEDUP_REMOVED lines=22> */
.L_x_4752:
[----:B------:R-:W-:Y:S05]  /*24a0*/  BSYNC B0 ;  /* 0x0000000000007941 */ /* 0x000fea0003800000 */
.L_x_4750:
        /* <DEDUP_REMOVED lines=12> */
[----:B------:R-:W-:Y:S05]  /*2570*/  CALL.REL.NOINC `($__internal_27_$__cuda_sm20_div_s64) ;  /* 0x00001d2000007944 */ /* 0x000fea0003c00000 */
        /* <DEDUP_REMOVED lines=8> */
.L_x_4754:
        /* <DEDUP_REMOVED lines=22> */
.L_x_4755:
[----:B------:R-:W-:Y:S05]  /*2760*/  BSYNC B0 ;  /* 0x0000000000007941 */ /* 0x000fea0003800000 */
.L_x_4753:
        /* <DEDUP_REMOVED lines=37> */
[----:B------:R-:W-:Y:S05]  /*29c0*/  CALL.REL.NOINC `($__internal_27_$__cuda_sm20_div_s64) ;  /* 0x000018d000007944 */ /* 0x000fea0003c00000 */
        /* <DEDUP_REMOVED lines=12> */
.L_x_4757:
        /* <DEDUP_REMOVED lines=23> */
.L_x_4758:
[----:B------:R-:W-:Y:S05]  /*2c00*/  BSYNC B0 ;  /* 0x0000000000007941 */ /* 0x000fea0003800000 */
.L_x_4756:
        /* <DEDUP_REMOVED lines=19> */
.L_x_4760:
        /* <DEDUP_REMOVED lines=22> */
.L_x_4761:
[----:B------:R-:W-:Y:S05]  /*2ea0*/  BSYNC B0 ;  /* 0x0000000000007941 */ /* 0x000fea0003800000 */
.L_x_4759:
        /* <DEDUP_REMOVED lines=21> */
.L_x_4763:
        /* <DEDUP_REMOVED lines=23> */
.L_x_4764:
[----:B------:R-:W-:Y:S05]  /*3170*/  BSYNC B0 ;  /* 0x0000000000007941 */ /* 0x000fea0003800000 */
.L_x_4762:
        /* <DEDUP_REMOVED lines=38> */
.L_x_4766:
        /* <DEDUP_REMOVED lines=23> */
.L_x_4767:
[----:B------:R-:W-:Y:S05]  /*3550*/  BSYNC B0 ;  /* 0x0000000000007941 */ /* 0x000fea0003800000 */
.L_x_4765:
        /* <DEDUP_REMOVED lines=27> */
.L_x_4769:
        /* <DEDUP_REMOVED lines=23> */
.L_x_4770:
[----:B------:R-:W-:Y:S05]  /*3880*/  BSYNC B0 ;  /* 0x0000000000007941 */ /* 0x000fea0003800000 */
.L_x_4768:
        /* <DEDUP_REMOVED lines=20> */
.L_x_4746:
[----:B------:R-:W-:-:S04]  /*39d0*/  LEA R2, P0, R32, c[0x0][0x200], 0x2 ;  /* 0x0000800020027a11 */ /* 0x000fc800078010ff */
[----:B------:R-:W-:-:S05]  /*39e0*/  LEA.HI.X R3, R32, c[0x0][0x204], R33, 0x2, P0 ;  /* 0x0000810020037a11 */ /* 0x000fca00000f1421 */
[----:B------:R0:W-:Y:S04]  /*39f0*/  STG.E [R2.64], R27 ;  /* 0x0000001b02007986 */ /* 0x0001e8000c101908 */
.L_x_4745:
[----:B------:R-:W-:Y:S05]  /*3a00*/  BSYNC B1 ;  /* 0x0000000000017941 */ /* 0x000fea0003800000 */
.L_x_4744:
        /* <DEDUP_REMOVED lines=40> */
.L_x_4774:
[----:B------:R-:W-:Y:S01]  /*3c90*/  BSSY B0, `(.L_x_4772) ;  /* 0x0000007000007945 */ /* 0x000fe20003800000 */
[----:B------:R-:W-:-:S05]  /*3ca0*/  @P2 BRA `(.L_x_4773) ;  /* 0x0000005000002947 */ /* 0x000fca0003800000 */
[----:B------:R-:W-:Y:S01]  /*3cb0*/  ISETP.GE.AND P0, PT, R18, c[0x0][0x220], PT ;  /* 0x0000880012007a0c */ /* 0x000fe20003f06270 */
[----:B------:R-:W-:Y:S01]  /*3cc0*/  CS2R R8, SRZ ;  /* 0x0000000000087805 */ /* 0x000fe2000001ff00 */
[----:B------:R-:W-:Y:S11]  /*3cd0*/  CS2R R10, SRZ ;  /* 0x00000000000a7805 */ /* 0x000ff6000001ff00 */
[----:B------:R-:W-:Y:S05]  /*3ce0*/  @!P0 MOV R15, R13 ;  /* 0x0000000d000f8202 */ /* 0x000fea0000000f00 */
[----:B------:R0:W5:Y:S02]  /*3cf0*/  @!P0 LDG.E.128 R8, [R14.64] ;  /* 0x000000080e088981 */ /* 0x000164000c1e1d00 */
.L_x_4773:
[----:B------:R-:W-:Y:S05]  /*3d00*/  BSYNC B0 ;  /* 0x0000000000007941 */ /* 0x000fea0003800000 */
.L_x_4772:
        /* <DEDUP_REMOVED lines=11> */
.L_x_4771:
        /* <DEDUP_REMOVED lines=78> */
        .weak           $__internal_27_$__cuda_sm20_div_s64
        .type           $__internal_27_$__cuda_sm20_div_s64,@function
        .size           $__internal_27_$__cuda_sm20_div_s64,(.L_x_7731 - $__internal_27_$__cuda_sm20_div_s64)
$__internal_27_$__cuda_sm20_div_s64:
        /* <DEDUP_REMOVED lines=83> */
[----:B------:R-:W-:Y:S06]  /*47d0*/  RET.REL.NODEC R40 `(_ZN5flash32flash_fwd_splitkv_combine_kernelI23Flash_fwd_kernel_traitsILi64ELi64ELi128ELi4ELb0ELb0EN7cutlass6half_tE19Flash_kernel_traitsILi64ELi64ELi128ELi4ES3_EELi8ELi2ELb0EEEvNS_16Flash_fwd_paramsE) ;  /* 0xffffb82028007950 */ /* 0x000fec0003c3ffff */
.L_x_4775:
        /* <DEDUP_REMOVED lines=10> */
.L_x_7731:


//--------------------- .text._ZN5flash32flash_fwd_splitkv_combine_kernelI23Flash_fwd_kernel_traitsILi64ELi64ELi128ELi4ELb0ELb0EN7cutlass6half_tE19Flash_kernel_traitsILi64ELi64ELi128ELi4ES3_EELi8ELi1ELb0EEEvNS_16Flash_fwd_paramsE --------------------------
	.section	.text._ZN5flash32flash_fwd_splitkv_combine_kernelI23Flash_fwd_kernel_traitsILi64ELi64ELi128ELi4ELb0ELb0EN7cutlass6half_tE19Flash_kernel_traitsILi64ELi64ELi128ELi4ES3_EELi8ELi1ELb0EEEvNS_16Flash_fwd_paramsE,"ax",@progbits
	.sectioninfo	@"SHI_REGISTERS=54"
	.align	128
        .global         _ZN5flash32flash_fwd_splitkv_combine_kernelI23Flash_fwd_kernel_traitsILi64ELi64ELi128ELi4ELb0ELb0EN7cutlass6half_tE19Flash_kernel_traitsILi64ELi64ELi128ELi4ES3_EELi8ELi1ELb0EEEvNS_16Flash_fwd_paramsE
        .type           _ZN5flash32flash_fwd_splitkv_combine_kernelI23Flash_fwd_kernel_traitsILi64ELi64ELi128ELi4ELb0ELb0EN7cutlass6half_tE19Flash_kernel_traitsILi64ELi64ELi128ELi4ES3_EELi8ELi1ELb0EEEvNS_16Flash_fwd_paramsE,@function
        .size           _ZN5flash32flash_fwd_splitkv_combine_kernelI23Flash_fwd_kernel_traitsILi64ELi64ELi128ELi4ELb0ELb0EN7cutlass6half_tE19Flash_kernel_traitsILi64ELi64ELi128ELi4ES3_EELi8ELi1ELb0EEEvNS_16Flash_fwd_paramsE,(.L_x_7732 - _ZN5flash32flash_fwd_splitkv_combine_kernelI23Flash_fwd_kernel_traitsILi64ELi64ELi128ELi4ELb0ELb0EN7cutlass6half_tE19Flash_kernel_traitsILi64ELi64ELi128ELi4ES3_EELi8ELi1ELb0EEEvNS_16Flash_fwd_paramsE)
        .other          _ZN5flash32flash_fwd_splitkv_combine_kernelI23Flash_fwd_kernel_traitsILi64ELi64ELi128ELi4ELb0ELb0EN7cutlass6half_tE19Flash_kernel_traitsILi64ELi64ELi128ELi4ES3_EELi8ELi1ELb0EEEvNS_16Flash_fwd_paramsE,@"STO_CUDA_ENTRY STV_DEFAULT"
_ZN5flash32flash_fwd_splitkv_combine_kernelI23Flash_fwd_kernel_traitsILi64ELi64ELi128ELi4ELb0ELb0EN7cutlass6half_tE19Flash_kernel_traitsILi64ELi64ELi128ELi4ES3_EELi8ELi1ELb0EEEvNS_16Flash_fwd_paramsE:
.text._ZN5flash32flash_fwd_splitkv_combine_kernelI23Flash_fwd_kernel_traitsILi64ELi64ELi128ELi4ELb0ELb0EN7cutlass6half_tE19Flash_kernel_traitsILi64ELi64ELi128ELi4ES3_EELi8ELi1ELb0EEEvNS_16Flash_fwd_paramsE:
        /* <DEDUP_REMOVED lines=23> */
[----:B------:R-:W-:Y:S05]  /*0170*/  CALL.REL.NOINC `($__internal_28_$__cuda_sm20_div_s64) ;  /* 0x0000417000007944 */ /* 0x000fea0003c00000 */
[----:B------:R-:W-:Y:S02]  /*0180*/  MOV R8, R0 ;  /* 0x0000000000087202 */ /* 0x000fe40000000f00 */
[----:B------:R-:W-:Y:S01]  /*0190*/  MOV R9, R23 ;  /* 0x0000001700097202 */ /* 0x000fe20000000f00 */
[----:B------:R-:W-:Y:S05]  /*01a0*/  BRA `(.L_x_4777) ;  /* 0x0000013000007947 */ /* 0x000fea0003800000 */
.L_x_4776:
        /* <DEDUP_REMOVED lines=19> */
.L_x_4777:
        /* <DEDUP_REMOVED lines=17> */
.L_x_4779:
        /* <DEDUP_REMOVED lines=19> */
.L_x_4780:
[----:B------:R-:W-:Y:S05]  /*0520*/  BSYNC B0 ;  /* 0x0000000000007941 */ /* 0x000fea0003800000 */
.L_x_4778:
        /* <DEDUP_REMOVED lines=45> */
.L_x_4782:
        /* <DEDUP_REMOVED lines=19> */
.L_x_4783:
[----:B------:R-:W-:Y:S05]  /*0930*/  BSYNC B0 ;  /* 0x0000000000007941 */ /* 0x000fea0003800000 */
.L_x_4781:
        /* <DEDUP_REMOVED lines=78> */
.L_x_4785:
        /* <DEDUP_REMOVED lines=19> */
.L_x_4786:
[----:B------:R-:W-:Y:S05]  /*0f50*/  BSYNC B0 ;  /* 0x0000000000007941 */ /* 0x000fea0003800000 */
.L_x_4784:
        /* <DEDUP_REMOVED lines=43> */
.L_x_4788:
        /* <DEDUP_REMOVED lines=19> */
.L_x_4789:
[----:B------:R-:W-:Y:S05]  /*1340*/  BSYNC B0 ;  /* 0x0000000000007941 */ /* 0x000fea0003800000 */
.L_x_4787:
        /* <DEDUP_REMOVED lines=133> */
.L_x_4791:
[----:B------:R-:W-:Y:S05]  /*1ba0*/  BSYNC B0 ;  /* 0x0000000000007941 */ /* 0x000fea0003800000 */
.L_x_4790:
        /* <DEDUP_REMOVED lines=73> */
[----:B------:R-:W-:Y:S05]  /*2040*/  CALL.REL.NOINC `($__internal_28_$__cuda_sm20_div_s64) ;  /* 0x000022a000007944 */ /* 0x000fea0003c00000 */
        /* <DEDUP_REMOVED lines=10> */
.L_x_4796:
        /* <DEDUP_REMOVED lines=23> */
.L_x_4797:
[----:B------:R-:W-:Y:S05]  /*2260*/  BSYNC B0 ;  /* 0x0000000000007941 */ /* 0x000fea0003800000 */
.L_x_4795:
        /* <DEDUP_REMOVED lines=22> */
.L_x_4799:
        /* <DEDUP_REMOVED lines=22> */
.L_x_4800:
[----:B------:R-:W-:Y:S05]  /*2530*/  BSYNC B0 ;  /* 0x0000000000007941 */ /* 0x000fea0003800000 */
.L_x_4798:
        /* <DEDUP_REMOVED lines=22> */
.L_x_4802:
        /* <DEDUP_REMOVED lines=22> */
.L_x_4803:
[----:B------:R-:W-:Y:S05]  /*2800*/  BSYNC B0 ;  /* 0x0000000000007941 */ /* 0x000fea0003800000 */
.L_x_4801:
        /* <DEDUP_REMOVED lines=33> */
[----:B------:R-:W-:Y:S05]  /*2a20*/  CALL.REL.NOINC `($__internal_28_$__cuda_sm20_div_s64) ;  /* 0x000018c000007944 */ /* 0x000fea0003c00000 */
        /* <DEDUP_REMOVED lines=11> */
.L_x_4805:
        /* <DEDUP_REMOVED lines=23> */
.L_x_4806:
[----:B------:R-:W-:Y:S05]  /*2c50*/  BSYNC B0 ;  /* 0x0000000000007941 */ /* 0x000fea0003800000 */
.L_x_4804:
        /* <DEDUP_REMOVED lines=20> */
.L_x_4808:
        /* <DEDUP_REMOVED lines=23> */
.L_x_4809:
[----:B------:R-:W-:Y:S05]  /*2f10*/  BSYNC B0 ;  /* 0x0000000000007941 */ /* 0x000fea0003800000 */
.L_x_4807:
        /* <DEDUP_REMOVED lines=19> */
.L_x_4811:
        /* <DEDUP_REMOVED lines=23> */
.L_x_4812:
[----:B------:R-:W-:Y:S05]  /*31c0*/  BSYNC B0 ;  /* 0x0000000000007941 */ /* 0x000fea0003800000 */
.L_x_4810:
        /* <DEDUP_REMOVED lines=25> */
[----:B------:R-:W-:Y:S05]  /*3360*/  CALL.REL.NOINC `($__internal_28_$__cuda_sm20_div_s64) ;  /* 0x00000f8000007944 */ /* 0x000fea0003c00000 */
        /* <DEDUP_REMOVED lines=12> */
.L_x_4814:
        /* <DEDUP_REMOVED lines=23> */
.L_x_4815:
[----:B------:R-:W-:Y:S05]  /*35a0*/  BSYNC B0 ;  /* 0x0000000000007941 */ /* 0x000fea0003800000 */
.L_x_4813:
        /* <DEDUP_REMOVED lines=28> */
.L_x_4817:
        /* <DEDUP_REMOVED lines=23> */
.L_x_4818:
[----:B------:R-:W-:Y:S05]  /*38e0*/  BSYNC B0 ;  /* 0x0000000000007941 */ /* 0x000fea0003800000 */
.L_x_4816:
        /* <DEDUP_REMOVED lines=20> */
.L_x_4794:
[----:B------:R-:W-:-:S04]  /*3a30*/  LEA R2, P0, R38, c[0x0][0x200], 0x2 ;  /* 0x0000800026027a11 */ /* 0x000fc800078010ff */
[----:B------:R-:W-:-:S05]  /*3a40*/  LEA.HI.X R3, R38, c[0x0][0x204], R39, 0x2, P0 ;  /* 0x0000810026037a11 */ /* 0x000fca00000f1427 */
[----:B------:R0:W-:Y:S04]  /*3a50*/  STG.E [R2.64], R29 ;  /* 0x0000001d02007986 */ /* 0x0001e8000c101908 */
.L_x_4793:
[----:B------:R-:W-:Y:S05]  /*3a60*/  BSYNC B1 ;  /* 0x0000000000017941 */ /* 0x000fea0003800000 */
.L_x_4792:
        /* <DEDUP_REMOVED lines=40> */
.L_x_4822:
[----:B------:R-:W-:Y:S01]  /*3cf0*/  BSSY B0, `(.L_x_4820) ;  /* 0x0000007000007945 */ /* 0x000fe20003800000 */
[----:B------:R-:W-:-:S05]  /*3d00*/  @P2 BRA `(.L_x_4821) ;  /* 0x0000005000002947 */ /* 0x000fca0003800000 */
[----:B------:R-:W-:Y:S01]  /*3d10*/  ISETP.GE.AND P0, PT, R18, c[0x0][0x220], PT ;  /* 0x0000880012007a0c */ /* 0x000fe20003f06270 */
[----:B------:R-:W-:Y:S01]  /*3d20*/  CS2R R8, SRZ ;  /* 0x0000000000087805 */ /* 0x000fe2000001ff00 */
[----:B------:R-:W-:Y:S11]  /*3d30*/  CS2R R10, SRZ ;  /* 0x00000000000a7805 */ /* 0x000ff6000001ff00 */
[----:B------:R-:W-:Y:S05]  /*3d40*/  @!P0 MOV R15, R13 ;  /* 0x0000000d000f8202 */ /* 0x000fea0000000f00 */
[----:B------:R0:W5:Y:S02]  /*3d50*/  @!P0 LDG.E.128 R8, [R14.64] ;  /* 0x000000080e088981 */ /* 0x000164000c1e1d00 */
.L_x_4821:
[----:B------:R-:W-:Y:S05]  /*3d60*/  BSYNC B0 ;  /* 0x0000000000007941 */ /* 0x000fea0003800000 */
.L_x_4820:
        /* <DEDUP_REMOVED lines=11> */
.L_x_4819:
        /* <DEDUP_REMOVED lines=77> */
        .weak           $__internal_28_$__cuda_sm20_div_s64
        .type           $__internal_28_$__cuda_sm20_div_s64,@function
        .size           $__internal_28_$__cuda_sm20_div_s64,(.L_x_7732 - $__internal_28_$__cuda_sm20_div_s64)
$__internal_28_$__cuda_sm20_div_s64:
        /* <DEDUP_REMOVED lines=83> */
[----:B------:R-:W-:Y:S06]  /*4820*/  RET.REL.NODEC R20 `(_ZN5flash32flash_fwd_splitkv_combine_kernelI23Flash_fwd_kernel_traitsILi64ELi64ELi128ELi4ELb0ELb0EN7cutlass6half_tE19Flash_kernel_traitsILi64ELi64ELi128ELi4ES3_EELi8ELi1ELb0EEEvNS_16Flash_fwd_paramsE) ;  /* 0xffffb7d014007950 */ /* 0x000fec0003c3ffff */
.L_x_4823:
        /* <DEDUP_REMOVED lines=13> */
.L_x_7732:


//--------------------- .text._ZN5flash32flash_fwd_splitkv_combine_kernelI23Flash_fwd_kernel_traitsILi64ELi64ELi128ELi4ELb0ELb0EN7cutlass6half_tE19Flash_kernel_traitsILi64ELi64ELi128ELi4ES3_EELi8ELi7ELb1EEEvNS_16Flash_fwd_paramsE --------------------------
	.section	.text._ZN5flash32flash_fwd_splitkv_combine_kernelI23Flash_fwd_kernel_traitsILi64ELi64ELi128ELi4ELb0ELb0EN7cutlass6half_tE19Flash_kernel_traitsILi64ELi64ELi128ELi4ES3_EELi8ELi7ELb1EEEvNS_16Flash_fwd_paramsE,"ax",@progbits
	.sectioninfo	@"SHI_REGISTERS=62"
	.align	128
        .global         _ZN5flash32flash_fwd_splitkv_combine_kernelI23Flash_fwd_kernel_traitsILi64ELi64ELi128ELi4ELb0ELb0EN7cutlass6half_tE19Flash_kernel_traitsILi64ELi64ELi128ELi4ES3_EELi8ELi7ELb1EEEvNS_16Flash_fwd_paramsE
        .type           _ZN5flash32flash_fwd_splitkv_combine_kernelI23Flash_fwd_kernel_traitsILi64ELi64ELi128ELi4ELb0ELb0EN7cutlass6half_tE19Flash_kernel_traitsILi64ELi64ELi128ELi4ES3_EELi8ELi7ELb1EEEvNS_16Flash_fwd_paramsE,@function
        .size           _ZN5flash32flash_fwd_splitkv_combine_kernelI23Flash_fwd_kernel_traitsILi64ELi64ELi128ELi4ELb0ELb0EN7cutlass6half_tE19Flash_kernel_traitsILi64ELi64ELi128ELi4ES3_EELi8ELi7ELb1EEEvNS_16Flash_fwd_paramsE,(.L_x_7733 - _ZN5flash32flash_fwd_splitkv_combine_kernelI23Flash_fwd_kernel_traitsILi64ELi64ELi128ELi4ELb0ELb0EN7cutlass6half_tE19Flash_kernel_traitsILi64ELi64ELi128ELi4ES3_EELi8ELi7ELb1EEEvNS_16Flash_fwd_paramsE)
        .other          _ZN5flash32flash_fwd_splitkv_combine_kernelI23Flash_fwd_kernel_traitsILi64ELi64ELi128ELi4ELb0ELb0EN7cutlass6half_tE19Flash_kernel_traitsILi64ELi64ELi128ELi4ES3_EELi8ELi7ELb1EEEvNS_16Flash_fwd_paramsE,@"STO_CUDA_ENTRY STV_DEFAULT"
_ZN5flash32flash_fwd_splitkv_combine_kernelI23Flash_fwd_kernel_traitsILi64ELi64ELi128ELi4ELb0ELb0EN7cutlass6half_tE19Flash_kernel_traitsILi64ELi64ELi128ELi4ES3_EELi8ELi7ELb1EEEvNS_16Flash_fwd_paramsE:
.text._ZN5flash32flash_fwd_splitkv_combine_kernelI23Flash_fwd_kernel_traitsILi64ELi64ELi128ELi4ELb0ELb0EN7cutlass6half_tE19Flash_kernel_traitsILi64ELi64ELi128ELi4ES3_EELi8ELi7ELb1EEEvNS_16Flash_fwd_paramsE:
        /* <DEDUP_REMOVED lines=23> */
[----:B------:R-:W-:Y:S05]  /*0170*/  CALL.REL.NOINC `($__internal_29_$__cuda_sm20_div_s64) ;  /* 0x0000517000007944 */ /* 0x000fea0003c00000 */
[----:B------:R-:W-:Y:S02]  /*0180*/  MOV R8, R0 ;  /* 0x0000000000087202 */ /* 0x000fe40000000f00 */
[----:B------:R-:W-:Y:S01]  /*0190*/  MOV R9, R25 ;  /* 0x0000001900097202 */ /* 0x000fe20000000f00 */
[----:B------:R-:W-:Y:S05]  /*01a0*/  BRA `(.L_x_4825) ;  /* 0x0000013000007947 */ /* 0x000fea0003800000 */
.L_x_4824:
        /* <DEDUP_REMOVED lines=19> */
.L_x_4825:
        /* <DEDUP_REMOVED lines=17> */
.L_x_4827:
        /* <DEDUP_REMOVED lines=19> */
.L_x_4828:
[----:B------:R-:W-:Y:S05]  /*0520*/  BSYNC B0 ;  /* 0x0000000000007941 */ /* 0x000fea0003800000 */
.L_x_4826:
        /* <DEDUP_REMOVED lines=57> */
.L_x_4830:
        /* <DEDUP_REMOVED lines=19> */
.L_x_4831:
[----:B------:R-:W-:Y:S05]  /*09f0*/  BSYNC B0 ;  /* 0x0000000000007941 */ /* 0x000fea0003800000 */
.L_x_4829:
        /* <DEDUP_REMOVED lines=106> */
.L_x_4833:
        /* <DEDUP_REMOVED lines=19> */
.L_x_4834:
[----:B------:R-:W-:Y:S05]  /*11d0*/  BSYNC B0 ;  /* 0x0000000000007941 */ /* 0x000fea0003800000 */
.L_x_4832:
        /* <DEDUP_REMOVED lines=163> */
[----:B------:R-:W-:Y:S05]  /*1c10*/  CALL.REL.NOINC `($__internal_29_$__cuda_sm20_div_s64) ;  /* 0x000036d000007944 */ /* 0x000fea0003c00000 */
[----:B------:R-:W-:Y:S02]  /*1c20*/  MOV R42, R0 ;  /* 0x00000000002a7202 */ /* 0x000fe40000000f00 */
[----:B------:R-:W-:Y:S01]  /*1c30*/  MOV R43, R25 ;  /* 0x00000019002b7202 */ /* 0x000fe20000000f00 */
[----:B------:R-:W-:Y:S05]  /*1c40*/  BRA `(.L_x_4837) ;  /* 0x0000013000007947 */ /* 0x000fea0003800000 */
.L_x_4836:
        /* <DEDUP_REMOVED lines=19> */
.L_x_4837:
[----:B------:R-:W-:Y:S05]  /*1d80*/  BSYNC B0 ;  /* 0x0000000000007941 */ /* 0x000fea0003800000 */
.L_x_4835:
        /* <DEDUP_REMOVED lines=205> */
.L_x_4842:
        /* <DEDUP_REMOVED lines=22> */
.L_x_4843:
[----:B------:R-:W-:Y:S05]  /*2bc0*/  BSYNC B0 ;  /* 0x0000000000007941 */ /* 0x000fea0003800000 */
.L_x_4841:
        /* <DEDUP_REMOVED lines=8> */
[----:B------:R-:W-:Y:S05]  /*2c50*/  CALL.REL.NOINC `($__internal_29_$__cuda_sm20_div_s64) ;  /* 0x0000269000007944 */ /* 0x000fea0003c00000 */
        /* <DEDUP_REMOVED lines=11> */
.L_x_4845:
        /* <DEDUP_REMOVED lines=22> */
.L_x_4846:
[----:B------:R-:W-:Y:S05]  /*2e70*/  BSYNC B0 ;  /* 0x0000000000007941 */ /* 0x000fea0003800000 */
.L_x_4844:
        /* <DEDUP_REMOVED lines=11> */
[----:B------:R-:W-:Y:S05]  /*2f30*/  CALL.REL.NOINC `($__internal_29_$__cuda_sm20_div_s64) ;  /* 0x000023b000007944 */ /* 0x000fea0003c00000 */
        /* <DEDUP_REMOVED lines=12> */
.L_x_4848:
        /* <DEDUP_REMOVED lines=22> */
.L_x_4849:
[----:B------:R-:W-:Y:S05]  /*3160*/  BSYNC B0 ;  /* 0x0000000000007941 */ /* 0x000fea0003800000 */
.L_x_4847:
        /* <DEDUP_REMOVED lines=52> */
.L_x_4851:
        /* <DEDUP_REMOVED lines=23> */
.L_x_4852:
[----:B------:R-:W-:Y:S05]  /*3620*/  BSYNC B0 ;  /* 0x0000000000007941 */ /* 0x000fea0003800000 */
.L_x_4850:
        /* <DEDUP_REMOVED lines=20> */
.L_x_4854:
        /* <DEDUP_REMOVED lines=22> */
.L_x_4855:
[----:B------:R-:W-:Y:S05]  /*38d0*/  BSYNC B0 ;  /* 0x0000000000007941 */ /* 0x000fea0003800000 */
.L_x_4853:
        /* <DEDUP_REMOVED lines=22> */
.L_x_4857:
        /* <DEDUP_REMOVED lines=23> */
.L_x_4858:
[----:B------:R-:W-:Y:S05]  /*3bb0*/  BSYNC B0 ;  /* 0x0000000000007941 */ /* 0x000fea0003800000 */
.L_x_4856:
        /* <DEDUP_REMOVED lines=38> */
.L_x_4860:
        /* <DEDUP_REMOVED lines=23> */
.L_x_4861:
[----:B------:R-:W-:Y:S05]  /*3f90*/  BSYNC B0 ;  /* 0x0000000000007941 */ /* 0x000fea0003800000 */
.L_x_4859:
        /* <DEDUP_REMOVED lines=31> */
.L_x_4863:
        /* <DEDUP_REMOVED lines=23> */
.L_x_4864:
[----:B------:R-:W-:Y:S05]  /*4300*/  BSYNC B0 ;  /* 0x0000000000007941 */ /* 0x000fea0003800000 */
.L_x_4862:
        /* <DEDUP_REMOVED lines=20> */
.L_x_4840:
[----:B------:R-:W-:-:S04]  /*4450*/  LEA R2, P0, R44, c[0x0][0x200], 0x2 ;  /* 0x000080002c027a11 */ /* 0x000fc800078010ff */
[----:B------:R-:W-:-:S05]  /*4460*/  LEA.HI.X R3, R44, c[0x0][0x204], R45, 0x2, P0 ;  /* 0x000081002c037a11 */ /* 0x000fca00000f142d */
[----:B------:R0:W-:Y:S04]  /*4470*/  STG.E [R2.64], R30 ;  /* 0x0000001e02007986 */ /* 0x0001e8000c101908 */
.L_x_4839:
[----:B------:R-:W-:Y:S05]  /*4480*/  BSYNC B1 ;  /* 0x0000000000017941 */ /* 0x000fea0003800000 */
.L_x_4838:
        /* <DEDUP_REMOVED lines=78> */
.L_x_4867:
        /* <DEDUP_REMOVED lines=37> */
.L_x_4866:
        /* <DEDUP_REMOVED lines=25> */
.L_x_4868:
[----:B------:R-:W-:-:S13]  /*4d50*/  ISETP.LT.OR P4, PT, R14, c[0x0][0x314], P4 ;  /* 0x0000c5000e007a0c */ /* 0x000fda0002781670 */
[----:B------:R-:W-:Y:S05]  /*4d60*/  @!P4 BRA `(.L_x_4865) ;  /* 0x000000a00000c947 */ /* 0x000fea0003800000 */
[----:B------:R-:W-:Y:S01]  /*4d70*/  ISETP.GE.AND P0, PT, R7, R15, PT ;  /* 0x0000000f0700720c */ /* 0x000fe20003f06270 */
[----:B------:R-:W-:-:S12]  /*4d80*/  BSSY B0, `(.L_x_4869) ;  /* 0x0000003000007945 */ /* 0x000fd80003800000 */
[----:B------:R-:W-:Y:S05]  /*4d90*/  @P0 BRA `(.L_x_4870) ;  /* 0x0000001000000947 */ /* 0x000fea0003800000 */
[----:B------:R0:W5:Y:S02]  /*4da0*/  LDG.E.128 R8, [R20.64] ;  /* 0x0000000814087981 */ /* 0x000164000c1e1d00 */
.L_x_4870:
[----:B------:R-:W-:Y:S05]  /*4db0*/  BSYNC B0 ;  /* 0x0000000000007941 */ /* 0x000fea0003800000 */
.L_x_4869:
[----:B------:R-:W1:Y:S02]  /*4dc0*/  LDS R6, [R6] ;  /* 0x0000000006067984 */ /* 0x000e640000000800 */
[C---:B-1---5:R-:W-:Y:S02]  /*4dd0*/  FFMA.FTZ R4, R6.reuse, R8, R4 ;  /* 0x0000000806047223 */ /* 0x062fe40000010004 */
[C---:B------:R-:W-:Y:S02]  /*4de0*/  FFMA.FTZ R3, R6.reuse, R9, R3 ;  /* 0x0000000906037223 */ /* 0x040fe40000010003 */
[C---:B------:R-:W-:Y:S02]  /*4df0*/  FFMA.FTZ R2, R6.reuse, R10, R2 ;  /* 0x0000000a06027223 */ /* 0x040fe40000010002 */
[----:B------:R-:W-:Y:S02]  /*4e00*/  FFMA.FTZ R0, R6, R11, R0 ;  /* 0x0000000b06007223 */ /* 0x000fe40000010000 */
.L_x_4865:
        /* <DEDUP_REMOVED lines=78> */
        .weak           $__internal_29_$__cuda_sm20_div_s64
        .type           $__internal_29_$__cuda_sm20_div_s64,@function
        .size           $__internal_29_$__cuda_sm20_div_s64,(.L_x_7733 - $__internal_29_$__cuda_sm20_div_s64)
$__internal_29_$__cuda_sm20_div_s64:
        /* <DEDUP_REMOVED lines=83> */
[----:B------:R-:W-:Y:S06]  /*5820*/  RET.REL.NODEC R22 `(_ZN5flash32flash_fwd_splitkv_combine_kernelI23Flash_fwd_kernel_traitsILi64ELi64ELi128ELi4ELb0ELb0EN7cutlass6half_tE19Flash_kernel_traitsILi64ELi64ELi128ELi4ES3_EELi8ELi7ELb1EEEvNS_16Flash_fwd_paramsE) ;  /* 0xffffa7d016007950 */ /* 0x000fec0003c3ffff */
.L_x_4871:
        /* <DEDUP_REMOVED lines=13> */
.L_x_7733:


//--------------------- .text._ZN5flash32flash_fwd_splitkv_combine_kernelI23Flash_fwd_kernel_traitsILi64ELi64ELi128ELi4ELb0ELb0EN7cutlass6half_tE19Flash_kernel_traitsILi64ELi64ELi128ELi4ES3_EELi8ELi6ELb1EEEvNS_16Flash_fwd_paramsE --------------------------
	.section	.text._ZN5flash32flash_fwd_splitkv_combine_kernelI23Flash_fwd_kernel_traitsILi64ELi64ELi128ELi4ELb0ELb0EN7cutlass6half_tE19Flash_kernel_traitsILi64ELi64ELi128ELi4ES3_EELi8ELi6ELb1EEEvNS_16Flash_fwd_paramsE,"ax",@progbits
	.sectioninfo	@"SHI_REGISTERS=62"
	.align	128
        .global         _ZN5flash32flash_fwd_splitkv_combine_kernelI23Flash_fwd_kernel_traitsILi64ELi64ELi128ELi4ELb0ELb0EN7cutlass6half_tE19Flash_kernel_traitsILi64ELi64ELi128ELi4ES3_EELi8ELi6ELb1EEEvNS_16Flash_fwd_paramsE
        .type           _ZN5flash32flash_fwd_splitkv_combine_kernelI23Flash_fwd_kernel_traitsILi64ELi64ELi128ELi4ELb0ELb0EN7cutlass6half_tE19Flash_kernel_traitsILi64ELi64ELi128ELi4ES3_EELi8ELi6ELb1EEEvNS_16Flash_fwd_paramsE,@function
        .size           _ZN5flash32flash_fwd_splitkv_combine_kernelI23Flash_fwd_kernel_traitsILi64ELi64ELi128ELi4ELb0ELb0EN7cutlass6half_tE19Flash_kernel_traitsILi64ELi64ELi128ELi4ES3_EELi8ELi6ELb1EEEvNS_16Flash_fwd_paramsE,(.L_x_7734 - _ZN5flash32flash_fwd_splitkv_combine_kernelI23Flash_fwd_kernel_traitsILi64ELi64ELi128ELi4ELb0ELb0EN7cutlass6half_tE19Flash_kernel_traitsILi64ELi64ELi128ELi4ES3_EELi8ELi6ELb1EEEvNS_16Flash_fwd_paramsE)
        .other          _ZN5flash32flash_fwd_splitkv_combine_kernelI23Flash_fwd_kernel_traitsILi64ELi64ELi128ELi4ELb0ELb0EN7cutlass6half_tE19Flash_kernel_traitsILi64ELi64ELi128ELi4ES3_EELi8ELi6ELb1EEEvNS_16Flash_fwd_paramsE,@"STO_CUDA_ENTRY STV_DEFAULT"
_ZN5flash32flash_fwd_splitkv_combine_kernelI23Flash_fwd_kernel_traitsILi64ELi64ELi128ELi4ELb0ELb0EN7cutlass6half_tE19Flash_kernel_traitsILi64ELi64ELi128ELi4ES3_EELi8ELi6ELb1EEEvNS_16Flash_fwd_paramsE:
.text._ZN5flash32flash_fwd_splitkv_combine_kernelI23Flash_fwd_kernel_traitsILi64ELi64ELi128ELi4ELb0ELb0EN7cutlass6half_tE19Flash_kernel_traitsILi64ELi64ELi128ELi4ES3_EELi8ELi6ELb1EEEvNS_16Flash_fwd_paramsE:
        /* <DEDUP_REMOVED lines=23> */
[----:B------:R-:W-:Y:S05]  /*0170*/  CALL.REL.NOINC `($__internal_30_$__cuda_sm20_div_s64) ;  /* 0x0000494000007944 */ /* 0x000fea0003c00000 */
[----:B------:R-:W-:Y:S05]  /*0180*/  BRA `(.L_x_4873) ;  /* 0x0000013000007947 */ /* 0x000fea0003800000 */
.L_x_4872:
        /* <DEDUP_REMOVED lines=19> */
.L_x_4873:
        /* <DEDUP_REMOVED lines=11> */
[----:B------:R-:W-:Y:S05]  /*0370*/  CALL.REL.NOINC `($__internal_30_$__cuda_sm20_div_s64) ;  /* 0x0000474000007944 */ /* 0x000fea0003c00000 */
[----:B------:R-:W-:Y:S02]  /*0380*/  MOV R32, R20 ;  /* 0x0000001400207202 */ /* 0x000fe40000000f00 */
[----:B------:R-:W-:Y:S01]  /*0390*/  MOV R33, R21 ;  /* 0x0000001500217202 */ /* 0x000fe20000000f00 */
[----:B------:R-:W-:Y:S05]  /*03a0*/  BRA `(.L_x_4876) ;  /* 0x0000013000007947 */ /* 0x000fea0003800000 */
.L_x_4875:
        /* <DEDUP_REMOVED lines=19> */
.L_x_4876:
[----:B------:R-:W-:Y:S05]  /*04e0*/  BSYNC B0 ;  /* 0x0000000000007941 */ /* 0x000fea0003800000 */
.L_x_4874:
        /* <DEDUP_REMOVED lines=54> */
[----:B------:R-:W-:Y:S02]  /*0850*/  MOV R8, R20 ;  /* 0x0000001400087202 */ /* 0x000fe40000000f00 */
[----:B------:R-:W-:Y:S01]  /*0860*/  MOV R9, R21 ;  /* 0x0000001500097202 */ /* 0x000fe20000000f00 */
[----:B------:R-:W-:Y:S05]  /*0870*/  BRA `(.L_x_4879) ;  /* 0x0000013000007947 */ /* 0x000fea0003800000 */
.L_x_4878:
        /* <DEDUP_REMOVED lines=19> */
.L_x_4879:
[----:B------:R-:W-:Y:S05]  /*09b0*/  BSYNC B0 ;  /* 0x0000000000007941 */ /* 0x000fea0003800000 */
.L_x_4877:
        /* <DEDUP_REMOVED lines=100> */
[----:B------:R-:W-:Y:S05]  /*1000*/  CALL.REL.NOINC `($__internal_30_$__cuda_sm20_div_s64) ;  /* 0x00003ab000007944 */ /* 0x000fea0003c00000 */
[----:B------:R-:W-:Y:S02]  /*1010*/  MOV R40, R20 ;  /* 0x0000001400287202 */ /* 0x000fe40000000f00 */
[----:B------:R-:W-:Y:S01]  /*1020*/  MOV R41, R21 ;  /* 0x0000001500297202 */ /* 0x000fe20000000f00 */
[----:B------:R-:W-:Y:S05]  /*1030*/  BRA `(.L_x_4882) ;  /* 0x0000013000007947 */ /* 0x000fea0003800000 */
.L_x_4881:
        /* <DEDUP_REMOVED lines=19> */
.L_x_4882:
[----:B------:R-:W-:Y:S05]  /*1170*/  BSYNC B0 ;  /* 0x0000000000007941 */ /* 0x000fea0003800000 */
.L_x_4880:
        /* <DEDUP_REMOVED lines=103> */
[----:B------:R-:W-:Y:S05]  /*17f0*/  CALL.REL.NOINC `($__internal_30_$__cuda_sm20_div_s64) ;  /* 0x000032c000007944 */ /* 0x000fea0003c00000 */
[----:B------:R-:W-:Y:S02]  /*1800*/  MOV R42, R20 ;  /* 0x00000014002a7202 */ /* 0x000fe40000000f00 */
[----:B------:R-:W-:Y:S01]  /*1810*/  MOV R43, R21 ;  /* 0x00000015002b7202 */ /* 0x000fe20000000f00 */
[----:B------:R-:W-:Y:S05]  /*1820*/  BRA `(.L_x_4885) ;  /* 0x0000013000007947 */ /* 0x000fea0003800000 */
.L_x_4884:
        /* <DEDUP_REMOVED lines=19> */
.L_x_4885:
[----:B------:R-:W-:Y:S05]  /*1960*/  BSYNC B0 ;  /* 0x0000000000007941 */ /* 0x000fea0003800000 */
.L_x_4883:
        /* <DEDUP_REMOVED lines=165> */
[----:B------:R-:W-:Y:S05]  /*23c0*/  CALL.REL.NOINC `($__internal_30_$__cuda_sm20_div_s64) ;  /* 0x000026f000007944 */ /* 0x000fea0003c00000 */
        /* <DEDUP_REMOVED lines=9> */
.L_x_4890:
        /* <DEDUP_REMOVED lines=22> */
.L_x_4891:
[----:B------:R-:W-:Y:S05]  /*25c0*/  BSYNC B0 ;  /* 0x0000000000007941 */ /* 0x000fea0003800000 */
.L_x_4889:
        /* <DEDUP_REMOVED lines=19> */
.L_x_4893:
        /* <DEDUP_REMOVED lines=22> */
.L_x_4894:
[----:B------:R-:W-:Y:S05]  /*2860*/  BSYNC B0 ;  /* 0x0000000000007941 */ /* 0x000fea0003800000 */
.L_x_4892:
        /* <DEDUP_REMOVED lines=11> */
[----:B------:R-:W-:Y:S05]  /*2920*/  CALL.REL.NOINC `($__internal_30_$__cuda_sm20_div_s64) ;  /* 0x0000219000007944 */ /* 0x000fea0003c00000 */
[----:B------:R-:W-:-:S04]  /*2930*/  IADD3 R23, P0, RZ, -R20, RZ ;  /* 0x80000014ff177210 */ /* 0x000fc80007f1e0ff */
[----:B------:R-:W-:Y:S01]  /*2940*/  IADD3.X R19, RZ, ~R21, RZ, P0, !PT ;  /* 0x80000015ff137210 */ /* 0x000fe200007fe4ff */
[----:B------:R-:W-:-:S04]  /*2950*/  IMAD.WIDE.U32 R44, R4, R23, R44 ;  /* 0x00000017042c7225 */ /* 0x000fc800078e002c */
[----:B------:R-:W-:-:S04]  /*2960*/  IMAD R19, R19, R4, RZ ;  /* 0x0000000413137224 */ /* 0x000fc800078e02ff */
[----:B------:R-:W-:-:S05]  /*2970*/  IMAD R0, R0, R23, R19 ;  /* 0x0000001700007224 */ /* 0x000fca00078e0213 */
[----:B------:R-:W-:Y:S01]  /*2980*/  IADD3 R0, R45, R0, RZ ;  /* 0x000000002d007210 */ /* 0x000fe20007ffe0ff */
[----:B------:R-:W-:Y:S05]  /*2990*/  BRA `(.L_x_4897) ;  /* 0x0000016000007947 */ /* 0x000fea0003800000 */
.L_x_4896:
        /* <DEDUP_REMOVED lines=22> */
.L_x_4897:
[----:B------:R-:W-:Y:S05]  /*2b00*/  BSYNC B0 ;  /* 0x0000000000007941 */ /* 0x000fea0003800000 */
.L_x_4895:
        /* <DEDUP_REMOVED lines=38> */
[----:B------:R-:W-:Y:S05]  /*2d70*/  CALL.REL.NOINC `($__internal_30_$__cuda_sm20_div_s64) ;  /* 0x00001d4000007944 */ /* 0x000fea0003c00000 */
        /* <DEDUP_REMOVED lines=12> */
.L_x_4899:
        /* <DEDUP_REMOVED lines=23> */
.L_x_4900:
[----:B------:R-:W-:Y:S05]  /*2fb0*/  BSYNC B0 ;  /* 0x0000000000007941 */ /* 0x000fea0003800000 */
.L_x_4898:
        /* <DEDUP_REMOVED lines=18> */
.L_x_4902:
        /* <DEDUP_REMOVED lines=22> */
.L_x_4903:
[----:B------:R-:W-:Y:S05]  /*3240*/  BSYNC B0 ;  /* 0x0000000000007941 */ /* 0x000fea0003800000 */
.L_x_4901:
        /* <DEDUP_REMOVED lines=22> */
.L_x_4905:
        /* <DEDUP_REMOVED lines=23> */
.L_x_4906:
[----:B------:R-:W-:Y:S05]  /*3520*/  BSYNC B0 ;  /* 0x0000000000007941 */ /* 0x000fea0003800000 */
.L_x_4904:
        /* <DEDUP_REMOVED lines=38> */
.L_x_4908:
        /* <DEDUP_REMOVED lines=23> */
.L_x_4909:
[----:B------:R-:W-:Y:S05]  /*3900*/  BSYNC B0 ;  /* 0x0000000000007941 */ /* 0x000fea0003800000 */
.L_x_4907:
        /* <DEDUP_REMOVED lines=29> */
.L_x_4911:
        /* <DEDUP_REMOVED lines=23> */
.L_x_4912:
[----:B------:R-:W-:Y:S05]  /*3c50*/  BSYNC B0 ;  /* 0x0000000000007941 */ /* 0x000fea0003800000 */
.L_x_4910:
        /* <DEDUP_REMOVED lines=20> */
.L_x_4888:
[----:B------:R-:W-:-:S04]  /*3da0*/  LEA R2, P0, R40, c[0x0][0x200], 0x2 ;  /* 0x0000800028027a11 */ /* 0x000fc800078010ff */
[----:B------:R-:W-:-:S05]  /*3db0*/  LEA.HI.X R3, R40, c[0x0][0x204], R41, 0x2, P0 ;  /* 0x0000810028037a11 */ /* 0x000fca00000f1429 */
[----:B------:R0:W-:Y:S04]  /*3dc0*/  STG.E [R2.64], R31 ;  /* 0x0000001f02007986 */ /* 0x0001e8000c101908 */
.L_x_4887:
[----:B------:R-:W-:Y:S05]  /*3dd0*/  BSYNC B1 ;  /* 0x0000000000017941 */ /* 0x000fea0003800000 */
.L_x_4886:
        /* <DEDUP_REMOVED lines=54> */
.L_x_4915:
        /* <DEDUP_REMOVED lines=37> */
.L_x_4914:
        /* <DEDUP_REMOVED lines=25> */
.L_x_4916:
[----:B------:R-:W-:-:S13]  /*4520*/  ISETP.LT.OR P4, PT, R14, c[0x0][0x314], P4 ;  /* 0x0000c5000e007a0c */ /* 0x000fda0002781670 */
[----:B------:R-:W-:Y:S05]  /*4530*/  @!P4 BRA `(.L_x_4913) ;  /* 0x000000a00000c947 */ /* 0x000fea0003800000 */
[----:B------:R-:W-:Y:S01]  /*4540*/  ISETP.GE.AND P0, PT, R7, R16, PT ;  /* 0x000000100700720c */ /* 0x000fe20003f06270 */
[----:B------:R-:W-:-:S12]  /*4550*/  BSSY B0, `(.L_x_4917) ;  /* 0x0000003000007945 */ /* 0x000fd80003800000 */
[----:B------:R-:W-:Y:S05]  /*4560*/  @P0 BRA `(.L_x_4918) ;  /* 0x0000001000000947 */ /* 0x000fea0003800000 */
[----:B------:R0:W5:Y:S02]  /*4570*/  LDG.E.128 R8, [R22.64] ;  /* 0x0000000816087981 */ /* 0x000164000c1e1d00 */
.L_x_4918:
[----:B------:R-:W-:Y:S05]  /*4580*/  BSYNC B0 ;  /* 0x0000000000007941 */ /* 0x000fea0003800000 */
.L_x_4917:
[----:B------:R-:W1:Y:S02]  /*4590*/  LDS R5, [R6] ;  /* 0x0000000006057984 */ /* 0x000e640000000800 */
[C---:B-1---5:R-:W-:Y:S02]  /*45a0*/  FFMA.FTZ R4, R5.reuse, R8, R4 ;  /* 0x0000000805047223 */ /* 0x062fe40000010004 */
[C---:B------:R-:W-:Y:S02]  /*45b0*/  FFMA.FTZ R3, R5.reuse, R9, R3 ;  /* 0x0000000905037223 */ /* 0x040fe40000010003 */
[C---:B------:R-:W-:Y:S02]  /*45c0*/  FFMA.FTZ R2, R5.reuse, R10, R2 ;  /* 0x0000000a05027223 */ /* 0x040fe40000010002 */
[----:B------:R-:W-:Y:S02]  /*45d0*/  FFMA.FTZ R0, R5, R11, R0 ;  /* 0x0000000b05007223 */ /* 0x000fe40000010000 */
.L_x_4913:
        /* <DEDUP_REMOVED lines=78> */
        .weak           $__internal_30_$__cuda_sm20_div_s64
        .type           $__internal_30_$__cuda_sm20_div_s64,@function
        .size           $__internal_30_$__cuda_sm20_div_s64,(.L_x_7734 - $__internal_30_$__cuda_sm20_div_s64)
$__internal_30_$__cuda_sm20_div_s64:
        /* <DEDUP_REMOVED lines=83> */
[----:B------:R-:W-:Y:S05]  /*4ff0*/  RET.REL.NODEC R22 `(_ZN5flash32flash_fwd_splitkv_combine_kernelI23Flash_fwd_kernel_traitsILi64ELi64ELi128ELi4ELb0ELb0EN7cutlass6half_tE19Flash_kernel_traitsILi64ELi64ELi128ELi4ES3_EELi8ELi6ELb1EEEvNS_16Flash_fwd_paramsE) ;  /* 0xffffb00016007950 */ /* 0x000fea0003c3ffff */
.L_x_4919:
        /* <DEDUP_REMOVED lines=16> */
.L_x_7734:


//--------------------- .text._ZN5flash32flash_fwd_splitkv_combine_kernelI23Flash_fwd_kernel_traitsILi64ELi64ELi128ELi4ELb0ELb0EN7cutlass6half_tE19Flash_kernel_traitsILi64ELi64ELi128ELi4ES3_EELi8ELi5ELb1EEEvNS_16Flash_fwd_paramsE --------------------------
	.section	.text._ZN5flash32flash_fwd_splitkv_combine_kernelI23Flash_fwd_kernel_traitsILi64ELi64ELi128ELi4ELb0ELb0EN7cutlass6half_tE19Flash_kernel_traitsILi64ELi64ELi128ELi4ES3_EELi8ELi5ELb1EEEvNS_16Flash_fwd_paramsE,"ax",@progbits
	.sectioninfo	@"SHI_REGISTERS=58"
	.align	128
        .global         _ZN5flash32flash_fwd_splitkv_combine_kernelI23Flash_fwd_kernel_traitsILi64ELi64ELi128ELi4ELb0ELb0EN7cutlass6half_tE19Flash_kernel_traitsILi64ELi64ELi128ELi4ES3_EELi8ELi5ELb1EEEvNS_16Flash_fwd_paramsE
        .type           _ZN5flash32flash_fwd_splitkv_combine_kernelI23Flash_fwd_kernel_traitsILi64ELi64ELi128ELi4ELb0ELb0EN7cutlass6half_tE19Flash_kernel_traitsILi64ELi64ELi128ELi4ES3_EELi8ELi5ELb1EEEvNS_16Flash_fwd_paramsE,@function
        .size           _ZN5flash32flash_fwd_splitkv_combine_kernelI23Flash_fwd_kernel_traitsILi64ELi64ELi128ELi4ELb0ELb0EN7cutlass6half_tE19Flash_kernel_traitsILi64ELi64ELi128ELi4ES3_EELi8ELi5ELb1EEEvNS_16Flash_fwd_paramsE,(.L_x_7735 - _ZN5flash32flash_fwd_splitkv_combine_kernelI23Flash_fwd_kernel_traitsILi64ELi64ELi128ELi4ELb0ELb0EN7cutlass6half_tE19Flash_kernel_traitsILi64ELi64ELi128ELi4ES3_EELi8ELi5ELb1EEEvNS_16Flash_fwd_paramsE)
        .other          _ZN5flash32flash_fwd_splitkv_combine_kernelI23Flash_fwd_kernel_traitsILi64ELi64ELi128ELi4ELb0ELb0EN7cutlass6half_tE19Flash_kernel_traitsILi64ELi64ELi128ELi4ES3_EELi8ELi5ELb1EEEvNS_16Flash_fwd_paramsE,@"STO_CUDA_ENTRY STV_DEFAULT"
_ZN5flash32flash_fwd_splitkv_combine_kernelI23Flash_fwd_kernel_traitsILi64ELi64ELi128ELi4ELb0ELb0EN7cutlass6half_tE19Flash_kernel_traitsILi64ELi64ELi128ELi4ES3_EELi8ELi5ELb1EEEvNS_16Flash_fwd_paramsE:
.text._ZN5flash32flash_fwd_splitkv_combine_kernelI23Flash_fwd_kernel_traitsILi64ELi64ELi128ELi4ELb0ELb0EN7cutlass6half_tE19Flash_kernel_traitsILi64ELi64ELi128ELi4ES3_EELi8ELi5ELb1EEEvNS_16Flash_fwd_paramsE:
        /* <DEDUP_REMOVED lines=23> */
[----:B------:R-:W-:Y:S05]  /*0170*/  CALL.REL.NOINC `($__internal_31_$__cuda_sm20_div_s64) ;  /* 0x000045e000007944 */ /* 0x000fea0003c00000 */
[----:B------:R-:W-:Y:S05]  /*0180*/  BRA `(.L_x_4921) ;  /* 0x0000013000007947 */ /* 0x000fea0003800000 */
.L_x_4920:
        /* <DEDUP_REMOVED lines=19> */
.L_x_4921:
        /* <DEDUP_REMOVED lines=11> */
[----:B------:R-:W-:Y:S05]  /*0370*/  CALL.REL.NOINC `($__internal_31_$__cuda_sm20_div_s64) ;  /* 0x000043e000007944 */ /* 0x000fea0003c00000 */
[----:B------:R-:W-:Y:S02]  /*0380*/  MOV R32, R20 ;  /* 0x0000001400207202 */ /* 0x000fe40000000f00 */
[----:B------:R-:W-:Y:S01]  /*0390*/  MOV R33, R21 ;  /* 0x0000001500217202 */ /* 0x000fe20000000f00 */
[----:B------:R-:W-:Y:S05]  /*03a0*/  BRA `(.L_x_4924) ;  /* 0x0000013000007947 */ /* 0x000fea0003800000 */
.L_x_4923:
        /* <DEDUP_REMOVED lines=19> */
.L_x_4924:
[----:B------:R-:W-:Y:S05]  /*04e0*/  BSYNC B0 ;  /* 0x0000000000007941 */ /* 0x000fea0003800000 */
.L_x_4922:
        /* <DEDUP_REMOVED lines=42> */
.L_x_4926:
        /* <DEDUP_REMOVED lines=19> */
.L_x_4927:
[----:B------:R-:W-:Y:S05]  /*08c0*/  BSYNC B0 ;  /* 0x0000000000007941 */ /* 0x000fea0003800000 */
.L_x_4925:
        /* <DEDUP_REMOVED lines=73> */
[----:B------:R-:W-:Y:S02]  /*0d60*/  MOV R40, R20 ;  /* 0x0000001400287202 */ /* 0x000fe40000000f00 */
[----:B------:R-:W-:Y:S01]  /*0d70*/  MOV R41, R21 ;  /* 0x0000001500297202 */ /* 0x000fe20000000f00 */
[----:B------:R-:W-:Y:S05]  /*0d80*/  BRA `(.L_x_4930) ;  /* 0x0000013000007947 */ /* 0x000fea0003800000 */
.L_x_4929:
        /* <DEDUP_REMOVED lines=19> */
.L_x_4930:
[----:B------:R-:W-:Y:S05]  /*0ec0*/  BSYNC B0 ;  /* 0x0000000000007941 */ /* 0x000fea0003800000 */
.L_x_4928:
        /* <DEDUP_REMOVED lines=41> */
.L_x_4932:
        /* <DEDUP_REMOVED lines=19> */
.L_x_4933:
[----:B------:R-:W-:Y:S05]  /*1290*/  BSYNC B0 ;  /* 0x0000000000007941 */ /* 0x000fea0003800000 */
.L_x_4931:
        /* <DEDUP_REMOVED lines=232> */
[----:B------:R-:W-:Y:S05]  /*2120*/  CALL.REL.NOINC `($__internal_31_$__cuda_sm20_div_s64) ;  /* 0x0000263000007944 */ /* 0x000fea0003c00000 */
        /* <DEDUP_REMOVED lines=9> */
.L_x_4938:
        /* <DEDUP_REMOVED lines=22> */
.L_x_4939:
[----:B------:R-:W-:Y:S05]  /*2320*/  BSYNC B0 ;  /* 0x0000000000007941 */ /* 0x000fea0003800000 */
.L_x_4937:
        /* <DEDUP_REMOVED lines=19> */
.L_x_4941:
        /* <DEDUP_REMOVED lines=22> */
.L_x_4942:
[----:B------:R-:W-:Y:S05]  /*25c0*/  BSYNC B0 ;  /* 0x0000000000007941 */ /* 0x000fea0003800000 */
.L_x_4940:
        /* <DEDUP_REMOVED lines=11> */
[----:B------:R-:W-:Y:S05]  /*2680*/  CALL.REL.NOINC `($__internal_31_$__cuda_sm20_div_s64) ;  /* 0x000020d000007944 */ /* 0x000fea0003c00000 */
[----:B------:R-:W-:-:S04]  /*2690*/  IADD3 R19, P0, RZ, -R20, RZ ;  /* 0x80000014ff137210 */ /* 0x000fc80007f1e0ff */
[----:B------:R-:W-:Y:S01]  /*26a0*/  IADD3.X R18, RZ, ~R21, RZ, P0, !PT ;  /* 0x80000015ff127210 */ /* 0x000fe200007fe4ff */
[----:B------:R-:W-:-:S04]  /*26b0*/  IMAD.WIDE.U32 R42, R5, R19, R42 ;  /* 0x00000013052a7225 */ /* 0x000fc800078e002a */
[----:B------:R-:W-:-:S04]  /*26c0*/  IMAD R18, R18, R5, RZ ;  /* 0x0000000512127224 */ /* 0x000fc800078e02ff */
[----:B------:R-:W-:-:S05]  /*26d0*/  IMAD R4, R4, R19, R18 ;  /* 0x0000001304047224 */ /* 0x000fca00078e0212 */
[----:B------:R-:W-:Y:S01]  /*26e0*/  IADD3 R4, R43, R4, RZ ;  /* 0x000000042b047210 */ /* 0x000fe20007ffe0ff */
[----:B------:R-:W-:Y:S05]  /*26f0*/  BRA `(.L_x_4945) ;  /* 0x0000016000007947 */ /* 0x000fea0003800000 */
.L_x_4944:
        /* <DEDUP_REMOVED lines=22> */
.L_x_4945:
[----:B------:R-:W-:Y:S05]  /*2860*/  BSYNC B0 ;  /* 0x0000000000007941 */ /* 0x000fea0003800000 */
.L_x_4943:
        /* <DEDUP_REMOVED lines=38> */
[----:B------:R-:W-:Y:S05]  /*2ad0*/  CALL.REL.NOINC `($__internal_31_$__cuda_sm20_div_s64) ;  /* 0x00001c8000007944 */ /* 0x000fea0003c00000 */
        /* <DEDUP_REMOVED lines=12> */
.L_x_4947:
        /* <DEDUP_REMOVED lines=23> */
.L_x_4948:
[----:B------:R-:W-:Y:S05]  /*2d10*/  BSYNC B0 ;  /* 0x0000000000007941 */ /* 0x000fea0003800000 */
.L_x_4946:
        /* <DEDUP_REMOVED lines=18> */
.L_x_4950:
        /* <DEDUP_REMOVED lines=22> */
.L_x_4951:
[----:B------:R-:W-:Y:S05]  /*2fa0*/  BSYNC B0 ;  /* 0x0000000000007941 */ /* 0x000fea0003800000 */
.L_x_4949:
        /* <DEDUP_REMOVED lines=22> */
.L_x_4953:
        /* <DEDUP_REMOVED lines=23> */
.L_x_4954:
[----:B------:R-:W-:Y:S05]  /*3280*/  BSYNC B0 ;  /* 0x0000000000007941 */ /* 0x000fea0003800000 */
.L_x_4952:
        /* <DEDUP_REMOVED lines=38> */
.L_x_4956:
        /* <DEDUP_REMOVED lines=23> */
.L_x_4957:
[----:B------:R-:W-:Y:S05]  /*3660*/  BSYNC B0 ;  /* 0x0000000000007941 */ /* 0x000fea0003800000 */
.L_x_4955:
        /* <DEDUP_REMOVED lines=29> */
.L_x_4959:
        /* <DEDUP_REMOVED lines=23> */
.L_x_4960:
[----:B------:R-:W-:Y:S05]  /*39b0*/  BSYNC B0 ;  /* 0x0000000000007941 */ /* 0x000fea0003800000 */
.L_x_4958:
        /* <DEDUP_REMOVED lines=20> */
.L_x_4936:
[----:B------:R-:W-:-:S04]  /*3b00*/  LEA R2, P0, R38, c[0x0][0x200], 0x2 ;  /* 0x0000800026027a11 */ /* 0x000fc800078010ff */
[----:B------:R-:W-:-:S05]  /*3b10*/  LEA.HI.X R3, R38, c[0x0][0x204], R39, 0x2, P0 ;  /* 0x0000810026037a11 */ /* 0x000fca00000f1427 */
[----:B------:R0:W-:Y:S04]  /*3b20*/  STG.E [R2.64], R32 ;  /* 0x0000002002007986 */ /* 0x0001e8000c10190a */
.L_x_4935:
[----:B------:R-:W-:Y:S05]  /*3b30*/  BSYNC B1 ;  /* 0x0000000000017941 */ /* 0x000fea0003800000 */
.L_x_4934:
        /* <DEDUP_REMOVED lines=42> */
.L_x_4963:
        /* <DEDUP_REMOVED lines=37> */
.L_x_4962:
        /* <DEDUP_REMOVED lines=25> */
.L_x_4964:
[----:B------:R-:W-:-:S13]  /*41c0*/  ISETP.LT.OR P4, PT, R14, c[0x0][0x314], P4 ;  /* 0x0000c5000e007a0c */ /* 0x000fda0002781670 */
[----:B------:R-:W-:Y:S05]  /*41d0*/  @!P4 BRA `(.L_x_4961) ;  /* 0x000000a00000c947 */ /* 0x000fea0003800000 */
[----:B------:R-:W-:Y:S01]  /*41e0*/  ISETP.GE.AND P0, PT, R7, R16, PT ;  /* 0x000000100700720c */ /* 0x000fe20003f06270 */
[----:B------:R-:W-:-:S12]  /*41f0*/  BSSY B0, `(.L_x_4965) ;  /* 0x0000003000007945 */ /* 0x000fd80003800000 */
[----:B------:R-:W-:Y:S05]  /*4200*/  @P0 BRA `(.L_x_4966) ;  /* 0x0000001000000947 */ /* 0x000fea0003800000 */
[----:B------:R0:W5:Y:S02]  /*4210*/  LDG.E.128 R8, [R22.64] ;  /* 0x0000000a16087981 */ /* 0x000164000c1e1d00 */
.L_x_4966:
[----:B------:R-:W-:Y:S05]  /*4220*/  BSYNC B0 ;  /* 0x0000000000007941 */ /* 0x000fea0003800000 */
.L_x_4965:
[----:B------:R-:W1:Y:S02]  /*4230*/  LDS R5, [R6] ;  /* 0x0000000006057984 */ /* 0x000e640000000800 */
[C---:B-1---5:R-:W-:Y:S02]  /*4240*/  FFMA.FTZ R4, R5.reuse, R8, R4 ;  /* 0x0000000805047223 */ /* 0x062fe40000010004 */
[C---:B------:R-:W-:Y:S02]  /*4250*/  FFMA.FTZ R3, R5.reuse, R9, R3 ;  /* 0x0000000905037223 */ /* 0x040fe40000010003 */
[C---:B------:R-:W-:Y:S02]  /*4260*/  FFMA.FTZ R2, R5.reuse, R10, R2 ;  /* 0x0000000a05027223 */ /* 0x040fe40000010002 */
[----:B------:R-:W-:Y:S02]  /*4270*/  FFMA.FTZ R0, R5, R11, R0 ;  /* 0x0000000b05007223 */ /* 0x000fe40000010000 */
.L_x_4961:
        /* <DEDUP_REMOVED lines=78> */
        .weak           $__internal_31_$__cuda_sm20_div_s64
        .type           $__internal_31_$__cuda_sm20_div_s64,@function
        .size           $__internal_31_$__cuda_sm20_div_s64,(.L_x_7735 - $__internal_31_$__cuda_sm20_div_s64)
$__internal_31_$__cuda_sm20_div_s64:
        /* <DEDUP_REMOVED lines=83> */
[----:B------:R-:W-:Y:S05]  /*4c90*/  RET.REL.NODEC R22 `(_ZN5flash32flash_fwd_splitkv_combine_kernelI23Flash_fwd_kernel_traitsILi64ELi64ELi128ELi4ELb0ELb0EN7cutlass6half_tE19Flash_kernel_traitsILi64ELi64ELi128ELi4ES3_EELi8ELi5ELb1EEEvNS_16Flash_fwd_paramsE) ;  /* 0xffffb36016007950 */ /* 0x000fea0003c3ffff */
.L_x_4967:
        /* <DEDUP_REMOVED lines=14> */
.L_x_7735:


//--------------------- .text._ZN5flash32flash_fwd_splitkv_combine_kernelI23Flash_fwd_kernel_traitsILi64ELi64ELi128ELi4ELb0ELb0EN7cutlass6half_tE19Flash_kernel_traitsILi64ELi64ELi128ELi4ES3_EELi8ELi4ELb1EEEvNS_16Flash_fwd_paramsE --------------------------
	.section	.text._ZN5flash32flash_fwd_splitkv_combine_kernelI23Flash_fwd_kernel_traitsILi64ELi64ELi128ELi4ELb0ELb0EN7cutlass6half_tE19Flash_kernel_traitsILi64ELi64ELi128ELi4ES3_EELi8ELi4ELb1EEEvNS_16Flash_fwd_paramsE,"ax",@progbits
	.sectioninfo	@"SHI_REGISTERS=52"
	.align	128
        .global         _ZN5flash32flash_fwd_splitkv_combine_kernelI23Flash_fwd_kernel_traitsILi64ELi64ELi128ELi4ELb0ELb0EN7cutlass6half_tE19Flash_kernel_traitsILi64ELi64ELi128ELi4ES3_EELi8ELi4ELb1EEEvNS_16Flash_fwd_paramsE
        .type           _ZN5flash32flash_fwd_splitkv_combine_kernelI23Flash_fwd_kernel_traitsILi64ELi64ELi128ELi4ELb0ELb0EN7cutlass6half_tE19Flash_kernel_traitsILi64ELi64ELi128ELi4ES3_EELi8ELi4ELb1EEEvNS_16Flash_fwd_paramsE,@function
        .size           _ZN5flash32flash_fwd_splitkv_combine_kernelI23Flash_fwd_kernel_traitsILi64ELi64ELi128ELi4ELb0ELb0EN7cutlass6half_tE19Flash_kernel_traitsILi64ELi64ELi128ELi4ES3_EELi8ELi4ELb1EEEvNS_16Flash_fwd_paramsE,(.L_x_7736 - _ZN5flash32flash_fwd_splitkv_combine_kernelI23Flash_fwd_kernel_traitsILi64ELi64ELi128ELi4ELb0ELb0EN7cutlass6half_tE19Flash_kernel_traitsILi64ELi64ELi128ELi4ES3_EELi8ELi4ELb1EEEvNS_16Flash_fwd_paramsE)
        .other          _ZN5flash32flash_fwd_splitkv_combine_kernelI23Flash_fwd_kernel_traitsILi64ELi64ELi128ELi4ELb0ELb0EN7cutlass6half_tE19Flash_kernel_traitsILi64ELi64ELi128ELi4ES3_EELi8ELi4ELb1EEEvNS_16Flash_fwd_paramsE,@"STO_CUDA_ENTRY STV_DEFAULT"
_ZN5flash32flash_fwd_splitkv_combine_kernelI23Flash_fwd_kernel_traitsILi64ELi64ELi128ELi4ELb0ELb0EN7cutlass6half_tE19Flash_kernel_traitsILi64ELi64ELi128ELi4ES3_EELi8ELi4ELb1EEEvNS_16Flash_fwd_paramsE:
.text._ZN5flash32flash_fwd_splitkv_combine_kernelI23Flash_fwd_kernel_traitsILi64ELi64ELi128ELi4ELb0ELb0EN7cutlass6half_tE19Flash_kernel_traitsILi64ELi64ELi128ELi4ES3_EELi8ELi4ELb1EEEvNS_16Flash_fwd_paramsE:
        /* <DEDUP_REMOVED lines=23> */
[----:B------:R-:W-:Y:S05]  /*0170*/  CALL.REL.NOINC `($__internal_32_$__cuda_sm20_div_s64) ;  /* 0x0000454000007944 */ /* 0x000fea0003c00000 */
[----:B------:R-:W-:Y:S05]  /*0180*/  BRA `(.L_x_4969) ;  /* 0x0000013000007947 */ /* 0x000fea0003800000 */
.L_x_4968:
        /* <DEDUP_REMOVED lines=19> */
.L_x_4969:
        /* <DEDUP_REMOVED lines=12> */
[----:B------:R-:W-:Y:S05]  /*0380*/  CALL.REL.NOINC `($__internal_32_$__cuda_sm20_div_s64) ;  /* 0x0000433000007944 */ /* 0x000fea0003c00000 */
[----:B------:R-:W-:Y:S02]  /*0390*/  MOV R28, R20 ;  /* 0x00000014001c7202 */ /* 0x000fe40000000f00 */
[----:B------:R-:W-:Y:S01]  /*03a0*/  MOV R29, R21 ;  /* 0x00000015001d7202 */ /* 0x000fe20000000f00 */
[----:B------:R-:W-:Y:S05]  /*03b0*/  BRA `(.L_x_4972) ;  /* 0x0000013000007947 */ /* 0x000fea0003800000 */
.L_x_4971:
        /* <DEDUP_REMOVED lines=19> */
.L_x_4972:
[----:B------:R-:W-:Y:S05]  /*04f0*/  BSYNC B0 ;  /* 0x0000000000007941 */ /* 0x000fea0003800000 */
.L_x_4970:
        /* <DEDUP_REMOVED lines=43> */
.L_x_4974:
        /* <DEDUP_REMOVED lines=19> */
.L_x_4975:
[----:B------:R-:W-:Y:S05]  /*08e0*/  BSYNC B0 ;  /* 0x0000000000007941 */ /* 0x000fea0003800000 */
.L_x_4973:
        /* <DEDUP_REMOVED lines=74> */
[----:B------:R-:W-:Y:S02]  /*0d90*/  MOV R32, R20 ;  /* 0x0000001400207202 */ /* 0x000fe40000000f00 */
[----:B------:R-:W-:Y:S01]  /*0da0*/  MOV R33, R21 ;  /* 0x0000001500217202 */ /* 0x000fe20000000f00 */
[----:B------:R-:W-:Y:S05]  /*0db0*/  BRA `(.L_x_4978) ;  /* 0x0000013000007947 */ /* 0x000fea0003800000 */
.L_x_4977:
        /* <DEDUP_REMOVED lines=19> */
.L_x_4978:
[----:B------:R-:W-:Y:S05]  /*0ef0*/  BSYNC B0 ;  /* 0x0000000000007941 */ /* 0x000fea0003800000 */
.L_x_4976:
        /* <DEDUP_REMOVED lines=42> */
.L_x_4980:
        /* <DEDUP_REMOVED lines=19> */
.L_x_4981:
[----:B------:R-:W-:Y:S05]  /*12d0*/  BSYNC B0 ;  /* 0x0000000000007941 */ /* 0x000fea0003800000 */
.L_x_4979:
        /* <DEDUP_REMOVED lines=131> */
.L_x_4983:
[----:B------:R-:W-:Y:S05]  /*1b10*/  BSYNC B0 ;  /* 0x0000000000007941 */ /* 0x000fea0003800000 */
.L_x_4982:
        /* <DEDUP_REMOVED lines=95> */
.L_x_4988:
        /* <DEDUP_REMOVED lines=22> */
.L_x_4989:
[----:B------:R-:W-:Y:S05]  /*2270*/  BSYNC B0 ;  /* 0x0000000000007941 */ /* 0x000fea0003800000 */
.L_x_4987:
[----:B------:R-:W-:Y:S01]  /*2280*/  LOP3.LUT R19, R17, R0, RZ, 0xfc, !PT ;  /* 0x0000000011137212 */ /* 0x000fe200078efcff */
[----:B------:R-:W-:Y:S03]  /*2290*/  BSSY B0, `(.L_x_4990) ;  /* 0x0000028000007945 */ /* 0x000fe60003800000 */
[----:B------:R-:W-:-:S13]  /*22a0*/  ISETP.NE.U32.AND P0, PT, R19, RZ, PT ;  /* 0x000000ff1300720c */ /* 0x000fda0003f05070 */
[----:B------:R-:W-:Y:S05]  /*22b0*/  @!P0 BRA `(.L_x_4991) ;  /* 0x000000f000008947 */ /* 0x000fea0003800000 */
[----:B------:R-:W-:Y:S01]  /*22c0*/  IMAD.MOV.U32 R24, RZ, RZ, R30 ;  /* 0x000000ffff187224 */ /* 0x000fe200078e001e */
[----:B------:R-:W-:Y:S02]  /*22d0*/  MOV R23, R0 ;  /* 0x0000000000177202 */ /* 0x000fe40000000f00 */
[----:B------:R-:W-:Y:S02]  /*22e0*/  MOV R22, 0x2300 ;  /* 0x0000230000167802 */ /* 0x000fe40000000f00 */
[----:B------:R-:W-:Y:S05]  /*22f0*/  CALL.REL.NOINC `($__internal_32_$__cuda_sm20_div_s64) ;  /* 0x000023c000007944 */ /* 0x000fea0003c00000 */
        /* <DEDUP_REMOVED lines=11> */
.L_x_4991:
        /* <DEDUP_REMOVED lines=22> */
.L_x_4992:
[----:B------:R-:W-:Y:S05]  /*2510*/  BSYNC B0 ;  /* 0x0000000000007941 */ /* 0x000fea0003800000 */
.L_x_4990:
        /* <DEDUP_REMOVED lines=11> */
[----:B------:R-:W-:Y:S05]  /*25d0*/  CALL.REL.NOINC `($__internal_32_$__cuda_sm20_div_s64) ;  /* 0x000020e000007944 */ /* 0x000fea0003c00000 */
[----:B------:R-:W-:-:S04]  /*25e0*/  IADD3 R17, P0, RZ, -R20, RZ ;  /* 0x80000014ff117210 */ /* 0x000fc80007f1e0ff */
[----:B------:R-:W-:Y:S01]  /*25f0*/  IADD3.X R18, RZ, ~R21, RZ, P0, !PT ;  /* 0x80000015ff127210 */ /* 0x000fe200007fe4ff */
[----:B------:R-:W-:-:S04]  /*2600*/  IMAD.WIDE.U32 R36, R5, R17, R36 ;  /* 0x0000001105247225 */ /* 0x000fc800078e0024 */
[----:B------:R-:W-:-:S04]  /*2610*/  IMAD R18, R18, R5, RZ ;  /* 0x0000000512127224 */ /* 0x000fc800078e02ff */
[----:B------:R-:W-:-:S05]  /*2620*/  IMAD R4, R4, R17, R18 ;  /* 0x0000001104047224 */ /* 0x000fca00078e0212 */
[----:B------:R-:W-:Y:S01]  /*2630*/  IADD3 R4, R37, R4, RZ ;  /* 0x0000000425047210 */ /* 0x000fe20007ffe0ff */
[----:B------:R-:W-:Y:S05]  /*2640*/  BRA `(.L_x_4995) ;  /* 0x0000016000007947 */ /* 0x000fea0003800000 */
.L_x_4994:
        /* <DEDUP_REMOVED lines=22> */
.L_x_4995:
[----:B------:R-:W-:Y:S05]  /*27b0*/  BSYNC B0 ;  /* 0x0000000000007941 */ /* 0x000fea0003800000 */
.L_x_4993:
        /* <DEDUP_REMOVED lines=38> */
[----:B------:R-:W-:Y:S05]  /*2a20*/  CALL.REL.NOINC `($__internal_32_$__cuda_sm20_div_s64) ;  /* 0x00001c9000007944 */ /* 0x000fea0003c00000 */
        /* <DEDUP_REMOVED lines=12> */
.L_x_4997:
        /* <DEDUP_REMOVED lines=23> */
.L_x_4998:
[----:B------:R-:W-:Y:S05]  /*2c60*/  BSYNC B0 ;  /* 0x0000000000007941 */ /* 0x000fea0003800000 */
.L_x_4996:
        /* <DEDUP_REMOVED lines=19> */
.L_x_5000:
        /* <DEDUP_REMOVED lines=22> */
.L_x_5001:
[----:B------:R-:W-:Y:S05]  /*2f00*/  BSYNC B0 ;  /* 0x0000000000007941 */ /* 0x000fea0003800000 */
.L_x_4999:
        /* <DEDUP_REMOVED lines=20> */
.L_x_5003:
        /* <DEDUP_REMOVED lines=23> */
.L_x_5004:
[----:B------:R-:W-:Y:S05]  /*31c0*/  BSYNC B0 ;  /* 0x0000000000007941 */ /* 0x000fea0003800000 */
.L_x_5002:
        /* <DEDUP_REMOVED lines=25> */
[----:B------:R-:W-:Y:S05]  /*3360*/  CALL.REL.NOINC `($__internal_32_$__cuda_sm20_div_s64) ;  /* 0x0000135000007944 */ /* 0x000fea0003c00000 */
        /* <DEDUP_REMOVED lines=12> */
.L_x_5006:
        /* <DEDUP_REMOVED lines=23> */
.L_x_5007:
[----:B------:R-:W-:Y:S05]  /*35a0*/  BSYNC B0 ;  /* 0x0000000000007941 */ /* 0x000fea0003800000 */
.L_x_5005:
        /* <DEDUP_REMOVED lines=29> */
.L_x_5009:
        /* <DEDUP_REMOVED lines=23> */
.L_x_5010:
[----:B------:R-:W-:Y:S05]  /*38f0*/  BSYNC B0 ;  /* 0x0000000000007941 */ /* 0x000fea0003800000 */
.L_x_5008:
        /* <DEDUP_REMOVED lines=20> */
.L_x_4986:
[----:B------:R-:W-:-:S04]  /*3a40*/  LEA R2, P0, R36, c[0x0][0x200], 0x2 ;  /* 0x0000800024027a11 */ /* 0x000fc800078010ff */
[----:B------:R-:W-:-:S05]  /*3a50*/  LEA.HI.X R3, R36, c[0x0][0x204], R37, 0x2, P0 ;  /* 0x0000810024037a11 */ /* 0x000fca00000f1425 */
[----:B------:R0:W-:Y:S04]  /*3a60*/  STG.E [R2.64], R28 ;  /* 0x0000001c02007986 */ /* 0x0001e8000c10190a */
.L_x_4985:
[----:B------:R-:W-:Y:S05]  /*3a70*/  BSYNC B1 ;  /* 0x0000000000017941 */ /* 0x000fea0003800000 */
.L_x_4984:
        /* <DEDUP_REMOVED lines=44> */
.L_x_5013:
        /* <DEDUP_REMOVED lines=37> */
.L_x_5012:
        /* <DEDUP_REMOVED lines=25> */
.L_x_5014:
[----:B------:R-:W-:-:S13]  /*4120*/  ISETP.LT.OR P4, PT, R14, c[0x0][0x314], P4 ;  /* 0x0000c5000e007a0c */ /* 0x000fda0002781670 */
[----:B------:R-:W-:Y:S05]  /*4130*/  @!P4 BRA `(.L_x_5011) ;  /* 0x000000a00000c947 */ /* 0x000fea0003800000 */
[----:B------:R-:W-:Y:S01]  /*4140*/  ISETP.GE.AND P0, PT, R12, R15, PT ;  /* 0x0000000f0c00720c */ /* 0x000fe20003f06270 */
[----:B------:R-:W-:-:S12]  /*4150*/  BSSY B0, `(.L_x_5015) ;  /* 0x0000003000007945 */ /* 0x000fd80003800000 */
[----:B------:R-:W-:Y:S05]  /*4160*/  @P0 BRA `(.L_x_5016) ;  /* 0x0000001000000947 */ /* 0x000fea0003800000 */
[----:B------:R0:W5:Y:S02]  /*4170*/  LDG.E.128 R8, [R22.64] ;  /* 0x0000000a16087981 */ /* 0x000164000c1e1d00 */
.L_x_5016:
[----:B------:R-:W-:Y:S05]  /*4180*/  BSYNC B0 ;  /* 0x0000000000007941 */ /* 0x000fea0003800000 */
.L_x_5015:
[----:B------:R-:W1:Y:S02]  /*4190*/  LDS R5, [R6] ;  /* 0x0000000006057984 */ /* 0x000e640000000800 */
[C---:B-1---5:R-:W-:Y:S02]  /*41a0*/  FFMA.FTZ R4, R5.reuse, R8, R4 ;  /* 0x0000000805047223 */ /* 0x062fe40000010004 */
[C---:B------:R-:W-:Y:S02]  /*41b0*/  FFMA.FTZ R3, R5.reuse, R9, R3 ;  /* 0x0000000905037223 */ /* 0x040fe40000010003 */
[C---:B------:R-:W-:Y:S02]  /*41c0*/  FFMA.FTZ R2, R5.reuse, R10, R2 ;  /* 0x0000000a05027223 */ /* 0x040fe40000010002 */
[----:B------:R-:W-:Y:S02]  /*41d0*/  FFMA.FTZ R0, R5, R11, R0 ;  /* 0x0000000b05007223 */ /* 0x000fe40000010000 */
.L_x_5011:
        /* <DEDUP_REMOVED lines=78> */
        .weak           $__internal_32_$__cuda_sm20_div_s64
        .type           $__internal_32_$__cuda_sm20_div_s64,@function
        .size           $__internal_32_$__cuda_sm20_div_s64,(.L_x_7736 - $__internal_32_$__cuda_sm20_div_s64)
$__internal_32_$__cuda_sm20_div_s64:
        /* <DEDUP_REMOVED lines=83> */
[----:B------:R-:W-:Y:S06]  /*4bf0*/  RET.REL.NODEC R26 `(_ZN5flash32flash_fwd_splitkv_combine_kernelI23Flash_fwd_kernel_traitsILi64ELi64ELi128ELi4ELb0ELb0EN7cutlass6half_tE19Flash_kernel_traitsILi64ELi64ELi128ELi4ES3_EELi8ELi4ELb1EEEvNS_16Flash_fwd_paramsE) ;  /* 0xffffb4001a007950 */ /* 0x000fec0003c3ffff */
.L_x_5017:
        /* <DEDUP_REMOVED lines=16> */
.L_x_7736:


//--------------------- .text._ZN5flash32flash_fwd_splitkv_combine_kernelI23Flash_fwd_kernel_traitsILi64ELi64ELi128ELi4ELb0ELb0EN7cutlass6half_tE19Flash_kernel_traitsILi64ELi64ELi128ELi4ES3_EELi8ELi3ELb1EEEvNS_16Flash_fwd_paramsE --------------------------
	.section	.text._ZN5flash32flash_fwd_splitkv_combine_kernelI23Flash_fwd_kernel_traitsILi64ELi64ELi128ELi4ELb0ELb0EN7cutlass6half_tE19Flash_kernel_traitsILi64ELi64ELi128ELi4ES3_EELi8ELi3ELb1EEEvNS_16Flash_fwd_paramsE,"ax",@progbits
	.sectioninfo	@"SHI_REGISTERS=54"
	.align	128
        .global         _ZN5flash32flash_fwd_splitkv_combine_kernelI23Flash_fwd_kernel_traitsILi64ELi64ELi128ELi4ELb0ELb0EN7cutlass6half_tE19Flash_kernel_traitsILi64ELi64ELi128ELi4ES3_EELi8ELi3ELb1EEEvNS_16Flash_fwd_paramsE
        .type           _ZN5flash32flash_fwd_splitkv_combine_kernelI23Flash_fwd_kernel_traitsILi64ELi64ELi128ELi4ELb0ELb0EN7cutlass6half_tE19Flash_kernel_traitsILi64ELi64ELi128ELi4ES3_EELi8ELi3ELb1EEEvNS_16Flash_fwd_paramsE,@function
        .size           _ZN5flash32flash_fwd_splitkv_combine_kernelI23Flash_fwd_kernel_traitsILi64ELi64ELi128ELi4ELb0ELb0EN7cutlass6half_tE19Flash_kernel_traitsILi64ELi64ELi128ELi4ES3_EELi8ELi3ELb1EEEvNS_16Flash_fwd_paramsE,(.L_x_7737 - _ZN5flash32flash_fwd_splitkv_combine_kernelI23Flash_fwd_kernel_traitsILi64ELi64ELi128ELi4ELb0ELb0EN7cutlass6half_tE19Flash_kernel_traitsILi64ELi64ELi128ELi4ES3_EELi8ELi3ELb1EEEvNS_16Flash_fwd_paramsE)
        .other          _ZN5flash32flash_fwd_splitkv_combine_kernelI23Flash_fwd_kernel_traitsILi64ELi64ELi128ELi4ELb0ELb0EN7cutlass6half_tE19Flash_kernel_traitsILi64ELi64ELi128ELi4ES3_EELi8ELi3ELb1EEEvNS_16Flash_fwd_paramsE,@"STO_CUDA_ENTRY STV_DEFAULT"
_ZN5flash32flash_fwd_splitkv_combine_kernelI23Flash_fwd_kernel_traitsILi64ELi64ELi128ELi4ELb0ELb0EN7cutlass6half_tE19Flash_kernel_traitsILi64ELi64ELi128ELi4ES3_EELi8ELi3ELb1EEEvNS_16Flash_fwd_paramsE:
.text._ZN5flash32flash_fwd_splitkv_combine_kernelI23Flash_fwd_kernel_traitsILi64ELi64ELi128ELi4ELb0ELb0EN7cutlass6half_tE19Flash_kernel_traitsILi64ELi64ELi128ELi4ES3_EELi8ELi3ELb1EEEvNS_16Flash_fwd_paramsE:
        /* <DEDUP_REMOVED lines=23> */
[----:B------:R-:W-:Y:S05]  /*0170*/  CALL.REL.NOINC `($__internal_33_$__cuda_sm20_div_s64) ;  /* 0x000044a000007944 */ /* 0x000fea0003c00000 */
[----:B------:R-:W-:Y:S01]  /*0180*/  MOV R24, R0 ;  /* 0x0000000000187202 */ /* 0x000fe20000000f00 */
[----:B------:R-:W-:Y:S05]  /*0190*/  BRA `(.L_x_5019) ;  /* 0x0000013000007947 */ /* 0x000fea0003800000 */
.L_x_5018:
        /* <DEDUP_REMOVED lines=19> */
.L_x_5019:
        /* <DEDUP_REMOVED lines=10> */
[----:B------:R-:W-:Y:S05]  /*0370*/  CALL.REL.NOINC `($__internal_33_$__cuda_sm20_div_s64) ;  /* 0x000042a000007944 */ /* 0x000fea0003c00000 */
[----:B------:R-:W-:Y:S02]  /*0380*/  MOV R12, R0 ;  /* 0x00000000000c7202 */ /* 0x000fe40000000f00 */
[----:B------:R-:W-:Y:S01]  /*0390*/  MOV R13, R25 ;  /* 0x00000019000d7202 */ /* 0x000fe20000000f00 */
[----:B------:R-:W-:Y:S05]  /*03a0*/  BRA `(.L_x_5022) ;  /* 0x0000013000007947 */ /* 0x000fea0003800000 */
.L_x_5021:
        /* <DEDUP_REMOVED lines=19> */
.L_x_5022:
[----:B------:R-:W-:Y:S05]  /*04e0*/  BSYNC B0 ;  /* 0x0000000000007941 */ /* 0x000fea0003800000 */
.L_x_5020:
        /* <DEDUP_REMOVED lines=44> */
.L_x_5024:
        /* <DEDUP_REMOVED lines=19> */
.L_x_5025:
[----:B------:R-:W-:Y:S05]  /*08e0*/  BSYNC B0 ;  /* 0x0000000000007941 */ /* 0x000fea0003800000 */
.L_x_5023:
        /* <DEDUP_REMOVED lines=71> */
[----:B------:R-:W-:Y:S05]  /*0d60*/  CALL.REL.NOINC `($__internal_33_$__cuda_sm20_div_s64) ;  /* 0x000038b000007944 */ /* 0x000fea0003c00000 */
[----:B------:R-:W-:Y:S02]  /*0d70*/  MOV R32, R0 ;  /* 0x0000000000207202 */ /* 0x000fe40000000f00 */
[----:B------:R-:W-:Y:S01]  /*0d80*/  MOV R33, R25 ;  /* 0x0000001900217202 */ /* 0x000fe20000000f00 */
[----:B------:R-:W-:Y:S05]  /*0d90*/  BRA `(.L_x_5028) ;  /* 0x0000013000007947 */ /* 0x000fea0003800000 */
.L_x_5027:
        /* <DEDUP_REMOVED lines=19> */
.L_x_5028:
[----:B------:R-:W-:Y:S05]  /*0ed0*/  BSYNC B0 ;  /* 0x0000000000007941 */ /* 0x000fea0003800000 */
.L_x_5026:
        /* <DEDUP_REMOVED lines=42> */
.L_x_5030:
        /* <DEDUP_REMOVED lines=19> */
.L_x_5031:
[----:B------:R-:W-:Y:S05]  /*12b0*/  BSYNC B0 ;  /* 0x0000000000007941 */ /* 0x000fea0003800000 */
.L_x_5029:
        /* <DEDUP_REMOVED lines=132> */
.L_x_5033:
[----:B------:R-:W-:Y:S05]  /*1b00*/  BSYNC B0 ;  /* 0x0000000000007941 */ /* 0x000fea0003800000 */
.L_x_5032:
        /* <DEDUP_REMOVED lines=85> */
.L_x_5038:
        /* <DEDUP_REMOVED lines=22> */
.L_x_5039:
[----:B------:R-:W-:Y:S05]  /*21c0*/  BSYNC B0 ;  /* 0x0000000000007941 */ /* 0x000fea0003800000 */
.L_x_5037:
        /* <DEDUP_REMOVED lines=8> */
[----:B------:R-:W-:Y:S05]  /*2250*/  CALL.REL.NOINC `($__internal_33_$__cuda_sm20_div_s64) ;  /* 0x000023c000007944 */ /* 0x000fea0003c00000 */
        /* <DEDUP_REMOVED lines=10> */
.L_x_5041:
        /* <DEDUP_REMOVED lines=22> */
.L_x_5042:
[----:B------:R-:W-:Y:S05]  /*2460*/  BSYNC B0 ;  /* 0x0000000000007941 */ /* 0x000fea0003800000 */
.L_x_5040:
        /* <DEDUP_REMOVED lines=11> */
[----:B------:R-:W-:Y:S05]  /*2520*/  CALL.REL.NOINC `($__internal_33_$__cuda_sm20_div_s64) ;  /* 0x000020f000007944 */ /* 0x000fea0003c00000 */
        /* <DEDUP_REMOVED lines=8> */
.L_x_5044:
        /* <DEDUP_REMOVED lines=22> */
.L_x_5045:
[----:B------:R-:W-:Y:S05]  /*2710*/  BSYNC B0 ;  /* 0x0000000000007941 */ /* 0x000fea0003800000 */
.L_x_5043:
        /* <DEDUP_REMOVED lines=50> */
.L_x_5047:
        /* <DEDUP_REMOVED lines=23> */
.L_x_5048:
[----:B------:R-:W-:Y:S05]  /*2bb0*/  BSYNC B0 ;  /* 0x0000000000007941 */ /* 0x000fea0003800000 */
.L_x_5046:
        /* <DEDUP_REMOVED lines=19> */
.L_x_5050:
        /* <DEDUP_REMOVED lines=22> */
.L_x_5051:
[----:B------:R-:W-:Y:S05]  /*2e50*/  BSYNC B0 ;  /* 0x0000000000007941 */ /* 0x000fea0003800000 */
.L_x_5049:
        /* <DEDUP_REMOVED lines=21> */
.L_x_5053:
        /* <DEDUP_REMOVED lines=23> */
.L_x_5054:
[----:B------:R-:W-:Y:S05]  /*3120*/  BSYNC B0 ;  /* 0x0000000000007941 */ /* 0x000fea0003800000 */
.L_x_5052:
        /* <DEDUP_REMOVED lines=38> */
.L_x_5056:
        /* <DEDUP_REMOVED lines=23> */
.L_x_5057:
[----:B------:R-:W-:Y:S05]  /*3500*/  BSYNC B0 ;  /* 0x0000000000007941 */ /* 0x000fea0003800000 */
.L_x_5055:
        /* <DEDUP_REMOVED lines=27> */
.L_x_5059:
        /* <DEDUP_REMOVED lines=23> */
.L_x_5060:
[----:B------:R-:W-:Y:S05]  /*3830*/  BSYNC B0 ;  /* 0x0000000000007941 */ /* 0x000fea0003800000 */
.L_x_5058:
        /* <DEDUP_REMOVED lines=20> */
.L_x_5036:
[----:B------:R-:W-:-:S04]  /*3980*/  LEA R2, P0, R34, c[0x0][0x200], 0x2 ;  /* 0x0000800022027a11 */ /* 0x000fc800078010ff */
[----:B------:R-:W-:-:S05]  /*3990*/  LEA.HI.X R3, R34, c[0x0][0x204], R35, 0x2, P0 ;  /* 0x0000810022037a11 */ /* 0x000fca00000f1423 */
[----:B------:R0:W-:Y:S04]  /*39a0*/  STG.E [R2.64], R28 ;  /* 0x0000001c02007986 */ /* 0x0001e8000c10190a */
.L_x_5035:
[----:B------:R-:W-:Y:S05]  /*39b0*/  BSYNC B1 ;  /* 0x0000000000017941 */ /* 0x000fea0003800000 */
.L_x_5034:
        /* <DEDUP_REMOVED lines=46> */
.L_x_5063:
        /* <DEDUP_REMOVED lines=37> */
.L_x_5062:
        /* <DEDUP_REMOVED lines=25> */
.L_x_5064:
[----:B------:R-:W-:-:S13]  /*4080*/  ISETP.LT.OR P4, PT, R13, c[0x0][0x314], P4 ;  /* 0x0000c5000d007a0c */ /* 0x000fda0002781670 */
[----:B------:R-:W-:Y:S05]  /*4090*/  @!P4 BRA `(.L_x_5061) ;  /* 0x000000a00000c947 */ /* 0x000fea0003800000 */
[----:B------:R-:W-:Y:S01]  /*40a0*/  ISETP.GE.AND P0, PT, R15, R14, PT ;  /* 0x0000000e0f00720c */ /* 0x000fe20003f06270 */
[----:B------:R-:W-:-:S12]  /*40b0*/  BSSY B0, `(.L_x_5065) ;  /* 0x0000003000007945 */ /* 0x000fd80003800000 */
[----:B------:R-:W-:Y:S05]  /*40c0*/  @P0 BRA `(.L_x_5066) ;  /* 0x0000001000000947 */ /* 0x000fea0003800000 */
[----:B------:R0:W5:Y:S02]  /*40d0*/  LDG.E.128 R8, [R22.64] ;  /* 0x0000000a16087981 */ /* 0x000164000c1e1d00 */
.L_x_5066:
[----:B------:R-:W-:Y:S05]  /*40e0*/  BSYNC B0 ;  /* 0x0000000000007941 */ /* 0x000fea0003800000 */
.L_x_5065:
[----:B------:R-:W1:Y:S02]  /*40f0*/  LDS R5, [R6] ;  /* 0x0000000006057984 */ /* 0x000e640000000800 */
[C---:B-1---5:R-:W-:Y:S02]  /*4100*/  FFMA.FTZ R4, R5.reuse, R8, R4 ;  /* 0x0000000805047223 */ /* 0x062fe40000010004 */
[C---:B------:R-:W-:Y:S02]  /*4110*/  FFMA.FTZ R3, R5.reuse, R9, R3 ;  /* 0x0000000905037223 */ /* 0x040fe40000010003 */
[C---:B------:R-:W-:Y:S02]  /*4120*/  FFMA.FTZ R2, R5.reuse, R10, R2 ;  /* 0x0000000a05027223 */ /* 0x040fe40000010002 */
[----:B------:R-:W-:Y:S02]  /*4130*/  FFMA.FTZ R0, R5, R11, R0 ;  /* 0x0000000b05007223 */ /* 0x000fe40000010000 */
.L_x_5061:
        /* <DEDUP_REMOVED lines=78> */
        .weak           $__internal_33_$__cuda_sm20_div_s64
        .type           $__internal_33_$__cuda_sm20_div_s64,@function
        .size           $__internal_33_$__cuda_sm20_div_s64,(.L_x_7737 - $__internal_33_$__cuda_sm20_div_s64)
$__internal_33_$__cuda_sm20_div_s64:
        /* <DEDUP_REMOVED lines=83> */
[----:B------:R-:W-:Y:S06]  /*4b50*/  RET.REL.NODEC R38 `(_ZN5flash32flash_fwd_splitkv_combine_kernelI23Flash_fwd_kernel_traitsILi64ELi64ELi128ELi4ELb0ELb0EN7cutlass6half_tE19Flash_kernel_traitsILi64ELi64ELi128ELi4ES3_EELi8ELi3ELb1EEEvNS_16Flash_fwd_paramsE) ;  /* 0xffffb4a026007950 */ /* 0x000fec0003c3ffff */
.L_x_5067:
        /* <DEDUP_REMOVED lines=10> */
.L_x_7737:


//--------------------- .text._ZN5flash32flash_fwd_splitkv_combine_kernelI23Flash_fwd_kernel_traitsILi64ELi64ELi128ELi4ELb0ELb0EN7cutlass6half_tE19Flash_kernel_traitsILi64ELi64ELi128ELi4ES3_EELi8ELi2ELb1EEEvNS_16Flash_fwd_paramsE --------------------------
	.section	.text._ZN5flash32flash_fwd_splitkv_combine_kernelI23Flash_fwd_kernel_traitsILi64ELi64ELi128ELi4ELb0ELb0EN7cutlass6half_tE19Flash_kernel_traitsILi64ELi64ELi128ELi4ES3_EELi8ELi2ELb1EEEvNS_16Flash_fwd_paramsE,"ax",@progbits
	.sectioninfo	@"SHI_REGISTERS=54"
	.align	128
        .global         _ZN5flash32flash_fwd_splitkv_combine_kernelI23Flash_fwd_kernel_traitsILi64ELi64ELi128ELi4ELb0ELb0EN7cutlass6half_tE19Flash_kernel_traitsILi64ELi64ELi128ELi4ES3_EELi8ELi2ELb1EEEvNS_16Flash_fwd_paramsE
        .type           _ZN5flash32flash_fwd_splitkv_combine_kernelI23Flash_fwd_kernel_traitsILi64ELi64ELi128ELi4ELb0ELb0EN7cutlass6half_tE19Flash_kernel_traitsILi64ELi64ELi128ELi4ES3_EELi8ELi2ELb1EEEvNS_16Flash_fwd_paramsE,@function
        .size           _ZN5flash32flash_fwd_splitkv_combine_kernelI23Flash_fwd_kernel_traitsILi64ELi64ELi128ELi4ELb0ELb0EN7cutlass6half_tE19Flash_kernel_traitsILi64ELi64ELi128ELi4ES3_EELi8ELi2ELb1EEEvNS_16Flash_fwd_paramsE,(.L_x_7738 - _ZN5flash32flash_fwd_splitkv_combine_kernelI23Flash_fwd_kernel_traitsILi64ELi64ELi128ELi4ELb0ELb0EN7cutlass6half_tE19Flash_kernel_traitsILi64ELi64ELi128ELi4ES3_EELi8ELi2ELb1EEEvNS_16Flash_fwd_paramsE)
        .other          _ZN5flash32flash_fwd_splitkv_combine_kernelI23Flash_fwd_kernel_traitsILi64ELi64ELi128ELi4ELb0ELb0EN7cutlass6half_tE19Flash_kernel_traitsILi64ELi64ELi128ELi4ES3_EELi8ELi2ELb1EEEvNS_16Flash_fwd_paramsE,@"STO_CUDA_ENTRY STV_DEFAULT"
_ZN5flash32flash_fwd_splitkv_combine_kernelI23Flash_fwd_kernel_traitsILi64ELi64ELi128ELi4ELb0ELb0EN7cutlass6half_tE19Flash_kernel_traitsILi64ELi64ELi128ELi4ES3_EELi8ELi2ELb1EEEvNS_16Flash_fwd_paramsE:
.text._ZN5flash32flash_fwd_splitkv_combine_kernelI23Flash_fwd_kernel_traitsILi64ELi64ELi128ELi4ELb0ELb0EN7cutlass6half_tE19Flash_kernel_traitsILi64ELi64ELi128ELi4ES3_EELi8ELi2ELb1EEEvNS_16Flash_fwd_paramsE:
        /* <DEDUP_REMOVED lines=23> */
[----:B------:R-:W-:Y:S05]  /*0170*/  CALL.REL.NOINC `($__internal_34_$__cuda_sm20_div_s64) ;  /* 0x0000448000007944 */ /* 0x000fea0003c00000 */
[----:B------:R-:W-:Y:S01]  /*0180*/  MOV R20, R0 ;  /* 0x0000000000147202 */ /* 0x000fe20000000f00 */
[----:B------:R-:W-:Y:S05]  /*0190*/  BRA `(.L_x_5069) ;  /* 0x0000013000007947 */ /* 0x000fea0003800000 */
.L_x_5068:
        /* <DEDUP_REMOVED lines=19> */
.L_x_5069:
        /* <DEDUP_REMOVED lines=10> */
[----:B------:R-:W-:Y:S05]  /*0370*/  CALL.REL.NOINC `($__internal_34_$__cuda_sm20_div_s64) ;  /* 0x0000428000007944 */ /* 0x000fea0003c00000 */
[----:B------:R-:W-:Y:S02]  /*0380*/  MOV R10, R0 ;  /* 0x00000000000a7202 */ /* 0x000fe40000000f00 */
[----:B------:R-:W-:Y:S01]  /*0390*/  MOV R11, R21 ;  /* 0x00000015000b7202 */ /* 0x000fe20000000f00 */
[----:B------:R-:W-:Y:S05]  /*03a0*/  BRA `(.L_x_5072) ;  /* 0x0000013000007947 */ /* 0x000fea0003800000 */
.L_x_5071:
        /* <DEDUP_REMOVED lines=19> */
.L_x_5072:
[----:B------:R-:W-:Y:S05]  /*04e0*/  BSYNC B0 ;  /* 0x0000000000007941 */ /* 0x000fea0003800000 */
.L_x_5070:
        /* <DEDUP_REMOVED lines=43> */
.L_x_5074:
        /* <DEDUP_REMOVED lines=19> */
.L_x_5075:
[----:B------:R-:W-:Y:S05]  /*08d0*/  BSYNC B0 ;  /* 0x0000000000007941 */ /* 0x000fea0003800000 */
.L_x_5073:
        /* <DEDUP_REMOVED lines=71> */
[----:B------:R-:W-:Y:S05]  /*0d50*/  CALL.REL.NOINC `($__internal_34_$__cuda_sm20_div_s64) ;  /* 0x000038a000007944 */ /* 0x000fea0003c00000 */
[----:B------:R-:W-:Y:S02]  /*0d60*/  MOV R38, R0 ;  /* 0x0000000000267202 */ /* 0x000fe40000000f00 */
[----:B------:R-:W-:Y:S01]  /*0d70*/  MOV R39, R21 ;  /* 0x0000001500277202 */ /* 0x000fe20000000f00 */
[----:B------:R-:W-:Y:S05]  /*0d80*/  BRA `(.L_x_5078) ;  /* 0x0000013000007947 */ /* 0x000fea0003800000 */
.L_x_5077:
        /* <DEDUP_REMOVED lines=19> */
.L_x_5078:
[----:B------:R-:W-:Y:S05]  /*0ec0*/  BSYNC B0 ;  /* 0x0000000000007941 */ /* 0x000fea0003800000 */
.L_x_5076:
        /* <DEDUP_REMOVED lines=40> */
[----:B------:R-:W-:Y:S02]  /*1150*/  MOV R22, R0 ;  /* 0x0000000000167202 */ /* 0x000fe40000000f00 */
[----:B------:R-:W-:Y:S01]  /*1160*/  MOV R23, R21 ;  /* 0x0000001500177202 */ /* 0x000fe20000000f00 */
[----:B------:R-:W-:Y:S05]  /*1170*/  BRA `(.L_x_5081) ;  /* 0x0000013000007947 */ /* 0x000fea0003800000 */
.L_x_5080:
        /* <DEDUP_REMOVED lines=19> */
.L_x_5081:
[----:B------:R-:W-:Y:S05]  /*12b0*/  BSYNC B0 ;  /* 0x0000000000007941 */ /* 0x000fea0003800000 */
.L_x_5079:
        /* <DEDUP_REMOVED lines=131> */
.L_x_5083:
[----:B------:R-:W-:Y:S05]  /*1af0*/  BSYNC B0 ;  /* 0x0000000000007941 */ /* 0x000fea0003800000 */
.L_x_5082:
        /* <DEDUP_REMOVED lines=85> */
.L_x_5088:
        /* <DEDUP_REMOVED lines=23> */
.L_x_5089:
[----:B------:R-:W-:Y:S05]  /*21c0*/  BSYNC B0 ;  /* 0x0000000000007941 */ /* 0x000fea0003800000 */
.L_x_5087:
        /* <DEDUP_REMOVED lines=8> */
[----:B------:R-:W-:Y:S05]  /*2250*/  CALL.REL.NOINC `($__internal_34_$__cuda_sm20_div_s64) ;  /* 0x000023a000007944 */ /* 0x000fea0003c00000 */
        /* <DEDUP_REMOVED lines=10> */
.L_x_5091:
        /* <DEDUP_REMOVED lines=22> */
.L_x_5092:
[----:B------:R-:W-:Y:S05]  /*2460*/  BSYNC B0 ;  /* 0x0000000000007941 */ /* 0x000fea0003800000 */
.L_x_5090:
        /* <DEDUP_REMOVED lines=12> */
[----:B------:R-:W-:Y:S05]  /*2530*/  CALL.REL.NOINC `($__internal_34_$__cuda_sm20_div_s64) ;  /* 0x000020c000007944 */ /* 0x000fea0003c00000 */
        /* <DEDUP_REMOVED lines=12> */
.L_x_5094:
        /* <DEDUP_REMOVED lines=22> */
.L_x_5095:
[----:B------:R-:W-:Y:S05]  /*2760*/  BSYNC B0 ;  /* 0x0000000000007941 */ /* 0x000fea0003800000 */
.L_x_5093:
        /* <DEDUP_REMOVED lines=33> */
[----:B------:R-:W-:Y:S05]  /*2980*/  CALL.REL.NOINC `($__internal_34_$__cuda_sm20_div_s64) ;  /* 0x00001c7000007944 */ /* 0x000fea0003c00000 */
        /* <DEDUP_REMOVED lines=11> */
.L_x_5097:
        /* <DEDUP_REMOVED lines=23> */
.L_x_5098:
[----:B------:R-:W-:Y:S05]  /*2bb0*/  BSYNC B0 ;  /* 0x0000000000007941 */ /* 0x000fea0003800000 */
.L_x_5096:
        /* <DEDUP_REMOVED lines=19> */
.L_x_5100:
        /* <DEDUP_REMOVED lines=22> */
.L_x_5101:
[----:B------:R-:W-:Y:S05]  /*2e50*/  BSYNC B0 ;  /* 0x0000000000007941 */ /* 0x000fea0003800000 */
.L_x_5099:
        /* <DEDUP_REMOVED lines=22> */
.L_x_5103:
        /* <DEDUP_REMOVED lines=23> */
.L_x_5104:
[----:B------:R-:W-:Y:S05]  /*3130*/  BSYNC B0 ;  /* 0x0000000000007941 */ /* 0x000fea0003800000 */
.L_x_5102:
        /* <DEDUP_REMOVED lines=38> */
.L_x_5106:
        /* <DEDUP_REMOVED lines=23> */
.L_x_5107:
[----:B------:R-:W-:Y:S05]  /*3510*/  BSYNC B0 ;  /* 0x0000000000007941 */ /* 0x000fea0003800000 */
.L_x_5105:
        /* <DEDUP_REMOVED lines=27> */
.L_x_5109:
        /* <DEDUP_REMOVED lines=23> */
.L_x_5110:
[----:B------:R-:W-:Y:S05]  /*3840*/  BSYNC B0 ;  /* 0x0000000000007941 */ /* 0x000fea0003800000 */
.L_x_5108:
        /* <DEDUP_REMOVED lines=20> */
.L_x_5086:
[----:B------:R-:W-:-:S04]  /*3990*/  LEA R2, P0, R32, c[0x0][0x200], 0x2 ;  /* 0x0000800020027a11 */ /* 0x000fc800078010ff */
[----:B------:R-:W-:-:S05]  /*39a0*/  LEA.HI.X R3, R32, c[0x0][0x204], R33, 0x2, P0 ;  /* 0x0000810020037a11 */ /* 0x000fca00000f1421 */
[----:B------:R0:W-:Y:S04]  /*39b0*/  STG.E [R2.64], R28 ;  /* 0x0000001c02007986 */ /* 0x0001e8000c101908 */
.L_x_5085:
[----:B------:R-:W-:Y:S05]  /*39c0*/  BSYNC B1 ;  /* 0x0000000000017941 */ /* 0x000fea0003800000 */
.L_x_5084:
        /* <DEDUP_REMOVED lines=45> */
.L_x_5113:
        /* <DEDUP_REMOVED lines=37> */
.L_x_5112:
        /* <DEDUP_REMOVED lines=25> */
.L_x_5114:
[----:B------:R-:W-:-:S13]  /*4080*/  ISETP.LT.OR P4, PT, R14, c[0x0][0x314], P4 ;  /* 0x0000c5000e007a0c */ /* 0x000fda0002781670 */
[----:B------:R-:W-:Y:S05]  /*4090*/  @!P4 BRA `(.L_x_5111) ;  /* 0x000000a00000c947 */ /* 0x000fea0003800000 */
[----:B------:R-:W-:Y:S01]  /*40a0*/  ISETP.GE.AND P0, PT, R16, R15, PT ;  /* 0x0000000f1000720c */ /* 0x000fe20003f06270 */
[----:B------:R-:W-:-:S12]  /*40b0*/  BSSY B0, `(.L_x_5115) ;  /* 0x0000003000007945 */ /* 0x000fd80003800000 */
[----:B------:R-:W-:Y:S05]  /*40c0*/  @P0 BRA `(.L_x_5116) ;  /* 0x0000001000000947 */ /* 0x000fea0003800000 */
[----:B------:R0:W5:Y:S02]  /*40d0*/  LDG.E.128 R8, [R24.64] ;  /* 0x0000000818087981 */ /* 0x000164000c1e1d00 */
.L_x_5116:
[----:B------:R-:W-:Y:S05]  /*40e0*/  BSYNC B0 ;  /* 0x0000000000007941 */ /* 0x000fea0003800000 */
.L_x_5115:
[----:B------:R-:W1:Y:S02]  /*40f0*/  LDS R5, [R6] ;  /* 0x0000000006057984 */ /* 0x000e640000000800 */
[C---:B-1---5:R-:W-:Y:S02]  /*4100*/  FFMA.FTZ R4, R5.reuse, R8, R4 ;  /* 0x0000000805047223 */ /* 0x062fe40000010004 */
[C---:B------:R-:W-:Y:S02]  /*4110*/  FFMA.FTZ R3, R5.reuse, R9, R3 ;  /* 0x0000000905037223 */ /* 0x040fe40000010003 */
[C---:B------:R-:W-:Y:S02]  /*4120*/  FFMA.FTZ R2, R5.reuse, R10, R2 ;  /* 0x0000000a05027223 */ /* 0x040fe40000010002 */
[----:B------:R-:W-:Y:S02]  /*4130*/  FFMA.FTZ R0, R5, R11, R0 ;  /* 0x0000000b05007223 */ /* 0x000fe40000010000 */
.L_x_5111:
        /* <DEDUP_REMOVED lines=76> */
        .weak           $__internal_34_$__cuda_sm20_div_s64
        .type           $__internal_34_$__cuda_sm20_div_s64,@function
        .size           $__internal_34_$__cuda_sm20_div_s64,(.L_x_7738 - $__internal_34_$__cuda_sm20_div_s64)
$__internal_34_$__cuda_sm20_div_s64:
        /* <DEDUP_REMOVED lines=83> */
[----:B------:R-:W-:Y:S06]  /*4b30*/  RET.REL.NODEC R40 `(_ZN5flash32flash_fwd_splitkv_combine_kernelI23Flash_fwd_kernel_traitsILi64ELi64ELi128ELi4ELb0ELb0EN7cutlass6half_tE19Flash_kernel_traitsILi64ELi64ELi128ELi4ES3_EELi8ELi2ELb1EEEvNS_16Flash_fwd_paramsE) ;  /* 0xffffb4c028007950 */ /* 0x000fec0003c3ffff */
.L_x_5117:
        /* <DEDUP_REMOVED lines=12> */
.L_x_7738:


//--------------------- .text._ZN5flash32flash_fwd_splitkv_combine_kernelI23Flash_fwd_kernel_traitsILi64ELi64ELi128ELi4ELb0ELb0EN7cutlass6half_tE19Flash_kernel_traitsILi64ELi64ELi128ELi4ES3_EELi8ELi1ELb1EEEvNS_16Flash_fwd_paramsE --------------------------
	.section	.text._ZN5flash32flash_fwd_splitkv_combine_kernelI23Flash_fwd_kernel_traitsILi64ELi64ELi128ELi4ELb0ELb0EN7cutlass6half_tE19Flash_kernel_traitsILi64ELi64ELi128ELi4ES3_EELi8ELi1ELb1EEEvNS_16Flash_fwd_paramsE,"ax",@progbits
	.sectioninfo	@"SHI_REGISTERS=54"
	.align	128
        .global         _ZN5flash32flash_fwd_splitkv_combine_kernelI23Flash_fwd_kernel_traitsILi64ELi64ELi128ELi4ELb0ELb0EN7cutlass6half_tE19Flash_kernel_traitsILi64ELi64ELi128ELi4ES3_EELi8ELi1ELb1EEEvNS_16Flash_fwd_paramsE
        .type           _ZN5flash32flash_fwd_splitkv_combine_kernelI23Flash_fwd_kernel_traitsILi64ELi64ELi128ELi4ELb0ELb0EN7cutlass6half_tE19Flash_kernel_traitsILi64ELi64ELi128ELi4ES3_EELi8ELi1ELb1EEEvNS_16Flash_fwd_paramsE,@function
        .size           _ZN5flash32flash_fwd_splitkv_combine_kernelI23Flash_fwd_kernel_traitsILi64ELi64ELi128ELi4ELb0ELb0EN7cutlass6half_tE19Flash_kernel_traitsILi64ELi64ELi128ELi4ES3_EELi8ELi1ELb1EEEvNS_16Flash_fwd_paramsE,(.L_x_7739 - _ZN5flash32flash_fwd_splitkv_combine_kernelI23Flash_fwd_kernel_traitsILi64ELi64ELi128ELi4ELb0ELb0EN7cutlass6half_tE19Flash_kernel_traitsILi64ELi64ELi128ELi4ES3_EELi8ELi1ELb1EEEvNS_16Flash_fwd_paramsE)
        .other          _ZN5flash32flash_fwd_splitkv_combine_kernelI23Flash_fwd_kernel_traitsILi64ELi64ELi128ELi4ELb0ELb0EN7cutlass6half_tE19Flash_kernel_traitsILi64ELi64ELi128ELi4ES3_EELi8ELi1ELb1EEEvNS_16Flash_fwd_paramsE,@"STO_CUDA_ENTRY STV_DEFAULT"
_ZN5flash32flash_fwd_splitkv_combine_kernelI23Flash_fwd_kernel_traitsILi64ELi64ELi128ELi4ELb0ELb0EN7cutlass6half_tE19Flash_kernel_traitsILi64ELi64ELi128ELi4ES3_EELi8ELi1ELb1EEEvNS_16Flash_fwd_paramsE:
.text._ZN5flash32flash_fwd_splitkv_combine_kernelI23Flash_fwd_kernel_traitsILi64ELi64ELi128ELi4ELb0ELb0EN7cutlass6half_tE19Flash_kernel_traitsILi64ELi64ELi128ELi4ES3_EELi8ELi1ELb1EEEvNS_16Flash_fwd_paramsE:
        /* <DEDUP_REMOVED lines=23> */
[----:B------:R-:W-:Y:S05]  /*0170*/  CALL.REL.NOINC `($__internal_35_$__cuda_sm20_div_s64) ;  /* 0x0000458000007944 */ /* 0x000fea0003c00000 */
[----:B------:R-:W-:Y:S02]  /*0180*/  MOV R8, R0 ;  /* 0x0000000000087202 */ /* 0x000fe40000000f00 */
[----:B------:R-:W-:Y:S01]  /*0190*/  MOV R9, R23 ;  /* 0x0000001700097202 */ /* 0x000fe20000000f00 */
[----:B------:R-:W-:Y:S05]  /*01a0*/  BRA `(.L_x_5119) ;  /* 0x0000013000007947 */ /* 0x000fea0003800000 */
.L_x_5118:
        /* <DEDUP_REMOVED lines=19> */
.L_x_5119:
        /* <DEDUP_REMOVED lines=17> */
.L_x_5121:
        /* <DEDUP_REMOVED lines=19> */
.L_x_5122:
[----:B------:R-:W-:Y:S05]  /*0520*/  BSYNC B0 ;  /* 0x0000000000007941 */ /* 0x000fea0003800000 */
.L_x_5120:
        /* <DEDUP_REMOVED lines=45> */
.L_x_5124:
        /* <DEDUP_REMOVED lines=19> */
.L_x_5125:
[----:B------:R-:W-:Y:S05]  /*0930*/  BSYNC B0 ;  /* 0x0000000000007941 */ /* 0x000fea0003800000 */
.L_x_5123:
        /* <DEDUP_REMOVED lines=78> */
.L_x_5127:
        /* <DEDUP_REMOVED lines=19> */
.L_x_5128:
[----:B------:R-:W-:Y:S05]  /*0f50*/  BSYNC B0 ;  /* 0x0000000000007941 */ /* 0x000fea0003800000 */
.L_x_5126:
        /* <DEDUP_REMOVED lines=43> */
.L_x_5130:
        /* <DEDUP_REMOVED lines=19> */
.L_x_5131:
[----:B------:R-:W-:Y:S05]  /*1340*/  BSYNC B0 ;  /* 0x0000000000007941 */ /* 0x000fea0003800000 */
.L_x_5129:
        /* <DEDUP_REMOVED lines=133> */
.L_x_5133:
[----:B------:R-:W-:Y:S05]  /*1ba0*/  BSYNC B0 ;  /* 0x0000000000007941 */ /* 0x000fea0003800000 */
.L_x_5132:
        /* <DEDUP_REMOVED lines=73> */
[----:B------:R-:W-:Y:S05]  /*2040*/  CALL.REL.NOINC `($__internal_35_$__cuda_sm20_div_s64) ;  /* 0x000026b000007944 */ /* 0x000fea0003c00000 */
        /* <DEDUP_REMOVED lines=10> */
.L_x_5138:
        /* <DEDUP_REMOVED lines=23> */
.L_x_5139:
[----:B------:R-:W-:Y:S05]  /*2260*/  BSYNC B0 ;  /* 0x0000000000007941 */ /* 0x000fea0003800000 */
.L_x_5137:
        /* <DEDUP_REMOVED lines=22> */
.L_x_5141:
        /* <DEDUP_REMOVED lines=22> */
.L_x_5142:
[----:B------:R-:W-:Y:S05]  /*2530*/  BSYNC B0 ;  /* 0x0000000000007941 */ /* 0x000fea0003800000 */
.L_x_5140:
        /* <DEDUP_REMOVED lines=22> */
.L_x_5144:
        /* <DEDUP_REMOVED lines=22> */
.L_x_5145:
[----:B------:R-:W-:Y:S05]  /*2800*/  BSYNC B0 ;  /* 0x0000000000007941 */ /* 0x000fea0003800000 */
.L_x_5143:
        /* <DEDUP_REMOVED lines=33> */
[----:B------:R-:W-:Y:S05]  /*2a20*/  CALL.REL.NOINC `($__internal_35_$__cuda_sm20_div_s64) ;  /* 0x00001cd000007944 */ /* 0x000fea0003c00000 */
        /* <DEDUP_REMOVED lines=11> */
.L_x_5147:
        /* <DEDUP_REMOVED lines=23> */
.L_x_5148:
[----:B------:R-:W-:Y:S05]  /*2c50*/  BSYNC B0 ;  /* 0x0000000000007941 */ /* 0x000fea0003800000 */
.L_x_5146:
        /* <DEDUP_REMOVED lines=20> */
.L_x_5150:
        /* <DEDUP_REMOVED lines=23> */
.L_x_5151:
[----:B------:R-:W-:Y:S05]  /*2f10*/  BSYNC B0 ;  /* 0x0000000000007941 */ /* 0x000fea0003800000 */
.L_x_5149:
        /* <DEDUP_REMOVED lines=19> */
.L_x_5153:
        /* <DEDUP_REMOVED lines=23> */
.L_x_5154:
[----:B------:R-:W-:Y:S05]  /*31c0*/  BSYNC B0 ;  /* 0x0000000000007941 */ /* 0x000fea0003800000 */
.L_x_5152:
        /* <DEDUP_REMOVED lines=25> */
[----:B------:R-:W-:Y:S05]  /*3360*/  CALL.REL.NOINC `($__internal_35_$__cuda_sm20_div_s64) ;  /* 0x0000139000007944 */ /* 0x000fea0003c00000 */
        /* <DEDUP_REMOVED lines=12> */
.L_x_5156:
        /* <DEDUP_REMOVED lines=23> */
.L_x_5157:
[----:B------:R-:W-:Y:S05]  /*35a0*/  BSYNC B0 ;  /* 0x0000000000007941 */ /* 0x000fea0003800000 */
.L_x_5155:
        /* <DEDUP_REMOVED lines=28> */
.L_x_5159:
        /* <DEDUP_REMOVED lines=23> */
.L_x_5160:
[----:B------:R-:W-:Y:S05]  /*38e0*/  BSYNC B0 ;  /* 0x0000000000007941 */ /* 0x000fea0003800000 */
.L_x_5158:
        /* <DEDUP_REMOVED lines=20> */
.L_x_5136:
[----:B------:R-:W-:-:S04]  /*3a30*/  LEA R2, P0, R38, c[0x0][0x200], 0x2 ;  /* 0x0000800026027a11 */ /* 0x000fc800078010ff */
[----:B------:R-:W-:-:S05]  /*3a40*/  LEA.HI.X R3, R38, c[0x0][0x204], R39, 0x2, P0 ;  /* 0x0000810026037a11 */ /* 0x000fca00000f1427 */
[----:B------:R0:W-:Y:S04]  /*3a50*/  STG.E [R2.64], R29 ;  /* 0x0000001d02007986 */ /* 0x0001e8000c101908 */
.L_x_5135:
[----:B------:R-:W-:Y:S05]  /*3a60*/  BSYNC B1 ;  /* 0x0000000000017941 */ /* 0x000fea0003800000 */
.L_x_5134:
        /* <DEDUP_REMOVED lines=46> */
.L_x_5163:
        /* <DEDUP_REMOVED lines=39> */
.L_x_5162:
        /* <DEDUP_REMOVED lines=27> */
.L_x_5164:
        /* <DEDUP_REMOVED lines=8> */
.L_x_5166:
[----:B------:R-:W-:Y:S05]  /*41f0*/  BSYNC B0 ;  /* 0x0000000000007941 */ /* 0x000fea0003800000 */
.L_x_5165:
[----:B------:R-:W1:Y:S02]  /*4200*/  LDS R6, [R6] ;  /* 0x0000000006067984 */ /* 0x000e640000000800 */
[C---:B-1---5:R-:W-:Y:S02]  /*4210*/  FFMA.FTZ R4, R6.reuse, R8, R4 ;  /* 0x0000000806047223 */ /* 0x062fe40000010004 */
[C---:B------:R-:W-:Y:S02]  /*4220*/  FFMA.FTZ R3, R6.reuse, R9, R3 ;  /* 0x0000000906037223 */ /* 0x040fe40000010003 */
[C---:B------:R-:W-:Y:S02]  /*4230*/  FFMA.FTZ R2, R6.reuse, R10, R2 ;  /* 0x0000000a06027223 */ /* 0x040fe40000010002 */
[----:B------:R-:W-:Y:S02]  /*4240*/  FFMA.FTZ R0, R6, R11, R0 ;  /* 0x0000000b06007223 */ /* 0x000fe40000010000 */
.L_x_5161:
        /* <DEDUP_REMOVED lines=75> */
        .weak           $__internal_35_$__cuda_sm20_div_s64
        .type           $__internal_35_$__cuda_sm20_div_s64,@function
        .size           $__internal_35_$__cuda_sm20_div_s64,(.L_x_7739 - $__internal_35_$__cuda_sm20_div_s64)
$__internal_35_$__cuda_sm20_div_s64:
        /* <DEDUP_REMOVED lines=83> */
[----:B------:R-:W-:Y:S06]  /*4c30*/  RET.REL.NODEC R20 `(_ZN5flash32flash_fwd_splitkv_combine_kernelI23Flash_fwd_kernel_traitsILi64ELi64ELi128ELi4ELb0ELb0EN7cutlass6half_tE19Flash_kernel_traitsILi64ELi64ELi128ELi4ES3_EELi8ELi1ELb1EEEvNS_16Flash_fwd_paramsE) ;  /* 0xffffb3c014007950 */ /* 0x000fec0003c3ffff */
.L_x_5167:
        /* <DEDUP_REMOVED lines=12> */
.L_x_7739:


//--------------------- .text._ZN5flash24flash_fwd_splitkv_kernelI23Flash_fwd_kernel_traitsILi64ELi64ELi128ELi4ELb0ELb0EN7cutlass6half_tE19Flash_kernel_traitsILi64ELi64ELi128ELi4ES3_EELb1ELb0ELb0ELb0ELb0ELb0ELb0ELb0EEEvNS_16Flash_fwd_paramsE --------------------------
	.section	.text._ZN5flash24flash_fwd_splitkv_kernelI23Flash_fwd_kernel_traitsILi64ELi64ELi128ELi4ELb0ELb0EN7cutlass6half_tE19Flash_kernel_traitsILi64ELi64ELi128ELi4ES3_EELb1ELb0ELb0ELb0ELb0ELb0ELb0ELb0EEEvNS_16Flash_fwd_paramsE,"ax",@progbits
	.sectioninfo	@"SHI_REGISTERS=220"
	.align	128
        .global         _ZN5flash24flash_fwd_splitkv_kernelI23Flash_fwd_kernel_traitsILi64ELi64ELi128ELi4ELb0ELb0EN7cutlass6half_tE19Flash_kernel_traitsILi64ELi64ELi128ELi4ES3_EELb1ELb0ELb0ELb0ELb0ELb0ELb0ELb0EEEvNS_16Flash_fwd_paramsE
        .type           _ZN5flash24flash_fwd_splitkv_kernelI23Flash_fwd_kernel_traitsILi64ELi64ELi128ELi4ELb0ELb0EN7cutlass6half_tE19Flash_kernel_traitsILi64ELi64ELi128ELi4ES3_EELb1ELb0ELb0ELb0ELb0ELb0ELb0ELb0EEEvNS_16Flash_fwd_paramsE,@function
        .size           _ZN5flash24flash_fwd_splitkv_kernelI23Flash_fwd_kernel_traitsILi64ELi64ELi128ELi4ELb0ELb0EN7cutlass6half_tE19Flash_kernel_traitsILi64ELi64ELi128ELi4ES3_EELb1ELb0ELb0ELb0ELb0ELb0ELb0ELb0EEEvNS_16Flash_fwd_paramsE,(.L_x_7796 - _ZN5flash24flash_fwd_splitkv_kernelI23Flash_fwd_kernel_traitsILi64ELi64ELi128ELi4ELb0ELb0EN7cutlass6half_tE19Flash_kernel_traitsILi64ELi64ELi128ELi4ES3_EELb1ELb0ELb0ELb0ELb0ELb0ELb0ELb0EEEvNS_16Flash_fwd_paramsE)
        .other          _ZN5flash24flash_fwd_splitkv_kernelI23Flash_fwd_kernel_traitsILi64ELi64ELi128ELi4ELb0ELb0EN7cutlass6half_tE19Flash_kernel_traitsILi64ELi64ELi128ELi4ES3_EELb1ELb0ELb0ELb0ELb0ELb0ELb0ELb0EEEvNS_16Flash_fwd_paramsE,@"STO_CUDA_ENTRY STV_DEFAULT"
_ZN5flash24flash_fwd_splitkv_kernelI23Flash_fwd_kernel_traitsILi64ELi64ELi128ELi4ELb0ELb0EN7cutlass6half_tE19Flash_kernel_traitsILi64ELi64ELi128ELi4ES3_EELb1ELb0ELb0ELb0ELb0ELb0ELb0ELb0EEEvNS_16Flash_fwd_paramsE:
.text._ZN5flash24flash_fwd_splitkv_kernelI23Flash_fwd_kernel_traitsILi64ELi64ELi128ELi4ELb0ELb0EN7cutlass6half_tE19Flash_kernel_traitsILi64ELi64ELi128ELi4ES3_EELb1ELb0ELb0ELb0ELb0ELb0ELb0ELb0EEEvNS_16Flash_fwd_paramsE:
        /* <DEDUP_REMOVED lines=10> */
[----:B------:R-:W-:-:S04]  /*00a0*/  ISETP.NE.U32.AND P0, PT, RZ, c[0x0][0x250], PT ;  /* 0x00009400ff007a0c */ /* 0x000fc80003f05070 */
[----:B------:R-:W-:Y:S02]  /*00b0*/  ISETP.NE.AND.EX P0, PT, RZ, c[0x0][0x254], PT, P0 ;  /* 0x00009500ff007a0c */ /* 0x000fe40003f05300 */
[----:B-1----:R-:W-:Y:S01]  /*00c0*/  ISETP.NE.AND P3, PT, R0, RZ, PT ;  /* 0x000000ff0000720c */ /* 0x002fe20003f65270 */
[----:B--2---:R-:W-:-:S03]  /*00d0*/  IMAD.WIDE R12, R2, R179, c[0x0][0x240] ;  /* 0x00009000020c7625 */ /* 0x004fc600078e02b3 */
[----:B------:R-:W-:Y:S01]  /*00e0*/  ISETP.EQ.OR.EX P1, PT, RZ, c[0x0][0x24c], !P3, P1 ;  /* 0x00009300ff007a0c */ /* 0x000fe20005f22710 */
[CC--:B------:R-:W-:Y:S01]  /*00f0*/  IMAD.WIDE R6, R2.reuse, R179.reuse, c[0x0][0x248] ;  /* 0x0000920002067625 */ /* 0x0c0fe200078e02b3 */
[----:B------:R-:W2:Y:S04]  /*0100*/  @P2 LDG.E R174, [R12.64] ;  /* 0x000000060cae2981 */ /* 0x000ea8000c1e1900 */
[----:B------:R-:W2:Y:S01]  /*0110*/  @P2 LDG.E R3, [R12.64+0x4] ;  /* 0x000004060c032981 */ /* 0x000ea2000c1e1900 */
[----:B------:R-:W-:Y:S02]  /*0120*/  IMAD.MOV.U32 R10, RZ, RZ, RZ ;  /* 0x000000ffff0a7224 */ /* 0x000fe400078e00ff */
[----:B------:R-:W-:-:S04]  /*0130*/  @P0 IMAD.WIDE R8, R2, R179, c[0x0][0x250] ;  /* 0x0000940002080625 */ /* 0x000fc800078e02b3 */
[----:B------:R1:W5:Y:S04]  /*0140*/  @!P1 LDG.E R21, [R6.64] ;  /* 0x0000000606159981 */ /* 0x000368000c1e1900 */
[----:B------:R1:W5:Y:S01]  /*0150*/  @P0 LDG.E R10, [R8.64] ;  /* 0x00000006080a0981 */ /* 0x000362000c1e1900 */
[----:B------:R-:W-:-:S03]  /*0160*/  ISETP.NE.U32.AND P0, PT, RZ, c[0x0][0x248], PT ;  /* 0x00009200ff007a0c */ /* 0x000fc60003f05070 */
[----:B------:R-:W3:Y:S04]  /*0170*/  S2R R15, SR_CTAID.X ;  /* 0x00000000000f7919 */ /* 0x000ee80000002500 */
[----:B------:R-:W4:Y:S01]  /*0180*/  S2R R4, SR_CTAID.Z ;  /* 0x0000000000047919 */ /* 0x000f220000002700 */
[----:B------:R-:W-:Y:S01]  /*0190*/  ISETP.NE.AND.EX P0, PT, RZ, c[0x0][0x24c], PT, P0 ;  /* 0x00009300ff007a0c */ /* 0x000fe20003f05300 */
[----:B--2---:R-:W-:Y:S02]  /*01a0*/  @P2 IMAD.IADD R178, R3, 0x1, -R174 ;  /* 0x0000000103b22824 */ /* 0x004fe400078e0aae */
[----:B------:R-:W-:-:S10]  /*01b0*/  @!P2 IMAD.MOV.U32 R178, RZ, RZ, c[0x0][0x214] ;  /* 0x00008500ffb2a624 */ /* 0x000fd400078e00ff */
[----:B------:R-:W-:Y:S05]  /*01c0*/  @!P0 BRA `(.L_x_5168) ;  /* 0x0000004000008947 */ /* 0x000fea0003800000 */
[----:B-1-34-:R-:W2:Y:S02]  /*01d0*/  @P3 LDG.E R0, [R6.64+0x4] ;  /* 0x0000040606003981 */ /* 0x01aea4000c1e1900 */
[----:B--2--5:R-:W-:-:S06]  /*01e0*/  @P3 IADD3 R0, R0, -R21, RZ ;  /* 0x8000001500003210 */ /* 0x024fcc0007ffe0ff */
[----:B------:R1:W5:Y:S01]  /*01f0*/  @!P3 LDG.E R0, [R6.64] ;  /* 0x000000060600b981 */ /* 0x000362000c1e1900 */
[----:B------:R-:W-:Y:S05]  /*0200*/  BRA `(.L_x_5169) ;  /* 0x0000001000007947 */ /* 0x000fea0003800000 */
.L_x_5168:
[----:B-1-34-:R-:W-:Y:S02]  /*0210*/  MOV R0, c[0x0][0x218] ;  /* 0x0000860000007a02 */ /* 0x01afe40000000f00 */
.L_x_5169:
[----:B------:R-:W-:-:S04]  /*0220*/  ISETP.NE.U32.AND P2, PT, RZ, c[0x0][0x258], PT ;  /* 0x00009600ff007a0c */ /* 0x000fc80003f45070 */
[----:B------:R-:W-:-:S13]  /*0230*/  ISETP.NE.AND.EX P2, PT, RZ, c[0x0][0x25c], PT, P2 ;  /* 0x00009700ff007a0c */ /* 0x000fda0003f45320 */
[----:B------:R-:W-:-:S05]  /*0240*/  @P2 IMAD.WIDE R8, R2, R179, c[0x0][0x258] ;  /* 0x0000960002082625 */ /* 0x000fca00078e02b3 */
[----:B-1----:R-:W2:Y:S01]  /*0250*/  @P2 LDG.E R7, [R8.64] ;  /* 0x0000000608072981 */ /* 0x002ea2000c1e1900 */
        /* <DEDUP_REMOVED lines=34> */
[----:B------:R-:W-:-:S02]  /*0480*/  IMAD R10, R3, c[0x0][0x1e8], RZ ;  /* 0x00007a00030a7a24 */ /* 0x000fc400078e02ff */
[----:B------:R-:W-:Y:S02]  /*0490*/  IMAD.IADD R11, R11, 0x1, -R6 ;  /* 0x000000010b0b7824 */ /* 0x000fe400078e0a06 */
[----:B------:R-:W-:Y:S01]  /*04a0*/  @!P0 SHF.R.S32.HI R5, RZ, 0x1f, R2 ;  /* 0x0000001fff058819 */ /* 0x000fe20000011402 */
[----:B------:R-:W-:-:S04]  /*04b0*/  @!P0 IMAD.WIDE.U32 R12, R2, c[0x0][0x1e0], RZ ;  /* 0x00007800020c8a25 */ /* 0x000fc800078e00ff */
[----:B------:R-:W-:Y:S02]  /*04c0*/  IMAD.SHL.U32 R6, R11, 0x8, RZ ;  /* 0x000000080b067824 */ /* 0x000fe400078e00ff */
[----:B------:R-:W-:Y:S02]  /*04d0*/  @!P0 IMAD R5, R5, c[0x0][0x1e0], RZ ;  /* 0x0000780005058a24 */ /* 0x000fe400078e02ff */
[----:B------:R-:W-:Y:S01]  /*04e0*/  @P0 IMAD.WIDE.U32 R8, R174, c[0x0][0x1e8], RZ ;  /* 0x00007a00ae080a25 */ /* 0x000fe200078e00ff */
[--C-:B------:R-:W-:Y:S02]  /*04f0*/  SHF.R.S32.HI R7, RZ, 0x1f, R6.reuse ;  /* 0x0000001fff077819 */ /* 0x100fe40000011406 */
[----:B------:R-:W-:Y:S01]  /*0500*/  @!P0 MOV R8, R12 ;  /* 0x0000000c00088202 */ /* 0x000fe20000000f00 */
[----:B------:R-:W-:Y:S01]  /*0510*/  @!P0 IMAD R5, R2, c[0x0][0x1e4], R5 ;  /* 0x0000790002058a24 */ /* 0x000fe200078e0205 */
[----:B------:R-:W-:Y:S01]  /*0520*/  ISETP.GE.AND P1, PT, R6, c[0x0][0x220], PT ;  /* 0x0000880006007a0c */ /* 0x000fe20003f26270 */
[----:B------:R-:W-:-:S04]  /*0530*/  IMAD.WIDE.U32 R14, R17, c[0x0][0x1e8], R6 ;  /* 0x00007a00110e7a25 */ /* 0x000fc800078e0006 */
[----:B------:R-:W-:Y:S02]  /*0540*/  @P0 IMAD R174, R174, c[0x0][0x1ec], R9 ;  /* 0x00007b00aeae0a24 */ /* 0x000fe400078e0209 */
[----:B------:R-:W-:Y:S01]  /*0550*/  @!P0 IMAD.IADD R174, R13, 0x1, R5 ;  /* 0x000000010dae8824 */ /* 0x000fe200078e0205 */
[----:B------:R-:W-:Y:S01]  /*0560*/  IADD3 R8, P0, R8, R14, RZ ;  /* 0x0000000e08087210 */ /* 0x000fe20007f1e0ff */
[----:B------:R-:W-:Y:S01]  /*0570*/  IMAD R3, R17, c[0x0][0x1ec], R10 ;  /* 0x00007b0011037a24 */ /* 0x000fe200078e020a */
[--C-:B------:R-:W-:Y:S01]  /*0580*/  SHF.R.S32.HI R5, RZ, 0x1f, R4.reuse ;  /* 0x0000001fff057819 */ /* 0x100fe20000011404 */
[----:B------:R-:W-:-:S03]  /*0590*/  IMAD R2, R2, c[0x0][0x1c0], R4 ;  /* 0x0000700002027a24 */ /* 0x000fc600078e0204 */
[----:B------:R-:W-:Y:S01]  /*05a0*/  IADD3.X R9, R174, R15, R3, P0, !PT ;  /* 0x0000000fae097210 */ /* 0x000fe200007fe403 */
[----:B------:R-:W-:Y:S01]  /*05b0*/  IMAD R5, R5, c[0x0][0x1f0], RZ ;  /* 0x00007c0005057a24 */ /* 0x000fe200078e02ff */
[----:B------:R-:W-:Y:S01]  /*05c0*/  SHF.R.S32.HI R3, RZ, 0x3, R0 ;  /* 0x00000003ff037819 */ /* 0x000fe20000011400 */
[----:B------:R-:W-:Y:S02]  /*05d0*/  IMAD R17, R2, c[0x0][0x214], R17 ;  /* 0x0000850002117a24 */ /* 0x000fe400078e0211 */
[C---:B------:R-:W-:Y:S01]  /*05e0*/  IMAD R0, R4.reuse, c[0x0][0x1f4], R5 ;  /* 0x00007d0004007a24 */ /* 0x040fe200078e0205 */
[----:B------:R-:W-:Y:S01]  /*05f0*/  ISETP.GE.OR P0, PT, R3, R178, P1 ;  /* 0x000000b20300720c */ /* 0x000fe20000f06670 */
[----:B------:R-:W-:Y:S01]  /*0600*/  IMAD.WIDE.U32 R8, R4, c[0x0][0x1f0], R8 ;  /* 0x00007c0004087a25 */ /* 0x000fe200078e0008 */
[----:B------:R-:W-:-:S04]  /*0610*/  SHF.R.S32.HI R2, RZ, 0x1f, R3 ;  /* 0x0000001fff027819 */ /* 0x000fc80000011403 */
[----:B------:R-:W-:-:S07]  /*0620*/  IADD3 R13, R9, R0, RZ ;  /* 0x00000000090d7210 */ /* 0x000fce0007ffe0ff */
        /* <DEDUP_REMOVED lines=9> */
.L_x_5172:
[----:B------:R-:W-:Y:S05]  /*06c0*/  BSYNC B0 ;  /* 0x0000000000007941 */ /* 0x000fea0003800000 */
.L_x_5171:
[----:B------:R-:W-:Y:S01]  /*06d0*/  IADD3 R5, R3, 0x10, RZ ;  /* 0x0000001003057810 */ /* 0x000fe20007ffe0ff */
[----:B------:R-:W-:Y:S03]  /*06e0*/  BSSY B0, `(.L_x_5173) ;  /* 0x000000f000007945 */ /* 0x000fe60003800000 */
[CC--:B------:R-:W-:Y:S02]  /*06f0*/  ISETP.GE.OR P0, PT, R5.reuse, R178.reuse, P1 ;  /* 0x000000b20500720c */ /* 0x0c0fe40000f06670 */
[----:B------:R-:W-:-:S11]  /*0700*/  ISETP.GE.AND P3, PT, R5, R178, PT ;  /* 0x000000b20500720c */ /* 0x000fd60003f66270 */
        /* <DEDUP_REMOVED lines=12> */
.L_x_5174:
[----:B------:R-:W-:Y:S05]  /*07d0*/  BSYNC B0 ;  /* 0x0000000000007941 */ /* 0x000fea0003800000 */
.L_x_5173:
[----:B-1----:R-:W-:Y:S01]  /*07e0*/  IADD3 R5, R3, 0x20, RZ ;  /* 0x0000002003057810 */ /* 0x002fe20007ffe0ff */
[----:B------:R-:W-:Y:S03]  /*07f0*/  BSSY B0, `(.L_x_5175) ;  /* 0x000000f000007945 */ /* 0x000fe60003800000 */
[CC--:B------:R-:W-:Y:S02]  /*0800*/  ISETP.GE.OR P0, PT, R5.reuse, R178.reuse, P1 ;  /* 0x000000b20500720c */ /* 0x0c0fe40000f06670 */
[----:B------:R-:W-:-:S11]  /*0810*/  ISETP.GE.AND P2, PT, R5, R178, PT ;  /* 0x000000b20500720c */ /* 0x000fd60003f46270 */
        /* <DEDUP_REMOVED lines=12> */
.L_x_5176:
[----:B------:R-:W-:Y:S05]  /*08e0*/  BSYNC B0 ;  /* 0x0000000000007941 */ /* 0x000fea0003800000 */
.L_x_5175:
        /* <DEDUP_REMOVED lines=16> */
.L_x_5178:
[----:B------:R-:W-:Y:S05]  /*09f0*/  BSYNC B0 ;  /* 0x0000000000007941 */ /* 0x000fea0003800000 */
.L_x_5177:
[C---:B------:R-:W-:Y:S02]  /*0a00*/  ISETP.NE.AND P4, PT, R11.reuse, RZ, PT ;  /* 0x000000ff0b00720c */ /* 0x040fe40003f85270 */
[----:B------:R-:W-:Y:S02]  /*0a10*/  ISETP.NE.OR P3, PT, R11, RZ, P3 ;  /* 0x000000ff0b00720c */ /* 0x000fe40001f65670 */
[----:B------:R-:W-:Y:S02]  /*0a20*/  ISETP.GE.OR P4, PT, R3, R178, P4 ;  /* 0x000000b20300720c */ /* 0x000fe40002786670 */
[----:B------:R-:W-:Y:S02]  /*0a30*/  ISETP.NE.OR P2, PT, R11, RZ, P2 ;  /* 0x000000ff0b00720c */ /* 0x000fe40001745670 */
[----:B------:R-:W-:Y:S02]  /*0a40*/  IADD3 R3, P1, R17, R3, RZ ;  /* 0x0000000311037210 */ /* 0x000fe40007f3e0ff */
[----:B------:R-:W-:-:S02]  /*0a50*/  ISETP.NE.OR P0, PT, R11, RZ, P0 ;  /* 0x000000ff0b00720c */ /* 0x000fc40000705670 */
[----:B------:R-:W-:Y:S02]  /*0a60*/  LEA.HI.X.SX32 R2, R17, R2, 0x1, P1 ;  /* 0x0000000211027211 */ /* 0x000fe400008f0eff */
[----:B-1----:R-:W-:-:S04]  /*0a70*/  LEA R4, P1, R3, c[0x0][0x200], 0x2 ;  /* 0x0000800003047a11 */ /* 0x002fc800078210ff */
[----:B------:R-:W-:Y:S01]  /*0a80*/  LEA.HI.X R5, R3, c[0x0][0x204], R2, 0x2, P1 ;  /* 0x0000810003057a11 */ /* 0x000fe200008f1402 */
[----:B------:R-:W-:Y:S02]  /*0a90*/  @!P4 IMAD.MOV.U32 R3, RZ, RZ, 0x7f800000 ;  /* 0x7f800000ff03c424 */ /* 0x000fe400078e00ff */
[----:B------:R-:W-:Y:S02]  /*0aa0*/  @!P3 IMAD.MOV.U32 R2, RZ, RZ, 0x7f800000 ;  /* 0x7f800000ff02b424 */ /* 0x000fe400078e00ff */
[----:B------:R-:W-:Y:S01]  /*0ab0*/  @!P2 IMAD.MOV.U32 R0, RZ, RZ, 0x7f800000 ;  /* 0x7f800000ff00a424 */ /* 0x000fe200078e00ff */
[----:B------:R1:W-:Y:S04]  /*0ac0*/  @!P4 STG.E [R4.64], R3 ;  /* 0x000000030400c986 */ /* 0x0003e8000c101906 */
[----:B------:R1:W-:Y:S04]  /*0ad0*/  @!P3 STG.E [R4.64+0x40], R2 ;  /* 0x000040020400b986 */ /* 0x0003e8000c101906 */
[----:B------:R1:W-:Y:S01]  /*0ae0*/  @!P2 STG.E [R4.64+0x80], R0 ;  /* 0x000080000400a986 */ /* 0x0003e2000c101906 */
[----:B------:R-:W-:Y:S05]  /*0af0*/  @P0 EXIT ;  /* 0x000000000000094d */ /* 0x000fea0003800000 */
[----:B-1----:R-:W-:-:S05]  /*0b00*/  MOV R3, 0x7f800000 ;  /* 0x7f80000000037802 */ /* 0x002fca0000000f00 */
[----:B------:R-:W-:Y:S01]  /*0b10*/  STG.E [R4.64+0xc0], R3 ;  /* 0x0000c00304007986 */ /* 0x000fe2000c101906 */
[----:B------:R-:W-:Y:S05]  /*0b20*/  EXIT ;  /* 0x000000000000794d */ /* 0x000fea0003800000 */
.L_x_5170:
[----:B-1----:R-:W-:Y:S01]  /*0b30*/  ISETP.NE.U32.AND P2, PT, RZ, c[0x0][0x2c0], PT ;  /* 0x0000b000ff007a0c */ /* 0x002fe20003f45070 */
[----:B------:R-:W-:Y:S01]  /*0b40*/  IMAD.MOV.U32 R8, RZ, RZ, R2 ;  /* 0x000000ffff087224 */ /* 0x000fe200078e0002 */
[----:B------:R-:W-:Y:S02]  /*0b50*/  ISETP.NE.U32.AND P0, PT, RZ, c[0x0][0x2b8], PT ;  /* 0x0000ae00ff007a0c */ /* 0x000fe40003f05070 */
[----:B------:R-:W-:Y:S02]  /*0b60*/  ISETP.NE.AND.EX P2, PT, RZ, c[0x0][0x2c4], PT, P2 ;  /* 0x0000b100ff007a0c */ /* 0x000fe40003f45320 */
[----:B------:R-:W-:-:S11]  /*0b70*/  ISETP.NE.AND.EX P0, PT, RZ, c[0x0][0x2bc], PT, P0 ;  /* 0x0000af00ff007a0c */ /* 0x000fd60003f05300 */
[----:B------:R-:W-:Y:S01]  /*0b80*/  @P2 SHF.R.S32.HI R3, RZ, 0x1f, R2 ;  /* 0x0000001fff032819 */ /* 0x000fe20000011402 */
[----:B------:R-:W-:-:S04]  /*0b90*/  @P2 IMAD.WIDE.U32 R12, R2, c[0x0][0x2c8], RZ ;  /* 0x0000b200020c2a25 */ /* 0x000fc800078e00ff */
[----:B------:R-:W-:Y:S01]  /*0ba0*/  @P2 IMAD R3, R3, c[0x0][0x2c8], RZ ;  /* 0x0000b20003032a24 */ /* 0x000fe200078e02ff */
[----:B------:R-:W-:Y:S01]  /*0bb0*/  CS2R R186, SRZ ;  /* 0x0000000000ba7805 */ /* 0x000fe2000001ff00 */
[----:B------:R-:W-:-:S04]  /*0bc0*/  @P0 IMAD.WIDE R18, R2, R179, c[0x0][0x2b8] ;  /* 0x0000ae0002120625 */ /* 0x000fc800078e02b3 */
[----:B------:R-:W-:Y:S01]  /*0bd0*/  @P2 IMAD R0, R2, c[0x0][0x2cc], R3 ;  /* 0x0000b30002002a24 */ /* 0x000fe200078e0203 */
[----:B------:R-:W-:Y:S01]  /*0be0*/  @P2 LEA R186, P1, R12, c[0x0][0x2c0], 0x2 ;  /* 0x0000b0000cba2a11 */ /* 0x000fe200078210ff */
[----:B------:R1:W5:Y:S01]  /*0bf0*/  @P0 LDG.E R8, [R18.64] ;  /* 0x0000000612080981 */ /* 0x000362000c1e1900 */
[----:B------:R-:W-:Y:S01]  /*0c00*/  PLOP3.LUT P0, PT, PT, PT, PT, 0x8, 0x0 ;  /* 0x000000000000781c */ /* 0x000fe20003f0e170 */
[----:B------:R-:W-:Y:S01]  /*0c10*/  @P2 IMAD.IADD R3, R13, 0x1, R0 ;  /* 0x000000010d032824 */ /* 0x000fe200078e0200 */
[----:B------:R-:W-:-:S04]  /*0c20*/  IABS R122, c[0x0][0x2d0] ;  /* 0x0000b400007a7a13 */ /* 0x000fc80000000000 */
[----:B------:R-:W-:-:S04]  /*0c30*/  @P2 SHF.L.U64.HI R3, R12, 0x2, R3 ;  /* 0x000000020c032819 */ /* 0x000fc80000010203 */
[----:B------:R-:W-:Y:S02]  /*0c40*/  @P2 IADD3.X R187, R3, c[0x0][0x2c4], RZ, P1, !PT ;  /* 0x0000b10003bb2a10 */ /* 0x000fe40000ffe4ff */
[----:B------:R-:W-:-:S04]  /*0c50*/  @P2 ISETP.NE.U32.AND P1, PT, R186, RZ, PT ;  /* 0x000000ffba00220c */ /* 0x000fc80003f25070 */
[----:B------:R-:W-:-:S13]  /*0c60*/  @P2 ISETP.NE.AND.EX P0, PT, R187, RZ, PT, P1 ;  /* 0x000000ffbb00220c */ /* 0x000fda0003f05310 */
[----:B------:R-:W-:Y:S05]  /*0c70*/  @!P0 BRA `(.L_x_5179) ;  /* 0x0000049000008947 */ /* 0x000fea0003800000 */
[----:B-1----:R-:W1:Y:S01]  /*0c80*/  I2F.RP R6, R122 ;  /* 0x0000007a00067306 */ /* 0x002e620000209400 */
[----:B------:R-:W-:-:S04]  /*0c90*/  LEA R5, R120, 0xffffff80, 0x7 ;  /* 0xffffff8078057811 */ /* 0x000fc800078e38ff */
[----:B------:R-:W-:-:S03]  /*0ca0*/  IABS R0, R5 ;  /* 0x0000000500007213 */ /* 0x000fc60000000000 */
[----:B-1---5:R-:W1:Y:S02]  /*0cb0*/  MUFU.RCP R8, R6 ;  /* 0x0000000600087308 */ /* 0x022e640000001000 */
        /* <DEDUP_REMOVED lines=8> */
[----:B------:R-:W-:Y:S01]  /*0d40*/  IMAD R3, R122, R3, R0 ;  /* 0x000000037a037224 */ /* 0x000fe200078e0200 */
[----:B------:R-:W-:-:S04]  /*0d50*/  LOP3.LUT R0, R5, c[0x0][0x2d0], RZ, 0x3c, !PT ;  /* 0x0000b40005007a12 */ /* 0x000fc800078e3cff */
[----:B------:R-:W-:Y:S02]  /*0d60*/  ISETP.GT.U32.AND P2, PT, R122, R3, PT ;  /* 0x000000037a00720c */ /* 0x000fe40003f44070 */
[----:B------:R-:W-:-:S11]  /*0d70*/  ISETP.GE.AND P1, PT, R0, RZ, PT ;  /* 0x000000ff0000720c */ /* 0x000fd60003f26270 */
[----:B------:R-:W-:Y:S01]  /*0d80*/  @!P2 IMAD.IADD R3, R3, 0x1, -R122 ;  /* 0x000000010303a824 */ /* 0x000fe200078e0a7a */
[----:B------:R-:W-:Y:S02]  /*0d90*/  @!P2 IADD3 R6, R6, 0x1, RZ ;  /* 0x000000010606a810 */ /* 0x000fe40007ffe0ff */
[----:B------:R-:W-:Y:S02]  /*0da0*/  ISETP.NE.AND P2, PT, RZ, c[0x0][0x2d0], PT ;  /* 0x0000b400ff007a0c */ /* 0x000fe40003f45270 */
[----:B------:R-:W-:-:S13]  /*0db0*/  ISETP.GE.U32.AND P3, PT, R3, R122, PT ;  /* 0x0000007a0300720c */ /* 0x000fda0003f66070 */
[----:B------:R-:W-:-:S04]  /*0dc0*/  @P3 IADD3 R6, R6, 0x1, RZ ;  /* 0x0000000106063810 */ /* 0x000fc80007ffe0ff */
[----:B------:R-:W-:-:S05]  /*0dd0*/  MOV R3, R6 ;  /* 0x0000000600037202 */ /* 0x000fca0000000f00 */
[----:B------:R-:W-:Y:S01]  /*0de0*/  @!P1 IMAD.MOV R3, RZ, RZ, -R3 ;  /* 0x000000ffff039224 */ /* 0x000fe200078e0a03 */
[----:B------:R-:W-:-:S05]  /*0df0*/  @!P2 LOP3.LUT R3, RZ, c[0x0][0x2d0], RZ, 0x33, !PT ;  /* 0x0000b400ff03aa12 */ /* 0x000fca00078e33ff */
[----:B------:R-:W-:-:S06]  /*0e00*/  IMAD.WIDE R24, R3, 0x4, R186 ;  /* 0x0000000403187825 */ /* 0x000fcc00078e02ba */
[----:B------:R-:W2:Y:S01]  /*0e10*/  LDG.E R24, [R24.64] ;  /* 0x0000000618187981 */ /* 0x000ea2000c1e1900 */
[----:B------:R-:W-:-:S04]  /*0e20*/  IABS R0, c[0x0][0x1c8] ;  /* 0x0000720000007a13 */ /* 0x000fc80000000000 */
[----:B------:R-:W1:Y:S08]  /*0e30*/  I2F.RP R9, R0 ;  /* 0x0000000000097306 */ /* 0x000e700000209400 */
[----:B-1----:R-:W1:Y:S02]  /*0e40*/  MUFU.RCP R12, R9 ;  /* 0x00000009000c7308 */ /* 0x002e640000001000 */
[----:B-1----:R-:W-:-:S06]  /*0e50*/  IADD3 R12, R12, 0xffffffe, RZ ;  /* 0x0ffffffe0c0c7810 */ /* 0x002fcc0007ffe0ff */
[----:B------:R-:W1:Y:S02]  /*0e60*/  F2I.FTZ.U32.TRUNC.NTZ R13, R12 ;  /* 0x0000000c000d7305 */ /* 0x000e64000021f000 */
[----:B-1----:R-:W-:Y:S01]  /*0e70*/  IADD3 R6, RZ, -R13, RZ ;  /* 0x8000000dff067210 */ /* 0x002fe20007ffe0ff */
[----:B------:R-:W-:-:S04]  /*0e80*/  IMAD.MOV.U32 R12, RZ, RZ, RZ ;  /* 0x000000ffff0c7224 */ /* 0x000fc800078e00ff */
[----:B------:R-:W-:Y:S01]  /*0e90*/  IMAD R8, R6, R0, RZ ;  /* 0x0000000006087224 */ /* 0x000fe200078e02ff */
[----:B------:R-:W-:-:S03]  /*0ea0*/  IABS R6, R4 ;  /* 0x0000000400067213 */ /* 0x000fc60000000000 */
[----:B------:R-:W-:-:S06]  /*0eb0*/  IMAD.HI.U32 R13, R13, R8, R12 ;  /* 0x000000080d0d7227 */ /* 0x000fcc00078e000c */
        /* <DEDUP_REMOVED lines=15> */
[----:B------:R-:W-:-:S10]  /*0fb0*/  @!P1 IMAD.MOV R13, RZ, RZ, -R13 ;  /* 0x000000ffff0d9224 */ /* 0x000fd400078e0a0d */
[----:B------:R-:W-:Y:S02]  /*0fc0*/  @!P2 LOP3.LUT R13, RZ, c[0x0][0x1c8], RZ, 0x33, !PT ;  /* 0x00007200ff0daa12 */ /* 0x000fe400078e33ff */
[----:B--2---:R-:W-:Y:S01]  /*0fd0*/  SHF.R.S32.HI R21, RZ, 0x1f, R24 ;  /* 0x0000001fff157819 */ /* 0x004fe20000011418 */
[----:B------:R-:W-:-:S04]  /*0fe0*/  IMAD.WIDE.U32 R8, R24, c[0x0][0x180], RZ ;  /* 0x0000600018087a25 */ /* 0x000fc800078e00ff */
[C---:B------:R-:W-:Y:S02]  /*0ff0*/  IMAD R19, R21.reuse, c[0x0][0x180], RZ ;  /* 0x0000600015137a24 */ /* 0x040fe400078e02ff */
[----:B------:R-:W-:Y:S02]  /*1000*/  IMAD.MOV.U32 R18, RZ, RZ, R8 ;  /* 0x000000ffff127224 */ /* 0x000fe400078e0008 */
[----:B------:R-:W-:Y:S02]  /*1010*/  IMAD R6, R24, c[0x0][0x184], R19 ;  /* 0x0000610018067a24 */ /* 0x000fe400078e0213 */
[----:B------:R-:W-:-:S03]  /*1020*/  IMAD R21, R21, c[0x0][0x188], RZ ;  /* 0x0000620015157a24 */ /* 0x000fc600078e02ff */
[----:B------:R-:W-:Y:S01]  /*1030*/  IADD3 R19, R9, R6, RZ ;  /* 0x0000000609137210 */ /* 0x000fe20007ffe0ff */
[C---:B------:R-:W-:Y:S01]  /*1040*/  IMAD R9, R5.reuse, c[0x0][0x19c], R0 ;  /* 0x0000670005097a24 */ /* 0x040fe200078e0200 */
[----:B------:R-:W-:Y:S01]  /*1050*/  SHF.R.S32.HI R6, RZ, 0x1f, R13 ;  /* 0x0000001fff067819 */ /* 0x000fe2000001140d */
[----:B------:R-:W-:Y:S02]  /*1060*/  IMAD R21, R24, c[0x0][0x18c], R21 ;  /* 0x0000630018157a24 */ /* 0x000fe400078e0215 */
[----:B------:R-:W-:-:S04]  /*1070*/  IMAD.WIDE.U32 R18, R5, c[0x0][0x198], R18 ;  /* 0x0000660005127a25 */ /* 0x000fc800078e0012 */
[----:B------:R-:W-:Y:S01]  /*1080*/  IMAD R0, R6, c[0x0][0x1b0], RZ ;  /* 0x00006c0006007a24 */ /* 0x000fe200078e02ff */
[----:B------:R-:W-:Y:S01]  /*1090*/  IADD3 R19, R19, R9, RZ ;  /* 0x0000000913137210 */ /* 0x000fe20007ffe0ff */
[----:B------:R-:W-:-:S04]  /*10a0*/  IMAD.WIDE.U32 R24, R24, c[0x0][0x188], RZ ;  /* 0x0000620018187a25 */ /* 0x000fc800078e00ff */
[C---:B------:R-:W-:Y:S02]  /*10b0*/  IMAD R9, R13.reuse, c[0x0][0x1b4], R0 ;  /* 0x00006d000d097a24 */ /* 0x040fe400078e0200 */
[----:B------:R-:W-:-:S04]  /*10c0*/  IMAD.WIDE.U32 R18, R13, c[0x0][0x1b0], R18 ;  /* 0x00006c000d127a25 */ /* 0x000fc800078e0012 */
[----:B------:R-:W-:Y:S01]  /*10d0*/  IMAD.IADD R21, R25, 0x1, R21 ;  /* 0x0000000119157824 */ /* 0x000fe200078e0215 */
[----:B------:R-:W-:Y:S01]  /*10e0*/  IADD3 R9, R19, R9, RZ ;  /* 0x0000000913097210 */ /* 0x000fe20007ffe0ff */
[----:B------:R-:W-:Y:S01]  /*10f0*/  IMAD.MOV.U32 R0, RZ, RZ, R18 ;  /* 0x000000ffff007224 */ /* 0x000fe200078e0012 */
[----:B------:R-:W-:Y:S05]  /*1100*/  BRA `(.L_x_5180) ;  /* 0x0000045000007947 */ /* 0x000fea0003800000 */
.L_x_5179:
[----:B-1----:R-:W-:-:S13]  /*1110*/  ISETP.NE.AND P4, PT, R21, -0x1, PT ;  /* 0xffffffff1500780c */ /* 0x002fda0003f85270 */
        /* <DEDUP_REMOVED lines=16> */
.L_x_5181:
[----:B------:R-:W-:Y:S01]  /*1220*/  IABS R5, c[0x0][0x1c8] ;  /* 0x0000720000057a13 */ /* 0x000fe20000000000 */
[----:B------:R-:W-:Y:S01]  /*1230*/  IMAD.MOV.U32 R12, RZ, RZ, RZ ;  /* 0x000000ffff0c7224 */ /* 0x000fe200078e00ff */
[----:B------:R-:W-:Y:S01]  /*1240*/  MOV R18, R6 ;  /* 0x0000000600127202 */ /* 0x000fe20000000f00 */
[----:B------:R-:W-:Y:S01]  /*1250*/  IMAD.MOV.U32 R19, RZ, RZ, R9 ;  /* 0x000000ffff137224 */ /* 0x000fe200078e0009 */
[----:B------:R-:W1:Y:S01]  /*1260*/  I2F.RP R16, R5 ;  /* 0x0000000500107306 */ /* 0x000e620000209400 */
[----:B------:R-:W-:-:S05]  /*1270*/  @P4 IADD3 R21, R10, R21, RZ ;  /* 0x000000150a154210 */ /* 0x000fca0007ffe0ff */
[----:B------:R-:W-:-:S04]  /*1280*/  @P4 IMAD.WIDE.U32 R24, R21, c[0x0][0x1a0], RZ ;  /* 0x0000680015184a25 */ /* 0x000fc800078e00ff */
[----:B------:R-:W-:Y:S01]  /*1290*/  @P4 IMAD R21, R21, c[0x0][0x1a4], R25 ;  /* 0x0000690015154a24 */ /* 0x000fe200078e0219 */
[----:B-1----:R-:W1:Y:S02]  /*12a0*/  MUFU.RCP R14, R16 ;  /* 0x00000010000e7308 */ /* 0x002e640000001000 */
[----:B-1----:R-:W-:-:S06]  /*12b0*/  IADD3 R14, R14, 0xffffffe, RZ ;  /* 0x0ffffffe0e0e7810 */ /* 0x002fcc0007ffe0ff */
[----:B------:R-:W1:Y:S02]  /*12c0*/  F2I.FTZ.U32.TRUNC.NTZ R13, R14 ;  /* 0x0000000e000d7305 */ /* 0x000e64000021f000 */
[----:B-1----:R-:W-:-:S04]  /*12d0*/  IMAD.MOV R0, RZ, RZ, -R13 ;  /* 0x000000ffff007224 */ /* 0x002fc800078e0a0d */
        /* <DEDUP_REMOVED lines=13> */
[----:B------:R-:W-:-:S02]  /*13b0*/  ISETP.GE.AND P2, PT, R0, RZ, PT ;  /* 0x000000ff0000720c */ /* 0x000fc40003f46270 */
[----:B------:R-:W-:-:S04]  /*13c0*/  LEA R5, R120, 0xffffff80, 0x7 ;  /* 0xffffff8078057811 */ /* 0x000fc800078e38ff */
[----:B------:R-:W-:Y:S01]  /*13d0*/  SHF.R.S32.HI R3, RZ, 0x1f, R5 ;  /* 0x0000001fff037819 */ /* 0x000fe20000011405 */
[----:B------:R-:W-:Y:S01]  /*13e0*/  IMAD.WIDE.U32 R18, R5, c[0x0][0x198], R18 ;  /* 0x0000660005127a25 */ /* 0x000fe200078e0012 */
[----:B------:R-:W-:-:S03]  /*13f0*/  @P3 IADD3 R13, R13, 0x1, RZ ;  /* 0x000000010d0d3810 */ /* 0x000fc60007ffe0ff */
[----:B------:R-:W-:Y:S02]  /*1400*/  IMAD R0, R3, c[0x0][0x198], RZ ;  /* 0x0000660003007a24 */ /* 0x000fe400078e02ff */
[----:B------:R-:W-:Y:S01]  /*1410*/  @!P2 IMAD.MOV R13, RZ, RZ, -R13 ;  /* 0x000000ffff0da224 */ /* 0x000fe200078e0a0d */
[----:B------:R-:W-:Y:S01]  /*1420*/  @!P1 LOP3.LUT R13, RZ, c[0x0][0x1c8], RZ, 0x33, !PT ;  /* 0x00007200ff0d9a12 */ /* 0x000fe200078e33ff */
[----:B------:R-:W-:-:S03]  /*1430*/  IMAD R9, R5, c[0x0][0x19c], R0 ;  /* 0x0000670005097a24 */ /* 0x000fc600078e0200 */
[----:B------:R-:W-:Y:S01]  /*1440*/  SHF.R.S32.HI R6, RZ, 0x1f, R13 ;  /* 0x0000001fff067819 */ /* 0x000fe2000001140d */
[----:B------:R-:W-:-:S04]  /*1450*/  IMAD.IADD R19, R19, 0x1, R9 ;  /* 0x0000000113137824 */ /* 0x000fc800078e0209 */
[----:B------:R-:W-:Y:S02]  /*1460*/  IMAD R0, R6, c[0x0][0x1b0], RZ ;  /* 0x00006c0006007a24 */ /* 0x000fe400078e02ff */
[----:B------:R-:W-:-:S04]  /*1470*/  IMAD.WIDE.U32 R18, R13, c[0x0][0x1b0], R18 ;  /* 0x00006c000d127a25 */ /* 0x000fc800078e0012 */
[----:B------:R-:W-:Y:S01]  /*1480*/  IMAD R9, R13, c[0x0][0x1b4], R0 ;  /* 0x00006d000d097a24 */ /* 0x000fe200078e0200 */
[----:B------:R-:W-:-:S03]  /*1490*/  MOV R0, R18 ;  /* 0x0000001200007202 */ /* 0x000fc60000000f00 */
        /* <DEDUP_REMOVED lines=12> */
.L_x_5180:
[----:B------:R-:W-:Y:S01]  /*1560*/  ISETP.NE.AND P1, PT, R174, -0x1, PT ;  /* 0xffffffffae00780c */ /* 0x000fe20003f25270 */
[----:B------:R-:W-:Y:S01]  /*1570*/  IMAD R6, R6, c[0x0][0x1b8], RZ ;  /* 0x00006e0006067a24 */ /* 0x000fe200078e02ff */
[----:B------:R-:W-:Y:S01]  /*1580*/  SHF.R.S32.HI R22, RZ, 0x1f, R11 ;  /* 0x0000001fff167819 */ /* 0x000fe2000001140b */
[----:B------:R-:W-:Y:S01]  /*1590*/  BSSY B0, `(.L_x_5182) ;  /* 0x0000047000007945 */ /* 0x000fe20003800000 */
[----:B------:R-:W-:Y:S01]  /*15a0*/  IADD3 R171, -R17, R178, RZ ;  /* 0x000000b211ab7210 */ /* 0x000fe20007ffe1ff */
[----:B------:R-:W-:Y:S01]  /*15b0*/  IMAD R6, R13, c[0x0][0x1bc], R6 ;  /* 0x00006f000d067a24 */ /* 0x000fe200078e0206 */
[----:B------:R-:W-:-:S04]  /*15c0*/  LEA.HI R92, R22, R11, RZ, 0x3 ;  /* 0x0000000b165c7211 */ /* 0x000fc800078f18ff */
[----:B------:R-:W-:Y:S02]  /*15d0*/  SHF.R.S32.HI R184, RZ, 0x3, R92 ;  /* 0x00000003ffb87819 */ /* 0x000fe4000001145c */
[----:B------:R-:W-:Y:S01]  /*15e0*/  LOP3.LUT R92, R92, 0xfffffff8, RZ, 0xc0, !PT ;  /* 0xfffffff85c5c7812 */ /* 0x000fe200078ec0ff */
[----:B------:R-:W-:Y:S01]  /*15f0*/  @P1 IMAD.WIDE.U32 R18, R174, c[0x0][0x190], RZ ;  /* 0x00006400ae121a25 */ /* 0x000fe200078e00ff */
[----:B------:R-:W-:Y:S02]  /*1600*/  @!P1 SHF.R.S32.HI R10, RZ, 0x1f, R2 ;  /* 0x0000001fff0a9819 */ /* 0x000fe40000011402 */
[----:B------:R-:W-:Y:S01]  /*1610*/  IADD3 R92, -R92, R11, RZ ;  /* 0x0000000b5c5c7210 */ /* 0x000fe20007ffe1ff */
[----:B------:R-:W-:Y:S01]  /*1620*/  @!P1 IMAD.WIDE.U32 R26, R2, c[0x0][0x178], RZ ;  /* 0x00005e00021a9a25 */ /* 0x000fe200078e00ff */
[----:B------:R-:W-:-:S03]  /*1630*/  SHF.R.S32.HI R185, RZ, 0x1f, R184 ;  /* 0x0000001fffb97819 */ /* 0x000fc600000114b8 */
[----:B------:R-:W-:Y:S02]  /*1640*/  @!P1 IMAD R10, R10, c[0x0][0x178], RZ ;  /* 0x00005e000a0a9a24 */ /* 0x000fe400078e02ff */
[----:B------:R-:W-:Y:S02]  /*1650*/  IMAD.SHL.U32 R177, R184, 0x40, RZ ;  /* 0x00000040b8b17824 */ /* 0x000fe400078e00ff */
[----:B-----5:R-:W-:Y:S02]  /*1660*/  @P1 IMAD.MOV.U32 R8, RZ, RZ, R18 ;  /* 0x000000ffff081224 */ /* 0x020fe400078e0012 */
[----:B------:R-:W-:Y:S01]  /*1670*/  @!P1 IMAD R10, R2, c[0x0][0x17c], R10 ;  /* 0x00005f00020a9a24 */ /* 0x000fe200078e020a */
[----:B------:R-:W-:Y:S01]  /*1680*/  LOP3.LUT R177, R177, 0x1c0, RZ, 0xc0, !PT ;  /* 0x000001c0b1b17812 */ /* 0x000fe200078ec0ff */
[----:B------:R-:W-:Y:S02]  /*1690*/  IMAD.SHL.U32 R180, R92, 0x8, RZ ;  /* 0x000000085cb47824 */ /* 0x000fe400078e00ff */
[----:B------:R-:W-:Y:S01]  /*16a0*/  @!P1 IMAD.MOV.U32 R8, RZ, RZ, R26 ;  /* 0x000000ffff089224 */ /* 0x000fe200078e001a */
[----:B------:R-:W-:Y:S01]  /*16b0*/  LEA.HI R26, R22, R11, RZ, 0x5 ;  /* 0x0000000b161a7211 */ /* 0x000fe200078f28ff */
[----:B------:R-:W-:Y:S01]  /*16c0*/  @P1 IMAD R19, R174, c[0x0][0x194], R19 ;  /* 0x00006500ae131a24 */ /* 0x000fe200078e0213 */
[----:B------:R-:W-:Y:S01]  /*16d0*/  @!P1 IADD3 R19, R27, R10, RZ ;  /* 0x0000000a1b139210 */ /* 0x000fe20007ffe0ff */
[----:B------:R-:W-:Y:S01]  /*16e0*/  IMAD R123, R185, c[0x0][0x198], RZ ;  /* 0x00006600b97b7a24 */ /* 0x000fe200078e02ff */
[----:B------:R-:W-:Y:S01]  /*16f0*/  SHF.R.S32.HI R181, RZ, 0x1f, R180 ;  /* 0x0000001fffb57819 */ /* 0x000fe200000114b4 */
[----:B------:R-:W-:Y:S01]  /*1700*/  IMAD.WIDE R14, R15, 0x40, R184 ;  /* 0x000000400f0e7825 */ /* 0x000fe200078e02b8 */
[----:B------:R-:W-:-:S02]  /*1710*/  IADD3 R18, P1, R180, R8, RZ ;  /* 0x00000008b4127210 */ /* 0x000fc40007f3e0ff */
[----:B------:R-:W-:Y:S01]  /*1720*/  LOP3.LUT R2, R177, 0x38, R180, 0xf8, !PT ;  /* 0x00000038b1027812 */ /* 0x000fe200078ef8b4 */
[----:B------:R-:W-:Y:S01]  /*1730*/  IMAD R123, R184, c[0x0][0x19c], R123 ;  /* 0x00006700b87b7a24 */ /* 0x000fe200078e027b */
[----:B------:R-:W-:Y:S01]  /*1740*/  SHF.R.U32.HI R177, RZ, 0x3, R177 ;  /* 0x00000003ffb17819 */ /* 0x000fe200000116b1 */
[----:B------:R-:W-:Y:S01]  /*1750*/  IMAD.X R19, R181, 0x1, R19, P1 ;  /* 0x00000001b5137824 */ /* 0x000fe200008e0613 */
[----:B------:R-:W-:Y:S02]  /*1760*/  IADD3 R24, P2, R180, R24, RZ ;  /* 0x00000018b4187210 */ /* 0x000fe40007f5e0ff */
[----:B------:R-:W-:Y:S02]  /*1770*/  LOP3.LUT R177, R2, R177, RZ, 0x3c, !PT ;  /* 0x000000b102b17212 */ /* 0x000fe400078e3cff */
[----:B------:R-:W-:Y:S02]  /*1780*/  IADD3 R126, P1, R184, R5, RZ ;  /* 0x00000005b87e7210 */ /* 0x000fe40007f3e0ff */
[----:B------:R-:W-:-:S02]  /*1790*/  SHF.R.S32.HI R2, RZ, 0x1f, R4 ;  /* 0x0000001fff027819 */ /* 0x000fc40000011404 */
[----:B------:R-:W-:Y:S01]  /*17a0*/  IADD3.X R25, R181, R21, RZ, P2, !PT ;  /* 0x00000015b5197210 */ /* 0x000fe200017fe4ff */
[----:B------:R-:W-:Y:S01]  /*17b0*/  IMAD.X R129, R185, 0x1, R3, P1 ;  /* 0x00000001b9817824 */ /* 0x000fe200008e0603 */
[----:B------:R-:W-:Y:S01]  /*17c0*/  ISETP.GE.AND P1, PT, R184, R171, PT ;  /* 0x000000abb800720c */ /* 0x000fe20003f26270 */
[----:B------:R-:W-:Y:S01]  /*17d0*/  IMAD R21, R2, c[0x0][0x1a8], RZ ;  /* 0x00006a0002157a24 */ /* 0x000fe200078e02ff */
[----:B------:R-:W-:Y:S01]  /*17e0*/  LEA.HI R10, R22, R11, RZ, 0x6 ;  /* 0x0000000b160a7211 */ /* 0x000fe200078f30ff */
[----:B------:R-:W-:Y:S01]  /*17f0*/  IMAD.WIDE.U32 R24, R13, c[0x0][0x1b8], R24 ;  /* 0x00006e000d187a25 */ /* 0x000fe200078e0018 */
[----:B------:R-:W-:-:S03]  /*1800*/  IADD3 R2, P2, R180, R0, RZ ;  /* 0x00000000b4027210 */ /* 0x000fc60007f5e0ff */
[----:B------:R-:W-:Y:S01]  /*1810*/  IMAD R13, R4, c[0x0][0x1ac], R21 ;  /* 0x00006b00040d7a24 */ /* 0x000fe200078e0215 */
[----:B------:R-:W-:Y:S01]  /*1820*/  IADD3 R21, R25, R6, RZ ;  /* 0x0000000619157210 */ /* 0x000fe20007ffe0ff */
[----:B------:R-:W-:Y:S01]  /*1830*/  IMAD R129, R129, c[0x0][0x1a0], RZ ;  /* 0x0000680081817a24 */ /* 0x000fe200078e02ff */
[----:B------:R-:W-:Y:S01]  /*1840*/  IADD3.X R3, R181, R9, RZ, P2, !PT ;  /* 0x00000009b5037210 */ /* 0x000fe200017fe4ff */
[----:B------:R-:W-:Y:S02]  /*1850*/  IMAD.SHL.U32 R10, R10, 0x8, RZ ;  /* 0x000000080a0a7824 */ /* 0x000fe400078e00ff */
[----:B------:R-:W-:Y:S02]  /*1860*/  IMAD.MOV.U32 R20, RZ, RZ, R24 ;  /* 0x000000ffff147224 */ /* 0x000fe400078e0018 */
[C---:B------:R-:W-:Y:S01]  /*1870*/  IMAD R129, R126.reuse, c[0x0][0x1a4], R129 ;  /* 0x000069007e817a24 */ /* 0x040fe200078e0281 */
[----:B------:R-:W-:Y:S01]  /*1880*/  LOP3.LUT R177, R177, 0xfffffe00, R10, 0xf8, !PT ;  /* 0xfffffe00b1b17812 */ /* 0x000fe200078ef80a */
[----:B------:R-:W-:Y:S01]  /*1890*/  IMAD.WIDE.U32 R126, R126, c[0x0][0x1a0], R20 ;  /* 0x000068007e7e7a25 */ /* 0x000fe200078e0014 */
[----:B------:R-:W-:-:S02]  /*18a0*/  SHF.R.S32.HI R20, RZ, 0x5, R26 ;  /* 0x00000005ff147819 */ /* 0x000fc4000001141a */
[----:B------:R-:W-:Y:S01]  /*18b0*/  SHF.L.U32 R177, R177, 0x1, RZ ;  /* 0x00000001b1b17819 */ /* 0x000fe200000006ff */
[----:B------:R-:W-:Y:S01]  /*18c0*/  IMAD.WIDE.U32 R4, R4, c[0x0][0x1a8], R18 ;  /* 0x00006a0004047a25 */ /* 0x000fe200078e0012 */
[----:B------:R-:W-:-:S03]  /*18d0*/  IADD3 R129, R127, R129, RZ ;  /* 0x000000817f817210 */ /* 0x000fc60007ffe0ff */
[----:B------:R-:W-:-:S04]  /*18e0*/  IMAD.WIDE.U32 R124, R184, c[0x0][0x198], R2 ;  /* 0x00006600b87c7a25 */ /* 0x000fc800078e0002 */
[----:B------:R-:W-:Y:S02]  /*18f0*/  IMAD.IADD R123, R125, 0x1, R123 ;  /* 0x000000017d7b7824 */ /* 0x000fe400078e027b */
        /* <DEDUP_REMOVED lines=16> */
.L_x_5183:
[----:B------:R-:W-:Y:S05]  /*1a00*/  BSYNC B0 ;  /* 0x0000000000007941 */ /* 0x000fea0003800000 */
.L_x_5182:
[----:B------:R-:W-:Y:S01]  /*1a10*/  IADD3 R6, R184, 0x10, RZ ;  /* 0x00000010b8067810 */ /* 0x000fe20007ffe0ff */
[----:B------:R-:W-:Y:S03]  /*1a20*/  BSSY B0, `(.L_x_5184) ;  /* 0x0000014000007945 */ /* 0x000fe60003800000 */
[----:B------:R-:W-:-:S13]  /*1a30*/  ISETP.GE.AND P1, PT, R6, R171, PT ;  /* 0x000000ab0600720c */ /* 0x000fda0003f26270 */
        /* <DEDUP_REMOVED lines=18> */
.L_x_5185:
[----:B------:R-:W-:Y:S05]  /*1b60*/  BSYNC B0 ;  /* 0x0000000000007941 */ /* 0x000fea0003800000 */
.L_x_5184:
        /* <DEDUP_REMOVED lines=21> */
.L_x_5187:
[----:B------:R-:W-:Y:S05]  /*1cc0*/  BSYNC B0 ;  /* 0x0000000000007941 */ /* 0x000fea0003800000 */
.L_x_5186:
[----:B------:R-:W-:Y:S01]  /*1cd0*/  IADD3 R8, R184, 0x30, RZ ;  /* 0x00000030b8087810 */ /* 0x000fe20007ffe0ff */
[----:B------:R-:W-:Y:S03]  /*1ce0*/  BSSY B0, `(.L_x_5188) ;  /* 0x0000013000007945 */ /* 0x000fe60003800000 */
[----:B------:R-:W-:-:S13]  /*1cf0*/  ISETP.GE.AND P1, PT, R8, R171, PT ;  /* 0x000000ab0800720c */ /* 0x000fda0003f26270 */
        /* <DEDUP_REMOVED lines=17> */
.L_x_5189:
[----:B------:R-:W-:Y:S05]  /*1e10*/  BSYNC B0 ;  /* 0x0000000000007941 */ /* 0x000fea0003800000 */
.L_x_5188:
[----:B------:R-:W-:Y:S01]  /*1e20*/  LEA.HI R22, R22, R11, RZ, 0x4 ;  /* 0x0000000b16167211 */ /* 0x000fe200078f20ff */
[----:B------:R-:W-:Y:S01]  /*1e30*/  IMAD.MOV.U32 R5, RZ, RZ, 0x20 ;  /* 0x00000020ff057424 */ /* 0x000fe200078e00ff */
[----:B------:R-:W-:Y:S01]  /*1e40*/  IADD3 R176, R120, -0x1, RZ ;  /* 0xffffffff78b07810 */ /* 0x000fe20007ffe0ff */
[----:B------:R-:W-:Y:S01]  /*1e50*/  BSSY B0, `(.L_x_5190) ;  /* 0x000001c000007945 */ /* 0x000fe20003800000 */
[----:B------:R-:W-:Y:S02]  /*1e60*/  LOP3.LUT R0, R22, 0xfffffff0, RZ, 0xc0, !PT ;  /* 0xfffffff016007812 */ /* 0x000fe400078ec0ff */
[----:B------:R-:W-:Y:S01]  /*1e70*/  LOP3.LUT R26, R26, 0xffffffe0, RZ, 0xc0, !PT ;  /* 0xffffffe01a1a7812 */ /* 0x000fe200078ec0ff */
[----:B--2---:R-:W-:Y:S02]  /*1e80*/  IMAD.SHL.U32 R2, R176, 0x80, RZ ;  /* 0x00000080b0027824 */ /* 0x004fe400078e00ff */
[----:B------:R-:W-:Y:S02]  /*1e90*/  IMAD.IADD R0, R11, 0x1, -R0 ;  /* 0x000000010b007824 */ /* 0x000fe400078e0a00 */
[----:B------:R-:W-:-:S02]  /*1ea0*/  IMAD.IADD R9, R7, 0x1, -R2 ;  /* 0x0000000107097824 */ /* 0x000fc400078e0a02 */
[----:B------:R-:W-:Y:S01]  /*1eb0*/  IMAD.IADD R26, R11, 0x1, -R26 ;  /* 0x000000010b1a7824 */ /* 0x000fe200078e0a1a */
[----:B------:R-:W-:Y:S02]  /*1ec0*/  SHF.R.S32.HI R13, RZ, 0x1f, R0 ;  /* 0x0000001fff0d7819 */ /* 0x000fe40000011400 */
[----:B------:R-:W-:Y:S02]  /*1ed0*/  ISETP.GE.AND P3, PT, R184, R9, PT ;  /* 0x00000009b800720c */ /* 0x000fe40003f66270 */
        /* <DEDUP_REMOVED lines=19> */
.L_x_5191:
[----:B------:R-:W-:Y:S05]  /*2010*/  BSYNC B0 ;  /* 0x0000000000007941 */ /* 0x000fea0003800000 */
.L_x_5190:
[----:B------:R-:W-:Y:S01]  /*2020*/  ISETP.GE.AND P1, PT, R6, R9, PT ;  /* 0x000000090600720c */ /* 0x000fe20003f26270 */
[----:B------:R-:W-:Y:S01]  /*2030*/  IMAD.MOV.U32 R121, RZ, RZ, c[0x0][0x198] ;  /* 0x00006600ff797624 */ /* 0x000fe200078e00ff */
[----:B------:R-:W-:Y:S03]  /*2040*/  BSSY B0, `(.L_x_5192) ;  /* 0x000000f000007945 */ /* 0x000fe60003800000 */
[C---:B------:R-:W-:Y:S01]  /*2050*/  IMAD.SHL.U32 R173, R121.reuse, 0x10, RZ ;  /* 0x0000001079ad7824 */ /* 0x040fe200078e00ff */
[----:B------:R-:W-:-:S07]  /*2060*/  SHF.L.U64.HI R172, R121, R179, c[0x0][0x19c] ;  /* 0x0000670079ac7619 */ /* 0x000fce00000102b3 */
[----:B------:R-:W-:Y:S05]  /*2070*/  @P1 BRA `(.L_x_5193) ;  /* 0x000000b000001947 */ /* 0x000fea0003800000 */
[----:B------:R-:W-:-:S13]  /*2080*/  ISETP.GE.AND P1, PT, R180, c[0x0][0x220], PT ;  /* 0x00008800b4007a0c */ /* 0x000fda0003f26270 */
[----:B------:R1:W-:Y:S01]  /*2090*/  @P1 STS.128 [R177+0x2800], RZ ;  /* 0x002800ffb1001388 */ /* 0x0003e20000000c00 */
[----:B------:R-:W-:Y:S05]  /*20a0*/  @P1 BRA `(.L_x_5193) ;  /* 0x0000008000001947 */ /* 0x000fea0003800000 */
[----:B-1----:R-:W-:-:S05]  /*20b0*/  IADD3 R19, P1, R173, R124, RZ ;  /* 0x0000007cad137210 */ /* 0x002fca0007f3e0ff */
[----:B------:R-:W-:Y:S01]  /*20c0*/  IMAD.X R4, R172, 0x1, R123, P1 ;  /* 0x00000001ac047824 */ /* 0x000fe200008e067b */
[----:B------:R-:W-:-:S04]  /*20d0*/  LEA R18, P1, R19, c[0x0][0x168], 0x1 ;  /* 0x00005a0013127a11 */ /* 0x000fc800078208ff */
[----:B------:R-:W-:-:S05]  /*20e0*/  LEA.HI.X R19, R19, c[0x0][0x16c], R4, 0x1, P1 ;  /* 0x00005b0013137a11 */ /* 0x000fca00008f0c04 */
[----:B------:R-:W-:Y:S01]  /*20f0*/  @!PT LDS RZ, [RZ] ;  /* 0x00000000fffff984 */ /* 0x000fe20000000800 */
[----:B------:R-:W-:Y:S01]  /*2100*/  @!PT LDS RZ, [RZ] ;  /* 0x00000000fffff984 */ /* 0x000fe20000000800 */
[----:B------:R-:W-:Y:S01]  /*2110*/  @!PT LDS RZ, [RZ] ;  /* 0x00000000fffff984 */ /* 0x000fe20000000800 */
[----:B------:R1:W-:Y:S04]  /*2120*/  LDGSTS.E.BYPASS.LTC128B.128 [R177+0x2800], [R18.64] ;  /* 0x0280000012b17fae */ /* 0x0003e8000b901d46 */
.L_x_5193:
[----:B------:R-:W-:Y:S05]  /*2130*/  BSYNC B0 ;  /* 0x0000000000007941 */ /* 0x000fea0003800000 */
.L_x_5192:
[----:B------:R-:W-:Y:S01]  /*2140*/  ISETP.GE.AND P1, PT, R10, R9, PT ;  /* 0x000000090a00720c */ /* 0x000fe20003f26270 */
[----:B------:R-:W-:-:S12]  /*2150*/  BSSY B0, `(.L_x_5194) ;  /* 0x000000e000007945 */ /* 0x000fd80003800000 */
[----:B------:R-:W-:Y:S05]  /*2160*/  @P1 BRA `(.L_x_5195) ;  /* 0x000000c000001947 */ /* 0x000fea0003800000 */
[----:B------:R-:W-:-:S13]  /*2170*/  ISETP.GE.AND P1, PT, R180, c[0x0][0x220], PT ;  /* 0x00008800b4007a0c */ /* 0x000fda0003f26270 */
[----:B------:R1:W-:Y:S01]  /*2180*/  @P1 STS.128 [R177+0x3000], RZ ;  /* 0x003000ffb1001388 */ /* 0x0003e20000000c00 */
[----:B------:R-:W-:Y:S05]  /*2190*/  @P1 BRA `(.L_x_5195) ;  /* 0x0000009000001947 */ /* 0x000fea0003800000 */
[----:B------:R-:W-:Y:S01]  /*21a0*/  IMAD.MOV.U32 R4, RZ, RZ, c[0x0][0x19c] ;  /* 0x00006700ff047624 */ /* 0x000fe200078e00ff */
[----:B------:R-:W-:-:S04]  /*21b0*/  LEA R12, P1, R121, R124, 0x5 ;  /* 0x0000007c790c7211 */ /* 0x000fc800078228ff */
[----:B-1----:R-:W-:Y:S02]  /*21c0*/  LEA.HI.X R19, R121, R123, R4, 0x5, P1 ;  /* 0x0000007b79137211 */ /* 0x002fe400008f2c04 */
[----:B------:R-:W-:-:S04]  /*21d0*/  LEA R18, P1, R12, c[0x0][0x168], 0x1 ;  /* 0x00005a000c127a11 */ /* 0x000fc800078208ff */
[----:B------:R-:W-:-:S05]  /*21e0*/  LEA.HI.X R19, R12, c[0x0][0x16c], R19, 0x1, P1 ;  /* 0x00005b000c137a11 */ /* 0x000fca00008f0c13 */
[----:B------:R-:W-:Y:S01]  /*21f0*/  @!PT LDS RZ, [RZ] ;  /* 0x00000000fffff984 */ /* 0x000fe20000000800 */
[----:B------:R-:W-:Y:S01]  /*2200*/  @!PT LDS RZ, [RZ] ;  /* 0x00000000fffff984 */ /* 0x000fe20000000800 */
[----:B------:R-:W-:Y:S01]  /*2210*/  @!PT LDS RZ, [RZ] ;  /* 0x00000000fffff984 */ /* 0x000fe20000000800 */
[----:B------:R1:W-:Y:S04]  /*2220*/  LDGSTS.E.BYPASS.LTC128B.128 [R177+0x3000], [R18.64] ;  /* 0x0300000012b17fae */ /* 0x0003e8000b901d46 */
.L_x_5195:
[----:B------:R-:W-:Y:S05]  /*2230*/  BSYNC B0 ;  /* 0x0000000000007941 */ /* 0x000fea0003800000 */
.L_x_5194:
[----:B------:R-:W-:Y:S01]  /*2240*/  ISETP.GE.AND P1, PT, R8, R9, PT ;  /* 0x000000090800720c */ /* 0x000fe20003f26270 */
[----:B------:R-:W-:-:S12]  /*2250*/  BSSY B0, `(.L_x_5196) ;  /* 0x0000010000007945 */ /* 0x000fd80003800000 */
[----:B------:R-:W-:Y:S05]  /*2260*/  @P1 BRA `(.L_x_5197) ;  /* 0x000000e000001947 */ /* 0x000fea0003800000 */
[----:B------:R-:W-:-:S13]  /*2270*/  ISETP.GE.AND P1, PT, R180, c[0x0][0x220], PT ;  /* 0x00008800b4007a0c */ /* 0x000fda0003f26270 */
[----:B------:R1:W-:Y:S01]  /*2280*/  @P1 STS.128 [R177+0x3800], RZ ;  /* 0x003800ffb1001388 */ /* 0x0003e20000000c00 */
[----:B------:R-:W-:Y:S05]  /*2290*/  @P1 BRA `(.L_x_5197) ;  /* 0x000000b000001947 */ /* 0x000fea0003800000 */
[----:B------:R-:W-:Y:S01]  /*22a0*/  IMAD.MOV.U32 R125, RZ, RZ, R123 ;  /* 0x000000ffff7d7224 */ /* 0x000fe200078e007b */
        /* <DEDUP_REMOVED lines=10> */
.L_x_5197:
[----:B------:R-:W-:Y:S05]  /*2350*/  BSYNC B0 ;  /* 0x0000000000007941 */ /* 0x000fea0003800000 */
.L_x_5196:
[----:B-1----:R-:W-:Y:S01]  /*2360*/  IADD3 R18, R184, 0x40, RZ ;  /* 0x00000040b8127810 */ /* 0x002fe20007ffe0ff */
[----:B------:R-:W-:Y:S03]  /*2370*/  BSSY B0, `(.L_x_5198) ;  /* 0x000000f000007945 */ /* 0x000fe60003800000 */
[----:B------:R-:W-:-:S13]  /*2380*/  ISETP.GE.AND P1, PT, R18, R9, PT ;  /* 0x000000091200720c */ /* 0x000fda0003f26270 */
[----:B------:R-:W-:Y:S05]  /*2390*/  @P1 BRA `(.L_x_5199) ;  /* 0x000000c000001947 */ /* 0x000fea0003800000 */
[----:B------:R-:W-:-:S13]  /*23a0*/  ISETP.GE.AND P1, PT, R180, c[0x0][0x220], PT ;  /* 0x00008800b4007a0c */ /* 0x000fda0003f26270 */
[----:B------:R1:W-:Y:S01]  /*23b0*/  @P1 STS.128 [R177+0x4000], RZ ;  /* 0x004000ffb1001388 */ /* 0x0003e20000000c00 */
[----:B------:R-:W-:Y:S05]  /*23c0*/  @P1 BRA `(.L_x_5199) ;  /* 0x0000009000001947 */ /* 0x000fea0003800000 */
[----:B------:R-:W-:Y:S01]  /*23d0*/  IMAD.MOV.U32 R4, RZ, RZ, c[0x0][0x19c] ;  /* 0x00006700ff047624 */ /* 0x000fe200078e00ff */
        /* <DEDUP_REMOVED lines=8> */
.L_x_5199:
[----:B------:R-:W-:Y:S05]  /*2460*/  BSYNC B0 ;  /* 0x0000000000007941 */ /* 0x000fea0003800000 */
.L_x_5198:
[----:B------:R-:W-:Y:S01]  /*2470*/  IADD3 R16, R184, 0x50, RZ ;  /* 0x00000050b8107810 */ /* 0x000fe20007ffe0ff */
[----:B------:R-:W-:Y:S03]  /*2480*/  BSSY B0, `(.L_x_5200) ;  /* 0x0000011000007945 */ /* 0x000fe60003800000 */
[----:B------:R-:W-:-:S13]  /*2490*/  ISETP.GE.AND P1, PT, R16, R9, PT ;  /* 0x000000091000720c */ /* 0x000fda0003f26270 */
        /* <DEDUP_REMOVED lines=15> */
.L_x_5201:
[----:B------:R-:W-:Y:S05]  /*2590*/  BSYNC B0 ;  /* 0x0000000000007941 */ /* 0x000fea0003800000 */
.L_x_5200:
        /* <DEDUP_REMOVED lines=18> */
.L_x_5203:
[----:B------:R-:W-:Y:S05]  /*26c0*/  BSYNC B0 ;  /* 0x0000000000007941 */ /* 0x000fea0003800000 */
.L_x_5202:
        /* <DEDUP_REMOVED lines=18> */
.L_x_5205:
[----:B------:R-:W-:Y:S05]  /*27f0*/  BSYNC B0 ;  /* 0x0000000000007941 */ /* 0x000fea0003800000 */
.L_x_5204:
[----:B------:R-:W0:Y:S01]  /*2800*/  LDGDEPBAR ;  /* 0x00000000000079af */ /* 0x000e220000000000 */
[----:B------:R-:W-:Y:S01]  /*2810*/  SHF.R.S32.HI R19, RZ, 0x4, R22 ;  /* 0x00000004ff137819 */ /* 0x000fe20000011416 */
[----:B------:R-:W-:Y:S01]  /*2820*/  IMAD.SHL.U32 R15, R15, 0x40, RZ ;  /* 0x000000400f0f7824 */ /* 0x000fe200078e00ff */
[----:B------:R-:W-:Y:S01]  /*2830*/  ISETP.GE.AND P2, PT, R184, R9, PT ;  /* 0x00000009b800720c */ /* 0x000fe20003f46270 */
[----:B------:R-:W-:Y:S01]  /*2840*/  IMAD.SHL.U32 R169, R92, 0x40, RZ ;  /* 0x000000405ca97824 */ /* 0x000fe200078e00ff */
[----:B------:R-:W-:Y:S01]  /*2850*/  LEA.HI R22, R22, R19, RZ, 0x1 ;  /* 0x0000001316167211 */ /* 0x000fe200078f08ff */
[----:B-1----:R-:W-:Y:S01]  /*2860*/  IMAD.SHL.U32 R24, R184, 0x8, RZ ;  /* 0x00000008b8187824 */ /* 0x002fe200078e00ff */
[----:B------:R-:W-:Y:S01]  /*2870*/  LOP3.LUT R15, R15, 0x1c0, RZ, 0xc0, !PT ;  /* 0x000001c00f0f7812 */ /* 0x000fe200078ec0ff */
[----:B------:R-:W-:Y:S01]  /*2880*/  IMAD.SHL.U32 R125, R11, 0x2, RZ ;  /* 0x000000020b7d7824 */ /* 0x000fe200078e00ff */
[----:B------:R-:W-:Y:S01]  /*2890*/  LOP3.LUT R22, R22, 0xfffffffe, RZ, 0xc0, !PT ;  /* 0xfffffffe16167812 */ /* 0x000fe200078ec0ff */
[----:B------:R-:W-:Y:S01]  /*28a0*/  BSSY B0, `(.L_x_5206) ;  /* 0x0000026000007945 */ /* 0x000fe20003800000 */
[----:B------:R-:W-:-:S02]  /*28b0*/  SHF.R.S32.HI R175, RZ, 0x1f, R26 ;  /* 0x0000001fffaf7819 */ /* 0x000fc4000001141a */
[----:B------:R-:W-:Y:S01]  /*28c0*/  LOP3.LUT R169, R169, 0x1c0, RZ, 0xc0, !PT ;  /* 0x000001c0a9a97812 */ /* 0x000fe200078ec0ff */
[----:B------:R-:W-:Y:S01]  /*28d0*/  IMAD.IADD R22, R19, 0x1, -R22 ;  /* 0x0000000113167824 */ /* 0x000fe200078e0a16 */
[----:B------:R-:W-:Y:S02]  /*28e0*/  LEA.HI R175, R175, R26, RZ, 0x2 ;  /* 0x0000001aafaf7211 */ /* 0x000fe400078f10ff */
[----:B------:R-:W-:Y:S01]  /*28f0*/  LOP3.LUT R24, R169, 0x8, R24, 0xf8, !PT ;  /* 0x00000008a9187812 */ /* 0x000fe200078ef818 */
[----:B------:R-:W-:Y:S01]  /*2900*/  IMAD.SHL.U32 R4, R22, 0x8, RZ ;  /* 0x0000000816047824 */ /* 0x000fe200078e00ff */
[----:B------:R-:W-:Y:S02]  /*2910*/  SHF.R.S32.HI R175, RZ, 0x2, R175 ;  /* 0x00000002ffaf7819 */ /* 0x000fe400000114af */
[----:B------:R-:W-:Y:S02]  /*2920*/  SHF.R.U32.HI R169, RZ, 0x3, R169 ;  /* 0x00000003ffa97819 */ /* 0x000fe400000116a9 */
[----:B------:R-:W-:Y:S01]  /*2930*/  LOP3.LUT R4, R15, 0x8, R4, 0xf8, !PT ;  /* 0x000000080f047812 */ /* 0x000fe200078ef804 */
[----:B------:R-:W-:-:S04]  /*2940*/  DEPBAR.LE SB0, 0x0 ;  /* 0x000080000000791a */ /* 0x000fc80000000000 */
[----:B------:R-:W-:Y:S01]  /*2950*/  BAR.SYNC.DEFER_BLOCKING 0x0 ;  /* 0x0000000000007b1d */ /* 0x000fe20000010000 */
[----:B------:R-:W-:Y:S02]  /*2960*/  SHF.R.U32.HI R15, RZ, 0x3, R15 ;  /* 0x00000003ff0f7819 */ /* 0x000fe4000001160f */
[----:B------:R-:W-:Y:S02]  /*2970*/  LOP3.LUT R169, R24, R169, RZ, 0x3c, !PT ;  /* 0x000000a918a97212 */ /* 0x000fe400078e3cff */
[----:B------:R-:W-:Y:S01]  /*2980*/  LOP3.LUT R4, R4, R15, RZ, 0x3c, !PT ;  /* 0x0000000f04047212 */ /* 0x000fe200078e3cff */
[----:B------:R-:W-:Y:S01]  /*2990*/  IMAD R15, R20, 0x400, R13 ;  /* 0x00000400140f7824 */ /* 0x000fe200078e020d */
[----:B------:R-:W-:Y:S01]  /*29a0*/  LOP3.LUT P3, RZ, R92, 0x2, RZ, 0xc0, !PT ;  /* 0x000000025cff7812 */ /* 0x000fe2000786c0ff */
[----:B------:R-:W-:Y:S01]  /*29b0*/  IMAD R20, R20, 0x10, R17 ;  /* 0x0000001014147824 */ /* 0x000fe200078e0211 */
[----:B------:R-:W-:Y:S01]  /*29c0*/  LEA R194, P1, R126, c[0x0][0x170], 0x1 ;  /* 0x00005c007ec27a11 */ /* 0x000fe200078208ff */
[----:B------:R-:W-:Y:S01]  /*29d0*/  IMAD.IADD R170, R4, 0x1, R15 ;  /* 0x0000000104aa7824 */ /* 0x000fe200078e020f */
[----:B------:R-:W-:Y:S01]  /*29e0*/  SEL R0, R0, 0xfffffff0, !P3 ;  /* 0xfffffff000007807 */ /* 0x000fe20005800000 */
[----:B------:R-:W-:Y:S01]  /*29f0*/  IMAD R169, R22, 0x200, R169 ;  /* 0x0000020016a97824 */ /* 0x000fe200078e02a9 */
[----:B------:R-:W-:Y:S01]  /*2a00*/  IADD3 R20, R20, 0x1, R175 ;  /* 0x0000000114147810 */ /* 0x000fe20007ffe0af */
[----:B------:R-:W-:Y:S01]  /*2a10*/  IMAD.IADD R4, R13, 0x1, R4 ;  /* 0x000000010d047824 */ /* 0x000fe200078e0204 */
[----:B------:R-:W-:Y:S01]  /*2a20*/  LOP3.LUT R125, R125, 0x6, RZ, 0xc0, !PT ;  /* 0x000000067d7d7812 */ /* 0x000fe200078ec0ff */
[----:B------:R-:W-:Y:S01]  /*2a30*/  IMAD.SHL.U32 R170, R170, 0x2, RZ ;  /* 0x00000002aaaa7824 */ /* 0x000fe200078e00ff */
[----:B------:R-:W-:-:S02]  /*2a40*/  IADD3 R130, R7, R20, -R178 ;  /* 0x0000001407827210 */ /* 0x000fc40007ffe8b2 */
[----:B------:R-:W-:Y:S02]  /*2a50*/  LEA.HI.X R195, R126, c[0x0][0x174], R129, 0x1, P1 ;  /* 0x00005d007ec37a11 */ /* 0x000fe400008f0c81 */
[----:B------:R-:W-:Y:S01]  /*2a60*/  IADD3 R130, R130, c[0x0][0x2e8], RZ ;  /* 0x0000ba0082827a10 */ /* 0x000fe20007ffe0ff */
[----:B------:R1:W-:Y:S01]  /*2a70*/  @P2 STS.128 [R177+0x6000], RZ ;  /* 0x006000ffb1002388 */ /* 0x0003e20000000c00 */
[----:B------:R-:W-:Y:S05]  /*2a80*/  @P2 BRA `(.L_x_5207) ;  /* 0x0000007000002947 */ /* 0x000fea0003800000 */
[----:B------:R-:W-:-:S13]  /*2a90*/  ISETP.GE.AND P1, PT, R180, c[0x0][0x220], PT ;  /* 0x00008800b4007a0c */ /* 0x000fda0003f26270 */
[----:B------:R1:W-:Y:S01]  /*2aa0*/  @P1 STS.128 [R177+0x6000], RZ ;  /* 0x006000ffb1001388 */ /* 0x0003e20000000c00 */
[----:B------:R-:W-:Y:S05]  /*2ab0*/  @P1 BRA `(.L_x_5207) ;  /* 0x0000004000001947 */ /* 0x000fea0003800000 */
[----:B------:R-:W-:Y:S01]  /*2ac0*/  @!PT LDS RZ, [RZ] ;  /* 0x00000000fffff984 */ /* 0x000fe20000000800 */
[----:B------:R-:W-:Y:S01]  /*2ad0*/  @!PT LDS RZ, [RZ] ;  /* 0x00000000fffff984 */ /* 0x000fe20000000800 */
[----:B------:R-:W-:Y:S01]  /*2ae0*/  @!PT LDS RZ, [RZ] ;  /* 0x00000000fffff984 */ /* 0x000fe20000000800 */
[----:B------:R1:W-:Y:S02]  /*2af0*/  LDGSTS.E.BYPASS.LTC128B.128 [R177+0x6000], [R194.64] ;  /* 0x06000000c2b17fae */ /* 0x0003e4000b901d46 */
.L_x_5207:
[----:B------:R-:W-:Y:S05]  /*2b00*/  BSYNC B0 ;  /* 0x0000000000007941 */ /* 0x000fea0003800000 */
.L_x_5206:
[----:B------:R-:W-:Y:S01]  /*2b10*/  ISETP.GE.AND P1, PT, R6, R9, PT ;  /* 0x000000090600720c */ /* 0x000fe20003f26270 */
[----:B------:R-:W-:Y:S01]  /*2b20*/  IMAD.MOV.U32 R6, RZ, RZ, c[0x0][0x1a0] ;  /* 0x00006800ff067624 */ /* 0x000fe200078e00ff */
[----:B------:R-:W-:Y:S03]  /*2b30*/  BSSY B0, `(.L_x_5208) ;  /* 0x000000e000007945 */ /* 0x000fe60003800000 */
[C---:B------:R-:W-:Y:S01]  /*2b40*/  IMAD.SHL.U32 R182, R6.reuse, 0x10, RZ ;  /* 0x0000001006b67824 */ /* 0x040fe200078e00ff */
[----:B------:R-:W-:-:S07]  /*2b50*/  SHF.L.U64.HI R179, R6, R179, c[0x0][0x1a4] ;  /* 0x0000690006b37619 */ /* 0x000fce00000102b3 */
[----:B------:R1:W-:Y:S01]  /*2b60*/  @P1 STS.128 [R177+0x6800], RZ ;  /* 0x006800ffb1001388 */ /* 0x0003e20000000c00 */
[----:B------:R-:W-:Y:S05]  /*2b70*/  @P1 BRA `(.L_x_5209) ;  /* 0x0000009000001947 */ /* 0x000fea0003800000 */
[----:B------:R-:W-:-:S13]  /*2b80*/  ISETP.GE.AND P1, PT, R180, c[0x0][0x220], PT ;  /* 0x00008800b4007a0c */ /* 0x000fda0003f26270 */
        /* <DEDUP_REMOVED lines=8> */
.L_x_5209:
[----:B------:R-:W-:Y:S05]  /*2c10*/  BSYNC B0 ;  /* 0x0000000000007941 */ /* 0x000fea0003800000 */
.L_x_5208:
[----:B------:R-:W-:Y:S01]  /*2c20*/  ISETP.GE.AND P1, PT, R10, R9, PT ;  /* 0x000000090a00720c */ /* 0x000fe20003f26270 */
[----:B------:R-:W-:-:S12]  /*2c30*/  BSSY B0, `(.L_x_5210) ;  /* 0x000000d000007945 */ /* 0x000fd80003800000 */
[----:B------:R1:W-:Y:S01]  /*2c40*/  @P1 STS.128 [R177+0x7000], RZ ;  /* 0x007000ffb1001388 */ /* 0x0003e20000000c00 */
[----:B------:R-:W-:Y:S05]  /*2c50*/  @P1 BRA `(.L_x_5211) ;  /* 0x000000a000001947 */ /* 0x000fea0003800000 */
[----:B------:R-:W-:-:S13]  /*2c60*/  ISETP.GE.AND P1, PT, R180, c[0x0][0x220], PT ;  /* 0x00008800b4007a0c */ /* 0x000fda0003f26270 */
[----:B------:R1:W-:Y:S01]  /*2c70*/  @P1 STS.128 [R177+0x7000], RZ ;  /* 0x007000ffb1001388 */ /* 0x0003e20000000c00 */
[----:B------:R-:W-:Y:S05]  /*2c80*/  @P1 BRA `(.L_x_5211) ;  /* 0x0000007000001947 */ /* 0x000fea0003800000 */
[----:B------:R-:W-:Y:S01]  /*2c90*/  IMAD.MOV.U32 R10, RZ, RZ, c[0x0][0x1a4] ;  /* 0x00006900ff0a7624 */ /* 0x000fe200078e00ff */
[----:B-1----:R-:W-:-:S04]  /*2ca0*/  LEA R20, P1, R6, R194, 0x6 ;  /* 0x000000c206147211 */ /* 0x002fc800078230ff */
[----:B------:R-:W-:-:S05]  /*2cb0*/  LEA.HI.X R21, R6, R195, R10, 0x6, P1 ;  /* 0x000000c306157211 */ /* 0x000fca00008f340a */
[----:B------:R-:W-:Y:S01]  /*2cc0*/  @!PT LDS RZ, [RZ] ;  /* 0x00000000fffff984 */ /* 0x000fe20000000800 */
[----:B------:R-:W-:Y:S01]  /*2cd0*/  @!PT LDS RZ, [RZ] ;  /* 0x00000000fffff984 */ /* 0x000fe20000000800 */
[----:B------:R-:W-:Y:S01]  /*2ce0*/  @!PT LDS RZ, [RZ] ;  /* 0x00000000fffff984 */ /* 0x000fe20000000800 */
[----:B------:R1:W-:Y:S04]  /*2cf0*/  LDGSTS.E.BYPASS.LTC128B.128 [R177+0x7000], [R20.64] ;  /* 0x0700000014b17fae */ /* 0x0003e8000b901d46 */
.L_x_5211:
[----:B------:R-:W-:Y:S05]  /*2d00*/  BSYNC B0 ;  /* 0x0000000000007941 */ /* 0x000fea0003800000 */
.L_x_5210:
[----:B------:R-:W-:Y:S01]  /*2d10*/  ISETP.GE.AND P1, PT, R8, R9, PT ;  /* 0x000000090800720c */ /* 0x000fe20003f26270 */
[----:B------:R-:W-:-:S12]  /*2d20*/  BSSY B0, `(.L_x_5212) ;  /* 0x000000e000007945 */ /* 0x000fd80003800000 */
[----:B------:R1:W-:Y:S01]  /*2d30*/  @P1 STS.128 [R177+0x7800], RZ ;  /* 0x007800ffb1001388 */ /* 0x0003e20000000c00 */
[----:B------:R-:W-:Y:S05]  /*2d40*/  @P1 BRA `(.L_x_5213) ;  /* 0x000000b000001947 */ /* 0x000fea0003800000 */
[----:B------:R-:W-:-:S13]  /*2d50*/  ISETP.GE.AND P1, PT, R180, c[0x0][0x220], PT ;  /* 0x00008800b4007a0c */ /* 0x000fda0003f26270 */
[----:B------:R1:W-:Y:S01]  /*2d60*/  @P1 STS.128 [R177+0x7800], RZ ;  /* 0x007800ffb1001388 */ /* 0x0003e20000000c00 */
[----:B------:R-:W-:Y:S05]  /*2d70*/  @P1 BRA `(.L_x_5213) ;  /* 0x0000008000001947 */ /* 0x000fea0003800000 */
[----:B------:R-:W-:Y:S01]  /*2d80*/  ULDC UR4, c[0x0][0x1a4] ;  /* 0x0000690000047ab9 */ /* 0x000fe20000000800 */
[----:B------:R-:W-:Y:S01]  /*2d90*/  IMAD.WIDE.U32 R10, R6, 0x60, R194 ;  /* 0x00000060060a7825 */ /* 0x000fe200078e00c2 */
[----:B------:R-:W-:-:S06]  /*2da0*/  UIMAD UR4, UR4, 0x60, URZ ;  /* 0x00000060040478a4 */ /* 0x000fcc000f8e023f */
[----:B------:R-:W-:-:S05]  /*2db0*/  IADD3 R11, R11, UR4, RZ ;  /* 0x000000040b0b7c10 */ /* 0x000fca000fffe0ff */
[----:B------:R-:W-:Y:S01]  /*2dc0*/  @!PT LDS RZ, [RZ] ;  /* 0x00000000fffff984 */ /* 0x000fe20000000800 */
[----:B------:R-:W-:Y:S01]  /*2dd0*/  @!PT LDS RZ, [RZ] ;  /* 0x00000000fffff984 */ /* 0x000fe20000000800 */
[----:B------:R-:W-:Y:S01]  /*2de0*/  @!PT LDS RZ, [RZ] ;  /* 0x00000000fffff984 */ /* 0x000fe20000000800 */
[----:B------:R1:W-:Y:S02]  /*2df0*/  LDGSTS.E.BYPASS.LTC128B.128 [R177+0x7800], [R10.64] ;  /* 0x078000000ab17fae */ /* 0x0003e4000b901d46 */
.L_x_5213:
[----:B------:R-:W-:Y:S05]  /*2e00*/  BSYNC B0 ;  /* 0x0000000000007941 */ /* 0x000fea0003800000 */
.L_x_5212:
        /* <DEDUP_REMOVED lines=14> */
.L_x_5215:
[----:B------:R-:W-:Y:S05]  /*2ef0*/  BSYNC B0 ;  /* 0x0000000000007941 */ /* 0x000fea0003800000 */
.L_x_5214:
        /* <DEDUP_REMOVED lines=8> */
[----:B-1----:R-:W-:Y:S01]  /*2f80*/  IMAD.WIDE.U32 R10, R6, 0xa0, R194 ;  /* 0x000000a0060a7825 */ /* 0x002fe200078e00c2 */
[----:B------:R-:W-:-:S06]  /*2f90*/  UIMAD UR4, UR4, 0xa0, URZ ;  /* 0x000000a0040478a4 */ /* 0x000fcc000f8e023f */
[----:B------:R-:W-:-:S05]  /*2fa0*/  IADD3 R11, R11, UR4, RZ ;  /* 0x000000040b0b7c10 */ /* 0x000fca000fffe0ff */
[----:B------:R-:W-:Y:S01]  /*2fb0*/  @!PT LDS RZ, [RZ] ;  /* 0x00000000fffff984 */ /* 0x000fe20000000800 */
[----:B------:R-:W-:Y:S01]  /*2fc0*/  @!PT LDS RZ, [RZ] ;  /* 0x00000000fffff984 */ /* 0x000fe20000000800 */
[----:B------:R-:W-:Y:S01]  /*2fd0*/  @!PT LDS RZ, [RZ] ;  /* 0x00000000fffff984 */ /* 0x000fe20000000800 */
[----:B------:R1:W-:Y:S02]  /*2fe0*/  LDGSTS.E.BYPASS.LTC128B.128 [R177+0x8800], [R10.64] ;  /* 0x088000000ab17fae */ /* 0x0003e4000b901d46 */
.L_x_5217:
[----:B------:R-:W-:Y:S05]  /*2ff0*/  BSYNC B0 ;  /* 0x0000000000007941 */ /* 0x000fea0003800000 */
.L_x_5216:
        /* <DEDUP_REMOVED lines=15> */
.L_x_5219:
[----:B------:R-:W-:Y:S05]  /*30f0*/  BSYNC B0 ;  /* 0x0000000000007941 */ /* 0x000fea0003800000 */
.L_x_5218:
        /* <DEDUP_REMOVED lines=15> */
.L_x_5221:
[----:B------:R-:W-:Y:S05]  /*31f0*/  BSYNC B0 ;  /* 0x0000000000007941 */ /* 0x000fea0003800000 */
.L_x_5220:
        /* <DEDUP_REMOVED lines=8> */
[----:B------:R-:W-:Y:S01]  /*3280*/  ISETP.GE.AND P2, PT, R120, 0x2, PT ;  /* 0x000000027800780c */ /* 0x000fe20003f46270 */
[----:B------:R-:W-:Y:S02]  /*3290*/  LDSM.16.M88.4 R100, [R168] ;  /* 0x00000000a864783b */ /* 0x000fe40000000200 */
[----:B------:R-:W-:-:S02]  /*32a0*/  IMAD R165, R3, 0x2, R167 ;  /* 0x0000000203a57824 */ /* 0x000fc400078e02a7 */
[----:B------:R-:W-:Y:S04]  /*32b0*/  LDSM.16.M88.4 R76, [R163+0x2800] ;  /* 0x00280000a34c783b */ /* 0x000fe80000000200 */
[----:B------:R-:W1:Y:S04]  /*32c0*/  LDSM.16.M88.4 R16, [R169+0x3000] ;  /* 0x00300000a910783b */ /* 0x000e680000000200 */
[----:B------:R-:W2:Y:S04]  /*32d0*/  LDSM.16.M88.4 R32, [R169+0x2000] ;  /* 0x00200000a920783b */ /* 0x000ea80000000200 */
[----:B-1----:R-:W1:Y:S04]  /*32e0*/  LDSM.16.M88.4 R8, [R169+0x3800] ;  /* 0x00380000a908783b */ /* 0x002e680000000200 */
[----:B------:R-:W3:Y:S04]  /*32f0*/  LDSM.16.M88.4 R68, [R169+0x4000] ;  /* 0x00400000a944783b */ /* 0x000ee80000000200 */
[----:B------:R-:W4:Y:S04]  /*3300*/  LDSM.16.M88.4 R56, [R163+0x3000] ;  /* 0x00300000a338783b */ /* 0x000f280000000200 */
[----:B------:R-:W1:Y:S04]  /*3310*/  LDSM.16.M88.4 R60, [R169+0x4800] ;  /* 0x00480000a93c783b */ /* 0x000e680000000200 */
[----:B------:R-:W1:Y:S01]  /*3320*/  LDSM.16.M88.4 R48, [R169+0x5000] ;  /* 0x00500000a930783b */ /* 0x000e620000000200 */
[C---:B-----5:R-:W-:Y:S03]  /*3330*/  HMMA.16816.F32 R28, R40.reuse, R24, RZ ;  /* 0x00000018281c723c */ /* 0x060fe600000018ff */
[----:B------:R-:W5:Y:S04]  /*3340*/  LDSM.16.M88.4 R88, [R169+0x5800] ;  /* 0x00580000a958783b */ /* 0x000f680000000200 */
[----:B------:R-:W1:Y:S01]  /*3350*/  LDSM.16.M88.4 R84, [R163+0x2000] ;  /* 0x00200000a354783b */ /* 0x000e620000000200 */
[C---:B------:R-:W-:Y:S03]  /*3360*/  HMMA.16816.F32 R24, R40.reuse, R26, RZ ;  /* 0x0000001a2818723c */ /* 0x040fe600000018ff */
[----:B------:R-:W3:Y:S04]  /*3370*/  LDSM.16.M88.4 R80, [R163+0x3800] ;  /* 0x00380000a350783b */ /* 0x000ee80000000200 */
[----:B------:R-:W-:Y:S01]  /*3380*/  LDSM.16.M88.4 R112, [R163+0x4800] ;  /* 0x00480000a370783b */ /* 0x000fe20000000200 */
[----:B------:R-:W-:Y:S03]  /*3390*/  HMMA.16816.F32 R20, R40, R16, RZ ;  /* 0x000000102814723c */ /* 0x000fe600000018ff */
[----:B------:R-:W-:Y:S04]  /*33a0*/  LDSM.16.M88.4 R108, [R163+0x5000] ;  /* 0x00500000a36c783b */ /* 0x000fe80000000200 */
[----:B------:R-:W-:Y:S01]  /*33b0*/  LDSM.16.M88.4 R104, [R163+0x5800] ;  /* 0x00580000a368783b */ /* 0x000fe20000000200 */
[C---:B------:R-:W-:Y:S03]  /*33c0*/  HMMA.16816.F32 R28, R100.reuse, R76, R28 ;  /* 0x0000004c641c723c */ /* 0x040fe6000000181c */
[----:B------:R-:W0:Y:S05]  /*33d0*/  LDGDEPBAR ;  /* 0x00000000000079af */ /* 0x000e2a0000000000 */
[----:B------:R-:W-:Y:S01]  /*33e0*/  HMMA.16816.F32 R24, R100, R78, R24 ;  /* 0x0000004e6418723c */ /* 0x000fe20000001818 */
[----:B------:R-:W4:Y:S07]  /*33f0*/  LDSM.16.M88.4 R76, [R163+0x4000] ;  /* 0x00400000a34c783b */ /* 0x000f2e0000000200 */
[C---:B--2---:R-:W-:Y:S08]  /*3400*/  HMMA.16816.F32 R36, R40.reuse, R32, RZ ;  /* 0x000000202824723c */ /* 0x044ff000000018ff */
[C---:B-1----:R-:W-:Y:S08]  /*3410*/  HMMA.16816.F32 R12, R40.reuse, R8, RZ ;  /* 0x00000008280c723c */ /* 0x042ff000000018ff */
[C---:B---3--:R-:W-:Y:S08]  /*3420*/  HMMA.16816.F32 R72, R40.reuse, R68, RZ ;  /* 0x000000442848723c */ /* 0x048ff000000018ff */
[C---:B------:R-:W-:Y:S08]  /*3430*/  HMMA.16816.F32 R32, R40.reuse, R34, RZ ;  /* 0x000000222820723c */ /* 0x040ff000000018ff */
[C---:B------:R-:W-:Y:S08]  /*3440*/  HMMA.16816.F32 R16, R40.reuse, R18, RZ ;  /* 0x000000122810723c */ /* 0x040ff000000018ff */
[C---:B------:R-:W-:Y:S08]  /*3450*/  HMMA.16816.F32 R8, R40.reuse, R10, RZ ;  /* 0x0000000a2808723c */ /* 0x040ff000000018ff */
[----:B------:R-:W-:Y:S08]  /*3460*/  HMMA.16816.F32 R68, R40, R70, RZ ;  /* 0x000000462844723c */ /* 0x000ff000000018ff */
[----:B----4-:R-:W-:Y:S07]  /*3470*/  HMMA.16816.F32 R20, R100, R56, R20 ;  /* 0x000000386414723c */ /* 0x010fee0000001814 */
[----:B------:R-:W-:Y:S01]  /*3480*/  IADD3 R56, R169, 0x2000, RZ ;  /* 0x00002000a9387810 */ /* 0x000fe20007ffe0ff */
[----:B------:R-:W-:Y:S03]  /*3490*/  HMMA.16816.F32 R64, R40, R60, RZ ;  /* 0x0000003c2840723c */ /* 0x000fe600000018ff */
[----:B------:R-:W-:-:S04]  /*34a0*/  @P1 IADD3 R166, R56, -0x40, RZ ;  /* 0xffffffc038a61810 */ /* 0x000fc80007ffe0ff */
[----:B------:R-:W-:Y:S01]  /*34b0*/  IADD3 R159, R166, 0x800, RZ ;  /* 0x00000800a69f7810 */ /* 0x000fe20007ffe0ff */
[C---:B------:R-:W-:Y:S01]  /*34c0*/  HMMA.16816.F32 R60, R40.reuse, R62, RZ ;  /* 0x0000003e283c723c */ /* 0x040fe200000018ff */
[----:B------:R-:W-:Y:S01]  /*34d0*/  LDSM.16.M88.4 R96, [R166] ;  /* 0x00000000a660783b */ /* 0x000fe20000000200 */
[----:B------:R-:W-:Y:S01]  /*34e0*/  IMAD R152, R0, 0x2, R166 ;  /* 0x0000000200987824 */ /* 0x000fe200078e02a6 */
[C---:B------:R-:W-:Y:S02]  /*34f0*/  IADD3 R158, R166.reuse, 0x1000, RZ ;  /* 0x00001000a69e7810 */ /* 0x040fe40007ffe0ff */
[----:B------:R-:W-:Y:S01]  /*3500*/  LDSM.16.M88.4 R92, [R166+0x800] ;  /* 0x00080000a65c783b */ /* 0x000fe20000000200 */
[C---:B------:R-:W-:Y:S02]  /*3510*/  IADD3 R157, R166.reuse, 0x1800, RZ ;  /* 0x00001800a69d7810 */ /* 0x040fe40007ffe0ff */
[----:B------:R-:W-:Y:S01]  /*3520*/  HMMA.16816.F32 R52, R40, R48, RZ ;  /* 0x000000302834723c */ /* 0x000fe200000018ff */
[----:B------:R-:W-:Y:S01]  /*3530*/  LDSM.16.M88.4 R116, [R166+0x3000] ;  /* 0x00300000a674783b */ /* 0x000fe20000000200 */
[----:B------:R-:W-:-:S02]  /*3540*/  IADD3 R156, R166, 0x2000, RZ ;  /* 0x00002000a69c7810 */ /* 0x000fc40007ffe0ff */
[C---:B------:R-:W-:Y:S02]  /*3550*/  IADD3 R155, R166.reuse, 0x2800, RZ ;  /* 0x00002800a69b7810 */ /* 0x040fe40007ffe0ff */
[C---:B------:R-:W-:Y:S02]  /*3560*/  IADD3 R154, R166.reuse, 0x3000, RZ ;  /* 0x00003000a69a7810 */ /* 0x040fe40007ffe0ff */
[----:B------:R-:W-:Y:S01]  /*3570*/  HMMA.16816.F32 R48, R40, R50, RZ ;  /* 0x000000322830723c */ /* 0x000fe200000018ff */
[----:B------:R-:W-:-:S07]  /*3580*/  IADD3 R153, R166, 0x3800, RZ ;  /* 0x00003800a6997810 */ /* 0x000fce0007ffe0ff */
[C---:B-----5:R-:W-:Y:S08]  /*3590*/  HMMA.16816.F32 R44, R40.reuse, R88, RZ ;  /* 0x00000058282c723c */ /* 0x060ff000000018ff */
[----:B------:R-:W-:Y:S01]  /*35a0*/  HMMA.16816.F32 R40, R40, R90, RZ ;  /* 0x0000005a2828723c */ /* 0x000fe200000018ff */
[----:B------:R-:W-:Y:S07]  /*35b0*/  LDSM.16.M88.4 R88, [R166+0x1000] ;  /* 0x00100000a658783b */ /* 0x000fee0000000200 */
[C---:B------:R-:W-:Y:S08]  /*35c0*/  HMMA.16816.F32 R36, R100.reuse, R84, R36 ;  /* 0x000000546424723c */ /* 0x040ff00000001824 */
[C---:B------:R-:W-:Y:S01]  /*35d0*/  HMMA.16816.F32 R32, R100.reuse, R86, R32 ;  /* 0x000000566420723c */ /* 0x040fe20000001820 */
[----:B------:R-:W-:Y:S07]  /*35e0*/  LDSM.16.M88.4 R84, [R166+0x1800] ;  /* 0x00180000a654783b */ /* 0x000fee0000000200 */
[C---:B------:R-:W-:Y:S01]  /*35f0*/  HMMA.16816.F32 R16, R100.reuse, R58, R16 ;  /* 0x0000003a6410723c */ /* 0x040fe20000001810 */
[----:B------:R-:W1:Y:S07]  /*3600*/  LDSM.16.M88.4 R56, [R167] ;  /* 0x00000000a738783b */ /* 0x000e6e0000000200 */
        /* <DEDUP_REMOVED lines=11> */
[----:B------:R-:W-:Y:S07]  /*36c0*/  LDSM.16.M88.4 R108, [R165] ;  /* 0x00000000a56c783b */ /* 0x000fee0000000200 */
[C---:B------:R-:W-:Y:S08]  /*36d0*/  HMMA.16816.F32 R44, R100.reuse, R104, R44 ;  /* 0x00000068642c723c */ /* 0x040ff0000000182c */
[----:B------:R-:W-:Y:S01]  /*36e0*/  HMMA.16816.F32 R40, R100, R106, R40 ;  /* 0x0000006a6428723c */ /* 0x000fe20000001828 */
[----:B------:R-:W5:Y:S04]  /*36f0*/  LDSM.16.M88.4 R104, [R152] ;  /* 0x000000009868783b */ /* 0x000f680000000200 */
[----:B------:R-:W2:Y:S03]  /*3700*/  LDSM.16.M88.4 R100, [R152+0x800] ;  /* 0x000800009864783b */ /* 0x000ea60000000200 */
        /* <DEDUP_REMOVED lines=16> */
[----:B------:R-:W-:Y:S01]  /*3810*/  HMMA.16816.F32 R60, R56, R78, R60 ;  /* 0x0000004e383c723c */ /* 0x000fe2000000183c */
[----:B------:R-:W3:Y:S01]  /*3820*/  LDSM.16.M88.4 R76, [R152+0x3800] ;  /* 0x00380000984c783b */ /* 0x000ee20000000200 */
[----:B------:R-:W-:-:S06]  /*3830*/  DEPBAR.LE SB0, 0x0 ;  /* 0x000080000000791a */ /* 0x000fcc0000000000 */
[C---:B------:R-:W-:Y:S07]  /*3840*/  HMMA.16816.F32 R52, R56.reuse, R116, R52 ;  /* 0x000000743834723c */ /* 0x040fee0000001834 */
[C---:B------:R-:W-:Y:S01]  /*3850*/  IADD3 R116, R130.reuse, 0x8, RZ ;  /* 0x0000000882747810 */ /* 0x040fe20007ffe0ff */
[----:B------:R-:W-:Y:S01]  /*3860*/  HMMA.16816.F32 R48, R56, R118, R48 ;  /* 0x000000763830723c */ /* 0x000fe20000001830 */
[-C--:B------:R-:W-:Y:S02]  /*3870*/  IMNMX R117, R130, R7.reuse, PT ;  /* 0x0000000782757217 */ /* 0x080fe40003800200 */
[----:B------:R-:W-:-:S05]  /*3880*/  IMNMX R116, R116, R7, PT ;  /* 0x0000000774747217 */ /* 0x000fca0003800200 */
[C---:B----4-:R-:W-:Y:S08]  /*3890*/  HMMA.16816.F32 R44, R56.reuse, R112, R44 ;  /* 0x00000070382c723c */ /* 0x050ff0000000182c */
[----:B------:R-:W-:Y:S08]  /*38a0*/  HMMA.16816.F32 R40, R56, R114, R40 ;  /* 0x000000723828723c */ /* 0x000ff00000001828 */
[C---:B-----5:R-:W-:Y:S08]  /*38b0*/  HMMA.16816.F32 R36, R108.reuse, R104, R36 ;  /* 0x000000686c24723c */ /* 0x060ff00000001824 */
        /* <DEDUP_REMOVED lines=13> */
[C---:B---3--:R-:W-:Y:S08]  /*3990*/  HMMA.16816.F32 R44, R108.reuse, R76, R44 ;  /* 0x0000004c6c2c723c */ /* 0x048ff0000000182c */
[----:B------:R-:W-:Y:S01]  /*39a0*/  HMMA.16816.F32 R40, R108, R78, R40 ;  /* 0x0000004e6c28723c */ /* 0x000fe20000001828 */
[----:B------:R-:W-:Y:S06]  /*39b0*/  BAR.SYNC.DEFER_BLOCKING 0x0 ;  /* 0x0000000000007b1d */ /* 0x000fec0000010000 */
[----:B------:R-:W-:Y:S01]  /*39c0*/  @!UPT UIADD3 URZ, URZ, URZ, URZ ;  /* 0x0000003f3f3ff290 */ /* 0x000fe2000fffe03f */
[----:B------:R-:W-:Y:S11]  /*39d0*/  @!P2 BRA `(.L_x_5222) ;  /* 0x00000a500000a947 */ /* 0x000ff60003800000 */
[----:B------:R-:W-:Y:S05]  /*39e0*/  @!P0 BRA `(.L_x_5223) ;  /* 0x0000039000008947 */ /* 0x000fea0003800000 */
        /* <DEDUP_REMOVED lines=17> */
[----:B------:R-:W-:Y:S01]  /*3b00*/  IMAD R7, R122, R7, R0 ;  /* 0x000000077a077224 */ /* 0x000fe200078e0200 */
[----:B------:R-:W-:Y:S02]  /*3b10*/  LOP3.LUT R0, R2, c[0x0][0x2d0], RZ, 0x3c, !PT ;  /* 0x0000b40002007a12 */ /* 0x000fe400078e3cff */
[C---:B------:R-:W-:Y:S02]  /*3b20*/  ISETP.GT.U32.AND P1, PT, R122.reuse, R57, PT ;  /* 0x000000397a00720c */ /* 0x040fe40003f24070 */
[----:B------:R-:W-:Y:S02]  /*3b30*/  ISETP.GT.U32.AND P3, PT, R122, R7, PT ;  /* 0x000000077a00720c */ /* 0x000fe40003f64070 */
[----:B------:R-:W-:-:S02]  /*3b40*/  ISETP.GE.AND P4, PT, R0, RZ, PT ;  /* 0x000000ff0000720c */ /* 0x000fc40003f86270 */
[----:B------:R-:W-:-:S07]  /*3b50*/  LOP3.LUT R0, RZ, c[0x0][0x2d0], RZ, 0x33, !PT ;  /* 0x0000b400ff007a12 */ /* 0x000fce00078e33ff */
        /* <DEDUP_REMOVED lines=10> */
[----:B------:R-:W-:Y:S02]  /*3c00*/  @!P4 IMAD.MOV R76, RZ, RZ, -R76 ;  /* 0x000000ffff4cc224 */ /* 0x000fe400078e0a4c */
[----:B------:R-:W-:-:S03]  /*3c10*/  @!P1 IMAD.MOV R58, RZ, RZ, -R58 ;  /* 0x000000ffff3a9224 */ /* 0x000fc600078e0a3a */
[C---:B------:R-:W-:Y:S02]  /*3c20*/  SEL R57, R0.reuse, R76, !P3 ;  /* 0x0000004c00397207 */ /* 0x040fe40005800000 */
[----:B------:R-:W-:-:S03]  /*3c30*/  SEL R0, R0, R58, !P3 ;  /* 0x0000003a00007207 */ /* 0x000fc60005800000 */
[----:B------:R-:W-:-:S04]  /*3c40*/  IMAD.WIDE R78, R57, 0x4, R186 ;  /* 0x00000004394e7825 */ /* 0x000fc800078e02ba */
[----:B------:R-:W-:Y:S01]  /*3c50*/  IMAD.WIDE R76, R0, 0x4, R186 ;  /* 0x00000004004c7825 */ /* 0x000fe200078e02ba */
[----:B------:R-:W2:Y:S04]  /*3c60*/  LDG.E R7, [R78.64] ;  /* 0x000000064e077981 */ /* 0x000ea8000c1e1900 */
[----:B------:R-:W2:Y:S01]  /*3c70*/  LDG.E R56, [R76.64] ;  /* 0x000000064c387981 */ /* 0x000ea2000c1e1900 */
[----:B------:R-:W-:Y:S01]  /*3c80*/  IADD3 R0, R57, -R0, RZ ;  /* 0x8000000039007210 */ /* 0x000fe20007ffe0ff */
[----:B------:R-:W-:-:S04]  /*3c90*/  IMAD.MOV.U32 R57, RZ, RZ, c[0x0][0x2d0] ;  /* 0x0000b400ff397624 */ /* 0x000fc800078e00ff */
[----:B------:R-:W-:-:S04]  /*3ca0*/  IMAD R57, R0, R57, -0x80 ;  /* 0xffffff8000397424 */ /* 0x000fc800078e0239 */
[----:B------:R-:W-:Y:S01]  /*3cb0*/  IMAD.WIDE.U32 R58, R57, c[0x0][0x198], RZ ;  /* 0x00006600393a7a25 */ /* 0x000fe200078e00ff */
[----:B------:R-:W-:-:S05]  /*3cc0*/  SHF.R.S32.HI R0, RZ, 0x1f, R57 ;  /* 0x0000001fff007819 */ /* 0x000fca0000011439 */
[----:B------:R-:W-:-:S04]  /*3cd0*/  IMAD R0, R0, c[0x0][0x198], RZ ;  /* 0x0000660000007a24 */ /* 0x000fc800078e02ff */
[----:B------:R-:W-:-:S05]  /*3ce0*/  IMAD R0, R57, c[0x0][0x19c], R0 ;  /* 0x0000670039007a24 */ /* 0x000fca00078e0200 */
[----:B------:R-:W-:Y:S01]  /*3cf0*/  IADD3 R59, R59, R0, RZ ;  /* 0x000000003b3b7210 */ /* 0x000fe20007ffe0ff */
[----:B--2---:R-:W-:-:S04]  /*3d00*/  IMAD.IADD R56, R56, 0x1, -R7 ;  /* 0x0000000138387824 */ /* 0x004fc800078e0a07 */
[----:B------:R-:W-:Y:S01]  /*3d10*/  IMAD.WIDE.U32 R58, R56, c[0x0][0x180], R58 ;  /* 0x00006000383a7a25 */ /* 0x000fe200078e003a */
[----:B------:R-:W-:-:S04]  /*3d20*/  SHF.R.S32.HI R7, RZ, 0x1f, R56 ;  /* 0x0000001fff077819 */ /* 0x000fc80000011438 */
[----:B------:R-:W-:Y:S01]  /*3d30*/  MOV R57, R58 ;  /* 0x0000003a00397202 */ /* 0x000fe20000000f00 */
[----:B------:R-:W-:-:S04]  /*3d40*/  IMAD R7, R7, c[0x0][0x180], RZ ;  /* 0x0000600007077a24 */ /* 0x000fc800078e02ff */
[----:B------:R-:W-:-:S04]  /*3d50*/  IMAD R7, R56, c[0x0][0x184], R7 ;  /* 0x0000610038077a24 */ /* 0x000fc800078e0207 */
[----:B------:R-:W-:Y:S01]  /*3d60*/  IMAD.IADD R56, R59, 0x1, R7 ;  /* 0x000000013b387824 */ /* 0x000fe200078e0207 */
[----:B------:R-:W-:Y:S05]  /*3d70*/  BRA `(.L_x_5224) ;  /* 0x0000002000007947 */ /* 0x000fea0003800000 */
.L_x_5223:
[----:B------:R-:W-:-:S04]  /*3d80*/  LEA R57, -R121, RZ, 0x7 ;  /* 0x000000ff79397211 */ /* 0x000fc800078e39ff */
[----:B------:R-:W-:Y:S02]  /*3d90*/  SHF.R.S32.HI R56, RZ, 0x1f, R57 ;  /* 0x0000001fff387819 */ /* 0x000fe40000011439 */
.L_x_5224:
[----:B------:R-:W-:Y:S01]  /*3da0*/  ISETP.GE.AND P1, PT, R180, c[0x0][0x220], PT ;  /* 0x00008800b4007a0c */ /* 0x000fe20003f26270 */
[----:B------:R-:W-:-:S12]  /*3db0*/  BSSY B0, `(.L_x_5225) ;  /* 0x0000064000007945 */ /* 0x000fd80003800000 */
[----:B------:R-:W-:Y:S01]  /*3dc0*/  @!P1 IMAD.MOV.U32 R76, RZ, RZ, R124 ;  /* 0x000000ffff4c9224 */ /* 0x000fe200078e007c */
[CC--:B------:R-:W-:Y:S01]  /*3dd0*/  @!P1 IADD3 R79, P4, P3, R57.reuse, R124.reuse, R173 ;  /* 0x0000007c394f9210 */ /* 0x0c0fe20007b9e0ad */
[----:B------:R-:W-:Y:S01]  /*3de0*/  @!P1 IMAD.MOV.U32 R77, RZ, RZ, R123 ;  /* 0x000000ffff4d9224 */ /* 0x000fe200078e007b */
[----:B------:R-:W-:Y:S01]  /*3df0*/  @!P1 IADD3 R59, P5, R57, R124, RZ ;  /* 0x0000007c393b9210 */ /* 0x000fe20007fbe0ff */
[----:B------:R-:W-:Y:S01]  /*3e00*/  @!P1 IMAD.MOV.U32 R7, RZ, RZ, c[0x0][0x19c] ;  /* 0x00006700ff079624 */ /* 0x000fe200078e00ff */
[C---:B------:R-:W-:Y:S01]  /*3e10*/  @!P1 IADD3.X R58, R56.reuse, R123, R172, P4, P3 ;  /* 0x0000007b383a9210 */ /* 0x040fe200027e64ac */
[----:B------:R-:W-:Y:S01]  /*3e20*/  @!P1 IMAD.WIDE.U32 R80, R121, 0x30, R76 ;  /* 0x0000003079509825 */ /* 0x000fe200078e004c */
[----:B------:R-:W-:Y:S01]  /*3e30*/  @!P1 LEA R84, P4, R79, c[0x0][0x168], 0x1 ;  /* 0x00005a004f549a11 */ /* 0x000fe200078808ff */
[----:B------:R1:W-:Y:S02]  /*3e40*/  @P1 STS.128 [R177+0x2000], RZ ;  /* 0x002000ffb1001388 */ /* 0x0003e40000000c00 */
[----:B------:R-:W-:Y:S01]  /*3e50*/  @!P1 IMAD R7, R7, 0x30, RZ ;  /* 0x0000003007079824 */ /* 0x000fe200078e02ff */
[----:B------:R-:W-:Y:S01]  /*3e60*/  @!P1 IADD3 R77, P3, R57, R80, RZ ;  /* 0x00000050394d9210 */ /* 0x000fe20007f7e0ff */
[----:B------:R-:W-:Y:S01]  /*3e70*/  @!P1 IMAD.MOV.U32 R78, RZ, RZ, c[0x0][0x19c] ;  /* 0x00006700ff4e9624 */ /* 0x000fe200078e00ff */
[----:B------:R-:W-:Y:S01]  /*3e80*/  @!P1 LEA.HI.X R85, R79, c[0x0][0x16c], R58, 0x1, P4 ;  /* 0x00005b004f559a11 */ /* 0x000fe200020f0c3a */
[C---:B------:R-:W-:Y:S01]  /*3e90*/  @!P1 IMAD.X R0, R56.reuse, 0x1, R123, P5 ;  /* 0x0000000138009824 */ /* 0x040fe200028e067b */
[----:B------:R-:W-:Y:S01]  /*3ea0*/  @!P1 IADD3.X R76, R56, R81, R7, P3, !PT ;  /* 0x00000051384c9210 */ /* 0x000fe20001ffe407 */
[----:B------:R-:W-:Y:S01]  /*3eb0*/  @!P1 IMAD.MOV.U32 R82, RZ, RZ, c[0x0][0x19c] ;  /* 0x00006700ff529624 */ /* 0x000fe200078e00ff */
[-C--:B------:R-:W-:Y:S01]  /*3ec0*/  @!P1 LEA R58, P3, R121, R124.reuse, 0x6 ;  /* 0x0000007c793a9211 */ /* 0x080fe200078630ff */
[--C-:B------:R-:W-:Y:S01]  /*3ed0*/  @!P1 IMAD.MOV.U32 R88, RZ, RZ, R124.reuse ;  /* 0x000000ffff589224 */ /* 0x100fe200078e007c */
[----:B------:R-:W-:Y:S01]  /*3ee0*/  @!P1 LEA R86, P5, R59, c[0x0][0x168], 0x1 ;  /* 0x00005a003b569a11 */ /* 0x000fe200078a08ff */
[--C-:B------:R-:W-:Y:S01]  /*3ef0*/  @!P1 IMAD.MOV.U32 R89, RZ, RZ, R123.reuse ;  /* 0x000000ffff599224 */ /* 0x100fe200078e007b */
[C---:B------:R-:W-:Y:S01]  /*3f00*/  @!P1 LEA R80, P4, R121.reuse, R124, 0x5 ;  /* 0x0000007c79509211 */ /* 0x040fe200078828ff */
[----:B------:R-:W-:Y:S01]  /*3f10*/  @!P1 IMAD.MOV.U32 R90, RZ, RZ, R124 ;  /* 0x000000ffff5a9224 */ /* 0x000fe200078e007c */
[----:B------:R-:W-:Y:S01]  /*3f20*/  @!P1 LEA.HI.X R81, R121, R123, R78, 0x6, P3 ;  /* 0x0000007b79519211 */ /* 0x000fe200018f344e */
[----:B------:R-:W-:Y:S01]  /*3f30*/  @!P1 IMAD.MOV.U32 R91, RZ, RZ, R123 ;  /* 0x000000ffff5b9224 */ /* 0x000fe200078e007b */
[----:B------:R-:W-:Y:S01]  /*3f40*/  @!P1 IADD3 R79, P3, R57, R58, RZ ;  /* 0x0000003a394f9210 */ /* 0x000fe20007f7e0ff */
[----:B------:R-:W-:Y:S01]  /*3f50*/  @!P1 IMAD.WIDE.U32 R88, R121, 0x60, R88 ;  /* 0x0000006079589825 */ /* 0x000fe200078e0058 */
[----:B------:R-:W-:-:S02]  /*3f60*/  @!P1 LEA.HI.X R87, R59, c[0x0][0x16c], R0, 0x1, P5 ;  /* 0x00005b003b579a11 */ /* 0x000fc400028f0c00 */
[----:B------:R-:W-:Y:S01]  /*3f70*/  @!P1 LEA.HI.X R83, R121, R123, R82, 0x5, P4 ;  /* 0x0000007b79539211 */ /* 0x000fe200020f2c52 */
[----:B------:R-:W-:Y:S01]  /*3f80*/  @!P1 IMAD.MOV.U32 R0, RZ, RZ, c[0x0][0x19c] ;  /* 0x00006700ff009624 */ /* 0x000fe200078e00ff */
[----:B------:R-:W-:Y:S01]  /*3f90*/  @!P1 IADD3 R59, P4, R57, R80, RZ ;  /* 0x00000050393b9210 */ /* 0x000fe20007f9e0ff */
[----:B------:R-:W-:Y:S01]  /*3fa0*/  @!P1 IMAD.MOV.U32 R7, RZ, RZ, c[0x0][0x19c] ;  /* 0x00006700ff079624 */ /* 0x000fe200078e00ff */
[----:B------:R-:W-:Y:S01]  /*3fb0*/  @!P1 LEA R82, P5, R79, c[0x0][0x168], 0x1 ;  /* 0x00005a004f529a11 */ /* 0x000fe200078a08ff */
[----:B------:R-:W-:Y:S01]  /*3fc0*/  @!P1 IMAD.WIDE.U32 R90, R121, 0x50, R90 ;  /* 0x00000050795a9825 */ /* 0x000fe200078e005a */
[----:B------:R-:W-:Y:S01]  /*3fd0*/  @!PT LDS RZ, [RZ] ;  /* 0x00000000fffff984 */ /* 0x000fe20000000800 */
[----:B------:R-:W-:Y:S01]  /*3fe0*/  @!PT LDS RZ, [RZ] ;  /* 0x00000000fffff984 */ /* 0x000fe20000000800 */
[----:B------:R-:W-:Y:S01]  /*3ff0*/  @!PT LDS RZ, [RZ] ;  /* 0x00000000fffff984 */ /* 0x000fe20000000800 */
[----:B------:R1:W-:Y:S03]  /*4000*/  @!P1 LDGSTS.E.BYPASS.LTC128B.128 [R177+0x2000], [R86.64] ;  /* 0x0200000056b19fae */ /* 0x0003e6000b901d46 */
[----:B------:R-:W-:Y:S01]  /*4010*/  @!P1 IMAD.X R78, R56, 0x1, R81, P3 ;  /* 0x00000001384e9824 */ /* 0x000fe200018e0651 */
[----:B------:R-:W-:Y:S01]  /*4020*/  @!P1 IADD3 R81, P3, R57, R88, RZ ;  /* 0x0000005839519210 */ /* 0x000fe20007f7e0ff */
[----:B------:R-:W-:Y:S01]  /*4030*/  @!P1 IMAD R0, R0, 0x60, RZ ;  /* 0x0000006000009824 */ /* 0x000fe200078e02ff */
[----:B------:R-:W-:Y:S01]  /*4040*/  @!P1 LEA R88, P6, R59, c[0x0][0x168], 0x1 ;  /* 0x00005a003b589a11 */ /* 0x000fe200078c08ff */
[----:B------:R-:W-:Y:S01]  /*4050*/  @!P1 IMAD.X R58, R56, 0x1, R83, P4 ;  /* 0x00000001383a9824 */ /* 0x000fe200020e0653 */
[----:B------:R-:W-:Y:S01]  /*4060*/  @!P1 IADD3 R80, P4, R57, R90, RZ ;  /* 0x0000005a39509210 */ /* 0x000fe20007f9e0ff */
[----:B------:R-:W-:Y:S01]  /*4070*/  @!P1 IMAD R7, R7, 0x50, RZ ;  /* 0x0000005007079824 */ /* 0x000fe200078e02ff */
[----:B------:R-:W-:Y:S01]  /*4080*/  @!P1 LEA.HI.X R83, R79, c[0x0][0x16c], R78, 0x1, P5 ;  /* 0x00005b004f539a11 */ /* 0x000fe200028f0c4e */
[----:B------:R1:W-:Y:S01]  /*4090*/  @P1 STS.128 [R177+0x2800], RZ ;  /* 0x002800ffb1001388 */ /* 0x0003e20000000c00 */
[----:B------:R-:W-:-:S02]  /*40a0*/  @!P1 LEA R90, P5, R77, c[0x0][0x168], 0x1 ;  /* 0x00005a004d5a9a11 */ /* 0x000fc400078a08ff */
[C---:B------:R-:W-:Y:S01]  /*40b0*/  @!P1 IADD3.X R0, R56.reuse, R89, R0, P3, !PT ;  /* 0x0000005938009210 */ /* 0x040fe20001ffe400 */
[----:B------:R-:W-:Y:S01]  /*40c0*/  @!PT LDS RZ, [RZ] ;  /* 0x00000000fffff984 */ /* 0x000fe20000000800 */
[----:B------:R-:W-:Y:S01]  /*40d0*/  @!PT LDS RZ, [RZ] ;  /* 0x00000000fffff984 */ /* 0x000fe20000000800 */
[----:B------:R-:W-:Y:S01]  /*40e0*/  @!PT LDS RZ, [RZ] ;  /* 0x00000000fffff984 */ /* 0x000fe20000000800 */
[----:B------:R1:W-:Y:S01]  /*40f0*/  @!P1 LDGSTS.E.BYPASS.LTC128B.128 [R177+0x2800], [R84.64] ;  /* 0x0280000054b19fae */ /* 0x0003e2000b901d46 */
[----:B------:R-:W-:Y:S02]  /*4100*/  @!P1 LEA.HI.X R89, R59, c[0x0][0x16c], R58, 0x1, P6 ;  /* 0x00005b003b599a11 */ /* 0x000fe400030f0c3a */
[----:B------:R-:W-:Y:S01]  /*4110*/  @!P1 IADD3.X R7, R56, R91, R7, P4, !PT ;  /* 0x0000005b38079210 */ /* 0x000fe200027fe407 */
        /* <DEDUP_REMOVED lines=45> */
.L_x_5226:
[----:B------:R-:W-:Y:S05]  /*43f0*/  BSYNC B0 ;  /* 0x0000000000007941 */ /* 0x000fea0003800000 */
.L_x_5225:
[----:B------:R-:W0:Y:S01]  /*4400*/  LDGDEPBAR ;  /* 0x00000000000079af */ /* 0x000e220000000000 */
[----:B------:R-:W-:-:S04]  /*4410*/  IADD3 R124, P1, R57, R124, RZ ;  /* 0x0000007c397c7210 */ /* 0x000fc80007f3e0ff */
[----:B------:R-:W-:Y:S02]  /*4420*/  IADD3.X R123, R56, R123, RZ, P1, !PT ;  /* 0x0000007b387b7210 */ /* 0x000fe40000ffe4ff */
.L_x_5222:
[----:B------:R-:W-:Y:S02]  /*4430*/  IMAD.IADD R2, R2, 0x1, R125 ;  /* 0x0000000102027824 */ /* 0x000fe400078e027d */
[----:B------:R-:W-:-:S03]  /*4440*/  IMAD.SHL.U32 R164, R4, 0x2, RZ ;  /* 0x0000000204a47824 */ /* 0x000fc600078e00ff */
[C---:B------:R-:W-:Y:S01]  /*4450*/  IADD3 R0, R2.reuse, 0x1, RZ ;  /* 0x0000000102007810 */ /* 0x040fe20007ffe0ff */
[--C-:B------:R-:W-:Y:S01]  /*4460*/  IMAD R162, R3, 0x2, R164.reuse ;  /* 0x0000000203a27824 */ /* 0x100fe200078e02a4 */
[----:B------:R-:W-:Y:S01]  /*4470*/  IADD3 R7, R2, 0x8, RZ ;  /* 0x0000000802077810 */ /* 0x000fe20007ffe0ff */
[----:B------:R-:W-:Y:S01]  /*4480*/  IMAD R161, R5, 0x2, R164 ;  /* 0x0000000205a17824 */ /* 0x000fe200078e02a4 */
[CC--:B------:R-:W-:Y:S02]  /*4490*/  ISETP.GE.AND P6, PT, R0.reuse, R117.reuse, PT ;  /* 0x000000750000720c */ /* 0x0c0fe40003fc6270 */
[----:B------:R-:W-:Y:S01]  /*44a0*/  ISETP.GE.AND P1, PT, R0, R116, PT ;  /* 0x000000740000720c */ /* 0x000fe20003f26270 */
[----:B------:R-:W-:Y:S01]  /*44b0*/  LDSM.16.MT88.4 R92, [R162+0x6000] ;  /* 0x00600000a25c783b */ /* 0x000fe20000004200 */
[----:B------:R-:W-:Y:S01]  /*44c0*/  ISETP.GE.AND P4, PT, R7, R117, PT ;  /* 0x000000750700720c */ /* 0x000fe20003f86270 */
[----:B------:R-:W-:Y:S01]  /*44d0*/  IMAD R160, R3, 0x2, R161 ;  /* 0x0000000203a07824 */ /* 0x000fe200078e02a1 */
[----:B------:R-:W-:-:S02]  /*44e0*/  IADD3 R0, R2, 0x9, RZ ;  /* 0x0000000902007810 */ /* 0x000fc40007ffe0ff */
[-C--:B------:R-:W-:Y:S02]  /*44f0*/  ISETP.GE.AND P5, PT, R7, R116.reuse, PT ;  /* 0x000000740700720c */ /* 0x080fe40003fa6270 */
[----:B------:R-:W-:Y:S02]  /*4500*/  IADD3 R56, R2, 0x10, RZ ;  /* 0x0000001002387810 */ /* 0x000fe40007ffe0ff */
[----:B------:R-:W-:Y:S02]  /*4510*/  FSEL R7, R32, -INF , !P4 ;  /* 0xff80000020077808 */ /* 0x000fe40006000000 */
[C---:B------:R-:W-:Y:S02]  /*4520*/  ISETP.GE.AND P3, PT, R0.reuse, R117, PT ;  /* 0x000000750000720c */ /* 0x040fe40003f66270 */
[----:B------:R-:W-:Y:S02]  /*4530*/  ISETP.GE.AND P4, PT, R0, R116, PT ;  /* 0x000000740000720c */ /* 0x000fe40003f86270 */
[----:B-1----:R-:W-:-:S02]  /*4540*/  FSEL R82, R34, -INF , !P5 ;  /* 0xff80000022527808 */ /* 0x002fc40006800000 */
[----:B------:R-:W-:Y:S02]  /*4550*/  IADD3 R0, R2, 0x11, RZ ;  /* 0x0000001102007810 */ /* 0x000fe40007ffe0ff */
[CC--:B------:R-:W-:Y:S02]  /*4560*/  ISETP.GE.AND P5, PT, R56.reuse, R117.reuse, PT ;  /* 0x000000753800720c */ /* 0x0c0fe40003fa6270 */
[----:B------:R-:W-:Y:S02]  /*4570*/  FSEL R81, R33, -INF , !P3 ;  /* 0xff80000021517808 */ /* 0x000fe40005800000 */
[----:B------:R-:W-:Y:S02]  /*4580*/  FSEL R80, R35, -INF , !P4 ;  /* 0xff80000023507808 */ /* 0x000fe40006000000 */
[----:B------:R-:W-:Y:S02]  /*4590*/  ISETP.GE.AND P3, PT, R56, R116, PT ;  /* 0x000000743800720c */ /* 0x000fe40003f66270 */
[----:B------:R-:W-:-:S02]  /*45a0*/  ISETP.GE.AND P4, PT, R0, R117, PT ;  /* 0x000000750000720c */ /* 0x000fc40003f86270 */
[----:B------:R-:W-:Y:S02]  /*45b0*/  FSEL R59, R28, -INF , !P5 ;  /* 0xff8000001c3b7808 */ /* 0x000fe40006800000 */
[----:B------:R-:W-:Y:S02]  /*45c0*/  IADD3 R32, R2, 0x18, RZ ;  /* 0x0000001802207810 */ /* 0x000fe40007ffe0ff */
        /* <DEDUP_REMOVED lines=9> */
[----:B------:R-:W-:-:S02]  /*4660*/  FSEL R79, R24, -INF , !P3 ;  /* 0xff800000184f7808 */ /* 0x000fc40005800000 */
[----:B------:R-:W-:Y:S02]  /*4670*/  FSEL R30, R26, -INF , !P4 ;  /* 0xff8000001a1e7808 */ /* 0x000fe40006000000 */
[-C--:B------:R-:W-:Y:S02]  /*4680*/  ISETP.GE.AND P3, PT, R0, R116.reuse, PT ;  /* 0x000000740000720c */ /* 0x080fe40003f66270 */
[----:B------:R-:W-:Y:S02]  /*4690*/  ISETP.GE.AND P4, PT, R28, R117, PT ;  /* 0x000000751c00720c */ /* 0x000fe40003f86270 */
[----:B------:R-:W-:Y:S02]  /*46a0*/  FSEL R77, R25, -INF , !P5 ;  /* 0xff800000194d7808 */ /* 0x000fe40006800000 */
[----:B------:R-:W-:Y:S02]  /*46b0*/  IADD3 R0, R2, 0x21, RZ ;  /* 0x0000002102007810 */ /* 0x000fe40007ffe0ff */
[----:B------:R-:W-:-:S02]  /*46c0*/  ISETP.GE.AND P5, PT, R28, R116, PT ;  /* 0x000000741c00720c */ /* 0x000fc40003fa6270 */
[----:B------:R-:W-:Y:S02]  /*46d0*/  IADD3 R24, R2, 0x28, RZ ;  /* 0x0000002802187810 */ /* 0x000fe40007ffe0ff */
[----:B------:R-:W-:Y:S02]  /*46e0*/  FSEL R56, R27, -INF , !P3 ;  /* 0xff8000001b387808 */ /* 0x000fe40005800000 */
[----:B------:R-:W-:Y:S02]  /*46f0*/  FSEL R119, R20, -INF , !P4 ;  /* 0xff80000014777808 */ /* 0x000fe40006000000 */
[C---:B------:R-:W-:Y:S02]  /*4700*/  ISETP.GE.AND P3, PT, R0.reuse, R117, PT ;  /* 0x000000750000720c */ /* 0x040fe40003f66270 */
[----:B------:R-:W-:Y:S02]  /*4710*/  ISETP.GE.AND P4, PT, R0, R116, PT ;  /* 0x000000740000720c */ /* 0x000fe40003f86270 */
[----:B------:R-:W-:-:S02]  /*4720*/  FSEL R104, R22, -INF , !P5 ;  /* 0xff80000016687808 */ /* 0x000fc40006800000 */
        /* <DEDUP_REMOVED lines=19> */
[----:B------:R-:W-:Y:S02]  /*4860*/  ISETP.GE.AND P3, PT, R0, R116, PT ;  /* 0x000000740000720c */ /* 0x000fe40003f66270 */
[----:B------:R-:W-:Y:S02]  /*4870*/  ISETP.GE.AND P4, PT, R16, R117, PT ;  /* 0x000000751000720c */ /* 0x000fe40003f86270 */
[----:B------:R-:W-:Y:S02]  /*4880*/  FSEL R103, R13, -INF , !P5 ;  /* 0xff8000000d677808 */ /* 0x000fe40006800000 */
        /* <DEDUP_REMOVED lines=8> */
[----:B------:R-:W-:Y:S02]  /*4910*/  ISETP.GE.AND P5, PT, R16, R116, PT ;  /* 0x000000741000720c */ /* 0x000fe40003fa6270 */
[----:B------:R-:W-:Y:S02]  /*4920*/  FMNMX.FTZ R8, R0, R13, !PT ;  /* 0x0000000d00087209 */ /* 0x000fe40007810000 */
[----:B------:R-:W-:Y:S02]  /*4930*/  IADD3 R12, R2, 0x40, RZ ;  /* 0x00000040020c7810 */ /* 0x000fe40007ffe0ff */
[----:B------:R-:W-:Y:S02]  /*4940*/  FMNMX.FTZ R8, R7, R8, !PT ;  /* 0x0000000807087209 */ /* 0x000fe40007810000 */
[----:B------:R-:W-:Y:S02]  /*4950*/  FSEL R132, R10, -INF , !P5 ;  /* 0xff8000000a847808 */ /* 0x000fe40006800000 */
[----:B------:R-:W-:-:S02]  /*4960*/  IADD3 R10, R2, 0x41, RZ ;  /* 0x00000041020a7810 */ /* 0x000fc40007ffe0ff */
[----:B------:R-:W-:Y:S02]  /*4970*/  FSEL R115, R9, -INF , !P3 ;  /* 0xff80000009737808 */ /* 0x000fe40005800000 */
[C---:B------:R-:W-:Y:S02]  /*4980*/  ISETP.GE.AND P6, PT, R12.reuse, R117, PT ;  /* 0x000000750c00720c */ /* 0x040fe40003fc6270 */
[----:B------:R-:W-:Y:S02]  /*4990*/  ISETP.GE.AND P3, PT, R12, R116, PT ;  /* 0x000000740c00720c */ /* 0x000fe40003f66270 */
[----:B------:R-:W-:Y:S02]  /*49a0*/  FMNMX.FTZ R8, R81, R8, !PT ;  /* 0x0000000851087209 */ /* 0x000fe40007810000 */
[----:B------:R-:W-:Y:S02]  /*49b0*/  FSEL R118, R11, -INF , !P4 ;  /* 0xff8000000b767808 */ /* 0x000fe40006000000 */
[----:B------:R-:W-:-:S02]  /*49c0*/  IADD3 R9, R2, 0x48, RZ ;  /* 0x0000004802097810 */ /* 0x000fc40007ffe0ff */
[----:B------:R-:W-:Y:S02]  /*49d0*/  ISETP.GE.AND P4, PT, R10, R116, PT ;  /* 0x000000740a00720c */ /* 0x000fe40003f86270 */
[----:B------:R-:W-:Y:S02]  /*49e0*/  FSEL R105, R72, -INF , !P6 ;  /* 0xff80000048697808 */ /* 0x000fe40007000000 */
[----:B------:R-:W-:Y:S02]  /*49f0*/  FSEL R110, R74, -INF , !P3 ;  /* 0xff8000004a6e7808 */ /* 0x000fe40005800000 */
[----:B------:R-:W-:Y:S02]  /*4a00*/  FMNMX.FTZ R8, R59, R8, !PT ;  /* 0x000000083b087209 */ /* 0x000fe40007810000 */
[-C--:B------:R-:W-:Y:S02]  /*4a10*/  ISETP.GE.AND P5, PT, R10, R117.reuse, PT ;  /* 0x000000750a00720c */ /* 0x080fe40003fa6270 */
[----:B------:R-:W-:-:S02]  /*4a20*/  ISETP.GE.AND P6, PT, R9, R117, PT ;  /* 0x000000750900720c */ /* 0x000fc40003fc6270 */
[-C--:B------:R-:W-:Y:S02]  /*4a30*/  ISETP.GE.AND P3, PT, R9, R116.reuse, PT ;  /* 0x000000740900720c */ /* 0x080fe40003f66270 */
[----:B------:R-:W-:Y:S02]  /*4a40*/  FSEL R112, R75, -INF , !P4 ;  /* 0xff8000004b707808 */ /* 0x000fe40006000000 */
[C---:B------:R-:W-:Y:S02]  /*4a50*/  IADD3 R9, R2.reuse, 0x49, RZ ;  /* 0x0000004902097810 */ /* 0x040fe40007ffe0ff */
[----:B------:R-:W-:Y:S02]  /*4a60*/  ISETP.GE.AND P4, PT, R2, R116, PT ;  /* 0x000000740200720c */ /* 0x000fe40003f86270 */
[----:B------:R-:W-:Y:S02]  /*4a70*/  FMNMX.FTZ R12, R83, R8, !PT ;  /* 0x00000008530c7209 */ /* 0x000fe40007810000 */
[----:B------:R-:W-:-:S02]  /*4a80*/  FSEL R107, R73, -INF , !P5 ;  /* 0xff800000496b7808 */ /* 0x000fc40006800000 */
[----:B------:R-:W-:Y:S02]  /*4a90*/  FSEL R8, R39, -INF , !P1 ;  /* 0xff80000027087808 */ /* 0x000fe40004800000 */
[C---:B------:R-:W-:Y:S02]  /*4aa0*/  ISETP.GE.AND P5, PT, R9.reuse, R117, PT ;  /* 0x000000750900720c */ /* 0x040fe40003fa6270 */
[----:B------:R-:W-:Y:S02]  /*4ab0*/  ISETP.GE.AND P1, PT, R9, R116, PT ;  /* 0x000000740900720c */ /* 0x000fe40003f26270 */
[----:B------:R-:W-:Y:S02]  /*4ac0*/  FSEL R9, R38, -INF , !P4 ;  /* 0xff80000026097808 */ /* 0x000fe40006000000 */
        /* <DEDUP_REMOVED lines=24> */
[----:B------:R-:W-:Y:S02]  /*4c50*/  FSEL R109, R68, -INF , !P6 ;  /* 0xff800000446d7808 */ /* 0x000fe40007000000 */
[----:B------:R-:W-:-:S02]  /*4c60*/  FMNMX.FTZ R18, R107, R18, !PT ;  /* 0x000000126b127209 */ /* 0x000fc40007810000 */
[----:B------:R-:W-:Y:S02]  /*4c70*/  FMNMX.FTZ R17, R130, R17, !PT ;  /* 0x0000001182117209 */ /* 0x000fe40007810000 */
[----:B------:R-:W-:Y:S02]  /*4c80*/  IADD3 R10, R2, 0x51, RZ ;  /* 0x00000051020a7810 */ /* 0x000fe40007ffe0ff */
[----:B------:R-:W-:Y:S02]  /*4c90*/  ISETP.GE.AND P4, PT, R11, R117, PT ;  /* 0x000000750b00720c */ /* 0x000fe40003f86270 */
[----:B------:R-:W-:Y:S02]  /*4ca0*/  FSEL R114, R70, -INF , !P3 ;  /* 0xff80000046727808 */ /* 0x000fe40005800000 */
[----:B------:R-:W-:Y:S02]  /*4cb0*/  FSEL R111, R69, -INF , !P5 ;  /* 0xff800000456f7808 */ /* 0x000fe40006800000 */
[----:B------:R-:W-:-:S02]  /*4cc0*/  FMNMX.FTZ R18, R109, R18, !PT ;  /* 0x000000126d127209 */ /* 0x000fc40007810000 */
[----:B------:R-:W-:Y:S02]  /*4cd0*/  FMNMX.FTZ R17, R132, R17, !PT ;  /* 0x0000001184117209 */ /* 0x000fe40007810000 */
[C---:B------:R-:W-:Y:S02]  /*4ce0*/  ISETP.GE.AND P3, PT, R10.reuse, R117, PT ;  /* 0x000000750a00720c */ /* 0x040fe40003f66270 */
[----:B------:R-:W-:Y:S02]  /*4cf0*/  ISETP.GE.AND P5, PT, R10, R116, PT ;  /* 0x000000740a00720c */ /* 0x000fe40003fa6270 */
[----:B------:R-:W-:Y:S02]  /*4d00*/  IADD3 R10, R2, 0x58, RZ ;  /* 0x00000058020a7810 */ /* 0x000fe40007ffe0ff */
[----:B------:R-:W-:Y:S02]  /*4d10*/  FSEL R21, R64, -INF , !P4 ;  /* 0xff80000040157808 */ /* 0x000fe40006000000 */
[----:B------:R-:W-:-:S02]  /*4d20*/  FMNMX.FTZ R18, R111, R18, !PT ;  /* 0x000000126f127209 */ /* 0x000fc40007810000 */
[----:B------:R-:W-:Y:S02]  /*4d30*/  FMNMX.FTZ R17, R118, R17, !PT ;  /* 0x0000001176117209 */ /* 0x000fe40007810000 */
[----:B------:R-:W-:Y:S02]  /*4d40*/  FSEL R108, R71, -INF , !P1 ;  /* 0xff800000476c7808 */ /* 0x000fe40004800000 */
[-C--:B------:R-:W-:Y:S01]  /*4d50*/  ISETP.GE.AND P6, PT, R11, R116.reuse, PT ;  /* 0x000000740b00720c */ /* 0x080fe20003fc6270 */
[----:B------:R-:W-:Y:S01]  /*4d60*/  LDSM.16.MT88.4 R68, [R164+0x6000] ;  /* 0x00600000a444783b */ /* 0x000fe20000004200 */
        /* <DEDUP_REMOVED lines=9> */
[----:B------:R-:W-:Y:S02]  /*4e00*/  IADD3 R10, R2, 0x60, RZ ;  /* 0x00000060020a7810 */ /* 0x000fe40007ffe0ff */
[----:B------:R-:W-:Y:S02]  /*4e10*/  FSEL R23, R60, -INF , !P1 ;  /* 0xff8000003c177808 */ /* 0x000fe40004800000 */
[----:B------:R-:W-:Y:S02]  /*4e20*/  FMNMX.FTZ R18, R65, R18, !PT ;  /* 0x0000001241127209 */ /* 0x000fe40007810000 */
[----:B------:R-:W-:Y:S02]  /*4e30*/  FMNMX.FTZ R17, R112, R17, !PT ;  /* 0x0000001170117209 */ /* 0x000fe40007810000 */
[----:B------:R-:W-:Y:S02]  /*4e40*/  FSEL R20, R67, -INF , !P5 ;  /* 0xff80000043147808 */ /* 0x000fe40006800000 */
[----:B------:R-:W-:-:S02]  /*4e50*/  ISETP.GE.AND P5, PT, R10, R117, PT ;  /* 0x000000750a00720c */ /* 0x000fc40003fa6270 */
[----:B------:R-:W-:Y:S02]  /*4e60*/  IADD3 R16, R2, 0x61, RZ ;  /* 0x0000006102107810 */ /* 0x000fe40007ffe0ff */
[----:B------:R-:W-:Y:S02]  /*4e70*/  FSEL R61, R61, -INF , !P6 ;  /* 0xff8000003d3d7808 */ /* 0x000fe40007000000 */
[----:B------:R-:W-:Y:S02]  /*4e80*/  FMNMX.FTZ R18, R23, R18, !PT ;  /* 0x0000001217127209 */ /* 0x000fe40007810000 */
[----:B------:R-:W-:Y:S02]  /*4e90*/  FMNMX.FTZ R17, R114, R17, !PT ;  /* 0x0000001172117209 */ /* 0x000fe40007810000 */
[----:B------:R-:W-:Y:S02]  /*4ea0*/  FSEL R62, R62, -INF , !P4 ;  /* 0xff8000003e3e7808 */ /* 0x000fe40006000000 */
        /* <DEDUP_REMOVED lines=15> */
[----:B------:R-:W-:Y:S02]  /*4fa0*/  ISETP.GE.AND P1, PT, R10, R116, PT ;  /* 0x000000740a00720c */ /* 0x000fe40003f26270 */
[----:B------:R-:W-:Y:S02]  /*4fb0*/  IADD3 R11, R2, 0x71, RZ ;  /* 0x00000071020b7810 */ /* 0x000fe40007ffe0ff */
[----:B------:R-:W-:Y:S02]  /*4fc0*/  ISETP.GE.AND P5, PT, R12, R117, PT ;  /* 0x000000750c00720c */ /* 0x000fe40003fa6270 */
[----:B------:R-:W-:-:S02]  /*4fd0*/  FSEL R39, R49, -INF , !P4 ;  /* 0xff80000031277808 */ /* 0x000fc40006000000 */
[----:B------:R-:W-:Y:S02]  /*4fe0*/  FMNMX.FTZ R18, R37, R18, !PT ;  /* 0x0000001225127209 */ /* 0x000fe40007810000 */
[----:B------:R-:W-:Y:S02]  /*4ff0*/  FSEL R22, R63, -INF , !P3 ;  /* 0xff8000003f167808 */ /* 0x000fe40005800000 */
[----:B------:R-:W-:Y:S02]  /*5000*/  FMNMX.FTZ R17, R62, R17, !PT ;  /* 0x000000113e117209 */ /* 0x000fe40007810000 */
[----:B------:R-:W-:Y:S02]  /*5010*/  IADD3 R10, R2, 0x78, RZ ;  /* 0x00000078020a7810 */ /* 0x000fe40007ffe0ff */
[----:B------:R-:W-:Y:S02]  /*5020*/  ISETP.GE.AND P4, PT, R11, R117, PT ;  /* 0x000000750b00720c */ /* 0x000fe40003f86270 */
[----:B------:R-:W-:-:S02]  /*5030*/  FSEL R31, R44, -INF , !P5 ;  /* 0xff8000002c1f7808 */ /* 0x000fc40006800000 */
[----:B------:R-:W-:Y:S02]  /*5040*/  FMNMX.FTZ R18, R39, R18, !PT ;  /* 0x0000001227127209 */ /* 0x000fe40007810000 */
[----:B------:R-:W-:Y:S02]  /*5050*/  ISETP.GE.AND P3, PT, R16, R116, PT ;  /* 0x000000741000720c */ /* 0x000fe40003f66270 */
[----:B------:R-:W-:Y:S02]  /*5060*/  FSEL R54, R54, -INF , !P1 ;  /* 0xff80000036367808 */ /* 0x000fe40004800000 */
[----:B------:R-:W-:Y:S02]  /*5070*/  FMNMX.FTZ R17, R22, R17, !PT ;  /* 0x0000001116117209 */ /* 0x000fe40007810000 */
[----:B------:R-:W-:Y:S02]  /*5080*/  ISETP.GE.AND P5, PT, R10, R117, PT ;  /* 0x000000750a00720c */ /* 0x000fe40003fa6270 */
[----:B------:R-:W-:-:S02]  /*5090*/  IADD3 R2, R2, 0x79, RZ ;  /* 0x0000007902027810 */ /* 0x000fc40007ffe0ff */
[----:B------:R-:W-:Y:S02]  /*50a0*/  FSEL R25, R45, -INF , !P4 ;  /* 0xff8000002d197808 */ /* 0x000fe40006000000 */
[----:B------:R-:W-:Y:S02]  /*50b0*/  FMNMX.FTZ R18, R31, R18, !PT ;  /* 0x000000121f127209 */ /* 0x000fe40007810000 */
[----:B------:R-:W-:Y:S02]  /*50c0*/  ISETP.GE.AND P1, PT, R15, R116, PT ;  /* 0x000000740f00720c */ /* 0x000fe40003f26270 */
[----:B------:R-:W-:Y:S02]  /*50d0*/  FSEL R38, R55, -INF , !P3 ;  /* 0xff80000037267808 */ /* 0x000fe40005800000 */
[----:B------:R-:W-:Y:S02]  /*50e0*/  FMNMX.FTZ R17, R54, R17, !PT ;  /* 0x0000001136117209 */ /* 0x000fe40007810000 */
[----:B------:R-:W-:-:S02]  /*50f0*/  FSEL R27, R40, -INF , !P5 ;  /* 0xff800000281b7808 */ /* 0x000fc40006800000 */
[----:B------:R-:W-:Y:S02]  /*5100*/  ISETP.GE.AND P4, PT, R2, R117, PT ;  /* 0x000000750200720c */ /* 0x000fe40003f86270 */
[----:B------:R-:W-:Y:S02]  /*5110*/  FMNMX.FTZ R18, R25, R18, !PT ;  /* 0x0000001219127209 */ /* 0x000fe40007810000 */
[----:B------:R-:W-:Y:S02]  /*5120*/  ISETP.GE.AND P3, PT, R14, R116, PT ;  /* 0x000000740e00720c */ /* 0x000fe40003f66270 */
        /* <DEDUP_REMOVED lines=23> */
[----:B------:R-:W2:Y:S04]  /*52a0*/  SHFL.BFLY PT, R2, R15, 0x1, 0x1f ;  /* 0x0c201f000f027f89 */ /* 0x000ea800000e0000 */
[----:B------:R-:W-:Y:S01]  /*52b0*/  LDSM.16.MT88.4 R16, [R164+0x6800] ;  /* 0x00680000a410783b */ /* 0x000fe20000004200 */
        /* <DEDUP_REMOVED lines=12> */
[----:B------:R-:W-:Y:S01]  /*5380*/  LDSM.16.MT88.4 R12, [R162+0x6800] ;  /* 0x00680000a20c783b */ /* 0x000fe20000004200 */
[----:B-1----:R-:W-:Y:S01]  /*5390*/  FMNMX.FTZ R0, R11, R10, !PT ;  /* 0x0000000a0b007209 */ /* 0x002fe20007810000 */
[----:B------:R-:W-:-:S02]  /*53a0*/  FFMA.FTZ R41, R83, c[0x0][0x23c], -R34 ;  /* 0x00008f0053297a23 */ /* 0x000fc40000010822 */
[--C-:B------:R-:W-:Y:S01]  /*53b0*/  FFMA.FTZ R4, R77, c[0x0][0x23c], -R34.reuse ;  /* 0x00008f004d047a23 */ /* 0x100fe20000010822 */
[C---:B------:R-:W-:Y:S01]  /*53c0*/  FSETP.NEU.FTZ.AND P1, PT, R0.reuse, -INF , PT ;  /* 0xff8000000000780b */ /* 0x040fe20003f3d000 */
[----:B------:R-:W-:Y:S01]  /*53d0*/  FMUL.FTZ R7, R0, c[0x0][0x23c] ;  /* 0x00008f0000077a20 */ /* 0x000fe20000410000 */
[----:B------:R-:W1:Y:S01]  /*53e0*/  MUFU.EX2 R57, R57 ;  /* 0x0000003900397308 */ /* 0x000e620000000800 */
[--C-:B------:R-:W-:Y:S02]  /*53f0*/  FFMA.FTZ R79, R79, c[0x0][0x23c], -R34.reuse ;  /* 0x00008f004f4f7a23 */ /* 0x100fe40000010822 */
[--C-:B------:R-:W-:Y:S01]  /*5400*/  FFMA.FTZ R53, R131, c[0x0][0x23c], -R34.reuse ;  /* 0x00008f0083357a23 */ /* 0x100fe20000010822 */
[----:B------:R-:W-:Y:S01]  /*5410*/  FSEL R7, R7, RZ, P1 ;  /* 0x000000ff07077208 */ /* 0x000fe20000800000 */
[--C-:B------:R-:W-:Y:S01]  /*5420*/  FFMA.FTZ R52, R133, c[0x0][0x23c], -R34.reuse ;  /* 0x00008f0085347a23 */ /* 0x100fe20000010822 */
[C---:B------:R-:W-:Y:S01]  /*5430*/  LEA R190, P1, R124.reuse, c[0x0][0x168], 0x1 ;  /* 0x00005a007cbe7a11 */ /* 0x040fe200078208ff */
[----:B------:R-:W-:Y:S01]  /*5440*/  FFMA.FTZ R49, R135, c[0x0][0x23c], -R34 ;  /* 0x00008f0087317a23 */ /* 0x000fe20000010822 */
[----:B------:R-:W-:Y:S01]  /*5450*/  MUFU.EX2 R58, R58 ;  /* 0x0000003a003a7308 */ /* 0x000fe20000000800 */
[----:B------:R-:W-:Y:S01]  /*5460*/  FFMA.FTZ R64, R9, c[0x0][0x23c], -R7 ;  /* 0x00008f0009407a23 */ /* 0x000fe20000010807 */
[----:B------:R-:W-:Y:S01]  /*5470*/  LEA.HI.X R191, R124, c[0x0][0x16c], R123, 0x1, P1 ;  /* 0x00005b007cbf7a11 */ /* 0x000fe200008f0c7b */
[----:B------:R-:W-:-:S02]  /*5480*/  FFMA.FTZ R63, R8, c[0x0][0x23c], -R7 ;  /* 0x00008f00083f7a23 */ /* 0x000fc40000010807 */
[--C-:B------:R-:W-:Y:S01]  /*5490*/  FFMA.FTZ R59, R82, c[0x0][0x23c], -R7.reuse ;  /* 0x00008f00523b7a23 */ /* 0x100fe20000010807 */
[----:B------:R-:W-:Y:S01]  /*54a0*/  LDSM.16.MT88.4 R8, [R160+0x6000] ;  /* 0x00600000a008783b */ /* 0x000fe20000004200 */
[--C-:B------:R-:W-:Y:S01]  /*54b0*/  FFMA.FTZ R46, R80, c[0x0][0x23c], -R7.reuse ;  /* 0x00008f00502e7a23 */ /* 0x100fe20000010807 */
[----:B------:R-:W2:Y:S01]  /*54c0*/  MUFU.EX2 R45, R45 ;  /* 0x0000002d002d7308 */ /* 0x000ea20000000800 */
[----:B-1----:R-:W-:Y:S01]  /*54d0*/  F2FP.PACK_AB R84, R57, R60 ;  /* 0x0000003c3954723e */ /* 0x002fe200000000ff */
[----:B------:R-:W1:Y:S01]  /*54e0*/  LDSM.16.MT88.4 R80, [R161+0x6000] ;  /* 0x00600000a150783b */ /* 0x000e620000004200 */
[--C-:B------:R-:W-:Y:S02]  /*54f0*/  FFMA.FTZ R44, R78, c[0x0][0x23c], -R7.reuse ;  /* 0x00008f004e2c7a23 */ /* 0x100fe40000010807 */
[--C-:B------:R-:W-:Y:S02]  /*5500*/  FFMA.FTZ R43, R76, c[0x0][0x23c], -R7.reuse ;  /* 0x00008f004c2b7a23 */ /* 0x100fe40000010807 */
[--C-:B------:R-:W-:Y:S01]  /*5510*/  FFMA.FTZ R30, R30, c[0x0][0x23c], -R7.reuse ;  /* 0x00008f001e1e7a23 */ /* 0x100fe20000010807 */
[----:B------:R-:W-:Y:S01]  /*5520*/  MUFU.EX2 R64, R64 ;  /* 0x0000004000407308 */ /* 0x000fe20000000800 */
[----:B------:R-:W-:-:S02]  /*5530*/  FFMA.FTZ R3, R56, c[0x0][0x23c], -R7 ;  /* 0x00008f0038037a23 */ /* 0x000fc40000010807 */
[--C-:B------:R-:W-:Y:S02]  /*5540*/  FFMA.FTZ R56, R119, c[0x0][0x23c], -R34.reuse ;  /* 0x00008f0077387a23 */ /* 0x100fe40000010822 */
[--C-:B------:R-:W-:Y:S02]  /*5550*/  FFMA.FTZ R51, R104, c[0x0][0x23c], -R7.reuse ;  /* 0x00008f0068337a23 */ /* 0x100fe40000010807 */
[--C-:B------:R-:W-:Y:S01]  /*5560*/  FFMA.FTZ R50, R106, c[0x0][0x23c], -R7.reuse ;  /* 0x00008f006a327a23 */ /* 0x100fe20000010807 */
[----:B------:R-:W3:Y:S01]  /*5570*/  MUFU.EX2 R63, R63 ;  /* 0x0000003f003f7308 */ /* 0x000ee20000000800 */
[----:B--2---:R-:W-:Y:S01]  /*5580*/  F2FP.PACK_AB R86, R45, R58 ;  /* 0x0000003a2d56723e */ /* 0x004fe200000000ff */
[--C-:B------:R-:W-:Y:S02]  /*5590*/  FFMA.FTZ R48, R134, c[0x0][0x23c], -R7.reuse ;  /* 0x00008f0086307a23 */ /* 0x100fe40000010807 */
[----:B------:R-:W-:Y:S02]  /*55a0*/  FFMA.FTZ R47, R102, c[0x0][0x23c], -R7 ;  /* 0x00008f00662f7a23 */ /* 0x000fe40000010807 */
[----:B------:R-:W-:-:S02]  /*55b0*/  FFMA.FTZ R106, R101, c[0x0][0x23c], -R34 ;  /* 0x00008f00656a7a23 */ /* 0x000fc40000010822 */
[----:B------:R-:W-:Y:S01]  /*55c0*/  MUFU.EX2 R59, R59 ;  /* 0x0000003b003b7308 */ /* 0x000fe20000000800 */
[--C-:B------:R-:W-:Y:S02]  /*55d0*/  FFMA.FTZ R104, R100, c[0x0][0x23c], -R7.reuse ;  /* 0x00008f0064687a23 */ /* 0x100fe40000010807 */
[--C-:B------:R-:W-:Y:S02]  /*55e0*/  FFMA.FTZ R103, R103, c[0x0][0x23c], -R34.reuse ;  /* 0x00008f0067677a23 */ /* 0x100fe40000010822 */
[--C-:B------:R-:W-:Y:S02]  /*55f0*/  FFMA.FTZ R102, R113, c[0x0][0x23c], -R34.reuse ;  /* 0x00008f0071667a23 */ /* 0x100fe40000010822 */
[----:B------:R-:W-:Y:S01]  /*5600*/  FFMA.FTZ R67, R115, c[0x0][0x23c], -R34 ;  /* 0x00008f0073437a23 */ /* 0x000fe20000010822 */
[----:B------:R-:W2:Y:S01]  /*5610*/  MUFU.EX2 R46, R46 ;  /* 0x0000002e002e7308 */ /* 0x000ea20000000800 */
[----:B---3--:R-:W-:Y:S01]  /*5620*/  F2FP.PACK_AB R85, R63, R64 ;  /* 0x000000403f55723e */ /* 0x008fe200000000ff */
        /* <DEDUP_REMOVED lines=13> */
[C---:B------:R-:W-:Y:S01]  /*5700*/  HMMA.16816.F32 R72, R84.reuse, R92, RZ ;  /* 0x0000005c5448723c */ /* 0x040fe200000018ff */
[--C-:B------:R-:W-:Y:S01]  /*5710*/  FFMA.FTZ R107, R108, c[0x0][0x23c], -R7.reuse ;  /* 0x00008f006c6b7a23 */ /* 0x100fe20000010807 */
[----:B------:R1:W-:Y:S01]  /*5720*/  MUFU.EX2 R5, R79 ;  /* 0x0000004f00057308 */ /* 0x0003e20000000800 */
        /* <DEDUP_REMOVED lines=10> */
[----:B------:R-:W-:Y:S01]  /*57d0*/  FFMA.FTZ R61, R22, c[0x0][0x23c], -R7 ;  /* 0x00008f00163d7a23 */ /* 0x000fe20000010807 */
[----:B------:R-:W-:Y:S01]  /*57e0*/  MUFU.EX2 R44, R44 ;  /* 0x0000002c002c7308 */ /* 0x000fe20000000800 */
[----:B------:R-:W-:Y:S01]  /*57f0*/  LDSM.16.MT88.4 R20, [R162+0x8800] ;  /* 0x00880000a214783b */ /* 0x000fe20000004200 */
[----:B------:R-:W-:Y:S02]  /*5800*/  FADD.FTZ R57, R60, R57 ;  /* 0x000000393c397221 */ /* 0x000fe40000010000 */
[----:B------:R-:W-:Y:S02]  /*5810*/  FFMA.FTZ R60, R35, c[0x0][0x23c], -R34 ;  /* 0x00008f00233c7a23 */ /* 0x000fe40000010822 */
[----:B-1----:R-:W-:Y:S01]  /*5820*/  HMMA.16816.F32 R76, R84, R80, RZ ;  /* 0x00000050544c723c */ /* 0x002fe200000018ff */
[--C-:B------:R-:W-:Y:S01]  /*5830*/  FFMA.FTZ R35, R54, c[0x0][0x23c], -R7.reuse ;  /* 0x00008f0036237a23 */ /* 0x100fe20000010807 */
[----:B------:R-:W1:Y:S01]  /*5840*/  MUFU.EX2 R43, R43 ;  /* 0x0000002b002b7308 */ /* 0x000e620000000800 */
[----:B------:R-:W-:-:S02]  /*5850*/  FFMA.FTZ R38, R38, c[0x0][0x23c], -R7 ;  /* 0x00008f0026267a23 */ /* 0x000fc40000010807 */
[--C-:B------:R-:W-:Y:S02]  /*5860*/  FFMA.FTZ R36, R36, c[0x0][0x23c], -R7.reuse ;  /* 0x00008f0024247a23 */ /* 0x100fe40000010807 */
[----:B------:R-:W-:Y:S01]  /*5870*/  FFMA.FTZ R25, R25, c[0x0][0x23c], -R34 ;  /* 0x00008f0019197a23 */ /* 0x000fe20000010822 */
[----:B------:R-:W-:Y:S01]  /*5880*/  HMMA.16816.F32 R68, R84, R70, RZ ;  /* 0x000000465444723c */ /* 0x000fe200000018ff */
[--C-:B------:R-:W-:Y:S01]  /*5890*/  FFMA.FTZ R26, R26, c[0x0][0x23c], -R7.reuse ;  /* 0x00008f001a1a7a23 */ /* 0x100fe20000010807 */
[----:B------:R-:W-:Y:S01]  /*58a0*/  MUFU.EX2 R30, R30 ;  /* 0x0000001e001e7308 */ /* 0x000fe20000000800 */
[----:B------:R-:W-:-:S05]  /*58b0*/  FFMA.FTZ R28, R28, c[0x0][0x23c], -R7 ;  /* 0x00008f001c1c7a23 */ /* 0x000fca0000010807 */
[C---:B------:R-:W-:Y:S02]  /*58c0*/  HMMA.16816.F32 R80, R84.reuse, R82, RZ ;  /* 0x000000525450723c */ /* 0x040fe400000018ff */
[----:B------:R-:W3:Y:S06]  /*58d0*/  MUFU.EX2 R3, R3 ;  /* 0x0000000300037308 */ /* 0x000eec0000000800 */
[C---:B------:R-:W-:Y:S02]  /*58e0*/  HMMA.16816.F32 R88, R84.reuse, R8, RZ ;  /* 0x000000085458723c */ /* 0x040fe400000018ff */
[----:B------:R-:W-:Y:S05]  /*58f0*/  MUFU.EX2 R56, R56 ;  /* 0x0000003800387308 */ /* 0x000fea0000000800 */
[----:B--2---:R-:W-:Y:S01]  /*5900*/  F2FP.PACK_AB R8, R41, R42 ;  /* 0x0000002a2908723e */ /* 0x004fe200000000ff */
[----:B------:R-:W-:Y:S01]  /*5910*/  HMMA.16816.F32 R84, R84, R10, RZ ;  /* 0x0000000a5454723c */ /* 0x000fe200000018ff */
[----:B-1----:R-:W-:Y:S01]  /*5920*/  F2FP.PACK_AB R9, R43, R44 ;  /* 0x0000002c2b09723e */ /* 0x002fe200000000ff */
[----:B------:R-:W1:Y:S05]  /*5930*/  MUFU.EX2 R53, R53 ;  /* 0x0000003500357308 */ /* 0x000e6a0000000800 */
[----:B------:R-:W-:-:S02]  /*5940*/  F2FP.PACK_AB R10, R4, R5 ;  /* 0x00000005040a723e */ /* 0x000fc400000000ff */
[----:B---3--:R-:W-:Y:S01]  /*5950*/  F2FP.PACK_AB R11, R3, R30 ;  /* 0x0000001e030b723e */ /* 0x008fe200000000ff */
[----:B------:R-:W-:Y:S06]  /*5960*/  MUFU.EX2 R52, R52 ;  /* 0x0000003400347308 */ /* 0x000fec0000000800 */
[C---:B------:R-:W-:Y:S02]  /*5970*/  HMMA.16816.F32 R72, R8.reuse, R12, R72 ;  /* 0x0000000c0848723c */ /* 0x040fe40000001848 */
[----:B------:R-:W2:Y:S06]  /*5980*/  MUFU.EX2 R49, R49 ;  /* 0x0000003100317308 */ /* 0x000eac0000000800 */
[C---:B------:R-:W-:Y:S01]  /*5990*/  HMMA.16816.F32 R92, R8.reuse, R14, R92 ;  /* 0x0000000e085c723c */ /* 0x040fe2000000185c */
[----:B------:R-:W3:Y:S01]  /*59a0*/  LDSM.16.MT88.4 R12, [R160+0x6800] ;  /* 0x00680000a00c783b */ /* 0x000ee20000004200 */
[----:B------:R-:W-:Y:S06]  /*59b0*/  MUFU.EX2 R51, R51 ;  /* 0x0000003300337308 */ /* 0x000fec0000000800 */
[C---:B------:R-:W-:Y:S02]  /*59c0*/  HMMA.16816.F32 R96, R8.reuse, R16, R96 ;  /* 0x000000100860723c */ /* 0x040fe40000001860 */
[----:B------:R-:W4:Y:S06]  /*59d0*/  MUFU.EX2 R50, R50 ;  /* 0x0000003200327308 */ /* 0x000f2c0000000800 */
[C---:B------:R-:W-:Y:S01]  /*59e0*/  HMMA.16816.F32 R68, R8.reuse, R18, R68 ;  /* 0x000000120844723c */ /* 0x040fe20000001844 */
[----:B------:R-:W5:Y:S01]  /*59f0*/  LDSM.16.MT88.4 R16, [R161+0x6800] ;  /* 0x00680000a110783b */ /* 0x000f620000004200 */
[----:B------:R-:W-:Y:S08]  /*5a00*/  MUFU.EX2 R48, R48 ;  /* 0x0000003000307308 */ /* 0x000ff00000000800 */
[----:B------:R-:W1:Y:S08]  /*5a10*/  MUFU.EX2 R47, R47 ;  /* 0x0000002f002f7308 */ /* 0x000e700000000800 */
[----:B------:R-:W-:Y:S01]  /*5a20*/  MUFU.EX2 R106, R106 ;  /* 0x0000006a006a7308 */ /* 0x000fe20000000800 */
[C---:B---3--:R-:W-:Y:S07]  /*5a30*/  HMMA.16816.F32 R88, R8.reuse, R12, R88 ;  /* 0x0000000c0858723c */ /* 0x048fee0000001858 */
[----:B------:R-:W3:Y:S01]  /*5a40*/  MUFU.EX2 R103, R103 ;  /* 0x0000006700677308 */ /* 0x000ee20000000800 */
[C---:B------:R-:W-:Y:S01]  /*5a50*/  HMMA.16816.F32 R84, R8.reuse, R14, R84 ;  /* 0x0000000e0854723c */ /* 0x040fe20000001854 */
[----:B------:R-:W3:Y:S06]  /*5a60*/  LDSM.16.MT88.4 R12, [R162+0x7000] ;  /* 0x00700000a20c783b */ /* 0x000eec0000004200 */
[----:B------:R-:W-:Y:S01]  /*5a70*/  MUFU.EX2 R102, R102 ;  /* 0x0000006600667308 */ /* 0x000fe20000000800 */
[C---:B-----5:R-:W-:Y:S07]  /*5a80*/  HMMA.16816.F32 R76, R8.reuse, R16, R76 ;  /* 0x00000010084c723c */ /* 0x060fee000000184c */
[----:B------:R-:W5:Y:S01]  /*5a90*/  MUFU.EX2 R67, R67 ;  /* 0x0000004300437308 */ /* 0x000f620000000800 */
[----:B------:R-:W-:Y:S01]  /*5aa0*/  HMMA.16816.F32 R80, R8, R18, R80 ;  /* 0x000000120850723c */ /* 0x000fe20000001850 */
[----:B------:R-:W5:Y:S06]  /*5ab0*/  LDSM.16.MT88.4 R16, [R164+0x7000] ;  /* 0x00700000a410783b */ /* 0x000f6c0000004200 */
[----:B------:R-:W-:Y:S01]  /*5ac0*/  MUFU.EX2 R104, R104 ;  /* 0x0000006800687308 */ /* 0x000fe20000000800 */
[----:B-1----:R-:W-:-:S02]  /*5ad0*/  F2FP.PACK_AB R8, R53, R56 ;  /* 0x000000383508723e */ /* 0x002fc400000000ff */
[----:B--2---:R-:W-:-:S05]  /*5ae0*/  F2FP.PACK_AB R10, R49, R52 ;  /* 0x00000034310a723e */ /* 0x004fca00000000ff */
[----:B------:R-:W1:Y:S01]  /*5af0*/  MUFU.EX2 R101, R101 ;  /* 0x0000006500657308 */ /* 0x000e620000000800 */
[----:B----4-:R-:W-:Y:S02]  /*5b00*/  F2FP.PACK_AB R9, R50, R51 ;  /* 0x000000333209723e */ /* 0x010fe400000000ff */
        /* <DEDUP_REMOVED lines=8> */
[----:B------:R-:W4:Y:S02]  /*5b90*/  MUFU.EX2 R130, R130 ;  /* 0x0000008200827308 */ /* 0x000f240000000800 */
[C---:B------:R-:W-:Y:S01]  /*5ba0*/  HMMA.16816.F32 R68, R8.reuse, R18, R68 ;  /* 0x000000120844723c */ /* 0x040fe20000001844 */
[----:B------:R-:W5:Y:S05]  /*5bb0*/  LDSM.16.MT88.4 R16, [R161+0x7000] ;  /* 0x00700000a110783b */ /* 0x000f6a0000004200 */
        /* <DEDUP_REMOVED lines=11> */
[----:B------:R-:W4:Y:S06]  /*5c70*/  LDSM.16.MT88.4 R16, [R164+0x7800] ;  /* 0x00780000a410783b */ /* 0x000f2c0000004200 */
[----:B------:R-:W-:Y:S01]  /*5c80*/  MUFU.EX2 R111, R111 ;  /* 0x0000006f006f7308 */ /* 0x000fe20000000800 */
[----:B------:R-:W-:-:S02]  /*5c90*/  F2FP.PACK_AB R8, R103, R106 ;  /* 0x0000006a6708723e */ /* 0x000fc400000000ff */
[----:B------:R-:W-:-:S05]  /*5ca0*/  F2FP.PACK_AB R10, R67, R102 ;  /* 0x00000066430a723e */ /* 0x000fca00000000ff */
[----:B------:R-:W-:Y:S01]  /*5cb0*/  MUFU.EX2 R112, R112 ;  /* 0x0000007000707308 */ /* 0x000fe20000000800 */
[----:B-1----:R-:W-:Y:S02]  /*5cc0*/  F2FP.PACK_AB R9, R101, R104 ;  /* 0x000000686509723e */ /* 0x002fe400000000ff */
[----:B--2---:R-:W-:-:S05]  /*5cd0*/  F2FP.PACK_AB R11, R55, R100 ;  /* 0x00000064370b723e */ /* 0x004fca00000000ff */
[----:B------:R-:W-:Y:S02]  /*5ce0*/  MUFU.EX2 R65, R65 ;  /* 0x0000004100417308 */ /* 0x000fe40000000800 */
[C---:B---3--:R-:W-:Y:S06]  /*5cf0*/  HMMA.16816.F32 R72, R8.reuse, R12, R72 ;  /* 0x0000000c0848723c */ /* 0x048fec0000001848 */
[----:B------:R-:W1:Y:S02]  /*5d00*/  MUFU.EX2 R108, R108 ;  /* 0x0000006c006c7308 */ /* 0x000e640000000800 */
[C---:B------:R-:W-:Y:S01]  /*5d10*/  HMMA.16816.F32 R92, R8.reuse, R14, R92 ;  /* 0x0000000e085c723c */ /* 0x040fe2000000185c */
[----:B------:R-:W2:Y:S05]  /*5d20*/  LDSM.16.MT88.4 R12, [R160+0x7800] ;  /* 0x00780000a00c783b */ /* 0x000eaa0000004200 */
[----:B------:R-:W-:Y:S02]  /*5d30*/  MUFU.EX2 R115, R115 ;  /* 0x0000007300737308 */ /* 0x000fe40000000800 */
[C---:B----4-:R-:W-:Y:S06]  /*5d40*/  HMMA.16816.F32 R96, R8.reuse, R16, R96 ;  /* 0x000000100860723c */ /* 0x050fec0000001860 */
[----:B------:R-:W3:Y:S02]  /*5d50*/  MUFU.EX2 R66, R66 ;  /* 0x0000004200427308 */ /* 0x000ee40000000800 */
[C---:B------:R-:W-:Y:S01]  /*5d60*/  HMMA.16816.F32 R68, R8.reuse, R18, R68 ;  /* 0x000000120844723c */ /* 0x040fe20000001844 */
[----:B------:R-:W4:Y:S05]  /*5d70*/  LDSM.16.MT88.4 R16, [R161+0x7800] ;  /* 0x00780000a110783b */ /* 0x000f2a0000004200 */
[----:B------:R-:W-:Y:S08]  /*5d80*/  MUFU.EX2 R62, R62 ;  /* 0x0000003e003e7308 */ /* 0x000ff00000000800 */
[----:B------:R-:W1:Y:S08]  /*5d90*/  MUFU.EX2 R61, R61 ;  /* 0x0000003d003d7308 */ /* 0x000e700000000800 */
[----:B------:R-:W-:Y:S01]  /*5da0*/  MUFU.EX2 R60, R60 ;  /* 0x0000003c003c7308 */ /* 0x000fe20000000800 */
[C---:B--2---:R-:W-:Y:S07]  /*5db0*/  HMMA.16816.F32 R88, R8.reuse, R12, R88 ;  /* 0x0000000c0858723c */ /* 0x044fee0000001858 */
[----:B------:R-:W-:Y:S01]  /*5dc0*/  MUFU.EX2 R35, R35 ;  /* 0x0000002300237308 */ /* 0x000fe20000000800 */
[C---:B------:R-:W-:Y:S01]  /*5dd0*/  HMMA.16816.F32 R84, R8.reuse, R14, R84 ;  /* 0x0000000e0854723c */ /* 0x040fe20000001854 */
[----:B------:R-:W2:Y:S06]  /*5de0*/  LDSM.16.MT88.4 R12, [R162+0x8000] ;  /* 0x00800000a20c783b */ /* 0x000eac0000004200 */
[----:B------:R-:W-:Y:S01]  /*5df0*/  MUFU.EX2 R38, R38 ;  /* 0x0000002600267308 */ /* 0x000fe20000000800 */
[C---:B----4-:R-:W-:Y:S07]  /*5e00*/  HMMA.16816.F32 R76, R8.reuse, R16, R76 ;  /* 0x00000010084c723c */ /* 0x050fee000000184c */
[----:B------:R-:W-:Y:S01]  /*5e10*/  MUFU.EX2 R36, R36 ;  /* 0x0000002400247308 */ /* 0x000fe20000000800 */
[----:B------:R-:W-:Y:S01]  /*5e20*/  HMMA.16816.F32 R80, R8, R18, R80 ;  /* 0x000000120850723c */ /* 0x000fe20000001850 */
[----:B------:R-:W4:Y:S06]  /*5e30*/  LDSM.16.MT88.4 R16, [R164+0x8000] ;  /* 0x00800000a410783b */ /* 0x000f2c0000004200 */
[----:B------:R-:W-:Y:S01]  /*5e40*/  MUFU.EX2 R25, R25 ;  /* 0x0000001900197308 */ /* 0x000fe20000000800 */
[----:B------:R-:W-:-:S02]  /*5e50*/  F2FP.PACK_AB R8, R130, R113 ;  /* 0x000000718208723e */ /* 0x000fc400000000ff */
[----:B------:R-:W-:-:S05]  /*5e60*/  F2FP.PACK_AB R10, R118, R105 ;  /* 0x00000069760a723e */ /* 0x000fca00000000ff */
[----:B------:R-:W-:Y:S01]  /*5e70*/  MUFU.EX2 R26, R26 ;  /* 0x0000001a001a7308 */ /* 0x000fe20000000800 */
[----:B------:R-:W-:Y:S02]  /*5e80*/  F2FP.PACK_AB R9, R109, R132 ;  /* 0x000000846d09723e */ /* 0x000fe400000000ff */
[----:B-----5:R-:W-:-:S05]  /*5e90*/  F2FP.PACK_AB R11, R107, R110 ;  /* 0x0000006e6b0b723e */ /* 0x020fca00000000ff */
[----:B------:R-:W-:Y:S02]  /*5ea0*/  MUFU.EX2 R28, R28 ;  /* 0x0000001c001c7308 */ /* 0x000fe40000000800 */
[C---:B--2---:R-:W-:Y:S08]  /*5eb0*/  HMMA.16816.F32 R72, R8.reuse, R12, R72 ;  /* 0x0000000c0848723c */ /* 0x044ff00000001848 */
[C---:B------:R-:W-:Y:S01]  /*5ec0*/  HMMA.16816.F32 R92, R8.reuse, R14, R92 ;  /* 0x0000000e085c723c */ /* 0x040fe2000000185c */
[----:B------:R-:W2:Y:S07]  /*5ed0*/  LDSM.16.MT88.4 R12, [R160+0x8000] ;  /* 0x00800000a00c783b */ /* 0x000eae0000004200 */
[C---:B----4-:R-:W-:Y:S08]  /*5ee0*/  HMMA.16816.F32 R96, R8.reuse, R16, R96 ;  /* 0x000000100860723c */ /* 0x050ff00000001860 */
[C---:B------:R-:W-:Y:S01]  /*5ef0*/  HMMA.16816.F32 R68, R8.reuse, R18, R68 ;  /* 0x000000120844723c */ /* 0x040fe20000001844 */
[----:B------:R-:W4:Y:S07]  /*5f00*/  LDSM.16.MT88.4 R16, [R161+0x8000] ;  /* 0x00800000a110783b */ /* 0x000f2e0000004200 */
[C---:B--2---:R-:W-:Y:S08]  /*5f10*/  HMMA.16816.F32 R88, R8.reuse, R12, R88 ;  /* 0x0000000c0858723c */ /* 0x044ff00000001858 */
[C---:B------:R-:W-:Y:S01]  /*5f20*/  HMMA.16816.F32 R84, R8.reuse, R14, R84 ;  /* 0x0000000e0854723c */ /* 0x040fe20000001854 */
[----:B------:R-:W2:Y:S07]  /*5f30*/  LDSM.16.MT88.4 R12, [R164+0x8800] ;  /* 0x00880000a40c783b */ /* 0x000eae0000004200 */
[C---:B----4-:R-:W-:Y:S08]  /*5f40*/  HMMA.16816.F32 R76, R8.reuse, R16, R76 ;  /* 0x00000010084c723c */ /* 0x050ff0000000184c */
[----:B------:R-:W-:Y:S01]  /*5f50*/  HMMA.16816.F32 R80, R8, R18, R80 ;  /* 0x000000120850723c */ /* 0x000fe20000001850 */
[----:B------:R-:W4:Y:S06]  /*5f60*/  LDSM.16.MT88.4 R16, [R161+0x8800] ;  /* 0x00880000a110783b */ /* 0x000f2c0000004200 */
[----:B------:R-:W-:Y:S01]  /*5f70*/  FADD.FTZ R8, R64, R63 ;  /* 0x0000003f40087221 */ /* 0x000fe20000010000 */
[----:B-1----:R-:W-:Y:S01]  /*5f80*/  F2FP.PACK_AB R10, R108, R65 ;  /* 0x000000416c0a723e */ /* 0x002fe200000000ff */
[----:B------:R-:W-:Y:S01]  /*5f90*/  FADD.FTZ R64, R58, R57 ;  /* 0x000000393a407221 */ /* 0x000fe20000010000 */
[----:B---3--:R-:W-:Y:S01]  /*5fa0*/  F2FP.PACK_AB R9, R66, R115 ;  /* 0x000000734209723e */ /* 0x008fe200000000ff */
[----:B------:R-:W-:Y:S01]  /*5fb0*/  FADD.FTZ R59, R59, R8 ;  /* 0x000000083b3b7221 */ /* 0x000fe20000010000 */
[----:B------:R-:W-:Y:S01]  /*5fc0*/  F2FP.PACK_AB R8, R112, R111 ;  /* 0x0000006f7008723e */ /* 0x000fe200000000ff */
[--C-:B------:R-:W-:Y:S01]  /*5fd0*/  FFMA.FTZ R57, R33, c[0x0][0x23c], -R34.reuse ;  /* 0x00008f0021397a23 */ /* 0x100fe20000010822 */
[----:B------:R-:W-:Y:S01]  /*5fe0*/  F2FP.PACK_AB R11, R61, R62 ;  /* 0x0000003e3d0b723e */ /* 0x000fe200000000ff */
[----:B------:R-:W-:-:S02]  /*5ff0*/  FFMA.FTZ R33, R37, c[0x0][0x23c], -R34 ;  /* 0x00008f0025217a23 */ /* 0x000fc40000010822 */
[----:B------:R-:W-:Y:S02]  /*6000*/  FFMA.FTZ R58, R39, c[0x0][0x23c], -R34 ;  /* 0x00008f00273a7a23 */ /* 0x000fe40000010822 */
[----:B------:R-:W-:Y:S01]  /*6010*/  FFMA.FTZ R37, R40, c[0x0][0x23c], -R7 ;  /* 0x00008f0028257a23 */ /* 0x000fe20000010807 */
[----:B------:R-:W-:Y:S01]  /*6020*/  MUFU.EX2 R57, R57 ;  /* 0x0000003900397308 */ /* 0x000fe20000000800 */
[----:B------:R-:W-:Y:S01]  /*6030*/  FADD.FTZ R45, R45, R64 ;  /* 0x000000402d2d7221 */ /* 0x000fe20000010000 */
[C---:B------:R-:W-:Y:S01]  /*6040*/  HMMA.16816.F32 R72, R8.reuse, R20, R72 ;  /* 0x000000140848723c */ /* 0x040fe20000001848 */
[--C-:B------:R-:W-:Y:S02]  /*6050*/  FFMA.FTZ R40, R29, c[0x0][0x23c], -R34.reuse ;  /* 0x00008f001d287a23 */ /* 0x100fe40000010822 */
[----:B------:R-:W-:Y:S02]  /*6060*/  FADD.FTZ R59, R46, R59 ;  /* 0x0000003b2e3b7221 */ /* 0x000fe40000010000 */
[--C-:B------:R-:W-:Y:S01]  /*6070*/  FFMA.FTZ R39, R31, c[0x0][0x23c], -R34.reuse ;  /* 0x00008f001f277a23 */ /* 0x100fe20000010822 */
[----:B------:R-:W-:Y:S01]  /*6080*/  MUFU.EX2 R33, R33 ;  /* 0x0000002100217308 */ /* 0x000fe20000000800 */
[----:B------:R-:W-:Y:S01]  /*6090*/  FADD.FTZ R44, R44, R59 ;  /* 0x0000003b2c2c7221 */ /* 0x000fe20000010000 */
[----:B--2---:R-:W-:Y:S01]  /*60a0*/  HMMA.16816.F32 R96, R8, R12, R96 ;  /* 0x0000000c0860723c */ /* 0x004fe20000001860 */
[----:B------:R-:W-:-:S02]  /*60b0*/  FFMA.FTZ R31, R27, c[0x0][0x23c], -R34 ;  /* 0x00008f001b1f7a23 */ /* 0x000fc40000010822 */
[----:B------:R-:W-:Y:S02]  /*60c0*/  FADD.FTZ R43, R43, R44 ;  /* 0x0000002c2b2b7221 */ /* 0x000fe40000010000 */
[----:B------:R-:W-:Y:S01]  /*60d0*/  FFMA.FTZ R27, R32, c[0x0][0x23c], -R7 ;  /* 0x00008f00201b7a23 */ /* 0x000fe20000010807 */
[----:B------:R-:W1:Y:S01]  /*60e0*/  MUFU.EX2 R58, R58 ;  /* 0x0000003a003a7308 */ /* 0x000e620000000800 */
[----:B------:R-:W-:Y:S01]  /*60f0*/  FADD.FTZ R30, R30, R43 ;  /* 0x0000002b1e1e7221 */ /* 0x000fe20000010000 */
[C---:B------:R-:W-:Y:S01]  /*6100*/  HMMA.16816.F32 R68, R8.reuse, R14, R68 ;  /* 0x0000000e0844723c */ /* 0x040fe20000001844 */
[----:B------:R-:W2:Y:S01]  /*6110*/  LDSM.16.MT88.4 R12, [R160+0x8800] ;  /* 0x00880000a00c783b */ /* 0x000ea20000004200 */
[----:B------:R-:W-:Y:S02]  /*6120*/  FFMA.FTZ R7, R24, c[0x0][0x23c], -R7 ;  /* 0x00008f0018077a23 */ /* 0x000fe40000010807 */
[----:B------:R-:W-:Y:S02]  /*6130*/  FADD.FTZ R30, R3, R30 ;  /* 0x0000001e031e7221 */ /* 0x000fe40000010000 */
[----:B------:R-:W3:Y:S02]  /*6140*/  MUFU.EX2 R37, R37 ;  /* 0x0000002500257308 */ /* 0x000ee40000000800 */
[C---:B----4-:R-:W-:Y:S06]  /*6150*/  HMMA.16816.F32 R76, R8.reuse, R16, R76 ;  /* 0x00000010084c723c */ /* 0x050fec000000184c */
[----:B------:R-:W4:Y:S02]  /*6160*/  MUFU.EX2 R34, R39 ;  /* 0x0000002700227308 */ /* 0x000f240000000800 */
[C---:B------:R-:W-:Y:S01]  /*6170*/  HMMA.16816.F32 R80, R8.reuse, R18, R80 ;  /* 0x000000120850723c */ /* 0x040fe20000001850 */
[----:B------:R-:W5:Y:S05]  /*6180*/  LDSM.16.MT88.4 R16, [R164+0x9000] ;  /* 0x00900000a410783b */ /* 0x000f6a0000004200 */
[----:B------:R-:W-:Y:S02]  /*6190*/  MUFU.EX2 R40, R40 ;  /* 0x0000002800287308 */ /* 0x000fe40000000800 */
[C---:B------:R-:W-:Y:S01]  /*61a0*/  HMMA.16816.F32 R92, R8.reuse, R22, R92 ;  /* 0x00000016085c723c */ /* 0x040fe2000000185c */
[----:B------:R-:W4:Y:S05]  /*61b0*/  LDSM.16.MT88.4 R20, [R161+0x9000] ;  /* 0x00900000a114783b */ /* 0x000f2a0000004200 */
[----:B------:R-:W-:Y:S08]  /*61c0*/  MUFU.EX2 R27, R27 ;  /* 0x0000001b001b7308 */ /* 0x000ff00000000800 */
[----:B------:R-:W-:Y:S01]  /*61d0*/  MUFU.EX2 R3, R7 ;  /* 0x0000000700037308 */ /* 0x000fe20000000800 */
[C---:B--2---:R-:W-:Y:S08]  /*61e0*/  HMMA.16816.F32 R88, R8.reuse, R12, R88 ;  /* 0x0000000c0858723c */ /* 0x044ff00000001858 */
[----:B------:R-:W-:Y:S01]  /*61f0*/  HMMA.16816.F32 R84, R8, R14, R84 ;  /* 0x0000000e0854723c */ /* 0x000fe20000001854 */
[----:B------:R-:W2:Y:S06]  /*6200*/  LDSM.16.MT88.4 R12, [R162+0x9000] ;  /* 0x00900000a20c783b */ /* 0x000eac0000004200 */
[----:B------:R-:W-:Y:S01]  /*6210*/  FADD.FTZ R8, R42, R45 ;  /* 0x0000002d2a087221 */ /* 0x000fe20000010000 */
[----:B-1----:R-:W-:-:S02]  /*6220*/  F2FP.PACK_AB R10, R58, R33 ;  /* 0x000000213a0a723e */ /* 0x002fc400000000ff */
[----:B------:R-:W-:Y:S01]  /*6230*/  F2FP.PACK_AB R9, R38, R35 ;  /* 0x000000232609723e */ /* 0x000fe200000000ff */
[----:B------:R-:W-:Y:S01]  /*6240*/  FADD.FTZ R8, R41, R8 ;  /* 0x0000000829087221 */ /* 0x000fe20000010000 */
[----:B---3--:R-:W-:-:S03]  /*6250*/  F2FP.PACK_AB R11, R36, R37 ;  /* 0x00000025240b723e */ /* 0x008fc600000000ff */
[----:B------:R-:W-:Y:S01]  /*6260*/  FADD.FTZ R29, R5, R8 ;  /* 0x00000008051d7221 */ /* 0x000fe20000010000 */
[----:B------:R-:W-:Y:S01]  /*6270*/  F2FP.PACK_AB R8, R60, R57 ;  /* 0x000000393c08723e */ /* 0x000fe200000000ff */
[----:B------:R-:W1:Y:S02]  /*6280*/  MUFU.EX2 R5, R31 ;  /* 0x0000001f00057308 */ /* 0x000e640000000800 */
[----:B------:R-:W-:-:S04]  /*6290*/  FADD.FTZ R29, R4, R29 ;  /* 0x0000001d041d7221 */ /* 0x000fc80000010000 */
[----:B-----5:R-:W-:Y:S01]  /*62a0*/  HMMA.16816.F32 R96, R8, R16, R96 ;  /* 0x000000100860723c */ /* 0x020fe20000001860 */
[----:B------:R-:W-:-:S04]  /*62b0*/  FADD.FTZ R56, R56, R29 ;  /* 0x0000001d38387221 */ /* 0x000fc80000010000 */
[----:B------:R-:W-:-:S03]  /*62c0*/  FADD.FTZ R53, R53, R56 ;  /* 0x0000003835357221 */ /* 0x000fc60000010000 */
[----:B------:R-:W-:Y:S01]  /*62d0*/  HMMA.16816.F32 R68, R8, R18, R68 ;  /* 0x000000120844723c */ /* 0x000fe20000001844 */
[----:B------:R-:W3:Y:S01]  /*62e0*/  LDSM.16.MT88.4 R16, [R160+0x9000] ;  /* 0x00900000a010783b */ /* 0x000ee20000004200 */
[----:B------:R-:W-:-:S04]  /*62f0*/  FADD.FTZ R52, R52, R53 ;  /* 0x0000003534347221 */ /* 0x000fc80000010000 */
[----:B------:R-:W-:Y:S02]  /*6300*/  FADD.FTZ R49, R49, R52 ;  /* 0x0000003431317221 */ /* 0x000fe40000010000 */
[----:B----4-:R-:W-:Y:S02]  /*6310*/  HMMA.16816.F32 R76, R8, R20, R76 ;  /* 0x00000014084c723c */ /* 0x010fe4000000184c */
[----:B------:R-:W-:-:S04]  /*6320*/  FADD.FTZ R106, R106, R49 ;  /* 0x000000316a6a7221 */ /* 0x000fc80000010000 */
[----:B------:R-:W-:Y:S02]  /*6330*/  FADD.FTZ R103, R103, R106 ;  /* 0x0000006a67677221 */ /* 0x000fe40000010000 */
[----:B--2---:R-:W-:Y:S02]  /*6340*/  HMMA.16816.F32 R72, R8, R12, R72 ;  /* 0x0000000c0848723c */ /* 0x004fe40000001848 */
[----:B------:R-:W-:-:S04]  /*6350*/  FADD.FTZ R102, R102, R103 ;  /* 0x0000006766667221 */ /* 0x000fc80000010000 */
[----:B------:R-:W-:Y:S02]  /*6360*/  FADD.FTZ R102, R67, R102 ;  /* 0x0000006643667221 */ /* 0x000fe40000010000 */
[----:B------:R-:W-:Y:S01]  /*6370*/  HMMA.16816.F32 R92, R8, R14, R92 ;  /* 0x0000000e085c723c */ /* 0x000fe2000000185c */
[----:B------:R-:W2:Y:S01]  /*6380*/  LDSM.16.MT88.4 R12, [R164+0x9800] ;  /* 0x00980000a40c783b */ /* 0x000ea20000004200 */
[----:B------:R-:W-:-:S04]  /*6390*/  FADD.FTZ R113, R113, R102 ;  /* 0x0000006671717221 */ /* 0x000fc80000010000 */
[----:B------:R-:W-:Y:S02]  /*63a0*/  FADD.FTZ R130, R130, R113 ;  /* 0x0000007182827221 */ /* 0x000fe40000010000 */
[----:B------:R-:W-:Y:S01]  /*63b0*/  HMMA.16816.F32 R80, R8, R22, R80 ;  /* 0x000000160850723c */ /* 0x000fe20000001850 */
[----:B------:R-:W4:Y:S01]  /*63c0*/  LDSM.16.MT88.4 R20, [R162+0x9800] ;  /* 0x00980000a214783b */ /* 0x000f220000004200 */
[----:B------:R-:W-:-:S04]  /*63d0*/  FADD.FTZ R105, R105, R130 ;  /* 0x0000008269697221 */ /* 0x000fc80000010000 */
[----:B------:R-:W-:Y:S02]  /*63e0*/  FADD.FTZ R118, R118, R105 ;  /* 0x0000006976767221 */ /* 0x000fe40000010000 */
[----:B---3--:R-:W-:Y:S02]  /*63f0*/  HMMA.16816.F32 R88, R8, R16, R88 ;  /* 0x000000100858723c */ /* 0x008fe40000001858 */
[----:B------:R-:W-:-:S04]  /*6400*/  FADD.FTZ R111, R111, R118 ;  /* 0x000000766f6f7221 */ /* 0x000fc80000010000 */
[----:B------:R-:W-:Y:S02]  /*6410*/  FADD.FTZ R112, R112, R111 ;  /* 0x0000006f70707221 */ /* 0x000fe40000010000 */
[----:B------:R-:W-:Y:S01]  /*6420*/  FADD.FTZ R17, R51, R30 ;  /* 0x0000001e33117221 */ /* 0x000fe20000010000 */
[----:B------:R-:W-:Y:S01]  /*6430*/  HMMA.16816.F32 R84, R8, R18, R84 ;  /* 0x000000120854723c */ /* 0x000fe20000001854 */
[----:B------:R-:W-:Y:S02]  /*6440*/  FADD.FTZ R65, R65, R112 ;  /* 0x0000007041417221 */ /* 0x000fe40000010000 */
[----:B------:R-:W-:Y:S02]  /*6450*/  FADD.FTZ R17, R50, R17 ;  /* 0x0000001132117221 */ /* 0x000fe40000010000 */
[----:B------:R-:W-:Y:S02]  /*6460*/  FADD.FTZ R108, R108, R65 ;  /* 0x000000416c6c7221 */ /* 0x000fe40000010000 */
[----:B------:R-:W-:Y:S01]  /*6470*/  FADD.FTZ R48, R48, R17 ;  /* 0x0000001130307221 */ /* 0x000fe20000010000 */
[----:B------:R-:W-:Y:S01]  /*6480*/  F2FP.PACK_AB R8, R25, R34 ;  /* 0x000000221908723e */ /* 0x000fe200000000ff */
[----:B------:R-:W3:Y:S01]  /*6490*/  LDSM.16.MT88.4 R16, [R161+0x9800] ;  /* 0x00980000a110783b */ /* 0x000ee20000004200 */
[----:B-1----:R-:W-:Y:S01]  /*64a0*/  F2FP.PACK_AB R10, R40, R5 ;  /* 0x00000005280a723e */ /* 0x002fe200000000ff */
[----:B------:R-:W-:Y:S01]  /*64b0*/  FADD.FTZ R47, R47, R48 ;  /* 0x000000302f2f7221 */ /* 0x000fe20000010000 */
[----:B------:R-:W-:Y:S01]  /*64c0*/  F2FP.PACK_AB R9, R26, R27 ;  /* 0x0000001b1a09723e */ /* 0x000fe200000000ff */
[----:B------:R-:W-:Y:S01]  /*64d0*/  FADD.FTZ R57, R57, R108 ;  /* 0x0000006c39397221 */ /* 0x000fe20000010000 */
[----:B------:R-:W-:Y:S01]  /*64e0*/  F2FP.PACK_AB R11, R3, R28 ;  /* 0x0000001c030b723e */ /* 0x000fe200000000ff */
[----:B------:R-:W-:-:S02]  /*64f0*/  FADD.FTZ R104, R104, R47 ;  /* 0x0000002f68687221 */ /* 0x000fc40000010000 */
[----:B------:R-:W-:Y:S02]  /*6500*/  FADD.FTZ R60, R60, R57 ;  /* 0x000000393c3c7221 */ /* 0x000fe40000010000 */
[----:B------:R-:W-:Y:S02]  /*6510*/  FADD.FTZ R101, R101, R104 ;  /* 0x0000006865657221 */ /* 0x000fe40000010000 */
[C---:B--2---:R-:W-:Y:S01]  /*6520*/  HMMA.16816.F32 R96, R8.reuse, R12, R96 ;  /* 0x0000000c0860723c */ /* 0x044fe20000001860 */
[----:B------:R-:W-:Y:S02]  /*6530*/  FADD.FTZ R7, R33, R60 ;  /* 0x0000003c21077221 */ /* 0x000fe40000010000 */
        /* <DEDUP_REMOVED lines=14> */
[----:B------:R-:W-:Y:S03]  /*6620*/  HMMA.16816.F32 R92, R8, R22, R92 ;  /* 0x00000016085c723c */ /* 0x000fe6000000185c */
[----:B------:R-:W-:-:S04]  /*6630*/  FADD.FTZ R115, R115, R110 ;  /* 0x0000006e73737221 */ /* 0x000fc80000010000 */
[----:B------:R-:W-:Y:S01]  /*6640*/  FADD.FTZ R115, R66, R115 ;  /* 0x0000007342737221 */ /* 0x000fe20000010000 */
[----:B---3--:R-:W-:Y:S03]  /*6650*/  HMMA.16816.F32 R76, R8, R16, R76 ;  /* 0x00000010084c723c */ /* 0x008fe6000000184c */
        /* <DEDUP_REMOVED lines=12> */
[----:B------:R-:W-:Y:S01]  /*6720*/  FADD.FTZ R192, R3, R28 ;  /* 0x0000001c03c07221 */ /* 0x000fe20000010000 */
[----:B------:R-:W-:Y:S05]  /*6730*/  @!P2 BRA `(.L_x_5227) ;  /* 0x00003fd00000a947 */ /* 0x000fea0003800000 */
[----:B------:R-:W-:-:S04]  /*6740*/  DEPBAR.LE SB0, 0x0 ;  /* 0x000080000000791a */ /* 0x000fc80000000000 */
[----:B------:R-:W-:Y:S01]  /*6750*/  IADD3 R176, R120, -0x2, RZ ;  /* 0xfffffffe78b07810 */ /* 0x000fe20007ffe0ff */
[----:B------:R-:W-:Y:S06]  /*6760*/  BAR.SYNC.DEFER_BLOCKING 0x0 ;  /* 0x0000000000007b1d */ /* 0x000fec0000010000 */
[----:B------:R-:W-:Y:S05]  /*6770*/  @!P0 BRA `(.L_x_5228) ;  /* 0x000003a000008947 */ /* 0x000fea0003800000 */
[----:B------:R-:W1:Y:S01]  /*6780*/  I2F.RP R5, R122 ;  /* 0x0000007a00057306 */ /* 0x000e620000209400 */
[----:B------:R-:W-:-:S05]  /*6790*/  IMAD.SHL.U32 R3, R176, 0x80, RZ ;  /* 0x00000080b0037824 */ /* 0x000fca00078e00ff */
[----:B------:R-:W-:Y:S02]  /*67a0*/  IADD3 R11, R3, 0x80, RZ ;  /* 0x00000080030b7810 */ /* 0x000fe40007ffe0ff */
        /* <DEDUP_REMOVED lines=55> */
.L_x_5228:
[----:B------:R-:W-:-:S04]  /*6b20*/  LEA R3, -R6, RZ, 0x7 ;  /* 0x000000ff06037211 */ /* 0x000fc800078e39ff */
[----:B------:R-:W-:Y:S02]  /*6b30*/  SHF.R.S32.HI R4, RZ, 0x1f, R3 ;  /* 0x0000001fff047819 */ /* 0x000fe40000011403 */
.L_x_5229:
[----:B------:R-:W-:Y:S02]  /*6b40*/  ISETP.GE.AND P1, PT, R180, c[0x0][0x220], PT ;  /* 0x00008800b4007a0c */ /* 0x000fe40003f26270 */
[----:B------:R-:W-:-:S04]  /*6b50*/  LEA R194, P6, R3, R194, 0x1 ;  /* 0x000000c203c27211 */ /* 0x000fc800078c08ff */
[----:B------:R-:W-:-:S07]  /*6b60*/  LEA.HI.X R195, R3, R195, R4, 0x1, P6 ;  /* 0x000000c303c37211 */ /* 0x000fce00030f0c04 */
[----:B------:R-:W-:Y:S01]  /*6b70*/  @!P1 IMAD.MOV.U32 R9, RZ, RZ, c[0x0][0x1a4] ;  /* 0x00006900ff099624 */ /* 0x000fe200078e00ff */
[CC--:B------:R-:W-:Y:S01]  /*6b80*/  @!P1 LEA R10, P2, R6.reuse, R126.reuse, 0x6 ;  /* 0x0000007e060a9211 */ /* 0x0c0fe200078430ff */
[----:B------:R-:W-:Y:S01]  /*6b90*/  @!P1 IMAD.MOV.U32 R7, RZ, RZ, c[0x0][0x1a4] ;  /* 0x00006900ff079624 */ /* 0x000fe200078e00ff */
[-C--:B------:R-:W-:Y:S01]  /*6ba0*/  @!P1 IADD3 R5, P5, P4, R3, R126.reuse, R182 ;  /* 0x0000007e03059210 */ /* 0x080fe20007cbe0b6 */
[--C-:B------:R-:W-:Y:S01]  /*6bb0*/  @!P1 IMAD.MOV.U32 R128, RZ, RZ, R126.reuse ;  /* 0x000000ffff809224 */ /* 0x100fe200078e007e */
[C---:B------:R-:W-:Y:S01]  /*6bc0*/  @!P1 LEA R8, P3, R6.reuse, R126, 0x5 ;  /* 0x0000007e06089211 */ /* 0x040fe200078628ff */
[--C-:B------:R-:W-:Y:S01]  /*6bd0*/  @!P1 IMAD.MOV.U32 R16, RZ, RZ, R126.reuse ;  /* 0x000000ffff109224 */ /* 0x100fe200078e007e */
[CC--:B------:R-:W-:Y:S01]  /*6be0*/  @!P1 LEA.HI.X R9, R6.reuse, R129.reuse, R9, 0x6, P2 ;  /* 0x0000008106099211 */ /* 0x0c0fe200010f3409 */
[----:B------:R-:W-:Y:S01]  /*6bf0*/  @!P1 IMAD.MOV.U32 R17, RZ, RZ, R129 ;  /* 0x000000ffff119224 */ /* 0x000fe200078e0081 */
[----:B------:R-:W-:Y:S01]  /*6c00*/  @!P1 LEA.HI.X R7, R6, R129, R7, 0x5, P3 ;  /* 0x0000008106079211 */ /* 0x000fe200018f2c07 */
[--C-:B------:R-:W-:Y:S01]  /*6c10*/  @!P1 IMAD.MOV.U32 R14, RZ, RZ, R126.reuse ;  /* 0x000000ffff0e9224 */ /* 0x100fe200078e007e */
[----:B------:R-:W-:Y:S01]  /*6c20*/  @!P1 LEA R22, P2, R5, c[0x0][0x170], 0x1 ;  /* 0x00005c0005169a11 */ /* 0x000fe200078408ff */
        /* <DEDUP_REMOVED lines=8> */
[----:B------:R-:W-:Y:S01]  /*6cb0*/  @!P1 IMAD.WIDE.U32 R12, R6, 0x30, R128 ;  /* 0x00000030060c9825 */ /* 0x000fe200078e0080 */
[----:B------:R-:W-:Y:S02]  /*6cc0*/  @!P1 IADD3.X R128, R4, R129, R179, P5, P4 ;  /* 0x0000008104809210 */ /* 0x000fe40002fe84b3 */
[----:B------:R-:W-:Y:S01]  /*6cd0*/  @P1 STS.128 [R177+0x6800], RZ ;  /* 0x006800ffb1001388 */ /* 0x000fe20000000c00 */
[C---:B------:R-:W-:Y:S01]  /*6ce0*/  @!P1 IMAD.WIDE.U32 R16, R6.reuse, 0x50, R16 ;  /* 0x0000005006109825 */ /* 0x040fe200078e0010 */
[----:B------:R-:W-:Y:S02]  /*6cf0*/  @!P1 LEA.HI.X R23, R5, c[0x0][0x174], R128, 0x1, P2 ;  /* 0x00005d0005179a11 */ /* 0x000fe400010f0c80 */
[----:B------:R-:W-:Y:S01]  /*6d00*/  @!P1 IADD3 R12, P3, R3, R12, RZ ;  /* 0x0000000c030c9210 */ /* 0x000fe20007f7e0ff */
[----:B------:R-:W-:-:S02]  /*6d10*/  @!P1 IMAD.WIDE.U32 R14, R6, 0x60, R14 ;  /* 0x00000060060e9825 */ /* 0x000fc400078e000e */
[----:B------:R-:W-:Y:S01]  /*6d20*/  @!PT LDS RZ, [RZ] ;  /* 0x00000000fffff984 */ /* 0x000fe20000000800 */
[----:B------:R-:W-:Y:S01]  /*6d30*/  @!PT LDS RZ, [RZ] ;  /* 0x00000000fffff984 */ /* 0x000fe20000000800 */
[----:B------:R-:W-:Y:S01]  /*6d40*/  @!PT LDS RZ, [RZ] ;  /* 0x00000000fffff984 */ /* 0x000fe20000000800 */
[----:B------:R2:W-:Y:S02]  /*6d50*/  @!P1 LDGSTS.E.BYPASS.LTC128B.128 [R177+0x6800], [R22.64] ;  /* 0x0680000016b19fae */ /* 0x0005e4000b901d46 */
[----:B------:R-:W-:Y:S02]  /*6d60*/  @!P1 IMAD.WIDE.U32 R18, R6, 0x70, R18 ;  /* 0x0000007006129825 */ /* 0x000fe400078e0012 */
[----:B------:R-:W-:Y:S02]  /*6d70*/  @P1 STS.128 [R177+0x7000], RZ ;  /* 0x007000ffb1001388 */ /* 0x000fe40000000c00 */
[----:B------:R-:W-:Y:S02]  /*6d80*/  @!P1 IMAD.MOV.U32 R11, RZ, RZ, c[0x0][0x1a4] ;  /* 0x00006900ff0b9624 */ /* 0x000fe400078e00ff */
[----:B------:R-:W-:Y:S02]  /*6d90*/  @!P1 IMAD.MOV.U32 R6, RZ, RZ, c[0x0][0x1a4] ;  /* 0x00006900ff069624 */ /* 0x000fe400078e00ff */
[----:B------:R-:W-:-:S02]  /*6da0*/  @!P1 IMAD R11, R11, 0x30, RZ ;  /* 0x000000300b0b9824 */ /* 0x000fc400078e02ff */
[----:B------:R-:W-:Y:S01]  /*6db0*/  @!P1 IMAD R5, R6, 0x50, RZ ;  /* 0x0000005006059824 */ /* 0x000fe200078e02ff */
[C---:B------:R-:W-:Y:S02]  /*6dc0*/  @!P1 IADD3 R6, P2, R3.reuse, R16, RZ ;  /* 0x0000001003069210 */ /* 0x040fe40007f5e0ff */
[C---:B------:R-:W-:Y:S01]  /*6dd0*/  @!P1 IADD3.X R21, R4.reuse, R13, R11, P3, !PT ;  /* 0x0000000d04159210 */ /* 0x040fe20001ffe40b */
[----:B------:R-:W-:Y:S01]  /*6de0*/  @!P1 IMAD.MOV.U32 R13, RZ, RZ, c[0x0][0x1a4] ;  /* 0x00006900ff0d9624 */ /* 0x000fe200078e00ff */
[----:B------:R-:W-:Y:S01]  /*6df0*/  @!P1 IADD3.X R5, R4, R17, R5, P2, !PT ;  /* 0x0000001104059210 */ /* 0x000fe200017fe405 */
[----:B------:R-:W-:Y:S01]  /*6e00*/  @!P1 IMAD.MOV.U32 R11, RZ, RZ, c[0x0][0x1a4] ;  /* 0x00006900ff0b9624 */ /* 0x000fe200078e00ff */
[----:B------:R-:W-:Y:S01]  /*6e10*/  @!P1 IADD3 R8, P3, R3, R8, RZ ;  /* 0x0000000803089210 */ /* 0x000fe20007f7e0ff */
[----:B------:R-:W-:Y:S01]  /*6e20*/  @!P1 IMAD R13, R13, 0x60, RZ ;  /* 0x000000600d0d9824 */ /* 0x000fe200078e02ff */
[----:B------:R-:W-:Y:S01]  /*6e30*/  @!P1 IADD3 R10, P2, R3, R10, RZ ;  /* 0x0000000a030a9210 */ /* 0x000fe20007f5e0ff */
[----:B------:R-:W-:-:S02]  /*6e40*/  @!P1 IMAD R11, R11, 0x70, RZ ;  /* 0x000000700b0b9824 */ /* 0x000fc400078e02ff */
[C---:B------:R-:W-:Y:S01]  /*6e50*/  @!P1 IMAD.X R7, R4.reuse, 0x1, R7, P3 ;  /* 0x0000000104079824 */ /* 0x040fe200018e0607 */
[C---:B------:R-:W-:Y:S01]  /*6e60*/  @!P1 IADD3 R14, P3, R3.reuse, R14, RZ ;  /* 0x0000000e030e9210 */ /* 0x040fe20007f7e0ff */
[----:B------:R-:W-:Y:S01]  /*6e70*/  @!P1 IMAD.X R9, R4, 0x1, R9, P2 ;  /* 0x0000000104099824 */ /* 0x000fe200010e0609 */
[----:B------:R-:W-:Y:S02]  /*6e80*/  @!P1 IADD3 R3, P2, R3, R18, RZ ;  /* 0x0000001203039210 */ /* 0x000fe40007f5e0ff */
[----:B------:R-:W-:Y:S02]  /*6e90*/  @!P1 LEA R18, P5, R8, c[0x0][0x170], 0x1 ;  /* 0x00005c0008129a11 */ /* 0x000fe400078a08ff */
[C---:B------:R-:W-:Y:S02]  /*6ea0*/  @!P1 IADD3.X R13, R4.reuse, R13, R15, P3, !PT ;  /* 0x0000000d040d9210 */ /* 0x040fe40001ffe40f */
[----:B------:R-:W-:Y:S02]  /*6eb0*/  @!P1 IADD3.X R4, R4, R19, R11, P2, !PT ;  /* 0x0000001304049210 */ /* 0x000fe400017fe40b */
[----:B------:R-:W-:-:S02]  /*6ec0*/  @!P1 LEA R16, P4, R10, c[0x0][0x170], 0x1 ;  /* 0x00005c000a109a11 */ /* 0x000fc400078808ff */
[----:B------:R-:W-:Y:S02]  /*6ed0*/  @!P1 LEA.HI.X R19, R8, c[0x0][0x174], R7, 0x1, P5 ;  /* 0x00005d0008139a11 */ /* 0x000fe400028f0c07 */
        /* <DEDUP_REMOVED lines=19> */
[----:B------:R-:W-:Y:S01]  /*7010*/  ISETP.GE.AND P2, PT, R120, 0x3, PT ;  /* 0x000000037800780c */ /* 0x000fe20003f46270 */
        /* <DEDUP_REMOVED lines=21> */
[----:B------:R-:W4:Y:S04]  /*7170*/  LDSM.16.M88.4 R32, [R169+0x2800] ;  /* 0x00280000a920783b */ /* 0x000f280000000200 */
[----:B------:R-:W4:Y:S04]  /*7180*/  LDSM.16.M88.4 R24, [R169+0x3000] ;  /* 0x00300000a918783b */ /* 0x000f280000000200 */
[----:B------:R-:W-:Y:S04]  /*7190*/  LDSM.16.M88.4 R100, [R168] ;  /* 0x00000000a864783b */ /* 0x000fe80000000200 */
[----:B--2---:R-:W2:Y:S04]  /*71a0*/  LDSM.16.M88.4 R20, [R163+0x2000] ;  /* 0x00200000a314783b */ /* 0x004ea80000000200 */
[----:B---3--:R-:W3:Y:S04]  /*71b0*/  LDSM.16.M88.4 R16, [R169+0x3800] ;  /* 0x00380000a910783b */ /* 0x008ee80000000200 */
[----:B------:R-:W2:Y:S04]  /*71c0*/  LDSM.16.M88.4 R12, [R163+0x2800] ;  /* 0x00280000a30c783b */ /* 0x000ea80000000200 */
[----:B-----5:R-:W5:Y:S04]  /*71d0*/  LDSM.16.M88.4 R8, [R169+0x4000] ;  /* 0x00400000a908783b */ /* 0x020f680000000200 */
[----:B------:R-:W2:Y:S04]  /*71e0*/  LDSM.16.M88.4 R4, [R163+0x3000] ;  /* 0x00300000a304783b */ /* 0x000ea80000000200 */
[----:B------:R-:W2:Y:S01]  /*71f0*/  LDSM.16.M88.4 R64, [R169+0x4800] ;  /* 0x00480000a940783b */ /* 0x000ea20000000200 */
[C---:B-1----:R-:W-:Y:S03]  /*7200*/  HMMA.16816.F32 R44, R48.reuse, R40, RZ ;  /* 0x00000028302c723c */ /* 0x042fe600000018ff */
[----:B------:R-:W1:Y:S04]  /*7210*/  LDSM.16.M88.4 R52, [R163+0x3800] ;  /* 0x00380000a334783b */ /* 0x000e680000000200 */
[----:B------:R-:W1:Y:S01]  /*7220*/  LDSM.16.M88.4 R56, [R169+0x5000] ;  /* 0x00500000a938783b */ /* 0x000e620000000200 */
[C---:B------:R-:W-:Y:S03]  /*7230*/  HMMA.16816.F32 R40, R48.reuse, R42, RZ ;  /* 0x0000002a3028723c */ /* 0x040fe600000018ff */
[----:B------:R-:W1:Y:S04]  /*7240*/  LDSM.16.M88.4 R108, [R169+0x5800] ;  /* 0x00580000a96c783b */ /* 0x000e680000000200 */
[----:B------:R-:W1:Y:S01]  /*7250*/  LDSM.16.M88.4 R104, [R163+0x4000] ;  /* 0x00400000a368783b */ /* 0x000e620000000200 */
[C---:B----4-:R-:W-:Y:S03]  /*7260*/  HMMA.16816.F32 R36, R48.reuse, R32, RZ ;  /* 0x000000203024723c */ /* 0x050fe600000018ff */
[----:B------:R-:W4:Y:S04]  /*7270*/  LDSM.16.M88.4 R112, [R163+0x4800] ;  /* 0x00480000a370783b */ /* 0x000f280000000200 */
[----:B------:R-:W0:Y:S01]  /*7280*/  LDGDEPBAR ;  /* 0x00000000000079af */ /* 0x000e220000000000 */
[C---:B------:R-:W-:Y:S08]  /*7290*/  HMMA.16816.F32 R32, R48.reuse, R34, RZ ;  /* 0x000000223020723c */ /* 0x040ff000000018ff */
[----:B------:R-:W-:Y:S08]  /*72a0*/  HMMA.16816.F32 R28, R48, R24, RZ ;  /* 0x00000018301c723c */ /* 0x000ff000000018ff */
[C---:B--2---:R-:W-:Y:S08]  /*72b0*/  HMMA.16816.F32 R44, R100.reuse, R20, R44 ;  /* 0x00000014642c723c */ /* 0x044ff0000000182c */
[----:B------:R-:W-:Y:S08]  /*72c0*/  HMMA.16816.F32 R40, R100, R22, R40 ;  /* 0x000000166428723c */ /* 0x000ff00000001828 */
[C---:B------:R-:W-:Y:S08]  /*72d0*/  HMMA.16816.F32 R24, R48.reuse, R26, RZ ;  /* 0x0000001a3018723c */ /* 0x040ff000000018ff */
[----:B---3--:R-:W-:Y:S08]  /*72e0*/  HMMA.16816.F32 R20, R48, R16, RZ ;  /* 0x000000103014723c */ /* 0x008ff000000018ff */
[C---:B------:R-:W-:Y:S08]  /*72f0*/  HMMA.16816.F32 R36, R100.reuse, R12, R36 ;  /* 0x0000000c6424723c */ /* 0x040ff00000001824 */
[----:B------:R-:W-:Y:S08]  /*7300*/  HMMA.16816.F32 R32, R100, R14, R32 ;  /* 0x0000000e6420723c */ /* 0x000ff00000001820 */
[C---:B------:R-:W-:Y:S08]  /*7310*/  HMMA.16816.F32 R16, R48.reuse, R18, RZ ;  /* 0x000000123010723c */ /* 0x040ff000000018ff */
[C---:B-----5:R-:W-:Y:S08]  /*7320*/  HMMA.16816.F32 R12, R48.reuse, R8, RZ ;  /* 0x00000008300c723c */ /* 0x060ff000000018ff */
[----:B------:R-:W-:Y:S08]  /*7330*/  HMMA.16816.F32 R8, R48, R10, RZ ;  /* 0x0000000a3008723c */ /* 0x000ff000000018ff */
[C---:B------:R-:W-:Y:S08]  /*7340*/  HMMA.16816.F32 R28, R100.reuse, R4, R28 ;  /* 0x00000004641c723c */ /* 0x040ff0000000181c */
[----:B------:R-:W-:Y:S08]  /*7350*/  HMMA.16816.F32 R24, R100, R6, R24 ;  /* 0x000000066418723c */ /* 0x000ff00000001818 */
[----:B------:R-:W-:Y:S08]  /*7360*/  HMMA.16816.F32 R4, R48, R64, RZ ;  /* 0x000000403004723c */ /* 0x000ff000000018ff */
[C---:B-1----:R-:W-:Y:S08]  /*7370*/  HMMA.16816.F32 R20, R100.reuse, R52, R20 ;  /* 0x000000346414723c */ /* 0x042ff00000001814 */
[----:B------:R-:W-:Y:S08]  /*7380*/  HMMA.16816.F32 R16, R100, R54, R16 ;  /* 0x000000366410723c */ /* 0x000ff00000001810 */
        /* <DEDUP_REMOVED lines=9> */
[C---:B----4-:R-:W-:Y:S08]  /*7420*/  HMMA.16816.F32 R4, R100.reuse, R112, R4 ;  /* 0x000000706404723c */ /* 0x050ff00000001804 */
[C---:B------:R-:W-:Y:S01]  /*7430*/  HMMA.16816.F32 R64, R100.reuse, R114, R64 ;  /* 0x000000726440723c */ /* 0x040fe20000001840 */
[----:B------:R-:W-:Y:S07]  /*7440*/  LDSM.16.M88.4 R112, [R159] ;  /* 0x000000009f70783b */ /* 0x000fee0000000200 */
[C---:B-1----:R-:W-:Y:S08]  /*7450*/  HMMA.16816.F32 R60, R100.reuse, R108, R60 ;  /* 0x0000006c643c723c */ /* 0x042ff0000000183c */
[C---:B------:R-:W-:Y:S01]  /*7460*/  HMMA.16816.F32 R56, R100.reuse, R110, R56 ;  /* 0x0000006e6438723c */ /* 0x040fe20000001838 */
[----:B------:R-:W-:Y:S07]  /*7470*/  LDSM.16.M88.4 R108, [R157] ;  /* 0x000000009d6c783b */ /* 0x000fee0000000200 */
[C---:B--2---:R-:W-:Y:S08]  /*7480*/  HMMA.16816.F32 R52, R100.reuse, R104, R52 ;  /* 0x000000686434723c */ /* 0x044ff00000001834 */
[----:B------:R-:W-:Y:S01]  /*7490*/  HMMA.16816.F32 R48, R100, R106, R48 ;  /* 0x0000006a6430723c */ /* 0x000fe20000001830 */
[----:B------:R-:W1:Y:S04]  /*74a0*/  LDSM.16.M88.4 R100, [R167] ;  /* 0x00000000a764783b */ /* 0x000e680000000200 */
[----:B------:R-:W2:Y:S03]  /*74b0*/  LDSM.16.M88.4 R104, [R166] ;  /* 0x00000000a668783b */ /* 0x000ea60000000200 */
[C---:B-1----:R-:W-:Y:S08]  /*74c0*/  HMMA.16816.F32 R36, R100.reuse, R112, R36 ;  /* 0x000000706424723c */ /* 0x042ff00000001824 */
[C---:B--2---:R-:W-:Y:S08]  /*74d0*/  HMMA.16816.F32 R44, R100.reuse, R104, R44 ;  /* 0x00000068642c723c */ /* 0x044ff0000000182c */
[C---:B------:R-:W-:Y:S01]  /*74e0*/  HMMA.16816.F32 R40, R100.reuse, R106, R40 ;  /* 0x0000006a6428723c */ /* 0x040fe20000001828 */
[----:B------:R-:W1:Y:S07]  /*74f0*/  LDSM.16.M88.4 R104, [R158] ;  /* 0x000000009e68783b */ /* 0x000e6e0000000200 */
[C---:B------:R-:W-:Y:S01]  /*7500*/  HMMA.16816.F32 R32, R100.reuse, R114, R32 ;  /* 0x000000726420723c */ /* 0x040fe20000001820 */
[----:B------:R-:W2:Y:S07]  /*7510*/  LDSM.16.M88.4 R112, [R155] ;  /* 0x000000009b70783b */ /* 0x000eae0000000200 */
        /* <DEDUP_REMOVED lines=8> */
[----:B------:R-:W-:Y:S07]  /*75a0*/  LDSM.16.M88.4 R112, [R152+0x800] ;  /* 0x000800009870783b */ /* 0x000fee0000000200 */
[C---:B---3--:R-:W-:Y:S08]  /*75b0*/  HMMA.16816.F32 R60, R100.reuse, R108, R60 ;  /* 0x0000006c643c723c */ /* 0x048ff0000000183c */
[C---:B------:R-:W-:Y:S01]  /*75c0*/  HMMA.16816.F32 R56, R100.reuse, R110, R56 ;  /* 0x0000006e6438723c */ /* 0x040fe20000001838 */
[----:B------:R-:W2:Y:S07]  /*75d0*/  LDSM.16.M88.4 R108, [R165] ;  /* 0x00000000a56c783b */ /* 0x000eae0000000200 */
[C---:B-1----:R-:W-:Y:S08]  /*75e0*/  HMMA.16816.F32 R12, R100.reuse, R104, R12 ;  /* 0x00000068640c723c */ /* 0x042ff0000000180c */
[----:B------:R-:W-:Y:S01]  /*75f0*/  HMMA.16816.F32 R8, R100, R106, R8 ;  /* 0x0000006a6408723c */ /* 0x000fe20000001808 */
[----:B------:R-:W1:Y:S07]  /*7600*/  LDSM.16.M88.4 R104, [R153] ;  /* 0x000000009968783b */ /* 0x000e6e0000000200 */
[C---:B--2---:R-:W-:Y:S08]  /*7610*/  HMMA.16816.F32 R36, R108.reuse, R112, R36 ;  /* 0x000000706c24723c */ /* 0x044ff00000001824 */
[----:B------:R-:W-:Y:S01]  /*7620*/  HMMA.16816.F32 R32, R108, R114, R32 ;  /* 0x000000726c20723c */ /* 0x000fe20000001820 */
[----:B------:R-:W2:Y:S07]  /*7630*/  LDSM.16.M88.4 R112, [R152+0x2800] ;  /* 0x002800009870783b */ /* 0x000eae0000000200 */
[C---:B-1----:R-:W-:Y:S08]  /*7640*/  HMMA.16816.F32 R52, R100.reuse, R104, R52 ;  /* 0x000000686434723c */ /* 0x042ff00000001834 */
[----:B------:R-:W-:Y:S01]  /*7650*/  HMMA.16816.F32 R48, R100, R106, R48 ;  /* 0x0000006a6430723c */ /* 0x000fe20000001830 */
[----:B------:R-:W1:Y:S04]  /*7660*/  LDSM.16.M88.4 R100, [R152] ;  /* 0x000000009864783b */ /* 0x000e680000000200 */
[----:B------:R-:W3:Y:S03]  /*7670*/  LDSM.16.M88.4 R104, [R152+0x1800] ;  /* 0x001800009868783b */ /* 0x000ee60000000200 */
[C---:B--2---:R-:W-:Y:S07]  /*7680*/  HMMA.16816.F32 R4, R108.reuse, R112, R4 ;  /* 0x000000706c04723c */ /* 0x044fee0000001804 */
[----:B------:R-:W-:Y:S01]  /*7690*/  IMAD.SHL.U32 R112, R176, 0x80, RZ ;  /* 0x00000080b0707824 */ /* 0x000fe200078e00ff */
[----:B------:R-:W-:Y:S04]  /*76a0*/  HMMA.16816.F32 R64, R108, R114, R64 ;  /* 0x000000726c40723c */ /* 0x000fe80000001840 */
[----:B------:R-:W-:-:S04]  /*76b0*/  LOP3.LUT R3, R112, 0x8, R125, 0xfe, !PT ;  /* 0x0000000870037812 */ /* 0x000fc800078efe7d */
[C---:B------:R-:W-:Y:S01]  /*76c0*/  ISETP.GE.AND P6, PT, R3.reuse, R117, PT ;  /* 0x000000750300720c */ /* 0x040fe20003fc6270 */
[----:B-1----:R-:W-:Y:S01]  /*76d0*/  HMMA.16816.F32 R44, R108, R100, R44 ;  /* 0x000000646c2c723c */ /* 0x002fe2000000182c */
[----:B------:R-:W-:Y:S02]  /*76e0*/  ISETP.GE.AND P4, PT, R3, R116, PT ;  /* 0x000000740300720c */ /* 0x000fe40003f86270 */
[----:B------:R-:W-:-:S05]  /*76f0*/  LOP3.LUT R3, R112, 0x18, R125, 0xfe, !PT ;  /* 0x0000001870037812 */ /* 0x000fca00078efe7d */
[C---:B------:R-:W-:Y:S01]  /*7700*/  HMMA.16816.F32 R40, R108.reuse, R102, R40 ;  /* 0x000000666c28723c */ /* 0x040fe20000001828 */
[----:B------:R-:W1:Y:S07]  /*7710*/  LDSM.16.M88.4 R100, [R152+0x1000] ;  /* 0x001000009864783b */ /* 0x000e6e0000000200 */
[C---:B---3--:R-:W-:Y:S08]  /*7720*/  HMMA.16816.F32 R20, R108.reuse, R104, R20 ;  /* 0x000000686c14723c */ /* 0x048ff00000001814 */
[C---:B------:R-:W-:Y:S01]  /*7730*/  HMMA.16816.F32 R16, R108.reuse, R106, R16 ;  /* 0x0000006a6c10723c */ /* 0x040fe20000001810 */
[----:B------:R-:W2:Y:S07]  /*7740*/  LDSM.16.M88.4 R104, [R152+0x3000] ;  /* 0x003000009868783b */ /* 0x000eae0000000200 */
[C---:B-1----:R-:W-:Y:S08]  /*7750*/  HMMA.16816.F32 R28, R108.reuse, R100, R28 ;  /* 0x000000646c1c723c */ /* 0x042ff0000000181c */
[C---:B------:R-:W-:Y:S01]  /*7760*/  HMMA.16816.F32 R24, R108.reuse, R102, R24 ;  /* 0x000000666c18723c */ /* 0x040fe20000001818 */
[----:B------:R-:W1:Y:S07]  /*7770*/  LDSM.16.M88.4 R100, [R152+0x2000] ;  /* 0x002000009864783b */ /* 0x000e6e0000000200 */
[C---:B--2---:R-:W-:Y:S07]  /*7780*/  HMMA.16816.F32 R56, R108.reuse, R106, R56 ;  /* 0x0000006a6c38723c */ /* 0x044fee0000001838 */
[----:B------:R-:W-:Y:S01]  /*7790*/  FSEL R107, R42, -INF , !P4 ;  /* 0xff8000002a6b7808 */ /* 0x000fe20006000000 */
[----:B------:R-:W-:Y:S01]  /*77a0*/  HMMA.16816.F32 R60, R108, R104, R60 ;  /* 0x000000686c3c723c */ /* 0x000fe2000000183c */
[----:B------:R-:W-:-:S04]  /*77b0*/  ISETP.GE.AND P4, PT, R3, R116, PT ;  /* 0x000000740300720c */ /* 0x000fc80003f86270 */
[----:B------:R-:W-:-:S03]  /*77c0*/  FSEL R135, R34, -INF , !P4 ;  /* 0xff80000022877808 */ /* 0x000fc60006000000 */
[C---:B-1----:R-:W-:Y:S08]  /*77d0*/  HMMA.16816.F32 R12, R108.reuse, R100, R12 ;  /* 0x000000646c0c723c */ /* 0x042ff0000000180c */
[----:B------:R-:W-:Y:S01]  /*77e0*/  HMMA.16816.F32 R8, R108, R102, R8 ;  /* 0x000000666c08723c */ /* 0x000fe20000001808 */
[----:B------:R-:W1:Y:S01]  /*77f0*/  LDSM.16.M88.4 R100, [R152+0x3800] ;  /* 0x003800009864783b */ /* 0x000e620000000200 */
[----:B------:R-:W-:-:S06]  /*7800*/  DEPBAR.LE SB0, 0x0 ;  /* 0x000080000000791a */ /* 0x000fcc0000000000 */
[C---:B-1----:R-:W-:Y:S07]  /*7810*/  HMMA.16816.F32 R52, R108.reuse, R100, R52 ;  /* 0x000000646c34723c */ /* 0x042fee0000001834 */
[----:B------:R-:W-:Y:S01]  /*7820*/  LOP3.LUT R100, R112, 0x10, R125, 0xfe, !PT ;  /* 0x0000001070647812 */ /* 0x000fe200078efe7d */
[----:B------:R-:W-:Y:S01]  /*7830*/  HMMA.16816.F32 R48, R108, R102, R48 ;  /* 0x000000666c30723c */ /* 0x000fe20000001830 */
[----:B------:R-:W-:Y:S02]  /*7840*/  BAR.SYNC.DEFER_BLOCKING 0x0 ;  /* 0x0000000000007b1d */ /* 0x000fe40000010000 */
[----:B------:R-:W-:-:S02]  /*7850*/  ISETP.GE.AND P3, PT, R100, R117, PT ;  /* 0x000000756400720c */ /* 0x000fc40003f66270 */
[----:B------:R-:W-:Y:S02]  /*7860*/  ISETP.GE.AND P5, PT, R100, R116, PT ;  /* 0x000000746400720c */ /* 0x000fe40003fa6270 */
[----:B------:R-:W-:Y:S02]  /*7870*/  FSEL R102, R40, -INF , !P6 ;  /* 0xff80000028667808 */ /* 0x000fe40007000000 */
[----:B------:R-:W-:Y:S02]  /*7880*/  ISETP.GE.AND P6, PT, R3, R117, PT ;  /* 0x000000750300720c */ /* 0x000fe40003fc6270 */
[C-C-:B------:R-:W-:Y:S02]  /*7890*/  LOP3.LUT R100, R112.reuse, 0x20, R125.reuse, 0xfe, !PT ;  /* 0x0000002070647812 */ /* 0x140fe400078efe7d */
[----:B------:R-:W-:Y:S02]  /*78a0*/  LOP3.LUT R3, R112, 0x28, R125, 0xfe, !PT ;  /* 0x0000002870037812 */ /* 0x000fe400078efe7d */
[----:B------:R-:W-:-:S02]  /*78b0*/  FSEL R42, R36, -INF , !P3 ;  /* 0xff800000242a7808 */ /* 0x000fc40005800000 */
[----:B------:R-:W-:Y:S02]  /*78c0*/  FSEL R40, R32, -INF , !P6 ;  /* 0xff80000020287808 */ /* 0x000fe40007000000 */
[-C--:B------:R-:W-:Y:S02]  /*78d0*/  ISETP.GE.AND P3, PT, R100, R117.reuse, PT ;  /* 0x000000756400720c */ /* 0x080fe40003f66270 */
[C---:B------:R-:W-:Y:S02]  /*78e0*/  ISETP.GE.AND P6, PT, R3.reuse, R117, PT ;  /* 0x000000750300720c */ /* 0x040fe40003fc6270 */
[----:B------:R-:W-:Y:S02]  /*78f0*/  ISETP.GE.AND P4, PT, R3, R116, PT ;  /* 0x000000740300720c */ /* 0x000fe40003f86270 */
[----:B------:R-:W-:Y:S02]  /*7900*/  FSEL R141, R38, -INF , !P5 ;  /* 0xff800000268d7808 */ /* 0x000fe40006800000 */
[----:B------:R-:W-:-:S02]  /*7910*/  LOP3.LUT R36, R112, 0x30, R125, 0xfe, !PT ;  /* 0x0000003070247812 */ /* 0x000fc400078efe7d */
[----:B------:R-:W-:Y:S02]  /*7920*/  LOP3.LUT R3, R112, 0x38, R125, 0xfe, !PT ;  /* 0x0000003870037812 */ /* 0x000fe400078efe7d */
[----:B------:R-:W-:Y:S02]  /*7930*/  ISETP.GE.AND P5, PT, R100, R116, PT ;  /* 0x000000746400720c */ /* 0x000fe40003fa6270 */
[----:B------:R-:W-:Y:S02]  /*7940*/  FSEL R134, R28, -INF , !P3 ;  /* 0xff8000001c867808 */ /* 0x000fe40005800000 */
[----:B------:R-:W-:Y:S02]  /*7950*/  FSEL R132, R24, -INF , !P6 ;  /* 0xff80000018847808 */ /* 0x000fe40007000000 */
[----:B------:R-:W-:Y:S02]  /*7960*/  FSEL R145, R26, -INF , !P4 ;  /* 0xff8000001a917808 */ /* 0x000fe40006000000 */
[----:B------:R-:W-:-:S02]  /*7970*/  ISETP.GE.AND P3, PT, R36, R117, PT ;  /* 0x000000752400720c */ /* 0x000fc40003f66270 */
[C---:B------:R-:W-:Y:S02]  /*7980*/  ISETP.GE.AND P6, PT, R3.reuse, R117, PT ;  /* 0x000000750300720c */ /* 0x040fe40003fc6270 */
[-C--:B------:R-:W-:Y:S02]  /*7990*/  ISETP.GE.AND P4, PT, R3, R116.reuse, PT ;  /* 0x000000740300720c */ /* 0x080fe40003f86270 */
[----:B------:R-:W-:Y:S02]  /*79a0*/  FSEL R139, R30, -INF , !P5 ;  /* 0xff8000001e8b7808 */ /* 0x000fe40006800000 */
[C-C-:B------:R-:W-:Y:S02]  /*79b0*/  LOP3.LUT R28, R112.reuse, 0x40, R125.reuse, 0xfe, !PT ;  /* 0x00000040701c7812 */ /* 0x140fe400078efe7d */
[----:B------:R-:W-:Y:S02]  /*79c0*/  LOP3.LUT R3, R112, 0x48, R125, 0xfe, !PT ;  /* 0x0000004870037812 */ /* 0x000fe400078efe7d */
[----:B------:R-:W-:-:S02]  /*79d0*/  ISETP.GE.AND P5, PT, R36, R116, PT ;  /* 0x000000742400720c */ /* 0x000fc40003fa6270 */
[----:B------:R-:W-:Y:S02]  /*79e0*/  FSEL R148, R20, -INF , !P3 ;  /* 0xff80000014947808 */ /* 0x000fe40005800000 */
[----:B------:R-:W-:Y:S02]  /*79f0*/  FSEL R188, R16, -INF , !P6 ;  /* 0xff80000010bc7808 */ /* 0x000fe40007000000 */
[----:B------:R-:W-:Y:S02]  /*7a00*/  FSEL R147, R18, -INF , !P4 ;  /* 0xff80000012937808 */ /* 0x000fe40006000000 */
[-C--:B------:R-:W-:Y:S02]  /*7a10*/  ISETP.GE.AND P3, PT, R28, R117.reuse, PT ;  /* 0x000000751c00720c */ /* 0x080fe40003f66270 */
[C---:B------:R-:W-:Y:S02]  /*7a20*/  ISETP.GE.AND P6, PT, R3.reuse, R117, PT ;  /* 0x000000750300720c */ /* 0x040fe40003fc6270 */
[----:B------:R-:W-:-:S02]  /*7a30*/  ISETP.GE.AND P4, PT, R3, R116, PT ;  /* 0x000000740300720c */ /* 0x000fc40003f86270 */
[----:B------:R-:W-:Y:S02]  /*7a40*/  FSEL R151, R22, -INF , !P5 ;  /* 0xff80000016977808 */ /* 0x000fe40006800000 */
[C-C-:B------:R-:W-:Y:S02]  /*7a50*/  LOP3.LUT R20, R112.reuse, 0x50, R125.reuse, 0xfe, !PT ;  /* 0x0000005070147812 */ /* 0x140fe400078efe7d */
[----:B------:R-:W-:Y:S02]  /*7a60*/  LOP3.LUT R3, R112, 0x58, R125, 0xfe, !PT ;  /* 0x0000005870037812 */ /* 0x000fe400078efe7d */
[----:B------:R-:W-:Y:S02]  /*7a70*/  ISETP.GE.AND P5, PT, R28, R116, PT ;  /* 0x000000741c00720c */ /* 0x000fe40003fa6270 */
[----:B------:R-:W-:Y:S02]  /*7a80*/  FSEL R128, R12, -INF , !P3 ;  /* 0xff8000000c807808 */ /* 0x000fe40005800000 */
        /* <DEDUP_REMOVED lines=16> */
[C---:B------:R-:W-:Y:S02]  /*7b90*/  LOP3.LUT R3, R112.reuse, 0x70, R125, 0xfe, !PT ;  /* 0x0000007070037812 */ /* 0x040fe400078efe7d */
[----:B------:R-:W-:Y:S02]  /*7ba0*/  LOP3.LUT R6, R112, R125, RZ, 0xfc, !PT ;  /* 0x0000007d70067212 */ /* 0x000fe400078efcff */
[----:B------:R-:W-:-:S02]  /*7bb0*/  ISETP.GE.AND P5, PT, R12, R116, PT ;  /* 0x000000740c00720c */ /* 0x000fc40003fa6270 */
[----:B------:R-:W-:Y:S02]  /*7bc0*/  FSEL R64, R60, -INF , !P3 ;  /* 0xff8000003c407808 */ /* 0x000fe40005800000 */
[C---:B------:R-:W-:Y:S02]  /*7bd0*/  ISETP.GE.AND P3, PT, R3.reuse, R117, PT ;  /* 0x000000750300720c */ /* 0x040fe40003f66270 */
[----:B------:R-:W-:Y:S02]  /*7be0*/  LOP3.LUT R125, R112, 0x78, R125, 0xfe, !PT ;  /* 0x00000078707d7812 */ /* 0x000fe400078efe7d */
[----:B------:R-:W-:Y:S02]  /*7bf0*/  IADD3 R8, R6, 0x1, RZ ;  /* 0x0000000106087810 */ /* 0x000fe40007ffe0ff */
[----:B------:R-:W-:Y:S02]  /*7c00*/  FSEL R103, R62, -INF , !P5 ;  /* 0xff8000003e677808 */ /* 0x000fe40006800000 */
[----:B------:R-:W-:-:S02]  /*7c10*/  ISETP.GE.AND P5, PT, R3, R116, PT ;  /* 0x000000740300720c */ /* 0x000fc40003fa6270 */
[----:B------:R-:W-:Y:S02]  /*7c20*/  FSEL R66, R56, -INF , !P6 ;  /* 0xff80000038427808 */ /* 0x000fe40007000000 */
[----:B------:R-:W-:Y:S02]  /*7c30*/  FSEL R56, R52, -INF , !P3 ;  /* 0xff80000034387808 */ /* 0x000fe40005800000 */
[-C--:B------:R-:W-:Y:S02]  /*7c40*/  ISETP.GE.AND P6, PT, R125, R117.reuse, PT ;  /* 0x000000757d00720c */ /* 0x080fe40003fc6270 */
[----:B------:R-:W-:Y:S02]  /*7c50*/  ISETP.GE.AND P3, PT, R8, R117, PT ;  /* 0x000000750800720c */ /* 0x000fe40003f66270 */
[----:B------:R-:W-:Y:S02]  /*7c60*/  IADD3 R4, R6, 0x9, RZ ;  /* 0x0000000906047810 */ /* 0x000fe40007ffe0ff */
[----:B------:R-:W-:-:S02]  /*7c70*/  FSEL R3, R54, -INF , !P5 ;  /* 0xff80000036037808 */ /* 0x000fc40006800000 */
[-C--:B------:R-:W-:Y:S02]  /*7c80*/  ISETP.GE.AND P5, PT, R8, R116.reuse, PT ;  /* 0x000000740800720c */ /* 0x080fe40003fa6270 */
        /* <DEDUP_REMOVED lines=59> */
[-C--:B------:R-:W-:Y:S02]  /*8040*/  ISETP.GE.AND P4, PT, R125, R116.reuse, PT ;  /* 0x000000747d00720c */ /* 0x080fe40003f86270 */
        /* <DEDUP_REMOVED lines=8> */
[----:B------:R-:W-:Y:S02]  /*80d0*/  FSEL R104, R57, -INF , !P6 ;  /* 0xff80000039687808 */ /* 0x000fe40007000000 */
[----:B------:R-:W-:Y:S02]  /*80e0*/  FSEL R67, R59, -INF , !P3 ;  /* 0xff8000003b437808 */ /* 0x000fe40005800000 */
[----:B------:R-:W-:-:S02]  /*80f0*/  ISETP.GE.AND P5, PT, R5, R117, PT ;  /* 0x000000750500720c */ /* 0x000fc40003fa6270 */
[----:B------:R-:W-:Y:S02]  /*8100*/  ISETP.GE.AND P6, PT, R5, R116, PT ;  /* 0x000000740500720c */ /* 0x000fe40003fc6270 */
[C---:B------:R-:W-:Y:S02]  /*8110*/  ISETP.GE.AND P3, PT, R6.reuse, R117, PT ;  /* 0x000000750600720c */ /* 0x040fe40003f66270 */
        /* <DEDUP_REMOVED lines=9> */
[----:B------:R-:W-:-:S02]  /*81b0*/  FSEL R100, R49, -INF , !P6 ;  /* 0xff80000031647808 */ /* 0x000fc40007000000 */
[----:B------:R-:W-:Y:S01]  /*81c0*/  FSEL R55, R51, -INF , !P3 ;  /* 0xff80000033377808 */ /* 0x000fe20005800000 */
[----:B------:R-:W-:Y:S05]  /*81d0*/  @!P2 BRA `(.L_x_5230) ;  /* 0x000009b00000a947 */ /* 0x000fea0003800000 */
[----:B------:R-:W-:Y:S05]  /*81e0*/  @!P0 BRA `(.L_x_5231) ;  /* 0x0000039000008947 */ /* 0x000fea0003800000 */
[----:B------:R-:W1:Y:S01]  /*81f0*/  I2F.RP R7, R122 ;  /* 0x0000007a00077306 */ /* 0x000e620000209400 */
[C---:B------:R-:W-:Y:S02]  /*8200*/  IADD3 R12, R112.reuse, -0x80, RZ ;  /* 0xffffff80700c7810 */ /* 0x040fe40007ffe0ff */
        /* <DEDUP_REMOVED lines=49> */
[----:B------:R-:W-:-:S05]  /*8520*/  SHF.R.S32.HI R7, RZ, 0x1f, R10 ;  /* 0x0000001fff077819 */ /* 0x000fca000001140a */
[----:B------:R-:W-:-:S04]  /*8530*/  IMAD R7, R7, c[0x0][0x180], RZ ;  /* 0x0000600007077a24 */ /* 0x000fc800078e02ff */
[----:B------:R-:W-:-:S04]  /*8540*/  IMAD R7, R10, c[0x0][0x184], R7 ;  /* 0x000061000a077a24 */ /* 0x000fc800078e0207 */
[----:B------:R-:W-:Y:S01]  /*8550*/  IMAD.IADD R10, R13, 0x1, R7 ;  /* 0x000000010d0a7824 */ /* 0x000fe200078e0207 */
[----:B------:R-:W-:Y:S01]  /*8560*/  MOV R7, R12 ;  /* 0x0000000c00077202 */ /* 0x000fe20000000f00 */
[----:B------:R-:W-:Y:S05]  /*8570*/  BRA `(.L_x_5232) ;  /* 0x0000002000007947 */ /* 0x000fea0003800000 */
.L_x_5231:
[----:B------:R-:W-:-:S04]  /*8580*/  LEA R7, -R121, RZ, 0x7 ;  /* 0x000000ff79077211 */ /* 0x000fc800078e39ff */
[----:B------:R-:W-:Y:S02]  /*8590*/  SHF.R.S32.HI R10, RZ, 0x1f, R7 ;  /* 0x0000001fff0a7819 */ /* 0x000fe40000011407 */
.L_x_5232:
[----:B------:R-:W-:Y:S01]  /*85a0*/  @!P1 IMAD.MOV.U32 R122, RZ, RZ, R124 ;  /* 0x000000ffff7a9224 */ /* 0x000fe200078e007c */
[----:B------:R-:W-:Y:S01]  /*85b0*/  @!P1 LEA R18, P2, R7, R190, 0x1 ;  /* 0x000000be07129211 */ /* 0x000fe200078408ff */
[----:B------:R-:W-:Y:S01]  /*85c0*/  @!P1 IMAD.MOV.U32 R11, RZ, RZ, c[0x0][0x19c] ;  /* 0x00006700ff0b9624 */ /* 0x000fe200078e00ff */
[----:B------:R1:W-:Y:S01]  /*85d0*/  @P1 STS.128 [R177+0x2000], RZ ;  /* 0x002000ffb1001388 */ /* 0x0003e20000000c00 */
[----:B------:R-:W-:Y:S01]  /*85e0*/  @!P1 IMAD.WIDE.U32 R14, R121, 0x30, R122 ;  /* 0x00000030790e9825 */ /* 0x000fe200078e007a */
[----:B------:R-:W-:Y:S01]  /*85f0*/  @!P1 LEA.HI.X R19, R7, R191, R10, 0x1, P2 ;  /* 0x000000bf07139211 */ /* 0x000fe200010f0c0a */
[----:B------:R-:W-:Y:S02]  /*8600*/  BSSY B0, `(.L_x_5233) ;  /* 0x0000055000007945 */ /* 0x000fe40003800000 */
[----:B------:R-:W-:Y:S01]  /*8610*/  @!P1 IMAD R11, R11, 0x30, RZ ;  /* 0x000000300b0b9824 */ /* 0x000fe200078e02ff */
[----:B------:R-:W-:Y:S01]  /*8620*/  @!P1 IADD3 R14, P2, R7, R14, RZ ;  /* 0x0000000e070e9210 */ /* 0x000fe20007f5e0ff */
[----:B------:R-:W-:Y:S01]  /*8630*/  @!P1 IMAD.MOV.U32 R13, RZ, RZ, c[0x0][0x19c] ;  /* 0x00006700ff0d9624 */ /* 0x000fe200078e00ff */
[----:B------:R-:W-:Y:S01]  /*8640*/  @!PT LDS RZ, [RZ] ;  /* 0x00000000fffff984 */ /* 0x000fe20000000800 */
[----:B------:R-:W-:Y:S01]  /*8650*/  @!PT LDS RZ, [RZ] ;  /* 0x00000000fffff984 */ /* 0x000fe20000000800 */
[----:B------:R-:W-:Y:S01]  /*8660*/  @!PT LDS RZ, [RZ] ;  /* 0x00000000fffff984 */ /* 0x000fe20000000800 */
[----:B------:R2:W-:Y:S01]  /*8670*/  @!P1 LDGSTS.E.BYPASS.LTC128B.128 [R177+0x2000], [R18.64] ;  /* 0x0200000012b19fae */ /* 0x0005e2000b901d46 */
[----:B------:R-:W-:Y:S01]  /*8680*/  @!P1 IMAD.WIDE.U32 R16, R121, 0x50, R122 ;  /* 0x0000005079109825 */ /* 0x000fe200078e007a */
[----:B------:R-:W-:-:S02]  /*8690*/  @!P1 IADD3.X R11, R10, R11, R15, P2, !PT ;  /* 0x0000000b0a0b9210 */ /* 0x000fc400017fe40f */
[----:B------:R1:W-:Y:S01]  /*86a0*/  @P1 STS.128 [R177+0x2800], RZ ;  /* 0x002800ffb1001388 */ /* 0x0003e20000000c00 */
[----:B------:R-:W-:Y:S01]  /*86b0*/  @!P1 IMAD R13, R13, 0x50, RZ ;  /* 0x000000500d0d9824 */ /* 0x000fe200078e02ff */
[----:B------:R-:W-:Y:S01]  /*86c0*/  @!P1 IADD3 R16, P2, R7, R16, RZ ;  /* 0x0000001007109210 */ /* 0x000fe20007f5e0ff */
[----:B------:R-:W-:-:S03]  /*86d0*/  @!P1 IMAD.MOV.U32 R6, RZ, RZ, c[0x0][0x19c] ;  /* 0x00006700ff069624 */ /* 0x000fc600078e00ff */
[----:B------:R-:W-:Y:S02]  /*86e0*/  @!P1 IADD3.X R13, R10, R13, R17, P2, !PT ;  /* 0x0000000d0a0d9210 */ /* 0x000fe400017fe411 */
[----:B------:R-:W-:-:S04]  /*86f0*/  @!P1 IADD3 R12, P3, P2, R7, R124, R173 ;  /* 0x0000007c070c9210 */ /* 0x000fc80007a7e0ad */
[----:B------:R-:W-:Y:S02]  /*8700*/  @!P1 IADD3.X R9, R10, R123, R172, P3, P2 ;  /* 0x0000007b0a099210 */ /* 0x000fe40001fe44ac */
[----:B------:R-:W-:-:S04]  /*8710*/  @!P1 LEA R20, P2, R12, c[0x0][0x168], 0x1 ;  /* 0x00005a000c149a11 */ /* 0x000fc800078408ff */
[----:B------:R-:W-:Y:S01]  /*8720*/  @!P1 LEA.HI.X R21, R12, c[0x0][0x16c], R9, 0x1, P2 ;  /* 0x00005b000c159a11 */ /* 0x000fe200010f0c09 */
[----:B------:R-:W-:Y:S02]  /*8730*/  @!P1 IMAD R9, R6, 0x60, RZ ;  /* 0x0000006006099824 */ /* 0x000fe400078e02ff */
[----:B------:R-:W-:Y:S02]  /*8740*/  @!P1 IMAD.MOV.U32 R12, RZ, RZ, c[0x0][0x19c] ;  /* 0x00006700ff0c9624 */ /* 0x000fe400078e00ff */
[----:B--2---:R-:W-:Y:S01]  /*8750*/  @!P1 IMAD.WIDE.U32 R18, R121, 0x60, R122 ;  /* 0x0000006079129825 */ /* 0x004fe200078e007a */
[----:B------:R-:W-:Y:S01]  /*8760*/  @!PT LDS RZ, [RZ] ;  /* 0x00000000fffff984 */ /* 0x000fe20000000800 */
[----:B------:R-:W-:Y:S01]  /*8770*/  @!PT LDS RZ, [RZ] ;  /* 0x00000000fffff984 */ /* 0x000fe20000000800 */
[----:B------:R-:W-:Y:S01]  /*8780*/  @!PT LDS RZ, [RZ] ;  /* 0x00000000fffff984 */ /* 0x000fe20000000800 */
[----:B------:R2:W-:Y:S04]  /*8790*/  @!P1 LDGSTS.E.BYPASS.LTC128B.128 [R177+0x2800], [R20.64] ;  /* 0x0280000014b19fae */ /* 0x0005e8000b901d46 */
[----:B------:R-:W-:Y:S01]  /*87a0*/  @!P1 IADD3 R6, P2, R7, R18, RZ ;  /* 0x0000001207069210 */ /* 0x000fe20007f5e0ff */
[----:B------:R1:W-:Y:S03]  /*87b0*/  @P1 STS.128 [R177+0x3000], RZ ;  /* 0x003000ffb1001388 */ /* 0x0003e60000000c00 */
[----:B------:R-:W-:-:S02]  /*87c0*/  @!P1 IADD3.X R9, R10, R9, R19, P2, !PT ;  /* 0x000000090a099210 */ /* 0x000fc400017fe413 */
[----:B------:R-:W-:-:S04]  /*87d0*/  @!P1 LEA R18, P2, R121, R124, 0x5 ;  /* 0x0000007c79129211 */ /* 0x000fc800078428ff */
[----:B------:R-:W-:Y:S02]  /*87e0*/  @!P1 LEA.HI.X R15, R121, R123, R12, 0x5, P2 ;  /* 0x0000007b790f9211 */ /* 0x000fe400010f2c0c */
[----:B------:R-:W-:-:S05]  /*87f0*/  @!P1 IADD3 R18, P2, R7, R18, RZ ;  /* 0x0000001207129210 */ /* 0x000fca0007f5e0ff */
[----:B------:R-:W-:Y:S01]  /*8800*/  @!P1 IMAD.X R15, R10, 0x1, R15, P2 ;  /* 0x000000010a0f9824 */ /* 0x000fe200010e060f */
[----:B------:R-:W-:-:S04]  /*8810*/  @!P1 LEA R22, P2, R18, c[0x0][0x168], 0x1 ;  /* 0x00005a0012169a11 */ /* 0x000fc800078408ff */
[----:B------:R-:W-:Y:S02]  /*8820*/  @!P1 LEA.HI.X R23, R18, c[0x0][0x16c], R15, 0x1, P2 ;  /* 0x00005b0012179a11 */ /* 0x000fe400010f0c0f */
[----:B------:R-:W-:-:S03]  /*8830*/  @!P1 LEA R18, P2, R14, c[0x0][0x168], 0x1 ;  /* 0x00005a000e129a11 */ /* 0x000fc600078408ff */
[----:B------:R-:W-:Y:S01]  /*8840*/  @!PT LDS RZ, [RZ] ;  /* 0x00000000fffff984 */ /* 0x000fe20000000800 */
[----:B------:R-:W-:Y:S01]  /*8850*/  @!PT LDS RZ, [RZ] ;  /* 0x00000000fffff984 */ /* 0x000fe20000000800 */
[----:B------:R-:W-:Y:S01]  /*8860*/  @!PT LDS RZ, [RZ] ;  /* 0x00000000fffff984 */ /* 0x000fe20000000800 */
[----:B------:R1:W-:Y:S01]  /*8870*/  @!P1 LDGSTS.E.BYPASS.LTC128B.128 [R177+0x3000], [R22.64] ;  /* 0x0300000016b19fae */ /* 0x0003e2000b901d46 */
[----:B------:R-:W-:Y:S02]  /*8880*/  @!P1 LEA.HI.X R19, R14, c[0x0][0x16c], R11, 0x1, P2 ;  /* 0x00005b000e139a11 */ /* 0x000fe400010f0c0b */
[C---:B------:R-:W-:Y:S01]  /*8890*/  @!P1 LEA R14, P2, R121.reuse, R124, 0x6 ;  /* 0x0000007c790e9211 */ /* 0x040fe200078430ff */
[----:B------:R1:W-:Y:S03]  /*88a0*/  @P1 STS.128 [R177+0x3800], RZ ;  /* 0x003800ffb1001388 */ /* 0x0003e60000000c00 */
[----:B------:R-:W-:Y:S01]  /*88b0*/  @!P1 LEA.HI.X R11, R121, R123, R12, 0x6, P2 ;  /* 0x0000007b790b9211 */ /* 0x000fe200010f340c */
[----:B------:R-:W-:Y:S01]  /*88c0*/  @!PT LDS RZ, [RZ] ;  /* 0x00000000fffff984 */ /* 0x000fe20000000800 */
[----:B------:R-:W-:Y:S01]  /*88d0*/  @!PT LDS RZ, [RZ] ;  /* 0x00000000fffff984 */ /* 0x000fe20000000800 */
[----:B------:R-:W-:Y:S01]  /*88e0*/  @!PT LDS RZ, [RZ] ;  /* 0x00000000fffff984 */ /* 0x000fe20000000800 */
[----:B------:R1:W-:Y:S01]  /*88f0*/  @!P1 LDGSTS.E.BYPASS.LTC128B.128 [R177+0x3800], [R18.64] ;  /* 0x0380000012b19fae */ /* 0x0003e2000b901d46 */
[----:B------:R-:W-:-:S03]  /*8900*/  @!P1 IADD3 R14, P2, R7, R14, RZ ;  /* 0x0000000e070e9210 */ /* 0x000fc60007f5e0ff */
[----:B------:R1:W-:Y:S02]  /*8910*/  @P1 STS.128 [R177+0x4000], RZ ;  /* 0x004000ffb1001388 */ /* 0x0003e40000000c00 */
[----:B------:R-:W-:Y:S01]  /*8920*/  @!P1 IMAD.X R11, R10, 0x1, R11, P2 ;  /* 0x000000010a0b9824 */ /* 0x000fe200010e060b */
[----:B--2---:R-:W-:-:S04]  /*8930*/  @!P1 LEA R20, P2, R14, c[0x0][0x168], 0x1 ;  /* 0x00005a000e149a11 */ /* 0x004fc800078408ff */
[----:B------:R-:W-:Y:S02]  /*8940*/  @!P1 LEA.HI.X R21, R14, c[0x0][0x16c], R11, 0x1, P2 ;  /* 0x00005b000e159a11 */ /* 0x000fe400010f0c0b */
[----:B------:R-:W-:Y:S02]  /*8950*/  @!P1 LEA R14, P3, R16, c[0x0][0x168], 0x1 ;  /* 0x00005a00100e9a11 */ /* 0x000fe400078608ff */
[----:B------:R-:W-:Y:S01]  /*8960*/  @!P1 LEA R12, P2, R6, c[0x0][0x168], 0x1 ;  /* 0x00005a00060c9a11 */ /* 0x000fe200078408ff */
        /* <DEDUP_REMOVED lines=30> */
.L_x_5234:
[----:B------:R-:W-:Y:S05]  /*8b50*/  BSYNC B0 ;  /* 0x0000000000007941 */ /* 0x000fea0003800000 */
.L_x_5233:
[----:B------:R-:W0:Y:S01]  /*8b60*/  LDGDEPBAR ;  /* 0x00000000000079af */ /* 0x000e220000000000 */
[----:B------:R-:W-:-:S04]  /*8b70*/  LEA R190, P1, R7, R190, 0x1 ;  /* 0x000000be07be7211 */ /* 0x000fc800078208ff */
[----:B------:R-:W-:Y:S02]  /*8b80*/  LEA.HI.X R191, R7, R191, R10, 0x1, P1 ;  /* 0x000000bf07bf7211 */ /* 0x000fe400008f0c0a */
.L_x_5230:
[----:B------:R-:W-:Y:S01]  /*8b90*/  FMNMX.FTZ R10, R0, R5, !PT ;  /* 0x00000005000a7209 */ /* 0x000fe20007810000 */
[----:B-1----:R-:W-:Y:S01]  /*8ba0*/  LDSM.16.MT88.4 R16, [R162+0x6000] ;  /* 0x00600000a210783b */ /* 0x002fe20000004200 */
[----:B------:R-:W-:Y:S02]  /*8bb0*/  FMNMX.FTZ R7, R2, R44, !PT ;  /* 0x0000002c02077209 */ /* 0x000fe40007810000 */
[----:B------:R-:W-:Y:S01]  /*8bc0*/  FMNMX.FTZ R10, R47, R10, !PT ;  /* 0x0000000a2f0a7209 */ /* 0x000fe20007810000 */
[----:B------:R-:W-:Y:S01]  /*8bd0*/  LDSM.16.MT88.4 R24, [R161+0x6000] ;  /* 0x00600000a118783b */ /* 0x000fe20000004200 */
[----:B------:R-:W-:Y:S02]  /*8be0*/  FMNMX.FTZ R7, R8, R7, !PT ;  /* 0x0000000708077209 */ /* 0x000fe40007810000 */
        /* <DEDUP_REMOVED lines=76> */
[----:B------:R-:W-:Y:S01]  /*90b0*/  FSEL R7, R53, RZ, P2 ;  /* 0x000000ff35077208 */ /* 0x000fe20001000000 */
[--C-:B------:R-:W-:Y:S01]  /*90c0*/  FFMA.FTZ R120, R47, c[0x0][0x23c], -R58.reuse ;  /* 0x00008f002f787a23 */ /* 0x100fe2000001083a */
[----:B------:R-:W-:Y:S01]  /*90d0*/  FSEL R5, R52, RZ, P1 ;  /* 0x000000ff34057208 */ /* 0x000fe20000800000 */
[----:B------:R-:W-:Y:S01]  /*90e0*/  FFMA.FTZ R107, R107, c[0x0][0x23c], -R58 ;  /* 0x00008f006b6b7a23 */ /* 0x000fe2000001083a */
[----:B------:R-:W-:Y:S01]  /*90f0*/  FSEL R105, R105, RZ, P2 ;  /* 0x000000ff69697208 */ /* 0x000fe20001000000 */
[----:B------:R-:W-:Y:S01]  /*9100*/  FADD.FTZ R146, R2, -R7 ;  /* 0x8000000702927221 */ /* 0x000fe20000010000 */
[----:B------:R-:W-:Y:S01]  /*9110*/  MUFU.EX2 R131, R131 ;  /* 0x0000008300837308 */ /* 0x000fe20000000800 */
[----:B------:R-:W-:Y:S02]  /*9120*/  FADD.FTZ R124, R0, -R5 ;  /* 0x80000005007c7221 */ /* 0x000fe40000010000 */
[----:B------:R-:W-:-:S02]  /*9130*/  FFMA.FTZ R111, R102, c[0x0][0x23c], -R105 ;  /* 0x00008f00666f7a23 */ /* 0x000fc40000010869 */
[--C-:B------:R-:W-:Y:S02]  /*9140*/  FFMA.FTZ R144, R44, c[0x0][0x23c], -R105.reuse ;  /* 0x00008f002c907a23 */ /* 0x100fe40000010869 */
[--C-:B------:R-:W-:Y:S01]  /*9150*/  FFMA.FTZ R122, R8, c[0x0][0x23c], -R105.reuse ;  /* 0x00008f00087a7a23 */ /* 0x100fe20000010869 */
[----:B------:R-:W1:Y:S01]  /*9160*/  MUFU.EX2 R120, R120 ;  /* 0x0000007800787308 */ /* 0x000e620000000800 */
[--C-:B------:R-:W-:Y:S01]  /*9170*/  FFMA.FTZ R102, R4, c[0x0][0x23c], -R105.reuse ;  /* 0x00008f0004667a23 */ /* 0x100fe20000010869 */
[----:B------:R-:W2:Y:S01]  /*9180*/  LDSM.16.MT88.4 R8, [R164+0x6000] ;  /* 0x00600000a408783b */ /* 0x000ea20000004200 */
[----:B------:R-:W-:Y:S02]  /*9190*/  FMUL.FTZ R146, R146, c[0x0][0x23c] ;  /* 0x00008f0092927a20 */ /* 0x000fe40000410000 */
[----:B------:R-:W-:Y:S01]  /*91a0*/  FMUL.FTZ R124, R124, c[0x0][0x23c] ;  /* 0x00008f007c7c7a20 */ /* 0x000fe20000410000 */
[----:B------:R-:W3:Y:S01]  /*91b0*/  LDSM.16.MT88.4 R44, [R162+0x6800] ;  /* 0x00680000a22c783b */ /* 0x000ee20000004200 */
[----:B------:R-:W-:Y:S01]  /*91c0*/  FFMA.FTZ R0, R43, c[0x0][0x23c], -R58 ;  /* 0x00008f002b007a23 */ /* 0x000fe2000001083a */
[----:B------:R-:W-:Y:S01]  /*91d0*/  MUFU.EX2 R144, R144 ;  /* 0x0000009000907308 */ /* 0x000fe20000000800 */
[----:B------:R-:W-:-:S02]  /*91e0*/  FFMA.FTZ R119, R42, c[0x0][0x23c], -R105 ;  /* 0x00008f002a777a23 */ /* 0x000fc40000010869 */
[--C-:B------:R-:W-:Y:S02]  /*91f0*/  FFMA.FTZ R112, R30, c[0x0][0x23c], -R105.reuse ;  /* 0x00008f001e707a23 */ /* 0x100fe40000010869 */
[--C-:B------:R-:W-:Y:S02]  /*9200*/  FFMA.FTZ R117, R40, c[0x0][0x23c], -R105.reuse ;  /* 0x00008f0028757a23 */ /* 0x100fe40000010869 */
[----:B------:R-:W-:Y:S01]  /*9210*/  FFMA.FTZ R2, R28, c[0x0][0x23c], -R105 ;  /* 0x00008f001c027a23 */ /* 0x000fe20000010869 */
[----:B------:R-:W4:Y:S01]  /*9220*/  MUFU.EX2 R122, R122 ;  /* 0x0000007a007a7308 */ /* 0x000f220000000800 */
[----:B-1----:R-:W-:Y:S01]  /*9230*/  F2FP.PACK_AB R33, R120, R131 ;  /* 0x000000837821723e */ /* 0x002fe200000000ff */
[--C-:B------:R-:W-:Y:S02]  /*9240*/  FFMA.FTZ R121, R141, c[0x0][0x23c], -R58.reuse ;  /* 0x00008f008d797a23 */ /* 0x100fe4000001083a */
[--C-:B------:R-:W-:Y:S02]  /*9250*/  FFMA.FTZ R114, R41, c[0x0][0x23c], -R58.reuse ;  /* 0x00008f0029727a23 */ /* 0x100fe4000001083a */
[--C-:B------:R-:W-:Y:S01]  /*9260*/  FFMA.FTZ R123, R135, c[0x0][0x23c], -R58.reuse ;  /* 0x00008f00877b7a23 */ /* 0x100fe2000001083a */
[----:B------:R-:W1:Y:S01]  /*9270*/  LDSM.16.MT88.4 R40, [R161+0x6800] ;  /* 0x00680000a128783b */ /* 0x000e620000004200 */
[----:B------:R-:W-:Y:S01]  /*9280*/  MUFU.EX2 R111, R111 ;  /* 0x0000006f006f7308 */ /* 0x000fe20000000800 */
[----:B------:R-:W-:-:S02]  /*9290*/  FFMA.FTZ R116, R199, c[0x0][0x23c], -R58 ;  /* 0x00008f00c7747a23 */ /* 0x000fc4000001083a */
[--C-:B------:R-:W-:Y:S02]  /*92a0*/  FFMA.FTZ R135, R132, c[0x0][0x23c], -R105.reuse ;  /* 0x00008f0084877a23 */ /* 0x100fe40000010869 */
[--C-:B------:R-:W-:Y:S02]  /*92b0*/  FFMA.FTZ R141, R134, c[0x0][0x23c], -R105.reuse ;  /* 0x00008f00868d7a23 */ /* 0x100fe40000010869 */
[--C-:B------:R-:W-:Y:S01]  /*92c0*/  FFMA.FTZ R132, R138, c[0x0][0x23c], -R105.reuse ;  /* 0x00008f008a847a23 */ /* 0x100fe20000010869 */
[----:B------:R-:W5:Y:S01]  /*92d0*/  MUFU.EX2 R102, R102 ;  /* 0x0000006600667308 */ /* 0x000f620000000800 */
[----:B----4-:R-:W-:Y:S01]  /*92e0*/  F2FP.PACK_AB R32, R122, R144 ;  /* 0x000000907a20723e */ /* 0x010fe200000000ff */
[----:B------:R-:W-:Y:S02]  /*92f0*/  FFMA.FTZ R136, R136, c[0x0][0x23c], -R105 ;  /* 0x00008f0088887a23 */ /* 0x000fe40000010869 */
[--C-:B------:R-:W-:Y:S02]  /*9300*/  FFMA.FTZ R139, R139, c[0x0][0x23c], -R58.reuse ;  /* 0x00008f008b8b7a23 */ /* 0x100fe4000001083a */
[----:B------:R-:W-:-:S02]  /*9310*/  FFMA.FTZ R134, R183, c[0x0][0x23c], -R58 ;  /* 0x00008f00b7867a23 */ /* 0x000fc4000001083a */
[----:B------:R-:W-:Y:S01]  /*9320*/  MUFU.EX2 R107, R107 ;  /* 0x0000006b006b7308 */ /* 0x000fe20000000800 */
[--C-:B------:R-:W-:Y:S02]  /*9330*/  FFMA.FTZ R145, R145, c[0x0][0x23c], -R58.reuse ;  /* 0x00008f0091917a23 */ /* 0x100fe4000001083a */
[----:B------:R-:W-:Y:S02]  /*9340*/  FFMA.FTZ R138, R149, c[0x0][0x23c], -R58 ;  /* 0x00008f00958a7a23 */ /* 0x000fe4000001083a */
[--C-:B------:R-:W-:Y:S02]  /*9350*/  FFMA.FTZ R183, R148, c[0x0][0x23c], -R105.reuse ;  /* 0x00008f0094b77a23 */ /* 0x100fe40000010869 */
[--C-:B------:R-:W-:Y:S01]  /*9360*/  FFMA.FTZ R150, R62, c[0x0][0x23c], -R105.reuse ;  /* 0x00008f003e967a23 */ /* 0x100fe20000010869 */
[----:B------:R-:W4:Y:S01]  /*9370*/  MUFU.EX2 R146, R146 ;  /* 0x0000009200927308 */ /* 0x000f220000000800 */
[----:B-----5:R-:W-:Y:S01]  /*9380*/  F2FP.PACK_AB R34, R102, R111 ;  /* 0x0000006f6622723e */ /* 0x020fe200000000ff */
[----:B------:R-:W-:-:S02]  /*9390*/  FFMA.FTZ R149, R188, c[0x0][0x23c], -R105 ;  /* 0x00008f00bc957a23 */ /* 0x000fc40000010869 */
[--C-:B------:R-:W-:Y:S02]  /*93a0*/  FFMA.FTZ R148, R60, c[0x0][0x23c], -R105.reuse ;  /* 0x00008f003c947a23 */ /* 0x100fe40000010869 */
[--C-:B------:R-:W-:Y:S01]  /*93b0*/  FFMA.FTZ R151, R151, c[0x0][0x23c], -R58.reuse ;  /* 0x00008f0097977a23 */ /* 0x100fe2000001083a */
[----:B------:R-:W-:Y:S01]  /*93c0*/  LDSM.16.MT88.4 R60, [R164+0x7800] ;  /* 0x00780000a43c783b */ /* 0x000fe20000004200 */
[----:B------:R-:W5:Y:S01]  /*93d0*/  MUFU.EX2 R124, R124 ;  /* 0x0000007c007c7308 */ /* 0x000f620000000800 */
[--C-:B------:R-:W-:Y:S02]  /*93e0*/  FFMA.FTZ R188, R197, c[0x0][0x23c], -R58.reuse ;  /* 0x00008f00c5bc7a23 */ /* 0x100fe4000001083a */
[--C-:B------:R-:W-:Y:S02]  /*93f0*/  FFMA.FTZ R147, R147, c[0x0][0x23c], -R58.reuse ;  /* 0x00008f0093937a23 */ /* 0x100fe4000001083a */
[----:B------:R-:W-:Y:S02]  /*9400*/  FFMA.FTZ R196, R189, c[0x0][0x23c], -R58 ;  /* 0x00008f00bdc47a23 */ /* 0x000fe4000001083a */
[----:B------:R-:W-:Y:S01]  /*9410*/  FFMA.FTZ R126, R126, c[0x0][0x23c], -R105 ;  /* 0x00008f007e7e7a23 */ /* 0x000fe20000010869 */
[----:B------:R-:W1:Y:S01]  /*9420*/  MUFU.EX2 R0, R0 ;  /* 0x0000000000007308 */ /* 0x000e620000000800 */
[----:B----4-:R-:W-:-:S02]  /*9430*/  FMUL.FTZ R12, R72, R146 ;  /* 0x00000092480c7220 */ /* 0x010fc40000410000 */
[-C--:B------:R-:W-:Y:S02]  /*9440*/  FMUL.FTZ R13, R73, R146.reuse ;  /* 0x00000092490d7220 */ /* 0x080fe40000410000 */
[-C--:B------:R-:W-:Y:S02]  /*9450*/  FMUL.FTZ R92, R92, R146.reuse ;  /* 0x000000925c5c7220 */ /* 0x080fe40000410000 */
[----:B------:R-:W-:Y:S01]  /*9460*/  FMUL.FTZ R93, R93, R146 ;  /* 0x000000925d5d7220 */ /* 0x000fe20000410000 */
[----:B------:R-:W-:Y:S01]  /*9470*/  MUFU.EX2 R119, R119 ;  /* 0x0000007700777308 */ /* 0x000fe20000000800 */
[-C--:B-----5:R-:W-:Y:S02]  /*9480*/  FMUL.FTZ R14, R74, R124.reuse ;  /* 0x0000007c4a0e7220 */ /* 0x0a0fe40000410000 */
[-C--:B------:R-:W-:Y:S02]  /*9490*/  FMUL.FTZ R15, R75, R124.reuse ;  /* 0x0000007c4b0f7220 */ /* 0x080fe40000410000 */
[----:B------:R-:W-:-:S02]  /*94a0*/  FMUL.FTZ R94, R94, R124 ;  /* 0x0000007c5e5e7220 */ /* 0x000fc40000410000 */
[----:B------:R-:W-:Y:S01]  /*94b0*/  FMUL.FTZ R95, R95, R124 ;  /* 0x0000007c5f5f7220 */ /* 0x000fe20000410000 */
[----:B-1----:R-:W-:Y:S01]  /*94c0*/  F2FP.PACK_AB R35, R0, R107 ;  /* 0x0000006b0023723e */ /* 0x002fe200000000ff */
[----:B------:R-:W1:Y:S01]  /*94d0*/  MUFU.EX2 R112, R112 ;  /* 0x0000007000707308 */ /* 0x000e620000000800 */
        /* <DEDUP_REMOVED lines=11> */
[----:B------:R-:W-:Y:S01]  /*9590*/  MUFU.EX2 R2, R2 ;  /* 0x0000000200027308 */ /* 0x000fe20000000800 */
[-C--:B------:R-:W-:Y:S01]  /*95a0*/  FMUL.FTZ R68, R68, R146.reuse ;  /* 0x0000009244447220 */ /* 0x080fe20000410000 */
[----:B------:R-:W-:Y:S01]  /*95b0*/  LDSM.16.MT88.4 R92, [R162+0x8800] ;  /* 0x00880000a25c783b */ /* 0x000fe20000004200 */
[----:B------:R-:W-:Y:S02]  /*95c0*/  FMUL.FTZ R69, R69, R146 ;  /* 0x0000009245457220 */ /* 0x000fe40000410000 */
[-C--:B------:R-:W-:Y:S01]  /*95d0*/  FMUL.FTZ R70, R70, R124.reuse ;  /* 0x0000007c46467220 */ /* 0x080fe20000410000 */
[----:B--2---:R-:W-:Y:S01]  /*95e0*/  HMMA.16816.F32 R4, R32, R8, R4 ;  /* 0x000000082004723c */ /* 0x004fe20000001804 */
[----:B------:R-:W-:Y:S01]  /*95f0*/  FMUL.FTZ R71, R71, R124 ;  /* 0x0000007c47477220 */ /* 0x000fe20000410000 */
[----:B------:R-:W-:Y:S01]  /*9600*/  MUFU.EX2 R121, R121 ;  /* 0x0000007900797308 */ /* 0x000fe20000000800 */
[----:B------:R-:W-:-:S02]  /*9610*/  FMUL.FTZ R80, R80, R146 ;  /* 0x0000009250507220 */ /* 0x000fc40000410000 */
[----:B------:R-:W-:Y:S02]  /*9620*/  FMUL.FTZ R81, R81, R146 ;  /* 0x0000009251517220 */ /* 0x000fe40000410000 */
[-C--:B------:R-:W-:Y:S01]  /*9630*/  FMUL.FTZ R82, R82, R124.reuse ;  /* 0x0000007c52527220 */ /* 0x080fe20000410000 */
[C---:B------:R-:W-:Y:S01]  /*9640*/  HMMA.16816.F32 R20, R32.reuse, R24, R20 ;  /* 0x000000182014723c */ /* 0x040fe20000001814 */
[----:B------:R-:W-:Y:S01]  /*9650*/  FMUL.FTZ R83, R83, R124 ;  /* 0x0000007c53537220 */ /* 0x000fe20000410000 */
[----:B------:R-:W2:Y:S01]  /*9660*/  MUFU.EX2 R114, R114 ;  /* 0x0000007200727308 */ /* 0x000ea20000000800 */
[-C--:B------:R-:W-:Y:S02]  /*9670*/  FMUL.FTZ R28, R88, R146.reuse ;  /* 0x00000092581c7220 */ /* 0x080fe40000410000 */
[----:B------:R-:W-:Y:S02]  /*9680*/  FMUL.FTZ R29, R89, R146 ;  /* 0x00000092591d7220 */ /* 0x000fe40000410000 */
[-C--:B------:R-:W-:Y:S01]  /*9690*/  FMUL.FTZ R30, R90, R124.reuse ;  /* 0x0000007c5a1e7220 */ /* 0x080fe20000410000 */
[----:B------:R-:W-:Y:S01]  /*96a0*/  HMMA.16816.F32 R8, R32, R10, R68 ;  /* 0x0000000a2008723c */ /* 0x000fe20000001844 */
[----:B------:R-:W-:Y:S01]  /*96b0*/  FMUL.FTZ R31, R91, R124 ;  /* 0x0000007c5b1f7220 */ /* 0x000fe20000410000 */
[----:B------:R-:W-:Y:S01]  /*96c0*/  MUFU.EX2 R123, R123 ;  /* 0x0000007b007b7308 */ /* 0x000fe20000000800 */
[-C--:B------:R-:W-:Y:S01]  /*96d0*/  FMUL.FTZ R84, R84, R146.reuse ;  /* 0x0000009254547220 */ /* 0x080fe20000410000 */
[----:B------:R-:W-:Y:S01]  /*96e0*/  LDSM.16.MT88.4 R68, [R164+0x8800] ;  /* 0x00880000a444783b */ /* 0x000fe20000004200 */
[----:B------:R-:W-:-:S02]  /*96f0*/  FMUL.FTZ R85, R85, R146 ;  /* 0x0000009255557220 */ /* 0x000fc40000410000 */
[-C--:B------:R-:W-:Y:S01]  /*9700*/  FMUL.FTZ R86, R86, R124.reuse ;  /* 0x0000007c56567220 */ /* 0x080fe20000410000 */
[C---:B------:R-:W-:Y:S01]  /*9710*/  HMMA.16816.F32 R24, R32.reuse, R26, R80 ;  /* 0x0000001a2018723c */ /* 0x040fe20000001850 */
[----:B------:R-:W-:Y:S01]  /*9720*/  FMUL.FTZ R87, R87, R124 ;  /* 0x0000007c57577220 */ /* 0x000fe20000410000 */
[----:B------:R-:W4:Y:S01]  /*9730*/  MUFU.EX2 R116, R116 ;  /* 0x0000007400747308 */ /* 0x000f220000000800 */
[----:B------:R-:W-:Y:S01]  /*9740*/  LDSM.16.MT88.4 R80, [R161+0x8800] ;  /* 0x00880000a150783b */ /* 0x000fe20000004200 */
[----:B------:R-:W-:Y:S02]  /*9750*/  FFMA.FTZ R103, R103, c[0x0][0x23c], -R58 ;  /* 0x00008f0067677a23 */ /* 0x000fe4000001083a */
[----:B------:R-:W-:Y:S02]  /*9760*/  FFMA.FTZ R193, R193, R146, R144 ;  /* 0x00000092c1c17223 */ /* 0x000fe40000010090 */
[----:B------:R-:W-:Y:S01]  /*9770*/  HMMA.16816.F32 R28, R32, R36, R28 ;  /* 0x00000024201c723c */ /* 0x000fe2000000181c */
[----:B------:R-:W-:Y:S01]  /*9780*/  FFMA.FTZ R131, R192, R124, R131 ;  /* 0x0000007cc0837223 */ /* 0x000fe20000010083 */
[----:B------:R-:W-:Y:S01]  /*9790*/  MUFU.EX2 R141, R141 ;  /* 0x0000008d008d7308 */ /* 0x000fe20000000800 */
[----:B------:R-:W-:-:S02]  /*97a0*/  FADD.FTZ R122, R122, R193 ;  /* 0x000000c17a7a7221 */ /* 0x000fc40000010000 */
[----:B------:R-:W-:Y:S02]  /*97b0*/  FADD.FTZ R120, R120, R131 ;  /* 0x0000008378787221 */ /* 0x000fe40000010000 */
[----:B-1----:R-:W-:Y:S01]  /*97c0*/  F2FP.PACK_AB R36, R112, R119 ;  /* 0x000000777024723e */ /* 0x002fe200000000ff */
[----:B------:R-:W-:Y:S01]  /*97d0*/  HMMA.16816.F32 R32, R32, R38, R84 ;  /* 0x000000262020723c */ /* 0x000fe20000001854 */
[----:B--2---:R-:W-:Y:S01]  /*97e0*/  F2FP.PACK_AB R37, R114, R121 ;  /* 0x000000797225723e */ /* 0x004fe200000000ff */
[----:B------:R-:W1:Y:S01]  /*97f0*/  MUFU.EX2 R136, R136 ;  /* 0x0000008800887308 */ /* 0x000e620000000800 */
[----:B------:R-:W-:Y:S02]  /*9800*/  FADD.FTZ R111, R111, R122 ;  /* 0x0000007a6f6f7221 */ /* 0x000fe40000010000 */
[----:B------:R-:W-:Y:S02]  /*9810*/  FADD.FTZ R107, R107, R120 ;  /* 0x000000786b6b7221 */ /* 0x000fe40000010000 */
[----:B------:R-:W-:Y:S01]  /*9820*/  F2FP.PACK_AB R38, R2, R117 ;  /* 0x000000750226723e */ /* 0x000fe200000000ff */
[----:B------:R-:W-:Y:S01]  /*9830*/  FADD.FTZ R102, R102, R111 ;  /* 0x0000006f66667221 */ /* 0x000fe20000010000 */
[----:B----4-:R-:W-:Y:S01]  /*9840*/  F2FP.PACK_AB R39, R116, R123 ;  /* 0x0000007b7427723e */ /* 0x010fe200000000ff */
[----:B------:R-:W-:Y:S01]  /*9850*/  MUFU.EX2 R135, R135 ;  /* 0x0000008700877308 */ /* 0x000fe20000000800 */
[----:B------:R-:W-:-:S02]  /*9860*/  FFMA.FTZ R193, R100, c[0x0][0x23c], -R105 ;  /* 0x00008f0064c17a23 */ /* 0x000fc40000010869 */
[----:B------:R-:W-:Y:S02]  /*9870*/  FADD.FTZ R119, R119, R102 ;  /* 0x0000006677777221 */ /* 0x000fe40000010000 */
[----:B------:R-:W-:Y:S01]  /*9880*/  FFMA.FTZ R57, R57, c[0x0][0x23c], -R58 ;  /* 0x00008f0039397a23 */ /* 0x000fe2000001083a */
[----:B---3--:R-:W-:Y:S01]  /*9890*/  HMMA.16816.F32 R12, R36, R44, R12 ;  /* 0x0000002c240c723c */ /* 0x008fe2000000180c */
[----:B------:R-:W-:Y:S01]  /*98a0*/  FADD.FTZ R112, R112, R119 ;  /* 0x0000007770707221 */ /* 0x000fe20000010000 */
[----:B------:R-:W-:Y:S03]  /*98b0*/  MUFU.EX2 R132, R132 ;  /* 0x0000008400847308 */ /* 0x000fe60000000800 */
[----:B------:R-:W-:-:S03]  /*98c0*/  FADD.FTZ R117, R117, R112 ;  /* 0x0000007075757221 */ /* 0x000fc60000010000 */
[C---:B------:R-:W-:Y:S01]  /*98d0*/  HMMA.16816.F32 R16, R36.reuse, R46, R16 ;  /* 0x0000002e2410723c */ /* 0x040fe20000001810 */
[----:B------:R-:W2:Y:S01]  /*98e0*/  LDSM.16.MT88.4 R44, [R160+0x6800] ;  /* 0x00680000a02c783b */ /* 0x000ea20000004200 */
[----:B------:R-:W-:Y:S06]  /*98f0*/  MUFU.EX2 R139, R139 ;  /* 0x0000008b008b7308 */ /* 0x000fec0000000800 */
[C---:B------:R-:W-:Y:S02]  /*9900*/  HMMA.16816.F32 R4, R36.reuse, R48, R4 ;  /* 0x000000302404723c */ /* 0x040fe40000001804 */
[----:B------:R-:W3:Y:S06]  /*9910*/  MUFU.EX2 R134, R134 ;  /* 0x0000008600867308 */ /* 0x000eec0000000800 */
[C---:B------:R-:W-:Y:S01]  /*9920*/  HMMA.16816.F32 R8, R36.reuse, R50, R8 ;  /* 0x000000322408723c */ /* 0x040fe20000001808 */
[----:B------:R-:W4:Y:S01]  /*9930*/  LDSM.16.MT88.4 R48, [R164+0x7000] ;  /* 0x00700000a430783b */ /* 0x000f220000004200 */
[----:B------:R-:W-:Y:S06]  /*9940*/  MUFU.EX2 R145, R145 ;  /* 0x0000009100917308 */ /* 0x000fec0000000800 */
[C---:B------:R-:W-:Y:S02]  /*9950*/  HMMA.16816.F32 R20, R36.reuse, R40, R20 ;  /* 0x000000282414723c */ /* 0x040fe40000001814 */
[----:B------:R-:W5:Y:S06]  /*9960*/  MUFU.EX2 R138, R138 ;  /* 0x0000008a008a7308 */ /* 0x000f6c0000000800 */
[C---:B------:R-:W-:Y:S01]  /*9970*/  HMMA.16816.F32 R24, R36.reuse, R42, R24 ;  /* 0x0000002a2418723c */ /* 0x040fe20000001818 */
[----:B------:R-:W4:Y:S01]  /*9980*/  LDSM.16.MT88.4 R40, [R161+0x7000] ;  /* 0x00700000a128783b */ /* 0x000f220000004200 */
[----:B------:R-:W-:Y:S06]  /*9990*/  MUFU.EX2 R183, R183 ;  /* 0x000000b700b77308 */ /* 0x000fec0000000800 */
[C---:B--2---:R-:W-:Y:S02]  /*99a0*/  HMMA.16816.F32 R28, R36.reuse, R44, R28 ;  /* 0x0000002c241c723c */ /* 0x044fe4000000181c */
[----:B------:R-:W2:Y:S06]  /*99b0*/  MUFU.EX2 R150, R150 ;  /* 0x0000009600967308 */ /* 0x000eac0000000800 */
[----:B------:R-:W-:Y:S01]  /*99c0*/  HMMA.16816.F32 R32, R36, R46, R32 ;  /* 0x0000002e2420723c */ /* 0x000fe20000001820 */
[----:B------:R-:W2:Y:S01]  /*99d0*/  LDSM.16.MT88.4 R44, [R162+0x7000] ;  /* 0x00700000a22c783b */ /* 0x000ea20000004200 */
[----:B------:R-:W-:Y:S05]  /*99e0*/  MUFU.EX2 R149, R149 ;  /* 0x0000009500957308 */ /* 0x000fea0000000800 */
[----:B-1----:R-:W-:-:S02]  /*99f0*/  F2FP.PACK_AB R36, R136, R141 ;  /* 0x0000008d8824723e */ /* 0x002fc400000000ff */
[----:B---3--:R-:W-:Y:S01]  /*9a00*/  F2FP.PACK_AB R37, R134, R139 ;  /* 0x0000008b8625723e */ /* 0x008fe200000000ff */
[----:B------:R-:W-:Y:S01]  /*9a10*/  MUFU.EX2 R148, R148 ;  /* 0x0000009400947308 */ /* 0x000fe20000000800 */
[----:B------:R-:W-:Y:S02]  /*9a20*/  F2FP.PACK_AB R38, R132, R135 ;  /* 0x000000878426723e */ /* 0x000fe400000000ff */
[----:B-----5:R-:W-:-:S05]  /*9a30*/  F2FP.PACK_AB R39, R138, R145 ;  /* 0x000000918a27723e */ /* 0x020fca00000000ff */
[----:B------:R-:W-:Y:S02]  /*9a40*/  MUFU.EX2 R151, R151 ;  /* 0x0000009700977308 */ /* 0x000fe40000000800 */
[C---:B----4-:R-:W-:Y:S06]  /*9a50*/  HMMA.16816.F32 R4, R36.reuse, R48, R4 ;  /* 0x000000302404723c */ /* 0x050fec0000001804 */
[----:B------:R-:W1:Y:S02]  /*9a60*/  MUFU.EX2 R188, R188 ;  /* 0x000000bc00bc7308 */ /* 0x000e640000000800 */
[C---:B------:R-:W-:Y:S01]  /*9a70*/  HMMA.16816.F32 R8, R36.reuse, R50, R8 ;  /* 0x000000322408723c */ /* 0x040fe20000001808 */
[----:B------:R-:W3:Y:S05]  /*9a80*/  LDSM.16.MT88.4 R48, [R162+0x7800] ;  /* 0x00780000a230783b */ /* 0x000eea0000004200 */
[----:B------:R-:W-:Y:S02]  /*9a90*/  MUFU.EX2 R147, R147 ;  /* 0x0000009300937308 */ /* 0x000fe40000000800 */
[C---:B------:R-:W-:Y:S06]  /*9aa0*/  HMMA.16816.F32 R20, R36.reuse, R40, R20 ;  /* 0x000000282414723c */ /* 0x040fec0000001814 */
[----:B------:R-:W4:Y:S01]  /*9ab0*/  MUFU.EX2 R196, R196 ;  /* 0x000000c400c47308 */ /* 0x000f220000000800 */
[----:B--2---:R-:W-:Y:S01]  /*9ac0*/  F2FP.PACK_AB R40, R150, R183 ;  /* 0x000000b79628723e */ /* 0x004fe200000000ff */
[----:B------:R-:W-:Y:S01]  /*9ad0*/  HMMA.16816.F32 R12, R36, R44, R12 ;  /* 0x0000002c240c723c */ /* 0x000fe2000000180c */
[----:B-1----:R-:W-:-:S05]  /*9ae0*/  F2FP.PACK_AB R41, R188, R151 ;  /* 0x00000097bc29723e */ /* 0x002fca00000000ff */
[----:B------:R-:W-:Y:S02]  /*9af0*/  MUFU.EX2 R193, R193 ;  /* 0x000000c100c17308 */ /* 0x000fe40000000800 */
[C---:B------:R-:W-:Y:S01]  /*9b00*/  HMMA.16816.F32 R16, R36.reuse, R46, R16 ;  /* 0x0000002e2410723c */ /* 0x040fe20000001810 */
[----:B------:R-:W1:Y:S07]  /*9b10*/  LDSM.16.MT88.4 R44, [R160+0x7000] ;  /* 0x00700000a02c783b */ /* 0x000e6e0000004200 */
[----:B------:R-:W-:Y:S07]  /*9b20*/  HMMA.16816.F32 R24, R36, R42, R24 ;  /* 0x0000002a2418723c */ /* 0x000fee0000001818 */
[----:B------:R-:W-:-:S02]  /*9b30*/  F2FP.PACK_AB R42, R148, R149 ;  /* 0x00000095942a723e */ /* 0x000fc400000000ff */
[----:B----4-:R-:W-:-:S07]  /*9b40*/  F2FP.PACK_AB R43, R196, R147 ;  /* 0x00000093c42b723e */ /* 0x010fce00000000ff */
[C---:B------:R-:W-:Y:S07]  /*9b50*/  HMMA.16816.F32 R4, R40.reuse, R60, R4 ;  /* 0x0000003c2804723c */ /* 0x040fee0000001804 */
[--C-:B------:R-:W-:Y:S01]  /*9b60*/  FFMA.FTZ R60, R129, c[0x0][0x23c], -R58.reuse ;  /* 0x00008f00813c7a23 */ /* 0x100fe2000001083a */
[----:B------:R-:W-:Y:S01]  /*9b70*/  HMMA.16816.F32 R8, R40, R62, R8 ;  /* 0x0000003e2808723c */ /* 0x000fe20000001808 */
[----:B------:R-:W-:-:S04]  /*9b80*/  FFMA.FTZ R61, R143, c[0x0][0x23c], -R58 ;  /* 0x00008f008f3d7a23 */ /* 0x000fc8000001083a */
[----:B------:R-:W-:Y:S02]  /*9b90*/  MUFU.EX2 R60, R60 ;  /* 0x0000003c003c7308 */ /* 0x000fe40000000800 */
[--C-:B------:R-:W-:Y:S01]  /*9ba0*/  FFMA.FTZ R62, R133, c[0x0][0x23c], -R58.reuse ;  /* 0x00008f00853e7a23 */ /* 0x100fe2000001083a */
[----:B---3--:R-:W-:Y:S01]  /*9bb0*/  HMMA.16816.F32 R12, R40, R48, R12 ;  /* 0x00000030280c723c */ /* 0x008fe2000000180c */
[----:B------:R-:W-:-:S04]  /*9bc0*/  FFMA.FTZ R63, R137, c[0x0][0x23c], -R58 ;  /* 0x00008f00893f7a23 */ /* 0x000fc8000001083a */
[----:B------:R-:W-:Y:S02]  /*9bd0*/  MUFU.EX2 R62, R62 ;  /* 0x0000003e003e7308 */ /* 0x000fe40000000800 */
[--C-:B------:R-:W-:Y:S01]  /*9be0*/  FFMA.FTZ R49, R128, c[0x0][0x23c], -R105.reuse ;  /* 0x00008f0080317a23 */ /* 0x100fe20000010869 */
[----:B-1----:R-:W-:Y:S01]  /*9bf0*/  HMMA.16816.F32 R28, R36, R44, R28 ;  /* 0x0000002c241c723c */ /* 0x002fe2000000181c */
[----:B------:R-:W-:-:S04]  /*9c00*/  FFMA.FTZ R48, R130, c[0x0][0x23c], -R105 ;  /* 0x00008f0082307a23 */ /* 0x000fc80000010869 */
[----:B------:R-:W-:Y:S03]  /*9c10*/  MUFU.EX2 R49, R49 ;  /* 0x0000003100317308 */ /* 0x000fe60000000800 */
[----:B------:R-:W-:Y:S01]  /*9c20*/  HMMA.16816.F32 R32, R36, R46, R32 ;  /* 0x0000002e2420723c */ /* 0x000fe20000001820 */
[----:B------:R-:W1:Y:S04]  /*9c30*/  LDSM.16.MT88.4 R44, [R161+0x7800] ;  /* 0x00780000a12c783b */ /* 0x000e680000004200 */
[----:B------:R-:W2:Y:S01]  /*9c40*/  LDSM.16.MT88.4 R36, [R160+0x7800] ;  /* 0x00780000a024783b */ /* 0x000ea20000004200 */
[----:B------:R-:W-:Y:S02]  /*9c50*/  MUFU.EX2 R48, R48 ;  /* 0x0000003000307308 */ /* 0x000fe40000000800 */
[----:B------:R-:W-:Y:S06]  /*9c60*/  HMMA.16816.F32 R16, R40, R50, R16 ;  /* 0x000000322810723c */ /* 0x000fec0000001810 */
[----:B------:R-:W3:Y:S01]  /*9c70*/  MUFU.EX2 R63, R63 ;  /* 0x0000003f003f7308 */ /* 0x000ee20000000800 */
[----:B------:R-:W-:-:S02]  /*9c80*/  FFMA.FTZ R50, R142, c[0x0][0x23c], -R105 ;  /* 0x00008f008e327a23 */ /* 0x000fc40000010869 */
[----:B------:R-:W-:-:S05]  /*9c90*/  FFMA.FTZ R51, R140, c[0x0][0x23c], -R105 ;  /* 0x00008f008c337a23 */ /* 0x000fca0000010869 */
[----:B------:R-:W4:Y:S08]  /*9ca0*/  MUFU.EX2 R50, R50 ;  /* 0x0000003200327308 */ /* 0x000f300000000800 */
[----:B------:R-:W5:Y:S01]  /*9cb0*/  MUFU.EX2 R51, R51 ;  /* 0x0000003300337308 */ /* 0x000f620000000800 */
[----:B---3--:R-:W-:-:S07]  /*9cc0*/  F2FP.PACK_AB R85, R63, R62 ;  /* 0x0000003e3f55723e */ /* 0x008fce00000000ff */
[----:B------:R-:W3:Y:S01]  /*9cd0*/  MUFU.EX2 R61, R61 ;  /* 0x0000003d003d7308 */ /* 0x000ee20000000800 */
[----:B----4-:R-:W-:Y:S01]  /*9ce0*/  F2FP.PACK_AB R84, R50, R49 ;  /* 0x000000313254723e */ /* 0x010fe200000000ff */
[----:B-1----:R-:W-:Y:S01]  /*9cf0*/  HMMA.16816.F32 R20, R40, R44, R20 ;  /* 0x0000002c2814723c */ /* 0x002fe20000001814 */
[----:B-----5:R-:W-:-:S07]  /*9d00*/  F2FP.PACK_AB R86, R51, R48 ;  /* 0x000000303356723e */ /* 0x020fce00000000ff */
[----:B------:R-:W-:Y:S01]  /*9d10*/  HMMA.16816.F32 R24, R40, R46, R24 ;  /* 0x0000002e2818723c */ /* 0x000fe20000001818 */
[----:B------:R-:W1:Y:S01]  /*9d20*/  LDSM.16.MT88.4 R44, [R164+0x8000] ;  /* 0x00800000a42c783b */ /* 0x000e620000004200 */
[----:B---3--:R-:W-:-:S06]  /*9d30*/  F2FP.PACK_AB R87, R61, R60 ;  /* 0x0000003c3d57723e */ /* 0x008fcc00000000ff */
[C---:B--2---:R-:W-:Y:S08]  /*9d40*/  HMMA.16816.F32 R28, R40.reuse, R36, R28 ;  /* 0x00000024281c723c */ /* 0x044ff0000000181c */
[----:B------:R-:W-:Y:S01]  /*9d50*/  HMMA.16816.F32 R32, R40, R38, R32 ;  /* 0x000000262820723c */ /* 0x000fe20000001820 */
[----:B------:R-:W2:Y:S04]  /*9d60*/  LDSM.16.MT88.4 R40, [R162+0x8000] ;  /* 0x00800000a228783b */ /* 0x000ea80000004200 */
[----:B------:R-:W3:Y:S03]  /*9d70*/  LDSM.16.MT88.4 R36, [R161+0x8000] ;  /* 0x00800000a124783b */ /* 0x000ee60000004200 */
[C---:B-1----:R-:W-:Y:S01]  /*9d80*/  HMMA.16816.F32 R96, R84.reuse, R44, R4 ;  /* 0x0000002c5460723c */ /* 0x042fe20000001804 */
[----:B------:R-:W1:Y:S07]  /*9d90*/  LDSM.16.MT88.4 R4, [R160+0x8000] ;  /* 0x00800000a004783b */ /* 0x000e6e0000004200 */
[C---:B------:R-:W-:Y:S08]  /*9da0*/  HMMA.16816.F32 R8, R84.reuse, R46, R8 ;  /* 0x0000002e5408723c */ /* 0x040ff00000001808 */
[C---:B--2---:R-:W-:Y:S07]  /*9db0*/  HMMA.16816.F32 R12, R84.reuse, R40, R12 ;  /* 0x00000028540c723c */ /* 0x044fee000000180c */
[--C-:B------:R-:W-:Y:S01]  /*9dc0*/  FFMA.FTZ R40, R118, c[0x0][0x23c], -R105.reuse ;  /* 0x00008f0076287a23 */ /* 0x100fe20000010869 */
[C---:B---3--:R-:W-:Y:S05]  /*9dd0*/  HMMA.16816.F32 R20, R84.reuse, R36, R20 ;  /* 0x000000245414723c */ /* 0x048fea0000001814 */
[----:B------:R-:W-:Y:S02]  /*9de0*/  MUFU.EX2 R40, R40 ;  /* 0x0000002800287308 */ /* 0x000fe40000000800 */
[--C-:B------:R-:W-:Y:S01]  /*9df0*/  FFMA.FTZ R37, R108, c[0x0][0x23c], -R105.reuse ;  /* 0x00008f006c257a23 */ /* 0x100fe20000010869 */
[----:B------:R-:W-:Y:S01]  /*9e00*/  HMMA.16816.F32 R24, R84, R38, R24 ;  /* 0x000000265418723c */ /* 0x000fe20000001818 */
[----:B------:R-:W-:-:S04]  /*9e10*/  FFMA.FTZ R36, R110, c[0x0][0x23c], -R105 ;  /* 0x00008f006e247a23 */ /* 0x000fc80000010869 */
[----:B------:R-:W2:Y:S02]  /*9e20*/  MUFU.EX2 R37, R37 ;  /* 0x0000002500257308 */ /* 0x000ea40000000800 */
[--C-:B------:R-:W-:Y:S01]  /*9e30*/  FFMA.FTZ R38, R115, c[0x0][0x23c], -R58.reuse ;  /* 0x00008f0073267a23 */ /* 0x100fe2000001083a */
[C---:B------:R-:W-:Y:S05]  /*9e40*/  HMMA.16816.F32 R16, R84.reuse, R42, R16 ;  /* 0x0000002a5410723c */ /* 0x040fea0000001810 */
[----:B------:R-:W-:Y:S03]  /*9e50*/  MUFU.EX2 R36, R36 ;  /* 0x0000002400247308 */ /* 0x000fe60000000800 */
[C---:B-1----:R-:W-:Y:S05]  /*9e60*/  HMMA.16816.F32 R88, R84.reuse, R4, R28 ;  /* 0x000000045458723c */ /* 0x042fea000000181c */
[----:B------:R-:W1:Y:S02]  /*9e70*/  MUFU.EX2 R39, R126 ;  /* 0x0000007e00277308 */ /* 0x000e640000000800 */
[--C-:B------:R-:W-:Y:S01]  /*9e80*/  FFMA.FTZ R29, R127, c[0x0][0x23c], -R58.reuse ;  /* 0x00008f007f1d7a23 */ /* 0x100fe2000001083a */
[----:B------:R-:W-:Y:S01]  /*9e90*/  HMMA.16816.F32 R84, R84, R6, R32 ;  /* 0x000000065454723c */ /* 0x000fe20000001820 */
[--C-:B------:R-:W-:Y:S01]  /*9ea0*/  FFMA.FTZ R28, R113, c[0x0][0x23c], -R58.reuse ;  /* 0x00008f00711c7a23 */ /* 0x100fe2000001083a */
[----:B--2---:R-:W-:Y:S01]  /*9eb0*/  F2FP.PACK_AB R4, R40, R37 ;  /* 0x000000252804723e */ /* 0x004fe200000000ff */
[----:B------:R-:W-:-:S02]  /*9ec0*/  FFMA.FTZ R31, R125, c[0x0][0x23c], -R58 ;  /* 0x00008f007d1f7a23 */ /* 0x000fc4000001083a */
[----:B------:R-:W-:Y:S01]  /*9ed0*/  MUFU.EX2 R38, R38 ;  /* 0x0000002600267308 */ /* 0x000fe20000000800 */
[--C-:B------:R-:W-:Y:S02]  /*9ee0*/  FFMA.FTZ R30, R66, c[0x0][0x23c], -R105.reuse ;  /* 0x00008f00421e7a23 */ /* 0x100fe40000010869 */
[--C-:B------:R-:W-:Y:S02]  /*9ef0*/  FFMA.FTZ R32, R64, c[0x0][0x23c], -R105.reuse ;  /* 0x00008f0040207a23 */ /* 0x100fe40000010869 */
[--C-:B------:R-:W-:Y:S02]  /*9f00*/  FFMA.FTZ R33, R106, c[0x0][0x23c], -R105.reuse ;  /* 0x00008f006a217a23 */ /* 0x100fe40000010869 */
[----:B------:R-:W-:Y:S01]  /*9f10*/  FFMA.FTZ R35, R104, c[0x0][0x23c], -R105 ;  /* 0x00008f0068237a23 */ /* 0x000fe20000010869 */
[----:B------:R-:W2:Y:S01]  /*9f20*/  MUFU.EX2 R29, R29 ;  /* 0x0000001d001d7308 */ /* 0x000ea20000000800 */
[----:B-1----:R-:W-:-:S07]  /*9f30*/  F2FP.PACK_AB R6, R39, R36 ;  /* 0x000000242706723e */ /* 0x002fce00000000ff */
[----:B------:R-:W-:Y:S08]  /*9f40*/  MUFU.EX2 R28, R28 ;  /* 0x0000001c001c7308 */ /* 0x000ff00000000800 */
[----:B------:R-:W1:Y:S01]  /*9f50*/  MUFU.EX2 R31, R31 ;  /* 0x0000001f001f7308 */ /* 0x000e620000000800 */
[----:B--2---:R-:W-:-:S07]  /*9f60*/  F2FP.PACK_AB R5, R29, R38 ;  /* 0x000000261d05723e */ /* 0x004fce00000000ff */
[----:B------:R-:W-:Y:S01]  /*9f70*/  MUFU.EX2 R32, R32 ;  /* 0x0000002000207308 */ /* 0x000fe20000000800 */
[----:B-1----:R-:W-:-:S07]  /*9f80*/  F2FP.PACK_AB R7, R31, R28 ;  /* 0x0000001c1f07723e */ /* 0x002fce00000000ff */
[----:B------:R-:W1:Y:S01]  /*9f90*/  MUFU.EX2 R33, R33 ;  /* 0x0000002100217308 */ /* 0x000e620000000800 */
[C---:B------:R-:W-:Y:S07]  /*9fa0*/  HMMA.16816.F32 R96, R4.reuse, R68, R96 ;  /* 0x000000440460723c */ /* 0x040fee0000001860 */
[----:B------:R-:W-:Y:S01]  /*9fb0*/  MUFU.EX2 R30, R30 ;  /* 0x0000001e001e7308 */ /* 0x000fe20000000800 */
[C---:B------:R-:W-:Y:S01]  /*9fc0*/  HMMA.16816.F32 R68, R4.reuse, R70, R8 ;  /* 0x000000460444723c */ /* 0x040fe20000001808 */
[----:B------:R-:W2:Y:S06]  /*9fd0*/  LDSM.16.MT88.4 R8, [R160+0x8800] ;  /* 0x00880000a008783b */ /* 0x000eac0000004200 */
[----:B------:R-:W-:Y:S01]  /*9fe0*/  MUFU.EX2 R35, R35 ;  /* 0x0000002300237308 */ /* 0x000fe20000000800 */
[C---:B------:R-:W-:Y:S01]  /*9ff0*/  HMMA.16816.F32 R72, R4.reuse, R92, R12 ;  /* 0x0000005c0448723c */ /* 0x040fe2000000180c */
[----:B------:R-:W3:Y:S07]  /*a000*/  LDSM.16.MT88.4 R12, [R162+0x9000] ;  /* 0x00900000a20c783b */ /* 0x000eee0000004200 */
[C---:B------:R-:W-:Y:S01]  /*a010*/  HMMA.16816.F32 R92, R4.reuse, R94, R16 ;  /* 0x0000005e045c723c */ /* 0x040fe20000001810 */
[----:B------:R-:W4:Y:S07]  /*a020*/  LDSM.16.MT88.4 R16, [R164+0x9000] ;  /* 0x00900000a410783b */ /* 0x000f2e0000004200 */
[C---:B------:R-:W-:Y:S01]  /*a030*/  HMMA.16816.F32 R76, R4.reuse, R80, R20 ;  /* 0x00000050044c723c */ /* 0x040fe20000001814 */
[----:B------:R-:W-:Y:S06]  /*a040*/  MUFU.EX2 R20, R103 ;  /* 0x0000006700147308 */ /* 0x000fec0000000800 */
[--C-:B------:R-:W-:Y:S01]  /*a050*/  FFMA.FTZ R23, R109, c[0x0][0x23c], -R58.reuse ;  /* 0x00008f006d177a23 */ /* 0x100fe2000001083a */
[----:B------:R-:W-:Y:S01]  /*a060*/  HMMA.16816.F32 R80, R4, R82, R24 ;  /* 0x000000520450723c */ /* 0x000fe20000001818 */
[----:B------:R-:W-:-:S02]  /*a070*/  FFMA.FTZ R21, R101, c[0x0][0x23c], -R58 ;  /* 0x00008f0065157a23 */ /* 0x000fc4000001083a */
[--C-:B------:R-:W-:Y:S02]  /*a080*/  FFMA.FTZ R22, R67, c[0x0][0x23c], -R58.reuse ;  /* 0x00008f0043167a23 */ /* 0x100fe4000001083a */
[----:B------:R-:W5:Y:S02]  /*a090*/  MUFU.EX2 R23, R23 ;  /* 0x0000001700177308 */ /* 0x000f640000000800 */
[----:B------:R-:W-:Y:S01]  /*a0a0*/  FFMA.FTZ R27, R3, c[0x0][0x23c], -R58 ;  /* 0x00008f00031b7a23 */ /* 0x000fe2000001083a */
[----:B--2---:R-:W-:Y:S01]  /*a0b0*/  HMMA.16816.F32 R88, R4, R8, R88 ;  /* 0x000000080458723c */ /* 0x004fe20000001858 */
[--C-:B------:R-:W-:Y:S02]  /*a0c0*/  FFMA.FTZ R26, R56, c[0x0][0x23c], -R105.reuse ;  /* 0x00008f00381a7a23 */ /* 0x100fe40000010869 */
[--C-:B------:R-:W-:Y:S02]  /*a0d0*/  FFMA.FTZ R25, R65, c[0x0][0x23c], -R105.reuse ;  /* 0x00008f0041197a23 */ /* 0x100fe40000010869 */
[----:B------:R-:W-:Y:S01]  /*a0e0*/  MUFU.EX2 R21, R21 ;  /* 0x0000001500157308 */ /* 0x000fe20000000800 */
[----:B------:R-:W-:-:S02]  /*a0f0*/  FFMA.FTZ R24, R54, c[0x0][0x23c], -R105 ;  /* 0x00008f0036187a23 */ /* 0x000fc40000010869 */
[----:B------:R-:W-:Y:S01]  /*a100*/  FFMA.FTZ R3, R59, c[0x0][0x23c], -R58 ;  /* 0x00008f003b037a23 */ /* 0x000fe2000001083a */
[----:B------:R-:W-:Y:S01]  /*a110*/  HMMA.16816.F32 R84, R4, R10, R84 ;  /* 0x0000000a0454723c */ /* 0x000fe20000001854 */
[----:B------:R-:W2:Y:S03]  /*a120*/  LDSM.16.MT88.4 R8, [R161+0x9000] ;  /* 0x00900000a108783b */ /* 0x000ea60000004200 */
[----:B------:R-:W3:Y:S03]  /*a130*/  MUFU.EX2 R22, R22 ;  /* 0x0000001600167308 */ /* 0x000ee60000000800 */
[----:B-1----:R-:W-:Y:S02]  /*a140*/  F2FP.PACK_AB R4, R33, R32 ;  /* 0x000000202104723e */ /* 0x002fe400000000ff */
[----:B-----5:R-:W-:-:S02]  /*a150*/  F2FP.PACK_AB R5, R23, R20 ;  /* 0x000000141705723e */ /* 0x020fc400000000ff */
[----:B------:R-:W-:Y:S01]  /*a160*/  F2FP.PACK_AB R6, R35, R30 ;  /* 0x0000001e2306723e */ /* 0x000fe200000000ff */
[----:B------:R-:W-:Y:S01]  /*a170*/  MUFU.EX2 R26, R26 ;  /* 0x0000001a001a7308 */ /* 0x000fe20000000800 */
[----:B---3--:R-:W-:-:S07]  /*a180*/  F2FP.PACK_AB R7, R22, R21 ;  /* 0x000000151607723e */ /* 0x008fce00000000ff */
[----:B------:R-:W1:Y:S01]  /*a190*/  MUFU.EX2 R25, R25 ;  /* 0x0000001900197308 */ /* 0x000e620000000800 */
[C---:B------:R-:W-:Y:S07]  /*a1a0*/  HMMA.16816.F32 R72, R4.reuse, R12, R72 ;  /* 0x0000000c0448723c */ /* 0x040fee0000001848 */
[----:B------:R-:W-:Y:S01]  /*a1b0*/  MUFU.EX2 R24, R24 ;  /* 0x0000001800187308 */ /* 0x000fe20000000800 */
[----:B------:R-:W-:Y:S01]  /*a1c0*/  FADD.FTZ R12, R0, R107 ;  /* 0x0000006b000c7221 */ /* 0x000fe20000010000 */
[----:B----4-:R-:W-:Y:S06]  /*a1d0*/  HMMA.16816.F32 R96, R4, R16, R96 ;  /* 0x000000100460723c */ /* 0x010fec0000001860 */
[----:B------:R3:W-:Y:S01]  /*a1e0*/  MUFU.EX2 R0, R27 ;  /* 0x0000001b00007308 */ /* 0x0007e20000000800 */
[----:B------:R-:W-:-:S04]  /*a1f0*/  FADD.FTZ R121, R121, R12 ;  /* 0x0000000c79797221 */ /* 0x000fc80000010000 */
[----:B------:R-:W-:Y:S01]  /*a200*/  FADD.FTZ R114, R114, R121 ;  /* 0x0000007972727221 */ /* 0x000fe20000010000 */
[----:B------:R-:W-:Y:S01]  /*a210*/  HMMA.16816.F32 R68, R4, R18, R68 ;  /* 0x000000120444723c */ /* 0x000fe20000001844 */
[----:B------:R-:W4:Y:S01]  /*a220*/  LDSM.16.MT88.4 R16, [R160+0x9000] ;  /* 0x00900000a010783b */ /* 0x000f220000004200 */
[----:B------:R-:W5:Y:S01]  /*a230*/  MUFU.EX2 R3, R3 ;  /* 0x0000000300037308 */ /* 0x000f620000000800 */
[----:B------:R-:W-:-:S04]  /*a240*/  FADD.FTZ R123, R123, R114 ;  /* 0x000000727b7b7221 */ /* 0x000fc80000010000 */
[----:B------:R-:W-:Y:S01]  /*a250*/  FADD.FTZ R116, R116, R123 ;  /* 0x0000007b74747221 */ /* 0x000fe20000010000 */
[----:B------:R-:W-:Y:S01]  /*a260*/  HMMA.16816.F32 R92, R4, R14, R92 ;  /* 0x0000000e045c723c */ /* 0x000fe2000000185c */
[----:B------:R-:W1:Y:S01]  /*a270*/  LDSM.16.MT88.4 R12, [R164+0x9800] ;  /* 0x00980000a40c783b */ /* 0x000e620000004200 */
[----:B---3--:R-:W-:Y:S02]  /*a280*/  FFMA.FTZ R27, R55, c[0x0][0x23c], -R58 ;  /* 0x00008f00371b7a23 */ /* 0x008fe4000001083a */
[----:B------:R-:W-:-:S04]  /*a290*/  FADD.FTZ R139, R139, R116 ;  /* 0x000000748b8b7221 */ /* 0x000fc80000010000 */
[C---:B--2---:R-:W-:Y:S01]  /*a2a0*/  HMMA.16816.F32 R76, R4.reuse, R8, R76 ;  /* 0x00000008044c723c */ /* 0x044fe2000000184c */
[----:B------:R-:W-:Y:S01]  /*a2b0*/  FADD.FTZ R134, R134, R139 ;  /* 0x0000008b86867221 */ /* 0x000fe20000010000 */
[----:B------:R-:W-:Y:S03]  /*a2c0*/  MUFU.EX2 R27, R27 ;  /* 0x0000001b001b7308 */ /* 0x000fe60000000800 */
[----:B------:R-:W-:Y:S02]  /*a2d0*/  FADD.FTZ R145, R145, R134 ;  /* 0x0000008691917221 */ /* 0x000fe40000010000 */
[----:B------:R-:W-:Y:S01]  /*a2e0*/  FADD.FTZ R8, R2, R117 ;  /* 0x0000007502087221 */ /* 0x000fe20000010000 */
[----:B------:R-:W-:Y:S01]  /*a2f0*/  HMMA.16816.F32 R80, R4, R10, R80 ;  /* 0x0000000a0450723c */ /* 0x000fe20000001850 */
[----:B------:R-:W-:Y:S01]  /*a300*/  FADD.FTZ R138, R138, R145 ;  /* 0x000000918a8a7221 */ /* 0x000fe20000010000 */
[----:B------:R-:W2:Y:S01]  /*a310*/  MUFU.EX2 R2, R57 ;  /* 0x0000003900027308 */ /* 0x000ea20000000800 */
[----:B------:R-:W-:-:S02]  /*a320*/  FADD.FTZ R141, R141, R8 ;  /* 0x000000088d8d7221 */ /* 0x000fc40000010000 */
[----:B------:R-:W3:Y:S01]  /*a330*/  LDSM.16.MT88.4 R8, [R162+0x9800] ;  /* 0x00980000a208783b */ /* 0x000ee20000004200 */
[----:B------:R-:W-:Y:S02]  /*a340*/  FADD.FTZ R151, R151, R138 ;  /* 0x0000008a97977221 */ /* 0x000fe40000010000 */
[----:B------:R-:W-:Y:S02]  /*a350*/  FADD.FTZ R136, R136, R141 ;  /* 0x0000008d88887221 */ /* 0x000fe40000010000 */
[----:B------:R-:W-:Y:S02]  /*a360*/  FADD.FTZ R188, R188, R151 ;  /* 0x00000097bcbc7221 */ /* 0x000fe40000010000 */
        /* <DEDUP_REMOVED lines=9> */
[----:B------:R-:W4:Y:S01]  /*a400*/  LDSM.16.MT88.4 R16, [R161+0x9800] ;  /* 0x00980000a110783b */ /* 0x000f220000004200 */
[----:B------:R-:W-:Y:S02]  /*a410*/  FADD.FTZ R63, R63, R62 ;  /* 0x0000003e3f3f7221 */ /* 0x000fe40000010000 */
[----:B------:R-:W-:Y:S02]  /*a420*/  FADD.FTZ R149, R149, R150 ;  /* 0x0000009695957221 */ /* 0x000fe40000010000 */
[----:B------:R-:W-:Y:S01]  /*a430*/  FADD.FTZ R60, R60, R63 ;  /* 0x0000003f3c3c7221 */ /* 0x000fe20000010000 */
[----:B-1----:R-:W-:Y:S01]  /*a440*/  F2FP.PACK_AB R4, R25, R26 ;  /* 0x0000001a1904723e */ /* 0x002fe200000000ff */
[----:B------:R-:W-:Y:S01]  /*a450*/  FADD.FTZ R148, R148, R149 ;  /* 0x0000009594947221 */ /* 0x000fe20000010000 */
[----:B-----5:R-:W-:Y:S01]  /*a460*/  F2FP.PACK_AB R5, R3, R0 ;  /* 0x000000000305723e */ /* 0x020fe200000000ff */
[----:B------:R-:W-:Y:S01]  /*a470*/  FADD.FTZ R61, R61, R60 ;  /* 0x0000003c3d3d7221 */ /* 0x000fe20000010000 */
[----:B------:R-:W-:Y:S01]  /*a480*/  F2FP.PACK_AB R6, R193, R24 ;  /* 0x00000018c106723e */ /* 0x000fe200000000ff */
[----:B------:R-:W-:Y:S01]  /*a490*/  FADD.FTZ R49, R49, R148 ;  /* 0x0000009431317221 */ /* 0x000fe20000010000 */
[----:B--2---:R-:W-:Y:S01]  /*a4a0*/  F2FP.PACK_AB R7, R27, R2 ;  /* 0x000000021b07723e */ /* 0x004fe200000000ff */
[----:B------:R-:W-:-:S02]  /*a4b0*/  FADD.FTZ R38, R38, R61 ;  /* 0x0000003d26267221 */ /* 0x000fc40000010000 */
[----:B------:R-:W-:Y:S02]  /*a4c0*/  FADD.FTZ R41, R50, R49 ;  /* 0x0000003132297221 */ /* 0x000fe40000010000 */
[----:B------:R-:W-:Y:S02]  /*a4d0*/  FADD.FTZ R29, R29, R38 ;  /* 0x000000261d1d7221 */ /* 0x000fe40000010000 */
[----:B------:R-:W-:Y:S02]  /*a4e0*/  HMMA.16816.F32 R96, R4, R12, R96 ;  /* 0x0000000c0460723c */ /* 0x000fe40000001860 */
[----:B------:R-:W-:-:S04]  /*a4f0*/  FADD.FTZ R28, R28, R29 ;  /* 0x0000001d1c1c7221 */ /* 0x000fc80000010000 */
[----:B------:R-:W-:Y:S02]  /*a500*/  FADD.FTZ R31, R31, R28 ;  /* 0x0000001c1f1f7221 */ /* 0x000fe40000010000 */
[C---:B------:R-:W-:Y:S01]  /*a510*/  HMMA.16816.F32 R68, R4.reuse, R14, R68 ;  /* 0x0000000e0444723c */ /* 0x040fe20000001844 */
[----:B------:R-:W1:Y:S07]  /*a520*/  LDSM.16.MT88.4 R12, [R160+0x9800] ;  /* 0x00980000a00c783b */ /* 0x000e6e0000004200 */
[C---:B---3--:R-:W-:Y:S07]  /*a530*/  HMMA.16816.F32 R72, R4.reuse, R8, R72 ;  /* 0x000000080448723c */ /* 0x048fee0000001848 */
[----:B------:R-:W-:Y:S01]  /*a540*/  FADD.FTZ R8, R48, R41 ;  /* 0x0000002930087221 */ /* 0x000fe20000010000 */
[----:B------:R-:W-:Y:S03]  /*a550*/  HMMA.16816.F32 R92, R4, R10, R92 ;  /* 0x0000000a045c723c */ /* 0x000fe6000000185c */
[----:B------:R-:W-:-:S04]  /*a560*/  FADD.FTZ R8, R51, R8 ;  /* 0x0000000833087221 */ /* 0x000fc80000010000 */
[----:B------:R-:W-:Y:S01]  /*a570*/  FADD.FTZ R9, R37, R8 ;  /* 0x0000000825097221 */ /* 0x000fe20000010000 */
[C---:B----4-:R-:W-:Y:S01]  /*a580*/  HMMA.16816.F32 R76, R4.reuse, R16, R76 ;  /* 0x00000010044c723c */ /* 0x050fe2000000184c */
        /* <DEDUP_REMOVED lines=9> */
[C---:B-1----:R-:W-:Y:S01]  /*a620*/  HMMA.16816.F32 R88, R4.reuse, R12, R88 ;  /* 0x0000000c0458723c */ /* 0x042fe20000001858 */
        /* <DEDUP_REMOVED lines=8> */
[----:B------:R-:W-:Y:S01]  /*a6b0*/  FADD.FTZ R192, R27, R2 ;  /* 0x000000021bc07221 */ /* 0x000fe20000010000 */
[----:B------:R-:W-:Y:S01]  /*a6c0*/  MOV R2, R53 ;  /* 0x0000003500027202 */ /* 0x000fe20000000f00 */
[----:B------:R-:W-:-:S04]  /*a6d0*/  FADD.FTZ R26, R26, R35 ;  /* 0x000000231a1a7221 */ /* 0x000fc80000010000 */
[----:B------:R-:W-:-:S04]  /*a6e0*/  FADD.FTZ R25, R25, R26 ;  /* 0x0000001a19197221 */ /* 0x000fc80000010000 */
[----:B------:R-:W-:-:S04]  /*a6f0*/  FADD.FTZ R24, R24, R25 ;  /* 0x0000001918187221 */ /* 0x000fc80000010000 */
[----:B------:R-:W-:Y:S02]  /*a700*/  FADD.FTZ R193, R193, R24 ;  /* 0x00000018c1c17221 */ /* 0x000fe40000010000 */
.L_x_5227:
[----:B------:R-:W-:-:S13]  /*a710*/  ISETP.GE.AND P1, PT, R176, 0x1, PT ;  /* 0x00000001b000780c */ /* 0x000fda0003f26270 */
[----:B------:R-:W-:Y:S05]  /*a720*/  @!P1 BRA `(.L_x_5235) ;  /* 0x0000358000009947 */ /* 0x000fea0003800000 */
[----:B------:R-:W-:Y:S01]  /*a730*/  IMAD.MOV.U32 R189, RZ, RZ, c[0x0][0x1a0] ;  /* 0x00006800ffbd7624 */ /* 0x000fe200078e00ff */
[----:B------:R-:W-:Y:S02]  /*a740*/  MOV R3, R0 ;  /* 0x0000000000037202 */ /* 0x000fe40000000f00 */
[----:B------:R-:W-:Y:S01]  /*a750*/  MOV R101, R2 ;  /* 0x0000000200657202 */ /* 0x000fe20000000f00 */
[----:B------:R-:W-:-:S05]  /*a760*/  IMAD.U32 R188, R189, -0x80, RZ ;  /* 0xffffff80bdbc7824 */ /* 0x000fca00078e00ff */
[----:B------:R-:W-:Y:S02]  /*a770*/  SHF.R.S32.HI R183, RZ, 0x1f, R188 ;  /* 0x0000001fffb77819 */ /* 0x000fe400000114bc */
.L_x_5239:
[----:B------:R-:W-:Y:S01]  /*a780*/  MOV R200, R188 ;  /* 0x000000bc00c87202 */ /* 0x000fe20000000f00 */
[----:B------:R-:W-:Y:S04]  /*a790*/  DEPBAR.LE SB0, 0x0 ;  /* 0x000080000000791a */ /* 0x000fe80000000000 */
[----:B------:R-:W-:Y:S01]  /*a7a0*/  BAR.SYNC.DEFER_BLOCKING 0x0 ;  /* 0x0000000000007b1d */ /* 0x000fe20000010000 */
[----:B------:R-:W-:Y:S05]  /*a7b0*/  MOV R201, R183 ;  /* 0x000000b700c97202 */ /* 0x000fea0000000f00 */
[----:B------:R-:W-:-:S05]  /*a7c0*/  @!P0 BRA `(.L_x_5236) ;  /* 0x000003b000008947 */ /* 0x000fca0003800000 */
[----:B------:R-:W-:Y:S01]  /*a7d0*/  IMAD.SHL.U32 R10, R176, 0x80, RZ ;  /* 0x00000080b00a7824 */ /* 0x000fe200078e00ff */
[----:B------:R-:W-:Y:S04]  /*a7e0*/  IABS R0, c[0x0][0x2d0] ;  /* 0x0000b40000007a13 */ /* 0x000fe80000000000 */
[----:B------:R-:W1:Y:S01]  /*a7f0*/  I2F.RP R7, R0 ;  /* 0x0000000000077306 */ /* 0x000e620000209400 */
[----:B------:R-:W-:Y:S09]  /*a800*/  IABS R6, R10 ;  /* 0x0000000a00067213 */ /* 0x000ff20000000000 */
[----:B-1----:R-:W1:Y:S02]  /*a810*/  MUFU.RCP R2, R7 ;  /* 0x0000000700027308 */ /* 0x002e640000001000 */
[----:B-1----:R-:W-:Y:S02]  /*a820*/  IADD3 R8, R2, 0xffffffe, RZ ;  /* 0x0ffffffe02087810 */ /* 0x002fe40007ffe0ff */
[C---:B------:R-:W-:Y:S06]  /*a830*/  IADD3 R2, R10.reuse, -0x80, RZ ;  /* 0xffffff800a027810 */ /* 0x040fec0007ffe0ff */
[----:B------:R-:W1:Y:S01]  /*a840*/  F2I.FTZ.U32.TRUNC.NTZ R9, R8 ;  /* 0x0000000800097305 */ /* 0x000e62000021f000 */
[----:B------:R-:W-:Y:S02]  /*a850*/  LOP3.LUT R10, R10, c[0x0][0x2d0], RZ, 0x3c, !PT ;  /* 0x0000b4000a0a7a12 */ /* 0x000fe400078e3cff */
[----:B------:R-:W-:Y:S02]  /*a860*/  IABS R4, R2 ;  /* 0x0000000200047213 */ /* 0x000fe40000000000 */
[----:B------:R-:W-:Y:S02]  /*a870*/  LOP3.LUT R2, R2, c[0x0][0x2d0], RZ, 0x3c, !PT ;  /* 0x0000b40002027a12 */ /* 0x000fe400078e3cff */
[----:B------:R-:W-:Y:S02]  /*a880*/  ISETP.GE.AND P3, PT, R10, RZ, PT ;  /* 0x000000ff0a00720c */ /* 0x000fe40003f66270 */
[----:B------:R-:W-:Y:S01]  /*a890*/  ISETP.GE.AND P1, PT, R2, RZ, PT ;  /* 0x000000ff0200720c */ /* 0x000fe20003f26270 */
        /* <DEDUP_REMOVED lines=27> */
[C---:B------:R-:W-:Y:S01]  /*aa50*/  LEA R10, P1, R9.reuse, R186, 0x2 ;  /* 0x000000ba090a7211 */ /* 0x040fe200078210ff */
[----:B------:R-:W-:Y:S01]  /*aa60*/  IMAD.IADD R0, R9, 0x1, -R5 ;  /* 0x0000000109007824 */ /* 0x000fe200078e0a05 */
[-C--:B------:R-:W-:Y:S01]  /*aa70*/  LEA.HI.X.SX32 R13, R5, R187.reuse, 0x2, P2 ;  /* 0x000000bb050d7211 */ /* 0x080fe200010f16ff */
[----:B------:R-:W-:Y:S01]  /*aa80*/  IMAD.MOV.U32 R5, RZ, RZ, c[0x0][0x2d0] ;  /* 0x0000b400ff057624 */ /* 0x000fe200078e00ff */
[----:B------:R-:W-:Y:S03]  /*aa90*/  LEA.HI.X.SX32 R11, R9, R187, 0x2, P1 ;  /* 0x000000bb090b7211 */ /* 0x000fe600008f16ff */
[----:B------:R-:W-:Y:S01]  /*aaa0*/  IMAD R5, R0, R5, -0x80 ;  /* 0xffffff8000057424 */ /* 0x000fe200078e0205 */
[----:B------:R-:W2:Y:S03]  /*aab0*/  LDG.E R2, [R12.64] ;  /* 0x000000060c027981 */ /* 0x000ea6000c1e1900 */
[C---:B------:R-:W-:Y:S01]  /*aac0*/  IMAD.WIDE.U32 R200, R5.reuse, c[0x0][0x1a0], RZ ;  /* 0x0000680005c87a25 */ /* 0x040fe200078e00ff */
[----:B------:R-:W2:Y:S01]  /*aad0*/  LDG.E R7, [R10.64] ;  /* 0x000000060a077981 */ /* 0x000ea2000c1e1900 */
        /* <DEDUP_REMOVED lines=10> */
.L_x_5236:
[----:B------:R-:W-:Y:S02]  /*ab80*/  ISETP.GE.AND P1, PT, R180, c[0x0][0x220], PT ;  /* 0x00008800b4007a0c */ /* 0x000fe40003f26270 */
[C---:B------:R-:W-:Y:S04]  /*ab90*/  LEA R102, P4, R200.reuse, R194, 0x1 ;  /* 0x000000c2c8667211 */ /* 0x040fe800078808ff */
[-CC-:B------:R-:W-:Y:S07]  /*aba0*/  LEA.HI.X R103, R200, R195.reuse, R201.reuse, 0x1, P4 ;  /* 0x000000c3c8677211 */ /* 0x180fee00020f0cc9 */
[-C--:B------:R-:W-:Y:S01]  /*abb0*/  @!P1 IADD3 R197, P3, R182, R200.reuse, RZ ;  /* 0x000000c8b6c59210 */ /* 0x080fe20007f7e0ff */
[----:B------:R-:W-:Y:S01]  /*abc0*/  @P1 STS.128 [R177+0x6000], RZ ;  /* 0x006000ffb1001388 */ /* 0x000fe20000000c00 */
[----:B------:R-:W-:Y:S01]  /*abd0*/  @!P1 IMAD.MOV.U32 R2, RZ, RZ, c[0x0][0x1a4] ;  /* 0x00006900ff029624 */ /* 0x000fe200078e00ff */
[----:B------:R-:W-:Y:S01]  /*abe0*/  @!P1 LEA R199, P2, R189, R200, 0x5 ;  /* 0x000000c8bdc79211 */ /* 0x000fe200078428ff */
[----:B------:R-:W-:Y:S01]  /*abf0*/  @!P1 IMAD.MOV.U32 R202, RZ, RZ, R200 ;  /* 0x000000ffffca9224 */ /* 0x000fe200078e00c8 */
[----:B------:R-:W-:Y:S01]  /*ac00*/  @!PT LDS RZ, [RZ] ;  /* 0x00000000fffff984 */ /* 0x000fe20000000800 */
[----:B------:R-:W-:Y:S01]  /*ac10*/  @!PT LDS RZ, [RZ] ;  /* 0x00000000fffff984 */ /* 0x000fe20000000800 */
[----:B------:R-:W-:Y:S01]  /*ac20*/  @!PT LDS RZ, [RZ] ;  /* 0x00000000fffff984 */ /* 0x000fe20000000800 */
[----:B------:R1:W-:Y:S01]  /*ac30*/  @!P1 LDGSTS.E.BYPASS.LTC128B.128 [R177+0x6000], [R102.64] ;  /* 0x0600000066b19fae */ /* 0x0003e2000b901d46 */
[--C-:B------:R-:W-:Y:S01]  /*ac40*/  @!P1 IMAD.X R0, R179, 0x1, R201.reuse, P3 ;  /* 0x00000001b3009824 */ /* 0x100fe200018e06c9 */
[CC--:B------:R-:W-:Y:S01]  /*ac50*/  @!P1 LEA R206, P3, R197.reuse, R194.reuse, 0x1 ;  /* 0x000000c2c5ce9211 */ /* 0x0c0fe200078608ff */
[----:B------:R-:W-:Y:S01]  /*ac60*/  @!P1 IMAD.MOV.U32 R203, RZ, RZ, R201 ;  /* 0x000000ffffcb9224 */ /* 0x000fe200078e00c9 */
[----:B------:R-:W-:Y:S01]  /*ac70*/  @P1 STS.128 [R177+0x6800], RZ ;  /* 0x006800ffb1001388 */ /* 0x000fe20000000c00 */
[----:B------:R-:W-:Y:S01]  /*ac80*/  @!P1 IMAD.MOV.U32 R196, RZ, RZ, c[0x0][0x1a4] ;  /* 0x00006900ffc49624 */ /* 0x000fe200078e00ff */
[----:B------:R-:W-:Y:S01]  /*ac90*/  @!P1 LEA.HI.X R207, R197, R195, R0, 0x1, P3 ;  /* 0x000000c3c5cf9211 */ /* 0x000fe200018f0c00 */
[C---:B------:R-:W-:Y:S01]  /*aca0*/  @!P1 IMAD.WIDE.U32 R202, R189.reuse, 0x30, R202 ;  /* 0x00000030bdca9825 */ /* 0x040fe200078e00ca */
[----:B------:R-:W-:Y:S02]  /*acb0*/  @!P1 LEA.HI.X R2, R189, R201, R2, 0x5, P2 ;  /* 0x000000c9bd029211 */ /* 0x000fe400010f2c02 */
[CC--:B------:R-:W-:Y:S01]  /*acc0*/  @!P1 LEA R204, P2, R199.reuse, R194.reuse, 0x1 ;  /* 0x000000c2c7cc9211 */ /* 0x0c0fe200078408ff */
[----:B------:R-:W-:Y:S01]  /*acd0*/  @!PT LDS RZ, [RZ] ;  /* 0x00000000fffff984 */ /* 0x000fe20000000800 */
[----:B------:R-:W-:Y:S01]  /*ace0*/  @!PT LDS RZ, [RZ] ;  /* 0x00000000fffff984 */ /* 0x000fe20000000800 */
[----:B------:R-:W-:Y:S01]  /*acf0*/  @!PT LDS RZ, [RZ] ;  /* 0x00000000fffff984 */ /* 0x000fe20000000800 */
[----:B------:R1:W-:Y:S01]  /*ad00*/  @!P1 LDGSTS.E.BYPASS.LTC128B.128 [R177+0x6800], [R206.64] ;  /* 0x06800000ceb19fae */ /* 0x0003e2000b901d46 */
[----:B------:R-:W-:Y:S01]  /*ad10*/  @!P1 IMAD R196, R196, 0x30, RZ ;  /* 0x00000030c4c49824 */ /* 0x000fe200078e02ff */
[----:B------:R-:W-:Y:S01]  /*ad20*/  @!P1 LEA R216, P5, R202, R194, 0x1 ;  /* 0x000000c2cad89211 */ /* 0x000fe200078a08ff */
[----:B------:R-:W-:Y:S01]  /*ad30*/  @!P1 IMAD.MOV.U32 R198, RZ, RZ, c[0x0][0x1a4] ;  /* 0x00006900ffc69624 */ /* 0x000fe200078e00ff */
[-C--:B------:R-:W-:Y:S01]  /*ad40*/  @!P1 LEA.HI.X R205, R199, R195.reuse, R2, 0x1, P2 ;  /* 0x000000c3c7cd9211 */ /* 0x080fe200010f0c02 */
[----:B------:R-:W-:Y:S01]  /*ad50*/  @P1 STS.128 [R177+0x7000], RZ ;  /* 0x007000ffb1001388 */ /* 0x000fe20000000c00 */
[----:B------:R-:W-:Y:S01]  /*ad60*/  @!P1 IMAD.IADD R196, R196, 0x1, R203 ;  /* 0x00000001c4c49824 */ /* 0x000fe200078e02cb */
[C---:B------:R-:W-:Y:S01]  /*ad70*/  @!P1 LEA R197, P2, R189.reuse, R200, 0x6 ;  /* 0x000000c8bdc59211 */ /* 0x040fe200078430ff */
[----:B------:R-:W-:Y:S01]  /*ad80*/  @!P1 IMAD.MOV.U32 R100, RZ, RZ, c[0x0][0x1a4] ;  /* 0x00006900ff649624 */ /* 0x000fe200078e00ff */
        /* <DEDUP_REMOVED lines=8> */
[-C--:B------:R-:W-:Y:S01]  /*ae10*/  @!P1 LEA.HI.X R198, R189, R201.reuse, R198, 0x6, P2 ;  /* 0x000000c9bdc69211 */ /* 0x080fe200010f34c6 */
[--C-:B------:R-:W-:Y:S01]  /*ae20*/  @!P1 IMAD.MOV.U32 R213, RZ, RZ, R201.reuse ;  /* 0x000000ffffd59224 */ /* 0x100fe200078e00c9 */
[-C--:B------:R-:W-:Y:S01]  /*ae30*/  @!P1 LEA R210, P2, R197, R194.reuse, 0x1 ;  /* 0x000000c2c5d29211 */ /* 0x080fe200078408ff */
[----:B------:R-:W-:Y:S01]  /*ae40*/  @!PT LDS RZ, [RZ] ;  /* 0x00000000fffff984 */ /* 0x000fe20000000800 */
[----:B------:R-:W-:Y:S01]  /*ae50*/  @!PT LDS RZ, [RZ] ;  /* 0x00000000fffff984 */ /* 0x000fe20000000800 */
[----:B------:R-:W-:Y:S01]  /*ae60*/  @!PT LDS RZ, [RZ] ;  /* 0x00000000fffff984 */ /* 0x000fe20000000800 */
[----:B------:R1:W-:Y:S01]  /*ae70*/  @!P1 LDGSTS.E.BYPASS.LTC128B.128 [R177+0x7800], [R216.64] ;  /* 0x07800000d8b19fae */ /* 0x0003e2000b901d46 */
[----:B------:R-:W-:Y:S01]  /*ae80*/  @!P1 MOV R209, R201 ;  /* 0x000000c900d19202 */ /* 0x000fe20000000f00 */
[----:B------:R-:W-:Y:S01]  /*ae90*/  @!P1 IMAD.WIDE.U32 R200, R189, 0x50, R200 ;  /* 0x00000050bdc89825 */ /* 0x000fe200078e00c8 */
[-C--:B------:R-:W-:Y:S01]  /*aea0*/  @!P1 LEA.HI.X R211, R197, R195.reuse, R198, 0x1, P2 ;  /* 0x000000c3c5d39211 */ /* 0x080fe200010f0cc6 */
[----:B------:R-:W-:Y:S01]  /*aeb0*/  @P1 STS.128 [R177+0x8000], RZ ;  /* 0x008000ffb1001388 */ /* 0x000fe20000000c00 */
[----:B------:R-:W-:Y:S01]  /*aec0*/  @!P1 MOV R2, c[0x0][0x1a4] ;  /* 0x0000690000029a02 */ /* 0x000fe20000000f00 */
[----:B------:R-:W-:Y:S01]  /*aed0*/  @!P1 IMAD R100, R100, 0x50, RZ ;  /* 0x0000005064649824 */ /* 0x000fe200078e02ff */
[-C--:B------:R-:W-:Y:S01]  /*aee0*/  @!P1 LEA R214, P4, R200, R194.reuse, 0x1 ;  /* 0x000000c2c8d69211 */ /* 0x080fe200078808ff */
[----:B------:R-:W-:Y:S01]  /*aef0*/  @!PT LDS RZ, [RZ] ;  /* 0x00000000fffff984 */ /* 0x000fe20000000800 */
[----:B------:R-:W-:Y:S01]  /*af00*/  @!PT LDS RZ, [RZ] ;  /* 0x00000000fffff984 */ /* 0x000fe20000000800 */
[----:B------:R-:W-:Y:S01]  /*af10*/  @!PT LDS RZ, [RZ] ;  /* 0x00000000fffff984 */ /* 0x000fe20000000800 */
[----:B------:R1:W-:Y:S01]  /*af20*/  @!P1 LDGSTS.E.BYPASS.LTC128B.128 [R177+0x8000], [R210.64] ;  /* 0x08000000d2b19fae */ /* 0x0003e2000b901d46 */
[C---:B------:R-:W-:Y:S03]  /*af30*/  @!P1 IMAD.WIDE.U32 R208, R189.reuse, 0x60, R208 ;  /* 0x00000060bdd09825 */ /* 0x040fe600078e00d0 */
[----:B------:R-:W-:Y:S01]  /*af40*/  @P1 STS.128 [R177+0x8800], RZ ;  /* 0x008800ffb1001388 */ /* 0x000fe20000000c00 */
[----:B------:R-:W-:Y:S01]  /*af50*/  @!P1 IMAD.IADD R100, R100, 0x1, R201 ;  /* 0x0000000164649824 */ /* 0x000fe200078e02c9 */
[-C--:B------:R-:W-:Y:S01]  /*af60*/  @!P1 LEA R198, P3, R208, R194.reuse, 0x1 ;  /* 0x000000c2d0c69211 */ /* 0x080fe200078608ff */
[----:B------:R-:W-:Y:S02]  /*af70*/  @!P1 IMAD R2, R2, 0x60, RZ ;  /* 0x0000006002029824 */ /* 0x000fe400078e02ff */
[----:B------:R-:W-:Y:S01]  /*af80*/  @!P1 IMAD.MOV.U32 R0, RZ, RZ, c[0x0][0x1a4] ;  /* 0x00006900ff009624 */ /* 0x000fe200078e00ff */
[-C--:B------:R-:W-:Y:S01]  /*af90*/  @!P1 LEA.HI.X R215, R200, R195.reuse, R100, 0x1, P4 ;  /* 0x000000c3c8d79211 */ /* 0x080fe200020f0c64 */
[----:B------:R-:W-:Y:S02]  /*afa0*/  @!P1 IMAD.IADD R2, R2, 0x1, R209 ;  /* 0x0000000102029824 */ /* 0x000fe400078e02d1 */
[----:B------:R-:W-:Y:S02]  /*afb0*/  @!P1 IMAD.WIDE.U32 R212, R189, 0x70, R212 ;  /* 0x00000070bdd49825 */ /* 0x000fe400078e00d4 */
[----:B------:R-:W-:Y:S01]  /*afc0*/  @!PT LDS RZ, [RZ] ;  /* 0x00000000fffff984 */ /* 0x000fe20000000800 */
[----:B------:R-:W-:Y:S01]  /*afd0*/  @!PT LDS RZ, [RZ] ;  /* 0x00000000fffff984 */ /* 0x000fe20000000800 */
[----:B------:R-:W-:Y:S01]  /*afe0*/  @!PT LDS RZ, [RZ] ;  /* 0x00000000fffff984 */ /* 0x000fe20000000800 */
[----:B------:R1:W-:Y:S01]  /*aff0*/  @!P1 LDGSTS.E.BYPASS.LTC128B.128 [R177+0x8800], [R214.64] ;  /* 0x08800000d6b19fae */ /* 0x0003e2000b901d46 */
[----:B------:R-:W-:Y:S01]  /*b000*/  @!P1 LEA.HI.X R199, R208, R195, R2, 0x1, P3 ;  /* 0x000000c3d0c79211 */ /* 0x000fe200018f0c02 */
[----:B------:R-:W-:Y:S01]  /*b010*/  @!P1 IMAD R0, R0, 0x70, RZ ;  /* 0x0000007000009824 */ /* 0x000fe200078e02ff */
[----:B------:R-:W-:Y:S01]  /*b020*/  @!P1 LEA R194, P2, R212, R194, 0x1 ;  /* 0x000000c2d4c29211 */ /* 0x000fe200078408ff */
[----:B------:R-:W-:Y:S03]  /*b030*/  @P1 STS.128 [R177+0x9000], RZ ;  /* 0x009000ffb1001388 */ /* 0x000fe60000000c00 */
[----:B------:R-:W-:Y:S01]  /*b040*/  @!P1 IADD3 R0, R0, R213, RZ ;  /* 0x000000d500009210 */ /* 0x000fe20007ffe0ff */
[----:B------:R-:W-:Y:S01]  /*b050*/  @!PT LDS RZ, [RZ] ;  /* 0x00000000fffff984 */ /* 0x000fe20000000800 */
[----:B------:R-:W-:Y:S01]  /*b060*/  @!PT LDS RZ, [RZ] ;  /* 0x00000000fffff984 */ /* 0x000fe20000000800 */
[----:B------:R-:W-:Y:S01]  /*b070*/  @!PT LDS RZ, [RZ] ;  /* 0x00000000fffff984 */ /* 0x000fe20000000800 */
[----:B------:R1:W-:Y:S03]  /*b080*/  @!P1 LDGSTS.E.BYPASS.LTC128B.128 [R177+0x9000], [R198.64] ;  /* 0x09000000c6b19fae */ /* 0x0003e6000b901d46 */
[----:B------:R-:W-:Y:S01]  /*b090*/  @!P1 LEA.HI.X R195, R212, R195, R0, 0x1, P2 ;  /* 0x000000c3d4c39211 */ /* 0x000fe200010f0c00 */
[----:B------:R-:W-:Y:S01]  /*b0a0*/  @P1 STS.128 [R177+0x9800], RZ ;  /* 0x009800ffb1001388 */ /* 0x000fe20000000c00 */
[----:B------:R-:W-:Y:S03]  /*b0b0*/  ISETP.GE.AND P2, PT, R176, 0x2, PT ;  /* 0x00000002b000780c */ /* 0x000fe60003f46270 */
[----:B------:R-:W-:Y:S01]  /*b0c0*/  @!PT LDS RZ, [RZ] ;  /* 0x00000000fffff984 */ /* 0x000fe20000000800 */
[----:B------:R-:W-:Y:S01]  /*b0d0*/  @!PT LDS RZ, [RZ] ;  /* 0x00000000fffff984 */ /* 0x000fe20000000800 */
[----:B------:R-:W-:Y:S01]  /*b0e0*/  @!PT LDS RZ, [RZ] ;  /* 0x00000000fffff984 */ /* 0x000fe20000000800 */
[----:B------:R2:W-:Y:S04]  /*b0f0*/  @!P1 LDGSTS.E.BYPASS.LTC128B.128 [R177+0x9800], [R194.64] ;  /* 0x09800000c2b19fae */ /* 0x0005e8000b901d46 */
[----:B------:R-:W-:Y:S04]  /*b100*/  LDSM.16.M88.4 R104, [R170] ;  /* 0x00000000aa68783b */ /* 0x000fe80000000200 */
[----:B------:R-:W3:Y:S04]  /*b110*/  LDSM.16.M88.4 R108, [R169+0x2000] ;  /* 0x00200000a96c783b */ /* 0x000ee80000000200 */
[----:B------:R-:W4:Y:S04]  /*b120*/  LDSM.16.M88.4 R112, [R169+0x2800] ;  /* 0x00280000a970783b */ /* 0x000f280000000200 */
[----:B------:R-:W5:Y:S04]  /*b130*/  LDSM.16.M88.4 R116, [R169+0x3000] ;  /* 0x00300000a974783b */ /* 0x000f680000000200 */
[----:B------:R-:W0:Y:S04]  /*b140*/  LDGDEPBAR ;  /* 0x00000000000079af */ /* 0x000e280000000000 */
[----:B------:R-:W1:Y:S01]  /*b150*/  LDSM.16.M88.4 R120, [R169+0x3800] ;  /* 0x00380000a978783b */ /* 0x000e620000000200 */
[----:B--2---:R-:W-:Y:S03]  /*b160*/  IMAD.MOV.U32 R194, RZ, RZ, R102 ;  /* 0x000000ffffc27224 */ /* 0x004fe600078e0066 */
[----:B------:R-:W2:Y:S01]  /*b170*/  LDSM.16.M88.4 R124, [R169+0x4000] ;  /* 0x00400000a97c783b */ /* 0x000ea20000000200 */
[----:B------:R-:W-:Y:S03]  /*b180*/  IMAD.MOV.U32 R195, RZ, RZ, R103 ;  /* 0x000000ffffc37224 */ /* 0x000fe600078e0067 */
[----:B------:R-:W1:Y:S04]  /*b190*/  LDSM.16.M88.4 R128, [R169+0x4800] ;  /* 0x00480000a980783b */ /* 0x000e680000000200 */
[----:B------:R-:W1:Y:S04]  /*b1a0*/  LDSM.16.M88.4 R132, [R169+0x5000] ;  /* 0x00500000a984783b */ /* 0x000e680000000200 */
[----:B------:R-:W1:Y:S04]  /*b1b0*/  LDSM.16.M88.4 R136, [R169+0x5800] ;  /* 0x00580000a988783b */ /* 0x000e680000000200 */
[----:B------:R-:W-:Y:S01]  /*b1c0*/  LDSM.16.M88.4 R140, [R168] ;  /* 0x00000000a88c783b */ /* 0x000fe20000000200 */
[C---:B---3--:R-:W-:Y:S03]  /*b1d0*/  HMMA.16816.F32 R4, R104.reuse, R108, RZ ;  /* 0x0000006c6804723c */ /* 0x048fe600000018ff */
[----:B------:R-:W3:Y:S04]  /*b1e0*/  LDSM.16.M88.4 R144, [R163+0x2000] ;  /* 0x00200000a390783b */ /* 0x000ee80000000200 */
[----:B------:R-:W1:Y:S01]  /*b1f0*/  LDSM.16.M88.4 R148, [R163+0x2800] ;  /* 0x00280000a394783b */ /* 0x000e620000000200 */
[C---:B------:R-:W-:Y:S03]  /*b200*/  HMMA.16816.F32 R8, R104.reuse, R110, RZ ;  /* 0x0000006e6808723c */ /* 0x040fe600000018ff */
[----:B------:R-:W-:Y:S05]  /*b210*/  LDSM.16.M88.4 R108, [R163+0x3800] ;  /* 0x00380000a36c783b */ /* 0x000fea0000000200 */
[C---:B----4-:R-:W-:Y:S08]  /*b220*/  HMMA.16816.F32 R12, R104.reuse, R112, RZ ;  /* 0x00000070680c723c */ /* 0x050ff000000018ff */
[C---:B------:R-:W-:Y:S01]  /*b230*/  HMMA.16816.F32 R16, R104.reuse, R114, RZ ;  /* 0x000000726810723c */ /* 0x040fe200000018ff */
[----:B------:R-:W-:Y:S07]  /*b240*/  LDSM.16.M88.4 R112, [R163+0x4000] ;  /* 0x00400000a370783b */ /* 0x000fee0000000200 */
[C---:B-----5:R-:W-:Y:S08]  /*b250*/  HMMA.16816.F32 R20, R104.reuse, R116, RZ ;  /* 0x000000746814723c */ /* 0x060ff000000018ff */
[C---:B------:R-:W-:Y:S01]  /*b260*/  HMMA.16816.F32 R24, R104.reuse, R118, RZ ;  /* 0x000000766818723c */ /* 0x040fe200000018ff */
[----:B------:R-:W-:Y:S07]  /*b270*/  LDSM.16.M88.4 R116, [R163+0x5000] ;  /* 0x00500000a374783b */ /* 0x000fee0000000200 */
[C---:B-1----:R-:W-:Y:S08]  /*b280*/  HMMA.16816.F32 R28, R104.reuse, R120, RZ ;  /* 0x00000078681c723c */ /* 0x042ff000000018ff */
[C---:B------:R-:W-:Y:S01]  /*b290*/  HMMA.16816.F32 R32, R104.reuse, R122, RZ ;  /* 0x0000007a6820723c */ /* 0x040fe200000018ff */
[----:B------:R-:W-:Y:S07]  /*b2a0*/  LDSM.16.M88.4 R120, [R157] ;  /* 0x000000009d78783b */ /* 0x000fee0000000200 */
[C---:B--2---:R-:W-:Y:S08]  /*b2b0*/  HMMA.16816.F32 R36, R104.reuse, R124, RZ ;  /* 0x0000007c6824723c */ /* 0x044ff000000018ff */
        /* <DEDUP_REMOVED lines=8> */
[C---:B---3--:R-:W-:Y:S08]  /*b340*/  HMMA.16816.F32 R4, R140.reuse, R144, R4 ;  /* 0x000000908c04723c */ /* 0x048ff00000001804 */
[C---:B------:R-:W-:Y:S08]  /*b350*/  HMMA.16816.F32 R8, R140.reuse, R146, R8 ;  /* 0x000000928c08723c */ /* 0x040ff00000001808 */
[C---:B------:R-:W-:Y:S08]  /*b360*/  HMMA.16816.F32 R12, R140.reuse, R148, R12 ;  /* 0x000000948c0c723c */ /* 0x040ff0000000180c */
[C---:B------:R-:W-:Y:S08]  /*b370*/  HMMA.16816.F32 R16, R140.reuse, R150, R16 ;  /* 0x000000968c10723c */ /* 0x040ff00000001810 */
[C---:B-1----:R-:W-:Y:S08]  /*b380*/  HMMA.16816.F32 R20, R140.reuse, R104, R20 ;  /* 0x000000688c14723c */ /* 0x042ff00000001814 */
[C---:B------:R-:W-:Y:S01]  /*b390*/  HMMA.16816.F32 R24, R140.reuse, R106, R24 ;  /* 0x0000006a8c18723c */ /* 0x040fe20000001818 */
[----:B------:R-:W1:Y:S07]  /*b3a0*/  LDSM.16.M88.4 R104, [R163+0x4800] ;  /* 0x00480000a368783b */ /* 0x000e6e0000000200 */
[C---:B------:R-:W-:Y:S08]  /*b3b0*/  HMMA.16816.F32 R28, R140.reuse, R108, R28 ;  /* 0x0000006c8c1c723c */ /* 0x040ff0000000181c */
[C---:B------:R-:W-:Y:S01]  /*b3c0*/  HMMA.16816.F32 R32, R140.reuse, R110, R32 ;  /* 0x0000006e8c20723c */ /* 0x040fe20000001820 */
[----:B------:R-:W2:Y:S07]  /*b3d0*/  LDSM.16.M88.4 R108, [R163+0x5800] ;  /* 0x00580000a36c783b */ /* 0x000eae0000000200 */
        /* <DEDUP_REMOVED lines=11> */
[----:B------:R-:W2:Y:S07]  /*b490*/  LDSM.16.M88.4 R108, [R158] ;  /* 0x000000009e6c783b */ /* 0x000eae0000000200 */
[C---:B-1----:R-:W-:Y:S08]  /*b4a0*/  HMMA.16816.F32 R4, R104.reuse, R112, R4 ;  /* 0x000000706804723c */ /* 0x042ff00000001804 */
[C---:B------:R-:W-:Y:S01]  /*b4b0*/  HMMA.16816.F32 R8, R104.reuse, R114, R8 ;  /* 0x000000726808723c */ /* 0x040fe20000001808 */
[----:B------:R-:W1:Y:S07]  /*b4c0*/  LDSM.16.M88.4 R112, [R156] ;  /* 0x000000009c70783b */ /* 0x000e6e0000000200 */
[C---:B---3--:R-:W-:Y:S08]  /*b4d0*/  HMMA.16816.F32 R12, R104.reuse, R116, R12 ;  /* 0x00000074680c723c */ /* 0x048ff0000000180c */
[C---:B------:R-:W-:Y:S01]  /*b4e0*/  HMMA.16816.F32 R16, R104.reuse, R118, R16 ;  /* 0x000000766810723c */ /* 0x040fe20000001810 */
[----:B------:R-:W-:Y:S07]  /*b4f0*/  LDSM.16.M88.4 R116, [R154] ;  /* 0x000000009a74783b */ /* 0x000fee0000000200 */
[C---:B--2---:R-:W-:Y:S08]  /*b500*/  HMMA.16816.F32 R20, R104.reuse, R108, R20 ;  /* 0x0000006c6814723c */ /* 0x044ff00000001814 */
[C---:B------:R-:W-:Y:S01]  /*b510*/  HMMA.16816.F32 R24, R104.reuse, R110, R24 ;  /* 0x0000006e6818723c */ /* 0x040fe20000001818 */
[----:B------:R-:W2:Y:S07]  /*b520*/  LDSM.16.M88.4 R108, [R155] ;  /* 0x000000009b6c783b */ /* 0x000eae0000000200 */
[C---:B------:R-:W-:Y:S08]  /*b530*/  HMMA.16816.F32 R28, R104.reuse, R120, R28 ;  /* 0x00000078681c723c */ /* 0x040ff0000000181c */
[C---:B------:R-:W-:Y:S01]  /*b540*/  HMMA.16816.F32 R32, R104.reuse, R122, R32 ;  /* 0x0000007a6820723c */ /* 0x040fe20000001820 */
[----:B------:R-:W3:Y:S07]  /*b550*/  LDSM.16.M88.4 R120, [R153] ;  /* 0x000000009978783b */ /* 0x000eee0000000200 */
[C---:B-1----:R-:W-:Y:S08]  /*b560*/  HMMA.16816.F32 R36, R104.reuse, R112, R36 ;  /* 0x000000706824723c */ /* 0x042ff00000001824 */
[C---:B------:R-:W-:Y:S01]  /*b570*/  HMMA.16816.F32 R40, R104.reuse, R114, R40 ;  /* 0x000000726828723c */ /* 0x040fe20000001828 */
[----:B------:R-:W-:Y:S07]  /*b580*/  LDSM.16.M88.4 R112, [R152] ;  /* 0x000000009870783b */ /* 0x000fee0000000200 */
[C---:B--2---:R-:W-:Y:S08]  /*b590*/  HMMA.16816.F32 R44, R104.reuse, R108, R44 ;  /* 0x0000006c682c723c */ /* 0x044ff0000000182c */
[C---:B------:R-:W-:Y:S01]  /*b5a0*/  HMMA.16816.F32 R48, R104.reuse, R110, R48 ;  /* 0x0000006e6830723c */ /* 0x040fe20000001830 */
[----:B------:R-:W1:Y:S07]  /*b5b0*/  LDSM.16.M88.4 R108, [R165] ;  /* 0x00000000a56c783b */ /* 0x000e6e0000000200 */
[C---:B------:R-:W-:Y:S08]  /*b5c0*/  HMMA.16816.F32 R52, R104.reuse, R116, R52 ;  /* 0x000000746834723c */ /* 0x040ff00000001834 */
[C---:B------:R-:W-:Y:S01]  /*b5d0*/  HMMA.16816.F32 R56, R104.reuse, R118, R56 ;  /* 0x000000766838723c */ /* 0x040fe20000001838 */
[----:B------:R-:W2:Y:S07]  /*b5e0*/  LDSM.16.M88.4 R116, [R152+0x800] ;  /* 0x000800009874783b */ /* 0x000eae0000000200 */
[C---:B---3--:R-:W-:Y:S08]  /*b5f0*/  HMMA.16816.F32 R60, R104.reuse, R120, R60 ;  /* 0x00000078683c723c */ /* 0x048ff0000000183c */
[----:B------:R-:W-:Y:S01]  /*b600*/  HMMA.16816.F32 R64, R104, R122, R64 ;  /* 0x0000007a6840723c */ /* 0x000fe20000001840 */
[----:B------:R-:W3:Y:S04]  /*b610*/  LDSM.16.M88.4 R104, [R152+0x1000] ;  /* 0x001000009868783b */ /* 0x000ee80000000200 */
[----:B------:R-:W-:Y:S03]  /*b620*/  LDSM.16.M88.4 R120, [R152+0x2000] ;  /* 0x002000009878783b */ /* 0x000fe60000000200 */
[C---:B-1----:R-:W-:Y:S08]  /*b630*/  HMMA.16816.F32 R4, R108.reuse, R112, R4 ;  /* 0x000000706c04723c */ /* 0x042ff00000001804 */
[C---:B------:R-:W-:Y:S01]  /*b640*/  HMMA.16816.F32 R8, R108.reuse, R114, R8 ;  /* 0x000000726c08723c */ /* 0x040fe20000001808 */
[----:B------:R-:W1:Y:S07]  /*b650*/  LDSM.16.M88.4 R112, [R152+0x1800] ;  /* 0x001800009870783b */ /* 0x000e6e0000000200 */
[C---:B--2---:R-:W-:Y:S08]  /*b660*/  HMMA.16816.F32 R12, R108.reuse, R116, R12 ;  /* 0x000000746c0c723c */ /* 0x044ff0000000180c */
[C---:B------:R-:W-:Y:S01]  /*b670*/  HMMA.16816.F32 R16, R108.reuse, R118, R16 ;  /* 0x000000766c10723c */ /* 0x040fe20000001810 */
[----:B------:R-:W-:Y:S07]  /*b680*/  LDSM.16.M88.4 R116, [R152+0x3800] ;  /* 0x003800009874783b */ /* 0x000fee0000000200 */
[C---:B---3--:R-:W-:Y:S08]  /*b690*/  HMMA.16816.F32 R20, R108.reuse, R104, R20 ;  /* 0x000000686c14723c */ /* 0x048ff00000001814 */
[C---:B------:R-:W-:Y:S01]  /*b6a0*/  HMMA.16816.F32 R24, R108.reuse, R106, R24 ;  /* 0x0000006a6c18723c */ /* 0x040fe20000001818 */
[----:B------:R-:W2:Y:S07]  /*b6b0*/  LDSM.16.M88.4 R104, [R152+0x2800] ;  /* 0x002800009868783b */ /* 0x000eae0000000200 */
[C---:B-1----:R-:W-:Y:S08]  /*b6c0*/  HMMA.16816.F32 R28, R108.reuse, R112, R28 ;  /* 0x000000706c1c723c */ /* 0x042ff0000000181c */
[C---:B------:R-:W-:Y:S01]  /*b6d0*/  HMMA.16816.F32 R32, R108.reuse, R114, R32 ;  /* 0x000000726c20723c */ /* 0x040fe20000001820 */
[----:B------:R-:W1:Y:S01]  /*b6e0*/  LDSM.16.M88.4 R112, [R152+0x3000] ;  /* 0x003000009870783b */ /* 0x000e620000000200 */
[----:B------:R-:W-:Y:S04]  /*b6f0*/  DEPBAR.LE SB0, 0x0 ;  /* 0x000080000000791a */ /* 0x000fe80000000000 */
[----:B------:R-:W-:Y:S02]  /*b700*/  BAR.SYNC.DEFER_BLOCKING 0x0 ;  /* 0x0000000000007b1d */ /* 0x000fe40000010000 */
[C---:B------:R-:W-:Y:S08]  /*b710*/  HMMA.16816.F32 R36, R108.reuse, R120, R36 ;  /* 0x000000786c24723c */ /* 0x040ff00000001824 */
[C---:B------:R-:W-:Y:S08]  /*b720*/  HMMA.16816.F32 R40, R108.reuse, R122, R40 ;  /* 0x0000007a6c28723c */ /* 0x040ff00000001828 */
[C---:B--2---:R-:W-:Y:S08]  /*b730*/  HMMA.16816.F32 R44, R108.reuse, R104, R44 ;  /* 0x000000686c2c723c */ /* 0x044ff0000000182c */
[C---:B------:R-:W-:Y:S08]  /*b740*/  HMMA.16816.F32 R48, R108.reuse, R106, R48 ;  /* 0x0000006a6c30723c */ /* 0x040ff00000001830 */
[C---:B-1----:R-:W-:Y:S08]  /*b750*/  HMMA.16816.F32 R52, R108.reuse, R112, R52 ;  /* 0x000000706c34723c */ /* 0x042ff00000001834 */
[C---:B------:R-:W-:Y:S08]  /*b760*/  HMMA.16816.F32 R56, R108.reuse, R114, R56 ;  /* 0x000000726c38723c */ /* 0x040ff00000001838 */
[C---:B------:R-:W-:Y:S08]  /*b770*/  HMMA.16816.F32 R60, R108.reuse, R116, R60 ;  /* 0x000000746c3c723c */ /* 0x040ff0000000183c */
[----:B------:R-:W-:Y:S01]  /*b780*/  HMMA.16816.F32 R64, R108, R118, R64 ;  /* 0x000000766c40723c */ /* 0x000fe20000001840 */
[----:B------:R-:W-:-:S07]  /*b790*/  @!P2 BRA `(.L_x_5237) ;  /* 0x000009700000a947 */ /* 0x000fce0003800000 */
[----:B------:R-:W-:Y:S05]  /*b7a0*/  IMAD.MOV.U32 R103, RZ, RZ, c[0x0][0x198] ;  /* 0x00006600ff677624 */ /* 0x000fea00078e00ff */
[----:B------:R-:W-:Y:S04]  /*b7b0*/  LEA R104, -R103, RZ, 0x7 ;  /* 0x000000ff67687211 */ /* 0x000fe800078e39ff */
[----:B------:R-:W-:Y:S01]  /*b7c0*/  SHF.R.S32.HI R105, RZ, 0x1f, R104 ;  /* 0x0000001fff697819 */ /* 0x000fe20000011468 */
[----:B------:R-:W-:-:S06]  /*b7d0*/  @!P0 BRA `(.L_x_5238) ;  /* 0x000003c000008947 */ /* 0x000fcc0003800000 */
[----:B------:R-:W-:Y:S01]  /*b7e0*/  IMAD.SHL.U32 R108, R176, 0x80, RZ ;  /* 0x00000080b06c7824 */ /* 0x000fe200078e00ff */
[----:B------:R-:W-:Y:S04]  /*b7f0*/  IABS R0, c[0x0][0x2d0] ;  /* 0x0000b40000007a13 */ /* 0x000fe80000000000 */
[----:B------:R-:W1:Y:S01]  /*b800*/  I2F.RP R102, R0 ;  /* 0x0000000000667306 */ /* 0x000e620000209400 */
[C---:B------:R-:W-:Y:S02]  /*b810*/  IADD3 R104, R108.reuse, -0x100, RZ ;  /* 0xffffff006c687810 */ /* 0x040fe40007ffe0ff */
[----:B------:R-:W-:Y:S04]  /*b820*/  IADD3 R108, R108, -0x80, RZ ;  /* 0xffffff806c6c7810 */ /* 0x000fe80007ffe0ff */
[----:B------:R-:W-:Y:S02]  /*b830*/  IABS R100, R108 ;  /* 0x0000006c00647213 */ /* 0x000fe40000000000 */
[----:B------:R-:W-:Y:S01]  /*b840*/  LOP3.LUT R108, R108, c[0x0][0x2d0], RZ, 0x3c, !PT ;  /* 0x0000b4006c6c7a12 */ /* 0x000fe200078e3cff */
[----:B-1----:R-:W1:Y:S02]  /*b850*/  MUFU.RCP R2, R102 ;  /* 0x0000006600027308 */ /* 0x002e640000001000 */
[----:B-1----:R-:W-:Y:S02]  /*b860*/  IADD3 R106, R2, 0xffffffe, RZ ;  /* 0x0ffffffe026a7810 */ /* 0x002fe40007ffe0ff */
[----:B------:R-:W-:Y:S06]  /*b870*/  IABS R2, R104 ;  /* 0x0000006800027213 */ /* 0x000fec0000000000 */
[----:B------:R-:W1:Y:S01]  /*b880*/  F2I.FTZ.U32.TRUNC.NTZ R107, R106 ;  /* 0x0000006a006b7305 */ /* 0x000e62000021f000 */
[----:B------:R-:W-:Y:S04]  /*b890*/  LOP3.LUT R104, R104, c[0x0][0x2d0], RZ, 0x3c, !PT ;  /* 0x0000b40068687a12 */ /* 0x000fe800078e3cff */
        /* <DEDUP_REMOVED lines=9> */
[C---:B------:R-:W-:Y:S01]  /*b930*/  IMAD R2, R0.reuse, R105, R2 ;  /* 0x0000006900027224 */ /* 0x040fe200078e0202 */
[----:B------:R-:W-:Y:S01]  /*b940*/  LOP3.LUT R105, RZ, c[0x0][0x2d0], RZ, 0x33, !PT ;  /* 0x0000b400ff697a12 */ /* 0x000fe200078e33ff */
[C---:B------:R-:W-:Y:S03]  /*b950*/  IMAD R100, R0.reuse, R107, R100 ;  /* 0x0000006b00647224 */ /* 0x040fe600078e0264 */
[C---:B------:R-:W-:Y:S02]  /*b960*/  ISETP.GT.U32.AND P3, PT, R0.reuse, R2, PT ;  /* 0x000000020000720c */ /* 0x040fe40003f64070 */
[----:B------:R-:W-:Y:S11]  /*b970*/  ISETP.GT.U32.AND P4, PT, R0, R100, PT ;  /* 0x000000640000720c */ /* 0x000ff60003f84070 */
[--C-:B------:R-:W-:Y:S01]  /*b980*/  @!P3 IMAD.IADD R2, R2, 0x1, -R0.reuse ;  /* 0x000000010202b824 */ /* 0x100fe200078e0a00 */
[----:B------:R-:W-:Y:S01]  /*b990*/  @!P3 IADD3 R102, R102, 0x1, RZ ;  /* 0x000000016666b810 */ /* 0x000fe20007ffe0ff */
[----:B------:R-:W-:Y:S01]  /*b9a0*/  @!P4 IMAD.IADD R100, R100, 0x1, -R0 ;  /* 0x000000016464c824 */ /* 0x000fe200078e0a00 */
[----:B------:R-:W-:Y:S02]  /*b9b0*/  ISETP.GE.AND P3, PT, R108, RZ, PT ;  /* 0x000000ff6c00720c */ /* 0x000fe40003f66270 */
[-C--:B------:R-:W-:Y:S02]  /*b9c0*/  ISETP.GE.U32.AND P5, PT, R2, R0.reuse, PT ;  /* 0x000000000200720c */ /* 0x080fe40003fa6070 */
[----:B------:R-:W-:Y:S02]  /*b9d0*/  ISETP.GE.U32.AND P6, PT, R100, R0, PT ;  /* 0x000000006400720c */ /* 0x000fe40003fc6070 */
[----:B------:R-:W-:Y:S02]  /*b9e0*/  @!P4 IADD3 R106, R106, 0x1, RZ ;  /* 0x000000016a6ac810 */ /* 0x000fe40007ffe0ff */
[----:B------:R-:W-:Y:S07]  /*b9f0*/  ISETP.NE.AND P4, PT, RZ, c[0x0][0x2d0], PT ;  /* 0x0000b400ff007a0c */ /* 0x000fee0003f85270 */
        /* <DEDUP_REMOVED lines=26> */
.L_x_5238:
[----:B------:R1:W-:Y:S01]  /*bba0*/  @P1 STS.128 [R177+0x2000], RZ ;  /* 0x002000ffb1001388 */ /* 0x0003e20000000c00 */
[----:B------:R-:W-:Y:S01]  /*bbb0*/  @!P1 IADD3 R107, P2, R173, R104, RZ ;  /* 0x00000068ad6b9210 */ /* 0x000fe20007f5e0ff */
[----:B------:R-:W-:Y:S02]  /*bbc0*/  @!P1 IMAD.MOV.U32 R116, RZ, RZ, R104 ;  /* 0x000000ffff749224 */ /* 0x000fe400078e0068 */
[--C-:B------:R-:W-:Y:S01]  /*bbd0*/  @!P1 IMAD.MOV.U32 R117, RZ, RZ, R105.reuse ;  /* 0x000000ffff759224 */ /* 0x100fe200078e0069 */
[CC--:B------:R-:W-:Y:S01]  /*bbe0*/  @!P1 LEA R112, P4, R107.reuse, R190.reuse, 0x1 ;  /* 0x000000be6b709211 */ /* 0x0c0fe200078808ff */
[--C-:B------:R-:W-:Y:S02]  /*bbf0*/  @!P1 IMAD.X R100, R172, 0x1, R105.reuse, P2 ;  /* 0x00000001ac649824 */ /* 0x100fe400010e0669 */
[----:B------:R-:W-:Y:S02]  /*bc00*/  @!P1 IMAD.MOV.U32 R0, RZ, RZ, c[0x0][0x19c] ;  /* 0x00006700ff009624 */ /* 0x000fe400078e00ff */
[----:B------:R-:W-:Y:S01]  /*bc10*/  @!P1 IMAD.MOV.U32 R2, RZ, RZ, c[0x0][0x19c] ;  /* 0x00006700ff029624 */ /* 0x000fe200078e00ff */
[-C--:B------:R-:W-:Y:S01]  /*bc20*/  @!P1 LEA.HI.X R113, R107, R191.reuse, R100, 0x1, P4 ;  /* 0x000000bf6b719211 */ /* 0x080fe200020f0c64 */
[C---:B------:R-:W-:Y:S01]  /*bc30*/  @!P1 IMAD.WIDE.U32 R118, R103.reuse, 0x30, R104 ;  /* 0x0000003067769825 */ /* 0x040fe200078e0068 */
[CC--:B------:R-:W-:Y:S03]  /*bc40*/  LEA R114, P4, R104.reuse, R190.reuse, 0x1 ;  /* 0x000000be68727211 */ /* 0x0c0fe600078808ff */
[C---:B------:R-:W-:Y:S01]  /*bc50*/  @!P1 IMAD.WIDE.U32 R116, R103.reuse, 0x50, R116 ;  /* 0x0000005067749825 */ /* 0x040fe200078e0074 */
[----:B------:R-:W-:Y:S02]  /*bc60*/  LEA.HI.X R115, R104, R191, R105, 0x1, P4 ;  /* 0x000000bf68737211 */ /* 0x000fe400020f0c69 */
[-C--:B------:R-:W-:Y:S01]  /*bc70*/  @!P1 LEA R110, P3, R118, R190.reuse, 0x1 ;  /* 0x000000be766e9211 */ /* 0x080fe200078608ff */
[----:B------:R-:W-:Y:S01]  /*bc80*/  @!P1 IMAD R0, R0, 0x30, RZ ;  /* 0x0000003000009824 */ /* 0x000fe200078e02ff */
[----:B------:R-:W-:Y:S01]  /*bc90*/  @!P1 LEA R108, P2, R116, R190, 0x1 ;  /* 0x000000be746c9211 */ /* 0x000fe200078408ff */
[----:B------:R-:W-:Y:S01]  /*bca0*/  @!PT LDS RZ, [RZ] ;  /* 0x00000000fffff984 */ /* 0x000fe20000000800 */
[----:B------:R-:W-:Y:S01]  /*bcb0*/  @!PT LDS RZ, [RZ] ;  /* 0x00000000fffff984 */ /* 0x000fe20000000800 */
[----:B------:R-:W-:Y:S01]  /*bcc0*/  @!PT LDS RZ, [RZ] ;  /* 0x00000000fffff984 */ /* 0x000fe20000000800 */
[----:B------:R1:W-:Y:S01]  /*bcd0*/  @!P1 LDGSTS.E.BYPASS.LTC128B.128 [R177+0x2000], [R114.64] ;  /* 0x0200000072b19fae */ /* 0x0003e2000b901d46 */
[----:B------:R-:W-:Y:S02]  /*bce0*/  @!P1 IMAD R2, R2, 0x50, RZ ;  /* 0x0000005002029824 */ /* 0x000fe400078e02ff */
[----:B------:R-:W-:Y:S01]  /*bcf0*/  @!P1 IADD3 R0, R0, R119, RZ ;  /* 0x0000007700009210 */ /* 0x000fe20007ffe0ff */
[----:B------:R1:W-:Y:S01]  /*bd00*/  @P1 STS.128 [R177+0x2800], RZ ;  /* 0x002800ffb1001388 */ /* 0x0003e20000000c00 */
[----:B------:R-:W-:Y:S01]  /*bd10*/  @!P1 IMAD.IADD R2, R2, 0x1, R117 ;  /* 0x0000000102029824 */ /* 0x000fe200078e0275 */
[----:B------:R-:W-:Y:S01]  /*bd20*/  @!P1 MOV R119, R105 ;  /* 0x0000006900779202 */ /* 0x000fe20000000f00 */
[----:B------:R-:W-:Y:S01]  /*bd30*/  @!P1 IMAD.MOV.U32 R106, RZ, RZ, c[0x0][0x19c] ;  /* 0x00006700ff6a9624 */ /* 0x000fe200078e00ff */
[----:B------:R-:W-:Y:S01]  /*bd40*/  @!PT LDS RZ, [RZ] ;  /* 0x00000000fffff984 */ /* 0x000fe20000000800 */
[----:B------:R-:W-:Y:S01]  /*bd50*/  @!PT LDS RZ, [RZ] ;  /* 0x00000000fffff984 */ /* 0x000fe20000000800 */
[----:B------:R-:W-:Y:S01]  /*bd60*/  @!PT LDS RZ, [RZ] ;  /* 0x00000000fffff984 */ /* 0x000fe20000000800 */
[----:B------:R1:W-:Y:S01]  /*bd70*/  @!P1 LDGSTS.E.BYPASS.LTC128B.128 [R177+0x2800], [R112.64] ;  /* 0x0280000070b19fae */ /* 0x0003e2000b901d46 */
[-C--:B------:R-:W-:Y:S01]  /*bd80*/  @!P1 LEA.HI.X R111, R118, R191.reuse, R0, 0x1, P3 ;  /* 0x000000bf766f9211 */ /* 0x080fe200018f0c00 */
[----:B------:R-:W-:Y:S01]  /*bd90*/  @!P1 IMAD.MOV.U32 R0, RZ, RZ, c[0x0][0x19c] ;  /* 0x00006700ff009624 */ /* 0x000fe200078e00ff */
[----:B------:R-:W-:Y:S01]  /*bda0*/  @!P1 LEA.HI.X R109, R116, R191, R2, 0x1, P2 ;  /* 0x000000bf746d9211 */ /* 0x000fe200010f0c02 */
[----:B------:R1:W-:Y:S01]  /*bdb0*/  @P1 STS.128 [R177+0x3000], RZ ;  /* 0x003000ffb1001388 */ /* 0x0003e20000000c00 */
[----:B------:R-:W-:Y:S01]  /*bdc0*/  @!P1 IMAD.MOV.U32 R2, RZ, RZ, c[0x0][0x19c] ;  /* 0x00006700ff029624 */ /* 0x000fe200078e00ff */
[CC--:B------:R-:W-:Y:S01]  /*bdd0*/  @!P1 LEA R100, P3, R103.reuse, R104.reuse, 0x5 ;  /* 0x0000006867649211 */ /* 0x0c0fe200078628ff */
[----:B------:R-:W-:Y:S01]  /*bde0*/  @!P1 IMAD.MOV.U32 R118, RZ, RZ, R104 ;  /* 0x000000ffff769224 */ /* 0x000fe200078e0068 */
[C---:B------:R-:W-:Y:S01]  /*bdf0*/  @!P1 LEA R102, P2, R103.reuse, R104, 0x6 ;  /* 0x0000006867669211 */ /* 0x040fe200078430ff */
[----:B------:R-:W-:Y:S01]  /*be00*/  @!P1 IMAD R107, R106, 0x60, RZ ;  /* 0x000000606a6b9824 */ /* 0x000fe200078e02ff */
[CC--:B------:R-:W-:Y:S01]  /*be10*/  @!P1 LEA.HI.X R2, R103.reuse, R105.reuse, R2, 0x5, P3 ;  /* 0x0000006967029211 */ /* 0x0c0fe200018f2c02 */
[C---:B------:R-:W-:Y:S01]  /*be20*/  @!P1 IMAD.WIDE.U32 R118, R103.reuse, 0x70, R118 ;  /* 0x0000007067769825 */ /* 0x040fe200078e0076 */
[C---:B------:R-:W-:Y:S02]  /*be30*/  @!P1 LEA.HI.X R0, R103.reuse, R105, R0, 0x6, P2 ;  /* 0x0000006967009211 */ /* 0x040fe400010f3400 */
[CC--:B------:R-:W-:Y:S01]  /*be40*/  @!P1 LEA R116, P2, R100.reuse, R190.reuse, 0x1 ;  /* 0x000000be64749211 */ /* 0x0c0fe200078408ff */
[----:B------:R-:W-:Y:S03]  /*be50*/  @!P1 IMAD.WIDE.U32 R104, R103, 0x60, R104 ;  /* 0x0000006067689825 */ /* 0x000fe600078e0068 */
[-C--:B------:R-:W-:Y:S01]  /*be60*/  @!P1 LEA.HI.X R117, R100, R191.reuse, R2, 0x1, P2 ;  /* 0x000000bf64759211 */ /* 0x080fe200010f0c02 */
[----:B------:R-:W-:Y:S01]  /*be70*/  @!P1 IMAD.IADD R107, R107, 0x1, R105 ;  /* 0x000000016b6b9824 */ /* 0x000fe200078e0269 */
[CC--:B------:R-:W-:Y:S01]  /*be80*/  @!P1 LEA R120, P2, R102.reuse, R190.reuse, 0x1 ;  /* 0x000000be66789211 */ /* 0x0c0fe200078408ff */
[----:B------:R-:W-:Y:S02]  /*be90*/  @!P1 IMAD.MOV.U32 R103, RZ, RZ, c[0x0][0x19c] ;  /* 0x00006700ff679624 */ /* 0x000fe400078e00ff */
        /* <DEDUP_REMOVED lines=8> */
[----:B------:R-:W-:Y:S01]  /*bf20*/  @!P1 LEA R106, P2, R118, R190, 0x1 ;  /* 0x000000be766a9211 */ /* 0x000fe200078408ff */
[----:B------:R-:W-:Y:S01]  /*bf30*/  IMAD.MOV.U32 R190, RZ, RZ, R114 ;  /* 0x000000ffffbe7224 */ /* 0x000fe200078e0072 */
[----:B------:R-:W-:Y:S01]  /*bf40*/  @!P1 IADD3 R0, R103, R119, RZ ;  /* 0x0000007767009210 */ /* 0x000fe20007ffe0ff */
        /* <DEDUP_REMOVED lines=28> */
.L_x_5237:
[----:B------:R-:W-:Y:S01]  /*c110*/  FMNMX.FTZ R0, R4, R101, !PT ;  /* 0x0000006504007209 */ /* 0x000fe20007810000 */
[----:B-1----:R-:W-:Y:S01]  /*c120*/  LDSM.16.MT88.4 R112, [R161+0x6000] ;  /* 0x00600000a170783b */ /* 0x002fe20000004200 */
        /* <DEDUP_REMOVED lines=71> */
[----:B------:R-:W-:Y:S01]  /*c5a0*/  LDSM.16.MT88.4 R108, [R162+0x6000] ;  /* 0x00600000a26c783b */ /* 0x000fe20000004200 */
[C---:B------:R-:W-:Y:S01]  /*c5b0*/  FSETP.NEU.FTZ.AND P1, PT, R2.reuse, -INF , PT ;  /* 0xff8000000200780b */ /* 0x040fe20003f3d000 */
[C---:B------:R-:W-:Y:S02]  /*c5c0*/  FMUL.FTZ R104, R2.reuse, c[0x0][0x23c] ;  /* 0x00008f0002687a20 */ /* 0x040fe40000410000 */
[----:B------:R-:W-:Y:S02]  /*c5d0*/  FADD.FTZ R100, -R2, R101 ;  /* 0x0000006502647221 */ /* 0x000fe40000010100 */
[----:B------:R-:W-:Y:S01]  /*c5e0*/  FADD.FTZ R101, -R0, R3 ;  /* 0x0000000300657221 */ /* 0x000fe20000010100 */
[----:B------:R-:W-:Y:S01]  /*c5f0*/  FSEL R103, R104, RZ, P1 ;  /* 0x000000ff68677208 */ /* 0x000fe20000800000 */
[C---:B------:R-:W-:Y:S01]  /*c600*/  FMUL.FTZ R104, R0.reuse, c[0x0][0x23c] ;  /* 0x00008f0000687a20 */ /* 0x040fe20000410000 */
[----:B------:R-:W-:Y:S01]  /*c610*/  FSETP.NEU.FTZ.AND P1, PT, R0, -INF , PT ;  /* 0xff8000000000780b */ /* 0x000fe20003f3d000 */
[----:B------:R-:W-:Y:S01]  /*c620*/  FMUL.FTZ R3, R101, c[0x0][0x23c] ;  /* 0x00008f0065037a20 */ /* 0x000fe20000410000 */
[----:B------:R-:W-:Y:S01]  /*c630*/  MOV R101, R2 ;  /* 0x0000000200657202 */ /* 0x000fe20000000f00 */
[--C-:B------:R-:W-:Y:S01]  /*c640*/  FFMA.FTZ R126, R5, c[0x0][0x23c], -R103.reuse ;  /* 0x00008f00057e7a23 */ /* 0x100fe20000010867 */
[----:B------:R-:W-:Y:S01]  /*c650*/  FSEL R5, R104, RZ, P1 ;  /* 0x000000ff68057208 */ /* 0x000fe20000800000 */
[--C-:B------:R-:W-:Y:S01]  /*c660*/  FFMA.FTZ R117, R12, c[0x0][0x23c], -R103.reuse ;  /* 0x00008f000c757a23 */ /* 0x100fe20000010867 */
[----:B------:R-:W1:Y:S01]  /*c670*/  LDSM.16.MT88.4 R104, [R164+0x6000] ;  /* 0x00600000a468783b */ /* 0x000e620000004200 */
[----:B------:R-:W2:Y:S01]  /*c680*/  MUFU.EX2 R3, R3 ;  /* 0x0000000300037308 */ /* 0x000ea20000000800 */
[----:B------:R-:W-:Y:S01]  /*c690*/  FFMA.FTZ R129, R4, c[0x0][0x23c], -R103 ;  /* 0x00008f0004817a23 */ /* 0x000fe20000010867 */
[----:B------:R-:W-:Y:S01]  /*c6a0*/  ISETP.GT.AND P1, PT, R176, 0x1, PT ;  /* 0x00000001b000780c */ /* 0x000fe20003f24270 */
[--C-:B------:R-:W-:Y:S02]  /*c6b0*/  FFMA.FTZ R121, R14, c[0x0][0x23c], -R5.reuse ;  /* 0x00008f000e797a23 */ /* 0x100fe40000010805 */
[----:B------:R-:W-:Y:S02]  /*c6c0*/  FFMA.FTZ R127, R6, c[0x0][0x23c], -R5 ;  /* 0x00008f00067f7a23 */ /* 0x000fe40000010805 */
[----:B------:R-:W-:Y:S02]  /*c6d0*/  FFMA.FTZ R6, R13, c[0x0][0x23c], -R103 ;  /* 0x00008f000d067a23 */ /* 0x000fe40000010867 */
[----:B------:R-:W-:Y:S01]  /*c6e0*/  FFMA.FTZ R118, R7, c[0x0][0x23c], -R5 ;  /* 0x00008f0007767a23 */ /* 0x000fe20000010805 */
[----:B------:R-:W-:Y:S01]  /*c6f0*/  MUFU.EX2 R129, R129 ;  /* 0x0000008100817308 */ /* 0x000fe20000000800 */
[--C-:B------:R-:W-:Y:S02]  /*c700*/  FFMA.FTZ R120, R8, c[0x0][0x23c], -R103.reuse ;  /* 0x00008f0008787a23 */ /* 0x100fe40000010867 */
[----:B------:R-:W-:Y:S02]  /*c710*/  FFMA.FTZ R123, R9, c[0x0][0x23c], -R103 ;  /* 0x00008f00097b7a23 */ /* 0x000fe40000010867 */
[--C-:B------:R-:W-:Y:S02]  /*c720*/  FFMA.FTZ R122, R10, c[0x0][0x23c], -R5.reuse ;  /* 0x00008f000a7a7a23 */ /* 0x100fe40000010805 */
[----:B------:R-:W-:Y:S02]  /*c730*/  FFMA.FTZ R7, R11, c[0x0][0x23c], -R5 ;  /* 0x00008f000b077a23 */ /* 0x000fe40000010805 */
[----:B------:R-:W-:Y:S01]  /*c740*/  FMUL.FTZ R102, R100, c[0x0][0x23c] ;  /* 0x00008f0064667a20 */ /* 0x000fe20000410000 */
[----:B------:R-:W-:Y:S01]  /*c750*/  MUFU.EX2 R126, R126 ;  /* 0x0000007e007e7308 */ /* 0x000fe20000000800 */
[--C-:B------:R-:W-:Y:S02]  /*c760*/  FFMA.FTZ R116, R16, c[0x0][0x23c], -R103.reuse ;  /* 0x00008f0010747a23 */ /* 0x100fe40000010867 */
[----:B------:R-:W-:Y:S02]  /*c770*/  FFMA.FTZ R119, R17, c[0x0][0x23c], -R103 ;  /* 0x00008f0011777a23 */ /* 0x000fe40000010867 */
[C---:B--2---:R-:W-:Y:S02]  /*c780*/  FMUL.FTZ R14, R3.reuse, R94 ;  /* 0x0000005e030e7220 */ /* 0x044fe40000410000 */
        /* <DEDUP_REMOVED lines=14> */
[----:B------:R-:W3:Y:S01]  /*c870*/  MUFU.EX2 R118, R118 ;  /* 0x0000007600767308 */ /* 0x000ee20000000800 */
[--C-:B------:R-:W-:Y:S02]  /*c880*/  FFMA.FTZ R125, R22, c[0x0][0x23c], -R5.reuse ;  /* 0x00008f00167d7a23 */ /* 0x100fe40000010805 */
[--C-:B------:R-:W-:Y:S02]  /*c890*/  FFMA.FTZ R124, R23, c[0x0][0x23c], -R5.reuse ;  /* 0x00008f00177c7a23 */ /* 0x100fe40000010805 */
[C---:B--2---:R-:W-:Y:S02]  /*c8a0*/  FMUL.FTZ R12, R100.reuse, R92 ;  /* 0x0000005c640c7220 */ /* 0x044fe40000410000 */
[C---:B------:R-:W-:Y:S02]  /*c8b0*/  FMUL.FTZ R13, R100.reuse, R93 ;  /* 0x0000005d640d7220 */ /* 0x040fe40000410000 */
[----:B------:R-:W-:Y:S01]  /*c8c0*/  FMUL.FTZ R8, R100, R96 ;  /* 0x0000006064087220 */ /* 0x000fe20000410000 */
[----:B------:R-:W-:Y:S01]  /*c8d0*/  MUFU.EX2 R120, R120 ;  /* 0x0000007800787308 */ /* 0x000fe20000000800 */
[----:B------:R-:W-:Y:S01]  /*c8e0*/  F2FP.PACK_AB R96, R126, R129 ;  /* 0x000000817e60723e */ /* 0x000fe200000000ff */
[C---:B------:R-:W-:Y:S02]  /*c8f0*/  FMUL.FTZ R9, R100.reuse, R97 ;  /* 0x0000006164097220 */ /* 0x040fe40000410000 */
[C---:B------:R-:W-:Y:S02]  /*c900*/  FMUL.FTZ R68, R100.reuse, R68 ;  /* 0x0000004464447220 */ /* 0x040fe40000410000 */
[C---:B------:R-:W-:Y:S02]  /*c910*/  FMUL.FTZ R69, R100.reuse, R69 ;  /* 0x0000004564457220 */ /* 0x040fe40000410000 */
[C---:B------:R-:W-:Y:S02]  /*c920*/  FMUL.FTZ R72, R100.reuse, R72 ;  /* 0x0000004864487220 */ /* 0x040fe40000410000 */
[----:B------:R-:W2:Y:S01]  /*c930*/  MUFU.EX2 R123, R123 ;  /* 0x0000007b007b7308 */ /* 0x000ea20000000800 */
[----:B------:R-:W-:Y:S02]  /*c940*/  FMUL.FTZ R73, R100, R73 ;  /* 0x0000004964497220 */ /* 0x000fe40000410000 */
[----:B------:R-:W-:Y:S01]  /*c950*/  FFMA.FTZ R102, R15, c[0x0][0x23c], -R5 ;  /* 0x00008f000f667a23 */ /* 0x000fe20000010805 */
[----:B---3--:R-:W-:Y:S01]  /*c960*/  F2FP.PACK_AB R97, R118, R127 ;  /* 0x0000007f7661723e */ /* 0x008fe200000000ff */
[----:B------:R-:W-:Y:S02]  /*c970*/  FMUL.FTZ R15, R3, R95 ;  /* 0x0000005f030f7220 */ /* 0x000fe40000410000 */
[----:B------:R-:W3:Y:S01]  /*c980*/  LDSM.16.MT88.4 R92, [R160+0x6000] ;  /* 0x00600000a05c783b */ /* 0x000ee20000004200 */
[C---:B------:R-:W-:Y:S02]  /*c990*/  FMUL.FTZ R76, R100.reuse, R76 ;  /* 0x0000004c644c7220 */ /* 0x040fe40000410000 */
        /* <DEDUP_REMOVED lines=8> */
[C---:B------:R-:W-:Y:S01]  /*ca20*/  FMUL.FTZ R85, R100.reuse, R85 ;  /* 0x0000005564557220 */ /* 0x040fe20000410000 */
[----:B--2---:R-:W-:Y:S01]  /*ca30*/  F2FP.PACK_AB R98, R123, R120 ;  /* 0x000000787b62723e */ /* 0x004fe200000000ff */
[----:B------:R-:W-:Y:S02]  /*ca40*/  FFMA.FTZ R129, R100, R193, R129 ;  /* 0x000000c164817223 */ /* 0x000fe40000010081 */
[----:B------:R-:W-:Y:S02]  /*ca50*/  FFMA.FTZ R100, R38, c[0x0][0x23c], -R5 ;  /* 0x00008f0026647a23 */ /* 0x000fe40000010805 */
[----:B------:R-:W-:Y:S01]  /*ca60*/  FADD.FTZ R129, R126, R129 ;  /* 0x000000817e817221 */ /* 0x000fe20000010000 */
[----:B------:R-:W-:Y:S01]  /*ca70*/  MUFU.EX2 R117, R117 ;  /* 0x0000007500757308 */ /* 0x000fe20000000800 */
[--C-:B------:R-:W-:Y:S02]  /*ca80*/  FFMA.FTZ R131, R40, c[0x0][0x23c], -R103.reuse ;  /* 0x00008f0028837a23 */ /* 0x100fe40000010867 */
[----:B------:R-:W-:Y:S02]  /*ca90*/  FFMA.FTZ R40, R41, c[0x0][0x23c], -R103 ;  /* 0x00008f0029287a23 */ /* 0x000fe40000010867 */
[--C-:B------:R-:W-:Y:S02]  /*caa0*/  FFMA.FTZ R41, R42, c[0x0][0x23c], -R5.reuse ;  /* 0x00008f002a297a23 */ /* 0x100fe40000010805 */
[----:B------:R-:W-:Y:S02]  /*cab0*/  FFMA.FTZ R42, R43, c[0x0][0x23c], -R5 ;  /* 0x00008f002b2a7a23 */ /* 0x000fe40000010805 */
[--C-:B------:R-:W-:Y:S01]  /*cac0*/  FFMA.FTZ R43, R44, c[0x0][0x23c], -R103.reuse ;  /* 0x00008f002c2b7a23 */ /* 0x100fe20000010867 */
[----:B------:R-:W2:Y:S01]  /*cad0*/  MUFU.EX2 R6, R6 ;  /* 0x0000000600067308 */ /* 0x000ea20000000800 */
[----:B------:R-:W-:Y:S02]  /*cae0*/  FFMA.FTZ R44, R45, c[0x0][0x23c], -R103 ;  /* 0x00008f002d2c7a23 */ /* 0x000fe40000010867 */
[--C-:B------:R-:W-:Y:S01]  /*caf0*/  FFMA.FTZ R45, R46, c[0x0][0x23c], -R5.reuse ;  /* 0x00008f002e2d7a23 */ /* 0x100fe20000010805 */
[----:B----4-:R-:W-:Y:S01]  /*cb00*/  F2FP.PACK_AB R99, R7, R122 ;  /* 0x0000007a0763723e */ /* 0x010fe200000000ff */
[--C-:B------:R-:W-:Y:S02]  /*cb10*/  FFMA.FTZ R46, R47, c[0x0][0x23c], -R5.reuse ;  /* 0x00008f002f2e7a23 */ /* 0x100fe40000010805 */
[--C-:B------:R-:W-:Y:S02]  /*cb20*/  FFMA.FTZ R47, R50, c[0x0][0x23c], -R5.reuse ;  /* 0x00008f00322f7a23 */ /* 0x100fe40000010805 */
[--C-:B------:R-:W-:Y:S01]  /*cb30*/  FFMA.FTZ R50, R51, c[0x0][0x23c], -R5.reuse ;  /* 0x00008f0033327a23 */ /* 0x100fe20000010805 */
[----:B------:R-:W-:Y:S01]  /*cb40*/  MUFU.EX2 R121, R121 ;  /* 0x0000007900797308 */ /* 0x000fe20000000800 */
[C---:B-1----:R-:W-:Y:S05]  /*cb50*/  HMMA.16816.F32 R8, R96.reuse, R104, R8 ;  /* 0x000000686008723c */ /* 0x042fea0000001808 */
[--C-:B------:R-:W-:Y:S02]  /*cb60*/  FFMA.FTZ R51, R54, c[0x0][0x23c], -R5.reuse ;  /* 0x00008f0036337a23 */ /* 0x100fe40000010805 */
[--C-:B------:R-:W-:Y:S01]  /*cb70*/  FFMA.FTZ R54, R55, c[0x0][0x23c], -R5.reuse ;  /* 0x00008f0037367a23 */ /* 0x100fe20000010805 */
[C---:B------:R-:W-:Y:S01]  /*cb80*/  HMMA.16816.F32 R68, R96.reuse, R106, R68 ;  /* 0x0000006a6044723c */ /* 0x040fe20000001844 */
[----:B------:R-:W1:Y:S01]  /*cb90*/  MUFU.EX2 R102, R102 ;  /* 0x0000006600667308 */ /* 0x000e620000000800 */
[----:B------:R-:W4:Y:S02]  /*cba0*/  LDSM.16.MT88.4 R104, [R164+0x6800] ;  /* 0x00680000a468783b */ /* 0x000f240000004200 */
[--C-:B------:R-:W-:Y:S01]  /*cbb0*/  FFMA.FTZ R55, R58, c[0x0][0x23c], -R5.reuse ;  /* 0x00008f003a377a23 */ /* 0x100fe20000010805 */
[----:B--2---:R-:W-:Y:S01]  /*cbc0*/  F2FP.PACK_AB R88, R6, R117 ;  /* 0x000000750658723e */ /* 0x004fe200000000ff */
[--C-:B------:R-:W-:Y:S02]  /*cbd0*/  FFMA.FTZ R58, R59, c[0x0][0x23c], -R5.reuse ;  /* 0x00008f003b3a7a23 */ /* 0x100fe40000010805 */
[C---:B------:R-:W-:Y:S03]  /*cbe0*/  HMMA.16816.F32 R72, R96.reuse, R108, R72 ;  /* 0x0000006c6048723c */ /* 0x040fe60000001848 */
[----:B------:R-:W-:Y:S01]  /*cbf0*/  MUFU.EX2 R116, R116 ;  /* 0x0000007400747308 */ /* 0x000fe20000000800 */
[--C-:B------:R-:W-:Y:S02]  /*cc00*/  FFMA.FTZ R59, R62, c[0x0][0x23c], -R5.reuse ;  /* 0x00008f003e3b7a23 */ /* 0x100fe40000010805 */
[--C-:B------:R-:W-:Y:S02]  /*cc10*/  FFMA.FTZ R62, R63, c[0x0][0x23c], -R5.reuse ;  /* 0x00008f003f3e7a23 */ /* 0x100fe40000010805 */
[C---:B------:R-:W-:Y:S01]  /*cc20*/  HMMA.16816.F32 R12, R96.reuse, R110, R12 ;  /* 0x0000006e600c723c */ /* 0x040fe2000000180c */
[----:B------:R-:W2:Y:S03]  /*cc30*/  LDSM.16.MT88.4 R108, [R162+0x6800] ;  /* 0x00680000a26c783b */ /* 0x000ea60000004200 */
[----:B------:R-:W-:Y:S01]  /*cc40*/  FFMA.FTZ R66, R66, c[0x0][0x23c], -R5 ;  /* 0x00008f0042427a23 */ /* 0x000fe20000010805 */
[----:B------:R-:W5:Y:S01]  /*cc50*/  MUFU.EX2 R119, R119 ;  /* 0x0000007700777308 */ /* 0x000f620000000800 */
[----:B------:R-:W-:Y:S02]  /*cc60*/  FFMA.FTZ R127, R3, R192, R127 ;  /* 0x000000c0037f7223 */ /* 0x000fe4000001007f */
[C---:B------:R-:W-:Y:S04]  /*cc70*/  HMMA.16816.F32 R76, R96.reuse, R112, R76 ;  /* 0x00000070604c723c */ /* 0x040fe8000000184c */
[----:B-1----:R-:W-:Y:S01]  /*cc80*/  F2FP.PACK_AB R89, R102, R121 ;  /* 0x000000796659723e */ /* 0x002fe200000000ff */
[----:B------:R-:W-:Y:S02]  /*cc90*/  FADD.FTZ R127, R118, R127 ;  /* 0x0000007f767f7221 */ /* 0x000fe40000010000 */
[----:B------:R-:W-:Y:S01]  /*cca0*/  MUFU.EX2 R125, R125 ;  /* 0x0000007d007d7308 */ /* 0x000fe20000000800 */
[--C-:B------:R-:W-:Y:S01]  /*ccb0*/  FFMA.FTZ R112, R18, c[0x0][0x23c], -R5.reuse ;  /* 0x00008f0012707a23 */ /* 0x100fe20000010805 */
[C---:B------:R-:W-:Y:S03]  /*ccc0*/  HMMA.16816.F32 R80, R96.reuse, R114, R80 ;  /* 0x000000726050723c */ /* 0x040fe60000001850 */
[----:B------:R-:W-:Y:S02]  /*ccd0*/  FFMA.FTZ R113, R19, c[0x0][0x23c], -R5 ;  /* 0x00008f0013717a23 */ /* 0x000fe40000010805 */
[C---:B------:R-:W-:Y:S02]  /*cce0*/  FMUL.FTZ R18, R3.reuse, R90 ;  /* 0x0000005a03127220 */ /* 0x040fe40000410000 */
[----:B------:R-:W-:Y:S01]  /*ccf0*/  FMUL.FTZ R19, R3, R91 ;  /* 0x0000005b03137220 */ /* 0x000fe20000410000 */
[----:B------:R-:W-:Y:S01]  /*cd00*/  MUFU.EX2 R112, R112 ;  /* 0x0000007000707308 */ /* 0x000fe20000000800 */
[--C-:B------:R-:W-:Y:S03]  /*cd10*/  FFMA.FTZ R114, R20, c[0x0][0x23c], -R103.reuse ;  /* 0x00008f0014727a23 */ /* 0x100fe60000010867 */
[----:B-----5:R-:W-:Y:S01]  /*cd20*/  F2FP.PACK_AB R90, R119, R116 ;  /* 0x00000074775a723e */ /* 0x020fe200000000ff */
[--C-:B------:R-:W-:Y:S01]  /*cd30*/  FFMA.FTZ R115, R21, c[0x0][0x23c], -R103.reuse ;  /* 0x00008f0015737a23 */ /* 0x100fe20000010867 */
[C---:B---3--:R-:W-:Y:S03]  /*cd40*/  HMMA.16816.F32 R16, R96.reuse, R92, R16 ;  /* 0x0000005c6010723c */ /* 0x048fe60000001810 */
[--C-:B------:R-:W-:Y:S01]  /*cd50*/  FFMA.FTZ R3, R48, c[0x0][0x23c], -R103.reuse ;  /* 0x00008f0030037a23 */ /* 0x100fe20000010867 */
[----:B------:R-:W1:Y:S01]  /*cd60*/  MUFU.EX2 R113, R113 ;  /* 0x0000007100717308 */ /* 0x000e620000000800 */
[--C-:B------:R-:W-:Y:S02]  /*cd70*/  FFMA.FTZ R48, R49, c[0x0][0x23c], -R103.reuse ;  /* 0x00008f0031307a23 */ /* 0x100fe40000010867 */
[--C-:B------:R-:W-:Y:S01]  /*cd80*/  FFMA.FTZ R49, R52, c[0x0][0x23c], -R103.reuse ;  /* 0x00008f0034317a23 */ /* 0x100fe20000010867 */
[----:B------:R-:W-:Y:S01]  /*cd90*/  HMMA.16816.F32 R84, R96, R94, R84 ;  /* 0x0000005e6054723c */ /* 0x000fe20000001854 */
[----:B------:R-:W3:Y:S03]  /*cda0*/  LDSM.16.MT88.4 R92, [R161+0x6800] ;  /* 0x00680000a15c783b */ /* 0x000ee60000004200 */
[--C-:B------:R-:W-:Y:S02]  /*cdb0*/  FFMA.FTZ R52, R53, c[0x0][0x23c], -R103.reuse ;  /* 0x00008f0035347a23 */ /* 0x100fe40000010867 */
[----:B------:R-:W-:Y:S01]  /*cdc0*/  MUFU.EX2 R114, R114 ;  /* 0x0000007200727308 */ /* 0x000fe20000000800 */
[--C-:B------:R-:W-:Y:S02]  /*cdd0*/  FFMA.FTZ R53, R56, c[0x0][0x23c], -R103.reuse ;  /* 0x00008f0038357a23 */ /* 0x100fe40000010867 */
[----:B------:R-:W5:Y:S03]  /*cde0*/  LDSM.16.MT88.4 R96, [R160+0x6800] ;  /* 0x00680000a060783b */ /* 0x000f660000004200 */
[--C-:B------:R-:W-:Y:S02]  /*cdf0*/  FFMA.FTZ R56, R57, c[0x0][0x23c], -R103.reuse ;  /* 0x00008f0039387a23 */ /* 0x100fe40000010867 */
[--C-:B------:R-:W-:Y:S02]  /*ce00*/  FFMA.FTZ R57, R60, c[0x0][0x23c], -R103.reuse ;  /* 0x00008f003c397a23 */ /* 0x100fe40000010867 */
[----:B------:R-:W2:Y:S01]  /*ce10*/  MUFU.EX2 R115, R115 ;  /* 0x0000007300737308 */ /* 0x000ea20000000800 */
[----:B------:R-:W-:Y:S02]  /*ce20*/  FFMA.FTZ R60, R61, c[0x0][0x23c], -R103 ;  /* 0x00008f003d3c7a23 */ /* 0x000fe40000010867 */
[----:B------:R-:W-:Y:S01]  /*ce30*/  FADD.FTZ R122, R122, R127 ;  /* 0x0000007f7a7a7221 */ /* 0x000fe20000010000 */
[----:B-1----:R-:W-:Y:S03]  /*ce40*/  F2FP.PACK_AB R91, R113, R112 ;  /* 0x00000070715b723e */ /* 0x002fe600000000ff */
[----:B------:R-:W-:Y:S02]  /*ce50*/  FADD.FTZ R122, R7, R122 ;  /* 0x0000007a077a7221 */ /* 0x000fe40000010000 */
[----:B------:R-:W-:Y:S01]  /*ce60*/  FFMA.FTZ R7, R64, c[0x0][0x23c], -R103 ;  /* 0x00008f0040077a23 */ /* 0x000fe20000010867 */
[----:B------:R-:W1:Y:S01]  /*ce70*/  MUFU.EX2 R124, R124 ;  /* 0x0000007c007c7308 */ /* 0x000e620000000800 */
[C---:B----4-:R-:W-:Y:S05]  /*ce80*/  HMMA.16816.F32 R8, R88.reuse, R104, R8 ;  /* 0x000000685808723c */ /* 0x050fea0000001808 */
[----:B------:R-:W-:Y:S03]  /*ce90*/  FADD.FTZ R121, R121, R122 ;  /* 0x0000007a79797221 */ /* 0x000fe60000010000 */
[C---:B------:R-:W-:Y:S01]  /*cea0*/  HMMA.16816.F32 R68, R88.reuse, R106, R68 ;  /* 0x0000006a5844723c */ /* 0x040fe20000001844 */
[----:B------:R-:W-:Y:S01]  /*ceb0*/  MUFU.EX2 R100, R100 ;  /* 0x0000006400647308 */ /* 0x000fe20000000800 */
[----:B------:R-:W4:Y:S02]  /*cec0*/  LDSM.16.MT88.4 R104, [R164+0x7000] ;  /* 0x00700000a468783b */ /* 0x000f240000004200 */
[----:B------:R-:W-:Y:S01]  /*ced0*/  FADD.FTZ R121, R102, R121 ;  /* 0x0000007966797221 */ /* 0x000fe20000010000 */
[----:B--2---:R-:W-:Y:S03]  /*cee0*/  F2FP.PACK_AB R20, R115, R114 ;  /* 0x000000727314723e */ /* 0x004fe600000000ff */
[C---:B------:R-:W-:Y:S03]  /*cef0*/  HMMA.16816.F32 R72, R88.reuse, R108, R72 ;  /* 0x0000006c5848723c */ /* 0x040fe60000001848 */
[----:B------:R-:W-:Y:S01]  /*cf00*/  MUFU.EX2 R131, R131 ;  /* 0x0000008300837308 */ /* 0x000fe20000000800 */
[----:B------:R-:W-:Y:S03]  /*cf10*/  FADD.FTZ R112, R112, R121 ;  /* 0x0000007970707221 */ /* 0x000fe60000010000 */
[--C-:B------:R-:W-:Y:S01]  /*cf20*/  FFMA.FTZ R109, R24, c[0x0][0x23c], -R103.reuse ;  /* 0x00008f00186d7a23 */ /* 0x100fe20000010867 */
[C---:B------:R-:W-:Y:S04]  /*cf30*/  HMMA.16816.F32 R12, R88.reuse, R110, R12 ;  /* 0x0000006e580c723c */ /* 0x040fe8000000180c */
[----:B------:R-:W-:Y:S01]  /*cf40*/  FFMA.FTZ R108, R25, c[0x0][0x23c], -R103 ;  /* 0x00008f00196c7a23 */ /* 0x000fe20000010867 */
[----:B------:R-:W-:Y:S01]  /*cf50*/  MUFU.EX2 R109, R109 ;  /* 0x0000006d006d7308 */ /* 0x000fe20000000800 */
[----:B-1----:R-:W-:Y:S01]  /*cf60*/  F2FP.PACK_AB R21, R124, R125 ;  /* 0x0000007d7c15723e */ /* 0x002fe200000000ff */
[--C-:B------:R-:W-:Y:S01]  /*cf70*/  FFMA.FTZ R110, R26, c[0x0][0x23c], -R5.reuse ;  /* 0x00008f001a6e7a23 */ /* 0x100fe20000010805 */
[C---:B---3--:R-:W-:Y:S04]  /*cf80*/  HMMA.16816.F32 R76, R88.reuse, R92, R76 ;  /* 0x0000005c584c723c */ /* 0x048fe8000000184c */
[--C-:B------:R-:W-:Y:S02]  /*cf90*/  FFMA.FTZ R111, R27, c[0x0][0x23c], -R5.reuse ;  /* 0x00008f001b6f7a23 */ /* 0x100fe40000010805 */
[----:B------:R-:W1:Y:S01]  /*cfa0*/  LDSM.16.MT88.4 R24, [R162+0x7000] ;  /* 0x00700000a218783b */ /* 0x000e620000004200 */
[----:B------:R-:W2:Y:S01]  /*cfb0*/  MUFU.EX2 R108, R108 ;  /* 0x0000006c006c7308 */ /* 0x000ea20000000800 */
[C---:B------:R-:W-:Y:S04]  /*cfc0*/  HMMA.16816.F32 R80, R88.reuse, R94, R80 ;  /* 0x0000005e5850723c */ /* 0x040fe80000001850 */
[----:B------:R-:W-:Y:S02]  /*cfd0*/  FFMA.FTZ R92, R34, c[0x0][0x23c], -R5 ;  /* 0x00008f00225c7a23 */ /* 0x000fe40000010805 */
[----:B------:R-:W-:Y:S02]  /*cfe0*/  FADD.FTZ R112, R113, R112 ;  /* 0x0000007071707221 */ /* 0x000fe40000010000 */
[C---:B-----5:R-:W-:Y:S01]  /*cff0*/  HMMA.16816.F32 R16, R88.reuse, R96, R16 ;  /* 0x000000605810723c */ /* 0x060fe20000001810 */
[----:B------:R-:W-:Y:S03]  /*d000*/  MUFU.EX2 R110, R110 ;  /* 0x0000006e006e7308 */ /* 0x000fe60000000800 */
[----:B------:R-:W-:Y:S03]  /*d010*/  FADD.FTZ R125, R125, R112 ;  /* 0x000000707d7d7221 */ /* 0x000fe60000010000 */
[--C-:B------:R-:W-:Y:S01]  /*d020*/  FFMA.FTZ R97, R28, c[0x0][0x23c], -R103.reuse ;  /* 0x00008f001c617a23 */ /* 0x100fe20000010867 */
[----:B------:R-:W-:Y:S01]  /*d030*/  HMMA.16816.F32 R84, R88, R98, R84 ;  /* 0x000000625854723c */ /* 0x000fe20000001854 */
[----:B------:R-:W3:Y:S02]  /*d040*/  LDSM.16.MT88.4 R88, [R161+0x7000] ;  /* 0x00700000a158783b */ /* 0x000ee40000004200 */
[----:B------:R-:W5:Y:S01]  /*d050*/  MUFU.EX2 R111, R111 ;  /* 0x0000006f006f7308 */ /* 0x000f620000000800 */
[----:B------:R-:W-:Y:S02]  /*d060*/  FFMA.FTZ R96, R29, c[0x0][0x23c], -R103 ;  /* 0x00008f001d607a23 */ /* 0x000fe40000010867 */
[----:B------:R-:W-:Y:S01]  /*d070*/  FADD.FTZ R125, R124, R125 ;  /* 0x0000007d7c7d7221 */ /* 0x000fe20000010000 */
[----:B--2---:R-:W-:Y:S01]  /*d080*/  F2FP.PACK_AB R22, R108, R109 ;  /* 0x0000006d6c16723e */ /* 0x004fe200000000ff */
[--C-:B------:R-:W-:Y:S04]  /*d090*/  FFMA.FTZ R99, R30, c[0x0][0x23c], -R5.reuse ;  /* 0x00008f001e637a23 */ /* 0x100fe80000010805 */
[----:B------:R-:W-:Y:S01]  /*d0a0*/  FFMA.FTZ R98, R31, c[0x0][0x23c], -R5 ;  /* 0x00008f001f627a23 */ /* 0x000fe20000010805 */
[----:B------:R-:W-:Y:S01]  /*d0b0*/  MUFU.EX2 R97, R97 ;  /* 0x0000006100617308 */ /* 0x000fe20000000800 */
[----:B------:R-:W2:Y:S09]  /*d0c0*/  LDSM.16.MT88.4 R28, [R160+0x7000] ;  /* 0x00700000a01c783b */ /* 0x000eb20000004200 */
[----:B------:R-:W-:Y:S01]  /*d0d0*/  MUFU.EX2 R98, R98 ;  /* 0x0000006200627308 */ /* 0x000fe20000000800 */
[C---:B-----5:R-:W-:Y:S01]  /*d0e0*/  F2FP.PACK_AB R23, R111.reuse, R110 ;  /* 0x0000006e6f17723e */ /* 0x060fe200000000ff */
[----:B------:R-:W-:Y:S04]  /*d0f0*/  FADD.FTZ R110, R110, R125 ;  /* 0x0000007d6e6e7221 */ /* 0x000fe80000010000 */
[----:B------:R-:W-:Y:S04]  /*d100*/  FADD.FTZ R110, R111, R110 ;  /* 0x0000006e6f6e7221 */ /* 0x000fe80000010000 */
[----:B------:R-:W5:Y:S01]  /*d110*/  MUFU.EX2 R96, R96 ;  /* 0x0000006000607308 */ /* 0x000f620000000800 */
[C---:B----4-:R-:W-:Y:S07]  /*d120*/  HMMA.16816.F32 R8, R20.reuse, R104, R8 ;  /* 0x000000681408723c */ /* 0x050fee0000001808 */
[--C-:B------:R-:W-:Y:S01]  /*d130*/  FFMA.FTZ R105, R32, c[0x0][0x23c], -R103.reuse ;  /* 0x00008f0020697a23 */ /* 0x100fe20000010867 */
[C---:B------:R-:W-:Y:S01]  /*d140*/  HMMA.16816.F32 R68, R20.reuse, R106, R68 ;  /* 0x0000006a1444723c */ /* 0x040fe20000001844 */
[----:B------:R-:W4:Y:S03]  /*d150*/  MUFU.EX2 R99, R99 ;  /* 0x0000006300637308 */ /* 0x000f260000000800 */
[----:B------:R-:W-:Y:S03]  /*d160*/  FFMA.FTZ R104, R33, c[0x0][0x23c], -R103 ;  /* 0x00008f0021687a23 */ /* 0x000fe60000010867 */
[--C-:B------:R-:W-:Y:S01]  /*d170*/  FFMA.FTZ R107, R39, c[0x0][0x23c], -R5.reuse ;  /* 0x00008f00276b7a23 */ /* 0x100fe20000010805 */
[C---:B-1----:R-:W-:Y:S03]  /*d180*/  HMMA.16816.F32 R72, R20.reuse, R24, R72 ;  /* 0x000000181448723c */ /* 0x042fe60000001848 */
[----:B------:R-:W-:Y:S05]  /*d190*/  MUFU.EX2 R105, R105 ;  /* 0x0000006900697308 */ /* 0x000fea0000000800 */
[C---:B------:R-:W-:Y:S01]  /*d1a0*/  HMMA.16816.F32 R12, R20.reuse, R26, R12 ;  /* 0x0000001a140c723c */ /* 0x040fe2000000180c */
[----:B------:R-:W1:Y:S04]  /*d1b0*/  LDSM.16.MT88.4 R24, [R164+0x7800] ;  /* 0x00780000a418783b */ /* 0x000e680000004200 */
[----:B------:R-:W1:Y:S03]  /*d1c0*/  MUFU.EX2 R104, R104 ;  /* 0x0000006800687308 */ /* 0x000e660000000800 */
[C---:B---3--:R-:W-:Y:S07]  /*d1d0*/  HMMA.16816.F32 R76, R20.reuse, R88, R76 ;  /* 0x00000058144c723c */ /* 0x048fee000000184c */
[--C-:B------:R-:W-:Y:S01]  /*d1e0*/  FFMA.FTZ R89, R35, c[0x0][0x23c], -R5.reuse ;  /* 0x00008f0023597a23 */ /* 0x100fe20000010805 */
[C---:B------:R-:W-:Y:S01]  /*d1f0*/  HMMA.16816.F32 R80, R20.reuse, R90, R80 ;  /* 0x0000005a1450723c */ /* 0x040fe20000001850 */
[----:B------:R3:W-:Y:S01]  /*d200*/  MUFU.EX2 R88, R92 ;  /* 0x0000005c00587308 */ /* 0x0007e20000000800 */
[----:B------:R-:W3:Y:S02]  /*d210*/  LDSM.16.MT88.4 R32, [R162+0x7800] ;  /* 0x00780000a220783b */ /* 0x000ee40000004200 */
[----:B------:R-:W-:Y:S03]  /*d220*/  FFMA.FTZ R5, R67, c[0x0][0x23c], -R5 ;  /* 0x00008f0043057a23 */ /* 0x000fe60000010805 */
[--C-:B------:R-:W-:Y:S01]  /*d230*/  FFMA.FTZ R90, R36, c[0x0][0x23c], -R103.reuse ;  /* 0x00008f00245a7a23 */ /* 0x100fe20000010867 */
[C---:B--2---:R-:W-:Y:S03]  /*d240*/  HMMA.16816.F32 R16, R20.reuse, R28, R16 ;  /* 0x0000001c1410723c */ /* 0x044fe60000001810 */
[----:B------:R-:W2:Y:S01]  /*d250*/  MUFU.EX2 R89, R89 ;  /* 0x0000005900597308 */ /* 0x000ea20000000800 */
[--C-:B------:R-:W-:Y:S02]  /*d260*/  FFMA.FTZ R91, R37, c[0x0][0x23c], -R103.reuse ;  /* 0x00008f00255b7a23 */ /* 0x100fe40000010867 */
[----:B------:R-:W-:Y:S01]  /*d270*/  LDSM.16.MT88.4 R36, [R160+0x8000] ;  /* 0x00800000a024783b */ /* 0x000fe20000004200 */
[----:B------:R-:W-:Y:S01]  /*d280*/  FFMA.FTZ R103, R65, c[0x0][0x23c], -R103 ;  /* 0x00008f0041677a23 */ /* 0x000fe20000010867 */
[----:B------:R-:W-:Y:S05]  /*d290*/  HMMA.16816.F32 R84, R20, R30, R84 ;  /* 0x0000001e1454723c */ /* 0x000fea0000001854 */
[----:B------:R-:W-:Y:S01]  /*d2a0*/  MUFU.EX2 R90, R90 ;  /* 0x0000005a005a7308 */ /* 0x000fe20000000800 */
[----:B------:R-:W3:Y:S01]  /*d2b0*/  LDSM.16.MT88.4 R28, [R161+0x7800] ;  /* 0x00780000a11c783b */ /* 0x000ee20000004200 */
[----:B-----5:R-:W-:Y:S02]  /*d2c0*/  F2FP.PACK_AB R20, R96, R97 ;  /* 0x000000616014723e */ /* 0x020fe400000000ff */
[----:B----4-:R-:W-:Y:S03]  /*d2d0*/  F2FP.PACK_AB R21, R98, R99 ;  /* 0x000000636215723e */ /* 0x010fe600000000ff */
[----:B-1----:R-:W-:Y:S01]  /*d2e0*/  F2FP.PACK_AB R22, R104, R105 ;  /* 0x000000696816723e */ /* 0x002fe200000000ff */
[----:B---3--:R-:W-:Y:S02]  /*d2f0*/  FADD.FTZ R92, R120, R129 ;  /* 0x00000081785c7221 */ /* 0x008fe40000010000 */
[----:B------:R-:W-:Y:S01]  /*d300*/  FADD.FTZ R99, R99, R110 ;  /* 0x0000006e63637221 */ /* 0x000fe20000010000 */
[----:B------:R-:W1:Y:S01]  /*d310*/  MUFU.EX2 R91, R91 ;  /* 0x0000005b005b7308 */ /* 0x000e620000000800 */
[----:B------:R-:W-:Y:S01]  /*d320*/  FADD.FTZ R92, R123, R92 ;  /* 0x0000005c7b5c7221 */ /* 0x000fe20000010000 */
[----:B--2---:R-:W-:Y:S03]  /*d330*/  F2FP.PACK_AB R23, R89, R88 ;  /* 0x000000585917723e */ /* 0x004fe600000000ff */
[----:B------:R-:W-:Y:S02]  /*d340*/  FADD.FTZ R117, R117, R92 ;  /* 0x0000005c75757221 */ /* 0x000fe40000010000 */
[----:B------:R-:W-:Y:S02]  /*d350*/  LDSM.16.MT88.4 R92, [R162+0x9800] ;  /* 0x00980000a25c783b */ /* 0x000fe40000004200 */
[----:B------:R-:W-:Y:S01]  /*d360*/  FADD.FTZ R117, R6, R117 ;  /* 0x0000007506757221 */ /* 0x000fe20000010000 */
[C---:B------:R-:W-:Y:S01]  /*d370*/  HMMA.16816.F32 R8, R20.reuse, R24, R8 ;  /* 0x000000181408723c */ /* 0x040fe20000001808 */
[----:B------:R-:W2:Y:S02]  /*d380*/  MUFU.EX2 R107, R107 ;  /* 0x0000006b006b7308 */ /* 0x000ea40000000800 */
[----:B------:R-:W-:Y:S04]  /*d390*/  FADD.FTZ R116, R116, R117 ;  /* 0x0000007574747221 */ /* 0x000fe80000010000 */
[----:B------:R-:W-:Y:S01]  /*d3a0*/  FADD.FTZ R119, R119, R116 ;  /* 0x0000007477777221 */ /* 0x000fe20000010000 */
[C---:B------:R-:W-:Y:S01]  /*d3b0*/  HMMA.16816.F32 R68, R20.reuse, R26, R68 ;  /* 0x0000001a1444723c */ /* 0x040fe20000001844 */
[----:B------:R-:W3:Y:S02]  /*d3c0*/  LDSM.16.MT88.4 R24, [R160+0x7800] ;  /* 0x00780000a018783b */ /* 0x000ee40000004200 */
[----:B------:R-:W4:Y:S01]  /*d3d0*/  MUFU.EX2 R40, R40 ;  /* 0x0000002800287308 */ /* 0x000f220000000800 */
[----:B------:R-:W-:Y:S04]  /*d3e0*/  FADD.FTZ R114, R114, R119 ;  /* 0x0000007772727221 */ /* 0x000fe80000010000 */
[C---:B------:R-:W-:Y:S04]  /*d3f0*/  HMMA.16816.F32 R72, R20.reuse, R32, R72 ;  /* 0x000000201448723c */ /* 0x040fe80000001848 */
[----:B------:R-:W-:Y:S01]  /*d400*/  FADD.FTZ R114, R115, R114 ;  /* 0x0000007273727221 */ /* 0x000fe20000010000 */
[----:B------:R-:W-:Y:S03]  /*d410*/  MUFU.EX2 R41, R41 ;  /* 0x0000002900297308 */ /* 0x000fe60000000800 */
[C---:B------:R-:W-:Y:S01]  /*d420*/  HMMA.16816.F32 R12, R20.reuse, R34, R12 ;  /* 0x00000022140c723c */ /* 0x040fe2000000180c */
[----:B------:R-:W5:Y:S03]  /*d430*/  LDSM.16.MT88.4 R32, [R164+0x8000] ;  /* 0x00800000a420783b */ /* 0x000f660000004200 */
[----:B------:R-:W-:Y:S03]  /*d440*/  FADD.FTZ R109, R109, R114 ;  /* 0x000000726d6d7221 */ /* 0x000fe60000010000 */
[----:B------:R-:W1:Y:S01]  /*d450*/  MUFU.EX2 R42, R42 ;  /* 0x0000002a002a7308 */ /* 0x000e620000000800 */
[C---:B------:R-:W-:Y:S04]  /*d460*/  HMMA.16816.F32 R76, R20.reuse, R28, R76 ;  /* 0x0000001c144c723c */ /* 0x040fe8000000184c */
[----:B------:R-:W-:Y:S04]  /*d470*/  FADD.FTZ R108, R108, R109 ;  /* 0x0000006d6c6c7221 */ /* 0x000fe80000010000 */
[C---:B------:R-:W-:Y:S01]  /*d480*/  HMMA.16816.F32 R80, R20.reuse, R30, R80 ;  /* 0x0000001e1450723c */ /* 0x040fe20000001850 */
[----:B------:R-:W5:Y:S01]  /*d490*/  LDSM.16.MT88.4 R28, [R162+0x8000] ;  /* 0x00800000a21c783b */ /* 0x000f620000004200 */
[----:B------:R-:W-:Y:S02]  /*d4a0*/  MUFU.EX2 R43, R43 ;  /* 0x0000002b002b7308 */ /* 0x000fe40000000800 */
[----:B------:R-:W-:Y:S04]  /*d4b0*/  FADD.FTZ R97, R97, R108 ;  /* 0x0000006c61617221 */ /* 0x000fe80000010000 */
[----:B------:R-:W-:Y:S01]  /*d4c0*/  FADD.FTZ R96, R96, R97 ;  /* 0x0000006160607221 */ /* 0x000fe20000010000 */
[C---:B---3--:R-:W-:Y:S03]  /*d4d0*/  HMMA.16816.F32 R16, R20.reuse, R24, R16 ;  /* 0x000000181410723c */ /* 0x048fe60000001810 */
[----:B------:R-:W-:Y:S01]  /*d4e0*/  FADD.FTZ R105, R105, R96 ;  /* 0x0000006069697221 */ /* 0x000fe20000010000 */
[----:B------:R-:W3:Y:S03]  /*d4f0*/  MUFU.EX2 R44, R44 ;  /* 0x0000002c002c7308 */ /* 0x000ee60000000800 */
[----:B------:R-:W-:Y:S01]  /*d500*/  FADD.FTZ R105, R104, R105 ;  /* 0x0000006968697221 */ /* 0x000fe20000010000 */
[----:B------:R-:W-:Y:S01]  /*d510*/  HMMA.16816.F32 R84, R20, R26, R84 ;  /* 0x0000001a1454723c */ /* 0x000fe20000001854 */
[----:B------:R-:W3:Y:S05]  /*d520*/  LDSM.16.MT88.4 R24, [R161+0x8000] ;  /* 0x00800000a118783b */ /* 0x000eea0000004200 */
[----:B------:R-:W-:Y:S01]  /*d530*/  MUFU.EX2 R45, R45 ;  /* 0x0000002d002d7308 */ /* 0x000fe20000000800 */
[----:B-1----:R-:W-:Y:S01]  /*d540*/  F2FP.PACK_AB R20, R91, R90 ;  /* 0x0000005a5b14723e */ /* 0x002fe200000000ff */
[----:B------:R-:W-:Y:S01]  /*d550*/  FADD.FTZ R90, R90, R105 ;  /* 0x000000695a5a7221 */ /* 0x000fe20000010000 */
[----:B--2---:R-:W-:Y:S03]  /*d560*/  F2FP.PACK_AB R21, R107, R100 ;  /* 0x000000646b15723e */ /* 0x004fe600000000ff */
[----:B----4-:R-:W-:Y:S01]  /*d570*/  F2FP.PACK_AB R22, R40, R131 ;  /* 0x000000832816723e */ /* 0x010fe200000000ff */
[----:B------:R-:W-:Y:S01]  /*d580*/  FADD.FTZ R90, R91, R90 ;  /* 0x0000005a5b5a7221 */ /* 0x000fe20000010000 */
[----:B------:R-:W-:Y:S02]  /*d590*/  F2FP.PACK_AB R23, R42, R41 ;  /* 0x000000292a17723e */ /* 0x000fe400000000ff */
[----:B------:R-:W1:Y:S01]  /*d5a0*/  MUFU.EX2 R46, R46 ;  /* 0x0000002e002e7308 */ /* 0x000e620000000800 */
[----:B------:R-:W-:Y:S04]  /*d5b0*/  FADD.FTZ R131, R131, R90 ;  /* 0x0000005a83837221 */ /* 0x000fe80000010000 */
[C---:B-----5:R-:W-:Y:S03]  /*d5c0*/  HMMA.16816.F32 R8, R20.reuse, R32, R8 ;  /* 0x000000201408723c */ /* 0x060fe60000001808 */
[----:B------:R-:W-:Y:S02]  /*d5d0*/  FADD.FTZ R40, R40, R131 ;  /* 0x0000008328287221 */ /* 0x000fe40000010000 */
[----:B------:R-:W-:Y:S03]  /*d5e0*/  MUFU.EX2 R3, R3 ;  /* 0x0000000300037308 */ /* 0x000fe60000000800 */
[C---:B------:R-:W-:Y:S01]  /*d5f0*/  HMMA.16816.F32 R68, R20.reuse, R34, R68 ;  /* 0x000000221444723c */ /* 0x040fe20000001844 */
[----:B------:R-:W-:Y:S06]  /*d600*/  LDSM.16.MT88.4 R32, [R161+0x8800] ;  /* 0x00880000a120783b */ /* 0x000fec0000004200 */
[----:B------:R-:W2:Y:S01]  /*d610*/  MUFU.EX2 R48, R48 ;  /* 0x0000003000307308 */ /* 0x000ea20000000800 */
[C---:B------:R-:W-:Y:S08]  /*d620*/  HMMA.16816.F32 R72, R20.reuse, R28, R72 ;  /* 0x0000001c1448723c */ /* 0x040ff00000001848 */
[C---:B------:R-:W-:Y:S01]  /*d630*/  HMMA.16816.F32 R12, R20.reuse, R30, R12 ;  /* 0x0000001e140c723c */ /* 0x040fe2000000180c */
[----:B------:R-:W4:Y:S01]  /*d640*/  LDSM.16.MT88.4 R28, [R164+0x8800] ;  /* 0x00880000a41c783b */ /* 0x000f220000004200 */
[----:B------:R-:W-:Y:S06]  /*d650*/  MUFU.EX2 R47, R47 ;  /* 0x0000002f002f7308 */ /* 0x000fec0000000800 */
[C---:B---3--:R-:W-:Y:S04]  /*d660*/  HMMA.16816.F32 R76, R20.reuse, R24, R76 ;  /* 0x00000018144c723c */ /* 0x048fe8000000184c */
[----:B------:R-:W3:Y:S04]  /*d670*/  MUFU.EX2 R50, R50 ;  /* 0x0000003200327308 */ /* 0x000ee80000000800 */
[C---:B------:R-:W-:Y:S01]  /*d680*/  HMMA.16816.F32 R80, R20.reuse, R26, R80 ;  /* 0x0000001a1450723c */ /* 0x040fe20000001850 */
[----:B------:R-:W5:Y:S05]  /*d690*/  LDSM.16.MT88.4 R24, [R162+0x8800] ;  /* 0x00880000a218783b */ /* 0x000f6a0000004200 */
[----:B------:R-:W-:Y:S02]  /*d6a0*/  MUFU.EX2 R49, R49 ;  /* 0x0000003100317308 */ /* 0x000fe40000000800 */
[C---:B------:R-:W-:Y:S08]  /*d6b0*/  HMMA.16816.F32 R16, R20.reuse, R36, R16 ;  /* 0x000000241410723c */ /* 0x040ff00000001810 */
[----:B------:R-:W-:Y:S01]  /*d6c0*/  HMMA.16816.F32 R84, R20, R38, R84 ;  /* 0x000000261454723c */ /* 0x000fe20000001854 */
[----:B------:R-:W5:Y:S01]  /*d6d0*/  LDSM.16.MT88.4 R36, [R160+0x8800] ;  /* 0x00880000a024783b */ /* 0x000f620000004200 */
[----:B------:R-:W5:Y:S05]  /*d6e0*/  MUFU.EX2 R52, R52 ;  /* 0x0000003400347308 */ /* 0x000f6a0000000800 */
[----:B------:R-:W-:Y:S01]  /*d6f0*/  F2FP.PACK_AB R20, R44, R43 ;  /* 0x0000002b2c14723e */ /* 0x000fe200000000ff */
[----:B------:R-:W-:Y:S01]  /*d700*/  FADD.FTZ R43, R43, R40 ;  /* 0x000000282b2b7221 */ /* 0x000fe20000010000 */
[----:B-1----:R-:W-:Y:S03]  /*d710*/  F2FP.PACK_AB R21, R46, R45 ;  /* 0x0000002d2e15723e */ /* 0x002fe600000000ff */
[----:B--2---:R-:W-:Y:S01]  /*d720*/  F2FP.PACK_AB R22, R48, R3 ;  /* 0x000000033016723e */ /* 0x004fe200000000ff */
[----:B------:R-:W-:Y:S01]  /*d730*/  MUFU.EX2 R51, R51 ;  /* 0x0000003300337308 */ /* 0x000fe20000000800 */
[----:B---3--:R-:W-:Y:S01]  /*d740*/  F2FP.PACK_AB R23, R50, R47 ;  /* 0x0000002f3217723e */ /* 0x008fe200000000ff */
[----:B------:R-:W-:Y:S04]  /*d750*/  FADD.FTZ R44, R44, R43 ;  /* 0x0000002b2c2c7221 */ /* 0x000fe80000010000 */
[----:B------:R-:W-:Y:S02]  /*d760*/  FADD.FTZ R3, R3, R44 ;  /* 0x0000002c03037221 */ /* 0x000fe40000010000 */
[C---:B----4-:R-:W-:Y:S02]  /*d770*/  HMMA.16816.F32 R8, R20.reuse, R28, R8 ;  /* 0x0000001c1408723c */ /* 0x050fe40000001808 */
[----:B------:R-:W1:Y:S01]  /*d780*/  MUFU.EX2 R54, R54 ;  /* 0x0000003600367308 */ /* 0x000e620000000800 */
[----:B------:R-:W-:Y:S01]  /*d790*/  FADD.FTZ R48, R48, R3 ;  /* 0x0000000330307221 */ /* 0x000fe20000010000 */
[----:B------:R-:W-:Y:S04]  /*d7a0*/  IADD3 R3, R176, -0x1, RZ ;  /* 0xffffffffb0037810 */ /* 0x000fe80007ffe0ff */
[C---:B------:R-:W-:Y:S01]  /*d7b0*/  HMMA.16816.F32 R68, R20.reuse, R30, R68 ;  /* 0x0000001e1444723c */ /* 0x040fe20000001844 */
[----:B------:R-:W-:Y:S03]  /*d7c0*/  LDSM.16.MT88.4 R28, [R162+0x9000] ;  /* 0x00900000a21c783b */ /* 0x000fe60000004200 */
[----:B------:R-:W-:Y:S01]  /*d7d0*/  MUFU.EX2 R53, R53 ;  /* 0x0000003500357308 */ /* 0x000fe20000000800 */
[----:B------:R-:W-:Y:S02]  /*d7e0*/  MOV R176, R3 ;  /* 0x0000000300b07202 */ /* 0x000fe40000000f00 */
[----:B------:R-:W-:Y:S01]  /*d7f0*/  MOV R3, R0 ;  /* 0x0000000000037202 */ /* 0x000fe20000000f00 */
[C---:B-----5:R-:W-:Y:S06]  /*d800*/  HMMA.16816.F32 R72, R20.reuse, R24, R72 ;  /* 0x000000181448723c */ /* 0x060fec0000001848 */
[----:B------:R-:W2:Y:S02]  /*d810*/  MUFU.EX2 R56, R56 ;  /* 0x0000003800387308 */ /* 0x000ea40000000800 */
[C---:B------:R-:W-:Y:S01]  /*d820*/  HMMA.16816.F32 R12, R20.reuse, R26, R12 ;  /* 0x0000001a140c723c */ /* 0x040fe2000000180c */
[----:B------:R-:W3:Y:S07]  /*d830*/  LDSM.16.MT88.4 R24, [R164+0x9000] ;  /* 0x00900000a418783b */ /* 0x000eee0000004200 */
[C---:B------:R-:W-:Y:S01]  /*d840*/  HMMA.16816.F32 R76, R20.reuse, R32, R76 ;  /* 0x00000020144c723c */ /* 0x040fe2000000184c */
[----:B------:R-:W-:Y:S07]  /*d850*/  MUFU.EX2 R55, R55 ;  /* 0x0000003700377308 */ /* 0x000fee0000000800 */
[C---:B------:R-:W-:Y:S01]  /*d860*/  HMMA.16816.F32 R80, R20.reuse, R34, R80 ;  /* 0x000000221450723c */ /* 0x040fe20000001850 */
[----:B------:R-:W4:Y:S02]  /*d870*/  LDSM.16.MT88.4 R32, [R161+0x9000] ;  /* 0x00900000a120783b */ /* 0x000f240000004200 */
[----:B------:R-:W5:Y:S05]  /*d880*/  MUFU.EX2 R58, R58 ;  /* 0x0000003a003a7308 */ /* 0x000f6a0000000800 */
[C---:B------:R-:W-:Y:S05]  /*d890*/  HMMA.16816.F32 R16, R20.reuse, R36, R16 ;  /* 0x000000241410723c */ /* 0x040fea0000001810 */
[----:B------:R-:W-:Y:S03]  /*d8a0*/  MUFU.EX2 R57, R57 ;  /* 0x0000003900397308 */ /* 0x000fe60000000800 */
[----:B------:R-:W-:Y:S01]  /*d8b0*/  HMMA.16816.F32 R84, R20, R38, R84 ;  /* 0x000000261454723c */ /* 0x000fe20000001854 */
[----:B------:R-:W4:Y:S06]  /*d8c0*/  LDSM.16.MT88.4 R36, [R160+0x9000] ;  /* 0x00900000a024783b */ /* 0x000f2c0000004200 */
[----:B------:R-:W-:Y:S01]  /*d8d0*/  F2FP.PACK_AB R20, R52, R49 ;  /* 0x000000313414723e */ /* 0x000fe200000000ff */
[----:B------:R-:W4:Y:S01]  /*d8e0*/  MUFU.EX2 R60, R60 ;  /* 0x0000003c003c7308 */ /* 0x000f220000000800 */
[----:B-1----:R-:W-:Y:S03]  /*d8f0*/  F2FP.PACK_AB R21, R54, R51 ;  /* 0x000000333615723e */ /* 0x002fe600000000ff */
[----:B--2---:R-:W-:Y:S01]  /*d900*/  F2FP.PACK_AB R22, R56, R53 ;  /* 0x000000353816723e */ /* 0x004fe200000000ff */
[----:B------:R-:W-:Y:S01]  /*d910*/  FADD.FTZ R49, R49, R48 ;  /* 0x0000003031317221 */ /* 0x000fe20000010000 */
[----:B-----5:R-:W-:Y:S03]  /*d920*/  F2FP.PACK_AB R23, R58, R55 ;  /* 0x000000373a17723e */ /* 0x020fe600000000ff */
[----:B------:R-:W-:Y:S01]  /*d930*/  FADD.FTZ R52, R52, R49 ;  /* 0x0000003134347221 */ /* 0x000fe20000010000 */
[----:B------:R-:W-:Y:S03]  /*d940*/  MUFU.EX2 R59, R59 ;  /* 0x0000003b003b7308 */ /* 0x000fe60000000800 */
[C---:B---3--:R-:W-:Y:S03]  /*d950*/  HMMA.16816.F32 R8, R20.reuse, R24, R8 ;  /* 0x000000181408723c */ /* 0x048fe60000001808 */
[----:B------:R-:W-:Y:S04]  /*d960*/  FADD.FTZ R53, R53, R52 ;  /* 0x0000003435357221 */ /* 0x000fe80000010000 */
[----:B------:R-:W1:Y:S01]  /*d970*/  MUFU.EX2 R62, R62 ;  /* 0x0000003e003e7308 */ /* 0x000e620000000800 */
[C---:B------:R-:W-:Y:S01]  /*d980*/  HMMA.16816.F32 R68, R20.reuse, R26, R68 ;  /* 0x0000001a1444723c */ /* 0x040fe20000001844 */
[----:B------:R-:W2:Y:S03]  /*d990*/  LDSM.16.MT88.4 R24, [R164+0x9800] ;  /* 0x00980000a418783b */ /* 0x000ea60000004200 */
[----:B------:R-:W-:Y:S04]  /*d9a0*/  FADD.FTZ R56, R56, R53 ;  /* 0x0000003538387221 */ /* 0x000fe80000010000 */
[C---:B------:R-:W-:Y:S01]  /*d9b0*/  HMMA.16816.F32 R72, R20.reuse, R28, R72 ;  /* 0x0000001c1448723c */ /* 0x040fe20000001848 */
[----:B------:R-:W-:Y:S07]  /*d9c0*/  MUFU.EX2 R7, R7 ;  /* 0x0000000700077308 */ /* 0x000fee0000000800 */
[C---:B------:R-:W-:Y:S01]  /*d9d0*/  HMMA.16816.F32 R12, R20.reuse, R30, R12 ;  /* 0x0000001e140c723c */ /* 0x040fe2000000180c */
[----:B------:R-:W3:Y:S02]  /*d9e0*/  LDSM.16.MT88.4 R28, [R161+0x9800] ;  /* 0x00980000a11c783b */ /* 0x000ee40000004200 */
[----:B------:R-:W5:Y:S05]  /*d9f0*/  MUFU.EX2 R64, R103 ;  /* 0x0000006700407308 */ /* 0x000f6a0000000800 */
[C---:B----4-:R-:W-:Y:S05]  /*da00*/  HMMA.16816.F32 R76, R20.reuse, R32, R76 ;  /* 0x00000020144c723c */ /* 0x050fea000000184c */
[----:B------:R-:W-:Y:S02]  /*da10*/  MUFU.EX2 R6, R66 ;  /* 0x0000004200067308 */ /* 0x000fe40000000800 */
[----:B------:R-:W-:Y:S01]  /*da20*/  FADD.FTZ R33, R98, R99 ;  /* 0x0000006362217221 */ /* 0x000fe20000010000 */
[C---:B------:R-:W-:Y:S04]  /*da30*/  HMMA.16816.F32 R80, R20.reuse, R34, R80 ;  /* 0x000000221450723c */ /* 0x040fe80000001850 */
[----:B------:R-:W-:Y:S03]  /*da40*/  FADD.FTZ R88, R88, R33 ;  /* 0x0000002158587221 */ /* 0x000fe60000010000 */
[----:B------:R-:W4:Y:S01]  /*da50*/  MUFU.EX2 R5, R5 ;  /* 0x0000000500057308 */ /* 0x000f220000000800 */
[C---:B------:R-:W-:Y:S04]  /*da60*/  HMMA.16816.F32 R16, R20.reuse, R36, R16 ;  /* 0x000000241410723c */ /* 0x040fe80000001810 */
[----:B------:R-:W-:Y:S04]  /*da70*/  FADD.FTZ R89, R89, R88 ;  /* 0x0000005859597221 */ /* 0x000fe80000010000 */
[----:B------:R-:W-:Y:S07]  /*da80*/  HMMA.16816.F32 R84, R20, R38, R84 ;  /* 0x000000261454723c */ /* 0x000fee0000001854 */
[----:B------:R-:W-:Y:S01]  /*da90*/  F2FP.PACK_AB R20, R60, R57 ;  /* 0x000000393c14723e */ /* 0x000fe200000000ff */
[----:B------:R-:W-:Y:S01]  /*daa0*/  FADD.FTZ R57, R57, R56 ;  /* 0x0000003839397221 */ /* 0x000fe20000010000 */
[----:B-1----:R-:W-:Y:S03]  /*dab0*/  F2FP.PACK_AB R21, R62, R59 ;  /* 0x0000003b3e15723e */ /* 0x002fe600000000ff */
[----:B-----5:R-:W-:Y:S01]  /*dac0*/  F2FP.PACK_AB R22, R64, R7 ;  /* 0x000000074016723e */ /* 0x020fe200000000ff */
[----:B------:R-:W-:Y:S01]  /*dad0*/  FADD.FTZ R60, R60, R57 ;  /* 0x000000393c3c7221 */ /* 0x000fe20000010000 */
[----:B----4-:R-:W-:Y:S03]  /*dae0*/  F2FP.PACK_AB R23, R5, R6 ;  /* 0x000000060517723e */ /* 0x010fe600000000ff */
[----:B------:R-:W-:Y:S04]  /*daf0*/  FADD.FTZ R7, R7, R60 ;  /* 0x0000003c07077221 */ /* 0x000fe80000010000 */
[----:B------:R-:W-:Y:S01]  /*db00*/  FADD.FTZ R193, R64, R7 ;  /* 0x0000000740c17221 */ /* 0x000fe20000010000 */
[C---:B--2---:R-:W-:Y:S01]  /*db10*/  HMMA.16816.F32 R96, R20.reuse, R24, R8 ;  /* 0x000000181460723c */ /* 0x044fe20000001808 */
[----:B------:R-:W1:Y:S06]  /*db20*/  LDSM.16.MT88.4 R8, [R160+0x9800] ;  /* 0x00980000a008783b */ /* 0x000e6c0000004200 */
[----:B------:R-:W-:Y:S01]  /*db30*/  FADD.FTZ R24, R100, R89 ;  /* 0x0000005964187221 */ /* 0x000fe20000010000 */
[C---:B------:R-:W-:Y:S04]  /*db40*/  HMMA.16816.F32 R68, R20.reuse, R26, R68 ;  /* 0x0000001a1444723c */ /* 0x040fe80000001844 */
[----:B------:R-:W-:Y:S04]  /*db50*/  FADD.FTZ R24, R107, R24 ;  /* 0x000000186b187221 */ /* 0x000fe80000010000 */
[C---:B------:R-:W-:Y:S04]  /*db60*/  HMMA.16816.F32 R72, R20.reuse, R92, R72 ;  /* 0x0000005c1448723c */ /* 0x040fe80000001848 */
[----:B------:R-:W-:Y:S04]  /*db70*/  FADD.FTZ R41, R41, R24 ;  /* 0x0000001829297221 */ /* 0x000fe80000010000 */
[C---:B------:R-:W-:Y:S04]  /*db80*/  HMMA.16816.F32 R92, R20.reuse, R94, R12 ;  /* 0x0000005e145c723c */ /* 0x040fe8000000180c */
[----:B------:R-:W-:Y:S04]  /*db90*/  FADD.FTZ R42, R42, R41 ;  /* 0x000000292a2a7221 */ /* 0x000fe80000010000 */
[C---:B---3--:R-:W-:Y:S04]  /*dba0*/  HMMA.16816.F32 R76, R20.reuse, R28, R76 ;  /* 0x0000001c144c723c */ /* 0x048fe8000000184c */
[----:B------:R-:W-:Y:S04]  /*dbb0*/  FADD.FTZ R45, R45, R42 ;  /* 0x0000002a2d2d7221 */ /* 0x000fe80000010000 */
        /* <DEDUP_REMOVED lines=15> */
.L_x_5235:
[----:B------:R-:W1:Y:S01]  /*dcb0*/  SHFL.BFLY PT, R4, R193, 0x2, 0x1f ;  /* 0x0c401f00c1047f89 */ /* 0x000e6200000e0000 */
[----:B------:R-:W-:Y:S01]  /*dcc0*/  MOV R7, 0x3f800000 ;  /* 0x3f80000000077802 */ /* 0x000fe20000000f00 */
[----:B------:R-:W-:Y:S01]  /*dcd0*/  IMAD.MOV.U32 R8, RZ, RZ, 0x3f800000 ;  /* 0x3f800000ff087424 */ /* 0x000fe200078e00ff */
[----:B------:R-:W-:Y:S01]  /*dce0*/  BSSY B0, `(.L_x_5240) ;  /* 0x00000a2000007945 */ /* 0x000fe20003800000 */
        /* <DEDUP_REMOVED lines=28> */
[----:B------:R-:W-:Y:S01]  /*deb0*/  LOP3.LUT R11, R11, 0xffffffe0, RZ, 0xc0, !PT ;  /* 0xffffffe00b0b7812 */ /* 0x000fe200078ec0ff */
[C---:B-1----:R-:W-:Y:S01]  /*dec0*/  FMUL.FTZ R96, R7.reuse, R96 ;  /* 0x0000006007607220 */ /* 0x042fe20000410000 */
[----:B------:R-:W-:Y:S01]  /*ded0*/  LEA.HI R15, R12, R12, RZ, 0x1d ;  /* 0x0000000c0c0f7211 */ /* 0x000fe200078fe8ff */
[C---:B------:R-:W-:Y:S01]  /*dee0*/  FMUL.FTZ R97, R7.reuse, R97 ;  /* 0x0000006107617220 */ /* 0x040fe20000410000 */
[----:B------:R-:W-:Y:S01]  /*def0*/  MOV R12, 0xfffffff0 ;  /* 0xfffffff0000c7802 */ /* 0x000fe20000000f00 */
[C---:B------:R-:W-:Y:S01]  /*df00*/  FMUL.FTZ R68, R7.reuse, R68 ;  /* 0x0000004407447220 */ /* 0x040fe20000410000 */
[----:B------:R-:W-:Y:S01]  /*df10*/  @P3 MUFU.LG2 R6, R6 ;  /* 0x0000000600063308 */ /* 0x000fe20000000c00 */
[C---:B------:R-:W-:Y:S01]  /*df20*/  FMUL.FTZ R69, R7.reuse, R69 ;  /* 0x0000004507457220 */ /* 0x040fe20000410000 */
[----:B------:R-:W-:Y:S01]  /*df30*/  SEL R12, R12, 0x10, !P1 ;  /* 0x000000100c0c7807 */ /* 0x000fe20004800000 */
[C---:B------:R-:W-:Y:S01]  /*df40*/  FMUL.FTZ R72, R7.reuse, R72 ;  /* 0x0000004807487220 */ /* 0x040fe20000410000 */
[----:B------:R-:W-:Y:S01]  /*df50*/  R2P PR, R10, 0x6 ;  /* 0x000000060a007804 */ /* 0x000fe20000000000 */
[----:B------:R-:W-:Y:S01]  /*df60*/  FMUL.FTZ R73, R7, R73 ;  /* 0x0000004907497220 */ /* 0x000fe20000410000 */
[----:B------:R-:W-:Y:S01]  /*df70*/  F2FP.PACK_AB R96, R97, R96 ;  /* 0x000000606160723e */ /* 0x000fe200000000ff */
[----:B------:R-:W-:Y:S01]  /*df80*/  FMUL.FTZ R92, R7, R92 ;  /* 0x0000005c075c7220 */ /* 0x000fe20000410000 */
[----:B------:R-:W-:Y:S01]  /*df90*/  F2FP.PACK_AB R68, R69, R68 ;  /* 0x000000444544723e */ /* 0x000fe200000000ff */
[----:B------:R-:W-:Y:S01]  /*dfa0*/  FMUL.FTZ R93, R7, R93 ;  /* 0x0000005d075d7220 */ /* 0x000fe20000410000 */
[----:B------:R-:W-:Y:S01]  /*dfb0*/  F2FP.PACK_AB R72, R73, R72 ;  /* 0x000000484948723e */ /* 0x000fe200000000ff */
[C---:B------:R-:W-:Y:S01]  /*dfc0*/  FMUL.FTZ R76, R7.reuse, R76 ;  /* 0x0000004c074c7220 */ /* 0x040fe20000410000 */
[----:B------:R-:W1:Y:S01]  /*dfd0*/  @P0 MUFU.LG2 R5, R5 ;  /* 0x0000000500050308 */ /* 0x000e620000000c00 */
[----:B------:R-:W-:Y:S01]  /*dfe0*/  FMUL.FTZ R77, R7, R77 ;  /* 0x0000004d074d7220 */ /* 0x000fe20000410000 */
        /* <DEDUP_REMOVED lines=8> */
[----:B------:R-:W-:Y:S01]  /*e070*/  FMUL.FTZ R7, R7, R85 ;  /* 0x0000005507077220 */ /* 0x000fe20000410000 */
[----:B------:R-:W-:Y:S01]  /*e080*/  F2FP.PACK_AB R88, R89, R88 ;  /* 0x000000585958723e */ /* 0x000fe200000000ff */
[----:B------:R-:W-:-:S02]  /*e090*/  IMAD.U32 R14, R14, 0x2, R15 ;  /* 0x000000020e0e7824 */ /* 0x000fc400078e000f */
[----:B--2---:R-:W-:Y:S01]  /*e0a0*/  FMUL.FTZ R99, R8, R99 ;  /* 0x0000006308637220 */ /* 0x004fe20000410000 */
[----:B------:R-:W-:Y:S01]  /*e0b0*/  F2FP.PACK_AB R84, R7, R84 ;  /* 0x000000540754723e */ /* 0x000fe200000000ff */
[----:B------:R-:W-:Y:S01]  /*e0c0*/  IMAD.MOV.U32 R7, RZ, RZ, 0x20 ;  /* 0x00000020ff077424 */ /* 0x000fe200078e00ff */
[----:B------:R-:W-:Y:S01]  /*e0d0*/  SHF.L.U32 R13, R14, 0x1, RZ ;  /* 0x000000010e0d7819 */ /* 0x000fe200000006ff */
[C---:B------:R-:W-:Y:S01]  /*e0e0*/  FMUL.FTZ R98, R8.reuse, R98 ;  /* 0x0000006208627220 */ /* 0x040fe20000410000 */
[----:B------:R-:W2:Y:S01]  /*e0f0*/  LDC.U8 R14, c[0x0][0x328] ;  /* 0x0000ca00ff0e7b82 */ /* 0x000ea20000000000 */
[C---:B------:R-:W-:Y:S01]  /*e100*/  FMUL.FTZ R71, R8.reuse, R71 ;  /* 0x0000004708477220 */ /* 0x040fe20000410000 */
[----:B------:R-:W-:Y:S01]  /*e110*/  SEL R10, R7, 0xffffffe0, !P1 ;  /* 0xffffffe0070a7807 */ /* 0x000fe20004800000 */
[C---:B------:R-:W-:Y:S01]  /*e120*/  FMUL.FTZ R70, R8.reuse, R70 ;  /* 0x0000004608467220 */ /* 0x040fe20000410000 */
[C---:B------:R-:W-:Y:S01]  /*e130*/  IADD3 R17, R13.reuse, 0x40, RZ ;  /* 0x000000400d117810 */ /* 0x040fe20007ffe0ff */
[C---:B------:R-:W-:Y:S01]  /*e140*/  FMUL.FTZ R75, R8.reuse, R75 ;  /* 0x0000004b084b7220 */ /* 0x040fe20000410000 */
[C---:B------:R-:W-:Y:S01]  /*e150*/  @P2 IADD3 R17, R13.reuse, -0x40, RZ ;  /* 0xffffffc00d112810 */ /* 0x040fe20007ffe0ff */
[C---:B------:R-:W-:Y:S01]  /*e160*/  FMUL.FTZ R74, R8.reuse, R74 ;  /* 0x0000004a084a7220 */ /* 0x040fe20000410000 */
[----:B------:R-:W-:Y:S01]  /*e170*/  IADD3 R15, R13, R12, RZ ;  /* 0x0000000c0d0f7210 */ /* 0x000fe20007ffe0ff */
[C---:B------:R-:W-:Y:S01]  /*e180*/  FMUL.FTZ R95, R8.reuse, R95 ;  /* 0x0000005f085f7220 */ /* 0x040fe20000410000 */
[----:B------:R-:W-:Y:S01]  /*e190*/  F2FP.PACK_AB R98, R99, R98 ;  /* 0x000000626362723e */ /* 0x000fe200000000ff */
[C---:B------:R-:W-:Y:S01]  /*e1a0*/  FMUL.FTZ R94, R8.reuse, R94 ;  /* 0x0000005e085e7220 */ /* 0x040fe20000410000 */
[----:B------:R-:W-:Y:S01]  /*e1b0*/  F2FP.PACK_AB R70, R71, R70 ;  /* 0x000000464746723e */ /* 0x000fe200000000ff */
[C---:B------:R-:W-:Y:S01]  /*e1c0*/  FMUL.FTZ R79, R8.reuse, R79 ;  /* 0x0000004f084f7220 */ /* 0x040fe20000410000 */
[----:B------:R-:W-:Y:S01]  /*e1d0*/  F2FP.PACK_AB R74, R75, R74 ;  /* 0x0000004a4b4a723e */ /* 0x000fe200000000ff */
[C---:B------:R-:W-:Y:S01]  /*e1e0*/  FMUL.FTZ R78, R8.reuse, R78 ;  /* 0x0000004e084e7220 */ /* 0x040fe20000410000 */
[----:B------:R-:W-:Y:S01]  /*e1f0*/  F2FP.PACK_AB R94, R95, R94 ;  /* 0x0000005e5f5e723e */ /* 0x000fe200000000ff */
[C---:B------:R-:W-:Y:S01]  /*e200*/  FMUL.FTZ R83, R8.reuse, R83 ;  /* 0x0000005308537220 */ /* 0x040fe20000410000 */
[----:B------:R-:W-:Y:S01]  /*e210*/  IADD3 R21, R15, R10, RZ ;  /* 0x0000000a0f157210 */ /* 0x000fe20007ffe0ff */
[C---:B------:R-:W-:Y:S01]  /*e220*/  FMUL.FTZ R82, R8.reuse, R82 ;  /* 0x0000005208527220 */ /* 0x040fe20000410000 */
[----:B------:R-:W-:Y:S01]  /*e230*/  F2FP.PACK_AB R78, R79, R78 ;  /* 0x0000004e4f4e723e */ /* 0x000fe200000000ff */
[C---:B------:R-:W-:Y:S01]  /*e240*/  FMUL.FTZ R91, R8.reuse, R91 ;  /* 0x0000005b085b7220 */ /* 0x040fe20000410000 */
[----:B------:R-:W-:Y:S01]  /*e250*/  STS [R13], R96 ;  /* 0x000000600d007388 */ /* 0x000fe20000000800 */
[C---:B------:R-:W-:Y:S01]  /*e260*/  FMUL.FTZ R90, R8.reuse, R90 ;  /* 0x0000005a085a7220 */ /* 0x040fe20000410000 */
[----:B------:R-:W-:Y:S01]  /*e270*/  F2FP.PACK_AB R82, R83, R82 ;  /* 0x000000525352723e */ /* 0x000fe200000000ff */
[C---:B------:R-:W-:Y:S01]  /*e280*/  FMUL.FTZ R87, R8.reuse, R87 ;  /* 0x0000005708577220 */ /* 0x040fe20000410000 */
[----:B------:R-:W-:Y:S01]  /*e290*/  STS [R13+0x400], R98 ;  /* 0x000400620d007388 */ /* 0x000fe20000000800 */
[----:B------:R-:W-:Y:S01]  /*e2a0*/  FMUL.FTZ R8, R8, R86 ;  /* 0x0000005608087220 */ /* 0x000fe20000410000 */
[----:B------:R-:W-:Y:S01]  /*e2b0*/  F2FP.PACK_AB R90, R91, R90 ;  /* 0x0000005a5b5a723e */ /* 0x000fe200000000ff */
[----:B------:R-:W-:Y:S01]  /*e2c0*/  IMAD.IADD R19, R13, 0x1, R10 ;  /* 0x000000010d137824 */ /* 0x000fe200078e020a */
[----:B------:R-:W-:Y:S01]  /*e2d0*/  STS [R15], R68 ;  /* 0x000000440f007388 */ /* 0x000fe20000000800 */
[----:B------:R-:W-:Y:S01]  /*e2e0*/  IMAD.IADD R29, R12, 0x1, R17 ;  /* 0x000000010c1d7824 */ /* 0x000fe200078e0211 */
[----:B------:R-:W-:Y:S01]  /*e2f0*/  IADD3 R31, R10, R17, RZ ;  /* 0x000000110a1f7210 */ /* 0x000fe20007ffe0ff */
[----:B------:R-:W-:Y:S01]  /*e300*/  IMAD.IADD R11, R4, 0x1, -R11 ;  /* 0x00000001040b7824 */ /* 0x000fe200078e0a0b */
[----:B------:R-:W-:Y:S01]  /*e310*/  STS [R15+0x400], R70 ;  /* 0x000400460f007388 */ /* 0x000fe20000000800 */
[----:B------:R-:W-:Y:S01]  /*e320*/  F2FP.PACK_AB R87, R87, R8 ;  /* 0x000000085757723e */ /* 0x000fe200000000ff */
[----:B------:R-:W-:Y:S01]  /*e330*/  IMAD.IADD R28, R10, 0x1, R29 ;  /* 0x000000010a1c7824 */ /* 0x000fe200078e021d */
[----:B------:R-:W-:Y:S01]  /*e340*/  ISETP.NE.AND P2, PT, R174, -0x1, PT ;  /* 0xffffffffae00780c */ /* 0x000fe20003f45270 */
[----:B------:R-:W-:Y:S01]  /*e350*/  STS [R19], R72 ;  /* 0x0000004813007388 */ /* 0x000fe20000000800 */
[----:B--2---:R-:W-:Y:S01]  /*e360*/  ISETP.NE.AND P4, PT, R14, RZ, PT ;  /* 0x000000ff0e00720c */ /* 0x004fe20003f85270 */
[----:B-1----:R-:W-:-:S02]  /*e370*/  @P0 FMUL.FTZ R5, R5, 0.69314718246459960938 ;  /* 0x3f31721805050820 */ /* 0x002fc40000410000 */
[----:B------:R-:W-:Y:S01]  /*e380*/  STS [R19+0x400], R74 ;  /* 0x0004004a13007388 */ /* 0x000fe20000000800 */
[----:B------:R-:W-:-:S03]  /*e390*/  ISETP.NE.OR P1, PT, R174, -0x1, !P4 ;  /* 0xffffffffae00780c */ /* 0x000fc60006725670 */
[----:B------:R-:W-:Y:S04]  /*e3a0*/  STS [R21], R92 ;  /* 0x0000005c15007388 */ /* 0x000fe80000000800 */
[----:B------:R-:W-:Y:S01]  /*e3b0*/  STS [R21+0x400], R94 ;  /* 0x0004005e15007388 */ /* 0x000fe20000000800 */
[----:B------:R-:W-:-:S03]  /*e3c0*/  @P2 IMAD.WIDE.U32 R32, R174, c[0x0][0x1e8], RZ ;  /* 0x00007a00ae202a25 */ /* 0x000fc600078e00ff */
[----:B------:R-:W-:Y:S02]  /*e3d0*/  STS [R17], R76 ;  /* 0x0000004c11007388 */ /* 0x000fe40000000800 */
[----:B------:R-:W-:Y:S02]  /*e3e0*/  @P2 MOV R30, R32 ;  /* 0x00000020001e2202 */ /* 0x000fe40000000f00 */
[----:B------:R-:W-:Y:S04]  /*e3f0*/  STS [R17+0x400], R78 ;  /* 0x0004004e11007388 */ /* 0x000fe80000000800 */
[----:B------:R-:W-:Y:S04]  /*e400*/  STS [R29], R80 ;  /* 0x000000501d007388 */ /* 0x000fe80000000800 */
[----:B------:R1:W-:Y:S04]  /*e410*/  STS [R29+0x400], R82 ;  /* 0x000400521d007388 */ /* 0x0003e80000000800 */
[----:B------:R-:W-:Y:S04]  /*e420*/  STS [R31], R88 ;  /* 0x000000581f007388 */ /* 0x000fe80000000800 */
[----:B------:R-:W-:Y:S04]  /*e430*/  STS [R31+0x400], R90 ;  /* 0x0004005a1f007388 */ /* 0x000fe80000000800 */
[----:B------:R-:W-:Y:S04]  /*e440*/  STS [R28], R84 ;  /* 0x000000541c007388 */ /* 0x000fe80000000800 */
[----:B------:R2:W-:Y:S04]  /*e450*/  STS [R28+0x400], R87 ;  /* 0x000400571c007388 */ /* 0x0005e80000000800 */
[----:B------:R-:W-:Y:S01]  /*e460*/  BAR.SYNC.DEFER_BLOCKING 0x0 ;  /* 0x0000000000007b1d */ /* 0x000fe20000010000 */
[----:B-1----:R-:W-:-:S05]  /*e470*/  @P3 FMUL.FTZ R29, R6, 0.69314718246459960938 ;  /* 0x3f317218061d3820 */ /* 0x002fca0000410000 */
[----:B------:R-:W1:Y:S04]  /*e480*/  S2R R7, SR_CTAID.Y ;  /* 0x0000000000077919 */ /* 0x000e680000002600 */
[----:B------:R-:W3:Y:S01]  /*e490*/  S2R R8, SR_CTAID.Z ;  /* 0x0000000000087919 */ /* 0x000ee20000002700 */
[----:B--2---:R-:W-:-:S03]  /*e4a0*/  @P2 IMAD R28, R174, c[0x0][0x1ec], R33 ;  /* 0x00007b00ae1c2a24 */ /* 0x004fc600078e0221 */
[----:B------:R2:W4:Y:S04]  /*e4b0*/  LDS.128 R20, [R177] ;  /* 0x00000000b1147984 */ /* 0x0005280000000c00 */
[----:B------:R2:W2:Y:S01]  /*e4c0*/  LDS.128 R16, [R177+0x800] ;  /* 0x00080000b1107984 */ /* 0x0004a20000000c00 */
[C---:B-1----:R-:W-:Y:S01]  /*e4d0*/  @!P2 IMAD.WIDE.U32 R32, R7.reuse, c[0x0][0x1e0], RZ ;  /* 0x000078000720aa25 */ /* 0x042fe200078e00ff */
[----:B------:R-:W-:Y:S02]  /*e4e0*/  @!P2 SHF.R.S32.HI R10, RZ, 0x1f, R7 ;  /* 0x0000001fff0aa819 */ /* 0x000fe40000011407 */
[----:B------:R1:W1:Y:S01]  /*e4f0*/  LDS.128 R12, [R177+0x1000] ;  /* 0x00100000b10c7984 */ /* 0x0002620000000c00 */
[----:B------:R-:W-:Y:S01]  /*e500*/  @!P1 IMAD R174, R7, c[0x0][0x214], RZ ;  /* 0x0000850007ae9a24 */ /* 0x000fe200078e02ff */
[----:B------:R-:W-:-:S02]  /*e510*/  @!P2 MOV R30, R32 ;  /* 0x00000020001ea202 */ /* 0x000fc40000000f00 */
[----:B------:R1:W1:Y:S01]  /*e520*/  LDS.128 R24, [R177+0x1800] ;  /* 0x00180000b1187984 */ /* 0x0002620000000c00 */
[----:B------:R-:W-:Y:S01]  /*e530*/  SHF.R.S32.HI R32, RZ, 0x1f, R9 ;  /* 0x0000001fff207819 */ /* 0x000fe20000011409 */
[----:B------:R-:W-:Y:S01]  /*e540*/  @!P2 IMAD R10, R10, c[0x0][0x1e0], RZ ;  /* 0x000078000a0aaa24 */ /* 0x000fe200078e02ff */
[----:B------:R-:W-:Y:S01]  /*e550*/  LOP3.LUT P1, RZ, R11, 0x3, RZ, 0xc0, !PT ;  /* 0x000000030bff7812 */ /* 0x000fe2000782c0ff */
[----:B---3--:R-:W-:Y:S01]  /*e560*/  @P4 IMAD R174, R8, c[0x0][0x234], R174 ;  /* 0x00008d0008ae4a24 */ /* 0x008fe200078e02ae */
[----:B------:R-:W-:Y:S01]  /*e570*/  LEA.HI R32, R32, R9, RZ, 0x2 ;  /* 0x0000000920207211 */ /* 0x000fe200078f10ff */
[C---:B------:R-:W-:Y:S02]  /*e580*/  @!P2 IMAD R10, R7.reuse, c[0x0][0x1e4], R10 ;  /* 0x00007900070aaa24 */ /* 0x040fe400078e020a */
[----:B------:R-:W-:Y:S01]  /*e590*/  @!P4 IMAD R7, R7, c[0x0][0x1c0], R8 ;  /* 0x000070000707ca24 */ /* 0x000fe200078e0208 */
[----:B------:R-:W-:Y:S01]  /*e5a0*/  LOP3.LUT R32, R32, 0xffffffc, RZ, 0xc0, !PT ;  /* 0x0ffffffc20207812 */ /* 0x000fe200078ec0ff */
[----:B------:R-:W-:Y:S01]  /*e5b0*/  IMAD.MOV.U32 R11, RZ, RZ, 0x7f800000 ;  /* 0x7f800000ff0b7424 */ /* 0x000fe200078e00ff */
[----:B------:R-:W-:Y:S01]  /*e5c0*/  @!P2 IADD3 R28, R33, R10, RZ ;  /* 0x0000000a211ca210 */ /* 0x000fe20007ffe0ff */
[----:B------:R-:W-:Y:S01]  /*e5d0*/  @P0 FFMA.FTZ R11, R0, c[0x0][0x238], R5 ;  /* 0x00008e00000b0a23 */ /* 0x000fe20000010005 */
[----:B------:R-:W-:Y:S01]  /*e5e0*/  IADD3 R32, R9, -R32, RZ ;  /* 0x8000002009207210 */ /* 0x000fe20007ffe0ff */
[----:B------:R-:W-:Y:S01]  /*e5f0*/  @!P4 IMAD R174, R7, c[0x0][0x214], RZ ;  /* 0x0000850007aeca24 */ /* 0x000fe200078e02ff */
[----:B------:R-:W-:Y:S01]  /*e600*/  MOV R10, 0x7f800000 ;  /* 0x7f800000000a7802 */ /* 0x000fe20000000f00 */
[----:B------:R-:W-:Y:S01]  /*e610*/  @P3 FFMA.FTZ R10, R2, c[0x0][0x238], R29 ;  /* 0x00008e00020a3a23 */ /* 0x000fe2000001001d */
[----:B------:R-:W-:Y:S01]  /*e620*/  LEA R32, R32, R175, 0x4 ;  /* 0x000000af20207211 */ /* 0x000fe200078e20ff */
[----:B------:R-:W-:Y:S05]  /*e630*/  @P1 BRA `(.L_x_5241) ;  /* 0x000000c000001947 */ /* 0x000fea0003800000 */
[----:B------:R-:W3:Y:S01]  /*e640*/  S2R R7, SR_CTAID.X ;  /* 0x0000000000077919 */ /* 0x000ee20000002500 */
[----:B------:R-:W-:-:S02]  /*e650*/  IADD3 R2, R32, 0x8, RZ ;  /* 0x0000000820027810 */ /* 0x000fc40007ffe0ff */
[-C--:B------:R-:W-:Y:S02]  /*e660*/  ISETP.GE.AND P2, PT, R32, R171.reuse, PT ;  /* 0x000000ab2000720c */ /* 0x080fe40003f46270 */
[----:B------:R-:W-:Y:S01]  /*e670*/  ISETP.GE.AND P1, PT, R2, R171, PT ;  /* 0x000000ab0200720c */ /* 0x000fe20003f26270 */
[----:B---3--:R-:W-:-:S05]  /*e680*/  IMAD R7, R7, 0x40, R174 ;  /* 0x0000004007077824 */ /* 0x008fca00078e02ae */
[----:B------:R-:W-:Y:S02]  /*e690*/  SHF.R.S32.HI R5, RZ, 0x1f, R7 ;  /* 0x0000001fff057819 */ /* 0x000fe40000011407 */
[----:B------:R-:W-:-:S04]  /*e6a0*/  IADD3 R0, P0, R32, R7, RZ ;  /* 0x0000000720007210 */ /* 0x000fc80007f1e0ff */
[----:B------:R-:W-:Y:S02]  /*e6b0*/  LEA.HI.X.SX32 R5, R32, R5, 0x1, P0 ;  /* 0x0000000520057211 */ /* 0x000fe400000f0eff */
[----:B------:R-:W-:-:S04]  /*e6c0*/  LEA R6, P0, R0, c[0x0][0x200], 0x2 ;  /* 0x0000800000067a11 */ /* 0x000fc800078010ff */
[----:B------:R-:W-:-:S05]  /*e6d0*/  LEA.HI.X R7, R0, c[0x0][0x204], R5, 0x2, P0 ;  /* 0x0000810000077a11 */ /* 0x000fca00000f1405 */
[----:B------:R3:W-:Y:S04]  /*e6e0*/  @!P2 STG.E [R6.64], R10 ;  /* 0x0000000a0600a986 */ /* 0x0007e8000c101906 */
[----:B------:R3:W-:Y:S02]  /*e6f0*/  @!P1 STG.E [R6.64+0x20], R11 ;  /* 0x0000200b06009986 */ /* 0x0007e4000c101906 */
.L_x_5241:
[----:B------:R-:W-:Y:S05]  /*e700*/  BSYNC B0 ;  /* 0x0000000000007941 */ /* 0x000fea0003800000 */
.L_x_5240:
[----:B---3--:R-:W3:Y:S01]  /*e710*/  S2R R7, SR_CTAID.X ;  /* 0x0000000000077919 */ /* 0x008ee20000002500 */
[----:B------:R-:W-:Y:S01]  /*e720*/  SHF.R.S32.HI R0, RZ, 0x1f, R8 ;  /* 0x0000001fff007819 */ /* 0x000fe20000011408 */
[----:B------:R-:W-:Y:S01]  /*e730*/  BSSY B0, `(.L_x_5242) ;  /* 0x000001a000007945 */ /* 0x000fe20003800000 */
[----:B------:R-:W-:Y:S02]  /*e740*/  LEA.HI R3, R3, R4, RZ, 0x3 ;  /* 0x0000000403037211 */ /* 0x000fe400078f18ff */
[----:B------:R-:W-:Y:S01]  /*e750*/  ISETP.GE.AND P1, PT, R180, c[0x0][0x220], PT ;  /* 0x00008800b4007a0c */ /* 0x000fe20003f26270 */
[----:B---3--:R-:W-:-:S04]  /*e760*/  IMAD.SHL.U32 R7, R7, 0x40, RZ ;  /* 0x0000004007077824 */ /* 0x008fc800078e00ff */
[----:B------:R-:W-:Y:S01]  /*e770*/  IMAD.WIDE.U32 R10, R7, c[0x0][0x1e8], R180 ;  /* 0x00007a00070a7a25 */ /* 0x000fe200078e00b4 */
[----:B------:R-:W-:-:S04]  /*e780*/  SHF.R.S32.HI R2, RZ, 0x1f, R7 ;  /* 0x0000001fff027819 */ /* 0x000fc80000011407 */
[----:B------:R-:W-:Y:S01]  /*e790*/  IADD3 R30, P0, R30, R10, RZ ;  /* 0x0000000a1e1e7210 */ /* 0x000fe20007f1e0ff */
[----:B------:R-:W-:-:S04]  /*e7a0*/  IMAD R2, R2, c[0x0][0x1e8], RZ ;  /* 0x00007a0002027a24 */ /* 0x000fc800078e02ff */
[C---:B------:R-:W-:Y:S01]  /*e7b0*/  IMAD R5, R7.reuse, c[0x0][0x1ec], R2 ;  /* 0x00007b0007057a24 */ /* 0x040fe200078e0202 */
[----:B------:R-:W-:-:S04]  /*e7c0*/  IADD3 R7, -R7, R178, RZ ;  /* 0x000000b207077210 */ /* 0x000fc80007ffe1ff */
[----:B------:R-:W-:Y:S01]  /*e7d0*/  IADD3.X R31, R28, R11, R5, P0, !PT ;  /* 0x0000000b1c1f7210 */ /* 0x000fe200007fe405 */
[----:B------:R-:W-:Y:S01]  /*e7e0*/  IMAD R5, R0, c[0x0][0x1f0], RZ ;  /* 0x00007c0000057a24 */ /* 0x000fe200078e02ff */
[----:B------:R-:W-:-:S03]  /*e7f0*/  SHF.R.S32.HI R0, RZ, 0x3, R3 ;  /* 0x00000003ff007819 */ /* 0x000fc60000011403 */
[----:B------:R-:W-:Y:S01]  /*e800*/  IMAD R5, R8, c[0x0][0x1f4], R5 ;  /* 0x00007d0008057a24 */ /* 0x000fe200078e0205 */
[----:B------:R-:W-:Y:S01]  /*e810*/  ISETP.GE.OR P0, PT, R0, R7, P1 ;  /* 0x000000070000720c */ /* 0x000fe20000f06670 */
[----:B------:R-:W-:-:S04]  /*e820*/  IMAD.WIDE.U32 R30, R8, c[0x0][0x1f0], R30 ;  /* 0x00007c00081e7a25 */ /* 0x000fc800078e001e */
[----:B------:R-:W-:-:S08]  /*e830*/  IMAD.IADD R5, R5, 0x1, R31 ;  /* 0x0000000105057824 */ /* 0x000fd000078e021f */
        /* <DEDUP_REMOVED lines=8> */
[----:B----4-:R3:W-:Y:S02]  /*e8c0*/  STG.E.128 [R8.64], R20 ;  /* 0x0000001408007986 */ /* 0x0107e4000c101d06 */
.L_x_5243:
[----:B------:R-:W-:Y:S05]  /*e8d0*/  BSYNC B0 ;  /* 0x0000000000007941 */ /* 0x000fea0003800000 */
.L_x_5242:
[----:B------:R-:W-:Y:S01]  /*e8e0*/  IADD3 R2, R0, 0x10, RZ ;  /* 0x0000001000027810 */ /* 0x000fe20007ffe0ff */
[----:B------:R-:W-:Y:S03]  /*e8f0*/  BSSY B0, `(.L_x_5244) ;  /* 0x000000e000007945 */ /* 0x000fe60003800000 */
[----:B------:R-:W-:-:S13]  /*e900*/  ISETP.GE.OR P0, PT, R2, R171, P1 ;  /* 0x000000ab0200720c */ /* 0x000fda0000f06670 */
        /* <DEDUP_REMOVED lines=11> */
[----:B--2---:R2:W-:Y:S02]  /*e9c0*/  STG.E.128 [R8.64], R16 ;  /* 0x0000001008007986 */ /* 0x0045e4000c101d06 */
.L_x_5245:
[----:B------:R-:W-:Y:S05]  /*e9d0*/  BSYNC B0 ;  /* 0x0000000000007941 */ /* 0x000fea0003800000 */
.L_x_5244:
        /* <DEDUP_REMOVED lines=10> */
[----:B--23--:R-:W-:-:S03]  /*ea80*/  LEA R8, P0, R6, c[0x0][0x1d0], 0x1 ;  /* 0x0000740006087a11 */ /* 0x00cfc600078008ff */
[----:B------:R-:W-:-:S05]  /*ea90*/  IMAD R2, R3, c[0x0][0x1ec], R2 ;  /* 0x00007b0003027a24 */ /* 0x000fca00078e0202 */
[----:B------:R-:W-:-:S04]  /*eaa0*/  IADD3 R2, R2, R7, RZ ;  /* 0x0000000702027210 */ /* 0x000fc80007ffe0ff */
[----:B------:R-:W-:-:S05]  /*eab0*/  LEA.HI.X R9, R6, c[0x0][0x1d4], R2, 0x1, P0 ;  /* 0x0000750006097a11 */ /* 0x000fca00000f0c02 */
[----:B-1----:R1:W-:Y:S02]  /*eac0*/  STG.E.128 [R8.64], R12 ;  /* 0x0000000c08007986 */ /* 0x0023e4000c101d06 */
.L_x_5247:
[----:B------:R-:W-:Y:S05]  /*ead0*/  BSYNC B0 ;  /* 0x0000000000007941 */ /* 0x000fea0003800000 */
.L_x_5246:
[----:B------:R-:W-:-:S04]  /*eae0*/  IADD3 R2, R0, 0x30, RZ ;  /* 0x0000003000027810 */ /* 0x000fc80007ffe0ff */
[----:B------:R-:W-:-:S13]  /*eaf0*/  ISETP.GE.OR P1, PT, R2, R171, P1 ;  /* 0x000000ab0200720c */ /* 0x000fda0000f26670 */
        /* <DEDUP_REMOVED lines=12> */
.L_x_5248:
        /* <DEDUP_REMOVED lines=12> */
.L_x_7796:


//--------------------- .text._ZN5flash24flash_fwd_splitkv_kernelI23Flash_fwd_kernel_traitsILi64ELi64ELi128ELi4ELb0ELb0EN7cutlass6half_tE19Flash_kernel_traitsILi64ELi64ELi128ELi4ES3_EELb1ELb0ELb0ELb0ELb0ELb1ELb0ELb0EEEvNS_16Flash_fwd_paramsE --------------------------
	.section	.text._ZN5flash24flash_fwd_splitkv_kernelI23Flash_fwd_kernel_traitsILi64ELi64ELi128ELi4ELb0ELb0EN7cutlass6half_tE19Flash_kernel_traitsILi64ELi64ELi128ELi4ES3_EELb1ELb0ELb0ELb0ELb0ELb1ELb0ELb0EEEvNS_16Flash_fwd_paramsE,"ax",@progbits
	.sectioninfo	@"SHI_REGISTERS=255"
	.align	128
        .global         _ZN5flash24flash_fwd_splitkv_kernelI23Flash_fwd_kernel_traitsILi64ELi64ELi128ELi4ELb0ELb0EN7cutlass6half_tE19Flash_kernel_traitsILi64ELi64ELi128ELi4ES3_EELb1ELb0ELb0ELb0ELb0ELb1ELb0ELb0EEEvNS_16Flash_fwd_paramsE
        .type           _ZN5flash24flash_fwd_splitkv_kernelI23Flash_fwd_kernel_traitsILi64ELi64ELi128ELi4ELb0ELb0EN7cutlass6half_tE19Flash_kernel_traitsILi64ELi64ELi128ELi4ES3_EELb1ELb0ELb0ELb0ELb0ELb1ELb0ELb0EEEvNS_16Flash_fwd_paramsE,@function
        .size           _ZN5flash24flash_fwd_splitkv_kernelI23Flash_fwd_kernel_traitsILi64ELi64ELi128ELi4ELb0ELb0EN7cutlass6half_tE19Flash_kernel_traitsILi64ELi64ELi128ELi4ES3_EELb1ELb0ELb0ELb0ELb0ELb1ELb0ELb0EEEvNS_16Flash_fwd_paramsE,(.L_x_7797 - _ZN5flash24flash_fwd_splitkv_kernelI23Flash_fwd_kernel_traitsILi64ELi64ELi128ELi4ELb0ELb0EN7cutlass6half_tE19Flash_kernel_traitsILi64ELi64ELi128ELi4ES3_EELb1ELb0ELb0ELb0ELb0ELb1ELb0ELb0EEEvNS_16Flash_fwd_paramsE)
        .other          _ZN5flash24flash_fwd_splitkv_kernelI23Flash_fwd_kernel_traitsILi64ELi64ELi128ELi4ELb0ELb0EN7cutlass6half_tE19Flash_kernel_traitsILi64ELi64ELi128ELi4ES3_EELb1ELb0ELb0ELb0ELb0ELb1ELb0ELb0EEEvNS_16Flash_fwd_paramsE,@"STO_CUDA_ENTRY STV_DEFAULT"
_ZN5flash24flash_fwd_splitkv_kernelI23Flash_fwd_kernel_traitsILi64ELi64ELi128ELi4ELb0ELb0EN7cutlass6half_tE19Flash_kernel_traitsILi64ELi64ELi128ELi4ES3_EELb1ELb0ELb0ELb0ELb0ELb1ELb0ELb0EEEvNS_16Flash_fwd_paramsE:
.text._ZN5flash24flash_fwd_splitkv_kernelI23Flash_fwd_kernel_traitsILi64ELi64ELi128ELi4ELb0ELb0EN7cutlass6half_tE19Flash_kernel_traitsILi64ELi64ELi128ELi4ES3_EELb1ELb0ELb0ELb0ELb0ELb1ELb0ELb0EEEvNS_16Flash_fwd_paramsE:
        /* <DEDUP_REMOVED lines=33> */
.L_x_5249:
[----:B-1-34-:R-:W-:Y:S02]  /*0210*/  MOV R0, c[0x0][0x218] ;  /* 0x0000860000007a02 */ /* 0x01afe40000000f00 */
.L_x_5250:
        /* <DEDUP_REMOVED lines=35> */
[----:B------:R-:W-:Y:S02]  /*0450*/  IADD3 R176, -R15, R176, RZ ;  /* 0x000000b00fb07210 */ /* 0x000fe40007ffe1ff */
[----:B------:R-:W-:-:S05]  /*0460*/  LOP3.LUT R3, R0, 0xfffffff8, RZ, 0xc0, !PT ;  /* 0xfffffff800037812 */ /* 0x000fca00078ec0ff */
[----:B------:R-:W-:Y:S01]  /*0470*/  IMAD.IADD R6, R6, 0x1, -R3 ;  /* 0x0000000106067824 */ /* 0x000fe200078e0a03 */
[----:B------:R-:W-:Y:S01]  /*0480*/  SHF.R.S32.HI R3, RZ, 0x1f, R15 ;  /* 0x0000001fff037819 */ /* 0x000fe2000001140f */
[----:B------:R-:W-:Y:S01]  /*0490*/  @!P0 IMAD.WIDE.U32 R12, R2, c[0x0][0x1e0], RZ ;  /* 0x00007800020c8a25 */ /* 0x000fe200078e00ff */
[----:B------:R-:W-:-:S03]  /*04a0*/  @!P0 SHF.R.S32.HI R7, RZ, 0x1f, R2 ;  /* 0x0000001fff078819 */ /* 0x000fc60000011402 */
[----:B------:R-:W-:Y:S02]  /*04b0*/  IMAD.SHL.U32 R4, R6, 0x8, RZ ;  /* 0x0000000806047824 */ /* 0x000fe400078e00ff */
[----:B------:R-:W-:Y:S02]  /*04c0*/  @!P0 IMAD R7, R7, c[0x0][0x1e0], RZ ;  /* 0x0000780007078a24 */ /* 0x000fe400078e02ff */
[----:B------:R-:W-:Y:S01]  /*04d0*/  @P0 IMAD.WIDE.U32 R8, R172, c[0x0][0x1e8], RZ ;  /* 0x00007a00ac080a25 */ /* 0x000fe200078e00ff */
[----:B------:R-:W-:Y:S02]  /*04e0*/  SHF.R.S32.HI R5, RZ, 0x1f, R4 ;  /* 0x0000001fff057819 */ /* 0x000fe40000011404 */
[----:B------:R-:W-:Y:S01]  /*04f0*/  @!P0 MOV R8, R12 ;  /* 0x0000000c00088202 */ /* 0x000fe20000000f00 */
[----:B------:R-:W-:Y:S01]  /*0500*/  IMAD R10, R3, c[0x0][0x1e8], RZ ;  /* 0x00007a00030a7a24 */ /* 0x000fe200078e02ff */
[----:B------:R-:W-:Y:S01]  /*0510*/  ISETP.GE.AND P1, PT, R4, c[0x0][0x220], PT ;  /* 0x0000880004007a0c */ /* 0x000fe20003f26270 */
[----:B------:R-:W-:-:S02]  /*0520*/  @!P0 IMAD R7, R2, c[0x0][0x1e4], R7 ;  /* 0x0000790002078a24 */ /* 0x000fc400078e0207 */
[----:B------:R-:W-:Y:S01]  /*0530*/  IMAD.WIDE.U32 R18, R15, c[0x0][0x1e8], R4 ;  /* 0x00007a000f127a25 */ /* 0x000fe200078e0004 */
[----:B------:R-:W-:-:S03]  /*0540*/  SHF.R.S32.HI R5, RZ, 0x1f, R16 ;  /* 0x0000001fff057819 */ /* 0x000fc60000011410 */
[----:B------:R-:W-:Y:S02]  /*0550*/  @P0 IMAD R172, R172, c[0x0][0x1ec], R9 ;  /* 0x00007b00acac0a24 */ /* 0x000fe400078e0209 */
[----:B------:R-:W-:Y:S01]  /*0560*/  @!P0 IMAD.IADD R172, R13, 0x1, R7 ;  /* 0x000000010dac8824 */ /* 0x000fe200078e0207 */
[----:B------:R-:W-:Y:S01]  /*0570*/  IADD3 R8, P0, R8, R18, RZ ;  /* 0x0000001208087210 */ /* 0x000fe20007f1e0ff */
[----:B------:R-:W-:Y:S02]  /*0580*/  IMAD R3, R15, c[0x0][0x1ec], R10 ;  /* 0x00007b000f037a24 */ /* 0x000fe400078e020a */
[----:B------:R-:W-:Y:S02]  /*0590*/  IMAD R5, R5, c[0x0][0x1f0], RZ ;  /* 0x00007c0005057a24 */ /* 0x000fe400078e02ff */
[----:B------:R-:W-:Y:S01]  /*05a0*/  IMAD R2, R2, c[0x0][0x1c0], R16 ;  /* 0x0000700002027a24 */ /* 0x000fe200078e0210 */
[----:B------:R-:W-:Y:S02]  /*05b0*/  IADD3.X R9, R172, R19, R3, P0, !PT ;  /* 0x00000013ac097210 */ /* 0x000fe400007fe403 */
[----:B------:R-:W-:Y:S01]  /*05c0*/  SHF.R.S32.HI R3, RZ, 0x3, R0 ;  /* 0x00000003ff037819 */ /* 0x000fe20000011400 */
[----:B------:R-:W-:-:S02]  /*05d0*/  IMAD R0, R16, c[0x0][0x1f4], R5 ;  /* 0x00007d0010007a24 */ /* 0x000fc400078e0205 */
[----:B------:R-:W-:Y:S01]  /*05e0*/  IMAD.WIDE.U32 R8, R16, c[0x0][0x1f0], R8 ;  /* 0x00007c0010087a25 */ /* 0x000fe200078e0008 */
[----:B------:R-:W-:-:S03]  /*05f0*/  ISETP.GE.OR P0, PT, R3, R176, P1 ;  /* 0x000000b00300720c */ /* 0x000fc60000f06670 */
[----:B------:R-:W-:Y:S01]  /*0600*/  IMAD R15, R2, c[0x0][0x214], R15 ;  /* 0x00008500020f7a24 */ /* 0x000fe200078e020f */
[----:B------:R-:W-:Y:S02]  /*0610*/  SHF.R.S32.HI R2, RZ, 0x1f, R3 ;  /* 0x0000001fff027819 */ /* 0x000fe40000011403 */
        /* <DEDUP_REMOVED lines=10> */
.L_x_5253:
[----:B------:R-:W-:Y:S05]  /*06c0*/  BSYNC B0 ;  /* 0x0000000000007941 */ /* 0x000fea0003800000 */
.L_x_5252:
        /* <DEDUP_REMOVED lines=16> */
.L_x_5255:
[----:B------:R-:W-:Y:S05]  /*07d0*/  BSYNC B0 ;  /* 0x0000000000007941 */ /* 0x000fea0003800000 */
.L_x_5254:
        /* <DEDUP_REMOVED lines=16> */
.L_x_5257:
[----:B------:R-:W-:Y:S05]  /*08e0*/  BSYNC B0 ;  /* 0x0000000000007941 */ /* 0x000fea0003800000 */
.L_x_5256:
[----:B-1----:R-:W-:Y:S01]  /*08f0*/  IADD3 R5, R3, 0x30, RZ ;  /* 0x0000003003057810 */ /* 0x002fe20007ffe0ff */
[----:B------:R-:W-:Y:S03]  /*0900*/  BSSY B0, `(.L_x_5258) ;  /* 0x000000e000007945 */ /* 0x000fe60003800000 */
[CC--:B------:R-:W-:Y:S02]  /*0910*/  ISETP.GE.OR P1, PT, R5.reuse, R176.reuse, P1 ;  /* 0x000000b00500720c */ /* 0x0c0fe40000f26670 */
[----:B------:R-:W-:-:S11]  /*0920*/  ISETP.GE.AND P0, PT, R5, R176, PT ;  /* 0x000000b00500720c */ /* 0x000fd60003f06270 */
        /* <DEDUP_REMOVED lines=11> */
.L_x_5259:
[----:B------:R-:W-:Y:S05]  /*09e0*/  BSYNC B0 ;  /* 0x0000000000007941 */ /* 0x000fea0003800000 */
.L_x_5258:
[C---:B------:R-:W-:Y:S02]  /*09f0*/  ISETP.NE.AND P4, PT, R6.reuse, RZ, PT ;  /* 0x000000ff0600720c */ /* 0x040fe40003f85270 */
[C---:B------:R-:W-:Y:S02]  /*0a00*/  ISETP.NE.OR P3, PT, R6.reuse, RZ, P3 ;  /* 0x000000ff0600720c */ /* 0x040fe40001f65670 */
[----:B------:R-:W-:Y:S02]  /*0a10*/  ISETP.GE.OR P4, PT, R3, R176, P4 ;  /* 0x000000b00300720c */ /* 0x000fe40002786670 */
[C---:B------:R-:W-:Y:S02]  /*0a20*/  ISETP.NE.OR P2, PT, R6.reuse, RZ, P2 ;  /* 0x000000ff0600720c */ /* 0x040fe40001745670 */
        /* <DEDUP_REMOVED lines=15> */
.L_x_5251:
        /* <DEDUP_REMOVED lines=22> */
[----:B------:R-:W-:Y:S01]  /*0c80*/  IMAD.MOV.U32 R4, RZ, RZ, RZ ;  /* 0x000000ffff047224 */ /* 0x000fe200078e00ff */
[----:B------:R-:W-:-:S04]  /*0c90*/  LEA R11, R101, 0xffffff80, 0x7 ;  /* 0xffffff80650b7811 */ /* 0x000fc800078e38ff */
[----:B------:R-:W-:Y:S02]  /*0ca0*/  IABS R0, R11 ;  /* 0x0000000b00007213 */ /* 0x000fe40000000000 */
[----:B-1---5:R-:W1:Y:S02]  /*0cb0*/  MUFU.RCP R5, R8 ;  /* 0x0000000800057308 */ /* 0x022e640000001000 */
[----:B-1----:R-:W-:-:S06]  /*0cc0*/  IADD3 R5, R5, 0xffffffe, RZ ;  /* 0x0ffffffe05057810 */ /* 0x002fcc0007ffe0ff */
[----:B------:R-:W1:Y:S02]  /*0cd0*/  F2I.FTZ.U32.TRUNC.NTZ R5, R5 ;  /* 0x0000000500057305 */ /* 0x000e64000021f000 */
[----:B-1----:R-:W-:-:S04]  /*0ce0*/  IMAD.MOV R3, RZ, RZ, -R5 ;  /* 0x000000ffff037224 */ /* 0x002fc800078e0a05 */
        /* <DEDUP_REMOVED lines=48> */
[----:B------:R-:W-:Y:S02]  /*0ff0*/  IMAD R19, R19, c[0x0][0x188], RZ ;  /* 0x0000620013137a24 */ /* 0x000fe400078e02ff */
[C---:B------:R-:W-:Y:S02]  /*1000*/  IMAD R4, R22.reuse, c[0x0][0x184], R5 ;  /* 0x0000610016047a24 */ /* 0x040fe400078e0205 */
[----:B------:R-:W-:Y:S02]  /*1010*/  IMAD R5, R11, c[0x0][0x19c], R0 ;  /* 0x000067000b057a24 */ /* 0x000fe400078e0200 */
[C---:B------:R-:W-:Y:S01]  /*1020*/  IMAD R19, R22.reuse, c[0x0][0x18c], R19 ;  /* 0x0000630016137a24 */ /* 0x040fe200078e0213 */
[----:B------:R-:W-:Y:S01]  /*1030*/  IADD3 R9, R9, R4, RZ ;  /* 0x0000000409097210 */ /* 0x000fe20007ffe0ff */
[----:B------:R-:W-:Y:S01]  /*1040*/  IMAD.WIDE.U32 R22, R22, c[0x0][0x188], RZ ;  /* 0x0000620016167a25 */ /* 0x000fe200078e00ff */
[----:B------:R-:W-:-:S03]  /*1050*/  SHF.R.S32.HI R4, RZ, 0x1f, R13 ;  /* 0x0000001fff047819 */ /* 0x000fc6000001140d */
[----:B------:R-:W-:Y:S01]  /*1060*/  IMAD.WIDE.U32 R20, R11, c[0x0][0x198], R8 ;  /* 0x000066000b147a25 */ /* 0x000fe200078e0008 */
[----:B------:R-:W-:-:S03]  /*1070*/  IADD3 R19, R23, R19, RZ ;  /* 0x0000001317137210 */ /* 0x000fc60007ffe0ff */
[----:B------:R-:W-:Y:S02]  /*1080*/  IMAD.IADD R21, R21, 0x1, R5 ;  /* 0x0000000115157824 */ /* 0x000fe400078e0205 */
[----:B------:R-:W-:Y:S02]  /*1090*/  IMAD R0, R4, c[0x0][0x1b0], RZ ;  /* 0x00006c0004007a24 */ /* 0x000fe400078e02ff */
[----:B------:R-:W-:-:S04]  /*10a0*/  IMAD.WIDE.U32 R20, R13, c[0x0][0x1b0], R20 ;  /* 0x00006c000d147a25 */ /* 0x000fc800078e0014 */
[----:B------:R-:W-:Y:S01]  /*10b0*/  IMAD R9, R13, c[0x0][0x1b4], R0 ;  /* 0x00006d000d097a24 */ /* 0x000fe200078e0200 */
[----:B------:R-:W-:-:S03]  /*10c0*/  MOV R0, R20 ;  /* 0x0000001400007202 */ /* 0x000fc60000000f00 */
[----:B------:R-:W-:Y:S01]  /*10d0*/  IMAD.IADD R9, R21, 0x1, R9 ;  /* 0x0000000115097824 */ /* 0x000fe200078e0209 */
[----:B------:R-:W-:Y:S05]  /*10e0*/  BRA `(.L_x_5261) ;  /* 0x0000044000007947 */ /* 0x000fea0003800000 */
.L_x_5260:
        /* <DEDUP_REMOVED lines=17> */
.L_x_5262:
[----:B------:R-:W-:Y:S01]  /*1200*/  IABS R10, c[0x0][0x1c8] ;  /* 0x00007200000a7a13 */ /* 0x000fe20000000000 */
[----:B------:R-:W-:Y:S01]  /*1210*/  IMAD.MOV.U32 R21, RZ, RZ, R9 ;  /* 0x000000ffff157224 */ /* 0x000fe200078e0009 */
[----:B------:R-:W-:Y:S02]  /*1220*/  MOV R20, R4 ;  /* 0x0000000400147202 */ /* 0x000fe40000000f00 */
[----:B------:R-:W1:Y:S01]  /*1230*/  I2F.RP R11, R10 ;  /* 0x0000000a000b7306 */ /* 0x000e620000209400 */
[----:B------:R-:W-:-:S05]  /*1240*/  @P4 IADD3 R19, R8, R19, RZ ;  /* 0x0000001308134210 */ /* 0x000fca0007ffe0ff */
[----:B------:R-:W-:-:S04]  /*1250*/  @P4 IMAD.WIDE.U32 R22, R19, c[0x0][0x1a0], RZ ;  /* 0x0000680013164a25 */ /* 0x000fc800078e00ff */
[----:B------:R-:W-:Y:S01]  /*1260*/  @P4 IMAD R19, R19, c[0x0][0x1a4], R23 ;  /* 0x0000690013134a24 */ /* 0x000fe200078e0217 */
[----:B-1----:R-:W1:Y:S02]  /*1270*/  MUFU.RCP R12, R11 ;  /* 0x0000000b000c7308 */ /* 0x002e640000001000 */
[----:B-1----:R-:W-:Y:S02]  /*1280*/  IADD3 R12, R12, 0xffffffe, RZ ;  /* 0x0ffffffe0c0c7810 */ /* 0x002fe40007ffe0ff */
[----:B------:R-:W-:-:S04]  /*1290*/  LEA R11, R101, 0xffffff80, 0x7 ;  /* 0xffffff80650b7811 */ /* 0x000fc800078e38ff */
[----:B------:R-:W1:Y:S01]  /*12a0*/  F2I.FTZ.U32.TRUNC.NTZ R13, R12 ;  /* 0x0000000c000d7305 */ /* 0x000e62000021f000 */
[----:B------:R-:W-:-:S04]  /*12b0*/  IMAD.WIDE.U32 R20, R11, c[0x0][0x198], R20 ;  /* 0x000066000b147a25 */ /* 0x000fc800078e0014 */
[----:B-1----:R-:W-:Y:S01]  /*12c0*/  IMAD.MOV R0, RZ, RZ, -R13 ;  /* 0x000000ffff007224 */ /* 0x002fe200078e0a0d */
[----:B------:R-:W-:-:S03]  /*12d0*/  MOV R12, RZ ;  /* 0x000000ff000c7202 */ /* 0x000fc60000000f00 */
[----:B------:R-:W-:Y:S01]  /*12e0*/  IMAD R3, R0, R10, RZ ;  /* 0x0000000a00037224 */ /* 0x000fe200078e02ff */
[----:B------:R-:W-:-:S03]  /*12f0*/  IABS R0, R16 ;  /* 0x0000001000007213 */ /* 0x000fc60000000000 */
[----:B------:R-:W-:-:S06]  /*1300*/  IMAD.HI.U32 R3, R13, R3, R12 ;  /* 0x000000030d037227 */ /* 0x000fcc00078e000c */
[----:B------:R-:W-:-:S04]  /*1310*/  IMAD.HI.U32 R13, R3, R0, RZ ;  /* 0x00000000030d7227 */ /* 0x000fc800078e00ff */
[----:B------:R-:W-:-:S04]  /*1320*/  IMAD.MOV R3, RZ, RZ, -R13 ;  /* 0x000000ffff037224 */ /* 0x000fc800078e0a0d */
[----:B------:R-:W-:Y:S01]  /*1330*/  IMAD R3, R10, R3, R0 ;  /* 0x000000030a037224 */ /* 0x000fe200078e0200 */
[----:B------:R-:W-:-:S04]  /*1340*/  LOP3.LUT R0, R16, c[0x0][0x1c8], RZ, 0x3c, !PT ;  /* 0x0000720010007a12 */ /* 0x000fc800078e3cff */
[----:B------:R-:W-:Y:S02]  /*1350*/  ISETP.GT.U32.AND P1, PT, R10, R3, PT ;  /* 0x000000030a00720c */ /* 0x000fe40003f24070 */
[----:B------:R-:W-:-:S11]  /*1360*/  ISETP.GE.AND P2, PT, R0, RZ, PT ;  /* 0x000000ff0000720c */ /* 0x000fd60003f46270 */
        /* <DEDUP_REMOVED lines=12> */
[----:B------:R-:W-:-:S04]  /*1430*/  IMAD.WIDE.U32 R20, R13, c[0x0][0x1b0], R20 ;  /* 0x00006c000d147a25 */ /* 0x000fc800078e0014 */
[----:B------:R-:W-:-:S04]  /*1440*/  IMAD R0, R4, c[0x0][0x1b0], RZ ;  /* 0x00006c0004007a24 */ /* 0x000fc800078e02ff */
        /* <DEDUP_REMOVED lines=14> */
.L_x_5261:
[----:B------:R-:W-:Y:S01]  /*1530*/  ISETP.NE.AND P1, PT, R172, -0x1, PT ;  /* 0xffffffffac00780c */ /* 0x000fe20003f25270 */
[----:B------:R-:W-:Y:S01]  /*1540*/  IMAD R4, R4, c[0x0][0x1b8], RZ ;  /* 0x00006e0004047a24 */ /* 0x000fe200078e02ff */
[----:B-----5:R-:W-:Y:S01]  /*1550*/  SHF.R.S32.HI R5, RZ, 0x1f, R6 ;  /* 0x0000001fff057819 */ /* 0x020fe20000011406 */
        /* <DEDUP_REMOVED lines=9> */
[----:B------:R-:W-:Y:S01]  /*15f0*/  IMAD.SHL.U32 R175, R182, 0x40, RZ ;  /* 0x00000040b6af7824 */ /* 0x000fe200078e00ff */
[----:B------:R-:W-:Y:S01]  /*1600*/  SHF.R.S32.HI R183, RZ, 0x1f, R182 ;  /* 0x0000001fffb77819 */ /* 0x000fe200000114b6 */
[----:B------:R-:W-:Y:S02]  /*1610*/  @!P1 IMAD R12, R12, c[0x0][0x178], RZ ;  /* 0x00005e000c0c9a24 */ /* 0x000fe400078e02ff */
[----:B------:R-:W-:Y:S01]  /*1620*/  @!P1 IMAD.WIDE.U32 R20, R2, c[0x0][0x178], RZ ;  /* 0x00005e0002149a25 */ /* 0x000fe200078e00ff */
[----:B------:R-:W-:-:S03]  /*1630*/  LOP3.LUT R175, R175, 0x1c0, RZ, 0xc0, !PT ;  /* 0x000001c0afaf7812 */ /* 0x000fc600078ec0ff */
[----:B------:R-:W-:Y:S02]  /*1640*/  IMAD.SHL.U32 R178, R8, 0x8, RZ ;  /* 0x0000000808b27824 */ /* 0x000fe400078e00ff */
[----:B------:R-:W-:Y:S01]  /*1650*/  @P1 IMAD.MOV.U32 R10, RZ, RZ, R24 ;  /* 0x000000ffff0a1224 */ /* 0x000fe200078e0018 */
[----:B------:R-:W-:Y:S01]  /*1660*/  @!P1 MOV R10, R20 ;  /* 0x00000014000a9202 */ /* 0x000fe20000000f00 */
[----:B------:R-:W-:Y:S01]  /*1670*/  @!P1 IMAD R12, R2, c[0x0][0x17c], R12 ;  /* 0x00005f00020c9a24 */ /* 0x000fe200078e020c */
[----:B------:R-:W-:Y:S01]  /*1680*/  LOP3.LUT R2, R175, 0x38, R178, 0xf8, !PT ;  /* 0x00000038af027812 */ /* 0x000fe200078ef8b2 */
[----:B------:R-:W-:Y:S01]  /*1690*/  @P1 IMAD R17, R172, c[0x0][0x194], R25 ;  /* 0x00006500ac111a24 */ /* 0x000fe200078e0219 */
[----:B------:R-:W-:Y:S01]  /*16a0*/  SHF.R.U32.HI R175, RZ, 0x3, R175 ;  /* 0x00000003ffaf7819 */ /* 0x000fe200000116af */
[----:B------:R-:W-:Y:S01]  /*16b0*/  @!P1 IMAD.IADD R17, R21, 0x1, R12 ;  /* 0x0000000115119824 */ /* 0x000fe200078e020c */
[----:B------:R-:W-:Y:S01]  /*16c0*/  SHF.R.S32.HI R179, RZ, 0x1f, R178 ;  /* 0x0000001fffb37819 */ /* 0x000fe200000114b2 */
[----:B------:R-:W-:Y:S01]  /*16d0*/  IMAD R121, R183, c[0x0][0x198], RZ ;  /* 0x00006600b7797a24 */ /* 0x000fe200078e02ff */
[----:B------:R-:W-:Y:S01]  /*16e0*/  IADD3 R20, P1, R178, R10, RZ ;  /* 0x0000000ab2147210 */ /* 0x000fe20007f3e0ff */
[----:B------:R-:W-:Y:S01]  /*16f0*/  IMAD.WIDE R26, R27, 0x40, R182 ;  /* 0x000000401b1a7825 */ /* 0x000fe200078e02b6 */
[----:B------:R-:W-:-:S02]  /*1700*/  LOP3.LUT R175, R2, R175, RZ, 0x3c, !PT ;  /* 0x000000af02af7212 */ /* 0x000fc400078e3cff */
[----:B------:R-:W-:Y:S01]  /*1710*/  IADD3 R22, P2, R178, R22, RZ ;  /* 0x00000016b2167210 */ /* 0x000fe20007f5e0ff */
[C---:B------:R-:W-:Y:S01]  /*1720*/  IMAD R121, R182.reuse, c[0x0][0x19c], R121 ;  /* 0x00006700b6797a24 */ /* 0x040fe200078e0279 */
[----:B------:R-:W-:Y:S02]  /*1730*/  SHF.R.S32.HI R2, RZ, 0x1f, R16 ;  /* 0x0000001fff027819 */ /* 0x000fe40000011410 */
[C---:B------:R-:W-:Y:S01]  /*1740*/  IADD3.X R21, R179.reuse, R17, RZ, P1, !PT ;  /* 0x00000011b3157210 */ /* 0x040fe20000ffe4ff */
[----:B------:R-:W-:Y:S01]  /*1750*/  IMAD.X R23, R179, 0x1, R19, P2 ;  /* 0x00000001b3177824 */ /* 0x000fe200010e0613 */
[----:B------:R-:W-:Y:S01]  /*1760*/  IADD3 R11, P1, R182, R11, RZ ;  /* 0x0000000bb60b7210 */ /* 0x000fe20007f3e0ff */
[----:B------:R-:W-:Y:S01]  /*1770*/  IMAD R19, R2, c[0x0][0x1a8], RZ ;  /* 0x00006a0002137a24 */ /* 0x000fe200078e02ff */
[----:B------:R-:W-:Y:S01]  /*1780*/  IADD3 R2, P2, R178, R0, RZ ;  /* 0x00000000b2027210 */ /* 0x000fe20007f5e0ff */
[----:B------:R-:W-:Y:S01]  /*1790*/  IMAD.WIDE.U32 R22, R13, c[0x0][0x1b8], R22 ;  /* 0x00006e000d167a25 */ /* 0x000fe200078e0016 */
[----:B------:R-:W-:-:S02]  /*17a0*/  IADD3.X R0, R183, R3, RZ, P1, !PT ;  /* 0x00000003b7007210 */ /* 0x000fc40000ffe4ff */
[----:B------:R-:W-:Y:S01]  /*17b0*/  ISETP.GE.AND P1, PT, R182, R169, PT ;  /* 0x000000a9b600720c */ /* 0x000fe20003f26270 */
[----:B------:R-:W-:Y:S01]  /*17c0*/  IMAD.IADD R23, R23, 0x1, R4 ;  /* 0x0000000117177824 */ /* 0x000fe200078e0204 */
[----:B------:R-:W-:Y:S01]  /*17d0*/  LEA.HI R12, R5, R6, RZ, 0x6 ;  /* 0x00000006050c7211 */ /* 0x000fe200078f30ff */
[----:B------:R-:W-:Y:S02]  /*17e0*/  IMAD.X R3, R179, 0x1, R9, P2 ;  /* 0x00000001b3037824 */ /* 0x000fe400010e0609 */
[----:B------:R-:W-:Y:S01]  /*17f0*/  IMAD R0, R0, c[0x0][0x1a0], RZ ;  /* 0x0000680000007a24 */ /* 0x000fe200078e02ff */
[----:B------:R-:W-:Y:S01]  /*1800*/  SHF.L.U32 R12, R12, 0x3, RZ ;  /* 0x000000030c0c7819 */ /* 0x000fe200000006ff */
[----:B------:R-:W-:Y:S02]  /*1810*/  IMAD R19, R16, c[0x0][0x1ac], R19 ;  /* 0x00006b0010137a24 */ /* 0x000fe400078e0213 */
[----:B------:R-:W-:Y:S01]  /*1820*/  IMAD.WIDE.U32 R122, R182, c[0x0][0x198], R2 ;  /* 0x00006600b67a7a25 */ /* 0x000fe200078e0002 */
[----:B------:R-:W-:-:S02]  /*1830*/  LOP3.LUT R175, R175, 0xfffffe00, R12, 0xf8, !PT ;  /* 0xfffffe00afaf7812 */ /* 0x000fc400078ef80c */
[----:B------:R-:W-:Y:S01]  /*1840*/  LEA.HI R3, R5, R6, RZ, 0x5 ;  /* 0x0000000605037211 */ /* 0x000fe200078f28ff */
[----:B------:R-:W-:Y:S01]  /*1850*/  IMAD R25, R11, c[0x0][0x1a4], R0 ;  /* 0x000069000b197a24 */ /* 0x000fe200078e0200 */
[----:B------:R-:W-:Y:S01]  /*1860*/  SHF.L.U32 R175, R175, 0x1, RZ ;  /* 0x00000001afaf7819 */ /* 0x000fe200000006ff */
[----:B------:R-:W-:Y:S01]  /*1870*/  IMAD.WIDE.U32 R22, R11, c[0x0][0x1a0], R22 ;  /* 0x000068000b167a25 */ /* 0x000fe200078e0016 */
[----:B------:R-:W-:-:S03]  /*1880*/  SHF.R.S32.HI R28, RZ, 0x5, R3 ;  /* 0x00000005ff1c7819 */ /* 0x000fc60000011403 */
[----:B------:R-:W-:Y:S01]  /*1890*/  IMAD.WIDE.U32 R16, R16, c[0x0][0x1a8], R20 ;  /* 0x00006a0010107a25 */ /* 0x000fe200078e0014 */
[----:B------:R-:W-:-:S03]  /*18a0*/  IADD3 R25, R23, R25, RZ ;  /* 0x0000001917197210 */ /* 0x000fc60007ffe0ff */
        /* <DEDUP_REMOVED lines=17> */
.L_x_5264:
[----:B------:R-:W-:Y:S05]  /*19c0*/  BSYNC B0 ;  /* 0x0000000000007941 */ /* 0x000fea0003800000 */
.L_x_5263:
[----:B------:R-:W-:Y:S01]  /*19d0*/  IADD3 R20, R182, 0x10, RZ ;  /* 0x00000010b6147810 */ /* 0x000fe20007ffe0ff */
[----:B------:R-:W-:Y:S03]  /*19e0*/  BSSY B0, `(.L_x_5265) ;  /* 0x0000014000007945 */ /* 0x000fe60003800000 */
[----:B------:R-:W-:-:S13]  /*19f0*/  ISETP.GE.AND P1, PT, R20, R169, PT ;  /* 0x000000a91400720c */ /* 0x000fda0003f26270 */
        /* <DEDUP_REMOVED lines=18> */
.L_x_5266:
[----:B------:R-:W-:Y:S05]  /*1b20*/  BSYNC B0 ;  /* 0x0000000000007941 */ /* 0x000fea0003800000 */
.L_x_5265:
[----:B--2---:R-:W-:Y:S01]  /*1b30*/  IADD3 R12, R182, 0x20, RZ ;  /* 0x00000020b60c7810 */ /* 0x004fe20007ffe0ff */
        /* <DEDUP_REMOVED lines=20> */
.L_x_5268:
[----:B------:R-:W-:Y:S05]  /*1c80*/  BSYNC B0 ;  /* 0x0000000000007941 */ /* 0x000fea0003800000 */
.L_x_5267:
[----:B------:R-:W-:Y:S01]  /*1c90*/  IADD3 R10, R182, 0x30, RZ ;  /* 0x00000030b60a7810 */ /* 0x000fe20007ffe0ff */
[----:B------:R-:W-:Y:S03]  /*1ca0*/  BSSY B0, `(.L_x_5269) ;  /* 0x0000013000007945 */ /* 0x000fe60003800000 */
[----:B------:R-:W-:-:S13]  /*1cb0*/  ISETP.GE.AND P1, PT, R10, R169, PT ;  /* 0x000000a90a00720c */ /* 0x000fda0003f26270 */
        /* <DEDUP_REMOVED lines=17> */
.L_x_5270:
[----:B------:R-:W-:Y:S05]  /*1dd0*/  BSYNC B0 ;  /* 0x0000000000007941 */ /* 0x000fea0003800000 */
.L_x_5269:
[----:B----4-:R-:W-:Y:S01]  /*1de0*/  LEA.HI R30, R5, R6, RZ, 0x4 ;  /* 0x00000006051e7211 */ /* 0x010fe200078f20ff */
[----:B------:R-:W-:Y:S01]  /*1df0*/  BSSY B0, `(.L_x_5271) ;  /* 0x000001e000007945 */ /* 0x000fe20003800000 */
[----:B------:R-:W-:Y:S02]  /*1e00*/  IADD3 R174, R101, -0x1, RZ ;  /* 0xffffffff65ae7810 */ /* 0x000fe40007ffe0ff */
[----:B------:R-:W-:Y:S02]  /*1e10*/  LOP3.LUT R5, R30, 0xfffffff0, RZ, 0xc0, !PT ;  /* 0xfffffff01e057812 */ /* 0x000fe400078ec0ff */
[----:B------:R-:W-:Y:S01]  /*1e20*/  LOP3.LUT R3, R3, 0xffffffe0, RZ, 0xc0, !PT ;  /* 0xffffffe003037812 */ /* 0x000fe200078ec0ff */
[----:B------:R-:W-:Y:S02]  /*1e30*/  IMAD.SHL.U32 R2, R174, 0x80, RZ ;  /* 0x00000080ae027824 */ /* 0x000fe400078e00ff */
[----:B------:R-:W-:Y:S02]  /*1e40*/  IMAD.IADD R0, R6, 0x1, -R5 ;  /* 0x0000000106007824 */ /* 0x000fe400078e0a05 */
[----:B------:R-:W-:-:S02]  /*1e50*/  IMAD.IADD R9, R7, 0x1, -R2 ;  /* 0x0000000107097824 */ /* 0x000fc400078e0a02 */
[----:B------:R-:W-:Y:S01]  /*1e60*/  IMAD.MOV.U32 R5, RZ, RZ, 0x20 ;  /* 0x00000020ff057424 */ /* 0x000fe200078e00ff */
[----:B------:R-:W-:Y:S01]  /*1e70*/  SHF.R.S32.HI R11, RZ, 0x1f, R0 ;  /* 0x0000001fff0b7819 */ /* 0x000fe20000011400 */
[----:B------:R-:W-:Y:S01]  /*1e80*/  IMAD.IADD R34, R6, 0x1, -R3 ;  /* 0x0000000106227824 */ /* 0x000fe200078e0a03 */
        /* <DEDUP_REMOVED lines=20> */
.L_x_5272:
[----:B------:R-:W-:Y:S05]  /*1fd0*/  BSYNC B0 ;  /* 0x0000000000007941 */ /* 0x000fea0003800000 */
.L_x_5271:
        /* <DEDUP_REMOVED lines=17> */
.L_x_5274:
[----:B------:R-:W-:Y:S05]  /*20f0*/  BSYNC B0 ;  /* 0x0000000000007941 */ /* 0x000fea0003800000 */
.L_x_5273:
        /* <DEDUP_REMOVED lines=15> */
.L_x_5276:
[----:B------:R-:W-:Y:S05]  /*21f0*/  BSYNC B0 ;  /* 0x0000000000007941 */ /* 0x000fea0003800000 */
.L_x_5275:
        /* <DEDUP_REMOVED lines=17> */
.L_x_5278:
[----:B------:R-:W-:Y:S05]  /*2310*/  BSYNC B0 ;  /* 0x0000000000007941 */ /* 0x000fea0003800000 */
.L_x_5277:
[----:B------:R-:W-:Y:S01]  /*2320*/  IADD3 R26, R182, 0x40, RZ ;  /* 0x00000040b61a7810 */ /* 0x000fe20007ffe0ff */
        /* <DEDUP_REMOVED lines=15> */
.L_x_5280:
[----:B------:R-:W-:Y:S05]  /*2420*/  BSYNC B0 ;  /* 0x0000000000007941 */ /* 0x000fea0003800000 */
.L_x_5279:
[----:B-1----:R-:W-:Y:S01]  /*2430*/  IADD3 R18, R182, 0x50, RZ ;  /* 0x00000050b6127810 */ /* 0x002fe20007ffe0ff */
        /* <DEDUP_REMOVED lines=17> */
.L_x_5282:
[----:B------:R-:W-:Y:S05]  /*2550*/  BSYNC B0 ;  /* 0x0000000000007941 */ /* 0x000fea0003800000 */
.L_x_5281:
        /* <DEDUP_REMOVED lines=18> */
.L_x_5284:
[----:B------:R-:W-:Y:S05]  /*2680*/  BSYNC B0 ;  /* 0x0000000000007941 */ /* 0x000fea0003800000 */
.L_x_5283:
        /* <DEDUP_REMOVED lines=18> */
.L_x_5286:
[----:B------:R-:W-:Y:S05]  /*27b0*/  BSYNC B0 ;  /* 0x0000000000007941 */ /* 0x000fea0003800000 */
.L_x_5285:
        /* <DEDUP_REMOVED lines=48> */
.L_x_5288:
[----:B------:R-:W-:Y:S05]  /*2ac0*/  BSYNC B0 ;  /* 0x0000000000007941 */ /* 0x000fea0003800000 */
.L_x_5287:
        /* <DEDUP_REMOVED lines=16> */
.L_x_5290:
[----:B------:R-:W-:Y:S05]  /*2bd0*/  BSYNC B0 ;  /* 0x0000000000007941 */ /* 0x000fea0003800000 */
.L_x_5289:
        /* <DEDUP_REMOVED lines=8> */
[----:B------:R-:W-:-:S04]  /*2c60*/  LEA R12, P1, R20, R192, 0x6 ;  /* 0x000000c0140c7211 */ /* 0x000fc800078230ff */
[----:B------:R-:W-:-:S05]  /*2c70*/  LEA.HI.X R13, R20, R193, R11, 0x6, P1 ;  /* 0x000000c1140d7211 */ /* 0x000fca00008f340b */
[----:B------:R-:W-:Y:S01]  /*2c80*/  @!PT LDS RZ, [RZ] ;  /* 0x00000000fffff984 */ /* 0x000fe20000000800 */
[----:B------:R-:W-:Y:S01]  /*2c90*/  @!PT LDS RZ, [RZ] ;  /* 0x00000000fffff984 */ /* 0x000fe20000000800 */
[----:B------:R-:W-:Y:S01]  /*2ca0*/  @!PT LDS RZ, [RZ] ;  /* 0x00000000fffff984 */ /* 0x000fe20000000800 */
[----:B------:R1:W-:Y:S04]  /*2cb0*/  LDGSTS.E.BYPASS.LTC128B.128 [R175+0x7000], [R12.64] ;  /* 0x070000000caf7fae */ /* 0x0003e8000b901d46 */
.L_x_5292:
[----:B------:R-:W-:Y:S05]  /*2cc0*/  BSYNC B0 ;  /* 0x0000000000007941 */ /* 0x000fea0003800000 */
.L_x_5291:
        /* <DEDUP_REMOVED lines=15> */
.L_x_5294:
[----:B------:R-:W-:Y:S05]  /*2dc0*/  BSYNC B0 ;  /* 0x0000000000007941 */ /* 0x000fea0003800000 */
.L_x_5293:
[----:B------:R-:W-:Y:S01]  /*2dd0*/  ISETP.GE.AND P1, PT, R26, R9, PT ;  /* 0x000000091a00720c */ /* 0x000fe20003f26270 */
[----:B------:R-:W-:-:S12]  /*2de0*/  BSSY B0, `(.L_x_5295) ;  /* 0x000000d000007945 */ /* 0x000fd80003800000 */
[----:B------:R1:W-:Y:S01]  /*2df0*/  @P1 STS.128 [R175+0x8000], RZ ;  /* 0x008000ffaf001388 */ /* 0x0003e20000000c00 */
[----:B------:R-:W-:Y:S05]  /*2e00*/  @P1 BRA `(.L_x_5296) ;  /* 0x000000a000001947 */ /* 0x000fea0003800000 */
[----:B------:R-:W-:-:S13]  /*2e10*/  ISETP.GE.AND P1, PT, R178, c[0x0][0x220], PT ;  /* 0x00008800b2007a0c */ /* 0x000fda0003f26270 */
[----:B------:R1:W-:Y:S01]  /*2e20*/  @P1 STS.128 [R175+0x8000], RZ ;  /* 0x008000ffaf001388 */ /* 0x0003e20000000c00 */
[----:B------:R-:W-:Y:S05]  /*2e30*/  @P1 BRA `(.L_x_5296) ;  /* 0x0000007000001947 */ /* 0x000fea0003800000 */
[----:B-1----:R-:W-:Y:S01]  /*2e40*/  IMAD.MOV.U32 R10, RZ, RZ, c[0x0][0x1a4] ;  /* 0x00006900ff0a7624 */ /* 0x002fe200078e00ff */
[----:B------:R-:W-:-:S04]  /*2e50*/  LEA R12, P1, R20, R192, 0x7 ;  /* 0x000000c0140c7211 */ /* 0x000fc800078238ff */
[----:B------:R-:W-:-:S05]  /*2e60*/  LEA.HI.X R13, R20, R193, R10, 0x7, P1 ;  /* 0x000000c1140d7211 */ /* 0x000fca00008f3c0a */
[----:B------:R-:W-:Y:S01]  /*2e70*/  @!PT LDS RZ, [RZ] ;  /* 0x00000000fffff984 */ /* 0x000fe20000000800 */
[----:B------:R-:W-:Y:S01]  /*2e80*/  @!PT LDS RZ, [RZ] ;  /* 0x00000000fffff984 */ /* 0x000fe20000000800 */
[----:B------:R-:W-:Y:S01]  /*2e90*/  @!PT LDS RZ, [RZ] ;  /* 0x00000000fffff984 */ /* 0x000fe20000000800 */
[----:B------:R1:W-:Y:S04]  /*2ea0*/  LDGSTS.E.BYPASS.LTC128B.128 [R175+0x8000], [R12.64] ;  /* 0x080000000caf7fae */ /* 0x0003e8000b901d46 */
.L_x_5296:
[----:B------:R-:W-:Y:S05]  /*2eb0*/  BSYNC B0 ;  /* 0x0000000000007941 */ /* 0x000fea0003800000 */
.L_x_5295:
        /* <DEDUP_REMOVED lines=15> */
.L_x_5298:
[----:B------:R-:W-:Y:S05]  /*2fb0*/  BSYNC B0 ;  /* 0x0000000000007941 */ /* 0x000fea0003800000 */
.L_x_5297:
        /* <DEDUP_REMOVED lines=15> */
.L_x_5300:
[----:B------:R-:W-:Y:S05]  /*30b0*/  BSYNC B0 ;  /* 0x0000000000007941 */ /* 0x000fea0003800000 */
.L_x_5299:
        /* <DEDUP_REMOVED lines=15> */
.L_x_5302:
[----:B------:R-:W-:Y:S05]  /*31b0*/  BSYNC B0 ;  /* 0x0000000000007941 */ /* 0x000fea0003800000 */
.L_x_5301:
[----:B------:R-:W-:Y:S01]  /*31c0*/  SHF.L.U32 R167, R167, 0x1, RZ ;  /* 0x00000001a7a77819 */ /* 0x000fe200000006ff */
[----:B------:R-:W-:Y:S01]  /*31d0*/  LDSM.16.M88.4 R16, [R168] ;  /* 0x00000000a810783b */ /* 0x000fe20000000200 */
[----:B------:R-:W-:Y:S02]  /*31e0*/  LEA R166, R3, R168, 0x1 ;  /* 0x000000a803a67211 */ /* 0x000fe400078e08ff */
[----:B------:R-:W-:Y:S01]  /*31f0*/  LEA R161, R0, R167, 0x1 ;  /* 0x000000a700a17211 */ /* 0x000fe200078e08ff */
[----:B-1----:R-:W1:Y:S01]  /*3200*/  LDSM.16.M88.4 R28, [R167+0x2000] ;  /* 0x00200000a71c783b */ /* 0x002e620000000200 */
[----:B------:R-:W-:Y:S02]  /*3210*/  LOP3.LUT P1, RZ, R8, 0x4, RZ, 0xc0, !PT ;  /* 0x0000000408ff7812 */ /* 0x000fe4000782c0ff */
[C---:B------:R-:W-:Y:S01]  /*3220*/  IADD3 R8, R167.reuse, 0x2000, RZ ;  /* 0x00002000a7087810 */ /* 0x040fe20007ffe0ff */
[----:B------:R-:W-:Y:S01]  /*3230*/  LDSM.16.M88.4 R12, [R166] ;  /* 0x00000000a60c783b */ /* 0x000fe20000000200 */
[----:B------:R-:W-:-:S02]  /*3240*/  IADD3 R164, R167, 0x2040, RZ ;  /* 0x00002040a7a47810 */ /* 0x000fc40007ffe0ff */
[----:B------:R-:W-:Y:S01]  /*3250*/  LEA R165, R5, R168, 0x1 ;  /* 0x000000a805a57211 */ /* 0x000fe200078e08ff */
[----:B------:R-:W-:Y:S01]  /*3260*/  LDSM.16.M88.4 R52, [R161+0x2000] ;  /* 0x00200000a134783b */ /* 0x000fe20000000200 */
[----:B------:R-:W-:Y:S02]  /*3270*/  ISETP.GE.AND P2, PT, R101, 0x2, PT ;  /* 0x000000026500780c */ /* 0x000fe40003f46270 */
[----:B------:R-:W-:Y:S01]  /*3280*/  LEA R163, R3, R165, 0x1 ;  /* 0x000000a503a37211 */ /* 0x000fe200078e08ff */
[----:B------:R-:W5:Y:S01]  /*3290*/  LDSM.16.M88.4 R48, [R167+0x2800] ;  /* 0x00280000a730783b */ /* 0x000f620000000200 */
[----:B------:R-:W-:Y:S02]  /*32a0*/  IADD3 R124, R6, 0x8, RZ ;  /* 0x00000008067c7810 */ /* 0x000fe40007ffe0ff */
[----:B------:R-:W-:Y:S01]  /*32b0*/  @P1 IADD3 R164, R8, -0x40, RZ ;  /* 0xffffffc008a41810 */ /* 0x000fe20007ffe0ff */
[----:B------:R-:W-:Y:S01]  /*32c0*/  LDSM.16.M88.4 R76, [R161+0x2800] ;  /* 0x00280000a14c783b */ /* 0x000fe20000000200 */
[----:B------:R-:W-:-:S02]  /*32d0*/  IMNMX R125, R6, R7, PT ;  /* 0x00000007067d7217 */ /* 0x000fc40003800200 */
[----:B------:R-:W-:Y:S01]  /*32e0*/  LEA R100, R0, R164, 0x1 ;  /* 0x000000a400647211 */ /* 0x000fe200078e08ff */
[----:B------:R-:W-:Y:S01]  /*32f0*/  LDSM.16.M88.4 R8, [R165] ;  /* 0x00000000a508783b */ /* 0x000fe20000000200 */
[----:B------:R-:W-:Y:S02]  /*3300*/  IMNMX R124, R124, R7, PT ;  /* 0x000000077c7c7217 */ /* 0x000fe40003800200 */
[C---:B------:R-:W-:Y:S01]  /*3310*/  IADD3 R157, R164.reuse, 0x800, RZ ;  /* 0x00000800a49d7810 */ /* 0x040fe20007ffe0ff */
[----:B------:R-:W2:Y:S01]  /*3320*/  LDSM.16.M88.4 R40, [R164] ;  /* 0x00000000a428783b */ /* 0x000ea20000000200 */
[C---:B------:R-:W-:Y:S02]  /*3330*/  IADD3 R156, R164.reuse, 0x1000, RZ ;  /* 0x00001000a49c7810 */ /* 0x040fe40007ffe0ff */
[C---:B------:R-:W-:Y:S01]  /*3340*/  IADD3 R155, R164.reuse, 0x1800, RZ ;  /* 0x00001800a49b7810 */ /* 0x040fe20007ffe0ff */
[----:B------:R-:W-:Y:S01]  /*3350*/  LDSM.16.M88.4 R44, [R163] ;  /* 0x00000000a32c783b */ /* 0x000fe20000000200 */
[----:B------:R-:W-:-:S02]  /*3360*/  IADD3 R154, R164, 0x2000, RZ ;  /* 0x00002000a49a7810 */ /* 0x000fc40007ffe0ff */
[C---:B------:R-:W-:Y:S01]  /*3370*/  IADD3 R153, R164.reuse, 0x2800, RZ ;  /* 0x00002800a4997810 */ /* 0x040fe20007ffe0ff */
[----:B------:R-:W-:Y:S01]  /*3380*/  LDSM.16.M88.4 R68, [R100] ;  /* 0x000000006444783b */ /* 0x000fe20000000200 */
[C---:B------:R-:W-:Y:S02]  /*3390*/  IADD3 R152, R164.reuse, 0x3000, RZ ;  /* 0x00003000a4987810 */ /* 0x040fe40007ffe0ff */
[----:B------:R-:W-:Y:S01]  /*33a0*/  IADD3 R102, R164, 0x3800, RZ ;  /* 0x00003800a4667810 */ /* 0x000fe20007ffe0ff */
[----:B------:R-:W-:Y:S01]  /*33b0*/  LDSM.16.M88.4 R72, [R164+0x800] ;  /* 0x00080000a448783b */ /* 0x000fe20000000200 */
[C---:B-1----:R-:W-:Y:S03]  /*33c0*/  HMMA.16816.F32 R32, R16.reuse, R28, RZ ;  /* 0x0000001c1020723c */ /* 0x042fe600000018ff */
[----:B------:R-:W-:Y:S04]  /*33d0*/  LDSM.16.M88.4 R60, [R161+0x3000] ;  /* 0x00300000a13c783b */ /* 0x000fe80000000200 */
[----:B------:R-:W-:Y:S01]  /*33e0*/  LDSM.16.M88.4 R64, [R167+0x3800] ;  /* 0x00380000a740783b */ /* 0x000fe20000000200 */
[C---:B------:R-:W-:Y:S03]  /*33f0*/  HMMA.16816.F32 R28, R16.reuse, R30, RZ ;  /* 0x0000001e101c723c */ /* 0x040fe600000018ff */
[----:B------:R-:W0:Y:S05]  /*3400*/  LDGDEPBAR ;  /* 0x00000000000079af */ /* 0x000e2a0000000000 */
[----:B-----5:R-:W-:Y:S08]  /*3410*/  HMMA.16816.F32 R36, R16, R48, RZ ;  /* 0x000000301024723c */ /* 0x020ff000000018ff */
[C---:B------:R-:W-:Y:S08]  /*3420*/  HMMA.16816.F32 R32, R12.reuse, R52, R32 ;  /* 0x000000340c20723c */ /* 0x040ff00000001820 */
[----:B------:R-:W-:Y:S01]  /*3430*/  HMMA.16816.F32 R28, R12, R54, R28 ;  /* 0x000000360c1c723c */ /* 0x000fe2000000181c */
[----:B------:R-:W1:Y:S07]  /*3440*/  LDSM.16.M88.4 R52, [R167+0x3000] ;  /* 0x00300000a734783b */ /* 0x000e6e0000000200 */
[----:B------:R-:W-:Y:S08]  /*3450*/  HMMA.16816.F32 R48, R16, R50, RZ ;  /* 0x000000321030723c */ /* 0x000ff000000018ff */
[C---:B--2---:R-:W-:Y:S08]  /*3460*/  HMMA.16816.F32 R32, R8.reuse, R40, R32 ;  /* 0x000000280820723c */ /* 0x044ff00000001820 */
[----:B------:R-:W-:Y:S01]  /*3470*/  HMMA.16816.F32 R28, R8, R42, R28 ;  /* 0x0000002a081c723c */ /* 0x000fe2000000181c */
[----:B------:R-:W2:Y:S07]  /*3480*/  LDSM.16.M88.4 R40, [R100+0x800] ;  /* 0x000800006428783b */ /* 0x000eae0000000200 */
[C---:B------:R-:W-:Y:S08]  /*3490*/  HMMA.16816.F32 R36, R12.reuse, R76, R36 ;  /* 0x0000004c0c24723c */ /* 0x040ff00000001824 */
[----:B------:R-:W-:Y:S01]  /*34a0*/  HMMA.16816.F32 R48, R12, R78, R48 ;  /* 0x0000004e0c30723c */ /* 0x000fe20000001830 */
[----:B------:R-:W-:Y:S07]  /*34b0*/  LDSM.16.M88.4 R76, [R167+0x4000] ;  /* 0x00400000a74c783b */ /* 0x000fee0000000200 */
[----:B-1----:R-:W-:Y:S08]  /*34c0*/  HMMA.16816.F32 R56, R16, R52, RZ ;  /* 0x000000341038723c */ /* 0x002ff000000018ff */
[C---:B------:R-:W-:Y:S08]  /*34d0*/  HMMA.16816.F32 R32, R44.reuse, R68, R32 ;  /* 0x000000442c20723c */ /* 0x040ff00000001820 */
[----:B------:R-:W-:Y:S01]  /*34e0*/  HMMA.16816.F32 R28, R44, R70, R28 ;  /* 0x000000462c1c723c */ /* 0x000fe2000000181c */
[----:B------:R-:W1:Y:S07]  /*34f0*/  LDSM.16.M88.4 R68, [R164+0x1000] ;  /* 0x00100000a444783b */ /* 0x000e6e0000000200 */
[----:B------:R-:W-:Y:S08]  /*3500*/  HMMA.16816.F32 R36, R8, R72, R36 ;  /* 0x000000480824723c */ /* 0x000ff00000001824 */
[----:B------:R-:W-:Y:S01]  /*3510*/  HMMA.16816.F32 R52, R16, R54, RZ ;  /* 0x000000361034723c */ /* 0x000fe200000018ff */
[----:B------:R-:W-:-:S02]  /*3520*/  FMUL.FTZ R0, R32, c[0x0][0x2ec] ;  /* 0x0000bb0020007a20 */ /* 0x000fc40000410000 */
[----:B------:R-:W-:Y:S02]  /*3530*/  FMUL.FTZ R21, R33, c[0x0][0x2ec] ;  /* 0x0000bb0021157a20 */ /* 0x000fe40000410000 */
[----:B------:R-:W-:Y:S02]  /*3540*/  FMUL.FTZ R26, R34, c[0x0][0x2ec] ;  /* 0x0000bb00221a7a20 */ /* 0x000fe40000410000 */
[----:B------:R-:W-:Y:S01]  /*3550*/  FMUL.FTZ R27, R35, c[0x0][0x2ec] ;  /* 0x0000bb00231b7a20 */ /* 0x000fe20000410000 */
[----:B------:R-:W-:Y:S01]  /*3560*/  HMMA.16816.F32 R56, R12, R60, R56 ;  /* 0x0000003c0c38723c */ /* 0x000fe20000001838 */
[----:B------:R-:W-:Y:S01]  /*3570*/  FMUL.FTZ R28, R28, c[0x0][0x2ec] ;  /* 0x0000bb001c1c7a20 */ /* 0x000fe20000410000 */
[----:B------:R-:W3:Y:S01]  /*3580*/  MUFU.TANH R0, R0 ;  /* 0x0000000000007308 */ /* 0x000ee20000002400 */
[----:B------:R-:W-:Y:S02]  /*3590*/  FMUL.FTZ R81, R29, c[0x0][0x2ec] ;  /* 0x0000bb001d517a20 */ /* 0x000fe40000410000 */
[----:B------:R-:W-:-:S02]  /*35a0*/  FMUL.FTZ R82, R30, c[0x0][0x2ec] ;  /* 0x0000bb001e527a20 */ /* 0x000fc40000410000 */
[----:B------:R-:W-:Y:S01]  /*35b0*/  FMUL.FTZ R83, R31, c[0x0][0x2ec] ;  /* 0x0000bb001f537a20 */ /* 0x000fe20000410000 */
[----:B------:R-:W-:Y:S01]  /*35c0*/  HMMA.16816.F32 R48, R8, R74, R48 ;  /* 0x0000004a0830723c */ /* 0x000fe20000001830 */
[----:B------:R-:W5:Y:S01]  /*35d0*/  LDSM.16.M88.4 R72, [R100+0x1000] ;  /* 0x001000006448783b */ /* 0x000f620000000200 */
[----:B------:R4:W1:Y:S06]  /*35e0*/  MUFU.TANH R80, R28 ;  /* 0x0000001c00507308 */ /* 0x00086c0000002400 */
[----:B--2---:R-:W-:Y:S02]  /*35f0*/  HMMA.16816.F32 R36, R44, R40, R36 ;  /* 0x000000282c24723c */ /* 0x004fe40000001824 */
[----:B------:R-:W2:Y:S06]  /*3600*/  MUFU.TANH R21, R21 ;  /* 0x0000001500157308 */ /* 0x000eac0000002400 */
[----:B------:R-:W-:Y:S01]  /*3610*/  HMMA.16816.F32 R52, R12, R62, R52 ;  /* 0x0000003e0c34723c */ /* 0x000fe20000001834 */
[----:B------:R-:W2:Y:S01]  /*3620*/  LDSM.16.M88.4 R60, [R161+0x3800] ;  /* 0x00380000a13c783b */ /* 0x000ea20000000200 */
[----:B------:R-:W2:Y:S03]  /*3630*/  MUFU.TANH R26, R26 ;  /* 0x0000001a001a7308 */ /* 0x000ea60000002400 */
[----:B----4-:R-:W-:Y:S03]  /*3640*/  LDSM.16.M88.4 R28, [R164+0x1800] ;  /* 0x00180000a41c783b */ /* 0x010fe60000000200 */
[----:B-1----:R-:W-:Y:S02]  /*3650*/  HMMA.16816.F32 R56, R8, R68, R56 ;  /* 0x000000440838723c */ /* 0x002fe40000001838 */
[----:B------:R-:W1:Y:S06]  /*3660*/  MUFU.TANH R27, R27 ;  /* 0x0000001b001b7308 */ /* 0x000e6c0000002400 */
[----:B------:R-:W-:Y:S01]  /*3670*/  HMMA.16816.F32 R48, R44, R42, R48 ;  /* 0x0000002a2c30723c */ /* 0x000fe20000001830 */
[----:B------:R-:W4:Y:S01]  /*3680*/  LDSM.16.M88.4 R40, [R161+0x4000] ;  /* 0x00400000a128783b */ /* 0x000f220000000200 */
[----:B------:R-:W-:Y:S01]  /*3690*/  FMUL.FTZ R36, R36, c[0x0][0x2ec] ;  /* 0x0000bb0024247a20 */ /* 0x000fe20000410000 */
[----:B------:R-:W1:Y:S01]  /*36a0*/  MUFU.TANH R81, R81 ;  /* 0x0000005100517308 */ /* 0x000e620000002400 */
[----:B------:R-:W-:-:S02]  /*36b0*/  FMUL.FTZ R37, R37, c[0x0][0x2ec] ;  /* 0x0000bb0025257a20 */ /* 0x000fc40000410000 */
[----:B------:R-:W-:Y:S02]  /*36c0*/  FMUL.FTZ R86, R38, c[0x0][0x2ec] ;  /* 0x0000bb0026567a20 */ /* 0x000fe40000410000 */
[C---:B------:R-:W-:Y:S01]  /*36d0*/  HMMA.16816.F32 R32, R16.reuse, R64, RZ ;  /* 0x000000401020723c */ /* 0x040fe200000018ff */
[----:B------:R-:W-:Y:S02]  /*36e0*/  FMUL.FTZ R87, R39, c[0x0][0x2ec] ;  /* 0x0000bb0027577a20 */ /* 0x000fe40000410000 */
[----:B------:R-:W1:Y:S05]  /*36f0*/  MUFU.TANH R84, R36 ;  /* 0x0000002400547308 */ /* 0x000e6a0000002400 */
[----:B------:R-:W-:Y:S03]  /*3700*/  HMMA.16816.F32 R64, R16, R66, RZ ;  /* 0x000000421040723c */ /* 0x000fe600000018ff */
[----:B------:R1:W1:Y:S05]  /*3710*/  MUFU.TANH R85, R37 ;  /* 0x0000002500557308 */ /* 0x00026a0000002400 */
[----:B------:R-:W-:Y:S01]  /*3720*/  HMMA.16816.F32 R52, R8, R70, R52 ;  /* 0x000000460834723c */ /* 0x000fe20000001834 */
[----:B------:R-:W-:Y:S01]  /*3730*/  FMUL.FTZ R48, R48, c[0x0][0x2ec] ;  /* 0x0000bb0030307a20 */ /* 0x000fe20000410000 */
[----:B------:R-:W3:Y:S01]  /*3740*/  LDSM.16.M88.4 R68, [R167+0x4800] ;  /* 0x00480000a744783b */ /* 0x000ee20000000200 */
[----:B------:R-:W-:Y:S01]  /*3750*/  FMUL.FTZ R89, R49, c[0x0][0x2ec] ;  /* 0x0000bb0031597a20 */ /* 0x000fe20000410000 */
[----:B------:R-:W2:Y:S01]  /*3760*/  MUFU.TANH R82, R82 ;  /* 0x0000005200527308 */ /* 0x000ea20000002400 */
[----:B------:R-:W-:-:S02]  /*3770*/  FMUL.FTZ R90, R50, c[0x0][0x2ec] ;  /* 0x0000bb00325a7a20 */ /* 0x000fc40000410000 */
[----:B------:R-:W-:Y:S01]  /*3780*/  FMUL.FTZ R91, R51, c[0x0][0x2ec] ;  /* 0x0000bb00335b7a20 */ /* 0x000fe20000410000 */
[----:B-----5:R-:W-:Y:S04]  /*3790*/  HMMA.16816.F32 R56, R44, R72, R56 ;  /* 0x000000482c38723c */ /* 0x020fe80000001838 */
[----:B------:R5:W2:Y:S04]  /*37a0*/  MUFU.TANH R88, R48 ;  /* 0x0000003000587308 */ /* 0x000aa80000002400 */
[C---:B-1----:R-:W-:Y:S04]  /*37b0*/  HMMA.16816.F32 R36, R16.reuse, R76, RZ ;  /* 0x0000004c1024723c */ /* 0x042fe800000018ff */
[----:B------:R-:W1:Y:S04]  /*37c0*/  MUFU.TANH R83, R83 ;  /* 0x0000005300537308 */ /* 0x000e680000002400 */
[----:B------:R-:W-:Y:S01]  /*37d0*/  HMMA.16816.F32 R76, R16, R78, RZ ;  /* 0x0000004e104c723c */ /* 0x000fe200000018ff */
[----:B-----5:R-:W5:Y:S03]  /*37e0*/  LDSM.16.M88.4 R48, [R164+0x2000] ;  /* 0x00200000a430783b */ /* 0x020f660000000200 */
[----:B------:R-:W1:Y:S04]  /*37f0*/  MUFU.TANH R86, R86 ;  /* 0x0000005600567308 */ /* 0x000e680000002400 */
[----:B--2---:R-:W-:Y:S01]  /*3800*/  HMMA.16816.F32 R32, R12, R60, R32 ;  /* 0x0000003c0c20723c */ /* 0x004fe20000001820 */
[----:B------:R-:W-:-:S02]  /*3810*/  FMUL.FTZ R56, R56, c[0x0][0x2ec] ;  /* 0x0000bb0038387a20 */ /* 0x000fc40000410000 */
[----:B------:R-:W-:Y:S02]  /*3820*/  FMUL.FTZ R57, R57, c[0x0][0x2ec] ;  /* 0x0000bb0039397a20 */ /* 0x000fe40000410000 */
[----:B------:R-:W2:Y:S01]  /*3830*/  MUFU.TANH R92, R56 ;  /* 0x00000038005c7308 */ /* 0x000ea20000002400 */
[----:B------:R-:W-:Y:S02]  /*3840*/  FMUL.FTZ R94, R58, c[0x0][0x2ec] ;  /* 0x0000bb003a5e7a20 */ /* 0x000fe40000410000 */
[C---:B------:R-:W-:Y:S01]  /*3850*/  HMMA.16816.F32 R64, R12.reuse, R62, R64 ;  /* 0x0000003e0c40723c */ /* 0x040fe20000001840 */
[----:B------:R-:W-:Y:S01]  /*3860*/  FMUL.FTZ R95, R59, c[0x0][0x2ec] ;  /* 0x0000bb003b5f7a20 */ /* 0x000fe20000410000 */
[----:B------:R-:W-:Y:S03]  /*3870*/  LDSM.16.M88.4 R60, [R100+0x1800] ;  /* 0x00180000643c783b */ /* 0x000fe60000000200 */
[----:B------:R1:W1:Y:S03]  /*3880*/  MUFU.TANH R93, R57 ;  /* 0x00000039005d7308 */ /* 0x0002660000002400 */
[----:B----4-:R-:W-:Y:S05]  /*3890*/  HMMA.16816.F32 R36, R12, R40, R36 ;  /* 0x000000280c24723c */ /* 0x010fea0000001824 */
[----:B------:R-:W4:Y:S03]  /*38a0*/  MUFU.TANH R87, R87 ;  /* 0x0000005700577308 */ /* 0x000f260000002400 */
[----:B------:R-:W-:Y:S01]  /*38b0*/  HMMA.16816.F32 R52, R44, R74, R52 ;  /* 0x0000004a2c34723c */ /* 0x000fe20000001834 */
[----:B------:R-:W-:Y:S04]  /*38c0*/  LDSM.16.M88.4 R72, [R167+0x5000] ;  /* 0x00500000a748783b */ /* 0x000fe80000000200 */
[----:B-1----:R-:W-:Y:S01]  /*38d0*/  LDSM.16.M88.4 R56, [R100+0x2000] ;  /* 0x002000006438783b */ /* 0x002fe20000000200 */
[----:B------:R-:W1:Y:S02]  /*38e0*/  MUFU.TANH R89, R89 ;  /* 0x0000005900597308 */ /* 0x000e640000002400 */
[----:B------:R-:W-:Y:S01]  /*38f0*/  HMMA.16816.F32 R76, R12, R42, R76 ;  /* 0x0000002a0c4c723c */ /* 0x000fe2000000184c */
[----:B------:R-:W1:Y:S05]  /*3900*/  LDSM.16.M88.4 R40, [R161+0x4800] ;  /* 0x00480000a128783b */ /* 0x000e6a0000000200 */
[----:B------:R-:W1:Y:S02]  /*3910*/  MUFU.TANH R90, R90 ;  /* 0x0000005a005a7308 */ /* 0x000e640000002400 */
[C---:B------:R-:W-:Y:S06]  /*3920*/  HMMA.16816.F32 R32, R8.reuse, R28, R32 ;  /* 0x0000001c0820723c */ /* 0x040fec0000001820 */
[----:B------:R-:W1:Y:S02]  /*3930*/  MUFU.TANH R91, R91 ;  /* 0x0000005b005b7308 */ /* 0x000e640000002400 */
[----:B------:R-:W-:Y:S01]  /*3940*/  HMMA.16816.F32 R64, R8, R30, R64 ;  /* 0x0000001e0840723c */ /* 0x000fe20000001840 */
[----:B------:R-:W-:-:S02]  /*3950*/  FMUL.FTZ R52, R52, c[0x0][0x2ec] ;  /* 0x0000bb0034347a20 */ /* 0x000fc40000410000 */
[----:B------:R-:W-:Y:S02]  /*3960*/  FMUL.FTZ R97, R53, c[0x0][0x2ec] ;  /* 0x0000bb0035617a20 */ /* 0x000fe40000410000 */
[----:B------:R-:W-:Y:S01]  /*3970*/  FMUL.FTZ R98, R54, c[0x0][0x2ec] ;  /* 0x0000bb0036627a20 */ /* 0x000fe20000410000 */
[----:B------:R2:W1:Y:S01]  /*3980*/  MUFU.TANH R96, R52 ;  /* 0x0000003400607308 */ /* 0x0004620000002400 */
[----:B------:R-:W-:Y:S01]  /*3990*/  FMUL.FTZ R99, R55, c[0x0][0x2ec] ;  /* 0x0000bb0037637a20 */ /* 0x000fe20000410000 */
[----:B---3--:R-:W-:Y:S06]  /*39a0*/  HMMA.16816.F32 R28, R16, R68, RZ ;  /* 0x00000044101c723c */ /* 0x008fec00000018ff */
[----:B------:R-:W3:Y:S02]  /*39b0*/  MUFU.TANH R94, R94 ;  /* 0x0000005e005e7308 */ /* 0x000ee40000002400 */
[----:B-----5:R-:W-:Y:S01]  /*39c0*/  HMMA.16816.F32 R36, R8, R48, R36 ;  /* 0x000000300824723c */ /* 0x020fe20000001824 */
[----:B--2---:R-:W2:Y:S05]  /*39d0*/  LDSM.16.M88.4 R52, [R164+0x2800] ;  /* 0x00280000a434783b */ /* 0x004eaa0000000200 */
[----:B------:R-:W2:Y:S02]  /*39e0*/  MUFU.TANH R95, R95 ;  /* 0x0000005f005f7308 */ /* 0x000ea40000002400 */
[----:B------:R-:W-:Y:S06]  /*39f0*/  HMMA.16816.F32 R68, R16, R70, RZ ;  /* 0x000000461044723c */ /* 0x000fec00000018ff */
[----:B------:R-:W2:Y:S02]  /*3a00*/  MUFU.TANH R97, R97 ;  /* 0x0000006100617308 */ /* 0x000ea40000002400 */
[----:B-1----:R-:W-:Y:S06]  /*3a10*/  HMMA.16816.F32 R28, R12, R40, R28 ;  /* 0x000000280c1c723c */ /* 0x002fec000000181c */
[----:B------:R-:W1:Y:S02]  /*3a20*/  MUFU.TANH R98, R98 ;  /* 0x0000006200627308 */ /* 0x000e640000002400 */
[C---:B------:R-:W-:Y:S06]  /*3a30*/  HMMA.16816.F32 R36, R44.reuse, R56, R36 ;  /* 0x000000382c24723c */ /* 0x040fec0000001824 */
[----:B------:R-:W1:Y:S02]  /*3a40*/  MUFU.TANH R99, R99 ;  /* 0x0000006300637308 */ /* 0x000e640000002400 */
[C---:B------:R-:W-:Y:S08]  /*3a50*/  HMMA.16816.F32 R32, R44.reuse, R60, R32 ;  /* 0x0000003c2c20723c */ /* 0x040ff00000001820 */
[----:B------:R-:W-:Y:S01]  /*3a60*/  HMMA.16816.F32 R64, R44, R62, R64 ;  /* 0x0000003e2c40723c */ /* 0x000fe20000001840 */
[----:B------:R-:W5:Y:S07]  /*3a70*/  LDSM.16.M88.4 R60, [R167+0x5800] ;  /* 0x00580000a73c783b */ /* 0x000f6e0000000200 */
[----:B------:R-:W-:Y:S01]  /*3a80*/  HMMA.16816.F32 R68, R12, R42, R68 ;  /* 0x0000002a0c44723c */ /* 0x000fe20000001844 */
[----:B------:R-:W-:Y:S01]  /*3a90*/  FMUL.FTZ R36, R36, c[0x0][0x2ec] ;  /* 0x0000bb0024247a20 */ /* 0x000fe20000410000 */
[----:B------:R-:W-:Y:S01]  /*3aa0*/  LDSM.16.M88.4 R40, [R161+0x5000] ;  /* 0x00500000a128783b */ /* 0x000fe20000000200 */
[----:B------:R-:W-:-:S02]  /*3ab0*/  FMUL.FTZ R194, R37, c[0x0][0x2ec] ;  /* 0x0000bb0025c27a20 */ /* 0x000fc40000410000 */
[----:B------:R1:W1:Y:S01]  /*3ac0*/  MUFU.TANH R186, R36 ;  /* 0x0000002400ba7308 */ /* 0x0002620000002400 */
[----:B------:R-:W-:Y:S02]  /*3ad0*/  FMUL.FTZ R150, R38, c[0x0][0x2ec] ;  /* 0x0000bb0026967a20 */ /* 0x000fe40000410000 */
[C---:B------:R-:W-:Y:S01]  /*3ae0*/  HMMA.16816.F32 R76, R8.reuse, R50, R76 ;  /* 0x00000032084c723c */ /* 0x040fe2000000184c */
[----:B------:R-:W3:Y:S01]  /*3af0*/  LDSM.16.M88.4 R48, [R100+0x2800] ;  /* 0x002800006430783b */ /* 0x000ee20000000200 */
[----:B------:R-:W-:Y:S02]  /*3b00*/  FMUL.FTZ R188, R39, c[0x0][0x2ec] ;  /* 0x0000bb0027bc7a20 */ /* 0x000fe40000410000 */
[----:B------:R-:W-:Y:S01]  /*3b10*/  FMUL.FTZ R32, R32, c[0x0][0x2ec] ;  /* 0x0000bb0020207a20 */ /* 0x000fe20000410000 */
[----:B------:R-:W3:Y:S01]  /*3b20*/  MUFU.TANH R194, R194 ;  /* 0x000000c200c27308 */ /* 0x000ee20000002400 */
[----:B------:R-:W-:Y:S02]  /*3b30*/  FMUL.FTZ R33, R33, c[0x0][0x2ec] ;  /* 0x0000bb0021217a20 */ /* 0x000fe40000410000 */
[----:B--2---:R-:W-:Y:S01]  /*3b40*/  HMMA.16816.F32 R28, R8, R52, R28 ;  /* 0x00000034081c723c */ /* 0x004fe2000000181c */
[----:B------:R-:W-:-:S02]  /*3b50*/  FMUL.FTZ R140, R34, c[0x0][0x2ec] ;  /* 0x0000bb00228c7a20 */ /* 0x000fc40000410000 */
[----:B------:R-:W-:Y:S01]  /*3b60*/  FMUL.FTZ R198, R35, c[0x0][0x2ec] ;  /* 0x0000bb0023c67a20 */ /* 0x000fe20000410000 */
[----:B-1----:R-:W1:Y:S01]  /*3b70*/  LDSM.16.M88.4 R36, [R161+0x5800] ;  /* 0x00580000a124783b */ /* 0x002e620000000200 */
[----:B------:R-:W2:Y:S01]  /*3b80*/  MUFU.TANH R142, R32 ;  /* 0x00000020008e7308 */ /* 0x000ea20000002400 */
[----:B------:R-:W-:Y:S02]  /*3b90*/  FMUL.FTZ R64, R64, c[0x0][0x2ec] ;  /* 0x0000bb0040407a20 */ /* 0x000fe40000410000 */
[----:B------:R-:W-:Y:S01]  /*3ba0*/  HMMA.16816.F32 R68, R8, R54, R68 ;  /* 0x000000360844723c */ /* 0x000fe20000001844 */
[----:B------:R-:W-:Y:S02]  /*3bb0*/  FMUL.FTZ R65, R65, c[0x0][0x2ec] ;  /* 0x0000bb0041417a20 */ /* 0x000fe40000410000 */
[----:B------:R-:W-:Y:S02]  /*3bc0*/  FMUL.FTZ R66, R66, c[0x0][0x2ec] ;  /* 0x0000bb0042427a20 */ /* 0x000fe40000410000 */
[----:B------:R-:W-:Y:S01]  /*3bd0*/  FMUL.FTZ R67, R67, c[0x0][0x2ec] ;  /* 0x0000bb0043437a20 */ /* 0x000fe20000410000 */
[----:B------:R2:W1:Y:S02]  /*3be0*/  MUFU.TANH R202, R33 ;  /* 0x0000002100ca7308 */ /* 0x0004640000002400 */
[----:B------:R-:W-:Y:S01]  /*3bf0*/  HMMA.16816.F32 R76, R44, R58, R76 ;  /* 0x0000003a2c4c723c */ /* 0x000fe2000000184c */
[----:B------:R-:W1:Y:S05]  /*3c00*/  LDSM.16.M88.4 R56, [R164+0x3000] ;  /* 0x00300000a438783b */ /* 0x000e6a0000000200 */
[----:B------:R-:W1:Y:S02]  /*3c10*/  MUFU.TANH R138, R64 ;  /* 0x00000040008a7308 */ /* 0x000e640000002400 */
[C---:B-----5:R-:W-:Y:S06]  /*3c20*/  HMMA.16816.F32 R52, R16.reuse, R60, RZ ;  /* 0x0000003c1034723c */ /* 0x060fec00000018ff */
[----:B------:R-:W1:Y:S02]  /*3c30*/  MUFU.TANH R140, R140 ;  /* 0x0000008c008c7308 */ /* 0x000e640000002400 */
[C---:B--2---:R-:W-:Y:S06]  /*3c40*/  HMMA.16816.F32 R32, R16.reuse, R72, RZ ;  /* 0x000000481020723c */ /* 0x044fec00000018ff */
[----:B------:R-:W2:Y:S02]  /*3c50*/  MUFU.TANH R198, R198 ;  /* 0x000000c600c67308 */ /* 0x000ea40000002400 */
[----:B------:R-:W-:Y:S01]  /*3c60*/  HMMA.16816.F32 R72, R16, R74, RZ ;  /* 0x0000004a1048723c */ /* 0x000fe200000018ff */
[----:B------:R-:W-:-:S02]  /*3c70*/  FMUL.FTZ R76, R76, c[0x0][0x2ec] ;  /* 0x0000bb004c4c7a20 */ /* 0x000fc40000410000 */
[----:B------:R-:W-:Y:S02]  /*3c80*/  FMUL.FTZ R77, R77, c[0x0][0x2ec] ;  /* 0x0000bb004d4d7a20 */ /* 0x000fe40000410000 */
[----:B------:R-:W-:Y:S01]  /*3c90*/  FMUL.FTZ R78, R78, c[0x0][0x2ec] ;  /* 0x0000bb004e4e7a20 */ /* 0x000fe20000410000 */
[----:B------:R-:W1:Y:S01]  /*3ca0*/  MUFU.TANH R200, R65 ;  /* 0x0000004100c87308 */ /* 0x000e620000002400 */
[----:B------:R-:W-:Y:S01]  /*3cb0*/  FMUL.FTZ R79, R79, c[0x0][0x2ec] ;  /* 0x0000bb004f4f7a20 */ /* 0x000fe20000410000 */
[----:B------:R-:W-:Y:S06]  /*3cc0*/  HMMA.16816.F32 R16, R16, R62, RZ ;  /* 0x0000003e1010723c */ /* 0x000fec00000018ff */
[----:B------:R-:W1:Y:S02]  /*3cd0*/  MUFU.TANH R136, R66 ;  /* 0x0000004200887308 */ /* 0x000e640000002400 */
[C---:B---3--:R-:W-:Y:S06]  /*3ce0*/  HMMA.16816.F32 R28, R44.reuse, R48, R28 ;  /* 0x000000302c1c723c */ /* 0x048fec000000181c */
[----:B------:R-:W3:Y:S02]  /*3cf0*/  MUFU.TANH R196, R67 ;  /* 0x0000004300c47308 */ /* 0x000ee40000002400 */
[----:B------:R-:W-:Y:S01]  /*3d00*/  HMMA.16816.F32 R68, R44, R50, R68 ;  /* 0x000000322c44723c */ /* 0x000fe20000001844 */
[----:B------:R-:W5:Y:S05]  /*3d10*/  LDSM.16.M88.4 R48, [R164+0x3800] ;  /* 0x00380000a430783b */ /* 0x000f6a0000000200 */
[----:B------:R-:W1:Y:S02]  /*3d20*/  MUFU.TANH R150, R150 ;  /* 0x0000009600967308 */ /* 0x000e640000002400 */
[C---:B------:R-:W-:Y:S06]  /*3d30*/  HMMA.16816.F32 R32, R12.reuse, R40, R32 ;  /* 0x000000280c20723c */ /* 0x040fec0000001820 */
[----:B------:R-:W2:Y:S02]  /*3d40*/  MUFU.TANH R188, R188 ;  /* 0x000000bc00bc7308 */ /* 0x000ea40000002400 */
[----:B------:R-:W-:Y:S01]  /*3d50*/  HMMA.16816.F32 R72, R12, R42, R72 ;  /* 0x0000002a0c48723c */ /* 0x000fe20000001848 */
[----:B------:R-:W-:Y:S01]  /*3d60*/  FMUL.FTZ R28, R28, c[0x0][0x2ec] ;  /* 0x0000bb001c1c7a20 */ /* 0x000fe20000410000 */
[----:B------:R-:W2:Y:S01]  /*3d70*/  LDSM.16.M88.4 R40, [R100+0x3000] ;  /* 0x003000006428783b */ /* 0x000ea20000000200 */
[----:B------:R-:W-:-:S02]  /*3d80*/  FMUL.FTZ R132, R29, c[0x0][0x2ec] ;  /* 0x0000bb001d847a20 */ /* 0x000fc40000410000 */
[----:B------:R-:W-:Y:S01]  /*3d90*/  FMUL.FTZ R126, R30, c[0x0][0x2ec] ;  /* 0x0000bb001e7e7a20 */ /* 0x000fe20000410000 */
[----:B------:R3:W2:Y:S01]  /*3da0*/  MUFU.TANH R134, R28 ;  /* 0x0000001c00867308 */ /* 0x0006a20000002400 */
[----:B------:R-:W-:Y:S01]  /*3db0*/  FMUL.FTZ R118, R31, c[0x0][0x2ec] ;  /* 0x0000bb001f767a20 */ /* 0x000fe20000410000 */
[C---:B-1----:R-:W-:Y:S01]  /*3dc0*/  HMMA.16816.F32 R52, R12.reuse, R36, R52 ;  /* 0x000000240c34723c */ /* 0x042fe20000001834 */
[----:B------:R-:W-:Y:S02]  /*3dd0*/  FMUL.FTZ R68, R68, c[0x0][0x2ec] ;  /* 0x0000bb0044447a20 */ /* 0x000fe40000410000 */
[----:B------:R-:W-:Y:S02]  /*3de0*/  FMUL.FTZ R69, R69, c[0x0][0x2ec] ;  /* 0x0000bb0045457a20 */ /* 0x000fe40000410000 */
[----:B------:R-:W-:Y:S01]  /*3df0*/  FMUL.FTZ R70, R70, c[0x0][0x2ec] ;  /* 0x0000bb0046467a20 */ /* 0x000fe20000410000 */
[----:B------:R-:W1:Y:S01]  /*3e00*/  MUFU.TANH R146, R76 ;  /* 0x0000004c00927308 */ /* 0x000e620000002400 */
[----:B------:R-:W-:Y:S01]  /*3e10*/  FMUL.FTZ R71, R71, c[0x0][0x2ec] ;  /* 0x0000bb0047477a20 */ /* 0x000fe20000410000 */
[----:B------:R-:W-:Y:S01]  /*3e20*/  HMMA.16816.F32 R16, R12, R38, R16 ;  /* 0x000000260c10723c */ /* 0x000fe20000001810 */
[----:B---3--:R-:W3:Y:S05]  /*3e30*/  LDSM.16.M88.4 R28, [R100+0x3800] ;  /* 0x00380000641c783b */ /* 0x008eea0000000200 */
[----:B------:R-:W1:Y:S02]  /*3e40*/  MUFU.TANH R190, R77 ;  /* 0x0000004d00be7308 */ /* 0x000e640000002400 */
[----:B------:R-:W-:Y:S01]  /*3e50*/  HMMA.16816.F32 R32, R8, R56, R32 ;  /* 0x000000380820723c */ /* 0x000fe20000001820 */
[----:B------:R-:W-:-:S05]  /*3e60*/  DEPBAR.LE SB0, 0x0 ;  /* 0x000080000000791a */ /* 0x000fca0000000000 */
[----:B------:R-:W1:Y:S02]  /*3e70*/  MUFU.TANH R144, R78 ;  /* 0x0000004e00907308 */ /* 0x000e640000002400 */
[C---:B------:R-:W-:Y:S06]  /*3e80*/  HMMA.16816.F32 R72, R8.reuse, R58, R72 ;  /* 0x0000003a0848723c */ /* 0x040fec0000001848 */
[----:B------:R-:W1:Y:S02]  /*3e90*/  MUFU.TANH R148, R79 ;  /* 0x0000004f00947308 */ /* 0x000e640000002400 */
[C---:B-----5:R-:W-:Y:S06]  /*3ea0*/  HMMA.16816.F32 R52, R8.reuse, R48, R52 ;  /* 0x000000300834723c */ /* 0x060fec0000001834 */
[----:B------:R-:W1:Y:S02]  /*3eb0*/  MUFU.TANH R132, R132 ;  /* 0x0000008400847308 */ /* 0x000e640000002400 */
[----:B------:R-:W-:Y:S06]  /*3ec0*/  HMMA.16816.F32 R16, R8, R50, R16 ;  /* 0x000000320810723c */ /* 0x000fec0000001810 */
[----:B------:R-:W1:Y:S02]  /*3ed0*/  MUFU.TANH R126, R126 ;  /* 0x0000007e007e7308 */ /* 0x000e640000002400 */
[C---:B--2---:R-:W-:Y:S06]  /*3ee0*/  HMMA.16816.F32 R32, R44.reuse, R40, R32 ;  /* 0x000000282c20723c */ /* 0x044fec0000001820 */
[----:B------:R-:W2:Y:S02]  /*3ef0*/  MUFU.TANH R118, R118 ;  /* 0x0000007600767308 */ /* 0x000ea40000002400 */
[C---:B------:R-:W-:Y:S06]  /*3f00*/  HMMA.16816.F32 R72, R44.reuse, R42, R72 ;  /* 0x0000002a2c48723c */ /* 0x040fec0000001848 */
[----:B------:R-:W1:Y:S02]  /*3f10*/  MUFU.TANH R130, R68 ;  /* 0x0000004400827308 */ /* 0x000e640000002400 */
[C---:B---3--:R-:W-:Y:S06]  /*3f20*/  HMMA.16816.F32 R52, R44.reuse, R28, R52 ;  /* 0x0000001c2c34723c */ /* 0x048fec0000001834 */
[----:B------:R-:W3:Y:S02]  /*3f30*/  MUFU.TANH R128, R69 ;  /* 0x0000004500807308 */ /* 0x000ee40000002400 */
[----:B------:R-:W-:Y:S01]  /*3f40*/  HMMA.16816.F32 R16, R44, R30, R16 ;  /* 0x0000001e2c10723c */ /* 0x000fe20000001810 */
[----:B------:R-:W-:-:S02]  /*3f50*/  FMUL.FTZ R34, R34, c[0x0][0x2ec] ;  /* 0x0000bb0022227a20 */ /* 0x000fc40000410000 */
[----:B------:R-:W-:Y:S02]  /*3f60*/  FMUL.FTZ R9, R35, c[0x0][0x2ec] ;  /* 0x0000bb0023097a20 */ /* 0x000fe40000410000 */
[----:B------:R-:W-:Y:S01]  /*3f70*/  FMUL.FTZ R32, R32, c[0x0][0x2ec] ;  /* 0x0000bb0020207a20 */ /* 0x000fe20000410000 */
[----:B------:R5:W1:Y:S02]  /*3f80*/  MUFU.TANH R56, R34 ;  /* 0x0000002200387308 */ /* 0x000a640000002400 */
[----:B------:R-:W-:Y:S02]  /*3f90*/  FMUL.FTZ R60, R72, c[0x0][0x2ec] ;  /* 0x0000bb00483c7a20 */ /* 0x000fe40000410000 */
[----:B------:R-:W-:Y:S02]  /*3fa0*/  FMUL.FTZ R58, R73, c[0x0][0x2ec] ;  /* 0x0000bb00493a7a20 */ /* 0x000fe40000410000 */
[----:B------:R-:W-:Y:S02]  /*3fb0*/  FMUL.FTZ R12, R74, c[0x0][0x2ec] ;  /* 0x0000bb004a0c7a20 */ /* 0x000fe40000410000 */
[----:B------:R-:W-:Y:S01]  /*3fc0*/  FMUL.FTZ R11, R75, c[0x0][0x2ec] ;  /* 0x0000bb004b0b7a20 */ /* 0x000fe20000410000 */
[----:B------:R1:W1:Y:S01]  /*3fd0*/  MUFU.TANH R112, R70 ;  /* 0x0000004600707308 */ /* 0x0002620000002400 */
[----:B------:R-:W-:-:S02]  /*3fe0*/  FMUL.FTZ R48, R52, c[0x0][0x2ec] ;  /* 0x0000bb0034307a20 */ /* 0x000fc40000410000 */
[----:B------:R-:W-:Y:S02]  /*3ff0*/  FMUL.FTZ R40, R53, c[0x0][0x2ec] ;  /* 0x0000bb0035287a20 */ /* 0x000fe40000410000 */
[----:B------:R-:W-:Y:S02]  /*4000*/  FMUL.FTZ R30, R55, c[0x0][0x2ec] ;  /* 0x0000bb00371e7a20 */ /* 0x000fe40000410000 */
[----:B------:R-:W-:Y:S01]  /*4010*/  FMUL.FTZ R33, R33, c[0x0][0x2ec] ;  /* 0x0000bb0021217a20 */ /* 0x000fe20000410000 */
[----:B------:R1:W1:Y:S01]  /*4020*/  MUFU.TANH R110, R71 ;  /* 0x00000047006e7308 */ /* 0x0002620000002400 */
[----:B-----5:R-:W-:Y:S02]  /*4030*/  FMUL.FTZ R34, R54, c[0x0][0x2ec] ;  /* 0x0000bb0036227a20 */ /* 0x020fe40000410000 */
[----:B------:R-:W-:Y:S02]  /*4040*/  FMUL.FTZ R13, R19, c[0x0][0x2ec] ;  /* 0x0000bb00130d7a20 */ /* 0x000fe40000410000 */
[----:B------:R-:W-:-:S02]  /*4050*/  FMUL.FTZ R16, R16, c[0x0][0x2ec] ;  /* 0x0000bb0010107a20 */ /* 0x000fc40000410000 */
[----:B------:R-:W-:Y:S01]  /*4060*/  FMUL.FTZ R17, R17, c[0x0][0x2ec] ;  /* 0x0000bb0011117a20 */ /* 0x000fe20000410000 */
[----:B------:R1:W1:Y:S01]  /*4070*/  MUFU.TANH R64, R32 ;  /* 0x0000002000407308 */ /* 0x0002620000002400 */
[----:B------:R-:W-:-:S07]  /*4080*/  FMUL.FTZ R18, R18, c[0x0][0x2ec] ;  /* 0x0000bb0012127a20 */ /* 0x000fce0000410000 */
[----:B------:R1:W1:Y:S08]  /*4090*/  MUFU.TANH R62, R33 ;  /* 0x00000021003e7308 */ /* 0x0002700000002400 */
[----:B------:R-:W1:Y:S08]  /*40a0*/  MUFU.TANH R9, R9 ;  /* 0x0000000900097308 */ /* 0x000e700000002400 */
        /* <DEDUP_REMOVED lines=8> */
[----:B------:R1:W1:Y:S08]  /*4130*/  MUFU.TANH R38, R16 ;  /* 0x0000001000267308 */ /* 0x0002700000002400 */
[----:B------:R1:W1:Y:S08]  /*4140*/  MUFU.TANH R36, R17 ;  /* 0x0000001100247308 */ /* 0x0002700000002400 */
[----:B------:R1:W1:Y:S08]  /*4150*/  MUFU.TANH R28, R18 ;  /* 0x00000012001c7308 */ /* 0x0002700000002400 */
[----:B------:R-:W1:Y:S01]  /*4160*/  MUFU.TANH R13, R13 ;  /* 0x0000000d000d7308 */ /* 0x000e620000002400 */
[----:B------:R-:W-:Y:S06]  /*4170*/  BAR.SYNC.DEFER_BLOCKING 0x0 ;  /* 0x0000000000007b1d */ /* 0x000fec0000010000 */
[----:B------:R-:W-:Y:S05]  /*4180*/  @!P2 BRA `(.L_x_5303) ;  /* 0x00000a500000a947 */ /* 0x000fea0003800000 */
[----:B--234-:R-:W-:Y:S05]  /*4190*/  @!P0 BRA `(.L_x_5304) ;  /* 0x0000039000008947 */ /* 0x01cfea0003800000 */
[----:B------:R-:W2:Y:S01]  /*41a0*/  I2F.RP R10, R120 ;  /* 0x00000078000a7306 */ /* 0x000ea20000209400 */
[----:B------:R-:W-:-:S02]  /*41b0*/  IADD3 R14, R2, -0x80, RZ ;  /* 0xffffff80020e7810 */ /* 0x000fc40007ffe0ff */
[----:B------:R-:W-:Y:S02]  /*41c0*/  IABS R8, R2 ;  /* 0x0000000200087213 */ /* 0x000fe40000000000 */
[----:B------:R-:W-:Y:S02]  /*41d0*/  IABS R6, R14 ;  /* 0x0000000e00067213 */ /* 0x000fe40000000000 */
[----:B------:R-:W-:Y:S01]  /*41e0*/  LOP3.LUT R14, R14, c[0x0][0x2d0], RZ, 0x3c, !PT ;  /* 0x0000b4000e0e7a12 */ /* 0x000fe200078e3cff */
[----:B-12---:R-:W1:Y:S02]  /*41f0*/  MUFU.RCP R16, R10 ;  /* 0x0000000a00107308 */ /* 0x006e640000001000 */
        /* <DEDUP_REMOVED lines=51> */
.L_x_5304:
[----:B------:R-:W-:-:S04]  /*4530*/  LEA R15, -R103, RZ, 0x7 ;  /* 0x000000ff670f7211 */ /* 0x000fc800078e39ff */
[----:B------:R-:W-:Y:S02]  /*4540*/  SHF.R.S32.HI R8, RZ, 0x1f, R15 ;  /* 0x0000001fff087819 */ /* 0x000fe4000001140f */
.L_x_5305:
[----:B------:R-:W-:Y:S01]  /*4550*/  ISETP.GE.AND P1, PT, R178, c[0x0][0x220], PT ;  /* 0x00008800b2007a0c */ /* 0x000fe20003f26270 */
[----:B------:R-:W-:-:S12]  /*4560*/  BSSY B0, `(.L_x_5306) ;  /* 0x0000064000007945 */ /* 0x000fd80003800000 */
[----:B-1----:R-:W-:Y:S01]  /*4570*/  @!P1 IMAD.MOV.U32 R18, RZ, RZ, R122 ;  /* 0x000000ffff129224 */ /* 0x002fe200078e007a */
        /* <DEDUP_REMOVED lines=86> */
[----:B------:R-:W-:Y:S01]  /*4ae0*/  ULDC UR4, c[0x0][0x19c] ;  /* 0x0000670000047ab9 */ /* 0x000fe20000000800 */
[----:B------:R-:W-:Y:S01]  /*4af0*/  IMAD.MOV.U32 R7, RZ, RZ, R121 ;  /* 0x000000ffff077224 */ /* 0x000fe200078e0079 */
[----:B------:R-:W-:-:S03]  /*4b00*/  UIMAD UR4, UR4, 0x70, URZ ;  /* 0x00000070040478a4 */ /* 0x000fc6000f8e023f */
        /* <DEDUP_REMOVED lines=9> */
.L_x_5307:
[----:B------:R-:W-:Y:S05]  /*4ba0*/  BSYNC B0 ;  /* 0x0000000000007941 */ /* 0x000fea0003800000 */
.L_x_5306:
[----:B------:R-:W0:Y:S01]  /*4bb0*/  LDGDEPBAR ;  /* 0x00000000000079af */ /* 0x000e220000000000 */
[----:B------:R-:W-:-:S04]  /*4bc0*/  IADD3 R122, P1, R15, R122, RZ ;  /* 0x0000007a0f7a7210 */ /* 0x000fc80007f3e0ff */
[----:B------:R-:W-:Y:S02]  /*4bd0*/  IADD3.X R121, R8, R121, RZ, P1, !PT ;  /* 0x0000007908797210 */ /* 0x000fe40000ffe4ff */
.L_x_5303:
[----:B--234-:R-:W-:Y:S02]  /*4be0*/  IMAD.IADD R2, R2, 0x1, R123 ;  /* 0x0000000102027824 */ /* 0x01cfe400078e027b */
[----:B------:R-:W-:-:S03]  /*4bf0*/  IMAD.SHL.U32 R162, R4, 0x2, RZ ;  /* 0x0000000204a27824 */ /* 0x000fc600078e00ff */
[C---:B------:R-:W-:Y:S01]  /*4c00*/  IADD3 R6, R2.reuse, 0x1, RZ ;  /* 0x0000000102067810 */ /* 0x040fe20007ffe0ff */
[--C-:B------:R-:W-:Y:S01]  /*4c10*/  IMAD R160, R3, 0x2, R162.reuse ;  /* 0x0000000203a07824 */ /* 0x100fe200078e02a2 */
[----:B------:R-:W-:Y:S01]  /*4c20*/  IADD3 R7, R2, 0x8, RZ ;  /* 0x0000000802077810 */ /* 0x000fe20007ffe0ff */
[----:B------:R-:W-:Y:S01]  /*4c30*/  IMAD R159, R5, 0x2, R162 ;  /* 0x00000002059f7824 */ /* 0x000fe200078e02a2 */
[CC--:B------:R-:W-:Y:S02]  /*4c40*/  ISETP.GE.AND P4, PT, R6.reuse, R125.reuse, PT ;  /* 0x0000007d0600720c */ /* 0x0c0fe40003f86270 */
[----:B------:R-:W-:Y:S01]  /*4c50*/  ISETP.GE.AND P3, PT, R6, R124, PT ;  /* 0x0000007c0600720c */ /* 0x000fe20003f66270 */
[----:B------:R-:W-:Y:S01]  /*4c60*/  IMAD R158, R3, 0x2, R159 ;  /* 0x00000002039e7824 */ /* 0x000fe200078e029f */
[----:B------:R-:W-:Y:S01]  /*4c70*/  IADD3 R6, R2, 0x9, RZ ;  /* 0x0000000902067810 */ /* 0x000fe20007ffe0ff */
[----:B------:R-:W-:Y:S01]  /*4c80*/  LDSM.16.MT88.4 R76, [R159+0x6000] ;  /* 0x006000009f4c783b */ /* 0x000fe20000004200 */
[----:B------:R-:W-:-:S02]  /*4c90*/  ISETP.GE.AND P1, PT, R7, R125, PT ;  /* 0x0000007d0700720c */ /* 0x000fc40003f26270 */
[-C--:B------:R-:W-:Y:S02]  /*4ca0*/  ISETP.GE.AND P5, PT, R7, R124.reuse, PT ;  /* 0x0000007c0700720c */ /* 0x080fe40003fa6270 */
[----:B------:R-:W-:Y:S02]  /*4cb0*/  IADD3 R7, R2, 0x10, RZ ;  /* 0x0000001002077810 */ /* 0x000fe40007ffe0ff */
[----:B-1----:R-:W-:Y:S02]  /*4cc0*/  FSEL R16, R21, -INF , !P4 ;  /* 0xff80000015107808 */ /* 0x002fe40006000000 */
[C---:B------:R-:W-:Y:S02]  /*4cd0*/  ISETP.GE.AND P6, PT, R6.reuse, R125, PT ;  /* 0x0000007d0600720c */ /* 0x040fe40003fc6270 */
[----:B------:R-:W-:Y:S02]  /*4ce0*/  ISETP.GE.AND P4, PT, R6, R124, PT ;  /* 0x0000007c0600720c */ /* 0x000fe40003f86270 */
[----:B------:R-:W-:-:S02]  /*4cf0*/  IADD3 R6, R2, 0x11, RZ ;  /* 0x0000001102067810 */ /* 0x000fc40007ffe0ff */
[----:B------:R-:W-:Y:S02]  /*4d00*/  FSEL R14, R27, -INF , !P3 ;  /* 0xff8000001b0e7808 */ /* 0x000fe40005800000 */
[----:B------:R-:W-:Y:S02]  /*4d10*/  FSEL R80, R80, -INF , !P1 ;  /* 0xff80000050507808 */ /* 0x000fe40004800000 */
[C---:B------:R-:W-:Y:S02]  /*4d20*/  ISETP.GE.AND P3, PT, R7.reuse, R125, PT ;  /* 0x0000007d0700720c */ /* 0x040fe40003f66270 */
[----:B------:R-:W-:Y:S02]  /*4d30*/  ISETP.GE.AND P1, PT, R7, R124, PT ;  /* 0x0000007c0700720c */ /* 0x000fe40003f26270 */
        /* <DEDUP_REMOVED lines=10> */
[----:B------:R-:W-:Y:S02]  /*4de0*/  IADD3 R7, R2, 0x20, RZ ;  /* 0x0000002002077810 */ /* 0x000fe40007ffe0ff */
[----:B------:R-:W-:Y:S02]  /*4df0*/  FSEL R10, R86, -INF , !P1 ;  /* 0xff800000560a7808 */ /* 0x000fe40004800000 */
[----:B------:R-:W-:Y:S02]  /*4e00*/  FSEL R50, R85, -INF , !P5 ;  /* 0xff80000055327808 */ /* 0x000fe40006800000 */
[----:B------:R-:W-:-:S02]  /*4e10*/  ISETP.GE.AND P1, PT, R8, R125, PT ;  /* 0x0000007d0800720c */ /* 0x000fc40003f26270 */
        /* <DEDUP_REMOVED lines=21> */
[-C--:B------:R-:W-:Y:S01]  /*4f70*/  ISETP.GE.AND P5, PT, R7, R124.reuse, PT ;  /* 0x0000007c0700720c */ /* 0x080fe20003fa6270 */
[----:B------:R-:W-:Y:S01]  /*4f80*/  LDSM.16.MT88.4 R92, [R162+0x6000] ;  /* 0x00600000a25c783b */ /* 0x000fe20000004200 */
[C---:B------:R-:W-:Y:S02]  /*4f90*/  ISETP.GE.AND P4, PT, R15.reuse, R125, PT ;  /* 0x0000007d0f00720c */ /* 0x040fe40003f86270 */
        /* <DEDUP_REMOVED lines=20> */
[----:B------:R-:W-:Y:S02]  /*50e0*/  IADD3 R7, R2, 0x41, RZ ;  /* 0x0000004102077810 */ /* 0x000fe40007ffe0ff */
[----:B------:R-:W-:Y:S02]  /*50f0*/  FMNMX.FTZ R17, R0, R16, !PT ;  /* 0x0000001000117209 */ /* 0x000fe40007810000 */
[----:B------:R-:W-:Y:S02]  /*5100*/  IADD3 R15, R2, 0x40, RZ ;  /* 0x00000040020f7810 */ /* 0x000fe40007ffe0ff */
[----:B------:R-:W-:Y:S02]  /*5110*/  FSEL R200, R200, -INF , !P6 ;  /* 0xff800000c8c87808 */ /* 0x000fe40007000000 */
[----:B------:R-:W-:-:S02]  /*5120*/  ISETP.GE.AND P6, PT, R7, R124, PT ;  /* 0x0000007c0700720c */ /* 0x000fc40003fc6270 */
[----:B------:R-:W-:Y:S02]  /*5130*/  FMNMX.FTZ R17, R80, R17, !PT ;  /* 0x0000001150117209 */ /* 0x000fe40007810000 */
[----:B------:R-:W-:Y:S02]  /*5140*/  FSEL R138, R138, -INF , !P3 ;  /* 0xff8000008a8a7808 */ /* 0x000fe40005800000 */
[----:B------:R-:W-:Y:S02]  /*5150*/  FSEL R136, R136, -INF , !P1 ;  /* 0xff80000088887808 */ /* 0x000fe40004800000 */
[CC--:B------:R-:W-:Y:S02]  /*5160*/  ISETP.GE.AND P3, PT, R15.reuse, R125.reuse, PT ;  /* 0x0000007d0f00720c */ /* 0x0c0fe40003f66270 */
[----:B------:R-:W-:Y:S02]  /*5170*/  ISETP.GE.AND P5, PT, R15, R124, PT ;  /* 0x0000007c0f00720c */ /* 0x000fe40003fa6270 */
[----:B------:R-:W-:-:S02]  /*5180*/  ISETP.GE.AND P1, PT, R7, R125, PT ;  /* 0x0000007d0700720c */ /* 0x000fc40003f26270 */
[C---:B------:R-:W-:Y:S02]  /*5190*/  IADD3 R15, R2.reuse, 0x48, RZ ;  /* 0x00000048020f7810 */ /* 0x040fe40007ffe0ff */
[----:B------:R-:W-:Y:S02]  /*51a0*/  IADD3 R7, R2, 0x49, RZ ;  /* 0x0000004902077810 */ /* 0x000fe40007ffe0ff */
[----:B------:R-:W-:Y:S02]  /*51b0*/  FSEL R188, R188, -INF , !P6 ;  /* 0xff800000bcbc7808 */ /* 0x000fe40007000000 */
[----:B------:R-:W-:Y:S02]  /*51c0*/  FMNMX.FTZ R17, R42, R17, !PT ;  /* 0x000000112a117209 */ /* 0x000fe40007810000 */
[----:B------:R-:W-:Y:S02]  /*51d0*/  ISETP.GE.AND P6, PT, R2, R124, PT ;  /* 0x0000007c0200720c */ /* 0x000fe40003fc6270 */
        /* <DEDUP_REMOVED lines=8> */
[----:B------:R-:W-:Y:S02]  /*5260*/  FMNMX.FTZ R15, R84, R17, !PT ;  /* 0x00000011540f7209 */ /* 0x000fe40007810000 */
[----:B------:R-:W-:Y:S02]  /*5270*/  FSEL R7, R26, -INF , !P6 ;  /* 0xff8000001a077808 */ /* 0x000fe40007000000 */
        /* <DEDUP_REMOVED lines=41> */
[-C--:B------:R-:W-:Y:S02]  /*5510*/  ISETP.GE.AND P6, PT, R17, R124.reuse, PT ;  /* 0x0000007c1100720c */ /* 0x080fe40003fc6270 */
        /* <DEDUP_REMOVED lines=49> */
[----:B------:R-:W-:Y:S02]  /*5830*/  IADD3 R2, R2, 0x79, RZ ;  /* 0x0000007902027810 */ /* 0x000fe40007ffe0ff */
[----:B------:R-:W-:-:S02]  /*5840*/  ISETP.GE.AND P5, PT, R15, R125, PT ;  /* 0x0000007d0f00720c */ /* 0x000fc40003fa6270 */
[----:B------:R-:W-:Y:S02]  /*5850*/  FSEL R40, R40, -INF , !P4 ;  /* 0xff80000028287808 */ /* 0x000fe40006000000 */
[----:B------:R-:W-:Y:S02]  /*5860*/  FMNMX.FTZ R29, R48, R29, !PT ;  /* 0x0000001d301d7209 */ /* 0x000fe40007810000 */
[----:B------:R-:W-:Y:S02]  /*5870*/  ISETP.GE.AND P1, PT, R21, R124, PT ;  /* 0x0000007c1500720c */ /* 0x000fe40003f26270 */
[----:B------:R-:W-:Y:S02]  /*5880*/  FSEL R54, R9, -INF , !P3 ;  /* 0xff80000009367808 */ /* 0x000fe40005800000 */
[----:B------:R-:W-:Y:S02]  /*5890*/  FMNMX.FTZ R31, R56, R31, !PT ;  /* 0x0000001f381f7209 */ /* 0x000fe40007810000 */
[----:B------:R-:W-:-:S02]  /*58a0*/  ISETP.GE.AND P4, PT, R2, R125, PT ;  /* 0x0000007d0200720c */ /* 0x000fc40003f86270 */
[----:B------:R-:W-:Y:S02]  /*58b0*/  FSEL R38, R38, -INF , !P5 ;  /* 0xff80000026267808 */ /* 0x000fe40006800000 */
[----:B------:R-:W-:Y:S02]  /*58c0*/  FMNMX.FTZ R29, R40, R29, !PT ;  /* 0x0000001d281d7209 */ /* 0x000fe40007810000 */
[----:B------:R-:W-:Y:S02]  /*58d0*/  ISETP.GE.AND P3, PT, R19, R124, PT ;  /* 0x0000007c1300720c */ /* 0x000fe40003f66270 */
[----:B------:R-:W-:Y:S02]  /*58e0*/  FSEL R52, R12, -INF , !P1 ;  /* 0xff8000000c347808 */ /* 0x000fe40004800000 */
[----:B------:R-:W-:Y:S02]  /*58f0*/  FMNMX.FTZ R31, R54, R31, !PT ;  /* 0x0000001f361f7209 */ /* 0x000fe40007810000 */
[----:B------:R-:W-:-:S02]  /*5900*/  FSEL R36, R36, -INF , !P4 ;  /* 0xff80000024247808 */ /* 0x000fc40006000000 */
[----:B------:R-:W-:Y:S02]  /*5910*/  FMNMX.FTZ R29, R38, R29, !PT ;  /* 0x0000001d261d7209 */ /* 0x000fe40007810000 */
[-C--:B------:R-:W-:Y:S02]  /*5920*/  ISETP.GE.AND P1, PT, R18, R124.reuse, PT ;  /* 0x0000007c1200720c */ /* 0x080fe40003f26270 */
        /* <DEDUP_REMOVED lines=27> */
[----:B------:R-:W2:Y:S01]  /*5ae0*/  LDSM.16.MT88.4 R84, [R160+0x6000] ;  /* 0x00600000a054783b */ /* 0x000ea20000004200 */
[--C-:B------:R-:W-:Y:S01]  /*5af0*/  FFMA.FTZ R17, R16, c[0x0][0x23c], -R29.reuse ;  /* 0x00008f0010117a23 */ /* 0x100fe2000001081d */
[----:B------:R-:W-:Y:S01]  /*5b00*/  MUFU.EX2 R18, R18 ;  /* 0x0000001200127308 */ /* 0x000fe20000000800 */
[--C-:B------:R-:W-:Y:S02]  /*5b10*/  FFMA.FTZ R16, R80, c[0x0][0x23c], -R29.reuse ;  /* 0x00008f0050107a23 */ /* 0x100fe4000001081d */
        /* <DEDUP_REMOVED lines=10> */
[--C-:B------:R-:W-:Y:S02]  /*5bc0*/  FFMA.FTZ R45, R106, c[0x0][0x23c], -R29.reuse ;  /* 0x00008f006a2d7a23 */ /* 0x100fe4000001081d */
[----:B------:R-:W-:Y:S01]  /*5bd0*/  FFMA.FTZ R106, R210, c[0x0][0x23c], -R29 ;  /* 0x00008f00d26a7a23 */ /* 0x000fe2000001081d */
[----:B------:R-:W-:Y:S01]  /*5be0*/  MUFU.EX2 R16, R16 ;  /* 0x0000001000107308 */ /* 0x000fe20000000800 */
[----:B------:R-:W-:-:S02]  /*5bf0*/  FFMA.FTZ R116, R7, c[0x0][0x23c], -R21 ;  /* 0x00008f0007747a23 */ /* 0x000fc40000010815 */
[--C-:B------:R-:W-:Y:S02]  /*5c00*/  FFMA.FTZ R19, R14, c[0x0][0x23c], -R21.reuse ;  /* 0x00008f000e137a23 */ /* 0x100fe40000010815 */
[--C-:B------:R-:W-:Y:S01]  /*5c10*/  FFMA.FTZ R114, R82, c[0x0][0x23c], -R21.reuse ;  /* 0x00008f0052727a23 */ /* 0x100fe20000010815 */
[----:B------:R-:W-:Y:S01]  /*5c20*/  LDSM.16.MT88.4 R12, [R162+0x6800] ;  /* 0x00680000a20c783b */ /* 0x000fe20000004200 */
[--C-:B------:R-:W-:Y:S01]  /*5c30*/  FFMA.FTZ R37, R6, c[0x0][0x23c], -R21.reuse ;  /* 0x00008f0006257a23 */ /* 0x100fe20000010815 */
[----:B------:R-:W3:Y:S01]  /*5c40*/  MUFU.EX2 R35, R35 ;  /* 0x0000002300237308 */ /* 0x000ee20000000800 */
[--C-:B------:R-:W-:Y:S01]  /*5c50*/  FFMA.FTZ R50, R10, c[0x0][0x23c], -R21.reuse ;  /* 0x00008f000a327a23 */ /* 0x100fe20000010815 */
[----:B------:R-:W4:Y:S01]  /*5c60*/  LDSM.16.MT88.4 R4, [R158+0x6000] ;  /* 0x006000009e04783b */ /* 0x000f220000004200 */
[--C-:B------:R-:W-:Y:S01]  /*5c70*/  FFMA.FTZ R31, R8, c[0x0][0x23c], -R21.reuse ;  /* 0x00008f00081f7a23 */ /* 0x100fe20000010815 */
[----:B-1----:R-:W-:Y:S01]  /*5c80*/  F2FP.PACK_AB R68, R17, R18 ;  /* 0x000000121144723e */ /* 0x002fe200000000ff */
[--C-:B------:R-:W-:Y:S01]  /*5c90*/  FFMA.FTZ R32, R90, c[0x0][0x23c], -R21.reuse ;  /* 0x00008f005a207a23 */ /* 0x100fe20000010815 */
[----:B------:R-:W1:Y:S01]  /*5ca0*/  LDSM.16.MT88.4 R8, [R160+0x6800] ;  /* 0x00680000a008783b */ /* 0x000e620000004200 */
[--C-:B------:R-:W-:Y:S01]  /*5cb0*/  FFMA.FTZ R3, R72, c[0x0][0x23c], -R21.reuse ;  /* 0x00008f0048037a23 */ /* 0x100fe20000010815 */
[----:B------:R-:W-:Y:S01]  /*5cc0*/  MUFU.EX2 R116, R116 ;  /* 0x0000007400747308 */ /* 0x000fe20000000800 */
[----:B------:R-:W-:-:S02]  /*5cd0*/  FFMA.FTZ R104, R66, c[0x0][0x23c], -R21 ;  /* 0x00008f0042687a23 */ /* 0x000fc40000010815 */
[----:B------:R-:W-:Y:S02]  /*5ce0*/  FFMA.FTZ R41, R212, c[0x0][0x23c], -R29 ;  /* 0x00008f00d4297a23 */ /* 0x000fe4000001081d */
[--C-:B------:R-:W-:Y:S02]  /*5cf0*/  FFMA.FTZ R43, R206, c[0x0][0x23c], -R21.reuse ;  /* 0x00008f00ce2b7a23 */ /* 0x100fe40000010815 */
[--C-:B------:R-:W-:Y:S01]  /*5d00*/  FFMA.FTZ R66, R208, c[0x0][0x23c], -R21.reuse ;  /* 0x00008f00d0427a23 */ /* 0x100fe20000010815 */
[----:B------:R-:W5:Y:S01]  /*5d10*/  MUFU.EX2 R19, R19 ;  /* 0x0000001300137308 */ /* 0x000f620000000800 */
[----:B---3--:R-:W-:Y:S01]  /*5d20*/  F2FP.PACK_AB R70, R35, R16 ;  /* 0x000000102346723e */ /* 0x008fe200000000ff */
        /* <DEDUP_REMOVED lines=8> */
[----:B------:R-:W3:Y:S01]  /*5db0*/  MUFU.EX2 R37, R37 ;  /* 0x0000002500257308 */ /* 0x000ee20000000800 */
[----:B-----5:R-:W-:Y:S01]  /*5dc0*/  F2FP.PACK_AB R69, R19, R116 ;  /* 0x000000741345723e */ /* 0x020fe200000000ff */
[----:B------:R-:W-:-:S02]  /*5dd0*/  FFMA.FTZ R136, R136, c[0x0][0x23c], -R21 ;  /* 0x00008f0088887a23 */ /* 0x000fc40000010815 */
[----:B------:R-:W-:Y:S02]  /*5de0*/  FFMA.FTZ R47, R196, c[0x0][0x23c], -R21 ;  /* 0x00008f00c42f7a23 */ /* 0x000fe40000010815 */
[--C-:B------:R-:W-:Y:S02]  /*5df0*/  FFMA.FTZ R186, R186, c[0x0][0x23c], -R29.reuse ;  /* 0x00008f00baba7a23 */ /* 0x100fe4000001081d */
[----:B------:R-:W-:Y:S01]  /*5e00*/  MUFU.EX2 R44, R44 ;  /* 0x0000002c002c7308 */ /* 0x000fe20000000800 */
[--C-:B------:R-:W-:Y:S02]  /*5e10*/  FFMA.FTZ R61, R194, c[0x0][0x23c], -R29.reuse ;  /* 0x00008f00c23d7a23 */ /* 0x100fe4000001081d */
[--C-:B------:R-:W-:Y:S02]  /*5e20*/  FFMA.FTZ R146, R146, c[0x0][0x23c], -R29.reuse ;  /* 0x00008f0092927a23 */ /* 0x100fe4000001081d */
[----:B------:R-:W-:Y:S02]  /*5e30*/  FFMA.FTZ R59, R190, c[0x0][0x23c], -R29 ;  /* 0x00008f00be3b7a23 */ /* 0x000fe4000001081d */
[--C-:B------:R-:W-:Y:S01]  /*5e40*/  FFMA.FTZ R150, R150, c[0x0][0x23c], -R21.reuse ;  /* 0x00008f0096967a23 */ /* 0x100fe20000010815 */
[----:B---3--:R-:W-:Y:S01]  /*5e50*/  F2FP.PACK_AB R71, R37, R114 ;  /* 0x000000722547723e */ /* 0x008fe200000000ff */
[----:B------:R-:W3:Y:S01]  /*5e60*/  MUFU.EX2 R33, R33 ;  /* 0x0000002100217308 */ /* 0x000ee20000000800 */
[--C-:B------:R-:W-:Y:S01]  /*5e70*/  FFMA.FTZ R57, R188, c[0x0][0x23c], -R21.reuse ;  /* 0x00008f00bc397a23 */ /* 0x100fe20000010815 */
[----:B------:R-:W-:Y:S01]  /*5e80*/  LEA R188, P1, R122, c[0x0][0x168], 0x1 ;  /* 0x00005a007abc7a11 */ /* 0x000fe200078208ff */
[----:B------:R-:W-:-:S02]  /*5e90*/  FFMA.FTZ R144, R144, c[0x0][0x23c], -R21 ;  /* 0x00008f0090907a23 */ /* 0x000fc40000010815 */
[----:B------:R-:W-:Y:S01]  /*5ea0*/  FFMA.FTZ R55, R148, c[0x0][0x23c], -R21 ;  /* 0x00008f0094377a23 */ /* 0x000fe20000010815 */
[C---:B--2---:R-:W-:Y:S01]  /*5eb0*/  HMMA.16816.F32 R88, R68.reuse, R84, RZ ;  /* 0x000000544458723c */ /* 0x044fe200000018ff */
[--C-:B------:R-:W-:Y:S01]  /*5ec0*/  FFMA.FTZ R67, R134, c[0x0][0x23c], -R29.reuse ;  /* 0x00008f0086437a23 */ /* 0x100fe2000001081d */
[----:B------:R-:W-:Y:S01]  /*5ed0*/  MUFU.EX2 R42, R42 ;  /* 0x0000002a002a7308 */ /* 0x000fe20000000800 */
[----:B------:R-:W-:Y:S01]  /*5ee0*/  FFMA.FTZ R132, R132, c[0x0][0x23c], -R29 ;  /* 0x00008f0084847a23 */ /* 0x000fe2000001081d */
[----:B------:R-:W-:Y:S01]  /*5ef0*/  LEA.HI.X R189, R122, c[0x0][0x16c], R121, 0x1, P1 ;  /* 0x00005b007abd7a11 */ /* 0x000fe200008f0c79 */
[--C-:B------:R-:W-:Y:S02]  /*5f00*/  FFMA.FTZ R63, R130, c[0x0][0x23c], -R29.reuse ;  /* 0x00008f00823f7a23 */ /* 0x100fe4000001081d */
[----:B------:R-:W-:Y:S01]  /*5f10*/  FFMA.FTZ R128, R128, c[0x0][0x23c], -R29 ;  /* 0x00008f0080807a23 */ /* 0x000fe2000001081d */
[----:B------:R-:W-:Y:S01]  /*5f20*/  HMMA.16816.F32 R84, R68, R86, RZ ;  /* 0x000000564454723c */ /* 0x000fe200000018ff */
[--C-:B------:R-:W-:Y:S01]  /*5f30*/  FFMA.FTZ R126, R126, c[0x0][0x23c], -R21.reuse ;  /* 0x00008f007e7e7a23 */ /* 0x100fe20000010815 */
[----:B------:R-:W-:Y:S01]  /*5f40*/  MUFU.EX2 R27, R27 ;  /* 0x0000001b001b7308 */ /* 0x000fe20000000800 */
[----:B------:R-:W-:-:S02]  /*5f50*/  FFMA.FTZ R105, R118, c[0x0][0x23c], -R21 ;  /* 0x00008f0076697a23 */ /* 0x000fc40000010815 */
[--C-:B------:R-:W-:Y:S02]  /*5f60*/  FFMA.FTZ R112, R112, c[0x0][0x23c], -R21.reuse ;  /* 0x00008f0070707a23 */ /* 0x100fe40000010815 */
[----:B------:R-:W-:Y:S01]  /*5f70*/  FFMA.FTZ R65, R110, c[0x0][0x23c], -R21 ;  /* 0x00008f006e417a23 */ /* 0x000fe20000010815 */
[C---:B------:R-:W-:Y:S01]  /*5f80*/  HMMA.16816.F32 R96, R68.reuse, R92, RZ ;  /* 0x0000005c4460723c */ /* 0x040fe200000018ff */
[----:B------:R-:W-:Y:S01]  /*5f90*/  FADD.FTZ R17, R18, R17 ;  /* 0x0000001112117221 */ /* 0x000fe20000010000 */
[----:B------:R-:W-:Y:S01]  /*5fa0*/  MUFU.EX2 R50, R50 ;  /* 0x0000003200327308 */ /* 0x000fe20000000800 */
[----:B------:R-:W-:Y:S02]  /*5fb0*/  FADD.FTZ R19, R116, R19 ;  /* 0x0000001374137221 */ /* 0x000fe40000010000 */
[----:B------:R-:W-:Y:S02]  /*5fc0*/  FADD.FTZ R110, R16, R17 ;  /* 0x00000011106e7221 */ /* 0x000fe40000010000 */
[----:B------:R-:W-:Y:S01]  /*5fd0*/  FADD.FTZ R114, R114, R19 ;  /* 0x0000001372727221 */ /* 0x000fe20000010000 */
[----:B------:R-:W-:Y:S01]  /*5fe0*/  HMMA.16816.F32 R92, R68, R94, RZ ;  /* 0x0000005e445c723c */ /* 0x000fe200000018ff */
[----:B------:R-:W-:Y:S01]  /*5ff0*/  LDSM.16.MT88.4 R16, [R160+0x8800] ;  /* 0x00880000a010783b */ /* 0x000fe20000004200 */
[----:B------:R-:W2:Y:S01]  /*6000*/  MUFU.EX2 R31, R31 ;  /* 0x0000001f001f7308 */ /* 0x000ea20000000800 */
[----:B------:R-:W-:-:S02]  /*6010*/  FFMA.FTZ R64, R64, c[0x0][0x23c], -R29 ;  /* 0x00008f0040407a23 */ /* 0x000fc4000001081d */
[--C-:B------:R-:W-:Y:S02]  /*6020*/  FFMA.FTZ R109, R62, c[0x0][0x23c], -R29.reuse ;  /* 0x00008f003e6d7a23 */ /* 0x100fe4000001081d */
[--C-:B------:R-:W-:Y:S01]  /*6030*/  FFMA.FTZ R60, R60, c[0x0][0x23c], -R29.reuse ;  /* 0x00008f003c3c7a23 */ /* 0x100fe2000001081d */
[C---:B------:R-:W-:Y:S01]  /*6040*/  HMMA.16816.F32 R80, R68.reuse, R76, RZ ;  /* 0x0000004c4450723c */ /* 0x040fe200000018ff */
[----:B------:R-:W-:Y:S01]  /*6050*/  FFMA.FTZ R107, R58, c[0x0][0x23c], -R29 ;  /* 0x00008f003a6b7a23 */ /* 0x000fe2000001081d */
[----:B------:R-:W-:Y:S01]  /*6060*/  MUFU.EX2 R32, R32 ;  /* 0x0000002000207308 */ /* 0x000fe20000000800 */
[--C-:B------:R-:W-:Y:S02]  /*6070*/  FFMA.FTZ R56, R56, c[0x0][0x23c], -R21.reuse ;  /* 0x00008f0038387a23 */ /* 0x100fe40000010815 */
[--C-:B------:R-:W-:Y:S02]  /*6080*/  FFMA.FTZ R111, R54, c[0x0][0x23c], -R21.reuse ;  /* 0x00008f00366f7a23 */ /* 0x100fe40000010815 */
[--C-:B------:R-:W-:Y:S01]  /*6090*/  FFMA.FTZ R52, R52, c[0x0][0x23c], -R21.reuse ;  /* 0x00008f0034347a23 */ /* 0x100fe20000010815 */
[----:B------:R-:W-:Y:S01]  /*60a0*/  HMMA.16816.F32 R76, R68, R78, RZ ;  /* 0x0000004e444c723c */ /* 0x000fe200000018ff */
[----:B------:R-:W-:Y:S01]  /*60b0*/  FADD.FTZ R35, R35, R110 ;  /* 0x0000006e23237221 */ /* 0x000fe20000010000 */
[----:B------:R-:W5:Y:S01]  /*60c0*/  MUFU.EX2 R3, R3 ;  /* 0x0000000300037308 */ /* 0x000f620000000800 */
[----:B------:R-:W-:-:S02]  /*60d0*/  FFMA.FTZ R46, R46, c[0x0][0x23c], -R21 ;  /* 0x00008f002e2e7a23 */ /* 0x000fc40000010815 */
[----:B------:R-:W-:Y:S02]  /*60e0*/  FADD.FTZ R37, R37, R114 ;  /* 0x0000007225257221 */ /* 0x000fe40000010000 */
[--C-:B------:R-:W-:Y:S01]  /*60f0*/  FFMA.FTZ R30, R30, c[0x0][0x23c], -R21.reuse ;  /* 0x00008f001e1e7a23 */ /* 0x100fe20000010815 */
[C---:B----4-:R-:W-:Y:S01]  /*6100*/  HMMA.16816.F32 R72, R68.reuse, R4, RZ ;  /* 0x000000044448723c */ /* 0x050fe200000018ff */
[--C-:B------:R-:W-:Y:S01]  /*6110*/  FFMA.FTZ R28, R28, c[0x0][0x23c], -R21.reuse ;  /* 0x00008f001c1c7a23 */ /* 0x100fe20000010815 */
[----:B------:R-:W-:Y:S01]  /*6120*/  MUFU.EX2 R108, R108 ;  /* 0x0000006c006c7308 */ /* 0x000fe20000000800 */
[----:B------:R-:W-:Y:S02]  /*6130*/  FFMA.FTZ R26, R26, c[0x0][0x23c], -R21 ;  /* 0x00008f001a1a7a23 */ /* 0x000fe40000010815 */
[----:B------:R-:W-:Y:S02]  /*6140*/  FFMA.FTZ R48, R48, c[0x0][0x23c], -R29 ;  /* 0x00008f0030307a23 */ /* 0x000fe4000001081d */
[----:B---3--:R-:W-:Y:S01]  /*6150*/  F2FP.PACK_AB R4, R33, R44 ;  /* 0x0000002c2104723e */ /* 0x008fe200000000ff */
[----:B------:R-:W-:Y:S01]  /*6160*/  HMMA.16816.F32 R68, R68, R6, RZ ;  /* 0x000000064444723c */ /* 0x000fe200000018ff */
[----:B--2---:R-:W-:Y:S01]  /*6170*/  F2FP.PACK_AB R5, R31, R50 ;  /* 0x000000321f05723e */ /* 0x004fe200000000ff */
[----:B------:R-:W2:Y:S01]  /*6180*/  MUFU.EX2 R45, R45 ;  /* 0x0000002d002d7308 */ /* 0x000ea20000000800 */
[----:B------:R-:W-:-:S02]  /*6190*/  FADD.FTZ R44, R44, R35 ;  /* 0x000000232c2c7221 */ /* 0x000fc40000010000 */
[----:B------:R-:W-:Y:S02]  /*61a0*/  FADD.FTZ R50, R50, R37 ;  /* 0x0000002532327221 */ /* 0x000fe40000010000 */
[----:B------:R-:W-:Y:S01]  /*61b0*/  F2FP.PACK_AB R6, R27, R42 ;  /* 0x0000002a1b06723e */ /* 0x000fe200000000ff */
[----:B------:R-:W-:Y:S01]  /*61c0*/  FADD.FTZ R33, R33, R44 ;  /* 0x0000002c21217221 */ /* 0x000fe20000010000 */
[----:B-----5:R-:W-:Y:S01]  /*61d0*/  F2FP.PACK_AB R7, R3, R32 ;  /* 0x000000200307723e */ /* 0x020fe200000000ff */
[----:B------:R-:W-:Y:S01]  /*61e0*/  MUFU.EX2 R106, R106 ;  /* 0x0000006a006a7308 */ /* 0x000fe20000000800 */
[----:B------:R-:W-:Y:S02]  /*61f0*/  FADD.FTZ R37, R31, R50 ;  /* 0x000000321f257221 */ /* 0x000fe40000010000 */
[----:B------:R-:W-:Y:S02]  /*6200*/  FADD.FTZ R42, R42, R33 ;  /* 0x000000212a2a7221 */ /* 0x000fe40000010000 */
[----:B------:R-:W-:Y:S01]  /*6210*/  FADD.FTZ R32, R32, R37 ;  /* 0x0000002520207221 */ /* 0x000fe20000010000 */
[----:B-1----:R-:W-:Y:S01]  /*6220*/  HMMA.16816.F32 R88, R4, R8, R88 ;  /* 0x000000080458723c */ /* 0x002fe20000001858 */
[----:B------:R-:W-:Y:S01]  /*6230*/  FFMA.FTZ R33, R34, c[0x0][0x23c], -R21 ;  /* 0x00008f0022217a23 */ /* 0x000fe20000010815 */
[----:B------:R-:W1:Y:S01]  /*6240*/  MUFU.EX2 R41, R41 ;  /* 0x0000002900297308 */ /* 0x000e620000000800 */
[----:B------:R-:W-:-:S02]  /*6250*/  FADD.FTZ R27, R27, R42 ;  /* 0x0000002a1b1b7221 */ /* 0x000fc40000010000 */
[----:B------:R-:W-:Y:S02]  /*6260*/  FADD.FTZ R21, R3, R32 ;  /* 0x0000002003157221 */ /* 0x000fe40000010000 */
[--C-:B------:R-:W-:Y:S01]  /*6270*/  FFMA.FTZ R44, R40, c[0x0][0x23c], -R29.reuse ;  /* 0x00008f00282c7a23 */ /* 0x100fe2000001081d */
[----:B------:R-:W-:Y:S01]  /*6280*/  HMMA.16816.F32 R84, R4, R10, R84 ;  /* 0x0000000a0454723c */ /* 0x000fe20000001854 */
[----:B------:R-:W3:Y:S01]  /*6290*/  LDSM.16.MT88.4 R8, [R158+0x6800] ;  /* 0x006800009e08783b */ /* 0x000ee20000004200 */
[----:B------:R-:W-:Y:S01]  /*62a0*/  MUFU.EX2 R104, R104 ;  /* 0x0000006800687308 */ /* 0x000fe20000000800 */
[--C-:B------:R-:W-:Y:S02]  /*62b0*/  FFMA.FTZ R40, R38, c[0x0][0x23c], -R29.reuse ;  /* 0x00008f0026287a23 */ /* 0x100fe4000001081d */
[----:B------:R-:W-:-:S03]  /*62c0*/  FFMA.FTZ R38, R36, c[0x0][0x23c], -R29 ;  /* 0x00008f0024267a23 */ /* 0x000fc6000001081d */
        /* <DEDUP_REMOVED lines=17> */
[----:B--2---:R-:W-:Y:S01]  /*63e0*/  F2FP.PACK_AB R4, R45, R108 ;  /* 0x0000006c2d04723e */ /* 0x004fe200000000ff */
[----:B------:R-:W-:Y:S01]  /*63f0*/  FADD.FTZ R108, R108, R27 ;  /* 0x0000001b6c6c7221 */ /* 0x000fe20000010000 */
[----:B-1----:R-:W-:-:S05]  /*6400*/  F2FP.PACK_AB R6, R41, R106 ;  /* 0x0000006a2906723e */ /* 0x002fca00000000ff */
[----:B------:R-:W1:Y:S01]  /*6410*/  MUFU.EX2 R51, R51 ;  /* 0x0000003300337308 */ /* 0x000e620000000800 */
[----:B----4-:R-:W-:Y:S01]  /*6420*/  F2FP.PACK_AB R5, R43, R104 ;  /* 0x000000682b05723e */ /* 0x010fe200000000ff */
[----:B------:R-:W-:Y:S01]  /*6430*/  FADD.FTZ R104, R104, R21 ;  /* 0x0000001568687221 */ /* 0x000fe20000010000 */
[----:B------:R-:W-:Y:S01]  /*6440*/  F2FP.PACK_AB R7, R39, R66 ;  /* 0x000000422707723e */ /* 0x000fe200000000ff */
[----:B------:R-:W-:Y:S02]  /*6450*/  FADD.FTZ R45, R45, R108 ;  /* 0x0000006c2d2d7221 */ /* 0x000fe40000010000 */
[----:B------:R-:W-:Y:S02]  /*6460*/  FADD.FTZ R43, R43, R104 ;  /* 0x000000682b2b7221 */ /* 0x000fe40000010000 */
[----:B------:R-:W-:Y:S01]  /*6470*/  MUFU.EX2 R136, R136 ;  /* 0x0000008800887308 */ /* 0x000fe20000000800 */
[----:B------:R-:W-:Y:S02]  /*6480*/  FADD.FTZ R106, R106, R45 ;  /* 0x0000002d6a6a7221 */ /* 0x000fe40000010000 */
[----:B------:R-:W-:-:S02]  /*6490*/  FADD.FTZ R66, R66, R43 ;  /* 0x0000002b42427221 */ /* 0x000fc40000010000 */
[----:B------:R-:W-:Y:S01]  /*64a0*/  FADD.FTZ R41, R41, R106 ;  /* 0x0000006a29297221 */ /* 0x000fe20000010000 */
[----:B---3--:R-:W-:Y:S02]  /*64b0*/  HMMA.16816.F32 R88, R4, R8, R88 ;  /* 0x000000080458723c */ /* 0x008fe40000001858 */
[----:B------:R-:W2:Y:S01]  /*64c0*/  MUFU.EX2 R47, R47 ;  /* 0x0000002f002f7308 */ /* 0x000ea20000000800 */
[----:B------:R-:W-:-:S05]  /*64d0*/  FADD.FTZ R39, R39, R66 ;  /* 0x0000004227277221 */ /* 0x000fca0000010000 */
[C---:B------:R-:W-:Y:S01]  /*64e0*/  HMMA.16816.F32 R84, R4.reuse, R10, R84 ;  /* 0x0000000a0454723c */ /* 0x040fe20000001854 */
[----:B------:R-:W3:Y:S01]  /*64f0*/  LDSM.16.MT88.4 R8, [R158+0x7000] ;  /* 0x007000009e08783b */ /* 0x000ee20000004200 */
[----:B------:R-:W-:Y:S06]  /*6500*/  MUFU.EX2 R186, R186 ;  /* 0x000000ba00ba7308 */ /* 0x000fec0000000800 */
[C---:B-----5:R-:W-:Y:S02]  /*6510*/  HMMA.16816.F32 R96, R4.reuse, R12, R96 ;  /* 0x0000000c0460723c */ /* 0x060fe40000001860 */
        /* <DEDUP_REMOVED lines=16> */
[----:B------:R-:W-:Y:S01]  /*6620*/  F2FP.PACK_AB R4, R53, R142 ;  /* 0x0000008e3504723e */ /* 0x000fe200000000ff */
[----:B------:R-:W-:Y:S01]  /*6630*/  FADD.FTZ R142, R142, R41 ;  /* 0x000000298e8e7221 */ /* 0x000fe20000010000 */
[----:B------:R-:W-:-:S05]  /*6640*/  F2FP.PACK_AB R6, R49, R138 ;  /* 0x0000008a3106723e */ /* 0x000fca00000000ff */
[----:B------:R-:W4:Y:S01]  /*6650*/  MUFU.EX2 R132, R132 ;  /* 0x0000008400847308 */ /* 0x000f220000000800 */
[----:B-1----:R-:W-:Y:S01]  /*6660*/  F2FP.PACK_AB R5, R51, R140 ;  /* 0x0000008c3305723e */ /* 0x002fe200000000ff */
[----:B------:R-:W-:Y:S01]  /*6670*/  FADD.FTZ R140, R140, R39 ;  /* 0x000000278c8c7221 */ /* 0x000fe20000010000 */
[----:B--2---:R-:W-:Y:S01]  /*6680*/  F2FP.PACK_AB R7, R47, R136 ;  /* 0x000000882f07723e */ /* 0x004fe200000000ff */
[----:B------:R-:W-:Y:S02]  /*6690*/  FADD.FTZ R53, R53, R142 ;  /* 0x0000008e35357221 */ /* 0x000fe40000010000 */
[----:B------:R-:W-:Y:S02]  /*66a0*/  FADD.FTZ R51, R51, R140 ;  /* 0x0000008c33337221 */ /* 0x000fe40000010000 */
[----:B------:R-:W-:Y:S01]  /*66b0*/  MUFU.EX2 R63, R63 ;  /* 0x0000003f003f7308 */ /* 0x000fe20000000800 */
[----:B------:R-:W-:Y:S02]  /*66c0*/  FADD.FTZ R138, R138, R53 ;  /* 0x000000358a8a7221 */ /* 0x000fe40000010000 */
[----:B------:R-:W-:-:S02]  /*66d0*/  FADD.FTZ R136, R136, R51 ;  /* 0x0000003388887221 */ /* 0x000fc40000010000 */
[----:B------:R-:W-:Y:S01]  /*66e0*/  FADD.FTZ R49, R49, R138 ;  /* 0x0000008a31317221 */ /* 0x000fe20000010000 */
[----:B---3--:R-:W-:Y:S02]  /*66f0*/  HMMA.16816.F32 R88, R4, R8, R88 ;  /* 0x000000080458723c */ /* 0x008fe40000001858 */
[----:B------:R-:W1:Y:S01]  /*6700*/  MUFU.EX2 R128, R128 ;  /* 0x0000008000807308 */ /* 0x000e620000000800 */
[----:B------:R-:W-:-:S05]  /*6710*/  FADD.FTZ R47, R47, R136 ;  /* 0x000000882f2f7221 */ /* 0x000fca0000010000 */
[C---:B------:R-:W-:Y:S01]  /*6720*/  HMMA.16816.F32 R84, R4.reuse, R10, R84 ;  /* 0x0000000a0454723c */ /* 0x040fe20000001854 */
[----:B------:R-:W2:Y:S01]  /*6730*/  LDSM.16.MT88.4 R8, [R158+0x7800] ;  /* 0x007800009e08783b */ /* 0x000ea20000004200 */
[----:B------:R-:W-:Y:S06]  /*6740*/  MUFU.EX2 R126, R126 ;  /* 0x0000007e007e7308 */ /* 0x000fec0000000800 */
[C---:B----4-:R-:W-:Y:S02]  /*6750*/  HMMA.16816.F32 R96, R4.reuse, R12, R96 ;  /* 0x0000000c0460723c */ /* 0x050fe40000001860 */
[----:B------:R-:W3:Y:S06]  /*6760*/  MUFU.EX2 R105, R105 ;  /* 0x0000006900697308 */ /* 0x000eec0000000800 */
[C---:B------:R-:W-:Y:S01]  /*6770*/  HMMA.16816.F32 R92, R4.reuse, R14, R92 ;  /* 0x0000000e045c723c */ /* 0x040fe2000000185c */
[----:B------:R-:W4:Y:S01]  /*6780*/  LDSM.16.MT88.4 R12, [R159+0x7800] ;  /* 0x007800009f0c783b */ /* 0x000f220000004200 */
[----:B------:R-:W-:Y:S08]  /*6790*/  MUFU.EX2 R112, R112 ;  /* 0x0000007000707308 */ /* 0x000ff00000000800 */
[----:B------:R-:W1:Y:S08]  /*67a0*/  MUFU.EX2 R65, R65 ;  /* 0x0000004100417308 */ /* 0x000e700000000800 */
[----:B------:R-:W-:Y:S01]  /*67b0*/  MUFU.EX2 R64, R64 ;  /* 0x0000004000407308 */ /* 0x000fe20000000800 */
[C---:B--2---:R-:W-:Y:S07]  /*67c0*/  HMMA.16816.F32 R72, R4.reuse, R8, R72 ;  /* 0x000000080448723c */ /* 0x044fee0000001848 */
[----:B------:R-:W2:Y:S01]  /*67d0*/  MUFU.EX2 R109, R109 ;  /* 0x0000006d006d7308 */ /* 0x000ea20000000800 */
[C---:B------:R-:W-:Y:S01]  /*67e0*/  HMMA.16816.F32 R68, R4.reuse, R10, R68 ;  /* 0x0000000a0444723c */ /* 0x040fe20000001844 */
[----:B------:R-:W1:Y:S06]  /*67f0*/  LDSM.16.MT88.4 R8, [R160+0x8000] ;  /* 0x00800000a008783b */ /* 0x000e6c0000004200 */
[----:B------:R-:W-:Y:S01]  /*6800*/  MUFU.EX2 R60, R60 ;  /* 0x0000003c003c7308 */ /* 0x000fe20000000800 */
[C---:B----4-:R-:W-:Y:S07]  /*6810*/  HMMA.16816.F32 R80, R4.reuse, R12, R80 ;  /* 0x0000000c0450723c */ /* 0x050fee0000001850 */
[----:B------:R-:W4:Y:S01]  /*6820*/  MUFU.EX2 R107, R107 ;  /* 0x0000006b006b7308 */ /* 0x000f220000000800 */
[----:B------:R-:W-:Y:S01]  /*6830*/  HMMA.16816.F32 R76, R4, R14, R76 ;  /* 0x0000000e044c723c */ /* 0x000fe2000000184c */
[----:B------:R-:W2:Y:S06]  /*6840*/  LDSM.16.MT88.4 R12, [R162+0x8000] ;  /* 0x00800000a20c783b */ /* 0x000eac0000004200 */
[----:B------:R-:W-:Y:S01]  /*6850*/  MUFU.EX2 R56, R56 ;  /* 0x0000003800387308 */ /* 0x000fe20000000800 */
[----:B------:R-:W-:Y:S01]  /*6860*/  F2FP.PACK_AB R4, R61, R186 ;  /* 0x000000ba3d04723e */ /* 0x000fe200000000ff */
[----:B------:R-:W-:Y:S01]  /*6870*/  FADD.FTZ R186, R186, R49 ;  /* 0x00000031baba7221 */ /* 0x000fe20000010000 */
[----:B------:R-:W-:-:S05]  /*6880*/  F2FP.PACK_AB R6, R59, R146 ;  /* 0x000000923b06723e */ /* 0x000fca00000000ff */
[----:B------:R-:W2:Y:S01]  /*6890*/  MUFU.EX2 R111, R111 ;  /* 0x0000006f006f7308 */ /* 0x000ea20000000800 */
[----:B------:R-:W-:Y:S01]  /*68a0*/  F2FP.PACK_AB R5, R57, R150 ;  /* 0x000000963905723e */ /* 0x000fe200000000ff */
[----:B------:R-:W-:Y:S01]  /*68b0*/  FADD.FTZ R150, R150, R47 ;  /* 0x0000002f96967221 */ /* 0x000fe20000010000 */
[----:B-----5:R-:W-:Y:S01]  /*68c0*/  F2FP.PACK_AB R7, R55, R144 ;  /* 0x000000903707723e */ /* 0x020fe200000000ff */
[----:B------:R-:W-:Y:S02]  /*68d0*/  FADD.FTZ R61, R61, R186 ;  /* 0x000000ba3d3d7221 */ /* 0x000fe40000010000 */
[----:B------:R-:W-:Y:S02]  /*68e0*/  FADD.FTZ R57, R57, R150 ;  /* 0x0000009639397221 */ /* 0x000fe40000010000 */
[----:B------:R-:W-:Y:S02]  /*68f0*/  MUFU.EX2 R52, R52 ;  /* 0x0000003400347308 */ /* 0x000fe40000000800 */
[----:B------:R-:W-:-:S04]  /*6900*/  FADD.FTZ R144, R144, R57 ;  /* 0x0000003990907221 */ /* 0x000fc80000010000 */
[----:B------:R-:W-:Y:S01]  /*6910*/  FADD.FTZ R55, R55, R144 ;  /* 0x0000009037377221 */ /* 0x000fe20000010000 */
[C---:B-1----:R-:W-:Y:S01]  /*6920*/  HMMA.16816.F32 R88, R4.reuse, R8, R88 ;  /* 0x000000080458723c */ /* 0x042fe20000001858 */
[----:B------:R-:W1:Y:S07]  /*6930*/  MUFU.EX2 R35, R46 ;  /* 0x0000002e00237308 */ /* 0x000e6e0000000800 */
[C---:B------:R-:W-:Y:S01]  /*6940*/  HMMA.16816.F32 R84, R4.reuse, R10, R84 ;  /* 0x0000000a0454723c */ /* 0x040fe20000001854 */
[----:B------:R-:W5:Y:S01]  /*6950*/  LDSM.16.MT88.4 R8, [R158+0x8000] ;  /* 0x008000009e08783b */ /* 0x000f620000004200 */
[----:B------:R-:W-:Y:S06]  /*6960*/  MUFU.EX2 R36, R48 ;  /* 0x0000003000247308 */ /* 0x000fec0000000800 */
[C---:B--2---:R-:W-:Y:S02]  /*6970*/  HMMA.16816.F32 R96, R4.reuse, R12, R96 ;  /* 0x0000000c0460723c */ /* 0x044fe40000001860 */
[----:B------:R-:W2:Y:S06]  /*6980*/  MUFU.EX2 R31, R44 ;  /* 0x0000002c001f7308 */ /* 0x000eac0000000800 */
[C---:B------:R-:W-:Y:S01]  /*6990*/  HMMA.16816.F32 R92, R4.reuse, R14, R92 ;  /* 0x0000000e045c723c */ /* 0x040fe2000000185c */
[----:B------:R-:W1:Y:S01]  /*69a0*/  LDSM.16.MT88.4 R12, [R159+0x8000] ;  /* 0x008000009f0c783b */ /* 0x000e620000004200 */
[----:B------:R-:W-:Y:S08]  /*69b0*/  MUFU.EX2 R29, R40 ;  /* 0x00000028001d7308 */ /* 0x000ff00000000800 */
[----:B------:R-:W1:Y:S08]  /*69c0*/  MUFU.EX2 R38, R38 ;  /* 0x0000002600267308 */ /* 0x000e700000000800 */
[----:B------:R-:W-:Y:S01]  /*69d0*/  MUFU.EX2 R33, R33 ;  /* 0x0000002100217308 */ /* 0x000fe20000000800 */
[C---:B-----5:R-:W-:Y:S07]  /*69e0*/  HMMA.16816.F32 R72, R4.reuse, R8, R72 ;  /* 0x000000080448723c */ /* 0x060fee0000001848 */
[----:B------:R-:W5:Y:S01]  /*69f0*/  MUFU.EX2 R30, R30 ;  /* 0x0000001e001e7308 */ /* 0x000f620000000800 */
[C---:B------:R-:W-:Y:S01]  /*6a00*/  HMMA.16816.F32 R68, R4.reuse, R10, R68 ;  /* 0x0000000a0444723c */ /* 0x040fe20000001844 */
[----:B------:R-:W2:Y:S06]  /*6a10*/  LDSM.16.MT88.4 R8, [R162+0x8800] ;  /* 0x00880000a208783b */ /* 0x000eac0000004200 */
[----:B------:R-:W-:Y:S01]  /*6a20*/  MUFU.EX2 R28, R28 ;  /* 0x0000001c001c7308 */ /* 0x000fe20000000800 */
[C---:B-1----:R-:W-:Y:S07]  /*6a30*/  HMMA.16816.F32 R80, R4.reuse, R12, R80 ;  /* 0x0000000c0450723c */ /* 0x042fee0000001850 */
[----:B------:R-:W1:Y:S01]  /*6a40*/  MUFU.EX2 R3, R26 ;  /* 0x0000001a00037308 */ /* 0x000e620000000800 */
[----:B------:R-:W-:Y:S01]  /*6a50*/  HMMA.16816.F32 R76, R4, R14, R76 ;  /* 0x0000000e044c723c */ /* 0x000fe2000000184c */
[----:B------:R-:W1:Y:S06]  /*6a60*/  LDSM.16.MT88.4 R12, [R159+0x8800] ;  /* 0x008800009f0c783b */ /* 0x000e6c0000004200 */
[----:B------:R-:W-:-:S02]  /*6a70*/  F2FP.PACK_AB R4, R132, R67 ;  /* 0x000000438404723e */ /* 0x000fc400000000ff */
[----:B------:R-:W-:Y:S02]  /*6a80*/  F2FP.PACK_AB R6, R128, R63 ;  /* 0x0000003f8006723e */ /* 0x000fe400000000ff */
[----:B---3--:R-:W-:Y:S01]  /*6a90*/  F2FP.PACK_AB R5, R105, R126 ;  /* 0x0000007e6905723e */ /* 0x008fe200000000ff */
[----:B------:R-:W-:Y:S01]  /*6aa0*/  FADD.FTZ R126, R126, R55 ;  /* 0x000000377e7e7221 */ /* 0x000fe20000010000 */
[----:B------:R-:W-:-:S03]  /*6ab0*/  F2FP.PACK_AB R7, R65, R112 ;  /* 0x000000704107723e */ /* 0x000fc600000000ff */
[----:B------:R-:W-:-:S04]  /*6ac0*/  FADD.FTZ R105, R105, R126 ;  /* 0x0000007e69697221 */ /* 0x000fc80000010000 */
[----:B------:R-:W-:Y:S01]  /*6ad0*/  HMMA.16816.F32 R88, R4, R16, R88 ;  /* 0x000000100458723c */ /* 0x000fe20000001858 */
[----:B------:R-:W-:-:S04]  /*6ae0*/  FADD.FTZ R112, R112, R105 ;  /* 0x0000006970707221 */ /* 0x000fc80000010000 */
[----:B------:R-:W-:-:S03]  /*6af0*/  FADD.FTZ R65, R65, R112 ;  /* 0x0000007041417221 */ /* 0x000fc60000010000 */
[C---:B--2---:R-:W-:Y:S08]  /*6b00*/  HMMA.16816.F32 R96, R4.reuse, R8, R96 ;  /* 0x000000080460723c */ /* 0x044ff00000001860 */
[C---:B------:R-:W-:Y:S01]  /*6b10*/  HMMA.16816.F32 R92, R4.reuse, R10, R92 ;  /* 0x0000000a045c723c */ /* 0x040fe2000000185c */
[----:B------:R-:W2:Y:S07]  /*6b20*/  LDSM.16.MT88.4 R8, [R158+0x8800] ;  /* 0x008800009e08783b */ /* 0x000eae0000004200 */
        /* <DEDUP_REMOVED lines=8> */
[----:B------:R-:W-:-:S02]  /*6bb0*/  F2FP.PACK_AB R4, R109, R64 ;  /* 0x000000406d04723e */ /* 0x000fc400000000ff */
[----:B----4-:R-:W-:Y:S02]  /*6bc0*/  F2FP.PACK_AB R6, R107, R60 ;  /* 0x0000003c6b06723e */ /* 0x010fe400000000ff */
[----:B------:R-:W-:Y:S01]  /*6bd0*/  F2FP.PACK_AB R5, R111, R56 ;  /* 0x000000386f05723e */ /* 0x000fe200000000ff */
[----:B------:R-:W-:Y:S01]  /*6be0*/  FADD.FTZ R56, R56, R65 ;  /* 0x0000004138387221 */ /* 0x000fe20000010000 */
[----:B------:R-:W-:-:S03]  /*6bf0*/  F2FP.PACK_AB R7, R35, R52 ;  /* 0x000000342307723e */ /* 0x000fc600000000ff */
[----:B------:R-:W-:-:S04]  /*6c00*/  FADD.FTZ R111, R111, R56 ;  /* 0x000000386f6f7221 */ /* 0x000fc80000010000 */
[----:B-1----:R-:W-:Y:S01]  /*6c10*/  HMMA.16816.F32 R96, R4, R12, R96 ;  /* 0x0000000c0460723c */ /* 0x002fe20000001860 */
[----:B------:R-:W-:-:S04]  /*6c20*/  FADD.FTZ R52, R52, R111 ;  /* 0x0000006f34347221 */ /* 0x000fc80000010000 */
[----:B------:R-:W-:-:S03]  /*6c30*/  FADD.FTZ R52, R35, R52 ;  /* 0x0000003423347221 */ /* 0x000fc60000010000 */
[C---:B------:R-:W-:Y:S01]  /*6c40*/  HMMA.16816.F32 R92, R4.reuse, R14, R92 ;  /* 0x0000000e045c723c */ /* 0x040fe2000000185c */
[----:B------:R-:W1:Y:S07]  /*6c50*/  LDSM.16.MT88.4 R12, [R158+0x9000] ;  /* 0x009000009e0c783b */ /* 0x000e6e0000004200 */
[C---:B---3--:R-:W-:Y:S08]  /*6c60*/  HMMA.16816.F32 R80, R4.reuse, R16, R80 ;  /* 0x000000100450723c */ /* 0x048ff00000001850 */
        /* <DEDUP_REMOVED lines=8> */
[----:B------:R-:W-:-:S02]  /*6cf0*/  F2FP.PACK_AB R4, R31, R36 ;  /* 0x000000241f04723e */ /* 0x000fc400000000ff */
[----:B------:R-:W-:Y:S02]  /*6d00*/  F2FP.PACK_AB R6, R38, R29 ;  /* 0x0000001d2606723e */ /* 0x000fe400000000ff */
[----:B-----5:R-:W-:Y:S01]  /*6d10*/  F2FP.PACK_AB R5, R30, R33 ;  /* 0x000000211e05723e */ /* 0x020fe200000000ff */
[----:B------:R-:W-:Y:S01]  /*6d20*/  FADD.FTZ R33, R33, R52 ;  /* 0x0000003421217221 */ /* 0x000fe20000010000 */
[----:B------:R-:W-:-:S03]  /*6d30*/  F2FP.PACK_AB R7, R3, R28 ;  /* 0x0000001c0307723e */ /* 0x000fc600000000ff */
[----:B------:R-:W-:-:S04]  /*6d40*/  FADD.FTZ R33, R30, R33 ;  /* 0x000000211e217221 */ /* 0x000fc80000010000 */
[----:B---3--:R-:W-:Y:S01]  /*6d50*/  HMMA.16816.F32 R88, R4, R16, R88 ;  /* 0x000000100458723c */ /* 0x008fe20000001858 */
[----:B------:R-:W-:-:S04]  /*6d60*/  FADD.FTZ R28, R28, R33 ;  /* 0x000000211c1c7221 */ /* 0x000fc80000010000 */
[----:B------:R-:W-:Y:S02]  /*6d70*/  FADD.FTZ R190, R3, R28 ;  /* 0x0000001c03be7221 */ /* 0x000fe40000010000 */
[----:B------:R-:W-:Y:S01]  /*6d80*/  FADD.FTZ R16, R146, R61 ;  /* 0x0000003d92107221 */ /* 0x000fe20000010000 */
[----:B--2---:R-:W-:Y:S03]  /*6d90*/  HMMA.16816.F32 R96, R4, R8, R96 ;  /* 0x000000080460723c */ /* 0x004fe60000001860 */
[----:B------:R-:W-:-:S04]  /*6da0*/  FADD.FTZ R16, R59, R16 ;  /* 0x000000103b107221 */ /* 0x000fc80000010000 */
[----:B------:R-:W-:Y:S01]  /*6db0*/  FADD.FTZ R67, R67, R16 ;  /* 0x0000001043437221 */ /* 0x000fe20000010000 */
[----:B------:R-:W-:Y:S01]  /*6dc0*/  HMMA.16816.F32 R92, R4, R10, R92 ;  /* 0x0000000a045c723c */ /* 0x000fe2000000185c */
[----:B------:R-:W2:Y:S02]  /*6dd0*/  LDSM.16.MT88.4 R8, [R158+0x9800] ;  /* 0x009800009e08783b */ /* 0x000ea40000004200 */
[----:B------:R-:W-:-:S05]  /*6de0*/  FADD.FTZ R132, R132, R67 ;  /* 0x0000004384847221 */ /* 0x000fca0000010000 */
[C---:B-1----:R-:W-:Y:S07]  /*6df0*/  HMMA.16816.F32 R80, R4.reuse, R12, R80 ;  /* 0x0000000c0450723c */ /* 0x042fee0000001850 */
[----:B------:R-:W-:Y:S01]  /*6e00*/  FADD.FTZ R13, R63, R132 ;  /* 0x000000843f0d7221 */ /* 0x000fe20000010000 */
[----:B------:R-:W-:Y:S03]  /*6e10*/  HMMA.16816.F32 R84, R4, R18, R84 ;  /* 0x000000120454723c */ /* 0x000fe60000001854 */
[----:B------:R-:W-:-:S04]  /*6e20*/  FADD.FTZ R13, R128, R13 ;  /* 0x0000000d800d7221 */ /* 0x000fc80000010000 */
[----:B------:R-:W-:Y:S01]  /*6e30*/  FADD.FTZ R64, R64, R13 ;  /* 0x0000000d40407221 */ /* 0x000fe20000010000 */
[----:B------:R-:W-:Y:S03]  /*6e40*/  HMMA.16816.F32 R76, R4, R14, R76 ;  /* 0x0000000e044c723c */ /* 0x000fe6000000184c */
[----:B------:R-:W-:-:S04]  /*6e50*/  FADD.FTZ R109, R109, R64 ;  /* 0x000000406d6d7221 */ /* 0x000fc80000010000 */
[----:B------:R-:W-:-:S04]  /*6e60*/  FADD.FTZ R60, R60, R109 ;  /* 0x0000006d3c3c7221 */ /* 0x000fc80000010000 */
[----:B------:R-:W-:-:S04]  /*6e70*/  FADD.FTZ R107, R107, R60 ;  /* 0x0000003c6b6b7221 */ /* 0x000fc80000010000 */
[----:B------:R-:W-:Y:S01]  /*6e80*/  FADD.FTZ R36, R36, R107 ;  /* 0x0000006b24247221 */ /* 0x000fe20000010000 */
[----:B--2---:R-:W-:Y:S03]  /*6e90*/  HMMA.16816.F32 R72, R4, R8, R72 ;  /* 0x000000080448723c */ /* 0x004fe60000001848 */
[----:B------:R-:W-:-:S04]  /*6ea0*/  FADD.FTZ R36, R31, R36 ;  /* 0x000000241f247221 */ /* 0x000fc80000010000 */
[----:B------:R-:W-:Y:S01]  /*6eb0*/  FADD.FTZ R29, R29, R36 ;  /* 0x000000241d1d7221 */ /* 0x000fe20000010000 */
[----:B------:R-:W-:Y:S03]  /*6ec0*/  HMMA.16816.F32 R68, R4, R10, R68 ;  /* 0x0000000a0444723c */ /* 0x000fe60000001844 */
        /* <DEDUP_REMOVED lines=26> */
[C---:B------:R-:W-:Y:S01]  /*7070*/  IMAD R7, R120.reuse, R7, R6 ;  /* 0x0000000778077224 */ /* 0x040fe200078e0206 */
[----:B------:R-:W-:Y:S01]  /*7080*/  LOP3.LUT R6, RZ, c[0x0][0x2d0], RZ, 0x33, !PT ;  /* 0x0000b400ff067a12 */ /* 0x000fe200078e33ff */
        /* <DEDUP_REMOVED lines=36> */
.L_x_5309:
[----:B------:R-:W-:-:S04]  /*72d0*/  LEA R3, -R20, RZ, 0x7 ;  /* 0x000000ff14037211 */ /* 0x000fc800078e39ff */
[----:B------:R-:W-:Y:S02]  /*72e0*/  SHF.R.S32.HI R4, RZ, 0x1f, R3 ;  /* 0x0000001fff047819 */ /* 0x000fe40000011403 */
.L_x_5310:
[----:B------:R-:W-:Y:S02]  /*72f0*/  ISETP.GE.AND P1, PT, R178, c[0x0][0x220], PT ;  /* 0x00008800b2007a0c */ /* 0x000fe40003f26270 */
[----:B------:R-:W-:-:S04]  /*7300*/  LEA R192, P6, R3, R192, 0x1 ;  /* 0x000000c003c07211 */ /* 0x000fc800078c08ff */
[----:B------:R-:W-:-:S07]  /*7310*/  LEA.HI.X R193, R3, R193, R4, 0x1, P6 ;  /* 0x000000c103c17211 */ /* 0x000fce00030f0c04 */
[----:B------:R-:W-:Y:S01]  /*7320*/  @!P1 IMAD.MOV.U32 R7, RZ, RZ, c[0x0][0x1a4] ;  /* 0x00006900ff079624 */ /* 0x000fe200078e00ff */
[CC--:B------:R-:W-:Y:S01]  /*7330*/  @!P1 LEA R6, P3, R20.reuse, R22.reuse, 0x5 ;  /* 0x0000001614069211 */ /* 0x0c0fe200078628ff */
[----:B------:R-:W-:Y:S01]  /*7340*/  @!P1 IMAD.MOV.U32 R9, RZ, RZ, c[0x0][0x1a4] ;  /* 0x00006900ff099624 */ /* 0x000fe200078e00ff */
[CC--:B------:R-:W-:Y:S01]  /*7350*/  @!P1 LEA R8, P2, R20.reuse, R22.reuse, 0x6 ;  /* 0x0000001614089211 */ /* 0x0c0fe200078430ff */
[----:B------:R-:W-:Y:S01]  /*7360*/  @!P1 IMAD.MOV.U32 R24, RZ, RZ, R22 ;  /* 0x000000ffff189224 */ /* 0x000fe200078e0016 */
[----:B------:R-:W-:Y:S01]  /*7370*/  @!P1 IADD3 R5, P5, P4, R3, R22, R180 ;  /* 0x0000001603059210 */ /* 0x000fe20007cbe0b4 */
[--C-:B------:R-:W-:Y:S01]  /*7380*/  @!P1 IMAD.MOV.U32 R16, RZ, RZ, R22.reuse ;  /* 0x000000ffff109224 */ /* 0x100fe200078e0016 */
[CC--:B------:R-:W-:Y:S01]  /*7390*/  @!P1 LEA.HI.X R7, R20.reuse, R25.reuse, R7, 0x5, P3 ;  /* 0x0000001914079211 */ /* 0x0c0fe200018f2c07 */
[----:B------:R-:W-:Y:S01]  /*73a0*/  @!P1 IMAD.MOV.U32 R17, RZ, RZ, R25 ;  /* 0x000000ffff119224 */ /* 0x000fe200078e0019 */
[----:B------:R-:W-:Y:S01]  /*73b0*/  @!P1 LEA.HI.X R9, R20, R25, R9, 0x6, P2 ;  /* 0x0000001914099211 */ /* 0x000fe200010f3409 */
        /* <DEDUP_REMOVED lines=11> */
[----:B------:R-:W-:Y:S01]  /*7470*/  @!P1 IMAD.WIDE.U32 R16, R20, 0x50, R16 ;  /* 0x0000005014109825 */ /* 0x000fe200078e0010 */
[----:B------:R-:W-:-:S03]  /*7480*/  @!P1 IADD3 R12, P3, R3, R12, RZ ;  /* 0x0000000c030c9210 */ /* 0x000fc60007f7e0ff */
[----:B------:R-:W-:-:S04]  /*7490*/  @!P1 IMAD.WIDE.U32 R14, R20, 0x60, R14 ;  /* 0x00000060140e9825 */ /* 0x000fc800078e000e */
[----:B------:R-:W-:Y:S01]  /*74a0*/  @!P1 IMAD.WIDE.U32 R20, R20, 0x70, R22 ;  /* 0x0000007014149825 */ /* 0x000fe200078e0016 */
[----:B------:R-:W-:-:S03]  /*74b0*/  @!P1 LEA R22, P2, R5, c[0x0][0x170], 0x1 ;  /* 0x00005c0005169a11 */ /* 0x000fc600078408ff */
[----:B------:R-:W-:Y:S01]  /*74c0*/  @!P1 IMAD.MOV.U32 R11, RZ, RZ, c[0x0][0x1a4] ;  /* 0x00006900ff0b9624 */ /* 0x000fe200078e00ff */
[----:B------:R-:W-:Y:S01]  /*74d0*/  @!P1 LEA.HI.X R23, R5, c[0x0][0x174], R24, 0x1, P2 ;  /* 0x00005d0005179a11 */ /* 0x000fe200010f0c18 */
[----:B------:R-:W-:Y:S02]  /*74e0*/  @!P1 IMAD.MOV.U32 R10, RZ, RZ, c[0x0][0x1a4] ;  /* 0x00006900ff0a9624 */ /* 0x000fe400078e00ff */
[----:B------:R-:W-:Y:S02]  /*74f0*/  @!P1 IMAD R11, R11, 0x30, RZ ;  /* 0x000000300b0b9824 */ /* 0x000fe400078e02ff */
[----:B------:R-:W-:Y:S01]  /*7500*/  @!P1 IMAD R5, R10, 0x50, RZ ;  /* 0x000000500a059824 */ /* 0x000fe200078e02ff */
[C---:B------:R-:W-:Y:S01]  /*7510*/  @!P1 IADD3 R10, P2, R3.reuse, R16, RZ ;  /* 0x00000010030a9210 */ /* 0x040fe20007f5e0ff */
[----:B------:R-:W-:Y:S01]  /*7520*/  @!PT LDS RZ, [RZ] ;  /* 0x00000000fffff984 */ /* 0x000fe20000000800 */
[----:B------:R-:W-:Y:S01]  /*7530*/  @!PT LDS RZ, [RZ] ;  /* 0x00000000fffff984 */ /* 0x000fe20000000800 */
[----:B------:R-:W-:Y:S01]  /*7540*/  @!PT LDS RZ, [RZ] ;  /* 0x00000000fffff984 */ /* 0x000fe20000000800 */
[----:B------:R2:W-:Y:S01]  /*7550*/  @!P1 LDGSTS.E.BYPASS.LTC128B.128 [R175+0x6800], [R22.64] ;  /* 0x0680000016af9fae */ /* 0x0005e2000b901d46 */
[C---:B------:R-:W-:Y:S01]  /*7560*/  @!P1 IADD3.X R19, R4.reuse, R13, R11, P3, !PT ;  /* 0x0000000d04139210 */ /* 0x040fe20001ffe40b */
[----:B------:R-:W-:Y:S01]  /*7570*/  @!P1 IMAD.MOV.U32 R13, RZ, RZ, c[0x0][0x1a4] ;  /* 0x00006900ff0d9624 */ /* 0x000fe200078e00ff */
[C---:B------:R-:W-:Y:S01]  /*7580*/  @!P1 IADD3.X R5, R4.reuse, R17, R5, P2, !PT ;  /* 0x0000001104059210 */ /* 0x040fe200017fe405 */
[----:B------:R-:W-:Y:S01]  /*7590*/  @!P1 IMAD.MOV.U32 R11, RZ, RZ, c[0x0][0x1a4] ;  /* 0x00006900ff0b9624 */ /* 0x000fe200078e00ff */
[----:B------:R-:W-:Y:S01]  /*75a0*/  @!P1 IADD3 R6, P3, R3, R6, RZ ;  /* 0x0000000603069210 */ /* 0x000fe20007f7e0ff */
[----:B------:R-:W-:Y:S01]  /*75b0*/  @!P1 IMAD R13, R13, 0x60, RZ ;  /* 0x000000600d0d9824 */ /* 0x000fe200078e02ff */
[----:B------:R-:W-:Y:S01]  /*75c0*/  @!P1 IADD3 R8, P2, R3, R8, RZ ;  /* 0x0000000803089210 */ /* 0x000fe20007f5e0ff */
[----:B------:R-:W-:Y:S01]  /*75d0*/  @!P1 IMAD R11, R11, 0x70, RZ ;  /* 0x000000700b0b9824 */ /* 0x000fe200078e02ff */
[----:B------:R-:W-:Y:S01]  /*75e0*/  @P1 STS.128 [R175+0x7000], RZ ;  /* 0x007000ffaf001388 */ /* 0x000fe20000000c00 */
[C---:B------:R-:W-:Y:S01]  /*75f0*/  @!P1 IMAD.X R7, R4.reuse, 0x1, R7, P3 ;  /* 0x0000000104079824 */ /* 0x040fe200018e0607 */
[C---:B------:R-:W-:Y:S01]  /*7600*/  @!P1 IADD3 R14, P3, R3.reuse, R14, RZ ;  /* 0x0000000e030e9210 */ /* 0x040fe20007f7e0ff */
[----:B------:R-:W-:Y:S01]  /*7610*/  @!P1 IMAD.X R9, R4, 0x1, R9, P2 ;  /* 0x0000000104099824 */ /* 0x000fe200010e0609 */
[----:B------:R-:W-:-:S02]  /*7620*/  @!P1 IADD3 R3, P2, R3, R20, RZ ;  /* 0x0000001403039210 */ /* 0x000fc40007f5e0ff */
[----:B------:R-:W-:Y:S02]  /*7630*/  @!P1 LEA R20, P5, R6, c[0x0][0x170], 0x1 ;  /* 0x00005c0006149a11 */ /* 0x000fe400078a08ff */
[C---:B------:R-:W-:Y:S02]  /*7640*/  @!P1 IADD3.X R13, R4.reuse, R13, R15, P3, !PT ;  /* 0x0000000d040d9210 */ /* 0x040fe40001ffe40f */
[----:B------:R-:W-:Y:S02]  /*7650*/  @!P1 IADD3.X R4, R4, R21, R11, P2, !PT ;  /* 0x0000001504049210 */ /* 0x000fe400017fe40b */
[----:B------:R-:W-:Y:S02]  /*7660*/  @!P1 LEA R16, P4, R8, c[0x0][0x170], 0x1 ;  /* 0x00005c0008109a11 */ /* 0x000fe400078808ff */
        /* <DEDUP_REMOVED lines=10> */
[----:B------:R-:W-:Y:S02]  /*7710*/  @!P1 LEA R18, P3, R14, c[0x0][0x170], 0x1 ;  /* 0x00005c000e129a11 */ /* 0x000fe400078608ff */
[----:B------:R-:W-:Y:S01]  /*7720*/  @!P1 LEA R8, P2, R3, c[0x0][0x170], 0x1 ;  /* 0x00005c0003089a11 */ /* 0x000fe200078408ff */
[----:B------:R-:W-:Y:S01]  /*7730*/  @!PT LDS RZ, [RZ] ;  /* 0x00000000fffff984 */ /* 0x000fe20000000800 */
[----:B------:R-:W-:Y:S01]  /*7740*/  @!PT LDS RZ, [RZ] ;  /* 0x00000000fffff984 */ /* 0x000fe20000000800 */
[----:B------:R-:W-:Y:S01]  /*7750*/  @!PT LDS RZ, [RZ] ;  /* 0x00000000fffff984 */ /* 0x000fe20000000800 */
[----:B------:R3:W-:Y:S01]  /*7760*/  @!P1 LDGSTS.E.BYPASS.LTC128B.128 [R175+0x7800], [R24.64] ;  /* 0x0780000018af9fae */ /* 0x0007e2000b901d46 */
[----:B------:R-:W-:-:S02]  /*7770*/  @!P1 LEA.HI.X R7, R10, c[0x0][0x174], R5, 0x1, P4 ;  /* 0x00005d000a079a11 */ /* 0x000fc400020f0c05 */
        /* <DEDUP_REMOVED lines=24> */
[----:B------:R-:W5:Y:S04]  /*7900*/  LDSM.16.M88.4 R40, [R167+0x2000] ;  /* 0x00200000a728783b */ /* 0x000f680000000200 */
[----:B------:R-:W5:Y:S04]  /*7910*/  LDSM.16.M88.4 R32, [R167+0x2800] ;  /* 0x00280000a720783b */ /* 0x000f680000000200 */
[----:B---3--:R-:W3:Y:S04]  /*7920*/  LDSM.16.M88.4 R24, [R167+0x3000] ;  /* 0x00300000a718783b */ /* 0x008ee80000000200 */
[----:B------:R-:W-:Y:S04]  /*7930*/  LDSM.16.M88.4 R104, [R166] ;  /* 0x00000000a668783b */ /* 0x000fe80000000200 */
[----:B--2---:R-:W2:Y:S04]  /*7940*/  LDSM.16.M88.4 R20, [R161+0x2000] ;  /* 0x00200000a114783b */ /* 0x004ea80000000200 */
[----:B----4-:R-:W4:Y:S04]  /*7950*/  LDSM.16.M88.4 R16, [R167+0x3800] ;  /* 0x00380000a710783b */ /* 0x010f280000000200 */
[----:B------:R-:W2:Y:S04]  /*7960*/  LDSM.16.M88.4 R12, [R161+0x2800] ;  /* 0x00280000a10c783b */ /* 0x000ea80000000200 */
[----:B-1----:R-:W1:Y:S04]  /*7970*/  LDSM.16.M88.4 R8, [R167+0x4000] ;  /* 0x00400000a708783b */ /* 0x002e680000000200 */
[----:B-----5:R-:W5:Y:S04]  /*7980*/  LDSM.16.M88.4 R4, [R161+0x3000] ;  /* 0x00300000a104783b */ /* 0x020f680000000200 */
[----:B------:R-:W1:Y:S01]  /*7990*/  LDSM.16.M88.4 R64, [R167+0x4800] ;  /* 0x00480000a740783b */ /* 0x000e620000000200 */
[C---:B------:R-:W-:Y:S03]  /*79a0*/  HMMA.16816.F32 R44, R48.reuse, R40, RZ ;  /* 0x00000028302c723c */ /* 0x040fe600000018ff */
[----:B------:R-:W1:Y:S04]  /*79b0*/  LDSM.16.M88.4 R52, [R161+0x3800] ;  /* 0x00380000a134783b */ /* 0x000e680000000200 */
[----:B------:R-:W1:Y:S01]  /*79c0*/  LDSM.16.M88.4 R56, [R167+0x5000] ;  /* 0x00500000a738783b */ /* 0x000e620000000200 */
[C---:B------:R-:W-:Y:S03]  /*79d0*/  HMMA.16816.F32 R40, R48.reuse, R42, RZ ;  /* 0x0000002a3028723c */ /* 0x040fe600000018ff */
[----:B------:R-:W1:Y:S04]  /*79e0*/  LDSM.16.M88.4 R112, [R167+0x5800] ;  /* 0x00580000a770783b */ /* 0x000e680000000200 */
[----:B------:R-:W1:Y:S01]  /*79f0*/  LDSM.16.M88.4 R108, [R161+0x4000] ;  /* 0x00400000a16c783b */ /* 0x000e620000000200 */
[C---:B------:R-:W-:Y:S03]  /*7a00*/  HMMA.16816.F32 R36, R48.reuse, R32, RZ ;  /* 0x000000203024723c */ /* 0x040fe600000018ff */
[----:B------:R-:W1:Y:S04]  /*7a10*/  LDSM.16.M88.4 R116, [R161+0x4800] ;  /* 0x00480000a174783b */ /* 0x000e680000000200 */
[----:B------:R-:W0:Y:S01]  /*7a20*/  LDGDEPBAR ;  /* 0x00000000000079af */ /* 0x000e220000000000 */
[C---:B------:R-:W-:Y:S08]  /*7a30*/  HMMA.16816.F32 R32, R48.reuse, R34, RZ ;  /* 0x000000223020723c */ /* 0x040ff000000018ff */
[----:B---3--:R-:W-:Y:S08]  /*7a40*/  HMMA.16816.F32 R28, R48, R24, RZ ;  /* 0x00000018301c723c */ /* 0x008ff000000018ff */
[C---:B--2---:R-:W-:Y:S08]  /*7a50*/  HMMA.16816.F32 R44, R104.reuse, R20, R44 ;  /* 0x00000014682c723c */ /* 0x044ff0000000182c */
[----:B------:R-:W-:Y:S08]  /*7a60*/  HMMA.16816.F32 R40, R104, R22, R40 ;  /* 0x000000166828723c */ /* 0x000ff00000001828 */
[C---:B------:R-:W-:Y:S08]  /*7a70*/  HMMA.16816.F32 R24, R48.reuse, R26, RZ ;  /* 0x0000001a3018723c */ /* 0x040ff000000018ff */
[----:B----4-:R-:W-:Y:S08]  /*7a80*/  HMMA.16816.F32 R20, R48, R16, RZ ;  /* 0x000000103014723c */ /* 0x010ff000000018ff */
[C---:B------:R-:W-:Y:S08]  /*7a90*/  HMMA.16816.F32 R36, R104.reuse, R12, R36 ;  /* 0x0000000c6824723c */ /* 0x040ff00000001824 */
[----:B------:R-:W-:Y:S08]  /*7aa0*/  HMMA.16816.F32 R32, R104, R14, R32 ;  /* 0x0000000e6820723c */ /* 0x000ff00000001820 */
[C---:B------:R-:W-:Y:S08]  /*7ab0*/  HMMA.16816.F32 R16, R48.reuse, R18, RZ ;  /* 0x000000123010723c */ /* 0x040ff000000018ff */
[C---:B-1----:R-:W-:Y:S08]  /*7ac0*/  HMMA.16816.F32 R12, R48.reuse, R8, RZ ;  /* 0x00000008300c723c */ /* 0x042ff000000018ff */
[----:B------:R-:W-:Y:S08]  /*7ad0*/  HMMA.16816.F32 R8, R48, R10, RZ ;  /* 0x0000000a3008723c */ /* 0x000ff000000018ff */
[C---:B-----5:R-:W-:Y:S08]  /*7ae0*/  HMMA.16816.F32 R28, R104.reuse, R4, R28 ;  /* 0x00000004681c723c */ /* 0x060ff0000000181c */
[----:B------:R-:W-:Y:S08]  /*7af0*/  HMMA.16816.F32 R24, R104, R6, R24 ;  /* 0x000000066818723c */ /* 0x000ff00000001818 */
[----:B------:R-:W-:Y:S08]  /*7b00*/  HMMA.16816.F32 R4, R48, R64, RZ ;  /* 0x000000403004723c */ /* 0x000ff000000018ff */
[C---:B------:R-:W-:Y:S08]  /*7b10*/  HMMA.16816.F32 R20, R104.reuse, R52, R20 ;  /* 0x000000346814723c */ /* 0x040ff00000001814 */
        /* <DEDUP_REMOVED lines=45> */
[----:B------:R-:W-:Y:S01]  /*7df0*/  FMUL.FTZ R38, R38, c[0x0][0x2ec] ;  /* 0x0000bb0026267a20 */ /* 0x000fe20000410000 */
[----:B------:R-:W-:Y:S01]  /*7e00*/  HMMA.16816.F32 R48, R104, R110, R48 ;  /* 0x0000006e6830723c */ /* 0x000fe20000001830 */
[----:B------:R-:W1:Y:S04]  /*7e10*/  LDSM.16.M88.4 R104, [R100] ;  /* 0x000000006468783b */ /* 0x000e680000000200 */
[----:B------:R-:W3:Y:S01]  /*7e20*/  LDSM.16.M88.4 R108, [R100+0x1800] ;  /* 0x00180000646c783b */ /* 0x000ee20000000200 */
[----:B------:R-:W-:Y:S01]  /*7e30*/  MUFU.TANH R38, R38 ;  /* 0x0000002600267308 */ /* 0x000fe20000002400 */
[----:B------:R-:W-:-:S07]  /*7e40*/  FMUL.FTZ R35, R35, c[0x0][0x2ec] ;  /* 0x0000bb0023237a20 */ /* 0x000fce0000410000 */
[----:B------:R-:W-:Y:S01]  /*7e50*/  MUFU.TANH R230, R35 ;  /* 0x0000002300e67308 */ /* 0x000fe20000002400 */
[C---:B--2---:R-:W-:Y:S08]  /*7e60*/  HMMA.16816.F32 R4, R112.reuse, R116, R4 ;  /* 0x000000747004723c */ /* 0x044ff00000001804 */
[C---:B------:R-:W-:Y:S08]  /*7e70*/  HMMA.16816.F32 R64, R112.reuse, R118, R64 ;  /* 0x000000767040723c */ /* 0x040ff00000001840 */
[C---:B-1----:R-:W-:Y:S08]  /*7e80*/  HMMA.16816.F32 R44, R112.reuse, R104, R44 ;  /* 0x00000068702c723c */ /* 0x042ff0000000182c */
[----:B------:R-:W-:Y:S01]  /*7e90*/  FMUL.FTZ R134, R4, c[0x0][0x2ec] ;  /* 0x0000bb0004867a20 */ /* 0x000fe20000410000 */
[----:B------:R-:W-:Y:S01]  /*7ea0*/  HMMA.16816.F32 R40, R112, R106, R40 ;  /* 0x0000006a7028723c */ /* 0x000fe20000001828 */
[----:B------:R-:W1:Y:S01]  /*7eb0*/  LDSM.16.M88.4 R104, [R100+0x1000] ;  /* 0x001000006468783b */ /* 0x000e620000000200 */
[----:B------:R-:W-:-:S02]  /*7ec0*/  FMUL.FTZ R132, R6, c[0x0][0x2ec] ;  /* 0x0000bb0006847a20 */ /* 0x000fc40000410000 */
[----:B------:R-:W-:Y:S01]  /*7ed0*/  FMUL.FTZ R142, R5, c[0x0][0x2ec] ;  /* 0x0000bb00058e7a20 */ /* 0x000fe20000410000 */
[----:B------:R-:W-:Y:S01]  /*7ee0*/  MUFU.TANH R134, R134 ;  /* 0x0000008600867308 */ /* 0x000fe20000002400 */
[----:B------:R-:W-:Y:S02]  /*7ef0*/  FMUL.FTZ R138, R7, c[0x0][0x2ec] ;  /* 0x0000bb00078a7a20 */ /* 0x000fe40000410000 */
[----:B---3--:R-:W-:Y:S01]  /*7f00*/  HMMA.16816.F32 R20, R112, R108, R20 ;  /* 0x0000006c7014723c */ /* 0x008fe20000001814 */
[----:B------:R-:W-:Y:S02]  /*7f10*/  FMUL.FTZ R64, R64, c[0x0][0x2ec] ;  /* 0x0000bb0040407a20 */ /* 0x000fe40000410000 */
[----:B------:R-:W-:Y:S02]  /*7f20*/  FMUL.FTZ R66, R66, c[0x0][0x2ec] ;  /* 0x0000bb0042427a20 */ /* 0x000fe40000410000 */
[----:B------:R-:W-:Y:S01]  /*7f30*/  MUFU.TANH R132, R132 ;  /* 0x0000008400847308 */ /* 0x000fe20000002400 */
[----:B------:R-:W-:-:S02]  /*7f40*/  FMUL.FTZ R65, R65, c[0x0][0x2ec] ;  /* 0x0000bb0041417a20 */ /* 0x000fc40000410000 */
[----:B------:R-:W-:Y:S01]  /*7f50*/  HMMA.16816.F32 R16, R112, R110, R16 ;  /* 0x0000006e7010723c */ /* 0x000fe20000001810 */
[----:B------:R-:W2:Y:S01]  /*7f60*/  LDSM.16.M88.4 R108, [R100+0x3000] ;  /* 0x00300000646c783b */ /* 0x000ea20000000200 */
[----:B------:R-:W-:Y:S02]  /*7f70*/  FMUL.FTZ R3, R44, c[0x0][0x2ec] ;  /* 0x0000bb002c037a20 */ /* 0x000fe40000410000 */
[----:B------:R-:W-:Y:S01]  /*7f80*/  FMUL.FTZ R44, R45, c[0x0][0x2ec] ;  /* 0x0000bb002d2c7a20 */ /* 0x000fe20000410000 */
[----:B------:R-:W-:Y:S01]  /*7f90*/  MUFU.TANH R136, R64 ;  /* 0x0000004000887308 */ /* 0x000fe20000002400 */
[----:B------:R-:W-:Y:S02]  /*7fa0*/  FMUL.FTZ R45, R46, c[0x0][0x2ec] ;  /* 0x0000bb002e2d7a20 */ /* 0x000fe40000410000 */
[----:B------:R-:W-:Y:S02]  /*7fb0*/  FMUL.FTZ R46, R47, c[0x0][0x2ec] ;  /* 0x0000bb002f2e7a20 */ /* 0x000fe40000410000 */
[----:B------:R-:W-:-:S02]  /*7fc0*/  FMUL.FTZ R42, R42, c[0x0][0x2ec] ;  /* 0x0000bb002a2a7a20 */ /* 0x000fc40000410000 */
[----:B------:R-:W-:Y:S01]  /*7fd0*/  FMUL.FTZ R40, R40, c[0x0][0x2ec] ;  /* 0x0000bb0028287a20 */ /* 0x000fe20000410000 */
[----:B------:R-:W-:Y:S01]  /*7fe0*/  MUFU.TANH R128, R66 ;  /* 0x0000004200807308 */ /* 0x000fe20000002400 */
[----:B------:R-:W-:Y:S02]  /*7ff0*/  FMUL.FTZ R47, R36, c[0x0][0x2ec] ;  /* 0x0000bb00242f7a20 */ /* 0x000fe40000410000 */
[----:B------:R-:W-:Y:S02]  /*8000*/  FMUL.FTZ R36, R37, c[0x0][0x2ec] ;  /* 0x0000bb0025247a20 */ /* 0x000fe40000410000 */
[----:B------:R-:W-:Y:S02]  /*8010*/  FMUL.FTZ R37, R39, c[0x0][0x2ec] ;  /* 0x0000bb0027257a20 */ /* 0x000fe40000410000 */
[----:B------:R-:W-:Y:S01]  /*8020*/  FMUL.FTZ R39, R32, c[0x0][0x2ec] ;  /* 0x0000bb0020277a20 */ /* 0x000fe20000410000 */
[----:B------:R-:W3:Y:S01]  /*8030*/  MUFU.TANH R42, R42 ;  /* 0x0000002a002a7308 */ /* 0x000ee20000002400 */
[----:B------:R-:W-:-:S02]  /*8040*/  FMUL.FTZ R32, R33, c[0x0][0x2ec] ;  /* 0x0000bb0021207a20 */ /* 0x000fc40000410000 */
[----:B------:R-:W-:Y:S01]  /*8050*/  FMUL.FTZ R33, R34, c[0x0][0x2ec] ;  /* 0x0000bb0022217a20 */ /* 0x000fe20000410000 */
[C---:B-1----:R-:W-:Y:S01]  /*8060*/  HMMA.16816.F32 R28, R112.reuse, R104, R28 ;  /* 0x00000068701c723c */ /* 0x042fe2000000181c */
[----:B------:R-:W-:Y:S02]  /*8070*/  FMUL.FTZ R20, R20, c[0x0][0x2ec] ;  /* 0x0000bb0014147a20 */ /* 0x000fe40000410000 */
[----:B------:R-:W-:Y:S01]  /*8080*/  FMUL.FTZ R22, R22, c[0x0][0x2ec] ;  /* 0x0000bb0016167a20 */ /* 0x000fe20000410000 */
[----:B------:R-:W1:Y:S01]  /*8090*/  MUFU.TANH R40, R40 ;  /* 0x0000002800287308 */ /* 0x000e620000002400 */
[----:B------:R-:W-:Y:S02]  /*80a0*/  FMUL.FTZ R220, R17, c[0x0][0x2ec] ;  /* 0x0000bb0011dc7a20 */ /* 0x000fe40000410000 */
[----:B------:R-:W-:Y:S01]  /*80b0*/  FMUL.FTZ R16, R16, c[0x0][0x2ec] ;  /* 0x0000bb0010107a20 */ /* 0x000fe20000410000 */
[----:B------:R-:W-:Y:S01]  /*80c0*/  HMMA.16816.F32 R24, R112, R106, R24 ;  /* 0x0000006a7018723c */ /* 0x000fe20000001818 */
[----:B------:R-:W4:Y:S01]  /*80d0*/  LDSM.16.M88.4 R104, [R100+0x2000] ;  /* 0x002000006468783b */ /* 0x000f220000000200 */
[----:B------:R-:W-:-:S02]  /*80e0*/  FMUL.FTZ R17, R18, c[0x0][0x2ec] ;  /* 0x0000bb0012117a20 */ /* 0x000fc40000410000 */
[----:B------:R-:W5:Y:S01]  /*80f0*/  MUFU.TANH R47, R47 ;  /* 0x0000002f002f7308 */ /* 0x000f620000002400 */
[----:B------:R-:W-:Y:S02]  /*8100*/  FMUL.FTZ R41, R41, c[0x0][0x2ec] ;  /* 0x0000bb0029297a20 */ /* 0x000fe40000410000 */
[----:B------:R-:W-:Y:S01]  /*8110*/  FMUL.FTZ R43, R43, c[0x0][0x2ec] ;  /* 0x0000bb002b2b7a20 */ /* 0x000fe20000410000 */
[C---:B--2---:R-:W-:Y:S01]  /*8120*/  HMMA.16816.F32 R60, R112.reuse, R108, R60 ;  /* 0x0000006c703c723c */ /* 0x044fe2000000183c */
[----:B------:R-:W-:Y:S02]  /*8130*/  FMUL.FTZ R21, R21, c[0x0][0x2ec] ;  /* 0x0000bb0015157a20 */ /* 0x000fe40000410000 */
[----:B------:R-:W-:Y:S01]  /*8140*/  FMUL.FTZ R23, R23, c[0x0][0x2ec] ;  /* 0x0000bb0017177a20 */ /* 0x000fe20000410000 */
[----:B------:R-:W2:Y:S01]  /*8150*/  MUFU.TANH R39, R39 ;  /* 0x0000002700277308 */ /* 0x000ea20000002400 */
[----:B------:R-:W-:Y:S02]  /*8160*/  FMUL.FTZ R19, R19, c[0x0][0x2ec] ;  /* 0x0000bb0013137a20 */ /* 0x000fe40000410000 */
[----:B------:R-:W-:Y:S01]  /*8170*/  FMUL.FTZ R67, R67, c[0x0][0x2ec] ;  /* 0x0000bb0043437a20 */ /* 0x000fe20000410000 */
[----:B------:R-:W-:Y:S01]  /*8180*/  HMMA.16816.F32 R56, R112, R110, R56 ;  /* 0x0000006e7038723c */ /* 0x000fe20000001838 */
[----:B------:R-:W-:-:S02]  /*8190*/  FMUL.FTZ R28, R28, c[0x0][0x2ec] ;  /* 0x0000bb001c1c7a20 */ /* 0x000fc40000410000 */
[----:B------:R-:W-:Y:S01]  /*81a0*/  FMUL.FTZ R30, R30, c[0x0][0x2ec] ;  /* 0x0000bb001e1e7a20 */ /* 0x000fe20000410000 */
[----:B------:R-:W1:Y:S01]  /*81b0*/  MUFU.TANH R33, R33 ;  /* 0x0000002100217308 */ /* 0x000e620000002400 */
[----:B------:R-:W-:Y:S02]  /*81c0*/  FMUL.FTZ R29, R29, c[0x0][0x2ec] ;  /* 0x0000bb001d1d7a20 */ /* 0x000fe40000410000 */
[----:B------:R-:W-:Y:S02]  /*81d0*/  FMUL.FTZ R31, R31, c[0x0][0x2ec] ;  /* 0x0000bb001f1f7a20 */ /* 0x000fe40000410000 */
[----:B------:R-:W-:Y:S02]  /*81e0*/  FMUL.FTZ R24, R24, c[0x0][0x2ec] ;  /* 0x0000bb0018187a20 */ /* 0x000fe40000410000 */
[----:B------:R-:W-:Y:S01]  /*81f0*/  FMUL.FTZ R26, R26, c[0x0][0x2ec] ;  /* 0x0000bb001a1a7a20 */ /* 0x000fe20000410000 */
[----:B------:R-:W1:Y:S01]  /*8200*/  MUFU.TANH R150, R28 ;  /* 0x0000001c00967308 */ /* 0x000e620000002400 */
[----:B------:R-:W-:-:S02]  /*8210*/  FMUL.FTZ R25, R25, c[0x0][0x2ec] ;  /* 0x0000bb0019197a20 */ /* 0x000fc40000410000 */
[----:B------:R-:W-:Y:S02]  /*8220*/  FMUL.FTZ R27, R27, c[0x0][0x2ec] ;  /* 0x0000bb001b1b7a20 */ /* 0x000fe40000410000 */
[----:B------:R-:W-:Y:S02]  /*8230*/  FMUL.FTZ R60, R60, c[0x0][0x2ec] ;  /* 0x0000bb003c3c7a20 */ /* 0x000fe40000410000 */
[----:B------:R-:W-:Y:S01]  /*8240*/  FMUL.FTZ R62, R62, c[0x0][0x2ec] ;  /* 0x0000bb003e3e7a20 */ /* 0x000fe20000410000 */
[----:B------:R-:W1:Y:S01]  /*8250*/  MUFU.TANH R148, R30 ;  /* 0x0000001e00947308 */ /* 0x000e620000002400 */
[----:B------:R-:W-:Y:S02]  /*8260*/  FMUL.FTZ R61, R61, c[0x0][0x2ec] ;  /* 0x0000bb003d3d7a20 */ /* 0x000fe40000410000 */
[----:B------:R-:W-:Y:S01]  /*8270*/  FMUL.FTZ R63, R63, c[0x0][0x2ec] ;  /* 0x0000bb003f3f7a20 */ /* 0x000fe20000410000 */
[----:B----4-:R-:W-:Y:S01]  /*8280*/  HMMA.16816.F32 R12, R112, R104, R12 ;  /* 0x00000068700c723c */ /* 0x010fe2000000180c */
[----:B------:R-:W-:-:S03]  /*8290*/  FMUL.FTZ R57, R57, c[0x0][0x2ec] ;  /* 0x0000bb0039397a20 */ /* 0x000fc60000410000 */
[----:B------:R-:W4:Y:S01]  /*82a0*/  MUFU.TANH R144, R24 ;  /* 0x0000001800907308 */ /* 0x000f220000002400 */
[----:B------:R-:W-:-:S03]  /*82b0*/  FMUL.FTZ R59, R59, c[0x0][0x2ec] ;  /* 0x0000bb003b3b7a20 */ /* 0x000fc60000410000 */
[----:B------:R-:W-:Y:S01]  /*82c0*/  HMMA.16816.F32 R8, R112, R106, R8 ;  /* 0x0000006a7008723c */ /* 0x000fe20000001808 */
[----:B------:R-:W1:Y:S01]  /*82d0*/  LDSM.16.M88.4 R104, [R100+0x3800] ;  /* 0x003800006468783b */ /* 0x000e620000000200 */
[----:B------:R-:W-:-:S04]  /*82e0*/  DEPBAR.LE SB0, 0x0 ;  /* 0x000080000000791a */ /* 0x000fc80000000000 */
[----:B------:R-:W1:Y:S08]  /*82f0*/  MUFU.TANH R186, R26 ;  /* 0x0000001a00ba7308 */ /* 0x000e700000002400 */
[----:B------:R-:W1:Y:S02]  /*8300*/  MUFU.TANH R210, R20 ;  /* 0x0000001400d27308 */ /* 0x000e640000002400 */
[----:B------:R-:W-:-:S02]  /*8310*/  FMUL.FTZ R12, R12, c[0x0][0x2ec] ;  /* 0x0000bb000c0c7a20 */ /* 0x000fc40000410000 */
[----:B------:R-:W-:Y:S02]  /*8320*/  FMUL.FTZ R14, R14, c[0x0][0x2ec] ;  /* 0x0000bb000e0e7a20 */ /* 0x000fe40000410000 */
[----:B------:R-:W-:Y:S02]  /*8330*/  FMUL.FTZ R13, R13, c[0x0][0x2ec] ;  /* 0x0000bb000d0d7a20 */ /* 0x000fe40000410000 */
[----:B------:R-:W1:Y:S01]  /*8340*/  MUFU.TANH R212, R22 ;  /* 0x0000001600d47308 */ /* 0x000e620000002400 */
[----:B------:R-:W-:Y:S02]  /*8350*/  FMUL.FTZ R15, R15, c[0x0][0x2ec] ;  /* 0x0000bb000f0f7a20 */ /* 0x000fe40000410000 */
[----:B------:R-:W-:Y:S02]  /*8360*/  FMUL.FTZ R202, R8, c[0x0][0x2ec] ;  /* 0x0000bb0008ca7a20 */ /* 0x000fe40000410000 */
[----:B------:R-:W-:Y:S02]  /*8370*/  IMAD.SHL.U32 R8, R174, 0x80, RZ ;  /* 0x00000080ae087824 */ /* 0x000fe400078e00ff */
[----:B------:R-:W-:Y:S01]  /*8380*/  FMUL.FTZ R10, R10, c[0x0][0x2ec] ;  /* 0x0000bb000a0a7a20 */ /* 0x000fe20000410000 */
[----:B------:R2:W-:Y:S01]  /*8390*/  MUFU.TANH R200, R12 ;  /* 0x0000000c00c87308 */ /* 0x0005e20000002400 */
[----:B------:R-:W-:Y:S01]  /*83a0*/  FMUL.FTZ R206, R9, c[0x0][0x2ec] ;  /* 0x0000bb0009ce7a20 */ /* 0x000fe20000410000 */
[C-C-:B------:R-:W-:Y:S01]  /*83b0*/  LOP3.LUT R4, R8.reuse, 0x8, R123.reuse, 0xfe, !PT ;  /* 0x0000000808047812 */ /* 0x140fe200078efe7b */
[----:B------:R-:W-:Y:S01]  /*83c0*/  FMUL.FTZ R11, R11, c[0x0][0x2ec] ;  /* 0x0000bb000b0b7a20 */ /* 0x000fe20000410000 */
[----:B------:R-:W-:-:S02]  /*83d0*/  LOP3.LUT R6, R8, 0x10, R123, 0xfe, !PT ;  /* 0x0000001008067812 */ /* 0x000fc400078efe7b */
[CC--:B------:R-:W-:Y:S02]  /*83e0*/  ISETP.GE.AND P4, PT, R4.reuse, R124.reuse, PT ;  /* 0x0000007c0400720c */ /* 0x0c0fe40003f86270 */
[----:B------:R4:W-:Y:S01]  /*83f0*/  MUFU.TANH R146, R10 ;  /* 0x0000000a00927308 */ /* 0x0009e20000002400 */
[-C--:B------:R-:W-:Y:S01]  /*8400*/  ISETP.GE.AND P6, PT, R4, R125.reuse, PT ;  /* 0x0000007d0400720c */ /* 0x080fe20003fc6270 */
[C---:B-1----:R-:W-:Y:S01]  /*8410*/  HMMA.16816.F32 R52, R112.reuse, R104, R52 ;  /* 0x000000687034723c */ /* 0x042fe20000001834 */
[C---:B------:R-:W-:Y:S02]  /*8420*/  ISETP.GE.AND P5, PT, R6.reuse, R125, PT ;  /* 0x0000007d0600720c */ /* 0x040fe40003fa6270 */
[----:B------:R-:W-:Y:S02]  /*8430*/  ISETP.GE.AND P3, PT, R6, R124, PT ;  /* 0x0000007c0600720c */ /* 0x000fe40003f66270 */
[----:B--2---:R-:W-:Y:S01]  /*8440*/  LOP3.LUT R12, R8, 0x18, R123, 0xfe, !PT ;  /* 0x00000018080c7812 */ /* 0x004fe200078efe7b */
[----:B------:R-:W1:Y:S01]  /*8450*/  MUFU.TANH R16, R16 ;  /* 0x0000001000107308 */ /* 0x000e620000002400 */
[----:B---3--:R-:W-:Y:S01]  /*8460*/  FSEL R4, R42, -INF , !P4 ;  /* 0xff8000002a047808 */ /* 0x008fe20006000000 */
[----:B------:R-:W-:Y:S01]  /*8470*/  HMMA.16816.F32 R48, R112, R106, R48 ;  /* 0x0000006a7030723c */ /* 0x000fe20000001830 */
[----:B------:R-:W-:Y:S01]  /*8480*/  FSEL R6, R40, -INF , !P6 ;  /* 0xff80000028067808 */ /* 0x000fe20007000000 */
[----:B------:R-:W-:Y:S01]  /*8490*/  FMUL.FTZ R104, R58, c[0x0][0x2ec] ;  /* 0x0000bb003a687a20 */ /* 0x000fe20000410000 */
[----:B-----5:R-:W-:-:S02]  /*84a0*/  FSEL R30, R47, -INF , !P5 ;  /* 0xff8000002f1e7808 */ /* 0x020fc40006800000 */
[--C-:B----4-:R-:W-:Y:S01]  /*84b0*/  LOP3.LUT R10, R8, 0x20, R123.reuse, 0xfe, !PT ;  /* 0x00000020080a7812 */ /* 0x110fe200078efe7b */
[----:B------:R-:W2:Y:S01]  /*84c0*/  MUFU.TANH R17, R17 ;  /* 0x0000001100117308 */ /* 0x000ea20000002400 */
[----:B------:R-:W-:Y:S01]  /*84d0*/  FSEL R42, R38, -INF , !P3 ;  /* 0xff800000262a7808 */ /* 0x000fe20005800000 */
[----:B------:R-:W-:Y:S01]  /*84e0*/  FMUL.FTZ R114, R56, c[0x0][0x2ec] ;  /* 0x0000bb0038727a20 */ /* 0x000fe20000410000 */
[CC--:B------:R-:W-:Y:S02]  /*84f0*/  ISETP.GE.AND P6, PT, R12.reuse, R125.reuse, PT ;  /* 0x0000007d0c00720c */ /* 0x0c0fe40003fc6270 */
[-C--:B------:R-:W-:Y:S02]  /*8500*/  ISETP.GE.AND P4, PT, R12, R124.reuse, PT ;  /* 0x0000007c0c00720c */ /* 0x080fe40003f86270 */
[CC--:B------:R-:W-:Y:S01]  /*8510*/  ISETP.GE.AND P5, PT, R10.reuse, R125.reuse, PT ;  /* 0x0000007d0a00720c */ /* 0x0c0fe20003fa6270 */
[----:B------:R-:W3:Y:S01]  /*8520*/  MUFU.TANH R194, R14 ;  /* 0x0000000e00c27308 */ /* 0x000ee20000002400 */
[-C--:B------:R-:W-:Y:S01]  /*8530*/  ISETP.GE.AND P3, PT, R10, R124.reuse, PT ;  /* 0x0000007c0a00720c */ /* 0x080fe20003f66270 */
[----:B------:R-:W-:Y:S01]  /*8540*/  FMUL.FTZ R52, R52, c[0x0][0x2ec] ;  /* 0x0000bb0034347a20 */ /* 0x000fe20000410000 */
[--C-:B------:R-:W-:Y:S01]  /*8550*/  LOP3.LUT R12, R8, 0x28, R123.reuse, 0xfe, !PT ;  /* 0x00000028080c7812 */ /* 0x100fe200078efe7b */
[----:B------:R-:W-:Y:S01]  /*8560*/  FMUL.FTZ R54, R54, c[0x0][0x2ec] ;  /* 0x0000bb0036367a20 */ /* 0x000fe20000410000 */
[----:B------:R-:W-:Y:S01]  /*8570*/  LOP3.LUT R10, R8, 0x30, R123, 0xfe, !PT ;  /* 0x00000030080a7812 */ /* 0x000fe200078efe7b */
[----:B------:R-:W-:Y:S01]  /*8580*/  FMUL.FTZ R53, R53, c[0x0][0x2ec] ;  /* 0x0000bb0035357a20 */ /* 0x000fe20000410000 */
[----:B------:R-:W-:Y:S01]  /*8590*/  FSEL R28, R39, -INF , !P6 ;  /* 0xff800000271c7808 */ /* 0x000fe20007000000 */
[----:B------:R-:W4:Y:S01]  /*85a0*/  MUFU.TANH R202, R202 ;  /* 0x000000ca00ca7308 */ /* 0x000f220000002400 */
[----:B------:R-:W-:Y:S01]  /*85b0*/  FSEL R40, R33, -INF , !P4 ;  /* 0xff80000021287808 */ /* 0x000fe20006000000 */
[----:B------:R-:W-:Y:S01]  /*85c0*/  FMUL.FTZ R48, R48, c[0x0][0x2ec] ;  /* 0x0000bb0030307a20 */ /* 0x000fe20000410000 */
[----:B------:R-:W-:Y:S01]  /*85d0*/  FSEL R150, R150, -INF , !P5 ;  /* 0xff80000096967808 */ /* 0x000fe20006800000 */
[----:B------:R-:W-:Y:S01]  /*85e0*/  FMUL.FTZ R50, R50, c[0x0][0x2ec] ;  /* 0x0000bb0032327a20 */ /* 0x000fe20000410000 */
[----:B------:R-:W-:Y:S01]  /*85f0*/  FSEL R148, R148, -INF , !P3 ;  /* 0xff80000094947808 */ /* 0x000fe20005800000 */
[----:B------:R-:W-:Y:S01]  /*8600*/  FMUL.FTZ R55, R55, c[0x0][0x2ec] ;  /* 0x0000bb0037377a20 */ /* 0x000fe20000410000 */
[CC--:B------:R-:W-:Y:S01]  /*8610*/  ISETP.GE.AND P6, PT, R12.reuse, R125.reuse, PT ;  /* 0x0000007d0c00720c */ /* 0x0c0fe20003fc6270 */
[----:B------:R-:W5:Y:S01]  /*8620*/  MUFU.TANH R112, R60 ;  /* 0x0000003c00707308 */ /* 0x000f620000002400 */
[-C--:B------:R-:W-:Y:S01]  /*8630*/  ISETP.GE.AND P4, PT, R12, R124.reuse, PT ;  /* 0x0000007c0c00720c */ /* 0x080fe20003f86270 */
[----:B------:R-:W-:Y:S01]  /*8640*/  FMUL.FTZ R49, R49, c[0x0][0x2ec] ;  /* 0x0000bb0031317a20 */ /* 0x000fe20000410000 */
[C---:B------:R-:W-:Y:S01]  /*8650*/  ISETP.GE.AND P5, PT, R10.reuse, R125, PT ;  /* 0x0000007d0a00720c */ /* 0x040fe20003fa6270 */
[----:B------:R-:W-:Y:S01]  /*8660*/  FMUL.FTZ R51, R51, c[0x0][0x2ec] ;  /* 0x0000bb0033337a20 */ /* 0x000fe20000410000 */
[----:B------:R-:W-:-:S02]  /*8670*/  ISETP.GE.AND P3, PT, R10, R124, PT ;  /* 0x0000007c0a00720c */ /* 0x000fc40003f66270 */
[C-C-:B------:R-:W-:Y:S01]  /*8680*/  LOP3.LUT R12, R8.reuse, 0x38, R123.reuse, 0xfe, !PT ;  /* 0x00000038080c7812 */ /* 0x140fe200078efe7b */
[----:B------:R-:W1:Y:S01]  /*8690*/  MUFU.TANH R108, R62 ;  /* 0x0000003e006c7308 */ /* 0x000e620000002400 */
[----:B------:R-:W-:Y:S02]  /*86a0*/  LOP3.LUT R10, R8, 0x40, R123, 0xfe, !PT ;  /* 0x00000040080a7812 */ /* 0x000fe400078efe7b */
[----:B------:R-:W-:Y:S02]  /*86b0*/  FSEL R144, R144, -INF , !P6 ;  /* 0xff80000090907808 */ /* 0x000fe40007000000 */
[----:B------:R-:W-:Y:S02]  /*86c0*/  FSEL R186, R186, -INF , !P4 ;  /* 0xff800000baba7808 */ /* 0x000fe40006000000 */
[----:B------:R-:W-:Y:S01]  /*86d0*/  FSEL R210, R210, -INF , !P5 ;  /* 0xff800000d2d27808 */ /* 0x000fe20006800000 */
[----:B------:R-:W2:Y:S01]  /*86e0*/  MUFU.TANH R114, R114 ;  /* 0x0000007200727308 */ /* 0x000ea20000002400 */
[----:B------:R-:W-:-:S02]  /*86f0*/  FSEL R212, R212, -INF , !P3 ;  /* 0xff800000d4d47808 */ /* 0x000fc40005800000 */
[CC--:B------:R-:W-:Y:S02]  /*8700*/  ISETP.GE.AND P6, PT, R12.reuse, R125.reuse, PT ;  /* 0x0000007d0c00720c */ /* 0x0c0fe40003fc6270 */
[-C--:B------:R-:W-:Y:S02]  /*8710*/  ISETP.GE.AND P4, PT, R12, R124.reuse, PT ;  /* 0x0000007c0c00720c */ /* 0x080fe40003f86270 */
[C---:B------:R-:W-:Y:S01]  /*8720*/  ISETP.GE.AND P5, PT, R10.reuse, R125, PT ;  /* 0x0000007d0a00720c */ /* 0x040fe20003fa6270 */
[----:B------:R-:W4:Y:S01]  /*8730*/  MUFU.TANH R104, R104 ;  /* 0x0000006800687308 */ /* 0x000f220000002400 */
[----:B------:R-:W-:Y:S02]  /*8740*/  ISETP.GE.AND P3, PT, R10, R124, PT ;  /* 0x0000007c0a00720c */ /* 0x000fe40003f66270 */
[C-C-:B------:R-:W-:Y:S02]  /*8750*/  LOP3.LUT R12, R8.reuse, 0x48, R123.reuse, 0xfe, !PT ;  /* 0x00000048080c7812 */ /* 0x140fe400078efe7b */
[----:B------:R-:W-:-:S02]  /*8760*/  LOP3.LUT R10, R8, 0x50, R123, 0xfe, !PT ;  /* 0x00000050080a7812 */ /* 0x000fc400078efe7b */
[----:B-1----:R-:W-:Y:S01]  /*8770*/  FSEL R58, R16, -INF , !P6 ;  /* 0xff800000103a7808 */ /* 0x002fe20007000000 */
[----:B------:R-:W1:Y:S01]  /*8780*/  MUFU.TANH R66, R52 ;  /* 0x0000003400427308 */ /* 0x000e620000002400 */
[----:B--2---:R-:W-:Y:S02]  /*8790*/  FSEL R56, R17, -INF , !P4 ;  /* 0xff80000011387808 */ /* 0x004fe40006000000 */
[----:B------:R-:W-:Y:S02]  /*87a0*/  FSEL R200, R200, -INF , !P5 ;  /* 0xff800000c8c87808 */ /* 0x000fe40006800000 */
[----:B---3--:R-:W-:Y:S02]  /*87b0*/  FSEL R194, R194, -INF , !P3 ;  /* 0xff800000c2c27808 */ /* 0x008fe40005800000 */
[C---:B------:R-:W-:Y:S01]  /*87c0*/  ISETP.GE.AND P6, PT, R12.reuse, R125, PT ;  /* 0x0000007d0c00720c */ /* 0x040fe20003fc6270 */
[----:B------:R-:W2:Y:S01]  /*87d0*/  MUFU.TANH R60, R54 ;  /* 0x00000036003c7308 */ /* 0x000ea20000002400 */
[----:B------:R-:W-:-:S02]  /*87e0*/  ISETP.GE.AND P4, PT, R12, R124, PT ;  /* 0x0000007c0c00720c */ /* 0x000fc40003f86270 */
[C---:B------:R-:W-:Y:S02]  /*87f0*/  ISETP.GE.AND P5, PT, R10.reuse, R125, PT ;  /* 0x0000007d0a00720c */ /* 0x040fe40003fa6270 */
[----:B------:R-:W-:Y:S02]  /*8800*/  ISETP.GE.AND P3, PT, R10, R124, PT ;  /* 0x0000007c0a00720c */ /* 0x000fe40003f66270 */
[C-C-:B------:R-:W-:Y:S01]  /*8810*/  LOP3.LUT R12, R8.reuse, 0x58, R123.reuse, 0xfe, !PT ;  /* 0x00000058080c7812 */ /* 0x140fe200078efe7b */
[----:B------:R-:W-:Y:S01]  /*8820*/  MUFU.TANH R44, R44 ;  /* 0x0000002c002c7308 */ /* 0x000fe20000002400 */
[----:B------:R-:W-:Y:S02]  /*8830*/  LOP3.LUT R10, R8, 0x60, R123, 0xfe, !PT ;  /* 0x00000060080a7812 */ /* 0x000fe400078efe7b */
[----:B----4-:R-:W-:Y:S02]  /*8840*/  FSEL R202, R202, -INF , !P6 ;  /* 0xff800000caca7808 */ /* 0x010fe40007000000 */
[----:B------:R-:W-:-:S02]  /*8850*/  FSEL R146, R146, -INF , !P4 ;  /* 0xff80000092927808 */ /* 0x000fc40006000000 */
[----:B------:R-:W-:Y:S01]  /*8860*/  FSEL R134, R134, -INF , !P5 ;  /* 0xff80000086867808 */ /* 0x000fe20006800000 */
[----:B------:R-:W-:Y:S01]  /*8870*/  MUFU.TANH R46, R46 ;  /* 0x0000002e002e7308 */ /* 0x000fe20000002400 */
[----:B------:R-:W-:Y:S02]  /*8880*/  FSEL R132, R132, -INF , !P3 ;  /* 0xff80000084847808 */ /* 0x000fe40005800000 */
[CC--:B------:R-:W-:Y:S02]  /*8890*/  ISETP.GE.AND P6, PT, R12.reuse, R125.reuse, PT ;  /* 0x0000007d0c00720c */ /* 0x0c0fe40003fc6270 */
[-C--:B------:R-:W-:Y:S02]  /*88a0*/  ISETP.GE.AND P4, PT, R12, R124.reuse, PT ;  /* 0x0000007c0c00720c */ /* 0x080fe40003f86270 */
[C---:B------:R-:W-:Y:S01]  /*88b0*/  ISETP.GE.AND P5, PT, R10.reuse, R125, PT ;  /* 0x0000007d0a00720c */ /* 0x040fe20003fa6270 */
[----:B------:R-:W3:Y:S01]  /*88c0*/  MUFU.TANH R64, R48 ;  /* 0x0000003000407308 */ /* 0x000ee20000002400 */
[----:B------:R-:W-:-:S02]  /*88d0*/  ISETP.GE.AND P3, PT, R10, R124, PT ;  /* 0x0000007c0a00720c */ /* 0x000fc40003f66270 */
[C-C-:B------:R-:W-:Y:S02]  /*88e0*/  LOP3.LUT R12, R8.reuse, 0x68, R123.reuse, 0xfe, !PT ;  /* 0x00000068080c7812 */ /* 0x140fe400078efe7b */
[----:B------:R-:W-:Y:S02]  /*88f0*/  LOP3.LUT R10, R8, 0x70, R123, 0xfe, !PT ;  /* 0x00000070080a7812 */ /* 0x000fe400078efe7b */
[----:B------:R-:W-:Y:S01]  /*8900*/  FSEL R136, R136, -INF , !P6 ;  /* 0xff80000088887808 */ /* 0x000fe20007000000 */
[----:B------:R-:W4:Y:S01]  /*8910*/  MUFU.TANH R54, R50 ;  /* 0x0000003200367308 */ /* 0x000f220000002400 */
[----:B------:R-:W-:Y:S02]  /*8920*/  FSEL R128, R128, -INF , !P4 ;  /* 0xff80000080807808 */ /* 0x000fe40006000000 */
[----:B-----5:R-:W-:Y:S02]  /*8930*/  FSEL R112, R112, -INF , !P5 ;  /* 0xff80000070707808 */ /* 0x020fe40006800000 */
[----:B------:R-:W-:-:S02]  /*8940*/  FSEL R108, R108, -INF , !P3 ;  /* 0xff8000006c6c7808 */ /* 0x000fc40005800000 */
[CC--:B------:R-:W-:Y:S01]  /*8950*/  ISETP.GE.AND P6, PT, R12.reuse, R125.reuse, PT ;  /* 0x0000007d0c00720c */ /* 0x0c0fe20003fc6270 */
[----:B------:R-:W5:Y:S01]  /*8960*/  MUFU.TANH R41, R41 ;  /* 0x0000002900297308 */ /* 0x000f620000002400 */
[-C--:B------:R-:W-:Y:S02]  /*8970*/  ISETP.GE.AND P4, PT, R12, R124.reuse, PT ;  /* 0x0000007c0c00720c */ /* 0x080fe40003f86270 */
[C---:B------:R-:W-:Y:S02]  /*8980*/  ISETP.GE.AND P5, PT, R10.reuse, R125, PT ;  /* 0x0000007d0a00720c */ /* 0x040fe40003fa6270 */
[----:B------:R-:W-:Y:S02]  /*8990*/  ISETP.GE.AND P3, PT, R10, R124, PT ;  /* 0x0000007c0a00720c */ /* 0x000fe40003f66270 */
[C---:B------:R-:W-:Y:S01]  /*89a0*/  LOP3.LUT R10, R8.reuse, 0x78, R123, 0xfe, !PT ;  /* 0x00000078080a7812 */ /* 0x040fe200078efe7b */
[----:B------:R-:W3:Y:S01]  /*89b0*/  MUFU.TANH R43, R43 ;  /* 0x0000002b002b7308 */ /* 0x000ee20000002400 */
[----:B------:R-:W-:-:S02]  /*89c0*/  LOP3.LUT R123, R8, R123, RZ, 0xfc, !PT ;  /* 0x0000007b087b7212 */ /* 0x000fc400078efcff */
[----:B------:R-:W-:Y:S02]  /*89d0*/  FSEL R114, R114, -INF , !P6 ;  /* 0xff80000072727808 */ /* 0x000fe40007000000 */
[----:B------:R-:W-:Y:S02]  /*89e0*/  FSEL R104, R104, -INF , !P4 ;  /* 0xff80000068687808 */ /* 0x000fe40006000000 */
[C---:B------:R-:W-:Y:S01]  /*89f0*/  ISETP.GE.AND P6, PT, R10.reuse, R125, PT ;  /* 0x0000007d0a00720c */ /* 0x040fe20003fc6270 */
[----:B------:R-:W3:Y:S01]  /*8a00*/  MUFU.TANH R36, R36 ;  /* 0x0000002400247308 */ /* 0x000ee20000002400 */
[----:B------:R-:W-:Y:S02]  /*8a10*/  ISETP.GE.AND P4, PT, R10, R124, PT ;  /* 0x0000007c0a00720c */ /* 0x000fe40003f86270 */
[----:B------:R-:W-:Y:S02]  /*8a20*/  IADD3 R10, R123, 0x1, RZ ;  /* 0x000000017b0a7810 */ /* 0x000fe40007ffe0ff */
[----:B-1----:R-:W-:-:S02]  /*8a30*/  FSEL R66, R66, -INF , !P5 ;  /* 0xff80000042427808 */ /* 0x002fc40006800000 */
[----:B--2---:R-:W-:Y:S01]  /*8a40*/  FSEL R60, R60, -INF , !P3 ;  /* 0xff8000003c3c7808 */ /* 0x004fe20005800000 */
[----:B------:R-:W1:Y:S01]  /*8a50*/  MUFU.TANH R37, R37 ;  /* 0x0000002500257308 */ /* 0x000e620000002400 */
[C---:B------:R-:W-:Y:S02]  /*8a60*/  ISETP.GE.AND P5, PT, R10.reuse, R125, PT ;  /* 0x0000007d0a00720c */ /* 0x040fe40003fa6270 */
[----:B------:R-:W-:Y:S02]  /*8a70*/  ISETP.GE.AND P3, PT, R10, R124, PT ;  /* 0x0000007c0a00720c */ /* 0x000fe40003f66270 */
[C---:B------:R-:W-:Y:S02]  /*8a80*/  IADD3 R9, R123.reuse, 0x9, RZ ;  /* 0x000000097b097810 */ /* 0x040fe40007ffe0ff */
[----:B------:R-:W-:Y:S01]  /*8a90*/  IADD3 R5, R123, 0x11, RZ ;  /* 0x000000117b057810 */ /* 0x000fe20007ffe0ff */
[----:B------:R-:W2:Y:S01]  /*8aa0*/  MUFU.TANH R32, R32 ;  /* 0x0000002000207308 */ /* 0x000ea20000002400 */
[----:B---3--:R-:W-:-:S02]  /*8ab0*/  FSEL R64, R64, -INF , !P6 ;  /* 0xff80000040407808 */ /* 0x008fc40007000000 */
[----:B----4-:R-:W-:Y:S02]  /*8ac0*/  FSEL R54, R54, -INF , !P4 ;  /* 0xff80000036367808 */ /* 0x010fe40006000000 */
[----:B------:R-:W-:Y:S02]  /*8ad0*/  FSEL R16, R44, -INF , !P5 ;  /* 0xff8000002c107808 */ /* 0x000fe40006800000 */
[----:B------:R-:W-:Y:S01]  /*8ae0*/  FSEL R10, R46, -INF , !P3 ;  /* 0xff8000002e0a7808 */ /* 0x000fe20005800000 */
[----:B------:R-:W3:Y:S01]  /*8af0*/  MUFU.TANH R228, R29 ;  /* 0x0000001d00e47308 */ /* 0x000ee20000002400 */
[CC--:B------:R-:W-:Y:S02]  /*8b00*/  ISETP.GE.AND P6, PT, R9.reuse, R125.reuse, PT ;  /* 0x0000007d0900720c */ /* 0x0c0fe40003fc6270 */
[----:B------:R-:W-:Y:S02]  /*8b10*/  ISETP.GE.AND P4, PT, R9, R124, PT ;  /* 0x0000007c0900720c */ /* 0x000fe40003f86270 */
[----:B------:R-:W-:-:S02]  /*8b20*/  ISETP.GE.AND P5, PT, R5, R125, PT ;  /* 0x0000007d0500720c */ /* 0x000fc40003fa6270 */
[----:B------:R-:W-:Y:S01]  /*8b30*/  ISETP.GE.AND P3, PT, R5, R124, PT ;  /* 0x0000007c0500720c */ /* 0x000fe20003f66270 */
[----:B------:R-:W4:Y:S01]  /*8b40*/  MUFU.TANH R224, R31 ;  /* 0x0000001f00e07308 */ /* 0x000f220000002400 */
[C---:B------:R-:W-:Y:S02]  /*8b50*/  IADD3 R7, R123.reuse, 0x19, RZ ;  /* 0x000000197b077810 */ /* 0x040fe40007ffe0ff */
[----:B------:R-:W-:Y:S02]  /*8b60*/  IADD3 R5, R123, 0x21, RZ ;  /* 0x000000217b057810 */ /* 0x000fe40007ffe0ff */
[----:B-----5:R-:W-:Y:S02]  /*8b70*/  FSEL R14, R41, -INF , !P6 ;  /* 0xff800000290e7808 */ /* 0x020fe40007000000 */
[----:B------:R-:W-:Y:S01]  /*8b80*/  FSEL R12, R43, -INF , !P4 ;  /* 0xff8000002b0c7808 */ /* 0x000fe20006000000 */
[----:B------:R-:W5:Y:S01]  /*8b90*/  MUFU.TANH R226, R25 ;  /* 0x0000001900e27308 */ /* 0x000f620000002400 */
[----:B------:R-:W-:-:S02]  /*8ba0*/  FSEL R48, R36, -INF , !P5 ;  /* 0xff80000024307808 */ /* 0x000fc40006800000 */
[----:B-1----:R-:W-:Y:S02]  /*8bb0*/  FSEL R44, R37, -INF , !P3 ;  /* 0xff800000252c7808 */ /* 0x002fe40005800000 */
[CC--:B------:R-:W-:Y:S02]  /*8bc0*/  ISETP.GE.AND P6, PT, R7.reuse, R125.reuse, PT ;  /* 0x0000007d0700720c */ /* 0x0c0fe40003fc6270 */
[-C--:B------:R-:W-:Y:S01]  /*8bd0*/  ISETP.GE.AND P4, PT, R7, R124.reuse, PT ;  /* 0x0000007c0700720c */ /* 0x080fe20003f86270 */
[----:B------:R-:W1:Y:S01]  /*8be0*/  MUFU.TANH R214, R27 ;  /* 0x0000001b00d67308 */ /* 0x000e620000002400 */
[C---:B------:R-:W-:Y:S02]  /*8bf0*/  ISETP.GE.AND P5, PT, R5.reuse, R125, PT ;  /* 0x0000007d0500720c */ /* 0x040fe40003fa6270 */
[----:B------:R-:W-:Y:S02]  /*8c00*/  ISETP.GE.AND P3, PT, R5, R124, PT ;  /* 0x0000007c0500720c */ /* 0x000fe40003f66270 */
[----:B------:R-:W-:-:S02]  /*8c10*/  IADD3 R7, R123, 0x29, RZ ;  /* 0x000000297b077810 */ /* 0x000fc40007ffe0ff */
[----:B------:R-:W-:Y:S01]  /*8c20*/  IADD3 R5, R123, 0x31, RZ ;  /* 0x000000317b057810 */ /* 0x000fe20007ffe0ff */
[----:B------:R-:W1:Y:S01]  /*8c30*/  MUFU.TANH R222, R21 ;  /* 0x0000001500de7308 */ /* 0x000e620000002400 */
[----:B--2---:R-:W-:Y:S02]  /*8c40*/  FSEL R46, R32, -INF , !P6 ;  /* 0xff800000202e7808 */ /* 0x004fe40007000000 */
[----:B------:R-:W-:Y:S02]  /*8c50*/  FSEL R230, R230, -INF , !P4 ;  /* 0xff800000e6e67808 */ /* 0x000fe40006000000 */
[----:B---3--:R-:W-:Y:S02]  /*8c60*/  FSEL R228, R228, -INF , !P5 ;  /* 0xff800000e4e47808 */ /* 0x008fe40006800000 */
[----:B----4-:R-:W-:Y:S01]  /*8c70*/  FSEL R224, R224, -INF , !P3 ;  /* 0xff800000e0e07808 */ /* 0x010fe20005800000 */
[----:B------:R-:W2:Y:S01]  /*8c80*/  MUFU.TANH R216, R23 ;  /* 0x0000001700d87308 */ /* 0x000ea20000002400 */
[----:B------:R-:W-:-:S02]  /*8c90*/  ISETP.GE.AND P6, PT, R7, R125, PT ;  /* 0x0000007d0700720c */ /* 0x000fc40003fc6270 */
[-C--:B------:R-:W-:Y:S02]  /*8ca0*/  ISETP.GE.AND P4, PT, R7, R124.reuse, PT ;  /* 0x0000007c0700720c */ /* 0x080fe40003f86270 */
[C---:B------:R-:W-:Y:S02]  /*8cb0*/  ISETP.GE.AND P5, PT, R5.reuse, R125, PT ;  /* 0x0000007d0500720c */ /* 0x040fe40003fa6270 */
[----:B------:R-:W-:Y:S01]  /*8cc0*/  ISETP.GE.AND P3, PT, R5, R124, PT ;  /* 0x0000007c0500720c */ /* 0x000fe20003f66270 */
[----:B------:R-:W3:Y:S01]  /*8cd0*/  MUFU.TANH R220, R220 ;  /* 0x000000dc00dc7308 */ /* 0x000ee20000002400 */
[----:B------:R-:W-:Y:S02]  /*8ce0*/  IADD3 R5, R123, 0x39, RZ ;  /* 0x000000397b057810 */ /* 0x000fe40007ffe0ff */
[----:B-----5:R-:W-:Y:S02]  /*8cf0*/  FSEL R226, R226, -INF , !P6 ;  /* 0xff800000e2e27808 */ /* 0x020fe40007000000 */
[----:B-1----:R-:W-:-:S02]  /*8d00*/  FSEL R214, R214, -INF , !P4 ;  /* 0xff800000d6d67808 */ /* 0x002fc40006000000 */
[C---:B------:R-:W-:Y:S01]  /*8d10*/  ISETP.GE.AND P6, PT, R5.reuse, R125, PT ;  /* 0x0000007d0500720c */ /* 0x040fe20003fc6270 */
[----:B------:R-:W1:Y:S01]  /*8d20*/  MUFU.TANH R218, R19 ;  /* 0x0000001300da7308 */ /* 0x000e620000002400 */
[----:B------:R-:W-:Y:S02]  /*8d30*/  ISETP.GE.AND P4, PT, R5, R124, PT ;  /* 0x0000007c0500720c */ /* 0x000fe40003f86270 */
[C---:B------:R-:W-:Y:S02]  /*8d40*/  IADD3 R7, R123.reuse, 0x41, RZ ;  /* 0x000000417b077810 */ /* 0x040fe40007ffe0ff */
[----:B------:R-:W-:Y:S02]  /*8d50*/  IADD3 R5, R123, 0x49, RZ ;  /* 0x000000497b057810 */ /* 0x000fe40007ffe0ff */
[----:B------:R-:W-:Y:S01]  /*8d60*/  FSEL R222, R222, -INF , !P5 ;  /* 0xff800000dede7808 */ /* 0x000fe20006800000 */
[----:B------:R-:W4:Y:S01]  /*8d70*/  MUFU.TANH R208, R13 ;  /* 0x0000000d00d07308 */ /* 0x000f220000002400 */
[----:B--2---:R-:W-:-:S02]  /*8d80*/  FSEL R216, R216, -INF , !P3 ;  /* 0xff800000d8d87808 */ /* 0x004fc40005800000 */
[----:B---3--:R-:W-:Y:S02]  /*8d90*/  FSEL R220, R220, -INF , !P6 ;  /* 0xff800000dcdc7808 */ /* 0x008fe40007000000 */
[CC--:B------:R-:W-:Y:S02]  /*8da0*/  ISETP.GE.AND P5, PT, R7.reuse, R125.reuse, PT ;  /* 0x0000007d0700720c */ /* 0x0c0fe40003fa6270 */
[-C--:B------:R-:W-:Y:S01]  /*8db0*/  ISETP.GE.AND P3, PT, R7, R124.reuse, PT ;  /* 0x0000007c0700720c */ /* 0x080fe20003f66270 */
[----:B------:R-:W2:Y:S01]  /*8dc0*/  MUFU.TANH R196, R15 ;  /* 0x0000000f00c47308 */ /* 0x000ea20000002400 */
[----:B-1----:R-:W-:Y:S02]  /*8dd0*/  FSEL R218, R218, -INF , !P4 ;  /* 0xff800000dada7808 */ /* 0x002fe40006000000 */
[C---:B------:R-:W-:Y:S02]  /*8de0*/  ISETP.GE.AND P6, PT, R5.reuse, R125, PT ;  /* 0x0000007d0500720c */ /* 0x040fe40003fc6270 */
[----:B------:R-:W-:-:S02]  /*8df0*/  ISETP.GE.AND P4, PT, R5, R124, PT ;  /* 0x0000007c0500720c */ /* 0x000fc40003f86270 */
[C---:B------:R-:W-:Y:S01]  /*8e00*/  IADD3 R7, R123.reuse, 0x51, RZ ;  /* 0x000000517b077810 */ /* 0x040fe20007ffe0ff */
[----:B------:R-:W1:Y:S01]  /*8e10*/  MUFU.TANH R206, R206 ;  /* 0x000000ce00ce7308 */ /* 0x000e620000002400 */
[----:B------:R-:W-:Y:S02]  /*8e20*/  IADD3 R5, R123, 0x59, RZ ;  /* 0x000000597b057810 */ /* 0x000fe40007ffe0ff */
[----:B----4-:R-:W-:Y:S02]  /*8e30*/  FSEL R208, R208, -INF , !P5 ;  /* 0xff800000d0d07808 */ /* 0x010fe40006800000 */
[----:B------:R-:W-:-:S03]  /*8e40*/  ISETP.GE.AND P5, PT, R7, R125, PT ;  /* 0x0000007d0700720c */ /* 0x000fc60003fa6270 */
[----:B------:R-:W3:Y:S01]  /*8e50*/  MUFU.TANH R198, R11 ;  /* 0x0000000b00c67308 */ /* 0x000ee20000002400 */
[----:B--2---:R-:W-:Y:S02]  /*8e60*/  FSEL R196, R196, -INF , !P3 ;  /* 0xff800000c4c47808 */ /* 0x004fe40005800000 */
[----:B------:R-:W-:Y:S02]  /*8e70*/  ISETP.GE.AND P3, PT, R7, R124, PT ;  /* 0x0000007c0700720c */ /* 0x000fe40003f66270 */
[----:B------:R-:W-:-:S03]  /*8e80*/  IADD3 R7, R123, 0x61, RZ ;  /* 0x000000617b077810 */ /* 0x000fc60007ffe0ff */
[----:B------:R-:W2:Y:S01]  /*8e90*/  MUFU.TANH R142, R142 ;  /* 0x0000008e008e7308 */ /* 0x000ea20000002400 */
[----:B-1----:R-:W-:Y:S02]  /*8ea0*/  FSEL R206, R206, -INF , !P6 ;  /* 0xff800000cece7808 */ /* 0x002fe40007000000 */
[----:B------:R-:W-:-:S05]  /*8eb0*/  ISETP.GE.AND P6, PT, R5, R125, PT ;  /* 0x0000007d0500720c */ /* 0x000fca0003fc6270 */
[----:B------:R-:W1:Y:S01]  /*8ec0*/  MUFU.TANH R138, R138 ;  /* 0x0000008a008a7308 */ /* 0x000e620000002400 */
[----:B---3--:R-:W-:Y:S02]  /*8ed0*/  FSEL R198, R198, -INF , !P4 ;  /* 0xff800000c6c67808 */ /* 0x008fe40006000000 */
[----:B------:R-:W-:Y:S02]  /*8ee0*/  ISETP.GE.AND P4, PT, R5, R124, PT ;  /* 0x0000007c0500720c */ /* 0x000fe40003f86270 */
[----:B------:R-:W-:-:S03]  /*8ef0*/  IADD3 R5, R123, 0x69, RZ ;  /* 0x000000697b057810 */ /* 0x000fc60007ffe0ff */
[----:B------:R-:W3:Y:S01]  /*8f00*/  MUFU.TANH R140, R65 ;  /* 0x00000041008c7308 */ /* 0x000ee20000002400 */
[----:B--2---:R-:W-:Y:S02]  /*8f10*/  FSEL R142, R142, -INF , !P5 ;  /* 0xff8000008e8e7808 */ /* 0x004fe40006800000 */
[----:B------:R-:W-:-:S05]  /*8f20*/  ISETP.GE.AND P5, PT, R7, R125, PT ;  /* 0x0000007d0700720c */ /* 0x000fca0003fa6270 */
[----:B------:R-:W2:Y:S01]  /*8f30*/  MUFU.TANH R130, R67 ;  /* 0x0000004300827308 */ /* 0x000ea20000002400 */
[----:B-1----:R-:W-:Y:S02]  /*8f40*/  FSEL R138, R138, -INF , !P3 ;  /* 0xff8000008a8a7808 */ /* 0x002fe40005800000 */
[----:B------:R-:W-:-:S05]  /*8f50*/  ISETP.GE.AND P3, PT, R7, R124, PT ;  /* 0x0000007c0700720c */ /* 0x000fca0003f66270 */
[----:B------:R-:W1:Y:S01]  /*8f60*/  MUFU.TANH R126, R61 ;  /* 0x0000003d007e7308 */ /* 0x000e620000002400 */
[----:B---3--:R-:W-:Y:S02]  /*8f70*/  FSEL R140, R140, -INF , !P6 ;  /* 0xff8000008c8c7808 */ /* 0x008fe40007000000 */
[----:B------:R-:W-:-:S05]  /*8f80*/  ISETP.GE.AND P6, PT, R5, R125, PT ;  /* 0x0000007d0500720c */ /* 0x000fca0003fc6270 */
        /* <DEDUP_REMOVED lines=15> */
[----:B-1----:R-:W-:Y:S01]  /*9080*/  FSEL R106, R106, -INF , !P4 ;  /* 0xff8000006a6a7808 */ /* 0x002fe20006000000 */
[----:B------:R-:W-:Y:S01]  /*9090*/  BAR.SYNC.DEFER_BLOCKING 0x0 ;  /* 0x0000000000007b1d */ /* 0x000fe20000010000 */
[----:B------:R-:W-:-:S05]  /*90a0*/  ISETP.GE.AND P4, PT, R123, R124, PT ;  /* 0x0000007c7b00720c */ /* 0x000fca0003f86270 */
[----:B------:R-:W1:Y:S01]  /*90b0*/  MUFU.TANH R3, R3 ;  /* 0x0000000300037308 */ /* 0x000e620000002400 */
[----:B---3--:R-:W-:Y:S02]  /*90c0*/  FSEL R61, R61, -INF , !P5 ;  /* 0xff8000003d3d7808 */ /* 0x008fe40006800000 */
[----:B------:R-:W-:-:S05]  /*90d0*/  ISETP.GE.AND P5, PT, R5, R125, PT ;  /* 0x0000007d0500720c */ /* 0x000fca0003fa6270 */
[----:B------:R-:W3:Y:S01]  /*90e0*/  MUFU.TANH R45, R45 ;  /* 0x0000002d002d7308 */ /* 0x000ee20000002400 */
[----:B--2---:R-:W-:Y:S02]  /*90f0*/  FSEL R62, R62, -INF , !P3 ;  /* 0xff8000003e3e7808 */ /* 0x004fe40005800000 */
[----:B------:R-:W-:-:S05]  /*9100*/  ISETP.GE.AND P3, PT, R5, R124, PT ;  /* 0x0000007c0500720c */ /* 0x000fca0003f66270 */
[----:B------:R-:W2:Y:S01]  /*9110*/  MUFU.TANH R63, R49 ;  /* 0x00000031003f7308 */ /* 0x000ea20000002400 */
[----:B-1----:R-:W-:-:S07]  /*9120*/  FSEL R3, R3, -INF , !P6 ;  /* 0xff80000003037808 */ /* 0x002fce0007000000 */
[----:B------:R-:W1:Y:S01]  /*9130*/  MUFU.TANH R53, R51 ;  /* 0x0000003300357308 */ /* 0x000e620000002400 */
[----:B---3--:R-:W-:Y:S02]  /*9140*/  FSEL R45, R45, -INF , !P4 ;  /* 0xff8000002d2d7808 */ /* 0x008fe40006000000 */
[----:B--2---:R-:W-:Y:S02]  /*9150*/  FSEL R63, R63, -INF , !P5 ;  /* 0xff8000003f3f7808 */ /* 0x004fe40006800000 */
[----:B-1----:R-:W-:Y:S01]  /*9160*/  FSEL R53, R53, -INF , !P3 ;  /* 0xff80000035357808 */ /* 0x002fe20005800000 */
[----:B------:R-:W-:Y:S05]  /*9170*/  @!P2 BRA `(.L_x_5311) ;  /* 0x000009c00000a947 */ /* 0x000fea0003800000 */
[----:B------:R-:W-:Y:S05]  /*9180*/  @!P0 BRA `(.L_x_5312) ;  /* 0x0000039000008947 */ /* 0x000fea0003800000 */
[----:B------:R-:W1:Y:S01]  /*9190*/  I2F.RP R9, R120 ;  /* 0x0000007800097306 */ /* 0x000e620000209400 */
[----:B------:R-:W-:Y:S02]  /*91a0*/  IADD3 R15, R8, -0x80, RZ ;  /* 0xffffff80080f7810 */ /* 0x000fe40007ffe0ff */
[----:B------:R-:W-:Y:S02]  /*91b0*/  IABS R11, R8 ;  /* 0x00000008000b7213 */ /* 0x000fe40000000000 */
[----:B------:R-:W-:-:S02]  /*91c0*/  IABS R7, R15 ;  /* 0x0000000f00077213 */ /* 0x000fc40000000000 */
[----:B------:R-:W-:Y:S02]  /*91d0*/  LOP3.LUT R8, R8, c[0x0][0x2d0], RZ, 0x3c, !PT ;  /* 0x0000b40008087a12 */ /* 0x000fe400078e3cff */
        /* <DEDUP_REMOVED lines=38> */
[----:B------:R-:W-:-:S05]  /*9440*/  IMAD R8, R5, R8, -0x80 ;  /* 0xffffff8005087424 */ /* 0x000fca00078e0208 */
[----:B------:R-:W-:-:S05]  /*9450*/  SHF.R.S32.HI R5, RZ, 0x1f, R8 ;  /* 0x0000001fff057819 */ /* 0x000fca0000011408 */
[----:B------:R-:W-:-:S04]  /*9460*/  IMAD R5, R5, c[0x0][0x198], RZ ;  /* 0x0000660005057a24 */ /* 0x000fc800078e02ff */
[C---:B------:R-:W-:Y:S02]  /*9470*/  IMAD R5, R8.reuse, c[0x0][0x19c], R5 ;  /* 0x0000670008057a24 */ /* 0x040fe400078e0205 */
[----:B--2---:R-:W-:Y:S02]  /*9480*/  IMAD.IADD R9, R9, 0x1, -R18 ;  /* 0x0000000109097824 */ /* 0x004fe400078e0a12 */
[----:B------:R-:W-:-:S03]  /*9490*/  IMAD.WIDE.U32 R18, R8, c[0x0][0x198], RZ ;  /* 0x0000660008127a25 */ /* 0x000fc600078e00ff */
[----:B------:R-:W-:Y:S02]  /*94a0*/  SHF.R.S32.HI R7, RZ, 0x1f, R9 ;  /* 0x0000001fff077819 */ /* 0x000fe40000011409 */
[----:B------:R-:W-:-:S03]  /*94b0*/  IADD3 R19, R19, R5, RZ ;  /* 0x0000000513137210 */ /* 0x000fc60007ffe0ff */
[----:B------:R-:W-:Y:S02]  /*94c0*/  IMAD R8, R7, c[0x0][0x180], RZ ;  /* 0x0000600007087a24 */ /* 0x000fe400078e02ff */
[----:B------:R-:W-:-:S04]  /*94d0*/  IMAD.WIDE.U32 R18, R9, c[0x0][0x180], R18 ;  /* 0x0000600009127a25 */ /* 0x000fc800078e0012 */
[----:B------:R-:W-:Y:S01]  /*94e0*/  IMAD R8, R9, c[0x0][0x184], R8 ;  /* 0x0000610009087a24 */ /* 0x000fe200078e0208 */
[----:B------:R-:W-:-:S03]  /*94f0*/  MOV R7, R18 ;  /* 0x0000001200077202 */ /* 0x000fc60000000f00 */
[----:B------:R-:W-:Y:S01]  /*9500*/  IMAD.IADD R8, R19, 0x1, R8 ;  /* 0x0000000113087824 */ /* 0x000fe200078e0208 */
[----:B------:R-:W-:Y:S05]  /*9510*/  BRA `(.L_x_5313) ;  /* 0x0000002000007947 */ /* 0x000fea0003800000 */
.L_x_5312:
[----:B------:R-:W-:-:S04]  /*9520*/  LEA R7, -R103, RZ, 0x7 ;  /* 0x000000ff67077211 */ /* 0x000fc800078e39ff */
[----:B------:R-:W-:Y:S02]  /*9530*/  SHF.R.S32.HI R8, RZ, 0x1f, R7 ;  /* 0x0000001fff087819 */ /* 0x000fe40000011407 */
.L_x_5313:
        /* <DEDUP_REMOVED lines=20> */
[----:B------:R-:W-:Y:S01]  /*9680*/  @!P1 IADD3.X R13, R8, R13, R19, P2, !PT ;  /* 0x0000000d080d9210 */ /* 0x000fe200017fe413 */
[----:B------:R-:W-:Y:S01]  /*9690*/  @!P1 IMAD R5, R5, 0x60, RZ ;  /* 0x0000006005059824 */ /* 0x000fe200078e02ff */
[----:B------:R-:W-:-:S04]  /*96a0*/  @!P1 IADD3 R18, P3, P2, R7, R122, R171 ;  /* 0x0000007a07129210 */ /* 0x000fc80007a7e0ab */
[----:B------:R-:W-:Y:S02]  /*96b0*/  @!P1 IADD3.X R9, R8, R121, R170, P3, P2 ;  /* 0x0000007908099210 */ /* 0x000fe40001fe44aa */
[----:B------:R-:W-:-:S04]  /*96c0*/  @!P1 LEA R26, P2, R18, c[0x0][0x168], 0x1 ;  /* 0x00005a00121a9a11 */ /* 0x000fc800078408ff */
[----:B------:R-:W-:Y:S01]  /*96d0*/  @!P1 LEA.HI.X R27, R18, c[0x0][0x16c], R9, 0x1, P2 ;  /* 0x00005b00121b9a11 */ /* 0x000fe200010f0c09 */
[----:B------:R-:W-:Y:S02]  /*96e0*/  @!P1 IMAD.MOV.U32 R18, RZ, RZ, c[0x0][0x19c] ;  /* 0x00006700ff129624 */ /* 0x000fe400078e00ff */
[----:B--2---:R-:W-:Y:S02]  /*96f0*/  @!P1 IMAD.WIDE.U32 R24, R103, 0x60, R120 ;  /* 0x0000006067189825 */ /* 0x004fe400078e0078 */
[----:B------:R-:W-:Y:S01]  /*9700*/  @!PT LDS RZ, [RZ] ;  /* 0x00000000fffff984 */ /* 0x000fe20000000800 */
[----:B------:R-:W-:Y:S01]  /*9710*/  @!PT LDS RZ, [RZ] ;  /* 0x00000000fffff984 */ /* 0x000fe20000000800 */
[----:B------:R-:W-:Y:S01]  /*9720*/  @!PT LDS RZ, [RZ] ;  /* 0x00000000fffff984 */ /* 0x000fe20000000800 */
[----:B------:R2:W-:Y:S03]  /*9730*/  @!P1 LDGSTS.E.BYPASS.LTC128B.128 [R175+0x2800], [R26.64] ;  /* 0x028000001aaf9fae */ /* 0x0005e6000b901d46 */
        /* <DEDUP_REMOVED lines=14> */
[----:B------:R-:W-:Y:S01]  /*9820*/  @!P1 LEA.HI.X R33, R20, c[0x0][0x16c], R11, 0x1, P2 ;  /* 0x00005b0014219a11 */ /* 0x000fe200010f0c0b */
[----:B------:R-:W-:Y:S01]  /*9830*/  @!P1 IMAD.MOV.U32 R20, RZ, RZ, c[0x0][0x19c] ;  /* 0x00006700ff149624 */ /* 0x000fe200078e00ff */
[C---:B--2---:R-:W-:Y:S01]  /*9840*/  @!P1 LEA R26, P2, R103.reuse, R122, 0x6 ;  /* 0x0000007a671a9211 */ /* 0x044fe200078430ff */
        /* <DEDUP_REMOVED lines=17> */
[C---:B---3--:R-:W-:Y:S01]  /*9960*/  @!P1 LEA R18, P2, R9.reuse, c[0x0][0x168], 0x1 ;  /* 0x00005a0009129a11 */ /* 0x048fe200078408ff */
[----:B------:R1:W-:Y:S03]  /*9970*/  @P1 STS.128 [R175+0x4800], RZ ;  /* 0x004800ffaf001388 */ /* 0x0003e60000000c00 */
[----:B------:R-:W-:Y:S01]  /*9980*/  @!P1 LEA.HI.X R19, R9, c[0x0][0x16c], R24, 0x1, P2 ;  /* 0x00005b0009139a11 */ /* 0x000fe200010f0c18 */
        /* <DEDUP_REMOVED lines=23> */
.L_x_5315:
[----:B------:R-:W-:Y:S05]  /*9b00*/  BSYNC B0 ;  /* 0x0000000000007941 */ /* 0x000fea0003800000 */
.L_x_5314:
[----:B------:R-:W0:Y:S01]  /*9b10*/  LDGDEPBAR ;  /* 0x00000000000079af */ /* 0x000e220000000000 */
[----:B------:R-:W-:-:S04]  /*9b20*/  LEA R188, P1, R7, R188, 0x1 ;  /* 0x000000bc07bc7211 */ /* 0x000fc800078208ff */
[----:B------:R-:W-:Y:S02]  /*9b30*/  LEA.HI.X R189, R7, R189, R8, 0x1, P1 ;  /* 0x000000bd07bd7211 */ /* 0x000fe400008f0c08 */
.L_x_5311:
[----:B------:R-:W-:Y:S01]  /*9b40*/  FMNMX.FTZ R7, R2, R3, !PT ;  /* 0x0000000302077209 */ /* 0x000fe20007810000 */
[----:B-1----:R-:W-:Y:S01]  /*9b50*/  LDSM.16.MT88.4 R24, [R159+0x6000] ;  /* 0x006000009f18783b */ /* 0x002fe20000004200 */
        /* <DEDUP_REMOVED lines=72> */
[----:B------:R-:W-:-:S03]  /*9fe0*/  FMUL.FTZ R67, R52, c[0x0][0x23c] ;  /* 0x00008f0034437a20 */ /* 0x000fc60000410000 */
[----:B------:R-:W-:Y:S02]  /*9ff0*/  FSEL R127, R52, RZ, P2 ;  /* 0x000000ff347f7208 */ /* 0x000fe40001000000 */
[----:B------:R-:W-:-:S03]  /*a000*/  FSEL R67, R67, RZ, P2 ;  /* 0x000000ff43437208 */ /* 0x000fc60001000000 */
[----:B------:R-:W-:Y:S02]  /*a010*/  FADD.FTZ R127, R2, -R127 ;  /* 0x8000007f027f7221 */ /* 0x000fe40000010000 */
[--C-:B------:R-:W-:Y:S01]  /*a020*/  FFMA.FTZ R204, R3, c[0x0][0x23c], -R67.reuse ;  /* 0x00008f0003cc7a23 */ /* 0x100fe20000010843 */
[----:B--2---:R-:W-:Y:S01]  /*a030*/  FMNMX.FTZ R3, R8, R5, !PT ;  /* 0x0000000508037209 */ /* 0x004fe20007810000 */
[--C-:B------:R-:W-:Y:S02]  /*a040*/  FFMA.FTZ R115, R16, c[0x0][0x23c], -R67.reuse ;  /* 0x00008f0010737a23 */ /* 0x100fe40000010843 */
[----:B------:R-:W1:Y:S01]  /*a050*/  LDSM.16.MT88.4 R16, [R160+0x6000] ;  /* 0x00600000a010783b */ /* 0x000e620000004200 */
[C---:B------:R-:W-:Y:S01]  /*a060*/  FSETP.NEU.FTZ.AND P1, PT, R3.reuse, -INF , PT ;  /* 0xff8000000300780b */ /* 0x040fe20003f3d000 */
[C---:B------:R-:W-:Y:S01]  /*a070*/  FMUL.FTZ R55, R3.reuse, c[0x0][0x23c] ;  /* 0x00008f0003377a20 */ /* 0x040fe20000410000 */
[----:B------:R-:W-:Y:S01]  /*a080*/  MUFU.EX2 R204, R204 ;  /* 0x000000cc00cc7308 */ /* 0x000fe20000000800 */
[--C-:B------:R-:W-:Y:S01]  /*a090*/  FFMA.FTZ R110, R6, c[0x0][0x23c], -R67.reuse ;  /* 0x00008f00066e7a23 */ /* 0x100fe20000010843 */
[----:B------:R-:W-:Y:S01]  /*a0a0*/  FSEL R117, R3, RZ, P1 ;  /* 0x000000ff03757208 */ /* 0x000fe20000800000 */
[----:B------:R-:W-:Y:S01]  /*a0b0*/  FFMA.FTZ R65, R14, c[0x0][0x23c], -R67 ;  /* 0x00008f000e417a23 */ /* 0x000fe20000010843 */
[----:B------:R-:W-:Y:S01]  /*a0c0*/  FSEL R55, R55, RZ, P1 ;  /* 0x000000ff37377208 */ /* 0x000fe20000800000 */
[----:B------:R-:W-:-:S02]  /*a0d0*/  FMUL.FTZ R127, R127, c[0x0][0x23c] ;  /* 0x00008f007f7f7a20 */ /* 0x000fc40000410000 */
[----:B------:R-:W-:Y:S01]  /*a0e0*/  FADD.FTZ R117, R0, -R117 ;  /* 0x8000007500757221 */ /* 0x000fe20000010000 */
[----:B------:R-:W2:Y:S01]  /*a0f0*/  MUFU.EX2 R115, R115 ;  /* 0x0000007300737308 */ /* 0x000ea20000000800 */
[--C-:B------:R-:W-:Y:S02]  /*a100*/  FFMA.FTZ R113, R45, c[0x0][0x23c], -R55.reuse ;  /* 0x00008f002d717a23 */ /* 0x100fe40000010837 */
[--C-:B------:R-:W-:Y:S02]  /*a110*/  FFMA.FTZ R111, R10, c[0x0][0x23c], -R55.reuse ;  /* 0x00008f000a6f7a23 */ /* 0x100fe40000010837 */
[--C-:B------:R-:W-:Y:S01]  /*a120*/  FFMA.FTZ R101, R4, c[0x0][0x23c], -R55.reuse ;  /* 0x00008f0004657a23 */ /* 0x100fe20000010837 */
[----:B------:R-:W3:Y:S01]  /*a130*/  LDSM.16.MT88.4 R8, [R162+0x6000] ;  /* 0x00600000a208783b */ /* 0x000ee20000004200 */
[----:B------:R-:W-:Y:S01]  /*a140*/  FMUL.FTZ R117, R117, c[0x0][0x23c] ;  /* 0x00008f0075757a20 */ /* 0x000fe20000410000 */
[----:B------:R-:W-:Y:S01]  /*a150*/  MUFU.EX2 R110, R110 ;  /* 0x0000006e006e7308 */ /* 0x000fe20000000800 */
[----:B------:R-:W-:-:S02]  /*a160*/  FFMA.FTZ R0, R12, c[0x0][0x23c], -R55 ;  /* 0x00008f000c007a23 */ /* 0x000fc40000010837 */
[----:B------:R-:W-:Y:S02]  /*a170*/  FFMA.FTZ R2, R46, c[0x0][0x23c], -R67 ;  /* 0x00008f002e027a23 */ /* 0x000fe40000010843 */
[----:B------:R-:W-:Y:S02]  /*a180*/  FFMA.FTZ R107, R44, c[0x0][0x23c], -R55 ;  /* 0x00008f002c6b7a23 */ /* 0x000fe40000010837 */
[----:B------:R-:W4:Y:S01]  /*a190*/  LDSM.16.MT88.4 R44, [R160+0x6800] ;  /* 0x00680000a02c783b */ /* 0x000f220000004200 */
[----:B------:R-:W5:Y:S01]  /*a1a0*/  MUFU.EX2 R65, R65 ;  /* 0x0000004100417308 */ /* 0x000f620000000800 */
[----:B--2---:R-:W-:Y:S01]  /*a1b0*/  F2FP.PACK_AB R32, R115, R204 ;  /* 0x000000cc7320723e */ /* 0x004fe200000000ff */
[--C-:B------:R-:W-:Y:S02]  /*a1c0*/  FFMA.FTZ R120, R30, c[0x0][0x23c], -R67.reuse ;  /* 0x00008f001e787a23 */ /* 0x100fe40000010843 */
[--C-:B------:R-:W-:Y:S02]  /*a1d0*/  FFMA.FTZ R105, R48, c[0x0][0x23c], -R67.reuse ;  /* 0x00008f0030697a23 */ /* 0x100fe40000010843 */
[----:B------:R-:W-:Y:S01]  /*a1e0*/  FFMA.FTZ R103, R28, c[0x0][0x23c], -R67 ;  /* 0x00008f001c677a23 */ /* 0x000fe20000010843 */
[----:B------:R-:W2:Y:S01]  /*a1f0*/  LDSM.16.MT88.4 R48, [R162+0x6800] ;  /* 0x00680000a230783b */ /* 0x000ea20000004200 */
[----:B------:R-:W-:Y:S01]  /*a200*/  MUFU.EX2 R113, R113 ;  /* 0x0000007100717308 */ /* 0x000fe20000000800 */
[----:B------:R-:W-:-:S02]  /*a210*/  FFMA.FTZ R122, R42, c[0x0][0x23c], -R55 ;  /* 0x00008f002a7a7a23 */ /* 0x000fc40000010837 */
[--C-:B------:R-:W-:Y:S02]  /*a220*/  FFMA.FTZ R124, R40, c[0x0][0x23c], -R55.reuse ;  /* 0x00008f00287c7a23 */ /* 0x100fe40000010837 */
[----:B------:R-:W-:Y:S01]  /*a230*/  FFMA.FTZ R109, R230, c[0x0][0x23c], -R55 ;  /* 0x00008f00e66d7a23 */ /* 0x000fe20000010837 */
[----:B------:R-:W1:Y:S01]  /*a240*/  LDSM.16.MT88.4 R40, [R159+0x6800] ;  /* 0x006800009f28783b */ /* 0x000e620000004200 */
[--C-:B------:R-:W-:Y:S01]  /*a250*/  FFMA.FTZ R150, R150, c[0x0][0x23c], -R67.reuse ;  /* 0x00008f0096967a23 */ /* 0x100fe20000010843 */
[----:B------:R-:W3:Y:S01]  /*a260*/  MUFU.EX2 R111, R111 ;  /* 0x0000006f006f7308 */ /* 0x000ee20000000800 */
[----:B-----5:R-:W-:Y:S01]  /*a270*/  F2FP.PACK_AB R34, R65, R110 ;  /* 0x0000006e4122723e */ /* 0x020fe200000000ff */
[--C-:B------:R-:W-:Y:S02]  /*a280*/  FFMA.FTZ R123, R228, c[0x0][0x23c], -R67.reuse ;  /* 0x00008f00e47b7a23 */ /* 0x100fe40000010843 */
[--C-:B------:R-:W-:Y:S02]  /*a290*/  FFMA.FTZ R144, R144, c[0x0][0x23c], -R67.reuse ;  /* 0x00008f0090907a23 */ /* 0x100fe40000010843 */
[----:B------:R-:W-:-:S02]  /*a2a0*/  FFMA.FTZ R119, R226, c[0x0][0x23c], -R67 ;  /* 0x00008f00e2777a23 */ /* 0x000fc40000010843 */
[----:B------:R-:W-:Y:S01]  /*a2b0*/  MUFU.EX2 R101, R101 ;  /* 0x0000006500657308 */ /* 0x000fe20000000800 */
[--C-:B------:R-:W-:Y:S02]  /*a2c0*/  FFMA.FTZ R148, R148, c[0x0][0x23c], -R55.reuse ;  /* 0x00008f0094947a23 */ /* 0x100fe40000010837 */
[--C-:B------:R-:W-:Y:S02]  /*a2d0*/  FFMA.FTZ R121, R224, c[0x0][0x23c], -R55.reuse ;  /* 0x00008f00e0797a23 */ /* 0x100fe40000010837 */
[--C-:B------:R-:W-:Y:S02]  /*a2e0*/  FFMA.FTZ R186, R186, c[0x0][0x23c], -R55.reuse ;  /* 0x00008f00baba7a23 */ /* 0x100fe40000010837 */
[--C-:B------:R-:W-:Y:S01]  /*a2f0*/  FFMA.FTZ R125, R214, c[0x0][0x23c], -R55.reuse ;  /* 0x00008f00d67d7a23 */ /* 0x100fe20000010837 */
[----:B------:R-:W5:Y:S01]  /*a300*/  MUFU.EX2 R127, R127 ;  /* 0x0000007f007f7308 */ /* 0x000f620000000800 */
[----:B---3--:R-:W-:Y:S01]  /*a310*/  F2FP.PACK_AB R33, R111, R113 ;  /* 0x000000716f21723e */ /* 0x008fe200000000ff */
[----:B------:R-:W-:-:S02]  /*a320*/  FFMA.FTZ R131, R212, c[0x0][0x23c], -R55 ;  /* 0x00008f00d4837a23 */ /* 0x000fc40000010837 */
[----:B------:R-:W-:Y:S02]  /*a330*/  FFMA.FTZ R214, R210, c[0x0][0x23c], -R67 ;  /* 0x00008f00d2d67a23 */ /* 0x000fe40000010843 */
[----:B------:R-:W-:Y:S02]  /*a340*/  FFMA.FTZ R212, R216, c[0x0][0x23c], -R55 ;  /* 0x00008f00d8d47a23 */ /* 0x000fe40000010837 */
[----:B------:R-:W3:Y:S01]  /*a350*/  MUFU.EX2 R117, R117 ;  /* 0x0000007500757308 */ /* 0x000ee20000000800 */
[----:B------:R-:W-:Y:S02]  /*a360*/  FFMA.FTZ R210, R58, c[0x0][0x23c], -R67 ;  /* 0x00008f003ad27a23 */ /* 0x000fe40000010843 */
[----:B------:R-:W-:Y:S02]  /*a370*/  FFMA.FTZ R216, R56, c[0x0][0x23c], -R55 ;  /* 0x00008f0038d87a23 */ /* 0x000fe40000010837 */
[--C-:B------:R-:W-:Y:S01]  /*a380*/  FFMA.FTZ R133, R222, c[0x0][0x23c], -R67.reuse ;  /* 0x00008f00de857a23 */ /* 0x100fe20000010843 */
[----:B------:R-:W-:Y:S01]  /*a390*/  LDSM.16.MT88.4 R56, [R162+0x7800] ;  /* 0x00780000a238783b */ /* 0x000fe20000004200 */
[----:B------:R-:W-:Y:S01]  /*a3a0*/  FFMA.FTZ R129, R220, c[0x0][0x23c], -R67 ;  /* 0x00008f00dc817a23 */ /* 0x000fe20000010843 */
[----:B------:R-:W1:Y:S01]  /*a3b0*/  MUFU.EX2 R0, R0 ;  /* 0x0000000000007308 */ /* 0x000e620000000800 */
[----:B-----5:R-:W-:-:S02]  /*a3c0*/  FMUL.FTZ R12, R88, R127 ;  /* 0x0000007f580c7220 */ /* 0x020fc40000410000 */
[-C--:B------:R-:W-:Y:S02]  /*a3d0*/  FMUL.FTZ R13, R89, R127.reuse ;  /* 0x0000007f590d7220 */ /* 0x080fe40000410000 */
[-C--:B------:R-:W-:Y:S02]  /*a3e0*/  FMUL.FTZ R84, R84, R127.reuse ;  /* 0x0000007f54547220 */ /* 0x080fe40000410000 */
[----:B------:R-:W-:Y:S01]  /*a3f0*/  FMUL.FTZ R85, R85, R127 ;  /* 0x0000007f55557220 */ /* 0x000fe20000410000 */
[----:B------:R-:W-:Y:S01]  /*a400*/  MUFU.EX2 R120, R120 ;  /* 0x0000007800787308 */ /* 0x000fe20000000800 */
[-C--:B---3--:R-:W-:Y:S02]  /*a410*/  FMUL.FTZ R14, R90, R117.reuse ;  /* 0x000000755a0e7220 */ /* 0x088fe40000410000 */
        /* <DEDUP_REMOVED lines=29> */
[----:B------:R-:W3:Y:S01]  /*a5f0*/  MUFU.EX2 R107, R107 ;  /* 0x0000006b006b7308 */ /* 0x000ee20000000800 */
        /* <DEDUP_REMOVED lines=12> */
[----:B------:R-:W5:Y:S01]  /*a6c0*/  MUFU.EX2 R109, R109 ;  /* 0x0000006d006d7308 */ /* 0x000f620000000800 */
[----:B------:R-:W-:Y:S01]  /*a6d0*/  FFMA.FTZ R135, R218, c[0x0][0x23c], -R55 ;  /* 0x00008f00da877a23 */ /* 0x000fe20000010837 */
[----:B------:R-:W-:Y:S01]  /*a6e0*/  LDSM.16.MT88.4 R76, [R159+0x8800] ;  /* 0x008800009f4c783b */ /* 0x000fe20000004200 */
[----:B------:R-:W-:Y:S02]  /*a6f0*/  FFMA.FTZ R140, R140, c[0x0][0x23c], -R67 ;  /* 0x00008f008c8c7a23 */ /* 0x000fe40000010843 */
[----:B------:R-:W-:Y:S01]  /*a700*/  FFMA.FTZ R108, R108, c[0x0][0x23c], -R55 ;  /* 0x00008f006c6c7a23 */ /* 0x000fe20000010837 */
[----:B------:R-:W-:Y:S01]  /*a710*/  HMMA.16816.F32 R28, R32, R36, R28 ;  /* 0x00000024201c723c */ /* 0x000fe2000000181c */
[----:B------:R-:W-:Y:S01]  /*a720*/  FFMA.FTZ R204, R191, R127, R204 ;  /* 0x0000007fbfcc7223 */ /* 0x000fe200000100cc */
[----:B------:R-:W-:Y:S01]  /*a730*/  MUFU.EX2 R150, R150 ;  /* 0x0000009600967308 */ /* 0x000fe20000000800 */
[----:B------:R-:W-:-:S02]  /*a740*/  FFMA.FTZ R191, R63, c[0x0][0x23c], -R67 ;  /* 0x00008f003fbf7a23 */ /* 0x000fc40000010843 */
[----:B------:R-:W-:Y:S02]  /*a750*/  FADD.FTZ R115, R115, R204 ;  /* 0x000000cc73737221 */ /* 0x000fe40000010000 */
[----:B-1----:R-:W-:Y:S01]  /*a760*/  F2FP.PACK_AB R36, R105, R120 ;  /* 0x000000786924723e */ /* 0x002fe200000000ff */
[----:B------:R-:W-:Y:S01]  /*a770*/  HMMA.16816.F32 R32, R32, R38, R68 ;  /* 0x000000262020723c */ /* 0x000fe20000001844 */
[----:B---3--:R-:W-:Y:S01]  /*a780*/  F2FP.PACK_AB R37, R107, R122 ;  /* 0x0000007a6b25723e */ /* 0x008fe200000000ff */
[----:B------:R-:W1:Y:S01]  /*a790*/  MUFU.EX2 R123, R123 ;  /* 0x0000007b007b7308 */ /* 0x000e620000000800 */
[----:B------:R-:W-:Y:S02]  /*a7a0*/  FADD.FTZ R110, R110, R115 ;  /* 0x000000736e6e7221 */ /* 0x000fe40000010000 */
[--C-:B------:R-:W-:Y:S02]  /*a7b0*/  FFMA.FTZ R60, R60, c[0x0][0x23c], -R55.reuse ;  /* 0x00008f003c3c7a23 */ /* 0x100fe40000010837 */
[----:B------:R-:W-:Y:S01]  /*a7c0*/  F2FP.PACK_AB R38, R2, R103 ;  /* 0x000000670226723e */ /* 0x000fe200000000ff */
[----:B------:R-:W-:Y:S01]  /*a7d0*/  FADD.FTZ R65, R65, R110 ;  /* 0x0000006e41417221 */ /* 0x000fe20000010000 */
[----:B-----5:R-:W-:Y:S01]  /*a7e0*/  F2FP.PACK_AB R39, R109, R124 ;  /* 0x0000007c6d27723e */ /* 0x020fe200000000ff */
[----:B------:R-:W-:Y:S01]  /*a7f0*/  MUFU.EX2 R144, R144 ;  /* 0x0000009000907308 */ /* 0x000fe20000000800 */
[----:B------:R-:W-:-:S05]  /*a800*/  FFMA.FTZ R54, R54, c[0x0][0x23c], -R55 ;  /* 0x00008f0036367a23 */ /* 0x000fca0000010837 */
[C---:B----4-:R-:W-:Y:S02]  /*a810*/  HMMA.16816.F32 R12, R36.reuse, R44, R12 ;  /* 0x0000002c240c723c */ /* 0x050fe4000000180c */
[----:B------:R-:W-:Y:S06]  /*a820*/  MUFU.EX2 R119, R119 ;  /* 0x0000007700777308 */ /* 0x000fec0000000800 */
[C---:B------:R-:W-:Y:S01]  /*a830*/  HMMA.16816.F32 R16, R36.reuse, R46, R16 ;  /* 0x0000002e2410723c */ /* 0x040fe20000001810 */
[----:B------:R-:W3:Y:S01]  /*a840*/  LDSM.16.MT88.4 R44, [R158+0x6800] ;  /* 0x006800009e2c783b */ /* 0x000ee20000004200 */
[----:B------:R-:W-:Y:S06]  /*a850*/  MUFU.EX2 R148, R148 ;  /* 0x0000009400947308 */ /* 0x000fec0000000800 */
[C---:B--2---:R-:W-:Y:S02]  /*a860*/  HMMA.16816.F32 R4, R36.reuse, R48, R4 ;  /* 0x000000302404723c */ /* 0x044fe40000001804 */
[----:B------:R-:W2:Y:S06]  /*a870*/  MUFU.EX2 R121, R121 ;  /* 0x0000007900797308 */ /* 0x000eac0000000800 */
        /* <DEDUP_REMOVED lines=8> */
[C---:B---3--:R-:W-:Y:S02]  /*a900*/  HMMA.16816.F32 R28, R36.reuse, R44, R28 ;  /* 0x0000002c241c723c */ /* 0x048fe4000000181c */
[----:B------:R-:W3:Y:S06]  /*a910*/  MUFU.EX2 R133, R133 ;  /* 0x0000008500857308 */ /* 0x000eec0000000800 */
[----:B------:R-:W-:Y:S01]  /*a920*/  HMMA.16816.F32 R32, R36, R46, R32 ;  /* 0x0000002e2420723c */ /* 0x000fe20000001820 */
[----:B------:R-:W3:Y:S01]  /*a930*/  LDSM.16.MT88.4 R44, [R160+0x7000] ;  /* 0x00700000a02c783b */ /* 0x000ee20000004200 */
[----:B------:R-:W-:Y:S05]  /*a940*/  MUFU.EX2 R210, R210 ;  /* 0x000000d200d27308 */ /* 0x000fea0000000800 */
[----:B-1----:R-:W-:-:S02]  /*a950*/  F2FP.PACK_AB R36, R123, R150 ;  /* 0x000000967b24723e */ /* 0x002fc400000000ff */
[----:B--2---:R-:W-:Y:S01]  /*a960*/  F2FP.PACK_AB R37, R121, R148 ;  /* 0x000000947925723e */ /* 0x004fe200000000ff */
[----:B------:R-:W-:Y:S01]  /*a970*/  MUFU.EX2 R129, R129 ;  /* 0x0000008100817308 */ /* 0x000fe20000000800 */
[----:B------:R-:W-:Y:S02]  /*a980*/  F2FP.PACK_AB R38, R119, R144 ;  /* 0x000000907726723e */ /* 0x000fe400000000ff */
[----:B-----5:R-:W-:-:S05]  /*a990*/  F2FP.PACK_AB R39, R125, R186 ;  /* 0x000000ba7d27723e */ /* 0x020fca00000000ff */
[----:B------:R-:W-:Y:S02]  /*a9a0*/  MUFU.EX2 R131, R131 ;  /* 0x0000008300837308 */ /* 0x000fe40000000800 */
[C---:B----4-:R-:W-:Y:S06]  /*a9b0*/  HMMA.16816.F32 R4, R36.reuse, R48, R4 ;  /* 0x000000302404723c */ /* 0x050fec0000001804 */
[----:B------:R-:W1:Y:S02]  /*a9c0*/  MUFU.EX2 R212, R212 ;  /* 0x000000d400d47308 */ /* 0x000e640000000800 */
[C---:B------:R-:W-:Y:S01]  /*a9d0*/  HMMA.16816.F32 R8, R36.reuse, R50, R8 ;  /* 0x000000322408723c */ /* 0x040fe20000001808 */
[----:B------:R-:W2:Y:S05]  /*a9e0*/  LDSM.16.MT88.4 R48, [R160+0x7800] ;  /* 0x00780000a030783b */ /* 0x000eaa0000004200 */
[----:B------:R-:W-:Y:S02]  /*a9f0*/  MUFU.EX2 R216, R216 ;  /* 0x000000d800d87308 */ /* 0x000fe40000000800 */
[C---:B------:R-:W-:Y:S06]  /*aa00*/  HMMA.16816.F32 R20, R36.reuse, R40, R20 ;  /* 0x000000282414723c */ /* 0x040fec0000001814 */
[----:B------:R-:W4:Y:S01]  /*aa10*/  MUFU.EX2 R135, R135 ;  /* 0x0000008700877308 */ /* 0x000f220000000800 */
[----:B---3--:R-:W-:Y:S01]  /*aa20*/  F2FP.PACK_AB R40, R133, R214 ;  /* 0x000000d68528723e */ /* 0x008fe200000000ff */
        /* <DEDUP_REMOVED lines=14> */
[----:B--2---:R-:W-:Y:S01]  /*ab10*/  HMMA.16816.F32 R12, R40, R48, R12 ;  /* 0x00000030280c723c */ /* 0x004fe2000000180c */
        /* <DEDUP_REMOVED lines=29> */
[----:B------:R-:W1:Y:S06]  /*acf0*/  LDSM.16.MT88.4 R4, [R158+0x8000] ;  /* 0x008000009e04783b */ /* 0x000e6c0000004200 */
[----:B------:R-:W-:Y:S01]  /*ad00*/  FFMA.FTZ R44, R190, R117, R113 ;  /* 0x00000075be2c7223 */ /* 0x000fe20000010071 */
[----:B------:R-:W-:Y:S03]  /*ad10*/  HMMA.16816.F32 R8, R68, R46, R8 ;  /* 0x0000002e4408723c */ /* 0x000fe60000001808 */
[----:B------:R-:W-:-:S04]  /*ad20*/  FADD.FTZ R44, R111, R44 ;  /* 0x0000002c6f2c7221 */ /* 0x000fc80000010000 */
[----:B------:R-:W-:Y:S01]  /*ad30*/  FADD.FTZ R101, R101, R44 ;  /* 0x0000002c65657221 */ /* 0x000fe20000010000 */
[C---:B--2---:R-:W-:Y:S03]  /*ad40*/  HMMA.16816.F32 R12, R68.reuse, R40, R12 ;  /* 0x00000028440c723c */ /* 0x044fe6000000180c */
[----:B------:R-:W-:Y:S02]  /*ad50*/  FADD.FTZ R101, R0, R101 ;  /* 0x0000006500657221 */ /* 0x000fe40000010000 */
[----:B------:R-:W-:Y:S02]  /*ad60*/  MUFU.EX2 R0, R60 ;  /* 0x0000003c00007308 */ /* 0x000fe40000000800 */
[----:B------:R-:W-:Y:S01]  /*ad70*/  FFMA.FTZ R40, R142, c[0x0][0x23c], -R67 ;  /* 0x00008f008e287a23 */ /* 0x000fe20000010843 */
[----:B------:R-:W-:Y:S01]  /*ad80*/  HMMA.16816.F32 R16, R68, R42, R16 ;  /* 0x0000002a4410723c */ /* 0x000fe20000001810 */
[----:B------:R-:W-:-:S02]  /*ad90*/  FFMA.FTZ R41, R128, c[0x0][0x23c], -R55 ;  /* 0x00008f0080297a23 */ /* 0x000fc40000010837 */
[----:B------:R-:W-:Y:S02]  /*ada0*/  FADD.FTZ R122, R122, R101 ;  /* 0x000000657a7a7221 */ /* 0x000fe40000010000 */
[----:B------:R-:W-:Y:S02]  /*adb0*/  MUFU.EX2 R40, R40 ;  /* 0x0000002800287308 */ /* 0x000fe40000000800 */
[----:B------:R-:W-:Y:S01]  /*adc0*/  FFMA.FTZ R43, R138, c[0x0][0x23c], -R55 ;  /* 0x00008f008a2b7a23 */ /* 0x000fe20000010837 */
[C---:B---3--:R-:W-:Y:S01]  /*add0*/  HMMA.16816.F32 R20, R68.reuse, R36, R20 ;  /* 0x000000244414723c */ /* 0x048fe20000001814 */
[--C-:B------:R-:W-:Y:S02]  /*ade0*/  FFMA.FTZ R42, R118, c[0x0][0x23c], -R67.reuse ;  /* 0x00008f00762a7a23 */ /* 0x100fe40000010843 */
[----:B------:R-:W-:Y:S02]  /*adf0*/  FADD.FTZ R107, R107, R122 ;  /* 0x0000007a6b6b7221 */ /* 0x000fe40000010000 */
[----:B------:R-:W-:Y:S02]  /*ae00*/  MUFU.EX2 R43, R43 ;  /* 0x0000002b002b7308 */ /* 0x000fe40000000800 */
[--C-:B------:R-:W-:Y:S01]  /*ae10*/  FFMA.FTZ R37, R134, c[0x0][0x23c], -R67.reuse ;  /* 0x00008f0086257a23 */ /* 0x100fe20000010843 */
[----:B------:R-:W-:Y:S01]  /*ae20*/  HMMA.16816.F32 R24, R68, R38, R24 ;  /* 0x000000264418723c */ /* 0x000fe20000001818 */
[----:B------:R-:W-:-:S02]  /*ae30*/  FFMA.FTZ R36, R136, c[0x0][0x23c], -R67 ;  /* 0x00008f0088247a23 */ /* 0x000fc40000010843 */
[----:B------:R-:W-:Y:S02]  /*ae40*/  FADD.FTZ R124, R124, R107 ;  /* 0x0000006b7c7c7221 */ /* 0x000fe40000010000 */
[----:B------:R-:W2:Y:S02]  /*ae50*/  MUFU.EX2 R37, R37 ;  /* 0x0000002500257308 */ /* 0x000ea40000000800 */
[----:B------:R-:W-:Y:S01]  /*ae60*/  FFMA.FTZ R38, R132, c[0x0][0x23c], -R55 ;  /* 0x00008f0084267a23 */ /* 0x000fe20000010837 */
[----:B-1----:R-:W-:Y:S01]  /*ae70*/  HMMA.16816.F32 R72, R68, R4, R28 ;  /* 0x000000044448723c */ /* 0x002fe2000000181c */
[----:B------:R-:W1:Y:S01]  /*ae80*/  LDSM.16.MT88.4 R28, [R158+0x8800] ;  /* 0x008800009e1c783b */ /* 0x000e620000004200 */
[----:B------:R-:W-:-:S03]  /*ae90*/  FADD.FTZ R109, R109, R124 ;  /* 0x0000007c6d6d7221 */ /* 0x000fc60000010000 */
[----:B------:R-:W-:Y:S01]  /*aea0*/  MUFU.EX2 R36, R36 ;  /* 0x0000002400247308 */ /* 0x000fe20000000800 */
[----:B------:R-:W-:Y:S02]  /*aeb0*/  FADD.FTZ R148, R148, R109 ;  /* 0x0000006d94947221 */ /* 0x000fe40000010000 */
[----:B------:R-:W-:Y:S02]  /*aec0*/  HMMA.16816.F32 R68, R68, R6, R32 ;  /* 0x000000064444723c */ /* 0x000fe40000001820 */
[----:B------:R-:W-:-:S03]  /*aed0*/  FADD.FTZ R121, R121, R148 ;  /* 0x0000009479797221 */ /* 0x000fc60000010000 */
[----:B------:R-:W3:Y:S01]  /*aee0*/  MUFU.EX2 R39, R140 ;  /* 0x0000008c00277308 */ /* 0x000ee20000000800 */
[----:B--2---:R-:W-:Y:S01]  /*aef0*/  F2FP.PACK_AB R4, R40, R37 ;  /* 0x000000252804723e */ /* 0x004fe200000000ff */
[----:B------:R-:W-:Y:S02]  /*af00*/  FFMA.FTZ R32, R130, c[0x0][0x23c], -R55 ;  /* 0x00008f0082207a23 */ /* 0x000fe40000010837 */
[--C-:B------:R-:W-:Y:S02]  /*af10*/  FFMA.FTZ R34, R112, c[0x0][0x23c], -R67.reuse ;  /* 0x00008f0070227a23 */ /* 0x100fe40000010843 */
[--C-:B------:R-:W-:Y:S02]  /*af20*/  FFMA.FTZ R35, R126, c[0x0][0x23c], -R67.reuse ;  /* 0x00008f007e237a23 */ /* 0x100fe40000010843 */
[----:B------:R-:W2:Y:S01]  /*af30*/  MUFU.EX2 R38, R38 ;  /* 0x0000002600267308 */ /* 0x000ea20000000800 */
[----:B------:R-:W-:Y:S02]  /*af40*/  FFMA.FTZ R33, R114, c[0x0][0x23c], -R67 ;  /* 0x00008f0072217a23 */ /* 0x000fe40000010843 */
[----:B------:R-:W-:-:S04]  /*af50*/  FADD.FTZ R186, R186, R121 ;  /* 0x00000079baba7221 */ /* 0x000fc80000010000 */
[----:B------:R-:W-:Y:S01]  /*af60*/  FADD.FTZ R186, R125, R186 ;  /* 0x000000ba7dba7221 */ /* 0x000fe20000010000 */
[----:B------:R-:W-:Y:S01]  /*af70*/  MUFU.EX2 R41, R41 ;  /* 0x0000002900297308 */ /* 0x000fe20000000800 */
[----:B---3--:R-:W-:-:S07]  /*af80*/  F2FP.PACK_AB R6, R39, R36 ;  /* 0x000000242706723e */ /* 0x008fce00000000ff */
[----:B------:R-:W3:Y:S01]  /*af90*/  MUFU.EX2 R32, R32 ;  /* 0x0000002000207308 */ /* 0x000ee20000000800 */
[----:B--2---:R-:W-:-:S07]  /*afa0*/  F2FP.PACK_AB R5, R43, R38 ;  /* 0x000000262b05723e */ /* 0x004fce00000000ff */
[----:B------:R-:W-:Y:S01]  /*afb0*/  MUFU.EX2 R34, R34 ;  /* 0x0000002200227308 */ /* 0x000fe20000000800 */
[----:B---3--:R-:W-:-:S07]  /*afc0*/  F2FP.PACK_AB R7, R32, R41 ;  /* 0x000000292007723e */ /* 0x008fce00000000ff */
[----:B------:R-:W2:Y:S01]  /*afd0*/  MUFU.EX2 R35, R35 ;  /* 0x0000002300237308 */ /* 0x000ea20000000800 */
[C---:B------:R-:W-:Y:S01]  /*afe0*/  HMMA.16816.F32 R88, R4.reuse, R84, R12 ;  /* 0x000000540458723c */ /* 0x040fe2000000180c */
[----:B------:R-:W3:Y:S06]  /*aff0*/  LDSM.16.MT88.4 R12, [R162+0x9000] ;  /* 0x00900000a20c783b */ /* 0x000eec0000004200 */
[----:B------:R-:W-:Y:S01]  /*b000*/  MUFU.EX2 R33, R33 ;  /* 0x0000002100217308 */ /* 0x000fe20000000800 */
[C---:B------:R-:W-:Y:S07]  /*b010*/  HMMA.16816.F32 R80, R4.reuse, R76, R20 ;  /* 0x0000004c0450723c */ /* 0x040fee0000001814 */
[----:B------:R-:W-:Y:S01]  /*b020*/  MUFU.EX2 R42, R42 ;  /* 0x0000002a002a7308 */ /* 0x000fe20000000800 */
[--C-:B------:R-:W-:Y:S01]  /*b030*/  FFMA.FTZ R23, R116, c[0x0][0x23c], -R55.reuse ;  /* 0x00008f0074177a23 */ /* 0x100fe20000010837 */
[----:B------:R-:W-:Y:S01]  /*b040*/  HMMA.16816.F32 R84, R4, R86, R16 ;  /* 0x000000560454723c */ /* 0x000fe20000001810 */
[--C-:B------:R-:W-:Y:S01]  /*b050*/  FFMA.FTZ R21, R104, c[0x0][0x23c], -R55.reuse ;  /* 0x00008f0068157a23 */ /* 0x100fe20000010837 */
[----:B------:R-:W4:Y:S01]  /*b060*/  LDSM.16.MT88.4 R16, [R159+0x9000] ;  /* 0x009000009f10783b */ /* 0x000f220000004200 */
[----:B------:R-:W-:-:S03]  /*b070*/  FFMA.FTZ R22, R106, c[0x0][0x23c], -R55 ;  /* 0x00008f006a167a23 */ /* 0x000fc60000010837 */
[----:B------:R-:W-:Y:S02]  /*b080*/  MUFU.EX2 R20, R108 ;  /* 0x0000006c00147308 */ /* 0x000fe40000000800 */
[C---:B------:R-:W-:Y:S06]  /*b090*/  HMMA.16816.F32 R96, R4.reuse, R92, R96 ;  /* 0x0000005c0460723c */ /* 0x040fec0000001860 */
[----:B------:R-:W5:Y:S02]  /*b0a0*/  MUFU.EX2 R23, R23 ;  /* 0x0000001700177308 */ /* 0x000f640000000800 */
[C---:B------:R-:W-:Y:S01]  /*b0b0*/  HMMA.16816.F32 R92, R4.reuse, R94, R8 ;  /* 0x0000005e045c723c */ /* 0x040fe20000001808 */
[----:B------:R-:W3:Y:S05]  /*b0c0*/  LDSM.16.MT88.4 R8, [R160+0x9000] ;  /* 0x00900000a008783b */ /* 0x000eea0000004200 */
[----:B------:R-:W-:Y:S02]  /*b0d0*/  MUFU.EX2 R21, R21 ;  /* 0x0000001500157308 */ /* 0x000fe40000000800 */
[C---:B------:R-:W-:Y:S06]  /*b0e0*/  HMMA.16816.F32 R76, R4.reuse, R78, R24 ;  /* 0x0000004e044c723c */ /* 0x040fec0000001818 */
[----:B------:R-:W2:Y:S01]  /*b0f0*/  MUFU.EX2 R22, R22 ;  /* 0x0000001600167308 */ /* 0x000ea20000000800 */
[--C-:B------:R-:W-:Y:S01]  /*b100*/  FFMA.FTZ R26, R66, c[0x0][0x23c], -R67.reuse ;  /* 0x00008f00421a7a23 */ /* 0x100fe20000010843 */
[----:B-1----:R-:W-:Y:S01]  /*b110*/  HMMA.16816.F32 R72, R4, R28, R72 ;  /* 0x0000001c0448723c */ /* 0x002fe20000001848 */
[----:B------:R-:W-:-:S02]  /*b120*/  FFMA.FTZ R25, R61, c[0x0][0x23c], -R67 ;  /* 0x00008f003d197a23 */ /* 0x000fc40000010843 */
[----:B------:R-:W-:Y:S02]  /*b130*/  FFMA.FTZ R24, R64, c[0x0][0x23c], -R67 ;  /* 0x00008f0040187a23 */ /* 0x000fe40000010843 */
[----:B------:R-:W-:Y:S01]  /*b140*/  FFMA.FTZ R27, R62, c[0x0][0x23c], -R55 ;  /* 0x00008f003e1b7a23 */ /* 0x000fe20000010837 */
[----:B------:R-:W-:Y:S01]  /*b150*/  MUFU.EX2 R26, R26 ;  /* 0x0000001a001a7308 */ /* 0x000fe20000000800 */
[----:B------:R-:W-:Y:S01]  /*b160*/  FADD.FTZ R28, R120, R65 ;  /* 0x00000041781c7221 */ /* 0x000fe20000010000 */
[----:B------:R-:W-:Y:S01]  /*b170*/  HMMA.16816.F32 R68, R4, R30, R68 ;  /* 0x0000001e0444723c */ /* 0x000fe20000001844 */
[----:B------:R-:W-:Y:S02]  /*b180*/  FFMA.FTZ R29, R53, c[0x0][0x23c], -R55 ;  /* 0x00008f00351d7a23 */ /* 0x000fe40000010837 */
[----:B------:R-:W-:-:S03]  /*b190*/  FADD.FTZ R28, R105, R28 ;  /* 0x0000001c691c7221 */ /* 0x000fc60000010000 */
[----:B------:R-:W1:Y:S01]  /*b1a0*/  MUFU.EX2 R25, R25 ;  /* 0x0000001900197308 */ /* 0x000e620000000800 */
[----:B--2---:R-:W-:Y:S01]  /*b1b0*/  F2FP.PACK_AB R4, R35, R34 ;  /* 0x000000222304723e */ /* 0x004fe200000000ff */
[----:B------:R-:W-:Y:S01]  /*b1c0*/  FADD.FTZ R31, R131, R186 ;  /* 0x000000ba831f7221 */ /* 0x000fe20000010000 */
[----:B-----5:R-:W-:Y:S02]  /*b1d0*/  F2FP.PACK_AB R5, R23, R20 ;  /* 0x000000141705723e */ /* 0x020fe400000000ff */
[----:B------:R-:W-:Y:S01]  /*b1e0*/  F2FP.PACK_AB R6, R42, R33 ;  /* 0x000000212a06723e */ /* 0x000fe200000000ff */
[----:B------:R-:W-:Y:S01]  /*b1f0*/  FADD.FTZ R31, R212, R31 ;  /* 0x0000001fd41f7221 */ /* 0x000fe20000010000 */
[----:B------:R-:W-:Y:S01]  /*b200*/  F2FP.PACK_AB R7, R22, R21 ;  /* 0x000000151607723e */ /* 0x000fe200000000ff */
[----:B------:R-:W-:Y:S02]  /*b210*/  MUFU.EX2 R24, R24 ;  /* 0x0000001800187308 */ /* 0x000fe40000000800 */
[----:B------:R-:W-:-:S04]  /*b220*/  FADD.FTZ R216, R216, R31 ;  /* 0x0000001fd8d87221 */ /* 0x000fc80000010000 */
[----:B---3--:R-:W-:Y:S01]  /*b230*/  HMMA.16816.F32 R96, R4, R12, R96 ;  /* 0x0000000c0460723c */ /* 0x008fe20000001860 */
[----:B------:R-:W-:Y:S01]  /*b240*/  FADD.FTZ R135, R135, R216 ;  /* 0x000000d887877221 */ /* 0x000fe20000010000 */
[----:B------:R-:W2:Y:S03]  /*b250*/  MUFU.EX2 R27, R27 ;  /* 0x0000001b001b7308 */ /* 0x000ea60000000800 */
[----:B------:R-:W-:-:S03]  /*b260*/  FADD.FTZ R58, R58, R135 ;  /* 0x000000873a3a7221 */ /* 0x000fc60000010000 */
[----:B------:R-:W-:Y:S01]  /*b270*/  HMMA.16816.F32 R92, R4, R14, R92 ;  /* 0x0000000e045c723c */ /* 0x000fe2000000185c */
[----:B------:R-:W3:Y:S01]  /*b280*/  LDSM.16.MT88.4 R12, [R158+0x9000] ;  /* 0x009000009e0c783b */ /* 0x000ee20000004200 */
[----:B------:R-:W-:Y:S01]  /*b290*/  MUFU.EX2 R29, R29 ;  /* 0x0000001d001d7308 */ /* 0x000fe20000000800 */
[----:B------:R-:W-:-:S04]  /*b2a0*/  FADD.FTZ R59, R59, R58 ;  /* 0x0000003a3b3b7221 */ /* 0x000fc80000010000 */
[----:B------:R-:W-:Y:S01]  /*b2b0*/  FADD.FTZ R56, R56, R59 ;  /* 0x0000003b38387221 */ /* 0x000fe20000010000 */
[----:B----4-:R-:W-:Y:S03]  /*b2c0*/  HMMA.16816.F32 R80, R4, R16, R80 ;  /* 0x000000100450723c */ /* 0x010fe60000001850 */
[----:B------:R-:W-:-:S04]  /*b2d0*/  FADD.FTZ R57, R57, R56 ;  /* 0x0000003839397221 */ /* 0x000fc80000010000 */
[----:B------:R-:W-:Y:S01]  /*b2e0*/  FADD.FTZ R17, R103, R28 ;  /* 0x0000001c67117221 */ /* 0x000fe20000010000 */
[C---:B------:R-:W-:Y:S03]  /*b2f0*/  HMMA.16816.F32 R88, R4.reuse, R8, R88 ;  /* 0x000000080458723c */ /* 0x040fe60000001858 */
[----:B------:R-:W-:Y:S02]  /*b300*/  FADD.FTZ R17, R2, R17 ;  /* 0x0000001102117221 */ /* 0x000fe40000010000 */
[----:B------:R-:W4:Y:S02]  /*b310*/  MUFU.EX2 R2, R54 ;  /* 0x0000003600027308 */ /* 0x000f240000000800 */
[----:B------:R-:W-:Y:S01]  /*b320*/  FADD.FTZ R150, R150, R17 ;  /* 0x0000001196967221 */ /* 0x000fe20000010000 */
[----:B------:R-:W-:Y:S01]  /*b330*/  HMMA.16816.F32 R84, R4, R10, R84 ;  /* 0x0000000a0454723c */ /* 0x000fe20000001854 */
[----:B------:R-:W5:Y:S02]  /*b340*/  LDSM.16.MT88.4 R8, [R162+0x9800] ;  /* 0x00980000a208783b */ /* 0x000f640000004200 */
[----:B------:R-:W-:-:S04]  /*b350*/  FADD.FTZ R123, R123, R150 ;  /* 0x000000967b7b7221 */ /* 0x000fc80000010000 */
[----:B------:R-:W-:Y:S01]  /*b360*/  FADD.FTZ R144, R144, R123 ;  /* 0x0000007b90907221 */ /* 0x000fe20000010000 */
[----:B------:R-:W-:Y:S01]  /*b370*/  HMMA.16816.F32 R76, R4, R18, R76 ;  /* 0x00000012044c723c */ /* 0x000fe2000000184c */
[----:B------:R-:W5:Y:S02]  /*b380*/  LDSM.16.MT88.4 R16, [R160+0x9800] ;  /* 0x00980000a010783b */ /* 0x000f640000004200 */
[----:B------:R-:W-:-:S04]  /*b390*/  FADD.FTZ R119, R119, R144 ;  /* 0x0000009077777221 */ /* 0x000fc80000010000 */
[----:B------:R-:W-:Y:S01]  /*b3a0*/  FADD.FTZ R214, R214, R119 ;  /* 0x00000077d6d67221 */ /* 0x000fe20000010000 */
[----:B---3--:R-:W-:Y:S03]  /*b3b0*/  HMMA.16816.F32 R72, R4, R12, R72 ;  /* 0x0000000c0448723c */ /* 0x008fe60000001848 */
[----:B------:R-:W-:-:S04]  /*b3c0*/  FADD.FTZ R133, R133, R214 ;  /* 0x000000d685857221 */ /* 0x000fc80000010000 */
[----:B------:R-:W-:Y:S01]  /*b3d0*/  FADD.FTZ R28, R210, R133 ;  /* 0x00000085d21c7221 */ /* 0x000fe20000010000 */
[----:B------:R-:W-:Y:S01]  /*b3e0*/  HMMA.16816.F32 R68, R4, R14, R68 ;  /* 0x0000000e0444723c */ /* 0x000fe20000001844 */
[----:B------:R-:W3:Y:S02]  /*b3f0*/  LDSM.16.MT88.4 R12, [R159+0x9800] ;  /* 0x009800009f0c783b */ /* 0x000ee40000004200 */
[----:B------:R-:W-:-:S04]  /*b400*/  FADD.FTZ R28, R129, R28 ;  /* 0x0000001c811c7221 */ /* 0x000fc80000010000 */
[----:B------:R-:W-:Y:S01]  /*b410*/  FADD.FTZ R31, R49, R28 ;  /* 0x0000001c311f7221 */ /* 0x000fe20000010000 */
[----:B-1----:R-:W-:Y:S02]  /*b420*/  F2FP.PACK_AB R4, R25, R26 ;  /* 0x0000001a1904723e */ /* 0x002fe400000000ff */
[----:B--2---:R-:W-:Y:S01]  /*b430*/  F2FP.PACK_AB R5, R27, R0 ;  /* 0x000000001b05723e */ /* 0x004fe200000000ff */
[----:B------:R-:W-:Y:S01]  /*b440*/  FADD.FTZ R31, R50, R31 ;  /* 0x0000001f321f7221 */ /* 0x000fe20000010000 */
[----:B------:R-:W-:Y:S02]  /*b450*/  F2FP.PACK_AB R6, R191, R24 ;  /* 0x00000018bf06723e */ /* 0x000fe400000000ff */
[----:B----4-:R-:W-:-:S07]  /*b460*/  F2FP.PACK_AB R7, R29, R2 ;  /* 0x000000021d07723e */ /* 0x010fce00000000ff */
[C---:B-----5:R-:W-:Y:S08]  /*b470*/  HMMA.16816.F32 R96, R4.reuse, R8, R96 ;  /* 0x000000080460723c */ /* 0x060ff00000001860 */
[C---:B------:R-:W-:Y:S01]  /*b480*/  HMMA.16816.F32 R92, R4.reuse, R10, R92 ;  /* 0x0000000a045c723c */ /* 0x040fe2000000185c */
[----:B------:R-:W1:Y:S07]  /*b490*/  LDSM.16.MT88.4 R8, [R158+0x9800] ;  /* 0x009800009e08783b */ /* 0x000e6e0000004200 */
[C---:B------:R-:W-:Y:S07]  /*b4a0*/  HMMA.16816.F32 R88, R4.reuse, R16, R88 ;  /* 0x000000100458723c */ /* 0x040fee0000001858 */
[----:B------:R-:W-:Y:S01]  /*b4b0*/  FADD.FTZ R16, R48, R31 ;  /* 0x0000001f30107221 */ /* 0x000fe20000010000 */
[----:B---3--:R-:W-:Y:S03]  /*b4c0*/  HMMA.16816.F32 R80, R4, R12, R80 ;  /* 0x0000000c0450723c */ /* 0x008fe60000001850 */
        /* <DEDUP_REMOVED lines=13> */
[----:B-1----:R-:W-:Y:S01]  /*b5a0*/  HMMA.16816.F32 R72, R4, R8, R72 ;  /* 0x000000080448723c */ /* 0x002fe20000001848 */
[----:B------:R-:W-:Y:S02]  /*b5b0*/  FADD.FTZ R12, R35, R12 ;  /* 0x0000000c230c7221 */ /* 0x000fe40000010000 */
[----:B------:R-:W-:-:S04]  /*b5c0*/  FADD.FTZ R14, R23, R14 ;  /* 0x0000000e170e7221 */ /* 0x000fc80000010000 */
        /* <DEDUP_REMOVED lines=8> */
[----:B------:R-:W-:Y:S01]  /*b650*/  MOV R0, R3 ;  /* 0x0000000300007202 */ /* 0x000fe20000000f00 */
[----:B------:R-:W-:Y:S02]  /*b660*/  FADD.FTZ R25, R25, R26 ;  /* 0x0000001a19197221 */ /* 0x000fe40000010000 */
[----:B------:R-:W-:Y:S02]  /*b670*/  FADD.FTZ R2, R2, R27 ;  /* 0x0000001b02027221 */ /* 0x000fe40000010000 */
[----:B------:R-:W-:Y:S02]  /*b680*/  FADD.FTZ R24, R24, R25 ;  /* 0x0000001918187221 */ /* 0x000fe40000010000 */
[----:B------:R-:W-:Y:S01]  /*b690*/  FADD.FTZ R190, R29, R2 ;  /* 0x000000021dbe7221 */ /* 0x000fe20000010000 */
[----:B------:R-:W-:Y:S01]  /*b6a0*/  MOV R2, R52 ;  /* 0x0000003400027202 */ /* 0x000fe20000000f00 */
[----:B------:R-:W-:-:S02]  /*b6b0*/  FADD.FTZ R191, R191, R24 ;  /* 0x00000018bfbf7221 */ /* 0x000fc40000010000 */
.L_x_5308:
[----:B------:R-:W-:-:S13]  /*b6c0*/  ISETP.GE.AND P1, PT, R174, 0x1, PT ;  /* 0x00000001ae00780c */ /* 0x000fda0003f26270 */
[----:B------:R-:W-:Y:S05]  /*b6d0*/  @!P1 BRA `(.L_x_5316) ;  /* 0x00003d9000009947 */ /* 0x000fea0003800000 */
[----:B------:R-:W-:Y:S01]  /*b6e0*/  IMAD.MOV.U32 R187, RZ, RZ, c[0x0][0x1a0] ;  /* 0x00006800ffbb7624 */ /* 0x000fe200078e00ff */
[----:B------:R-:W-:Y:S02]  /*b6f0*/  MOV R101, R0 ;  /* 0x0000000000657202 */ /* 0x000fe40000000f00 */
[----:B------:R-:W-:Y:S01]  /*b700*/  MOV R103, R2 ;  /* 0x0000000200677202 */ /* 0x000fe20000000f00 */
[----:B------:R-:W-:-:S05]  /*b710*/  IMAD.U32 R186, R187, -0x80, RZ ;  /* 0xffffff80bbba7824 */ /* 0x000fca00078e00ff */
[----:B------:R-:W-:Y:S02]  /*b720*/  SHF.R.S32.HI R181, RZ, 0x1f, R186 ;  /* 0x0000001fffb57819 */ /* 0x000fe400000114ba */
.L_x_5320:
        /* <DEDUP_REMOVED lines=37> */
[----:B------:R-:W-:Y:S09]  /*b980*/  ISETP.NE.AND P2, PT, RZ, c[0x0][0x2d0], PT ;  /* 0x0000b400ff007a0c */ /* 0x000ff20003f45270 */
        /* <DEDUP_REMOVED lines=9> */
[-C--:B------:R-:W-:Y:S02]  /*ba20*/  LEA.HI.X.SX32 R13, R7, R185.reuse, 0x2, P2 ;  /* 0x000000b9070d7211 */ /* 0x080fe400010f16ff */
[----:B------:R-:W-:Y:S01]  /*ba30*/  LEA.HI.X.SX32 R11, R3, R185, 0x2, P1 ;  /* 0x000000b9030b7211 */ /* 0x000fe200008f16ff */
[----:B------:R-:W-:Y:S02]  /*ba40*/  IMAD.MOV.U32 R3, RZ, RZ, c[0x0][0x2d0] ;  /* 0x0000b400ff037624 */ /* 0x000fe400078e00ff */
[----:B------:R-:W2:Y:S02]  /*ba50*/  LDG.E R2, [R12.64] ;  /* 0x000000060c027981 */ /* 0x000ea4000c1e1900 */
[----:B------:R-:W-:Y:S02]  /*ba60*/  IMAD R3, R0, R3, -0x80 ;  /* 0xffffff8000037424 */ /* 0x000fe400078e0203 */
[----:B------:R-:W2:Y:S02]  /*ba70*/  LDG.E R5, [R10.64] ;  /* 0x000000060a057981 */ /* 0x000ea4000c1e1900 */
[C---:B------:R-:W-:Y:S01]  /*ba80*/  IMAD.WIDE.U32 R200, R3.reuse, c[0x0][0x1a0], RZ ;  /* 0x0000680003c87a25 */ /* 0x040fe200078e00ff */
        /* <DEDUP_REMOVED lines=10> */
.L_x_5317:
[----:B------:R-:W-:Y:S02]  /*bb30*/  ISETP.GE.AND P1, PT, R178, c[0x0][0x220], PT ;  /* 0x00008800b2007a0c */ /* 0x000fe40003f26270 */
[C---:B------:R-:W-:Y:S04]  /*bb40*/  LEA R194, P4, R200.reuse, R192, 0x1 ;  /* 0x000000c0c8c27211 */ /* 0x040fe800078808ff */
[----:B------:R-:W-:Y:S07]  /*bb50*/  LEA.HI.X R195, R200, R193, R201, 0x1, P4 ;  /* 0x000000c1c8c37211 */ /* 0x000fee00020f0cc9 */
[----:B------:R-:W-:Y:S01]  /*bb60*/  @P1 STS.128 [R175+0x6000], RZ ;  /* 0x006000ffaf001388 */ /* 0x000fe20000000c00 */
[-C--:B------:R-:W-:Y:S02]  /*bb70*/  @!P1 IADD3 R3, P3, R180, R200.reuse, RZ ;  /* 0x000000c8b4039210 */ /* 0x080fe40007f7e0ff */
[----:B------:R-:W-:Y:S02]  /*bb80*/  @!P1 LEA R197, P2, R187, R200, 0x5 ;  /* 0x000000c8bbc59211 */ /* 0x000fe400078428ff */
[----:B------:R-:W-:Y:S02]  /*bb90*/  @!P1 IADD3.X R0, R177, R201, RZ, P3, !PT ;  /* 0x000000c9b1009210 */ /* 0x000fe40001ffe4ff */
[CC--:B------:R-:W-:Y:S01]  /*bba0*/  @!P1 LEA R206, P3, R3.reuse, R192.reuse, 0x1 ;  /* 0x000000c003ce9211 */ /* 0x0c0fe200078608ff */
[----:B------:R-:W-:Y:S01]  /*bbb0*/  @!PT LDS RZ, [RZ] ;  /* 0x00000000fffff984 */ /* 0x000fe20000000800 */
[----:B------:R-:W-:Y:S01]  /*bbc0*/  @!PT LDS RZ, [RZ] ;  /* 0x00000000fffff984 */ /* 0x000fe20000000800 */
[----:B------:R-:W-:Y:S01]  /*bbd0*/  @!PT LDS RZ, [RZ] ;  /* 0x00000000fffff984 */ /* 0x000fe20000000800 */
[----:B------:R1:W-:Y:S01]  /*bbe0*/  @!P1 LDGSTS.E.BYPASS.LTC128B.128 [R175+0x6000], [R194.64] ;  /* 0x06000000c2af9fae */ /* 0x0003e2000b901d46 */
[----:B------:R-:W-:Y:S02]  /*bbf0*/  @!P1 MOV R2, c[0x0][0x1a4] ;  /* 0x0000690000029a02 */ /* 0x000fe40000000f00 */
[----:B------:R-:W-:Y:S02]  /*bc00*/  @!P1 LEA.HI.X R207, R3, R193, R0, 0x1, P3 ;  /* 0x000000c103cf9211 */ /* 0x000fe400018f0c00 */
[----:B------:R-:W-:Y:S02]  /*bc10*/  @!P1 LEA.HI.X R2, R187, R201, R2, 0x5, P2 ;  /* 0x000000c9bb029211 */ /* 0x000fe400010f2c02 */
[C---:B------:R-:W-:Y:S01]  /*bc20*/  @!P1 LEA R204, P2, R197.reuse, R192, 0x1 ;  /* 0x000000c0c5cc9211 */ /* 0x040fe200078408ff */
[----:B------:R-:W-:Y:S01]  /*bc30*/  @P1 STS.128 [R175+0x6800], RZ ;  /* 0x006800ffaf001388 */ /* 0x000fe20000000c00 */
[-C--:B------:R-:W-:Y:S02]  /*bc40*/  @!P1 MOV R202, R200.reuse ;  /* 0x000000c800ca9202 */ /* 0x080fe40000000f00 */
[----:B------:R-:W-:Y:S02]  /*bc50*/  @!P1 LEA.HI.X R205, R197, R193, R2, 0x1, P2 ;  /* 0x000000c1c5cd9211 */ /* 0x000fe400010f0c02 */
[-C--:B------:R-:W-:Y:S02]  /*bc60*/  @!P1 MOV R203, R201.reuse ;  /* 0x000000c900cb9202 */ /* 0x080fe40000000f00 */
[----:B------:R-:W-:Y:S01]  /*bc70*/  @!P1 MOV R196, c[0x0][0x1a4] ;  /* 0x0000690000c49a02 */ /* 0x000fe20000000f00 */
[----:B------:R-:W-:Y:S01]  /*bc80*/  @!PT LDS RZ, [RZ] ;  /* 0x00000000fffff984 */ /* 0x000fe20000000800 */
[----:B------:R-:W-:Y:S01]  /*bc90*/  @!PT LDS RZ, [RZ] ;  /* 0x00000000fffff984 */ /* 0x000fe20000000800 */
[----:B------:R-:W-:Y:S01]  /*bca0*/  @!PT LDS RZ, [RZ] ;  /* 0x00000000fffff984 */ /* 0x000fe20000000800 */
[----:B------:R2:W-:Y:S01]  /*bcb0*/  @!P1 LDGSTS.E.BYPASS.LTC128B.128 [R175+0x6800], [R206.64] ;  /* 0x06800000ceaf9fae */ /* 0x0005e2000b901d46 */
[C---:B------:R-:W-:Y:S01]  /*bcc0*/  @!P1 LEA R197, P2, R187.reuse, R200, 0x6 ;  /* 0x000000c8bbc59211 */ /* 0x040fe200078430ff */
[C---:B------:R-:W-:Y:S01]  /*bcd0*/  @!P1 IMAD.WIDE.U32 R202, R187.reuse, 0x30, R202 ;  /* 0x00000030bbca9825 */ /* 0x040fe200078e00ca */
[----:B------:R-:W-:Y:S02]  /*bce0*/  @!P1 MOV R198, c[0x0][0x1a4] ;  /* 0x0000690000c69a02 */ /* 0x000fe40000000f00 */
[----:B------:R-:W-:Y:S01]  /*bcf0*/  @!P1 MOV R3, c[0x0][0x1a4] ;  /* 0x0000690000039a02 */ /* 0x000fe20000000f00 */
[----:B------:R-:W-:Y:S01]  /*bd00*/  @!P1 IMAD R196, R196, 0x30, RZ ;  /* 0x00000030c4c49824 */ /* 0x000fe200078e02ff */
[-C--:B------:R-:W-:Y:S01]  /*bd10*/  @!P1 LEA R216, P5, R202, R192.reuse, 0x1 ;  /* 0x000000c0cad89211 */ /* 0x080fe200078a08ff */
[----:B------:R-:W-:Y:S01]  /*bd20*/  @P1 STS.128 [R175+0x7000], RZ ;  /* 0x007000ffaf001388 */ /* 0x000fe20000000c00 */
[----:B------:R-:W-:Y:S01]  /*bd30*/  @!P1 LEA.HI.X R198, R187, R201, R198, 0x6, P2 ;  /* 0x000000c9bbc69211 */ /* 0x000fe200010f34c6 */
[----:B------:R-:W-:Y:S01]  /*bd40*/  @!P1 IMAD R3, R3, 0x50, RZ ;  /* 0x0000005003039824 */ /* 0x000fe200078e02ff */
[----:B------:R-:W-:Y:S02]  /*bd50*/  @!P1 IADD3 R196, R196, R203, RZ ;  /* 0x000000cbc4c49210 */ /* 0x000fe40007ffe0ff */
[C---:B------:R-:W-:Y:S02]  /*bd60*/  @!P1 LEA R210, P2, R197.reuse, R192, 0x1 ;  /* 0x000000c0c5d29211 */ /* 0x040fe400078408ff */
[-C--:B------:R-:W-:Y:S01]  /*bd70*/  @!P1 LEA.HI.X R217, R202, R193.reuse, R196, 0x1, P5 ;  /* 0x000000c1cad99211 */ /* 0x080fe200028f0cc4 */
[----:B------:R-:W-:Y:S01]  /*bd80*/  @!PT LDS RZ, [RZ] ;  /* 0x00000000fffff984 */ /* 0x000fe20000000800 */
[----:B------:R-:W-:Y:S01]  /*bd90*/  @!PT LDS RZ, [RZ] ;  /* 0x00000000fffff984 */ /* 0x000fe20000000800 */
[----:B------:R-:W-:Y:S01]  /*bda0*/  @!PT LDS RZ, [RZ] ;  /* 0x00000000fffff984 */ /* 0x000fe20000000800 */
[----:B------:R3:W-:Y:S01]  /*bdb0*/  @!P1 LDGSTS.E.BYPASS.LTC128B.128 [R175+0x7000], [R204.64] ;  /* 0x07000000ccaf9fae */ /* 0x0007e2000b901d46 */
[----:B------:R-:W-:Y:S02]  /*bdc0*/  @!P1 LEA.HI.X R211, R197, R193, R198, 0x1, P2 ;  /* 0x000000c1c5d39211 */ /* 0x000fe400010f0cc6 */
[-C--:B------:R-:W-:Y:S02]  /*bdd0*/  @!P1 MOV R208, R200.reuse ;  /* 0x000000c800d09202 */ /* 0x080fe40000000f00 */
[-C--:B------:R-:W-:Y:S02]  /*bde0*/  @!P1 MOV R209, R201.reuse ;  /* 0x000000c900d19202 */ /* 0x080fe40000000f00 */
[----:B------:R-:W-:Y:S01]  /*bdf0*/  @!P1 MOV R212, R200 ;  /* 0x000000c800d49202 */ /* 0x000fe20000000f00 */
[----:B------:R-:W-:Y:S01]  /*be00*/  @P1 STS.128 [R175+0x7800], RZ ;  /* 0x007800ffaf001388 */ /* 0x000fe20000000c00 */
[----:B------:R-:W-:Y:S01]  /*be10*/  @!P1 MOV R213, R201 ;  /* 0x000000c900d59202 */ /* 0x000fe20000000f00 */
[C---:B------:R-:W-:Y:S01]  /*be20*/  @!P1 IMAD.WIDE.U32 R200, R187.reuse, 0x50, R200 ;  /* 0x00000050bbc89825 */ /* 0x040fe200078e00c8 */
[----:B------:R-:W-:Y:S02]  /*be30*/  @!P1 MOV R2, c[0x0][0x1a4] ;  /* 0x0000690000029a02 */ /* 0x000fe40000000f00 */
[----:B------:R-:W-:Y:S01]  /*be40*/  @!P1 MOV R0, c[0x0][0x1a4] ;  /* 0x0000690000009a02 */ /* 0x000fe20000000f00 */
[----:B------:R-:W-:Y:S01]  /*be50*/  @!P1 IMAD.WIDE.U32 R208, R187, 0x60, R208 ;  /* 0x00000060bbd09825 */ /* 0x000fe200078e00d0 */
[-C--:B------:R-:W-:Y:S01]  /*be60*/  @!P1 LEA R214, P4, R200, R192.reuse, 0x1 ;  /* 0x000000c0c8d69211 */ /* 0x080fe200078808ff */
[----:B------:R-:W-:Y:S01]  /*be70*/  @!PT LDS RZ, [RZ] ;  /* 0x00000000fffff984 */ /* 0x000fe20000000800 */
[----:B------:R-:W-:Y:S01]  /*be80*/  @!PT LDS RZ, [RZ] ;  /* 0x00000000fffff984 */ /* 0x000fe20000000800 */
[----:B------:R-:W-:Y:S01]  /*be90*/  @!PT LDS RZ, [RZ] ;  /* 0x00000000fffff984 */ /* 0x000fe20000000800 */
[----:B------:R4:W-:Y:S01]  /*bea0*/  @!P1 LDGSTS.E.BYPASS.LTC128B.128 [R175+0x7800], [R216.64] ;  /* 0x07800000d8af9fae */ /* 0x0009e2000b901d46 */
[----:B------:R-:W-:Y:S01]  /*beb0*/  @!P1 IADD3 R3, R3, R201, RZ ;  /* 0x000000c903039210 */ /* 0x000fe20007ffe0ff */
[----:B------:R-:W-:Y:S01]  /*bec0*/  @!P1 IMAD R2, R2, 0x60, RZ ;  /* 0x0000006002029824 */ /* 0x000fe200078e02ff */
[-C--:B------:R-:W-:Y:S01]  /*bed0*/  @!P1 LEA R198, P3, R208, R192.reuse, 0x1 ;  /* 0x000000c0d0c69211 */ /* 0x080fe200078608ff */
[----:B------:R-:W-:Y:S01]  /*bee0*/  @!P1 IMAD.WIDE.U32 R212, R187, 0x70, R212 ;  /* 0x00000070bbd49825 */ /* 0x000fe200078e00d4 */
[----:B------:R-:W-:Y:S02]  /*bef0*/  @!P1 LEA.HI.X R215, R200, R193, R3, 0x1, P4 ;  /* 0x000000c1c8d79211 */ /* 0x000fe400020f0c03 */
[----:B------:R-:W-:Y:S01]  /*bf00*/  @!P1 IADD3 R2, R2, R209, RZ ;  /* 0x000000d102029210 */ /* 0x000fe20007ffe0ff */
[----:B------:R-:W-:Y:S01]  /*bf10*/  @P1 STS.128 [R175+0x8000], RZ ;  /* 0x008000ffaf001388 */ /* 0x000fe20000000c00 */
[----:B------:R-:W-:Y:S01]  /*bf20*/  @!P1 IMAD R0, R0, 0x70, RZ ;  /* 0x0000007000009824 */ /* 0x000fe200078e02ff */
[----:B------:R-:W-:Y:S02]  /*bf30*/  @!P1 LEA R192, P2, R212, R192, 0x1 ;  /* 0x000000c0d4c09211 */ /* 0x000fe400078408ff */
[----:B------:R-:W-:Y:S02]  /*bf40*/  @!P1 LEA.HI.X R199, R208, R193, R2, 0x1, P3 ;  /* 0x000000c1d0c79211 */ /* 0x000fe400018f0c02 */
[----:B------:R-:W-:Y:S02]  /*bf50*/  @!P1 IADD3 R0, R0, R213, RZ ;  /* 0x000000d500009210 */ /* 0x000fe40007ffe0ff */
[----:B------:R-:W-:Y:S01]  /*bf60*/  @!PT LDS RZ, [RZ] ;  /* 0x00000000fffff984 */ /* 0x000fe20000000800 */
[----:B------:R-:W-:Y:S01]  /*bf70*/  @!PT LDS RZ, [RZ] ;  /* 0x00000000fffff984 */ /* 0x000fe20000000800 */
[----:B------:R-:W-:Y:S01]  /*bf80*/  @!PT LDS RZ, [RZ] ;  /* 0x00000000fffff984 */ /* 0x000fe20000000800 */
[----:B------:R5:W-:Y:S02]  /*bf90*/  @!P1 LDGSTS.E.BYPASS.LTC128B.128 [R175+0x8000], [R210.64] ;  /* 0x08000000d2af9fae */ /* 0x000be4000b901d46 */
[----:B------:R-:W-:Y:S02]  /*bfa0*/  @!P1 LEA.HI.X R193, R212, R193, R0, 0x1, P2 ;  /* 0x000000c1d4c19211 */ /* 0x000fe400010f0c00 */
[----:B------:R-:W-:Y:S04]  /*bfb0*/  ISETP.GE.AND P2, PT, R174, 0x2, PT ;  /* 0x00000002ae00780c */ /* 0x000fe80003f46270 */
        /* <DEDUP_REMOVED lines=16> */
[----:B------:R-:W2:Y:S08]  /*c0c0*/  LDSM.16.M88.4 R108, [R167+0x2000] ;  /* 0x00200000a76c783b */ /* 0x000eb00000000200 */
[----:B------:R-:W2:Y:S01]  /*c0d0*/  LDSM.16.M88.4 R112, [R167+0x2800] ;  /* 0x00280000a770783b */ /* 0x000ea20000000200 */
[----:B-1----:R-:W-:Y:S02]  /*c0e0*/  MOV R192, R194 ;  /* 0x000000c200c07202 */ /* 0x002fe40000000f00 */
[----:B------:R-:W-:Y:S05]  /*c0f0*/  MOV R193, R195 ;  /* 0x000000c300c17202 */ /* 0x000fea0000000f00 */
[----:B------:R-:W1:Y:S08]  /*c100*/  LDSM.16.M88.4 R116, [R167+0x3000] ;  /* 0x00300000a774783b */ /* 0x000e700000000200 */
[----:B------:R-:W0:Y:S08]  /*c110*/  LDGDEPBAR ;  /* 0x00000000000079af */ /* 0x000e300000000000 */
[----:B------:R-:W1:Y:S08]  /*c120*/  LDSM.16.M88.4 R120, [R167+0x3800] ;  /* 0x00380000a778783b */ /* 0x000e700000000200 */
[----:B------:R-:W1:Y:S08]  /*c130*/  LDSM.16.M88.4 R124, [R167+0x4000] ;  /* 0x00400000a77c783b */ /* 0x000e700000000200 */
[----:B------:R-:W1:Y:S08]  /*c140*/  LDSM.16.M88.4 R128, [R167+0x4800] ;  /* 0x00480000a780783b */ /* 0x000e700000000200 */
[----:B------:R-:W1:Y:S08]  /*c150*/  LDSM.16.M88.4 R132, [R167+0x5000] ;  /* 0x00500000a784783b */ /* 0x000e700000000200 */
[----:B------:R-:W1:Y:S08]  /*c160*/  LDSM.16.M88.4 R136, [R167+0x5800] ;  /* 0x00580000a788783b */ /* 0x000e700000000200 */
[----:B------:R-:W-:Y:S08]  /*c170*/  LDSM.16.M88.4 R140, [R166] ;  /* 0x00000000a68c783b */ /* 0x000ff00000000200 */
[----:B------:R-:W1:Y:S08]  /*c180*/  LDSM.16.M88.4 R144, [R161+0x2000] ;  /* 0x00200000a190783b */ /* 0x000e700000000200 */
[----:B------:R-:W3:Y:S01]  /*c190*/  LDSM.16.M88.4 R148, [R161+0x2800] ;  /* 0x00280000a194783b */ /* 0x000ee20000000200 */
        /* <DEDUP_REMOVED lines=8> */
[----:B------:R-:W-:Y:S07]  /*c220*/  LDSM.16.M88.4 R116, [R161+0x5800] ;  /* 0x00580000a174783b */ /* 0x000fee0000000200 */
[C---:B------:R-:W-:Y:S08]  /*c230*/  HMMA.16816.F32 R28, R104.reuse, R120, RZ ;  /* 0x00000078681c723c */ /* 0x040ff000000018ff */
[C---:B------:R-:W-:Y:S01]  /*c240*/  HMMA.16816.F32 R32, R104.reuse, R122, RZ ;  /* 0x0000007a6820723c */ /* 0x040fe200000018ff */
[----:B------:R-:W-:Y:S07]  /*c250*/  LDSM.16.M88.4 R120, [R155] ;  /* 0x000000009b78783b */ /* 0x000fee0000000200 */
        /* <DEDUP_REMOVED lines=10> */
[C---:B------:R-:W-:Y:S08]  /*c300*/  HMMA.16816.F32 R8, R140.reuse, R146, R8 ;  /* 0x000000928c08723c */ /* 0x040ff00000001808 */
[C---:B---3--:R-:W-:Y:S08]  /*c310*/  HMMA.16816.F32 R12, R140.reuse, R148, R12 ;  /* 0x000000948c0c723c */ /* 0x048ff0000000180c */
        /* <DEDUP_REMOVED lines=14> */
[C---:B------:R-:W-:Y:S01]  /*c400*/  HMMA.16816.F32 R56, R140.reuse, R110, R56 ;  /* 0x0000006e8c38723c */ /* 0x040fe20000001838 */
[----:B------:R-:W1:Y:S07]  /*c410*/  LDSM.16.M88.4 R108, [R164] ;  /* 0x00000000a46c783b */ /* 0x000e6e0000000200 */
[C---:B------:R-:W-:Y:S08]  /*c420*/  HMMA.16816.F32 R60, R140.reuse, R116, R60 ;  /* 0x000000748c3c723c */ /* 0x040ff0000000183c */
[----:B------:R-:W-:Y:S01]  /*c430*/  HMMA.16816.F32 R64, R140, R118, R64 ;  /* 0x000000768c40723c */ /* 0x000fe20000001840 */
[----:B------:R-:W2:Y:S07]  /*c440*/  LDSM.16.M88.4 R116, [R156] ;  /* 0x000000009c74783b */ /* 0x000eae0000000200 */
[C---:B-1----:R-:W-:Y:S08]  /*c450*/  HMMA.16816.F32 R4, R104.reuse, R108, R4 ;  /* 0x0000006c6804723c */ /* 0x042ff00000001804 */
[C---:B------:R-:W-:Y:S01]  /*c460*/  HMMA.16816.F32 R8, R104.reuse, R110, R8 ;  /* 0x0000006e6808723c */ /* 0x040fe20000001808 */
[----:B------:R-:W1:Y:S07]  /*c470*/  LDSM.16.M88.4 R108, [R154] ;  /* 0x000000009a6c783b */ /* 0x000e6e0000000200 */
[C---:B------:R-:W-:Y:S08]  /*c480*/  HMMA.16816.F32 R12, R104.reuse, R112, R12 ;  /* 0x00000070680c723c */ /* 0x040ff0000000180c */
[C---:B------:R-:W-:Y:S01]  /*c490*/  HMMA.16816.F32 R16, R104.reuse, R114, R16 ;  /* 0x000000726810723c */ /* 0x040fe20000001810 */
[----:B------:R-:W3:Y:S07]  /*c4a0*/  LDSM.16.M88.4 R112, [R153] ;  /* 0x000000009970783b */ /* 0x000eee0000000200 */
[C---:B--2---:R-:W-:Y:S08]  /*c4b0*/  HMMA.16816.F32 R20, R104.reuse, R116, R20 ;  /* 0x000000746814723c */ /* 0x044ff00000001814 */
[C---:B------:R-:W-:Y:S01]  /*c4c0*/  HMMA.16816.F32 R24, R104.reuse, R118, R24 ;  /* 0x000000766818723c */ /* 0x040fe20000001818 */
[----:B------:R-:W2:Y:S07]  /*c4d0*/  LDSM.16.M88.4 R116, [R152] ;  /* 0x000000009874783b */ /* 0x000eae0000000200 */
[C---:B------:R-:W-:Y:S08]  /*c4e0*/  HMMA.16816.F32 R28, R104.reuse, R120, R28 ;  /* 0x00000078681c723c */ /* 0x040ff0000000181c */
[C---:B------:R-:W-:Y:S01]  /*c4f0*/  HMMA.16816.F32 R32, R104.reuse, R122, R32 ;  /* 0x0000007a6820723c */ /* 0x040fe20000001820 */
[----:B------:R-:W-:Y:S07]  /*c500*/  LDSM.16.M88.4 R120, [R100] ;  /* 0x000000006478783b */ /* 0x000fee0000000200 */
[C---:B-1----:R-:W-:Y:S08]  /*c510*/  HMMA.16816.F32 R36, R104.reuse, R108, R36 ;  /* 0x0000006c6824723c */ /* 0x042ff00000001824 */
[C---:B------:R-:W-:Y:S01]  /*c520*/  HMMA.16816.F32 R40, R104.reuse, R110, R40 ;  /* 0x0000006e6828723c */ /* 0x040fe20000001828 */
[----:B------:R-:W1:Y:S07]  /*c530*/  LDSM.16.M88.4 R108, [R102] ;  /* 0x00000000666c783b */ /* 0x000e6e0000000200 */
[C---:B---3--:R-:W-:Y:S08]  /*c540*/  HMMA.16816.F32 R44, R104.reuse, R112, R44 ;  /* 0x00000070682c723c */ /* 0x048ff0000000182c */
[C---:B------:R-:W-:Y:S01]  /*c550*/  HMMA.16816.F32 R48, R104.reuse, R114, R48 ;  /* 0x000000726830723c */ /* 0x040fe20000001830 */
[----:B------:R-:W3:Y:S07]  /*c560*/  LDSM.16.M88.4 R112, [R163] ;  /* 0x00000000a370783b */ /* 0x000eee0000000200 */
[C---:B--2---:R-:W-:Y:S08]  /*c570*/  HMMA.16816.F32 R52, R104.reuse, R116, R52 ;  /* 0x000000746834723c */ /* 0x044ff00000001834 */
[C---:B------:R-:W-:Y:S08]  /*c580*/  HMMA.16816.F32 R56, R104.reuse, R118, R56 ;  /* 0x000000766838723c */ /* 0x040ff00000001838 */
[C---:B-1----:R-:W-:Y:S08]  /*c590*/  HMMA.16816.F32 R60, R104.reuse, R108, R60 ;  /* 0x0000006c683c723c */ /* 0x042ff0000000183c */
[----:B------:R-:W-:Y:S01]  /*c5a0*/  HMMA.16816.F32 R64, R104, R110, R64 ;  /* 0x0000006e6840723c */ /* 0x000fe20000001840 */
[----:B------:R-:W1:Y:S07]  /*c5b0*/  LDSM.16.M88.4 R104, [R100+0x800] ;  /* 0x000800006468783b */ /* 0x000e6e0000000200 */
[C---:B---3--:R-:W-:Y:S01]  /*c5c0*/  HMMA.16816.F32 R4, R112.reuse, R120, R4 ;  /* 0x000000787004723c */ /* 0x048fe20000001804 */
[----:B------:R-:W2:Y:S07]  /*c5d0*/  LDSM.16.M88.4 R108, [R100+0x1000] ;  /* 0x00100000646c783b */ /* 0x000eae0000000200 */
[C---:B------:R-:W-:Y:S11]  /*c5e0*/  HMMA.16816.F32 R8, R112.reuse, R122, R8 ;  /* 0x0000007a7008723c */ /* 0x040ff60000001808 */
[----:B------:R-:W-:Y:S05]  /*c5f0*/  @!UPT UIADD3 URZ, URZ, URZ, URZ ;  /* 0x0000003f3f3ff290 */ /* 0x000fea000fffe03f */
[----:B------:R-:W-:Y:S02]  /*c600*/  FMUL.FTZ R0, R5, c[0x0][0x2ec] ;  /* 0x0000bb0005007a20 */ /* 0x000fe40000410000 */
[----:B------:R-:W-:Y:S02]  /*c610*/  FMUL.FTZ R2, R4, c[0x0][0x2ec] ;  /* 0x0000bb0004027a20 */ /* 0x000fe40000410000 */
[----:B------:R3:W3:Y:S01]  /*c620*/  MUFU.TANH R151, R0 ;  /* 0x0000000000977308 */ /* 0x0006e20000002400 */
[----:B------:R-:W-:Y:S02]  /*c630*/  FMUL.FTZ R252, R6, c[0x0][0x2ec] ;  /* 0x0000bb0006fc7a20 */ /* 0x000fe40000410000 */
[----:B------:R-:W-:Y:S01]  /*c640*/  FMUL.FTZ R250, R7, c[0x0][0x2ec] ;  /* 0x0000bb0007fa7a20 */ /* 0x000fe20000410000 */
[C---:B-1----:R-:W-:Y:S03]  /*c650*/  HMMA.16816.F32 R12, R112.reuse, R104, R12 ;  /* 0x00000068700c723c */ /* 0x042fe6000000180c */
[----:B------:R-:W-:Y:S03]  /*c660*/  FMUL.FTZ R3, R9, c[0x0][0x2ec] ;  /* 0x0000bb0009037a20 */ /* 0x000fe60000410000 */
[----:B------:R1:W1:Y:S01]  /*c670*/  MUFU.TANH R150, R2 ;  /* 0x0000000200967308 */ /* 0x0002620000002400 */
[----:B------:R-:W-:Y:S01]  /*c680*/  FMUL.FTZ R251, R8, c[0x0][0x2ec] ;  /* 0x0000bb0008fb7a20 */ /* 0x000fe20000410000 */
[C---:B------:R-:W-:Y:S01]  /*c690*/  HMMA.16816.F32 R16, R112.reuse, R106, R16 ;  /* 0x0000006a7010723c */ /* 0x040fe20000001810 */
[----:B------:R-:W1:Y:S07]  /*c6a0*/  LDSM.16.M88.4 R104, [R100+0x1800] ;  /* 0x001800006468783b */ /* 0x000e6e0000000200 */
[----:B------:R1:W1:Y:S01]  /*c6b0*/  MUFU.TANH R117, R3 ;  /* 0x0000000300757308 */ /* 0x0002620000002400 */
[C---:B--2---:R-:W-:Y:S03]  /*c6c0*/  HMMA.16816.F32 R20, R112.reuse, R108, R20 ;  /* 0x0000006c7014723c */ /* 0x044fe60000001814 */
[----:B---3--:R-:W-:Y:S05]  /*c6d0*/  FMUL.FTZ R0, R11, c[0x0][0x2ec] ;  /* 0x0000bb000b007a20 */ /* 0x008fea0000410000 */
[C---:B------:R-:W-:Y:S01]  /*c6e0*/  HMMA.16816.F32 R24, R112.reuse, R110, R24 ;  /* 0x0000006e7018723c */ /* 0x040fe20000001818 */
[----:B------:R2:W3:Y:S01]  /*c6f0*/  MUFU.TANH R118, R0 ;  /* 0x0000000000767308 */ /* 0x0004e20000002400 */
        /* <DEDUP_REMOVED lines=13> */
[C---:B-1----:R-:W-:Y:S03]  /*c7d0*/  HMMA.16816.F32 R28, R112.reuse, R104, R28 ;  /* 0x00000068701c723c */ /* 0x042fe6000000181c */
[----:B------:R-:W-:Y:S02]  /*c7e0*/  FMUL.FTZ R238, R22, c[0x0][0x2ec] ;  /* 0x0000bb0016ee7a20 */ /* 0x000fe40000410000 */
[----:B------:R-:W-:Y:S01]  /*c7f0*/  FMUL.FTZ R236, R23, c[0x0][0x2ec] ;  /* 0x0000bb0017ec7a20 */ /* 0x000fe20000410000 */
[----:B------:R-:W1:Y:S01]  /*c800*/  MUFU.TANH R251, R251 ;  /* 0x000000fb00fb7308 */ /* 0x000e620000002400 */
[----:B------:R-:W-:Y:S01]  /*c810*/  FMUL.FTZ R235, R24, c[0x0][0x2ec] ;  /* 0x0000bb0018eb7a20 */ /* 0x000fe20000410000 */
[C---:B------:R-:W-:Y:S01]  /*c820*/  HMMA.16816.F32 R32, R112.reuse, R106, R32 ;  /* 0x0000006a7020723c */ /* 0x040fe20000001820 */
[----:B------:R-:W1:Y:S03]  /*c830*/  LDSM.16.M88.4 R104, [R100+0x2800] ;  /* 0x002800006468783b */ /* 0x000e660000000200 */
[----:B------:R-:W-:Y:S02]  /*c840*/  FMUL.FTZ R237, R25, c[0x0][0x2ec] ;  /* 0x0000bb0019ed7a20 */ /* 0x000fe40000410000 */
[----:B------:R-:W-:Y:S02]  /*c850*/  FMUL.FTZ R240, R26, c[0x0][0x2ec] ;  /* 0x0000bb001af07a20 */ /* 0x000fe40000410000 */
[----:B------:R-:W1:Y:S01]  /*c860*/  MUFU.TANH R249, R249 ;  /* 0x000000f900f97308 */ /* 0x000e620000002400 */
[C---:B--2---:R-:W-:Y:S03]  /*c870*/  HMMA.16816.F32 R36, R112.reuse, R108, R36 ;  /* 0x0000006c7024723c */ /* 0x044fe60000001824 */
[----:B------:R-:W-:Y:S02]  /*c880*/  FMUL.FTZ R234, R27, c[0x0][0x2ec] ;  /* 0x0000bb001bea7a20 */ /* 0x000fe40000410000 */
        /* <DEDUP_REMOVED lines=32> */
[----:B----4-:R-:W-:Y:S02]  /*ca90*/  FMUL.FTZ R217, R44, c[0x0][0x2ec] ;  /* 0x0000bb002cd97a20 */ /* 0x010fe40000410000 */
[----:B------:R-:W-:Y:S02]  /*caa0*/  FMUL.FTZ R215, R45, c[0x0][0x2ec] ;  /* 0x0000bb002dd77a20 */ /* 0x000fe40000410000 */
[----:B------:R-:W-:Y:S02]  /*cab0*/  FMUL.FTZ R216, R46, c[0x0][0x2ec] ;  /* 0x0000bb002ed87a20 */ /* 0x000fe40000410000 */
[----:B------:R-:W4:Y:S03]  /*cac0*/  MUFU.TANH R244, R244 ;  /* 0x000000f400f47308 */ /* 0x000f260000002400 */
[----:B------:R-:W-:Y:S02]  /*cad0*/  FMUL.FTZ R214, R47, c[0x0][0x2ec] ;  /* 0x0000bb002fd67a20 */ /* 0x000fe40000410000 */
[----:B------:R-:W-:Y:S02]  /*cae0*/  FMUL.FTZ R213, R48, c[0x0][0x2ec] ;  /* 0x0000bb0030d57a20 */ /* 0x000fe40000410000 */
[----:B-----5:R-:W-:Y:S02]  /*caf0*/  FMUL.FTZ R211, R49, c[0x0][0x2ec] ;  /* 0x0000bb0031d37a20 */ /* 0x020fe40000410000 */
        /* <DEDUP_REMOVED lines=8> */
[----:B------:R-:W-:Y:S03]  /*cb80*/  HMMA.16816.F32 R64, R112, R106, R64 ;  /* 0x0000006a7040723c */ /* 0x000fe60000001840 */
[----:B------:R-:W-:Y:S02]  /*cb90*/  FMUL.FTZ R206, R55, c[0x0][0x2ec] ;  /* 0x0000bb0037ce7a20 */ /* 0x000fe40000410000 */
[----:B------:R-:W-:Y:S02]  /*cba0*/  FMUL.FTZ R205, R56, c[0x0][0x2ec] ;  /* 0x0000bb0038cd7a20 */ /* 0x000fe40000410000 */
[----:B------:R-:W-:Y:S02]  /*cbb0*/  FMUL.FTZ R203, R57, c[0x0][0x2ec] ;  /* 0x0000bb0039cb7a20 */ /* 0x000fe40000410000 */
[----:B------:R-:W1:Y:S03]  /*cbc0*/  MUFU.TANH R239, R239 ;  /* 0x000000ef00ef7308 */ /* 0x000e660000002400 */
[----:B------:R-:W-:Y:S02]  /*cbd0*/  FMUL.FTZ R204, R58, c[0x0][0x2ec] ;  /* 0x0000bb003acc7a20 */ /* 0x000fe40000410000 */
[----:B------:R-:W-:Y:S02]  /*cbe0*/  FMUL.FTZ R202, R59, c[0x0][0x2ec] ;  /* 0x0000bb003bca7a20 */ /* 0x000fe40000410000 */
[----:B------:R-:W-:Y:S02]  /*cbf0*/  FMUL.FTZ R199, R60, c[0x0][0x2ec] ;  /* 0x0000bb003cc77a20 */ /* 0x000fe40000410000 */
[----:B------:R-:W-:Y:S01]  /*cc00*/  FMUL.FTZ R201, R61, c[0x0][0x2ec] ;  /* 0x0000bb003dc97a20 */ /* 0x000fe20000410000 */
[----:B------:R-:W1:Y:S01]  /*cc10*/  MUFU.TANH R238, R238 ;  /* 0x000000ee00ee7308 */ /* 0x000e620000002400 */
[----:B------:R-:W-:Y:S02]  /*cc20*/  FMUL.FTZ R200, R62, c[0x0][0x2ec] ;  /* 0x0000bb003ec87a20 */ /* 0x000fe40000410000 */
[----:B------:R-:W-:Y:S02]  /*cc30*/  FMUL.FTZ R196, R63, c[0x0][0x2ec] ;  /* 0x0000bb003fc47a20 */ /* 0x000fe40000410000 */
[----:B------:R-:W-:Y:S02]  /*cc40*/  FMUL.FTZ R197, R64, c[0x0][0x2ec] ;  /* 0x0000bb0040c57a20 */ /* 0x000fe40000410000 */
[----:B------:R-:W-:Y:S02]  /*cc50*/  FMUL.FTZ R198, R65, c[0x0][0x2ec] ;  /* 0x0000bb0041c67a20 */ /* 0x000fe40000410000 */
[----:B------:R-:W-:Y:S01]  /*cc60*/  FMUL.FTZ R3, R67, c[0x0][0x2ec] ;  /* 0x0000bb0043037a20 */ /* 0x000fe20000410000 */
[----:B------:R-:W1:Y:S01]  /*cc70*/  MUFU.TANH R236, R236 ;  /* 0x000000ec00ec7308 */ /* 0x000e620000002400 */
[----:B------:R-:W-:Y:S09]  /*cc80*/  FMUL.FTZ R0, R66, c[0x0][0x2ec] ;  /* 0x0000bb0042007a20 */ /* 0x000ff20000410000 */
        /* <DEDUP_REMOVED lines=43> */
[----:B------:R-:W1:Y:S01]  /*cf40*/  MUFU.TANH R3, R3 ;  /* 0x0000000300037308 */ /* 0x000e620000002400 */
[----:B------:R-:W-:-:S05]  /*cf50*/  @!P2 BRA `(.L_x_5318) ;  /* 0x000009700000a947 */ /* 0x000fca0003800000 */
[----:B--234-:R-:W-:Y:S05]  /*cf60*/  IMAD.MOV.U32 R5, RZ, RZ, c[0x0][0x198] ;  /* 0x00006600ff057624 */ /* 0x01cfea00078e00ff */
[----:B------:R-:W-:Y:S04]  /*cf70*/  LEA R6, -R5, RZ, 0x7 ;  /* 0x000000ff05067211 */ /* 0x000fe800078e39ff */
[----:B------:R-:W-:Y:S01]  /*cf80*/  SHF.R.S32.HI R7, RZ, 0x1f, R6 ;  /* 0x0000001fff077819 */ /* 0x000fe20000011406 */
[----:B------:R-:W-:-:S05]  /*cf90*/  @!P0 BRA `(.L_x_5319) ;  /* 0x000003c000008947 */ /* 0x000fca0003800000 */
[----:B------:R-:W-:Y:S01]  /*cfa0*/  IMAD.SHL.U32 R11, R174, 0x80, RZ ;  /* 0x00000080ae0b7824 */ /* 0x000fe200078e00ff */
[----:B-1----:R-:W-:Y:S04]  /*cfb0*/  IABS R0, c[0x0][0x2d0] ;  /* 0x0000b40000007a13 */ /* 0x002fe80000000000 */
        /* <DEDUP_REMOVED lines=58> */
.L_x_5319:
[----:B------:R2:W-:Y:S01]  /*d360*/  @P1 STS.128 [R175+0x2000], RZ ;  /* 0x002000ffaf001388 */ /* 0x0005e20000000c00 */
[----:B------:R-:W-:Y:S01]  /*d370*/  @!P1 IADD3 R9, P2, R171, R6, RZ ;  /* 0x00000006ab099210 */ /* 0x000fe20007f5e0ff */
[----:B------:R-:W-:Y:S02]  /*d380*/  @!P1 IMAD.MOV.U32 R18, RZ, RZ, R6 ;  /* 0x000000ffff129224 */ /* 0x000fe400078e0006 */
[--C-:B------:R-:W-:Y:S01]  /*d390*/  @!P1 IMAD.MOV.U32 R19, RZ, RZ, R7.reuse ;  /* 0x000000ffff139224 */ /* 0x100fe200078e0007 */
[CC--:B------:R-:W-:Y:S01]  /*d3a0*/  @!P1 LEA R14, P4, R9.reuse, R188.reuse, 0x1 ;  /* 0x000000bc090e9211 */ /* 0x0c0fe200078808ff */
[--C-:B------:R-:W-:Y:S02]  /*d3b0*/  @!P1 IMAD.X R4, R170, 0x1, R7.reuse, P2 ;  /* 0x00000001aa049824 */ /* 0x100fe400010e0607 */
[----:B-1----:R-:W-:Y:S02]  /*d3c0*/  @!P1 IMAD.MOV.U32 R0, RZ, RZ, c[0x0][0x19c] ;  /* 0x00006700ff009624 */ /* 0x002fe400078e00ff */
        /* <DEDUP_REMOVED lines=30> */
[----:B------:R-:W-:Y:S01]  /*d5b0*/  @!P1 LEA R8, P2, R5, R6, 0x6 ;  /* 0x0000000605089211 */ /* 0x000fe200078430ff */
        /* <DEDUP_REMOVED lines=8> */
[-C--:B------:R-:W-:Y:S01]  /*d640*/  @!P1 LEA R22, P2, R8, R188.reuse, 0x1 ;  /* 0x000000bc08169211 */ /* 0x080fe200078408ff */
[----:B------:R-:W-:Y:S01]  /*d650*/  @!P1 IMAD.MOV.U32 R5, RZ, RZ, c[0x0][0x19c] ;  /* 0x00006700ff059624 */ /* 0x000fe200078e00ff */
[-C--:B------:R-:W-:Y:S01]  /*d660*/  @!P1 LEA R4, P3, R6, R188.reuse, 0x1 ;  /* 0x000000bc06049211 */ /* 0x080fe200078608ff */
[----:B------:R-:W-:Y:S01]  /*d670*/  @!PT LDS RZ, [RZ] ;  /* 0x00000000fffff984 */ /* 0x000fe20000000800 */
[----:B------:R-:W-:Y:S01]  /*d680*/  @!PT LDS RZ, [RZ] ;  /* 0x00000000fffff984 */ /* 0x000fe20000000800 */
[----:B------:R-:W-:Y:S01]  /*d690*/  @!PT LDS RZ, [RZ] ;  /* 0x00000000fffff984 */ /* 0x000fe20000000800 */
[----:B------:R2:W-:Y:S01]  /*d6a0*/  @!P1 LDGSTS.E.BYPASS.LTC128B.128 [R175+0x3000], [R18.64] ;  /* 0x0300000012af9fae */ /* 0x0005e2000b901d46 */
[----:B------:R-:W-:Y:S01]  /*d6b0*/  @!P1 LEA.HI.X R23, R8, R189, R0, 0x1, P2 ;  /* 0x000000bd08179211 */ /* 0x000fe200010f0c00 */
[----:B------:R-:W-:Y:S01]  /*d6c0*/  @!P1 IMAD R5, R5, 0x70, RZ ;  /* 0x0000007005059824 */ /* 0x000fe200078e02ff */
[----:B------:R-:W-:Y:S01]  /*d6d0*/  @!P1 LEA R8, P2, R20, R188, 0x1 ;  /* 0x000000bc14089211 */ /* 0x000fe200078408ff */
[----:B------:R2:W-:Y:S01]  /*d6e0*/  @P1 STS.128 [R175+0x3800], RZ ;  /* 0x003800ffaf001388 */ /* 0x0005e20000000c00 */
[----:B------:R-:W-:Y:S02]  /*d6f0*/  IMAD.MOV.U32 R188, RZ, RZ, R16 ;  /* 0x000000ffffbc7224 */ /* 0x000fe400078e0010 */
        /* <DEDUP_REMOVED lines=29> */
.L_x_5318:
[----:B-1234-:R-:W-:Y:S01]  /*d8d0*/  FMNMX.FTZ R0, R150, R103, !PT ;  /* 0x0000006796007209 */ /* 0x01efe20007810000 */
        /* <DEDUP_REMOVED lines=68> */
[----:B------:R-:W-:Y:S08]  /*dd20*/  LDSM.16.MT88.4 R12, [R162+0x6000] ;  /* 0x00600000a20c783b */ /* 0x000ff00000004200 */
[----:B------:R-:W-:Y:S08]  /*dd30*/  SHFL.BFLY PT, R9, R6, 0x2, 0x1f ;  /* 0x0c401f0006097f89 */ /* 0x000ff000000e0000 */
        /* <DEDUP_REMOVED lines=14> */
[C---:B------:R-:W-:Y:S01]  /*de20*/  FSETP.NEU.FTZ.AND P1, PT, R0.reuse, -INF , PT ;  /* 0xff8000000000780b */ /* 0x040fe20003f3d000 */
[----:B------:R-:W-:Y:S02]  /*de30*/  FADD.FTZ R4, -R0, R101 ;  /* 0x0000006500047221 */ /* 0x000fe40000010100 */
[--C-:B------:R-:W-:Y:S01]  /*de40*/  FFMA.FTZ R58, R150, c[0x0][0x23c], -R62.reuse ;  /* 0x00008f00963a7a23 */ /* 0x100fe2000001083e */
[----:B------:R-:W-:Y:S01]  /*de50*/  FSEL R39, R39, RZ, P1 ;  /* 0x000000ff27277208 */ /* 0x000fe20000800000 */
[----:B------:R-:W1:Y:S01]  /*de60*/  MUFU.EX2 R38, R38 ;  /* 0x0000002600267308 */ /* 0x000e620000000800 */
[----:B------:R-:W-:Y:S01]  /*de70*/  FMUL.FTZ R37, R4, c[0x0][0x23c] ;  /* 0x00008f0004257a20 */ /* 0x000fe20000410000 */
[----:B------:R-:W-:Y:S01]  /*de80*/  ISETP.GT.AND P1, PT, R174, 0x1, PT ;  /* 0x00000001ae00780c */ /* 0x000fe20003f24270 */
        /* <DEDUP_REMOVED lines=8> */
[----:B------:R-:W-:Y:S02]  /*df10*/  FFMA.FTZ R65, R249, c[0x0][0x23c], -R62 ;  /* 0x00008f00f9417a23 */ /* 0x000fe4000001083e */
[--C-:B------:R-:W-:Y:S01]  /*df20*/  FFMA.FTZ R63, R246, c[0x0][0x23c], -R39.reuse ;  /* 0x00008f00f63f7a23 */ /* 0x100fe20000010827 */
[----:B------:R-:W3:Y:S01]  /*df30*/  MUFU.EX2 R58, R58 ;  /* 0x0000003a003a7308 */ /* 0x000ee20000000800 */
[--C-:B------:R-:W-:Y:S02]  /*df40*/  FFMA.FTZ R66, R242, c[0x0][0x23c], -R39.reuse ;  /* 0x00008f00f2427a23 */ /* 0x100fe40000010827 */
[--C-:B------:R-:W-:Y:S02]  /*df50*/  FFMA.FTZ R108, R226, c[0x0][0x23c], -R39.reuse ;  /* 0x00008f00e26c7a23 */ /* 0x100fe40000010827 */
[C---:B-1----:R-:W-:Y:S02]  /*df60*/  FMUL.FTZ R8, R38.reuse, R92 ;  /* 0x0000005c26087220 */ /* 0x042fe40000410000 */
[C---:B------:R-:W-:Y:S02]  /*df70*/  FMUL.FTZ R9, R38.reuse, R93 ;  /* 0x0000005d26097220 */ /* 0x040fe40000410000 */
[C---:B------:R-:W-:Y:S01]  /*df80*/  FMUL.FTZ R16, R38.reuse, R84 ;  /* 0x0000005426107220 */ /* 0x040fe20000410000 */
[----:B------:R-:W1:Y:S01]  /*df90*/  MUFU.EX2 R107, R107 ;  /* 0x0000006b006b7308 */ /* 0x000e620000000800 */
[C---:B------:R-:W-:Y:S02]  /*dfa0*/  FMUL.FTZ R4, R38.reuse, R96 ;  /* 0x0000006026047220 */ /* 0x040fe40000410000 */
[C---:B------:R-:W-:Y:S02]  /*dfb0*/  FMUL.FTZ R5, R38.reuse, R97 ;  /* 0x0000006126057220 */ /* 0x040fe40000410000 */
[C---:B--2---:R-:W-:Y:S02]  /*dfc0*/  FMUL.FTZ R10, R37.reuse, R94 ;  /* 0x0000005e250a7220 */ /* 0x044fe40000410000 */
[C---:B------:R-:W-:Y:S02]  /*dfd0*/  FMUL.FTZ R11, R37.reuse, R95 ;  /* 0x0000005f250b7220 */ /* 0x040fe40000410000 */
[----:B------:R-:W-:Y:S01]  /*dfe0*/  LDSM.16.MT88.4 R92, [R162+0x9800] ;  /* 0x00980000a25c783b */ /* 0x000fe20000004200 */
[----:B------:R-:W2:Y:S01]  /*dff0*/  MUFU.EX2 R56, R56 ;  /* 0x0000003800387308 */ /* 0x000ea20000000800 */
[C---:B------:R-:W-:Y:S02]  /*e000*/  FMUL.FTZ R18, R37.reuse, R86 ;  /* 0x0000005625127220 */ /* 0x040fe40000410000 */
[C---:B------:R-:W-:Y:S02]  /*e010*/  FMUL.FTZ R19, R37.reuse, R87 ;  /* 0x0000005725137220 */ /* 0x040fe40000410000 */
[C---:B------:R-:W-:Y:S02]  /*e020*/  FMUL.FTZ R6, R37.reuse, R98 ;  /* 0x0000006225067220 */ /* 0x040fe40000410000 */
[----:B------:R-:W-:Y:S02]  /*e030*/  FMUL.FTZ R7, R37, R99 ;  /* 0x0000006325077220 */ /* 0x000fe40000410000 */
[C---:B------:R-:W-:Y:S01]  /*e040*/  FMUL.FTZ R17, R38.reuse, R85 ;  /* 0x0000005526117220 */ /* 0x040fe20000410000 */
[----:B------:R-:W4:Y:S01]  /*e050*/  MUFU.EX2 R101, R101 ;  /* 0x0000006500657308 */ /* 0x000f220000000800 */
[C---:B------:R-:W-:Y:S02]  /*e060*/  FMUL.FTZ R24, R38.reuse, R76 ;  /* 0x0000004c26187220 */ /* 0x040fe40000410000 */
[C---:B---3--:R-:W-:Y:S01]  /*e070*/  FFMA.FTZ R76, R38.reuse, R191, R58 ;  /* 0x000000bf264c7223 */ /* 0x048fe2000001003a */
[----:B-1----:R-:W-:Y:S01]  /*e080*/  F2FP.PACK_AB R40, R107, R58 ;  /* 0x0000003a6b28723e */ /* 0x002fe200000000ff */
[----:B------:R-:W-:Y:S02]  /*e090*/  FMUL.FTZ R26, R37, R78 ;  /* 0x0000004e251a7220 */ /* 0x000fe40000410000 */
[----:B------:R-:W-:Y:S02]  /*e0a0*/  FADD.FTZ R85, R107, R76 ;  /* 0x0000004c6b557221 */ /* 0x000fe40000010000 */
[C---:B------:R-:W-:Y:S01]  /*e0b0*/  FMUL.FTZ R32, R38.reuse, R68 ;  /* 0x0000004426207220 */ /* 0x040fe20000410000 */
[----:B------:R-:W1:Y:S01]  /*e0c0*/  MUFU.EX2 R106, R106 ;  /* 0x0000006a006a7308 */ /* 0x000e620000000800 */
[C---:B------:R-:W-:Y:S02]  /*e0d0*/  FMUL.FTZ R33, R38.reuse, R69 ;  /* 0x0000004526217220 */ /* 0x040fe40000410000 */
[C---:B------:R-:W-:Y:S02]  /*e0e0*/  FMUL.FTZ R34, R37.reuse, R70 ;  /* 0x0000004625227220 */ /* 0x040fe40000410000 */
[C---:B--2---:R-:W-:Y:S02]  /*e0f0*/  FFMA.FTZ R190, R37.reuse, R190, R56 ;  /* 0x000000be25be7223 */ /* 0x044fe40000010038 */
[C---:B------:R-:W-:Y:S02]  /*e100*/  FMUL.FTZ R35, R37.reuse, R71 ;  /* 0x0000004725237220 */ /* 0x040fe40000410000 */
[----:B------:R-:W-:Y:S01]  /*e110*/  FMUL.FTZ R25, R38, R77 ;  /* 0x0000004d26197220 */ /* 0x000fe20000410000 */
[----:B------:R-:W2:Y:S01]  /*e120*/  MUFU.EX2 R105, R105 ;  /* 0x0000006900697308 */ /* 0x000ea20000000800 */
[----:B------:R-:W-:Y:S02]  /*e130*/  FMUL.FTZ R27, R37, R79 ;  /* 0x0000004f251b7220 */ /* 0x000fe40000410000 */
[----:B------:R-:W-:Y:S01]  /*e140*/  FFMA.FTZ R79, R233, c[0x0][0x23c], -R62 ;  /* 0x00008f00e94f7a23 */ /* 0x000fe2000001083e */
[C---:B----4-:R-:W-:Y:S01]  /*e150*/  F2FP.PACK_AB R41, R101.reuse, R56 ;  /* 0x000000386529723e */ /* 0x050fe200000000ff */
[----:B------:R-:W-:Y:S01]  /*e160*/  FADD.FTZ R101, R101, R190 ;  /* 0x000000be65657221 */ /* 0x000fe20000010000 */
[----:B------:R-:W-:Y:S01]  /*e170*/  LDSM.16.MT88.4 R56, [R159+0x8000] ;  /* 0x008000009f38783b */ /* 0x000fe20000004200 */
[--C-:B------:R-:W-:Y:S02]  /*e180*/  FFMA.FTZ R77, R244, c[0x0][0x23c], -R39.reuse ;  /* 0x00008f00f44d7a23 */ /* 0x100fe40000010827 */
[--C-:B------:R-:W-:Y:S01]  /*e190*/  FFMA.FTZ R109, R222, c[0x0][0x23c], -R39.reuse ;  /* 0x00008f00de6d7a23 */ /* 0x100fe20000010827 */
[----:B------:R-:W3:Y:S01]  /*e1a0*/  MUFU.EX2 R104, R104 ;  /* 0x0000006800687308 */ /* 0x000ee20000000800 */
[--C-:B------:R-:W-:Y:S02]  /*e1b0*/  FFMA.FTZ R113, R220, c[0x0][0x23c], -R39.reuse ;  /* 0x00008f00dc717a23 */ /* 0x100fe40000010827 */
[----:B------:R-:W-:Y:S02]  /*e1c0*/  FFMA.FTZ R114, R218, c[0x0][0x23c], -R39 ;  /* 0x00008f00da727a23 */ /* 0x000fe40000010827 */
[----:B-1----:R-:W-:Y:S02]  /*e1d0*/  FADD.FTZ R78, R106, R85 ;  /* 0x000000556a4e7221 */ /* 0x002fe40000010000 */
[----:B------:R-:W-:Y:S01]  /*e1e0*/  LDSM.16.MT88.4 R84, [R160+0x9800] ;  /* 0x00980000a054783b */ /* 0x000fe20000004200 */
[--C-:B------:R-:W-:Y:S02]  /*e1f0*/  FFMA.FTZ R224, R224, c[0x0][0x23c], -R39.reuse ;  /* 0x00008f00e0e07a23 */ /* 0x100fe40000010827 */
[----:B------:R-:W1:Y:S01]  /*e200*/  MUFU.EX2 R61, R61 ;  /* 0x0000003d003d7308 */ /* 0x000e620000000800 */
[--C-:B------:R-:W-:Y:S02]  /*e210*/  FFMA.FTZ R117, R216, c[0x0][0x23c], -R39.reuse ;  /* 0x00008f00d8757a23 */ /* 0x100fe40000010827 */
[--C-:B------:R-:W-:Y:S01]  /*e220*/  FFMA.FTZ R118, R214, c[0x0][0x23c], -R39.reuse ;  /* 0x00008f00d6767a23 */ /* 0x100fe20000010827 */
[C---:B--2---:R-:W-:Y:S01]  /*e230*/  F2FP.PACK_AB R42, R105.reuse, R106 ;  /* 0x0000006a692a723e */ /* 0x044fe200000000ff */
[----:B------:R-:W-:Y:S02]  /*e240*/  FADD.FTZ R78, R105, R78 ;  /* 0x0000004e694e7221 */ /* 0x000fe40000010000 */
[--C-:B------:R-:W-:Y:S02]  /*e250*/  FFMA.FTZ R107, R212, c[0x0][0x23c], -R39.reuse ;  /* 0x00008f00d46b7a23 */ /* 0x100fe40000010827 */
[--C-:B------:R-:W-:Y:S01]  /*e260*/  FFMA.FTZ R122, R210, c[0x0][0x23c], -R39.reuse ;  /* 0x00008f00d27a7a23 */ /* 0x100fe20000010827 */
[----:B------:R-:W-:Y:S01]  /*e270*/  MUFU.EX2 R65, R65 ;  /* 0x0000004100417308 */ /* 0x000fe20000000800 */
[--C-:B------:R-:W-:Y:S02]  /*e280*/  FFMA.FTZ R121, R208, c[0x0][0x23c], -R39.reuse ;  /* 0x00008f00d0797a23 */ /* 0x100fe40000010827 */
[----:B------:R-:W-:Y:S02]  /*e290*/  FFMA.FTZ R105, R204, c[0x0][0x23c], -R39 ;  /* 0x00008f00cc697a23 */ /* 0x000fe40000010827 */
[----:B---3--:R-:W-:Y:S02]  /*e2a0*/  FADD.FTZ R76, R104, R101 ;  /* 0x00000065684c7221 */ /* 0x008fe40000010000 */
[--C-:B------:R-:W-:Y:S02]  /*e2b0*/  FFMA.FTZ R126, R202, c[0x0][0x23c], -R39.reuse ;  /* 0x00008f00ca7e7a23 */ /* 0x100fe40000010827 */
[--C-:B------:R-:W-:Y:S01]  /*e2c0*/  FFMA.FTZ R125, R200, c[0x0][0x23c], -R39.reuse ;  /* 0x00008f00c87d7a23 */ /* 0x100fe20000010827 */
[----:B------:R-:W-:Y:S01]  /*e2d0*/  MUFU.EX2 R63, R63 ;  /* 0x0000003f003f7308 */ /* 0x000fe20000000800 */
[--C-:B------:R-:W-:Y:S02]  /*e2e0*/  FFMA.FTZ R130, R196, c[0x0][0x23c], -R39.reuse ;  /* 0x00008f00c4827a23 */ /* 0x100fe40000010827 */
[--C-:B------:R-:W-:Y:S01]  /*e2f0*/  FFMA.FTZ R36, R36, c[0x0][0x23c], -R39.reuse ;  /* 0x00008f0024247a23 */ /* 0x100fe20000010827 */
[C---:B-1----:R-:W-:Y:S01]  /*e300*/  F2FP.PACK_AB R43, R61.reuse, R104 ;  /* 0x000000683d2b723e */ /* 0x042fe200000000ff */
[----:B------:R-:W-:Y:S02]  /*e310*/  FADD.FTZ R61, R61, R76 ;  /* 0x0000004c3d3d7221 */ /* 0x000fe40000010000 */
[--C-:B------:R-:W-:Y:S02]  /*e320*/  FFMA.FTZ R104, R206, c[0x0][0x23c], -R39.reuse ;  /* 0x00008f00ce687a23 */ /* 0x100fe40000010827 */
[--C-:B------:R-:W-:Y:S01]  /*e330*/  FFMA.FTZ R60, R247, c[0x0][0x23c], -R62.reuse ;  /* 0x00008f00f73c7a23 */ /* 0x100fe2000001083e */
[----:B------:R-:W-:Y:S01]  /*e340*/  MUFU.EX2 R77, R77 ;  /* 0x0000004d004d7308 */ /* 0x000fe20000000800 */
[C---:B------:R-:W-:Y:S05]  /*e350*/  HMMA.16816.F32 R4, R40.reuse, R12, R4 ;  /* 0x0000000c2804723c */ /* 0x040fea0000001804 */
[--C-:B------:R-:W-:Y:S02]  /*e360*/  FFMA.FTZ R64, R243, c[0x0][0x23c], -R62.reuse ;  /* 0x00008f00f3407a23 */ /* 0x100fe4000001083e */
[C---:B------:R-:W-:Y:S01]  /*e370*/  FMUL.FTZ R12, R38.reuse, R88 ;  /* 0x00000058260c7220 */ /* 0x040fe20000410000 */
[C---:B------:R-:W-:Y:S01]  /*e380*/  HMMA.16816.F32 R8, R40.reuse, R14, R8 ;  /* 0x0000000e2808723c */ /* 0x040fe20000001808 */
[----:B------:R-:W1:Y:S03]  /*e390*/  MUFU.EX2 R60, R60 ;  /* 0x0000003c003c7308 */ /* 0x000e660000000800 */
[----:B------:R-:W-:Y:S02]  /*e3a0*/  FMUL.FTZ R13, R38, R89 ;  /* 0x00000059260d7220 */ /* 0x000fe40000410000 */
[--C-:B------:R-:W-:Y:S02]  /*e3b0*/  FFMA.FTZ R88, R248, c[0x0][0x23c], -R39.reuse ;  /* 0x00008f00f8587a23 */ /* 0x100fe40000010827 */
[C---:B------:R-:W-:Y:S03]  /*e3c0*/  FMUL.FTZ R14, R37.reuse, R90 ;  /* 0x0000005a250e7220 */ /* 0x040fe60000410000 */
[----:B------:R-:W-:Y:S01]  /*e3d0*/  MUFU.EX2 R64, R64 ;  /* 0x0000004000407308 */ /* 0x000fe20000000800 */
[----:B------:R-:W-:Y:S02]  /*e3e0*/  FMUL.FTZ R15, R37, R91 ;  /* 0x0000005b250f7220 */ /* 0x000fe40000410000 */
[--C-:B------:R-:W-:Y:S02]  /*e3f0*/  FFMA.FTZ R67, R245, c[0x0][0x23c], -R62.reuse ;  /* 0x00008f00f5437a23 */ /* 0x100fe4000001083e */
[--C-:B------:R-:W-:Y:S02]  /*e400*/  FFMA.FTZ R89, R230, c[0x0][0x23c], -R39.reuse ;  /* 0x00008f00e6597a23 */ /* 0x100fe40000010827 */
[--C-:B------:R-:W-:Y:S01]  /*e410*/  FFMA.FTZ R69, R241, c[0x0][0x23c], -R62.reuse ;  /* 0x00008f00f1457a23 */ /* 0x100fe2000001083e */
[C---:B------:R-:W-:Y:S02]  /*e420*/  HMMA.16816.F32 R12, R40.reuse, R20, R12 ;  /* 0x00000014280c723c */ /* 0x040fe4000000180c */
[----:B------:R-:W2:Y:S01]  /*e430*/  MUFU.EX2 R88, R88 ;  /* 0x0000005800587308 */ /* 0x000ea20000000800 */
[--C-:B------:R-:W-:Y:S02]  /*e440*/  FFMA.FTZ R70, R239, c[0x0][0x23c], -R62.reuse ;  /* 0x00008f00ef467a23 */ /* 0x100fe4000001083e */
[--C-:B------:R-:W-:Y:S02]  /*e450*/  FFMA.FTZ R71, R235, c[0x0][0x23c], -R62.reuse ;  /* 0x00008f00eb477a23 */ /* 0x100fe4000001083e */
[C---:B------:R-:W-:Y:S01]  /*e460*/  FMUL.FTZ R20, R38.reuse, R80 ;  /* 0x0000005026147220 */ /* 0x040fe20000410000 */
[C---:B------:R-:W-:Y:S04]  /*e470*/  HMMA.16816.F32 R16, R40.reuse, R22, R16 ;  /* 0x000000162810723c */ /* 0x040fe80000001810 */
[----:B------:R-:W3:Y:S01]  /*e480*/  MUFU.EX2 R67, R67 ;  /* 0x0000004300437308 */ /* 0x000ee20000000800 */
[----:B------:R-:W-:Y:S02]  /*e490*/  FMUL.FTZ R21, R38, R81 ;  /* 0x0000005126157220 */ /* 0x000fe40000410000 */
[C---:B------:R-:W-:Y:S02]  /*e4a0*/  FMUL.FTZ R22, R37.reuse, R82 ;  /* 0x0000005225167220 */ /* 0x040fe40000410000 */
[----:B------:R-:W-:Y:S03]  /*e4b0*/  FMUL.FTZ R23, R37, R83 ;  /* 0x0000005325177220 */ /* 0x000fe60000410000 */
[--C-:B------:R-:W-:Y:S02]  /*e4c0*/  FFMA.FTZ R80, R231, c[0x0][0x23c], -R62.reuse ;  /* 0x00008f00e7507a23 */ /* 0x100fe4000001083e */
[----:B------:R-:W4:Y:S01]  /*e4d0*/  MUFU.EX2 R66, R66 ;  /* 0x0000004200427308 */ /* 0x000f220000000800 */
[--C-:B------:R-:W-:Y:S01]  /*e4e0*/  FFMA.FTZ R83, R232, c[0x0][0x23c], -R39.reuse ;  /* 0x00008f00e8537a23 */ /* 0x100fe20000010827 */
[C---:B------:R-:W-:Y:S03]  /*e4f0*/  HMMA.16816.F32 R20, R40.reuse, R28, R20 ;  /* 0x0000001c2814723c */ /* 0x040fe60000001814 */
        /* <DEDUP_REMOVED lines=8> */
[----:B------:R-:W5:Y:S03]  /*e580*/  MUFU.EX2 R70, R70 ;  /* 0x0000004600467308 */ /* 0x000f660000000800 */
[----:B------:R-:W-:Y:S02]  /*e590*/  FMUL.FTZ R31, R37, R75 ;  /* 0x0000004b251f7220 */ /* 0x000fe40000410000 */
[--C-:B------:R-:W-:Y:S02]  /*e5a0*/  FFMA.FTZ R72, R236, c[0x0][0x23c], -R39.reuse ;  /* 0x00008f00ec487a23 */ /* 0x100fe40000010827 */
[--C-:B------:R-:W-:Y:S02]  /*e5b0*/  FFMA.FTZ R74, R240, c[0x0][0x23c], -R39.reuse ;  /* 0x00008f00f04a7a23 */ /* 0x100fe40000010827 */
[--C-:B------:R-:W-:Y:S01]  /*e5c0*/  FFMA.FTZ R75, R234, c[0x0][0x23c], -R39.reuse ;  /* 0x00008f00ea4b7a23 */ /* 0x100fe20000010827 */
[C---:B------:R-:W-:Y:S01]  /*e5d0*/  HMMA.16816.F32 R28, R40.reuse, R44, R28 ;  /* 0x0000002c281c723c */ /* 0x040fe2000000181c */
[----:B------:R-:W-:Y:S02]  /*e5e0*/  MUFU.EX2 R73, R73 ;  /* 0x0000004900497308 */ /* 0x000fe40000000800 */
[----:B------:R-:W-:Y:S02]  /*e5f0*/  FFMA.FTZ R39, R3, c[0x0][0x23c], -R39 ;  /* 0x00008f0003277a23 */ /* 0x000fe40000010827 */
[--C-:B------:R-:W-:Y:S02]  /*e600*/  FFMA.FTZ R90, R227, c[0x0][0x23c], -R62.reuse ;  /* 0x00008f00e35a7a23 */ /* 0x100fe4000001083e */
[--C-:B------:R-:W-:Y:S01]  /*e610*/  FFMA.FTZ R81, R229, c[0x0][0x23c], -R62.reuse ;  /* 0x00008f00e5517a23 */ /* 0x100fe2000001083e */
[----:B------:R-:W-:Y:S01]  /*e620*/  HMMA.16816.F32 R32, R40, R46, R32 ;  /* 0x0000002e2820723c */ /* 0x000fe20000001820 */
[----:B------:R-:W5:Y:S02]  /*e630*/  LDSM.16.MT88.4 R44, [R159+0x6800] ;  /* 0x006800009f2c783b */ /* 0x000f640000004200 */
[----:B------:R-:W5:Y:S01]  /*e640*/  MUFU.EX2 R72, R72 ;  /* 0x0000004800487308 */ /* 0x000f620000000800 */
[--C-:B------:R-:W-:Y:S02]  /*e650*/  FFMA.FTZ R110, R225, c[0x0][0x23c], -R62.reuse ;  /* 0x00008f00e16e7a23 */ /* 0x100fe4000001083e */
[----:B------:R-:W-:Y:S01]  /*e660*/  FFMA.FTZ R91, R223, c[0x0][0x23c], -R62 ;  /* 0x00008f00df5b7a23 */ /* 0x000fe2000001083e */
[----:B-1----:R-:W-:Y:S01]  /*e670*/  F2FP.PACK_AB R40, R60, R65 ;  /* 0x000000413c28723e */ /* 0x002fe200000000ff */
[----:B------:R-:W-:Y:S01]  /*e680*/  FADD.FTZ R65, R65, R78 ;  /* 0x0000004e41417221 */ /* 0x000fe20000010000 */
[----:B--2---:R-:W-:Y:S03]  /*e690*/  F2FP.PACK_AB R41, R63, R88 ;  /* 0x000000583f29723e */ /* 0x004fe600000000ff */
[----:B---3--:R-:W-:Y:S01]  /*e6a0*/  F2FP.PACK_AB R42, R67, R64 ;  /* 0x00000040432a723e */ /* 0x008fe200000000ff */
[----:B------:R-:W-:Y:S01]  /*e6b0*/  MUFU.EX2 R71, R71 ;  /* 0x0000004700477308 */ /* 0x000fe20000000800 */
[----:B----4-:R-:W-:Y:S01]  /*e6c0*/  F2FP.PACK_AB R43, R66, R77 ;  /* 0x0000004d422b723e */ /* 0x010fe200000000ff */
[----:B------:R-:W-:Y:S02]  /*e6d0*/  FADD.FTZ R88, R88, R61 ;  /* 0x0000003d58587221 */ /* 0x000fe40000010000 */
[----:B------:R-:W-:Y:S02]  /*e6e0*/  FFMA.FTZ R111, R221, c[0x0][0x23c], -R62 ;  /* 0x00008f00dd6f7a23 */ /* 0x000fe4000001083e */
[----:B------:R-:W-:Y:S02]  /*e6f0*/  FADD.FTZ R88, R63, R88 ;  /* 0x000000583f587221 */ /* 0x000fe40000010000 */
[C---:B------:R-:W-:Y:S02]  /*e700*/  HMMA.16816.F32 R4, R40.reuse, R48, R4 ;  /* 0x000000302804723c */ /* 0x040fe40000001804 */
[----:B------:R-:W-:Y:S01]  /*e710*/  MUFU.EX2 R79, R79 ;  /* 0x0000004f004f7308 */ /* 0x000fe20000000800 */
[----:B------:R-:W-:Y:S02]  /*e720*/  FADD.FTZ R77, R77, R88 ;  /* 0x000000584d4d7221 */ /* 0x000fe40000010000 */
[--C-:B------:R-:W-:Y:S02]  /*e730*/  FFMA.FTZ R112, R219, c[0x0][0x23c], -R62.reuse ;  /* 0x00008f00db707a23 */ /* 0x100fe4000001083e */
[----:B------:R-:W-:Y:S01]  /*e740*/  FADD.FTZ R66, R66, R77 ;  /* 0x0000004d42427221 */ /* 0x000fe20000010000 */
[C---:B------:R-:W-:Y:S01]  /*e750*/  HMMA.16816.F32 R8, R40.reuse, R50, R8 ;  /* 0x000000322808723c */ /* 0x040fe20000001808 */
[----:B------:R-:W1:Y:S03]  /*e760*/  LDSM.16.MT88.4 R48, [R158+0x6800] ;  /* 0x006800009e30783b */ /* 0x000e660000004200 */
[----:B------:R-:W-:Y:S01]  /*e770*/  MUFU.EX2 R80, R80 ;  /* 0x0000005000507308 */ /* 0x000fe20000000800 */
[--C-:B------:R-:W-:Y:S02]  /*e780*/  FFMA.FTZ R115, R217, c[0x0][0x23c], -R62.reuse ;  /* 0x00008f00d9737a23 */ /* 0x100fe4000001083e */
[--C-:B------:R-:W-:Y:S01]  /*e790*/  FFMA.FTZ R116, R215, c[0x0][0x23c], -R62.reuse ;  /* 0x00008f00d7747a23 */ /* 0x100fe2000001083e */
[C---:B------:R-:W-:Y:S04]  /*e7a0*/  HMMA.16816.F32 R12, R40.reuse, R52, R12 ;  /* 0x00000034280c723c */ /* 0x040fe8000000180c */
[--C-:B------:R-:W-:Y:S02]  /*e7b0*/  FFMA.FTZ R37, R213, c[0x0][0x23c], -R62.reuse ;  /* 0x00008f00d5257a23 */ /* 0x100fe4000001083e */
[----:B------:R-:W2:Y:S01]  /*e7c0*/  MUFU.EX2 R68, R68 ;  /* 0x0000004400447308 */ /* 0x000ea20000000800 */
[--C-:B------:R-:W-:Y:S01]  /*e7d0*/  FFMA.FTZ R120, R211, c[0x0][0x23c], -R62.reuse ;  /* 0x00008f00d3787a23 */ /* 0x100fe2000001083e */
[C---:B------:R-:W-:Y:S01]  /*e7e0*/  HMMA.16816.F32 R16, R40.reuse, R54, R16 ;  /* 0x000000362810723c */ /* 0x040fe20000001810 */
[----:B------:R-:W3:Y:S03]  /*e7f0*/  LDSM.16.MT88.4 R52, [R162+0x7000] ;  /* 0x00700000a234783b */ /* 0x000ee60000004200 */
[--C-:B------:R-:W-:Y:S02]  /*e800*/  FFMA.FTZ R119, R207, c[0x0][0x23c], -R62.reuse ;  /* 0x00008f00cf777a23 */ /* 0x100fe4000001083e */
[--C-:B------:R-:W-:Y:S02]  /*e810*/  FFMA.FTZ R124, R209, c[0x0][0x23c], -R62.reuse ;  /* 0x00008f00d17c7a23 */ /* 0x100fe4000001083e */
[C---:B-----5:R-:W-:Y:S01]  /*e820*/  HMMA.16816.F32 R20, R40.reuse, R44, R20 ;  /* 0x0000002c2814723c */ /* 0x060fe20000001814 */
[----:B------:R-:W-:Y:S03]  /*e830*/  MUFU.EX2 R74, R74 ;  /* 0x0000004a004a7308 */ /* 0x000fe60000000800 */
[--C-:B------:R-:W-:Y:S02]  /*e840*/  FFMA.FTZ R101, R205, c[0x0][0x23c], -R62.reuse ;  /* 0x00008f00cd657a23 */ /* 0x100fe4000001083e */
[--C-:B------:R-:W-:Y:S02]  /*e850*/  FFMA.FTZ R106, R203, c[0x0][0x23c], -R62.reuse ;  /* 0x00008f00cb6a7a23 */ /* 0x100fe4000001083e */
[C---:B------:R-:W-:Y:S01]  /*e860*/  HMMA.16816.F32 R24, R40.reuse, R46, R24 ;  /* 0x0000002e2818723c */ /* 0x040fe20000001818 */
[----:B------:R-:W4:Y:S02]  /*e870*/  LDSM.16.MT88.4 R44, [R160+0x7000] ;  /* 0x00700000a02c783b */ /* 0x000f240000004200 */
[----:B------:R-:W5:Y:S01]  /*e880*/  MUFU.EX2 R75, R75 ;  /* 0x0000004b004b7308 */ /* 0x000f620000000800 */
[--C-:B------:R-:W-:Y:S02]  /*e890*/  FFMA.FTZ R123, R199, c[0x0][0x23c], -R62.reuse ;  /* 0x00008f00c77b7a23 */ /* 0x100fe4000001083e */
[--C-:B------:R-:W-:Y:S02]  /*e8a0*/  FFMA.FTZ R128, R201, c[0x0][0x23c], -R62.reuse ;  /* 0x00008f00c9807a23 */ /* 0x100fe4000001083e */
[--C-:B------:R-:W-:Y:S01]  /*e8b0*/  FFMA.FTZ R197, R197, c[0x0][0x23c], -R62.reuse ;  /* 0x00008f00c5c57a23 */ /* 0x100fe2000001083e */
[C---:B-1----:R-:W-:Y:S03]  /*e8c0*/  HMMA.16816.F32 R28, R40.reuse, R48, R28 ;  /* 0x00000030281c723c */ /* 0x042fe6000000181c */
[----:B------:R-:W-:Y:S01]  /*e8d0*/  FFMA.FTZ R62, R198, c[0x0][0x23c], -R62 ;  /* 0x00008f00c63e7a23 */ /* 0x000fe2000001083e */
[----:B------:R-:W-:Y:S01]  /*e8e0*/  MUFU.EX2 R83, R83 ;  /* 0x0000005300537308 */ /* 0x000fe20000000800 */
[----:B------:R-:W-:Y:S03]  /*e8f0*/  FADD.FTZ R65, R60, R65 ;  /* 0x000000413c417221 */ /* 0x000fe60000010000 */
[----:B------:R-:W-:Y:S01]  /*e900*/  HMMA.16816.F32 R32, R40, R50, R32 ;  /* 0x000000322820723c */ /* 0x000fe20000001820 */
[----:B------:R-:W1:Y:S03]  /*e910*/  LDSM.16.MT88.4 R48, [R159+0x7000] ;  /* 0x007000009f30783b */ /* 0x000e660000004200 */
[----:B------:R-:W-:Y:S02]  /*e920*/  FADD.FTZ R64, R64, R65 ;  /* 0x0000004140407221 */ /* 0x000fe40000010000 */
[----:B------:R-:W1:Y:S01]  /*e930*/  MUFU.EX2 R82, R82 ;  /* 0x0000005200527308 */ /* 0x000e620000000800 */
[----:B------:R-:W-:Y:S01]  /*e940*/  F2FP.PACK_AB R40, R70, R69 ;  /* 0x000000454628723e */ /* 0x000fe200000000ff */
[----:B------:R-:W-:Y:S01]  /*e950*/  FADD.FTZ R64, R67, R64 ;  /* 0x0000004043407221 */ /* 0x000fe20000010000 */
[----:B------:R-:W-:Y:S03]  /*e960*/  F2FP.PACK_AB R41, R72, R73 ;  /* 0x000000494829723e */ /* 0x000fe600000000ff */
[----:B--2---:R-:W-:Y:S01]  /*e970*/  F2FP.PACK_AB R42, R68, R71 ;  /* 0x00000047442a723e */ /* 0x004fe200000000ff */
[----:B------:R-:W-:Y:S01]  /*e980*/  FADD.FTZ R69, R69, R64 ;  /* 0x0000004045457221 */ /* 0x000fe20000010000 */
[----:B-----5:R-:W-:Y:S01]  /*e990*/  F2FP.PACK_AB R43, R75, R74 ;  /* 0x0000004a4b2b723e */ /* 0x020fe200000000ff */
[----:B------:R-:W-:Y:S01]  /*e9a0*/  FADD.FTZ R73, R73, R66 ;  /* 0x0000004249497221 */ /* 0x000fe20000010000 */
[----:B------:R-:W-:Y:S01]  /*e9b0*/  MUFU.EX2 R90, R90 ;  /* 0x0000005a005a7308 */ /* 0x000fe20000000800 */
        /* <DEDUP_REMOVED lines=8> */
[----:B------:R-:W-:Y:S02]  /*ea40*/  FADD.FTZ R68, R68, R71 ;  /* 0x0000004744447221 */ /* 0x000fe40000010000 */
[----:B------:R-:W-:Y:S01]  /*ea50*/  FADD.FTZ R74, R75, R74 ;  /* 0x0000004a4b4a7221 */ /* 0x000fe20000010000 */
[----:B------:R-:W-:Y:S01]  /*ea60*/  MUFU.EX2 R89, R89 ;  /* 0x0000005900597308 */ /* 0x000fe20000000800 */
[C---:B----4-:R-:W-:Y:S04]  /*ea70*/  HMMA.16816.F32 R12, R40.reuse, R44, R12 ;  /* 0x0000002c280c723c */ /* 0x050fe8000000180c */
[----:B------:R-:W-:Y:S04]  /*ea80*/  FADD.FTZ R3, R79, R68 ;  /* 0x000000444f037221 */ /* 0x000fe80000010000 */
[C---:B------:R-:W-:Y:S01]  /*ea90*/  HMMA.16816.F32 R16, R40.reuse, R46, R16 ;  /* 0x0000002e2810723c */ /* 0x040fe20000001810 */
[----:B------:R-:W4:Y:S01]  /*eaa0*/  LDSM.16.MT88.4 R44, [R162+0x7800] ;  /* 0x00780000a22c783b */ /* 0x000f220000004200 */
[----:B------:R-:W5:Y:S02]  /*eab0*/  MUFU.EX2 R108, R108 ;  /* 0x0000006c006c7308 */ /* 0x000f640000000800 */
[C---:B------:R-:W-:Y:S04]  /*eac0*/  FADD.FTZ R3, R80.reuse, R3 ;  /* 0x0000000350037221 */ /* 0x040fe80000010000 */
[C---:B-1----:R-:W-:Y:S04]  /*ead0*/  HMMA.16816.F32 R20, R40.reuse, R48, R20 ;  /* 0x000000302814723c */ /* 0x042fe80000001814 */
[----:B------:R-:W-:Y:S04]  /*eae0*/  MUFU.EX2 R110, R110 ;  /* 0x0000006e006e7308 */ /* 0x000fe80000000800 */
[C---:B------:R-:W-:Y:S01]  /*eaf0*/  HMMA.16816.F32 R24, R40.reuse, R50, R24 ;  /* 0x000000322818723c */ /* 0x040fe20000001818 */
[----:B------:R-:W1:Y:S05]  /*eb00*/  LDSM.16.MT88.4 R48, [R160+0x7800] ;  /* 0x00780000a030783b */ /* 0x000e6a0000004200 */
[----:B------:R-:W1:Y:S02]  /*eb10*/  MUFU.EX2 R91, R91 ;  /* 0x0000005b005b7308 */ /* 0x000e640000000800 */
[C---:B---3--:R-:W-:Y:S08]  /*eb20*/  HMMA.16816.F32 R28, R40.reuse, R52, R28 ;  /* 0x00000034281c723c */ /* 0x048ff0000000181c */
[----:B------:R-:W-:Y:S01]  /*eb30*/  MUFU.EX2 R38, R224 ;  /* 0x000000e000267308 */ /* 0x000fe20000000800 */
[----:B------:R-:W-:Y:S01]  /*eb40*/  HMMA.16816.F32 R32, R40, R54, R32 ;  /* 0x000000362820723c */ /* 0x000fe20000001820 */
[----:B------:R-:W3:Y:S06]  /*eb50*/  LDSM.16.MT88.4 R52, [R159+0x7800] ;  /* 0x007800009f34783b */ /* 0x000eec0000004200 */
[----:B------:R-:W-:Y:S02]  /*eb60*/  F2FP.PACK_AB R40, R80, R79 ;  /* 0x0000004f5028723e */ /* 0x000fe400000000ff */
[----:B------:R-:W-:Y:S01]  /*eb70*/  F2FP.PACK_AB R41, R82, R83 ;  /* 0x000000535229723e */ /* 0x000fe200000000ff */
[----:B------:R-:W-:Y:S01]  /*eb80*/  LDSM.16.MT88.4 R76, [R159+0x9800] ;  /* 0x009800009f4c783b */ /* 0x000fe20000004200 */
[----:B------:R-:W1:Y:S01]  /*eb90*/  MUFU.EX2 R109, R109 ;  /* 0x0000006d006d7308 */ /* 0x000e620000000800 */
[----:B--2---:R-:W-:Y:S01]  /*eba0*/  F2FP.PACK_AB R42, R81, R90 ;  /* 0x0000005a512a723e */ /* 0x004fe200000000ff */
[----:B------:R-:W-:Y:S01]  /*ebb0*/  FADD.FTZ R83, R83, R74 ;  /* 0x0000004a53537221 */ /* 0x000fe20000010000 */
[----:B-----5:R-:W-:Y:S01]  /*ebc0*/  F2FP.PACK_AB R43, R108, R89 ;  /* 0x000000596c2b723e */ /* 0x020fe200000000ff */
[----:B------:R-:W-:Y:S02]  /*ebd0*/  FADD.FTZ R90, R90, R3 ;  /* 0x000000035a5a7221 */ /* 0x000fe40000010000 */
[----:B------:R-:W-:Y:S02]  /*ebe0*/  FADD.FTZ R82, R82, R83 ;  /* 0x0000005352527221 */ /* 0x000fe40000010000 */
[----:B------:R-:W-:Y:S02]  /*ebf0*/  FADD.FTZ R81, R81, R90 ;  /* 0x0000005a51517221 */ /* 0x000fe40000010000 */
[C---:B----4-:R-:W-:Y:S01]  /*ec00*/  HMMA.16816.F32 R4, R40.reuse, R44, R4 ;  /* 0x0000002c2804723c */ /* 0x050fe20000001804 */
[----:B------:R-:W-:Y:S02]  /*ec10*/  MUFU.EX2 R111, R111 ;  /* 0x0000006f006f7308 */ /* 0x000fe40000000800 */
[----:B------:R-:W-:Y:S04]  /*ec20*/  FADD.FTZ R3, R89, R82 ;  /* 0x0000005259037221 */ /* 0x000fe80000010000 */
[----:B------:R-:W-:Y:S01]  /*ec30*/  FADD.FTZ R3, R108, R3 ;  /* 0x000000036c037221 */ /* 0x000fe20000010000 */
[C---:B------:R-:W-:Y:S01]  /*ec40*/  HMMA.16816.F32 R8, R40.reuse, R46, R8 ;  /* 0x0000002e2808723c */ /* 0x040fe20000001808 */
[----:B------:R-:W2:Y:S02]  /*ec50*/  LDSM.16.MT88.4 R44, [R158+0x7800] ;  /* 0x007800009e2c783b */ /* 0x000ea40000004200 */
[----:B------:R-:W4:Y:S05]  /*ec60*/  MUFU.EX2 R112, R112 ;  /* 0x0000007000707308 */ /* 0x000f2a0000000800 */
[C---:B-1----:R-:W-:Y:S05]  /*ec70*/  HMMA.16816.F32 R12, R40.reuse, R48, R12 ;  /* 0x00000030280c723c */ /* 0x042fea000000180c */
[----:B------:R-:W-:Y:S03]  /*ec80*/  MUFU.EX2 R113, R113 ;  /* 0x0000007100717308 */ /* 0x000fe60000000800 */
[C---:B------:R-:W-:Y:S01]  /*ec90*/  HMMA.16816.F32 R16, R40.reuse, R50, R16 ;  /* 0x000000322810723c */ /* 0x040fe20000001810 */
[----:B------:R-:W1:Y:S06]  /*eca0*/  LDSM.16.MT88.4 R48, [R162+0x8000] ;  /* 0x00800000a230783b */ /* 0x000e6c0000004200 */
[----:B------:R-:W5:Y:S01]  /*ecb0*/  MUFU.EX2 R114, R114 ;  /* 0x0000007200727308 */ /* 0x000f620000000800 */
[C---:B---3--:R-:W-:Y:S08]  /*ecc0*/  HMMA.16816.F32 R20, R40.reuse, R52, R20 ;  /* 0x000000342814723c */ /* 0x048ff00000001814 */
        /* <DEDUP_REMOVED lines=9> */
[----:B------:R-:W-:Y:S01]  /*ed60*/  FADD.FTZ R110, R110, R81 ;  /* 0x000000516e6e7221 */ /* 0x000fe20000010000 */
[----:B------:R-:W-:Y:S03]  /*ed70*/  F2FP.PACK_AB R41, R109, R38 ;  /* 0x000000266d29723e */ /* 0x000fe600000000ff */
[----:B----4-:R-:W-:Y:S01]  /*ed80*/  F2FP.PACK_AB R42, R112, R111 ;  /* 0x0000006f702a723e */ /* 0x010fe200000000ff */
[----:B------:R-:W-:Y:S01]  /*ed90*/  FADD.FTZ R110, R91, R110 ;  /* 0x0000006e5b6e7221 */ /* 0x000fe20000010000 */
[----:B-----5:R-:W-:Y:S02]  /*eda0*/  F2FP.PACK_AB R43, R114, R113 ;  /* 0x00000071722b723e */ /* 0x020fe400000000ff */
[----:B------:R-:W4:Y:S01]  /*edb0*/  MUFU.EX2 R118, R118 ;  /* 0x0000007600767308 */ /* 0x000f220000000800 */
[----:B------:R-:W-:Y:S04]  /*edc0*/  FADD.FTZ R111, R111, R110 ;  /* 0x0000006e6f6f7221 */ /* 0x000fe80000010000 */
[C---:B-1----:R-:W-:Y:S03]  /*edd0*/  HMMA.16816.F32 R4, R40.reuse, R48, R4 ;  /* 0x000000302804723c */ /* 0x042fe60000001804 */
[----:B------:R-:W-:Y:S02]  /*ede0*/  FADD.FTZ R112, R112, R111 ;  /* 0x0000006f70707221 */ /* 0x000fe40000010000 */
        /* <DEDUP_REMOVED lines=8> */
[C---:B------:R-:W-:Y:S04]  /*ee70*/  HMMA.16816.F32 R20, R40.reuse, R56, R20 ;  /* 0x000000382814723c */ /* 0x040fe80000001814 */
[----:B------:R-:W1:Y:S04]  /*ee80*/  MUFU.EX2 R122, R122 ;  /* 0x0000007a007a7308 */ /* 0x000e680000000800 */
[C---:B------:R-:W-:Y:S01]  /*ee90*/  HMMA.16816.F32 R24, R40.reuse, R58, R24 ;  /* 0x0000003a2818723c */ /* 0x040fe20000001818 */
[----:B------:R-:W-:Y:S05]  /*eea0*/  LDSM.16.MT88.4 R56, [R158+0x8800] ;  /* 0x008800009e38783b */ /* 0x000fea0000004200 */
[----:B------:R-:W-:Y:S02]  /*eeb0*/  MUFU.EX2 R119, R119 ;  /* 0x0000007700777308 */ /* 0x000fe40000000800 */
[C---:B--2---:R-:W-:Y:S08]  /*eec0*/  HMMA.16816.F32 R28, R40.reuse, R44, R28 ;  /* 0x0000002c281c723c */ /* 0x044ff0000000181c */
[----:B------:R-:W-:Y:S01]  /*eed0*/  HMMA.16816.F32 R32, R40, R46, R32 ;  /* 0x0000002e2820723c */ /* 0x000fe20000001820 */
[----:B------:R-:W2:Y:S01]  /*eee0*/  LDSM.16.MT88.4 R44, [R159+0x8800] ;  /* 0x008800009f2c783b */ /* 0x000ea20000004200 */
[----:B------:R-:W2:Y:S05]  /*eef0*/  MUFU.EX2 R124, R124 ;  /* 0x0000007c007c7308 */ /* 0x000eaa0000000800 */
[----:B------:R-:W-:Y:S01]  /*ef00*/  F2FP.PACK_AB R40, R116, R115 ;  /* 0x000000737428723e */ /* 0x000fe200000000ff */
[----:B------:R-:W-:Y:S01]  /*ef10*/  FADD.FTZ R115, R115, R112 ;  /* 0x0000007073737221 */ /* 0x000fe20000010000 */
[----:B----4-:R-:W-:Y:S03]  /*ef20*/  F2FP.PACK_AB R41, R118, R117 ;  /* 0x000000757629723e */ /* 0x010fe600000000ff */
[----:B-----5:R-:W-:Y:S01]  /*ef30*/  F2FP.PACK_AB R42, R120, R37 ;  /* 0x00000025782a723e */ /* 0x020fe200000000ff */
[----:B------:R-:W-:Y:S01]  /*ef40*/  MUFU.EX2 R121, R121 ;  /* 0x0000007900797308 */ /* 0x000fe20000000800 */
[----:B-1----:R-:W-:Y:S01]  /*ef50*/  F2FP.PACK_AB R43, R122, R107 ;  /* 0x0000006b7a2b723e */ /* 0x002fe200000000ff */
[----:B------:R-:W-:Y:S04]  /*ef60*/  FADD.FTZ R116, R116, R115 ;  /* 0x0000007374747221 */ /* 0x000fe80000010000 */
[----:B------:R-:W-:Y:S02]  /*ef70*/  FADD.FTZ R37, R37, R116 ;  /* 0x0000007425257221 */ /* 0x000fe40000010000 */
[C---:B------:R-:W-:Y:S02]  /*ef80*/  HMMA.16816.F32 R4, R40.reuse, R48, R4 ;  /* 0x000000302804723c */ /* 0x040fe40000001804 */
[----:B------:R-:W1:Y:S01]  /*ef90*/  MUFU.EX2 R104, R104 ;  /* 0x0000006800687308 */ /* 0x000e620000000800 */
[----:B------:R-:W-:Y:S05]  /*efa0*/  FADD.FTZ R120, R120, R37 ;  /* 0x0000002578787221 */ /* 0x000fea0000010000 */
[C---:B------:R-:W-:Y:S01]  /*efb0*/  HMMA.16816.F32 R8, R40.reuse, R50, R8 ;  /* 0x000000322808723c */ /* 0x040fe20000001808 */
[----:B------:R-:W4:Y:S03]  /*efc0*/  LDSM.16.MT88.4 R48, [R162+0x9000] ;  /* 0x00900000a230783b */ /* 0x000f260000004200 */
[----:B------:R-:W-:Y:S04]  /*efd0*/  MUFU.EX2 R101, R101 ;  /* 0x0000006500657308 */ /* 0x000fe80000000800 */
[C---:B---3--:R-:W-:Y:S06]  /*efe0*/  HMMA.16816.F32 R12, R40.reuse, R52, R12 ;  /* 0x00000034280c723c */ /* 0x048fec000000180c */
[----:B------:R-:W3:Y:S02]  /*eff0*/  MUFU.EX2 R106, R106 ;  /* 0x0000006a006a7308 */ /* 0x000ee40000000800 */
[C---:B------:R-:W-:Y:S01]  /*f000*/  HMMA.16816.F32 R16, R40.reuse, R54, R16 ;  /* 0x000000362810723c */ /* 0x040fe20000001810 */
[----:B------:R-:W5:Y:S07]  /*f010*/  LDSM.16.MT88.4 R52, [R160+0x9000] ;  /* 0x00900000a034783b */ /* 0x000f6e0000004200 */
[C---:B--2---:R-:W-:Y:S01]  /*f020*/  HMMA.16816.F32 R20, R40.reuse, R44, R20 ;  /* 0x0000002c2814723c */ /* 0x044fe20000001814 */
[----:B------:R-:W-:Y:S07]  /*f030*/  MUFU.EX2 R105, R105 ;  /* 0x0000006900697308 */ /* 0x000fee0000000800 */
[C---:B------:R-:W-:Y:S01]  /*f040*/  HMMA.16816.F32 R24, R40.reuse, R46, R24 ;  /* 0x0000002e2818723c */ /* 0x040fe20000001818 */
[----:B------:R-:W2:Y:S02]  /*f050*/  LDSM.16.MT88.4 R44, [R159+0x9000] ;  /* 0x009000009f2c783b */ /* 0x000ea40000004200 */
[----:B------:R-:W3:Y:S05]  /*f060*/  MUFU.EX2 R126, R126 ;  /* 0x0000007e007e7308 */ /* 0x000eea0000000800 */
[C---:B------:R-:W-:Y:S05]  /*f070*/  HMMA.16816.F32 R28, R40.reuse, R56, R28 ;  /* 0x00000038281c723c */ /* 0x040fea000000181c */
[----:B------:R-:W-:Y:S03]  /*f080*/  MUFU.EX2 R123, R123 ;  /* 0x0000007b007b7308 */ /* 0x000fe60000000800 */
[----:B------:R-:W-:Y:S01]  /*f090*/  HMMA.16816.F32 R32, R40, R58, R32 ;  /* 0x0000003a2820723c */ /* 0x000fe20000001820 */
[----:B------:R-:W2:Y:S06]  /*f0a0*/  LDSM.16.MT88.4 R56, [R158+0x9000] ;  /* 0x009000009e38783b */ /* 0x000eac0000004200 */
[----:B------:R-:W-:Y:S01]  /*f0b0*/  F2FP.PACK_AB R40, R124, R119 ;  /* 0x000000777c28723e */ /* 0x000fe200000000ff */
[----:B------:R-:W5:Y:S01]  /*f0c0*/  MUFU.EX2 R128, R128 ;  /* 0x0000008000807308 */ /* 0x000f620000000800 */
[----:B-1----:R-:W-:Y:S03]  /*f0d0*/  F2FP.PACK_AB R41, R104, R121 ;  /* 0x000000796829723e */ /* 0x002fe600000000ff */
[----:B---3--:R-:W-:Y:S01]  /*f0e0*/  F2FP.PACK_AB R42, R106, R101 ;  /* 0x000000656a2a723e */ /* 0x008fe200000000ff */
[----:B------:R-:W-:Y:S01]  /*f0f0*/  FADD.FTZ R119, R119, R120 ;  /* 0x0000007877777221 */ /* 0x000fe20000010000 */
[----:B------:R-:W-:Y:S03]  /*f100*/  F2FP.PACK_AB R43, R126, R105 ;  /* 0x000000697e2b723e */ /* 0x000fe600000000ff */
[----:B------:R-:W-:Y:S01]  /*f110*/  FADD.FTZ R124, R124, R119 ;  /* 0x000000777c7c7221 */ /* 0x000fe20000010000 */
[----:B------:R-:W-:Y:S03]  /*f120*/  MUFU.EX2 R125, R125 ;  /* 0x0000007d007d7308 */ /* 0x000fe60000000800 */
[C---:B----4-:R-:W-:Y:S03]  /*f130*/  HMMA.16816.F32 R4, R40.reuse, R48, R4 ;  /* 0x000000302804723c */ /* 0x050fe60000001804 */
[----:B------:R-:W-:Y:S04]  /*f140*/  FADD.FTZ R101, R101, R124 ;  /* 0x0000007c65657221 */ /* 0x000fe80000010000 */
[----:B------:R-:W1:Y:S01]  /*f150*/  MUFU.EX2 R130, R130 ;  /* 0x0000008200827308 */ /* 0x000e620000000800 */
[C---:B------:R-:W-:Y:S04]  /*f160*/  HMMA.16816.F32 R8, R40.reuse, R50, R8 ;  /* 0x000000322808723c */ /* 0x040fe80000001808 */
[----:B-----5:R-:W-:Y:S01]  /*f170*/  F2FP.PACK_AB R68, R128, R123 ;  /* 0x0000007b8044723e */ /* 0x020fe200000000ff */
[----:B------:R-:W-:Y:S01]  /*f180*/  FADD.FTZ R106, R106, R101 ;  /* 0x000000656a6a7221 */ /* 0x000fe20000010000 */
[----:B------:R-:W-:Y:S02]  /*f190*/  MOV R101, R0 ;  /* 0x0000000000657202 */ /* 0x000fe40000000f00 */
[C---:B------:R-:W-:Y:S01]  /*f1a0*/  HMMA.16816.F32 R12, R40.reuse, R52, R12 ;  /* 0x00000034280c723c */ /* 0x040fe2000000180c */
[----:B------:R-:W-:Y:S03]  /*f1b0*/  MUFU.EX2 R48, R197 ;  /* 0x000000c500307308 */ /* 0x000fe60000000800 */
[----:B------:R-:W-:Y:S04]  /*f1c0*/  FADD.FTZ R123, R123, R106 ;  /* 0x0000006a7b7b7221 */ /* 0x000fe80000010000 */
[C---:B------:R-:W-:Y:S03]  /*f1d0*/  HMMA.16816.F32 R16, R40.reuse, R54, R16 ;  /* 0x000000362810723c */ /* 0x040fe60000001810 */
[----:B------:R-:W3:Y:S01]  /*f1e0*/  MUFU.EX2 R191, R62 ;  /* 0x0000003e00bf7308 */ /* 0x000ee20000000800 */
[----:B------:R-:W-:Y:S01]  /*f1f0*/  FADD.FTZ R123, R128, R123 ;  /* 0x0000007b807b7221 */ /* 0x000fe20000010000 */
[----:B-1----:R-:W-:Y:S03]  /*f200*/  F2FP.PACK_AB R69, R130, R125 ;  /* 0x0000007d8245723e */ /* 0x002fe600000000ff */
[C---:B--2---:R-:W-:Y:S05]  /*f210*/  HMMA.16816.F32 R20, R40.reuse, R44, R20 ;  /* 0x0000002c2814723c */ /* 0x044fea0000001814 */
[----:B------:R-:W-:Y:S03]  /*f220*/  MUFU.EX2 R36, R36 ;  /* 0x0000002400247308 */ /* 0x000fe60000000800 */
[C---:B------:R-:W-:Y:S07]  /*f230*/  HMMA.16816.F32 R24, R40.reuse, R46, R24 ;  /* 0x0000002e2818723c */ /* 0x040fee0000001818 */
[----:B------:R-:W1:Y:S01]  /*f240*/  MUFU.EX2 R39, R39 ;  /* 0x0000002700277308 */ /* 0x000e620000000800 */
[C---:B------:R-:W-:Y:S04]  /*f250*/  HMMA.16816.F32 R28, R40.reuse, R56, R28 ;  /* 0x00000038281c723c */ /* 0x040fe8000000181c */
[C---:B---3--:R-:W-:Y:S01]  /*f260*/  F2FP.PACK_AB R70, R191.reuse, R48 ;  /* 0x00000030bf46723e */ /* 0x048fe200000000ff */
[----:B------:R-:W-:Y:S03]  /*f270*/  FADD.FTZ R48, R48, R123 ;  /* 0x0000007b30307221 */ /* 0x000fe60000010000 */
[----:B------:R-:W-:Y:S04]  /*f280*/  HMMA.16816.F32 R32, R40, R58, R32 ;  /* 0x0000003a2820723c */ /* 0x000fe80000001820 */
[----:B------:R-:W-:Y:S01]  /*f290*/  FADD.FTZ R191, R191, R48 ;  /* 0x00000030bfbf7221 */ /* 0x000fe20000010000 */
[----:B-1----:R-:W-:Y:S07]  /*f2a0*/  F2FP.PACK_AB R71, R39, R36 ;  /* 0x000000242747723e */ /* 0x002fee00000000ff */
[C---:B------:R-:W-:Y:S01]  /*f2b0*/  HMMA.16816.F32 R96, R68.reuse, R92, R4 ;  /* 0x0000005c4460723c */ /* 0x040fe20000001804 */
[----:B------:R-:W1:Y:S07]  /*f2c0*/  LDSM.16.MT88.4 R4, [R158+0x9800] ;  /* 0x009800009e04783b */ /* 0x000e6e0000004200 */
[C---:B------:R-:W-:Y:S07]  /*f2d0*/  HMMA.16816.F32 R92, R68.reuse, R94, R8 ;  /* 0x0000005e445c723c */ /* 0x040fee0000001808 */
[----:B------:R-:W-:Y:S01]  /*f2e0*/  FADD.FTZ R8, R38, R3 ;  /* 0x0000000326087221 */ /* 0x000fe20000010000 */
[C---:B------:R-:W-:Y:S04]  /*f2f0*/  HMMA.16816.F32 R88, R68.reuse, R84, R12 ;  /* 0x000000544458723c */ /* 0x040fe8000000180c */
[----:B------:R-:W-:Y:S01]  /*f300*/  FADD.FTZ R8, R109, R8 ;  /* 0x000000086d087221 */ /* 0x000fe20000010000 */
[----:B------:R-:W-:Y:S03]  /*f310*/  IADD3 R3, R174, -0x1, RZ ;  /* 0xffffffffae037810 */ /* 0x000fe60007ffe0ff */
[C---:B------:R-:W-:Y:S04]  /*f320*/  HMMA.16816.F32 R84, R68.reuse, R86, R16 ;  /* 0x000000564454723c */ /* 0x040fe80000001810 */
[----:B------:R-:W-:Y:S01]  /*f330*/  FADD.FTZ R113, R113, R8 ;  /* 0x0000000871717221 */ /* 0x000fe20000010000 */
[----:B------:R-:W-:Y:S03]  /*f340*/  MOV R174, R3 ;  /* 0x0000000300ae7202 */ /* 0x000fe60000000f00 */
[C---:B------:R-:W-:Y:S04]  /*f350*/  HMMA.16816.F32 R80, R68.reuse, R76, R20 ;  /* 0x0000004c4450723c */ /* 0x040fe80000001814 */
        /* <DEDUP_REMOVED lines=17> */
.L_x_5316:
        /* <DEDUP_REMOVED lines=165> */
.L_x_5322:
[----:B------:R-:W-:Y:S05]  /*fec0*/  BSYNC B0 ;  /* 0x0000000000007941 */ /* 0x000fea0003800000 */
.L_x_5321:
        /* <DEDUP_REMOVED lines=28> */
.L_x_5324:
[----:B------:R-:W-:Y:S05]  /*10090*/  BSYNC B0 ;  /* 0x0000000000007941 */ /* 0x000fea0003800000 */
.L_x_5323:
        /* <DEDUP_REMOVED lines=15> */
.L_x_5326:
[----:B------:R-:W-:Y:S05]  /*10190*/  BSYNC B0 ;  /* 0x0000000000007941 */ /* 0x000fea0003800000 */
.L_x_5325:
        /* <DEDUP_REMOVED lines=15> */
.L_x_5328:
[----:B------:R-:W-:Y:S05]  /*10290*/  BSYNC B0 ;  /* 0x0000000000007941 */ /* 0x000fea0003800000 */
.L_x_5327:
        /* <DEDUP_REMOVED lines=14> */
.L_x_5329:
        /* <DEDUP_REMOVED lines=16> */
.L_x_7797:


//--------------------- .text._ZN5flash24flash_fwd_splitkv_kernelI23Flash_fwd_kernel_traitsILi64ELi64ELi128ELi4ELb0ELb0EN7cutlass6half_tE19Flash_kernel_traitsILi64ELi64ELi128ELi4ES3_EELb1ELb0ELb0ELb0ELb0ELb0ELb0ELb1EEEvNS_16Flash_fwd_paramsE --------------------------
	.section	.text._ZN5flash24flash_fwd_splitkv_kernelI23Flash_fwd_kernel_traitsILi64ELi64ELi128ELi4ELb0ELb0EN7cutlass6half_tE19Flash_kernel_traitsILi64ELi64ELi128ELi4ES3_EELb1ELb0ELb0ELb0ELb0ELb0ELb0ELb1EEEvNS_16Flash_fwd_paramsE,"ax",@progbits
	.sectioninfo	@"SHI_REGISTERS=198"
	.align	128
        .global         _ZN5flash24flash_fwd_splitkv_kernelI23Flash_fwd_kernel_traitsILi64ELi64ELi128ELi4ELb0ELb0EN7cutlass6half_tE19Flash_kernel_traitsILi64ELi64ELi128ELi4ES3_EELb1ELb0ELb0ELb0ELb0ELb0ELb0ELb1EEEvNS_16Flash_fwd_paramsE
        .type           _ZN5flash24flash_fwd_splitkv_kernelI23Flash_fwd_kernel_traitsILi64ELi64ELi128ELi4ELb0ELb0EN7cutlass6half_tE19Flash_kernel_traitsILi64ELi64ELi128ELi4ES3_EELb1ELb0ELb0ELb0ELb0ELb0ELb0ELb1EEEvNS_16Flash_fwd_paramsE,@function
        .size           _ZN5flash24flash_fwd_splitkv_kernelI23Flash_fwd_kernel_traitsILi64ELi64ELi128ELi4ELb0ELb0EN7cutlass6half_tE19Flash_kernel_traitsILi64ELi64ELi128ELi4ES3_EELb1ELb0ELb0ELb0ELb0ELb0ELb0ELb1EEEvNS_16Flash_fwd_paramsE,(.L_x_7798 - _ZN5flash24flash_fwd_splitkv_kernelI23Flash_fwd_kernel_traitsILi64ELi64ELi128ELi4ELb0ELb0EN7cutlass6half_tE19Flash_kernel_traitsILi64ELi64ELi128ELi4ES3_EELb1ELb0ELb0ELb0ELb0ELb0ELb0ELb1EEEvNS_16Flash_fwd_paramsE)
        .other          _ZN5flash24flash_fwd_splitkv_kernelI23Flash_fwd_kernel_traitsILi64ELi64ELi128ELi4ELb0ELb0EN7cutlass6half_tE19Flash_kernel_traitsILi64ELi64ELi128ELi4ES3_EELb1ELb0ELb0ELb0ELb0ELb0ELb0ELb1EEEvNS_16Flash_fwd_paramsE,@"STO_CUDA_ENTRY STV_DEFAULT"
_ZN5flash24flash_fwd_splitkv_kernelI23Flash_fwd_kernel_traitsILi64ELi64ELi128ELi4ELb0ELb0EN7cutlass6half_tE19Flash_kernel_traitsILi64ELi64ELi128ELi4ES3_EELb1ELb0ELb0ELb0ELb0ELb0ELb0ELb1EEEvNS_16Flash_fwd_paramsE:
.text._ZN5flash24flash_fwd_splitkv_kernelI23Flash_fwd_kernel_traitsILi64ELi64ELi128ELi4ELb0ELb0EN7cutlass6half_tE19Flash_kernel_traitsILi64ELi64ELi128ELi4ES3_EELb1ELb0ELb0ELb0ELb0ELb0ELb0ELb1EEEvNS_16Flash_fwd_paramsE:
[----:B------:R-:W-:Y:S02]  /*0000*/  MOV R1, c[0x0][0x28] ;  /* 0x00000a0000017a02 */ /* 0x000fe40000000f00 */
[----:B------:R-:W1:Y:S01]  /*0010*/  S2R R13, SR_CTAID.Y ;  /* 0x00000000000d7919 */ /* 0x000e620000002600 */
        /* <DEDUP_REMOVED lines=8> */
[----:B------:R-:W2:Y:S01]  /*00a0*/  LDC.U8 R0, c[0x0][0x312] ;  /* 0x0000c480ff007b82 */ /* 0x000ea20000000000 */
[----:B------:R-:W-:Y:S01]  /*00b0*/  ISETP.EQ.U32.AND P3, PT, RZ, c[0x0][0x248], PT ;  /* 0x00009200ff007a0c */ /* 0x000fe20003f62070 */
[----:B-1----:R-:W-:-:S04]  /*00c0*/  IMAD.WIDE R4, R13, R90, c[0x0][0x240] ;  /* 0x000090000d047625 */ /* 0x002fc800078e025a */
[----:B------:R-:W-:-:S03]  /*00d0*/  IMAD.WIDE R88, R13, R90, c[0x0][0x250] ;  /* 0x000094000d587625 */ /* 0x000fc600078e025a */
[----:B------:R1:W3:Y:S04]  /*00e0*/  @P0 LDG.E R180, [R4.64] ;  /* 0x0000000604b40981 */ /* 0x0002e8000c1e1900 */
[----:B------:R1:W3:Y:S01]  /*00f0*/  @P0 LDG.E R179, [R4.64+0x4] ;  /* 0x0000040604b30981 */ /* 0x0002e2000c1e1900 */
[----:B--2---:R-:W-:-:S03]  /*0100*/  ISETP.NE.AND P1, PT, R0, RZ, PT ;  /* 0x000000ff0000720c */ /* 0x004fc60003f25270 */
[----:B------:R2:W5:Y:S01]  /*0110*/  @P4 LDG.E R3, [R88.64] ;  /* 0x0000000658034981 */ /* 0x000562000c1e1900 */
[----:B------:R-:W-:Y:S01]  /*0120*/  ISETP.EQ.OR.EX P2, PT, RZ, c[0x0][0x24c], !P1, P3 ;  /* 0x00009300ff007a0c */ /* 0x000fe20004f42730 */
[----:B------:R-:W-:Y:S02]  /*0130*/  IMAD.MOV.U32 R10, RZ, RZ, -0x1 ;  /* 0xffffffffff0a7424 */ /* 0x000fe400078e00ff */
[----:B------:R-:W-:Y:S01]  /*0140*/  IMAD.WIDE R8, R13, R90, c[0x0][0x248] ;  /* 0x000092000d087625 */ /* 0x000fe200078e025a */
[----:B------:R-:W4:Y:S04]  /*0150*/  S2R R21, SR_CTAID.X ;  /* 0x0000000000157919 */ /* 0x000f280000002500 */
[----:B------:R-:W2:Y:S05]  /*0160*/  S2R R130, SR_CTAID.Z ;  /* 0x0000000000827919 */ /* 0x000eaa0000002700 */
[----:B------:R2:W5:Y:S01]  /*0170*/  @!P2 LDG.E R10, [R8.64] ;  /* 0x00000006080aa981 */ /* 0x000562000c1e1900 */
[----:B------:R-:W-:-:S04]  /*0180*/  ISETP.NE.U32.AND P2, PT, RZ, c[0x0][0x248], PT ;  /* 0x00009200ff007a0c */ /* 0x000fc80003f45070 */
[----:B------:R-:W-:Y:S02]  /*0190*/  ISETP.NE.AND.EX P2, PT, RZ, c[0x0][0x24c], PT, P2 ;  /* 0x00009300ff007a0c */ /* 0x000fe40003f45320 */
[--C-:B-1----:R-:W-:Y:S01]  /*01a0*/  SHF.R.S32.HI R4, RZ, 0x1f, R13.reuse ;  /* 0x0000001fff047819 */ /* 0x102fe2000001140d */
[----:B------:R-:W-:Y:S02]  /*01b0*/  IMAD.MOV.U32 R5, RZ, RZ, R13 ;  /* 0x000000ffff057224 */ /* 0x000fe400078e000d */
[----:B---3--:R-:W-:Y:S02]  /*01c0*/  @P0 IMAD.IADD R179, R179, 0x1, -R180 ;  /* 0x00000001b3b30824 */ /* 0x008fe400078e0ab4 */
[----:B------:R-:W-:-:S06]  /*01d0*/  @!P0 IMAD.MOV.U32 R179, RZ, RZ, c[0x0][0x214] ;  /* 0x00008500ffb38624 */ /* 0x000fcc00078e00ff */
[----:B------:R-:W-:Y:S05]  /*01e0*/  @!P2 BRA `(.L_x_5330) ;  /* 0x000000400000a947 */ /* 0x000fea0003800000 */
[----:B--2-4-:R-:W2:Y:S02]  /*01f0*/  @P1 LDG.E R7, [R8.64+0x4] ;  /* 0x0000040608071981 */ /* 0x014ea4000c1e1900 */
[----:B--2--5:R-:W-:-:S06]  /*0200*/  @P1 IADD3 R2, R7, -R10, RZ ;  /* 0x8000000a07021210 */ /* 0x024fcc0007ffe0ff */
[----:B------:R1:W5:Y:S01]  /*0210*/  @!P1 LDG.E R2, [R8.64] ;  /* 0x0000000608029981 */ /* 0x000362000c1e1900 */
[----:B------:R-:W-:Y:S05]  /*0220*/  BRA `(.L_x_5331) ;  /* 0x0000001000007947 */ /* 0x000fea0003800000 */
.L_x_5330:
[----:B--2-4-:R-:W-:Y:S02]  /*0230*/  MOV R2, c[0x0][0x218] ;  /* 0x0000860000027a02 */ /* 0x014fe40000000f00 */
.L_x_5331:
[----:B------:R-:W-:-:S04]  /*0240*/  ISETP.NE.U32.AND P0, PT, RZ, c[0x0][0x258], PT ;  /* 0x00009600ff007a0c */ /* 0x000fc80003f05070 */
[----:B------:R-:W-:-:S13]  /*0250*/  ISETP.NE.AND.EX P1, PT, RZ, c[0x0][0x25c], PT, P0 ;  /* 0x00009700ff007a0c */ /* 0x000fda0003f25300 */
[----:B------:R-:W-:-:S06]  /*0260*/  @P1 IMAD.WIDE R6, R13, R90, c[0x0][0x258] ;  /* 0x000096000d061625 */ /* 0x000fcc00078e025a */
        /* <DEDUP_REMOVED lines=13> */
[----:B-1----:R-:W-:Y:S01]  /*0340*/  IADD3 R9, R49, 0x7f, RZ ;  /* 0x0000007f31097810 */ /* 0x002fe20007ffe0ff */
        /* <DEDUP_REMOVED lines=16> */
[----:B------:R-:W-:Y:S01]  /*0450*/  IMAD R5, R13, c[0x0][0x1c0], R130 ;  /* 0x000070000d057a24 */ /* 0x000fe200078e0282 */
[----:B------:R-:W-:Y:S01]  /*0460*/  ISETP.NE.AND P0, PT, R180, -0x1, PT ;  /* 0xffffffffb400780c */ /* 0x000fe20003f05270 */
[----:B------:R-:W-:Y:S01]  /*0470*/  BSSY B0, `(.L_x_5333) ;  /* 0x0000027000007945 */ /* 0x000fe20003800000 */
[----:B------:R-:W-:Y:S01]  /*0480*/  LEA.HI R2, R3, R50, RZ, 0x3 ;  /* 0x0000003203027211 */ /* 0x000fe200078f18ff */
[----:B------:R-:W-:Y:S01]  /*0490*/  IMAD R5, R5, c[0x0][0x214], R0 ;  /* 0x0000850005057a24 */ /* 0x000fe200078e0200 */
[----:B------:R-:W-:Y:S02]  /*04a0*/  IADD3 R179, -R0, R179, RZ ;  /* 0x000000b300b37210 */ /* 0x000fe40007ffe1ff */
[----:B------:R-:W-:Y:S02]  /*04b0*/  LOP3.LUT R3, R2, 0xfffffff8, RZ, 0xc0, !PT ;  /* 0xfffffff802037812 */ /* 0x000fe400078ec0ff */
[----:B------:R-:W-:-:S03]  /*04c0*/  SHF.R.S32.HI R2, RZ, 0x3, R2 ;  /* 0x00000003ff027819 */ /* 0x000fc60000011402 */
[----:B------:R-:W-:Y:S01]  /*04d0*/  IMAD.IADD R50, R50, 0x1, -R3 ;  /* 0x0000000132327824 */ /* 0x000fe200078e0a03 */
[----:B------:R-:W-:Y:S01]  /*04e0*/  SHF.R.S32.HI R3, RZ, 0x1f, R0 ;  /* 0x0000001fff037819 */ /* 0x000fe20000011400 */
[----:B------:R-:W-:Y:S02]  /*04f0*/  @!P0 IMAD R4, R4, c[0x0][0x1e0], RZ ;  /* 0x0000780004048a24 */ /* 0x000fe400078e02ff */
[----:B------:R-:W-:Y:S02]  /*0500*/  IMAD.SHL.U32 R6, R50, 0x8, RZ ;  /* 0x0000000832067824 */ /* 0x000fe400078e00ff */
[----:B------:R-:W-:-:S03]  /*0510*/  @!P0 IMAD.WIDE.U32 R10, R13, c[0x0][0x1e0], RZ ;  /* 0x000078000d0a8a25 */ /* 0x000fc600078e00ff */
[----:B------:R-:W-:Y:S01]  /*0520*/  SHF.R.S32.HI R7, RZ, 0x1f, R6 ;  /* 0x0000001fff077819 */ /* 0x000fe20000011406 */
[----:B------:R-:W-:Y:S01]  /*0530*/  @P0 IMAD.WIDE.U32 R8, R180, c[0x0][0x1e8], RZ ;  /* 0x00007a00b4080a25 */ /* 0x000fe200078e00ff */
[----:B------:R-:W-:Y:S02]  /*0540*/  @!P0 MOV R8, R10 ;  /* 0x0000000a00088202 */ /* 0x000fe40000000f00 */
[----:B------:R-:W-:Y:S01]  /*0550*/  ISETP.GE.AND P1, PT, R6, c[0x0][0x220], PT ;  /* 0x0000880006007a0c */ /* 0x000fe20003f26270 */
[----:B------:R-:W-:Y:S02]  /*0560*/  IMAD R3, R3, c[0x0][0x1e8], RZ ;  /* 0x00007a0003037a24 */ /* 0x000fe400078e02ff */
[----:B------:R-:W-:Y:S02]  /*0570*/  @!P0 IMAD R4, R13, c[0x0][0x1e4], R4 ;  /* 0x000079000d048a24 */ /* 0x000fe400078e0204 */
[----:B------:R-:W-:-:S04]  /*0580*/  IMAD.WIDE.U32 R14, R0, c[0x0][0x1e8], R6 ;  /* 0x00007a00000e7a25 */ /* 0x000fc800078e0006 */
[----:B------:R-:W-:Y:S02]  /*0590*/  @P0 IMAD R180, R180, c[0x0][0x1ec], R9 ;  /* 0x00007b00b4b40a24 */ /* 0x000fe400078e0209 */
[----:B------:R-:W-:Y:S01]  /*05a0*/  @!P0 IMAD.IADD R180, R11, 0x1, R4 ;  /* 0x000000010bb48824 */ /* 0x000fe200078e0204 */
[----:B------:R-:W-:Y:S01]  /*05b0*/  IADD3 R8, P0, R8, R14, RZ ;  /* 0x0000000e08087210 */ /* 0x000fe20007f1e0ff */
[----:B------:R-:W-:Y:S01]  /*05c0*/  IMAD R3, R0, c[0x0][0x1ec], R3 ;  /* 0x00007b0000037a24 */ /* 0x000fe200078e0203 */
[----:B------:R-:W-:Y:S02]  /*05d0*/  SHF.R.S32.HI R4, RZ, 0x1f, R130 ;  /* 0x0000001fff047819 */ /* 0x000fe40000011482 */
[----:B------:R-:W-:Y:S02]  /*05e0*/  SHF.R.S32.HI R0, RZ, 0x1f, R2 ;  /* 0x0000001fff007819 */ /* 0x000fe40000011402 */
[----:B------:R-:W-:Y:S01]  /*05f0*/  IADD3.X R9, R180, R15, R3, P0, !PT ;  /* 0x0000000fb4097210 */ /* 0x000fe200007fe403 */
[----:B------:R-:W-:Y:S01]  /*0600*/  IMAD R3, R4, c[0x0][0x1f0], RZ ;  /* 0x00007c0004037a24 */ /* 0x000fe200078e02ff */
[----:B------:R-:W-:-:S03]  /*0610*/  ISETP.GE.OR P0, PT, R2, R179, P1 ;  /* 0x000000b30200720c */ /* 0x000fc60000f06670 */
[C---:B------:R-:W-:Y:S02]  /*0620*/  IMAD R3, R130.reuse, c[0x0][0x1f4], R3 ;  /* 0x00007d0082037a24 */ /* 0x040fe400078e0203 */
[----:B------:R-:W-:-:S05]  /*0630*/  IMAD.WIDE.U32 R8, R130, c[0x0][0x1f0], R8 ;  /* 0x00007c0082087a25 */ /* 0x000fca00078e0008 */
[----:B------:R-:W-:-:S03]  /*0640*/  IADD3 R11, R9, R3, RZ ;  /* 0x00000003090b7210 */ /* 0x000fc60007ffe0ff */
        /* <DEDUP_REMOVED lines=9> */
.L_x_5334:
[----:B------:R-:W-:Y:S05]  /*06e0*/  BSYNC B0 ;  /* 0x0000000000007941 */ /* 0x000fea0003800000 */
.L_x_5333:
[----:B------:R-:W-:Y:S01]  /*06f0*/  IADD3 R4, R2, 0x10, RZ ;  /* 0x0000001002047810 */ /* 0x000fe20007ffe0ff */
        /* <DEDUP_REMOVED lines=15> */
.L_x_5336:
[----:B------:R-:W-:Y:S05]  /*07f0*/  BSYNC B0 ;  /* 0x0000000000007941 */ /* 0x000fea0003800000 */
.L_x_5335:
        /* <DEDUP_REMOVED lines=16> */
.L_x_5338:
[----:B------:R-:W-:Y:S05]  /*0900*/  BSYNC B0 ;  /* 0x0000000000007941 */ /* 0x000fea0003800000 */
.L_x_5337:
        /* <DEDUP_REMOVED lines=16> */
.L_x_5340:
[----:B------:R-:W-:Y:S05]  /*0a10*/  BSYNC B0 ;  /* 0x0000000000007941 */ /* 0x000fea0003800000 */
.L_x_5339:
[C---:B------:R-:W-:Y:S02]  /*0a20*/  ISETP.NE.AND P0, PT, R50.reuse, RZ, PT ;  /* 0x000000ff3200720c */ /* 0x040fe40003f05270 */
[----:B------:R-:W-:Y:S02]  /*0a30*/  ISETP.NE.OR P1, PT, R50, RZ, P5 ;  /* 0x000000ff3200720c */ /* 0x000fe40002f25670 */
[----:B------:R-:W-:Y:S02]  /*0a40*/  ISETP.GE.OR P2, PT, R2, R179, P0 ;  /* 0x000000b30200720c */ /* 0x000fe40000746670 */
[----:B------:R-:W-:Y:S02]  /*0a50*/  ISETP.NE.OR P0, PT, R50, RZ, P3 ;  /* 0x000000ff3200720c */ /* 0x000fe40001f05670 */
[----:B------:R-:W-:-:S04]  /*0a60*/  IADD3 R2, P3, R5, R2, RZ ;  /* 0x0000000205027210 */ /* 0x000fc80007f7e0ff */
[----:B------:R-:W-:Y:S02]  /*0a70*/  LEA.HI.X.SX32 R5, R5, R0, 0x1, P3 ;  /* 0x0000000005057211 */ /* 0x000fe400018f0eff */
[----:B------:R-:W-:-:S03]  /*0a80*/  LEA R4, P3, R2, c[0x0][0x200], 0x2 ;  /* 0x0000800002047a11 */ /* 0x000fc600078610ff */
[----:B------:R-:W-:Y:S01]  /*0a90*/  @!P2 IMAD.MOV.U32 R3, RZ, RZ, 0x7f800000 ;  /* 0x7f800000ff03a424 */ /* 0x000fe200078e00ff */
[----:B------:R-:W-:Y:S01]  /*0aa0*/  LEA.HI.X R5, R2, c[0x0][0x204], R5, 0x2, P3 ;  /* 0x0000810002057a11 */ /* 0x000fe200018f1405 */
[----:B------:R-:W-:Y:S02]  /*0ab0*/  @!P0 IMAD.MOV.U32 R0, RZ, RZ, 0x7f800000 ;  /* 0x7f800000ff008424 */ /* 0x000fe400078e00ff */
[----:B------:R-:W-:Y:S02]  /*0ac0*/  @!P1 IMAD.MOV.U32 R2, RZ, RZ, 0x7f800000 ;  /* 0x7f800000ff029424 */ /* 0x000fe400078e00ff */
[----:B------:R3:W-:Y:S04]  /*0ad0*/  @!P2 STG.E [R4.64], R3 ;  /* 0x000000030400a986 */ /* 0x0007e8000c101906 */
[----:B------:R3:W-:Y:S01]  /*0ae0*/  @!P0 STG.E [R4.64+0x80], R0 ;  /* 0x0000800004008986 */ /* 0x0007e2000c101906 */
[----:B------:R-:W-:-:S03]  /*0af0*/  ISETP.NE.OR P0, PT, R50, RZ, P4 ;  /* 0x000000ff3200720c */ /* 0x000fc60002705670 */
[----:B------:R3:W-:Y:S10]  /*0b00*/  @!P1 STG.E [R4.64+0x40], R2 ;  /* 0x0000400204009986 */ /* 0x0007f4000c101906 */
[----:B------:R-:W-:Y:S05]  /*0b10*/  @P0 EXIT ;  /* 0x000000000000094d */ /* 0x000fea0003800000 */
[----:B---3--:R-:W-:-:S05]  /*0b20*/  MOV R3, 0x7f800000 ;  /* 0x7f80000000037802 */ /* 0x008fca0000000f00 */
[----:B------:R-:W-:Y:S01]  /*0b30*/  STG.E [R4.64+0xc0], R3 ;  /* 0x0000c00304007986 */ /* 0x000fe2000c101906 */
[----:B------:R-:W-:Y:S05]  /*0b40*/  EXIT ;  /* 0x000000000000794d */ /* 0x000fea0003800000 */
.L_x_5332:
[----:B-1----:R-:W-:-:S04]  /*0b50*/  ISETP.NE.U32.AND P0, PT, RZ, c[0x0][0x2b8], PT ;  /* 0x0000ae00ff007a0c */ /* 0x002fc80003f05070 */
[----:B------:R-:W-:-:S13]  /*0b60*/  ISETP.NE.AND.EX P0, PT, RZ, c[0x0][0x2bc], PT, P0 ;  /* 0x0000af00ff007a0c */ /* 0x000fda0003f05300 */
[----:B------:R-:W-:-:S05]  /*0b70*/  @P0 IMAD.WIDE R8, R13, R90, c[0x0][0x2b8] ;  /* 0x0000ae000d080625 */ /* 0x000fca00078e025a */
[----:B------:R1:W5:Y:S01]  /*0b80*/  @P0 LDG.E R13, [R8.64] ;  /* 0x00000006080d0981 */ /* 0x000362000c1e1900 */
[----:B------:R-:W-:Y:S01]  /*0b90*/  ISETP.NE.U32.AND P0, PT, RZ, c[0x0][0x2c0], PT ;  /* 0x0000b000ff007a0c */ /* 0x000fe20003f05070 */
[----:B------:R-:W-:Y:S01]  /*0ba0*/  CS2R R182, SRZ ;  /* 0x0000000000b67805 */ /* 0x000fe2000001ff00 */
[----:B------:R-:W-:Y:S02]  /*0bb0*/  PLOP3.LUT P2, PT, PT, PT, PT, 0x8, 0x0 ;  /* 0x000000000000781c */ /* 0x000fe40003f4e170 */
[----:B------:R-:W-:-:S13]  /*0bc0*/  ISETP.NE.AND.EX P1, PT, RZ, c[0x0][0x2c4], PT, P0 ;  /* 0x0000b100ff007a0c */ /* 0x000fda0003f25300 */
[----:B------:R-:W-:Y:S02]  /*0bd0*/  @P1 IMAD R0, R4, c[0x0][0x2c8], RZ ;  /* 0x0000b20004001a24 */ /* 0x000fe400078e02ff */
[----:B------:R-:W-:-:S04]  /*0be0*/  @P1 IMAD.WIDE.U32 R6, R5, c[0x0][0x2c8], RZ ;  /* 0x0000b20005061a25 */ /* 0x000fc800078e00ff */
[----:B------:R-:W-:Y:S01]  /*0bf0*/  @P1 IMAD R0, R5, c[0x0][0x2cc], R0 ;  /* 0x0000b30005001a24 */ /* 0x000fe200078e0200 */
[----:B------:R-:W-:-:S03]  /*0c00*/  @P1 LEA R182, P0, R6, c[0x0][0x2c0], 0x2 ;  /* 0x0000b00006b61a11 */ /* 0x000fc600078010ff */
[----:B------:R-:W-:-:S05]  /*0c10*/  @P1 IMAD.IADD R0, R7, 0x1, R0 ;  /* 0x0000000107001824 */ /* 0x000fca00078e0200 */
[----:B------:R-:W-:-:S04]  /*0c20*/  @P1 SHF.L.U64.HI R0, R6, 0x2, R0 ;  /* 0x0000000206001819 */ /* 0x000fc80000010200 */
[----:B------:R-:W-:Y:S02]  /*0c30*/  @P1 IADD3.X R183, R0, c[0x0][0x2c4], RZ, P0, !PT ;  /* 0x0000b10000b71a10 */ /* 0x000fe400007fe4ff */
[----:B------:R-:W-:-:S04]  /*0c40*/  @P1 ISETP.NE.U32.AND P0, PT, R182, RZ, PT ;  /* 0x000000ffb600120c */ /* 0x000fc80003f05070 */
[----:B------:R-:W-:-:S13]  /*0c50*/  @P1 ISETP.NE.AND.EX P2, PT, R183, RZ, PT, P0 ;  /* 0x000000ffb700120c */ /* 0x000fda0003f45300 */
[----:B------:R-:W-:Y:S01]  /*0c60*/  P2R R181, PR, RZ, 0x4 ;  /* 0x00000004ffb57803 */ /* 0x000fe20000000000 */
[----:B------:R-:W-:Y:S05]  /*0c70*/  @!P2 BRA `(.L_x_5341) ;  /* 0x000004900000a947 */ /* 0x000fea0003800000 */
[----:B-1----:R-:W-:Y:S02]  /*0c80*/  IABS R2, c[0x0][0x2d0] ;  /* 0x0000b40000027a13 */ /* 0x002fe40000000000 */
[----:B------:R-:W-:Y:S02]  /*0c90*/  LEA R7, R48, 0xffffff80, 0x7 ;  /* 0xffffff8030077811 */ /* 0x000fe400078e38ff */
[----:B------:R-:W1:Y:S08]  /*0ca0*/  I2F.RP R6, R2 ;  /* 0x0000000200067306 */ /* 0x000e700000209400 */
[----:B-1----:R-:W1:Y:S02]  /*0cb0*/  MUFU.RCP R8, R6 ;  /* 0x0000000600087308 */ /* 0x002e640000001000 */
[----:B-1----:R-:W-:-:S06]  /*0cc0*/  IADD3 R8, R8, 0xffffffe, RZ ;  /* 0x0ffffffe08087810 */ /* 0x002fcc0007ffe0ff */
[----:B------:R-:W1:Y:S02]  /*0cd0*/  F2I.FTZ.U32.TRUNC.NTZ R9, R8 ;  /* 0x0000000800097305 */ /* 0x000e64000021f000 */
[----:B-1----:R-:W-:Y:S02]  /*0ce0*/  IMAD.MOV R3, RZ, RZ, -R9 ;  /* 0x000000ffff037224 */ /* 0x002fe400078e0a09 */
[----:B------:R-:W-:Y:S02]  /*0cf0*/  IMAD.MOV.U32 R8, RZ, RZ, RZ ;  /* 0x000000ffff087224 */ /* 0x000fe400078e00ff */
[----:B------:R-:W-:Y:S01]  /*0d00*/  IMAD R0, R3, R2, RZ ;  /* 0x0000000203007224 */ /* 0x000fe200078e02ff */
[----:B------:R-:W-:-:S03]  /*0d10*/  IABS R3, R7 ;  /* 0x0000000700037213 */ /* 0x000fc60000000000 */
        /* <DEDUP_REMOVED lines=12> */
[----:B------:R-:W-:Y:S02]  /*0de0*/  @!P1 IADD3 R9, -R9, RZ, RZ ;  /* 0x000000ff09099210 */ /* 0x000fe40007ffe1ff */
[----:B------:R-:W-:-:S05]  /*0df0*/  @!P0 LOP3.LUT R9, RZ, c[0x0][0x2d0], RZ, 0x33, !PT ;  /* 0x0000b400ff098a12 */ /* 0x000fca00078e33ff */
[----:B-----5:R-:W-:-:S05]  /*0e00*/  IMAD.WIDE R12, R9, 0x4, R182 ;  /* 0x00000004090c7825 */ /* 0x020fca00078e02b6 */
[----:B------:R-:W2:Y:S01]  /*0e10*/  LDG.E R3, [R12.64] ;  /* 0x000000060c037981 */ /* 0x000ea2000c1e1900 */
[----:B------:R-:W-:-:S04]  /*0e20*/  IABS R2, c[0x0][0x1c8] ;  /* 0x0000720000027a13 */ /* 0x000fc80000000000 */
[----:B------:R-:W1:Y:S08]  /*0e30*/  I2F.RP R8, R2 ;  /* 0x0000000200087306 */ /* 0x000e700000209400 */
        /* <DEDUP_REMOVED lines=26> */
[----:B------:R-:W-:Y:S02]  /*0fe0*/  @!P1 LOP3.LUT R0, RZ, c[0x0][0x1c8], RZ, 0x33, !PT ;  /* 0x00007200ff009a12 */ /* 0x000fe400078e33ff */
[----:B--2---:R-:W-:Y:S01]  /*0ff0*/  SHF.R.S32.HI R6, RZ, 0x1f, R3 ;  /* 0x0000001fff067819 */ /* 0x004fe20000011403 */
[----:B------:R-:W-:-:S04]  /*1000*/  IMAD.WIDE.U32 R12, R3, c[0x0][0x180], RZ ;  /* 0x00006000030c7a25 */ /* 0x000fc800078e00ff */
[C---:B------:R-:W-:Y:S02]  /*1010*/  IMAD R2, R6.reuse, c[0x0][0x180], RZ ;  /* 0x0000600006027a24 */ /* 0x040fe400078e02ff */
[----:B------:R-:W-:Y:S02]  /*1020*/  IMAD R6, R6, c[0x0][0x188], RZ ;  /* 0x0000620006067a24 */ /* 0x000fe400078e02ff */
[C---:B------:R-:W-:Y:S02]  /*1030*/  IMAD R2, R3.reuse, c[0x0][0x184], R2 ;  /* 0x0000610003027a24 */ /* 0x040fe400078e0202 */
[----:B------:R-:W-:-:S03]  /*1040*/  IMAD.WIDE.U32 R18, R3, c[0x0][0x188], RZ ;  /* 0x0000620003127a25 */ /* 0x000fc600078e00ff */
[----:B------:R-:W-:Y:S01]  /*1050*/  IADD3 R13, R13, R2, RZ ;  /* 0x000000020d0d7210 */ /* 0x000fe20007ffe0ff */
[----:B------:R-:W-:Y:S01]  /*1060*/  IMAD R15, R3, c[0x0][0x18c], R6 ;  /* 0x00006300030f7a24 */ /* 0x000fe200078e0206 */
[----:B------:R-:W-:Y:S02]  /*1070*/  SHF.R.S32.HI R2, RZ, 0x1f, R0 ;  /* 0x0000001fff027819 */ /* 0x000fe40000011400 */
[----:B------:R-:W-:Y:S01]  /*1080*/  MOV R14, R18 ;  /* 0x00000012000e7202 */ /* 0x000fe20000000f00 */
[----:B------:R-:W-:-:S04]  /*1090*/  IMAD.WIDE.U32 R12, R17, c[0x0][0x198], R12 ;  /* 0x00006600110c7a25 */ /* 0x000fc800078e000c */
[----:B------:R-:W-:Y:S02]  /*10a0*/  IMAD.IADD R13, R13, 0x1, R8 ;  /* 0x000000010d0d7824 */ /* 0x000fe400078e0208 */
[----:B------:R-:W-:Y:S02]  /*10b0*/  IMAD R9, R2, c[0x0][0x1b0], RZ ;  /* 0x00006c0002097a24 */ /* 0x000fe400078e02ff */
[----:B------:R-:W-:-:S04]  /*10c0*/  IMAD.WIDE.U32 R126, R0, c[0x0][0x1b0], R12 ;  /* 0x00006c00007e7a25 */ /* 0x000fc800078e000c */
[----:B------:R-:W-:Y:S02]  /*10d0*/  IMAD R9, R0, c[0x0][0x1b4], R9 ;  /* 0x00006d0000097a24 */ /* 0x000fe400078e0209 */
[----:B------:R-:W-:-:S03]  /*10e0*/  IMAD.IADD R15, R19, 0x1, R15 ;  /* 0x00000001130f7824 */ /* 0x000fc600078e020f */
[----:B------:R-:W-:Y:S01]  /*10f0*/  IADD3 R9, R127, R9, RZ ;  /* 0x000000097f097210 */ /* 0x000fe20007ffe0ff */
[----:B------:R-:W-:Y:S05]  /*1100*/  BRA `(.L_x_5342) ;  /* 0x0000044000007947 */ /* 0x000fea0003800000 */
.L_x_5341:
        /* <DEDUP_REMOVED lines=16> */
.L_x_5343:
[----:B------:R-:W-:-:S04]  /*1210*/  IABS R6, c[0x0][0x1c8] ;  /* 0x0000720000067a13 */ /* 0x000fc80000000000 */
        /* <DEDUP_REMOVED lines=10> */
[----:B------:R-:W-:Y:S01]  /*12c0*/  IMAD.HI.U32 R0, R15, R2, RZ ;  /* 0x000000020f007227 */ /* 0x000fe200078e00ff */
[----:B------:R-:W-:-:S03]  /*12d0*/  @P0 IADD3 R15, R3, R10, RZ ;  /* 0x0000000a030f0210 */ /* 0x000fc60007ffe0ff */
[----:B------:R-:W-:Y:S02]  /*12e0*/  IMAD.MOV R7, RZ, RZ, -R0 ;  /* 0x000000ffff077224 */ /* 0x000fe400078e0a00 */
[----:B------:R-:W-:-:S04]  /*12f0*/  @P0 IMAD.WIDE.U32 R16, R15, c[0x0][0x1a0], RZ ;  /* 0x000068000f100a25 */ /* 0x000fc800078e00ff */
[----:B------:R-:W-:Y:S01]  /*1300*/  IMAD R7, R6, R7, R2 ;  /* 0x0000000706077224 */ /* 0x000fe200078e0202 */
[----:B------:R-:W-:Y:S01]  /*1310*/  LOP3.LUT R2, R130, c[0x0][0x1c8], RZ, 0x3c, !PT ;  /* 0x0000720082027a12 */ /* 0x000fe200078e3cff */
[----:B------:R-:W-:Y:S02]  /*1320*/  @P0 IMAD R15, R15, c[0x0][0x1a4], R17 ;  /* 0x000069000f0f0a24 */ /* 0x000fe400078e0211 */
[----:B------:R-:W-:Y:S01]  /*1330*/  @P0 IMAD.MOV.U32 R14, RZ, RZ, R16 ;  /* 0x000000ffff0e0224 */ /* 0x000fe200078e0010 */
[----:B------:R-:W-:Y:S02]  /*1340*/  ISETP.GT.U32.AND P1, PT, R6, R7, PT ;  /* 0x000000070600720c */ /* 0x000fe40003f24070 */
[----:B------:R-:W-:-:S11]  /*1350*/  ISETP.GE.AND P2, PT, R2, RZ, PT ;  /* 0x000000ff0200720c */ /* 0x000fd60003f46270 */
[-C--:B------:R-:W-:Y:S02]  /*1360*/  @!P1 IADD3 R7, R7, -R6.reuse, RZ ;  /* 0x8000000607079210 */ /* 0x080fe40007ffe0ff */
[----:B------:R-:W-:Y:S02]  /*1370*/  @!P1 IADD3 R0, R0, 0x1, RZ ;  /* 0x0000000100009810 */ /* 0x000fe40007ffe0ff */
[----:B------:R-:W-:Y:S02]  /*1380*/  ISETP.GE.U32.AND P3, PT, R7, R6, PT ;  /* 0x000000060700720c */ /* 0x000fe40003f66070 */
[----:B------:R-:W-:Y:S02]  /*1390*/  ISETP.NE.AND P1, PT, RZ, c[0x0][0x1c8], PT ;  /* 0x00007200ff007a0c */ /* 0x000fe40003f25270 */
[----:B------:R-:W-:-:S04]  /*13a0*/  LEA R7, R48, 0xffffff80, 0x7 ;  /* 0xffffff8030077811 */ /* 0x000fc800078e38ff */
[----:B------:R-:W-:Y:S01]  /*13b0*/  SHF.R.S32.HI R11, RZ, 0x1f, R7 ;  /* 0x0000001fff0b7819 */ /* 0x000fe20000011407 */
[----:B------:R-:W-:-:S04]  /*13c0*/  IMAD.WIDE.U32 R8, R7, c[0x0][0x198], R8 ;  /* 0x0000660007087a25 */ /* 0x000fc800078e0008 */
[----:B------:R-:W-:Y:S01]  /*13d0*/  @P3 IADD3 R0, R0, 0x1, RZ ;  /* 0x0000000100003810 */ /* 0x000fe20007ffe0ff */
[----:B------:R-:W-:Y:S01]  /*13e0*/  IMAD R6, R11, c[0x0][0x198], RZ ;  /* 0x000066000b067a24 */ /* 0x000fe200078e02ff */
[----:B------:R-:W-:Y:S01]  /*13f0*/  MOV R126, R8 ;  /* 0x00000008007e7202 */ /* 0x000fe20000000f00 */
[----:B------:R-:W-:Y:S02]  /*1400*/  IMAD.MOV.U32 R17, RZ, RZ, R7 ;  /* 0x000000ffff117224 */ /* 0x000fe400078e0007 */
[----:B------:R-:W-:Y:S01]  /*1410*/  @!P2 IMAD.MOV R0, RZ, RZ, -R0 ;  /* 0x000000ffff00a224 */ /* 0x000fe200078e0a00 */
[----:B------:R-:W-:Y:S01]  /*1420*/  @!P1 LOP3.LUT R0, RZ, c[0x0][0x1c8], RZ, 0x33, !PT ;  /* 0x00007200ff009a12 */ /* 0x000fe200078e33ff */
[----:B------:R-:W-:-:S03]  /*1430*/  IMAD R6, R7, c[0x0][0x19c], R6 ;  /* 0x0000670007067a24 */ /* 0x000fc600078e0206 */
[----:B------:R-:W-:Y:S01]  /*1440*/  SHF.R.S32.HI R2, RZ, 0x1f, R0 ;  /* 0x0000001fff027819 */ /* 0x000fe20000011400 */
[----:B------:R-:W-:-:S04]  /*1450*/  IMAD.IADD R127, R9, 0x1, R6 ;  /* 0x00000001097f7824 */ /* 0x000fc800078e0206 */
[----:B------:R-:W-:Y:S02]  /*1460*/  IMAD R9, R2, c[0x0][0x1b0], RZ ;  /* 0x00006c0002097a24 */ /* 0x000fe400078e02ff */
[----:B------:R-:W-:-:S04]  /*1470*/  IMAD.WIDE.U32 R126, R0, c[0x0][0x1b0], R126 ;  /* 0x00006c00007e7a25 */ /* 0x000fc800078e007e */
        /* <DEDUP_REMOVED lines=13> */
.L_x_5342:
[----:B------:R1:W5:Y:S01]  /*1550*/  @P4 LDG.E R88, [R88.64] ;  /* 0x0000000658584981 */ /* 0x000362000c1e1900 */
[----:B------:R-:W-:Y:S01]  /*1560*/  ISETP.NE.AND P0, PT, R180, -0x1, PT ;  /* 0xffffffffb400780c */ /* 0x000fe20003f05270 */
[----:B------:R-:W-:Y:S01]  /*1570*/  IMAD.MOV.U32 R27, RZ, RZ, 0x2 ;  /* 0x00000002ff1b7424 */ /* 0x000fe200078e00ff */
[----:B-----5:R-:W-:Y:S01]  /*1580*/  SHF.R.S32.HI R13, RZ, 0x1f, R50 ;  /* 0x0000001fff0d7819 */ /* 0x020fe20000011432 */
[----:B------:R-:W-:Y:S01]  /*1590*/  IMAD.MOV.U32 R116, RZ, RZ, c[0x0][0x230] ;  /* 0x00008c00ff747624 */ /* 0x000fe200078e00ff */
[----:B------:R-:W-:Y:S01]  /*15a0*/  SHF.R.S32.HI R54, RZ, 0x1f, R55 ;  /* 0x0000001fff367819 */ /* 0x000fe20000011437 */
[----:B------:R-:W-:Y:S01]  /*15b0*/  IMAD.MOV.U32 R29, RZ, RZ, c[0x0][0x230] ;  /* 0x00008c00ff1d7624 */ /* 0x000fe200078e00ff */
[CC--:B------:R-:W-:Y:S02]  /*15c0*/  LEA.HI R23, R13.reuse, R50.reuse, RZ, 0x3 ;  /* 0x000000320d177211 */ /* 0x0c0fe400078f18ff */
[----:B------:R-:W-:Y:S02]  /*15d0*/  LEA.HI R8, R13, R50, RZ, 0x6 ;  /* 0x000000320d087211 */ /* 0x000fe400078f30ff */
[----:B------:R-:W-:-:S02]  /*15e0*/  SHF.R.S32.HI R134, RZ, 0x3, R23 ;  /* 0x00000003ff867819 */ /* 0x000fc40000011417 */
[----:B------:R-:W-:Y:S01]  /*15f0*/  LOP3.LUT R23, R23, 0xfffffff8, RZ, 0xc0, !PT ;  /* 0xfffffff817177812 */ /* 0x000fe200078ec0ff */
[----:B------:R-:W-:Y:S01]  /*1600*/  @!P0 IMAD R6, R4, c[0x0][0x178], RZ ;  /* 0x00005e0004068a24 */ /* 0x000fe200078e02ff */
[----:B------:R-:W-:Y:S01]  /*1610*/  SHF.L.U32 R119, R134, 0x6, RZ ;  /* 0x0000000686777819 */ /* 0x000fe200000006ff */
[----:B------:R-:W-:Y:S01]  /*1620*/  @P0 IMAD.WIDE.U32 R18, R180, c[0x0][0x190], RZ ;  /* 0x00006400b4120a25 */ /* 0x000fe200078e00ff */
[----:B------:R-:W-:Y:S02]  /*1630*/  LEA.HI R54, R54, R55, RZ, 0x7 ;  /* 0x0000003736367211 */ /* 0x000fe400078f38ff */
[----:B------:R-:W-:Y:S01]  /*1640*/  LOP3.LUT R119, R119, 0x1c0, RZ, 0xc0, !PT ;  /* 0x000001c077777812 */ /* 0x000fe200078ec0ff */
[----:B------:R-:W-:Y:S01]  /*1650*/  IMAD.IADD R114, R50, 0x1, -R23 ;  /* 0x0000000132727824 */ /* 0x000fe200078e0a17 */
[----:B------:R-:W-:Y:S01]  /*1660*/  SHF.R.S32.HI R135, RZ, 0x1f, R134 ;  /* 0x0000001fff877819 */ /* 0x000fe20000011486 */
[----:B------:R-:W-:Y:S01]  /*1670*/  @!P0 IMAD.WIDE.U32 R24, R5, c[0x0][0x178], RZ ;  /* 0x00005e0005188a25 */ /* 0x000fe200078e00ff */
[----:B------:R-:W-:-:S02]  /*1680*/  MOV R28, RZ ;  /* 0x000000ff001c7202 */ /* 0x000fc40000000f00 */
[----:B------:R-:W-:Y:S01]  /*1690*/  SHF.L.U32 R100, R114, 0x3, RZ ;  /* 0x0000000372647819 */ /* 0x000fe200000006ff */
[----:B------:R-:W-:Y:S01]  /*16a0*/  @!P0 IMAD R3, R5, c[0x0][0x17c], R6 ;  /* 0x00005f0005038a24 */ /* 0x000fe200078e0206 */
[----:B------:R-:W-:Y:S01]  /*16b0*/  SHF.R.S32.HI R54, RZ, 0x7, R54 ;  /* 0x00000007ff367819 */ /* 0x000fe20000011436 */
[----:B------:R-:W-:Y:S01]  /*16c0*/  @P0 IMAD R19, R180, c[0x0][0x194], R19 ;  /* 0x00006500b4130a24 */ /* 0x000fe200078e0213 */
[----:B------:R-:W-:Y:S01]  /*16d0*/  SHF.R.S32.HI R101, RZ, 0x1f, R100 ;  /* 0x0000001fff657819 */ /* 0x000fe20000011464 */
[----:B------:R-:W-:Y:S01]  /*16e0*/  @!P0 IMAD.IADD R19, R25, 0x1, R3 ;  /* 0x0000000119138824 */ /* 0x000fe200078e0203 */
[----:B------:R-:W-:Y:S01]  /*16f0*/  LEA.HI R3, R13, R50, RZ, 0x4 ;  /* 0x000000320d037211 */ /* 0x000fe200078f20ff */
[----:B------:R-:W-:Y:S01]  /*1700*/  @!P0 IMAD.MOV.U32 R18, RZ, RZ, R24 ;  /* 0x000000ffff128224 */ /* 0x000fe200078e0018 */
[----:B------:R-:W-:Y:S01]  /*1710*/  IADD3 R14, P0, R100, R14, RZ ;  /* 0x0000000e640e7210 */ /* 0x000fe20007f1e0ff */
[----:B------:R-:W-:Y:S01]  /*1720*/  IMAD.WIDE R20, R21, 0x40, R134 ;  /* 0x0000004015147825 */ /* 0x000fe200078e0286 */
[----:B------:R-:W-:-:S02]  /*1730*/  LOP3.LUT R3, R3, 0xfffffff0, RZ, 0xc0, !PT ;  /* 0xfffffff003037812 */ /* 0x000fc400078ec0ff */
[----:B------:R-:W-:Y:S01]  /*1740*/  LOP3.LUT R6, R119, 0x38, R100, 0xf8, !PT ;  /* 0x0000003877067812 */ /* 0x000fe200078ef864 */
[C---:B------:R-:W-:Y:S01]  /*1750*/  IMAD.X R15, R101.reuse, 0x1, R15, P0 ;  /* 0x00000001650f7824 */ /* 0x040fe200000e060f */
[----:B------:R-:W-:Y:S01]  /*1760*/  IADD3 R122, P0, R134, R17, RZ ;  /* 0x00000011867a7210 */ /* 0x000fe20007f1e0ff */
[----:B------:R-:W-:Y:S01]  /*1770*/  IMAD.IADD R50, R50, 0x1, -R3 ;  /* 0x0000000132327824 */ /* 0x000fe200078e0a03 */
[----:B------:R-:W-:Y:S01]  /*1780*/  SHF.R.U32.HI R119, RZ, 0x3, R119 ;  /* 0x00000003ff777819 */ /* 0x000fe20000011677 */
[----:B------:R-:W-:Y:S01]  /*1790*/  IMAD R3, R2, c[0x0][0x1b8], RZ ;  /* 0x00006e0002037a24 */ /* 0x000fe200078e02ff */
[----:B------:R-:W-:Y:S01]  /*17a0*/  IADD3 R18, P1, R100, R18, RZ ;  /* 0x0000001264127210 */ /* 0x000fe20007f3e0ff */
[----:B------:R-:W-:Y:S01]  /*17b0*/  IMAD.WIDE.U32 R14, R0, c[0x0][0x1b8], R14 ;  /* 0x00006e00000e7a25 */ /* 0x000fe200078e000e */
[----:B------:R-:W-:Y:S02]  /*17c0*/  IMNMX R54, RZ, R54, !PT ;  /* 0x00000036ff367217 */ /* 0x000fe40007800200 */
[----:B------:R-:W-:Y:S01]  /*17d0*/  LOP3.LUT R119, R6, R119, RZ, 0x3c, !PT ;  /* 0x0000007706777212 */ /* 0x000fe200078e3cff */
[----:B------:R-:W-:Y:S01]  /*17e0*/  IMAD R3, R0, c[0x0][0x1bc], R3 ;  /* 0x00006f0000037a24 */ /* 0x000fe200078e0203 */
[----:B------:R-:W-:Y:S01]  /*17f0*/  IADD3.X R19, R101, R19, RZ, P1, !PT ;  /* 0x0000001365137210 */ /* 0x000fe20000ffe4ff */
[----:B------:R-:W-:Y:S01]  /*1800*/  IMAD.X R11, R135, 0x1, R11, P0 ;  /* 0x00000001870b7824 */ /* 0x000fe200000e060b */
[----:B------:R-:W-:Y:S01]  /*1810*/  IADD3 R126, P0, R100, R126, RZ ;  /* 0x0000007e647e7210 */ /* 0x000fe20007f1e0ff */
[----:B------:R-:W-:Y:S01]  /*1820*/  IMAD.HI.U32 R116, R27, R116, R28 ;  /* 0x000000741b747227 */ /* 0x000fe200078e001c */
[----:B------:R-:W-:-:S02]  /*1830*/  IADD3 R17, R15, R3, RZ ;  /* 0x000000030f117210 */ /* 0x000fc40007ffe0ff */
[----:B------:R-:W-:Y:S01]  /*1840*/  IADD3.X R127, R101, R9, RZ, P0, !PT ;  /* 0x00000009657f7210 */ /* 0x000fe200007fe4ff */
[----:B------:R-:W-:Y:S01]  /*1850*/  IMAD R6, R21, c[0x0][0x190], RZ ;  /* 0x0000640015067a24 */ /* 0x000fe200078e02ff */
[----:B------:R-:W-:Y:S01]  /*1860*/  SHF.R.S32.HI R3, RZ, 0x1f, R130 ;  /* 0x0000001fff037819 */ /* 0x000fe20000011482 */
[----:B------:R-:W-:Y:S01]  /*1870*/  IMAD.WIDE.U32 R18, R20, c[0x0][0x190], R18 ;  /* 0x0000640014127a25 */ /* 0x000fe200078e0012 */
[----:B------:R-:W-:Y:S02]  /*1880*/  ISETP.GT.AND P0, PT, R48, R54, PT ;  /* 0x000000363000720c */ /* 0x000fe40003f04270 */
[----:B------:R-:W-:Y:S01]  /*1890*/  SHF.R.S32.HI R117, RZ, 0x1, R116 ;  /* 0x00000001ff757819 */ /* 0x000fe20000011474 */
[----:B------:R-:W-:Y:S01]  /*18a0*/  IMAD R6, R20, c[0x0][0x194], R6 ;  /* 0x0000650014067a24 */ /* 0x000fe200078e0206 */
[----:B------:R-:W-:Y:S01]  /*18b0*/  SHF.R.S32.HI R13, RZ, 0x1f, R50 ;  /* 0x0000001fff0d7819 */ /* 0x000fe20000011432 */
[----:B------:R-:W-:Y:S01]  /*18c0*/  IMAD.SHL.U32 R114, R114, 0x4, RZ ;  /* 0x0000000472727824 */ /* 0x000fe200078e00ff */
[----:B------:R-:W-:Y:S01]  /*18d0*/  MOV R16, R14 ;  /* 0x0000000e00107202 */ /* 0x000fe20000000f00 */
[----:B------:R-:W-:Y:S01]  /*18e0*/  IMAD R133, R3, c[0x0][0x1a8], RZ ;  /* 0x00006a0003857a24 */ /* 0x000fe200078e02ff */
[----:B------:R-:W-:Y:S01]  /*18f0*/  LEA.HI R118, R13, R50, RZ, 0x3 ;  /* 0x000000320d767211 */ /* 0x000fe200078f18ff */
[----:B------:R-:W-:Y:S01]  /*1900*/  IMAD.IADD R15, R19, 0x1, R6 ;  /* 0x00000001130f7824 */ /* 0x000fe200078e0206 */
[----:B------:R-:W-:Y:S01]  /*1910*/  MOV R145, c[0x0][0x198] ;  /* 0x0000660000917a02 */ /* 0x000fe20000000f00 */
[----:B------:R-:W-:Y:S01]  /*1920*/  IMAD R11, R11, c[0x0][0x1a0], RZ ;  /* 0x000068000b0b7a24 */ /* 0x000fe200078e02ff */
[----:B------:R-:W-:Y:S01]  /*1930*/  LOP3.LUT R13, R118, 0xfffffff8, RZ, 0xc0, !PT ;  /* 0xfffffff8760d7812 */ /* 0x000fe200078ec0ff */
[----:B------:R-:W-:Y:S01]  /*1940*/  IMAD.MOV.U32 R14, RZ, RZ, R18 ;  /* 0x000000ffff0e7224 */ /* 0x000fe200078e0012 */
[----:B------:R-:W-:Y:S01]  /*1950*/  SHF.L.U64.HI R177, R145, R90, c[0x0][0x19c] ;  /* 0x0000670091b17619 */ /* 0x000fe2000001025a */
[----:B------:R-:W-:-:S02]  /*1960*/  IMAD R129, R135, c[0x0][0x198], RZ ;  /* 0x0000660087817a24 */ /* 0x000fc400078e02ff */
[----:B------:R-:W-:Y:S02]  /*1970*/  IMAD R115, R134, R117, R114 ;  /* 0x0000007586737224 */ /* 0x000fe400078e0272 */
[----:B------:R-:W-:Y:S02]  /*1980*/  IMAD R133, R130, c[0x0][0x1ac], R133 ;  /* 0x00006b0082857a24 */ /* 0x000fe400078e0285 */
[----:B------:R-:W-:Y:S01]  /*1990*/  IMAD.SHL.U32 R8, R8, 0x8, RZ ;  /* 0x0000000808087824 */ /* 0x000fe200078e00ff */
[----:B------:R-:W-:Y:S01]  /*19a0*/  IADD3 R114, R114, R115, RZ ;  /* 0x0000007372727210 */ /* 0x000fe20007ffe0ff */
[----:B------:R-:W-:Y:S01]  /*19b0*/  IMAD R125, R122, c[0x0][0x1a4], R11 ;  /* 0x000069007a7d7a24 */ /* 0x000fe200078e020b */
[----:B------:R-:W-:Y:S01]  /*19c0*/  SHF.R.S32.HI R102, RZ, 0x1f, R115 ;  /* 0x0000001fff667819 */ /* 0x000fe20000011473 */
[----:B------:R-:W-:Y:S01]  /*19d0*/  IMAD.MOV.U32 R3, RZ, RZ, c[0x0][0x1a0] ;  /* 0x00006800ff037624 */ /* 0x000fe200078e00ff */
[----:B------:R-:W-:Y:S01]  /*19e0*/  LOP3.LUT R119, R119, 0xfffffe00, R8, 0xf8, !PT ;  /* 0xfffffe0077777812 */ /* 0x000fe200078ef808 */
[----:B------:R-:W-:Y:S01]  /*19f0*/  IMAD.WIDE.U32 R130, R130, c[0x0][0x1a8], R14 ;  /* 0x00006a0082827a25 */ /* 0x000fe200078e000e */
[----:B------:R-:W-:-:S02]  /*1a00*/  SHF.R.S32.HI R99, RZ, 0x1f, R114 ;  /* 0x0000001fff637819 */ /* 0x000fc40000011472 */
[----:B------:R-:W-:Y:S01]  /*1a10*/  SHF.L.U64.HI R175, R3, R90, c[0x0][0x1a4] ;  /* 0x0000690003af7619 */ /* 0x000fe2000001025a */
[C---:B------:R-:W-:Y:S01]  /*1a20*/  IMAD R129, R134.reuse, c[0x0][0x19c], R129 ;  /* 0x0000670086817a24 */ /* 0x040fe200078e0281 */
[----:B------:R-:W-:Y:S01]  /*1a30*/  IADD3 R133, R131, R133, RZ ;  /* 0x0000008583857210 */ /* 0x000fe20007ffe0ff */
[----:B------:R-:W-:-:S04]  /*1a40*/  IMAD.WIDE.U32 R126, R134, c[0x0][0x198], R126 ;  /* 0x00006600867e7a25 */ /* 0x000fc800078e007e */
[----:B------:R-:W-:Y:S01]  /*1a50*/  IMAD.WIDE.U32 R122, R122, c[0x0][0x1a0], R16 ;  /* 0x000068007a7a7a25 */ /* 0x000fe200078e0010 */
[----:B------:R-:W-:-:S03]  /*1a60*/  IADD3 R129, R127, R129, RZ ;  /* 0x000000817f817210 */ /* 0x000fc60007ffe0ff */
[----:B------:R-:W-:Y:S02]  /*1a70*/  IMAD.IADD R50, R50, 0x1, -R13 ;  /* 0x0000000132327824 */ /* 0x000fe400078e0a0d */
[----:B------:R-:W-:Y:S02]  /*1a80*/  IMAD.SHL.U32 R176, R3, 0x10, RZ ;  /* 0x0000001003b07824 */ /* 0x000fe400078e00ff */
[----:B------:R-:W-:Y:S02]  /*1a90*/  IMAD.SHL.U32 R178, R145, 0x10, RZ ;  /* 0x0000001091b27824 */ /* 0x000fe400078e00ff */
[----:B------:R-:W-:Y:S02]  /*1aa0*/  IMAD.IADD R125, R123, 0x1, R125 ;  /* 0x000000017b7d7824 */ /* 0x000fe400078e027d */
[----:B------:R-:W-:Y:S01]  /*1ab0*/  @!P4 IMAD.MOV.U32 R88, RZ, RZ, RZ ;  /* 0x000000ffff58c224 */ /* 0x000fe200078e00ff */
[----:B------:R-:W-:Y:S05]  /*1ac0*/  @!P0 BRA `(.L_x_5344) ;  /* 0x00006e0000008947 */ /* 0x000fea0003800000 */
[C---:B-1----:R-:W-:Y:S01]  /*1ad0*/  IMAD R6, R4.reuse, c[0x0][0x280], RZ ;  /* 0x0000a00004067a24 */ /* 0x042fe200078e02ff */
[----:B------:R-:W-:Y:S01]  /*1ae0*/  SHF.R.S32.HI R8, RZ, 0x1f, R55 ;  /* 0x0000001fff087819 */ /* 0x000fe20000011437 */
[----:B------:R-:W-:Y:S01]  /*1af0*/  IMAD R4, R4, c[0x0][0x278], RZ ;  /* 0x00009e0004047a24 */ /* 0x000fe200078e02ff */
[----:B------:R-:W-:Y:S01]  /*1b00*/  UMOV UR13, 0x40 ;  /* 0x00000040000d7882 */ /* 0x000fe20000000000 */
[C-C-:B------:R-:W-:Y:S01]  /*1b10*/  IMAD.WIDE.U32 R12, R5.reuse, c[0x0][0x280], R100.reuse ;  /* 0x0000a000050c7a25 */ /* 0x140fe200078e0064 */
[----:B------:R-:W-:Y:S01]  /*1b20*/  ULDC.64 UR4, c[0x0][0x1a0] ;  /* 0x0000680000047ab9 */ /* 0x000fe20000000a00 */
[----:B------:R-:W-:Y:S01]  /*1b30*/  MOV R57, 0x5 ;  /* 0x0000000500397802 */ /* 0x000fe20000000f00 */
[----:B------:R-:W-:Y:S01]  /*1b40*/  UIMAD UR18, UR13, UR5, URZ ;  /* 0x000000050d1272a4 */ /* 0x000fe2000f8e023f */
[C---:B------:R-:W-:Y:S01]  /*1b50*/  IMAD.WIDE.U32 R10, R5.reuse, c[0x0][0x278], R100 ;  /* 0x00009e00050a7a25 */ /* 0x040fe200078e0064 */
[----:B------:R-:W-:Y:S01]  /*1b60*/  UMOV UR12, 0x20 ;  /* 0x00000020000c7882 */ /* 0x000fe20000000000 */
[----:B------:R-:W-:Y:S01]  /*1b70*/  IADD3 R53, R134, 0x10, RZ ;  /* 0x0000001086357810 */ /* 0x000fe20007ffe0ff */
[----:B------:R-:W-:Y:S01]  /*1b80*/  UMOV UR11, 0x60 ;  /* 0x00000060000b7882 */ /* 0x000fe20000000000 */
[C---:B------:R-:W-:Y:S01]  /*1b90*/  IMAD R6, R5.reuse, c[0x0][0x284], R6 ;  /* 0x0000a10005067a24 */ /* 0x040fe200078e0206 */
[----:B------:R-:W-:Y:S01]  /*1ba0*/  UMOV UR10, 0xa0 ;  /* 0x000000a0000a7882 */ /* 0x000fe20000000000 */
[----:B------:R-:W-:Y:S01]  /*1bb0*/  IMAD R4, R5, c[0x0][0x27c], R4 ;  /* 0x00009f0005047a24 */ /* 0x000fe200078e0204 */
[--C-:B------:R-:W-:Y:S01]  /*1bc0*/  SHF.R.S32.HI R5, RZ, 0x1f, R7.reuse ;  /* 0x0000001fff057819 */ /* 0x100fe20000011407 */
[----:B------:R-:W-:Y:S01]  /*1bd0*/  IMAD.IADD R88, R88, 0x1, R7 ;  /* 0x0000000158587824 */ /* 0x000fe200078e0207 */
[----:B------:R-:W-:Y:S01]  /*1be0*/  IADD3 R7, P1, P0, R7, R134, -R55 ;  /* 0x0000008607077210 */ /* 0x000fe2000783e837 */
[----:B------:R-:W-:Y:S01]  /*1bf0*/  IMAD.IADD R11, R11, 0x1, R4 ;  /* 0x000000010b0b7824 */ /* 0x000fe200078e0204 */
[----:B------:R-:W-:Y:S01]  /*1c00*/  UMOV UR9, 0xc0 ;  /* 0x000000c000097882 */ /* 0x000fe20000000000 */
[----:B------:R-:W-:Y:S01]  /*1c10*/  IMAD.IADD R13, R13, 0x1, R6 ;  /* 0x000000010d0d7824 */ /* 0x000fe200078e0206 */
[----:B------:R-:W-:Y:S01]  /*1c20*/  IADD3.X R5, R5, R135, ~R8, P1, P0 ;  /* 0x0000008705057210 */ /* 0x000fe20000fe0c08 */
[----:B------:R-:W-:Y:S01]  /*1c30*/  IMAD.WIDE.U32 R8, R7, c[0x0][0x288], R10 ;  /* 0x0000a20007087a25 */ /* 0x000fe200078e000a */
[----:B------:R-:W-:Y:S01]  /*1c40*/  UMOV UR8, 0xe0 ;  /* 0x000000e000087882 */ /* 0x000fe20000000000 */
[C---:B------:R-:W-:Y:S01]  /*1c50*/  IADD3 R52, R134.reuse, 0x20, RZ ;  /* 0x0000002086347810 */ /* 0x040fe20007ffe0ff */
[----:B------:R-:W-:Y:S01]  /*1c60*/  UIMAD UR19, UR12, UR5, URZ ;  /* 0x000000050c1372a4 */ /* 0x000fe2000f8e023f */
[C---:B------:R-:W-:Y:S01]  /*1c70*/  IMAD R4, R5.reuse, c[0x0][0x288], RZ ;  /* 0x0000a20005047a24 */ /* 0x040fe200078e02ff */
[----:B------:R-:W-:Y:S01]  /*1c80*/  UIMAD UR16, UR11, UR5, URZ ;  /* 0x000000050b1072a4 */ /* 0x000fe2000f8e023f */
[----:B------:R-:W-:Y:S01]  /*1c90*/  IMAD R6, R5, c[0x0][0x290], RZ ;  /* 0x0000a40005067a24 */ /* 0x000fe200078e02ff */
[----:B------:R-:W-:Y:S01]  /*1ca0*/  UIMAD UR15, UR10, UR5, URZ ;  /* 0x000000050a0f72a4 */ /* 0x000fe2000f8e023f */
[C---:B------:R-:W-:Y:S01]  /*1cb0*/  IMAD R4, R7.reuse, c[0x0][0x28c], R4 ;  /* 0x0000a30007047a24 */ /* 0x040fe200078e0204 */
[----:B------:R-:W-:Y:S01]  /*1cc0*/  UIMAD UR14, UR9, UR5, URZ ;  /* 0x00000005090e72a4 */ /* 0x000fe2000f8e023f */
[C---:B------:R-:W-:Y:S01]  /*1cd0*/  IMAD R5, R7.reuse, c[0x0][0x294], R6 ;  /* 0x0000a50007057a24 */ /* 0x040fe200078e0206 */
[----:B------:R-:W-:Y:S01]  /*1ce0*/  UIMAD UR26, UR8, UR5, URZ ;  /* 0x00000005081a72a4 */ /* 0x000fe2000f8e023f */
[----:B------:R-:W-:Y:S01]  /*1cf0*/  IMAD.WIDE.U32 R12, R7, c[0x0][0x290], R12 ;  /* 0x0000a400070c7a25 */ /* 0x000fe200078e000c */
[----:B------:R-:W-:Y:S01]  /*1d00*/  UIMAD.WIDE.U32 UR32, UR11, UR4, URZ ;  /* 0x000000040b2072a5 */ /* 0x000fe2000f8e003f */
[----:B------:R-:W-:Y:S01]  /*1d10*/  IADD3 R51, R134, 0x30, RZ ;  /* 0x0000003086337810 */ /* 0x000fe20007ffe0ff */
[----:B------:R-:W-:Y:S01]  /*1d20*/  ULDC UR5, c[0x0][0x294] ;  /* 0x0000a50000057ab9 */ /* 0x000fe20000000800 */
[----:B------:R-:W-:Y:S01]  /*1d30*/  IMAD.IADD R9, R9, 0x1, R4 ;  /* 0x0000000109097824 */ /* 0x000fe200078e0204 */
[----:B------:R-:W-:Y:S01]  /*1d40*/  UIMAD.WIDE.U32 UR30, UR10, UR4, URZ ;  /* 0x000000040a1e72a5 */ /* 0x000fe2000f8e003f */
[----:B------:R-:W-:Y:S01]  /*1d50*/  IMAD R85, R2, c[0x0][0x298], RZ ;  /* 0x0000a60002557a24 */ /* 0x000fe200078e02ff */
[----:B------:R-:W-:Y:S01]  /*1d60*/  UIMAD.WIDE.U32 UR28, UR9, UR4, URZ ;  /* 0x00000004091c72a5 */ /* 0x000fe2000f8e003f */
[----:B------:R-:W-:Y:S01]  /*1d70*/  IMAD.IADD R7, R13, 0x1, R5 ;  /* 0x000000010d077824 */ /* 0x000fe200078e0205 */
[----:B------:R-:W-:Y:S01]  /*1d80*/  ULDC UR17, c[0x0][0x19c] ;  /* 0x0000670000117ab9 */ /* 0x000fe20000000800 */
[C---:B------:R-:W-:Y:S01]  /*1d90*/  IMAD.WIDE.U32 R14, R3.reuse, 0x20, RZ ;  /* 0x00000020030e7825 */ /* 0x040fe200078e00ff */
[----:B------:R-:W-:Y:S01]  /*1da0*/  UIMAD UR11, UR11, UR5, URZ ;  /* 0x000000050b0b72a4 */ /* 0x000fe2000f8e023f */
[----:B------:R-:W-:Y:S01]  /*1db0*/  IADD3 R113, R134, 0x40, RZ ;  /* 0x0000004086717810 */ /* 0x000fe20007ffe0ff */
[----:B------:R-:W-:Y:S01]  /*1dc0*/  UIMAD UR10, UR10, UR5, URZ ;  /* 0x000000050a0a72a4 */ /* 0x000fe2000f8e023f */
[----:B------:R-:W-:Y:S01]  /*1dd0*/  IMAD R5, R2, c[0x0][0x2a0], RZ ;  /* 0x0000a80002057a24 */ /* 0x000fe200078e02ff */
[----:B------:R-:W-:Y:S01]  /*1de0*/  UIMAD UR9, UR9, UR5, URZ ;  /* 0x00000005090972a4 */ /* 0x000fe2000f8e023f */
[----:B------:R-:W-:Y:S01]  /*1df0*/  IMAD.WIDE.U32 R10, R3, 0x40, RZ ;  /* 0x00000040030a7825 */ /* 0x000fe200078e00ff */
[----:B------:R-:W-:Y:S01]  /*1e00*/  UIMAD UR13, UR13, UR17, URZ ;  /* 0x000000110d0d72a4 */ /* 0x000fe2000f8e023f */
[----:B------:R-:W-:Y:S01]  /*1e10*/  IADD3 R67, R15, UR19, RZ ;  /* 0x000000130f437c10 */ /* 0x000fe2000fffe0ff */
[----:B------:R-:W-:Y:S01]  /*1e20*/  UIMAD UR12, UR12, UR17, URZ ;  /* 0x000000110c0c72a4 */ /* 0x000fe2000f8e023f */
[----:B------:R-:W-:Y:S01]  /*1e30*/  IMAD.MOV.U32 R6, RZ, RZ, R12 ;  /* 0x000000ffff067224 */ /* 0x000fe200078e000c */
[----:B------:R-:W-:Y:S01]  /*1e40*/  IADD3 R72, R11, UR18, RZ ;  /* 0x000000120b487c10 */ /* 0x000fe2000fffe0ff */
[C---:B------:R-:W-:Y:S01]  /*1e50*/  IMAD R85, R0.reuse, c[0x0][0x29c], R85 ;  /* 0x0000a70000557a24 */ /* 0x040fe200078e0255 */
[----:B------:R-:W-:Y:S01]  /*1e60*/  UIMAD UR5, UR8, UR5, URZ ;  /* 0x00000005080572a4 */ /* 0x000fe2000f8e023f */
[----:B------:R-:W-:Y:S01]  /*1e70*/  IMAD.WIDE.U32 R2, R0, c[0x0][0x298], R8 ;  /* 0x0000a60000027a25 */ /* 0x000fe200078e0008 */
[----:B------:R-:W-:Y:S01]  /*1e80*/  SHF.L.U64.HI R72, R10, 0x1, R72 ;  /* 0x000000010a487819 */ /* 0x000fe20000010248 */
[----:B------:R-:W-:Y:S01]  /*1e90*/  UIMAD.WIDE.U32 UR34, UR8, UR4, URZ ;  /* 0x00000004082272a5 */ /* 0x000fe2000f8e003f */
[----:B------:R-:W-:Y:S01]  /*1ea0*/  SHF.L.U64.HI R67, R14, 0x1, R67 ;  /* 0x000000010e437819 */ /* 0x000fe20000010243 */
[----:B------:R-:W-:Y:S01]  /*1eb0*/  IMAD R82, R0, c[0x0][0x2a4], R5 ;  /* 0x0000a90000527a24 */ /* 0x000fe200078e0205 */
[----:B------:R-:W-:Y:S01]  /*1ec0*/  LEA R84, P0, R2, c[0x0][0x268], 0x1 ;  /* 0x00009a0002547a11 */ /* 0x000fe200078008ff */
[----:B------:R-:W-:Y:S01]  /*1ed0*/  IMAD.WIDE.U32 R4, R0, c[0x0][0x2a0], R6 ;  /* 0x0000a80000047a25 */ /* 0x000fe200078e0006 */
[C---:B------:R-:W-:Y:S01]  /*1ee0*/  IADD3 R112, R134.reuse, 0x50, RZ ;  /* 0x0000005086707810 */ /* 0x040fe20007ffe0ff */
[----:B------:R-:W-:Y:S01]  /*1ef0*/  ULDC UR25, c[0x0][0x28c] ;  /* 0x0000a30000197ab9 */ /* 0x000fe20000000800 */
[----:B------:R-:W-:Y:S01]  /*1f00*/  IADD3 R111, R134, 0x60, RZ ;  /* 0x00000060866f7810 */ /* 0x000fe20007ffe0ff */
[----:B------:R-:W-:Y:S01]  /*1f10*/  IMAD.IADD R85, R3, 0x1, R85 ;  /* 0x0000000103557824 */ /* 0x000fe200078e0255 */
[----:B------:R-:W-:Y:S01]  /*1f20*/  LEA R83, P1, R4, c[0x0][0x270], 0x1 ;  /* 0x00009c0004537a11 */ /* 0x000fe200078208ff */
[----:B------:R-:W-:Y:S01]  /*1f30*/  IMAD.IADD R82, R5, 0x1, R82 ;  /* 0x0000000105527824 */ /* 0x000fe200078e0252 */
[----:B------:R-:W-:Y:S01]  /*1f40*/  IADD3 R110, R134, 0x70, RZ ;  /* 0x00000070866e7810 */ /* 0x000fe20007ffe0ff */
[----:B------:R-:W-:Y:S01]  /*1f50*/  IMAD R88, R117, R88, RZ ;  /* 0x0000005875587224 */ /* 0x000fe200078e02ff */
[----:B------:R-:W-:Y:S01]  /*1f60*/  LEA.HI.X R85, R2, c[0x0][0x26c], R85, 0x1, P0 ;  /* 0x00009b0002557a11 */ /* 0x000fe200000f0c55 */
[----:B------:R-:W-:Y:S01]  /*1f70*/  IMAD.MOV.U32 R136, RZ, RZ, c[0x0][0x290] ;  /* 0x0000a400ff887624 */ /* 0x000fe200078e00ff */
[----:B------:R-:W-:Y:S01]  /*1f80*/  ISETP.GE.AND P0, PT, R100, c[0x0][0x220], PT ;  /* 0x0000880064007a0c */ /* 0x000fe20003f06270 */
[----:B------:R-:W-:Y:S01]  /*1f90*/  IMAD.MOV.U32 R60, RZ, RZ, 0x6 ;  /* 0x00000006ff3c7424 */ /* 0x000fe200078e00ff */
[----:B------:R-:W-:Y:S01]  /*1fa0*/  LEA.HI.X R82, R4, c[0x0][0x274], R82, 0x1, P1 ;  /* 0x00009d0004527a11 */ /* 0x000fe200008f0c52 */
[----:B------:R-:W-:Y:S01]  /*1fb0*/  IMAD.SHL.U32 R73, R10, 0x2, RZ ;  /* 0x000000020a497824 */ /* 0x000fe200078e00ff */
[----:B------:R-:W-:Y:S01]  /*1fc0*/  P2R R120, PR, RZ, 0x1 ;  /* 0x00000001ff787803 */ /* 0x000fe20000000000 */
[----:B------:R-:W-:Y:S01]  /*1fd0*/  IMAD.MOV.U32 R91, RZ, RZ, c[0x0][0x288] ;  /* 0x0000a200ff5b7624 */ /* 0x000fe200078e00ff */
[----:B------:R-:W-:Y:S01]  /*1fe0*/  LEA R78, P1, R126, c[0x0][0x168], 0x1 ;  /* 0x00005a007e4e7a11 */ /* 0x000fe200078208ff */
[----:B------:R-:W-:Y:S01]  /*1ff0*/  IMAD.WIDE.U32 R146, R145, 0x40, RZ ;  /* 0x0000004091927825 */ /* 0x000fe200078e00ff */
[----:B------:R-:W-:Y:S01]  /*2000*/  LEA R80, P0, R122, c[0x0][0x170], 0x1 ;  /* 0x00005c007a507a11 */ /* 0x000fe200078008ff */
[----:B------:R-:W-:Y:S01]  /*2010*/  ULDC UR24, c[0x0][0x28c] ;  /* 0x0000a30000187ab9 */ /* 0x000fe20000000800 */
[----:B------:R-:W-:Y:S01]  /*2020*/  LEA.HI.X R77, R126, c[0x0][0x16c], R129, 0x1, P1 ;  /* 0x00005b007e4d7a11 */ /* 0x000fe200008f0c81 */
[----:B------:R-:W-:Y:S01]  /*2030*/  IMAD.SHL.U32 R66, R136, 0x20, RZ ;  /* 0x0000002088427824 */ /* 0x000fe200078e00ff */
[----:B------:R-:W-:Y:S01]  /*2040*/  LEA.HI.X R81, R122, c[0x0][0x174], R125, 0x1, P0 ;  /* 0x00005d007a517a11 */ /* 0x000fe200000f0c7d */
[C---:B------:R-:W-:Y:S01]  /*2050*/  IMAD.SHL.U32 R71, R136.reuse, 0x40, RZ ;  /* 0x0000004088477824 */ /* 0x040fe200078e00ff */
[----:B------:R-:W-:Y:S01]  /*2060*/  SHF.R.S32.HI R39, RZ, 0x1f, R88 ;  /* 0x0000001fff277819 */ /* 0x000fe20000011458 */
[C---:B------:R-:W-:Y:S01]  /*2070*/  IMAD.SHL.U32 R64, R136.reuse, 0x10, RZ ;  /* 0x0000001088407824 */ /* 0x040fe200078e00ff */
[-C--:B------:R-:W-:Y:S01]  /*2080*/  IADD3 R38, P1, R115, R88.reuse, RZ ;  /* 0x0000005873267210 */ /* 0x080fe20007f3e0ff */
[----:B------:R-:W-:Y:S01]  /*2090*/  IMAD.WIDE.U32 R142, R136, 0x60, RZ ;  /* 0x00000060888e7825 */ /* 0x000fe200078e00ff */
[----:B------:R-:W-:Y:S01]  /*20a0*/  IADD3 R88, P0, R114, R88, RZ ;  /* 0x0000005872587210 */ /* 0x000fe20007f1e0ff */
[----:B------:R-:W-:Y:S01]  /*20b0*/  ULDC UR23, c[0x0][0x28c] ;  /* 0x0000a30000177ab9 */ /* 0x000fe20000000800 */
[C---:B------:R-:W-:Y:S01]  /*20c0*/  SHF.L.U64.HI R65, R136.reuse, R57, c[0x0][0x294] ;  /* 0x0000a50088417619 */ /* 0x040fe20000010239 */
[C---:B------:R-:W-:Y:S01]  /*20d0*/  IMAD.WIDE.U32 R140, R136.reuse, 0xa0, RZ ;  /* 0x000000a0888c7825 */ /* 0x040fe200078e00ff */
[----:B------:R-:W-:Y:S01]  /*20e0*/  IADD3.X R89, R99, R39, RZ, P0, !PT ;  /* 0x0000002763597210 */ /* 0x000fe200007fe4ff */
[----:B------:R-:W-:Y:S01]  /*20f0*/  ULDC UR22, c[0x0][0x28c] ;  /* 0x0000a30000167ab9 */ /* 0x000fe20000000800 */
[----:B------:R-:W-:Y:S01]  /*2100*/  SHF.L.U64.HI R70, R136, R60, c[0x0][0x294] ;  /* 0x0000a50088467619 */ /* 0x000fe2000001023c */
[----:B------:R-:W-:Y:S01]  /*2110*/  IMAD.X R39, R102, 0x1, R39, P1 ;  /* 0x0000000166277824 */ /* 0x000fe200008e0627 */
[C---:B------:R-:W-:Y:S01]  /*2120*/  SHF.L.U64.HI R89, R88.reuse, 0x1, R89 ;  /* 0x0000000158597819 */ /* 0x040fe20000010259 */
[----:B------:R-:W-:Y:S01]  /*2130*/  IMAD.SHL.U32 R88, R88, 0x2, RZ ;  /* 0x0000000258587824 */ /* 0x000fe200078e00ff */
[C---:B------:R-:W-:Y:S01]  /*2140*/  SHF.L.U64.HI R63, R136.reuse, R90, c[0x0][0x294] ;  /* 0x0000a500883f7619 */ /* 0x040fe2000001025a */
[----:B------:R-:W-:Y:S01]  /*2150*/  IMAD.WIDE.U32 R138, R136, 0xc0, RZ ;  /* 0x000000c0888a7825 */ /* 0x000fe200078e00ff */
[----:B------:R-:W-:Y:S01]  /*2160*/  SHF.L.U64.HI R39, R38, 0x1, R39 ;  /* 0x0000000126277819 */ /* 0x000fe20000010227 */
[----:B------:R-:W-:Y:S01]  /*2170*/  ULDC UR21, c[0x0][0x28c] ;  /* 0x0000a30000157ab9 */ /* 0x000fe20000000800 */
[----:B------:R-:W-:Y:S01]  /*2180*/  IADD3 R86, P3, R88, c[0x0][0x2b0], RZ ;  /* 0x0000ac0058567a10 */ /* 0x000fe20007f7e0ff */
[----:B------:R-:W-:Y:S01]  /*2190*/  IMAD.SHL.U32 R38, R38, 0x2, RZ ;  /* 0x0000000226267824 */ /* 0x000fe200078e00ff */
[----:B------:R-:W-:Y:S01]  /*21a0*/  IADD3 R88, P2, R88, c[0x0][0x2a8], RZ ;  /* 0x0000aa0058587a10 */ /* 0x000fe20007f5e0ff */
[----:B------:R-:W-:Y:S01]  /*21b0*/  IMAD.WIDE.U32 R144, R145, 0x20, RZ ;  /* 0x0000002091907825 */ /* 0x000fe200078e00ff */
[----:B------:R-:W-:Y:S01]  /*21c0*/  SHF.L.U64.HI R57, R91, R57, c[0x0][0x28c] ;  /* 0x0000a3005b397619 */ /* 0x000fe20000010239 */
[----:B------:R-:W-:Y:S01]  /*21d0*/  ULDC UR20, c[0x0][0x28c] ;  /* 0x0000a30000147ab9 */ /* 0x000fe20000000800 */
[C---:B------:R-:W-:Y:S01]  /*21e0*/  IADD3 R10, P1, R38.reuse, c[0x0][0x2b0], RZ ;  /* 0x0000ac00260a7a10 */ /* 0x040fe20007f3e0ff */
[C---:B------:R-:W-:Y:S01]  /*21f0*/  IMAD.SHL.U32 R109, R117.reuse, 0x10, RZ ;  /* 0x00000010756d7824 */ /* 0x040fe200078e00ff */
[----:B------:R-:W-:Y:S01]  /*2200*/  IADD3 R38, P0, R38, c[0x0][0x2a8], RZ ;  /* 0x0000aa0026267a10 */ /* 0x000fe20007f1e0ff */
[----:B------:R-:W-:Y:S01]  /*2210*/  IMAD.SHL.U32 R108, R117, 0x20, RZ ;  /* 0x00000020756c7824 */ /* 0x000fe200078e00ff */
[----:B------:R-:W-:Y:S01]  /*2220*/  SHF.L.U64.HI R60, R91, R60, c[0x0][0x28c] ;  /* 0x0000a3005b3c7619 */ /* 0x000fe2000001023c */
[----:B------:R-:W-:Y:S01]  /*2230*/  IMAD R107, R117, 0x30, RZ ;  /* 0x00000030756b7824 */ /* 0x000fe200078e02ff */
[----:B------:R-:W-:Y:S01]  /*2240*/  SHF.L.U64.HI R90, R91, R90, c[0x0][0x28c] ;  /* 0x0000a3005b5a7619 */ /* 0x000fe2000001025a */
[----:B------:R-:W-:Y:S01]  /*2250*/  IMAD.SHL.U32 R106, R117, 0x40, RZ ;  /* 0x00000040756a7824 */ /* 0x000fe200078e00ff */
[----:B------:R-:W-:Y:S01]  /*2260*/  SHF.L.U32 R61, R91, 0x6, RZ ;  /* 0x000000065b3d7819 */ /* 0x000fe200000006ff */
[C---:B------:R-:W-:Y:S01]  /*2270*/  IMAD R105, R117.reuse, 0x50, RZ ;  /* 0x0000005075697824 */ /* 0x040fe200078e02ff */
[----:B------:R-:W-:Y:S01]  /*2280*/  SHF.L.U64.HI R65, R66, 0x1, R65 ;  /* 0x0000000142417819 */ /* 0x000fe20000010241 */
[----:B------:R-:W-:Y:S01]  /*2290*/  IMAD R104, R117, 0x60, RZ ;  /* 0x0000006075687824 */ /* 0x000fe200078e02ff */
[----:B------:R-:W-:Y:S01]  /*22a0*/  SHF.L.U64.HI R70, R71, 0x1, R70 ;  /* 0x0000000147467819 */ /* 0x000fe20000010246 */
[----:B------:R-:W-:Y:S01]  /*22b0*/  IMAD R103, R117, 0x70, RZ ;  /* 0x0000007075677824 */ /* 0x000fe200078e02ff */
[----:B------:R-:W-:Y:S01]  /*22c0*/  SHF.L.U64.HI R63, R64, 0x1, R63 ;  /* 0x00000001403f7819 */ /* 0x000fe2000001023f */
[----:B------:R-:W-:Y:S01]  /*22d0*/  IMAD.WIDE.U32 R136, R136, 0xe0, RZ ;  /* 0x000000e088887825 */ /* 0x000fe200078e00ff */
[----:B------:R-:W-:Y:S01]  /*22e0*/  IADD3.X R87, R89, c[0x0][0x2b4], RZ, P3, !PT ;  /* 0x0000ad0059577a10 */ /* 0x000fe20001ffe4ff */
[----:B------:R-:W-:Y:S01]  /*22f0*/  ULDC UR19, c[0x0][0x28c] ;  /* 0x0000a30000137ab9 */ /* 0x000fe20000000800 */
[----:B------:R-:W-:Y:S01]  /*2300*/  IADD3.X R9, R39, c[0x0][0x2b4], RZ, P1, !PT ;  /* 0x0000ad0027097a10 */ /* 0x000fe20000ffe4ff */
[----:B------:R-:W-:Y:S01]  /*2310*/  IMAD.MOV.U32 R56, RZ, RZ, c[0x0][0x290] ;  /* 0x0000a400ff387624 */ /* 0x000fe200078e00ff */
[----:B------:R-:W-:Y:S01]  /*2320*/  SHF.R.S32.HI R98, RZ, 0x1f, R109 ;  /* 0x0000001fff627819 */ /* 0x000fe2000001146d */
[C---:B------:R-:W-:Y:S01]  /*2330*/  IMAD.SHL.U32 R58, R91.reuse, 0x20, RZ ;  /* 0x000000205b3a7824 */ /* 0x040fe200078e00ff */
[----:B------:R-:W-:Y:S01]  /*2340*/  SHF.R.S32.HI R97, RZ, 0x1f, R108 ;  /* 0x0000001fff617819 */ /* 0x000fe2000001146c */
[----:B------:R-:W-:Y:S01]  /*2350*/  IMAD.SHL.U32 R68, R14, 0x2, RZ ;  /* 0x000000020e447824 */ /* 0x000fe200078e00ff */
[----:B------:R-:W-:Y:S01]  /*2360*/  SHF.R.S32.HI R96, RZ, 0x1f, R107 ;  /* 0x0000001fff607819 */ /* 0x000fe2000001146b */
[----:B------:R-:W-:Y:S01]  /*2370*/  IMAD.MOV.U32 R11, RZ, RZ, R48 ;  /* 0x000000ffff0b7224 */ /* 0x000fe200078e0030 */
[----:B------:R-:W-:Y:S01]  /*2380*/  SHF.R.S32.HI R95, RZ, 0x1f, R106 ;  /* 0x0000001fff5f7819 */ /* 0x000fe2000001146a */
[----:B------:R-:W-:Y:S01]  /*2390*/  IMAD.SHL.U32 R91, R91, 0x10, RZ ;  /* 0x000000105b5b7824 */ /* 0x000fe200078e00ff */
[----:B------:R-:W-:Y:S01]  /*23a0*/  SHF.R.S32.HI R94, RZ, 0x1f, R105 ;  /* 0x0000001fff5e7819 */ /* 0x000fe20000011469 */
[----:B------:R-:W-:Y:S01]  /*23b0*/  IMAD.SHL.U32 R66, R66, 0x2, RZ ;  /* 0x0000000242427824 */ /* 0x000fe200078e00ff */
[----:B------:R-:W-:Y:S01]  /*23c0*/  SHF.R.S32.HI R93, RZ, 0x1f, R104 ;  /* 0x0000001fff5d7819 */ /* 0x000fe20000011468 */
[----:B------:R-:W-:Y:S01]  /*23d0*/  IMAD.SHL.U32 R71, R71, 0x2, RZ ;  /* 0x0000000247477824 */ /* 0x000fe200078e00ff */
[----:B------:R-:W-:Y:S01]  /*23e0*/  SHF.R.S32.HI R92, RZ, 0x1f, R103 ;  /* 0x0000001fff5c7819 */ /* 0x000fe20000011467 */
[----:B------:R-:W-:Y:S01]  /*23f0*/  IMAD.SHL.U32 R64, R64, 0x2, RZ ;  /* 0x0000000240407824 */ /* 0x000fe200078e00ff */
[----:B------:R-:W-:Y:S01]  /*2400*/  IADD3 R62, R147, UR13, RZ ;  /* 0x0000000d933e7c10 */ /* 0x000fe2000fffe0ff */
[----:B------:R-:W-:Y:S01]  /*2410*/  IMAD.U32 R56, R56, -0x80, RZ ;  /* 0xffffff8038387824 */ /* 0x000fe200078e00ff */
[----:B------:R-:W-:Y:S01]  /*2420*/  IADD3 R59, R145, UR12, RZ ;  /* 0x0000000c913b7c10 */ /* 0x000fe2000fffe0ff */
[----:B------:R-:W-:Y:S01]  /*2430*/  ULDC UR18, c[0x0][0x28c] ;  /* 0x0000a30000127ab9 */ /* 0x000fe20000000800 */
[----:B------:R-:W-:Y:S01]  /*2440*/  IADD3 R69, R143, UR11, RZ ;  /* 0x0000000b8f457c10 */ /* 0x000fe2000fffe0ff */
[----:B------:R-:W-:Y:S01]  /*2450*/  ULDC UR4, c[0x0][0x230] ;  /* 0x00008c0000047ab9 */ /* 0x000fe20000000800 */
[----:B------:R-:W-:Y:S01]  /*2460*/  IADD3 R74, R141, UR10, RZ ;  /* 0x0000000a8d4a7c10 */ /* 0x000fe2000fffe0ff */
[----:B------:R-:W-:Y:S01]  /*2470*/  UIMAD UR25, UR25, 0x60, URZ ;  /* 0x00000060191978a4 */ /* 0x000fe2000f8e023f */
[----:B------:R-:W-:Y:S01]  /*2480*/  IADD3 R75, R139, UR9, RZ ;  /* 0x000000098b4b7c10 */ /* 0x000fe2000fffe0ff */
[----:B------:R-:W-:Y:S01]  /*2490*/  UIMAD UR24, UR24, 0xa0, URZ ;  /* 0x000000a0181878a4 */ /* 0x000fe2000f8e023f */
[----:B------:R-:W-:Y:S01]  /*24a0*/  IADD3 R76, R137, UR5, RZ ;  /* 0x00000005894c7c10 */ /* 0x000fe2000fffe0ff */
[----:B------:R-:W-:Y:S01]  /*24b0*/  UIMAD UR23, UR23, 0xc0, URZ ;  /* 0x000000c0171778a4 */ /* 0x000fe2000f8e023f */
[----:B------:R-:W-:Y:S01]  /*24c0*/  IADD3.X R89, R89, c[0x0][0x2ac], RZ, P2, !PT ;  /* 0x0000ab0059597a10 */ /* 0x000fe200017fe4ff */
[----:B------:R-:W-:Y:S01]  /*24d0*/  UIMAD UR22, UR22, 0xe0, URZ ;  /* 0x000000e0161678a4 */ /* 0x000fe2000f8e023f */
[----:B------:R-:W-:Y:S01]  /*24e0*/  IADD3.X R39, R39, c[0x0][0x2ac], RZ, P0, !PT ;  /* 0x0000ab0027277a10 */ /* 0x000fe200007fe4ff */
[----:B------:R-:W-:-:S02]  /*24f0*/  UIMAD UR21, UR21, 0x60, URZ ;  /* 0x00000060151578a4 */ /* 0x000fc4000f8e023f */
[----:B------:R-:W-:Y:S02]  /*2500*/  UIMAD UR20, UR20, 0xa0, URZ ;  /* 0x000000a0141478a4 */ /* 0x000fe4000f8e023f */
[----:B------:R-:W-:Y:S02]  /*2510*/  UIMAD UR19, UR19, 0xc0, URZ ;  /* 0x000000c0131378a4 */ /* 0x000fe4000f8e023f */
[----:B------:R-:W-:Y:S02]  /*2520*/  UIMAD UR18, UR18, 0xe0, URZ ;  /* 0x000000e0121278a4 */ /* 0x000fe4000f8e023f */
[----:B------:R-:W-:Y:S02]  /*2530*/  UIADD3 UR16, UR33, UR16, URZ ;  /* 0x0000001021107290 */ /* 0x000fe4000fffe03f */
[----:B------:R-:W-:Y:S02]  /*2540*/  UIADD3 UR15, UR31, UR15, URZ ;  /* 0x0000000f1f0f7290 */ /* 0x000fe4000fffe03f */
[----:B------:R-:W-:-:S02]  /*2550*/  UIADD3 UR14, UR29, UR14, URZ ;  /* 0x0000000e1d0e7290 */ /* 0x000fc4000fffe03f */
[----:B------:R-:W-:Y:S02]  /*2560*/  UIADD3 UR26, UR35, UR26, URZ ;  /* 0x0000001a231a7290 */ /* 0x000fe4000fffe03f */
[----:B------:R-:W-:Y:S02]  /*2570*/  ULDC.U8 UR8, c[0x0][0x313] ;  /* 0x0000c4c000087ab9 */ /* 0x000fe40000000000 */
.L_x_5398:
[----:B------:R-:W-:Y:S01]  /*2580*/  LEA R2, R11, 0xffffff80, 0x7 ;  /* 0xffffff800b027811 */ /* 0x000fe200078e38ff */
[----:B---3--:R-:W-:Y:S01]  /*2590*/  IMAD.MOV.U32 R12, RZ, RZ, R83 ;  /* 0x000000ffff0c7224 */ /* 0x008fe200078e0053 */
[----:B------:R-:W-:Y:S01]  /*25a0*/  ISETP.NE.AND P4, PT, R120, RZ, PT ;  /* 0x000000ff7800720c */ /* 0x000fe20003f85270 */
[----:B------:R-:W-:Y:S02]  /*25b0*/  IMAD.MOV.U32 R13, RZ, RZ, R82 ;  /* 0x000000ffff0d7224 */ /* 0x000fe400078e0052 */
[--C-:B------:R-:W-:Y:S02]  /*25c0*/  IMAD.IADD R3, R49, 0x1, -R2.reuse ;  /* 0x0000000131037824 */ /* 0x100fe400078e0a02 */
[----:B------:R-:W-:Y:S03]  /*25d0*/  IMAD.IADD R2, R55, 0x1, -R2 ;  /* 0x0000000137027824 */ /* 0x000fe600078e0a02 */
[CC--:B------:R-:W-:Y:S04]  /*25e0*/  ISETP.GE.OR P0, PT, R53.reuse, R3.reuse, P4 ;  /* 0x000000033500720c */ /* 0x0c0fe80002706670 */
[-C--:B------:R-:W-:Y:S02]  /*25f0*/  ISETP.LT.OR P2, PT, R53, R2.reuse, P0 ;  /* 0x000000023500720c */ /* 0x080fe40000741670 */
[CC--:B------:R-:W-:Y:S02]  /*2600*/  ISETP.GE.OR P0, PT, R52.reuse, R3.reuse, P4 ;  /* 0x000000033400720c */ /* 0x0c0fe40002706670 */
[----:B------:R-:W-:Y:S02]  /*2610*/  P2R R4, PR, RZ, 0x4 ;  /* 0x00000004ff047803 */ /* 0x000fe40000000000 */
[-C--:B------:R-:W-:Y:S02]  /*2620*/  ISETP.LT.OR P6, PT, R52, R2.reuse, P0 ;  /* 0x000000023400720c */ /* 0x080fe400007c1670 */
[C---:B------:R-:W-:Y:S04]  /*2630*/  ISETP.GE.OR P0, PT, R51.reuse, R3, P4 ;  /* 0x000000033300720c */ /* 0x040fe80002706670 */
[----:B------:R-:W-:Y:S02]  /*2640*/  ISETP.LT.OR P3, PT, R51, R2, P0 ;  /* 0x000000023300720c */ /* 0x000fe40000761670 */
[C---:B------:R-:W-:Y:S02]  /*2650*/  @!P2 LEA R152, P0, R176.reuse, R80, 0x1 ;  /* 0x00000050b098a211 */ /* 0x040fe400078008ff */
[----:B------:R-:W-:Y:S02]  /*2660*/  @!P2 IADD3 R6, P1, R83, R64, RZ ;  /* 0x000000405306a210 */ /* 0x000fe40007f3e0ff */
[----:B------:R-:W-:Y:S02]  /*2670*/  @!P2 LEA.HI.X R153, R176, R81, R175, 0x1, P0 ;  /* 0x00000051b099a211 */ /* 0x000fe400000f0caf */
[----:B------:R-:W-:Y:S01]  /*2680*/  ISETP.GE.OR P0, PT, R113, R3, P4 ;  /* 0x000000037100720c */ /* 0x000fe20002706670 */
[C---:B------:R-:W-:Y:S01]  /*2690*/  @!P2 IMAD.X R7, R82.reuse, 0x1, R63, P1 ;  /* 0x000000015207a824 */ /* 0x040fe200008e063f */
[----:B------:R-:W-:Y:S02]  /*26a0*/  @!P6 IADD3 R28, P1, R83, R66, RZ ;  /* 0x00000042531ce210 */ /* 0x000fe40007f3e0ff */
[----:B------:R-:W-:Y:S02]  /*26b0*/  ISETP.LT.OR P2, PT, R113, R2, P0 ;  /* 0x000000027100720c */ /* 0x000fe40000741670 */
[----:B------:R-:W-:Y:S01]  /*26c0*/  @!P3 IADD3 R24, P0, R83, R142, RZ ;  /* 0x0000008e5318b210 */ /* 0x000fe20007f1e0ff */
[----:B------:R-:W-:Y:S01]  /*26d0*/  @!P6 IMAD.X R29, R82, 0x1, R65, P1 ;  /* 0x00000001521de824 */ /* 0x000fe200008e0641 */
[----:B--2---:R-:W-:Y:S02]  /*26e0*/  @!P6 IADD3 R150, P1, R80, R68, RZ ;  /* 0x000000445096e210 */ /* 0x004fe40007f3e0ff */
[----:B------:R-:W-:Y:S01]  /*26f0*/  P2R R148, PR, RZ, 0x4 ;  /* 0x00000004ff947803 */ /* 0x000fe20000000000 */
[----:B------:R-:W-:Y:S01]  /*2700*/  @!P3 IMAD.X R25, R82, 0x1, R69, P0 ;  /* 0x000000015219b824 */ /* 0x000fe200000e0645 */
[----:B------:R-:W-:Y:S01]  /*2710*/  @!P3 IADD3 R46, P0, R80, UR32, RZ ;  /* 0x00000020502ebc10 */ /* 0x000fe2000ff1e0ff */
[C---:B------:R-:W-:Y:S01]  /*2720*/  @!P6 IMAD.X R151, R81.reuse, 0x1, R67, P1 ;  /* 0x000000015197e824 */ /* 0x040fe200008e0643 */
[----:B------:R-:W-:Y:S02]  /*2730*/  ISETP.NE.AND P1, PT, R120, RZ, PT ;  /* 0x000000ff7800720c */ /* 0x000fe40003f25270 */
[----:B------:R-:W-:Y:S02]  /*2740*/  @!P3 IADD3.X R47, R81, UR16, RZ, P0, !PT ;  /* 0x00000010512fbc10 */ /* 0x000fe400087fe4ff */
[----:B------:R-:W-:Y:S05]  /*2750*/  @!P2 IADD3 R20, P0, R83, R71, RZ ;  /* 0x000000475314a210 */ /* 0x000fea0007f1e0ff */
[----:B------:R-:W-:Y:S01]  /*2760*/  @!P2 IMAD.X R21, R82, 0x1, R70, P0 ;  /* 0x000000015215a824 */ /* 0x000fe200000e0646 */
[----:B------:R-:W-:Y:S05]  /*2770*/  @!P2 IADD3 R44, P0, R80, R73, RZ ;  /* 0x00000049502ca210 */ /* 0x000fea0007f1e0ff */
[----:B------:R-:W-:Y:S01]  /*2780*/  @!P2 IMAD.X R45, R81, 0x1, R72, P0 ;  /* 0x00000001512da824 */ /* 0x000fe200000e0648 */
[CC--:B------:R-:W-:Y:S04]  /*2790*/  ISETP.GE.OR P0, PT, R112.reuse, R3.reuse, P1 ;  /* 0x000000037000720c */ /* 0x0c0fe80000f06670 */
[----:B------:R-:W-:Y:S04]  /*27a0*/  ISETP.LT.OR P4, PT, R112, R2, P0 ;  /* 0x000000027000720c */ /* 0x000fe80000781670 */
[----:B------:R-:W-:Y:S09]  /*27b0*/  P2R R0, PR, RZ, 0x10 ;  /* 0x00000010ff007803 */ /* 0x000ff20000000000 */
[----:B------:R-:W-:Y:S05]  /*27c0*/  @!P4 IADD3 R16, P0, R83, R140, RZ ;  /* 0x0000008c5310c210 */ /* 0x000fea0007f1e0ff */
[----:B------:R-:W-:Y:S01]  /*27d0*/  @!P4 IMAD.X R17, R82, 0x1, R74, P0 ;  /* 0x000000015211c824 */ /* 0x000fe200000e064a */
[----:B------:R-:W-:Y:S04]  /*27e0*/  @!P4 IADD3 R42, P0, R80, UR30, RZ ;  /* 0x0000001e502acc10 */ /* 0x000fe8000ff1e0ff */
[----:B------:R-:W-:Y:S02]  /*27f0*/  @!P4 IADD3.X R43, R81, UR15, RZ, P0, !PT ;  /* 0x0000000f512bcc10 */ /* 0x000fe400087fe4ff */
[CC--:B------:R-:W-:Y:S02]  /*2800*/  ISETP.GE.OR P0, PT, R111.reuse, R3.reuse, P1 ;  /* 0x000000036f00720c */ /* 0x0c0fe40000f06670 */
[----:B------:R-:W-:Y:S02]  /*2810*/  ISETP.NE.AND P4, PT, R148, RZ, PT ;  /* 0x000000ff9400720c */ /* 0x000fe40003f85270 */
[----:B------:R-:W-:Y:S11]  /*2820*/  ISETP.LT.OR P5, PT, R111, R2, P0 ;  /* 0x000000026f00720c */ /* 0x000ff600007a1670 */
[----:B------:R-:W-:Y:S02]  /*2830*/  @!UPT UIADD3 URZ, URZ, URZ, URZ ;  /* 0x0000003f3f3ff290 */ /* 0x000fe4000fffe03f */
[----:B------:R-:W-:Y:S05]  /*2840*/  @!P5 IADD3 R40, P0, R83, R138, RZ ;  /* 0x0000008a5328d210 */ /* 0x000fea0007f1e0ff */
[----:B------:R-:W-:Y:S01]  /*2850*/  @!P5 IMAD.X R41, R82, 0x1, R75, P0 ;  /* 0x000000015229d824 */ /* 0x000fe200000e064b */
[----:B------:R-:W-:Y:S04]  /*2860*/  @!P5 IADD3 R36, P0, R80, UR28, RZ ;  /* 0x0000001c5024dc10 */ /* 0x000fe8000ff1e0ff */
[----:B------:R-:W-:Y:S02]  /*2870*/  @!P5 IADD3.X R37, R81, UR14, RZ, P0, !PT ;  /* 0x0000000e5125dc10 */ /* 0x000fe400087fe4ff */
[C---:B------:R-:W-:Y:S04]  /*2880*/  ISETP.GE.OR P0, PT, R110.reuse, R3, P1 ;  /* 0x000000036e00720c */ /* 0x040fe80000f06670 */
[----:B------:R-:W-:Y:S04]  /*2890*/  ISETP.LT.OR P2, PT, R110, R2, P0 ;  /* 0x000000026e00720c */ /* 0x000fe80000741670 */
[----:B------:R-:W-:Y:S09]  /*28a0*/  P2R R121, PR, RZ, 0x4 ;  /* 0x00000004ff797803 */ /* 0x000ff20000000000 */
[----:B------:R-:W-:Y:S05]  /*28b0*/  @!P2 IADD3 R34, P0, R83, R136, RZ ;  /* 0x000000885322a210 */ /* 0x000fea0007f1e0ff */
[----:B------:R-:W-:Y:S01]  /*28c0*/  @!P2 IMAD.X R35, R82, 0x1, R76, P0 ;  /* 0x000000015223a824 */ /* 0x000fe200000e064c */
[----:B------:R-:W-:Y:S04]  /*28d0*/  @!P2 IADD3 R32, P0, R80, UR34, RZ ;  /* 0x000000225020ac10 */ /* 0x000fe8000ff1e0ff */
[----:B------:R-:W-:Y:S02]  /*28e0*/  @!P2 IADD3.X R33, R81, UR26, RZ, P0, !PT ;  /* 0x0000001a5121ac10 */ /* 0x000fe400087fe4ff */
[----:B------:R-:W-:Y:S02]  /*28f0*/  LEA R83, P0, R56, R12, 0x1 ;  /* 0x0000000c38537211 */ /* 0x000fe400078008ff */
[----:B------:R-:W-:Y:S02]  /*2900*/  ISETP.NE.AND P2, PT, R4, RZ, PT ;  /* 0x000000ff0400720c */ /* 0x000fe40003f45270 */
[----:B------:R-:W-:Y:S02]  /*2910*/  LEA.HI.X.SX32 R82, R56, R13, 0x1, P0 ;  /* 0x0000000d38527211 */ /* 0x000fe400000f0eff */
[C---:B------:R-:W-:Y:S04]  /*2920*/  ISETP.GE.OR P0, PT, R134.reuse, R3, P1 ;  /* 0x000000038600720c */ /* 0x040fe80000f06670 */
[----:B------:R-:W-:Y:S02]  /*2930*/  ISETP.LT.OR P1, PT, R134, R2, P0 ;  /* 0x000000028600720c */ /* 0x000fe40000721670 */
[----:B------:R-:W-:Y:S11]  /*2940*/  ISETP.NE.AND P0, PT, R121, RZ, PT ;  /* 0x000000ff7900720c */ /* 0x000ff60003f05270 */
[----:B------:R-:W2:Y:S04]  /*2950*/  @!P1 LDG.E.128 R12, [R12.64] ;  /* 0x000000060c0c9981 */ /* 0x000ea8000c1e1d00 */
[----:B--2---:R1:W-:Y:S04]  /*2960*/  @!P1 STG.E.128 [R80.64], R12 ;  /* 0x0000000c50009986 */ /* 0x0043e8000c101d06 */
[----:B------:R-:W2:Y:S04]  /*2970*/  @!P2 LDG.E.128 R4, [R6.64] ;  /* 0x000000060604a981 */ /* 0x000ea8000c1e1d00 */
[----:B--2---:R2:W-:Y:S04]  /*2980*/  @!P2 STG.E.128 [R152.64], R4 ;  /* 0x000000049800a986 */ /* 0x0045e8000c101d06 */
[----:B------:R-:W3:Y:S04]  /*2990*/  @!P6 LDG.E.128 R28, [R28.64] ;  /* 0x000000061c1ce981 */ /* 0x000ee8000c1e1d00 */
[----:B---3--:R3:W-:Y:S04]  /*29a0*/  @!P6 STG.E.128 [R150.64], R28 ;  /* 0x0000001c9600e986 */ /* 0x0087e8000c101d06 */
[----:B------:R-:W4:Y:S04]  /*29b0*/  @!P3 LDG.E.128 R24, [R24.64] ;  /* 0x000000061818b981 */ /* 0x000f28000c1e1d00 */
[----:B----4-:R3:W-:Y:S04]  /*29c0*/  @!P3 STG.E.128 [R46.64], R24 ;  /* 0x000000182e00b986 */ /* 0x0107e8000c101d06 */
[----:B------:R-:W4:Y:S04]  /*29d0*/  @!P4 LDG.E.128 R20, [R20.64] ;  /* 0x000000061414c981 */ /* 0x000f28000c1e1d00 */
[----:B----4-:R3:W-:Y:S01]  /*29e0*/  @!P4 STG.E.128 [R44.64], R20 ;  /* 0x000000142c00c986 */ /* 0x0107e2000c101d06 */
[----:B------:R-:W-:Y:S11]  /*29f0*/  ISETP.NE.AND P4, PT, R0, RZ, PT ;  /* 0x000000ff0000720c */ /* 0x000ff60003f85270 */
[----:B------:R-:W-:Y:S02]  /*2a00*/  @!UPT UIADD3 URZ, URZ, URZ, URZ ;  /* 0x0000003f3f3ff290 */ /* 0x000fe4000fffe03f */
[----:B------:R-:W4:Y:S04]  /*2a10*/  @!P4 LDG.E.128 R16, [R16.64] ;  /* 0x000000061010c981 */ /* 0x000f28000c1e1d00 */
[----:B----4-:R3:W-:Y:S04]  /*2a20*/  @!P4 STG.E.128 [R42.64], R16 ;  /* 0x000000102a00c986 */ /* 0x0107e8000c101d06 */
[----:B-1----:R-:W4:Y:S04]  /*2a30*/  @!P5 LDG.E.128 R12, [R40.64] ;  /* 0x00000006280cd981 */ /* 0x002f28000c1e1d00 */
[----:B----4-:R3:W-:Y:S04]  /*2a40*/  @!P5 STG.E.128 [R36.64], R12 ;  /* 0x0000000c2400d986 */ /* 0x0107e8000c101d06 */
[----:B--2---:R-:W2:Y:S04]  /*2a50*/  @!P0 LDG.E.128 R4, [R34.64] ;  /* 0x0000000622048981 */ /* 0x004ea8000c1e1d00 */
[----:B--2---:R3:W-:Y:S01]  /*2a60*/  @!P0 STG.E.128 [R32.64], R4 ;  /* 0x0000000420008986 */ /* 0x0047e2000c101d06 */
[----:B------:R-:W-:Y:S11]  /*2a70*/  ISETP.NE.AND P0, PT, RZ, UR4, PT ;  /* 0x00000004ff007c0c */ /* 0x000ff6000bf05270 */
[----:B------:R-:W-:Y:S02]  /*2a80*/  @!UPT UIADD3 URZ, URZ, URZ, URZ ;  /* 0x0000003f3f3ff290 */ /* 0x000fe4000fffe03f */
[----:B------:R-:W-:-:S05]  /*2a90*/  @!P0 BRA `(.L_x_5345) ;  /* 0x000053b000008947 */ /* 0x000fca0003800000 */
[----:B------:R-:W-:Y:S11]  /*2aa0*/  ISETP.NE.AND P0, PT, RZ, UR8, PT ;  /* 0x00000008ff007c0c */ /* 0x000ff6000bf05270 */
[----:B------:R-:W-:Y:S02]  /*2ab0*/  @!UPT UIADD3 URZ, URZ, URZ, URZ ;  /* 0x0000003f3f3ff290 */ /* 0x000fe4000fffe03f */
[----:B------:R-:W-:-:S05]  /*2ac0*/  @!P0 BRA `(.L_x_5346) ;  /* 0x0000207000008947 */ /* 0x000fca0003800000 */
[----:B------:R-:W-:Y:S01]  /*2ad0*/  BSSY B0, `(.L_x_5347) ;  /* 0x0000035000007945 */ /* 0x000fe20003800000 */
[----:B------:R-:W-:-:S05]  /*2ae0*/  @P1 BRA `(.L_x_5348) ;  /* 0x0000033000001947 */ /* 0x000fca0003800000 */
[----:B------:R-:W-:Y:S01]  /*2af0*/  ISETP.GE.AND P0, PT, R100, UR4, PT ;  /* 0x0000000464007c0c */ /* 0x000fe2000bf06270 */
[----:B---3--:R-:W2:Y:S01]  /*2b00*/  LDG.E.128 R12, [R84.64] ;  /* 0x00000006540c7981 */ /* 0x008ea2000c1e1d00 */
[----:B------:R-:W-:Y:S11]  /*2b10*/  MOV R79, R77 ;  /* 0x0000004d004f7202 */ /* 0x000ff60000000f00 */
[----:B------:R-:W-:Y:S01]  /*2b20*/  @!P0 MOV R8, R10 ;  /* 0x0000000a00088202 */ /* 0x000fe20000000f00 */
[----:B------:R-:W3:Y:S06]  /*2b30*/  @!P0 LDG.E.64 R22, [R38.64] ;  /* 0x0000000626168981 */ /* 0x000eec000c1e1b00 */
[----:B------:R-:W4:Y:S02]  /*2b40*/  @!P0 LDG.E.64 R6, [R8.64] ;  /* 0x0000000608068981 */ /* 0x000f24000c1e1b00 */
[----:B----4-:R-:W-:Y:S01]  /*2b50*/  @!P0 HADD2.F32 R18, -RZ, R6.H0_H0 ;  /* 0x20000006ff128230 */ /* 0x010fe20000004100 */
[----:B--2---:R-:W-:Y:S01]  /*2b60*/  @!P0 MOV R5, R12 ;  /* 0x0000000c00058202 */ /* 0x004fe20000000f00 */
[----:B---3--:R-:W-:Y:S01]  /*2b70*/  @!P0 HADD2.F32 R20, -RZ, R22.H0_H0 ;  /* 0x20000016ff148230 */ /* 0x008fe20000004100 */
[----:B------:R-:W-:Y:S01]  /*2b80*/  @!P0 MOV R8, R14 ;  /* 0x0000000e00088202 */ /* 0x000fe20000000f00 */
[----:B------:R-:W-:Y:S01]  /*2b90*/  @!P0 HADD2.F32 R16, -RZ, R6.H1_H1 ;  /* 0x30000006ff108230 */ /* 0x000fe20000004100 */
[----:B------:R-:W-:Y:S01]  /*2ba0*/  @!P0 MOV R6, R15 ;  /* 0x0000000f00068202 */ /* 0x000fe20000000f00 */
[--C-:B------:R-:W-:Y:S02]  /*2bb0*/  @!P0 HADD2.F32 R19, -RZ, R5.reuse.H1_H1 ;  /* 0x30000005ff138230 */ /* 0x100fe40000004100 */
[----:B------:R-:W-:Y:S02]  /*2bc0*/  @!P0 HADD2.F32 R17, -RZ, R5.H0_H0 ;  /* 0x20000005ff118230 */ /* 0x000fe40000004100 */
[----:B------:R-:W-:Y:S01]  /*2bd0*/  @!P0 HADD2.F32 R22, -RZ, R22.H1_H1 ;  /* 0x30000016ff168230 */ /* 0x000fe20000004100 */
[-C--:B------:R-:W-:Y:S01]  /*2be0*/  @!P0 FMUL.FTZ R27, R19, R18.reuse ;  /* 0x00000012131b8220 */ /* 0x080fe20000410000 */
[--C-:B------:R-:W-:Y:S01]  /*2bf0*/  @!P0 HADD2.F32 R21, -RZ, R23.reuse.H0_H0 ;  /* 0x20000017ff158230 */ /* 0x100fe20000004100 */
[C---:B------:R-:W-:Y:S01]  /*2c00*/  @!P0 FMUL.FTZ R0, R17.reuse, R18 ;  /* 0x0000001211008220 */ /* 0x040fe20000410000 */
[----:B------:R-:W-:Y:S01]  /*2c10*/  @!P0 MOV R18, R13 ;  /* 0x0000000d00128202 */ /* 0x000fe20000000f00 */
[-C--:B------:R-:W-:Y:S01]  /*2c20*/  @!P0 FFMA.FTZ R27, R17, R20.reuse, -R27 ;  /* 0x00000014111b8223 */ /* 0x080fe2000001081b */
[----:B------:R-:W-:Y:S01]  /*2c30*/  @!P0 HADD2.F32 R25, -RZ, R23.H1_H1 ;  /* 0x30000017ff198230 */ /* 0x000fe20000004100 */
[----:B------:R-:W-:Y:S01]  /*2c40*/  @!P0 FFMA.FTZ R0, R19, R20, R0 ;  /* 0x0000001413008223 */ /* 0x000fe20000010000 */
[----:B------:R-:W-:Y:S02]  /*2c50*/  @!P0 HADD2.F32 R20, -RZ, R8.H1_H1 ;  /* 0x30000008ff148230 */ /* 0x000fe40000004100 */
[----:B------:R-:W-:Y:S02]  /*2c60*/  @!P0 HADD2.F32 R17, -RZ, R18.H0_H0 ;  /* 0x20000012ff118230 */ /* 0x000fe40000004100 */
[----:B------:R-:W-:Y:S01]  /*2c70*/  @!P0 HADD2.F32 R8, -RZ, R8.H0_H0 ;  /* 0x20000008ff088230 */ /* 0x000fe20000004100 */
[----:B------:R-:W-:Y:S01]  /*2c80*/  @!P0 F2FP.PACK_AB R27, R0, R27 ;  /* 0x0000001b001b823e */ /* 0x000fe200000000ff */
[--C-:B------:R-:W-:Y:S01]  /*2c90*/  @!P0 HADD2.F32 R5, -RZ, R7.reuse.H0_H0 ;  /* 0x20000007ff058230 */ /* 0x100fe20000004100 */
[-C--:B------:R-:W-:Y:S01]  /*2ca0*/  @!P0 FMUL.FTZ R2, R17, R16.reuse ;  /* 0x0000001011028220 */ /* 0x080fe20000410000 */
[----:B------:R-:W-:Y:S01]  /*2cb0*/  @!P0 HADD2.F32 R19, -RZ, R18.H1_H1 ;  /* 0x30000012ff138230 */ /* 0x000fe20000004100 */
[----:B------:R-:W-:Y:S01]  /*2cc0*/  @!P0 MOV R12, R27 ;  /* 0x0000001b000c8202 */ /* 0x000fe20000000f00 */
[--C-:B------:R-:W-:Y:S01]  /*2cd0*/  @!P0 HADD2.F32 R23, -RZ, R6.reuse.H1_H1 ;  /* 0x30000006ff178230 */ /* 0x100fe20000004100 */
[-C--:B------:R-:W-:Y:S01]  /*2ce0*/  @!P0 FMUL.FTZ R3, R8, R5.reuse ;  /* 0x0000000508038220 */ /* 0x080fe20000410000 */
[----:B------:R-:W-:Y:S01]  /*2cf0*/  @!P0 HADD2.F32 R6, -RZ, R6.H0_H0 ;  /* 0x20000006ff068230 */ /* 0x000fe20000004100 */
[C---:B------:R-:W-:Y:S01]  /*2d00*/  @!P0 FMUL.FTZ R29, R19.reuse, R16 ;  /* 0x00000010131d8220 */ /* 0x040fe20000410000 */
[----:B------:R-:W-:Y:S01]  /*2d10*/  @!P0 HADD2.F32 R7, -RZ, R7.H1_H1 ;  /* 0x30000007ff078230 */ /* 0x000fe20000004100 */
[----:B------:R-:W-:Y:S02]  /*2d20*/  @!P0 FMUL.FTZ R24, R20, R5 ;  /* 0x0000000514188220 */ /* 0x000fe40000410000 */
[-C--:B------:R-:W-:Y:S02]  /*2d30*/  @!P0 FFMA.FTZ R2, R19, R22.reuse, R2 ;  /* 0x0000001613028223 */ /* 0x080fe40000010002 */
[-C--:B------:R-:W-:Y:S02]  /*2d40*/  @!P0 FMUL.FTZ R26, R23, R7.reuse ;  /* 0x00000007171a8220 */ /* 0x080fe40000410000 */
[----:B------:R-:W-:Y:S02]  /*2d50*/  @!P0 FMUL.FTZ R4, R6, R7 ;  /* 0x0000000706048220 */ /* 0x000fe40000410000 */
[-C--:B------:R-:W-:Y:S02]  /*2d60*/  @!P0 FFMA.FTZ R3, R20, R21.reuse, R3 ;  /* 0x0000001514038223 */ /* 0x080fe40000010003 */
[----:B------:R-:W-:Y:S02]  /*2d70*/  @!P0 FFMA.FTZ R29, R17, R22, -R29 ;  /* 0x00000016111d8223 */ /* 0x000fe4000001081d */
[----:B------:R-:W-:Y:S02]  /*2d80*/  @!P0 FFMA.FTZ R24, R8, R21, -R24 ;  /* 0x0000001508188223 */ /* 0x000fe40000010818 */
[----:B------:R-:W-:Y:S01]  /*2d90*/  @!P0 FFMA.FTZ R26, R6, R25, -R26 ;  /* 0x00000019061a8223 */ /* 0x000fe2000001081a */
[----:B------:R-:W-:Y:S01]  /*2da0*/  @!P0 F2FP.PACK_AB R28, R2, R29 ;  /* 0x0000001d021c823e */ /* 0x000fe200000000ff */
[----:B------:R-:W-:Y:S01]  /*2db0*/  @!P0 FFMA.FTZ R4, R23, R25, R4 ;  /* 0x0000001917048223 */ /* 0x000fe20000010004 */
[----:B------:R-:W-:Y:S02]  /*2dc0*/  @!P0 F2FP.PACK_AB R24, R3, R24 ;  /* 0x000000180318823e */ /* 0x000fe400000000ff */
[----:B------:R-:W-:Y:S02]  /*2dd0*/  @!P0 MOV R13, R28 ;  /* 0x0000001c000d8202 */ /* 0x000fe40000000f00 */
[----:B------:R-:W-:Y:S02]  /*2de0*/  @!P0 F2FP.PACK_AB R29, R4, R26 ;  /* 0x0000001a041d823e */ /* 0x000fe400000000ff */
[----:B------:R-:W-:Y:S02]  /*2df0*/  @!P0 MOV R14, R24 ;  /* 0x00000018000e8202 */ /* 0x000fe40000000f00 */
[----:B------:R-:W-:Y:S05]  /*2e00*/  @!P0 MOV R15, R29 ;  /* 0x0000001d000f8202 */ /* 0x000fea0000000f00 */
[----:B------:R1:W-:Y:S02]  /*2e10*/  STG.E.128 [R78.64], R12 ;  /* 0x0000000c4e007986 */ /* 0x0003e4000c101d06 */
.L_x_5348:
[----:B------:R-:W-:Y:S05]  /*2e20*/  BSYNC B0 ;  /* 0x0000000000007941 */ /* 0x000fea0003800000 */
.L_x_5347:
[----:B------:R-:W-:Y:S01]  /*2e30*/  BSSY B0, `(.L_x_5349) ;  /* 0x000003e000007945 */ /* 0x000fe20003800000 */
[----:B------:R-:W-:-:S05]  /*2e40*/  @P2 BRA `(.L_x_5350) ;  /* 0x000003c000002947 */ /* 0x000fca0003800000 */
[C---:B---3--:R-:W-:Y:S04]  /*2e50*/  LEA R28, P0, R91.reuse, R84, 0x1 ;  /* 0x000000545b1c7211 */ /* 0x048fe800078008ff */
[----:B------:R-:W-:Y:S02]  /*2e60*/  LEA.HI.X R29, R91, R85, R90, 0x1, P0 ;  /* 0x000000555b1d7211 */ /* 0x000fe400000f0c5a */
[C---:B------:R-:W-:Y:S03]  /*2e70*/  LEA R30, P0, R178.reuse, R78, 0x1 ;  /* 0x0000004eb21e7211 */ /* 0x040fe600078008ff */
[----:B-1----:R-:W2:Y:S01]  /*2e80*/  LDG.E.128 R12, [R28.64] ;  /* 0x000000061c0c7981 */ /* 0x002ea2000c1e1d00 */
[----:B------:R-:W-:Y:S02]  /*2e90*/  LEA.HI.X R31, R178, R77, R177, 0x1, P0 ;  /* 0x0000004db21f7211 */ /* 0x000fe400000f0cb1 */
[----:B------:R-:W-:Y:S11]  /*2ea0*/  ISETP.GE.AND P0, PT, R100, UR4, PT ;  /* 0x0000000464007c0c */ /* 0x000ff6000bf06270 */
[----:B------:R-:W-:Y:S02]  /*2eb0*/  @!UPT UIADD3 URZ, URZ, URZ, URZ ;  /* 0x0000003f3f3ff290 */ /* 0x000fe4000fffe03f */
[C---:B------:R-:W-:Y:S02]  /*2ec0*/  @!P0 SHF.L.U32 R27, R109.reuse, 0x1, RZ ;  /* 0x000000016d1b8819 */ /* 0x040fe400000006ff */
[----:B------:R-:W-:Y:S02]  /*2ed0*/  @!P0 SHF.L.U64.HI R26, R109, 0x1, R98 ;  /* 0x000000016d1a8819 */ /* 0x000fe40000010262 */
[C---:B------:R-:W-:Y:S04]  /*2ee0*/  @!P0 IADD3 R24, P1, R27.reuse, R38, RZ ;  /* 0x000000261b188210 */ /* 0x040fe80007f3e0ff */
[C---:B------:R-:W-:Y:S02]  /*2ef0*/  @!P0 IADD3.X R25, R26.reuse, R39, RZ, P1, !PT ;  /* 0x000000271a198210 */ /* 0x040fe40000ffe4ff */
[----:B------:R-:W-:Y:S03]  /*2f00*/  @!P0 IADD3 R6, P1, R27, R10, RZ ;  /* 0x0000000a1b068210 */ /* 0x000fe60007f3e0ff */
[----:B------:R-:W3:Y:S02]  /*2f10*/  @!P0 LDG.E.64 R22, [R24.64] ;  /* 0x0000000618168981 */ /* 0x000ee4000c1e1b00 */
[----:B------:R-:W-:Y:S06]  /*2f20*/  @!P0 IMAD.X R7, R26, 0x1, R9, P1 ;  /* 0x000000011a078824 */ /* 0x000fec00008e0609 */
[----:B------:R-:W4:Y:S02]  /*2f30*/  @!P0 LDG.E.64 R6, [R6.64] ;  /* 0x0000000606068981 */ /* 0x000f24000c1e1b00 */
[----:B----4-:R-:W-:Y:S01]  /*2f40*/  @!P0 HADD2.F32 R17, -RZ, R6.H0_H0 ;  /* 0x20000006ff118230 */ /* 0x010fe20000004100 */
[----:B--2---:R-:W-:Y:S01]  /*2f50*/  @!P0 MOV R5, R12 ;  /* 0x0000000c00058202 */ /* 0x004fe20000000f00 */
[----:B---3--:R-:W-:Y:S02]  /*2f60*/  @!P0 HADD2.F32 R19, -RZ, R22.H0_H0 ;  /* 0x20000016ff138230 */ /* 0x008fe40000004100 */
[----:B------:R-:W-:Y:S01]  /*2f70*/  @!P0 HADD2.F32 R8, -RZ, R6.H1_H1 ;  /* 0x30000006ff088230 */ /* 0x000fe20000004100 */
[----:B------:R-:W-:Y:S01]  /*2f80*/  @!P0 MOV R6, R15 ;  /* 0x0000000f00068202 */ /* 0x000fe20000000f00 */
[--C-:B------:R-:W-:Y:S02]  /*2f90*/  @!P0 HADD2.F32 R18, -RZ, R5.reuse.H1_H1 ;  /* 0x30000005ff128230 */ /* 0x100fe40000004100 */
[----:B------:R-:W-:Y:S02]  /*2fa0*/  @!P0 HADD2.F32 R16, -RZ, R5.H0_H0 ;  /* 0x20000005ff108230 */ /* 0x000fe40000004100 */
[----:B------:R-:W-:Y:S01]  /*2fb0*/  @!P0 HADD2.F32 R20, -RZ, R22.H1_H1 ;  /* 0x30000016ff148230 */ /* 0x000fe20000004100 */
[-C--:B------:R-:W-:Y:S01]  /*2fc0*/  @!P0 FMUL.FTZ R27, R18, R17.reuse ;  /* 0x00000011121b8220 */ /* 0x080fe20000410000 */
[--C-:B------:R-:W-:Y:S01]  /*2fd0*/  @!P0 HADD2.F32 R22, -RZ, R6.reuse.H1_H1 ;  /* 0x30000006ff168230 */ /* 0x100fe20000004100 */
[C---:B------:R-:W-:Y:S01]  /*2fe0*/  @!P0 FMUL.FTZ R0, R16.reuse, R17 ;  /* 0x0000001110008220 */ /* 0x040fe20000410000 */
[----:B------:R-:W-:Y:S01]  /*2ff0*/  @!P0 MOV R17, R13 ;  /* 0x0000000d00118202 */ /* 0x000fe20000000f00 */
[-C--:B------:R-:W-:Y:S01]  /*3000*/  @!P0 FFMA.FTZ R27, R16, R19.reuse, -R27 ;  /* 0x00000013101b8223 */ /* 0x080fe2000001081b */
[----:B------:R-:W-:Y:S01]  /*3010*/  @!P0 HADD2.F32 R6, -RZ, R6.H0_H0 ;  /* 0x20000006ff068230 */ /* 0x000fe20000004100 */
[----:B------:R-:W-:Y:S01]  /*3020*/  @!P0 IMAD.MOV.U32 R16, RZ, RZ, R14 ;  /* 0x000000ffff108224 */ /* 0x000fe200078e000e */
[----:B------:R-:W-:Y:S01]  /*3030*/  @!P0 HADD2.F32 R21, -RZ, R23.H0_H0 ;  /* 0x20000017ff158230 */ /* 0x000fe20000004100 */
[----:B------:R-:W-:Y:S01]  /*3040*/  @!P0 FFMA.FTZ R0, R18, R19, R0 ;  /* 0x0000001312008223 */ /* 0x000fe20000010000 */
[--C-:B------:R-:W-:Y:S02]  /*3050*/  @!P0 HADD2.F32 R19, -RZ, R17.reuse.H1_H1 ;  /* 0x30000011ff138230 */ /* 0x100fe40000004100 */
[----:B------:R-:W-:Y:S02]  /*3060*/  @!P0 HADD2.F32 R17, -RZ, R17.H0_H0 ;  /* 0x20000011ff118230 */ /* 0x000fe40000004100 */
[--C-:B------:R-:W-:Y:S01]  /*3070*/  @!P0 HADD2.F32 R18, -RZ, R16.reuse.H1_H1 ;  /* 0x30000010ff128230 */ /* 0x100fe20000004100 */
[-C--:B------:R-:W-:Y:S01]  /*3080*/  @!P0 FMUL.FTZ R29, R19, R8.reuse ;  /* 0x00000008131d8220 */ /* 0x080fe20000410000 */
[----:B------:R-:W-:Y:S01]  /*3090*/  @!P0 HADD2.F32 R16, -RZ, R16.H0_H0 ;  /* 0x20000010ff108230 */ /* 0x000fe20000004100 */
[C---:B------:R-:W-:Y:S01]  /*30a0*/  @!P0 FMUL.FTZ R2, R17.reuse, R8 ;  /* 0x0000000811028220 */ /* 0x040fe20000410000 */
[--C-:B------:R-:W-:Y:S01]  /*30b0*/  @!P0 HADD2.F32 R5, -RZ, R7.reuse.H0_H0 ;  /* 0x20000007ff058230 */ /* 0x100fe20000004100 */
[-C--:B------:R-:W-:Y:S01]  /*30c0*/  @!P0 FFMA.FTZ R29, R17, R20.reuse, -R29 ;  /* 0x00000014111d8223 */ /* 0x080fe2000001081d */
[----:B------:R-:W-:Y:S01]  /*30d0*/  @!P0 HADD2.F32 R7, -RZ, R7.H1_H1 ;  /* 0x30000007ff078230 */ /* 0x000fe20000004100 */
[----:B------:R-:W-:Y:S01]  /*30e0*/  @!P0 FFMA.FTZ R2, R19, R20, R2 ;  /* 0x0000001413028223 */ /* 0x000fe20000010002 */
[----:B------:R-:W-:Y:S01]  /*30f0*/  @!P0 F2FP.PACK_AB R27, R0, R27 ;  /* 0x0000001b001b823e */ /* 0x000fe200000000ff */
[-C--:B------:R-:W-:Y:S01]  /*3100*/  @!P0 FMUL.FTZ R3, R16, R5.reuse ;  /* 0x0000000510038220 */ /* 0x080fe20000410000 */
[----:B------:R-:W-:Y:S01]  /*3110*/  @!P0 HADD2.F32 R23, -RZ, R23.H1_H1 ;  /* 0x30000017ff178230 */ /* 0x000fe20000004100 */
[----:B------:R-:W-:Y:S01]  /*3120*/  @!P0 FMUL.FTZ R26, R18, R5 ;  /* 0x00000005121a8220 */ /* 0x000fe20000410000 */
[----:B------:R-:W-:Y:S01]  /*3130*/  @!P0 MOV R12, R27 ;  /* 0x0000001b000c8202 */ /* 0x000fe20000000f00 */
[----:B------:R-:W-:Y:S01]  /*3140*/  @!P0 FMUL.FTZ R28, R22, R7 ;  /* 0x00000007161c8220 */ /* 0x000fe20000410000 */
[----:B------:R-:W-:Y:S01]  /*3150*/  @!P0 F2FP.PACK_AB R32, R2, R29 ;  /* 0x0000001d0220823e */ /* 0x000fe200000000ff */
[----:B------:R-:W-:Y:S02]  /*3160*/  @!P0 FMUL.FTZ R4, R6, R7 ;  /* 0x0000000706048220 */ /* 0x000fe40000410000 */
[-C--:B------:R-:W-:Y:S02]  /*3170*/  @!P0 FFMA.FTZ R3, R18, R21.reuse, R3 ;  /* 0x0000001512038223 */ /* 0x080fe40000010003 */
[----:B------:R-:W-:Y:S02]  /*3180*/  @!P0 FFMA.FTZ R26, R16, R21, -R26 ;  /* 0x00000015101a8223 */ /* 0x000fe4000001081a */
        /* <DEDUP_REMOVED lines=8> */
.L_x_5350:
[----:B------:R-:W-:Y:S05]  /*3210*/  BSYNC B0 ;  /* 0x0000000000007941 */ /* 0x000fea0003800000 */
.L_x_5349:
[----:B------:R-:W-:Y:S01]  /*3220*/  BSSY B0, `(.L_x_5351) ;  /* 0x000003e000007945 */ /* 0x000fe20003800000 */
[----:B------:R-:W-:-:S05]  /*3230*/  @P6 BRA `(.L_x_5352) ;  /* 0x000003c000006947 */ /* 0x000fca0003800000 */
[C---:B---3--:R-:W-:Y:S04]  /*3240*/  LEA R28, P0, R58.reuse, R84, 0x1 ;  /* 0x000000543a1c7211 */ /* 0x048fe800078008ff */
[----:B------:R-:W-:Y:S02]  /*3250*/  LEA.HI.X R29, R58, R85, R57, 0x1, P0 ;  /* 0x000000553a1d7211 */ /* 0x000fe400000f0c39 */
[C---:B-1----:R-:W-:Y:S03]  /*3260*/  LEA R30, P0, R144.reuse, R78, 0x1 ;  /* 0x0000004e901e7211 */ /* 0x042fe600078008ff */
[----:B------:R-:W2:Y:S01]  /*3270*/  LDG.E.128 R12, [R28.64] ;  /* 0x000000061c0c7981 */ /* 0x000ea2000c1e1d00 */
        /* <DEDUP_REMOVED lines=56> */
.L_x_5352:
[----:B------:R-:W-:Y:S05]  /*3600*/  BSYNC B0 ;  /* 0x0000000000007941 */ /* 0x000fea0003800000 */
.L_x_5351:
[----:B------:R-:W-:Y:S01]  /*3610*/  BSSY B0, `(.L_x_5353) ;  /* 0x0000041000007945 */ /* 0x000fe20003800000 */
[----:B------:R-:W-:-:S05]  /*3620*/  @P3 BRA `(.L_x_5354) ;  /* 0x000003f000003947 */ /* 0x000fca0003800000 */
[----:B------:R-:W-:Y:S02]  /*3630*/  ISETP.GE.AND P0, PT, R100, UR4, PT ;  /* 0x0000000464007c0c */ /* 0x000fe4000bf06270 */
[----:B------:R-:W-:Y:S02]  /*3640*/  MOV R35, 0x60 ;  /* 0x0000006000237802 */ /* 0x000fe40000000f00 */
[----:B-1----:R-:W-:Y:S05]  /*3650*/  MOV R79, R77 ;  /* 0x0000004d004f7202 */ /* 0x002fea0000000f00 */
[C---:B------:R-:W-:Y:S04]  /*3660*/  IMAD.WIDE.U32 R40, R35.reuse, c[0x0][0x198], R78 ;  /* 0x0000660023287a25 */ /* 0x040fe800078e004e */
[----:B------:R-:W-:Y:S01]  /*3670*/  IMAD R35, R35, c[0x0][0x19c], RZ ;  /* 0x0000670023237a24 */ /* 0x000fe200078e02ff */
[C---:B---3--:R-:W-:Y:S02]  /*3680*/  @!P0 SHF.L.U32 R31, R107.reuse, 0x1, RZ ;  /* 0x000000016b1f8819 */ /* 0x048fe400000006ff */
[----:B------:R-:W-:Y:S01]  /*3690*/  @!P0 SHF.L.U64.HI R24, R107, 0x1, R96 ;  /* 0x000000016b188819 */ /* 0x000fe20000010260 */
[----:B------:R-:W-:Y:S01]  /*36a0*/  IMAD.IADD R41, R41, 0x1, R35 ;  /* 0x0000000129297824 */ /* 0x000fe200078e0223 */
[C---:B------:R-:W-:Y:S04]  /*36b0*/  @!P0 IADD3 R28, P1, R31.reuse, R38, RZ ;  /* 0x000000261f1c8210 */ /* 0x040fe80007f3e0ff */
[C---:B------:R-:W-:Y:S02]  /*36c0*/  @!P0 IADD3.X R29, R24.reuse, R39, RZ, P1, !PT ;  /* 0x00000027181d8210 */ /* 0x040fe40000ffe4ff */
[----:B------:R-:W-:Y:S02]  /*36d0*/  @!P0 IADD3 R18, P1, R31, R10, RZ ;  /* 0x0000000a1f128210 */ /* 0x000fe40007f3e0ff */
[----:B------:R-:W-:Y:S01]  /*36e0*/  MOV R31, c[0x0][0x288] ;  /* 0x0000a200001f7a02 */ /* 0x000fe20000000f00 */
[----:B------:R-:W2:Y:S01]  /*36f0*/  @!P0 LDG.E.64 R22, [R28.64] ;  /* 0x000000061c168981 */ /* 0x000ea2000c1e1b00 */
[----:B------:R-:W-:Y:S03]  /*3700*/  @!P0 IADD3.X R19, R24, R9, RZ, P1, !PT ;  /* 0x0000000918138210 */ /* 0x000fe60000ffe4ff */
[----:B------:R-:W-:Y:S02]  /*3710*/  IMAD.WIDE.U32 R32, R31, 0x60, R84 ;  /* 0x000000601f207825 */ /* 0x000fe400078e0054 */
[----:B------:R-:W3:Y:S03]  /*3720*/  @!P0 LDG.E.64 R6, [R18.64] ;  /* 0x0000000612068981 */ /* 0x000ee6000c1e1b00 */
[----:B------:R-:W-:Y:S05]  /*3730*/  IADD3 R33, R33, UR25, RZ ;  /* 0x0000001921217c10 */ /* 0x000fea000fffe0ff */
[----:B------:R-:W4:Y:S02]  /*3740*/  LDG.E.128 R12, [R32.64] ;  /* 0x00000006200c7981 */ /* 0x000f24000c1e1d00 */
[----:B----4-:R-:W-:Y:S01]  /*3750*/  @!P0 MOV R5, R12 ;  /* 0x0000000c00058202 */ /* 0x010fe20000000f00 */
[----:B---3--:R-:W-:Y:S01]  /*3760*/  @!P0 HADD2.F32 R17, -RZ, R6.H0_H0 ;  /* 0x20000006ff118230 */ /* 0x008fe20000004100 */
[----:B------:R-:W-:Y:S01]  /*3770*/  @!P0 MOV R16, R13 ;  /* 0x0000000d00108202 */ /* 0x000fe20000000f00 */
[----:B--2---:R-:W-:Y:S02]  /*3780*/  @!P0 HADD2.F32 R21, -RZ, R22.H0_H0 ;  /* 0x20000016ff158230 */ /* 0x004fe40000004100 */
[--C-:B------:R-:W-:Y:S02]  /*3790*/  @!P0 HADD2.F32 R20, -RZ, R5.reuse.H1_H1 ;  /* 0x30000005ff148230 */ /* 0x100fe40000004100 */
[----:B------:R-:W-:Y:S02]  /*37a0*/  @!P0 HADD2.F32 R8, -RZ, R5.H0_H0 ;  /* 0x20000005ff088230 */ /* 0x000fe40000004100 */
[--C-:B------:R-:W-:Y:S01]  /*37b0*/  @!P0 HADD2.F32 R25, -RZ, R23.reuse.H0_H0 ;  /* 0x20000017ff198230 */ /* 0x100fe20000004100 */
[-C--:B------:R-:W-:Y:S01]  /*37c0*/  @!P0 FMUL.FTZ R31, R20, R17.reuse ;  /* 0x00000011141f8220 */ /* 0x080fe20000410000 */
[----:B------:R-:W-:Y:S01]  /*37d0*/  @!P0 HADD2.F32 R27, -RZ, R23.H1_H1 ;  /* 0x30000017ff1b8230 */ /* 0x000fe20000004100 */
[C---:B------:R-:W-:Y:S01]  /*37e0*/  @!P0 FMUL.FTZ R0, R8.reuse, R17 ;  /* 0x0000001108008220 */ /* 0x040fe20000410000 */
[----:B------:R-:W-:Y:S01]  /*37f0*/  @!P0 MOV R17, R15 ;  /* 0x0000000f00118202 */ /* 0x000fe20000000f00 */
[-C--:B------:R-:W-:Y:S01]  /*3800*/  @!P0 FFMA.FTZ R31, R8, R21.reuse, -R31 ;  /* 0x00000015081f8223 */ /* 0x080fe2000001081f */
[--C-:B------:R-:W-:Y:S01]  /*3810*/  @!P0 HADD2.F32 R23, -RZ, R16.reuse.H1_H1 ;  /* 0x30000010ff178230 */ /* 0x100fe20000004100 */
[----:B------:R-:W-:Y:S01]  /*3820*/  @!P0 IMAD.MOV.U32 R8, RZ, RZ, R14 ;  /* 0x000000ffff088224 */ /* 0x000fe200078e000e */
[----:B------:R-:W-:Y:S01]  /*3830*/  @!P0 HADD2.F32 R19, -RZ, R16.H0_H0 ;  /* 0x20000010ff138230 */ /* 0x000fe20000004100 */
[----:B------:R-:W-:Y:S01]  /*3840*/  @!P0 FFMA.FTZ R0, R20, R21, R0 ;  /* 0x0000001514008223 */ /* 0x000fe20000010000 */
[----:B------:R-:W-:Y:S02]  /*3850*/  @!P0 HADD2.F32 R6, -RZ, R6.H1_H1 ;  /* 0x30000006ff068230 */ /* 0x000fe40000004100 */
[--C-:B------:R-:W-:Y:S02]  /*3860*/  @!P0 HADD2.F32 R20, -RZ, R8.reuse.H1_H1 ;  /* 0x30000008ff148230 */ /* 0x100fe40000004100 */
[----:B------:R-:W-:Y:S01]  /*3870*/  @!P0 HADD2.F32 R8, -RZ, R8.H0_H0 ;  /* 0x20000008ff088230 */ /* 0x000fe20000004100 */
[-C--:B------:R-:W-:Y:S01]  /*3880*/  @!P0 FMUL.FTZ R33, R23, R6.reuse ;  /* 0x0000000617218220 */ /* 0x080fe20000410000 */
[----:B------:R-:W-:Y:S01]  /*3890*/  @!P0 HADD2.F32 R5, -RZ, R7.H0_H0 ;  /* 0x20000007ff058230 */ /* 0x000fe20000004100 */
[----:B------:R-:W-:Y:S01]  /*38a0*/  @!P0 FMUL.FTZ R2, R19, R6 ;  /* 0x0000000613028220 */ /* 0x000fe20000410000 */
[----:B------:R-:W-:Y:S01]  /*38b0*/  @!P0 HADD2.F32 R22, -RZ, R22.H1_H1 ;  /* 0x30000016ff168230 */ /* 0x000fe20000004100 */
[----:B------:R-:W-:Y:S01]  /*38c0*/  @!P0 F2FP.PACK_AB R31, R0, R31 ;  /* 0x0000001f001f823e */ /* 0x000fe200000000ff */
[--C-:B------:R-:W-:Y:S01]  /*38d0*/  @!P0 HADD2.F32 R21, -RZ, R17.reuse.H1_H1 ;  /* 0x30000011ff158230 */ /* 0x100fe20000004100 */
[-C--:B------:R-:W-:Y:S01]  /*38e0*/  @!P0 FMUL.FTZ R3, R8, R5.reuse ;  /* 0x0000000508038220 */ /* 0x080fe20000410000 */
[----:B------:R-:W-:Y:S01]  /*38f0*/  @!P0 HADD2.F32 R6, -RZ, R17.H0_H0 ;  /* 0x20000011ff068230 */ /* 0x000fe20000004100 */
[C---:B------:R-:W-:Y:S01]  /*3900*/  @!P0 FMUL.FTZ R24, R20.reuse, R5 ;  /* 0x0000000514188220 */ /* 0x040fe20000410000 */
[----:B------:R-:W-:Y:S01]  /*3910*/  @!P0 HADD2.F32 R7, -RZ, R7.H1_H1 ;  /* 0x30000007ff078230 */ /* 0x000fe20000004100 */
[-C--:B------:R-:W-:Y:S01]  /*3920*/  @!P0 FFMA.FTZ R2, R23, R22.reuse, R2 ;  /* 0x0000001617028223 */ /* 0x080fe20000010002 */
[----:B------:R-:W-:Y:S01]  /*3930*/  @!P0 MOV R12, R31 ;  /* 0x0000001f000c8202 */ /* 0x000fe20000000f00 */
[----:B------:R-:W-:Y:S02]  /*3940*/  @!P0 FFMA.FTZ R3, R20, R25, R3 ;  /* 0x0000001914038223 */ /* 0x000fe40000010003 */
[-C--:B------:R-:W-:Y:S02]  /*3950*/  @!P0 FMUL.FTZ R37, R21, R7.reuse ;  /* 0x0000000715258220 */ /* 0x080fe40000410000 */
[----:B------:R-:W-:Y:S02]  /*3960*/  @!P0 FMUL.FTZ R4, R6, R7 ;  /* 0x0000000706048220 */ /* 0x000fe40000410000 */
        /* <DEDUP_REMOVED lines=11> */
.L_x_5354:
[----:B------:R-:W-:Y:S05]  /*3a20*/  BSYNC B0 ;  /* 0x0000000000007941 */ /* 0x000fea0003800000 */
.L_x_5353:
[----:B------:R-:W-:Y:S01]  /*3a30*/  ISETP.NE.AND P0, PT, R148, RZ, PT ;  /* 0x000000ff9400720c */ /* 0x000fe20003f05270 */
[----:B------:R-:W-:Y:S01]  /*3a40*/  @!UPT UIADD3 URZ, URZ, URZ, URZ ;  /* 0x0000003f3f3ff290 */ /* 0x000fe2000fffe03f */
[----:B------:R-:W-:Y:S11]  /*3a50*/  BSSY B0, `(.L_x_5355) ;  /* 0x000003d000007945 */ /* 0x000ff60003800000 */
[----:B------:R-:W-:-:S05]  /*3a60*/  @P0 BRA `(.L_x_5356) ;  /* 0x000003b000000947 */ /* 0x000fca0003800000 */
[----:B------:R-:W-:Y:S02]  /*3a70*/  ISETP.GE.AND P0, PT, R100, UR4, PT ;  /* 0x0000000464007c0c */ /* 0x000fe4000bf06270 */
[C---:B---3--:R-:W-:Y:S04]  /*3a80*/  LEA R28, P1, R61.reuse, R84, 0x1 ;  /* 0x000000543d1c7211 */ /* 0x048fe800078208ff */
[----:B------:R-:W-:Y:S05]  /*3a90*/  LEA.HI.X R29, R61, R85, R60, 0x1, P1 ;  /* 0x000000553d1d7211 */ /* 0x000fea00008f0c3c */
[----:B-1----:R-:W2:Y:S02]  /*3aa0*/  LDG.E.128 R12, [R28.64] ;  /* 0x000000061c0c7981 */ /* 0x002ea4000c1e1d00 */
[C---:B------:R-:W-:Y:S02]  /*3ab0*/  @!P0 SHF.L.U32 R27, R106.reuse, 0x1, RZ ;  /* 0x000000016a1b8819 */ /* 0x040fe400000006ff */
[----:B------:R-:W-:Y:S02]  /*3ac0*/  @!P0 SHF.L.U64.HI R26, R106, 0x1, R95 ;  /* 0x000000016a1a8819 */ /* 0x000fe4000001025f */
[C---:B------:R-:W-:Y:S04]  /*3ad0*/  @!P0 IADD3 R24, P1, R27.reuse, R38, RZ ;  /* 0x000000261b188210 */ /* 0x040fe80007f3e0ff */
[C---:B------:R-:W-:Y:S02]  /*3ae0*/  @!P0 IADD3.X R25, R26.reuse, R39, RZ, P1, !PT ;  /* 0x000000271a198210 */ /* 0x040fe40000ffe4ff */
[----:B------:R-:W-:Y:S03]  /*3af0*/  @!P0 IADD3 R6, P1, R27, R10, RZ ;  /* 0x0000000a1b068210 */ /* 0x000fe60007f3e0ff */
[----:B------:R-:W3:Y:S02]  /*3b00*/  @!P0 LDG.E.64 R22, [R24.64] ;  /* 0x0000000618168981 */ /* 0x000ee4000c1e1b00 */
[----:B------:R-:W-:Y:S01]  /*3b10*/  @!P0 IMAD.X R7, R26, 0x1, R9, P1 ;  /* 0x000000011a078824 */ /* 0x000fe200008e0609 */
[C---:B------:R-:W-:Y:S04]  /*3b20*/  LEA R32, P1, R146.reuse, R78, 0x1 ;  /* 0x0000004e92207211 */ /* 0x040fe800078208ff */
[----:B------:R-:W-:Y:S01]  /*3b30*/  LEA.HI.X R33, R146, R77, R62, 0x1, P1 ;  /* 0x0000004d92217211 */ /* 0x000fe200008f0c3e */
        /* <DEDUP_REMOVED lines=46> */
.L_x_5356:
[----:B------:R-:W-:Y:S05]  /*3e20*/  BSYNC B0 ;  /* 0x0000000000007941 */ /* 0x000fea0003800000 */
.L_x_5355:
[----:B------:R-:W-:Y:S01]  /*3e30*/  BSSY B0, `(.L_x_5357) ;  /* 0x0000041000007945 */ /* 0x000fe20003800000 */
[----:B------:R-:W-:-:S05]  /*3e40*/  @P4 BRA `(.L_x_5358) ;  /* 0x000003f000004947 */ /* 0x000fca0003800000 */
[----:B------:R-:W-:Y:S02]  /*3e50*/  ISETP.GE.AND P0, PT, R100, UR4, PT ;  /* 0x0000000464007c0c */ /* 0x000fe4000bf06270 */
[----:B-1-3--:R-:W-:Y:S02]  /*3e60*/  MOV R33, c[0x0][0x288] ;  /* 0x0000a20000217a02 */ /* 0x00afe40000000f00 */
[----:B------:R-:W-:Y:S02]  /*3e70*/  MOV R35, 0xa0 ;  /* 0x000000a000237802 */ /* 0x000fe40000000f00 */
[----:B------:R-:W-:Y:S01]  /*3e80*/  MOV R79, R77 ;  /* 0x0000004d004f7202 */ /* 0x000fe20000000f00 */
[----:B------:R-:W-:Y:S04]  /*3e90*/  IMAD.WIDE.U32 R32, R33, 0xa0, R84 ;  /* 0x000000a021207825 */ /* 0x000fe800078e0054 */
[----:B------:R-:W-:Y:S01]  /*3ea0*/  IMAD.WIDE.U32 R40, R35, c[0x0][0x198], R78 ;  /* 0x0000660023287a25 */ /* 0x000fe200078e004e */
[----:B------:R-:W-:Y:S02]  /*3eb0*/  IADD3 R33, R33, UR24, RZ ;  /* 0x0000001821217c10 */ /* 0x000fe4000fffe0ff */
[----:B------:R-:W-:Y:S01]  /*3ec0*/  @!P0 SHF.L.U32 R31, R105, 0x1, RZ ;  /* 0x00000001691f8819 */ /* 0x000fe200000006ff */
[----:B------:R-:W-:Y:S01]  /*3ed0*/  IMAD R35, R35, c[0x0][0x19c], RZ ;  /* 0x0000670023237a24 */ /* 0x000fe200078e02ff */
[----:B------:R-:W-:Y:S01]  /*3ee0*/  @!P0 SHF.L.U64.HI R24, R105, 0x1, R94 ;  /* 0x0000000169188819 */ /* 0x000fe2000001025e */
[----:B------:R-:W2:Y:S01]  /*3ef0*/  LDG.E.128 R12, [R32.64] ;  /* 0x00000006200c7981 */ /* 0x000ea2000c1e1d00 */
[----:B------:R-:W-:Y:S01]  /*3f00*/  @!P0 IADD3 R18, P1, R31, R10, RZ ;  /* 0x0000000a1f128210 */ /* 0x000fe20007f3e0ff */
[----:B------:R-:W-:Y:S01]  /*3f10*/  IMAD.IADD R41, R41, 0x1, R35 ;  /* 0x0000000129297824 */ /* 0x000fe200078e0223 */
[----:B------:R-:W-:Y:S02]  /*3f20*/  @!P0 IADD3 R28, P2, R31, R38, RZ ;  /* 0x000000261f1c8210 */ /* 0x000fe40007f5e0ff */
[C---:B------:R-:W-:Y:S02]  /*3f30*/  @!P0 IADD3.X R19, R24.reuse, R9, RZ, P1, !PT ;  /* 0x0000000918138210 */ /* 0x040fe40000ffe4ff */
[----:B------:R-:W-:Y:S03]  /*3f40*/  @!P0 IADD3.X R29, R24, R39, RZ, P2, !PT ;  /* 0x00000027181d8210 */ /* 0x000fe600017fe4ff */
[----:B------:R-:W3:Y:S06]  /*3f50*/  @!P0 LDG.E.64 R6, [R18.64] ;  /* 0x0000000612068981 */ /* 0x000eec000c1e1b00 */
[----:B------:R-:W4:Y:S02]  /*3f60*/  @!P0 LDG.E.64 R22, [R28.64] ;  /* 0x000000061c168981 */ /* 0x000f24000c1e1b00 */
[----:B----4-:R-:W-:Y:S01]  /*3f70*/  @!P0 HADD2.F32 R21, -RZ, R22.H0_H0 ;  /* 0x20000016ff158230 */ /* 0x010fe20000004100 */
[----:B--2---:R-:W-:Y:S01]  /*3f80*/  @!P0 MOV R5, R12 ;  /* 0x0000000c00058202 */ /* 0x004fe20000000f00 */
[----:B---3--:R-:W-:Y:S01]  /*3f90*/  @!P0 HADD2.F32 R17, -RZ, R6.H0_H0 ;  /* 0x20000006ff118230 */ /* 0x008fe20000004100 */
[----:B------:R-:W-:Y:S01]  /*3fa0*/  @!P0 MOV R16, R13 ;  /* 0x0000000d00108202 */ /* 0x000fe20000000f00 */
[----:B------:R-:W-:Y:S02]  /*3fb0*/  @!P0 HADD2.F32 R25, -RZ, R23.H0_H0 ;  /* 0x20000017ff198230 */ /* 0x000fe40000004100 */
        /* <DEDUP_REMOVED lines=10> */
[----:B------:R-:W-:Y:S01]  /*4060*/  @!P0 HADD2.F32 R6, -RZ, R6.H1_H1 ;  /* 0x30000006ff068230 */ /* 0x000fe20000004100 */
[----:B------:R-:W-:Y:S01]  /*4070*/  @!P0 FFMA.FTZ R0, R20, R21, R0 ;  /* 0x0000001514008223 */ /* 0x000fe20000010000 */
[----:B------:R-:W-:Y:S02]  /*4080*/  @!P0 HADD2.F32 R5, -RZ, R7.H0_H0 ;  /* 0x20000007ff058230 */ /* 0x000fe40000004100 */
[--C-:B------:R-:W-:Y:S01]  /*4090*/  @!P0 HADD2.F32 R20, -RZ, R8.reuse.H1_H1 ;  /* 0x30000008ff148230 */ /* 0x100fe20000004100 */
[-C--:B------:R-:W-:Y:S01]  /*40a0*/  @!P0 FMUL.FTZ R33, R23, R6.reuse ;  /* 0x0000000617218220 */ /* 0x080fe20000410000 */
[----:B------:R-:W-:Y:S01]  /*40b0*/  @!P0 HADD2.F32 R8, -RZ, R8.H0_H0 ;  /* 0x20000008ff088230 */ /* 0x000fe20000004100 */
[----:B------:R-:W-:Y:S01]  /*40c0*/  @!P0 FMUL.FTZ R2, R19, R6 ;  /* 0x0000000613028220 */ /* 0x000fe20000410000 */
[----:B------:R-:W-:Y:S01]  /*40d0*/  @!P0 HADD2.F32 R22, -RZ, R22.H1_H1 ;  /* 0x30000016ff168230 */ /* 0x000fe20000004100 */
[-C--:B------:R-:W-:Y:S01]  /*40e0*/  @!P0 FMUL.FTZ R24, R20, R5.reuse ;  /* 0x0000000514188220 */ /* 0x080fe20000410000 */
[--C-:B------:R-:W-:Y:S01]  /*40f0*/  @!P0 HADD2.F32 R21, -RZ, R17.reuse.H1_H1 ;  /* 0x30000011ff158230 */ /* 0x100fe20000004100 */
[----:B------:R-:W-:Y:S01]  /*4100*/  @!P0 FMUL.FTZ R3, R8, R5 ;  /* 0x0000000508038220 */ /* 0x000fe20000410000 */
[----:B------:R-:W-:Y:S01]  /*4110*/  @!P0 F2FP.PACK_AB R31, R0, R31 ;  /* 0x0000001f001f823e */ /* 0x000fe200000000ff */
[-C--:B------:R-:W-:Y:S01]  /*4120*/  @!P0 FFMA.FTZ R2, R23, R22.reuse, R2 ;  /* 0x0000001617028223 */ /* 0x080fe20000010002 */
[----:B------:R-:W-:Y:S01]  /*4130*/  @!P0 HADD2.F32 R6, -RZ, R17.H0_H0 ;  /* 0x20000011ff068230 */ /* 0x000fe20000004100 */
[----:B------:R-:W-:Y:S01]  /*4140*/  @!P0 FFMA.FTZ R3, R20, R25, R3 ;  /* 0x0000001914038223 */ /* 0x000fe20000010003 */
[----:B------:R-:W-:Y:S01]  /*4150*/  @!P0 MOV R12, R31 ;  /* 0x0000001f000c8202 */ /* 0x000fe20000000f00 */
[----:B------:R-:W-:Y:S01]  /*4160*/  @!P0 HADD2.F32 R7, -RZ, R7.H1_H1 ;  /* 0x30000007ff078230 */ /* 0x000fe20000004100 */
[----:B------:R-:W-:Y:S02]  /*4170*/  @!P0 FFMA.FTZ R33, R19, R22, -R33 ;  /* 0x0000001613218223 */ /* 0x000fe40000010821 */
[----:B------:R-:W-:Y:S02]  /*4180*/  @!P0 FFMA.FTZ R24, R8, R25, -R24 ;  /* 0x0000001908188223 */ /* 0x000fe40000010818 */
[----:B------:R-:W-:Y:S01]  /*4190*/  @!P0 FMUL.FTZ R37, R21, R7 ;  /* 0x0000000715258220 */ /* 0x000fe20000410000 */
[----:B------:R-:W-:Y:S01]  /*41a0*/  @!P0 F2FP.PACK_AB R26, R2, R33 ;  /* 0x00000021021a823e */ /* 0x000fe200000000ff */
[C---:B------:R-:W-:Y:S01]  /*41b0*/  @!P0 FMUL.FTZ R4, R6.reuse, R7 ;  /* 0x0000000706048220 */ /* 0x040fe20000410000 */
[----:B------:R-:W-:Y:S01]  /*41c0*/  @!P0 F2FP.PACK_AB R24, R3, R24 ;  /* 0x000000180318823e */ /* 0x000fe200000000ff */
[-C--:B------:R-:W-:Y:S01]  /*41d0*/  @!P0 FFMA.FTZ R37, R6, R27.reuse, -R37 ;  /* 0x0000001b06258223 */ /* 0x080fe20000010825 */
[----:B------:R-:W-:Y:S01]  /*41e0*/  @!P0 MOV R13, R26 ;  /* 0x0000001a000d8202 */ /* 0x000fe20000000f00 */
[----:B------:R-:W-:Y:S01]  /*41f0*/  @!P0 FFMA.FTZ R4, R21, R27, R4 ;  /* 0x0000001b15048223 */ /* 0x000fe20000010004 */
[----:B------:R-:W-:Y:S04]  /*4200*/  @!P0 MOV R14, R24 ;  /* 0x00000018000e8202 */ /* 0x000fe80000000f00 */
[----:B------:R-:W-:Y:S04]  /*4210*/  @!P0 F2FP.PACK_AB R37, R4, R37 ;  /* 0x000000250425823e */ /* 0x000fe800000000ff */
[----:B------:R-:W-:Y:S05]  /*4220*/  @!P0 MOV R15, R37 ;  /* 0x00000025000f8202 */ /* 0x000fea0000000f00 */
[----:B------:R1:W-:Y:S02]  /*4230*/  STG.E.128 [R40.64], R12 ;  /* 0x0000000c28007986 */ /* 0x0003e4000c101d06 */
.L_x_5358:
[----:B------:R-:W-:Y:S05]  /*4240*/  BSYNC B0 ;  /* 0x0000000000007941 */ /* 0x000fea0003800000 */
.L_x_5357:
        /* <DEDUP_REMOVED lines=9> */
[C---:B------:R-:W-:Y:S01]  /*42e0*/  @!P0 SHF.L.U32 R31, R104.reuse, 0x1, RZ ;  /* 0x00000001681f8819 */ /* 0x040fe200000006ff */
        /* <DEDUP_REMOVED lines=55> */
.L_x_5360:
[----:B------:R-:W-:Y:S05]  /*4660*/  BSYNC B0 ;  /* 0x0000000000007941 */ /* 0x000fea0003800000 */
.L_x_5359:
[----:B------:R-:W-:Y:S01]  /*4670*/  ISETP.NE.AND P0, PT, R121, RZ, PT ;  /* 0x000000ff7900720c */ /* 0x000fe20003f05270 */
[----:B------:R-:W-:Y:S01]  /*4680*/  @!UPT UIADD3 URZ, URZ, URZ, URZ ;  /* 0x0000003f3f3ff290 */ /* 0x000fe2000fffe03f */
[----:B------:R-:W-:Y:S11]  /*4690*/  BSSY B0, `(.L_x_5361) ;  /* 0x0000041000007945 */ /* 0x000ff60003800000 */
        /* <DEDUP_REMOVED lines=64> */
.L_x_5362:
[----:B------:R-:W-:Y:S05]  /*4aa0*/  BSYNC B0 ;  /* 0x0000000000007941 */ /* 0x000fea0003800000 */
.L_x_5361:
[----:B------:R-:W-:Y:S01]  /*4ab0*/  IMAD.MOV.U32 R0, RZ, RZ, c[0x0][0x230] ;  /* 0x00008c00ff007624 */ /* 0x000fe200078e00ff */
[----:B------:R-:W-:Y:S01]  /*4ac0*/  ULDC UR4, c[0x0][0x230] ;  /* 0x00008c0000047ab9 */ /* 0x000fe20000000800 */
[----:B------:R-:W-:Y:S02]  /*4ad0*/  IMAD.MOV.U32 R8, RZ, RZ, R10 ;  /* 0x000000ffff087224 */ /* 0x000fe400078e000a */
[----:B------:R-:W-:Y:S05]  /*4ae0*/  IMAD.U32 R3, R0, -0x40, RZ ;  /* 0xffffffc000037824 */ /* 0x000fea00078e00ff */
[C---:B------:R-:W-:Y:S02]  /*4af0*/  LEA R38, P1, R3.reuse, R38, 0x1 ;  /* 0x0000002603267211 */ /* 0x040fe400078208ff */
[C---:B------:R-:W-:Y:S02]  /*4b00*/  LEA R10, P0, R3.reuse, R8, 0x1 ;  /* 0x00000008030a7211 */ /* 0x040fe400078008ff */
[C---:B------:R-:W-:Y:S02]  /*4b10*/  LEA.HI.X.SX32 R39, R3.reuse, R39, 0x1, P1 ;  /* 0x0000002703277211 */ /* 0x040fe400008f0eff */
[----:B------:R-:W-:Y:S01]  /*4b20*/  LEA.HI.X.SX32 R9, R3, R9, 0x1, P0 ;  /* 0x0000000903097211 */ /* 0x000fe200000f0eff */
[----:B------:R-:W-:-:S05]  /*4b30*/  BRA `(.L_x_5363) ;  /* 0x0000379000007947 */ /* 0x000fca0003800000 */
.L_x_5346:
[----:B------:R-:W-:Y:S01]  /*4b40*/  ULEA.HI UR5, UR4, UR4, URZ, 0x1 ;  /* 0x0000000404057291 */ /* 0x000fe2000f8f083f */
[----:B------:R-:W-:Y:S03]  /*4b50*/  BSSY B1, `(.L_x_5364) ;  /* 0x000005b000017945 */ /* 0x000fe60003800000 */
[----:B------:R-:W-:Y:S06]  /*4b60*/  USHF.R.S32.HI UR5, URZ, 0x1, UR5 ;  /* 0x000000013f057899 */ /* 0x000fec0008011405 */
[----:B------:R-:W-:Y:S01]  /*4b70*/  MOV R149, UR5 ;  /* 0x0000000500957c02 */ /* 0x000fe20008000f00 */
[----:B------:R-:W-:-:S05]  /*4b80*/  @P1 BRA `(.L_x_5365) ;  /* 0x0000057000001947 */ /* 0x000fca0003800000 */
[----:B---3--:R1:W5:Y:S01]  /*4b90*/  LDG.E.128 R44, [R84.64] ;  /* 0x00000006542c7981 */ /* 0x008362000c1e1d00 */
[----:B------:R-:W-:Y:S01]  /*4ba0*/  ISETP.GE.AND P0, PT, R100, UR4, PT ;  /* 0x0000000464007c0c */ /* 0x000fe2000bf06270 */
[----:B------:R-:W-:Y:S01]  /*4bb0*/  @!UPT UIADD3 URZ, URZ, URZ, URZ ;  /* 0x0000003f3f3ff290 */ /* 0x000fe2000fffe03f */
[----:B------:R-:W-:Y:S11]  /*4bc0*/  BSSY B0, `(.L_x_5366) ;  /* 0x0000051000007945 */ /* 0x000ff60003800000 */
[----:B------:R-:W-:-:S05]  /*4bd0*/  @P0 BRA `(.L_x_5367) ;  /* 0x000004f000000947 */ /* 0x000fca0003800000 */
[----:B-----5:R-:W-:Y:S01]  /*4be0*/  HADD2.F32 R30, -RZ, R45.H0_H0 ;  /* 0x2000002dff1e7230 */ /* 0x020fe20000004100 */
[----:B------:R-:W-:Y:S02]  /*4bf0*/  ISETP.GE.AND P0, PT, R100, R149, PT ;  /* 0x000000956400720c */ /* 0x000fe40003f06270 */
[----:B------:R-:W-:Y:S02]  /*4c00*/  MOV R79, RZ ;  /* 0x000000ff004f7202 */ /* 0x000fe40000000f00 */
[----:B------:R-:W-:Y:S02]  /*4c10*/  MOV R29, R44 ;  /* 0x0000002c001d7202 */ /* 0x000fe40000000f00 */
[----:B------:R-:W-:Y:S02]  /*4c20*/  MOV R44, R46 ;  /* 0x0000002e002c7202 */ /* 0x000fe40000000f00 */
[----:B------:R-:W-:Y:S05]  /*4c30*/  MOV R37, R47 ;  /* 0x0000002f00257202 */ /* 0x000fea0000000f00 */
[----:B------:R-:W-:Y:S04]  /*4c40*/  @P0 IADD3 R79, RZ, -UR5, RZ ;  /* 0x80000005ff4f0c10 */ /* 0x000fe8000fffe0ff */
[C---:B------:R-:W-:Y:S04]  /*4c50*/  LEA R152, P1, R79.reuse, R86, 0x1 ;  /* 0x000000564f987211 */ /* 0x040fe800078208ff */
[----:B------:R-:W-:Y:S02]  /*4c60*/  LEA.HI.X.SX32 R153, R79, R87, 0x1, P1 ;  /* 0x000000574f997211 */ /* 0x000fe400008f0eff */
[----:B------:R-:W-:Y:S02]  /*4c70*/  MOV R79, R149 ;  /* 0x00000095004f7202 */ /* 0x000fe40000000f00 */
[----:B------:R-:W-:Y:S02]  /*4c80*/  @P0 IADD3 R79, RZ, -UR5, RZ ;  /* 0x80000005ff4f0c10 */ /* 0x000fe4000fffe0ff */
[----:B------:R-:W2:Y:S02]  /*4c90*/  LDG.E.128 R152, [R152.64] ;  /* 0x0000000698987981 */ /* 0x000ea4000c1e1d00 */
[C---:B------:R-:W-:Y:S04]  /*4ca0*/  LEA R18, P1, R79.reuse, R84, 0x1 ;  /* 0x000000544f127211 */ /* 0x040fe800078208ff */
[----:B------:R-:W-:Y:S02]  /*4cb0*/  LEA.HI.X.SX32 R19, R79, R85, 0x1, P1 ;  /* 0x000000554f137211 */ /* 0x000fe400008f0eff */
[----:B------:R-:W-:Y:S02]  /*4cc0*/  MOV R79, RZ ;  /* 0x000000ff004f7202 */ /* 0x000fe40000000f00 */
[----:B------:R-:W-:Y:S02]  /*4cd0*/  @P0 IADD3 R79, RZ, -UR5, RZ ;  /* 0x80000005ff4f0c10 */ /* 0x000fe4000fffe0ff */
[----:B------:R-:W3:Y:S02]  /*4ce0*/  LDG.E.128 R16, [R18.64] ;  /* 0x0000000612107981 */ /* 0x000ee4000c1e1d00 */
[C---:B------:R-:W-:Y:S04]  /*4cf0*/  LEA R26, P1, R79.reuse, R88, 0x1 ;  /* 0x000000584f1a7211 */ /* 0x040fe800078208ff */
[----:B------:R-:W-:Y:S05]  /*4d00*/  LEA.HI.X.SX32 R27, R79, R89, 0x1, P1 ;  /* 0x000000594f1b7211 */ /* 0x000fea00008f0eff */
[----:B------:R4:W3:Y:S02]  /*4d10*/  LDG.E.128 R40, [R26.64] ;  /* 0x000000061a287981 */ /* 0x0008e4000c1e1d00 */
[--C-:B----4-:R-:W-:Y:S02]  /*4d20*/  HADD2.F32 R27, -RZ, R29.reuse.H0_H0 ;  /* 0x2000001dff1b7230 */ /* 0x110fe40000004100 */
[----:B------:R-:W-:Y:S02]  /*4d30*/  HADD2.F32 R29, -RZ, R29.H1_H1 ;  /* 0x3000001dff1d7230 */ /* 0x000fe40000004100 */
[--C-:B--2---:R-:W-:Y:S02]  /*4d40*/  HADD2.F32 R23, -RZ, R152.reuse.H0_H0 ;  /* 0x20000098ff177230 */ /* 0x104fe40000004100 */
[--C-:B------:R-:W-:Y:S02]  /*4d50*/  HADD2.F32 R21, -RZ, R153.reuse.H0_H0 ;  /* 0x20000099ff157230 */ /* 0x100fe40000004100 */
[----:B------:R-:W-:Y:S01]  /*4d60*/  HADD2.F32 R22, -RZ, R152.H1_H1 ;  /* 0x30000098ff167230 */ /* 0x000fe20000004100 */
[----:B------:R-:W-:Y:S01]  /*4d70*/  @!P0 FADD.FTZ R23, -R23, -RZ ;  /* 0x800000ff17178221 */ /* 0x000fe20000010100 */
[----:B------:R-:W-:Y:S01]  /*4d80*/  HADD2.F32 R20, -RZ, R153.H1_H1 ;  /* 0x30000099ff147230 */ /* 0x000fe20000004100 */
[----:B------:R-:W-:Y:S01]  /*4d90*/  @!P0 FADD.FTZ R21, -R21, -RZ ;  /* 0x800000ff15158221 */ /* 0x000fe20000010100 */
[--C-:B------:R-:W-:Y:S01]  /*4da0*/  HADD2.F32 R15, -RZ, R154.reuse.H0_H0 ;  /* 0x2000009aff0f7230 */ /* 0x100fe20000004100 */
[----:B------:R-:W-:Y:S01]  /*4db0*/  @!P0 FADD.FTZ R22, -R22, -RZ ;  /* 0x800000ff16168221 */ /* 0x000fe20000010100 */
[----:B------:R-:W-:Y:S01]  /*4dc0*/  HADD2.F32 R14, -RZ, R154.H1_H1 ;  /* 0x3000009aff0e7230 */ /* 0x000fe20000004100 */
[----:B------:R-:W-:Y:S01]  /*4dd0*/  @!P0 FADD.FTZ R20, -R20, -RZ ;  /* 0x800000ff14148221 */ /* 0x000fe20000010100 */
[--C-:B---3--:R-:W-:Y:S01]  /*4de0*/  HADD2.F32 R24, -RZ, R16.reuse.H0_H0 ;  /* 0x20000010ff187230 */ /* 0x108fe20000004100 */
[----:B------:R-:W-:Y:S01]  /*4df0*/  @!P0 FADD.FTZ R15, -R15, -RZ ;  /* 0x800000ff0f0f8221 */ /* 0x000fe20000010100 */
[----:B------:R-:W-:Y:S01]  /*4e00*/  HADD2.F32 R25, -RZ, R16.H1_H1 ;  /* 0x30000010ff197230 */ /* 0x000fe20000004100 */
[----:B------:R-:W-:Y:S01]  /*4e10*/  @!P0 FADD.FTZ R14, -R14, -RZ ;  /* 0x800000ff0e0e8221 */ /* 0x000fe20000010100 */
[----:B------:R-:W-:Y:S01]  /*4e20*/  HADD2.F32 R16, -RZ, R17.H0_H0 ;  /* 0x20000011ff107230 */ /* 0x000fe20000004100 */
[----:B------:R-:W-:Y:S01]  /*4e30*/  FMUL.FTZ R0, R24, R23 ;  /* 0x0000001718007220 */ /* 0x000fe20000410000 */
[----:B------:R-:W-:Y:S01]  /*4e40*/  HADD2.F32 R13, -RZ, R155.H0_H0 ;  /* 0x2000009bff0d7230 */ /* 0x000fe20000004100 */
[----:B------:R-:W-:Y:S01]  /*4e50*/  FMUL.FTZ R2, R25, R22 ;  /* 0x0000001619027220 */ /* 0x000fe20000410000 */
[----:B------:R-:W-:Y:S01]  /*4e60*/  HADD2.F32 R22, -RZ, R18.H0_H0 ;  /* 0x20000012ff167230 */ /* 0x000fe20000004100 */
[----:B------:R-:W-:Y:S01]  /*4e70*/  FMUL.FTZ R3, R16, R21 ;  /* 0x0000001510037220 */ /* 0x000fe20000410000 */
[----:B------:R-:W-:Y:S01]  /*4e80*/  HADD2.F32 R21, -RZ, R17.H1_H1 ;  /* 0x30000011ff157230 */ /* 0x000fe20000004100 */
[----:B------:R-:W-:Y:S01]  /*4e90*/  @!P0 FADD.FTZ R13, -R13, -RZ ;  /* 0x800000ff0d0d8221 */ /* 0x000fe20000010100 */
[--C-:B------:R-:W-:Y:S01]  /*4ea0*/  HADD2.F32 R26, -RZ, R40.reuse.H0_H0 ;  /* 0x20000028ff1a7230 */ /* 0x100fe20000004100 */
[----:B------:R-:W-:Y:S01]  /*4eb0*/  FMUL.FTZ R5, R22, R15 ;  /* 0x0000000f16057220 */ /* 0x000fe20000410000 */
[----:B------:R-:W-:Y:S01]  /*4ec0*/  HADD2.F32 R28, -RZ, R40.H1_H1 ;  /* 0x30000028ff1c7230 */ /* 0x000fe20000004100 */
[----:B------:R-:W-:Y:S01]  /*4ed0*/  FMUL.FTZ R4, R21, R20 ;  /* 0x0000001415047220 */ /* 0x000fe20000410000 */
[----:B------:R-:W-:Y:S01]  /*4ee0*/  HADD2.F32 R31, -RZ, R41.H0_H0 ;  /* 0x20000029ff1f7230 */ /* 0x000fe20000004100 */
[----:B------:R-:W-:Y:S01]  /*4ef0*/  FFMA.FTZ R0, R27, R26, R0 ;  /* 0x0000001a1b007223 */ /* 0x000fe20000010000 */
[----:B------:R-:W-:Y:S01]  /*4f00*/  HADD2.F32 R12, -RZ, R155.H1_H1 ;  /* 0x3000009bff0c7230 */ /* 0x000fe20000004100 */
[----:B------:R-:W-:Y:S01]  /*4f10*/  FFMA.FTZ R2, R29, R28, R2 ;  /* 0x0000001c1d027223 */ /* 0x000fe20000010002 */
[----:B------:R-:W-:Y:S01]  /*4f20*/  HADD2.F32 R17, -RZ, R18.H1_H1 ;  /* 0x30000012ff117230 */ /* 0x000fe20000004100 */
[----:B------:R-:W-:Y:S01]  /*4f30*/  FFMA.FTZ R3, R30, R31, R3 ;  /* 0x0000001f1e037223 */ /* 0x000fe20000010003 */
[----:B------:R-:W-:Y:S01]  /*4f40*/  HADD2.F32 R32, -RZ, R41.H1_H1 ;  /* 0x30000029ff207230 */ /* 0x000fe20000004100 */
[----:B------:R-:W-:Y:S01]  /*4f50*/  @!P0 FADD.FTZ R12, -R12, -RZ ;  /* 0x800000ff0c0c8221 */ /* 0x000fe20000010100 */
[----:B------:R-:W-:Y:S01]  /*4f60*/  HADD2.F32 R27, -RZ, R45.H1_H1 ;  /* 0x3000002dff1b7230 */ /* 0x000fe20000004100 */
[----:B------:R-:W-:Y:S01]  /*4f70*/  FMUL.FTZ R6, R17, R14 ;  /* 0x0000000e11067220 */ /* 0x000fe20000410000 */
[--C-:B------:R-:W-:Y:S02]  /*4f80*/  HADD2.F32 R16, -RZ, R19.reuse.H0_H0 ;  /* 0x20000013ff107230 */ /* 0x100fe40000004100 */
[----:B------:R-:W-:Y:S01]  /*4f90*/  HADD2.F32 R33, -RZ, R42.H0_H0 ;  /* 0x2000002aff217230 */ /* 0x000fe20000004100 */
[----:B------:R-:W-:Y:S01]  /*4fa0*/  FFMA.FTZ R4, R27, R32, R4 ;  /* 0x000000201b047223 */ /* 0x000fe20000010004 */
[----:B------:R-:W-:Y:S01]  /*4fb0*/  HADD2.F32 R26, -RZ, R44.H0_H0 ;  /* 0x2000002cff1a7230 */ /* 0x000fe20000004100 */
[----:B------:R-:W-:Y:S01]  /*4fc0*/  FMUL.FTZ R7, R16, R13 ;  /* 0x0000000d10077220 */ /* 0x000fe20000410000 */
[----:B------:R-:W-:Y:S02]  /*4fd0*/  HADD2.F32 R19, -RZ, R19.H1_H1 ;  /* 0x30000013ff137230 */ /* 0x000fe40000004100 */
[----:B------:R-:W-:Y:S01]  /*4fe0*/  HADD2.F32 R34, -RZ, R42.H1_H1 ;  /* 0x3000002aff227230 */ /* 0x000fe20000004100 */
[----:B------:R-:W-:Y:S01]  /*4ff0*/  FFMA.FTZ R5, R26, R33, R5 ;  /* 0x000000211a057223 */ /* 0x000fe20000010005 */
[----:B------:R-:W-:Y:S01]  /*5000*/  HADD2.F32 R29, -RZ, R44.H1_H1 ;  /* 0x3000002cff1d7230 */ /* 0x000fe20000004100 */
[----:B------:R-:W-:Y:S01]  /*5010*/  FMUL.FTZ R8, R19, R12 ;  /* 0x0000000c13087220 */ /* 0x000fe20000410000 */
[----:B------:R-:W-:Y:S01]  /*5020*/  HADD2.F32 R35, -RZ, R43.H0_H0 ;  /* 0x2000002bff237230 */ /* 0x000fe20000004100 */
[----:B------:R-:W-:Y:S01]  /*5030*/  F2FP.PACK_AB R44, R2, R0 ;  /* 0x00000000022c723e */ /* 0x000fe200000000ff */
[----:B------:R-:W-:Y:S01]  /*5040*/  HADD2.F32 R28, -RZ, R37.H0_H0 ;  /* 0x20000025ff1c7230 */ /* 0x000fe20000004100 */
[----:B------:R-:W-:Y:S01]  /*5050*/  F2FP.PACK_AB R45, R4, R3 ;  /* 0x00000003042d723e */ /* 0x000fe200000000ff */
[----:B------:R-:W-:Y:S01]  /*5060*/  FFMA.FTZ R6, R29, R34, R6 ;  /* 0x000000221d067223 */ /* 0x000fe20000010006 */
[----:B------:R-:W-:Y:S02]  /*5070*/  HADD2.F32 R36, -RZ, R43.H1_H1 ;  /* 0x3000002bff247230 */ /* 0x000fe40000004100 */
[----:B------:R-:W-:Y:S01]  /*5080*/  HADD2.F32 R31, -RZ, R37.H1_H1 ;  /* 0x30000025ff1f7230 */ /* 0x000fe20000004100 */
[----:B------:R-:W-:Y:S01]  /*5090*/  FFMA.FTZ R7, R28, R35, R7 ;  /* 0x000000231c077223 */ /* 0x000fe20000010007 */
[----:B------:R-:W-:Y:S03]  /*50a0*/  F2FP.PACK_AB R46, R6, R5 ;  /* 0x00000005062e723e */ /* 0x000fe600000000ff */
[----:B------:R-:W-:Y:S05]  /*50b0*/  FFMA.FTZ R8, R31, R36, R8 ;  /* 0x000000241f087223 */ /* 0x000fea0000010008 */
[----:B------:R-:W-:Y:S02]  /*50c0*/  F2FP.PACK_AB R47, R8, R7 ;  /* 0x00000007082f723e */ /* 0x000fe400000000ff */
.L_x_5367:
[----:B------:R-:W-:Y:S05]  /*50d0*/  BSYNC B0 ;  /* 0x0000000000007941 */ /* 0x000fea0003800000 */
.L_x_5366:
[----:B------:R-:W-:Y:S05]  /*50e0*/  MOV R79, R77 ;  /* 0x0000004d004f7202 */ /* 0x000fea0000000f00 */
[----:B-----5:R2:W-:Y:S02]  /*50f0*/  STG.E.128 [R78.64], R44 ;  /* 0x0000002c4e007986 */ /* 0x0205e4000c101d06 */
.L_x_5365:
[----:B------:R-:W-:Y:S05]  /*5100*/  BSYNC B1 ;  /* 0x0000000000017941 */ /* 0x000fea0003800000 */
.L_x_5364:
[----:B------:R-:W-:Y:S01]  /*5110*/  BSSY B1, `(.L_x_5368) ;  /* 0x000005f000017945 */ /* 0x000fe20003800000 */
[----:B------:R-:W-:-:S05]  /*5120*/  @P2 BRA `(.L_x_5369) ;  /* 0x000005d000002947 */ /* 0x000fca0003800000 */
[C---:B---3--:R-:W-:Y:S01]  /*5130*/  LEA R150, P0, R91.reuse, R84, 0x1 ;  /* 0x000000545b967211 */ /* 0x048fe200078008ff */
[----:B------:R-:W-:Y:S03]  /*5140*/  BSSY B0, `(.L_x_5370) ;  /* 0x0000058000007945 */ /* 0x000fe60003800000 */
[----:B------:R-:W-:Y:S02]  /*5150*/  LEA.HI.X R151, R91, R85, R90, 0x1, P0 ;  /* 0x000000555b977211 */ /* 0x000fe400000f0c5a */
[----:B------:R-:W-:Y:S03]  /*5160*/  ISETP.GE.AND P0, PT, R100, UR4, PT ;  /* 0x0000000464007c0c */ /* 0x000fe6000bf06270 */
[----:B--2---:R2:W5:Y:S10]  /*5170*/  LDG.E.128 R44, [R150.64] ;  /* 0x00000006962c7981 */ /* 0x004574000c1e1d00 */
[----:B------:R-:W-:-:S05]  /*5180*/  @P0 BRA `(.L_x_5371) ;  /* 0x0000053000000947 */ /* 0x000fca0003800000 */
[----:B-----5:R-:W-:Y:S01]  /*5190*/  HADD2.F32 R30, -RZ, R45.H0_H0 ;  /* 0x2000002dff1e7230 */ /* 0x020fe20000004100 */
[-C--:B------:R-:W-:Y:S02]  /*51a0*/  ISETP.GE.AND P0, PT, R100, R149.reuse, PT ;  /* 0x000000956400720c */ /* 0x080fe40003f06270 */
        /* <DEDUP_REMOVED lines=8> */
[----:B--2---:R-:W-:Y:S02]  /*5230*/  MOV R150, RZ ;  /* 0x000000ff00967202 */ /* 0x004fe40000000f00 */
[----:B------:R-:W-:Y:S02]  /*5240*/  LEA.HI.X.SX32 R19, R79, R151, 0x1, P1 ;  /* 0x000000974f137211 */ /* 0x000fe400008f0eff */
[C---:B------:R-:W-:Y:S02]  /*5250*/  IADD3 R151, P1, R109.reuse, R152, RZ ;  /* 0x000000986d977210 */ /* 0x040fe40007f3e0ff */
[----:B------:R-:W-:Y:S02]  /*5260*/  @P0 IADD3 R150, RZ, -UR5, RZ ;  /* 0x80000005ff960c10 */ /* 0x000fe4000fffe0ff */
[----:B------:R-:W-:Y:S01]  /*5270*/  LEA.HI.X.SX32 R152, R152, R98, 0x1, P1 ;  /* 0x0000006298987211 */ /* 0x000fe200008f0eff */
[----:B------:R-:W2:Y:S01]  /*5280*/  LDG.E.128 R16, [R18.64] ;  /* 0x0000000612107981 */ /* 0x000ea2000c1e1d00 */
[----:B------:R-:W-:Y:S04]  /*5290*/  IADD3 R79, P1, R109, R150, RZ ;  /* 0x000000966d4f7210 */ /* 0x000fe80007f3e0ff */
[----:B------:R-:W-:Y:S02]  /*52a0*/  LEA.HI.X.SX32 R150, R150, R98, 0x1, P1 ;  /* 0x0000006296967211 */ /* 0x000fe400008f0eff */
[C---:B------:R-:W-:Y:S04]  /*52b0*/  LEA R154, P1, R151.reuse, R86, 0x1 ;  /* 0x00000056979a7211 */ /* 0x040fe800078208ff */
[----:B------:R-:W-:Y:S02]  /*52c0*/  LEA.HI.X R155, R151, R87, R152, 0x1, P1 ;  /* 0x00000057979b7211 */ /* 0x000fe400008f0c98 */
[C---:B------:R-:W-:Y:S04]  /*52d0*/  LEA R26, P1, R79.reuse, R88, 0x1 ;  /* 0x000000584f1a7211 */ /* 0x040fe800078208ff */
[----:B------:R-:W3:Y:S01]  /*52e0*/  LDG.E.128 R152, [R154.64] ;  /* 0x000000069a987981 */ /* 0x000ee2000c1e1d00 */
[----:B------:R-:W-:Y:S07]  /*52f0*/  LEA.HI.X R27, R79, R89, R150, 0x1, P1 ;  /* 0x000000594f1b7211 */ /* 0x000fee00008f0c96 */
[----:B------:R4:W3:Y:S02]  /*5300*/  LDG.E.128 R40, [R26.64] ;  /* 0x000000061a287981 */ /* 0x0008e4000c1e1d00 */
[--C-:B----4-:R-:W-:Y:S02]  /*5310*/  HADD2.F32 R27, -RZ, R29.reuse.H0_H0 ;  /* 0x2000001dff1b7230 */ /* 0x110fe40000004100 */
[----:B------:R-:W-:Y:S02]  /*5320*/  HADD2.F32 R29, -RZ, R29.H1_H1 ;  /* 0x3000001dff1d7230 */ /* 0x000fe40000004100 */
[--C-:B--2---:R-:W-:Y:S02]  /*5330*/  HADD2.F32 R24, -RZ, R16.reuse.H0_H0 ;  /* 0x20000010ff187230 */ /* 0x104fe40000004100 */
[----:B------:R-:W-:Y:S02]  /*5340*/  HADD2.F32 R25, -RZ, R16.H1_H1 ;  /* 0x30000010ff197230 */ /* 0x000fe40000004100 */
[----:B------:R-:W-:Y:S02]  /*5350*/  HADD2.F32 R16, -RZ, R17.H0_H0 ;  /* 0x20000011ff107230 */ /* 0x000fe40000004100 */
[--C-:B---3--:R-:W-:Y:S02]  /*5360*/  HADD2.F32 R23, -RZ, R152.reuse.H0_H0 ;  /* 0x20000098ff177230 */ /* 0x108fe40000004100 */
[--C-:B------:R-:W-:Y:S02]  /*5370*/  HADD2.F32 R21, -RZ, R153.reuse.H0_H0 ;  /* 0x20000099ff157230 */ /* 0x100fe40000004100 */
[----:B------:R-:W-:Y:S01]  /*5380*/  HADD2.F32 R22, -RZ, R152.H1_H1 ;  /* 0x30000098ff167230 */ /* 0x000fe20000004100 */
[----:B------:R-:W-:Y:S01]  /*5390*/  @!P0 FADD.FTZ R23, -R23, -RZ ;  /* 0x800000ff17178221 */ /* 0x000fe20000010100 */
[----:B------:R-:W-:Y:S01]  /*53a0*/  HADD2.F32 R20, -RZ, R153.H1_H1 ;  /* 0x30000099ff147230 */ /* 0x000fe20000004100 */
[----:B------:R-:W-:Y:S01]  /*53b0*/  @!P0 FADD.FTZ R21, -R21, -RZ ;  /* 0x800000ff15158221 */ /* 0x000fe20000010100 */
[----:B------:R-:W-:Y:S01]  /*53c0*/  HADD2.F32 R15, -RZ, R154.H0_H0 ;  /* 0x2000009aff0f7230 */ /* 0x000fe20000004100 */
[----:B------:R-:W-:Y:S01]  /*53d0*/  @!P0 FADD.FTZ R22, -R22, -RZ ;  /* 0x800000ff16168221 */ /* 0x000fe20000010100 */
[----:B------:R-:W-:Y:S01]  /*53e0*/  HADD2.F32 R26, -RZ, R40.H0_H0 ;  /* 0x20000028ff1a7230 */ /* 0x000fe20000004100 */
[----:B------:R-:W-:Y:S01]  /*53f0*/  FMUL.FTZ R0, R24, R23 ;  /* 0x0000001718007220 */ /* 0x000fe20000410000 */
[----:B------:R-:W-:Y:S01]  /*5400*/  HADD2.F32 R14, -RZ, R154.H1_H1 ;  /* 0x3000009aff0e7230 */ /* 0x000fe20000004100 */
[----:B------:R-:W-:Y:S01]  /*5410*/  FMUL.FTZ R3, R16, R21 ;  /* 0x0000001510037220 */ /* 0x000fe20000410000 */
[----:B------:R-:W-:Y:S01]  /*5420*/  HADD2.F32 R21, -RZ, R17.H1_H1 ;  /* 0x30000011ff157230 */ /* 0x000fe20000004100 */
[----:B------:R-:W-:Y:S01]  /*5430*/  @!P0 FADD.FTZ R20, -R20, -RZ ;  /* 0x800000ff14148221 */ /* 0x000fe20000010100 */
[----:B------:R-:W-:Y:S01]  /*5440*/  HADD2.F32 R28, -RZ, R40.H1_H1 ;  /* 0x30000028ff1c7230 */ /* 0x000fe20000004100 */
[----:B------:R-:W-:Y:S01]  /*5450*/  FMUL.FTZ R2, R25, R22 ;  /* 0x0000001619027220 */ /* 0x000fe20000410000 */
[----:B------:R-:W-:Y:S01]  /*5460*/  HADD2.F32 R13, -RZ, R155.H0_H0 ;  /* 0x2000009bff0d7230 */ /* 0x000fe20000004100 */
[----:B------:R-:W-:Y:S01]  /*5470*/  @!P0 FADD.FTZ R15, -R15, -RZ ;  /* 0x800000ff0f0f8221 */ /* 0x000fe20000010100 */
[--C-:B------:R-:W-:Y:S01]  /*5480*/  HADD2.F32 R22, -RZ, R18.reuse.H0_H0 ;  /* 0x20000012ff167230 */ /* 0x100fe20000004100 */
[----:B------:R-:W-:Y:S01]  /*5490*/  FFMA.FTZ R0, R27, R26, R0 ;  /* 0x0000001a1b007223 */ /* 0x000fe20000010000 */
[----:B------:R-:W-:Y:S01]  /*54a0*/  HADD2.F32 R31, -RZ, R41.H0_H0 ;  /* 0x20000029ff1f7230 */ /* 0x000fe20000004100 */
[----:B------:R-:W-:Y:S01]  /*54b0*/  @!P0 FADD.FTZ R14, -R14, -RZ ;  /* 0x800000ff0e0e8221 */ /* 0x000fe20000010100 */
[----:B------:R-:W-:Y:S01]  /*54c0*/  HADD2.F32 R12, -RZ, R155.H1_H1 ;  /* 0x3000009bff0c7230 */ /* 0x000fe20000004100 */
[----:B------:R-:W-:Y:S01]  /*54d0*/  FMUL.FTZ R4, R21, R20 ;  /* 0x0000001415047220 */ /* 0x000fe20000410000 */
[----:B------:R-:W-:Y:S01]  /*54e0*/  HADD2.F32 R17, -RZ, R18.H1_H1 ;  /* 0x30000012ff117230 */ /* 0x000fe20000004100 */
[----:B------:R-:W-:Y:S01]  /*54f0*/  FFMA.FTZ R2, R29, R28, R2 ;  /* 0x0000001c1d027223 */ /* 0x000fe20000010002 */
[----:B------:R-:W-:Y:S01]  /*5500*/  HADD2.F32 R32, -RZ, R41.H1_H1 ;  /* 0x30000029ff207230 */ /* 0x000fe20000004100 */
[----:B------:R-:W-:Y:S01]  /*5510*/  @!P0 FADD.FTZ R13, -R13, -RZ ;  /* 0x800000ff0d0d8221 */ /* 0x000fe20000010100 */
[----:B------:R-:W-:Y:S01]  /*5520*/  HADD2.F32 R27, -RZ, R45.H1_H1 ;  /* 0x3000002dff1b7230 */ /* 0x000fe20000004100 */
[----:B------:R-:W-:Y:S01]  /*5530*/  FMUL.FTZ R5, R22, R15 ;  /* 0x0000000f16057220 */ /* 0x000fe20000410000 */
[--C-:B------:R-:W-:Y:S01]  /*5540*/  HADD2.F32 R16, -RZ, R19.reuse.H0_H0 ;  /* 0x20000013ff107230 */ /* 0x100fe20000004100 */
[----:B------:R-:W-:Y:S01]  /*5550*/  FFMA.FTZ R3, R30, R31, R3 ;  /* 0x0000001f1e037223 */ /* 0x000fe20000010003 */
[----:B------:R-:W-:Y:S01]  /*5560*/  HADD2.F32 R33, -RZ, R42.H0_H0 ;  /* 0x2000002aff217230 */ /* 0x000fe20000004100 */
[----:B------:R-:W-:Y:S01]  /*5570*/  @!P0 FADD.FTZ R12, -R12, -RZ ;  /* 0x800000ff0c0c8221 */ /* 0x000fe20000010100 */
[----:B------:R-:W-:Y:S01]  /*5580*/  HADD2.F32 R26, -RZ, R44.H0_H0 ;  /* 0x2000002cff1a7230 */ /* 0x000fe20000004100 */
[----:B------:R-:W-:Y:S01]  /*5590*/  FMUL.FTZ R6, R17, R14 ;  /* 0x0000000e11067220 */ /* 0x000fe20000410000 */
[----:B------:R-:W-:Y:S01]  /*55a0*/  HADD2.F32 R19, -RZ, R19.H1_H1 ;  /* 0x30000013ff137230 */ /* 0x000fe20000004100 */
[----:B------:R-:W-:Y:S01]  /*55b0*/  FFMA.FTZ R4, R27, R32, R4 ;  /* 0x000000201b047223 */ /* 0x000fe20000010004 */
[----:B------:R-:W-:Y:S01]  /*55c0*/  HADD2.F32 R34, -RZ, R42.H1_H1 ;  /* 0x3000002aff227230 */ /* 0x000fe20000004100 */
[----:B------:R-:W-:Y:S01]  /*55d0*/  FMUL.FTZ R7, R16, R13 ;  /* 0x0000000d10077220 */ /* 0x000fe20000410000 */
[----:B------:R-:W-:Y:S01]  /*55e0*/  HADD2.F32 R29, -RZ, R44.H1_H1 ;  /* 0x3000002cff1d7230 */ /* 0x000fe20000004100 */
[----:B------:R-:W-:Y:S01]  /*55f0*/  FFMA.FTZ R5, R26, R33, R5 ;  /* 0x000000211a057223 */ /* 0x000fe20000010005 */
[----:B------:R-:W-:Y:S01]  /*5600*/  HADD2.F32 R35, -RZ, R43.H0_H0 ;  /* 0x2000002bff237230 */ /* 0x000fe20000004100 */
[----:B------:R-:W-:Y:S01]  /*5610*/  F2FP.PACK_AB R44, R2, R0 ;  /* 0x00000000022c723e */ /* 0x000fe200000000ff */
[----:B------:R-:W-:Y:S01]  /*5620*/  FMUL.FTZ R8, R19, R12 ;  /* 0x0000000c13087220 */ /* 0x000fe20000410000 */
        /* <DEDUP_REMOVED lines=9> */
.L_x_5371:
[----:B------:R-:W-:Y:S05]  /*56c0*/  BSYNC B0 ;  /* 0x0000000000007941 */ /* 0x000fea0003800000 */
.L_x_5370:
[C---:B------:R-:W-:Y:S04]  /*56d0*/  LEA R2, P0, R178.reuse, R78, 0x1 ;  /* 0x0000004eb2027211 */ /* 0x040fe800078008ff */
[----:B------:R-:W-:Y:S05]  /*56e0*/  LEA.HI.X R3, R178, R77, R177, 0x1, P0 ;  /* 0x0000004db2037211 */ /* 0x000fea00000f0cb1 */
[----:B-----5:R3:W-:Y:S04]  /*56f0*/  STG.E.128 [R2.64], R44 ;  /* 0x0000002c02007986 */ /* 0x0207e8000c101d06 */
.L_x_5369:
[----:B------:R-:W-:Y:S05]  /*5700*/  BSYNC B1 ;  /* 0x0000000000017941 */ /* 0x000fea0003800000 */
.L_x_5368:
[----:B------:R-:W-:Y:S01]  /*5710*/  BSSY B1, `(.L_x_5372) ;  /* 0x000005f000017945 */ /* 0x000fe20003800000 */
[----:B------:R-:W-:-:S05]  /*5720*/  @P6 BRA `(.L_x_5373) ;  /* 0x000005d000006947 */ /* 0x000fca0003800000 */
[C---:B--23--:R-:W-:Y:S01]  /*5730*/  LEA R150, P0, R58.reuse, R84, 0x1 ;  /* 0x000000543a967211 */ /* 0x04cfe200078008ff */
[----:B------:R-:W-:Y:S03]  /*5740*/  BSSY B0, `(.L_x_5374) ;  /* 0x0000058000007945 */ /* 0x000fe60003800000 */
[----:B------:R-:W-:Y:S02]  /*5750*/  LEA.HI.X R151, R58, R85, R57, 0x1, P0 ;  /* 0x000000553a977211 */ /* 0x000fe400000f0c39 */
[----:B------:R-:W-:Y:S03]  /*5760*/  ISETP.GE.AND P0, PT, R100, UR4, PT ;  /* 0x0000000464007c0c */ /* 0x000fe6000bf06270 */
[----:B------:R2:W5:Y:S10]  /*5770*/  LDG.E.128 R44, [R150.64] ;  /* 0x00000006962c7981 */ /* 0x000574000c1e1d00 */
        /* <DEDUP_REMOVED lines=13> */
[----:B------:R-:W-:Y:S02]  /*5850*/  IADD3 R151, P1, R108, R152, RZ ;  /* 0x000000986c977210 */ /* 0x000fe40007f3e0ff */
[----:B------:R-:W-:Y:S02]  /*5860*/  @P0 IADD3 R150, RZ, -UR5, RZ ;  /* 0x80000005ff960c10 */ /* 0x000fe4000fffe0ff */
[-C--:B------:R-:W-:Y:S01]  /*5870*/  LEA.HI.X.SX32 R152, R152, R97.reuse, 0x1, P1 ;  /* 0x0000006198987211 */ /* 0x080fe200008f0eff */
        /* <DEDUP_REMOVED lines=68> */
.L_x_5375:
[----:B------:R-:W-:Y:S05]  /*5cc0*/  BSYNC B0 ;  /* 0x0000000000007941 */ /* 0x000fea0003800000 */
.L_x_5374:
[C---:B------:R-:W-:Y:S04]  /*5cd0*/  LEA R2, P0, R144.reuse, R78, 0x1 ;  /* 0x0000004e90027211 */ /* 0x040fe800078008ff */
[----:B------:R-:W-:Y:S05]  /*5ce0*/  LEA.HI.X R3, R144, R77, R59, 0x1, P0 ;  /* 0x0000004d90037211 */ /* 0x000fea00000f0c3b */
[----:B-----5:R3:W-:Y:S04]  /*5cf0*/  STG.E.128 [R2.64], R44 ;  /* 0x0000002c02007986 */ /* 0x0207e8000c101d06 */
.L_x_5373:
[----:B------:R-:W-:Y:S05]  /*5d00*/  BSYNC B1 ;  /* 0x0000000000017941 */ /* 0x000fea0003800000 */
.L_x_5372:
[----:B------:R-:W-:Y:S01]  /*5d10*/  BSSY B1, `(.L_x_5376) ;  /* 0x0000068000017945 */ /* 0x000fe20003800000 */
[----:B------:R-:W-:-:S05]  /*5d20*/  @P3 BRA `(.L_x_5377) ;  /* 0x0000066000003947 */ /* 0x000fca0003800000 */
[----:B---3--:R-:W-:Y:S01]  /*5d30*/  MOV R3, c[0x0][0x288] ;  /* 0x0000a20000037a02 */ /* 0x008fe20000000f00 */
[----:B------:R-:W-:Y:S01]  /*5d40*/  BSSY B0, `(.L_x_5378) ;  /* 0x000005e000007945 */ /* 0x000fe20003800000 */
[----:B------:R-:W-:Y:S03]  /*5d50*/  ISETP.GE.AND P0, PT, R100, UR4, PT ;  /* 0x0000000464007c0c */ /* 0x000fe6000bf06270 */
[----:B--2---:R-:W-:Y:S05]  /*5d60*/  IMAD.WIDE.U32 R150, R3, 0x60, R84 ;  /* 0x0000006003967825 */ /* 0x004fea00078e0054 */
[----:B------:R-:W-:Y:S05]  /*5d70*/  IADD3 R151, R151, UR21, RZ ;  /* 0x0000001597977c10 */ /* 0x000fea000fffe0ff */
[----:B------:R2:W5:Y:S01]  /*5d80*/  LDG.E.128 R32, [R150.64] ;  /* 0x0000000696207981 */ /* 0x000562000c1e1d00 */
[----:B------:R-:W-:-:S05]  /*5d90*/  @P0 BRA `(.L_x_5379) ;  /* 0x0000058000000947 */ /* 0x000fca0003800000 */
[-C--:B------:R-:W-:Y:S01]  /*5da0*/  ISETP.GE.AND P0, PT, R100, R149.reuse, PT ;  /* 0x000000956400720c */ /* 0x080fe20003f06270 */
[----:B-----5:R-:W-:Y:S01]  /*5db0*/  IMAD.MOV.U32 R30, RZ, RZ, R32 ;  /* 0x000000ffff1e7224 */ /* 0x020fe200078e0020 */
[----:B------:R-:W-:Y:S02]  /*5dc0*/  MOV R46, R149 ;  /* 0x00000095002e7202 */ /* 0x000fe40000000f00 */
[----:B------:R-:W-:Y:S02]  /*5dd0*/  MOV R47, R33 ;  /* 0x00000021002f7202 */ /* 0x000fe40000000f00 */
[--C-:B------:R-:W-:Y:S01]  /*5de0*/  HADD2.F32 R25, -RZ, R30.reuse.H0_H0 ;  /* 0x2000001eff197230 */ /* 0x100fe20000004100 */
[----:B------:R-:W-:Y:S01]  /*5df0*/  MOV R44, R34 ;  /* 0x00000022002c7202 */ /* 0x000fe20000000f00 */
[----:B------:R-:W-:Y:S01]  /*5e00*/  HADD2.F32 R29, -RZ, R30.H1_H1 ;  /* 0x3000001eff1d7230 */ /* 0x000fe20000004100 */
[----:B------:R-:W-:Y:S01]  /*5e10*/  MOV R45, R35 ;  /* 0x00000023002d7202 */ /* 0x000fe20000000f00 */
[----:B------:R-:W-:Y:S03]  /*5e20*/  HADD2.F32 R32, -RZ, R47.H0_H0 ;  /* 0x2000002fff207230 */ /* 0x000fe60000004100 */
[----:B------:R-:W-:Y:S04]  /*5e30*/  @P0 IADD3 R46, RZ, -UR5, RZ ;  /* 0x80000005ff2e0c10 */ /* 0x000fe8000fffe0ff */
[C---:B------:R-:W-:Y:S02]  /*5e40*/  LEA R14, P1, R46.reuse, R150, 0x1 ;  /* 0x000000962e0e7211 */ /* 0x040fe400078208ff */
[----:B--2---:R-:W-:Y:S02]  /*5e50*/  MOV R150, RZ ;  /* 0x000000ff00967202 */ /* 0x004fe40000000f00 */
[----:B------:R-:W-:Y:S02]  /*5e60*/  @P0 IADD3 R150, RZ, -UR5, RZ ;  /* 0x80000005ff960c10 */ /* 0x000fe4000fffe0ff */
[----:B------:R-:W-:Y:S02]  /*5e70*/  LEA.HI.X.SX32 R15, R46, R151, 0x1, P1 ;  /* 0x000000972e0f7211 */ /* 0x000fe400008f0eff */
[----:B------:R-:W-:Y:S02]  /*5e80*/  MOV R46, RZ ;  /* 0x000000ff002e7202 */ /* 0x000fe40000000f00 */
[C---:B------:R-:W-:Y:S02]  /*5e90*/  IADD3 R151, P1, R107.reuse, R150, RZ ;  /* 0x000000966b977210 */ /* 0x040fe40007f3e0ff */
[----:B------:R-:W-:Y:S01]  /*5ea0*/  @P0 IADD3 R46, RZ, -UR5, RZ ;  /* 0x80000005ff2e0c10 */ /* 0x000fe2000fffe0ff */
[----:B------:R-:W2:Y:S01]  /*5eb0*/  LDG.E.128 R12, [R14.64] ;  /* 0x000000060e0c7981 */ /* 0x000ea2000c1e1d00 */
[----:B------:R-:W-:Y:S02]  /*5ec0*/  LEA.HI.X.SX32 R150, R150, R96, 0x1, P1 ;  /* 0x0000006096967211 */ /* 0x000fe400008f0eff */
[----:B------:R-:W-:Y:S04]  /*5ed0*/  IADD3 R79, P1, R107, R46, RZ ;  /* 0x0000002e6b4f7210 */ /* 0x000fe80007f3e0ff */
[----:B------:R-:W-:Y:S02]  /*5ee0*/  LEA.HI.X.SX32 R46, R46, R96, 0x1, P1 ;  /* 0x000000602e2e7211 */ /* 0x000fe400008f0eff */
[C---:B------:R-:W-:Y:S04]  /*5ef0*/  LEA R152, P1, R151.reuse, R86, 0x1 ;  /* 0x0000005697987211 */ /* 0x040fe800078208ff */
[----:B------:R-:W-:Y:S02]  /*5f00*/  LEA.HI.X R153, R151, R87, R150, 0x1, P1 ;  /* 0x0000005797997211 */ /* 0x000fe400008f0c96 */
[C---:B------:R-:W-:Y:S04]  /*5f10*/  LEA R36, P1, R79.reuse, R88, 0x1 ;  /* 0x000000584f247211 */ /* 0x040fe800078208ff */
[----:B------:R-:W3:Y:S01]  /*5f20*/  LDG.E.128 R152, [R152.64] ;  /* 0x0000000698987981 */ /* 0x000ee2000c1e1d00 */
[----:B------:R-:W-:Y:S07]  /*5f30*/  LEA.HI.X R37, R79, R89, R46, 0x1, P1 ;  /* 0x000000594f257211 */ /* 0x000fee00008f0c2e */
[----:B------:R-:W4:Y:S01]  /*5f40*/  LDG.E.128 R40, [R36.64] ;  /* 0x0000000624287981 */ /* 0x000f22000c1e1d00 */
[--C-:B---3--:R-:W-:Y:S01]  /*5f50*/  HADD2.F32 R21, -RZ, R152.reuse.H0_H0 ;  /* 0x20000098ff157230 */ /* 0x108fe20000004100 */
[----:B--2---:R-:W-:Y:S01]  /*5f60*/  IMAD.MOV.U32 R22, RZ, RZ, R12 ;  /* 0x000000ffff167224 */ /* 0x004fe200078e000c */
[----:B------:R-:W-:Y:S01]  /*5f70*/  HADD2.F32 R19, -RZ, R152.H1_H1 ;  /* 0x30000098ff137230 */ /* 0x000fe20000004100 */
[----:B------:R-:W-:Y:S01]  /*5f80*/  MOV R23, R13 ;  /* 0x0000000d00177202 */ /* 0x000fe20000000f00 */
[--C-:B------:R-:W-:Y:S01]  /*5f90*/  HADD2.F32 R17, -RZ, R153.reuse.H0_H0 ;  /* 0x20000099ff117230 */ /* 0x100fe20000004100 */
[----:B------:R-:W-:Y:S01]  /*5fa0*/  @!P0 FADD.FTZ R21, -R21, -RZ ;  /* 0x800000ff15158221 */ /* 0x000fe20000010100 */
[--C-:B------:R-:W-:Y:S01]  /*5fb0*/  HADD2.F32 R28, -RZ, R22.reuse.H0_H0 ;  /* 0x20000016ff1c7230 */ /* 0x100fe20000004100 */
[----:B------:R-:W-:Y:S01]  /*5fc0*/  MOV R13, R15 ;  /* 0x0000000f000d7202 */ /* 0x000fe20000000f00 */
[----:B------:R-:W-:Y:S01]  /*5fd0*/  HADD2.F32 R15, -RZ, R153.H1_H1 ;  /* 0x30000099ff0f7230 */ /* 0x000fe20000004100 */
[----:B------:R-:W-:Y:S01]  /*5fe0*/  MOV R20, R14 ;  /* 0x0000000e00147202 */ /* 0x000fe20000000f00 */
[----:B------:R-:W-:Y:S01]  /*5ff0*/  HADD2.F32 R26, -RZ, R22.H1_H1 ;  /* 0x30000016ff1a7230 */ /* 0x000fe20000004100 */
[----:B------:R-:W-:Y:S01]  /*6000*/  @!P0 FADD.FTZ R19, -R19, -RZ ;  /* 0x800000ff13138221 */ /* 0x000fe20000010100 */
[----:B------:R-:W-:Y:S01]  /*6010*/  HADD2.F32 R18, -RZ, R154.H0_H0 ;  /* 0x2000009aff127230 */ /* 0x000fe20000004100 */
[----:B------:R-:W-:Y:S01]  /*6020*/  @!P0 FADD.FTZ R17, -R17, -RZ ;  /* 0x800000ff11118221 */ /* 0x000fe20000010100 */
[--C-:B------:R-:W-:Y:S01]  /*6030*/  HADD2.F32 R24, -RZ, R23.reuse.H0_H0 ;  /* 0x20000017ff187230 */ /* 0x100fe20000004100 */
[----:B------:R-:W-:Y:S01]  /*6040*/  FMUL.FTZ R0, R28, R21 ;  /* 0x000000151c007220 */ /* 0x000fe20000410000 */
[----:B----4-:R-:W-:Y:S01]  /*6050*/  HADD2.F32 R27, -RZ, R40.H0_H0 ;  /* 0x20000028ff1b7230 */ /* 0x010fe20000004100 */
[----:B------:R-:W-:Y:S01]  /*6060*/  @!P0 FADD.FTZ R15, -R15, -RZ ;  /* 0x800000ff0f0f8221 */ /* 0x000fe20000010100 */
[----:B------:R-:W-:Y:S01]  /*6070*/  HADD2.F32 R16, -RZ, R154.H1_H1 ;  /* 0x3000009aff107230 */ /* 0x000fe20000004100 */
[----:B------:R-:W-:Y:S01]  /*6080*/  FMUL.FTZ R2, R26, R19 ;  /* 0x000000131a027220 */ /* 0x000fe20000410000 */
[----:B------:R-:W-:Y:S01]  /*6090*/  HADD2.F32 R22, -RZ, R23.H1_H1 ;  /* 0x30000017ff167230 */ /* 0x000fe20000004100 */
[----:B------:R-:W-:Y:S01]  /*60a0*/  FMUL.FTZ R3, R24, R17 ;  /* 0x0000001118037220 */ /* 0x000fe20000410000 */
[----:B------:R-:W-:Y:S01]  /*60b0*/  HADD2.F32 R30, -RZ, R40.H1_H1 ;  /* 0x30000028ff1e7230 */ /* 0x000fe20000004100 */
[----:B------:R-:W-:Y:S01]  /*60c0*/  @!P0 FADD.FTZ R18, -R18, -RZ ;  /* 0x800000ff12128221 */ /* 0x000fe20000010100 */
[----:B------:R-:W-:Y:S01]  /*60d0*/  HADD2.F32 R14, -RZ, R155.H0_H0 ;  /* 0x2000009bff0e7230 */ /* 0x000fe20000004100 */
[----:B------:R-:W-:Y:S01]  /*60e0*/  FFMA.FTZ R0, R25, R27, R0 ;  /* 0x0000001b19007223 */ /* 0x000fe20000010000 */
[--C-:B------:R-:W-:Y:S01]  /*60f0*/  HADD2.F32 R19, -RZ, R20.reuse.H0_H0 ;  /* 0x20000014ff137230 */ /* 0x100fe20000004100 */
[----:B------:R-:W-:Y:S01]  /*6100*/  FMUL.FTZ R4, R22, R15 ;  /* 0x0000000f16047220 */ /* 0x000fe20000410000 */
[----:B------:R-:W-:Y:S01]  /*6110*/  HADD2.F32 R31, -RZ, R41.H0_H0 ;  /* 0x20000029ff1f7230 */ /* 0x000fe20000004100 */
[----:B------:R-:W-:Y:S01]  /*6120*/  @!P0 FADD.FTZ R16, -R16, -RZ ;  /* 0x800000ff10108221 */ /* 0x000fe20000010100 */
[----:B------:R-:W-:Y:S01]  /*6130*/  HADD2.F32 R12, -RZ, R155.H1_H1 ;  /* 0x3000009bff0c7230 */ /* 0x000fe20000004100 */
[----:B------:R-:W-:Y:S01]  /*6140*/  FFMA.FTZ R2, R29, R30, R2 ;  /* 0x0000001e1d027223 */ /* 0x000fe20000010002 */
[----:B------:R-:W-:Y:S01]  /*6150*/  HADD2.F32 R17, -RZ, R20.H1_H1 ;  /* 0x30000014ff117230 */ /* 0x000fe20000004100 */
[----:B------:R-:W-:Y:S01]  /*6160*/  @!P0 FADD.FTZ R14, -R14, -RZ ;  /* 0x800000ff0e0e8221 */ /* 0x000fe20000010100 */
[----:B------:R-:W-:Y:S01]  /*6170*/  HADD2.F32 R33, -RZ, R41.H1_H1 ;  /* 0x30000029ff217230 */ /* 0x000fe20000004100 */
[----:B------:R-:W-:Y:S01]  /*6180*/  FMUL.FTZ R5, R19, R18 ;  /* 0x0000001213057220 */ /* 0x000fe20000410000 */
[----:B------:R-:W-:Y:S01]  /*6190*/  HADD2.F32 R25, -RZ, R47.H1_H1 ;  /* 0x3000002fff197230 */ /* 0x000fe20000004100 */
[----:B------:R-:W-:Y:S01]  /*61a0*/  FFMA.FTZ R3, R32, R31, R3 ;  /* 0x0000001f20037223 */ /* 0x000fe20000010003 */
[--C-:B------:R-:W-:Y:S01]  /*61b0*/  HADD2.F32 R15, -RZ, R13.reuse.H0_H0 ;  /* 0x2000000dff0f7230 */ /* 0x100fe20000004100 */
[----:B------:R-:W-:Y:S01]  /*61c0*/  @!P0 FADD.FTZ R12, -R12, -RZ ;  /* 0x800000ff0c0c8221 */ /* 0x000fe20000010100 */
[----:B------:R-:W-:Y:S01]  /*61d0*/  HADD2.F32 R34, -RZ, R42.H0_H0 ;  /* 0x2000002aff227230 */ /* 0x000fe20000004100 */
[----:B------:R-:W-:Y:S01]  /*61e0*/  FMUL.FTZ R6, R17, R16 ;  /* 0x0000001011067220 */ /* 0x000fe20000410000 */
[----:B------:R-:W-:Y:S01]  /*61f0*/  HADD2.F32 R30, -RZ, R44.H0_H0 ;  /* 0x2000002cff1e7230 */ /* 0x000fe20000004100 */
[----:B------:R-:W-:Y:S01]  /*6200*/  FFMA.FTZ R4, R25, R33, R4 ;  /* 0x0000002119047223 */ /* 0x000fe20000010004 */
[----:B------:R-:W-:Y:S01]  /*6210*/  HADD2.F32 R13, -RZ, R13.H1_H1 ;  /* 0x3000000dff0d7230 */ /* 0x000fe20000004100 */
[----:B------:R-:W-:Y:S01]  /*6220*/  FMUL.FTZ R7, R15, R14 ;  /* 0x0000000e0f077220 */ /* 0x000fe20000410000 */
[----:B------:R-:W-:Y:S01]  /*6230*/  HADD2.F32 R35, -RZ, R42.H1_H1 ;  /* 0x3000002aff237230 */ /* 0x000fe20000004100 */
[----:B------:R-:W-:Y:S01]  /*6240*/  FFMA.FTZ R5, R30, R34, R5 ;  /* 0x000000221e057223 */ /* 0x000fe20000010005 */
[----:B------:R-:W-:Y:S01]  /*6250*/  HADD2.F32 R27, -RZ, R44.H1_H1 ;  /* 0x3000002cff1b7230 */ /* 0x000fe20000004100 */
[----:B------:R-:W-:Y:S01]  /*6260*/  FMUL.FTZ R8, R13, R12 ;  /* 0x0000000c0d087220 */ /* 0x000fe20000410000 */
[----:B------:R-:W-:Y:S01]  /*6270*/  HADD2.F32 R36, -RZ, R43.H0_H0 ;  /* 0x2000002bff247230 */ /* 0x000fe20000004100 */
[----:B------:R-:W-:Y:S01]  /*6280*/  F2FP.PACK_AB R33, R4, R3 ;  /* 0x000000030421723e */ /* 0x000fe200000000ff */
[----:B------:R-:W-:Y:S01]  /*6290*/  HADD2.F32 R32, -RZ, R45.H0_H0 ;  /* 0x2000002dff207230 */ /* 0x000fe20000004100 */
[----:B------:R-:W-:Y:S01]  /*62a0*/  FFMA.FTZ R6, R27, R35, R6 ;  /* 0x000000231b067223 */ /* 0x000fe20000010006 */
[----:B------:R-:W-:Y:S02]  /*62b0*/  HADD2.F32 R37, -RZ, R43.H1_H1 ;  /* 0x3000002bff257230 */ /* 0x000fe40000004100 */
[----:B------:R-:W-:Y:S01]  /*62c0*/  HADD2.F32 R29, -RZ, R45.H1_H1 ;  /* 0x3000002dff1d7230 */ /* 0x000fe20000004100 */
[----:B------:R-:W-:Y:S01]  /*62d0*/  FFMA.FTZ R7, R32, R36, R7 ;  /* 0x0000002420077223 */ /* 0x000fe20000010007 */
[----:B------:R-:W-:Y:S02]  /*62e0*/  F2FP.PACK_AB R32, R2, R0 ;  /* 0x000000000220723e */ /* 0x000fe400000000ff */
[----:B------:R-:W-:Y:S01]  /*62f0*/  F2FP.PACK_AB R34, R6, R5 ;  /* 0x000000050622723e */ /* 0x000fe200000000ff */
[----:B------:R-:W-:Y:S05]  /*6300*/  FFMA.FTZ R8, R29, R37, R8 ;  /* 0x000000251d087223 */ /* 0x000fea0000010008 */
[----:B------:R-:W-:Y:S02]  /*6310*/  F2FP.PACK_AB R35, R8, R7 ;  /* 0x000000070823723e */ /* 0x000fe400000000ff */
.L_x_5379:
[----:B------:R-:W-:Y:S05]  /*6320*/  BSYNC B0 ;  /* 0x0000000000007941 */ /* 0x000fea0003800000 */
.L_x_5378:
[----:B------:R-:W-:Y:S02]  /*6330*/  MOV R3, 0x60 ;  /* 0x0000006000037802 */ /* 0x000fe40000000f00 */
[----:B------:R-:W-:Y:S03]  /*6340*/  MOV R79, R77 ;  /* 0x0000004d004f7202 */ /* 0x000fe60000000f00 */
[C---:B------:R-:W-:Y:S02]  /*6350*/  IMAD R0, R3.reuse, c[0x0][0x19c], RZ ;  /* 0x0000670003007a24 */ /* 0x040fe400078e02ff */
[----:B------:R-:W-:Y:S05]  /*6360*/  IMAD.WIDE.U32 R4, R3, c[0x0][0x198], R78 ;  /* 0x0000660003047a25 */ /* 0x000fea00078e004e */
[----:B------:R-:W-:Y:S05]  /*6370*/  IADD3 R5, R5, R0, RZ ;  /* 0x0000000005057210 */ /* 0x000fea0007ffe0ff */
[----:B-----5:R3:W-:Y:S02]  /*6380*/  STG.E.128 [R4.64], R32 ;  /* 0x0000002004007986 */ /* 0x0207e4000c101d06 */
.L_x_5377:
[----:B------:R-:W-:Y:S05]  /*6390*/  BSYNC B1 ;  /* 0x0000000000017941 */ /* 0x000fea0003800000 */
.L_x_5376:
[----:B------:R-:W-:Y:S01]  /*63a0*/  ISETP.NE.AND P0, PT, R148, RZ, PT ;  /* 0x000000ff9400720c */ /* 0x000fe20003f05270 */
[----:B------:R-:W-:Y:S01]  /*63b0*/  @!UPT UIADD3 URZ, URZ, URZ, URZ ;  /* 0x0000003f3f3ff290 */ /* 0x000fe2000fffe03f */
[----:B------:R-:W-:Y:S11]  /*63c0*/  BSSY B1, `(.L_x_5380) ;  /* 0x0000064000017945 */ /* 0x000ff60003800000 */
[----:B------:R-:W-:-:S05]  /*63d0*/  @P0 BRA `(.L_x_5381) ;  /* 0x0000062000000947 */ /* 0x000fca0003800000 */
[C---:B--23--:R-:W-:Y:S01]  /*63e0*/  LEA R150, P0, R61.reuse, R84, 0x1 ;  /* 0x000000543d967211 */ /* 0x04cfe200078008ff */
[----:B------:R-:W-:Y:S03]  /*63f0*/  BSSY B0, `(.L_x_5382) ;  /* 0x000005d000007945 */ /* 0x000fe60003800000 */
[----:B------:R-:W-:Y:S02]  /*6400*/  LEA.HI.X R151, R61, R85, R60, 0x1, P0 ;  /* 0x000000553d977211 */ /* 0x000fe400000f0c3c */
[----:B------:R-:W-:Y:S03]  /*6410*/  ISETP.GE.AND P0, PT, R100, UR4, PT ;  /* 0x0000000464007c0c */ /* 0x000fe6000bf06270 */
[----:B------:R2:W5:Y:S10]  /*6420*/  LDG.E.128 R32, [R150.64] ;  /* 0x0000000696207981 */ /* 0x000574000c1e1d00 */
[----:B------:R-:W-:-:S05]  /*6430*/  @P0 BRA `(.L_x_5383) ;  /* 0x0000058000000947 */ /* 0x000fca0003800000 */
[-C--:B------:R-:W-:Y:S01]  /*6440*/  ISETP.GE.AND P0, PT, R100, R149.reuse, PT ;  /* 0x000000956400720c */ /* 0x080fe20003f06270 */
[----:B-----5:R-:W-:Y:S01]  /*6450*/  IMAD.MOV.U32 R30, RZ, RZ, R32 ;  /* 0x000000ffff1e7224 */ /* 0x020fe200078e0020 */
[----:B------:R-:W-:Y:S02]  /*6460*/  MOV R79, R149 ;  /* 0x00000095004f7202 */ /* 0x000fe40000000f00 */
[----:B------:R-:W-:Y:S02]  /*6470*/  MOV R46, RZ ;  /* 0x000000ff002e7202 */ /* 0x000fe40000000f00 */
[--C-:B------:R-:W-:Y:S01]  /*6480*/  HADD2.F32 R25, -RZ, R30.reuse.H0_H0 ;  /* 0x2000001eff197230 */ /* 0x100fe20000004100 */
[----:B------:R-:W-:Y:S01]  /*6490*/  MOV R47, R33 ;  /* 0x00000021002f7202 */ /* 0x000fe20000000f00 */
[----:B------:R-:W-:Y:S01]  /*64a0*/  HADD2.F32 R29, -RZ, R30.H1_H1 ;  /* 0x3000001eff1d7230 */ /* 0x000fe20000004100 */
[----:B------:R-:W-:Y:S02]  /*64b0*/  MOV R44, R34 ;  /* 0x00000022002c7202 */ /* 0x000fe40000000f00 */
[----:B------:R-:W-:Y:S01]  /*64c0*/  MOV R45, R35 ;  /* 0x00000023002d7202 */ /* 0x000fe20000000f00 */
[----:B------:R-:W-:Y:S01]  /*64d0*/  HADD2.F32 R32, -RZ, R47.H0_H0 ;  /* 0x2000002fff207230 */ /* 0x000fe20000004100 */
[----:B------:R-:W-:Y:S02]  /*64e0*/  @P0 IADD3 R79, RZ, -UR5, RZ ;  /* 0x80000005ff4f0c10 */ /* 0x000fe4000fffe0ff */
[----:B------:R-:W-:Y:S02]  /*64f0*/  @P0 IADD3 R46, RZ, -UR5, RZ ;  /* 0x80000005ff2e0c10 */ /* 0x000fe4000fffe0ff */
[C---:B------:R-:W-:Y:S04]  /*6500*/  LEA R12, P1, R79.reuse, R150, 0x1 ;  /* 0x000000964f0c7211 */ /* 0x040fe800078208ff */
[----:B------:R-:W-:Y:S02]  /*6510*/  LEA.HI.X.SX32 R13, R79, R151, 0x1, P1 ;  /* 0x000000974f0d7211 */ /* 0x000fe400008f0eff */
[----:B------:R-:W-:Y:S04]  /*6520*/  IADD3 R79, P1, R106, R46, RZ ;  /* 0x0000002e6a4f7210 */ /* 0x000fe80007f3e0ff */
[----:B------:R-:W-:Y:S01]  /*6530*/  LEA.HI.X.SX32 R46, R46, R95, 0x1, P1 ;  /* 0x0000005f2e2e7211 */ /* 0x000fe200008f0eff */
[----:B------:R-:W3:Y:S01]  /*6540*/  LDG.E.128 R12, [R12.64] ;  /* 0x000000060c0c7981 */ /* 0x000ee2000c1e1d00 */
[C---:B------:R-:W-:Y:S04]  /*6550*/  LEA R152, P1, R79.reuse, R86, 0x1 ;  /* 0x000000564f987211 */ /* 0x040fe800078208ff */
[----:B------:R-:W-:Y:S02]  /*6560*/  LEA.HI.X R153, R79, R87, R46, 0x1, P1 ;  /* 0x000000574f997211 */ /* 0x000fe400008f0c2e */
[----:B------:R-:W-:Y:S02]  /*6570*/  MOV R46, RZ ;  /* 0x000000ff002e7202 */ /* 0x000fe40000000f00 */
[----:B------:R-:W-:Y:S02]  /*6580*/  @P0 IADD3 R46, RZ, -UR5, RZ ;  /* 0x80000005ff2e0c10 */ /* 0x000fe4000fffe0ff */
[----:B------:R-:W4:Y:S02]  /*6590*/  LDG.E.128 R152, [R152.64] ;  /* 0x0000000698987981 */ /* 0x000f24000c1e1d00 */
[----:B------:R-:W-:Y:S04]  /*65a0*/  IADD3 R79, P1, R106, R46, RZ ;  /* 0x0000002e6a4f7210 */ /* 0x000fe80007f3e0ff */
[----:B------:R-:W-:Y:S02]  /*65b0*/  LEA.HI.X.SX32 R46, R46, R95, 0x1, P1 ;  /* 0x0000005f2e2e7211 */ /* 0x000fe400008f0eff */
[C---:B------:R-:W-:Y:S04]  /*65c0*/  LEA R36, P1, R79.reuse, R88, 0x1 ;  /* 0x000000584f247211 */ /* 0x040fe800078208ff */
[----:B------:R-:W-:Y:S05]  /*65d0*/  LEA.HI.X R37, R79, R89, R46, 0x1, P1 ;  /* 0x000000594f257211 */ /* 0x000fea00008f0c2e */
[----:B--2---:R-:W2:Y:S01]  /*65e0*/  LDG.E.128 R40, [R36.64] ;  /* 0x0000000624287981 */ /* 0x004ea2000c1e1d00 */
[--C-:B----4-:R-:W-:Y:S01]  /*65f0*/  HADD2.F32 R21, -RZ, R152.reuse.H0_H0 ;  /* 0x20000098ff157230 */ /* 0x110fe20000004100 */
[----:B---3--:R-:W-:Y:S01]  /*6600*/  IMAD.MOV.U32 R22, RZ, RZ, R12 ;  /* 0x000000ffff167224 */ /* 0x008fe200078e000c */
        /* <DEDUP_REMOVED lines=10> */
[--C-:B------:R-:W-:Y:S01]  /*66b0*/  HADD2.F32 R18, -RZ, R154.reuse.H0_H0 ;  /* 0x2000009aff127230 */ /* 0x100fe20000004100 */
[----:B------:R-:W-:Y:S01]  /*66c0*/  @!P0 FADD.FTZ R17, -R17, -RZ ;  /* 0x800000ff11118221 */ /* 0x000fe20000010100 */
[--C-:B------:R-:W-:Y:S01]  /*66d0*/  HADD2.F32 R24, -RZ, R23.reuse.H0_H0 ;  /* 0x20000017ff187230 */ /* 0x100fe20000004100 */
[----:B------:R-:W-:Y:S01]  /*66e0*/  FMUL.FTZ R0, R28, R21 ;  /* 0x000000151c007220 */ /* 0x000fe20000410000 */
[----:B------:R-:W-:Y:S01]  /*66f0*/  HADD2.F32 R16, -RZ, R154.H1_H1 ;  /* 0x3000009aff107230 */ /* 0x000fe20000004100 */
[----:B------:R-:W-:Y:S01]  /*6700*/  @!P0 FADD.FTZ R15, -R15, -RZ ;  /* 0x800000ff0f0f8221 */ /* 0x000fe20000010100 */
[--C-:B--2---:R-:W-:Y:S01]  /*6710*/  HADD2.F32 R27, -RZ, R40.reuse.H0_H0 ;  /* 0x20000028ff1b7230 */ /* 0x104fe20000004100 */
        /* <DEDUP_REMOVED lines=42> */
.L_x_5383:
[----:B------:R-:W-:Y:S05]  /*69c0*/  BSYNC B0 ;  /* 0x0000000000007941 */ /* 0x000fea0003800000 */
.L_x_5382:
[C---:B------:R-:W-:Y:S04]  /*69d0*/  LEA R2, P0, R146.reuse, R78, 0x1 ;  /* 0x0000004e92027211 */ /* 0x040fe800078008ff */
[----:B------:R-:W-:Y:S05]  /*69e0*/  LEA.HI.X R3, R146, R77, R62, 0x1, P0 ;  /* 0x0000004d92037211 */ /* 0x000fea00000f0c3e */
[----:B-----5:R3:W-:Y:S04]  /*69f0*/  STG.E.128 [R2.64], R32 ;  /* 0x0000002002007986 */ /* 0x0207e8000c101d06 */
.L_x_5381:
[----:B------:R-:W-:Y:S05]  /*6a00*/  BSYNC B1 ;  /* 0x0000000000017941 */ /* 0x000fea0003800000 */
.L_x_5380:
        /* <DEDUP_REMOVED lines=21> */
[C---:B------:R-:W-:Y:S02]  /*6b60*/  LEA R12, P1, R148.reuse, R150, 0x1 ;  /* 0x00000096940c7211 */ /* 0x040fe400078208ff */
[----:B------:R-:W-:Y:S02]  /*6b70*/  IADD3 R46, P2, R105, R79, RZ ;  /* 0x0000004f692e7210 */ /* 0x000fe40007f5e0ff */
[----:B------:R-:W-:Y:S02]  /*6b80*/  LEA.HI.X.SX32 R13, R148, R151, 0x1, P1 ;  /* 0x00000097940d7211 */ /* 0x000fe400008f0eff */
[C---:B------:R-:W-:Y:S02]  /*6b90*/  LEA R152, P1, R46.reuse, R86, 0x1 ;  /* 0x000000562e987211 */ /* 0x040fe400078208ff */
[----:B------:R-:W-:Y:S02]  /*6ba0*/  LEA.HI.X.SX32 R79, R79, R94, 0x1, P2 ;  /* 0x0000005e4f4f7211 */ /* 0x000fe400010f0eff */
[----:B------:R-:W3:Y:S02]  /*6bb0*/  LDG.E.128 R12, [R12.64] ;  /* 0x000000060c0c7981 */ /* 0x000ee4000c1e1d00 */
        /* <DEDUP_REMOVED lines=70> */
.L_x_5387:
[----:B------:R-:W-:Y:S05]  /*7020*/  BSYNC B0 ;  /* 0x0000000000007941 */ /* 0x000fea0003800000 */
.L_x_5386:
[----:B------:R-:W-:Y:S02]  /*7030*/  MOV R3, 0xa0 ;  /* 0x000000a000037802 */ /* 0x000fe40000000f00 */
[----:B------:R-:W-:Y:S03]  /*7040*/  MOV R79, R77 ;  /* 0x0000004d004f7202 */ /* 0x000fe60000000f00 */
[C---:B------:R-:W-:Y:S02]  /*7050*/  IMAD R0, R3.reuse, c[0x0][0x19c], RZ ;  /* 0x0000670003007a24 */ /* 0x040fe400078e02ff */
[----:B------:R-:W-:Y:S05]  /*7060*/  IMAD.WIDE.U32 R4, R3, c[0x0][0x198], R78 ;  /* 0x0000660003047a25 */ /* 0x000fea00078e004e */
[----:B------:R-:W-:Y:S05]  /*7070*/  IADD3 R5, R5, R0, RZ ;  /* 0x0000000005057210 */ /* 0x000fea0007ffe0ff */
[----:B-----5:R3:W-:Y:S02]  /*7080*/  STG.E.128 [R4.64], R32 ;  /* 0x0000002004007986 */ /* 0x0207e4000c101d06 */
.L_x_5385:
[----:B------:R-:W-:Y:S05]  /*7090*/  BSYNC B1 ;  /* 0x0000000000017941 */ /* 0x000fea0003800000 */
.L_x_5384:
        /* <DEDUP_REMOVED lines=21> */
[----:B------:R-:W-:Y:S02]  /*71f0*/  LEA R12, P1, R148, R150, 0x1 ;  /* 0x00000096940c7211 */ /* 0x000fe400078208ff */
        /* <DEDUP_REMOVED lines=75> */
.L_x_5391:
[----:B------:R-:W-:Y:S05]  /*76b0*/  BSYNC B0 ;  /* 0x0000000000007941 */ /* 0x000fea0003800000 */
.L_x_5390:
[----:B------:R-:W-:Y:S02]  /*76c0*/  MOV R3, 0xc0 ;  /* 0x000000c000037802 */ /* 0x000fe40000000f00 */
[----:B------:R-:W-:Y:S03]  /*76d0*/  MOV R79, R77 ;  /* 0x0000004d004f7202 */ /* 0x000fe60000000f00 */
[C---:B------:R-:W-:Y:S02]  /*76e0*/  IMAD R0, R3.reuse, c[0x0][0x19c], RZ ;  /* 0x0000670003007a24 */ /* 0x040fe400078e02ff */
[----:B------:R-:W-:Y:S05]  /*76f0*/  IMAD.WIDE.U32 R4, R3, c[0x0][0x198], R78 ;  /* 0x0000660003047a25 */ /* 0x000fea00078e004e */
[----:B------:R-:W-:Y:S05]  /*7700*/  IADD3 R5, R5, R0, RZ ;  /* 0x0000000005057210 */ /* 0x000fea0007ffe0ff */
[----:B-----5:R3:W-:Y:S02]  /*7710*/  STG.E.128 [R4.64], R32 ;  /* 0x0000002004007986 */ /* 0x0207e4000c101d06 */
.L_x_5389:
[----:B------:R-:W-:Y:S05]  /*7720*/  BSYNC B1 ;  /* 0x0000000000017941 */ /* 0x000fea0003800000 */
.L_x_5388:
[----:B------:R-:W-:Y:S01]  /*7730*/  ISETP.NE.AND P0, PT, R121, RZ, PT ;  /* 0x000000ff7900720c */ /* 0x000fe20003f05270 */
[----:B------:R-:W-:Y:S01]  /*7740*/  @!UPT UIADD3 URZ, URZ, URZ, URZ ;  /* 0x0000003f3f3ff290 */ /* 0x000fe2000fffe03f */
[----:B------:R-:W-:Y:S11]  /*7750*/  BSSY B1, `(.L_x_5392) ;  /* 0x0000067000017945 */ /* 0x000ff60003800000 */
        /* <DEDUP_REMOVED lines=8> */
[----:B------:R-:W-:Y:S01]  /*77e0*/  ISETP.GE.AND P0, PT, R100, R149, PT ;  /* 0x000000956400720c */ /* 0x000fe20003f06270 */
[----:B-----5:R-:W-:Y:S01]  /*77f0*/  IMAD.MOV.U32 R30, RZ, RZ, R32 ;  /* 0x000000ffff1e7224 */ /* 0x020fe200078e0020 */
[----:B------:R-:W-:Y:S02]  /*7800*/  MOV R79, RZ ;  /* 0x000000ff004f7202 */ /* 0x000fe40000000f00 */
[----:B------:R-:W-:Y:S02]  /*7810*/  MOV R47, R33 ;  /* 0x00000021002f7202 */ /* 0x000fe40000000f00 */
[--C-:B------:R-:W-:Y:S01]  /*7820*/  HADD2.F32 R25, -RZ, R30.reuse.H0_H0 ;  /* 0x2000001eff197230 */ /* 0x100fe20000004100 */
[----:B------:R-:W-:Y:S01]  /*7830*/  MOV R44, R34 ;  /* 0x00000022002c7202 */ /* 0x000fe20000000f00 */
[----:B------:R-:W-:Y:S01]  /*7840*/  HADD2.F32 R29, -RZ, R30.H1_H1 ;  /* 0x3000001eff1d7230 */ /* 0x000fe20000004100 */
[----:B------:R-:W-:Y:S01]  /*7850*/  MOV R45, R35 ;  /* 0x00000023002d7202 */ /* 0x000fe20000000f00 */
[----:B------:R-:W-:Y:S03]  /*7860*/  HADD2.F32 R32, -RZ, R47.H0_H0 ;  /* 0x2000002fff207230 */ /* 0x000fe60000004100 */
[----:B------:R-:W-:Y:S02]  /*7870*/  @P0 IADD3 R149, RZ, -UR5, RZ ;  /* 0x80000005ff950c10 */ /* 0x000fe4000fffe0ff */
[----:B------:R-:W-:Y:S02]  /*7880*/  @P0 IADD3 R79, RZ, -UR5, RZ ;  /* 0x80000005ff4f0c10 */ /* 0x000fe4000fffe0ff */
[----:B------:R-:W-:Y:S02]  /*7890*/  LEA R12, P1, R149, R150, 0x1 ;  /* 0x00000096950c7211 */ /* 0x000fe400078208ff */
[----:B------:R-:W-:Y:S02]  /*78a0*/  IADD3 R46, P2, R103, R79, RZ ;  /* 0x0000004f672e7210 */ /* 0x000fe40007f5e0ff */
[----:B------:R-:W-:Y:S02]  /*78b0*/  LEA.HI.X.SX32 R13, R149, R151, 0x1, P1 ;  /* 0x00000097950d7211 */ /* 0x000fe400008f0eff */
[C---:B--2---:R-:W-:Y:S02]  /*78c0*/  LEA R150, P1, R46.reuse, R86, 0x1 ;  /* 0x000000562e967211 */ /* 0x044fe400078208ff */
[----:B------:R-:W-:Y:S02]  /*78d0*/  LEA.HI.X.SX32 R79, R79, R92, 0x1, P2 ;  /* 0x0000005c4f4f7211 */ /* 0x000fe400010f0eff */
[----:B------:R-:W2:Y:S02]  /*78e0*/  LDG.E.128 R12, [R12.64] ;  /* 0x000000060c0c7981 */ /* 0x000ea4000c1e1d00 */
[----:B------:R-:W-:Y:S02]  /*78f0*/  LEA.HI.X R151, R46, R87, R79, 0x1, P1 ;  /* 0x000000572e977211 */ /* 0x000fe400008f0c4f */
[----:B------:R-:W-:Y:S02]  /*7900*/  MOV R46, RZ ;  /* 0x000000ff002e7202 */ /* 0x000fe40000000f00 */
[----:B------:R-:W-:Y:S02]  /*7910*/  @P0 IADD3 R46, RZ, -UR5, RZ ;  /* 0x80000005ff2e0c10 */ /* 0x000fe4000fffe0ff */
[----:B------:R-:W3:Y:S02]  /*7920*/  LDG.E.128 R148, [R150.64] ;  /* 0x0000000696947981 */ /* 0x000ee4000c1e1d00 */
[----:B------:R-:W-:Y:S04]  /*7930*/  IADD3 R79, P1, R103, R46, RZ ;  /* 0x0000002e674f7210 */ /* 0x000fe80007f3e0ff */
[----:B------:R-:W-:Y:S02]  /*7940*/  LEA.HI.X.SX32 R46, R46, R92, 0x1, P1 ;  /* 0x0000005c2e2e7211 */ /* 0x000fe400008f0eff */
[C---:B------:R-:W-:Y:S04]  /*7950*/  LEA R36, P1, R79.reuse, R88, 0x1 ;  /* 0x000000584f247211 */ /* 0x040fe800078208ff */
[----:B------:R-:W-:Y:S05]  /*7960*/  LEA.HI.X R37, R79, R89, R46, 0x1, P1 ;  /* 0x000000594f257211 */ /* 0x000fea00008f0c2e */
        /* <DEDUP_REMOVED lines=19> */
[--C-:B----4-:R-:W-:Y:S01]  /*7aa0*/  HADD2.F32 R27, -RZ, R40.reuse.H0_H0 ;  /* 0x20000028ff1b7230 */ /* 0x110fe20000004100 */
        /* <DEDUP_REMOVED lines=42> */
.L_x_5395:
[----:B------:R-:W-:Y:S05]  /*7d50*/  BSYNC B0 ;  /* 0x0000000000007941 */ /* 0x000fea0003800000 */
.L_x_5394:
[----:B------:R-:W-:Y:S02]  /*7d60*/  MOV R3, 0xe0 ;  /* 0x000000e000037802 */ /* 0x000fe40000000f00 */
[----:B------:R-:W-:Y:S03]  /*7d70*/  MOV R79, R77 ;  /* 0x0000004d004f7202 */ /* 0x000fe60000000f00 */
[C---:B------:R-:W-:Y:S02]  /*7d80*/  IMAD R0, R3.reuse, c[0x0][0x19c], RZ ;  /* 0x0000670003007a24 */ /* 0x040fe400078e02ff */
[----:B------:R-:W-:Y:S05]  /*7d90*/  IMAD.WIDE.U32 R4, R3, c[0x0][0x198], R78 ;  /* 0x0000660003047a25 */ /* 0x000fea00078e004e */
[----:B------:R-:W-:Y:S05]  /*7da0*/  IADD3 R5, R5, R0, RZ ;  /* 0x0000000005057210 */ /* 0x000fea0007ffe0ff */
[----:B-----5:R3:W-:Y:S02]  /*7db0*/  STG.E.128 [R4.64], R32 ;  /* 0x0000002004007986 */ /* 0x0207e4000c101d06 */
.L_x_5393:
[----:B------:R-:W-:Y:S05]  /*7dc0*/  BSYNC B1 ;  /* 0x0000000000017941 */ /* 0x000fea0003800000 */
.L_x_5392:
[----:B---3--:R-:W-:Y:S01]  /*7dd0*/  IMAD.MOV.U32 R3, RZ, RZ, c[0x0][0x230] ;  /* 0x00008c00ff037624 */ /* 0x008fe200078e00ff */
[----:B------:R-:W-:Y:S03]  /*7de0*/  ULDC UR4, c[0x0][0x230] ;  /* 0x00008c0000047ab9 */ /* 0x000fe60000000800 */
[----:B------:R-:W-:Y:S05]  /*7df0*/  IMAD.U32 R3, R3, -0x40, RZ ;  /* 0xffffffc003037824 */ /* 0x000fea00078e00ff */
[C---:B------:R-:W-:Y:S02]  /*7e00*/  LEA R88, P1, R3.reuse, R88, 0x1 ;  /* 0x0000005803587211 */ /* 0x040fe400078208ff */
[C---:B------:R-:W-:Y:S02]  /*7e10*/  LEA R86, P0, R3.reuse, R86, 0x1 ;  /* 0x0000005603567211 */ /* 0x040fe400078008ff */
[C---:B------:R-:W-:Y:S02]  /*7e20*/  LEA.HI.X.SX32 R89, R3.reuse, R89, 0x1, P1 ;  /* 0x0000005903597211 */ /* 0x040fe400008f0eff */
[----:B------:R-:W-:Y:S01]  /*7e30*/  LEA.HI.X.SX32 R87, R3, R87, 0x1, P0 ;  /* 0x0000005703577211 */ /* 0x000fe200000f0eff */
[----:B------:R-:W-:-:S05]  /*7e40*/  BRA `(.L_x_5363) ;  /* 0x0000048000007947 */ /* 0x000fca0003800000 */
.L_x_5345:
[----:B------:R-:W-:Y:S01]  /*7e50*/  @!P3 IMAD.MOV.U32 R3, RZ, RZ, c[0x0][0x288] ;  /* 0x0000a200ff03b624 */ /* 0x000fe200078e00ff */
[----:B---3--:R-:W2:Y:S01]  /*7e60*/  @!P1 LDG.E.128 R4, [R84.64] ;  /* 0x0000000654049981 */ /* 0x008ea2000c1e1d00 */
[----:B------:R-:W-:Y:S01]  /*7e70*/  @!P2 LEA R12, P0, R91, R84, 0x1 ;  /* 0x000000545b0ca211 */ /* 0x000fe200078008ff */
[----:B------:R-:W-:Y:S01]  /*7e80*/  UMOV UR4, URZ ;  /* 0x0000003f00047c82 */ /* 0x000fe20008000000 */
[----:B------:R-:W-:Y:S01]  /*7e90*/  @!P3 IMAD.WIDE.U32 R2, R3, 0x60, R84 ;  /* 0x000000600302b825 */ /* 0x000fe200078e0054 */
[----:B------:R-:W-:Y:S02]  /*7ea0*/  @!P1 MOV R79, R77 ;  /* 0x0000004d004f9202 */ /* 0x000fe40000000f00 */
[----:B------:R-:W-:Y:S02]  /*7eb0*/  @!P2 LEA.HI.X R13, R91, R85, R90, 0x1, P0 ;  /* 0x000000555b0da211 */ /* 0x000fe400000f0c5a */
[C---:B------:R-:W-:Y:S02]  /*7ec0*/  @!P2 LEA R24, P0, R178.reuse, R78, 0x1 ;  /* 0x0000004eb218a211 */ /* 0x040fe400078008ff */
[----:B------:R-:W-:Y:S02]  /*7ed0*/  @!P3 MOV R0, c[0x0][0x28c] ;  /* 0x0000a3000000ba02 */ /* 0x000fe40000000f00 */
[----:B------:R-:W-:Y:S02]  /*7ee0*/  @!P2 LEA.HI.X R25, R178, R77, R177, 0x1, P0 ;  /* 0x0000004db219a211 */ /* 0x000fe400000f0cb1 */
[----:B------:R-:W-:Y:S01]  /*7ef0*/  @!P6 LEA R26, P0, R58, R84, 0x1 ;  /* 0x000000543a1ae211 */ /* 0x000fe200078008ff */
[----:B------:R-:W-:Y:S03]  /*7f00*/  @!P3 IMAD R0, R0, 0x60, RZ ;  /* 0x000000600000b824 */ /* 0x000fe600078e02ff */
[----:B------:R-:W-:Y:S01]  /*7f10*/  @!P6 LEA.HI.X R27, R58, R85, R57, 0x1, P0 ;  /* 0x000000553a1be211 */ /* 0x000fe200000f0c39 */
[----:B------:R-:W-:Y:S01]  /*7f20*/  @!P3 IMAD.IADD R3, R3, 0x1, R0 ;  /* 0x000000010303b824 */ /* 0x000fe200078e0200 */
[C---:B------:R-:W-:Y:S04]  /*7f30*/  @!P6 LEA R22, P0, R144.reuse, R78, 0x1 ;  /* 0x0000004e9016e211 */ /* 0x040fe800078008ff */
[----:B------:R-:W-:Y:S01]  /*7f40*/  @!P6 LEA.HI.X R23, R144, R77, R59, 0x1, P0 ;  /* 0x0000004d9017e211 */ /* 0x000fe200000f0c3b */
[----:B--2---:R1:W-:Y:S01]  /*7f50*/  @!P1 STG.E.128 [R78.64], R4 ;  /* 0x000000044e009986 */ /* 0x0043e2000c101d06 */
[----:B------:R-:W-:Y:S03]  /*7f60*/  ISETP.NE.AND P1, PT, R121, RZ, PT ;  /* 0x000000ff7900720c */ /* 0x000fe60003f25270 */
[----:B------:R-:W2:Y:S01]  /*7f70*/  @!P2 LDG.E.128 R12, [R12.64] ;  /* 0x000000060c0ca981 */ /* 0x000ea2000c1e1d00 */
[----:B-1----:R-:W-:Y:S03]  /*7f80*/  @!P3 IMAD.MOV.U32 R79, RZ, RZ, R77 ;  /* 0x000000ffff4fb224 */ /* 0x002fe600078e004d */
[----:B--2---:R-:W-:Y:S01]  /*7f90*/  @!P2 STG.E.128 [R24.64], R12 ;  /* 0x0000000c1800a986 */ /* 0x004fe2000c101d06 */
[----:B------:R-:W-:Y:S03]  /*7fa0*/  ISETP.NE.AND P2, PT, R148, RZ, PT ;  /* 0x000000ff9400720c */ /* 0x000fe60003f45270 */
[----:B------:R-:W2:Y:S10]  /*7fb0*/  @!P6 LDG.E.128 R16, [R26.64] ;  /* 0x000000061a10e981 */ /* 0x000eb4000c1e1d00 */
[C---:B------:R-:W-:Y:S04]  /*7fc0*/  @!P2 LEA R20, P0, R61.reuse, R84, 0x1 ;  /* 0x000000543d14a211 */ /* 0x040fe800078008ff */
[----:B------:R-:W-:Y:S01]  /*7fd0*/  @!P2 LEA.HI.X R21, R61, R85, R60, 0x1, P0 ;  /* 0x000000553d15a211 */ /* 0x000fe200000f0c3c */
[----:B--2---:R1:W-:Y:S04]  /*7fe0*/  @!P6 STG.E.128 [R22.64], R16 ;  /* 0x000000101600e986 */ /* 0x0043e8000c101d06 */
[----:B------:R2:W3:Y:S02]  /*7ff0*/  @!P3 LDG.E.128 R4, [R2.64] ;  /* 0x000000060204b981 */ /* 0x0004e4000c1e1d00 */
[----:B--2---:R-:W-:Y:S01]  /*8000*/  @!P3 MOV R3, 0x60 ;  /* 0x000000600003b802 */ /* 0x004fe20000000f00 */
[----:B-1----:R-:W-:Y:S01]  /*8010*/  @!P4 IMAD.MOV.U32 R17, RZ, RZ, 0xa0 ;  /* 0x000000a0ff11c424 */ /* 0x002fe200078e00ff */
[C---:B------:R-:W-:Y:S03]  /*8020*/  @!P2 LEA R22, P0, R146.reuse, R78, 0x1 ;  /* 0x0000004e9216a211 */ /* 0x040fe600078008ff */
[C---:B------:R-:W-:Y:S01]  /*8030*/  @!P3 IMAD.WIDE.U32 R12, R3.reuse, c[0x0][0x198], R78 ;  /* 0x00006600030cba25 */ /* 0x040fe200078e004e */
[----:B------:R-:W-:Y:S03]  /*8040*/  @!P2 LEA.HI.X R23, R146, R77, R62, 0x1, P0 ;  /* 0x0000004d9217a211 */ /* 0x000fe600000f0c3e */
[----:B------:R-:W-:Y:S02]  /*8050*/  @!P3 IMAD R0, R3, c[0x0][0x19c], RZ ;  /* 0x000067000300ba24 */ /* 0x000fe400078e02ff */
[----:B------:R-:W-:Y:S02]  /*8060*/  @!P4 IMAD.MOV.U32 R3, RZ, RZ, c[0x0][0x288] ;  /* 0x0000a200ff03c624 */ /* 0x000fe400078e00ff */
[----:B------:R-:W-:Y:S01]  /*8070*/  @!P4 IMAD.MOV.U32 R79, RZ, RZ, R77 ;  /* 0x000000ffff4fc224 */ /* 0x000fe200078e004d */
[----:B------:R-:W-:Y:S01]  /*8080*/  @!P3 IADD3 R13, R13, R0, RZ ;  /* 0x000000000d0db210 */ /* 0x000fe20007ffe0ff */
[----:B------:R-:W-:Y:S01]  /*8090*/  @!P4 IMAD.WIDE.U32 R2, R3, 0xa0, R84 ;  /* 0x000000a00302c825 */ /* 0x000fe200078e0054 */
[----:B------:R-:W-:Y:S03]  /*80a0*/  @!P4 MOV R0, c[0x0][0x28c] ;  /* 0x0000a3000000ca02 */ /* 0x000fe60000000f00 */
[C---:B------:R-:W-:Y:S04]  /*80b0*/  @!P4 IMAD.WIDE.U32 R18, R17.reuse, c[0x0][0x198], R78 ;  /* 0x000066001112ca25 */ /* 0x040fe800078e004e */
[----:B------:R-:W-:Y:S02]  /*80c0*/  @!P4 IMAD R0, R0, 0xa0, RZ ;  /* 0x000000a00000c824 */ /* 0x000fe400078e02ff */
[----:B------:R-:W-:Y:S02]  /*80d0*/  @!P4 IMAD R17, R17, c[0x0][0x19c], RZ ;  /* 0x000067001111ca24 */ /* 0x000fe400078e02ff */
[----:B------:R-:W-:Y:S01]  /*80e0*/  @!P4 IMAD.IADD R3, R3, 0x1, R0 ;  /* 0x000000010303c824 */ /* 0x000fe200078e0200 */
[----:B------:R-:W-:Y:S01]  /*80f0*/  @!P5 MOV R0, c[0x0][0x28c] ;  /* 0x0000a3000000da02 */ /* 0x000fe20000000f00 */
[----:B------:R-:W-:Y:S01]  /*8100*/  @!P5 IMAD.MOV.U32 R79, RZ, RZ, R77 ;  /* 0x000000ffff4fd224 */ /* 0x000fe200078e004d */
[----:B------:R-:W-:Y:S01]  /*8110*/  @!P4 IADD3 R19, R19, R17, RZ ;  /* 0x000000111313c210 */ /* 0x000fe20007ffe0ff */
[----:B------:R-:W-:Y:S02]  /*8120*/  @!P5 IMAD.MOV.U32 R17, RZ, RZ, 0xc0 ;  /* 0x000000c0ff11d424 */ /* 0x000fe400078e00ff */
[----:B------:R-:W-:Y:S01]  /*8130*/  @!P5 IMAD R0, R0, 0xc0, RZ ;  /* 0x000000c00000d824 */ /* 0x000fe200078e02ff */
[----:B---3--:R1:W-:Y:S04]  /*8140*/  @!P3 STG.E.128 [R12.64], R4 ;  /* 0x000000040c00b986 */ /* 0x0083e8000c101d06 */
[----:B-1----:R-:W2:Y:S04]  /*8150*/  @!P2 LDG.E.128 R12, [R20.64] ;  /* 0x00000006140ca981 */ /* 0x002ea8000c1e1d00 */
[----:B--2---:R1:W-:Y:S04]  /*8160*/  @!P2 STG.E.128 [R22.64], R12 ;  /* 0x0000000c1600a986 */ /* 0x0043e8000c101d06 */
[----:B------:R2:W3:Y:S02]  /*8170*/  @!P4 LDG.E.128 R4, [R2.64] ;  /* 0x000000060204c981 */ /* 0x0004e4000c1e1d00 */
[----:B--2---:R-:W-:Y:S05]  /*8180*/  @!P5 MOV R3, c[0x0][0x288] ;  /* 0x0000a2000003da02 */ /* 0x004fea0000000f00 */
[----:B------:R-:W-:Y:S04]  /*8190*/  @!P5 IMAD.WIDE.U32 R2, R3, 0xc0, R84 ;  /* 0x000000c00302d825 */ /* 0x000fe800078e0054 */
[----:B------:R-:W-:Y:S01]  /*81a0*/  @!P5 IMAD.IADD R3, R3, 0x1, R0 ;  /* 0x000000010303d824 */ /* 0x000fe200078e0200 */
[----:B------:R-:W-:Y:S05]  /*81b0*/  @!P1 MOV R0, c[0x0][0x28c] ;  /* 0x0000a30000009a02 */ /* 0x000fea0000000f00 */
[----:B------:R-:W-:Y:S01]  /*81c0*/  @!P1 IMAD R0, R0, 0xe0, RZ ;  /* 0x000000e000009824 */ /* 0x000fe200078e02ff */
[----:B---3--:R2:W-:Y:S04]  /*81d0*/  @!P4 STG.E.128 [R18.64], R4 ;  /* 0x000000041200c986 */ /* 0x0085e8000c101d06 */
[----:B-1----:R1:W3:Y:S02]  /*81e0*/  @!P5 LDG.E.128 R12, [R2.64] ;  /* 0x00000006020cd981 */ /* 0x0022e4000c1e1d00 */
[----:B-1----:R-:W-:Y:S01]  /*81f0*/  @!P1 MOV R3, c[0x0][0x288] ;  /* 0x0000a20000039a02 */ /* 0x002fe20000000f00 */
[----:B--2---:R-:W-:Y:S01]  /*8200*/  @!P5 IMAD.WIDE.U32 R18, R17, c[0x0][0x198], R78 ;  /* 0x000066001112da25 */ /* 0x004fe200078e004e */
[----:B------:R-:W-:Y:S03]  /*8210*/  @!P1 MOV R79, R77 ;  /* 0x0000004d004f9202 */ /* 0x000fe60000000f00 */
[----:B------:R-:W-:Y:S04]  /*8220*/  @!P1 IMAD.WIDE.U32 R2, R3, 0xe0, R84 ;  /* 0x000000e003029825 */ /* 0x000fe800078e0054 */
[----:B------:R-:W-:Y:S01]  /*8230*/  @!P5 IMAD R17, R17, c[0x0][0x19c], RZ ;  /* 0x000067001111da24 */ /* 0x000fe200078e02ff */
[----:B------:R-:W-:Y:S04]  /*8240*/  @!P1 IADD3 R3, R3, R0, RZ ;  /* 0x0000000003039210 */ /* 0x000fe80007ffe0ff */
[----:B------:R-:W-:Y:S05]  /*8250*/  @!P5 IADD3 R19, R19, R17, RZ ;  /* 0x000000111313d210 */ /* 0x000fea0007ffe0ff */
[----:B---3--:R1:W-:Y:S04]  /*8260*/  @!P5 STG.E.128 [R18.64], R12 ;  /* 0x0000000c1200d986 */ /* 0x0083e8000c101d06 */
[----:B------:R2:W3:Y:S02]  /*8270*/  @!P1 LDG.E.128 R4, [R2.64] ;  /* 0x0000000602049981 */ /* 0x0004e4000c1e1d00 */
[----:B--2---:R-:W-:Y:S04]  /*8280*/  @!P1 IMAD.MOV.U32 R3, RZ, RZ, 0xe0 ;  /* 0x000000e0ff039424 */ /* 0x004fe800078e00ff */
[C---:B------:R-:W-:Y:S04]  /*8290*/  @!P1 IMAD.WIDE.U32 R16, R3.reuse, c[0x0][0x198], R78 ;  /* 0x0000660003109a25 */ /* 0x040fe800078e004e */
[----:B------:R-:W-:Y:S05]  /*82a0*/  @!P1 IMAD R0, R3, c[0x0][0x19c], RZ ;  /* 0x0000670003009a24 */ /* 0x000fea00078e02ff */
[----:B------:R-:W-:Y:S05]  /*82b0*/  @!P1 IADD3 R17, R17, R0, RZ ;  /* 0x0000000011119210 */ /* 0x000fea0007ffe0ff */
[----:B---3--:R1:W-:Y:S02]  /*82c0*/  @!P1 STG.E.128 [R16.64], R4 ;  /* 0x0000000410009986 */ /* 0x0083e4000c101d06 */
.L_x_5363:
[----:B------:R-:W-:Y:S01]  /*82d0*/  ISETP.NE.AND P1, PT, R181, RZ, PT ;  /* 0x000000ffb500720c */ /* 0x000fe20003f25270 */
[----:B------:R-:W-:Y:S04]  /*82e0*/  IMAD.MOV.U32 R0, RZ, RZ, c[0x0][0x288] ;  /* 0x0000a200ff007624 */ /* 0x000fe800078e00ff */
[----:B------:R-:W-:Y:S05]  /*82f0*/  IMAD.U32 R3, R0, -0x80, RZ ;  /* 0xffffff8000037824 */ /* 0x000fea00078e00ff */
[C---:B-1----:R-:W-:Y:S04]  /*8300*/  LEA R84, P0, R3.reuse, R84, 0x1 ;  /* 0x0000005403547211 */ /* 0x042fe800078008ff */
[----:B------:R-:W-:Y:S01]  /*8310*/  LEA.HI.X.SX32 R85, R3, R85, 0x1, P0 ;  /* 0x0000005503557211 */ /* 0x000fe200000f0eff */
[----:B------:R-:W-:-:S05]  /*8320*/  @!P1 BRA `(.L_x_5396) ;  /* 0x000004d000009947 */ /* 0x000fca0003800000 */
[----:B------:R-:W-:Y:S04]  /*8330*/  IADD3 R3, R11, -0x1, RZ ;  /* 0xffffffff0b037810 */ /* 0x000fe80007ffe0ff */
[----:B------:R-:W-:Y:S11]  /*8340*/  ISETP.GT.AND P0, PT, R3, R54, PT ;  /* 0x000000360300720c */ /* 0x000ff60003f04270 */
[----:B------:R-:W-:Y:S02]  /*8350*/  @!UPT UIADD3 URZ, URZ, URZ, URZ ;  /* 0x0000003f3f3ff290 */ /* 0x000fe4000fffe03f */
[----:B------:R-:W-:-:S05]  /*8360*/  @!P0 BRA `(.L_x_5397) ;  /* 0x0000052000008947 */ /* 0x000fca0003800000 */
[----:B------:R-:W-:Y:S01]  /*8370*/  IMAD.SHL.U32 R3, R11, 0x80, RZ ;  /* 0x000000800b037824 */ /* 0x000fe200078e00ff */
[----:B---3--:R-:W-:Y:S01]  /*8380*/  IABS R7, c[0x0][0x2d0] ;  /* 0x0000b40000077a13 */ /* 0x008fe20000000000 */
[----:B------:R-:W-:Y:S01]  /*8390*/  IMAD.MOV.U32 R16, RZ, RZ, RZ ;  /* 0x000000ffff107224 */ /* 0x000fe200078e00ff */
[----:B------:R-:W-:Y:S02]  /*83a0*/  LOP3.LUT R5, RZ, c[0x0][0x2d0], RZ, 0x33, !PT ;  /* 0x0000b400ff057a12 */ /* 0x000fe400078e33ff */
[----:B------:R-:W1:Y:S01]  /*83b0*/  I2F.RP R15, R7 ;  /* 0x00000007000f7306 */ /* 0x000e620000209400 */
[C---:B------:R-:W-:Y:S02]  /*83c0*/  IADD3 R2, R3.reuse, -0x100, RZ ;  /* 0xffffff0003027810 */ /* 0x040fe40007ffe0ff */
[----:B------:R-:W-:Y:S02]  /*83d0*/  IADD3 R3, R3, -0x80, RZ ;  /* 0xffffff8003037810 */ /* 0x000fe40007ffe0ff */
[-C--:B------:R-:W-:Y:S02]  /*83e0*/  IABS R12, R2.reuse ;  /* 0x00000002000c7213 */ /* 0x080fe40000000000 */
[----:B------:R-:W-:Y:S02]  /*83f0*/  IABS R13, R3 ;  /* 0x00000003000d7213 */ /* 0x000fe40000000000 */
[----:B------:R-:W-:Y:S01]  /*8400*/  IADD3 R0, -R3, R2, RZ ;  /* 0x0000000203007210 */ /* 0x000fe20007ffe1ff */
[----:B-1----:R-:W1:Y:S02]  /*8410*/  MUFU.RCP R8, R15 ;  /* 0x0000000f00087308 */ /* 0x002e640000001000 */
[----:B-1----:R-:W-:Y:S08]  /*8420*/  IADD3 R14, R8, 0xffffffe, RZ ;  /* 0x0ffffffe080e7810 */ /* 0x002ff00007ffe0ff */
[----:B------:R-:W1:Y:S02]  /*8430*/  F2I.FTZ.U32.TRUNC.NTZ R17, R14 ;  /* 0x0000000e00117305 */ /* 0x000e64000021f000 */
[--C-:B-1----:R-:W-:Y:S04]  /*8440*/  IMAD.MOV R8, RZ, RZ, -R17.reuse ;  /* 0x000000ffff087224 */ /* 0x102fe800078e0a11 */
[----:B------:R-:W-:Y:S04]  /*8450*/  IMAD R8, R8, R7, RZ ;  /* 0x0000000708087224 */ /* 0x000fe800078e02ff */
[----:B------:R-:W-:Y:S06]  /*8460*/  IMAD.HI.U32 R8, R17, R8, R16 ;  /* 0x0000000811087227 */ /* 0x000fec00078e0010 */
[C---:B------:R-:W-:Y:S04]  /*8470*/  IMAD.HI.U32 R6, R8.reuse, R13, RZ ;  /* 0x0000000d08067227 */ /* 0x040fe800078e00ff */
[----:B------:R-:W-:Y:S04]  /*8480*/  IMAD.HI.U32 R4, R8, R12, RZ ;  /* 0x0000000c08047227 */ /* 0x000fe800078e00ff */
[----:B------:R-:W-:Y:S02]  /*8490*/  IMAD.MOV R14, RZ, RZ, -R6 ;  /* 0x000000ffff0e7224 */ /* 0x000fe400078e0a06 */
[----:B------:R-:W-:Y:S02]  /*84a0*/  IMAD.MOV R8, RZ, RZ, -R4 ;  /* 0x000000ffff087224 */ /* 0x000fe400078e0a04 */
[C---:B------:R-:W-:Y:S02]  /*84b0*/  IMAD R13, R7.reuse, R14, R13 ;  /* 0x0000000e070d7224 */ /* 0x040fe400078e020d */
[----:B------:R-:W-:Y:S01]  /*84c0*/  IMAD R12, R7, R8, R12 ;  /* 0x00000008070c7224 */ /* 0x000fe200078e020c */
[----:B------:R-:W-:Y:S02]  /*84d0*/  LOP3.LUT R8, R3, c[0x0][0x2d0], RZ, 0x3c, !PT ;  /* 0x0000b40003087a12 */ /* 0x000fe400078e3cff */
        /* <DEDUP_REMOVED lines=8> */
[----:B------:R-:W-:Y:S02]  /*8560*/  LOP3.LUT R7, R2, c[0x0][0x2d0], RZ, 0x3c, !PT ;  /* 0x0000b40002077a12 */ /* 0x000fe400078e3cff */
[----:B------:R-:W-:Y:S02]  /*8570*/  @!P0 IADD3 R4, R4, 0x1, RZ ;  /* 0x0000000104048810 */ /* 0x000fe40007ffe0ff */
[----:B------:R-:W-:Y:S02]  /*8580*/  ISETP.GE.AND P5, PT, R7, RZ, PT ;  /* 0x000000ff0700720c */ /* 0x000fe40003fa6270 */
[----:B------:R-:W-:Y:S03]  /*8590*/  ISETP.NE.AND P0, PT, RZ, c[0x0][0x2d0], PT ;  /* 0x0000b400ff007a0c */ /* 0x000fe60003f05270 */
[----:B------:R-:W-:Y:S02]  /*85a0*/  @P4 IADD3 R6, R6, 0x1, RZ ;  /* 0x0000000106064810 */ /* 0x000fe40007ffe0ff */
[----:B------:R-:W-:Y:S03]  /*85b0*/  @P3 IADD3 R4, R4, 0x1, RZ ;  /* 0x0000000104043810 */ /* 0x000fe60007ffe0ff */
[----:B------:R-:W-:Y:S03]  /*85c0*/  @!P2 IMAD.MOV R6, RZ, RZ, -R6 ;  /* 0x000000ffff06a224 */ /* 0x000fe600078e0a06 */
[----:B------:R-:W-:Y:S05]  /*85d0*/  @!P5 IMAD.MOV R4, RZ, RZ, -R4 ;  /* 0x000000ffff04d224 */ /* 0x000fea00078e0a04 */
[C---:B------:R-:W-:Y:S02]  /*85e0*/  SEL R4, R5.reuse, R4, !P0 ;  /* 0x0000000405047207 */ /* 0x040fe40004000000 */
[----:B------:R-:W-:Y:S02]  /*85f0*/  SEL R5, R5, R6, !P0 ;  /* 0x0000000605057207 */ /* 0x000fe40004000000 */
[CC--:B------:R-:W-:Y:S02]  /*8600*/  LEA R20, P1, R4.reuse, R182.reuse, 0x2 ;  /* 0x000000b604147211 */ /* 0x0c0fe400078210ff */
[C---:B------:R-:W-:Y:S02]  /*8610*/  LEA R16, P0, R5.reuse, R182, 0x2 ;  /* 0x000000b605107211 */ /* 0x040fe400078010ff */
[-C--:B------:R-:W-:Y:S02]  /*8620*/  LEA.HI.X.SX32 R21, R4, R183.reuse, 0x2, P1 ;  /* 0x000000b704157211 */ /* 0x080fe400008f16ff */
[C---:B------:R-:W-:Y:S01]  /*8630*/  LEA.HI.X.SX32 R17, R5.reuse, R183, 0x2, P0 ;  /* 0x000000b705117211 */ /* 0x040fe200000f16ff */
[----:B------:R-:W-:Y:S02]  /*8640*/  IMAD.IADD R5, R5, 0x1, -R4 ;  /* 0x0000000105057824 */ /* 0x000fe400078e0a04 */
[----:B------:R-:W3:Y:S02]  /*8650*/  LDG.E R7, [R20.64] ;  /* 0x0000000614077981 */ /* 0x000ee4000c1e1900 */
[----:B------:R-:W-:Y:S02]  /*8660*/  IMAD R0, R5, c[0x0][0x2d0], R0 ;  /* 0x0000b40005007a24 */ /* 0x000fe400078e0200 */
[----:B------:R-:W3:Y:S02]  /*8670*/  LDG.E R8, [R16.64] ;  /* 0x0000000610087981 */ /* 0x000ee4000c1e1900 */
[----:B------:R-:W-:Y:S01]  /*8680*/  IMAD.WIDE.U32 R18, R0, c[0x0][0x1a0], RZ ;  /* 0x0000680000127a25 */ /* 0x000fe200078e00ff */
[----:B------:R-:W-:Y:S03]  /*8690*/  SHF.R.S32.HI R12, RZ, 0x1f, R0 ;  /* 0x0000001fff0c7819 */ /* 0x000fe60000011400 */
[----:B---3--:R-:W-:Y:S02]  /*86a0*/  IMAD.IADD R14, R7, 0x1, -R8 ;  /* 0x00000001070e7824 */ /* 0x008fe400078e0a08 */
[----:B------:R-:W-:Y:S02]  /*86b0*/  IMAD R8, R12, c[0x0][0x1a0], RZ ;  /* 0x000068000c087a24 */ /* 0x000fe400078e02ff */
[----:B------:R-:W-:Y:S01]  /*86c0*/  IMAD.WIDE.U32 R16, R14, c[0x0][0x180], RZ ;  /* 0x000060000e107a25 */ /* 0x000fe200078e00ff */
[----:B------:R-:W-:Y:S03]  /*86d0*/  SHF.R.S32.HI R13, RZ, 0x1f, R14 ;  /* 0x0000001fff0d7819 */ /* 0x000fe6000001140e */
[----:B------:R-:W-:Y:S02]  /*86e0*/  IMAD R8, R0, c[0x0][0x1a4], R8 ;  /* 0x0000690000087a24 */ /* 0x000fe400078e0208 */
[----:B------:R-:W-:Y:S02]  /*86f0*/  IMAD R7, R13, c[0x0][0x180], RZ ;  /* 0x000060000d077a24 */ /* 0x000fe400078e02ff */
[----:B------:R-:W-:Y:S02]  /*8700*/  IMAD.IADD R19, R19, 0x1, R8 ;  /* 0x0000000113137824 */ /* 0x000fe400078e0208 */
[C---:B------:R-:W-:Y:S02]  /*8710*/  IMAD R7, R14.reuse, c[0x0][0x184], R7 ;  /* 0x000061000e077a24 */ /* 0x040fe400078e0207 */
[----:B------:R-:W-:Y:S02]  /*8720*/  IMAD R13, R13, c[0x0][0x188], RZ ;  /* 0x000062000d0d7a24 */ /* 0x000fe400078e02ff */
[----:B------:R-:W-:Y:S01]  /*8730*/  IMAD.WIDE.U32 R18, R14, c[0x0][0x188], R18 ;  /* 0x000062000e127a25 */ /* 0x000fe200078e0012 */
[----:B------:R-:W-:Y:S03]  /*8740*/  IADD3 R17, R17, R7, RZ ;  /* 0x0000000711117210 */ /* 0x000fe60007ffe0ff */
[----:B------:R-:W-:Y:S01]  /*8750*/  IMAD R7, R12, c[0x0][0x198], RZ ;  /* 0x000066000c077a24 */ /* 0x000fe200078e02ff */
[----:B------:R-:W-:Y:S01]  /*8760*/  LEA R80, P1, R18, R80, 0x1 ;  /* 0x0000005012507211 */ /* 0x000fe200078208ff */
[----:B------:R-:W-:Y:S04]  /*8770*/  IMAD.WIDE.U32 R16, R0, c[0x0][0x198], R16 ;  /* 0x0000660000107a25 */ /* 0x000fe800078e0010 */
[----:B------:R-:W-:Y:S01]  /*8780*/  IMAD R13, R14, c[0x0][0x18c], R13 ;  /* 0x000063000e0d7a24 */ /* 0x000fe200078e020d */
[----:B--2---:R-:W-:Y:S01]  /*8790*/  LEA R78, P0, R16, R78, 0x1 ;  /* 0x0000004e104e7211 */ /* 0x004fe200078008ff */
[----:B------:R-:W-:Y:S02]  /*87a0*/  IMAD R7, R0, c[0x0][0x19c], R7 ;  /* 0x0000670000077a24 */ /* 0x000fe400078e0207 */
[----:B------:R-:W-:Y:S02]  /*87b0*/  IMAD.IADD R8, R19, 0x1, R13 ;  /* 0x0000000113087824 */ /* 0x000fe400078e020d */
[----:B------:R-:W-:Y:S03]  /*87c0*/  IMAD.IADD R12, R17, 0x1, R7 ;  /* 0x00000001110c7824 */ /* 0x000fe600078e0207 */
[----:B------:R-:W-:Y:S02]  /*87d0*/  LEA.HI.X R81, R18, R81, R8, 0x1, P1 ;  /* 0x0000005112517211 */ /* 0x000fe400008f0c08 */
[----:B------:R-:W-:Y:S01]  /*87e0*/  LEA.HI.X R77, R16, R77, R12, 0x1, P0 ;  /* 0x0000004d104d7211 */ /* 0x000fe200000f0c0c */
[----:B------:R-:W-:-:S05]  /*87f0*/  BRA `(.L_x_5397) ;  /* 0x0000009000007947 */ /* 0x000fca0003800000 */
.L_x_5396:
[----:B--2---:R-:W-:Y:S01]  /*8800*/  MOV R79, R77 ;  /* 0x0000004d004f7202 */ /* 0x004fe20000000f00 */
[----:B------:R-:W-:Y:S02]  /*8810*/  IMAD.MOV.U32 R2, RZ, RZ, c[0x0][0x1a0] ;  /* 0x00006800ff027624 */ /* 0x000fe400078e00ff */
[----:B------:R-:W-:Y:S03]  /*8820*/  IMAD.MOV.U32 R0, RZ, RZ, c[0x0][0x198] ;  /* 0x00006600ff007624 */ /* 0x000fe600078e00ff */
[----:B------:R-:W-:Y:S01]  /*8830*/  LEA R3, -R2, RZ, 0x7 ;  /* 0x000000ff02037211 */ /* 0x000fe200078e39ff */
[----:B---3--:R-:W-:Y:S03]  /*8840*/  IMAD.U32 R5, R0, -0x80, RZ ;  /* 0xffffff8000057824 */ /* 0x008fe600078e00ff */
[----:B------:R-:W-:Y:S02]  /*8850*/  LEA R80, P1, R3, R80, 0x1 ;  /* 0x0000005003507211 */ /* 0x000fe400078208ff */
[----:B------:R-:W-:Y:S02]  /*8860*/  LEA R78, P0, R5, R78, 0x1 ;  /* 0x0000004e054e7211 */ /* 0x000fe400078008ff */
[----:B------:R-:W-:Y:S02]  /*8870*/  LEA.HI.X.SX32 R81, R3, R81, 0x1, P1 ;  /* 0x0000005103517211 */ /* 0x000fe400008f0eff */
[----:B------:R-:W-:Y:S02]  /*8880*/  LEA.HI.X.SX32 R77, R5, R79, 0x1, P0 ;  /* 0x0000004f054d7211 */ /* 0x000fe400000f0eff */
.L_x_5397:
[----:B------:R-:W-:Y:S04]  /*8890*/  IADD3 R11, R11, -0x1, RZ ;  /* 0xffffffff0b0b7810 */ /* 0x000fe80007ffe0ff */
[----:B------:R-:W-:Y:S11]  /*88a0*/  ISETP.GT.AND P0, PT, R11, R54, PT ;  /* 0x000000360b00720c */ /* 0x000ff60003f04270 */
[----:B------:R-:W-:Y:S02]  /*88b0*/  @!UPT UIADD3 URZ, URZ, URZ, URZ ;  /* 0x0000003f3f3ff290 */ /* 0x000fe4000fffe03f */
[----:B------:R-:W-:-:S05]  /*88c0*/  @P0 BRA `(.L_x_5398) ;  /* 0xffff9cb000000947 */ /* 0x000fca000383ffff */
.L_x_5344:
[----:B-1----:R-:W-:Y:S01]  /*88d0*/  BAR.SYNC.DEFER_BLOCKING 0x0 ;  /* 0x0000000000007b1d */ /* 0x002fe20000010000 */
[----:B------:R-:W-:Y:S02]  /*88e0*/  ISETP.NE.AND P0, PT, RZ, c[0x0][0x230], PT ;  /* 0x00008c00ff007a0c */ /* 0x000fe40003f05270 */
[----:B------:R-:W-:-:S03]  /*88f0*/  SHF.L.U32 R184, R119, 0x1, RZ ;  /* 0x0000000177b87819 */ /* 0x000fc600000006ff */
[----:B------:R-:W-:Y:S08]  /*8900*/  BSSY B2, `(.L_x_5399) ;  /* 0x00002f3000027945 */ /* 0x000ff00003800000 */
[----:B------:R-:W-:Y:S05]  /*8910*/  @!P0 BRA `(.L_x_5400) ;  /* 0x00002ab000008947 */ /* 0x000fea0003800000 */
[----:B------:R-:W-:Y:S01]  /*8920*/  ISETP.NE.U32.AND P0, PT, RZ, c[0x0][0x250], PT ;  /* 0x00009400ff007a0c */ /* 0x000fe20003f05070 */
[----:B------:R-:W-:-:S03]  /*8930*/  IMAD.MOV.U32 R0, RZ, RZ, RZ ;  /* 0x000000ffff007224 */ /* 0x000fc600078e00ff */
[----:B------:R-:W-:-:S13]  /*8940*/  ISETP.NE.AND.EX P0, PT, RZ, c[0x0][0x254], PT, P0 ;  /* 0x00009500ff007a0c */ /* 0x000fda0003f05300 */
[----:B------:R-:W1:Y:S01]  /*8950*/  @P0 S2R R3, SR_CTAID.Y ;  /* 0x0000000000030919 */ /* 0x000e620000002600 */
[----:B------:R-:W-:-:S04]  /*8960*/  @P0 IMAD.MOV.U32 R2, RZ, RZ, 0x4 ;  /* 0x00000004ff020424 */ /* 0x000fc800078e00ff */
[----:B-1----:R-:W-:-:S05]  /*8970*/  @P0 IMAD.WIDE R10, R3, R2, c[0x0][0x250] ;  /* 0x00009400030a0625 */ /* 0x002fca00078e0202 */
[----:B------:R-:W4:Y:S01]  /*8980*/  @P0 LDG.E R0, [R10.64] ;  /* 0x000000060a000981 */ /* 0x000f22000c1e1900 */
[----:B---3--:R-:W-:Y:S01]  /*8990*/  IMAD.MOV.U32 R5, RZ, RZ, c[0x0][0x190] ;  /* 0x00006400ff057624 */ /* 0x008fe200078e00ff */
[C---:B------:R-:W-:Y:S01]  /*89a0*/  LEA R8, P0, R130.reuse, c[0x0][0x160], 0x1 ;  /* 0x0000580082087a11 */ /* 0x040fe200078008ff */
[----:B------:R-:W-:Y:S01]  /*89b0*/  IMAD.MOV.U32 R3, RZ, RZ, c[0x0][0x194] ;  /* 0x00006500ff037624 */ /* 0x000fe200078e00ff */
[----:B------:R-:W1:Y:S01]  /*89c0*/  S2R R120, SR_CTAID.X ;  /* 0x0000000000787919 */ /* 0x000e620000002500 */
[----:B------:R-:W-:Y:S01]  /*89d0*/  IMAD.MOV.U32 R132, RZ, RZ, R130 ;  /* 0x000000ffff847224 */ /* 0x000fe200078e0082 */
[--C-:B------:R-:W-:Y:S01]  /*89e0*/  LEA.HI.X R9, R130, c[0x0][0x164], R133.reuse, 0x1, P0 ;  /* 0x0000590082097a11 */ /* 0x100fe200000f0c85 */
[----:B------:R-:W-:Y:S01]  /*89f0*/  IMAD R4, R3, 0x30, RZ ;  /* 0x0000003003047824 */ /* 0x000fe200078e02ff */
[CC--:B------:R-:W-:Y:S01]  /*8a00*/  LEA R2, P0, R5.reuse, R130.reuse, 0x4 ;  /* 0x0000008205027211 */ /* 0x0c0fe200078020ff */
[C---:B------:R-:W-:Y:S01]  /*8a10*/  IMAD.WIDE.U32 R6, R5.reuse, 0x30, R132 ;  /* 0x0000003005067825 */ /* 0x040fe200078e0084 */
[----:B------:R-:W-:Y:S01]  /*8a20*/  LEA R130, P2, R5, R130, 0x5 ;  /* 0x0000008205827211 */ /* 0x000fe200078428ff */
[----:B------:R-:W-:Y:S01]  /*8a30*/  ULDC.U8 UR4, c[0x0][0x313] ;  /* 0x0000c4c000047ab9 */ /* 0x000fe20000000000 */
[----:B------:R-:W-:Y:S01]  /*8a40*/  LEA R28, P1, R2, c[0x0][0x160], 0x1 ;  /* 0x00005800021c7a11 */ /* 0x000fe200078208ff */
[----:B------:R-:W-:Y:S01]  /*8a50*/  IMAD.IADD R4, R7, 0x1, R4 ;  /* 0x0000000107047824 */ /* 0x000fe200078e0204 */
[----:B------:R-:W-:Y:S01]  /*8a60*/  LEA.HI.X R7, R5, R133, R3, 0x4, P0 ;  /* 0x0000008505077211 */ /* 0x000fe200000f2403 */
[----:B------:R-:W-:Y:S01]  /*8a70*/  IMAD.SHL.U32 R23, R117, 0x10, RZ ;  /* 0x0000001075177824 */ /* 0x000fe200078e00ff */
[----:B------:R-:W-:-:S02]  /*8a80*/  LEA R24, P0, R6, c[0x0][0x160], 0x1 ;  /* 0x0000580006187a11 */ /* 0x000fc400078008ff */
[----:B------:R-:W-:Y:S02]  /*8a90*/  LEA.HI.X R3, R5, R133, R3, 0x5, P2 ;  /* 0x0000008505037211 */ /* 0x000fe400010f2c03 */
[----:B------:R-:W-:Y:S02]  /*8aa0*/  LEA.HI.X R25, R6, c[0x0][0x164], R4, 0x1, P0 ;  /* 0x0000590006197a11 */ /* 0x000fe400000f0c04 */
[----:B------:R-:W-:Y:S02]  /*8ab0*/  LEA R26, P0, R130, c[0x0][0x160], 0x1 ;  /* 0x00005800821a7a11 */ /* 0x000fe400078008ff */
[----:B------:R-:W-:Y:S02]  /*8ac0*/  LEA.HI.X R29, R2, c[0x0][0x164], R7, 0x1, P1 ;  /* 0x00005900021d7a11 */ /* 0x000fe400008f0c07 */
[----:B------:R-:W-:Y:S01]  /*8ad0*/  LEA.HI.X R27, R130, c[0x0][0x164], R3, 0x1, P0 ;  /* 0x00005900821b7a11 */ /* 0x000fe200000f0c03 */
[C---:B-1----:R-:W-:Y:S01]  /*8ae0*/  IMAD R55, R120.reuse, 0x40, R55 ;  /* 0x0000004078377824 */ /* 0x042fe200078e0237 */
[----:B------:R-:W-:Y:S01]  /*8af0*/  ISETP.NE.AND P0, PT, RZ, UR4, PT ;  /* 0x00000004ff007c0c */ /* 0x000fe2000bf05270 */
[----:B------:R-:W-:-:S02]  /*8b00*/  IMAD R21, R120, -0x40, R179 ;  /* 0xffffffc078157824 */ /* 0x000fc400078e02b3 */
[----:B----4-:R-:W-:-:S04]  /*8b10*/  IMAD.IADD R0, R55, 0x1, R0 ;  /* 0x0000000137007824 */ /* 0x010fc800078e0200 */
[----:B------:R-:W-:-:S05]  /*8b20*/  IMAD R0, R117, R0, RZ ;  /* 0x0000000075007224 */ /* 0x000fca00078e02ff */
[-C--:B------:R-:W-:Y:S02]  /*8b30*/  IADD3 R6, P2, R115, R0.reuse, RZ ;  /* 0x0000000073067210 */ /* 0x080fe40007f5e0ff */
[----:B------:R-:W-:Y:S02]  /*8b40*/  IADD3 R2, P1, R114, R0, RZ ;  /* 0x0000000072027210 */ /* 0x000fe40007f3e0ff */
[----:B------:R-:W-:-:S05]  /*8b50*/  SHF.R.S32.HI R0, RZ, 0x1f, R0 ;  /* 0x0000001fff007819 */ /* 0x000fca0000011400 */
[--C-:B------:R-:W-:Y:S02]  /*8b60*/  IMAD.X R7, R102, 0x1, R0.reuse, P2 ;  /* 0x0000000166077824 */ /* 0x100fe400010e0600 */
[----:B------:R-:W-:Y:S01]  /*8b70*/  IMAD.X R20, R99, 0x1, R0, P1 ;  /* 0x0000000163147824 */ /* 0x000fe200008e0600 */
[----:B------:R-:W-:Y:S05]  /*8b80*/  @!P0 BRA `(.L_x_5401) ;  /* 0x00000fd000008947 */ /* 0x000fea0003800000 */
[----:B------:R-:W1:Y:S01]  /*8b90*/  S2R R12, SR_TID.X ;  /* 0x00000000000c7919 */ /* 0x000e620000002100 */
[----:B------:R-:W-:Y:S01]  /*8ba0*/  ISETP.GE.AND P0, PT, R134, R21, PT ;  /* 0x000000158600720c */ /* 0x000fe20003f06270 */
[----:B------:R-:W-:Y:S03]  /*8bb0*/  BSSY B1, `(.L_x_5402) ;  /* 0x000003b000017945 */ /* 0x000fe60003800000 */
[----:B-1----:R-:W-:-:S13]  /*8bc0*/  ISETP.LT.OR P0, PT, R12, -0x7, P0 ;  /* 0xfffffff90c00780c */ /* 0x002fda0000701670 */
[----:B------:R-:W-:Y:S05]  /*8bd0*/  @P0 BRA `(.L_x_5403) ;  /* 0x0000038000000947 */ /* 0x000fea0003800000 */
[----:B------:R-:W-:-:S13]  /*8be0*/  ISETP.GE.AND P0, PT, R100, c[0x0][0x220], PT ;  /* 0x0000880064007a0c */ /* 0x000fda0003f06270 */
[----:B------:R1:W-:Y:S01]  /*8bf0*/  @P0 STS.128 [R184], RZ ;  /* 0x000000ffb8000388 */ /* 0x0003e20000000c00 */
        /* <DEDUP_REMOVED lines=11> */
[----:B------:R-:W3:Y:S04]  /*8cb0*/  LDG.E.64 R2, [R30.64] ;  /* 0x000000061e027981 */ /* 0x000ee8000c1e1b00 */
[----:B------:R-:W4:Y:S01]  /*8cc0*/  LDG.E.64 R4, [R4.64] ;  /* 0x0000000604047981 */ /* 0x000f22000c1e1b00 */
[----:B-----5:R-:W-:Y:S01]  /*8cd0*/  MOV R17, R10 ;  /* 0x0000000a00117202 */ /* 0x020fe20000000f00 */
[----:B------:R-:W-:Y:S02]  /*8ce0*/  HADD2.F32 R15, -RZ, R11.H1_H1 ;  /* 0x3000000bff0f7230 */ /* 0x000fe40000004100 */
[----:B------:R-:W-:Y:S02]  /*8cf0*/  HADD2.F32 R19, -RZ, R9.H1_H1 ;  /* 0x30000009ff137230 */ /* 0x000fe40000004100 */
[----:B------:R-:W-:-:S02]  /*8d00*/  HADD2.F32 R16, -RZ, R11.H0_H0 ;  /* 0x2000000bff107230 */ /* 0x000fc40000004100 */
[----:B------:R-:W-:Y:S02]  /*8d10*/  HADD2.F32 R18, -RZ, R9.H0_H0 ;  /* 0x20000009ff127230 */ /* 0x000fe40000004100 */
[----:B---3--:R-:W-:Y:S02]  /*8d20*/  HADD2.F32 R0, -RZ, R3.H1_H1 ;  /* 0x30000003ff007230 */ /* 0x008fe40000004100 */
[----:B------:R-:W-:Y:S02]  /*8d30*/  HADD2.F32 R10, -RZ, R2.H1_H1 ;  /* 0x30000002ff0a7230 */ /* 0x000fe40000004100 */
[----:B----4-:R-:W-:Y:S01]  /*8d40*/  HADD2.F32 R13, -RZ, R5.H1_H1 ;  /* 0x30000005ff0d7230 */ /* 0x010fe20000004100 */
[----:B------:R-:W-:Y:S01]  /*8d50*/  FMUL.FTZ R9, R15, R0 ;  /* 0x000000000f097220 */ /* 0x000fe20000410000 */
[----:B------:R-:W-:Y:S01]  /*8d60*/  HADD2.F32 R14, -RZ, R4.H1_H1 ;  /* 0x30000004ff0e7230 */ /* 0x000fe20000004100 */
[----:B------:R-:W-:Y:S01]  /*8d70*/  FMUL.FTZ R11, R19, R10 ;  /* 0x0000000a130b7220 */ /* 0x000fe20000410000 */
[----:B------:R-:W-:Y:S01]  /*8d80*/  HADD2.F32 R2, -RZ, R2.H0_H0 ;  /* 0x20000002ff027230 */ /* 0x000fe20000004100 */
[----:B------:R-:W-:Y:S01]  /*8d90*/  FMUL.FTZ R0, R16, R0 ;  /* 0x0000000010007220 */ /* 0x000fe20000410000 */
[----:B------:R-:W-:Y:S01]  /*8da0*/  HADD2.F32 R3, -RZ, R3.H0_H0 ;  /* 0x20000003ff037230 */ /* 0x000fe20000004100 */
[----:B------:R-:W-:Y:S01]  /*8db0*/  FMUL.FTZ R10, R18, R10 ;  /* 0x0000000a120a7220 */ /* 0x000fe20000410000 */
[----:B------:R-:W-:Y:S01]  /*8dc0*/  HADD2.F32 R4, -RZ, R4.H0_H0 ;  /* 0x20000004ff047230 */ /* 0x000fe20000004100 */
[----:B------:R-:W-:-:S02]  /*8dd0*/  FFMA.FTZ R9, R16, R13, -R9 ;  /* 0x0000000d10097223 */ /* 0x000fc40000010809 */
[----:B------:R-:W-:Y:S01]  /*8de0*/  FFMA.FTZ R0, R15, R13, R0 ;  /* 0x0000000d0f007223 */ /* 0x000fe20000010000 */
[--C-:B------:R-:W-:Y:S01]  /*8df0*/  HADD2.F32 R13, -RZ, R8.reuse.H0_H0 ;  /* 0x20000008ff0d7230 */ /* 0x100fe20000004100 */
[-C--:B------:R-:W-:Y:S01]  /*8e00*/  FFMA.FTZ R11, R18, R14.reuse, -R11 ;  /* 0x0000000e120b7223 */ /* 0x080fe2000001080b */
[----:B------:R-:W-:Y:S01]  /*8e10*/  HADD2.F32 R15, -RZ, R8.H1_H1 ;  /* 0x30000008ff0f7230 */ /* 0x000fe20000004100 */
[----:B------:R-:W-:Y:S01]  /*8e20*/  FFMA.FTZ R10, R19, R14, R10 ;  /* 0x0000000e130a7223 */ /* 0x000fe2000001000a */
[--C-:B------:R-:W-:Y:S01]  /*8e30*/  HADD2.F32 R14, -RZ, R17.reuse.H1_H1 ;  /* 0x30000011ff0e7230 */ /* 0x100fe20000004100 */
[-C--:B------:R-:W-:Y:S01]  /*8e40*/  FMUL.FTZ R16, R13, R2.reuse ;  /* 0x000000020d107220 */ /* 0x080fe20000410000 */
[----:B------:R-:W-:Y:S02]  /*8e50*/  HADD2.F32 R8, -RZ, R17.H0_H0 ;  /* 0x20000011ff087230 */ /* 0x000fe40000004100 */
[----:B------:R-:W-:Y:S01]  /*8e60*/  HADD2.F32 R17, -RZ, R5.H0_H0 ;  /* 0x20000005ff117230 */ /* 0x000fe20000004100 */
[----:B------:R-:W-:Y:S01]  /*8e70*/  FMUL.FTZ R5, R15, R2 ;  /* 0x000000020f057220 */ /* 0x000fe20000410000 */
[----:B------:R-:W-:Y:S01]  /*8e80*/  F2FP.PACK_AB R10, R10, R11 ;  /* 0x0000000b0a0a723e */ /* 0x000fe200000000ff */
[----:B------:R-:W-:Y:S01]  /*8e90*/  FMUL.FTZ R2, R14, R3 ;  /* 0x000000030e027220 */ /* 0x000fe20000410000 */
[----:B------:R-:W-:Y:S01]  /*8ea0*/  F2FP.PACK_AB R11, R0, R9 ;  /* 0x00000009000b723e */ /* 0x000fe200000000ff */
[C---:B------:R-:W-:Y:S01]  /*8eb0*/  FMUL.FTZ R3, R8.reuse, R3 ;  /* 0x0000000308037220 */ /* 0x040fe20000410000 */
        /* <DEDUP_REMOVED lines=8> */
.L_x_5405:
[----:B------:R-:W-:Y:S05]  /*8f40*/  BSYNC B0 ;  /* 0x0000000000007941 */ /* 0x000fea0003800000 */
.L_x_5404:
[----:B-----5:R3:W-:Y:S02]  /*8f50*/  STS.128 [R184], R8 ;  /* 0x00000008b8007388 */ /* 0x0207e40000000c00 */
.L_x_5403:
[----:B------:R-:W-:Y:S05]  /*8f60*/  BSYNC B1 ;  /* 0x0000000000017941 */ /* 0x000fea0003800000 */
.L_x_5402:
[----:B------:R-:W-:Y:S01]  /*8f70*/  IADD3 R0, R134, 0x10, RZ ;  /* 0x0000001086007810 */ /* 0x000fe20007ffe0ff */
[----:B------:R-:W-:Y:S03]  /*8f80*/  BSSY B1, `(.L_x_5406) ;  /* 0x000003e000017945 */ /* 0x000fe60003800000 */
[----:B------:R-:W-:-:S04]  /*8f90*/  ISETP.GE.AND P0, PT, R0, R21, PT ;  /* 0x000000150000720c */ /* 0x000fc80003f06270 */
[----:B------:R-:W-:-:S13]  /*8fa0*/  ISETP.LT.OR P0, PT, R12, -0x87, P0 ;  /* 0xffffff790c00780c */ /* 0x000fda0000701670 */
[----:B------:R-:W-:Y:S05]  /*8fb0*/  @P0 BRA `(.L_x_5407) ;  /* 0x000003a000000947 */ /* 0x000fea0003800000 */
[----:B------:R-:W-:-:S13]  /*8fc0*/  ISETP.GE.AND P0, PT, R100, c[0x0][0x220], PT ;  /* 0x0000880064007a0c */ /* 0x000fda0003f06270 */
[----:B------:R4:W-:Y:S01]  /*8fd0*/  @P0 STS.128 [R184+0x800], RZ ;  /* 0x000800ffb8000388 */ /* 0x0009e20000000c00 */
[----:B------:R-:W-:Y:S05]  /*8fe0*/  @P0 BRA `(.L_x_5407) ;  /* 0x0000037000000947 */ /* 0x000fea0003800000 */
[----:B---3--:R3:W5:Y:S01]  /*8ff0*/  LDG.E.128 R8, [R28.64] ;  /* 0x000000061c087981 */ /* 0x008762000c1e1d00 */
        /* <DEDUP_REMOVED lines=11> */
[----:B--2---:R-:W2:Y:S04]  /*90b0*/  LDG.E.64 R2, [R2.64] ;  /* 0x0000000602027981 */ /* 0x004ea8000c1e1b00 */
[----:B---3--:R-:W3:Y:S01]  /*90c0*/  LDG.E.64 R4, [R4.64] ;  /* 0x0000000604047981 */ /* 0x008ee2000c1e1b00 */
[----:B-----5:R-:W-:Y:S01]  /*90d0*/  MOV R15, R11 ;  /* 0x0000000b000f7202 */ /* 0x020fe20000000f00 */
[--C-:B------:R-:W-:Y:S01]  /*90e0*/  HADD2.F32 R19, -RZ, R9.reuse.H1_H1 ;  /* 0x30000009ff137230 */ /* 0x100fe20000004100 */
[----:B------:R-:W-:Y:S01]  /*90f0*/  MOV R18, R10 ;  /* 0x0000000a00127202 */ /* 0x000fe20000000f00 */
[----:B------:R-:W-:Y:S02]  /*9100*/  HADD2.F32 R20, -RZ, R9.H0_H0 ;  /* 0x20000009ff147230 */ /* 0x000fe40000004100 */
[----:B------:R-:W-:-:S02]  /*9110*/  HADD2.F32 R17, -RZ, R15.H0_H0 ;  /* 0x2000000fff117230 */ /* 0x000fc40000004100 */
[----:B------:R-:W-:Y:S02]  /*9120*/  HADD2.F32 R15, -RZ, R15.H1_H1 ;  /* 0x3000000fff0f7230 */ /* 0x000fe40000004100 */
[----:B--2---:R-:W-:Y:S02]  /*9130*/  HADD2.F32 R11, -RZ, R2.H1_H1 ;  /* 0x30000002ff0b7230 */ /* 0x004fe40000004100 */
[----:B------:R-:W-:Y:S02]  /*9140*/  HADD2.F32 R22, -RZ, R3.H1_H1 ;  /* 0x30000003ff167230 */ /* 0x000fe40000004100 */
[----:B---3--:R-:W-:Y:S01]  /*9150*/  HADD2.F32 R16, -RZ, R4.H1_H1 ;  /* 0x30000004ff107230 */ /* 0x008fe20000004100 */
[-C--:B------:R-:W-:Y:S01]  /*9160*/  FMUL.FTZ R13, R19, R11.reuse ;  /* 0x0000000b130d7220 */ /* 0x080fe20000410000 */
[----:B------:R-:W-:Y:S01]  /*9170*/  HADD2.F32 R14, -RZ, R5.H1_H1 ;  /* 0x30000005ff0e7230 */ /* 0x000fe20000004100 */
[C---:B------:R-:W-:Y:S01]  /*9180*/  FMUL.FTZ R11, R20.reuse, R11 ;  /* 0x0000000b140b7220 */ /* 0x040fe20000410000 */
[----:B------:R-:W-:Y:S01]  /*9190*/  HADD2.F32 R2, -RZ, R2.H0_H0 ;  /* 0x20000002ff027230 */ /* 0x000fe20000004100 */
[----:B------:R-:W-:Y:S01]  /*91a0*/  FMUL.FTZ R9, R17, R22 ;  /* 0x0000001611097220 */ /* 0x000fe20000410000 */
[----:B------:R-:W-:Y:S01]  /*91b0*/  HADD2.F32 R3, -RZ, R3.H0_H0 ;  /* 0x20000003ff037230 */ /* 0x000fe20000004100 */
[----:B------:R-:W-:Y:S01]  /*91c0*/  FFMA.FTZ R13, R20, R16, -R13 ;  /* 0x00000010140d7223 */ /* 0x000fe2000001080d */
[----:B------:R-:W-:Y:S01]  /*91d0*/  HADD2.F32 R4, -RZ, R4.H0_H0 ;  /* 0x20000004ff047230 */ /* 0x000fe20000004100 */
[----:B------:R-:W-:-:S02]  /*91e0*/  FMUL.FTZ R10, R15, R22 ;  /* 0x000000160f0a7220 */ /* 0x000fc40000410000 */
[----:B------:R-:W-:Y:S01]  /*91f0*/  FFMA.FTZ R16, R19, R16, R11 ;  /* 0x0000001013107223 */ /* 0x000fe2000001000b */
[--C-:B------:R-:W-:Y:S01]  /*9200*/  HADD2.F32 R11, -RZ, R8.reuse.H0_H0 ;  /* 0x20000008ff0b7230 */ /* 0x100fe20000004100 */
[-C--:B------:R-:W-:Y:S01]  /*9210*/  FFMA.FTZ R9, R15, R14.reuse, R9 ;  /* 0x0000000e0f097223 */ /* 0x080fe20000010009 */
[----:B------:R-:W-:Y:S01]  /*9220*/  HADD2.F32 R15, -RZ, R8.H1_H1 ;  /* 0x30000008ff0f7230 */ /* 0x000fe20000004100 */
[----:B------:R-:W-:Y:S01]  /*9230*/  FFMA.FTZ R10, R17, R14, -R10 ;  /* 0x0000000e110a7223 */ /* 0x000fe2000001080a */
[--C-:B------:R-:W-:Y:S01]  /*9240*/  HADD2.F32 R8, -RZ, R18.reuse.H0_H0 ;  /* 0x20000012ff087230 */ /* 0x100fe20000004100 */
[-C--:B------:R-:W-:Y:S01]  /*9250*/  FMUL.FTZ R14, R11, R2.reuse ;  /* 0x000000020b0e7220 */ /* 0x080fe20000410000 */
[----:B------:R-:W-:Y:S01]  /*9260*/  HADD2.F32 R18, -RZ, R18.H1_H1 ;  /* 0x30000012ff127230 */ /* 0x000fe20000004100 */
[----:B------:R-:W-:Y:S01]  /*9270*/  F2FP.PACK_AB R13, R16, R13 ;  /* 0x0000000d100d723e */ /* 0x000fe200000000ff */
[----:B------:R-:W-:Y:S01]  /*9280*/  HADD2.F32 R17, -RZ, R5.H0_H0 ;  /* 0x20000005ff117230 */ /* 0x000fe20000004100 */
[----:B------:R-:W-:-:S02]  /*9290*/  FMUL.FTZ R5, R15, R2 ;  /* 0x000000020f057220 */ /* 0x000fc40000410000 */
[-C--:B------:R-:W-:Y:S02]  /*92a0*/  FMUL.FTZ R2, R18, R3.reuse ;  /* 0x0000000312027220 */ /* 0x080fe40000410000 */
[C---:B------:R-:W-:Y:S02]  /*92b0*/  FMUL.FTZ R3, R8.reuse, R3 ;  /* 0x0000000308037220 */ /* 0x040fe40000410000 */
[----:B------:R-:W-:Y:S01]  /*92c0*/  FFMA.FTZ R5, R11, R4, -R5 ;  /* 0x000000040b057223 */ /* 0x000fe20000010805 */
[----:B------:R-:W-:Y:S01]  /*92d0*/  F2FP.PACK_AB R11, R9, R10 ;  /* 0x0000000a090b723e */ /* 0x000fe200000000ff */
[----:B------:R-:W-:Y:S01]  /*92e0*/  FFMA.FTZ R14, R15, R4, R14 ;  /* 0x000000040f0e7223 */ /* 0x000fe2000001000e */
[----:B------:R-:W-:Y:S01]  /*92f0*/  MOV R9, R13 ;  /* 0x0000000d00097202 */ /* 0x000fe20000000f00 */
[-C--:B------:R-:W-:Y:S02]  /*9300*/  FFMA.FTZ R2, R8, R17.reuse, -R2 ;  /* 0x0000001108027223 */ /* 0x080fe40000010802 */
[----:B------:R-:W-:Y:S01]  /*9310*/  FFMA.FTZ R3, R18, R17, R3 ;  /* 0x0000001112037223 */ /* 0x000fe20000010003 */
[----:B------:R-:W-:-:S04]  /*9320*/  F2FP.PACK_AB R8, R14, R5 ;  /* 0x000000050e08723e */ /* 0x000fc800000000ff */
[----:B------:R-:W-:Y:S02]  /*9330*/  F2FP.PACK_AB R10, R3, R2 ;  /* 0x00000002030a723e */ /* 0x000fe400000000ff */
.L_x_5409:
[----:B------:R-:W-:Y:S05]  /*9340*/  BSYNC B0 ;  /* 0x0000000000007941 */ /* 0x000fea0003800000 */
.L_x_5408:
[----:B-----5:R1:W-:Y:S02]  /*9350*/  STS.128 [R184+0x800], R8 ;  /* 0x00080008b8007388 */ /* 0x0203e40000000c00 */
.L_x_5407:
[----:B------:R-:W-:Y:S05]  /*9360*/  BSYNC B1 ;  /* 0x0000000000017941 */ /* 0x000fea0003800000 */
.L_x_5406:
        /* <DEDUP_REMOVED lines=8> */
[----:B-1-3--:R1:W5:Y:S01]  /*93f0*/  LDG.E.128 R8, [R26.64] ;  /* 0x000000061a087981 */ /* 0x00a362000c1e1d00 */
        /* <DEDUP_REMOVED lines=8> */
[C---:B-1----:R-:W-:Y:S02]  /*9480*/  IADD3 R26, P0, R4.reuse, c[0x0][0x2b0], RZ ;  /* 0x0000ac00041a7a10 */ /* 0x042fe40007f1e0ff */
[----:B------:R-:W-:Y:S02]  /*9490*/  IADD3 R4, P1, R4, c[0x0][0x2a8], RZ ;  /* 0x0000aa0004047a10 */ /* 0x000fe40007f3e0ff */
[----:B------:R-:W-:-:S02]  /*94a0*/  IADD3.X R27, R2, c[0x0][0x2b4], RZ, P0, !PT ;  /* 0x0000ad00021b7a10 */ /* 0x000fc400007fe4ff */
[----:B------:R-:W-:-:S03]  /*94b0*/  IADD3.X R5, R2, c[0x0][0x2ac], RZ, P1, !PT ;  /* 0x0000ab0002057a10 */ /* 0x000fc60000ffe4ff */
[----:B------:R-:W3:Y:S04]  /*94c0*/  LDG.E.64 R2, [R26.64] ;  /* 0x000000061a027981 */ /* 0x000ee8000c1e1b00 */
[----:B--2---:R-:W2:Y:S01]  /*94d0*/  LDG.E.64 R4, [R4.64] ;  /* 0x0000000604047981 */ /* 0x004ea2000c1e1b00 */
[----:B-----5:R-:W-:Y:S01]  /*94e0*/  MOV R15, R11 ;  /* 0x0000000b000f7202 */ /* 0x020fe20000000f00 */
[--C-:B------:R-:W-:Y:S01]  /*94f0*/  HADD2.F32 R19, -RZ, R9.reuse.H1_H1 ;  /* 0x30000009ff137230 */ /* 0x100fe20000004100 */
[----:B------:R-:W-:Y:S01]  /*9500*/  MOV R18, R10 ;  /* 0x0000000a00127202 */ /* 0x000fe20000000f00 */
[----:B------:R-:W-:Y:S02]  /*9510*/  HADD2.F32 R20, -RZ, R9.H0_H0 ;  /* 0x20000009ff147230 */ /* 0x000fe40000004100 */
[----:B------:R-:W-:-:S02]  /*9520*/  HADD2.F32 R17, -RZ, R15.H0_H0 ;  /* 0x2000000fff117230 */ /* 0x000fc40000004100 */
[----:B------:R-:W-:Y:S02]  /*9530*/  HADD2.F32 R15, -RZ, R15.H1_H1 ;  /* 0x3000000fff0f7230 */ /* 0x000fe40000004100 */
[----:B---3--:R-:W-:Y:S02]  /*9540*/  HADD2.F32 R11, -RZ, R2.H1_H1 ;  /* 0x30000002ff0b7230 */ /* 0x008fe40000004100 */
[----:B------:R-:W-:Y:S02]  /*9550*/  HADD2.F32 R26, -RZ, R3.H1_H1 ;  /* 0x30000003ff1a7230 */ /* 0x000fe40000004100 */
[----:B--2---:R-:W-:Y:S01]  /*9560*/  HADD2.F32 R16, -RZ, R4.H1_H1 ;  /* 0x30000004ff107230 */ /* 0x004fe20000004100 */
        /* <DEDUP_REMOVED lines=30> */
.L_x_5413:
[----:B------:R-:W-:Y:S05]  /*9750*/  BSYNC B0 ;  /* 0x0000000000007941 */ /* 0x000fea0003800000 */
.L_x_5412:
[----:B-----5:R3:W-:Y:S02]  /*9760*/  STS.128 [R184+0x1000], R8 ;  /* 0x00100008b8007388 */ /* 0x0207e40000000c00 */
.L_x_5411:
[----:B------:R-:W-:Y:S05]  /*9770*/  BSYNC B1 ;  /* 0x0000000000017941 */ /* 0x000fea0003800000 */
.L_x_5410:
[----:B-1----:R-:W-:-:S04]  /*9780*/  IADD3 R26, R134, 0x30, RZ ;  /* 0x00000030861a7810 */ /* 0x002fc80007ffe0ff */
        /* <DEDUP_REMOVED lines=19> */
[----:B--2---:R-:W2:Y:S04]  /*98c0*/  LDG.E.64 R2, [R18.64] ;  /* 0x0000000612027981 */ /* 0x004ea8000c1e1b00 */
[----:B---3--:R-:W3:Y:S01]  /*98d0*/  LDG.E.64 R4, [R4.64] ;  /* 0x0000000604047981 */ /* 0x008ee2000c1e1b00 */
[--C-:B-----5:R-:W-:Y:S01]  /*98e0*/  HADD2.F32 R17, -RZ, R9.reuse.H0_H0 ;  /* 0x20000009ff117230 */ /* 0x120fe20000004100 */
[----:B------:R-:W-:Y:S01]  /*98f0*/  MOV R15, R10 ;  /* 0x0000000a000f7202 */ /* 0x000fe20000000f00 */
[----:B------:R-:W-:Y:S02]  /*9900*/  HADD2.F32 R16, -RZ, R9.H1_H1 ;  /* 0x30000009ff107230 */ /* 0x000fe40000004100 */
[--C-:B------:R-:W-:Y:S02]  /*9910*/  HADD2.F32 R13, -RZ, R11.reuse.H1_H1 ;  /* 0x3000000bff0d7230 */ /* 0x100fe40000004100 */
[----:B------:R-:W-:-:S02]  /*9920*/  HADD2.F32 R14, -RZ, R11.H0_H0 ;  /* 0x2000000bff0e7230 */ /* 0x000fc40000004100 */
        /* <DEDUP_REMOVED lines=23> */
[----:B------:R-:W-:-:S02]  /*9aa0*/  FMUL.FTZ R2, R12, R3 ;  /* 0x000000030c027220 */ /* 0x000fc40000410000 */
[----:B------:R-:W-:Y:S02]  /*9ab0*/  FMUL.FTZ R3, R8, R3 ;  /* 0x0000000308037220 */ /* 0x000fe40000410000 */
[-C--:B------:R-:W-:Y:S01]  /*9ac0*/  FFMA.FTZ R5, R11, R4.reuse, -R5 ;  /* 0x000000040b057223 */ /* 0x080fe20000010805 */
[----:B------:R-:W-:Y:S01]  /*9ad0*/  F2FP.PACK_AB R11, R6, R7 ;  /* 0x00000007060b723e */ /* 0x000fe200000000ff */
[----:B------:R-:W-:Y:S02]  /*9ae0*/  FFMA.FTZ R14, R13, R4, R14 ;  /* 0x000000040d0e7223 */ /* 0x000fe4000001000e */
[-C--:B------:R-:W-:Y:S02]  /*9af0*/  FFMA.FTZ R2, R8, R15.reuse, -R2 ;  /* 0x0000000f08027223 */ /* 0x080fe40000010802 */
[----:B------:R-:W-:Y:S01]  /*9b00*/  FFMA.FTZ R3, R12, R15, R3 ;  /* 0x0000000f0c037223 */ /* 0x000fe20000010003 */
[----:B------:R-:W-:-:S04]  /*9b10*/  F2FP.PACK_AB R8, R14, R5 ;  /* 0x000000050e08723e */ /* 0x000fc800000000ff */
[----:B------:R-:W-:Y:S02]  /*9b20*/  F2FP.PACK_AB R10, R3, R2 ;  /* 0x00000002030a723e */ /* 0x000fe400000000ff */
.L_x_5416:
[----:B------:R-:W-:Y:S05]  /*9b30*/  BSYNC B0 ;  /* 0x0000000000007941 */ /* 0x000fea0003800000 */
.L_x_5415:
[----:B-----5:R1:W-:Y:S01]  /*9b40*/  STS.128 [R184+0x1800], R8 ;  /* 0x00180008b8007388 */ /* 0x0203e20000000c00 */
[----:B------:R-:W-:Y:S05]  /*9b50*/  BRA `(.L_x_5414) ;  /* 0x00001cd000007947 */ /* 0x000fea0003800000 */
.L_x_5401:
        /* <DEDUP_REMOVED lines=24> */
[----:B------:R-:W4:Y:S01]  /*9ce0*/  LDG.E.128 R12, [R12.64] ;  /* 0x000000060c0c7981 */ /* 0x000f22000c1e1d00 */
[----:B------:R-:W-:Y:S02]  /*9cf0*/  LEA.HI.X R7, R5, c[0x0][0x2b4], R0, 0x1, P1 ;  /* 0x0000ad0005077a11 */ /* 0x000fe400008f0c00 */
[----:B---3--:R-:W-:-:S04]  /*9d00*/  IADD3 R9, P1, R11, R2, RZ ;  /* 0x000000020b097210 */ /* 0x008fc80007f3e0ff */
[----:B------:R-:W3:Y:S01]  /*9d10*/  LDG.E.128 R4, [R6.64] ;  /* 0x0000000606047981 */ /* 0x000ee2000c1e1d00 */
[----:B------:R-:W-:Y:S02]  /*9d20*/  LEA.HI.X.SX32 R0, R11, R20, 0x1, P1 ;  /* 0x000000140b007211 */ /* 0x000fe400008f0eff */
[----:B------:R-:W-:-:S04]  /*9d30*/  LEA R8, P1, R9, c[0x0][0x2a8], 0x1 ;  /* 0x0000aa0009087a11 */ /* 0x000fc800078208ff */
[----:B------:R-:W-:-:S06]  /*9d40*/  LEA.HI.X R9, R9, c[0x0][0x2ac], R0, 0x1, P1 ;  /* 0x0000ab0009097a11 */ /* 0x000fcc00008f0c00 */
[----:B--2---:R-:W2:Y:S01]  /*9d50*/  LDG.E.128 R8, [R8.64] ;  /* 0x0000000608087981 */ /* 0x004ea2000c1e1d00 */
[----:B----4-:R-:W-:Y:S02]  /*9d60*/  HADD2.F32 R33, -RZ, R12.H0_H0 ;  /* 0x2000000cff217230 */ /* 0x010fe40000004100 */
[----:B------:R-:W-:Y:S02]  /*9d70*/  HADD2.F32 R35, -RZ, R13.H0_H0 ;  /* 0x2000000dff237230 */ /* 0x000fe40000004100 */
[--C-:B---3--:R-:W-:Y:S02]  /*9d80*/  HADD2.F32 R0, -RZ, R4.reuse.H0_H0 ;  /* 0x20000004ff007230 */ /* 0x108fe40000004100 */
[----:B------:R-:W-:Y:S02]  /*9d90*/  HADD2.F32 R22, -RZ, R4.H1_H1 ;  /* 0x30000004ff167230 */ /* 0x000fe40000004100 */
[--C-:B------:R-:W-:Y:S02]  /*9da0*/  HADD2.F32 R4, -RZ, R5.reuse.H0_H0 ;  /* 0x20000005ff047230 */ /* 0x100fe40000004100 */
[----:B------:R-:W-:Y:S01]  /*9db0*/  HADD2.F32 R30, -RZ, R5.H1_H1 ;  /* 0x30000005ff1e7230 */ /* 0x000fe20000004100 */
[----:B------:R-:W-:Y:S01]  /*9dc0*/  @!P0 FADD.FTZ R0, -R0, -RZ ;  /* 0x800000ff00008221 */ /* 0x000fe20000010100 */
[--C-:B------:R-:W-:Y:S01]  /*9dd0*/  HADD2.F32 R5, -RZ, R6.reuse.H0_H0 ;  /* 0x20000006ff057230 */ /* 0x100fe20000004100 */
[----:B------:R-:W-:Y:S01]  /*9de0*/  @!P0 FADD.FTZ R4, -R4, -RZ ;  /* 0x800000ff04048221 */ /* 0x000fe20000010100 */
[----:B------:R-:W-:-:S02]  /*9df0*/  HADD2.F32 R31, -RZ, R6.H1_H1 ;  /* 0x30000006ff1f7230 */ /* 0x000fc40000004100 */
[--C-:B------:R-:W-:Y:S02]  /*9e00*/  HADD2.F32 R6, -RZ, R7.reuse.H0_H0 ;  /* 0x20000007ff067230 */ /* 0x100fe40000004100 */
[----:B------:R-:W-:Y:S01]  /*9e10*/  HADD2.F32 R7, -RZ, R7.H1_H1 ;  /* 0x30000007ff077230 */ /* 0x000fe20000004100 */
[----:B------:R-:W-:Y:S01]  /*9e20*/  FMUL.FTZ R33, R33, R0 ;  /* 0x0000000021217220 */ /* 0x000fe20000410000 */
[----:B------:R-:W-:Y:S01]  /*9e30*/  HADD2.F32 R0, -RZ, R15.H1_H1 ;  /* 0x3000000fff007230 */ /* 0x000fe20000004100 */
[----:B------:R-:W-:Y:S01]  /*9e40*/  FMUL.FTZ R35, R35, R4 ;  /* 0x0000000423237220 */ /* 0x000fe20000410000 */
[--C-:B------:R-:W-:Y:S01]  /*9e50*/  HADD2.F32 R4, -RZ, R14.reuse.H0_H0 ;  /* 0x2000000eff047230 */ /* 0x100fe20000004100 */
[----:B------:R-:W-:Y:S02]  /*9e60*/  @!P0 FADD.FTZ R5, -R5, -RZ ;  /* 0x800000ff05058221 */ /* 0x000fe40000010100 */
[----:B------:R-:W-:Y:S01]  /*9e70*/  @!P0 FADD.FTZ R7, -R7, -RZ ;  /* 0x800000ff07078221 */ /* 0x000fe20000010100 */
[----:B------:R-:W-:Y:S01]  /*9e80*/  HADD2.F32 R14, -RZ, R14.H1_H1 ;  /* 0x3000000eff0e7230 */ /* 0x000fe20000004100 */
[----:B------:R-:W-:Y:S01]  /*9e90*/  @!P0 FADD.FTZ R31, -R31, -RZ ;  /* 0x800000ff1f1f8221 */ /* 0x000fe20000010100 */
[----:B------:R-:W-:Y:S01]  /*9ea0*/  HADD2.F32 R13, -RZ, R13.H1_H1 ;  /* 0x3000000dff0d7230 */ /* 0x000fe20000004100 */
[----:B------:R-:W-:Y:S01]  /*9eb0*/  @!P0 FADD.FTZ R30, -R30, -RZ ;  /* 0x800000ff1e1e8221 */ /* 0x000fe20000010100 */
[----:B------:R-:W-:Y:S01]  /*9ec0*/  HADD2.F32 R37, -RZ, R12.H1_H1 ;  /* 0x3000000cff257230 */ /* 0x000fe20000004100 */
[----:B------:R-:W-:Y:S01]  /*9ed0*/  FMUL.FTZ R5, R4, R5 ;  /* 0x0000000504057220 */ /* 0x000fe20000410000 */
[----:B--2---:R-:W-:Y:S01]  /*9ee0*/  HADD2.F32 R4, -RZ, R8.H0_H0 ;  /* 0x20000008ff047230 */ /* 0x004fe20000004100 */
[----:B------:R-:W-:Y:S01]  /*9ef0*/  FMUL.FTZ R7, R0, R7 ;  /* 0x0000000700077220 */ /* 0x000fe20000410000 */
[----:B-----5:R-:W-:Y:S01]  /*9f00*/  HADD2.F32 R0, -RZ, R16.H0_H0 ;  /* 0x20000010ff007230 */ /* 0x020fe20000004100 */
[----:B------:R-:W-:Y:S01]  /*9f10*/  @!P0 FADD.FTZ R22, -R22, -RZ ;  /* 0x800000ff16168221 */ /* 0x000fe20000010100 */
[----:B------:R-:W-:Y:S01]  /*9f20*/  HADD2.F32 R39, -RZ, R15.H0_H0 ;  /* 0x2000000fff277230 */ /* 0x000fe20000004100 */
[----:B------:R-:W-:Y:S01]  /*9f30*/  FMUL.FTZ R31, R14, R31 ;  /* 0x0000001f0e1f7220 */ /* 0x000fe20000410000 */
[----:B------:R-:W-:Y:S01]  /*9f40*/  HADD2.F32 R14, -RZ, R8.H1_H1 ;  /* 0x30000008ff0e7230 */ /* 0x000fe20000004100 */
[----:B------:R-:W-:Y:S01]  /*9f50*/  FMUL.FTZ R13, R13, R30 ;  /* 0x0000001e0d0d7220 */ /* 0x000fe20000410000 */
[--C-:B------:R-:W-:Y:S01]  /*9f60*/  HADD2.F32 R8, -RZ, R9.reuse.H0_H0 ;  /* 0x20000009ff087230 */ /* 0x100fe20000004100 */
[----:B------:R-:W-:Y:S01]  /*9f70*/  @!P0 FADD.FTZ R6, -R6, -RZ ;  /* 0x800000ff06068221 */ /* 0x000fe20000010100 */
[----:B------:R-:W-:Y:S01]  /*9f80*/  HADD2.F32 R30, -RZ, R9.H1_H1 ;  /* 0x30000009ff1e7230 */ /* 0x000fe20000004100 */
[----:B------:R-:W-:Y:S01]  /*9f90*/  FMUL.FTZ R37, R37, R22 ;  /* 0x0000001625257220 */ /* 0x000fe20000410000 */
[--C-:B------:R-:W-:Y:S01]  /*9fa0*/  HADD2.F32 R9, -RZ, R11.reuse.H0_H0 ;  /* 0x2000000bff097230 */ /* 0x100fe20000004100 */
[----:B------:R-:W-:Y:S01]  /*9fb0*/  FFMA.FTZ R0, R0, R4, R33 ;  /* 0x0000000400007223 */ /* 0x000fe20000010021 */
[----:B------:R-:W-:-:S02]  /*9fc0*/  HADD2.F32 R32, -RZ, R11.H1_H1 ;  /* 0x3000000bff207230 */ /* 0x000fc40000004100 */
[----:B------:R-:W-:Y:S02]  /*9fd0*/  HADD2.F32 R12, -RZ, R17.H0_H0 ;  /* 0x20000011ff0c7230 */ /* 0x000fe40000004100 */
[----:B------:R-:W-:Y:S02]  /*9fe0*/  HADD2.F32 R22, -RZ, R10.H0_H0 ;  /* 0x2000000aff167230 */ /* 0x000fe40000004100 */
[----:B------:R-:W-:Y:S02]  /*9ff0*/  HADD2.F32 R4, -RZ, R18.H0_H0 ;  /* 0x20000012ff047230 */ /* 0x000fe40000004100 */
[----:B------:R-:W-:Y:S01]  /*a000*/  HADD2.F32 R11, -RZ, R19.H0_H0 ;  /* 0x20000013ff0b7230 */ /* 0x000fe20000004100 */
[----:B------:R-:W-:Y:S01]  /*a010*/  FMUL.FTZ R6, R39, R6 ;  /* 0x0000000627067220 */ /* 0x000fe20000410000 */
[----:B------:R-:W-:Y:S02]  /*a020*/  HADD2.F32 R16, -RZ, R16.H1_H1 ;  /* 0x30000010ff107230 */ /* 0x000fe40000004100 */
[----:B------:R-:W-:-:S02]  /*a030*/  HADD2.F32 R10, -RZ, R10.H1_H1 ;  /* 0x3000000aff0a7230 */ /* 0x000fc40000004100 */
[----:B------:R-:W-:Y:S02]  /*a040*/  HADD2.F32 R17, -RZ, R17.H1_H1 ;  /* 0x30000011ff117230 */ /* 0x000fe40000004100 */
[----:B------:R-:W-:Y:S02]  /*a050*/  HADD2.F32 R18, -RZ, R18.H1_H1 ;  /* 0x30000012ff127230 */ /* 0x000fe40000004100 */
[----:B------:R-:W-:Y:S01]  /*a060*/  HADD2.F32 R19, -RZ, R19.H1_H1 ;  /* 0x30000013ff137230 */ /* 0x000fe20000004100 */
[----:B------:R-:W-:Y:S02]  /*a070*/  FFMA.FTZ R37, R16, R14, R37 ;  /* 0x0000000e10257223 */ /* 0x000fe40000010025 */
[----:B------:R-:W-:Y:S02]  /*a080*/  FFMA.FTZ R8, R12, R8, R35 ;  /* 0x000000080c087223 */ /* 0x000fe40000010023 */
[----:B------:R-:W-:Y:S02]  /*a090*/  FFMA.FTZ R13, R17, R30, R13 ;  /* 0x0000001e110d7223 */ /* 0x000fe4000001000d */
        /* <DEDUP_REMOVED lines=8> */
.L_x_5420:
[----:B------:R-:W-:Y:S05]  /*a120*/  BSYNC B0 ;  /* 0x0000000000007941 */ /* 0x000fea0003800000 */
.L_x_5419:
[----:B-----5:R4:W-:Y:S02]  /*a130*/  STS.128 [R184], R16 ;  /* 0x00000010b8007388 */ /* 0x0209e40000000c00 */
.L_x_5418:
[----:B------:R-:W-:Y:S05]  /*a140*/  BSYNC B1 ;  /* 0x0000000000017941 */ /* 0x000fea0003800000 */
.L_x_5417:
        /* <DEDUP_REMOVED lines=8> */
[----:B----4-:R4:W5:Y:S01]  /*a1d0*/  LDG.E.128 R16, [R28.64] ;  /* 0x000000061c107981 */ /* 0x010962000c1e1d00 */
[----:B------:R-:W-:Y:S01]  /*a1e0*/  ISETP.GE.AND P0, PT, R100, c[0x0][0x230], PT ;  /* 0x00008c0064007a0c */ /* 0x000fe20003f06270 */
[----:B------:R-:W-:-:S12]  /*a1f0*/  BSSY B0, `(.L_x_5423) ;  /* 0x0000055000007945 */ /* 0x000fd80003800000 */
[----:B------:R-:W-:Y:S05]  /*a200*/  @P0 BRA `(.L_x_5424) ;  /* 0x0000053000000947 */ /* 0x000fea0003800000 */
[-C--:B------:R-:W-:Y:S02]  /*a210*/  ISETP.GE.AND P0, PT, R100, R117.reuse, PT ;  /* 0x000000756400720c */ /* 0x080fe40003f06270 */
[----:B------:R-:W-:Y:S02]  /*a220*/  MOV R7, R117 ;  /* 0x0000007500077202 */ /* 0x000fe40000000f00 */
[----:B------:R-:W-:Y:S02]  /*a230*/  MOV R5, RZ ;  /* 0x000000ff00057202 */ /* 0x000fe40000000f00 */
[C---:B---3--:R-:W-:Y:S02]  /*a240*/  IADD3 R8, P1, R23.reuse, R2, RZ ;  /* 0x0000000217087210 */ /* 0x048fe40007f3e0ff */
        /* <DEDUP_REMOVED lines=10> */
[----:B------:R-:W3:Y:S01]  /*a2f0*/  LDG.E.128 R12, [R12.64] ;  /* 0x000000060c0c7981 */ /* 0x000ee2000c1e1d00 */
[----:B------:R-:W-:Y:S02]  /*a300*/  LEA.HI.X R7, R4, c[0x0][0x2b4], R5, 0x1, P1 ;  /* 0x0000ad0004077a11 */ /* 0x000fe400008f0c05 */
[----:B------:R-:W-:-:S04]  /*a310*/  IADD3 R8, P1, R9, R8, RZ ;  /* 0x0000000809087210 */ /* 0x000fc80007f3e0ff */
[----:B--2---:R-:W2:Y:S01]  /*a320*/  LDG.E.128 R4, [R6.64] ;  /* 0x0000000606047981 */ /* 0x004ea2000c1e1d00 */
[----:B------:R-:W-:Y:S02]  /*a330*/  LEA.HI.X.SX32 R9, R9, R10, 0x1, P1 ;  /* 0x0000000a09097211 */ /* 0x000fe400008f0eff */
[----:B------:R-:W-:-:S04]  /*a340*/  LEA R10, P1, R8, c[0x0][0x2a8], 0x1 ;  /* 0x0000aa00080a7a11 */ /* 0x000fc800078208ff */
[----:B------:R-:W-:-:S06]  /*a350*/  LEA.HI.X R11, R8, c[0x0][0x2ac], R9, 0x1, P1 ;  /* 0x0000ab00080b7a11 */ /* 0x000fcc00008f0c09 */
[----:B----4-:R-:W4:Y:S01]  /*a360*/  LDG.E.128 R8, [R10.64] ;  /* 0x000000060a087981 */ /* 0x010f22000c1e1d00 */
[----:B---3--:R-:W-:Y:S01]  /*a370*/  MOV R22, R15 ;  /* 0x0000000f00167202 */ /* 0x008fe20000000f00 */
[----:B------:R-:W-:Y:S02]  /*a380*/  HADD2.F32 R30, -RZ, R12.H0_H0 ;  /* 0x2000000cff1e7230 */ /* 0x000fe40000004100 */
[--C-:B--2---:R-:W-:Y:S02]  /*a390*/  HADD2.F32 R15, -RZ, R4.reuse.H0_H0 ;  /* 0x20000004ff0f7230 */ /* 0x104fe40000004100 */
[----:B------:R-:W-:Y:S02]  /*a3a0*/  HADD2.F32 R23, -RZ, R4.H1_H1 ;  /* 0x30000004ff177230 */ /* 0x000fe40000004100 */
[--C-:B------:R-:W-:Y:S01]  /*a3b0*/  HADD2.F32 R4, -RZ, R5.reuse.H0_H0 ;  /* 0x20000005ff047230 */ /* 0x100fe20000004100 */
[----:B------:R-:W-:Y:S01]  /*a3c0*/  @!P0 FADD.FTZ R15, -R15, -RZ ;  /* 0x800000ff0f0f8221 */ /* 0x000fe20000010100 */
[----:B------:R-:W-:-:S02]  /*a3d0*/  HADD2.F32 R28, -RZ, R5.H1_H1 ;  /* 0x30000005ff1c7230 */ /* 0x000fc40000004100 */
[--C-:B------:R-:W-:Y:S02]  /*a3e0*/  HADD2.F32 R5, -RZ, R6.reuse.H0_H0 ;  /* 0x20000006ff057230 */ /* 0x100fe40000004100 */
[----:B------:R-:W-:Y:S02]  /*a3f0*/  HADD2.F32 R29, -RZ, R6.H1_H1 ;  /* 0x30000006ff1d7230 */ /* 0x000fe40000004100 */
[----:B------:R-:W-:Y:S01]  /*a400*/  HADD2.F32 R6, -RZ, R7.H0_H0 ;  /* 0x20000007ff067230 */ /* 0x000fe20000004100 */
[----:B------:R-:W-:Y:S01]  /*a410*/  @!P0 FADD.FTZ R4, -R4, -RZ ;  /* 0x800000ff04048221 */ /* 0x000fe20000010100 */
[----:B------:R-:W-:Y:S01]  /*a420*/  HADD2.F32 R31, -RZ, R13.H0_H0 ;  /* 0x2000000dff1f7230 */ /* 0x000fe20000004100 */
[----:B------:R-:W-:Y:S01]  /*a430*/  FMUL.FTZ R30, R30, R15 ;  /* 0x0000000f1e1e7220 */ /* 0x000fe20000410000 */
[----:B------:R-:W-:Y:S01]  /*a440*/  HADD2.F32 R12, -RZ, R12.H1_H1 ;  /* 0x3000000cff0c7230 */ /* 0x000fe20000004100 */
[----:B------:R-:W-:Y:S01]  /*a450*/  @!P0 FADD.FTZ R23, -R23, -RZ ;  /* 0x800000ff17178221 */ /* 0x000fe20000010100 */
[----:B------:R-:W-:Y:S01]  /*a460*/  HADD2.F32 R15, -RZ, R22.H0_H0 ;  /* 0x20000016ff0f7230 */ /* 0x000fe20000004100 */
[----:B------:R-:W-:Y:S01]  /*a470*/  @!P0 FADD.FTZ R6, -R6, -RZ ;  /* 0x800000ff06068221 */ /* 0x000fe20000010100 */
[----:B------:R-:W-:Y:S01]  /*a480*/  HADD2.F32 R7, -RZ, R7.H1_H1 ;  /* 0x30000007ff077230 */ /* 0x000fe20000004100 */
[----:B------:R-:W-:Y:S01]  /*a490*/  FMUL.FTZ R31, R31, R4 ;  /* 0x000000041f1f7220 */ /* 0x000fe20000410000 */
[----:B------:R-:W-:Y:S01]  /*a4a0*/  HADD2.F32 R4, -RZ, R14.H0_H0 ;  /* 0x2000000eff047230 */ /* 0x000fe20000004100 */
[----:B------:R-:W-:Y:S01]  /*a4b0*/  FMUL.FTZ R12, R12, R23 ;  /* 0x000000170c0c7220 */ /* 0x000fe20000410000 */
[----:B------:R-:W-:Y:S01]  /*a4c0*/  HADD2.F32 R13, -RZ, R13.H1_H1 ;  /* 0x3000000dff0d7230 */ /* 0x000fe20000004100 */
[----:B------:R-:W-:Y:S01]  /*a4d0*/  @!P0 FADD.FTZ R5, -R5, -RZ ;  /* 0x800000ff05058221 */ /* 0x000fe20000010100 */
[--C-:B-----5:R-:W-:Y:S01]  /*a4e0*/  HADD2.F32 R23, -RZ, R16.reuse.H1_H1 ;  /* 0x30000010ff177230 */ /* 0x120fe20000004100 */
[----:B------:R-:W-:Y:S01]  /*a4f0*/  FMUL.FTZ R6, R15, R6 ;  /* 0x000000060f067220 */ /* 0x000fe20000410000 */
[----:B------:R-:W-:Y:S01]  /*a500*/  HADD2.F32 R15, -RZ, R16.H0_H0 ;  /* 0x20000010ff0f7230 */ /* 0x000fe20000004100 */
[----:B------:R-:W-:Y:S01]  /*a510*/  @!P0 FADD.FTZ R28, -R28, -RZ ;  /* 0x800000ff1c1c8221 */ /* 0x000fe20000010100 */
[----:B------:R-:W-:Y:S01]  /*a520*/  HADD2.F32 R14, -RZ, R14.H1_H1 ;  /* 0x3000000eff0e7230 */ /* 0x000fe20000004100 */
[----:B------:R-:W-:Y:S01]  /*a530*/  @!P0 FADD.FTZ R29, -R29, -RZ ;  /* 0x800000ff1d1d8221 */ /* 0x000fe20000010100 */
[----:B------:R-:W-:Y:S01]  /*a540*/  HADD2.F32 R22, -RZ, R22.H1_H1 ;  /* 0x30000016ff167230 */ /* 0x000fe20000004100 */
[----:B------:R-:W-:Y:S01]  /*a550*/  @!P0 FADD.FTZ R7, -R7, -RZ ;  /* 0x800000ff07078221 */ /* 0x000fe20000010100 */
[--C-:B----4-:R-:W-:Y:S01]  /*a560*/  HADD2.F32 R16, -RZ, R8.reuse.H1_H1 ;  /* 0x30000008ff107230 */ /* 0x110fe20000004100 */
[----:B------:R-:W-:Y:S01]  /*a570*/  FMUL.FTZ R5, R4, R5 ;  /* 0x0000000504057220 */ /* 0x000fe20000410000 */
[----:B------:R-:W-:Y:S01]  /*a580*/  HADD2.F32 R4, -RZ, R8.H0_H0 ;  /* 0x20000008ff047230 */ /* 0x000fe20000004100 */
[----:B------:R-:W-:Y:S01]  /*a590*/  FMUL.FTZ R13, R13, R28 ;  /* 0x0000001c0d0d7220 */ /* 0x000fe20000410000 */
[--C-:B------:R-:W-:Y:S01]  /*a5a0*/  HADD2.F32 R8, -RZ, R9.reuse.H0_H0 ;  /* 0x20000009ff087230 */ /* 0x100fe20000004100 */
[----:B------:R-:W-:Y:S01]  /*a5b0*/  FMUL.FTZ R29, R14, R29 ;  /* 0x0000001d0e1d7220 */ /* 0x000fe20000410000 */
        /* <DEDUP_REMOVED lines=8> */
[----:B------:R-:W-:Y:S02]  /*a640*/  HADD2.F32 R12, -RZ, R19.H0_H0 ;  /* 0x20000013ff0c7230 */ /* 0x000fe40000004100 */
[----:B------:R-:W-:Y:S02]  /*a650*/  HADD2.F32 R10, -RZ, R10.H1_H1 ;  /* 0x3000000aff0a7230 */ /* 0x000fe40000004100 */
[----:B------:R-:W-:-:S02]  /*a660*/  HADD2.F32 R17, -RZ, R17.H1_H1 ;  /* 0x30000011ff117230 */ /* 0x000fc40000004100 */
[----:B------:R-:W-:Y:S02]  /*a670*/  HADD2.F32 R18, -RZ, R18.H1_H1 ;  /* 0x30000012ff127230 */ /* 0x000fe40000004100 */
[----:B------:R-:W-:Y:S01]  /*a680*/  HADD2.F32 R19, -RZ, R19.H1_H1 ;  /* 0x30000013ff137230 */ /* 0x000fe20000004100 */
[----:B------:R-:W-:Y:S02]  /*a690*/  FFMA.FTZ R4, R15, R4, R30 ;  /* 0x000000040f047223 */ /* 0x000fe4000001001e */
[----:B------:R-:W-:Y:S02]  /*a6a0*/  FFMA.FTZ R8, R14, R8, R31 ;  /* 0x000000080e087223 */ /* 0x000fe4000001001f */
[----:B------:R-:W-:Y:S02]  /*a6b0*/  FFMA.FTZ R13, R17, R28, R13 ;  /* 0x0000001c110d7223 */ /* 0x000fe4000001000d */
[----:B------:R-:W-:Y:S02]  /*a6c0*/  FFMA.FTZ R5, R11, R22, R5 ;  /* 0x000000160b057223 */ /* 0x000fe40000010005 */
[----:B------:R-:W-:-:S02]  /*a6d0*/  FFMA.FTZ R10, R18, R10, R29 ;  /* 0x0000000a120a7223 */ /* 0x000fc4000001001d */
[----:B------:R-:W-:Y:S02]  /*a6e0*/  FFMA.FTZ R6, R12, R9, R6 ;  /* 0x000000090c067223 */ /* 0x000fe40000010006 */
[----:B------:R-:W-:Y:S01]  /*a6f0*/  FFMA.FTZ R7, R19, R32, R7 ;  /* 0x0000002013077223 */ /* 0x000fe20000010007 */
[----:B------:R-:W-:Y:S02]  /*a700*/  F2FP.PACK_AB R16, R23, R4 ;  /* 0x000000041710723e */ /* 0x000fe400000000ff */
[----:B------:R-:W-:Y:S02]  /*a710*/  F2FP.PACK_AB R17, R13, R8 ;  /* 0x000000080d11723e */ /* 0x000fe400000000ff */
[----:B------:R-:W-:Y:S02]  /*a720*/  F2FP.PACK_AB R18, R10, R5 ;  /* 0x000000050a12723e */ /* 0x000fe400000000ff */
[----:B------:R-:W-:Y:S02]  /*a730*/  F2FP.PACK_AB R19, R7, R6 ;  /* 0x000000060713723e */ /* 0x000fe400000000ff */
.L_x_5424:
[----:B------:R-:W-:Y:S05]  /*a740*/  BSYNC B0 ;  /* 0x0000000000007941 */ /* 0x000fea0003800000 */
.L_x_5423:
[----:B-----5:R1:W-:Y:S02]  /*a750*/  STS.128 [R184+0x800], R16 ;  /* 0x00080010b8007388 */ /* 0x0203e40000000c00 */
.L_x_5422:
[----:B------:R-:W-:Y:S05]  /*a760*/  BSYNC B1 ;  /* 0x0000000000017941 */ /* 0x000fea0003800000 */
.L_x_5421:
        /* <DEDUP_REMOVED lines=8> */
[----:B-1--4-:R1:W5:Y:S01]  /*a7f0*/  LDG.E.128 R16, [R26.64] ;  /* 0x000000061a107981 */ /* 0x012362000c1e1d00 */
        /* <DEDUP_REMOVED lines=8> */
[C---:B------:R-:W-:Y:S02]  /*a880*/  SHF.L.U32 R5, R117.reuse, 0x5, RZ ;  /* 0x0000000575057819 */ /* 0x040fe400000006ff */
[----:B------:R-:W-:Y:S02]  /*a890*/  @P0 IADD3 R4, -R117, RZ, RZ ;  /* 0x000000ff75040210 */ /* 0x000fe40007ffe1ff */
[----:B---3--:R-:W-:Y:S02]  /*a8a0*/  IADD3 R9, P1, R5, R2, RZ ;  /* 0x0000000205097210 */ /* 0x008fe40007f3e0ff */
        /* <DEDUP_REMOVED lines=9> */
[----:B------:R-:W-:-:S04]  /*a940*/  IADD3 R9, P1, R10, R9, RZ ;  /* 0x000000090a097210 */ /* 0x000fc80007f3e0ff */
[----:B------:R-:W4:Y:S01]  /*a950*/  LDG.E.128 R4, [R6.64] ;  /* 0x0000000606047981 */ /* 0x000f22000c1e1d00 */
[----:B------:R-:W-:Y:S02]  /*a960*/  LEA.HI.X.SX32 R8, R10, R8, 0x1, P1 ;  /* 0x000000080a087211 */ /* 0x000fe400008f0eff */
[----:B------:R-:W-:-:S04]  /*a970*/  LEA R10, P1, R9, c[0x0][0x2a8], 0x1 ;  /* 0x0000aa00090a7a11 */ /* 0x000fc800078208ff */
[----:B------:R-:W-:-:S06]  /*a980*/  LEA.HI.X R11, R9, c[0x0][0x2ac], R8, 0x1, P1 ;  /* 0x0000ab00090b7a11 */ /* 0x000fcc00008f0c08 */
[----:B--2---:R-:W2:Y:S01]  /*a990*/  LDG.E.128 R8, [R10.64] ;  /* 0x000000060a087981 */ /* 0x004ea2000c1e1d00 */
[----:B---3--:R-:W-:Y:S01]  /*a9a0*/  MOV R23, R15 ;  /* 0x0000000f00177202 */ /* 0x008fe20000000f00 */
[----:B------:R-:W-:Y:S02]  /*a9b0*/  HADD2.F32 R29, -RZ, R13.H0_H0 ;  /* 0x2000000dff1d7230 */ /* 0x000fe40000004100 */
[--C-:B----4-:R-:W-:Y:S02]  /*a9c0*/  HADD2.F32 R15, -RZ, R4.reuse.H0_H0 ;  /* 0x20000004ff0f7230 */ /* 0x110fe40000004100 */
[----:B-1----:R-:W-:Y:S02]  /*a9d0*/  HADD2.F32 R26, -RZ, R4.H1_H1 ;  /* 0x30000004ff1a7230 */ /* 0x002fe40000004100 */
[--C-:B------:R-:W-:Y:S02]  /*a9e0*/  HADD2.F32 R4, -RZ, R5.reuse.H0_H0 ;  /* 0x20000005ff047230 */ /* 0x100fe40000004100 */
[----:B------:R-:W-:-:S02]  /*a9f0*/  HADD2.F32 R27, -RZ, R5.H1_H1 ;  /* 0x30000005ff1b7230 */ /* 0x000fc40000004100 */
[--C-:B------:R-:W-:Y:S01]  /*aa00*/  HADD2.F32 R5, -RZ, R6.reuse.H0_H0 ;  /* 0x20000006ff057230 */ /* 0x100fe20000004100 */
[----:B------:R-:W-:Y:S01]  /*aa10*/  @!P0 FADD.FTZ R4, -R4, -RZ ;  /* 0x800000ff04048221 */ /* 0x000fe20000010100 */
[----:B------:R-:W-:Y:S02]  /*aa20*/  HADD2.F32 R28, -RZ, R6.H1_H1 ;  /* 0x30000006ff1c7230 */ /* 0x000fe40000004100 */
[--C-:B------:R-:W-:Y:S02]  /*aa30*/  HADD2.F32 R6, -RZ, R7.reuse.H0_H0 ;  /* 0x20000007ff067230 */ /* 0x100fe40000004100 */
[----:B------:R-:W-:Y:S01]  /*aa40*/  HADD2.F32 R7, -RZ, R7.H1_H1 ;  /* 0x30000007ff077230 */ /* 0x000fe20000004100 */
[----:B------:R-:W-:Y:S01]  /*aa50*/  @!P0 FADD.FTZ R26, -R26, -RZ ;  /* 0x800000ff1a1a8221 */ /* 0x000fe20000010100 */
[--C-:B------:R-:W-:Y:S01]  /*aa60*/  HADD2.F32 R30, -RZ, R12.reuse.H0_H0 ;  /* 0x2000000cff1e7230 */ /* 0x100fe20000004100 */
[----:B------:R-:W-:Y:S01]  /*aa70*/  FMUL.FTZ R29, R29, R4 ;  /* 0x000000041d1d7220 */ /* 0x000fe20000410000 */
[----:B------:R-:W-:Y:S01]  /*aa80*/  HADD2.F32 R31, -RZ, R12.H1_H1 ;  /* 0x3000000cff1f7230 */ /* 0x000fe20000004100 */
        /* <DEDUP_REMOVED lines=8> */
[----:B------:R-:W-:Y:S01]  /*ab10*/  FMUL.FTZ R30, R30, R15 ;  /* 0x0000000f1e1e7220 */ /* 0x000fe20000410000 */
[----:B------:R-:W-:Y:S01]  /*ab20*/  HADD2.F32 R15, -RZ, R14.H1_H1 ;  /* 0x3000000eff0f7230 */ /* 0x000fe20000004100 */
[----:B------:R-:W-:-:S02]  /*ab30*/  @!P0 FADD.FTZ R27, -R27, -RZ ;  /* 0x800000ff1b1b8221 */ /* 0x000fc40000010100 */
[----:B------:R-:W-:Y:S02]  /*ab40*/  @!P0 FADD.FTZ R5, -R5, -RZ ;  /* 0x800000ff05058221 */ /* 0x000fe40000010100 */
[----:B------:R-:W-:Y:S01]  /*ab50*/  FMUL.FTZ R6, R13, R6 ;  /* 0x000000060d067220 */ /* 0x000fe20000410000 */
[----:B-----5:R-:W-:Y:S01]  /*ab60*/  HADD2.F32 R13, -RZ, R16.H0_H0 ;  /* 0x20000010ff0d7230 */ /* 0x020fe20000004100 */
[----:B------:R-:W-:Y:S01]  /*ab70*/  FMUL.FTZ R7, R4, R7 ;  /* 0x0000000704077220 */ /* 0x000fe20000410000 */
[----:B--2---:R-:W-:Y:S01]  /*ab80*/  HADD2.F32 R4, -RZ, R8.H0_H0 ;  /* 0x20000008ff047230 */ /* 0x004fe20000004100 */
[----:B------:R-:W-:Y:S02]  /*ab90*/  @!P0 FADD.FTZ R28, -R28, -RZ ;  /* 0x800000ff1c1c8221 */ /* 0x000fe40000010100 */
[----:B------:R-:W-:Y:S01]  /*aba0*/  FMUL.FTZ R12, R12, R27 ;  /* 0x0000001b0c0c7220 */ /* 0x000fe20000410000 */
[--C-:B------:R-:W-:Y:S01]  /*abb0*/  HADD2.F32 R27, -RZ, R10.reuse.H1_H1 ;  /* 0x3000000aff1b7230 */ /* 0x100fe20000004100 */
[----:B------:R-:W-:Y:S01]  /*abc0*/  FMUL.FTZ R5, R26, R5 ;  /* 0x000000051a057220 */ /* 0x000fe20000410000 */
[----:B------:R-:W-:Y:S01]  /*abd0*/  HADD2.F32 R26, -RZ, R10.H0_H0 ;  /* 0x2000000aff1a7230 */ /* 0x000fe20000004100 */
[----:B------:R-:W-:Y:S01]  /*abe0*/  FMUL.FTZ R28, R15, R28 ;  /* 0x0000001c0f1c7220 */ /* 0x000fe20000410000 */
[----:B------:R-:W-:Y:S01]  /*abf0*/  HADD2.F32 R15, -RZ, R8.H1_H1 ;  /* 0x30000008ff0f7230 */ /* 0x000fe20000004100 */
[----:B------:R-:W-:Y:S01]  /*ac00*/  FFMA.FTZ R4, R13, R4, R30 ;  /* 0x000000040d047223 */ /* 0x000fe2000001001e */
[----:B------:R-:W-:-:S02]  /*ac10*/  HADD2.F32 R23, -RZ, R11.H0_H0 ;  /* 0x2000000bff177230 */ /* 0x000fc40000004100 */
[----:B------:R-:W-:Y:S02]  /*ac20*/  HADD2.F32 R10, -RZ, R11.H1_H1 ;  /* 0x3000000bff0a7230 */ /* 0x000fe40000004100 */
[----:B------:R-:W-:Y:S02]  /*ac30*/  HADD2.F32 R14, -RZ, R17.H0_H0 ;  /* 0x20000011ff0e7230 */ /* 0x000fe40000004100 */
[----:B------:R-:W-:Y:S02]  /*ac40*/  HADD2.F32 R8, -RZ, R9.H0_H0 ;  /* 0x20000009ff087230 */ /* 0x000fe40000004100 */
[----:B------:R-:W-:Y:S02]  /*ac50*/  HADD2.F32 R11, -RZ, R18.H0_H0 ;  /* 0x20000012ff0b7230 */ /* 0x000fe40000004100 */
[----:B------:R-:W-:Y:S02]  /*ac60*/  HADD2.F32 R13, -RZ, R19.H0_H0 ;  /* 0x20000013ff0d7230 */ /* 0x000fe40000004100 */
[----:B------:R-:W-:-:S02]  /*ac70*/  HADD2.F32 R16, -RZ, R16.H1_H1 ;  /* 0x30000010ff107230 */ /* 0x000fc40000004100 */
[----:B------:R-:W-:Y:S02]  /*ac80*/  HADD2.F32 R9, -RZ, R9.H1_H1 ;  /* 0x30000009ff097230 */ /* 0x000fe40000004100 */
[----:B------:R-:W-:Y:S02]  /*ac90*/  HADD2.F32 R17, -RZ, R17.H1_H1 ;  /* 0x30000011ff117230 */ /* 0x000fe40000004100 */
[----:B------:R-:W-:Y:S02]  /*aca0*/  HADD2.F32 R18, -RZ, R18.H1_H1 ;  /* 0x30000012ff127230 */ /* 0x000fe40000004100 */
[----:B------:R-:W-:Y:S01]  /*acb0*/  HADD2.F32 R19, -RZ, R19.H1_H1 ;  /* 0x30000013ff137230 */ /* 0x000fe20000004100 */
[----:B------:R-:W-:Y:S02]  /*acc0*/  FFMA.FTZ R15, R16, R15, R31 ;  /* 0x0000000f100f7223 */ /* 0x000fe4000001001f */
[----:B------:R-:W-:Y:S02]  /*acd0*/  FFMA.FTZ R8, R14, R8, R29 ;  /* 0x000000080e087223 */ /* 0x000fe4000001001d */
[----:B------:R-:W-:-:S02]  /*ace0*/  FFMA.FTZ R9, R17, R9, R12 ;  /* 0x0000000911097223 */ /* 0x000fc4000001000c */
[----:B------:R-:W-:Y:S02]  /*acf0*/  FFMA.FTZ R5, R11, R26, R5 ;  /* 0x0000001a0b057223 */ /* 0x000fe40000010005 */
[----:B------:R-:W-:Y:S02]  /*ad00*/  FFMA.FTZ R18, R18, R27, R28 ;  /* 0x0000001b12127223 */ /* 0x000fe4000001001c */
[----:B------:R-:W-:Y:S02]  /*ad10*/  FFMA.FTZ R6, R13, R23, R6 ;  /* 0x000000170d067223 */ /* 0x000fe40000010006 */
[----:B------:R-:W-:Y:S01]  /*ad20*/  FFMA.FTZ R7, R19, R10, R7 ;  /* 0x0000000a13077223 */ /* 0x000fe20000010007 */
[----:B------:R-:W-:Y:S02]  /*ad30*/  F2FP.PACK_AB R16, R15, R4 ;  /* 0x000000040f10723e */ /* 0x000fe400000000ff */
[----:B------:R-:W-:Y:S02]  /*ad40*/  F2FP.PACK_AB R17, R9, R8 ;  /* 0x000000080911723e */ /* 0x000fe400000000ff */
[----:B------:R-:W-:-:S02]  /*ad50*/  F2FP.PACK_AB R18, R18, R5 ;  /* 0x000000051212723e */ /* 0x000fc400000000ff */
[----:B------:R-:W-:Y:S02]  /*ad60*/  F2FP.PACK_AB R19, R7, R6 ;  /* 0x000000060713723e */ /* 0x000fe400000000ff */
.L_x_5428:
[----:B------:R-:W-:Y:S05]  /*ad70*/  BSYNC B0 ;  /* 0x0000000000007941 */ /* 0x000fea0003800000 */
.L_x_5427:
[----:B-----5:R4:W-:Y:S02]  /*ad80*/  STS.128 [R184+0x1000], R16 ;  /* 0x00100010b8007388 */ /* 0x0209e40000000c00 */
.L_x_5426:
[----:B------:R-:W-:Y:S05]  /*ad90*/  BSYNC B1 ;  /* 0x0000000000017941 */ /* 0x000fea0003800000 */
.L_x_5425:
[----:B-1----:R-:W-:-:S04]  /*ada0*/  IADD3 R26, R134, 0x30, RZ ;  /* 0x00000030861a7810 */ /* 0x002fc80007ffe0ff */
[----:B------:R-:W-:-:S04]  /*adb0*/  ISETP.GE.AND P0, PT, R26, R21, PT ;  /* 0x000000151a00720c */ /* 0x000fc80003f06270 */
[----:B------:R-:W-:-:S13]  /*adc0*/  ISETP.LT.OR P0, PT, R3, -0x187, P0 ;  /* 0xfffffe790300780c */ /* 0x000fda0000701670 */
[----:B------:R-:W-:Y:S05]  /*add0*/  @P0 BRA `(.L_x_5414) ;  /* 0x00000a5000000947 */ /* 0x000fea0003800000 */
[----:B------:R-:W-:-:S13]  /*ade0*/  ISETP.GE.AND P0, PT, R100, c[0x0][0x220], PT ;  /* 0x0000880064007a0c */ /* 0x000fda0003f06270 */
[----:B------:R1:W-:Y:S01]  /*adf0*/  @P0 STS.128 [R184+0x1800], RZ ;  /* 0x001800ffb8000388 */ /* 0x0003e20000000c00 */
        /* <DEDUP_REMOVED lines=9> */
[--C-:B------:R-:W-:Y:S02]  /*ae90*/  @P0 SHF.R.S32.HI R4, RZ, 0x1, R116.reuse ;  /* 0x00000001ff040819 */ /* 0x100fe40000011474 */
[C---:B------:R-:W-:Y:S01]  /*aea0*/  @P0 IADD3 R5, -R117.reuse, RZ, RZ ;  /* 0x000000ff75050210 */ /* 0x040fe20007ffe1ff */
[----:B------:R-:W-:Y:S01]  /*aeb0*/  IMAD R7, R117, 0x30, RZ ;  /* 0x0000003075077824 */ /* 0x000fe200078e02ff */
[----:B------:R-:W-:Y:S02]  /*aec0*/  @P0 IADD3 R3, -R4, RZ, RZ ;  /* 0x000000ff04030210 */ /* 0x000fe40007ffe1ff */
[----:B------:R-:W-:Y:S01]  /*aed0*/  @P0 SHF.R.S32.HI R116, RZ, 0x1, R116 ;  /* 0x00000001ff740819 */ /* 0x000fe20000011474 */
[----:B----4-:R-:W-:Y:S01]  /*aee0*/  IMAD.WIDE R16, R5, 0x2, R24 ;  /* 0x0000000205107825 */ /* 0x010fe200078e0218 */
[----:B------:R-:W-:-:S04]  /*aef0*/  IADD3 R2, P1, R7, R2, RZ ;  /* 0x0000000207027210 */ /* 0x000fc80007f3e0ff */
[----:B------:R-:W-:Y:S01]  /*af00*/  LEA.HI.X.SX32 R20, R7, R20, 0x1, P1 ;  /* 0x0000001407147211 */ /* 0x000fe200008f0eff */
[----:B------:R-:W4:Y:S01]  /*af10*/  LDG.E.128 R16, [R16.64] ;  /* 0x0000000610107981 */ /* 0x000f22000c1e1d00 */
[----:B------:R-:W-:-:S04]  /*af20*/  IADD3 R4, P1, R3, R2, RZ ;  /* 0x0000000203047210 */ /* 0x000fc80007f3e0ff */
[----:B------:R-:W-:Y:S02]  /*af30*/  LEA.HI.X.SX32 R3, R3, R20, 0x1, P1 ;  /* 0x0000001403037211 */ /* 0x000fe400008f0eff */
[----:B------:R-:W-:-:S04]  /*af40*/  LEA R6, P1, R4, c[0x0][0x2b0], 0x1 ;  /* 0x0000ac0004067a11 */ /* 0x000fc800078208ff */
[----:B------:R-:W-:Y:S02]  /*af50*/  LEA.HI.X R7, R4, c[0x0][0x2b4], R3, 0x1, P1 ;  /* 0x0000ad0004077a11 */ /* 0x000fe400008f0c03 */
[----:B------:R-:W-:Y:S02]  /*af60*/  MOV R3, RZ ;  /* 0x000000ff00037202 */ /* 0x000fe40000000f00 */
[----:B------:R-:W-:Y:S02]  /*af70*/  @P0 IADD3 R3, -R116, RZ, RZ ;  /* 0x000000ff74030210 */ /* 0x000fe40007ffe1ff */
[----:B--2---:R-:W2:Y:S02]  /*af80*/  LDG.E.128 R4, [R6.64] ;  /* 0x0000000606047981 */ /* 0x004ea4000c1e1d00 */
[----:B------:R-:W-:-:S04]  /*af90*/  IADD3 R2, P1, R3, R2, RZ ;  /* 0x0000000203027210 */ /* 0x000fc80007f3e0ff */
[----:B------:R-:W-:Y:S02]  /*afa0*/  LEA.HI.X.SX32 R3, R3, R20, 0x1, P1 ;  /* 0x0000001403037211 */ /* 0x000fe400008f0eff */
[----:B---3--:R-:W-:-:S04]  /*afb0*/  LEA R8, P1, R2, c[0x0][0x2a8], 0x1 ;  /* 0x0000aa0002087a11 */ /* 0x008fc800078208ff */
[----:B------:R-:W-:-:S06]  /*afc0*/  LEA.HI.X R9, R2, c[0x0][0x2ac], R3, 0x1, P1 ;  /* 0x0000ab0002097a11 */ /* 0x000fcc00008f0c03 */
[----:B------:R-:W3:Y:S01]  /*afd0*/  LDG.E.128 R8, [R8.64] ;  /* 0x0000000608087981 */ /* 0x000ee2000c1e1d00 */
[--C-:B----4-:R-:W-:Y:S02]  /*afe0*/  HADD2.F32 R23, -RZ, R16.reuse.H0_H0 ;  /* 0x20000010ff177230 */ /* 0x110fe40000004100 */
[----:B-1----:R-:W-:Y:S02]  /*aff0*/  HADD2.F32 R25, -RZ, R16.H1_H1 ;  /* 0x30000010ff197230 */ /* 0x002fe40000004100 */
[----:B------:R-:W-:Y:S02]  /*b000*/  HADD2.F32 R16, -RZ, R17.H0_H0 ;  /* 0x20000011ff107230 */ /* 0x000fe40000004100 */
[----:B--2---:R-:W-:Y:S02]  /*b010*/  HADD2.F32 R2, -RZ, R4.H0_H0 ;  /* 0x20000004ff027230 */ /* 0x004fe40000004100 */
[--C-:B------:R-:W-:Y:S02]  /*b020*/  HADD2.F32 R3, -RZ, R5.reuse.H0_H0 ;  /* 0x20000005ff037230 */ /* 0x100fe40000004100 */
[----:B------:R-:W-:Y:S01]  /*b030*/  HADD2.F32 R20, -RZ, R5.H1_H1 ;  /* 0x30000005ff147230 */ /* 0x000fe20000004100 */
[----:B------:R-:W-:Y:S01]  /*b040*/  @!P0 FADD.FTZ R2, -R2, -RZ ;  /* 0x800000ff02028221 */ /* 0x000fe20000010100 */
[--C-:B------:R-:W-:Y:S01]  /*b050*/  HADD2.F32 R5, -RZ, R6.reuse.H0_H0 ;  /* 0x20000006ff057230 */ /* 0x100fe20000004100 */
[----:B------:R-:W-:Y:S01]  /*b060*/  @!P0 FADD.FTZ R3, -R3, -RZ ;  /* 0x800000ff03038221 */ /* 0x000fe20000010100 */
[----:B------:R-:W-:-:S02]  /*b070*/  HADD2.F32 R21, -RZ, R6.H1_H1 ;  /* 0x30000006ff157230 */ /* 0x000fc40000004100 */
[--C-:B------:R-:W-:Y:S02]  /*b080*/  HADD2.F32 R6, -RZ, R7.reuse.H0_H0 ;  /* 0x20000007ff067230 */ /* 0x100fe40000004100 */
[----:B------:R-:W-:Y:S02]  /*b090*/  HADD2.F32 R4, -RZ, R4.H1_H1 ;  /* 0x30000004ff047230 */ /* 0x000fe40000004100 */
[----:B------:R-:W-:Y:S01]  /*b0a0*/  HADD2.F32 R7, -RZ, R7.H1_H1 ;  /* 0x30000007ff077230 */ /* 0x000fe20000004100 */
[----:B------:R-:W-:Y:S01]  /*b0b0*/  FMUL.FTZ R23, R23, R2 ;  /* 0x0000000217177220 */ /* 0x000fe20000410000 */
[--C-:B------:R-:W-:Y:S01]  /*b0c0*/  HADD2.F32 R2, -RZ, R19.reuse.H1_H1 ;  /* 0x30000013ff027230 */ /* 0x100fe20000004100 */
[----:B------:R-:W-:Y:S01]  /*b0d0*/  FMUL.FTZ R16, R16, R3 ;  /* 0x0000000310107220 */ /* 0x000fe20000410000 */
[----:B------:R-:W-:Y:S01]  /*b0e0*/  HADD2.F32 R3, -RZ, R19.H0_H0 ;  /* 0x20000013ff037230 */ /* 0x000fe20000004100 */
[----:B------:R-:W-:Y:S02]  /*b0f0*/  @!P0 FADD.FTZ R4, -R4, -RZ ;  /* 0x800000ff04048221 */ /* 0x000fe40000010100 */
[----:B------:R-:W-:-:S02]  /*b100*/  @!P0 FADD.FTZ R6, -R6, -RZ ;  /* 0x800000ff06068221 */ /* 0x000fc40000010100 */
[----:B------:R-:W-:Y:S02]  /*b110*/  @!P0 FADD.FTZ R7, -R7, -RZ ;  /* 0x800000ff07078221 */ /* 0x000fe40000010100 */
[----:B------:R-:W-:Y:S01]  /*b120*/  FMUL.FTZ R25, R25, R4 ;  /* 0x0000000419197220 */ /* 0x000fe20000410000 */
[----:B------:R-:W-:Y:S01]  /*b130*/  HADD2.F32 R4, -RZ, R18.H0_H0 ;  /* 0x20000012ff047230 */ /* 0x000fe20000004100 */
[----:B------:R-:W-:Y:S01]  /*b140*/  FMUL.FTZ R6, R3, R6 ;  /* 0x0000000603067220 */ /* 0x000fe20000410000 */
[----:B---3--:R-:W-:Y:S01]  /*b150*/  HADD2.F32 R3, -RZ, R8.H0_H0 ;  /* 0x20000008ff037230 */ /* 0x008fe20000004100 */
[----:B------:R-:W-:Y:S01]  /*b160*/  FMUL.FTZ R7, R2, R7 ;  /* 0x0000000702077220 */ /* 0x000fe20000410000 */
[----:B-----5:R-:W-:Y:S01]  /*b170*/  HADD2.F32 R2, -RZ, R12.H0_H0 ;  /* 0x2000000cff027230 */ /* 0x020fe20000004100 */
[----:B------:R-:W-:Y:S01]  /*b180*/  @!P0 FADD.FTZ R20, -R20, -RZ ;  /* 0x800000ff14148221 */ /* 0x000fe20000010100 */
[----:B------:R-:W-:Y:S01]  /*b190*/  HADD2.F32 R17, -RZ, R17.H1_H1 ;  /* 0x30000011ff117230 */ /* 0x000fe20000004100 */
[----:B------:R-:W-:Y:S01]  /*b1a0*/  @!P0 FADD.FTZ R5, -R5, -RZ ;  /* 0x800000ff05058221 */ /* 0x000fe20000010100 */
[----:B------:R-:W-:Y:S01]  /*b1b0*/  HADD2.F32 R18, -RZ, R18.H1_H1 ;  /* 0x30000012ff127230 */ /* 0x000fe20000004100 */
[----:B------:R-:W-:Y:S01]  /*b1c0*/  @!P0 FADD.FTZ R21, -R21, -RZ ;  /* 0x800000ff15158221 */ /* 0x000fe20000010100 */
[----:B------:R-:W-:-:S02]  /*b1d0*/  HADD2.F32 R12, -RZ, R12.H1_H1 ;  /* 0x3000000cff0c7230 */ /* 0x000fc40000004100 */
[----:B------:R-:W-:Y:S01]  /*b1e0*/  HADD2.F32 R8, -RZ, R8.H1_H1 ;  /* 0x30000008ff087230 */ /* 0x000fe20000004100 */
[----:B------:R-:W-:Y:S01]  /*b1f0*/  FMUL.FTZ R17, R17, R20 ;  /* 0x0000001411117220 */ /* 0x000fe20000410000 */
[----:B------:R-:W-:Y:S01]  /*b200*/  HADD2.F32 R19, -RZ, R13.H0_H0 ;  /* 0x2000000dff137230 */ /* 0x000fe20000004100 */
[----:B------:R-:W-:Y:S01]  /*b210*/  FMUL.FTZ R5, R4, R5 ;  /* 0x0000000504057220 */ /* 0x000fe20000410000 */
[--C-:B------:R-:W-:Y:S01]  /*b220*/  HADD2.F32 R4, -RZ, R9.reuse.H0_H0 ;  /* 0x20000009ff047230 */ /* 0x100fe20000004100 */
[----:B------:R-:W-:Y:S01]  /*b230*/  FMUL.FTZ R21, R18, R21 ;  /* 0x0000001512157220 */ /* 0x000fe20000410000 */
[----:B------:R-:W-:Y:S01]  /*b240*/  HADD2.F32 R20, -RZ, R9.H1_H1 ;  /* 0x30000009ff147230 */ /* 0x000fe20000004100 */
[----:B------:R-:W-:Y:S01]  /*b250*/  FFMA.FTZ R2, R2, R3, R23 ;  /* 0x0000000302027223 */ /* 0x000fe20000010017 */
[----:B------:R-:W-:Y:S01]  /*b260*/  HADD2.F32 R18, -RZ, R10.H0_H0 ;  /* 0x2000000aff127230 */ /* 0x000fe20000004100 */
[----:B------:R-:W-:Y:S01]  /*b270*/  FFMA.FTZ R25, R12, R8, R25 ;  /* 0x000000080c197223 */ /* 0x000fe20000010019 */
[----:B------:R-:W-:-:S02]  /*b280*/  HADD2.F32 R3, -RZ, R14.H0_H0 ;  /* 0x2000000eff037230 */ /* 0x000fc40000004100 */
[----:B------:R-:W-:Y:S02]  /*b290*/  HADD2.F32 R8, -RZ, R15.H0_H0 ;  /* 0x2000000fff087230 */ /* 0x000fe40000004100 */
[----:B------:R-:W-:Y:S02]  /*b2a0*/  HADD2.F32 R10, -RZ, R10.H1_H1 ;  /* 0x3000000aff0a7230 */ /* 0x000fe40000004100 */
[--C-:B------:R-:W-:Y:S02]  /*b2b0*/  HADD2.F32 R9, -RZ, R11.reuse.H0_H0 ;  /* 0x2000000bff097230 */ /* 0x100fe40000004100 */
        /* <DEDUP_REMOVED lines=13> */
[----:B------:R-:W-:Y:S02]  /*b390*/  F2FP.PACK_AB R15, R7, R6 ;  /* 0x00000006070f723e */ /* 0x000fe400000000ff */
.L_x_5430:
[----:B------:R-:W-:Y:S05]  /*b3a0*/  BSYNC B0 ;  /* 0x0000000000007941 */ /* 0x000fea0003800000 */
.L_x_5429:
[----:B-----5:R1:W-:Y:S01]  /*b3b0*/  STS.128 [R184+0x1800], R12 ;  /* 0x0018000cb8007388 */ /* 0x0203e20000000c00 */
[----:B------:R-:W-:Y:S05]  /*b3c0*/  BRA `(.L_x_5414) ;  /* 0x0000046000007947 */ /* 0x000fea0003800000 */
.L_x_5400:
[----:B------:R-:W1:Y:S01]  /*b3d0*/  S2R R120, SR_CTAID.X ;  /* 0x0000000000787919 */ /* 0x000e620000002500 */
[----:B------:R-:W-:Y:S01]  /*b3e0*/  BSSY B0, `(.L_x_5431) ;  /* 0x000000d000007945 */ /* 0x000fe20003800000 */
[----:B-1----:R-:W-:-:S05]  /*b3f0*/  IMAD R3, R120, -0x40, R179 ;  /* 0xffffffc078037824 */ /* 0x002fca00078e02b3 */
[----:B------:R-:W-:-:S13]  /*b400*/  ISETP.GE.AND P0, PT, R134, R3, PT ;  /* 0x000000038600720c */ /* 0x000fda0003f06270 */
[----:B------:R-:W-:Y:S05]  /*b410*/  @P0 BRA `(.L_x_5432) ;  /* 0x0000009000000947 */ /* 0x000fea0003800000 */
[----:B------:R-:W-:-:S13]  /*b420*/  ISETP.GE.AND P0, PT, R100, c[0x0][0x220], PT ;  /* 0x0000880064007a0c */ /* 0x000fda0003f06270 */
[----:B------:R1:W-:Y:S01]  /*b430*/  @P0 STS.128 [R184], RZ ;  /* 0x000000ffb8000388 */ /* 0x0003e20000000c00 */
[----:B------:R-:W-:Y:S05]  /*b440*/  @P0 BRA `(.L_x_5432) ;  /* 0x0000006000000947 */ /* 0x000fea0003800000 */
[----:B---3--:R-:W-:-:S04]  /*b450*/  LEA R4, P0, R130, c[0x0][0x160], 0x1 ;  /* 0x0000580082047a11 */ /* 0x008fc800078008ff */
[----:B------:R-:W-:-:S05]  /*b460*/  LEA.HI.X R5, R130, c[0x0][0x164], R133, 0x1, P0 ;  /* 0x0000590082057a11 */ /* 0x000fca00000f0c85 */
[----:B------:R-:W-:Y:S01]  /*b470*/  @!PT LDS RZ, [RZ] ;  /* 0x00000000fffff984 */ /* 0x000fe20000000800 */
[----:B------:R-:W-:Y:S01]  /*b480*/  @!PT LDS RZ, [RZ] ;  /* 0x00000000fffff984 */ /* 0x000fe20000000800 */
[----:B------:R-:W-:Y:S01]  /*b490*/  @!PT LDS RZ, [RZ] ;  /* 0x00000000fffff984 */ /* 0x000fe20000000800 */
[----:B------:R3:W-:Y:S04]  /*b4a0*/  LDGSTS.E.BYPASS.LTC128B.128 [R184], [R4.64] ;  /* 0x0000000004b87fae */ /* 0x0007e8000b901d46 */
.L_x_5432:
[----:B------:R-:W-:Y:S05]  /*b4b0*/  BSYNC B0 ;  /* 0x0000000000007941 */ /* 0x000fea0003800000 */
.L_x_5431:
[----:B------:R-:W-:Y:S01]  /*b4c0*/  IADD3 R0, R134, 0x10, RZ ;  /* 0x0000001086007810 */ /* 0x000fe20007ffe0ff */
[----:B------:R-:W-:Y:S03]  /*b4d0*/  BSSY B0, `(.L_x_5433) ;  /* 0x0000010000007945 */ /* 0x000fe60003800000 */
[----:B------:R-:W-:-:S13]  /*b4e0*/  ISETP.GE.AND P0, PT, R0, R3, PT ;  /* 0x000000030000720c */ /* 0x000fda0003f06270 */
[----:B------:R-:W-:Y:S05]  /*b4f0*/  @P0 BRA `(.L_x_5434) ;  /* 0x000000d000000947 */ /* 0x000fea0003800000 */
[----:B------:R-:W-:-:S13]  /*b500*/  ISETP.GE.AND P0, PT, R100, c[0x0][0x220], PT ;  /* 0x0000880064007a0c */ /* 0x000fda0003f06270 */
[----:B------:R4:W-:Y:S01]  /*b510*/  @P0 STS.128 [R184+0x800], RZ ;  /* 0x000800ffb8000388 */ /* 0x0009e20000000c00 */
[----:B------:R-:W-:Y:S05]  /*b520*/  @P0 BRA `(.L_x_5434) ;  /* 0x000000a000000947 */ /* 0x000fea0003800000 */
[----:B---3--:R-:W-:Y:S02]  /*b530*/  IMAD.MOV.U32 R7, RZ, RZ, c[0x0][0x190] ;  /* 0x00006400ff077624 */ /* 0x008fe400078e00ff */
[----:B------:R-:W-:-:S03]  /*b540*/  IMAD.MOV.U32 R5, RZ, RZ, c[0x0][0x194] ;  /* 0x00006500ff057624 */ /* 0x000fc600078e00ff */
        /* <DEDUP_REMOVED lines=8> */
.L_x_5434:
[----:B------:R-:W-:Y:S05]  /*b5d0*/  BSYNC B0 ;  /* 0x0000000000007941 */ /* 0x000fea0003800000 */
.L_x_5433:
[----:B---3--:R-:W-:Y:S01]  /*b5e0*/  IADD3 R22, R134, 0x20, RZ ;  /* 0x0000002086167810 */ /* 0x008fe20007ffe0ff */
[----:B------:R-:W-:Y:S03]  /*b5f0*/  BSSY B0, `(.L_x_5435) ;  /* 0x0000010000007945 */ /* 0x000fe60003800000 */
[----:B------:R-:W-:-:S13]  /*b600*/  ISETP.GE.AND P0, PT, R22, R3, PT ;  /* 0x000000031600720c */ /* 0x000fda0003f06270 */
[----:B------:R-:W-:Y:S05]  /*b610*/  @P0 BRA `(.L_x_5436) ;  /* 0x000000d000000947 */ /* 0x000fea0003800000 */
[----:B------:R-:W-:-:S13]  /*b620*/  ISETP.GE.AND P0, PT, R100, c[0x0][0x220], PT ;  /* 0x0000880064007a0c */ /* 0x000fda0003f06270 */
[----:B------:R3:W-:Y:S01]  /*b630*/  @P0 STS.128 [R184+0x1000], RZ ;  /* 0x001000ffb8000388 */ /* 0x0007e20000000c00 */
[----:B------:R-:W-:Y:S05]  /*b640*/  @P0 BRA `(.L_x_5436) ;  /* 0x000000a000000947 */ /* 0x000fea0003800000 */
[----:B------:R-:W-:Y:S02]  /*b650*/  IMAD.MOV.U32 R7, RZ, RZ, c[0x0][0x190] ;  /* 0x00006400ff077624 */ /* 0x000fe400078e00ff */
        /* <DEDUP_REMOVED lines=9> */
.L_x_5436:
[----:B------:R-:W-:Y:S05]  /*b6f0*/  BSYNC B0 ;  /* 0x0000000000007941 */ /* 0x000fea0003800000 */
.L_x_5435:
[----:B------:R-:W-:-:S04]  /*b700*/  IADD3 R26, R134, 0x30, RZ ;  /* 0x00000030861a7810 */ /* 0x000fc80007ffe0ff */
[----:B------:R-:W-:-:S13]  /*b710*/  ISETP.GE.AND P0, PT, R26, R3, PT ;  /* 0x000000031a00720c */ /* 0x000fda0003f06270 */
[----:B------:R-:W-:Y:S05]  /*b720*/  @P0 BRA `(.L_x_5414) ;  /* 0x0000010000000947 */ /* 0x000fea0003800000 */
[----:B------:R-:W-:-:S13]  /*b730*/  ISETP.GE.AND P0, PT, R100, c[0x0][0x220], PT ;  /* 0x0000880064007a0c */ /* 0x000fda0003f06270 */
[----:B------:R1:W-:Y:S01]  /*b740*/  @P0 STS.128 [R184+0x1800], RZ ;  /* 0x001800ffb8000388 */ /* 0x0003e20000000c00 */
[----:B------:R-:W-:Y:S05]  /*b750*/  @P0 BRA `(.L_x_5414) ;  /* 0x000000d000000947 */ /* 0x000fea0003800000 */
[----:B------:R-:W-:Y:S01]  /*b760*/  MOV R6, R130 ;  /* 0x0000008200067202 */ /* 0x000fe20000000f00 */
[----:B------:R-:W-:Y:S01]  /*b770*/  IMAD.MOV.U32 R2, RZ, RZ, c[0x0][0x190] ;  /* 0x00006400ff027624 */ /* 0x000fe200078e00ff */
[----:B------:R-:W-:Y:S01]  /*b780*/  ULDC UR4, c[0x0][0x194] ;  /* 0x0000650000047ab9 */ /* 0x000fe20000000800 */
[----:B------:R-:W-:Y:S01]  /*b790*/  IMAD.MOV.U32 R7, RZ, RZ, R133 ;  /* 0x000000ffff077224 */ /* 0x000fe200078e0085 */
[----:B------:R-:W-:-:S03]  /*b7a0*/  UIMAD UR4, UR4, 0x30, URZ ;  /* 0x00000030040478a4 */ /* 0x000fc6000f8e023f */
        /* <DEDUP_REMOVED lines=8> */
.L_x_5414:
[----:B------:R-:W-:Y:S05]  /*b830*/  BSYNC B2 ;  /* 0x0000000000027941 */ /* 0x000fea0003800000 */
.L_x_5399:
[----:B------:R-:W-:Y:S01]  /*b840*/  IADD3 R188, R48, -0x1, RZ ;  /* 0xffffffff30bc7810 */ /* 0x000fe20007ffe0ff */
[----:B------:R-:W-:Y:S01]  /*b850*/  BSSY B0, `(.L_x_5437) ;  /* 0x000000f000007945 */ /* 0x000fe20003800000 */
[----:B------:R-:W-:-:S03]  /*b860*/  LEA R186, P0, R126, c[0x0][0x168], 0x1 ;  /* 0x00005a007eba7a11 */ /* 0x000fc600078008ff */
[----:B------:R-:W-:Y:S01]  /*b870*/  IMAD.SHL.U32 R2, R188, 0x80, RZ ;  /* 0x00000080bc027824 */ /* 0x000fe200078e00ff */
[----:B------:R-:W-:-:S03]  /*b880*/  LEA.HI.X R185, R126, c[0x0][0x16c], R129, 0x1, P0 ;  /* 0x00005b007eb97a11 */ /* 0x000fc600000f0c81 */
[----:B-1-3--:R-:W-:-:S05]  /*b890*/  IMAD.IADD R9, R49, 0x1, -R2 ;  /* 0x0000000131097824 */ /* 0x00afca00078e0a02 */
[----:B------:R-:W-:-:S13]  /*b8a0*/  ISETP.GE.AND P1, PT, R134, R9, PT ;  /* 0x000000098600720c */ /* 0x000fda0003f26270 */
[----:B------:R-:W-:Y:S05]  /*b8b0*/  @P1 BRA `(.L_x_5438) ;  /* 0x0000008000001947 */ /* 0x000fea0003800000 */
[----:B------:R-:W-:-:S13]  /*b8c0*/  ISETP.GE.AND P0, PT, R100, c[0x0][0x220], PT ;  /* 0x0000880064007a0c */ /* 0x000fda0003f06270 */
[----:B------:R1:W-:Y:S01]  /*b8d0*/  @P0 STS.128 [R184+0x2000], RZ ;  /* 0x002000ffb8000388 */ /* 0x0003e20000000c00 */
[----:B------:R-:W-:Y:S05]  /*b8e0*/  @P0 BRA `(.L_x_5438) ;  /* 0x0000005000000947 */ /* 0x000fea0003800000 */
[----:B------:R-:W-:-:S05]  /*b8f0*/  MOV R187, R185 ;  /* 0x000000b900bb7202 */ /* 0x000fca0000000f00 */
[----:B------:R-:W-:Y:S01]  /*b900*/  @!PT LDS RZ, [RZ] ;  /* 0x00000000fffff984 */ /* 0x000fe20000000800 */
[----:B------:R-:W-:Y:S01]  /*b910*/  @!PT LDS RZ, [RZ] ;  /* 0x00000000fffff984 */ /* 0x000fe20000000800 */
[----:B------:R-:W-:Y:S01]  /*b920*/  @!PT LDS RZ, [RZ] ;  /* 0x00000000fffff984 */ /* 0x000fe20000000800 */
[----:B------:R3:W-:Y:S02]  /*b930*/  LDGSTS.E.BYPASS.LTC128B.128 [R184+0x2000], [R186.64] ;  /* 0x02000000bab87fae */ /* 0x0007e4000b901d46 */
.L_x_5438:
[----:B------:R-:W-:Y:S05]  /*b940*/  BSYNC B0 ;  /* 0x0000000000007941 */ /* 0x000fea0003800000 */
.L_x_5437:
[----:B------:R-:W-:Y:S01]  /*b950*/  ISETP.GE.AND P0, PT, R0, R9, PT ;  /* 0x000000090000720c */ /* 0x000fe20003f06270 */
[----:B------:R-:W-:-:S12]  /*b960*/  BSSY B0, `(.L_x_5439) ;  /* 0x000000b000007945 */ /* 0x000fd80003800000 */
        /* <DEDUP_REMOVED lines=10> */
.L_x_5440:
[----:B------:R-:W-:Y:S05]  /*ba10*/  BSYNC B0 ;  /* 0x0000000000007941 */ /* 0x000fea0003800000 */
.L_x_5439:
[----:B------:R-:W-:Y:S01]  /*ba20*/  ISETP.GE.AND P0, PT, R22, R9, PT ;  /* 0x000000091600720c */ /* 0x000fe20003f06270 */
[----:B------:R-:W-:-:S12]  /*ba30*/  BSSY B0, `(.L_x_5441) ;  /* 0x000000d000007945 */ /* 0x000fd80003800000 */
[----:B------:R-:W-:Y:S05]  /*ba40*/  @P0 BRA `(.L_x_5442) ;  /* 0x000000b000000947 */ /* 0x000fea0003800000 */
[----:B------:R-:W-:-:S13]  /*ba50*/  ISETP.GE.AND P0, PT, R100, c[0x0][0x220], PT ;  /* 0x0000880064007a0c */ /* 0x000fda0003f06270 */
[----:B------:R1:W-:Y:S01]  /*ba60*/  @P0 STS.128 [R184+0x3000], RZ ;  /* 0x003000ffb8000388 */ /* 0x0003e20000000c00 */
[----:B------:R-:W-:Y:S05]  /*ba70*/  @P0 BRA `(.L_x_5442) ;  /* 0x0000008000000947 */ /* 0x000fea0003800000 */
[----:B------:R-:W-:Y:S02]  /*ba80*/  IMAD.MOV.U32 R3, RZ, RZ, c[0x0][0x198] ;  /* 0x00006600ff037624 */ /* 0x000fe400078e00ff */
[----:B-1----:R-:W-:-:S03]  /*ba90*/  IMAD.MOV.U32 R4, RZ, RZ, c[0x0][0x19c] ;  /* 0x00006700ff047624 */ /* 0x002fc600078e00ff */
[----:B------:R-:W-:-:S04]  /*baa0*/  LEA R6, P0, R3, R186, 0x6 ;  /* 0x000000ba03067211 */ /* 0x000fc800078030ff */
[----:B------:R-:W-:-:S05]  /*bab0*/  LEA.HI.X R7, R3, R185, R4, 0x6, P0 ;  /* 0x000000b903077211 */ /* 0x000fca00000f3404 */
[----:B------:R-:W-:Y:S01]  /*bac0*/  @!PT LDS RZ, [RZ] ;  /* 0x00000000fffff984 */ /* 0x000fe20000000800 */
[----:B------:R-:W-:Y:S01]  /*bad0*/  @!PT LDS RZ, [RZ] ;  /* 0x00000000fffff984 */ /* 0x000fe20000000800 */
[----:B------:R-:W-:Y:S01]  /*bae0*/  @!PT LDS RZ, [RZ] ;  /* 0x00000000fffff984 */ /* 0x000fe20000000800 */
[----:B------:R1:W-:Y:S04]  /*baf0*/  LDGSTS.E.BYPASS.LTC128B.128 [R184+0x3000], [R6.64] ;  /* 0x0300000006b87fae */ /* 0x0003e8000b901d46 */
.L_x_5442:
[----:B------:R-:W-:Y:S05]  /*bb00*/  BSYNC B0 ;  /* 0x0000000000007941 */ /* 0x000fea0003800000 */
.L_x_5441:
[----:B------:R-:W-:Y:S01]  /*bb10*/  ISETP.GE.AND P0, PT, R26, R9, PT ;  /* 0x000000091a00720c */ /* 0x000fe20003f06270 */
[----:B------:R-:W-:-:S12]  /*bb20*/  BSSY B0, `(.L_x_5443) ;  /* 0x000000f000007945 */ /* 0x000fd80003800000 */
[----:B------:R-:W-:Y:S05]  /*bb30*/  @P0 BRA `(.L_x_5444) ;  /* 0x000000d000000947 */ /* 0x000fea0003800000 */
[----:B------:R-:W-:-:S13]  /*bb40*/  ISETP.GE.AND P0, PT, R100, c[0x0][0x220], PT ;  /* 0x0000880064007a0c */ /* 0x000fda0003f06270 */
[----:B------:R1:W-:Y:S01]  /*bb50*/  @P0 STS.128 [R184+0x3800], RZ ;  /* 0x003800ffb8000388 */ /* 0x0003e20000000c00 */
[----:B------:R-:W-:Y:S05]  /*bb60*/  @P0 BRA `(.L_x_5444) ;  /* 0x000000a000000947 */ /* 0x000fea0003800000 */
[----:B------:R-:W-:Y:S01]  /*bb70*/  MOV R3, c[0x0][0x198] ;  /* 0x0000660000037a02 */ /* 0x000fe20000000f00 */
[----:B------:R-:W-:Y:S01]  /*bb80*/  ULDC UR4, c[0x0][0x19c] ;  /* 0x0000670000047ab9 */ /* 0x000fe20000000800 */
[----:B---3--:R-:W-:Y:S01]  /*bb90*/  MOV R187, R185 ;  /* 0x000000b900bb7202 */ /* 0x008fe20000000f00 */
[----:B------:R-:W-:-:S04]  /*bba0*/  UIMAD UR4, UR4, 0x60, URZ ;  /* 0x00000060040478a4 */ /* 0x000fc8000f8e023f */
[----:B-1----:R-:W-:-:S05]  /*bbb0*/  IMAD.WIDE.U32 R4, R3, 0x60, R186 ;  /* 0x0000006003047825 */ /* 0x002fca00078e00ba */
[----:B------:R-:W-:-:S05]  /*bbc0*/  IADD3 R5, R5, UR4, RZ ;  /* 0x0000000405057c10 */ /* 0x000fca000fffe0ff */
[----:B------:R-:W-:Y:S01]  /*bbd0*/  @!PT LDS RZ, [RZ] ;  /* 0x00000000fffff984 */ /* 0x000fe20000000800 */
[----:B------:R-:W-:Y:S01]  /*bbe0*/  @!PT LDS RZ, [RZ] ;  /* 0x00000000fffff984 */ /* 0x000fe20000000800 */
[----:B------:R-:W-:Y:S01]  /*bbf0*/  @!PT LDS RZ, [RZ] ;  /* 0x00000000fffff984 */ /* 0x000fe20000000800 */
[----:B------:R1:W-:Y:S02]  /*bc00*/  LDGSTS.E.BYPASS.LTC128B.128 [R184+0x3800], [R4.64] ;  /* 0x0380000004b87fae */ /* 0x0003e4000b901d46 */
.L_x_5444:
[----:B------:R-:W-:Y:S05]  /*bc10*/  BSYNC B0 ;  /* 0x0000000000007941 */ /* 0x000fea0003800000 */
.L_x_5443:
[----:B------:R-:W-:Y:S01]  /*bc20*/  IADD3 R8, R134, 0x40, RZ ;  /* 0x0000004086087810 */ /* 0x000fe20007ffe0ff */
[----:B------:R-:W-:Y:S03]  /*bc30*/  BSSY B0, `(.L_x_5445) ;  /* 0x000000e000007945 */ /* 0x000fe60003800000 */
[----:B------:R-:W-:-:S13]  /*bc40*/  ISETP.GE.AND P0, PT, R8, R9, PT ;  /* 0x000000090800720c */ /* 0x000fda0003f06270 */
        /* <DEDUP_REMOVED lines=12> */
.L_x_5446:
[----:B------:R-:W-:Y:S05]  /*bd10*/  BSYNC B0 ;  /* 0x0000000000007941 */ /* 0x000fea0003800000 */
.L_x_5445:
[----:B-1----:R-:W-:Y:S01]  /*bd20*/  IADD3 R7, R134, 0x50, RZ ;  /* 0x0000005086077810 */ /* 0x002fe20007ffe0ff */
[----:B------:R-:W-:Y:S03]  /*bd30*/  BSSY B0, `(.L_x_5447) ;  /* 0x0000010000007945 */ /* 0x000fe60003800000 */
[----:B------:R-:W-:-:S13]  /*bd40*/  ISETP.GE.AND P0, PT, R7, R9, PT ;  /* 0x000000090700720c */ /* 0x000fda0003f06270 */
        /* <DEDUP_REMOVED lines=8> */
[----:B------:R-:W-:-:S05]  /*bdd0*/  IMAD.WIDE.U32 R4, R3, 0xa0, R186 ;  /* 0x000000a003047825 */ /* 0x000fca00078e00ba */
[----:B------:R-:W-:-:S05]  /*bde0*/  IADD3 R5, R5, UR4, RZ ;  /* 0x0000000405057c10 */ /* 0x000fca000fffe0ff */
[----:B------:R-:W-:Y:S01]  /*bdf0*/  @!PT LDS RZ, [RZ] ;  /* 0x00000000fffff984 */ /* 0x000fe20000000800 */
[----:B------:R-:W-:Y:S01]  /*be00*/  @!PT LDS RZ, [RZ] ;  /* 0x00000000fffff984 */ /* 0x000fe20000000800 */
[----:B------:R-:W-:Y:S01]  /*be10*/  @!PT LDS RZ, [RZ] ;  /* 0x00000000fffff984 */ /* 0x000fe20000000800 */
[----:B------:R3:W-:Y:S02]  /*be20*/  LDGSTS.E.BYPASS.LTC128B.128 [R184+0x4800], [R4.64] ;  /* 0x0480000004b87fae */ /* 0x0007e4000b901d46 */
.L_x_5448:
[----:B------:R-:W-:Y:S05]  /*be30*/  BSYNC B0 ;  /* 0x0000000000007941 */ /* 0x000fea0003800000 */
.L_x_5447:
[----:B------:R-:W-:Y:S01]  /*be40*/  IADD3 R6, R134, 0x60, RZ ;  /* 0x0000006086067810 */ /* 0x000fe20007ffe0ff */
        /* <DEDUP_REMOVED lines=16> */
.L_x_5450:
[----:B------:R-:W-:Y:S05]  /*bf50*/  BSYNC B0 ;  /* 0x0000000000007941 */ /* 0x000fea0003800000 */
.L_x_5449:
[----:B---3--:R-:W-:Y:S01]  /*bf60*/  IADD3 R5, R134, 0x70, RZ ;  /* 0x0000007086057810 */ /* 0x008fe20007ffe0ff */
        /* <DEDUP_REMOVED lines=8> */
[----:B------:R-:W-:Y:S01]  /*bff0*/  MOV R187, R185 ;  /* 0x000000b900bb7202 */ /* 0x000fe20000000f00 */
[----:B------:R-:W-:-:S04]  /*c000*/  UIMAD UR4, UR4, 0xe0, URZ ;  /* 0x000000e0040478a4 */ /* 0x000fc8000f8e023f */
[----:B------:R-:W-:-:S05]  /*c010*/  IMAD.WIDE.U32 R10, R3, 0xe0, R186 ;  /* 0x000000e0030a7825 */ /* 0x000fca00078e00ba */
[----:B------:R-:W-:-:S05]  /*c020*/  IADD3 R11, R11, UR4, RZ ;  /* 0x000000040b0b7c10 */ /* 0x000fca000fffe0ff */
[----:B------:R-:W-:Y:S01]  /*c030*/  @!PT LDS RZ, [RZ] ;  /* 0x00000000fffff984 */ /* 0x000fe20000000800 */
[----:B------:R-:W-:Y:S01]  /*c040*/  @!PT LDS RZ, [RZ] ;  /* 0x00000000fffff984 */ /* 0x000fe20000000800 */
[----:B------:R-:W-:Y:S01]  /*c050*/  @!PT LDS RZ, [RZ] ;  /* 0x00000000fffff984 */ /* 0x000fe20000000800 */
[----:B------:R1:W-:Y:S02]  /*c060*/  LDGSTS.E.BYPASS.LTC128B.128 [R184+0x5800], [R10.64] ;  /* 0x058000000ab87fae */ /* 0x0003e4000b901d46 */
.L_x_5452:
[----:B------:R-:W-:Y:S05]  /*c070*/  BSYNC B0 ;  /* 0x0000000000007941 */ /* 0x000fea0003800000 */
.L_x_5451:
[----:B------:R-:W0:Y:S01]  /*c080*/  LDGDEPBAR ;  /* 0x00000000000079af */ /* 0x000e220000000000 */
[----:B------:R-:W-:Y:S01]  /*c090*/  ISETP.GE.AND P0, PT, R134, R9, PT ;  /* 0x000000098600720c */ /* 0x000fe20003f06270 */
[----:B------:R-:W-:Y:S01]  /*c0a0*/  BSSY B0, `(.L_x_5453) ;  /* 0x0000018000007945 */ /* 0x000fe20003800000 */
[C---:B------:R-:W-:Y:S01]  /*c0b0*/  LEA R148, P1, R122.reuse, c[0x0][0x170], 0x1 ;  /* 0x00005c007a947a11 */ /* 0x040fe200078208ff */
[----:B------:R-:W5:Y:S03]  /*c0c0*/  S2R R4, SR_TID.X ;  /* 0x0000000000047919 */ /* 0x000f660000002100 */
[----:B------:R-:W-:Y:S01]  /*c0d0*/  LEA.HI.X R149, R122, c[0x0][0x174], R125, 0x1, P1 ;  /* 0x00005d007a957a11 */ /* 0x000fe200008f0c7d */
[----:B------:R-:W-:-:S04]  /*c0e0*/  DEPBAR.LE SB0, 0x0 ;  /* 0x000080000000791a */ /* 0x000fc80000000000 */
[----:B------:R-:W-:Y:S01]  /*c0f0*/  BAR.SYNC.DEFER_BLOCKING 0x0 ;  /* 0x0000000000007b1d */ /* 0x000fe20000010000 */
[----:B-----5:R-:W-:Y:S01]  /*c100*/  SHF.R.S32.HI R3, RZ, 0x1f, R4 ;  /* 0x0000001fff037819 */ /* 0x020fe20000011404 */
[----:B------:R-:W-:-:S03]  /*c110*/  IMAD.SHL.U32 R103, R4, 0x2, RZ ;  /* 0x0000000204677824 */ /* 0x000fc600078e00ff */
[----:B------:R-:W-:Y:S02]  /*c120*/  LEA.HI R121, R3, R4, RZ, 0x5 ;  /* 0x0000000403797211 */ /* 0x000fe400078f28ff */
[----:B------:R-:W-:Y:S02]  /*c130*/  LOP3.LUT R103, R103, 0x6, RZ, 0xc0, !PT ;  /* 0x0000000667677812 */ /* 0x000fe400078ec0ff */
[----:B-1----:R-:W-:-:S05]  /*c140*/  LOP3.LUT R11, R121, 0xffffffe0, RZ, 0xc0, !PT ;  /* 0xffffffe0790b7812 */ /* 0x002fca00078ec0ff */
[----:B------:R-:W-:-:S05]  /*c150*/  IMAD.IADD R10, R4, 0x1, -R11 ;  /* 0x00000001040a7824 */ /* 0x000fca00078e0a0b */
[----:B------:R-:W-:-:S04]  /*c160*/  SHF.R.S32.HI R187, RZ, 0x1f, R10 ;  /* 0x0000001fffbb7819 */ /* 0x000fc8000001140a */
[----:B------:R-:W-:Y:S01]  /*c170*/  LEA.HI R187, R187, R10, RZ, 0x2 ;  /* 0x0000000abbbb7211 */ /* 0x000fe200078f10ff */
[----:B------:R1:W-:Y:S03]  /*c180*/  @P0 STS.128 [R184+0x6000], RZ ;  /* 0x006000ffb8000388 */ /* 0x0003e60000000c00 */
[----:B------:R-:W-:Y:S01]  /*c190*/  SHF.R.S32.HI R187, RZ, 0x2, R187 ;  /* 0x00000002ffbb7819 */ /* 0x000fe200000114bb */
        /* <DEDUP_REMOVED lines=8> */
.L_x_5454:
[----:B------:R-:W-:Y:S05]  /*c220*/  BSYNC B0 ;  /* 0x0000000000007941 */ /* 0x000fea0003800000 */
.L_x_5453:
[----:B------:R-:W-:Y:S01]  /*c230*/  ISETP.GE.AND P0, PT, R0, R9, PT ;  /* 0x000000090000720c */ /* 0x000fe20003f06270 */
[----:B------:R-:W-:-:S12]  /*c240*/  BSSY B0, `(.L_x_5455) ;  /* 0x000000c000007945 */ /* 0x000fd80003800000 */
        /* <DEDUP_REMOVED lines=11> */
.L_x_5456:
[----:B------:R-:W-:Y:S05]  /*c300*/  BSYNC B0 ;  /* 0x0000000000007941 */ /* 0x000fea0003800000 */
.L_x_5455:
[----:B------:R-:W-:Y:S01]  /*c310*/  ISETP.GE.AND P0, PT, R22, R9, PT ;  /* 0x000000091600720c */ /* 0x000fe20003f06270 */
[----:B------:R-:W-:-:S12]  /*c320*/  BSSY B0, `(.L_x_5457) ;  /* 0x000000e000007945 */ /* 0x000fd80003800000 */
[----:B------:R1:W-:Y:S01]  /*c330*/  @P0 STS.128 [R184+0x7000], RZ ;  /* 0x007000ffb8000388 */ /* 0x0003e20000000c00 */
        /* <DEDUP_REMOVED lines=12> */
.L_x_5458:
[----:B------:R-:W-:Y:S05]  /*c400*/  BSYNC B0 ;  /* 0x0000000000007941 */ /* 0x000fea0003800000 */
.L_x_5457:
[----:B------:R-:W-:Y:S01]  /*c410*/  ISETP.GE.AND P0, PT, R26, R9, PT ;  /* 0x000000091a00720c */ /* 0x000fe20003f06270 */
[----:B------:R-:W-:-:S12]  /*c420*/  BSSY B0, `(.L_x_5459) ;  /* 0x000000f000007945 */ /* 0x000fd80003800000 */
[----:B------:R1:W-:Y:S01]  /*c430*/  @P0 STS.128 [R184+0x7800], RZ ;  /* 0x007800ffb8000388 */ /* 0x0003e20000000c00 */
[----:B------:R-:W-:Y:S05]  /*c440*/  @P0 BRA `(.L_x_5460) ;  /* 0x000000c000000947 */ /* 0x000fea0003800000 */
[----:B------:R-:W-:-:S13]  /*c450*/  ISETP.GE.AND P0, PT, R100, c[0x0][0x220], PT ;  /* 0x0000880064007a0c */ /* 0x000fda0003f06270 */
[----:B------:R1:W-:Y:S01]  /*c460*/  @P0 STS.128 [R184+0x7800], RZ ;  /* 0x007800ffb8000388 */ /* 0x0003e20000000c00 */
[----:B------:R-:W-:Y:S05]  /*c470*/  @P0 BRA `(.L_x_5460) ;  /* 0x0000009000000947 */ /* 0x000fea0003800000 */
[----:B------:R-:W-:Y:S01]  /*c480*/  MOV R0, c[0x0][0x1a0] ;  /* 0x0000680000007a02 */ /* 0x000fe20000000f00 */
[----:B------:R-:W-:Y:S02]  /*c490*/  ULDC UR4, c[0x0][0x1a4] ;  /* 0x0000690000047ab9 */ /* 0x000fe40000000800 */
[----:B------:R-:W-:Y:S02]  /*c4a0*/  UIMAD UR4, UR4, 0x60, URZ ;  /* 0x00000060040478a4 */ /* 0x000fe4000f8e023f */
[----:B-1----:R-:W-:-:S05]  /*c4b0*/  IMAD.WIDE.U32 R10, R0, 0x60, R148 ;  /* 0x00000060000a7825 */ /* 0x002fca00078e0094 */
[----:B------:R-:W-:-:S05]  /*c4c0*/  IADD3 R11, R11, UR4, RZ ;  /* 0x000000040b0b7c10 */ /* 0x000fca000fffe0ff */
[----:B------:R-:W-:Y:S01]  /*c4d0*/  @!PT LDS RZ, [RZ] ;  /* 0x00000000fffff984 */ /* 0x000fe20000000800 */
[----:B------:R-:W-:Y:S01]  /*c4e0*/  @!PT LDS RZ, [RZ] ;  /* 0x00000000fffff984 */ /* 0x000fe20000000800 */
[----:B------:R-:W-:Y:S01]  /*c4f0*/  @!PT LDS RZ, [RZ] ;  /* 0x00000000fffff984 */ /* 0x000fe20000000800 */
[----:B------:R1:W-:Y:S02]  /*c500*/  LDGSTS.E.BYPASS.LTC128B.128 [R184+0x7800], [R10.64] ;  /* 0x078000000ab87fae */ /* 0x0003e4000b901d46 */
.L_x_5460:
[----:B------:R-:W-:Y:S05]  /*c510*/  BSYNC B0 ;  /* 0x0000000000007941 */ /* 0x000fea0003800000 */
.L_x_5459:
[----:B------:R-:W-:Y:S01]  /*c520*/  ISETP.GE.AND P0, PT, R8, R9, PT ;  /* 0x000000090800720c */ /* 0x000fe20003f06270 */
[----:B------:R-:W-:-:S12]  /*c530*/  BSSY B0, `(.L_x_5461) ;  /* 0x000000e000007945 */ /* 0x000fd80003800000 */
[----:B------:R1:W-:Y:S01]  /*c540*/  @P0 STS.128 [R184+0x8000], RZ ;  /* 0x008000ffb8000388 */ /* 0x0003e20000000c00 */
[----:B------:R-:W-:Y:S05]  /*c550*/  @P0 BRA `(.L_x_5462) ;  /* 0x000000b000000947 */ /* 0x000fea0003800000 */
[----:B------:R-:W-:-:S13]  /*c560*/  ISETP.GE.AND P0, PT, R100, c[0x0][0x220], PT ;  /* 0x0000880064007a0c */ /* 0x000fda0003f06270 */
[----:B------:R1:W-:Y:S01]  /*c570*/  @P0 STS.128 [R184+0x8000], RZ ;  /* 0x008000ffb8000388 */ /* 0x0003e20000000c00 */
[----:B------:R-:W-:Y:S05]  /*c580*/  @P0 BRA `(.L_x_5462) ;  /* 0x0000008000000947 */ /* 0x000fea0003800000 */
[----:B-1----:R-:W-:Y:S02]  /*c590*/  IMAD.MOV.U32 R11, RZ, RZ, c[0x0][0x1a0] ;  /* 0x00006800ff0b7624 */ /* 0x002fe400078e00ff */
[----:B------:R-:W-:-:S03]  /*c5a0*/  IMAD.MOV.U32 R0, RZ, RZ, c[0x0][0x1a4] ;  /* 0x00006900ff007624 */ /* 0x000fc600078e00ff */
[----:B------:R-:W-:-:S04]  /*c5b0*/  LEA R10, P0, R11, R148, 0x7 ;  /* 0x000000940b0a7211 */ /* 0x000fc800078038ff */
[----:B------:R-:W-:-:S05]  /*c5c0*/  LEA.HI.X R11, R11, R149, R0, 0x7, P0 ;  /* 0x000000950b0b7211 */ /* 0x000fca00000f3c00 */
[----:B------:R-:W-:Y:S01]  /*c5d0*/  @!PT LDS RZ, [RZ] ;  /* 0x00000000fffff984 */ /* 0x000fe20000000800 */
[----:B------:R-:W-:Y:S01]  /*c5e0*/  @!PT LDS RZ, [RZ] ;  /* 0x00000000fffff984 */ /* 0x000fe20000000800 */
[----:B------:R-:W-:Y:S01]  /*c5f0*/  @!PT LDS RZ, [RZ] ;  /* 0x00000000fffff984 */ /* 0x000fe20000000800 */
[----:B------:R1:W-:Y:S04]  /*c600*/  LDGSTS.E.BYPASS.LTC128B.128 [R184+0x8000], [R10.64] ;  /* 0x080000000ab87fae */ /* 0x0003e8000b901d46 */
.L_x_5462:
[----:B------:R-:W-:Y:S05]  /*c610*/  BSYNC B0 ;  /* 0x0000000000007941 */ /* 0x000fea0003800000 */
.L_x_5461:
        /* <DEDUP_REMOVED lines=16> */
.L_x_5464:
[----:B------:R-:W-:Y:S05]  /*c720*/  BSYNC B0 ;  /* 0x0000000000007941 */ /* 0x000fea0003800000 */
.L_x_5463:
        /* <DEDUP_REMOVED lines=10> */
[----:B------:R-:W-:-:S05]  /*c7d0*/  IMAD.WIDE.U32 R6, R0, 0xc0, R148 ;  /* 0x000000c000067825 */ /* 0x000fca00078e0094 */
[----:B------:R-:W-:-:S05]  /*c7e0*/  IADD3 R7, R7, UR4, RZ ;  /* 0x0000000407077c10 */ /* 0x000fca000fffe0ff */
[----:B------:R-:W-:Y:S01]  /*c7f0*/  @!PT LDS RZ, [RZ] ;  /* 0x00000000fffff984 */ /* 0x000fe20000000800 */
[----:B------:R-:W-:Y:S01]  /*c800*/  @!PT LDS RZ, [RZ] ;  /* 0x00000000fffff984 */ /* 0x000fe20000000800 */
[----:B------:R-:W-:Y:S01]  /*c810*/  @!PT LDS RZ, [RZ] ;  /* 0x00000000fffff984 */ /* 0x000fe20000000800 */
[----:B------:R1:W-:Y:S02]  /*c820*/  LDGSTS.E.BYPASS.LTC128B.128 [R184+0x9000], [R6.64] ;  /* 0x0900000006b87fae */ /* 0x0003e4000b901d46 */
.L_x_5466:
[----:B------:R-:W-:Y:S05]  /*c830*/  BSYNC B0 ;  /* 0x0000000000007941 */ /* 0x000fea0003800000 */
.L_x_5465:
        /* <DEDUP_REMOVED lines=16> */
.L_x_5468:
[----:B------:R-:W-:Y:S05]  /*c940*/  BSYNC B0 ;  /* 0x0000000000007941 */ /* 0x000fea0003800000 */
.L_x_5467:
[CC--:B------:R-:W-:Y:S01]  /*c950*/  LEA.HI R0, R3.reuse, R4.reuse, RZ, 0x4 ;  /* 0x0000000403007211 */ /* 0x0c0fe200078f20ff */
[----:B------:R-:W-:Y:S01]  /*c960*/  IMAD.SHL.U32 R134, R134, 0x8, RZ ;  /* 0x0000000886867824 */ /* 0x000fe200078e00ff */
[----:B------:R-:W-:Y:S01]  /*c970*/  LEA.HI R3, R3, R4, RZ, 0x3 ;  /* 0x0000000403037211 */ /* 0x000fe200078f18ff */
[----:B------:R-:W-:Y:S01]  /*c980*/  IMAD.SHL.U32 R102, R118, 0x40, RZ ;  /* 0x0000004076667824 */ /* 0x000fe200078e00ff */
[----:B------:R-:W-:Y:S01]  /*c990*/  SHF.R.S32.HI R173, RZ, 0x4, R0 ;  /* 0x00000004ffad7819 */ /* 0x000fe20000011400 */
[----:B------:R-:W0:Y:S01]  /*c9a0*/  LDGDEPBAR ;  /* 0x00000000000079af */ /* 0x000e220000000000 */
[----:B------:R-:W-:Y:S02]  /*c9b0*/  LOP3.LUT R3, R3, 0xfffffff8, RZ, 0xc0, !PT ;  /* 0xfffffff803037812 */ /* 0x000fe400078ec0ff */
[----:B------:R-:W-:Y:S02]  /*c9c0*/  LEA.HI R5, R0, R173, RZ, 0x1 ;  /* 0x000000ad00057211 */ /* 0x000fe400078f08ff */
[----:B------:R-:W-:Y:S01]  /*c9d0*/  SHF.R.S32.HI R121, RZ, 0x5, R121 ;  /* 0x00000005ff797819 */ /* 0x000fe20000011479 */
[----:B------:R-:W-:Y:S01]  /*c9e0*/  IMAD.IADD R0, R4, 0x1, -R3 ;  /* 0x0000000104007824 */ /* 0x000fe200078e0a03 */
[----:B------:R-:W-:-:S02]  /*c9f0*/  LOP3.LUT R4, R5, 0xfffffffe, RZ, 0xc0, !PT ;  /* 0xfffffffe05047812 */ /* 0x000fc400078ec0ff */
[----:B------:R-:W-:Y:S01]  /*ca00*/  LOP3.LUT R102, R102, 0xfffffe00, RZ, 0xc0, !PT ;  /* 0xfffffe0066667812 */ /* 0x000fe200078ec0ff */
[C---:B------:R-:W-:Y:S01]  /*ca10*/  IMAD.SHL.U32 R3, R0.reuse, 0x40, RZ ;  /* 0x0000004000037824 */ /* 0x040fe200078e00ff */
[----:B------:R-:W-:Y:S01]  /*ca20*/  R2P PR, R0, 0x6 ;  /* 0x0000000600007804 */ /* 0x000fe20000000000 */
[----:B------:R-:W-:Y:S01]  /*ca30*/  IMAD.IADD R173, R173, 0x1, -R4 ;  /* 0x00000001adad7824 */ /* 0x000fe200078e0a04 */
[C---:B------:R-:W-:Y:S01]  /*ca40*/  LOP3.LUT P0, RZ, R50.reuse, 0x2, RZ, 0xc0, !PT ;  /* 0x0000000232ff7812 */ /* 0x040fe2000780c0ff */
[----:B------:R-:W-:Y:S01]  /*ca50*/  IMAD.SHL.U32 R4, R50, 0x40, RZ ;  /* 0x0000004032047824 */ /* 0x000fe200078e00ff */
[----:B------:R-:W-:Y:S01]  /*ca60*/  LOP3.LUT R3, R3, 0x1c0, RZ, 0xc0, !PT ;  /* 0x000001c003037812 */ /* 0x000fe200078ec0ff */
[----:B------:R-:W-:Y:S02]  /*ca70*/  IMAD R174, R121, 0x400, R102 ;  /* 0x0000040079ae7824 */ /* 0x000fe400078e0266 */
[----:B------:R-:W-:Y:S01]  /*ca80*/  IMAD R120, R120, 0x4, R121 ;  /* 0x0000000478787824 */ /* 0x000fe200078e0279 */
[----:B------:R-:W-:Y:S01]  /*ca90*/  LOP3.LUT R5, R4, 0x1c0, RZ, 0xc0, !PT ;  /* 0x000001c004057812 */ /* 0x000fe200078ec0ff */
[----:B------:R-:W-:Y:S01]  /*caa0*/  IMAD.SHL.U32 R4, R173, 0x8, RZ ;  /* 0x00000008ad047824 */ /* 0x000fe200078e00ff */
[----:B------:R-:W-:-:S02]  /*cab0*/  LOP3.LUT R134, R3, 0x8, R134, 0xf8, !PT ;  /* 0x0000000803867812 */ /* 0x000fc400078ef886 */
[----:B------:R-:W-:Y:S02]  /*cac0*/  SHF.R.U32.HI R3, RZ, 0x3, R3 ;  /* 0x00000003ff037819 */ /* 0x000fe40000011603 */
[----:B------:R-:W-:Y:S02]  /*cad0*/  LOP3.LUT R4, R5, 0x8, R4, 0xf8, !PT ;  /* 0x0000000805047812 */ /* 0x000fe400078ef804 */
[----:B------:R-:W-:Y:S02]  /*cae0*/  SHF.R.U32.HI R51, RZ, 0x3, R5 ;  /* 0x00000003ff337819 */ /* 0x000fe40000011605 */
[----:B------:R-:W-:Y:S01]  /*caf0*/  LOP3.LUT R134, R134, R3, RZ, 0x3c, !PT ;  /* 0x0000000386867212 */ /* 0x000fe200078e3cff */
[----:B------:R-:W-:Y:S01]  /*cb00*/  IMAD.MOV.U32 R3, RZ, RZ, 0x20 ;  /* 0x00000020ff037424 */ /* 0x000fe200078e00ff */
[----:B------:R-:W-:-:S03]  /*cb10*/  LOP3.LUT R51, R4, R51, RZ, 0x3c, !PT ;  /* 0x0000003304337212 */ /* 0x000fc600078e3cff */
[----:B------:R-:W-:Y:S01]  /*cb20*/  IMAD R173, R173, 0x200, R134 ;  /* 0x00000200adad7824 */ /* 0x000fe200078e0286 */
[----:B------:R-:W-:Y:S01]  /*cb30*/  SEL R0, R3, 0xffffffe0, !P1 ;  /* 0xffffffe003007807 */ /* 0x000fe20004800000 */
[----:B------:R-:W-:Y:S01]  /*cb40*/  IMAD.IADD R174, R51, 0x1, R174 ;  /* 0x0000000133ae7824 */ /* 0x000fe200078e02ae */
[----:B------:R-:W-:Y:S01]  /*cb50*/  SEL R3, R3, 0xffffffe0, !P0 ;  /* 0xffffffe003037807 */ /* 0x000fe20004000000 */
[----:B------:R-:W-:Y:S01]  /*cb60*/  IMAD.SHL.U32 R173, R173, 0x2, RZ ;  /* 0x00000002adad7824 */ /* 0x000fe200078e00ff */
[----:B------:R-:W-:Y:S01]  /*cb70*/  LOP3.LUT P0, RZ, R50, 0x4, RZ, 0xc0, !PT ;  /* 0x0000000432ff7812 */ /* 0x000fe2000780c0ff */
[----:B------:R-:W-:Y:S02]  /*cb80*/  IMAD.SHL.U32 R174, R174, 0x2, RZ ;  /* 0x00000002aeae7824 */ /* 0x000fe400078e00ff */
[C---:B------:R-:W-:Y:S01]  /*cb90*/  IMAD.IADD R167, R173.reuse, 0x1, R0 ;  /* 0x00000001ada77824 */ /* 0x040fe200078e0200 */
[----:B------:R-:W-:Y:S01]  /*cba0*/  LDSM.16.M88.4 R20, [R173+0x3000] ;  /* 0x00300000ad14783b */ /* 0x000fe20000000200 */
[----:B------:R-:W-:Y:S01]  /*cbb0*/  IMAD.IADD R172, R174, 0x1, R3 ;  /* 0x00000001aeac7824 */ /* 0x000fe200078e0203 */
[----:B------:R-:W-:Y:S01]  /*cbc0*/  IADD3 R170, R173, 0x2040, RZ ;  /* 0x00002040adaa7810 */ /* 0x000fe20007ffe0ff */
[----:B------:R-:W-:Y:S01]  /*cbd0*/  IMAD.U32 R50, R120, 0x10, R187 ;  /* 0x0000001078327824 */ /* 0x000fe200078e00bb */
[----:B------:R-:W5:Y:S04]  /*cbe0*/  LDSM.16.M88.4 R116, [R174] ;  /* 0x00000000ae74783b */ /* 0x000f680000000200 */
[----:B------:R-:W1:Y:S01]  /*cbf0*/  LDSM.16.M88.4 R64, [R173+0x4000] ;  /* 0x00400000ad40783b */ /* 0x000e620000000200 */
[----:B------:R-:W-:-:S03]  /*cc00*/  IADD3 R50, -R179, 0x1, R50 ;  /* 0x00000001b3327810 */ /* 0x000fc60007ffe132 */
[----:B----4-:R-:W4:Y:S01]  /*cc10*/  LDSM.16.M88.4 R28, [R173+0x2800] ;  /* 0x00280000ad1c783b */ /* 0x010f220000000200 */
[----:B------:R-:W-:-:S03]  /*cc20*/  IADD3 R50, R50, c[0x0][0x2e8], R49 ;  /* 0x0000ba0032327a10 */ /* 0x000fc60007ffe031 */
[----:B------:R-:W-:Y:S04]  /*cc30*/  LDSM.16.M88.4 R104, [R172] ;  /* 0x00000000ac68783b */ /* 0x000fe80000000200 */
[----:B------:R-:W2:Y:S04]  /*cc40*/  LDSM.16.M88.4 R68, [R167+0x3000] ;  /* 0x00300000a744783b */ /* 0x000ea80000000200 */
[----:B-1----:R-:W1:Y:S04]  /*cc50*/  LDSM.16.M88.4 R4, [R167+0x4000] ;  /* 0x00400000a704783b */ /* 0x002e680000000200 */
[----:B--2---:R-:W2:Y:S04]  /*cc60*/  LDSM.16.M88.4 R44, [R173+0x5000] ;  /* 0x00500000ad2c783b */ /* 0x004ea80000000200 */
[----:B------:R-:W3:Y:S04]  /*cc70*/  LDSM.16.M88.4 R72, [R167+0x2800] ;  /* 0x00280000a748783b */ /* 0x000ee80000000200 */
[----:B------:R-:W1:Y:S04]  /*cc80*/  LDSM.16.M88.4 R36, [R173+0x2000] ;  /* 0x00200000ad24783b */ /* 0x000e680000000200 */
[----:B------:R-:W1:Y:S01]  /*cc90*/  LDSM.16.M88.4 R12, [R173+0x3800] ;  /* 0x00380000ad0c783b */ /* 0x000e620000000200 */
[C---:B-----5:R-:W-:Y:S03]  /*cca0*/  HMMA.16816.F32 R24, R116.reuse, R20, RZ ;  /* 0x000000147418723c */ /* 0x060fe600000018ff */
[----:B------:R-:W5:Y:S04]  /*ccb0*/  LDSM.16.M88.4 R56, [R173+0x4800] ;  /* 0x00480000ad38783b */ /* 0x000f680000000200 */
[----:B------:R-:W1:Y:S01]  /*ccc0*/  LDSM.16.M88.4 R84, [R173+0x5800] ;  /* 0x00580000ad54783b */ /* 0x000e620000000200 */
[C---:B------:R-:W-:Y:S03]  /*ccd0*/  HMMA.16816.F32 R20, R116.reuse, R22, RZ ;  /* 0x000000167414723c */ /* 0x040fe600000018ff */
[----:B------:R-:W-:Y:S04]  /*cce0*/  LDSM.16.M88.4 R80, [R167+0x2000] ;  /* 0x00200000a750783b */ /* 0x000fe80000000200 */
[----:B------:R-:W-:Y:S01]  /*ccf0*/  LDSM.16.M88.4 R108, [R167+0x5800] ;  /* 0x00580000a76c783b */ /* 0x000fe20000000200 */
[C---:B------:R-:W-:Y:S03]  /*cd00*/  HMMA.16816.F32 R8, R116.reuse, R64, RZ ;  /* 0x000000407408723c */ /* 0x040fe600000018ff */
[----:B------:R-:W-:Y:S05]  /*cd10*/  LDSM.16.M88.4 R76, [R167+0x3800] ;  /* 0x00380000a74c783b */ /* 0x000fea0000000200 */
[C---:B----4-:R-:W-:Y:S08]  /*cd20*/  HMMA.16816.F32 R32, R116.reuse, R28, RZ ;  /* 0x0000001c7420723c */ /* 0x050ff000000018ff */
[----:B------:R-:W-:Y:S08]  /*cd30*/  HMMA.16816.F32 R28, R116, R30, RZ ;  /* 0x0000001e741c723c */ /* 0x000ff000000018ff */
[C---:B------:R-:W-:Y:S08]  /*cd40*/  HMMA.16816.F32 R24, R104.reuse, R68, R24 ;  /* 0x000000446818723c */ /* 0x040ff00000001818 */
[C---:B------:R-:W-:Y:S01]  /*cd50*/  HMMA.16816.F32 R20, R104.reuse, R70, R20 ;  /* 0x000000466814723c */ /* 0x040fe20000001814 */
[----:B------:R-:W4:Y:S07]  /*cd60*/  LDSM.16.M88.4 R68, [R167+0x5000] ;  /* 0x00500000a744783b */ /* 0x000f2e0000000200 */
[----:B-1----:R-:W-:Y:S07]  /*cd70*/  HMMA.16816.F32 R8, R104, R4, R8 ;  /* 0x000000046808723c */ /* 0x002fee0000001808 */
[----:B------:R-:W-:Y:S01]  /*cd80*/  IMAD.MOV.U32 R5, RZ, RZ, 0x40 ;  /* 0x00000040ff057424 */ /* 0x000fe200078e00ff */
[----:B--2---:R-:W-:Y:S01]  /*cd90*/  HMMA.16816.F32 R52, R116, R44, RZ ;  /* 0x0000002c7434723c */ /* 0x004fe200000018ff */
[----:B------:R-:W-:-:S03]  /*cda0*/  IADD3 R4, R173, 0x2000, RZ ;  /* 0x00002000ad047810 */ /* 0x000fc60007ffe0ff */
[----:B------:R-:W-:Y:S02]  /*cdb0*/  SEL R5, R5, 0xffffffc0, !P0 ;  /* 0xffffffc005057807 */ /* 0x000fe40004000000 */
[----:B------:R-:W-:Y:S02]  /*cdc0*/  @P2 IADD3 R170, R4, -0x40, RZ ;  /* 0xffffffc004aa2810 */ /* 0x000fe40007ffe0ff */
[----:B------:R-:W-:Y:S01]  /*cdd0*/  HMMA.16816.F32 R44, R116, R46, RZ ;  /* 0x0000002e742c723c */ /* 0x000fe200000018ff */
[----:B------:R-:W-:Y:S01]  /*cde0*/  IMAD.IADD R171, R174, 0x1, R5 ;  /* 0x00000001aeab7824 */ /* 0x000fe200078e0205 */
[----:B------:R-:W-:Y:S01]  /*cdf0*/  IADD3 R4, R50, 0x8, RZ ;  /* 0x0000000832047810 */ /* 0x000fe20007ffe0ff */
[----:B------:R-:W-:Y:S01]  /*ce00*/  LDSM.16.M88.4 R136, [R170] ;  /* 0x00000000aa88783b */ /* 0x000fe20000000200 */
[----:B------:R-:W-:Y:S01]  /*ce10*/  IMAD.IADD R156, R0, 0x1, R170 ;  /* 0x00000001009c7824 */ /* 0x000fe200078e02aa */
[-C--:B------:R-:W-:Y:S01]  /*ce20*/  IMNMX R50, R50, R49.reuse, PT ;  /* 0x0000003132327217 */ /* 0x080fe20003800200 */
[----:B------:R-:W-:Y:S01]  /*ce30*/  IMAD.IADD R169, R3, 0x1, R171 ;  /* 0x0000000103a97824 */ /* 0x000fe200078e02ab */
[----:B------:R-:W-:Y:S01]  /*ce40*/  LDSM.16.M88.4 R92, [R171] ;  /* 0x00000000ab5c783b */ /* 0x000fe20000000200 */
[----:B---3--:R-:W-:Y:S01]  /*ce50*/  HMMA.16816.F32 R32, R104, R72, R32 ;  /* 0x000000486820723c */ /* 0x008fe20000001820 */
[----:B------:R-:W-:Y:S01]  /*ce60*/  IMAD.IADD R0, R2, 0x1, R103 ;  /* 0x0000000102007824 */ /* 0x000fe200078e0267 */
[----:B------:R-:W-:Y:S01]  /*ce70*/  IMNMX R49, R4, R49, PT ;  /* 0x0000003104317217 */ /* 0x000fe20003800200 */
[----:B------:R-:W-:Y:S01]  /*ce80*/  LDSM.16.M88.4 R88, [R170+0x800] ;  /* 0x00080000aa58783b */ /* 0x000fe20000000200 */
[----:B------:R-:W-:-:S02]  /*ce90*/  IADD3 R163, R170, 0x800, RZ ;  /* 0x00000800aaa37810 */ /* 0x000fc40007ffe0ff */
[C---:B------:R-:W-:Y:S01]  /*cea0*/  IADD3 R162, R170.reuse, 0x1000, RZ ;  /* 0x00001000aaa27810 */ /* 0x040fe20007ffe0ff */
[----:B------:R-:W-:Y:S01]  /*ceb0*/  LDSM.16.M88.4 R112, [R169] ;  /* 0x00000000a970783b */ /* 0x000fe20000000200 */
[----:B------:R-:W-:Y:S01]  /*cec0*/  HMMA.16816.F32 R28, R104, R74, R28 ;  /* 0x0000004a681c723c */ /* 0x000fe2000000181c */
[C---:B------:R-:W-:Y:S02]  /*ced0*/  IADD3 R161, R170.reuse, 0x1800, RZ ;  /* 0x00001800aaa17810 */ /* 0x040fe40007ffe0ff */
[----:B------:R-:W1:Y:S01]  /*cee0*/  LDSM.16.M88.4 R72, [R167+0x4800] ;  /* 0x00480000a748783b */ /* 0x000e620000000200 */
[C---:B------:R-:W-:Y:S02]  /*cef0*/  IADD3 R160, R170.reuse, 0x2000, RZ ;  /* 0x00002000aaa07810 */ /* 0x040fe40007ffe0ff */
[C---:B------:R-:W-:Y:S01]  /*cf00*/  IADD3 R159, R170.reuse, 0x2800, RZ ;  /* 0x00002800aa9f7810 */ /* 0x040fe20007ffe0ff */
[----:B------:R-:W-:Y:S01]  /*cf10*/  LDSM.16.M88.4 R132, [R170+0x3800] ;  /* 0x00380000aa84783b */ /* 0x000fe20000000200 */
[----:B------:R-:W-:Y:S01]  /*cf20*/  HMMA.16816.F32 R96, R116, R36, RZ ;  /* 0x000000247460723c */ /* 0x000fe200000018ff */
[----:B------:R-:W-:-:S02]  /*cf30*/  IADD3 R158, R170, 0x3000, RZ ;  /* 0x00003000aa9e7810 */ /* 0x000fc40007ffe0ff */
[----:B------:R-:W-:-:S05]  /*cf40*/  IADD3 R157, R170, 0x3800, RZ ;  /* 0x00003800aa9d7810 */ /* 0x000fca0007ffe0ff */
[C---:B------:R-:W-:Y:S08]  /*cf50*/  HMMA.16816.F32 R36, R116.reuse, R38, RZ ;  /* 0x000000267424723c */ /* 0x040ff000000018ff */
[C---:B------:R-:W-:Y:S08]  /*cf60*/  HMMA.16816.F32 R16, R116.reuse, R12, RZ ;  /* 0x0000000c7410723c */ /* 0x040ff000000018ff */
[C---:B-----5:R-:W-:Y:S08]  /*cf70*/  HMMA.16816.F32 R60, R116.reuse, R56, RZ ;  /* 0x00000038743c723c */ /* 0x060ff000000018ff */
[C---:B------:R-:W-:Y:S08]  /*cf80*/  HMMA.16816.F32 R12, R116.reuse, R14, RZ ;  /* 0x0000000e740c723c */ /* 0x040ff000000018ff */
[C---:B------:R-:W-:Y:S08]  /*cf90*/  HMMA.16816.F32 R64, R116.reuse, R66, RZ ;  /* 0x000000427440723c */ /* 0x040ff000000018ff */
[C---:B------:R-:W-:Y:S08]  /*cfa0*/  HMMA.16816.F32 R56, R116.reuse, R58, RZ ;  /* 0x0000003a7438723c */ /* 0x040ff000000018ff */
[C---:B------:R-:W-:Y:S08]  /*cfb0*/  HMMA.16816.F32 R40, R116.reuse, R84, RZ ;  /* 0x000000547428723c */ /* 0x040ff000000018ff */
[----:B------:R-:W-:Y:S01]  /*cfc0*/  HMMA.16816.F32 R116, R116, R86, RZ ;  /* 0x000000567474723c */ /* 0x000fe200000018ff */
[----:B------:R-:W-:Y:S07]  /*cfd0*/  LDSM.16.M88.4 R84, [R170+0x1000] ;  /* 0x00100000aa54783b */ /* 0x000fee0000000200 */
[C---:B----4-:R-:W-:Y:S08]  /*cfe0*/  HMMA.16816.F32 R52, R104.reuse, R68, R52 ;  /* 0x000000446834723c */ /* 0x050ff00000001834 */
[C---:B------:R-:W-:Y:S01]  /*cff0*/  HMMA.16816.F32 R44, R104.reuse, R70, R44 ;  /* 0x00000046682c723c */ /* 0x040fe2000000182c */
[----:B------:R-:W2:Y:S07]  /*d000*/  LDSM.16.M88.4 R68, [R170+0x3000] ;  /* 0x00300000aa44783b */ /* 0x000eae0000000200 */
[C---:B------:R-:W-:Y:S08]  /*d010*/  HMMA.16816.F32 R36, R104.reuse, R82, R36 ;  /* 0x000000526824723c */ /* 0x040ff00000001824 */
[C---:B------:R-:W-:Y:S01]  /*d020*/  HMMA.16816.F32 R96, R104.reuse, R80, R96 ;  /* 0x000000506860723c */ /* 0x040fe20000001860 */
[----:B------:R-:W-:Y:S07]  /*d030*/  LDSM.16.M88.4 R80, [R170+0x1800] ;  /* 0x00180000aa50783b */ /* 0x000fee0000000200 */
[C---:B------:R-:W-:Y:S08]  /*d040*/  HMMA.16816.F32 R40, R104.reuse, R108, R40 ;  /* 0x0000006c6828723c */ /* 0x040ff00000001828 */
[C---:B------:R-:W-:Y:S01]  /*d050*/  HMMA.16816.F32 R116, R104.reuse, R110, R116 ;  /* 0x0000006e6874723c */ /* 0x040fe20000001874 */
[----:B------:R-:W3:Y:S07]  /*d060*/  LDSM.16.M88.4 R108, [R156] ;  /* 0x000000009c6c783b */ /* 0x000eee0000000200 */
[C---:B-1----:R-:W-:Y:S08]  /*d070*/  HMMA.16816.F32 R60, R104.reuse, R72, R60 ;  /* 0x00000048683c723c */ /* 0x042ff0000000183c */
[C---:B------:R-:W-:Y:S01]  /*d080*/  HMMA.16816.F32 R56, R104.reuse, R74, R56 ;  /* 0x0000004a6838723c */ /* 0x040fe20000001838 */
[----:B------:R-:W1:Y:S07]  /*d090*/  LDSM.16.M88.4 R72, [R170+0x2800] ;  /* 0x00280000aa48783b */ /* 0x000e6e0000000200 */
[C---:B------:R-:W-:Y:S08]  /*d0a0*/  HMMA.16816.F32 R16, R104.reuse, R76, R16 ;  /* 0x0000004c6810723c */ /* 0x040ff00000001810 */
[C---:B------:R-:W-:Y:S01]  /*d0b0*/  HMMA.16816.F32 R12, R104.reuse, R78, R12 ;  /* 0x0000004e680c723c */ /* 0x040fe2000000180c */
[----:B------:R-:W-:Y:S07]  /*d0c0*/  LDSM.16.M88.4 R76, [R170+0x2000] ;  /* 0x00200000aa4c783b */ /* 0x000fee0000000200 */
[----:B------:R-:W-:Y:S01]  /*d0d0*/  HMMA.16816.F32 R64, R104, R6, R64 ;  /* 0x000000066840723c */ /* 0x000fe20000001840 */
[----:B------:R-:W4:Y:S06]  /*d0e0*/  LDSM.16.M88.4 R104, [R156+0x800] ;  /* 0x000800009c68783b */ /* 0x000f2c0000000200 */
[C---:B------:R-:W-:Y:S01]  /*d0f0*/  IADD3 R6, R0.reuse, 0x1, RZ ;  /* 0x0000000100067810 */ /* 0x040fe20007ffe0ff */
[----:B------:R-:W-:Y:S01]  /*d100*/  HMMA.16816.F32 R36, R92, R138, R36 ;  /* 0x0000008a5c24723c */ /* 0x000fe20000001824 */
[----:B------:R-:W-:-:S02]  /*d110*/  IADD3 R7, R0, 0x9, RZ ;  /* 0x0000000900077810 */ /* 0x000fc40007ffe0ff */
[CC--:B------:R-:W-:Y:S02]  /*d120*/  ISETP.GE.AND P1, PT, R6.reuse, R50.reuse, PT ;  /* 0x000000320600720c */ /* 0x0c0fe40003f26270 */
[-C--:B------:R-:W-:Y:S02]  /*d130*/  ISETP.GE.AND P0, PT, R6, R49.reuse, PT ;  /* 0x000000310600720c */ /* 0x080fe40003f06270 */
[----:B------:R-:W-:Y:S01]  /*d140*/  IADD3 R6, R0, 0x8, RZ ;  /* 0x0000000800067810 */ /* 0x000fe20007ffe0ff */
[----:B------:R-:W-:Y:S01]  /*d150*/  HMMA.16816.F32 R96, R92, R136, R96 ;  /* 0x000000885c60723c */ /* 0x000fe20000001860 */
[----:B------:R-:W-:Y:S02]  /*d160*/  P2R R4, PR, RZ, 0x1 ;  /* 0x00000001ff047803 */ /* 0x000fe40000000000 */
[C---:B------:R-:W-:Y:S02]  /*d170*/  ISETP.GE.AND P0, PT, R6.reuse, R50, PT ;  /* 0x000000320600720c */ /* 0x040fe40003f06270 */
[----:B------:R-:W-:-:S02]  /*d180*/  ISETP.GE.AND P2, PT, R6, R49, PT ;  /* 0x000000310600720c */ /* 0x000fc40003f46270 */
[----:B------:R-:W-:Y:S01]  /*d190*/  IADD3 R6, R0, 0x10, RZ ;  /* 0x0000001000067810 */ /* 0x000fe20007ffe0ff */
[----:B------:R-:W-:Y:S01]  /*d1a0*/  HMMA.16816.F32 R32, R92, R88, R32 ;  /* 0x000000585c20723c */ /* 0x000fe20000001820 */
[CC--:B------:R-:W-:Y:S02]  /*d1b0*/  ISETP.GE.AND P3, PT, R7.reuse, R50.reuse, PT ;  /* 0x000000320700720c */ /* 0x0c0fe40003f66270 */
[----:B------:R-:W-:Y:S02]  /*d1c0*/  ISETP.GE.AND P5, PT, R6, R50, PT ;  /* 0x000000320600720c */ /* 0x000fe40003fa6270 */
[----:B------:R-:W-:-:S03]  /*d1d0*/  ISETP.GE.AND P4, PT, R7, R49, PT ;  /* 0x000000310700720c */ /* 0x000fc60003f86270 */
[C---:B------:R-:W-:Y:S08]  /*d1e0*/  HMMA.16816.F32 R28, R92.reuse, R90, R28 ;  /* 0x0000005a5c1c723c */ /* 0x040ff0000000181c */
[C---:B--2---:R-:W-:Y:S08]  /*d1f0*/  HMMA.16816.F32 R52, R92.reuse, R68, R52 ;  /* 0x000000445c34723c */ /* 0x044ff00000001834 */
[----:B------:R-:W-:Y:S01]  /*d200*/  HMMA.16816.F32 R44, R92, R70, R44 ;  /* 0x000000465c2c723c */ /* 0x000fe2000000182c */
[----:B------:R-:W2:Y:S07]  /*d210*/  LDSM.16.M88.4 R68, [R156+0x1000] ;  /* 0x001000009c44783b */ /* 0x000eae0000000200 */
[----:B---3--:R-:W-:Y:S08]  /*d220*/  HMMA.16816.F32 R36, R112, R110, R36 ;  /* 0x0000006e7024723c */ /* 0x008ff00000001824 */
[----:B------:R-:W-:Y:S08]  /*d230*/  HMMA.16816.F32 R24, R92, R84, R24 ;  /* 0x000000545c18723c */ /* 0x000ff00000001818 */
[----:B------:R-:W-:Y:S08]  /*d240*/  HMMA.16816.F32 R96, R112, R108, R96 ;  /* 0x0000006c7060723c */ /* 0x000ff00000001860 */
[----:B-1----:R-:W-:Y:S01]  /*d250*/  HMMA.16816.F32 R60, R92, R72, R60 ;  /* 0x000000485c3c723c */ /* 0x002fe2000000183c */
[----:B------:R-:W-:-:S07]  /*d260*/  FSEL R7, R38, -INF , !P2 ;  /* 0xff80000026077808 */ /* 0x000fce0005000000 */
[C---:B------:R-:W-:Y:S01]  /*d270*/  HMMA.16816.F32 R56, R92.reuse, R74, R56 ;  /* 0x0000004a5c38723c */ /* 0x040fe20000001838 */
[----:B------:R-:W1:Y:S07]  /*d280*/  LDSM.16.M88.4 R72, [R156+0x1800] ;  /* 0x001800009c48783b */ /* 0x000e6e0000000200 */
[----:B------:R-:W-:Y:S08]  /*d290*/  HMMA.16816.F32 R20, R92, R86, R20 ;  /* 0x000000565c14723c */ /* 0x000ff00000001814 */
[C---:B----4-:R-:W-:Y:S08]  /*d2a0*/  HMMA.16816.F32 R32, R112.reuse, R104, R32 ;  /* 0x000000687020723c */ /* 0x050ff00000001820 */
[----:B------:R-:W-:Y:S08]  /*d2b0*/  HMMA.16816.F32 R28, R112, R106, R28 ;  /* 0x0000006a701c723c */ /* 0x000ff0000000181c */
[C---:B------:R-:W-:Y:S07]  /*d2c0*/  HMMA.16816.F32 R16, R92.reuse, R80, R16 ;  /* 0x000000505c10723c */ /* 0x040fee0000001810 */
[----:B------:R-:W-:Y:S01]  /*d2d0*/  FSEL R80, R97, -INF , !P1 ;  /* 0xff80000061507808 */ /* 0x000fe20004800000 */
[C---:B------:R-:W-:Y:S07]  /*d2e0*/  HMMA.16816.F32 R64, R92.reuse, R78, R64 ;  /* 0x0000004e5c40723c */ /* 0x040fee0000001840 */
[----:B------:R-:W-:Y:S01]  /*d2f0*/  FSEL R78, R36, -INF , !P0 ;  /* 0xff800000244e7808 */ /* 0x000fe20004000000 */
[----:B------:R-:W-:Y:S01]  /*d300*/  HMMA.16816.F32 R8, R92, R76, R8 ;  /* 0x0000004c5c08723c */ /* 0x000fe20000001808 */
[----:B------:R-:W-:-:S02]  /*d310*/  ISETP.GE.AND P0, PT, R6, R49, PT ;  /* 0x000000310600720c */ /* 0x000fc40003f06270 */
[----:B------:R-:W-:-:S04]  /*d320*/  IADD3 R6, R0, 0x18, RZ ;  /* 0x0000001800067810 */ /* 0x000fc80007ffe0ff */
[----:B------:R-:W-:Y:S01]  /*d330*/  IADD3 R77, R0, 0x11, RZ ;  /* 0x00000011004d7810 */ /* 0x000fe20007ffe0ff */
[----:B------:R-:W-:Y:S01]  /*d340*/  HMMA.16816.F32 R12, R92, R82, R12 ;  /* 0x000000525c0c723c */ /* 0x000fe2000000180c */
[----:B------:R-:W-:Y:S02]  /*d350*/  FSEL R76, R37, -INF , !P3 ;  /* 0xff800000254c7808 */ /* 0x000fe40005800000 */
[CC--:B------:R-:W-:Y:S02]  /*d360*/  ISETP.GE.AND P1, PT, R77.reuse, R50.reuse, PT ;  /* 0x000000324d00720c */ /* 0x0c0fe40003f26270 */
[----:B------:R-:W-:Y:S02]  /*d370*/  ISETP.GE.AND P2, PT, R77, R49, PT ;  /* 0x000000314d00720c */ /* 0x000fe40003f46270 */
[----:B------:R-:W-:Y:S01]  /*d380*/  ISETP.GE.AND P3, PT, R6, R50, PT ;  /* 0x000000320600720c */ /* 0x000fe20003f66270 */
[----:B--2---:R-:W-:Y:S01]  /*d390*/  HMMA.16816.F32 R24, R112, R68, R24 ;  /* 0x000000447018723c */ /* 0x004fe20000001818 */
[----:B------:R-:W-:-:S02]  /*d3a0*/  FSEL R77, R39, -INF , !P4 ;  /* 0xff800000274d7808 */ /* 0x000fc40006000000 */
[----:B------:R-:W-:Y:S01]  /*d3b0*/  FSEL R82, R32, -INF , !P5 ;  /* 0xff80000020527808 */ /* 0x000fe20006800000 */
[----:B------:R-:W2:Y:S01]  /*d3c0*/  LDSM.16.M88.4 R36, [R156+0x2000] ;  /* 0x002000009c24783b */ /* 0x000ea20000000200 */
[-C--:B------:R-:W-:Y:S02]  /*d3d0*/  ISETP.GE.AND P4, PT, R6, R49.reuse, PT ;  /* 0x000000310600720c */ /* 0x080fe40003f86270 */
[----:B------:R-:W-:Y:S01]  /*d3e0*/  IADD3 R68, R0, 0x19, RZ ;  /* 0x0000001900447810 */ /* 0x000fe20007ffe0ff */
[----:B------:R-:W-:Y:S01]  /*d3f0*/  HMMA.16816.F32 R20, R112, R70, R20 ;  /* 0x000000467014723c */ /* 0x000fe20000001814 */
[----:B------:R-:W-:Y:S02]  /*d400*/  FSEL R69, R34, -INF , !P0 ;  /* 0xff80000022457808 */ /* 0x000fe40004000000 */
[C---:B------:R-:W-:Y:S02]  /*d410*/  ISETP.GE.AND P5, PT, R68.reuse, R50, PT ;  /* 0x000000324400720c */ /* 0x040fe40003fa6270 */
[----:B------:R-:W-:-:S02]  /*d420*/  ISETP.GE.AND P0, PT, R68, R49, PT ;  /* 0x000000314400720c */ /* 0x000fc40003f06270 */
[----:B------:R-:W-:Y:S01]  /*d430*/  IADD3 R6, R0, 0x20, RZ ;  /* 0x0000002000067810 */ /* 0x000fe20007ffe0ff */
[C---:B-1----:R-:W-:Y:S01]  /*d440*/  HMMA.16816.F32 R16, R112.reuse, R72, R16 ;  /* 0x000000487010723c */ /* 0x042fe20000001810 */
[----:B------:R-:W-:Y:S02]  /*d450*/  FSEL R68, R28, -INF , !P3 ;  /* 0xff8000001c447808 */ /* 0x000fe40005800000 */
[----:B------:R-:W-:Y:S02]  /*d460*/  IADD3 R28, R0, 0x28, RZ ;  /* 0x00000028001c7810 */ /* 0x000fe40007ffe0ff */
[----:B------:R-:W-:Y:S02]  /*d470*/  FSEL R32, R33, -INF , !P1 ;  /* 0xff80000021207808 */ /* 0x000fe40004800000 */
[----:B------:R-:W-:Y:S01]  /*d480*/  FSEL R71, R35, -INF , !P2 ;  /* 0xff80000023477808 */ /* 0x000fe20005000000 */
[----:B------:R-:W-:Y:S01]  /*d490*/  HMMA.16816.F32 R12, R112, R74, R12 ;  /* 0x0000004a700c723c */ /* 0x000fe2000000180c */
[----:B------:R-:W-:-:S02]  /*d4a0*/  ISETP.GE.AND P1, PT, R6, R50, PT ;  /* 0x000000320600720c */ /* 0x000fc40003f26270 */
[-C--:B------:R-:W-:Y:S02]  /*d4b0*/  ISETP.GE.AND P2, PT, R6, R49.reuse, PT ;  /* 0x000000310600720c */ /* 0x080fe40003f46270 */
[----:B------:R-:W-:Y:S02]  /*d4c0*/  FSEL R6, R29, -INF , !P5 ;  /* 0xff8000001d067808 */ /* 0x000fe40006800000 */
[----:B------:R-:W-:Y:S01]  /*d4d0*/  FSEL R83, R31, -INF , !P0 ;  /* 0xff8000001f537808 */ /* 0x000fe20004000000 */
[----:B------:R-:W-:Y:S01]  /*d4e0*/  HMMA.16816.F32 R40, R92, R132, R40 ;  /* 0x000000845c28723c */ /* 0x000fe20000001828 */
[----:B------:R-:W-:Y:S02]  /*d4f0*/  FSEL R81, R30, -INF , !P4 ;  /* 0xff8000001e517808 */ /* 0x000fe40006000000 */
[C---:B------:R-:W-:Y:S02]  /*d500*/  ISETP.GE.AND P5, PT, R28.reuse, R50, PT ;  /* 0x000000321c00720c */ /* 0x040fe40003fa6270 */
[----:B------:R-:W-:-:S02]  /*d510*/  ISETP.GE.AND P0, PT, R28, R49, PT ;  /* 0x000000311c00720c */ /* 0x000fc40003f06270 */
[----:B------:R-:W1:Y:S01]  /*d520*/  LDSM.16.M88.4 R28, [R156+0x2800] ;  /* 0x002800009c1c783b */ /* 0x000e620000000200 */
[----:B------:R-:W-:Y:S01]  /*d530*/  IADD3 R33, R0, 0x21, RZ ;  /* 0x0000002100217810 */ /* 0x000fe20007ffe0ff */
[----:B------:R-:W-:Y:S01]  /*d540*/  HMMA.16816.F32 R116, R92, R134, R116 ;  /* 0x000000865c74723c */ /* 0x000fe20000001874 */
[----:B------:R-:W-:Y:S02]  /*d550*/  FSEL R110, R24, -INF , !P1 ;  /* 0xff800000186e7808 */ /* 0x000fe40004800000 */
[C---:B------:R-:W-:Y:S02]  /*d560*/  ISETP.GE.AND P3, PT, R33.reuse, R50, PT ;  /* 0x000000322100720c */ /* 0x040fe40003f66270 */
[----:B------:R-:W-:Y:S02]  /*d570*/  ISETP.GE.AND P4, PT, R33, R49, PT ;  /* 0x000000312100720c */ /* 0x000fe40003f86270 */
[----:B------:R-:W-:Y:S01]  /*d580*/  IADD3 R33, R0, 0x29, RZ ;  /* 0x0000002900217810 */ /* 0x000fe20007ffe0ff */
[----:B--2---:R-:W-:Y:S01]  /*d590*/  HMMA.16816.F32 R8, R112, R36, R8 ;  /* 0x000000247008723c */ /* 0x004fe20000001808 */
[----:B------:R-:W-:-:S02]  /*d5a0*/  FSEL R141, R26, -INF , !P2 ;  /* 0xff8000001a8d7808 */ /* 0x000fc40005000000 */
[----:B------:R-:W-:Y:S02]  /*d5b0*/  FSEL R144, R20, -INF , !P5 ;  /* 0xff80000014907808 */ /* 0x000fe40006800000 */
[C---:B------:R-:W-:Y:S02]  /*d5c0*/  ISETP.GE.AND P1, PT, R33.reuse, R50, PT ;  /* 0x000000322100720c */ /* 0x040fe40003f26270 */
[----:B------:R-:W-:Y:S01]  /*d5d0*/  ISETP.GE.AND P2, PT, R33, R49, PT ;  /* 0x000000312100720c */ /* 0x000fe20003f46270 */
[----:B------:R-:W-:Y:S01]  /*d5e0*/  HMMA.16816.F32 R64, R112, R38, R64 ;  /* 0x000000267040723c */ /* 0x000fe20000001840 */
[----:B------:R-:W-:Y:S02]  /*d5f0*/  IADD3 R20, R0, 0x38, RZ ;  /* 0x0000003800147810 */ /* 0x000fe40007ffe0ff */
[----:B------:R-:W-:Y:S02]  /*d600*/  FSEL R146, R21, -INF , !P1 ;  /* 0xff80000015927808 */ /* 0x000fe40004800000 */
[----:B------:R-:W-:-:S02]  /*d610*/  FSEL R105, R23, -INF , !P2 ;  /* 0xff80000017697808 */ /* 0x000fc40005000000 */
[----:B------:R-:W-:Y:S02]  /*d620*/  FSEL R107, R22, -INF , !P0 ;  /* 0xff800000166b7808 */ /* 0x000fe40004000000 */
[C---:B------:R-:W-:Y:S02]  /*d630*/  ISETP.GE.AND P1, PT, R20.reuse, R50, PT ;  /* 0x000000321400720c */ /* 0x040fe40003f26270 */
[----:B------:R-:W-:Y:S02]  /*d640*/  ISETP.GE.AND P2, PT, R20, R49, PT ;  /* 0x000000311400720c */ /* 0x000fe40003f46270 */
[----:B------:R-:W2:Y:S01]  /*d650*/  LDSM.16.M88.4 R20, [R156+0x3000] ;  /* 0x003000009c14783b */ /* 0x000ea20000000200 */
[----:B------:R-:W-:Y:S02]  /*d660*/  IADD3 R24, R0, 0x30, RZ ;  /* 0x0000003000187810 */ /* 0x000fe40007ffe0ff */
[----:B------:R-:W-:Y:S02]  /*d670*/  FSEL R142, R25, -INF , !P3 ;  /* 0xff800000198e7808 */ /* 0x000fe40005800000 */
[----:B------:R-:W-:-:S02]  /*d680*/  FSEL R143, R27, -INF , !P4 ;  /* 0xff8000001b8f7808 */ /* 0x000fc40006000000 */
[CC--:B------:R-:W-:Y:S02]  /*d690*/  ISETP.GE.AND P3, PT, R24.reuse, R50.reuse, PT ;  /* 0x000000321800720c */ /* 0x0c0fe40003f66270 */
[-C--:B------:R-:W-:Y:S01]  /*d6a0*/  ISETP.GE.AND P4, PT, R24, R49.reuse, PT ;  /* 0x000000311800720c */ /* 0x080fe20003f86270 */
[C---:B-1----:R-:W-:Y:S01]  /*d6b0*/  HMMA.16816.F32 R60, R112.reuse, R28, R60 ;  /* 0x0000001c703c723c */ /* 0x042fe2000000183c */
[----:B------:R-:W-:Y:S02]  /*d6c0*/  IADD3 R24, R0, 0x39, RZ ;  /* 0x0000003900187810 */ /* 0x000fe40007ffe0ff */
[----:B------:R-:W-:Y:S02]  /*d6d0*/  FSEL R108, R16, -INF , !P3 ;  /* 0xff800000106c7808 */ /* 0x000fe40005800000 */
[----:B------:R-:W-:Y:S02]  /*d6e0*/  FSEL R109, R18, -INF , !P4 ;  /* 0xff800000126d7808 */ /* 0x000fe40006000000 */
[C---:B------:R-:W-:Y:S01]  /*d6f0*/  ISETP.GE.AND P3, PT, R24.reuse, R50, PT ;  /* 0x000000321800720c */ /* 0x040fe20003f66270 */
[----:B------:R-:W-:Y:S01]  /*d700*/  HMMA.16816.F32 R56, R112, R30, R56 ;  /* 0x0000001e7038723c */ /* 0x000fe20000001838 */
[----:B------:R-:W-:-:S02]  /*d710*/  ISETP.GE.AND P4, PT, R24, R49, PT ;  /* 0x000000311800720c */ /* 0x000fc40003f86270 */
[----:B------:R-:W-:Y:S02]  /*d720*/  FSEL R138, R12, -INF , !P1 ;  /* 0xff8000000c8a7808 */ /* 0x000fe40004800000 */
[----:B------:R-:W-:Y:S02]  /*d730*/  FSEL R137, R14, -INF , !P2 ;  /* 0xff8000000e897808 */ /* 0x000fe40005000000 */
[----:B------:R-:W-:Y:S02]  /*d740*/  FSEL R140, R13, -INF , !P3 ;  /* 0xff8000000d8c7808 */ /* 0x000fe40005800000 */
[----:B------:R-:W-:Y:S02]  /*d750*/  FSEL R111, R15, -INF , !P4 ;  /* 0xff8000000f6f7808 */ /* 0x000fe40006000000 */
[----:B------:R-:W1:Y:S01]  /*d760*/  LDSM.16.M88.4 R12, [R156+0x3800] ;  /* 0x003800009c0c783b */ /* 0x000e620000000200 */
[----:B------:R-:W-:Y:S01]  /*d770*/  IADD3 R25, R0, 0x31, RZ ;  /* 0x0000003100197810 */ /* 0x000fe20007ffe0ff */
[----:B------:R-:W-:-:S04]  /*d780*/  DEPBAR.LE SB0, 0x0 ;  /* 0x000080000000791a */ /* 0x000fc80000000000 */
[----:B------:R-:W-:Y:S01]  /*d790*/  BAR.SYNC.DEFER_BLOCKING 0x0 ;  /* 0x0000000000007b1d */ /* 0x000fe20000010000 */
[C---:B------:R-:W-:Y:S02]  /*d7a0*/  ISETP.GE.AND P5, PT, R25.reuse, R50, PT ;  /* 0x000000321900720c */ /* 0x040fe40003fa6270 */
[----:B------:R-:W-:Y:S02]  /*d7b0*/  ISETP.GE.AND P0, PT, R25, R49, PT ;  /* 0x000000311900720c */ /* 0x000fe40003f06270 */
[----:B------:R-:W-:Y:S01]  /*d7c0*/  FSEL R136, R17, -INF , !P5 ;  /* 0xff80000011887808 */ /* 0x000fe20006800000 */
[----:B--2---:R-:W-:Y:S01]  /*d7d0*/  HMMA.16816.F32 R52, R112, R20, R52 ;  /* 0x000000147034723c */ /* 0x004fe20000001834 */
[C---:B------:R-:W-:Y:S02]  /*d7e0*/  IADD3 R16, R0.reuse, 0x40, RZ ;  /* 0x0000004000107810 */ /* 0x040fe40007ffe0ff */
[----:B------:R-:W-:Y:S02]  /*d7f0*/  IADD3 R17, R0, 0x41, RZ ;  /* 0x0000004100117810 */ /* 0x000fe40007ffe0ff */
[----:B------:R-:W-:-:S02]  /*d800*/  FSEL R139, R19, -INF , !P0 ;  /* 0xff800000138b7808 */ /* 0x000fc40004000000 */
[CC--:B------:R-:W-:Y:S02]  /*d810*/  ISETP.GE.AND P5, PT, R16.reuse, R50.reuse, PT ;  /* 0x000000321000720c */ /* 0x0c0fe40003fa6270 */
[-C--:B------:R-:W-:Y:S02]  /*d820*/  ISETP.GE.AND P0, PT, R16, R49.reuse, PT ;  /* 0x000000311000720c */ /* 0x080fe40003f06270 */
[CC--:B------:R-:W-:Y:S02]  /*d830*/  ISETP.GE.AND P1, PT, R17.reuse, R50.reuse, PT ;  /* 0x000000321100720c */ /* 0x0c0fe40003f26270 */
[----:B------:R-:W-:Y:S02]  /*d840*/  IADD3 R16, R0, 0x48, RZ ;  /* 0x0000004800107810 */ /* 0x000fe40007ffe0ff */
[----:B------:R-:W-:Y:S02]  /*d850*/  ISETP.GE.AND P2, PT, R17, R49, PT ;  /* 0x000000311100720c */ /* 0x000fe40003f46270 */
[----:B------:R-:W-:-:S02]  /*d860*/  ISETP.GE.AND P3, PT, R16, R50, PT ;  /* 0x000000321000720c */ /* 0x000fc40003f66270 */
[----:B------:R-:W-:Y:S02]  /*d870*/  FSEL R120, R8, -INF , !P5 ;  /* 0xff80000008787808 */ /* 0x000fe40006800000 */
[----:B------:R-:W-:Y:S02]  /*d880*/  ISETP.GE.AND P4, PT, R16, R49, PT ;  /* 0x000000311000720c */ /* 0x000fe40003f86270 */
[----:B------:R-:W-:Y:S02]  /*d890*/  FSEL R130, R9, -INF , !P1 ;  /* 0xff80000009827808 */ /* 0x000fe40004800000 */
[C---:B------:R-:W-:Y:S02]  /*d8a0*/  IADD3 R17, R0.reuse, 0x49, RZ ;  /* 0x0000004900117810 */ /* 0x040fe40007ffe0ff */
[C---:B------:R-:W-:Y:S01]  /*d8b0*/  IADD3 R8, R0.reuse, 0x50, RZ ;  /* 0x0000005000087810 */ /* 0x040fe20007ffe0ff */
[----:B-1----:R-:W-:Y:S01]  /*d8c0*/  HMMA.16816.F32 R116, R112, R14, R116 ;  /* 0x0000000e7074723c */ /* 0x002fe20000001874 */
        /* <DEDUP_REMOVED lines=21> */
[----:B------:R-:W-:Y:S01]  /*da20*/  HMMA.16816.F32 R8, R112, R22, R44 ;  /* 0x000000167008723c */ /* 0x000fe2000000182c */
[C---:B------:R-:W-:Y:S02]  /*da30*/  IADD3 R16, R0.reuse, 0x60, RZ ;  /* 0x0000006000107810 */ /* 0x040fe40007ffe0ff */
        /* <DEDUP_REMOVED lines=8> */
[----:B------:R-:W-:Y:S01]  /*dac0*/  HMMA.16816.F32 R16, R112, R12, R40 ;  /* 0x0000000c7010723c */ /* 0x000fe20000001828 */
[----:B------:R-:W-:-:S02]  /*dad0*/  IADD3 R24, R0, 0x68, RZ ;  /* 0x0000006800187810 */ /* 0x000fc40007ffe0ff */
[----:B------:R-:W-:Y:S02]  /*dae0*/  FSEL R20, R61, -INF , !P3 ;  /* 0xff8000003d147808 */ /* 0x000fe40005800000 */
[----:B------:R-:W-:Y:S02]  /*daf0*/  FSEL R52, R52, -INF , !P4 ;  /* 0xff80000034347808 */ /* 0x000fe40006000000 */
[----:B------:R-:W-:Y:S02]  /*db00*/  ISETP.GE.AND P3, PT, R24, R50, PT ;  /* 0x000000321800720c */ /* 0x000fe40003f66270 */
[----:B------:R-:W-:Y:S02]  /*db10*/  ISETP.NE.AND P4, PT, R4, RZ, PT ;  /* 0x000000ff0400720c */ /* 0x000fe40003f85270 */
[----:B------:R-:W-:Y:S02]  /*db20*/  IADD3 R4, R0, 0x70, RZ ;  /* 0x0000007000047810 */ /* 0x000fe40007ffe0ff */
[----:B------:R-:W-:-:S02]  /*db30*/  FSEL R45, R54, -INF , !P6 ;  /* 0xff800000362d7808 */ /* 0x000fc40007000000 */
[----:B------:R-:W-:Y:S02]  /*db40*/  FSEL R46, R8, -INF , !P3 ;  /* 0xff800000082e7808 */ /* 0x000fe40005800000 */
[C---:B------:R-:W-:Y:S02]  /*db50*/  ISETP.GE.AND P6, PT, R4.reuse, R50, PT ;  /* 0x000000320400720c */ /* 0x040fe40003fc6270 */
[----:B------:R-:W-:Y:S02]  /*db60*/  ISETP.GE.AND P3, PT, R4, R49, PT ;  /* 0x000000310400720c */ /* 0x000fe40003f66270 */
[----:B------:R-:W-:Y:S02]  /*db70*/  IADD3 R4, R0, 0x71, RZ ;  /* 0x0000007100047810 */ /* 0x000fe40007ffe0ff */
[----:B------:R-:W-:Y:S02]  /*db80*/  P2R R25, PR, RZ, 0x2 ;  /* 0x00000002ff197803 */ /* 0x000fe40000000000 */
[----:B------:R-:W-:-:S02]  /*db90*/  FSEL R39, R55, -INF , !P5 ;  /* 0xff80000037277808 */ /* 0x000fc40006800000 */
[----:B------:R-:W-:Y:S02]  /*dba0*/  FSEL R67, R59, -INF , !P0 ;  /* 0xff8000003b437808 */ /* 0x000fe40004000000 */
[----:B------:R-:W-:Y:S02]  /*dbb0*/  ISETP.GE.AND P5, PT, R4, R50, PT ;  /* 0x000000320400720c */ /* 0x000fe40003fa6270 */
[----:B------:R-:W-:Y:S02]  /*dbc0*/  ISETP.NE.AND P0, PT, R25, RZ, PT ;  /* 0x000000ff1900720c */ /* 0x000fe40003f05270 */
[----:B------:R-:W-:Y:S02]  /*dbd0*/  IADD3 R12, R0, 0x69, RZ ;  /* 0x00000069000c7810 */ /* 0x000fe40007ffe0ff */
[----:B------:R-:W-:Y:S02]  /*dbe0*/  ISETP.GE.AND P1, PT, R24, R49, PT ;  /* 0x000000311800720c */ /* 0x000fe40003f26270 */
[----:B------:R-:W-:-:S02]  /*dbf0*/  FSEL R38, R17, -INF , !P5 ;  /* 0xff80000011267808 */ /* 0x000fc40006800000 */
[----:B------:R-:W-:Y:S02]  /*dc00*/  FSEL R47, R53, -INF , !P0 ;  /* 0xff800000352f7808 */ /* 0x000fe40004000000 */
[----:B------:R-:W-:Y:S02]  /*dc10*/  ISETP.GE.AND P5, PT, R48, 0x2, PT ;  /* 0x000000023000780c */ /* 0x000fe40003fa6270 */
[----:B------:R-:W-:Y:S02]  /*dc20*/  FSEL R22, R57, -INF , !P2 ;  /* 0xff80000039167808 */ /* 0x000fe40005000000 */
[C---:B------:R-:W-:Y:S02]  /*dc30*/  ISETP.GE.AND P0, PT, R12.reuse, R49, PT ;  /* 0x000000310c00720c */ /* 0x040fe40003f06270 */
[----:B------:R-:W-:Y:S02]  /*dc40*/  ISETP.GE.AND P2, PT, R12, R50, PT ;  /* 0x000000320c00720c */ /* 0x000fe40003f46270 */
[----:B------:R-:W-:-:S02]  /*dc50*/  FSEL R43, R10, -INF , !P1 ;  /* 0xff8000000a2b7808 */ /* 0x000fc40004800000 */
[----:B------:R-:W-:Y:S02]  /*dc60*/  ISETP.GE.AND P1, PT, R4, R49, PT ;  /* 0x000000310400720c */ /* 0x000fe40003f26270 */
[----:B------:R-:W-:Y:S02]  /*dc70*/  FSEL R41, R11, -INF , !P0 ;  /* 0xff8000000b297808 */ /* 0x000fe40004000000 */
[----:B------:R-:W-:Y:S02]  /*dc80*/  FSEL R60, R9, -INF , !P2 ;  /* 0xff800000093c7808 */ /* 0x000fe40005000000 */
[C---:B------:R-:W-:Y:S02]  /*dc90*/  ISETP.GE.AND P0, PT, R0.reuse, R50, PT ;  /* 0x000000320000720c */ /* 0x040fe40003f06270 */
[----:B------:R-:W-:Y:S02]  /*dca0*/  IADD3 R8, R0, 0x78, RZ ;  /* 0x0000007800087810 */ /* 0x000fe40007ffe0ff */
[----:B------:R-:W-:-:S02]  /*dcb0*/  P2R R9, PR, RZ, 0x2 ;  /* 0x00000002ff097803 */ /* 0x000fc40000000000 */
[----:B------:R-:W-:Y:S02]  /*dcc0*/  IADD3 R4, R0, 0x79, RZ ;  /* 0x0000007900047810 */ /* 0x000fe40007ffe0ff */
[----:B------:R-:W-:Y:S02]  /*dcd0*/  FSEL R99, R99, -INF , !P4 ;  /* 0xff80000063637808 */ /* 0x000fe40006000000 */
[----:B------:R-:W-:Y:S02]  /*dce0*/  FSEL R40, R16, -INF , !P6 ;  /* 0xff80000010287808 */ /* 0x000fe40007000000 */
[----:B------:R-:W-:Y:S02]  /*dcf0*/  FSEL R33, R18, -INF , !P3 ;  /* 0xff80000012217808 */ /* 0x000fe40005800000 */
[----:B------:R-:W-:Y:S02]  /*dd00*/  FSEL R96, R96, -INF , !P0 ;  /* 0xff80000060607808 */ /* 0x000fe40004000000 */
[----:B------:R-:W-:-:S02]  /*dd10*/  ISETP.GE.AND P4, PT, R8, R50, PT ;  /* 0x000000320800720c */ /* 0x000fc40003f86270 */
[-C--:B------:R-:W-:Y:S02]  /*dd20*/  ISETP.GE.AND P1, PT, R8, R49.reuse, PT ;  /* 0x000000310800720c */ /* 0x080fe40003f26270 */
[----:B------:R-:W-:Y:S02]  /*dd30*/  ISETP.NE.AND P6, PT, R9, RZ, PT ;  /* 0x000000ff0900720c */ /* 0x000fe40003fc5270 */
[-C--:B------:R-:W-:Y:S02]  /*dd40*/  ISETP.GE.AND P2, PT, R0, R49.reuse, PT ;  /* 0x000000310000720c */ /* 0x080fe40003f46270 */
[C---:B------:R-:W-:Y:S02]  /*dd50*/  ISETP.GE.AND P3, PT, R4.reuse, R50, PT ;  /* 0x000000320400720c */ /* 0x040fe40003f66270 */
[----:B------:R-:W-:Y:S02]  /*dd60*/  ISETP.GE.AND P0, PT, R4, R49, PT ;  /* 0x000000310400720c */ /* 0x000fe40003f06270 */
[----:B------:R-:W-:-:S02]  /*dd70*/  LOP3.LUT R4, R51, R102, RZ, 0xfc, !PT ;  /* 0x0000006633047212 */ /* 0x000fc400078efcff */
[----:B------:R-:W-:Y:S02]  /*dd80*/  FSEL R98, R98, -INF , !P2 ;  /* 0xff80000062627808 */ /* 0x000fe40005000000 */
[----:B------:R-:W-:Y:S02]  /*dd90*/  FSEL R29, R19, -INF , !P6 ;  /* 0xff800000131d7808 */ /* 0x000fe40007000000 */
[----:B------:R-:W-:Y:S02]  /*dda0*/  FSEL R44, R116, -INF , !P4 ;  /* 0xff800000742c7808 */ /* 0x000fe40006000000 */
[----:B------:R-:W-:Y:S02]  /*ddb0*/  FSEL R25, R118, -INF , !P1 ;  /* 0xff80000076197808 */ /* 0x000fe40004800000 */
[----:B------:R-:W-:Y:S02]  /*ddc0*/  FSEL R42, R117, -INF , !P3 ;  /* 0xff800000752a7808 */ /* 0x000fe40005800000 */
[----:B------:R-:W-:Y:S01]  /*ddd0*/  FSEL R24, R119, -INF , !P0 ;  /* 0xff80000077187808 */ /* 0x000fe20004000000 */
[----:B------:R-:W-:Y:S05]  /*dde0*/  @!P5 BRA `(.L_x_5469) ;  /* 0x00000aa00000d947 */ /* 0x000fea0003800000 */
[----:B------:R-:W-:-:S13]  /*ddf0*/  ISETP.NE.AND P6, PT, R181, RZ, PT ;  /* 0x000000ffb500720c */ /* 0x000fda0003fc5270 */
        /* <DEDUP_REMOVED lines=30> */
[----:B------:R-:W-:Y:S02]  /*dfe0*/  ISETP.GE.AND P0, PT, R13, RZ, PT ;  /* 0x000000ff0d00720c */ /* 0x000fe40003f06270 */
[----:B------:R-:W-:-:S02]  /*dff0*/  ISETP.NE.AND P1, PT, RZ, c[0x0][0x2d0], PT ;  /* 0x0000b400ff007a0c */ /* 0x000fc40003f25270 */
[----:B------:R-:W-:-:S05]  /*e000*/  LOP3.LUT R0, RZ, c[0x0][0x2d0], RZ, 0x33, !PT ;  /* 0x0000b400ff007a12 */ /* 0x000fca00078e33ff */
[----:B------:R-:W-:Y:S02]  /*e010*/  @P2 IADD3 R12, R12, 0x1, RZ ;  /* 0x000000010c0c2810 */ /* 0x000fe40007ffe0ff */
[----:B------:R-:W-:-:S03]  /*e020*/  @P3 IADD3 R14, R14, 0x1, RZ ;  /* 0x000000010e0e3810 */ /* 0x000fc60007ffe0ff */
[----:B------:R-:W-:Y:S01]  /*e030*/  @!P0 IMAD.MOV R12, RZ, RZ, -R12 ;  /* 0x000000ffff0c8224 */ /* 0x000fe200078e0a0c */
[----:B------:R-:W-:-:S04]  /*e040*/  @!P4 IADD3 R14, -R14, RZ, RZ ;  /* 0x000000ff0e0ec210 */ /* 0x000fc80007ffe1ff */
[C---:B------:R-:W-:Y:S02]  /*e050*/  SEL R9, R0.reuse, R14, !P1 ;  /* 0x0000000e00097207 */ /* 0x040fe40004800000 */
[----:B------:R-:W-:-:S03]  /*e060*/  SEL R0, R0, R12, !P1 ;  /* 0x0000000c00007207 */ /* 0x000fc60004800000 */
[----:B------:R-:W-:-:S04]  /*e070*/  IMAD.WIDE R14, R9, 0x4, R182 ;  /* 0x00000004090e7825 */ /* 0x000fc800078e02b6 */
[----:B------:R-:W-:Y:S01]  /*e080*/  IMAD.WIDE R12, R0, 0x4, R182 ;  /* 0x00000004000c7825 */ /* 0x000fe200078e02b6 */
[----:B------:R-:W2:Y:S04]  /*e090*/  LDG.E R11, [R14.64] ;  /* 0x000000060e0b7981 */ /* 0x000ea8000c1e1900 */
[----:B------:R-:W2:Y:S01]  /*e0a0*/  LDG.E R8, [R12.64] ;  /* 0x000000060c087981 */ /* 0x000ea2000c1e1900 */
[----:B------:R-:W-:Y:S01]  /*e0b0*/  IMAD.IADD R0, R9, 0x1, -R0 ;  /* 0x0000000109007824 */ /* 0x000fe200078e0a00 */
[----:B------:R-:W-:-:S05]  /*e0c0*/  MOV R9, c[0x0][0x2d0] ;  /* 0x0000b40000097a02 */ /* 0x000fca0000000f00 */
[----:B------:R-:W-:-:S05]  /*e0d0*/  IMAD R9, R0, R9, -0x80 ;  /* 0xffffff8000097424 */ /* 0x000fca00078e0209 */
[----:B------:R-:W-:-:S05]  /*e0e0*/  SHF.R.S32.HI R0, RZ, 0x1f, R9 ;  /* 0x0000001fff007819 */ /* 0x000fca0000011409 */
[----:B------:R-:W-:-:S04]  /*e0f0*/  IMAD R0, R0, c[0x0][0x198], RZ ;  /* 0x0000660000007a24 */ /* 0x000fc800078e02ff */
[C---:B------:R-:W-:Y:S02]  /*e100*/  IMAD R0, R9.reuse, c[0x0][0x19c], R0 ;  /* 0x0000670009007a24 */ /* 0x040fe400078e0200 */
[----:B--2---:R-:W-:Y:S02]  /*e110*/  IMAD.IADD R8, R8, 0x1, -R11 ;  /* 0x0000000108087824 */ /* 0x004fe400078e0a0b */
[----:B------:R-:W-:-:S03]  /*e120*/  IMAD.WIDE.U32 R10, R9, c[0x0][0x198], RZ ;  /* 0x00006600090a7a25 */ /* 0x000fc600078e00ff */
[----:B------:R-:W-:Y:S01]  /*e130*/  SHF.R.S32.HI R2, RZ, 0x1f, R8 ;  /* 0x0000001fff027819 */ /* 0x000fe20000011408 */
[----:B------:R-:W-:-:S04]  /*e140*/  IMAD.IADD R11, R11, 0x1, R0 ;  /* 0x000000010b0b7824 */ /* 0x000fc800078e0200 */
[----:B------:R-:W-:Y:S02]  /*e150*/  IMAD R9, R2, c[0x0][0x180], RZ ;  /* 0x0000600002097a24 */ /* 0x000fe400078e02ff */
[----:B------:R-:W-:-:S04]  /*e160*/  IMAD.WIDE.U32 R12, R8, c[0x0][0x180], R10 ;  /* 0x00006000080c7a25 */ /* 0x000fc800078e000a */
[----:B------:R-:W-:-:S05]  /*e170*/  IMAD R9, R8, c[0x0][0x184], R9 ;  /* 0x0000610008097a24 */ /* 0x000fca00078e0209 */
[----:B------:R-:W-:Y:S01]  /*e180*/  IADD3 R10, R13, R9, RZ ;  /* 0x000000090d0a7210 */ /* 0x000fe20007ffe0ff */
[----:B------:R-:W-:Y:S01]  /*e190*/  IMAD.MOV.U32 R13, RZ, RZ, R12 ;  /* 0x000000ffff0d7224 */ /* 0x000fe200078e000c */
[----:B------:R-:W-:Y:S05]  /*e1a0*/  BRA `(.L_x_5471) ;  /* 0x0000003000007947 */ /* 0x000fea0003800000 */
.L_x_5470:
[----:B------:R-:W-:-:S05]  /*e1b0*/  IMAD.MOV.U32 R13, RZ, RZ, c[0x0][0x198] ;  /* 0x00006600ff0d7624 */ /* 0x000fca00078e00ff */
[----:B------:R-:W-:-:S04]  /*e1c0*/  LEA R13, -R13, RZ, 0x7 ;  /* 0x000000ff0d0d7211 */ /* 0x000fc800078e39ff */
[----:B------:R-:W-:Y:S02]  /*e1d0*/  SHF.R.S32.HI R10, RZ, 0x1f, R13 ;  /* 0x0000001fff0a7819 */ /* 0x000fe4000001140d */
.L_x_5471:
[----:B------:R-:W-:Y:S01]  /*e1e0*/  ISETP.GE.AND P0, PT, R100, c[0x0][0x220], PT ;  /* 0x0000880064007a0c */ /* 0x000fe20003f06270 */
[----:B------:R-:W-:-:S12]  /*e1f0*/  BSSY B0, `(.L_x_5472) ;  /* 0x0000066000007945 */ /* 0x000fd80003800000 */
[----:B------:R-:W-:Y:S01]  /*e200*/  @!P0 IMAD.MOV.U32 R18, RZ, RZ, c[0x0][0x198] ;  /* 0x00006600ff128624 */ /* 0x000fe200078e00ff */
[----:B------:R-:W-:Y:S01]  /*e210*/  @!P0 IADD3 R11, P2, P1, R13, R126, R178 ;  /* 0x0000007e0d0b8210 */ /* 0x000fe2000795e0b2 */
[----:B------:R-:W-:Y:S01]  /*e220*/  @!P0 IMAD.MOV.U32 R8, RZ, RZ, R126 ;  /* 0x000000ffff088224 */ /* 0x000fe200078e007e */
[----:B------:R1:W-:Y:S01]  /*e230*/  @P0 STS.128 [R184+0x2000], RZ ;  /* 0x002000ffb8000388 */ /* 0x0003e20000000c00 */
[----:B------:R-:W-:Y:S01]  /*e240*/  @!P0 IMAD.MOV.U32 R9, RZ, RZ, R129 ;  /* 0x000000ffff098224 */ /* 0x000fe200078e0081 */
[----:B------:R-:W-:Y:S01]  /*e250*/  @!P0 IADD3.X R0, R10, R129, R177, P2, P1 ;  /* 0x000000810a008210 */ /* 0x000fe200017e24b1 */
[----:B------:R-:W-:Y:S01]  /*e260*/  @!P0 IMAD.MOV.U32 R26, RZ, RZ, c[0x0][0x198] ;  /* 0x00006600ff1a8624 */ /* 0x000fe200078e00ff */
[----:B------:R-:W-:Y:S01]  /*e270*/  @!P0 LEA R30, P2, R11, c[0x0][0x168], 0x1 ;  /* 0x00005a000b1e8a11 */ /* 0x000fe200078408ff */
[----:B------:R-:W-:-:S03]  /*e280*/  @!P0 IMAD.WIDE.U32 R18, R18, 0x50, R8 ;  /* 0x0000005012128825 */ /* 0x000fc600078e0008 */
[----:B------:R-:W-:Y:S01]  /*e290*/  @!P0 LEA.HI.X R31, R11, c[0x0][0x16c], R0, 0x1, P2 ;  /* 0x00005b000b1f8a11 */ /* 0x000fe200010f0c00 */
[----:B------:R-:W-:Y:S02]  /*e2a0*/  @!P0 IMAD.MOV.U32 R14, RZ, RZ, R126 ;  /* 0x000000ffff0e8224 */ /* 0x000fe400078e007e */
[----:B------:R-:W-:Y:S02]  /*e2b0*/  @!P0 IMAD.MOV.U32 R15, RZ, RZ, R129 ;  /* 0x000000ffff0f8224 */ /* 0x000fe400078e0081 */
[----:B------:R-:W-:Y:S02]  /*e2c0*/  @!P0 IMAD.MOV.U32 R9, RZ, RZ, c[0x0][0x198] ;  /* 0x00006600ff098624 */ /* 0x000fe400078e00ff */
[----:B------:R-:W-:-:S03]  /*e2d0*/  @!P0 IMAD.WIDE.U32 R26, R26, 0x60, R14 ;  /* 0x000000601a1a8825 */ /* 0x000fc600078e000e */
[C---:B------:R-:W-:Y:S01]  /*e2e0*/  @!P0 LEA R12, P1, R9.reuse, R126, 0x5 ;  /* 0x0000007e090c8211 */ /* 0x040fe200078228ff */
[----:B------:R-:W-:Y:S02]  /*e2f0*/  @!P0 IMAD.MOV.U32 R15, RZ, RZ, c[0x0][0x19c] ;  /* 0x00006700ff0f8624 */ /* 0x000fe400078e00ff */
[----:B------:R-:W-:Y:S02]  /*e300*/  @!P0 IMAD.MOV.U32 R2, RZ, RZ, c[0x0][0x19c] ;  /* 0x00006700ff028624 */ /* 0x000fe400078e00ff */
[----:B------:R-:W-:Y:S01]  /*e310*/  @!P0 IMAD.MOV.U32 R11, RZ, RZ, c[0x0][0x198] ;  /* 0x00006600ff0b8624 */ /* 0x000fe200078e00ff */
[----:B------:R-:W-:Y:S01]  /*e320*/  @!P0 LEA.HI.X R15, R9, R129, R15, 0x5, P1 ;  /* 0x00000081090f8211 */ /* 0x000fe200008f2c0f */
[----:B------:R-:W-:Y:S01]  /*e330*/  @!P0 IMAD.MOV.U32 R35, RZ, RZ, c[0x0][0x198] ;  /* 0x00006600ff238624 */ /* 0x000fe200078e00ff */
[----:B------:R-:W-:Y:S01]  /*e340*/  @!P0 IADD3 R17, P1, R13, R18, RZ ;  /* 0x000000120d118210 */ /* 0x000fe20007f3e0ff */
[----:B------:R-:W-:Y:S01]  /*e350*/  @!P0 IMAD.MOV.U32 R128, RZ, RZ, R126 ;  /* 0x000000ffff808224 */ /* 0x000fe200078e007e */
[----:B------:R-:W-:Y:S01]  /*e360*/  @!P0 LEA R16, P2, R11, R126, 0x6 ;  /* 0x0000007e0b108211 */ /* 0x000fe200078430ff */
[----:B------:R-:W-:-:S02]  /*e370*/  @!P0 IMAD R2, R2, 0x50, RZ ;  /* 0x0000005002028824 */ /* 0x000fc400078e02ff */
[----:B------:R-:W-:Y:S02]  /*e380*/  @!P0 IMAD.MOV.U32 R9, RZ, RZ, c[0x0][0x19c] ;  /* 0x00006700ff098624 */ /* 0x000fe400078e00ff */
[----:B------:R-:W-:Y:S01]  /*e390*/  @!P0 IMAD.MOV.U32 R0, RZ, RZ, c[0x0][0x19c] ;  /* 0x00006700ff008624 */ /* 0x000fe200078e00ff */
[----:B------:R-:W-:Y:S01]  /*e3a0*/  @!P0 IADD3.X R2, R10, R19, R2, P1, !PT ;  /* 0x000000130a028210 */ /* 0x000fe20000ffe402 */
[----:B------:R-:W-:Y:S01]  /*e3b0*/  @!P0 IMAD.WIDE.U32 R34, R35, 0x30, R128 ;  /* 0x0000003023228825 */ /* 0x000fe200078e0080 */
[----:B------:R-:W-:Y:S02]  /*e3c0*/  @!P0 LEA.HI.X R9, R11, R129, R9, 0x6, P2 ;  /* 0x000000810b098211 */ /* 0x000fe400010f3409 */
[C---:B------:R-:W-:Y:S01]  /*e3d0*/  @!P0 IADD3 R12, P2, R13.reuse, R12, RZ ;  /* 0x0000000c0d0c8210 */ /* 0x040fe20007f5e0ff */
[----:B------:R-:W-:Y:S01]  /*e3e0*/  @!P0 IMAD.MOV.U32 R8, RZ, RZ, c[0x0][0x19c] ;  /* 0x00006700ff088624 */ /* 0x000fe200078e00ff */
[C---:B------:R-:W-:Y:S01]  /*e3f0*/  @!P0 IADD3 R14, P3, R13.reuse, R34, RZ ;  /* 0x000000220d0e8210 */ /* 0x040fe20007f7e0ff */
[----:B------:R-:W-:Y:S01]  /*e400*/  @!P0 IMAD R19, R0, 0x60, RZ ;  /* 0x0000006000138824 */ /* 0x000fe200078e02ff */
[C---:B------:R-:W-:Y:S01]  /*e410*/  @!P0 IADD3 R0, P1, R13.reuse, R26, RZ ;  /* 0x0000001a0d008210 */ /* 0x040fe20007f3e0ff */
[----:B------:R-:W-:Y:S01]  /*e420*/  @!P0 IMAD R8, R8, 0x30, RZ ;  /* 0x0000003008088824 */ /* 0x000fe200078e02ff */
[----:B------:R-:W-:Y:S01]  /*e430*/  @!P0 LEA R26, P4, R13, R186, 0x1 ;  /* 0x000000ba0d1a8211 */ /* 0x000fe200078808ff */
[C---:B------:R-:W-:Y:S01]  /*e440*/  @!P0 IMAD.X R15, R10.reuse, 0x1, R15, P2 ;  /* 0x000000010a0f8824 */ /* 0x040fe200010e060f */
[----:B------:R-:W-:-:S02]  /*e450*/  @!P0 IADD3.X R19, R10, R19, R27, P1, !PT ;  /* 0x000000130a138210 */ /* 0x000fc40000ffe41b */
[----:B------:R-:W-:Y:S02]  /*e460*/  @!P0 IADD3.X R11, R10, R35, R8, P3, !PT ;  /* 0x000000230a0b8210 */ /* 0x000fe40001ffe408 */
[C---:B------:R-:W-:Y:S02]  /*e470*/  @!P0 IADD3 R16, P1, R13.reuse, R16, RZ ;  /* 0x000000100d108210 */ /* 0x040fe40007f3e0ff */
[----:B------:R-:W-:Y:S02]  /*e480*/  @!P0 LEA R34, P3, R12, c[0x0][0x168], 0x1 ;  /* 0x00005a000c228a11 */ /* 0x000fe400078608ff */
[----:B------:R-:W-:Y:S01]  /*e490*/  @!P0 LEA.HI.X R27, R13, R185, R10, 0x1, P4 ;  /* 0x000000b90d1b8211 */ /* 0x000fe200020f0c0a */
[----:B------:R-:W-:Y:S01]  /*e4a0*/  @!P0 IMAD.X R9, R10, 0x1, R9, P1 ;  /* 0x000000010a098824 */ /* 0x000fe200008e0609 */
        /* <DEDUP_REMOVED lines=9> */
[C---:B------:R-:W-:Y:S02]  /*e540*/  @!P0 LEA R14, P2, R17.reuse, c[0x0][0x168], 0x1 ;  /* 0x00005a00110e8a11 */ /* 0x040fe400078408ff */
        /* <DEDUP_REMOVED lines=35> */
[----:B------:R-:W-:Y:S01]  /*e780*/  IMAD.MOV.U32 R0, RZ, RZ, c[0x0][0x198] ;  /* 0x00006600ff007624 */ /* 0x000fe200078e00ff */
[----:B------:R-:W-:Y:S01]  /*e790*/  ULDC UR4, c[0x0][0x19c] ;  /* 0x0000670000047ab9 */ /* 0x000fe20000000800 */
[----:B------:R-:W-:Y:S01]  /*e7a0*/  IMAD.MOV.U32 R127, RZ, RZ, R129 ;  /* 0x000000ffff7f7224 */ /* 0x000fe200078e0081 */
[----:B------:R-:W-:-:S03]  /*e7b0*/  UIMAD UR4, UR4, 0x70, URZ ;  /* 0x00000070040478a4 */ /* 0x000fc6000f8e023f */
        /* <DEDUP_REMOVED lines=9> */
.L_x_5473:
[----:B------:R-:W-:Y:S05]  /*e850*/  BSYNC B0 ;  /* 0x0000000000007941 */ /* 0x000fea0003800000 */
.L_x_5472:
[----:B------:R-:W0:Y:S01]  /*e860*/  LDGDEPBAR ;  /* 0x00000000000079af */ /* 0x000e220000000000 */
[----:B------:R-:W-:-:S04]  /*e870*/  LEA R186, P0, R13, R186, 0x1 ;  /* 0x000000ba0dba7211 */ /* 0x000fc800078008ff */
[----:B------:R-:W-:Y:S02]  /*e880*/  LEA.HI.X R185, R13, R185, R10, 0x1, P0 ;  /* 0x000000b90db97211 */ /* 0x000fe400000f0c0a */
.L_x_5469:
[----:B-1----:R-:W-:Y:S02]  /*e890*/  FMNMX.FTZ R9, R96, R80, !PT ;  /* 0x0000005060097209 */ /* 0x002fe40007810000 */
        /* <DEDUP_REMOVED lines=58> */
[----:B------:R-:W-:-:S02]  /*ec40*/  SHF.L.U32 R168, R4, 0x1, RZ ;  /* 0x0000000104a87819 */ /* 0x000fc400000006ff */
[----:B------:R-:W-:Y:S02]  /*ec50*/  FMNMX.FTZ R0, R42, R9, !PT ;  /* 0x000000092a007209 */ /* 0x000fe40007810000 */
[----:B------:R-:W-:Y:S01]  /*ec60*/  FMNMX.FTZ R9, R25, R2, !PT ;  /* 0x0000000219097209 */ /* 0x000fe20007810000 */
[----:B------:R-:W-:Y:S01]  /*ec70*/  LDSM.16.MT88.4 R92, [R168+0x6000] ;  /* 0x00600000a85c783b */ /* 0x000fe20000004200 */
[-C--:B------:R-:W-:Y:S02]  /*ec80*/  IADD3 R166, R3, R168.reuse, RZ ;  /* 0x000000a803a67210 */ /* 0x080fe40007ffe0ff */
[----:B------:R-:W-:Y:S01]  /*ec90*/  FMNMX.FTZ R8, R24, R9, !PT ;  /* 0x0000000918087209 */ /* 0x000fe20007810000 */
[----:B------:R-:W1:Y:S01]  /*eca0*/  SHFL.BFLY PT, R11, R0, 0x2, 0x1f ;  /* 0x0c401f00000b7f89 */ /* 0x000e6200000e0000 */
[----:B------:R-:W-:-:S03]  /*ecb0*/  IADD3 R165, R5, R168, RZ ;  /* 0x000000a805a57210 */ /* 0x000fc60007ffe0ff */
[----:B------:R-:W2:Y:S01]  /*ecc0*/  SHFL.BFLY PT, R9, R8, 0x2, 0x1f ;  /* 0x0c401f0008097f89 */ /* 0x000ea200000e0000 */
[----:B------:R-:W-:-:S03]  /*ecd0*/  IADD3 R164, R3, R165, RZ ;  /* 0x000000a503a47210 */ /* 0x000fc60007ffe0ff */
[----:B------:R-:W-:Y:S04]  /*ece0*/  LDSM.16.MT88.4 R72, [R166+0x6000] ;  /* 0x00600000a648783b */ /* 0x000fe80000004200 */
[----:B------:R-:W-:Y:S04]  /*ecf0*/  LDSM.16.MT88.4 R12, [R166+0x6800] ;  /* 0x00680000a60c783b */ /* 0x000fe80000004200 */
[----:B------:R-:W-:Y:S01]  /*ed00*/  LDSM.16.MT88.4 R16, [R168+0x6800] ;  /* 0x00680000a810783b */ /* 0x000fe20000004200 */
[----:B-1----:R-:W-:Y:S02]  /*ed10*/  FMNMX.FTZ R11, R0, R11, !PT ;  /* 0x0000000b000b7209 */ /* 0x002fe40007810000 */
[----:B--2---:R-:W-:-:S03]  /*ed20*/  FMNMX.FTZ R9, R8, R9, !PT ;  /* 0x0000000908097209 */ /* 0x004fc60007810000 */
[----:B------:R-:W1:Y:S04]  /*ed30*/  SHFL.BFLY PT, R2, R11, 0x1, 0x1f ;  /* 0x0c201f000b027f89 */ /* 0x000e6800000e0000 */
[----:B------:R-:W2:Y:S01]  /*ed40*/  SHFL.BFLY PT, R0, R9, 0x1, 0x1f ;  /* 0x0c201f0009007f89 */ /* 0x000ea200000e0000 */
[----:B-1----:R-:W-:Y:S02]  /*ed50*/  FMNMX.FTZ R2, R11, R2, !PT ;  /* 0x000000020b027209 */ /* 0x002fe40007810000 */
[----:B--2---:R-:W-:-:S03]  /*ed60*/  FMNMX.FTZ R0, R9, R0, !PT ;  /* 0x0000000009007209 */ /* 0x004fc60007810000 */
[C---:B------:R-:W-:Y:S01]  /*ed70*/  FMUL.FTZ R53, R2.reuse, c[0x0][0x23c] ;  /* 0x00008f0002357a20 */ /* 0x040fe20000410000 */
[----:B------:R-:W-:Y:S01]  /*ed80*/  FSETP.NEU.FTZ.AND P0, PT, R2, -INF , PT ;  /* 0xff8000000200780b */ /* 0x000fe20003f1d000 */
[----:B------:R-:W-:Y:S01]  /*ed90*/  LDSM.16.MT88.4 R8, [R165+0x6800] ;  /* 0x00680000a508783b */ /* 0x000fe20000004200 */
[C---:B------:R-:W-:Y:S02]  /*eda0*/  FMUL.FTZ R26, R0.reuse, c[0x0][0x23c] ;  /* 0x00008f00001a7a20 */ /* 0x040fe40000410000 */
[----:B------:R-:W-:Y:S02]  /*edb0*/  FSEL R53, R53, RZ, P0 ;  /* 0x000000ff35357208 */ /* 0x000fe40000000000 */
[----:B------:R-:W-:-:S03]  /*edc0*/  FSETP.NEU.FTZ.AND P0, PT, R0, -INF , PT ;  /* 0xff8000000000780b */ /* 0x000fc60003f1d000 */
[--C-:B------:R-:W-:Y:S01]  /*edd0*/  FFMA.FTZ R56, R96, c[0x0][0x23c], -R53.reuse ;  /* 0x00008f0060387a23 */ /* 0x100fe20000010835 */
[----:B------:R-:W-:Y:S01]  /*ede0*/  FSEL R26, R26, RZ, P0 ;  /* 0x000000ff1a1a7208 */ /* 0x000fe20000000000 */
[--C-:B------:R-:W-:Y:S02]  /*edf0*/  FFMA.FTZ R51, R80, c[0x0][0x23c], -R53.reuse ;  /* 0x00008f0050337a23 */ /* 0x100fe40000010835 */
[--C-:B------:R-:W-:Y:S02]  /*ee00*/  FFMA.FTZ R54, R78, c[0x0][0x23c], -R53.reuse ;  /* 0x00008f004e367a23 */ /* 0x100fe40000010835 */
[----:B------:R-:W-:Y:S01]  /*ee10*/  FFMA.FTZ R37, R76, c[0x0][0x23c], -R53 ;  /* 0x00008f004c257a23 */ /* 0x000fe20000010835 */
[----:B------:R-:W-:Y:S01]  /*ee20*/  MUFU.EX2 R56, R56 ;  /* 0x0000003800387308 */ /* 0x000fe20000000800 */
[--C-:B------:R-:W-:Y:S02]  /*ee30*/  FFMA.FTZ R58, R98, c[0x0][0x23c], -R26.reuse ;  /* 0x00008f00623a7a23 */ /* 0x100fe4000001081a */
[----:B------:R-:W-:-:S02]  /*ee40*/  FFMA.FTZ R57, R99, c[0x0][0x23c], -R26 ;  /* 0x00008f0063397a23 */ /* 0x000fc4000001081a */
[--C-:B------:R-:W-:Y:S02]  /*ee50*/  FFMA.FTZ R55, R7, c[0x0][0x23c], -R26.reuse ;  /* 0x00008f0007377a23 */ /* 0x100fe4000001081a */
[----:B------:R-:W-:Y:S01]  /*ee60*/  FFMA.FTZ R34, R77, c[0x0][0x23c], -R26 ;  /* 0x00008f004d227a23 */ /* 0x000fe2000001081a */
[----:B------:R-:W1:Y:S01]  /*ee70*/  MUFU.EX2 R51, R51 ;  /* 0x0000003300337308 */ /* 0x000e620000000800 */
[----:B------:R-:W2:Y:S01]  /*ee80*/  LDSM.16.MT88.4 R76, [R165+0x6000] ;  /* 0x00600000a54c783b */ /* 0x000ea20000004200 */
[--C-:B------:R-:W-:Y:S02]  /*ee90*/  FFMA.FTZ R27, R6, c[0x0][0x23c], -R53.reuse ;  /* 0x00008f00061b7a23 */ /* 0x100fe40000010835 */
[--C-:B------:R-:W-:Y:S01]  /*eea0*/  FFMA.FTZ R28, R32, c[0x0][0x23c], -R53.reuse ;  /* 0x00008f00201c7a23 */ /* 0x100fe20000010835 */
[----:B------:R-:W3:Y:S01]  /*eeb0*/  LDSM.16.MT88.4 R4, [R164+0x6000] ;  /* 0x00600000a404783b */ /* 0x000ee20000004200 */
[--C-:B------:R-:W-:Y:S02]  /*eec0*/  FFMA.FTZ R35, R82, c[0x0][0x23c], -R53.reuse ;  /* 0x00008f0052237a23 */ /* 0x100fe40000010835 */
[----:B------:R-:W-:Y:S01]  /*eed0*/  MUFU.EX2 R54, R54 ;  /* 0x0000003600367308 */ /* 0x000fe20000000800 */
[----:B------:R-:W-:-:S02]  /*eee0*/  FFMA.FTZ R32, R68, c[0x0][0x23c], -R53 ;  /* 0x00008f0044207a23 */ /* 0x000fc40000010835 */
[--C-:B------:R-:W-:Y:S02]  /*eef0*/  FFMA.FTZ R36, R69, c[0x0][0x23c], -R26.reuse ;  /* 0x00008f0045247a23 */ /* 0x100fe4000001081a */
[--C-:B------:R-:W-:Y:S02]  /*ef00*/  FFMA.FTZ R31, R71, c[0x0][0x23c], -R26.reuse ;  /* 0x00008f00471f7a23 */ /* 0x100fe4000001081a */
[--C-:B------:R-:W-:Y:S01]  /*ef10*/  FFMA.FTZ R30, R81, c[0x0][0x23c], -R26.reuse ;  /* 0x00008f00511e7a23 */ /* 0x100fe2000001081a */
[----:B------:R-:W4:Y:S01]  /*ef20*/  MUFU.EX2 R37, R37 ;  /* 0x0000002500257308 */ /* 0x000f220000000800 */
[----:B-1----:R-:W-:Y:S01]  /*ef30*/  F2FP.PACK_AB R84, R51, R56 ;  /* 0x000000383354723e */ /* 0x002fe200000000ff */
        /* <DEDUP_REMOVED lines=8> */
[----:B------:R-:W1:Y:S01]  /*efc0*/  MUFU.EX2 R57, R57 ;  /* 0x0000003900397308 */ /* 0x000e620000000800 */
[----:B----4-:R-:W-:Y:S01]  /*efd0*/  F2FP.PACK_AB R86, R37, R54 ;  /* 0x000000362556723e */ /* 0x010fe200000000ff */
        /* <DEDUP_REMOVED lines=8> */
[----:B------:R-:W4:Y:S01]  /*f060*/  MUFU.EX2 R34, R34 ;  /* 0x0000002200227308 */ /* 0x000f220000000800 */
[----:B-1----:R-:W-:Y:S01]  /*f070*/  F2FP.PACK_AB R85, R57, R58 ;  /* 0x0000003a3955723e */ /* 0x002fe200000000ff */
        /* <DEDUP_REMOVED lines=8> */
[----:B----4-:R-:W-:Y:S01]  /*f100*/  F2FP.PACK_AB R87, R34, R55 ;  /* 0x000000372257723e */ /* 0x010fe200000000ff */
        /* <DEDUP_REMOVED lines=15> */
[----:B------:R-:W-:Y:S01]  /*f200*/  LDSM.16.MT88.4 R20, [R168+0x8800] ;  /* 0x00880000a814783b */ /* 0x000fe20000004200 */
[C---:B------:R-:W-:Y:S01]  /*f210*/  HMMA.16816.F32 R96, R84.reuse, R92, RZ ;  /* 0x0000005c5460723c */ /* 0x040fe200000018ff */
[--C-:B------:R-:W-:Y:S01]  /*f220*/  FFMA.FTZ R103, R103, c[0x0][0x23c], -R26.reuse ;  /* 0x00008f0067677a23 */ /* 0x100fe2000001081a */
[----:B------:R-:W-:Y:S01]  /*f230*/  MUFU.EX2 R36, R36 ;  /* 0x0000002400247308 */ /* 0x000fe20000000800 */
[----:B------:R-:W-:Y:S02]  /*f240*/  FFMA.FTZ R67, R67, c[0x0][0x23c], -R26 ;  /* 0x00008f0043437a23 */ /* 0x000fe4000001081a */
[----:B------:R-:W-:Y:S02]  /*f250*/  FADD.FTZ R51, R56, R51 ;  /* 0x0000003338337221 */ /* 0x000fe40000010000 */
[----:B------:R-:W-:Y:S01]  /*f260*/  FADD.FTZ R58, R58, R57 ;  /* 0x000000393a3a7221 */ /* 0x000fe20000010000 */
[----:B--2---:R-:W-:Y:S01]  /*f270*/  HMMA.16816.F32 R88, R84, R76, RZ ;  /* 0x0000004c5458723c */ /* 0x004fe200000018ff */
[----:B------:R-:W-:Y:S01]  /*f280*/  FADD.FTZ R54, R54, R51 ;  /* 0x0000003336367221 */ /* 0x000fe20000010000 */
[----:B------:R-:W2:Y:S01]  /*f290*/  MUFU.EX2 R31, R31 ;  /* 0x0000001f001f7308 */ /* 0x000ea20000000800 */
[----:B------:R-:W-:-:S02]  /*f2a0*/  FADD.FTZ R55, R55, R58 ;  /* 0x0000003a37377221 */ /* 0x000fc40000010000 */
[----:B------:R-:W-:Y:S02]  /*f2b0*/  FADD.FTZ R54, R37, R54 ;  /* 0x0000003625367221 */ /* 0x000fe40000010000 */
[----:B------:R-:W-:Y:S01]  /*f2c0*/  FADD.FTZ R55, R34, R55 ;  /* 0x0000003722377221 */ /* 0x000fe20000010000 */
        /* <DEDUP_REMOVED lines=9> */
[----:B------:R-:W-:-:S05]  /*f360*/  FFMA.FTZ R192, R24, c[0x0][0x23c], -R26 ;  /* 0x00008f0018c07a23 */ /* 0x000fca000001081a */
[C---:B---3--:R-:W-:Y:S02]  /*f370*/  HMMA.16816.F32 R80, R84.reuse, R4, RZ ;  /* 0x000000045450723c */ /* 0x048fe400000018ff */
[----:B------:R-:W-:Y:S05]  /*f380*/  MUFU.EX2 R102, R102 ;  /* 0x0000006600667308 */ /* 0x000fea0000000800 */
[----:B-1----:R-:W-:Y:S01]  /*f390*/  F2FP.PACK_AB R4, R28, R35 ;  /* 0x000000231c04723e */ /* 0x002fe200000000ff */
[----:B------:R-:W-:Y:S01]  /*f3a0*/  HMMA.16816.F32 R84, R84, R6, RZ ;  /* 0x000000065454723c */ /* 0x000fe200000018ff */
[----:B--2---:R-:W-:Y:S01]  /*f3b0*/  F2FP.PACK_AB R5, R31, R36 ;  /* 0x000000241f05723e */ /* 0x004fe200000000ff */
[----:B------:R-:W1:Y:S01]  /*f3c0*/  MUFU.EX2 R63, R63 ;  /* 0x0000003f003f7308 */ /* 0x000e620000000800 */
[----:B------:R-:W-:-:S02]  /*f3d0*/  FADD.FTZ R35, R35, R54 ;  /* 0x0000003623237221 */ /* 0x000fc40000010000 */
[----:B------:R-:W-:Y:S02]  /*f3e0*/  FADD.FTZ R36, R36, R55 ;  /* 0x0000003724247221 */ /* 0x000fe40000010000 */
[----:B------:R-:W-:Y:S01]  /*f3f0*/  F2FP.PACK_AB R6, R27, R32 ;  /* 0x000000201b06723e */ /* 0x000fe200000000ff */
[----:B------:R-:W-:Y:S01]  /*f400*/  FADD.FTZ R35, R28, R35 ;  /* 0x000000231c237221 */ /* 0x000fe20000010000 */
[----:B----4-:R-:W-:Y:S01]  /*f410*/  F2FP.PACK_AB R7, R3, R30 ;  /* 0x0000001e0307723e */ /* 0x010fe200000000ff */
[----:B------:R-:W-:Y:S01]  /*f420*/  MUFU.EX2 R62, R62 ;  /* 0x0000003e003e7308 */ /* 0x000fe20000000800 */
[----:B------:R-:W-:Y:S02]  /*f430*/  FADD.FTZ R31, R31, R36 ;  /* 0x000000241f1f7221 */ /* 0x000fe40000010000 */
[----:B------:R-:W-:Y:S02]  /*f440*/  FADD.FTZ R32, R32, R35 ;  /* 0x0000002320207221 */ /* 0x000fe40000010000 */
[----:B------:R-:W-:Y:S01]  /*f450*/  FADD.FTZ R30, R30, R31 ;  /* 0x0000001f1e1e7221 */ /* 0x000fe20000010000 */
[----:B------:R-:W-:Y:S01]  /*f460*/  HMMA.16816.F32 R68, R4, R12, R68 ;  /* 0x0000000c0444723c */ /* 0x000fe20000001844 */
[----:B------:R-:W-:Y:S01]  /*f470*/  FADD.FTZ R27, R27, R32 ;  /* 0x000000201b1b7221 */ /* 0x000fe20000010000 */
[----:B------:R-:W-:Y:S01]  /*f480*/  MUFU.EX2 R59, R59 ;  /* 0x0000003b003b7308 */ /* 0x000fe20000000800 */
[----:B------:R-:W-:-:S05]  /*f490*/  FADD.FTZ R30, R3, R30 ;  /* 0x0000001e031e7221 */ /* 0x000fca0000010000 */
        /* <DEDUP_REMOVED lines=33> */
[----:B------:R-:W1:Y:S02]  /*f6b0*/  MUFU.EX2 R112, R112 ;  /* 0x0000007000707308 */ /* 0x000e640000000800 */
[C---:B------:R-:W-:Y:S01]  /*f6c0*/  HMMA.16816.F32 R92, R4.reuse, R18, R92 ;  /* 0x00000012045c723c */ /* 0x040fe2000000185c */
[----:B------:R-:W-:Y:S05]  /*f6d0*/  LDSM.16.MT88.4 R16, [R168+0x7800] ;  /* 0x00780000a810783b */ /* 0x000fea0000004200 */
[----:B------:R-:W-:Y:S02]  /*f6e0*/  MUFU.EX2 R114, R114 ;  /* 0x0000007200727308 */ /* 0x000fe40000000800 */
[C---:B------:R-:W-:Y:S06]  /*f6f0*/  HMMA.16816.F32 R88, R4.reuse, R8, R88 ;  /* 0x000000080458723c */ /* 0x040fec0000001858 */
[----:B------:R-:W3:Y:S02]  /*f700*/  MUFU.EX2 R111, R111 ;  /* 0x0000006f006f7308 */ /* 0x000ee40000000800 */
[C---:B--2---:R-:W-:Y:S06]  /*f710*/  HMMA.16816.F32 R68, R4.reuse, R12, R68 ;  /* 0x0000000c0444723c */ /* 0x044fec0000001844 */
[----:B------:R-:W-:Y:S02]  /*f720*/  MUFU.EX2 R118, R118 ;  /* 0x0000007600767308 */ /* 0x000fe40000000800 */
[C---:B------:R-:W-:Y:S01]  /*f730*/  HMMA.16816.F32 R72, R4.reuse, R14, R72 ;  /* 0x0000000e0448723c */ /* 0x040fe20000001848 */
[----:B------:R-:W2:Y:S05]  /*f740*/  LDSM.16.MT88.4 R12, [R164+0x7000] ;  /* 0x00700000a40c783b */ /* 0x000eaa0000004200 */
[----:B------:R-:W4:Y:S02]  /*f750*/  MUFU.EX2 R115, R115 ;  /* 0x0000007300737308 */ /* 0x000f240000000800 */
[C---:B------:R-:W-:Y:S01]  /*f760*/  HMMA.16816.F32 R76, R4.reuse, R10, R76 ;  /* 0x0000000a044c723c */ /* 0x040fe2000000184c */
[----:B------:R-:W5:Y:S05]  /*f770*/  LDSM.16.MT88.4 R8, [R165+0x7800] ;  /* 0x00780000a508783b */ /* 0x000f6a0000004200 */
[----:B------:R-:W-:Y:S08]  /*f780*/  MUFU.EX2 R116, R116 ;  /* 0x0000007400747308 */ /* 0x000ff00000000800 */
[----:B------:R-:W-:Y:S08]  /*f790*/  MUFU.EX2 R113, R113 ;  /* 0x0000007100717308 */ /* 0x000ff00000000800 */
[----:B------:R-:W-:Y:S08]  /*f7a0*/  MUFU.EX2 R117, R117 ;  /* 0x0000007500757308 */ /* 0x000ff00000000800 */
[----:B------:R-:W1:Y:S01]  /*f7b0*/  MUFU.EX2 R120, R120 ;  /* 0x0000007800787308 */ /* 0x000e620000000800 */
[C---:B--2---:R-:W-:Y:S07]  /*f7c0*/  HMMA.16816.F32 R80, R4.reuse, R12, R80 ;  /* 0x0000000c0450723c */ /* 0x044fee0000001850 */
[----:B------:R-:W-:Y:S01]  /*f7d0*/  MUFU.EX2 R126, R126 ;  /* 0x0000007e007e7308 */ /* 0x000fe20000000800 */
[----:B------:R-:W-:Y:S01]  /*f7e0*/  HMMA.16816.F32 R84, R4, R14, R84 ;  /* 0x0000000e0454723c */ /* 0x000fe20000001854 */
[----:B------:R-:W2:Y:S06]  /*f7f0*/  LDSM.16.MT88.4 R12, [R166+0x7800] ;  /* 0x00780000a60c783b */ /* 0x000eac0000004200 */
[----:B------:R-:W2:Y:S01]  /*f800*/  MUFU.EX2 R119, R119 ;  /* 0x0000007700777308 */ /* 0x000ea20000000800 */
[----:B------:R-:W-:Y:S01]  /*f810*/  F2FP.PACK_AB R4, R107, R110 ;  /* 0x0000006e6b04723e */ /* 0x000fe200000000ff */
[----:B------:R-:W-:Y:S01]  /*f820*/  FADD.FTZ R110, R110, R59 ;  /* 0x0000003b6e6e7221 */ /* 0x000fe20000010000 */
[C---:B-1----:R-:W-:Y:S01]  /*f830*/  F2FP.PACK_AB R5, R112.reuse, R109 ;  /* 0x0000006d7005723e */ /* 0x042fe200000000ff */
        /* <DEDUP_REMOVED lines=8> */
[----:B------:R-:W-:Y:S01]  /*f8c0*/  HMMA.16816.F32 R96, R4, R16, R96 ;  /* 0x000000100460723c */ /* 0x000fe20000001860 */
[----:B------:R-:W-:Y:S01]  /*f8d0*/  FADD.FTZ R105, R105, R108 ;  /* 0x0000006c69697221 */ /* 0x000fe20000010000 */
[----:B------:R-:W1:Y:S01]  /*f8e0*/  MUFU.EX2 R121, R121 ;  /* 0x0000007900797308 */ /* 0x000e620000000800 */
[----:B------:R-:W-:-:S05]  /*f8f0*/  FADD.FTZ R114, R111, R114 ;  /* 0x000000726f727221 */ /* 0x000fca0000010000 */
[C---:B------:R-:W-:Y:S01]  /*f900*/  HMMA.16816.F32 R92, R4.reuse, R18, R92 ;  /* 0x00000012045c723c */ /* 0x040fe2000000185c */
[----:B------:R-:W-:Y:S01]  /*f910*/  LDSM.16.MT88.4 R16, [R168+0x8000] ;  /* 0x00800000a810783b */ /* 0x000fe20000004200 */
[----:B------:R-:W-:Y:S06]  /*f920*/  MUFU.EX2 R127, R127 ;  /* 0x0000007f007f7308 */ /* 0x000fec0000000800 */
[C---:B-----5:R-:W-:Y:S02]  /*f930*/  HMMA.16816.F32 R88, R4.reuse, R8, R88 ;  /* 0x000000080458723c */ /* 0x060fe40000001858 */
[----:B------:R-:W-:Y:S06]  /*f940*/  MUFU.EX2 R104, R104 ;  /* 0x0000006800687308 */ /* 0x000fec0000000800 */
[C---:B--2---:R-:W-:Y:S02]  /*f950*/  HMMA.16816.F32 R68, R4.reuse, R12, R68 ;  /* 0x0000000c0444723c */ /* 0x044fe40000001844 */
[----:B------:R-:W-:Y:S06]  /*f960*/  MUFU.EX2 R103, R103 ;  /* 0x0000006700677308 */ /* 0x000fec0000000800 */
[C---:B------:R-:W-:Y:S01]  /*f970*/  HMMA.16816.F32 R72, R4.reuse, R14, R72 ;  /* 0x0000000e0448723c */ /* 0x040fe20000001848 */
[----:B------:R-:W2:Y:S01]  /*f980*/  LDSM.16.MT88.4 R12, [R164+0x7800] ;  /* 0x00780000a40c783b */ /* 0x000ea20000004200 */
[----:B------:R-:W3:Y:S06]  /*f990*/  MUFU.EX2 R106, R106 ;  /* 0x0000006a006a7308 */ /* 0x000eec0000000800 */
[C---:B------:R-:W-:Y:S01]  /*f9a0*/  HMMA.16816.F32 R76, R4.reuse, R10, R76 ;  /* 0x0000000a044c723c */ /* 0x040fe2000000184c */
[----:B------:R-:W5:Y:S01]  /*f9b0*/  LDSM.16.MT88.4 R8, [R165+0x8000] ;  /* 0x00800000a508783b */ /* 0x000f620000004200 */
[----:B------:R-:W-:Y:S08]  /*f9c0*/  MUFU.EX2 R130, R130 ;  /* 0x0000008200827308 */ /* 0x000ff00000000800 */
[----:B------:R-:W1:Y:S08]  /*f9d0*/  MUFU.EX2 R67, R67 ;  /* 0x0000004300437308 */ /* 0x000e700000000800 */
[----:B------:R-:W-:Y:S08]  /*f9e0*/  MUFU.EX2 R38, R38 ;  /* 0x0000002600267308 */ /* 0x000ff00000000800 */
[----:B------:R-:W-:Y:S01]  /*f9f0*/  MUFU.EX2 R193, R193 ;  /* 0x000000c100c17308 */ /* 0x000fe20000000800 */
[C---:B--2---:R-:W-:Y:S07]  /*fa00*/  HMMA.16816.F32 R80, R4.reuse, R12, R80 ;  /* 0x0000000c0450723c */ /* 0x044fee0000001850 */
[----:B------:R-:W-:Y:S01]  /*fa10*/  MUFU.EX2 R33, R33 ;  /* 0x0000002100217308 */ /* 0x000fe20000000800 */
[----:B------:R-:W-:Y:S01]  /*fa20*/  HMMA.16816.F32 R84, R4, R14, R84 ;  /* 0x0000000e0454723c */ /* 0x000fe20000001854 */
[----:B------:R-:W2:Y:S06]  /*fa30*/  LDSM.16.MT88.4 R12, [R166+0x8000] ;  /* 0x00800000a60c783b */ /* 0x000eac0000004200 */
[----:B------:R-:W-:Y:S01]  /*fa40*/  MUFU.EX2 R34, R34 ;  /* 0x0000002200227308 */ /* 0x000fe20000000800 */
[----:B----4-:R-:W-:Y:S01]  /*fa50*/  F2FP.PACK_AB R4, R115, R118 ;  /* 0x000000767304723e */ /* 0x010fe200000000ff */
[----:B------:R-:W-:Y:S01]  /*fa60*/  FADD.FTZ R118, R118, R105 ;  /* 0x0000006976767221 */ /* 0x000fe20000010000 */
[----:B------:R-:W-:-:S05]  /*fa70*/  F2FP.PACK_AB R5, R120, R117 ;  /* 0x000000757805723e */ /* 0x000fca00000000ff */
[----:B------:R-:W-:Y:S01]  /*fa80*/  MUFU.EX2 R25, R25 ;  /* 0x0000001900197308 */ /* 0x000fe20000000800 */
[----:B------:R-:W-:Y:S01]  /*fa90*/  F2FP.PACK_AB R6, R113, R116 ;  /* 0x000000747106723e */ /* 0x000fe200000000ff */
[----:B------:R-:W-:Y:S01]  /*faa0*/  FADD.FTZ R117, R117, R114 ;  /* 0x0000007275757221 */ /* 0x000fe20000010000 */
[----:B------:R-:W-:Y:S01]  /*fab0*/  F2FP.PACK_AB R7, R119, R126 ;  /* 0x0000007e7707723e */ /* 0x000fe200000000ff */
[----:B------:R-:W-:Y:S02]  /*fac0*/  FADD.FTZ R115, R115, R118 ;  /* 0x0000007673737221 */ /* 0x000fe40000010000 */
[----:B------:R-:W-:Y:S02]  /*fad0*/  FADD.FTZ R117, R120, R117 ;  /* 0x0000007578757221 */ /* 0x000fe40000010000 */
[----:B------:R-:W-:Y:S01]  /*fae0*/  MUFU.EX2 R192, R192 ;  /* 0x000000c000c07308 */ /* 0x000fe20000000800 */
[----:B------:R-:W-:Y:S01]  /*faf0*/  FADD.FTZ R116, R116, R115 ;  /* 0x0000007374747221 */ /* 0x000fe20000010000 */
[----:B-----5:R-:W-:Y:S01]  /*fb00*/  HMMA.16816.F32 R88, R4, R8, R88 ;  /* 0x000000080458723c */ /* 0x020fe20000001858 */
[----:B------:R-:W-:-:S02]  /*fb10*/  FADD.FTZ R126, R126, R117 ;  /* 0x000000757e7e7221 */ /* 0x000fc40000010000 */
[----:B------:R-:W-:Y:S02]  /*fb20*/  FADD.FTZ R113, R113, R116 ;  /* 0x0000007471717221 */ /* 0x000fe40000010000 */
[----:B------:R-:W-:-:S03]  /*fb30*/  FADD.FTZ R126, R119, R126 ;  /* 0x0000007e777e7221 */ /* 0x000fc60000010000 */
[C---:B------:R-:W-:Y:S01]  /*fb40*/  HMMA.16816.F32 R76, R4.reuse, R10, R76 ;  /* 0x0000000a044c723c */ /* 0x040fe2000000184c */
[----:B------:R-:W-:Y:S07]  /*fb50*/  LDSM.16.MT88.4 R8, [R164+0x8800] ;  /* 0x00880000a408783b */ /* 0x000fee0000004200 */
[C---:B------:R-:W-:Y:S08]  /*fb60*/  HMMA.16816.F32 R96, R4.reuse, R16, R96 ;  /* 0x000000100460723c */ /* 0x040ff00000001860 */
[C---:B--2---:R-:W-:Y:S08]  /*fb70*/  HMMA.16816.F32 R68, R4.reuse, R12, R68 ;  /* 0x0000000c0444723c */ /* 0x044ff00000001844 */
[C---:B------:R-:W-:Y:S01]  /*fb80*/  HMMA.16816.F32 R72, R4.reuse, R14, R72 ;  /* 0x0000000e0448723c */ /* 0x040fe20000001848 */
[----:B------:R-:W2:Y:S07]  /*fb90*/  LDSM.16.MT88.4 R12, [R164+0x8000] ;  /* 0x00800000a40c783b */ /* 0x000eae0000004200 */
[C---:B------:R-:W-:Y:S01]  /*fba0*/  HMMA.16816.F32 R92, R4.reuse, R18, R92 ;  /* 0x00000012045c723c */ /* 0x040fe2000000185c */
[----:B------:R-:W-:Y:S07]  /*fbb0*/  LDSM.16.MT88.4 R16, [R166+0x8800] ;  /* 0x00880000a610783b */ /* 0x000fee0000004200 */
[C---:B--2---:R-:W-:Y:S08]  /*fbc0*/  HMMA.16816.F32 R80, R4.reuse, R12, R80 ;  /* 0x0000000c0450723c */ /* 0x044ff00000001850 */
[----:B------:R-:W-:Y:S01]  /*fbd0*/  HMMA.16816.F32 R84, R4, R14, R84 ;  /* 0x0000000e0454723c */ /* 0x000fe20000001854 */
[----:B------:R-:W2:Y:S06]  /*fbe0*/  LDSM.16.MT88.4 R12, [R165+0x8800] ;  /* 0x00880000a50c783b */ /* 0x000eac0000004200 */
[----:B-1----:R-:W-:Y:S01]  /*fbf0*/  F2FP.PACK_AB R4, R121, R128 ;  /* 0x000000807904723e */ /* 0x002fe200000000ff */
[----:B------:R-:W-:Y:S01]  /*fc00*/  FADD.FTZ R128, R128, R113 ;  /* 0x0000007180807221 */ /* 0x000fe20000010000 */
[----:B---3--:R-:W-:Y:S01]  /*fc10*/  F2FP.PACK_AB R5, R106, R103 ;  /* 0x000000676a05723e */ /* 0x008fe200000000ff */
[----:B------:R-:W-:Y:S01]  /*fc20*/  FADD.FTZ R103, R103, R126 ;  /* 0x0000007e67677221 */ /* 0x000fe20000010000 */
[----:B------:R-:W-:Y:S01]  /*fc30*/  F2FP.PACK_AB R6, R104, R127 ;  /* 0x0000007f6806723e */ /* 0x000fe200000000ff */
[----:B------:R-:W-:Y:S01]  /*fc40*/  FADD.FTZ R128, R121, R128 ;  /* 0x0000008079807221 */ /* 0x000fe20000010000 */
[----:B------:R-:W-:Y:S01]  /*fc50*/  F2FP.PACK_AB R7, R67, R130 ;  /* 0x000000824307723e */ /* 0x000fe200000000ff */
[----:B------:R-:W-:-:S02]  /*fc60*/  FADD.FTZ R103, R106, R103 ;  /* 0x000000676a677221 */ /* 0x000fc40000010000 */
[----:B------:R-:W-:Y:S02]  /*fc70*/  FADD.FTZ R127, R127, R128 ;  /* 0x000000807f7f7221 */ /* 0x000fe40000010000 */
[----:B------:R-:W-:Y:S02]  /*fc80*/  FADD.FTZ R130, R130, R103 ;  /* 0x0000006782827221 */ /* 0x000fe40000010000 */
[----:B------:R-:W-:Y:S01]  /*fc90*/  HMMA.16816.F32 R92, R4, R22, R92 ;  /* 0x00000016045c723c */ /* 0x000fe2000000185c */
[----:B------:R-:W-:Y:S02]  /*fca0*/  FADD.FTZ R104, R104, R127 ;  /* 0x0000007f68687221 */ /* 0x000fe40000010000 */
[----:B------:R-:W-:-:S04]  /*fcb0*/  FADD.FTZ R67, R67, R130 ;  /* 0x0000008243437221 */ /* 0x000fc80000010000 */
[--C-:B------:R-:W-:Y:S01]  /*fcc0*/  FFMA.FTZ R23, R52, c[0x0][0x23c], -R53.reuse ;  /* 0x00008f0034177a23 */ /* 0x100fe20000010835 */
[C---:B------:R-:W-:Y:S01]  /*fcd0*/  HMMA.16816.F32 R80, R4.reuse, R8, R80 ;  /* 0x000000080450723c */ /* 0x040fe20000001850 */
[--C-:B------:R-:W-:Y:S02]  /*fce0*/  FFMA.FTZ R52, R45, c[0x0][0x23c], -R26.reuse ;  /* 0x00008f002d347a23 */ /* 0x100fe4000001081a */
[--C-:B------:R-:W-:Y:S02]  /*fcf0*/  FFMA.FTZ R45, R39, c[0x0][0x23c], -R26.reuse ;  /* 0x00008f00272d7a23 */ /* 0x100fe4000001081a */
[--C-:B------:R-:W-:Y:S01]  /*fd00*/  FFMA.FTZ R22, R60, c[0x0][0x23c], -R53.reuse ;  /* 0x00008f003c167a23 */ /* 0x100fe20000010835 */
[----:B------:R-:W-:Y:S01]  /*fd10*/  MUFU.EX2 R23, R23 ;  /* 0x0000001700177308 */ /* 0x000fe20000000800 */
[----:B------:R-:W-:Y:S01]  /*fd20*/  FFMA.FTZ R39, R41, c[0x0][0x23c], -R26 ;  /* 0x00008f0029277a23 */ /* 0x000fe2000001081a */
[----:B------:R-:W-:Y:S01]  /*fd30*/  HMMA.16816.F32 R84, R4, R10, R84 ;  /* 0x0000000a0454723c */ /* 0x000fe20000001854 */
[----:B------:R-:W-:Y:S01]  /*fd40*/  LDSM.16.MT88.4 R8, [R166+0x9000] ;  /* 0x00900000a608783b */ /* 0x000fe20000004200 */
[----:B------:R-:W-:-:S02]  /*fd50*/  FFMA.FTZ R41, R40, c[0x0][0x23c], -R53 ;  /* 0x00008f0028297a23 */ /* 0x000fc40000010835 */
[--C-:B------:R-:W-:Y:S02]  /*fd60*/  FFMA.FTZ R40, R44, c[0x0][0x23c], -R53.reuse ;  /* 0x00008f002c287a23 */ /* 0x100fe40000010835 */
[----:B------:R-:W-:Y:S02]  /*fd70*/  MUFU.EX2 R22, R22 ;  /* 0x0000001600167308 */ /* 0x000fe40000000800 */
[C---:B--2---:R-:W-:Y:S06]  /*fd80*/  HMMA.16816.F32 R88, R4.reuse, R12, R88 ;  /* 0x0000000c0458723c */ /* 0x044fec0000001858 */
[----:B------:R-:W-:Y:S02]  /*fd90*/  MUFU.EX2 R52, R52 ;  /* 0x0000003400347308 */ /* 0x000fe40000000800 */
[C---:B------:R-:W-:Y:S01]  /*fda0*/  HMMA.16816.F32 R76, R4.reuse, R14, R76 ;  /* 0x0000000e044c723c */ /* 0x040fe2000000184c */
[----:B------:R-:W1:Y:S05]  /*fdb0*/  LDSM.16.MT88.4 R12, [R168+0x9000] ;  /* 0x00900000a80c783b */ /* 0x000e6a0000004200 */
[----:B------:R-:W2:Y:S02]  /*fdc0*/  MUFU.EX2 R45, R45 ;  /* 0x0000002d002d7308 */ /* 0x000ea40000000800 */
[C---:B------:R-:W-:Y:S06]  /*fdd0*/  HMMA.16816.F32 R96, R4.reuse, R20, R96 ;  /* 0x000000140460723c */ /* 0x040fec0000001860 */
[----:B------:R-:W-:Y:S01]  /*fde0*/  MUFU.EX2 R39, R39 ;  /* 0x0000002700277308 */ /* 0x000fe20000000800 */
[--C-:B------:R-:W-:Y:S01]  /*fdf0*/  FFMA.FTZ R21, R46, c[0x0][0x23c], -R53.reuse ;  /* 0x00008f002e157a23 */ /* 0x100fe20000010835 */
[----:B------:R-:W-:Y:S01]  /*fe00*/  HMMA.16816.F32 R68, R4, R16, R68 ;  /* 0x000000100444723c */ /* 0x000fe20000001844 */
[----:B------:R-:W-:-:S02]  /*fe10*/  FFMA.FTZ R20, R47, c[0x0][0x23c], -R53 ;  /* 0x00008f002f147a23 */ /* 0x000fc40000010835 */
[----:B------:R-:W-:-:S03]  /*fe20*/  FFMA.FTZ R46, R43, c[0x0][0x23c], -R26 ;  /* 0x00008f002b2e7a23 */ /* 0x000fc6000001081a */
[----:B------:R-:W3:Y:S02]  /*fe30*/  MUFU.EX2 R21, R21 ;  /* 0x0000001500157308 */ /* 0x000ee40000000800 */
[----:B------:R-:W-:Y:S01]  /*fe40*/  HMMA.16816.F32 R72, R4, R18, R72 ;  /* 0x000000120448723c */ /* 0x000fe20000001848 */
[----:B------:R-:W4:Y:S05]  /*fe50*/  LDSM.16.MT88.4 R16, [R165+0x9000] ;  /* 0x00900000a510783b */ /* 0x000f2a0000004200 */
[----:B------:R-:W5:Y:S01]  /*fe60*/  MUFU.EX2 R20, R20 ;  /* 0x0000001400147308 */ /* 0x000f620000000800 */
[----:B--2---:R-:W-:Y:S01]  /*fe70*/  F2FP.PACK_AB R5, R45, R52 ;  /* 0x000000342d05723e */ /* 0x004fe200000000ff */
[----:B------:R-:W-:-:S04]  /*fe80*/  FADD.FTZ R52, R52, R67 ;  /* 0x0000004334347221 */ /* 0x000fc80000010000 */
[----:B------:R-:W-:Y:S02]  /*fe90*/  FADD.FTZ R45, R45, R52 ;  /* 0x000000342d2d7221 */ /* 0x000fe40000010000 */
[----:B------:R-:W2:Y:S01]  /*fea0*/  MUFU.EX2 R46, R46 ;  /* 0x0000002e002e7308 */ /* 0x000ea20000000800 */
[----:B---3--:R-:W-:Y:S02]  /*feb0*/  F2FP.PACK_AB R6, R22, R21 ;  /* 0x000000151606723e */ /* 0x008fe400000000ff */
[----:B-----5:R-:W-:-:S05]  /*fec0*/  F2FP.PACK_AB R4, R20, R23 ;  /* 0x000000171404723e */ /* 0x020fca00000000ff */
[----:B------:R-:W3:Y:S01]  /*fed0*/  MUFU.EX2 R41, R41 ;  /* 0x0000002900297308 */ /* 0x000ee20000000800 */
[----:B------:R-:W-:-:S04]  /*fee0*/  FADD.FTZ R23, R23, R104 ;  /* 0x0000006817177221 */ /* 0x000fc80000010000 */
[----:B------:R-:W-:Y:S01]  /*fef0*/  FADD.FTZ R20, R20, R23 ;  /* 0x0000001714147221 */ /* 0x000fe20000010000 */
[----:B--2---:R-:W-:Y:S02]  /*ff00*/  F2FP.PACK_AB R7, R39, R46 ;  /* 0x0000002e2707723e */ /* 0x004fe400000000ff */
[----:B------:R-:W2:Y:S01]  /*ff10*/  MUFU.EX2 R40, R40 ;  /* 0x0000002800287308 */ /* 0x000ea20000000800 */
[----:B------:R-:W-:Y:S02]  /*ff20*/  FADD.FTZ R21, R21, R20 ;  /* 0x0000001415157221 */ /* 0x000fe40000010000 */
[----:B------:R-:W-:Y:S02]  /*ff30*/  FADD.FTZ R46, R46, R45 ;  /* 0x0000002d2e2e7221 */ /* 0x000fe40000010000 */
[----:B------:R-:W-:Y:S01]  /*ff40*/  FADD.FTZ R22, R22, R21 ;  /* 0x0000001516167221 */ /* 0x000fe20000010000 */
[----:B-1----:R-:W-:Y:S01]  /*ff50*/  HMMA.16816.F32 R96, R4, R12, R96 ;  /* 0x0000000c0460723c */ /* 0x002fe20000001860 */
[----:B------:R-:W-:-:S07]  /*ff60*/  FADD.FTZ R46, R39, R46 ;  /* 0x0000002e272e7221 */ /* 0x000fce0000010000 */
[C---:B------:R-:W-:Y:S01]  /*ff70*/  HMMA.16816.F32 R92, R4.reuse, R14, R92 ;  /* 0x0000000e045c723c */ /* 0x040fe2000000185c */
[----:B------:R-:W1:Y:S07]  /*ff80*/  LDSM.16.MT88.4 R12, [R164+0x9000] ;  /* 0x00900000a40c783b */ /* 0x000e6e0000004200 */
[C---:B------:R-:W-:Y:S08]  /*ff90*/  HMMA.16816.F32 R68, R4.reuse, R8, R68 ;  /* 0x000000080444723c */ /* 0x040ff00000001844 */
[C---:B------:R-:W-:Y:S01]  /*ffa0*/  HMMA.16816.F32 R72, R4.reuse, R10, R72 ;  /* 0x0000000a0448723c */ /* 0x040fe20000001848 */
[----:B------:R-:W5:Y:S07]  /*ffb0*/  LDSM.16.MT88.4 R8, [R168+0x9800] ;  /* 0x00980000a808783b */ /* 0x000f6e0000004200 */
[C---:B----4-:R-:W-:Y:S08]  /*ffc0*/  HMMA.16816.F32 R88, R4.reuse, R16, R88 ;  /* 0x000000100458723c */ /* 0x050ff00000001858 */
[C---:B------:R-:W-:Y:S01]  /*ffd0*/  HMMA.16816.F32 R76, R4.reuse, R18, R76 ;  /* 0x00000012044c723c */ /* 0x040fe2000000184c */
[----:B------:R-:W4:Y:S07]  /*ffe0*/  LDSM.16.MT88.4 R16, [R166+0x9800] ;  /* 0x00980000a610783b */ /* 0x000f2e0000004200 */
[C---:B-1----:R-:W-:Y:S08]  /*fff0*/  HMMA.16816.F32 R80, R4.reuse, R12, R80 ;  /* 0x0000000c0450723c */ /* 0x042ff00000001850 */
[----:B------:R-:W-:Y:S01]  /*10000*/  HMMA.16816.F32 R84, R4, R14, R84 ;  /* 0x0000000e0454723c */ /* 0x000fe20000001854 */
[----:B------:R-:W1:Y:S06]  /*10010*/  LDSM.16.MT88.4 R12, [R165+0x9800] ;  /* 0x00980000a50c783b */ /* 0x000e6c0000004200 */
[----:B---3--:R-:W-:Y:S01]  /*10020*/  F2FP.PACK_AB R4, R38, R41 ;  /* 0x000000292604723e */ /* 0x008fe200000000ff */
[----:B------:R-:W-:Y:S01]  /*10030*/  FADD.FTZ R41, R41, R22 ;  /* 0x0000001629297221 */ /* 0x000fe20000010000 */
[----:B------:R-:W-:Y:S01]  /*10040*/  F2FP.PACK_AB R5, R34, R33 ;  /* 0x000000212205723e */ /* 0x000fe200000000ff */
[----:B------:R-:W-:Y:S01]  /*10050*/  FADD.FTZ R33, R33, R46 ;  /* 0x0000002e21217221 */ /* 0x000fe20000010000 */
[----:B--2---:R-:W-:Y:S01]  /*10060*/  F2FP.PACK_AB R6, R193, R40 ;  /* 0x00000028c106723e */ /* 0x004fe200000000ff */
[----:B------:R-:W-:Y:S01]  /*10070*/  FADD.FTZ R41, R38, R41 ;  /* 0x0000002926297221 */ /* 0x000fe20000010000 */
[----:B------:R-:W-:Y:S01]  /*10080*/  F2FP.PACK_AB R7, R192, R25 ;  /* 0x00000019c007723e */ /* 0x000fe200000000ff */
[----:B------:R-:W-:-:S02]  /*10090*/  FADD.FTZ R34, R34, R33 ;  /* 0x0000002122227221 */ /* 0x000fc40000010000 */
[----:B------:R-:W-:Y:S02]  /*100a0*/  FADD.FTZ R40, R40, R41 ;  /* 0x0000002928287221 */ /* 0x000fe40000010000 */
[----:B------:R-:W-:Y:S02]  /*100b0*/  FADD.FTZ R25, R25, R34 ;  /* 0x0000002219197221 */ /* 0x000fe40000010000 */
[----:B-----5:R-:W-:Y:S01]  /*100c0*/  HMMA.16816.F32 R96, R4, R8, R96 ;  /* 0x000000080460723c */ /* 0x020fe20000001860 */
[----:B------:R-:W-:Y:S02]  /*100d0*/  FADD.FTZ R193, R193, R40 ;  /* 0x00000028c1c17221 */ /* 0x000fe40000010000 */
[----:B------:R-:W-:-:S05]  /*100e0*/  FADD.FTZ R192, R192, R25 ;  /* 0x00000019c0c07221 */ /* 0x000fca0000010000 */
[C---:B------:R-:W-:Y:S01]  /*100f0*/  HMMA.16816.F32 R92, R4.reuse, R10, R92 ;  /* 0x0000000a045c723c */ /* 0x040fe2000000185c */
[----:B------:R-:W2:Y:S07]  /*10100*/  LDSM.16.MT88.4 R8, [R164+0x9800] ;  /* 0x00980000a408783b */ /* 0x000eae0000004200 */
[C---:B----4-:R-:W-:Y:S08]  /*10110*/  HMMA.16816.F32 R68, R4.reuse, R16, R68 ;  /* 0x000000100444723c */ /* 0x050ff00000001844 */
[C---:B------:R-:W-:Y:S08]  /*10120*/  HMMA.16816.F32 R72, R4.reuse, R18, R72 ;  /* 0x000000120448723c */ /* 0x040ff00000001848 */
[C---:B-1----:R-:W-:Y:S08]  /*10130*/  HMMA.16816.F32 R88, R4.reuse, R12, R88 ;  /* 0x0000000c0458723c */ /* 0x042ff00000001858 */
[C---:B------:R-:W-:Y:S08]  /*10140*/  HMMA.16816.F32 R76, R4.reuse, R14, R76 ;  /* 0x0000000e044c723c */ /* 0x040ff0000000184c */
[C---:B--2---:R-:W-:Y:S08]  /*10150*/  HMMA.16816.F32 R80, R4.reuse, R8, R80 ;  /* 0x000000080450723c */ /* 0x044ff00000001850 */
[----:B------:R-:W-:Y:S01]  /*10160*/  HMMA.16816.F32 R84, R4, R10, R84 ;  /* 0x0000000a0454723c */ /* 0x000fe20000001854 */
[----:B------:R-:W-:Y:S07]  /*10170*/  @!P5 BRA `(.L_x_5474) ;  /* 0x000040700000d947 */ /* 0x000fee0003800000 */
[----:B------:R-:W-:Y:S01]  /*10180*/  ISETP.NE.AND P1, PT, R181, RZ, PT ;  /* 0x000000ffb500720c */ /* 0x000fe20003f25270 */
        /* <DEDUP_REMOVED lines=63> */
.L_x_5475:
[----:B------:R-:W-:-:S05]  /*10580*/  IMAD.MOV.U32 R3, RZ, RZ, c[0x0][0x1a0] ;  /* 0x00006800ff037624 */ /* 0x000fca00078e00ff */
[----:B------:R-:W-:-:S04]  /*10590*/  LEA R3, -R3, RZ, 0x7 ;  /* 0x000000ff03037211 */ /* 0x000fc800078e39ff */
[----:B------:R-:W-:Y:S02]  /*105a0*/  SHF.R.S32.HI R4, RZ, 0x1f, R3 ;  /* 0x0000001fff047819 */ /* 0x000fe40000011403 */
.L_x_5476:
[----:B------:R-:W-:Y:S01]  /*105b0*/  ISETP.GE.AND P0, PT, R100, c[0x0][0x220], PT ;  /* 0x0000880064007a0c */ /* 0x000fe20003f06270 */
[----:B------:R-:W-:Y:S01]  /*105c0*/  IMAD.SHL.U32 R102, R188, 0x80, RZ ;  /* 0x00000080bc667824 */ /* 0x000fe200078e00ff */
[C---:B------:R-:W-:Y:S02]  /*105d0*/  LEA R148, P1, R3.reuse, R148, 0x1 ;  /* 0x0000009403947211 */ /* 0x040fe400078208ff */
[----:B------:R-:W-:Y:S02]  /*105e0*/  ISETP.GE.AND P6, PT, R48, 0x3, PT ;  /* 0x000000033000780c */ /* 0x000fe40003fc6270 */
[----:B------:R-:W-:-:S07]  /*105f0*/  LEA.HI.X R149, R3, R149, R4, 0x1, P1 ;  /* 0x0000009503957211 */ /* 0x000fce00008f0c04 */
[----:B------:R-:W-:Y:S01]  /*10600*/  @!P0 IMAD.MOV.U32 R18, RZ, RZ, c[0x0][0x1a0] ;  /* 0x00006800ff128624 */ /* 0x000fe200078e00ff */
[----:B------:R-:W-:Y:S01]  /*10610*/  @!P0 IADD3 R9, P4, P3, R3, R122, R176 ;  /* 0x0000007a03098210 */ /* 0x000fe20007b9e0b0 */
[----:B------:R-:W-:Y:S01]  /*10620*/  @!P0 IMAD.MOV.U32 R16, RZ, RZ, c[0x0][0x1a0] ;  /* 0x00006800ff108624 */ /* 0x000fe200078e00ff */
[----:B------:R-:W-:Y:S01]  /*10630*/  @P0 STS.128 [R184+0x6000], RZ ;  /* 0x006000ffb8000388 */ /* 0x000fe20000000c00 */
[--C-:B------:R-:W-:Y:S02]  /*10640*/  @!P0 IMAD.MOV.U32 R6, RZ, RZ, R122.reuse ;  /* 0x000000ffff068224 */ /* 0x100fe400078e007a */
[----:B------:R-:W-:Y:S01]  /*10650*/  @!P0 IMAD.MOV.U32 R7, RZ, RZ, R125 ;  /* 0x000000ffff078224 */ /* 0x000fe200078e007d */
[----:B------:R-:W-:Y:S01]  /*10660*/  @!PT LDS RZ, [RZ] ;  /* 0x00000000fffff984 */ /* 0x000fe20000000800 */
[----:B------:R-:W-:Y:S01]  /*10670*/  @!PT LDS RZ, [RZ] ;  /* 0x00000000fffff984 */ /* 0x000fe20000000800 */
[----:B------:R-:W-:Y:S01]  /*10680*/  @!PT LDS RZ, [RZ] ;  /* 0x00000000fffff984 */ /* 0x000fe20000000800 */
[----:B------:R1:W-:Y:S01]  /*10690*/  @!P0 LDGSTS.E.BYPASS.LTC128B.128 [R184+0x6000], [R148.64] ;  /* 0x0600000094b88fae */ /* 0x0003e2000b901d46 */
[----:B------:R-:W-:Y:S02]  /*106a0*/  @!P0 IMAD.MOV.U32 R27, RZ, RZ, c[0x0][0x1a0] ;  /* 0x00006800ff1b8624 */ /* 0x000fe400078e00ff */
[----:B------:R-:W-:Y:S01]  /*106b0*/  @!P0 IMAD.MOV.U32 R124, RZ, RZ, R122 ;  /* 0x000000ffff7c8224 */ /* 0x000fe200078e007a */
[----:B------:R-:W-:Y:S01]  /*106c0*/  @P0 STS.128 [R184+0x6800], RZ ;  /* 0x006800ffb8000388 */ /* 0x000fe20000000c00 */
[----:B------:R-:W-:-:S04]  /*106d0*/  @!P0 IMAD.WIDE.U32 R18, R18, 0x50, R6 ;  /* 0x0000005012128825 */ /* 0x000fc800078e0006 */
[----:B------:R-:W-:-:S04]  /*106e0*/  @!P0 IMAD.WIDE.U32 R16, R16, 0x60, R6 ;  /* 0x0000006010108825 */ /* 0x000fc800078e0006 */
[----:B------:R-:W-:Y:S02]  /*106f0*/  @!P0 IMAD.MOV.U32 R5, RZ, RZ, c[0x0][0x1a0] ;  /* 0x00006800ff058624 */ /* 0x000fe400078e00ff */
[----:B------:R-:W-:Y:S02]  /*10700*/  @!P0 IMAD.MOV.U32 R7, RZ, RZ, c[0x0][0x1a0] ;  /* 0x00006800ff078624 */ /* 0x000fe400078e00ff */
[----:B------:R-:W-:Y:S01]  /*10710*/  @!P0 IMAD.WIDE.U32 R26, R27, 0x30, R124 ;  /* 0x000000301b1a8825 */ /* 0x000fe200078e007c */
[-C--:B------:R-:W-:Y:S02]  /*10720*/  @!P0 LEA R6, P2, R5, R122.reuse, 0x5 ;  /* 0x0000007a05068211 */ /* 0x080fe400078428ff */
[----:B------:R-:W-:Y:S01]  /*10730*/  @!P0 LEA R8, P1, R7, R122, 0x6 ;  /* 0x0000007a07088211 */ /* 0x000fe200078230ff */
[----:B------:R-:W-:Y:S01]  /*10740*/  @!P0 IMAD.MOV.U32 R10, RZ, RZ, c[0x0][0x1a4] ;  /* 0x00006900ff0a8624 */ /* 0x000fe200078e00ff */
[----:B------:R-:W-:Y:S01]  /*10750*/  @!P0 IADD3 R6, P5, R3, R6, RZ ;  /* 0x0000000603068210 */ /* 0x000fe20007fbe0ff */
[----:B------:R-:W-:-:S02]  /*10760*/  @!P0 IMAD.MOV.U32 R124, RZ, RZ, c[0x0][0x1a4] ;  /* 0x00006900ff7c8624 */ /* 0x000fc400078e00ff */
[----:B------:R-:W-:Y:S01]  /*10770*/  @!P0 IMAD.MOV.U32 R25, RZ, RZ, c[0x0][0x1a4] ;  /* 0x00006900ff198624 */ /* 0x000fe200078e00ff */
[-C--:B------:R-:W-:Y:S01]  /*10780*/  @!P0 LEA.HI.X R5, R5, R125.reuse, R10, 0x5, P2 ;  /* 0x0000007d05058211 */ /* 0x080fe200010f2c0a */
[----:B------:R-:W-:Y:S01]  /*10790*/  @!P0 IMAD.MOV.U32 R20, RZ, RZ, c[0x0][0x1a0] ;  /* 0x00006800ff148624 */ /* 0x000fe200078e00ff */
[-C--:B------:R-:W-:Y:S01]  /*107a0*/  @!P0 LEA.HI.X R7, R7, R125.reuse, R124, 0x6, P1 ;  /* 0x0000007d07078211 */ /* 0x080fe200008f347c */
[----:B------:R-:W-:Y:S01]  /*107b0*/  @!P0 IMAD.MOV.U32 R123, RZ, RZ, R125 ;  /* 0x000000ffff7b8224 */ /* 0x000fe200078e007d */
[----:B------:R-:W-:Y:S01]  /*107c0*/  @!P0 IADD3.X R124, R4, R125, R175, P4, P3 ;  /* 0x0000007d047c8210 */ /* 0x000fe200027e64af */
[----:B------:R-:W-:Y:S01]  /*107d0*/  @!P0 IMAD.MOV.U32 R12, RZ, RZ, c[0x0][0x1a4] ;  /* 0x00006900ff0c8624 */ /* 0x000fe200078e00ff */
[----:B------:R-:W-:Y:S01]  /*107e0*/  @!P0 LEA R22, P2, R9, c[0x0][0x170], 0x1 ;  /* 0x00005c0009168a11 */ /* 0x000fe200078408ff */
[----:B------:R-:W-:Y:S01]  /*107f0*/  @!P0 IMAD R25, R25, 0x30, RZ ;  /* 0x0000003019198824 */ /* 0x000fe200078e02ff */
[----:B------:R-:W-:Y:S01]  /*10800*/  @!P0 IADD3 R15, P1, R3, R26, RZ ;  /* 0x0000001a030f8210 */ /* 0x000fe20007f3e0ff */
[----:B------:R-:W-:Y:S01]  /*10810*/  @!P0 IMAD.WIDE.U32 R20, R20, 0x70, R122 ;  /* 0x0000007014148825 */ /* 0x000fe200078e007a */
[----:B------:R-:W-:-:S02]  /*10820*/  @!P0 LEA.HI.X R23, R9, c[0x0][0x174], R124, 0x1, P2 ;  /* 0x00005d0009178a11 */ /* 0x000fc400010f0c7c */
[C---:B------:R-:W-:Y:S01]  /*10830*/  @!P0 IADD3 R14, P2, R3.reuse, R16, RZ ;  /* 0x00000010030e8210 */ /* 0x040fe20007f5e0ff */
        /* <DEDUP_REMOVED lines=10> */
[----:B------:R-:W-:Y:S01]  /*108e0*/  @!P0 IMAD.X R5, R4, 0x1, R5, P5 ;  /* 0x0000000104058824 */ /* 0x000fe200028e0605 */
[----:B------:R-:W-:Y:S01]  /*108f0*/  @!P0 LEA R18, P2, R6, c[0x0][0x170], 0x1 ;  /* 0x00005c0006128a11 */ /* 0x000fe200078408ff */
[C---:B------:R-:W-:Y:S01]  /*10900*/  @!P0 IMAD.X R7, R4.reuse, 0x1, R7, P4 ;  /* 0x0000000104078824 */ /* 0x040fe200020e0607 */
[C---:B------:R-:W-:Y:S01]  /*10910*/  @!P0 IADD3.X R13, R4.reuse, R19, R13, P3, !PT ;  /* 0x00000013040d8210 */ /* 0x040fe20001ffe40d */
[----:B------:R-:W-:Y:S01]  /*10920*/  @!PT LDS RZ, [RZ] ;  /* 0x00000000fffff984 */ /* 0x000fe20000000800 */
[----:B------:R-:W-:Y:S01]  /*10930*/  @!PT LDS RZ, [RZ] ;  /* 0x00000000fffff984 */ /* 0x000fe20000000800 */
[----:B------:R-:W-:Y:S01]  /*10940*/  @!PT LDS RZ, [RZ] ;  /* 0x00000000fffff984 */ /* 0x000fe20000000800 */
[----:B------:R2:W-:Y:S01]  /*10950*/  @!P0 LDGSTS.E.BYPASS.LTC128B.128 [R184+0x6800], [R22.64] ;  /* 0x0680000016b88fae */ /* 0x0005e2000b901d46 */
[----:B------:R-:W-:-:S02]  /*10960*/  @!P0 IADD3.X R11, R4, R21, R11, P1, !PT ;  /* 0x00000015040b8210 */ /* 0x000fc40000ffe40b */
[C---:B------:R-:W-:Y:S01]  /*10970*/  @!P0 LEA R4, P1, R15.reuse, c[0x0][0x170], 0x1 ;  /* 0x00005c000f048a11 */ /* 0x040fe200078208ff */
[----:B------:R-:W-:Y:S01]  /*10980*/  @P0 STS.128 [R184+0x7000], RZ ;  /* 0x007000ffb8000388 */ /* 0x000fe20000000c00 */
[----:B------:R-:W-:Y:S02]  /*10990*/  @!P0 LEA.HI.X R19, R6, c[0x0][0x174], R5, 0x1, P2 ;  /* 0x00005d0006138a11 */ /* 0x000fe400010f0c05 */
[----:B------:R-:W-:Y:S01]  /*109a0*/  @!P0 LEA R30, P4, R8, c[0x0][0x170], 0x1 ;  /* 0x00005c00081e8a11 */ /* 0x000fe200078808ff */
[----:B------:R-:W3:Y:S01]  /*109b0*/  S2R R3, SR_TID.X ;  /* 0x0000000000037919 */ /* 0x000ee20000002100 */
        /* <DEDUP_REMOVED lines=17> */
[----:B------:R-:W-:Y:S04]  /*10ad0*/  @P0 STS.128 [R184+0x8000], RZ ;  /* 0x008000ffb8000388 */ /* 0x000fe80000000c00 */
[----:B------:R-:W-:Y:S01]  /*10ae0*/  @!PT LDS RZ, [RZ] ;  /* 0x00000000fffff984 */ /* 0x000fe20000000800 */
[----:B------:R-:W-:Y:S01]  /*10af0*/  @!PT LDS RZ, [RZ] ;  /* 0x00000000fffff984 */ /* 0x000fe20000000800 */
[----:B------:R-:W-:Y:S01]  /*10b00*/  @!PT LDS RZ, [RZ] ;  /* 0x00000000fffff984 */ /* 0x000fe20000000800 */
[----:B------:R1:W-:Y:S04]  /*10b10*/  @!P0 LDGSTS.E.BYPASS.LTC128B.128 [R184+0x8000], [R30.64] ;  /* 0x080000001eb88fae */ /* 0x0003e8000b901d46 */
[----:B------:R-:W-:Y:S01]  /*10b20*/  @P0 STS.128 [R184+0x8800], RZ ;  /* 0x008800ffb8000388 */ /* 0x000fe20000000c00 */
[----:B---3--:R-:W-:-:S03]  /*10b30*/  IMAD.SHL.U32 R3, R3, 0x2, RZ ;  /* 0x0000000203037824 */ /* 0x008fc600078e00ff */
[----:B------:R-:W-:Y:S01]  /*10b40*/  @!PT LDS RZ, [RZ] ;  /* 0x00000000fffff984 */ /* 0x000fe20000000800 */
[----:B------:R-:W-:Y:S01]  /*10b50*/  @!PT LDS RZ, [RZ] ;  /* 0x00000000fffff984 */ /* 0x000fe20000000800 */
[----:B------:R-:W-:Y:S01]  /*10b60*/  @!PT LDS RZ, [RZ] ;  /* 0x00000000fffff984 */ /* 0x000fe20000000800 */
[----:B------:R1:W-:Y:S02]  /*10b70*/  @!P0 LDGSTS.E.BYPASS.LTC128B.128 [R184+0x8800], [R28.64] ;  /* 0x088000001cb88fae */ /* 0x0003e4000b901d46 */
[----:B------:R-:W-:Y:S02]  /*10b80*/  LOP3.LUT R103, R3, 0x6, RZ, 0xc0, !PT ;  /* 0x0000000603677812 */ /* 0x000fe400078ec0ff */
[----:B------:R-:W-:Y:S02]  /*10b90*/  @P0 STS.128 [R184+0x9000], RZ ;  /* 0x009000ffb8000388 */ /* 0x000fe40000000c00 */
[C-C-:B------:R-:W-:Y:S02]  /*10ba0*/  LOP3.LUT R51, R102.reuse, 0x8, R103.reuse, 0xfe, !PT ;  /* 0x0000000866337812 */ /* 0x140fe400078efe67 */
[----:B------:R-:W-:Y:S01]  /*10bb0*/  @!PT LDS RZ, [RZ] ;  /* 0x00000000fffff984 */ /* 0x000fe20000000800 */
[----:B------:R-:W-:Y:S01]  /*10bc0*/  @!PT LDS RZ, [RZ] ;  /* 0x00000000fffff984 */ /* 0x000fe20000000800 */
[----:B------:R-:W-:Y:S01]  /*10bd0*/  @!PT LDS RZ, [RZ] ;  /* 0x00000000fffff984 */ /* 0x000fe20000000800 */
[----:B------:R2:W-:Y:S01]  /*10be0*/  @!P0 LDGSTS.E.BYPASS.LTC128B.128 [R184+0x9000], [R20.64] ;  /* 0x0900000014b88fae */ /* 0x0005e2000b901d46 */
[----:B------:R-:W-:Y:S02]  /*10bf0*/  LOP3.LUT R3, R102, 0x10, R103, 0xfe, !PT ;  /* 0x0000001066037812 */ /* 0x000fe400078efe67 */
[-C--:B------:R-:W-:Y:S01]  /*10c00*/  ISETP.GE.AND P2, PT, R51, R50.reuse, PT ;  /* 0x000000323300720c */ /* 0x080fe20003f46270 */
[----:B------:R-:W-:Y:S01]  /*10c10*/  @P0 STS.128 [R184+0x9800], RZ ;  /* 0x009800ffb8000388 */ /* 0x000fe20000000c00 */
[----:B------:R-:W-:-:S02]  /*10c20*/  ISETP.GE.AND P3, PT, R3, R50, PT ;  /* 0x000000320300720c */ /* 0x000fc40003f66270 */
[-C--:B------:R-:W-:Y:S01]  /*10c30*/  ISETP.GE.AND P4, PT, R3, R49.reuse, PT ;  /* 0x000000310300720c */ /* 0x080fe20003f86270 */
[----:B------:R-:W-:Y:S01]  /*10c40*/  @!PT LDS RZ, [RZ] ;  /* 0x00000000fffff984 */ /* 0x000fe20000000800 */
[----:B------:R-:W-:Y:S01]  /*10c50*/  @!PT LDS RZ, [RZ] ;  /* 0x00000000fffff984 */ /* 0x000fe20000000800 */
[----:B------:R-:W-:Y:S01]  /*10c60*/  @!PT LDS RZ, [RZ] ;  /* 0x00000000fffff984 */ /* 0x000fe20000000800 */
[----:B------:R5:W-:Y:S01]  /*10c70*/  @!P0 LDGSTS.E.BYPASS.LTC128B.128 [R184+0x9800], [R6.64] ;  /* 0x0980000006b88fae */ /* 0x000be2000b901d46 */
[C-C-:B------:R-:W-:Y:S02]  /*10c80*/  LOP3.LUT R3, R102.reuse, 0x20, R103.reuse, 0xfe, !PT ;  /* 0x0000002066037812 */ /* 0x140fe400078efe67 */
[----:B------:R-:W-:Y:S01]  /*10c90*/  ISETP.GE.AND P1, PT, R51, R49, PT ;  /* 0x000000313300720c */ /* 0x000fe20003f26270 */
[----:B------:R-:W-:Y:S01]  /*10ca0*/  LDSM.16.M88.4 R32, [R174] ;  /* 0x00000000ae20783b */ /* 0x000fe20000000200 */
[----:B------:R-:W-:-:S03]  /*10cb0*/  LOP3.LUT R48, R102, 0x18, R103, 0xfe, !PT ;  /* 0x0000001866307812 */ /* 0x000fc600078efe67 */
[----:B------:R-:W1:Y:S01]  /*10cc0*/  LDSM.16.M88.4 R24, [R173+0x2000] ;  /* 0x00200000ad18783b */ /* 0x000e620000000200 */
[----:B------:R-:W-:-:S03]  /*10cd0*/  ISETP.GE.AND P5, PT, R48, R50, PT ;  /* 0x000000323000720c */ /* 0x000fc60003fa6270 */
[----:B----4-:R-:W2:Y:S04]  /*10ce0*/  LDSM.16.M88.4 R16, [R173+0x2800] ;  /* 0x00280000ad10783b */ /* 0x010ea80000000200 */
[----:B------:R-:W3:Y:S04]  /*10cf0*/  LDSM.16.M88.4 R8, [R173+0x3000] ;  /* 0x00300000ad08783b */ /* 0x000ee80000000200 */
[----:B------:R-:W5:Y:S04]  /*10d00*/  LDSM.16.M88.4 R104, [R173+0x3800] ;  /* 0x00380000ad68783b */ /* 0x000f680000000200 */
[----:B------:R-:W4:Y:S04]  /*10d10*/  LDSM.16.M88.4 R60, [R173+0x4000] ;  /* 0x00400000ad3c783b */ /* 0x000f280000000200 */
[----:B------:R-:W4:Y:S04]  /*10d20*/  LDSM.16.M88.4 R52, [R173+0x4800] ;  /* 0x00480000ad34783b */ /* 0x000f280000000200 */
[----:B------:R-:W4:Y:S04]  /*10d30*/  LDSM.16.M88.4 R40, [R173+0x5000] ;  /* 0x00500000ad28783b */ /* 0x000f280000000200 */
[----:B------:R-:W4:Y:S04]  /*10d40*/  LDSM.16.M88.4 R124, [R173+0x5800] ;  /* 0x00580000ad7c783b */ /* 0x000f280000000200 */
[----:B------:R-:W-:Y:S04]  /*10d50*/  LDSM.16.M88.4 R108, [R172] ;  /* 0x00000000ac6c783b */ /* 0x000fe80000000200 */
[----:B------:R-:W4:Y:S04]  /*10d60*/  LDSM.16.M88.4 R120, [R167+0x2000] ;  /* 0x00200000a778783b */ /* 0x000f280000000200 */
[----:B------:R-:W4:Y:S01]  /*10d70*/  LDSM.16.M88.4 R116, [R167+0x2800] ;  /* 0x00280000a774783b */ /* 0x000f220000000200 */
[C---:B-1----:R-:W-:Y:S03]  /*10d80*/  HMMA.16816.F32 R28, R32.reuse, R24, RZ ;  /* 0x00000018201c723c */ /* 0x042fe600000018ff */
[----:B------:R-:W1:Y:S04]  /*10d90*/  LDSM.16.M88.4 R112, [R167+0x3000] ;  /* 0x00300000a770783b */ /* 0x000e680000000200 */
[----:B------:R-:W1:Y:S01]  /*10da0*/  LDSM.16.M88.4 R128, [R167+0x3800] ;  /* 0x00380000a780783b */ /* 0x000e620000000200 */
[C---:B--2---:R-:W-:Y:S03]  /*10db0*/  HMMA.16816.F32 R20, R32.reuse, R16, RZ ;  /* 0x000000102014723c */ /* 0x044fe600000018ff */
[----:B------:R-:W0:Y:S05]  /*10dc0*/  LDGDEPBAR ;  /* 0x00000000000079af */ /* 0x000e2a0000000000 */
[C---:B---3--:R-:W-:Y:S08]  /*10dd0*/  HMMA.16816.F32 R12, R32.reuse, R8, RZ ;  /* 0x00000008200c723c */ /* 0x048ff000000018ff */
        /* <DEDUP_REMOVED lines=35> */
[C---:B-1----:R-:W-:Y:S08]  /*11010*/  HMMA.16816.F32 R36, R108.reuse, R112, R36 ;  /* 0x000000706c24723c */ /* 0x042ff00000001824 */
[----:B------:R-:W-:Y:S01]  /*11020*/  HMMA.16816.F32 R32, R108, R114, R32 ;  /* 0x000000726c20723c */ /* 0x000fe20000001820 */
[----:B------:R-:W1:Y:S04]  /*11030*/  LDSM.16.M88.4 R112, [R163] ;  /* 0x00000000a370783b */ /* 0x000e680000000200 */
[----:B------:R-:W5:Y:S03]  /*11040*/  LDSM.16.M88.4 R108, [R162] ;  /* 0x00000000a26c783b */ /* 0x000f660000000200 */
[C---:B--2---:R-:W-:Y:S08]  /*11050*/  HMMA.16816.F32 R4, R124.reuse, R128, R4 ;  /* 0x000000807c04723c */ /* 0x044ff00000001804 */
[C---:B------:R-:W-:Y:S08]  /*11060*/  HMMA.16816.F32 R104, R124.reuse, R130, R104 ;  /* 0x000000827c68723c */ /* 0x040ff00000001868 */
[C---:B---3--:R-:W-:Y:S08]  /*11070*/  HMMA.16816.F32 R64, R124.reuse, R120, R64 ;  /* 0x000000787c40723c */ /* 0x048ff00000001840 */
[C---:B----4-:R-:W-:Y:S08]  /*11080*/  HMMA.16816.F32 R28, R124.reuse, R116, R28 ;  /* 0x000000747c1c723c */ /* 0x050ff0000000181c */
[C---:B------:R-:W-:Y:S01]  /*11090*/  HMMA.16816.F32 R24, R124.reuse, R118, R24 ;  /* 0x000000767c18723c */ /* 0x040fe20000001818 */
[----:B------:R-:W2:Y:S07]  /*110a0*/  LDSM.16.M88.4 R116, [R159] ;  /* 0x000000009f74783b */ /* 0x000eae0000000200 */
[C---:B-1----:R-:W-:Y:S08]  /*110b0*/  HMMA.16816.F32 R20, R124.reuse, R112, R20 ;  /* 0x000000707c14723c */ /* 0x042ff00000001814 */
[C---:B------:R-:W-:Y:S01]  /*110c0*/  HMMA.16816.F32 R16, R124.reuse, R114, R16 ;  /* 0x000000727c10723c */ /* 0x040fe20000001810 */
[----:B------:R-:W1:Y:S07]  /*110d0*/  LDSM.16.M88.4 R112, [R158] ;  /* 0x000000009e70783b */ /* 0x000e6e0000000200 */
[C---:B-----5:R-:W-:Y:S08]  /*110e0*/  HMMA.16816.F32 R12, R124.reuse, R108, R12 ;  /* 0x0000006c7c0c723c */ /* 0x060ff0000000180c */
[C---:B------:R-:W-:Y:S01]  /*110f0*/  HMMA.16816.F32 R8, R124.reuse, R110, R8 ;  /* 0x0000006e7c08723c */ /* 0x040fe20000001808 */
[----:B------:R-:W3:Y:S07]  /*11100*/  LDSM.16.M88.4 R108, [R157] ;  /* 0x000000009d6c783b */ /* 0x000eee0000000200 */
[C---:B------:R-:W-:Y:S01]  /*11110*/  HMMA.16816.F32 R60, R124.reuse, R122, R60 ;  /* 0x0000007a7c3c723c */ /* 0x040fe2000000183c */
[----:B------:R-:W-:Y:S07]  /*11120*/  LDSM.16.M88.4 R120, [R156+0x800] ;  /* 0x000800009c78783b */ /* 0x000fee0000000200 */
[C---:B--2---:R-:W-:Y:S08]  /*11130*/  HMMA.16816.F32 R56, R124.reuse, R116, R56 ;  /* 0x000000747c38723c */ /* 0x044ff00000001838 */
[C---:B------:R-:W-:Y:S01]  /*11140*/  HMMA.16816.F32 R52, R124.reuse, R118, R52 ;  /* 0x000000767c34723c */ /* 0x040fe20000001834 */
[----:B------:R-:W-:Y:S07]  /*11150*/  LDSM.16.M88.4 R116, [R156+0x1000] ;  /* 0x001000009c74783b */ /* 0x000fee0000000200 */
[C---:B-1----:R-:W-:Y:S08]  /*11160*/  HMMA.16816.F32 R44, R124.reuse, R112, R44 ;  /* 0x000000707c2c723c */ /* 0x042ff0000000182c */
[C---:B------:R-:W-:Y:S01]  /*11170*/  HMMA.16816.F32 R40, R124.reuse, R114, R40 ;  /* 0x000000727c28723c */ /* 0x040fe20000001828 */
[----:B------:R-:W-:Y:S07]  /*11180*/  LDSM.16.M88.4 R112, [R156+0x1800] ;  /* 0x001800009c70783b */ /* 0x000fee0000000200 */
[C---:B---3--:R-:W-:Y:S08]  /*11190*/  HMMA.16816.F32 R36, R124.reuse, R108, R36 ;  /* 0x0000006c7c24723c */ /* 0x048ff00000001824 */
[----:B------:R-:W-:Y:S01]  /*111a0*/  HMMA.16816.F32 R32, R124, R110, R32 ;  /* 0x0000006e7c20723c */ /* 0x000fe20000001820 */
[----:B------:R-:W1:Y:S04]  /*111b0*/  LDSM.16.M88.4 R124, [R169] ;  /* 0x00000000a97c783b */ /* 0x000e680000000200 */
[----:B------:R-:W2:Y:S03]  /*111c0*/  LDSM.16.M88.4 R108, [R156+0x2000] ;  /* 0x002000009c6c783b */ /* 0x000ea60000000200 */
[C---:B-1----:R-:W-:Y:S08]  /*111d0*/  HMMA.16816.F32 R20, R124.reuse, R120, R20 ;  /* 0x000000787c14723c */ /* 0x042ff00000001814 */
[C---:B------:R-:W-:Y:S01]  /*111e0*/  HMMA.16816.F32 R16, R124.reuse, R122, R16 ;  /* 0x0000007a7c10723c */ /* 0x040fe20000001810 */
[----:B------:R-:W1:Y:S07]  /*111f0*/  LDSM.16.M88.4 R120, [R156] ;  /* 0x000000009c78783b */ /* 0x000e6e0000000200 */
[C---:B------:R-:W-:Y:S08]  /*11200*/  HMMA.16816.F32 R4, R124.reuse, R112, R4 ;  /* 0x000000707c04723c */ /* 0x040ff00000001804 */
[----:B------:R-:W-:Y:S01]  /*11210*/  HMMA.16816.F32 R104, R124, R114, R104 ;  /* 0x000000727c68723c */ /* 0x000fe20000001868 */
[----:B------:R-:W3:Y:S01]  /*11220*/  LDSM.16.M88.4 R112, [R156+0x2800] ;  /* 0x002800009c70783b */ /* 0x000ee20000000200 */
[----:B------:R-:W-:-:S06]  /*11230*/  FSEL R143, R22, -INF , !P4 ;  /* 0xff800000168f7808 */ /* 0x000fcc0006000000 */
[C---:B--2---:R-:W-:Y:S08]  /*11240*/  HMMA.16816.F32 R64, R124.reuse, R108, R64 ;  /* 0x0000006c7c40723c */ /* 0x044ff00000001840 */
[C---:B------:R-:W-:Y:S01]  /*11250*/  HMMA.16816.F32 R60, R124.reuse, R110, R60 ;  /* 0x0000006e7c3c723c */ /* 0x040fe2000000183c */
[----:B------:R-:W2:Y:S07]  /*11260*/  LDSM.16.M88.4 R108, [R156+0x3800] ;  /* 0x003800009c6c783b */ /* 0x000eae0000000200 */
[C---:B------:R-:W-:Y:S08]  /*11270*/  HMMA.16816.F32 R12, R124.reuse, R116, R12 ;  /* 0x000000747c0c723c */ /* 0x040ff0000000180c */
[----:B------:R-:W-:Y:S01]  /*11280*/  HMMA.16816.F32 R8, R124, R118, R8 ;  /* 0x000000767c08723c */ /* 0x000fe20000001808 */
[----:B------:R-:W4:Y:S01]  /*11290*/  LDSM.16.M88.4 R116, [R156+0x3000] ;  /* 0x003000009c74783b */ /* 0x000f220000000200 */
[----:B------:R-:W-:-:S06]  /*112a0*/  DEPBAR.LE SB0, 0x0 ;  /* 0x000080000000791a */ /* 0x000fcc0000000000 */
[C---:B-1----:R-:W-:Y:S08]  /*112b0*/  HMMA.16816.F32 R24, R124.reuse, R122, R24 ;  /* 0x0000007a7c18723c */ /* 0x042ff00000001818 */
[C---:B---3--:R-:W-:Y:S08]  /*112c0*/  HMMA.16816.F32 R52, R124.reuse, R114, R52 ;  /* 0x000000727c34723c */ /* 0x048ff00000001834 */
[C---:B------:R-:W-:Y:S08]  /*112d0*/  HMMA.16816.F32 R56, R124.reuse, R112, R56 ;  /* 0x000000707c38723c */ /* 0x040ff00000001838 */
[----:B------:R-:W-:Y:S01]  /*112e0*/  FSEL R114, R24, -INF , !P2 ;  /* 0xff80000018727808 */ /* 0x000fe20005000000 */
[----:B--2---:R-:W-:Y:S01]  /*112f0*/  HMMA.16816.F32 R36, R124, R108, R36 ;  /* 0x0000006c7c24723c */ /* 0x004fe20000001824 */
[----:B------:R-:W-:-:S02]  /*11300*/  FSEL R24, R20, -INF , !P3 ;  /* 0xff80000014187808 */ /* 0x000fc40005800000 */
[C---:B------:R-:W-:Y:S02]  /*11310*/  ISETP.GE.AND P3, PT, R3.reuse, R50, PT ;  /* 0x000000320300720c */ /* 0x040fe40003f66270 */
[-C--:B------:R-:W-:Y:S02]  /*11320*/  ISETP.GE.AND P2, PT, R3, R49.reuse, PT ;  /* 0x000000310300720c */ /* 0x080fe40003f46270 */
[----:B------:R-:W-:Y:S01]  /*11330*/  LOP3.LUT R3, R102, 0x30, R103, 0xfe, !PT ;  /* 0x0000003066037812 */ /* 0x000fe200078efe67 */
[----:B----4-:R-:W-:Y:S01]  /*11340*/  HMMA.16816.F32 R44, R124, R116, R44 ;  /* 0x000000747c2c723c */ /* 0x010fe2000000182c */
[----:B------:R-:W-:Y:S02]  /*11350*/  FSEL R109, R26, -INF , !P1 ;  /* 0xff8000001a6d7808 */ /* 0x000fe40004800000 */
[----:B------:R-:W-:Y:S02]  /*11360*/  ISETP.GE.AND P1, PT, R48, R49, PT ;  /* 0x000000313000720c */ /* 0x000fe40003f26270 */
[----:B------:R-:W-:-:S02]  /*11370*/  FSEL R138, R12, -INF , !P3 ;  /* 0xff8000000c8a7808 */ /* 0x000fc40005800000 */
[----:B------:R-:W-:Y:S01]  /*11380*/  FSEL R135, R14, -INF , !P2 ;  /* 0xff8000000e877808 */ /* 0x000fe20005000000 */
[C---:B------:R-:W-:Y:S01]  /*11390*/  HMMA.16816.F32 R40, R124.reuse, R118, R40 ;  /* 0x000000767c28723c */ /* 0x040fe20000001828 */
[C-C-:B------:R-:W-:Y:S01]  /*113a0*/  LOP3.LUT R26, R102.reuse, 0x28, R103.reuse, 0xfe, !PT ;  /* 0x00000028661a7812 */ /* 0x140fe200078efe67 */
[----:B------:R-:W-:Y:S01]  /*113b0*/  BAR.SYNC.DEFER_BLOCKING 0x0 ;  /* 0x0000000000007b1d */ /* 0x000fe20000010000 */
[C---:B------:R-:W-:Y:S02]  /*113c0*/  ISETP.GE.AND P3, PT, R3.reuse, R50, PT ;  /* 0x000000320300720c */ /* 0x040fe40003f66270 */
[----:B------:R-:W-:Y:S02]  /*113d0*/  ISETP.GE.AND P2, PT, R3, R49, PT ;  /* 0x000000310300720c */ /* 0x000fe40003f46270 */
[----:B------:R-:W-:Y:S01]  /*113e0*/  LOP3.LUT R3, R102, 0x40, R103, 0xfe, !PT ;  /* 0x0000004066037812 */ /* 0x000fe200078efe67 */
[----:B------:R-:W-:Y:S01]  /*113f0*/  HMMA.16816.F32 R32, R124, R110, R32 ;  /* 0x0000006e7c20723c */ /* 0x000fe20000001820 */
[----:B------:R-:W-:-:S02]  /*11400*/  FSEL R141, R18, -INF , !P1 ;  /* 0xff800000128d7808 */ /* 0x000fc40004800000 */
[----:B------:R-:W-:Y:S02]  /*11410*/  FSEL R20, R16, -INF , !P5 ;  /* 0xff80000010147808 */ /* 0x000fe40006800000 */
[----:B------:R-:W-:Y:S02]  /*11420*/  ISETP.GE.AND P1, PT, R26, R49, PT ;  /* 0x000000311a00720c */ /* 0x000fe40003f26270 */
[----:B------:R-:W-:Y:S01]  /*11430*/  FSEL R132, R4, -INF , !P3 ;  /* 0xff80000004847808 */ /* 0x000fe20005800000 */
[----:B------:R-:W-:Y:S01]  /*11440*/  HMMA.16816.F32 R28, R124, R120, R28 ;  /* 0x000000787c1c723c */ /* 0x000fe2000000181c */
[----:B------:R-:W-:Y:S02]  /*11450*/  FSEL R129, R6, -INF , !P2 ;  /* 0xff80000006817808 */ /* 0x000fe40005000000 */
[----:B------:R-:W-:Y:S02]  /*11460*/  ISETP.GE.AND P4, PT, R26, R50, PT ;  /* 0x000000321a00720c */ /* 0x000fe40003f86270 */
[----:B------:R-:W-:-:S02]  /*11470*/  LOP3.LUT R16, R102, 0x38, R103, 0xfe, !PT ;  /* 0x0000003866107812 */ /* 0x000fc400078efe67 */
[C---:B------:R-:W-:Y:S02]  /*11480*/  ISETP.GE.AND P3, PT, R3.reuse, R50, PT ;  /* 0x000000320300720c */ /* 0x040fe40003f66270 */
[-C--:B------:R-:W-:Y:S02]  /*11490*/  ISETP.GE.AND P2, PT, R3, R49.reuse, PT ;  /* 0x000000310300720c */ /* 0x080fe40003f46270 */
[----:B------:R-:W-:Y:S02]  /*114a0*/  LOP3.LUT R3, R102, 0x50, R103, 0xfe, !PT ;  /* 0x0000005066037812 */ /* 0x000fe400078efe67 */
[----:B------:R-:W-:Y:S02]  /*114b0*/  FSEL R133, R10, -INF , !P1 ;  /* 0xff8000000a857808 */ /* 0x000fe40004800000 */
[----:B------:R-:W-:Y:S02]  /*114c0*/  FSEL R136, R8, -INF , !P4 ;  /* 0xff80000008887808 */ /* 0x000fe40006000000 */
[----:B------:R-:W-:-:S02]  /*114d0*/  ISETP.GE.AND P1, PT, R16, R49, PT ;  /* 0x000000311000720c */ /* 0x000fc40003f26270 */
[----:B------:R-:W-:Y:S02]  /*114e0*/  FSEL R128, R64, -INF , !P3 ;  /* 0xff80000040807808 */ /* 0x000fe40005800000 */
[----:B------:R-:W-:Y:S02]  /*114f0*/  FSEL R119, R66, -INF , !P2 ;  /* 0xff80000042777808 */ /* 0x000fe40005000000 */
[----:B------:R-:W-:Y:S02]  /*11500*/  LOP3.LUT R8, R102, 0x48, R103, 0xfe, !PT ;  /* 0x0000004866087812 */ /* 0x000fe400078efe67 */
[CC--:B------:R-:W-:Y:S02]  /*11510*/  ISETP.GE.AND P3, PT, R3.reuse, R50.reuse, PT ;  /* 0x000000320300720c */ /* 0x0c0fe40003f66270 */
[----:B------:R-:W-:Y:S02]  /*11520*/  ISETP.GE.AND P2, PT, R3, R49, PT ;  /* 0x000000310300720c */ /* 0x000fe40003f46270 */
[----:B------:R-:W-:-:S02]  /*11530*/  ISETP.GE.AND P4, PT, R16, R50, PT ;  /* 0x000000321000720c */ /* 0x000fc40003f86270 */
[----:B------:R-:W-:Y:S02]  /*11540*/  LOP3.LUT R3, R102, 0x58, R103, 0xfe, !PT ;  /* 0x0000005866037812 */ /* 0x000fe400078efe67 */
[----:B------:R-:W-:Y:S02]  /*11550*/  FSEL R123, R106, -INF , !P1 ;  /* 0xff8000006a7b7808 */ /* 0x000fe40004800000 */
[----:B------:R-:W-:Y:S02]  /*11560*/  ISETP.GE.AND P1, PT, R8, R49, PT ;  /* 0x000000310800720c */ /* 0x000fe40003f26270 */
[----:B------:R-:W-:Y:S02]  /*11570*/  FSEL R130, R104, -INF , !P4 ;  /* 0xff80000068827808 */ /* 0x000fe40006000000 */
[-C--:B------:R-:W-:Y:S02]  /*11580*/  ISETP.GE.AND P5, PT, R3, R50.reuse, PT ;  /* 0x000000320300720c */ /* 0x080fe40003fa6270 */
[----:B------:R-:W-:-:S02]  /*11590*/  ISETP.GE.AND P4, PT, R8, R50, PT ;  /* 0x000000320800720c */ /* 0x000fc40003f86270 */
[C-C-:B------:R-:W-:Y:S02]  /*115a0*/  LOP3.LUT R4, R102.reuse, 0x68, R103.reuse, 0xfe, !PT ;  /* 0x0000006866047812 */ /* 0x140fe400078efe67 */
[----:B------:R-:W-:Y:S02]  /*115b0*/  LOP3.LUT R6, R102, 0x60, R103, 0xfe, !PT ;  /* 0x0000006066067812 */ /* 0x000fe400078efe67 */
[----:B------:R-:W-:Y:S02]  /*115c0*/  FSEL R117, R62, -INF , !P1 ;  /* 0xff8000003e757808 */ /* 0x000fe40004800000 */
[----:B------:R-:W-:Y:S02]  /*115d0*/  ISETP.GE.AND P1, PT, R3, R49, PT ;  /* 0x000000310300720c */ /* 0x000fe40003f26270 */
        /* <DEDUP_REMOVED lines=9> */
[----:B------:R-:W-:Y:S02]  /*11670*/  LOP3.LUT R6, R102, R103, RZ, 0xfc, !PT ;  /* 0x0000006766067212 */ /* 0x000fe400078efcff */
[----:B------:R-:W-:Y:S02]  /*11680*/  FSEL R51, R54, -INF , !P1 ;  /* 0xff80000036337808 */ /* 0x000fe40004800000 */
[----:B------:R-:W-:Y:S02]  /*11690*/  LOP3.LUT R103, R102, 0x78, R103, 0xfe, !PT ;  /* 0x0000007866677812 */ /* 0x000fe400078efe67 */
[----:B------:R-:W-:Y:S02]  /*116a0*/  ISETP.GE.AND P1, PT, R4, R49, PT ;  /* 0x000000310400720c */ /* 0x000fe40003f26270 */
[----:B------:R-:W-:-:S02]  /*116b0*/  IADD3 R8, R6, 0x1, RZ ;  /* 0x0000000106087810 */ /* 0x000fc40007ffe0ff */
[----:B------:R-:W-:Y:S02]  /*116c0*/  FSEL R52, R44, -INF , !P4 ;  /* 0xff8000002c347808 */ /* 0x000fe40006000000 */
[----:B------:R-:W-:Y:S02]  /*116d0*/  FSEL R54, R46, -INF , !P3 ;  /* 0xff8000002e367808 */ /* 0x000fe40005800000 */
[-C--:B------:R-:W-:Y:S02]  /*116e0*/  ISETP.GE.AND P4, PT, R4, R50.reuse, PT ;  /* 0x000000320400720c */ /* 0x080fe40003f86270 */
[----:B------:R-:W-:Y:S02]  /*116f0*/  ISETP.GE.AND P3, PT, R103, R50, PT ;  /* 0x000000326700720c */ /* 0x000fe40003f66270 */
[----:B------:R-:W-:Y:S02]  /*11700*/  FSEL R58, R42, -INF , !P2 ;  /* 0xff8000002a3a7808 */ /* 0x000fe40005000000 */
[----:B------:R-:W-:-:S02]  /*11710*/  FSEL R62, R38, -INF , !P1 ;  /* 0xff800000263e7808 */ /* 0x000fc40004800000 */
[----:B------:R-:W-:Y:S02]  /*11720*/  IADD3 R4, R6, 0x9, RZ ;  /* 0x0000000906047810 */ /* 0x000fe40007ffe0ff */
[C---:B------:R-:W-:Y:S02]  /*11730*/  ISETP.GE.AND P2, PT, R8.reuse, R50, PT ;  /* 0x000000320800720c */ /* 0x040fe40003f46270 */
[----:B------:R-:W-:Y:S02]  /*11740*/  ISETP.GE.AND P1, PT, R8, R49, PT ;  /* 0x000000310800720c */ /* 0x000fe40003f26270 */
[----:B------:R-:W-:Y:S02]  /*11750*/  IADD3 R12, R6, 0x11, RZ ;  /* 0x00000011060c7810 */ /* 0x000fe40007ffe0ff */
[----:B------:R-:W-:Y:S02]  /*11760*/  FSEL R60, R36, -INF , !P4 ;  /* 0xff800000243c7808 */ /* 0x000fe40006000000 */
[----:B------:R-:W-:-:S02]  /*11770*/  FSEL R64, R32, -INF , !P3 ;  /* 0xff80000020407808 */ /* 0x000fc40005800000 */
[CC--:B------:R-:W-:Y:S02]  /*11780*/  ISETP.GE.AND P4, PT, R4.reuse, R50.reuse, PT ;  /* 0x000000320400720c */ /* 0x0c0fe40003f86270 */
[----:B------:R-:W-:Y:S02]  /*11790*/  FSEL R8, R29, -INF , !P2 ;  /* 0xff8000001d087808 */ /* 0x000fe40005000000 */
[----:B------:R-:W-:Y:S02]  /*117a0*/  ISETP.GE.AND P3, PT, R4, R49, PT ;  /* 0x000000310400720c */ /* 0x000fe40003f66270 */
[----:B------:R-:W-:Y:S02]  /*117b0*/  FSEL R31, R31, -INF , !P1 ;  /* 0xff8000001f1f7808 */ /* 0x000fe40004800000 */
[----:B------:R-:W-:Y:S02]  /*117c0*/  IADD3 R10, R6, 0x19, RZ ;  /* 0x00000019060a7810 */ /* 0x000fe40007ffe0ff */
[----:B------:R-:W-:-:S02]  /*117d0*/  ISETP.GE.AND P2, PT, R12, R50, PT ;  /* 0x000000320c00720c */ /* 0x000fc40003f46270 */
[----:B------:R-:W-:Y:S02]  /*117e0*/  ISETP.GE.AND P1, PT, R12, R49, PT ;  /* 0x000000310c00720c */ /* 0x000fe40003f26270 */
[----:B------:R-:W-:Y:S02]  /*117f0*/  IADD3 R12, R6, 0x21, RZ ;  /* 0x00000021060c7810 */ /* 0x000fe40007ffe0ff */
[----:B------:R-:W-:Y:S02]  /*11800*/  FSEL R4, R25, -INF , !P4 ;  /* 0xff80000019047808 */ /* 0x000fe40006000000 */
[----:B------:R-:W-:Y:S02]  /*11810*/  FSEL R27, R27, -INF , !P3 ;  /* 0xff8000001b1b7808 */ /* 0x000fe40005800000 */
[----:B------:R-:W-:Y:S02]  /*11820*/  ISETP.GE.AND P4, PT, R10, R50, PT ;  /* 0x000000320a00720c */ /* 0x000fe40003f86270 */
[----:B------:R-:W-:-:S02]  /*11830*/  FSEL R22, R21, -INF , !P2 ;  /* 0xff80000015167808 */ /* 0x000fc40005000000 */
[-C--:B------:R-:W-:Y:S02]  /*11840*/  ISETP.GE.AND P3, PT, R10, R49.reuse, PT ;  /* 0x000000310a00720c */ /* 0x080fe40003f66270 */
[----:B------:R-:W-:Y:S02]  /*11850*/  FSEL R147, R23, -INF , !P1 ;  /* 0xff80000017937808 */ /* 0x000fe40004800000 */
[----:B------:R-:W-:Y:S02]  /*11860*/  IADD3 R10, R6, 0x29, RZ ;  /* 0x00000029060a7810 */ /* 0x000fe40007ffe0ff */
[C---:B------:R-:W-:Y:S02]  /*11870*/  ISETP.GE.AND P2, PT, R12.reuse, R50, PT ;  /* 0x000000320c00720c */ /* 0x040fe40003f46270 */
[----:B------:R-:W-:Y:S02]  /*11880*/  ISETP.GE.AND P1, PT, R12, R49, PT ;  /* 0x000000310c00720c */ /* 0x000fe40003f26270 */
[----:B------:R-:W-:-:S02]  /*11890*/  IADD3 R12, R6, 0x31, RZ ;  /* 0x00000031060c7810 */ /* 0x000fc40007ffe0ff */
[----:B------:R-:W-:Y:S02]  /*118a0*/  FSEL R32, R17, -INF , !P4 ;  /* 0xff80000011207808 */ /* 0x000fe40006000000 */
[----:B------:R-:W-:Y:S02]  /*118b0*/  FSEL R145, R19, -INF , !P3 ;  /* 0xff80000013917808 */ /* 0x000fe40005800000 */
[C---:B------:R-:W-:Y:S02]  /*118c0*/  ISETP.GE.AND P4, PT, R10.reuse, R50, PT ;  /* 0x000000320a00720c */ /* 0x040fe40003f86270 */
[----:B------:R-:W-:Y:S02]  /*118d0*/  FSEL R142, R13, -INF , !P2 ;  /* 0xff8000000d8e7808 */ /* 0x000fe40005000000 */
[----:B------:R-:W-:Y:S02]  /*118e0*/  ISETP.GE.AND P3, PT, R10, R49, PT ;  /* 0x000000310a00720c */ /* 0x000fe40003f66270 */
[----:B------:R-:W-:-:S02]  /*118f0*/  IADD3 R10, R6, 0x39, RZ ;  /* 0x00000039060a7810 */ /* 0x000fc40007ffe0ff */
[CC--:B------:R-:W-:Y:S02]  /*11900*/  ISETP.GE.AND P2, PT, R12.reuse, R50.reuse, PT ;  /* 0x000000320c00720c */ /* 0x0c0fe40003f46270 */
[----:B------:R-:W-:Y:S02]  /*11910*/  FSEL R139, R15, -INF , !P1 ;  /* 0xff8000000f8b7808 */ /* 0x000fe40004800000 */
[----:B------:R-:W-:Y:S02]  /*11920*/  FSEL R140, R9, -INF , !P4 ;  /* 0xff800000098c7808 */ /* 0x000fe40006000000 */
[----:B------:R-:W-:Y:S02]  /*11930*/  FSEL R137, R11, -INF , !P3 ;  /* 0xff8000000b897808 */ /* 0x000fe40005800000 */
[----:B------:R-:W-:Y:S02]  /*11940*/  ISETP.GE.AND P1, PT, R12, R49, PT ;  /* 0x000000310c00720c */ /* 0x000fe40003f26270 */
[----:B------:R-:W-:-:S02]  /*11950*/  ISETP.GE.AND P4, PT, R10, R50, PT ;  /* 0x000000320a00720c */ /* 0x000fc40003f86270 */
[----:B------:R-:W-:Y:S02]  /*11960*/  FSEL R134, R5, -INF , !P2 ;  /* 0xff80000005867808 */ /* 0x000fe40005000000 */
[----:B------:R-:W-:Y:S02]  /*11970*/  ISETP.GE.AND P3, PT, R10, R49, PT ;  /* 0x000000310a00720c */ /* 0x000fe40003f66270 */
        /* <DEDUP_REMOVED lines=10> */
[----:B------:R-:W-:Y:S02]  /*11a20*/  FSEL R124, R65, -INF , !P2 ;  /* 0xff800000417c7808 */ /* 0x000fe40005000000 */
[----:B------:R-:W-:Y:S02]  /*11a30*/  FSEL R125, R67, -INF , !P1 ;  /* 0xff800000437d7808 */ /* 0x000fe40004800000 */
[C---:B------:R-:W-:Y:S02]  /*11a40*/  IADD3 R7, R6.reuse, 0x59, RZ ;  /* 0x0000005906077810 */ /* 0x040fe40007ffe0ff */
[C---:B------:R-:W-:Y:S02]  /*11a50*/  ISETP.GE.AND P2, PT, R5.reuse, R50, PT ;  /* 0x000000320500720c */ /* 0x040fe40003f46270 */
[----:B------:R-:W-:Y:S02]  /*11a60*/  ISETP.GE.AND P1, PT, R5, R49, PT ;  /* 0x000000310500720c */ /* 0x000fe40003f26270 */
[----:B------:R-:W-:-:S02]  /*11a70*/  IADD3 R5, R6, 0x61, RZ ;  /* 0x0000006106057810 */ /* 0x000fc40007ffe0ff */
[----:B------:R-:W-:Y:S02]  /*11a80*/  FSEL R120, R61, -INF , !P4 ;  /* 0xff8000003d787808 */ /* 0x000fe40006000000 */
[----:B------:R-:W-:Y:S02]  /*11a90*/  FSEL R121, R63, -INF , !P3 ;  /* 0xff8000003f797808 */ /* 0x000fe40005800000 */
[----:B------:R-:W-:Y:S02]  /*11aa0*/  ISETP.GE.AND P4, PT, R7, R50, PT ;  /* 0x000000320700720c */ /* 0x000fe40003f86270 */
[----:B------:R-:W-:Y:S02]  /*11ab0*/  FSEL R116, R57, -INF , !P2 ;  /* 0xff80000039747808 */ /* 0x000fe40005000000 */
[----:B------:R-:W-:Y:S02]  /*11ac0*/  ISETP.GE.AND P3, PT, R7, R49, PT ;  /* 0x000000310700720c */ /* 0x000fe40003f66270 */
        /* <DEDUP_REMOVED lines=66> */
[----:B------:R-:W-:-:S03]  /*11ef0*/  @!P3 IADD3 R14, -R14, RZ, RZ ;  /* 0x000000ff0e0eb210 */ /* 0x000fc60007ffe1ff */
[----:B------:R-:W-:Y:S01]  /*11f00*/  @!P1 IMAD.MOV R12, RZ, RZ, -R12 ;  /* 0x000000ffff0c9224 */ /* 0x000fe200078e0a0c */
[----:B------:R-:W-:-:S04]  /*11f10*/  SEL R9, R6, R14, !P2 ;  /* 0x0000000e06097207 */ /* 0x000fc80005000000 */
[----:B------:R-:W-:Y:S01]  /*11f20*/  SEL R6, R6, R12, !P2 ;  /* 0x0000000c06067207 */ /* 0x000fe20005000000 */
[----:B------:R-:W-:-:S04]  /*11f30*/  IMAD.WIDE R16, R9, 0x4, R182 ;  /* 0x0000000409107825 */ /* 0x000fc800078e02b6 */
[----:B------:R-:W-:Y:S01]  /*11f40*/  IMAD.WIDE R14, R6, 0x4, R182 ;  /* 0x00000004060e7825 */ /* 0x000fe200078e02b6 */
[----:B------:R-:W2:Y:S04]  /*11f50*/  LDG.E R7, [R16.64] ;  /* 0x0000000610077981 */ /* 0x000ea8000c1e1900 */
[----:B------:R-:W2:Y:S01]  /*11f60*/  LDG.E R10, [R14.64] ;  /* 0x000000060e0a7981 */ /* 0x000ea2000c1e1900 */
[----:B------:R-:W-:Y:S01]  /*11f70*/  IMAD.IADD R6, R9, 0x1, -R6 ;  /* 0x0000000109067824 */ /* 0x000fe200078e0a06 */
[----:B------:R-:W-:-:S05]  /*11f80*/  MOV R9, c[0x0][0x2d0] ;  /* 0x0000b40000097a02 */ /* 0x000fca0000000f00 */
[----:B------:R-:W-:-:S04]  /*11f90*/  IMAD R9, R6, R9, -0x80 ;  /* 0xffffff8006097424 */ /* 0x000fc800078e0209 */
[----:B------:R-:W-:Y:S01]  /*11fa0*/  IMAD.WIDE.U32 R12, R9, c[0x0][0x198], RZ ;  /* 0x00006600090c7a25 */ /* 0x000fe200078e00ff */
[----:B------:R-:W-:-:S05]  /*11fb0*/  SHF.R.S32.HI R6, RZ, 0x1f, R9 ;  /* 0x0000001fff067819 */ /* 0x000fca0000011409 */
[----:B------:R-:W-:-:S04]  /*11fc0*/  IMAD R6, R6, c[0x0][0x198], RZ ;  /* 0x0000660006067a24 */ /* 0x000fc800078e02ff */
[----:B------:R-:W-:-:S04]  /*11fd0*/  IMAD R6, R9, c[0x0][0x19c], R6 ;  /* 0x0000670009067a24 */ /* 0x000fc800078e0206 */
[----:B------:R-:W-:Y:S02]  /*11fe0*/  IMAD.IADD R13, R13, 0x1, R6 ;  /* 0x000000010d0d7824 */ /* 0x000fe400078e0206 */
[----:B--2---:R-:W-:-:S04]  /*11ff0*/  IMAD.IADD R10, R10, 0x1, -R7 ;  /* 0x000000010a0a7824 */ /* 0x004fc800078e0a07 */
[----:B------:R-:W-:Y:S01]  /*12000*/  IMAD.WIDE.U32 R12, R10, c[0x0][0x180], R12 ;  /* 0x000060000a0c7a25 */ /* 0x000fe200078e000c */
[----:B------:R-:W-:-:S05]  /*12010*/  SHF.R.S32.HI R7, RZ, 0x1f, R10 ;  /* 0x0000001fff077819 */ /* 0x000fca000001140a */
[----:B------:R-:W-:-:S04]  /*12020*/  IMAD R7, R7, c[0x0][0x180], RZ ;  /* 0x0000600007077a24 */ /* 0x000fc800078e02ff */
[----:B------:R-:W-:-:S05]  /*12030*/  IMAD R7, R10, c[0x0][0x184], R7 ;  /* 0x000061000a077a24 */ /* 0x000fca00078e0207 */
[----:B------:R-:W-:Y:S01]  /*12040*/  IADD3 R11, R13, R7, RZ ;  /* 0x000000070d0b7210 */ /* 0x000fe20007ffe0ff */
[----:B------:R-:W-:Y:S05]  /*12050*/  BRA `(.L_x_5479) ;  /* 0x0000003000007947 */ /* 0x000fea0003800000 */
.L_x_5478:
[----:B------:R-:W-:-:S05]  /*12060*/  IMAD.MOV.U32 R12, RZ, RZ, c[0x0][0x198] ;  /* 0x00006600ff0c7624 */ /* 0x000fca00078e00ff */
[----:B------:R-:W-:-:S04]  /*12070*/  LEA R12, -R12, RZ, 0x7 ;  /* 0x000000ff0c0c7211 */ /* 0x000fc800078e39ff */
[----:B------:R-:W-:Y:S02]  /*12080*/  SHF.R.S32.HI R11, RZ, 0x1f, R12 ;  /* 0x0000001fff0b7819 */ /* 0x000fe4000001140c */
.L_x_5479:
[----:B------:R-:W-:Y:S01]  /*12090*/  @!P0 IMAD.MOV.U32 R16, RZ, RZ, c[0x0][0x198] ;  /* 0x00006600ff108624 */ /* 0x000fe200078e00ff */
[----:B------:R-:W-:Y:S01]  /*120a0*/  @!P0 LEA R18, P1, R12, R186, 0x1 ;  /* 0x000000ba0c128211 */ /* 0x000fe200078208ff */
[----:B------:R-:W-:Y:S01]  /*120b0*/  @!P0 IMAD.MOV.U32 R10, RZ, RZ, R12 ;  /* 0x000000ffff0a8224 */ /* 0x000fe200078e000c */
[----:B------:R-:W-:Y:S01]  /*120c0*/  @!P0 IADD3 R7, P2, R178, R12, RZ ;  /* 0x0000000cb2078210 */ /* 0x000fe20007f5e0ff */
[----:B------:R-:W-:Y:S01]  /*120d0*/  @!P0 IMAD.MOV.U32 R6, RZ, RZ, c[0x0][0x19c] ;  /* 0x00006700ff068624 */ /* 0x000fe200078e00ff */
[--C-:B------:R-:W-:Y:S01]  /*120e0*/  @!P0 LEA.HI.X R19, R12, R185, R11.reuse, 0x1, P1 ;  /* 0x000000b90c138211 */ /* 0x100fe200008f0c0b */
[----:B------:R-:W-:Y:S01]  /*120f0*/  @!P0 IMAD.MOV.U32 R40, RZ, RZ, c[0x0][0x198] ;  /* 0x00006600ff288624 */ /* 0x000fe200078e00ff */
[----:B------:R1:W-:Y:S01]  /*12100*/  @P0 STS.128 [R184+0x2000], RZ ;  /* 0x002000ffb8000388 */ /* 0x0003e20000000c00 */
[----:B------:R-:W-:Y:S01]  /*12110*/  @!P0 IMAD.MOV.U32 R38, RZ, RZ, c[0x0][0x198] ;  /* 0x00006600ff268624 */ /* 0x000fe200078e00ff */
[-C--:B------:R-:W-:Y:S01]  /*12120*/  @!P0 LEA R36, P3, R7, R186.reuse, 0x1 ;  /* 0x000000ba07248211 */ /* 0x080fe200078608ff */
[--C-:B------:R-:W-:Y:S01]  /*12130*/  @!P0 IMAD.WIDE.U32 R16, R16, 0x30, R10.reuse ;  /* 0x0000003010108825 */ /* 0x100fe200078e000a */
[----:B------:R-:W-:Y:S01]  /*12140*/  @!PT LDS RZ, [RZ] ;  /* 0x00000000fffff984 */ /* 0x000fe20000000800 */
[----:B------:R-:W-:Y:S01]  /*12150*/  @!PT LDS RZ, [RZ] ;  /* 0x00000000fffff984 */ /* 0x000fe20000000800 */
[----:B------:R-:W-:Y:S01]  /*12160*/  @!PT LDS RZ, [RZ] ;  /* 0x00000000fffff984 */ /* 0x000fe20000000800 */
[----:B------:R2:W-:Y:S01]  /*12170*/  @!P0 LDGSTS.E.BYPASS.LTC128B.128 [R184+0x2000], [R18.64] ;  /* 0x0200000012b88fae */ /* 0x0005e2000b901d46 */
[----:B------:R-:W-:Y:S02]  /*12180*/  BSSY B0, `(.L_x_5480) ;  /* 0x000004b000007945 */ /* 0x000fe40003800000 */
[----:B------:R-:W-:Y:S01]  /*12190*/  @!P0 IMAD R6, R6, 0x30, RZ ;  /* 0x0000003006068824 */ /* 0x000fe200078e02ff */
[----:B------:R-:W-:Y:S01]  /*121a0*/  @!P0 LEA R34, P1, R16, R186, 0x1 ;  /* 0x000000ba10228211 */ /* 0x000fe200078208ff */
[--C-:B------:R-:W-:Y:S01]  /*121b0*/  @!P0 IMAD.WIDE.U32 R40, R40, 0x50, R10.reuse ;  /* 0x0000005028288825 */ /* 0x100fe200078e000a */
[----:B------:R1:W-:Y:S02]  /*121c0*/  @P0 STS.128 [R184+0x2800], RZ ;  /* 0x002800ffb8000388 */ /* 0x0003e40000000c00 */
[----:B------:R-:W-:Y:S01]  /*121d0*/  @!P0 IADD3 R6, R6, R17, RZ ;  /* 0x0000001106068210 */ /* 0x000fe20007ffe0ff */
[----:B------:R-:W-:-:S03]  /*121e0*/  @!P0 IMAD.WIDE.U32 R38, R38, 0x60, R10 ;  /* 0x0000006026268825 */ /* 0x000fc600078e000a */
[-C--:B------:R-:W-:Y:S01]  /*121f0*/  @!P0 LEA.HI.X R35, R16, R185.reuse, R6, 0x1, P1 ;  /* 0x000000b910238211 */ /* 0x080fe200008f0c06 */
[----:B------:R-:W-:Y:S01]  /*12200*/  @!P0 IMAD.MOV.U32 R10, RZ, RZ, c[0x0][0x19c] ;  /* 0x00006700ff0a8624 */ /* 0x000fe200078e00ff */
[----:B------:R-:W-:Y:S01]  /*12210*/  @!P0 LEA R16, P1, R38, R186, 0x1 ;  /* 0x000000ba26108211 */ /* 0x000fe200078208ff */
[----:B------:R-:W-:Y:S02]  /*12220*/  @!P0 IMAD.X R6, R177, 0x1, R11, P2 ;  /* 0x00000001b1068824 */ /* 0x000fe400010e060b */
[----:B------:R-:W-:Y:S02]  /*12230*/  @!P0 IMAD R10, R10, 0x50, RZ ;  /* 0x000000500a0a8824 */ /* 0x000fe400078e02ff */
[----:B------:R-:W-:Y:S01]  /*12240*/  @!P0 IMAD.MOV.U32 R14, RZ, RZ, c[0x0][0x19c] ;  /* 0x00006700ff0e8624 */ /* 0x000fe200078e00ff */
[----:B------:R-:W-:Y:S01]  /*12250*/  @!P0 LEA.HI.X R37, R7, R185, R6, 0x1, P3 ;  /* 0x000000b907258211 */ /* 0x000fe200018f0c06 */
[----:B------:R-:W-:Y:S01]  /*12260*/  @!P0 IMAD.IADD R10, R10, 0x1, R41 ;  /* 0x000000010a0a8824 */ /* 0x000fe200078e0229 */
[----:B------:R-:W-:Y:S01]  /*12270*/  @!P0 MOV R7, c[0x0][0x198] ;  /* 0x0000660000078a02 */ /* 0x000fe20000000f00 */
[----:B------:R-:W-:-:S02]  /*12280*/  @!P0 IMAD R14, R14, 0x60, RZ ;  /* 0x000000600e0e8824 */ /* 0x000fc400078e02ff */
[----:B------:R-:W-:Y:S01]  /*12290*/  @!P0 IMAD.MOV.U32 R9, RZ, RZ, c[0x0][0x19c] ;  /* 0x00006700ff098624 */ /* 0x000fe200078e00ff */
[----:B------:R-:W-:Y:S01]  /*122a0*/  @!PT LDS RZ, [RZ] ;  /* 0x00000000fffff984 */ /* 0x000fe20000000800 */
[----:B------:R-:W-:Y:S01]  /*122b0*/  @!PT LDS RZ, [RZ] ;  /* 0x00000000fffff984 */ /* 0x000fe20000000800 */
[----:B------:R-:W-:Y:S01]  /*122c0*/  @!PT LDS RZ, [RZ] ;  /* 0x00000000fffff984 */ /* 0x000fe20000000800 */
[----:B------:R1:W-:Y:S01]  /*122d0*/  @!P0 LDGSTS.E.BYPASS.LTC128B.128 [R184+0x2800], [R36.64] ;  /* 0x0280000024b88fae */ /* 0x0003e2000b901d46 */
[----:B--2---:R-:W-:Y:S01]  /*122e0*/  @!P0 LEA R18, P2, R40, R186, 0x1 ;  /* 0x000000ba28128211 */ /* 0x004fe200078408ff */
[----:B------:R-:W-:Y:S02]  /*122f0*/  @!P0 IMAD.IADD R14, R14, 0x1, R39 ;  /* 0x000000010e0e8824 */ /* 0x000fe400078e0227 */
[----:B------:R-:W-:Y:S01]  /*12300*/  @!P0 IMAD.MOV.U32 R6, RZ, RZ, c[0x0][0x19c] ;  /* 0x00006700ff068624 */ /* 0x000fe200078e00ff */
[-C--:B------:R-:W-:Y:S01]  /*12310*/  @!P0 LEA.HI.X R19, R40, R185.reuse, R10, 0x1, P2 ;  /* 0x000000b928138211 */ /* 0x080fe200010f0c0a */
[----:B------:R-:W-:Y:S01]  /*12320*/  @!P0 IMAD.MOV.U32 R10, RZ, RZ, c[0x0][0x198] ;  /* 0x00006600ff0a8624 */ /* 0x000fe200078e00ff */
[----:B------:R-:W-:Y:S01]  /*12330*/  @!P0 LEA.HI.X R17, R38, R185, R14, 0x1, P1 ;  /* 0x000000b926118211 */ /* 0x000fe200008f0c0e */
[----:B------:R1:W-:Y:S01]  /*12340*/  @P0 STS.128 [R184+0x3000], RZ ;  /* 0x003000ffb8000388 */ /* 0x0003e20000000c00 */
[----:B------:R-:W-:-:S02]  /*12350*/  @!P0 LEA R14, P1, R7, R12, 0x6 ;  /* 0x0000000c070e8211 */ /* 0x000fc400078230ff */
[C---:B------:R-:W-:Y:S02]  /*12360*/  @!P0 LEA R13, P2, R10.reuse, R12, 0x5 ;  /* 0x0000000c0a0d8211 */ /* 0x040fe400078428ff */
[-C--:B------:R-:W-:Y:S02]  /*12370*/  @!P0 LEA.HI.X R6, R7, R11.reuse, R6, 0x6, P1 ;  /* 0x0000000b07068211 */ /* 0x080fe400008f3406 */
[----:B------:R-:W-:Y:S02]  /*12380*/  @!P0 LEA.HI.X R10, R10, R11, R9, 0x5, P2 ;  /* 0x0000000b0a0a8211 */ /* 0x000fe400010f2c09 */
[CC--:B------:R-:W-:Y:S02]  /*12390*/  @!P0 LEA R40, P2, R13.reuse, R186.reuse, 0x1 ;  /* 0x000000ba0d288211 */ /* 0x0c0fe400078408ff */
[----:B------:R-:W-:Y:S02]  /*123a0*/  @!P0 LEA R38, P1, R14, R186, 0x1 ;  /* 0x000000ba0e268211 */ /* 0x000fe400078208ff */
[----:B------:R-:W-:-:S02]  /*123b0*/  @!P0 LEA.HI.X R41, R13, R185, R10, 0x1, P2 ;  /* 0x000000b90d298211 */ /* 0x000fc400010f0c0a */
        /* <DEDUP_REMOVED lines=31> */
[----:B-1----:R-:W-:-:S05]  /*125b0*/  IMAD.WIDE.U32 R16, R6, 0x70, R10 ;  /* 0x0000007006107825 */ /* 0x002fca00078e000a */
[----:B------:R-:W-:Y:S02]  /*125c0*/  IADD3 R6, R17, UR4, RZ ;  /* 0x0000000411067c10 */ /* 0x000fe4000fffe0ff */
[----:B------:R-:W-:-:S04]  /*125d0*/  LEA R14, P0, R16, R186, 0x1 ;  /* 0x000000ba100e7211 */ /* 0x000fc800078008ff */
[----:B------:R-:W-:-:S05]  /*125e0*/  LEA.HI.X R15, R16, R185, R6, 0x1, P0 ;  /* 0x000000b9100f7211 */ /* 0x000fca00000f0c06 */
[----:B------:R-:W-:Y:S01]  /*125f0*/  @!PT LDS RZ, [RZ] ;  /* 0x00000000fffff984 */ /* 0x000fe20000000800 */
[----:B------:R-:W-:Y:S01]  /*12600*/  @!PT LDS RZ, [RZ] ;  /* 0x00000000fffff984 */ /* 0x000fe20000000800 */
[----:B------:R-:W-:Y:S01]  /*12610*/  @!PT LDS RZ, [RZ] ;  /* 0x00000000fffff984 */ /* 0x000fe20000000800 */
[----:B------:R1:W-:Y:S04]  /*12620*/  LDGSTS.E.BYPASS.LTC128B.128 [R184+0x5800], [R14.64] ;  /* 0x058000000eb87fae */ /* 0x0003e8000b901d46 */
.L_x_5481:
[----:B------:R-:W-:Y:S05]  /*12630*/  BSYNC B0 ;  /* 0x0000000000007941 */ /* 0x000fea0003800000 */
.L_x_5480:
[----:B------:R-:W0:Y:S01]  /*12640*/  LDGDEPBAR ;  /* 0x00000000000079af */ /* 0x000e220000000000 */
[----:B------:R-:W-:-:S04]  /*12650*/  LEA R186, P0, R12, R186, 0x1 ;  /* 0x000000ba0cba7211 */ /* 0x000fc800078008ff */
[----:B------:R-:W-:Y:S02]  /*12660*/  LEA.HI.X R185, R12, R185, R11, 0x1, P0 ;  /* 0x000000b90cb97211 */ /* 0x000fe400000f0c0b */
.L_x_5477:
        /* <DEDUP_REMOVED lines=76> */
[----:B------:R-:W-:Y:S02]  /*12b30*/  FSEL R105, R105, RZ, P1 ;  /* 0x000000ff69697208 */ /* 0x000fe40000800000 */
[----:B--2---:R-:W-:-:S03]  /*12b40*/  FMNMX.FTZ R106, R7, R106, !PT ;  /* 0x0000006a076a7209 */ /* 0x004fc60007810000 */
[--C-:B------:R-:W-:Y:S02]  /*12b50*/  FFMA.FTZ R104, R114, c[0x0][0x23c], -R105.reuse ;  /* 0x00008f0072687a23 */ /* 0x100fe40000010869 */
[--C-:B------:R-:W-:Y:S01]  /*12b60*/  FFMA.FTZ R103, R8, c[0x0][0x23c], -R105.reuse ;  /* 0x00008f0008677a23 */ /* 0x100fe20000010869 */
[C---:B------:R-:W-:Y:S01]  /*12b70*/  FSETP.NEU.FTZ.AND P0, PT, R106.reuse, -INF , PT ;  /* 0xff8000006a00780b */ /* 0x040fe20003f1d000 */
[----:B------:R-:W-:Y:S02]  /*12b80*/  FMUL.FTZ R102, R106, c[0x0][0x23c] ;  /* 0x00008f006a667a20 */ /* 0x000fe40000410000 */
[--C-:B------:R-:W-:Y:S01]  /*12b90*/  FFMA.FTZ R112, R28, c[0x0][0x23c], -R105.reuse ;  /* 0x00008f001c707a23 */ /* 0x100fe20000010869 */
[----:B------:R-:W-:Y:S01]  /*12ba0*/  MUFU.EX2 R104, R104 ;  /* 0x0000006800687308 */ /* 0x000fe20000000800 */
[--C-:B------:R-:W-:Y:S01]  /*12bb0*/  FFMA.FTZ R67, R4, c[0x0][0x23c], -R105.reuse ;  /* 0x00008f0004437a23 */ /* 0x100fe20000010869 */
[----:B------:R-:W-:Y:S01]  /*12bc0*/  FSEL R102, R102, RZ, P0 ;  /* 0x000000ff66667208 */ /* 0x000fe20000000000 */
[----:B------:R-:W-:-:S02]  /*12bd0*/  FFMA.FTZ R28, R20, c[0x0][0x23c], -R105 ;  /* 0x00008f00141c7a23 */ /* 0x000fc40000010869 */
[----:B------:R-:W-:Y:S02]  /*12be0*/  FFMA.FTZ R124, R124, c[0x0][0x23c], -R105 ;  /* 0x00008f007c7c7a23 */ /* 0x000fe40000010869 */
[--C-:B------:R-:W-:Y:S01]  /*12bf0*/  FFMA.FTZ R113, R5, c[0x0][0x23c], -R102.reuse ;  /* 0x00008f0005717a23 */ /* 0x100fe20000010866 */
[----:B------:R-:W-:Y:S01]  /*12c00*/  FSEL R5, R107, RZ, P1 ;  /* 0x000000ff6b057208 */ /* 0x000fe20000800000 */
[--C-:B------:R-:W-:Y:S01]  /*12c10*/  FFMA.FTZ R8, R109, c[0x0][0x23c], -R102.reuse ;  /* 0x00008f006d087a23 */ /* 0x100fe20000010866 */
[----:B------:R-:W-:Y:S01]  /*12c20*/  MUFU.EX2 R112, R112 ;  /* 0x0000007000707308 */ /* 0x000fe20000000800 */
[--C-:B------:R-:W-:Y:S02]  /*12c30*/  FFMA.FTZ R66, R31, c[0x0][0x23c], -R102.reuse ;  /* 0x00008f001f427a23 */ /* 0x100fe40000010866 */
[----:B------:R-:W-:Y:S01]  /*12c40*/  FADD.FTZ R114, R2, -R5 ;  /* 0x8000000502727221 */ /* 0x000fe20000010000 */
[----:B------:R-:W-:Y:S01]  /*12c50*/  FSEL R5, R106, RZ, P0 ;  /* 0x000000ff6a057208 */ /* 0x000fe20000000000 */
[----:B------:R-:W-:-:S02]  /*12c60*/  FFMA.FTZ R109, R27, c[0x0][0x23c], -R102 ;  /* 0x00008f001b6d7a23 */ /* 0x000fc40000010866 */
[----:B------:R-:W-:Y:S01]  /*12c70*/  FMUL.FTZ R114, R114, c[0x0][0x23c] ;  /* 0x00008f0072727a20 */ /* 0x000fe20000410000 */
[----:B------:R-:W-:Y:S01]  /*12c80*/  MUFU.EX2 R103, R103 ;  /* 0x0000006700677308 */ /* 0x000fe20000000800 */
[----:B------:R-:W-:Y:S02]  /*12c90*/  FADD.FTZ R0, R0, -R5 ;  /* 0x8000000500007221 */ /* 0x000fe40000010000 */
[----:B------:R-:W1:Y:S01]  /*12ca0*/  LDSM.16.MT88.4 R4, [R166+0x6000] ;  /* 0x00600000a604783b */ /* 0x000e620000004200 */
[--C-:B------:R-:W-:Y:S02]  /*12cb0*/  FFMA.FTZ R122, R122, c[0x0][0x23c], -R105.reuse ;  /* 0x00008f007a7a7a23 */ /* 0x100fe40000010869 */
[----:B------:R-:W-:Y:S02]  /*12cc0*/  FMUL.FTZ R110, R0, c[0x0][0x23c] ;  /* 0x00008f00006e7a20 */ /* 0x000fe40000410000 */
[----:B------:R-:W2:Y:S01]  /*12cd0*/  MUFU.EX2 R67, R67 ;  /* 0x0000004300437308 */ /* 0x000ea20000000800 */
[----:B------:R-:W-:-:S02]  /*12ce0*/  FFMA.FTZ R0, R24, c[0x0][0x23c], -R105 ;  /* 0x00008f0018007a23 */ /* 0x000fc40000010869 */
[--C-:B------:R-:W-:Y:S02]  /*12cf0*/  FFMA.FTZ R119, R119, c[0x0][0x23c], -R102.reuse ;  /* 0x00008f0077777a23 */ /* 0x100fe40000010866 */
[--C-:B------:R-:W-:Y:S02]  /*12d00*/  FFMA.FTZ R117, R117, c[0x0][0x23c], -R102.reuse ;  /* 0x00008f0075757a23 */ /* 0x100fe40000010866 */
[--C-:B------:R-:W-:Y:S01]  /*12d10*/  FFMA.FTZ R116, R116, c[0x0][0x23c], -R105.reuse ;  /* 0x00008f0074747a23 */ /* 0x100fe20000010869 */
[----:B------:R-:W-:Y:S01]  /*12d20*/  MUFU.EX2 R113, R113 ;  /* 0x0000007100717308 */ /* 0x000fe20000000800 */
[--C-:B------:R-:W-:Y:S02]  /*12d30*/  FFMA.FTZ R48, R48, c[0x0][0x23c], -R102.reuse ;  /* 0x00008f0030307a23 */ /* 0x100fe40000010866 */
[----:B------:R-:W-:Y:S02]  /*12d40*/  FFMA.FTZ R115, R115, c[0x0][0x23c], -R102 ;  /* 0x00008f0073737a23 */ /* 0x000fe40000010866 */
[----:B------:R-:W-:-:S02]  /*12d50*/  FFMA.FTZ R52, R52, c[0x0][0x23c], -R105 ;  /* 0x00008f0034347a23 */ /* 0x000fc40000010869 */
[--C-:B------:R-:W-:Y:S01]  /*12d60*/  FFMA.FTZ R54, R54, c[0x0][0x23c], -R102.reuse ;  /* 0x00008f0036367a23 */ /* 0x100fe20000010866 */
[----:B------:R-:W3:Y:S01]  /*12d70*/  MUFU.EX2 R66, R66 ;  /* 0x0000004200427308 */ /* 0x000ee20000000800 */
[----:B--2---:R-:W-:Y:S01]  /*12d80*/  F2FP.PACK_AB R10, R67, R104 ;  /* 0x00000068430a723e */ /* 0x004fe200000000ff */
[--C-:B------:R-:W-:Y:S02]  /*12d90*/  FFMA.FTZ R55, R55, c[0x0][0x23c], -R102.reuse ;  /* 0x00008f0037377a23 */ /* 0x100fe40000010866 */
[--C-:B------:R-:W-:Y:S02]  /*12da0*/  FFMA.FTZ R62, R62, c[0x0][0x23c], -R102.reuse ;  /* 0x00008f003e3e7a23 */ /* 0x100fe40000010866 */
[----:B------:R-:W-:Y:S02]  /*12db0*/  FFMA.FTZ R63, R63, c[0x0][0x23c], -R102 ;  /* 0x00008f003f3f7a23 */ /* 0x000fe40000010866 */
[----:B------:R2:W-:Y:S08]  /*12dc0*/  MUFU.EX2 R2, R8 ;  /* 0x0000000800027308 */ /* 0x0005f00000000800 */
[----:B------:R-:W4:Y:S01]  /*12dd0*/  MUFU.EX2 R114, R114 ;  /* 0x0000007200727308 */ /* 0x000f220000000800 */
[----:B---3--:R-:W-:-:S07]  /*12de0*/  F2FP.PACK_AB R9, R66, R113 ;  /* 0x000000714209723e */ /* 0x008fce00000000ff */
[----:B------:R-:W3:Y:S01]  /*12df0*/  MUFU.EX2 R110, R110 ;  /* 0x0000006e006e7308 */ /* 0x000ee20000000800 */
[----:B--2---:R-:W-:-:S07]  /*12e00*/  F2FP.PACK_AB R8, R103, R112 ;  /* 0x000000706708723e */ /* 0x004fce00000000ff */
[----:B------:R-:W2:Y:S01]  /*12e10*/  MUFU.EX2 R109, R109 ;  /* 0x0000006d006d7308 */ /* 0x000ea20000000800 */
[-C--:B----4-:R-:W-:Y:S02]  /*12e20*/  FMUL.FTZ R12, R96, R114.reuse ;  /* 0x00000072600c7220 */ /* 0x090fe40000410000 */
[-C--:B------:R-:W-:Y:S02]  /*12e30*/  FMUL.FTZ R13, R97, R114.reuse ;  /* 0x00000072610d7220 */ /* 0x080fe40000410000 */
[-C--:B------:R-:W-:Y:S02]  /*12e40*/  FMUL.FTZ R92, R92, R114.reuse ;  /* 0x000000725c5c7220 */ /* 0x080fe40000410000 */
[----:B------:R-:W-:Y:S01]  /*12e50*/  FMUL.FTZ R93, R93, R114 ;  /* 0x000000725d5d7220 */ /* 0x000fe20000410000 */
[----:B------:R-:W-:Y:S01]  /*12e60*/  MUFU.EX2 R0, R0 ;  /* 0x0000000000007308 */ /* 0x000fe20000000800 */
[-C--:B---3--:R-:W-:Y:S02]  /*12e70*/  FMUL.FTZ R14, R98, R110.reuse ;  /* 0x0000006e620e7220 */ /* 0x088fe40000410000 */
[----:B------:R-:W-:-:S02]  /*12e80*/  FMUL.FTZ R15, R99, R110 ;  /* 0x0000006e630f7220 */ /* 0x000fc40000410000 */
[-C--:B------:R-:W-:Y:S02]  /*12e90*/  FMUL.FTZ R94, R94, R110.reuse ;  /* 0x0000006e5e5e7220 */ /* 0x080fe40000410000 */
[----:B------:R-:W-:Y:S01]  /*12ea0*/  FMUL.FTZ R95, R95, R110 ;  /* 0x0000006e5f5f7220 */ /* 0x000fe20000410000 */
[----:B--2---:R-:W-:Y:S01]  /*12eb0*/  F2FP.PACK_AB R11, R109, R2 ;  /* 0x000000026d0b723e */ /* 0x004fe200000000ff */
[----:B------:R-:W-:Y:S01]  /*12ec0*/  FFMA.FTZ R97, R22, c[0x0][0x23c], -R105 ;  /* 0x00008f0016617a23 */ /* 0x000fe20000010869 */
[----:B------:R-:W-:Y:S01]  /*12ed0*/  MUFU.EX2 R124, R124 ;  /* 0x0000007c007c7308 */ /* 0x000fe20000000800 */
[----:B------:R-:W2:Y:S01]  /*12ee0*/  LDSM.16.MT88.4 R20, [R165+0x6000] ;  /* 0x00600000a514783b */ /* 0x000ea20000004200 */
[-C--:B------:R-:W-:Y:S02]  /*12ef0*/  FMUL.FTZ R40, R80, R114.reuse ;  /* 0x0000007250287220 */ /* 0x080fe40000410000 */
[----:B------:R-:W-:Y:S01]  /*12f00*/  FMUL.FTZ R41, R81, R114 ;  /* 0x0000007251297220 */ /* 0x000fe20000410000 */
[----:B------:R-:W-:Y:S01]  /*12f10*/  HMMA.16816.F32 R12, R8, R16, R12 ;  /* 0x00000010080c723c */ /* 0x000fe2000000180c */
[----:B------:R-:W-:-:S02]  /*12f20*/  FMUL.FTZ R42, R82, R110 ;  /* 0x0000006e522a7220 */ /* 0x000fc40000410000 */
[----:B------:R-:W-:Y:S01]  /*12f30*/  FMUL.FTZ R43, R83, R110 ;  /* 0x0000006e532b7220 */ /* 0x000fe20000410000 */
[----:B------:R-:W3:Y:S01]  /*12f40*/  MUFU.EX2 R97, R97 ;  /* 0x0000006100617308 */ /* 0x000ee20000000800 */
[-C--:B------:R-:W-:Y:S02]  /*12f50*/  FMUL.FTZ R84, R84, R114.reuse ;  /* 0x0000007254547220 */ /* 0x080fe40000410000 */
[----:B------:R-:W-:Y:S01]  /*12f60*/  FMUL.FTZ R85, R85, R114 ;  /* 0x0000007255557220 */ /* 0x000fe20000410000 */
[----:B------:R-:W-:Y:S01]  /*12f70*/  HMMA.16816.F32 R16, R8, R18, R92 ;  /* 0x000000120810723c */ /* 0x000fe2000000185c */
[-C--:B------:R-:W-:Y:S02]  /*12f80*/  FMUL.FTZ R86, R86, R110.reuse ;  /* 0x0000006e56567220 */ /* 0x080fe40000410000 */
[----:B------:R-:W-:Y:S01]  /*12f90*/  FMUL.FTZ R87, R87, R110 ;  /* 0x0000006e57577220 */ /* 0x000fe20000410000 */
[----:B------:R4:W-:Y:S01]  /*12fa0*/  MUFU.EX2 R92, R28 ;  /* 0x0000001c005c7308 */ /* 0x0009e20000000800 */
[----:B------:R-:W-:-:S02]  /*12fb0*/  FMUL.FTZ R24, R68, R114 ;  /* 0x0000007244187220 */ /* 0x000fc40000410000 */
[----:B------:R-:W-:Y:S02]  /*12fc0*/  FMUL.FTZ R25, R69, R114 ;  /* 0x0000007245197220 */ /* 0x000fe40000410000 */
[-C--:B------:R-:W-:Y:S02]  /*12fd0*/  FMUL.FTZ R26, R70, R110.reuse ;  /* 0x0000006e461a7220 */ /* 0x080fe40000410000 */
[----:B------:R-:W-:Y:S01]  /*12fe0*/  FMUL.FTZ R27, R71, R110 ;  /* 0x0000006e471b7220 */ /* 0x000fe20000410000 */
[----:B------:R-:W-:Y:S01]  /*12ff0*/  MUFU.EX2 R122, R122 ;  /* 0x0000007a007a7308 */ /* 0x000fe20000000800 */
[-C--:B------:R-:W-:Y:S02]  /*13000*/  FMUL.FTZ R72, R72, R114.reuse ;  /* 0x0000007248487220 */ /* 0x080fe40000410000 */
[----:B------:R-:W-:Y:S02]  /*13010*/  FMUL.FTZ R73, R73, R114 ;  /* 0x0000007249497220 */ /* 0x000fe40000410000 */
[-C--:B------:R-:W-:Y:S01]  /*13020*/  FMUL.FTZ R74, R74, R110.reuse ;  /* 0x0000006e4a4a7220 */ /* 0x080fe20000410000 */
[----:B-1----:R-:W-:Y:S01]  /*13030*/  HMMA.16816.F32 R24, R8, R4, R24 ;  /* 0x000000040818723c */ /* 0x002fe20000001818 */
[----:B------:R-:W-:Y:S01]  /*13040*/  FMUL.FTZ R75, R75, R110 ;  /* 0x0000006e4b4b7220 */ /* 0x000fe20000410000 */
[----:B----4-:R-:W1:Y:S01]  /*13050*/  LDSM.16.MT88.4 R28, [R164+0x6000] ;  /* 0x00600000a41c783b */ /* 0x010e620000004200 */
[----:B------:R-:W-:Y:S01]  /*13060*/  FFMA.FTZ R69, R32, c[0x0][0x23c], -R105 ;  /* 0x00008f0020457a23 */ /* 0x000fe20000010869 */
[----:B------:R-:W-:Y:S01]  /*13070*/  MUFU.EX2 R119, R119 ;  /* 0x0000007700777308 */ /* 0x000fe20000000800 */
[----:B------:R-:W-:-:S02]  /*13080*/  FFMA.FTZ R68, R143, c[0x0][0x23c], -R102 ;  /* 0x00008f008f447a23 */ /* 0x000fc40000010866 */
[--C-:B------:R-:W-:Y:S01]  /*13090*/  FFMA.FTZ R71, R147, c[0x0][0x23c], -R102.reuse ;  /* 0x00008f0093477a23 */ /* 0x100fe20000010866 */
[----:B------:R-:W-:Y:S01]  /*130a0*/  HMMA.16816.F32 R4, R8, R6, R72 ;  /* 0x000000060804723c */ /* 0x000fe20000001848 */
[--C-:B------:R-:W-:Y:S02]  /*130b0*/  FFMA.FTZ R70, R141, c[0x0][0x23c], -R102.reuse ;  /* 0x00008f008d467a23 */ /* 0x100fe40000010866 */
[-C--:B------:R-:W-:Y:S01]  /*130c0*/  FMUL.FTZ R32, R88, R114.reuse ;  /* 0x0000007258207220 */ /* 0x080fe20000410000 */
[----:B------:R-:W-:Y:S01]  /*130d0*/  MUFU.EX2 R69, R69 ;  /* 0x0000004500457308 */ /* 0x000fe20000000800 */
[----:B------:R-:W-:Y:S02]  /*130e0*/  FMUL.FTZ R33, R89, R114 ;  /* 0x0000007259217220 */ /* 0x000fe40000410000 */
[----:B------:R-:W-:Y:S02]  /*130f0*/  FFMA.FTZ R73, R145, c[0x0][0x23c], -R102 ;  /* 0x00008f0091497a23 */ /* 0x000fe40000010866 */
[----:B------:R-:W-:-:S02]  /*13100*/  FMUL.FTZ R34, R90, R110 ;  /* 0x0000006e5a227220 */ /* 0x000fc40000410000 */
[----:B------:R-:W-:Y:S01]  /*13110*/  FMUL.FTZ R35, R91, R110 ;  /* 0x0000006e5b237220 */ /* 0x000fe20000410000 */
[----:B------:R-:W-:Y:S01]  /*13120*/  MUFU.EX2 R68, R68 ;  /* 0x0000004400447308 */ /* 0x000fe20000000800 */
[-C--:B------:R-:W-:Y:S02]  /*13130*/  FMUL.FTZ R76, R76, R114.reuse ;  /* 0x000000724c4c7220 */ /* 0x080fe40000410000 */
[----:B------:R-:W-:Y:S02]  /*13140*/  FMUL.FTZ R77, R77, R114 ;  /* 0x000000724d4d7220 */ /* 0x000fe40000410000 */
[-C--:B------:R-:W-:Y:S01]  /*13150*/  FMUL.FTZ R78, R78, R110.reuse ;  /* 0x0000006e4e4e7220 */ /* 0x080fe20000410000 */
[----:B--2---:R-:W-:Y:S01]  /*13160*/  HMMA.16816.F32 R32, R8, R20, R32 ;  /* 0x000000140820723c */ /* 0x004fe20000001820 */
[----:B------:R-:W-:Y:S01]  /*13170*/  FMUL.FTZ R79, R79, R110 ;  /* 0x0000006e4f4f7220 */ /* 0x000fe20000410000 */
[----:B------:R-:W2:Y:S01]  /*13180*/  MUFU.EX2 R71, R71 ;  /* 0x0000004700477308 */ /* 0x000ea20000000800 */
[----:B------:R-:W-:-:S02]  /*13190*/  FFMA.FTZ R72, R138, c[0x0][0x23c], -R105 ;  /* 0x00008f008a487a23 */ /* 0x000fc40000010869 */
[--C-:B------:R-:W-:Y:S02]  /*131a0*/  FFMA.FTZ R75, R142, c[0x0][0x23c], -R105.reuse ;  /* 0x00008f008e4b7a23 */ /* 0x100fe40000010869 */
[--C-:B------:R-:W-:Y:S01]  /*131b0*/  FFMA.FTZ R74, R135, c[0x0][0x23c], -R102.reuse ;  /* 0x00008f00874a7a23 */ /* 0x100fe20000010866 */
[C---:B------:R-:W-:Y:S01]  /*131c0*/  HMMA.16816.F32 R20, R8.reuse, R22, R76 ;  /* 0x000000160814723c */ /* 0x040fe2000000184c */
[--C-:B------:R-:W-:Y:S01]  /*131d0*/  FFMA.FTZ R81, R137, c[0x0][0x23c], -R102.reuse ;  /* 0x00008f0089517a23 */ /* 0x100fe20000010866 */
[----:B------:R-:W-:Y:S01]  /*131e0*/  MUFU.EX2 R70, R70 ;  /* 0x0000004600467308 */ /* 0x000fe20000000800 */
[--C-:B------:R-:W-:Y:S02]  /*131f0*/  FFMA.FTZ R89, R132, c[0x0][0x23c], -R105.reuse ;  /* 0x00008f0084597a23 */ /* 0x100fe40000010869 */
[--C-:B------:R-:W-:Y:S02]  /*13200*/  FFMA.FTZ R82, R134, c[0x0][0x23c], -R105.reuse ;  /* 0x00008f0086527a23 */ /* 0x100fe40000010869 */
[--C-:B------:R-:W-:Y:S01]  /*13210*/  FFMA.FTZ R77, R136, c[0x0][0x23c], -R105.reuse ;  /* 0x00008f00884d7a23 */ /* 0x100fe20000010869 */
[----:B-1----:R-:W-:Y:S01]  /*13220*/  HMMA.16816.F32 R40, R8, R28, R40 ;  /* 0x0000001c0828723c */ /* 0x002fe20000001828 */
[----:B------:R-:W-:Y:S01]  /*13230*/  FFMA.FTZ R76, R140, c[0x0][0x23c], -R105 ;  /* 0x00008f008c4c7a23 */ /* 0x000fe20000010869 */
[----:B------:R-:W1:Y:S01]  /*13240*/  MUFU.EX2 R73, R73 ;  /* 0x0000004900497308 */ /* 0x000e620000000800 */
        /* <DEDUP_REMOVED lines=8> */
[----:B---3--:R-:W-:Y:S01]  /*132d0*/  F2FP.PACK_AB R8, R97, R0 ;  /* 0x000000006108723e */ /* 0x008fe200000000ff */
[--C-:B------:R-:W-:Y:S01]  /*132e0*/  FFMA.FTZ R91, R131, c[0x0][0x23c], -R102.reuse ;  /* 0x00008f00835b7a23 */ /* 0x100fe20000010866 */
[----:B--2---:R-:W-:Y:S01]  /*132f0*/  F2FP.PACK_AB R9, R71, R68 ;  /* 0x000000444709723e */ /* 0x004fe200000000ff */
[----:B------:R-:W2:Y:S01]  /*13300*/  MUFU.EX2 R75, R75 ;  /* 0x0000004b004b7308 */ /* 0x000ea20000000800 */
[----:B------:R-:W-:Y:S01]  /*13310*/  F2FP.PACK_AB R10, R69, R92 ;  /* 0x0000005c450a723e */ /* 0x000fe200000000ff */
[--C-:B------:R-:W-:Y:S01]  /*13320*/  FFMA.FTZ R90, R123, c[0x0][0x23c], -R102.reuse ;  /* 0x00008f007b5a7a23 */ /* 0x100fe20000010866 */
[----:B-1----:R-:W-:Y:S01]  /*13330*/  F2FP.PACK_AB R11, R73, R70 ;  /* 0x00000046490b723e */ /* 0x002fe200000000ff */
[----:B------:R-:W-:-:S02]  /*13340*/  FFMA.FTZ R93, R127, c[0x0][0x23c], -R102 ;  /* 0x00008f007f5d7a23 */ /* 0x000fc40000010866 */
[--C-:B------:R-:W-:Y:S02]  /*13350*/  FFMA.FTZ R127, R120, c[0x0][0x23c], -R105.reuse ;  /* 0x00008f00787f7a23 */ /* 0x100fe40000010869 */
[----:B------:R-:W-:Y:S01]  /*13360*/  MUFU.EX2 R77, R77 ;  /* 0x0000004d004d7308 */ /* 0x000fe20000000800 */
[--C-:B------:R-:W-:Y:S01]  /*13370*/  FFMA.FTZ R123, R128, c[0x0][0x23c], -R105.reuse ;  /* 0x00008f00807b7a23 */ /* 0x100fe20000010869 */
[C---:B------:R-:W-:Y:S01]  /*13380*/  HMMA.16816.F32 R12, R8.reuse, R36, R12 ;  /* 0x00000024080c723c */ /* 0x040fe2000000180c */
        /* <DEDUP_REMOVED lines=9> */
[----:B------:R-:W-:Y:S01]  /*13420*/  MUFU.EX2 R74, R74 ;  /* 0x0000004a004a7308 */ /* 0x000fe20000000800 */
[--C-:B------:R-:W-:Y:S01]  /*13430*/  FFMA.FTZ R51, R111, c[0x0][0x23c], -R102.reuse ;  /* 0x00008f006f337a23 */ /* 0x100fe20000010866 */
[C---:B------:R-:W-:Y:S01]  /*13440*/  HMMA.16816.F32 R24, R8.reuse, R44, R24 ;  /* 0x0000002c0818723c */ /* 0x040fe20000001818 */
[--C-:B------:R-:W-:Y:S02]  /*13450*/  FFMA.FTZ R111, R53, c[0x0][0x23c], -R105.reuse ;  /* 0x00008f00356f7a23 */ /* 0x100fe40000010869 */
[--C-:B------:R-:W-:Y:S02]  /*13460*/  FFMA.FTZ R53, R56, c[0x0][0x23c], -R105.reuse ;  /* 0x00008f0038357a23 */ /* 0x100fe40000010869 */
[----:B------:R-:W-:Y:S01]  /*13470*/  FFMA.FTZ R56, R57, c[0x0][0x23c], -R105 ;  /* 0x00008f0039387a23 */ /* 0x000fe20000010869 */
[----:B------:R-:W3:Y:S01]  /*13480*/  MUFU.EX2 R79, R79 ;  /* 0x0000004f004f7308 */ /* 0x000ee20000000800 */
[--C-:B------:R-:W-:Y:S01]  /*13490*/  FFMA.FTZ R57, R58, c[0x0][0x23c], -R102.reuse ;  /* 0x00008f003a397a23 */ /* 0x100fe20000010866 */
[----:B----4-:R-:W-:Y:S01]  /*134a0*/  HMMA.16816.F32 R32, R8, R28, R32 ;  /* 0x0000001c0820723c */ /* 0x010fe20000001820 */
[----:B------:R-:W-:-:S02]  /*134b0*/  FFMA.FTZ R58, R59, c[0x0][0x23c], -R102 ;  /* 0x00008f003b3a7a23 */ /* 0x000fc40000010866 */
[----:B------:R-:W-:Y:S02]  /*134c0*/  FFMA.FTZ R112, R193, R114, R112 ;  /* 0x00000072c1707223 */ /* 0x000fe40000010070 */
[----:B------:R-:W-:Y:S01]  /*134d0*/  FFMA.FTZ R113, R192, R110, R113 ;  /* 0x0000006ec0717223 */ /* 0x000fe20000010071 */
[----:B------:R-:W-:Y:S01]  /*134e0*/  MUFU.EX2 R78, R78 ;  /* 0x0000004e004e7308 */ /* 0x000fe20000000800 */
[----:B------:R-:W-:Y:S01]  /*134f0*/  FADD.FTZ R103, R103, R112 ;  /* 0x0000007067677221 */ /* 0x000fe20000010000 */
[C---:B------:R-:W-:Y:S01]  /*13500*/  HMMA.16816.F32 R20, R8.reuse, R30, R20 ;  /* 0x0000001e0814723c */ /* 0x040fe20000001814 */
[----:B------:R-:W4:Y:S01]  /*13510*/  LDSM.16.MT88.4 R28, [R168+0x7000] ;  /* 0x00700000a81c783b */ /* 0x000f220000004200 */
[----:B------:R-:W-:Y:S02]  /*13520*/  FADD.FTZ R113, R66, R113 ;  /* 0x0000007142717221 */ /* 0x000fe40000010000 */
[----:B------:R-:W-:Y:S02]  /*13530*/  FADD.FTZ R104, R104, R103 ;  /* 0x0000006768687221 */ /* 0x000fe40000010000 */
        /* <DEDUP_REMOVED lines=8> */
[----:B-1----:R-:W-:Y:S01]  /*135c0*/  HMMA.16816.F32 R40, R8, R36, R40 ;  /* 0x000000240828723c */ /* 0x002fe20000001828 */
[----:B------:R-:W-:Y:S02]  /*135d0*/  FADD.FTZ R68, R68, R109 ;  /* 0x0000006d44447221 */ /* 0x000fe40000010000 */
[----:B------:R-:W-:-:S03]  /*135e0*/  FADD.FTZ R97, R97, R0 ;  /* 0x0000000061617221 */ /* 0x000fc60000010000 */
[----:B------:R-:W1:Y:S01]  /*135f0*/  MUFU.EX2 R82, R82 ;  /* 0x0000005200527308 */ /* 0x000e620000000800 */
[----:B------:R-:W-:Y:S01]  /*13600*/  FADD.FTZ R71, R71, R68 ;  /* 0x0000004447477221 */ /* 0x000fe20000010000 */
[----:B------:R-:W-:Y:S01]  /*13610*/  HMMA.16816.F32 R84, R8, R38, R84 ;  /* 0x000000260854723c */ /* 0x000fe20000001854 */
[----:B------:R-:W1:Y:S01]  /*13620*/  LDSM.16.MT88.4 R36, [R164+0x7000] ;  /* 0x00700000a424783b */ /* 0x000e620000004200 */
[----:B------:R-:W-:Y:S02]  /*13630*/  FADD.FTZ R92, R92, R97 ;  /* 0x000000615c5c7221 */ /* 0x000fe40000010000 */
[----:B------:R-:W-:Y:S02]  /*13640*/  FADD.FTZ R70, R70, R71 ;  /* 0x0000004746467221 */ /* 0x000fe40000010000 */
[----:B------:R-:W-:Y:S01]  /*13650*/  MUFU.EX2 R83, R83 ;  /* 0x0000005300537308 */ /* 0x000fe20000000800 */
[----:B------:R-:W-:Y:S01]  /*13660*/  FADD.FTZ R69, R69, R92 ;  /* 0x0000005c45457221 */ /* 0x000fe20000010000 */
[----:B--2---:R-:W-:Y:S01]  /*13670*/  F2FP.PACK_AB R8, R75, R72 ;  /* 0x000000484b08723e */ /* 0x004fe200000000ff */
[----:B------:R-:W-:Y:S01]  /*13680*/  FADD.FTZ R73, R73, R70 ;  /* 0x0000004649497221 */ /* 0x000fe20000010000 */
[----:B---3--:R-:W-:Y:S01]  /*13690*/  F2FP.PACK_AB R9, R79, R74 ;  /* 0x0000004a4f09723e */ /* 0x008fe200000000ff */
[--C-:B------:R-:W-:Y:S01]  /*136a0*/  FFMA.FTZ R94, R60, c[0x0][0x23c], -R105.reuse ;  /* 0x00008f003c5e7a23 */ /* 0x100fe20000010869 */
[----:B------:R-:W-:Y:S01]  /*136b0*/  F2FP.PACK_AB R10, R76, R77 ;  /* 0x0000004d4c0a723e */ /* 0x000fe200000000ff */
[--C-:B------:R-:W-:Y:S01]  /*136c0*/  FFMA.FTZ R59, R61, c[0x0][0x23c], -R105.reuse ;  /* 0x00008f003d3b7a23 */ /* 0x100fe20000010869 */
[----:B-----5:R-:W-:Y:S01]  /*136d0*/  F2FP.PACK_AB R11, R81, R78 ;  /* 0x0000004e510b723e */ /* 0x020fe200000000ff */
[----:B------:R-:W-:Y:S01]  /*136e0*/  MUFU.EX2 R80, R80 ;  /* 0x0000005000507308 */ /* 0x000fe20000000800 */
[----:B------:R-:W-:-:S02]  /*136f0*/  FFMA.FTZ R60, R64, c[0x0][0x23c], -R105 ;  /* 0x00008f00403c7a23 */ /* 0x000fc40000010869 */
[----:B------:R-:W-:Y:S02]  /*13700*/  FFMA.FTZ R193, R50, c[0x0][0x23c], -R105 ;  /* 0x00008f0032c17a23 */ /* 0x000fe40000010869 */
[----:B------:R-:W-:Y:S01]  /*13710*/  FFMA.FTZ R0, R49, c[0x0][0x23c], -R102 ;  /* 0x00008f0031007a23 */ /* 0x000fe20000010866 */
[C---:B----4-:R-:W-:Y:S02]  /*13720*/  HMMA.16816.F32 R12, R8.reuse, R28, R12 ;  /* 0x0000001c080c723c */ /* 0x050fe4000000180c */
[----:B------:R-:W-:Y:S06]  /*13730*/  MUFU.EX2 R88, R88 ;  /* 0x0000005800587308 */ /* 0x000fec0000000800 */
[C---:B------:R-:W-:Y:S01]  /*13740*/  HMMA.16816.F32 R16, R8.reuse, R30, R16 ;  /* 0x0000001e0810723c */ /* 0x040fe20000001810 */
[----:B------:R-:W2:Y:S01]  /*13750*/  LDSM.16.MT88.4 R28, [R165+0x7000] ;  /* 0x00700000a51c783b */ /* 0x000ea20000004200 */
[----:B------:R-:W3:Y:S06]  /*13760*/  MUFU.EX2 R91, R91 ;  /* 0x0000005b005b7308 */ /* 0x000eec0000000800 */
[C---:B------:R-:W-:Y:S02]  /*13770*/  HMMA.16816.F32 R24, R8.reuse, R44, R24 ;  /* 0x0000002c0818723c */ /* 0x040fe40000001818 */
[----:B------:R-:W-:Y:S06]  /*13780*/  MUFU.EX2 R90, R90 ;  /* 0x0000005a005a7308 */ /* 0x000fec0000000800 */
[C---:B------:R-:W-:Y:S01]  /*13790*/  HMMA.16816.F32 R4, R8.reuse, R46, R4 ;  /* 0x0000002e0804723c */ /* 0x040fe20000001804 */
[----:B------:R-:W4:Y:S01]  /*137a0*/  LDSM.16.MT88.4 R44, [R166+0x7800] ;  /* 0x00780000a62c783b */ /* 0x000f220000004200 */
[----:B------:R-:W5:Y:S06]  /*137b0*/  MUFU.EX2 R93, R93 ;  /* 0x0000005d005d7308 */ /* 0x000f6c0000000800 */
[C---:B-1----:R-:W-:Y:S02]  /*137c0*/  HMMA.16816.F32 R40, R8.reuse, R36, R40 ;  /* 0x000000240828723c */ /* 0x042fe40000001828 */
[----:B------:R-:W1:Y:S06]  /*137d0*/  MUFU.EX2 R123, R123 ;  /* 0x0000007b007b7308 */ /* 0x000e6c0000000800 */
[C---:B------:R-:W-:Y:S01]  /*137e0*/  HMMA.16816.F32 R84, R8.reuse, R38, R84 ;  /* 0x000000260854723c */ /* 0x040fe20000001854 */
[----:B------:R-:W1:Y:S01]  /*137f0*/  LDSM.16.MT88.4 R36, [R164+0x7800] ;  /* 0x00780000a424783b */ /* 0x000e620000004200 */
[----:B------:R-:W-:Y:S06]  /*13800*/  MUFU.EX2 R127, R127 ;  /* 0x0000007f007f7308 */ /* 0x000fec0000000800 */
[C---:B--2---:R-:W-:Y:S02]  /*13810*/  HMMA.16816.F32 R32, R8.reuse, R28, R32 ;  /* 0x0000001c0820723c */ /* 0x044fe40000001820 */
[----:B------:R-:W2:Y:S06]  /*13820*/  MUFU.EX2 R120, R120 ;  /* 0x0000007800787308 */ /* 0x000eac0000000800 */
[----:B------:R-:W-:Y:S01]  /*13830*/  HMMA.16816.F32 R20, R8, R30, R20 ;  /* 0x0000001e0814723c */ /* 0x000fe20000001814 */
[----:B------:R-:W2:Y:S01]  /*13840*/  LDSM.16.MT88.4 R28, [R168+0x7800] ;  /* 0x00780000a81c783b */ /* 0x000ea20000004200 */
[----:B------:R-:W-:Y:S05]  /*13850*/  MUFU.EX2 R117, R117 ;  /* 0x0000007500757308 */ /* 0x000fea0000000800 */
[----:B------:R-:W-:-:S02]  /*13860*/  F2FP.PACK_AB R8, R82, R89 ;  /* 0x000000595208723e */ /* 0x000fc400000000ff */
[----:B---3--:R-:W-:Y:S01]  /*13870*/  F2FP.PACK_AB R9, R91, R88 ;  /* 0x000000585b09723e */ /* 0x008fe200000000ff */
[----:B------:R-:W3:Y:S01]  /*13880*/  MUFU.EX2 R126, R126 ;  /* 0x0000007e007e7308 */ /* 0x000ee20000000800 */
[----:B------:R-:W-:Y:S02]  /*13890*/  F2FP.PACK_AB R10, R80, R83 ;  /* 0x00000053500a723e */ /* 0x000fe400000000ff */
[----:B-----5:R-:W-:-:S05]  /*138a0*/  F2FP.PACK_AB R11, R93, R90 ;  /* 0x0000005a5d0b723e */ /* 0x020fca00000000ff */
[----:B------:R-:W-:Y:S02]  /*138b0*/  MUFU.EX2 R121, R121 ;  /* 0x0000007900797308 */ /* 0x000fe40000000800 */
[C---:B----4-:R-:W-:Y:S06]  /*138c0*/  HMMA.16816.F32 R24, R8.reuse, R44, R24 ;  /* 0x0000002c0818723c */ /* 0x050fec0000001818 */
[----:B------:R-:W4:Y:S02]  /*138d0*/  MUFU.EX2 R116, R116 ;  /* 0x0000007400747308 */ /* 0x000f240000000800 */
[C---:B------:R-:W-:Y:S01]  /*138e0*/  HMMA.16816.F32 R4, R8.reuse, R46, R4 ;  /* 0x0000002e0804723c */ /* 0x040fe20000001804 */
[----:B------:R-:W-:Y:S05]  /*138f0*/  LDSM.16.MT88.4 R44, [R166+0x8000] ;  /* 0x00800000a62c783b */ /* 0x000fea0000004200 */
[----:B------:R-:W-:Y:S02]  /*13900*/  MUFU.EX2 R3, R3 ;  /* 0x0000000300037308 */ /* 0x000fe40000000800 */
[C---:B-1----:R-:W-:Y:S06]  /*13910*/  HMMA.16816.F32 R40, R8.reuse, R36, R40 ;  /* 0x000000240828723c */ /* 0x042fec0000001828 */
[----:B------:R-:W-:Y:S02]  /*13920*/  MUFU.EX2 R108, R108 ;  /* 0x0000006c006c7308 */ /* 0x000fe40000000800 */
[C---:B--2---:R-:W-:Y:S06]  /*13930*/  HMMA.16816.F32 R12, R8.reuse, R28, R12 ;  /* 0x0000001c080c723c */ /* 0x044fec000000180c */
[----:B------:R-:W-:Y:S02]  /*13940*/  MUFU.EX2 R48, R48 ;  /* 0x0000003000307308 */ /* 0x000fe40000000800 */
[C---:B------:R-:W-:Y:S01]  /*13950*/  HMMA.16816.F32 R16, R8.reuse, R30, R16 ;  /* 0x0000001e0810723c */ /* 0x040fe20000001810 */
[----:B------:R-:W1:Y:S05]  /*13960*/  LDSM.16.MT88.4 R28, [R165+0x7800] ;  /* 0x00780000a51c783b */ /* 0x000e6a0000004200 */
[----:B------:R-:W2:Y:S02]  /*13970*/  MUFU.EX2 R115, R115 ;  /* 0x0000007300737308 */ /* 0x000ea40000000800 */
[C---:B------:R-:W-:Y:S01]  /*13980*/  HMMA.16816.F32 R84, R8.reuse, R38, R84 ;  /* 0x000000260854723c */ /* 0x040fe20000001854 */
[----:B------:R-:W5:Y:S05]  /*13990*/  LDSM.16.MT88.4 R36, [R164+0x8000] ;  /* 0x00800000a424783b */ /* 0x000f6a0000004200 */
[----:B------:R-:W-:Y:S08]  /*139a0*/  MUFU.EX2 R118, R118 ;  /* 0x0000007600767308 */ /* 0x000ff00000000800 */
[----:B------:R-:W1:Y:S08]  /*139b0*/  MUFU.EX2 R51, R51 ;  /* 0x0000003300337308 */ /* 0x000e700000000800 */
[----:B------:R-:W-:Y:S08]  /*139c0*/  MUFU.EX2 R52, R52 ;  /* 0x0000003400347308 */ /* 0x000ff00000000800 */
[----:B------:R-:W2:Y:S01]  /*139d0*/  MUFU.EX2 R111, R111 ;  /* 0x0000006f006f7308 */ /* 0x000ea20000000800 */
[C---:B-1----:R-:W-:Y:S07]  /*139e0*/  HMMA.16816.F32 R32, R8.reuse, R28, R32 ;  /* 0x0000001c0820723c */ /* 0x042fee0000001820 */
[----:B------:R-:W-:Y:S01]  /*139f0*/  MUFU.EX2 R53, R53 ;  /* 0x0000003500357308 */ /* 0x000fe20000000800 */
[----:B------:R-:W-:Y:S01]  /*13a00*/  HMMA.16816.F32 R20, R8, R30, R20 ;  /* 0x0000001e0814723c */ /* 0x000fe20000001814 */
[----:B------:R-:W1:Y:S06]  /*13a10*/  LDSM.16.MT88.4 R28, [R168+0x8000] ;  /* 0x00800000a81c783b */ /* 0x000e6c0000004200 */
[----:B------:R-:W-:Y:S01]  /*13a20*/  MUFU.EX2 R56, R56 ;  /* 0x0000003800387308 */ /* 0x000fe20000000800 */
[----:B------:R-:W-:-:S02]  /*13a30*/  F2FP.PACK_AB R8, R124, R123 ;  /* 0x0000007b7c08723e */ /* 0x000fc400000000ff */
[----:B------:R-:W-:Y:S02]  /*13a40*/  F2FP.PACK_AB R9, R120, R119 ;  /* 0x000000777809723e */ /* 0x000fe400000000ff */
[----:B------:R-:W-:Y:S02]  /*13a50*/  F2FP.PACK_AB R10, R127, R122 ;  /* 0x0000007a7f0a723e */ /* 0x000fe400000000ff */
[----:B---3--:R-:W-:Y:S01]  /*13a60*/  F2FP.PACK_AB R11, R126, R117 ;  /* 0x000000757e0b723e */ /* 0x008fe200000000ff */
[----:B------:R-:W-:Y:S06]  /*13a70*/  MUFU.EX2 R54, R54 ;  /* 0x0000003600367308 */ /* 0x000fec0000000800 */
[C---:B------:R-:W-:Y:S02]  /*13a80*/  HMMA.16816.F32 R24, R8.reuse, R44, R24 ;  /* 0x0000002c0818723c */ /* 0x040fe40000001818 */
[----:B------:R-:W3:Y:S06]  /*13a90*/  MUFU.EX2 R55, R55 ;  /* 0x0000003700377308 */ /* 0x000eec0000000800 */
[C---:B------:R-:W-:Y:S01]  /*13aa0*/  HMMA.16816.F32 R4, R8.reuse, R46, R4 ;  /* 0x0000002e0804723c */ /* 0x040fe20000001804 */
[----:B------:R-:W3:Y:S01]  /*13ab0*/  LDSM.16.MT88.4 R44, [R166+0x8800] ;  /* 0x00880000a62c783b */ /* 0x000ee20000004200 */
[----:B------:R-:W-:Y:S06]  /*13ac0*/  MUFU.EX2 R57, R57 ;  /* 0x0000003900397308 */ /* 0x000fec0000000800 */
[C---:B-----5:R-:W-:Y:S02]  /*13ad0*/  HMMA.16816.F32 R40, R8.reuse, R36, R40 ;  /* 0x000000240828723c */ /* 0x060fe40000001828 */
[----:B------:R-:W5:Y:S05]  /*13ae0*/  MUFU.EX2 R58, R58 ;  /* 0x0000003a003a7308 */ /* 0x000f6a0000000800 */
[----:B----4-:R-:W-:Y:S01]  /*13af0*/  F2FP.PACK_AB R36, R116, R121 ;  /* 0x000000797424723e */ /* 0x010fe200000000ff */
[C---:B-1----:R-:W-:Y:S01]  /*13b00*/  HMMA.16816.F32 R12, R8.reuse, R28, R12 ;  /* 0x0000001c080c723c */ /* 0x042fe2000000180c */
[----:B--2---:R-:W-:Y:S01]  /*13b10*/  F2FP.PACK_AB R37, R115, R48 ;  /* 0x000000307325723e */ /* 0x004fe200000000ff */
[----:B------:R-:W-:Y:S06]  /*13b20*/  MUFU.EX2 R50, R94 ;  /* 0x0000005e00327308 */ /* 0x000fec0000000800 */
[C---:B------:R-:W-:Y:S01]  /*13b30*/  HMMA.16816.F32 R16, R8.reuse, R30, R16 ;  /* 0x0000001e0810723c */ /* 0x040fe20000001810 */
[----:B------:R-:W1:Y:S01]  /*13b40*/  LDSM.16.MT88.4 R28, [R165+0x8000] ;  /* 0x00800000a51c783b */ /* 0x000e620000004200 */
[----:B------:R-:W2:Y:S06]  /*13b50*/  MUFU.EX2 R59, R59 ;  /* 0x0000003b003b7308 */ /* 0x000eac0000000800 */
[----:B------:R-:W-:Y:S02]  /*13b60*/  HMMA.16816.F32 R84, R8, R38, R84 ;  /* 0x000000260854723c */ /* 0x000fe40000001854 */
[----:B------:R-:W-:Y:S05]  /*13b70*/  MUFU.EX2 R60, R60 ;  /* 0x0000003c003c7308 */ /* 0x000fea0000000800 */
[----:B------:R-:W-:-:S02]  /*13b80*/  F2FP.PACK_AB R38, R108, R3 ;  /* 0x000000036c26723e */ /* 0x000fc400000000ff */
[----:B------:R-:W-:Y:S01]  /*13b90*/  F2FP.PACK_AB R39, R51, R118 ;  /* 0x000000763327723e */ /* 0x000fe200000000ff */
[----:B------:R-:W-:Y:S06]  /*13ba0*/  MUFU.EX2 R193, R193 ;  /* 0x000000c100c17308 */ /* 0x000fec0000000800 */
[C---:B---3--:R-:W-:Y:S02]  /*13bb0*/  HMMA.16816.F32 R24, R36.reuse, R44, R24 ;  /* 0x0000002c2418723c */ /* 0x048fe40000001818 */
[----:B------:R-:W-:Y:S06]  /*13bc0*/  MUFU.EX2 R2, R62 ;  /* 0x0000003e00027308 */ /* 0x000fec0000000800 */
[----:B------:R-:W-:Y:S01]  /*13bd0*/  HMMA.16816.F32 R4, R36, R46, R4 ;  /* 0x0000002e2404723c */ /* 0x000fe20000001804 */
[----:B------:R-:W-:Y:S01]  /*13be0*/  LDSM.16.MT88.4 R44, [R166+0x9000] ;  /* 0x00900000a62c783b */ /* 0x000fe20000004200 */
[----:B------:R-:W-:Y:S06]  /*13bf0*/  MUFU.EX2 R0, R0 ;  /* 0x0000000000007308 */ /* 0x000fec0000000800 */
[C---:B-1----:R-:W-:Y:S08]  /*13c00*/  HMMA.16816.F32 R32, R8.reuse, R28, R32 ;  /* 0x0000001c0820723c */ /* 0x042ff00000001820 */
[----:B------:R-:W-:Y:S01]  /*13c10*/  HMMA.16816.F32 R20, R8, R30, R20 ;  /* 0x0000001e0814723c */ /* 0x000fe20000001814 */
[----:B------:R-:W1:Y:S04]  /*13c20*/  LDSM.16.MT88.4 R28, [R168+0x8800] ;  /* 0x00880000a81c783b */ /* 0x000e680000004200 */
[----:B------:R-:W3:Y:S03]  /*13c30*/  LDSM.16.MT88.4 R8, [R165+0x8800] ;  /* 0x00880000a508783b */ /* 0x000ee60000004200 */
[C---:B-1----:R-:W-:Y:S08]  /*13c40*/  HMMA.16816.F32 R12, R36.reuse, R28, R12 ;  /* 0x0000001c240c723c */ /* 0x042ff0000000180c */
[C---:B------:R-:W-:Y:S01]  /*13c50*/  HMMA.16816.F32 R16, R36.reuse, R30, R16 ;  /* 0x0000001e2410723c */ /* 0x040fe20000001810 */
[----:B------:R-:W1:Y:S07]  /*13c60*/  LDSM.16.MT88.4 R28, [R164+0x8800] ;  /* 0x00880000a41c783b */ /* 0x000e6e0000004200 */
[C---:B---3--:R-:W-:Y:S08]  /*13c70*/  HMMA.16816.F32 R32, R36.reuse, R8, R32 ;  /* 0x000000082420723c */ /* 0x048ff00000001820 */
[C---:B------:R-:W-:Y:S01]  /*13c80*/  HMMA.16816.F32 R20, R36.reuse, R10, R20 ;  /* 0x0000000a2414723c */ /* 0x040fe20000001814 */
[----:B------:R-:W3:Y:S07]  /*13c90*/  LDSM.16.MT88.4 R8, [R168+0x9000] ;  /* 0x00900000a808783b */ /* 0x000eee0000004200 */
[C---:B-1----:R-:W-:Y:S08]  /*13ca0*/  HMMA.16816.F32 R40, R36.reuse, R28, R40 ;  /* 0x0000001c2428723c */ /* 0x042ff00000001828 */
[----:B------:R-:W-:Y:S01]  /*13cb0*/  HMMA.16816.F32 R84, R36, R30, R84 ;  /* 0x0000001e2454723c */ /* 0x000fe20000001854 */
[----:B------:R-:W1:Y:S06]  /*13cc0*/  LDSM.16.MT88.4 R28, [R165+0x9000] ;  /* 0x00900000a51c783b */ /* 0x000e6c0000004200 */
[----:B------:R-:W-:-:S02]  /*13cd0*/  F2FP.PACK_AB R36, R111, R52 ;  /* 0x000000346f24723e */ /* 0x000fc400000000ff */
[----:B------:R-:W-:Y:S02]  /*13ce0*/  F2FP.PACK_AB R37, R55, R54 ;  /* 0x000000363725723e */ /* 0x000fe400000000ff */
[----:B------:R-:W-:Y:S02]  /*13cf0*/  F2FP.PACK_AB R38, R56, R53 ;  /* 0x000000353826723e */ /* 0x000fe400000000ff */
[----:B-----5:R-:W-:-:S07]  /*13d00*/  F2FP.PACK_AB R39, R58, R57 ;  /* 0x000000393a27723e */ /* 0x020fce00000000ff */
[C---:B---3--:R-:W-:Y:S08]  /*13d10*/  HMMA.16816.F32 R12, R36.reuse, R8, R12 ;  /* 0x00000008240c723c */ /* 0x048ff0000000180c */
[C---:B------:R-:W-:Y:S01]  /*13d20*/  HMMA.16816.F32 R16, R36.reuse, R10, R16 ;  /* 0x0000000a2410723c */ /* 0x040fe20000001810 */
[----:B------:R-:W3:Y:S07]  /*13d30*/  LDSM.16.MT88.4 R8, [R164+0x9000] ;  /* 0x00900000a408783b */ /* 0x000eee0000004200 */
[C---:B------:R-:W-:Y:S08]  /*13d40*/  HMMA.16816.F32 R24, R36.reuse, R44, R24 ;  /* 0x0000002c2418723c */ /* 0x040ff00000001818 */
[C---:B------:R-:W-:Y:S01]  /*13d50*/  HMMA.16816.F32 R4, R36.reuse, R46, R4 ;  /* 0x0000002e2404723c */ /* 0x040fe20000001804 */
[----:B------:R-:W4:Y:S07]  /*13d60*/  LDSM.16.MT88.4 R44, [R168+0x9800] ;  /* 0x00980000a82c783b */ /* 0x000f2e0000004200 */
[C---:B-1----:R-:W-:Y:S07]  /*13d70*/  HMMA.16816.F32 R20, R36.reuse, R30, R20 ;  /* 0x0000001e2414723c */ /* 0x042fee0000001814 */
[----:B------:R-:W-:Y:S01]  /*13d80*/  FADD.FTZ R30, R72, R69 ;  /* 0x00000045481e7221 */ /* 0x000fe20000010000 */
[----:B------:R-:W-:Y:S01]  /*13d90*/  HMMA.16816.F32 R32, R36, R28, R32 ;  /* 0x0000001c2420723c */ /* 0x000fe20000001820 */
[----:B------:R-:W-:Y:S01]  /*13da0*/  FFMA.FTZ R31, R65, c[0x0][0x23c], -R102 ;  /* 0x00008f00411f7a23 */ /* 0x000fe20000010866 */
[----:B------:R-:W1:Y:S01]  /*13db0*/  MUFU.EX2 R29, R63 ;  /* 0x0000003f001d7308 */ /* 0x000e620000000800 */
[----:B------:R-:W-:-:S04]  /*13dc0*/  FADD.FTZ R30, R75, R30 ;  /* 0x0000001e4b1e7221 */ /* 0x000fc80000010000 */
[----:B------:R-:W-:Y:S02]  /*13dd0*/  FADD.FTZ R28, R74, R73 ;  /* 0x000000494a1c7221 */ /* 0x000fe40000010000 */
[----:B------:R-:W-:Y:S01]  /*13de0*/  FADD.FTZ R77, R77, R30 ;  /* 0x0000001e4d4d7221 */ /* 0x000fe20000010000 */
[----:B------:R-:W5:Y:S01]  /*13df0*/  MUFU.EX2 R31, R31 ;  /* 0x0000001f001f7308 */ /* 0x000f620000000800 */
[----:B------:R-:W-:Y:S01]  /*13e00*/  FADD.FTZ R79, R79, R28 ;  /* 0x0000001c4f4f7221 */ /* 0x000fe20000010000 */
[----:B------:R-:W4:Y:S01]  /*13e10*/  LDSM.16.MT88.4 R72, [R166+0x9800] ;  /* 0x00980000a648783b */ /* 0x000f220000004200 */
[----:B------:R-:W-:Y:S01]  /*13e20*/  FADD.FTZ R76, R76, R77 ;  /* 0x0000004d4c4c7221 */ /* 0x000fe20000010000 */
[----:B---3--:R-:W-:Y:S01]  /*13e30*/  HMMA.16816.F32 R40, R36, R8, R40 ;  /* 0x000000082428723c */ /* 0x008fe20000001828 */
[----:B------:R-:W-:Y:S02]  /*13e40*/  FADD.FTZ R78, R78, R79 ;  /* 0x0000004f4e4e7221 */ /* 0x000fe40000010000 */
[----:B------:R-:W-:-:S02]  /*13e50*/  FADD.FTZ R89, R89, R76 ;  /* 0x0000004c59597221 */ /* 0x000fc40000010000 */
[----:B------:R-:W-:Y:S02]  /*13e60*/  FADD.FTZ R81, R81, R78 ;  /* 0x0000004e51517221 */ /* 0x000fe40000010000 */
[----:B------:R-:W-:Y:S01]  /*13e70*/  FADD.FTZ R82, R82, R89 ;  /* 0x0000005952527221 */ /* 0x000fe20000010000 */
[----:B------:R-:W-:Y:S01]  /*13e80*/  HMMA.16816.F32 R84, R36, R10, R84 ;  /* 0x0000000a2454723c */ /* 0x000fe20000001854 */
[----:B------:R-:W-:Y:S01]  /*13e90*/  FADD.FTZ R88, R88, R81 ;  /* 0x0000005158587221 */ /* 0x000fe20000010000 */
[----:B--2---:R-:W-:Y:S01]  /*13ea0*/  F2FP.PACK_AB R8, R59, R50 ;  /* 0x000000323b08723e */ /* 0x004fe200000000ff */
[----:B------:R-:W-:Y:S01]  /*13eb0*/  FADD.FTZ R83, R83, R82 ;  /* 0x0000005253537221 */ /* 0x000fe20000010000 */
[----:B-1----:R-:W-:Y:S01]  /*13ec0*/  F2FP.PACK_AB R9, R29, R2 ;  /* 0x000000021d09723e */ /* 0x002fe200000000ff */
[----:B------:R-:W-:Y:S01]  /*13ed0*/  FADD.FTZ R91, R91, R88 ;  /* 0x000000585b5b7221 */ /* 0x000fe20000010000 */
[----:B------:R-:W1:Y:S01]  /*13ee0*/  LDSM.16.MT88.4 R76, [R165+0x9800] ;  /* 0x00980000a54c783b */ /* 0x000e620000004200 */
[----:B------:R-:W-:Y:S01]  /*13ef0*/  F2FP.PACK_AB R10, R193, R60 ;  /* 0x0000003cc10a723e */ /* 0x000fe200000000ff */
[----:B------:R-:W-:Y:S01]  /*13f00*/  FADD.FTZ R80, R80, R83 ;  /* 0x0000005350507221 */ /* 0x000fe20000010000 */
[----:B-----5:R-:W-:Y:S01]  /*13f10*/  F2FP.PACK_AB R11, R31, R0 ;  /* 0x000000001f0b723e */ /* 0x020fe200000000ff */
[----:B------:R-:W-:-:S04]  /*13f20*/  FADD.FTZ R28, R90, R91 ;  /* 0x0000005b5a1c7221 */ /* 0x000fc80000010000 */
[----:B------:R-:W-:Y:S02]  /*13f30*/  FADD.FTZ R28, R93, R28 ;  /* 0x0000001c5d1c7221 */ /* 0x000fe40000010000 */
[----:B----4-:R-:W-:Y:S02]  /*13f40*/  HMMA.16816.F32 R92, R8, R46, R16 ;  /* 0x0000002e085c723c */ /* 0x010fe40000001810 */
[----:B------:R-:W-:-:S04]  /*13f50*/  FADD.FTZ R119, R119, R28 ;  /* 0x0000001c77777221 */ /* 0x000fc80000010000 */
[----:B------:R-:W-:Y:S02]  /*13f60*/  FADD.FTZ R120, R120, R119 ;  /* 0x0000007778787221 */ /* 0x000fe40000010000 */
[----:B------:R-:W-:Y:S01]  /*13f70*/  FADD.FTZ R17, R123, R80 ;  /* 0x000000507b117221 */ /* 0x000fe20000010000 */
[----:B------:R-:W-:Y:S01]  /*13f80*/  HMMA.16816.F32 R96, R8, R44, R12 ;  /* 0x0000002c0860723c */ /* 0x000fe2000000180c */
[----:B------:R-:W2:Y:S02]  /*13f90*/  LDSM.16.MT88.4 R12, [R164+0x9800] ;  /* 0x00980000a40c783b */ /* 0x000ea40000004200 */
        /* <DEDUP_REMOVED lines=30> */
[----:B------:R-:W-:Y:S01]  /*14180*/  FADD.FTZ R29, R29, R2 ;  /* 0x000000021d1d7221 */ /* 0x000fe20000010000 */
[----:B------:R-:W-:Y:S01]  /*14190*/  MOV R2, R107 ;  /* 0x0000006b00027202 */ /* 0x000fe20000000f00 */
[----:B------:R-:W-:-:S02]  /*141a0*/  FADD.FTZ R60, R60, R59 ;  /* 0x0000003b3c3c7221 */ /* 0x000fc40000010000 */
[----:B------:R-:W-:Y:S02]  /*141b0*/  FADD.FTZ R0, R0, R29 ;  /* 0x0000001d00007221 */ /* 0x000fe40000010000 */
[----:B------:R-:W-:Y:S02]  /*141c0*/  FADD.FTZ R193, R193, R60 ;  /* 0x0000003cc1c17221 */ /* 0x000fe40000010000 */
[----:B------:R-:W-:Y:S01]  /*141d0*/  FADD.FTZ R192, R31, R0 ;  /* 0x000000001fc07221 */ /* 0x000fe20000010000 */
[----:B------:R-:W-:Y:S02]  /*141e0*/  MOV R0, R106 ;  /* 0x0000006a00007202 */ /* 0x000fe40000000f00 */
.L_x_5474:
[----:B------:R-:W-:-:S13]  /*141f0*/  ISETP.GE.AND P0, PT, R188, 0x1, PT ;  /* 0x00000001bc00780c */ /* 0x000fda0003f06270 */
[----:B------:R-:W-:Y:S05]  /*14200*/  @!P0 BRA `(.L_x_5482) ;  /* 0x000035a000008947 */ /* 0x000fea0003800000 */
[----:B------:R-:W-:Y:S01]  /*14210*/  IMAD.MOV.U32 R191, RZ, RZ, c[0x0][0x1a0] ;  /* 0x00006800ffbf7624 */ /* 0x000fe200078e00ff */
[----:B------:R-:W-:Y:S02]  /*14220*/  MOV R3, R0 ;  /* 0x0000000000037202 */ /* 0x000fe40000000f00 */
[----:B------:R-:W-:Y:S01]  /*14230*/  MOV R103, R2 ;  /* 0x0000000200677202 */ /* 0x000fe20000000f00 */
[----:B------:R-:W-:-:S05]  /*14240*/  IMAD.U32 R190, R191, -0x80, RZ ;  /* 0xffffff80bfbe7824 */ /* 0x000fca00078e00ff */
[----:B------:R-:W-:Y:S02]  /*14250*/  SHF.R.S32.HI R189, RZ, 0x1f, R190 ;  /* 0x0000001fffbd7819 */ /* 0x000fe400000114be */
.L_x_5486:
[----:B------:R-:W-:Y:S04]  /*14260*/  DEPBAR.LE SB0, 0x0 ;  /* 0x000080000000791a */ /* 0x000fe80000000000 */
[----:B------:R-:W-:Y:S01]  /*14270*/  BAR.SYNC.DEFER_BLOCKING 0x0 ;  /* 0x0000000000007b1d */ /* 0x000fe20000010000 */
[----:B------:R-:W-:Y:S01]  /*14280*/  ISETP.NE.AND P6, PT, R181, RZ, PT ;  /* 0x000000ffb500720c */ /* 0x000fe20003fc5270 */
[----:B------:R-:W-:Y:S01]  /*14290*/  IMAD.MOV.U32 R8, RZ, RZ, R190 ;  /* 0x000000ffff087224 */ /* 0x000fe200078e00be */
[----:B------:R-:W-:Y:S11]  /*142a0*/  MOV R9, R189 ;  /* 0x000000bd00097202 */ /* 0x000ff60000000f00 */
        /* <DEDUP_REMOVED lines=60> */
.L_x_5483:
[----:B------:R-:W-:Y:S02]  /*14670*/  ISETP.GE.AND P0, PT, R100, c[0x0][0x220], PT ;  /* 0x0000880064007a0c */ /* 0x000fe40003f06270 */
[C---:B------:R-:W-:Y:S04]  /*14680*/  LEA R194, P3, R8.reuse, R148, 0x1 ;  /* 0x0000009408c27211 */ /* 0x040fe800078608ff */
[--C-:B------:R-:W-:Y:S07]  /*14690*/  LEA.HI.X R195, R8, R149, R9.reuse, 0x1, P3 ;  /* 0x0000009508c37211 */ /* 0x100fee00018f0c09 */
[-C--:B------:R-:W-:Y:S01]  /*146a0*/  @!P0 IADD3 R5, P2, R176, R8.reuse, RZ ;  /* 0x00000008b0058210 */ /* 0x080fe20007f5e0ff */
[----:B------:R-:W-:Y:S01]  /*146b0*/  @P0 STS.128 [R184+0x6000], RZ ;  /* 0x006000ffb8000388 */ /* 0x000fe20000000c00 */
[----:B------:R-:W-:Y:S01]  /*146c0*/  @!P0 IMAD.MOV.U32 R2, RZ, RZ, c[0x0][0x1a4] ;  /* 0x00006900ff028624 */ /* 0x000fe200078e00ff */
[----:B------:R-:W-:Y:S01]  /*146d0*/  @!P0 LEA R7, P1, R191, R8, 0x5 ;  /* 0x00000008bf078211 */ /* 0x000fe200078228ff */
[----:B------:R-:W-:Y:S01]  /*146e0*/  @!P0 IMAD.MOV.U32 R6, RZ, RZ, c[0x0][0x1a4] ;  /* 0x00006900ff068624 */ /* 0x000fe200078e00ff */
[----:B------:R-:W-:Y:S01]  /*146f0*/  @!PT LDS RZ, [RZ] ;  /* 0x00000000fffff984 */ /* 0x000fe20000000800 */
[----:B------:R-:W-:Y:S01]  /*14700*/  @!PT LDS RZ, [RZ] ;  /* 0x00000000fffff984 */ /* 0x000fe20000000800 */
[----:B------:R-:W-:Y:S01]  /*14710*/  @!PT LDS RZ, [RZ] ;  /* 0x00000000fffff984 */ /* 0x000fe20000000800 */
[----:B------:R1:W-:Y:S01]  /*14720*/  @!P0 LDGSTS.E.BYPASS.LTC128B.128 [R184+0x6000], [R194.64] ;  /* 0x06000000c2b88fae */ /* 0x0003e2000b901d46 */
[--C-:B------:R-:W-:Y:S01]  /*14730*/  @!P0 IMAD.X R0, R175, 0x1, R9.reuse, P2 ;  /* 0x00000001af008824 */ /* 0x100fe200010e0609 */
[-C--:B------:R-:W-:Y:S01]  /*14740*/  @!P0 LEA R18, P2, R5, R148.reuse, 0x1 ;  /* 0x0000009405128211 */ /* 0x080fe200078408ff */
[----:B------:R-:W-:Y:S01]  /*14750*/  @!P0 IMAD.MOV.U32 R14, RZ, RZ, R8 ;  /* 0x000000ffff0e8224 */ /* 0x000fe200078e0008 */
[----:B------:R-:W-:Y:S01]  /*14760*/  @!P0 LEA.HI.X R2, R191, R9, R2, 0x5, P1 ;  /* 0x00000009bf028211 */ /* 0x000fe200008f2c02 */
[----:B------:R-:W-:Y:S01]  /*14770*/  @P0 STS.128 [R184+0x6800], RZ ;  /* 0x006800ffb8000388 */ /* 0x000fe20000000c00 */
[----:B------:R-:W-:Y:S01]  /*14780*/  @!P0 LEA R16, P1, R7, R148, 0x1 ;  /* 0x0000009407108211 */ /* 0x000fe200078208ff */
[----:B------:R-:W-:Y:S01]  /*14790*/  @!P0 IMAD.MOV.U32 R15, RZ, RZ, R9 ;  /* 0x000000ffff0f8224 */ /* 0x000fe200078e0009 */
[-C--:B------:R-:W-:Y:S01]  /*147a0*/  @!P0 LEA.HI.X R19, R5, R149.reuse, R0, 0x1, P2 ;  /* 0x0000009505138211 */ /* 0x080fe200010f0c00 */
[----:B------:R-:W-:Y:S01]  /*147b0*/  @!P0 IMAD.MOV.U32 R5, RZ, RZ, c[0x0][0x1a4] ;  /* 0x00006900ff058624 */ /* 0x000fe200078e00ff */
[----:B------:R-:W-:Y:S01]  /*147c0*/  @!P0 LEA.HI.X R17, R7, R149, R2, 0x1, P1 ;  /* 0x0000009507118211 */ /* 0x000fe200008f0c02 */
[C---:B------:R-:W-:Y:S01]  /*147d0*/  @!P0 IMAD.WIDE.U32 R14, R191.reuse, 0x30, R14 ;  /* 0x00000030bf0e8825 */ /* 0x040fe200078e000e */
[----:B------:R-:W-:Y:S01]  /*147e0*/  @!P0 LEA R7, P1, R191, R8, 0x6 ;  /* 0x00000008bf078211 */ /* 0x000fe200078230ff */
[----:B------:R-:W-:Y:S01]  /*147f0*/  @!PT LDS RZ, [RZ] ;  /* 0x00000000fffff984 */ /* 0x000fe20000000800 */
[----:B------:R-:W-:Y:S01]  /*14800*/  @!PT LDS RZ, [RZ] ;  /* 0x00000000fffff984 */ /* 0x000fe20000000800 */
[----:B------:R-:W-:Y:S01]  /*14810*/  @!PT LDS RZ, [RZ] ;  /* 0x00000000fffff984 */ /* 0x000fe20000000800 */
[----:B------:R2:W-:Y:S01]  /*14820*/  @!P0 LDGSTS.E.BYPASS.LTC128B.128 [R184+0x6800], [R18.64] ;  /* 0x0680000012b88fae */ /* 0x0005e2000b901d46 */
[-C--:B------:R-:W-:Y:S01]  /*14830*/  @!P0 MOV R11, R9.reuse ;  /* 0x00000009000b8202 */ /* 0x080fe20000000f00 */
[----:B------:R-:W-:Y:S01]  /*14840*/  @!P0 IMAD R5, R5, 0x30, RZ ;  /* 0x0000003005058824 */ /* 0x000fe200078e02ff */
[----:B------:R-:W-:Y:S01]  /*14850*/  @!P0 LEA.HI.X R6, R191, R9, R6, 0x6, P1 ;  /* 0x00000009bf068211 */ /* 0x000fe200008f3406 */
[----:B------:R-:W-:Y:S01]  /*14860*/  @P0 STS.128 [R184+0x7000], RZ ;  /* 0x007000ffb8000388 */ /* 0x000fe20000000c00 */
[CC--:B------:R-:W-:Y:S01]  /*14870*/  @!P0 LEA R12, P1, R7.reuse, R148.reuse, 0x1 ;  /* 0x00000094070c8211 */ /* 0x0c0fe200078208ff */
[----:B------:R-:W-:Y:S01]  /*14880*/  @!P0 IMAD.MOV.U32 R10, RZ, RZ, R8 ;  /* 0x000000ffff0a8224 */ /* 0x000fe200078e0008 */
[CC--:B------:R-:W-:Y:S01]  /*14890*/  @!P0 LEA R26, P4, R14.reuse, R148.reuse, 0x1 ;  /* 0x000000940e1a8211 */ /* 0x0c0fe200078808ff */
[----:B------:R-:W-:Y:S01]  /*148a0*/  @!PT LDS RZ, [RZ] ;  /* 0x00000000fffff984 */ /* 0x000fe20000000800 */
[----:B------:R-:W-:Y:S01]  /*148b0*/  @!PT LDS RZ, [RZ] ;  /* 0x00000000fffff984 */ /* 0x000fe20000000800 */
[----:B------:R-:W-:Y:S01]  /*148c0*/  @!PT LDS RZ, [RZ] ;  /* 0x00000000fffff984 */ /* 0x000fe20000000800 */
[----:B------:R2:W-:Y:S01]  /*148d0*/  @!P0 LDGSTS.E.BYPASS.LTC128B.128 [R184+0x7000], [R16.64] ;  /* 0x0700000010b88fae */ /* 0x0005e2000b901d46 */
[-C--:B------:R-:W-:Y:S01]  /*148e0*/  @!P0 LEA.HI.X R13, R7, R149.reuse, R6, 0x1, P1 ;  /* 0x00000095070d8211 */ /* 0x080fe200008f0c06 */
[----:B------:R-:W-:Y:S01]  /*148f0*/  @!P0 IMAD.IADD R6, R5, 0x1, R15 ;  /* 0x0000000105068824 */ /* 0x000fe200078e020f */
[----:B------:R-:W-:Y:S01]  /*14900*/  @!P0 MOV R2, c[0x0][0x1a4] ;  /* 0x0000690000028a02 */ /* 0x000fe20000000f00 */
[----:B------:R-:W-:Y:S01]  /*14910*/  @P0 STS.128 [R184+0x7800], RZ ;  /* 0x007800ffb8000388 */ /* 0x000fe20000000c00 */
[----:B------:R-:W-:Y:S02]  /*14920*/  @!P0 IMAD.MOV.U32 R4, RZ, RZ, c[0x0][0x1a4] ;  /* 0x00006900ff048624 */ /* 0x000fe400078e00ff */
[-C--:B------:R-:W-:Y:S01]  /*14930*/  @!P0 LEA.HI.X R27, R14, R149.reuse, R6, 0x1, P4 ;  /* 0x000000950e1b8211 */ /* 0x080fe200020f0c06 */
[C---:B------:R-:W-:Y:S04]  /*14940*/  @!P0 IMAD.WIDE.U32 R10, R191.reuse, 0x50, R10 ;  /* 0x00000050bf0a8825 */ /* 0x040fe800078e000a */
[----:B------:R-:W-:Y:S01]  /*14950*/  @!PT LDS RZ, [RZ] ;  /* 0x00000000fffff984 */ /* 0x000fe20000000800 */
[----:B------:R-:W-:Y:S01]  /*14960*/  @!PT LDS RZ, [RZ] ;  /* 0x00000000fffff984 */ /* 0x000fe20000000800 */
[----:B------:R-:W-:Y:S01]  /*14970*/  @!PT LDS RZ, [RZ] ;  /* 0x00000000fffff984 */ /* 0x000fe20000000800 */
[----:B------:R3:W-:Y:S01]  /*14980*/  @!P0 LDGSTS.E.BYPASS.LTC128B.128 [R184+0x7800], [R26.64] ;  /* 0x078000001ab88fae */ /* 0x0007e2000b901d46 */
[----:B------:R-:W-:Y:S01]  /*14990*/  @!P0 IMAD R4, R4, 0x50, RZ ;  /* 0x0000005004048824 */ /* 0x000fe200078e02ff */
[-C--:B------:R-:W-:Y:S01]  /*149a0*/  @!P0 LEA R24, P3, R10, R148.reuse, 0x1 ;  /* 0x000000940a188211 */ /* 0x080fe200078608ff */
[--C-:B------:R-:W-:Y:S01]  /*149b0*/  @!P0 IMAD.MOV.U32 R20, RZ, RZ, R8.reuse ;  /* 0x000000ffff148224 */ /* 0x100fe200078e0008 */
[----:B------:R-:W-:Y:S01]  /*149c0*/  @P0 STS.128 [R184+0x8000], RZ ;  /* 0x008000ffb8000388 */ /* 0x000fe20000000c00 */
[----:B------:R-:W-:Y:S02]  /*149d0*/  @!P0 IMAD.IADD R4, R4, 0x1, R11 ;  /* 0x0000000104048824 */ /* 0x000fe400078e020b */
[--C-:B------:R-:W-:Y:S01]  /*149e0*/  @!P0 IMAD.MOV.U32 R21, RZ, RZ, R9.reuse ;  /* 0x000000ffff158224 */ /* 0x100fe200078e0009 */
[----:B------:R-:W-:Y:S01]  /*149f0*/  @!PT LDS RZ, [RZ] ;  /* 0x00000000fffff984 */ /* 0x000fe20000000800 */
[----:B------:R-:W-:Y:S01]  /*14a00*/  @!PT LDS RZ, [RZ] ;  /* 0x00000000fffff984 */ /* 0x000fe20000000800 */
[----:B------:R-:W-:Y:S01]  /*14a10*/  @!PT LDS RZ, [RZ] ;  /* 0x00000000fffff984 */ /* 0x000fe20000000800 */
[----:B------:R4:W-:Y:S01]  /*14a20*/  @!P0 LDGSTS.E.BYPASS.LTC128B.128 [R184+0x8000], [R12.64] ;  /* 0x080000000cb88fae */ /* 0x0009e2000b901d46 */
[C---:B------:R-:W-:Y:S01]  /*14a30*/  @!P0 IMAD.WIDE.U32 R8, R191.reuse, 0x60, R8 ;  /* 0x00000060bf088825 */ /* 0x040fe200078e0008 */
[-C--:B------:R-:W-:Y:S02]  /*14a40*/  @!P0 LEA.HI.X R25, R10, R149.reuse, R4, 0x1, P3 ;  /* 0x000000950a198211 */ /* 0x080fe400018f0c04 */
[----:B------:R-:W-:Y:S01]  /*14a50*/  @P0 STS.128 [R184+0x8800], RZ ;  /* 0x008800ffb8000388 */ /* 0x000fe20000000c00 */
[----:B------:R-:W-:Y:S01]  /*14a60*/  @!P0 IMAD R2, R2, 0x60, RZ ;  /* 0x0000006002028824 */ /* 0x000fe200078e02ff */
[-C--:B------:R-:W-:Y:S01]  /*14a70*/  @!P0 LEA R22, P2, R8, R148.reuse, 0x1 ;  /* 0x0000009408168211 */ /* 0x080fe200078408ff */
[----:B------:R-:W-:Y:S01]  /*14a80*/  @!P0 IMAD.MOV.U32 R0, RZ, RZ, c[0x0][0x1a4] ;  /* 0x00006900ff008624 */ /* 0x000fe200078e00ff */
[----:B------:R-:W-:Y:S01]  /*14a90*/  @!PT LDS RZ, [RZ] ;  /* 0x00000000fffff984 */ /* 0x000fe20000000800 */
[----:B------:R-:W-:Y:S01]  /*14aa0*/  @!PT LDS RZ, [RZ] ;  /* 0x00000000fffff984 */ /* 0x000fe20000000800 */
[----:B------:R-:W-:Y:S01]  /*14ab0*/  @!PT LDS RZ, [RZ] ;  /* 0x00000000fffff984 */ /* 0x000fe20000000800 */
[----:B------:R3:W-:Y:S01]  /*14ac0*/  @!P0 LDGSTS.E.BYPASS.LTC128B.128 [R184+0x8800], [R24.64] ;  /* 0x0880000018b88fae */ /* 0x0007e2000b901d46 */
[----:B------:R-:W-:Y:S02]  /*14ad0*/  @!P0 IMAD.IADD R2, R2, 0x1, R9 ;  /* 0x0000000102028824 */ /* 0x000fe400078e0209 */
[----:B------:R-:W-:Y:S01]  /*14ae0*/  @!P0 IMAD.WIDE.U32 R20, R191, 0x70, R20 ;  /* 0x00000070bf148825 */ /* 0x000fe200078e0014 */
[----:B------:R-:W-:Y:S02]  /*14af0*/  @P0 STS.128 [R184+0x9000], RZ ;  /* 0x009000ffb8000388 */ /* 0x000fe40000000c00 */
[----:B------:R-:W-:Y:S01]  /*14b00*/  @!P0 LEA.HI.X R23, R8, R149, R2, 0x1, P2 ;  /* 0x0000009508178211 */ /* 0x000fe200010f0c02 */
[----:B------:R-:W-:Y:S01]  /*14b10*/  @!P0 IMAD R0, R0, 0x70, RZ ;  /* 0x0000007000008824 */ /* 0x000fe200078e02ff */
[----:B------:R-:W-:Y:S03]  /*14b20*/  @!P0 LEA R28, P1, R20, R148, 0x1 ;  /* 0x00000094141c8211 */ /* 0x000fe600078208ff */
[----:B------:R-:W-:Y:S01]  /*14b30*/  @!PT LDS RZ, [RZ] ;  /* 0x00000000fffff984 */ /* 0x000fe20000000800 */
[----:B------:R-:W-:Y:S01]  /*14b40*/  @!PT LDS RZ, [RZ] ;  /* 0x00000000fffff984 */ /* 0x000fe20000000800 */
[----:B------:R-:W-:Y:S01]  /*14b50*/  @!PT LDS RZ, [RZ] ;  /* 0x00000000fffff984 */ /* 0x000fe20000000800 */
[----:B------:R5:W-:Y:S01]  /*14b60*/  @!P0 LDGSTS.E.BYPASS.LTC128B.128 [R184+0x9000], [R22.64] ;  /* 0x0900000016b88fae */ /* 0x000be2000b901d46 */
[----:B------:R-:W-:Y:S03]  /*14b70*/  @!P0 IADD3 R0, R0, R21, RZ ;  /* 0x0000001500008210 */ /* 0x000fe60007ffe0ff */
[----:B------:R-:W-:Y:S01]  /*14b80*/  @P0 STS.128 [R184+0x9800], RZ ;  /* 0x009800ffb8000388 */ /* 0x000fe20000000c00 */
[----:B------:R-:W-:Y:S02]  /*14b90*/  @!P0 LEA.HI.X R29, R20, R149, R0, 0x1, P1 ;  /* 0x00000095141d8211 */ /* 0x000fe400008f0c00 */
[----:B------:R-:W-:Y:S03]  /*14ba0*/  ISETP.GE.AND P1, PT, R188, 0x2, PT ;  /* 0x00000002bc00780c */ /* 0x000fe60003f26270 */
[----:B------:R-:W-:Y:S01]  /*14bb0*/  @!PT LDS RZ, [RZ] ;  /* 0x00000000fffff984 */ /* 0x000fe20000000800 */
[----:B------:R-:W-:Y:S01]  /*14bc0*/  @!PT LDS RZ, [RZ] ;  /* 0x00000000fffff984 */ /* 0x000fe20000000800 */
[----:B------:R-:W-:Y:S01]  /*14bd0*/  @!PT LDS RZ, [RZ] ;  /* 0x00000000fffff984 */ /* 0x000fe20000000800 */
[----:B------:R1:W-:Y:S04]  /*14be0*/  @!P0 LDGSTS.E.BYPASS.LTC128B.128 [R184+0x9800], [R28.64] ;  /* 0x098000001cb88fae */ /* 0x0003e8000b901d46 */
[----:B------:R-:W-:Y:S04]  /*14bf0*/  LDSM.16.M88.4 R104, [R174] ;  /* 0x00000000ae68783b */ /* 0x000fe80000000200 */
[----:B------:R-:W1:Y:S04]  /*14c00*/  LDSM.16.M88.4 R108, [R173+0x2000] ;  /* 0x00200000ad6c783b */ /* 0x000e680000000200 */
[----:B------:R-:W4:Y:S04]  /*14c10*/  LDSM.16.M88.4 R112, [R173+0x2800] ;  /* 0x00280000ad70783b */ /* 0x000f280000000200 */
[----:B------:R-:W5:Y:S04]  /*14c20*/  LDSM.16.M88.4 R116, [R173+0x3000] ;  /* 0x00300000ad74783b */ /* 0x000f680000000200 */
[----:B------:R-:W0:Y:S04]  /*14c30*/  LDGDEPBAR ;  /* 0x00000000000079af */ /* 0x000e280000000000 */
[----:B------:R-:W2:Y:S04]  /*14c40*/  LDSM.16.M88.4 R120, [R173+0x3800] ;  /* 0x00380000ad78783b */ /* 0x000ea80000000200 */
[----:B------:R-:W2:Y:S04]  /*14c50*/  LDSM.16.M88.4 R124, [R173+0x4000] ;  /* 0x00400000ad7c783b */ /* 0x000ea80000000200 */
[----:B------:R-:W2:Y:S04]  /*14c60*/  LDSM.16.M88.4 R128, [R173+0x4800] ;  /* 0x00480000ad80783b */ /* 0x000ea80000000200 */
[----:B------:R-:W3:Y:S04]  /*14c70*/  LDSM.16.M88.4 R132, [R173+0x5000] ;  /* 0x00500000ad84783b */ /* 0x000ee80000000200 */
[----:B------:R-:W3:Y:S04]  /*14c80*/  LDSM.16.M88.4 R136, [R173+0x5800] ;  /* 0x00580000ad88783b */ /* 0x000ee80000000200 */
[----:B------:R-:W-:Y:S01]  /*14c90*/  LDSM.16.M88.4 R140, [R172] ;  /* 0x00000000ac8c783b */ /* 0x000fe20000000200 */
[C---:B-1----:R-:W-:Y:S03]  /*14ca0*/  HMMA.16816.F32 R4, R104.reuse, R108, RZ ;  /* 0x0000006c6804723c */ /* 0x042fe600000018ff */
[----:B------:R-:W1:Y:S04]  /*14cb0*/  LDSM.16.M88.4 R144, [R167+0x2000] ;  /* 0x00200000a790783b */ /* 0x000e680000000200 */
[----:B------:R-:W1:Y:S01]  /*14cc0*/  LDSM.16.M88.4 R148, [R167+0x2800] ;  /* 0x00280000a794783b */ /* 0x000e620000000200 */
[C---:B------:R-:W-:Y:S03]  /*14cd0*/  HMMA.16816.F32 R8, R104.reuse, R110, RZ ;  /* 0x0000006e6808723c */ /* 0x040fe600000018ff */
[----:B------:R-:W1:Y:S04]  /*14ce0*/  LDSM.16.M88.4 R152, [R167+0x3000] ;  /* 0x00300000a798783b */ /* 0x000e680000000200 */
[----:B------:R-:W1:Y:S01]  /*14cf0*/  LDSM.16.M88.4 R108, [R167+0x3800] ;  /* 0x00380000a76c783b */ /* 0x000e620000000200 */
[C---:B----4-:R-:W-:Y:S08]  /*14d00*/  HMMA.16816.F32 R12, R104.reuse, R112, RZ ;  /* 0x00000070680c723c */ /* 0x050ff000000018ff */
[C---:B--2---:R-:W-:Y:S01]  /*14d10*/  HMMA.16816.F32 R16, R104.reuse, R114, RZ ;  /* 0x000000726810723c */ /* 0x044fe200000018ff */
[----:B------:R-:W-:Y:S07]  /*14d20*/  LDSM.16.M88.4 R112, [R167+0x4800] ;  /* 0x00480000a770783b */ /* 0x000fee0000000200 */
[C---:B-----5:R-:W-:Y:S08]  /*14d30*/  HMMA.16816.F32 R20, R104.reuse, R116, RZ ;  /* 0x000000746814723c */ /* 0x060ff000000018ff */
[C---:B---3--:R-:W-:Y:S01]  /*14d40*/  HMMA.16816.F32 R24, R104.reuse, R118, RZ ;  /* 0x000000766818723c */ /* 0x048fe200000018ff */
[----:B------:R-:W-:Y:S07]  /*14d50*/  LDSM.16.M88.4 R116, [R167+0x5000] ;  /* 0x00500000a774783b */ /* 0x000fee0000000200 */
[C---:B------:R-:W-:Y:S08]  /*14d60*/  HMMA.16816.F32 R28, R104.reuse, R120, RZ ;  /* 0x00000078681c723c */ /* 0x040ff000000018ff */
        /* <DEDUP_REMOVED lines=21> */
[C---:B------:R-:W-:Y:S01]  /*14ec0*/  HMMA.16816.F32 R32, R140.reuse, R110, R32 ;  /* 0x0000006e8c20723c */ /* 0x040fe20000001820 */
[----:B------:R-:W-:Y:S07]  /*14ed0*/  LDSM.16.M88.4 R108, [R170] ;  /* 0x00000000aa6c783b */ /* 0x000fee0000000200 */
[C---:B--2---:R-:W-:Y:S08]  /*14ee0*/  HMMA.16816.F32 R36, R140.reuse, R104, R36 ;  /* 0x000000688c24723c */ /* 0x044ff00000001824 */
[C---:B------:R-:W-:Y:S01]  /*14ef0*/  HMMA.16816.F32 R40, R140.reuse, R106, R40 ;  /* 0x0000006a8c28723c */ /* 0x040fe20000001828 */
[----:B------:R-:W1:Y:S07]  /*14f00*/  LDSM.16.M88.4 R104, [R171] ;  /* 0x00000000ab68783b */ /* 0x000e6e0000000200 */
[C---:B------:R-:W-:Y:S08]  /*14f10*/  HMMA.16816.F32 R44, R140.reuse, R112, R44 ;  /* 0x000000708c2c723c */ /* 0x040ff0000000182c */
[C---:B------:R-:W-:Y:S01]  /*14f20*/  HMMA.16816.F32 R48, R140.reuse, R114, R48 ;  /* 0x000000728c30723c */ /* 0x040fe20000001830 */
[----:B------:R-:W2:Y:S07]  /*14f30*/  LDSM.16.M88.4 R112, [R163] ;  /* 0x00000000a370783b */ /* 0x000eae0000000200 */
[C---:B------:R-:W-:Y:S08]  /*14f40*/  HMMA.16816.F32 R52, R140.reuse, R116, R52 ;  /* 0x000000748c34723c */ /* 0x040ff00000001834 */
[C---:B------:R-:W-:Y:S01]  /*14f50*/  HMMA.16816.F32 R56, R140.reuse, R118, R56 ;  /* 0x000000768c38723c */ /* 0x040fe20000001838 */
[----:B------:R-:W3:Y:S07]  /*14f60*/  LDSM.16.M88.4 R116, [R162] ;  /* 0x00000000a274783b */ /* 0x000eee0000000200 */
[C---:B------:R-:W-:Y:S08]  /*14f70*/  HMMA.16816.F32 R60, R140.reuse, R120, R60 ;  /* 0x000000788c3c723c */ /* 0x040ff0000000183c */
[----:B------:R-:W-:Y:S01]  /*14f80*/  HMMA.16816.F32 R64, R140, R122, R64 ;  /* 0x0000007a8c40723c */ /* 0x000fe20000001840 */
[----:B------:R-:W4:Y:S07]  /*14f90*/  LDSM.16.M88.4 R120, [R161] ;  /* 0x00000000a178783b */ /* 0x000f2e0000000200 */
        /* <DEDUP_REMOVED lines=33> */
[----:B------:R-:W4:Y:S01]  /*151b0*/  LDSM.16.M88.4 R120, [R156+0x3000] ;  /* 0x003000009c78783b */ /* 0x000f220000000200 */
[----:B------:R-:W-:Y:S04]  /*151c0*/  DEPBAR.LE SB0, 0x0 ;  /* 0x000080000000791a */ /* 0x000fe80000000000 */
[----:B------:R-:W-:Y:S02]  /*151d0*/  BAR.SYNC.DEFER_BLOCKING 0x0 ;  /* 0x0000000000007b1d */ /* 0x000fe40000010000 */
[C---:B---3--:R-:W-:Y:S08]  /*151e0*/  HMMA.16816.F32 R28, R108.reuse, R104, R28 ;  /* 0x000000686c1c723c */ /* 0x048ff0000000181c */
[C---:B------:R-:W-:Y:S08]  /*151f0*/  HMMA.16816.F32 R32, R108.reuse, R106, R32 ;  /* 0x0000006a6c20723c */ /* 0x040ff00000001820 */
[C---:B-1----:R-:W-:Y:S08]  /*15200*/  HMMA.16816.F32 R36, R108.reuse, R112, R36 ;  /* 0x000000706c24723c */ /* 0x042ff00000001824 */
[C---:B------:R-:W-:Y:S08]  /*15210*/  HMMA.16816.F32 R40, R108.reuse, R114, R40 ;  /* 0x000000726c28723c */ /* 0x040ff00000001828 */
[C---:B--2---:R-:W-:Y:S08]  /*15220*/  HMMA.16816.F32 R44, R108.reuse, R116, R44 ;  /* 0x000000746c2c723c */ /* 0x044ff0000000182c */
[C---:B------:R-:W-:Y:S08]  /*15230*/  HMMA.16816.F32 R48, R108.reuse, R118, R48 ;  /* 0x000000766c30723c */ /* 0x040ff00000001830 */
[C---:B----4-:R-:W-:Y:S08]  /*15240*/  HMMA.16816.F32 R52, R108.reuse, R120, R52 ;  /* 0x000000786c34723c */ /* 0x050ff00000001834 */
        /* <DEDUP_REMOVED lines=68> */
.L_x_5485:
[----:B------:R1:W-:Y:S01]  /*15690*/  @P0 STS.128 [R184+0x2000], RZ ;  /* 0x002000ffb8000388 */ /* 0x0003e20000000c00 */
[----:B------:R-:W-:Y:S01]  /*156a0*/  LEA R122, P4, R106, R186, 0x1 ;  /* 0x000000ba6a7a7211 */ /* 0x000fe200078808ff */
[----:B------:R-:W-:Y:S01]  /*156b0*/  @!P0 IMAD.MOV.U32 R104, RZ, RZ, c[0x0][0x19c] ;  /* 0x00006700ff688624 */ /* 0x000fe200078e00ff */
[-C--:B------:R-:W-:Y:S01]  /*156c0*/  @!P0 IADD3 R109, P2, R178, R106.reuse, RZ ;  /* 0x0000006ab26d8210 */ /* 0x080fe20007f5e0ff */
[----:B------:R-:W-:Y:S01]  /*156d0*/  @!P0 IMAD.MOV.U32 R0, RZ, RZ, c[0x0][0x19c] ;  /* 0x00006700ff008624 */ /* 0x000fe200078e00ff */
[-CC-:B------:R-:W-:Y:S01]  /*156e0*/  LEA.HI.X R123, R106, R185.reuse, R107.reuse, 0x1, P4 ;  /* 0x000000b96a7b7211 */ /* 0x180fe200020f0c6b */
[--C-:B------:R-:W-:Y:S01]  /*156f0*/  @!P0 IMAD.MOV.U32 R116, RZ, RZ, R106.reuse ;  /* 0x000000ffff748224 */ /* 0x100fe200078e006a */
[----:B------:R-:W-:Y:S01]  /*15700*/  @!P0 LEA R111, P1, R105, R106, 0x5 ;  /* 0x0000006a696f8211 */ /* 0x000fe200078228ff */
[--C-:B------:R-:W-:Y:S01]  /*15710*/  @!P0 IMAD.X R102, R177, 0x1, R107.reuse, P2 ;  /* 0x00000001b1668824 */ /* 0x100fe200010e066b */
[----:B------:R-:W-:Y:S01]  /*15720*/  @!P0 LEA R120, P2, R109, R186, 0x1 ;  /* 0x000000ba6d788211 */ /* 0x000fe200078408ff */
[----:B------:R-:W-:Y:S01]  /*15730*/  @!PT LDS RZ, [RZ] ;  /* 0x00000000fffff984 */ /* 0x000fe20000000800 */
[----:B------:R-:W-:Y:S01]  /*15740*/  @!PT LDS RZ, [RZ] ;  /* 0x00000000fffff984 */ /* 0x000fe20000000800 */
[----:B------:R-:W-:Y:S01]  /*15750*/  @!PT LDS RZ, [RZ] ;  /* 0x00000000fffff984 */ /* 0x000fe20000000800 */
[----:B------:R1:W-:Y:S01]  /*15760*/  @!P0 LDGSTS.E.BYPASS.LTC128B.128 [R184+0x2000], [R122.64] ;  /* 0x020000007ab88fae */ /* 0x0003e2000b901d46 */
[----:B------:R-:W-:Y:S01]  /*15770*/  @!P0 LEA R108, P3, R105, R106, 0x6 ;  /* 0x0000006a696c8211 */ /* 0x000fe200078630ff */
[----:B------:R-:W-:Y:S01]  /*15780*/  @!P0 IMAD.MOV.U32 R114, RZ, RZ, R106 ;  /* 0x000000ffff728224 */ /* 0x000fe200078e006a */
[----:B------:R-:W-:Y:S01]  /*15790*/  @!P0 LEA.HI.X R121, R109, R185, R102, 0x1, P2 ;  /* 0x000000b96d798211 */ /* 0x000fe200010f0c66 */
[----:B------:R1:W-:Y:S01]  /*157a0*/  @P0 STS.128 [R184+0x2800], RZ ;  /* 0x002800ffb8000388 */ /* 0x0003e20000000c00 */
[-C--:B------:R-:W-:Y:S01]  /*157b0*/  @!P0 MOV R117, R107.reuse ;  /* 0x0000006b00758202 */ /* 0x080fe20000000f00 */
[----:B------:R-:W-:Y:S01]  /*157c0*/  @!P0 IMAD.MOV.U32 R112, RZ, RZ, R106 ;  /* 0x000000ffff708224 */ /* 0x000fe200078e006a */
[-C--:B------:R-:W-:Y:S01]  /*157d0*/  @!P0 MOV R113, R107.reuse ;  /* 0x0000006b00718202 */ /* 0x080fe20000000f00 */
[----:B------:R-:W-:Y:S01]  /*157e0*/  @!PT LDS RZ, [RZ] ;  /* 0x00000000fffff984 */ /* 0x000fe20000000800 */
[----:B------:R-:W-:Y:S01]  /*157f0*/  @!PT LDS RZ, [RZ] ;  /* 0x00000000fffff984 */ /* 0x000fe20000000800 */
[----:B------:R-:W-:Y:S01]  /*15800*/  @!PT LDS RZ, [RZ] ;  /* 0x00000000fffff984 */ /* 0x000fe20000000800 */
[----:B------:R1:W-:Y:S01]  /*15810*/  @!P0 LDGSTS.E.BYPASS.LTC128B.128 [R184+0x2800], [R120.64] ;  /* 0x0280000078b88fae */ /* 0x0003e2000b901d46 */
[--C-:B------:R-:W-:Y:S01]  /*15820*/  @!P0 IMAD.MOV.U32 R115, RZ, RZ, R107.reuse ;  /* 0x000000ffff738224 */ /* 0x100fe200078e006b */
[-C--:B------:R-:W-:Y:S01]  /*15830*/  @!P0 LEA.HI.X R104, R105, R107.reuse, R104, 0x5, P1 ;  /* 0x0000006b69688211 */ /* 0x080fe200008f2c68 */
[----:B------:R-:W-:Y:S01]  /*15840*/  @!P0 IMAD.MOV.U32 R2, RZ, RZ, c[0x0][0x19c] ;  /* 0x00006700ff028624 */ /* 0x000fe200078e00ff */
[----:B------:R1:W-:Y:S01]  /*15850*/  @P0 STS.128 [R184+0x3000], RZ ;  /* 0x003000ffb8000388 */ /* 0x0003e20000000c00 */
[-C--:B------:R-:W-:Y:S01]  /*15860*/  @!P0 LEA R110, P1, R111, R186.reuse, 0x1 ;  /* 0x000000ba6f6e8211 */ /* 0x080fe200078208ff */
[C---:B------:R-:W-:Y:S01]  /*15870*/  @!P0 IMAD.WIDE.U32 R118, R105.reuse, 0x30, R106 ;  /* 0x0000003069768825 */ /* 0x040fe200078e006a */
[----:B------:R-:W-:Y:S02]  /*15880*/  @!P0 LEA.HI.X R0, R105, R107, R0, 0x6, P3 ;  /* 0x0000006b69008211 */ /* 0x000fe400018f3400 */
[----:B------:R-:W-:Y:S01]  /*15890*/  @!P0 LEA.HI.X R111, R111, R185, R104, 0x1, P1 ;  /* 0x000000b96f6f8211 */ /* 0x000fe200008f0c68 */
[C---:B------:R-:W-:Y:S01]  /*158a0*/  @!P0 IMAD.WIDE.U32 R116, R105.reuse, 0x50, R116 ;  /* 0x0000005069748825 */ /* 0x040fe200078e0074 */
[-C--:B------:R-:W-:Y:S03]  /*158b0*/  @!P0 LEA R124, P1, R118, R186.reuse, 0x1 ;  /* 0x000000ba767c8211 */ /* 0x080fe600078208ff */
[----:B------:R-:W-:Y:S01]  /*158c0*/  @!PT LDS RZ, [RZ] ;  /* 0x00000000fffff984 */ /* 0x000fe20000000800 */
[----:B------:R-:W-:Y:S01]  /*158d0*/  @!PT LDS RZ, [RZ] ;  /* 0x00000000fffff984 */ /* 0x000fe20000000800 */
[----:B------:R-:W-:Y:S01]  /*158e0*/  @!PT LDS RZ, [RZ] ;  /* 0x00000000fffff984 */ /* 0x000fe20000000800 */
[----:B------:R1:W-:Y:S01]  /*158f0*/  @!P0 LDGSTS.E.BYPASS.LTC128B.128 [R184+0x3000], [R110.64] ;  /* 0x030000006eb88fae */ /* 0x0003e2000b901d46 */
[C---:B------:R-:W-:Y:S01]  /*15900*/  @!P0 IMAD.WIDE.U32 R114, R105.reuse, 0x60, R114 ;  /* 0x0000006069728825 */ /* 0x040fe200078e0072 */
[-C--:B------:R-:W-:Y:S02]  /*15910*/  @!P0 LEA R126, P3, R116, R186.reuse, 0x1 ;  /* 0x000000ba747e8211 */ /* 0x080fe400078608ff */
[----:B------:R1:W-:Y:S01]  /*15920*/  @P0 STS.128 [R184+0x3800], RZ ;  /* 0x003800ffb8000388 */ /* 0x0003e20000000c00 */
[----:B------:R-:W-:Y:S01]  /*15930*/  @!P0 IMAD.WIDE.U32 R112, R105, 0x70, R112 ;  /* 0x0000007069708825 */ /* 0x000fe200078e0070 */
[-C--:B------:R-:W-:Y:S03]  /*15940*/  @!P0 LEA R106, P2, R114, R186.reuse, 0x1 ;  /* 0x000000ba726a8211 */ /* 0x080fe600078408ff */
[----:B------:R-:W-:Y:S02]  /*15950*/  @!P0 IMAD R105, R2, 0x30, RZ ;  /* 0x0000003002698824 */ /* 0x000fe400078e02ff */
[----:B------:R-:W-:Y:S02]  /*15960*/  @!P0 IMAD.MOV.U32 R104, RZ, RZ, c[0x0][0x19c] ;  /* 0x00006700ff688624 */ /* 0x000fe400078e00ff */
[----:B------:R-:W-:Y:S01]  /*15970*/  @!P0 IMAD.MOV.U32 R102, RZ, RZ, c[0x0][0x19c] ;  /* 0x00006700ff668624 */ /* 0x000fe200078e00ff */
[----:B------:R-:W-:Y:S01]  /*15980*/  @!P0 IADD3 R105, R105, R119, RZ ;  /* 0x0000007769698210 */ /* 0x000fe20007ffe0ff */
[----:B------:R-:W-:Y:S01]  /*15990*/  @!P0 IMAD R107, R104, 0x50, RZ ;  /* 0x00000050686b8824 */ /* 0x000fe200078e02ff */
[-C--:B------:R-:W-:Y:S01]  /*159a0*/  @!P0 LEA R104, P4, R108, R186.reuse, 0x1 ;  /* 0x000000ba6c688211 */ /* 0x080fe200078808ff */
[----:B------:R-:W-:Y:S01]  /*159b0*/  @!P0 IMAD R109, R102, 0x60, RZ ;  /* 0x00000060666d8824 */ /* 0x000fe200078e02ff */
[-C--:B------:R-:W-:Y:S01]  /*159c0*/  @!P0 LEA.HI.X R125, R118, R185.reuse, R105, 0x1, P1 ;  /* 0x000000b9767d8211 */ /* 0x080fe200008f0c69 */
[----:B------:R-:W-:Y:S01]  /*159d0*/  @!P0 IMAD.IADD R107, R107, 0x1, R117 ;  /* 0x000000016b6b8824 */ /* 0x000fe200078e0275 */
[-C--:B------:R-:W-:Y:S01]  /*159e0*/  @!P0 LEA.HI.X R105, R108, R185.reuse, R0, 0x1, P4 ;  /* 0x000000b96c698211 */ /* 0x080fe200020f0c00 */
[----:B------:R-:W-:Y:S01]  /*159f0*/  @!P0 IMAD.IADD R109, R109, 0x1, R115 ;  /* 0x000000016d6d8824 */ /* 0x000fe200078e0273 */
[----:B------:R-:W-:Y:S01]  /*15a00*/  @!P0 LEA R118, P1, R112, R186, 0x1 ;  /* 0x000000ba70768211 */ /* 0x000fe200078208ff */
        /* <DEDUP_REMOVED lines=8> */
[----:B------:R-:W-:Y:S01]  /*15a90*/  MOV R186, R122 ;  /* 0x0000007a00ba7202 */ /* 0x000fe20000000f00 */
[----:B------:R-:W-:Y:S02]  /*15aa0*/  @!P0 IMAD.IADD R119, R119, 0x1, R113 ;  /* 0x0000000177778824 */ /* 0x000fe400078e0271 */
        /* <DEDUP_REMOVED lines=22> */
.L_x_5484:
[----:B------:R-:W-:Y:S02]  /*15c10*/  FMNMX.FTZ R0, R4, R103, !PT ;  /* 0x0000006704007209 */ /* 0x000fe40007810000 */
[----:B------:R-:W-:Y:S02]  /*15c20*/  FMNMX.FTZ R2, R6, R3, !PT ;  /* 0x0000000306027209 */ /* 0x000fe40007810000 */
[----:B-1----:R-:W-:Y:S02]  /*15c30*/  FMNMX.FTZ R105, R5, R0, !PT ;  /* 0x0000000005697209 */ /* 0x002fe40007810000 */
        /* <DEDUP_REMOVED lines=69> */
[----:B--2---:R-:W-:Y:S02]  /*16090*/  FMNMX.FTZ R2, R111, R2, !PT ;  /* 0x000000026f027209 */ /* 0x004fe40007810000 */
[----:B------:R-:W-:Y:S02]  /*160a0*/  LDSM.16.MT88.4 R108, [R166+0x6000] ;  /* 0x00600000a66c783b */ /* 0x000fe40000004200 */
[C---:B------:R-:W-:Y:S01]  /*160b0*/  FSETP.NEU.FTZ.AND P0, PT, R2.reuse, -INF , PT ;  /* 0xff8000000200780b */ /* 0x040fe20003f1d000 */
[C---:B------:R-:W-:Y:S02]  /*160c0*/  FADD.FTZ R102, -R2.reuse, R103 ;  /* 0x0000006702667221 */ /* 0x040fe40000010100 */
[----:B------:R-:W-:Y:S02]  /*160d0*/  FMUL.FTZ R117, R2, c[0x0][0x23c] ;  /* 0x00008f0002757a20 */ /* 0x000fe40000410000 */
[----:B------:R-:W-:Y:S02]  /*160e0*/  FMUL.FTZ R104, R102, c[0x0][0x23c] ;  /* 0x00008f0066687a20 */ /* 0x000fe40000410000 */
[C---:B------:R-:W-:Y:S01]  /*160f0*/  FADD.FTZ R103, -R0.reuse, R3 ;  /* 0x0000000300677221 */ /* 0x040fe20000010100 */
[----:B------:R-:W-:Y:S01]  /*16100*/  FSEL R117, R117, RZ, P0 ;  /* 0x000000ff75757208 */ /* 0x000fe20000000000 */
[----:B------:R1:W2:Y:S01]  /*16110*/  MUFU.EX2 R102, R104 ;  /* 0x0000006800667308 */ /* 0x0002a20000000800 */
[----:B------:R-:W-:Y:S01]  /*16120*/  FSETP.NEU.FTZ.AND P0, PT, R0, -INF , PT ;  /* 0xff8000000000780b */ /* 0x000fe20003f1d000 */
[----:B------:R-:W-:Y:S01]  /*16130*/  FMUL.FTZ R3, R103, c[0x0][0x23c] ;  /* 0x00008f0067037a20 */ /* 0x000fe20000410000 */
[----:B------:R-:W-:Y:S01]  /*16140*/  MOV R103, R2 ;  /* 0x0000000200677202 */ /* 0x000fe20000000f00 */
[--C-:B------:R-:W-:Y:S02]  /*16150*/  FFMA.FTZ R131, R28, c[0x0][0x23c], -R117.reuse ;  /* 0x00008f001c837a23 */ /* 0x100fe40000010875 */
[--C-:B------:R-:W-:Y:S02]  /*16160*/  FFMA.FTZ R130, R29, c[0x0][0x23c], -R117.reuse ;  /* 0x00008f001d827a23 */ /* 0x100fe40000010875 */
[--C-:B------:R-:W-:Y:S02]  /*16170*/  FFMA.FTZ R132, R41, c[0x0][0x23c], -R117.reuse ;  /* 0x00008f0029847a23 */ /* 0x100fe40000010875 */
[----:B------:R-:W3:Y:S01]  /*16180*/  MUFU.EX2 R3, R3 ;  /* 0x0000000300037308 */ /* 0x000ee20000000800 */
[--C-:B------:R-:W-:Y:S01]  /*16190*/  FFMA.FTZ R124, R5, c[0x0][0x23c], -R117.reuse ;  /* 0x00008f00057c7a23 */ /* 0x100fe20000010875 */
[----:B------:R-:W-:Y:S01]  /*161a0*/  FSEL R5, R105, RZ, P0 ;  /* 0x000000ff69057208 */ /* 0x000fe20000000000 */
[--C-:B------:R-:W-:Y:S01]  /*161b0*/  FFMA.FTZ R112, R13, c[0x0][0x23c], -R117.reuse ;  /* 0x00008f000d707a23 */ /* 0x100fe20000010875 */
[----:B------:R-:W-:Y:S01]  /*161c0*/  ISETP.GT.AND P0, PT, R188, 0x1, PT ;  /* 0x00000001bc00780c */ /* 0x000fe20003f04270 */
[----:B------:R-:W-:Y:S02]  /*161d0*/  FFMA.FTZ R115, R16, c[0x0][0x23c], -R117 ;  /* 0x00008f0010737a23 */ /* 0x000fe40000010875 */
[--C-:B------:R-:W-:Y:S02]  /*161e0*/  FFMA.FTZ R134, R42, c[0x0][0x23c], -R5.reuse ;  /* 0x00008f002a867a23 */ /* 0x100fe40000010805 */
[--C-:B------:R-:W-:Y:S01]  /*161f0*/  FFMA.FTZ R135, R43, c[0x0][0x23c], -R5.reuse ;  /* 0x00008f002b877a23 */ /* 0x100fe20000010805 */
[----:B------:R-:W-:Y:S01]  /*16200*/  MUFU.EX2 R124, R124 ;  /* 0x0000007c007c7308 */ /* 0x000fe20000000800 */
[--C-:B------:R-:W-:Y:S02]  /*16210*/  FFMA.FTZ R113, R14, c[0x0][0x23c], -R5.reuse ;  /* 0x00008f000e717a23 */ /* 0x100fe40000010805 */
[----:B------:R-:W-:Y:S01]  /*16220*/  FFMA.FTZ R114, R15, c[0x0][0x23c], -R5 ;  /* 0x00008f000f727a23 */ /* 0x000fe20000010805 */
[----:B-1----:R-:W1:Y:S01]  /*16230*/  LDSM.16.MT88.4 R104, [R168+0x6000] ;  /* 0x00600000a868783b */ /* 0x002e620000004200 */
[C---:B--2---:R-:W-:Y:S02]  /*16240*/  FMUL.FTZ R13, R102.reuse, R93 ;  /* 0x0000005d660d7220 */ /* 0x044fe40000410000 */
[C---:B------:R-:W-:Y:S02]  /*16250*/  FMUL.FTZ R16, R102.reuse, R88 ;  /* 0x0000005866107220 */ /* 0x040fe40000410000 */
[C---:B------:R-:W-:Y:S01]  /*16260*/  FMUL.FTZ R68, R102.reuse, R68 ;  /* 0x0000004466447220 */ /* 0x040fe20000410000 */
[----:B------:R-:W-:Y:S01]  /*16270*/  MUFU.EX2 R112, R112 ;  /* 0x0000007000707308 */ /* 0x000fe20000000800 */
[C---:B------:R-:W-:Y:S02]  /*16280*/  FMUL.FTZ R69, R102.reuse, R69 ;  /* 0x0000004566457220 */ /* 0x040fe40000410000 */
[C---:B------:R-:W-:Y:S02]  /*16290*/  FMUL.FTZ R72, R102.reuse, R72 ;  /* 0x0000004866487220 */ /* 0x040fe40000410000 */
[C---:B---3--:R-:W-:Y:S02]  /*162a0*/  FMUL.FTZ R14, R3.reuse, R94 ;  /* 0x0000005e030e7220 */ /* 0x048fe40000410000 */
[C---:B------:R-:W-:Y:S02]  /*162b0*/  FMUL.FTZ R15, R3.reuse, R95 ;  /* 0x0000005f030f7220 */ /* 0x040fe40000410000 */
[C---:B------:R-:W-:Y:S01]  /*162c0*/  FMUL.FTZ R70, R3.reuse, R70 ;  /* 0x0000004603467220 */ /* 0x040fe20000410000 */
[----:B------:R-:W-:Y:S01]  /*162d0*/  MUFU.EX2 R113, R113 ;  /* 0x0000007100717308 */ /* 0x000fe20000000800 */
[C---:B------:R-:W-:Y:S02]  /*162e0*/  FMUL.FTZ R71, R3.reuse, R71 ;  /* 0x0000004703477220 */ /* 0x040fe40000410000 */
[C---:B------:R-:W-:Y:S02]  /*162f0*/  FMUL.FTZ R73, R102.reuse, R73 ;  /* 0x0000004966497220 */ /* 0x040fe40000410000 */
[C---:B------:R-:W-:Y:S02]  /*16300*/  FMUL.FTZ R74, R3.reuse, R74 ;  /* 0x0000004a034a7220 */ /* 0x040fe40000410000 */
[----:B------:R-:W-:Y:S02]  /*16310*/  FMUL.FTZ R75, R3, R75 ;  /* 0x0000004b034b7220 */ /* 0x000fe40000410000 */
[--C-:B------:R-:W-:Y:S01]  /*16320*/  FFMA.FTZ R116, R17, c[0x0][0x23c], -R117.reuse ;  /* 0x00008f0011747a23 */ /* 0x100fe20000010875 */
        /* <DEDUP_REMOVED lines=8> */
[----:B------:R-:W-:Y:S02]  /*163b0*/  FMUL.FTZ R81, R102, R81 ;  /* 0x0000005166517220 */ /* 0x000fe40000410000 */
[C---:B------:R-:W-:Y:S02]  /*163c0*/  FMUL.FTZ R82, R3.reuse, R82 ;  /* 0x0000005203527220 */ /* 0x040fe40000410000 */
[----:B------:R-:W-:Y:S02]  /*163d0*/  FMUL.FTZ R83, R3, R83 ;  /* 0x0000005303537220 */ /* 0x000fe40000410000 */
[----:B------:R-:W-:Y:S01]  /*163e0*/  FFMA.FTZ R133, R4, c[0x0][0x23c], -R117 ;  /* 0x00008f0004857a23 */ /* 0x000fe20000010875 */
[----:B------:R-:W2:Y:S01]  /*163f0*/  MUFU.EX2 R116, R116 ;  /* 0x0000007400747308 */ /* 0x000ea20000000800 */
[--C-:B------:R-:W-:Y:S02]  /*16400*/  FFMA.FTZ R125, R6, c[0x0][0x23c], -R5.reuse ;  /* 0x00008f00067d7a23 */ /* 0x100fe40000010805 */
[----:B------:R-:W-:Y:S02]  /*16410*/  FFMA.FTZ R126, R7, c[0x0][0x23c], -R5 ;  /* 0x00008f00077e7a23 */ /* 0x000fe40000010805 */
[--C-:B------:R-:W-:Y:S02]  /*16420*/  FFMA.FTZ R118, R8, c[0x0][0x23c], -R117.reuse ;  /* 0x00008f0008767a23 */ /* 0x100fe40000010875 */
[----:B------:R-:W-:Y:S02]  /*16430*/  FFMA.FTZ R119, R9, c[0x0][0x23c], -R117 ;  /* 0x00008f0009777a23 */ /* 0x000fe40000010875 */
[--C-:B------:R-:W-:Y:S01]  /*16440*/  FFMA.FTZ R121, R10, c[0x0][0x23c], -R5.reuse ;  /* 0x00008f000a797a23 */ /* 0x100fe20000010805 */
[----:B------:R-:W3:Y:S01]  /*16450*/  MUFU.EX2 R133, R133 ;  /* 0x0000008500857308 */ /* 0x000ee20000000800 */
[----:B------:R-:W-:Y:S02]  /*16460*/  FFMA.FTZ R6, R11, c[0x0][0x23c], -R5 ;  /* 0x00008f000b067a23 */ /* 0x000fe40000010805 */
[----:B------:R-:W-:Y:S02]  /*16470*/  FFMA.FTZ R7, R12, c[0x0][0x23c], -R117 ;  /* 0x00008f000c077a23 */ /* 0x000fe40000010875 */
[C---:B------:R-:W-:Y:S02]  /*16480*/  FMUL.FTZ R12, R102.reuse, R92 ;  /* 0x0000005c660c7220 */ /* 0x040fe40000410000 */
[----:B------:R-:W4:Y:S01]  /*16490*/  LDSM.16.MT88.4 R92, [R165+0x6000] ;  /* 0x00600000a55c783b */ /* 0x000f220000004200 */
[C---:B------:R-:W-:Y:S02]  /*164a0*/  FMUL.FTZ R8, R102.reuse, R96 ;  /* 0x0000006066087220 */ /* 0x040fe40000410000 */
[----:B------:R-:W-:Y:S01]  /*164b0*/  MUFU.EX2 R125, R125 ;  /* 0x0000007d007d7308 */ /* 0x000fe20000000800 */
[----:B------:R-:W-:Y:S02]  /*164c0*/  FMUL.FTZ R9, R102, R97 ;  /* 0x0000006166097220 */ /* 0x000fe40000410000 */
[C---:B------:R-:W-:Y:S02]  /*164d0*/  FMUL.FTZ R10, R3.reuse, R98 ;  /* 0x00000062030a7220 */ /* 0x040fe40000410000 */
[C---:B------:R-:W-:Y:S02]  /*164e0*/  FMUL.FTZ R11, R3.reuse, R99 ;  /* 0x00000063030b7220 */ /* 0x040fe40000410000 */
[--C-:B------:R-:W-:Y:S02]  /*164f0*/  FFMA.FTZ R120, R22, c[0x0][0x23c], -R5.reuse ;  /* 0x00008f0016787a23 */ /* 0x100fe40000010805 */
[----:B------:R-:W-:Y:S01]  /*16500*/  FMUL.FTZ R22, R3, R86 ;  /* 0x0000005603167220 */ /* 0x000fe20000410000 */
[----:B------:R-:W5:Y:S01]  /*16510*/  MUFU.EX2 R126, R126 ;  /* 0x0000007e007e7308 */ /* 0x000f620000000800 */
[----:B--2---:R-:W-:Y:S01]  /*16520*/  F2FP.PACK_AB R86, R116, R115 ;  /* 0x000000737456723e */ /* 0x004fe200000000ff */
[----:B------:R-:W-:Y:S01]  /*16530*/  FFMA.FTZ R123, R23, c[0x0][0x23c], -R5 ;  /* 0x00008f00177b7a23 */ /* 0x000fe20000010805 */
[----:B---3--:R-:W-:Y:S01]  /*16540*/  F2FP.PACK_AB R96, R124, R133 ;  /* 0x000000857c60723e */ /* 0x008fe200000000ff */
[----:B------:R-:W-:Y:S02]  /*16550*/  FMUL.FTZ R23, R3, R87 ;  /* 0x0000005703177220 */ /* 0x000fe40000410000 */
[--C-:B------:R-:W-:Y:S02]  /*16560*/  FFMA.FTZ R127, R24, c[0x0][0x23c], -R117.reuse ;  /* 0x00008f00187f7a23 */ /* 0x100fe40000010875 */
[----:B------:R-:W-:Y:S02]  /*16570*/  FFMA.FTZ R122, R25, c[0x0][0x23c], -R117 ;  /* 0x00008f00197a7a23 */ /* 0x000fe40000010875 */
[----:B------:R-:W-:Y:S01]  /*16580*/  MUFU.EX2 R118, R118 ;  /* 0x0000007600767308 */ /* 0x000fe20000000800 */
[--C-:B------:R-:W-:Y:S02]  /*16590*/  FFMA.FTZ R128, R26, c[0x0][0x23c], -R5.reuse ;  /* 0x00008f001a807a23 */ /* 0x100fe40000010805 */
[----:B------:R-:W-:Y:S02]  /*165a0*/  FFMA.FTZ R129, R27, c[0x0][0x23c], -R5 ;  /* 0x00008f001b817a23 */ /* 0x000fe40000010805 */
[--C-:B------:R-:W-:Y:S02]  /*165b0*/  FFMA.FTZ R56, R56, c[0x0][0x23c], -R117.reuse ;  /* 0x00008f0038387a23 */ /* 0x100fe40000010875 */
[--C-:B------:R-:W-:Y:S02]  /*165c0*/  FFMA.FTZ R44, R44, c[0x0][0x23c], -R117.reuse ;  /* 0x00008f002c2c7a23 */ /* 0x100fe40000010875 */
[----:B------:R-:W-:Y:S01]  /*165d0*/  FFMA.FTZ R45, R45, c[0x0][0x23c], -R117 ;  /* 0x00008f002d2d7a23 */ /* 0x000fe20000010875 */
[----:B------:R-:W2:Y:S01]  /*165e0*/  MUFU.EX2 R119, R119 ;  /* 0x0000007700777308 */ /* 0x000ea20000000800 */
[--C-:B------:R-:W-:Y:S02]  /*165f0*/  FFMA.FTZ R46, R46, c[0x0][0x23c], -R5.reuse ;  /* 0x00008f002e2e7a23 */ /* 0x100fe40000010805 */
[----:B------:R-:W-:Y:S01]  /*16600*/  FFMA.FTZ R47, R47, c[0x0][0x23c], -R5 ;  /* 0x00008f002f2f7a23 */ /* 0x000fe20000010805 */
[----:B-----5:R-:W-:Y:S01]  /*16610*/  F2FP.PACK_AB R97, R126, R125 ;  /* 0x0000007d7e61723e */ /* 0x020fe200000000ff */
[--C-:B------:R-:W-:Y:S02]  /*16620*/  FFMA.FTZ R137, R48, c[0x0][0x23c], -R117.reuse ;  /* 0x00008f0030897a23 */ /* 0x100fe40000010875 */
[----:B------:R-:W-:Y:S02]  /*16630*/  FFMA.FTZ R48, R49, c[0x0][0x23c], -R117 ;  /* 0x00008f0031307a23 */ /* 0x000fe40000010875 */
[--C-:B------:R-:W-:Y:S01]  /*16640*/  FFMA.FTZ R49, R50, c[0x0][0x23c], -R5.reuse ;  /* 0x00008f0032317a23 */ /* 0x100fe20000010805 */
[----:B------:R-:W-:Y:S01]  /*16650*/  MUFU.EX2 R121, R121 ;  /* 0x0000007900797308 */ /* 0x000fe20000000800 */
[----:B------:R-:W-:Y:S02]  /*16660*/  FFMA.FTZ R50, R51, c[0x0][0x23c], -R5 ;  /* 0x00008f0033327a23 */ /* 0x000fe40000010805 */
[--C-:B------:R-:W-:Y:S02]  /*16670*/  FFMA.FTZ R51, R52, c[0x0][0x23c], -R117.reuse ;  /* 0x00008f0034337a23 */ /* 0x100fe40000010875 */
[----:B------:R-:W-:Y:S02]  /*16680*/  FFMA.FTZ R52, R53, c[0x0][0x23c], -R117 ;  /* 0x00008f0035347a23 */ /* 0x000fe40000010875 */
[--C-:B------:R-:W-:Y:S02]  /*16690*/  FFMA.FTZ R53, R54, c[0x0][0x23c], -R5.reuse ;  /* 0x00008f0036357a23 */ /* 0x100fe40000010805 */
[--C-:B------:R-:W-:Y:S01]  /*166a0*/  FFMA.FTZ R54, R55, c[0x0][0x23c], -R5.reuse ;  /* 0x00008f0037367a23 */ /* 0x100fe20000010805 */
[----:B------:R-:W3:Y:S01]  /*166b0*/  MUFU.EX2 R6, R6 ;  /* 0x0000000600067308 */ /* 0x000ee20000000800 */
[--C-:B------:R-:W-:Y:S02]  /*166c0*/  FFMA.FTZ R55, R58, c[0x0][0x23c], -R5.reuse ;  /* 0x00008f003a377a23 */ /* 0x100fe40000010805 */
[----:B------:R-:W-:Y:S01]  /*166d0*/  FFMA.FTZ R58, R59, c[0x0][0x23c], -R5 ;  /* 0x00008f003b3a7a23 */ /* 0x000fe20000010805 */
[----:B--2---:R-:W-:Y:S01]  /*166e0*/  F2FP.PACK_AB R98, R119, R118 ;  /* 0x000000767762723e */ /* 0x004fe200000000ff */
[----:B------:R-:W-:Y:S02]  /*166f0*/  FFMA.FTZ R125, R3, R192, R125 ;  /* 0x000000c0037d7223 */ /* 0x000fe4000001007d */
[----:B------:R-:W-:Y:S02]  /*16700*/  FFMA.FTZ R59, R62, c[0x0][0x23c], -R5 ;  /* 0x00008f003e3b7a23 */ /* 0x000fe40000010805 */
[----:B------:R-:W-:Y:S01]  /*16710*/  FADD.FTZ R126, R126, R125 ;  /* 0x0000007d7e7e7221 */ /* 0x000fe20000010000 */
[----:B------:R-:W2:Y:S01]  /*16720*/  MUFU.EX2 R7, R7 ;  /* 0x0000000700077308 */ /* 0x000ea20000000800 */
[----:B------:R-:W-:Y:S04]  /*16730*/  FFMA.FTZ R133, R102, R193, R133 ;  /* 0x000000c166857223 */ /* 0x000fe80000010085 */
[----:B------:R-:W-:Y:S04]  /*16740*/  FADD.FTZ R133, R124, R133 ;  /* 0x000000857c857221 */ /* 0x000fe80000010000 */
[----:B------:R-:W-:Y:S01]  /*16750*/  FADD.FTZ R62, R118, R133 ;  /* 0x00000085763e7221 */ /* 0x000fe20000010000 */
[----:B------:R-:W-:Y:S03]  /*16760*/  MUFU.EX2 R51, R51 ;  /* 0x0000003300337308 */ /* 0x000fe60000000800 */
[----:B------:R-:W-:Y:S01]  /*16770*/  FADD.FTZ R62, R119, R62 ;  /* 0x0000003e773e7221 */ /* 0x000fe20000010000 */
[----:B---3--:R-:W-:Y:S01]  /*16780*/  F2FP.PACK_AB R99, R6, R121 ;  /* 0x000000790663723e */ /* 0x008fe200000000ff */
[----:B------:R-:W-:Y:S05]  /*16790*/  FADD.FTZ R121, R121, R126 ;  /* 0x0000007e79797221 */ /* 0x000fea0000010000 */
[----:B------:R-:W-:Y:S01]  /*167a0*/  MUFU.EX2 R52, R52 ;  /* 0x0000003400347308 */ /* 0x000fe20000000800 */
[C---:B-1----:R-:W-:Y:S08]  /*167b0*/  HMMA.16816.F32 R8, R96.reuse, R104, R8 ;  /* 0x000000686008723c */ /* 0x042ff00000001808 */
[C---:B------:R-:W-:Y:S01]  /*167c0*/  HMMA.16816.F32 R12, R96.reuse, R106, R12 ;  /* 0x0000006a600c723c */ /* 0x040fe2000000180c */
[----:B------:R-:W1:Y:S01]  /*167d0*/  LDSM.16.MT88.4 R104, [R164+0x6000] ;  /* 0x00600000a468783b */ /* 0x000e620000004200 */
[----:B------:R-:W-:Y:S06]  /*167e0*/  MUFU.EX2 R53, R53 ;  /* 0x0000003500357308 */ /* 0x000fec0000000800 */
[C---:B------:R-:W-:Y:S04]  /*167f0*/  HMMA.16816.F32 R68, R96.reuse, R108, R68 ;  /* 0x0000006c6044723c */ /* 0x040fe80000001844 */
[----:B------:R-:W-:Y:S03]  /*16800*/  MUFU.EX2 R54, R54 ;  /* 0x0000003600367308 */ /* 0x000fe60000000800 */
[--C-:B------:R-:W-:Y:S01]  /*16810*/  FFMA.FTZ R108, R18, c[0x0][0x23c], -R5.reuse ;  /* 0x00008f00126c7a23 */ /* 0x100fe20000010805 */
[C---:B------:R-:W-:Y:S04]  /*16820*/  HMMA.16816.F32 R72, R96.reuse, R110, R72 ;  /* 0x0000006e6048723c */ /* 0x040fe80000001848 */
[----:B------:R-:W-:Y:S02]  /*16830*/  FMUL.FTZ R18, R3, R90 ;  /* 0x0000005a03127220 */ /* 0x000fe40000410000 */
[----:B------:R-:W-:Y:S01]  /*16840*/  FFMA.FTZ R109, R19, c[0x0][0x23c], -R5 ;  /* 0x00008f00136d7a23 */ /* 0x000fe20000010805 */
[----:B------:R-:W-:Y:S01]  /*16850*/  MUFU.EX2 R108, R108 ;  /* 0x0000006c006c7308 */ /* 0x000fe20000000800 */
[----:B------:R-:W-:Y:S02]  /*16860*/  FMUL.FTZ R19, R3, R91 ;  /* 0x0000005b03137220 */ /* 0x000fe40000410000 */
[----:B------:R-:W3:Y:S02]  /*16870*/  LDSM.16.MT88.4 R88, [R168+0x6800] ;  /* 0x00680000a858783b */ /* 0x000ee40000004200 */
[--C-:B------:R-:W-:Y:S02]  /*16880*/  FFMA.FTZ R110, R20, c[0x0][0x23c], -R117.reuse ;  /* 0x00008f00146e7a23 */ /* 0x100fe40000010875 */
[----:B------:R-:W-:Y:S01]  /*16890*/  FMUL.FTZ R20, R102, R84 ;  /* 0x0000005466147220 */ /* 0x000fe20000410000 */
[C---:B----4-:R-:W-:Y:S02]  /*168a0*/  HMMA.16816.F32 R16, R96.reuse, R92, R16 ;  /* 0x0000005c6010723c */ /* 0x050fe40000001810 */
[----:B------:R-:W4:Y:S01]  /*168b0*/  MUFU.EX2 R109, R109 ;  /* 0x0000006d006d7308 */ /* 0x000f220000000800 */
[----:B--2---:R-:W-:Y:S01]  /*168c0*/  F2FP.PACK_AB R84, R112, R7 ;  /* 0x000000077054723e */ /* 0x004fe200000000ff */
[--C-:B------:R-:W-:Y:S02]  /*168d0*/  FFMA.FTZ R111, R21, c[0x0][0x23c], -R117.reuse ;  /* 0x00008f00156f7a23 */ /* 0x100fe40000010875 */
[----:B------:R-:W-:Y:S01]  /*168e0*/  FMUL.FTZ R21, R102, R85 ;  /* 0x0000005566157220 */ /* 0x000fe20000410000 */
[----:B------:R-:W-:Y:S01]  /*168f0*/  F2FP.PACK_AB R85, R114, R113 ;  /* 0x000000717255723e */ /* 0x000fe200000000ff */
[C---:B------:R-:W-:Y:S01]  /*16900*/  HMMA.16816.F32 R76, R96.reuse, R94, R76 ;  /* 0x0000005e604c723c */ /* 0x040fe2000000184c */
[----:B------:R-:W2:Y:S03]  /*16910*/  LDSM.16.MT88.4 R92, [R166+0x6800] ;  /* 0x00680000a65c783b */ /* 0x000ea60000004200 */
[----:B------:R-:W-:Y:S01]  /*16920*/  MUFU.EX2 R56, R56 ;  /* 0x0000003800387308 */ /* 0x000fe20000000800 */
[----:B------:R-:W-:Y:S02]  /*16930*/  FFMA.FTZ R3, R57, c[0x0][0x23c], -R117 ;  /* 0x00008f0039037a23 */ /* 0x000fe40000010875 */
[----:B------:R-:W-:Y:S01]  /*16940*/  FADD.FTZ R7, R7, R62 ;  /* 0x0000003e07077221 */ /* 0x000fe20000010000 */
[C---:B-1----:R-:W-:Y:S04]  /*16950*/  HMMA.16816.F32 R80, R96.reuse, R104, R80 ;  /* 0x000000686050723c */ /* 0x042fe80000001850 */
[----:B------:R-:W-:Y:S02]  /*16960*/  FADD.FTZ R112, R112, R7 ;  /* 0x0000000770707221 */ /* 0x000fe40000010000 */
[----:B------:R-:W-:Y:S01]  /*16970*/  MUFU.EX2 R3, R3 ;  /* 0x0000000300037308 */ /* 0x000fe20000000800 */
[--C-:B------:R-:W-:Y:S01]  /*16980*/  FFMA.FTZ R57, R60, c[0x0][0x23c], -R117.reuse ;  /* 0x00008f003c397a23 */ /* 0x100fe20000010875 */
[----:B------:R-:W-:Y:S01]  /*16990*/  HMMA.16816.F32 R20, R96, R106, R20 ;  /* 0x0000006a6014723c */ /* 0x000fe20000001814 */
[----:B------:R-:W1:Y:S03]  /*169a0*/  LDSM.16.MT88.4 R96, [R165+0x6800] ;  /* 0x00680000a560783b */ /* 0x000e660000004200 */
[----:B----4-:R-:W-:Y:S01]  /*169b0*/  F2FP.PACK_AB R87, R109, R108 ;  /* 0x0000006c6d57723e */ /* 0x010fe200000000ff */
[----:B------:R-:W-:Y:S02]  /*169c0*/  FFMA.FTZ R60, R61, c[0x0][0x23c], -R117 ;  /* 0x00008f003d3c7a23 */ /* 0x000fe40000010875 */
[----:B------:R-:W-:Y:S01]  /*169d0*/  FADD.FTZ R115, R115, R112 ;  /* 0x0000007073737221 */ /* 0x000fe20000010000 */
[----:B------:R-:W-:Y:S01]  /*169e0*/  MUFU.EX2 R55, R55 ;  /* 0x0000003700377308 */ /* 0x000fe20000000800 */
[----:B------:R-:W4:Y:S02]  /*169f0*/  LDSM.16.MT88.4 R104, [R164+0x6800] ;  /* 0x00680000a468783b */ /* 0x000f240000004200 */
[C---:B---3--:R-:W-:Y:S05]  /*16a00*/  HMMA.16816.F32 R8, R84.reuse, R88, R8 ;  /* 0x000000585408723c */ /* 0x048fea0000001808 */
[----:B------:R-:W-:Y:S02]  /*16a10*/  FADD.FTZ R115, R116, R115 ;  /* 0x0000007374737221 */ /* 0x000fe40000010000 */
[----:B------:R-:W-:Y:S01]  /*16a20*/  MUFU.EX2 R58, R58 ;  /* 0x0000003a003a7308 */ /* 0x000fe20000000800 */
[C---:B------:R-:W-:Y:S01]  /*16a30*/  HMMA.16816.F32 R12, R84.reuse, R90, R12 ;  /* 0x0000005a540c723c */ /* 0x040fe2000000180c */
[----:B------:R-:W3:Y:S07]  /*16a40*/  LDSM.16.MT88.4 R88, [R168+0x7000] ;  /* 0x00700000a858783b */ /* 0x000eee0000004200 */
[C---:B--2---:R-:W-:Y:S01]  /*16a50*/  HMMA.16816.F32 R68, R84.reuse, R92, R68 ;  /* 0x0000005c5444723c */ /* 0x044fe20000001844 */
[----:B------:R-:W-:Y:S07]  /*16a60*/  MUFU.EX2 R110, R110 ;  /* 0x0000006e006e7308 */ /* 0x000fee0000000800 */
[C---:B------:R-:W-:Y:S01]  /*16a70*/  HMMA.16816.F32 R72, R84.reuse, R94, R72 ;  /* 0x0000005e5448723c */ /* 0x040fe20000001848 */
[----:B------:R-:W2:Y:S02]  /*16a80*/  LDSM.16.MT88.4 R92, [R166+0x7000] ;  /* 0x00700000a65c783b */ /* 0x000ea40000004200 */
[----:B------:R-:W5:Y:S05]  /*16a90*/  MUFU.EX2 R111, R111 ;  /* 0x0000006f006f7308 */ /* 0x000f6a0000000800 */
[C---:B-1----:R-:W-:Y:S05]  /*16aa0*/  HMMA.16816.F32 R16, R84.reuse, R96, R16 ;  /* 0x000000605410723c */ /* 0x042fea0000001810 */
[----:B------:R-:W-:Y:S02]  /*16ab0*/  MUFU.EX2 R120, R120 ;  /* 0x0000007800787308 */ /* 0x000fe40000000800 */
[--C-:B------:R-:W-:Y:S01]  /*16ac0*/  FFMA.FTZ R96, R30, c[0x0][0x23c], -R5.reuse ;  /* 0x00008f001e607a23 */ /* 0x100fe20000010805 */
[C---:B------:R-:W-:Y:S04]  /*16ad0*/  HMMA.16816.F32 R76, R84.reuse, R98, R76 ;  /* 0x00000062544c723c */ /* 0x040fe8000000184c */
[----:B------:R-:W-:Y:S02]  /*16ae0*/  FFMA.FTZ R97, R31, c[0x0][0x23c], -R5 ;  /* 0x00008f001f617a23 */ /* 0x000fe40000010805 */
[----:B------:R-:W1:Y:S01]  /*16af0*/  LDSM.16.MT88.4 R28, [R165+0x7000] ;  /* 0x00700000a51c783b */ /* 0x000e620000004200 */
[----:B------:R-:W2:Y:S01]  /*16b00*/  MUFU.EX2 R123, R123 ;  /* 0x0000007b007b7308 */ /* 0x000ea20000000800 */
[C---:B----4-:R-:W-:Y:S04]  /*16b10*/  HMMA.16816.F32 R80, R84.reuse, R104, R80 ;  /* 0x000000685450723c */ /* 0x050fe80000001850 */
[----:B------:R-:W-:Y:S01]  /*16b20*/  FFMA.FTZ R99, R32, c[0x0][0x23c], -R117 ;  /* 0x00008f0020637a23 */ /* 0x000fe20000010875 */
[----:B-----5:R-:W-:Y:S01]  /*16b30*/  F2FP.PACK_AB R24, R111, R110 ;  /* 0x0000006e6f18723e */ /* 0x020fe200000000ff */
[----:B------:R-:W-:Y:S02]  /*16b40*/  FADD.FTZ R110, R110, R115 ;  /* 0x000000736e6e7221 */ /* 0x000fe40000010000 */
[----:B------:R-:W-:Y:S01]  /*16b50*/  HMMA.16816.F32 R20, R84, R106, R20 ;  /* 0x0000006a5414723c */ /* 0x000fe20000001814 */
[----:B------:R-:W-:Y:S01]  /*16b60*/  MUFU.EX2 R127, R127 ;  /* 0x0000007f007f7308 */ /* 0x000fe20000000800 */
[----:B------:R-:W4:Y:S02]  /*16b70*/  LDSM.16.MT88.4 R84, [R164+0x7000] ;  /* 0x00700000a454783b */ /* 0x000f240000004200 */
[----:B------:R-:W-:Y:S02]  /*16b80*/  FFMA.FTZ R104, R33, c[0x0][0x23c], -R117 ;  /* 0x00008f0021687a23 */ /* 0x000fe40000010875 */
[--C-:B------:R-:W-:Y:S02]  /*16b90*/  FFMA.FTZ R105, R38, c[0x0][0x23c], -R5.reuse ;  /* 0x00008f0026697a23 */ /* 0x100fe40000010805 */
[----:B------:R-:W-:Y:S03]  /*16ba0*/  FFMA.FTZ R106, R39, c[0x0][0x23c], -R5 ;  /* 0x00008f00276a7a23 */ /* 0x000fe60000010805 */
[----:B------:R-:W5:Y:S01]  /*16bb0*/  MUFU.EX2 R122, R122 ;  /* 0x0000007a007a7308 */ /* 0x000f620000000800 */
[----:B------:R-:W-:Y:S02]  /*16bc0*/  FFMA.FTZ R107, R40, c[0x0][0x23c], -R117 ;  /* 0x00008f00286b7a23 */ /* 0x000fe40000010875 */
[----:B------:R-:W-:Y:S01]  /*16bd0*/  LDSM.16.MT88.4 R40, [R164+0x8000] ;  /* 0x00800000a428783b */ /* 0x000fe20000004200 */
[----:B--2---:R-:W-:Y:S01]  /*16be0*/  F2FP.PACK_AB R25, R123, R120 ;  /* 0x000000787b19723e */ /* 0x004fe200000000ff */
[----:B------:R-:W-:Y:S05]  /*16bf0*/  FADD.FTZ R110, R111, R110 ;  /* 0x0000006e6f6e7221 */ /* 0x000fea0000010000 */
[----:B------:R-:W-:Y:S10]  /*16c00*/  MUFU.EX2 R128, R128 ;  /* 0x0000008000807308 */ /* 0x000ff40000000800 */
[----:B------:R-:W2:Y:S01]  /*16c10*/  MUFU.EX2 R129, R129 ;  /* 0x0000008100817308 */ /* 0x000ea20000000800 */
[C---:B-----5:R-:W-:Y:S01]  /*16c20*/  F2FP.PACK_AB R26, R122.reuse, R127 ;  /* 0x0000007f7a1a723e */ /* 0x060fe200000000ff */
[----:B------:R-:W-:Y:S04]  /*16c30*/  FADD.FTZ R127, R127, R110 ;  /* 0x0000006e7f7f7221 */ /* 0x000fe80000010000 */
[----:B------:R-:W-:Y:S04]  /*16c40*/  FADD.FTZ R122, R122, R127 ;  /* 0x0000007f7a7a7221 */ /* 0x000fe80000010000 */
[----:B------:R-:W-:Y:S10]  /*16c50*/  MUFU.EX2 R97, R97 ;  /* 0x0000006100617308 */ /* 0x000ff40000000800 */
[----:B------:R-:W-:Y:S01]  /*16c60*/  MUFU.EX2 R99, R99 ;  /* 0x0000006300637308 */ /* 0x000fe20000000800 */
[----:B--2---:R-:W-:Y:S09]  /*16c70*/  F2FP.PACK_AB R27, R129, R128 ;  /* 0x00000080811b723e */ /* 0x004ff200000000ff */
[----:B------:R-:W-:Y:S01]  /*16c80*/  MUFU.EX2 R131, R131 ;  /* 0x0000008300837308 */ /* 0x000fe20000000800 */
[C---:B---3--:R-:W-:Y:S07]  /*16c90*/  HMMA.16816.F32 R8, R24.reuse, R88, R8 ;  /* 0x000000581808723c */ /* 0x048fee0000001808 */
[--C-:B------:R-:W-:Y:S01]  /*16ca0*/  FFMA.FTZ R88, R34, c[0x0][0x23c], -R5.reuse ;  /* 0x00008f0022587a23 */ /* 0x100fe20000010805 */
[C---:B------:R-:W-:Y:S01]  /*16cb0*/  HMMA.16816.F32 R12, R24.reuse, R90, R12 ;  /* 0x0000005a180c723c */ /* 0x040fe2000000180c */
[----:B------:R-:W2:Y:S03]  /*16cc0*/  MUFU.EX2 R130, R130 ;  /* 0x0000008200827308 */ /* 0x000ea60000000800 */
[----:B------:R-:W-:Y:S02]  /*16cd0*/  FFMA.FTZ R89, R35, c[0x0][0x23c], -R5 ;  /* 0x00008f0023597a23 */ /* 0x000fe40000010805 */
[----:B------:R-:W3:Y:S01]  /*16ce0*/  LDSM.16.MT88.4 R32, [R168+0x7800] ;  /* 0x00780000a820783b */ /* 0x000ee20000004200 */
[--C-:B------:R-:W-:Y:S01]  /*16cf0*/  FFMA.FTZ R90, R36, c[0x0][0x23c], -R117.reuse ;  /* 0x00008f00245a7a23 */ /* 0x100fe20000010875 */
[C---:B------:R-:W-:Y:S03]  /*16d00*/  HMMA.16816.F32 R68, R24.reuse, R92, R68 ;  /* 0x0000005c1844723c */ /* 0x040fe60000001844 */
[----:B------:R-:W5:Y:S01]  /*16d10*/  MUFU.EX2 R96, R96 ;  /* 0x0000006000607308 */ /* 0x000f620000000800 */
[----:B------:R-:W-:Y:S02]  /*16d20*/  FFMA.FTZ R91, R37, c[0x0][0x23c], -R117 ;  /* 0x00008f00255b7a23 */ /* 0x000fe40000010875 */
[----:B------:R-:W-:Y:S02]  /*16d30*/  LDSM.16.MT88.4 R36, [R165+0x7800] ;  /* 0x00780000a524783b */ /* 0x000fe40000004200 */
[C---:B------:R-:W-:Y:S05]  /*16d40*/  HMMA.16816.F32 R72, R24.reuse, R94, R72 ;  /* 0x0000005e1848723c */ /* 0x040fea0000001848 */
[----:B------:R-:W2:Y:S01]  /*16d50*/  MUFU.EX2 R104, R104 ;  /* 0x0000006800687308 */ /* 0x000ea20000000800 */
[----:B------:R-:W-:Y:S02]  /*16d60*/  LDSM.16.MT88.4 R92, [R168+0x9800] ;  /* 0x00980000a85c783b */ /* 0x000fe40000004200 */
[C---:B-1----:R-:W-:Y:S07]  /*16d70*/  HMMA.16816.F32 R16, R24.reuse, R28, R16 ;  /* 0x0000001c1810723c */ /* 0x042fee0000001810 */
[----:B------:R-:W-:Y:S01]  /*16d80*/  MUFU.EX2 R88, R88 ;  /* 0x0000005800587308 */ /* 0x000fe20000000800 */
[C---:B------:R-:W-:Y:S01]  /*16d90*/  HMMA.16816.F32 R76, R24.reuse, R30, R76 ;  /* 0x0000001e184c723c */ /* 0x040fe2000000184c */
[----:B------:R-:W1:Y:S07]  /*16da0*/  LDSM.16.MT88.4 R28, [R166+0x7800] ;  /* 0x00780000a61c783b */ /* 0x000e6e0000004200 */
[C---:B----4-:R-:W-:Y:S01]  /*16db0*/  HMMA.16816.F32 R80, R24.reuse, R84, R80 ;  /* 0x000000541850723c */ /* 0x050fe20000001850 */
[----:B------:R-:W4:Y:S07]  /*16dc0*/  MUFU.EX2 R89, R89 ;  /* 0x0000005900597308 */ /* 0x000f2e0000000800 */
[----:B------:R-:W-:Y:S01]  /*16dd0*/  HMMA.16816.F32 R20, R24, R86, R20 ;  /* 0x000000561814723c */ /* 0x000fe20000001814 */
[----:B------:R-:W1:Y:S02]  /*16de0*/  LDSM.16.MT88.4 R84, [R164+0x7800] ;  /* 0x00780000a454783b */ /* 0x000e640000004200 */
[----:B------:R-:W-:Y:S04]  /*16df0*/  MUFU.EX2 R90, R90 ;  /* 0x0000005a005a7308 */ /* 0x000fe80000000800 */
[----:B--2---:R-:W-:Y:S01]  /*16e00*/  F2FP.PACK_AB R24, R130, R131 ;  /* 0x000000838218723e */ /* 0x004fe200000000ff */
[----:B------:R-:W-:Y:S01]  /*16e10*/  FADD.FTZ R131, R131, R122 ;  /* 0x0000007a83837221 */ /* 0x000fe20000010000 */
[----:B-----5:R-:W-:Y:S03]  /*16e20*/  F2FP.PACK_AB R25, R97, R96 ;  /* 0x000000606119723e */ /* 0x020fe600000000ff */
[----:B------:R-:W-:Y:S01]  /*16e30*/  F2FP.PACK_AB R26, R104, R99 ;  /* 0x00000063681a723e */ /* 0x000fe200000000ff */
[----:B------:R-:W2:Y:S01]  /*16e40*/  MUFU.EX2 R91, R91 ;  /* 0x0000005b005b7308 */ /* 0x000ea20000000800 */
[----:B------:R-:W-:Y:S01]  /*16e50*/  FADD.FTZ R130, R130, R131 ;  /* 0x0000008382827221 */ /* 0x000fe20000010000 */
[----:B----4-:R-:W-:Y:S08]  /*16e60*/  F2FP.PACK_AB R27, R89, R88 ;  /* 0x00000058591b723e */ /* 0x010ff000000000ff */
[----:B------:R-:W-:Y:S01]  /*16e70*/  MUFU.EX2 R105, R105 ;  /* 0x0000006900697308 */ /* 0x000fe20000000800 */
[C---:B---3--:R-:W-:Y:S08]  /*16e80*/  HMMA.16816.F32 R8, R24.reuse, R32, R8 ;  /* 0x000000201808723c */ /* 0x048ff00000001808 */
[C---:B------:R-:W-:Y:S01]  /*16e90*/  HMMA.16816.F32 R12, R24.reuse, R34, R12 ;  /* 0x00000022180c723c */ /* 0x040fe2000000180c */
[----:B------:R-:W-:Y:S01]  /*16ea0*/  LDSM.16.MT88.4 R32, [R166+0x8000] ;  /* 0x00800000a620783b */ /* 0x000fe20000004200 */
[----:B------:R-:W3:Y:S06]  /*16eb0*/  MUFU.EX2 R106, R106 ;  /* 0x0000006a006a7308 */ /* 0x000eec0000000800 */
[C---:B-1----:R-:W-:Y:S04]  /*16ec0*/  HMMA.16816.F32 R68, R24.reuse, R28, R68 ;  /* 0x0000001c1844723c */ /* 0x042fe80000001844 */
[----:B------:R-:W-:Y:S04]  /*16ed0*/  MUFU.EX2 R107, R107 ;  /* 0x0000006b006b7308 */ /* 0x000fe80000000800 */
[C---:B------:R-:W-:Y:S01]  /*16ee0*/  HMMA.16816.F32 R72, R24.reuse, R30, R72 ;  /* 0x0000001e1848723c */ /* 0x040fe20000001848 */
[----:B------:R-:W1:Y:S05]  /*16ef0*/  LDSM.16.MT88.4 R28, [R168+0x8000] ;  /* 0x00800000a81c783b */ /* 0x000e6a0000004200 */
[----:B------:R-:W4:Y:S02]  /*16f00*/  MUFU.EX2 R132, R132 ;  /* 0x0000008400847308 */ /* 0x000f240000000800 */
[C---:B------:R-:W-:Y:S08]  /*16f10*/  HMMA.16816.F32 R16, R24.reuse, R36, R16 ;  /* 0x000000241810723c */ /* 0x040ff00000001810 */
[C---:B------:R-:W-:Y:S01]  /*16f20*/  HMMA.16816.F32 R76, R24.reuse, R38, R76 ;  /* 0x00000026184c723c */ /* 0x040fe2000000184c */
[----:B------:R-:W-:Y:S01]  /*16f30*/  MUFU.EX2 R134, R134 ;  /* 0x0000008600867308 */ /* 0x000fe20000000800 */
[----:B------:R-:W5:Y:S06]  /*16f40*/  LDSM.16.MT88.4 R36, [R165+0x8000] ;  /* 0x00800000a524783b */ /* 0x000f6c0000004200 */
[C---:B------:R-:W-:Y:S03]  /*16f50*/  HMMA.16816.F32 R80, R24.reuse, R84, R80 ;  /* 0x000000541850723c */ /* 0x040fe60000001850 */
[----:B------:R-:W1:Y:S05]  /*16f60*/  MUFU.EX2 R135, R135 ;  /* 0x0000008700877308 */ /* 0x000e6a0000000800 */
[----:B------:R-:W-:Y:S05]  /*16f70*/  HMMA.16816.F32 R20, R24, R86, R20 ;  /* 0x000000561814723c */ /* 0x000fea0000001814 */
[----:B------:R-:W-:Y:S02]  /*16f80*/  MUFU.EX2 R44, R44 ;  /* 0x0000002c002c7308 */ /* 0x000fe40000000800 */
[----:B--2---:R-:W-:Y:S02]  /*16f90*/  F2FP.PACK_AB R24, R91, R90 ;  /* 0x0000005a5b18723e */ /* 0x004fe400000000ff */
[----:B---3--:R-:W-:Y:S03]  /*16fa0*/  F2FP.PACK_AB R25, R106, R105 ;  /* 0x000000696a19723e */ /* 0x008fe600000000ff */
[----:B----4-:R-:W-:Y:S03]  /*16fb0*/  F2FP.PACK_AB R26, R132, R107 ;  /* 0x0000006b841a723e */ /* 0x010fe600000000ff */
[----:B------:R-:W2:Y:S01]  /*16fc0*/  MUFU.EX2 R45, R45 ;  /* 0x0000002d002d7308 */ /* 0x000ea20000000800 */
[----:B-1----:R-:W-:Y:S09]  /*16fd0*/  F2FP.PACK_AB R27, R135, R134 ;  /* 0x00000086871b723e */ /* 0x002ff200000000ff */
[----:B------:R-:W-:Y:S01]  /*16fe0*/  MUFU.EX2 R46, R46 ;  /* 0x0000002e002e7308 */ /* 0x000fe20000000800 */
[C---:B------:R-:W-:Y:S08]  /*16ff0*/  HMMA.16816.F32 R8, R24.reuse, R28, R8 ;  /* 0x0000001c1808723c */ /* 0x040ff00000001808 */
[C---:B------:R-:W-:Y:S01]  /*17000*/  HMMA.16816.F32 R12, R24.reuse, R30, R12 ;  /* 0x0000001e180c723c */ /* 0x040fe2000000180c */
[----:B------:R-:W1:Y:S01]  /*17010*/  LDSM.16.MT88.4 R28, [R168+0x8800] ;  /* 0x00880000a81c783b */ /* 0x000e620000004200 */
[----:B------:R-:W3:Y:S06]  /*17020*/  MUFU.EX2 R47, R47 ;  /* 0x0000002f002f7308 */ /* 0x000eec0000000800 */
[C---:B------:R-:W-:Y:S04]  /*17030*/  HMMA.16816.F32 R68, R24.reuse, R32, R68 ;  /* 0x000000201844723c */ /* 0x040fe80000001844 */
[----:B------:R-:W-:Y:S04]  /*17040*/  MUFU.EX2 R137, R137 ;  /* 0x0000008900897308 */ /* 0x000fe80000000800 */
[C---:B------:R-:W-:Y:S01]  /*17050*/  HMMA.16816.F32 R72, R24.reuse, R34, R72 ;  /* 0x000000221848723c */ /* 0x040fe20000001848 */
[----:B------:R-:W4:Y:S05]  /*17060*/  LDSM.16.MT88.4 R32, [R166+0x8800] ;  /* 0x00880000a620783b */ /* 0x000f2a0000004200 */
[----:B------:R-:W1:Y:S02]  /*17070*/  MUFU.EX2 R48, R48 ;  /* 0x0000003000307308 */ /* 0x000e640000000800 */
[C---:B-----5:R-:W-:Y:S08]  /*17080*/  HMMA.16816.F32 R16, R24.reuse, R36, R16 ;  /* 0x000000241810723c */ /* 0x060ff00000001810 */
[C---:B------:R-:W-:Y:S01]  /*17090*/  HMMA.16816.F32 R76, R24.reuse, R38, R76 ;  /* 0x00000026184c723c */ /* 0x040fe2000000184c */
[----:B------:R-:W-:Y:S01]  /*170a0*/  MUFU.EX2 R49, R49 ;  /* 0x0000003100317308 */ /* 0x000fe20000000800 */
[----:B------:R-:W5:Y:S06]  /*170b0*/  LDSM.16.MT88.4 R36, [R165+0x8800] ;  /* 0x00880000a524783b */ /* 0x000f6c0000004200 */
[C---:B------:R-:W-:Y:S03]  /*170c0*/  HMMA.16816.F32 R80, R24.reuse, R40, R80 ;  /* 0x000000281850723c */ /* 0x040fe60000001850 */
[----:B------:R-:W4:Y:S05]  /*170d0*/  MUFU.EX2 R50, R50 ;  /* 0x0000003200327308 */ /* 0x000f2a0000000800 */
[----:B------:R-:W-:Y:S01]  /*170e0*/  HMMA.16816.F32 R20, R24, R42, R20 ;  /* 0x0000002a1814723c */ /* 0x000fe20000001814 */
[----:B------:R-:W5:Y:S04]  /*170f0*/  LDSM.16.MT88.4 R40, [R164+0x8800] ;  /* 0x00880000a428783b */ /* 0x000f680000004200 */
[----:B------:R-:W-:Y:S02]  /*17100*/  MUFU.EX2 R57, R57 ;  /* 0x0000003900397308 */ /* 0x000fe40000000800 */
[----:B--2---:R-:W-:Y:S02]  /*17110*/  F2FP.PACK_AB R24, R45, R44 ;  /* 0x0000002c2d18723e */ /* 0x004fe400000000ff */
[----:B---3--:R-:W-:Y:S03]  /*17120*/  F2FP.PACK_AB R25, R47, R46 ;  /* 0x0000002e2f19723e */ /* 0x008fe600000000ff */
[----:B-1----:R-:W-:Y:S03]  /*17130*/  F2FP.PACK_AB R26, R48, R137 ;  /* 0x00000089301a723e */ /* 0x002fe600000000ff */
[----:B------:R-:W1:Y:S01]  /*17140*/  MUFU.EX2 R60, R60 ;  /* 0x0000003c003c7308 */ /* 0x000e620000000800 */
[----:B----4-:R-:W-:Y:S09]  /*17150*/  F2FP.PACK_AB R27, R50, R49 ;  /* 0x00000031321b723e */ /* 0x010ff200000000ff */
[----:B------:R-:W-:Y:S01]  /*17160*/  MUFU.EX2 R59, R59 ;  /* 0x0000003b003b7308 */ /* 0x000fe20000000800 */
[C---:B------:R-:W-:Y:S08]  /*17170*/  HMMA.16816.F32 R8, R24.reuse, R28, R8 ;  /* 0x0000001c1808723c */ /* 0x040ff00000001808 */
[C---:B------:R-:W-:Y:S01]  /*17180*/  HMMA.16816.F32 R12, R24.reuse, R30, R12 ;  /* 0x0000001e180c723c */ /* 0x040fe2000000180c */
[----:B------:R-:W2:Y:S03]  /*17190*/  LDSM.16.MT88.4 R28, [R168+0x9000] ;  /* 0x00900000a81c783b */ /* 0x000ea60000004200 */
[----:B-1----:R-:W-:Y:S04]  /*171a0*/  F2FP.PACK_AB R84, R60, R57 ;  /* 0x000000393c54723e */ /* 0x002fe800000000ff */
[C---:B------:R-:W-:Y:S08]  /*171b0*/  HMMA.16816.F32 R68, R24.reuse, R32, R68 ;  /* 0x000000201844723c */ /* 0x040ff00000001844 */
[C---:B------:R-:W-:Y:S01]  /*171c0*/  HMMA.16816.F32 R72, R24.reuse, R34, R72 ;  /* 0x000000221848723c */ /* 0x040fe20000001848 */
[----:B------:R-:W1:Y:S07]  /*171d0*/  LDSM.16.MT88.4 R32, [R166+0x9000] ;  /* 0x00900000a620783b */ /* 0x000e6e0000004200 */
[C---:B-----5:R-:W-:Y:S08]  /*171e0*/  HMMA.16816.F32 R16, R24.reuse, R36, R16 ;  /* 0x000000241810723c */ /* 0x060ff00000001810 */
[C---:B------:R-:W-:Y:S01]  /*171f0*/  HMMA.16816.F32 R76, R24.reuse, R38, R76 ;  /* 0x00000026184c723c */ /* 0x040fe2000000184c */
[----:B------:R-:W3:Y:S07]  /*17200*/  LDSM.16.MT88.4 R36, [R165+0x9000] ;  /* 0x00900000a524783b */ /* 0x000eee0000004200 */
[C---:B------:R-:W-:Y:S07]  /*17210*/  HMMA.16816.F32 R80, R24.reuse, R40, R80 ;  /* 0x000000281850723c */ /* 0x040fee0000001850 */
[----:B------:R-:W-:Y:S01]  /*17220*/  FFMA.FTZ R41, R64, c[0x0][0x23c], -R117 ;  /* 0x00008f0040297a23 */ /* 0x000fe20000010875 */
[----:B------:R-:W-:Y:S04]  /*17230*/  HMMA.16816.F32 R20, R24, R42, R20 ;  /* 0x0000002a1814723c */ /* 0x000fe80000001814 */
[----:B------:R-:W-:Y:S01]  /*17240*/  FFMA.FTZ R40, R63, c[0x0][0x23c], -R5 ;  /* 0x00008f003f287a23 */ /* 0x000fe20000010805 */
[----:B------:R-:W-:Y:S01]  /*17250*/  MUFU.EX2 R41, R41 ;  /* 0x0000002900297308 */ /* 0x000fe20000000800 */
[----:B------:R-:W-:Y:S01]  /*17260*/  FFMA.FTZ R117, R65, c[0x0][0x23c], -R117 ;  /* 0x00008f0041757a23 */ /* 0x000fe20000010875 */
[----:B------:R-:W-:Y:S02]  /*17270*/  F2FP.PACK_AB R24, R52, R51 ;  /* 0x000000333418723e */ /* 0x000fe400000000ff */
[----:B------:R-:W-:Y:S03]  /*17280*/  F2FP.PACK_AB R25, R54, R53 ;  /* 0x000000353619723e */ /* 0x000fe600000000ff */
[----:B------:R-:W-:Y:S02]  /*17290*/  F2FP.PACK_AB R26, R3, R56 ;  /* 0x00000038031a723e */ /* 0x000fe400000000ff */
[----:B------:R-:W-:Y:S01]  /*172a0*/  F2FP.PACK_AB R27, R58, R55 ;  /* 0x000000373a1b723e */ /* 0x000fe200000000ff */
[----:B------:R-:W4:Y:S06]  /*172b0*/  MUFU.EX2 R40, R40 ;  /* 0x0000002800287308 */ /* 0x000f2c0000000800 */
[C---:B--2---:R-:W-:Y:S04]  /*172c0*/  HMMA.16816.F32 R8, R24.reuse, R28, R8 ;  /* 0x0000001c1808723c */ /* 0x044fe80000001808 */
[----:B------:R-:W2:Y:S04]  /*172d0*/  MUFU.EX2 R42, R117 ;  /* 0x00000075002a7308 */ /* 0x000ea80000000800 */
[C---:B------:R-:W-:Y:S01]  /*172e0*/  HMMA.16816.F32 R12, R24.reuse, R30, R12 ;  /* 0x0000001e180c723c */ /* 0x040fe2000000180c */
[----:B------:R-:W5:Y:S07]  /*172f0*/  LDSM.16.MT88.4 R28, [R164+0x9000] ;  /* 0x00900000a41c783b */ /* 0x000f6e0000004200 */
[C---:B-1----:R-:W-:Y:S04]  /*17300*/  HMMA.16816.F32 R68, R24.reuse, R32, R68 ;  /* 0x000000201844723c */ /* 0x042fe80000001844 */
[----:B----4-:R-:W-:Y:S03]  /*17310*/  F2FP.PACK_AB R85, R40, R59 ;  /* 0x0000003b2855723e */ /* 0x010fe600000000ff */
[----:B------:R-:W-:Y:S01]  /*17320*/  FADD.FTZ R32, R6, R121 ;  /* 0x0000007906207221 */ /* 0x000fe20000010000 */
[C---:B------:R-:W-:Y:S04]  /*17330*/  HMMA.16816.F32 R72, R24.reuse, R34, R72 ;  /* 0x000000221848723c */ /* 0x040fe80000001848 */
[----:B------:R-:W-:Y:S01]  /*17340*/  FADD.FTZ R113, R113, R32 ;  /* 0x0000002071717221 */ /* 0x000fe20000010000 */
[----:B--2---:R-:W-:Y:S01]  /*17350*/  F2FP.PACK_AB R86, R42, R41 ;  /* 0x000000292a56723e */ /* 0x004fe200000000ff */
[--C-:B------:R-:W-:Y:S01]  /*17360*/  FFMA.FTZ R6, R66, c[0x0][0x23c], -R5.reuse ;  /* 0x00008f0042067a23 */ /* 0x100fe20000010805 */
[----:B------:R-:W1:Y:S01]  /*17370*/  LDSM.16.MT88.4 R32, [R166+0x9800] ;  /* 0x00980000a620783b */ /* 0x000e620000004200 */
[C---:B---3--:R-:W-:Y:S04]  /*17380*/  HMMA.16816.F32 R16, R24.reuse, R36, R16 ;  /* 0x000000241810723c */ /* 0x048fe80000001810 */
[----:B------:R-:W-:Y:S01]  /*17390*/  FFMA.FTZ R5, R67, c[0x0][0x23c], -R5 ;  /* 0x00008f0043057a23 */ /* 0x000fe20000010805 */
[----:B------:R-:W-:Y:S01]  /*173a0*/  MUFU.EX2 R6, R6 ;  /* 0x0000000600067308 */ /* 0x000fe20000000800 */
[----:B------:R-:W-:Y:S02]  /*173b0*/  FADD.FTZ R113, R114, R113 ;  /* 0x0000007172717221 */ /* 0x000fe40000010000 */
[C---:B------:R-:W-:Y:S04]  /*173c0*/  HMMA.16816.F32 R76, R24.reuse, R38, R76 ;  /* 0x00000026184c723c */ /* 0x040fe8000000184c */
[----:B------:R-:W-:Y:S03]  /*173d0*/  FADD.FTZ R108, R108, R113 ;  /* 0x000000716c6c7221 */ /* 0x000fe60000010000 */
[----:B------:R-:W2:Y:S01]  /*173e0*/  MUFU.EX2 R5, R5 ;  /* 0x0000000500057308 */ /* 0x000ea20000000800 */
[----:B------:R-:W-:Y:S01]  /*173f0*/  FADD.FTZ R109, R109, R108 ;  /* 0x0000006c6d6d7221 */ /* 0x000fe20000010000 */
[C---:B-----5:R-:W-:Y:S03]  /*17400*/  HMMA.16816.F32 R80, R24.reuse, R28, R80 ;  /* 0x0000001c1850723c */ /* 0x060fe60000001850 */
[----:B------:R-:W-:Y:S04]  /*17410*/  FADD.FTZ R120, R120, R109 ;  /* 0x0000006d78787221 */ /* 0x000fe80000010000 */
[----:B------:R-:W-:Y:S01]  /*17420*/  FADD.FTZ R123, R123, R120 ;  /* 0x000000787b7b7221 */ /* 0x000fe20000010000 */
[----:B------:R-:W-:Y:S01]  /*17430*/  HMMA.16816.F32 R20, R24, R30, R20 ;  /* 0x0000001e1814723c */ /* 0x000fe20000001814 */
[----:B------:R-:W3:Y:S03]  /*17440*/  LDSM.16.MT88.4 R24, [R165+0x9800] ;  /* 0x00980000a518783b */ /* 0x000ee60000004200 */
[----:B------:R-:W-:Y:S02]  /*17450*/  FADD.FTZ R128, R128, R123 ;  /* 0x0000007b80807221 */ /* 0x000fe40000010000 */
[----:B------:R-:W-:Y:S02]  /*17460*/  FADD.FTZ R29, R99, R130 ;  /* 0x00000082631d7221 */ /* 0x000fe40000010000 */
[----:B------:R-:W-:Y:S04]  /*17470*/  FADD.FTZ R129, R129, R128 ;  /* 0x0000008081817221 */ /* 0x000fe80000010000 */
[----:B------:R-:W-:Y:S02]  /*17480*/  FADD.FTZ R96, R96, R129 ;  /* 0x0000008160607221 */ /* 0x000fe40000010000 */
[----:B------:R-:W-:Y:S01]  /*17490*/  FADD.FTZ R29, R104, R29 ;  /* 0x0000001d681d7221 */ /* 0x000fe20000010000 */
[----:B--2---:R-:W-:Y:S01]  /*174a0*/  F2FP.PACK_AB R87, R5, R6 ;  /* 0x000000060557723e */ /* 0x004fe200000000ff */
[----:B------:R-:W-:Y:S02]  /*174b0*/  FADD.FTZ R7, R97, R96 ;  /* 0x0000006061077221 */ /* 0x000fe40000010000 */
[----:B------:R-:W-:Y:S02]  /*174c0*/  FADD.FTZ R90, R90, R29 ;  /* 0x0000001d5a5a7221 */ /* 0x000fe40000010000 */
[----:B------:R-:W-:Y:S02]  /*174d0*/  FADD.FTZ R28, R88, R7 ;  /* 0x00000007581c7221 */ /* 0x000fe40000010000 */
[C---:B------:R-:W-:Y:S01]  /*174e0*/  HMMA.16816.F32 R96, R84.reuse, R92, R8 ;  /* 0x0000005c5460723c */ /* 0x040fe20000001808 */
[----:B------:R-:W2:Y:S04]  /*174f0*/  LDSM.16.MT88.4 R8, [R164+0x9800] ;  /* 0x00980000a408783b */ /* 0x000ea80000004200 */
        /* <DEDUP_REMOVED lines=30> */
[----:B------:R-:W-:Y:S03]  /*176e0*/  IADD3 R3, R188, -0x1, RZ ;  /* 0xffffffffbc037810 */ /* 0x000fe60007ffe0ff */
        /* <DEDUP_REMOVED lines=12> */
.L_x_5482:
        /* <DEDUP_REMOVED lines=19> */
[----:B------:R-:W-:Y:S02]  /*178e0*/  LEA.HI R3, R3, R4, RZ, 0x5 ;  /* 0x0000000403037211 */ /* 0x000fe400078f28ff */
[----:B------:R-:W-:Y:S01]  /*178f0*/  LOP3.LUT R10, R10, 0xfffffff8, RZ, 0xc0, !PT ;  /* 0xfffffff80a0a7812 */ /* 0x000fe200078ec0ff */
[----:B------:R-:W1:Y:S01]  /*17900*/  @P3 MUFU.RCP R7, R6 ;  /* 0x0000000600073308 */ /* 0x000e620000001000 */
[----:B------:R-:W-:Y:S02]  /*17910*/  LOP3.LUT R9, R9, 0x3ffffffc, RZ, 0xc0, !PT ;  /* 0x3ffffffc09097812 */ /* 0x000fe400078ec0ff */
[----:B------:R-:W-:Y:S02]  /*17920*/  IADD3 R10, R11, -R10, RZ ;  /* 0x8000000a0b0a7210 */ /* 0x000fe40007ffe0ff */
[----:B------:R-:W-:Y:S02]  /*17930*/  SHF.R.S32.HI R12, RZ, 0x5, R3 ;  /* 0x00000005ff0c7819 */ /* 0x000fe40000011403 */
[C---:B------:R-:W-:Y:S01]  /*17940*/  LOP3.LUT R13, R10.reuse, 0x1, RZ, 0xc0, !PT ;  /* 0x000000010a0d7812 */ /* 0x040fe200078ec0ff */
[----:B------:R-:W-:Y:S01]  /*17950*/  IMAD.SHL.U32 R11, R10, 0x40, RZ ;  /* 0x000000400a0b7824 */ /* 0x000fe200078e00ff */
[----:B------:R-:W2:Y:S01]  /*17960*/  @P0 MUFU.RCP R8, R5 ;  /* 0x0000000500080308 */ /* 0x000ea20000001000 */
[----:B------:R-:W-:-:S02]  /*17970*/  IADD3 R9, -R9, R4, RZ ;  /* 0x0000000409097210 */ /* 0x000fc40007ffe1ff */
[----:B------:R-:W-:Y:S02]  /*17980*/  ISETP.NE.U32.AND P4, PT, R13, 0x1, PT ;  /* 0x000000010d00780c */ /* 0x000fe40003f85070 */
[----:B------:R-:W-:Y:S01]  /*17990*/  LOP3.LUT R11, R11, 0x1c0, RZ, 0xc0, !PT ;  /* 0x000001c00b0b7812 */ /* 0x000fe200078ec0ff */
[----:B------:R-:W-:Y:S01]  /*179a0*/  IMAD R9, R12, 0x200, R9 ;  /* 0x000002000c097824 */ /* 0x000fe200078e0209 */
[----:B------:R-:W-:Y:S01]  /*179b0*/  R2P PR, R10, 0x6 ;  /* 0x000000060a007804 */ /* 0x000fe20000000000 */
[----:B-1----:R-:W-:Y:S01]  /*179c0*/  FMUL.FTZ R96, R7, R96 ;  /* 0x0000006007607220 */ /* 0x002fe20000410000 */
[----:B------:R-:W-:Y:S01]  /*179d0*/  LEA.HI R14, R11, R11, RZ, 0x1d ;  /* 0x0000000b0b0e7211 */ /* 0x000fe200078fe8ff */
[C---:B------:R-:W-:Y:S01]  /*179e0*/  FMUL.FTZ R97, R7.reuse, R97 ;  /* 0x0000006107617220 */ /* 0x040fe20000410000 */
[----:B------:R-:W-:Y:S01]  /*179f0*/  MOV R11, 0xfffffff0 ;  /* 0xfffffff0000b7802 */ /* 0x000fe20000000f00 */
[----:B------:R-:W-:Y:S01]  /*17a00*/  FMUL.FTZ R92, R7, R92 ;  /* 0x0000005c075c7220 */ /* 0x000fe20000410000 */
[----:B------:R-:W-:Y:S01]  /*17a10*/  MOV R10, 0x20 ;  /* 0x00000020000a7802 */ /* 0x000fe20000000f00 */
[----:B------:R-:W-:Y:S01]  /*17a20*/  IMAD.U32 R9, R9, 0x2, R14 ;  /* 0x0000000209097824 */ /* 0x000fe200078e000e */
[----:B------:R-:W-:Y:S01]  /*17a30*/  SEL R11, R11, 0x10, !P4 ;  /* 0x000000100b0b7807 */ /* 0x000fe20006000000 */
[----:B--2---:R-:W-:Y:S01]  /*17a40*/  FMUL.FTZ R99, R8, R99 ;  /* 0x0000006308637220 */ /* 0x004fe20000410000 */
[----:B------:R-:W-:Y:S01]  /*17a50*/  SEL R10, R10, 0xffffffe0, !P1 ;  /* 0xffffffe00a0a7807 */ /* 0x000fe20004800000 */
[----:B------:R-:W-:Y:S01]  /*17a60*/  IMAD.SHL.U32 R9, R9, 0x2, RZ ;  /* 0x0000000209097824 */ /* 0x000fe200078e00ff */
[----:B------:R-:W-:Y:S01]  /*17a70*/  F2FP.PACK_AB R96, R97, R96 ;  /* 0x000000606160723e */ /* 0x000fe200000000ff */
[C---:B------:R-:W-:Y:S01]  /*17a80*/  FMUL.FTZ R98, R8.reuse, R98 ;  /* 0x0000006208627220 */ /* 0x040fe20000410000 */
[----:B------:R-:W-:Y:S01]  /*17a90*/  @P0 MUFU.LG2 R5, R5 ;  /* 0x0000000500050308 */ /* 0x000fe20000000c00 */
[----:B------:R-:W-:Y:S01]  /*17aa0*/  FMUL.FTZ R93, R7, R93 ;  /* 0x0000005d075d7220 */ /* 0x000fe20000410000 */
[C---:B------:R-:W-:Y:S01]  /*17ab0*/  IADD3 R15, R9.reuse, 0x40, RZ ;  /* 0x00000040090f7810 */ /* 0x040fe20007ffe0ff */
[C---:B------:R-:W-:Y:S01]  /*17ac0*/  FMUL.FTZ R95, R8.reuse, R95 ;  /* 0x0000005f085f7220 */ /* 0x040fe20000410000 */
[C---:B------:R-:W-:Y:S01]  /*17ad0*/  IADD3 R13, R9.reuse, R11, RZ ;  /* 0x0000000b090d7210 */ /* 0x040fe20007ffe0ff */
[C---:B------:R-:W-:Y:S01]  /*17ae0*/  FMUL.FTZ R94, R8.reuse, R94 ;  /* 0x0000005e085e7220 */ /* 0x040fe20000410000 */
[----:B------:R-:W-:Y:S01]  /*17af0*/  @P2 IADD3 R15, R9, -0x40, RZ ;  /* 0xffffffc0090f2810 */ /* 0x000fe20007ffe0ff */
[----:B------:R-:W-:Y:S01]  /*17b00*/  FMUL.FTZ R68, R7, R68 ;  /* 0x0000004407447220 */ /* 0x000fe20000410000 */
[----:B------:R-:W-:Y:S01]  /*17b10*/  F2FP.PACK_AB R98, R99, R98 ;  /* 0x000000626362723e */ /* 0x000fe200000000ff */
        /* <DEDUP_REMOVED lines=10> */
[C---:B------:R-:W-:Y:S01]  /*17bc0*/  FMUL.FTZ R75, R8.reuse, R75 ;  /* 0x0000004b084b7220 */ /* 0x040fe20000410000 */
        /* <DEDUP_REMOVED lines=17> */
[----:B------:R-:W-:Y:S01]  /*17ce0*/  FMUL.FTZ R78, R8, R78 ;  /* 0x0000004e084e7220 */ /* 0x000fe20000410000 */
[----:B------:R-:W-:Y:S01]  /*17cf0*/  F2FP.PACK_AB R76, R77, R76 ;  /* 0x0000004c4d4c723e */ /* 0x000fe200000000ff */
[C---:B------:R-:W-:Y:S01]  /*17d00*/  FMUL.FTZ R80, R7.reuse, R80 ;  /* 0x0000005007507220 */ /* 0x040fe20000410000 */
[----:B------:R-:W-:Y:S01]  /*17d10*/  IADD3 R21, R10, R15, RZ ;  /* 0x0000000f0a157210 */ /* 0x000fe20007ffe0ff */
[----:B------:R-:W-:Y:S01]  /*17d20*/  FMUL.FTZ R81, R7, R81 ;  /* 0x0000005107517220 */ /* 0x000fe20000410000 */
[----:B------:R-:W-:Y:S01]  /*17d30*/  F2FP.PACK_AB R78, R79, R78 ;  /* 0x0000004e4f4e723e */ /* 0x000fe200000000ff */
[----:B------:R-:W-:Y:S01]  /*17d40*/  FMUL.FTZ R84, R7, R84 ;  /* 0x0000005407547220 */ /* 0x000fe20000410000 */
[----:B------:R-:W-:Y:S01]  /*17d50*/  STS [R17], R68 ;  /* 0x0000004411007388 */ /* 0x000fe20000000800 */
[C---:B------:R-:W-:Y:S01]  /*17d60*/  FMUL.FTZ R83, R8.reuse, R83 ;  /* 0x0000005308537220 */ /* 0x040fe20000410000 */
[----:B------:R-:W-:Y:S01]  /*17d70*/  F2FP.PACK_AB R80, R81, R80 ;  /* 0x000000505150723e */ /* 0x000fe200000000ff */
[C---:B------:R-:W-:Y:S01]  /*17d80*/  FMUL.FTZ R82, R8.reuse, R82 ;  /* 0x0000005208527220 */ /* 0x040fe20000410000 */
[----:B------:R-:W-:Y:S01]  /*17d90*/  STS [R17+0x400], R70 ;  /* 0x0004004611007388 */ /* 0x000fe20000000800 */
[C---:B------:R-:W-:Y:S01]  /*17da0*/  FMUL.FTZ R87, R8.reuse, R87 ;  /* 0x0000005708577220 */ /* 0x040fe20000410000 */
[----:B------:R-:W-:Y:S01]  /*17db0*/  ISETP.NE.AND P1, PT, RZ, UR4, PT ;  /* 0x00000004ff007c0c */ /* 0x000fe2000bf25270 */
[----:B------:R-:W-:Y:S01]  /*17dc0*/  FMUL.FTZ R7, R7, R85 ;  /* 0x0000005507077220 */ /* 0x000fe20000410000 */
[----:B------:R-:W-:Y:S01]  /*17dd0*/  F2FP.PACK_AB R82, R83, R82 ;  /* 0x000000525352723e */ /* 0x000fe200000000ff */
[----:B------:R-:W-:Y:S01]  /*17de0*/  FMUL.FTZ R8, R8, R86 ;  /* 0x0000005608087220 */ /* 0x000fe20000410000 */
[----:B-1----:R-:W1:Y:S01]  /*17df0*/  @P3 MUFU.LG2 R9, R6 ;  /* 0x0000000600093308 */ /* 0x002e620000000c00 */
[----:B------:R-:W-:Y:S01]  /*17e00*/  IMAD.IADD R19, R13, 0x1, R10 ;  /* 0x000000010d137824 */ /* 0x000fe200078e020a */
[----:B------:R-:W-:Y:S01]  /*17e10*/  F2FP.PACK_AB R7, R7, R84 ;  /* 0x000000540707723e */ /* 0x000fe200000000ff */
[----:B------:R-:W-:Y:S01]  /*17e20*/  IMAD.IADD R10, R10, 0x1, R11 ;  /* 0x000000010a0a7824 */ /* 0x000fe200078e020b */
[----:B------:R-:W-:-:S02]  /*17e30*/  F2FP.PACK_AB R8, R87, R8 ;  /* 0x000000085708723e */ /* 0x000fc400000000ff */
[----:B------:R-:W-:Y:S01]  /*17e40*/  STS [R19], R72 ;  /* 0x0000004813007388 */ /* 0x000fe20000000800 */
[----:B--2---:R-:W-:-:S03]  /*17e50*/  MOV R13, 0x7f800000 ;  /* 0x7f800000000d7802 */ /* 0x004fc60000000f00 */
[----:B------:R-:W-:Y:S04]  /*17e60*/  STS [R19+0x400], R74 ;  /* 0x0004004a13007388 */ /* 0x000fe80000000800 */
[----:B------:R-:W-:Y:S01]  /*17e70*/  STS [R15], R88 ;  /* 0x000000580f007388 */ /* 0x000fe20000000800 */
[----:B-1----:R-:W-:Y:S01]  /*17e80*/  @P3 FMUL.FTZ R9, R9, 0.69314718246459960938 ;  /* 0x3f31721809093820 */ /* 0x002fe20000410000 */
[----:B------:R-:W-:Y:S02]  /*17e90*/  MOV R6, 0x7f800000 ;  /* 0x7f80000000067802 */ /* 0x000fe40000000f00 */
[----:B------:R-:W-:Y:S01]  /*17ea0*/  STS [R15+0x400], R90 ;  /* 0x0004005a0f007388 */ /* 0x000fe20000000800 */
[----:B------:R-:W-:-:S03]  /*17eb0*/  @P3 FFMA.FTZ R6, R2, c[0x0][0x238], R9 ;  /* 0x00008e0002063a23 */ /* 0x000fc60000010009 */
[----:B------:R-:W-:Y:S04]  /*17ec0*/  STS [R11], R76 ;  /* 0x0000004c0b007388 */ /* 0x000fe80000000800 */
[----:B------:R1:W-:Y:S04]  /*17ed0*/  STS [R11+0x400], R78 ;  /* 0x0004004e0b007388 */ /* 0x0003e80000000800 */
[----:B------:R2:W-:Y:S04]  /*17ee0*/  STS [R21], R80 ;  /* 0x0000005015007388 */ /* 0x0005e80000000800 */
[----:B------:R2:W-:Y:S04]  /*17ef0*/  STS [R21+0x400], R82 ;  /* 0x0004005215007388 */ /* 0x0005e80000000800 */
[----:B------:R2:W-:Y:S04]  /*17f00*/  STS [R10], R7 ;  /* 0x000000070a007388 */ /* 0x0005e80000000800 */
[----:B------:R2:W-:Y:S01]  /*17f10*/  STS [R10+0x400], R8 ;  /* 0x000400080a007388 */ /* 0x0005e20000000800 */
[----:B-1----:R-:W-:-:S04]  /*17f20*/  @P0 FMUL.FTZ R11, R5, 0.69314718246459960938 ;  /* 0x3f317218050b0820 */ /* 0x002fc80000410000 */
[----:B------:R-:W-:Y:S01]  /*17f30*/  @P0 FFMA.FTZ R13, R0, c[0x0][0x238], R11 ;  /* 0x00008e00000d0a23 */ /* 0x000fe2000001000b */
[----:B------:R-:W-:Y:S05]  /*17f40*/  @!P1 BRA `(.L_x_5487) ;  /* 0x0000007000009947 */ /* 0x000fea0003800000 */
[----:B------:R-:W1:Y:S01]  /*17f50*/  S2R R0, SR_CTAID.Y ;  /* 0x0000000000007919 */ /* 0x000e620000002600 */
[----:B------:R-:W-:-:S03]  /*17f60*/  ISETP.NE.AND P0, PT, R180, -0x1, PT ;  /* 0xffffffffb400780c */ /* 0x000fc60003f05270 */
[----:B------:R-:W3:Y:S01]  /*17f70*/  S2R R5, SR_CTAID.Z ;  /* 0x0000000000057919 */ /* 0x000ee20000002700 */
[----:B-12---:R-:W-:-:S05]  /*17f80*/  IMAD R7, R0, c[0x0][0x214], RZ ;  /* 0x0000850000077a24 */ /* 0x006fca00078e02ff */
[----:B------:R-:W-:-:S05]  /*17f90*/  SEL R2, R7, R180, !P0 ;  /* 0x000000b407027207 */ /* 0x000fca0004000000 */
[----:B---3--:R-:W-:Y:S01]  /*17fa0*/  IMAD R2, R5, c[0x0][0x234], R2 ;  /* 0x00008d0005027a24 */ /* 0x008fe200078e0202 */
[----:B------:R-:W-:Y:S05]  /*17fb0*/  BRA `(.L_x_5488) ;  /* 0x0000004000007947 */ /* 0x000fea0003800000 */
.L_x_5487:
[----:B------:R-:W1:Y:S04]  /*17fc0*/  S2R R5, SR_CTAID.Z ;  /* 0x0000000000057919 */ /* 0x000e680000002700 */
[----:B------:R-:W1:Y:S02]  /*17fd0*/  S2R R0, SR_CTAID.Y ;  /* 0x0000000000007919 */ /* 0x000e640000002600 */
[----:B-1----:R-:W-:-:S04]  /*17fe0*/  IMAD R2, R0, c[0x0][0x1c0], R5 ;  /* 0x0000700000027a24 */ /* 0x002fc800078e0205 */
[----:B------:R-:W-:Y:S02]  /*17ff0*/  IMAD R2, R2, c[0x0][0x214], RZ ;  /* 0x0000850002027a24 */ /* 0x000fe400078e02ff */
.L_x_5488:
[----:B------:R-:W-:Y:S01]  /*18000*/  BAR.SYNC.DEFER_BLOCKING 0x0 ;  /* 0x0000000000007b1d */ /* 0x000fe20000010000 */
[----:B------:R-:W-:Y:S01]  /*18010*/  LOP3.LUT R3, R3, 0xffffffe0, RZ, 0xc0, !PT ;  /* 0xffffffe003037812 */ /* 0x000fe200078ec0ff */
[----:B------:R-:W-:Y:S01]  /*18020*/  IMAD.WIDE.U32 R28, R180, c[0x0][0x1e8], RZ ;  /* 0x00007a00b41c7a25 */ /* 0x000fe200078e00ff */
[----:B------:R-:W-:Y:S02]  /*18030*/  SHF.R.S32.HI R15, RZ, 0x1f, R12 ;  /* 0x0000001fff0f7819 */ /* 0x000fe4000001140c */
[----:B--2---:R-:W-:Y:S01]  /*18040*/  SHF.R.S32.HI R7, RZ, 0x1f, R0 ;  /* 0x0000001fff077819 */ /* 0x004fe20000011400 */
[----:B------:R-:W-:Y:S01]  /*18050*/  IMAD.IADD R3, R4, 0x1, -R3 ;  /* 0x0000000104037824 */ /* 0x000fe200078e0a03 */
[----:B------:R-:W-:Y:S01]  /*18060*/  ISETP.NE.AND P0, PT, R180, -0x1, PT ;  /* 0xffffffffb400780c */ /* 0x000fe20003f05270 */
[----:B------:R-:W-:Y:S01]  /*18070*/  IMAD.WIDE.U32 R30, R0, c[0x0][0x1e0], RZ ;  /* 0x00007800001e7a25 */ /* 0x000fe200078e00ff */
[----:B------:R-:W-:Y:S01]  /*18080*/  LEA.HI R15, R15, R12, RZ, 0x2 ;  /* 0x0000000c0f0f7211 */ /* 0x000fe200078f10ff */
[----:B------:R-:W-:Y:S01]  /*18090*/  BSSY B0, `(.L_x_5489) ;  /* 0x000001c000007945 */ /* 0x000fe20003800000 */
[----:B------:R-:W-:Y:S01]  /*180a0*/  LOP3.LUT P1, RZ, R3, 0x3, RZ, 0xc0, !PT ;  /* 0x0000000303ff7812 */ /* 0x000fe2000782c0ff */
[----:B------:R-:W-:Y:S01]  /*180b0*/  IMAD R7, R7, c[0x0][0x1e0], RZ ;  /* 0x0000780007077a24 */ /* 0x000fe200078e02ff */
[----:B------:R-:W-:Y:S01]  /*180c0*/  LOP3.LUT R15, R15, 0xffffffc, RZ, 0xc0, !PT ;  /* 0x0ffffffc0f0f7812 */ /* 0x000fe200078ec0ff */
[----:B------:R-:W-:-:S02]  /*180d0*/  IMAD R180, R180, c[0x0][0x1ec], R29 ;  /* 0x00007b00b4b47a24 */ /* 0x000fc400078e021d */
[----:B------:R-:W-:Y:S01]  /*180e0*/  IMAD R7, R0, c[0x0][0x1e4], R7 ;  /* 0x0000790000077a24 */ /* 0x000fe200078e0207 */
[----:B------:R-:W-:Y:S01]  /*180f0*/  SEL R0, R30, R28, !P0 ;  /* 0x0000001c1e007207 */ /* 0x000fe20004000000 */
[----:B------:R-:W-:-:S03]  /*18100*/  IMAD.IADD R12, R12, 0x1, -R15 ;  /* 0x000000010c0c7824 */ /* 0x000fc600078e0a0f */
[----:B------:R-:W-:Y:S01]  /*18110*/  @!P0 IADD3 R180, R31, R7, RZ ;  /* 0x000000071fb48210 */ /* 0x000fe20007ffe0ff */
[----:B------:R-:W-:Y:S01]  /*18120*/  IMAD R187, R12, 0x10, R187 ;  /* 0x000000100cbb7824 */ /* 0x000fe200078e02bb */
[----:B------:R1:W2:Y:S04]  /*18130*/  LDS.128 R20, [R184] ;  /* 0x00000000b8147984 */ /* 0x0002a80000000c00 */
[----:B------:R1:W3:Y:S04]  /*18140*/  LDS.128 R16, [R184+0x800] ;  /* 0x00080000b8107984 */ /* 0x0002e80000000c00 */
[----:B------:R1:W4:Y:S04]  /*18150*/  LDS.128 R8, [R184+0x1000] ;  /* 0x00100000b8087984 */ /* 0x0003280000000c00 */
[----:B------:R1:W1:Y:S01]  /*18160*/  LDS.128 R24, [R184+0x1800] ;  /* 0x00180000b8187984 */ /* 0x0002620000000c00 */
[----:B------:R-:W-:Y:S05]  /*18170*/  @P1 BRA `(.L_x_5490) ;  /* 0x000000d000001947 */ /* 0x000fea0003800000 */
[----:B------:R-:W5:Y:S01]  /*18180*/  S2R R3, SR_CTAID.X ;  /* 0x0000000000037919 */ /* 0x000f620000002500 */
[----:B------:R-:W-:Y:S01]  /*18190*/  IADD3 R7, R187, 0x8, RZ ;  /* 0x00000008bb077810 */ /* 0x000fe20007ffe0ff */
[----:B-----5:R-:W-:-:S02]  /*181a0*/  IMAD R12, R3, 0x40, R2 ;  /* 0x00000040030c7824 */ /* 0x020fc400078e0202 */
        /* <DEDUP_REMOVED lines=10> */
.L_x_5490:
[----:B------:R-:W-:Y:S05]  /*18250*/  BSYNC B0 ;  /* 0x0000000000007941 */ /* 0x000fea0003800000 */
.L_x_5489:
[----:B------:R-:W5:Y:S01]  /*18260*/  S2R R4, SR_CTAID.X ;  /* 0x0000000000047919 */ /* 0x000f620000002500 */
[----:B------:R-:W-:Y:S01]  /*18270*/  SHF.R.S32.HI R101, RZ, 0x1f, R100 ;  /* 0x0000001fff657819 */ /* 0x000fe20000011464 */
[----:B------:R-:W-:Y:S01]  /*18280*/  BSSY B0, `(.L_x_5491) ;  /* 0x000001e000007945 */ /* 0x000fe20003800000 */
[----:B------:R-:W-:Y:S01]  /*18290*/  ISETP.GE.AND P1, PT, R100, c[0x0][0x220], PT ;  /* 0x0000880064007a0c */ /* 0x000fe20003f26270 */
[----:B----4-:R-:W4:Y:S01]  /*182a0*/  S2R R3, SR_TID.X ;  /* 0x0000000000037919 */ /* 0x010f220000002100 */
[----:B------:R-:W-:-:S05]  /*182b0*/  SHF.R.S32.HI R6, RZ, 0x1f, R5 ;  /* 0x0000001fff067819 */ /* 0x000fca0000011405 */
[----:B------:R-:W-:-:S04]  /*182c0*/  IMAD R6, R6, c[0x0][0x1f0], RZ ;  /* 0x00007c0006067a24 */ /* 0x000fc800078e02ff */
[----:B------:R-:W-:Y:S02]  /*182d0*/  IMAD R6, R5, c[0x0][0x1f4], R6 ;  /* 0x00007d0005067a24 */ /* 0x000fe400078e0206 */
[----:B-----5:R-:W-:Y:S01]  /*182e0*/  IMAD.SHL.U32 R4, R4, 0x40, RZ ;  /* 0x0000004004047824 */ /* 0x020fe200078e00ff */
[----:B----4-:R-:W-:-:S03]  /*182f0*/  SHF.R.S32.HI R2, RZ, 0x1f, R3 ;  /* 0x0000001fff027819 */ /* 0x010fc60000011403 */
[----:B------:R-:W-:Y:S01]  /*18300*/  IMAD.WIDE.U32 R12, R4, c[0x0][0x1e8], R100 ;  /* 0x00007a00040c7a25 */ /* 0x000fe200078e0064 */
[----:B------:R-:W-:Y:S02]  /*18310*/  SHF.R.S32.HI R7, RZ, 0x1f, R4 ;  /* 0x0000001fff077819 */ /* 0x000fe40000011404 */
[----:B------:R-:W-:Y:S02]  /*18320*/  LEA.HI R2, R2, R3, RZ, 0x3 ;  /* 0x0000000302027211 */ /* 0x000fe400078f18ff */
[----:B------:R-:W-:Y:S01]  /*18330*/  IADD3 R12, P0, R0, R12, RZ ;  /* 0x0000000c000c7210 */ /* 0x000fe20007f1e0ff */
[----:B------:R-:W-:Y:S01]  /*18340*/  IMAD R7, R7, c[0x0][0x1e8], RZ ;  /* 0x00007a0007077a24 */ /* 0x000fe200078e02ff */
[----:B------:R-:W-:-:S03]  /*18350*/  SHF.R.S32.HI R3, RZ, 0x3, R2 ;  /* 0x00000003ff037819 */ /* 0x000fc60000011402 */
[----:B------:R-:W-:Y:S01]  /*18360*/  IMAD R7, R4, c[0x0][0x1ec], R7 ;  /* 0x00007b0004077a24 */ /* 0x000fe200078e0207 */
[----:B------:R-:W-:Y:S01]  /*18370*/  SHF.R.S32.HI R0, RZ, 0x1f, R3 ;  /* 0x0000001fff007819 */ /* 0x000fe20000011403 */
[----:B------:R-:W-:-:S03]  /*18380*/  IMAD.IADD R4, R179, 0x1, -R4 ;  /* 0x00000001b3047824 */ /* 0x000fc600078e0a04 */
[----:B------:R-:W-:Y:S02]  /*18390*/  IADD3.X R13, R180, R13, R7, P0, !PT ;  /* 0x0000000db40d7210 */ /* 0x000fe400007fe407 */
[----:B------:R-:W-:-:S03]  /*183a0*/  ISETP.GE.OR P0, PT, R3, R4, P1 ;  /* 0x000000040300720c */ /* 0x000fc60000f06670 */
        /* <DEDUP_REMOVED lines=11> */
.L_x_5492:
[----:B------:R-:W-:Y:S05]  /*18460*/  BSYNC B0 ;  /* 0x0000000000007941 */ /* 0x000fea0003800000 */
.L_x_5491:
        /* <DEDUP_REMOVED lines=14> */
[----:B---3--:R2:W-:Y:S02]  /*18550*/  STG.E.128 [R20.64], R16 ;  /* 0x0000001014007986 */ /* 0x0085e4000c101d06 */
.L_x_5494:
[----:B------:R-:W-:Y:S05]  /*18560*/  BSYNC B0 ;  /* 0x0000000000007941 */ /* 0x000fea0003800000 */
.L_x_5493:
        /* <DEDUP_REMOVED lines=14> */
[----:B------:R2:W-:Y:S02]  /*18650*/  STG.E.128 [R16.64], R8 ;  /* 0x0000000810007986 */ /* 0x0005e4000c101d06 */
.L_x_5496:
[----:B------:R-:W-:Y:S05]  /*18660*/  BSYNC B0 ;  /* 0x0000000000007941 */ /* 0x000fea0003800000 */
.L_x_5495:
[----:B------:R-:W-:-:S04]  /*18670*/  IADD3 R5, R3, 0x30, RZ ;  /* 0x0000003003057810 */ /* 0x000fc80007ffe0ff */
[----:B------:R-:W-:-:S13]  /*18680*/  ISETP.GE.OR P0, PT, R5, R4, P1 ;  /* 0x000000040500720c */ /* 0x000fda0000f06670 */
        /* <DEDUP_REMOVED lines=13> */
.L_x_5497:
        /* <DEDUP_REMOVED lines=10> */
.L_x_7798:


//--------------------- .text._ZN5flash24flash_fwd_splitkv_kernelI23Flash_fwd_kernel_traitsILi64ELi64ELi128ELi4ELb0ELb0EN7cutlass6half_tE19Flash_kernel_traitsILi64ELi64ELi128ELi4ES3_EELb1ELb0ELb0ELb0ELb0ELb1ELb0ELb1EEEvNS_16Flash_fwd_paramsE --------------------------
	.section	.text._ZN5flash24flash_fwd_splitkv_kernelI23Flash_fwd_kernel_traitsILi64ELi64ELi128ELi4ELb0ELb0EN7cutlass6half_tE19Flash_kernel_traitsILi64ELi64ELi128ELi4ES3_EELb1ELb0ELb0ELb0ELb0ELb1ELb0ELb1EEEvNS_16Flash_fwd_paramsE,"ax",@progbits
	.sectioninfo	@"SHI_REGISTERS=239"
	.align	128
        .global         _ZN5flash24flash_fwd_splitkv_kernelI23Flash_fwd_kernel_traitsILi64ELi64ELi128ELi4ELb0ELb0EN7cutlass6half_tE19Flash_kernel_traitsILi64ELi64ELi128ELi4ES3_EELb1ELb0ELb0ELb0ELb0ELb1ELb0ELb1EEEvNS_16Flash_fwd_paramsE
        .type           _ZN5flash24flash_fwd_splitkv_kernelI23Flash_fwd_kernel_traitsILi64ELi64ELi128ELi4ELb0ELb0EN7cutlass6half_tE19Flash_kernel_traitsILi64ELi64ELi128ELi4ES3_EELb1ELb0ELb0ELb0ELb0ELb1ELb0ELb1EEEvNS_16Flash_fwd_paramsE,@function
        .size           _ZN5flash24flash_fwd_splitkv_kernelI23Flash_fwd_kernel_traitsILi64ELi64ELi128ELi4ELb0ELb0EN7cutlass6half_tE19Flash_kernel_traitsILi64ELi64ELi128ELi4ES3_EELb1ELb0ELb0ELb0ELb0ELb1ELb0ELb1EEEvNS_16Flash_fwd_paramsE,(.L_x_7799 - _ZN5flash24flash_fwd_splitkv_kernelI23Flash_fwd_kernel_traitsILi64ELi64ELi128ELi4ELb0ELb0EN7cutlass6half_tE19Flash_kernel_traitsILi64ELi64ELi128ELi4ES3_EELb1ELb0ELb0ELb0ELb0ELb1ELb0ELb1EEEvNS_16Flash_fwd_paramsE)
        .other          _ZN5flash24flash_fwd_splitkv_kernelI23Flash_fwd_kernel_traitsILi64ELi64ELi128ELi4ELb0ELb0EN7cutlass6half_tE19Flash_kernel_traitsILi64ELi64ELi128ELi4ES3_EELb1ELb0ELb0ELb0ELb0ELb1ELb0ELb1EEEvNS_16Flash_fwd_paramsE,@"STO_CUDA_ENTRY STV_DEFAULT"
_ZN5flash24flash_fwd_splitkv_kernelI23Flash_fwd_kernel_traitsILi64ELi64ELi128ELi4ELb0ELb0EN7cutlass6half_tE19Flash_kernel_traitsILi64ELi64ELi128ELi4ES3_EELb1ELb0ELb0ELb0ELb0ELb1ELb0ELb1EEEvNS_16Flash_fwd_paramsE:
.text._ZN5flash24flash_fwd_splitkv_kernelI23Flash_fwd_kernel_traitsILi64ELi64ELi128ELi4ELb0ELb0EN7cutlass6half_tE19Flash_kernel_traitsILi64ELi64ELi128ELi4ES3_EELb1ELb0ELb0ELb0ELb0ELb1ELb0ELb1EEEvNS_16Flash_fwd_paramsE:
        /* <DEDUP_REMOVED lines=35> */
.L_x_5498:
[----:B--2-4-:R-:W-:Y:S02]  /*0230*/  MOV R2, c[0x0][0x218] ;  /* 0x0000860000027a02 */ /* 0x014fe40000000f00 */
.L_x_5499:
        /* <DEDUP_REMOVED lines=74> */
.L_x_5502:
[----:B------:R-:W-:Y:S05]  /*06e0*/  BSYNC B0 ;  /* 0x0000000000007941 */ /* 0x000fea0003800000 */
.L_x_5501:
        /* <DEDUP_REMOVED lines=16> */
.L_x_5504:
[----:B------:R-:W-:Y:S05]  /*07f0*/  BSYNC B0 ;  /* 0x0000000000007941 */ /* 0x000fea0003800000 */
.L_x_5503:
        /* <DEDUP_REMOVED lines=16> */
.L_x_5506:
[----:B------:R-:W-:Y:S05]  /*0900*/  BSYNC B0 ;  /* 0x0000000000007941 */ /* 0x000fea0003800000 */
.L_x_5505:
        /* <DEDUP_REMOVED lines=16> */
.L_x_5508:
[----:B------:R-:W-:Y:S05]  /*0a10*/  BSYNC B0 ;  /* 0x0000000000007941 */ /* 0x000fea0003800000 */
.L_x_5507:
        /* <DEDUP_REMOVED lines=19> */
.L_x_5500:
        /* <DEDUP_REMOVED lines=92> */
.L_x_5509:
        /* <DEDUP_REMOVED lines=16> */
.L_x_5511:
        /* <DEDUP_REMOVED lines=52> */
.L_x_5510:
        /* <DEDUP_REMOVED lines=259> */
.L_x_5566:
        /* <DEDUP_REMOVED lines=40> */
[C---:B------:R-:W-:Y:S02]  /*2800*/  ISETP.GE.OR P0, PT, R111.reuse, R3, P1 ;  /* 0x000000036f00720c */ /* 0x040fe40000f06670 */
[----:B------:R-:W-:Y:S02]  /*2810*/  ISETP.NE.AND P4, PT, R148, RZ, PT ;  /* 0x000000ff9400720c */ /* 0x000fe40003f85270 */
[----:B------:R-:W-:-:S13]  /*2820*/  ISETP.LT.OR P5, PT, R111, R2, P0 ;  /* 0x000000026f00720c */ /* 0x000fda00007a1670 */
        /* <DEDUP_REMOVED lines=27> */
[----:B------:R-:W-:-:S13]  /*29e0*/  ISETP.NE.AND P4, PT, R0, RZ, PT ;  /* 0x000000ff0000720c */ /* 0x000fda0003f85270 */
[----:B------:R-:W4:Y:S04]  /*29f0*/  @!P4 LDG.E.128 R16, [R16.64] ;  /* 0x000000061010c981 */ /* 0x000f28000c1e1d00 */
[----:B----4-:R3:W-:Y:S04]  /*2a00*/  @!P4 STG.E.128 [R42.64], R16 ;  /* 0x000000102a00c986 */ /* 0x0107e8000c101d06 */
[----:B-1----:R-:W4:Y:S04]  /*2a10*/  @!P5 LDG.E.128 R12, [R40.64] ;  /* 0x00000006280cd981 */ /* 0x002f28000c1e1d00 */
[----:B----4-:R3:W-:Y:S04]  /*2a20*/  @!P5 STG.E.128 [R36.64], R12 ;  /* 0x0000000c2400d986 */ /* 0x0107e8000c101d06 */
[----:B--2---:R-:W2:Y:S04]  /*2a30*/  @!P0 LDG.E.128 R4, [R34.64] ;  /* 0x0000000622048981 */ /* 0x004ea8000c1e1d00 */
[----:B--2---:R3:W-:Y:S01]  /*2a40*/  @!P0 STG.E.128 [R32.64], R4 ;  /* 0x0000000420008986 */ /* 0x0047e2000c101d06 */
[----:B------:R-:W-:-:S13]  /*2a50*/  ISETP.NE.AND P0, PT, RZ, UR4, PT ;  /* 0x00000004ff007c0c */ /* 0x000fda000bf05270 */
[----:B------:R-:W-:-:S05]  /*2a60*/  @!P0 BRA `(.L_x_5513) ;  /* 0x0000533000008947 */ /* 0x000fca0003800000 */
[----:B------:R-:W-:-:S13]  /*2a70*/  ISETP.NE.AND P0, PT, RZ, UR8, PT ;  /* 0x00000008ff007c0c */ /* 0x000fda000bf05270 */
        /* <DEDUP_REMOVED lines=54> */
.L_x_5516:
[----:B------:R-:W-:Y:S05]  /*2de0*/  BSYNC B0 ;  /* 0x0000000000007941 */ /* 0x000fea0003800000 */
.L_x_5515:
[----:B------:R-:W-:Y:S01]  /*2df0*/  BSSY B0, `(.L_x_5517) ;  /* 0x000003d000007945 */ /* 0x000fe20003800000 */
[----:B------:R-:W-:-:S05]  /*2e00*/  @P2 BRA `(.L_x_5518) ;  /* 0x000003b000002947 */ /* 0x000fca0003800000 */
[C---:B---3--:R-:W-:Y:S04]  /*2e10*/  LEA R28, P0, R91.reuse, R84, 0x1 ;  /* 0x000000545b1c7211 */ /* 0x048fe800078008ff */
[----:B------:R-:W-:Y:S02]  /*2e20*/  LEA.HI.X R29, R91, R85, R90, 0x1, P0 ;  /* 0x000000555b1d7211 */ /* 0x000fe400000f0c5a */
[C---:B------:R-:W-:Y:S03]  /*2e30*/  LEA R30, P0, R170.reuse, R78, 0x1 ;  /* 0x0000004eaa1e7211 */ /* 0x040fe600078008ff */
[----:B-1----:R-:W2:Y:S01]  /*2e40*/  LDG.E.128 R12, [R28.64] ;  /* 0x000000061c0c7981 */ /* 0x002ea2000c1e1d00 */
[----:B------:R-:W-:Y:S02]  /*2e50*/  LEA.HI.X R31, R170, R77, R169, 0x1, P0 ;  /* 0x0000004daa1f7211 */ /* 0x000fe400000f0ca9 */
[----:B------:R-:W-:-:S13]  /*2e60*/  ISETP.GE.AND P0, PT, R100, UR4, PT ;  /* 0x0000000464007c0c */ /* 0x000fda000bf06270 */
        /* <DEDUP_REMOVED lines=53> */
.L_x_5518:
[----:B------:R-:W-:Y:S05]  /*31c0*/  BSYNC B0 ;  /* 0x0000000000007941 */ /* 0x000fea0003800000 */
.L_x_5517:
[----:B------:R-:W-:Y:S01]  /*31d0*/  BSSY B0, `(.L_x_5519) ;  /* 0x000003d000007945 */ /* 0x000fe20003800000 */
[----:B------:R-:W-:-:S05]  /*31e0*/  @P6 BRA `(.L_x_5520) ;  /* 0x000003b000006947 */ /* 0x000fca0003800000 */
[C---:B---3--:R-:W-:Y:S04]  /*31f0*/  LEA R28, P0, R58.reuse, R84, 0x1 ;  /* 0x000000543a1c7211 */ /* 0x048fe800078008ff */
[----:B------:R-:W-:Y:S02]  /*3200*/  LEA.HI.X R29, R58, R85, R57, 0x1, P0 ;  /* 0x000000553a1d7211 */ /* 0x000fe400000f0c39 */
[C---:B-1----:R-:W-:Y:S03]  /*3210*/  LEA R30, P0, R144.reuse, R78, 0x1 ;  /* 0x0000004e901e7211 */ /* 0x042fe600078008ff */
[----:B------:R-:W2:Y:S01]  /*3220*/  LDG.E.128 R12, [R28.64] ;  /* 0x000000061c0c7981 */ /* 0x000ea2000c1e1d00 */
        /* <DEDUP_REMOVED lines=55> */
.L_x_5520:
[----:B------:R-:W-:Y:S05]  /*35a0*/  BSYNC B0 ;  /* 0x0000000000007941 */ /* 0x000fea0003800000 */
.L_x_5519:
        /* <DEDUP_REMOVED lines=65> */
.L_x_5522:
[----:B------:R-:W-:Y:S05]  /*39c0*/  BSYNC B0 ;  /* 0x0000000000007941 */ /* 0x000fea0003800000 */
.L_x_5521:
[----:B------:R-:W-:Y:S01]  /*39d0*/  ISETP.NE.AND P0, PT, R148, RZ, PT ;  /* 0x000000ff9400720c */ /* 0x000fe20003f05270 */
[----:B------:R-:W-:-:S12]  /*39e0*/  BSSY B0, `(.L_x_5523) ;  /* 0x000003d000007945 */ /* 0x000fd80003800000 */
        /* <DEDUP_REMOVED lines=60> */
.L_x_5524:
[----:B------:R-:W-:Y:S05]  /*3db0*/  BSYNC B0 ;  /* 0x0000000000007941 */ /* 0x000fea0003800000 */
.L_x_5523:
        /* <DEDUP_REMOVED lines=65> */
.L_x_5526:
[----:B------:R-:W-:Y:S05]  /*41d0*/  BSYNC B0 ;  /* 0x0000000000007941 */ /* 0x000fea0003800000 */
.L_x_5525:
        /* <DEDUP_REMOVED lines=65> */
.L_x_5528:
[----:B------:R-:W-:Y:S05]  /*45f0*/  BSYNC B0 ;  /* 0x0000000000007941 */ /* 0x000fea0003800000 */
.L_x_5527:
[----:B------:R-:W-:Y:S01]  /*4600*/  ISETP.NE.AND P0, PT, R121, RZ, PT ;  /* 0x000000ff7900720c */ /* 0x000fe20003f05270 */
[----:B------:R-:W-:-:S12]  /*4610*/  BSSY B0, `(.L_x_5529) ;  /* 0x0000041000007945 */ /* 0x000fd80003800000 */
        /* <DEDUP_REMOVED lines=64> */
.L_x_5530:
[----:B------:R-:W-:Y:S05]  /*4a20*/  BSYNC B0 ;  /* 0x0000000000007941 */ /* 0x000fea0003800000 */
.L_x_5529:
        /* <DEDUP_REMOVED lines=9> */
.L_x_5514:
[----:B------:R-:W-:Y:S01]  /*4ac0*/  ULEA.HI UR5, UR4, UR4, URZ, 0x1 ;  /* 0x0000000404057291 */ /* 0x000fe2000f8f083f */
[----:B------:R-:W-:Y:S03]  /*4ad0*/  BSSY B1, `(.L_x_5532) ;  /* 0x000005a000017945 */ /* 0x000fe60003800000 */
[----:B------:R-:W-:Y:S06]  /*4ae0*/  USHF.R.S32.HI UR5, URZ, 0x1, UR5 ;  /* 0x000000013f057899 */ /* 0x000fec0008011405 */
[----:B------:R-:W-:Y:S01]  /*4af0*/  MOV R149, UR5 ;  /* 0x0000000500957c02 */ /* 0x000fe20008000f00 */
[----:B------:R-:W-:-:S05]  /*4b00*/  @P1 BRA `(.L_x_5533) ;  /* 0x0000056000001947 */ /* 0x000fca0003800000 */
[----:B---3--:R1:W5:Y:S01]  /*4b10*/  LDG.E.128 R44, [R84.64] ;  /* 0x00000006542c7981 */ /* 0x008362000c1e1d00 */
[----:B------:R-:W-:Y:S01]  /*4b20*/  ISETP.GE.AND P0, PT, R100, UR4, PT ;  /* 0x0000000464007c0c */ /* 0x000fe2000bf06270 */
[----:B------:R-:W-:-:S12]  /*4b30*/  BSSY B0, `(.L_x_5534) ;  /* 0x0000051000007945 */ /* 0x000fd80003800000 */
        /* <DEDUP_REMOVED lines=80> */
.L_x_5535:
[----:B------:R-:W-:Y:S05]  /*5040*/  BSYNC B0 ;  /* 0x0000000000007941 */ /* 0x000fea0003800000 */
.L_x_5534:
[----:B------:R-:W-:Y:S05]  /*5050*/  MOV R79, R77 ;  /* 0x0000004d004f7202 */ /* 0x000fea0000000f00 */
[----:B-----5:R2:W-:Y:S02]  /*5060*/  STG.E.128 [R78.64], R44 ;  /* 0x0000002c4e007986 */ /* 0x0205e4000c101d06 */
.L_x_5533:
[----:B------:R-:W-:Y:S05]  /*5070*/  BSYNC B1 ;  /* 0x0000000000017941 */ /* 0x000fea0003800000 */
.L_x_5532:
        /* <DEDUP_REMOVED lines=91> */
.L_x_5539:
[----:B------:R-:W-:Y:S05]  /*5630*/  BSYNC B0 ;  /* 0x0000000000007941 */ /* 0x000fea0003800000 */
.L_x_5538:
[C---:B------:R-:W-:Y:S04]  /*5640*/  LEA R2, P0, R170.reuse, R78, 0x1 ;  /* 0x0000004eaa027211 */ /* 0x040fe800078008ff */
[----:B------:R-:W-:Y:S05]  /*5650*/  LEA.HI.X R3, R170, R77, R169, 0x1, P0 ;  /* 0x0000004daa037211 */ /* 0x000fea00000f0ca9 */
[----:B-----5:R3:W-:Y:S04]  /*5660*/  STG.E.128 [R2.64], R44 ;  /* 0x0000002c02007986 */ /* 0x0207e8000c101d06 */
.L_x_5537:
[----:B------:R-:W-:Y:S05]  /*5670*/  BSYNC B1 ;  /* 0x0000000000017941 */ /* 0x000fea0003800000 */
.L_x_5536:
        /* <DEDUP_REMOVED lines=91> */
.L_x_5543:
[----:B------:R-:W-:Y:S05]  /*5c30*/  BSYNC B0 ;  /* 0x0000000000007941 */ /* 0x000fea0003800000 */
.L_x_5542:
[C---:B------:R-:W-:Y:S04]  /*5c40*/  LEA R2, P0, R144.reuse, R78, 0x1 ;  /* 0x0000004e90027211 */ /* 0x040fe800078008ff */
[----:B------:R-:W-:Y:S05]  /*5c50*/  LEA.HI.X R3, R144, R77, R59, 0x1, P0 ;  /* 0x0000004d90037211 */ /* 0x000fea00000f0c3b */
[----:B-----5:R3:W-:Y:S04]  /*5c60*/  STG.E.128 [R2.64], R44 ;  /* 0x0000002c02007986 */ /* 0x0207e8000c101d06 */
.L_x_5541:
[----:B------:R-:W-:Y:S05]  /*5c70*/  BSYNC B1 ;  /* 0x0000000000017941 */ /* 0x000fea0003800000 */
.L_x_5540:
        /* <DEDUP_REMOVED lines=97> */
.L_x_5547:
[----:B------:R-:W-:Y:S05]  /*6290*/  BSYNC B0 ;  /* 0x0000000000007941 */ /* 0x000fea0003800000 */
.L_x_5546:
[----:B------:R-:W-:Y:S02]  /*62a0*/  MOV R3, 0x60 ;  /* 0x0000006000037802 */ /* 0x000fe40000000f00 */
[----:B------:R-:W-:Y:S03]  /*62b0*/  MOV R79, R77 ;  /* 0x0000004d004f7202 */ /* 0x000fe60000000f00 */
[C---:B------:R-:W-:Y:S02]  /*62c0*/  IMAD R0, R3.reuse, c[0x0][0x19c], RZ ;  /* 0x0000670003007a24 */ /* 0x040fe400078e02ff */
[----:B------:R-:W-:Y:S05]  /*62d0*/  IMAD.WIDE.U32 R4, R3, c[0x0][0x198], R78 ;  /* 0x0000660003047a25 */ /* 0x000fea00078e004e */
[----:B------:R-:W-:Y:S05]  /*62e0*/  IADD3 R5, R5, R0, RZ ;  /* 0x0000000005057210 */ /* 0x000fea0007ffe0ff */
[----:B-----5:R3:W-:Y:S02]  /*62f0*/  STG.E.128 [R4.64], R32 ;  /* 0x0000002004007986 */ /* 0x0207e4000c101d06 */
.L_x_5545:
[----:B------:R-:W-:Y:S05]  /*6300*/  BSYNC B1 ;  /* 0x0000000000017941 */ /* 0x000fea0003800000 */
.L_x_5544:
[----:B------:R-:W-:Y:S01]  /*6310*/  ISETP.NE.AND P0, PT, R148, RZ, PT ;  /* 0x000000ff9400720c */ /* 0x000fe20003f05270 */
[----:B------:R-:W-:-:S12]  /*6320*/  BSSY B1, `(.L_x_5548) ;  /* 0x0000064000017945 */ /* 0x000fd80003800000 */
        /* <DEDUP_REMOVED lines=95> */
.L_x_5551:
[----:B------:R-:W-:Y:S05]  /*6920*/  BSYNC B0 ;  /* 0x0000000000007941 */ /* 0x000fea0003800000 */
.L_x_5550:
[C---:B------:R-:W-:Y:S04]  /*6930*/  LEA R2, P0, R146.reuse, R78, 0x1 ;  /* 0x0000004e92027211 */ /* 0x040fe800078008ff */
[----:B------:R-:W-:Y:S05]  /*6940*/  LEA.HI.X R3, R146, R77, R62, 0x1, P0 ;  /* 0x0000004d92037211 */ /* 0x000fea00000f0c3e */
[----:B-----5:R3:W-:Y:S04]  /*6950*/  STG.E.128 [R2.64], R32 ;  /* 0x0000002002007986 */ /* 0x0207e8000c101d06 */
.L_x_5549:
[----:B------:R-:W-:Y:S05]  /*6960*/  BSYNC B1 ;  /* 0x0000000000017941 */ /* 0x000fea0003800000 */
.L_x_5548:
        /* <DEDUP_REMOVED lines=97> */
.L_x_5555:
[----:B------:R-:W-:Y:S05]  /*6f80*/  BSYNC B0 ;  /* 0x0000000000007941 */ /* 0x000fea0003800000 */
.L_x_5554:
[----:B------:R-:W-:Y:S02]  /*6f90*/  MOV R3, 0xa0 ;  /* 0x000000a000037802 */ /* 0x000fe40000000f00 */
[----:B------:R-:W-:Y:S03]  /*6fa0*/  MOV R79, R77 ;  /* 0x0000004d004f7202 */ /* 0x000fe60000000f00 */
[C---:B------:R-:W-:Y:S02]  /*6fb0*/  IMAD R0, R3.reuse, c[0x0][0x19c], RZ ;  /* 0x0000670003007a24 */ /* 0x040fe400078e02ff */
[----:B------:R-:W-:Y:S05]  /*6fc0*/  IMAD.WIDE.U32 R4, R3, c[0x0][0x198], R78 ;  /* 0x0000660003047a25 */ /* 0x000fea00078e004e */
[----:B------:R-:W-:Y:S05]  /*6fd0*/  IADD3 R5, R5, R0, RZ ;  /* 0x0000000005057210 */ /* 0x000fea0007ffe0ff */
[----:B-----5:R3:W-:Y:S02]  /*6fe0*/  STG.E.128 [R4.64], R32 ;  /* 0x0000002004007986 */ /* 0x0207e4000c101d06 */
.L_x_5553:
[----:B------:R-:W-:Y:S05]  /*6ff0*/  BSYNC B1 ;  /* 0x0000000000017941 */ /* 0x000fea0003800000 */
.L_x_5552:
        /* <DEDUP_REMOVED lines=97> */
.L_x_5559:
[----:B------:R-:W-:Y:S05]  /*7610*/  BSYNC B0 ;  /* 0x0000000000007941 */ /* 0x000fea0003800000 */
.L_x_5558:
[----:B------:R-:W-:Y:S02]  /*7620*/  MOV R3, 0xc0 ;  /* 0x000000c000037802 */ /* 0x000fe40000000f00 */
[----:B------:R-:W-:Y:S03]  /*7630*/  MOV R79, R77 ;  /* 0x0000004d004f7202 */ /* 0x000fe60000000f00 */
[C---:B------:R-:W-:Y:S02]  /*7640*/  IMAD R0, R3.reuse, c[0x0][0x19c], RZ ;  /* 0x0000670003007a24 */ /* 0x040fe400078e02ff */
[----:B------:R-:W-:Y:S05]  /*7650*/  IMAD.WIDE.U32 R4, R3, c[0x0][0x198], R78 ;  /* 0x0000660003047a25 */ /* 0x000fea00078e004e */
[----:B------:R-:W-:Y:S05]  /*7660*/  IADD3 R5, R5, R0, RZ ;  /* 0x0000000005057210 */ /* 0x000fea0007ffe0ff */
[----:B-----5:R3:W-:Y:S02]  /*7670*/  STG.E.128 [R4.64], R32 ;  /* 0x0000002004007986 */ /* 0x0207e4000c101d06 */
.L_x_5557:
[----:B------:R-:W-:Y:S05]  /*7680*/  BSYNC B1 ;  /* 0x0000000000017941 */ /* 0x000fea0003800000 */
.L_x_5556:
[----:B------:R-:W-:Y:S01]  /*7690*/  ISETP.NE.AND P0, PT, R121, RZ, PT ;  /* 0x000000ff7900720c */ /* 0x000fe20003f05270 */
[----:B------:R-:W-:-:S12]  /*76a0*/  BSSY B1, `(.L_x_5560) ;  /* 0x0000067000017945 */ /* 0x000fd80003800000 */
        /* <DEDUP_REMOVED lines=95> */
.L_x_5563:
[----:B------:R-:W-:Y:S05]  /*7ca0*/  BSYNC B0 ;  /* 0x0000000000007941 */ /* 0x000fea0003800000 */
.L_x_5562:
[----:B------:R-:W-:Y:S02]  /*7cb0*/  MOV R3, 0xe0 ;  /* 0x000000e000037802 */ /* 0x000fe40000000f00 */
[----:B------:R-:W-:Y:S03]  /*7cc0*/  MOV R79, R77 ;  /* 0x0000004d004f7202 */ /* 0x000fe60000000f00 */
[C---:B------:R-:W-:Y:S02]  /*7cd0*/  IMAD R0, R3.reuse, c[0x0][0x19c], RZ ;  /* 0x0000670003007a24 */ /* 0x040fe400078e02ff */
[----:B------:R-:W-:Y:S05]  /*7ce0*/  IMAD.WIDE.U32 R4, R3, c[0x0][0x198], R78 ;  /* 0x0000660003047a25 */ /* 0x000fea00078e004e */
[----:B------:R-:W-:Y:S05]  /*7cf0*/  IADD3 R5, R5, R0, RZ ;  /* 0x0000000005057210 */ /* 0x000fea0007ffe0ff */
[----:B-----5:R3:W-:Y:S02]  /*7d00*/  STG.E.128 [R4.64], R32 ;  /* 0x0000002004007986 */ /* 0x0207e4000c101d06 */
.L_x_5561:
[----:B------:R-:W-:Y:S05]  /*7d10*/  BSYNC B1 ;  /* 0x0000000000017941 */ /* 0x000fea0003800000 */
.L_x_5560:
        /* <DEDUP_REMOVED lines=8> */
.L_x_5513:
        /* <DEDUP_REMOVED lines=72> */
.L_x_5531:
[----:B------:R-:W-:Y:S01]  /*8220*/  ISETP.NE.AND P1, PT, R173, RZ, PT ;  /* 0x000000ffad00720c */ /* 0x000fe20003f25270 */
[----:B------:R-:W-:Y:S04]  /*8230*/  IMAD.MOV.U32 R0, RZ, RZ, c[0x0][0x288] ;  /* 0x0000a200ff007624 */ /* 0x000fe800078e00ff */
[----:B------:R-:W-:Y:S05]  /*8240*/  IMAD.U32 R3, R0, -0x80, RZ ;  /* 0xffffff8000037824 */ /* 0x000fea00078e00ff */
[C---:B-1----:R-:W-:Y:S04]  /*8250*/  LEA R84, P0, R3.reuse, R84, 0x1 ;  /* 0x0000005403547211 */ /* 0x042fe800078008ff */
[----:B------:R-:W-:Y:S01]  /*8260*/  LEA.HI.X.SX32 R85, R3, R85, 0x1, P0 ;  /* 0x0000005503557211 */ /* 0x000fe200000f0eff */
[----:B------:R-:W-:-:S05]  /*8270*/  @!P1 BRA `(.L_x_5564) ;  /* 0x000004c000009947 */ /* 0x000fca0003800000 */
[----:B------:R-:W-:Y:S04]  /*8280*/  IADD3 R3, R11, -0x1, RZ ;  /* 0xffffffff0b037810 */ /* 0x000fe80007ffe0ff */
[----:B------:R-:W-:-:S13]  /*8290*/  ISETP.GT.AND P0, PT, R3, R54, PT ;  /* 0x000000360300720c */ /* 0x000fda0003f04270 */
        /* <DEDUP_REMOVED lines=74> */
.L_x_5564:
        /* <DEDUP_REMOVED lines=9> */
.L_x_5565:
[----:B------:R-:W-:Y:S04]  /*87d0*/  IADD3 R11, R11, -0x1, RZ ;  /* 0xffffffff0b0b7810 */ /* 0x000fe80007ffe0ff */
[----:B------:R-:W-:-:S13]  /*87e0*/  ISETP.GT.AND P0, PT, R11, R54, PT ;  /* 0x000000360b00720c */ /* 0x000fda0003f04270 */
[----:B------:R-:W-:-:S05]  /*87f0*/  @P0 BRA `(.L_x_5566) ;  /* 0xffff9d8000000947 */ /* 0x000fca000383ffff */
.L_x_5512:
        /* <DEDUP_REMOVED lines=21> */
[C---:B------:R-:W-:Y:S01]  /*8950*/  LEA R130, P2, R5.reuse, R130, 0x5 ;  /* 0x0000008205827211 */ /* 0x040fe200078428ff */
[----:B------:R-:W-:Y:S01]  /*8960*/  ULDC.U8 UR4, c[0x0][0x313] ;  /* 0x0000c4c000047ab9 */ /* 0x000fe20000000000 */
[----:B------:R-:W-:Y:S01]  /*8970*/  LEA.HI.X R7, R5, R133, R3, 0x4, P0 ;  /* 0x0000008505077211 */ /* 0x000fe200000f2403 */
[----:B------:R-:W-:Y:S01]  /*8980*/  IMAD.IADD R4, R9, 0x1, R4 ;  /* 0x0000000109047824 */ /* 0x000fe200078e0204 */
[----:B------:R-:W-:-:S02]  /*8990*/  LEA R26, P0, R8, c[0x0][0x160], 0x1 ;  /* 0x00005800081a7a11 */ /* 0x000fc400078008ff */
[----:B------:R-:W-:Y:S02]  /*89a0*/  LEA.HI.X R3, R5, R133, R3, 0x5, P2 ;  /* 0x0000008505037211 */ /* 0x000fe400010f2c03 */
[----:B------:R-:W-:Y:S02]  /*89b0*/  LEA.HI.X R27, R8, c[0x0][0x164], R4, 0x1, P0 ;  /* 0x00005900081b7a11 */ /* 0x000fe400000f0c04 */
[----:B------:R-:W-:Y:S02]  /*89c0*/  LEA R28, P0, R130, c[0x0][0x160], 0x1 ;  /* 0x00005800821c7a11 */ /* 0x000fe400078008ff */
[----:B------:R-:W-:Y:S02]  /*89d0*/  LEA R24, P1, R2, c[0x0][0x160], 0x1 ;  /* 0x0000580002187a11 */ /* 0x000fe400078208ff */
[----:B------:R-:W-:Y:S02]  /*89e0*/  LEA.HI.X R29, R130, c[0x0][0x164], R3, 0x1, P0 ;  /* 0x00005900821d7a11 */ /* 0x000fe400000f0c03 */
[----:B------:R-:W-:Y:S01]  /*89f0*/  ISETP.NE.AND P0, PT, RZ, UR4, PT ;  /* 0x00000004ff007c0c */ /* 0x000fe2000bf05270 */
[----:B-1----:R-:W-:Y:S01]  /*8a00*/  IMAD R55, R6, 0x40, R55 ;  /* 0x0000004006377824 */ /* 0x002fe200078e0237 */
[----:B------:R-:W-:Y:S01]  /*8a10*/  LEA.HI.X R25, R2, c[0x0][0x164], R7, 0x1, P1 ;  /* 0x0000590002197a11 */ /* 0x000fe200008f0c07 */
[----:B------:R-:W-:-:S02]  /*8a20*/  IMAD.SHL.U32 R7, R117, 0x10, RZ ;  /* 0x0000001075077824 */ /* 0x000fc400078e00ff */
[----:B------:R-:W-:Y:S02]  /*8a30*/  IMAD R5, R6, -0x40, R171 ;  /* 0xffffffc006057824 */ /* 0x000fe400078e02ab */
        /* <DEDUP_REMOVED lines=55> */
[----:B------:R-:W-:Y:S01]  /*8db0*/  FMUL.FTZ R9, R19, R2 ;  /* 0x0000000213097220 */ /* 0x000fe20000410000 */
[----:B------:R-:W-:Y:S01]  /*8dc0*/  F2FP.PACK_AB R15, R0, R13 ;  /* 0x0000000d000f723e */ /* 0x000fe200000000ff */
[-C--:B------:R-:W-:Y:S01]  /*8dd0*/  FMUL.FTZ R2, R20, R3.reuse ;  /* 0x0000000314027220 */ /* 0x080fe20000410000 */
[----:B------:R-:W-:Y:S01]  /*8de0*/  MOV R13, R14 ;  /* 0x0000000e000d7202 */ /* 0x000fe20000000f00 */
[----:B------:R-:W-:-:S02]  /*8df0*/  FMUL.FTZ R3, R12, R3 ;  /* 0x000000030c037220 */ /* 0x000fc40000410000 */
[-C--:B------:R-:W-:Y:S02]  /*8e00*/  FFMA.FTZ R2, R12, R21.reuse, -R2 ;  /* 0x000000150c027223 */ /* 0x080fe40000010802 */
[----:B------:R-:W-:Y:S02]  /*8e10*/  FFMA.FTZ R3, R20, R21, R3 ;  /* 0x0000001514037223 */ /* 0x000fe40000010003 */
[-C--:B------:R-:W-:Y:S02]  /*8e20*/  FFMA.FTZ R9, R17, R8.reuse, -R9 ;  /* 0x0000000811097223 */ /* 0x080fe40000010809 */
[----:B------:R-:W-:Y:S01]  /*8e30*/  FFMA.FTZ R16, R19, R8, R16 ;  /* 0x0000000813107223 */ /* 0x000fe20000010010 */
[----:B------:R-:W-:-:S04]  /*8e40*/  F2FP.PACK_AB R2, R3, R2 ;  /* 0x000000020302723e */ /* 0x000fc800000000ff */
[----:B------:R-:W-:Y:S02]  /*8e50*/  F2FP.PACK_AB R12, R16, R9 ;  /* 0x00000009100c723e */ /* 0x000fe400000000ff */
[----:B------:R-:W-:Y:S02]  /*8e60*/  MOV R14, R2 ;  /* 0x00000002000e7202 */ /* 0x000fe40000000f00 */
.L_x_5573:
[----:B------:R-:W-:Y:S05]  /*8e70*/  BSYNC B0 ;  /* 0x0000000000007941 */ /* 0x000fea0003800000 */
.L_x_5572:
[----:B-----5:R3:W-:Y:S02]  /*8e80*/  STS.128 [R176], R12 ;  /* 0x0000000cb0007388 */ /* 0x0207e40000000c00 */
.L_x_5571:
[----:B------:R-:W-:Y:S05]  /*8e90*/  BSYNC B1 ;  /* 0x0000000000017941 */ /* 0x000fea0003800000 */
.L_x_5570:
        /* <DEDUP_REMOVED lines=23> */
[----:B------:R-:W-:Y:S02]  /*9010*/  HADD2.F32 R21, -RZ, R13.H1_H1 ;  /* 0x3000000dff157230 */ /* 0x000fe40000004100 */
[----:B------:R-:W-:Y:S02]  /*9020*/  HADD2.F32 R18, -RZ, R15.H1_H1 ;  /* 0x3000000fff127230 */ /* 0x000fe40000004100 */
[----:B------:R-:W-:-:S02]  /*9030*/  HADD2.F32 R22, -RZ, R13.H0_H0 ;  /* 0x2000000dff167230 */ /* 0x000fc40000004100 */
[----:B------:R-:W-:Y:S02]  /*9040*/  HADD2.F32 R19, -RZ, R15.H0_H0 ;  /* 0x2000000fff137230 */ /* 0x000fe40000004100 */
        /* <DEDUP_REMOVED lines=9> */
[C---:B------:R-:W-:Y:S01]  /*90e0*/  FMUL.FTZ R7, R19.reuse, R7 ;  /* 0x0000000713077220 */ /* 0x040fe20000410000 */
[----:B------:R-:W-:Y:S01]  /*90f0*/  HADD2.F32 R8, -RZ, R8.H0_H0 ;  /* 0x20000008ff087230 */ /* 0x000fe20000004100 */
[----:B------:R-:W-:Y:S01]  /*9100*/  FFMA.FTZ R13, R19, R16, -R13 ;  /* 0x00000010130d7223 */ /* 0x000fe2000001080d */
[----:B------:R-:W-:Y:S01]  /*9110*/  HADD2.F32 R19, -RZ, R9.H0_H0 ;  /* 0x20000009ff137230 */ /* 0x000fe20000004100 */
[----:B------:R-:W-:-:S02]  /*9120*/  FFMA.FTZ R15, R22, R17, -R15 ;  /* 0x00000011160f7223 */ /* 0x000fc4000001080f */
[----:B------:R-:W-:Y:S01]  /*9130*/  FFMA.FTZ R14, R21, R17, R14 ;  /* 0x00000011150e7223 */ /* 0x000fe2000001000e */
[--C-:B------:R-:W-:Y:S01]  /*9140*/  HADD2.F32 R17, -RZ, R12.reuse.H1_H1 ;  /* 0x3000000cff117230 */ /* 0x100fe20000004100 */
[----:B------:R-:W-:Y:S01]  /*9150*/  FFMA.FTZ R16, R18, R16, R7 ;  /* 0x0000001012107223 */ /* 0x000fe20000010007 */
[----:B------:R-:W-:Y:S02]  /*9160*/  HADD2.F32 R7, -RZ, R12.H0_H0 ;  /* 0x2000000cff077230 */ /* 0x000fe40000004100 */
[--C-:B------:R-:W-:Y:S01]  /*9170*/  HADD2.F32 R12, -RZ, R20.reuse.H0_H0 ;  /* 0x20000014ff0c7230 */ /* 0x100fe20000004100 */
[-C--:B------:R-:W-:Y:S01]  /*9180*/  FMUL.FTZ R9, R17, R2.reuse ;  /* 0x0000000211097220 */ /* 0x080fe20000410000 */
[----:B------:R-:W-:Y:S01]  /*9190*/  HADD2.F32 R20, -RZ, R20.H1_H1 ;  /* 0x30000014ff147230 */ /* 0x000fe20000004100 */
[C---:B------:R-:W-:Y:S01]  /*91a0*/  FMUL.FTZ R18, R7.reuse, R2 ;  /* 0x0000000207127220 */ /* 0x040fe20000410000 */
[----:B------:R-:W-:Y:S01]  /*91b0*/  F2FP.PACK_AB R14, R14, R15 ;  /* 0x0000000f0e0e723e */ /* 0x000fe200000000ff */
[----:B------:R-:W-:Y:S01]  /*91c0*/  FFMA.FTZ R9, R7, R8, -R9 ;  /* 0x0000000807097223 */ /* 0x000fe20000010809 */
[----:B------:R-:W-:Y:S01]  /*91d0*/  F2FP.PACK_AB R15, R16, R13 ;  /* 0x0000000d100f723e */ /* 0x000fe200000000ff */
[-C--:B------:R-:W-:Y:S01]  /*91e0*/  FMUL.FTZ R2, R20, R3.reuse ;  /* 0x0000000314027220 */ /* 0x080fe20000410000 */
[----:B------:R-:W-:Y:S01]  /*91f0*/  MOV R13, R14 ;  /* 0x0000000e000d7202 */ /* 0x000fe20000000f00 */
[----:B------:R-:W-:-:S02]  /*9200*/  FMUL.FTZ R3, R12, R3 ;  /* 0x000000030c037220 */ /* 0x000fc40000410000 */
[-C--:B------:R-:W-:Y:S02]  /*9210*/  FFMA.FTZ R2, R12, R19.reuse, -R2 ;  /* 0x000000130c027223 */ /* 0x080fe40000010802 */
[----:B------:R-:W-:Y:S02]  /*9220*/  FFMA.FTZ R3, R20, R19, R3 ;  /* 0x0000001314037223 */ /* 0x000fe40000010003 */
[----:B------:R-:W-:-:S03]  /*9230*/  FFMA.FTZ R18, R17, R8, R18 ;  /* 0x0000000811127223 */ /* 0x000fc60000010012 */
[----:B------:R-:W-:Y:S02]  /*9240*/  F2FP.PACK_AB R2, R3, R2 ;  /* 0x000000020302723e */ /* 0x000fe400000000ff */
[----:B------:R-:W-:Y:S02]  /*9250*/  F2FP.PACK_AB R12, R18, R9 ;  /* 0x00000009120c723e */ /* 0x000fe400000000ff */
[----:B------:R-:W-:Y:S02]  /*9260*/  MOV R14, R2 ;  /* 0x00000002000e7202 */ /* 0x000fe40000000f00 */
.L_x_5577:
[----:B------:R-:W-:Y:S05]  /*9270*/  BSYNC B0 ;  /* 0x0000000000007941 */ /* 0x000fea0003800000 */
.L_x_5576:
[----:B-----5:R1:W-:Y:S02]  /*9280*/  STS.128 [R176+0x800], R12 ;  /* 0x0008000cb0007388 */ /* 0x0203e40000000c00 */
.L_x_5575:
[----:B------:R-:W-:Y:S05]  /*9290*/  BSYNC B1 ;  /* 0x0000000000017941 */ /* 0x000fea0003800000 */
.L_x_5574:
[----:B---3--:R-:W-:Y:S01]  /*92a0*/  IADD3 R24, R134, 0x20, RZ ;  /* 0x0000002086187810 */ /* 0x008fe20007ffe0ff */
[----:B------:R-:W-:Y:S03]  /*92b0*/  BSSY B1, `(.L_x_5578) ;  /* 0x000003c000017945 */ /* 0x000fe60003800000 */
[----:B------:R-:W-:-:S04]  /*92c0*/  ISETP.GE.AND P0, PT, R24, R5, PT ;  /* 0x000000051800720c */ /* 0x000fc80003f06270 */
[----:B------:R-:W-:-:S13]  /*92d0*/  ISETP.LT.OR P0, PT, R4, -0x107, P0 ;  /* 0xfffffef90400780c */ /* 0x000fda0000701670 */
[----:B------:R-:W-:Y:S05]  /*92e0*/  @P0 BRA `(.L_x_5579) ;  /* 0x0000038000000947 */ /* 0x000fea0003800000 */
[----:B------:R-:W-:-:S13]  /*92f0*/  ISETP.GE.AND P0, PT, R100, c[0x0][0x220], PT ;  /* 0x0000880064007a0c */ /* 0x000fda0003f06270 */
[----:B------:R3:W-:Y:S01]  /*9300*/  @P0 STS.128 [R176+0x1000], RZ ;  /* 0x001000ffb0000388 */ /* 0x0007e20000000c00 */
[----:B------:R-:W-:Y:S05]  /*9310*/  @P0 BRA `(.L_x_5579) ;  /* 0x0000035000000947 */ /* 0x000fea0003800000 */
[----:B------:R-:W5:Y:S01]  /*9320*/  LDG.E.128 R28, [R28.64] ;  /* 0x000000061c1c7981 */ /* 0x000f62000c1e1d00 */
        /* <DEDUP_REMOVED lines=12> */
[----:B--2---:R-:W2:Y:S04]  /*93f0*/  LDG.E.64 R2, [R14.64] ;  /* 0x000000060e027981 */ /* 0x004ea8000c1e1b00 */
[----:B---3--:R-:W3:Y:S01]  /*9400*/  LDG.E.64 R8, [R8.64] ;  /* 0x0000000608087981 */ /* 0x008ee2000c1e1b00 */
[--C-:B-----5:R-:W-:Y:S02]  /*9410*/  HADD2.F32 R21, -RZ, R29.reuse.H0_H0 ;  /* 0x2000001dff157230 */ /* 0x120fe40000004100 */
        /* <DEDUP_REMOVED lines=8> */
[----:B------:R-:W-:Y:S01]  /*94a0*/  FMUL.FTZ R13, R21, R12 ;  /* 0x0000000c150d7220 */ /* 0x000fe20000410000 */
[----:B------:R-:W-:Y:S01]  /*94b0*/  HADD2.F32 R2, -RZ, R2.H0_H0 ;  /* 0x20000002ff027230 */ /* 0x000fe20000004100 */
[-C--:B------:R-:W-:Y:S01]  /*94c0*/  FMUL.FTZ R12, R18, R7.reuse ;  /* 0x00000007120c7220 */ /* 0x080fe20000410000 */
[----:B------:R-:W-:Y:S01]  /*94d0*/  HADD2.F32 R3, -RZ, R3.H0_H0 ;  /* 0x20000003ff037230 */ /* 0x000fe20000004100 */
[----:B------:R-:W-:Y:S01]  /*94e0*/  FMUL.FTZ R7, R17, R7 ;  /* 0x0000000711077220 */ /* 0x000fe20000410000 */
[----:B------:R-:W-:Y:S01]  /*94f0*/  HADD2.F32 R8, -RZ, R8.H0_H0 ;  /* 0x20000008ff087230 */ /* 0x000fe20000004100 */
[----:B------:R-:W-:-:S02]  /*9500*/  FFMA.FTZ R14, R21, R16, -R14 ;  /* 0x00000010150e7223 */ /* 0x000fc4000001080e */
[----:B------:R-:W-:Y:S01]  /*9510*/  FFMA.FTZ R13, R19, R16, R13 ;  /* 0x00000010130d7223 */ /* 0x000fe2000001000d */
[----:B------:R-:W-:Y:S01]  /*9520*/  HADD2.F32 R16, -RZ, R30.H0_H0 ;  /* 0x2000001eff107230 */ /* 0x000fe20000004100 */
[-C--:B------:R-:W-:Y:S01]  /*9530*/  FFMA.FTZ R12, R17, R15.reuse, -R12 ;  /* 0x0000000f110c7223 */ /* 0x080fe2000001080c */
[--C-:B------:R-:W-:Y:S01]  /*9540*/  HADD2.F32 R17, -RZ, R28.reuse.H1_H1 ;  /* 0x3000001cff117230 */ /* 0x100fe20000004100 */
[----:B------:R-:W-:Y:S01]  /*9550*/  FFMA.FTZ R7, R18, R15, R7 ;  /* 0x0000000f12077223 */ /* 0x000fe20000010007 */
[----:B------:R-:W-:Y:S01]  /*9560*/  HADD2.F32 R15, -RZ, R28.H0_H0 ;  /* 0x2000001cff0f7230 */ /* 0x000fe20000004100 */
[----:B------:R-:W-:Y:S01]  /*9570*/  F2FP.PACK_AB R29, R13, R14 ;  /* 0x0000000e0d1d723e */ /* 0x000fe200000000ff */
[----:B------:R-:W-:Y:S02]  /*9580*/  HADD2.F32 R30, -RZ, R30.H1_H1 ;  /* 0x3000001eff1e7230 */ /* 0x000fe40000004100 */
[----:B------:R-:W-:Y:S01]  /*9590*/  HADD2.F32 R19, -RZ, R9.H0_H0 ;  /* 0x20000009ff137230 */ /* 0x000fe20000004100 */
[----:B------:R-:W-:Y:S01]  /*95a0*/  FMUL.FTZ R9, R17, R2 ;  /* 0x0000000211097220 */ /* 0x000fe20000410000 */
[----:B------:R-:W-:Y:S01]  /*95b0*/  F2FP.PACK_AB R31, R7, R12 ;  /* 0x0000000c071f723e */ /* 0x000fe200000000ff */
[----:B------:R-:W-:-:S02]  /*95c0*/  FMUL.FTZ R18, R15, R2 ;  /* 0x000000020f127220 */ /* 0x000fc40000410000 */
[-C--:B------:R-:W-:Y:S02]  /*95d0*/  FMUL.FTZ R2, R30, R3.reuse ;  /* 0x000000031e027220 */ /* 0x080fe40000410000 */
[C---:B------:R-:W-:Y:S02]  /*95e0*/  FMUL.FTZ R3, R16.reuse, R3 ;  /* 0x0000000310037220 */ /* 0x040fe40000410000 */
[-C--:B------:R-:W-:Y:S02]  /*95f0*/  FFMA.FTZ R9, R15, R8.reuse, -R9 ;  /* 0x000000080f097223 */ /* 0x080fe40000010809 */
[----:B------:R-:W-:Y:S02]  /*9600*/  FFMA.FTZ R18, R17, R8, R18 ;  /* 0x0000000811127223 */ /* 0x000fe40000010012 */
[-C--:B------:R-:W-:Y:S02]  /*9610*/  FFMA.FTZ R2, R16, R19.reuse, -R2 ;  /* 0x0000001310027223 */ /* 0x080fe40000010802 */
[----:B------:R-:W-:Y:S01]  /*9620*/  FFMA.FTZ R3, R30, R19, R3 ;  /* 0x000000131e037223 */ /* 0x000fe20000010003 */
[----:B------:R-:W-:-:S04]  /*9630*/  F2FP.PACK_AB R28, R18, R9 ;  /* 0x00000009121c723e */ /* 0x000fc800000000ff */
[----:B------:R-:W-:Y:S02]  /*9640*/  F2FP.PACK_AB R30, R3, R2 ;  /* 0x00000002031e723e */ /* 0x000fe400000000ff */
.L_x_5581:
[----:B------:R-:W-:Y:S05]  /*9650*/  BSYNC B0 ;  /* 0x0000000000007941 */ /* 0x000fea0003800000 */
.L_x_5580:
[----:B-----5:R1:W-:Y:S02]  /*9660*/  STS.128 [R176+0x1000], R28 ;  /* 0x0010001cb0007388 */ /* 0x0203e40000000c00 */
.L_x_5579:
[----:B------:R-:W-:Y:S05]  /*9670*/  BSYNC B1 ;  /* 0x0000000000017941 */ /* 0x000fea0003800000 */
.L_x_5578:
        /* <DEDUP_REMOVED lines=41> */
[--C-:B------:R-:W-:Y:S01]  /*9910*/  HADD2.F32 R13, -RZ, R12.reuse.H1_H1 ;  /* 0x3000000cff0d7230 */ /* 0x100fe20000004100 */
[-C--:B------:R-:W-:Y:S01]  /*9920*/  FFMA.FTZ R8, R15, R11.reuse, -R8 ;  /* 0x0000000b0f087223 */ /* 0x080fe20000010808 */
[----:B------:R-:W-:Y:S01]  /*9930*/  HADD2.F32 R15, -RZ, R5.H0_H0 ;  /* 0x20000005ff0f7230 */ /* 0x000fe20000004100 */
[----:B------:R-:W-:Y:S01]  /*9940*/  FFMA.FTZ R7, R14, R11, R7 ;  /* 0x0000000b0e077223 */ /* 0x000fe20000010007 */
[----:B------:R-:W-:Y:S01]  /*9950*/  HADD2.F32 R11, -RZ, R12.H0_H0 ;  /* 0x2000000cff0b7230 */ /* 0x000fe20000004100 */
[-C--:B------:R-:W-:Y:S01]  /*9960*/  FMUL.FTZ R5, R13, R2.reuse ;  /* 0x000000020d057220 */ /* 0x080fe20000410000 */
[--C-:B------:R-:W-:Y:S02]  /*9970*/  HADD2.F32 R12, -RZ, R16.reuse.H0_H0 ;  /* 0x20000010ff0c7230 */ /* 0x100fe40000004100 */
[----:B------:R-:W-:Y:S01]  /*9980*/  HADD2.F32 R16, -RZ, R16.H1_H1 ;  /* 0x30000010ff107230 */ /* 0x000fe20000004100 */
[----:B------:R-:W-:-:S02]  /*9990*/  FMUL.FTZ R14, R11, R2 ;  /* 0x000000020b0e7220 */ /* 0x000fc40000410000 */
[-C--:B------:R-:W-:Y:S02]  /*99a0*/  FFMA.FTZ R5, R11, R4.reuse, -R5 ;  /* 0x000000040b057223 */ /* 0x080fe40000010805 */
[-C--:B------:R-:W-:Y:S02]  /*99b0*/  FMUL.FTZ R2, R16, R3.reuse ;  /* 0x0000000310027220 */ /* 0x080fe40000410000 */
[C---:B------:R-:W-:Y:S02]  /*99c0*/  FMUL.FTZ R3, R12.reuse, R3 ;  /* 0x000000030c037220 */ /* 0x040fe40000410000 */
[----:B------:R-:W-:Y:S01]  /*99d0*/  FFMA.FTZ R14, R13, R4, R14 ;  /* 0x000000040d0e7223 */ /* 0x000fe2000001000e */
[----:B------:R-:W-:Y:S01]  /*99e0*/  F2FP.PACK_AB R13, R9, R10 ;  /* 0x0000000a090d723e */ /* 0x000fe200000000ff */
[-C--:B------:R-:W-:Y:S02]  /*99f0*/  FFMA.FTZ R2, R12, R15.reuse, -R2 ;  /* 0x0000000f0c027223 */ /* 0x080fe40000010802 */
[----:B------:R-:W-:Y:S01]  /*9a00*/  FFMA.FTZ R3, R16, R15, R3 ;  /* 0x0000000f10037223 */ /* 0x000fe20000010003 */
[----:B------:R-:W-:-:S02]  /*9a10*/  F2FP.PACK_AB R12, R14, R5 ;  /* 0x000000050e0c723e */ /* 0x000fc400000000ff */
[----:B------:R-:W-:Y:S02]  /*9a20*/  F2FP.PACK_AB R15, R7, R8 ;  /* 0x00000008070f723e */ /* 0x000fe400000000ff */
[----:B------:R-:W-:Y:S02]  /*9a30*/  F2FP.PACK_AB R14, R3, R2 ;  /* 0x00000002030e723e */ /* 0x000fe400000000ff */
.L_x_5584:
[----:B------:R-:W-:Y:S05]  /*9a40*/  BSYNC B0 ;  /* 0x0000000000007941 */ /* 0x000fea0003800000 */
.L_x_5583:
[----:B-----5:R1:W-:Y:S01]  /*9a50*/  STS.128 [R176+0x1800], R12 ;  /* 0x0018000cb0007388 */ /* 0x0203e20000000c00 */
[----:B------:R-:W-:Y:S05]  /*9a60*/  BRA `(.L_x_5582) ;  /* 0x00001cb000007947 */ /* 0x000fea0003800000 */
.L_x_5569:
        /* <DEDUP_REMOVED lines=45> */
[----:B------:R-:W-:Y:S01]  /*9d40*/  @!P0 FADD.FTZ R31, -R31, -RZ ;  /* 0x800000ff1f1f8221 */ /* 0x000fe20000010100 */
[----:B------:R-:W-:Y:S01]  /*9d50*/  HADD2.F32 R16, -RZ, R17.H1_H1 ;  /* 0x30000011ff107230 */ /* 0x000fe20000004100 */
[----:B------:R-:W-:Y:S01]  /*9d60*/  FMUL.FTZ R33, R33, R0 ;  /* 0x0000000021217220 */ /* 0x000fe20000410000 */
[----:B------:R-:W-:Y:S01]  /*9d70*/  HADD2.F32 R0, -RZ, R19.H1_H1 ;  /* 0x30000013ff007230 */ /* 0x000fe20000004100 */
[----:B------:R-:W-:Y:S01]  /*9d80*/  FMUL.FTZ R35, R35, R8 ;  /* 0x0000000823237220 */ /* 0x000fe20000410000 */
[----:B------:R-:W-:Y:S01]  /*9d90*/  HADD2.F32 R8, -RZ, R18.H0_H0 ;  /* 0x20000012ff087230 */ /* 0x000fe20000004100 */
[----:B------:R-:W-:-:S02]  /*9da0*/  @!P0 FADD.FTZ R9, -R9, -RZ ;  /* 0x800000ff09098221 */ /* 0x000fc40000010100 */
[----:B------:R-:W-:Y:S02]  /*9db0*/  @!P0 FADD.FTZ R11, -R11, -RZ ;  /* 0x800000ff0b0b8221 */ /* 0x000fe40000010100 */
[----:B------:R-:W-:Y:S01]  /*9dc0*/  FMUL.FTZ R16, R16, R31 ;  /* 0x0000001f10107220 */ /* 0x000fe20000410000 */
[----:B------:R-:W-:Y:S01]  /*9dd0*/  HADD2.F32 R31, -RZ, R18.H1_H1 ;  /* 0x30000012ff1f7230 */ /* 0x000fe20000004100 */
[----:B------:R-:W-:Y:S01]  /*9de0*/  @!P0 FADD.FTZ R30, -R30, -RZ ;  /* 0x800000ff1e1e8221 */ /* 0x000fe20000010100 */
[----:B------:R-:W-:Y:S01]  /*9df0*/  HADD2.F32 R17, -RZ, R19.H0_H0 ;  /* 0x20000013ff117230 */ /* 0x000fe20000004100 */
[----:B------:R-:W-:Y:S02]  /*9e00*/  @!P0 FADD.FTZ R32, -R32, -RZ ;  /* 0x800000ff20208221 */ /* 0x000fe40000010100 */
[----:B------:R-:W-:Y:S01]  /*9e10*/  FMUL.FTZ R9, R8, R9 ;  /* 0x0000000908097220 */ /* 0x000fe20000410000 */
[----:B--2---:R-:W-:Y:S01]  /*9e20*/  HADD2.F32 R8, -RZ, R12.H0_H0 ;  /* 0x2000000cff087230 */ /* 0x004fe20000004100 */
[----:B------:R-:W-:Y:S01]  /*9e30*/  FMUL.FTZ R11, R0, R11 ;  /* 0x0000000b000b7220 */ /* 0x000fe20000410000 */
[----:B-----5:R-:W-:Y:S01]  /*9e40*/  HADD2.F32 R0, -RZ, R20.H0_H0 ;  /* 0x20000014ff007230 */ /* 0x020fe20000004100 */
[----:B------:R-:W-:-:S02]  /*9e50*/  @!P0 FADD.FTZ R10, -R10, -RZ ;  /* 0x800000ff0a0a8221 */ /* 0x000fc40000010100 */
[----:B------:R-:W-:Y:S01]  /*9e60*/  FMUL.FTZ R37, R37, R30 ;  /* 0x0000001e25257220 */ /* 0x000fe20000410000 */
[--C-:B------:R-:W-:Y:S01]  /*9e70*/  HADD2.F32 R30, -RZ, R14.reuse.H0_H0 ;  /* 0x2000000eff1e7230 */ /* 0x100fe20000004100 */
[----:B------:R-:W-:Y:S01]  /*9e80*/  FMUL.FTZ R32, R31, R32 ;  /* 0x000000201f207220 */ /* 0x000fe20000410000 */
[----:B------:R-:W-:Y:S01]  /*9e90*/  HADD2.F32 R31, -RZ, R14.H1_H1 ;  /* 0x3000000eff1f7230 */ /* 0x000fe20000004100 */
[----:B------:R-:W-:Y:S01]  /*9ea0*/  FMUL.FTZ R10, R17, R10 ;  /* 0x0000000a110a7220 */ /* 0x000fe20000410000 */
[----:B------:R-:W-:Y:S01]  /*9eb0*/  HADD2.F32 R17, -RZ, R12.H1_H1 ;  /* 0x3000000cff117230 */ /* 0x000fe20000004100 */
[----:B------:R-:W-:Y:S01]  /*9ec0*/  FFMA.FTZ R0, R0, R8, R33 ;  /* 0x0000000800007223 */ /* 0x000fe20000010021 */
[--C-:B------:R-:W-:Y:S02]  /*9ed0*/  HADD2.F32 R19, -RZ, R15.reuse.H0_H0 ;  /* 0x2000000fff137230 */ /* 0x100fe40000004100 */
[----:B------:R-:W-:Y:S02]  /*9ee0*/  HADD2.F32 R14, -RZ, R15.H1_H1 ;  /* 0x3000000fff0e7230 */ /* 0x000fe40000004100 */
[----:B------:R-:W-:-:S02]  /*9ef0*/  HADD2.F32 R18, -RZ, R21.H0_H0 ;  /* 0x20000015ff127230 */ /* 0x000fc40000004100 */
[----:B------:R-:W-:Y:S02]  /*9f00*/  HADD2.F32 R12, -RZ, R13.H0_H0 ;  /* 0x2000000dff0c7230 */ /* 0x000fe40000004100 */
[----:B------:R-:W-:Y:S02]  /*9f10*/  HADD2.F32 R8, -RZ, R22.H0_H0 ;  /* 0x20000016ff087230 */ /* 0x000fe40000004100 */
[----:B------:R-:W-:Y:S02]  /*9f20*/  HADD2.F32 R15, -RZ, R23.H0_H0 ;  /* 0x20000017ff0f7230 */ /* 0x000fe40000004100 */
[----:B------:R-:W-:Y:S02]  /*9f30*/  HADD2.F32 R20, -RZ, R20.H1_H1 ;  /* 0x30000014ff147230 */ /* 0x000fe40000004100 */
        /* <DEDUP_REMOVED lines=15> */
.L_x_5588:
[----:B------:R-:W-:Y:S05]  /*a030*/  BSYNC B0 ;  /* 0x0000000000007941 */ /* 0x000fea0003800000 */
.L_x_5587:
[----:B-----5:R4:W-:Y:S02]  /*a040*/  STS.128 [R176], R20 ;  /* 0x00000014b0007388 */ /* 0x0209e40000000c00 */
.L_x_5586:
[----:B------:R-:W-:Y:S05]  /*a050*/  BSYNC B1 ;  /* 0x0000000000017941 */ /* 0x000fea0003800000 */
.L_x_5585:
        /* <DEDUP_REMOVED lines=34> */
[----:B---3--:R-:W-:Y:S02]  /*a280*/  HADD2.F32 R32, -RZ, R16.H0_H0 ;  /* 0x20000010ff207230 */ /* 0x008fe40000004100 */
[----:B------:R-:W-:Y:S02]  /*a290*/  HADD2.F32 R31, -RZ, R17.H0_H0 ;  /* 0x20000011ff1f7230 */ /* 0x000fe40000004100 */
[--C-:B--2---:R-:W-:Y:S02]  /*a2a0*/  HADD2.F32 R7, -RZ, R8.reuse.H0_H0 ;  /* 0x20000008ff077230 */ /* 0x104fe40000004100 */
        /* <DEDUP_REMOVED lines=9> */
[----:B------:R-:W-:Y:S01]  /*a340*/  @!P0 FADD.FTZ R24, -R24, -RZ ;  /* 0x800000ff18188221 */ /* 0x000fe20000010100 */
[----:B------:R-:W-:Y:S01]  /*a350*/  HADD2.F32 R33, -RZ, R16.H1_H1 ;  /* 0x30000010ff217230 */ /* 0x000fe20000004100 */
[----:B------:R-:W-:Y:S01]  /*a360*/  FMUL.FTZ R32, R32, R7 ;  /* 0x0000000720207220 */ /* 0x000fe20000410000 */
[--C-:B------:R-:W-:Y:S01]  /*a370*/  HADD2.F32 R7, -RZ, R19.reuse.H0_H0 ;  /* 0x20000013ff077230 */ /* 0x100fe20000004100 */
[----:B------:R-:W-:Y:S01]  /*a380*/  FMUL.FTZ R31, R31, R8 ;  /* 0x000000081f1f7220 */ /* 0x000fe20000410000 */
[----:B------:R-:W-:Y:S01]  /*a390*/  HADD2.F32 R8, -RZ, R19.H1_H1 ;  /* 0x30000013ff087230 */ /* 0x000fe20000004100 */
[----:B------:R-:W-:Y:S02]  /*a3a0*/  @!P0 FADD.FTZ R10, -R10, -RZ ;  /* 0x800000ff0a0a8221 */ /* 0x000fe40000010100 */
[----:B------:R-:W-:Y:S01]  /*a3b0*/  @!P0 FADD.FTZ R11, -R11, -RZ ;  /* 0x800000ff0b0b8221 */ /* 0x000fe20000010100 */
[----:B------:R-:W-:Y:S01]  /*a3c0*/  HADD2.F32 R16, -RZ, R17.H1_H1 ;  /* 0x30000011ff107230 */ /* 0x000fe20000004100 */
[----:B------:R-:W-:Y:S01]  /*a3d0*/  FMUL.FTZ R33, R33, R24 ;  /* 0x0000001821217220 */ /* 0x000fe20000410000 */
[--C-:B------:R-:W-:Y:S01]  /*a3e0*/  HADD2.F32 R24, -RZ, R18.reuse.H0_H0 ;  /* 0x20000012ff187230 */ /* 0x100fe20000004100 */
[----:B------:R-:W-:Y:S01]  /*a3f0*/  @!P0 FADD.FTZ R25, -R25, -RZ ;  /* 0x800000ff19198221 */ /* 0x000fe20000010100 */
[----:B------:R-:W-:Y:S01]  /*a400*/  HADD2.F32 R17, -RZ, R18.H1_H1 ;  /* 0x30000012ff117230 */ /* 0x000fe20000004100 */
[----:B------:R-:W-:-:S02]  /*a410*/  @!P0 FADD.FTZ R9, -R9, -RZ ;  /* 0x800000ff09098221 */ /* 0x000fc40000010100 */
[----:B------:R-:W-:Y:S01]  /*a420*/  FMUL.FTZ R10, R7, R10 ;  /* 0x0000000a070a7220 */ /* 0x000fe20000410000 */
[----:B-----5:R-:W-:Y:S01]  /*a430*/  HADD2.F32 R7, -RZ, R20.H0_H0 ;  /* 0x20000014ff077230 */ /* 0x020fe20000004100 */
[----:B------:R-:W-:Y:S01]  /*a440*/  FMUL.FTZ R11, R8, R11 ;  /* 0x0000000b080b7220 */ /* 0x000fe20000410000 */
[----:B----4-:R-:W-:Y:S01]  /*a450*/  HADD2.F32 R8, -RZ, R12.H0_H0 ;  /* 0x2000000cff087230 */ /* 0x010fe20000004100 */
        /* <DEDUP_REMOVED lines=30> */
.L_x_5592:
[----:B------:R-:W-:Y:S05]  /*a640*/  BSYNC B0 ;  /* 0x0000000000007941 */ /* 0x000fea0003800000 */
.L_x_5591:
[----:B-----5:R1:W-:Y:S02]  /*a650*/  STS.128 [R176+0x800], R20 ;  /* 0x00080014b0007388 */ /* 0x0203e40000000c00 */
.L_x_5590:
[----:B------:R-:W-:Y:S05]  /*a660*/  BSYNC B1 ;  /* 0x0000000000017941 */ /* 0x000fea0003800000 */
.L_x_5589:
[----:B----4-:R-:W-:Y:S01]  /*a670*/  IADD3 R24, R134, 0x20, RZ ;  /* 0x0000002086187810 */ /* 0x010fe20007ffe0ff */
[----:B------:R-:W-:Y:S03]  /*a680*/  BSSY B1, `(.L_x_5593) ;  /* 0x0000060000017945 */ /* 0x000fe60003800000 */
[----:B------:R-:W-:-:S04]  /*a690*/  ISETP.GE.AND P0, PT, R24, R5, PT ;  /* 0x000000051800720c */ /* 0x000fc80003f06270 */
[----:B------:R-:W-:-:S13]  /*a6a0*/  ISETP.LT.OR P0, PT, R3, -0x107, P0 ;  /* 0xfffffef90300780c */ /* 0x000fda0000701670 */
[----:B------:R-:W-:Y:S05]  /*a6b0*/  @P0 BRA `(.L_x_5594) ;  /* 0x000005c000000947 */ /* 0x000fea0003800000 */
[----:B------:R-:W-:-:S13]  /*a6c0*/  ISETP.GE.AND P0, PT, R100, c[0x0][0x220], PT ;  /* 0x0000880064007a0c */ /* 0x000fda0003f06270 */
[----:B------:R4:W-:Y:S01]  /*a6d0*/  @P0 STS.128 [R176+0x1000], RZ ;  /* 0x001000ffb0000388 */ /* 0x0009e20000000c00 */
[----:B------:R-:W-:Y:S05]  /*a6e0*/  @P0 BRA `(.L_x_5594) ;  /* 0x0000059000000947 */ /* 0x000fea0003800000 */
[----:B-1----:R1:W5:Y:S01]  /*a6f0*/  LDG.E.128 R20, [R28.64] ;  /* 0x000000061c147981 */ /* 0x002362000c1e1d00 */
[----:B------:R-:W-:Y:S01]  /*a700*/  ISETP.GE.AND P0, PT, R100, c[0x0][0x230], PT ;  /* 0x00008c0064007a0c */ /* 0x000fe20003f06270 */
[----:B------:R-:W-:-:S12]  /*a710*/  BSSY B0, `(.L_x_5595) ;  /* 0x0000055000007945 */ /* 0x000fd80003800000 */
[----:B------:R-:W-:Y:S05]  /*a720*/  @P0 BRA `(.L_x_5596) ;  /* 0x0000053000000947 */ /* 0x000fea0003800000 */
[-C--:B------:R-:W-:Y:S02]  /*a730*/  ISETP.GE.AND P0, PT, R100, R117.reuse, PT ;  /* 0x000000756400720c */ /* 0x080fe40003f06270 */
[----:B------:R-:W-:Y:S02]  /*a740*/  MOV R11, R117 ;  /* 0x00000075000b7202 */ /* 0x000fe40000000f00 */
[----:B------:R-:W-:Y:S02]  /*a750*/  MOV R8, RZ ;  /* 0x000000ff00087202 */ /* 0x000fe40000000f00 */
[----:B---3--:R-:W-:-:S07]  /*a760*/  MOV R13, RZ ;  /* 0x000000ff000d7202 */ /* 0x008fce0000000f00 */
        /* <DEDUP_REMOVED lines=24> */
[----:B-1----:R-:W-:Y:S01]  /*a8f0*/  HADD2.F32 R28, -RZ, R9.H1_H1 ;  /* 0x30000009ff1c7230 */ /* 0x002fe20000004100 */
        /* <DEDUP_REMOVED lines=10> */
[----:B------:R-:W-:Y:S01]  /*a9a0*/  @!P0 FADD.FTZ R28, -R28, -RZ ;  /* 0x800000ff1c1c8221 */ /* 0x000fe20000010100 */
[----:B------:R-:W-:Y:S01]  /*a9b0*/  HADD2.F32 R8, -RZ, R19.H1_H1 ;  /* 0x30000013ff087230 */ /* 0x000fe20000004100 */
[----:B------:R-:W-:Y:S02]  /*a9c0*/  @!P0 FADD.FTZ R10, -R10, -RZ ;  /* 0x800000ff0a0a8221 */ /* 0x000fe40000010100 */
[----:B------:R-:W-:-:S02]  /*a9d0*/  @!P0 FADD.FTZ R11, -R11, -RZ ;  /* 0x800000ff0b0b8221 */ /* 0x000fc40000010100 */
[----:B------:R-:W-:Y:S01]  /*a9e0*/  FMUL.FTZ R17, R17, R28 ;  /* 0x0000001c11117220 */ /* 0x000fe20000410000 */
[--C-:B------:R-:W-:Y:S01]  /*a9f0*/  HADD2.F32 R28, -RZ, R18.reuse.H0_H0 ;  /* 0x20000012ff1c7230 */ /* 0x100fe20000004100 */
[----:B------:R-:W-:Y:S01]  /*aa00*/  FMUL.FTZ R10, R7, R10 ;  /* 0x0000000a070a7220 */ /* 0x000fe20000410000 */
[----:B------:R-:W-:Y:S01]  /*aa10*/  HADD2.F32 R18, -RZ, R18.H1_H1 ;  /* 0x30000012ff127230 */ /* 0x000fe20000004100 */
[----:B------:R-:W-:Y:S01]  /*aa20*/  FMUL.FTZ R11, R8, R11 ;  /* 0x0000000b080b7220 */ /* 0x000fe20000410000 */
[----:B-----5:R-:W-:Y:S01]  /*aa30*/  HADD2.F32 R7, -RZ, R20.H0_H0 ;  /* 0x20000014ff077230 */ /* 0x020fe20000004100 */
[----:B------:R-:W-:Y:S01]  /*aa40*/  @!P0 FADD.FTZ R9, -R9, -RZ ;  /* 0x800000ff09098221 */ /* 0x000fe20000010100 */
[----:B----4-:R-:W-:Y:S01]  /*aa50*/  HADD2.F32 R8, -RZ, R12.H0_H0 ;  /* 0x2000000cff087230 */ /* 0x010fe20000004100 */
[----:B------:R-:W-:Y:S01]  /*aa60*/  @!P0 FADD.FTZ R29, -R29, -RZ ;  /* 0x800000ff1d1d8221 */ /* 0x000fe20000010100 */
[----:B------:R-:W-:Y:S01]  /*aa70*/  HADD2.F32 R19, -RZ, R20.H1_H1 ;  /* 0x30000014ff137230 */ /* 0x000fe20000004100 */
[----:B------:R-:W-:Y:S01]  /*aa80*/  @!P0 FADD.FTZ R25, -R25, -RZ ;  /* 0x800000ff19198221 */ /* 0x000fe20000010100 */
[----:B------:R-:W-:-:S02]  /*aa90*/  HADD2.F32 R16, -RZ, R16.H1_H1 ;  /* 0x30000010ff107230 */ /* 0x000fc40000004100 */
[----:B------:R-:W-:Y:S01]  /*aaa0*/  HADD2.F32 R20, -RZ, R12.H1_H1 ;  /* 0x3000000cff147230 */ /* 0x000fe20000004100 */
[----:B------:R-:W-:Y:S01]  /*aab0*/  FMUL.FTZ R9, R28, R9 ;  /* 0x000000091c097220 */ /* 0x000fe20000410000 */
[--C-:B------:R-:W-:Y:S01]  /*aac0*/  HADD2.F32 R12, -RZ, R13.reuse.H0_H0 ;  /* 0x2000000dff0c7230 */ /* 0x100fe20000004100 */
        /* <DEDUP_REMOVED lines=8> */
[----:B------:R-:W-:Y:S01]  /*ab50*/  HADD2.F32 R15, -RZ, R23.H0_H0 ;  /* 0x20000017ff0f7230 */ /* 0x000fe20000004100 */
[----:B------:R-:W-:Y:S01]  /*ab60*/  FMUL.FTZ R16, R16, R25 ;  /* 0x0000001910107220 */ /* 0x000fe20000410000 */
        /* <DEDUP_REMOVED lines=9> */
[----:B------:R-:W-:-:S02]  /*ac00*/  FFMA.FTZ R10, R15, R13, R10 ;  /* 0x0000000d0f0a7223 */ /* 0x000fc4000001000a */
[----:B------:R-:W-:Y:S01]  /*ac10*/  FFMA.FTZ R11, R23, R34, R11 ;  /* 0x00000022170b7223 */ /* 0x000fe2000001000b */
[----:B------:R-:W-:Y:S02]  /*ac20*/  F2FP.PACK_AB R20, R16, R7 ;  /* 0x000000071014723e */ /* 0x000fe400000000ff */
[----:B------:R-:W-:Y:S02]  /*ac30*/  F2FP.PACK_AB R21, R17, R12 ;  /* 0x0000000c1115723e */ /* 0x000fe400000000ff */
[----:B------:R-:W-:Y:S02]  /*ac40*/  F2FP.PACK_AB R22, R29, R8 ;  /* 0x000000081d16723e */ /* 0x000fe400000000ff */
[----:B------:R-:W-:Y:S02]  /*ac50*/  F2FP.PACK_AB R23, R11, R10 ;  /* 0x0000000a0b17723e */ /* 0x000fe400000000ff */
.L_x_5596:
[----:B------:R-:W-:Y:S05]  /*ac60*/  BSYNC B0 ;  /* 0x0000000000007941 */ /* 0x000fea0003800000 */
.L_x_5595:
[----:B-----5:R1:W-:Y:S02]  /*ac70*/  STS.128 [R176+0x1000], R20 ;  /* 0x00100014b0007388 */ /* 0x0203e40000000c00 */
.L_x_5594:
[----:B------:R-:W-:Y:S05]  /*ac80*/  BSYNC B1 ;  /* 0x0000000000017941 */ /* 0x000fea0003800000 */
.L_x_5593:
        /* <DEDUP_REMOVED lines=20> */
[----:B------:R-:W-:Y:S01]  /*add0*/  IMAD.WIDE R20, R5, 0x2, R26 ;  /* 0x0000000205147825 */ /* 0x000fe200078e021a */
[----:B------:R-:W-:-:S04]  /*ade0*/  IADD3 R2, P1, R9, R2, RZ ;  /* 0x0000000209027210 */ /* 0x000fc80007f3e0ff */
[----:B------:R-:W-:Y:S01]  /*adf0*/  LEA.HI.X.SX32 R4, R9, R4, 0x1, P1 ;  /* 0x0000000409047211 */ /* 0x000fe200008f0eff */
[----:B--2---:R-:W2:Y:S01]  /*ae00*/  LDG.E.128 R20, [R20.64] ;  /* 0x0000000614147981 */ /* 0x004ea2000c1e1d00 */
[----:B------:R-:W-:-:S04]  /*ae10*/  IADD3 R7, P1, R3, R2, RZ ;  /* 0x0000000203077210 */ /* 0x000fc80007f3e0ff */
[----:B------:R-:W-:Y:S02]  /*ae20*/  LEA.HI.X.SX32 R8, R3, R4, 0x1, P1 ;  /* 0x0000000403087211 */ /* 0x000fe400008f0eff */
[C---:B------:R-:W-:Y:S02]  /*ae30*/  LEA R10, P1, R7.reuse, c[0x0][0x2b0], 0x1 ;  /* 0x0000ac00070a7a11 */ /* 0x040fe400078208ff */
[----:B------:R-:W-:Y:S02]  /*ae40*/  MOV R3, RZ ;  /* 0x000000ff00037202 */ /* 0x000fe40000000f00 */
[----:B------:R-:W-:Y:S02]  /*ae50*/  LEA.HI.X R11, R7, c[0x0][0x2b4], R8, 0x1, P1 ;  /* 0x0000ad00070b7a11 */ /* 0x000fe400008f0c08 */
[----:B------:R-:W-:-:S04]  /*ae60*/  @P0 IADD3 R3, -R116, RZ, RZ ;  /* 0x000000ff74030210 */ /* 0x000fc80007ffe1ff */
[----:B---3--:R-:W3:Y:S01]  /*ae70*/  LDG.E.128 R8, [R10.64] ;  /* 0x000000060a087981 */ /* 0x008ee2000c1e1d00 */
[----:B------:R-:W-:-:S04]  /*ae80*/  IADD3 R2, P1, R3, R2, RZ ;  /* 0x0000000203027210 */ /* 0x000fc80007f3e0ff */
[----:B------:R-:W-:Y:S02]  /*ae90*/  LEA.HI.X.SX32 R3, R3, R4, 0x1, P1 ;  /* 0x0000000403037211 */ /* 0x000fe400008f0eff */
[----:B------:R-:W-:-:S04]  /*aea0*/  LEA R12, P1, R2, c[0x0][0x2a8], 0x1 ;  /* 0x0000aa00020c7a11 */ /* 0x000fc800078208ff */
[----:B------:R-:W-:-:S06]  /*aeb0*/  LEA.HI.X R13, R2, c[0x0][0x2ac], R3, 0x1, P1 ;  /* 0x0000ab00020d7a11 */ /* 0x000fcc00008f0c03 */
[----:B----4-:R-:W4:Y:S01]  /*aec0*/  LDG.E.128 R12, [R12.64] ;  /* 0x000000060c0c7981 */ /* 0x010f22000c1e1d00 */
[--C-:B--2---:R-:W-:Y:S02]  /*aed0*/  HADD2.F32 R7, -RZ, R20.reuse.H0_H0 ;  /* 0x20000014ff077230 */ /* 0x104fe40000004100 */
[----:B------:R-:W-:Y:S02]  /*aee0*/  HADD2.F32 R25, -RZ, R20.H1_H1 ;  /* 0x30000014ff197230 */ /* 0x000fe40000004100 */
[--C-:B------:R-:W-:Y:S02]  /*aef0*/  HADD2.F32 R20, -RZ, R21.reuse.H0_H0 ;  /* 0x20000015ff147230 */ /* 0x100fe40000004100 */
[----:B-1----:R-:W-:Y:S02]  /*af00*/  HADD2.F32 R26, -RZ, R21.H1_H1 ;  /* 0x30000015ff1a7230 */ /* 0x002fe40000004100 */
[----:B---3--:R-:W-:Y:S02]  /*af10*/  HADD2.F32 R2, -RZ, R8.H0_H0 ;  /* 0x20000008ff027230 */ /* 0x008fe40000004100 */
[----:B------:R-:W-:-:S02]  /*af20*/  HADD2.F32 R3, -RZ, R9.H0_H0 ;  /* 0x20000009ff037230 */ /* 0x000fc40000004100 */
[----:B------:R-:W-:Y:S01]  /*af30*/  HADD2.F32 R8, -RZ, R8.H1_H1 ;  /* 0x30000008ff087230 */ /* 0x000fe20000004100 */
[----:B------:R-:W-:Y:S01]  /*af40*/  @!P0 FADD.FTZ R2, -R2, -RZ ;  /* 0x800000ff02028221 */ /* 0x000fe20000010100 */
[--C-:B------:R-:W-:Y:S01]  /*af50*/  HADD2.F32 R4, -RZ, R10.reuse.H0_H0 ;  /* 0x2000000aff047230 */ /* 0x100fe20000004100 */
[----:B------:R-:W-:Y:S01]  /*af60*/  @!P0 FADD.FTZ R3, -R3, -RZ ;  /* 0x800000ff03038221 */ /* 0x000fe20000010100 */
[----:B------:R-:W-:Y:S02]  /*af70*/  HADD2.F32 R5, -RZ, R11.H0_H0 ;  /* 0x2000000bff057230 */ /* 0x000fe40000004100 */
[----:B------:R-:W-:Y:S02]  /*af80*/  HADD2.F32 R9, -RZ, R9.H1_H1 ;  /* 0x30000009ff097230 */ /* 0x000fe40000004100 */
[----:B------:R-:W-:Y:S02]  /*af90*/  HADD2.F32 R10, -RZ, R10.H1_H1 ;  /* 0x3000000aff0a7230 */ /* 0x000fe40000004100 */
[----:B------:R-:W-:Y:S01]  /*afa0*/  HADD2.F32 R11, -RZ, R11.H1_H1 ;  /* 0x3000000bff0b7230 */ /* 0x000fe20000004100 */
[----:B------:R-:W-:Y:S01]  /*afb0*/  FMUL.FTZ R7, R7, R2 ;  /* 0x0000000207077220 */ /* 0x000fe20000410000 */
[----:B------:R-:W-:Y:S01]  /*afc0*/  HADD2.F32 R2, -RZ, R23.H1_H1 ;  /* 0x30000017ff027230 */ /* 0x000fe20000004100 */
[----:B------:R-:W-:Y:S01]  /*afd0*/  FMUL.FTZ R20, R20, R3 ;  /* 0x0000000314147220 */ /* 0x000fe20000410000 */
[----:B------:R-:W-:Y:S01]  /*afe0*/  HADD2.F32 R3, -RZ, R22.H1_H1 ;  /* 0x30000016ff037230 */ /* 0x000fe20000004100 */
[----:B------:R-:W-:-:S02]  /*aff0*/  @!P0 FADD.FTZ R8, -R8, -RZ ;  /* 0x800000ff08088221 */ /* 0x000fc40000010100 */
[----:B------:R-:W-:Y:S02]  /*b000*/  @!P0 FADD.FTZ R9, -R9, -RZ ;  /* 0x800000ff09098221 */ /* 0x000fe40000010100 */
[----:B------:R-:W-:Y:S02]  /*b010*/  @!P0 FADD.FTZ R10, -R10, -RZ ;  /* 0x800000ff0a0a8221 */ /* 0x000fe40000010100 */
[----:B------:R-:W-:Y:S02]  /*b020*/  @!P0 FADD.FTZ R11, -R11, -RZ ;  /* 0x800000ff0b0b8221 */ /* 0x000fe40000010100 */
[----:B------:R-:W-:Y:S01]  /*b030*/  FMUL.FTZ R25, R25, R8 ;  /* 0x0000000819197220 */ /* 0x000fe20000410000 */
[----:B------:R-:W-:Y:S01]  /*b040*/  HADD2.F32 R8, -RZ, R23.H0_H0 ;  /* 0x20000017ff087230 */ /* 0x000fe20000004100 */
[----:B------:R-:W-:Y:S01]  /*b050*/  FMUL.FTZ R26, R26, R9 ;  /* 0x000000091a1a7220 */ /* 0x000fe20000410000 */
[----:B------:R-:W-:Y:S01]  /*b060*/  HADD2.F32 R9, -RZ, R22.H0_H0 ;  /* 0x20000016ff097230 */ /* 0x000fe20000004100 */
[----:B------:R-:W-:Y:S01]  /*b070*/  FMUL.FTZ R10, R3, R10 ;  /* 0x0000000a030a7220 */ /* 0x000fe20000410000 */
[----:B----4-:R-:W-:Y:S01]  /*b080*/  HADD2.F32 R3, -RZ, R12.H0_H0 ;  /* 0x2000000cff037230 */ /* 0x010fe20000004100 */
[----:B------:R-:W-:Y:S01]  /*b090*/  FMUL.FTZ R11, R2, R11 ;  /* 0x0000000b020b7220 */ /* 0x000fe20000410000 */
[----:B-----5:R-:W-:Y:S01]  /*b0a0*/  HADD2.F32 R2, -RZ, R16.H0_H0 ;  /* 0x20000010ff027230 */ /* 0x020fe20000004100 */
[----:B------:R-:W-:-:S02]  /*b0b0*/  @!P0 FADD.FTZ R5, -R5, -RZ ;  /* 0x800000ff05058221 */ /* 0x000fc40000010100 */
[----:B------:R-:W-:Y:S01]  /*b0c0*/  @!P0 FADD.FTZ R4, -R4, -RZ ;  /* 0x800000ff04048221 */ /* 0x000fe20000010100 */
[--C-:B------:R-:W-:Y:S01]  /*b0d0*/  HADD2.F32 R21, -RZ, R13.reuse.H1_H1 ;  /* 0x3000000dff157230 */ /* 0x100fe20000004100 */
[----:B------:R-:W-:Y:S01]  /*b0e0*/  FMUL.FTZ R5, R8, R5 ;  /* 0x0000000508057220 */ /* 0x000fe20000410000 */
[----:B------:R-:W-:Y:S01]  /*b0f0*/  HADD2.F32 R8, -RZ, R13.H0_H0 ;  /* 0x2000000dff087230 */ /* 0x000fe20000004100 */
[----:B------:R-:W-:Y:S01]  /*b100*/  FMUL.FTZ R4, R9, R4 ;  /* 0x0000000409047220 */ /* 0x000fe20000410000 */
[----:B------:R-:W-:Y:S01]  /*b110*/  HADD2.F32 R9, -RZ, R17.H0_H0 ;  /* 0x20000011ff097230 */ /* 0x000fe20000004100 */
[----:B------:R-:W-:Y:S01]  /*b120*/  FFMA.FTZ R2, R2, R3, R7 ;  /* 0x0000000302027223 */ /* 0x000fe20000010007 */
[--C-:B------:R-:W-:Y:S02]  /*b130*/  HADD2.F32 R13, -RZ, R14.reuse.H0_H0 ;  /* 0x2000000eff0d7230 */ /* 0x100fe40000004100 */
[----:B------:R-:W-:Y:S02]  /*b140*/  HADD2.F32 R23, -RZ, R14.H1_H1 ;  /* 0x3000000eff177230 */ /* 0x000fe40000004100 */
[----:B------:R-:W-:-:S02]  /*b150*/  HADD2.F32 R3, -RZ, R18.H0_H0 ;  /* 0x20000012ff037230 */ /* 0x000fc40000004100 */
[----:B------:R-:W-:Y:S02]  /*b160*/  HADD2.F32 R7, -RZ, R19.H0_H0 ;  /* 0x20000013ff077230 */ /* 0x000fe40000004100 */
[----:B------:R-:W-:Y:S02]  /*b170*/  HADD2.F32 R16, -RZ, R16.H1_H1 ;  /* 0x30000010ff107230 */ /* 0x000fe40000004100 */
[----:B------:R-:W-:Y:S02]  /*b180*/  HADD2.F32 R12, -RZ, R12.H1_H1 ;  /* 0x3000000cff0c7230 */ /* 0x000fe40000004100 */
[--C-:B------:R-:W-:Y:S02]  /*b190*/  HADD2.F32 R14, -RZ, R15.reuse.H0_H0 ;  /* 0x2000000fff0e7230 */ /* 0x100fe40000004100 */
        /* <DEDUP_REMOVED lines=15> */
.L_x_5598:
[----:B------:R-:W-:Y:S05]  /*b290*/  BSYNC B0 ;  /* 0x0000000000007941 */ /* 0x000fea0003800000 */
.L_x_5597:
[----:B-----5:R1:W-:Y:S01]  /*b2a0*/  STS.128 [R176+0x1800], R16 ;  /* 0x00180010b0007388 */ /* 0x0203e20000000c00 */
[----:B------:R-:W-:Y:S05]  /*b2b0*/  BRA `(.L_x_5582) ;  /* 0x0000046000007947 */ /* 0x000fea0003800000 */
.L_x_5568:
[----:B---3--:R-:W1:Y:S01]  /*b2c0*/  S2R R6, SR_CTAID.X ;  /* 0x0000000000067919 */ /* 0x008e620000002500 */
[----:B------:R-:W-:Y:S01]  /*b2d0*/  BSSY B0, `(.L_x_5599) ;  /* 0x000000d000007945 */ /* 0x000fe20003800000 */
[----:B-1----:R-:W-:-:S05]  /*b2e0*/  IMAD R3, R6, -0x40, R171 ;  /* 0xffffffc006037824 */ /* 0x002fca00078e02ab */
[----:B------:R-:W-:-:S13]  /*b2f0*/  ISETP.GE.AND P0, PT, R134, R3, PT ;  /* 0x000000038600720c */ /* 0x000fda0003f06270 */
[----:B------:R-:W-:Y:S05]  /*b300*/  @P0 BRA `(.L_x_5600) ;  /* 0x0000009000000947 */ /* 0x000fea0003800000 */
[----:B------:R-:W-:-:S13]  /*b310*/  ISETP.GE.AND P0, PT, R100, c[0x0][0x220], PT ;  /* 0x0000880064007a0c */ /* 0x000fda0003f06270 */
[----:B------:R1:W-:Y:S01]  /*b320*/  @P0 STS.128 [R176], RZ ;  /* 0x000000ffb0000388 */ /* 0x0003e20000000c00 */
[----:B------:R-:W-:Y:S05]  /*b330*/  @P0 BRA `(.L_x_5600) ;  /* 0x0000006000000947 */ /* 0x000fea0003800000 */
[----:B------:R-:W-:-:S04]  /*b340*/  LEA R4, P0, R130, c[0x0][0x160], 0x1 ;  /* 0x0000580082047a11 */ /* 0x000fc800078008ff */
[----:B------:R-:W-:-:S05]  /*b350*/  LEA.HI.X R5, R130, c[0x0][0x164], R133, 0x1, P0 ;  /* 0x0000590082057a11 */ /* 0x000fca00000f0c85 */
[----:B------:R-:W-:Y:S01]  /*b360*/  @!PT LDS RZ, [RZ] ;  /* 0x00000000fffff984 */ /* 0x000fe20000000800 */
[----:B------:R-:W-:Y:S01]  /*b370*/  @!PT LDS RZ, [RZ] ;  /* 0x00000000fffff984 */ /* 0x000fe20000000800 */
[----:B------:R-:W-:Y:S01]  /*b380*/  @!PT LDS RZ, [RZ] ;  /* 0x00000000fffff984 */ /* 0x000fe20000000800 */
[----:B------:R3:W-:Y:S04]  /*b390*/  LDGSTS.E.BYPASS.LTC128B.128 [R176], [R4.64] ;  /* 0x0000000004b07fae */ /* 0x0007e8000b901d46 */
.L_x_5600:
[----:B------:R-:W-:Y:S05]  /*b3a0*/  BSYNC B0 ;  /* 0x0000000000007941 */ /* 0x000fea0003800000 */
.L_x_5599:
        /* <DEDUP_REMOVED lines=8> */
[----:B---3--:R-:W-:-:S03]  /*b430*/  IMAD.MOV.U32 R5, RZ, RZ, c[0x0][0x194] ;  /* 0x00006500ff057624 */ /* 0x008fc600078e00ff */
        /* <DEDUP_REMOVED lines=8> */
.L_x_5602:
[----:B------:R-:W-:Y:S05]  /*b4c0*/  BSYNC B0 ;  /* 0x0000000000007941 */ /* 0x000fea0003800000 */
.L_x_5601:
        /* <DEDUP_REMOVED lines=17> */
.L_x_5604:
[----:B------:R-:W-:Y:S05]  /*b5e0*/  BSYNC B0 ;  /* 0x0000000000007941 */ /* 0x000fea0003800000 */
.L_x_5603:
        /* <DEDUP_REMOVED lines=13> */
[----:B---3--:R-:W-:-:S04]  /*b6c0*/  LEA R4, P0, R8, c[0x0][0x160], 0x1 ;  /* 0x0000580008047a11 */ /* 0x008fc800078008ff */
[----:B------:R-:W-:-:S05]  /*b6d0*/  LEA.HI.X R5, R8, c[0x0][0x164], R2, 0x1, P0 ;  /* 0x0000590008057a11 */ /* 0x000fca00000f0c02 */
[----:B------:R-:W-:Y:S01]  /*b6e0*/  @!PT LDS RZ, [RZ] ;  /* 0x00000000fffff984 */ /* 0x000fe20000000800 */
[----:B------:R-:W-:Y:S01]  /*b6f0*/  @!PT LDS RZ, [RZ] ;  /* 0x00000000fffff984 */ /* 0x000fe20000000800 */
[----:B------:R-:W-:Y:S01]  /*b700*/  @!PT LDS RZ, [RZ] ;  /* 0x00000000fffff984 */ /* 0x000fe20000000800 */
[----:B------:R3:W-:Y:S04]  /*b710*/  LDGSTS.E.BYPASS.LTC128B.128 [R176+0x1800], [R4.64] ;  /* 0x0180000004b07fae */ /* 0x0007e8000b901d46 */
.L_x_5582:
[----:B------:R-:W-:Y:S05]  /*b720*/  BSYNC B2 ;  /* 0x0000000000027941 */ /* 0x000fea0003800000 */
.L_x_5567:
[----:B------:R-:W-:Y:S01]  /*b730*/  IADD3 R180, R48, -0x1, RZ ;  /* 0xffffffff30b47810 */ /* 0x000fe20007ffe0ff */
[----:B------:R-:W-:Y:S01]  /*b740*/  BSSY B0, `(.L_x_5605) ;  /* 0x000000f000007945 */ /* 0x000fe20003800000 */
[----:B------:R-:W-:-:S03]  /*b750*/  LEA R178, P0, R126, c[0x0][0x168], 0x1 ;  /* 0x00005a007eb27a11 */ /* 0x000fc600078008ff */
[----:B------:R-:W-:Y:S01]  /*b760*/  IMAD.SHL.U32 R2, R180, 0x80, RZ ;  /* 0x00000080b4027824 */ /* 0x000fe200078e00ff */
[----:B------:R-:W-:-:S03]  /*b770*/  LEA.HI.X R177, R126, c[0x0][0x16c], R129, 0x1, P0 ;  /* 0x00005b007eb17a11 */ /* 0x000fc600000f0c81 */
[----:B------:R-:W-:-:S05]  /*b780*/  IMAD.IADD R11, R49, 0x1, -R2 ;  /* 0x00000001310b7824 */ /* 0x000fca00078e0a02 */
        /* <DEDUP_REMOVED lines=10> */
.L_x_5606:
[----:B------:R-:W-:Y:S05]  /*b830*/  BSYNC B0 ;  /* 0x0000000000007941 */ /* 0x000fea0003800000 */
.L_x_5605:
[----:B------:R-:W-:Y:S01]  /*b840*/  ISETP.GE.AND P0, PT, R0, R11, PT ;  /* 0x0000000b0000720c */ /* 0x000fe20003f06270 */
[----:B------:R-:W-:-:S12]  /*b850*/  BSSY B0, `(.L_x_5607) ;  /* 0x000000b000007945 */ /* 0x000fd80003800000 */
[----:B------:R-:W-:Y:S05]  /*b860*/  @P0 BRA `(.L_x_5608) ;  /* 0x0000009000000947 */ /* 0x000fea0003800000 */
[----:B------:R-:W-:-:S13]  /*b870*/  ISETP.GE.AND P0, PT, R100, c[0x0][0x220], PT ;  /* 0x0000880064007a0c */ /* 0x000fda0003f06270 */
        /* <DEDUP_REMOVED lines=8> */
.L_x_5608:
[----:B------:R-:W-:Y:S05]  /*b900*/  BSYNC B0 ;  /* 0x0000000000007941 */ /* 0x000fea0003800000 */
.L_x_5607:
[----:B------:R-:W-:Y:S01]  /*b910*/  ISETP.GE.AND P0, PT, R24, R11, PT ;  /* 0x0000000b1800720c */ /* 0x000fe20003f06270 */
[----:B------:R-:W-:-:S12]  /*b920*/  BSSY B0, `(.L_x_5609) ;  /* 0x000000d000007945 */ /* 0x000fd80003800000 */
[----:B------:R-:W-:Y:S05]  /*b930*/  @P0 BRA `(.L_x_5610) ;  /* 0x000000b000000947 */ /* 0x000fea0003800000 */
[----:B------:R-:W-:-:S13]  /*b940*/  ISETP.GE.AND P0, PT, R100, c[0x0][0x220], PT ;  /* 0x0000880064007a0c */ /* 0x000fda0003f06270 */
[----:B------:R1:W-:Y:S01]  /*b950*/  @P0 STS.128 [R176+0x3000], RZ ;  /* 0x003000ffb0000388 */ /* 0x0003e20000000c00 */
[----:B------:R-:W-:Y:S05]  /*b960*/  @P0 BRA `(.L_x_5610) ;  /* 0x0000008000000947 */ /* 0x000fea0003800000 */
[----:B------:R-:W-:Y:S02]  /*b970*/  IMAD.MOV.U32 R3, RZ, RZ, c[0x0][0x198] ;  /* 0x00006600ff037624 */ /* 0x000fe400078e00ff */
[----:B---3--:R-:W-:-:S03]  /*b980*/  IMAD.MOV.U32 R4, RZ, RZ, c[0x0][0x19c] ;  /* 0x00006700ff047624 */ /* 0x008fc600078e00ff */
[----:B------:R-:W-:-:S04]  /*b990*/  LEA R8, P0, R3, R178, 0x6 ;  /* 0x000000b203087211 */ /* 0x000fc800078030ff */
[----:B------:R-:W-:-:S05]  /*b9a0*/  LEA.HI.X R9, R3, R177, R4, 0x6, P0 ;  /* 0x000000b103097211 */ /* 0x000fca00000f3404 */
[----:B------:R-:W-:Y:S01]  /*b9b0*/  @!PT LDS RZ, [RZ] ;  /* 0x00000000fffff984 */ /* 0x000fe20000000800 */
[----:B------:R-:W-:Y:S01]  /*b9c0*/  @!PT LDS RZ, [RZ] ;  /* 0x00000000fffff984 */ /* 0x000fe20000000800 */
[----:B------:R-:W-:Y:S01]  /*b9d0*/  @!PT LDS RZ, [RZ] ;  /* 0x00000000fffff984 */ /* 0x000fe20000000800 */
[----:B------:R3:W-:Y:S04]  /*b9e0*/  LDGSTS.E.BYPASS.LTC128B.128 [R176+0x3000], [R8.64] ;  /* 0x0300000008b07fae */ /* 0x0007e8000b901d46 */
.L_x_5610:
[----:B------:R-:W-:Y:S05]  /*b9f0*/  BSYNC B0 ;  /* 0x0000000000007941 */ /* 0x000fea0003800000 */
.L_x_5609:
        /* <DEDUP_REMOVED lines=8> */
[----:B-1----:R-:W-:Y:S01]  /*ba80*/  MOV R179, R177 ;  /* 0x000000b100b37202 */ /* 0x002fe20000000f00 */
[----:B------:R-:W-:-:S04]  /*ba90*/  UIMAD UR4, UR4, 0x60, URZ ;  /* 0x00000060040478a4 */ /* 0x000fc8000f8e023f */
[----:B---3--:R-:W-:-:S05]  /*baa0*/  IMAD.WIDE.U32 R4, R3, 0x60, R178 ;  /* 0x0000006003047825 */ /* 0x008fca00078e00b2 */
[----:B------:R-:W-:-:S05]  /*bab0*/  IADD3 R5, R5, UR4, RZ ;  /* 0x0000000405057c10 */ /* 0x000fca000fffe0ff */
[----:B------:R-:W-:Y:S01]  /*bac0*/  @!PT LDS RZ, [RZ] ;  /* 0x00000000fffff984 */ /* 0x000fe20000000800 */
[----:B------:R-:W-:Y:S01]  /*bad0*/  @!PT LDS RZ, [RZ] ;  /* 0x00000000fffff984 */ /* 0x000fe20000000800 */
[----:B------:R-:W-:Y:S01]  /*bae0*/  @!PT LDS RZ, [RZ] ;  /* 0x00000000fffff984 */ /* 0x000fe20000000800 */
[----:B------:R1:W-:Y:S02]  /*baf0*/  LDGSTS.E.BYPASS.LTC128B.128 [R176+0x3800], [R4.64] ;  /* 0x0380000004b07fae */ /* 0x0003e4000b901d46 */
.L_x_5612:
[----:B------:R-:W-:Y:S05]  /*bb00*/  BSYNC B0 ;  /* 0x0000000000007941 */ /* 0x000fea0003800000 */
.L_x_5611:
        /* <DEDUP_REMOVED lines=15> */
.L_x_5614:
[----:B------:R-:W-:Y:S05]  /*bc00*/  BSYNC B0 ;  /* 0x0000000000007941 */ /* 0x000fea0003800000 */
.L_x_5613:
        /* <DEDUP_REMOVED lines=11> */
[----:B------:R-:W-:-:S05]  /*bcc0*/  IMAD.WIDE.U32 R4, R3, 0xa0, R178 ;  /* 0x000000a003047825 */ /* 0x000fca00078e00b2 */
[----:B------:R-:W-:-:S05]  /*bcd0*/  IADD3 R5, R5, UR4, RZ ;  /* 0x0000000405057c10 */ /* 0x000fca000fffe0ff */
[----:B------:R-:W-:Y:S01]  /*bce0*/  @!PT LDS RZ, [RZ] ;  /* 0x00000000fffff984 */ /* 0x000fe20000000800 */
[----:B------:R-:W-:Y:S01]  /*bcf0*/  @!PT LDS RZ, [RZ] ;  /* 0x00000000fffff984 */ /* 0x000fe20000000800 */
[----:B------:R-:W-:Y:S01]  /*bd00*/  @!PT LDS RZ, [RZ] ;  /* 0x00000000fffff984 */ /* 0x000fe20000000800 */
[----:B------:R1:W-:Y:S02]  /*bd10*/  LDGSTS.E.BYPASS.LTC128B.128 [R176+0x4800], [R4.64] ;  /* 0x0480000004b07fae */ /* 0x0003e4000b901d46 */
.L_x_5616:
[----:B------:R-:W-:Y:S05]  /*bd20*/  BSYNC B0 ;  /* 0x0000000000007941 */ /* 0x000fea0003800000 */
.L_x_5615:
        /* <DEDUP_REMOVED lines=17> */
.L_x_5618:
[----:B------:R-:W-:Y:S05]  /*be40*/  BSYNC B0 ;  /* 0x0000000000007941 */ /* 0x000fea0003800000 */
.L_x_5617:
        /* <DEDUP_REMOVED lines=17> */
.L_x_5620:
[----:B------:R-:W-:Y:S05]  /*bf60*/  BSYNC B0 ;  /* 0x0000000000007941 */ /* 0x000fea0003800000 */
.L_x_5619:
        /* <DEDUP_REMOVED lines=26> */
.L_x_5622:
[----:B------:R-:W-:Y:S05]  /*c110*/  BSYNC B0 ;  /* 0x0000000000007941 */ /* 0x000fea0003800000 */
.L_x_5621:
        /* <DEDUP_REMOVED lines=13> */
.L_x_5624:
[----:B------:R-:W-:Y:S05]  /*c1f0*/  BSYNC B0 ;  /* 0x0000000000007941 */ /* 0x000fea0003800000 */
.L_x_5623:
        /* <DEDUP_REMOVED lines=8> */
[----:B------:R-:W-:-:S03]  /*c280*/  IMAD.MOV.U32 R10, RZ, RZ, c[0x0][0x1a4] ;  /* 0x00006900ff0a7624 */ /* 0x000fc600078e00ff */
[----:B-1----:R-:W-:-:S04]  /*c290*/  LEA R12, P0, R0, R140, 0x6 ;  /* 0x0000008c000c7211 */ /* 0x002fc800078030ff */
[----:B------:R-:W-:-:S05]  /*c2a0*/  LEA.HI.X R13, R0, R141, R10, 0x6, P0 ;  /* 0x0000008d000d7211 */ /* 0x000fca00000f340a */
[----:B------:R-:W-:Y:S01]  /*c2b0*/  @!PT LDS RZ, [RZ] ;  /* 0x00000000fffff984 */ /* 0x000fe20000000800 */
[----:B------:R-:W-:Y:S01]  /*c2c0*/  @!PT LDS RZ, [RZ] ;  /* 0x00000000fffff984 */ /* 0x000fe20000000800 */
[----:B------:R-:W-:Y:S01]  /*c2d0*/  @!PT LDS RZ, [RZ] ;  /* 0x00000000fffff984 */ /* 0x000fe20000000800 */
[----:B------:R1:W-:Y:S04]  /*c2e0*/  LDGSTS.E.BYPASS.LTC128B.128 [R176+0x7000], [R12.64] ;  /* 0x070000000cb07fae */ /* 0x0003e8000b901d46 */
.L_x_5626:
[----:B------:R-:W-:Y:S05]  /*c2f0*/  BSYNC B0 ;  /* 0x0000000000007941 */ /* 0x000fea0003800000 */
.L_x_5625:
        /* <DEDUP_REMOVED lines=16> */
.L_x_5628:
[----:B------:R-:W-:Y:S05]  /*c400*/  BSYNC B0 ;  /* 0x0000000000007941 */ /* 0x000fea0003800000 */
.L_x_5627:
        /* <DEDUP_REMOVED lines=15> */
.L_x_5630:
[----:B------:R-:W-:Y:S05]  /*c500*/  BSYNC B0 ;  /* 0x0000000000007941 */ /* 0x000fea0003800000 */
.L_x_5629:
        /* <DEDUP_REMOVED lines=16> */
.L_x_5632:
[----:B------:R-:W-:Y:S05]  /*c610*/  BSYNC B0 ;  /* 0x0000000000007941 */ /* 0x000fea0003800000 */
.L_x_5631:
        /* <DEDUP_REMOVED lines=16> */
.L_x_5634:
[----:B------:R-:W-:Y:S05]  /*c720*/  BSYNC B0 ;  /* 0x0000000000007941 */ /* 0x000fea0003800000 */
.L_x_5633:
        /* <DEDUP_REMOVED lines=16> */
.L_x_5636:
[----:B------:R-:W-:Y:S05]  /*c830*/  BSYNC B0 ;  /* 0x0000000000007941 */ /* 0x000fea0003800000 */
.L_x_5635:
[CC--:B------:R-:W-:Y:S01]  /*c840*/  LEA.HI R0, R3.reuse, R4.reuse, RZ, 0x4 ;  /* 0x0000000403007211 */ /* 0x0c0fe200078f20ff */
[----:B------:R-:W-:Y:S01]  /*c850*/  IMAD.SHL.U32 R134, R134, 0x8, RZ ;  /* 0x0000000886867824 */ /* 0x000fe200078e00ff */
[----:B------:R-:W-:Y:S01]  /*c860*/  LEA.HI R3, R3, R4, RZ, 0x3 ;  /* 0x0000000403037211 */ /* 0x000fe200078f18ff */
[----:B------:R-:W-:Y:S01]  /*c870*/  IMAD.SHL.U32 R7, R118, 0x40, RZ ;  /* 0x0000004076077824 */ /* 0x000fe200078e00ff */
[----:B------:R-:W-:Y:S01]  /*c880*/  SHF.R.S32.HI R165, RZ, 0x4, R0 ;  /* 0x00000004ffa57819 */ /* 0x000fe20000011400 */
[----:B------:R-:W-:Y:S01]  /*c890*/  IMAD.IADD R51, R2, 0x1, R51 ;  /* 0x0000000102337824 */ /* 0x000fe200078e0233 */
[----:B------:R-:W-:Y:S01]  /*c8a0*/  LOP3.LUT R3, R3, 0xfffffff8, RZ, 0xc0, !PT ;  /* 0xfffffff803037812 */ /* 0x000fe200078ec0ff */
[----:B------:R-:W0:Y:S01]  /*c8b0*/  LDGDEPBAR ;  /* 0x00000000000079af */ /* 0x000e220000000000 */
        /* <DEDUP_REMOVED lines=11> */
[----:B------:R-:W-:-:S03]  /*c970*/  IMAD R6, R6, 0x4, R88 ;  /* 0x0000000406067824 */ /* 0x000fc600078e0258 */
[----:B------:R-:W-:Y:S01]  /*c980*/  LOP3.LUT R5, R4, 0x1c0, RZ, 0xc0, !PT ;  /* 0x000001c004057812 */ /* 0x000fe200078ec0ff */
[----:B------:R-:W-:Y:S01]  /*c990*/  IMAD.SHL.U32 R4, R165, 0x8, RZ ;  /* 0x00000008a5047824 */ /* 0x000fe200078e00ff */
[----:B------:R-:W-:Y:S01]  /*c9a0*/  LOP3.LUT R134, R3, 0x8, R134, 0xf8, !PT ;  /* 0x0000000803867812 */ /* 0x000fe200078ef886 */
[----:B------:R-:W-:Y:S01]  /*c9b0*/  IMAD.U32 R6, R6, 0x10, R179 ;  /* 0x0000001006067824 */ /* 0x000fe200078e00b3 */
[----:B------:R-:W-:Y:S02]  /*c9c0*/  SHF.R.U32.HI R3, RZ, 0x3, R3 ;  /* 0x00000003ff037819 */ /* 0x000fe40000011603 */
[----:B------:R-:W-:Y:S02]  /*c9d0*/  LOP3.LUT R4, R5, 0x8, R4, 0xf8, !PT ;  /* 0x0000000805047812 */ /* 0x000fe400078ef804 */
[----:B------:R-:W-:Y:S02]  /*c9e0*/  SHF.R.U32.HI R5, RZ, 0x3, R5 ;  /* 0x00000003ff057819 */ /* 0x000fe40000011605 */
[----:B------:R-:W-:Y:S01]  /*c9f0*/  LOP3.LUT R134, R134, R3, RZ, 0x3c, !PT ;  /* 0x0000000386867212 */ /* 0x000fe200078e3cff */
[----:B------:R-:W-:Y:S01]  /*ca00*/  IMAD R3, R88, 0x400, R7 ;  /* 0x0000040058037824 */ /* 0x000fe200078e0207 */
[----:B------:R-:W-:Y:S01]  /*ca10*/  LOP3.LUT R4, R4, R5, RZ, 0x3c, !PT ;  /* 0x0000000504047212 */ /* 0x000fe200078e3cff */
[----:B------:R-:W-:Y:S01]  /*ca20*/  IMAD.MOV.U32 R5, RZ, RZ, 0x40 ;  /* 0x00000040ff057424 */ /* 0x000fe200078e00ff */
[----:B------:R-:W-:Y:S01]  /*ca30*/  IADD3 R6, -R171, 0x1, R6 ;  /* 0x00000001ab067810 */ /* 0x000fe20007ffe106 */
[----:B------:R-:W-:Y:S01]  /*ca40*/  IMAD R165, R165, 0x200, R134 ;  /* 0x00000200a5a57824 */ /* 0x000fe200078e0286 */
[C---:B------:R-:W-:Y:S01]  /*ca50*/  LOP3.LUT R160, R4.reuse, R7, RZ, 0xfc, !PT ;  /* 0x0000000704a07212 */ /* 0x040fe200078efcff */
[----:B------:R-:W-:-:S02]  /*ca60*/  IMAD.IADD R166, R4, 0x1, R3 ;  /* 0x0000000104a67824 */ /* 0x000fc400078e0203 */
[----:B------:R-:W-:Y:S02]  /*ca70*/  IMAD.SHL.U32 R165, R165, 0x2, RZ ;  /* 0x00000002a5a57824 */ /* 0x000fe400078e00ff */
[----:B------:R-:W-:Y:S02]  /*ca80*/  IMAD.SHL.U32 R166, R166, 0x2, RZ ;  /* 0x00000002a6a67824 */ /* 0x000fe400078e00ff */
[----:B------:R-:W-:Y:S01]  /*ca90*/  IMAD.MOV.U32 R3, RZ, RZ, 0x20 ;  /* 0x00000020ff037424 */ /* 0x000fe200078e00ff */
[----:B--2---:R-:W-:Y:S01]  /*caa0*/  LDSM.16.M88.4 R44, [R165+0x2000] ;  /* 0x00200000a52c783b */ /* 0x004fe20000000200 */
[C---:B-1----:R-:W-:Y:S02]  /*cab0*/  IADD3 R12, R165.reuse, 0x2000, RZ ;  /* 0x00002000a50c7810 */ /* 0x042fe40007ffe0ff */
[----:B------:R-:W-:Y:S01]  /*cac0*/  IADD3 R162, R165, 0x2040, RZ ;  /* 0x00002040a5a27810 */ /* 0x000fe20007ffe0ff */
[----:B------:R-:W1:Y:S01]  /*cad0*/  LDSM.16.M88.4 R20, [R166] ;  /* 0x00000000a614783b */ /* 0x000e620000000200 */
[----:B------:R-:W-:-:S02]  /*cae0*/  SEL R0, R3, 0xffffffe0, !P1 ;  /* 0xffffffe003007807 */ /* 0x000fc40004800000 */
[----:B------:R-:W-:Y:S01]  /*caf0*/  SEL R3, R3, 0xffffffe0, !P0 ;  /* 0xffffffe003037807 */ /* 0x000fe20004000000 */
[----:B------:R-:W2:Y:S01]  /*cb00*/  LDSM.16.M88.4 R40, [R165+0x2800] ;  /* 0x00280000a528783b */ /* 0x000ea20000000200 */
[----:B------:R-:W-:Y:S01]  /*cb10*/  LOP3.LUT P0, RZ, R50, 0x4, RZ, 0xc0, !PT ;  /* 0x0000000432ff7812 */ /* 0x000fe2000780c0ff */
[----:B------:R-:W-:Y:S01]  /*cb20*/  IMAD.IADD R159, R165, 0x1, R0 ;  /* 0x00000001a59f7824 */ /* 0x000fe200078e0200 */
[----:B------:R-:W-:Y:S01]  /*cb30*/  @P2 IADD3 R162, R12, -0x40, RZ ;  /* 0xffffffc00ca22810 */ /* 0x000fe20007ffe0ff */
[----:B------:R-:W5:Y:S01]  /*cb40*/  LDSM.16.M88.4 R28, [R165+0x3000] ;  /* 0x00300000a51c783b */ /* 0x000f620000000200 */
[----:B------:R-:W-:Y:S01]  /*cb50*/  IMAD.IADD R164, R166, 0x1, R3 ;  /* 0x00000001a6a47824 */ /* 0x000fe200078e0203 */
[----:B------:R-:W-:Y:S02]  /*cb60*/  SEL R5, R5, 0xffffffc0, !P0 ;  /* 0xffffffc005057807 */ /* 0x000fe40004000000 */
[----:B------:R-:W-:Y:S01]  /*cb70*/  LDSM.16.M88.4 R16, [R159+0x2000] ;  /* 0x002000009f10783b */ /* 0x000fe20000000200 */
[----:B------:R-:W-:Y:S01]  /*cb80*/  IMAD.IADD R102, R0, 0x1, R162 ;  /* 0x0000000100667824 */ /* 0x000fe200078e02a2 */
[----:B------:R-:W-:Y:S01]  /*cb90*/  IADD3 R155, R162, 0x800, RZ ;  /* 0x00000800a29b7810 */ /* 0x000fe20007ffe0ff */
[----:B------:R-:W-:Y:S01]  /*cba0*/  IMAD.IADD R163, R166, 0x1, R5 ;  /* 0x00000001a6a37824 */ /* 0x000fe200078e0205 */
[----:B------:R-:W3:Y:S01]  /*cbb0*/  LDSM.16.M88.4 R8, [R164] ;  /* 0x00000000a408783b */ /* 0x000ee20000000200 */
[----:B------:R-:W-:-:S02]  /*cbc0*/  IADD3 R154, R162, 0x1000, RZ ;  /* 0x00001000a29a7810 */ /* 0x000fc40007ffe0ff */
[----:B------:R-:W-:Y:S01]  /*cbd0*/  IMAD.IADD R161, R3, 0x1, R163 ;  /* 0x0000000103a17824 */ /* 0x000fe200078e02a3 */
[----:B------:R-:W4:Y:S01]  /*cbe0*/  LDSM.16.M88.4 R80, [R159+0x2800] ;  /* 0x002800009f50783b */ /* 0x000f220000000200 */
[C---:B------:R-:W-:Y:S02]  /*cbf0*/  IADD3 R153, R162.reuse, 0x1800, RZ ;  /* 0x00001800a2997810 */ /* 0x040fe40007ffe0ff */
[C---:B------:R-:W-:Y:S01]  /*cc00*/  IADD3 R152, R162.reuse, 0x2000, RZ ;  /* 0x00002000a2987810 */ /* 0x040fe20007ffe0ff */
[----:B------:R-:W3:Y:S01]  /*cc10*/  LDSM.16.M88.4 R56, [R159+0x3000] ;  /* 0x003000009f38783b */ /* 0x000ee20000000200 */
[----:B------:R-:W-:-:S03]  /*cc20*/  IADD3 R107, R162, 0x2800, RZ ;  /* 0x00002800a26b7810 */ /* 0x000fc60007ffe0ff */
[----:B------:R-:W3:Y:S04]  /*cc30*/  LDSM.16.M88.4 R32, [R165+0x3800] ;  /* 0x00380000a520783b */ /* 0x000ee80000000200 */
[----:B------:R-:W-:Y:S04]  /*cc40*/  LDSM.16.M88.4 R12, [R163] ;  /* 0x00000000a30c783b */ /* 0x000fe80000000200 */
[----:B------:R-:W3:Y:S01]  /*cc50*/  LDSM.16.M88.4 R76, [R162] ;  /* 0x00000000a24c783b */ /* 0x000ee20000000200 */
[C---:B-1----:R-:W-:Y:S03]  /*cc60*/  HMMA.16816.F32 R64, R20.reuse, R44, RZ ;  /* 0x0000002c1440723c */ /* 0x042fe600000018ff */
[----:B------:R-:W1:Y:S04]  /*cc70*/  LDSM.16.M88.4 R36, [R162+0x800] ;  /* 0x00080000a224783b */ /* 0x000e680000000200 */
[----:B------:R-:W-:Y:S01]  /*cc80*/  LDSM.16.M88.4 R68, [R102] ;  /* 0x000000006644783b */ /* 0x000fe20000000200 */
[C---:B------:R-:W-:Y:S03]  /*cc90*/  HMMA.16816.F32 R44, R20.reuse, R46, RZ ;  /* 0x0000002e142c723c */ /* 0x040fe600000018ff */
[----:B------:R-:W-:Y:S04]  /*cca0*/  LDSM.16.M88.4 R60, [R159+0x3800] ;  /* 0x003800009f3c783b */ /* 0x000fe80000000200 */
[----:B------:R-:W-:Y:S01]  /*ccb0*/  LDSM.16.M88.4 R84, [R162+0x1800] ;  /* 0x00180000a254783b */ /* 0x000fe20000000200 */
[C---:B--2---:R-:W-:Y:S08]  /*ccc0*/  HMMA.16816.F32 R52, R20.reuse, R40, RZ ;  /* 0x000000281434723c */ /* 0x044ff000000018ff */
[C---:B-----5:R-:W-:Y:S08]  /*ccd0*/  HMMA.16816.F32 R72, R20.reuse, R28, RZ ;  /* 0x0000001c1448723c */ /* 0x060ff000000018ff */
[C---:B------:R-:W-:Y:S08]  /*cce0*/  HMMA.16816.F32 R40, R20.reuse, R42, RZ ;  /* 0x0000002a1428723c */ /* 0x040ff000000018ff */
[----:B------:R-:W-:Y:S08]  /*ccf0*/  HMMA.16816.F32 R28, R20, R30, RZ ;  /* 0x0000001e141c723c */ /* 0x000ff000000018ff */
[C---:B---3--:R-:W-:Y:S08]  /*cd00*/  HMMA.16816.F32 R64, R8.reuse, R16, R64 ;  /* 0x000000100840723c */ /* 0x048ff00000001840 */
[C---:B------:R-:W-:Y:S01]  /*cd10*/  HMMA.16816.F32 R44, R8.reuse, R18, R44 ;  /* 0x00000012082c723c */ /* 0x040fe2000000182c */
[----:B------:R-:W2:Y:S07]  /*cd20*/  LDSM.16.M88.4 R16, [R161] ;  /* 0x00000000a110783b */ /* 0x000eae0000000200 */
[C---:B----4-:R-:W-:Y:S08]  /*cd30*/  HMMA.16816.F32 R52, R8.reuse, R80, R52 ;  /* 0x000000500834723c */ /* 0x050ff00000001834 */
[C---:B------:R-:W-:Y:S01]  /*cd40*/  HMMA.16816.F32 R40, R8.reuse, R82, R40 ;  /* 0x000000520828723c */ /* 0x040fe20000001828 */
[----:B------:R-:W-:Y:S07]  /*cd50*/  LDSM.16.M88.4 R80, [R102+0x1800] ;  /* 0x001800006650783b */ /* 0x000fee0000000200 */
[C---:B------:R-:W-:Y:S08]  /*cd60*/  HMMA.16816.F32 R72, R8.reuse, R56, R72 ;  /* 0x000000380848723c */ /* 0x040ff00000001848 */
[----:B------:R-:W-:Y:S01]  /*cd70*/  HMMA.16816.F32 R28, R8, R58, R28 ;  /* 0x0000003a081c723c */ /* 0x000fe2000000181c */
[----:B------:R-:W3:Y:S07]  /*cd80*/  LDSM.16.M88.4 R56, [R162+0x1000] ;  /* 0x00100000a238783b */ /* 0x000eee0000000200 */
[----:B------:R-:W-:Y:S08]  /*cd90*/  HMMA.16816.F32 R24, R20, R32, RZ ;  /* 0x000000201418723c */ /* 0x000ff000000018ff */
[----:B------:R-:W-:Y:S08]  /*cda0*/  HMMA.16816.F32 R64, R12, R76, R64 ;  /* 0x0000004c0c40723c */ /* 0x000ff00000001840 */
[----:B------:R-:W-:Y:S08]  /*cdb0*/  HMMA.16816.F32 R32, R20, R34, RZ ;  /* 0x000000221420723c */ /* 0x000ff000000018ff */
[C---:B------:R-:W-:Y:S01]  /*cdc0*/  HMMA.16816.F32 R44, R12.reuse, R78, R44 ;  /* 0x0000004e0c2c723c */ /* 0x040fe2000000182c */
[----:B------:R-:W-:Y:S07]  /*cdd0*/  LDSM.16.M88.4 R76, [R159+0x4000] ;  /* 0x004000009f4c783b */ /* 0x000fee0000000200 */
[C---:B-1----:R-:W-:Y:S08]  /*cde0*/  HMMA.16816.F32 R52, R12.reuse, R36, R52 ;  /* 0x000000240c34723c */ /* 0x042ff00000001834 */
[----:B------:R-:W-:Y:S01]  /*cdf0*/  HMMA.16816.F32 R40, R12, R38, R40 ;  /* 0x000000260c28723c */ /* 0x000fe20000001828 */
[----:B------:R-:W1:Y:S07]  /*ce00*/  LDSM.16.M88.4 R36, [R102+0x1000] ;  /* 0x001000006624783b */ /* 0x000e6e0000000200 */
[----:B--2---:R-:W-:Y:S08]  /*ce10*/  HMMA.16816.F32 R64, R16, R68, R64 ;  /* 0x000000441040723c */ /* 0x004ff00000001840 */
[C---:B------:R-:W-:Y:S08]  /*ce20*/  HMMA.16816.F32 R24, R8.reuse, R60, R24 ;  /* 0x0000003c0818723c */ /* 0x040ff00000001818 */
[----:B------:R-:W-:Y:S01]  /*ce30*/  HMMA.16816.F32 R32, R8, R62, R32 ;  /* 0x0000003e0820723c */ /* 0x000fe20000001820 */
[----:B------:R-:W2:Y:S07]  /*ce40*/  LDSM.16.M88.4 R60, [R102+0x800] ;  /* 0x00080000663c783b */ /* 0x000eae0000000200 */
[----:B------:R-:W-:Y:S01]  /*ce50*/  HMMA.16816.F32 R44, R16, R70, R44 ;  /* 0x00000046102c723c */ /* 0x000fe2000000182c */
[----:B------:R-:W-:-:S02]  /*ce60*/  FMUL.FTZ R0, R64, c[0x0][0x2ec] ;  /* 0x0000bb0040007a20 */ /* 0x000fc40000410000 */
[----:B------:R-:W-:Y:S02]  /*ce70*/  FMUL.FTZ R90, R65, c[0x0][0x2ec] ;  /* 0x0000bb00415a7a20 */ /* 0x000fe40000410000 */
[----:B------:R-:W-:Y:S02]  /*ce80*/  FMUL.FTZ R89, R66, c[0x0][0x2ec] ;  /* 0x0000bb0042597a20 */ /* 0x000fe40000410000 */
[----:B------:R-:W-:Y:S01]  /*ce90*/  FMUL.FTZ R92, R67, c[0x0][0x2ec] ;  /* 0x0000bb00435c7a20 */ /* 0x000fe20000410000 */
[C---:B---3--:R-:W-:Y:S01]  /*cea0*/  HMMA.16816.F32 R72, R12.reuse, R56, R72 ;  /* 0x000000380c48723c */ /* 0x048fe20000001848 */
[----:B------:R-:W3:Y:S01]  /*ceb0*/  LDSM.16.M88.4 R64, [R165+0x4000] ;  /* 0x00400000a540783b */ /* 0x000ee20000000200 */
[----:B------:R-:W-:Y:S06]  /*cec0*/  MUFU.TANH R90, R90 ;  /* 0x0000005a005a7308 */ /* 0x000fec0000002400 */
[C---:B------:R-:W-:Y:S01]  /*ced0*/  HMMA.16816.F32 R28, R12.reuse, R58, R28 ;  /* 0x0000003a0c1c723c */ /* 0x040fe2000000181c */
[----:B------:R-:W4:Y:S01]  /*cee0*/  LDSM.16.M88.4 R56, [R165+0x4800] ;  /* 0x00480000a538783b */ /* 0x000f220000000200 */
[----:B------:R-:W-:Y:S06]  /*cef0*/  MUFU.TANH R92, R92 ;  /* 0x0000005c005c7308 */ /* 0x000fec0000002400 */
[----:B------:R-:W-:Y:S01]  /*cf00*/  FMUL.FTZ R44, R44, c[0x0][0x2ec] ;  /* 0x0000bb002c2c7a20 */ /* 0x000fe20000410000 */
[----:B------:R-:W-:Y:S01]  /*cf10*/  HMMA.16816.F32 R24, R12, R84, R24 ;  /* 0x000000540c18723c */ /* 0x000fe20000001818 */
[----:B------:R-:W-:Y:S01]  /*cf20*/  FMUL.FTZ R94, R47, c[0x0][0x2ec] ;  /* 0x0000bb002f5e7a20 */ /* 0x000fe20000410000 */
[----:B------:R-:W-:Y:S05]  /*cf30*/  MUFU.TANH R0, R0 ;  /* 0x0000000000007308 */ /* 0x000fea0000002400 */
[----:B------:R-:W-:Y:S01]  /*cf40*/  FMUL.FTZ R84, R45, c[0x0][0x2ec] ;  /* 0x0000bb002d547a20 */ /* 0x000fe20000410000 */
[C---:B-1----:R-:W-:Y:S01]  /*cf50*/  HMMA.16816.F32 R72, R16.reuse, R36, R72 ;  /* 0x000000241048723c */ /* 0x042fe20000001848 */
[----:B------:R-:W-:Y:S01]  /*cf60*/  FMUL.FTZ R85, R46, c[0x0][0x2ec] ;  /* 0x0000bb002e557a20 */ /* 0x000fe20000410000 */
[----:B------:R1:W-:Y:S06]  /*cf70*/  MUFU.TANH R91, R44 ;  /* 0x0000002c005b7308 */ /* 0x0003ec0000002400 */
[C---:B------:R-:W-:Y:S01]  /*cf80*/  HMMA.16816.F32 R28, R16.reuse, R38, R28 ;  /* 0x00000026101c723c */ /* 0x040fe2000000181c */
[----:B------:R-:W-:Y:S01]  /*cf90*/  LDSM.16.M88.4 R36, [R165+0x5800] ;  /* 0x00580000a524783b */ /* 0x000fe20000000200 */
[----:B------:R-:W-:Y:S06]  /*cfa0*/  MUFU.TANH R84, R84 ;  /* 0x0000005400547308 */ /* 0x000fec0000002400 */
[C---:B--2---:R-:W-:Y:S01]  /*cfb0*/  HMMA.16816.F32 R52, R16.reuse, R60, R52 ;  /* 0x0000003c1034723c */ /* 0x044fe20000001834 */
[----:B-1----:R-:W1:Y:S01]  /*cfc0*/  LDSM.16.M88.4 R44, [R165+0x5000] ;  /* 0x00500000a52c783b */ /* 0x002e620000000200 */
[----:B------:R-:W2:Y:S06]  /*cfd0*/  MUFU.TANH R85, R85 ;  /* 0x0000005500557308 */ /* 0x000eac0000002400 */
[----:B------:R-:W-:Y:S01]  /*cfe0*/  HMMA.16816.F32 R40, R16, R62, R40 ;  /* 0x0000003e1028723c */ /* 0x000fe20000001828 */
[----:B------:R-:W-:-:S02]  /*cff0*/  FMUL.FTZ R72, R72, c[0x0][0x2ec] ;  /* 0x0000bb0048487a20 */ /* 0x000fc40000410000 */
[----:B------:R-:W-:Y:S01]  /*d000*/  FMUL.FTZ R104, R73, c[0x0][0x2ec] ;  /* 0x0000bb0049687a20 */ /* 0x000fe20000410000 */
[----:B------:R-:W5:Y:S01]  /*d010*/  MUFU.TANH R94, R94 ;  /* 0x0000005e005e7308 */ /* 0x000f620000002400 */
[----:B------:R-:W-:Y:S02]  /*d020*/  FMUL.FTZ R109, R74, c[0x0][0x2ec] ;  /* 0x0000bb004a6d7a20 */ /* 0x000fe40000410000 */
[----:B------:R-:W-:Y:S01]  /*d030*/  FMUL.FTZ R50, R75, c[0x0][0x2ec] ;  /* 0x0000bb004b327a20 */ /* 0x000fe20000410000 */
[----:B---3--:R-:W-:Y:S01]  /*d040*/  HMMA.16816.F32 R68, R20, R64, RZ ;  /* 0x000000401444723c */ /* 0x008fe200000018ff */
[----:B------:R-:W-:Y:S02]  /*d050*/  FMUL.FTZ R28, R28, c[0x0][0x2ec] ;  /* 0x0000bb001c1c7a20 */ /* 0x000fe40000410000 */
[----:B------:R-:W-:Y:S01]  /*d060*/  FMUL.FTZ R29, R29, c[0x0][0x2ec] ;  /* 0x0000bb001d1d7a20 */ /* 0x000fe20000410000 */
[----:B------:R3:W-:Y:S01]  /*d070*/  MUFU.TANH R105, R72 ;  /* 0x0000004800697308 */ /* 0x0007e20000002400 */
[----:B------:R-:W-:-:S02]  /*d080*/  FMUL.FTZ R195, R30, c[0x0][0x2ec] ;  /* 0x0000bb001ec37a20 */ /* 0x000fc40000410000 */
[----:B------:R-:W-:Y:S01]  /*d090*/  FMUL.FTZ R193, R31, c[0x0][0x2ec] ;  /* 0x0000bb001fc17a20 */ /* 0x000fe20000410000 */
[C---:B------:R-:W-:Y:S01]  /*d0a0*/  HMMA.16816.F32 R64, R20.reuse, R66, RZ ;  /* 0x000000421440723c */ /* 0x040fe200000018ff */
[----:B------:R-:W-:Y:S02]  /*d0b0*/  FMUL.FTZ R52, R52, c[0x0][0x2ec] ;  /* 0x0000bb0034347a20 */ /* 0x000fe40000410000 */
[----:B------:R-:W-:Y:S01]  /*d0c0*/  FMUL.FTZ R53, R53, c[0x0][0x2ec] ;  /* 0x0000bb0035357a20 */ /* 0x000fe20000410000 */
[----:B------:R-:W-:Y:S01]  /*d0d0*/  MUFU.TANH R199, R28 ;  /* 0x0000001c00c77308 */ /* 0x000fe20000002400 */
[----:B------:R-:W-:Y:S02]  /*d0e0*/  FMUL.FTZ R54, R54, c[0x0][0x2ec] ;  /* 0x0000bb0036367a20 */ /* 0x000fe40000410000 */
[----:B------:R-:W-:Y:S01]  /*d0f0*/  FMUL.FTZ R98, R55, c[0x0][0x2ec] ;  /* 0x0000bb0037627a20 */ /* 0x000fe20000410000 */
[----:B----4-:R-:W-:Y:S01]  /*d100*/  HMMA.16816.F32 R60, R20, R56, RZ ;  /* 0x00000038143c723c */ /* 0x010fe200000018ff */
[----:B------:R-:W-:-:S02]  /*d110*/  FMUL.FTZ R40, R40, c[0x0][0x2ec] ;  /* 0x0000bb0028287a20 */ /* 0x000fc40000410000 */
[----:B------:R-:W-:Y:S01]  /*d120*/  FMUL.FTZ R99, R41, c[0x0][0x2ec] ;  /* 0x0000bb0029637a20 */ /* 0x000fe20000410000 */
[----:B------:R-:W4:Y:S01]  /*d130*/  MUFU.TANH R93, R52 ;  /* 0x00000034005d7308 */ /* 0x000f220000002400 */
[----:B------:R-:W-:Y:S01]  /*d140*/  FMUL.FTZ R103, R42, c[0x0][0x2ec] ;  /* 0x0000bb002a677a20 */ /* 0x000fe20000410000 */
[----:B---3--:R-:W3:Y:S01]  /*d150*/  LDSM.16.M88.4 R72, [R159+0x4800] ;  /* 0x004800009f48783b */ /* 0x008ee20000000200 */
[----:B------:R-:W-:Y:S01]  /*d160*/  FMUL.FTZ R106, R43, c[0x0][0x2ec] ;  /* 0x0000bb002b6a7a20 */ /* 0x000fe20000410000 */
[----:B------:R-:W-:Y:S04]  /*d170*/  HMMA.16816.F32 R56, R20, R58, RZ ;  /* 0x0000003a1438723c */ /* 0x000fe800000018ff */
[----:B------:R-:W-:Y:S04]  /*d180*/  MUFU.TANH R95, R53 ;  /* 0x00000035005f7308 */ /* 0x000fe80000002400 */
[----:B------:R-:W-:Y:S04]  /*d190*/  HMMA.16816.F32 R24, R16, R80, R24 ;  /* 0x000000501018723c */ /* 0x000fe80000001818 */
[----:B------:R1:W1:Y:S04]  /*d1a0*/  MUFU.TANH R96, R54 ;  /* 0x0000003600607308 */ /* 0x0002680000002400 */
[----:B------:R-:W-:Y:S04]  /*d1b0*/  HMMA.16816.F32 R32, R12, R86, R32 ;  /* 0x000000560c20723c */ /* 0x000fe80000001820 */
[----:B------:R-:W2:Y:S04]  /*d1c0*/  MUFU.TANH R97, R40 ;  /* 0x0000002800617308 */ /* 0x000ea80000002400 */
[----:B------:R-:W-:Y:S04]  /*d1d0*/  HMMA.16816.F32 R68, R8, R76, R68 ;  /* 0x0000004c0844723c */ /* 0x000fe80000001844 */
[----:B------:R2:W-:Y:S04]  /*d1e0*/  MUFU.TANH R197, R29 ;  /* 0x0000001d00c57308 */ /* 0x0005e80000002400 */
[----:B-1----:R-:W-:Y:S01]  /*d1f0*/  HMMA.16816.F32 R52, R20, R44, RZ ;  /* 0x0000002c1434723c */ /* 0x002fe200000018ff */
[----:B------:R-:W-:-:S02]  /*d200*/  FMUL.FTZ R24, R24, c[0x0][0x2ec] ;  /* 0x0000bb0018187a20 */ /* 0x000fc40000410000 */
[----:B------:R-:W-:Y:S01]  /*d210*/  FMUL.FTZ R113, R25, c[0x0][0x2ec] ;  /* 0x0000bb0019717a20 */ /* 0x000fe20000410000 */
[----:B------:R1:W-:Y:S01]  /*d220*/  MUFU.TANH R80, R50 ;  /* 0x0000003200507308 */ /* 0x0003e20000002400 */
[----:B------:R-:W-:Y:S02]  /*d230*/  FMUL.FTZ R187, R26, c[0x0][0x2ec] ;  /* 0x0000bb001abb7a20 */ /* 0x000fe40000410000 */
[----:B------:R-:W-:Y:S01]  /*d240*/  FMUL.FTZ R117, R27, c[0x0][0x2ec] ;  /* 0x0000bb001b757a20 */ /* 0x000fe20000410000 */
[C---:B------:R-:W-:Y:S01]  /*d250*/  HMMA.16816.F32 R44, R20.reuse, R46, RZ ;  /* 0x0000002e142c723c */ /* 0x040fe200000018ff */
[----:B--2---:R-:W-:Y:S03]  /*d260*/  LDSM.16.M88.4 R28, [R159+0x5000] ;  /* 0x005000009f1c783b */ /* 0x004fe60000000200 */
[----:B------:R2:W-:Y:S04]  /*d270*/  MUFU.TANH R115, R24 ;  /* 0x0000001800737308 */ /* 0x0005e80000002400 */
[----:B------:R-:W-:Y:S01]  /*d280*/  HMMA.16816.F32 R40, R20, R36, RZ ;  /* 0x000000241428723c */ /* 0x000fe200000018ff */
[----:B-1----:R-:W-:-:S03]  /*d290*/  IADD3 R50, R6, c[0x0][0x2e8], R49 ;  /* 0x0000ba0006327a10 */ /* 0x002fc60007ffe031 */
[----:B------:R-:W1:Y:S04]  /*d2a0*/  MUFU.TANH R98, R98 ;  /* 0x0000006200627308 */ /* 0x000e680000002400 */
[----:B------:R-:W-:Y:S01]  /*d2b0*/  HMMA.16816.F32 R20, R20, R38, RZ ;  /* 0x000000261414723c */ /* 0x000fe200000018ff */
[----:B------:R-:W1:Y:S01]  /*d2c0*/  LDSM.16.M88.4 R36, [R162+0x2000] ;  /* 0x00200000a224783b */ /* 0x000e620000000200 */
[C---:B------:R-:W-:Y:S02]  /*d2d0*/  IADD3 R6, R50.reuse, 0x8, RZ ;  /* 0x0000000832067810 */ /* 0x040fe40007ffe0ff */
[-C--:B------:R-:W-:Y:S01]  /*d2e0*/  IMNMX R50, R50, R49.reuse, PT ;  /* 0x0000003132327217 */ /* 0x080fe20003800200 */
[----:B--2---:R-:W-:Y:S01]  /*d2f0*/  LDSM.16.M88.4 R24, [R162+0x2800] ;  /* 0x00280000a218783b */ /* 0x004fe20000000200 */
[----:B------:R-:W-:Y:S01]  /*d300*/  IMNMX R49, R6, R49, PT ;  /* 0x0000003106317217 */ /* 0x000fe20003800200 */
[----:B------:R-:W2:Y:S01]  /*d310*/  MUFU.TANH R99, R99 ;  /* 0x0000006300637308 */ /* 0x000ea20000002400 */
[----:B------:R-:W-:Y:S01]  /*d320*/  HMMA.16816.F32 R76, R8, R78, R64 ;  /* 0x0000004e084c723c */ /* 0x000fe20000001840 */
[----:B------:R-:W2:Y:S01]  /*d330*/  LDSM.16.M88.4 R64, [R102+0x2000] ;  /* 0x002000006640783b */ /* 0x000ea20000000200 */
[----:B------:R-:W-:-:S04]  /*d340*/  IADD3 R6, R51, 0x1, RZ ;  /* 0x0000000133067810 */ /* 0x000fc80007ffe0ff */
[C---:B------:R-:W-:Y:S01]  /*d350*/  ISETP.GE.AND P1, PT, R6.reuse, R50, PT ;  /* 0x000000320600720c */ /* 0x040fe20003f26270 */
[----:B------:R-:W1:Y:S01]  /*d360*/  MUFU.TANH R106, R106 ;  /* 0x0000006a006a7308 */ /* 0x000e620000002400 */
[----:B------:R-:W-:Y:S01]  /*d370*/  HMMA.16816.F32 R32, R16, R82, R32 ;  /* 0x000000521020723c */ /* 0x000fe20000001820 */
[----:B------:R-:W-:Y:S02]  /*d380*/  ISETP.GE.AND P0, PT, R6, R49, PT ;  /* 0x000000310600720c */ /* 0x000fe40003f06270 */
[----:B------:R-:W-:-:S04]  /*d390*/  IADD3 R6, R51, 0x9, RZ ;  /* 0x0000000933067810 */ /* 0x000fc80007ffe0ff */
[C---:B------:R-:W-:Y:S01]  /*d3a0*/  ISETP.GE.AND P4, PT, R6.reuse, R50, PT ;  /* 0x000000320600720c */ /* 0x040fe20003f86270 */
[----:B---3--:R-:W-:Y:S01]  /*d3b0*/  HMMA.16816.F32 R60, R8, R72, R60 ;  /* 0x00000048083c723c */ /* 0x008fe2000000183c */
[----:B------:R-:W-:Y:S01]  /*d3c0*/  ISETP.GE.AND P5, PT, R6, R49, PT ;  /* 0x000000310600720c */ /* 0x000fe20003fa6270 */
[----:B------:R-:W3:Y:S01]  /*d3d0*/  MUFU.TANH R109, R109 ;  /* 0x0000006d006d7308 */ /* 0x000ee20000002400 */
[----:B------:R-:W-:-:S05]  /*d3e0*/  IADD3 R6, R51, 0x18, RZ ;  /* 0x0000001833067810 */ /* 0x000fca0007ffe0ff */
[----:B------:R-:W-:Y:S02]  /*d3f0*/  HMMA.16816.F32 R56, R8, R74, R56 ;  /* 0x0000004a0838723c */ /* 0x000fe40000001838 */
[----:B------:R-:W2:Y:S06]  /*d400*/  MUFU.TANH R104, R104 ;  /* 0x0000006800687308 */ /* 0x000eac0000002400 */
[----:B------:R-:W-:Y:S01]  /*d410*/  FMUL.FTZ R32, R32, c[0x0][0x2ec] ;  /* 0x0000bb0020207a20 */ /* 0x000fe20000410000 */
[----:B-1----:R-:W-:Y:S01]  /*d420*/  HMMA.16816.F32 R68, R12, R36, R68 ;  /* 0x000000240c44723c */ /* 0x002fe20000001844 */
[----:B------:R-:W-:Y:S01]  /*d430*/  FMUL.FTZ R33, R33, c[0x0][0x2ec] ;  /* 0x0000bb0021217a20 */ /* 0x000fe20000410000 */
[----:B------:R-:W1:Y:S01]  /*d440*/  MUFU.TANH R195, R195 ;  /* 0x000000c300c37308 */ /* 0x000e620000002400 */
[----:B------:R-:W-:-:S02]  /*d450*/  FMUL.FTZ R34, R34, c[0x0][0x2ec] ;  /* 0x0000bb0022227a20 */ /* 0x000fc40000410000 */
[----:B------:R-:W-:-:S03]  /*d460*/  FMUL.FTZ R183, R35, c[0x0][0x2ec] ;  /* 0x0000bb0023b77a20 */ /* 0x000fc60000410000 */
[----:B------:R-:W-:Y:S01]  /*d470*/  HMMA.16816.F32 R76, R12, R38, R76 ;  /* 0x000000260c4c723c */ /* 0x000fe2000000184c */
[----:B------:R-:W1:Y:S01]  /*d480*/  LDSM.16.M88.4 R36, [R159+0x5800] ;  /* 0x005800009f24783b */ /* 0x000e620000000200 */
[----:B------:R-:W-:Y:S06]  /*d490*/  MUFU.TANH R191, R32 ;  /* 0x0000002000bf7308 */ /* 0x000fec0000002400 */
[----:B------:R-:W-:Y:S01]  /*d4a0*/  HMMA.16816.F32 R72, R8, R28, R52 ;  /* 0x0000001c0848723c */ /* 0x000fe20000001834 */
[----:B------:R-:W3:Y:S01]  /*d4b0*/  LDSM.16.M88.4 R52, [R102+0x2800] ;  /* 0x002800006634783b */ /* 0x000ee20000000200 */
[----:B------:R-:W-:Y:S05]  /*d4c0*/  MUFU.TANH R189, R33 ;  /* 0x0000002100bd7308 */ /* 0x000fea0000002400 */
[C---:B------:R-:W-:Y:S01]  /*d4d0*/  IADD3 R29, R51.reuse, 0x19, RZ ;  /* 0x00000019331d7810 */ /* 0x040fe20007ffe0ff */
[C---:B--2---:R-:W-:Y:S01]  /*d4e0*/  HMMA.16816.F32 R68, R16.reuse, R64, R68 ;  /* 0x000000401044723c */ /* 0x044fe20000001844 */
[C---:B------:R-:W-:Y:S01]  /*d4f0*/  IADD3 R28, R51.reuse, 0x11, RZ ;  /* 0x00000011331c7810 */ /* 0x040fe20007ffe0ff */
[----:B------:R2:W-:Y:S06]  /*d500*/  MUFU.TANH R185, R34 ;  /* 0x0000002200b97308 */ /* 0x0005ec0000002400 */
[----:B------:R-:W-:Y:S02]  /*d510*/  HMMA.16816.F32 R76, R16, R66, R76 ;  /* 0x00000042104c723c */ /* 0x000fe4000000184c */
[----:B------:R-:W1:Y:S06]  /*d520*/  MUFU.TANH R103, R103 ;  /* 0x0000006700677308 */ /* 0x000e6c0000002400 */
[C---:B------:R-:W-:Y:S01]  /*d530*/  HMMA.16816.F32 R60, R12.reuse, R24, R60 ;  /* 0x000000180c3c723c */ /* 0x040fe2000000183c */
[----:B--2---:R-:W2:Y:S01]  /*d540*/  LDSM.16.M88.4 R32, [R162+0x3000] ;  /* 0x00300000a220783b */ /* 0x004ea20000000200 */
[----:B------:R-:W2:Y:S05]  /*d550*/  MUFU.TANH R193, R193 ;  /* 0x000000c100c17308 */ /* 0x000eaa0000002400 */
[----:B------:R-:W-:Y:S01]  /*d560*/  IADD3 R24, R51, 0x8, RZ ;  /* 0x0000000833187810 */ /* 0x000fe20007ffe0ff */
[----:B------:R-:W-:Y:S01]  /*d570*/  HMMA.16816.F32 R56, R12, R26, R56 ;  /* 0x0000001a0c38723c */ /* 0x000fe20000001838 */
[----:B------:R-:W-:-:S02]  /*d580*/  FMUL.FTZ R69, R69, c[0x0][0x2ec] ;  /* 0x0000bb0045457a20 */ /* 0x000fc40000410000 */
[CC--:B------:R-:W-:Y:S01]  /*d590*/  ISETP.GE.AND P2, PT, R24.reuse, R50.reuse, PT ;  /* 0x000000321800720c */ /* 0x0c0fe20003f46270 */
[----:B------:R-:W-:Y:S01]  /*d5a0*/  FMUL.FTZ R71, R71, c[0x0][0x2ec] ;  /* 0x0000bb0047477a20 */ /* 0x000fe20000410000 */
[-C--:B------:R-:W-:Y:S01]  /*d5b0*/  ISETP.GE.AND P3, PT, R24, R49.reuse, PT ;  /* 0x000000311800720c */ /* 0x080fe20003f66270 */
[----:B------:R5:W-:Y:S01]  /*d5c0*/  MUFU.TANH R181, R69 ;  /* 0x0000004500b57308 */ /* 0x000be20000002400 */
[----:B------:R-:W-:Y:S01]  /*d5d0*/  IADD3 R24, R51, 0x10, RZ ;  /* 0x0000001033187810 */ /* 0x000fe20007ffe0ff */
[----:B-1----:R-:W-:Y:S01]  /*d5e0*/  HMMA.16816.F32 R40, R8, R36, R40 ;  /* 0x000000240828723c */ /* 0x002fe20000001828 */
[----:B------:R-:W-:Y:S01]  /*d5f0*/  FMUL.FTZ R77, R77, c[0x0][0x2ec] ;  /* 0x0000bb004d4d7a20 */ /* 0x000fe20000410000 */
[----:B------:R-:W-:Y:S01]  /*d600*/  FSEL R85, R85, -INF , !P3 ;  /* 0xff80000055557808 */ /* 0x000fe20005800000 */
[----:B------:R-:W-:Y:S01]  /*d610*/  FMUL.FTZ R137, R79, c[0x0][0x2ec] ;  /* 0x0000bb004f897a20 */ /* 0x000fe20000410000 */
[-C--:B------:R-:W-:Y:S01]  /*d620*/  ISETP.GE.AND P6, PT, R24, R50.reuse, PT ;  /* 0x000000321800720c */ /* 0x080fe20003fc6270 */
[----:B------:R-:W-:Y:S01]  /*d630*/  FMUL.FTZ R70, R70, c[0x0][0x2ec] ;  /* 0x0000bb0046467a20 */ /* 0x000fe20000410000 */
[----:B------:R-:W-:Y:S01]  /*d640*/  FSEL R79, R84, -INF , !P4 ;  /* 0xff800000544f7808 */ /* 0x000fe20006000000 */
[----:B------:R1:W-:Y:S01]  /*d650*/  MUFU.TANH R149, R77 ;  /* 0x0000004d00957308 */ /* 0x0003e20000002400 */
[----:B------:R-:W-:Y:S01]  /*d660*/  FSEL R37, R90, -INF , !P1 ;  /* 0xff8000005a257808 */ /* 0x000fe20004800000 */
[C---:B---3--:R-:W-:Y:S01]  /*d670*/  HMMA.16816.F32 R60, R16.reuse, R52, R60 ;  /* 0x00000034103c723c */ /* 0x048fe2000000183c */
[-C--:B------:R-:W-:Y:S01]  /*d680*/  ISETP.GE.AND P1, PT, R24, R49.reuse, PT ;  /* 0x000000311800720c */ /* 0x080fe20003f26270 */
[----:B------:R-:W-:Y:S01]  /*d690*/  FMUL.FTZ R68, R68, c[0x0][0x2ec] ;  /* 0x0000bb0044447a20 */ /* 0x000fe20000410000 */
[----:B------:R-:W3:Y:S01]  /*d6a0*/  LDSM.16.M88.4 R24, [R102+0x3000] ;  /* 0x003000006618783b */ /* 0x000ee20000000200 */
[-C--:B------:R-:W-:Y:S01]  /*d6b0*/  ISETP.GE.AND P4, PT, R29, R50.reuse, PT ;  /* 0x000000321d00720c */ /* 0x080fe20003f86270 */
[----:B------:R-:W-:Y:S01]  /*d6c0*/  FMUL.FTZ R78, R78, c[0x0][0x2ec] ;  /* 0x0000bb004e4e7a20 */ /* 0x000fe20000410000 */
[----:B-----5:R-:W-:Y:S01]  /*d6d0*/  FSEL R69, R94, -INF , !P5 ;  /* 0xff8000005e457808 */ /* 0x020fe20006800000 */
[----:B------:R5:W-:Y:S01]  /*d6e0*/  MUFU.TANH R143, R71 ;  /* 0x00000047008f7308 */ /* 0x000be20000002400 */
[----:B------:R-:W-:Y:S01]  /*d6f0*/  FSEL R53, R92, -INF , !P0 ;  /* 0xff8000005c357808 */ /* 0x000fe20004000000 */
[----:B------:R-:W-:Y:S01]  /*d700*/  HMMA.16816.F32 R56, R16, R54, R56 ;  /* 0x000000361038723c */ /* 0x000fe20000001838 */
[----:B------:R-:W-:Y:S01]  /*d710*/  ISETP.GE.AND P0, PT, R28, R49, PT ;  /* 0x000000311c00720c */ /* 0x000fe20003f06270 */
[----:B------:R-:W-:Y:S01]  /*d720*/  FMUL.FTZ R76, R76, c[0x0][0x2ec] ;  /* 0x0000bb004c4c7a20 */ /* 0x000fe20000410000 */
[----:B------:R-:W-:-:S02]  /*d730*/  ISETP.GE.AND P3, PT, R6, R50, PT ;  /* 0x000000320600720c */ /* 0x000fc40003f66270 */
[----:B-1----:R-:W-:Y:S01]  /*d740*/  FSEL R77, R91, -INF , !P2 ;  /* 0xff8000005b4d7808 */ /* 0x002fe20005000000 */
[----:B------:R-:W1:Y:S01]  /*d750*/  MUFU.TANH R187, R187 ;  /* 0x000000bb00bb7308 */ /* 0x000e620000002400 */
[-C--:B------:R-:W-:Y:S01]  /*d760*/  ISETP.GE.AND P2, PT, R28, R50.reuse, PT ;  /* 0x000000321c00720c */ /* 0x080fe20003f46270 */
[----:B--2---:R-:W-:Y:S01]  /*d770*/  HMMA.16816.F32 R72, R12, R32, R72 ;  /* 0x000000200c48723c */ /* 0x004fe20000001848 */
[-C--:B------:R-:W-:Y:S02]  /*d780*/  ISETP.GE.AND P5, PT, R6, R49.reuse, PT ;  /* 0x000000310600720c */ /* 0x080fe40003fa6270 */
[----:B------:R-:W-:Y:S02]  /*d790*/  IADD3 R28, R51, 0x20, RZ ;  /* 0x00000020331c7810 */ /* 0x000fe40007ffe0ff */
[----:B------:R-:W-:Y:S01]  /*d7a0*/  P2R R6, PR, RZ, 0x10 ;  /* 0x00000010ff067803 */ /* 0x000fe20000000000 */
[----:B------:R-:W2:Y:S01]  /*d7b0*/  MUFU.TANH R117, R117 ;  /* 0x0000007500757308 */ /* 0x000ea20000002400 */
[----:B----4-:R-:W-:Y:S01]  /*d7c0*/  FSEL R93, R93, -INF , !P6 ;  /* 0xff8000005d5d7808 */ /* 0x010fe20007000000 */
[C---:B------:R-:W-:Y:S01]  /*d7d0*/  HMMA.16816.F32 R44, R8.reuse, R30, R44 ;  /* 0x0000001e082c723c */ /* 0x040fe2000000182c */
[----:B------:R-:W-:Y:S01]  /*d7e0*/  FSEL R201, R96, -INF , !P1 ;  /* 0xff80000060c97808 */ /* 0x000fe20004800000 */
[----:B------:R-:W-:Y:S01]  /*d7f0*/  FMUL.FTZ R60, R60, c[0x0][0x2ec] ;  /* 0x0000bb003c3c7a20 */ /* 0x000fe20000410000 */
[-C--:B------:R-:W-:Y:S01]  /*d800*/  ISETP.GE.AND P4, PT, R29, R49.reuse, PT ;  /* 0x000000311d00720c */ /* 0x080fe20003f86270 */
[----:B------:R-:W-:Y:S01]  /*d810*/  FMUL.FTZ R61, R61, c[0x0][0x2ec] ;  /* 0x0000bb003d3d7a20 */ /* 0x000fe20000410000 */
[CC--:B------:R-:W-:Y:S01]  /*d820*/  ISETP.GE.AND P6, PT, R28.reuse, R50.reuse, PT ;  /* 0x000000321c00720c */ /* 0x0c0fe20003fc6270 */
[----:B------:R-:W4:Y:S01]  /*d830*/  MUFU.TANH R183, R183 ;  /* 0x000000b700b77308 */ /* 0x000f220000002400 */
[-C--:B------:R-:W-:Y:S01]  /*d840*/  ISETP.GE.AND P1, PT, R28, R49.reuse, PT ;  /* 0x000000311c00720c */ /* 0x080fe20003f26270 */
[----:B------:R-:W-:Y:S01]  /*d850*/  HMMA.16816.F32 R20, R8, R38, R20 ;  /* 0x000000260814723c */ /* 0x000fe20000001814 */
[----:B------:R-:W-:Y:S01]  /*d860*/  FSEL R97, R97, -INF , !P3 ;  /* 0xff80000061617808 */ /* 0x000fe20005800000 */
[----:B------:R-:W-:Y:S01]  /*d870*/  FMUL.FTZ R133, R57, c[0x0][0x2ec] ;  /* 0x0000bb0039857a20 */ /* 0x000fe20000410000 */
[----:B------:R-:W-:Y:S01]  /*d880*/  IADD3 R29, R51, 0x21, RZ ;  /* 0x00000021331d7810 */ /* 0x000fe20007ffe0ff */
[----:B------:R-:W-:Y:S01]  /*d890*/  FMUL.FTZ R63, R63, c[0x0][0x2ec] ;  /* 0x0000bb003f3f7a20 */ /* 0x000fe20000410000 */
[----:B------:R-:W-:Y:S01]  /*d8a0*/  IADD3 R28, R51, 0x28, RZ ;  /* 0x00000028331c7810 */ /* 0x000fe20007ffe0ff */
[----:B------:R-:W1:Y:S01]  /*d8b0*/  MUFU.TANH R113, R113 ;  /* 0x0000007100717308 */ /* 0x000e620000002400 */
[----:B------:R-:W-:Y:S01]  /*d8c0*/  ISETP.NE.AND P3, PT, R6, RZ, PT ;  /* 0x000000ff0600720c */ /* 0x000fe20003f65270 */
[----:B------:R-:W-:Y:S01]  /*d8d0*/  FMUL.FTZ R59, R59, c[0x0][0x2ec] ;  /* 0x0000bb003b3b7a20 */ /* 0x000fe20000410000 */
[----:B-----5:R-:W-:Y:S01]  /*d8e0*/  FSEL R71, R95, -INF , !P2 ;  /* 0xff8000005f477808 */ /* 0x020fe20005000000 */
[----:B---3--:R-:W-:Y:S01]  /*d8f0*/  HMMA.16816.F32 R72, R16, R24, R72 ;  /* 0x000000181048723c */ /* 0x008fe20000001848 */
[----:B------:R-:W-:Y:S01]  /*d900*/  FSEL R91, R98, -INF , !P0 ;  /* 0xff800000625b7808 */ /* 0x000fe20004000000 */
[----:B------:R-:W-:Y:S01]  /*d910*/  FMUL.FTZ R62, R62, c[0x0][0x2ec] ;  /* 0x0000bb003e3e7a20 */ /* 0x000fe20000410000 */
[----:B------:R-:W-:Y:S01]  /*d920*/  FSEL R99, R99, -INF , !P3 ;  /* 0xff80000063637808 */ /* 0x000fe20005800000 */
[----:B------:R-:W3:Y:S01]  /*d930*/  MUFU.TANH R147, R70 ;  /* 0x0000004600937308 */ /* 0x000ee20000002400 */
[----:B------:R-:W-:Y:S01]  /*d940*/  FSEL R81, R106, -INF , !P4 ;  /* 0xff8000006a517808 */ /* 0x000fe20006000000 */
[----:B------:R-:W-:Y:S01]  /*d950*/  FMUL.FTZ R56, R56, c[0x0][0x2ec] ;  /* 0x0000bb0038387a20 */ /* 0x000fe20000410000 */
[C---:B------:R-:W-:Y:S01]  /*d960*/  ISETP.GE.AND P2, PT, R29.reuse, R50, PT ;  /* 0x000000321d00720c */ /* 0x040fe20003f46270 */
[----:B------:R-:W-:Y:S01]  /*d970*/  HMMA.16816.F32 R44, R12, R34, R44 ;  /* 0x000000220c2c723c */ /* 0x000fe2000000182c */
[----:B------:R-:W-:-:S02]  /*d980*/  ISETP.GE.AND P0, PT, R29, R49, PT ;  /* 0x000000311d00720c */ /* 0x000fc40003f06270 */
[C---:B------:R-:W-:Y:S01]  /*d990*/  ISETP.GE.AND P3, PT, R28.reuse, R50, PT ;  /* 0x000000321c00720c */ /* 0x040fe20003f66270 */
[----:B------:R-:W5:Y:S01]  /*d9a0*/  MUFU.TANH R139, R68 ;  /* 0x00000044008b7308 */ /* 0x000f620000002400 */
[----:B------:R-:W-:Y:S02]  /*d9b0*/  ISETP.GE.AND P4, PT, R28, R49, PT ;  /* 0x000000311c00720c */ /* 0x000fe40003f86270 */
[----:B------:R-:W1:Y:S01]  /*d9c0*/  LDSM.16.M88.4 R28, [R162+0x3800] ;  /* 0x00380000a21c783b */ /* 0x000e620000000200 */
[----:B------:R-:W-:Y:S02]  /*d9d0*/  P2R R32, PR, RZ, 0x8 ;  /* 0x00000008ff207803 */ /* 0x000fe40000000000 */
[----:B------:R-:W-:Y:S02]  /*d9e0*/  IADD3 R9, R51, 0x31, RZ ;  /* 0x0000003133097810 */ /* 0x000fe40007ffe0ff */
[----:B------:R-:W-:Y:S01]  /*d9f0*/  FSEL R109, R109, -INF , !P1 ;  /* 0xff8000006d6d7808 */ /* 0x000fe20004800000 */
[----:B------:R-:W1:Y:S01]  /*da00*/  MUFU.TANH R145, R78 ;  /* 0x0000004e00917308 */ /* 0x000e620000002400 */
[----:B------:R-:W-:-:S02]  /*da10*/  ISETP.NE.AND P1, PT, R32, RZ, PT ;  /* 0x000000ff2000720c */ /* 0x000fc40003f25270 */
[----:B------:R-:W-:Y:S01]  /*da20*/  FSEL R57, R104, -INF , !P2 ;  /* 0xff80000068397808 */ /* 0x000fe20005000000 */
[----:B------:R-:W-:Y:S01]  /*da30*/  FMUL.FTZ R67, R72, c[0x0][0x2ec] ;  /* 0x0000bb0048437a20 */ /* 0x000fe20000410000 */
[----:B------:R-:W-:Y:S01]  /*da40*/  IADD3 R25, R51, 0x29, RZ ;  /* 0x0000002933197810 */ /* 0x000fe20007ffe0ff */
[----:B------:R-:W-:Y:S01]  /*da50*/  FMUL.FTZ R75, R75, c[0x0][0x2ec] ;  /* 0x0000bb004b4b7a20 */ /* 0x000fe20000410000 */
[----:B------:R-:W-:Y:S01]  /*da60*/  ISETP.GE.AND P2, PT, R9, R50, PT ;  /* 0x000000320900720c */ /* 0x000fe20003f46270 */
[----:B------:R-:W1:Y:S01]  /*da70*/  MUFU.TANH R137, R137 ;  /* 0x0000008900897308 */ /* 0x000e620000002400 */
[----:B------:R-:W-:Y:S01]  /*da80*/  FSEL R199, R199, -INF , !P1 ;  /* 0xff800000c7c77808 */ /* 0x000fe20004800000 */
[----:B------:R-:W-:Y:S01]  /*da90*/  FMUL.FTZ R65, R73, c[0x0][0x2ec] ;  /* 0x0000bb0049417a20 */ /* 0x000fe20000410000 */
[----:B------:R-:W-:Y:S01]  /*daa0*/  FSEL R105, R105, -INF , !P6 ;  /* 0xff80000069697808 */ /* 0x000fe20007000000 */
[----:B------:R-:W-:Y:S01]  /*dab0*/  HMMA.16816.F32 R44, R16, R26, R44 ;  /* 0x0000001a102c723c */ /* 0x000fe2000000182c */
[----:B------:R-:W-:-:S02]  /*dac0*/  ISETP.GE.AND P1, PT, R9, R49, PT ;  /* 0x000000310900720c */ /* 0x000fc40003f26270 */
[----:B------:R-:W-:Y:S01]  /*dad0*/  ISETP.GE.AND P6, PT, R25, R50, PT ;  /* 0x000000321900720c */ /* 0x000fe20003fc6270 */
[----:B------:R-:W1:Y:S01]  /*dae0*/  MUFU.TANH R151, R76 ;  /* 0x0000004c00977308 */ /* 0x000e620000002400 */
[----:B------:R-:W-:Y:S02]  /*daf0*/  IADD3 R8, R51, 0x38, RZ ;  /* 0x0000003833087810 */ /* 0x000fe40007ffe0ff */
[----:B------:R-:W-:Y:S02]  /*db00*/  P2R R9, PR, RZ, 0x4 ;  /* 0x00000004ff097803 */ /* 0x000fe40000000000 */
[----:B------:R-:W-:Y:S02]  /*db10*/  FSEL R195, R195, -INF , !P4 ;  /* 0xff800000c3c37808 */ /* 0x000fe40006000000 */
[----:B------:R-:W-:Y:S01]  /*db20*/  FSEL R197, R197, -INF , !P6 ;  /* 0xff800000c5c57808 */ /* 0x000fe20007000000 */
[----:B------:R-:W2:Y:S01]  /*db30*/  MUFU.TANH R131, R60 ;  /* 0x0000003c00837308 */ /* 0x000ea20000002400 */
[----:B------:R-:W-:-:S02]  /*db40*/  ISETP.NE.AND P6, PT, R9, RZ, PT ;  /* 0x000000ff0900720c */ /* 0x000fc40003fc5270 */
[C---:B------:R-:W-:Y:S02]  /*db50*/  ISETP.GE.AND P4, PT, R8.reuse, R50, PT ;  /* 0x000000320800720c */ /* 0x040fe40003f86270 */
[----:B------:R-:W-:Y:S02]  /*db60*/  ISETP.GE.AND P2, PT, R8, R49, PT ;  /* 0x000000310800720c */ /* 0x000fe40003f46270 */
[----:B------:R-:W3:Y:S01]  /*db70*/  LDSM.16.M88.4 R8, [R102+0x3800] ;  /* 0x003800006608783b */ /* 0x000ee20000000200 */
[----:B------:R-:W-:Y:S01]  /*db80*/  IADD3 R24, R51, 0x30, RZ ;  /* 0x0000003033187810 */ /* 0x000fe20007ffe0ff */
[----:B------:R2:W2:Y:S01]  /*db90*/  MUFU.TANH R121, R61 ;  /* 0x0000003d00797308 */ /* 0x0004a20000002400 */
[----:B-1----:R-:W-:Y:S01]  /*dba0*/  HMMA.16816.F32 R40, R12, R28, R40 ;  /* 0x0000001c0c28723c */ /* 0x002fe20000001828 */
[----:B------:R-:W-:Y:S01]  /*dbb0*/  FSEL R83, R103, -INF , !P5 ;  /* 0xff80000067537808 */ /* 0x000fe20006800000 */
[----:B------:R-:W-:Y:S01]  /*dbc0*/  FMUL.FTZ R44, R44, c[0x0][0x2ec] ;  /* 0x0000bb002c2c7a20 */ /* 0x000fe20000410000 */
[----:B------:R-:W-:Y:S01]  /*dbd0*/  FSEL R103, R80, -INF , !P0 ;  /* 0xff80000050677808 */ /* 0x000fe20004000000 */
[----:B------:R-:W-:-:S04]  /*dbe0*/  DEPBAR.LE SB0, 0x0 ;  /* 0x000080000000791a */ /* 0x000fc80000000000 */
[----:B------:R-:W-:Y:S01]  /*dbf0*/  HMMA.16816.F32 R12, R12, R30, R20 ;  /* 0x0000001e0c0c723c */ /* 0x000fe20000001814 */
[-C--:B------:R-:W-:Y:S01]  /*dc00*/  ISETP.GE.AND P3, PT, R25, R49.reuse, PT ;  /* 0x000000311900720c */ /* 0x080fe20003f66270 */
[----:B------:R-:W1:Y:S01]  /*dc10*/  MUFU.TANH R6, R63 ;  /* 0x0000003f00067308 */ /* 0x000e620000002400 */
[C---:B------:R-:W-:Y:S02]  /*dc20*/  ISETP.GE.AND P5, PT, R24.reuse, R50, PT ;  /* 0x000000321800720c */ /* 0x040fe40003fa6270 */
[----:B------:R-:W-:Y:S01]  /*dc30*/  ISETP.GE.AND P0, PT, R24, R49, PT ;  /* 0x000000311800720c */ /* 0x000fe20003f06270 */
[----:B------:R-:W-:Y:S01]  /*dc40*/  FMUL.FTZ R24, R58, c[0x0][0x2ec] ;  /* 0x0000bb003a187a20 */ /* 0x000fe20000410000 */
[----:B------:R-:W-:Y:S01]  /*dc50*/  IADD3 R26, R51, 0x39, RZ ;  /* 0x00000039331a7810 */ /* 0x000fe20007ffe0ff */
[----:B--2---:R-:W-:Y:S01]  /*dc60*/  FMUL.FTZ R61, R45, c[0x0][0x2ec] ;  /* 0x0000bb002d3d7a20 */ /* 0x004fe20000410000 */
[----:B------:R-:W-:Y:S01]  /*dc70*/  IADD3 R25, R51, 0x40, RZ ;  /* 0x0000004033197810 */ /* 0x000fe20007ffe0ff */
[----:B------:R2:W-:Y:S01]  /*dc80*/  MUFU.TANH R111, R59 ;  /* 0x0000003b006f7308 */ /* 0x0005e20000002400 */
[----:B------:R-:W-:Y:S01]  /*dc90*/  FSEL R193, R193, -INF , !P3 ;  /* 0xff800000c1c17808 */ /* 0x000fe20005800000 */
[----:B------:R-:W-:Y:S01]  /*dca0*/  FMUL.FTZ R45, R46, c[0x0][0x2ec] ;  /* 0x0000bb002e2d7a20 */ /* 0x000fe20000410000 */
[----:B------:R-:W-:-:S02]  /*dcb0*/  FSEL R115, R115, -INF , !P5 ;  /* 0xff80000073737808 */ /* 0x000fc40006800000 */
[----:B------:R-:W-:Y:S02]  /*dcc0*/  FSEL R187, R187, -INF , !P0 ;  /* 0xff800000bbbb7808 */ /* 0x000fe40004000000 */
[----:B------:R-:W-:Y:S01]  /*dcd0*/  FSEL R117, R117, -INF , !P1 ;  /* 0xff80000075757808 */ /* 0x000fe20004800000 */
[----:B------:R-:W1:Y:S01]  /*dce0*/  MUFU.TANH R133, R133 ;  /* 0x0000008500857308 */ /* 0x000e620000002400 */
[CC--:B------:R-:W-:Y:S02]  /*dcf0*/  ISETP.GE.AND P3, PT, R26.reuse, R50.reuse, PT ;  /* 0x000000321a00720c */ /* 0x0c0fe40003f66270 */
[-C--:B------:R-:W-:Y:S02]  /*dd00*/  ISETP.GE.AND P0, PT, R26, R49.reuse, PT ;  /* 0x000000311a00720c */ /* 0x080fe40003f06270 */
[C---:B------:R-:W-:Y:S02]  /*dd10*/  ISETP.GE.AND P5, PT, R25.reuse, R50, PT ;  /* 0x000000321900720c */ /* 0x040fe40003fa6270 */
[----:B------:R-:W-:Y:S01]  /*dd20*/  ISETP.GE.AND P1, PT, R25, R49, PT ;  /* 0x000000311900720c */ /* 0x000fe20003f26270 */
[----:B--2---:R-:W-:Y:S01]  /*dd30*/  FMUL.FTZ R59, R74, c[0x0][0x2ec] ;  /* 0x0000bb004a3b7a20 */ /* 0x004fe20000410000 */
[C---:B------:R-:W-:Y:S01]  /*dd40*/  IADD3 R26, R51.reuse, 0x41, RZ ;  /* 0x00000041331a7810 */ /* 0x040fe20007ffe0ff */
[----:B------:R-:W2:Y:S01]  /*dd50*/  MUFU.TANH R119, R62 ;  /* 0x0000003e00777308 */ /* 0x000ea20000002400 */
[----:B---3--:R-:W-:Y:S01]  /*dd60*/  HMMA.16816.F32 R40, R16, R8, R40 ;  /* 0x000000081028723c */ /* 0x008fe20000001828 */
[----:B------:R-:W-:-:S02]  /*dd70*/  IADD3 R25, R51, 0x48, RZ ;  /* 0x0000004833197810 */ /* 0x000fc40007ffe0ff */
[----:B------:R-:W-:Y:S02]  /*dd80*/  FSEL R191, R191, -INF , !P4 ;  /* 0xff800000bfbf7808 */ /* 0x000fe40006000000 */
[----:B------:R-:W-:Y:S02]  /*dd90*/  FSEL R185, R185, -INF , !P2 ;  /* 0xff800000b9b97808 */ /* 0x000fe40005000000 */
[----:B----4-:R-:W-:Y:S01]  /*dda0*/  FSEL R183, R183, -INF , !P0 ;  /* 0xff800000b7b77808 */ /* 0x010fe20004000000 */
[----:B------:R-:W-:Y:S01]  /*ddb0*/  HMMA.16816.F32 R12, R16, R10, R12 ;  /* 0x0000000a100c723c */ /* 0x000fe2000000180c */
[C---:B------:R-:W-:Y:S01]  /*ddc0*/  ISETP.GE.AND P4, PT, R26.reuse, R50, PT ;  /* 0x000000321a00720c */ /* 0x040fe20003f86270 */
[----:B------:R-:W3:Y:S01]  /*ddd0*/  MUFU.TANH R135, R56 ;  /* 0x0000003800877308 */ /* 0x000ee20000002400 */
[-C--:B------:R-:W-:Y:S02]  /*dde0*/  ISETP.GE.AND P2, PT, R26, R49.reuse, PT ;  /* 0x000000311a00720c */ /* 0x080fe40003f46270 */
[----:B------:R-:W-:-:S02]  /*ddf0*/  ISETP.GE.AND P0, PT, R25, R49, PT ;  /* 0x000000311900720c */ /* 0x000fc40003f06270 */
[C---:B------:R-:W-:Y:S02]  /*de00*/  IADD3 R22, R51.reuse, 0x49, RZ ;  /* 0x0000004933167810 */ /* 0x040fe40007ffe0ff */
[C---:B------:R-:W-:Y:S01]  /*de10*/  IADD3 R21, R51.reuse, 0x50, RZ ;  /* 0x0000005033157810 */ /* 0x040fe20007ffe0ff */
[----:B------:R-:W4:Y:S01]  /*de20*/  MUFU.TANH R59, R59 ;  /* 0x0000003b003b7308 */ /* 0x000f220000002400 */
[----:B------:R-:W-:Y:S02]  /*de30*/  IADD3 R9, R51, 0x51, RZ ;  /* 0x0000005133097810 */ /* 0x000fe40007ffe0ff */
[----:B------:R-:W-:Y:S02]  /*de40*/  FSEL R113, R113, -INF , !P6 ;  /* 0xff80000071717808 */ /* 0x000fe40007000000 */
[----:B------:R-:W-:Y:S01]  /*de50*/  FSEL R147, R147, -INF , !P1 ;  /* 0xff80000093937808 */ /* 0x000fe20004800000 */
[----:B------:R-:W-:Y:S01]  /*de60*/  FMUL.FTZ R31, R43, c[0x0][0x2ec] ;  /* 0x0000bb002b1f7a20 */ /* 0x000fe20000410000 */
[----:B------:R-:W-:Y:S01]  /*de70*/  FSEL R189, R189, -INF , !P3 ;  /* 0xff800000bdbd7808 */ /* 0x000fe20005800000 */
[----:B------:R-:W1:Y:S01]  /*de80*/  MUFU.TANH R63, R44 ;  /* 0x0000002c003f7308 */ /* 0x000e620000002400 */
[----:B-----5:R-:W-:Y:S01]  /*de90*/  FSEL R139, R139, -INF , !P5 ;  /* 0xff8000008b8b7808 */ /* 0x020fe20006800000 */
[----:B------:R-:W-:Y:S01]  /*dea0*/  FMUL.FTZ R33, R42, c[0x0][0x2ec] ;  /* 0x0000bb002a217a20 */ /* 0x000fe20000410000 */
[----:B------:R-:W-:-:S02]  /*deb0*/  ISETP.GE.AND P6, PT, R22, R50, PT ;  /* 0x000000321600720c */ /* 0x000fc40003fc6270 */
[-C--:B------:R-:W-:Y:S01]  /*dec0*/  ISETP.GE.AND P1, PT, R22, R49.reuse, PT ;  /* 0x000000311600720c */ /* 0x080fe20003f26270 */
[----:B------:R-:W-:Y:S01]  /*ded0*/  FMUL.FTZ R22, R40, c[0x0][0x2ec] ;  /* 0x0000bb0028167a20 */ /* 0x000fe20000410000 */
[----:B------:R-:W-:Y:S01]  /*dee0*/  FSEL R181, R181, -INF , !P4 ;  /* 0xff800000b5b57808 */ /* 0x000fe20006000000 */
[----:B------:R-:W5:Y:S01]  /*def0*/  MUFU.TANH R24, R24 ;  /* 0x0000001800187308 */ /* 0x000f620000002400 */
[----:B------:R-:W-:Y:S01]  /*df00*/  FSEL R143, R143, -INF , !P2 ;  /* 0xff8000008f8f7808 */ /* 0x000fe20005000000 */
[----:B------:R-:W-:Y:S01]  /*df10*/  FMUL.FTZ R40, R41, c[0x0][0x2ec] ;  /* 0x0000bb0029287a20 */ /* 0x000fe20000410000 */
[----:B------:R-:W-:Y:S01]  /*df20*/  FSEL R145, R145, -INF , !P0 ;  /* 0xff80000091917808 */ /* 0x000fe20004000000 */
[----:B------:R-:W-:Y:S01]  /*df30*/  FMUL.FTZ R12, R12, c[0x0][0x2ec] ;  /* 0x0000bb000c0c7a20 */ /* 0x000fe20000410000 */
[-C--:B------:R-:W-:Y:S01]  /*df40*/  ISETP.GE.AND P3, PT, R25, R50.reuse, PT ;  /* 0x000000321900720c */ /* 0x080fe20003f66270 */
[----:B------:R-:W-:Y:S01]  /*df50*/  FMUL.FTZ R13, R13, c[0x0][0x2ec] ;  /* 0x0000bb000d0d7a20 */ /* 0x000fe20000410000 */
[CC--:B------:R-:W-:Y:S01]  /*df60*/  ISETP.GE.AND P5, PT, R21.reuse, R50.reuse, PT ;  /* 0x000000321500720c */ /* 0x0c0fe20003fa6270 */
[----:B------:R-:W1:Y:S01]  /*df70*/  MUFU.TANH R67, R67 ;  /* 0x0000004300437308 */ /* 0x000e620000002400 */
[----:B------:R-:W-:Y:S01]  /*df80*/  ISETP.GE.AND P2, PT, R21, R49, PT ;  /* 0x000000311500720c */ /* 0x000fe20003f46270 */
[----:B------:R-:W-:Y:S01]  /*df90*/  FMUL.FTZ R14, R14, c[0x0][0x2ec] ;  /* 0x0000bb000e0e7a20 */ /* 0x000fe20000410000 */
[----:B------:R-:W-:Y:S01]  /*dfa0*/  IADD3 R8, R51, 0x58, RZ ;  /* 0x0000005833087810 */ /* 0x000fe20007ffe0ff */
[----:B------:R-:W-:Y:S01]  /*dfb0*/  FMUL.FTZ R15, R15, c[0x0][0x2ec] ;  /* 0x0000bb000f0f7a20 */ /* 0x000fe20000410000 */
[----:B------:R-:W-:-:S02]  /*dfc0*/  ISETP.GE.AND P4, PT, R9, R50, PT ;  /* 0x000000320900720c */ /* 0x000fc40003f86270 */
[----:B------:R-:W-:Y:S01]  /*dfd0*/  ISETP.GE.AND P0, PT, R9, R49, PT ;  /* 0x000000310900720c */ /* 0x000fe20003f06270 */
[----:B------:R-:W1:Y:S01]  /*dfe0*/  MUFU.TANH R31, R31 ;  /* 0x0000001f001f7308 */ /* 0x000e620000002400 */
[C---:B------:R-:W-:Y:S02]  /*dff0*/  IADD3 R21, R51.reuse, 0x59, RZ ;  /* 0x0000005933157810 */ /* 0x040fe40007ffe0ff */
[----:B------:R-:W-:Y:S02]  /*e000*/  IADD3 R9, R51, 0x60, RZ ;  /* 0x0000006033097810 */ /* 0x000fe40007ffe0ff */
[----:B------:R-:W-:Y:S02]  /*e010*/  FSEL R149, R149, -INF , !P6 ;  /* 0xff80000095957808 */ /* 0x000fe40007000000 */
[----:B------:R-:W-:Y:S01]  /*e020*/  FSEL R137, R137, -INF , !P1 ;  /* 0xff80000089897808 */ /* 0x000fe20004800000 */
[----:B------:R-:W2:Y:S01]  /*e030*/  MUFU.TANH R61, R61 ;  /* 0x0000003d003d7308 */ /* 0x000ea20000002400 */
[----:B------:R-:W-:-:S02]  /*e040*/  FSEL R151, R151, -INF , !P3 ;  /* 0xff80000097977808 */ /* 0x000fc40005800000 */
[CC--:B------:R-:W-:Y:S02]  /*e050*/  ISETP.GE.AND P6, PT, R8.reuse, R50.reuse, PT ;  /* 0x000000320800720c */ /* 0x0c0fe40003fc6270 */
[----:B------:R-:W-:Y:S01]  /*e060*/  ISETP.GE.AND P1, PT, R8, R49, PT ;  /* 0x000000310800720c */ /* 0x000fe20003f26270 */
[----:B------:R-:W-:Y:S01]  /*e070*/  FMUL.FTZ R8, R47, c[0x0][0x2ec] ;  /* 0x0000bb002f087a20 */ /* 0x000fe20000410000 */
[----:B------:R-:W-:Y:S01]  /*e080*/  FSEL R131, R131, -INF , !P5 ;  /* 0xff80000083837808 */ /* 0x000fe20006800000 */
[----:B------:R-:W2:Y:S01]  /*e090*/  MUFU.TANH R20, R75 ;  /* 0x0000004b00147308 */ /* 0x000ea20000002400 */
[----:B------:R-:W-:Y:S02]  /*e0a0*/  FSEL R121, R121, -INF , !P4 ;  /* 0xff80000079797808 */ /* 0x000fe40006000000 */
[----:B-1----:R-:W-:Y:S02]  /*e0b0*/  FSEL R23, R6, -INF , !P0 ;  /* 0xff80000006177808 */ /* 0x002fe40004000000 */
[----:B------:R-:W-:-:S02]  /*e0c0*/  ISETP.GE.AND P5, PT, R21, R50, PT ;  /* 0x000000321500720c */ /* 0x000fc40003fa6270 */
[-C--:B------:R-:W-:Y:S01]  /*e0d0*/  ISETP.GE.AND P3, PT, R21, R49.reuse, PT ;  /* 0x000000311500720c */ /* 0x080fe20003f66270 */
[----:B------:R-:W1:Y:S01]  /*e0e0*/  MUFU.TANH R8, R8 ;  /* 0x0000000800087308 */ /* 0x000e620000002400 */
[C---:B------:R-:W-:Y:S02]  /*e0f0*/  ISETP.GE.AND P4, PT, R9.reuse, R50, PT ;  /* 0x000000320900720c */ /* 0x040fe40003f86270 */
[----:B------:R-:W-:Y:S02]  /*e100*/  ISETP.GE.AND P0, PT, R9, R49, PT ;  /* 0x000000310900720c */ /* 0x000fe40003f06270 */
[C---:B------:R-:W-:Y:S02]  /*e110*/  IADD3 R9, R51.reuse, 0x68, RZ ;  /* 0x0000006833097810 */ /* 0x040fe40007ffe0ff */
[----:B------:R-:W-:Y:S01]  /*e120*/  IADD3 R10, R51, 0x61, RZ ;  /* 0x00000061330a7810 */ /* 0x000fe20007ffe0ff */
[----:B------:R-:W1:Y:S01]  /*e130*/  MUFU.TANH R6, R22 ;  /* 0x0000001600067308 */ /* 0x000e620000002400 */
[----:B------:R-:W-:-:S02]  /*e140*/  FSEL R133, R133, -INF , !P5 ;  /* 0xff80000085857808 */ /* 0x000fc40006800000 */
[----:B------:R-:W-:Y:S02]  /*e150*/  FSEL R111, R111, -INF , !P3 ;  /* 0xff8000006f6f7808 */ /* 0x000fe40005800000 */
[C---:B------:R-:W-:Y:S02]  /*e160*/  ISETP.GE.AND P5, PT, R9.reuse, R50, PT ;  /* 0x000000320900720c */ /* 0x040fe40003fa6270 */
[----:B------:R-:W-:Y:S01]  /*e170*/  ISETP.GE.AND P3, PT, R9, R49, PT ;  /* 0x000000310900720c */ /* 0x000fe20003f66270 */
[----:B------:R-:W1:Y:S01]  /*e180*/  MUFU.TANH R65, R65 ;  /* 0x0000004100417308 */ /* 0x000e620000002400 */
[----:B------:R-:W-:Y:S02]  /*e190*/  IADD3 R9, R51, 0x70, RZ ;  /* 0x0000007033097810 */ /* 0x000fe40007ffe0ff */
[----:B--2---:R-:W-:Y:S02]  /*e1a0*/  FSEL R119, R119, -INF , !P2 ;  /* 0xff80000077777808 */ /* 0x004fe40005000000 */
[----:B---3--:R-:W-:-:S02]  /*e1b0*/  FSEL R135, R135, -INF , !P6 ;  /* 0xff80000087877808 */ /* 0x008fc40007000000 */
[CC--:B------:R-:W-:Y:S01]  /*e1c0*/  ISETP.GE.AND P6, PT, R10.reuse, R50.reuse, PT ;  /* 0x000000320a00720c */ /* 0x0c0fe20003fc6270 */
[----:B------:R-:W2:Y:S01]  /*e1d0*/  MUFU.TANH R45, R45 ;  /* 0x0000002d002d7308 */ /* 0x000ea20000002400 */
[----:B------:R-:W-:Y:S02]  /*e1e0*/  ISETP.GE.AND P2, PT, R10, R49, PT ;  /* 0x000000310a00720c */ /* 0x000fe40003f46270 */
[C---:B------:R-:W-:Y:S02]  /*e1f0*/  IADD3 R11, R51.reuse, 0x71, RZ ;  /* 0x00000071330b7810 */ /* 0x040fe40007ffe0ff */
[----:B------:R-:W-:Y:S02]  /*e200*/  IADD3 R10, R51, 0x69, RZ ;  /* 0x00000069330a7810 */ /* 0x000fe40007ffe0ff */
[----:B----4-:R-:W-:Y:S01]  /*e210*/  FSEL R59, R59, -INF , !P0 ;  /* 0xff8000003b3b7808 */ /* 0x010fe20004000000 */
[----:B------:R-:W-:Y:S01]  /*e220*/  MUFU.TANH R40, R40 ;  /* 0x0000002800287308 */ /* 0x000fe20000002400 */
[----:B------:R-:W-:-:S02]  /*e230*/  ISETP.GE.AND P0, PT, R9, R50, PT ;  /* 0x000000320900720c */ /* 0x000fc40003f06270 */
[----:B------:R-:W-:Y:S02]  /*e240*/  FSEL R63, R63, -INF , !P5 ;  /* 0xff8000003f3f7808 */ /* 0x000fe40006800000 */
[----:B-----5:R-:W-:Y:S02]  /*e250*/  FSEL R21, R24, -INF , !P1 ;  /* 0xff80000018157808 */ /* 0x020fe40004800000 */
[----:B------:R-:W-:Y:S01]  /*e260*/  FSEL R67, R67, -INF , !P4 ;  /* 0xff80000043437808 */ /* 0x000fe20006000000 */
[----:B------:R-:W3:Y:S01]  /*e270*/  MUFU.TANH R33, R33 ;  /* 0x0000002100217308 */ /* 0x000ee20000002400 */
[-C--:B------:R-:W-:Y:S02]  /*e280*/  ISETP.GE.AND P5, PT, R11, R49.reuse, PT ;  /* 0x000000310b00720c */ /* 0x080fe40003fa6270 */
[C---:B------:R-:W-:Y:S02]  /*e290*/  ISETP.GE.AND P4, PT, R10.reuse, R50, PT ;  /* 0x000000320a00720c */ /* 0x040fe40003f86270 */
[----:B------:R-:W-:-:S02]  /*e2a0*/  ISETP.GE.AND P1, PT, R10, R49, PT ;  /* 0x000000310a00720c */ /* 0x000fc40003f26270 */
[----:B------:R-:W-:Y:S01]  /*e2b0*/  P2R R10, PR, RZ, 0x1 ;  /* 0x00000001ff0a7803 */ /* 0x000fe20000000000 */
[----:B------:R-:W-:Y:S01]  /*e2c0*/  MUFU.TANH R89, R89 ;  /* 0x0000005900597308 */ /* 0x000fe20000002400 */
[----:B------:R-:W-:Y:S02]  /*e2d0*/  FSEL R31, R31, -INF , !P5 ;  /* 0xff8000001f1f7808 */ /* 0x000fe40006800000 */
[----:B------:R-:W-:Y:S02]  /*e2e0*/  FSEL R61, R61, -INF , !P4 ;  /* 0xff8000003d3d7808 */ /* 0x000fe40006000000 */
[----:B------:R-:W-:Y:S02]  /*e2f0*/  ISETP.GE.AND P5, PT, R48, 0x2, PT ;  /* 0x000000023000780c */ /* 0x000fe40003fa6270 */
[----:B------:R-:W-:Y:S01]  /*e300*/  ISETP.NE.AND P4, PT, R10, RZ, PT ;  /* 0x000000ff0a00720c */ /* 0x000fe20003f85270 */
[----:B------:R-:W4:Y:S01]  /*e310*/  MUFU.TANH R39, R12 ;  /* 0x0000000c00277308 */ /* 0x000f220000002400 */
[----:B------:R-:W-:-:S02]  /*e320*/  FSEL R47, R20, -INF , !P2 ;  /* 0xff800000142f7808 */ /* 0x000fc40005000000 */
[----:B------:R-:W-:Y:S02]  /*e330*/  ISETP.GE.AND P0, PT, R9, R49, PT ;  /* 0x000000310900720c */ /* 0x000fe40003f06270 */
[----:B-1----:R-:W-:Y:S02]  /*e340*/  FSEL R43, R8, -INF , !P1 ;  /* 0xff800000082b7808 */ /* 0x002fe40004800000 */
[----:B------:R-:W-:Y:S01]  /*e350*/  FSEL R41, R6, -INF , !P4 ;  /* 0xff80000006297808 */ /* 0x000fe20006000000 */
[----:B------:R-:W-:Y:S01]  /*e360*/  MUFU.TANH R38, R13 ;  /* 0x0000000d00267308 */ /* 0x000fe20000002400 */
[----:B------:R-:W-:Y:S02]  /*e370*/  IADD3 R9, R51, 0x78, RZ ;  /* 0x0000007833097810 */ /* 0x000fe40007ffe0ff */
[-C--:B------:R-:W-:Y:S02]  /*e380*/  ISETP.GE.AND P2, PT, R11, R50.reuse, PT ;  /* 0x000000320b00720c */ /* 0x080fe40003f46270 */
[----:B------:R-:W-:-:S02]  /*e390*/  ISETP.GE.AND P4, PT, R51, R50, PT ;  /* 0x000000323300720c */ /* 0x000fc40003f86270 */
[C---:B------:R-:W-:Y:S01]  /*e3a0*/  ISETP.GE.AND P1, PT, R51.reuse, R49, PT ;  /* 0x000000313300720c */ /* 0x040fe20003f26270 */
[----:B------:R-:W1:Y:S01]  /*e3b0*/  MUFU.TANH R25, R14 ;  /* 0x0000000e00197308 */ /* 0x000e620000002400 */
[----:B------:R-:W-:Y:S02]  /*e3c0*/  IADD3 R51, R51, 0x79, RZ ;  /* 0x0000007933337810 */ /* 0x000fe40007ffe0ff */
[----:B------:R-:W-:Y:S02]  /*e3d0*/  FSEL R65, R65, -INF , !P6 ;  /* 0xff80000041417808 */ /* 0x000fe40007000000 */
[----:B--2---:R-:W-:Y:S02]  /*e3e0*/  FSEL R45, R45, -INF , !P3 ;  /* 0xff8000002d2d7808 */ /* 0x004fe40005800000 */
[----:B---3--:R-:W-:Y:S01]  /*e3f0*/  FSEL R33, R33, -INF , !P0 ;  /* 0xff80000021217808 */ /* 0x008fe20004000000 */
[----:B------:R-:W2:Y:S01]  /*e400*/  MUFU.TANH R24, R15 ;  /* 0x0000000f00187308 */ /* 0x000ea20000002400 */
[----:B------:R-:W-:-:S02]  /*e410*/  FSEL R40, R40, -INF , !P2 ;  /* 0xff80000028287808 */ /* 0x000fc40005000000 */
[CC--:B------:R-:W-:Y:S02]  /*e420*/  ISETP.GE.AND P6, PT, R9.reuse, R50.reuse, PT ;  /* 0x000000320900720c */ /* 0x0c0fe40003fc6270 */
[-C--:B------:R-:W-:Y:S02]  /*e430*/  ISETP.GE.AND P3, PT, R9, R49.reuse, PT ;  /* 0x000000310900720c */ /* 0x080fe40003f66270 */
[C---:B------:R-:W-:Y:S02]  /*e440*/  ISETP.GE.AND P2, PT, R51.reuse, R50, PT ;  /* 0x000000323300720c */ /* 0x040fe40003f46270 */
[----:B------:R-:W-:Y:S02]  /*e450*/  ISETP.GE.AND P0, PT, R51, R49, PT ;  /* 0x000000313300720c */ /* 0x000fe40003f06270 */
[----:B----4-:R-:W-:Y:S02]  /*e460*/  FSEL R39, R39, -INF , !P6 ;  /* 0xff80000027277808 */ /* 0x010fe40007000000 */
[----:B------:R-:W-:-:S02]  /*e470*/  IADD3 R106, R162, 0x3000, RZ ;  /* 0x00003000a26a7810 */ /* 0x000fc40007ffe0ff */
[----:B------:R-:W-:Y:S02]  /*e480*/  IADD3 R104, R162, 0x3800, RZ ;  /* 0x00003800a2687810 */ /* 0x000fe40007ffe0ff */
[----:B-1----:R-:W-:Y:S02]  /*e490*/  FSEL R25, R25, -INF , !P3 ;  /* 0xff80000019197808 */ /* 0x002fe40005800000 */
[----:B------:R-:W-:Y:S02]  /*e4a0*/  FSEL R0, R0, -INF , !P4 ;  /* 0xff80000000007808 */ /* 0x000fe40006000000 */
[----:B------:R-:W-:Y:S02]  /*e4b0*/  FSEL R89, R89, -INF , !P1 ;  /* 0xff80000059597808 */ /* 0x000fe40004800000 */
[----:B------:R-:W-:Y:S02]  /*e4c0*/  FSEL R38, R38, -INF , !P2 ;  /* 0xff80000026267808 */ /* 0x000fe40005000000 */
[----:B--2---:R-:W-:Y:S01]  /*e4d0*/  FSEL R24, R24, -INF , !P0 ;  /* 0xff80000018187808 */ /* 0x004fe20004000000 */
[----:B------:R-:W-:Y:S06]  /*e4e0*/  BAR.SYNC.DEFER_BLOCKING 0x0 ;  /* 0x0000000000007b1d */ /* 0x000fec0000010000 */
        /* <DEDUP_REMOVED lines=11> */
[----:B------:R-:W-:Y:S01]  /*e5a0*/  LOP3.LUT R2, RZ, c[0x0][0x2d0], RZ, 0x33, !PT ;  /* 0x0000b400ff027a12 */ /* 0x000fe200078e33ff */
        /* <DEDUP_REMOVED lines=22> */
[----:B------:R-:W-:-:S07]  /*e710*/  ISETP.NE.AND P1, PT, RZ, c[0x0][0x2d0], PT ;  /* 0x0000b400ff007a0c */ /* 0x000fce0003f25270 */
        /* <DEDUP_REMOVED lines=26> */
.L_x_5638:
[----:B------:R-:W-:-:S05]  /*e8c0*/  IMAD.MOV.U32 R11, RZ, RZ, c[0x0][0x198] ;  /* 0x00006600ff0b7624 */ /* 0x000fca00078e00ff */
[----:B------:R-:W-:-:S04]  /*e8d0*/  LEA R11, -R11, RZ, 0x7 ;  /* 0x000000ff0b0b7211 */ /* 0x000fc800078e39ff */
[----:B------:R-:W-:Y:S02]  /*e8e0*/  SHF.R.S32.HI R8, RZ, 0x1f, R11 ;  /* 0x0000001fff087819 */ /* 0x000fe4000001140b */
.L_x_5639:
        /* <DEDUP_REMOVED lines=103> */
.L_x_5641:
[----:B------:R-:W-:Y:S05]  /*ef60*/  BSYNC B0 ;  /* 0x0000000000007941 */ /* 0x000fea0003800000 */
.L_x_5640:
[----:B------:R-:W0:Y:S01]  /*ef70*/  LDGDEPBAR ;  /* 0x00000000000079af */ /* 0x000e220000000000 */
[----:B------:R-:W-:-:S04]  /*ef80*/  LEA R178, P0, R11, R178, 0x1 ;  /* 0x000000b20bb27211 */ /* 0x000fc800078008ff */
[----:B------:R-:W-:Y:S02]  /*ef90*/  LEA.HI.X R177, R11, R177, R8, 0x1, P0 ;  /* 0x000000b10bb17211 */ /* 0x000fe400000f0c08 */
.L_x_5637:
        /* <DEDUP_REMOVED lines=54> */
[----:B-1----:R-:W-:Y:S02]  /*f300*/  FMNMX.FTZ R7, R41, R4, !PT ;  /* 0x0000000429077209 */ /* 0x002fe40007810000 */
        /* <DEDUP_REMOVED lines=14> */
[----:B------:R-:W-:Y:S01]  /*f3f0*/  LDSM.16.MT88.4 R12, [R158+0x6800] ;  /* 0x006800009e0c783b */ /* 0x000fe20000004200 */
[----:B-1----:R-:W-:Y:S02]  /*f400*/  FMNMX.FTZ R9, R4, R9, !PT ;  /* 0x0000000904097209 */ /* 0x002fe40007810000 */
[----:B--2---:R-:W-:-:S03]  /*f410*/  FMNMX.FTZ R7, R6, R7, !PT ;  /* 0x0000000706077209 */ /* 0x004fc60007810000 */
[----:B------:R-:W1:Y:S04]  /*f420*/  SHFL.BFLY PT, R2, R9, 0x1, 0x1f ;  /* 0x0c201f0009027f89 */ /* 0x000e6800000e0000 */
[----:B------:R-:W2:Y:S01]  /*f430*/  SHFL.BFLY PT, R4, R7, 0x1, 0x1f ;  /* 0x0c201f0007047f89 */ /* 0x000ea200000e0000 */
[----:B-1----:R-:W-:-:S03]  /*f440*/  FMNMX.FTZ R2, R9, R2, !PT ;  /* 0x0000000209027209 */ /* 0x002fc60007810000 */
[----:B------:R-:W-:Y:S01]  /*f450*/  LDSM.16.MT88.4 R8, [R157+0x6800] ;  /* 0x006800009d08783b */ /* 0x000fe20000004200 */
[C---:B------:R-:W-:Y:S01]  /*f460*/  FSETP.NEU.FTZ.AND P0, PT, R2.reuse, -INF , PT ;  /* 0xff8000000200780b */ /* 0x040fe20003f1d000 */
[----:B------:R-:W-:-:S05]  /*f470*/  FMUL.FTZ R46, R2, c[0x0][0x23c] ;  /* 0x00008f00022e7a20 */ /* 0x000fca0000410000 */
[----:B------:R-:W-:-:S05]  /*f480*/  FSEL R46, R46, RZ, P0 ;  /* 0x000000ff2e2e7208 */ /* 0x000fca0000000000 */
[--C-:B------:R-:W-:Y:S01]  /*f490*/  FFMA.FTZ R51, R0, c[0x0][0x23c], -R46.reuse ;  /* 0x00008f0000337a23 */ /* 0x100fe2000001082e */
[----:B--2---:R-:W-:Y:S01]  /*f4a0*/  FMNMX.FTZ R0, R7, R4, !PT ;  /* 0x0000000407007209 */ /* 0x004fe20007810000 */
[--C-:B------:R-:W-:Y:S01]  /*f4b0*/  FFMA.FTZ R44, R37, c[0x0][0x23c], -R46.reuse ;  /* 0x00008f00252c7a23 */ /* 0x100fe2000001082e */
[----:B------:R-:W-:Y:S01]  /*f4c0*/  LDSM.16.MT88.4 R4, [R156+0x6000] ;  /* 0x006000009c04783b */ /* 0x000fe20000004200 */
[--C-:B------:R-:W-:Y:S01]  /*f4d0*/  FFMA.FTZ R42, R77, c[0x0][0x23c], -R46.reuse ;  /* 0x00008f004d2a7a23 */ /* 0x100fe2000001082e */
[C---:B------:R-:W-:Y:S01]  /*f4e0*/  FSETP.NEU.FTZ.AND P0, PT, R0.reuse, -INF , PT ;  /* 0xff8000000000780b */ /* 0x040fe20003f1d000 */
[----:B------:R-:W-:Y:S01]  /*f4f0*/  FMUL.FTZ R26, R0, c[0x0][0x23c] ;  /* 0x00008f00001a7a20 */ /* 0x000fe20000410000 */
[----:B------:R-:W-:Y:S01]  /*f500*/  MUFU.EX2 R51, R51 ;  /* 0x0000003300337308 */ /* 0x000fe20000000800 */
[--C-:B------:R-:W-:Y:S02]  /*f510*/  FFMA.FTZ R37, R79, c[0x0][0x23c], -R46.reuse ;  /* 0x00008f004f257a23 */ /* 0x100fe4000001082e */
[--C-:B------:R-:W-:Y:S01]  /*f520*/  FFMA.FTZ R35, R93, c[0x0][0x23c], -R46.reuse ;  /* 0x00008f005d237a23 */ /* 0x100fe2000001082e */
[----:B------:R-:W-:Y:S01]  /*f530*/  FSEL R26, R26, RZ, P0 ;  /* 0x000000ff1a1a7208 */ /* 0x000fe20000000000 */
[----:B------:R-:W-:Y:S01]  /*f540*/  LDSM.16.MT88.4 R92, [R160+0x6000] ;  /* 0x00600000a05c783b */ /* 0x000fe20000004200 */
[----:B------:R-:W-:-:S02]  /*f550*/  FFMA.FTZ R28, R71, c[0x0][0x23c], -R46 ;  /* 0x00008f00471c7a23 */ /* 0x000fc4000001082e */
[----:B------:R-:W1:Y:S01]  /*f560*/  MUFU.EX2 R44, R44 ;  /* 0x0000002c002c7308 */ /* 0x000e620000000800 */
[--C-:B------:R-:W-:Y:S01]  /*f570*/  FFMA.FTZ R52, R53, c[0x0][0x23c], -R26.reuse ;  /* 0x00008f0035347a23 */ /* 0x100fe2000001081a */
[----:B------:R-:W-:Y:S01]  /*f580*/  LDSM.16.MT88.4 R76, [R157+0x6000] ;  /* 0x006000009d4c783b */ /* 0x000fe20000004200 */
[--C-:B------:R-:W-:Y:S02]  /*f590*/  FFMA.FTZ R53, R85, c[0x0][0x23c], -R26.reuse ;  /* 0x00008f0055357a23 */ /* 0x100fe4000001081a */
[--C-:B------:R-:W-:Y:S01]  /*f5a0*/  FFMA.FTZ R55, R89, c[0x0][0x23c], -R26.reuse ;  /* 0x00008f0059377a23 */ /* 0x100fe2000001081a */
[----:B------:R-:W2:Y:S01]  /*f5b0*/  LDSM.16.MT88.4 R84, [R158+0x6000] ;  /* 0x006000009e54783b */ /* 0x000ea20000004200 */
[----:B------:R-:W-:Y:S01]  /*f5c0*/  FFMA.FTZ R34, R69, c[0x0][0x23c], -R26 ;  /* 0x00008f0045227a23 */ /* 0x000fe2000001081a */
[----:B------:R-:W-:Y:S01]  /*f5d0*/  MUFU.EX2 R42, R42 ;  /* 0x0000002a002a7308 */ /* 0x000fe20000000800 */
[--C-:B------:R-:W-:Y:S02]  /*f5e0*/  FFMA.FTZ R32, R97, c[0x0][0x23c], -R46.reuse ;  /* 0x00008f0061207a23 */ /* 0x100fe4000001082e */
[----:B------:R-:W-:-:S02]  /*f5f0*/  FFMA.FTZ R27, R99, c[0x0][0x23c], -R46 ;  /* 0x00008f00631b7a23 */ /* 0x000fc4000001082e */
[--C-:B------:R-:W-:Y:S02]  /*f600*/  FFMA.FTZ R36, R201, c[0x0][0x23c], -R26.reuse ;  /* 0x00008f00c9247a23 */ /* 0x100fe4000001081a */
[--C-:B------:R-:W-:Y:S01]  /*f610*/  FFMA.FTZ R29, R91, c[0x0][0x23c], -R26.reuse ;  /* 0x00008f005b1d7a23 */ /* 0x100fe2000001081a */
[----:B------:R-:W3:Y:S01]  /*f620*/  MUFU.EX2 R37, R37 ;  /* 0x0000002500257308 */ /* 0x000ee20000000800 */
[----:B-1----:R-:W-:Y:S01]  /*f630*/  F2FP.PACK_AB R68, R44, R51 ;  /* 0x000000332c44723e */ /* 0x002fe200000000ff */
[--C-:B------:R-:W-:Y:S02]  /*f640*/  FFMA.FTZ R30, R83, c[0x0][0x23c], -R26.reuse ;  /* 0x00008f00531e7a23 */ /* 0x100fe4000001081a */
[----:B------:R-:W-:Y:S02]  /*f650*/  FFMA.FTZ R3, R81, c[0x0][0x23c], -R26 ;  /* 0x00008f0051037a23 */ /* 0x000fe4000001081a */
[----:B------:R-:W-:Y:S02]  /*f660*/  FFMA.FTZ R58, R57, c[0x0][0x23c], -R46 ;  /* 0x00008f00393a7a23 */ /* 0x000fe4000001082e */
[----:B------:R-:W-:Y:S01]  /*f670*/  MUFU.EX2 R55, R55 ;  /* 0x0000003700377308 */ /* 0x000fe20000000800 */
[----:B------:R-:W-:-:S02]  /*f680*/  FFMA.FTZ R56, R109, c[0x0][0x23c], -R26 ;  /* 0x00008f006d387a23 */ /* 0x000fc4000001081a */
[--C-:B------:R-:W-:Y:S02]  /*f690*/  FFMA.FTZ R105, R105, c[0x0][0x23c], -R46.reuse ;  /* 0x00008f0069697a23 */ /* 0x100fe4000001082e */
[--C-:B------:R-:W-:Y:S02]  /*f6a0*/  FFMA.FTZ R57, R199, c[0x0][0x23c], -R46.reuse ;  /* 0x00008f00c7397a23 */ /* 0x100fe4000001082e */
[----:B------:R-:W-:Y:S01]  /*f6b0*/  FFMA.FTZ R54, R197, c[0x0][0x23c], -R46 ;  /* 0x00008f00c5367a23 */ /* 0x000fe2000001082e */
[----:B------:R-:W1:Y:S01]  /*f6c0*/  MUFU.EX2 R52, R52 ;  /* 0x0000003400347308 */ /* 0x000e620000000800 */
[----:B---3--:R-:W-:Y:S01]  /*f6d0*/  F2FP.PACK_AB R70, R37, R42 ;  /* 0x0000002a2546723e */ /* 0x008fe200000000ff */
[--C-:B------:R-:W-:Y:S02]  /*f6e0*/  FFMA.FTZ R103, R103, c[0x0][0x23c], -R26.reuse ;  /* 0x00008f0067677a23 */ /* 0x100fe4000001081a */
[--C-:B------:R-:W-:Y:S02]  /*f6f0*/  FFMA.FTZ R109, R195, c[0x0][0x23c], -R26.reuse ;  /* 0x00008f00c36d7a23 */ /* 0x100fe4000001081a */
[----:B------:R-:W-:-:S02]  /*f700*/  FFMA.FTZ R60, R193, c[0x0][0x23c], -R26 ;  /* 0x00008f00c13c7a23 */ /* 0x000fc4000001081a */
[----:B------:R-:W-:Y:S01]  /*f710*/  MUFU.EX2 R53, R53 ;  /* 0x0000003500357308 */ /* 0x000fe20000000800 */
[--C-:B------:R-:W-:Y:S02]  /*f720*/  FFMA.FTZ R64, R113, c[0x0][0x23c], -R46.reuse ;  /* 0x00008f0071407a23 */ /* 0x100fe4000001082e */
[--C-:B------:R-:W-:Y:S02]  /*f730*/  FFMA.FTZ R115, R115, c[0x0][0x23c], -R46.reuse ;  /* 0x00008f0073737a23 */ /* 0x100fe4000001082e */
[--C-:B------:R-:W-:Y:S02]  /*f740*/  FFMA.FTZ R113, R191, c[0x0][0x23c], -R46.reuse ;  /* 0x00008f00bf717a23 */ /* 0x100fe4000001082e */
[----:B------:R-:W-:Y:S01]  /*f750*/  FFMA.FTZ R62, R189, c[0x0][0x23c], -R46 ;  /* 0x00008f00bd3e7a23 */ /* 0x000fe2000001082e */
[----:B------:R-:W3:Y:S01]  /*f760*/  MUFU.EX2 R34, R34 ;  /* 0x0000002200227308 */ /* 0x000ee20000000800 */
        /* <DEDUP_REMOVED lines=9> */
[----:B---3--:R-:W-:Y:S01]  /*f800*/  F2FP.PACK_AB R71, R34, R53 ;  /* 0x000000352247723e */ /* 0x008fe200000000ff */
[----:B------:R-:W1:Y:S01]  /*f810*/  MUFU.EX2 R28, R28 ;  /* 0x0000001c001c7308 */ /* 0x000e620000000800 */
[----:B------:R-:W-:-:S02]  /*f820*/  FFMA.FTZ R110, R149, c[0x0][0x23c], -R46 ;  /* 0x00008f00956e7a23 */ /* 0x000fc4000001082e */
[--C-:B------:R-:W-:Y:S02]  /*f830*/  FFMA.FTZ R114, R147, c[0x0][0x23c], -R26.reuse ;  /* 0x00008f0093727a23 */ /* 0x100fe4000001081a */
[--C-:B------:R-:W-:Y:S01]  /*f840*/  FFMA.FTZ R143, R143, c[0x0][0x23c], -R26.reuse ;  /* 0x00008f008f8f7a23 */ /* 0x100fe2000001081a */
[C---:B--2---:R-:W-:Y:S01]  /*f850*/  HMMA.16816.F32 R88, R68.reuse, R84, RZ ;  /* 0x000000544458723c */ /* 0x044fe200000018ff */
[--C-:B------:R-:W-:Y:S01]  /*f860*/  FFMA.FTZ R145, R145, c[0x0][0x23c], -R26.reuse ;  /* 0x00008f0091917a23 */ /* 0x100fe2000001081a */
[----:B------:R-:W-:Y:S01]  /*f870*/  MUFU.EX2 R32, R32 ;  /* 0x0000002000207308 */ /* 0x000fe20000000800 */
[----:B------:R-:W-:Y:S02]  /*f880*/  FFMA.FTZ R116, R137, c[0x0][0x23c], -R26 ;  /* 0x00008f0089747a23 */ /* 0x000fe4000001081a */
[----:B------:R-:W-:Y:S02]  /*f890*/  FFMA.FTZ R120, R121, c[0x0][0x23c], -R46 ;  /* 0x00008f0079787a23 */ /* 0x000fe4000001082e */
[--C-:B------:R-:W-:Y:S01]  /*f8a0*/  FFMA.FTZ R126, R23, c[0x0][0x23c], -R26.reuse ;  /* 0x00008f00177e7a23 */ /* 0x100fe2000001081a */
[----:B------:R-:W-:Y:S01]  /*f8b0*/  HMMA.16816.F32 R84, R68, R86, RZ ;  /* 0x000000564454723c */ /* 0x000fe200000018ff */
[----:B------:R-:W-:Y:S01]  /*f8c0*/  FFMA.FTZ R128, R21, c[0x0][0x23c], -R26 ;  /* 0x00008f0015807a23 */ /* 0x000fe2000001081a */
[----:B------:R-:W-:Y:S01]  /*f8d0*/  MUFU.EX2 R27, R27 ;  /* 0x0000001b001b7308 */ /* 0x000fe20000000800 */
[--C-:B------:R-:W-:Y:S01]  /*f8e0*/  FFMA.FTZ R131, R131, c[0x0][0x23c], -R46.reuse ;  /* 0x00008f0083837a23 */ /* 0x100fe2000001082e */
[----:B------:R-:W-:Y:S01]  /*f8f0*/  LDSM.16.MT88.4 R20, [R160+0x8800] ;  /* 0x00880000a014783b */ /* 0x000fe20000004200 */
[----:B------:R-:W-:-:S02]  /*f900*/  FFMA.FTZ R121, R135, c[0x0][0x23c], -R46 ;  /* 0x00008f0087797a23 */ /* 0x000fc4000001082e */
[----:B------:R-:W-:Y:S01]  /*f910*/  FFMA.FTZ R118, R133, c[0x0][0x23c], -R46 ;  /* 0x00008f0085767a23 */ /* 0x000fe2000001082e */
[C---:B------:R-:W-:Y:S01]  /*f920*/  HMMA.16816.F32 R96, R68.reuse, R92, RZ ;  /* 0x0000005c4460723c */ /* 0x040fe200000018ff */
[--C-:B------:R-:W-:Y:S01]  /*f930*/  FFMA.FTZ R119, R119, c[0x0][0x23c], -R26.reuse ;  /* 0x00008f0077777a23 */ /* 0x100fe2000001081a */
[----:B------:R-:W-:Y:S01]  /*f940*/  MUFU.EX2 R36, R36 ;  /* 0x0000002400247308 */ /* 0x000fe20000000800 */
[--C-:B------:R-:W-:Y:S02]  /*f950*/  FFMA.FTZ R111, R111, c[0x0][0x23c], -R26.reuse ;  /* 0x00008f006f6f7a23 */ /* 0x100fe4000001081a */
[--C-:B------:R-:W-:Y:S02]  /*f960*/  FFMA.FTZ R132, R59, c[0x0][0x23c], -R26.reuse ;  /* 0x00008f003b847a23 */ /* 0x100fe4000001081a */
[--C-:B------:R-:W-:Y:S01]  /*f970*/  FFMA.FTZ R47, R47, c[0x0][0x23c], -R26.reuse ;  /* 0x00008f002f2f7a23 */ /* 0x100fe2000001081a */
[----:B------:R-:W-:Y:S01]  /*f980*/  HMMA.16816.F32 R80, R68, R76, RZ ;  /* 0x0000004c4450723c */ /* 0x000fe200000018ff */
[--C-:B------:R-:W-:Y:S01]  /*f990*/  FFMA.FTZ R130, R45, c[0x0][0x23c], -R26.reuse ;  /* 0x00008f002d827a23 */ /* 0x100fe2000001081a */
[----:B------:R-:W2:Y:S01]  /*f9a0*/  MUFU.EX2 R29, R29 ;  /* 0x0000001d001d7308 */ /* 0x000ea20000000800 */
[----:B------:R-:W-:-:S02]  /*f9b0*/  FFMA.FTZ R43, R43, c[0x0][0x23c], -R26 ;  /* 0x00008f002b2b7a23 */ /* 0x000fc4000001081a */
[----:B------:R-:W-:Y:S02]  /*f9c0*/  FADD.FTZ R51, R51, R44 ;  /* 0x0000002c33337221 */ /* 0x000fe40000010000 */
[----:B------:R-:W-:Y:S01]  /*f9d0*/  FADD.FTZ R52, R55, R52 ;  /* 0x0000003437347221 */ /* 0x000fe20000010000 */
[C---:B------:R-:W-:Y:S01]  /*f9e0*/  HMMA.16816.F32 R92, R68.reuse, R94, RZ ;  /* 0x0000005e445c723c */ /* 0x040fe200000018ff */
[----:B------:R-:W-:Y:S01]  /*f9f0*/  FADD.FTZ R42, R42, R51 ;  /* 0x000000332a2a7221 */ /* 0x000fe20000010000 */
[----:B------:R-:W-:Y:S01]  /*fa00*/  MUFU.EX2 R30, R30 ;  /* 0x0000001e001e7308 */ /* 0x000fe20000000800 */
[----:B------:R-:W-:Y:S02]  /*fa10*/  FADD.FTZ R53, R53, R52 ;  /* 0x0000003435357221 */ /* 0x000fe40000010000 */
[----:B------:R-:W-:Y:S02]  /*fa20*/  FADD.FTZ R42, R37, R42 ;  /* 0x0000002a252a7221 */ /* 0x000fe40000010000 */
[----:B------:R-:W-:Y:S01]  /*fa30*/  FADD.FTZ R53, R34, R53 ;  /* 0x0000003522357221 */ /* 0x000fe20000010000 */
[----:B------:R-:W-:Y:S01]  /*fa40*/  HMMA.16816.F32 R76, R68, R78, RZ ;  /* 0x0000004e444c723c */ /* 0x000fe200000018ff */
[--C-:B------:R-:W-:Y:S01]  /*fa50*/  FFMA.FTZ R44, R41, c[0x0][0x23c], -R46.reuse ;  /* 0x00008f00292c7a23 */ /* 0x100fe2000001082e */
[----:B------:R-:W3:Y:S01]  /*fa60*/  MUFU.EX2 R3, R3 ;  /* 0x0000000300037308 */ /* 0x000ee20000000800 */
[----:B------:R-:W-:-:S02]  /*fa70*/  FFMA.FTZ R41, R40, c[0x0][0x23c], -R46 ;  /* 0x00008f0028297a23 */ /* 0x000fc4000001082e */
[--C-:B------:R-:W-:Y:S02]  /*fa80*/  FFMA.FTZ R40, R39, c[0x0][0x23c], -R46.reuse ;  /* 0x00008f0027287a23 */ /* 0x100fe4000001082e */
[----:B------:R-:W-:Y:S01]  /*fa90*/  FFMA.FTZ R185, R38, c[0x0][0x23c], -R46 ;  /* 0x00008f0026b97a23 */ /* 0x000fe2000001082e */
[C---:B------:R-:W-:Y:S01]  /*faa0*/  HMMA.16816.F32 R72, R68.reuse, R4, RZ ;  /* 0x000000044448723c */ /* 0x040fe200000018ff */
[--C-:B------:R-:W-:Y:S01]  /*fab0*/  FFMA.FTZ R33, R33, c[0x0][0x23c], -R26.reuse ;  /* 0x00008f0021217a23 */ /* 0x100fe2000001081a */
[----:B------:R-:W-:Y:S01]  /*fac0*/  MUFU.EX2 R105, R105 ;  /* 0x0000006900697308 */ /* 0x000fe20000000800 */
[--C-:B------:R-:W-:Y:S02]  /*fad0*/  FFMA.FTZ R34, R31, c[0x0][0x23c], -R26.reuse ;  /* 0x00008f001f227a23 */ /* 0x100fe4000001081a */
[----:B------:R-:W-:Y:S02]  /*fae0*/  FFMA.FTZ R25, R25, c[0x0][0x23c], -R26 ;  /* 0x00008f0019197a23 */ /* 0x000fe4000001081a */
        /* <DEDUP_REMOVED lines=8> */
[----:B---3--:R-:W-:Y:S01]  /*fb70*/  F2FP.PACK_AB R7, R3, R30 ;  /* 0x0000001e0307723e */ /* 0x008fe200000000ff */
[----:B------:R-:W-:Y:S01]  /*fb80*/  MUFU.EX2 R57, R57 ;  /* 0x0000003900397308 */ /* 0x000fe20000000800 */
[----:B------:R-:W-:Y:S02]  /*fb90*/  FADD.FTZ R29, R29, R36 ;  /* 0x000000241d1d7221 */ /* 0x000fe40000010000 */
[----:B------:R-:W-:Y:S02]  /*fba0*/  FADD.FTZ R32, R32, R35 ;  /* 0x0000002320207221 */ /* 0x000fe40000010000 */
[----:B------:R-:W-:Y:S01]  /*fbb0*/  FADD.FTZ R30, R30, R29 ;  /* 0x0000001d1e1e7221 */ /* 0x000fe20000010000 */
[----:B------:R-:W-:Y:S01]  /*fbc0*/  HMMA.16816.F32 R88, R4, R12, R88 ;  /* 0x0000000c0458723c */ /* 0x000fe20000001858 */
[----:B------:R-:W-:Y:S01]  /*fbd0*/  FADD.FTZ R32, R27, R32 ;  /* 0x000000201b207221 */ /* 0x000fe20000010000 */
[----:B------:R-:W-:Y:S01]  /*fbe0*/  MUFU.EX2 R54, R54 ;  /* 0x0000003600367308 */ /* 0x000fe20000000800 */
[----:B------:R-:W-:-:S02]  /*fbf0*/  FADD.FTZ R3, R3, R30 ;  /* 0x0000001e03037221 */ /* 0x000fc40000010000 */
[----:B------:R-:W-:-:S03]  /*fc00*/  FFMA.FTZ R184, R24, c[0x0][0x23c], -R26 ;  /* 0x00008f0018b87a23 */ /* 0x000fc6000001081a */
        /* <DEDUP_REMOVED lines=24> */
[----:B-----5:R-:W-:-:S03]  /*fd90*/  F2FP.PACK_AB R7, R60, R109 ;  /* 0x0000006d3c07723e */ /* 0x020fc600000000ff */
[----:B------:R-:W-:Y:S02]  /*fda0*/  FADD.FTZ R57, R57, R58 ;  /* 0x0000003a39397221 */ /* 0x000fe40000010000 */
[----:B------:R-:W-:Y:S02]  /*fdb0*/  MUFU.EX2 R66, R66 ;  /* 0x0000004200427308 */ /* 0x000fe40000000800 */
[----:B----4-:R-:W-:Y:S01]  /*fdc0*/  HMMA.16816.F32 R96, R4, R16, R96 ;  /* 0x000000100460723c */ /* 0x010fe20000001860 */
[----:B------:R-:W-:-:S05]  /*fdd0*/  FADD.FTZ R54, R54, R57 ;  /* 0x0000003936367221 */ /* 0x000fca0000010000 */
        /* <DEDUP_REMOVED lines=24> */
[----:B-1----:R-:W-:-:S02]  /*ff60*/  F2FP.PACK_AB R5, R117, R66 ;  /* 0x000000427505723e */ /* 0x002fc400000000ff */
[----:B------:R-:W-:Y:S01]  /*ff70*/  F2FP.PACK_AB R6, R62, R113 ;  /* 0x000000713e06723e */ /* 0x000fe200000000ff */
[----:B------:R-:W-:Y:S01]  /*ff80*/  FADD.FTZ R64, R64, R115 ;  /* 0x0000007340407221 */ /* 0x000fe20000010000 */
[----:B---3--:R-:W-:Y:S01]  /*ff90*/  F2FP.PACK_AB R7, R108, R127 ;  /* 0x0000007f6c07723e */ /* 0x008fe200000000ff */
[----:B------:R-:W-:Y:S02]  /*ffa0*/  MUFU.EX2 R131, R131 ;  /* 0x0000008300837308 */ /* 0x000fe40000000800 */
[----:B------:R-:W-:-:S04]  /*ffb0*/  FADD.FTZ R113, R113, R64 ;  /* 0x0000004071717221 */ /* 0x000fc80000010000 */
[C---:B------:R-:W-:Y:S01]  /*ffc0*/  HMMA.16816.F32 R96, R4.reuse, R16, R96 ;  /* 0x000000100460723c */ /* 0x040fe20000001860 */
[----:B------:R-:W-:Y:S01]  /*ffd0*/  FADD.FTZ R62, R62, R113 ;  /* 0x000000713e3e7221 */ /* 0x000fe20000010000 */
[----:B------:R-:W1:Y:S06]  /*ffe0*/  MUFU.EX2 R120, R120 ;  /* 0x0000007800787308 */ /* 0x000e6c0000000800 */
        /* <DEDUP_REMOVED lines=27> */
[----:B------:R-:W-:-:S03]  /*101a0*/  F2FP.PACK_AB R7, R116, R145 ;  /* 0x000000917407723e */ /* 0x000fc600000000ff */
[----:B------:R-:W-:Y:S02]  /*101b0*/  FADD.FTZ R129, R129, R112 ;  /* 0x0000007081817221 */ /* 0x000fe40000010000 */
[----:B------:R-:W-:Y:S02]  /*101c0*/  MUFU.EX2 R38, R41 ;  /* 0x0000002900267308 */ /* 0x000fe40000000800 */
[----:B-----5:R-:W-:Y:S01]  /*101d0*/  HMMA.16816.F32 R80, R4, R8, R80 ;  /* 0x000000080450723c */ /* 0x020fe20000001850 */
[----:B------:R-:W-:-:S05]  /*101e0*/  FADD.FTZ R110, R110, R129 ;  /* 0x000000816e6e7221 */ /* 0x000fca0000010000 */
[----:B------:R-:W-:Y:S02]  /*101f0*/  MUFU.EX2 R40, R40 ;  /* 0x0000002800287308 */ /* 0x000fe40000000800 */
[C---:B------:R-:W-:Y:S01]  /*10200*/  HMMA.16816.F32 R76, R4.reuse, R10, R76 ;  /* 0x0000000a044c723c */ /* 0x040fe2000000184c */
[----:B------:R-:W-:Y:S05]  /*10210*/  LDSM.16.MT88.4 R8, [R156+0x8800] ;  /* 0x008800009c08783b */ /* 0x000fea0000004200 */
[----:B------:R-:W-:Y:S02]  /*10220*/  MUFU.EX2 R185, R185 ;  /* 0x000000b900b97308 */ /* 0x000fe40000000800 */
[C---:B------:R-:W-:Y:S06]  /*10230*/  HMMA.16816.F32 R96, R4.reuse, R16, R96 ;  /* 0x000000100460723c */ /* 0x040fec0000001860 */
[----:B------:R-:W-:Y:S02]  /*10240*/  MUFU.EX2 R33, R33 ;  /* 0x0000002100217308 */ /* 0x000fe40000000800 */
[C---:B--2---:R-:W-:Y:S06]  /*10250*/  HMMA.16816.F32 R88, R4.reuse, R12, R88 ;  /* 0x0000000c0458723c */ /* 0x044fec0000001858 */
[----:B------:R-:W-:Y:S02]  /*10260*/  MUFU.EX2 R34, R34 ;  /* 0x0000002200227308 */ /* 0x000fe40000000800 */
[C---:B------:R-:W-:Y:S01]  /*10270*/  HMMA.16816.F32 R84, R4.reuse, R14, R84 ;  /* 0x0000000e0454723c */ /* 0x040fe20000001854 */
[----:B------:R-:W2:Y:S05]  /*10280*/  LDSM.16.MT88.4 R12, [R156+0x8000] ;  /* 0x008000009c0c783b */ /* 0x000eaa0000004200 */
[----:B------:R-:W-:Y:S02]  /*10290*/  MUFU.EX2 R25, R25 ;  /* 0x0000001900197308 */ /* 0x000fe40000000800 */
[C---:B------:R-:W-:Y:S01]  /*102a0*/  HMMA.16816.F32 R92, R4.reuse, R18, R92 ;  /* 0x00000012045c723c */ /* 0x040fe2000000185c */
[----:B------:R-:W4:Y:S05]  /*102b0*/  LDSM.16.MT88.4 R16, [R158+0x8800] ;  /* 0x008800009e10783b */ /* 0x000f2a0000004200 */
[----:B------:R-:W-:Y:S02]  /*102c0*/  MUFU.EX2 R184, R184 ;  /* 0x000000b800b87308 */ /* 0x000fe40000000800 */
[C---:B--2---:R-:W-:Y:S08]  /*102d0*/  HMMA.16816.F32 R72, R4.reuse, R12, R72 ;  /* 0x0000000c0448723c */ /* 0x044ff00000001848 */
[----:B------:R-:W-:Y:S01]  /*102e0*/  HMMA.16816.F32 R68, R4, R14, R68 ;  /* 0x0000000e0444723c */ /* 0x000fe20000001844 */
[----:B------:R-:W2:Y:S06]  /*102f0*/  LDSM.16.MT88.4 R12, [R157+0x8800] ;  /* 0x008800009d0c783b */ /* 0x000eac0000004200 */
[----:B-1----:R-:W-:Y:S01]  /*10300*/  F2FP.PACK_AB R4, R120, R131 ;  /* 0x000000837804723e */ /* 0x002fe200000000ff */
[----:B------:R-:W-:Y:S01]  /*10310*/  FADD.FTZ R131, R131, R110 ;  /* 0x0000006e83837221 */ /* 0x000fe20000010000 */
[----:B---3--:R-:W-:-:S02]  /*10320*/  F2FP.PACK_AB R5, R126, R119 ;  /* 0x000000777e05723e */ /* 0x008fc400000000ff */
[----:B------:R-:W-:Y:S01]  /*10330*/  F2FP.PACK_AB R6, R118, R121 ;  /* 0x000000797606723e */ /* 0x000fe200000000ff */
[----:B------:R-:W-:Y:S01]  /*10340*/  FADD.FTZ R120, R120, R131 ;  /* 0x0000008378787221 */ /* 0x000fe20000010000 */
[----:B------:R-:W-:-:S03]  /*10350*/  F2FP.PACK_AB R7, R111, R128 ;  /* 0x000000806f07723e */ /* 0x000fc600000000ff */
[----:B------:R-:W-:-:S04]  /*10360*/  FADD.FTZ R121, R121, R120 ;  /* 0x0000007879797221 */ /* 0x000fc80000010000 */
[----:B------:R-:W-:Y:S01]  /*10370*/  HMMA.16816.F32 R96, R4, R20, R96 ;  /* 0x000000140460723c */ /* 0x000fe20000001860 */
[----:B------:R-:W-:-:S06]  /*10380*/  FADD.FTZ R118, R118, R121 ;  /* 0x0000007976767221 */ /* 0x000fcc0000010000 */
[--C-:B------:R-:W-:Y:S01]  /*10390*/  FFMA.FTZ R20, R65, c[0x0][0x23c], -R46.reuse ;  /* 0x00008f0041147a23 */ /* 0x100fe2000001082e */
[----:B------:R-:W-:Y:S01]  /*103a0*/  HMMA.16816.F32 R92, R4, R22, R92 ;  /* 0x00000016045c723c */ /* 0x000fe2000000185c */
[----:B------:R-:W-:-:S04]  /*103b0*/  FFMA.FTZ R21, R63, c[0x0][0x23c], -R46 ;  /* 0x00008f003f157a23 */ /* 0x000fc8000001082e */
[----:B------:R-:W-:Y:S02]  /*103c0*/  MUFU.EX2 R20, R20 ;  /* 0x0000001400147308 */ /* 0x000fe40000000800 */
[--C-:B------:R-:W-:Y:S01]  /*103d0*/  FFMA.FTZ R23, R67, c[0x0][0x23c], -R46.reuse ;  /* 0x00008f0043177a23 */ /* 0x100fe2000001082e */
[----:B----4-:R-:W-:Y:S01]  /*103e0*/  HMMA.16816.F32 R88, R4, R16, R88 ;  /* 0x000000100458723c */ /* 0x010fe20000001858 */
[----:B------:R-:W-:-:S04]  /*103f0*/  FFMA.FTZ R22, R61, c[0x0][0x23c], -R46 ;  /* 0x00008f003d167a23 */ /* 0x000fc8000001082e */
[----:B------:R-:W1:Y:S03]  /*10400*/  MUFU.EX2 R23, R23 ;  /* 0x0000001700177308 */ /* 0x000e660000000800 */
[C---:B--2---:R-:W-:Y:S05]  /*10410*/  HMMA.16816.F32 R80, R4.reuse, R12, R80 ;  /* 0x0000000c0450723c */ /* 0x044fea0000001850 */
[----:B------:R-:W-:Y:S03]  /*10420*/  MUFU.EX2 R21, R21 ;  /* 0x0000001500157308 */ /* 0x000fe60000000800 */
[C---:B------:R-:W-:Y:S01]  /*10430*/  HMMA.16816.F32 R76, R4.reuse, R14, R76 ;  /* 0x0000000e044c723c */ /* 0x040fe2000000184c */
[----:B------:R-:W2:Y:S04]  /*10440*/  LDSM.16.MT88.4 R12, [R160+0x9000] ;  /* 0x00900000a00c783b */ /* 0x000ea80000004200 */
[----:B------:R-:W3:Y:S03]  /*10450*/  MUFU.EX2 R22, R22 ;  /* 0x0000001600167308 */ /* 0x000ee60000000800 */
[C---:B------:R-:W-:Y:S01]  /*10460*/  HMMA.16816.F32 R84, R4.reuse, R18, R84 ;  /* 0x000000120454723c */ /* 0x040fe20000001854 */
[----:B------:R-:W4:Y:S07]  /*10470*/  LDSM.16.MT88.4 R16, [R157+0x9000] ;  /* 0x009000009d10783b */ /* 0x000f2e0000004200 */
[C---:B------:R-:W-:Y:S08]  /*10480*/  HMMA.16816.F32 R72, R4.reuse, R8, R72 ;  /* 0x000000080448723c */ /* 0x040ff00000001848 */
[----:B------:R-:W-:Y:S01]  /*10490*/  HMMA.16816.F32 R68, R4, R10, R68 ;  /* 0x0000000a0444723c */ /* 0x000fe20000001844 */
[----:B------:R-:W5:Y:S06]  /*104a0*/  LDSM.16.MT88.4 R8, [R158+0x9000] ;  /* 0x009000009e08783b */ /* 0x000f6c0000004200 */
[----:B-1----:R-:W-:Y:S01]  /*104b0*/  F2FP.PACK_AB R4, R20, R23 ;  /* 0x000000171404723e */ /* 0x002fe200000000ff */
[----:B------:R-:W-:Y:S01]  /*104c0*/  FADD.FTZ R23, R23, R118 ;  /* 0x0000007617177221 */ /* 0x000fe20000010000 */
[----:B------:R-:W-:-:S02]  /*104d0*/  F2FP.PACK_AB R5, R47, R132 ;  /* 0x000000842f05723e */ /* 0x000fc400000000ff */
[----:B---3--:R-:W-:Y:S01]  /*104e0*/  F2FP.PACK_AB R6, R22, R21 ;  /* 0x000000151606723e */ /* 0x008fe200000000ff */
[----:B------:R-:W-:Y:S01]  /*104f0*/  FADD.FTZ R20, R20, R23 ;  /* 0x0000001714147221 */ /* 0x000fe20000010000 */
[----:B------:R-:W-:-:S03]  /*10500*/  F2FP.PACK_AB R7, R43, R130 ;  /* 0x000000822b07723e */ /* 0x000fc600000000ff */
[----:B------:R-:W-:-:S04]  /*10510*/  FADD.FTZ R21, R21, R20 ;  /* 0x0000001415157221 */ /* 0x000fc80000010000 */
[----:B--2---:R-:W-:Y:S01]  /*10520*/  HMMA.16816.F32 R96, R4, R12, R96 ;  /* 0x0000000c0460723c */ /* 0x004fe20000001860 */
[----:B------:R-:W-:-:S07]  /*10530*/  FADD.FTZ R22, R22, R21 ;  /* 0x0000001516167221 */ /* 0x000fce0000010000 */
[C---:B------:R-:W-:Y:S01]  /*10540*/  HMMA.16816.F32 R92, R4.reuse, R14, R92 ;  /* 0x0000000e045c723c */ /* 0x040fe2000000185c */
[----:B------:R-:W1:Y:S07]  /*10550*/  LDSM.16.MT88.4 R12, [R156+0x9000] ;  /* 0x009000009c0c783b */ /* 0x000e6e0000004200 */
[C---:B----4-:R-:W-:Y:S08]  /*10560*/  HMMA.16816.F32 R80, R4.reuse, R16, R80 ;  /* 0x000000100450723c */ /* 0x050ff00000001850 */
[C---:B-----5:R-:W-:Y:S08]  /*10570*/  HMMA.16816.F32 R88, R4.reuse, R8, R88 ;  /* 0x000000080458723c */ /* 0x060ff00000001858 */
[C---:B------:R-:W-:Y:S01]  /*10580*/  HMMA.16816.F32 R84, R4.reuse, R10, R84 ;  /* 0x0000000a0454723c */ /* 0x040fe20000001854 */
[----:B------:R-:W2:Y:S07]  /*10590*/  LDSM.16.MT88.4 R8, [R160+0x9800] ;  /* 0x00980000a008783b */ /* 0x000eae0000004200 */
[C---:B------:R-:W-:Y:S01]  /*105a0*/  HMMA.16816.F32 R76, R4.reuse, R18, R76 ;  /* 0x00000012044c723c */ /* 0x040fe2000000184c */
[----:B------:R-:W3:Y:S07]  /*105b0*/  LDSM.16.MT88.4 R16, [R158+0x9800] ;  /* 0x009800009e10783b */ /* 0x000eee0000004200 */
[C---:B-1----:R-:W-:Y:S07]  /*105c0*/  HMMA.16816.F32 R72, R4.reuse, R12, R72 ;  /* 0x0000000c0448723c */ /* 0x042fee0000001848 */
[----:B------:R-:W-:Y:S01]  /*105d0*/  FADD.FTZ R12, R56, R3 ;  /* 0x00000003380c7221 */ /* 0x000fe20000010000 */
[----:B------:R-:W-:Y:S03]  /*105e0*/  HMMA.16816.F32 R68, R4, R14, R68 ;  /* 0x0000000e0444723c */ /* 0x000fe60000001844 */
[----:B------:R-:W-:-:S04]  /*105f0*/  FADD.FTZ R12, R103, R12 ;  /* 0x0000000c670c7221 */ /* 0x000fc80000010000 */
[----:B------:R-:W-:Y:S01]  /*10600*/  FADD.FTZ R109, R109, R12 ;  /* 0x0000000c6d6d7221 */ /* 0x000fe20000010000 */
[----:B------:R-:W-:Y:S01]  /*10610*/  F2FP.PACK_AB R4, R38, R39 ;  /* 0x000000272604723e */ /* 0x000fe200000000ff */
[----:B------:R-:W1:Y:S01]  /*10620*/  LDSM.16.MT88.4 R12, [R157+0x9800] ;  /* 0x009800009d0c783b */ /* 0x000e620000004200 */
[----:B------:R-:W-:Y:S01]  /*10630*/  F2FP.PACK_AB R5, R34, R33 ;  /* 0x000000212205723e */ /* 0x000fe200000000ff */
[----:B------:R-:W-:Y:S01]  /*10640*/  FADD.FTZ R109, R60, R109 ;  /* 0x0000006d3c6d7221 */ /* 0x000fe20000010000 */
[----:B------:R-:W-:Y:S01]  /*10650*/  F2FP.PACK_AB R6, R185, R40 ;  /* 0x00000028b906723e */ /* 0x000fe200000000ff */
[----:B------:R-:W-:Y:S01]  /*10660*/  FADD.FTZ R39, R39, R22 ;  /* 0x0000001627277221 */ /* 0x000fe20000010000 */
[----:B------:R-:W-:Y:S01]  /*10670*/  F2FP.PACK_AB R7, R184, R25 ;  /* 0x00000019b807723e */ /* 0x000fe200000000ff */
[----:B------:R-:W-:Y:S02]  /*10680*/  FADD.FTZ R66, R66, R109 ;  /* 0x0000006d42427221 */ /* 0x000fe40000010000 */
[----:B------:R-:W-:-:S02]  /*10690*/  FADD.FTZ R39, R38, R39 ;  /* 0x0000002726277221 */ /* 0x000fc40000010000 */
[----:B------:R-:W-:Y:S02]  /*106a0*/  FADD.FTZ R66, R117, R66 ;  /* 0x0000004275427221 */ /* 0x000fe40000010000 */
[C---:B--2---:R-:W-:Y:S01]  /*106b0*/  HMMA.16816.F32 R96, R4.reuse, R8, R96 ;  /* 0x000000080460723c */ /* 0x044fe20000001860 */
[----:B------:R-:W-:Y:S02]  /*106c0*/  FADD.FTZ R40, R40, R39 ;  /* 0x0000002728287221 */ /* 0x000fe40000010000 */
[----:B------:R-:W-:Y:S02]  /*106d0*/  FADD.FTZ R127, R127, R66 ;  /* 0x000000427f7f7221 */ /* 0x000fe40000010000 */
[----:B------:R-:W-:Y:S02]  /*106e0*/  FADD.FTZ R185, R185, R40 ;  /* 0x00000028b9b97221 */ /* 0x000fe40000010000 */
[----:B------:R-:W-:Y:S01]  /*106f0*/  FADD.FTZ R127, R108, R127 ;  /* 0x0000007f6c7f7221 */ /* 0x000fe20000010000 */
[----:B------:R-:W-:Y:S01]  /*10700*/  HMMA.16816.F32 R92, R4, R10, R92 ;  /* 0x0000000a045c723c */ /* 0x000fe2000000185c */
[----:B------:R-:W2:Y:S02]  /*10710*/  LDSM.16.MT88.4 R8, [R156+0x9800] ;  /* 0x009800009c08783b */ /* 0x000ea40000004200 */
        /* <DEDUP_REMOVED lines=14> */
[----:B--2---:R-:W-:Y:S03]  /*10800*/  HMMA.16816.F32 R72, R4, R8, R72 ;  /* 0x000000080448723c */ /* 0x004fe60000001848 */
        /* <DEDUP_REMOVED lines=72> */
.L_x_5643:
[----:B------:R-:W-:-:S05]  /*10c90*/  IMAD.MOV.U32 R3, RZ, RZ, c[0x0][0x1a0] ;  /* 0x00006800ff037624 */ /* 0x000fca00078e00ff */
[----:B------:R-:W-:-:S04]  /*10ca0*/  LEA R3, -R3, RZ, 0x7 ;  /* 0x000000ff03037211 */ /* 0x000fc800078e39ff */
[----:B------:R-:W-:Y:S02]  /*10cb0*/  SHF.R.S32.HI R4, RZ, 0x1f, R3 ;  /* 0x0000001fff047819 */ /* 0x000fe40000011403 */
.L_x_5644:
[----:B------:R-:W-:Y:S02]  /*10cc0*/  ISETP.GE.AND P0, PT, R100, c[0x0][0x220], PT ;  /* 0x0000880064007a0c */ /* 0x000fe40003f06270 */
[----:B------:R-:W-:-:S04]  /*10cd0*/  LEA R140, P1, R3, R140, 0x1 ;  /* 0x0000008c038c7211 */ /* 0x000fc800078208ff */
        /* <DEDUP_REMOVED lines=99> */
[----:B------:R-:W2:Y:S04]  /*11310*/  LDSM.16.M88.4 R8, [R165+0x2000] ;  /* 0x00200000a508783b */ /* 0x000ea80000000200 */
[----:B------:R-:W-:Y:S04]  /*11320*/  LDSM.16.M88.4 R108, [R164] ;  /* 0x00000000a46c783b */ /* 0x000fe80000000200 */
[----:B----4-:R-:W-:Y:S04]  /*11330*/  LDSM.16.M88.4 R4, [R159+0x2000] ;  /* 0x002000009f04783b */ /* 0x010fe80000000200 */
[----:B------:R-:W-:Y:S04]  /*11340*/  LDSM.16.M88.4 R60, [R165+0x2800] ;  /* 0x00280000a53c783b */ /* 0x000fe80000000200 */
[----:B-----5:R-:W-:Y:S04]  /*11350*/  LDSM.16.M88.4 R28, [R159+0x2800] ;  /* 0x002800009f1c783b */ /* 0x020fe80000000200 */
[----:B------:R-:W4:Y:S04]  /*11360*/  LDSM.16.M88.4 R40, [R165+0x3800] ;  /* 0x00380000a528783b */ /* 0x000f280000000200 */
[----:B------:R-:W5:Y:S04]  /*11370*/  LDSM.16.M88.4 R32, [R165+0x4000] ;  /* 0x00400000a520783b */ /* 0x000f680000000200 */
[----:B-1----:R-:W1:Y:S04]  /*11380*/  LDSM.16.M88.4 R24, [R165+0x4800] ;  /* 0x00480000a518783b */ /* 0x002e680000000200 */
[----:B------:R-:W1:Y:S04]  /*11390*/  LDSM.16.M88.4 R52, [R165+0x3000] ;  /* 0x00300000a534783b */ /* 0x000e680000000200 */
[----:B------:R-:W1:Y:S01]  /*113a0*/  LDSM.16.M88.4 R128, [R159+0x3800] ;  /* 0x003800009f80783b */ /* 0x000e620000000200 */
[C---:B--2---:R-:W-:Y:S03]  /*113b0*/  HMMA.16816.F32 R12, R116.reuse, R8, RZ ;  /* 0x00000008740c723c */ /* 0x044fe600000018ff */
[----:B------:R-:W2:Y:S04]  /*113c0*/  LDSM.16.M88.4 R112, [R159+0x4000] ;  /* 0x004000009f70783b */ /* 0x000ea80000000200 */
[----:B------:R-:W1:Y:S01]  /*113d0*/  LDSM.16.M88.4 R64, [R159+0x4800] ;  /* 0x004800009f40783b */ /* 0x000e620000000200 */
[C---:B------:R-:W-:Y:S03]  /*113e0*/  HMMA.16816.F32 R8, R116.reuse, R10, RZ ;  /* 0x0000000a7408723c */ /* 0x040fe600000018ff */
[----:B------:R-:W1:Y:S04]  /*113f0*/  LDSM.16.M88.4 R20, [R159+0x3000] ;  /* 0x003000009f14783b */ /* 0x000e680000000200 */
[----:B---3--:R-:W3:Y:S04]  /*11400*/  LDSM.16.M88.4 R16, [R165+0x5000] ;  /* 0x00500000a510783b */ /* 0x008ee80000000200 */
[----:B------:R-:W1:Y:S01]  /*11410*/  LDSM.16.M88.4 R132, [R165+0x5800] ;  /* 0x00580000a584783b */ /* 0x000e620000000200 */
[----:B----4-:R-:W-:Y:S03]  /*11420*/  HMMA.16816.F32 R44, R116, R40, RZ ;  /* 0x00000028742c723c */ /* 0x010fe600000018ff */
[----:B------:R-:W4:Y:S04]  /*11430*/  LDSM.16.M88.4 R124, [R159+0x5000] ;  /* 0x005000009f7c783b */ /* 0x000f280000000200 */
[----:B------:R-:W0:Y:S01]  /*11440*/  LDGDEPBAR ;  /* 0x00000000000079af */ /* 0x000e220000000000 */
[C---:B------:R-:W-:Y:S08]  /*11450*/  HMMA.16816.F32 R12, R108.reuse, R4, R12 ;  /* 0x000000046c0c723c */ /* 0x040ff0000000180c */
[----:B------:R-:W-:Y:S08]  /*11460*/  HMMA.16816.F32 R8, R108, R6, R8 ;  /* 0x000000066c08723c */ /* 0x000ff00000001808 */
[C---:B------:R-:W-:Y:S08]  /*11470*/  HMMA.16816.F32 R4, R116.reuse, R60, RZ ;  /* 0x0000003c7404723c */ /* 0x040ff000000018ff */
[C---:B------:R-:W-:Y:S08]  /*11480*/  HMMA.16816.F32 R60, R116.reuse, R62, RZ ;  /* 0x0000003e743c723c */ /* 0x040ff000000018ff */
[----:B-----5:R-:W-:Y:S08]  /*11490*/  HMMA.16816.F32 R36, R116, R32, RZ ;  /* 0x000000207424723c */ /* 0x020ff000000018ff */
[C---:B------:R-:W-:Y:S08]  /*114a0*/  HMMA.16816.F32 R4, R108.reuse, R28, R4 ;  /* 0x0000001c6c04723c */ /* 0x040ff00000001804 */
[----:B------:R-:W-:Y:S08]  /*114b0*/  HMMA.16816.F32 R60, R108, R30, R60 ;  /* 0x0000001e6c3c723c */ /* 0x000ff0000000183c */
[C---:B-1----:R-:W-:Y:S08]  /*114c0*/  HMMA.16816.F32 R28, R116.reuse, R24, RZ ;  /* 0x00000018741c723c */ /* 0x042ff000000018ff */
[C---:B------:R-:W-:Y:S08]  /*114d0*/  HMMA.16816.F32 R40, R116.reuse, R42, RZ ;  /* 0x0000002a7428723c */ /* 0x040ff000000018ff */
[C---:B------:R-:W-:Y:S08]  /*114e0*/  HMMA.16816.F32 R32, R116.reuse, R34, RZ ;  /* 0x000000227420723c */ /* 0x040ff000000018ff */
[C---:B------:R-:W-:Y:S08]  /*114f0*/  HMMA.16816.F32 R24, R116.reuse, R26, RZ ;  /* 0x0000001a7418723c */ /* 0x040ff000000018ff */
[C---:B------:R-:W-:Y:S08]  /*11500*/  HMMA.16816.F32 R56, R116.reuse, R52, RZ ;  /* 0x000000347438723c */ /* 0x040ff000000018ff */
[----:B------:R-:W-:Y:S08]  /*11510*/  HMMA.16816.F32 R52, R116, R54, RZ ;  /* 0x000000367434723c */ /* 0x000ff000000018ff */
[C---:B------:R-:W-:Y:S08]  /*11520*/  HMMA.16816.F32 R44, R108.reuse, R128, R44 ;  /* 0x000000806c2c723c */ /* 0x040ff0000000182c */
[C---:B------:R-:W-:Y:S01]  /*11530*/  HMMA.16816.F32 R40, R108.reuse, R130, R40 ;  /* 0x000000826c28723c */ /* 0x040fe20000001828 */
[----:B------:R-:W-:Y:S07]  /*11540*/  LDSM.16.M88.4 R128, [R163] ;  /* 0x00000000a380783b */ /* 0x000fee0000000200 */
[C---:B--2---:R-:W-:Y:S08]  /*11550*/  HMMA.16816.F32 R36, R108.reuse, R112, R36 ;  /* 0x000000706c24723c */ /* 0x044ff00000001824 */
[C---:B------:R-:W-:Y:S01]  /*11560*/  HMMA.16816.F32 R32, R108.reuse, R114, R32 ;  /* 0x000000726c20723c */ /* 0x040fe20000001820 */
[----:B------:R-:W1:Y:S07]  /*11570*/  LDSM.16.M88.4 R112, [R159+0x5800] ;  /* 0x005800009f70783b */ /* 0x000e6e0000000200 */
[C---:B------:R-:W-:Y:S08]  /*11580*/  HMMA.16816.F32 R28, R108.reuse, R64, R28 ;  /* 0x000000406c1c723c */ /* 0x040ff0000000181c */
[C---:B------:R-:W-:Y:S01]  /*11590*/  HMMA.16816.F32 R24, R108.reuse, R66, R24 ;  /* 0x000000426c18723c */ /* 0x040fe20000001818 */
[----:B------:R-:W2:Y:S07]  /*115a0*/  LDSM.16.M88.4 R64, [R162] ;  /* 0x00000000a240783b */ /* 0x000eae0000000200 */
[C---:B------:R-:W-:Y:S08]  /*115b0*/  HMMA.16816.F32 R56, R108.reuse, R20, R56 ;  /* 0x000000146c38723c */ /* 0x040ff00000001838 */
[----:B------:R-:W-:Y:S08]  /*115c0*/  HMMA.16816.F32 R52, R108, R22, R52 ;  /* 0x000000166c34723c */ /* 0x000ff00000001834 */
[C---:B---3--:R-:W-:Y:S08]  /*115d0*/  HMMA.16816.F32 R20, R116.reuse, R16, RZ ;  /* 0x000000107414723c */ /* 0x048ff000000018ff */
[C---:B------:R-:W-:Y:S08]  /*115e0*/  HMMA.16816.F32 R16, R116.reuse, R18, RZ ;  /* 0x000000127410723c */ /* 0x040ff000000018ff */
[C---:B------:R-:W-:Y:S08]  /*115f0*/  HMMA.16816.F32 R120, R116.reuse, R132, RZ ;  /* 0x000000847478723c */ /* 0x040ff000000018ff */
[----:B------:R-:W-:Y:S01]  /*11600*/  HMMA.16816.F32 R116, R116, R134, RZ ;  /* 0x000000867474723c */ /* 0x000fe200000018ff */
        /* <DEDUP_REMOVED lines=9> */
[C---:B------:R-:W-:Y:S01]  /*116a0*/  HMMA.16816.F32 R8, R128.reuse, R66, R8 ;  /* 0x000000428008723c */ /* 0x040fe20000001808 */
[----:B------:R-:W2:Y:S07]  /*116b0*/  LDSM.16.M88.4 R64, [R152] ;  /* 0x000000009840783b */ /* 0x000eae0000000200 */
[C---:B---3--:R-:W-:Y:S08]  /*116c0*/  HMMA.16816.F32 R4, R128.reuse, R132, R4 ;  /* 0x000000848004723c */ /* 0x048ff00000001804 */
[C---:B------:R-:W-:Y:S01]  /*116d0*/  HMMA.16816.F32 R60, R128.reuse, R134, R60 ;  /* 0x00000086803c723c */ /* 0x040fe2000000183c */
[----:B------:R-:W-:Y:S07]  /*116e0*/  LDSM.16.M88.4 R132, [R102+0x800] ;  /* 0x000800006684783b */ /* 0x000fee0000000200 */
[C---:B----4-:R-:W-:Y:S08]  /*116f0*/  HMMA.16816.F32 R28, R128.reuse, R124, R28 ;  /* 0x0000007c801c723c */ /* 0x050ff0000000181c */
[C---:B-1----:R-:W-:Y:S08]  /*11700*/  HMMA.16816.F32 R56, R128.reuse, R112, R56 ;  /* 0x000000708038723c */ /* 0x042ff00000001838 */
[C---:B------:R-:W-:Y:S01]  /*11710*/  HMMA.16816.F32 R52, R128.reuse, R114, R52 ;  /* 0x000000728034723c */ /* 0x040fe20000001834 */
[----:B------:R-:W1:Y:S07]  /*11720*/  LDSM.16.M88.4 R112, [R161] ;  /* 0x00000000a170783b */ /* 0x000e6e0000000200 */
[C---:B-----5:R-:W-:Y:S08]  /*11730*/  HMMA.16816.F32 R44, R128.reuse, R108, R44 ;  /* 0x0000006c802c723c */ /* 0x060ff0000000182c */
[C---:B------:R-:W-:Y:S01]  /*11740*/  HMMA.16816.F32 R40, R128.reuse, R110, R40 ;  /* 0x0000006e8028723c */ /* 0x040fe20000001828 */
[----:B------:R-:W3:Y:S07]  /*11750*/  LDSM.16.M88.4 R108, [R106] ;  /* 0x000000006a6c783b */ /* 0x000eee0000000200 */
[C---:B--2---:R-:W-:Y:S08]  /*11760*/  HMMA.16816.F32 R36, R128.reuse, R64, R36 ;  /* 0x000000408024723c */ /* 0x044ff00000001824 */
[C---:B------:R-:W-:Y:S01]  /*11770*/  HMMA.16816.F32 R32, R128.reuse, R66, R32 ;  /* 0x000000428020723c */ /* 0x040fe20000001820 */
[----:B------:R-:W2:Y:S07]  /*11780*/  LDSM.16.M88.4 R64, [R102] ;  /* 0x000000006640783b */ /* 0x000eae0000000200 */
[----:B------:R-:W-:Y:S01]  /*11790*/  HMMA.16816.F32 R24, R128, R126, R24 ;  /* 0x0000007e8018723c */ /* 0x000fe20000001818 */
[----:B------:R-:W4:Y:S07]  /*117a0*/  LDSM.16.M88.4 R124, [R104] ;  /* 0x00000000687c783b */ /* 0x000f2e0000000200 */
[C---:B-1----:R-:W-:Y:S08]  /*117b0*/  HMMA.16816.F32 R4, R112.reuse, R132, R4 ;  /* 0x000000847004723c */ /* 0x042ff00000001804 */
[----:B------:R-:W-:Y:S08]  /*117c0*/  HMMA.16816.F32 R60, R112, R134, R60 ;  /* 0x00000086703c723c */ /* 0x000ff0000000183c */
[C---:B---3--:R-:W-:Y:S08]  /*117d0*/  HMMA.16816.F32 R20, R128.reuse, R108, R20 ;  /* 0x0000006c8014723c */ /* 0x048ff00000001814 */
[----:B------:R-:W-:Y:S01]  /*117e0*/  HMMA.16816.F32 R16, R128, R110, R16 ;  /* 0x0000006e8010723c */ /* 0x000fe20000001810 */
[----:B------:R-:W1:Y:S01]  /*117f0*/  LDSM.16.M88.4 R108, [R102+0x1000] ;  /* 0x00100000666c783b */ /* 0x000e620000000200 */
        /* <DEDUP_REMOVED lines=10> */
[----:B------:R-:W-:Y:S01]  /*118a0*/  FMUL.FTZ R60, R60, c[0x0][0x2ec] ;  /* 0x0000bb003c3c7a20 */ /* 0x000fe20000410000 */
[----:B------:R-:W-:Y:S05]  /*118b0*/  MUFU.TANH R61, R61 ;  /* 0x0000003d003d7308 */ /* 0x000fea0000002400 */
[C---:B----4-:R-:W-:Y:S03]  /*118c0*/  HMMA.16816.F32 R120, R128.reuse, R124, R120 ;  /* 0x0000007c8078723c */ /* 0x050fe60000001878 */
[----:B------:R-:W-:Y:S05]  /*118d0*/  MUFU.TANH R60, R60 ;  /* 0x0000003c003c7308 */ /* 0x000fea0000002400 */
[----:B------:R-:W-:Y:S01]  /*118e0*/  FMUL.FTZ R3, R12, c[0x0][0x2ec] ;  /* 0x0000bb000c037a20 */ /* 0x000fe20000410000 */
[----:B------:R-:W-:Y:S01]  /*118f0*/  HMMA.16816.F32 R116, R128, R126, R116 ;  /* 0x0000007e8074723c */ /* 0x000fe20000001874 */
[----:B------:R-:W-:Y:S01]  /*11900*/  FMUL.FTZ R12, R14, c[0x0][0x2ec] ;  /* 0x0000bb000e0c7a20 */ /* 0x000fe20000410000 */
[----:B------:R-:W-:Y:S01]  /*11910*/  MUFU.TANH R103, R103 ;  /* 0x0000006700677308 */ /* 0x000fe20000002400 */
[----:B------:R-:W-:-:S02]  /*11920*/  FMUL.FTZ R14, R15, c[0x0][0x2ec] ;  /* 0x0000bb000f0e7a20 */ /* 0x000fc40000410000 */
[----:B------:R-:W-:Y:S02]  /*11930*/  FMUL.FTZ R13, R13, c[0x0][0x2ec] ;  /* 0x0000bb000d0d7a20 */ /* 0x000fe40000410000 */
[----:B------:R-:W-:Y:S01]  /*11940*/  FMUL.FTZ R8, R8, c[0x0][0x2ec] ;  /* 0x0000bb0008087a20 */ /* 0x000fe20000410000 */
[----:B-1----:R-:W-:Y:S01]  /*11950*/  HMMA.16816.F32 R56, R112, R108, R56 ;  /* 0x0000006c7038723c */ /* 0x002fe20000001838 */
[----:B------:R-:W-:Y:S01]  /*11960*/  FMUL.FTZ R9, R9, c[0x0][0x2ec] ;  /* 0x0000bb0009097a20 */ /* 0x000fe20000410000 */
[----:B------:R-:W-:Y:S01]  /*11970*/  MUFU.TANH R108, R4 ;  /* 0x00000004006c7308 */ /* 0x000fe20000002400 */
[----:B------:R-:W-:Y:S02]  /*11980*/  FMUL.FTZ R10, R10, c[0x0][0x2ec] ;  /* 0x0000bb000a0a7a20 */ /* 0x000fe40000410000 */
[----:B------:R-:W-:-:S03]  /*11990*/  FMUL.FTZ R11, R11, c[0x0][0x2ec] ;  /* 0x0000bb000b0b7a20 */ /* 0x000fc60000410000 */
[C---:B------:R-:W-:Y:S02]  /*119a0*/  HMMA.16816.F32 R52, R112.reuse, R110, R52 ;  /* 0x0000006e7034723c */ /* 0x040fe40000001834 */
[----:B------:R-:W-:Y:S06]  /*119b0*/  MUFU.TANH R110, R6 ;  /* 0x00000006006e7308 */ /* 0x000fec0000002400 */
[C---:B--2---:R-:W-:Y:S02]  /*119c0*/  HMMA.16816.F32 R44, R112.reuse, R64, R44 ;  /* 0x00000040702c723c */ /* 0x044fe4000000182c */
[----:B------:R-:W-:Y:S06]  /*119d0*/  MUFU.TANH R64, R5 ;  /* 0x0000000500407308 */ /* 0x000fec0000002400 */
[----:B------:R-:W-:Y:S01]  /*119e0*/  HMMA.16816.F32 R40, R112, R66, R40 ;  /* 0x000000427028723c */ /* 0x000fe20000001828 */
[----:B------:R-:W-:Y:S01]  /*119f0*/  FMUL.FTZ R105, R57, c[0x0][0x2ec] ;  /* 0x0000bb0039697a20 */ /* 0x000fe20000410000 */
[----:B------:R1:W-:Y:S01]  /*11a00*/  MUFU.TANH R65, R7 ;  /* 0x0000000700417308 */ /* 0x0003e20000002400 */
[----:B------:R-:W-:-:S02]  /*11a10*/  FMUL.FTZ R63, R56, c[0x0][0x2ec] ;  /* 0x0000bb00383f7a20 */ /* 0x000fc40000410000 */
[----:B------:R-:W-:Y:S02]  /*11a20*/  FMUL.FTZ R57, R58, c[0x0][0x2ec] ;  /* 0x0000bb003a397a20 */ /* 0x000fe40000410000 */
[----:B------:R-:W-:Y:S02]  /*11a30*/  FMUL.FTZ R56, R59, c[0x0][0x2ec] ;  /* 0x0000bb003b387a20 */ /* 0x000fe40000410000 */
[----:B------:R-:W-:Y:S01]  /*11a40*/  FMUL.FTZ R52, R52, c[0x0][0x2ec] ;  /* 0x0000bb0034347a20 */ /* 0x000fe20000410000 */
[----:B------:R-:W-:Y:S01]  /*11a50*/  MUFU.TANH R109, R8 ;  /* 0x00000008006d7308 */ /* 0x000fe20000002400 */
[----:B------:R-:W-:Y:S02]  /*11a60*/  FMUL.FTZ R58, R54, c[0x0][0x2ec] ;  /* 0x0000bb00363a7a20 */ /* 0x000fe40000410000 */
[----:B------:R-:W-:Y:S02]  /*11a70*/  FMUL.FTZ R54, R55, c[0x0][0x2ec] ;  /* 0x0000bb0037367a20 */ /* 0x000fe40000410000 */
[----:B------:R-:W-:-:S02]  /*11a80*/  FMUL.FTZ R53, R53, c[0x0][0x2ec] ;  /* 0x0000bb0035357a20 */ /* 0x000fc40000410000 */
[----:B------:R-:W-:Y:S01]  /*11a90*/  FMUL.FTZ R59, R44, c[0x0][0x2ec] ;  /* 0x0000bb002c3b7a20 */ /* 0x000fe20000410000 */
[----:B-1----:R-:W1:Y:S01]  /*11aa0*/  LDSM.16.M88.4 R4, [R102+0x2000] ;  /* 0x002000006604783b */ /* 0x002e620000000200 */
[----:B------:R-:W-:Y:S01]  /*11ab0*/  MUFU.TANH R15, R9 ;  /* 0x00000009000f7308 */ /* 0x000fe20000002400 */
[----:B------:R-:W-:Y:S02]  /*11ac0*/  FMUL.FTZ R46, R46, c[0x0][0x2ec] ;  /* 0x0000bb002e2e7a20 */ /* 0x000fe40000410000 */
[----:B------:R-:W-:Y:S02]  /*11ad0*/  FMUL.FTZ R45, R45, c[0x0][0x2ec] ;  /* 0x0000bb002d2d7a20 */ /* 0x000fe40000410000 */
[----:B------:R-:W-:Y:S02]  /*11ae0*/  FMUL.FTZ R131, R41, c[0x0][0x2ec] ;  /* 0x0000bb0029837a20 */ /* 0x000fe40000410000 */
[----:B------:R-:W2:Y:S01]  /*11af0*/  S2R R41, SR_TID.X ;  /* 0x0000000000297919 */ /* 0x000ea20000002100 */
[----:B------:R-:W3:Y:S01]  /*11b00*/  MUFU.TANH R124, R10 ;  /* 0x0000000a007c7308 */ /* 0x000ee20000002400 */
[----:B------:R-:W-:-:S02]  /*11b10*/  FMUL.FTZ R128, R42, c[0x0][0x2ec] ;  /* 0x0000bb002a807a20 */ /* 0x000fc40000410000 */
[----:B------:R-:W-:Y:S02]  /*11b20*/  FMUL.FTZ R40, R40, c[0x0][0x2ec] ;  /* 0x0000bb0028287a20 */ /* 0x000fe40000410000 */
[----:B------:R-:W-:Y:S02]  /*11b30*/  FMUL.FTZ R43, R43, c[0x0][0x2ec] ;  /* 0x0000bb002b2b7a20 */ /* 0x000fe40000410000 */
[----:B------:R-:W-:Y:S01]  /*11b40*/  FMUL.FTZ R44, R47, c[0x0][0x2ec] ;  /* 0x0000bb002f2c7a20 */ /* 0x000fe20000410000 */
[----:B------:R4:W-:Y:S08]  /*11b50*/  MUFU.TANH R51, R11 ;  /* 0x0000000b00337308 */ /* 0x0009f00000002400 */
[----:B------:R-:W5:Y:S01]  /*11b60*/  MUFU.TANH R63, R63 ;  /* 0x0000003f003f7308 */ /* 0x000f620000002400 */
[----:B--2---:R-:W-:Y:S01]  /*11b70*/  IMAD.SHL.U32 R41, R41, 0x2, RZ ;  /* 0x0000000229297824 */ /* 0x004fe200078e00ff */
[----:B----4-:R-:W2:Y:S06]  /*11b80*/  LDSM.16.M88.4 R8, [R102+0x2800] ;  /* 0x002800006608783b */ /* 0x010eac0000000200 */
[----:B------:R-:W4:Y:S01]  /*11b90*/  MUFU.TANH R57, R57 ;  /* 0x0000003900397308 */ /* 0x000f220000002400 */
[----:B------:R-:W-:Y:S01]  /*11ba0*/  LOP3.LUT R41, R41, 0x6, RZ, 0xc0, !PT ;  /* 0x0000000629297812 */ /* 0x000fe200078ec0ff */
[C---:B-1----:R-:W-:Y:S06]  /*11bb0*/  HMMA.16816.F32 R36, R112.reuse, R4, R36 ;  /* 0x000000047024723c */ /* 0x042fec0000001824 */
[----:B------:R-:W1:Y:S02]  /*11bc0*/  MUFU.TANH R52, R52 ;  /* 0x0000003400347308 */ /* 0x000e640000002400 */
[----:B------:R-:W-:Y:S01]  /*11bd0*/  HMMA.16816.F32 R32, R112, R6, R32 ;  /* 0x000000067020723c */ /* 0x000fe20000001820 */
[----:B------:R-:W1:Y:S05]  /*11be0*/  LDSM.16.M88.4 R4, [R102+0x3000] ;  /* 0x003000006604783b */ /* 0x000e6a0000000200 */
[----:B------:R-:W1:Y:S08]  /*11bf0*/  MUFU.TANH R59, R59 ;  /* 0x0000003b003b7308 */ /* 0x000e700000002400 */
[----:B------:R-:W1:Y:S02]  /*11c00*/  MUFU.TANH R126, R46 ;  /* 0x0000002e007e7308 */ /* 0x000e640000002400 */
[----:B------:R-:W-:-:S02]  /*11c10*/  FMUL.FTZ R42, R38, c[0x0][0x2ec] ;  /* 0x0000bb00262a7a20 */ /* 0x000fc40000410000 */
[----:B------:R-:W-:-:S04]  /*11c20*/  IMAD.SHL.U32 R38, R180, 0x80, RZ ;  /* 0x00000080b4267824 */ /* 0x000fc800078e00ff */
[----:B------:R1:W-:Y:S01]  /*11c30*/  MUFU.TANH R130, R43 ;  /* 0x0000002b00827308 */ /* 0x0003e20000002400 */
[----:B------:R-:W-:Y:S02]  /*11c40*/  FMUL.FTZ R125, R36, c[0x0][0x2ec] ;  /* 0x0000bb00247d7a20 */ /* 0x000fe40000410000 */
[----:B------:R-:W-:Y:S01]  /*11c50*/  FMUL.FTZ R36, R39, c[0x0][0x2ec] ;  /* 0x0000bb0027247a20 */ /* 0x000fe20000410000 */
[----:B------:R-:W-:Y:S01]  /*11c60*/  P2R R39, PR, RZ, 0x2 ;  /* 0x00000002ff277803 */ /* 0x000fe20000000000 */
[----:B------:R-:W-:Y:S01]  /*11c70*/  FMUL.FTZ R32, R32, c[0x0][0x2ec] ;  /* 0x0000bb0020207a20 */ /* 0x000fe20000410000 */
[----:B--2---:R-:W-:Y:S01]  /*11c80*/  HMMA.16816.F32 R28, R112, R8, R28 ;  /* 0x00000008701c723c */ /* 0x004fe2000000181c */
[----:B------:R-:W-:Y:S01]  /*11c90*/  FMUL.FTZ R34, R34, c[0x0][0x2ec] ;  /* 0x0000bb0022227a20 */ /* 0x000fe20000410000 */
[----:B------:R-:W2:Y:S01]  /*11ca0*/  MUFU.TANH R40, R40 ;  /* 0x0000002800287308 */ /* 0x000ea20000002400 */
[----:B------:R-:W-:Y:S02]  /*11cb0*/  FMUL.FTZ R37, R37, c[0x0][0x2ec] ;  /* 0x0000bb0025257a20 */ /* 0x000fe40000410000 */
[----:B------:R-:W-:-:S02]  /*11cc0*/  FMUL.FTZ R127, R33, c[0x0][0x2ec] ;  /* 0x0000bb00217f7a20 */ /* 0x000fc40000410000 */
[----:B------:R-:W-:Y:S01]  /*11cd0*/  FMUL.FTZ R35, R35, c[0x0][0x2ec] ;  /* 0x0000bb0023237a20 */ /* 0x000fe20000410000 */
[----:B------:R-:W-:Y:S01]  /*11ce0*/  HMMA.16816.F32 R24, R112, R10, R24 ;  /* 0x0000000a7018723c */ /* 0x000fe20000001818 */
[----:B------:R-:W2:Y:S01]  /*11cf0*/  LDSM.16.M88.4 R8, [R102+0x3800] ;  /* 0x003800006608783b */ /* 0x000ea20000000200 */
[----:B------:R-:W2:Y:S01]  /*11d00*/  MUFU.TANH R58, R58 ;  /* 0x0000003a003a7308 */ /* 0x000ea20000002400 */
[----:B------:R-:W-:-:S05]  /*11d10*/  DEPBAR.LE SB0, 0x0 ;  /* 0x000080000000791a */ /* 0x000fca0000000000 */
[C---:B-1----:R-:W-:Y:S02]  /*11d20*/  HMMA.16816.F32 R20, R112.reuse, R4, R20 ;  /* 0x000000047014723c */ /* 0x042fe40000001814 */
[----:B------:R-:W-:Y:S05]  /*11d30*/  MUFU.TANH R111, R45 ;  /* 0x0000002d006f7308 */ /* 0x000fea0000002400 */
[C-C-:B------:R-:W-:Y:S01]  /*11d40*/  LOP3.LUT R4, R38.reuse, 0x8, R41.reuse, 0xfe, !PT ;  /* 0x0000000826047812 */ /* 0x140fe200078efe29 */
[C---:B------:R-:W-:Y:S01]  /*11d50*/  HMMA.16816.F32 R16, R112.reuse, R6, R16 ;  /* 0x000000067010723c */ /* 0x040fe20000001810 */
[--C-:B------:R-:W-:Y:S01]  /*11d60*/  LOP3.LUT R5, R38, 0x18, R41.reuse, 0xfe, !PT ;  /* 0x0000001826057812 */ /* 0x100fe200078efe29 */
[----:B------:R-:W-:Y:S01]  /*11d70*/  FMUL.FTZ R43, R28, c[0x0][0x2ec] ;  /* 0x0000bb001c2b7a20 */ /* 0x000fe20000410000 */
[-C--:B------:R-:W-:Y:S01]  /*11d80*/  ISETP.GE.AND P2, PT, R4, R50.reuse, PT ;  /* 0x000000320400720c */ /* 0x080fe20003f46270 */
[----:B------:R-:W-:Y:S01]  /*11d90*/  FMUL.FTZ R28, R30, c[0x0][0x2ec] ;  /* 0x0000bb001e1c7a20 */ /* 0x000fe20000410000 */
[-C--:B------:R-:W-:Y:S01]  /*11da0*/  ISETP.GE.AND P1, PT, R4, R49.reuse, PT ;  /* 0x000000310400720c */ /* 0x080fe20003f26270 */
[----:B------:R-:W1:Y:S01]  /*11db0*/  MUFU.TANH R32, R32 ;  /* 0x0000002000207308 */ /* 0x000e620000002400 */
[--C-:B------:R-:W-:Y:S01]  /*11dc0*/  LOP3.LUT R4, R38, 0x10, R41.reuse, 0xfe, !PT ;  /* 0x0000001026047812 */ /* 0x100fe200078efe29 */
[----:B------:R-:W-:Y:S01]  /*11dd0*/  FMUL.FTZ R46, R26, c[0x0][0x2ec] ;  /* 0x0000bb001a2e7a20 */ /* 0x000fe20000410000 */
[--C-:B------:R-:W-:Y:S01]  /*11de0*/  LOP3.LUT R7, R38, 0x20, R41.reuse, 0xfe, !PT ;  /* 0x0000002026077812 */ /* 0x100fe200078efe29 */
[----:B------:R-:W-:Y:S01]  /*11df0*/  FMUL.FTZ R30, R24, c[0x0][0x2ec] ;  /* 0x0000bb00181e7a20 */ /* 0x000fe20000410000 */
[CC--:B------:R-:W-:Y:S01]  /*11e00*/  ISETP.GE.AND P3, PT, R4.reuse, R50.reuse, PT ;  /* 0x000000320400720c */ /* 0x0c0fe20003f66270 */
[----:B------:R-:W-:Y:S01]  /*11e10*/  FMUL.FTZ R29, R29, c[0x0][0x2ec] ;  /* 0x0000bb001d1d7a20 */ /* 0x000fe20000410000 */
[-C--:B------:R-:W-:Y:S01]  /*11e20*/  ISETP.GE.AND P4, PT, R4, R49.reuse, PT ;  /* 0x000000310400720c */ /* 0x080fe20003f86270 */
[----:B------:R1:W-:Y:S01]  /*11e30*/  MUFU.TANH R45, R34 ;  /* 0x00000022002d7308 */ /* 0x0003e20000002400 */
[----:B---3--:R-:W-:Y:S01]  /*11e40*/  FSEL R4, R124, -INF , !P1 ;  /* 0xff8000007c047808 */ /* 0x008fe20004800000 */
[----:B------:R-:W-:Y:S01]  /*11e50*/  FMUL.FTZ R26, R20, c[0x0][0x2ec] ;  /* 0x0000bb00141a7a20 */ /* 0x000fe20000410000 */
[CC--:B------:R-:W-:Y:S01]  /*11e60*/  ISETP.GE.AND P5, PT, R5.reuse, R50.reuse, PT ;  /* 0x000000320500720c */ /* 0x0c0fe20003fa6270 */
[----:B------:R-:W-:Y:S01]  /*11e70*/  FMUL.FTZ R22, R22, c[0x0][0x2ec] ;  /* 0x0000bb0016167a20 */ /* 0x000fe20000410000 */
[-C--:B------:R-:W-:Y:S01]  /*11e80*/  ISETP.GE.AND P1, PT, R5, R49.reuse, PT ;  /* 0x000000310500720c */ /* 0x080fe20003f26270 */
[----:B------:R-:W-:Y:S01]  /*11e90*/  FMUL.FTZ R21, R21, c[0x0][0x2ec] ;  /* 0x0000bb0015157a20 */ /* 0x000fe20000410000 */
[----:B------:R-:W-:Y:S01]  /*11ea0*/  FSEL R55, R109, -INF , !P2 ;  /* 0xff8000006d377808 */ /* 0x000fe20005000000 */
[----:B------:R-:W3:Y:S01]  /*11eb0*/  MUFU.TANH R128, R128 ;  /* 0x0000008000807308 */ /* 0x000ee20000002400 */
[----:B------:R-:W-:Y:S01]  /*11ec0*/  FSEL R5, R108, -INF , !P3 ;  /* 0xff8000006c057808 */ /* 0x000fe20005800000 */
[----:B------:R-:W-:Y:S01]  /*11ed0*/  FMUL.FTZ R16, R16, c[0x0][0x2ec] ;  /* 0x0000bb0010107a20 */ /* 0x000fe20000410000 */
[C---:B--2---:R-:W-:Y:S01]  /*11ee0*/  HMMA.16816.F32 R120, R112.reuse, R8, R120 ;  /* 0x000000087078723c */ /* 0x044fe20000001878 */
[-C--:B------:R-:W-:Y:S01]  /*11ef0*/  ISETP.GE.AND P3, PT, R7, R50.reuse, PT ;  /* 0x000000320700720c */ /* 0x080fe20003f66270 */
[----:B------:R-:W-:Y:S01]  /*11f00*/  FMUL.FTZ R25, R25, c[0x0][0x2ec] ;  /* 0x0000bb0019197a20 */ /* 0x000fe20000410000 */
[----:B------:R-:W-:Y:S01]  /*11f10*/  ISETP.GE.AND P2, PT, R7, R49, PT ;  /* 0x000000310700720c */ /* 0x000fe20003f46270 */
[----:B------:R-:W-:Y:S01]  /*11f20*/  FMUL.FTZ R23, R23, c[0x0][0x2ec] ;  /* 0x0000bb0017177a20 */ /* 0x000fe20000410000 */
[C-C-:B------:R-:W-:Y:S01]  /*11f30*/  LOP3.LUT R24, R38.reuse, 0x28, R41.reuse, 0xfe, !PT ;  /* 0x0000002826187812 */ /* 0x140fe200078efe29 */
[----:B------:R2:W-:Y:S01]  /*11f40*/  MUFU.TANH R129, R37 ;  /* 0x0000002500817308 */ /* 0x0005e20000002400 */
[----:B------:R-:W-:Y:S01]  /*11f50*/  LOP3.LUT R20, R38, 0x30, R41, 0xfe, !PT ;  /* 0x0000003026147812 */ /* 0x000fe200078efe29 */
[----:B------:R-:W-:Y:S01]  /*11f60*/  HMMA.16816.F32 R116, R112, R10, R116 ;  /* 0x0000000a7074723c */ /* 0x000fe20000001874 */
[----:B-1----:R-:W-:Y:S01]  /*11f70*/  FSEL R34, R110, -INF , !P4 ;  /* 0xff8000006e227808 */ /* 0x002fe20006000000 */
[----:B------:R-:W-:Y:S01]  /*11f80*/  FMUL.FTZ R17, R17, c[0x0][0x2ec] ;  /* 0x0000bb0011117a20 */ /* 0x000fe20000410000 */
[----:B-----5:R-:W-:Y:S01]  /*11f90*/  FSEL R63, R63, -INF , !P3 ;  /* 0xff8000003f3f7808 */ /* 0x020fe20005800000 */
[----:B------:R-:W-:Y:S01]  /*11fa0*/  FMUL.FTZ R19, R19, c[0x0][0x2ec] ;  /* 0x0000bb0013137a20 */ /* 0x000fe20000410000 */
[----:B----4-:R-:W-:Y:S01]  /*11fb0*/  FSEL R108, R57, -INF , !P2 ;  /* 0xff800000396c7808 */ /* 0x010fe20005000000 */
[----:B------:R-:W1:Y:S01]  /*11fc0*/  MUFU.TANH R125, R125 ;  /* 0x0000007d007d7308 */ /* 0x000e620000002400 */
[-C--:B------:R-:W-:Y:S01]  /*11fd0*/  ISETP.GE.AND P4, PT, R24, R50.reuse, PT ;  /* 0x000000321800720c */ /* 0x080fe20003f86270 */
[----:B------:R-:W-:Y:S01]  /*11fe0*/  FMUL.FTZ R10, R18, c[0x0][0x2ec] ;  /* 0x0000bb00120a7a20 */ /* 0x000fe20000410000 */
[----:B------:R-:W-:-:S02]  /*11ff0*/  ISETP.GE.AND P3, PT, R20, R50, PT ;  /* 0x000000321400720c */ /* 0x000fc40003f66270 */
[----:B------:R-:W-:Y:S02]  /*12000*/  ISETP.GE.AND P2, PT, R20, R49, PT ;  /* 0x000000311400720c */ /* 0x000fe40003f46270 */
[C-C-:B------:R-:W-:Y:S01]  /*12010*/  LOP3.LUT R9, R38.reuse, 0x38, R41.reuse, 0xfe, !PT ;  /* 0x0000003826097812 */ /* 0x140fe200078efe29 */
[----:B------:R-:W4:Y:S01]  /*12020*/  MUFU.TANH R42, R42 ;  /* 0x0000002a002a7308 */ /* 0x000f220000002400 */
[----:B------:R-:W-:Y:S02]  /*12030*/  LOP3.LUT R20, R38, 0x40, R41, 0xfe, !PT ;  /* 0x0000004026147812 */ /* 0x000fe400078efe29 */
[----:B--2---:R-:W-:Y:S02]  /*12040*/  FSEL R37, R60, -INF , !P5 ;  /* 0xff8000003c257808 */ /* 0x004fe40006800000 */
[----:B------:R-:W-:Y:S02]  /*12050*/  FSEL R60, R61, -INF , !P1 ;  /* 0xff8000003d3c7808 */ /* 0x000fe40004800000 */
[----:B------:R-:W-:Y:S01]  /*12060*/  FSEL R61, R52, -INF , !P4 ;  /* 0xff800000343d7808 */ /* 0x000fe20006000000 */
[----:B------:R-:W2:Y:S01]  /*12070*/  MUFU.TANH R43, R43 ;  /* 0x0000002b002b7308 */ /* 0x000ea20000002400 */
[----:B------:R-:W-:-:S02]  /*12080*/  FSEL R109, R59, -INF , !P3 ;  /* 0xff8000003b6d7808 */ /* 0x000fc40005800000 */
[----:B------:R-:W-:Y:S02]  /*12090*/  FSEL R126, R126, -INF , !P2 ;  /* 0xff8000007e7e7808 */ /* 0x000fe40005000000 */
[-C--:B------:R-:W-:Y:S02]  /*120a0*/  ISETP.GE.AND P4, PT, R9, R50.reuse, PT ;  /* 0x000000320900720c */ /* 0x080fe40003f86270 */
[C---:B------:R-:W-:Y:S01]  /*120b0*/  ISETP.GE.AND P3, PT, R20.reuse, R50, PT ;  /* 0x000000321400720c */ /* 0x040fe20003f66270 */
[----:B------:R-:W5:Y:S01]  /*120c0*/  MUFU.TANH R28, R28 ;  /* 0x0000001c001c7308 */ /* 0x000f620000002400 */
[-C--:B------:R-:W-:Y:S02]  /*120d0*/  ISETP.GE.AND P2, PT, R20, R49.reuse, PT ;  /* 0x000000311400720c */ /* 0x080fe40003f46270 */
[----:B------:R-:W-:Y:S01]  /*120e0*/  ISETP.GE.AND P1, PT, R24, R49, PT ;  /* 0x000000311800720c */ /* 0x000fe20003f26270 */
[----:B------:R-:W-:Y:S01]  /*120f0*/  FMUL.FTZ R24, R122, c[0x0][0x2ec] ;  /* 0x0000bb007a187a20 */ /* 0x000fe20000410000 */
[----:B------:R-:W-:-:S02]  /*12100*/  LOP3.LUT R20, R38, 0x48, R41, 0xfe, !PT ;  /* 0x0000004826147812 */ /* 0x000fc400078efe29 */
[----:B------:R-:W-:Y:S01]  /*12110*/  FSEL R113, R40, -INF , !P4 ;  /* 0xff80000028717808 */ /* 0x000fe20006000000 */
[----:B------:R-:W2:Y:S01]  /*12120*/  MUFU.TANH R7, R46 ;  /* 0x0000002e00077308 */ /* 0x000ea20000002400 */
[----:B------:R-:W-:Y:S02]  /*12130*/  FSEL R66, R58, -INF , !P1 ;  /* 0xff8000003a427808 */ /* 0x000fe40004800000 */
[----:B------:R-:W-:Y:S02]  /*12140*/  ISETP.GE.AND P4, PT, R20, R50, PT ;  /* 0x000000321400720c */ /* 0x000fe40003f86270 */
[----:B------:R-:W-:Y:S02]  /*12150*/  ISETP.GE.AND P1, PT, R9, R49, PT ;  /* 0x000000310900720c */ /* 0x000fe40003f26270 */
[----:B------:R-:W-:Y:S01]  /*12160*/  FSEL R115, R32, -INF , !P4 ;  /* 0xff80000020737808 */ /* 0x000fe20006000000 */
[----:B------:R-:W2:Y:S01]  /*12170*/  MUFU.TANH R6, R30 ;  /* 0x0000001e00067308 */ /* 0x000ea20000002400 */
[----:B------:R-:W-:Y:S01]  /*12180*/  LOP3.LUT R11, R38, 0x50, R41, 0xfe, !PT ;  /* 0x00000050260b7812 */ /* 0x000fe200078efe29 */
[----:B------:R-:W-:Y:S01]  /*12190*/  FMUL.FTZ R32, R116, c[0x0][0x2ec] ;  /* 0x0000bb0074207a20 */ /* 0x000fe20000410000 */
[----:B---3--:R-:W-:-:S02]  /*121a0*/  FSEL R128, R128, -INF , !P1 ;  /* 0xff80000080807808 */ /* 0x008fc40004800000 */
[-C--:B------:R-:W-:Y:S01]  /*121b0*/  ISETP.GE.AND P1, PT, R20, R49.reuse, PT ;  /* 0x000000311400720c */ /* 0x080fe20003f26270 */
[----:B------:R-:W-:Y:S01]  /*121c0*/  FMUL.FTZ R20, R120, c[0x0][0x2ec] ;  /* 0x0000bb0078147a20 */ /* 0x000fe20000410000 */
[----:B-1----:R-:W-:Y:S01]  /*121d0*/  FSEL R125, R125, -INF , !P3 ;  /* 0xff8000007d7d7808 */ /* 0x002fe20005800000 */
[----:B------:R1:W-:Y:S01]  /*121e0*/  MUFU.TANH R46, R22 ;  /* 0x00000016002e7308 */ /* 0x0003e20000002400 */
[----:B----4-:R-:W-:Y:S02]  /*121f0*/  FSEL R120, R42, -INF , !P2 ;  /* 0xff8000002a787808 */ /* 0x010fe40005000000 */
[----:B------:R-:W-:Y:S02]  /*12200*/  LOP3.LUT R18, R38, 0x58, R41, 0xfe, !PT ;  /* 0x0000005826127812 */ /* 0x000fe400078efe29 */
[C---:B------:R-:W-:Y:S02]  /*12210*/  ISETP.GE.AND P3, PT, R11.reuse, R50, PT ;  /* 0x000000320b00720c */ /* 0x040fe40003f66270 */
[----:B------:R-:W-:Y:S01]  /*12220*/  ISETP.GE.AND P2, PT, R11, R49, PT ;  /* 0x000000310b00720c */ /* 0x000fe20003f46270 */
[----:B------:R3:W-:Y:S01]  /*12230*/  MUFU.TANH R8, R26 ;  /* 0x0000001a00087308 */ /* 0x0007e20000002400 */
[----:B------:R-:W-:-:S02]  /*12240*/  FSEL R110, R45, -INF , !P1 ;  /* 0xff8000002d6e7808 */ /* 0x000fc40004800000 */
[C---:B------:R-:W-:Y:S02]  /*12250*/  ISETP.GE.AND P4, PT, R18.reuse, R50, PT ;  /* 0x000000321200720c */ /* 0x040fe40003f86270 */
[----:B------:R-:W-:Y:S02]  /*12260*/  ISETP.GE.AND P1, PT, R18, R49, PT ;  /* 0x000000311200720c */ /* 0x000fe40003f26270 */
[----:B------:R-:W-:Y:S01]  /*12270*/  LOP3.LUT R18, R38, 0x68, R41, 0xfe, !PT ;  /* 0x0000006826127812 */ /* 0x000fe200078efe29 */
[----:B-1----:R-:W-:Y:S01]  /*12280*/  FMUL.FTZ R22, R118, c[0x0][0x2ec] ;  /* 0x0000bb0076167a20 */ /* 0x002fe20000410000 */
[----:B------:R-:W1:Y:S01]  /*12290*/  MUFU.TANH R10, R10 ;  /* 0x0000000a000a7308 */ /* 0x000e620000002400 */
[----:B--2---:R-:W-:Y:S02]  /*122a0*/  FSEL R59, R43, -INF , !P3 ;  /* 0xff8000002b3b7808 */ /* 0x004fe40005800000 */
[----:B-----5:R-:W-:Y:S02]  /*122b0*/  FSEL R58, R28, -INF , !P2 ;  /* 0xff8000001c3a7808 */ /* 0x020fe40005000000 */
[----:B------:R-:W-:-:S02]  /*122c0*/  FSEL R52, R7, -INF , !P1 ;  /* 0xff80000007347808 */ /* 0x000fc40004800000 */
[----:B------:R-:W-:Y:S01]  /*122d0*/  FSEL R57, R6, -INF , !P4 ;  /* 0xff80000006397808 */ /* 0x000fe20006000000 */
[----:B------:R-:W-:Y:S01]  /*122e0*/  MUFU.TANH R11, R20 ;  /* 0x00000014000b7308 */ /* 0x000fe20000002400 */
[----:B------:R-:W-:Y:S01]  /*122f0*/  ISETP.GE.AND P1, PT, R18, R49, PT ;  /* 0x000000311200720c */ /* 0x000fe20003f26270 */
[----:B---3--:R-:W-:Y:S01]  /*12300*/  FMUL.FTZ R26, R123, c[0x0][0x2ec] ;  /* 0x0000bb007b1a7a20 */ /* 0x008fe20000410000 */
[C---:B------:R-:W-:Y:S02]  /*12310*/  LOP3.LUT R6, R38.reuse, 0x78, R41, 0xfe, !PT ;  /* 0x0000007826067812 */ /* 0x040fe400078efe29 */
[----:B------:R-:W-:Y:S02]  /*12320*/  LOP3.LUT R7, R38, R41, RZ, 0xfc, !PT ;  /* 0x0000002926077212 */ /* 0x000fe400078efcff */
[----:B------:R-:W-:Y:S01]  /*12330*/  ISETP.GE.AND P5, PT, R18, R50, PT ;  /* 0x000000321200720c */ /* 0x000fe20003fa6270 */
[----:B------:R-:W-:Y:S01]  /*12340*/  MUFU.TANH R24, R24 ;  /* 0x0000001800187308 */ /* 0x000fe20000002400 */
[----:B-1----:R-:W-:-:S02]  /*12350*/  FSEL R42, R10, -INF , !P1 ;  /* 0xff8000000a2a7808 */ /* 0x002fc40004800000 */
[----:B------:R-:W-:Y:S02]  /*12360*/  ISETP.GE.AND P1, PT, R6, R49, PT ;  /* 0x000000310600720c */ /* 0x000fe40003f26270 */
[----:B------:R-:W-:-:S03]  /*12370*/  IADD3 R10, R7, 0x21, RZ ;  /* 0x00000021070a7810 */ /* 0x000fc60007ffe0ff */
[----:B------:R-:W-:Y:S08]  /*12380*/  MUFU.TANH R32, R32 ;  /* 0x0000002000207308 */ /* 0x000ff00000002400 */
[----:B------:R-:W1:Y:S08]  /*12390*/  MUFU.TANH R22, R22 ;  /* 0x0000001600167308 */ /* 0x000e700000002400 */
[----:B------:R2:W-:Y:S08]  /*123a0*/  MUFU.TANH R9, R16 ;  /* 0x0000001000097308 */ /* 0x0005f00000002400 */
[----:B------:R-:W3:Y:S01]  /*123b0*/  MUFU.TANH R13, R13 ;  /* 0x0000000d000d7308 */ /* 0x000ee20000002400 */
[----:B-1----:R-:W-:-:S02]  /*123c0*/  FSEL R22, R22, -INF , !P1 ;  /* 0xff80000016167808 */ /* 0x002fc40004800000 */
[----:B--2---:R-:W-:-:S05]  /*123d0*/  LOP3.LUT R16, R38, 0x60, R41, 0xfe, !PT ;  /* 0x0000006026107812 */ /* 0x004fca00078efe29 */
[----:B------:R-:W1:Y:S01]  /*123e0*/  MUFU.TANH R14, R14 ;  /* 0x0000000e000e7308 */ /* 0x000e620000002400 */
[C---:B------:R-:W-:Y:S02]  /*123f0*/  ISETP.GE.AND P3, PT, R16.reuse, R50, PT ;  /* 0x000000321000720c */ /* 0x040fe40003f66270 */
[----:B------:R-:W-:Y:S02]  /*12400*/  ISETP.GE.AND P2, PT, R16, R49, PT ;  /* 0x000000311000720c */ /* 0x000fe40003f46270 */
[----:B------:R-:W-:-:S03]  /*12410*/  LOP3.LUT R16, R38, 0x70, R41, 0xfe, !PT ;  /* 0x0000007026107812 */ /* 0x000fc600078efe29 */
[----:B------:R-:W2:Y:S01]  /*12420*/  MUFU.TANH R62, R62 ;  /* 0x0000003e003e7308 */ /* 0x000ea20000002400 */
[----:B------:R-:W-:Y:S02]  /*12430*/  FSEL R45, R8, -INF , !P3 ;  /* 0xff800000082d7808 */ /* 0x000fe40005800000 */
[----:B------:R-:W-:Y:S02]  /*12440*/  FSEL R46, R46, -INF , !P2 ;  /* 0xff8000002e2e7808 */ /* 0x000fe40005000000 */
[CC--:B------:R-:W-:Y:S02]  /*12450*/  ISETP.GE.AND P4, PT, R16.reuse, R50.reuse, PT ;  /* 0x000000321000720c */ /* 0x0c0fe40003f86270 */
[----:B------:R-:W-:Y:S01]  /*12460*/  ISETP.GE.AND P2, PT, R16, R49, PT ;  /* 0x000000311000720c */ /* 0x000fe20003f46270 */
[----:B------:R-:W4:Y:S01]  /*12470*/  MUFU.TANH R105, R105 ;  /* 0x0000006900697308 */ /* 0x000f220000002400 */
[----:B------:R-:W-:Y:S02]  /*12480*/  ISETP.GE.AND P3, PT, R6, R50, PT ;  /* 0x000000320600720c */ /* 0x000fe40003f66270 */
[----:B------:R-:W-:-:S02]  /*12490*/  IADD3 R8, R7, 0x1, RZ ;  /* 0x0000000107087810 */ /* 0x000fc40007ffe0ff */
[----:B------:R-:W-:Y:S02]  /*124a0*/  IADD3 R6, R7, 0x9, RZ ;  /* 0x0000000907067810 */ /* 0x000fe40007ffe0ff */
[----:B------:R-:W-:Y:S01]  /*124b0*/  FSEL R33, R11, -INF , !P4 ;  /* 0xff8000000b217808 */ /* 0x000fe20006000000 */
[----:B------:R-:W5:Y:S01]  /*124c0*/  MUFU.TANH R56, R56 ;  /* 0x0000003800387308 */ /* 0x000f620000002400 */
[----:B------:R-:W-:Y:S02]  /*124d0*/  FSEL R24, R24, -INF , !P2 ;  /* 0xff80000018187808 */ /* 0x000fe40005000000 */
[----:B------:R-:W-:Y:S02]  /*124e0*/  FSEL R32, R32, -INF , !P3 ;  /* 0xff80000020207808 */ /* 0x000fe40005800000 */
[CC--:B------:R-:W-:Y:S02]  /*124f0*/  ISETP.GE.AND P4, PT, R8.reuse, R50.reuse, PT ;  /* 0x000000320800720c */ /* 0x0c0fe40003f86270 */
[-C--:B------:R-:W-:Y:S01]  /*12500*/  ISETP.GE.AND P2, PT, R8, R49.reuse, PT ;  /* 0x000000310800720c */ /* 0x080fe20003f46270 */
[----:B------:R-:W2:Y:S01]  /*12510*/  MUFU.TANH R44, R44 ;  /* 0x0000002c002c7308 */ /* 0x000ea20000002400 */
[C---:B------:R-:W-:Y:S01]  /*12520*/  ISETP.GE.AND P3, PT, R6.reuse, R50, PT ;  /* 0x000000320600720c */ /* 0x040fe20003f66270 */
[----:B------:R-:W-:Y:S01]  /*12530*/  FMUL.FTZ R8, R31, c[0x0][0x2ec] ;  /* 0x0000bb001f087a20 */ /* 0x000fe20000410000 */
[----:B------:R-:W-:-:S02]  /*12540*/  ISETP.GE.AND P1, PT, R6, R49, PT ;  /* 0x000000310600720c */ /* 0x000fc40003f26270 */
[----:B------:R-:W-:Y:S02]  /*12550*/  IADD3 R6, R7, 0x11, RZ ;  /* 0x0000001107067810 */ /* 0x000fe40007ffe0ff */
[----:B---3--:R-:W-:Y:S01]  /*12560*/  FSEL R13, R13, -INF , !P4 ;  /* 0xff8000000d0d7808 */ /* 0x008fe20006000000 */
[----:B------:R-:W3:Y:S01]  /*12570*/  MUFU.TANH R36, R36 ;  /* 0x0000002400247308 */ /* 0x000ee20000002400 */
[----:B-1----:R-:W-:Y:S02]  /*12580*/  FSEL R14, R14, -INF , !P2 ;  /* 0xff8000000e0e7808 */ /* 0x002fe40005000000 */
[----:B------:R-:W-:Y:S02]  /*12590*/  FSEL R41, R9, -INF , !P5 ;  /* 0xff80000009297808 */ /* 0x000fe40006800000 */
[C---:B------:R-:W-:Y:S02]  /*125a0*/  ISETP.GE.AND P4, PT, R6.reuse, R50, PT ;  /* 0x000000320600720c */ /* 0x040fe40003f86270 */
[----:B------:R-:W-:Y:S01]  /*125b0*/  ISETP.GE.AND P2, PT, R6, R49, PT ;  /* 0x000000310600720c */ /* 0x000fe20003f46270 */
[----:B------:R-:W1:Y:S01]  /*125c0*/  MUFU.TANH R53, R53 ;  /* 0x0000003500357308 */ /* 0x000e620000002400 */
[----:B------:R-:W-:-:S02]  /*125d0*/  IADD3 R9, R7, 0x19, RZ ;  /* 0x0000001907097810 */ /* 0x000fc40007ffe0ff */
[----:B------:R-:W-:Y:S02]  /*125e0*/  FSEL R15, R15, -INF , !P3 ;  /* 0xff8000000f0f7808 */ /* 0x000fe40005800000 */
[----:B------:R-:W-:Y:S02]  /*125f0*/  FSEL R6, R51, -INF , !P1 ;  /* 0xff80000033067808 */ /* 0x000fe40004800000 */
[----:B------:R-:W-:Y:S01]  /*12600*/  FSEL R133, R64, -INF , !P4 ;  /* 0xff80000040857808 */ /* 0x000fe20006000000 */
[----:B------:R-:W1:Y:S01]  /*12610*/  MUFU.TANH R54, R54 ;  /* 0x0000003600367308 */ /* 0x000e620000002400 */
[----:B------:R-:W-:Y:S02]  /*12620*/  FSEL R122, R65, -INF , !P2 ;  /* 0xff800000417a7808 */ /* 0x000fe40005000000 */
[C---:B------:R-:W-:Y:S02]  /*12630*/  ISETP.GE.AND P3, PT, R9.reuse, R50, PT ;  /* 0x000000320900720c */ /* 0x040fe40003f66270 */
[----:B------:R-:W-:-:S02]  /*12640*/  ISETP.GE.AND P1, PT, R9, R49, PT ;  /* 0x000000310900720c */ /* 0x000fc40003f26270 */
[C---:B------:R-:W-:Y:S01]  /*12650*/  ISETP.GE.AND P4, PT, R10.reuse, R50, PT ;  /* 0x000000320a00720c */ /* 0x040fe20003f86270 */
[----:B------:R-:W1:Y:S01]  /*12660*/  MUFU.TANH R131, R131 ;  /* 0x0000008300837308 */ /* 0x000e620000002400 */
[----:B------:R-:W-:Y:S01]  /*12670*/  ISETP.GE.AND P2, PT, R10, R49, PT ;  /* 0x000000310a00720c */ /* 0x000fe20003f46270 */
[----:B------:R-:W-:Y:S01]  /*12680*/  FMUL.FTZ R10, R27, c[0x0][0x2ec] ;  /* 0x0000bb001b0a7a20 */ /* 0x000fe20000410000 */
[C---:B------:R-:W-:Y:S02]  /*12690*/  IADD3 R16, R7.reuse, 0x29, RZ ;  /* 0x0000002907107810 */ /* 0x040fe40007ffe0ff */
[----:B------:R-:W-:Y:S02]  /*126a0*/  IADD3 R11, R7, 0x31, RZ ;  /* 0x00000031070b7810 */ /* 0x000fe40007ffe0ff */
[----:B------:R-:W-:Y:S01]  /*126b0*/  FSEL R31, R103, -INF , !P3 ;  /* 0xff800000671f7808 */ /* 0x000fe20005800000 */
[----:B------:R1:W1:Y:S01]  /*126c0*/  MUFU.TANH R47, R21 ;  /* 0x00000015002f7308 */ /* 0x0002620000002400 */
[----:B--2---:R-:W-:-:S02]  /*126d0*/  FSEL R62, R62, -INF , !P1 ;  /* 0xff8000003e3e7808 */ /* 0x004fc40004800000 */
[----:B----4-:R-:W-:Y:S02]  /*126e0*/  FSEL R105, R105, -INF , !P4 ;  /* 0xff80000069697808 */ /* 0x010fe40006000000 */
[----:B-----5:R-:W-:Y:S02]  /*126f0*/  FSEL R114, R56, -INF , !P2 ;  /* 0xff80000038727808 */ /* 0x020fe40005000000 */
[CC--:B------:R-:W-:Y:S01]  /*12700*/  ISETP.GE.AND P3, PT, R16.reuse, R50.reuse, PT ;  /* 0x000000321000720c */ /* 0x0c0fe20003f66270 */
[----:B------:R2:W4:Y:S01]  /*12710*/  MUFU.TANH R118, R35 ;  /* 0x0000002300767308 */ /* 0x0005220000002400 */
[-C--:B------:R-:W-:Y:S02]  /*12720*/  ISETP.GE.AND P1, PT, R16, R49.reuse, PT ;  /* 0x000000311000720c */ /* 0x080fe40003f26270 */
[C---:B------:R-:W-:Y:S02]  /*12730*/  ISETP.GE.AND P4, PT, R11.reuse, R50, PT ;  /* 0x000000320b00720c */ /* 0x040fe40003f86270 */
[----:B------:R-:W-:-:S02]  /*12740*/  ISETP.GE.AND P2, PT, R11, R49, PT ;  /* 0x000000310b00720c */ /* 0x000fc40003f46270 */
[----:B------:R-:W-:Y:S01]  /*12750*/  IADD3 R16, R7, 0x41, RZ ;  /* 0x0000004107107810 */ /* 0x000fe20007ffe0ff */
[----:B------:R-:W5:Y:S01]  /*12760*/  MUFU.TANH R8, R8 ;  /* 0x0000000800087308 */ /* 0x000f620000002400 */
[----:B------:R-:W-:Y:S01]  /*12770*/  FSEL R111, R111, -INF , !P4 ;  /* 0xff8000006f6f7808 */ /* 0x000fe20006000000 */
[----:B-1----:R-:W-:Y:S01]  /*12780*/  FMUL.FTZ R21, R119, c[0x0][0x2ec] ;  /* 0x0000bb0077157a20 */ /* 0x002fe20000410000 */
[----:B------:R-:W-:Y:S02]  /*12790*/  FSEL R116, R44, -INF , !P2 ;  /* 0xff8000002c747808 */ /* 0x000fe40005000000 */
[C---:B------:R-:W-:Y:S02]  /*127a0*/  ISETP.GE.AND P4, PT, R16.reuse, R50, PT ;  /* 0x000000321000720c */ /* 0x040fe40003f86270 */
[----:B------:R-:W-:Y:S01]  /*127b0*/  ISETP.GE.AND P2, PT, R16, R49, PT ;  /* 0x000000311000720c */ /* 0x000fe20003f46270 */
[----:B------:R-:W1:Y:S01]  /*127c0*/  MUFU.TANH R127, R127 ;  /* 0x0000007f007f7308 */ /* 0x000e620000002400 */
[----:B------:R-:W-:Y:S01]  /*127d0*/  IADD3 R16, R7, 0x51, RZ ;  /* 0x0000005107107810 */ /* 0x000fe20007ffe0ff */
[----:B--2---:R-:W-:Y:S01]  /*127e0*/  FMUL.FTZ R35, R121, c[0x0][0x2ec] ;  /* 0x0000bb0079237a20 */ /* 0x004fe20000410000 */
[----:B------:R-:W-:-:S02]  /*127f0*/  IADD3 R11, R7, 0x39, RZ ;  /* 0x00000039070b7810 */ /* 0x000fc40007ffe0ff */
[----:B---3--:R-:W-:Y:S01]  /*12800*/  FSEL R124, R36, -INF , !P2 ;  /* 0xff800000247c7808 */ /* 0x008fe20005000000 */
[----:B------:R-:W-:Y:S01]  /*12810*/  FMUL.FTZ R36, R117, c[0x0][0x2ec] ;  /* 0x0000bb0075247a20 */ /* 0x000fe20000410000 */
[----:B------:R-:W-:Y:S01]  /*12820*/  FSEL R103, R53, -INF , !P3 ;  /* 0xff80000035677808 */ /* 0x000fe20005800000 */
[----:B------:R-:W2:Y:S01]  /*12830*/  MUFU.TANH R67, R29 ;  /* 0x0000001d00437308 */ /* 0x000ea20000002400 */
[----:B------:R-:W-:Y:S02]  /*12840*/  FSEL R112, R54, -INF , !P1 ;  /* 0xff80000036707808 */ /* 0x000fe40004800000 */
[CC--:B------:R-:W-:Y:S02]  /*12850*/  ISETP.GE.AND P5, PT, R16.reuse, R50.reuse, PT ;  /* 0x000000321000720c */ /* 0x0c0fe40003fa6270 */
[-C--:B------:R-:W-:Y:S02]  /*12860*/  ISETP.GE.AND P2, PT, R16, R49.reuse, PT ;  /* 0x000000311000720c */ /* 0x080fe40003f46270 */
[C---:B------:R-:W-:Y:S01]  /*12870*/  ISETP.GE.AND P3, PT, R11.reuse, R50, PT ;  /* 0x000000320b00720c */ /* 0x040fe20003f66270 */
[----:B------:R-:W3:Y:S01]  /*12880*/  MUFU.TANH R9, R25 ;  /* 0x0000001900097308 */ /* 0x000ee20000002400 */
[----:B------:R-:W-:-:S02]  /*12890*/  ISETP.GE.AND P1, PT, R11, R49, PT ;  /* 0x000000310b00720c */ /* 0x000fc40003f26270 */
[C---:B------:R-:W-:Y:S02]  /*128a0*/  IADD3 R16, R7.reuse, 0x61, RZ ;  /* 0x0000006107107810 */ /* 0x040fe40007ffe0ff */
[----:B------:R-:W-:Y:S02]  /*128b0*/  IADD3 R11, R7, 0x49, RZ ;  /* 0x00000049070b7810 */ /* 0x000fe40007ffe0ff */
[----:B------:R-:W-:Y:S01]  /*128c0*/  FSEL R131, R131, -INF , !P3 ;  /* 0xff80000083837808 */ /* 0x000fe20005800000 */
[----:B------:R-:W1:Y:S01]  /*128d0*/  MUFU.TANH R10, R10 ;  /* 0x0000000a000a7308 */ /* 0x000e620000002400 */
[----:B------:R-:W-:Y:S02]  /*128e0*/  FSEL R130, R130, -INF , !P1 ;  /* 0xff80000082827808 */ /* 0x000fe40004800000 */
[-C--:B------:R-:W-:Y:S02]  /*128f0*/  ISETP.GE.AND P6, PT, R16, R50.reuse, PT ;  /* 0x000000321000720c */ /* 0x080fe40003fc6270 */
[----:B------:R-:W-:-:S02]  /*12900*/  ISETP.GE.AND P3, PT, R11, R50, PT ;  /* 0x000000320b00720c */ /* 0x000fc40003f66270 */
[----:B------:R-:W-:Y:S01]  /*12910*/  ISETP.GE.AND P1, PT, R11, R49, PT ;  /* 0x000000310b00720c */ /* 0x000fe20003f26270 */
[----:B------:R-:W1:Y:S01]  /*12920*/  MUFU.TANH R48, R23 ;  /* 0x0000001700307308 */ /* 0x000e620000002400 */
[----:B------:R-:W-:Y:S02]  /*12930*/  IADD3 R11, R7, 0x59, RZ ;  /* 0x00000059070b7810 */ /* 0x000fe40007ffe0ff */
[----:B------:R-:W-:Y:S02]  /*12940*/  FSEL R47, R47, -INF , !P6 ;  /* 0xff8000002f2f7808 */ /* 0x000fe40007000000 */
[----:B------:R-:W-:Y:S02]  /*12950*/  FSEL R129, R129, -INF , !P4 ;  /* 0xff80000081817808 */ /* 0x000fe40006000000 */
[----:B----4-:R-:W-:Y:S01]  /*12960*/  FSEL R118, R118, -INF , !P1 ;  /* 0xff80000076767808 */ /* 0x010fe20004800000 */
[----:B------:R-:W4:Y:S01]  /*12970*/  MUFU.TANH R43, R17 ;  /* 0x00000011002b7308 */ /* 0x000f220000002400 */
[----:B------:R-:W-:-:S02]  /*12980*/  ISETP.NE.AND P6, PT, R39, RZ, PT ;  /* 0x000000ff2700720c */ /* 0x000fc40003fc5270 */
[C---:B------:R-:W-:Y:S02]  /*12990*/  ISETP.GE.AND P4, PT, R11.reuse, R50, PT ;  /* 0x000000320b00720c */ /* 0x040fe40003f86270 */
[----:B------:R-:W-:Y:S02]  /*129a0*/  ISETP.GE.AND P1, PT, R11, R49, PT ;  /* 0x000000310b00720c */ /* 0x000fe40003f26270 */
[----:B-----5:R-:W-:Y:S01]  /*129b0*/  FSEL R64, R8, -INF , !P2 ;  /* 0xff80000008407808 */ /* 0x020fe20005000000 */
[----:B------:R-:W5:Y:S01]  /*129c0*/  MUFU.TANH R44, R19 ;  /* 0x00000013002c7308 */ /* 0x000f620000002400 */
[C---:B------:R-:W-:Y:S02]  /*129d0*/  IADD3 R11, R7.reuse, 0x69, RZ ;  /* 0x00000069070b7810 */ /* 0x040fe40007ffe0ff */
[----:B------:R-:W-:Y:S02]  /*129e0*/  IADD3 R8, R7, 0x71, RZ ;  /* 0x0000007107087810 */ /* 0x000fe40007ffe0ff */
[----:B-1----:R-:W-:-:S02]  /*129f0*/  FSEL R127, R127, -INF , !P3 ;  /* 0xff8000007f7f7808 */ /* 0x002fc40005800000 */
[----:B--2---:R-:W-:Y:S01]  /*12a00*/  FSEL R67, R67, -INF , !P5 ;  /* 0xff80000043437808 */ /* 0x004fe20006800000 */
[----:B------:R-:W1:Y:S01]  /*12a10*/  MUFU.TANH R26, R26 ;  /* 0x0000001a001a7308 */ /* 0x000e620000002400 */
[----:B---3--:R-:W-:Y:S02]  /*12a20*/  FSEL R65, R9, -INF , !P4 ;  /* 0xff80000009417808 */ /* 0x008fe40006000000 */
[----:B------:R-:W-:Y:S02]  /*12a30*/  FSEL R56, R10, -INF , !P1 ;  /* 0xff8000000a387808 */ /* 0x000fe40004800000 */
[-C--:B------:R-:W-:Y:S02]  /*12a40*/  ISETP.GE.AND P3, PT, R16, R49.reuse, PT ;  /* 0x000000311000720c */ /* 0x080fe40003f66270 */
[C---:B------:R-:W-:Y:S01]  /*12a50*/  ISETP.GE.AND P5, PT, R11.reuse, R50, PT ;  /* 0x000000320b00720c */ /* 0x040fe20003fa6270 */
[----:B------:R-:W2:Y:S01]  /*12a60*/  MUFU.TANH R3, R3 ;  /* 0x0000000300037308 */ /* 0x000ea20000002400 */
[----:B------:R-:W-:-:S02]  /*12a70*/  ISETP.GE.AND P2, PT, R11, R49, PT ;  /* 0x000000310b00720c */ /* 0x000fc40003f46270 */
[C---:B------:R-:W-:Y:S02]  /*12a80*/  ISETP.GE.AND P4, PT, R8.reuse, R50, PT ;  /* 0x000000320800720c */ /* 0x040fe40003f86270 */
[----:B------:R-:W-:Y:S02]  /*12a90*/  ISETP.GE.AND P1, PT, R8, R49, PT ;  /* 0x000000310800720c */ /* 0x000fe40003f26270 */
[----:B------:R-:W-:Y:S01]  /*12aa0*/  IADD3 R8, R7, 0x79, RZ ;  /* 0x0000007907087810 */ /* 0x000fe20007ffe0ff */
[----:B------:R-:W3:Y:S01]  /*12ab0*/  MUFU.TANH R12, R12 ;  /* 0x0000000c000c7308 */ /* 0x000ee20000002400 */
[----:B------:R-:W-:Y:S02]  /*12ac0*/  FSEL R48, R48, -INF , !P3 ;  /* 0xff80000030307808 */ /* 0x000fe40005800000 */
[----:B----4-:R-:W-:Y:S02]  /*12ad0*/  FSEL R43, R43, -INF , !P5 ;  /* 0xff8000002b2b7808 */ /* 0x010fe40006800000 */
[----:B-----5:R-:W-:-:S02]  /*12ae0*/  FSEL R44, R44, -INF , !P2 ;  /* 0xff8000002c2c7808 */ /* 0x020fc40005000000 */
[----:B-1----:R-:W-:Y:S01]  /*12af0*/  FSEL R26, R26, -INF , !P1 ;  /* 0xff8000001a1a7808 */ /* 0x002fe20004800000 */
[----:B------:R-:W1:Y:S01]  /*12b00*/  MUFU.TANH R35, R35 ;  /* 0x0000002300237308 */ /* 0x000e620000002400 */
[----:B------:R-:W-:Y:S01]  /*12b10*/  BAR.SYNC.DEFER_BLOCKING 0x0 ;  /* 0x0000000000007b1d */ /* 0x000fe20000010000 */
[CC--:B------:R-:W-:Y:S02]  /*12b20*/  ISETP.GE.AND P5, PT, R7.reuse, R50.reuse, PT ;  /* 0x000000320700720c */ /* 0x0c0fe40003fa6270 */
[-C--:B------:R-:W-:Y:S02]  /*12b30*/  ISETP.GE.AND P2, PT, R7, R49.reuse, PT ;  /* 0x000000310700720c */ /* 0x080fe40003f46270 */
[C---:B------:R-:W-:Y:S02]  /*12b40*/  ISETP.GE.AND P3, PT, R8.reuse, R50, PT ;  /* 0x000000320800720c */ /* 0x040fe40003f66270 */
[----:B------:R-:W4:Y:S01]  /*12b50*/  MUFU.TANH R36, R36 ;  /* 0x0000002400247308 */ /* 0x000f220000002400 */
[----:B------:R-:W-:-:S02]  /*12b60*/  ISETP.GE.AND P1, PT, R8, R49, PT ;  /* 0x000000310800720c */ /* 0x000fc40003f26270 */
[----:B--2---:R-:W-:Y:S02]  /*12b70*/  FSEL R3, R3, -INF , !P5 ;  /* 0xff80000003037808 */ /* 0x004fe40006800000 */
[----:B---3--:R-:W-:-:S03]  /*12b80*/  FSEL R12, R12, -INF , !P2 ;  /* 0xff8000000c0c7808 */ /* 0x008fc60005000000 */
[----:B------:R-:W2:Y:S01]  /*12b90*/  MUFU.TANH R21, R21 ;  /* 0x0000001500157308 */ /* 0x000ea20000002400 */
[----:B-1----:R-:W-:Y:S02]  /*12ba0*/  FSEL R35, R35, -INF , !P4 ;  /* 0xff80000023237808 */ /* 0x002fe40006000000 */
[----:B----4-:R-:W-:Y:S02]  /*12bb0*/  FSEL R36, R36, -INF , !P3 ;  /* 0xff80000024247808 */ /* 0x010fe40005800000 */
[----:B--2---:R-:W-:Y:S01]  /*12bc0*/  FSEL R21, R21, -INF , !P1 ;  /* 0xff80000015157808 */ /* 0x004fe20004800000 */
        /* <DEDUP_REMOVED lines=60> */
.L_x_5646:
[----:B------:R-:W-:-:S05]  /*12f90*/  IMAD.MOV.U32 R16, RZ, RZ, c[0x0][0x198] ;  /* 0x00006600ff107624 */ /* 0x000fca00078e00ff */
[----:B------:R-:W-:-:S04]  /*12fa0*/  LEA R16, -R16, RZ, 0x7 ;  /* 0x000000ff10107211 */ /* 0x000fc800078e39ff */
[----:B------:R-:W-:Y:S02]  /*12fb0*/  SHF.R.S32.HI R11, RZ, 0x1f, R16 ;  /* 0x0000001fff0b7819 */ /* 0x000fe40000011410 */
.L_x_5647:
        /* <DEDUP_REMOVED lines=45> */
[----:B------:R-:W-:Y:S02]  /*13290*/  @!P0 LEA R17, P2, R10, R16, 0x5 ;  /* 0x000000100a118211 */ /* 0x000fe400078428ff */
        /* <DEDUP_REMOVED lines=44> */
.L_x_5649:
[----:B------:R-:W-:Y:S05]  /*13560*/  BSYNC B0 ;  /* 0x0000000000007941 */ /* 0x000fea0003800000 */
.L_x_5648:
[----:B------:R-:W0:Y:S01]  /*13570*/  LDGDEPBAR ;  /* 0x00000000000079af */ /* 0x000e220000000000 */
[----:B------:R-:W-:-:S04]  /*13580*/  LEA R178, P0, R16, R178, 0x1 ;  /* 0x000000b210b27211 */ /* 0x000fc800078008ff */
[----:B------:R-:W-:Y:S02]  /*13590*/  LEA.HI.X R177, R16, R177, R11, 0x1, P0 ;  /* 0x000000b110b17211 */ /* 0x000fe400000f0c0b */
.L_x_5645:
[----:B-1----:R-:W-:Y:S01]  /*135a0*/  FMNMX.FTZ R8, R2, R3, !PT ;  /* 0x0000000302087209 */ /* 0x002fe20007810000 */
        /* <DEDUP_REMOVED lines=76> */
[--C-:B------:R-:W-:Y:S01]  /*13a70*/  FFMA.FTZ R28, R55, c[0x0][0x23c], -R40.reuse ;  /* 0x00008f00371c7a23 */ /* 0x100fe20000010828 */
[----:B------:R-:W1:Y:S01]  /*13a80*/  LDSM.16.MT88.4 R8, [R160+0x6000] ;  /* 0x00600000a008783b */ /* 0x000e620000004200 */
[----:B------:R-:W-:Y:S01]  /*13a90*/  FSEL R55, R20, RZ, P1 ;  /* 0x000000ff14377208 */ /* 0x000fe20000800000 */
[--C-:B------:R-:W-:Y:S01]  /*13aa0*/  FFMA.FTZ R39, R13, c[0x0][0x23c], -R40.reuse ;  /* 0x00008f000d277a23 */ /* 0x100fe20000010828 */
[C---:B------:R-:W-:Y:S01]  /*13ab0*/  FSETP.NEU.FTZ.AND P0, PT, R3.reuse, -INF , PT ;  /* 0xff8000000300780b */ /* 0x040fe20003f1d000 */
[----:B------:R-:W-:Y:S01]  /*13ac0*/  FMUL.FTZ R23, R3, c[0x0][0x23c] ;  /* 0x00008f0003177a20 */ /* 0x000fe20000410000 */
[----:B------:R-:W-:Y:S01]  /*13ad0*/  MUFU.EX2 R54, R54 ;  /* 0x0000003600367308 */ /* 0x000fe20000000800 */
[--C-:B------:R-:W-:Y:S01]  /*13ae0*/  FFMA.FTZ R27, R15, c[0x0][0x23c], -R40.reuse ;  /* 0x00008f000f1b7a23 */ /* 0x100fe20000010828 */
[----:B------:R-:W-:Y:S01]  /*13af0*/  FSEL R7, R3, RZ, P0 ;  /* 0x000000ff03077208 */ /* 0x000fe20000000000 */
[----:B------:R-:W-:Y:S01]  /*13b00*/  FADD.FTZ R55, R2, -R55 ;  /* 0x8000003702377221 */ /* 0x000fe20000010000 */
[----:B------:R-:W-:Y:S01]  /*13b10*/  FSEL R23, R23, RZ, P0 ;  /* 0x000000ff17177208 */ /* 0x000fe20000000000 */
[----:B------:R-:W-:-:S02]  /*13b20*/  FFMA.FTZ R25, R5, c[0x0][0x23c], -R40 ;  /* 0x00008f0005197a23 */ /* 0x000fc40000010828 */
[----:B------:R-:W-:Y:S01]  /*13b30*/  FADD.FTZ R0, R0, -R7 ;  /* 0x8000000700007221 */ /* 0x000fe20000010000 */
[----:B------:R-:W2:Y:S01]  /*13b40*/  MUFU.EX2 R39, R39 ;  /* 0x0000002700277308 */ /* 0x000ea20000000800 */
[--C-:B------:R-:W-:Y:S02]  /*13b50*/  FFMA.FTZ R51, R12, c[0x0][0x23c], -R23.reuse ;  /* 0x00008f000c337a23 */ /* 0x100fe40000010817 */
[--C-:B------:R-:W-:Y:S02]  /*13b60*/  FFMA.FTZ R38, R14, c[0x0][0x23c], -R23.reuse ;  /* 0x00008f000e267a23 */ /* 0x100fe40000010817 */
[----:B------:R-:W3:Y:S01]  /*13b70*/  LDSM.16.MT88.4 R12, [R158+0x6000] ;  /* 0x006000009e0c783b */ /* 0x000ee20000004200 */
[----:B------:R-:W-:Y:S02]  /*13b80*/  FMUL.FTZ R53, R0, c[0x0][0x23c] ;  /* 0x00008f0000357a20 */ /* 0x000fe40000410000 */
[----:B------:R-:W-:Y:S01]  /*13b90*/  FFMA.FTZ R29, R4, c[0x0][0x23c], -R23 ;  /* 0x00008f00041d7a23 */ /* 0x000fe20000010817 */
[----:B------:R-:W-:Y:S01]  /*13ba0*/  MUFU.EX2 R28, R28 ;  /* 0x0000001c001c7308 */ /* 0x000fe20000000800 */
[----:B------:R-:W-:-:S02]  /*13bb0*/  FMUL.FTZ R55, R55, c[0x0][0x23c] ;  /* 0x00008f0037377a20 */ /* 0x000fc40000410000 */
[--C-:B------:R-:W-:Y:S02]  /*13bc0*/  FFMA.FTZ R0, R6, c[0x0][0x23c], -R23.reuse ;  /* 0x00008f0006007a23 */ /* 0x100fe40000010817 */
[--C-:B------:R-:W-:Y:S01]  /*13bd0*/  FFMA.FTZ R2, R37, c[0x0][0x23c], -R40.reuse ;  /* 0x00008f0025027a23 */ /* 0x100fe20000010828 */
[----:B--2---:R-:W-:Y:S02]  /*13be0*/  F2FP.PACK_AB R4, R39, R54 ;  /* 0x000000362704723e */ /* 0x004fe400000000ff */
[----:B------:R-:W2:Y:S01]  /*13bf0*/  MUFU.EX2 R27, R27 ;  /* 0x0000001b001b7308 */ /* 0x000ea20000000800 */
[----:B------:R-:W-:Y:S02]  /*13c00*/  FFMA.FTZ R37, R34, c[0x0][0x23c], -R23 ;  /* 0x00008f0022257a23 */ /* 0x000fe40000010817 */
[--C-:B------:R-:W-:Y:S02]  /*13c10*/  FFMA.FTZ R30, R133, c[0x0][0x23c], -R40.reuse ;  /* 0x00008f00851e7a23 */ /* 0x100fe40000010828 */
[----:B------:R-:W-:-:S02]  /*13c20*/  FFMA.FTZ R31, R31, c[0x0][0x23c], -R40 ;  /* 0x00008f001f1f7a23 */ /* 0x000fc40000010828 */
[--C-:B------:R-:W-:Y:S01]  /*13c30*/  FFMA.FTZ R34, R122, c[0x0][0x23c], -R23.reuse ;  /* 0x00008f007a227a23 */ /* 0x100fe20000010817 */
[----:B------:R-:W-:Y:S01]  /*13c40*/  MUFU.EX2 R51, R51 ;  /* 0x0000003300337308 */ /* 0x000fe20000000800 */
[--C-:B------:R-:W-:Y:S02]  /*13c50*/  FFMA.FTZ R49, R60, c[0x0][0x23c], -R23.reuse ;  /* 0x00008f003c317a23 */ /* 0x100fe40000010817 */
[----:B------:R-:W-:Y:S02]  /*13c60*/  FFMA.FTZ R50, R62, c[0x0][0x23c], -R23 ;  /* 0x00008f003e327a23 */ /* 0x000fe40000010817 */
[--C-:B------:R-:W-:Y:S02]  /*13c70*/  FFMA.FTZ R62, R63, c[0x0][0x23c], -R40.reuse ;  /* 0x00008f003f3e7a23 */ /* 0x100fe40000010828 */
[--C-:B------:R-:W-:Y:S01]  /*13c80*/  FFMA.FTZ R63, R105, c[0x0][0x23c], -R40.reuse ;  /* 0x00008f00693f7a23 */ /* 0x100fe20000010828 */
        /* <DEDUP_REMOVED lines=11> */
[----:B----4-:R-:W-:Y:S01]  /*13d40*/  F2FP.PACK_AB R5, R38, R51 ;  /* 0x000000332605723e */ /* 0x010fe200000000ff */
[----:B------:R-:W-:-:S02]  /*13d50*/  FFMA.FTZ R112, R113, c[0x0][0x23c], -R40 ;  /* 0x00008f0071707a23 */ /* 0x000fc40000010828 */
[--C-:B------:R-:W-:Y:S02]  /*13d60*/  FFMA.FTZ R122, R116, c[0x0][0x23c], -R23.reuse ;  /* 0x00008f00747a7a23 */ /* 0x100fe40000010817 */
[--C-:B------:R-:W-:Y:S02]  /*13d70*/  FFMA.FTZ R111, R111, c[0x0][0x23c], -R40.reuse ;  /* 0x00008f006f6f7a23 */ /* 0x100fe40000010828 */
[----:B------:R-:W4:Y:S01]  /*13d80*/  MUFU.EX2 R53, R53 ;  /* 0x0000003500357308 */ /* 0x000f220000000800 */
[----:B------:R-:W-:Y:S02]  /*13d90*/  FFMA.FTZ R109, R131, c[0x0][0x23c], -R40 ;  /* 0x00008f00836d7a23 */ /* 0x000fe40000010828 */
[--C-:B------:R-:W-:Y:S02]  /*13da0*/  FFMA.FTZ R113, R126, c[0x0][0x23c], -R23.reuse ;  /* 0x00008f007e717a23 */ /* 0x100fe40000010817 */
[--C-:B------:R-:W-:Y:S02]  /*13db0*/  FFMA.FTZ R116, R128, c[0x0][0x23c], -R23.reuse ;  /* 0x00008f0080747a23 */ /* 0x100fe40000010817 */
[----:B------:R-:W-:Y:S01]  /*13dc0*/  FFMA.FTZ R117, R130, c[0x0][0x23c], -R23 ;  /* 0x00008f0082757a23 */ /* 0x000fe20000010817 */
[----:B------:R-:W5:Y:S01]  /*13dd0*/  MUFU.EX2 R0, R0 ;  /* 0x0000000000007308 */ /* 0x000f620000000800 */
[----:B--2---:R-:W-:-:S02]  /*13de0*/  FMUL.FTZ R96, R96, R55 ;  /* 0x0000003760607220 */ /* 0x004fc40000410000 */
[-C--:B------:R-:W-:Y:S02]  /*13df0*/  FMUL.FTZ R97, R97, R55.reuse ;  /* 0x0000003761617220 */ /* 0x080fe40000410000 */
[-C--:B------:R-:W-:Y:S02]  /*13e00*/  FMUL.FTZ R92, R92, R55.reuse ;  /* 0x000000375c5c7220 */ /* 0x080fe40000410000 */
[----:B------:R-:W-:Y:S01]  /*13e10*/  FMUL.FTZ R93, R93, R55 ;  /* 0x000000375d5d7220 */ /* 0x000fe20000410000 */
[----:B------:R-:W-:Y:S01]  /*13e20*/  MUFU.EX2 R25, R25 ;  /* 0x0000001900197308 */ /* 0x000fe20000000800 */
[-C--:B----4-:R-:W-:Y:S02]  /*13e30*/  FMUL.FTZ R98, R98, R53.reuse ;  /* 0x0000003562627220 */ /* 0x090fe40000410000 */
[-C--:B------:R-:W-:Y:S02]  /*13e40*/  FMUL.FTZ R99, R99, R53.reuse ;  /* 0x0000003563637220 */ /* 0x080fe40000410000 */
[----:B------:R-:W-:-:S02]  /*13e50*/  FMUL.FTZ R94, R94, R53 ;  /* 0x000000355e5e7220 */ /* 0x000fc40000410000 */
[----:B------:R-:W-:Y:S01]  /*13e60*/  FMUL.FTZ R95, R95, R53 ;  /* 0x000000355f5f7220 */ /* 0x000fe20000410000 */
[----:B-----5:R-:W-:Y:S01]  /*13e70*/  F2FP.PACK_AB R7, R0, R29 ;  /* 0x0000001d0007723e */ /* 0x020fe200000000ff */
[-C--:B------:R-:W-:Y:S01]  /*13e80*/  FMUL.FTZ R88, R88, R55.reuse ;  /* 0x0000003758587220 */ /* 0x080fe20000410000 */
[----:B------:R-:W2:Y:S01]  /*13e90*/  MUFU.EX2 R30, R30 ;  /* 0x0000001e001e7308 */ /* 0x000ea20000000800 */
[----:B------:R-:W-:Y:S02]  /*13ea0*/  FMUL.FTZ R89, R89, R55 ;  /* 0x0000003759597220 */ /* 0x000fe40000410000 */
[-C--:B------:R-:W-:Y:S02]  /*13eb0*/  FMUL.FTZ R90, R90, R53.reuse ;  /* 0x000000355a5a7220 */ /* 0x080fe40000410000 */
[----:B-1----:R-:W-:Y:S01]  /*13ec0*/  HMMA.16816.F32 R96, R4, R8, R96 ;  /* 0x000000080460723c */ /* 0x002fe20000001860 */
[----:B------:R-:W-:Y:S02]  /*13ed0*/  FMUL.FTZ R91, R91, R53 ;  /* 0x000000355b5b7220 */ /* 0x000fe40000410000 */
[-C--:B------:R-:W-:Y:S01]  /*13ee0*/  FMUL.FTZ R84, R84, R55.reuse ;  /* 0x0000003754547220 */ /* 0x080fe20000410000 */
[----:B------:R-:W-:Y:S01]  /*13ef0*/  MUFU.EX2 R2, R2 ;  /* 0x0000000200027308 */ /* 0x000fe20000000800 */
[----:B------:R-:W-:-:S02]  /*13f00*/  FMUL.FTZ R85, R85, R55 ;  /* 0x0000003755557220 */ /* 0x000fc40000410000 */
[-C--:B------:R-:W-:Y:S01]  /*13f10*/  FMUL.FTZ R86, R86, R53.reuse ;  /* 0x0000003556567220 */ /* 0x080fe20000410000 */
[C---:B------:R-:W-:Y:S01]  /*13f20*/  HMMA.16816.F32 R92, R4.reuse, R10, R92 ;  /* 0x0000000a045c723c */ /* 0x040fe2000000185c */
[----:B------:R-:W1:Y:S01]  /*13f30*/  LDSM.16.MT88.4 R8, [R157+0x6000] ;  /* 0x006000009d08783b */ /* 0x000e620000004200 */
[----:B------:R-:W-:Y:S02]  /*13f40*/  FMUL.FTZ R87, R87, R53 ;  /* 0x0000003557577220 */ /* 0x000fe40000410000 */
[----:B------:R-:W-:Y:S01]  /*13f50*/  MUFU.EX2 R31, R31 ;  /* 0x0000001f001f7308 */ /* 0x000fe20000000800 */
[-C--:B------:R-:W-:Y:S02]  /*13f60*/  FMUL.FTZ R80, R80, R55.reuse ;  /* 0x0000003750507220 */ /* 0x080fe40000410000 */
[----:B------:R-:W-:Y:S01]  /*13f70*/  FMUL.FTZ R81, R81, R55 ;  /* 0x0000003751517220 */ /* 0x000fe20000410000 */
[----:B---3--:R-:W-:Y:S01]  /*13f80*/  HMMA.16816.F32 R88, R4, R12, R88 ;  /* 0x0000000c0458723c */ /* 0x008fe20000001858 */
[----:B------:R-:W-:-:S02]  /*13f90*/  FMUL.FTZ R82, R82, R53 ;  /* 0x0000003552527220 */ /* 0x000fc40000410000 */
[----:B------:R-:W-:Y:S01]  /*13fa0*/  FMUL.FTZ R83, R83, R53 ;  /* 0x0000003553537220 */ /* 0x000fe20000410000 */
[----:B------:R-:W-:Y:S01]  /*13fb0*/  MUFU.EX2 R37, R37 ;  /* 0x0000002500257308 */ /* 0x000fe20000000800 */
[-C--:B------:R-:W-:Y:S02]  /*13fc0*/  FMUL.FTZ R76, R76, R55.reuse ;  /* 0x000000374c4c7220 */ /* 0x080fe40000410000 */
[----:B------:R-:W-:Y:S01]  /*13fd0*/  FMUL.FTZ R77, R77, R55 ;  /* 0x000000374d4d7220 */ /* 0x000fe20000410000 */
[----:B------:R-:W-:Y:S01]  /*13fe0*/  HMMA.16816.F32 R84, R4, R14, R84 ;  /* 0x0000000e0454723c */ /* 0x000fe20000001854 */
[----:B------:R-:W3:Y:S01]  /*13ff0*/  LDSM.16.MT88.4 R12, [R160+0x6800] ;  /* 0x00680000a00c783b */ /* 0x000ee20000004200 */
[-C--:B------:R-:W-:Y:S02]  /*14000*/  FMUL.FTZ R78, R78, R53.reuse ;  /* 0x000000354e4e7220 */ /* 0x080fe40000410000 */
[----:B------:R-:W4:Y:S01]  /*14010*/  MUFU.EX2 R34, R34 ;  /* 0x0000002200227308 */ /* 0x000f220000000800 */
[----:B------:R-:W-:-:S02]  /*14020*/  FMUL.FTZ R79, R79, R53 ;  /* 0x000000354f4f7220 */ /* 0x000fc40000410000 */
[-C--:B------:R-:W-:Y:S02]  /*14030*/  FMUL.FTZ R72, R72, R55.reuse ;  /* 0x0000003748487220 */ /* 0x080fe40000410000 */
[----:B------:R-:W-:Y:S02]  /*14040*/  FMUL.FTZ R73, R73, R55 ;  /* 0x0000003749497220 */ /* 0x000fe40000410000 */
[-C--:B------:R-:W-:Y:S01]  /*14050*/  FMUL.FTZ R74, R74, R53.reuse ;  /* 0x000000354a4a7220 */ /* 0x080fe20000410000 */
[----:B------:R-:W-:Y:S01]  /*14060*/  MUFU.EX2 R49, R49 ;  /* 0x0000003100317308 */ /* 0x000fe20000000800 */
[----:B------:R-:W-:Y:S02]  /*14070*/  FMUL.FTZ R75, R75, R53 ;  /* 0x000000354b4b7220 */ /* 0x000fe40000410000 */
[-C--:B------:R-:W-:Y:S02]  /*14080*/  FMUL.FTZ R68, R68, R55.reuse ;  /* 0x0000003744447220 */ /* 0x080fe40000410000 */
[----:B------:R-:W-:-:S02]  /*14090*/  FMUL.FTZ R69, R69, R55 ;  /* 0x0000003745457220 */ /* 0x000fc40000410000 */
[-C--:B------:R-:W-:Y:S01]  /*140a0*/  FMUL.FTZ R70, R70, R53.reuse ;  /* 0x0000003546467220 */ /* 0x080fe20000410000 */
[----:B------:R-:W5:Y:S01]  /*140b0*/  MUFU.EX2 R50, R50 ;  /* 0x0000003200327308 */ /* 0x000f620000000800 */
[----:B------:R-:W-:Y:S01]  /*140c0*/  FMUL.FTZ R71, R71, R53 ;  /* 0x0000003547477220 */ /* 0x000fe20000410000 */
[C---:B------:R-:W-:Y:S01]  /*140d0*/  HMMA.16816.F32 R72, R4.reuse, R16, R72 ;  /* 0x000000100448723c */ /* 0x040fe20000001848 */
[--C-:B------:R-:W-:Y:S02]  /*140e0*/  FFMA.FTZ R119, R125, c[0x0][0x23c], -R40.reuse ;  /* 0x00008f007d777a23 */ /* 0x100fe40000010828 */
[--C-:B------:R-:W-:Y:S02]  /*140f0*/  FFMA.FTZ R128, R129, c[0x0][0x23c], -R40.reuse ;  /* 0x00008f0081807a23 */ /* 0x100fe40000010828 */
[--C-:B------:R-:W-:Y:S01]  /*14100*/  FFMA.FTZ R115, R115, c[0x0][0x23c], -R40.reuse ;  /* 0x00008f0073737a23 */ /* 0x100fe20000010828 */
[----:B------:R-:W-:Y:S01]  /*14110*/  MUFU.EX2 R62, R62 ;  /* 0x0000003e003e7308 */ /* 0x000fe20000000800 */
[----:B------:R-:W-:Y:S01]  /*14120*/  FFMA.FTZ R126, R127, c[0x0][0x23c], -R40 ;  /* 0x00008f007f7e7a23 */ /* 0x000fe20000010828 */
[----:B-1----:R-:W-:Y:S01]  /*14130*/  HMMA.16816.F32 R80, R4, R8, R80 ;  /* 0x000000080450723c */ /* 0x002fe20000001850 */
[----:B------:R-:W-:-:S02]  /*14140*/  FFMA.FTZ R120, R120, c[0x0][0x23c], -R23 ;  /* 0x00008f0078787a23 */ /* 0x000fc40000010817 */
[--C-:B------:R-:W-:Y:S02]  /*14150*/  FFMA.FTZ R121, R124, c[0x0][0x23c], -R23.reuse ;  /* 0x00008f007c797a23 */ /* 0x100fe40000010817 */
[--C-:B------:R-:W-:Y:S01]  /*14160*/  FFMA.FTZ R110, R110, c[0x0][0x23c], -R23.reuse ;  /* 0x00008f006e6e7a23 */ /* 0x100fe20000010817 */
[----:B------:R-:W1:Y:S01]  /*14170*/  MUFU.EX2 R63, R63 ;  /* 0x0000003f003f7308 */ /* 0x000e620000000800 */
[--C-:B------:R-:W-:Y:S01]  /*14180*/  FFMA.FTZ R123, R118, c[0x0][0x23c], -R23.reuse ;  /* 0x00008f00767b7a23 */ /* 0x100fe20000010817 */
[C---:B------:R-:W-:Y:S01]  /*14190*/  HMMA.16816.F32 R76, R4.reuse, R10, R76 ;  /* 0x0000000a044c723c */ /* 0x040fe2000000184c */
[----:B------:R-:W1:Y:S01]  /*141a0*/  LDSM.16.MT88.4 R8, [R158+0x6800] ;  /* 0x006800009e08783b */ /* 0x000e620000004200 */
[--C-:B------:R-:W-:Y:S02]  /*141b0*/  FFMA.FTZ R124, R67, c[0x0][0x23c], -R40.reuse ;  /* 0x00008f00437c7a23 */ /* 0x100fe40000010828 */
[--C-:B------:R-:W-:Y:S02]  /*141c0*/  FFMA.FTZ R118, R65, c[0x0][0x23c], -R40.reuse ;  /* 0x00008f0041767a23 */ /* 0x100fe40000010828 */
[----:B------:R-:W-:Y:S01]  /*141d0*/  MUFU.EX2 R61, R61 ;  /* 0x0000003d003d7308 */ /* 0x000fe20000000800 */
[----:B------:R-:W-:Y:S01]  /*141e0*/  FFMA.FTZ R67, R52, c[0x0][0x23c], -R23 ;  /* 0x00008f0034437a23 */ /* 0x000fe20000010817 */
[----:B------:R-:W-:Y:S01]  /*141f0*/  HMMA.16816.F32 R68, R4, R18, R68 ;  /* 0x000000120444723c */ /* 0x000fe20000001844 */
[----:B------:R-:W1:Y:S01]  /*14200*/  LDSM.16.MT88.4 R16, [R156+0x6800] ;  /* 0x006800009c10783b */ /* 0x000e620000004200 */
[----:B------:R-:W-:-:S02]  /*14210*/  FFMA.FTZ R59, R59, c[0x0][0x23c], -R40 ;  /* 0x00008f003b3b7a23 */ /* 0x000fc40000010828 */
[----:B------:R-:W-:Y:S02]  /*14220*/  FFMA.FTZ R57, R57, c[0x0][0x23c], -R40 ;  /* 0x00008f0039397a23 */ /* 0x000fe40000010828 */
[----:B------:R-:W-:Y:S01]  /*14230*/  MUFU.EX2 R60, R60 ;  /* 0x0000003c003c7308 */ /* 0x000fe20000000800 */
[----:B--2---:R-:W-:Y:S01]  /*14240*/  F2FP.PACK_AB R4, R30, R25 ;  /* 0x000000191e04723e */ /* 0x004fe200000000ff */
[--C-:B------:R-:W-:Y:S01]  /*14250*/  FFMA.FTZ R58, R58, c[0x0][0x23c], -R23.reuse ;  /* 0x00008f003a3a7a23 */ /* 0x100fe20000010817 */
[----:B----4-:R-:W-:Y:S01]  /*14260*/  F2FP.PACK_AB R5, R34, R37 ;  /* 0x000000252205723e */ /* 0x010fe200000000ff */
[--C-:B------:R-:W-:Y:S01]  /*14270*/  FFMA.FTZ R65, R64, c[0x0][0x23c], -R23.reuse ;  /* 0x00008f0040417a23 */ /* 0x100fe20000010817 */
[----:B------:R-:W-:Y:S01]  /*14280*/  F2FP.PACK_AB R6, R31, R2 ;  /* 0x000000021f06723e */ /* 0x000fe200000000ff */
[----:B------:R-:W-:Y:S01]  /*14290*/  FFMA.FTZ R52, R56, c[0x0][0x23c], -R23 ;  /* 0x00008f0038347a23 */ /* 0x000fe20000010817 */
[----:B-----5:R-:W-:Y:S01]  /*142a0*/  F2FP.PACK_AB R7, R50, R49 ;  /* 0x000000313207723e */ /* 0x020fe200000000ff */
[----:B------:R-:W-:Y:S01]  /*142b0*/  MUFU.EX2 R108, R108 ;  /* 0x0000006c006c7308 */ /* 0x000fe20000000800 */
[----:B------:R-:W-:-:S02]  /*142c0*/  FFMA.FTZ R64, R185, R55, R54 ;  /* 0x00000037b9407223 */ /* 0x000fc40000010036 */
[--C-:B------:R-:W-:Y:S02]  /*142d0*/  FFMA.FTZ R56, R43, c[0x0][0x23c], -R40.reuse ;  /* 0x00008f002b387a23 */ /* 0x100fe40000010828 */
[--C-:B------:R-:W-:Y:S01]  /*142e0*/  FFMA.FTZ R54, R47, c[0x0][0x23c], -R40.reuse ;  /* 0x00008f002f367a23 */ /* 0x100fe20000010828 */
[C---:B---3--:R-:W-:Y:S01]  /*142f0*/  HMMA.16816.F32 R96, R4.reuse, R12, R96 ;  /* 0x0000000c0460723c */ /* 0x048fe20000001860 */
[--C-:B------:R-:W-:Y:S01]  /*14300*/  FFMA.FTZ R43, R46, c[0x0][0x23c], -R23.reuse ;  /* 0x00008f002e2b7a23 */ /* 0x100fe20000010817 */
[----:B------:R-:W2:Y:S01]  /*14310*/  MUFU.EX2 R103, R103 ;  /* 0x0000006700677308 */ /* 0x000ea20000000800 */
[--C-:B------:R-:W-:Y:S02]  /*14320*/  FFMA.FTZ R45, R45, c[0x0][0x23c], -R40.reuse ;  /* 0x00008f002d2d7a23 */ /* 0x100fe40000010828 */
[----:B------:R-:W-:Y:S02]  /*14330*/  FFMA.FTZ R41, R41, c[0x0][0x23c], -R40 ;  /* 0x00008f0029297a23 */ /* 0x000fe40000010828 */
[--C-:B------:R-:W-:Y:S01]  /*14340*/  FFMA.FTZ R46, R48, c[0x0][0x23c], -R23.reuse ;  /* 0x00008f00302e7a23 */ /* 0x100fe20000010817 */
[----:B------:R-:W-:Y:S01]  /*14350*/  HMMA.16816.F32 R92, R4, R14, R92 ;  /* 0x0000000e045c723c */ /* 0x000fe2000000185c */
[----:B------:R-:W3:Y:S01]  /*14360*/  LDSM.16.MT88.4 R12, [R157+0x6800] ;  /* 0x006800009d0c783b */ /* 0x000ee20000004200 */
[----:B------:R-:W-:Y:S01]  /*14370*/  MUFU.EX2 R66, R66 ;  /* 0x0000004200427308 */ /* 0x000fe20000000800 */
[----:B------:R-:W-:-:S02]  /*14380*/  FFMA.FTZ R42, R42, c[0x0][0x23c], -R23 ;  /* 0x00008f002a2a7a23 */ /* 0x000fc40000010817 */
[----:B------:R-:W-:Y:S02]  /*14390*/  FFMA.FTZ R47, R44, c[0x0][0x23c], -R23 ;  /* 0x00008f002c2f7a23 */ /* 0x000fe40000010817 */
[----:B------:R-:W-:Y:S01]  /*143a0*/  FFMA.FTZ R51, R184, R53, R51 ;  /* 0x00000035b8337223 */ /* 0x000fe20000010033 */
[C---:B-1----:R-:W-:Y:S01]  /*143b0*/  HMMA.16816.F32 R88, R4.reuse, R8, R88 ;  /* 0x000000080458723c */ /* 0x042fe20000001858 */
[----:B------:R-:W-:Y:S01]  /*143c0*/  FADD.FTZ R39, R39, R64 ;  /* 0x0000004027277221 */ /* 0x000fe20000010000 */
[----:B------:R-:W1:Y:S01]  /*143d0*/  MUFU.EX2 R105, R105 ;  /* 0x0000006900697308 */ /* 0x000e620000000800 */
[----:B------:R-:W-:Y:S02]  /*143e0*/  FADD.FTZ R38, R38, R51 ;  /* 0x0000003326267221 */ /* 0x000fe40000010000 */
[----:B------:R-:W-:Y:S02]  /*143f0*/  FFMA.FTZ R44, R33, c[0x0][0x23c], -R40 ;  /* 0x00008f00212c7a23 */ /* 0x000fe40000010828 */
[----:B------:R-:W-:Y:S01]  /*14400*/  FADD.FTZ R29, R29, R38 ;  /* 0x000000261d1d7221 */ /* 0x000fe20000010000 */
[----:B------:R-:W-:Y:S01]  /*14410*/  HMMA.16816.F32 R84, R4, R10, R84 ;  /* 0x0000000a0454723c */ /* 0x000fe20000001854 */
[----:B------:R-:W4:Y:S01]  /*14420*/  LDSM.16.MT88.4 R8, [R158+0x7000] ;  /* 0x007000009e08783b */ /* 0x000f220000004200 */
[----:B------:R-:W-:Y:S01]  /*14430*/  MUFU.EX2 R114, R114 ;  /* 0x0000007200727308 */ /* 0x000fe20000000800 */
[----:B------:R-:W-:-:S02]  /*14440*/  FFMA.FTZ R33, R35, c[0x0][0x23c], -R40 ;  /* 0x00008f0023217a23 */ /* 0x000fc40000010828 */
[--C-:B------:R-:W-:Y:S02]  /*14450*/  FFMA.FTZ R35, R32, c[0x0][0x23c], -R40.reuse ;  /* 0x00008f0020237a23 */ /* 0x100fe40000010828 */
[----:B------:R-:W-:Y:S01]  /*14460*/  FFMA.FTZ R36, R36, c[0x0][0x23c], -R40 ;  /* 0x00008f0024247a23 */ /* 0x000fe20000010828 */
[----:B------:R-:W-:Y:S01]  /*14470*/  HMMA.16816.F32 R72, R4, R16, R72 ;  /* 0x000000100448723c */ /* 0x000fe20000001848 */
[--C-:B------:R-:W-:Y:S01]  /*14480*/  FFMA.FTZ R21, R21, c[0x0][0x23c], -R23.reuse ;  /* 0x00008f0015157a23 */ /* 0x100fe20000010817 */
[----:B------:R-:W5:Y:S01]  /*14490*/  MUFU.EX2 R111, R111 ;  /* 0x0000006f006f7308 */ /* 0x000f620000000800 */
[----:B------:R-:W-:-:S05]  /*144a0*/  FFMA.FTZ R24, R24, c[0x0][0x23c], -R23 ;  /* 0x00008f0018187a23 */ /* 0x000fca0000010817 */
        /* <DEDUP_REMOVED lines=9> */
[----:B--2---:R-:W-:Y:S01]  /*14540*/  F2FP.PACK_AB R5, R103, R108 ;  /* 0x0000006c6705723e */ /* 0x004fe200000000ff */
[----:B------:R-:W2:Y:S01]  /*14550*/  MUFU.EX2 R122, R122 ;  /* 0x0000007a007a7308 */ /* 0x000ea20000000800 */
[----:B------:R-:W-:Y:S02]  /*14560*/  F2FP.PACK_AB R6, R60, R61 ;  /* 0x0000003d3c06723e */ /* 0x000fe400000000ff */
[----:B-1----:R-:W-:-:S05]  /*14570*/  F2FP.PACK_AB R7, R105, R66 ;  /* 0x000000426907723e */ /* 0x002fca00000000ff */
[----:B------:R-:W-:Y:S02]  /*14580*/  MUFU.EX2 R116, R116 ;  /* 0x0000007400747308 */ /* 0x000fe40000000800 */
[C---:B----4-:R-:W-:Y:S06]  /*14590*/  HMMA.16816.F32 R88, R4.reuse, R8, R88 ;  /* 0x000000080458723c */ /* 0x050fec0000001858 */
[----:B------:R-:W1:Y:S02]  /*145a0*/  MUFU.EX2 R117, R117 ;  /* 0x0000007500757308 */ /* 0x000e640000000800 */
[C---:B------:R-:W-:Y:S01]  /*145b0*/  HMMA.16816.F32 R84, R4.reuse, R10, R84 ;  /* 0x0000000a0454723c */ /* 0x040fe20000001854 */
[----:B------:R-:W-:Y:S05]  /*145c0*/  LDSM.16.MT88.4 R8, [R158+0x7800] ;  /* 0x007800009e08783b */ /* 0x000fea0000004200 */
[----:B------:R-:W-:Y:S02]  /*145d0*/  MUFU.EX2 R119, R119 ;  /* 0x0000007700777308 */ /* 0x000fe40000000800 */
[C---:B-----5:R-:W-:Y:S06]  /*145e0*/  HMMA.16816.F32 R72, R4.reuse, R16, R72 ;  /* 0x000000100448723c */ /* 0x060fec0000001848 */
[----:B------:R-:W4:Y:S02]  /*145f0*/  MUFU.EX2 R128, R128 ;  /* 0x0000008000807308 */ /* 0x000f240000000800 */
[C---:B---3--:R-:W-:Y:S06]  /*14600*/  HMMA.16816.F32 R96, R4.reuse, R12, R96 ;  /* 0x0000000c0460723c */ /* 0x048fec0000001860 */
[----:B------:R-:W-:Y:S02]  /*14610*/  MUFU.EX2 R115, R115 ;  /* 0x0000007300737308 */ /* 0x000fe40000000800 */
[C---:B------:R-:W-:Y:S01]  /*14620*/  HMMA.16816.F32 R92, R4.reuse, R14, R92 ;  /* 0x0000000e045c723c */ /* 0x040fe2000000185c */
[----:B------:R-:W3:Y:S05]  /*14630*/  LDSM.16.MT88.4 R12, [R157+0x7000] ;  /* 0x007000009d0c783b */ /* 0x000eea0000004200 */
[----:B------:R-:W-:Y:S02]  /*14640*/  MUFU.EX2 R126, R126 ;  /* 0x0000007e007e7308 */ /* 0x000fe40000000800 */
[C---:B------:R-:W-:Y:S01]  /*14650*/  HMMA.16816.F32 R68, R4.reuse, R18, R68 ;  /* 0x000000120444723c */ /* 0x040fe20000001844 */
[----:B------:R-:W5:Y:S05]  /*14660*/  LDSM.16.MT88.4 R16, [R156+0x7800] ;  /* 0x007800009c10783b */ /* 0x000f6a0000004200 */
[----:B------:R-:W-:Y:S08]  /*14670*/  MUFU.EX2 R120, R120 ;  /* 0x0000007800787308 */ /* 0x000ff00000000800 */
[----:B------:R-:W1:Y:S08]  /*14680*/  MUFU.EX2 R121, R121 ;  /* 0x0000007900797308 */ /* 0x000e700000000800 */
[----:B------:R-:W-:Y:S08]  /*14690*/  MUFU.EX2 R110, R110 ;  /* 0x0000006e006e7308 */ /* 0x000ff00000000800 */
[----:B------:R-:W1:Y:S01]  /*146a0*/  MUFU.EX2 R123, R123 ;  /* 0x0000007b007b7308 */ /* 0x000e620000000800 */
[C---:B---3--:R-:W-:Y:S07]  /*146b0*/  HMMA.16816.F32 R80, R4.reuse, R12, R80 ;  /* 0x0000000c0450723c */ /* 0x048fee0000001850 */
[----:B------:R-:W-:Y:S01]  /*146c0*/  MUFU.EX2 R59, R59 ;  /* 0x0000003b003b7308 */ /* 0x000fe20000000800 */
[----:B------:R-:W-:Y:S01]  /*146d0*/  HMMA.16816.F32 R76, R4, R14, R76 ;  /* 0x0000000e044c723c */ /* 0x000fe2000000184c */
[----:B------:R-:W3:Y:S06]  /*146e0*/  LDSM.16.MT88.4 R12, [R160+0x7800] ;  /* 0x00780000a00c783b */ /* 0x000eec0000004200 */
[----:B------:R-:W3:Y:S01]  /*146f0*/  MUFU.EX2 R124, R124 ;  /* 0x0000007c007c7308 */ /* 0x000ee20000000800 */
[----:B------:R-:W-:-:S02]  /*14700*/  F2FP.PACK_AB R4, R111, R114 ;  /* 0x000000726f04723e */ /* 0x000fc400000000ff */
[----:B--2---:R-:W-:Y:S02]  /*14710*/  F2FP.PACK_AB R5, R122, R113 ;  /* 0x000000717a05723e */ /* 0x004fe400000000ff */
[----:B------:R-:W-:Y:S02]  /*14720*/  F2FP.PACK_AB R6, R109, R112 ;  /* 0x000000706d06723e */ /* 0x000fe400000000ff */
[----:B-1----:R-:W-:Y:S01]  /*14730*/  F2FP.PACK_AB R7, R117, R116 ;  /* 0x000000747507723e */ /* 0x002fe200000000ff */
[----:B------:R-:W-:Y:S06]  /*14740*/  MUFU.EX2 R57, R57 ;  /* 0x0000003900397308 */ /* 0x000fec0000000800 */
[C---:B------:R-:W-:Y:S02]  /*14750*/  HMMA.16816.F32 R88, R4.reuse, R8, R88 ;  /* 0x000000080458723c */ /* 0x040fe40000001858 */
[----:B------:R-:W-:Y:S06]  /*14760*/  MUFU.EX2 R118, R118 ;  /* 0x0000007600767308 */ /* 0x000fec0000000800 */
[C---:B------:R-:W-:Y:S01]  /*14770*/  HMMA.16816.F32 R84, R4.reuse, R10, R84 ;  /* 0x0000000a0454723c */ /* 0x040fe20000001854 */
[----:B------:R-:W-:Y:S01]  /*14780*/  LDSM.16.MT88.4 R8, [R158+0x8000] ;  /* 0x008000009e08783b */ /* 0x000fe20000004200 */
[----:B------:R-:W-:Y:S06]  /*14790*/  MUFU.EX2 R58, R58 ;  /* 0x0000003a003a7308 */ /* 0x000fec0000000800 */
[C---:B-----5:R-:W-:Y:S02]  /*147a0*/  HMMA.16816.F32 R72, R4.reuse, R16, R72 ;  /* 0x000000100448723c */ /* 0x060fe40000001848 */
[----:B------:R-:W1:Y:S06]  /*147b0*/  MUFU.EX2 R65, R65 ;  /* 0x0000004100417308 */ /* 0x000e6c0000000800 */
[C---:B---3--:R-:W-:Y:S02]  /*147c0*/  HMMA.16816.F32 R96, R4.reuse, R12, R96 ;  /* 0x0000000c0460723c */ /* 0x048fe40000001860 */
        /* <DEDUP_REMOVED lines=14> */
[----:B------:R-:W1:Y:S01]  /*148b0*/  MUFU.EX2 R46, R46 ;  /* 0x0000002e002e7308 */ /* 0x000e620000000800 */
[----:B----4-:R-:W-:-:S02]  /*148c0*/  F2FP.PACK_AB R4, R128, R119 ;  /* 0x000000778004723e */ /* 0x010fc400000000ff */
[----:B------:R-:W-:-:S05]  /*148d0*/  F2FP.PACK_AB R5, R121, R120 ;  /* 0x000000787905723e */ /* 0x000fca00000000ff */
[----:B------:R-:W-:Y:S01]  /*148e0*/  MUFU.EX2 R42, R42 ;  /* 0x0000002a002a7308 */ /* 0x000fe20000000800 */
[----:B------:R-:W-:Y:S02]  /*148f0*/  F2FP.PACK_AB R6, R126, R115 ;  /* 0x000000737e06723e */ /* 0x000fe400000000ff */
[----:B------:R-:W-:-:S05]  /*14900*/  F2FP.PACK_AB R7, R123, R110 ;  /* 0x0000006e7b07723e */ /* 0x000fca00000000ff */
[----:B------:R-:W4:Y:S02]  /*14910*/  MUFU.EX2 R47, R47 ;  /* 0x0000002f002f7308 */ /* 0x000f240000000800 */
[C---:B------:R-:W-:Y:S06]  /*14920*/  HMMA.16816.F32 R88, R4.reuse, R8, R88 ;  /* 0x000000080458723c */ /* 0x040fec0000001858 */
[----:B------:R-:W-:Y:S02]  /*14930*/  MUFU.EX2 R32, R44 ;  /* 0x0000002c00207308 */ /* 0x000fe40000000800 */
[C---:B------:R-:W-:Y:S01]  /*14940*/  HMMA.16816.F32 R84, R4.reuse, R10, R84 ;  /* 0x0000000a0454723c */ /* 0x040fe20000001854 */
[----:B------:R-:W-:Y:S05]  /*14950*/  LDSM.16.MT88.4 R8, [R160+0x8800] ;  /* 0x00880000a008783b */ /* 0x000fea0000004200 */
[----:B------:R-:W1:Y:S02]  /*14960*/  MUFU.EX2 R33, R33 ;  /* 0x0000002100217308 */ /* 0x000e640000000800 */
[C---:B-----5:R-:W-:Y:S06]  /*14970*/  HMMA.16816.F32 R80, R4.reuse, R16, R80 ;  /* 0x000000100450723c */ /* 0x060fec0000001850 */
[----:B------:R-:W-:Y:S02]  /*14980*/  MUFU.EX2 R35, R35 ;  /* 0x0000002300237308 */ /* 0x000fe40000000800 */
[C---:B--2---:R-:W-:Y:S06]  /*14990*/  HMMA.16816.F32 R96, R4.reuse, R12, R96 ;  /* 0x0000000c0460723c */ /* 0x044fec0000001860 */
[----:B------:R-:W2:Y:S02]  /*149a0*/  MUFU.EX2 R36, R36 ;  /* 0x0000002400247308 */ /* 0x000ea40000000800 */
[C---:B------:R-:W-:Y:S01]  /*149b0*/  HMMA.16816.F32 R92, R4.reuse, R14, R92 ;  /* 0x0000000e045c723c */ /* 0x040fe2000000185c */
[----:B------:R-:W5:Y:S05]  /*149c0*/  LDSM.16.MT88.4 R12, [R156+0x8000] ;  /* 0x008000009c0c783b */ /* 0x000f6a0000004200 */
[----:B------:R-:W-:Y:S02]  /*149d0*/  MUFU.EX2 R21, R21 ;  /* 0x0000001500157308 */ /* 0x000fe40000000800 */
[C---:B------:R-:W-:Y:S01]  /*149e0*/  HMMA.16816.F32 R76, R4.reuse, R18, R76 ;  /* 0x00000012044c723c */ /* 0x040fe2000000184c */
[----:B------:R-:W1:Y:S07]  /*149f0*/  LDSM.16.MT88.4 R16, [R158+0x8800] ;  /* 0x008800009e10783b */ /* 0x000e6e0000004200 */
[C---:B-----5:R-:W-:Y:S08]  /*14a00*/  HMMA.16816.F32 R72, R4.reuse, R12, R72 ;  /* 0x0000000c0448723c */ /* 0x060ff00000001848 */
[----:B------:R-:W-:Y:S01]  /*14a10*/  HMMA.16816.F32 R68, R4, R14, R68 ;  /* 0x0000000e0444723c */ /* 0x000fe20000001844 */
[----:B------:R-:W5:Y:S06]  /*14a20*/  LDSM.16.MT88.4 R12, [R157+0x8800] ;  /* 0x008800009d0c783b */ /* 0x000f6c0000004200 */
[----:B------:R-:W-:-:S02]  /*14a30*/  F2FP.PACK_AB R4, R124, R59 ;  /* 0x0000003b7c04723e */ /* 0x000fc400000000ff */
[----:B-1----:R-:W-:Y:S02]  /*14a40*/  F2FP.PACK_AB R5, R65, R58 ;  /* 0x0000003a4105723e */ /* 0x002fe400000000ff */
[----:B------:R-:W-:Y:S02]  /*14a50*/  F2FP.PACK_AB R6, R118, R57 ;  /* 0x000000397606723e */ /* 0x000fe400000000ff */
[----:B---3--:R-:W-:-:S07]  /*14a60*/  F2FP.PACK_AB R7, R52, R67 ;  /* 0x000000433407723e */ /* 0x008fce00000000ff */
[C---:B------:R-:W-:Y:S08]  /*14a70*/  HMMA.16816.F32 R96, R4.reuse, R8, R96 ;  /* 0x000000080460723c */ /* 0x040ff00000001860 */
[C---:B------:R-:W-:Y:S01]  /*14a80*/  HMMA.16816.F32 R92, R4.reuse, R10, R92 ;  /* 0x0000000a045c723c */ /* 0x040fe2000000185c */
[----:B------:R-:W1:Y:S07]  /*14a90*/  LDSM.16.MT88.4 R8, [R156+0x8800] ;  /* 0x008800009c08783b */ /* 0x000e6e0000004200 */
[C---:B------:R-:W-:Y:S08]  /*14aa0*/  HMMA.16816.F32 R88, R4.reuse, R16, R88 ;  /* 0x000000100458723c */ /* 0x040ff00000001858 */
[C---:B------:R-:W-:Y:S01]  /*14ab0*/  HMMA.16816.F32 R84, R4.reuse, R18, R84 ;  /* 0x000000120454723c */ /* 0x040fe20000001854 */
[----:B------:R-:W3:Y:S07]  /*14ac0*/  LDSM.16.MT88.4 R16, [R160+0x9000] ;  /* 0x00900000a010783b */ /* 0x000eee0000004200 */
[C---:B-----5:R-:W-:Y:S08]  /*14ad0*/  HMMA.16816.F32 R80, R4.reuse, R12, R80 ;  /* 0x0000000c0450723c */ /* 0x060ff00000001850 */
[C---:B------:R-:W-:Y:S01]  /*14ae0*/  HMMA.16816.F32 R76, R4.reuse, R14, R76 ;  /* 0x0000000e044c723c */ /* 0x040fe2000000184c */
[----:B------:R-:W5:Y:S07]  /*14af0*/  LDSM.16.MT88.4 R12, [R158+0x9000] ;  /* 0x009000009e0c783b */ /* 0x000f6e0000004200 */
[C---:B-1----:R-:W-:Y:S08]  /*14b00*/  HMMA.16816.F32 R72, R4.reuse, R8, R72 ;  /* 0x000000080448723c */ /* 0x042ff00000001848 */
[----:B------:R-:W-:Y:S01]  /*14b10*/  HMMA.16816.F32 R68, R4, R10, R68 ;  /* 0x0000000a0444723c */ /* 0x000fe20000001844 */
[----:B------:R-:W1:Y:S06]  /*14b20*/  LDSM.16.MT88.4 R8, [R157+0x9000] ;  /* 0x009000009d08783b */ /* 0x000e6c0000004200 */
[----:B------:R-:W-:-:S02]  /*14b30*/  F2FP.PACK_AB R4, R54, R45 ;  /* 0x0000002d3604723e */ /* 0x000fc400000000ff */
[----:B------:R-:W-:Y:S02]  /*14b40*/  F2FP.PACK_AB R5, R46, R43 ;  /* 0x0000002b2e05723e */ /* 0x000fe400000000ff */
[----:B------:R-:W-:Y:S02]  /*14b50*/  F2FP.PACK_AB R6, R56, R41 ;  /* 0x000000293806723e */ /* 0x000fe400000000ff */
[----:B----4-:R-:W-:-:S07]  /*14b60*/  F2FP.PACK_AB R7, R47, R42 ;  /* 0x0000002a2f07723e */ /* 0x010fce00000000ff */
[C---:B---3--:R-:W-:Y:S08]  /*14b70*/  HMMA.16816.F32 R96, R4.reuse, R16, R96 ;  /* 0x000000100460723c */ /* 0x048ff00000001860 */
[C---:B------:R-:W-:Y:S01]  /*14b80*/  HMMA.16816.F32 R92, R4.reuse, R18, R92 ;  /* 0x00000012045c723c */ /* 0x040fe2000000185c */
[----:B------:R-:W3:Y:S07]  /*14b90*/  LDSM.16.MT88.4 R16, [R156+0x9000] ;  /* 0x009000009c10783b */ /* 0x000eee0000004200 */
[C---:B-----5:R-:W-:Y:S07]  /*14ba0*/  HMMA.16816.F32 R88, R4.reuse, R12, R88 ;  /* 0x0000000c0458723c */ /* 0x060fee0000001858 */
[----:B------:R-:W-:Y:S01]  /*14bb0*/  FADD.FTZ R12, R28, R39 ;  /* 0x000000271c0c7221 */ /* 0x000fe20000010000 */
[----:B------:R-:W-:Y:S03]  /*14bc0*/  HMMA.16816.F32 R84, R4, R14, R84 ;  /* 0x0000000e0454723c */ /* 0x000fe60000001854 */
[----:B------:R-:W-:-:S04]  /*14bd0*/  FADD.FTZ R12, R27, R12 ;  /* 0x0000000c1b0c7221 */ /* 0x000fc80000010000 */
[----:B------:R-:W-:Y:S01]  /*14be0*/  FADD.FTZ R14, R0, R29 ;  /* 0x0000001d000e7221 */ /* 0x000fe20000010000 */
[C---:B-1----:R-:W-:Y:S01]  /*14bf0*/  HMMA.16816.F32 R80, R4.reuse, R8, R80 ;  /* 0x000000080450723c */ /* 0x042fe20000001850 */
[----:B------:R-:W-:Y:S01]  /*14c00*/  FADD.FTZ R27, R25, R12 ;  /* 0x0000000c191b7221 */ /* 0x000fe20000010000 */
[----:B------:R-:W-:Y:S01]  /*14c10*/  MUFU.EX2 R0, R24 ;  /* 0x0000001800007308 */ /* 0x000fe20000000800 */
[----:B------:R-:W-:Y:S02]  /*14c20*/  FADD.FTZ R37, R37, R14 ;  /* 0x0000000e25257221 */ /* 0x000fe40000010000 */
[----:B------:R-:W-:Y:S01]  /*14c30*/  FADD.FTZ R27, R30, R27 ;  /* 0x0000001b1e1b7221 */ /* 0x000fe20000010000 */
[----:B------:R-:W1:Y:S01]  /*14c40*/  LDSM.16.MT88.4 R12, [R160+0x9800] ;  /* 0x00980000a00c783b */ /* 0x000e620000004200 */
[----:B------:R-:W-:Y:S01]  /*14c50*/  FADD.FTZ R34, R34, R37 ;  /* 0x0000002522227221 */ /* 0x000fe20000010000 */
[----:B------:R-:W-:Y:S01]  /*14c60*/  HMMA.16816.F32 R76, R4, R10, R76 ;  /* 0x0000000a044c723c */ /* 0x000fe2000000184c */
[----:B------:R-:W-:-:S02]  /*14c70*/  FADD.FTZ R8, R2, R27 ;  /* 0x0000001b02087221 */ /* 0x000fc40000010000 */
[----:B------:R-:W-:Y:S02]  /*14c80*/  FADD.FTZ R49, R49, R34 ;  /* 0x0000002231317221 */ /* 0x000fe40000010000 */
[----:B------:R-:W-:Y:S02]  /*14c90*/  FADD.FTZ R31, R31, R8 ;  /* 0x000000081f1f7221 */ /* 0x000fe40000010000 */
[----:B------:R-:W-:Y:S01]  /*14ca0*/  FADD.FTZ R49, R50, R49 ;  /* 0x0000003132317221 */ /* 0x000fe20000010000 */
[----:B------:R-:W4:Y:S01]  /*14cb0*/  LDSM.16.MT88.4 R8, [R158+0x9800] ;  /* 0x009800009e08783b */ /* 0x000f220000004200 */
[----:B------:R-:W-:Y:S01]  /*14cc0*/  FFMA.FTZ R2, R22, c[0x0][0x23c], -R23 ;  /* 0x00008f0016027a23 */ /* 0x000fe20000010817 */
[----:B---3--:R-:W-:Y:S01]  /*14cd0*/  HMMA.16816.F32 R72, R4, R16, R72 ;  /* 0x000000100448723c */ /* 0x008fe20000001848 */
[----:B------:R-:W-:Y:S02]  /*14ce0*/  FADD.FTZ R108, R108, R49 ;  /* 0x000000316c6c7221 */ /* 0x000fe40000010000 */
[----:B------:R-:W-:-:S02]  /*14cf0*/  FADD.FTZ R22, R62, R31 ;  /* 0x0000001f3e167221 */ /* 0x000fc40000010000 */
[----:B------:R-:W-:Y:S01]  /*14d00*/  FADD.FTZ R103, R103, R108 ;  /* 0x0000006c67677221 */ /* 0x000fe20000010000 */
[----:B------:R-:W3:Y:S01]  /*14d10*/  MUFU.EX2 R2, R2 ;  /* 0x0000000200027308 */ /* 0x000ee20000000800 */
[----:B------:R-:W-:Y:S01]  /*14d20*/  FFMA.FTZ R25, R26, c[0x0][0x23c], -R23 ;  /* 0x00008f001a197a23 */ /* 0x000fe20000010817 */
[----:B------:R-:W-:Y:S01]  /*14d30*/  HMMA.16816.F32 R68, R4, R18, R68 ;  /* 0x000000120444723c */ /* 0x000fe20000001844 */
[----:B------:R-:W-:Y:S02]  /*14d40*/  FADD.FTZ R22, R63, R22 ;  /* 0x000000163f167221 */ /* 0x000fe40000010000 */
[----:B------:R-:W-:Y:S02]  /*14d50*/  FADD.FTZ R66, R66, R103 ;  /* 0x0000006742427221 */ /* 0x000fe40000010000 */
[----:B------:R-:W-:Y:S01]  /*14d60*/  FADD.FTZ R17, R61, R22 ;  /* 0x000000163d117221 */ /* 0x000fe20000010000 */
[----:B------:R-:W5:Y:S01]  /*14d70*/  MUFU.EX2 R25, R25 ;  /* 0x0000001900197308 */ /* 0x000f620000000800 */
[----:B------:R-:W-:Y:S01]  /*14d80*/  FADD.FTZ R66, R105, R66 ;  /* 0x0000004269427221 */ /* 0x000fe20000010000 */
[----:B------:R-:W-:Y:S01]  /*14d90*/  F2FP.PACK_AB R4, R33, R32 ;  /* 0x000000202104723e */ /* 0x000fe200000000ff */
[----:B------:R-:W-:Y:S01]  /*14da0*/  FADD.FTZ R17, R60, R17 ;  /* 0x000000113c117221 */ /* 0x000fe20000010000 */
[----:B--2---:R-:W-:Y:S01]  /*14db0*/  F2FP.PACK_AB R6, R36, R35 ;  /* 0x000000232406723e */ /* 0x004fe200000000ff */
[----:B------:R-:W-:-:S02]  /*14dc0*/  FADD.FTZ R23, R113, R66 ;  /* 0x0000004271177221 */ /* 0x000fc40000010000 */
[----:B------:R-:W-:Y:S01]  /*14dd0*/  FADD.FTZ R114, R114, R17 ;  /* 0x0000001172727221 */ /* 0x000fe20000010000 */
[----:B---3--:R-:W-:Y:S01]  /*14de0*/  F2FP.PACK_AB R7, R21, R2 ;  /* 0x000000021507723e */ /* 0x008fe200000000ff */
[----:B------:R-:W-:Y:S01]  /*14df0*/  FADD.FTZ R23, R122, R23 ;  /* 0x000000177a177221 */ /* 0x000fe20000010000 */
[----:B------:R-:W2:Y:S01]  /*14e00*/  LDSM.16.MT88.4 R16, [R157+0x9800] ;  /* 0x009800009d10783b */ /* 0x000ea20000004200 */
[----:B------:R-:W-:Y:S02]  /*14e10*/  FADD.FTZ R111, R111, R114 ;  /* 0x000000726f6f7221 */ /* 0x000fe40000010000 */
[----:B------:R-:W-:Y:S02]  /*14e20*/  FADD.FTZ R116, R116, R23 ;  /* 0x0000001774747221 */ /* 0x000fe40000010000 */
[----:B------:R-:W-:Y:S01]  /*14e30*/  FADD.FTZ R22, R112, R111 ;  /* 0x0000006f70167221 */ /* 0x000fe20000010000 */
[----:B-----5:R-:W-:Y:S01]  /*14e40*/  F2FP.PACK_AB R5, R25, R0 ;  /* 0x000000001905723e */ /* 0x020fe200000000ff */
        /* <DEDUP_REMOVED lines=10> */
[----:B------:R-:W1:Y:S01]  /*14ef0*/  LDSM.16.MT88.4 R12, [R156+0x9800] ;  /* 0x009800009c0c783b */ /* 0x000e620000004200 */
[----:B------:R-:W-:Y:S02]  /*14f00*/  FADD.FTZ R123, R123, R110 ;  /* 0x0000006e7b7b7221 */ /* 0x000fe40000010000 */
[----:B------:R-:W-:-:S04]  /*14f10*/  FADD.FTZ R126, R126, R115 ;  /* 0x000000737e7e7221 */ /* 0x000fc80000010000 */
[----:B----4-:R-:W-:Y:S01]  /*14f20*/  HMMA.16816.F32 R88, R4, R8, R88 ;  /* 0x000000080458723c */ /* 0x010fe20000001858 */
        /* <DEDUP_REMOVED lines=15> */
[----:B------:R-:W-:-:S04]  /*15020*/  FADD.FTZ R9, R46, R9 ;  /* 0x000000092e097221 */ /* 0x000fc80000010000 */
[----:B------:R-:W-:Y:S01]  /*15030*/  FADD.FTZ R42, R42, R9 ;  /* 0x000000092a2a7221 */ /* 0x000fe20000010000 */
[C---:B-1----:R-:W-:Y:S01]  /*15040*/  HMMA.16816.F32 R72, R4.reuse, R12, R72 ;  /* 0x0000000c0448723c */ /* 0x042fe20000001848 */
[----:B------:R-:W-:Y:S02]  /*15050*/  FADD.FTZ R9, R56, R41 ;  /* 0x0000002938097221 */ /* 0x000fe40000010000 */
[----:B------:R-:W-:Y:S02]  /*15060*/  FADD.FTZ R47, R47, R42 ;  /* 0x0000002a2f2f7221 */ /* 0x000fe40000010000 */
[----:B------:R-:W-:Y:S02]  /*15070*/  FADD.FTZ R32, R32, R9 ;  /* 0x0000000920207221 */ /* 0x000fe40000010000 */
[----:B------:R-:W-:Y:S01]  /*15080*/  FADD.FTZ R0, R0, R47 ;  /* 0x0000002f00007221 */ /* 0x000fe20000010000 */
[----:B------:R-:W-:Y:S01]  /*15090*/  HMMA.16816.F32 R68, R4, R14, R68 ;  /* 0x0000000e0444723c */ /* 0x000fe20000001844 */
[----:B------:R-:W-:-:S02]  /*150a0*/  FADD.FTZ R32, R33, R32 ;  /* 0x0000002021207221 */ /* 0x000fc40000010000 */
[----:B------:R-:W-:Y:S01]  /*150b0*/  FADD.FTZ R25, R25, R0 ;  /* 0x0000000019197221 */ /* 0x000fe20000010000 */
[----:B------:R-:W-:Y:S01]  /*150c0*/  MOV R0, R3 ;  /* 0x0000000300007202 */ /* 0x000fe20000000f00 */
[----:B------:R-:W-:Y:S02]  /*150d0*/  FADD.FTZ R35, R35, R32 ;  /* 0x0000002023237221 */ /* 0x000fe40000010000 */
[----:B------:R-:W-:Y:S02]  /*150e0*/  FADD.FTZ R2, R2, R25 ;  /* 0x0000001902027221 */ /* 0x000fe40000010000 */
[----:B------:R-:W-:Y:S02]  /*150f0*/  FADD.FTZ R185, R36, R35 ;  /* 0x0000002324b97221 */ /* 0x000fe40000010000 */
[----:B------:R-:W-:Y:S01]  /*15100*/  FADD.FTZ R184, R21, R2 ;  /* 0x0000000215b87221 */ /* 0x000fe20000010000 */
[----:B------:R-:W-:Y:S02]  /*15110*/  MOV R2, R20 ;  /* 0x0000001400027202 */ /* 0x000fe40000000f00 */
.L_x_5642:
[----:B------:R-:W-:-:S13]  /*15120*/  ISETP.GE.AND P0, PT, R180, 0x1, PT ;  /* 0x00000001b400780c */ /* 0x000fda0003f06270 */
[----:B------:R-:W-:Y:S05]  /*15130*/  @!P0 BRA `(.L_x_5650) ;  /* 0x00003da000008947 */ /* 0x000fea0003800000 */
[----:B------:R-:W-:Y:S01]  /*15140*/  IMAD.MOV.U32 R183, RZ, RZ, c[0x0][0x1a0] ;  /* 0x00006800ffb77624 */ /* 0x000fe200078e00ff */
[----:B------:R-:W-:Y:S02]  /*15150*/  MOV R103, R0 ;  /* 0x0000000000677202 */ /* 0x000fe40000000f00 */
[----:B------:R-:W-:Y:S01]  /*15160*/  MOV R105, R2 ;  /* 0x0000000200697202 */ /* 0x000fe20000000f00 */
[----:B------:R-:W-:-:S05]  /*15170*/  IMAD.U32 R182, R183, -0x80, RZ ;  /* 0xffffff80b7b67824 */ /* 0x000fca00078e00ff */
[----:B------:R-:W-:Y:S02]  /*15180*/  SHF.R.S32.HI R181, RZ, 0x1f, R182 ;  /* 0x0000001fffb57819 */ /* 0x000fe400000114b6 */
.L_x_5654:
        /* <DEDUP_REMOVED lines=65> */
.L_x_5651:
        /* <DEDUP_REMOVED lines=25> */
[CC--:B------:R-:W-:Y:S01]  /*15730*/  @!P0 LEA R5, P1, R183.reuse, R8.reuse, 0x6 ;  /* 0x00000008b7058211 */ /* 0x0c0fe200078230ff */
[C---:B------:R-:W-:Y:S01]  /*15740*/  @!P0 IMAD.WIDE.U32 R14, R183.reuse, 0x30, R14 ;  /* 0x00000030b70e8825 */ /* 0x040fe200078e000e */
[----:B------:R-:W-:Y:S02]  /*15750*/  @!P0 MOV R6, c[0x0][0x1a4] ;  /* 0x0000690000068a02 */ /* 0x000fe40000000f00 */
[----:B------:R-:W-:Y:S01]  /*15760*/  @!P0 MOV R10, R8 ;  /* 0x00000008000a8202 */ /* 0x000fe20000000f00 */
[----:B------:R-:W-:Y:S01]  /*15770*/  @!P0 IMAD R4, R4, 0x30, RZ ;  /* 0x0000003004048824 */ /* 0x000fe200078e02ff */
[-C--:B------:R-:W-:Y:S01]  /*15780*/  @!P0 LEA R24, P4, R14, R140.reuse, 0x1 ;  /* 0x0000008c0e188211 */ /* 0x080fe200078808ff */
[----:B------:R-:W-:Y:S01]  /*15790*/  @P0 STS.128 [R176+0x7000], RZ ;  /* 0x007000ffb0000388 */ /* 0x000fe20000000c00 */
[----:B------:R-:W-:Y:S02]  /*157a0*/  @!P0 LEA.HI.X R6, R183, R9, R6, 0x6, P1 ;  /* 0x00000009b7068211 */ /* 0x000fe400008f3406 */
        /* <DEDUP_REMOVED lines=9> */
[----:B------:R-:W-:Y:S02]  /*15840*/  @!P0 MOV R3, c[0x0][0x1a4] ;  /* 0x0000690000038a02 */ /* 0x000fe40000000f00 */
[----:B------:R-:W-:Y:S01]  /*15850*/  @!P0 MOV R2, c[0x0][0x1a4] ;  /* 0x0000690000028a02 */ /* 0x000fe20000000f00 */
[----:B------:R-:W-:Y:S01]  /*15860*/  @P0 STS.128 [R176+0x7800], RZ ;  /* 0x007800ffb0000388 */ /* 0x000fe20000000c00 */
[----:B------:R-:W-:Y:S01]  /*15870*/  @!P0 IMAD.WIDE.U32 R10, R183, 0x50, R10 ;  /* 0x00000050b70a8825 */ /* 0x000fe200078e000a */
[----:B------:R-:W-:Y:S02]  /*15880*/  @!P0 MOV R20, R8 ;  /* 0x0000000800148202 */ /* 0x000fe40000000f00 */
[----:B------:R-:W-:Y:S01]  /*15890*/  @!P0 MOV R21, R9 ;  /* 0x0000000900158202 */ /* 0x000fe20000000f00 */
[----:B------:R-:W-:Y:S01]  /*158a0*/  @!P0 IMAD R3, R3, 0x50, RZ ;  /* 0x0000005003038824 */ /* 0x000fe200078e02ff */
[-C--:B------:R-:W-:Y:S01]  /*158b0*/  @!P0 LEA R22, P3, R10, R140.reuse, 0x1 ;  /* 0x0000008c0a168211 */ /* 0x080fe200078608ff */
[----:B------:R-:W-:Y:S01]  /*158c0*/  @!P0 IMAD.WIDE.U32 R8, R183, 0x60, R8 ;  /* 0x00000060b7088825 */ /* 0x000fe200078e0008 */
[----:B------:R-:W-:Y:S01]  /*158d0*/  @!PT LDS RZ, [RZ] ;  /* 0x00000000fffff984 */ /* 0x000fe20000000800 */
[----:B------:R-:W-:Y:S01]  /*158e0*/  @!PT LDS RZ, [RZ] ;  /* 0x00000000fffff984 */ /* 0x000fe20000000800 */
[----:B------:R-:W-:Y:S01]  /*158f0*/  @!PT LDS RZ, [RZ] ;  /* 0x00000000fffff984 */ /* 0x000fe20000000800 */
[----:B------:R3:W-:Y:S01]  /*15900*/  @!P0 LDGSTS.E.BYPASS.LTC128B.128 [R176+0x7800], [R24.64] ;  /* 0x0780000018b08fae */ /* 0x0007e2000b901d46 */
[----:B------:R-:W-:Y:S02]  /*15910*/  @!P0 MOV R0, c[0x0][0x1a4] ;  /* 0x0000690000008a02 */ /* 0x000fe40000000f00 */
[----:B------:R-:W-:Y:S01]  /*15920*/  @!P0 IADD3 R3, R3, R11, RZ ;  /* 0x0000000b03038210 */ /* 0x000fe20007ffe0ff */
[----:B------:R-:W-:Y:S01]  /*15930*/  @!P0 IMAD R2, R2, 0x60, RZ ;  /* 0x0000006002028824 */ /* 0x000fe200078e02ff */
[-C--:B------:R-:W-:Y:S01]  /*15940*/  @!P0 LEA R6, P2, R8, R140.reuse, 0x1 ;  /* 0x0000008c08068211 */ /* 0x080fe200078408ff */
[----:B------:R-:W-:Y:S01]  /*15950*/  @!P0 IMAD.WIDE.U32 R20, R183, 0x70, R20 ;  /* 0x00000070b7148825 */ /* 0x000fe200078e0014 */
[----:B------:R-:W-:Y:S01]  /*15960*/  @!P0 LEA.HI.X R23, R10, R141, R3, 0x1, P3 ;  /* 0x0000008d0a178211 */ /* 0x000fe200018f0c03 */
[----:B------:R-:W-:Y:S01]  /*15970*/  @P0 STS.128 [R176+0x8000], RZ ;  /* 0x008000ffb0000388 */ /* 0x000fe20000000c00 */
[----:B------:R-:W-:Y:S01]  /*15980*/  @!P0 IADD3 R2, R2, R9, RZ ;  /* 0x0000000902028210 */ /* 0x000fe20007ffe0ff */
[----:B------:R-:W-:Y:S01]  /*15990*/  @!P0 IMAD R0, R0, 0x70, RZ ;  /* 0x0000007000008824 */ /* 0x000fe200078e02ff */
[----:B------:R-:W-:Y:S02]  /*159a0*/  @!P0 LEA R26, P1, R20, R140, 0x1 ;  /* 0x0000008c141a8211 */ /* 0x000fe400078208ff */
[----:B------:R-:W-:Y:S02]  /*159b0*/  @!P0 LEA.HI.X R7, R8, R141, R2, 0x1, P2 ;  /* 0x0000008d08078211 */ /* 0x000fe400010f0c02 */
[----:B------:R-:W-:Y:S01]  /*159c0*/  @!P0 IADD3 R0, R0, R21, RZ ;  /* 0x0000001500008210 */ /* 0x000fe20007ffe0ff */
[----:B------:R-:W-:Y:S01]  /*159d0*/  @!PT LDS RZ, [RZ] ;  /* 0x00000000fffff984 */ /* 0x000fe20000000800 */
[----:B------:R-:W-:Y:S01]  /*159e0*/  @!PT LDS RZ, [RZ] ;  /* 0x00000000fffff984 */ /* 0x000fe20000000800 */
[----:B------:R-:W-:Y:S01]  /*159f0*/  @!PT LDS RZ, [RZ] ;  /* 0x00000000fffff984 */ /* 0x000fe20000000800 */
[----:B------:R4:W-:Y:S03]  /*15a00*/  @!P0 LDGSTS.E.BYPASS.LTC128B.128 [R176+0x8000], [R12.64] ;  /* 0x080000000cb08fae */ /* 0x0009e6000b901d46 */
[----:B------:R-:W-:Y:S02]  /*15a10*/  @!P0 LEA.HI.X R27, R20, R141, R0, 0x1, P1 ;  /* 0x0000008d141b8211 */ /* 0x000fe400008f0c00 */
[----:B------:R-:W-:Y:S03]  /*15a20*/  ISETP.GE.AND P1, PT, R180, 0x2, PT ;  /* 0x00000002b400780c */ /* 0x000fe60003f26270 */
        /* <DEDUP_REMOVED lines=17> */
[----:B------:R-:W4:Y:S08]  /*15b40*/  LDSM.16.M88.4 R116, [R165+0x2800] ;  /* 0x00280000a574783b */ /* 0x000f300000000200 */
[----:B------:R-:W5:Y:S08]  /*15b50*/  LDSM.16.M88.4 R120, [R165+0x3000] ;  /* 0x00300000a578783b */ /* 0x000f700000000200 */
[----:B------:R-:W0:Y:S08]  /*15b60*/  LDGDEPBAR ;  /* 0x00000000000079af */ /* 0x000e300000000000 */
[----:B------:R-:W1:Y:S08]  /*15b70*/  LDSM.16.M88.4 R124, [R165+0x3800] ;  /* 0x00380000a57c783b */ /* 0x000e700000000200 */
[----:B------:R-:W1:Y:S08]  /*15b80*/  LDSM.16.M88.4 R128, [R165+0x4000] ;  /* 0x00400000a580783b */ /* 0x000e700000000200 */
[----:B------:R-:W1:Y:S08]  /*15b90*/  LDSM.16.M88.4 R132, [R165+0x4800] ;  /* 0x00480000a584783b */ /* 0x000e700000000200 */
[----:B------:R-:W2:Y:S08]  /*15ba0*/  LDSM.16.M88.4 R136, [R165+0x5000] ;  /* 0x00500000a588783b */ /* 0x000eb00000000200 */
[----:B------:R-:W2:Y:S08]  /*15bb0*/  LDSM.16.M88.4 R64, [R165+0x5800] ;  /* 0x00580000a540783b */ /* 0x000eb00000000200 */
[----:B------:R-:W-:Y:S08]  /*15bc0*/  LDSM.16.M88.4 R140, [R164] ;  /* 0x00000000a48c783b */ /* 0x000ff00000000200 */
[----:B------:R-:W3:Y:S08]  /*15bd0*/  LDSM.16.M88.4 R144, [R159+0x2000] ;  /* 0x002000009f90783b */ /* 0x000ef00000000200 */
[----:B------:R-:W3:Y:S01]  /*15be0*/  LDSM.16.M88.4 R148, [R159+0x2800] ;  /* 0x002800009f94783b */ /* 0x000ee20000000200 */
[C---:B-1----:R-:W-:Y:S08]  /*15bf0*/  HMMA.16816.F32 R4, R108.reuse, R112, RZ ;  /* 0x000000706c04723c */ /* 0x042ff000000018ff */
[C---:B------:R-:W-:Y:S01]  /*15c00*/  HMMA.16816.F32 R8, R108.reuse, R114, RZ ;  /* 0x000000726c08723c */ /* 0x040fe200000018ff */
[----:B------:R-:W1:Y:S07]  /*15c10*/  LDSM.16.M88.4 R112, [R159+0x3000] ;  /* 0x003000009f70783b */ /* 0x000e6e0000000200 */
        /* <DEDUP_REMOVED lines=20> */
[C---:B------:R-:W-:Y:S08]  /*15d60*/  HMMA.16816.F32 R8, R140.reuse, R146, R8 ;  /* 0x000000928c08723c */ /* 0x040ff00000001808 */
[C---:B------:R-:W-:Y:S08]  /*15d70*/  HMMA.16816.F32 R12, R140.reuse, R148, R12 ;  /* 0x000000948c0c723c */ /* 0x040ff0000000180c */
[C---:B------:R-:W-:Y:S08]  /*15d80*/  HMMA.16816.F32 R16, R140.reuse, R150, R16 ;  /* 0x000000968c10723c */ /* 0x040ff00000001810 */
[C---:B-1----:R-:W-:Y:S08]  /*15d90*/  HMMA.16816.F32 R20, R140.reuse, R112, R20 ;  /* 0x000000708c14723c */ /* 0x042ff00000001814 */
        /* <DEDUP_REMOVED lines=16> */
[----:B------:R-:W1:Y:S06]  /*15ea0*/  LDSM.16.M88.4 R108, [R154] ;  /* 0x000000009a6c783b */ /* 0x000e6c0000000200 */
[----:B------:R-:W-:Y:S01]  /*15eb0*/  MOV R140, R186 ;  /* 0x000000ba008c7202 */ /* 0x000fe20000000f00 */
[C---:B--2---:R-:W-:Y:S05]  /*15ec0*/  HMMA.16816.F32 R4, R112.reuse, R116, R4 ;  /* 0x000000747004723c */ /* 0x044fea0000001804 */
[----:B------:R-:W-:Y:S03]  /*15ed0*/  MOV R141, R187 ;  /* 0x000000bb008d7202 */ /* 0x000fe60000000f00 */
[C---:B------:R-:W-:Y:S01]  /*15ee0*/  HMMA.16816.F32 R8, R112.reuse, R118, R8 ;  /* 0x000000767008723c */ /* 0x040fe20000001808 */
[----:B------:R-:W2:Y:S07]  /*15ef0*/  LDSM.16.M88.4 R116, [R153] ;  /* 0x000000009974783b */ /* 0x000eae0000000200 */
[C---:B---3--:R-:W-:Y:S08]  /*15f00*/  HMMA.16816.F32 R12, R112.reuse, R120, R12 ;  /* 0x00000078700c723c */ /* 0x048ff0000000180c */
        /* <DEDUP_REMOVED lines=10> */
[----:B------:R-:W3:Y:S07]  /*15fb0*/  LDSM.16.M88.4 R124, [R102] ;  /* 0x00000000667c783b */ /* 0x000eee0000000200 */
[C---:B------:R-:W-:Y:S08]  /*15fc0*/  HMMA.16816.F32 R44, R112.reuse, R128, R44 ;  /* 0x00000080702c723c */ /* 0x040ff0000000182c */
[C---:B------:R-:W-:Y:S08]  /*15fd0*/  HMMA.16816.F32 R48, R112.reuse, R130, R48 ;  /* 0x000000827030723c */ /* 0x040ff00000001830 */
[C---:B-1----:R-:W-:Y:S08]  /*15fe0*/  HMMA.16816.F32 R52, R112.reuse, R108, R52 ;  /* 0x0000006c7034723c */ /* 0x042ff00000001834 */
[C---:B------:R-:W-:Y:S01]  /*15ff0*/  HMMA.16816.F32 R56, R112.reuse, R110, R56 ;  /* 0x0000006e7038723c */ /* 0x040fe20000001838 */
[----:B------:R-:W1:Y:S07]  /*16000*/  LDSM.16.M88.4 R108, [R102+0x800] ;  /* 0x00080000666c783b */ /* 0x000e6e0000000200 */
[C---:B--2---:R-:W-:Y:S08]  /*16010*/  HMMA.16816.F32 R60, R112.reuse, R116, R60 ;  /* 0x00000074703c723c */ /* 0x044ff0000000183c */
[----:B------:R-:W-:Y:S08]  /*16020*/  HMMA.16816.F32 R64, R112, R118, R64 ;  /* 0x000000767040723c */ /* 0x000ff00000001840 */
[C---:B---3--:R-:W-:Y:S08]  /*16030*/  HMMA.16816.F32 R4, R120.reuse, R124, R4 ;  /* 0x0000007c7804723c */ /* 0x048ff00000001804 */
[C---:B------:R-:W-:Y:S08]  /*16040*/  HMMA.16816.F32 R8, R120.reuse, R126, R8 ;  /* 0x0000007e7808723c */ /* 0x040ff00000001808 */
[C---:B-1----:R-:W-:Y:S08]  /*16050*/  HMMA.16816.F32 R12, R120.reuse, R108, R12 ;  /* 0x0000006c780c723c */ /* 0x042ff0000000180c */
[----:B------:R-:W-:Y:S01]  /*16060*/  FMUL.FTZ R229, R4, c[0x0][0x2ec] ;  /* 0x0000bb0004e57a20 */ /* 0x000fe20000410000 */
[C---:B------:R-:W-:Y:S03]  /*16070*/  HMMA.16816.F32 R16, R120.reuse, R110, R16 ;  /* 0x0000006e7810723c */ /* 0x040fe60000001810 */
[----:B------:R-:W-:Y:S02]  /*16080*/  FMUL.FTZ R227, R5, c[0x0][0x2ec] ;  /* 0x0000bb0005e37a20 */ /* 0x000fe40000410000 */
[----:B------:R-:W1:Y:S01]  /*16090*/  MUFU.TANH R229, R229 ;  /* 0x000000e500e57308 */ /* 0x000e620000002400 */
[----:B------:R-:W-:Y:S02]  /*160a0*/  FMUL.FTZ R232, R6, c[0x0][0x2ec] ;  /* 0x0000bb0006e87a20 */ /* 0x000fe40000410000 */
[----:B------:R-:W-:Y:S04]  /*160b0*/  FMUL.FTZ R9, R9, c[0x0][0x2ec] ;  /* 0x0000bb0009097a20 */ /* 0x000fe80000410000 */
[----:B------:R-:W-:Y:S02]  /*160c0*/  FMUL.FTZ R10, R10, c[0x0][0x2ec] ;  /* 0x0000bb000a0a7a20 */ /* 0x000fe40000410000 */
[----:B------:R-:W-:Y:S01]  /*160d0*/  FMUL.FTZ R11, R11, c[0x0][0x2ec] ;  /* 0x0000bb000b0b7a20 */ /* 0x000fe20000410000 */
[----:B------:R-:W2:Y:S01]  /*160e0*/  MUFU.TANH R233, R9 ;  /* 0x0000000900e97308 */ /* 0x000ea20000002400 */
[----:B------:R-:W-:Y:S02]  /*160f0*/  FMUL.FTZ R230, R7, c[0x0][0x2ec] ;  /* 0x0000bb0007e67a20 */ /* 0x000fe40000410000 */
[----:B------:R-:W3:Y:S01]  /*16100*/  LDSM.16.M88.4 R4, [R102+0x1000] ;  /* 0x001000006604783b */ /* 0x000ee20000000200 */
[----:B------:R-:W-:Y:S02]  /*16110*/  FMUL.FTZ R225, R8, c[0x0][0x2ec] ;  /* 0x0000bb0008e17a20 */ /* 0x000fe40000410000 */
[----:B------:R-:W-:Y:S02]  /*16120*/  FMUL.FTZ R235, R12, c[0x0][0x2ec] ;  /* 0x0000bb000ceb7a20 */ /* 0x000fe40000410000 */
[----:B------:R-:W-:Y:S02]  /*16130*/  FMUL.FTZ R13, R13, c[0x0][0x2ec] ;  /* 0x0000bb000d0d7a20 */ /* 0x000fe40000410000 */
[----:B------:R-:W4:Y:S01]  /*16140*/  MUFU.TANH R236, R10 ;  /* 0x0000000a00ec7308 */ /* 0x000f220000002400 */
        /* <DEDUP_REMOVED lines=9> */
[C---:B---3--:R-:W-:Y:S01]  /*161e0*/  HMMA.16816.F32 R20, R120.reuse, R4, R20 ;  /* 0x000000047814723c */ /* 0x048fe20000001814 */
[----:B-----5:R-:W3:Y:S08]  /*161f0*/  LDSM.16.M88.4 R8, [R102+0x1800] ;  /* 0x001800006608783b */ /* 0x020ef00000000200 */
[----:B------:R-:W1:Y:S01]  /*16200*/  MUFU.TANH R230, R230 ;  /* 0x000000e600e67308 */ /* 0x000e620000002400 */
[C---:B------:R-:W-:Y:S01]  /*16210*/  HMMA.16816.F32 R24, R120.reuse, R6, R24 ;  /* 0x000000067818723c */ /* 0x040fe20000001818 */
[----:B------:R-:W5:Y:S08]  /*16220*/  LDSM.16.M88.4 R4, [R102+0x2000] ;  /* 0x002000006604783b */ /* 0x000f700000000200 */
[----:B------:R-:W1:Y:S05]  /*16230*/  MUFU.TANH R225, R225 ;  /* 0x000000e100e17308 */ /* 0x000e6a0000002400 */
        /* <DEDUP_REMOVED lines=10> */
[C---:B---3--:R-:W-:Y:S08]  /*162e0*/  HMMA.16816.F32 R28, R120.reuse, R8, R28 ;  /* 0x00000008781c723c */ /* 0x048ff0000000181c */
[----:B------:R3:W1:Y:S01]  /*162f0*/  MUFU.TANH R228, R14 ;  /* 0x0000000e00e47308 */ /* 0x0006620000002400 */
[C---:B------:R-:W-:Y:S01]  /*16300*/  HMMA.16816.F32 R32, R120.reuse, R10, R32 ;  /* 0x0000000a7820723c */ /* 0x040fe20000001820 */
[----:B------:R-:W1:Y:S08]  /*16310*/  LDSM.16.M88.4 R8, [R102+0x2800] ;  /* 0x002800006608783b */ /* 0x000e700000000200 */
[----:B------:R3:W1:Y:S01]  /*16320*/  MUFU.TANH R226, R15 ;  /* 0x0000000f00e27308 */ /* 0x0006620000002400 */
[C---:B-----5:R-:W-:Y:S05]  /*16330*/  HMMA.16816.F32 R36, R120.reuse, R4, R36 ;  /* 0x000000047824723c */ /* 0x060fea0000001824 */
[----:B------:R-:W-:Y:S03]  /*16340*/  FMUL.FTZ R213, R28, c[0x0][0x2ec] ;  /* 0x0000bb001cd57a20 */ /* 0x000fe60000410000 */
[C---:B------:R-:W-:Y:S01]  /*16350*/  HMMA.16816.F32 R40, R120.reuse, R6, R40 ;  /* 0x000000067828723c */ /* 0x040fe20000001828 */
[----:B------:R-:W2:Y:S01]  /*16360*/  MUFU.TANH R223, R223 ;  /* 0x000000df00df7308 */ /* 0x000ea20000002400 */
[----:B------:R-:W5:Y:S02]  /*16370*/  LDSM.16.M88.4 R4, [R102+0x3000] ;  /* 0x003000006604783b */ /* 0x000f640000000200 */
        /* <DEDUP_REMOVED lines=16> */
[----:B------:R-:W1:Y:S01]  /*16480*/  LDSM.16.M88.4 R8, [R102+0x3800] ;  /* 0x003800006608783b */ /* 0x000e620000000200 */
[----:B------:R-:W-:Y:S04]  /*16490*/  DEPBAR.LE SB0, 0x0 ;  /* 0x000080000000791a */ /* 0x000fe80000000000 */
[----:B------:R-:W-:Y:S02]  /*164a0*/  FMUL.FTZ R39, R39, c[0x0][0x2ec] ;  /* 0x0000bb0027277a20 */ /* 0x000fe40000410000 */
[----:B------:R-:W-:Y:S01]  /*164b0*/  FMUL.FTZ R41, R41, c[0x0][0x2ec] ;  /* 0x0000bb0029297a20 */ /* 0x000fe20000410000 */
[----:B------:R-:W1:Y:S01]  /*164c0*/  MUFU.TANH R221, R221 ;  /* 0x000000dd00dd7308 */ /* 0x000e620000002400 */
[----:B------:R-:W-:Y:S01]  /*164d0*/  BAR.SYNC.DEFER_BLOCKING 0x0 ;  /* 0x0000000000007b1d */ /* 0x000fe20000010000 */
[C---:B-----5:R-:W-:Y:S05]  /*164e0*/  HMMA.16816.F32 R52, R120.reuse, R4, R52 ;  /* 0x000000047834723c */ /* 0x060fea0000001834 */
        /* <DEDUP_REMOVED lines=37> */
[----:B------:R3:W1:Y:S10]  /*16740*/  MUFU.TANH R211, R29 ;  /* 0x0000001d00d37308 */ /* 0x0006740000002400 */
[----:B------:R3:W1:Y:S10]  /*16750*/  MUFU.TANH R212, R30 ;  /* 0x0000001e00d47308 */ /* 0x0006740000002400 */
[----:B------:R3:W1:Y:S10]  /*16760*/  MUFU.TANH R210, R31 ;  /* 0x0000001f00d27308 */ /* 0x0006740000002400 */
        /* <DEDUP_REMOVED lines=31> */
[----:B------:R-:W1:Y:S10]  /*16960*/  MUFU.TANH R142, R142 ;  /* 0x0000008e008e7308 */ /* 0x000e740000002400 */
[----:B------:R-:W1:Y:S10]  /*16970*/  MUFU.TANH R63, R63 ;  /* 0x0000003f003f7308 */ /* 0x000e740000002400 */
[----:B------:R-:W1:Y:S10]  /*16980*/  MUFU.TANH R64, R64 ;  /* 0x0000004000407308 */ /* 0x000e740000002400 */
[----:B------:R-:W1:Y:S10]  /*16990*/  MUFU.TANH R36, R36 ;  /* 0x0000002400247308 */ /* 0x000e740000002400 */
[----:B------:R-:W1:Y:S01]  /*169a0*/  MUFU.TANH R3, R3 ;  /* 0x0000000300037308 */ /* 0x000e620000002400 */
[----:B------:R-:W-:-:S05]  /*169b0*/  @!P1 BRA `(.L_x_5652) ;  /* 0x0000098000009947 */ /* 0x000fca0003800000 */
[----:B--234-:R-:W-:Y:S05]  /*169c0*/  IMAD.MOV.U32 R5, RZ, RZ, c[0x0][0x198] ;  /* 0x00006600ff057624 */ /* 0x01cfea00078e00ff */
[----:B------:R-:W-:Y:S04]  /*169d0*/  LEA R6, -R5, RZ, 0x7 ;  /* 0x000000ff05067211 */ /* 0x000fe800078e39ff */
[----:B------:R-:W-:Y:S01]  /*169e0*/  SHF.R.S32.HI R7, RZ, 0x1f, R6 ;  /* 0x0000001fff077819 */ /* 0x000fe20000011406 */
[----:B------:R-:W-:-:S05]  /*169f0*/  @!P6 BRA `(.L_x_5653) ;  /* 0x000003c00000e947 */ /* 0x000fca0003800000 */
[----:B------:R-:W-:Y:S01]  /*16a00*/  IMAD.SHL.U32 R11, R180, 0x80, RZ ;  /* 0x00000080b40b7824 */ /* 0x000fe200078e00ff */
[----:B------:R-:W-:Y:S04]  /*16a10*/  IABS R0, c[0x0][0x2d0] ;  /* 0x0000b40000007a13 */ /* 0x000fe80000000000 */
[----:B------:R-:W2:Y:S01]  /*16a20*/  I2F.RP R10, R0 ;  /* 0x00000000000a7306 */ /* 0x000ea20000209400 */
[C---:B------:R-:W-:Y:S02]  /*16a30*/  IADD3 R8, R11.reuse, -0x100, RZ ;  /* 0xffffff000b087810 */ /* 0x040fe40007ffe0ff */
[----:B------:R-:W-:Y:S04]  /*16a40*/  IADD3 R11, R11, -0x80, RZ ;  /* 0xffffff800b0b7810 */ /* 0x000fe80007ffe0ff */
[----:B------:R-:W-:Y:S02]  /*16a50*/  IABS R4, R11 ;  /* 0x0000000b00047213 */ /* 0x000fe40000000000 */
[----:B------:R-:W-:Y:S01]  /*16a60*/  LOP3.LUT R11, R11, c[0x0][0x2d0], RZ, 0x3c, !PT ;  /* 0x0000b4000b0b7a12 */ /* 0x000fe200078e3cff */
[----:B--2---:R-:W2:Y:S02]  /*16a70*/  MUFU.RCP R2, R10 ;  /* 0x0000000a00027308 */ /* 0x004ea40000001000 */
[----:B--2---:R-:W-:Y:S02]  /*16a80*/  IADD3 R6, R2, 0xffffffe, RZ ;  /* 0x0ffffffe02067810 */ /* 0x004fe40007ffe0ff */
[----:B------:R-:W-:Y:S06]  /*16a90*/  IABS R2, R8 ;  /* 0x0000000800027213 */ /* 0x000fec0000000000 */
[----:B------:R-:W2:Y:S01]  /*16aa0*/  F2I.FTZ.U32.TRUNC.NTZ R7, R6 ;  /* 0x0000000600077305 */ /* 0x000ea2000021f000 */
[----:B------:R-:W-:Y:S04]  /*16ab0*/  LOP3.LUT R8, R8, c[0x0][0x2d0], RZ, 0x3c, !PT ;  /* 0x0000b40008087a12 */ /* 0x000fe800078e3cff */
[----:B------:R-:W-:Y:S01]  /*16ac0*/  ISETP.GE.AND P3, PT, R8, RZ, PT ;  /* 0x000000ff0800720c */ /* 0x000fe20003f66270 */
        /* <DEDUP_REMOVED lines=47> */
.L_x_5653:
[----:B------:R2:W-:Y:S01]  /*16dc0*/  @P0 STS.128 [R176+0x2000], RZ ;  /* 0x002000ffb0000388 */ /* 0x0005e20000000c00 */
[----:B------:R-:W-:Y:S01]  /*16dd0*/  LEA R24, P4, R6, R178, 0x1 ;  /* 0x000000b206187211 */ /* 0x000fe200078808ff */
[----:B------:R-:W-:Y:S01]  /*16de0*/  @!P0 IMAD.MOV.U32 R8, RZ, RZ, c[0x0][0x19c] ;  /* 0x00006700ff088624 */ /* 0x000fe200078e00ff */
[-C--:B------:R-:W-:Y:S01]  /*16df0*/  @!P0 IADD3 R9, P2, R170, R6.reuse, RZ ;  /* 0x00000006aa098210 */ /* 0x080fe20007f5e0ff */
[----:B------:R-:W-:Y:S01]  /*16e00*/  @!P0 IMAD.MOV.U32 R0, RZ, RZ, c[0x0][0x19c] ;  /* 0x00006700ff008624 */ /* 0x000fe200078e00ff */
[--C-:B------:R-:W-:Y:S01]  /*16e10*/  LEA.HI.X R25, R6, R177, R7.reuse, 0x1, P4 ;  /* 0x000000b106197211 */ /* 0x100fe200020f0c07 */
[C-C-:B------:R-:W-:Y:S01]  /*16e20*/  @!P0 IMAD.WIDE.U32 R20, R5.reuse, 0x30, R6.reuse ;  /* 0x0000003005148825 */ /* 0x140fe200078e0006 */
[CC--:B------:R-:W-:Y:S02]  /*16e30*/  @!P0 LEA R11, P1, R5.reuse, R6.reuse, 0x5 ;  /* 0x00000006050b8211 */ /* 0x0c0fe400078228ff */
[----:B------:R-:W-:Y:S01]  /*16e40*/  @!P0 LEA R10, P3, R5, R6, 0x6 ;  /* 0x00000006050a8211 */ /* 0x000fe200078630ff */
[----:B------:R-:W-:Y:S01]  /*16e50*/  @!PT LDS RZ, [RZ] ;  /* 0x00000000fffff984 */ /* 0x000fe20000000800 */
[----:B------:R-:W-:Y:S01]  /*16e60*/  @!PT LDS RZ, [RZ] ;  /* 0x00000000fffff984 */ /* 0x000fe20000000800 */
[----:B------:R-:W-:Y:S01]  /*16e70*/  @!PT LDS RZ, [RZ] ;  /* 0x00000000fffff984 */ /* 0x000fe20000000800 */
[----:B------:R2:W-:Y:S01]  /*16e80*/  @!P0 LDGSTS.E.BYPASS.LTC128B.128 [R176+0x2000], [R24.64] ;  /* 0x0200000018b08fae */ /* 0x0005e2000b901d46 */
[--C-:B------:R-:W-:Y:S01]  /*16e90*/  @!P0 IMAD.X R4, R169, 0x1, R7.reuse, P2 ;  /* 0x00000001a9048824 */ /* 0x100fe200010e0607 */
[CC--:B------:R-:W-:Y:S01]  /*16ea0*/  @!P0 LEA R22, P2, R9.reuse, R178.reuse, 0x1 ;  /* 0x000000b209168211 */ /* 0x0c0fe200078408ff */
[--C-:B------:R-:W-:Y:S01]  /*16eb0*/  @!P0 IMAD.MOV.U32 R18, RZ, RZ, R6.reuse ;  /* 0x000000ffff128224 */ /* 0x100fe200078e0006 */
[----:B------:R2:W-:Y:S01]  /*16ec0*/  @P0 STS.128 [R176+0x2800], RZ ;  /* 0x002800ffb0000388 */ /* 0x0005e20000000c00 */
[----:B------:R-:W-:Y:S01]  /*16ed0*/  @!P0 MOV R19, R7 ;  /* 0x0000000700138202 */ /* 0x000fe20000000f00 */
[----:B------:R-:W-:Y:S01]  /*16ee0*/  @!P0 IMAD.MOV.U32 R14, RZ, RZ, R6 ;  /* 0x000000ffff0e8224 */ /* 0x000fe200078e0006 */
[----:B------:R-:W-:Y:S01]  /*16ef0*/  @!P0 LEA.HI.X R23, R9, R177, R4, 0x1, P2 ;  /* 0x000000b109178211 */ /* 0x000fe200010f0c04 */
[----:B------:R-:W-:Y:S01]  /*16f00*/  @!P0 IMAD.MOV.U32 R15, RZ, RZ, R7 ;  /* 0x000000ffff0f8224 */ /* 0x000fe200078e0007 */
[-C--:B------:R-:W-:Y:S01]  /*16f10*/  @!P0 MOV R13, R7.reuse ;  /* 0x00000007000d8202 */ /* 0x080fe20000000f00 */
[----:B------:R-:W-:Y:S01]  /*16f20*/  @!P0 IMAD.MOV.U32 R12, RZ, RZ, R6 ;  /* 0x000000ffff0c8224 */ /* 0x000fe200078e0006 */
[-C--:B------:R-:W-:Y:S01]  /*16f30*/  @!P0 LEA.HI.X R8, R5, R7.reuse, R8, 0x5, P1 ;  /* 0x0000000705088211 */ /* 0x080fe200008f2c08 */
[----:B------:R-:W-:Y:S01]  /*16f40*/  @!PT LDS RZ, [RZ] ;  /* 0x00000000fffff984 */ /* 0x000fe20000000800 */
[----:B------:R-:W-:Y:S01]  /*16f50*/  @!PT LDS RZ, [RZ] ;  /* 0x00000000fffff984 */ /* 0x000fe20000000800 */
[----:B------:R-:W-:Y:S01]  /*16f60*/  @!PT LDS RZ, [RZ] ;  /* 0x00000000fffff984 */ /* 0x000fe20000000800 */
[----:B------:R2:W-:Y:S01]  /*16f70*/  @!P0 LDGSTS.E.BYPASS.LTC128B.128 [R176+0x2800], [R22.64] ;  /* 0x0280000016b08fae */ /* 0x0005e2000b901d46 */
[----:B------:R-:W-:Y:S01]  /*16f80*/  @!P0 IMAD.MOV.U32 R2, RZ, RZ, c[0x0][0x19c] ;  /* 0x00006700ff028624 */ /* 0x000fe200078e00ff */
[-C--:B------:R-:W-:Y:S01]  /*16f90*/  @!P0 LEA R26, P1, R11, R178.reuse, 0x1 ;  /* 0x000000b20b1a8211 */ /* 0x080fe200078208ff */
[C---:B------:R-:W-:Y:S01]  /*16fa0*/  @!P0 IMAD.WIDE.U32 R18, R5.reuse, 0x50, R18 ;  /* 0x0000005005128825 */ /* 0x040fe200078e0012 */
[----:B------:R2:W-:Y:S01]  /*16fb0*/  @P0 STS.128 [R176+0x3000], RZ ;  /* 0x003000ffb0000388 */ /* 0x0005e20000000c00 */
[C---:B------:R-:W-:Y:S02]  /*16fc0*/  @!P0 LEA.HI.X R0, R5.reuse, R7, R0, 0x6, P3 ;  /* 0x0000000705008211 */ /* 0x040fe400018f3400 */
[----:B------:R-:W-:Y:S01]  /*16fd0*/  @!P0 IMAD.WIDE.U32 R14, R5, 0x60, R14 ;  /* 0x00000060050e8825 */ /* 0x000fe200078e000e */
[----:B------:R-:W-:Y:S02]  /*16fe0*/  @!P0 LEA.HI.X R27, R11, R177, R8, 0x1, P1 ;  /* 0x000000b10b1b8211 */ /* 0x000fe400008f0c08 */
[-C--:B------:R-:W-:Y:S01]  /*16ff0*/  @!P0 LEA R28, P1, R20, R178.reuse, 0x1 ;  /* 0x000000b2141c8211 */ /* 0x080fe200078208ff */
[----:B------:R-:W-:Y:S02]  /*17000*/  @!P0 IMAD.WIDE.U32 R12, R5, 0x70, R12 ;  /* 0x00000070050c8825 */ /* 0x000fe400078e000c */
[----:B------:R-:W-:Y:S01]  /*17010*/  @!PT LDS RZ, [RZ] ;  /* 0x00000000fffff984 */ /* 0x000fe20000000800 */
[----:B------:R-:W-:Y:S01]  /*17020*/  @!PT LDS RZ, [RZ] ;  /* 0x00000000fffff984 */ /* 0x000fe20000000800 */
[----:B------:R-:W-:Y:S01]  /*17030*/  @!PT LDS RZ, [RZ] ;  /* 0x00000000fffff984 */ /* 0x000fe20000000800 */
[----:B------:R2:W-:Y:S02]  /*17040*/  @!P0 LDGSTS.E.BYPASS.LTC128B.128 [R176+0x3000], [R26.64] ;  /* 0x030000001ab08fae */ /* 0x0005e4000b901d46 */
[----:B------:R-:W-:Y:S02]  /*17050*/  @!P0 IMAD R5, R2, 0x30, RZ ;  /* 0x0000003002058824 */ /* 0x000fe400078e02ff */
[----:B------:R2:W-:Y:S01]  /*17060*/  @P0 STS.128 [R176+0x3800], RZ ;  /* 0x003800ffb0000388 */ /* 0x0005e20000000c00 */
[----:B------:R-:W-:Y:S02]  /*17070*/  @!P0 IMAD.MOV.U32 R4, RZ, RZ, c[0x0][0x19c] ;  /* 0x00006700ff048624 */ /* 0x000fe400078e00ff */
[----:B------:R-:W-:Y:S01]  /*17080*/  @!P0 IADD3 R5, R5, R21, RZ ;  /* 0x0000001505058210 */ /* 0x000fe20007ffe0ff */
[----:B------:R-:W-:Y:S02]  /*17090*/  @!P0 IMAD.MOV.U32 R6, RZ, RZ, c[0x0][0x19c] ;  /* 0x00006700ff068624 */ /* 0x000fe400078e00ff */
        /* <DEDUP_REMOVED lines=14> */
[----:B------:R-:W-:Y:S01]  /*17180*/  @!P0 LEA R8, P1, R12, R178, 0x1 ;  /* 0x000000b20c088211 */ /* 0x000fe200078208ff */
        /* <DEDUP_REMOVED lines=8> */
[----:B------:R-:W-:Y:S01]  /*17210*/  MOV R178, R24 ;  /* 0x0000001800b27202 */ /* 0x000fe20000000f00 */
[----:B------:R2:W-:Y:S03]  /*17220*/  @P0 STS.128 [R176+0x4800], RZ ;  /* 0x004800ffb0000388 */ /* 0x0005e60000000c00 */
        /* <DEDUP_REMOVED lines=17> */
.L_x_5652:
[----:B--234-:R-:W-:Y:S01]  /*17340*/  FMNMX.FTZ R0, R229, R105, !PT ;  /* 0x00000069e5007209 */ /* 0x01cfe20007810000 */
        /* <DEDUP_REMOVED lines=24> */
[----:B-1----:R-:W-:Y:S01]  /*174d0*/  FMNMX.FTZ R0, R217, R0, !PT ;  /* 0x00000000d9007209 */ /* 0x002fe20007810000 */
        /* <DEDUP_REMOVED lines=80> */
[C---:B-1----:R-:W-:Y:S02]  /*179e0*/  FMUL.FTZ R8, R38.reuse, R92 ;  /* 0x0000005c26087220 */ /* 0x042fe40000410000 */
[C---:B------:R-:W-:Y:S02]  /*179f0*/  FMUL.FTZ R9, R38.reuse, R93 ;  /* 0x0000005d26097220 */ /* 0x040fe40000410000 */
[C---:B------:R-:W-:Y:S01]  /*17a00*/  FMUL.FTZ R17, R38.reuse, R85 ;  /* 0x0000005526117220 */ /* 0x040fe20000410000 */
[----:B------:R-:W-:Y:S01]  /*17a10*/  MUFU.EX2 R112, R112 ;  /* 0x0000007000707308 */ /* 0x000fe20000000800 */
[C---:B------:R-:W-:Y:S02]  /*17a20*/  FMUL.FTZ R4, R38.reuse, R96 ;  /* 0x0000006026047220 */ /* 0x040fe40000410000 */
[C---:B------:R-:W-:Y:S02]  /*17a30*/  FMUL.FTZ R5, R38.reuse, R97 ;  /* 0x0000006126057220 */ /* 0x040fe40000410000 */
[C---:B--2---:R-:W-:Y:S02]  /*17a40*/  FMUL.FTZ R10, R37.reuse, R94 ;  /* 0x0000005e250a7220 */ /* 0x044fe40000410000 */
[----:B------:R-:W-:Y:S02]  /*17a50*/  FMUL.FTZ R11, R37, R95 ;  /* 0x0000005f250b7220 */ /* 0x000fe40000410000 */
[----:B------:R-:W-:Y:S01]  /*17a60*/  LDSM.16.MT88.4 R92, [R160+0x9800] ;  /* 0x00980000a05c783b */ /* 0x000fe20000004200 */
[----:B------:R-:W1:Y:S01]  /*17a70*/  MUFU.EX2 R111, R111 ;  /* 0x0000006f006f7308 */ /* 0x000e620000000800 */
[--C-:B------:R-:W-:Y:S02]  /*17a80*/  FFMA.FTZ R116, R229, c[0x0][0x23c], -R110.reuse ;  /* 0x00008f00e5747a23 */ /* 0x100fe4000001086e */
[----:B------:R-:W-:Y:S02]  /*17a90*/  FFMA.FTZ R108, R233, c[0x0][0x23c], -R110 ;  /* 0x00008f00e96c7a23 */ /* 0x000fe4000001086e */
[C---:B------:R-:W-:Y:S02]  /*17aa0*/  FMUL.FTZ R19, R37.reuse, R87 ;  /* 0x0000005725137220 */ /* 0x040fe40000410000 */
        /* <DEDUP_REMOVED lines=12> */
[----:B------:R-:W-:Y:S02]  /*17b70*/  FFMA.FTZ R112, R37, R184, R112 ;  /* 0x000000b825707223 */ /* 0x000fe40000010070 */
[----:B------:R-:W-:Y:S02]  /*17b80*/  FMUL.FTZ R25, R38, R77 ;  /* 0x0000004d26197220 */ /* 0x000fe40000410000 */
[----:B------:R-:W-:Y:S01]  /*17b90*/  FADD.FTZ R86, R111, R112 ;  /* 0x000000706f567221 */ /* 0x000fe20000010000 */
[----:B------:R-:W1:Y:S01]  /*17ba0*/  MUFU.EX2 R108, R108 ;  /* 0x0000006c006c7308 */ /* 0x000e620000000800 */
[----:B------:R-:W-:Y:S02]  /*17bb0*/  FFMA.FTZ R77, R213, c[0x0][0x23c], -R110 ;  /* 0x00008f00d54d7a23 */ /* 0x000fe4000001086e */
[----:B------:R-:W-:Y:S01]  /*17bc0*/  FMUL.FTZ R27, R37, R79 ;  /* 0x0000004f251b7220 */ /* 0x000fe20000410000 */
[C---:B--2---:R-:W-:Y:S01]  /*17bd0*/  F2FP.PACK_AB R40, R113.reuse, R116 ;  /* 0x000000747128723e */ /* 0x044fe200000000ff */
[--C-:B------:R-:W-:Y:S02]  /*17be0*/  FFMA.FTZ R79, R212, c[0x0][0x23c], -R39.reuse ;  /* 0x00008f00d44f7a23 */ /* 0x100fe40000010827 */
[----:B------:R-:W-:Y:S02]  /*17bf0*/  FFMA.FTZ R116, R38, R185, R116 ;  /* 0x000000b926747223 */ /* 0x000fe40000010074 */
[--C-:B------:R-:W-:Y:S01]  /*17c00*/  FFMA.FTZ R71, R218, c[0x0][0x23c], -R39.reuse ;  /* 0x00008f00da477a23 */ /* 0x100fe20000010827 */
[----:B------:R-:W-:Y:S01]  /*17c10*/  MUFU.EX2 R103, R103 ;  /* 0x0000006700677308 */ /* 0x000fe20000000800 */
[----:B------:R-:W-:Y:S02]  /*17c20*/  FADD.FTZ R78, R113, R116 ;  /* 0x00000074714e7221 */ /* 0x000fe40000010000 */
[----:B------:R-:W-:Y:S02]  /*17c30*/  FFMA.FTZ R69, R217, c[0x0][0x23c], -R110 ;  /* 0x00008f00d9457a23 */ /* 0x000fe4000001086e */
[--C-:B------:R-:W-:Y:S02]  /*17c40*/  FFMA.FTZ R220, R220, c[0x0][0x23c], -R39.reuse ;  /* 0x00008f00dcdc7a23 */ /* 0x100fe40000010827 */
[--C-:B------:R-:W-:Y:S02]  /*17c50*/  FFMA.FTZ R115, R202, c[0x0][0x23c], -R39.reuse ;  /* 0x00008f00ca737a23 */ /* 0x100fe40000010827 */
[--C-:B------:R-:W-:Y:S01]  /*17c60*/  FFMA.FTZ R118, R204, c[0x0][0x23c], -R39.reuse ;  /* 0x00008f00cc767a23 */ /* 0x100fe20000010827 */
[----:B------:R-:W2:Y:S01]  /*17c70*/  MUFU.EX2 R60, R60 ;  /* 0x0000003c003c7308 */ /* 0x000ea20000000800 */
[--C-:B------:R-:W-:Y:S02]  /*17c80*/  FFMA.FTZ R119, R200, c[0x0][0x23c], -R39.reuse ;  /* 0x00008f00c8777a23 */ /* 0x100fe40000010827 */
[--C-:B------:R-:W-:Y:S01]  /*17c90*/  FFMA.FTZ R122, R198, c[0x0][0x23c], -R39.reuse ;  /* 0x00008f00c67a7a23 */ /* 0x100fe20000010827 */
[----:B-1----:R-:W-:Y:S01]  /*17ca0*/  F2FP.PACK_AB R42, R108, R109 ;  /* 0x0000006d6c2a723e */ /* 0x002fe200000000ff */
[----:B------:R-:W-:Y:S02]  /*17cb0*/  FADD.FTZ R109, R109, R78 ;  /* 0x0000004e6d6d7221 */ /* 0x000fe40000010000 */
[--C-:B------:R-:W-:Y:S02]  /*17cc0*/  FFMA.FTZ R123, R196, c[0x0][0x23c], -R39.reuse ;  /* 0x00008f00c47b7a23 */ /* 0x100fe40000010827 */
[--C-:B------:R-:W-:Y:S01]  /*17cd0*/  FFMA.FTZ R126, R194, c[0x0][0x23c], -R39.reuse ;  /* 0x00008f00c27e7a23 */ /* 0x100fe20000010827 */
[----:B------:R1:W-:Y:S01]  /*17ce0*/  MUFU.EX2 R84, R24 ;  /* 0x0000001800547308 */ /* 0x0003e20000000800 */
        /* <DEDUP_REMOVED lines=9> */
[----:B------:R-:W-:Y:S02]  /*17d80*/  FADD.FTZ R103, R103, R86 ;  /* 0x0000005667677221 */ /* 0x000fe40000010000 */
[--C-:B------:R-:W-:Y:S02]  /*17d90*/  FFMA.FTZ R36, R36, c[0x0][0x23c], -R39.reuse ;  /* 0x00008f0024247a23 */ /* 0x100fe40000010827 */
[--C-:B------:R-:W-:Y:S01]  /*17da0*/  FFMA.FTZ R61, R235, c[0x0][0x23c], -R110.reuse ;  /* 0x00008f00eb3d7a23 */ /* 0x100fe2000001086e */
[----:B------:R-:W-:Y:S01]  /*17db0*/  MUFU.EX2 R66, R66 ;  /* 0x0000004200427308 */ /* 0x000fe20000000800 */
[C---:B------:R-:W-:Y:S05]  /*17dc0*/  HMMA.16816.F32 R4, R40.reuse, R12, R4 ;  /* 0x0000000c2804723c */ /* 0x040fea0000001804 */
[C---:B-1----:R-:W-:Y:S02]  /*17dd0*/  FMUL.FTZ R24, R38.reuse, R76 ;  /* 0x0000004c26187220 */ /* 0x042fe40000410000 */
        /* <DEDUP_REMOVED lines=28> */
[----:B------:R-:W3:Y:S01]  /*17fa0*/  MUFU.EX2 R81, R81 ;  /* 0x0000005100517308 */ /* 0x000ee20000000800 */
[C---:B------:R-:W-:Y:S03]  /*17fb0*/  HMMA.16816.F32 R24, R40.reuse, R30, R24 ;  /* 0x0000001e2818723c */ /* 0x040fe60000001818 */
[----:B------:R-:W-:Y:S02]  /*17fc0*/  FMUL.FTZ R29, R38, R73 ;  /* 0x00000049261d7220 */ /* 0x000fe40000410000 */
[--C-:B------:R-:W-:Y:S02]  /*17fd0*/  FFMA.FTZ R72, R216, c[0x0][0x23c], -R39.reuse ;  /* 0x00008f00d8487a23 */ /* 0x100fe40000010827 */
[C---:B------:R-:W-:Y:S02]  /*17fe0*/  FMUL.FTZ R30, R37.reuse, R74 ;  /* 0x0000004a251e7220 */ /* 0x040fe40000410000 */
[----:B------:R-:W4:Y:S03]  /*17ff0*/  MUFU.EX2 R73, R219 ;  /* 0x000000db00497308 */ /* 0x000f260000000800 */
[----:B------:R-:W-:Y:S02]  /*18000*/  FMUL.FTZ R31, R37, R75 ;  /* 0x0000004b251f7220 */ /* 0x000fe40000410000 */
[----:B------:R-:W-:Y:S02]  /*18010*/  FFMA.FTZ R75, R214, c[0x0][0x23c], -R39 ;  /* 0x00008f00d64b7a23 */ /* 0x000fe40000010827 */
[--C-:B------:R-:W-:Y:S02]  /*18020*/  FFMA.FTZ R74, R211, c[0x0][0x23c], -R110.reuse ;  /* 0x00008f00d34a7a23 */ /* 0x100fe4000001086e */
[--C-:B------:R-:W-:Y:S01]  /*18030*/  FFMA.FTZ R114, R203, c[0x0][0x23c], -R110.reuse ;  /* 0x00008f00cb727a23 */ /* 0x100fe2000001086e */
[C---:B------:R-:W-:Y:S01]  /*18040*/  HMMA.16816.F32 R28, R40.reuse, R44, R28 ;  /* 0x0000002c281c723c */ /* 0x040fe2000000181c */
[----:B------:R-:W-:Y:S02]  /*18050*/  MUFU.EX2 R68, R220 ;  /* 0x000000dc00447308 */ /* 0x000fe40000000800 */
[--C-:B------:R-:W-:Y:S02]  /*18060*/  FFMA.FTZ R117, R201, c[0x0][0x23c], -R110.reuse ;  /* 0x00008f00c9757a23 */ /* 0x100fe4000001086e */
[--C-:B------:R-:W-:Y:S02]  /*18070*/  FFMA.FTZ R120, R199, c[0x0][0x23c], -R110.reuse ;  /* 0x00008f00c7787a23 */ /* 0x100fe4000001086e */
[--C-:B------:R-:W-:Y:S01]  /*18080*/  FFMA.FTZ R121, R197, c[0x0][0x23c], -R110.reuse ;  /* 0x00008f00c5797a23 */ /* 0x100fe2000001086e */
[----:B------:R-:W-:Y:S01]  /*18090*/  HMMA.16816.F32 R32, R40, R46, R32 ;  /* 0x0000002e2820723c */ /* 0x000fe20000001820 */
[----:B------:R-:W5:Y:S02]  /*180a0*/  LDSM.16.MT88.4 R44, [R156+0x6800] ;  /* 0x006800009c2c783b */ /* 0x000f640000004200 */
[----:B------:R-:W4:Y:S01]  /*180b0*/  MUFU.EX2 R71, R71 ;  /* 0x0000004700477308 */ /* 0x000f220000000800 */
[--C-:B------:R-:W-:Y:S02]  /*180c0*/  FFMA.FTZ R124, R195, c[0x0][0x23c], -R110.reuse ;  /* 0x00008f00c37c7a23 */ /* 0x100fe4000001086e */
[--C-:B------:R-:W-:Y:S01]  /*180d0*/  FFMA.FTZ R125, R193, c[0x0][0x23c], -R110.reuse ;  /* 0x00008f00c17d7a23 */ /* 0x100fe2000001086e */
[----:B-1----:R-:W-:Y:S01]  /*180e0*/  F2FP.PACK_AB R42, R84, R67 ;  /* 0x00000043542a723e */ /* 0x002fe200000000ff */
[--C-:B------:R-:W-:Y:S01]  /*180f0*/  FFMA.FTZ R38, R191, c[0x0][0x23c], -R110.reuse ;  /* 0x00008f00bf267a23 */ /* 0x100fe2000001086e */
[----:B--2---:R-:W-:Y:S03]  /*18100*/  F2FP.PACK_AB R40, R62, R61 ;  /* 0x0000003d3e28723e */ /* 0x004fe600000000ff */
[----:B------:R-:W-:Y:S01]  /*18110*/  F2FP.PACK_AB R41, R66, R65 ;  /* 0x000000414229723e */ /* 0x000fe200000000ff */
[----:B------:R-:W-:Y:S01]  /*18120*/  MUFU.EX2 R69, R69 ;  /* 0x0000004500457308 */ /* 0x000fe20000000800 */
[----:B---3--:R-:W-:Y:S01]  /*18130*/  F2FP.PACK_AB R43, R81, R80 ;  /* 0x00000050512b723e */ /* 0x008fe200000000ff */
[--C-:B------:R-:W-:Y:S02]  /*18140*/  FFMA.FTZ R129, R189, c[0x0][0x23c], -R110.reuse ;  /* 0x00008f00bd817a23 */ /* 0x100fe4000001086e */
[--C-:B------:R-:W-:Y:S02]  /*18150*/  FFMA.FTZ R130, R151, c[0x0][0x23c], -R110.reuse ;  /* 0x00008f0097827a23 */ /* 0x100fe4000001086e */
[--C-:B------:R-:W-:Y:S02]  /*18160*/  FFMA.FTZ R37, R147, c[0x0][0x23c], -R110.reuse ;  /* 0x00008f0093257a23 */ /* 0x100fe4000001086e */
[C---:B------:R-:W-:Y:S02]  /*18170*/  HMMA.16816.F32 R4, R40.reuse, R48, R4 ;  /* 0x000000302804723c */ /* 0x040fe40000001804 */
[----:B------:R-:W-:Y:S01]  /*18180*/  MUFU.EX2 R77, R77 ;  /* 0x0000004d004d7308 */ /* 0x000fe20000000800 */
[--C-:B------:R-:W-:Y:S02]  /*18190*/  FFMA.FTZ R149, R149, c[0x0][0x23c], -R110.reuse ;  /* 0x00008f0095957a23 */ /* 0x100fe4000001086e */
[--C-:B------:R-:W-:Y:S02]  /*181a0*/  FFMA.FTZ R113, R143, c[0x0][0x23c], -R110.reuse ;  /* 0x00008f008f717a23 */ /* 0x100fe4000001086e */
[----:B------:R-:W-:Y:S01]  /*181b0*/  FFMA.FTZ R134, R145, c[0x0][0x23c], -R110 ;  /* 0x00008f0091867a23 */ /* 0x000fe2000001086e */
[C---:B------:R-:W-:Y:S01]  /*181c0*/  HMMA.16816.F32 R8, R40.reuse, R50, R8 ;  /* 0x000000322808723c */ /* 0x040fe20000001808 */
[----:B------:R-:W1:Y:S03]  /*181d0*/  LDSM.16.MT88.4 R48, [R160+0x7000] ;  /* 0x00700000a030783b */ /* 0x000e660000004200 */
[----:B------:R-:W-:Y:S01]  /*181e0*/  MUFU.EX2 R79, R79 ;  /* 0x0000004f004f7308 */ /* 0x000fe20000000800 */
[----:B------:R-:W-:Y:S02]  /*181f0*/  FADD.FTZ R108, R108, R109 ;  /* 0x0000006d6c6c7221 */ /* 0x000fe40000010000 */
[----:B------:R-:W-:Y:S01]  /*18200*/  FADD.FTZ R60, R60, R103 ;  /* 0x000000673c3c7221 */ /* 0x000fe20000010000 */
[C---:B------:R-:W-:Y:S04]  /*18210*/  HMMA.16816.F32 R12, R40.reuse, R52, R12 ;  /* 0x00000034280c723c */ /* 0x040fe8000000180c */
[----:B------:R-:W-:Y:S01]  /*18220*/  FADD.FTZ R61, R61, R108 ;  /* 0x0000006c3d3d7221 */ /* 0x000fe20000010000 */
[----:B------:R-:W-:Y:S01]  /*18230*/  MOV R103, R0 ;  /* 0x0000000000677202 */ /* 0x000fe20000000f00 */
[----:B------:R-:W-:Y:S01]  /*18240*/  MUFU.EX2 R74, R74 ;  /* 0x0000004a004a7308 */ /* 0x000fe20000000800 */
[----:B------:R-:W-:Y:S01]  /*18250*/  FADD.FTZ R65, R65, R60 ;  /* 0x0000003c41417221 */ /* 0x000fe20000010000 */
[C---:B------:R-:W-:Y:S01]  /*18260*/  HMMA.16816.F32 R16, R40.reuse, R54, R16 ;  /* 0x000000362810723c */ /* 0x040fe20000001810 */
[----:B------:R-:W2:Y:S03]  /*18270*/  LDSM.16.MT88.4 R52, [R158+0x7000] ;  /* 0x007000009e34783b */ /* 0x000ea60000004200 */
[----:B------:R-:W-:Y:S02]  /*18280*/  FADD.FTZ R62, R62, R61 ;  /* 0x0000003d3e3e7221 */ /* 0x000fe40000010000 */
[----:B------:R-:W-:Y:S02]  /*18290*/  FADD.FTZ R65, R66, R65 ;  /* 0x0000004142417221 */ /* 0x000fe40000010000 */
[C---:B------:R-:W-:Y:S01]  /*182a0*/  HMMA.16816.F32 R20, R40.reuse, R56, R20 ;  /* 0x000000382814723c */ /* 0x040fe20000001814 */
[----:B------:R-:W3:Y:S03]  /*182b0*/  MUFU.EX2 R70, R70 ;  /* 0x0000004600467308 */ /* 0x000ee60000000800 */
[----:B------:R-:W-:Y:S02]  /*182c0*/  FADD.FTZ R67, R67, R62 ;  /* 0x0000003e43437221 */ /* 0x000fe40000010000 */
[----:B------:R-:W-:Y:S02]  /*182d0*/  FADD.FTZ R80, R80, R65 ;  /* 0x0000004150507221 */ /* 0x000fe40000010000 */
[C---:B------:R-:W-:Y:S01]  /*182e0*/  HMMA.16816.F32 R24, R40.reuse, R58, R24 ;  /* 0x0000003a2818723c */ /* 0x040fe20000001818 */
[----:B------:R-:W1:Y:S02]  /*182f0*/  LDSM.16.MT88.4 R56, [R157+0x7000] ;  /* 0x007000009d38783b */ /* 0x000e640000004200 */
[----:B------:R-:W-:Y:S01]  /*18300*/  MUFU.EX2 R72, R72 ;  /* 0x0000004800487308 */ /* 0x000fe20000000800 */
[----:B------:R-:W-:Y:S02]  /*18310*/  FADD.FTZ R67, R84, R67 ;  /* 0x0000004354437221 */ /* 0x000fe40000010000 */
[----:B------:R-:W-:Y:S02]  /*18320*/  FADD.FTZ R81, R81, R80 ;  /* 0x0000005051517221 */ /* 0x000fe40000010000 */
[C---:B-----5:R-:W-:Y:S01]  /*18330*/  HMMA.16816.F32 R28, R40.reuse, R44, R28 ;  /* 0x0000002c281c723c */ /* 0x060fe2000000181c */
[----:B------:R-:W-:Y:S04]  /*18340*/  LDSM.16.MT88.4 R84, [R158+0x9800] ;  /* 0x009800009e54783b */ /* 0x000fe80000004200 */
[----:B------:R-:W5:Y:S03]  /*18350*/  MUFU.EX2 R75, R75 ;  /* 0x0000004b004b7308 */ /* 0x000f660000000800 */
[----:B------:R-:W-:Y:S01]  /*18360*/  HMMA.16816.F32 R32, R40, R46, R32 ;  /* 0x0000002e2820723c */ /* 0x000fe20000001820 */
[----:B------:R-:W2:Y:S06]  /*18370*/  LDSM.16.MT88.4 R44, [R156+0x7000] ;  /* 0x007000009c2c783b */ /* 0x000eac0000004200 */
[----:B----4-:R-:W-:Y:S01]  /*18380*/  F2FP.PACK_AB R40, R73, R76 ;  /* 0x0000004c4928723e */ /* 0x010fe200000000ff */
[----:B------:R-:W4:Y:S01]  /*18390*/  MUFU.EX2 R82, R82 ;  /* 0x0000005200527308 */ /* 0x000f220000000800 */
[----:B------:R-:W-:Y:S03]  /*183a0*/  F2FP.PACK_AB R41, R71, R68 ;  /* 0x000000444729723e */ /* 0x000fe600000000ff */
[----:B---3--:R-:W-:Y:S01]  /*183b0*/  F2FP.PACK_AB R42, R70, R69 ;  /* 0x00000045462a723e */ /* 0x008fe200000000ff */
[----:B------:R-:W-:Y:S02]  /*183c0*/  FADD.FTZ R76, R76, R67 ;  /* 0x000000434c4c7221 */ /* 0x000fe40000010000 */
[----:B------:R-:W-:Y:S02]  /*183d0*/  FADD.FTZ R68, R68, R81 ;  /* 0x0000005144447221 */ /* 0x000fe40000010000 */
[----:B------:R-:W-:Y:S01]  /*183e0*/  FADD.FTZ R76, R73, R76 ;  /* 0x0000004c494c7221 */ /* 0x000fe20000010000 */
[----:B------:R-:W-:Y:S01]  /*183f0*/  MUFU.EX2 R83, R83 ;  /* 0x0000005300537308 */ /* 0x000fe20000000800 */
[----:B------:R-:W-:Y:S01]  /*18400*/  FADD.FTZ R71, R71, R68 ;  /* 0x0000004447477221 */ /* 0x000fe20000010000 */
[----:B-----5:R-:W-:Y:S01]  /*18410*/  F2FP.PACK_AB R43, R75, R72 ;  /* 0x000000484b2b723e */ /* 0x020fe200000000ff */
[----:B------:R-:W-:Y:S02]  /*18420*/  FADD.FTZ R69, R69, R76 ;  /* 0x0000004c45457221 */ /* 0x000fe40000010000 */
[----:B------:R-:W-:Y:S02]  /*18430*/  FADD.FTZ R72, R72, R71 ;  /* 0x0000004748487221 */ /* 0x000fe40000010000 */
[----:B------:R-:W-:Y:S02]  /*18440*/  FADD.FTZ R70, R70, R69 ;  /* 0x0000004546467221 */ /* 0x000fe40000010000 */
[C---:B-1----:R-:W-:Y:S01]  /*18450*/  HMMA.16816.F32 R4, R40.reuse, R48, R4 ;  /* 0x000000302804723c */ /* 0x042fe20000001804 */
[----:B------:R-:W1:Y:S02]  /*18460*/  MUFU.EX2 R88, R88 ;  /* 0x0000005800587308 */ /* 0x000e640000000800 */
[----:B------:R-:W-:Y:S05]  /*18470*/  FADD.FTZ R72, R75, R72 ;  /* 0x000000484b487221 */ /* 0x000fea0000010000 */
[C---:B------:R-:W-:Y:S01]  /*18480*/  HMMA.16816.F32 R8, R40.reuse, R50, R8 ;  /* 0x000000322808723c */ /* 0x040fe20000001808 */
[----:B------:R-:W3:Y:S02]  /*18490*/  LDSM.16.MT88.4 R48, [R160+0x7800] ;  /* 0x00780000a030783b */ /* 0x000ee40000004200 */
[----:B------:R-:W-:Y:S05]  /*184a0*/  MUFU.EX2 R89, R89 ;  /* 0x0000005900597308 */ /* 0x000fea0000000800 */
[C---:B--2---:R-:W-:Y:S05]  /*184b0*/  HMMA.16816.F32 R12, R40.reuse, R52, R12 ;  /* 0x00000034280c723c */ /* 0x044fea000000180c */
[----:B------:R-:W2:Y:S03]  /*184c0*/  MUFU.EX2 R90, R90 ;  /* 0x0000005a005a7308 */ /* 0x000ea60000000800 */
[C---:B------:R-:W-:Y:S01]  /*184d0*/  HMMA.16816.F32 R16, R40.reuse, R54, R16 ;  /* 0x000000362810723c */ /* 0x040fe20000001810 */
[----:B------:R-:W5:Y:S06]  /*184e0*/  LDSM.16.MT88.4 R52, [R158+0x7800] ;  /* 0x007800009e34783b */ /* 0x000f6c0000004200 */
[----:B------:R-:W-:Y:S01]  /*184f0*/  MUFU.EX2 R91, R91 ;  /* 0x0000005b005b7308 */ /* 0x000fe20000000800 */
[C---:B------:R-:W-:Y:S08]  /*18500*/  HMMA.16816.F32 R20, R40.reuse, R56, R20 ;  /* 0x000000382814723c */ /* 0x040ff00000001814 */
[C---:B------:R-:W-:Y:S01]  /*18510*/  HMMA.16816.F32 R24, R40.reuse, R58, R24 ;  /* 0x0000003a2818723c */ /* 0x040fe20000001818 */
[----:B------:R-:W-:Y:S01]  /*18520*/  LDSM.16.MT88.4 R56, [R156+0x7800] ;  /* 0x007800009c38783b */ /* 0x000fe20000004200 */
[----:B------:R-:W1:Y:S06]  /*18530*/  MUFU.EX2 R114, R114 ;  /* 0x0000007200727308 */ /* 0x000e6c0000000800 */
[C---:B------:R-:W-:Y:S04]  /*18540*/  HMMA.16816.F32 R28, R40.reuse, R44, R28 ;  /* 0x0000002c281c723c */ /* 0x040fe8000000181c */
[----:B------:R-:W-:Y:S04]  /*18550*/  MUFU.EX2 R115, R115 ;  /* 0x0000007300737308 */ /* 0x000fe80000000800 */
[----:B------:R-:W-:Y:S01]  /*18560*/  HMMA.16816.F32 R32, R40, R46, R32 ;  /* 0x0000002e2820723c */ /* 0x000fe20000001820 */
[----:B------:R-:W5:Y:S05]  /*18570*/  LDSM.16.MT88.4 R44, [R157+0x7800] ;  /* 0x007800009d2c783b */ /* 0x000f6a0000004200 */
[----:B------:R-:W5:Y:S01]  /*18580*/  MUFU.EX2 R118, R118 ;  /* 0x0000007600767308 */ /* 0x000f620000000800 */
[----:B------:R-:W-:Y:S02]  /*18590*/  F2FP.PACK_AB R40, R74, R77 ;  /* 0x0000004d4a28723e */ /* 0x000fe400000000ff */
[----:B----4-:R-:W-:Y:S03]  /*185a0*/  F2FP.PACK_AB R41, R82, R79 ;  /* 0x0000004f5229723e */ /* 0x010fe600000000ff */
[----:B-1----:R-:W-:Y:S02]  /*185b0*/  F2FP.PACK_AB R42, R88, R83 ;  /* 0x00000053582a723e */ /* 0x002fe400000000ff */
[----:B--2---:R-:W-:Y:S02]  /*185c0*/  F2FP.PACK_AB R43, R90, R89 ;  /* 0x000000595a2b723e */ /* 0x004fe400000000ff */
[----:B------:R-:W-:Y:S05]  /*185d0*/  MUFU.EX2 R117, R117 ;  /* 0x0000007500757308 */ /* 0x000fea0000000800 */
[C---:B---3--:R-:W-:Y:S05]  /*185e0*/  HMMA.16816.F32 R4, R40.reuse, R48, R4 ;  /* 0x000000302804723c */ /* 0x048fea0000001804 */
[----:B------:R-:W1:Y:S03]  /*185f0*/  MUFU.EX2 R120, R120 ;  /* 0x0000007800787308 */ /* 0x000e660000000800 */
[C---:B------:R-:W-:Y:S01]  /*18600*/  HMMA.16816.F32 R8, R40.reuse, R50, R8 ;  /* 0x000000322808723c */ /* 0x040fe20000001808 */
[----:B------:R-:W2:Y:S06]  /*18610*/  LDSM.16.MT88.4 R48, [R160+0x8000] ;  /* 0x00800000a030783b */ /* 0x000eac0000004200 */
[----:B------:R-:W-:Y:S01]  /*18620*/  MUFU.EX2 R119, R119 ;  /* 0x0000007700777308 */ /* 0x000fe20000000800 */
[C---:B-----5:R-:W-:Y:S08]  /*18630*/  HMMA.16816.F32 R12, R40.reuse, R52, R12 ;  /* 0x00000034280c723c */ /* 0x060ff0000000180c */
[C---:B------:R-:W-:Y:S01]  /*18640*/  HMMA.16816.F32 R16, R40.reuse, R54, R16 ;  /* 0x000000362810723c */ /* 0x040fe20000001810 */
[----:B------:R-:W-:Y:S01]  /*18650*/  LDSM.16.MT88.4 R52, [R157+0x8000] ;  /* 0x008000009d34783b */ /* 0x000fe20000004200 */
[----:B------:R-:W3:Y:S06]  /*18660*/  MUFU.EX2 R122, R122 ;  /* 0x0000007a007a7308 */ /* 0x000eec0000000800 */
[C---:B------:R-:W-:Y:S04]  /*18670*/  HMMA.16816.F32 R20, R40.reuse, R44, R20 ;  /* 0x0000002c2814723c */ /* 0x040fe80000001814 */
[----:B------:R-:W-:Y:S04]  /*18680*/  MUFU.EX2 R121, R121 ;  /* 0x0000007900797308 */ /* 0x000fe80000000800 */
[C---:B------:R-:W-:Y:S01]  /*18690*/  HMMA.16816.F32 R24, R40.reuse, R46, R24 ;  /* 0x0000002e2818723c */ /* 0x040fe20000001818 */
[----:B------:R-:W4:Y:S05]  /*186a0*/  LDSM.16.MT88.4 R44, [R158+0x8000] ;  /* 0x008000009e2c783b */ /* 0x000f2a0000004200 */
[----:B------:R-:W5:Y:S02]  /*186b0*/  MUFU.EX2 R124, R124 ;  /* 0x0000007c007c7308 */ /* 0x000f640000000800 */
[C---:B------:R-:W-:Y:S08]  /*186c0*/  HMMA.16816.F32 R28, R40.reuse, R56, R28 ;  /* 0x00000038281c723c */ /* 0x040ff0000000181c */
[----:B------:R-:W-:Y:S01]  /*186d0*/  HMMA.16816.F32 R32, R40, R58, R32 ;  /* 0x0000003a2820723c */ /* 0x000fe20000001820 */
[----:B------:R-:W5:Y:S01]  /*186e0*/  LDSM.16.MT88.4 R56, [R156+0x8000] ;  /* 0x008000009c38783b */ /* 0x000f620000004200 */
[----:B------:R-:W-:Y:S05]  /*186f0*/  MUFU.EX2 R123, R123 ;  /* 0x0000007b007b7308 */ /* 0x000fea0000000800 */
[----:B------:R-:W-:Y:S02]  /*18700*/  F2FP.PACK_AB R40, R114, R91 ;  /* 0x0000005b7228723e */ /* 0x000fe400000000ff */
[----:B------:R-:W-:Y:S03]  /*18710*/  F2FP.PACK_AB R41, R118, R115 ;  /* 0x000000737629723e */ /* 0x000fe600000000ff */
[----:B-1----:R-:W-:Y:S01]  /*18720*/  F2FP.PACK_AB R42, R120, R117 ;  /* 0x00000075782a723e */ /* 0x002fe200000000ff */
[----:B------:R-:W1:Y:S01]  /*18730*/  MUFU.EX2 R126, R126 ;  /* 0x0000007e007e7308 */ /* 0x000e620000000800 */
[----:B---3--:R-:W-:Y:S07]  /*18740*/  F2FP.PACK_AB R43, R122, R119 ;  /* 0x000000777a2b723e */ /* 0x008fee00000000ff */
[C---:B--2---:R-:W-:Y:S02]  /*18750*/  HMMA.16816.F32 R4, R40.reuse, R48, R4 ;  /* 0x000000302804723c */ /* 0x044fe40000001804 */
[----:B------:R-:W-:Y:S06]  /*18760*/  MUFU.EX2 R125, R125 ;  /* 0x0000007d007d7308 */ /* 0x000fec0000000800 */
[C---:B------:R-:W-:Y:S01]  /*18770*/  HMMA.16816.F32 R8, R40.reuse, R50, R8 ;  /* 0x000000322808723c */ /* 0x040fe20000001808 */
[----:B------:R-:W-:Y:S03]  /*18780*/  LDSM.16.MT88.4 R48, [R158+0x8800] ;  /* 0x008800009e30783b */ /* 0x000fe60000004200 */
[----:B------:R-:W2:Y:S04]  /*18790*/  MUFU.EX2 R38, R38 ;  /* 0x0000002600267308 */ /* 0x000ea80000000800 */
[C---:B----4-:R-:W-:Y:S06]  /*187a0*/  HMMA.16816.F32 R12, R40.reuse, R44, R12 ;  /* 0x0000002c280c723c */ /* 0x050fec000000180c */
[----:B------:R-:W-:Y:S02]  /*187b0*/  MUFU.EX2 R127, R127 ;  /* 0x0000007f007f7308 */ /* 0x000fe40000000800 */
[C---:B------:R-:W-:Y:S01]  /*187c0*/  HMMA.16816.F32 R16, R40.reuse, R46, R16 ;  /* 0x0000002e2810723c */ /* 0x040fe20000001810 */
[----:B------:R-:W3:Y:S07]  /*187d0*/  LDSM.16.MT88.4 R44, [R160+0x8800] ;  /* 0x00880000a02c783b */ /* 0x000eee0000004200 */
[C---:B------:R-:W-:Y:S01]  /*187e0*/  HMMA.16816.F32 R20, R40.reuse, R52, R20 ;  /* 0x000000342814723c */ /* 0x040fe20000001814 */
[----:B------:R-:W4:Y:S07]  /*187f0*/  MUFU.EX2 R128, R128 ;  /* 0x0000008000807308 */ /* 0x000f2e0000000800 */
[C---:B------:R-:W-:Y:S01]  /*18800*/  HMMA.16816.F32 R24, R40.reuse, R54, R24 ;  /* 0x000000362818723c */ /* 0x040fe20000001818 */
[----:B------:R-:W3:Y:S02]  /*18810*/  LDSM.16.MT88.4 R52, [R157+0x8800] ;  /* 0x008800009d34783b */ /* 0x000ee40000004200 */
[----:B------:R-:W-:Y:S05]  /*18820*/  MUFU.EX2 R129, R129 ;  /* 0x0000008100817308 */ /* 0x000fea0000000800 */
[C---:B-----5:R-:W-:Y:S05]  /*18830*/  HMMA.16816.F32 R28, R40.reuse, R56, R28 ;  /* 0x00000038281c723c */ /* 0x060fea000000181c */
[----:B------:R-:W5:Y:S03]  /*18840*/  MUFU.EX2 R130, R130 ;  /* 0x0000008200827308 */ /* 0x000f660000000800 */
[----:B------:R-:W-:Y:S01]  /*18850*/  HMMA.16816.F32 R32, R40, R58, R32 ;  /* 0x0000003a2820723c */ /* 0x000fe20000001820 */
[----:B------:R-:W5:Y:S06]  /*18860*/  LDSM.16.MT88.4 R56, [R156+0x8800] ;  /* 0x008800009c38783b */ /* 0x000f6c0000004200 */
[----:B------:R-:W-:Y:S01]  /*18870*/  F2FP.PACK_AB R40, R124, R121 ;  /* 0x000000797c28723e */ /* 0x000fe200000000ff */
[----:B------:R-:W-:Y:S01]  /*18880*/  MUFU.EX2 R131, R131 ;  /* 0x0000008300837308 */ /* 0x000fe20000000800 */
[----:B-1----:R-:W-:Y:S03]  /*18890*/  F2FP.PACK_AB R41, R126, R123 ;  /* 0x0000007b7e29723e */ /* 0x002fe600000000ff */
[----:B--2---:R-:W-:Y:S02]  /*188a0*/  F2FP.PACK_AB R42, R38, R125 ;  /* 0x0000007d262a723e */ /* 0x004fe400000000ff */
[----:B----4-:R-:W-:Y:S04]  /*188b0*/  F2FP.PACK_AB R43, R128, R127 ;  /* 0x0000007f802b723e */ /* 0x010fe800000000ff */
[----:B------:R-:W1:Y:S03]  /*188c0*/  MUFU.EX2 R132, R132 ;  /* 0x0000008400847308 */ /* 0x000e660000000800 */
[C---:B---3--:R-:W-:Y:S07]  /*188d0*/  HMMA.16816.F32 R4, R40.reuse, R44, R4 ;  /* 0x0000002c2804723c */ /* 0x048fee0000001804 */
[----:B------:R-:W-:Y:S01]  /*188e0*/  MUFU.EX2 R112, R149 ;  /* 0x0000009500707308 */ /* 0x000fe20000000800 */
[C---:B------:R-:W-:Y:S01]  /*188f0*/  HMMA.16816.F32 R8, R40.reuse, R46, R8 ;  /* 0x0000002e2808723c */ /* 0x040fe20000001808 */
[----:B------:R-:W2:Y:S07]  /*18900*/  LDSM.16.MT88.4 R44, [R160+0x9000] ;  /* 0x00900000a02c783b */ /* 0x000eae0000004200 */
[C---:B------:R-:W-:Y:S01]  /*18910*/  HMMA.16816.F32 R12, R40.reuse, R48, R12 ;  /* 0x00000030280c723c */ /* 0x040fe2000000180c */
[----:B------:R-:W3:Y:S07]  /*18920*/  MUFU.EX2 R37, R37 ;  /* 0x0000002500257308 */ /* 0x000eee0000000800 */
[C---:B------:R-:W-:Y:S01]  /*18930*/  HMMA.16816.F32 R16, R40.reuse, R50, R16 ;  /* 0x000000322810723c */ /* 0x040fe20000001810 */
[----:B------:R-:W4:Y:S02]  /*18940*/  LDSM.16.MT88.4 R48, [R158+0x9000] ;  /* 0x009000009e30783b */ /* 0x000f240000004200 */
[----:B------:R-:W-:Y:S05]  /*18950*/  MUFU.EX2 R111, R111 ;  /* 0x0000006f006f7308 */ /* 0x000fea0000000800 */
[C---:B------:R-:W-:Y:S05]  /*18960*/  HMMA.16816.F32 R20, R40.reuse, R52, R20 ;  /* 0x000000342814723c */ /* 0x040fea0000001814 */
[----:B------:R-:W1:Y:S03]  /*18970*/  MUFU.EX2 R116, R116 ;  /* 0x0000007400747308 */ /* 0x000e660000000800 */
[C---:B------:R-:W-:Y:S01]  /*18980*/  HMMA.16816.F32 R24, R40.reuse, R54, R24 ;  /* 0x000000362818723c */ /* 0x040fe20000001818 */
[----:B------:R-:W4:Y:S06]  /*18990*/  LDSM.16.MT88.4 R52, [R157+0x9000] ;  /* 0x009000009d34783b */ /* 0x000f2c0000004200 */
[----:B------:R-:W-:Y:S01]  /*189a0*/  MUFU.EX2 R113, R113 ;  /* 0x0000007100717308 */ /* 0x000fe20000000800 */
[C---:B-----5:R-:W-:Y:S07]  /*189b0*/  HMMA.16816.F32 R28, R40.reuse, R56, R28 ;  /* 0x00000038281c723c */ /* 0x060fee000000181c */
[--C-:B------:R-:W-:Y:S01]  /*189c0*/  FFMA.FTZ R56, R142, c[0x0][0x23c], -R39.reuse ;  /* 0x00008f008e387a23 */ /* 0x100fe20000010827 */
[----:B------:R-:W-:Y:S01]  /*189d0*/  HMMA.16816.F32 R32, R40, R58, R32 ;  /* 0x0000003a2820723c */ /* 0x000fe20000001820 */
[----:B------:R-:W5:Y:S03]  /*189e0*/  MUFU.EX2 R134, R134 ;  /* 0x0000008600867308 */ /* 0x000f660000000800 */
[----:B------:R-:W-:Y:S02]  /*189f0*/  FFMA.FTZ R39, R3, c[0x0][0x23c], -R39 ;  /* 0x00008f0003277a23 */ /* 0x000fe40000010827 */
[----:B------:R-:W-:Y:S01]  /*18a00*/  FADD.FTZ R3, R77, R70 ;  /* 0x000000464d037221 */ /* 0x000fe20000010000 */
[----:B------:R-:W-:Y:S01]  /*18a10*/  F2FP.PACK_AB R40, R130, R129 ;  /* 0x000000818228723e */ /* 0x000fe200000000ff */
[--C-:B------:R-:W-:Y:S01]  /*18a20*/  FFMA.FTZ R57, R63, c[0x0][0x23c], -R110.reuse ;  /* 0x00008f003f397a23 */ /* 0x100fe2000001086e */
[----:B-1----:R-:W-:Y:S02]  /*18a30*/  F2FP.PACK_AB R41, R132, R131 ;  /* 0x000000838429723e */ /* 0x002fe400000000ff */
[----:B------:R-:W-:Y:S01]  /*18a40*/  MUFU.EX2 R133, R133 ;  /* 0x0000008500857308 */ /* 0x000fe20000000800 */
[----:B---3--:R-:W-:Y:S01]  /*18a50*/  F2FP.PACK_AB R42, R37, R112 ;  /* 0x00000070252a723e */ /* 0x008fe200000000ff */
[----:B------:R-:W-:Y:S01]  /*18a60*/  FFMA.FTZ R110, R64, c[0x0][0x23c], -R110 ;  /* 0x00008f00406e7a23 */ /* 0x000fe2000001086e */
[----:B------:R-:W-:Y:S01]  /*18a70*/  F2FP.PACK_AB R43, R116, R111 ;  /* 0x0000006f742b723e */ /* 0x000fe200000000ff */
[----:B------:R-:W-:Y:S01]  /*18a80*/  FADD.FTZ R74, R74, R3 ;  /* 0x000000034a4a7221 */ /* 0x000fe20000010000 */
[----:B------:R-:W-:Y:S03]  /*18a90*/  IADD3 R3, R180, -0x1, RZ ;  /* 0xffffffffb4037810 */ /* 0x000fe60007ffe0ff */
[----:B------:R-:W-:Y:S01]  /*18aa0*/  FADD.FTZ R83, R83, R74 ;  /* 0x0000004a53537221 */ /* 0x000fe20000010000 */
[----:B------:R-:W-:Y:S01]  /*18ab0*/  MOV R180, R3 ;  /* 0x0000000300b47202 */ /* 0x000fe20000000f00 */
[C---:B--2---:R-:W-:Y:S01]  /*18ac0*/  HMMA.16816.F32 R4, R40.reuse, R44, R4 ;  /* 0x0000002c2804723c */ /* 0x044fe20000001804 */
[----:B------:R-:W1:Y:S02]  /*18ad0*/  MUFU.EX2 R56, R56 ;  /* 0x0000003800387308 */ /* 0x000e640000000800 */
[----:B------:R-:W-:Y:S01]  /*18ae0*/  FADD.FTZ R88, R88, R83 ;  /* 0x0000005358587221 */ /* 0x000fe20000010000 */
[----:B-----5:R-:W-:Y:S03]  /*18af0*/  F2FP.PACK_AB R68, R134, R113 ;  /* 0x000000718644723e */ /* 0x020fe600000000ff */
[----:B------:R-:W-:Y:S01]  /*18b00*/  FADD.FTZ R91, R91, R88 ;  /* 0x000000585b5b7221 */ /* 0x000fe20000010000 */
[C---:B------:R-:W-:Y:S01]  /*18b10*/  HMMA.16816.F32 R8, R40.reuse, R46, R8 ;  /* 0x0000002e2808723c */ /* 0x040fe20000001808 */
[----:B------:R-:W2:Y:S02]  /*18b20*/  LDSM.16.MT88.4 R44, [R156+0x9000] ;  /* 0x009000009c2c783b */ /* 0x000ea40000004200 */
[----:B------:R-:W-:Y:S01]  /*18b30*/  MUFU.EX2 R57, R57 ;  /* 0x0000003900397308 */ /* 0x000fe20000000800 */
[----:B------:R-:W-:Y:S04]  /*18b40*/  FADD.FTZ R114, R114, R91 ;  /* 0x0000005b72727221 */ /* 0x000fe80000010000 */
[C---:B----4-:R-:W-:Y:S04]  /*18b50*/  HMMA.16816.F32 R12, R40.reuse, R48, R12 ;  /* 0x00000030280c723c */ /* 0x050fe8000000180c */
[----:B------:R-:W-:Y:S01]  /*18b60*/  FADD.FTZ R117, R117, R114 ;  /* 0x0000007275757221 */ /* 0x000fe20000010000 */
[----:B------:R-:W3:Y:S03]  /*18b70*/  MUFU.EX2 R110, R110 ;  /* 0x0000006e006e7308 */ /* 0x000ee60000000800 */
[C---:B------:R-:W-:Y:S04]  /*18b80*/  HMMA.16816.F32 R16, R40.reuse, R50, R16 ;  /* 0x000000322810723c */ /* 0x040fe80000001810 */
[----:B-1----:R-:W-:Y:S01]  /*18b90*/  F2FP.PACK_AB R69, R56, R133 ;  /* 0x000000853845723e */ /* 0x002fe200000000ff */
[----:B------:R-:W-:Y:S02]  /*18ba0*/  FADD.FTZ R120, R120, R117 ;  /* 0x0000007578787221 */ /* 0x000fe40000010000 */
[----:B------:R-:W-:Y:S01]  /*18bb0*/  MUFU.EX2 R36, R36 ;  /* 0x0000002400247308 */ /* 0x000fe20000000800 */
[C---:B------:R-:W-:Y:S04]  /*18bc0*/  HMMA.16816.F32 R20, R40.reuse, R52, R20 ;  /* 0x000000342814723c */ /* 0x040fe80000001814 */
[----:B------:R-:W-:Y:S04]  /*18bd0*/  FADD.FTZ R121, R121, R120 ;  /* 0x0000007879797221 */ /* 0x000fe80000010000 */
[C---:B------:R-:W-:Y:S01]  /*18be0*/  HMMA.16816.F32 R24, R40.reuse, R54, R24 ;  /* 0x000000362818723c */ /* 0x040fe20000001818 */
[----:B------:R-:W1:Y:S03]  /*18bf0*/  MUFU.EX2 R39, R39 ;  /* 0x0000002700277308 */ /* 0x000e660000000800 */
[----:B------:R-:W-:Y:S01]  /*18c00*/  FADD.FTZ R124, R124, R121 ;  /* 0x000000797c7c7221 */ /* 0x000fe20000010000 */
[----:B---3--:R-:W-:Y:S03]  /*18c10*/  F2FP.PACK_AB R70, R110, R57 ;  /* 0x000000396e46723e */ /* 0x008fe600000000ff */
[----:B------:R-:W-:Y:S01]  /*18c20*/  FADD.FTZ R125, R125, R124 ;  /* 0x0000007c7d7d7221 */ /* 0x000fe20000010000 */
[C---:B--2---:R-:W-:Y:S03]  /*18c30*/  HMMA.16816.F32 R28, R40.reuse, R44, R28 ;  /* 0x0000002c281c723c */ /* 0x044fe6000000181c */
[----:B------:R-:W-:Y:S04]  /*18c40*/  FADD.FTZ R38, R38, R125 ;  /* 0x0000007d26267221 */ /* 0x000fe80000010000 */
[----:B------:R-:W-:Y:S01]  /*18c50*/  FADD.FTZ R45, R79, R72 ;  /* 0x000000484f2d7221 */ /* 0x000fe20000010000 */
[----:B------:R-:W-:Y:S01]  /*18c60*/  HMMA.16816.F32 R32, R40, R46, R32 ;  /* 0x0000002e2820723c */ /* 0x000fe20000001820 */
[----:B------:R-:W2:Y:S03]  /*18c70*/  LDSM.16.MT88.4 R76, [R157+0x9800] ;  /* 0x009800009d4c783b */ /* 0x000ea60000004200 */
[----:B------:R-:W-:Y:S02]  /*18c80*/  FADD.FTZ R82, R82, R45 ;  /* 0x0000002d52527221 */ /* 0x000fe40000010000 */
[----:B------:R-:W-:Y:S01]  /*18c90*/  FADD.FTZ R129, R129, R38 ;  /* 0x0000002681817221 */ /* 0x000fe20000010000 */
[----:B-1----:R-:W-:Y:S01]  /*18ca0*/  F2FP.PACK_AB R71, R39, R36 ;  /* 0x000000242747723e */ /* 0x002fe200000000ff */
[----:B------:R-:W-:Y:S04]  /*18cb0*/  FADD.FTZ R89, R89, R82 ;  /* 0x0000005259597221 */ /* 0x000fe80000010000 */
        /* <DEDUP_REMOVED lines=15> */
[C---:B--2---:R-:W-:Y:S04]  /*18db0*/  HMMA.16816.F32 R80, R68.reuse, R76, R20 ;  /* 0x0000004c4450723c */ /* 0x044fe80000001814 */
[----:B------:R-:W-:Y:S02]  /*18dc0*/  FADD.FTZ R123, R123, R122 ;  /* 0x0000007a7b7b7221 */ /* 0x000fe40000010000 */
[----:B------:R-:W-:Y:S02]  /*18dd0*/  FADD.FTZ R57, R57, R134 ;  /* 0x0000008639397221 */ /* 0x000fe40000010000 */
[C---:B------:R-:W-:Y:S04]  /*18de0*/  HMMA.16816.F32 R76, R68.reuse, R78, R24 ;  /* 0x0000004e444c723c */ /* 0x040fe80000001818 */
[----:B------:R-:W-:Y:S02]  /*18df0*/  FADD.FTZ R126, R126, R123 ;  /* 0x0000007b7e7e7221 */ /* 0x000fe40000010000 */
[----:B------:R-:W-:Y:S02]  /*18e00*/  FADD.FTZ R185, R110, R57 ;  /* 0x000000396eb97221 */ /* 0x000fe40000010000 */
        /* <DEDUP_REMOVED lines=13> */
.L_x_5650:
        /* <DEDUP_REMOVED lines=129> */
.L_x_5655:
[----:B------:R-:W1:Y:S04]  /*196f0*/  S2R R5, SR_CTAID.Z ;  /* 0x0000000000057919 */ /* 0x000e680000002700 */
[----:B------:R-:W1:Y:S02]  /*19700*/  S2R R0, SR_CTAID.Y ;  /* 0x0000000000007919 */ /* 0x000e640000002600 */
[----:B-1----:R-:W-:-:S04]  /*19710*/  IMAD R2, R0, c[0x0][0x1c0], R5 ;  /* 0x0000700000027a24 */ /* 0x002fc800078e0205 */
[----:B------:R-:W-:Y:S02]  /*19720*/  IMAD R2, R2, c[0x0][0x214], RZ ;  /* 0x0000850002027a24 */ /* 0x000fe400078e02ff */
.L_x_5656:
        /* <DEDUP_REMOVED lines=37> */
.L_x_5658:
[----:B------:R-:W-:Y:S05]  /*19980*/  BSYNC B0 ;  /* 0x0000000000007941 */ /* 0x000fea0003800000 */
.L_x_5657:
        /* <DEDUP_REMOVED lines=32> */
.L_x_5660:
[----:B------:R-:W-:Y:S05]  /*19b90*/  BSYNC B0 ;  /* 0x0000000000007941 */ /* 0x000fea0003800000 */
.L_x_5659:
        /* <DEDUP_REMOVED lines=15> */
.L_x_5662:
[----:B------:R-:W-:Y:S05]  /*19c90*/  BSYNC B0 ;  /* 0x0000000000007941 */ /* 0x000fea0003800000 */
.L_x_5661:
        /* <DEDUP_REMOVED lines=15> */
.L_x_5664:
[----:B------:R-:W-:Y:S05]  /*19d90*/  BSYNC B0 ;  /* 0x0000000000007941 */ /* 0x000fea0003800000 */
.L_x_5663:
        /* <DEDUP_REMOVED lines=15> */
.L_x_5665:
        /* <DEDUP_REMOVED lines=15> */
.L_x_7799:


//--------------------- .text._ZN5flash24flash_fwd_splitkv_kernelI23Flash_fwd_kernel_traitsILi64ELi64ELi128ELi4ELb0ELb0EN7cutlass6half_tE19Flash_kernel_traitsILi64ELi64ELi128ELi4ES3_EELb1ELb0ELb0ELb0ELb0ELb0ELb1ELb0EEEvNS_16Flash_fwd_paramsE --------------------------
	.section	.text._ZN5flash24flash_fwd_splitkv_kernelI23Flash_fwd_kernel_traitsILi64ELi64ELi128ELi4ELb0ELb0EN7cutlass6half_tE19Flash_kernel_traitsILi64ELi64ELi128ELi4ES3_EELb1ELb0ELb0ELb0ELb0ELb0ELb1ELb0EEEvNS_16Flash_fwd_paramsE,"ax",@progbits
	.sectioninfo	@"SHI_REGISTERS=206"
	.align	128
        .global         _ZN5flash24flash_fwd_splitkv_kernelI23Flash_fwd_kernel_traitsILi64ELi64ELi128ELi4ELb0ELb0EN7cutlass6half_tE19Flash_kernel_traitsILi64ELi64ELi128ELi4ES3_EELb1ELb0ELb0ELb0ELb0ELb0ELb1ELb0EEEvNS_16Flash_fwd_paramsE
        .type           _ZN5flash24flash_fwd_splitkv_kernelI23Flash_fwd_kernel_traitsILi64ELi64ELi128ELi4ELb0ELb0EN7cutlass6half_tE19Flash_kernel_traitsILi64ELi64ELi128ELi4ES3_EELb1ELb0ELb0ELb0ELb0ELb0ELb1ELb0EEEvNS_16Flash_fwd_paramsE,@function
        .size           _ZN5flash24flash_fwd_splitkv_kernelI23Flash_fwd_kernel_traitsILi64ELi64ELi128ELi4ELb0ELb0EN7cutlass6half_tE19Flash_kernel_traitsILi64ELi64ELi128ELi4ES3_EELb1ELb0ELb0ELb0ELb0ELb0ELb1ELb0EEEvNS_16Flash_fwd_paramsE,(.L_x_7800 - _ZN5flash24flash_fwd_splitkv_kernelI23Flash_fwd_kernel_traitsILi64ELi64ELi128ELi4ELb0ELb0EN7cutlass6half_tE19Flash_kernel_traitsILi64ELi64ELi128ELi4ES3_EELb1ELb0ELb0ELb0ELb0ELb0ELb1ELb0EEEvNS_16Flash_fwd_paramsE)
        .other          _ZN5flash24flash_fwd_splitkv_kernelI23Flash_fwd_kernel_traitsILi64ELi64ELi128ELi4ELb0ELb0EN7cutlass6half_tE19Flash_kernel_traitsILi64ELi64ELi128ELi4ES3_EELb1ELb0ELb0ELb0ELb0ELb0ELb1ELb0EEEvNS_16Flash_fwd_paramsE,@"STO_CUDA_ENTRY STV_DEFAULT"
_ZN5flash24flash_fwd_splitkv_kernelI23Flash_fwd_kernel_traitsILi64ELi64ELi128ELi4ELb0ELb0EN7cutlass6half_tE19Flash_kernel_traitsILi64ELi64ELi128ELi4ES3_EELb1ELb0ELb0ELb0ELb0ELb0ELb1ELb0EEEvNS_16Flash_fwd_paramsE:
.text._ZN5flash24flash_fwd_splitkv_kernelI23Flash_fwd_kernel_traitsILi64ELi64ELi128ELi4ELb0ELb0EN7cutlass6half_tE19Flash_kernel_traitsILi64ELi64ELi128ELi4ES3_EELb1ELb0ELb0ELb0ELb0ELb0ELb1ELb0EEEvNS_16Flash_fwd_paramsE:
[----:B------:R-:W-:Y:S02]  /*0000*/  MOV R1, c[0x0][0x28] ;  /* 0x00000a0000017a02 */ /* 0x000fe40000000f00 */
[----:B------:R-:W1:Y:S01]  /*0010*/  I2F.U32.RP R4, c[0x0][0x1c0] ;  /* 0x0000700000047b06 */ /* 0x000e620000209000 */
[----:B------:R-:W2:Y:S01]  /*0020*/  S2R R5, SR_CTAID.Z ;  /* 0x0000000000057919 */ /* 0x000ea20000002700 */
[----:B------:R-:W-:Y:S01]  /*0030*/  IMAD.MOV.U32 R2, RZ, RZ, RZ ;  /* 0x000000ffff027224 */ /* 0x000fe200078e00ff */
[----:B------:R-:W-:Y:S01]  /*0040*/  ISETP.NE.U32.AND P1, PT, RZ, c[0x0][0x1c0], PT ;  /* 0x00007000ff007a0c */ /* 0x000fe20003f25070 */
[----:B------:R-:W-:Y:S01]  /*0050*/  IMAD.MOV.U32 R169, RZ, RZ, 0x4 ;  /* 0x00000004ffa97424 */ /* 0x000fe200078e00ff */
[----:B------:R-:W-:Y:S01]  /*0060*/  ULDC.64 UR6, c[0x0][0x118] ;  /* 0x0000460000067ab9 */ /* 0x000fe20000000a00 */
[----:B------:R-:W-:Y:S02]  /*0070*/  IMAD.MOV.U32 R14, RZ, RZ, -0x1 ;  /* 0xffffffffff0e7424 */ /* 0x000fe400078e00ff */
[----:B-1----:R-:W1:Y:S02]  /*0080*/  MUFU.RCP R3, R4 ;  /* 0x0000000400037308 */ /* 0x002e640000001000 */
[----:B-1----:R-:W-:-:S06]  /*0090*/  IADD3 R3, R3, 0xffffffe, RZ ;  /* 0x0ffffffe03037810 */ /* 0x002fcc0007ffe0ff */
[----:B------:R-:W1:Y:S02]  /*00a0*/  F2I.FTZ.U32.TRUNC.NTZ R3, R3 ;  /* 0x0000000300037305 */ /* 0x000e64000021f000 */
[----:B-1----:R-:W-:-:S04]  /*00b0*/  IMAD.MOV R0, RZ, RZ, -R3 ;  /* 0x000000ffff007224 */ /* 0x002fc800078e0a03 */
[----:B------:R-:W-:Y:S02]  /*00c0*/  IMAD R7, R0, c[0x0][0x1c0], RZ ;  /* 0x0000700000077a24 */ /* 0x000fe400078e02ff */
[----:B------:R-:W1:Y:S02]  /*00d0*/  LDC.U8 R0, c[0x0][0x312] ;  /* 0x0000c480ff007b82 */ /* 0x000e640000000000 */
[----:B------:R-:W-:-:S06]  /*00e0*/  IMAD.HI.U32 R2, R3, R7, R2 ;  /* 0x0000000703027227 */ /* 0x000fcc00078e0002 */
[----:B--2---:R-:W-:-:S04]  /*00f0*/  IMAD.HI.U32 R168, R2, R5, RZ ;  /* 0x0000000502a87227 */ /* 0x004fc800078e00ff */
[----:B------:R-:W-:-:S04]  /*0100*/  IMAD.MOV R2, RZ, RZ, -R168 ;  /* 0x000000ffff027224 */ /* 0x000fc800078e0aa8 */
[----:B------:R-:W-:-:S05]  /*0110*/  IMAD R2, R2, c[0x0][0x1c0], R5 ;  /* 0x0000700002027a24 */ /* 0x000fca00078e0205 */
[----:B------:R-:W-:Y:S02]  /*0120*/  ISETP.GE.U32.AND P2, PT, R2, c[0x0][0x1c0], PT ;  /* 0x0000700002007a0c */ /* 0x000fe40003f46070 */
[----:B-1----:R-:W-:-:S11]  /*0130*/  ISETP.NE.AND P3, PT, R0, RZ, PT ;  /* 0x000000ff0000720c */ /* 0x002fd60003f65270 */
[----:B------:R-:W-:Y:S02]  /*0140*/  @P2 IADD3 R2, R2, -c[0x0][0x1c0], RZ ;  /* 0x8000700002022a10 */ /* 0x000fe40007ffe0ff */
[----:B------:R-:W-:Y:S02]  /*0150*/  @P2 IADD3 R168, R168, 0x1, RZ ;  /* 0x00000001a8a82810 */ /* 0x000fe40007ffe0ff */
[----:B------:R-:W-:Y:S02]  /*0160*/  ISETP.GE.U32.AND P0, PT, R2, c[0x0][0x1c0], PT ;  /* 0x0000700002007a0c */ /* 0x000fe40003f06070 */
[----:B------:R-:W-:-:S04]  /*0170*/  ISETP.NE.U32.AND P2, PT, RZ, c[0x0][0x240], PT ;  /* 0x00009000ff007a0c */ /* 0x000fc80003f45070 */
        /* <DEDUP_REMOVED lines=10> */
[----:B------:R1:W2:Y:S04]  /*0220*/  @P2 LDG.E R14, [R12.64] ;  /* 0x000000060c0e2981 */ /* 0x0002a8000c1e1900 */
[----:B------:R1:W2:Y:S01]  /*0230*/  @P2 LDG.E R11, [R12.64+0x4] ;  /* 0x000004060c0b2981 */ /* 0x0002a2000c1e1900 */
[----:B------:R-:W-:-:S04]  /*0240*/  MOV R7, RZ ;  /* 0x000000ff00077202 */ /* 0x000fc80000000f00 */
[----:B------:R3:W5:Y:S02]  /*0250*/  @!P1 LDG.E R10, [R8.64] ;  /* 0x00000006080a9981 */ /* 0x000764000c1e1900 */
[----:B------:R-:W-:Y:S02]  /*0260*/  @P0 IMAD.WIDE R16, R168, R169, c[0x0][0x250] ;  /* 0x00009400a8100625 */ /* 0x000fe400078e02a9 */
[----:B------:R-:W4:Y:S04]  /*0270*/  S2R R25, SR_CTAID.X ;  /* 0x0000000000197919 */ /* 0x000f280000002500 */
[----:B------:R3:W5:Y:S01]  /*0280*/  @P0 LDG.E R7, [R16.64] ;  /* 0x0000000610070981 */ /* 0x000762000c1e1900 */
[----:B------:R-:W-:-:S03]  /*0290*/  ISETP.NE.U32.AND P0, PT, RZ, c[0x0][0x248], PT ;  /* 0x00009200ff007a0c */ /* 0x000fc60003f05070 */
[----:B------:R-:W2:Y:S04]  /*02a0*/  S2R R3, SR_CTAID.Y ;  /* 0x0000000000037919 */ /* 0x000ea80000002600 */
[----:B------:R-:W2:Y:S01]  /*02b0*/  S2R R0, SR_TID.X ;  /* 0x0000000000007919 */ /* 0x000ea20000002100 */
[----:B------:R-:W-:Y:S01]  /*02c0*/  ISETP.NE.AND.EX P0, PT, RZ, c[0x0][0x24c], PT, P0 ;  /* 0x00009300ff007a0c */ /* 0x000fe20003f05300 */
[----:B-1----:R-:W-:-:S04]  /*02d0*/  IMAD.MOV R12, RZ, RZ, -R168 ;  /* 0x000000ffff0c7224 */ /* 0x002fc800078e0aa8 */
[----:B------:R-:W-:Y:S01]  /*02e0*/  IMAD R12, R12, c[0x0][0x1c0], R5 ;  /* 0x000070000c0c7a24 */ /* 0x000fe200078e0205 */
[----:B--2---:R-:W-:Y:S01]  /*02f0*/  @P2 IADD3 R11, R11, -R14, RZ ;  /* 0x8000000e0b0b2210 */ /* 0x004fe20007ffe0ff */
[----:B------:R-:W-:-:S06]  /*0300*/  @!P2 IMAD.MOV.U32 R11, RZ, RZ, c[0x0][0x214] ;  /* 0x00008500ff0ba624 */ /* 0x000fcc00078e00ff */
[----:B------:R-:W-:Y:S05]  /*0310*/  @!P0 BRA `(.L_x_5666) ;  /* 0x0000004000008947 */ /* 0x000fea0003800000 */
[----:B---34-:R-:W2:Y:S02]  /*0320*/  @P3 LDG.E R5, [R8.64+0x4] ;  /* 0x0000040608053981 */ /* 0x018ea4000c1e1900 */
[----:B--2--5:R-:W-:-:S06]  /*0330*/  @P3 IADD3 R5, R5, -R10, RZ ;  /* 0x8000000a05053210 */ /* 0x024fcc0007ffe0ff */
[----:B------:R1:W5:Y:S01]  /*0340*/  @!P3 LDG.E R5, [R8.64] ;  /* 0x000000060805b981 */ /* 0x000362000c1e1900 */
[----:B------:R-:W-:Y:S05]  /*0350*/  BRA `(.L_x_5667) ;  /* 0x0000001000007947 */ /* 0x000fea0003800000 */
.L_x_5666:
[----:B---34-:R-:W-:Y:S02]  /*0360*/  MOV R5, c[0x0][0x218] ;  /* 0x0000860000057a02 */ /* 0x018fe40000000f00 */
.L_x_5667:
        /* <DEDUP_REMOVED lines=13> */
[----:B------:R-:W-:-:S03]  /*0440*/  IMAD.MOV.U32 R5, RZ, RZ, c[0x0][0x218] ;  /* 0x00008600ff057624 */ /* 0x000fc600078e00ff */
[----:B------:R-:W1:Y:S02]  /*0450*/  I2F.RP R4, R6 ;  /* 0x0000000600047306 */ /* 0x000e640000209400 */
[----:B------:R-:W-:-:S04]  /*0460*/  IADD3 R5, R5, 0x7f, RZ ;  /* 0x0000007f05057810 */ /* 0x000fc80007ffe0ff */
[----:B------:R-:W-:-:S04]  /*0470*/  SHF.R.S32.HI R8, RZ, 0x1f, R5 ;  /* 0x0000001fff087819 */ /* 0x000fc80000011405 */
[----:B------:R-:W-:-:S04]  /*0480*/  LEA.HI R8, R8, R5, RZ, 0x7 ;  /* 0x0000000508087211 */ /* 0x000fc800078f38ff */
[----:B------:R-:W-:Y:S01]  /*0490*/  LEA.HI.SX32 R8, R8, c[0x0][0x10], 0x19 ;  /* 0x0000040008087a11 */ /* 0x000fe200078fcaff */
[----:B-1----:R-:W1:Y:S03]  /*04a0*/  MUFU.RCP R16, R4 ;  /* 0x0000000400107308 */ /* 0x002e660000001000 */
[----:B------:R-:W-:Y:S02]  /*04b0*/  IADD3 R8, R8, -0x1, RZ ;  /* 0xffffffff08087810 */ /* 0x000fe40007ffe0ff */
[----:B-1----:R-:W-:Y:S02]  /*04c0*/  IADD3 R16, R16, 0xffffffe, RZ ;  /* 0x0ffffffe10107810 */ /* 0x002fe40007ffe0ff */
[----:B------:R-:W-:Y:S02]  /*04d0*/  IABS R4, R8 ;  /* 0x0000000800047213 */ /* 0x000fe40000000000 */
[----:B------:R-:W1:Y:S01]  /*04e0*/  F2I.FTZ.U32.TRUNC.NTZ R17, R16 ;  /* 0x0000001000117305 */ /* 0x000e62000021f000 */
[----:B------:R-:W-:-:S04]  /*04f0*/  LOP3.LUT R8, R8, c[0x0][0x10], RZ, 0x3c, !PT ;  /* 0x0000040008087a12 */ /* 0x000fc800078e3cff */
[----:B------:R-:W-:Y:S01]  /*0500*/  ISETP.GE.AND P0, PT, R8, RZ, PT ;  /* 0x000000ff0800720c */ /* 0x000fe20003f06270 */
[----:B-1----:R-:W-:Y:S02]  /*0510*/  IMAD.MOV R5, RZ, RZ, -R17 ;  /* 0x000000ffff057224 */ /* 0x002fe400078e0a11 */
        /* <DEDUP_REMOVED lines=17> */
[----:B------:R-:W-:Y:S02]  /*0630*/  IADD3 R9, R2, 0x7f, RZ ;  /* 0x0000007f02097810 */ /* 0x000fe40007ffe0ff */
[----:B------:R-:W-:Y:S01]  /*0640*/  SHF.R.S32.HI R4, RZ, 0x7, R4 ;  /* 0x00000007ff047819 */ /* 0x000fe20000011404 */
[----:B------:R-:W-:Y:S01]  /*0650*/  @!P0 IMAD.MOV R8, RZ, RZ, -R8 ;  /* 0x000000ffff088224 */ /* 0x000fe200078e0a08 */
[----:B------:R-:W-:Y:S02]  /*0660*/  @!P1 LOP3.LUT R8, RZ, c[0x0][0x10], RZ, 0x33, !PT ;  /* 0x00000400ff089a12 */ /* 0x000fe400078e33ff */
[----:B------:R-:W-:-:S03]  /*0670*/  SHF.R.S32.HI R6, RZ, 0x1f, R9 ;  /* 0x0000001fff067819 */ /* 0x000fc60000011409 */
[----:B------:R-:W-:Y:S01]  /*0680*/  IMAD R161, R8, R3, RZ ;  /* 0x0000000308a17224 */ /* 0x000fe200078e02ff */
[----:B------:R-:W-:-:S03]  /*0690*/  LEA.HI R6, R6, R9, RZ, 0x7 ;  /* 0x0000000906067211 */ /* 0x000fc600078f38ff */
[----:B------:R-:W-:Y:S01]  /*06a0*/  IMAD.IADD R5, R8, 0x1, R161 ;  /* 0x0000000108057824 */ /* 0x000fe200078e02a1 */
[----:B------:R-:W-:-:S04]  /*06b0*/  SHF.R.S32.HI R6, RZ, 0x7, R6 ;  /* 0x00000007ff067819 */ /* 0x000fc80000011406 */
[----:B------:R-:W-:-:S04]  /*06c0*/  IMNMX R5, R6, R5, PT ;  /* 0x0000000506057217 */ /* 0x000fc80003800200 */
[----:B------:R-:W-:-:S04]  /*06d0*/  IMNMX R6, R5, R4, PT ;  /* 0x0000000405067217 */ /* 0x000fc80003800200 */
[----:B------:R-:W-:-:S13]  /*06e0*/  ISETP.GE.AND P0, PT, R161, R6, PT ;  /* 0x00000006a100720c */ /* 0x000fda0003f06270 */
[----:B------:R-:W-:Y:S05]  /*06f0*/  @!P0 BRA `(.L_x_5668) ;  /* 0x0000050000008947 */ /* 0x000fea0003800000 */
[----:B------:R-:W-:Y:S01]  /*0700*/  SHF.R.S32.HI R5, RZ, 0x1f, R0 ;  /* 0x0000001fff057819 */ /* 0x000fe20000011400 */
[----:B------:R-:W-:Y:S02]  /*0710*/  IMAD R3, R3, c[0x0][0x210], R168 ;  /* 0x0000840003037a24 */ /* 0x000fe400078e02a8 */
        /* <DEDUP_REMOVED lines=12> */
[----:B------:R-:W-:Y:S02]  /*07e0*/  IADD3 R10, R2, 0x20, RZ ;  /* 0x00000020020a7810 */ /* 0x000fe40007ffe0ff */
[----:B------:R-:W-:Y:S02]  /*07f0*/  SHF.R.S32.HI R7, RZ, 0x1f, R6 ;  /* 0x0000001fff077819 */ /* 0x000fe40000011406 */
[----:B------:R-:W-:-:S03]  /*0800*/  ISETP.GE.AND P0, PT, R6, c[0x0][0x220], PT ;  /* 0x0000880006007a0c */ /* 0x000fc60003f06270 */
[C---:B------:R-:W-:Y:S01]  /*0810*/  IMAD.WIDE R8, R2.reuse, 0x40, R6 ;  /* 0x0000004002087825 */ /* 0x040fe200078e0206 */
[C---:B------:R-:W-:Y:S02]  /*0820*/  ISETP.GE.OR P4, PT, R2.reuse, R11, P0 ;  /* 0x0000000b0200720c */ /* 0x040fe40000786670 */
[C---:B------:R-:W-:Y:S02]  /*0830*/  IADD3 R6, R2.reuse, 0x30, RZ ;  /* 0x0000003002067810 */ /* 0x040fe40007ffe0ff */
[C---:B------:R-:W-:Y:S02]  /*0840*/  IADD3 R4, P1, R5.reuse, R8, RZ ;  /* 0x0000000805047210 */ /* 0x040fe40007f3e0ff */
[----:B------:R-:W-:Y:S02]  /*0850*/  IADD3 R8, R2, 0x28, RZ ;  /* 0x0000002802087810 */ /* 0x000fe40007ffe0ff */
[----:B------:R-:W-:Y:S02]  /*0860*/  LEA.HI.X.SX32 R5, R5, R9, 0x1, P1 ;  /* 0x0000000905057211 */ /* 0x000fe400008f0eff */
[----:B------:R-:W-:-:S02]  /*0870*/  LEA R18, P1, R4, c[0x0][0x1d8], 0x2 ;  /* 0x0000760004127a11 */ /* 0x000fc400078210ff */
[-C--:B------:R-:W-:Y:S02]  /*0880*/  ISETP.GE.OR P6, PT, R16, R11.reuse, P0 ;  /* 0x0000000b1000720c */ /* 0x080fe400007c6670 */
[----:B------:R-:W-:Y:S02]  /*0890*/  LEA.HI.X R19, R4, c[0x0][0x1dc], R5, 0x2, P1 ;  /* 0x0000770004137a11 */ /* 0x000fe400008f1405 */
[----:B------:R-:W-:Y:S02]  /*08a0*/  IADD3 R4, R2, 0x38, RZ ;  /* 0x0000003802047810 */ /* 0x000fe40007ffe0ff */
[-C--:B------:R-:W-:Y:S01]  /*08b0*/  ISETP.GE.OR P5, PT, R14, R11.reuse, P0 ;  /* 0x0000000b0e00720c */ /* 0x080fe200007a6670 */
[----:B------:R1:W-:Y:S01]  /*08c0*/  @!P4 STG.E.128 [R18.64], RZ ;  /* 0x000000ff1200c986 */ /* 0x0003e2000c101d06 */
[-C--:B------:R-:W-:Y:S02]  /*08d0*/  ISETP.GE.OR P1, PT, R12, R11.reuse, P0 ;  /* 0x0000000b0c00720c */ /* 0x080fe40000726670 */
[----:B------:R-:W-:-:S02]  /*08e0*/  ISETP.GE.OR P3, PT, R10, R11, P0 ;  /* 0x0000000b0a00720c */ /* 0x000fc40000766670 */
[-C--:B------:R-:W-:Y:S01]  /*08f0*/  ISETP.GE.OR P2, PT, R8, R11.reuse, P0 ;  /* 0x0000000b0800720c */ /* 0x080fe20000746670 */
[----:B------:R1:W-:Y:S01]  /*0900*/  @!P6 STG.E.128 [R18.64+0x800], RZ ;  /* 0x000800ff1200e986 */ /* 0x0003e2000c101d06 */
[-C--:B------:R-:W-:Y:S02]  /*0910*/  ISETP.GE.OR P4, PT, R6, R11.reuse, P0 ;  /* 0x0000000b0600720c */ /* 0x080fe40000786670 */
[-C--:B------:R-:W-:Y:S02]  /*0920*/  ISETP.GE.OR P0, PT, R4, R11.reuse, P0 ;  /* 0x0000000b0400720c */ /* 0x080fe40000706670 */
[----:B------:R-:W-:Y:S01]  /*0930*/  SHF.R.S32.HI R5, RZ, 0x1f, R3 ;  /* 0x0000001fff057819 */ /* 0x000fe20000011403 */
[----:B------:R1:W-:Y:S01]  /*0940*/  @!P5 STG.E.128 [R18.64+0x1000], RZ ;  /* 0x001000ff1200d986 */ /* 0x0003e2000c101d06 */
[-C--:B------:R-:W-:Y:S02]  /*0950*/  ISETP.GE.AND P6, PT, R16, R11.reuse, PT ;  /* 0x0000000b1000720c */ /* 0x080fe40003fc6270 */
[----:B------:R-:W-:Y:S01]  /*0960*/  ISETP.GE.AND P5, PT, R14, R11, PT ;  /* 0x0000000b0e00720c */ /* 0x000fe20003fa6270 */
[----:B------:R1:W-:Y:S01]  /*0970*/  @!P1 STG.E.128 [R18.64+0x1800], RZ ;  /* 0x001800ff12009986 */ /* 0x0003e2000c101d06 */
[----:B------:R-:W-:-:S02]  /*0980*/  IADD3 R3, P1, R3, R2, RZ ;  /* 0x0000000203037210 */ /* 0x000fc40007f3e0ff */
[----:B------:R-:W-:Y:S01]  /*0990*/  ISETP.NE.OR P6, PT, R0, RZ, P6 ;  /* 0x000000ff0000720c */ /* 0x000fe200037c5670 */
[----:B------:R1:W-:Y:S01]  /*09a0*/  @!P3 STG.E.128 [R18.64+0x2000], RZ ;  /* 0x002000ff1200b986 */ /* 0x0003e2000c101d06 */
[-C--:B------:R-:W-:Y:S02]  /*09b0*/  ISETP.GE.AND P3, PT, R12, R11.reuse, PT ;  /* 0x0000000b0c00720c */ /* 0x080fe40003f66270 */
[----:B------:R-:W-:Y:S01]  /*09c0*/  ISETP.NE.OR P5, PT, R0, RZ, P5 ;  /* 0x000000ff0000720c */ /* 0x000fe20002fa5670 */
[----:B------:R1:W-:Y:S01]  /*09d0*/  @!P0 STG.E.128 [R18.64+0x3800], RZ ;  /* 0x003800ff12008986 */ /* 0x0003e2000c101d06 */
[----:B------:R-:W-:Y:S02]  /*09e0*/  ISETP.GE.AND P0, PT, R6, R11, PT ;  /* 0x0000000b0600720c */ /* 0x000fe40003f06270 */
[C---:B------:R-:W-:Y:S01]  /*09f0*/  ISETP.NE.OR P3, PT, R0.reuse, RZ, P3 ;  /* 0x000000ff0000720c */ /* 0x040fe20001f65670 */
[----:B------:R1:W-:Y:S01]  /*0a00*/  @!P2 STG.E.128 [R18.64+0x2800], RZ ;  /* 0x002800ff1200a986 */ /* 0x0003e2000c101d06 */
[----:B------:R-:W-:-:S02]  /*0a10*/  ISETP.NE.OR P0, PT, R0, RZ, P0 ;  /* 0x000000ff0000720c */ /* 0x000fc40000705670 */
[----:B------:R-:W-:Y:S01]  /*0a20*/  ISETP.GE.AND P2, PT, R10, R11, PT ;  /* 0x0000000b0a00720c */ /* 0x000fe20003f46270 */
[----:B------:R1:W-:Y:S01]  /*0a30*/  @!P4 STG.E.128 [R18.64+0x3000], RZ ;  /* 0x003000ff1200c986 */ /* 0x0003e2000c101d06 */
[----:B------:R-:W-:Y:S01]  /*0a40*/  LEA.HI.X.SX32 R10, R2, R5, 0x1, P1 ;  /* 0x00000005020a7211 */ /* 0x000fe200008f0eff */
[----:B------:R-:W-:Y:S01]  /*0a50*/  @!P6 IMAD.MOV.U32 R21, RZ, RZ, -0x800000 ;  /* 0xff800000ff15e424 */ /* 0x000fe200078e00ff */
[C---:B------:R-:W-:Y:S01]  /*0a60*/  LEA R12, P4, R3.reuse, c[0x0][0x208], 0x2 ;  /* 0x00008200030c7a11 */ /* 0x040fe200078810ff */
[----:B------:R-:W-:Y:S01]  /*0a70*/  @!P5 IMAD.MOV.U32 R17, RZ, RZ, -0x800000 ;  /* 0xff800000ff11d424 */ /* 0x000fe200078e00ff */
[----:B------:R-:W-:Y:S02]  /*0a80*/  ISETP.GE.AND P1, PT, R8, R11, PT ;  /* 0x0000000b0800720c */ /* 0x000fe40003f26270 */
[----:B------:R-:W-:Y:S01]  /*0a90*/  LEA.HI.X R13, R3, c[0x0][0x20c], R10, 0x2, P4 ;  /* 0x00008300030d7a11 */ /* 0x000fe200020f140a */
[----:B------:R-:W-:Y:S01]  /*0aa0*/  @!P3 IMAD.MOV.U32 R9, RZ, RZ, -0x800000 ;  /* 0xff800000ff09b424 */ /* 0x000fe200078e00ff */
[C---:B------:R-:W-:Y:S01]  /*0ab0*/  ISETP.NE.AND P4, PT, R0.reuse, RZ, PT ;  /* 0x000000ff0000720c */ /* 0x040fe20003f85270 */
[----:B------:R-:W-:Y:S01]  /*0ac0*/  @!P0 IMAD.MOV.U32 R3, RZ, RZ, -0x800000 ;  /* 0xff800000ff038424 */ /* 0x000fe200078e00ff */
[C---:B------:R-:W-:Y:S01]  /*0ad0*/  ISETP.NE.OR P2, PT, R0.reuse, RZ, P2 ;  /* 0x000000ff0000720c */ /* 0x040fe20001745670 */
[----:B------:R1:W-:Y:S01]  /*0ae0*/  @!P6 STG.E [R12.64+0x20], R21 ;  /* 0x000020150c00e986 */ /* 0x0003e2000c101906 */
[----:B------:R-:W-:-:S02]  /*0af0*/  ISETP.NE.OR P1, PT, R0, RZ, P1 ;  /* 0x000000ff0000720c */ /* 0x000fc40000f25670 */
[-C--:B------:R-:W-:Y:S01]  /*0b00*/  ISETP.GE.OR P4, PT, R2, R11.reuse, P4 ;  /* 0x0000000b0200720c */ /* 0x080fe20002786670 */
[----:B------:R1:W-:Y:S01]  /*0b10*/  @!P0 STG.E [R12.64+0xc0], R3 ;  /* 0x0000c0030c008986 */ /* 0x0003e2000c101906 */
[----:B------:R-:W-:-:S03]  /*0b20*/  ISETP.GE.AND P0, PT, R4, R11, PT ;  /* 0x0000000b0400720c */ /* 0x000fc60003f06270 */
[----:B------:R1:W-:Y:S01]  /*0b30*/  @!P5 STG.E [R12.64+0x40], R17 ;  /* 0x000040110c00d986 */ /* 0x0003e2000c101906 */
[----:B------:R-:W-:-:S03]  /*0b40*/  ISETP.NE.OR P0, PT, R0, RZ, P0 ;  /* 0x000000ff0000720c */ /* 0x000fc60000705670 */
[----:B------:R-:W-:Y:S01]  /*0b50*/  @!P2 IMAD.MOV.U32 R7, RZ, RZ, -0x800000 ;  /* 0xff800000ff07a424 */ /* 0x000fe200078e00ff */
[----:B------:R1:W-:Y:S01]  /*0b60*/  @!P3 STG.E [R12.64+0x60], R9 ;  /* 0x000060090c00b986 */ /* 0x0003e2000c101906 */
[----:B------:R-:W-:Y:S02]  /*0b70*/  @!P1 IMAD.MOV.U32 R5, RZ, RZ, -0x800000 ;  /* 0xff800000ff059424 */ /* 0x000fe400078e00ff */
[----:B------:R-:W-:Y:S01]  /*0b80*/  @!P4 IMAD.MOV.U32 R15, RZ, RZ, -0x800000 ;  /* 0xff800000ff0fc424 */ /* 0x000fe200078e00ff */
[----:B------:R1:W-:Y:S04]  /*0b90*/  @!P2 STG.E [R12.64+0x80], R7 ;  /* 0x000080070c00a986 */ /* 0x0003e8000c101906 */
[----:B------:R1:W-:Y:S04]  /*0ba0*/  @!P1 STG.E [R12.64+0xa0], R5 ;  /* 0x0000a0050c009986 */ /* 0x0003e8000c101906 */
[----:B------:R1:W-:Y:S01]  /*0bb0*/  @!P4 STG.E [R12.64], R15 ;  /* 0x0000000f0c00c986 */ /* 0x0003e2000c101906 */
[----:B------:R-:W-:Y:S05]  /*0bc0*/  @P0 EXIT ;  /* 0x000000000000094d */ /* 0x000fea0003800000 */
[----:B-1----:R-:W-:-:S05]  /*0bd0*/  MOV R3, 0xff800000 ;  /* 0xff80000000037802 */ /* 0x002fca0000000f00 */
[----:B------:R-:W-:Y:S01]  /*0be0*/  STG.E [R12.64+0xe0], R3 ;  /* 0x0000e0030c007986 */ /* 0x000fe2000c101906 */
[----:B------:R-:W-:Y:S05]  /*0bf0*/  EXIT ;  /* 0x000000000000794d */ /* 0x000fea0003800000 */
.L_x_5668:
[----:B------:R-:W-:Y:S01]  /*0c00*/  ISETP.NE.U32.AND P2, PT, RZ, c[0x0][0x2c0], PT ;  /* 0x0000b000ff007a0c */ /* 0x000fe20003f45070 */
        /* <DEDUP_REMOVED lines=61> */
[----:B------:R-:W-:Y:S01]  /*0fe0*/  ISETP.GE.U32.AND P2, PT, R8, R3, PT ;  /* 0x000000030800720c */ /* 0x000fe20003f46070 */
[----:B------:R-:W-:Y:S01]  /*0ff0*/  IMAD.MOV R8, RZ, RZ, -R5 ;  /* 0x000000ffff087224 */ /* 0x000fe200078e0a05 */
[----:B------:R-:W-:-:S03]  /*1000*/  LOP3.LUT R3, R12, c[0x0][0x1c8], RZ, 0x3c, !PT ;  /* 0x000072000c037a12 */ /* 0x000fc600078e3cff */
[----:B------:R-:W-:Y:S01]  /*1010*/  IMAD R9, R8, c[0x0][0x2d0], R9 ;  /* 0x0000b40008097a24 */ /* 0x000fe200078e0209 */
[----:B------:R-:W-:-:S04]  /*1020*/  ISETP.GE.AND P1, PT, R3, RZ, PT ;  /* 0x000000ff0300720c */ /* 0x000fc80003f26270 */
[----:B------:R-:W-:-:S03]  /*1030*/  SHF.R.S32.HI R5, RZ, 0x1f, R9 ;  /* 0x0000001fff057819 */ /* 0x000fc60000011409 */
[----:B------:R-:W-:Y:S02]  /*1040*/  @P2 IADD3 R4, R4, 0x1, RZ ;  /* 0x0000000104042810 */ /* 0x000fe40007ffe0ff */
[----:B------:R-:W-:Y:S01]  /*1050*/  ISETP.NE.AND P2, PT, RZ, c[0x0][0x1c8], PT ;  /* 0x00007200ff007a0c */ /* 0x000fe20003f45270 */
[----:B------:R-:W-:-:S03]  /*1060*/  IMAD R8, R5, c[0x0][0x198], RZ ;  /* 0x0000660005087a24 */ /* 0x000fc600078e02ff */
        /* <DEDUP_REMOVED lines=8> */
[----:B------:R-:W-:Y:S02]  /*10f0*/  IMAD.IADD R17, R17, 0x1, R3 ;  /* 0x0000000111117824 */ /* 0x000fe400078e0203 */
[C---:B------:R-:W-:Y:S01]  /*1100*/  IMAD R3, R9.reuse, c[0x0][0x19c], R8 ;  /* 0x0000670009037a24 */ /* 0x040fe200078e0208 */
[----:B------:R-:W-:Y:S01]  /*1110*/  SHF.R.S32.HI R8, RZ, 0x1f, R4 ;  /* 0x0000001fff087819 */ /* 0x000fe20000011404 */
[----:B------:R-:W-:-:S04]  /*1120*/  IMAD.WIDE.U32 R20, R9, c[0x0][0x198], R16 ;  /* 0x0000660009147a25 */ /* 0x000fc800078e0010 */
[----:B------:R-:W-:Y:S01]  /*1130*/  IMAD.WIDE.U32 R18, R18, c[0x0][0x188], RZ ;  /* 0x0000620012127a25 */ /* 0x000fe200078e00ff */
[----:B------:R-:W-:-:S03]  /*1140*/  IADD3 R21, R21, R3, RZ ;  /* 0x0000000315157210 */ /* 0x000fc60007ffe0ff */
[----:B------:R-:W-:Y:S02]  /*1150*/  IMAD R3, R8, c[0x0][0x1b0], RZ ;  /* 0x00006c0008037a24 */ /* 0x000fe400078e02ff */
[----:B------:R-:W-:-:S04]  /*1160*/  IMAD.WIDE.U32 R20, R4, c[0x0][0x1b0], R20 ;  /* 0x00006c0004147a25 */ /* 0x000fc800078e0014 */
[----:B------:R-:W-:Y:S02]  /*1170*/  IMAD R10, R4, c[0x0][0x1b4], R3 ;  /* 0x00006d00040a7a24 */ /* 0x000fe400078e0203 */
[----:B------:R-:W-:-:S03]  /*1180*/  IMAD.IADD R13, R19, 0x1, R13 ;  /* 0x00000001130d7824 */ /* 0x000fc600078e020d */
[----:B------:R-:W-:Y:S01]  /*1190*/  IADD3 R10, R21, R10, RZ ;  /* 0x0000000a150a7210 */ /* 0x000fe20007ffe0ff */
[----:B------:R-:W-:Y:S05]  /*11a0*/  BRA `(.L_x_5670) ;  /* 0x0000041000007947 */ /* 0x000fea0003800000 */
.L_x_5669:
[----:B-1----:R-:W-:-:S13]  /*11b0*/  ISETP.NE.AND P4, PT, R10, -0x1, PT ;  /* 0xffffffff0a00780c */ /* 0x002fda0003f85270 */
        /* <DEDUP_REMOVED lines=14> */
.L_x_5671:
[----:B------:R-:W-:Y:S01]  /*12a0*/  IABS R8, c[0x0][0x1c8] ;  /* 0x0000720000087a13 */ /* 0x000fe20000000000 */
[----:B------:R-:W-:Y:S01]  /*12b0*/  IMAD.MOV.U32 R18, RZ, RZ, RZ ;  /* 0x000000ffff127224 */ /* 0x000fe200078e00ff */
[----:B------:R-:W-:Y:S01]  /*12c0*/  MOV R17, R13 ;  /* 0x0000000d00117202 */ /* 0x000fe20000000f00 */
[----:B------:R-:W-:Y:S01]  /*12d0*/  @P4 IMAD.IADD R13, R7, 0x1, R10 ;  /* 0x00000001070d4824 */ /* 0x000fe200078e020a */
        /* <DEDUP_REMOVED lines=10> */
[----:B------:R-:W-:Y:S02]  /*1380*/  IMAD.MOV R5, RZ, RZ, -R4 ;  /* 0x000000ffff057224 */ /* 0x000fe400078e0a04 */
[----:B------:R-:W-:-:S04]  /*1390*/  @P4 IMAD.WIDE.U32 R18, R13, c[0x0][0x1a0], RZ ;  /* 0x000068000d124a25 */ /* 0x000fc800078e00ff */
[----:B------:R-:W-:Y:S01]  /*13a0*/  IMAD R5, R8, R5, R9 ;  /* 0x0000000508057224 */ /* 0x000fe200078e0209 */
[----:B------:R-:W-:Y:S01]  /*13b0*/  LEA R9, R6, 0xffffff80, 0x7 ;  /* 0xffffff8006097811 */ /* 0x000fe200078e38ff */
[----:B------:R-:W-:-:S03]  /*13c0*/  @P4 IMAD R13, R13, c[0x0][0x1a4], R19 ;  /* 0x000069000d0d4a24 */ /* 0x000fc600078e0213 */
[----:B------:R-:W-:Y:S01]  /*13d0*/  ISETP.GT.U32.AND P1, PT, R8, R5, PT ;  /* 0x000000050800720c */ /* 0x000fe20003f24070 */
[----:B------:R-:W-:-:S12]  /*13e0*/  IMAD.WIDE.U32 R16, R9, c[0x0][0x198], R16 ;  /* 0x0000660009107a25 */ /* 0x000fd800078e0010 */
[-C--:B------:R-:W-:Y:S02]  /*13f0*/  @!P1 IADD3 R5, R5, -R8.reuse, RZ ;  /* 0x8000000805059210 */ /* 0x080fe40007ffe0ff */
[----:B------:R-:W-:Y:S02]  /*1400*/  @!P1 IADD3 R4, R4, 0x1, RZ ;  /* 0x0000000104049810 */ /* 0x000fe40007ffe0ff */
[----:B------:R-:W-:Y:S02]  /*1410*/  ISETP.GE.U32.AND P3, PT, R5, R8, PT ;  /* 0x000000080500720c */ /* 0x000fe40003f66070 */
[----:B------:R-:W-:Y:S02]  /*1420*/  LOP3.LUT R5, R12, c[0x0][0x1c8], RZ, 0x3c, !PT ;  /* 0x000072000c057a12 */ /* 0x000fe400078e3cff */
[----:B------:R-:W-:Y:S02]  /*1430*/  ISETP.NE.AND P1, PT, RZ, c[0x0][0x1c8], PT ;  /* 0x00007200ff007a0c */ /* 0x000fe40003f25270 */
[----:B------:R-:W-:-:S02]  /*1440*/  ISETP.GE.AND P2, PT, R5, RZ, PT ;  /* 0x000000ff0500720c */ /* 0x000fc40003f46270 */
[----:B------:R-:W-:-:S05]  /*1450*/  SHF.R.S32.HI R5, RZ, 0x1f, R9 ;  /* 0x0000001fff057819 */ /* 0x000fca0000011409 */
[----:B------:R-:W-:Y:S01]  /*1460*/  @P3 IADD3 R4, R4, 0x1, RZ ;  /* 0x0000000104043810 */ /* 0x000fe20007ffe0ff */
[----:B------:R-:W-:-:S04]  /*1470*/  IMAD R8, R5, c[0x0][0x198], RZ ;  /* 0x0000660005087a24 */ /* 0x000fc800078e02ff */
[----:B------:R-:W-:Y:S02]  /*1480*/  IMAD R15, R9, c[0x0][0x19c], R8 ;  /* 0x00006700090f7a24 */ /* 0x000fe400078e0208 */
[----:B------:R-:W-:Y:S01]  /*1490*/  @!P2 IMAD.MOV R4, RZ, RZ, -R4 ;  /* 0x000000ffff04a224 */ /* 0x000fe200078e0a04 */
[----:B------:R-:W-:Y:S02]  /*14a0*/  @!P1 LOP3.LUT R4, RZ, c[0x0][0x1c8], RZ, 0x33, !PT ;  /* 0x00007200ff049a12 */ /* 0x000fe400078e33ff */
[----:B------:R-:W-:Y:S02]  /*14b0*/  IADD3 R17, R17, R15, RZ ;  /* 0x0000000f11117210 */ /* 0x000fe40007ffe0ff */
[----:B------:R-:W-:-:S03]  /*14c0*/  SHF.R.S32.HI R8, RZ, 0x1f, R4 ;  /* 0x0000001fff087819 */ /* 0x000fc60000011404 */
[----:B------:R-:W-:-:S04]  /*14d0*/  IMAD.WIDE.U32 R20, R4, c[0x0][0x1b0], R16 ;  /* 0x00006c0004147a25 */ /* 0x000fc800078e0010 */
[----:B------:R-:W-:-:S04]  /*14e0*/  IMAD R15, R8, c[0x0][0x1b0], RZ ;  /* 0x00006c00080f7a24 */ /* 0x000fc800078e02ff */
        /* <DEDUP_REMOVED lines=13> */
.L_x_5670:
[----:B------:R-:W-:Y:S01]  /*15c0*/  ISETP.NE.AND P1, PT, R14, -0x1, PT ;  /* 0xffffffff0e00780c */ /* 0x000fe20003f25270 */
[----:B------:R-:W-:Y:S01]  /*15d0*/  IMAD.IADD R159, R11, 0x1, -R22 ;  /* 0x000000010b9f7824 */ /* 0x000fe200078e0a16 */
[----:B-----5:R-:W-:Y:S01]  /*15e0*/  SHF.R.S32.HI R3, RZ, 0x1f, R0 ;  /* 0x0000001fff037819 */ /* 0x020fe20000011400 */
[----:B------:R-:W-:Y:S03]  /*15f0*/  BSSY B0, `(.L_x_5672) ;  /* 0x0000049000007945 */ /* 0x000fe60003800000 */
[CC--:B------:R-:W-:Y:S02]  /*1600*/  LEA.HI R7, R3.reuse, R0.reuse, RZ, 0x3 ;  /* 0x0000000003077211 */ /* 0x0c0fe400078f18ff */
[----:B------:R-:W-:Y:S02]  /*1610*/  LEA.HI R160, R3, R0, RZ, 0x4 ;  /* 0x0000000003a07211 */ /* 0x000fe400078f20ff */
[----:B------:R-:W-:-:S02]  /*1620*/  SHF.R.S32.HI R26, RZ, 0x3, R7 ;  /* 0x00000003ff1a7819 */ /* 0x000fc40000011407 */
[----:B------:R-:W-:Y:S01]  /*1630*/  LOP3.LUT R7, R7, 0xfffffff8, RZ, 0xc0, !PT ;  /* 0xfffffff807077812 */ /* 0x000fe200078ec0ff */
[----:B------:R-:W-:Y:S01]  /*1640*/  @!P1 IMAD.WIDE.U32 R28, R168, c[0x0][0x178], RZ ;  /* 0x00005e00a81c9a25 */ /* 0x000fe200078e00ff */
[----:B------:R-:W-:Y:S02]  /*1650*/  @!P1 SHF.R.S32.HI R15, RZ, 0x1f, R168 ;  /* 0x0000001fff0f9819 */ /* 0x000fe400000114a8 */
[----:B------:R-:W-:Y:S01]  /*1660*/  SHF.R.S32.HI R27, RZ, 0x1f, R26 ;  /* 0x0000001fff1b7819 */ /* 0x000fe2000001141a */
[----:B------:R-:W-:Y:S02]  /*1670*/  IMAD.SHL.U32 R166, R26, 0x40, RZ ;  /* 0x000000401aa67824 */ /* 0x000fe400078e00ff */
[----:B------:R-:W-:Y:S02]  /*1680*/  IMAD.IADD R88, R0, 0x1, -R7 ;  /* 0x0000000100587824 */ /* 0x000fe400078e0a07 */
[----:B------:R-:W-:Y:S01]  /*1690*/  @!P1 IMAD R15, R15, c[0x0][0x178], RZ ;  /* 0x00005e000f0f9a24 */ /* 0x000fe200078e02ff */
[----:B------:R-:W-:Y:S01]  /*16a0*/  LOP3.LUT R166, R166, 0x1c0, RZ, 0xc0, !PT ;  /* 0x000001c0a6a67812 */ /* 0x000fe200078ec0ff */
[----:B------:R-:W-:Y:S01]  /*16b0*/  @P1 IMAD.WIDE.U32 R16, R14, c[0x0][0x190], RZ ;  /* 0x000064000e101a25 */ /* 0x000fe200078e00ff */
[----:B------:R-:W-:-:S03]  /*16c0*/  SHF.L.U32 R167, R88, 0x3, RZ ;  /* 0x0000000358a77819 */ /* 0x000fc600000006ff */
[----:B------:R-:W-:Y:S01]  /*16d0*/  @!P1 IMAD R15, R168, c[0x0][0x17c], R15 ;  /* 0x00005f00a80f9a24 */ /* 0x000fe200078e020f */
[----:B------:R-:W-:Y:S01]  /*16e0*/  LOP3.LUT R7, R166, 0x38, R167, 0xf8, !PT ;  /* 0x00000038a6077812 */ /* 0x000fe200078ef8a7 */
[----:B------:R-:W-:Y:S01]  /*16f0*/  @!P1 IMAD.MOV.U32 R16, RZ, RZ, R28 ;  /* 0x000000ffff109224 */ /* 0x000fe200078e001c */
[----:B------:R-:W-:Y:S01]  /*1700*/  SHF.R.U32.HI R166, RZ, 0x3, R166 ;  /* 0x00000003ffa67819 */ /* 0x000fe200000116a6 */
[----:B------:R-:W-:Y:S01]  /*1710*/  @P1 IMAD R14, R14, c[0x0][0x194], R17 ;  /* 0x000065000e0e1a24 */ /* 0x000fe200078e0211 */
[----:B------:R-:W-:Y:S01]  /*1720*/  IADD3 R18, P2, R167, R18, RZ ;  /* 0x00000012a7127210 */ /* 0x000fe20007f5e0ff */
[----:B------:R-:W-:Y:S01]  /*1730*/  @!P1 IMAD.IADD R14, R29, 0x1, R15 ;  /* 0x000000011d0e9824 */ /* 0x000fe200078e020f */
[----:B------:R-:W-:Y:S01]  /*1740*/  SHF.R.S32.HI R15, RZ, 0x1f, R167 ;  /* 0x0000001fff0f7819 */ /* 0x000fe200000114a7 */
[----:B------:R-:W-:Y:S01]  /*1750*/  IMAD.WIDE R24, R25, 0x40, R26 ;  /* 0x0000004019187825 */ /* 0x000fe200078e021a */
[----:B------:R-:W-:Y:S02]  /*1760*/  IADD3 R16, P1, R167, R16, RZ ;  /* 0x00000010a7107210 */ /* 0x000fe40007f3e0ff */
[----:B------:R-:W-:Y:S01]  /*1770*/  LOP3.LUT R166, R7, R166, RZ, 0x3c, !PT ;  /* 0x000000a607a67212 */ /* 0x000fe200078e3cff */
[----:B------:R-:W-:Y:S01]  /*1780*/  IMAD.X R19, R15, 0x1, R13, P2 ;  /* 0x000000010f137824 */ /* 0x000fe200010e060d */
[----:B------:R-:W-:Y:S01]  /*1790*/  LEA.HI R7, R3, R0, RZ, 0x6 ;  /* 0x0000000003077211 */ /* 0x000fe200078f30ff */
[----:B------:R-:W-:Y:S01]  /*17a0*/  IMAD R13, R8, c[0x0][0x1b8], RZ ;  /* 0x00006e00080d7a24 */ /* 0x000fe200078e02ff */
[----:B------:R-:W-:Y:S01]  /*17b0*/  IADD3.X R17, R15, R14, RZ, P1, !PT ;  /* 0x0000000e0f117210 */ /* 0x000fe20000ffe4ff */
[----:B------:R-:W-:Y:S01]  /*17c0*/  IMAD.WIDE.U32 R18, R4, c[0x0][0x1b8], R18 ;  /* 0x00006e0004127a25 */ /* 0x000fe200078e0012 */
[----:B------:R-:W-:-:S02]  /*17d0*/  IADD3 R128, P1, R26, R9, RZ ;  /* 0x000000091a807210 */ /* 0x000fc40007f3e0ff */
[----:B------:R-:W-:Y:S01]  /*17e0*/  IADD3 R20, P3, R167, R20, RZ ;  /* 0x00000014a7147210 */ /* 0x000fe20007f7e0ff */
[----:B------:R-:W-:Y:S01]  /*17f0*/  IMAD R9, R27, c[0x0][0x198], RZ ;  /* 0x000066001b097a24 */ /* 0x000fe200078e02ff */
[----:B------:R-:W-:Y:S01]  /*1800*/  SHF.L.U32 R7, R7, 0x3, RZ ;  /* 0x0000000307077819 */ /* 0x000fe200000006ff */
[----:B------:R-:W-:Y:S01]  /*1810*/  IMAD.X R5, R27, 0x1, R5, P1 ;  /* 0x000000011b057824 */ /* 0x000fe200008e0605 */
[----:B------:R-:W-:Y:S01]  /*1820*/  ISETP.GE.AND P1, PT, R26, R159, PT ;  /* 0x0000009f1a00720c */ /* 0x000fe20003f26270 */
[----:B------:R-:W-:Y:S01]  /*1830*/  IMAD.X R21, R15, 0x1, R10, P3 ;  /* 0x000000010f157824 */ /* 0x000fe200018e060a */
[----:B------:R-:W-:Y:S01]  /*1840*/  LOP3.LUT R166, R166, 0xfffffe00, R7, 0xf8, !PT ;  /* 0xfffffe00a6a67812 */ /* 0x000fe200078ef807 */
[----:B------:R-:W-:Y:S01]  /*1850*/  IMAD R13, R4, c[0x0][0x1bc], R13 ;  /* 0x00006f00040d7a24 */ /* 0x000fe200078e020d */
[----:B------:R-:W-:Y:S01]  /*1860*/  SHF.R.S32.HI R7, RZ, 0x1f, R12 ;  /* 0x0000001fff077819 */ /* 0x000fe2000001140c */
[C---:B------:R-:W-:Y:S01]  /*1870*/  IMAD R9, R26.reuse, c[0x0][0x19c], R9 ;  /* 0x000067001a097a24 */ /* 0x040fe200078e0209 */
[----:B------:R-:W-:Y:S01]  /*1880*/  LEA.HI R4, R3, R0, RZ, 0x5 ;  /* 0x0000000003047211 */ /* 0x000fe200078f28ff */
[----:B------:R-:W-:Y:S01]  /*1890*/  IMAD.WIDE.U32 R122, R26, c[0x0][0x198], R20 ;  /* 0x000066001a7a7a25 */ /* 0x000fe200078e0014 */
[----:B------:R-:W-:-:S03]  /*18a0*/  SHF.L.U32 R166, R166, 0x1, RZ ;  /* 0x00000001a6a67819 */ /* 0x000fc600000006ff */
[----:B------:R-:W-:Y:S01]  /*18b0*/  IMAD R5, R5, c[0x0][0x1a0], RZ ;  /* 0x0000680005057a24 */ /* 0x000fe200078e02ff */
[----:B------:R-:W-:Y:S01]  /*18c0*/  IADD3 R123, R123, R9, RZ ;  /* 0x000000097b7b7210 */ /* 0x000fe20007ffe0ff */
[----:B------:R-:W-:Y:S01]  /*18d0*/  IMAD R7, R7, c[0x0][0x1a8], RZ ;  /* 0x00006a0007077a24 */ /* 0x000fe200078e02ff */
[----:B------:R-:W-:Y:S01]  /*18e0*/  LOP3.LUT R9, R160, 0xfffffff0, RZ, 0xc0, !PT ;  /* 0xfffffff0a0097812 */ /* 0x000fe200078ec0ff */
[----:B------:R-:W-:Y:S01]  /*18f0*/  IMAD.IADD R19, R19, 0x1, R13 ;  /* 0x0000000113137824 */ /* 0x000fe200078e020d */
[----:B------:R-:W-:Y:S01]  /*1900*/  SHF.R.S32.HI R160, RZ, 0x4, R160 ;  /* 0x00000004ffa07819 */ /* 0x000fe200000114a0 */
[----:B------:R-:W-:Y:S02]  /*1910*/  IMAD R131, R128, c[0x0][0x1a4], R5 ;  /* 0x0000690080837a24 */ /* 0x000fe400078e0205 */
[----:B------:R-:W-:Y:S01]  /*1920*/  IMAD R15, R12, c[0x0][0x1ac], R7 ;  /* 0x00006b000c0f7a24 */ /* 0x000fe200078e0207 */
[----:B------:R-:W-:Y:S01]  /*1930*/  SHF.R.S32.HI R7, RZ, 0x5, R4 ;  /* 0x00000005ff077819 */ /* 0x000fe20000011404 */
[----:B------:R-:W-:-:S04]  /*1940*/  IMAD.WIDE.U32 R128, R128, c[0x0][0x1a0], R18 ;  /* 0x0000680080807a25 */ /* 0x000fc800078e0012 */
[----:B------:R-:W-:Y:S01]  /*1950*/  IMAD.WIDE.U32 R12, R12, c[0x0][0x1a8], R16 ;  /* 0x00006a000c0c7a25 */ /* 0x000fe200078e0010 */
[----:B------:R-:W-:-:S03]  /*1960*/  IADD3 R131, R129, R131, RZ ;  /* 0x0000008381837210 */ /* 0x000fc60007ffe0ff */
[----:B------:R-:W-:Y:S02]  /*1970*/  IMAD.IADD R9, R0, 0x1, -R9 ;  /* 0x0000000100097824 */ /* 0x000fe400078e0a09 */
        /* <DEDUP_REMOVED lines=16> */
.L_x_5673:
[----:B------:R-:W-:Y:S05]  /*1a80*/  BSYNC B0 ;  /* 0x0000000000007941 */ /* 0x000fea0003800000 */
.L_x_5672:
        /* <DEDUP_REMOVED lines=21> */
.L_x_5675:
[----:B------:R-:W-:Y:S05]  /*1be0*/  BSYNC B0 ;  /* 0x0000000000007941 */ /* 0x000fea0003800000 */
.L_x_5674:
        /* <DEDUP_REMOVED lines=21> */
.L_x_5677:
[----:B------:R-:W-:Y:S05]  /*1d40*/  BSYNC B0 ;  /* 0x0000000000007941 */ /* 0x000fea0003800000 */
.L_x_5676:
        /* <DEDUP_REMOVED lines=20> */
.L_x_5679:
[----:B------:R-:W-:Y:S05]  /*1e90*/  BSYNC B0 ;  /* 0x0000000000007941 */ /* 0x000fea0003800000 */
.L_x_5678:
[----:B------:R-:W-:Y:S01]  /*1ea0*/  IADD3 R165, R6, -0x1, RZ ;  /* 0xffffffff06a57810 */ /* 0x000fe20007ffe0ff */
[----:B------:R-:W-:Y:S01]  /*1eb0*/  BSSY B0, `(.L_x_5680) ;  /* 0x0000014000007945 */ /* 0x000fe20003800000 */
[----:B------:R-:W-:Y:S02]  /*1ec0*/  SHF.R.S32.HI R8, RZ, 0x1f, R9 ;  /* 0x0000001fff087819 */ /* 0x000fe40000011409 */
[----:B------:R-:W-:Y:S01]  /*1ed0*/  LOP3.LUT R13, R4, 0xffffffe0, RZ, 0xc0, !PT ;  /* 0xffffffe0040d7812 */ /* 0x000fe200078ec0ff */
[----:B------:R-:W-:Y:S01]  /*1ee0*/  IMAD.SHL.U32 R127, R165, 0x80, RZ ;  /* 0x00000080a57f7824 */ /* 0x000fe200078e00ff */
[----:B------:R-:W-:-:S03]  /*1ef0*/  LEA.HI R5, R8, R9, RZ, 0x3 ;  /* 0x0000000908057211 */ /* 0x000fc600078f18ff */
[----:B------:R-:W-:Y:S01]  /*1f00*/  IMAD.IADD R3, R2, 0x1, -R127 ;  /* 0x0000000102037824 */ /* 0x000fe200078e0a7f */
[----:B------:R-:W-:Y:S01]  /*1f10*/  LOP3.LUT R4, R5, 0xfffffff8, RZ, 0xc0, !PT ;  /* 0xfffffff805047812 */ /* 0x000fe200078ec0ff */
[----:B------:R-:W-:-:S03]  /*1f20*/  IMAD.IADD R13, R0, 0x1, -R13 ;  /* 0x00000001000d7824 */ /* 0x000fc600078e0a0d */
[----:B------:R-:W-:Y:S01]  /*1f30*/  ISETP.GE.AND P1, PT, R26, R3, PT ;  /* 0x000000031a00720c */ /* 0x000fe20003f26270 */
[----:B------:R-:W-:-:S12]  /*1f40*/  IMAD.IADD R9, R9, 0x1, -R4 ;  /* 0x0000000109097824 */ /* 0x000fd800078e0a04 */
[----:B------:R-:W-:Y:S05]  /*1f50*/  @P1 BRA `(.L_x_5681) ;  /* 0x0000009000001947 */ /* 0x000fea0003800000 */
[----:B------:R-:W-:-:S13]  /*1f60*/  ISETP.GE.AND P1, PT, R167, c[0x0][0x220], PT ;  /* 0x00008800a7007a0c */ /* 0x000fda0003f26270 */
[----:B------:R1:W-:Y:S01]  /*1f70*/  @P1 STS.128 [R166+0x2000], RZ ;  /* 0x002000ffa6001388 */ /* 0x0003e20000000c00 */
[----:B------:R-:W-:Y:S05]  /*1f80*/  @P1 BRA `(.L_x_5681) ;  /* 0x0000006000001947 */ /* 0x000fea0003800000 */
[----:B-1----:R-:W-:-:S04]  /*1f90*/  LEA R14, P1, R122, c[0x0][0x168], 0x1 ;  /* 0x00005a007a0e7a11 */ /* 0x002fc800078208ff */
[----:B------:R-:W-:-:S05]  /*1fa0*/  LEA.HI.X R15, R122, c[0x0][0x16c], R123, 0x1, P1 ;  /* 0x00005b007a0f7a11 */ /* 0x000fca00008f0c7b */
[----:B------:R-:W-:Y:S01]  /*1fb0*/  @!PT LDS RZ, [RZ] ;  /* 0x00000000fffff984 */ /* 0x000fe20000000800 */
[----:B------:R-:W-:Y:S01]  /*1fc0*/  @!PT LDS RZ, [RZ] ;  /* 0x00000000fffff984 */ /* 0x000fe20000000800 */
[----:B------:R-:W-:Y:S01]  /*1fd0*/  @!PT LDS RZ, [RZ] ;  /* 0x00000000fffff984 */ /* 0x000fe20000000800 */
[----:B------:R1:W-:Y:S04]  /*1fe0*/  LDGSTS.E.BYPASS.LTC128B.128 [R166+0x2000], [R14.64] ;  /* 0x020000000ea67fae */ /* 0x0003e8000b901d46 */
.L_x_5681:
[----:B------:R-:W-:Y:S05]  /*1ff0*/  BSYNC B0 ;  /* 0x0000000000007941 */ /* 0x000fea0003800000 */
.L_x_5680:
        /* <DEDUP_REMOVED lines=17> */
.L_x_5683:
[----:B------:R-:W-:Y:S05]  /*2110*/  BSYNC B0 ;  /* 0x0000000000007941 */ /* 0x000fea0003800000 */
.L_x_5682:
        /* <DEDUP_REMOVED lines=15> */
.L_x_5685:
[----:B------:R-:W-:Y:S05]  /*2210*/  BSYNC B0 ;  /* 0x0000000000007941 */ /* 0x000fea0003800000 */
.L_x_5684:
[----:B------:R-:W-:Y:S01]  /*2220*/  ISETP.GE.AND P1, PT, R16, R3, PT ;  /* 0x000000031000720c */ /* 0x000fe20003f26270 */
[----:B------:R-:W-:-:S12]  /*2230*/  BSSY B0, `(.L_x_5686) ;  /* 0x000000f000007945 */ /* 0x000fd80003800000 */
[----:B------:R-:W-:Y:S05]  /*2240*/  @P1 BRA `(.L_x_5687) ;  /* 0x000000d000001947 */ /* 0x000fea0003800000 */
[----:B------:R-:W-:-:S13]  /*2250*/  ISETP.GE.AND P1, PT, R167, c[0x0][0x220], PT ;  /* 0x00008800a7007a0c */ /* 0x000fda0003f26270 */
[----:B------:R1:W-:Y:S01]  /*2260*/  @P1 STS.128 [R166+0x3800], RZ ;  /* 0x003800ffa6001388 */ /* 0x0003e20000000c00 */
[----:B------:R-:W-:Y:S05]  /*2270*/  @P1 BRA `(.L_x_5687) ;  /* 0x000000a000001947 */ /* 0x000fea0003800000 */
[----:B------:R-:W-:Y:S01]  /*2280*/  ULDC UR4, c[0x0][0x19c] ;  /* 0x0000670000047ab9 */ /* 0x000fe20000000800 */
[----:B------:R-:W-:Y:S01]  /*2290*/  IMAD.WIDE.U32 R24, R120, 0x30, R122 ;  /* 0x0000003078187825 */ /* 0x000fe200078e007a */
[----:B------:R-:W-:-:S04]  /*22a0*/  UIMAD UR4, UR4, 0x30, URZ ;  /* 0x00000030040478a4 */ /* 0x000fc8000f8e023f */
[----:B-1----:R-:W-:Y:S02]  /*22b0*/  LEA R14, P1, R24, c[0x0][0x168], 0x1 ;  /* 0x00005a00180e7a11 */ /* 0x002fe400078208ff */
[----:B------:R-:W-:-:S04]  /*22c0*/  IADD3 R4, R25, UR4, RZ ;  /* 0x0000000419047c10 */ /* 0x000fc8000fffe0ff */
[----:B------:R-:W-:-:S05]  /*22d0*/  LEA.HI.X R15, R24, c[0x0][0x16c], R4, 0x1, P1 ;  /* 0x00005b00180f7a11 */ /* 0x000fca00008f0c04 */
[----:B------:R-:W-:Y:S01]  /*22e0*/  @!PT LDS RZ, [RZ] ;  /* 0x00000000fffff984 */ /* 0x000fe20000000800 */
[----:B------:R-:W-:Y:S01]  /*22f0*/  @!PT LDS RZ, [RZ] ;  /* 0x00000000fffff984 */ /* 0x000fe20000000800 */
[----:B------:R-:W-:Y:S01]  /*2300*/  @!PT LDS RZ, [RZ] ;  /* 0x00000000fffff984 */ /* 0x000fe20000000800 */
[----:B------:R1:W-:Y:S02]  /*2310*/  LDGSTS.E.BYPASS.LTC128B.128 [R166+0x3800], [R14.64] ;  /* 0x038000000ea67fae */ /* 0x0003e4000b901d46 */
.L_x_5687:
[----:B------:R-:W-:Y:S05]  /*2320*/  BSYNC B0 ;  /* 0x0000000000007941 */ /* 0x000fea0003800000 */
.L_x_5686:
        /* <DEDUP_REMOVED lines=16> */
.L_x_5689:
[----:B------:R-:W-:Y:S05]  /*2430*/  BSYNC B0 ;  /* 0x0000000000007941 */ /* 0x000fea0003800000 */
.L_x_5688:
[----:B------:R-:W-:Y:S01]  /*2440*/  IADD3 R12, R26, 0x50, RZ ;  /* 0x000000501a0c7810 */ /* 0x000fe20007ffe0ff */
[----:B------:R-:W-:Y:S03]  /*2450*/  BSSY B0, `(.L_x_5690) ;  /* 0x0000010000007945 */ /* 0x000fe60003800000 */
[----:B------:R-:W-:-:S13]  /*2460*/  ISETP.GE.AND P1, PT, R12, R3, PT ;  /* 0x000000030c00720c */ /* 0x000fda0003f26270 */
[----:B------:R-:W-:Y:S05]  /*2470*/  @P1 BRA `(.L_x_5691) ;  /* 0x000000d000001947 */ /* 0x000fea0003800000 */
[----:B------:R-:W-:-:S13]  /*2480*/  ISETP.GE.AND P1, PT, R167, c[0x0][0x220], PT ;  /* 0x00008800a7007a0c */ /* 0x000fda0003f26270 */
[----:B------:R1:W-:Y:S01]  /*2490*/  @P1 STS.128 [R166+0x4800], RZ ;  /* 0x004800ffa6001388 */ /* 0x0003e20000000c00 */
[----:B------:R-:W-:Y:S05]  /*24a0*/  @P1 BRA `(.L_x_5691) ;  /* 0x000000a000001947 */ /* 0x000fea0003800000 */
[----:B------:R-:W-:Y:S01]  /*24b0*/  ULDC UR4, c[0x0][0x19c] ;  /* 0x0000670000047ab9 */ /* 0x000fe20000000800 */
[----:B----4-:R-:W-:Y:S01]  /*24c0*/  IMAD.WIDE.U32 R28, R120, 0x50, R122 ;  /* 0x00000050781c7825 */ /* 0x010fe200078e007a */
        /* <DEDUP_REMOVED lines=8> */
.L_x_5691:
[----:B------:R-:W-:Y:S05]  /*2550*/  BSYNC B0 ;  /* 0x0000000000007941 */ /* 0x000fea0003800000 */
.L_x_5690:
        /* <DEDUP_REMOVED lines=17> */
.L_x_5693:
[----:B------:R-:W-:Y:S05]  /*2670*/  BSYNC B0 ;  /* 0x0000000000007941 */ /* 0x000fea0003800000 */
.L_x_5692:
        /* <DEDUP_REMOVED lines=17> */
.L_x_5695:
[----:B------:R-:W-:Y:S05]  /*2790*/  BSYNC B0 ;  /* 0x0000000000007941 */ /* 0x000fea0003800000 */
.L_x_5694:
[----:B------:R-:W0:Y:S01]  /*27a0*/  LDGDEPBAR ;  /* 0x00000000000079af */ /* 0x000e220000000000 */
[----:B------:R-:W-:Y:S01]  /*27b0*/  IMAD.SHL.U32 R157, R88, 0x40, RZ ;  /* 0x00000040589d7824 */ /* 0x000fe200078e00ff */
[----:B------:R-:W-:Y:S01]  /*27c0*/  SHF.R.S32.HI R164, RZ, 0x1f, R13 ;  /* 0x0000001fffa47819 */ /* 0x000fe2000001140d */
[C---:B-1----:R-:W-:Y:S01]  /*27d0*/  IMAD.SHL.U32 R24, R26.reuse, 0x8, RZ ;  /* 0x000000081a187824 */ /* 0x042fe200078e00ff */
[----:B------:R-:W-:Y:S01]  /*27e0*/  ISETP.GE.AND P2, PT, R26, R3, PT ;  /* 0x000000031a00720c */ /* 0x000fe20003f46270 */
[----:B------:R-:W-:Y:S01]  /*27f0*/  IMAD R125, R7, 0x10, R22 ;  /* 0x00000010077d7824 */ /* 0x000fe200078e0216 */
[----:B------:R-:W-:Y:S01]  /*2800*/  LOP3.LUT R157, R157, 0x1c0, RZ, 0xc0, !PT ;  /* 0x000001c09d9d7812 */ /* 0x000fe200078ec0ff */
[----:B------:R-:W-:Y:S01]  /*2810*/  IMAD.SHL.U32 R124, R0, 0x2, RZ ;  /* 0x00000002007c7824 */ /* 0x000fe200078e00ff */
[----:B------:R-:W-:Y:S01]  /*2820*/  LEA.HI R4, R160, R160, RZ, 0x1 ;  /* 0x000000a0a0047211 */ /* 0x000fe200078f08ff */
[----:B------:R-:W-:Y:S01]  /*2830*/  BSSY B0, `(.L_x_5696) ;  /* 0x0000029000007945 */ /* 0x000fe20003800000 */
[----:B------:R-:W-:-:S02]  /*2840*/  LOP3.LUT R24, R157, 0x8, R24, 0xf8, !PT ;  /* 0x000000089d187812 */ /* 0x000fc400078ef818 */
[----:B------:R-:W-:Y:S02]  /*2850*/  LEA.HI R164, R164, R13, RZ, 0x2 ;  /* 0x0000000da4a47211 */ /* 0x000fe400078f10ff */
[----:B------:R-:W-:Y:S02]  /*2860*/  SHF.R.U32.HI R157, RZ, 0x3, R157 ;  /* 0x00000003ff9d7819 */ /* 0x000fe4000001169d */
[----:B------:R-:W-:Y:S01]  /*2870*/  LOP3.LUT R13, R4, 0xfffffffe, RZ, 0xc0, !PT ;  /* 0xfffffffe040d7812 */ /* 0x000fe200078ec0ff */
[----:B------:R-:W-:Y:S01]  /*2880*/  IMAD.SHL.U32 R4, R5, 0x40, RZ ;  /* 0x0000004005047824 */ /* 0x000fe200078e00ff */
[----:B------:R-:W-:Y:S01]  /*2890*/  LOP3.LUT R157, R24, R157, RZ, 0x3c, !PT ;  /* 0x0000009d189d7212 */ /* 0x000fe200078e3cff */
[----:B------:R-:W-:Y:S01]  /*28a0*/  IMAD.SHL.U32 R5, R9, 0x40, RZ ;  /* 0x0000004009057824 */ /* 0x000fe200078e00ff */
[----:B------:R-:W-:Y:S01]  /*28b0*/  SHF.R.S32.HI R164, RZ, 0x2, R164 ;  /* 0x00000002ffa47819 */ /* 0x000fe200000114a4 */
[----:B------:R-:W-:Y:S01]  /*28c0*/  IMAD.IADD R24, R160, 0x1, -R13 ;  /* 0x00000001a0187824 */ /* 0x000fe200078e0a0d */
[----:B------:R-:W-:Y:S01]  /*28d0*/  LOP3.LUT R4, R4, 0xfffffe00, RZ, 0xc0, !PT ;  /* 0xfffffe0004047812 */ /* 0x000fe200078ec0ff */
[----:B------:R-:W-:-:S04]  /*28e0*/  DEPBAR.LE SB0, 0x0 ;  /* 0x000080000000791a */ /* 0x000fc80000000000 */
[----:B------:R-:W-:Y:S01]  /*28f0*/  BAR.SYNC.DEFER_BLOCKING 0x0 ;  /* 0x0000000000007b1d */ /* 0x000fe20000010000 */
[C---:B------:R-:W-:Y:S01]  /*2900*/  IMAD.SHL.U32 R22, R24.reuse, 0x8, RZ ;  /* 0x0000000818167824 */ /* 0x040fe200078e00ff */
[----:B------:R-:W-:Y:S01]  /*2910*/  LOP3.LUT R5, R5, 0x1c0, RZ, 0xc0, !PT ;  /* 0x000001c005057812 */ /* 0x000fe200078ec0ff */
[----:B------:R-:W-:Y:S01]  /*2920*/  IMAD R158, R7, 0x400, R4 ;  /* 0x00000400079e7824 */ /* 0x000fe200078e0204 */
[----:B------:R-:W-:Y:S01]  /*2930*/  IADD3 R125, R125, 0x1, R164 ;  /* 0x000000017d7d7810 */ /* 0x000fe20007ffe0a4 */
[----:B------:R-:W-:Y:S01]  /*2940*/  IMAD R157, R24, 0x200, R157 ;  /* 0x00000200189d7824 */ /* 0x000fe200078e029d */
[----:B------:R-:W-:Y:S02]  /*2950*/  LOP3.LUT R22, R5, 0x8, R22, 0xf8, !PT ;  /* 0x0000000805167812 */ /* 0x000fe400078ef816 */
[----:B------:R-:W-:Y:S02]  /*2960*/  SHF.R.U32.HI R5, RZ, 0x3, R5 ;  /* 0x00000003ff057819 */ /* 0x000fe40000011605 */
[----:B------:R-:W-:-:S02]  /*2970*/  IADD3 R125, R2, R125, -R11 ;  /* 0x0000007d027d7210 */ /* 0x000fc40007ffe80b */
[----:B------:R-:W-:Y:S01]  /*2980*/  LOP3.LUT R11, R22, R5, RZ, 0x3c, !PT ;  /* 0x00000005160b7212 */ /* 0x000fe200078e3cff */
[----:B------:R-:W-:Y:S01]  /*2990*/  IMAD.MOV.U32 R5, RZ, RZ, 0x10 ;  /* 0x00000010ff057424 */ /* 0x000fe200078e00ff */
[----:B------:R-:W-:Y:S02]  /*29a0*/  LOP3.LUT P3, RZ, R88, 0x2, RZ, 0xc0, !PT ;  /* 0x0000000258ff7812 */ /* 0x000fe4000786c0ff */
[----:B------:R-:W-:Y:S01]  /*29b0*/  LEA R180, P1, R128, c[0x0][0x170], 0x1 ;  /* 0x00005c0080b47a11 */ /* 0x000fe200078208ff */
[C---:B------:R-:W-:Y:S01]  /*29c0*/  IMAD.IADD R158, R11.reuse, 0x1, R158 ;  /* 0x000000010b9e7824 */ /* 0x040fe200078e029e */
[----:B------:R-:W-:Y:S02]  /*29d0*/  LOP3.LUT R4, R11, R4, RZ, 0xfc, !PT ;  /* 0x000000040b047212 */ /* 0x000fe400078efcff */
[----:B------:R-:W-:Y:S01]  /*29e0*/  LOP3.LUT R124, R124, 0x6, RZ, 0xc0, !PT ;  /* 0x000000067c7c7812 */ /* 0x000fe200078ec0ff */
[----:B------:R-:W-:Y:S01]  /*29f0*/  IMAD.SHL.U32 R158, R158, 0x2, RZ ;  /* 0x000000029e9e7824 */ /* 0x000fe200078e00ff */
[----:B------:R-:W-:Y:S01]  /*2a00*/  LEA.HI.X R181, R128, c[0x0][0x174], R131, 0x1, P1 ;  /* 0x00005d0080b57a11 */ /* 0x000fe200008f0c83 */
[----:B------:R1:W-:Y:S01]  /*2a10*/  @P2 STS.128 [R166+0x6000], RZ ;  /* 0x006000ffa6002388 */ /* 0x0003e20000000c00 */
[----:B------:R-:W-:-:S02]  /*2a20*/  SEL R0, R5, 0xfffffff0, !P3 ;  /* 0xfffffff005007807 */ /* 0x000fc40005800000 */
[----:B------:R-:W-:Y:S01]  /*2a30*/  IADD3 R125, R125, c[0x0][0x2e8], RZ ;  /* 0x0000ba007d7d7a10 */ /* 0x000fe20007ffe0ff */
        /* <DEDUP_REMOVED lines=8> */
.L_x_5697:
[----:B------:R-:W-:Y:S05]  /*2ac0*/  BSYNC B0 ;  /* 0x0000000000007941 */ /* 0x000fea0003800000 */
.L_x_5696:
        /* <DEDUP_REMOVED lines=16> */
.L_x_5699:
[----:B------:R-:W-:Y:S05]  /*2bd0*/  BSYNC B0 ;  /* 0x0000000000007941 */ /* 0x000fea0003800000 */
.L_x_5698:
        /* <DEDUP_REMOVED lines=14> */
.L_x_5701:
[----:B------:R-:W-:Y:S05]  /*2cc0*/  BSYNC B0 ;  /* 0x0000000000007941 */ /* 0x000fea0003800000 */
.L_x_5700:
        /* <DEDUP_REMOVED lines=15> */
.L_x_5703:
[----:B------:R-:W-:Y:S05]  /*2dc0*/  BSYNC B0 ;  /* 0x0000000000007941 */ /* 0x000fea0003800000 */
.L_x_5702:
        /* <DEDUP_REMOVED lines=14> */
.L_x_5705:
[----:B------:R-:W-:Y:S05]  /*2eb0*/  BSYNC B0 ;  /* 0x0000000000007941 */ /* 0x000fea0003800000 */
.L_x_5704:
        /* <DEDUP_REMOVED lines=15> */
.L_x_5707:
[----:B------:R-:W-:Y:S05]  /*2fb0*/  BSYNC B0 ;  /* 0x0000000000007941 */ /* 0x000fea0003800000 */
.L_x_5706:
        /* <DEDUP_REMOVED lines=15> */
.L_x_5709:
[----:B------:R-:W-:Y:S05]  /*30b0*/  BSYNC B0 ;  /* 0x0000000000007941 */ /* 0x000fea0003800000 */
.L_x_5708:
[----:B------:R-:W-:Y:S01]  /*30c0*/  ISETP.GE.AND P3, PT, R8, R3, PT ;  /* 0x000000030800720c */ /* 0x000fe20003f66270 */
        /* <DEDUP_REMOVED lines=18> */
.L_x_5711:
[----:B------:R-:W-:Y:S05]  /*31f0*/  BSYNC B0 ;  /* 0x0000000000007941 */ /* 0x000fea0003800000 */
.L_x_5710:
        /* <DEDUP_REMOVED lines=8> */
[----:B------:R-:W-:Y:S01]  /*3280*/  ISETP.GT.AND P2, PT, R165, R161, PT ;  /* 0x000000a1a500720c */ /* 0x000fe20003f44270 */
[----:B------:R-:W-:Y:S01]  /*3290*/  LDSM.16.M88.4 R100, [R156] ;  /* 0x000000009c64783b */ /* 0x000fe20000000200 */
[----:B------:R-:W-:Y:S01]  /*32a0*/  IMNMX R126, R125, R2, PT ;  /* 0x000000027d7e7217 */ /* 0x000fe20003800200 */
[----:B------:R-:W-:-:S02]  /*32b0*/  IMAD R153, R3, 0x2, R155 ;  /* 0x0000000203997824 */ /* 0x000fc400078e029b */
[----:B------:R-:W-:Y:S04]  /*32c0*/  LDSM.16.M88.4 R76, [R151+0x2000] ;  /* 0x00200000974c783b */ /* 0x000fe80000000200 */
[----:B------:R-:W1:Y:S04]  /*32d0*/  LDSM.16.M88.4 R24, [R157+0x2800] ;  /* 0x002800009d18783b */ /* 0x000e680000000200 */
[----:B-1----:R-:W1:Y:S04]  /*32e0*/  LDSM.16.M88.4 R16, [R157+0x3000] ;  /* 0x003000009d10783b */ /* 0x002e680000000200 */
[----:B------:R-:W2:Y:S04]  /*32f0*/  LDSM.16.M88.4 R8, [R157+0x3800] ;  /* 0x003800009d08783b */ /* 0x000ea80000000200 */
[----:B------:R-:W3:Y:S04]  /*3300*/  LDSM.16.M88.4 R56, [R151+0x2800] ;  /* 0x002800009738783b */ /* 0x000ee80000000200 */
[----:B------:R-:W4:Y:S04]  /*3310*/  LDSM.16.M88.4 R68, [R157+0x4000] ;  /* 0x004000009d44783b */ /* 0x000f280000000200 */
[----:B------:R-:W1:Y:S04]  /*3320*/  LDSM.16.M88.4 R60, [R157+0x4800] ;  /* 0x004800009d3c783b */ /* 0x000e680000000200 */
[----:B------:R-:W1:Y:S01]  /*3330*/  LDSM.16.M88.4 R48, [R157+0x5000] ;  /* 0x005000009d30783b */ /* 0x000e620000000200 */
[C---:B-----5:R-:W-:Y:S03]  /*3340*/  HMMA.16816.F32 R36, R40.reuse, R32, RZ ;  /* 0x000000202824723c */ /* 0x060fe600000018ff */
[----:B------:R-:W5:Y:S04]  /*3350*/  LDSM.16.M88.4 R84, [R157+0x5800] ;  /* 0x005800009d54783b */ /* 0x000f680000000200 */
[----:B------:R-:W2:Y:S01]  /*3360*/  LDSM.16.M88.4 R80, [R151+0x3000] ;  /* 0x003000009750783b */ /* 0x000ea20000000200 */
[C---:B------:R-:W-:Y:S03]  /*3370*/  HMMA.16816.F32 R32, R40.reuse, R34, RZ ;  /* 0x000000222820723c */ /* 0x040fe600000018ff */
[----:B------:R-:W-:Y:S04]  /*3380*/  LDSM.16.M88.4 R116, [R151+0x4000] ;  /* 0x004000009774783b */ /* 0x000fe80000000200 */
[----:B------:R-:W-:Y:S01]  /*3390*/  LDSM.16.M88.4 R112, [R151+0x4800] ;  /* 0x004800009770783b */ /* 0x000fe20000000200 */
[----:B----4-:R-:W-:Y:S03]  /*33a0*/  HMMA.16816.F32 R28, R40, R24, RZ ;  /* 0x00000018281c723c */ /* 0x010fe600000018ff */
[----:B------:R-:W-:Y:S04]  /*33b0*/  LDSM.16.M88.4 R108, [R151+0x5000] ;  /* 0x00500000976c783b */ /* 0x000fe80000000200 */
[----:B------:R-:W-:Y:S01]  /*33c0*/  LDSM.16.M88.4 R104, [R151+0x5800] ;  /* 0x005800009768783b */ /* 0x000fe20000000200 */
[C---:B------:R-:W-:Y:S03]  /*33d0*/  HMMA.16816.F32 R36, R100.reuse, R76, R36 ;  /* 0x0000004c6424723c */ /* 0x040fe60000001824 */
[----:B------:R-:W0:Y:S05]  /*33e0*/  LDGDEPBAR ;  /* 0x00000000000079af */ /* 0x000e2a0000000000 */
[----:B------:R-:W-:Y:S01]  /*33f0*/  HMMA.16816.F32 R32, R100, R78, R32 ;  /* 0x0000004e6420723c */ /* 0x000fe20000001820 */
[----:B------:R-:W4:Y:S07]  /*3400*/  LDSM.16.M88.4 R76, [R151+0x3800] ;  /* 0x00380000974c783b */ /* 0x000f2e0000000200 */
[C---:B-1----:R-:W-:Y:S08]  /*3410*/  HMMA.16816.F32 R20, R40.reuse, R16, RZ ;  /* 0x000000102814723c */ /* 0x042ff000000018ff */
[C---:B--2---:R-:W-:Y:S08]  /*3420*/  HMMA.16816.F32 R12, R40.reuse, R8, RZ ;  /* 0x00000008280c723c */ /* 0x044ff000000018ff */
[C---:B------:R-:W-:Y:S08]  /*3430*/  HMMA.16816.F32 R24, R40.reuse, R26, RZ ;  /* 0x0000001a2818723c */ /* 0x040ff000000018ff */
[C---:B------:R-:W-:Y:S08]  /*3440*/  HMMA.16816.F32 R16, R40.reuse, R18, RZ ;  /* 0x000000122810723c */ /* 0x040ff000000018ff */
[----:B------:R-:W-:Y:S08]  /*3450*/  HMMA.16816.F32 R8, R40, R10, RZ ;  /* 0x0000000a2808723c */ /* 0x000ff000000018ff */
[----:B---3--:R-:W-:Y:S07]  /*3460*/  HMMA.16816.F32 R28, R100, R56, R28 ;  /* 0x00000038641c723c */ /* 0x008fee000000181c */
        /* <DEDUP_REMOVED lines=17> */
[C---:B------:R-:W-:Y:S08]  /*3580*/  HMMA.16816.F32 R52, R40.reuse, R48, RZ ;  /* 0x000000302834723c */ /* 0x040ff000000018ff */
[C---:B------:R-:W-:Y:S08]  /*3590*/  HMMA.16816.F32 R48, R40.reuse, R50, RZ ;  /* 0x000000322830723c */ /* 0x040ff000000018ff */
[C---:B-----5:R-:W-:Y:S08]  /*35a0*/  HMMA.16816.F32 R44, R40.reuse, R84, RZ ;  /* 0x00000054282c723c */ /* 0x060ff000000018ff */
[----:B------:R-:W-:Y:S01]  /*35b0*/  HMMA.16816.F32 R40, R40, R86, RZ ;  /* 0x000000562828723c */ /* 0x000fe200000018ff */
[----:B------:R-:W-:Y:S07]  /*35c0*/  LDSM.16.M88.4 R84, [R154+0x1800] ;  /* 0x001800009a54783b */ /* 0x000fee0000000200 */
[C---:B------:R-:W-:Y:S01]  /*35d0*/  HMMA.16816.F32 R24, R100.reuse, R58, R24 ;  /* 0x0000003a6418723c */ /* 0x040fe20000001818 */
[----:B------:R-:W1:Y:S07]  /*35e0*/  LDSM.16.M88.4 R56, [R155] ;  /* 0x000000009b38783b */ /* 0x000e6e0000000200 */
[C---:B------:R-:W-:Y:S08]  /*35f0*/  HMMA.16816.F32 R20, R100.reuse, R80, R20 ;  /* 0x000000506414723c */ /* 0x040ff00000001814 */
[C---:B------:R-:W-:Y:S01]  /*3600*/  HMMA.16816.F32 R16, R100.reuse, R82, R16 ;  /* 0x000000526410723c */ /* 0x040fe20000001810 */
[----:B------:R-:W2:Y:S07]  /*3610*/  LDSM.16.M88.4 R80, [R154+0x2000] ;  /* 0x002000009a50783b */ /* 0x000eae0000000200 */
[C---:B----4-:R-:W-:Y:S08]  /*3620*/  HMMA.16816.F32 R12, R100.reuse, R76, R12 ;  /* 0x0000004c640c723c */ /* 0x050ff0000000180c */
        /* <DEDUP_REMOVED lines=10> */
[----:B------:R-:W-:Y:S07]  /*36d0*/  LDSM.16.M88.4 R108, [R153] ;  /* 0x00000000996c783b */ /* 0x000fee0000000200 */
[C---:B------:R-:W-:Y:S08]  /*36e0*/  HMMA.16816.F32 R44, R100.reuse, R104, R44 ;  /* 0x00000068642c723c */ /* 0x040ff0000000182c */
[----:B------:R-:W-:Y:S01]  /*36f0*/  HMMA.16816.F32 R40, R100, R106, R40 ;  /* 0x0000006a6428723c */ /* 0x000fe20000001828 */
[----:B------:R-:W2:Y:S04]  /*3700*/  LDSM.16.M88.4 R104, [R140] ;  /* 0x000000008c68783b */ /* 0x000ea80000000200 */
        /* <DEDUP_REMOVED lines=20> */
[C---:B----4-:R-:W-:Y:S08]  /*3850*/  HMMA.16816.F32 R52, R56.reuse, R116, R52 ;  /* 0x000000743834723c */ /* 0x050ff00000001834 */
[C---:B------:R-:W-:Y:S08]  /*3860*/  HMMA.16816.F32 R48, R56.reuse, R118, R48 ;  /* 0x000000763830723c */ /* 0x040ff00000001830 */
[C---:B-----5:R-:W-:Y:S08]  /*3870*/  HMMA.16816.F32 R44, R56.reuse, R112, R44 ;  /* 0x00000070382c723c */ /* 0x060ff0000000182c */
[----:B------:R-:W-:Y:S07]  /*3880*/  HMMA.16816.F32 R40, R56, R114, R40 ;  /* 0x000000723828723c */ /* 0x000fee0000001828 */
[----:B------:R-:W-:Y:S01]  /*3890*/  IADD3 R57, R125, 0x8, RZ ;  /* 0x000000087d397810 */ /* 0x000fe20007ffe0ff */
[----:B------:R-:W-:Y:S03]  /*38a0*/  HMMA.16816.F32 R36, R108, R104, R36 ;  /* 0x000000686c24723c */ /* 0x000fe60000001824 */
[----:B------:R-:W-:-:S05]  /*38b0*/  IMNMX R125, R57, R2, PT ;  /* 0x00000002397d7217 */ /* 0x000fca0003800200 */
        /* <DEDUP_REMOVED lines=45> */
[----:B------:R-:W-:-:S02]  /*3b90*/  ISETP.GE.AND P1, PT, R59, RZ, PT ;  /* 0x000000ff3b00720c */ /* 0x000fc40003f26270 */
[----:B------:R-:W-:Y:S02]  /*3ba0*/  ISETP.GE.AND P4, PT, R0, RZ, PT ;  /* 0x000000ff0000720c */ /* 0x000fe40003f86270 */
[----:B------:R-:W-:Y:S02]  /*3bb0*/  @!P3 IADD3 R58, R58, 0x1, RZ ;  /* 0x000000013a3ab810 */ /* 0x000fe40007ffe0ff */
[----:B------:R-:W-:Y:S02]  /*3bc0*/  ISETP.NE.AND P3, PT, RZ, c[0x0][0x2d0], PT ;  /* 0x0000b400ff007a0c */ /* 0x000fe40003f65270 */
[----:B------:R-:W-:Y:S02]  /*3bd0*/  @P6 IADD3 R76, R76, 0x1, RZ ;  /* 0x000000014c4c6810 */ /* 0x000fe40007ffe0ff */
[----:B------:R-:W-:Y:S02]  /*3be0*/  @P5 IADD3 R58, R58, 0x1, RZ ;  /* 0x000000013a3a5810 */ /* 0x000fe40007ffe0ff */
[----:B------:R-:W-:-:S03]  /*3bf0*/  LOP3.LUT R0, RZ, c[0x0][0x2d0], RZ, 0x33, !PT ;  /* 0x0000b400ff007a12 */ /* 0x000fc600078e33ff */
        /* <DEDUP_REMOVED lines=20> */
[----:B------:R-:W-:-:S04]  /*3d40*/  IMAD R57, R56, c[0x0][0x184], R57 ;  /* 0x0000610038397a24 */ /* 0x000fc800078e0239 */
[----:B------:R-:W-:Y:S01]  /*3d50*/  IMAD.IADD R56, R59, 0x1, R57 ;  /* 0x000000013b387824 */ /* 0x000fe200078e0239 */
[----:B------:R-:W-:Y:S01]  /*3d60*/  MOV R57, R58 ;  /* 0x0000003a00397202 */ /* 0x000fe20000000f00 */
[----:B------:R-:W-:Y:S05]  /*3d70*/  BRA `(.L_x_5714) ;  /* 0x0000002000007947 */ /* 0x000fea0003800000 */
.L_x_5713:
[----:B------:R-:W-:-:S04]  /*3d80*/  LEA R57, -R120, RZ, 0x7 ;  /* 0x000000ff78397211 */ /* 0x000fc800078e39ff */
[----:B------:R-:W-:Y:S02]  /*3d90*/  SHF.R.S32.HI R56, RZ, 0x1f, R57 ;  /* 0x0000001fff387819 */ /* 0x000fe40000011439 */
.L_x_5714:
[----:B------:R-:W-:Y:S01]  /*3da0*/  ISETP.GE.AND P1, PT, R167, c[0x0][0x220], PT ;  /* 0x00008800a7007a0c */ /* 0x000fe20003f26270 */
[----:B------:R-:W-:-:S12]  /*3db0*/  BSSY B0, `(.L_x_5715) ;  /* 0x000005e000007945 */ /* 0x000fd80003800000 */
[CC--:B------:R-:W-:Y:S01]  /*3dc0*/  @!P1 IADD3 R81, P4, P3, R57.reuse, R122.reuse, R163 ;  /* 0x0000007a39519210 */ /* 0x0c0fe20007b9e0a3 */
[----:B------:R-:W-:Y:S01]  /*3dd0*/  @!P1 IMAD.MOV.U32 R59, RZ, RZ, c[0x0][0x19c] ;  /* 0x00006700ff3b9624 */ /* 0x000fe200078e00ff */
[----:B------:R-:W-:Y:S01]  /*3de0*/  @!P1 IADD3 R79, P5, R57, R122, RZ ;  /* 0x0000007a394f9210 */ /* 0x000fe20007fbe0ff */
[----:B------:R-:W-:Y:S01]  /*3df0*/  @!P1 IMAD.WIDE.U32 R82, R120, 0x30, R122 ;  /* 0x0000003078529825 */ /* 0x000fe200078e007a */
[C---:B------:R-:W-:Y:S01]  /*3e00*/  @!P1 IADD3.X R2, R56.reuse, R123, R162, P4, P3 ;  /* 0x0000007b38029210 */ /* 0x040fe200027e64a2 */
[----:B------:R1:W-:Y:S01]  /*3e10*/  @P1 STS.128 [R166+0x2000], RZ ;  /* 0x002000ffa6001388 */ /* 0x0003e20000000c00 */
[----:B------:R-:W-:Y:S01]  /*3e20*/  @!P1 LEA R86, P4, R81, c[0x0][0x168], 0x1 ;  /* 0x00005a0051569a11 */ /* 0x000fe200078808ff */
[----:B------:R-:W-:Y:S01]  /*3e30*/  @!P1 IMAD R59, R59, 0x30, RZ ;  /* 0x000000303b3b9824 */ /* 0x000fe200078e02ff */
[----:B------:R-:W-:Y:S01]  /*3e40*/  @!P1 IADD3 R77, P3, R57, R82, RZ ;  /* 0x00000052394d9210 */ /* 0x000fe20007f7e0ff */
[C---:B------:R-:W-:Y:S01]  /*3e50*/  @!P1 IMAD.X R0, R56.reuse, 0x1, R123, P5 ;  /* 0x0000000138009824 */ /* 0x040fe200028e067b */
[----:B------:R-:W-:Y:S01]  /*3e60*/  @!P1 LEA.HI.X R87, R81, c[0x0][0x16c], R2, 0x1, P4 ;  /* 0x00005b0051579a11 */ /* 0x000fe200020f0c02 */
[----:B------:R-:W-:Y:S01]  /*3e70*/  @!P1 IMAD.MOV.U32 R81, RZ, RZ, c[0x0][0x19c] ;  /* 0x00006700ff519624 */ /* 0x000fe200078e00ff */
[----:B------:R-:W-:Y:S01]  /*3e80*/  @!P1 IADD3.X R76, R56, R83, R59, P3, !PT ;  /* 0x00000053384c9210 */ /* 0x000fe20001ffe43b */
[----:B------:R-:W-:Y:S01]  /*3e90*/  @!P1 IMAD.MOV.U32 R84, RZ, RZ, R122 ;  /* 0x000000ffff549224 */ /* 0x000fe200078e007a */
[C---:B------:R-:W-:Y:S01]  /*3ea0*/  @!P1 LEA R88, P5, R79.reuse, c[0x0][0x168], 0x1 ;  /* 0x00005a004f589a11 */ /* 0x040fe200078a08ff */
[----:B------:R-:W-:Y:S01]  /*3eb0*/  @!P1 IMAD.MOV.U32 R85, RZ, RZ, R123 ;  /* 0x000000ffff559224 */ /* 0x000fe200078e007b */
[CC--:B------:R-:W-:Y:S01]  /*3ec0*/  @!P1 LEA R58, P3, R120.reuse, R122.reuse, 0x6 ;  /* 0x0000007a783a9211 */ /* 0x0c0fe200078630ff */
[----:B------:R-:W-:Y:S01]  /*3ed0*/  @!P1 IMAD.MOV.U32 R83, RZ, RZ, c[0x0][0x19c] ;  /* 0x00006700ff539624 */ /* 0x000fe200078e00ff */
[C---:B------:R-:W-:Y:S01]  /*3ee0*/  @!P1 LEA R78, P4, R120.reuse, R122, 0x5 ;  /* 0x0000007a784e9211 */ /* 0x040fe200078828ff */
[----:B------:R-:W-:Y:S01]  /*3ef0*/  @!P1 IMAD.WIDE.U32 R90, R120, 0x50, R84 ;  /* 0x00000050785a9825 */ /* 0x000fe200078e0054 */
[----:B------:R-:W-:-:S02]  /*3f00*/  @!P1 LEA.HI.X R89, R79, c[0x0][0x16c], R0, 0x1, P5 ;  /* 0x00005b004f599a11 */ /* 0x000fc400028f0c00 */
[CC--:B------:R-:W-:Y:S01]  /*3f10*/  @!P1 LEA.HI.X R81, R120.reuse, R123.reuse, R81, 0x6, P3 ;  /* 0x0000007b78519211 */ /* 0x0c0fe200018f3451 */
[----:B------:R-:W-:Y:S01]  /*3f20*/  @!P1 IMAD.MOV.U32 R0, RZ, RZ, c[0x0][0x19c] ;  /* 0x00006700ff009624 */ /* 0x000fe200078e00ff */
[C---:B------:R-:W-:Y:S01]  /*3f30*/  @!P1 IADD3 R79, P3, R57.reuse, R58, RZ ;  /* 0x0000003a394f9210 */ /* 0x040fe20007f7e0ff */
[C---:B------:R-:W-:Y:S01]  /*3f40*/  @!P1 IMAD.WIDE.U32 R84, R120.reuse, 0x60, R122 ;  /* 0x0000006078549825 */ /* 0x040fe200078e007a */
[----:B------:R-:W-:Y:S01]  /*3f50*/  @!P1 LEA.HI.X R83, R120, R123, R83, 0x5, P4 ;  /* 0x0000007b78539211 */ /* 0x000fe200020f2c53 */
[----:B------:R-:W-:Y:S01]  /*3f60*/  @!PT LDS RZ, [RZ] ;  /* 0x00000000fffff984 */ /* 0x000fe20000000800 */
[----:B------:R-:W-:Y:S01]  /*3f70*/  @!PT LDS RZ, [RZ] ;  /* 0x00000000fffff984 */ /* 0x000fe20000000800 */
[----:B------:R-:W-:Y:S01]  /*3f80*/  @!PT LDS RZ, [RZ] ;  /* 0x00000000fffff984 */ /* 0x000fe20000000800 */
[----:B------:R1:W-:Y:S01]  /*3f90*/  @!P1 LDGSTS.E.BYPASS.LTC128B.128 [R166+0x2000], [R88.64] ;  /* 0x0200000058a69fae */ /* 0x0003e2000b901d46 */
[C---:B------:R-:W-:Y:S01]  /*3fa0*/  @!P1 IADD3 R59, P4, R57.reuse, R78, RZ ;  /* 0x0000004e393b9210 */ /* 0x040fe20007f9e0ff */
[----:B------:R-:W-:Y:S02]  /*3fb0*/  @!P1 IMAD.MOV.U32 R2, RZ, RZ, c[0x0][0x19c] ;  /* 0x00006700ff029624 */ /* 0x000fe400078e00ff */
[----:B------:R-:W-:Y:S01]  /*3fc0*/  @!P1 IMAD R0, R0, 0x60, RZ ;  /* 0x0000006000009824 */ /* 0x000fe200078e02ff */
[----:B------:R1:W-:Y:S01]  /*3fd0*/  @P1 STS.128 [R166+0x2800], RZ ;  /* 0x002800ffa6001388 */ /* 0x0003e20000000c00 */
[----:B------:R-:W-:Y:S01]  /*3fe0*/  @!P1 IMAD.X R78, R56, 0x1, R81, P3 ;  /* 0x00000001384e9824 */ /* 0x000fe200018e0651 */
[----:B------:R-:W-:Y:S01]  /*3ff0*/  @!P1 IADD3 R81, P3, R57, R84, RZ ;  /* 0x0000005439519210 */ /* 0x000fe20007f7e0ff */
[----:B------:R-:W-:Y:S01]  /*4000*/  @!P1 IMAD R2, R2, 0x50, RZ ;  /* 0x0000005002029824 */ /* 0x000fe200078e02ff */
[----:B------:R-:W-:Y:S01]  /*4010*/  @!P1 LEA R84, P5, R79, c[0x0][0x168], 0x1 ;  /* 0x00005a004f549a11 */ /* 0x000fe200078a08ff */
[----:B------:R-:W-:Y:S01]  /*4020*/  @!P1 IMAD.X R58, R56, 0x1, R83, P4 ;  /* 0x00000001383a9824 */ /* 0x000fe200020e0653 */
[----:B------:R-:W-:Y:S01]  /*4030*/  @!P1 IADD3 R80, P4, R57, R90, RZ ;  /* 0x0000005a39509210 */ /* 0x000fe20007f9e0ff */
[----:B------:R-:W-:Y:S01]  /*4040*/  @!PT LDS RZ, [RZ] ;  /* 0x00000000fffff984 */ /* 0x000fe20000000800 */
[----:B------:R-:W-:Y:S01]  /*4050*/  @!PT LDS RZ, [RZ] ;  /* 0x00000000fffff984 */ /* 0x000fe20000000800 */
[----:B------:R-:W-:Y:S01]  /*4060*/  @!PT LDS RZ, [RZ] ;  /* 0x00000000fffff984 */ /* 0x000fe20000000800 */
[----:B------:R1:W-:Y:S01]  /*4070*/  @!P1 LDGSTS.E.BYPASS.LTC128B.128 [R166+0x2800], [R86.64] ;  /* 0x0280000056a69fae */ /* 0x0003e2000b901d46 */
[----:B------:R-:W-:-:S02]  /*4080*/  @!P1 LEA R90, P6, R59, c[0x0][0x168], 0x1 ;  /* 0x00005a003b5a9a11 */ /* 0x000fc400078c08ff */
[C---:B------:R-:W-:Y:S01]  /*4090*/  @!P1 IADD3.X R0, R56.reuse, R85, R0, P3, !PT ;  /* 0x0000005538009210 */ /* 0x040fe20001ffe400 */
[----:B------:R1:W-:Y:S01]  /*40a0*/  @P1 STS.128 [R166+0x3000], RZ ;  /* 0x003000ffa6001388 */ /* 0x0003e20000000c00 */
        /* <DEDUP_REMOVED lines=46> */
.L_x_5716:
[----:B------:R-:W-:Y:S05]  /*4390*/  BSYNC B0 ;  /* 0x0000000000007941 */ /* 0x000fea0003800000 */
.L_x_5715:
[----:B------:R-:W0:Y:S01]  /*43a0*/  LDGDEPBAR ;  /* 0x00000000000079af */ /* 0x000e220000000000 */
[----:B------:R-:W-:-:S04]  /*43b0*/  IADD3 R122, P1, R57, R122, RZ ;  /* 0x0000007a397a7210 */ /* 0x000fc80007f3e0ff */
[----:B------:R-:W-:Y:S02]  /*43c0*/  IADD3.X R123, R56, R123, RZ, P1, !PT ;  /* 0x0000007b387b7210 */ /* 0x000fe40000ffe4ff */
.L_x_5712:
[----:B------:R-:W-:Y:S02]  /*43d0*/  IMAD.IADD R2, R127, 0x1, R124 ;  /* 0x000000017f027824 */ /* 0x000fe400078e027c */
[----:B------:R-:W-:-:S03]  /*43e0*/  IMAD.SHL.U32 R152, R4, 0x2, RZ ;  /* 0x0000000204987824 */ /* 0x000fc600078e00ff */
[C---:B------:R-:W-:Y:S01]  /*43f0*/  IADD3 R0, R2.reuse, 0x8, RZ ;  /* 0x0000000802007810 */ /* 0x040fe20007ffe0ff */
[--C-:B------:R-:W-:Y:S01]  /*4400*/  IMAD R150, R3, 0x2, R152.reuse ;  /* 0x0000000203967824 */ /* 0x100fe200078e0298 */
[----:B------:R-:W-:Y:S01]  /*4410*/  IADD3 R56, R2, 0x1, RZ ;  /* 0x0000000102387810 */ /* 0x000fe20007ffe0ff */
[----:B------:R-:W-:Y:S01]  /*4420*/  IMAD R149, R5, 0x2, R152 ;  /* 0x0000000205957824 */ /* 0x000fe200078e0298 */
[-C--:B------:R-:W-:Y:S02]  /*4430*/  ISETP.GE.AND P4, PT, R0, R126.reuse, PT ;  /* 0x0000007e0000720c */ /* 0x080fe40003f86270 */
[C---:B------:R-:W-:Y:S01]  /*4440*/  ISETP.GE.AND P6, PT, R56.reuse, R126, PT ;  /* 0x0000007e3800720c */ /* 0x040fe20003fc6270 */
[----:B-1----:R-:W-:Y:S01]  /*4450*/  LDSM.16.MT88.4 R92, [R150+0x6000] ;  /* 0x00600000965c783b */ /* 0x002fe20000004200 */
        /* <DEDUP_REMOVED lines=40> */
[-C--:B------:R-:W-:Y:S02]  /*46e0*/  ISETP.GE.AND P5, PT, R25, R126.reuse, PT ;  /* 0x0000007e1900720c */ /* 0x080fe40003fa6270 */
        /* <DEDUP_REMOVED lines=29> */
[----:B------:R-:W-:Y:S02]  /*48c0*/  FMNMX.FTZ R9, R13, R12, !PT ;  /* 0x0000000c0d097209 */ /* 0x000fe40007810000 */
[----:B------:R-:W-:Y:S02]  /*48d0*/  ISETP.GE.AND P5, PT, R17, R125, PT ;  /* 0x0000007d1100720c */ /* 0x000fe40003fa6270 */
[----:B------:R-:W-:Y:S02]  /*48e0*/  IADD3 R14, R2, 0x40, RZ ;  /* 0x00000040020e7810 */ /* 0x000fe40007ffe0ff */
[----:B------:R-:W-:Y:S02]  /*48f0*/  FMNMX.FTZ R9, R0, R9, !PT ;  /* 0x0000000900097209 */ /* 0x000fe40007810000 */
[----:B------:R-:W-:-:S02]  /*4900*/  FSEL R127, R10, -INF , !P5 ;  /* 0xff8000000a7f7808 */ /* 0x000fc40006800000 */
[----:B------:R-:W-:Y:S02]  /*4910*/  IADD3 R10, R2, 0x41, RZ ;  /* 0x00000041020a7810 */ /* 0x000fe40007ffe0ff */
        /* <DEDUP_REMOVED lines=151> */
[----:B------:R-:W-:Y:S02]  /*5290*/  FMUL.FTZ R37, R2, c[0x0][0x23c] ;  /* 0x00008f0002257a20 */ /* 0x000fe40000410000 */
[----:B------:R-:W-:Y:S03]  /*52a0*/  LDSM.16.MT88.4 R16, [R152+0x6800] ;  /* 0x006800009810783b */ /* 0x000fe60000004200 */
        /* <DEDUP_REMOVED lines=13> */
[----:B------:R-:W-:Y:S01]  /*5380*/  MUFU.EX2 R62, R62 ;  /* 0x0000003e003e7308 */ /* 0x000fe20000000800 */
[--C-:B------:R-:W-:Y:S02]  /*5390*/  FFMA.FTZ R76, R76, c[0x0][0x23c], -R37.reuse ;  /* 0x00008f004c4c7a23 */ /* 0x100fe40000010825 */
[--C-:B------:R-:W-:Y:S01]  /*53a0*/  FFMA.FTZ R53, R116, c[0x0][0x23c], -R37.reuse ;  /* 0x00008f0074357a23 */ /* 0x100fe20000010825 */
[----:B------:R-:W-:Y:S01]  /*53b0*/  FSEL R24, R24, RZ, P1 ;  /* 0x000000ff18187208 */ /* 0x000fe20000800000 */
[--C-:B------:R-:W-:Y:S01]  /*53c0*/  FFMA.FTZ R50, R118, c[0x0][0x23c], -R37.reuse ;  /* 0x00008f0076327a23 */ /* 0x100fe20000010825 */
[----:B------:R-:W-:Y:S01]  /*53d0*/  LEA R176, P1, R122, c[0x0][0x168], 0x1 ;  /* 0x00005a007ab07a11 */ /* 0x000fe200078208ff */
[----:B------:R-:W-:Y:S01]  /*53e0*/  FFMA.FTZ R64, R64, c[0x0][0x23c], -R37 ;  /* 0x00008f0040407a23 */ /* 0x000fe20000010825 */
[----:B------:R-:W1:Y:S01]  /*53f0*/  MUFU.EX2 R61, R61 ;  /* 0x0000003d003d7308 */ /* 0x000e620000000800 */
[--C-:B------:R-:W-:Y:S01]  /*5400*/  FFMA.FTZ R66, R8, c[0x0][0x23c], -R24.reuse ;  /* 0x00008f0008427a23 */ /* 0x100fe20000010818 */
[----:B------:R-:W-:Y:S01]  /*5410*/  LEA.HI.X R177, R122, c[0x0][0x16c], R123, 0x1, P1 ;  /* 0x00005b007ab17a11 */ /* 0x000fe200008f0c7b */
[----:B------:R-:W-:-:S02]  /*5420*/  FFMA.FTZ R65, R9, c[0x0][0x23c], -R24 ;  /* 0x00008f0009417a23 */ /* 0x000fc40000010818 */
[--C-:B------:R-:W-:Y:S01]  /*5430*/  FFMA.FTZ R44, R83, c[0x0][0x23c], -R24.reuse ;  /* 0x00008f00532c7a23 */ /* 0x100fe20000010818 */
[----:B------:R-:W-:Y:S01]  /*5440*/  LDSM.16.MT88.4 R8, [R148+0x6000] ;  /* 0x006000009408783b */ /* 0x000fe20000004200 */
[--C-:B------:R-:W-:Y:S01]  /*5450*/  FFMA.FTZ R43, R81, c[0x0][0x23c], -R24.reuse ;  /* 0x00008f00512b7a23 */ /* 0x100fe20000010818 */
[----:B------:R-:W2:Y:S01]  /*5460*/  MUFU.EX2 R40, R40 ;  /* 0x0000002800287308 */ /* 0x000ea20000000800 */
[--C-:B------:R-:W-:Y:S01]  /*5470*/  FFMA.FTZ R45, R89, c[0x0][0x23c], -R24.reuse ;  /* 0x00008f00592d7a23 */ /* 0x100fe20000010818 */
[----:B------:R-:W3:Y:S01]  /*5480*/  LDSM.16.MT88.4 R80, [R149+0x6000] ;  /* 0x006000009550783b */ /* 0x000ee20000004200 */
[--C-:B------:R-:W-:Y:S02]  /*5490*/  FFMA.FTZ R42, R79, c[0x0][0x23c], -R24.reuse ;  /* 0x00008f004f2a7a23 */ /* 0x100fe40000010818 */
[--C-:B------:R-:W-:Y:S02]  /*54a0*/  FFMA.FTZ R26, R77, c[0x0][0x23c], -R24.reuse ;  /* 0x00008f004d1a7a23 */ /* 0x100fe40000010818 */
[----:B------:R-:W-:Y:S01]  /*54b0*/  FFMA.FTZ R3, R57, c[0x0][0x23c], -R24 ;  /* 0x00008f0039037a23 */ /* 0x000fe20000010818 */
[----:B------:R-:W-:Y:S01]  /*54c0*/  MUFU.EX2 R66, R66 ;  /* 0x0000004200427308 */ /* 0x000fe20000000800 */
[----:B-1----:R-:W-:Y:S01]  /*54d0*/  F2FP.PACK_AB R84, R61, R62 ;  /* 0x0000003e3d54723e */ /* 0x002fe200000000ff */
[----:B------:R-:W-:-:S02]  /*54e0*/  FFMA.FTZ R57, R56, c[0x0][0x23c], -R37 ;  /* 0x00008f0038397a23 */ /* 0x000fc40000010825 */
[----:B------:R-:W-:Y:S02]  /*54f0*/  FFMA.FTZ R56, R104, c[0x0][0x23c], -R37 ;  /* 0x00008f0068387a23 */ /* 0x000fe40000010825 */
[--C-:B------:R-:W-:Y:S02]  /*5500*/  FFMA.FTZ R54, R105, c[0x0][0x23c], -R24.reuse ;  /* 0x00008f0069367a23 */ /* 0x100fe40000010818 */
[----:B------:R-:W1:Y:S01]  /*5510*/  MUFU.EX2 R65, R65 ;  /* 0x0000004100417308 */ /* 0x000e620000000800 */
[----:B--2---:R-:W-:Y:S01]  /*5520*/  F2FP.PACK_AB R86, R40, R59 ;  /* 0x0000003b2856723e */ /* 0x004fe200000000ff */
        /* <DEDUP_REMOVED lines=19> */
[----:B------:R-:W1:Y:S01]  /*5660*/  MUFU.EX2 R34, R34 ;  /* 0x0000002200227308 */ /* 0x000e620000000800 */
        /* <DEDUP_REMOVED lines=20> */
[--C-:B------:R-:W-:Y:S02]  /*57b0*/  FFMA.FTZ R61, R36, c[0x0][0x23c], -R37.reuse ;  /* 0x00008f00243d7a23 */ /* 0x100fe40000010825 */
[----:B---3--:R-:W-:Y:S01]  /*57c0*/  HMMA.16816.F32 R76, R84, R80, RZ ;  /* 0x00000050544c723c */ /* 0x008fe200000018ff */
[----:B------:R-:W-:Y:S01]  /*57d0*/  FFMA.FTZ R36, R48, c[0x0][0x23c], -R37 ;  /* 0x00008f0030247a23 */ /* 0x000fe20000010825 */
[----:B------:R-:W2:Y:S01]  /*57e0*/  MUFU.EX2 R42, R42 ;  /* 0x0000002a002a7308 */ /* 0x000ea20000000800 */
[----:B------:R-:W-:-:S02]  /*57f0*/  FADD.FTZ R115, R59, R62 ;  /* 0x0000003e3b737221 */ /* 0x000fc40000010000 */
[--C-:B------:R-:W-:Y:S02]  /*5800*/  FFMA.FTZ R48, R49, c[0x0][0x23c], -R24.reuse ;  /* 0x00008f0031307a23 */ /* 0x100fe40000010818 */
[--C-:B------:R-:W-:Y:S01]  /*5810*/  FFMA.FTZ R38, R38, c[0x0][0x23c], -R37.reuse ;  /* 0x00008f0026267a23 */ /* 0x100fe20000010825 */
[C---:B------:R-:W-:Y:S01]  /*5820*/  HMMA.16816.F32 R68, R84.reuse, R70, RZ ;  /* 0x000000465444723c */ /* 0x040fe200000018ff */
[----:B------:R-:W-:Y:S01]  /*5830*/  FFMA.FTZ R59, R52, c[0x0][0x23c], -R37 ;  /* 0x00008f00343b7a23 */ /* 0x000fe20000010825 */
[----:B------:R-:W-:Y:S01]  /*5840*/  MUFU.EX2 R26, R26 ;  /* 0x0000001a001a7308 */ /* 0x000fe20000000800 */
[----:B------:R-:W-:Y:S02]  /*5850*/  FFMA.FTZ R49, R55, c[0x0][0x23c], -R24 ;  /* 0x00008f0037317a23 */ /* 0x000fe40000010818 */
[----:B------:R-:W-:Y:S02]  /*5860*/  FADD.FTZ R65, R66, R65 ;  /* 0x0000004142417221 */ /* 0x000fe40000010000 */
[----:B------:R-:W-:Y:S01]  /*5870*/  FADD.FTZ R40, R40, R115 ;  /* 0x0000007328287221 */ /* 0x000fe20000010000 */
[----:B------:R-:W-:Y:S01]  /*5880*/  HMMA.16816.F32 R80, R84, R82, RZ ;  /* 0x000000525450723c */ /* 0x000fe200000018ff */
[--C-:B------:R-:W-:Y:S01]  /*5890*/  FFMA.FTZ R33, R33, c[0x0][0x23c], -R37.reuse ;  /* 0x00008f0021217a23 */ /* 0x100fe20000010825 */
[----:B------:R-:W3:Y:S01]  /*58a0*/  MUFU.EX2 R3, R3 ;  /* 0x0000000300037308 */ /* 0x000ee20000000800 */
[----:B------:R-:W-:-:S02]  /*58b0*/  FFMA.FTZ R179, R32, c[0x0][0x23c], -R37 ;  /* 0x00008f0020b37a23 */ /* 0x000fc40000010825 */
[--C-:B------:R-:W-:Y:S02]  /*58c0*/  FFMA.FTZ R31, R31, c[0x0][0x23c], -R24.reuse ;  /* 0x00008f001f1f7a23 */ /* 0x100fe40000010818 */
[--C-:B------:R-:W-:Y:S01]  /*58d0*/  FFMA.FTZ R32, R29, c[0x0][0x23c], -R24.reuse ;  /* 0x00008f001d207a23 */ /* 0x100fe20000010818 */
[----:B------:R-:W-:Y:S01]  /*58e0*/  HMMA.16816.F32 R88, R84, R8, RZ ;  /* 0x000000085458723c */ /* 0x000fe200000018ff */
[--C-:B------:R-:W-:Y:S01]  /*58f0*/  FFMA.FTZ R178, R25, c[0x0][0x23c], -R24.reuse ;  /* 0x00008f0019b27a23 */ /* 0x100fe20000010818 */
[----:B------:R-:W-:Y:S01]  /*5900*/  MUFU.EX2 R57, R57 ;  /* 0x0000003900397308 */ /* 0x000fe20000000800 */
[----:B------:R-:W-:-:S04]  /*5910*/  FFMA.FTZ R27, R27, c[0x0][0x23c], -R24 ;  /* 0x00008f001b1b7a23 */ /* 0x000fc80000010818 */
[----:B-1----:R-:W-:Y:S01]  /*5920*/  F2FP.PACK_AB R8, R34, R41 ;  /* 0x000000292208723e */ /* 0x002fe200000000ff */
[----:B------:R-:W-:Y:S01]  /*5930*/  HMMA.16816.F32 R84, R84, R10, RZ ;  /* 0x0000000a5454723c */ /* 0x000fe200000018ff */
[----:B--2---:R-:W-:Y:S01]  /*5940*/  F2FP.PACK_AB R9, R42, R45 ;  /* 0x0000002d2a09723e */ /* 0x004fe200000000ff */
[----:B------:R-:W1:Y:S01]  /*5950*/  MUFU.EX2 R56, R56 ;  /* 0x0000003800387308 */ /* 0x000e620000000800 */
[----:B------:R-:W-:-:S04]  /*5960*/  FADD.FTZ R41, R41, R40 ;  /* 0x0000002829297221 */ /* 0x000fc80000010000 */
[----:B------:R-:W-:Y:S01]  /*5970*/  F2FP.PACK_AB R10, R4, R5 ;  /* 0x00000005040a723e */ /* 0x000fe200000000ff */
[----:B------:R-:W-:Y:S01]  /*5980*/  FADD.FTZ R34, R34, R41 ;  /* 0x0000002922227221 */ /* 0x000fe20000010000 */
        /* <DEDUP_REMOVED lines=54> */
[----:B------:R-:W4:Y:S01]  /*5cf0*/  MUFU.EX2 R113, R113 ;  /* 0x0000007100717308 */ /* 0x000f220000000800 */
        /* <DEDUP_REMOVED lines=27> */
[----:B------:R-:W1:Y:S01]  /*5eb0*/  MUFU.EX2 R49, R49 ;  /* 0x0000003100317308 */ /* 0x000e620000000800 */
[----:B------:R-:W-:Y:S02]  /*5ec0*/  F2FP.PACK_AB R9, R110, R127 ;  /* 0x0000007f6e09723e */ /* 0x000fe400000000ff */
[----:B-----5:R-:W-:-:S05]  /*5ed0*/  F2FP.PACK_AB R11, R108, R111 ;  /* 0x0000006f6c0b723e */ /* 0x020fca00000000ff */
[----:B------:R-:W-:Y:S02]  /*5ee0*/  MUFU.EX2 R33, R33 ;  /* 0x0000002100217308 */ /* 0x000fe40000000800 */
[C---:B--2---:R-:W-:Y:S06]  /*5ef0*/  HMMA.16816.F32 R72, R8.reuse, R12, R72 ;  /* 0x0000000c0848723c */ /* 0x044fec0000001848 */
[----:B------:R-:W-:Y:S02]  /*5f00*/  MUFU.EX2 R179, R179 ;  /* 0x000000b300b37308 */ /* 0x000fe40000000800 */
[C---:B------:R-:W-:Y:S01]  /*5f10*/  HMMA.16816.F32 R92, R8.reuse, R14, R92 ;  /* 0x0000000e085c723c */ /* 0x040fe2000000185c */
[----:B------:R-:W2:Y:S05]  /*5f20*/  LDSM.16.MT88.4 R12, [R148+0x8000] ;  /* 0x00800000940c783b */ /* 0x000eaa0000004200 */
[----:B------:R-:W-:Y:S02]  /*5f30*/  MUFU.EX2 R31, R31 ;  /* 0x0000001f001f7308 */ /* 0x000fe40000000800 */
[C---:B----4-:R-:W-:Y:S06]  /*5f40*/  HMMA.16816.F32 R96, R8.reuse, R16, R96 ;  /* 0x000000100860723c */ /* 0x050fec0000001860 */
[----:B------:R-:W-:Y:S02]  /*5f50*/  MUFU.EX2 R32, R32 ;  /* 0x0000002000207308 */ /* 0x000fe40000000800 */
[C---:B------:R-:W-:Y:S01]  /*5f60*/  HMMA.16816.F32 R68, R8.reuse, R18, R68 ;  /* 0x000000120844723c */ /* 0x040fe20000001844 */
[----:B------:R-:W4:Y:S05]  /*5f70*/  LDSM.16.MT88.4 R16, [R149+0x8000] ;  /* 0x008000009510783b */ /* 0x000f2a0000004200 */
[----:B------:R-:W-:Y:S02]  /*5f80*/  MUFU.EX2 R178, R178 ;  /* 0x000000b200b27308 */ /* 0x000fe40000000800 */
[C---:B--2---:R-:W-:Y:S08]  /*5f90*/  HMMA.16816.F32 R88, R8.reuse, R12, R88 ;  /* 0x0000000c0858723c */ /* 0x044ff00000001858 */
[C---:B------:R-:W-:Y:S01]  /*5fa0*/  HMMA.16816.F32 R84, R8.reuse, R14, R84 ;  /* 0x0000000e0854723c */ /* 0x040fe20000001854 */
[----:B------:R-:W2:Y:S07]  /*5fb0*/  LDSM.16.MT88.4 R12, [R152+0x8800] ;  /* 0x00880000980c783b */ /* 0x000eae0000004200 */
[C---:B----4-:R-:W-:Y:S08]  /*5fc0*/  HMMA.16816.F32 R76, R8.reuse, R16, R76 ;  /* 0x00000010084c723c */ /* 0x050ff0000000184c */
[----:B------:R-:W-:Y:S01]  /*5fd0*/  HMMA.16816.F32 R80, R8, R18, R80 ;  /* 0x000000120850723c */ /* 0x000fe20000001850 */
[----:B------:R-:W4:Y:S06]  /*5fe0*/  LDSM.16.MT88.4 R16, [R149+0x8800] ;  /* 0x008800009510783b */ /* 0x000f2c0000004200 */
[----:B------:R-:W-:-:S02]  /*5ff0*/  F2FP.PACK_AB R8, R113, R64 ;  /* 0x000000407108723e */ /* 0x000fc400000000ff */
[----:B-1----:R-:W-:Y:S02]  /*6000*/  F2FP.PACK_AB R10, R109, R60 ;  /* 0x0000003c6d0a723e */ /* 0x002fe400000000ff */
[----:B---3--:R-:W-:Y:S02]  /*6010*/  F2FP.PACK_AB R9, R67, R116 ;  /* 0x000000744309723e */ /* 0x008fe400000000ff */
[----:B------:R-:W-:-:S07]  /*6020*/  F2FP.PACK_AB R11, R63, R112 ;  /* 0x000000703f0b723e */ /* 0x000fce00000000ff */
[C---:B------:R-:W-:Y:S08]  /*6030*/  HMMA.16816.F32 R72, R8.reuse, R20, R72 ;  /* 0x000000140848723c */ /* 0x040ff00000001848 */
[C---:B--2---:R-:W-:Y:S08]  /*6040*/  HMMA.16816.F32 R96, R8.reuse, R12, R96 ;  /* 0x0000000c0860723c */ /* 0x044ff00000001860 */
[C---:B------:R-:W-:Y:S01]  /*6050*/  HMMA.16816.F32 R68, R8.reuse, R14, R68 ;  /* 0x0000000e0844723c */ /* 0x040fe20000001844 */
[----:B------:R-:W1:Y:S07]  /*6060*/  LDSM.16.MT88.4 R12, [R148+0x8800] ;  /* 0x00880000940c783b */ /* 0x000e6e0000004200 */
[C---:B------:R-:W-:Y:S01]  /*6070*/  HMMA.16816.F32 R92, R8.reuse, R22, R92 ;  /* 0x00000016085c723c */ /* 0x040fe2000000185c */
[----:B------:R-:W2:Y:S07]  /*6080*/  LDSM.16.MT88.4 R20, [R149+0x9000] ;  /* 0x009000009514783b */ /* 0x000eae0000004200 */
[C---:B----4-:R-:W-:Y:S08]  /*6090*/  HMMA.16816.F32 R76, R8.reuse, R16, R76 ;  /* 0x00000010084c723c */ /* 0x050ff0000000184c */
[C---:B------:R-:W-:Y:S01]  /*60a0*/  HMMA.16816.F32 R80, R8.reuse, R18, R80 ;  /* 0x000000120850723c */ /* 0x040fe20000001850 */
[----:B------:R-:W3:Y:S07]  /*60b0*/  LDSM.16.MT88.4 R16, [R152+0x9000] ;  /* 0x009000009810783b */ /* 0x000eee0000004200 */
[C---:B-1----:R-:W-:Y:S08]  /*60c0*/  HMMA.16816.F32 R88, R8.reuse, R12, R88 ;  /* 0x0000000c0858723c */ /* 0x042ff00000001858 */
[----:B------:R-:W-:Y:S01]  /*60d0*/  HMMA.16816.F32 R84, R8, R14, R84 ;  /* 0x0000000e0854723c */ /* 0x000fe20000001854 */
[----:B------:R-:W1:Y:S06]  /*60e0*/  LDSM.16.MT88.4 R12, [R150+0x9000] ;  /* 0x00900000960c783b */ /* 0x000e6c0000004200 */
[--C-:B------:R-:W-:Y:S01]  /*60f0*/  FFMA.FTZ R8, R35, c[0x0][0x23c], -R24.reuse ;  /* 0x00008f0023087a23 */ /* 0x100fe20000010818 */
[----:B------:R-:W-:Y:S01]  /*6100*/  F2FP.PACK_AB R9, R49, R48 ;  /* 0x000000303109723e */ /* 0x000fe200000000ff */
[----:B------:R-:W-:-:S02]  /*6110*/  FFMA.FTZ R35, R39, c[0x0][0x23c], -R24 ;  /* 0x00008f0027237a23 */ /* 0x000fc40000010818 */
[----:B------:R-:W-:Y:S02]  /*6120*/  FADD.FTZ R10, R44, R65 ;  /* 0x000000412c0a7221 */ /* 0x000fe40000010000 */
[----:B------:R4:W-:Y:S01]  /*6130*/  MUFU.EX2 R44, R8 ;  /* 0x00000008002c7308 */ /* 0x0009e20000000800 */
[--C-:B------:R-:W-:Y:S02]  /*6140*/  FFMA.FTZ R39, R28, c[0x0][0x23c], -R37.reuse ;  /* 0x00008f001c277a23 */ /* 0x100fe40000010825 */
[----:B------:R-:W-:Y:S02]  /*6150*/  FADD.FTZ R10, R43, R10 ;  /* 0x0000000a2b0a7221 */ /* 0x000fe40000010000 */
[----:B------:R-:W-:Y:S02]  /*6160*/  FFMA.FTZ R28, R30, c[0x0][0x23c], -R37 ;  /* 0x00008f001e1c7a23 */ /* 0x000fe40000010825 */
[----:B------:R-:W-:Y:S01]  /*6170*/  FADD.FTZ R45, R45, R10 ;  /* 0x0000000a2d2d7221 */ /* 0x000fe20000010000 */
[----:B------:R-:W5:Y:S01]  /*6180*/  MUFU.EX2 R35, R35 ;  /* 0x0000002300237308 */ /* 0x000f620000000800 */
[----:B------:R-:W-:-:S02]  /*6190*/  F2FP.PACK_AB R10, R59, R36 ;  /* 0x000000243b0a723e */ /* 0x000fc400000000ff */
[----:B------:R-:W-:-:S04]  /*61a0*/  FADD.FTZ R37, R42, R45 ;  /* 0x0000002d2a257221 */ /* 0x000fc80000010000 */
[----:B------:R-:W-:Y:S01]  /*61b0*/  FADD.FTZ R26, R26, R37 ;  /* 0x000000251a1a7221 */ /* 0x000fe20000010000 */
[----:B----4-:R-:W-:Y:S01]  /*61c0*/  F2FP.PACK_AB R8, R38, R61 ;  /* 0x0000003d2608723e */ /* 0x010fe200000000ff */
[----:B------:R-:W4:Y:S02]  /*61d0*/  MUFU.EX2 R30, R39 ;  /* 0x00000027001e7308 */ /* 0x000f240000000800 */
[----:B------:R-:W-:Y:S01]  /*61e0*/  FADD.FTZ R3, R3, R26 ;  /* 0x0000001a03037221 */ /* 0x000fe20000010000 */
[----:B-----5:R-:W-:-:S05]  /*61f0*/  F2FP.PACK_AB R11, R35, R44 ;  /* 0x0000002c230b723e */ /* 0x020fca00000000ff */
[----:B------:R-:W5:Y:S02]  /*6200*/  MUFU.EX2 R28, R28 ;  /* 0x0000001c001c7308 */ /* 0x000f640000000800 */
[C---:B--2---:R-:W-:Y:S07]  /*6210*/  HMMA.16816.F32 R76, R8.reuse, R20, R76 ;  /* 0x00000014084c723c */ /* 0x044fee000000184c */
[----:B------:R-:W-:Y:S01]  /*6220*/  FADD.FTZ R21, R5, R34 ;  /* 0x0000002205157221 */ /* 0x000fe20000010000 */
[----:B---3--:R-:W-:Y:S01]  /*6230*/  HMMA.16816.F32 R96, R8, R16, R96 ;  /* 0x000000100860723c */ /* 0x008fe20000001860 */
[----:B------:R-:W2:Y:S02]  /*6240*/  MUFU.EX2 R5, R27 ;  /* 0x0000001b00057308 */ /* 0x000ea40000000800 */
[----:B------:R-:W-:-:S04]  /*6250*/  FADD.FTZ R4, R4, R21 ;  /* 0x0000001504047221 */ /* 0x000fc80000010000 */
[----:B------:R-:W-:Y:S01]  /*6260*/  FADD.FTZ R57, R57, R4 ;  /* 0x0000000439397221 */ /* 0x000fe20000010000 */
[C---:B------:R-:W-:Y:S01]  /*6270*/  HMMA.16816.F32 R68, R8.reuse, R18, R68 ;  /* 0x000000120844723c */ /* 0x040fe20000001844 */
[----:B------:R-:W3:Y:S01]  /*6280*/  LDSM.16.MT88.4 R16, [R148+0x9000] ;  /* 0x009000009410783b */ /* 0x000ee20000004200 */
[----:B------:R-:W-:Y:S02]  /*6290*/  FADD.FTZ R4, R54, R3 ;  /* 0x0000000336047221 */ /* 0x000fe40000010000 */
[----:B------:R-:W-:Y:S02]  /*62a0*/  FADD.FTZ R56, R56, R57 ;  /* 0x0000003938387221 */ /* 0x000fe40000010000 */
[----:B------:R-:W-:Y:S02]  /*62b0*/  FADD.FTZ R4, R51, R4 ;  /* 0x0000000433047221 */ /* 0x000fe40000010000 */
[----:B-1----:R-:W-:Y:S01]  /*62c0*/  HMMA.16816.F32 R72, R8, R12, R72 ;  /* 0x0000000c0848723c */ /* 0x002fe20000001848 */
[----:B------:R-:W-:-:S02]  /*62d0*/  FADD.FTZ R53, R53, R56 ;  /* 0x0000003835357221 */ /* 0x000fc40000010000 */
[----:B------:R-:W-:Y:S02]  /*62e0*/  FADD.FTZ R47, R47, R4 ;  /* 0x000000042f2f7221 */ /* 0x000fe40000010000 */
[----:B------:R-:W-:Y:S02]  /*62f0*/  FADD.FTZ R50, R50, R53 ;  /* 0x0000003532327221 */ /* 0x000fe40000010000 */
[----:B------:R-:W-:Y:S01]  /*6300*/  FADD.FTZ R46, R46, R47 ;  /* 0x0000002f2e2e7221 */ /* 0x000fe20000010000 */
[----:B------:R-:W-:Y:S01]  /*6310*/  HMMA.16816.F32 R92, R8, R14, R92 ;  /* 0x0000000e085c723c */ /* 0x000fe2000000185c */
[----:B------:R-:W1:Y:S01]  /*6320*/  LDSM.16.MT88.4 R12, [R152+0x9800] ;  /* 0x00980000980c783b */ /* 0x000e620000004200 */
        /* <DEDUP_REMOVED lines=9> */
[----:B------:R-:W-:Y:S02]  /*63c0*/  FADD.FTZ R58, R58, R101 ;  /* 0x000000653a3a7221 */ /* 0x000fe40000010000 */
        /* <DEDUP_REMOVED lines=10> */
[----:B------:R-:W-:Y:S01]  /*6470*/  FADD.FTZ R64, R64, R117 ;  /* 0x0000007540407221 */ /* 0x000fe20000010000 */
[----:B------:R-:W3:Y:S01]  /*6480*/  LDSM.16.MT88.4 R16, [R149+0x9800] ;  /* 0x009800009510783b */ /* 0x000ee20000004200 */
[----:B------:R-:W-:Y:S02]  /*6490*/  FADD.FTZ R116, R116, R111 ;  /* 0x0000006f74747221 */ /* 0x000fe40000010000 */
[----:B------:R-:W-:Y:S02]  /*64a0*/  FADD.FTZ R113, R113, R64 ;  /* 0x0000004071717221 */ /* 0x000fe40000010000 */
[----:B----4-:R-:W-:Y:S01]  /*64b0*/  F2FP.PACK_AB R8, R30, R33 ;  /* 0x000000211e08723e */ /* 0x010fe200000000ff */
        /* <DEDUP_REMOVED lines=9> */
[C---:B-1----:R-:W-:Y:S01]  /*6550*/  HMMA.16816.F32 R96, R8.reuse, R12, R96 ;  /* 0x0000000c0860723c */ /* 0x042fe20000001860 */
        /* <DEDUP_REMOVED lines=19> */
[C---:B---3--:R-:W-:Y:S08]  /*6690*/  HMMA.16816.F32 R76, R8.reuse, R16, R76 ;  /* 0x00000010084c723c */ /* 0x048ff0000000184c */
        /* <DEDUP_REMOVED lines=67> */
.L_x_5718:
[----:B------:R-:W-:-:S04]  /*6ad0*/  LEA R3, -R7, RZ, 0x7 ;  /* 0x000000ff07037211 */ /* 0x000fc800078e39ff */
[----:B------:R-:W-:Y:S02]  /*6ae0*/  SHF.R.S32.HI R4, RZ, 0x1f, R3 ;  /* 0x0000001fff047819 */ /* 0x000fe40000011403 */
.L_x_5719:
[----:B------:R-:W-:Y:S02]  /*6af0*/  ISETP.GE.AND P1, PT, R167, c[0x0][0x220], PT ;  /* 0x00008800a7007a0c */ /* 0x000fe40003f26270 */
[----:B------:R-:W-:-:S04]  /*6b00*/  LEA R180, P6, R3, R180, 0x1 ;  /* 0x000000b403b47211 */ /* 0x000fc800078c08ff */
[----:B------:R-:W-:-:S07]  /*6b10*/  LEA.HI.X R181, R3, R181, R4, 0x1, P6 ;  /* 0x000000b503b57211 */ /* 0x000fce00030f0c04 */
[----:B------:R-:W-:Y:S01]  /*6b20*/  @!P1 IMAD.MOV.U32 R9, RZ, RZ, c[0x0][0x1a4] ;  /* 0x00006900ff099624 */ /* 0x000fe200078e00ff */
[CC--:B------:R-:W-:Y:S01]  /*6b30*/  @!P1 LEA R6, P3, R7.reuse, R128.reuse, 0x5 ;  /* 0x0000008007069211 */ /* 0x0c0fe200078628ff */
[----:B------:R-:W-:Y:S01]  /*6b40*/  @!P1 IMAD.MOV.U32 R11, RZ, RZ, c[0x0][0x1a4] ;  /* 0x00006900ff0b9624 */ /* 0x000fe200078e00ff */
[-C--:B------:R-:W-:Y:S01]  /*6b50*/  @!P1 LEA R8, P2, R7, R128.reuse, 0x6 ;  /* 0x0000008007089211 */ /* 0x080fe200078430ff */
[----:B------:R-:W-:Y:S01]  /*6b60*/  @!P1 IMAD.MOV.U32 R130, RZ, RZ, R128 ;  /* 0x000000ffff829224 */ /* 0x000fe200078e0080 */
[----:B------:R-:W-:Y:S01]  /*6b70*/  @!P1 IADD3 R5, P5, P4, R3, R128, R172 ;  /* 0x0000008003059210 */ /* 0x000fe20007cbe0ac */
        /* <DEDUP_REMOVED lines=14> */
[C---:B------:R-:W-:Y:S01]  /*6c60*/  @!P1 IMAD.WIDE.U32 R18, R7.reuse, 0x30, R130 ;  /* 0x0000003007129825 */ /* 0x040fe200078e0082 */
[----:B------:R-:W-:Y:S02]  /*6c70*/  @!P1 IADD3.X R130, R4, R131, R169, P5, P4 ;  /* 0x0000008304829210 */ /* 0x000fe40002fe84a9 */
[----:B------:R-:W-:Y:S01]  /*6c80*/  @P1 STS.128 [R166+0x6800], RZ ;  /* 0x006800ffa6001388 */ /* 0x000fe20000000c00 */
[----:B------:R-:W-:Y:S01]  /*6c90*/  @!P1 IMAD.WIDE.U32 R14, R7, 0x50, R14 ;  /* 0x00000050070e9825 */ /* 0x000fe200078e000e */
[----:B------:R-:W-:-:S03]  /*6ca0*/  @!P1 LEA.HI.X R23, R5, c[0x0][0x174], R130, 0x1, P2 ;  /* 0x00005d0005179a11 */ /* 0x000fc600010f0c82 */
[----:B------:R-:W-:Y:S01]  /*6cb0*/  @!P1 IMAD.WIDE.U32 R12, R7, 0x60, R12 ;  /* 0x00000060070c9825 */ /* 0x000fe200078e000c */
[----:B------:R-:W-:Y:S01]  /*6cc0*/  @!P1 IADD3 R5, P2, R3, R14, RZ ;  /* 0x0000000e03059210 */ /* 0x000fe20007f5e0ff */
[----:B------:R-:W-:Y:S01]  /*6cd0*/  @!PT LDS RZ, [RZ] ;  /* 0x00000000fffff984 */ /* 0x000fe20000000800 */
[----:B------:R-:W-:Y:S01]  /*6ce0*/  @!PT LDS RZ, [RZ] ;  /* 0x00000000fffff984 */ /* 0x000fe20000000800 */
[----:B------:R-:W-:Y:S01]  /*6cf0*/  @!PT LDS RZ, [RZ] ;  /* 0x00000000fffff984 */ /* 0x000fe20000000800 */
[----:B------:R2:W-:Y:S02]  /*6d00*/  @!P1 LDGSTS.E.BYPASS.LTC128B.128 [R166+0x6800], [R22.64] ;  /* 0x0680000016a69fae */ /* 0x0005e4000b901d46 */
[----:B------:R-:W-:Y:S02]  /*6d10*/  @!P1 IMAD.WIDE.U32 R20, R7, 0x70, R20 ;  /* 0x0000007007149825 */ /* 0x000fe400078e0014 */
[----:B------:R-:W-:Y:S02]  /*6d20*/  @P1 STS.128 [R166+0x7000], RZ ;  /* 0x007000ffa6001388 */ /* 0x000fe40000000c00 */
[----:B------:R-:W-:Y:S02]  /*6d30*/  @!P1 IMAD.MOV.U32 R10, RZ, RZ, c[0x0][0x1a4] ;  /* 0x00006900ff0a9624 */ /* 0x000fe400078e00ff */
[----:B------:R-:W-:-:S02]  /*6d40*/  @!P1 IMAD.MOV.U32 R7, RZ, RZ, c[0x0][0x1a4] ;  /* 0x00006900ff079624 */ /* 0x000fc400078e00ff */
[----:B------:R-:W-:Y:S01]  /*6d50*/  @!P1 IMAD R17, R10, 0x30, RZ ;  /* 0x000000300a119824 */ /* 0x000fe200078e02ff */
[----:B------:R-:W-:Y:S01]  /*6d60*/  @!P1 IADD3 R10, P3, R3, R18, RZ ;  /* 0x00000012030a9210 */ /* 0x000fe20007f7e0ff */
[----:B------:R-:W-:Y:S02]  /*6d70*/  @!P1 IMAD R7, R7, 0x50, RZ ;  /* 0x0000005007079824 */ /* 0x000fe400078e02ff */
[----:B------:R-:W-:Y:S01]  /*6d80*/  @!P1 IMAD.MOV.U32 R16, RZ, RZ, c[0x0][0x1a4] ;  /* 0x00006900ff109624 */ /* 0x000fe200078e00ff */
[C---:B------:R-:W-:Y:S01]  /*6d90*/  @!P1 IADD3.X R17, R4.reuse, R19, R17, P3, !PT ;  /* 0x0000001304119210 */ /* 0x040fe20001ffe411 */
[----:B------:R-:W-:Y:S01]  /*6da0*/  @!P1 IMAD.MOV.U32 R14, RZ, RZ, c[0x0][0x1a4] ;  /* 0x00006900ff0e9624 */ /* 0x000fe200078e00ff */
[----:B------:R-:W-:Y:S01]  /*6db0*/  @!P1 IADD3.X R18, R4, R15, R7, P2, !PT ;  /* 0x0000000f04129210 */ /* 0x000fe200017fe407 */
[----:B------:R-:W-:Y:S01]  /*6dc0*/  @!P1 IMAD R7, R16, 0x60, RZ ;  /* 0x0000006010079824 */ /* 0x000fe200078e02ff */
[C---:B------:R-:W-:Y:S01]  /*6dd0*/  @!P1 IADD3 R6, P3, R3.reuse, R6, RZ ;  /* 0x0000000603069210 */ /* 0x040fe20007f7e0ff */
[----:B------:R-:W-:Y:S01]  /*6de0*/  @!P1 IMAD R15, R14, 0x70, RZ ;  /* 0x000000700e0f9824 */ /* 0x000fe200078e02ff */
[----:B------:R-:W-:-:S02]  /*6df0*/  @!P1 IADD3 R8, P2, R3, R8, RZ ;  /* 0x0000000803089210 */ /* 0x000fc40007f5e0ff */
[----:B------:R-:W-:Y:S01]  /*6e00*/  @!P1 LEA R14, P5, R6, c[0x0][0x170], 0x1 ;  /* 0x00005c00060e9a11 */ /* 0x000fe200078a08ff */
[C---:B------:R-:W-:Y:S01]  /*6e10*/  @!P1 IMAD.X R9, R4.reuse, 0x1, R9, P3 ;  /* 0x0000000104099824 */ /* 0x040fe200018e0609 */
[C---:B------:R-:W-:Y:S01]  /*6e20*/  @!P1 IADD3 R12, P3, R3.reuse, R12, RZ ;  /* 0x0000000c030c9210 */ /* 0x040fe20007f7e0ff */
[C---:B------:R-:W-:Y:S01]  /*6e30*/  @!P1 IMAD.X R11, R4.reuse, 0x1, R11, P2 ;  /* 0x00000001040b9824 */ /* 0x040fe200010e060b */
[----:B------:R-:W-:Y:S02]  /*6e40*/  @!P1 IADD3 R3, P2, R3, R20, RZ ;  /* 0x0000001403039210 */ /* 0x000fe40007f5e0ff */
        /* <DEDUP_REMOVED lines=22> */
[----:B------:R-:W-:-:S03]  /*6fb0*/  @!P1 LEA.HI.X R33, R3, c[0x0][0x174], R4, 0x1, P2 ;  /* 0x00005d0003219a11 */ /* 0x000fc600010f0c04 */
        /* <DEDUP_REMOVED lines=19> */
[----:B--2---:R-:W-:Y:S04]  /*70f0*/  LDSM.16.M88.4 R20, [R158] ;  /* 0x000000009e14783b */ /* 0x004fe80000000200 */
[----:B---3--:R-:W5:Y:S04]  /*7100*/  LDSM.16.M88.4 R12, [R157+0x2000] ;  /* 0x002000009d0c783b */ /* 0x008f680000000200 */
[----:B------:R-:W-:Y:S04]  /*7110*/  LDSM.16.M88.4 R100, [R156] ;  /* 0x000000009c64783b */ /* 0x000fe80000000200 */
[----:B------:R-:W-:Y:S04]  /*7120*/  LDSM.16.M88.4 R28, [R151+0x2000] ;  /* 0x00200000971c783b */ /* 0x000fe80000000200 */
[----:B------:R-:W1:Y:S04]  /*7130*/  LDSM.16.M88.4 R4, [R157+0x2800] ;  /* 0x002800009d04783b */ /* 0x000e680000000200 */
[----:B------:R-:W2:Y:S04]  /*7140*/  LDSM.16.M88.4 R52, [R157+0x3800] ;  /* 0x003800009d34783b */ /* 0x000ea80000000200 */
[----:B------:R-:W3:Y:S04]  /*7150*/  LDSM.16.M88.4 R44, [R157+0x4000] ;  /* 0x004000009d2c783b */ /* 0x000ee80000000200 */
[----:B----4-:R-:W4:Y:S04]  /*7160*/  LDSM.16.M88.4 R24, [R151+0x2800] ;  /* 0x002800009718783b */ /* 0x010f280000000200 */
[----:B------:R-:W2:Y:S04]  /*7170*/  LDSM.16.M88.4 R60, [R157+0x3000] ;  /* 0x003000009d3c783b */ /* 0x000ea80000000200 */
[----:B------:R-:W2:Y:S04]  /*7180*/  LDSM.16.M88.4 R36, [R157+0x4800] ;  /* 0x004800009d24783b */ /* 0x000ea80000000200 */
[----:B------:R-:W-:Y:S01]  /*7190*/  LDSM.16.M88.4 R112, [R157+0x5800] ;  /* 0x005800009d70783b */ /* 0x000fe20000000200 */
[C---:B-----5:R-:W-:Y:S03]  /*71a0*/  HMMA.16816.F32 R16, R20.reuse, R12, RZ ;  /* 0x0000000c1410723c */ /* 0x060fe600000018ff */
[----:B------:R-:W-:Y:S04]  /*71b0*/  LDSM.16.M88.4 R108, [R151+0x3800] ;  /* 0x00380000976c783b */ /* 0x000fe80000000200 */
[----:B------:R-:W-:Y:S01]  /*71c0*/  LDSM.16.M88.4 R104, [R151+0x4000] ;  /* 0x004000009768783b */ /* 0x000fe20000000200 */
[C---:B------:R-:W-:Y:S03]  /*71d0*/  HMMA.16816.F32 R12, R20.reuse, R14, RZ ;  /* 0x0000000e140c723c */ /* 0x040fe600000018ff */
[----:B------:R-:W-:Y:S04]  /*71e0*/  LDSM.16.M88.4 R116, [R151+0x3000] ;  /* 0x003000009774783b */ /* 0x000fe80000000200 */
[----:B------:R-:W0:Y:S01]  /*71f0*/  LDGDEPBAR ;  /* 0x00000000000079af */ /* 0x000e220000000000 */
[----:B-1----:R-:W-:Y:S08]  /*7200*/  HMMA.16816.F32 R8, R20, R4, RZ ;  /* 0x000000041408723c */ /* 0x002ff000000018ff */
[C---:B------:R-:W-:Y:S08]  /*7210*/  HMMA.16816.F32 R16, R100.reuse, R28, R16 ;  /* 0x0000001c6410723c */ /* 0x040ff00000001810 */
[----:B------:R-:W-:Y:S01]  /*7220*/  HMMA.16816.F32 R12, R100, R30, R12 ;  /* 0x0000001e640c723c */ /* 0x000fe2000000180c */
[----:B------:R-:W1:Y:S07]  /*7230*/  LDSM.16.M88.4 R28, [R157+0x5000] ;  /* 0x005000009d1c783b */ /* 0x000e6e0000000200 */
[C---:B------:R-:W-:Y:S08]  /*7240*/  HMMA.16816.F32 R4, R20.reuse, R6, RZ ;  /* 0x000000061404723c */ /* 0x040ff000000018ff */
[C---:B--2---:R-:W-:Y:S08]  /*7250*/  HMMA.16816.F32 R56, R20.reuse, R52, RZ ;  /* 0x000000341438723c */ /* 0x044ff000000018ff */
[C---:B---3--:R-:W-:Y:S08]  /*7260*/  HMMA.16816.F32 R48, R20.reuse, R44, RZ ;  /* 0x0000002c1430723c */ /* 0x048ff000000018ff */
[C---:B------:R-:W-:Y:S08]  /*7270*/  HMMA.16816.F32 R52, R20.reuse, R54, RZ ;  /* 0x000000361434723c */ /* 0x040ff000000018ff */
[----:B------:R-:W-:Y:S08]  /*7280*/  HMMA.16816.F32 R44, R20, R46, RZ ;  /* 0x0000002e142c723c */ /* 0x000ff000000018ff */
[C---:B----4-:R-:W-:Y:S08]  /*7290*/  HMMA.16816.F32 R8, R100.reuse, R24, R8 ;  /* 0x000000186408723c */ /* 0x050ff00000001808 */
[----:B------:R-:W-:Y:S08]  /*72a0*/  HMMA.16816.F32 R4, R100, R26, R4 ;  /* 0x0000001a6404723c */ /* 0x000ff00000001804 */
        /* <DEDUP_REMOVED lines=16> */
[C---:B------:R-:W-:Y:S08]  /*73b0*/  HMMA.16816.F32 R60, R100.reuse, R118, R60 ;  /* 0x00000076643c723c */ /* 0x040ff0000000183c */
[C---:B-1----:R-:W-:Y:S08]  /*73c0*/  HMMA.16816.F32 R40, R100.reuse, R112, R40 ;  /* 0x000000706428723c */ /* 0x042ff00000001828 */
[C---:B------:R-:W-:Y:S01]  /*73d0*/  HMMA.16816.F32 R36, R100.reuse, R114, R36 ;  /* 0x000000726424723c */ /* 0x040fe20000001824 */
[----:B------:R-:W-:Y:S07]  /*73e0*/  LDSM.16.M88.4 R112, [R146] ;  /* 0x000000009270783b */ /* 0x000fee0000000200 */
[C---:B--2---:R-:W-:Y:S08]  /*73f0*/  HMMA.16816.F32 R32, R100.reuse, R108, R32 ;  /* 0x0000006c6420723c */ /* 0x044ff00000001820 */
[C---:B------:R-:W-:Y:S01]  /*7400*/  HMMA.16816.F32 R28, R100.reuse, R110, R28 ;  /* 0x0000006e641c723c */ /* 0x040fe2000000181c */
[----:B------:R-:W-:Y:S07]  /*7410*/  LDSM.16.M88.4 R108, [R154] ;  /* 0x000000009a6c783b */ /* 0x000fee0000000200 */
[C---:B---3--:R-:W-:Y:S08]  /*7420*/  HMMA.16816.F32 R24, R100.reuse, R104, R24 ;  /* 0x000000686418723c */ /* 0x048ff00000001818 */
[----:B------:R-:W-:Y:S01]  /*7430*/  HMMA.16816.F32 R20, R100, R106, R20 ;  /* 0x0000006a6414723c */ /* 0x000fe20000001814 */
[----:B------:R-:W1:Y:S04]  /*7440*/  LDSM.16.M88.4 R100, [R155] ;  /* 0x000000009b64783b */ /* 0x000e680000000200 */
[----:B------:R-:W2:Y:S03]  /*7450*/  LDSM.16.M88.4 R104, [R147] ;  /* 0x000000009368783b */ /* 0x000ea60000000200 */
        /* <DEDUP_REMOVED lines=17> */
[----:B------:R-:W-:Y:S07]  /*7570*/  LDSM.16.M88.4 R112, [R153] ;  /* 0x000000009970783b */ /* 0x000fee0000000200 */
[C---:B-1----:R-:W-:Y:S08]  /*7580*/  HMMA.16816.F32 R32, R100.reuse, R108, R32 ;  /* 0x0000006c6420723c */ /* 0x042ff00000001820 */
[C---:B------:R-:W-:Y:S01]  /*7590*/  HMMA.16816.F32 R28, R100.reuse, R110, R28 ;  /* 0x0000006e641c723c */ /* 0x040fe2000000181c */
[----:B------:R-:W1:Y:S07]  /*75a0*/  LDSM.16.M88.4 R108, [R140+0x1000] ;  /* 0x001000008c6c783b */ /* 0x000e6e0000000200 */
[C---:B--2---:R-:W-:Y:S08]  /*75b0*/  HMMA.16816.F32 R24, R100.reuse, R104, R24 ;  /* 0x000000686418723c */ /* 0x044ff00000001818 */
[----:B------:R-:W-:Y:S01]  /*75c0*/  HMMA.16816.F32 R20, R100, R106, R20 ;  /* 0x0000006a6414723c */ /* 0x000fe20000001814 */
[----:B------:R-:W2:Y:S04]  /*75d0*/  LDSM.16.M88.4 R100, [R140+0x800] ;  /* 0x000800008c64783b */ /* 0x000ea80000000200 */
[----:B------:R-:W3:Y:S03]  /*75e0*/  LDSM.16.M88.4 R104, [R140] ;  /* 0x000000008c68783b */ /* 0x000ee60000000200 */
        /* <DEDUP_REMOVED lines=9> */
[C---:B-1----:R-:W-:Y:S07]  /*7680*/  HMMA.16816.F32 R40, R112.reuse, R108, R40 ;  /* 0x0000006c7028723c */ /* 0x042fee0000001828 */
[----:B------:R-:W-:Y:S01]  /*7690*/  IMAD.SHL.U32 R109, R165, 0x80, RZ ;  /* 0x00000080a56d7824 */ /* 0x000fe200078e00ff */
[----:B------:R-:W-:Y:S04]  /*76a0*/  HMMA.16816.F32 R36, R112, R110, R36 ;  /* 0x0000006e7024723c */ /* 0x000fe80000001824 */
[----:B------:R-:W-:-:S04]  /*76b0*/  LOP3.LUT R3, R109, 0x8, R124, 0xfe, !PT ;  /* 0x000000086d037812 */ /* 0x000fc800078efe7c */
[C---:B--2---:R-:W-:Y:S01]  /*76c0*/  HMMA.16816.F32 R48, R112.reuse, R100, R48 ;  /* 0x000000647030723c */ /* 0x044fe20000001830 */
[CC--:B------:R-:W-:Y:S02]  /*76d0*/  ISETP.GE.AND P2, PT, R3.reuse, R126.reuse, PT ;  /* 0x0000007e0300720c */ /* 0x0c0fe40003f46270 */
[----:B------:R-:W-:Y:S02]  /*76e0*/  ISETP.GE.AND P6, PT, R3, R125, PT ;  /* 0x0000007d0300720c */ /* 0x000fe40003fc6270 */
[----:B------:R-:W-:Y:S02]  /*76f0*/  LOP3.LUT R3, R109, 0x18, R124, 0xfe, !PT ;  /* 0x000000186d037812 */ /* 0x000fe400078efe7c */
[----:B------:R-:W-:Y:S01]  /*7700*/  FSEL R12, R12, -INF , !P2 ;  /* 0xff8000000c0c7808 */ /* 0x000fe20005000000 */
[----:B------:R-:W-:Y:S01]  /*7710*/  HMMA.16816.F32 R44, R112, R102, R44 ;  /* 0x00000066702c723c */ /* 0x000fe2000000182c */
[----:B------:R-:W1:Y:S01]  /*7720*/  LDSM.16.M88.4 R100, [R140+0x3800] ;  /* 0x003800008c64783b */ /* 0x000e620000000200 */
[----:B------:R-:W-:-:S02]  /*7730*/  ISETP.GE.AND P4, PT, R3, R126, PT ;  /* 0x0000007e0300720c */ /* 0x000fc40003f86270 */
[-C--:B------:R-:W-:Y:S02]  /*7740*/  ISETP.GE.AND P2, PT, R3, R125.reuse, PT ;  /* 0x0000007d0300720c */ /* 0x080fe40003f46270 */
[--C-:B------:R-:W-:Y:S02]  /*7750*/  LOP3.LUT R3, R109, 0x28, R124.reuse, 0xfe, !PT ;  /* 0x000000286d037812 */ /* 0x100fe400078efe7c */
[C---:B---3--:R-:W-:Y:S01]  /*7760*/  HMMA.16816.F32 R56, R112.reuse, R104, R56 ;  /* 0x000000687038723c */ /* 0x048fe20000001838 */
[----:B------:R-:W-:Y:S02]  /*7770*/  FSEL R116, R4, -INF , !P4 ;  /* 0xff80000004747808 */ /* 0x000fe40006000000 */
[----:B------:R-:W-:Y:S02]  /*7780*/  ISETP.GE.AND P4, PT, R3, R125, PT ;  /* 0x0000007d0300720c */ /* 0x000fe40003f86270 */
[----:B------:R-:W-:Y:S02]  /*7790*/  FSEL R135, R6, -INF , !P2 ;  /* 0xff80000006877808 */ /* 0x000fe40005000000 */
[----:B------:R-:W-:Y:S01]  /*77a0*/  LOP3.LUT R4, R109, 0x40, R124, 0xfe, !PT ;  /* 0x000000406d047812 */ /* 0x000fe200078efe7c */
[----:B------:R-:W-:Y:S01]  /*77b0*/  HMMA.16816.F32 R52, R112, R106, R52 ;  /* 0x0000006a7034723c */ /* 0x000fe20000001834 */
[----:B------:R-:W2:Y:S01]  /*77c0*/  LDSM.16.M88.4 R104, [R140+0x3000] ;  /* 0x003000008c68783b */ /* 0x000ea20000000200 */
[----:B------:R-:W-:Y:S01]  /*77d0*/  FSEL R183, R62, -INF , !P4 ;  /* 0xff8000003eb77808 */ /* 0x000fe20006000000 */
[----:B------:R-:W-:-:S04]  /*77e0*/  DEPBAR.LE SB0, 0x0 ;  /* 0x000080000000791a */ /* 0x000fc80000000000 */
[----:B------:R-:W-:Y:S01]  /*77f0*/  BAR.SYNC.DEFER_BLOCKING 0x0 ;  /* 0x0000000000007b1d */ /* 0x000fe20000010000 */
[----:B------:R-:W-:-:S04]  /*7800*/  ISETP.GE.AND P4, PT, R4, R126, PT ;  /* 0x0000007e0400720c */ /* 0x000fc80003f86270 */
[----:B------:R-:W-:Y:S01]  /*7810*/  FSEL R130, R48, -INF , !P4 ;  /* 0xff80000030827808 */ /* 0x000fe20006000000 */
[C---:B-1----:R-:W-:Y:S07]  /*7820*/  HMMA.16816.F32 R24, R112.reuse, R100, R24 ;  /* 0x000000647018723c */ /* 0x042fee0000001818 */
[----:B------:R-:W-:Y:S01]  /*7830*/  LOP3.LUT R100, R109, 0x10, R124, 0xfe, !PT ;  /* 0x000000106d647812 */ /* 0x000fe200078efe7c */
[----:B------:R-:W-:Y:S03]  /*7840*/  HMMA.16816.F32 R20, R112, R102, R20 ;  /* 0x000000667014723c */ /* 0x000fe60000001814 */
[----:B------:R-:W-:-:S02]  /*7850*/  ISETP.GE.AND P3, PT, R100, R126, PT ;  /* 0x0000007e6400720c */ /* 0x000fc40003f66270 */
[-C--:B------:R-:W-:Y:S02]  /*7860*/  ISETP.GE.AND P5, PT, R100, R125.reuse, PT ;  /* 0x0000007d6400720c */ /* 0x080fe40003fa6270 */
[--C-:B------:R-:W-:Y:S01]  /*7870*/  LOP3.LUT R100, R109, 0x20, R124.reuse, 0xfe, !PT ;  /* 0x000000206d647812 */ /* 0x100fe200078efe7c */
[C---:B--2---:R-:W-:Y:S01]  /*7880*/  HMMA.16816.F32 R32, R112.reuse, R104, R32 ;  /* 0x000000687020723c */ /* 0x044fe20000001820 */
[----:B------:R-:W-:Y:S02]  /*7890*/  FSEL R139, R10, -INF , !P5 ;  /* 0xff8000000a8b7808 */ /* 0x000fe40006800000 */
[----:B------:R-:W-:Y:S02]  /*78a0*/  ISETP.GE.AND P5, PT, R3, R126, PT ;  /* 0x0000007e0300720c */ /* 0x000fe40003fa6270 */
[----:B------:R-:W-:Y:S02]  /*78b0*/  LOP3.LUT R3, R109, 0x38, R124, 0xfe, !PT ;  /* 0x000000386d037812 */ /* 0x000fe400078efe7c */
[----:B------:R-:W-:Y:S01]  /*78c0*/  FSEL R134, R60, -INF , !P5 ;  /* 0xff8000003c867808 */ /* 0x000fe20006800000 */
[----:B------:R-:W-:Y:S01]  /*78d0*/  HMMA.16816.F32 R28, R112, R106, R28 ;  /* 0x0000006a701c723c */ /* 0x000fe2000000181c */
[----:B------:R-:W-:-:S04]  /*78e0*/  ISETP.GE.AND P5, PT, R3, R125, PT ;  /* 0x0000007d0300720c */ /* 0x000fc80003fa6270 */
[----:B------:R-:W-:Y:S02]  /*78f0*/  FSEL R187, R54, -INF , !P5 ;  /* 0xff80000036bb7808 */ /* 0x000fe40006800000 */
[----:B------:R-:W-:Y:S02]  /*7900*/  FSEL R107, R14, -INF , !P6 ;  /* 0xff8000000e6b7808 */ /* 0x000fe40007000000 */
[----:B------:R-:W-:Y:S02]  /*7910*/  FSEL R114, R8, -INF , !P3 ;  /* 0xff80000008727808 */ /* 0x000fe40005800000 */
[C---:B------:R-:W-:Y:S02]  /*7920*/  ISETP.GE.AND P6, PT, R100.reuse, R126, PT ;  /* 0x0000007e6400720c */ /* 0x040fe40003fc6270 */
[----:B------:R-:W-:Y:S02]  /*7930*/  ISETP.GE.AND P3, PT, R100, R125, PT ;  /* 0x0000007d6400720c */ /* 0x000fe40003f66270 */
[----:B------:R-:W-:-:S02]  /*7940*/  LOP3.LUT R8, R109, 0x30, R124, 0xfe, !PT ;  /* 0x000000306d087812 */ /* 0x000fc400078efe7c */
[----:B------:R-:W-:Y:S02]  /*7950*/  FSEL R136, R64, -INF , !P6 ;  /* 0xff80000040887808 */ /* 0x000fe40007000000 */
[----:B------:R-:W-:Y:S02]  /*7960*/  FSEL R137, R66, -INF , !P3 ;  /* 0xff80000042897808 */ /* 0x000fe40005800000 */
[CC--:B------:R-:W-:Y:S02]  /*7970*/  ISETP.GE.AND P2, PT, R8.reuse, R126.reuse, PT ;  /* 0x0000007e0800720c */ /* 0x0c0fe40003f46270 */
[----:B------:R-:W-:Y:S02]  /*7980*/  ISETP.GE.AND P6, PT, R8, R125, PT ;  /* 0x0000007d0800720c */ /* 0x000fe40003fc6270 */
[----:B------:R-:W-:Y:S02]  /*7990*/  ISETP.GE.AND P3, PT, R3, R126, PT ;  /* 0x0000007e0300720c */ /* 0x000fe40003f66270 */
[----:B------:R-:W-:-:S02]  /*79a0*/  LOP3.LUT R3, R109, 0x48, R124, 0xfe, !PT ;  /* 0x000000486d037812 */ /* 0x000fc400078efe7c */
[----:B------:R-:W-:Y:S02]  /*79b0*/  FSEL R60, R56, -INF , !P2 ;  /* 0xff800000383c7808 */ /* 0x000fe40005000000 */
[----:B------:R-:W-:Y:S02]  /*79c0*/  FSEL R191, R58, -INF , !P6 ;  /* 0xff8000003abf7808 */ /* 0x000fe40007000000 */
[----:B------:R-:W-:Y:S02]  /*79d0*/  FSEL R62, R52, -INF , !P3 ;  /* 0xff800000343e7808 */ /* 0x000fe40005800000 */
[-C--:B------:R-:W-:Y:S02]  /*79e0*/  ISETP.GE.AND P2, PT, R4, R125.reuse, PT ;  /* 0x0000007d0400720c */ /* 0x080fe40003f46270 */
[C---:B------:R-:W-:Y:S02]  /*79f0*/  ISETP.GE.AND P6, PT, R3.reuse, R126, PT ;  /* 0x0000007e0300720c */ /* 0x040fe40003fc6270 */
[----:B------:R-:W-:-:S02]  /*7a00*/  ISETP.GE.AND P3, PT, R3, R125, PT ;  /* 0x0000007d0300720c */ /* 0x000fc40003f66270 */
[C-C-:B------:R-:W-:Y:S02]  /*7a10*/  LOP3.LUT R4, R109.reuse, 0x50, R124.reuse, 0xfe, !PT ;  /* 0x000000506d047812 */ /* 0x140fe400078efe7c */
[----:B------:R-:W-:Y:S02]  /*7a20*/  LOP3.LUT R3, R109, 0x58, R124, 0xfe, !PT ;  /* 0x000000586d037812 */ /* 0x000fe400078efe7c */
[----:B------:R-:W-:Y:S02]  /*7a30*/  FSEL R133, R50, -INF , !P2 ;  /* 0xff80000032857808 */ /* 0x000fe40005000000 */
[----:B------:R-:W-:Y:S02]  /*7a40*/  FSEL R132, R44, -INF , !P6 ;  /* 0xff8000002c847808 */ /* 0x000fe40007000000 */
        /* <DEDUP_REMOVED lines=9> */
[-C--:B------:R-:W-:Y:S02]  /*7ae0*/  ISETP.GE.AND P3, PT, R4, R126.reuse, PT ;  /* 0x0000007e0400720c */ /* 0x080fe40003f66270 */
[C---:B------:R-:W-:Y:S02]  /*7af0*/  ISETP.GE.AND P4, PT, R3.reuse, R126, PT ;  /* 0x0000007e0300720c */ /* 0x040fe40003f86270 */
[----:B------:R-:W-:Y:S02]  /*7b00*/  ISETP.GE.AND P2, PT, R3, R125, PT ;  /* 0x0000007d0300720c */ /* 0x000fe40003f46270 */
[C---:B------:R-:W-:Y:S02]  /*7b10*/  LOP3.LUT R3, R109.reuse, 0x70, R124, 0xfe, !PT ;  /* 0x000000706d037812 */ /* 0x040fe400078efe7c */
[----:B------:R-:W-:-:S02]  /*7b20*/  LOP3.LUT R8, R109, R124, RZ, 0xfc, !PT ;  /* 0x0000007c6d087212 */ /* 0x000fc400078efcff */
[----:B------:R-:W-:Y:S02]  /*7b30*/  FSEL R113, R38, -INF , !P6 ;  /* 0xff80000026717808 */ /* 0x000fe40007000000 */
[----:B------:R-:W-:Y:S02]  /*7b40*/  FSEL R64, R32, -INF , !P3 ;  /* 0xff80000020407808 */ /* 0x000fe40005800000 */
[C---:B------:R-:W-:Y:S02]  /*7b50*/  ISETP.GE.AND P6, PT, R3.reuse, R126, PT ;  /* 0x0000007e0300720c */ /* 0x040fe40003fc6270 */
[----:B------:R-:W-:Y:S02]  /*7b60*/  ISETP.GE.AND P3, PT, R3, R125, PT ;  /* 0x0000007d0300720c */ /* 0x000fe40003f66270 */
[----:B------:R-:W-:Y:S02]  /*7b70*/  IADD3 R3, R8, 0x1, RZ ;  /* 0x0000000108037810 */ /* 0x000fe40007ffe0ff */
[----:B------:R-:W-:-:S02]  /*7b80*/  FSEL R112, R40, -INF , !P5 ;  /* 0xff80000028707808 */ /* 0x000fc40006800000 */
[----:B------:R-:W-:Y:S02]  /*7b90*/  FSEL R101, R30, -INF , !P2 ;  /* 0xff8000001e657808 */ /* 0x000fe40005000000 */
[-C--:B------:R-:W-:Y:S02]  /*7ba0*/  ISETP.GE.AND P5, PT, R4, R125.reuse, PT ;  /* 0x0000007d0400720c */ /* 0x080fe40003fa6270 */
[C---:B------:R-:W-:Y:S02]  /*7bb0*/  ISETP.GE.AND P2, PT, R3.reuse, R126, PT ;  /* 0x0000007e0300720c */ /* 0x040fe40003f46270 */
        /* <DEDUP_REMOVED lines=47> */
[----:B------:R-:W-:Y:S02]  /*7eb0*/  LOP3.LUT R124, R109, 0x78, R124, 0xfe, !PT ;  /* 0x000000786d7c7812 */ /* 0x000fe400078efe7c */
        /* <DEDUP_REMOVED lines=9> */
[CC--:B------:R-:W-:Y:S02]  /*7f50*/  ISETP.GE.AND P5, PT, R124.reuse, R126.reuse, PT ;  /* 0x0000007e7c00720c */ /* 0x0c0fe40003fa6270 */
[----:B------:R-:W-:Y:S02]  /*7f60*/  ISETP.GE.AND P4, PT, R124, R125, PT ;  /* 0x0000007d7c00720c */ /* 0x000fe40003f86270 */
[----:B------:R-:W-:Y:S02]  /*7f70*/  FSEL R175, R47, -INF , !P6 ;  /* 0xff8000002faf7808 */ /* 0x000fe40007000000 */
[----:B------:R-:W-:Y:S02]  /*7f80*/  FSEL R124, R41, -INF , !P3 ;  /* 0xff800000297c7808 */ /* 0x000fe40005800000 */
[----:B------:R-:W-:Y:S02]  /*7f90*/  FSEL R129, R43, -INF , !P2 ;  /* 0xff8000002b817808 */ /* 0x000fe40005000000 */
[----:B------:R-:W-:-:S02]  /*7fa0*/  ISETP.GE.AND P6, PT, R7, R126, PT ;  /* 0x0000007e0700720c */ /* 0x000fc40003fc6270 */
[-C--:B------:R-:W-:Y:S02]  /*7fb0*/  ISETP.GE.AND P3, PT, R7, R125.reuse, PT ;  /* 0x0000007d0700720c */ /* 0x080fe40003f66270 */
        /* <DEDUP_REMOVED lines=29> */
[----:B------:R-:W-:Y:S05]  /*8190*/  @!P0 BRA `(.L_x_5721) ;  /* 0x000003a000008947 */ /* 0x000fea0003800000 */
[----:B------:R-:W1:Y:S01]  /*81a0*/  I2F.RP R8, R121 ;  /* 0x0000007900087306 */ /* 0x000e620000209400 */
[----:B------:R-:W-:-:S02]  /*81b0*/  IABS R14, R109 ;  /* 0x0000006d000e7213 */ /* 0x000fc40000000000 */
[C---:B------:R-:W-:Y:S02]  /*81c0*/  IADD3 R9, R109.reuse, -0x80, RZ ;  /* 0xffffff806d097810 */ /* 0x040fe40007ffe0ff */
[----:B------:R-:W-:-:S03]  /*81d0*/  LOP3.LUT R109, R109, c[0x0][0x2d0], RZ, 0x3c, !PT ;  /* 0x0000b4006d6d7a12 */ /* 0x000fc600078e3cff */
[----:B-1----:R-:W1:Y:S02]  /*81e0*/  MUFU.RCP R10, R8 ;  /* 0x00000008000a7308 */ /* 0x002e640000001000 */
[----:B-1----:R-:W-:Y:S02]  /*81f0*/  IADD3 R10, R10, 0xffffffe, RZ ;  /* 0x0ffffffe0a0a7810 */ /* 0x002fe40007ffe0ff */
[----:B------:R-:W-:-:S04]  /*8200*/  IABS R8, R9 ;  /* 0x0000000900087213 */ /* 0x000fc80000000000 */
[----:B------:R-:W1:Y:S01]  /*8210*/  F2I.FTZ.U32.TRUNC.NTZ R11, R10 ;  /* 0x0000000a000b7305 */ /* 0x000e62000021f000 */
[----:B------:R-:W-:Y:S01]  /*8220*/  LOP3.LUT R9, R9, c[0x0][0x2d0], RZ, 0x3c, !PT ;  /* 0x0000b40009097a12 */ /* 0x000fe200078e3cff */
[----:B-1----:R-:W-:Y:S02]  /*8230*/  IMAD.MOV R7, RZ, RZ, -R11 ;  /* 0x000000ffff077224 */ /* 0x002fe400078e0a0b */
[----:B------:R-:W-:Y:S02]  /*8240*/  IMAD.MOV.U32 R10, RZ, RZ, RZ ;  /* 0x000000ffff0a7224 */ /* 0x000fe400078e00ff */
[----:B------:R-:W-:-:S04]  /*8250*/  IMAD R7, R7, R121, RZ ;  /* 0x0000007907077224 */ /* 0x000fc800078e02ff */
[----:B------:R-:W-:-:S06]  /*8260*/  IMAD.HI.U32 R7, R11, R7, R10 ;  /* 0x000000070b077227 */ /* 0x000fcc00078e000a */
[----:B------:R-:W-:-:S04]  /*8270*/  IMAD.HI.U32 R11, R7, R14, RZ ;  /* 0x0000000e070b7227 */ /* 0x000fc800078e00ff */
[----:B------:R-:W-:Y:S02]  /*8280*/  IMAD.MOV R10, RZ, RZ, -R11 ;  /* 0x000000ffff0a7224 */ /* 0x000fe400078e0a0b */
[----:B------:R-:W-:-:S04]  /*8290*/  IMAD.HI.U32 R7, R7, R8, RZ ;  /* 0x0000000807077227 */ /* 0x000fc800078e00ff */
[----:B------:R-:W-:Y:S01]  /*82a0*/  IMAD R14, R121, R10, R14 ;  /* 0x0000000a790e7224 */ /* 0x000fe200078e020e */
[----:B------:R-:W-:-:S04]  /*82b0*/  IADD3 R10, -R7, RZ, RZ ;  /* 0x000000ff070a7210 */ /* 0x000fc80007ffe1ff */
[C---:B------:R-:W-:Y:S01]  /*82c0*/  ISETP.GT.U32.AND P5, PT, R121.reuse, R14, PT ;  /* 0x0000000e7900720c */ /* 0x040fe20003fa4070 */
[----:B------:R-:W-:Y:S01]  /*82d0*/  IMAD R8, R121, R10, R8 ;  /* 0x0000000a79087224 */ /* 0x000fe200078e0208 */
[----:B------:R-:W-:-:S04]  /*82e0*/  LOP3.LUT R10, RZ, c[0x0][0x2d0], RZ, 0x33, !PT ;  /* 0x0000b400ff0a7a12 */ /* 0x000fc800078e33ff */
[----:B------:R-:W-:-:S07]  /*82f0*/  ISETP.GT.U32.AND P4, PT, R121, R8, PT ;  /* 0x000000087900720c */ /* 0x000fce0003f84070 */
[--C-:B------:R-:W-:Y:S01]  /*8300*/  @!P5 IMAD.IADD R14, R14, 0x1, -R121.reuse ;  /* 0x000000010e0ed824 */ /* 0x100fe200078e0a79 */
[----:B------:R-:W-:Y:S02]  /*8310*/  @!P5 IADD3 R11, R11, 0x1, RZ ;  /* 0x000000010b0bd810 */ /* 0x000fe40007ffe0ff */
[----:B------:R-:W-:Y:S02]  /*8320*/  ISETP.GE.AND P5, PT, R109, RZ, PT ;  /* 0x000000ff6d00720c */ /* 0x000fe40003fa6270 */
[-C--:B------:R-:W-:Y:S01]  /*8330*/  ISETP.GE.U32.AND P3, PT, R14, R121.reuse, PT ;  /* 0x000000790e00720c */ /* 0x080fe20003f66070 */
[----:B------:R-:W-:Y:S01]  /*8340*/  @!P4 IMAD.IADD R8, R8, 0x1, -R121 ;  /* 0x000000010808c824 */ /* 0x000fe200078e0a79 */
[----:B------:R-:W-:Y:S02]  /*8350*/  @!P4 IADD3 R7, R7, 0x1, RZ ;  /* 0x000000010707c810 */ /* 0x000fe40007ffe0ff */
[----:B------:R-:W-:Y:S02]  /*8360*/  ISETP.NE.AND P4, PT, RZ, c[0x0][0x2d0], PT ;  /* 0x0000b400ff007a0c */ /* 0x000fe40003f85270 */
[----:B------:R-:W-:-:S07]  /*8370*/  ISETP.GE.U32.AND P6, PT, R8, R121, PT ;  /* 0x000000790800720c */ /* 0x000fce0003fc6070 */
[----:B------:R-:W-:Y:S02]  /*8380*/  @P3 IADD3 R11, R11, 0x1, RZ ;  /* 0x000000010b0b3810 */ /* 0x000fe40007ffe0ff */
[----:B------:R-:W-:-:S03]  /*8390*/  ISETP.GE.AND P3, PT, R9, RZ, PT ;  /* 0x000000ff0900720c */ /* 0x000fc60003f66270 */
[----:B------:R-:W-:Y:S01]  /*83a0*/  @!P5 IMAD.MOV R11, RZ, RZ, -R11 ;  /* 0x000000ffff0bd224 */ /* 0x000fe200078e0a0b */
[----:B------:R-:W-:-:S04]  /*83b0*/  @P6 IADD3 R7, R7, 0x1, RZ ;  /* 0x0000000107076810 */ /* 0x000fc80007ffe0ff */
[----:B------:R-:W-:Y:S02]  /*83c0*/  MOV R9, R7 ;  /* 0x0000000700097202 */ /* 0x000fe40000000f00 */
[----:B------:R-:W-:-:S03]  /*83d0*/  SEL R7, R10, R11, !P4 ;  /* 0x0000000b0a077207 */ /* 0x000fc60006000000 */
[----:B------:R-:W-:Y:S02]  /*83e0*/  @!P3 IMAD.MOV R9, RZ, RZ, -R9 ;  /* 0x000000ffff09b224 */ /* 0x000fe400078e0a09 */
[----:B------:R-:W-:-:S03]  /*83f0*/  IMAD.WIDE R24, R7, 0x4, R170 ;  /* 0x0000000407187825 */ /* 0x000fc600078e02aa */
[----:B------:R-:W-:Y:S02]  /*8400*/  SEL R10, R10, R9, !P4 ;  /* 0x000000090a0a7207 */ /* 0x000fe40006000000 */
[----:B------:R-:W2:Y:S03]  /*8410*/  LDG.E R8, [R24.64] ;  /* 0x0000000618087981 */ /* 0x000ea6000c1e1900 */
[----:B------:R-:W-:-:S05]  /*8420*/  IMAD.WIDE R22, R10, 0x4, R170 ;  /* 0x000000040a167825 */ /* 0x000fca00078e02aa */
[----:B------:R-:W2:Y:S01]  /*8430*/  LDG.E R9, [R22.64] ;  /* 0x0000000616097981 */ /* 0x000ea2000c1e1900 */
[----:B------:R-:W-:Y:S01]  /*8440*/  IADD3 R7, R7, -R10, RZ ;  /* 0x8000000a07077210 */ /* 0x000fe20007ffe0ff */
[----:B------:R-:W-:-:S04]  /*8450*/  IMAD.MOV.U32 R10, RZ, RZ, c[0x0][0x2d0] ;  /* 0x0000b400ff0a7624 */ /* 0x000fc800078e00ff */
[----:B------:R-:W-:-:S05]  /*8460*/  IMAD R10, R7, R10, -0x80 ;  /* 0xffffff80070a7424 */ /* 0x000fca00078e020a */
[----:B------:R-:W-:Y:S01]  /*8470*/  SHF.R.S32.HI R7, RZ, 0x1f, R10 ;  /* 0x0000001fff077819 */ /* 0x000fe2000001140a */
[----:B------:R-:W-:-:S04]  /*8480*/  IMAD.WIDE.U32 R20, R10, c[0x0][0x198], RZ ;  /* 0x000066000a147a25 */ /* 0x000fc800078e00ff */
[----:B------:R-:W-:-:S04]  /*8490*/  IMAD R7, R7, c[0x0][0x198], RZ ;  /* 0x0000660007077a24 */ /* 0x000fc800078e02ff */
[----:B------:R-:W-:-:S05]  /*84a0*/  IMAD R7, R10, c[0x0][0x19c], R7 ;  /* 0x000067000a077a24 */ /* 0x000fca00078e0207 */
[----:B------:R-:W-:Y:S01]  /*84b0*/  IADD3 R21, R21, R7, RZ ;  /* 0x0000000715157210 */ /* 0x000fe20007ffe0ff */
[----:B--2---:R-:W-:-:S05]  /*84c0*/  IMAD.IADD R9, R9, 0x1, -R8 ;  /* 0x0000000109097824 */ /* 0x004fca00078e0a08 */
[----:B------:R-:W-:Y:S01]  /*84d0*/  SHF.R.S32.HI R8, RZ, 0x1f, R9 ;  /* 0x0000001fff087819 */ /* 0x000fe20000011409 */
[----:B------:R-:W-:-:S04]  /*84e0*/  IMAD.WIDE.U32 R20, R9, c[0x0][0x180], R20 ;  /* 0x0000600009147a25 */ /* 0x000fc800078e0014 */
[----:B------:R-:W-:-:S04]  /*84f0*/  IMAD R8, R8, c[0x0][0x180], RZ ;  /* 0x0000600008087a24 */ /* 0x000fc800078e02ff */
[----:B------:R-:W-:Y:S01]  /*8500*/  IMAD R8, R9, c[0x0][0x184], R8 ;  /* 0x0000610009087a24 */ /* 0x000fe200078e0208 */
[----:B------:R-:W-:-:S03]  /*8510*/  MOV R7, R20 ;  /* 0x0000001400077202 */ /* 0x000fc60000000f00 */
[----:B------:R-:W-:Y:S01]  /*8520*/  IMAD.IADD R8, R21, 0x1, R8 ;  /* 0x0000000115087824 */ /* 0x000fe200078e0208 */
[----:B------:R-:W-:Y:S05]  /*8530*/  BRA `(.L_x_5722) ;  /* 0x0000002000007947 */ /* 0x000fea0003800000 */
.L_x_5721:
[----:B------:R-:W-:-:S04]  /*8540*/  LEA R7, -R120, RZ, 0x7 ;  /* 0x000000ff78077211 */ /* 0x000fc800078e39ff */
[----:B------:R-:W-:Y:S02]  /*8550*/  SHF.R.S32.HI R8, RZ, 0x1f, R7 ;  /* 0x0000001fff087819 */ /* 0x000fe40000011407 */
.L_x_5722:
[----:B------:R-:W-:Y:S01]  /*8560*/  @!P1 IMAD.MOV.U32 R20, RZ, RZ, R122 ;  /* 0x000000ffff149224 */ /* 0x000fe200078e007a */
[C---:B------:R-:W-:Y:S01]  /*8570*/  @!P1 LEA R26, P3, R7.reuse, R176, 0x1 ;  /* 0x000000b0071a9211 */ /* 0x040fe200078608ff */
[----:B------:R-:W-:Y:S01]  /*8580*/  @!P1 IMAD.MOV.U32 R21, RZ, RZ, R123 ;  /* 0x000000ffff159224 */ /* 0x000fe200078e007b */
[----:B------:R1:W-:Y:S01]  /*8590*/  @P1 STS.128 [R166+0x2000], RZ ;  /* 0x002000ffa6001388 */ /* 0x0003e20000000c00 */
[----:B------:R-:W-:Y:S01]  /*85a0*/  @!P1 IMAD.MOV.U32 R11, RZ, RZ, c[0x0][0x19c] ;  /* 0x00006700ff0b9624 */ /* 0x000fe200078e00ff */
[C---:B------:R-:W-:Y:S01]  /*85b0*/  @!P1 LEA.HI.X R27, R7.reuse, R177, R8, 0x1, P3 ;  /* 0x000000b1071b9211 */ /* 0x040fe200018f0c08 */
[----:B------:R-:W-:Y:S01]  /*85c0*/  @!P1 IMAD.MOV.U32 R9, RZ, RZ, c[0x0][0x19c] ;  /* 0x00006700ff099624 */ /* 0x000fe200078e00ff */
[----:B------:R-:W-:Y:S01]  /*85d0*/  BSSY B0, `(.L_x_5723) ;  /* 0x0000055000007945 */ /* 0x000fe20003800000 */
[C---:B------:R-:W-:Y:S02]  /*85e0*/  @!P1 IMAD.WIDE.U32 R24, R120.reuse, 0x30, R20 ;  /* 0x0000003078189825 */ /* 0x040fe400078e0014 */
[----:B------:R-:W-:Y:S01]  /*85f0*/  @!PT LDS RZ, [RZ] ;  /* 0x00000000fffff984 */ /* 0x000fe20000000800 */
[----:B------:R-:W-:Y:S01]  /*8600*/  @!PT LDS RZ, [RZ] ;  /* 0x00000000fffff984 */ /* 0x000fe20000000800 */
[----:B------:R-:W-:Y:S01]  /*8610*/  @!PT LDS RZ, [RZ] ;  /* 0x00000000fffff984 */ /* 0x000fe20000000800 */
[----:B------:R2:W-:Y:S02]  /*8620*/  @!P1 LDGSTS.E.BYPASS.LTC128B.128 [R166+0x2000], [R26.64] ;  /* 0x020000001aa69fae */ /* 0x0005e4000b901d46 */
[----:B------:R-:W-:Y:S01]  /*8630*/  @!P1 IMAD.WIDE.U32 R22, R120, 0x50, R122 ;  /* 0x0000005078169825 */ /* 0x000fe200078e007a */
[----:B------:R-:W-:Y:S01]  /*8640*/  @!P1 IADD3 R17, P4, R7, R24, RZ ;  /* 0x0000001807119210 */ /* 0x000fe20007f9e0ff */
[----:B------:R1:W-:Y:S02]  /*8650*/  @P1 STS.128 [R166+0x2800], RZ ;  /* 0x002800ffa6001388 */ /* 0x0003e40000000c00 */
[----:B------:R-:W-:Y:S01]  /*8660*/  @!P1 IMAD R11, R11, 0x30, RZ ;  /* 0x000000300b0b9824 */ /* 0x000fe200078e02ff */
[----:B------:R-:W-:Y:S01]  /*8670*/  @!P1 IADD3 R21, P3, R7, R22, RZ ;  /* 0x0000001607159210 */ /* 0x000fe20007f7e0ff */
[----:B------:R-:W-:-:S03]  /*8680*/  @!P1 IMAD R9, R9, 0x50, RZ ;  /* 0x0000005009099824 */ /* 0x000fc600078e02ff */
[----:B------:R-:W-:Y:S01]  /*8690*/  @!P1 IADD3.X R14, R8, R11, R25, P4, !PT ;  /* 0x0000000b080e9210 */ /* 0x000fe200027fe419 */
[----:B------:R-:W-:Y:S01]  /*86a0*/  @!P1 IMAD.WIDE.U32 R10, R120, 0x60, R122 ;  /* 0x00000060780a9825 */ /* 0x000fe200078e007a */
[----:B------:R-:W-:-:S03]  /*86b0*/  @!P1 IADD3.X R18, R8, R9, R23, P3, !PT ;  /* 0x0000000908129210 */ /* 0x000fc60001ffe417 */
[----:B------:R-:W-:Y:S01]  /*86c0*/  @!P1 IMAD.MOV.U32 R9, RZ, RZ, c[0x0][0x19c] ;  /* 0x00006700ff099624 */ /* 0x000fe200078e00ff */
[C---:B------:R-:W-:Y:S02]  /*86d0*/  @!P1 IADD3 R23, P3, R7.reuse, R10, RZ ;  /* 0x0000000a07179210 */ /* 0x040fe40007f7e0ff */
[----:B------:R-:W-:Y:S01]  /*86e0*/  @!P1 IADD3 R10, P5, P4, R7, R122, R163 ;  /* 0x0000007a070a9210 */ /* 0x000fe20007cbe0a3 */
[----:B------:R-:W-:-:S05]  /*86f0*/  @!P1 IMAD R9, R9, 0x60, RZ ;  /* 0x0000006009099824 */ /* 0x000fca00078e02ff */
[----:B------:R-:W-:Y:S01]  /*8700*/  @!P1 IADD3.X R20, R8, R9, R11, P3, !PT ;  /* 0x0000000908149210 */ /* 0x000fe20001ffe40b */
[----:B------:R-:W-:Y:S01]  /*8710*/  @!P1 IMAD.MOV.U32 R11, RZ, RZ, c[0x0][0x19c] ;  /* 0x00006700ff0b9624 */ /* 0x000fe200078e00ff */
[----:B------:R-:W-:Y:S02]  /*8720*/  @!P1 LEA R22, P3, R120, R122, 0x5 ;  /* 0x0000007a78169211 */ /* 0x000fe400078628ff */
[-C--:B------:R-:W-:Y:S02]  /*8730*/  @!P1 IADD3.X R9, R8, R123.reuse, R162, P5, P4 ;  /* 0x0000007b08099210 */ /* 0x080fe40002fe84a2 */
[----:B------:R-:W-:Y:S02]  /*8740*/  @!P1 LEA.HI.X R11, R120, R123, R11, 0x5, P3 ;  /* 0x0000007b780b9211 */ /* 0x000fe400018f2c0b */
[----:B------:R-:W-:Y:S02]  /*8750*/  @!P1 IADD3 R13, P3, R7, R22, RZ ;  /* 0x00000016070d9210 */ /* 0x000fe40007f7e0ff */
[----:B------:R-:W-:-:S04]  /*8760*/  @!P1 LEA R24, P4, R10, c[0x0][0x168], 0x1 ;  /* 0x00005a000a189a11 */ /* 0x000fc800078808ff */
[----:B------:R-:W-:Y:S01]  /*8770*/  @!P1 LEA.HI.X R25, R10, c[0x0][0x16c], R9, 0x1, P4 ;  /* 0x00005b000a199a11 */ /* 0x000fe200020f0c09 */
[----:B------:R-:W-:Y:S01]  /*8780*/  @!P1 IMAD.X R10, R8, 0x1, R11, P3 ;  /* 0x00000001080a9824 */ /* 0x000fe200018e060b */
[C---:B--2---:R-:W-:Y:S01]  /*8790*/  @!P1 LEA R26, P3, R13.reuse, c[0x0][0x168], 0x1 ;  /* 0x00005a000d1a9a11 */ /* 0x044fe200078608ff */
[----:B------:R-:W-:Y:S02]  /*87a0*/  @!P1 IMAD.MOV.U32 R9, RZ, RZ, c[0x0][0x19c] ;  /* 0x00006700ff099624 */ /* 0x000fe400078e00ff */
        /* <DEDUP_REMOVED lines=17> */
[----:B------:R-:W-:-:S04]  /*88c0*/  @!P1 LEA R10, P3, R17, c[0x0][0x168], 0x1 ;  /* 0x00005a00110a9a11 */ /* 0x000fc800078608ff */
[----:B------:R-:W-:Y:S02]  /*88d0*/  @!P1 LEA.HI.X R11, R17, c[0x0][0x16c], R14, 0x1, P3 ;  /* 0x00005b00110b9a11 */ /* 0x000fe400018f0c0e */
[----:B--2---:R-:W-:-:S03]  /*88e0*/  @!P1 LEA R24, P3, R21, c[0x0][0x168], 0x1 ;  /* 0x00005a0015189a11 */ /* 0x004fc600078608ff */
[----:B------:R-:W-:Y:S01]  /*88f0*/  @!PT LDS RZ, [RZ] ;  /* 0x00000000fffff984 */ /* 0x000fe20000000800 */
[----:B------:R-:W-:Y:S01]  /*8900*/  @!PT LDS RZ, [RZ] ;  /* 0x00000000fffff984 */ /* 0x000fe20000000800 */
[----:B------:R-:W-:Y:S01]  /*8910*/  @!PT LDS RZ, [RZ] ;  /* 0x00000000fffff984 */ /* 0x000fe20000000800 */
[----:B------:R1:W-:Y:S01]  /*8920*/  @!P1 LDGSTS.E.BYPASS.LTC128B.128 [R166+0x3800], [R10.64] ;  /* 0x038000000aa69fae */ /* 0x0003e2000b901d46 */
[----:B------:R-:W-:Y:S02]  /*8930*/  @!P1 LEA.HI.X R25, R21, c[0x0][0x16c], R18, 0x1, P3 ;  /* 0x00005b0015199a11 */ /* 0x000fe400018f0c12 */
[C---:B------:R-:W-:Y:S01]  /*8940*/  @!P1 LEA R22, P3, R23.reuse, c[0x0][0x168], 0x1 ;  /* 0x00005a0017169a11 */ /* 0x040fe200078608ff */
        /* <DEDUP_REMOVED lines=29> */
.L_x_5724:
[----:B------:R-:W-:Y:S05]  /*8b20*/  BSYNC B0 ;  /* 0x0000000000007941 */ /* 0x000fea0003800000 */
.L_x_5723:
[----:B------:R-:W0:Y:S01]  /*8b30*/  LDGDEPBAR ;  /* 0x00000000000079af */ /* 0x000e220000000000 */
[----:B------:R-:W-:-:S04]  /*8b40*/  LEA R176, P1, R7, R176, 0x1 ;  /* 0x000000b007b07211 */ /* 0x000fc800078208ff */
[----:B------:R-:W-:Y:S02]  /*8b50*/  LEA.HI.X R177, R7, R177, R8, 0x1, P1 ;  /* 0x000000b107b17211 */ /* 0x000fe400008f0c08 */
.L_x_5720:
[----:B-1----:R-:W-:Y:S01]  /*8b60*/  FMNMX.FTZ R10, R0, R5, !PT ;  /* 0x00000005000a7209 */ /* 0x002fe20007810000 */
[----:B------:R-:W-:Y:S01]  /*8b70*/  LDSM.16.MT88.4 R20, [R150+0x6000] ;  /* 0x006000009614783b */ /* 0x000fe20000004200 */
        /* <DEDUP_REMOVED lines=79> */
[C---:B------:R-:W-:Y:S01]  /*9070*/  FMUL.FTZ R109, R53.reuse, c[0x0][0x23c] ;  /* 0x00008f00356d7a20 */ /* 0x040fe20000410000 */
[----:B------:R-:W-:Y:S02]  /*9080*/  FSEL R58, R58, RZ, P1 ;  /* 0x000000ff3a3a7208 */ /* 0x000fe40000800000 */
[----:B------:R-:W-:Y:S02]  /*9090*/  FSEL R185, R53, RZ, P3 ;  /* 0x000000ff35b97208 */ /* 0x000fe40001800000 */
[----:B------:R-:W-:Y:S01]  /*90a0*/  FSEL R109, R109, RZ, P3 ;  /* 0x000000ff6d6d7208 */ /* 0x000fe20001800000 */
[----:B------:R-:W-:Y:S01]  /*90b0*/  FFMA.FTZ R125, R5, c[0x0][0x23c], -R58 ;  /* 0x00008f00057d7a23 */ /* 0x000fe2000001083a */
[----:B------:R-:W-:Y:S01]  /*90c0*/  FSEL R5, R52, RZ, P1 ;  /* 0x000000ff34057208 */ /* 0x000fe20000800000 */
[----:B------:R-:W-:-:S02]  /*90d0*/  FADD.FTZ R185, R2, -R185 ;  /* 0x800000b902b97221 */ /* 0x000fc40000010000 */
[----:B------:R-:W-:Y:S02]  /*90e0*/  FFMA.FTZ R184, R16, c[0x0][0x23c], -R109 ;  /* 0x00008f0010b87a23 */ /* 0x000fe4000001086d */
[----:B------:R-:W-:Y:S01]  /*90f0*/  FADD.FTZ R0, R0, -R5 ;  /* 0x8000000500007221 */ /* 0x000fe20000010000 */
[----:B------:R-:W-:Y:S01]  /*9100*/  MUFU.EX2 R125, R125 ;  /* 0x0000007d007d7308 */ /* 0x000fe20000000800 */
[--C-:B------:R-:W-:Y:S02]  /*9110*/  FFMA.FTZ R120, R6, c[0x0][0x23c], -R109.reuse ;  /* 0x00008f0006787a23 */ /* 0x100fe4000001086d */
[--C-:B------:R-:W-:Y:S02]  /*9120*/  FFMA.FTZ R102, R12, c[0x0][0x23c], -R109.reuse ;  /* 0x00008f000c667a23 */ /* 0x100fe4000001086d */
[----:B------:R-:W-:Y:S02]  /*9130*/  FFMA.FTZ R59, R4, c[0x0][0x23c], -R109 ;  /* 0x00008f00043b7a23 */ /* 0x000fe4000001086d */
[--C-:B------:R-:W-:Y:S01]  /*9140*/  FFMA.FTZ R104, R19, c[0x0][0x23c], -R58.reuse ;  /* 0x00008f0013687a23 */ /* 0x100fe2000001083a */
[----:B------:R-:W-:Y:S01]  /*9150*/  MUFU.EX2 R184, R184 ;  /* 0x000000b800b87308 */ /* 0x000fe20000000800 */
[----:B------:R-:W-:-:S02]  /*9160*/  FFMA.FTZ R107, R107, c[0x0][0x23c], -R58 ;  /* 0x00008f006b6b7a23 */ /* 0x000fc4000001083a */
[----:B------:R-:W-:Y:S02]  /*9170*/  FMUL.FTZ R185, R185, c[0x0][0x23c] ;  /* 0x00008f00b9b97a20 */ /* 0x000fe40000410000 */
[----:B------:R-:W-:Y:S02]  /*9180*/  FFMA.FTZ R8, R15, c[0x0][0x23c], -R58 ;  /* 0x00008f000f087a23 */ /* 0x000fe4000001083a */
[----:B------:R-:W-:Y:S01]  /*9190*/  FMUL.FTZ R0, R0, c[0x0][0x23c] ;  /* 0x00008f0000007a20 */ /* 0x000fe20000410000 */
[----:B------:R-:W1:Y:S01]  /*91a0*/  LDSM.16.MT88.4 R12, [R152+0x6000] ;  /* 0x00600000980c783b */ /* 0x000e620000004200 */
[----:B------:R-:W2:Y:S01]  /*91b0*/  MUFU.EX2 R120, R120 ;  /* 0x0000007800787308 */ /* 0x000ea20000000800 */
[--C-:B------:R-:W-:Y:S02]  /*91c0*/  FFMA.FTZ R119, R114, c[0x0][0x23c], -R109.reuse ;  /* 0x00008f0072777a23 */ /* 0x100fe4000001086d */
        /* <DEDUP_REMOVED lines=8> */
[----:B------:R-:W3:Y:S01]  /*9250*/  MUFU.EX2 R59, R59 ;  /* 0x0000003b003b7308 */ /* 0x000ee20000000800 */
[----:B--2---:R-:W-:Y:S01]  /*9260*/  F2FP.PACK_AB R4, R120, R184 ;  /* 0x000000b87804723e */ /* 0x004fe200000000ff */
[----:B------:R-:W-:-:S02]  /*9270*/  FFMA.FTZ R135, R134, c[0x0][0x23c], -R109 ;  /* 0x00008f0086877a23 */ /* 0x000fc4000001086d */
[--C-:B------:R-:W-:Y:S02]  /*9280*/  FFMA.FTZ R126, R138, c[0x0][0x23c], -R109.reuse ;  /* 0x00008f008a7e7a23 */ /* 0x100fe4000001086d */
[----:B------:R-:W-:Y:S02]  /*9290*/  FFMA.FTZ R136, R190, c[0x0][0x23c], -R109 ;  /* 0x00008f00be887a23 */ /* 0x000fe4000001086d */
[----:B------:R-:W2:Y:S01]  /*92a0*/  MUFU.EX2 R104, R104 ;  /* 0x0000006800687308 */ /* 0x000ea20000000800 */
[--C-:B------:R-:W-:Y:S02]  /*92b0*/  FFMA.FTZ R137, R137, c[0x0][0x23c], -R58.reuse ;  /* 0x00008f0089897a23 */ /* 0x100fe4000001083a */
[--C-:B------:R-:W-:Y:S02]  /*92c0*/  FFMA.FTZ R134, R189, c[0x0][0x23c], -R58.reuse ;  /* 0x00008f00bd867a23 */ /* 0x100fe4000001083a */
[--C-:B------:R-:W-:Y:S02]  /*92d0*/  FFMA.FTZ R183, R183, c[0x0][0x23c], -R58.reuse ;  /* 0x00008f00b7b77a23 */ /* 0x100fe4000001083a */
[--C-:B------:R-:W-:Y:S01]  /*92e0*/  FFMA.FTZ R138, R63, c[0x0][0x23c], -R58.reuse ;  /* 0x00008f003f8a7a23 */ /* 0x100fe2000001083a */
[----:B------:R-:W-:Y:S01]  /*92f0*/  MUFU.EX2 R107, R107 ;  /* 0x0000006b006b7308 */ /* 0x000fe20000000800 */
[----:B---3--:R-:W-:Y:S01]  /*9300*/  F2FP.PACK_AB R6, R59, R102 ;  /* 0x000000663b06723e */ /* 0x008fe200000000ff */
[----:B------:R-:W-:-:S02]  /*9310*/  FFMA.FTZ R190, R191, c[0x0][0x23c], -R58 ;  /* 0x00008f00bfbe7a23 */ /* 0x000fc4000001083a */
[--C-:B------:R-:W-:Y:S02]  /*9320*/  FFMA.FTZ R193, R60, c[0x0][0x23c], -R109.reuse ;  /* 0x00008f003cc17a23 */ /* 0x100fe4000001086d */
[--C-:B------:R-:W-:Y:S02]  /*9330*/  FFMA.FTZ R189, R62, c[0x0][0x23c], -R109.reuse ;  /* 0x00008f003ebd7a23 */ /* 0x100fe4000001086d */
[----:B------:R-:W3:Y:S01]  /*9340*/  MUFU.EX2 R2, R8 ;  /* 0x0000000800027308 */ /* 0x000ee20000000800 */
[----:B--2---:R-:W-:Y:S01]  /*9350*/  F2FP.PACK_AB R5, R104, R125 ;  /* 0x0000007d6805723e */ /* 0x004fe200000000ff */
[----:B------:R-:W-:Y:S02]  /*9360*/  FFMA.FTZ R191, R61, c[0x0][0x23c], -R58 ;  /* 0x00008f003dbf7a23 */ /* 0x000fe4000001083a */
[--C-:B------:R-:W-:Y:S01]  /*9370*/  FFMA.FTZ R188, R188, c[0x0][0x23c], -R109.reuse ;  /* 0x00008f00bcbc7a23 */ /* 0x100fe2000001086d */
[----:B------:R-:W-:Y:S01]  /*9380*/  LDSM.16.MT88.4 R60, [R152+0x7800] ;  /* 0x00780000983c783b */ /* 0x000fe20000004200 */
[----:B------:R-:W-:-:S02]  /*9390*/  FFMA.FTZ R186, R186, c[0x0][0x23c], -R109 ;  /* 0x00008f00baba7a23 */ /* 0x000fc4000001086d */
[----:B------:R-:W2:Y:S01]  /*93a0*/  MUFU.EX2 R185, R185 ;  /* 0x000000b900b97308 */ /* 0x000ea20000000800 */
[--C-:B------:R-:W-:Y:S02]  /*93b0*/  FFMA.FTZ R187, R187, c[0x0][0x23c], -R58.reuse ;  /* 0x00008f00bbbb7a23 */ /* 0x100fe4000001083a */
[--C-:B------:R-:W-:Y:S02]  /*93c0*/  FFMA.FTZ R192, R195, c[0x0][0x23c], -R58.reuse ;  /* 0x00008f00c3c07a23 */ /* 0x100fe4000001083a */
[--C-:B------:R-:W-:Y:S02]  /*93d0*/  FFMA.FTZ R129, R129, c[0x0][0x23c], -R58.reuse ;  /* 0x00008f0081817a23 */ /* 0x100fe4000001083a */
[--C-:B------:R-:W-:Y:S01]  /*93e0*/  FFMA.FTZ R127, R127, c[0x0][0x23c], -R58.reuse ;  /* 0x00008f007f7f7a23 */ /* 0x100fe2000001083a */
[----:B------:R-:W4:Y:S01]  /*93f0*/  MUFU.EX2 R122, R0 ;  /* 0x00000000007a7308 */ /* 0x000f220000000800 */
[----:B---3--:R-:W-:Y:S01]  /*9400*/  F2FP.PACK_AB R7, R2, R107 ;  /* 0x0000006b0207723e */ /* 0x008fe200000000ff */
[----:B------:R-:W-:-:S02]  /*9410*/  FFMA.FTZ R56, R56, c[0x0][0x23c], -R58 ;  /* 0x00008f0038387a23 */ /* 0x000fc4000001083a */
[----:B--2---:R-:W-:-:S04]  /*9420*/  FMUL.FTZ R16, R72, R185 ;  /* 0x000000b948107220 */ /* 0x004fc80000410000 */
[----:B------:R-:W-:Y:S01]  /*9430*/  MUFU.EX2 R119, R119 ;  /* 0x0000007700777308 */ /* 0x000fe20000000800 */
[-C--:B------:R-:W-:Y:S02]  /*9440*/  FMUL.FTZ R17, R73, R185.reuse ;  /* 0x000000b949117220 */ /* 0x080fe40000410000 */
[-C--:B------:R-:W-:Y:S02]  /*9450*/  FMUL.FTZ R92, R92, R185.reuse ;  /* 0x000000b95c5c7220 */ /* 0x080fe40000410000 */
[----:B------:R-:W-:Y:S02]  /*9460*/  FMUL.FTZ R93, R93, R185 ;  /* 0x000000b95d5d7220 */ /* 0x000fe40000410000 */
[-C--:B----4-:R-:W-:Y:S01]  /*9470*/  FMUL.FTZ R18, R74, R122.reuse ;  /* 0x0000007a4a127220 */ /* 0x090fe20000410000 */
[----:B------:R-:W2:Y:S01]  /*9480*/  MUFU.EX2 R114, R114 ;  /* 0x0000007200727308 */ /* 0x000ea20000000800 */
[-C--:B------:R-:W-:Y:S02]  /*9490*/  FMUL.FTZ R19, R75, R122.reuse ;  /* 0x0000007a4b137220 */ /* 0x080fe40000410000 */
[----:B------:R-:W-:-:S02]  /*94a0*/  FMUL.FTZ R94, R94, R122 ;  /* 0x0000007a5e5e7220 */ /* 0x000fc40000410000 */
[-C--:B------:R-:W-:Y:S02]  /*94b0*/  FMUL.FTZ R95, R95, R122.reuse ;  /* 0x0000007a5f5f7220 */ /* 0x080fe40000410000 */
[----:B------:R-:W-:Y:S01]  /*94c0*/  FFMA.FTZ R0, R32, c[0x0][0x23c], -R109 ;  /* 0x00008f0020007a23 */ /* 0x000fe2000001086d */
[C---:B------:R-:W-:Y:S01]  /*94d0*/  HMMA.16816.F32 R16, R4.reuse, R20, R16 ;  /* 0x000000140410723c */ /* 0x040fe20000001810 */
[----:B------:R-:W-:Y:S01]  /*94e0*/  MUFU.EX2 R117, R117 ;  /* 0x0000007500757308 */ /* 0x000fe20000000800 */
[-C--:B------:R-:W-:Y:S02]  /*94f0*/  FMUL.FTZ R8, R96, R185.reuse ;  /* 0x000000b960087220 */ /* 0x080fe40000410000 */
[-C--:B------:R-:W-:Y:S02]  /*9500*/  FMUL.FTZ R9, R97, R185.reuse ;  /* 0x000000b961097220 */ /* 0x080fe40000410000 */
[-C--:B------:R-:W-:Y:S02]  /*9510*/  FMUL.FTZ R10, R98, R122.reuse ;  /* 0x0000007a620a7220 */ /* 0x080fe40000410000 */
[----:B------:R-:W-:Y:S01]  /*9520*/  HMMA.16816.F32 R20, R4, R22, R92 ;  /* 0x000000160414723c */ /* 0x000fe2000000185c */
[----:B------:R-:W-:Y:S01]  /*9530*/  MUFU.EX2 R0, R0 ;  /* 0x0000000000007308 */ /* 0x000fe20000000800 */
[----:B------:R-:W-:Y:S01]  /*9540*/  FMUL.FTZ R11, R99, R122 ;  /* 0x0000007a630b7220 */ /* 0x000fe20000410000 */
[----:B------:R-:W-:Y:S01]  /*9550*/  LDSM.16.MT88.4 R92, [R150+0x8800] ;  /* 0x00880000965c783b */ /* 0x000fe20000004200 */
[----:B------:R-:W-:-:S02]  /*9560*/  FMUL.FTZ R24, R76, R185 ;  /* 0x000000b94c187220 */ /* 0x000fc40000410000 */
[-C--:B------:R-:W-:Y:S02]  /*9570*/  FMUL.FTZ R25, R77, R185.reuse ;  /* 0x000000b94d197220 */ /* 0x080fe40000410000 */
[-C--:B------:R-:W-:Y:S01]  /*9580*/  FMUL.FTZ R26, R78, R122.reuse ;  /* 0x0000007a4e1a7220 */ /* 0x080fe20000410000 */
[----:B------:R-:W-:Y:S01]  /*9590*/  MUFU.EX2 R121, R121 ;  /* 0x0000007900797308 */ /* 0x000fe20000000800 */
[-C--:B------:R-:W-:Y:S01]  /*95a0*/  FMUL.FTZ R27, R79, R122.reuse ;  /* 0x0000007a4f1b7220 */ /* 0x080fe20000410000 */
[C---:B-1----:R-:W-:Y:S01]  /*95b0*/  HMMA.16816.F32 R8, R4.reuse, R12, R8 ;  /* 0x0000000c0408723c */ /* 0x042fe20000001808 */
[-C--:B------:R-:W-:Y:S02]  /*95c0*/  FMUL.FTZ R68, R68, R185.reuse ;  /* 0x000000b944447220 */ /* 0x080fe40000410000 */
[-C--:B------:R-:W-:Y:S02]  /*95d0*/  FMUL.FTZ R69, R69, R185.reuse ;  /* 0x000000b945457220 */ /* 0x080fe40000410000 */
[-C--:B------:R-:W-:Y:S01]  /*95e0*/  FMUL.FTZ R70, R70, R122.reuse ;  /* 0x0000007a46467220 */ /* 0x080fe20000410000 */
[----:B------:R-:W1:Y:S01]  /*95f0*/  MUFU.EX2 R116, R116 ;  /* 0x0000007400747308 */ /* 0x000e620000000800 */
[----:B------:R-:W-:Y:S01]  /*9600*/  FMUL.FTZ R71, R71, R122 ;  /* 0x0000007a47477220 */ /* 0x000fe20000410000 */
[----:B------:R-:W-:Y:S01]  /*9610*/  HMMA.16816.F32 R24, R4, R28, R24 ;  /* 0x0000001c0418723c */ /* 0x000fe20000001818 */
[----:B------:R-:W-:-:S02]  /*9620*/  FMUL.FTZ R80, R80, R185 ;  /* 0x000000b950507220 */ /* 0x000fc40000410000 */
[-C--:B------:R-:W-:Y:S02]  /*9630*/  FMUL.FTZ R81, R81, R185.reuse ;  /* 0x000000b951517220 */ /* 0x080fe40000410000 */
[-C--:B------:R-:W-:Y:S01]  /*9640*/  FMUL.FTZ R82, R82, R122.reuse ;  /* 0x0000007a52527220 */ /* 0x080fe20000410000 */
[----:B------:R-:W-:Y:S01]  /*9650*/  MUFU.EX2 R123, R123 ;  /* 0x0000007b007b7308 */ /* 0x000fe20000000800 */
[-C--:B------:R-:W-:Y:S01]  /*9660*/  FMUL.FTZ R83, R83, R122.reuse ;  /* 0x0000007a53537220 */ /* 0x080fe20000410000 */
[C---:B------:R-:W-:Y:S01]  /*9670*/  HMMA.16816.F32 R12, R4.reuse, R14, R68 ;  /* 0x0000000e040c723c */ /* 0x040fe20000001844 */
[-C--:B------:R-:W-:Y:S01]  /*9680*/  FMUL.FTZ R32, R88, R185.reuse ;  /* 0x000000b958207220 */ /* 0x080fe20000410000 */
[----:B------:R-:W-:Y:S01]  /*9690*/  LDSM.16.MT88.4 R68, [R152+0x8800] ;  /* 0x008800009844783b */ /* 0x000fe20000004200 */
[-C--:B------:R-:W-:Y:S02]  /*96a0*/  FMUL.FTZ R33, R89, R185.reuse ;  /* 0x000000b959217220 */ /* 0x080fe40000410000 */
[-C--:B------:R-:W-:Y:S01]  /*96b0*/  FMUL.FTZ R34, R90, R122.reuse ;  /* 0x0000007a5a227220 */ /* 0x080fe20000410000 */
[----:B------:R-:W3:Y:S01]  /*96c0*/  MUFU.EX2 R118, R118 ;  /* 0x0000007600767308 */ /* 0x000ee20000000800 */
[----:B------:R-:W-:Y:S01]  /*96d0*/  FMUL.FTZ R35, R91, R122 ;  /* 0x0000007a5b237220 */ /* 0x000fe20000410000 */
[----:B------:R-:W-:Y:S01]  /*96e0*/  HMMA.16816.F32 R28, R4, R30, R80 ;  /* 0x0000001e041c723c */ /* 0x000fe20000001850 */
[-C--:B------:R-:W-:Y:S01]  /*96f0*/  FMUL.FTZ R84, R84, R185.reuse ;  /* 0x000000b954547220 */ /* 0x080fe20000410000 */
[----:B------:R-:W-:Y:S01]  /*9700*/  LDSM.16.MT88.4 R80, [R149+0x8800] ;  /* 0x008800009550783b */ /* 0x000fe20000004200 */
[----:B------:R-:W-:-:S02]  /*9710*/  FMUL.FTZ R85, R85, R185 ;  /* 0x000000b955557220 */ /* 0x000fc40000410000 */
[-C--:B------:R-:W-:Y:S01]  /*9720*/  FMUL.FTZ R86, R86, R122.reuse ;  /* 0x0000007a56567220 */ /* 0x080fe20000410000 */
[----:B------:R-:W-:Y:S01]  /*9730*/  MUFU.EX2 R139, R139 ;  /* 0x0000008b008b7308 */ /* 0x000fe20000000800 */
[-C--:B------:R-:W-:Y:S01]  /*9740*/  FMUL.FTZ R87, R87, R122.reuse ;  /* 0x0000007a57577220 */ /* 0x080fe20000410000 */
[C---:B------:R-:W-:Y:S01]  /*9750*/  HMMA.16816.F32 R32, R4.reuse, R36, R32 ;  /* 0x000000240420723c */ /* 0x040fe20000001820 */
[----:B------:R-:W-:Y:S02]  /*9760*/  FFMA.FTZ R125, R178, R122, R125 ;  /* 0x0000007ab27d7223 */ /* 0x000fe4000001007d */
[----:B------:R-:W-:Y:S02]  /*9770*/  FFMA.FTZ R179, R179, R185, R184 ;  /* 0x000000b9b3b37223 */ /* 0x000fe400000100b8 */
[----:B------:R-:W-:Y:S01]  /*9780*/  FADD.FTZ R104, R104, R125 ;  /* 0x0000007d68687221 */ /* 0x000fe20000010000 */
[----:B------:R-:W4:Y:S01]  /*9790*/  MUFU.EX2 R136, R136 ;  /* 0x0000008800887308 */ /* 0x000f220000000800 */
[----:B--2---:R-:W-:Y:S01]  /*97a0*/  F2FP.PACK_AB R36, R114, R119 ;  /* 0x000000777224723e */ /* 0x004fe200000000ff */
[----:B------:R-:W-:Y:S01]  /*97b0*/  HMMA.16816.F32 R4, R4, R38, R84 ;  /* 0x000000260404723c */ /* 0x000fe20000001854 */
[----:B-1----:R-:W-:Y:S01]  /*97c0*/  F2FP.PACK_AB R37, R116, R121 ;  /* 0x000000797425723e */ /* 0x002fe200000000ff */
[----:B------:R-:W-:-:S04]  /*97d0*/  FADD.FTZ R107, R107, R104 ;  /* 0x000000686b6b7221 */ /* 0x000fc80000010000 */
[----:B------:R-:W-:Y:S01]  /*97e0*/  MUFU.EX2 R135, R135 ;  /* 0x0000008700877308 */ /* 0x000fe20000000800 */
[----:B------:R-:W-:Y:S02]  /*97f0*/  F2FP.PACK_AB R38, R0, R117 ;  /* 0x000000750026723e */ /* 0x000fe400000000ff */
[----:B---3--:R-:W-:-:S05]  /*9800*/  F2FP.PACK_AB R39, R118, R123 ;  /* 0x0000007b7627723e */ /* 0x008fca00000000ff */
[----:B------:R-:W-:Y:S02]  /*9810*/  MUFU.EX2 R126, R126 ;  /* 0x0000007e007e7308 */ /* 0x000fe40000000800 */
[C---:B------:R-:W-:Y:S06]  /*9820*/  HMMA.16816.F32 R16, R36.reuse, R44, R16 ;  /* 0x0000002c2410723c */ /* 0x040fec0000001810 */
[----:B------:R-:W-:Y:S02]  /*9830*/  MUFU.EX2 R137, R137 ;  /* 0x0000008900897308 */ /* 0x000fe40000000800 */
[C---:B------:R-:W-:Y:S01]  /*9840*/  HMMA.16816.F32 R20, R36.reuse, R46, R20 ;  /* 0x0000002e2414723c */ /* 0x040fe20000001814 */
[----:B------:R-:W1:Y:S05]  /*9850*/  LDSM.16.MT88.4 R44, [R148+0x6800] ;  /* 0x00680000942c783b */ /* 0x000e6a0000004200 */
[----:B------:R-:W2:Y:S02]  /*9860*/  MUFU.EX2 R134, R134 ;  /* 0x0000008600867308 */ /* 0x000ea40000000800 */
[C---:B------:R-:W-:Y:S06]  /*9870*/  HMMA.16816.F32 R8, R36.reuse, R48, R8 ;  /* 0x000000302408723c */ /* 0x040fec0000001808 */
[----:B------:R-:W-:Y:S02]  /*9880*/  MUFU.EX2 R183, R183 ;  /* 0x000000b700b77308 */ /* 0x000fe40000000800 */
[C---:B------:R-:W-:Y:S01]  /*9890*/  HMMA.16816.F32 R12, R36.reuse, R50, R12 ;  /* 0x00000032240c723c */ /* 0x040fe2000000180c */
[----:B------:R-:W3:Y:S05]  /*98a0*/  LDSM.16.MT88.4 R48, [R152+0x7000] ;  /* 0x007000009830783b */ /* 0x000eea0000004200 */
[----:B------:R-:W5:Y:S02]  /*98b0*/  MUFU.EX2 R138, R138 ;  /* 0x0000008a008a7308 */ /* 0x000f640000000800 */
[C---:B------:R-:W-:Y:S06]  /*98c0*/  HMMA.16816.F32 R24, R36.reuse, R40, R24 ;  /* 0x000000282418723c */ /* 0x040fec0000001818 */
[----:B------:R-:W-:Y:S02]  /*98d0*/  MUFU.EX2 R193, R193 ;  /* 0x000000c100c17308 */ /* 0x000fe40000000800 */
[C---:B------:R-:W-:Y:S01]  /*98e0*/  HMMA.16816.F32 R28, R36.reuse, R42, R28 ;  /* 0x0000002a241c723c */ /* 0x040fe2000000181c */
[----:B------:R-:W3:Y:S05]  /*98f0*/  LDSM.16.MT88.4 R40, [R149+0x7000] ;  /* 0x007000009528783b */ /* 0x000eea0000004200 */
[----:B------:R-:W2:Y:S02]  /*9900*/  MUFU.EX2 R188, R188 ;  /* 0x000000bc00bc7308 */ /* 0x000ea40000000800 */
[C---:B-1----:R-:W-:Y:S06]  /*9910*/  HMMA.16816.F32 R32, R36.reuse, R44, R32 ;  /* 0x0000002c2420723c */ /* 0x042fec0000001820 */
[----:B------:R-:W-:Y:S02]  /*9920*/  MUFU.EX2 R189, R189 ;  /* 0x000000bd00bd7308 */ /* 0x000fe40000000800 */
[----:B------:R-:W-:Y:S01]  /*9930*/  HMMA.16816.F32 R4, R36, R46, R4 ;  /* 0x0000002e2404723c */ /* 0x000fe20000001804 */
[----:B------:R-:W1:Y:S05]  /*9940*/  LDSM.16.MT88.4 R44, [R150+0x7000] ;  /* 0x00700000962c783b */ /* 0x000e6a0000004200 */
[----:B------:R-:W-:Y:S01]  /*9950*/  MUFU.EX2 R186, R186 ;  /* 0x000000ba00ba7308 */ /* 0x000fe20000000800 */
[----:B----4-:R-:W-:-:S02]  /*9960*/  F2FP.PACK_AB R36, R136, R139 ;  /* 0x0000008b8824723e */ /* 0x010fc400000000ff */
[----:B--2---:R-:W-:Y:S02]  /*9970*/  F2FP.PACK_AB R37, R134, R137 ;  /* 0x000000898625723e */ /* 0x004fe400000000ff */
[----:B------:R-:W-:Y:S02]  /*9980*/  F2FP.PACK_AB R38, R126, R135 ;  /* 0x000000877e26723e */ /* 0x000fe400000000ff */
[----:B-----5:R-:W-:Y:S01]  /*9990*/  F2FP.PACK_AB R39, R138, R183 ;  /* 0x000000b78a27723e */ /* 0x020fe200000000ff */
[----:B------:R-:W-:Y:S06]  /*99a0*/  MUFU.EX2 R190, R190 ;  /* 0x000000be00be7308 */ /* 0x000fec0000000800 */
[C---:B---3--:R-:W-:Y:S02]  /*99b0*/  HMMA.16816.F32 R8, R36.reuse, R48, R8 ;  /* 0x000000302408723c */ /* 0x048fe40000001808 */
[----:B------:R-:W2:Y:S06]  /*99c0*/  MUFU.EX2 R191, R191 ;  /* 0x000000bf00bf7308 */ /* 0x000eac0000000800 */
[C---:B------:R-:W-:Y:S01]  /*99d0*/  HMMA.16816.F32 R12, R36.reuse, R50, R12 ;  /* 0x00000032240c723c */ /* 0x040fe2000000180c */
[----:B------:R-:W3:Y:S01]  /*99e0*/  LDSM.16.MT88.4 R48, [R150+0x7800] ;  /* 0x007800009630783b */ /* 0x000ee20000004200 */
[----:B------:R-:W-:Y:S06]  /*99f0*/  MUFU.EX2 R187, R187 ;  /* 0x000000bb00bb7308 */ /* 0x000fec0000000800 */
[C---:B------:R-:W-:Y:S02]  /*9a00*/  HMMA.16816.F32 R24, R36.reuse, R40, R24 ;  /* 0x000000282418723c */ /* 0x040fe40000001818 */
[----:B------:R-:W4:Y:S05]  /*9a10*/  MUFU.EX2 R192, R192 ;  /* 0x000000c000c07308 */ /* 0x000f2a0000000800 */
[----:B------:R-:W-:Y:S01]  /*9a20*/  F2FP.PACK_AB R40, R188, R193 ;  /* 0x000000c1bc28723e */ /* 0x000fe200000000ff */
[----:B-1----:R-:W-:Y:S01]  /*9a30*/  HMMA.16816.F32 R16, R36, R44, R16 ;  /* 0x0000002c2410723c */ /* 0x002fe20000001810 */
[----:B--2---:R-:W-:-:S07]  /*9a40*/  F2FP.PACK_AB R41, R191, R190 ;  /* 0x000000bebf29723e */ /* 0x004fce00000000ff */
        /* <DEDUP_REMOVED lines=40> */
[C---:B-1----:R-:W-:Y:S08]  /*9cd0*/  HMMA.16816.F32 R16, R84.reuse, R36, R16 ;  /* 0x000000245410723c */ /* 0x042ff00000001810 */
[C---:B------:R-:W-:Y:S01]  /*9ce0*/  HMMA.16816.F32 R20, R84.reuse, R38, R20 ;  /* 0x000000265414723c */ /* 0x040fe20000001814 */
[----:B------:R-:W1:Y:S07]  /*9cf0*/  LDSM.16.MT88.4 R36, [R148+0x8000] ;  /* 0x008000009424783b */ /* 0x000e6e0000004200 */
[C---:B--2---:R-:W-:Y:S07]  /*9d00*/  HMMA.16816.F32 R8, R84.reuse, R44, R8 ;  /* 0x0000002c5408723c */ /* 0x044fee0000001808 */
        /* <DEDUP_REMOVED lines=9> */
[----:B------:R-:W-:Y:S01]  /*9da0*/  HMMA.16816.F32 R28, R84, R42, R28 ;  /* 0x0000002a541c723c */ /* 0x000fe2000000181c */
[----:B------:R-:W-:-:S04]  /*9db0*/  FFMA.FTZ R41, R113, c[0x0][0x23c], -R58 ;  /* 0x00008f0071297a23 */ /* 0x000fc8000001083a */
[----:B------:R-:W2:Y:S03]  /*9dc0*/  MUFU.EX2 R47, R47 ;  /* 0x0000002f002f7308 */ /* 0x000ea60000000800 */
[C---:B-1----:R-:W-:Y:S05]  /*9dd0*/  HMMA.16816.F32 R88, R84.reuse, R36, R32 ;  /* 0x000000245458723c */ /* 0x042fea0000001820 */
[----:B------:R-:W1:Y:S02]  /*9de0*/  MUFU.EX2 R45, R45 ;  /* 0x0000002d002d7308 */ /* 0x000e640000000800 */
[--C-:B------:R-:W-:Y:S01]  /*9df0*/  FFMA.FTZ R34, R64, c[0x0][0x23c], -R109.reuse ;  /* 0x00008f0040227a23 */ /* 0x100fe2000001086d */
[----:B------:R-:W-:Y:S01]  /*9e00*/  HMMA.16816.F32 R84, R84, R38, R4 ;  /* 0x000000265454723c */ /* 0x000fe20000001804 */
[----:B------:R-:W-:-:S02]  /*9e10*/  FFMA.FTZ R35, R108, c[0x0][0x23c], -R109 ;  /* 0x00008f006c237a23 */ /* 0x000fc4000001086d */
[----:B------:R-:W-:Y:S02]  /*9e20*/  FFMA.FTZ R33, R66, c[0x0][0x23c], -R109 ;  /* 0x00008f0042217a23 */ /* 0x000fe4000001086d */
[----:B------:R-:W-:Y:S01]  /*9e30*/  MUFU.EX2 R40, R40 ;  /* 0x0000002800287308 */ /* 0x000fe20000000800 */
[----:B------:R-:W-:Y:S01]  /*9e40*/  FADD.FTZ R37, R120, R179 ;  /* 0x000000b378257221 */ /* 0x000fe20000010000 */
[----:B--2---:R-:W-:-:S03]  /*9e50*/  F2FP.PACK_AB R4, R47, R46 ;  /* 0x0000002e2f04723e */ /* 0x004fc600000000ff */
[----:B------:R-:W-:-:S03]  /*9e60*/  FADD.FTZ R102, R102, R37 ;  /* 0x0000002566667221 */ /* 0x000fc60000010000 */
[----:B------:R-:W2:Y:S01]  /*9e70*/  MUFU.EX2 R43, R129 ;  /* 0x00000081002b7308 */ /* 0x000ea20000000800 */
[----:B-1----:R-:W-:Y:S01]  /*9e80*/  F2FP.PACK_AB R6, R45, R44 ;  /* 0x0000002c2d06723e */ /* 0x002fe200000000ff */
[----:B------:R-:W-:-:S04]  /*9e90*/  FADD.FTZ R102, R59, R102 ;  /* 0x000000663b667221 */ /* 0x000fc80000010000 */
[----:B------:R-:W-:Y:S02]  /*9ea0*/  FADD.FTZ R119, R119, R102 ;  /* 0x0000006677777221 */ /* 0x000fe40000010000 */
[----:B------:R-:W-:Y:S02]  /*9eb0*/  MUFU.EX2 R41, R41 ;  /* 0x0000002900297308 */ /* 0x000fe40000000800 */
[----:B------:R-:W-:-:S04]  /*9ec0*/  FADD.FTZ R114, R114, R119 ;  /* 0x0000007772727221 */ /* 0x000fc80000010000 */
[----:B------:R-:W-:Y:S02]  /*9ed0*/  FADD.FTZ R117, R117, R114 ;  /* 0x0000007275757221 */ /* 0x000fe40000010000 */
[----:B------:R-:W1:Y:S01]  /*9ee0*/  MUFU.EX2 R32, R127 ;  /* 0x0000007f00207308 */ /* 0x000e620000000800 */
[----:B--2---:R-:W-:-:S07]  /*9ef0*/  F2FP.PACK_AB R5, R43, R40 ;  /* 0x000000282b05723e */ /* 0x004fce00000000ff */
[----:B------:R-:W-:Y:S01]  /*9f00*/  MUFU.EX2 R34, R34 ;  /* 0x0000002200227308 */ /* 0x000fe20000000800 */
[----:B-1----:R-:W-:-:S07]  /*9f10*/  F2FP.PACK_AB R7, R32, R41 ;  /* 0x000000292007723e */ /* 0x002fce00000000ff */
[----:B------:R-:W1:Y:S01]  /*9f20*/  MUFU.EX2 R35, R35 ;  /* 0x0000002300237308 */ /* 0x000e620000000800 */
[C---:B------:R-:W-:Y:S01]  /*9f30*/  HMMA.16816.F32 R96, R4.reuse, R68, R8 ;  /* 0x000000440460723c */ /* 0x040fe20000001808 */
[----:B------:R-:W2:Y:S06]  /*9f40*/  LDSM.16.MT88.4 R8, [R148+0x8800] ;  /* 0x008800009408783b */ /* 0x000eac0000004200 */
[----:B------:R-:W-:Y:S01]  /*9f50*/  MUFU.EX2 R33, R33 ;  /* 0x0000002100217308 */ /* 0x000fe20000000800 */
[C---:B------:R-:W-:Y:S01]  /*9f60*/  HMMA.16816.F32 R68, R4.reuse, R70, R12 ;  /* 0x000000460444723c */ /* 0x040fe2000000180c */
[----:B------:R-:W3:Y:S07]  /*9f70*/  LDSM.16.MT88.4 R12, [R150+0x9000] ;  /* 0x00900000960c783b */ /* 0x000eee0000004200 */
[C---:B------:R-:W-:Y:S01]  /*9f80*/  HMMA.16816.F32 R72, R4.reuse, R92, R16 ;  /* 0x0000005c0448723c */ /* 0x040fe20000001810 */
[----:B------:R-:W4:Y:S07]  /*9f90*/  LDSM.16.MT88.4 R16, [R152+0x9000] ;  /* 0x009000009810783b */ /* 0x000f2e0000004200 */
[C---:B------:R-:W-:Y:S07]  /*9fa0*/  HMMA.16816.F32 R92, R4.reuse, R94, R20 ;  /* 0x0000005e045c723c */ /* 0x040fee0000001814 */
[----:B------:R-:W-:Y:S01]  /*9fb0*/  FFMA.FTZ R20, R106, c[0x0][0x23c], -R109 ;  /* 0x00008f006a147a23 */ /* 0x000fe2000001086d */
[----:B------:R-:W-:Y:S01]  /*9fc0*/  HMMA.16816.F32 R76, R4, R80, R24 ;  /* 0x00000050044c723c */ /* 0x000fe20000001818 */
[----:B------:R-:W-:-:S02]  /*9fd0*/  FFMA.FTZ R21, R103, c[0x0][0x23c], -R58 ;  /* 0x00008f0067157a23 */ /* 0x000fc4000001083a */
[--C-:B------:R-:W-:Y:S02]  /*9fe0*/  FFMA.FTZ R22, R101, c[0x0][0x23c], -R58.reuse ;  /* 0x00008f0065167a23 */ /* 0x100fe4000001083a */
[--C-:B------:R-:W-:Y:S01]  /*9ff0*/  FFMA.FTZ R23, R105, c[0x0][0x23c], -R58.reuse ;  /* 0x00008f0069177a23 */ /* 0x100fe2000001083a */
[----:B------:R-:W5:Y:S01]  /*a000*/  MUFU.EX2 R20, R20 ;  /* 0x0000001400147308 */ /* 0x000f620000000800 */
[--C-:B------:R-:W-:Y:S01]  /*a010*/  FFMA.FTZ R24, R111, c[0x0][0x23c], -R58.reuse ;  /* 0x00008f006f187a23 */ /* 0x100fe2000001083a */
[C---:B------:R-:W-:Y:S01]  /*a020*/  HMMA.16816.F32 R80, R4.reuse, R82, R28 ;  /* 0x000000520450723c */ /* 0x040fe2000000181c */
[--C-:B------:R-:W-:Y:S02]  /*a030*/  FFMA.FTZ R27, R54, c[0x0][0x23c], -R109.reuse ;  /* 0x00008f00361b7a23 */ /* 0x100fe4000001086d */
[--C-:B------:R-:W-:Y:S02]  /*a040*/  FFMA.FTZ R26, R67, c[0x0][0x23c], -R109.reuse ;  /* 0x00008f00431a7a23 */ /* 0x100fe4000001086d */
[--C-:B------:R-:W-:Y:S01]  /*a050*/  FFMA.FTZ R25, R65, c[0x0][0x23c], -R109.reuse ;  /* 0x00008f0041197a23 */ /* 0x100fe2000001086d */
[----:B------:R-:W-:Y:S01]  /*a060*/  MUFU.EX2 R21, R21 ;  /* 0x0000001500157308 */ /* 0x000fe20000000800 */
[----:B------:R-:W-:Y:S01]  /*a070*/  FFMA.FTZ R29, R3, c[0x0][0x23c], -R58 ;  /* 0x00008f00031d7a23 */ /* 0x000fe2000001083a */
[----:B--2---:R-:W-:Y:S01]  /*a080*/  HMMA.16816.F32 R88, R4, R8, R88 ;  /* 0x000000080458723c */ /* 0x004fe20000001858 */
[----:B------:R-:W-:-:S02]  /*a090*/  FFMA.FTZ R28, R100, c[0x0][0x23c], -R109 ;  /* 0x00008f00641c7a23 */ /* 0x000fc4000001086d */
[----:B------:R-:W-:-:S03]  /*a0a0*/  FFMA.FTZ R3, R57, c[0x0][0x23c], -R58 ;  /* 0x00008f0039037a23 */ /* 0x000fc6000001083a */
[----:B------:R-:W2:Y:S02]  /*a0b0*/  MUFU.EX2 R24, R24 ;  /* 0x0000001800187308 */ /* 0x000ea40000000800 */
[----:B------:R-:W-:Y:S01]  /*a0c0*/  HMMA.16816.F32 R84, R4, R10, R84 ;  /* 0x0000000a0454723c */ /* 0x000fe20000001854 */
[----:B------:R-:W4:Y:S05]  /*a0d0*/  LDSM.16.MT88.4 R8, [R149+0x9000] ;  /* 0x009000009508783b */ /* 0x000f2a0000004200 */
[----:B------:R-:W-:Y:S01]  /*a0e0*/  MUFU.EX2 R22, R22 ;  /* 0x0000001600167308 */ /* 0x000fe20000000800 */
[----:B-1----:R-:W-:Y:S02]  /*a0f0*/  F2FP.PACK_AB R4, R35, R34 ;  /* 0x000000222304723e */ /* 0x002fe400000000ff */
[----:B-----5:R-:W-:-:S05]  /*a100*/  F2FP.PACK_AB R6, R20, R33 ;  /* 0x000000211406723e */ /* 0x020fca00000000ff */
[----:B------:R-:W1:Y:S01]  /*a110*/  MUFU.EX2 R23, R23 ;  /* 0x0000001700177308 */ /* 0x000e620000000800 */
[----:B--2---:R-:W-:-:S07]  /*a120*/  F2FP.PACK_AB R5, R24, R21 ;  /* 0x000000151805723e */ /* 0x004fce00000000ff */
[----:B------:R-:W-:Y:S01]  /*a130*/  MUFU.EX2 R27, R27 ;  /* 0x0000001b001b7308 */ /* 0x000fe20000000800 */
[----:B-1----:R-:W-:-:S07]  /*a140*/  F2FP.PACK_AB R7, R23, R22 ;  /* 0x000000161707723e */ /* 0x002fce00000000ff */
[----:B------:R-:W1:Y:S01]  /*a150*/  MUFU.EX2 R26, R26 ;  /* 0x0000001a001a7308 */ /* 0x000e620000000800 */
[C---:B---3--:R-:W-:Y:S07]  /*a160*/  HMMA.16816.F32 R72, R4.reuse, R12, R72 ;  /* 0x0000000c0448723c */ /* 0x048fee0000001848 */
[----:B------:R-:W-:Y:S01]  /*a170*/  MUFU.EX2 R25, R25 ;  /* 0x0000001900197308 */ /* 0x000fe20000000800 */
[----:B------:R-:W-:Y:S01]  /*a180*/  FADD.FTZ R12, R2, R107 ;  /* 0x0000006b020c7221 */ /* 0x000fe20000010000 */
[----:B----4-:R-:W-:Y:S06]  /*a190*/  HMMA.16816.F32 R96, R4, R16, R96 ;  /* 0x000000100460723c */ /* 0x010fec0000001860 */
[----:B------:R2:W-:Y:S01]  /*a1a0*/  MUFU.EX2 R2, R29 ;  /* 0x0000001d00027308 */ /* 0x0005e20000000800 */
[----:B------:R-:W-:-:S04]  /*a1b0*/  FADD.FTZ R121, R121, R12 ;  /* 0x0000000c79797221 */ /* 0x000fc80000010000 */
[----:B------:R-:W-:Y:S01]  /*a1c0*/  FADD.FTZ R116, R116, R121 ;  /* 0x0000007974747221 */ /* 0x000fe20000010000 */
[----:B------:R-:W-:Y:S01]  /*a1d0*/  HMMA.16816.F32 R68, R4, R18, R68 ;  /* 0x000000120444723c */ /* 0x000fe20000001844 */
[----:B------:R-:W3:Y:S01]  /*a1e0*/  LDSM.16.MT88.4 R16, [R148+0x9000] ;  /* 0x009000009410783b */ /* 0x000ee20000004200 */
[----:B------:R-:W-:Y:S01]  /*a1f0*/  MUFU.EX2 R28, R28 ;  /* 0x0000001c001c7308 */ /* 0x000fe20000000800 */
[----:B------:R-:W-:-:S04]  /*a200*/  FADD.FTZ R123, R123, R116 ;  /* 0x000000747b7b7221 */ /* 0x000fc80000010000 */
[----:B------:R-:W-:Y:S01]  /*a210*/  FADD.FTZ R118, R118, R123 ;  /* 0x0000007b76767221 */ /* 0x000fe20000010000 */
[----:B------:R-:W-:Y:S01]  /*a220*/  HMMA.16816.F32 R92, R4, R14, R92 ;  /* 0x0000000e045c723c */ /* 0x000fe2000000185c */
[----:B------:R-:W4:Y:S01]  /*a230*/  LDSM.16.MT88.4 R12, [R152+0x9800] ;  /* 0x00980000980c783b */ /* 0x000f220000004200 */
[----:B--2---:R-:W-:Y:S01]  /*a240*/  FFMA.FTZ R29, R55, c[0x0][0x23c], -R58 ;  /* 0x00008f00371d7a23 */ /* 0x004fe2000001083a */
[----:B------:R-:W2:Y:S01]  /*a250*/  MUFU.EX2 R3, R3 ;  /* 0x0000000300037308 */ /* 0x000ea20000000800 */
[----:B------:R-:W-:-:S04]  /*a260*/  FADD.FTZ R137, R137, R118 ;  /* 0x0000007689897221 */ /* 0x000fc80000010000 */
[C---:B------:R-:W-:Y:S01]  /*a270*/  HMMA.16816.F32 R76, R4.reuse, R8, R76 ;  /* 0x00000008044c723c */ /* 0x040fe2000000184c */
[----:B------:R-:W-:Y:S02]  /*a280*/  FADD.FTZ R134, R134, R137 ;  /* 0x0000008986867221 */ /* 0x000fe40000010000 */
[----:B------:R-:W-:Y:S02]  /*a290*/  MUFU.EX2 R29, R29 ;  /* 0x0000001d001d7308 */ /* 0x000fe40000000800 */
[----:B------:R-:W-:Y:S02]  /*a2a0*/  FADD.FTZ R183, R183, R134 ;  /* 0x00000086b7b77221 */ /* 0x000fe40000010000 */
[----:B------:R-:W-:Y:S01]  /*a2b0*/  FADD.FTZ R8, R0, R117 ;  /* 0x0000007500087221 */ /* 0x000fe20000010000 */
[----:B------:R-:W-:Y:S01]  /*a2c0*/  HMMA.16816.F32 R80, R4, R10, R80 ;  /* 0x0000000a0450723c */ /* 0x000fe20000001850 */
[----:B------:R-:W-:Y:S02]  /*a2d0*/  FADD.FTZ R183, R138, R183 ;  /* 0x000000b78ab77221 */ /* 0x000fe40000010000 */
[----:B------:R-:W-:Y:S01]  /*a2e0*/  FADD.FTZ R139, R139, R8 ;  /* 0x000000088b8b7221 */ /* 0x000fe20000010000 */
[----:B------:R-:W5:Y:S01]  /*a2f0*/  MUFU.EX2 R0, R56 ;  /* 0x0000003800007308 */ /* 0x000f620000000800 */
[----:B------:R-:W4:Y:S01]  /*a300*/  LDSM.16.MT88.4 R8, [R150+0x9800] ;  /* 0x009800009608783b */ /* 0x000f220000004200 */
        /* <DEDUP_REMOVED lines=9> */
[----:B------:R-:W-:Y:S02]  /*a3a0*/  FADD.FTZ R62, R62, R31 ;  /* 0x0000001f3e3e7221 */ /* 0x000fe40000010000 */
[----:B------:R-:W-:Y:S01]  /*a3b0*/  FADD.FTZ R188, R188, R193 ;  /* 0x000000c1bcbc7221 */ /* 0x000fe20000010000 */
[----:B------:R-:W-:Y:S01]  /*a3c0*/  HMMA.16816.F32 R84, R4, R18, R84 ;  /* 0x000000120454723c */ /* 0x000fe20000001854 */
[----:B------:R-:W3:Y:S01]  /*a3d0*/  LDSM.16.MT88.4 R16, [R149+0x9800] ;  /* 0x009800009510783b */ /* 0x000ee20000004200 */
[----:B------:R-:W-:Y:S02]  /*a3e0*/  FADD.FTZ R63, R63, R62 ;  /* 0x0000003e3f3f7221 */ /* 0x000fe40000010000 */
[----:B------:R-:W-:Y:S02]  /*a3f0*/  FADD.FTZ R189, R189, R188 ;  /* 0x000000bcbdbd7221 */ /* 0x000fe40000010000 */
[----:B------:R-:W-:Y:S01]  /*a400*/  FADD.FTZ R60, R60, R63 ;  /* 0x0000003f3c3c7221 */ /* 0x000fe20000010000 */
[----:B-1----:R-:W-:Y:S01]  /*a410*/  F2FP.PACK_AB R4, R26, R27 ;  /* 0x0000001b1a04723e */ /* 0x002fe200000000ff */
[----:B------:R-:W-:Y:S01]  /*a420*/  FADD.FTZ R186, R186, R189 ;  /* 0x000000bdbaba7221 */ /* 0x000fe20000010000 */
[----:B--2---:R-:W-:Y:S01]  /*a430*/  F2FP.PACK_AB R5, R3, R2 ;  /* 0x000000020305723e */ /* 0x004fe200000000ff */
[----:B------:R-:W-:Y:S01]  /*a440*/  FADD.FTZ R61, R61, R60 ;  /* 0x0000003c3d3d7221 */ /* 0x000fe20000010000 */
[----:B------:R-:W-:Y:S01]  /*a450*/  F2FP.PACK_AB R6, R28, R25 ;  /* 0x000000191c06723e */ /* 0x000fe200000000ff */
[----:B------:R-:W-:Y:S01]  /*a460*/  FADD.FTZ R49, R49, R186 ;  /* 0x000000ba31317221 */ /* 0x000fe20000010000 */
[----:B-----5:R-:W-:-:S03]  /*a470*/  F2FP.PACK_AB R7, R29, R0 ;  /* 0x000000001d07723e */ /* 0x020fc600000000ff */
[----:B------:R-:W-:-:S04]  /*a480*/  FADD.FTZ R31, R50, R49 ;  /* 0x00000031321f7221 */ /* 0x000fc80000010000 */
[----:B----4-:R-:W-:Y:S01]  /*a490*/  HMMA.16816.F32 R96, R4, R12, R96 ;  /* 0x0000000c0460723c */ /* 0x010fe20000001860 */
        /* <DEDUP_REMOVED lines=9> */
[----:B------:R-:W-:Y:S01]  /*a530*/  FADD.FTZ R8, R40, R61 ;  /* 0x0000003d28087221 */ /* 0x000fe20000010000 */
[----:B------:R-:W-:Y:S03]  /*a540*/  HMMA.16816.F32 R92, R4, R10, R92 ;  /* 0x0000000a045c723c */ /* 0x000fe6000000185c */
[----:B------:R-:W-:-:S04]  /*a550*/  FADD.FTZ R8, R43, R8 ;  /* 0x000000082b087221 */ /* 0x000fc80000010000 */
[----:B------:R-:W-:Y:S01]  /*a560*/  FADD.FTZ R41, R41, R8 ;  /* 0x0000000829297221 */ /* 0x000fe20000010000 */
[C---:B---3--:R-:W-:Y:S01]  /*a570*/  HMMA.16816.F32 R76, R4.reuse, R16, R76 ;  /* 0x00000010044c723c */ /* 0x048fe2000000184c */
        /* <DEDUP_REMOVED lines=16> */
[----:B------:R-:W-:Y:S01]  /*a680*/  FADD.FTZ R3, R3, R2 ;  /* 0x0000000203037221 */ /* 0x000fe20000010000 */
[----:B------:R-:W-:Y:S01]  /*a690*/  MOV R2, R53 ;  /* 0x0000003500027202 */ /* 0x000fe20000000f00 */
[----:B------:R-:W-:Y:S02]  /*a6a0*/  FADD.FTZ R179, R28, R25 ;  /* 0x000000191cb37221 */ /* 0x000fe40000010000 */
[----:B------:R-:W-:-:S04]  /*a6b0*/  FADD.FTZ R0, R0, R3 ;  /* 0x0000000300007221 */ /* 0x000fc80000010000 */
[----:B------:R-:W-:Y:S01]  /*a6c0*/  FADD.FTZ R178, R29, R0 ;  /* 0x000000001db27221 */ /* 0x000fe20000010000 */
[----:B------:R-:W-:-:S07]  /*a6d0*/  MOV R0, R52 ;  /* 0x0000003400007202 */ /* 0x000fce0000000f00 */
.L_x_5717:
[----:B------:R-:W-:Y:S05]  /*a6e0*/  @!P2 BRA `(.L_x_5725) ;  /* 0x000035600000a947 */ /* 0x000fea0003800000 */
[----:B------:R-:W-:Y:S01]  /*a6f0*/  IMAD.MOV.U32 R175, RZ, RZ, c[0x0][0x1a0] ;  /* 0x00006800ffaf7624 */ /* 0x000fe200078e00ff */
[----:B------:R-:W-:Y:S02]  /*a700*/  MOV R3, R0 ;  /* 0x0000000000037202 */ /* 0x000fe40000000f00 */
[----:B------:R-:W-:Y:S01]  /*a710*/  MOV R101, R2 ;  /* 0x0000000200657202 */ /* 0x000fe20000000f00 */
[----:B------:R-:W-:-:S05]  /*a720*/  IMAD.U32 R174, R175, -0x80, RZ ;  /* 0xffffff80afae7824 */ /* 0x000fca00078e00ff */
[----:B------:R-:W-:Y:S02]  /*a730*/  SHF.R.S32.HI R173, RZ, 0x1f, R174 ;  /* 0x0000001fffad7819 */ /* 0x000fe400000114ae */
.L_x_5729:
[----:B------:R-:W-:Y:S01]  /*a740*/  IADD3 R165, R165, -0x1, RZ ;  /* 0xffffffffa5a57810 */ /* 0x000fe20007ffe0ff */
[----:B------:R-:W-:Y:S04]  /*a750*/  DEPBAR.LE SB0, 0x0 ;  /* 0x000080000000791a */ /* 0x000fe80000000000 */
[----:B------:R-:W-:Y:S01]  /*a760*/  BAR.SYNC.DEFER_BLOCKING 0x0 ;  /* 0x0000000000007b1d */ /* 0x000fe20000010000 */
[----:B------:R-:W-:Y:S01]  /*a770*/  MOV R187, R173 ;  /* 0x000000ad00bb7202 */ /* 0x000fe20000000f00 */
[----:B------:R-:W-:Y:S04]  /*a780*/  IMAD.MOV.U32 R186, RZ, RZ, R174 ;  /* 0x000000ffffba7224 */ /* 0x000fe800078e00ae */
[----:B------:R-:W-:-:S05]  /*a790*/  @!P0 BRA `(.L_x_5726) ;  /* 0x000003b000008947 */ /* 0x000fca0003800000 */
[----:B------:R-:W-:Y:S04]  /*a7a0*/  IABS R0, c[0x0][0x2d0] ;  /* 0x0000b40000007a13 */ /* 0x000fe80000000000 */
[----:B------:R-:W1:Y:S10]  /*a7b0*/  I2F.RP R7, R0 ;  /* 0x0000000000077306 */ /* 0x000e740000209400 */
[----:B-1----:R-:W1:Y:S02]  /*a7c0*/  MUFU.RCP R2, R7 ;  /* 0x0000000700027308 */ /* 0x002e640000001000 */
[----:B-1----:R-:W-:Y:S01]  /*a7d0*/  IADD3 R8, R2, 0xffffffe, RZ ;  /* 0x0ffffffe02087810 */ /* 0x002fe20007ffe0ff */
[----:B------:R-:W-:Y:S07]  /*a7e0*/  IMAD.SHL.U32 R2, R165, 0x80, RZ ;  /* 0x00000080a5027824 */ /* 0x000fee00078e00ff */
[----:B------:R-:W1:Y:S01]  /*a7f0*/  F2I.FTZ.U32.TRUNC.NTZ R9, R8 ;  /* 0x0000000800097305 */ /* 0x000e62000021f000 */
[C---:B------:R-:W-:Y:S02]  /*a800*/  IADD3 R10, R2.reuse, 0x80, RZ ;  /* 0x00000080020a7810 */ /* 0x040fe40007ffe0ff */
[----:B------:R-:W-:Y:S02]  /*a810*/  IABS R4, R2 ;  /* 0x0000000200047213 */ /* 0x000fe40000000000 */
[----:B------:R-:W-:Y:S02]  /*a820*/  LOP3.LUT R2, R2, c[0x0][0x2d0], RZ, 0x3c, !PT ;  /* 0x0000b40002027a12 */ /* 0x000fe400078e3cff */
[----:B------:R-:W-:Y:S02]  /*a830*/  IABS R6, R10 ;  /* 0x0000000a00067213 */ /* 0x000fe40000000000 */
[----:B------:R-:W-:Y:S02]  /*a840*/  ISETP.GE.AND P1, PT, R2, RZ, PT ;  /* 0x000000ff0200720c */ /* 0x000fe40003f26270 */
        /* <DEDUP_REMOVED lines=48> */
.L_x_5726:
        /* <DEDUP_REMOVED lines=28> */
[----:B------:R-:W-:Y:S01]  /*ad10*/  @!P1 LEA.HI.X R195, R185, R181, R2, 0x1, P2 ;  /* 0x000000b5b9c39211 */ /* 0x000fe200010f0c02 */
[----:B------:R-:W-:Y:S01]  /*ad20*/  @P1 STS.128 [R166+0x7000], RZ ;  /* 0x007000ffa6001388 */ /* 0x000fe20000000c00 */
[----:B------:R-:W-:Y:S01]  /*ad30*/  @!P1 IMAD.IADD R182, R182, 0x1, R193 ;  /* 0x00000001b6b69824 */ /* 0x000fe200078e02c1 */
[C---:B------:R-:W-:Y:S01]  /*ad40*/  @!P1 LEA R183, P2, R175.reuse, R186, 0x6 ;  /* 0x000000baafb79211 */ /* 0x040fe200078430ff */
[----:B------:R-:W-:Y:S01]  /*ad50*/  @!P1 IMAD.MOV.U32 R188, RZ, RZ, R186 ;  /* 0x000000ffffbc9224 */ /* 0x000fe200078e00ba */
[----:B------:R-:W-:Y:S01]  /*ad60*/  @!PT LDS RZ, [RZ] ;  /* 0x00000000fffff984 */ /* 0x000fe20000000800 */
[----:B------:R-:W-:Y:S01]  /*ad70*/  @!PT LDS RZ, [RZ] ;  /* 0x00000000fffff984 */ /* 0x000fe20000000800 */
[----:B------:R-:W-:Y:S01]  /*ad80*/  @!PT LDS RZ, [RZ] ;  /* 0x00000000fffff984 */ /* 0x000fe20000000800 */
[----:B------:R1:W-:Y:S01]  /*ad90*/  @!P1 LDGSTS.E.BYPASS.LTC128B.128 [R166+0x7000], [R194.64] ;  /* 0x07000000c2a69fae */ /* 0x0003e2000b901d46 */
[----:B------:R-:W-:Y:S01]  /*ada0*/  @!P1 MOV R189, R187 ;  /* 0x000000bb00bd9202 */ /* 0x000fe20000000f00 */
[----:B------:R-:W-:Y:S01]  /*adb0*/  @!P1 IMAD.MOV.U32 R100, RZ, RZ, c[0x0][0x1a4] ;  /* 0x00006900ff649624 */ /* 0x000fe200078e00ff */
[----:B------:R-:W-:Y:S01]  /*adc0*/  @!P1 LEA.HI.X R203, R192, R181, R182, 0x1, P5 ;  /* 0x000000b5c0cb9211 */ /* 0x000fe200028f0cb6 */
[----:B------:R-:W-:Y:S01]  /*add0*/  @P1 STS.128 [R166+0x7800], RZ ;  /* 0x007800ffa6001388 */ /* 0x000fe20000000c00 */
[C---:B------:R-:W-:Y:S01]  /*ade0*/  @!P1 LEA.HI.X R184, R175.reuse, R187, R184, 0x6, P2 ;  /* 0x000000bbafb89211 */ /* 0x040fe200010f34b8 */
[----:B------:R-:W-:Y:S01]  /*adf0*/  @!P1 IMAD.WIDE.U32 R188, R175, 0x50, R188 ;  /* 0x00000050afbc9825 */ /* 0x000fe200078e00bc */
[CC--:B------:R-:W-:Y:S01]  /*ae00*/  @!P1 LEA R190, P2, R183.reuse, R180.reuse, 0x1 ;  /* 0x000000b4b7be9211 */ /* 0x0c0fe200078408ff */
[----:B------:R-:W-:Y:S01]  /*ae10*/  @!PT LDS RZ, [RZ] ;  /* 0x00000000fffff984 */ /* 0x000fe20000000800 */
[----:B------:R-:W-:Y:S01]  /*ae20*/  @!PT LDS RZ, [RZ] ;  /* 0x00000000fffff984 */ /* 0x000fe20000000800 */
[----:B------:R-:W-:Y:S01]  /*ae30*/  @!PT LDS RZ, [RZ] ;  /* 0x00000000fffff984 */ /* 0x000fe20000000800 */
[----:B------:R1:W-:Y:S01]  /*ae40*/  @!P1 LDGSTS.E.BYPASS.LTC128B.128 [R166+0x7800], [R202.64] ;  /* 0x07800000caa69fae */ /* 0x0003e2000b901d46 */
[----:B------:R-:W-:Y:S01]  /*ae50*/  @!P1 MOV R2, c[0x0][0x1a4] ;  /* 0x0000690000029a02 */ /* 0x000fe20000000f00 */
[----:B------:R-:W-:Y:S01]  /*ae60*/  @!P1 IMAD R100, R100, 0x50, RZ ;  /* 0x0000005064649824 */ /* 0x000fe200078e02ff */
[-C--:B------:R-:W-:Y:S01]  /*ae70*/  @!P1 LEA.HI.X R191, R183, R181.reuse, R184, 0x1, P2 ;  /* 0x000000b5b7bf9211 */ /* 0x080fe200010f0cb8 */
[----:B------:R-:W-:Y:S01]  /*ae80*/  @P1 STS.128 [R166+0x8000], RZ ;  /* 0x008000ffa6001388 */ /* 0x000fe20000000c00 */
[-C--:B------:R-:W-:Y:S01]  /*ae90*/  @!P1 LEA R200, P4, R188, R180.reuse, 0x1 ;  /* 0x000000b4bcc89211 */ /* 0x080fe200078808ff */
[----:B------:R-:W-:Y:S02]  /*aea0*/  @!P1 IMAD.IADD R100, R100, 0x1, R189 ;  /* 0x0000000164649824 */ /* 0x000fe400078e02bd */
[----:B------:R-:W-:Y:S01]  /*aeb0*/  @!PT LDS RZ, [RZ] ;  /* 0x00000000fffff984 */ /* 0x000fe20000000800 */
[----:B------:R-:W-:Y:S01]  /*aec0*/  @!PT LDS RZ, [RZ] ;  /* 0x00000000fffff984 */ /* 0x000fe20000000800 */
[----:B------:R-:W-:Y:S01]  /*aed0*/  @!PT LDS RZ, [RZ] ;  /* 0x00000000fffff984 */ /* 0x000fe20000000800 */
[----:B------:R1:W-:Y:S01]  /*aee0*/  @!P1 LDGSTS.E.BYPASS.LTC128B.128 [R166+0x8000], [R190.64] ;  /* 0x08000000bea69fae */ /* 0x0003e2000b901d46 */
[----:B------:R-:W-:Y:S02]  /*aef0*/  @!P1 IMAD.MOV.U32 R198, RZ, RZ, R186 ;  /* 0x000000ffffc69224 */ /* 0x000fe400078e00ba */
[--C-:B------:R-:W-:Y:S01]  /*af00*/  @!P1 IMAD.MOV.U32 R199, RZ, RZ, R187.reuse ;  /* 0x000000ffffc79224 */ /* 0x100fe200078e00bb */
[-C--:B------:R-:W-:Y:S01]  /*af10*/  @!P1 LEA.HI.X R201, R188, R181.reuse, R100, 0x1, P4 ;  /* 0x000000b5bcc99211 */ /* 0x080fe200020f0c64 */
[C---:B------:R-:W-:Y:S01]  /*af20*/  @!P1 IMAD.WIDE.U32 R186, R175.reuse, 0x60, R186 ;  /* 0x00000060afba9825 */ /* 0x040fe200078e00ba */
[----:B------:R-:W-:Y:S03]  /*af30*/  @P1 STS.128 [R166+0x8800], RZ ;  /* 0x008800ffa6001388 */ /* 0x000fe60000000c00 */
        /* <DEDUP_REMOVED lines=20> */
[----:B------:R-:W-:Y:S03]  /*b080*/  ISETP.GT.AND P2, PT, R165, R161, PT ;  /* 0x000000a1a500720c */ /* 0x000fe60003f44270 */
        /* <DEDUP_REMOVED lines=15> */
[----:B------:R-:W1:Y:S01]  /*b180*/  LDSM.16.M88.4 R136, [R157+0x5800] ;  /* 0x005800009d88783b */ /* 0x000e620000000200 */
[C---:B---3--:R-:W-:Y:S08]  /*b190*/  HMMA.16816.F32 R4, R104.reuse, R108, RZ ;  /* 0x0000006c6804723c */ /* 0x048ff000000018ff */
[C---:B------:R-:W-:Y:S01]  /*b1a0*/  HMMA.16816.F32 R8, R104.reuse, R110, RZ ;  /* 0x0000006e6808723c */ /* 0x040fe200000018ff */
[----:B------:R-:W-:Y:S07]  /*b1b0*/  LDSM.16.M88.4 R108, [R156] ;  /* 0x000000009c6c783b */ /* 0x000fee0000000200 */
[C---:B----4-:R-:W-:Y:S08]  /*b1c0*/  HMMA.16816.F32 R12, R104.reuse, R112, RZ ;  /* 0x00000070680c723c */ /* 0x050ff000000018ff */
[C---:B------:R-:W-:Y:S01]  /*b1d0*/  HMMA.16816.F32 R16, R104.reuse, R114, RZ ;  /* 0x000000726810723c */ /* 0x040fe200000018ff */
[----:B------:R-:W3:Y:S07]  /*b1e0*/  LDSM.16.M88.4 R112, [R151+0x2000] ;  /* 0x002000009770783b */ /* 0x000eee0000000200 */
[C---:B-----5:R-:W-:Y:S08]  /*b1f0*/  HMMA.16816.F32 R20, R104.reuse, R116, RZ ;  /* 0x000000746814723c */ /* 0x060ff000000018ff */
[C---:B------:R-:W-:Y:S01]  /*b200*/  HMMA.16816.F32 R24, R104.reuse, R118, RZ ;  /* 0x000000766818723c */ /* 0x040fe200000018ff */
[----:B------:R-:W4:Y:S07]  /*b210*/  LDSM.16.M88.4 R116, [R151+0x2800] ;  /* 0x002800009774783b */ /* 0x000f2e0000000200 */
[C---:B-1----:R-:W-:Y:S08]  /*b220*/  HMMA.16816.F32 R28, R104.reuse, R120, RZ ;  /* 0x00000078681c723c */ /* 0x042ff000000018ff */
[C---:B------:R-:W-:Y:S01]  /*b230*/  HMMA.16816.F32 R32, R104.reuse, R122, RZ ;  /* 0x0000007a6820723c */ /* 0x040fe200000018ff */
[----:B------:R-:W1:Y:S07]  /*b240*/  LDSM.16.M88.4 R120, [R151+0x3000] ;  /* 0x003000009778783b */ /* 0x000e6e0000000200 */
        /* <DEDUP_REMOVED lines=27> */
[C---:B-1----:R-:W-:Y:S08]  /*b400*/  HMMA.16816.F32 R52, R108.reuse, R120, R52 ;  /* 0x000000786c34723c */ /* 0x042ff00000001834 */
[C---:B------:R-:W-:Y:S01]  /*b410*/  HMMA.16816.F32 R56, R108.reuse, R122, R56 ;  /* 0x0000007a6c38723c */ /* 0x040fe20000001838 */
[----:B------:R-:W1:Y:S07]  /*b420*/  LDSM.16.M88.4 R120, [R147] ;  /* 0x000000009378783b */ /* 0x000e6e0000000200 */
[C---:B--2---:R-:W-:Y:S08]  /*b430*/  HMMA.16816.F32 R60, R108.reuse, R104, R60 ;  /* 0x000000686c3c723c */ /* 0x044ff0000000183c */
[----:B------:R-:W-:Y:S01]  /*b440*/  HMMA.16816.F32 R64, R108, R106, R64 ;  /* 0x0000006a6c40723c */ /* 0x000fe20000001840 */
[----:B------:R-:W2:Y:S04]  /*b450*/  LDSM.16.M88.4 R104, [R146] ;  /* 0x000000009268783b */ /* 0x000ea80000000200 */
[----:B------:R-:W4:Y:S03]  /*b460*/  LDSM.16.M88.4 R108, [R145] ;  /* 0x00000000916c783b */ /* 0x000f260000000200 */
[C---:B---3--:R-:W-:Y:S08]  /*b470*/  HMMA.16816.F32 R4, R112.reuse, R116, R4 ;  /* 0x000000747004723c */ /* 0x048ff00000001804 */
        /* <DEDUP_REMOVED lines=8> */
[C---:B----4-:R-:W-:Y:S08]  /*b500*/  HMMA.16816.F32 R28, R112.reuse, R108, R28 ;  /* 0x0000006c701c723c */ /* 0x050ff0000000181c */
[C---:B------:R-:W-:Y:S01]  /*b510*/  HMMA.16816.F32 R32, R112.reuse, R110, R32 ;  /* 0x0000006e7020723c */ /* 0x040fe20000001820 */
[----:B------:R-:W2:Y:S07]  /*b520*/  LDSM.16.M88.4 R108, [R141] ;  /* 0x000000008d6c783b */ /* 0x000eae0000000200 */
[C---:B-1----:R-:W-:Y:S08]  /*b530*/  HMMA.16816.F32 R36, R112.reuse, R104, R36 ;  /* 0x000000687024723c */ /* 0x042ff00000001824 */
[C---:B------:R-:W-:Y:S01]  /*b540*/  HMMA.16816.F32 R40, R112.reuse, R106, R40 ;  /* 0x0000006a7028723c */ /* 0x040fe20000001828 */
[----:B------:R-:W-:Y:S07]  /*b550*/  LDSM.16.M88.4 R104, [R153] ;  /* 0x000000009968783b */ /* 0x000fee0000000200 */
[C---:B------:R-:W-:Y:S08]  /*b560*/  HMMA.16816.F32 R44, R112.reuse, R116, R44 ;  /* 0x00000074702c723c */ /* 0x040ff0000000182c */
[C---:B------:R-:W-:Y:S01]  /*b570*/  HMMA.16816.F32 R48, R112.reuse, R118, R48 ;  /* 0x000000767030723c */ /* 0x040fe20000001830 */
[----:B------:R-:W1:Y:S07]  /*b580*/  LDSM.16.M88.4 R116, [R140] ;  /* 0x000000008c74783b */ /* 0x000e6e0000000200 */
[C---:B------:R-:W-:Y:S08]  /*b590*/  HMMA.16816.F32 R52, R112.reuse, R120, R52 ;  /* 0x000000787034723c */ /* 0x040ff00000001834 */
[C---:B------:R-:W-:Y:S01]  /*b5a0*/  HMMA.16816.F32 R56, R112.reuse, R122, R56 ;  /* 0x0000007a7038723c */ /* 0x040fe20000001838 */
[----:B------:R-:W3:Y:S07]  /*b5b0*/  LDSM.16.M88.4 R120, [R140+0x800] ;  /* 0x000800008c78783b */ /* 0x000eee0000000200 */
[C---:B--2---:R-:W-:Y:S08]  /*b5c0*/  HMMA.16816.F32 R60, R112.reuse, R108, R60 ;  /* 0x0000006c703c723c */ /* 0x044ff0000000183c */
[----:B------:R-:W-:Y:S01]  /*b5d0*/  HMMA.16816.F32 R64, R112, R110, R64 ;  /* 0x0000006e7040723c */ /* 0x000fe20000001840 */
[----:B------:R-:W2:Y:S04]  /*b5e0*/  LDSM.16.M88.4 R108, [R140+0x1000] ;  /* 0x001000008c6c783b */ /* 0x000ea80000000200 */
[----:B------:R-:W4:Y:S03]  /*b5f0*/  LDSM.16.M88.4 R112, [R140+0x1800] ;  /* 0x001800008c70783b */ /* 0x000f260000000200 */
[C---:B-1----:R-:W-:Y:S08]  /*b600*/  HMMA.16816.F32 R4, R104.reuse, R116, R4 ;  /* 0x000000746804723c */ /* 0x042ff00000001804 */
[C---:B------:R-:W-:Y:S01]  /*b610*/  HMMA.16816.F32 R8, R104.reuse, R118, R8 ;  /* 0x000000766808723c */ /* 0x040fe20000001808 */
[----:B------:R-:W-:Y:S07]  /*b620*/  LDSM.16.M88.4 R116, [R140+0x2800] ;  /* 0x002800008c74783b */ /* 0x000fee0000000200 */
[C---:B---3--:R-:W-:Y:S08]  /*b630*/  HMMA.16816.F32 R12, R104.reuse, R120, R12 ;  /* 0x00000078680c723c */ /* 0x048ff0000000180c */
[C---:B------:R-:W-:Y:S01]  /*b640*/  HMMA.16816.F32 R16, R104.reuse, R122, R16 ;  /* 0x0000007a6810723c */ /* 0x040fe20000001810 */
[----:B------:R-:W-:Y:S07]  /*b650*/  LDSM.16.M88.4 R120, [R140+0x3000] ;  /* 0x003000008c78783b */ /* 0x000fee0000000200 */
[C---:B--2---:R-:W-:Y:S08]  /*b660*/  HMMA.16816.F32 R20, R104.reuse, R108, R20 ;  /* 0x0000006c6814723c */ /* 0x044ff00000001814 */
[C---:B------:R-:W-:Y:S01]  /*b670*/  HMMA.16816.F32 R24, R104.reuse, R110, R24 ;  /* 0x0000006e6818723c */ /* 0x040fe20000001818 */
[----:B------:R-:W1:Y:S07]  /*b680*/  LDSM.16.M88.4 R108, [R140+0x2000] ;  /* 0x002000008c6c783b */ /* 0x000e6e0000000200 */
[C---:B----4-:R-:W-:Y:S08]  /*b690*/  HMMA.16816.F32 R28, R104.reuse, R112, R28 ;  /* 0x00000070681c723c */ /* 0x050ff0000000181c */
[C---:B------:R-:W-:Y:S01]  /*b6a0*/  HMMA.16816.F32 R32, R104.reuse, R114, R32 ;  /* 0x000000726820723c */ /* 0x040fe20000001820 */
[----:B------:R-:W2:Y:S01]  /*b6b0*/  LDSM.16.M88.4 R112, [R140+0x3800] ;  /* 0x003800008c70783b */ /* 0x000ea20000000200 */
[----:B------:R-:W-:Y:S04]  /*b6c0*/  DEPBAR.LE SB0, 0x0 ;  /* 0x000080000000791a */ /* 0x000fe80000000000 */
[----:B------:R-:W-:Y:S02]  /*b6d0*/  BAR.SYNC.DEFER_BLOCKING 0x0 ;  /* 0x0000000000007b1d */ /* 0x000fe40000010000 */
[C---:B-1----:R-:W-:Y:S08]  /*b6e0*/  HMMA.16816.F32 R36, R104.reuse, R108, R36 ;  /* 0x0000006c6824723c */ /* 0x042ff00000001824 */
        /* <DEDUP_REMOVED lines=8> */
[----:B------:R-:W-:Y:S05]  /*b770*/  IMAD.MOV.U32 R103, RZ, RZ, c[0x0][0x198] ;  /* 0x00006600ff677624 */ /* 0x000fea00078e00ff */
[----:B------:R-:W-:Y:S04]  /*b780*/  LEA R104, -R103, RZ, 0x7 ;  /* 0x000000ff67687211 */ /* 0x000fe800078e39ff */
[----:B------:R-:W-:Y:S01]  /*b790*/  SHF.R.S32.HI R105, RZ, 0x1f, R104 ;  /* 0x0000001fff697819 */ /* 0x000fe20000011468 */
[----:B------:R-:W-:-:S06]  /*b7a0*/  @!P0 BRA `(.L_x_5728) ;  /* 0x000003b000008947 */ /* 0x000fcc0003800000 */
[----:B------:R-:W-:Y:S04]  /*b7b0*/  IABS R0, c[0x0][0x2d0] ;  /* 0x0000b40000007a13 */ /* 0x000fe80000000000 */
[----:B------:R-:W1:Y:S10]  /*b7c0*/  I2F.RP R108, R0 ;  /* 0x00000000006c7306 */ /* 0x000e740000209400 */
[----:B-1----:R-:W1:Y:S02]  /*b7d0*/  MUFU.RCP R2, R108 ;  /* 0x0000006c00027308 */ /* 0x002e640000001000 */
[----:B-1----:R-:W-:Y:S01]  /*b7e0*/  IADD3 R104, R2, 0xffffffe, RZ ;  /* 0x0ffffffe02687810 */ /* 0x002fe20007ffe0ff */
[----:B------:R-:W-:Y:S07]  /*b7f0*/  IMAD.SHL.U32 R2, R165, 0x80, RZ ;  /* 0x00000080a5027824 */ /* 0x000fee00078e00ff */
[----:B------:R-:W1:Y:S01]  /*b800*/  F2I.FTZ.U32.TRUNC.NTZ R105, R104 ;  /* 0x0000006800697305 */ /* 0x000e62000021f000 */
[C---:B------:R-:W-:Y:S02]  /*b810*/  IADD3 R106, R2.reuse, -0x80, RZ ;  /* 0xffffff80026a7810 */ /* 0x040fe40007ffe0ff */
[----:B------:R-:W-:Y:S02]  /*b820*/  IABS R102, R2 ;  /* 0x0000000200667213 */ /* 0x000fe40000000000 */
[----:B------:R-:W-:Y:S02]  /*b830*/  LOP3.LUT R2, R2, c[0x0][0x2d0], RZ, 0x3c, !PT ;  /* 0x0000b40002027a12 */ /* 0x000fe400078e3cff */
[----:B------:R-:W-:Y:S02]  /*b840*/  IABS R100, R106 ;  /* 0x0000006a00647213 */ /* 0x000fe40000000000 */
        /* <DEDUP_REMOVED lines=49> */
.L_x_5728:
[----:B------:R1:W-:Y:S01]  /*bb60*/  @P1 STS.128 [R166+0x2000], RZ ;  /* 0x002000ffa6001388 */ /* 0x0003e20000000c00 */
[-C--:B------:R-:W-:Y:S01]  /*bb70*/  @!P1 IADD3 R109, P3, R163, R104.reuse, RZ ;  /* 0x00000068a36d9210 */ /* 0x080fe20007f7e0ff */
[----:B------:R-:W-:Y:S01]  /*bb80*/  @!P1 IMAD.MOV.U32 R0, RZ, RZ, c[0x0][0x19c] ;  /* 0x00006700ff009624 */ /* 0x000fe200078e00ff */
[-C--:B------:R-:W-:Y:S01]  /*bb90*/  @!P1 LEA R107, P2, R103, R104.reuse, 0x5 ;  /* 0x00000068676b9211 */ /* 0x080fe200078428ff */
[----:B------:R-:W-:Y:S01]  /*bba0*/  @!P1 IMAD.MOV.U32 R100, RZ, RZ, c[0x0][0x19c] ;  /* 0x00006700ff649624 */ /* 0x000fe200078e00ff */
[----:B------:R-:W-:Y:S01]  /*bbb0*/  @!P1 MOV R116, R104 ;  /* 0x0000006800749202 */ /* 0x000fe20000000f00 */
[--C-:B------:R-:W-:Y:S01]  /*bbc0*/  @!P1 IMAD.X R2, R162, 0x1, R105.reuse, P3 ;  /* 0x00000001a2029824 */ /* 0x100fe200018e0669 */
[-C--:B------:R-:W-:Y:S01]  /*bbd0*/  @!P1 LEA R112, P3, R109, R176.reuse, 0x1 ;  /* 0x000000b06d709211 */ /* 0x080fe200078608ff */
[--C-:B------:R-:W-:Y:S01]  /*bbe0*/  @!P1 IMAD.MOV.U32 R117, RZ, RZ, R105.reuse ;  /* 0x000000ffff759224 */ /* 0x100fe200078e0069 */
[----:B------:R-:W-:Y:S01]  /*bbf0*/  @!P1 LEA.HI.X R0, R103, R105, R0, 0x5, P2 ;  /* 0x0000006967009211 */ /* 0x000fe200010f2c00 */
[----:B------:R-:W-:Y:S01]  /*bc00*/  @!P1 IMAD R100, R100, 0x30, RZ ;  /* 0x0000003064649824 */ /* 0x000fe200078e02ff */
[-C--:B------:R-:W-:Y:S01]  /*bc10*/  @!P1 LEA.HI.X R113, R109, R177.reuse, R2, 0x1, P3 ;  /* 0x000000b16d719211 */ /* 0x080fe200018f0c02 */
[----:B------:R-:W-:Y:S01]  /*bc20*/  @!P1 IMAD.WIDE.U32 R108, R103, 0x30, R104 ;  /* 0x00000030676c9825 */ /* 0x000fe200078e0068 */
[CC--:B------:R-:W-:Y:S02]  /*bc30*/  LEA R114, P3, R104.reuse, R176.reuse, 0x1 ;  /* 0x000000b068727211 */ /* 0x0c0fe400078608ff */
[----:B------:R-:W-:Y:S01]  /*bc40*/  @!P1 LEA R110, P2, R107, R176, 0x1 ;  /* 0x000000b06b6e9211 */ /* 0x000fe200078408ff */
[----:B------:R-:W-:Y:S01]  /*bc50*/  @!P1 IMAD.MOV.U32 R2, RZ, RZ, c[0x0][0x19c] ;  /* 0x00006700ff029624 */ /* 0x000fe200078e00ff */
[-C--:B------:R-:W-:Y:S01]  /*bc60*/  LEA.HI.X R115, R104, R177.reuse, R105, 0x1, P3 ;  /* 0x000000b168737211 */ /* 0x080fe200018f0c69 */
[----:B------:R-:W-:Y:S01]  /*bc70*/  @!P1 IMAD.WIDE.U32 R116, R103, 0x50, R116 ;  /* 0x0000005067749825 */ /* 0x000fe200078e0074 */
[----:B------:R-:W-:Y:S02]  /*bc80*/  @!P1 LEA.HI.X R111, R107, R177, R0, 0x1, P2 ;  /* 0x000000b16b6f9211 */ /* 0x000fe400010f0c00 */
[C---:B------:R-:W-:Y:S01]  /*bc90*/  @!P1 LEA R102, P2, R103.reuse, R104, 0x6 ;  /* 0x0000006867669211 */ /* 0x040fe200078430ff */
[----:B------:R-:W-:Y:S01]  /*bca0*/  @!PT LDS RZ, [RZ] ;  /* 0x00000000fffff984 */ /* 0x000fe20000000800 */
[----:B------:R-:W-:Y:S01]  /*bcb0*/  @!PT LDS RZ, [RZ] ;  /* 0x00000000fffff984 */ /* 0x000fe20000000800 */
[----:B------:R-:W-:Y:S01]  /*bcc0*/  @!PT LDS RZ, [RZ] ;  /* 0x00000000fffff984 */ /* 0x000fe20000000800 */
[----:B------:R1:W-:Y:S01]  /*bcd0*/  @!P1 LDGSTS.E.BYPASS.LTC128B.128 [R166+0x2000], [R114.64] ;  /* 0x0200000072a69fae */ /* 0x0003e2000b901d46 */
[----:B------:R-:W-:Y:S02]  /*bce0*/  @!P1 IMAD.IADD R100, R100, 0x1, R109 ;  /* 0x0000000164649824 */ /* 0x000fe400078e026d */
[C---:B------:R-:W-:Y:S01]  /*bcf0*/  @!P1 LEA.HI.X R2, R103.reuse, R105, R2, 0x6, P2 ;  /* 0x0000006967029211 */ /* 0x040fe200010f3402 */
[----:B------:R1:W-:Y:S01]  /*bd00*/  @P1 STS.128 [R166+0x2800], RZ ;  /* 0x002800ffa6001388 */ /* 0x0003e20000000c00 */
[CC--:B------:R-:W-:Y:S01]  /*bd10*/  @!P1 LEA R118, P2, R108.reuse, R176.reuse, 0x1 ;  /* 0x000000b06c769211 */ /* 0x0c0fe200078408ff */
[----:B------:R-:W-:Y:S02]  /*bd20*/  @!P1 IMAD.MOV.U32 R106, RZ, RZ, R104 ;  /* 0x000000ffff6a9224 */ /* 0x000fe400078e0068 */
[----:B------:R-:W-:Y:S01]  /*bd30*/  @!PT LDS RZ, [RZ] ;  /* 0x00000000fffff984 */ /* 0x000fe20000000800 */
[----:B------:R-:W-:Y:S01]  /*bd40*/  @!PT LDS RZ, [RZ] ;  /* 0x00000000fffff984 */ /* 0x000fe20000000800 */
[----:B------:R-:W-:Y:S01]  /*bd50*/  @!PT LDS RZ, [RZ] ;  /* 0x00000000fffff984 */ /* 0x000fe20000000800 */
[----:B------:R1:W-:Y:S01]  /*bd60*/  @!P1 LDGSTS.E.BYPASS.LTC128B.128 [R166+0x2800], [R112.64] ;  /* 0x0280000070a69fae */ /* 0x0003e2000b901d46 */
[----:B------:R-:W-:Y:S01]  /*bd70*/  @!P1 IMAD.MOV.U32 R0, RZ, RZ, c[0x0][0x19c] ;  /* 0x00006700ff009624 */ /* 0x000fe200078e00ff */
[----:B------:R-:W-:Y:S01]  /*bd80*/  @!P1 LEA.HI.X R119, R108, R177, R100, 0x1, P2 ;  /* 0x000000b16c779211 */ /* 0x000fe200010f0c64 */
[----:B------:R-:W-:Y:S01]  /*bd90*/  @!P1 IMAD.MOV.U32 R107, RZ, RZ, R105 ;  /* 0x000000ffff6b9224 */ /* 0x000fe200078e0069 */
[----:B------:R1:W-:Y:S01]  /*bda0*/  @P1 STS.128 [R166+0x3000], RZ ;  /* 0x003000ffa6001388 */ /* 0x0003e20000000c00 */
[----:B------:R-:W-:Y:S01]  /*bdb0*/  @!P1 IMAD R0, R0, 0x50, RZ ;  /* 0x0000005000009824 */ /* 0x000fe200078e02ff */
[-C--:B------:R-:W-:Y:S01]  /*bdc0*/  @!P1 LEA R120, P2, R116, R176.reuse, 0x1 ;  /* 0x000000b074789211 */ /* 0x080fe200078408ff */
[C---:B------:R-:W-:Y:S01]  /*bdd0*/  @!P1 IMAD.WIDE.U32 R106, R103.reuse, 0x60, R106 ;  /* 0x00000060676a9825 */ /* 0x040fe200078e006a */
[----:B------:R-:W-:Y:S01]  /*bde0*/  @!PT LDS RZ, [RZ] ;  /* 0x00000000fffff984 */ /* 0x000fe20000000800 */
[----:B------:R-:W-:Y:S01]  /*bdf0*/  @!PT LDS RZ, [RZ] ;  /* 0x00000000fffff984 */ /* 0x000fe20000000800 */
[----:B------:R-:W-:Y:S01]  /*be00*/  @!PT LDS RZ, [RZ] ;  /* 0x00000000fffff984 */ /* 0x000fe20000000800 */
[----:B------:R1:W-:Y:S03]  /*be10*/  @!P1 LDGSTS.E.BYPASS.LTC128B.128 [R166+0x3000], [R110.64] ;  /* 0x030000006ea69fae */ /* 0x0003e6000b901d46 */
[----:B------:R-:W-:Y:S01]  /*be20*/  @!P1 IMAD.WIDE.U32 R104, R103, 0x70, R104 ;  /* 0x0000007067689825 */ /* 0x000fe200078e0068 */
[----:B------:R1:W-:Y:S01]  /*be30*/  @P1 STS.128 [R166+0x3800], RZ ;  /* 0x003800ffa6001388 */ /* 0x0003e20000000c00 */
[----:B------:R-:W-:Y:S02]  /*be40*/  @!P1 IADD3 R103, R0, R117, RZ ;  /* 0x0000007500679210 */ /* 0x000fe40007ffe0ff */
[-C--:B------:R-:W-:Y:S01]  /*be50*/  @!P1 LEA R122, P3, R106, R176.reuse, 0x1 ;  /* 0x000000b06a7a9211 */ /* 0x080fe200078608ff */
[----:B------:R-:W-:Y:S01]  /*be60*/  @!PT LDS RZ, [RZ] ;  /* 0x00000000fffff984 */ /* 0x000fe20000000800 */
[----:B------:R-:W-:Y:S01]  /*be70*/  @!PT LDS RZ, [RZ] ;  /* 0x00000000fffff984 */ /* 0x000fe20000000800 */
[----:B------:R-:W-:Y:S01]  /*be80*/  @!PT LDS RZ, [RZ] ;  /* 0x00000000fffff984 */ /* 0x000fe20000000800 */
[----:B------:R1:W-:Y:S01]  /*be90*/  @!P1 LDGSTS.E.BYPASS.LTC128B.128 [R166+0x3800], [R118.64] ;  /* 0x0380000076a69fae */ /* 0x0003e2000b901d46 */
[-C--:B------:R-:W-:Y:S01]  /*bea0*/  @!P1 LEA.HI.X R121, R116, R177.reuse, R103, 0x1, P2 ;  /* 0x000000b174799211 */ /* 0x080fe200010f0c67 */
[----:B------:R-:W-:Y:S01]  /*beb0*/  @!P1 IMAD.MOV.U32 R100, RZ, RZ, c[0x0][0x19c] ;  /* 0x00006700ff649624 */ /* 0x000fe200078e00ff */
[-C--:B------:R-:W-:Y:S01]  /*bec0*/  @!P1 LEA R116, P4, R102, R176.reuse, 0x1 ;  /* 0x000000b066749211 */ /* 0x080fe200078808ff */
[----:B------:R1:W-:Y:S01]  /*bed0*/  @P1 STS.128 [R166+0x4000], RZ ;  /* 0x004000ffa6001388 */ /* 0x0003e20000000c00 */
[----:B------:R-:W-:Y:S01]  /*bee0*/  @!P1 IMAD.MOV.U32 R0, RZ, RZ, c[0x0][0x19c] ;  /* 0x00006700ff009624 */ /* 0x000fe200078e00ff */
[----:B------:R-:W-:Y:S01]  /*bef0*/  @!P1 LEA R108, P2, R104, R176, 0x1 ;  /* 0x000000b0686c9211 */ /* 0x000fe200078408ff */
[----:B------:R-:W-:Y:S01]  /*bf00*/  @!P1 IMAD R103, R100, 0x60, RZ ;  /* 0x0000006064679824 */ /* 0x000fe200078e02ff */
[----:B------:R-:W-:Y:S01]  /*bf10*/  @!P1 LEA.HI.X R117, R102, R177, R2, 0x1, P4 ;  /* 0x000000b166759211 */ /* 0x000fe200020f0c02 */
[----:B------:R-:W-:Y:S02]  /*bf20*/  @!P1 IMAD R109, R0, 0x70, RZ ;  /* 0x00000070006d9824 */ /* 0x000fe400078e02ff */
[----:B------:R-:W-:Y:S02]  /*bf30*/  @!P1 IMAD.IADD R103, R103, 0x1, R107 ;  /* 0x0000000167679824 */ /* 0x000fe400078e026b */
[----:B------:R-:W-:Y:S01]  /*bf40*/  @!PT LDS RZ, [RZ] ;  /* 0x00000000fffff984 */ /* 0x000fe20000000800 */
[----:B------:R-:W-:Y:S01]  /*bf50*/  @!PT LDS RZ, [RZ] ;  /* 0x00000000fffff984 */ /* 0x000fe20000000800 */
[----:B------:R-:W-:Y:S01]  /*bf60*/  @!PT LDS RZ, [RZ] ;  /* 0x00000000fffff984 */ /* 0x000fe20000000800 */
[----:B------:R1:W-:Y:S01]  /*bf70*/  @!P1 LDGSTS.E.BYPASS.LTC128B.128 [R166+0x4000], [R116.64] ;  /* 0x0400000074a69fae */ /* 0x0003e2000b901d46 */
[----:B------:R-:W-:Y:S01]  /*bf80*/  @!P1 IADD3 R109, R109, R105, RZ ;  /* 0x000000696d6d9210 */ /* 0x000fe20007ffe0ff */
[----:B------:R-:W-:Y:S01]  /*bf90*/  IMAD.MOV.U32 R176, RZ, RZ, R114 ;  /* 0x000000ffffb07224 */ /* 0x000fe200078e0072 */
[-C--:B------:R-:W-:Y:S01]  /*bfa0*/  @!P1 LEA.HI.X R123, R106, R177.reuse, R103, 0x1, P3 ;  /* 0x000000b16a7b9211 */ /* 0x080fe200018f0c67 */
[----:B------:R1:W-:Y:S01]  /*bfb0*/  @P1 STS.128 [R166+0x4800], RZ ;  /* 0x004800ffa6001388 */ /* 0x0003e20000000c00 */
[----:B------:R-:W-:Y:S01]  /*bfc0*/  @!P1 LEA.HI.X R109, R104, R177, R109, 0x1, P2 ;  /* 0x000000b1686d9211 */ /* 0x000fe200010f0c6d */
[----:B------:R-:W-:Y:S02]  /*bfd0*/  IMAD.MOV.U32 R177, RZ, RZ, R115 ;  /* 0x000000ffffb17224 */ /* 0x000fe400078e0073 */
        /* <DEDUP_REMOVED lines=15> */
.L_x_5727:
        /* <DEDUP_REMOVED lines=81> */
[----:B------:R-:W-:Y:S02]  /*c5e0*/  FMUL.FTZ R102, R100, c[0x0][0x23c] ;  /* 0x00008f0064667a20 */ /* 0x000fe40000410000 */
[--C-:B------:R-:W-:Y:S02]  /*c5f0*/  FFMA.FTZ R127, R24, c[0x0][0x23c], -R103.reuse ;  /* 0x00008f00187f7a23 */ /* 0x100fe40000010867 */
[----:B------:R-:W1:Y:S01]  /*c600*/  MUFU.EX2 R100, R102 ;  /* 0x0000006600647308 */ /* 0x000e620000000800 */
[--C-:B------:R-:W-:Y:S02]  /*c610*/  FFMA.FTZ R126, R25, c[0x0][0x23c], -R103.reuse ;  /* 0x00008f00197e7a23 */ /* 0x100fe40000010867 */
[--C-:B------:R-:W-:Y:S01]  /*c620*/  FFMA.FTZ R120, R5, c[0x0][0x23c], -R103.reuse ;  /* 0x00008f0005787a23 */ /* 0x100fe20000010867 */
[----:B------:R-:W-:Y:S01]  /*c630*/  FSEL R5, R104, RZ, P1 ;  /* 0x000000ff68057208 */ /* 0x000fe20000800000 */
[----:B------:R-:W-:Y:S01]  /*c640*/  FFMA.FTZ R119, R12, c[0x0][0x23c], -R103 ;  /* 0x00008f000c777a23 */ /* 0x000fe20000010867 */
[----:B------:R-:W2:Y:S01]  /*c650*/  LDSM.16.MT88.4 R104, [R152+0x6000] ;  /* 0x006000009868783b */ /* 0x000ea20000004200 */
[----:B------:R-:W-:Y:S01]  /*c660*/  FMUL.FTZ R3, R101, c[0x0][0x23c] ;  /* 0x00008f0065037a20 */ /* 0x000fe20000410000 */
[----:B------:R-:W-:Y:S01]  /*c670*/  ISETP.GT.AND P1, PT, R165, R161, PT ;  /* 0x000000a1a500720c */ /* 0x000fe20003f24270 */
[--C-:B------:R-:W-:Y:S01]  /*c680*/  FFMA.FTZ R116, R14, c[0x0][0x23c], -R5.reuse ;  /* 0x00008f000e747a23 */ /* 0x100fe20000010805 */
[----:B------:R-:W-:Y:S01]  /*c690*/  MUFU.EX2 R120, R120 ;  /* 0x0000007800787308 */ /* 0x000fe20000000800 */
[----:B------:R-:W-:Y:S01]  /*c6a0*/  FFMA.FTZ R117, R15, c[0x0][0x23c], -R5 ;  /* 0x00008f000f757a23 */ /* 0x000fe20000010805 */
[----:B------:R-:W-:Y:S01]  /*c6b0*/  MOV R101, R2 ;  /* 0x0000000200657202 */ /* 0x000fe20000000f00 */
[----:B------:R-:W-:Y:S02]  /*c6c0*/  FFMA.FTZ R129, R4, c[0x0][0x23c], -R103 ;  /* 0x00008f0004817a23 */ /* 0x000fe40000010867 */
[----:B------:R-:W-:Y:S02]  /*c6d0*/  FFMA.FTZ R131, R6, c[0x0][0x23c], -R5 ;  /* 0x00008f0006837a23 */ /* 0x000fe40000010805 */
[----:B------:R-:W-:Y:S02]  /*c6e0*/  FFMA.FTZ R6, R13, c[0x0][0x23c], -R103 ;  /* 0x00008f000d067a23 */ /* 0x000fe40000010867 */
[----:B------:R-:W-:Y:S01]  /*c6f0*/  FFMA.FTZ R122, R7, c[0x0][0x23c], -R5 ;  /* 0x00008f00077a7a23 */ /* 0x000fe20000010805 */
[----:B------:R-:W3:Y:S01]  /*c700*/  MUFU.EX2 R3, R3 ;  /* 0x0000000300037308 */ /* 0x000ee20000000800 */
[--C-:B------:R-:W-:Y:S02]  /*c710*/  FFMA.FTZ R124, R8, c[0x0][0x23c], -R103.reuse ;  /* 0x00008f00087c7a23 */ /* 0x100fe40000010867 */
[----:B------:R-:W-:Y:S02]  /*c720*/  FFMA.FTZ R7, R9, c[0x0][0x23c], -R103 ;  /* 0x00008f0009077a23 */ /* 0x000fe40000010867 */
        /* <DEDUP_REMOVED lines=12> */
[C---:B---3--:R-:W-:Y:S02]  /*c7f0*/  FMUL.FTZ R14, R3.reuse, R94 ;  /* 0x0000005e030e7220 */ /* 0x048fe40000410000 */
[----:B------:R-:W-:Y:S02]  /*c800*/  FMUL.FTZ R15, R3, R95 ;  /* 0x0000005f030f7220 */ /* 0x000fe40000410000 */
[----:B------:R-:W3:Y:S01]  /*c810*/  LDSM.16.MT88.4 R92, [R148+0x6000] ;  /* 0x00600000945c783b */ /* 0x000ee20000004200 */
[----:B------:R-:W4:Y:S01]  /*c820*/  MUFU.EX2 R122, R122 ;  /* 0x0000007a007a7308 */ /* 0x000f220000000800 */
[--C-:B------:R-:W-:Y:S02]  /*c830*/  FFMA.FTZ R123, R10, c[0x0][0x23c], -R5.reuse ;  /* 0x00008f000a7b7a23 */ /* 0x100fe40000010805 */
[----:B------:R-:W-:Y:S01]  /*c840*/  FFMA.FTZ R102, R11, c[0x0][0x23c], -R5 ;  /* 0x00008f000b667a23 */ /* 0x000fe20000010805 */
[----:B-1----:R-:W-:Y:S01]  /*c850*/  F2FP.PACK_AB R96, R120, R129 ;  /* 0x000000817860723e */ /* 0x002fe200000000ff */
        /* <DEDUP_REMOVED lines=9> */
[----:B------:R-:W1:Y:S01]  /*c8f0*/  MUFU.EX2 R7, R7 ;  /* 0x0000000700077308 */ /* 0x000e620000000800 */
[C---:B------:R-:W-:Y:S02]  /*c900*/  FMUL.FTZ R80, R100.reuse, R80 ;  /* 0x0000005064507220 */ /* 0x040fe40000410000 */
[----:B------:R-:W-:Y:S01]  /*c910*/  FMUL.FTZ R81, R100, R81 ;  /* 0x0000005164517220 */ /* 0x000fe20000410000 */
[----:B----4-:R-:W-:Y:S01]  /*c920*/  F2FP.PACK_AB R97, R122, R131 ;  /* 0x000000837a61723e */ /* 0x010fe200000000ff */
[C---:B------:R-:W-:Y:S02]  /*c930*/  FMUL.FTZ R82, R3.reuse, R82 ;  /* 0x0000005203527220 */ /* 0x040fe40000410000 */
[C---:B------:R-:W-:Y:S02]  /*c940*/  FMUL.FTZ R83, R3.reuse, R83 ;  /* 0x0000005303537220 */ /* 0x040fe40000410000 */
[C---:B------:R-:W-:Y:S01]  /*c950*/  FMUL.FTZ R84, R100.reuse, R84 ;  /* 0x0000005464547220 */ /* 0x040fe20000410000 */
[----:B------:R-:W-:Y:S01]  /*c960*/  MUFU.EX2 R123, R123 ;  /* 0x0000007b007b7308 */ /* 0x000fe20000000800 */
[----:B------:R-:W-:Y:S02]  /*c970*/  FMUL.FTZ R85, R100, R85 ;  /* 0x0000005564557220 */ /* 0x000fe40000410000 */
[C---:B------:R-:W-:Y:S02]  /*c980*/  FMUL.FTZ R86, R3.reuse, R86 ;  /* 0x0000005603567220 */ /* 0x040fe40000410000 */
[----:B------:R-:W-:Y:S02]  /*c990*/  FMUL.FTZ R87, R3, R87 ;  /* 0x0000005703577220 */ /* 0x000fe40000410000 */
[--C-:B------:R-:W-:Y:S02]  /*c9a0*/  FFMA.FTZ R118, R16, c[0x0][0x23c], -R103.reuse ;  /* 0x00008f0010767a23 */ /* 0x100fe40000010867 */
[C---:B------:R-:W-:Y:S01]  /*c9b0*/  FMUL.FTZ R16, R100.reuse, R88 ;  /* 0x0000005864107220 */ /* 0x040fe20000410000 */
[----:B------:R-:W4:Y:S01]  /*c9c0*/  MUFU.EX2 R102, R102 ;  /* 0x0000006600667308 */ /* 0x000f220000000800 */
[----:B------:R-:W-:Y:S02]  /*c9d0*/  FFMA.FTZ R121, R17, c[0x0][0x23c], -R103 ;  /* 0x00008f0011797a23 */ /* 0x000fe40000010867 */
[----:B------:R-:W-:Y:S01]  /*c9e0*/  FMUL.FTZ R17, R100, R89 ;  /* 0x0000005964117220 */ /* 0x000fe20000410000 */
[----:B-1----:R-:W-:Y:S01]  /*c9f0*/  F2FP.PACK_AB R98, R7, R124 ;  /* 0x0000007c0762723e */ /* 0x002fe200000000ff */
        /* <DEDUP_REMOVED lines=8> */
[----:B------:R-:W-:Y:S01]  /*ca80*/  FFMA.FTZ R45, R45, c[0x0][0x23c], -R103 ;  /* 0x00008f002d2d7a23 */ /* 0x000fe20000010867 */
[----:B------:R-:W1:Y:S01]  /*ca90*/  MUFU.EX2 R6, R6 ;  /* 0x0000000600067308 */ /* 0x000e620000000800 */
[--C-:B------:R-:W-:Y:S02]  /*caa0*/  FFMA.FTZ R46, R46, c[0x0][0x23c], -R5.reuse ;  /* 0x00008f002e2e7a23 */ /* 0x100fe40000010805 */
[--C-:B------:R-:W-:Y:S01]  /*cab0*/  FFMA.FTZ R47, R47, c[0x0][0x23c], -R5.reuse ;  /* 0x00008f002f2f7a23 */ /* 0x100fe20000010805 */
[----:B----4-:R-:W-:Y:S01]  /*cac0*/  F2FP.PACK_AB R99, R102, R123 ;  /* 0x0000007b6663723e */ /* 0x010fe200000000ff */
[----:B------:R-:W-:Y:S02]  /*cad0*/  FFMA.FTZ R66, R66, c[0x0][0x23c], -R5 ;  /* 0x00008f0042427a23 */ /* 0x000fe40000010805 */
[----:B------:R-:W-:Y:S02]  /*cae0*/  FFMA.FTZ R131, R3, R178, R131 ;  /* 0x000000b203837223 */ /* 0x000fe40000010083 */
[----:B------:R-:W-:Y:S01]  /*caf0*/  FFMA.FTZ R129, R100, R179, R129 ;  /* 0x000000b364817223 */ /* 0x000fe20000010081 */
[----:B------:R-:W-:Y:S01]  /*cb00*/  MUFU.EX2 R116, R116 ;  /* 0x0000007400747308 */ /* 0x000fe20000000800 */
[C---:B--2---:R-:W-:Y:S05]  /*cb10*/  HMMA.16816.F32 R8, R96.reuse, R104, R8 ;  /* 0x000000686008723c */ /* 0x044fea0000001808 */
[----:B------:R-:W-:Y:S02]  /*cb20*/  FFMA.FTZ R100, R55, c[0x0][0x23c], -R5 ;  /* 0x00008f0037647a23 */ /* 0x000fe40000010805 */
[----:B------:R-:W-:Y:S01]  /*cb30*/  FFMA.FTZ R55, R57, c[0x0][0x23c], -R103 ;  /* 0x00008f0039377a23 */ /* 0x000fe20000010867 */
[C---:B------:R-:W-:Y:S01]  /*cb40*/  HMMA.16816.F32 R68, R96.reuse, R106, R68 ;  /* 0x0000006a6044723c */ /* 0x040fe20000001844 */
[----:B------:R-:W2:Y:S01]  /*cb50*/  MUFU.EX2 R117, R117 ;  /* 0x0000007500757308 */ /* 0x000ea20000000800 */
[----:B------:R-:W4:Y:S02]  /*cb60*/  LDSM.16.MT88.4 R104, [R152+0x6800] ;  /* 0x006800009868783b */ /* 0x000f240000004200 */
[----:B------:R-:W-:Y:S01]  /*cb70*/  FFMA.FTZ R57, R59, c[0x0][0x23c], -R5 ;  /* 0x00008f003b397a23 */ /* 0x000fe20000010805 */
[----:B-1----:R-:W-:Y:S01]  /*cb80*/  F2FP.PACK_AB R88, R6, R119 ;  /* 0x000000770658723e */ /* 0x002fe200000000ff */
[--C-:B------:R-:W-:Y:S02]  /*cb90*/  FFMA.FTZ R59, R61, c[0x0][0x23c], -R103.reuse ;  /* 0x00008f003d3b7a23 */ /* 0x100fe40000010867 */
[C---:B------:R-:W-:Y:S03]  /*cba0*/  HMMA.16816.F32 R72, R96.reuse, R108, R72 ;  /* 0x0000006c6048723c */ /* 0x040fe60000001848 */
[----:B------:R-:W-:Y:S01]  /*cbb0*/  MUFU.EX2 R118, R118 ;  /* 0x0000007600767308 */ /* 0x000fe20000000800 */
[----:B------:R-:W-:Y:S02]  /*cbc0*/  FFMA.FTZ R61, R64, c[0x0][0x23c], -R103 ;  /* 0x00008f00403d7a23 */ /* 0x000fe40000010867 */
[----:B------:R-:W-:Y:S02]  /*cbd0*/  FADD.FTZ R129, R120, R129 ;  /* 0x0000008178817221 */ /* 0x000fe40000010000 */
[C---:B------:R-:W-:Y:S01]  /*cbe0*/  HMMA.16816.F32 R12, R96.reuse, R110, R12 ;  /* 0x0000006e600c723c */ /* 0x040fe2000000180c */
[----:B------:R-:W1:Y:S03]  /*cbf0*/  LDSM.16.MT88.4 R108, [R150+0x6800] ;  /* 0x00680000966c783b */ /* 0x000e660000004200 */
[----:B------:R-:W-:Y:S01]  /*cc00*/  FADD.FTZ R124, R124, R129 ;  /* 0x000000817c7c7221 */ /* 0x000fe20000010000 */
[----:B------:R-:W5:Y:S01]  /*cc10*/  MUFU.EX2 R121, R121 ;  /* 0x0000007900797308 */ /* 0x000f620000000800 */
[----:B------:R-:W-:Y:S02]  /*cc20*/  FADD.FTZ R122, R122, R131 ;  /* 0x000000837a7a7221 */ /* 0x000fe40000010000 */
[C---:B------:R-:W-:Y:S04]  /*cc30*/  HMMA.16816.F32 R76, R96.reuse, R112, R76 ;  /* 0x00000070604c723c */ /* 0x040fe8000000184c */
[----:B--2---:R-:W-:Y:S01]  /*cc40*/  F2FP.PACK_AB R89, R117, R116 ;  /* 0x000000747559723e */ /* 0x004fe200000000ff */
        /* <DEDUP_REMOVED lines=13> */
[----:B------:R-:W2:Y:S01]  /*cd20*/  MUFU.EX2 R113, R113 ;  /* 0x0000007100717308 */ /* 0x000ea20000000800 */
[----:B------:R-:W-:Y:S02]  /*cd30*/  FFMA.FTZ R48, R49, c[0x0][0x23c], -R103 ;  /* 0x00008f0031307a23 */ /* 0x000fe40000010867 */
[--C-:B------:R-:W-:Y:S01]  /*cd40*/  FFMA.FTZ R49, R50, c[0x0][0x23c], -R5.reuse ;  /* 0x00008f0032317a23 */ /* 0x100fe20000010805 */
[----:B------:R-:W-:Y:S01]  /*cd50*/  HMMA.16816.F32 R84, R96, R94, R84 ;  /* 0x0000005e6054723c */ /* 0x000fe20000001854 */
[----:B------:R-:W3:Y:S03]  /*cd60*/  LDSM.16.MT88.4 R92, [R149+0x6800] ;  /* 0x00680000955c783b */ /* 0x000ee60000004200 */
[----:B------:R-:W-:Y:S02]  /*cd70*/  FFMA.FTZ R50, R51, c[0x0][0x23c], -R5 ;  /* 0x00008f0033327a23 */ /* 0x000fe40000010805 */
[----:B------:R-:W-:Y:S01]  /*cd80*/  MUFU.EX2 R114, R114 ;  /* 0x0000007200727308 */ /* 0x000fe20000000800 */
[--C-:B------:R-:W-:Y:S02]  /*cd90*/  FFMA.FTZ R51, R52, c[0x0][0x23c], -R103.reuse ;  /* 0x00008f0034337a23 */ /* 0x100fe40000010867 */
[----:B------:R-:W5:Y:S03]  /*cda0*/  LDSM.16.MT88.4 R96, [R148+0x6800] ;  /* 0x006800009460783b */ /* 0x000f660000004200 */
[----:B------:R-:W-:Y:S02]  /*cdb0*/  FFMA.FTZ R52, R53, c[0x0][0x23c], -R103 ;  /* 0x00008f0035347a23 */ /* 0x000fe40000010867 */
[----:B------:R-:W-:Y:S02]  /*cdc0*/  FFMA.FTZ R53, R54, c[0x0][0x23c], -R5 ;  /* 0x00008f0036357a23 */ /* 0x000fe40000010805 */
[----:B------:R-:W1:Y:S01]  /*cdd0*/  MUFU.EX2 R115, R115 ;  /* 0x0000007300737308 */ /* 0x000e620000000800 */
[----:B------:R-:W-:Y:S02]  /*cde0*/  FFMA.FTZ R54, R56, c[0x0][0x23c], -R103 ;  /* 0x00008f0038367a23 */ /* 0x000fe40000010867 */
[----:B------:R-:W-:Y:S01]  /*cdf0*/  FFMA.FTZ R56, R58, c[0x0][0x23c], -R5 ;  /* 0x00008f003a387a23 */ /* 0x000fe20000010805 */
[----:B--2---:R-:W-:Y:S01]  /*ce00*/  F2FP.PACK_AB R91, R113, R112 ;  /* 0x00000070715b723e */ /* 0x004fe200000000ff */
[----:B------:R-:W-:Y:S02]  /*ce10*/  FFMA.FTZ R58, R60, c[0x0][0x23c], -R103 ;  /* 0x00008f003c3a7a23 */ /* 0x000fe40000010867 */
[--C-:B------:R-:W-:Y:S02]  /*ce20*/  FFMA.FTZ R60, R62, c[0x0][0x23c], -R5.reuse ;  /* 0x00008f003e3c7a23 */ /* 0x100fe40000010805 */
[----:B------:R-:W-:Y:S01]  /*ce30*/  FFMA.FTZ R7, R63, c[0x0][0x23c], -R5 ;  /* 0x00008f003f077a23 */ /* 0x000fe20000010805 */
[----:B------:R-:W2:Y:S01]  /*ce40*/  MUFU.EX2 R128, R128 ;  /* 0x0000008000807308 */ /* 0x000ea20000000800 */
[C---:B----4-:R-:W-:Y:S05]  /*ce50*/  HMMA.16816.F32 R8, R88.reuse, R104, R8 ;  /* 0x000000685808723c */ /* 0x050fea0000001808 */
[----:B------:R-:W-:Y:S02]  /*ce60*/  FADD.FTZ R119, R119, R124 ;  /* 0x0000007c77777221 */ /* 0x000fe40000010000 */
[----:B------:R-:W-:Y:S01]  /*ce70*/  FADD.FTZ R123, R123, R122 ;  /* 0x0000007a7b7b7221 */ /* 0x000fe20000010000 */
[C---:B------:R-:W-:Y:S01]  /*ce80*/  HMMA.16816.F32 R68, R88.reuse, R106, R68 ;  /* 0x0000006a5844723c */ /* 0x040fe20000001844 */
[----:B------:R-:W-:Y:S01]  /*ce90*/  MUFU.EX2 R127, R127 ;  /* 0x0000007f007f7308 */ /* 0x000fe20000000800 */
[----:B------:R-:W4:Y:S02]  /*cea0*/  LDSM.16.MT88.4 R104, [R152+0x7000] ;  /* 0x007000009868783b */ /* 0x000f240000004200 */
[----:B------:R-:W-:Y:S01]  /*ceb0*/  FADD.FTZ R119, R6, R119 ;  /* 0x0000007706777221 */ /* 0x000fe20000010000 */
[----:B-1----:R-:W-:Y:S01]  /*cec0*/  F2FP.PACK_AB R20, R115, R114 ;  /* 0x000000727314723e */ /* 0x002fe200000000ff */
[----:B------:R-:W-:Y:S02]  /*ced0*/  FADD.FTZ R123, R102, R123 ;  /* 0x0000007b667b7221 */ /* 0x000fe40000010000 */
[C---:B------:R-:W-:Y:S03]  /*cee0*/  HMMA.16816.F32 R72, R88.reuse, R108, R72 ;  /* 0x0000006c5848723c */ /* 0x040fe60000001848 */
[----:B------:R-:W1:Y:S01]  /*cef0*/  MUFU.EX2 R126, R126 ;  /* 0x0000007e007e7308 */ /* 0x000e620000000800 */
[----:B------:R-:W-:Y:S02]  /*cf00*/  FADD.FTZ R116, R116, R123 ;  /* 0x0000007b74747221 */ /* 0x000fe40000010000 */
[----:B------:R-:W-:Y:S01]  /*cf10*/  FADD.FTZ R118, R118, R119 ;  /* 0x0000007776767221 */ /* 0x000fe20000010000 */
[----:B--2---:R-:W-:Y:S01]  /*cf20*/  F2FP.PACK_AB R21, R128, R125 ;  /* 0x0000007d8015723e */ /* 0x004fe200000000ff */
[C---:B------:R-:W-:Y:S04]  /*cf30*/  HMMA.16816.F32 R12, R88.reuse, R110, R12 ;  /* 0x0000006e580c723c */ /* 0x040fe8000000180c */
[--C-:B------:R-:W-:Y:S01]  /*cf40*/  FFMA.FTZ R108, R26, c[0x0][0x23c], -R5.reuse ;  /* 0x00008f001a6c7a23 */ /* 0x100fe20000010805 */
[----:B------:R-:W-:Y:S01]  /*cf50*/  MUFU.EX2 R40, R40 ;  /* 0x0000002800287308 */ /* 0x000fe20000000800 */
[----:B------:R-:W-:Y:S02]  /*cf60*/  FFMA.FTZ R109, R27, c[0x0][0x23c], -R5 ;  /* 0x00008f001b6d7a23 */ /* 0x000fe40000010805 */
[C---:B---3--:R-:W-:Y:S01]  /*cf70*/  HMMA.16816.F32 R76, R88.reuse, R92, R76 ;  /* 0x0000005c584c723c */ /* 0x048fe2000000184c */
[----:B------:R-:W2:Y:S03]  /*cf80*/  LDSM.16.MT88.4 R24, [R150+0x7000] ;  /* 0x007000009618783b */ /* 0x000ea60000004200 */
[----:B------:R-:W-:Y:S02]  /*cf90*/  FFMA.FTZ R111, R28, c[0x0][0x23c], -R103 ;  /* 0x00008f001c6f7a23 */ /* 0x000fe40000010867 */
[----:B------:R-:W-:Y:S01]  /*cfa0*/  FADD.FTZ R117, R117, R116 ;  /* 0x0000007475757221 */ /* 0x000fe20000010000 */
[----:B------:R-:W-:Y:S01]  /*cfb0*/  MUFU.EX2 R108, R108 ;  /* 0x0000006c006c7308 */ /* 0x000fe20000000800 */
[C---:B------:R-:W-:Y:S04]  /*cfc0*/  HMMA.16816.F32 R80, R88.reuse, R94, R80 ;  /* 0x0000005e5850723c */ /* 0x040fe80000001850 */
[----:B------:R-:W-:Y:S01]  /*cfd0*/  FFMA.FTZ R92, R35, c[0x0][0x23c], -R5 ;  /* 0x00008f00235c7a23 */ /* 0x000fe20000010805 */
[----:B-1----:R-:W-:Y:S01]  /*cfe0*/  F2FP.PACK_AB R22, R126, R127 ;  /* 0x0000007f7e16723e */ /* 0x002fe200000000ff */
[----:B------:R-:W-:Y:S02]  /*cff0*/  FADD.FTZ R121, R121, R118 ;  /* 0x0000007679797221 */ /* 0x000fe40000010000 */
[C---:B-----5:R-:W-:Y:S01]  /*d000*/  HMMA.16816.F32 R16, R88.reuse, R96, R16 ;  /* 0x000000605810723c */ /* 0x060fe20000001810 */
[----:B------:R-:W1:Y:S03]  /*d010*/  MUFU.EX2 R109, R109 ;  /* 0x0000006d006d7308 */ /* 0x000e660000000800 */
[----:B------:R-:W-:Y:S03]  /*d020*/  FADD.FTZ R114, R114, R121 ;  /* 0x0000007972727221 */ /* 0x000fe60000010000 */
[----:B------:R-:W-:Y:S01]  /*d030*/  FFMA.FTZ R96, R29, c[0x0][0x23c], -R103 ;  /* 0x00008f001d607a23 */ /* 0x000fe20000010867 */
[----:B------:R-:W-:Y:S01]  /*d040*/  HMMA.16816.F32 R84, R88, R98, R84 ;  /* 0x000000625854723c */ /* 0x000fe20000001854 */
[----:B------:R-:W3:Y:S02]  /*d050*/  LDSM.16.MT88.4 R88, [R149+0x7000] ;  /* 0x007000009558783b */ /* 0x000ee40000004200 */
[----:B------:R-:W-:Y:S01]  /*d060*/  MUFU.EX2 R111, R111 ;  /* 0x0000006f006f7308 */ /* 0x000fe20000000800 */
[--C-:B------:R-:W-:Y:S02]  /*d070*/  FFMA.FTZ R97, R30, c[0x0][0x23c], -R5.reuse ;  /* 0x00008f001e617a23 */ /* 0x100fe40000010805 */
[----:B------:R-:W-:Y:S02]  /*d080*/  FADD.FTZ R114, R115, R114 ;  /* 0x0000007273727221 */ /* 0x000fe40000010000 */
[----:B------:R-:W-:Y:S02]  /*d090*/  FFMA.FTZ R98, R31, c[0x0][0x23c], -R5 ;  /* 0x00008f001f627a23 */ /* 0x000fe40000010805 */
[----:B------:R-:W5:Y:S02]  /*d0a0*/  LDSM.16.MT88.4 R28, [R148+0x7000] ;  /* 0x00700000941c783b */ /* 0x000f640000004200 */
[----:B------:R-:W-:Y:S01]  /*d0b0*/  FADD.FTZ R127, R127, R114 ;  /* 0x000000727f7f7221 */ /* 0x000fe20000010000 */
[----:B------:R-:W2:Y:S03]  /*d0c0*/  MUFU.EX2 R96, R96 ;  /* 0x0000006000607308 */ /* 0x000ea60000000800 */
[----:B------:R-:W-:Y:S01]  /*d0d0*/  FADD.FTZ R126, R126, R127 ;  /* 0x0000007f7e7e7221 */ /* 0x000fe20000010000 */
[----:B-1----:R-:W-:Y:S06]  /*d0e0*/  F2FP.PACK_AB R23, R109, R108 ;  /* 0x0000006c6d17723e */ /* 0x002fec00000000ff */
[----:B------:R-:W-:Y:S01]  /*d0f0*/  MUFU.EX2 R97, R97 ;  /* 0x0000006100617308 */ /* 0x000fe20000000800 */
[C---:B----4-:R-:W-:Y:S07]  /*d100*/  HMMA.16816.F32 R8, R20.reuse, R104, R8 ;  /* 0x000000681408723c */ /* 0x050fee0000001808 */
[--C-:B------:R-:W-:Y:S01]  /*d110*/  FFMA.FTZ R104, R32, c[0x0][0x23c], -R103.reuse ;  /* 0x00008f0020687a23 */ /* 0x100fe20000010867 */
[C---:B------:R-:W-:Y:S01]  /*d120*/  HMMA.16816.F32 R68, R20.reuse, R106, R68 ;  /* 0x0000006a1444723c */ /* 0x040fe20000001844 */
[----:B------:R-:W1:Y:S03]  /*d130*/  MUFU.EX2 R98, R98 ;  /* 0x0000006200627308 */ /* 0x000e660000000800 */
[----:B------:R-:W-:Y:S03]  /*d140*/  FFMA.FTZ R105, R33, c[0x0][0x23c], -R103 ;  /* 0x00008f0021697a23 */ /* 0x000fe60000010867 */
[--C-:B------:R-:W-:Y:S01]  /*d150*/  FFMA.FTZ R106, R34, c[0x0][0x23c], -R5.reuse ;  /* 0x00008f00226a7a23 */ /* 0x100fe20000010805 */
[C---:B--2---:R-:W-:Y:S01]  /*d160*/  HMMA.16816.F32 R72, R20.reuse, R24, R72 ;  /* 0x000000181448723c */ /* 0x044fe20000001848 */
[----:B------:R-:W-:Y:S02]  /*d170*/  LDSM.16.MT88.4 R32, [R150+0x7800] ;  /* 0x007800009620783b */ /* 0x000fe40000004200 */
[----:B------:R-:W-:Y:S01]  /*d180*/  MUFU.EX2 R104, R104 ;  /* 0x0000006800687308 */ /* 0x000fe20000000800 */
[----:B------:R-:W-:Y:S04]  /*d190*/  FFMA.FTZ R107, R39, c[0x0][0x23c], -R5 ;  /* 0x00008f00276b7a23 */ /* 0x000fe80000010805 */
[C---:B------:R-:W-:Y:S01]  /*d1a0*/  HMMA.16816.F32 R12, R20.reuse, R26, R12 ;  /* 0x0000001a140c723c */ /* 0x040fe2000000180c */
[----:B------:R-:W2:Y:S04]  /*d1b0*/  LDSM.16.MT88.4 R24, [R152+0x7800] ;  /* 0x007800009818783b */ /* 0x000ea80000004200 */
[----:B------:R-:W4:Y:S03]  /*d1c0*/  MUFU.EX2 R105, R105 ;  /* 0x0000006900697308 */ /* 0x000f260000000800 */
[C---:B---3--:R-:W-:Y:S07]  /*d1d0*/  HMMA.16816.F32 R76, R20.reuse, R88, R76 ;  /* 0x00000058144c723c */ /* 0x048fee000000184c */
[----:B------:R3:W-:Y:S01]  /*d1e0*/  MUFU.EX2 R89, R92 ;  /* 0x0000005c00597308 */ /* 0x0007e20000000800 */
[C---:B------:R-:W-:Y:S04]  /*d1f0*/  HMMA.16816.F32 R80, R20.reuse, R90, R80 ;  /* 0x0000005a1450723c */ /* 0x040fe80000001850 */
[--C-:B------:R-:W-:Y:S03]  /*d200*/  FFMA.FTZ R88, R36, c[0x0][0x23c], -R103.reuse ;  /* 0x00008f0024587a23 */ /* 0x100fe60000010867 */
[----:B------:R-:W-:Y:S01]  /*d210*/  FFMA.FTZ R91, R37, c[0x0][0x23c], -R103 ;  /* 0x00008f00255b7a23 */ /* 0x000fe20000010867 */
[C---:B-----5:R-:W-:Y:S01]  /*d220*/  HMMA.16816.F32 R16, R20.reuse, R28, R16 ;  /* 0x0000001c1410723c */ /* 0x060fe20000001810 */
[----:B------:R-:W5:Y:S03]  /*d230*/  MUFU.EX2 R106, R106 ;  /* 0x0000006a006a7308 */ /* 0x000f660000000800 */
[--C-:B------:R-:W-:Y:S02]  /*d240*/  FFMA.FTZ R90, R38, c[0x0][0x23c], -R5.reuse ;  /* 0x00008f00265a7a23 */ /* 0x100fe40000010805 */
[----:B------:R-:W-:Y:S01]  /*d250*/  LDSM.16.MT88.4 R36, [R148+0x8000] ;  /* 0x008000009424783b */ /* 0x000fe20000004200 */
[----:B------:R-:W-:Y:S01]  /*d260*/  FFMA.FTZ R5, R67, c[0x0][0x23c], -R5 ;  /* 0x00008f0043057a23 */ /* 0x000fe20000010805 */
[----:B------:R-:W-:Y:S03]  /*d270*/  HMMA.16816.F32 R84, R20, R30, R84 ;  /* 0x0000001e1454723c */ /* 0x000fe60000001854 */
[----:B------:R-:W-:Y:S01]  /*d280*/  MUFU.EX2 R88, R88 ;  /* 0x0000005800587308 */ /* 0x000fe20000000800 */
[----:B------:R-:W-:Y:S02]  /*d290*/  FFMA.FTZ R103, R65, c[0x0][0x23c], -R103 ;  /* 0x00008f0041677a23 */ /* 0x000fe40000010867 */
[----:B------:R-:W2:Y:S01]  /*d2a0*/  LDSM.16.MT88.4 R28, [R149+0x7800] ;  /* 0x00780000951c783b */ /* 0x000ea20000004200 */
[----:B------:R-:W-:Y:S01]  /*d2b0*/  F2FP.PACK_AB R20, R96, R111 ;  /* 0x0000006f6014723e */ /* 0x000fe200000000ff */
[----:B------:R-:W-:Y:S01]  /*d2c0*/  FADD.FTZ R111, R111, R126 ;  /* 0x0000007e6f6f7221 */ /* 0x000fe20000010000 */
[----:B-1----:R-:W-:Y:S03]  /*d2d0*/  F2FP.PACK_AB R21, R98, R97 ;  /* 0x000000616215723e */ /* 0x002fe600000000ff */
[----:B----4-:R-:W-:Y:S01]  /*d2e0*/  F2FP.PACK_AB R22, R105, R104 ;  /* 0x000000686916723e */ /* 0x010fe200000000ff */
[----:B------:R-:W-:Y:S01]  /*d2f0*/  FADD.FTZ R111, R96, R111 ;  /* 0x0000006f606f7221 */ /* 0x000fe20000010000 */
[----:B---3--:R-:W-:Y:S01]  /*d300*/  LDSM.16.MT88.4 R92, [R150+0x9800] ;  /* 0x00980000965c783b */ /* 0x008fe20000004200 */
[----:B------:R-:W1:Y:S01]  /*d310*/  MUFU.EX2 R91, R91 ;  /* 0x0000005b005b7308 */ /* 0x000e620000000800 */
[----:B-----5:R-:W-:Y:S01]  /*d320*/  F2FP.PACK_AB R23, R89, R106 ;  /* 0x0000006a5917723e */ /* 0x020fe200000000ff */
[----:B------:R-:W-:Y:S04]  /*d330*/  FADD.FTZ R104, R104, R111 ;  /* 0x0000006f68687221 */ /* 0x000fe80000010000 */
[----:B------:R-:W-:Y:S02]  /*d340*/  FADD.FTZ R105, R105, R104 ;  /* 0x0000006869697221 */ /* 0x000fe40000010000 */
[C---:B--2---:R-:W-:Y:S02]  /*d350*/  HMMA.16816.F32 R8, R20.reuse, R24, R8 ;  /* 0x000000181408723c */ /* 0x044fe40000001808 */
[----:B------:R-:W-:Y:S06]  /*d360*/  MUFU.EX2 R90, R90 ;  /* 0x0000005a005a7308 */ /* 0x000fec0000000800 */
[C---:B------:R-:W-:Y:S01]  /*d370*/  HMMA.16816.F32 R68, R20.reuse, R26, R68 ;  /* 0x0000001a1444723c */ /* 0x040fe20000001844 */
[----:B------:R-:W2:Y:S03]  /*d380*/  LDSM.16.MT88.4 R24, [R148+0x7800] ;  /* 0x007800009418783b */ /* 0x000ea60000004200 */
[----:B------:R-:W3:Y:S04]  /*d390*/  MUFU.EX2 R107, R107 ;  /* 0x0000006b006b7308 */ /* 0x000ee80000000800 */
[C---:B------:R-:W-:Y:S06]  /*d3a0*/  HMMA.16816.F32 R72, R20.reuse, R32, R72 ;  /* 0x000000201448723c */ /* 0x040fec0000001848 */
[----:B------:R-:W4:Y:S02]  /*d3b0*/  MUFU.EX2 R41, R41 ;  /* 0x0000002900297308 */ /* 0x000f240000000800 */
[C---:B------:R-:W-:Y:S01]  /*d3c0*/  HMMA.16816.F32 R12, R20.reuse, R34, R12 ;  /* 0x00000022140c723c */ /* 0x040fe2000000180c */
[----:B------:R-:W5:Y:S07]  /*d3d0*/  LDSM.16.MT88.4 R32, [R152+0x8000] ;  /* 0x008000009820783b */ /* 0x000f6e0000004200 */
[----:B------:R-:W-:Y:S01]  /*d3e0*/  MUFU.EX2 R42, R42 ;  /* 0x0000002a002a7308 */ /* 0x000fe20000000800 */
[C---:B------:R-:W-:Y:S08]  /*d3f0*/  HMMA.16816.F32 R76, R20.reuse, R28, R76 ;  /* 0x0000001c144c723c */ /* 0x040ff0000000184c */
[C---:B------:R-:W-:Y:S01]  /*d400*/  HMMA.16816.F32 R80, R20.reuse, R30, R80 ;  /* 0x0000001e1450723c */ /* 0x040fe20000001850 */
[----:B------:R-:W3:Y:S01]  /*d410*/  MUFU.EX2 R43, R43 ;  /* 0x0000002b002b7308 */ /* 0x000ee20000000800 */
[----:B------:R-:W5:Y:S06]  /*d420*/  LDSM.16.MT88.4 R28, [R150+0x8000] ;  /* 0x00800000961c783b */ /* 0x000f6c0000004200 */
[C---:B--2---:R-:W-:Y:S03]  /*d430*/  HMMA.16816.F32 R16, R20.reuse, R24, R16 ;  /* 0x000000181410723c */ /* 0x044fe60000001810 */
[----:B------:R-:W-:Y:S05]  /*d440*/  MUFU.EX2 R44, R44 ;  /* 0x0000002c002c7308 */ /* 0x000fea0000000800 */
[----:B------:R-:W-:Y:S01]  /*d450*/  HMMA.16816.F32 R84, R20, R26, R84 ;  /* 0x0000001a1454723c */ /* 0x000fe20000001854 */
[----:B------:R-:W2:Y:S04]  /*d460*/  LDSM.16.MT88.4 R24, [R149+0x8000] ;  /* 0x008000009518783b */ /* 0x000ea80000004200 */
[----:B------:R-:W2:Y:S02]  /*d470*/  MUFU.EX2 R45, R45 ;  /* 0x0000002d002d7308 */ /* 0x000ea40000000800 */
[----:B-1----:R-:W-:Y:S01]  /*d480*/  F2FP.PACK_AB R20, R91, R88 ;  /* 0x000000585b14723e */ /* 0x002fe200000000ff */
[----:B------:R-:W-:Y:S01]  /*d490*/  FADD.FTZ R88, R88, R105 ;  /* 0x0000006958587221 */ /* 0x000fe20000010000 */
[----:B---3--:R-:W-:Y:S03]  /*d4a0*/  F2FP.PACK_AB R21, R107, R90 ;  /* 0x0000005a6b15723e */ /* 0x008fe600000000ff */
[----:B----4-:R-:W-:Y:S01]  /*d4b0*/  F2FP.PACK_AB R22, R41, R40 ;  /* 0x000000282916723e */ /* 0x010fe200000000ff */
[----:B------:R-:W-:Y:S01]  /*d4c0*/  FADD.FTZ R91, R91, R88 ;  /* 0x000000585b5b7221 */ /* 0x000fe20000010000 */
[----:B------:R-:W-:Y:S01]  /*d4d0*/  F2FP.PACK_AB R23, R43, R42 ;  /* 0x0000002a2b17723e */ /* 0x000fe200000000ff */
[----:B------:R-:W-:Y:S02]  /*d4e0*/  MUFU.EX2 R46, R46 ;  /* 0x0000002e002e7308 */ /* 0x000fe40000000800 */
[----:B------:R-:W-:Y:S04]  /*d4f0*/  FADD.FTZ R40, R40, R91 ;  /* 0x0000005b28287221 */ /* 0x000fe80000010000 */
[C---:B-----5:R-:W-:Y:S03]  /*d500*/  HMMA.16816.F32 R8, R20.reuse, R32, R8 ;  /* 0x000000201408723c */ /* 0x060fe60000001808 */
[----:B------:R-:W-:Y:S01]  /*d510*/  FADD.FTZ R41, R41, R40 ;  /* 0x0000002829297221 */ /* 0x000fe20000010000 */
[----:B------:R-:W1:Y:S04]  /*d520*/  MUFU.EX2 R47, R47 ;  /* 0x0000002f002f7308 */ /* 0x000e680000000800 */
[C---:B------:R-:W-:Y:S01]  /*d530*/  HMMA.16816.F32 R68, R20.reuse, R34, R68 ;  /* 0x000000221444723c */ /* 0x040fe20000001844 */
[----:B------:R-:W-:Y:S05]  /*d540*/  LDSM.16.MT88.4 R32, [R149+0x8800] ;  /* 0x008800009520783b */ /* 0x000fea0000004200 */
[----:B------:R-:W-:Y:S02]  /*d550*/  MUFU.EX2 R3, R3 ;  /* 0x0000000300037308 */ /* 0x000fe40000000800 */
[C---:B------:R-:W-:Y:S08]  /*d560*/  HMMA.16816.F32 R72, R20.reuse, R28, R72 ;  /* 0x0000001c1448723c */ /* 0x040ff00000001848 */
[C---:B------:R-:W-:Y:S01]  /*d570*/  HMMA.16816.F32 R12, R20.reuse, R30, R12 ;  /* 0x0000001e140c723c */ /* 0x040fe2000000180c */
[----:B------:R-:W3:Y:S01]  /*d580*/  LDSM.16.MT88.4 R28, [R152+0x8800] ;  /* 0x00880000981c783b */ /* 0x000ee20000004200 */
[----:B------:R-:W4:Y:S06]  /*d590*/  MUFU.EX2 R48, R48 ;  /* 0x0000003000307308 */ /* 0x000f2c0000000800 */
[C---:B--2---:R-:W-:Y:S04]  /*d5a0*/  HMMA.16816.F32 R76, R20.reuse, R24, R76 ;  /* 0x00000018144c723c */ /* 0x044fe8000000184c */
[----:B------:R-:W-:Y:S04]  /*d5b0*/  MUFU.EX2 R49, R49 ;  /* 0x0000003100317308 */ /* 0x000fe80000000800 */
[C---:B------:R-:W-:Y:S01]  /*d5c0*/  HMMA.16816.F32 R80, R20.reuse, R26, R80 ;  /* 0x0000001a1450723c */ /* 0x040fe20000001850 */
[----:B------:R-:W2:Y:S05]  /*d5d0*/  LDSM.16.MT88.4 R24, [R150+0x8800] ;  /* 0x008800009618783b */ /* 0x000eaa0000004200 */
[----:B------:R-:W5:Y:S02]  /*d5e0*/  MUFU.EX2 R50, R50 ;  /* 0x0000003200327308 */ /* 0x000f640000000800 */
[C---:B------:R-:W-:Y:S08]  /*d5f0*/  HMMA.16816.F32 R16, R20.reuse, R36, R16 ;  /* 0x000000241410723c */ /* 0x040ff00000001810 */
[----:B------:R-:W-:Y:S01]  /*d600*/  HMMA.16816.F32 R84, R20, R38, R84 ;  /* 0x000000261454723c */ /* 0x000fe20000001854 */
[----:B------:R-:W2:Y:S01]  /*d610*/  LDSM.16.MT88.4 R36, [R148+0x8800] ;  /* 0x008800009424783b */ /* 0x000ea20000004200 */
[----:B------:R-:W-:Y:S05]  /*d620*/  MUFU.EX2 R51, R51 ;  /* 0x0000003300337308 */ /* 0x000fea0000000800 */
[----:B------:R-:W-:Y:S02]  /*d630*/  F2FP.PACK_AB R20, R45, R44 ;  /* 0x0000002c2d14723e */ /* 0x000fe400000000ff */
[----:B-1----:R-:W-:Y:S03]  /*d640*/  F2FP.PACK_AB R21, R47, R46 ;  /* 0x0000002e2f15723e */ /* 0x002fe600000000ff */
[----:B----4-:R-:W-:Y:S01]  /*d650*/  F2FP.PACK_AB R22, R48, R3 ;  /* 0x000000033016723e */ /* 0x010fe200000000ff */
[----:B------:R-:W1:Y:S01]  /*d660*/  MUFU.EX2 R52, R52 ;  /* 0x0000003400347308 */ /* 0x000e620000000800 */
[----:B-----5:R-:W-:Y:S07]  /*d670*/  F2FP.PACK_AB R23, R50, R49 ;  /* 0x000000313217723e */ /* 0x020fee00000000ff */
[C---:B---3--:R-:W-:Y:S02]  /*d680*/  HMMA.16816.F32 R8, R20.reuse, R28, R8 ;  /* 0x0000001c1408723c */ /* 0x048fe40000001808 */
[----:B------:R-:W-:Y:S06]  /*d690*/  MUFU.EX2 R53, R53 ;  /* 0x0000003500357308 */ /* 0x000fec0000000800 */
[C---:B------:R-:W-:Y:S01]  /*d6a0*/  HMMA.16816.F32 R68, R20.reuse, R30, R68 ;  /* 0x0000001e1444723c */ /* 0x040fe20000001844 */
[----:B------:R-:W-:Y:S03]  /*d6b0*/  LDSM.16.MT88.4 R28, [R150+0x9000] ;  /* 0x00900000961c783b */ /* 0x000fe60000004200 */
[----:B------:R-:W3:Y:S04]  /*d6c0*/  MUFU.EX2 R100, R100 ;  /* 0x0000006400647308 */ /* 0x000ee80000000800 */
[C---:B--2---:R-:W-:Y:S06]  /*d6d0*/  HMMA.16816.F32 R72, R20.reuse, R24, R72 ;  /* 0x000000181448723c */ /* 0x044fec0000001848 */
[----:B------:R-:W-:Y:S02]  /*d6e0*/  MUFU.EX2 R54, R54 ;  /* 0x0000003600367308 */ /* 0x000fe40000000800 */
[C---:B------:R-:W-:Y:S01]  /*d6f0*/  HMMA.16816.F32 R12, R20.reuse, R26, R12 ;  /* 0x0000001a140c723c */ /* 0x040fe2000000180c */
[----:B------:R-:W2:Y:S07]  /*d700*/  LDSM.16.MT88.4 R24, [R152+0x9000] ;  /* 0x009000009818783b */ /* 0x000eae0000004200 */
[C---:B------:R-:W-:Y:S01]  /*d710*/  HMMA.16816.F32 R76, R20.reuse, R32, R76 ;  /* 0x00000020144c723c */ /* 0x040fe2000000184c */
[----:B------:R-:W4:Y:S07]  /*d720*/  MUFU.EX2 R55, R55 ;  /* 0x0000003700377308 */ /* 0x000f2e0000000800 */
[C---:B------:R-:W-:Y:S01]  /*d730*/  HMMA.16816.F32 R80, R20.reuse, R34, R80 ;  /* 0x000000221450723c */ /* 0x040fe20000001850 */
[----:B------:R-:W5:Y:S02]  /*d740*/  LDSM.16.MT88.4 R32, [R149+0x9000] ;  /* 0x009000009520783b */ /* 0x000f640000004200 */
[----:B------:R-:W-:Y:S05]  /*d750*/  MUFU.EX2 R56, R56 ;  /* 0x0000003800387308 */ /* 0x000fea0000000800 */
[C---:B------:R-:W-:Y:S05]  /*d760*/  HMMA.16816.F32 R16, R20.reuse, R36, R16 ;  /* 0x000000241410723c */ /* 0x040fea0000001810 */
[----:B------:R-:W2:Y:S03]  /*d770*/  MUFU.EX2 R57, R57 ;  /* 0x0000003900397308 */ /* 0x000ea60000000800 */
[----:B------:R-:W-:Y:S01]  /*d780*/  HMMA.16816.F32 R84, R20, R38, R84 ;  /* 0x000000261454723c */ /* 0x000fe20000001854 */
[----:B------:R-:W5:Y:S06]  /*d790*/  LDSM.16.MT88.4 R36, [R148+0x9000] ;  /* 0x009000009424783b */ /* 0x000f6c0000004200 */
[----:B-1----:R-:W-:Y:S01]  /*d7a0*/  F2FP.PACK_AB R20, R52, R51 ;  /* 0x000000333414723e */ /* 0x002fe200000000ff */
[----:B------:R-:W-:Y:S01]  /*d7b0*/  MUFU.EX2 R58, R58 ;  /* 0x0000003a003a7308 */ /* 0x000fe20000000800 */
[----:B---3--:R-:W-:Y:S03]  /*d7c0*/  F2FP.PACK_AB R21, R100, R53 ;  /* 0x000000356415723e */ /* 0x008fe600000000ff */
[----:B----4-:R-:W-:Y:S06]  /*d7d0*/  F2FP.PACK_AB R22, R55, R54 ;  /* 0x000000363716723e */ /* 0x010fec00000000ff */
[----:B------:R-:W1:Y:S01]  /*d7e0*/  MUFU.EX2 R59, R59 ;  /* 0x0000003b003b7308 */ /* 0x000e620000000800 */
[----:B--2---:R-:W-:Y:S07]  /*d7f0*/  F2FP.PACK_AB R23, R57, R56 ;  /* 0x000000383917723e */ /* 0x004fee00000000ff */
[C---:B------:R-:W-:Y:S02]  /*d800*/  HMMA.16816.F32 R8, R20.reuse, R24, R8 ;  /* 0x000000181408723c */ /* 0x040fe40000001808 */
[----:B------:R-:W-:Y:S06]  /*d810*/  MUFU.EX2 R60, R60 ;  /* 0x0000003c003c7308 */ /* 0x000fec0000000800 */
[C---:B------:R-:W-:Y:S01]  /*d820*/  HMMA.16816.F32 R68, R20.reuse, R26, R68 ;  /* 0x0000001a1444723c */ /* 0x040fe20000001844 */
[----:B------:R-:W2:Y:S03]  /*d830*/  LDSM.16.MT88.4 R24, [R152+0x9800] ;  /* 0x009800009818783b */ /* 0x000ea60000004200 */
[----:B------:R-:W3:Y:S04]  /*d840*/  MUFU.EX2 R7, R7 ;  /* 0x0000000700077308 */ /* 0x000ee80000000800 */
[C---:B------:R-:W-:Y:S06]  /*d850*/  HMMA.16816.F32 R72, R20.reuse, R28, R72 ;  /* 0x0000001c1448723c */ /* 0x040fec0000001848 */
[----:B------:R-:W-:Y:S01]  /*d860*/  MUFU.EX2 R61, R61 ;  /* 0x0000003d003d7308 */ /* 0x000fe20000000800 */
[----:B------:R-:W-:Y:S01]  /*d870*/  FADD.FTZ R28, R112, R117 ;  /* 0x00000075701c7221 */ /* 0x000fe20000010000 */
[C---:B------:R-:W-:Y:S04]  /*d880*/  HMMA.16816.F32 R12, R20.reuse, R30, R12 ;  /* 0x0000001e140c723c */ /* 0x040fe8000000180c */
[----:B------:R-:W-:Y:S04]  /*d890*/  FADD.FTZ R28, R113, R28 ;  /* 0x0000001c711c7221 */ /* 0x000fe80000010000 */
[----:B------:R-:W4:Y:S01]  /*d8a0*/  MUFU.EX2 R62, R103 ;  /* 0x00000067003e7308 */ /* 0x000f220000000800 */
[C---:B-----5:R-:W-:Y:S03]  /*d8b0*/  HMMA.16816.F32 R76, R20.reuse, R32, R76 ;  /* 0x00000020144c723c */ /* 0x060fe6000000184c */
[----:B------:R-:W-:Y:S05]  /*d8c0*/  FADD.FTZ R29, R125, R28 ;  /* 0x0000001c7d1d7221 */ /* 0x000fea0000010000 */
[C---:B------:R-:W-:Y:S01]  /*d8d0*/  HMMA.16816.F32 R80, R20.reuse, R34, R80 ;  /* 0x000000221450723c */ /* 0x040fe20000001850 */
[----:B------:R-:W-:Y:S03]  /*d8e0*/  MUFU.EX2 R6, R66 ;  /* 0x0000004200067308 */ /* 0x000fe60000000800 */
[----:B------:R-:W-:Y:S04]  /*d8f0*/  FADD.FTZ R29, R128, R29 ;  /* 0x0000001d801d7221 */ /* 0x000fe80000010000 */
[C---:B------:R-:W-:Y:S03]  /*d900*/  HMMA.16816.F32 R16, R20.reuse, R36, R16 ;  /* 0x000000241410723c */ /* 0x040fe60000001810 */
[----:B------:R-:W5:Y:S01]  /*d910*/  MUFU.EX2 R5, R5 ;  /* 0x0000000500057308 */ /* 0x000f620000000800 */
[----:B------:R-:W-:Y:S02]  /*d920*/  FADD.FTZ R32, R108, R29 ;  /* 0x0000001d6c207221 */ /* 0x000fe40000010000 */
[----:B------:R-:W2:Y:S02]  /*d930*/  LDSM.16.MT88.4 R28, [R149+0x9800] ;  /* 0x00980000951c783b */ /* 0x000ea40000004200 */
[----:B------:R-:W-:Y:S04]  /*d940*/  HMMA.16816.F32 R84, R20, R38, R84 ;  /* 0x000000261454723c */ /* 0x000fe80000001854 */
[----:B------:R-:W-:Y:S03]  /*d950*/  FADD.FTZ R32, R109, R32 ;  /* 0x000000206d207221 */ /* 0x000fe60000010000 */
[----:B-1----:R-:W-:Y:S01]  /*d960*/  F2FP.PACK_AB R20, R59, R58 ;  /* 0x0000003a3b14723e */ /* 0x002fe200000000ff */
[----:B------:R-:W-:Y:S01]  /*d970*/  FADD.FTZ R33, R97, R32 ;  /* 0x0000002061217221 */ /* 0x000fe20000010000 */
[----:B---3--:R-:W-:Y:S03]  /*d980*/  F2FP.PACK_AB R21, R7, R60 ;  /* 0x0000003c0715723e */ /* 0x008fe600000000ff */
[----:B----4-:R-:W-:Y:S01]  /*d990*/  F2FP.PACK_AB R22, R62, R61 ;  /* 0x0000003d3e16723e */ /* 0x010fe200000000ff */
[----:B------:R-:W-:Y:S04]  /*d9a0*/  FADD.FTZ R33, R98, R33 ;  /* 0x0000002162217221 */ /* 0x000fe80000010000 */
[----:B------:R-:W-:Y:S01]  /*d9b0*/  FADD.FTZ R106, R106, R33 ;  /* 0x000000216a6a7221 */ /* 0x000fe20000010000 */
[----:B-----5:R-:W-:Y:S03]  /*d9c0*/  F2FP.PACK_AB R23, R5, R6 ;  /* 0x000000060517723e */ /* 0x020fe600000000ff */
[----:B------:R-:W-:Y:S04]  /*d9d0*/  FADD.FTZ R89, R89, R106 ;  /* 0x0000006a59597221 */ /* 0x000fe80000010000 */
[----:B------:R-:W-:Y:S01]  /*d9e0*/  FADD.FTZ R90, R90, R89 ;  /* 0x000000595a5a7221 */ /* 0x000fe20000010000 */
[C---:B--2---:R-:W-:Y:S01]  /*d9f0*/  HMMA.16816.F32 R96, R20.reuse, R24, R8 ;  /* 0x000000181460723c */ /* 0x044fe20000001808 */
[----:B------:R-:W1:Y:S02]  /*da00*/  LDSM.16.MT88.4 R8, [R148+0x9800] ;  /* 0x009800009408783b */ /* 0x000e640000004200 */
[----:B------:R-:W-:Y:S04]  /*da10*/  FADD.FTZ R107, R107, R90 ;  /* 0x0000005a6b6b7221 */ /* 0x000fe80000010000 */
[----:B------:R-:W-:Y:S01]  /*da20*/  FADD.FTZ R42, R42, R107 ;  /* 0x0000006b2a2a7221 */ /* 0x000fe20000010000 */
[C---:B------:R-:W-:Y:S04]  /*da30*/  HMMA.16816.F32 R68, R20.reuse, R26, R68 ;  /* 0x0000001a1444723c */ /* 0x040fe80000001844 */
[----:B------:R-:W-:Y:S04]  /*da40*/  FADD.FTZ R43, R43, R42 ;  /* 0x0000002a2b2b7221 */ /* 0x000fe80000010000 */
[C---:B------:R-:W-:Y:S08]  /*da50*/  HMMA.16816.F32 R72, R20.reuse, R92, R72 ;  /* 0x0000005c1448723c */ /* 0x040ff00000001848 */
[C---:B------:R-:W-:Y:S07]  /*da60*/  HMMA.16816.F32 R92, R20.reuse, R94, R12 ;  /* 0x0000005e145c723c */ /* 0x040fee000000180c */
        /* <DEDUP_REMOVED lines=16> */
[----:B------:R-:W-:Y:S01]  /*db70*/  FADD.FTZ R54, R54, R3 ;  /* 0x0000000336367221 */ /* 0x000fe20000010000 */
[----:B------:R-:W-:Y:S01]  /*db80*/  MOV R3, R0 ;  /* 0x0000000000037202 */ /* 0x000fe20000000f00 */
[----:B------:R-:W-:Y:S03]  /*db90*/  FADD.FTZ R56, R56, R13 ;  /* 0x0000000d38387221 */ /* 0x000fe60000010000 */
        /* <DEDUP_REMOVED lines=11> */
.L_x_5725:
[----:B------:R-:W1:Y:S01]  /*dc50*/  SHFL.BFLY PT, R4, R179, 0x2, 0x1f ;  /* 0x0c401f00b3047f89 */ /* 0x000e6200000e0000 */
[----:B------:R-:W-:Y:S01]  /*dc60*/  MOV R10, 0x3f800000 ;  /* 0x3f800000000a7802 */ /* 0x000fe20000000f00 */
[----:B------:R-:W-:Y:S01]  /*dc70*/  BSSY B0, `(.L_x_5730) ;  /* 0x000009a000007945 */ /* 0x000fe20003800000 */
[----:B------:R-:W-:Y:S01]  /*dc80*/  MOV R9, 0x3f800000 ;  /* 0x3f80000000097802 */ /* 0x000fe20000000f00 */
[----:B------:R-:W2:Y:S01]  /*dc90*/  SHFL.BFLY PT, R3, R178, 0x2, 0x1f ;  /* 0x0c401f00b2037f89 */ /* 0x000ea200000e0000 */
[----:B------:R-:W-:-:S03]  /*dca0*/  IADD3 R45, -R168, RZ, RZ ;  /* 0x000000ffa82d7210 */ /* 0x000fc60007ffe1ff */
[----:B------:R-:W-:Y:S06]  /*dcb0*/  BAR.SYNC.DEFER_BLOCKING 0x0 ;  /* 0x0000000000007b1d */ /* 0x000fec0000010000 */
[----:B------:R-:W3:Y:S01]  /*dcc0*/  S2R R44, SR_CTAID.Z ;  /* 0x00000000002c7919 */ /* 0x000ee20000002700 */
[----:B-1----:R-:W-:-:S03]  /*dcd0*/  FADD.FTZ R7, R4, R179 ;  /* 0x000000b304077221 */ /* 0x002fc60000010000 */
[----:B------:R-:W1:Y:S01]  /*dce0*/  S2R R4, SR_TID.X ;  /* 0x0000000000047919 */ /* 0x000e620000002100 */
[----:B--2---:R-:W-:-:S03]  /*dcf0*/  FADD.FTZ R14, R3, R178 ;  /* 0x000000b2030e7221 */ /* 0x004fc60000010000 */
[----:B------:R-:W2:Y:S04]  /*dd00*/  SHFL.BFLY PT, R6, R7, 0x1, 0x1f ;  /* 0x0c201f0007067f89 */ /* 0x000ea800000e0000 */
[----:B------:R-:W4:Y:S01]  /*dd10*/  SHFL.BFLY PT, R5, R14, 0x1, 0x1f ;  /* 0x0c201f000e057f89 */ /* 0x000f2200000e0000 */
[----:B---3--:R-:W-:Y:S01]  /*dd20*/  IMAD R44, R45, c[0x0][0x1c0], R44 ;  /* 0x000070002d2c7a24 */ /* 0x008fe200078e022c */
        /* <DEDUP_REMOVED lines=9> */
[----:B------:R-:W-:Y:S02]  /*ddc0*/  LOP3.LUT R13, R13, 0xfffffff0, RZ, 0xc0, !PT ;  /* 0xfffffff00d0d7812 */ /* 0x000fe400078ec0ff */
[----:B------:R-:W-:Y:S02]  /*ddd0*/  LEA.HI R7, R7, R12, RZ, 0x3 ;  /* 0x0000000c07077211 */ /* 0x000fe400078f18ff */
[----:B------:R-:W-:Y:S01]  /*dde0*/  LEA.HI R3, R3, R4, RZ, 0x5 ;  /* 0x0000000403037211 */ /* 0x000fe200078f28ff */
[----:B------:R-:W1:Y:S01]  /*ddf0*/  @P4 MUFU.RCP R10, R6 ;  /* 0x00000006000a4308 */ /* 0x000e620000001000 */
[----:B------:R-:W-:-:S05]  /*de00*/  LOP3.LUT R7, R7, 0xfffffff8, RZ, 0xc0, !PT ;  /* 0xfffffff807077812 */ /* 0x000fca00078ec0ff */
[----:B------:R-:W-:Y:S02]  /*de10*/  IMAD.IADD R7, R12, 0x1, -R7 ;  /* 0x000000010c077824 */ /* 0x000fe400078e0a07 */
[----:B------:R-:W2:Y:S02]  /*de20*/  @P3 MUFU.RCP R9, R5 ;  /* 0x0000000500093308 */ /* 0x000ea40000001000 */
[C---:B------:R-:W-:Y:S01]  /*de30*/  IMAD.SHL.U32 R14, R7.reuse, 0x40, RZ ;  /* 0x00000040070e7824 */ /* 0x040fe200078e00ff */
[----:B------:R-:W-:-:S04]  /*de40*/  LOP3.LUT R11, R7, 0x1, RZ, 0xc0, !PT ;  /* 0x00000001070b7812 */ /* 0x000fc800078ec0ff */
[----:B------:R-:W-:Y:S01]  /*de50*/  ISETP.NE.U32.AND P0, PT, R11, 0x1, PT ;  /* 0x000000010b00780c */ /* 0x000fe20003f05070 */
[----:B-1----:R-:W-:Y:S01]  /*de60*/  FMUL.FTZ R96, R10, R96 ;  /* 0x000000600a607220 */ /* 0x002fe20000410000 */
[----:B------:R-:W-:Y:S01]  /*de70*/  LOP3.LUT R14, R14, 0x1c0, RZ, 0xc0, !PT ;  /* 0x000001c00e0e7812 */ /* 0x000fe200078ec0ff */
[C---:B------:R-:W-:Y:S01]  /*de80*/  FMUL.FTZ R97, R10.reuse, R97 ;  /* 0x000000610a617220 */ /* 0x040fe20000410000 */
[----:B------:R-:W-:Y:S01]  /*de90*/  R2P PR, R7, 0x6 ;  /* 0x0000000607007804 */ /* 0x000fe20000000000 */
[C---:B------:R-:W-:Y:S01]  /*dea0*/  FMUL.FTZ R68, R10.reuse, R68 ;  /* 0x000000440a447220 */ /* 0x040fe20000410000 */
[----:B------:R-:W-:Y:S01]  /*deb0*/  SHF.R.S32.HI R7, RZ, 0x5, R3 ;  /* 0x00000005ff077819 */ /* 0x000fe20000011403 */
[C---:B------:R-:W-:Y:S01]  /*dec0*/  FMUL.FTZ R69, R10.reuse, R69 ;  /* 0x000000450a457220 */ /* 0x040fe20000410000 */
[----:B------:R-:W-:Y:S01]  /*ded0*/  LOP3.LUT R3, R3, 0xffffffe0, RZ, 0xc0, !PT ;  /* 0xffffffe003037812 */ /* 0x000fe200078ec0ff */
[C---:B------:R-:W-:Y:S01]  /*dee0*/  FMUL.FTZ R72, R10.reuse, R72 ;  /* 0x000000480a487220 */ /* 0x040fe20000410000 */
[----:B------:R-:W1:Y:S01]  /*def0*/  @P4 MUFU.LG2 R6, R6 ;  /* 0x0000000600064308 */ /* 0x000e620000000c00 */
[C---:B------:R-:W-:Y:S01]  /*df00*/  FMUL.FTZ R73, R10.reuse, R73 ;  /* 0x000000490a497220 */ /* 0x040fe20000410000 */
[----:B------:R-:W-:Y:S01]  /*df10*/  IADD3 R3, -R3, R4, RZ ;  /* 0x0000000403037210 */ /* 0x000fe20007ffe1ff */
[C---:B------:R-:W-:Y:S01]  /*df20*/  FMUL.FTZ R92, R10.reuse, R92 ;  /* 0x0000005c0a5c7220 */ /* 0x040fe20000410000 */
[----:B------:R-:W-:Y:S01]  /*df30*/  SHF.R.S32.HI R46, RZ, 0x1f, R7 ;  /* 0x0000001fff2e7819 */ /* 0x000fe20000011407 */
[----:B------:R-:W-:-:S02]  /*df40*/  FMUL.FTZ R93, R10, R93 ;  /* 0x0000005d0a5d7220 */ /* 0x000fc40000410000 */
[C---:B------:R-:W-:Y:S01]  /*df50*/  FMUL.FTZ R76, R10.reuse, R76 ;  /* 0x0000004c0a4c7220 */ /* 0x040fe20000410000 */
[----:B------:R-:W3:Y:S01]  /*df60*/  @P3 MUFU.LG2 R5, R5 ;  /* 0x0000000500053308 */ /* 0x000ee20000000c00 */
[----:B------:R-:W-:Y:S01]  /*df70*/  FMUL.FTZ R77, R10, R77 ;  /* 0x0000004d0a4d7220 */ /* 0x000fe20000410000 */
[----:B------:R-:W-:Y:S01]  /*df80*/  LEA.HI R46, R46, R7, RZ, 0x2 ;  /* 0x000000072e2e7211 */ /* 0x000fe200078f10ff */
[C---:B------:R-:W-:Y:S02]  /*df90*/  FMUL.FTZ R80, R10.reuse, R80 ;  /* 0x000000500a507220 */ /* 0x040fe40000410000 */
[----:B------:R-:W-:Y:S01]  /*dfa0*/  FMUL.FTZ R81, R10, R81 ;  /* 0x000000510a517220 */ /* 0x000fe20000410000 */
[----:B------:R-:W-:Y:S01]  /*dfb0*/  LOP3.LUT R46, R46, 0xffffffc, RZ, 0xc0, !PT ;  /* 0x0ffffffc2e2e7812 */ /* 0x000fe200078ec0ff */
[C---:B------:R-:W-:Y:S02]  /*dfc0*/  FMUL.FTZ R88, R10.reuse, R88 ;  /* 0x000000580a587220 */ /* 0x040fe40000410000 */
[----:B------:R-:W-:-:S02]  /*dfd0*/  FMUL.FTZ R89, R10, R89 ;  /* 0x000000590a597220 */ /* 0x000fc40000410000 */
[C---:B------:R-:W-:Y:S02]  /*dfe0*/  FMUL.FTZ R84, R10.reuse, R84 ;  /* 0x000000540a547220 */ /* 0x040fe40000410000 */
[----:B------:R-:W-:Y:S01]  /*dff0*/  FMUL.FTZ R85, R10, R85 ;  /* 0x000000550a557220 */ /* 0x000fe20000410000 */
[----:B------:R-:W-:Y:S01]  /*e000*/  SHF.L.U32 R10, R160, 0x6, RZ ;  /* 0x00000006a00a7819 */ /* 0x000fe200000006ff */
[C---:B--2---:R-:W-:Y:S02]  /*e010*/  FMUL.FTZ R99, R9.reuse, R99 ;  /* 0x0000006309637220 */ /* 0x044fe40000410000 */
[C---:B------:R-:W-:Y:S01]  /*e020*/  FMUL.FTZ R98, R9.reuse, R98 ;  /* 0x0000006209627220 */ /* 0x040fe20000410000 */
        /* <DEDUP_REMOVED lines=15> */
[----:B------:R-:W-:Y:S01]  /*e120*/  IADD3 R9, -R13, R4, RZ ;  /* 0x000000040d097210 */ /* 0x000fe20007ffe1ff */
[----:B-1----:R-:W-:Y:S01]  /*e130*/  @P4 FMUL.FTZ R45, R6, 0.69314718246459960938 ;  /* 0x3f317218062d4820 */ /* 0x002fe20000410000 */
[----:B------:R-:W-:Y:S01]  /*e140*/  LOP3.LUT R13, R8, 0x1ffffffc, RZ, 0xc0, !PT ;  /* 0x1ffffffc080d7812 */ /* 0x000fe200078ec0ff */
[----:B---3--:R-:W-:Y:S01]  /*e150*/  @P3 FMUL.FTZ R5, R5, 0.69314718246459960938 ;  /* 0x3f31721805053820 */ /* 0x008fe20000410000 */
[----:B------:R-:W-:-:S02]  /*e160*/  LEA.HI R10, R9, R9, RZ, 0x1 ;  /* 0x00000009090a7211 */ /* 0x000fc400078f08ff */
[----:B------:R-:W-:Y:S02]  /*e170*/  IADD3 R16, -R13, R4, RZ ;  /* 0x000000040d107210 */ /* 0x000fe40007ffe1ff */
[----:B------:R-:W-:Y:S02]  /*e180*/  SHF.L.U32 R11, R10, 0x2, RZ ;  /* 0x000000020a0b7819 */ /* 0x000fe400000006ff */
[----:B------:R-:W-:Y:S01]  /*e190*/  SHF.R.U32.HI R8, RZ, 0x3, R12 ;  /* 0x00000003ff087819 */ /* 0x000fe2000001160c */
[C---:B------:R-:W-:Y:S01]  /*e1a0*/  IMAD R13, R7.reuse, 0x200, R16 ;  /* 0x00000200070d7824 */ /* 0x040fe200078e0210 */
[----:B------:R-:W-:Y:S01]  /*e1b0*/  LOP3.LUT R11, R12, 0x38, R11, 0xf8, !PT ;  /* 0x000000380c0b7812 */ /* 0x000fe200078ef80b */
[----:B------:R-:W-:Y:S01]  /*e1c0*/  IMAD.IADD R7, R7, 0x1, -R46 ;  /* 0x0000000107077824 */ /* 0x000fe200078e0a2e */
[----:B------:R-:W-:Y:S02]  /*e1d0*/  LEA.HI R12, R14, R14, RZ, 0x1d ;  /* 0x0000000e0e0c7211 */ /* 0x000fe400078fe8ff */
[----:B------:R-:W-:-:S02]  /*e1e0*/  LOP3.LUT R10, R10, 0xffffffe, RZ, 0xc0, !PT ;  /* 0x0ffffffe0a0a7812 */ /* 0x000fc400078ec0ff */
[----:B------:R-:W-:Y:S02]  /*e1f0*/  LOP3.LUT R8, R11, R8, RZ, 0x3c, !PT ;  /* 0x000000080b087212 */ /* 0x000fe400078e3cff */
[----:B------:R-:W-:Y:S01]  /*e200*/  LEA R13, R13, R12, 0x1 ;  /* 0x0000000c0d0d7211 */ /* 0x000fe200078e08ff */
[----:B------:R-:W-:Y:S01]  /*e210*/  IMAD.IADD R15, R9, 0x1, -R10 ;  /* 0x00000001090f7824 */ /* 0x000fe200078e0a0a */
[----:B------:R-:W-:Y:S02]  /*e220*/  MOV R11, 0xffffffe0 ;  /* 0xffffffe0000b7802 */ /* 0x000fe40000000f00 */
[----:B------:R-:W-:Y:S01]  /*e230*/  MOV R10, 0x40 ;  /* 0x00000040000a7802 */ /* 0x000fe20000000f00 */
[----:B------:R-:W-:Y:S01]  /*e240*/  IMAD R8, R15, 0x4, R8 ;  /* 0x000000040f087824 */ /* 0x000fe200078e0208 */
[----:B------:R-:W-:Y:S01]  /*e250*/  SHF.L.U32 R12, R13, 0x2, RZ ;  /* 0x000000020d0c7819 */ /* 0x000fe200000006ff */
[----:B------:R-:W-:Y:S01]  /*e260*/  STS.64 [R13.X4], R96 ;  /* 0x000000600d007388 */ /* 0x000fe20000004a00 */
[----:B------:R-:W-:-:S02]  /*e270*/  SEL R11, R11, 0x20, !P0 ;  /* 0x000000200b0b7807 */ /* 0x000fc40004000000 */
[----:B------:R-:W-:Y:S01]  /*e280*/  SEL R15, R10, 0xffffffc0, !P1 ;  /* 0xffffffc00a0f7807 */ /* 0x000fe20004800000 */
[----:B------:R1:W-:Y:S01]  /*e290*/  STS.64 [R13.X4+0x800], R98 ;  /* 0x000800620d007388 */ /* 0x0003e20000004a00 */
[C---:B------:R-:W-:Y:S02]  /*e2a0*/  IADD3 R14, R12.reuse, 0x80, RZ ;  /* 0x000000800c0e7810 */ /* 0x040fe40007ffe0ff */
[C---:B------:R-:W-:Y:S02]  /*e2b0*/  IADD3 R10, R12.reuse, R11, RZ ;  /* 0x0000000b0c0a7210 */ /* 0x040fe40007ffe0ff */
[C---:B------:R-:W-:Y:S02]  /*e2c0*/  @P2 IADD3 R14, R12.reuse, -0x80, RZ ;  /* 0xffffff800c0e2810 */ /* 0x040fe40007ffe0ff */
[----:B------:R-:W-:Y:S01]  /*e2d0*/  IADD3 R16, R12, R15, RZ ;  /* 0x0000000f0c107210 */ /* 0x000fe20007ffe0ff */
[----:B------:R-:W-:Y:S01]  /*e2e0*/  IMAD.IADD R17, R10, 0x1, R15 ;  /* 0x000000010a117824 */ /* 0x000fe200078e020f */
[----:B------:R-:W-:Y:S01]  /*e2f0*/  IADD3 R12, R11, R14, RZ ;  /* 0x0000000e0b0c7210 */ /* 0x000fe20007ffe0ff */
[----:B------:R-:W-:Y:S01]  /*e300*/  STS.64 [R10], R68 ;  /* 0x000000440a007388 */ /* 0x000fe20000000a00 */
[----:B------:R-:W-:Y:S01]  /*e310*/  LOP3.LUT P0, RZ, R3, 0x3, RZ, 0xc0, !PT ;  /* 0x0000000303ff7812 */ /* 0x000fe2000780c0ff */
[----:B------:R-:W-:Y:S01]  /*e320*/  IMAD.MOV.U32 R3, RZ, RZ, -0x800000 ;  /* 0xff800000ff037424 */ /* 0x000fe200078e00ff */
[----:B------:R-:W-:Y:S01]  /*e330*/  MOV R4, 0xff800000 ;  /* 0xff80000000047802 */ /* 0x000fe20000000f00 */
[----:B------:R2:W-:Y:S01]  /*e340*/  STS.64 [R10+0x800], R70 ;  /* 0x000800460a007388 */ /* 0x0005e20000000a00 */
[----:B------:R-:W-:Y:S01]  /*e350*/  @P4 FFMA.FTZ R3, R2, c[0x0][0x238], R45 ;  /* 0x00008e0002034a23 */ /* 0x000fe2000001002d */
[----:B------:R-:W-:Y:S01]  /*e360*/  LEA R7, R7, R164, 0x4 ;  /* 0x000000a407077211 */ /* 0x000fe200078e20ff */
[----:B------:R-:W-:Y:S01]  /*e370*/  @P3 FFMA.FTZ R4, R0, c[0x0][0x238], R5 ;  /* 0x00008e0000043a23 */ /* 0x000fe20000010005 */
[----:B------:R3:W-:Y:S01]  /*e380*/  STS.64 [R16], R72 ;  /* 0x0000004810007388 */ /* 0x0007e20000000a00 */
[----:B------:R-:W-:-:S03]  /*e390*/  SHF.L.U32 R6, R9, 0x2, RZ ;  /* 0x0000000209067819 */ /* 0x000fc600000006ff */
[----:B------:R3:W-:Y:S04]  /*e3a0*/  STS.64 [R16+0x800], R74 ;  /* 0x0008004a10007388 */ /* 0x0007e80000000a00 */
[----:B------:R3:W-:Y:S01]  /*e3b0*/  STS.64 [R17], R92 ;  /* 0x0000005c11007388 */ /* 0x0007e20000000a00 */
[C---:B-1----:R-:W-:Y:S01]  /*e3c0*/  IADD3 R13, R15.reuse, R14, RZ ;  /* 0x0000000e0f0d7210 */ /* 0x042fe20007ffe0ff */
[----:B------:R-:W-:Y:S02]  /*e3d0*/  IMAD.IADD R15, R15, 0x1, R12 ;  /* 0x000000010f0f7824 */ /* 0x000fe400078e020c */
[----:B------:R3:W-:Y:S04]  /*e3e0*/  STS.64 [R17+0x800], R94 ;  /* 0x0008005e11007388 */ /* 0x0007e80000000a00 */
[----:B------:R3:W-:Y:S04]  /*e3f0*/  STS.64 [R14], R76 ;  /* 0x0000004c0e007388 */ /* 0x0007e80000000a00 */
[----:B------:R3:W-:Y:S04]  /*e400*/  STS.64 [R14+0x800], R78 ;  /* 0x0008004e0e007388 */ /* 0x0007e80000000a00 */
[----:B------:R3:W-:Y:S04]  /*e410*/  STS.64 [R12], R80 ;  /* 0x000000500c007388 */ /* 0x0007e80000000a00 */
[----:B------:R3:W-:Y:S04]  /*e420*/  STS.64 [R12+0x800], R82 ;  /* 0x000800520c007388 */ /* 0x0007e80000000a00 */
[----:B------:R3:W-:Y:S04]  /*e430*/  STS.64 [R13], R88 ;  /* 0x000000580d007388 */ /* 0x0007e80000000a00 */
[----:B------:R3:W-:Y:S04]  /*e440*/  STS.64 [R13+0x800], R90 ;  /* 0x0008005a0d007388 */ /* 0x0007e80000000a00 */
[----:B------:R3:W-:Y:S04]  /*e450*/  STS.64 [R15], R84 ;  /* 0x000000540f007388 */ /* 0x0007e80000000a00 */
[----:B------:R3:W-:Y:S04]  /*e460*/  STS.64 [R15+0x800], R86 ;  /* 0x000800560f007388 */ /* 0x0007e80000000a00 */
[----:B------:R-:W-:Y:S06]  /*e470*/  BAR.SYNC.DEFER_BLOCKING 0x0 ;  /* 0x0000000000007b1d */ /* 0x000fec0000010000 */
[----:B------:R-:W1:Y:S04]  /*e480*/  S2R R11, SR_CTAID.Y ;  /* 0x00000000000b7919 */ /* 0x000e680000002600 */
[----:B--2---:R-:W2:Y:S04]  /*e490*/  S2R R10, SR_CTAID.X ;  /* 0x00000000000a7919 */ /* 0x004ea80000002500 */
[----:B------:R3:W4:Y:S04]  /*e4a0*/  LDS.128 R36, [R8.X4] ;  /* 0x0000000008247984 */ /* 0x0007280000004c00 */
[----:B------:R3:W3:Y:S01]  /*e4b0*/  LDS.128 R32, [R8.X4+0x800] ;  /* 0x0008000008207984 */ /* 0x0006e20000004c00 */
[----:B-1----:R-:W-:-:S03]  /*e4c0*/  IMAD R11, R11, c[0x0][0x210], R168 ;  /* 0x000084000b0b7a24 */ /* 0x002fc600078e02a8 */
[----:B------:R1:W1:Y:S01]  /*e4d0*/  LDS.128 R28, [R8.X4+0x1000] ;  /* 0x00100000081c7984 */ /* 0x0002620000004c00 */
[----:B--2---:R-:W-:Y:S01]  /*e4e0*/  SHF.L.U32 R10, R10, 0x6, RZ ;  /* 0x000000060a0a7819 */ /* 0x004fe200000006ff */
[----:B------:R-:W-:Y:S02]  /*e4f0*/  IMAD R11, R11, c[0x0][0x1c0], R44 ;  /* 0x000070000b0b7a24 */ /* 0x000fe400078e022c */
[----:B------:R2:W1:Y:S02]  /*e500*/  LDS.128 R24, [R8.X4+0x1800] ;  /* 0x0018000008187984 */ /* 0x0004640000004c00 */
[----:B------:R-:W-:Y:S02]  /*e510*/  IMAD R10, R11, c[0x0][0x214], R10 ;  /* 0x000085000b0a7a24 */ /* 0x000fe400078e020a */
[----:B------:R2:W1:Y:S04]  /*e520*/  LDS.128 R20, [R8.X4+0x2000] ;  /* 0x0020000008147984 */ /* 0x0004680000004c00 */
[----:B------:R2:W1:Y:S04]  /*e530*/  LDS.128 R16, [R8.X4+0x2800] ;  /* 0x0028000008107984 */ /* 0x0004680000004c00 */
[----:B------:R2:W1:Y:S04]  /*e540*/  LDS.128 R12, [R8.X4+0x3000] ;  /* 0x00300000080c7984 */ /* 0x0004680000004c00 */
[----:B------:R2:W1:Y:S01]  /*e550*/  LDS.128 R40, [R8.X4+0x3800] ;  /* 0x0038000008287984 */ /* 0x0004620000004c00 */
[----:B------:R-:W-:Y:S05]  /*e560*/  @P0 BRA `(.L_x_5731) ;  /* 0x000000a000000947 */ /* 0x000fea0003800000 */
[----:B------:R-:W-:Y:S02]  /*e570*/  IADD3 R2, R7, 0x8, RZ ;  /* 0x0000000807027810 */ /* 0x000fe40007ffe0ff */
[----:B------:R-:W-:-:S02]  /*e580*/  SHF.R.S32.HI R5, RZ, 0x1f, R7 ;  /* 0x0000001fff057819 */ /* 0x000fc40000011407 */
[----:B------:R-:W-:Y:S02]  /*e590*/  IADD3 R0, P0, R10, R7, RZ ;  /* 0x000000070a007210 */ /* 0x000fe40007f1e0ff */
[-C--:B------:R-:W-:Y:S02]  /*e5a0*/  ISETP.GE.AND P2, PT, R7, R159.reuse, PT ;  /* 0x0000009f0700720c */ /* 0x080fe40003f46270 */
[----:B------:R-:W-:Y:S02]  /*e5b0*/  ISETP.GE.AND P1, PT, R2, R159, PT ;  /* 0x0000009f0200720c */ /* 0x000fe40003f26270 */
[----:B------:R-:W-:Y:S02]  /*e5c0*/  LEA.HI.X.SX32 R5, R10, R5, 0x1, P0 ;  /* 0x000000050a057211 */ /* 0x000fe400000f0eff */
[----:B-123--:R-:W-:-:S04]  /*e5d0*/  LEA R8, P0, R0, c[0x0][0x208], 0x2 ;  /* 0x0000820000087a11 */ /* 0x00efc800078010ff */
[----:B------:R-:W-:-:S05]  /*e5e0*/  LEA.HI.X R9, R0, c[0x0][0x20c], R5, 0x2, P0 ;  /* 0x0000830000097a11 */ /* 0x000fca00000f1405 */
[----:B------:R1:W-:Y:S04]  /*e5f0*/  @!P2 STG.E [R8.64], R3 ;  /* 0x000000030800a986 */ /* 0x0003e8000c101906 */
[----:B------:R1:W-:Y:S02]  /*e600*/  @!P1 STG.E [R8.64+0x20], R4 ;  /* 0x0000200408009986 */ /* 0x0003e4000c101906 */
.L_x_5731:
[----:B------:R-:W-:Y:S05]  /*e610*/  BSYNC B0 ;  /* 0x0000000000007941 */ /* 0x000fea0003800000 */
.L_x_5730:
[--C-:B------:R-:W-:Y:S01]  /*e620*/  SHF.R.S32.HI R7, RZ, 0x1f, R6.reuse ;  /* 0x0000001fff077819 */ /* 0x100fe20000011406 */
[----:B-1----:R-:W-:Y:S01]  /*e630*/  IMAD R3, R10, c[0x0][0x22c], RZ ;  /* 0x00008b000a037a24 */ /* 0x002fe200078e02ff */
[----:B------:R-:W-:Y:S02]  /*e640*/  ISETP.GE.AND P0, PT, R6, c[0x0][0x220], PT ;  /* 0x0000880006007a0c */ /* 0x000fe40003f06270 */
[C---:B------:R-:W-:Y:S01]  /*e650*/  IADD3 R2, R160.reuse, 0x8, RZ ;  /* 0x00000008a0027810 */ /* 0x040fe20007ffe0ff */
[C---:B------:R-:W-:Y:S01]  /*e660*/  IMAD.WIDE R4, R160.reuse, 0x40, R6 ;  /* 0x00000040a0047825 */ /* 0x040fe200078e0206 */
[----:B------:R-:W-:-:S02]  /*e670*/  IADD3 R0, R160, 0x10, RZ ;  /* 0x00000010a0007810 */ /* 0x000fc40007ffe0ff */
[-C--:B------:R-:W-:Y:S02]  /*e680*/  ISETP.GE.OR P6, PT, R2, R159.reuse, P0 ;  /* 0x0000009f0200720c */ /* 0x080fe400007c6670 */
[C---:B------:R-:W-:Y:S02]  /*e690*/  IADD3 R4, P1, R3.reuse, R4, RZ ;  /* 0x0000000403047210 */ /* 0x040fe40007f3e0ff */
[----:B------:R-:W-:Y:S02]  /*e6a0*/  ISETP.GE.OR P5, PT, R0, R159, P0 ;  /* 0x0000009f0000720c */ /* 0x000fe400007a6670 */
[----:B------:R-:W-:Y:S02]  /*e6b0*/  LEA.HI.X.SX32 R3, R3, R5, 0x1, P1 ;  /* 0x0000000503037211 */ /* 0x000fe400008f0eff */
[----:B--23--:R-:W-:Y:S02]  /*e6c0*/  LEA R8, P1, R4, c[0x0][0x1d8], 0x2 ;  /* 0x0000760004087a11 */ /* 0x00cfe400078210ff */
[----:B------:R-:W-:-:S02]  /*e6d0*/  IADD3 R6, R160, 0x18, RZ ;  /* 0x00000018a0067810 */ /* 0x000fc40007ffe0ff */
[----:B------:R-:W-:Y:S02]  /*e6e0*/  LEA.HI.X R9, R4, c[0x0][0x1dc], R3, 0x2, P1 ;  /* 0x0000770004097a11 */ /* 0x000fe400008f1403 */
[C---:B------:R-:W-:Y:S02]  /*e6f0*/  IADD3 R4, R160.reuse, 0x20, RZ ;  /* 0x00000020a0047810 */ /* 0x040fe40007ffe0ff */
[C---:B------:R-:W-:Y:S01]  /*e700*/  IADD3 R2, R160.reuse, 0x28, RZ ;  /* 0x00000028a0027810 */ /* 0x040fe20007ffe0ff */
[----:B------:R1:W-:Y:S01]  /*e710*/  @!P6 STG.E.128 [R8.64+0x800], R32 ;  /* 0x000800200800e986 */ /* 0x0003e2000c101d06 */
[C---:B------:R-:W-:Y:S02]  /*e720*/  IADD3 R0, R160.reuse, 0x30, RZ ;  /* 0x00000030a0007810 */ /* 0x040fe40007ffe0ff */
[C---:B------:R-:W-:Y:S01]  /*e730*/  ISETP.GE.OR P6, PT, R160.reuse, R159, P0 ;  /* 0x0000009fa000720c */ /* 0x040fe200007c6670 */
[----:B------:R1:W-:Y:S01]  /*e740*/  @!P5 STG.E.128 [R8.64+0x1000], R28 ;  /* 0x0010001c0800d986 */ /* 0x0003e2000c101d06 */
[----:B------:R-:W-:-:S02]  /*e750*/  IADD3 R160, R160, 0x38, RZ ;  /* 0x00000038a0a07810 */ /* 0x000fc40007ffe0ff */
[-C--:B------:R-:W-:Y:S02]  /*e760*/  ISETP.GE.OR P4, PT, R6, R159.reuse, P0 ;  /* 0x0000009f0600720c */ /* 0x080fe40000786670 */
[-C--:B------:R-:W-:Y:S02]  /*e770*/  ISETP.GE.OR P3, PT, R4, R159.reuse, P0 ;  /* 0x0000009f0400720c */ /* 0x080fe40000766670 */
[-C--:B------:R-:W-:Y:S02]  /*e780*/  ISETP.GE.OR P2, PT, R2, R159.reuse, P0 ;  /* 0x0000009f0200720c */ /* 0x080fe40000746670 */
[-C--:B------:R-:W-:Y:S02]  /*e790*/  ISETP.GE.OR P1, PT, R0, R159.reuse, P0 ;  /* 0x0000009f0000720c */ /* 0x080fe40000726670 */
[----:B------:R-:W-:Y:S01]  /*e7a0*/  ISETP.GE.OR P0, PT, R160, R159, P0 ;  /* 0x0000009fa000720c */ /* 0x000fe20000706670 */
[----:B----4-:R1:W-:Y:S04]  /*e7b0*/  @!P6 STG.E.64 [R8.64], R36 ;  /* 0x000000240800e986 */ /* 0x0103e8000c101b06 */
        /* <DEDUP_REMOVED lines=8> */
.L_x_5732:
        /* <DEDUP_REMOVED lines=12> */
.L_x_7800:


//--------------------- .text._ZN5flash24flash_fwd_splitkv_kernelI23Flash_fwd_kernel_traitsILi64ELi64ELi128ELi4ELb0ELb0EN7cutlass6half_tE19Flash_kernel_traitsILi64ELi64ELi128ELi4ES3_EELb1ELb0ELb0ELb0ELb0ELb1ELb1ELb0EEEvNS_16Flash_fwd_paramsE --------------------------
	.section	.text._ZN5flash24flash_fwd_splitkv_kernelI23Flash_fwd_kernel_traitsILi64ELi64ELi128ELi4ELb0ELb0EN7cutlass6half_tE19Flash_kernel_traitsILi64ELi64ELi128ELi4ES3_EELb1ELb0ELb0ELb0ELb0ELb1ELb1ELb0EEEvNS_16Flash_fwd_paramsE,"ax",@progbits
	.sectioninfo	@"SHI_REGISTERS=255"
	.align	128
        .global         _ZN5flash24flash_fwd_splitkv_kernelI23Flash_fwd_kernel_traitsILi64ELi64ELi128ELi4ELb0ELb0EN7cutlass6half_tE19Flash_kernel_traitsILi64ELi64ELi128ELi4ES3_EELb1ELb0ELb0ELb0ELb0ELb1ELb1ELb0EEEvNS_16Flash_fwd_paramsE
        .type           _ZN5flash24flash_fwd_splitkv_kernelI23Flash_fwd_kernel_traitsILi64ELi64ELi128ELi4ELb0ELb0EN7cutlass6half_tE19Flash_kernel_traitsILi64ELi64ELi128ELi4ES3_EELb1ELb0ELb0ELb0ELb0ELb1ELb1ELb0EEEvNS_16Flash_fwd_paramsE,@function
        .size           _ZN5flash24flash_fwd_splitkv_kernelI23Flash_fwd_kernel_traitsILi64ELi64ELi128ELi4ELb0ELb0EN7cutlass6half_tE19Flash_kernel_traitsILi64ELi64ELi128ELi4ES3_EELb1ELb0ELb0ELb0ELb0ELb1ELb1ELb0EEEvNS_16Flash_fwd_paramsE,(.L_x_7801 - _ZN5flash24flash_fwd_splitkv_kernelI23Flash_fwd_kernel_traitsILi64ELi64ELi128ELi4ELb0ELb0EN7cutlass6half_tE19Flash_kernel_traitsILi64ELi64ELi128ELi4ES3_EELb1ELb0ELb0ELb0ELb0ELb1ELb1ELb0EEEvNS_16Flash_fwd_paramsE)
        .other          _ZN5flash24flash_fwd_splitkv_kernelI23Flash_fwd_kernel_traitsILi64ELi64ELi128ELi4ELb0ELb0EN7cutlass6half_tE19Flash_kernel_traitsILi64ELi64ELi128ELi4ES3_EELb1ELb0ELb0ELb0ELb0ELb1ELb1ELb0EEEvNS_16Flash_fwd_paramsE,@"STO_CUDA_ENTRY STV_DEFAULT"
_ZN5flash24flash_fwd_splitkv_kernelI23Flash_fwd_kernel_traitsILi64ELi64ELi128ELi4ELb0ELb0EN7cutlass6half_tE19Flash_kernel_traitsILi64ELi64ELi128ELi4ES3_EELb1ELb0ELb0ELb0ELb0ELb1ELb1ELb0EEEvNS_16Flash_fwd_paramsE:
.text._ZN5flash24flash_fwd_splitkv_kernelI23Flash_fwd_kernel_traitsILi64ELi64ELi128ELi4ELb0ELb0EN7cutlass6half_tE19Flash_kernel_traitsILi64ELi64ELi128ELi4ES3_EELb1ELb0ELb0ELb0ELb0ELb1ELb1ELb0EEEvNS_16Flash_fwd_paramsE:
        /* <DEDUP_REMOVED lines=54> */
.L_x_5733:
[----:B---34-:R-:W-:Y:S02]  /*0360*/  MOV R4, c[0x0][0x218] ;  /* 0x0000860000047a02 */ /* 0x018fe40000000f00 */
.L_x_5734:
        /* <DEDUP_REMOVED lines=21> */
[----:B-1----:R-:W-:-:S04]  /*04c0*/  IADD3 R16, R16, 0xffffffe, RZ ;  /* 0x0ffffffe10107810 */ /* 0x002fc80007ffe0ff */
[----:B------:R-:W1:Y:S02]  /*04d0*/  F2I.FTZ.U32.TRUNC.NTZ R17, R16 ;  /* 0x0000001000117305 */ /* 0x000e64000021f000 */
[--C-:B-1----:R-:W-:Y:S02]  /*04e0*/  IMAD.MOV R4, RZ, RZ, -R17.reuse ;  /* 0x000000ffff047224 */ /* 0x102fe400078e0a11 */
        /* <DEDUP_REMOVED lines=9> */
[----:B------:R-:W-:Y:S01]  /*0580*/  IMAD R4, R7, R4, R5 ;  /* 0x0000000407047224 */ /* 0x000fe200078e0205 */
[----:B------:R-:W-:-:S04]  /*0590*/  IADD3 R5, -R13, 0xbf, R24 ;  /* 0x000000bf0d057810 */ /* 0x000fc80007ffe118 */
[----:B------:R-:W-:Y:S02]  /*05a0*/  ISETP.GT.U32.AND P1, PT, R7, R4, PT ;  /* 0x000000040700720c */ /* 0x000fe40003f24070 */
[----:B------:R-:W-:-:S11]  /*05b0*/  IADD3 R5, R5, c[0x0][0x2e8], R2 ;  /* 0x0000ba0005057a10 */ /* 0x000fd60007ffe002 */
[----:B------:R-:W-:Y:S01]  /*05c0*/  @!P1 IMAD.IADD R4, R4, 0x1, -R7 ;  /* 0x0000000104049824 */ /* 0x000fe200078e0a07 */
[----:B------:R-:W-:Y:S02]  /*05d0*/  @!P1 IADD3 R9, R9, 0x1, RZ ;  /* 0x0000000109099810 */ /* 0x000fe40007ffe0ff */
[----:B------:R-:W-:Y:S02]  /*05e0*/  ISETP.NE.AND P1, PT, RZ, c[0x0][0x10], PT ;  /* 0x00000400ff007a0c */ /* 0x000fe40003f25270 */
[----:B------:R-:W-:Y:S02]  /*05f0*/  ISETP.GE.U32.AND P2, PT, R4, R7, PT ;  /* 0x000000070400720c */ /* 0x000fe40003f46070 */
[----:B------:R-:W-:-:S04]  /*0600*/  IADD3 R4, R2, 0x7f, RZ ;  /* 0x0000007f02047810 */ /* 0x000fc80007ffe0ff */
[----:B------:R-:W-:-:S04]  /*0610*/  SHF.R.S32.HI R7, RZ, 0x1f, R4 ;  /* 0x0000001fff077819 */ /* 0x000fc80000011404 */
[----:B------:R-:W-:Y:S02]  /*0620*/  LEA.HI R7, R7, R4, RZ, 0x7 ;  /* 0x0000000407077211 */ /* 0x000fe400078f38ff */
[----:B------:R-:W-:Y:S02]  /*0630*/  SHF.R.S32.HI R4, RZ, 0x1f, R5 ;  /* 0x0000001fff047819 */ /* 0x000fe40000011405 */
[----:B------:R-:W-:Y:S02]  /*0640*/  @P2 IADD3 R9, R9, 0x1, RZ ;  /* 0x0000000109092810 */ /* 0x000fe40007ffe0ff */
[----:B------:R-:W-:Y:S02]  /*0650*/  LEA.HI R4, R4, R5, RZ, 0x7 ;  /* 0x0000000504047211 */ /* 0x000fe400078f38ff */
[----:B------:R-:W-:Y:S01]  /*0660*/  SHF.R.S32.HI R7, RZ, 0x7, R7 ;  /* 0x00000007ff077819 */ /* 0x000fe20000011407 */
        /* <DEDUP_REMOVED lines=53> */
[----:B------:R-:W-:Y:S02]  /*09c0*/  ISETP.GE.AND P2, PT, R10, R13, PT ;  /* 0x0000000d0a00720c */ /* 0x000fe40003f46270 */
[----:B------:R-:W-:Y:S01]  /*09d0*/  LEA.HI.X.SX32 R10, R2, R5, 0x1, P1 ;  /* 0x00000005020a7211 */ /* 0x000fe200008f0eff */
[----:B------:R1:W-:Y:S01]  /*09e0*/  @!P0 STG.E.128 [R18.64+0x3800], RZ ;  /* 0x003800ff12008986 */ /* 0x0003e2000c101d06 */
[-C--:B------:R-:W-:Y:S02]  /*09f0*/  ISETP.GE.AND P0, PT, R6, R13.reuse, PT ;  /* 0x0000000d0600720c */ /* 0x080fe40003f06270 */
[----:B------:R-:W-:Y:S01]  /*0a00*/  ISETP.GE.AND P1, PT, R8, R13, PT ;  /* 0x0000000d0800720c */ /* 0x000fe20003f26270 */
[----:B------:R1:W-:Y:S01]  /*0a10*/  @!P4 STG.E.128 [R18.64+0x3000], RZ ;  /* 0x003000ff1200c986 */ /* 0x0003e2000c101d06 */
[----:B------:R-:W-:-:S02]  /*0a20*/  ISETP.NE.OR P0, PT, R0, RZ, P0 ;  /* 0x000000ff0000720c */ /* 0x000fc40000705670 */
[C---:B------:R-:W-:Y:S01]  /*0a30*/  LEA R14, P4, R3.reuse, c[0x0][0x208], 0x2 ;  /* 0x00008200030e7a11 */ /* 0x040fe200078810ff */
[----:B------:R1:W-:Y:S01]  /*0a40*/  @!P3 STG.E.128 [R18.64+0x2000], RZ ;  /* 0x002000ff1200b986 */ /* 0x0003e2000c101d06 */
[----:B------:R-:W-:Y:S01]  /*0a50*/  ISETP.GE.AND P3, PT, R12, R13, PT ;  /* 0x0000000d0c00720c */ /* 0x000fe20003f66270 */
[----:B------:R-:W-:Y:S01]  /*0a60*/  @!P6 IMAD.MOV.U32 R21, RZ, RZ, -0x800000 ;  /* 0xff800000ff15e424 */ /* 0x000fe200078e00ff */
[----:B------:R-:W-:Y:S02]  /*0a70*/  LEA.HI.X R15, R3, c[0x0][0x20c], R10, 0x2, P4 ;  /* 0x00008300030f7a11 */ /* 0x000fe400020f140a */
[C---:B------:R-:W-:Y:S02]  /*0a80*/  ISETP.NE.AND P4, PT, R0.reuse, RZ, PT ;  /* 0x000000ff0000720c */ /* 0x040fe40003f85270 */
[C---:B------:R-:W-:Y:S01]  /*0a90*/  ISETP.NE.OR P5, PT, R0.reuse, RZ, P5 ;  /* 0x000000ff0000720c */ /* 0x040fe20002fa5670 */
[----:B------:R1:W-:Y:S01]  /*0aa0*/  @!P6 STG.E [R14.64+0x20], R21 ;  /* 0x000020150e00e986 */ /* 0x0003e2000c101906 */
[C---:B------:R-:W-:Y:S01]  /*0ab0*/  ISETP.NE.OR P3, PT, R0.reuse, RZ, P3 ;  /* 0x000000ff0000720c */ /* 0x040fe20001f65670 */
[----:B------:R-:W-:Y:S01]  /*0ac0*/  @!P0 IMAD.MOV.U32 R3, RZ, RZ, -0x800000 ;  /* 0xff800000ff038424 */ /* 0x000fe200078e00ff */
[----:B------:R-:W-:-:S02]  /*0ad0*/  ISETP.NE.OR P2, PT, R0, RZ, P2 ;  /* 0x000000ff0000720c */ /* 0x000fc40001745670 */
[----:B------:R-:W-:Y:S02]  /*0ae0*/  ISETP.NE.OR P1, PT, R0, RZ, P1 ;  /* 0x000000ff0000720c */ /* 0x000fe40000f25670 */
[-C--:B------:R-:W-:Y:S01]  /*0af0*/  ISETP.GE.OR P4, PT, R2, R13.reuse, P4 ;  /* 0x0000000d0200720c */ /* 0x080fe20002786670 */
[----:B------:R1:W-:Y:S01]  /*0b00*/  @!P0 STG.E [R14.64+0xc0], R3 ;  /* 0x0000c0030e008986 */ /* 0x0003e2000c101906 */
[----:B------:R-:W-:-:S03]  /*0b10*/  ISETP.GE.AND P0, PT, R4, R13, PT ;  /* 0x0000000d0400720c */ /* 0x000fc60003f06270 */
[----:B------:R-:W-:Y:S01]  /*0b20*/  @!P5 IMAD.MOV.U32 R17, RZ, RZ, -0x800000 ;  /* 0xff800000ff11d424 */ /* 0x000fe200078e00ff */
[----:B------:R-:W-:Y:S01]  /*0b30*/  ISETP.NE.OR P0, PT, R0, RZ, P0 ;  /* 0x000000ff0000720c */ /* 0x000fe20000705670 */
[----:B------:R-:W-:Y:S02]  /*0b40*/  @!P3 IMAD.MOV.U32 R9, RZ, RZ, -0x800000 ;  /* 0xff800000ff09b424 */ /* 0x000fe400078e00ff */
[----:B------:R-:W-:Y:S01]  /*0b50*/  @!P2 IMAD.MOV.U32 R7, RZ, RZ, -0x800000 ;  /* 0xff800000ff07a424 */ /* 0x000fe200078e00ff */
[----:B------:R1:W-:Y:S01]  /*0b60*/  @!P5 STG.E [R14.64+0x40], R17 ;  /* 0x000040110e00d986 */ /* 0x0003e2000c101906 */
[----:B------:R-:W-:Y:S02]  /*0b70*/  @!P1 IMAD.MOV.U32 R5, RZ, RZ, -0x800000 ;  /* 0xff800000ff059424 */ /* 0x000fe400078e00ff */
[----:B------:R-:W-:Y:S01]  /*0b80*/  @!P4 IMAD.MOV.U32 R11, RZ, RZ, -0x800000 ;  /* 0xff800000ff0bc424 */ /* 0x000fe200078e00ff */
[----:B------:R1:W-:Y:S04]  /*0b90*/  @!P3 STG.E [R14.64+0x60], R9 ;  /* 0x000060090e00b986 */ /* 0x0003e8000c101906 */
[----:B------:R1:W-:Y:S04]  /*0ba0*/  @!P2 STG.E [R14.64+0x80], R7 ;  /* 0x000080070e00a986 */ /* 0x0003e8000c101906 */
[----:B------:R1:W-:Y:S04]  /*0bb0*/  @!P1 STG.E [R14.64+0xa0], R5 ;  /* 0x0000a0050e009986 */ /* 0x0003e8000c101906 */
[----:B------:R1:W-:Y:S01]  /*0bc0*/  @!P4 STG.E [R14.64], R11 ;  /* 0x0000000b0e00c986 */ /* 0x0003e2000c101906 */
[----:B------:R-:W-:Y:S05]  /*0bd0*/  @P0 EXIT ;  /* 0x000000000000094d */ /* 0x000fea0003800000 */
[----:B-1----:R-:W-:-:S05]  /*0be0*/  MOV R3, 0xff800000 ;  /* 0xff80000000037802 */ /* 0x002fca0000000f00 */
[----:B------:R-:W-:Y:S01]  /*0bf0*/  STG.E [R14.64+0xe0], R3 ;  /* 0x0000e0030e007986 */ /* 0x000fe2000c101906 */
[----:B------:R-:W-:Y:S05]  /*0c00*/  EXIT ;  /* 0x000000000000794d */ /* 0x000fea0003800000 */
.L_x_5735:
        /* <DEDUP_REMOVED lines=80> */
[----:B------:R-:W-:-:S02]  /*1110*/  IMAD R3, R7, c[0x0][0x19c], R6 ;  /* 0x0000670007037a24 */ /* 0x000fc400078e0206 */
[----:B------:R-:W-:Y:S01]  /*1120*/  IMAD.WIDE.U32 R26, R7, c[0x0][0x198], R8 ;  /* 0x00006600071a7a25 */ /* 0x000fe200078e0008 */
[----:B------:R-:W-:-:S03]  /*1130*/  SHF.R.S32.HI R9, RZ, 0x1f, R4 ;  /* 0x0000001fff097819 */ /* 0x000fc60000011404 */
        /* <DEDUP_REMOVED lines=8> */
.L_x_5736:
        /* <DEDUP_REMOVED lines=17> */
.L_x_5738:
[----:B------:R-:W-:Y:S01]  /*12d0*/  IABS R7, c[0x0][0x1c8] ;  /* 0x0000720000077a13 */ /* 0x000fe20000000000 */
[----:B------:R-:W-:Y:S01]  /*12e0*/  @P4 IMAD.IADD R11, R6, 0x1, R11 ;  /* 0x00000001060b4824 */ /* 0x000fe200078e020b */
[----:B------:R-:W-:Y:S02]  /*12f0*/  MOV R16, RZ ;  /* 0x000000ff00107202 */ /* 0x000fe40000000f00 */
[----:B------:R-:W1:Y:S01]  /*1300*/  I2F.RP R8, R7 ;  /* 0x0000000700087306 */ /* 0x000e620000209400 */
[----:B------:R-:W-:-:S04]  /*1310*/  @P4 IMAD.WIDE.U32 R18, R11, c[0x0][0x1a0], RZ ;  /* 0x000068000b124a25 */ /* 0x000fc800078e00ff */
[----:B------:R-:W-:-:S03]  /*1320*/  @P4 IMAD R11, R11, c[0x0][0x1a4], R19 ;  /* 0x000069000b0b4a24 */ /* 0x000fc600078e0213 */
[----:B-1----:R-:W1:Y:S02]  /*1330*/  MUFU.RCP R17, R8 ;  /* 0x0000000800117308 */ /* 0x002e640000001000 */
[----:B-1----:R-:W-:-:S06]  /*1340*/  IADD3 R17, R17, 0xffffffe, RZ ;  /* 0x0ffffffe11117810 */ /* 0x002fcc0007ffe0ff */
[----:B------:R-:W1:Y:S02]  /*1350*/  F2I.FTZ.U32.TRUNC.NTZ R17, R17 ;  /* 0x0000001100117305 */ /* 0x000e64000021f000 */
[----:B-1----:R-:W-:-:S04]  /*1360*/  IMAD.MOV R4, RZ, RZ, -R17 ;  /* 0x000000ffff047224 */ /* 0x002fc800078e0a11 */
[----:B------:R-:W-:Y:S01]  /*1370*/  IMAD R5, R4, R7, RZ ;  /* 0x0000000704057224 */ /* 0x000fe200078e02ff */
[----:B------:R-:W-:-:S03]  /*1380*/  IABS R4, R14 ;  /* 0x0000000e00047213 */ /* 0x000fc60000000000 */
[----:B------:R-:W-:Y:S01]  /*1390*/  IMAD.HI.U32 R16, R17, R5, R16 ;  /* 0x0000000511107227 */ /* 0x000fe200078e0010 */
[----:B------:R-:W-:-:S03]  /*13a0*/  MOV R17, R9 ;  /* 0x0000000900117202 */ /* 0x000fc60000000f00 */
[----:B------:R-:W-:-:S04]  /*13b0*/  IMAD.MOV.U32 R5, RZ, RZ, R4 ;  /* 0x000000ffff057224 */ /* 0x000fc800078e0004 */
[----:B------:R-:W-:-:S04]  /*13c0*/  IMAD.HI.U32 R4, R16, R5, RZ ;  /* 0x0000000510047227 */ /* 0x000fc800078e00ff */
[----:B------:R-:W-:Y:S01]  /*13d0*/  IMAD.MOV.U32 R16, RZ, RZ, R10 ;  /* 0x000000ffff107224 */ /* 0x000fe200078e000a */
        /* <DEDUP_REMOVED lines=8> */
[----:B------:R-:W-:Y:S02]  /*1460*/  ISETP.GE.U32.AND P3, PT, R8, R7, PT ;  /* 0x000000070800720c */ /* 0x000fe40003f66070 */
[----:B------:R-:W-:-:S04]  /*1470*/  LEA R7, R20, 0xffffff80, 0x7 ;  /* 0xffffff8014077811 */ /* 0x000fc800078e38ff */
[----:B------:R-:W-:Y:S01]  /*1480*/  SHF.R.S32.HI R5, RZ, 0x1f, R7 ;  /* 0x0000001fff057819 */ /* 0x000fe20000011407 */
[----:B------:R-:W-:-:S04]  /*1490*/  IMAD.WIDE.U32 R16, R7, c[0x0][0x198], R16 ;  /* 0x0000660007107a25 */ /* 0x000fc800078e0010 */
[----:B------:R-:W-:Y:S02]  /*14a0*/  IMAD R8, R5, c[0x0][0x198], RZ ;  /* 0x0000660005087a24 */ /* 0x000fe400078e02ff */
[----:B------:R-:W-:Y:S02]  /*14b0*/  @P3 IADD3 R4, R4, 0x1, RZ ;  /* 0x0000000104043810 */ /* 0x000fe40007ffe0ff */
[----:B------:R-:W-:Y:S02]  /*14c0*/  IMAD R15, R7, c[0x0][0x19c], R8 ;  /* 0x00006700070f7a24 */ /* 0x000fe400078e0208 */
[----:B------:R-:W-:Y:S02]  /*14d0*/  @!P2 IADD3 R4, -R4, RZ, RZ ;  /* 0x000000ff0404a210 */ /* 0x000fe40007ffe1ff */
[----:B------:R-:W-:Y:S02]  /*14e0*/  @!P1 LOP3.LUT R4, RZ, c[0x0][0x1c8], RZ, 0x33, !PT ;  /* 0x00007200ff049a12 */ /* 0x000fe400078e33ff */
[----:B------:R-:W-:-:S02]  /*14f0*/  IADD3 R17, R17, R15, RZ ;  /* 0x0000000f11117210 */ /* 0x000fc40007ffe0ff */
        /* <DEDUP_REMOVED lines=16> */
.L_x_5737:
[----:B------:R-:W-:Y:S01]  /*1600*/  ISETP.NE.AND P1, PT, R12, -0x1, PT ;  /* 0xffffffff0c00780c */ /* 0x000fe20003f25270 */
[----:B------:R-:W-:Y:S01]  /*1610*/  IMAD R9, R9, c[0x0][0x1b8], RZ ;  /* 0x00006e0009097a24 */ /* 0x000fe200078e02ff */
[----:B-----5:R-:W-:Y:S01]  /*1620*/  SHF.R.S32.HI R3, RZ, 0x1f, R0 ;  /* 0x0000001fff037819 */ /* 0x020fe20000011400 */
[----:B------:R-:W-:Y:S01]  /*1630*/  BSSY B0, `(.L_x_5739) ;  /* 0x000004a000007945 */ /* 0x000fe20003800000 */
[----:B------:R-:W-:Y:S01]  /*1640*/  IADD3 R173, -R24, R13, RZ ;  /* 0x0000000d18ad7210 */ /* 0x000fe20007ffe1ff */
[----:B------:R-:W-:Y:S01]  /*1650*/  IMAD R9, R4, c[0x0][0x1bc], R9 ;  /* 0x00006f0004097a24 */ /* 0x000fe200078e0209 */
[CC--:B------:R-:W-:Y:S02]  /*1660*/  LEA.HI R17, R3.reuse, R0.reuse, RZ, 0x3 ;  /* 0x0000000003117211 */ /* 0x0c0fe400078f18ff */
[----:B------:R-:W-:Y:S02]  /*1670*/  LEA.HI R174, R3, R0, RZ, 0x4 ;  /* 0x0000000003ae7211 */ /* 0x000fe400078f20ff */
[----:B------:R-:W-:-:S02]  /*1680*/  SHF.R.S32.HI R30, RZ, 0x3, R17 ;  /* 0x00000003ff1e7819 */ /* 0x000fc40000011411 */
[----:B------:R-:W-:Y:S01]  /*1690*/  LOP3.LUT R17, R17, 0xfffffff8, RZ, 0xc0, !PT ;  /* 0xfffffff811117812 */ /* 0x000fe200078ec0ff */
[----:B------:R-:W-:Y:S01]  /*16a0*/  @P1 IMAD.WIDE.U32 R22, R12, c[0x0][0x190], RZ ;  /* 0x000064000c161a25 */ /* 0x000fe200078e00ff */
[----:B------:R-:W-:Y:S02]  /*16b0*/  @!P1 SHF.R.S32.HI R15, RZ, 0x1f, R182 ;  /* 0x0000001fff0f9819 */ /* 0x000fe400000114b6 */
[----:B------:R-:W-:Y:S01]  /*16c0*/  IADD3 R6, -R17, R0, RZ ;  /* 0x0000000011067210 */ /* 0x000fe20007ffe1ff */
[----:B------:R-:W-:Y:S01]  /*16d0*/  @!P1 IMAD.WIDE.U32 R28, R182, c[0x0][0x178], RZ ;  /* 0x00005e00b61c9a25 */ /* 0x000fe200078e00ff */
[----:B------:R-:W-:-:S03]  /*16e0*/  SHF.R.S32.HI R31, RZ, 0x1f, R30 ;  /* 0x0000001fff1f7819 */ /* 0x000fc6000001141e */
[----:B------:R-:W-:Y:S02]  /*16f0*/  @!P1 IMAD R15, R15, c[0x0][0x178], RZ ;  /* 0x00005e000f0f9a24 */ /* 0x000fe400078e02ff */
[----:B------:R-:W-:Y:S02]  /*1700*/  @P1 IMAD.MOV.U32 R16, RZ, RZ, R22 ;  /* 0x000000ffff101224 */ /* 0x000fe400078e0016 */
[----:B------:R-:W-:Y:S02]  /*1710*/  @!P1 IMAD R15, R182, c[0x0][0x17c], R15 ;  /* 0x00005f00b60f9a24 */ /* 0x000fe400078e020f */
[----:B------:R-:W-:Y:S02]  /*1720*/  IMAD.SHL.U32 R181, R6, 0x8, RZ ;  /* 0x0000000806b57824 */ /* 0x000fe400078e00ff */
[----:B------:R-:W-:Y:S02]  /*1730*/  @!P1 IMAD.MOV.U32 R16, RZ, RZ, R28 ;  /* 0x000000ffff109224 */ /* 0x000fe400078e001c */
[----:B------:R-:W-:Y:S01]  /*1740*/  IMAD.SHL.U32 R22, R30, 0x40, RZ ;  /* 0x000000401e167824 */ /* 0x000fe200078e00ff */
[----:B------:R-:W-:Y:S01]  /*1750*/  IADD3 R18, P2, R181, R18, RZ ;  /* 0x00000012b5127210 */ /* 0x000fe20007f5e0ff */
[----:B------:R-:W-:Y:S01]  /*1760*/  @P1 IMAD R12, R12, c[0x0][0x194], R23 ;  /* 0x000065000c0c1a24 */ /* 0x000fe200078e0217 */
[----:B------:R-:W-:Y:S01]  /*1770*/  @!P1 IADD3 R12, R29, R15, RZ ;  /* 0x0000000f1d0c9210 */ /* 0x000fe20007ffe0ff */
[----:B------:R-:W-:Y:S01]  /*1780*/  IMAD.WIDE R32, R33, 0x40, R30 ;  /* 0x0000004021207825 */ /* 0x000fe200078e021e */
[----:B------:R-:W-:-:S02]  /*1790*/  SHF.R.S32.HI R15, RZ, 0x1f, R181 ;  /* 0x0000001fff0f7819 */ /* 0x000fc400000114b5 */
[----:B------:R-:W-:Y:S02]  /*17a0*/  IADD3 R16, P1, R181, R16, RZ ;  /* 0x00000010b5107210 */ /* 0x000fe40007f3e0ff */
[----:B------:R-:W-:Y:S01]  /*17b0*/  LOP3.LUT R22, R22, 0x1c0, RZ, 0xc0, !PT ;  /* 0x000001c016167812 */ /* 0x000fe200078ec0ff */
[----:B------:R-:W-:Y:S01]  /*17c0*/  IMAD.X R19, R15, 0x1, R11, P2 ;  /* 0x000000010f137824 */ /* 0x000fe200010e060b */
[----:B------:R-:W-:Y:S01]  /*17d0*/  IADD3 R26, P3, R181, R26, RZ ;  /* 0x0000001ab51a7210 */ /* 0x000fe20007f7e0ff */
[----:B------:R-:W-:Y:S01]  /*17e0*/  IMAD.X R17, R15, 0x1, R12, P1 ;  /* 0x000000010f117824 */ /* 0x000fe200008e060c */
[----:B------:R-:W-:Y:S01]  /*17f0*/  LOP3.LUT R8, R22, 0x38, R181, 0xf8, !PT ;  /* 0x0000003816087812 */ /* 0x000fe200078ef8b5 */
[----:B------:R-:W-:Y:S01]  /*1800*/  IMAD.WIDE.U32 R18, R4, c[0x0][0x1b8], R18 ;  /* 0x00006e0004127a25 */ /* 0x000fe200078e0012 */
[----:B------:R-:W-:Y:S02]  /*1810*/  SHF.R.U32.HI R179, RZ, 0x3, R22 ;  /* 0x00000003ffb37819 */ /* 0x000fe40000011616 */
[----:B------:R-:W-:Y:S01]  /*1820*/  IADD3 R22, P1, R30, R7, RZ ;  /* 0x000000071e167210 */ /* 0x000fe20007f3e0ff */
[----:B------:R-:W-:Y:S01]  /*1830*/  IMAD R11, R31, c[0x0][0x198], RZ ;  /* 0x000066001f0b7a24 */ /* 0x000fe200078e02ff */
[----:B------:R-:W-:-:S02]  /*1840*/  LOP3.LUT R179, R8, R179, RZ, 0x3c, !PT ;  /* 0x000000b308b37212 */ /* 0x000fc400078e3cff */
[----:B------:R-:W-:Y:S01]  /*1850*/  LEA.HI R8, R3, R0, RZ, 0x6 ;  /* 0x0000000003087211 */ /* 0x000fe200078f30ff */
[----:B------:R-:W-:Y:S01]  /*1860*/  IMAD.X R5, R31, 0x1, R5, P1 ;  /* 0x000000011f057824 */ /* 0x000fe200008e0605 */
[C---:B------:R-:W-:Y:S01]  /*1870*/  ISETP.GE.AND P1, PT, R30.reuse, R173, PT ;  /* 0x000000ad1e00720c */ /* 0x040fe20003f26270 */
[----:B------:R-:W-:Y:S01]  /*1880*/  IMAD R11, R30, c[0x0][0x19c], R11 ;  /* 0x000067001e0b7a24 */ /* 0x000fe200078e020b */
[----:B------:R-:W-:Y:S01]  /*1890*/  SHF.R.S32.HI R7, RZ, 0x1f, R14 ;  /* 0x0000001fff077819 */ /* 0x000fe2000001140e */
[----:B------:R-:W-:Y:S01]  /*18a0*/  IMAD R5, R5, c[0x0][0x1a0], RZ ;  /* 0x0000680005057a24 */ /* 0x000fe200078e02ff */
[----:B------:R-:W-:Y:S01]  /*18b0*/  IADD3.X R27, R15, R10, RZ, P3, !PT ;  /* 0x0000000a0f1b7210 */ /* 0x000fe20001ffe4ff */
[----:B------:R-:W-:Y:S01]  /*18c0*/  IMAD.SHL.U32 R8, R8, 0x8, RZ ;  /* 0x0000000808087824 */ /* 0x000fe200078e00ff */
[----:B------:R-:W-:Y:S01]  /*18d0*/  IADD3 R19, R19, R9, RZ ;  /* 0x0000000913137210 */ /* 0x000fe20007ffe0ff */
[----:B------:R-:W-:Y:S01]  /*18e0*/  IMAD R7, R7, c[0x0][0x1a8], RZ ;  /* 0x00006a0007077a24 */ /* 0x000fe200078e02ff */
[----:B------:R-:W-:Y:S01]  /*18f0*/  LOP3.LUT R9, R174, 0xfffffff0, RZ, 0xc0, !PT ;  /* 0xfffffff0ae097812 */ /* 0x000fe200078ec0ff */
[----:B------:R-:W-:Y:S01]  /*1900*/  IMAD R25, R22, c[0x0][0x1a4], R5 ;  /* 0x0000690016197a24 */ /* 0x000fe200078e0205 */
[----:B------:R-:W-:Y:S01]  /*1910*/  LOP3.LUT R179, R179, 0xfffffe00, R8, 0xf8, !PT ;  /* 0xfffffe00b3b37812 */ /* 0x000fe200078ef808 */
[----:B------:R-:W-:Y:S01]  /*1920*/  IMAD.WIDE.U32 R124, R30, c[0x0][0x198], R26 ;  /* 0x000066001e7c7a25 */ /* 0x000fe200078e001a */
[----:B------:R-:W-:-:S02]  /*1930*/  LEA.HI R4, R3, R0, RZ, 0x5 ;  /* 0x0000000003047211 */ /* 0x000fc400078f28ff */
[----:B------:R-:W-:Y:S01]  /*1940*/  SHF.R.S32.HI R174, RZ, 0x4, R174 ;  /* 0x00000004ffae7819 */ /* 0x000fe200000114ae */
[----:B------:R-:W-:Y:S01]  /*1950*/  IMAD R29, R14, c[0x0][0x1ac], R7 ;  /* 0x00006b000e1d7a24 */ /* 0x000fe200078e0207 */
[----:B------:R-:W-:Y:S01]  /*1960*/  SHF.L.U32 R179, R179, 0x1, RZ ;  /* 0x00000001b3b37819 */ /* 0x000fe200000006ff */
[----:B------:R-:W-:-:S04]  /*1970*/  IMAD.WIDE.U32 R22, R22, c[0x0][0x1a0], R18 ;  /* 0x0000680016167a25 */ /* 0x000fc800078e0012 */
[----:B------:R-:W-:Y:S01]  /*1980*/  IMAD.WIDE.U32 R14, R14, c[0x0][0x1a8], R16 ;  /* 0x00006a000e0e7a25 */ /* 0x000fe200078e0010 */
[----:B------:R-:W-:-:S03]  /*1990*/  IADD3 R25, R23, R25, RZ ;  /* 0x0000001917197210 */ /* 0x000fc60007ffe0ff */
[----:B------:R-:W-:Y:S01]  /*19a0*/  IMAD.IADD R125, R125, 0x1, R11 ;  /* 0x000000017d7d7824 */ /* 0x000fe200078e020b */
[----:B------:R-:W-:Y:S01]  /*19b0*/  SHF.R.S32.HI R11, RZ, 0x5, R4 ;  /* 0x00000005ff0b7819 */ /* 0x000fe20000011404 */
        /* <DEDUP_REMOVED lines=17> */
.L_x_5740:
[----:B------:R-:W-:Y:S05]  /*1ad0*/  BSYNC B0 ;  /* 0x0000000000007941 */ /* 0x000fea0003800000 */
.L_x_5739:
        /* <DEDUP_REMOVED lines=21> */
.L_x_5742:
[----:B------:R-:W-:Y:S05]  /*1c30*/  BSYNC B0 ;  /* 0x0000000000007941 */ /* 0x000fea0003800000 */
.L_x_5741:
        /* <DEDUP_REMOVED lines=21> */
.L_x_5744:
[----:B------:R-:W-:Y:S05]  /*1d90*/  BSYNC B0 ;  /* 0x0000000000007941 */ /* 0x000fea0003800000 */
.L_x_5743:
        /* <DEDUP_REMOVED lines=20> */
.L_x_5746:
[----:B------:R-:W-:Y:S05]  /*1ee0*/  BSYNC B0 ;  /* 0x0000000000007941 */ /* 0x000fea0003800000 */
.L_x_5745:
        /* <DEDUP_REMOVED lines=21> */
.L_x_5748:
[----:B------:R-:W-:Y:S05]  /*2040*/  BSYNC B0 ;  /* 0x0000000000007941 */ /* 0x000fea0003800000 */
.L_x_5747:
        /* <DEDUP_REMOVED lines=9> */
[----:B------:R-:W-:-:S05]  /*20e0*/  IADD3 R17, P1, R177, R124, RZ ;  /* 0x0000007cb1117210 */ /* 0x000fca0007f3e0ff */
[----:B------:R-:W-:Y:S01]  /*20f0*/  IMAD.X R4, R176, 0x1, R125, P1 ;  /* 0x00000001b0047824 */ /* 0x000fe200008e067d */
[----:B-1----:R-:W-:-:S04]  /*2100*/  LEA R28, P1, R17, c[0x0][0x168], 0x1 ;  /* 0x00005a00111c7a11 */ /* 0x002fc800078208ff */
[----:B------:R-:W-:-:S05]  /*2110*/  LEA.HI.X R29, R17, c[0x0][0x16c], R4, 0x1, P1 ;  /* 0x00005b00111d7a11 */ /* 0x000fca00008f0c04 */
[----:B------:R-:W-:Y:S01]  /*2120*/  @!PT LDS RZ, [RZ] ;  /* 0x00000000fffff984 */ /* 0x000fe20000000800 */
[----:B------:R-:W-:Y:S01]  /*2130*/  @!PT LDS RZ, [RZ] ;  /* 0x00000000fffff984 */ /* 0x000fe20000000800 */
[----:B------:R-:W-:Y:S01]  /*2140*/  @!PT LDS RZ, [RZ] ;  /* 0x00000000fffff984 */ /* 0x000fe20000000800 */
[----:B------:R1:W-:Y:S04]  /*2150*/  LDGSTS.E.BYPASS.LTC128B.128 [R179+0x2800], [R28.64] ;  /* 0x028000001cb37fae */ /* 0x0003e8000b901d46 */
.L_x_5750:
[----:B------:R-:W-:Y:S05]  /*2160*/  BSYNC B0 ;  /* 0x0000000000007941 */ /* 0x000fea0003800000 */
.L_x_5749:
        /* <DEDUP_REMOVED lines=8> */
[----:B------:R-:W-:Y:S02]  /*21f0*/  LEA.HI.X R17, R101, R125, R4, 0x5, P1 ;  /* 0x0000007d65117211 */ /* 0x000fe400008f2c04 */
[----:B-1----:R-:W-:-:S04]  /*2200*/  LEA R28, P1, R8, c[0x0][0x168], 0x1 ;  /* 0x00005a00081c7a11 */ /* 0x002fc800078208ff */
[----:B------:R-:W-:-:S05]  /*2210*/  LEA.HI.X R29, R8, c[0x0][0x16c], R17, 0x1, P1 ;  /* 0x00005b00081d7a11 */ /* 0x000fca00008f0c11 */
[----:B------:R-:W-:Y:S01]  /*2220*/  @!PT LDS RZ, [RZ] ;  /* 0x00000000fffff984 */ /* 0x000fe20000000800 */
[----:B------:R-:W-:Y:S01]  /*2230*/  @!PT LDS RZ, [RZ] ;  /* 0x00000000fffff984 */ /* 0x000fe20000000800 */
[----:B------:R-:W-:Y:S01]  /*2240*/  @!PT LDS RZ, [RZ] ;  /* 0x00000000fffff984 */ /* 0x000fe20000000800 */
[----:B------:R1:W-:Y:S04]  /*2250*/  LDGSTS.E.BYPASS.LTC128B.128 [R179+0x3000], [R28.64] ;  /* 0x030000001cb37fae */ /* 0x0003e8000b901d46 */
.L_x_5752:
[----:B------:R-:W-:Y:S05]  /*2260*/  BSYNC B0 ;  /* 0x0000000000007941 */ /* 0x000fea0003800000 */
.L_x_5751:
        /* <DEDUP_REMOVED lines=16> */
.L_x_5754:
[----:B------:R-:W-:Y:S05]  /*2370*/  BSYNC B0 ;  /* 0x0000000000007941 */ /* 0x000fea0003800000 */
.L_x_5753:
        /* <DEDUP_REMOVED lines=16> */
.L_x_5756:
[----:B------:R-:W-:Y:S05]  /*2480*/  BSYNC B0 ;  /* 0x0000000000007941 */ /* 0x000fea0003800000 */
.L_x_5755:
        /* <DEDUP_REMOVED lines=17> */
.L_x_5758:
[----:B------:R-:W-:Y:S05]  /*25a0*/  BSYNC B0 ;  /* 0x0000000000007941 */ /* 0x000fea0003800000 */
.L_x_5757:
        /* <DEDUP_REMOVED lines=17> */
.L_x_5760:
[----:B------:R-:W-:Y:S05]  /*26c0*/  BSYNC B0 ;  /* 0x0000000000007941 */ /* 0x000fea0003800000 */
.L_x_5759:
        /* <DEDUP_REMOVED lines=17> */
.L_x_5762:
[----:B------:R-:W-:Y:S05]  /*27e0*/  BSYNC B0 ;  /* 0x0000000000007941 */ /* 0x000fea0003800000 */
.L_x_5761:
[----:B------:R-:W0:Y:S01]  /*27f0*/  LDGDEPBAR ;  /* 0x00000000000079af */ /* 0x000e220000000000 */
[----:B------:R-:W-:Y:S01]  /*2800*/  IMAD.SHL.U32 R171, R6, 0x40, RZ ;  /* 0x0000004006ab7824 */ /* 0x000fe200078e00ff */
[----:B------:R-:W-:Y:S01]  /*2810*/  SHF.R.S32.HI R178, RZ, 0x1f, R15 ;  /* 0x0000001fffb27819 */ /* 0x000fe2000001140f */
[C---:B-1----:R-:W-:Y:S01]  /*2820*/  IMAD.SHL.U32 R28, R30.reuse, 0x8, RZ ;  /* 0x000000081e1c7824 */ /* 0x042fe200078e00ff */
[----:B------:R-:W-:Y:S01]  /*2830*/  ISETP.GE.AND P2, PT, R30, R3, PT ;  /* 0x000000031e00720c */ /* 0x000fe20003f46270 */
[----:B------:R-:W-:Y:S01]  /*2840*/  IMAD R27, R11, 0x10, R24 ;  /* 0x000000100b1b7824 */ /* 0x000fe200078e0218 */
[----:B------:R-:W-:Y:S01]  /*2850*/  LEA.HI R4, R174, R174, RZ, 0x1 ;  /* 0x000000aeae047211 */ /* 0x000fe200078f08ff */
[----:B------:R-:W-:Y:S01]  /*2860*/  IMAD.SHL.U32 R126, R0, 0x2, RZ ;  /* 0x00000002007e7824 */ /* 0x000fe200078e00ff */
[----:B------:R-:W-:Y:S01]  /*2870*/  LOP3.LUT R171, R171, 0x1c0, RZ, 0xc0, !PT ;  /* 0x000001c0abab7812 */ /* 0x000fe200078ec0ff */
[----:B------:R-:W-:Y:S01]  /*2880*/  BSSY B0, `(.L_x_5763) ;  /* 0x0000029000007945 */ /* 0x000fe20003800000 */
[----:B------:R-:W-:-:S02]  /*2890*/  LEA.HI R178, R178, R15, RZ, 0x2 ;  /* 0x0000000fb2b27211 */ /* 0x000fc400078f10ff */
[----:B------:R-:W-:Y:S01]  /*28a0*/  LOP3.LUT R15, R4, 0xfffffffe, RZ, 0xc0, !PT ;  /* 0xfffffffe040f7812 */ /* 0x000fe200078ec0ff */
[----:B------:R-:W-:Y:S01]  /*28b0*/  IMAD.SHL.U32 R4, R5, 0x40, RZ ;  /* 0x0000004005047824 */ /* 0x000fe200078e00ff */
[----:B------:R-:W-:Y:S01]  /*28c0*/  LOP3.LUT R28, R171, 0x8, R28, 0xf8, !PT ;  /* 0x00000008ab1c7812 */ /* 0x000fe200078ef81c */
[----:B------:R-:W-:Y:S01]  /*28d0*/  IMAD.SHL.U32 R5, R9, 0x40, RZ ;  /* 0x0000004009057824 */ /* 0x000fe200078e00ff */
[----:B------:R-:W-:Y:S01]  /*28e0*/  SHF.R.U32.HI R171, RZ, 0x3, R171 ;  /* 0x00000003ffab7819 */ /* 0x000fe200000116ab */
[----:B------:R-:W-:Y:S01]  /*28f0*/  IMAD.IADD R30, R174, 0x1, -R15 ;  /* 0x00000001ae1e7824 */ /* 0x000fe200078e0a0f */
[----:B------:R-:W-:Y:S02]  /*2900*/  SHF.R.S32.HI R178, RZ, 0x2, R178 ;  /* 0x00000002ffb27819 */ /* 0x000fe400000114b2 */
[----:B------:R-:W-:Y:S01]  /*2910*/  LOP3.LUT R171, R28, R171, RZ, 0x3c, !PT ;  /* 0x000000ab1cab7212 */ /* 0x000fe200078e3cff */
[----:B------:R-:W-:Y:S01]  /*2920*/  IMAD.SHL.U32 R28, R30, 0x8, RZ ;  /* 0x000000081e1c7824 */ /* 0x000fe200078e00ff */
[----:B------:R-:W-:Y:S01]  /*2930*/  LOP3.LUT R5, R5, 0x1c0, RZ, 0xc0, !PT ;  /* 0x000001c005057812 */ /* 0x000fe200078ec0ff */
[----:B------:R-:W-:-:S04]  /*2940*/  DEPBAR.LE SB0, 0x0 ;  /* 0x000080000000791a */ /* 0x000fc80000000000 */
[----:B------:R-:W-:Y:S01]  /*2950*/  BAR.SYNC.DEFER_BLOCKING 0x0 ;  /* 0x0000000000007b1d */ /* 0x000fe20000010000 */
[----:B------:R-:W-:Y:S01]  /*2960*/  IADD3 R27, R27, 0x1, R178 ;  /* 0x000000011b1b7810 */ /* 0x000fe20007ffe0b2 */
[----:B------:R-:W-:Y:S01]  /*2970*/  IMAD R171, R30, 0x200, R171 ;  /* 0x000002001eab7824 */ /* 0x000fe200078e02ab */
[----:B------:R-:W-:Y:S02]  /*2980*/  LOP3.LUT R28, R5, 0x8, R28, 0xf8, !PT ;  /* 0x00000008051c7812 */ /* 0x000fe400078ef81c */
[----:B------:R-:W-:Y:S02]  /*2990*/  SHF.R.U32.HI R5, RZ, 0x3, R5 ;  /* 0x00000003ff057819 */ /* 0x000fe40000011605 */
[----:B------:R-:W-:Y:S02]  /*29a0*/  LOP3.LUT R4, R4, 0xfffffe00, RZ, 0xc0, !PT ;  /* 0xfffffe0004047812 */ /* 0x000fe400078ec0ff */
[----:B------:R-:W-:Y:S02]  /*29b0*/  IADD3 R27, R2, R27, -R13 ;  /* 0x0000001b021b7210 */ /* 0x000fe40007ffe80d */
[----:B------:R-:W-:Y:S01]  /*29c0*/  LOP3.LUT R13, R28, R5, RZ, 0x3c, !PT ;  /* 0x000000051c0d7212 */ /* 0x000fe200078e3cff */
[----:B------:R-:W-:Y:S01]  /*29d0*/  IMAD R172, R11, 0x400, R4 ;  /* 0x000004000bac7824 */ /* 0x000fe200078e0204 */
[----:B------:R-:W-:Y:S01]  /*29e0*/  LOP3.LUT P3, RZ, R6, 0x2, RZ, 0xc0, !PT ;  /* 0x0000000206ff7812 */ /* 0x000fe2000786c0ff */
[----:B------:R-:W-:Y:S01]  /*29f0*/  IMAD.MOV.U32 R5, RZ, RZ, 0x10 ;  /* 0x00000010ff057424 */ /* 0x000fe200078e00ff */
[----:B------:R-:W-:Y:S01]  /*2a00*/  LEA R194, P1, R22, c[0x0][0x170], 0x1 ;  /* 0x00005c0016c27a11 */ /* 0x000fe200078208ff */
[C---:B------:R-:W-:Y:S01]  /*2a10*/  IMAD.IADD R172, R13.reuse, 0x1, R172 ;  /* 0x000000010dac7824 */ /* 0x040fe200078e02ac */
[----:B------:R-:W-:-:S02]  /*2a20*/  LOP3.LUT R4, R13, R4, RZ, 0xfc, !PT ;  /* 0x000000040d047212 */ /* 0x000fc400078efcff */
[----:B------:R-:W-:Y:S01]  /*2a30*/  LOP3.LUT R126, R126, 0x6, RZ, 0xc0, !PT ;  /* 0x000000067e7e7812 */ /* 0x000fe200078ec0ff */
[----:B------:R-:W-:Y:S01]  /*2a40*/  IMAD.SHL.U32 R172, R172, 0x2, RZ ;  /* 0x00000002acac7824 */ /* 0x000fe200078e00ff */
[----:B------:R-:W-:Y:S02]  /*2a50*/  LEA.HI.X R195, R22, c[0x0][0x174], R25, 0x1, P1 ;  /* 0x00005d0016c37a11 */ /* 0x000fe400008f0c19 */
[----:B------:R-:W-:Y:S01]  /*2a60*/  SEL R0, R5, 0xfffffff0, !P3 ;  /* 0xfffffff005007807 */ /* 0x000fe20005800000 */
[----:B------:R1:W-:Y:S01]  /*2a70*/  @P2 STS.128 [R179+0x6000], RZ ;  /* 0x006000ffb3002388 */ /* 0x0003e20000000c00 */
        /* <DEDUP_REMOVED lines=9> */
.L_x_5764:
[----:B------:R-:W-:Y:S05]  /*2b10*/  BSYNC B0 ;  /* 0x0000000000007941 */ /* 0x000fea0003800000 */
.L_x_5763:
        /* <DEDUP_REMOVED lines=16> */
.L_x_5766:
[----:B------:R-:W-:Y:S05]  /*2c20*/  BSYNC B0 ;  /* 0x0000000000007941 */ /* 0x000fea0003800000 */
.L_x_5765:
        /* <DEDUP_REMOVED lines=14> */
.L_x_5768:
[----:B------:R-:W-:Y:S05]  /*2d10*/  BSYNC B0 ;  /* 0x0000000000007941 */ /* 0x000fea0003800000 */
.L_x_5767:
        /* <DEDUP_REMOVED lines=15> */
.L_x_5770:
[----:B------:R-:W-:Y:S05]  /*2e10*/  BSYNC B0 ;  /* 0x0000000000007941 */ /* 0x000fea0003800000 */
.L_x_5769:
        /* <DEDUP_REMOVED lines=14> */
.L_x_5772:
[----:B------:R-:W-:Y:S05]  /*2f00*/  BSYNC B0 ;  /* 0x0000000000007941 */ /* 0x000fea0003800000 */
.L_x_5771:
        /* <DEDUP_REMOVED lines=15> */
.L_x_5774:
[----:B------:R-:W-:Y:S05]  /*3000*/  BSYNC B0 ;  /* 0x0000000000007941 */ /* 0x000fea0003800000 */
.L_x_5773:
        /* <DEDUP_REMOVED lines=15> */
.L_x_5776:
[----:B------:R-:W-:Y:S05]  /*3100*/  BSYNC B0 ;  /* 0x0000000000007941 */ /* 0x000fea0003800000 */
.L_x_5775:
        /* <DEDUP_REMOVED lines=19> */
.L_x_5778:
[----:B------:R-:W-:Y:S05]  /*3240*/  BSYNC B0 ;  /* 0x0000000000007941 */ /* 0x000fea0003800000 */
.L_x_5777:
[----:B------:R-:W-:Y:S01]  /*3250*/  SHF.L.U32 R171, R171, 0x1, RZ ;  /* 0x00000001abab7819 */ /* 0x000fe200000006ff */
[----:B-1----:R-:W-:Y:S01]  /*3260*/  LDSM.16.M88.4 R16, [R172] ;  /* 0x00000000ac10783b */ /* 0x002fe20000000200 */
[----:B------:R-:W-:Y:S02]  /*3270*/  LEA R170, R3, R172, 0x1 ;  /* 0x000000ac03aa7211 */ /* 0x000fe400078e08ff */
[----:B------:R-:W-:Y:S01]  /*3280*/  LEA R165, R0, R171, 0x1 ;  /* 0x000000ab00a57211 */ /* 0x000fe200078e08ff */
[----:B------:R-:W1:Y:S01]  /*3290*/  LDSM.16.M88.4 R28, [R171+0x2000] ;  /* 0x00200000ab1c783b */ /* 0x000e620000000200 */
[----:B------:R-:W-:Y:S02]  /*32a0*/  LOP3.LUT P1, RZ, R6, 0x4, RZ, 0xc0, !PT ;  /* 0x0000000406ff7812 */ /* 0x000fe4000782c0ff */
[C---:B------:R-:W-:Y:S01]  /*32b0*/  IADD3 R6, R171.reuse, 0x2000, RZ ;  /* 0x00002000ab067810 */ /* 0x040fe20007ffe0ff */
[----:B------:R-:W-:Y:S01]  /*32c0*/  LDSM.16.M88.4 R12, [R170] ;  /* 0x00000000aa0c783b */ /* 0x000fe20000000200 */
[----:B------:R-:W-:-:S02]  /*32d0*/  IADD3 R168, R171, 0x2040, RZ ;  /* 0x00002040aba87810 */ /* 0x000fc40007ffe0ff */
[----:B------:R-:W-:Y:S01]  /*32e0*/  LEA R169, R5, R172, 0x1 ;  /* 0x000000ac05a97211 */ /* 0x000fe200078e08ff */
[----:B------:R-:W-:Y:S01]  /*32f0*/  LDSM.16.M88.4 R52, [R165+0x2000] ;  /* 0x00200000a534783b */ /* 0x000fe20000000200 */
[----:B------:R-:W-:Y:S02]  /*3300*/  ISETP.GT.AND P2, PT, R180, R175, PT ;  /* 0x000000afb400720c */ /* 0x000fe40003f44270 */
[----:B------:R-:W-:Y:S01]  /*3310*/  LEA R167, R3, R169, 0x1 ;  /* 0x000000a903a77211 */ /* 0x000fe200078e08ff */
[----:B------:R-:W5:Y:S01]  /*3320*/  LDSM.16.M88.4 R48, [R171+0x2800] ;  /* 0x00280000ab30783b */ /* 0x000f620000000200 */
[C---:B------:R-:W-:Y:S02]  /*3330*/  IADD3 R127, R27.reuse, 0x8, RZ ;  /* 0x000000081b7f7810 */ /* 0x040fe40007ffe0ff */
[----:B------:R-:W-:Y:S01]  /*3340*/  @P1 IADD3 R168, R6, -0x40, RZ ;  /* 0xffffffc006a81810 */ /* 0x000fe20007ffe0ff */
[----:B------:R-:W-:Y:S01]  /*3350*/  LDSM.16.M88.4 R8, [R169] ;  /* 0x00000000a908783b */ /* 0x000fe20000000200 */
[----:B------:R-:W-:-:S02]  /*3360*/  IMNMX R128, R27, R2, PT ;  /* 0x000000021b807217 */ /* 0x000fc40003800200 */
[----:B------:R-:W-:Y:S01]  /*3370*/  LEA R100, R0, R168, 0x1 ;  /* 0x000000a800647211 */ /* 0x000fe200078e08ff */
[----:B------:R-:W2:Y:S01]  /*3380*/  LDSM.16.M88.4 R40, [R168] ;  /* 0x00000000a828783b */ /* 0x000ea20000000200 */
[----:B------:R-:W-:Y:S02]  /*3390*/  IMNMX R127, R127, R2, PT ;  /* 0x000000027f7f7217 */ /* 0x000fe40003800200 */
[C---:B------:R-:W-:Y:S01]  /*33a0*/  IADD3 R161, R168.reuse, 0x800, RZ ;  /* 0x00000800a8a17810 */ /* 0x040fe20007ffe0ff */
[----:B------:R-:W3:Y:S01]  /*33b0*/  LDSM.16.M88.4 R76, [R165+0x2800] ;  /* 0x00280000a54c783b */ /* 0x000ee20000000200 */
        /* <DEDUP_REMOVED lines=9> */
[C---:B-1--4-:R-:W-:Y:S03]  /*3450*/  HMMA.16816.F32 R32, R16.reuse, R28, RZ ;  /* 0x0000001c1020723c */ /* 0x052fe600000018ff */
        /* <DEDUP_REMOVED lines=12> */
[C---:B---3--:R-:W-:Y:S08]  /*3520*/  HMMA.16816.F32 R36, R12.reuse, R76, R36 ;  /* 0x0000004c0c24723c */ /* 0x048ff00000001824 */
        /* <DEDUP_REMOVED lines=19> */
[----:B------:R-:W4:Y:S01]  /*3660*/  LDSM.16.M88.4 R72, [R100+0x1000] ;  /* 0x001000006448783b */ /* 0x000f220000000200 */
[----:B------:R5:W1:Y:S06]  /*3670*/  MUFU.TANH R81, R28 ;  /* 0x0000001c00517308 */ /* 0x000a6c0000002400 */
[----:B--2---:R-:W-:Y:S02]  /*3680*/  HMMA.16816.F32 R36, R44, R40, R36 ;  /* 0x000000282c24723c */ /* 0x004fe40000001824 */
[----:B------:R-:W2:Y:S06]  /*3690*/  MUFU.TANH R6, R6 ;  /* 0x0000000600067308 */ /* 0x000eac0000002400 */
[----:B------:R-:W-:Y:S01]  /*36a0*/  HMMA.16816.F32 R52, R12, R62, R52 ;  /* 0x0000003e0c34723c */ /* 0x000fe20000001834 */
[----:B------:R-:W2:Y:S01]  /*36b0*/  LDSM.16.M88.4 R60, [R165+0x3800] ;  /* 0x00380000a53c783b */ /* 0x000ea20000000200 */
[----:B------:R-:W2:Y:S03]  /*36c0*/  MUFU.TANH R26, R26 ;  /* 0x0000001a001a7308 */ /* 0x000ea60000002400 */
[----:B-----5:R-:W-:Y:S03]  /*36d0*/  LDSM.16.M88.4 R28, [R168+0x1800] ;  /* 0x00180000a81c783b */ /* 0x020fe60000000200 */
[----:B-1----:R-:W-:Y:S02]  /*36e0*/  HMMA.16816.F32 R56, R8, R68, R56 ;  /* 0x000000440838723c */ /* 0x002fe40000001838 */
[----:B------:R-:W1:Y:S06]  /*36f0*/  MUFU.TANH R80, R80 ;  /* 0x0000005000507308 */ /* 0x000e6c0000002400 */
[----:B------:R-:W-:Y:S01]  /*3700*/  HMMA.16816.F32 R48, R44, R42, R48 ;  /* 0x0000002a2c30723c */ /* 0x000fe20000001830 */
[----:B------:R-:W5:Y:S01]  /*3710*/  LDSM.16.M88.4 R40, [R165+0x4000] ;  /* 0x00400000a528783b */ /* 0x000f620000000200 */
        /* <DEDUP_REMOVED lines=16> */
[----:B----4-:R-:W-:Y:S04]  /*3820*/  HMMA.16816.F32 R56, R44, R72, R56 ;  /* 0x000000482c38723c */ /* 0x010fe80000001838 */
[----:B------:R4:W2:Y:S04]  /*3830*/  MUFU.TANH R89, R48 ;  /* 0x0000003000597308 */ /* 0x0008a80000002400 */
[C---:B-1----:R-:W-:Y:S04]  /*3840*/  HMMA.16816.F32 R36, R16.reuse, R76, RZ ;  /* 0x0000004c1024723c */ /* 0x042fe800000018ff */
[----:B------:R-:W1:Y:S04]  /*3850*/  MUFU.TANH R84, R84 ;  /* 0x0000005400547308 */ /* 0x000e680000002400 */
[----:B------:R-:W-:Y:S01]  /*3860*/  HMMA.16816.F32 R76, R16, R78, RZ ;  /* 0x0000004e104c723c */ /* 0x000fe200000018ff */
[----:B----4-:R-:W4:Y:S03]  /*3870*/  LDSM.16.M88.4 R48, [R168+0x2000] ;  /* 0x00200000a830783b */ /* 0x010f260000000200 */
        /* <DEDUP_REMOVED lines=10> */
[----:B-----5:R-:W-:Y:S05]  /*3920*/  HMMA.16816.F32 R36, R12, R40, R36 ;  /* 0x000000280c24723c */ /* 0x020fea0000001824 */
[----:B------:R-:W2:Y:S03]  /*3930*/  MUFU.TANH R88, R88 ;  /* 0x0000005800587308 */ /* 0x000ea60000002400 */
[----:B------:R-:W-:Y:S01]  /*3940*/  HMMA.16816.F32 R52, R44, R74, R52 ;  /* 0x0000004a2c34723c */ /* 0x000fe20000001834 */
[----:B------:R-:W-:Y:S04]  /*3950*/  LDSM.16.M88.4 R72, [R171+0x5000] ;  /* 0x00500000ab48783b */ /* 0x000fe80000000200 */
[----:B-1----:R-:W-:Y:S01]  /*3960*/  LDSM.16.M88.4 R56, [R100+0x2000] ;  /* 0x002000006438783b */ /* 0x002fe20000000200 */
[----:B------:R-:W1:Y:S02]  /*3970*/  MUFU.TANH R90, R90 ;  /* 0x0000005a005a7308 */ /* 0x000e640000002400 */
[----:B------:R-:W-:Y:S01]  /*3980*/  HMMA.16816.F32 R76, R12, R42, R76 ;  /* 0x0000002a0c4c723c */ /* 0x000fe2000000184c */
[----:B------:R-:W5:Y:S05]  /*3990*/  LDSM.16.M88.4 R40, [R165+0x4800] ;  /* 0x00480000a528783b */ /* 0x000f6a0000000200 */
        /* <DEDUP_REMOVED lines=11> */
[----:B----4-:R-:W-:Y:S01]  /*3a50*/  HMMA.16816.F32 R36, R8, R48, R36 ;  /* 0x000000300824723c */ /* 0x010fe20000001824 */
[----:B-1----:R-:W1:Y:S05]  /*3a60*/  LDSM.16.M88.4 R52, [R168+0x2800] ;  /* 0x00280000a834783b */ /* 0x002e6a0000000200 */
[----:B------:R-:W4:Y:S02]  /*3a70*/  MUFU.TANH R96, R96 ;  /* 0x0000006000607308 */ /* 0x000f240000002400 */
[----:B------:R-:W-:Y:S06]  /*3a80*/  HMMA.16816.F32 R68, R16, R70, RZ ;  /* 0x000000461044723c */ /* 0x000fec00000018ff */
[----:B------:R-:W1:Y:S02]  /*3a90*/  MUFU.TANH R98, R98 ;  /* 0x0000006200627308 */ /* 0x000e640000002400 */
[----:B-----5:R-:W-:Y:S06]  /*3aa0*/  HMMA.16816.F32 R28, R12, R40, R28 ;  /* 0x000000280c1c723c */ /* 0x020fec000000181c */
        /* <DEDUP_REMOVED lines=10> */
[----:B------:R2:W2:Y:S01]  /*3b50*/  MUFU.TANH R149, R36 ;  /* 0x0000002400957308 */ /* 0x0004a20000002400 */
[----:B------:R-:W-:Y:S02]  /*3b60*/  FMUL.FTZ R147, R38, c[0x0][0x2ec] ;  /* 0x0000bb0026937a20 */ /* 0x000fe40000410000 */
[C---:B------:R-:W-:Y:S01]  /*3b70*/  HMMA.16816.F32 R76, R8.reuse, R50, R76 ;  /* 0x00000032084c723c */ /* 0x040fe2000000184c */
[----:B------:R-:W3:Y:S01]  /*3b80*/  LDSM.16.M88.4 R48, [R100+0x2800] ;  /* 0x002800006430783b */ /* 0x000ee20000000200 */
[----:B------:R-:W-:Y:S02]  /*3b90*/  FMUL.FTZ R151, R39, c[0x0][0x2ec] ;  /* 0x0000bb0027977a20 */ /* 0x000fe40000410000 */
[----:B------:R-:W-:Y:S01]  /*3ba0*/  FMUL.FTZ R32, R32, c[0x0][0x2ec] ;  /* 0x0000bb0020207a20 */ /* 0x000fe20000410000 */
[----:B------:R-:W3:Y:S01]  /*3bb0*/  MUFU.TANH R155, R155 ;  /* 0x0000009b009b7308 */ /* 0x000ee20000002400 */
[----:B------:R-:W-:Y:S02]  /*3bc0*/  FMUL.FTZ R33, R33, c[0x0][0x2ec] ;  /* 0x0000bb0021217a20 */ /* 0x000fe40000410000 */
[----:B-1----:R-:W-:Y:S01]  /*3bd0*/  HMMA.16816.F32 R28, R8, R52, R28 ;  /* 0x00000034081c723c */ /* 0x002fe2000000181c */
[----:B------:R-:W-:-:S02]  /*3be0*/  FMUL.FTZ R137, R34, c[0x0][0x2ec] ;  /* 0x0000bb0022897a20 */ /* 0x000fc40000410000 */
[----:B------:R-:W-:Y:S01]  /*3bf0*/  FMUL.FTZ R189, R35, c[0x0][0x2ec] ;  /* 0x0000bb0023bd7a20 */ /* 0x000fe20000410000 */
[----:B--2---:R-:W1:Y:S01]  /*3c00*/  LDSM.16.M88.4 R36, [R165+0x5800] ;  /* 0x00580000a524783b */ /* 0x004e620000000200 */
        /* <DEDUP_REMOVED lines=22> */
[----:B------:R-:W-:Y:S06]  /*3d70*/  HMMA.16816.F32 R16, R16, R62, RZ ;  /* 0x0000003e1010723c */ /* 0x000fec00000018ff */
[----:B------:R-:W1:Y:S02]  /*3d80*/  MUFU.TANH R187, R67 ;  /* 0x0000004300bb7308 */ /* 0x000e640000002400 */
[----:B------:R-:W-:Y:S01]  /*3d90*/  HMMA.16816.F32 R68, R44, R50, R68 ;  /* 0x000000322c44723c */ /* 0x000fe20000001844 */
[----:B------:R-:W5:Y:S05]  /*3da0*/  LDSM.16.M88.4 R48, [R168+0x3800] ;  /* 0x00380000a830783b */ /* 0x000f6a0000000200 */
[----:B------:R-:W1:Y:S02]  /*3db0*/  MUFU.TANH R147, R147 ;  /* 0x0000009300937308 */ /* 0x000e640000002400 */
[----:B------:R-:W-:Y:S01]  /*3dc0*/  HMMA.16816.F32 R32, R12, R40, R32 ;  /* 0x000000280c20723c */ /* 0x000fe20000001820 */
[----:B------:R-:W-:-:S02]  /*3dd0*/  FMUL.FTZ R28, R28, c[0x0][0x2ec] ;  /* 0x0000bb001c1c7a20 */ /* 0x000fc40000410000 */
[----:B------:R-:W-:Y:S02]  /*3de0*/  FMUL.FTZ R129, R29, c[0x0][0x2ec] ;  /* 0x0000bb001d817a20 */ /* 0x000fe40000410000 */
[----:B------:R-:W-:Y:S01]  /*3df0*/  FMUL.FTZ R119, R30, c[0x0][0x2ec] ;  /* 0x0000bb001e777a20 */ /* 0x000fe20000410000 */
[----:B------:R2:W2:Y:S01]  /*3e00*/  MUFU.TANH R131, R28 ;  /* 0x0000001c00837308 */ /* 0x0004a20000002400 */
[----:B------:R-:W-:Y:S01]  /*3e10*/  FMUL.FTZ R115, R31, c[0x0][0x2ec] ;  /* 0x0000bb001f737a20 */ /* 0x000fe20000410000 */
[C---:B------:R-:W-:Y:S01]  /*3e20*/  HMMA.16816.F32 R72, R12.reuse, R42, R72 ;  /* 0x0000002a0c48723c */ /* 0x040fe20000001848 */
[----:B------:R-:W3:Y:S05]  /*3e30*/  LDSM.16.M88.4 R40, [R100+0x3000] ;  /* 0x003000006428783b */ /* 0x000eea0000000200 */
[----:B------:R-:W3:Y:S02]  /*3e40*/  MUFU.TANH R151, R151 ;  /* 0x0000009700977308 */ /* 0x000ee40000002400 */
[----:B-1----:R-:W-:Y:S01]  /*3e50*/  HMMA.16816.F32 R52, R12, R36, R52 ;  /* 0x000000240c34723c */ /* 0x002fe20000001834 */
[----:B------:R-:W-:-:S02]  /*3e60*/  FMUL.FTZ R68, R68, c[0x0][0x2ec] ;  /* 0x0000bb0044447a20 */ /* 0x000fc40000410000 */
[----:B------:R-:W-:Y:S02]  /*3e70*/  FMUL.FTZ R69, R69, c[0x0][0x2ec] ;  /* 0x0000bb0045457a20 */ /* 0x000fe40000410000 */
[----:B------:R-:W-:Y:S01]  /*3e80*/  FMUL.FTZ R70, R70, c[0x0][0x2ec] ;  /* 0x0000bb0046467a20 */ /* 0x000fe20000410000 */
[----:B--2---:R-:W1:Y:S01]  /*3e90*/  LDSM.16.M88.4 R28, [R100+0x3800] ;  /* 0x00380000641c783b */ /* 0x004e620000000200 */
[----:B------:R-:W-:Y:S01]  /*3ea0*/  FMUL.FTZ R71, R71, c[0x0][0x2ec] ;  /* 0x0000bb0047477a20 */ /* 0x000fe20000410000 */
[----:B------:R-:W-:Y:S01]  /*3eb0*/  HMMA.16816.F32 R16, R12, R38, R16 ;  /* 0x000000260c10723c */ /* 0x000fe20000001810 */
[----:B------:R-:W2:Y:S01]  /*3ec0*/  MUFU.TANH R143, R76 ;  /* 0x0000004c008f7308 */ /* 0x000ea20000002400 */
[----:B------:R-:W-:-:S06]  /*3ed0*/  DEPBAR.LE SB0, 0x0 ;  /* 0x000080000000791a */ /* 0x000fcc0000000000 */
[C---:B------:R-:W-:Y:S01]  /*3ee0*/  HMMA.16816.F32 R32, R8.reuse, R56, R32 ;  /* 0x000000380820723c */ /* 0x040fe20000001820 */
[----:B------:R-:W1:Y:S07]  /*3ef0*/  MUFU.TANH R153, R77 ;  /* 0x0000004d00997308 */ /* 0x000e6e0000002400 */
[C---:B------:R-:W-:Y:S01]  /*3f00*/  HMMA.16816.F32 R72, R8.reuse, R58, R72 ;  /* 0x0000003a0848723c */ /* 0x040fe20000001848 */
[----:B------:R-:W1:Y:S07]  /*3f10*/  MUFU.TANH R141, R78 ;  /* 0x0000004e008d7308 */ /* 0x000e6e0000002400 */
[C---:B-----5:R-:W-:Y:S01]  /*3f20*/  HMMA.16816.F32 R52, R8.reuse, R48, R52 ;  /* 0x000000300834723c */ /* 0x060fe20000001834 */
[----:B------:R-:W1:Y:S07]  /*3f30*/  MUFU.TANH R145, R79 ;  /* 0x0000004f00917308 */ /* 0x000e6e0000002400 */
[----:B------:R-:W-:Y:S01]  /*3f40*/  HMMA.16816.F32 R16, R8, R50, R16 ;  /* 0x000000320810723c */ /* 0x000fe20000001810 */
[----:B------:R-:W1:Y:S07]  /*3f50*/  MUFU.TANH R129, R129 ;  /* 0x0000008100817308 */ /* 0x000e6e0000002400 */
[C---:B---3--:R-:W-:Y:S01]  /*3f60*/  HMMA.16816.F32 R32, R44.reuse, R40, R32 ;  /* 0x000000282c20723c */ /* 0x048fe20000001820 */
[----:B------:R-:W3:Y:S07]  /*3f70*/  MUFU.TANH R119, R119 ;  /* 0x0000007700777308 */ /* 0x000eee0000002400 */
[C---:B------:R-:W-:Y:S01]  /*3f80*/  HMMA.16816.F32 R72, R44.reuse, R42, R72 ;  /* 0x0000002a2c48723c */ /* 0x040fe20000001848 */
[----:B------:R-:W2:Y:S07]  /*3f90*/  MUFU.TANH R115, R115 ;  /* 0x0000007300737308 */ /* 0x000eae0000002400 */
[C---:B-1----:R-:W-:Y:S01]  /*3fa0*/  HMMA.16816.F32 R52, R44.reuse, R28, R52 ;  /* 0x0000001c2c34723c */ /* 0x042fe20000001834 */
[----:B------:R-:W1:Y:S07]  /*3fb0*/  MUFU.TANH R123, R68 ;  /* 0x00000044007b7308 */ /* 0x000e6e0000002400 */
[----:B------:R-:W-:Y:S01]  /*3fc0*/  HMMA.16816.F32 R16, R44, R30, R16 ;  /* 0x0000001e2c10723c */ /* 0x000fe20000001810 */
[----:B------:R-:W-:Y:S01]  /*3fd0*/  FMUL.FTZ R33, R33, c[0x0][0x2ec] ;  /* 0x0000bb0021217a20 */ /* 0x000fe20000410000 */
[----:B------:R-:W1:Y:S01]  /*3fe0*/  MUFU.TANH R121, R69 ;  /* 0x0000004500797308 */ /* 0x000e620000002400 */
[----:B------:R-:W-:-:S02]  /*3ff0*/  FMUL.FTZ R8, R35, c[0x0][0x2ec] ;  /* 0x0000bb0023087a20 */ /* 0x000fc40000410000 */
[----:B------:R-:W-:Y:S02]  /*4000*/  FMUL.FTZ R32, R32, c[0x0][0x2ec] ;  /* 0x0000bb0020207a20 */ /* 0x000fe40000410000 */
[----:B------:R-:W-:Y:S02]  /*4010*/  FMUL.FTZ R34, R34, c[0x0][0x2ec] ;  /* 0x0000bb0022227a20 */ /* 0x000fe40000410000 */
[----:B------:R-:W-:Y:S01]  /*4020*/  FMUL.FTZ R61, R72, c[0x0][0x2ec] ;  /* 0x0000bb00483d7a20 */ /* 0x000fe20000410000 */
[----:B------:R5:W1:Y:S01]  /*4030*/  MUFU.TANH R63, R33 ;  /* 0x00000021003f7308 */ /* 0x000a620000002400 */
[----:B------:R-:W-:Y:S02]  /*4040*/  FMUL.FTZ R59, R73, c[0x0][0x2ec] ;  /* 0x0000bb00493b7a20 */ /* 0x000fe40000410000 */
[----:B------:R-:W-:Y:S02]  /*4050*/  FMUL.FTZ R12, R74, c[0x0][0x2ec] ;  /* 0x0000bb004a0c7a20 */ /* 0x000fe40000410000 */
[----:B------:R-:W-:-:S02]  /*4060*/  FMUL.FTZ R10, R75, c[0x0][0x2ec] ;  /* 0x0000bb004b0a7a20 */ /* 0x000fc40000410000 */
[----:B------:R-:W-:Y:S01]  /*4070*/  FMUL.FTZ R49, R52, c[0x0][0x2ec] ;  /* 0x0000bb0034317a20 */ /* 0x000fe20000410000 */
[----:B------:R1:W1:Y:S01]  /*4080*/  MUFU.TANH R113, R70 ;  /* 0x0000004600717308 */ /* 0x0002620000002400 */
[----:B------:R-:W-:Y:S02]  /*4090*/  FMUL.FTZ R41, R53, c[0x0][0x2ec] ;  /* 0x0000bb0035297a20 */ /* 0x000fe40000410000 */
[----:B------:R-:W-:-:S03]  /*40a0*/  FMUL.FTZ R35, R54, c[0x0][0x2ec] ;  /* 0x0000bb0036237a20 */ /* 0x000fc60000410000 */
[----:B------:R-:W-:Y:S02]  /*40b0*/  FMUL.FTZ R16, R16, c[0x0][0x2ec] ;  /* 0x0000bb0010107a20 */ /* 0x000fe40000410000 */
[----:B-----5:R-:W-:Y:S01]  /*40c0*/  FMUL.FTZ R33, R55, c[0x0][0x2ec] ;  /* 0x0000bb0037217a20 */ /* 0x020fe20000410000 */
[----:B------:R1:W1:Y:S01]  /*40d0*/  MUFU.TANH R111, R71 ;  /* 0x00000047006f7308 */ /* 0x0002620000002400 */
[----:B------:R-:W-:Y:S02]  /*40e0*/  FMUL.FTZ R17, R17, c[0x0][0x2ec] ;  /* 0x0000bb0011117a20 */ /* 0x000fe40000410000 */
[----:B------:R-:W-:Y:S02]  /*40f0*/  FMUL.FTZ R18, R18, c[0x0][0x2ec] ;  /* 0x0000bb0012127a20 */ /* 0x000fe40000410000 */
[----:B------:R-:W-:-:S03]  /*4100*/  FMUL.FTZ R19, R19, c[0x0][0x2ec] ;  /* 0x0000bb0013137a20 */ /* 0x000fc60000410000 */
[----:B------:R1:W1:Y:S08]  /*4110*/  MUFU.TANH R65, R32 ;  /* 0x0000002000417308 */ /* 0x0002700000002400 */
        /* <DEDUP_REMOVED lines=13> */
[----:B------:R1:W1:Y:S01]  /*41f0*/  MUFU.TANH R27, R19 ;  /* 0x00000013001b7308 */ /* 0x0002620000002400 */
        /* <DEDUP_REMOVED lines=41> */
[----:B------:R-:W-:Y:S02]  /*4490*/  IMAD.WIDE R18, R2, 0x4, R184 ;  /* 0x0000000402127825 */ /* 0x000fe400078e02b8 */
        /* <DEDUP_REMOVED lines=18> */
.L_x_5780:
[----:B------:R-:W-:-:S04]  /*45c0*/  LEA R11, -R101, RZ, 0x7 ;  /* 0x000000ff650b7211 */ /* 0x000fc800078e39ff */
[----:B------:R-:W-:Y:S02]  /*45d0*/  SHF.R.S32.HI R14, RZ, 0x1f, R11 ;  /* 0x0000001fff0e7819 */ /* 0x000fe4000001140b */
.L_x_5781:
[----:B------:R-:W-:Y:S01]  /*45e0*/  ISETP.GE.AND P1, PT, R181, c[0x0][0x220], PT ;  /* 0x00008800b5007a0c */ /* 0x000fe20003f26270 */
[----:B------:R-:W-:-:S12]  /*45f0*/  BSSY B0, `(.L_x_5782) ;  /* 0x000005e000007945 */ /* 0x000fd80003800000 */
[CC--:B-1----:R-:W-:Y:S01]  /*4600*/  @!P1 IADD3 R16, P4, P3, R11.reuse, R124.reuse, R177 ;  /* 0x0000007c0b109210 */ /* 0x0c2fe20007b9e0b1 */
[----:B------:R-:W-:Y:S01]  /*4610*/  @!P1 IMAD.MOV.U32 R15, RZ, RZ, c[0x0][0x19c] ;  /* 0x00006700ff0f9624 */ /* 0x000fe200078e00ff */
[----:B------:R-:W-:Y:S01]  /*4620*/  @!P1 IADD3 R9, P5, R11, R124, RZ ;  /* 0x0000007c0b099210 */ /* 0x000fe20007fbe0ff */
[----:B------:R-:W-:Y:S01]  /*4630*/  @!P1 IMAD.WIDE.U32 R18, R101, 0x30, R124 ;  /* 0x0000003065129825 */ /* 0x000fe200078e007c */
[----:B------:R-:W-:Y:S01]  /*4640*/  @!P1 IADD3.X R13, R14, R125, R176, P4, P3 ;  /* 0x0000007d0e0d9210 */ /* 0x000fe200027e64b0 */
[----:B------:R1:W-:Y:S01]  /*4650*/  @P1 STS.128 [R179+0x2000], RZ ;  /* 0x002000ffb3001388 */ /* 0x0003e20000000c00 */
[C---:B------:R-:W-:Y:S01]  /*4660*/  @!P1 LEA R42, P4, R16.reuse, c[0x0][0x168], 0x1 ;  /* 0x00005a00102a9a11 */ /* 0x040fe200078808ff */
        /* <DEDUP_REMOVED lines=8> */
[----:B------:R-:W-:Y:S01]  /*46f0*/  @!P1 IMAD.MOV.U32 R46, RZ, RZ, R124 ;  /* 0x000000ffff2e9224 */ /* 0x000fe200078e007c */
[----:B------:R-:W-:Y:S01]  /*4700*/  @!P1 LEA R44, P5, R9, c[0x0][0x168], 0x1 ;  /* 0x00005a00092c9a11 */ /* 0x000fe200078a08ff */
[----:B------:R-:W-:Y:S01]  /*4710*/  @!P1 IMAD.MOV.U32 R47, RZ, RZ, R125 ;  /* 0x000000ffff2f9224 */ /* 0x000fe200078e007d */
[----:B------:R-:W-:-:S02]  /*4720*/  @!P1 LEA R28, P3, R101, R124, 0x6 ;  /* 0x0000007c651c9211 */ /* 0x000fc400078630ff */
[CC--:B------:R-:W-:Y:S01]  /*4730*/  @!P1 LEA.HI.X R13, R101.reuse, R125.reuse, R32, 0x5, P4 ;  /* 0x0000007d650d9211 */ /* 0x0c0fe200020f2c20 */
[----:B------:R-:W-:Y:S01]  /*4740*/  @!P1 IMAD.WIDE.U32 R46, R101, 0x50, R46 ;  /* 0x00000050652e9825 */ /* 0x000fe200078e002e */
[----:B------:R-:W-:Y:S02]  /*4750*/  @!P1 LEA.HI.X R45, R9, c[0x0][0x16c], R2, 0x1, P5 ;  /* 0x00005b00092d9a11 */ /* 0x000fe400028f0c02 */
[----:B------:R-:W-:Y:S01]  /*4760*/  @!P1 IADD3 R16, P4, R11, R16, RZ ;  /* 0x000000100b109210 */ /* 0x000fe20007f9e0ff */
[----:B------:R-:W-:Y:S01]  /*4770*/  @!P1 IMAD.MOV.U32 R9, RZ, RZ, c[0x0][0x19c] ;  /* 0x00006700ff099624 */ /* 0x000fe200078e00ff */
[----:B------:R-:W-:Y:S01]  /*4780*/  @!P1 LEA.HI.X R17, R101, R125, R30, 0x6, P3 ;  /* 0x0000007d65119211 */ /* 0x000fe200018f341e */
[----:B------:R-:W-:Y:S01]  /*4790*/  @!P1 IMAD.MOV.U32 R2, RZ, RZ, c[0x0][0x19c] ;  /* 0x00006700ff029624 */ /* 0x000fe200078e00ff */
[----:B------:R-:W-:Y:S01]  /*47a0*/  @!P1 IADD3 R28, P3, R11, R28, RZ ;  /* 0x0000001c0b1c9210 */ /* 0x000fe20007f7e0ff */
[----:B------:R-:W-:Y:S01]  /*47b0*/  @!P1 IMAD R9, R9, 0x50, RZ ;  /* 0x0000005009099824 */ /* 0x000fe200078e02ff */
[----:B------:R-:W-:Y:S01]  /*47c0*/  @!P1 LEA R50, P6, R16, c[0x0][0x168], 0x1 ;  /* 0x00005a0010329a11 */ /* 0x000fe200078c08ff */
[C---:B------:R-:W-:Y:S01]  /*47d0*/  @!P1 IMAD.X R13, R14.reuse, 0x1, R13, P4 ;  /* 0x000000010e0d9824 */ /* 0x040fe200020e060d */
[----:B------:R-:W-:Y:S01]  /*47e0*/  @!P1 IADD3 R19, P4, R11, R46, RZ ;  /* 0x0000002e0b139210 */ /* 0x000fe20007f9e0ff */
[----:B------:R-:W-:Y:S01]  /*47f0*/  @!P1 IMAD.X R17, R14, 0x1, R17, P3 ;  /* 0x000000010e119824 */ /* 0x000fe200018e0611 */
[----:B------:R-:W-:Y:S01]  /*4800*/  @!P1 LEA R46, P5, R28, c[0x0][0x168], 0x1 ;  /* 0x00005a001c2e9a11 */ /* 0x000fe200078a08ff */
[----:B------:R-:W-:Y:S01]  /*4810*/  @!P1 IMAD.WIDE.U32 R30, R101, 0x60, R124 ;  /* 0x00000060651e9825 */ /* 0x000fe200078e007c */
[----:B------:R-:W-:Y:S01]  /*4820*/  @!P1 IADD3.X R32, R14, R47, R9, P4, !PT ;  /* 0x0000002f0e209210 */ /* 0x000fe200027fe409 */
[----:B------:R-:W-:Y:S01]  /*4830*/  @!PT LDS RZ, [RZ] ;  /* 0x00000000fffff984 */ /* 0x000fe20000000800 */
[----:B------:R-:W-:Y:S01]  /*4840*/  @!PT LDS RZ, [RZ] ;  /* 0x00000000fffff984 */ /* 0x000fe20000000800 */
[----:B------:R-:W-:Y:S01]  /*4850*/  @!PT LDS RZ, [RZ] ;  /* 0x00000000fffff984 */ /* 0x000fe20000000800 */
[----:B------:R1:W-:Y:S01]  /*4860*/  @!P1 LDGSTS.E.BYPASS.LTC128B.128 [R179+0x2000], [R44.64] ;  /* 0x020000002cb39fae */ /* 0x0003e2000b901d46 */
[----:B------:R-:W-:Y:S01]  /*4870*/  @!P1 LEA.HI.X R47, R28, c[0x0][0x16c], R17, 0x1, P5 ;  /* 0x00005b001c2f9a11 */ /* 0x000fe200028f0c11 */
[----:B------:R-:W-:Y:S01]  /*4880*/  @!P1 IMAD R2, R2, 0x60, RZ ;  /* 0x0000006002029824 */ /* 0x000fe200078e02ff */
[----:B------:R-:W-:Y:S01]  /*4890*/  @!P1 LEA R54, P5, R18, c[0x0][0x168], 0x1 ;  /* 0x00005a0012369a11 */ /* 0x000fe200078a08ff */
[----:B------:R1:W-:Y:S01]  /*48a0*/  @P1 STS.128 [R179+0x2800], RZ ;  /* 0x002800ffb3001388 */ /* 0x0003e20000000c00 */
[----:B------:R-:W-:-:S02]  /*48b0*/  @!P1 IADD3 R30, P3, R11, R30, RZ ;  /* 0x0000001e0b1e9210 */ /* 0x000fc40007f7e0ff */
        /* <DEDUP_REMOVED lines=8> */
[----:B------:R-:W-:Y:S02]  /*4940*/  @!P1 IADD3.X R31, R14, R31, R2, P3, !PT ;  /* 0x0000001f0e1f9210 */ /* 0x000fe40001ffe402 */
[----:B------:R-:W-:Y:S01]  /*4950*/  @!P1 LEA R16, P3, R30, c[0x0][0x168], 0x1 ;  /* 0x00005a001e109a11 */ /* 0x000fe200078608ff */
        /* <DEDUP_REMOVED lines=28> */
[----:B-1----:R-:W-:Y:S01]  /*4b20*/  IMAD.WIDE.U32 R16, R101, 0x70, R124 ;  /* 0x0000007065107825 */ /* 0x002fe200078e007c */
[----:B------:R-:W-:-:S02]  /*4b30*/  ULDC UR4, c[0x0][0x19c] ;  /* 0x0000670000047ab9 */ /* 0x000fc40000000800 */
[----:B------:R-:W-:Y:S02]  /*4b40*/  UIMAD UR4, UR4, 0x70, URZ ;  /* 0x00000070040478a4 */ /* 0x000fe4000f8e023f */
        /* <DEDUP_REMOVED lines=8> */
.L_x_5783:
[----:B------:R-:W-:Y:S05]  /*4bd0*/  BSYNC B0 ;  /* 0x0000000000007941 */ /* 0x000fea0003800000 */
.L_x_5782:
[----:B------:R-:W0:Y:S01]  /*4be0*/  LDGDEPBAR ;  /* 0x00000000000079af */ /* 0x000e220000000000 */
[----:B------:R-:W-:-:S04]  /*4bf0*/  IADD3 R124, P1, R11, R124, RZ ;  /* 0x0000007c0b7c7210 */ /* 0x000fc80007f3e0ff */
[----:B------:R-:W-:Y:S02]  /*4c00*/  IADD3.X R125, R14, R125, RZ, P1, !PT ;  /* 0x0000007d0e7d7210 */ /* 0x000fe40000ffe4ff */
.L_x_5779:
[----:B--234-:R-:W-:Y:S02]  /*4c10*/  IMAD.IADD R2, R7, 0x1, R126 ;  /* 0x0000000107027824 */ /* 0x01cfe400078e027e */
[----:B------:R-:W-:-:S03]  /*4c20*/  IMAD.SHL.U32 R166, R4, 0x2, RZ ;  /* 0x0000000204a67824 */ /* 0x000fc600078e00ff */
[C---:B------:R-:W-:Y:S01]  /*4c30*/  IADD3 R7, R2.reuse, 0x1, RZ ;  /* 0x0000000102077810 */ /* 0x040fe20007ffe0ff */
[--C-:B------:R-:W-:Y:S01]  /*4c40*/  IMAD R164, R3, 0x2, R166.reuse ;  /* 0x0000000203a47824 */ /* 0x100fe200078e02a6 */
[C---:B------:R-:W-:Y:S01]  /*4c50*/  IADD3 R9, R2.reuse, 0x8, RZ ;  /* 0x0000000802097810 */ /* 0x040fe20007ffe0ff */
        /* <DEDUP_REMOVED lines=43> */
[----:B------:R-:W-:Y:S02]  /*4f10*/  IADD3 R14, R2, 0x21, RZ ;  /* 0x00000021020e7810 */ /* 0x000fe40007ffe0ff */
[-C--:B------:R-:W-:Y:S02]  /*4f20*/  ISETP.GE.AND P5, PT, R6, R127.reuse, PT ;  /* 0x0000007f0600720c */ /* 0x080fe40003fa6270 */
[----:B------:R-:W-:Y:S02]  /*4f30*/  FSEL R91, R91, -INF , !P3 ;  /* 0xff8000005b5b7808 */ /* 0x000fe40005800000 */
[----:B------:R-:W-:Y:S02]  /*4f40*/  FSEL R15, R90, -INF , !P1 ;  /* 0xff8000005a0f7808 */ /* 0x000fe40004800000 */
[C---:B------:R-:W-:Y:S02]  /*4f50*/  ISETP.GE.AND P3, PT, R14.reuse, R128, PT ;  /* 0x000000800e00720c */ /* 0x040fe40003f66270 */
[----:B------:R-:W-:-:S02]  /*4f60*/  ISETP.GE.AND P1, PT, R14, R127, PT ;  /* 0x0000007f0e00720c */ /* 0x000fc40003f26270 */
[----:B------:R-:W-:Y:S02]  /*4f70*/  FSEL R137, R137, -INF , !P5 ;  /* 0xff80000089897808 */ /* 0x000fe40006800000 */
[C---:B------:R-:W-:Y:S02]  /*4f80*/  IADD3 R14, R2.reuse, 0x29, RZ ;  /* 0x00000029020e7810 */ /* 0x040fe40007ffe0ff */
[-C--:B------:R-:W-:Y:S02]  /*4f90*/  ISETP.GE.AND P5, PT, R2, R128.reuse, PT ;  /* 0x000000800200720c */ /* 0x080fe40003fa6270 */
[----:B------:R-:W-:Y:S02]  /*4fa0*/  FSEL R67, R95, -INF , !P4 ;  /* 0xff8000005f437808 */ /* 0x000fe40006000000 */
[----:B------:R-:W-:Y:S02]  /*4fb0*/  FSEL R107, R94, -INF , !P3 ;  /* 0xff8000005e6b7808 */ /* 0x000fe40005800000 */
[----:B------:R-:W-:Y:S01]  /*4fc0*/  FSEL R199, R96, -INF , !P1 ;  /* 0xff80000060c77808 */ /* 0x000fe20004800000 */
[----:B------:R-:W-:Y:S01]  /*4fd0*/  LDSM.16.MT88.4 R92, [R166+0x6000] ;  /* 0x00600000a65c783b */ /* 0x000fe20000004200 */
        /* <DEDUP_REMOVED lines=10> */
[----:B------:R-:W-:Y:S02]  /*5080*/  FMNMX.FTZ R16, R0, R17, !PT ;  /* 0x0000001100107209 */ /* 0x000fe40007810000 */
[C---:B------:R-:W-:Y:S02]  /*5090*/  ISETP.GE.AND P6, PT, R14.reuse, R128, PT ;  /* 0x000000800e00720c */ /* 0x040fe40003fc6270 */
[----:B------:R-:W-:-:S02]  /*50a0*/  ISETP.GE.AND P4, PT, R14, R127, PT ;  /* 0x0000007f0e00720c */ /* 0x000fc40003f86270 */
[C---:B------:R-:W-:Y:S02]  /*50b0*/  ISETP.GE.AND P3, PT, R6.reuse, R128, PT ;  /* 0x000000800600720c */ /* 0x040fe40003f66270 */
[----:B------:R-:W-:Y:S02]  /*50c0*/  ISETP.GE.AND P1, PT, R6, R127, PT ;  /* 0x0000007f0600720c */ /* 0x000fe40003f26270 */
[C---:B------:R-:W-:Y:S02]  /*50d0*/  IADD3 R6, R2.reuse, 0x39, RZ ;  /* 0x0000003902067810 */ /* 0x040fe40007ffe0ff */
[----:B------:R-:W-:Y:S02]  /*50e0*/  IADD3 R14, R2, 0x40, RZ ;  /* 0x00000040020e7810 */ /* 0x000fe40007ffe0ff */
[----:B------:R-:W-:Y:S02]  /*50f0*/  FMNMX.FTZ R16, R81, R16, !PT ;  /* 0x0000001051107209 */ /* 0x000fe40007810000 */
[----:B------:R-:W-:-:S02]  /*5100*/  FSEL R189, R189, -INF , !P4 ;  /* 0xff800000bdbd7808 */ /* 0x000fc40006000000 */
[----:B------:R-:W-:Y:S02]  /*5110*/  FSEL R135, R135, -INF , !P3 ;  /* 0xff80000087877808 */ /* 0x000fe40005800000 */
[----:B------:R-:W-:Y:S02]  /*5120*/  FSEL R193, R193, -INF , !P6 ;  /* 0xff800000c1c17808 */ /* 0x000fe40007000000 */
[-C--:B------:R-:W-:Y:S02]  /*5130*/  ISETP.GE.AND P4, PT, R6, R127.reuse, PT ;  /* 0x0000007f0600720c */ /* 0x080fe40003f86270 */
[CC--:B------:R-:W-:Y:S02]  /*5140*/  ISETP.GE.AND P3, PT, R14.reuse, R128.reuse, PT ;  /* 0x000000800e00720c */ /* 0x0c0fe40003f66270 */
[----:B------:R-:W-:Y:S02]  /*5150*/  ISETP.GE.AND P5, PT, R14, R127, PT ;  /* 0x0000007f0e00720c */ /* 0x000fe40003fa6270 */
[----:B------:R-:W-:-:S02]  /*5160*/  ISETP.GE.AND P6, PT, R6, R128, PT ;  /* 0x000000800600720c */ /* 0x000fc40003fc6270 */
[C---:B------:R-:W-:Y:S02]  /*5170*/  IADD3 R14, R2.reuse, 0x48, RZ ;  /* 0x00000048020e7810 */ /* 0x040fe40007ffe0ff */
[----:B------:R-:W-:Y:S02]  /*5180*/  IADD3 R6, R2, 0x41, RZ ;  /* 0x0000004102067810 */ /* 0x000fe40007ffe0ff */
[----:B------:R-:W-:Y:S02]  /*5190*/  FMNMX.FTZ R16, R31, R16, !PT ;  /* 0x000000101f107209 */ /* 0x000fe40007810000 */
[----:B------:R-:W-:Y:S02]  /*51a0*/  FSEL R187, R187, -INF , !P4 ;  /* 0xff800000bbbb7808 */ /* 0x000fe40006000000 */
[----:B------:R-:W-:Y:S02]  /*51b0*/  FSEL R149, R149, -INF , !P3 ;  /* 0xff80000095957808 */ /* 0x000fe40005800000 */
[----:B------:R-:W-:-:S02]  /*51c0*/  FSEL R191, R191, -INF , !P6 ;  /* 0xff800000bfbf7808 */ /* 0x000fc40007000000 */
[C---:B------:R-:W-:Y:S02]  /*51d0*/  ISETP.GE.AND P4, PT, R14.reuse, R128, PT ;  /* 0x000000800e00720c */ /* 0x040fe40003f86270 */
[-C--:B------:R-:W-:Y:S02]  /*51e0*/  ISETP.GE.AND P3, PT, R14, R127.reuse, PT ;  /* 0x0000007f0e00720c */ /* 0x080fe40003f66270 */
[C---:B------:R-:W-:Y:S02]  /*51f0*/  ISETP.GE.AND P6, PT, R6.reuse, R127, PT ;  /* 0x0000007f0600720c */ /* 0x040fe40003fc6270 */
[----:B------:R-:W-:Y:S02]  /*5200*/  FMNMX.FTZ R14, R85, R16, !PT ;  /* 0x00000010550e7209 */ /* 0x000fe40007810000 */
[----:B------:R-:W-:Y:S02]  /*5210*/  FSEL R133, R133, -INF , !P1 ;  /* 0xff80000085857808 */ /* 0x000fe40004800000 */
[----:B------:R-:W-:-:S02]  /*5220*/  ISETP.GE.AND P1, PT, R6, R128, PT ;  /* 0x000000800600720c */ /* 0x000fc40003f26270 */
[C---:B------:R-:W-:Y:S02]  /*5230*/  IADD3 R6, R2.reuse, 0x49, RZ ;  /* 0x0000004902067810 */ /* 0x040fe40007ffe0ff */
[----:B------:R-:W-:Y:S02]  /*5240*/  FMNMX.FTZ R14, R51, R14, !PT ;  /* 0x0000000e330e7209 */ /* 0x000fe40007810000 */
[----:B------:R-:W-:Y:S02]  /*5250*/  FSEL R151, R151, -INF , !P6 ;  /* 0xff80000097977808 */ /* 0x000fe40007000000 */
[----:B------:R-:W-:Y:S02]  /*5260*/  ISETP.GE.AND P6, PT, R2, R127, PT ;  /* 0x0000007f0200720c */ /* 0x000fe40003fc6270 */
        /* <DEDUP_REMOVED lines=26> */
[C---:B------:R-:W-:Y:S02]  /*5410*/  IADD3 R16, R2.reuse, 0x50, RZ ;  /* 0x0000005002107810 */ /* 0x040fe40007ffe0ff */
[----:B------:R-:W-:Y:S02]  /*5420*/  FSEL R143, R143, -INF , !P4 ;  /* 0xff8000008f8f7808 */ /* 0x000fe40006000000 */
[----:B------:R-:W-:Y:S02]  /*5430*/  FMNMX.FTZ R32, R155, R32, !PT ;  /* 0x000000209b207209 */ /* 0x000fe40007810000 */
[----:B------:R-:W-:Y:S02]  /*5440*/  IADD3 R14, R2, 0x51, RZ ;  /* 0x00000051020e7810 */ /* 0x000fe40007ffe0ff */
[----:B------:R-:W-:Y:S02]  /*5450*/  FMNMX.FTZ R30, R197, R30, !PT ;  /* 0x0000001ec51e7209 */ /* 0x000fe40007810000 */
[----:B------:R-:W-:-:S02]  /*5460*/  ISETP.GE.AND P4, PT, R16, R128, PT ;  /* 0x000000801000720c */ /* 0x000fc40003f86270 */
[----:B------:R-:W-:Y:S02]  /*5470*/  FSEL R141, R141, -INF , !P3 ;  /* 0xff8000008d8d7808 */ /* 0x000fe40005800000 */
[----:B------:R-:W-:Y:S02]  /*5480*/  FSEL R153, R153, -INF , !P5 ;  /* 0xff80000099997808 */ /* 0x000fe40006800000 */
[----:B------:R-:W-:Y:S02]  /*5490*/  FMNMX.FTZ R32, R143, R32, !PT ;  /* 0x000000208f207209 */ /* 0x000fe40007810000 */
[C---:B------:R-:W-:Y:S02]  /*54a0*/  ISETP.GE.AND P3, PT, R14.reuse, R128, PT ;  /* 0x000000800e00720c */ /* 0x040fe40003f66270 */
[----:B------:R-:W-:Y:S02]  /*54b0*/  ISETP.GE.AND P5, PT, R14, R127, PT ;  /* 0x0000007f0e00720c */ /* 0x000fe40003fa6270 */
[----:B------:R-:W-:-:S02]  /*54c0*/  FMNMX.FTZ R30, R137, R30, !PT ;  /* 0x0000001e891e7209 */ /* 0x000fc40007810000 */
[----:B------:R-:W-:Y:S02]  /*54d0*/  IADD3 R14, R2, 0x58, RZ ;  /* 0x00000058020e7810 */ /* 0x000fe40007ffe0ff */
[----:B------:R-:W-:Y:S02]  /*54e0*/  FSEL R131, R131, -INF , !P4 ;  /* 0xff80000083837808 */ /* 0x000fe40006000000 */
[----:B------:R-:W-:Y:S02]  /*54f0*/  FMNMX.FTZ R32, R153, R32, !PT ;  /* 0x0000002099207209 */ /* 0x000fe40007810000 */
[----:B------:R-:W-:Y:S02]  /*5500*/  FSEL R145, R145, -INF , !P1 ;  /* 0xff80000091917808 */ /* 0x000fe40004800000 */
[----:B------:R-:W-:Y:S02]  /*5510*/  FMNMX.FTZ R30, R189, R30, !PT ;  /* 0x0000001ebd1e7209 */ /* 0x000fe40007810000 */
[----:B------:R-:W-:-:S02]  /*5520*/  ISETP.GE.AND P6, PT, R16, R127, PT ;  /* 0x0000007f1000720c */ /* 0x000fc40003fc6270 */
        /* <DEDUP_REMOVED lines=14> */
[----:B------:R-:W-:Y:S02]  /*5610*/  ISETP.GE.AND P5, PT, R14, R128, PT ;  /* 0x000000800e00720c */ /* 0x000fe40003fa6270 */
[----:B------:R-:W-:Y:S02]  /*5620*/  IADD3 R28, R2, 0x61, RZ ;  /* 0x00000061021c7810 */ /* 0x000fe40007ffe0ff */
[----:B------:R-:W-:Y:S02]  /*5630*/  FSEL R121, R121, -INF , !P6 ;  /* 0xff80000079797808 */ /* 0x000fe40007000000 */
[----:B------:R-:W-:-:S02]  /*5640*/  FMNMX.FTZ R32, R123, R32, !PT ;  /* 0x000000207b207209 */ /* 0x000fc40007810000 */
[----:B------:R-:W-:Y:S02]  /*5650*/  FMNMX.FTZ R30, R147, R30, !PT ;  /* 0x0000001e931e7209 */ /* 0x000fe40007810000 */
[----:B------:R-:W-:Y:S02]  /*5660*/  FSEL R113, R113, -INF , !P4 ;  /* 0xff80000071717808 */ /* 0x000fe40006000000 */
[----:B------:R-:W-:Y:S02]  /*5670*/  IADD3 R26, R2, 0x68, RZ ;  /* 0x00000068021a7810 */ /* 0x000fe40007ffe0ff */
[----:B------:R-:W-:Y:S02]  /*5680*/  ISETP.GE.AND P4, PT, R28, R128, PT ;  /* 0x000000801c00720c */ /* 0x000fe40003f86270 */
[----:B------:R-:W-:Y:S02]  /*5690*/  FSEL R65, R65, -INF , !P5 ;  /* 0xff80000041417808 */ /* 0x000fe40006800000 */
[----:B------:R-:W-:-:S02]  /*56a0*/  FMNMX.FTZ R32, R121, R32, !PT ;  /* 0x0000002079207209 */ /* 0x000fc40007810000 */
[----:B------:R-:W-:Y:S02]  /*56b0*/  FMNMX.FTZ R30, R151, R30, !PT ;  /* 0x0000001e971e7209 */ /* 0x000fe40007810000 */
[----:B------:R-:W-:Y:S02]  /*56c0*/  IADD3 R19, R2, 0x69, RZ ;  /* 0x0000006902137810 */ /* 0x000fe40007ffe0ff */
[----:B------:R-:W-:Y:S02]  /*56d0*/  ISETP.GE.AND P5, PT, R26, R128, PT ;  /* 0x000000801a00720c */ /* 0x000fe40003fa6270 */
[----:B------:R-:W-:Y:S02]  /*56e0*/  FSEL R63, R63, -INF , !P4 ;  /* 0xff8000003f3f7808 */ /* 0x000fe40006000000 */
[----:B------:R-:W-:Y:S02]  /*56f0*/  FMNMX.FTZ R32, R65, R32, !PT ;  /* 0x0000002041207209 */ /* 0x000fe40007810000 */
[----:B------:R-:W-:-:S02]  /*5700*/  FMNMX.FTZ R30, R141, R30, !PT ;  /* 0x0000001e8d1e7209 */ /* 0x000fc40007810000 */
[C---:B------:R-:W-:Y:S02]  /*5710*/  IADD3 R18, R2.reuse, 0x70, RZ ;  /* 0x0000007002127810 */ /* 0x040fe40007ffe0ff */
[----:B------:R-:W-:Y:S02]  /*5720*/  ISETP.GE.AND P4, PT, R19, R128, PT ;  /* 0x000000801300720c */ /* 0x000fe40003f86270 */
        /* <DEDUP_REMOVED lines=8> */
[----:B------:R-:W-:Y:S02]  /*57b0*/  ISETP.GE.AND P1, PT, R14, R127, PT ;  /* 0x0000007f0e00720c */ /* 0x000fe40003f26270 */
        /* <DEDUP_REMOVED lines=9> */
[----:B------:R-:W-:Y:S02]  /*5850*/  FSEL R111, R111, -INF , !P3 ;  /* 0xff8000006f6f7808 */ /* 0x000fe40005800000 */
        /* <DEDUP_REMOVED lines=8> */
[----:B------:R-:W-:-:S02]  /*58e0*/  FMNMX.FTZ R32, R39, R32, !PT ;  /* 0x0000002027207209 */ /* 0x000fc40007810000 */
[-C--:B------:R-:W-:Y:S02]  /*58f0*/  ISETP.GE.AND P1, PT, R26, R127.reuse, PT ;  /* 0x0000007f1a00720c */ /* 0x080fe40003f26270 */
        /* <DEDUP_REMOVED lines=21> */
[----:B-1----:R-:W-:Y:S02]  /*5a50*/  FMNMX.FTZ R53, R28, R43, !PT ;  /* 0x0000002b1c357209 */ /* 0x002fe40007810000 */
[----:B------:R-:W-:-:S03]  /*5a60*/  FMNMX.FTZ R10, R27, R10, !PT ;  /* 0x0000000a1b0a7209 */ /* 0x000fc60007810000 */
[----:B------:R-:W1:Y:S04]  /*5a70*/  SHFL.BFLY PT, R2, R53, 0x1, 0x1f ;  /* 0x0c201f0035027f89 */ /* 0x000e6800000e0000 */
[----:B------:R-:W2:Y:S01]  /*5a80*/  SHFL.BFLY PT, R43, R10, 0x2, 0x1f ;  /* 0x0c401f000a2b7f89 */ /* 0x000ea200000e0000 */
[----:B-1----:R-:W-:Y:S02]  /*5a90*/  FMNMX.FTZ R2, R53, R2, !PT ;  /* 0x0000000235027209 */ /* 0x002fe40007810000 */
[----:B--2---:R-:W-:-:S03]  /*5aa0*/  FMNMX.FTZ R43, R10, R43, !PT ;  /* 0x0000002b0a2b7209 */ /* 0x004fc60007810000 */
[C---:B------:R-:W-:Y:S01]  /*5ab0*/  FMUL.FTZ R34, R2.reuse, c[0x0][0x23c] ;  /* 0x00008f0002227a20 */ /* 0x040fe20000410000 */
[----:B------:R-:W-:Y:S01]  /*5ac0*/  FSETP.NEU.FTZ.AND P1, PT, R2, -INF , PT ;  /* 0xff8000000200780b */ /* 0x000fe20003f3d000 */
[----:B------:R-:W1:Y:S03]  /*5ad0*/  SHFL.BFLY PT, R8, R43, 0x1, 0x1f ;  /* 0x0c201f002b087f89 */ /* 0x000e6600000e0000 */
[----:B------:R-:W-:-:S05]  /*5ae0*/  FSEL R34, R34, RZ, P1 ;  /* 0x000000ff22227208 */ /* 0x000fca0000800000 */
[--C-:B------:R-:W-:Y:S02]  /*5af0*/  FFMA.FTZ R85, R85, c[0x0][0x23c], -R34.reuse ;  /* 0x00008f0055557a23 */ /* 0x100fe40000010822 */
[--C-:B------:R-:W-:Y:S02]  /*5b00*/  FFMA.FTZ R19, R0, c[0x0][0x23c], -R34.reuse ;  /* 0x00008f0000137a23 */ /* 0x100fe40000010822 */
        /* <DEDUP_REMOVED lines=8> */
[----:B------:R-:W2:Y:S01]  /*5b90*/  MUFU.EX2 R16, R16 ;  /* 0x0000001000107308 */ /* 0x000ea20000000800 */
[----:B-1----:R-:W-:Y:S01]  /*5ba0*/  FMNMX.FTZ R0, R43, R8, !PT ;  /* 0x000000082b007209 */ /* 0x002fe20007810000 */
[--C-:B------:R-:W-:Y:S02]  /*5bb0*/  FFMA.FTZ R48, R107, c[0x0][0x23c], -R34.reuse ;  /* 0x00008f006b307a23 */ /* 0x100fe40000010822 */
[----:B------:R-:W-:Y:S01]  /*5bc0*/  FFMA.FTZ R107, R203, c[0x0][0x23c], -R34 ;  /* 0x00008f00cb6b7a23 */ /* 0x000fe20000010822 */
[C---:B------:R-:W-:Y:S01]  /*5bd0*/  FSETP.NEU.FTZ.AND P1, PT, R0.reuse, -INF , PT ;  /* 0xff8000000000780b */ /* 0x040fe20003f3d000 */
[----:B------:R-:W-:-:S02]  /*5be0*/  FMUL.FTZ R26, R0, c[0x0][0x23c] ;  /* 0x00008f00001a7a20 */ /* 0x000fc40000410000 */
[----:B------:R1:W-:Y:S01]  /*5bf0*/  MUFU.EX2 R43, R85 ;  /* 0x00000055002b7308 */ /* 0x0003e20000000800 */
[--C-:B------:R-:W-:Y:S02]  /*5c00*/  FFMA.FTZ R44, R205, c[0x0][0x23c], -R34.reuse ;  /* 0x00008f00cd2c7a23 */ /* 0x100fe40000010822 */
[----:B------:R-:W-:Y:S01]  /*5c10*/  FSEL R26, R26, RZ, P1 ;  /* 0x000000ff1a1a7208 */ /* 0x000fe20000800000 */
[--C-:B------:R-:W-:Y:S01]  /*5c20*/  FFMA.FTZ R139, R139, c[0x0][0x23c], -R34.reuse ;  /* 0x00008f008b8b7a23 */ /* 0x100fe20000010822 */
[----:B------:R-:W-:Y:S01]  /*5c30*/  LEA R190, P1, R124, c[0x0][0x168], 0x1 ;  /* 0x00005a007cbe7a11 */ /* 0x000fe200078208ff */
[----:B------:R-:W-:Y:S02]  /*5c40*/  FFMA.FTZ R56, R193, c[0x0][0x23c], -R34 ;  /* 0x00008f00c1387a23 */ /* 0x000fe40000010822 */
[--C-:B------:R-:W-:Y:S01]  /*5c50*/  FFMA.FTZ R117, R6, c[0x0][0x23c], -R26.reuse ;  /* 0x00008f0006757a23 */ /* 0x100fe2000001081a */
[----:B------:R-:W-:Y:S01]  /*5c60*/  MUFU.EX2 R17, R17 ;  /* 0x0000001100117308 */ /* 0x000fe20000000800 */
[--C-:B------:R-:W-:Y:S01]  /*5c70*/  FFMA.FTZ R18, R13, c[0x0][0x23c], -R26.reuse ;  /* 0x00008f000d127a23 */ /* 0x100fe2000001081a */
[----:B--2---:R-:W-:Y:S01]  /*5c80*/  F2FP.PACK_AB R68, R16, R19 ;  /* 0x000000131044723e */ /* 0x004fe200000000ff */
[--C-:B------:R-:W-:Y:S01]  /*5c90*/  FFMA.FTZ R51, R83, c[0x0][0x23c], -R26.reuse ;  /* 0x00008f0053337a23 */ /* 0x100fe2000001081a */
[----:B------:R-:W-:Y:S01]  /*5ca0*/  LDSM.16.MT88.4 R12, [R166+0x6800] ;  /* 0x00680000a60c783b */ /* 0x000fe20000004200 */
[----:B------:R-:W-:-:S02]  /*5cb0*/  FFMA.FTZ R40, R7, c[0x0][0x23c], -R26 ;  /* 0x00008f0007287a23 */ /* 0x000fc4000001081a */
[--C-:B------:R-:W-:Y:S01]  /*5cc0*/  FFMA.FTZ R53, R11, c[0x0][0x23c], -R26.reuse ;  /* 0x00008f000b357a23 */ /* 0x100fe2000001081a */
[----:B-1----:R-:W1:Y:S01]  /*5cd0*/  LDSM.16.MT88.4 R84, [R164+0x6000] ;  /* 0x00600000a454783b */ /* 0x002e620000004200 */
[----:B------:R-:W2:Y:S01]  /*5ce0*/  MUFU.EX2 R38, R38 ;  /* 0x0000002600267308 */ /* 0x000ea20000000800 */
[--C-:B------:R-:W-:Y:S02]  /*5cf0*/  FFMA.FTZ R36, R9, c[0x0][0x23c], -R26.reuse ;  /* 0x00008f0009247a23 */ /* 0x100fe4000001081a */
[----:B------:R-:W3:Y:S01]  /*5d00*/  LDSM.16.MT88.4 R4, [R162+0x6000] ;  /* 0x00600000a204783b */ /* 0x000ee20000004200 */
[--C-:B------:R-:W-:Y:S02]  /*5d10*/  FFMA.FTZ R30, R91, c[0x0][0x23c], -R26.reuse ;  /* 0x00008f005b1e7a23 */ /* 0x100fe4000001081a */
[--C-:B------:R-:W-:Y:S01]  /*5d20*/  FFMA.FTZ R3, R73, c[0x0][0x23c], -R26.reuse ;  /* 0x00008f0049037a23 */ /* 0x100fe2000001081a */
[----:B------:R-:W4:Y:S01]  /*5d30*/  LDSM.16.MT88.4 R8, [R164+0x6800] ;  /* 0x00680000a408783b */ /* 0x000f220000004200 */
[----:B------:R-:W-:Y:S01]  /*5d40*/  MUFU.EX2 R117, R117 ;  /* 0x0000007500757308 */ /* 0x000fe20000000800 */
[----:B------:R-:W-:-:S02]  /*5d50*/  FFMA.FTZ R105, R67, c[0x0][0x23c], -R26 ;  /* 0x00008f0043697a23 */ /* 0x000fc4000001081a */
[--C-:B------:R-:W-:Y:S02]  /*5d60*/  FFMA.FTZ R46, R199, c[0x0][0x23c], -R26.reuse ;  /* 0x00008f00c72e7a23 */ /* 0x100fe4000001081a */
[--C-:B------:R-:W-:Y:S02]  /*5d70*/  FFMA.FTZ R67, R201, c[0x0][0x23c], -R26.reuse ;  /* 0x00008f00c9437a23 */ /* 0x100fe4000001081a */
[----:B------:R-:W-:Y:S01]  /*5d80*/  FFMA.FTZ R42, R197, c[0x0][0x23c], -R26 ;  /* 0x00008f00c52a7a23 */ /* 0x000fe2000001081a */
[----:B------:R-:W5:Y:S01]  /*5d90*/  MUFU.EX2 R18, R18 ;  /* 0x0000001200127308 */ /* 0x000f620000000800 */
[----:B--2---:R-:W-:Y:S01]  /*5da0*/  F2FP.PACK_AB R70, R38, R17 ;  /* 0x000000112646723e */ /* 0x004fe200000000ff */
[--C-:B------:R-:W-:Y:S02]  /*5db0*/  FFMA.FTZ R135, R135, c[0x0][0x23c], -R34.reuse ;  /* 0x00008f0087877a23 */ /* 0x100fe40000010822 */
[----:B------:R-:W-:Y:S01]  /*5dc0*/  FFMA.FTZ R52, R191, c[0x0][0x23c], -R34 ;  /* 0x00008f00bf347a23 */ /* 0x000fe20000010822 */
[----:B------:R-:W-:Y:S01]  /*5dd0*/  LEA.HI.X R191, R124, c[0x0][0x16c], R125, 0x1, P1 ;  /* 0x00005b007cbf7a11 */ /* 0x000fe200008f0c7d */
[----:B------:R-:W-:-:S02]  /*5de0*/  FFMA.FTZ R137, R137, c[0x0][0x23c], -R26 ;  /* 0x00008f0089897a23 */ /* 0x000fc4000001081a */
        /* <DEDUP_REMOVED lines=9> */
[----:B------:R-:W-:Y:S02]  /*5e80*/  FFMA.FTZ R62, R153, c[0x0][0x23c], -R34 ;  /* 0x00008f00993e7a23 */ /* 0x000fe40000010822 */
[----:B------:R-:W5:Y:S01]  /*5e90*/  MUFU.EX2 R32, R32 ;  /* 0x0000002000207308 */ /* 0x000f620000000800 */
[--C-:B------:R-:W-:Y:S02]  /*5ea0*/  FFMA.FTZ R147, R147, c[0x0][0x23c], -R26.reuse ;  /* 0x00008f0093937a23 */ /* 0x100fe4000001081a */
[--C-:B------:R-:W-:Y:S02]  /*5eb0*/  FFMA.FTZ R60, R151, c[0x0][0x23c], -R26.reuse ;  /* 0x00008f00973c7a23 */ /* 0x100fe4000001081a */
[--C-:B------:R-:W-:Y:S02]  /*5ec0*/  FFMA.FTZ R141, R141, c[0x0][0x23c], -R26.reuse ;  /* 0x00008f008d8d7a23 */ /* 0x100fe4000001081a */
[----:B------:R-:W-:Y:S01]  /*5ed0*/  FFMA.FTZ R58, R145, c[0x0][0x23c], -R26 ;  /* 0x00008f00913a7a23 */ /* 0x000fe2000001081a */
[----:B--2---:R-:W-:Y:S01]  /*5ee0*/  F2FP.PACK_AB R71, R40, R51 ;  /* 0x000000332847723e */ /* 0x004fe200000000ff */
[----:B------:R-:W-:Y:S01]  /*5ef0*/  MUFU.EX2 R31, R31 ;  /* 0x0000001f001f7308 */ /* 0x000fe20000000800 */
[----:B------:R-:W-:-:S02]  /*5f00*/  FFMA.FTZ R106, R131, c[0x0][0x23c], -R34 ;  /* 0x00008f00836a7a23 */ /* 0x000fc40000010822 */
[--C-:B------:R-:W-:Y:S02]  /*5f10*/  FFMA.FTZ R129, R129, c[0x0][0x23c], -R34.reuse ;  /* 0x00008f0081817a23 */ /* 0x100fe40000010822 */
[--C-:B------:R-:W-:Y:S01]  /*5f20*/  FFMA.FTZ R66, R123, c[0x0][0x23c], -R34.reuse ;  /* 0x00008f007b427a23 */ /* 0x100fe20000010822 */
[C---:B-1----:R-:W-:Y:S01]  /*5f30*/  HMMA.16816.F32 R88, R68.reuse, R84, RZ ;  /* 0x000000544458723c */ /* 0x042fe200000018ff */
[----:B------:R-:W-:Y:S01]  /*5f40*/  FFMA.FTZ R121, R121, c[0x0][0x23c], -R34 ;  /* 0x00008f0079797a23 */ /* 0x000fe20000010822 */
[----:B------:R-:W-:Y:S01]  /*5f50*/  MUFU.EX2 R28, R28 ;  /* 0x0000001c001c7308 */ /* 0x000fe20000000800 */
[--C-:B------:R-:W-:Y:S02]  /*5f60*/  FFMA.FTZ R119, R119, c[0x0][0x23c], -R26.reuse ;  /* 0x00008f0077777a23 */ /* 0x100fe4000001081a */
[--C-:B------:R-:W-:Y:S02]  /*5f70*/  FFMA.FTZ R108, R115, c[0x0][0x23c], -R26.reuse ;  /* 0x00008f00736c7a23 */ /* 0x100fe4000001081a */
[--C-:B------:R-:W-:Y:S01]  /*5f80*/  FFMA.FTZ R113, R113, c[0x0][0x23c], -R26.reuse ;  /* 0x00008f0071717a23 */ /* 0x100fe2000001081a */
[----:B------:R-:W-:Y:S01]  /*5f90*/  HMMA.16816.F32 R84, R68, R86, RZ ;  /* 0x000000564454723c */ /* 0x000fe200000018ff */
[----:B------:R-:W-:Y:S01]  /*5fa0*/  FFMA.FTZ R104, R111, c[0x0][0x23c], -R26 ;  /* 0x00008f006f687a23 */ /* 0x000fe2000001081a */
[----:B------:R-:W-:Y:S01]  /*5fb0*/  MUFU.EX2 R53, R53 ;  /* 0x0000003500357308 */ /* 0x000fe20000000800 */
[----:B------:R-:W-:-:S02]  /*5fc0*/  FADD.FTZ R16, R19, R16 ;  /* 0x0000001013107221 */ /* 0x000fc40000010000 */
[----:B------:R-:W-:Y:S02]  /*5fd0*/  FADD.FTZ R116, R117, R18 ;  /* 0x0000001275747221 */ /* 0x000fe40000010000 */
[----:B------:R-:W-:Y:S01]  /*5fe0*/  FADD.FTZ R111, R17, R16 ;  /* 0x00000010116f7221 */ /* 0x000fe20000010000 */
[C---:B------:R-:W-:Y:S01]  /*5ff0*/  HMMA.16816.F32 R96, R68.reuse, R92, RZ ;  /* 0x0000005c4460723c */ /* 0x040fe200000018ff */
[----:B------:R-:W-:Y:S01]  /*6000*/  LDSM.16.MT88.4 R16, [R164+0x8800] ;  /* 0x00880000a410783b */ /* 0x000fe20000004200 */
[----:B------:R-:W1:Y:S01]  /*6010*/  MUFU.EX2 R36, R36 ;  /* 0x0000002400247308 */ /* 0x000e620000000800 */
        /* <DEDUP_REMOVED lines=8> */
[----:B------:R-:W-:Y:S01]  /*60a0*/  FFMA.FTZ R47, R47, c[0x0][0x23c], -R26 ;  /* 0x00008f002f2f7a23 */ /* 0x000fe2000001081a */
[C---:B------:R-:W-:Y:S01]  /*60b0*/  HMMA.16816.F32 R92, R68.reuse, R94, RZ ;  /* 0x0000005e445c723c */ /* 0x040fe200000018ff */
[----:B------:R-:W-:Y:S01]  /*60c0*/  FADD.FTZ R51, R51, R116 ;  /* 0x0000007433337221 */ /* 0x000fe20000010000 */
[----:B------:R-:W2:Y:S01]  /*60d0*/  MUFU.EX2 R3, R3 ;  /* 0x0000000300037308 */ /* 0x000ea20000000800 */
[--C-:B------:R-:W-:Y:S02]  /*60e0*/  FFMA.FTZ R35, R35, c[0x0][0x23c], -R26.reuse ;  /* 0x00008f0023237a23 */ /* 0x100fe4000001081a */
[----:B------:R-:W-:Y:S02]  /*60f0*/  FADD.FTZ R40, R40, R51 ;  /* 0x0000003328287221 */ /* 0x000fe40000010000 */
[----:B------:R-:W-:Y:S01]  /*6100*/  FFMA.FTZ R29, R29, c[0x0][0x23c], -R26 ;  /* 0x00008f001d1d7a23 */ /* 0x000fe2000001081a */
[C---:B------:R-:W-:Y:S01]  /*6110*/  HMMA.16816.F32 R76, R68.reuse, R78, RZ ;  /* 0x0000004e444c723c */ /* 0x040fe200000018ff */
[----:B------:R-:W-:Y:S01]  /*6120*/  FFMA.FTZ R49, R49, c[0x0][0x23c], -R34 ;  /* 0x00008f0031317a23 */ /* 0x000fe20000010822 */
[----:B------:R-:W-:Y:S06]  /*6130*/  MUFU.EX2 R109, R109 ;  /* 0x0000006d006d7308 */ /* 0x000fec0000000800 */
[C---:B---3--:R-:W-:Y:S02]  /*6140*/  HMMA.16816.F32 R72, R68.reuse, R4, RZ ;  /* 0x000000044448723c */ /* 0x048fe400000018ff */
[----:B------:R-:W3:Y:S05]  /*6150*/  MUFU.EX2 R48, R48 ;  /* 0x0000003000307308 */ /* 0x000eea0000000800 */
[----:B-----5:R-:W-:Y:S01]  /*6160*/  F2FP.PACK_AB R4, R32, R43 ;  /* 0x0000002b2004723e */ /* 0x020fe200000000ff */
[----:B------:R-:W-:Y:S01]  /*6170*/  HMMA.16816.F32 R68, R68, R6, RZ ;  /* 0x000000064444723c */ /* 0x000fe200000018ff */
[----:B-1----:R-:W-:Y:S01]  /*6180*/  F2FP.PACK_AB R5, R36, R53 ;  /* 0x000000352405723e */ /* 0x002fe200000000ff */
[----:B------:R-:W-:Y:S01]  /*6190*/  MUFU.EX2 R107, R107 ;  /* 0x0000006b006b7308 */ /* 0x000fe20000000800 */
[----:B------:R-:W-:-:S04]  /*61a0*/  FADD.FTZ R53, R53, R40 ;  /* 0x0000002835357221 */ /* 0x000fc80000010000 */
[----:B------:R-:W-:Y:S02]  /*61b0*/  F2FP.PACK_AB R6, R28, R31 ;  /* 0x0000001f1c06723e */ /* 0x000fe400000000ff */
[----:B--2---:R-:W-:Y:S01]  /*61c0*/  F2FP.PACK_AB R7, R3, R30 ;  /* 0x0000001e0307723e */ /* 0x004fe200000000ff */
[----:B------:R-:W1:Y:S06]  /*61d0*/  MUFU.EX2 R44, R44 ;  /* 0x0000002c002c7308 */ /* 0x000e6c0000000800 */
[C---:B----4-:R-:W-:Y:S02]  /*61e0*/  HMMA.16816.F32 R88, R4.reuse, R8, R88 ;  /* 0x000000080458723c */ /* 0x050fe40000001858 */
[----:B------:R-:W-:Y:S06]  /*61f0*/  MUFU.EX2 R105, R105 ;  /* 0x0000006900697308 */ /* 0x000fec0000000800 */
[C---:B------:R-:W-:Y:S01]  /*6200*/  HMMA.16816.F32 R84, R4.reuse, R10, R84 ;  /* 0x0000000a0454723c */ /* 0x040fe20000001854 */
[----:B------:R-:W2:Y:S01]  /*6210*/  LDSM.16.MT88.4 R8, [R162+0x6800] ;  /* 0x00680000a208783b */ /* 0x000ea20000004200 */
[----:B------:R-:W4:Y:S06]  /*6220*/  MUFU.EX2 R46, R46 ;  /* 0x0000002e002e7308 */ /* 0x000f2c0000000800 */
[C---:B------:R-:W-:Y:S02]  /*6230*/  HMMA.16816.F32 R96, R4.reuse, R12, R96 ;  /* 0x0000000c0460723c */ /* 0x040fe40000001860 */
[----:B------:R-:W-:Y:S06]  /*6240*/  MUFU.EX2 R67, R67 ;  /* 0x0000004300437308 */ /* 0x000fec0000000800 */
[C---:B------:R-:W-:Y:S01]  /*6250*/  HMMA.16816.F32 R92, R4.reuse, R14, R92 ;  /* 0x0000000e045c723c */ /* 0x040fe2000000185c */
[----:B------:R-:W5:Y:S01]  /*6260*/  LDSM.16.MT88.4 R12, [R163+0x6800] ;  /* 0x00680000a30c783b */ /* 0x000f620000004200 */
[----:B------:R-:W1:Y:S08]  /*6270*/  MUFU.EX2 R42, R42 ;  /* 0x0000002a002a7308 */ /* 0x000e700000000800 */
[----:B------:R-:W-:Y:S08]  /*6280*/  MUFU.EX2 R139, R139 ;  /* 0x0000008b008b7308 */ /* 0x000ff00000000800 */
[----:B------:R-:W1:Y:S01]  /*6290*/  MUFU.EX2 R56, R56 ;  /* 0x0000003800387308 */ /* 0x000e620000000800 */
[C---:B--2---:R-:W-:Y:S07]  /*62a0*/  HMMA.16816.F32 R72, R4.reuse, R8, R72 ;  /* 0x000000080448723c */ /* 0x044fee0000001848 */
[----:B------:R-:W-:Y:S01]  /*62b0*/  MUFU.EX2 R135, R135 ;  /* 0x0000008700877308 */ /* 0x000fe20000000800 */
[C---:B------:R-:W-:Y:S01]  /*62c0*/  HMMA.16816.F32 R68, R4.reuse, R10, R68 ;  /* 0x0000000a0444723c */ /* 0x040fe20000001844 */
[----:B------:R-:W2:Y:S06]  /*62d0*/  LDSM.16.MT88.4 R8, [R164+0x7000] ;  /* 0x00700000a408783b */ /* 0x000eac0000004200 */
[----:B------:R-:W1:Y:S01]  /*62e0*/  MUFU.EX2 R52, R52 ;  /* 0x0000003400347308 */ /* 0x000e620000000800 */
[C---:B-----5:R-:W-:Y:S07]  /*62f0*/  HMMA.16816.F32 R80, R4.reuse, R12, R80 ;  /* 0x0000000c0450723c */ /* 0x060fee0000001850 */
[----:B------:R-:W-:Y:S01]  /*6300*/  MUFU.EX2 R137, R137 ;  /* 0x0000008900897308 */ /* 0x000fe20000000800 */
[----:B------:R-:W-:Y:S01]  /*6310*/  HMMA.16816.F32 R76, R4, R14, R76 ;  /* 0x0000000e044c723c */ /* 0x000fe2000000184c */
[----:B------:R-:W5:Y:S06]  /*6320*/  LDSM.16.MT88.4 R12, [R166+0x7000] ;  /* 0x00700000a60c783b */ /* 0x000f6c0000004200 */
[----:B------:R-:W2:Y:S01]  /*6330*/  MUFU.EX2 R54, R54 ;  /* 0x0000003600367308 */ /* 0x000ea20000000800 */
[----:B---3--:R-:W-:-:S02]  /*6340*/  F2FP.PACK_AB R4, R48, R109 ;  /* 0x0000006d3004723e */ /* 0x008fc400000000ff */
[----:B-1----:R-:W-:-:S05]  /*6350*/  F2FP.PACK_AB R6, R44, R107 ;  /* 0x0000006b2c06723e */ /* 0x002fca00000000ff */
[----:B------:R-:W-:Y:S01]  /*6360*/  MUFU.EX2 R133, R133 ;  /* 0x0000008500857308 */ /* 0x000fe20000000800 */
[----:B----4-:R-:W-:Y:S02]  /*6370*/  F2FP.PACK_AB R5, R46, R105 ;  /* 0x000000692e05723e */ /* 0x010fe400000000ff */
[----:B------:R-:W-:-:S05]  /*6380*/  F2FP.PACK_AB R7, R42, R67 ;  /* 0x000000432a07723e */ /* 0x000fca00000000ff */
[----:B------:R-:W1:Y:S02]  /*6390*/  MUFU.EX2 R50, R50 ;  /* 0x0000003200327308 */ /* 0x000e640000000800 */
[C---:B--2---:R-:W-:Y:S06]  /*63a0*/  HMMA.16816.F32 R88, R4.reuse, R8, R88 ;  /* 0x000000080458723c */ /* 0x044fec0000001858 */
[----:B------:R-:W-:Y:S02]  /*63b0*/  MUFU.EX2 R149, R149 ;  /* 0x0000009500957308 */ /* 0x000fe40000000800 */
[C---:B------:R-:W-:Y:S01]  /*63c0*/  HMMA.16816.F32 R84, R4.reuse, R10, R84 ;  /* 0x0000000a0454723c */ /* 0x040fe20000001854 */
[----:B------:R-:W2:Y:S05]  /*63d0*/  LDSM.16.MT88.4 R8, [R162+0x7000] ;  /* 0x00700000a208783b */ /* 0x000eaa0000004200 */
[----:B------:R-:W3:Y:S02]  /*63e0*/  MUFU.EX2 R64, R64 ;  /* 0x0000004000407308 */ /* 0x000ee40000000800 */
[C---:B-----5:R-:W-:Y:S06]  /*63f0*/  HMMA.16816.F32 R96, R4.reuse, R12, R96 ;  /* 0x0000000c0460723c */ /* 0x060fec0000001860 */
[----:B------:R-:W-:Y:S02]  /*6400*/  MUFU.EX2 R143, R143 ;  /* 0x0000008f008f7308 */ /* 0x000fe40000000800 */
[C---:B------:R-:W-:Y:S01]  /*6410*/  HMMA.16816.F32 R92, R4.reuse, R14, R92 ;  /* 0x0000000e045c723c */ /* 0x040fe2000000185c */
[----:B------:R-:W4:Y:S05]  /*6420*/  LDSM.16.MT88.4 R12, [R163+0x7000] ;  /* 0x00700000a30c783b */ /* 0x000f2a0000004200 */
[----:B------:R-:W5:Y:S08]  /*6430*/  MUFU.EX2 R62, R62 ;  /* 0x0000003e003e7308 */ /* 0x000f700000000800 */
[----:B------:R-:W-:Y:S08]  /*6440*/  MUFU.EX2 R147, R147 ;  /* 0x0000009300937308 */ /* 0x000ff00000000800 */
[----:B------:R-:W1:Y:S01]  /*6450*/  MUFU.EX2 R60, R60 ;  /* 0x0000003c003c7308 */ /* 0x000e620000000800 */
[C---:B--2---:R-:W-:Y:S07]  /*6460*/  HMMA.16816.F32 R72, R4.reuse, R8, R72 ;  /* 0x000000080448723c */ /* 0x044fee0000001848 */
[----:B------:R-:W-:Y:S01]  /*6470*/  MUFU.EX2 R141, R141 ;  /* 0x0000008d008d7308 */ /* 0x000fe20000000800 */
[C---:B------:R-:W-:Y:S01]  /*6480*/  HMMA.16816.F32 R68, R4.reuse, R10, R68 ;  /* 0x0000000a0444723c */ /* 0x040fe20000001844 */
[----:B------:R-:W2:Y:S06]  /*6490*/  LDSM.16.MT88.4 R8, [R164+0x7800] ;  /* 0x00780000a408783b */ /* 0x000eac0000004200 */
[----:B------:R-:W1:Y:S01]  /*64a0*/  MUFU.EX2 R58, R58 ;  /* 0x0000003a003a7308 */ /* 0x000e620000000800 */
[C---:B----4-:R-:W-:Y:S07]  /*64b0*/  HMMA.16816.F32 R80, R4.reuse, R12, R80 ;  /* 0x0000000c0450723c */ /* 0x050fee0000001850 */
[----:B------:R-:W-:Y:S01]  /*64c0*/  MUFU.EX2 R106, R106 ;  /* 0x0000006a006a7308 */ /* 0x000fe20000000800 */
[----:B------:R-:W-:Y:S01]  /*64d0*/  HMMA.16816.F32 R76, R4, R14, R76 ;  /* 0x0000000e044c723c */ /* 0x000fe2000000184c */
[----:B------:R-:W4:Y:S06]  /*64e0*/  LDSM.16.MT88.4 R12, [R166+0x7800] ;  /* 0x00780000a60c783b */ /* 0x000f2c0000004200 */
[----:B------:R-:W2:Y:S01]  /*64f0*/  MUFU.EX2 R129, R129 ;  /* 0x0000008100817308 */ /* 0x000ea20000000800 */
[----:B------:R-:W-:-:S02]  /*6500*/  F2FP.PACK_AB R4, R56, R139 ;  /* 0x0000008b3804723e */ /* 0x000fc400000000ff */
[----:B------:R-:W-:-:S05]  /*6510*/  F2FP.PACK_AB R6, R52, R135 ;  /* 0x000000873406723e */ /* 0x000fca00000000ff */
[----:B------:R-:W-:Y:S01]  /*6520*/  MUFU.EX2 R66, R66 ;  /* 0x0000004200427308 */ /* 0x000fe20000000800 */
[----:B------:R-:W-:Y:S02]  /*6530*/  F2FP.PACK_AB R5, R54, R137 ;  /* 0x000000893605723e */ /* 0x000fe400000000ff */
[----:B-1----:R-:W-:-:S05]  /*6540*/  F2FP.PACK_AB R7, R50, R133 ;  /* 0x000000853207723e */ /* 0x002fca00000000ff */
[----:B------:R-:W1:Y:S02]  /*6550*/  MUFU.EX2 R121, R121 ;  /* 0x0000007900797308 */ /* 0x000e640000000800 */
[C---:B--2---:R-:W-:Y:S06]  /*6560*/  HMMA.16816.F32 R88, R4.reuse, R8, R88 ;  /* 0x000000080458723c */ /* 0x044fec0000001858 */
[----:B------:R-:W-:Y:S02]  /*6570*/  MUFU.EX2 R119, R119 ;  /* 0x0000007700777308 */ /* 0x000fe40000000800 */
[C---:B------:R-:W-:Y:S01]  /*6580*/  HMMA.16816.F32 R84, R4.reuse, R10, R84 ;  /* 0x0000000a0454723c */ /* 0x040fe20000001854 */
[----:B------:R-:W2:Y:S05]  /*6590*/  LDSM.16.MT88.4 R8, [R162+0x7800] ;  /* 0x00780000a208783b */ /* 0x000eaa0000004200 */
[----:B------:R-:W1:Y:S02]  /*65a0*/  MUFU.EX2 R108, R108 ;  /* 0x0000006c006c7308 */ /* 0x000e640000000800 */
[C---:B----4-:R-:W-:Y:S06]  /*65b0*/  HMMA.16816.F32 R96, R4.reuse, R12, R96 ;  /* 0x0000000c0460723c */ /* 0x050fec0000001860 */
[----:B------:R-:W-:Y:S02]  /*65c0*/  MUFU.EX2 R113, R113 ;  /* 0x0000007100717308 */ /* 0x000fe40000000800 */
[C---:B------:R-:W-:Y:S01]  /*65d0*/  HMMA.16816.F32 R92, R4.reuse, R14, R92 ;  /* 0x0000000e045c723c */ /* 0x040fe2000000185c */
[----:B------:R-:W4:Y:S05]  /*65e0*/  LDSM.16.MT88.4 R12, [R163+0x7800] ;  /* 0x00780000a30c783b */ /* 0x000f2a0000004200 */
[----:B------:R-:W1:Y:S08]  /*65f0*/  MUFU.EX2 R104, R104 ;  /* 0x0000006800687308 */ /* 0x000e700000000800 */
[----:B------:R-:W-:Y:S08]  /*6600*/  MUFU.EX2 R65, R65 ;  /* 0x0000004100417308 */ /* 0x000ff00000000800 */
[----:B------:R-:W-:Y:S01]  /*6610*/  MUFU.EX2 R112, R112 ;  /* 0x0000007000707308 */ /* 0x000fe20000000800 */
        /* <DEDUP_REMOVED lines=9> */
[----:B------:R-:W1:Y:S01]  /*66b0*/  MUFU.EX2 R114, R114 ;  /* 0x0000007200727308 */ /* 0x000e620000000800 */
[----:B---3--:R-:W-:-:S02]  /*66c0*/  F2FP.PACK_AB R4, R64, R149 ;  /* 0x000000954004723e */ /* 0x008fc400000000ff */
[----:B-----5:R-:W-:-:S05]  /*66d0*/  F2FP.PACK_AB R6, R62, R143 ;  /* 0x0000008f3e06723e */ /* 0x020fca00000000ff */
[----:B------:R-:W-:Y:S01]  /*66e0*/  MUFU.EX2 R47, R47 ;  /* 0x0000002f002f7308 */ /* 0x000fe20000000800 */
[----:B------:R-:W-:Y:S02]  /*66f0*/  F2FP.PACK_AB R5, R60, R147 ;  /* 0x000000933c05723e */ /* 0x000fe400000000ff */
[----:B------:R-:W-:-:S05]  /*6700*/  F2FP.PACK_AB R7, R58, R141 ;  /* 0x0000008d3a07723e */ /* 0x000fca00000000ff */
[----:B------:R-:W-:Y:S02]  /*6710*/  MUFU.EX2 R35, R35 ;  /* 0x0000002300237308 */ /* 0x000fe40000000800 */
[C---:B--2---:R-:W-:Y:S06]  /*6720*/  HMMA.16816.F32 R88, R4.reuse, R8, R88 ;  /* 0x000000080458723c */ /* 0x044fec0000001858 */
[----:B------:R-:W-:Y:S02]  /*6730*/  MUFU.EX2 R29, R29 ;  /* 0x0000001d001d7308 */ /* 0x000fe40000000800 */
[C---:B------:R-:W-:Y:S01]  /*6740*/  HMMA.16816.F32 R84, R4.reuse, R10, R84 ;  /* 0x0000000a0454723c */ /* 0x040fe20000001854 */
[----:B------:R-:W2:Y:S07]  /*6750*/  LDSM.16.MT88.4 R8, [R162+0x8000] ;  /* 0x00800000a208783b */ /* 0x000eae0000004200 */
[C---:B----4-:R-:W-:Y:S08]  /*6760*/  HMMA.16816.F32 R96, R4.reuse, R12, R96 ;  /* 0x0000000c0460723c */ /* 0x050ff00000001860 */
[C---:B------:R-:W-:Y:S01]  /*6770*/  HMMA.16816.F32 R92, R4.reuse, R14, R92 ;  /* 0x0000000e045c723c */ /* 0x040fe2000000185c */
[----:B------:R-:W3:Y:S07]  /*6780*/  LDSM.16.MT88.4 R12, [R163+0x8000] ;  /* 0x00800000a30c783b */ /* 0x000eee0000004200 */
[C---:B--2---:R-:W-:Y:S08]  /*6790*/  HMMA.16816.F32 R72, R4.reuse, R8, R72 ;  /* 0x000000080448723c */ /* 0x044ff00000001848 */
[C---:B------:R-:W-:Y:S01]  /*67a0*/  HMMA.16816.F32 R68, R4.reuse, R10, R68 ;  /* 0x0000000a0444723c */ /* 0x040fe20000001844 */
[----:B------:R-:W2:Y:S07]  /*67b0*/  LDSM.16.MT88.4 R8, [R166+0x8800] ;  /* 0x00880000a608783b */ /* 0x000eae0000004200 */
[C---:B---3--:R-:W-:Y:S08]  /*67c0*/  HMMA.16816.F32 R80, R4.reuse, R12, R80 ;  /* 0x0000000c0450723c */ /* 0x048ff00000001850 */
[----:B------:R-:W-:Y:S01]  /*67d0*/  HMMA.16816.F32 R76, R4, R14, R76 ;  /* 0x0000000e044c723c */ /* 0x000fe2000000184c */
[----:B------:R-:W3:Y:S06]  /*67e0*/  LDSM.16.MT88.4 R12, [R163+0x8800] ;  /* 0x00880000a30c783b */ /* 0x000eec0000004200 */
[----:B------:R-:W-:-:S02]  /*67f0*/  F2FP.PACK_AB R4, R129, R106 ;  /* 0x0000006a8104723e */ /* 0x000fc400000000ff */
[----:B-1----:R-:W-:Y:S02]  /*6800*/  F2FP.PACK_AB R6, R121, R66 ;  /* 0x000000427906723e */ /* 0x002fe400000000ff */
[----:B------:R-:W-:Y:S02]  /*6810*/  F2FP.PACK_AB R5, R108, R119 ;  /* 0x000000776c05723e */ /* 0x000fe400000000ff */
[----:B------:R-:W-:-:S07]  /*6820*/  F2FP.PACK_AB R7, R104, R113 ;  /* 0x000000716807723e */ /* 0x000fce00000000ff */
[C---:B------:R-:W-:Y:S08]  /*6830*/  HMMA.16816.F32 R88, R4.reuse, R16, R88 ;  /* 0x000000100458723c */ /* 0x040ff00000001858 */
[C---:B--2---:R-:W-:Y:S08]  /*6840*/  HMMA.16816.F32 R96, R4.reuse, R8, R96 ;  /* 0x000000080460723c */ /* 0x044ff00000001860 */
[C---:B------:R-:W-:Y:S01]  /*6850*/  HMMA.16816.F32 R92, R4.reuse, R10, R92 ;  /* 0x0000000a045c723c */ /* 0x040fe2000000185c */
[----:B------:R-:W1:Y:S07]  /*6860*/  LDSM.16.MT88.4 R8, [R162+0x8800] ;  /* 0x00880000a208783b */ /* 0x000e6e0000004200 */
[C---:B---3--:R-:W-:Y:S08]  /*6870*/  HMMA.16816.F32 R80, R4.reuse, R12, R80 ;  /* 0x0000000c0450723c */ /* 0x048ff00000001850 */
[C---:B------:R-:W-:Y:S01]  /*6880*/  HMMA.16816.F32 R76, R4.reuse, R14, R76 ;  /* 0x0000000e044c723c */ /* 0x040fe2000000184c */
[----:B------:R-:W2:Y:S07]  /*6890*/  LDSM.16.MT88.4 R12, [R166+0x9000] ;  /* 0x00900000a60c783b */ /* 0x000eae0000004200 */
[C---:B------:R-:W-:Y:S01]  /*68a0*/  HMMA.16816.F32 R84, R4.reuse, R18, R84 ;  /* 0x000000120454723c */ /* 0x040fe20000001854 */
[----:B------:R-:W-:Y:S07]  /*68b0*/  LDSM.16.MT88.4 R16, [R163+0x9000] ;  /* 0x00900000a310783b */ /* 0x000fee0000004200 */
[C---:B-1----:R-:W-:Y:S08]  /*68c0*/  HMMA.16816.F32 R72, R4.reuse, R8, R72 ;  /* 0x000000080448723c */ /* 0x042ff00000001848 */
[----:B------:R-:W-:Y:S01]  /*68d0*/  HMMA.16816.F32 R68, R4, R10, R68 ;  /* 0x0000000a0444723c */ /* 0x000fe20000001844 */
[----:B------:R-:W1:Y:S06]  /*68e0*/  LDSM.16.MT88.4 R8, [R164+0x9000] ;  /* 0x00900000a408783b */ /* 0x000e6c0000004200 */
[----:B------:R-:W-:Y:S01]  /*68f0*/  FADD.FTZ R4, R38, R111 ;  /* 0x0000006f26047221 */ /* 0x000fe20000010000 */
[----:B------:R-:W-:Y:S01]  /*6900*/  F2FP.PACK_AB R6, R110, R61 ;  /* 0x0000003d6e06723e */ /* 0x000fe200000000ff */
[----:B------:R-:W-:-:S02]  /*6910*/  FFMA.FTZ R38, R45, c[0x0][0x23c], -R26 ;  /* 0x00008f002d267a23 */ /* 0x000fc4000001081a */
[----:B------:R-:W-:Y:S01]  /*6920*/  FADD.FTZ R5, R43, R4 ;  /* 0x000000042b057221 */ /* 0x000fe20000010000 */
[----:B------:R-:W-:Y:S01]  /*6930*/  F2FP.PACK_AB R4, R112, R65 ;  /* 0x000000417004723e */ /* 0x000fe200000000ff */
[----:B------:R-:W-:Y:S02]  /*6940*/  FFMA.FTZ R45, R41, c[0x0][0x23c], -R34 ;  /* 0x00008f00292d7a23 */ /* 0x000fe40000010822 */
[----:B------:R-:W3:Y:S01]  /*6950*/  MUFU.EX2 R38, R38 ;  /* 0x0000002600267308 */ /* 0x000ee20000000800 */
[----:B------:R-:W-:Y:S01]  /*6960*/  FADD.FTZ R40, R32, R5 ;  /* 0x0000000520287221 */ /* 0x000fe20000010000 */
[----:B------:R-:W-:Y:S01]  /*6970*/  F2FP.PACK_AB R5, R114, R57 ;  /* 0x000000397205723e */ /* 0x000fe200000000ff */
[----:B------:R-:W-:Y:S02]  /*6980*/  FADD.FTZ R41, R36, R53 ;  /* 0x0000003524297221 */ /* 0x000fe40000010000 */
[----:B------:R-:W-:Y:S02]  /*6990*/  FADD.FTZ R31, R31, R40 ;  /* 0x000000281f1f7221 */ /* 0x000fe40000010000 */
[----:B------:R-:W-:-:S02]  /*69a0*/  FADD.FTZ R30, R30, R41 ;  /* 0x000000291e1e7221 */ /* 0x000fc40000010000 */
[----:B------:R-:W-:Y:S02]  /*69b0*/  FADD.FTZ R28, R28, R31 ;  /* 0x0000001f1c1c7221 */ /* 0x000fe40000010000 */
[----:B------:R-:W-:Y:S02]  /*69c0*/  FADD.FTZ R30, R3, R30 ;  /* 0x0000001e031e7221 */ /* 0x000fe40000010000 */
[----:B------:R-:W-:Y:S02]  /*69d0*/  FADD.FTZ R109, R109, R28 ;  /* 0x0000001c6d6d7221 */ /* 0x000fe40000010000 */
[----:B------:R-:W-:Y:S01]  /*69e0*/  FADD.FTZ R105, R105, R30 ;  /* 0x0000001e69697221 */ /* 0x000fe20000010000 */
[----:B---3--:R-:W-:Y:S01]  /*69f0*/  F2FP.PACK_AB R7, R38, R47 ;  /* 0x0000002f2607723e */ /* 0x008fe200000000ff */
        /* <DEDUP_REMOVED lines=9> */
[----:B------:R-:W2:Y:S01]  /*6a90*/  LDSM.16.MT88.4 R12, [R162+0x9000] ;  /* 0x00900000a20c783b */ /* 0x000ea20000004200 */
[----:B------:R-:W-:-:S02]  /*6aa0*/  FADD.FTZ R137, R137, R42 ;  /* 0x0000002a89897221 */ /* 0x000fc40000010000 */
[----:B------:R-:W-:Y:S02]  /*6ab0*/  FFMA.FTZ R43, R39, c[0x0][0x23c], -R34 ;  /* 0x00008f00272b7a23 */ /* 0x000fe40000010822 */
[----:B------:R-:W-:Y:S02]  /*6ac0*/  FFMA.FTZ R36, R33, c[0x0][0x23c], -R26 ;  /* 0x00008f0021247a23 */ /* 0x000fe4000001081a */
[C---:B-1----:R-:W-:Y:S01]  /*6ad0*/  HMMA.16816.F32 R88, R4.reuse, R8, R88 ;  /* 0x000000080458723c */ /* 0x042fe20000001858 */
[----:B------:R-:W-:Y:S01]  /*6ae0*/  FFMA.FTZ R39, R37, c[0x0][0x23c], -R34 ;  /* 0x00008f0025277a23 */ /* 0x000fe20000010822 */
[----:B------:R-:W-:Y:S01]  /*6af0*/  MUFU.EX2 R32, R43 ;  /* 0x0000002b00207308 */ /* 0x000fe20000000800 */
[----:B------:R-:W-:Y:S02]  /*6b00*/  FFMA.FTZ R26, R27, c[0x0][0x23c], -R26 ;  /* 0x00008f001b1a7a23 */ /* 0x000fe4000001081a */
[----:B------:R-:W-:Y:S02]  /*6b10*/  FADD.FTZ R56, R56, R139 ;  /* 0x0000008b38387221 */ /* 0x000fe40000010000 */
[----:B------:R-:W-:Y:S01]  /*6b20*/  FADD.FTZ R54, R54, R137 ;  /* 0x0000008936367221 */ /* 0x000fe20000010000 */
[----:B------:R-:W-:Y:S01]  /*6b30*/  HMMA.16816.F32 R84, R4, R10, R84 ;  /* 0x0000000a0454723c */ /* 0x000fe20000001854 */
[----:B------:R-:W1:Y:S01]  /*6b40*/  LDSM.16.MT88.4 R8, [R166+0x9800] ;  /* 0x00980000a608783b */ /* 0x000e620000004200 */
[----:B------:R-:W-:Y:S01]  /*6b50*/  FADD.FTZ R135, R135, R56 ;  /* 0x0000003887877221 */ /* 0x000fe20000010000 */
[----:B------:R-:W-:Y:S01]  /*6b60*/  MUFU.EX2 R37, R49 ;  /* 0x0000003100257308 */ /* 0x000fe20000000800 */
[----:B------:R-:W-:-:S02]  /*6b70*/  FADD.FTZ R133, R133, R54 ;  /* 0x0000003685857221 */ /* 0x000fc40000010000 */
[----:B------:R-:W-:Y:S02]  /*6b80*/  FADD.FTZ R52, R52, R135 ;  /* 0x0000008734347221 */ /* 0x000fe40000010000 */
[----:B------:R-:W-:Y:S01]  /*6b90*/  FADD.FTZ R50, R50, R133 ;  /* 0x0000008532327221 */ /* 0x000fe20000010000 */
[C---:B------:R-:W-:Y:S01]  /*6ba0*/  HMMA.16816.F32 R80, R4.reuse, R16, R80 ;  /* 0x000000100450723c */ /* 0x040fe20000001850 */
[----:B------:R-:W-:Y:S01]  /*6bb0*/  FADD.FTZ R149, R149, R52 ;  /* 0x0000003495957221 */ /* 0x000fe20000010000 */
[----:B------:R-:W3:Y:S01]  /*6bc0*/  MUFU.EX2 R34, R45 ;  /* 0x0000002d00227308 */ /* 0x000ee20000000800 */
[----:B------:R-:W-:Y:S02]  /*6bd0*/  FADD.FTZ R147, R147, R50 ;  /* 0x0000003293937221 */ /* 0x000fe40000010000 */
[----:B------:R-:W-:Y:S02]  /*6be0*/  FADD.FTZ R64, R64, R149 ;  /* 0x0000009540407221 */ /* 0x000fe40000010000 */
[----:B------:R-:W-:Y:S01]  /*6bf0*/  FADD.FTZ R60, R60, R147 ;  /* 0x000000933c3c7221 */ /* 0x000fe20000010000 */
[----:B------:R-:W-:Y:S01]  /*6c00*/  HMMA.16816.F32 R76, R4, R18, R76 ;  /* 0x00000012044c723c */ /* 0x000fe2000000184c */
[----:B------:R-:W-:Y:S01]  /*6c10*/  FADD.FTZ R3, R143, R64 ;  /* 0x000000408f037221 */ /* 0x000fe20000010000 */
[----:B------:R-:W4:Y:S01]  /*6c20*/  MUFU.EX2 R39, R39 ;  /* 0x0000002700277308 */ /* 0x000f220000000800 */
[----:B------:R-:W-:Y:S01]  /*6c30*/  FADD.FTZ R141, R141, R60 ;  /* 0x0000003c8d8d7221 */ /* 0x000fe20000010000 */
[----:B------:R-:W-:Y:S01]  /*6c40*/  LDSM.16.MT88.4 R16, [R164+0x9800] ;  /* 0x00980000a410783b */ /* 0x000fe20000004200 */
[----:B------:R-:W-:-:S02]  /*6c50*/  FADD.FTZ R3, R62, R3 ;  /* 0x000000033e037221 */ /* 0x000fc40000010000 */
[----:B------:R-:W-:Y:S01]  /*6c60*/  FADD.FTZ R58, R58, R141 ;  /* 0x0000008d3a3a7221 */ /* 0x000fe20000010000 */
[C---:B--2---:R-:W-:Y:S01]  /*6c70*/  HMMA.16816.F32 R72, R4.reuse, R12, R72 ;  /* 0x0000000c0448723c */ /* 0x044fe20000001848 */
[----:B------:R-:W-:Y:S01]  /*6c80*/  FADD.FTZ R106, R106, R3 ;  /* 0x000000036a6a7221 */ /* 0x000fe20000010000 */
[----:B------:R-:W2:Y:S01]  /*6c90*/  MUFU.EX2 R36, R36 ;  /* 0x0000002400247308 */ /* 0x000ea20000000800 */
[----:B------:R-:W-:Y:S02]  /*6ca0*/  FADD.FTZ R119, R119, R58 ;  /* 0x0000003a77777221 */ /* 0x000fe40000010000 */
[----:B------:R-:W-:Y:S02]  /*6cb0*/  FADD.FTZ R129, R129, R106 ;  /* 0x0000006a81817221 */ /* 0x000fe40000010000 */
[----:B------:R-:W-:Y:S01]  /*6cc0*/  FADD.FTZ R108, R108, R119 ;  /* 0x000000776c6c7221 */ /* 0x000fe20000010000 */
[----:B------:R-:W-:Y:S01]  /*6cd0*/  HMMA.16816.F32 R68, R4, R14, R68 ;  /* 0x0000000e0444723c */ /* 0x000fe20000001844 */
[----:B------:R-:W5:Y:S01]  /*6ce0*/  LDSM.16.MT88.4 R12, [R163+0x9800] ;  /* 0x00980000a30c783b */ /* 0x000f620000004200 */
[----:B------:R-:W1:Y:S01]  /*6cf0*/  MUFU.EX2 R26, R26 ;  /* 0x0000001a001a7308 */ /* 0x000e620000000800 */
[----:B------:R-:W-:-:S04]  /*6d00*/  FADD.FTZ R113, R113, R108 ;  /* 0x0000006c71717221 */ /* 0x000fc80000010000 */
[----:B---3--:R-:W-:Y:S01]  /*6d10*/  F2FP.PACK_AB R4, R34, R37 ;  /* 0x000000252204723e */ /* 0x008fe200000000ff */
[----:B------:R-:W-:Y:S01]  /*6d20*/  FADD.FTZ R104, R104, R113 ;  /* 0x0000007168687221 */ /* 0x000fe20000010000 */
[----:B----4-:R-:W-:Y:S02]  /*6d30*/  F2FP.PACK_AB R6, R39, R32 ;  /* 0x000000202706723e */ /* 0x010fe400000000ff */
[----:B--2---:R-:W-:Y:S01]  /*6d40*/  F2FP.PACK_AB R5, R36, R35 ;  /* 0x000000232405723e */ /* 0x004fe200000000ff */
[----:B------:R-:W-:-:S04]  /*6d50*/  FADD.FTZ R57, R57, R104 ;  /* 0x0000006839397221 */ /* 0x000fc80000010000 */
[----:B------:R-:W-:Y:S01]  /*6d60*/  FADD.FTZ R114, R114, R57 ;  /* 0x0000003972727221 */ /* 0x000fe20000010000 */
[----:B-1----:R-:W-:-:S03]  /*6d70*/  F2FP.PACK_AB R7, R26, R29 ;  /* 0x0000001d1a07723e */ /* 0x002fc600000000ff */
[----:B------:R-:W-:-:S04]  /*6d80*/  FADD.FTZ R47, R47, R114 ;  /* 0x000000722f2f7221 */ /* 0x000fc80000010000 */
[----:B------:R-:W-:Y:S01]  /*6d90*/  FADD.FTZ R38, R38, R47 ;  /* 0x0000002f26267221 */ /* 0x000fe20000010000 */
[----:B------:R-:W-:Y:S03]  /*6da0*/  HMMA.16816.F32 R96, R4, R8, R96 ;  /* 0x000000080460723c */ /* 0x000fe60000001860 */
[----:B------:R-:W-:-:S04]  /*6db0*/  FADD.FTZ R35, R35, R38 ;  /* 0x0000002623237221 */ /* 0x000fc80000010000 */
[----:B------:R-:W-:Y:S01]  /*6dc0*/  FADD.FTZ R36, R36, R35 ;  /* 0x0000002324247221 */ /* 0x000fe20000010000 */
[----:B------:R-:W-:Y:S01]  /*6dd0*/  HMMA.16816.F32 R92, R4, R10, R92 ;  /* 0x0000000a045c723c */ /* 0x000fe2000000185c */
[----:B------:R-:W1:Y:S02]  /*6de0*/  LDSM.16.MT88.4 R8, [R162+0x9800] ;  /* 0x00980000a208783b */ /* 0x000e640000004200 */
[----:B------:R-:W-:-:S04]  /*6df0*/  FADD.FTZ R29, R29, R36 ;  /* 0x000000241d1d7221 */ /* 0x000fc80000010000 */
[----:B------:R-:W-:Y:S01]  /*6e00*/  FADD.FTZ R193, R26, R29 ;  /* 0x0000001d1ac17221 */ /* 0x000fe20000010000 */
[C---:B-----5:R-:W-:Y:S07]  /*6e10*/  HMMA.16816.F32 R80, R4.reuse, R12, R80 ;  /* 0x0000000c0450723c */ /* 0x060fee0000001850 */
        /* <DEDUP_REMOVED lines=14> */
[----:B------:R-:W-:Y:S01]  /*6f00*/  FADD.FTZ R192, R39, R32 ;  /* 0x0000002027c07221 */ /* 0x000fe20000010000 */
[----:B------:R-:W-:Y:S04]  /*6f10*/  @!UPT UIADD3 URZ, URZ, URZ, URZ ;  /* 0x0000003f3f3ff290 */ /* 0x000fe8000fffe03f */
        /* <DEDUP_REMOVED lines=63> */
.L_x_5785:
[----:B------:R-:W-:-:S04]  /*7310*/  LEA R3, -R21, RZ, 0x7 ;  /* 0x000000ff15037211 */ /* 0x000fc800078e39ff */
[----:B------:R-:W-:Y:S02]  /*7320*/  SHF.R.S32.HI R4, RZ, 0x1f, R3 ;  /* 0x0000001fff047819 */ /* 0x000fe40000011403 */
.L_x_5786:
[----:B------:R-:W-:Y:S02]  /*7330*/  ISETP.GE.AND P1, PT, R181, c[0x0][0x220], PT ;  /* 0x00008800b5007a0c */ /* 0x000fe40003f26270 */
[----:B------:R-:W-:-:S04]  /*7340*/  LEA R194, P6, R3, R194, 0x1 ;  /* 0x000000c203c27211 */ /* 0x000fc800078c08ff */
[----:B------:R-:W-:-:S07]  /*7350*/  LEA.HI.X R195, R3, R195, R4, 0x1, P6 ;  /* 0x000000c303c37211 */ /* 0x000fce00030f0c04 */
[----:B------:R-:W-:Y:S01]  /*7360*/  @!P1 IMAD.MOV.U32 R9, RZ, RZ, c[0x0][0x1a4] ;  /* 0x00006900ff099624 */ /* 0x000fe200078e00ff */
[-C--:B------:R-:W-:Y:S01]  /*7370*/  @!P1 LEA R8, P2, R21, R22.reuse, 0x6 ;  /* 0x0000001615089211 */ /* 0x080fe200078430ff */
[----:B------:R-:W-:Y:S01]  /*7380*/  @!P1 IMAD.MOV.U32 R24, RZ, RZ, R22 ;  /* 0x000000ffff189224 */ /* 0x000fe200078e0016 */
[-C--:B------:R-:W-:Y:S01]  /*7390*/  @!P1 IADD3 R5, P5, P4, R3, R22.reuse, R186 ;  /* 0x0000001603059210 */ /* 0x080fe20007cbe0ba */
[----:B------:R-:W-:Y:S01]  /*73a0*/  @!P1 IMAD.MOV.U32 R7, RZ, RZ, c[0x0][0x1a4] ;  /* 0x00006900ff079624 */ /* 0x000fe200078e00ff */
[C---:B------:R-:W-:Y:S01]  /*73b0*/  @!P1 LEA R6, P3, R21.reuse, R22, 0x5 ;  /* 0x0000001615069211 */ /* 0x040fe200078628ff */
[----:B------:R-:W-:Y:S01]  /*73c0*/  @!P1 IMAD.MOV.U32 R14, RZ, RZ, R22 ;  /* 0x000000ffff0e9224 */ /* 0x000fe200078e0016 */
[-C--:B------:R-:W-:Y:S01]  /*73d0*/  @!P1 LEA.HI.X R9, R21, R25.reuse, R9, 0x6, P2 ;  /* 0x0000001915099211 */ /* 0x080fe200010f3409 */
[--C-:B------:R-:W-:Y:S01]  /*73e0*/  @!P1 IMAD.MOV.U32 R15, RZ, RZ, R25.reuse ;  /* 0x000000ffff0f9224 */ /* 0x100fe200078e0019 */
[----:B------:R-:W-:Y:S01]  /*73f0*/  @!P1 LEA R20, P2, R5, c[0x0][0x170], 0x1 ;  /* 0x00005c0005149a11 */ /* 0x000fe200078408ff */
[C---:B------:R-:W-:Y:S01]  /*7400*/  @!P1 IMAD.WIDE.U32 R16, R21.reuse, 0x30, R24 ;  /* 0x0000003015109825 */ /* 0x040fe200078e0018 */
[-C--:B------:R-:W-:Y:S01]  /*7410*/  @!P1 IADD3.X R24, R4, R25.reuse, R183, P5, P4 ;  /* 0x0000001904189210 */ /* 0x080fe20002fe84b7 */
[----:B------:R-:W-:Y:S01]  /*7420*/  @P1 STS.128 [R179+0x6000], RZ ;  /* 0x006000ffb3001388 */ /* 0x000fe20000000c00 */
[----:B------:R-:W-:Y:S01]  /*7430*/  @!P1 LEA.HI.X R7, R21, R25, R7, 0x5, P3 ;  /* 0x0000001915079211 */ /* 0x000fe200018f2c07 */
[----:B------:R-:W-:Y:S01]  /*7440*/  @!P1 IMAD.MOV.U32 R11, RZ, RZ, c[0x0][0x1a4] ;  /* 0x00006900ff0b9624 */ /* 0x000fe200078e00ff */
[----:B------:R-:W-:Y:S01]  /*7450*/  @!P1 IADD3 R16, P3, R3, R16, RZ ;  /* 0x0000001003109210 */ /* 0x000fe20007f7e0ff */
[----:B------:R-:W-:Y:S01]  /*7460*/  @!P1 IMAD.MOV.U32 R12, RZ, RZ, R22 ;  /* 0x000000ffff0c9224 */ /* 0x000fe200078e0016 */
[----:B------:R-:W-:Y:S01]  /*7470*/  @!PT LDS RZ, [RZ] ;  /* 0x00000000fffff984 */ /* 0x000fe20000000800 */
[----:B------:R-:W-:Y:S01]  /*7480*/  @!PT LDS RZ, [RZ] ;  /* 0x00000000fffff984 */ /* 0x000fe20000000800 */
[----:B------:R-:W-:Y:S01]  /*7490*/  @!PT LDS RZ, [RZ] ;  /* 0x00000000fffff984 */ /* 0x000fe20000000800 */
[----:B------:R1:W-:Y:S01]  /*74a0*/  @!P1 LDGSTS.E.BYPASS.LTC128B.128 [R179+0x6000], [R194.64] ;  /* 0x06000000c2b39fae */ /* 0x0003e2000b901d46 */
[----:B------:R-:W-:-:S02]  /*74b0*/  @!P1 IMAD.MOV.U32 R13, RZ, RZ, R25 ;  /* 0x000000ffff0d9224 */ /* 0x000fc400078e0019 */
[----:B------:R-:W-:Y:S01]  /*74c0*/  @!P1 IMAD.MOV.U32 R18, RZ, RZ, R22 ;  /* 0x000000ffff129224 */ /* 0x000fe200078e0016 */
[----:B------:R-:W-:Y:S01]  /*74d0*/  @P1 STS.128 [R179+0x6800], RZ ;  /* 0x006800ffb3001388 */ /* 0x000fe20000000c00 */
[----:B------:R-:W-:Y:S02]  /*74e0*/  @!P1 IMAD.MOV.U32 R19, RZ, RZ, R25 ;  /* 0x000000ffff139224 */ /* 0x000fe400078e0019 */
[----:B------:R-:W-:-:S04]  /*74f0*/  @!P1 IMAD.WIDE.U32 R14, R21, 0x50, R14 ;  /* 0x00000050150e9825 */ /* 0x000fc800078e000e */
[----:B------:R-:W-:Y:S02]  /*7500*/  @!P1 IMAD.MOV.U32 R10, RZ, RZ, c[0x0][0x1a4] ;  /* 0x00006900ff0a9624 */ /* 0x000fe400078e00ff */
[----:B------:R-:W-:Y:S02]  /*7510*/  @!P1 IMAD R11, R11, 0x30, RZ ;  /* 0x000000300b0b9824 */ /* 0x000fe400078e02ff */
[----:B------:R-:W-:-:S03]  /*7520*/  @!P1 IMAD.WIDE.U32 R12, R21, 0x60, R12 ;  /* 0x00000060150c9825 */ /* 0x000fc600078e000c */
[----:B------:R-:W-:Y:S01]  /*7530*/  @!P1 IADD3.X R17, R4, R17, R11, P3, !PT ;  /* 0x0000001104119210 */ /* 0x000fe20001ffe40b */
[----:B------:R-:W-:Y:S01]  /*7540*/  @!P1 IMAD.WIDE.U32 R18, R21, 0x70, R18 ;  /* 0x0000007015129825 */ /* 0x000fe200078e0012 */
[----:B------:R-:W-:Y:S02]  /*7550*/  @!P1 LEA.HI.X R21, R5, c[0x0][0x174], R24, 0x1, P2 ;  /* 0x00005d0005159a11 */ /* 0x000fe400010f0c18 */
[C---:B------:R-:W-:Y:S01]  /*7560*/  @!P1 IADD3 R6, P3, R3.reuse, R6, RZ ;  /* 0x0000000603069210 */ /* 0x040fe20007f7e0ff */
[----:B------:R-:W-:Y:S01]  /*7570*/  @!P1 IMAD R5, R10, 0x50, RZ ;  /* 0x000000500a059824 */ /* 0x000fe200078e02ff */
[C---:B------:R-:W-:Y:S01]  /*7580*/  @!P1 IADD3 R10, P2, R3.reuse, R14, RZ ;  /* 0x0000000e030a9210 */ /* 0x040fe20007f5e0ff */
[----:B------:R-:W-:Y:S01]  /*7590*/  @!P1 IMAD.MOV.U32 R14, RZ, RZ, c[0x0][0x1a4] ;  /* 0x00006900ff0e9624 */ /* 0x000fe200078e00ff */
[----:B------:R-:W-:Y:S01]  /*75a0*/  @!P1 LEA R22, P5, R6, c[0x0][0x170], 0x1 ;  /* 0x00005c0006169a11 */ /* 0x000fe200078a08ff */
[----:B------:R-:W-:Y:S01]  /*75b0*/  @!P1 IMAD.MOV.U32 R11, RZ, RZ, c[0x0][0x1a4] ;  /* 0x00006900ff0b9624 */ /* 0x000fe200078e00ff */
[C---:B------:R-:W-:Y:S01]  /*75c0*/  @!P1 IADD3.X R5, R4.reuse, R15, R5, P2, !PT ;  /* 0x0000000f04059210 */ /* 0x040fe200017fe405 */
[----:B------:R-:W-:Y:S01]  /*75d0*/  @!P1 IMAD.X R7, R4, 0x1, R7, P3 ;  /* 0x0000000104079824 */ /* 0x000fe200018e0607 */
[C---:B------:R-:W-:Y:S01]  /*75e0*/  @!P1 IADD3 R8, P2, R3.reuse, R8, RZ ;  /* 0x0000000803089210 */ /* 0x040fe20007f5e0ff */
[----:B------:R-:W-:Y:S01]  /*75f0*/  @!P1 IMAD R15, R14, 0x60, RZ ;  /* 0x000000600e0f9824 */ /* 0x000fe200078e02ff */
[----:B------:R-:W-:Y:S01]  /*7600*/  @!P1 IADD3 R12, P3, R3, R12, RZ ;  /* 0x0000000c030c9210 */ /* 0x000fe20007f7e0ff */
[----:B------:R-:W-:Y:S01]  /*7610*/  @!P1 IMAD R11, R11, 0x70, RZ ;  /* 0x000000700b0b9824 */ /* 0x000fe200078e02ff */
[----:B------:R-:W-:Y:S01]  /*7620*/  @!P1 LEA.HI.X R23, R6, c[0x0][0x174], R7, 0x1, P5 ;  /* 0x00005d0006179a11 */ /* 0x000fe200028f0c07 */
[----:B------:R-:W-:Y:S01]  /*7630*/  @!P1 IMAD.X R9, R4, 0x1, R9, P2 ;  /* 0x0000000104099824 */ /* 0x000fe200010e0609 */
[----:B------:R-:W-:Y:S01]  /*7640*/  @!P1 IADD3 R3, P2, R3, R18, RZ ;  /* 0x0000001203039210 */ /* 0x000fe20007f5e0ff */
[----:B------:R-:W-:Y:S01]  /*7650*/  @!PT LDS RZ, [RZ] ;  /* 0x00000000fffff984 */ /* 0x000fe20000000800 */
[----:B------:R-:W-:Y:S01]  /*7660*/  @!PT LDS RZ, [RZ] ;  /* 0x00000000fffff984 */ /* 0x000fe20000000800 */
[----:B------:R-:W-:Y:S01]  /*7670*/  @!PT LDS RZ, [RZ] ;  /* 0x00000000fffff984 */ /* 0x000fe20000000800 */
[----:B------:R2:W-:Y:S01]  /*7680*/  @!P1 LDGSTS.E.BYPASS.LTC128B.128 [R179+0x6800], [R20.64] ;  /* 0x0680000014b39fae */ /* 0x0005e2000b901d46 */
[----:B------:R-:W-:-:S02]  /*7690*/  @!P1 LEA R18, P4, R8, c[0x0][0x170], 0x1 ;  /* 0x00005c0008129a11 */ /* 0x000fc400078808ff */
[----:B------:R-:W-:Y:S01]  /*76a0*/  @!P1 LEA R6, P5, R16, c[0x0][0x170], 0x1 ;  /* 0x00005c0010069a11 */ /* 0x000fe200078a08ff */
[----:B------:R-:W-:Y:S01]  /*76b0*/  @P1 STS.128 [R179+0x7000], RZ ;  /* 0x007000ffb3001388 */ /* 0x000fe20000000c00 */
[C---:B------:R-:W-:Y:S02]  /*76c0*/  @!P1 IADD3.X R15, R4.reuse, R15, R13, P3, !PT ;  /* 0x0000000f040f9210 */ /* 0x040fe40001ffe40d */
[----:B------:R-:W-:Y:S01]  /*76d0*/  @!P1 IADD3.X R4, R4, R19, R11, P2, !PT ;  /* 0x0000001304049210 */ /* 0x000fe200017fe40b */
        /* <DEDUP_REMOVED lines=8> */
[----:B------:R-:W-:Y:S02]  /*7760*/  @!P1 LEA R8, P3, R12, c[0x0][0x170], 0x1 ;  /* 0x00005c000c089a11 */ /* 0x000fe400078608ff */
        /* <DEDUP_REMOVED lines=29> */
[----:B------:R-:W4:Y:S04]  /*7940*/  LDSM.16.M88.4 R12, [R171+0x2000] ;  /* 0x00200000ab0c783b */ /* 0x000f280000000200 */
[----:B------:R-:W-:Y:S04]  /*7950*/  LDSM.16.M88.4 R104, [R170] ;  /* 0x00000000aa68783b */ /* 0x000fe80000000200 */
[----:B------:R-:W-:Y:S04]  /*7960*/  LDSM.16.M88.4 R28, [R165+0x2000] ;  /* 0x00200000a51c783b */ /* 0x000fe80000000200 */
[----:B---3--:R-:W1:Y:S04]  /*7970*/  LDSM.16.M88.4 R4, [R171+0x2800] ;  /* 0x00280000ab04783b */ /* 0x008e680000000200 */
[----:B------:R-:W2:Y:S04]  /*7980*/  LDSM.16.M88.4 R52, [R171+0x3800] ;  /* 0x00380000ab34783b */ /* 0x000ea80000000200 */
[----:B------:R-:W3:Y:S04]  /*7990*/  LDSM.16.M88.4 R44, [R171+0x4000] ;  /* 0x00400000ab2c783b */ /* 0x000ee80000000200 */
[----:B------:R-:W2:Y:S04]  /*79a0*/  LDSM.16.M88.4 R24, [R165+0x2800] ;  /* 0x00280000a518783b */ /* 0x000ea80000000200 */
[----:B------:R-:W2:Y:S04]  /*79b0*/  LDSM.16.M88.4 R60, [R171+0x3000] ;  /* 0x00300000ab3c783b */ /* 0x000ea80000000200 */
[----:B------:R-:W2:Y:S04]  /*79c0*/  LDSM.16.M88.4 R36, [R171+0x4800] ;  /* 0x00480000ab24783b */ /* 0x000ea80000000200 */
[----:B------:R-:W-:Y:S01]  /*79d0*/  LDSM.16.M88.4 R116, [R171+0x5800] ;  /* 0x00580000ab74783b */ /* 0x000fe20000000200 */
[C---:B----4-:R-:W-:Y:S03]  /*79e0*/  HMMA.16816.F32 R16, R20.reuse, R12, RZ ;  /* 0x0000000c1410723c */ /* 0x050fe600000018ff */
        /* <DEDUP_REMOVED lines=8> */
[----:B------:R-:W5:Y:S07]  /*7a70*/  LDSM.16.M88.4 R28, [R171+0x5000] ;  /* 0x00500000ab1c783b */ /* 0x000f6e0000000200 */
[C---:B------:R-:W-:Y:S08]  /*7a80*/  HMMA.16816.F32 R4, R20.reuse, R6, RZ ;  /* 0x000000061404723c */ /* 0x040ff000000018ff */
[C---:B--2---:R-:W-:Y:S08]  /*7a90*/  HMMA.16816.F32 R56, R20.reuse, R52, RZ ;  /* 0x000000341438723c */ /* 0x044ff000000018ff */
[C---:B---3--:R-:W-:Y:S08]  /*7aa0*/  HMMA.16816.F32 R48, R20.reuse, R44, RZ ;  /* 0x0000002c1430723c */ /* 0x048ff000000018ff */
[C---:B------:R-:W-:Y:S08]  /*7ab0*/  HMMA.16816.F32 R52, R20.reuse, R54, RZ ;  /* 0x000000361434723c */ /* 0x040ff000000018ff */
[----:B------:R-:W-:Y:S08]  /*7ac0*/  HMMA.16816.F32 R44, R20, R46, RZ ;  /* 0x0000002e142c723c */ /* 0x000ff000000018ff */
[C---:B------:R-:W-:Y:S08]  /*7ad0*/  HMMA.16816.F32 R8, R104.reuse, R24, R8 ;  /* 0x000000186808723c */ /* 0x040ff00000001808 */
[----:B------:R-:W-:Y:S08]  /*7ae0*/  HMMA.16816.F32 R4, R104, R26, R4 ;  /* 0x0000001a6804723c */ /* 0x000ff00000001804 */
        /* <DEDUP_REMOVED lines=49> */
[----:B------:R-:W-:Y:S01]  /*7e00*/  HMMA.16816.F32 R28, R104, R114, R28 ;  /* 0x00000072681c723c */ /* 0x000fe2000000181c */
[----:B------:R-:W2:Y:S04]  /*7e10*/  LDSM.16.M88.4 R104, [R100+0x800] ;  /* 0x000800006468783b */ /* 0x000ea80000000200 */
[----:B------:R-:W3:Y:S03]  /*7e20*/  LDSM.16.M88.4 R112, [R100+0x1000] ;  /* 0x001000006470783b */ /* 0x000ee60000000200 */
[C---:B-1----:R-:W-:Y:S08]  /*7e30*/  HMMA.16816.F32 R16, R116.reuse, R108, R16 ;  /* 0x0000006c7410723c */ /* 0x042ff00000001810 */
[C---:B------:R-:W-:Y:S01]  /*7e40*/  HMMA.16816.F32 R12, R116.reuse, R110, R12 ;  /* 0x0000006e740c723c */ /* 0x040fe2000000180c */
[----:B------:R-:W1:Y:S07]  /*7e50*/  LDSM.16.M88.4 R108, [R100+0x1800] ;  /* 0x00180000646c783b */ /* 0x000e6e0000000200 */
[C---:B--2---:R-:W-:Y:S08]  /*7e60*/  HMMA.16816.F32 R8, R116.reuse, R104, R8 ;  /* 0x000000687408723c */ /* 0x044ff00000001808 */
[----:B------:R-:W-:Y:S01]  /*7e70*/  HMMA.16816.F32 R4, R116, R106, R4 ;  /* 0x0000006a7404723c */ /* 0x000fe20000001804 */
[----:B------:R-:W2:Y:S01]  /*7e80*/  LDSM.16.M88.4 R104, [R100+0x2000] ;  /* 0x002000006468783b */ /* 0x000ea20000000200 */
[----:B------:R-:W-:-:S02]  /*7e90*/  FMUL.FTZ R3, R16, c[0x0][0x2ec] ;  /* 0x0000bb0010037a20 */ /* 0x000fc40000410000 */
[----:B------:R-:W-:Y:S02]  /*7ea0*/  FMUL.FTZ R16, R18, c[0x0][0x2ec] ;  /* 0x0000bb0012107a20 */ /* 0x000fe40000410000 */
[----:B------:R-:W-:Y:S02]  /*7eb0*/  FMUL.FTZ R18, R19, c[0x0][0x2ec] ;  /* 0x0000bb0013127a20 */ /* 0x000fe40000410000 */
[C---:B---3--:R-:W-:Y:S01]  /*7ec0*/  HMMA.16816.F32 R64, R116.reuse, R112, R64 ;  /* 0x000000707440723c */ /* 0x048fe20000001840 */
[----:B------:R-:W-:Y:S01]  /*7ed0*/  FMUL.FTZ R19, R12, c[0x0][0x2ec] ;  /* 0x0000bb000c137a20 */ /* 0x000fe20000410000 */
[----:B------:R-:W-:Y:S01]  /*7ee0*/  MUFU.TANH R3, R3 ;  /* 0x0000000300037308 */ /* 0x000fe20000002400 */
[----:B------:R-:W-:Y:S02]  /*7ef0*/  FMUL.FTZ R14, R14, c[0x0][0x2ec] ;  /* 0x0000bb000e0e7a20 */ /* 0x000fe40000410000 */
[----:B------:R-:W-:Y:S02]  /*7f00*/  FMUL.FTZ R12, R13, c[0x0][0x2ec] ;  /* 0x0000bb000d0c7a20 */ /* 0x000fe40000410000 */
[----:B------:R-:W-:Y:S01]  /*7f10*/  FMUL.FTZ R13, R15, c[0x0][0x2ec] ;  /* 0x0000bb000f0d7a20 */ /* 0x000fe20000410000 */
[----:B------:R-:W-:Y:S01]  /*7f20*/  HMMA.16816.F32 R60, R116, R114, R60 ;  /* 0x00000072743c723c */ /* 0x000fe2000000183c */
[----:B------:R-:W3:Y:S01]  /*7f30*/  LDSM.16.M88.4 R112, [R100+0x2800] ;  /* 0x002800006470783b */ /* 0x000ee20000000200 */
[----:B------:R-:W4:Y:S01]  /*7f40*/  MUFU.TANH R19, R19 ;  /* 0x0000001300137308 */ /* 0x000f220000002400 */
[----:B------:R-:W-:-:S02]  /*7f50*/  FMUL.FTZ R121, R8, c[0x0][0x2ec] ;  /* 0x0000bb0008797a20 */ /* 0x000fc40000410000 */
[----:B------:R-:W-:Y:S02]  /*7f60*/  FMUL.FTZ R10, R10, c[0x0][0x2ec] ;  /* 0x0000bb000a0a7a20 */ /* 0x000fe40000410000 */
[----:B------:R-:W-:Y:S01]  /*7f70*/  FMUL.FTZ R8, R9, c[0x0][0x2ec] ;  /* 0x0000bb0009087a20 */ /* 0x000fe20000410000 */
[C---:B-1----:R-:W-:Y:S01]  /*7f80*/  HMMA.16816.F32 R56, R116.reuse, R108, R56 ;  /* 0x0000006c7438723c */ /* 0x042fe20000001838 */
[----:B------:R-:W-:Y:S01]  /*7f90*/  FMUL.FTZ R15, R4, c[0x0][0x2ec] ;  /* 0x0000bb00040f7a20 */ /* 0x000fe20000410000 */
[----:B------:R-:W1:Y:S01]  /*7fa0*/  MUFU.TANH R14, R14 ;  /* 0x0000000e000e7308 */ /* 0x000e620000002400 */
[----:B------:R-:W-:Y:S02]  /*7fb0*/  FMUL.FTZ R6, R6, c[0x0][0x2ec] ;  /* 0x0000bb0006067a20 */ /* 0x000fe40000410000 */
[----:B------:R-:W-:Y:S02]  /*7fc0*/  FMUL.FTZ R9, R11, c[0x0][0x2ec] ;  /* 0x0000bb000b097a20 */ /* 0x000fe40000410000 */
[----:B------:R-:W-:Y:S01]  /*7fd0*/  IMAD.SHL.U32 R11, R180, 0x80, RZ ;  /* 0x00000080b40b7824 */ /* 0x000fe200078e00ff */
[----:B------:R-:W-:Y:S01]  /*7fe0*/  HMMA.16816.F32 R52, R116, R110, R52 ;  /* 0x0000006e7434723c */ /* 0x000fe20000001834 */
[----:B------:R-:W5:Y:S01]  /*7ff0*/  LDSM.16.M88.4 R108, [R100+0x3000] ;  /* 0x00300000646c783b */ /* 0x000f620000000200 */
[----:B------:R-:W1:Y:S01]  /*8000*/  MUFU.TANH R121, R121 ;  /* 0x0000007900797308 */ /* 0x000e620000002400 */
[----:B------:R-:W-:-:S02]  /*8010*/  FMUL.FTZ R7, R7, c[0x0][0x2ec] ;  /* 0x0000bb0007077a20 */ /* 0x000fc40000410000 */
[----:B------:R-:W-:Y:S01]  /*8020*/  FMUL.FTZ R4, R5, c[0x0][0x2ec] ;  /* 0x0000bb0005047a20 */ /* 0x000fe20000410000 */
[--C-:B------:R-:W-:Y:S01]  /*8030*/  LOP3.LUT R5, R11, 0x8, R126.reuse, 0xfe, !PT ;  /* 0x000000080b057812 */ /* 0x100fe200078efe7e */
[----:B------:R-:W-:Y:S01]  /*8040*/  FMUL.FTZ R64, R64, c[0x0][0x2ec] ;  /* 0x0000bb0040407a20 */ /* 0x000fe20000410000 */
[C---:B--2---:R-:W-:Y:S01]  /*8050*/  HMMA.16816.F32 R48, R116.reuse, R104, R48 ;  /* 0x000000687430723c */ /* 0x044fe20000001830 */
[----:B------:R-:W-:Y:S01]  /*8060*/  FMUL.FTZ R66, R66, c[0x0][0x2ec] ;  /* 0x0000bb0042427a20 */ /* 0x000fe20000410000 */
[----:B------:R-:W-:Y:S01]  /*8070*/  MUFU.TANH R10, R10 ;  /* 0x0000000a000a7308 */ /* 0x000fe20000002400 */
[----:B------:R-:W-:Y:S01]  /*8080*/  FMUL.FTZ R60, R60, c[0x0][0x2ec] ;  /* 0x0000bb003c3c7a20 */ /* 0x000fe20000410000 */
[C---:B------:R-:W-:Y:S01]  /*8090*/  ISETP.GE.AND P3, PT, R5.reuse, R128, PT ;  /* 0x000000800500720c */ /* 0x040fe20003f66270 */
[----:B------:R-:W-:Y:S01]  /*80a0*/  FMUL.FTZ R62, R62, c[0x0][0x2ec] ;  /* 0x0000bb003e3e7a20 */ /* 0x000fe20000410000 */
[----:B------:R-:W-:Y:S01]  /*80b0*/  ISETP.GE.AND P2, PT, R5, R127, PT ;  /* 0x0000007f0500720c */ /* 0x000fe20003f46270 */
[----:B------:R-:W-:Y:S01]  /*80c0*/  FMUL.FTZ R67, R67, c[0x0][0x2ec] ;  /* 0x0000bb0043437a20 */ /* 0x000fe20000410000 */
[----:B------:R-:W-:Y:S01]  /*80d0*/  HMMA.16816.F32 R44, R116, R106, R44 ;  /* 0x0000006a742c723c */ /* 0x000fe2000000182c */
[----:B------:R-:W2:Y:S01]  /*80e0*/  LDSM.16.M88.4 R104, [R100+0x3800] ;  /* 0x003800006468783b */ /* 0x000ea20000000200 */
[----:B------:R-:W-:Y:S01]  /*80f0*/  FMUL.FTZ R207, R56, c[0x0][0x2ec] ;  /* 0x0000bb0038cf7a20 */ /* 0x000fe20000410000 */
[----:B------:R-:W1:Y:S01]  /*8100*/  MUFU.TANH R15, R15 ;  /* 0x0000000f000f7308 */ /* 0x000e620000002400 */
[----:B------:R-:W-:Y:S01]  /*8110*/  FMUL.FTZ R56, R58, c[0x0][0x2ec] ;  /* 0x0000bb003a387a20 */ /* 0x000fe20000410000 */
[----:B------:R-:W-:Y:S01]  /*8120*/  LOP3.LUT R5, R11, 0x18, R126, 0xfe, !PT ;  /* 0x000000180b057812 */ /* 0x000fe200078efe7e */
[----:B------:R-:W-:Y:S01]  /*8130*/  FMUL.FTZ R217, R57, c[0x0][0x2ec] ;  /* 0x0000bb0039d97a20 */ /* 0x000fe20000410000 */
[----:B------:R-:W-:-:S04]  /*8140*/  DEPBAR.LE SB0, 0x0 ;  /* 0x000080000000791a */ /* 0x000fc80000000000 */
[C---:B---3--:R-:W-:Y:S01]  /*8150*/  HMMA.16816.F32 R40, R116.reuse, R112, R40 ;  /* 0x000000707428723c */ /* 0x048fe20000001828 */
[----:B------:R-:W-:Y:S01]  /*8160*/  MUFU.TANH R6, R6 ;  /* 0x0000000600067308 */ /* 0x000fe20000002400 */
[----:B------:R-:W-:Y:S01]  /*8170*/  FMUL.FTZ R52, R52, c[0x0][0x2ec] ;  /* 0x0000bb0034347a20 */ /* 0x000fe20000410000 */
[----:B------:R-:W-:Y:S01]  /*8180*/  ISETP.GE.AND P4, PT, R5, R128, PT ;  /* 0x000000800500720c */ /* 0x000fe20003f86270 */
[----:B------:R-:W-:Y:S02]  /*8190*/  FMUL.FTZ R54, R54, c[0x0][0x2ec] ;  /* 0x0000bb0036367a20 */ /* 0x000fe40000410000 */
[----:B------:R-:W-:Y:S02]  /*81a0*/  FMUL.FTZ R48, R48, c[0x0][0x2ec] ;  /* 0x0000bb0030307a20 */ /* 0x000fe40000410000 */
[----:B------:R-:W-:Y:S01]  /*81b0*/  HMMA.16816.F32 R36, R116, R114, R36 ;  /* 0x000000727424723c */ /* 0x000fe20000001824 */
[----:B------:R3:W-:Y:S01]  /*81c0*/  MUFU.TANH R225, R7 ;  /* 0x0000000700e17308 */ /* 0x0007e20000002400 */
[----:B------:R-:W-:-:S02]  /*81d0*/  FMUL.FTZ R49, R49, c[0x0][0x2ec] ;  /* 0x0000bb0031317a20 */ /* 0x000fc40000410000 */
[----:B------:R-:W-:Y:S02]  /*81e0*/  FMUL.FTZ R50, R50, c[0x0][0x2ec] ;  /* 0x0000bb0032327a20 */ /* 0x000fe40000410000 */
[----:B------:R-:W-:Y:S02]  /*81f0*/  FMUL.FTZ R51, R51, c[0x0][0x2ec] ;  /* 0x0000bb0033337a20 */ /* 0x000fe40000410000 */
[----:B-----5:R-:W-:Y:S01]  /*8200*/  HMMA.16816.F32 R32, R116, R108, R32 ;  /* 0x0000006c7420723c */ /* 0x020fe20000001820 */
[----:B------:R-:W5:Y:S01]  /*8210*/  MUFU.TANH R147, R64 ;  /* 0x0000004000937308 */ /* 0x000f620000002400 */
[----:B------:R-:W-:Y:S02]  /*8220*/  FMUL.FTZ R44, R44, c[0x0][0x2ec] ;  /* 0x0000bb002c2c7a20 */ /* 0x000fe40000410000 */
[----:B------:R-:W-:Y:S02]  /*8230*/  FMUL.FTZ R46, R46, c[0x0][0x2ec] ;  /* 0x0000bb002e2e7a20 */ /* 0x000fe40000410000 */
[----:B------:R-:W-:-:S02]  /*8240*/  FMUL.FTZ R59, R59, c[0x0][0x2ec] ;  /* 0x0000bb003b3b7a20 */ /* 0x000fc40000410000 */
[C---:B------:R-:W-:Y:S01]  /*8250*/  HMMA.16816.F32 R28, R116.reuse, R110, R28 ;  /* 0x0000006e741c723c */ /* 0x040fe2000000181c */
[----:B------:R-:W1:Y:S01]  /*8260*/  MUFU.TANH R145, R66 ;  /* 0x0000004200917308 */ /* 0x000e620000002400 */
[C-C-:B---3--:R-:W-:Y:S01]  /*8270*/  LOP3.LUT R7, R11.reuse, 0x10, R126.reuse, 0xfe, !PT ;  /* 0x000000100b077812 */ /* 0x148fe200078efe7e */
[----:B------:R-:W-:Y:S01]  /*8280*/  FMUL.FTZ R135, R40, c[0x0][0x2ec] ;  /* 0x0000bb0028877a20 */ /* 0x000fe20000410000 */
[--C-:B------:R-:W-:Y:S01]  /*8290*/  LOP3.LUT R40, R11, 0x20, R126.reuse, 0xfe, !PT ;  /* 0x000000200b287812 */ /* 0x100fe200078efe7e */
[----:B------:R-:W-:Y:S01]  /*82a0*/  FMUL.FTZ R42, R42, c[0x0][0x2ec] ;  /* 0x0000bb002a2a7a20 */ /* 0x000fe20000410000 */
[-C--:B------:R-:W-:Y:S01]  /*82b0*/  ISETP.GE.AND P5, PT, R7, R128.reuse, PT ;  /* 0x000000800700720c */ /* 0x080fe20003fa6270 */
[----:B------:R-:W-:Y:S01]  /*82c0*/  FMUL.FTZ R63, R63, c[0x0][0x2ec] ;  /* 0x0000bb003f3f7a20 */ /* 0x000fe20000410000 */
[C---:B--2---:R-:W-:Y:S01]  /*82d0*/  HMMA.16816.F32 R24, R116.reuse, R104, R24 ;  /* 0x000000687418723c */ /* 0x044fe20000001818 */
[----:B------:R-:W-:Y:S01]  /*82e0*/  MUFU.TANH R143, R60 ;  /* 0x0000003c008f7308 */ /* 0x000fe20000002400 */
[-C--:B------:R-:W-:Y:S01]  /*82f0*/  ISETP.GE.AND P6, PT, R7, R127.reuse, PT ;  /* 0x0000007f0700720c */ /* 0x080fe20003fc6270 */
[----:B------:R-:W-:Y:S01]  /*8300*/  FMUL.FTZ R38, R38, c[0x0][0x2ec] ;  /* 0x0000bb0026267a20 */ /* 0x000fe20000410000 */
[----:B----4-:R-:W-:Y:S01]  /*8310*/  FSEL R7, R19, -INF , !P3 ;  /* 0xff80000013077808 */ /* 0x010fe20005800000 */
[----:B------:R-:W-:Y:S01]  /*8320*/  FMUL.FTZ R36, R36, c[0x0][0x2ec] ;  /* 0x0000bb0024247a20 */ /* 0x000fe20000410000 */
[-C--:B------:R-:W-:Y:S01]  /*8330*/  ISETP.GE.AND P3, PT, R5, R127.reuse, PT ;  /* 0x0000007f0500720c */ /* 0x080fe20003f66270 */
[----:B------:R-:W-:Y:S01]  /*8340*/  FMUL.FTZ R17, R17, c[0x0][0x2ec] ;  /* 0x0000bb0011117a20 */ /* 0x000fe20000410000 */
[----:B------:R-:W-:Y:S01]  /*8350*/  HMMA.16816.F32 R20, R116, R106, R20 ;  /* 0x0000006a7414723c */ /* 0x000fe20000001814 */
[----:B------:R-:W2:Y:S01]  /*8360*/  MUFU.TANH R151, R62 ;  /* 0x0000003e00977308 */ /* 0x000ea20000002400 */
[----:B-1----:R-:W-:Y:S01]  /*8370*/  FSEL R5, R14, -INF , !P2 ;  /* 0xff8000000e057808 */ /* 0x002fe20005000000 */
[----:B------:R-:W-:Y:S01]  /*8380*/  FMUL.FTZ R32, R32, c[0x0][0x2ec] ;  /* 0x0000bb0020207a20 */ /* 0x000fe20000410000 */
[C-C-:B------:R-:W-:Y:S01]  /*8390*/  LOP3.LUT R19, R11.reuse, 0x28, R126.reuse, 0xfe, !PT ;  /* 0x000000280b137812 */ /* 0x140fe200078efe7e */
[----:B------:R-:W-:Y:S01]  /*83a0*/  FMUL.FTZ R34, R34, c[0x0][0x2ec] ;  /* 0x0000bb0022227a20 */ /* 0x000fe20000410000 */
[----:B------:R-:W-:Y:S01]  /*83b0*/  LOP3.LUT R14, R11, 0x30, R126, 0xfe, !PT ;  /* 0x000000300b0e7812 */ /* 0x000fe200078efe7e */
[----:B------:R-:W-:Y:S01]  /*83c0*/  FMUL.FTZ R53, R53, c[0x0][0x2ec] ;  /* 0x0000bb0035357a20 */ /* 0x000fe20000410000 */
[----:B------:R-:W-:Y:S01]  /*83d0*/  FSEL R121, R121, -INF , !P5 ;  /* 0xff80000079797808 */ /* 0x000fe20006800000 */
[----:B------:R-:W1:Y:S01]  /*83e0*/  MUFU.TANH R207, R207 ;  /* 0x000000cf00cf7308 */ /* 0x000e620000002400 */
[----:B------:R-:W-:Y:S01]  /*83f0*/  FSEL R119, R15, -INF , !P4 ;  /* 0xff8000000f777808 */ /* 0x000fe20006000000 */
[----:B------:R-:W-:Y:S01]  /*8400*/  FMUL.FTZ R28, R28, c[0x0][0x2ec] ;  /* 0x0000bb001c1c7a20 */ /* 0x000fe20000410000 */
[----:B------:R-:W-:Y:S01]  /*8410*/  ISETP.GE.AND P2, PT, R40, R128, PT ;  /* 0x000000802800720c */ /* 0x000fe20003f46270 */
[----:B------:R-:W-:Y:S01]  /*8420*/  FMUL.FTZ R30, R30, c[0x0][0x2ec] ;  /* 0x0000bb001e1e7a20 */ /* 0x000fe20000410000 */
[-C--:B------:R-:W-:Y:S01]  /*8430*/  ISETP.GE.AND P5, PT, R40, R127.reuse, PT ;  /* 0x0000007f2800720c */ /* 0x080fe20003fa6270 */
[----:B------:R-:W-:Y:S01]  /*8440*/  FMUL.FTZ R55, R55, c[0x0][0x2ec] ;  /* 0x0000bb0037377a20 */ /* 0x000fe20000410000 */
[-C--:B------:R-:W-:Y:S01]  /*8450*/  ISETP.GE.AND P4, PT, R19, R127.reuse, PT ;  /* 0x0000007f1300720c */ /* 0x080fe20003f86270 */
[----:B------:R-:W-:Y:S01]  /*8460*/  MUFU.TANH R56, R56 ;  /* 0x0000003800387308 */ /* 0x000fe20000002400 */
[----:B-----5:R-:W-:Y:S01]  /*8470*/  FSEL R147, R147, -INF , !P2 ;  /* 0xff80000093937808 */ /* 0x020fe20005000000 */
[----:B------:R-:W-:Y:S01]  /*8480*/  FMUL.FTZ R24, R24, c[0x0][0x2ec] ;  /* 0x0000bb0018187a20 */ /* 0x000fe20000410000 */
[----:B------:R-:W-:Y:S01]  /*8490*/  FSEL R145, R145, -INF , !P5 ;  /* 0xff80000091917808 */ /* 0x000fe20006800000 */
[----:B------:R-:W-:Y:S01]  /*84a0*/  FMUL.FTZ R26, R26, c[0x0][0x2ec] ;  /* 0x0000bb001a1a7a20 */ /* 0x000fe20000410000 */
[----:B--2---:R-:W-:Y:S01]  /*84b0*/  FSEL R151, R151, -INF , !P4 ;  /* 0xff80000097977808 */ /* 0x004fe20006000000 */
[----:B------:R-:W-:Y:S01]  /*84c0*/  FMUL.FTZ R65, R65, c[0x0][0x2ec] ;  /* 0x0000bb0041417a20 */ /* 0x000fe20000410000 */
[----:B------:R-:W-:Y:S01]  /*84d0*/  ISETP.GE.AND P2, PT, R14, R127, PT ;  /* 0x0000007f0e00720c */ /* 0x000fe20003f46270 */
[----:B------:R-:W-:Y:S01]  /*84e0*/  MUFU.TANH R205, R52 ;  /* 0x0000003400cd7308 */ /* 0x000fe20000002400 */
        /* <DEDUP_REMOVED lines=9> */
[----:B------:R-:W2:Y:S01]  /*8580*/  MUFU.TANH R155, R48 ;  /* 0x00000030009b7308 */ /* 0x000ea20000002400 */
[----:B------:R-:W-:Y:S02]  /*8590*/  FMUL.FTZ R27, R27, c[0x0][0x2ec] ;  /* 0x0000bb001b1b7a20 */ /* 0x000fe40000410000 */
[----:B------:R-:W-:Y:S02]  /*85a0*/  FMUL.FTZ R47, R47, c[0x0][0x2ec] ;  /* 0x0000bb002f2f7a20 */ /* 0x000fe40000410000 */
[----:B------:R-:W-:Y:S02]  /*85b0*/  FMUL.FTZ R39, R39, c[0x0][0x2ec] ;  /* 0x0000bb0027277a20 */ /* 0x000fe40000410000 */
[----:B------:R-:W-:Y:S01]  /*85c0*/  FMUL.FTZ R33, R33, c[0x0][0x2ec] ;  /* 0x0000bb0021217a20 */ /* 0x000fe20000410000 */
[----:B------:R3:W-:Y:S01]  /*85d0*/  MUFU.TANH R203, R49 ;  /* 0x0000003100cb7308 */ /* 0x0007e20000002400 */
[----:B------:R-:W-:-:S02]  /*85e0*/  FMUL.FTZ R35, R35, c[0x0][0x2ec] ;  /* 0x0000bb0023237a20 */ /* 0x000fc40000410000 */
[----:B------:R-:W-:Y:S02]  /*85f0*/  FMUL.FTZ R31, R31, c[0x0][0x2ec] ;  /* 0x0000bb001f1f7a20 */ /* 0x000fe40000410000 */
[----:B------:R-:W-:Y:S02]  /*8600*/  FMUL.FTZ R25, R25, c[0x0][0x2ec] ;  /* 0x0000bb0019197a20 */ /* 0x000fe40000410000 */
[----:B------:R-:W-:Y:S01]  /*8610*/  FMUL.FTZ R21, R21, c[0x0][0x2ec] ;  /* 0x0000bb0015157a20 */ /* 0x000fe20000410000 */
[----:B------:R-:W4:Y:S01]  /*8620*/  MUFU.TANH R153, R50 ;  /* 0x0000003200997308 */ /* 0x000f220000002400 */
[----:B------:R-:W-:-:S07]  /*8630*/  FMUL.FTZ R23, R23, c[0x0][0x2ec] ;  /* 0x0000bb0017177a20 */ /* 0x000fce0000410000 */
[----:B------:R5:W-:Y:S01]  /*8640*/  MUFU.TANH R189, R51 ;  /* 0x0000003300bd7308 */ /* 0x000be20000002400 */
[----:B---3--:R-:W-:Y:S02]  /*8650*/  FSEL R49, R6, -INF , !P3 ;  /* 0xff80000006317808 */ /* 0x008fe40005800000 */
[-C--:B------:R-:W-:Y:S02]  /*8660*/  ISETP.GE.AND P3, PT, R14, R128.reuse, PT ;  /* 0x000000800e00720c */ /* 0x080fe40003f66270 */
[----:B------:R-:W-:Y:S02]  /*8670*/  LOP3.LUT R6, R11, 0x40, R126, 0xfe, !PT ;  /* 0x000000400b067812 */ /* 0x000fe400078efe7e */
[----:B-1----:R-:W-:Y:S01]  /*8680*/  FSEL R207, R207, -INF , !P3 ;  /* 0xff800000cfcf7808 */ /* 0x002fe20005800000 */
[----:B------:R-:W-:Y:S01]  /*8690*/  MUFU.TANH R187, R44 ;  /* 0x0000002c00bb7308 */ /* 0x000fe20000002400 */
[C---:B------:R-:W-:Y:S02]  /*86a0*/  ISETP.GE.AND P4, PT, R6.reuse, R128, PT ;  /* 0x000000800600720c */ /* 0x040fe40003f86270 */
[----:B------:R-:W-:-:S02]  /*86b0*/  ISETP.GE.AND P3, PT, R6, R127, PT ;  /* 0x0000007f0600720c */ /* 0x000fc40003f66270 */
[--C-:B------:R-:W-:Y:S02]  /*86c0*/  LOP3.LUT R6, R11, 0x50, R126.reuse, 0xfe, !PT ;  /* 0x000000500b067812 */ /* 0x100fe400078efe7e */
[----:B--2---:R-:W-:Y:S01]  /*86d0*/  FSEL R155, R155, -INF , !P4 ;  /* 0xff8000009b9b7808 */ /* 0x004fe20006000000 */
[----:B------:R-:W1:Y:S01]  /*86e0*/  MUFU.TANH R149, R46 ;  /* 0x0000002e00957308 */ /* 0x000e620000002400 */
[----:B-----5:R-:W-:Y:S02]  /*86f0*/  FSEL R51, R10, -INF , !P6 ;  /* 0xff8000000a337808 */ /* 0x020fe40007000000 */
[-C--:B------:R-:W-:Y:S02]  /*8700*/  ISETP.GE.AND P6, PT, R19, R128.reuse, PT ;  /* 0x000000801300720c */ /* 0x080fe40003fc6270 */
[----:B------:R-:W-:Y:S02]  /*8710*/  LOP3.LUT R10, R11, 0x38, R126, 0xfe, !PT ;  /* 0x000000380b0a7812 */ /* 0x000fe400078efe7e */
[----:B------:R-:W-:Y:S01]  /*8720*/  FSEL R143, R143, -INF , !P6 ;  /* 0xff8000008f8f7808 */ /* 0x000fe20007000000 */
[----:B------:R-:W2:Y:S01]  /*8730*/  MUFU.TANH R135, R135 ;  /* 0x0000008700877308 */ /* 0x000ea20000002400 */
[----:B------:R-:W-:-:S02]  /*8740*/  ISETP.GE.AND P5, PT, R10, R128, PT ;  /* 0x000000800a00720c */ /* 0x000fc40003fa6270 */
[-C--:B------:R-:W-:Y:S02]  /*8750*/  ISETP.GE.AND P6, PT, R10, R127.reuse, PT ;  /* 0x0000007f0a00720c */ /* 0x080fe40003fc6270 */
[----:B------:R-:W-:Y:S02]  /*8760*/  LOP3.LUT R10, R11, 0x48, R126, 0xfe, !PT ;  /* 0x000000480b0a7812 */ /* 0x000fe400078efe7e */
[----:B------:R-:W-:Y:S01]  /*8770*/  FSEL R205, R205, -INF , !P5 ;  /* 0xff800000cdcd7808 */ /* 0x000fe20006800000 */
[----:B------:R-:W3:Y:S01]  /*8780*/  MUFU.TANH R129, R42 ;  /* 0x0000002a00817308 */ /* 0x000ee20000002400 */
[----:B------:R-:W-:Y:S02]  /*8790*/  FSEL R57, R57, -INF , !P6 ;  /* 0xff80000039397808 */ /* 0x000fe40007000000 */
[----:B------:R-:W-:Y:S02]  /*87a0*/  ISETP.GE.AND P5, PT, R10, R127, PT ;  /* 0x0000007f0a00720c */ /* 0x000fe40003fa6270 */
[----:B------:R-:W-:-:S02]  /*87b0*/  ISETP.GE.AND P6, PT, R6, R128, PT ;  /* 0x000000800600720c */ /* 0x000fc40003fc6270 */
[----:B------:R-:W-:Y:S01]  /*87c0*/  ISETP.GE.AND P4, PT, R6, R127, PT ;  /* 0x0000007f0600720c */ /* 0x000fe20003f86270 */
[----:B------:R-:W-:Y:S01]  /*87d0*/  MUFU.TANH R123, R38 ;  /* 0x00000026007b7308 */ /* 0x000fe20000002400 */
[----:B------:R-:W-:Y:S02]  /*87e0*/  LOP3.LUT R6, R11, 0x60, R126, 0xfe, !PT ;  /* 0x000000600b067812 */ /* 0x000fe400078efe7e */
[----:B----4-:R-:W-:Y:S02]  /*87f0*/  FSEL R153, R153, -INF , !P3 ;  /* 0xff80000099997808 */ /* 0x010fe40005800000 */
[----:B-1----:R-:W-:Y:S02]  /*8800*/  FSEL R149, R149, -INF , !P5 ;  /* 0xff80000095957808 */ /* 0x002fe40006800000 */
[----:B--2---:R-:W-:Y:S01]  /*8810*/  FSEL R135, R135, -INF , !P6 ;  /* 0xff80000087877808 */ /* 0x004fe20007000000 */
[----:B------:R-:W1:Y:S01]  /*8820*/  MUFU.TANH R109, R32 ;  /* 0x00000020006d7308 */ /* 0x000e620000002400 */
[----:B------:R-:W-:-:S02]  /*8830*/  ISETP.GE.AND P5, PT, R6, R128, PT ;  /* 0x000000800600720c */ /* 0x000fc40003fa6270 */
[----:B------:R-:W-:Y:S02]  /*8840*/  ISETP.GE.AND P6, PT, R6, R127, PT ;  /* 0x0000007f0600720c */ /* 0x000fe40003fc6270 */
[----:B------:R-:W-:Y:S02]  /*8850*/  LOP3.LUT R6, R11, 0x70, R126, 0xfe, !PT ;  /* 0x000000700b067812 */ /* 0x000fe400078efe7e */
[----:B---3--:R-:W-:Y:S01]  /*8860*/  FSEL R129, R129, -INF , !P4 ;  /* 0xff80000081817808 */ /* 0x008fe20006000000 */
[----:B------:R2:W-:Y:S08]  /*8870*/  MUFU.TANH R211, R59 ;  /* 0x0000003b00d37308 */ /* 0x0005f00000002400 */
[----:B------:R-:W3:Y:S01]  /*8880*/  MUFU.TANH R131, R36 ;  /* 0x0000002400837308 */ /* 0x000ee20000002400 */
[----:B-1----:R-:W-:-:S02]  /*8890*/  FSEL R109, R109, -INF , !P5 ;  /* 0xff8000006d6d7808 */ /* 0x002fc40006800000 */
[----:B------:R-:W-:-:S05]  /*88a0*/  ISETP.GE.AND P5, PT, R6, R127, PT ;  /* 0x0000007f0600720c */ /* 0x000fca0003fa6270 */
[----:B------:R-:W1:Y:S01]  /*88b0*/  MUFU.TANH R107, R34 ;  /* 0x00000022006b7308 */ /* 0x000e620000002400 */
[----:B--2---:R-:W-:Y:S02]  /*88c0*/  FSEL R59, R56, -INF , !P2 ;  /* 0xff800000383b7808 */ /* 0x004fe40005000000 */
[-C--:B------:R-:W-:Y:S02]  /*88d0*/  ISETP.GE.AND P2, PT, R10, R128.reuse, PT ;  /* 0x000000800a00720c */ /* 0x080fe40003f46270 */
[----:B------:R-:W-:Y:S02]  /*88e0*/  LOP3.LUT R10, R11, 0x58, R126, 0xfe, !PT ;  /* 0x000000580b0a7812 */ /* 0x000fe400078efe7e */
[----:B------:R-:W-:Y:S01]  /*88f0*/  FSEL R187, R187, -INF , !P2 ;  /* 0xff800000bbbb7808 */ /* 0x000fe20005000000 */
[----:B------:R-:W2:Y:S01]  /*8900*/  MUFU.TANH R111, R28 ;  /* 0x0000001c006f7308 */ /* 0x000ea20000002400 */
[C---:B------:R-:W-:Y:S02]  /*8910*/  ISETP.GE.AND P3, PT, R10.reuse, R128, PT ;  /* 0x000000800a00720c */ /* 0x040fe40003f66270 */
[----:B------:R-:W-:-:S02]  /*8920*/  ISETP.GE.AND P2, PT, R10, R127, PT ;  /* 0x0000007f0a00720c */ /* 0x000fc40003f46270 */
[--C-:B------:R-:W-:Y:S02]  /*8930*/  LOP3.LUT R10, R11, 0x68, R126.reuse, 0xfe, !PT ;  /* 0x000000680b0a7812 */ /* 0x100fe400078efe7e */
[----:B------:R-:W-:Y:S01]  /*8940*/  FSEL R123, R123, -INF , !P2 ;  /* 0xff8000007b7b7808 */ /* 0x000fe20005000000 */
[----:B------:R-:W-:Y:S01]  /*8950*/  MUFU.TANH R219, R67 ;  /* 0x0000004300db7308 */ /* 0x000fe20000002400 */
[-C--:B------:R-:W-:Y:S02]  /*8960*/  ISETP.GE.AND P4, PT, R10, R128.reuse, PT ;  /* 0x000000800a00720c */ /* 0x080fe40003f86270 */
[----:B------:R-:W-:Y:S02]  /*8970*/  ISETP.GE.AND P2, PT, R6, R128, PT ;  /* 0x000000800600720c */ /* 0x000fe40003f46270 */
[C---:B------:R-:W-:Y:S02]  /*8980*/  LOP3.LUT R6, R11.reuse, 0x78, R126, 0xfe, !PT ;  /* 0x000000780b067812 */ /* 0x040fe400078efe7e */
[----:B------:R-:W-:Y:S01]  /*8990*/  LOP3.LUT R126, R11, R126, RZ, 0xfc, !PT ;  /* 0x0000007e0b7e7212 */ /* 0x000fe200078efcff */
[----:B------:R-:W-:Y:S01]  /*89a0*/  MUFU.TANH R209, R63 ;  /* 0x0000003f00d17308 */ /* 0x000fe20000002400 */
[----:B---3--:R-:W-:-:S02]  /*89b0*/  FSEL R131, R131, -INF , !P3 ;  /* 0xff80000083837808 */ /* 0x008fc40005800000 */
[----:B-1----:R-:W-:Y:S02]  /*89c0*/  FSEL R107, R107, -INF , !P6 ;  /* 0xff8000006b6b7808 */ /* 0x002fe40007000000 */
[----:B--2---:R-:W-:Y:S02]  /*89d0*/  FSEL R111, R111, -INF , !P4 ;  /* 0xff8000006f6f7808 */ /* 0x004fe40006000000 */
[-C--:B------:R-:W-:Y:S01]  /*89e0*/  ISETP.GE.AND P3, PT, R10, R127.reuse, PT ;  /* 0x0000007f0a00720c */ /* 0x080fe20003f66270 */
[----:B------:R-:W1:Y:S01]  /*89f0*/  MUFU.TANH R67, R30 ;  /* 0x0000001e00437308 */ /* 0x000e620000002400 */
[C---:B------:R-:W-:Y:S02]  /*8a00*/  ISETP.GE.AND P6, PT, R6.reuse, R128, PT ;  /* 0x000000800600720c */ /* 0x040fe40003fc6270 */
[----:B------:R-:W-:Y:S02]  /*8a10*/  ISETP.GE.AND P4, PT, R6, R127, PT ;  /* 0x0000007f0600720c */ /* 0x000fe40003f86270 */
[----:B------:R-:W-:-:S02]  /*8a20*/  IADD3 R6, R126, 0x1, RZ ;  /* 0x000000017e067810 */ /* 0x000fc40007ffe0ff */
[----:B------:R-:W-:Y:S01]  /*8a30*/  IADD3 R10, R126, 0x9, RZ ;  /* 0x000000097e0a7810 */ /* 0x000fe20007ffe0ff */
[----:B------:R-:W2:Y:S08]  /*8a40*/  MUFU.TANH R63, R24 ;  /* 0x00000018003f7308 */ /* 0x000eb00000002400 */
[----:B------:R-:W-:Y:S01]  /*8a50*/  MUFU.TANH R215, R53 ;  /* 0x0000003500d77308 */ /* 0x000fe20000002400 */
[----:B-1----:R-:W-:-:S02]  /*8a60*/  FSEL R67, R67, -INF , !P3 ;  /* 0xff80000043437808 */ /* 0x002fc40005800000 */
[----:B------:R-:W-:-:S05]  /*8a70*/  ISETP.GE.AND P3, PT, R6, R128, PT ;  /* 0x000000800600720c */ /* 0x000fca0003f66270 */
[----:B------:R-:W-:Y:S01]  /*8a80*/  MUFU.TANH R213, R55 ;  /* 0x0000003700d57308 */ /* 0x000fe20000002400 */
[----:B--2---:R-:W-:Y:S02]  /*8a90*/  FSEL R63, R63, -INF , !P2 ;  /* 0xff8000003f3f7808 */ /* 0x004fe40005000000 */
[----:B------:R-:W-:Y:S02]  /*8aa0*/  ISETP.GE.AND P2, PT, R6, R127, PT ;  /* 0x0000007f0600720c */ /* 0x000fe40003f46270 */
[----:B------:R-:W-:-:S03]  /*8ab0*/  IADD3 R6, R126, 0x11, RZ ;  /* 0x000000117e067810 */ /* 0x000fc60007ffe0ff */
[----:B------:R-:W1:Y:S08]  /*8ac0*/  MUFU.TANH R17, R17 ;  /* 0x0000001100117308 */ /* 0x000e700000002400 */
[----:B------:R-:W2:Y:S08]  /*8ad0*/  MUFU.TANH R55, R26 ;  /* 0x0000001a00377308 */ /* 0x000eb00000002400 */
[----:B------:R-:W3:Y:S01]  /*8ae0*/  MUFU.TANH R64, R20 ;  /* 0x0000001400407308 */ /* 0x000ee20000002400 */
[----:B-1----:R-:W-:-:S02]  /*8af0*/  FSEL R19, R17, -INF , !P3 ;  /* 0xff80000011137808 */ /* 0x002fc40005800000 */
[----:B------:R-:W-:-:S05]  /*8b00*/  ISETP.GE.AND P3, PT, R6, R127, PT ;  /* 0x0000007f0600720c */ /* 0x000fca0003f66270 */
[----:B------:R-:W1:Y:S01]  /*8b10*/  MUFU.TANH R53, R22 ;  /* 0x0000001600357308 */ /* 0x000e620000002400 */
[----:B--2---:R-:W-:Y:S02]  /*8b20*/  FSEL R55, R55, -INF , !P5 ;  /* 0xff80000037377808 */ /* 0x004fe40006800000 */
[----:B------:R-:W-:-:S05]  /*8b30*/  ISETP.GE.AND P5, PT, R10, R128, PT ;  /* 0x000000800a00720c */ /* 0x000fca0003fa6270 */
[----:B------:R-:W2:Y:S01]  /*8b40*/  MUFU.TANH R18, R18 ;  /* 0x0000001200127308 */ /* 0x000ea20000002400 */
[----:B---3--:R-:W-:Y:S02]  /*8b50*/  FSEL R64, R64, -INF , !P6 ;  /* 0xff80000040407808 */ /* 0x008fe40007000000 */
[----:B------:R-:W-:Y:S02]  /*8b60*/  ISETP.GE.AND P6, PT, R10, R127, PT ;  /* 0x0000007f0a00720c */ /* 0x000fe40003fc6270 */
[----:B------:R-:W-:-:S03]  /*8b70*/  IADD3 R10, R126, 0x19, RZ ;  /* 0x000000197e0a7810 */ /* 0x000fc60007ffe0ff */
[----:B------:R-:W3:Y:S01]  /*8b80*/  MUFU.TANH R13, R13 ;  /* 0x0000000d000d7308 */ /* 0x000ee20000002400 */
[----:B-1----:R-:W-:Y:S02]  /*8b90*/  FSEL R53, R53, -INF , !P4 ;  /* 0xff80000035357808 */ /* 0x002fe40006000000 */
[----:B------:R-:W-:Y:S02]  /*8ba0*/  ISETP.GE.AND P4, PT, R6, R128, PT ;  /* 0x000000800600720c */ /* 0x000fe40003f86270 */
[----:B------:R-:W-:-:S03]  /*8bb0*/  IADD3 R6, R126, 0x21, RZ ;  /* 0x000000217e067810 */ /* 0x000fc60007ffe0ff */
[----:B------:R-:W-:Y:S01]  /*8bc0*/  MUFU.TANH R8, R8 ;  /* 0x0000000800087308 */ /* 0x000fe20000002400 */
[----:B--2---:R-:W-:Y:S02]  /*8bd0*/  FSEL R15, R18, -INF , !P2 ;  /* 0xff800000120f7808 */ /* 0x004fe40005000000 */
[----:B------:R-:W-:-:S05]  /*8be0*/  ISETP.GE.AND P2, PT, R10, R128, PT ;  /* 0x000000800a00720c */ /* 0x000fca0003f46270 */
[----:B------:R-:W1:Y:S01]  /*8bf0*/  MUFU.TANH R12, R12 ;  /* 0x0000000c000c7308 */ /* 0x000e620000002400 */
[----:B---3--:R-:W-:Y:S02]  /*8c00*/  FSEL R13, R13, -INF , !P6 ;  /* 0xff8000000d0d7808 */ /* 0x008fe40007000000 */
[----:B------:R-:W-:-:S05]  /*8c10*/  ISETP.GE.AND P6, PT, R6, R128, PT ;  /* 0x000000800600720c */ /* 0x000fca0003fc6270 */
[----:B------:R-:W-:Y:S08]  /*8c20*/  MUFU.TANH R9, R9 ;  /* 0x0000000900097308 */ /* 0x000ff00000002400 */
[----:B------:R-:W-:Y:S01]  /*8c30*/  MUFU.TANH R4, R4 ;  /* 0x0000000400047308 */ /* 0x000fe20000002400 */
[----:B-1----:R-:W-:Y:S02]  /*8c40*/  FSEL R17, R12, -INF , !P5 ;  /* 0xff8000000c117808 */ /* 0x002fe40006800000 */
[----:B------:R-:W-:-:S04]  /*8c50*/  ISETP.GE.AND P5, PT, R10, R127, PT ;  /* 0x0000007f0a00720c */ /* 0x000fc80003fa6270 */
[----:B------:R-:W-:Y:S01]  /*8c60*/  FSEL R225, R225, -INF , !P5 ;  /* 0xff800000e1e17808 */ /* 0x000fe20006800000 */
[----:B------:R-:W1:Y:S08]  /*8c70*/  MUFU.TANH R223, R65 ;  /* 0x0000004100df7308 */ /* 0x000e700000002400 */
[----:B------:R-:W2:Y:S08]  /*8c80*/  MUFU.TANH R221, R61 ;  /* 0x0000003d00dd7308 */ /* 0x000eb00000002400 */
[----:B------:R-:W3:Y:S01]  /*8c90*/  MUFU.TANH R217, R217 ;  /* 0x000000d900d97308 */ /* 0x000ee20000002400 */
[----:B-1----:R-:W-:-:S07]  /*8ca0*/  FSEL R223, R223, -INF , !P6 ;  /* 0xff800000dfdf7808 */ /* 0x002fce0007000000 */
[----:B------:R1:W4:Y:S08]  /*8cb0*/  MUFU.TANH R201, R45 ;  /* 0x0000002d00c97308 */ /* 0x0003300000002400 */
[----:B------:R5:W-:Y:S01]  /*8cc0*/  MUFU.TANH R141, R41 ;  /* 0x00000029008d7308 */ /* 0x000be20000002400 */
[----:B-1----:R-:W-:-:S07]  /*8cd0*/  FSEL R45, R8, -INF , !P4 ;  /* 0xff800000082d7808 */ /* 0x002fce0006000000 */
[----:B------:R1:W1:Y:S01]  /*8ce0*/  MUFU.TANH R137, R43 ;  /* 0x0000002b00897308 */ /* 0x0002620000002400 */
[----:B------:R-:W-:Y:S02]  /*8cf0*/  ISETP.GE.AND P4, PT, R6, R127, PT ;  /* 0x0000007f0600720c */ /* 0x000fe40003f86270 */
[----:B------:R-:W-:Y:S02]  /*8d00*/  IADD3 R6, R126, 0x29, RZ ;  /* 0x000000297e067810 */ /* 0x000fe40007ffe0ff */
[----:B------:R-:W-:Y:S02]  /*8d10*/  FSEL R219, R219, -INF , !P4 ;  /* 0xff800000dbdb7808 */ /* 0x000fe40006000000 */
[----:B-----5:R-:W-:Y:S01]  /*8d20*/  FSEL R41, R9, -INF , !P3 ;  /* 0xff80000009297808 */ /* 0x020fe20005800000 */
[----:B------:R-:W5:Y:S01]  /*8d30*/  MUFU.TANH R139, R37 ;  /* 0x00000025008b7308 */ /* 0x000f620000002400 */
[----:B------:R-:W-:-:S04]  /*8d40*/  ISETP.GE.AND P3, PT, R6, R128, PT ;  /* 0x000000800600720c */ /* 0x000fc80003f66270 */
[----:B--2---:R-:W-:Y:S02]  /*8d50*/  FSEL R221, R221, -INF , !P3 ;  /* 0xff800000dddd7808 */ /* 0x004fe40005800000 */
[----:B-1----:R-:W-:Y:S01]  /*8d60*/  FSEL R43, R4, -INF , !P2 ;  /* 0xff800000042b7808 */ /* 0x002fe20005000000 */
[----:B------:R-:W1:Y:S01]  /*8d70*/  MUFU.TANH R115, R29 ;  /* 0x0000001d00737308 */ /* 0x000e620000002400 */
[-C--:B------:R-:W-:Y:S02]  /*8d80*/  ISETP.GE.AND P2, PT, R6, R127.reuse, PT ;  /* 0x0000007f0600720c */ /* 0x080fe40003f46270 */
[C---:B------:R-:W-:Y:S02]  /*8d90*/  IADD3 R6, R126.reuse, 0x31, RZ ;  /* 0x000000317e067810 */ /* 0x040fe40007ffe0ff */
[----:B------:R-:W-:Y:S02]  /*8da0*/  IADD3 R4, R126, 0x39, RZ ;  /* 0x000000397e047810 */ /* 0x000fe40007ffe0ff */
[C---:B------:R-:W-:Y:S01]  /*8db0*/  ISETP.GE.AND P5, PT, R6.reuse, R128, PT ;  /* 0x000000800600720c */ /* 0x040fe20003fa6270 */
[----:B------:R-:W2:Y:S01]  /*8dc0*/  MUFU.TANH R61, R27 ;  /* 0x0000001b003d7308 */ /* 0x000ea20000002400 */
[----:B------:R-:W-:-:S02]  /*8dd0*/  ISETP.GE.AND P6, PT, R6, R127, PT ;  /* 0x0000007f0600720c */ /* 0x000fc40003fc6270 */
[C---:B------:R-:W-:Y:S02]  /*8de0*/  ISETP.GE.AND P4, PT, R4.reuse, R128, PT ;  /* 0x000000800400720c */ /* 0x040fe40003f86270 */
[----:B------:R-:W-:Y:S02]  /*8df0*/  ISETP.GE.AND P3, PT, R4, R127, PT ;  /* 0x0000007f0400720c */ /* 0x000fe40003f66270 */
[C---:B------:R-:W-:Y:S01]  /*8e00*/  IADD3 R6, R126.reuse, 0x41, RZ ;  /* 0x000000417e067810 */ /* 0x040fe20007ffe0ff */
[----:B------:R-:W1:Y:S01]  /*8e10*/  MUFU.TANH R197, R47 ;  /* 0x0000002f00c57308 */ /* 0x000e620000002400 */
[----:B------:R-:W-:Y:S02]  /*8e20*/  IADD3 R4, R126, 0x49, RZ ;  /* 0x000000497e047810 */ /* 0x000fe40007ffe0ff */
[----:B------:R-:W-:Y:S02]  /*8e30*/  FSEL R209, R209, -INF , !P2 ;  /* 0xff800000d1d17808 */ /* 0x000fe40005000000 */
[----:B---3--:R-:W-:-:S02]  /*8e40*/  FSEL R217, R217, -INF , !P5 ;  /* 0xff800000d9d97808 */ /* 0x008fc40006800000 */
[----:B------:R-:W-:Y:S01]  /*8e50*/  FSEL R211, R211, -INF , !P6 ;  /* 0xff800000d3d37808 */ /* 0x000fe20007000000 */
[----:B------:R-:W3:Y:S01]  /*8e60*/  MUFU.TANH R133, R39 ;  /* 0x0000002700857308 */ /* 0x000ee20000002400 */
[----:B------:R-:W-:Y:S02]  /*8e70*/  FSEL R215, R215, -INF , !P4 ;  /* 0xff800000d7d77808 */ /* 0x000fe40006000000 */
[CC--:B------:R-:W-:Y:S02]  /*8e80*/  ISETP.GE.AND P2, PT, R6.reuse, R128.reuse, PT ;  /* 0x000000800600720c */ /* 0x0c0fe40003f46270 */
[-C--:B------:R-:W-:Y:S02]  /*8e90*/  ISETP.GE.AND P5, PT, R6, R127.reuse, PT ;  /* 0x0000007f0600720c */ /* 0x080fe40003fa6270 */
[C---:B------:R-:W-:Y:S01]  /*8ea0*/  ISETP.GE.AND P6, PT, R4.reuse, R128, PT ;  /* 0x000000800400720c */ /* 0x040fe20003fc6270 */
[----:B------:R-:W1:Y:S01]  /*8eb0*/  MUFU.TANH R117, R33 ;  /* 0x0000002100757308 */ /* 0x000e620000002400 */
[----:B------:R-:W-:-:S02]  /*8ec0*/  ISETP.GE.AND P4, PT, R4, R127, PT ;  /* 0x0000007f0400720c */ /* 0x000fc40003f86270 */
[C---:B------:R-:W-:Y:S02]  /*8ed0*/  IADD3 R6, R126.reuse, 0x51, RZ ;  /* 0x000000517e067810 */ /* 0x040fe40007ffe0ff */
[----:B------:R-:W-:Y:S02]  /*8ee0*/  IADD3 R4, R126, 0x59, RZ ;  /* 0x000000597e047810 */ /* 0x000fe40007ffe0ff */
[----:B------:R-:W-:Y:S01]  /*8ef0*/  FSEL R203, R203, -INF , !P2 ;  /* 0xff800000cbcb7808 */ /* 0x000fe20005000000 */
[----:B------:R-:W1:Y:S01]  /*8f00*/  MUFU.TANH R113, R35 ;  /* 0x0000002300717308 */ /* 0x000e620000002400 */
[----:B------:R-:W-:Y:S02]  /*8f10*/  FSEL R189, R189, -INF , !P5 ;  /* 0xff800000bdbd7808 */ /* 0x000fe40006800000 */
[----:B----4-:R-:W-:Y:S02]  /*8f20*/  FSEL R201, R201, -INF , !P6 ;  /* 0xff800000c9c97808 */ /* 0x010fe40007000000 */
[----:B------:R-:W-:-:S02]  /*8f30*/  ISETP.GE.AND P2, PT, R6, R127, PT ;  /* 0x0000007f0600720c */ /* 0x000fc40003f46270 */
[CC--:B------:R-:W-:Y:S01]  /*8f40*/  ISETP.GE.AND P5, PT, R4.reuse, R128.reuse, PT ;  /* 0x000000800400720c */ /* 0x0c0fe20003fa6270 */
[----:B------:R-:W4:Y:S01]  /*8f50*/  MUFU.TANH R105, R31 ;  /* 0x0000001f00697308 */ /* 0x000f220000002400 */
[----:B------:R-:W-:Y:S02]  /*8f60*/  ISETP.GE.AND P6, PT, R4, R127, PT ;  /* 0x0000007f0400720c */ /* 0x000fe40003fc6270 */
[----:B------:R-:W-:Y:S02]  /*8f70*/  IADD3 R4, R126, 0x69, RZ ;  /* 0x000000697e047810 */ /* 0x000fe40007ffe0ff */
[----:B------:R-:W-:Y:S02]  /*8f80*/  FSEL R137, R137, -INF , !P2 ;  /* 0xff80000089897808 */ /* 0x000fe40005000000 */
[----:B-----5:R-:W-:Y:S01]  /*8f90*/  FSEL R139, R139, -INF , !P5 ;  /* 0xff8000008b8b7808 */ /* 0x020fe20006800000 */
[----:B------:R-:W5:Y:S01]  /*8fa0*/  MUFU.TANH R65, R25 ;  /* 0x0000001900417308 */ /* 0x000f620000002400 */
[----:B------:R-:W-:-:S02]  /*8fb0*/  ISETP.GE.AND P2, PT, R4, R128, PT ;  /* 0x000000800400720c */ /* 0x000fc40003f46270 */
[-C--:B------:R-:W-:Y:S02]  /*8fc0*/  ISETP.GE.AND P5, PT, R4, R127.reuse, PT ;  /* 0x0000007f0400720c */ /* 0x080fe40003fa6270 */
[----:B------:R-:W-:Y:S02]  /*8fd0*/  IADD3 R4, R126, 0x71, RZ ;  /* 0x000000717e047810 */ /* 0x000fe40007ffe0ff */
[----:B-1----:R-:W-:Y:S01]  /*8fe0*/  FSEL R115, R115, -INF , !P2 ;  /* 0xff80000073737808 */ /* 0x002fe20005000000 */
[----:B------:R-:W-:Y:S01]  /*8ff0*/  MUFU.TANH R16, R16 ;  /* 0x0000001000107308 */ /* 0x000fe20000002400 */
[----:B------:R-:W-:Y:S01]  /*9000*/  FSEL R213, R213, -INF , !P3 ;  /* 0xff800000d5d57808 */ /* 0x000fe20005800000 */
[----:B------:R-:W-:Y:S01]  /*9010*/  BAR.SYNC.DEFER_BLOCKING 0x0 ;  /* 0x0000000000007b1d */ /* 0x000fe20000010000 */
[----:B------:R-:W-:Y:S02]  /*9020*/  ISETP.GE.AND P2, PT, R4, R127, PT ;  /* 0x0000007f0400720c */ /* 0x000fe40003f46270 */
[----:B------:R-:W-:-:S02]  /*9030*/  ISETP.GE.AND P3, PT, R6, R128, PT ;  /* 0x000000800600720c */ /* 0x000fc40003f66270 */
[----:B------:R-:W-:Y:S01]  /*9040*/  IADD3 R6, R126, 0x61, RZ ;  /* 0x000000617e067810 */ /* 0x000fe20007ffe0ff */
[----:B------:R-:W1:Y:S01]  /*9050*/  MUFU.TANH R66, R21 ;  /* 0x0000001500427308 */ /* 0x000e620000002400 */
[----:B--2---:R-:W-:Y:S02]  /*9060*/  FSEL R61, R61, -INF , !P2 ;  /* 0xff8000003d3d7808 */ /* 0x004fe40005000000 */
[----:B------:R-:W-:Y:S02]  /*9070*/  FSEL R197, R197, -INF , !P4 ;  /* 0xff800000c5c57808 */ /* 0x000fe40006000000 */
[----:B------:R-:W-:Y:S02]  /*9080*/  FSEL R141, R141, -INF , !P3 ;  /* 0xff8000008d8d7808 */ /* 0x000fe40005800000 */
[----:B------:R-:W-:Y:S01]  /*9090*/  ISETP.GT.AND P2, PT, R180, R175, PT ;  /* 0x000000afb400720c */ /* 0x000fe20003f44270 */
[----:B------:R-:W2:Y:S01]  /*90a0*/  MUFU.TANH R54, R23 ;  /* 0x0000001700367308 */ /* 0x000ea20000002400 */
[----:B------:R-:W-:-:S02]  /*90b0*/  ISETP.GE.AND P4, PT, R6, R128, PT ;  /* 0x000000800600720c */ /* 0x000fc40003f86270 */
[-C--:B------:R-:W-:Y:S02]  /*90c0*/  ISETP.GE.AND P3, PT, R6, R127.reuse, PT ;  /* 0x0000007f0600720c */ /* 0x080fe40003f66270 */
[----:B---3--:R-:W-:Y:S02]  /*90d0*/  FSEL R133, R133, -INF , !P6 ;  /* 0xff80000085857808 */ /* 0x008fe40007000000 */
[----:B------:R-:W-:Y:S02]  /*90e0*/  FSEL R117, R117, -INF , !P4 ;  /* 0xff80000075757808 */ /* 0x000fe40006000000 */
[----:B------:R-:W-:Y:S02]  /*90f0*/  FSEL R113, R113, -INF , !P3 ;  /* 0xff80000071717808 */ /* 0x000fe40005800000 */
[C---:B------:R-:W-:Y:S02]  /*9100*/  ISETP.GE.AND P6, PT, R126.reuse, R128, PT ;  /* 0x000000807e00720c */ /* 0x040fe40003fc6270 */
[----:B------:R-:W-:-:S02]  /*9110*/  ISETP.GE.AND P4, PT, R126, R127, PT ;  /* 0x0000007f7e00720c */ /* 0x000fc40003f86270 */
[-C--:B------:R-:W-:Y:S02]  /*9120*/  ISETP.GE.AND P3, PT, R4, R128.reuse, PT ;  /* 0x000000800400720c */ /* 0x080fe40003f66270 */
[----:B------:R-:W-:Y:S02]  /*9130*/  IADD3 R126, R126, 0x79, RZ ;  /* 0x000000797e7e7810 */ /* 0x000fe40007ffe0ff */
[----:B----4-:R-:W-:Y:S02]  /*9140*/  FSEL R105, R105, -INF , !P5 ;  /* 0xff80000069697808 */ /* 0x010fe40006800000 */
[----:B-----5:R-:W-:Y:S02]  /*9150*/  FSEL R65, R65, -INF , !P3 ;  /* 0xff80000041417808 */ /* 0x020fe40005800000 */
[C---:B------:R-:W-:Y:S02]  /*9160*/  ISETP.GE.AND P5, PT, R126.reuse, R128, PT ;  /* 0x000000807e00720c */ /* 0x040fe40003fa6270 */
[----:B------:R-:W-:-:S02]  /*9170*/  ISETP.GE.AND P3, PT, R126, R127, PT ;  /* 0x0000007f7e00720c */ /* 0x000fc40003f66270 */
[----:B------:R-:W-:Y:S02]  /*9180*/  FSEL R3, R3, -INF , !P6 ;  /* 0xff80000003037808 */ /* 0x000fe40007000000 */
[----:B-1----:R-:W-:Y:S02]  /*9190*/  FSEL R66, R66, -INF , !P5 ;  /* 0xff80000042427808 */ /* 0x002fe40006800000 */
[----:B------:R-:W-:Y:S02]  /*91a0*/  FSEL R9, R16, -INF , !P4 ;  /* 0xff80000010097808 */ /* 0x000fe40006000000 */
[----:B--2---:R-:W-:Y:S01]  /*91b0*/  FSEL R54, R54, -INF , !P3 ;  /* 0xff80000036367808 */ /* 0x004fe20005800000 */
[----:B------:R-:W-:Y:S05]  /*91c0*/  @!P2 BRA `(.L_x_5787) ;  /* 0x000009d00000a947 */ /* 0x000fea0003800000 */
[----:B------:R-:W-:Y:S05]  /*91d0*/  @!P0 BRA `(.L_x_5788) ;  /* 0x000003a000008947 */ /* 0x000fea0003800000 */
[----:B------:R-:W1:Y:S01]  /*91e0*/  I2F.RP R6, R103 ;  /* 0x0000006700067306 */ /* 0x000e620000209400 */
[----:B------:R-:W-:Y:S02]  /*91f0*/  IABS R21, R11 ;  /* 0x0000000b00157213 */ /* 0x000fe40000000000 */
[----:B------:R-:W-:-:S02]  /*9200*/  IADD3 R10, R11, -0x80, RZ ;  /* 0xffffff800b0a7810 */ /* 0x000fc40007ffe0ff */
        /* <DEDUP_REMOVED lines=16> */
[----:B------:R-:W-:-:S05]  /*9310*/  IMAD R6, R103, R8, R6 ;  /* 0x0000000867067224 */ /* 0x000fca00078e0206 */
        /* <DEDUP_REMOVED lines=14> */
[----:B------:R-:W-:-:S03]  /*9400*/  LOP3.LUT R4, RZ, c[0x0][0x2d0], RZ, 0x33, !PT ;  /* 0x0000b400ff047a12 */ /* 0x000fc600078e33ff */
[----:B------:R-:W-:Y:S01]  /*9410*/  @!P3 IMAD.MOV R21, RZ, RZ, -R21 ;  /* 0x000000ffff15b224 */ /* 0x000fe200078e0a15 */
[----:B------:R-:W-:-:S04]  /*9420*/  SEL R11, R4, R12, !P4 ;  /* 0x0000000c040b7207 */ /* 0x000fc80006000000 */
[----:B------:R-:W-:Y:S01]  /*9430*/  SEL R4, R4, R21, !P4 ;  /* 0x0000001504047207 */ /* 0x000fe20006000000 */
        /* <DEDUP_REMOVED lines=20> */
.L_x_5788:
[----:B------:R-:W-:-:S04]  /*9580*/  LEA R11, -R101, RZ, 0x7 ;  /* 0x000000ff650b7211 */ /* 0x000fc800078e39ff */
[----:B------:R-:W-:Y:S02]  /*9590*/  SHF.R.S32.HI R4, RZ, 0x1f, R11 ;  /* 0x0000001fff047819 */ /* 0x000fe4000001140b */
.L_x_5789:
[----:B------:R-:W-:Y:S01]  /*95a0*/  @!P1 IMAD.MOV.U32 R24, RZ, RZ, R124 ;  /* 0x000000ffff189224 */ /* 0x000fe200078e007c */
[C---:B------:R-:W-:Y:S01]  /*95b0*/  @!P1 LEA R32, P3, R11.reuse, R190, 0x1 ;  /* 0x000000be0b209211 */ /* 0x040fe200078608ff */
[----:B------:R-:W-:Y:S01]  /*95c0*/  @!P1 IMAD.MOV.U32 R25, RZ, RZ, R125 ;  /* 0x000000ffff199224 */ /* 0x000fe200078e007d */
[----:B------:R1:W-:Y:S01]  /*95d0*/  @P1 STS.128 [R179+0x2000], RZ ;  /* 0x002000ffb3001388 */ /* 0x0003e20000000c00 */
[----:B------:R-:W-:Y:S01]  /*95e0*/  @!P1 IMAD.MOV.U32 R23, RZ, RZ, c[0x0][0x19c] ;  /* 0x00006700ff179624 */ /* 0x000fe200078e00ff */
[----:B------:R-:W-:Y:S01]  /*95f0*/  @!P1 LEA.HI.X R33, R11, R191, R4, 0x1, P3 ;  /* 0x000000bf0b219211 */ /* 0x000fe200018f0c04 */
        /* <DEDUP_REMOVED lines=12> */
[----:B------:R-:W-:-:S02]  /*96c0*/  @!P1 IMAD R21, R21, 0x50, RZ ;  /* 0x0000005015159824 */ /* 0x000fc400078e02ff */
[----:B------:R-:W-:Y:S01]  /*96d0*/  @!P1 IMAD.MOV.U32 R6, RZ, RZ, c[0x0][0x19c] ;  /* 0x00006700ff069624 */ /* 0x000fe200078e00ff */
[C---:B------:R-:W-:Y:S01]  /*96e0*/  @!P1 IADD3.X R10, R4.reuse, R23, R31, P4, !PT ;  /* 0x00000017040a9210 */ /* 0x040fe200027fe41f */
[----:B------:R-:W-:Y:S01]  /*96f0*/  @!P1 IMAD.WIDE.U32 R22, R101, 0x60, R124 ;  /* 0x0000006065169825 */ /* 0x000fe200078e007c */
[----:B------:R-:W-:-:S03]  /*9700*/  @!P1 IADD3.X R12, R4, R21, R29, P3, !PT ;  /* 0x00000015040c9210 */ /* 0x000fc60001ffe41d */
[----:B------:R-:W-:Y:S01]  /*9710*/  @!P1 IMAD.MOV.U32 R21, RZ, RZ, c[0x0][0x19c] ;  /* 0x00006700ff159624 */ /* 0x000fe200078e00ff */
[----:B------:R-:W-:-:S03]  /*9720*/  @!P1 IADD3 R29, P3, R11, R22, RZ ;  /* 0x000000160b1d9210 */ /* 0x000fc60007f7e0ff */
[----:B------:R-:W-:-:S05]  /*9730*/  @!P1 IMAD R21, R21, 0x60, RZ ;  /* 0x0000006015159824 */ /* 0x000fca00078e02ff */
[C---:B------:R-:W-:Y:S02]  /*9740*/  @!P1 IADD3.X R14, R4.reuse, R21, R23, P3, !PT ;  /* 0x00000015040e9210 */ /* 0x040fe40001ffe417 */
[-C--:B------:R-:W-:Y:S02]  /*9750*/  @!P1 LEA R8, P3, R101, R124.reuse, 0x5 ;  /* 0x0000007c65089211 */ /* 0x080fe400078628ff */
[----:B------:R-:W-:Y:S02]  /*9760*/  @!P1 IADD3 R21, P5, P4, R11, R124, R177 ;  /* 0x0000007c0b159210 */ /* 0x000fe40007cbe0b1 */
[-C--:B------:R-:W-:Y:S02]  /*9770*/  @!P1 LEA.HI.X R23, R101, R125.reuse, R6, 0x5, P3 ;  /* 0x0000007d65179211 */ /* 0x080fe400018f2c06 */
[----:B------:R-:W-:Y:S02]  /*9780*/  @!P1 IADD3 R8, P3, R11, R8, RZ ;  /* 0x000000080b089210 */ /* 0x000fe40007f7e0ff */
[----:B------:R-:W-:-:S02]  /*9790*/  @!P1 IADD3.X R6, R4, R125, R176, P5, P4 ;  /* 0x0000007d04069210 */ /* 0x000fc40002fe84b0 */
[C---:B------:R-:W-:Y:S01]  /*97a0*/  @!P1 LEA R20, P4, R21.reuse, c[0x0][0x168], 0x1 ;  /* 0x00005a0015149a11 */ /* 0x040fe200078808ff */
[----:B------:R-:W-:Y:S01]  /*97b0*/  @!P1 IMAD.X R23, R4, 0x1, R23, P3 ;  /* 0x0000000104179824 */ /* 0x000fe200018e0617 */
[C---:B------:R-:W-:Y:S02]  /*97c0*/  @!P1 LEA R22, P3, R8.reuse, c[0x0][0x168], 0x1 ;  /* 0x00005a0008169a11 */ /* 0x040fe400078608ff */
[----:B------:R-:W-:Y:S01]  /*97d0*/  @!P1 LEA.HI.X R21, R21, c[0x0][0x16c], R6, 0x1, P4 ;  /* 0x00005b0015159a11 */ /* 0x000fe200020f0c06 */
[----:B------:R-:W-:Y:S01]  /*97e0*/  @!P1 IMAD.MOV.U32 R6, RZ, RZ, c[0x0][0x19c] ;  /* 0x00006700ff069624 */ /* 0x000fe200078e00ff */
[----:B------:R-:W-:Y:S02]  /*97f0*/  @!P1 LEA.HI.X R23, R8, c[0x0][0x16c], R23, 0x1, P3 ;  /* 0x00005b0008179a11 */ /* 0x000fe400018f0c17 */
[C---:B------:R-:W-:Y:S01]  /*9800*/  @!P1 LEA R8, P3, R101.reuse, R124, 0x6 ;  /* 0x0000007c65089211 */ /* 0x040fe200078630ff */
[----:B------:R-:W-:Y:S01]  /*9810*/  @!PT LDS RZ, [RZ] ;  /* 0x00000000fffff984 */ /* 0x000fe20000000800 */
[----:B------:R-:W-:Y:S01]  /*9820*/  @!PT LDS RZ, [RZ] ;  /* 0x00000000fffff984 */ /* 0x000fe20000000800 */
[----:B------:R-:W-:Y:S01]  /*9830*/  @!PT LDS RZ, [RZ] ;  /* 0x00000000fffff984 */ /* 0x000fe20000000800 */
[----:B------:R2:W-:Y:S03]  /*9840*/  @!P1 LDGSTS.E.BYPASS.LTC128B.128 [R179+0x2800], [R20.64] ;  /* 0x0280000014b39fae */ /* 0x0005e6000b901d46 */
[----:B------:R-:W-:Y:S01]  /*9850*/  @!P1 LEA.HI.X R31, R101, R125, R6, 0x6, P3 ;  /* 0x0000007d651f9211 */ /* 0x000fe200018f3406 */
[----:B------:R1:W-:Y:S01]  /*9860*/  @P1 STS.128 [R179+0x3000], RZ ;  /* 0x003000ffb3001388 */ /* 0x0003e20000000c00 */
[----:B------:R-:W-:-:S03]  /*9870*/  @!P1 IADD3 R8, P3, R11, R8, RZ ;  /* 0x000000080b089210 */ /* 0x000fc60007f7e0ff */
[----:B------:R-:W-:Y:S01]  /*9880*/  @!PT LDS RZ, [RZ] ;  /* 0x00000000fffff984 */ /* 0x000fe20000000800 */
[----:B------:R-:W-:Y:S01]  /*9890*/  @!PT LDS RZ, [RZ] ;  /* 0x00000000fffff984 */ /* 0x000fe20000000800 */
[----:B------:R-:W-:Y:S01]  /*98a0*/  @!PT LDS RZ, [RZ] ;  /* 0x00000000fffff984 */ /* 0x000fe20000000800 */
[----:B------:R3:W-:Y:S02]  /*98b0*/  @!P1 LDGSTS.E.BYPASS.LTC128B.128 [R179+0x3000], [R22.64] ;  /* 0x0300000016b39fae */ /* 0x0007e4000b901d46 */
[----:B------:R-:W-:Y:S01]  /*98c0*/  @!P1 IMAD.X R31, R4, 0x1, R31, P3 ;  /* 0x00000001041f9824 */ /* 0x000fe200018e061f */
[C---:B------:R-:W-:Y:S01]  /*98d0*/  @!P1 LEA R30, P3, R8.reuse, c[0x0][0x168], 0x1 ;  /* 0x00005a00081e9a11 */ /* 0x040fe200078608ff */
[----:B------:R1:W-:Y:S03]  /*98e0*/  @P1 STS.128 [R179+0x3800], RZ ;  /* 0x003800ffb3001388 */ /* 0x0003e60000000c00 */
[----:B------:R-:W-:Y:S02]  /*98f0*/  @!P1 LEA.HI.X R31, R8, c[0x0][0x16c], R31, 0x1, P3 ;  /* 0x00005b00081f9a11 */ /* 0x000fe400018f0c1f */
[----:B------:R-:W-:-:S04]  /*9900*/  @!P1 LEA R24, P3, R25, c[0x0][0x168], 0x1 ;  /* 0x00005a0019189a11 */ /* 0x000fc800078608ff */
[----:B------:R-:W-:-:S05]  /*9910*/  @!P1 LEA.HI.X R25, R25, c[0x0][0x16c], R10, 0x1, P3 ;  /* 0x00005b0019199a11 */ /* 0x000fca00018f0c0a */
[----:B------:R-:W-:Y:S01]  /*9920*/  @!PT LDS RZ, [RZ] ;  /* 0x00000000fffff984 */ /* 0x000fe20000000800 */
[----:B------:R-:W-:Y:S01]  /*9930*/  @!PT LDS RZ, [RZ] ;  /* 0x00000000fffff984 */ /* 0x000fe20000000800 */
[----:B------:R-:W-:Y:S01]  /*9940*/  @!PT LDS RZ, [RZ] ;  /* 0x00000000fffff984 */ /* 0x000fe20000000800 */
[----:B------:R1:W-:Y:S01]  /*9950*/  @!P1 LDGSTS.E.BYPASS.LTC128B.128 [R179+0x3800], [R24.64] ;  /* 0x0380000018b39fae */ /* 0x0003e2000b901d46 */
[----:B--2---:R-:W-:-:S03]  /*9960*/  @!P1 LEA R20, P3, R27, c[0x0][0x168], 0x1 ;  /* 0x00005a001b149a11 */ /* 0x004fc600078608ff */
[----:B------:R1:W-:Y:S01]  /*9970*/  @P1 STS.128 [R179+0x4000], RZ ;  /* 0x004000ffb3001388 */ /* 0x0003e20000000c00 */
[----:B------:R-:W-:-:S03]  /*9980*/  @!P1 LEA.HI.X R21, R27, c[0x0][0x16c], R12, 0x1, P3 ;  /* 0x00005b001b159a11 */ /* 0x000fc600018f0c0c */
[----:B------:R-:W-:Y:S01]  /*9990*/  @!PT LDS RZ, [RZ] ;  /* 0x00000000fffff984 */ /* 0x000fe20000000800 */
[----:B------:R-:W-:Y:S01]  /*99a0*/  @!PT LDS RZ, [RZ] ;  /* 0x00000000fffff984 */ /* 0x000fe20000000800 */
[----:B------:R-:W-:Y:S01]  /*99b0*/  @!PT LDS RZ, [RZ] ;  /* 0x00000000fffff984 */ /* 0x000fe20000000800 */
[----:B------:R1:W-:Y:S01]  /*99c0*/  @!P1 LDGSTS.E.BYPASS.LTC128B.128 [R179+0x4000], [R30.64] ;  /* 0x040000001eb39fae */ /* 0x0003e2000b901d46 */
[----:B---3--:R-:W-:-:S03]  /*99d0*/  @!P1 LEA R22, P3, R29, c[0x0][0x168], 0x1 ;  /* 0x00005a001d169a11 */ /* 0x008fc600078608ff */
        /* <DEDUP_REMOVED lines=24> */
.L_x_5791:
[----:B------:R-:W-:Y:S05]  /*9b60*/  BSYNC B0 ;  /* 0x0000000000007941 */ /* 0x000fea0003800000 */
.L_x_5790:
[----:B------:R-:W0:Y:S01]  /*9b70*/  LDGDEPBAR ;  /* 0x00000000000079af */ /* 0x000e220000000000 */
[----:B------:R-:W-:-:S04]  /*9b80*/  LEA R190, P1, R11, R190, 0x1 ;  /* 0x000000be0bbe7211 */ /* 0x000fc800078208ff */
[----:B------:R-:W-:Y:S02]  /*9b90*/  LEA.HI.X R191, R11, R191, R4, 0x1, P1 ;  /* 0x000000bf0bbf7211 */ /* 0x000fe400008f0c04 */
.L_x_5787:
        /* <DEDUP_REMOVED lines=72> */
[----:B-1----:R-:W-:-:S03]  /*a020*/  FMNMX.FTZ R52, R21, R52, !PT ;  /* 0x0000003415347209 */ /* 0x002fc60007810000 */
[----:B------:R-:W1:Y:S01]  /*a030*/  LDSM.16.MT88.4 R20, [R164+0x6000] ;  /* 0x00600000a414783b */ /* 0x000e620000004200 */
        /* <DEDUP_REMOVED lines=15> */
[----:B------:R-:W2:Y:S01]  /*a130*/  MUFU.EX2 R116, R116 ;  /* 0x0000007400747308 */ /* 0x000ea20000000800 */
[--C-:B------:R-:W-:Y:S01]  /*a140*/  FFMA.FTZ R101, R5, c[0x0][0x23c], -R60.reuse ;  /* 0x00008f0005657a23 */ /* 0x100fe2000001083c */
[----:B------:R-:W-:Y:S01]  /*a150*/  FSEL R5, R52, RZ, P3 ;  /* 0x000000ff34057208 */ /* 0x000fe20001800000 */
[--C-:B------:R-:W-:Y:S02]  /*a160*/  FFMA.FTZ R114, R9, c[0x0][0x23c], -R60.reuse ;  /* 0x00008f0009727a23 */ /* 0x100fe4000001083c */
[--C-:B------:R-:W-:Y:S02]  /*a170*/  FFMA.FTZ R106, R15, c[0x0][0x23c], -R60.reuse ;  /* 0x00008f000f6a7a23 */ /* 0x100fe4000001083c */
[----:B------:R-:W-:Y:S01]  /*a180*/  FADD.FTZ R128, R2, -R5 ;  /* 0x8000000502807221 */ /* 0x000fe20000010000 */
[----:B------:R-:W-:Y:S01]  /*a190*/  FSEL R5, R3, RZ, P1 ;  /* 0x000000ff03057208 */ /* 0x000fe20000800000 */
[----:B------:R-:W-:Y:S01]  /*a1a0*/  FFMA.FTZ R8, R13, c[0x0][0x23c], -R60 ;  /* 0x00008f000d087a23 */ /* 0x000fe2000001083c */
[----:B------:R-:W-:Y:S01]  /*a1b0*/  MUFU.EX2 R103, R103 ;  /* 0x0000006700677308 */ /* 0x000fe20000000800 */
[----:B------:R-:W-:Y:S01]  /*a1c0*/  FMUL.FTZ R128, R128, c[0x0][0x23c] ;  /* 0x00008f0080807a20 */ /* 0x000fe20000410000 */
[----:B------:R-:W3:Y:S01]  /*a1d0*/  LDSM.16.MT88.4 R12, [R166+0x6000] ;  /* 0x00600000a60c783b */ /* 0x000ee20000004200 */
[----:B------:R-:W-:-:S02]  /*a1e0*/  FADD.FTZ R0, R0, -R5 ;  /* 0x8000000500007221 */ /* 0x000fc40000010000 */
[----:B------:R-:W-:Y:S01]  /*a1f0*/  FFMA.FTZ R119, R119, c[0x0][0x23c], -R104 ;  /* 0x00008f0077777a23 */ /* 0x000fe20000010868 */
[----:B--2---:R-:W-:Y:S01]  /*a200*/  F2FP.PACK_AB R4, R116, R199 ;  /* 0x000000c77404723e */ /* 0x004fe200000000ff */
[----:B------:R-:W-:Y:S01]  /*a210*/  FMUL.FTZ R0, R0, c[0x0][0x23c] ;  /* 0x00008f0000007a20 */ /* 0x000fe20000410000 */
[----:B------:R-:W2:Y:S01]  /*a220*/  MUFU.EX2 R62, R62 ;  /* 0x0000003e003e7308 */ /* 0x000ea20000000800 */
[--C-:B------:R-:W-:Y:S02]  /*a230*/  FFMA.FTZ R125, R51, c[0x0][0x23c], -R60.reuse ;  /* 0x00008f00337d7a23 */ /* 0x100fe4000001083c */
[--C-:B------:R-:W-:Y:S02]  /*a240*/  FFMA.FTZ R110, R41, c[0x0][0x23c], -R60.reuse ;  /* 0x00008f00296e7a23 */ /* 0x100fe4000001083c */
[--C-:B------:R-:W-:Y:S02]  /*a250*/  FFMA.FTZ R127, R49, c[0x0][0x23c], -R60.reuse ;  /* 0x00008f00317f7a23 */ /* 0x100fe4000001083c */
[----:B------:R-:W-:Y:S01]  /*a260*/  FFMA.FTZ R112, R225, c[0x0][0x23c], -R60 ;  /* 0x00008f00e1707a23 */ /* 0x000fe2000001083c */
[----:B------:R-:W-:Y:S01]  /*a270*/  MUFU.EX2 R114, R114 ;  /* 0x0000007200727308 */ /* 0x000fe20000000800 */
[----:B------:R-:W4:Y:S01]  /*a280*/  LDSM.16.MT88.4 R48, [R166+0x6800] ;  /* 0x00680000a630783b */ /* 0x000f220000004200 */
[----:B------:R-:W-:-:S02]  /*a290*/  FFMA.FTZ R147, R147, c[0x0][0x23c], -R104 ;  /* 0x00008f0093937a23 */ /* 0x000fc40000010868 */
[--C-:B------:R-:W-:Y:S02]  /*a2a0*/  FFMA.FTZ R124, R223, c[0x0][0x23c], -R104.reuse ;  /* 0x00008f00df7c7a23 */ /* 0x100fe40000010868 */
[--C-:B------:R-:W-:Y:S02]  /*a2b0*/  FFMA.FTZ R143, R143, c[0x0][0x23c], -R104.reuse ;  /* 0x00008f008f8f7a23 */ /* 0x100fe40000010868 */
[----:B------:R-:W5:Y:S01]  /*a2c0*/  MUFU.EX2 R106, R106 ;  /* 0x0000006a006a7308 */ /* 0x000f620000000800 */
[----:B--2---:R-:W-:Y:S01]  /*a2d0*/  F2FP.PACK_AB R6, R62, R103 ;  /* 0x000000673e06723e */ /* 0x004fe200000000ff */
[----:B------:R-:W-:Y:S02]  /*a2e0*/  FFMA.FTZ R120, R221, c[0x0][0x23c], -R104 ;  /* 0x00008f00dd787a23 */ /* 0x000fe40000010868 */
[--C-:B------:R-:W-:Y:S02]  /*a2f0*/  FFMA.FTZ R145, R145, c[0x0][0x23c], -R60.reuse ;  /* 0x00008f0091917a23 */ /* 0x100fe4000001083c */
[----:B------:R-:W-:-:S02]  /*a300*/  FFMA.FTZ R122, R219, c[0x0][0x23c], -R60 ;  /* 0x00008f00db7a7a23 */ /* 0x000fc4000001083c */
[----:B------:R-:W-:Y:S01]  /*a310*/  MUFU.EX2 R101, R101 ;  /* 0x0000006500657308 */ /* 0x000fe20000000800 */
[--C-:B------:R-:W-:Y:S02]  /*a320*/  FFMA.FTZ R151, R151, c[0x0][0x23c], -R60.reuse ;  /* 0x00008f0097977a23 */ /* 0x100fe4000001083c */
[----:B------:R-:W-:Y:S02]  /*a330*/  FFMA.FTZ R126, R209, c[0x0][0x23c], -R60 ;  /* 0x00008f00d17e7a23 */ /* 0x000fe4000001083c */
[----:B------:R-:W-:Y:S02]  /*a340*/  FFMA.FTZ R209, R207, c[0x0][0x23c], -R104 ;  /* 0x00008f00cfd17a23 */ /* 0x000fe40000010868 */
[--C-:B------:R-:W-:Y:S01]  /*a350*/  FFMA.FTZ R207, R211, c[0x0][0x23c], -R60.reuse ;  /* 0x00008f00d3cf7a23 */ /* 0x100fe2000001083c */
[----:B------:R-:W2:Y:S01]  /*a360*/  MUFU.EX2 R2, R8 ;  /* 0x0000000800027308 */ /* 0x000ea20000000800 */
[----:B-----5:R-:W-:Y:S01]  /*a370*/  F2FP.PACK_AB R5, R106, R114 ;  /* 0x000000726a05723e */ /* 0x020fe200000000ff */
[----:B------:R-:W-:-:S02]  /*a380*/  FFMA.FTZ R132, R59, c[0x0][0x23c], -R60 ;  /* 0x00008f003b847a23 */ /* 0x000fc4000001083c */
[----:B------:R-:W-:Y:S02]  /*a390*/  FFMA.FTZ R211, R57, c[0x0][0x23c], -R60 ;  /* 0x00008f0039d37a23 */ /* 0x000fe4000001083c */
[--C-:B------:R-:W-:Y:S01]  /*a3a0*/  FFMA.FTZ R134, R217, c[0x0][0x23c], -R104.reuse ;  /* 0x00008f00d9867a23 */ /* 0x100fe20000010868 */
[----:B------:R-:W-:Y:S01]  /*a3b0*/  LDSM.16.MT88.4 R56, [R166+0x7800] ;  /* 0x00780000a638783b */ /* 0x000fe20000004200 */
[----:B------:R-:W5:Y:S01]  /*a3c0*/  MUFU.EX2 R128, R128 ;  /* 0x0000008000807308 */ /* 0x000f620000000800 */
[--C-:B------:R-:W-:Y:S02]  /*a3d0*/  FFMA.FTZ R205, R205, c[0x0][0x23c], -R104.reuse ;  /* 0x00008f00cdcd7a23 */ /* 0x100fe40000010868 */
[----:B------:R-:W-:Y:S02]  /*a3e0*/  FFMA.FTZ R130, R215, c[0x0][0x23c], -R104 ;  /* 0x00008f00d7827a23 */ /* 0x000fe40000010868 */
[--C-:B------:R-:W-:Y:S02]  /*a3f0*/  FFMA.FTZ R136, R213, c[0x0][0x23c], -R60.reuse ;  /* 0x00008f00d5887a23 */ /* 0x100fe4000001083c */
[--C-:B------:R-:W-:Y:S01]  /*a400*/  FFMA.FTZ R137, R137, c[0x0][0x23c], -R60.reuse ;  /* 0x00008f0089897a23 */ /* 0x100fe2000001083c */
[----:B------:R-:W1:Y:S01]  /*a410*/  MUFU.EX2 R118, R0 ;  /* 0x0000000000767308 */ /* 0x000e620000000800 */
[----:B--2---:R-:W-:Y:S01]  /*a420*/  F2FP.PACK_AB R7, R2, R101 ;  /* 0x000000650207723e */ /* 0x004fe200000000ff */
[----:B------:R-:W-:-:S02]  /*a430*/  FFMA.FTZ R133, R133, c[0x0][0x23c], -R60 ;  /* 0x00008f0085857a23 */ /* 0x000fc4000001083c */
[--C-:B------:R-:W-:Y:S02]  /*a440*/  FFMA.FTZ R55, R55, c[0x0][0x23c], -R60.reuse ;  /* 0x00008f0037377a23 */ /* 0x100fe4000001083c */
[----:B------:R-:W-:Y:S02]  /*a450*/  FFMA.FTZ R53, R53, c[0x0][0x23c], -R60 ;  /* 0x00008f0035357a23 */ /* 0x000fe4000001083c */
[-C--:B-----5:R-:W-:Y:S01]  /*a460*/  FMUL.FTZ R16, R88, R128.reuse ;  /* 0x0000008058107220 */ /* 0x0a0fe20000410000 */
        /* <DEDUP_REMOVED lines=9> */
[----:B------:R-:W-:Y:S01]  /*a500*/  FFMA.FTZ R0, R43, c[0x0][0x23c], -R104 ;  /* 0x00008f002b007a23 */ /* 0x000fe20000010868 */
[----:B------:R-:W-:Y:S01]  /*a510*/  HMMA.16816.F32 R16, R4, R20, R16 ;  /* 0x000000140410723c */ /* 0x000fe20000001810 */
[----:B------:R-:W-:Y:S01]  /*a520*/  MUFU.EX2 R119, R119 ;  /* 0x0000007700777308 */ /* 0x000fe20000000800 */
[-C--:B------:R-:W-:Y:S01]  /*a530*/  FMUL.FTZ R8, R96, R128.reuse ;  /* 0x0000008060087220 */ /* 0x080fe20000410000 */
[----:B------:R-:W2:Y:S01]  /*a540*/  LDSM.16.MT88.4 R40, [R163+0x6800] ;  /* 0x00680000a328783b */ /* 0x000ea20000004200 */
[----:B------:R-:W-:-:S02]  /*a550*/  FMUL.FTZ R9, R97, R128 ;  /* 0x0000008061097220 */ /* 0x000fc40000410000 */
[-C--:B------:R-:W-:Y:S02]  /*a560*/  FMUL.FTZ R10, R98, R118.reuse ;  /* 0x00000076620a7220 */ /* 0x080fe40000410000 */
[C---:B------:R-:W-:Y:S01]  /*a570*/  HMMA.16816.F32 R20, R4.reuse, R22, R84 ;  /* 0x000000160414723c */ /* 0x040fe20000001854 */
[----:B------:R-:W-:Y:S01]  /*a580*/  MUFU.EX2 R0, R0 ;  /* 0x0000000000007308 */ /* 0x000fe20000000800 */
[----:B------:R-:W-:Y:S01]  /*a590*/  FMUL.FTZ R11, R99, R118 ;  /* 0x00000076630b7220 */ /* 0x000fe20000410000 */
[----:B------:R-:W-:Y:S01]  /*a5a0*/  LDSM.16.MT88.4 R84, [R164+0x8800] ;  /* 0x00880000a454783b */ /* 0x000fe20000004200 */
[-C--:B------:R-:W-:Y:S02]  /*a5b0*/  FMUL.FTZ R24, R80, R128.reuse ;  /* 0x0000008050187220 */ /* 0x080fe40000410000 */
[----:B------:R-:W-:Y:S02]  /*a5c0*/  FMUL.FTZ R25, R81, R128 ;  /* 0x0000008051197220 */ /* 0x000fe40000410000 */
[-C--:B------:R-:W-:Y:S01]  /*a5d0*/  FMUL.FTZ R26, R82, R118.reuse ;  /* 0x00000076521a7220 */ /* 0x080fe20000410000 */
[----:B------:R-:W-:Y:S01]  /*a5e0*/  MUFU.EX2 R125, R125 ;  /* 0x0000007d007d7308 */ /* 0x000fe20000000800 */
[----:B------:R-:W-:Y:S01]  /*a5f0*/  FMUL.FTZ R27, R83, R118 ;  /* 0x00000076531b7220 */ /* 0x000fe20000410000 */
[----:B---3--:R-:W-:Y:S01]  /*a600*/  HMMA.16816.F32 R8, R4, R12, R8 ;  /* 0x0000000c0408723c */ /* 0x008fe20000001808 */
[----:B------:R-:W-:-:S02]  /*a610*/  FMUL.FTZ R92, R92, R128 ;  /* 0x000000805c5c7220 */ /* 0x000fc40000410000 */
[----:B------:R-:W-:Y:S02]  /*a620*/  FMUL.FTZ R93, R93, R128 ;  /* 0x000000805d5d7220 */ /* 0x000fe40000410000 */
[-C--:B------:R-:W-:Y:S01]  /*a630*/  FMUL.FTZ R94, R94, R118.reuse ;  /* 0x000000765e5e7220 */ /* 0x080fe20000410000 */
[----:B------:R-:W3:Y:S01]  /*a640*/  MUFU.EX2 R110, R110 ;  /* 0x0000006e006e7308 */ /* 0x000ee20000000800 */
[----:B------:R-:W-:Y:S01]  /*a650*/  FMUL.FTZ R95, R95, R118 ;  /* 0x000000765f5f7220 */ /* 0x000fe20000410000 */
[C---:B------:R-:W-:Y:S01]  /*a660*/  HMMA.16816.F32 R24, R4.reuse, R28, R24 ;  /* 0x0000001c0418723c */ /* 0x040fe20000001818 */
[-C--:B------:R-:W-:Y:S02]  /*a670*/  FMUL.FTZ R76, R76, R128.reuse ;  /* 0x000000804c4c7220 */ /* 0x080fe40000410000 */
[----:B------:R-:W-:Y:S02]  /*a680*/  FMUL.FTZ R77, R77, R128 ;  /* 0x000000804d4d7220 */ /* 0x000fe40000410000 */
[-C--:B------:R-:W-:Y:S01]  /*a690*/  FMUL.FTZ R78, R78, R118.reuse ;  /* 0x000000764e4e7220 */ /* 0x080fe20000410000 */
[----:B------:R-:W-:Y:S01]  /*a6a0*/  MUFU.EX2 R127, R127 ;  /* 0x0000007f007f7308 */ /* 0x000fe20000000800 */
[----:B------:R-:W-:Y:S01]  /*a6b0*/  FMUL.FTZ R79, R79, R118 ;  /* 0x000000764f4f7220 */ /* 0x000fe20000410000 */
[----:B------:R-:W-:Y:S01]  /*a6c0*/  HMMA.16816.F32 R12, R4, R14, R92 ;  /* 0x0000000e040c723c */ /* 0x000fe2000000185c */
[-C--:B------:R-:W-:Y:S01]  /*a6d0*/  FMUL.FTZ R32, R72, R128.reuse ;  /* 0x0000008048207220 */ /* 0x080fe20000410000 */
[----:B------:R-:W-:Y:S01]  /*a6e0*/  LDSM.16.MT88.4 R92, [R166+0x8800] ;  /* 0x00880000a65c783b */ /* 0x000fe20000004200 */
[----:B------:R-:W-:-:S02]  /*a6f0*/  FMUL.FTZ R33, R73, R128 ;  /* 0x0000008049217220 */ /* 0x000fc40000410000 */
[-C--:B------:R-:W-:Y:S01]  /*a700*/  FMUL.FTZ R34, R74, R118.reuse ;  /* 0x000000764a227220 */ /* 0x080fe20000410000 */
[----:B------:R-:W5:Y:S01]  /*a710*/  MUFU.EX2 R112, R112 ;  /* 0x0000007000707308 */ /* 0x000f620000000800 */
[----:B------:R-:W-:Y:S01]  /*a720*/  FMUL.FTZ R35, R75, R118 ;  /* 0x000000764b237220 */ /* 0x000fe20000410000 */
[C---:B------:R-:W-:Y:S01]  /*a730*/  HMMA.16816.F32 R28, R4.reuse, R30, R76 ;  /* 0x0000001e041c723c */ /* 0x040fe2000000184c */
[-C--:B------:R-:W-:Y:S01]  /*a740*/  FMUL.FTZ R68, R68, R128.reuse ;  /* 0x0000008044447220 */ /* 0x080fe20000410000 */
[----:B------:R-:W-:Y:S01]  /*a750*/  LDSM.16.MT88.4 R76, [R163+0x8800] ;  /* 0x00880000a34c783b */ /* 0x000fe20000004200 */
[----:B------:R-:W-:Y:S02]  /*a760*/  FMUL.FTZ R69, R69, R128 ;  /* 0x0000008045457220 */ /* 0x000fe40000410000 */
[-C--:B------:R-:W-:Y:S01]  /*a770*/  FMUL.FTZ R70, R70, R118.reuse ;  /* 0x0000007646467220 */ /* 0x080fe20000410000 */
[----:B------:R-:W-:Y:S01]  /*a780*/  MUFU.EX2 R147, R147 ;  /* 0x0000009300937308 */ /* 0x000fe20000000800 */
[-C--:B------:R-:W-:Y:S01]  /*a790*/  FMUL.FTZ R71, R71, R118.reuse ;  /* 0x0000007647477220 */ /* 0x080fe20000410000 */
[----:B------:R-:W-:Y:S01]  /*a7a0*/  HMMA.16816.F32 R32, R4, R36, R32 ;  /* 0x000000240420723c */ /* 0x000fe20000001820 */
[----:B------:R-:W-:-:S02]  /*a7b0*/  FFMA.FTZ R193, R193, R118, R114 ;  /* 0x00000076c1c17223 */ /* 0x000fc40000010072 */
[----:B------:R-:W-:Y:S02]  /*a7c0*/  FFMA.FTZ R199, R192, R128, R199 ;  /* 0x00000080c0c77223 */ /* 0x000fe400000100c7 */
[----:B------:R-:W-:Y:S01]  /*a7d0*/  FADD.FTZ R106, R106, R193 ;  /* 0x000000c16a6a7221 */ /* 0x000fe20000010000 */
[----:B------:R-:W2:Y:S01]  /*a7e0*/  MUFU.EX2 R124, R124 ;  /* 0x0000007c007c7308 */ /* 0x000ea20000000800 */
[----:B-1----:R-:W-:Y:S01]  /*a7f0*/  F2FP.PACK_AB R36, R108, R121 ;  /* 0x000000796c24723e */ /* 0x002fe200000000ff */
[----:B------:R-:W-:Y:S01]  /*a800*/  HMMA.16816.F32 R4, R4, R38, R68 ;  /* 0x000000260404723c */ /* 0x000fe20000001844 */
[----:B---3--:R-:W-:Y:S01]  /*a810*/  F2FP.PACK_AB R37, R110, R125 ;  /* 0x0000007d6e25723e */ /* 0x008fe200000000ff */
[----:B------:R-:W-:Y:S02]  /*a820*/  FADD.FTZ R116, R116, R199 ;  /* 0x000000c774747221 */ /* 0x000fe40000010000 */
[----:B------:R-:W-:Y:S02]  /*a830*/  FADD.FTZ R101, R101, R106 ;  /* 0x0000006a65657221 */ /* 0x000fe40000010000 */
[----:B------:R-:W-:Y:S01]  /*a840*/  MUFU.EX2 R143, R143 ;  /* 0x0000008f008f7308 */ /* 0x000fe20000000800 */
[----:B------:R-:W-:Y:S01]  /*a850*/  F2FP.PACK_AB R38, R0, R119 ;  /* 0x000000770026723e */ /* 0x000fe200000000ff */
[----:B------:R-:W-:Y:S01]  /*a860*/  FADD.FTZ R103, R103, R116 ;  /* 0x0000007467677221 */ /* 0x000fe20000010000 */
[----:B-----5:R-:W-:Y:S01]  /*a870*/  F2FP.PACK_AB R39, R112, R127 ;  /* 0x0000007f7027723e */ /* 0x020fe200000000ff */
[----:B------:R-:W-:-:S02]  /*a880*/  FFMA.FTZ R192, R66, c[0x0][0x23c], -R104 ;  /* 0x00008f0042c07a23 */ /* 0x000fc40000010868 */
[----:B------:R-:W-:Y:S02]  /*a890*/  FADD.FTZ R62, R62, R103 ;  /* 0x000000673e3e7221 */ /* 0x000fe40000010000 */
[----:B------:R-:W-:Y:S01]  /*a8a0*/  MUFU.EX2 R120, R120 ;  /* 0x0000007800787308 */ /* 0x000fe20000000800 */
[----:B------:R-:W-:Y:S01]  /*a8b0*/  FFMA.FTZ R193, R54, c[0x0][0x23c], -R60 ;  /* 0x00008f0036c17a23 */ /* 0x000fe2000001083c */
[----:B------:R-:W-:Y:S01]  /*a8c0*/  HMMA.16816.F32 R16, R36, R44, R16 ;  /* 0x0000002c2410723c */ /* 0x000fe20000001810 */
[----:B------:R-:W-:-:S04]  /*a8d0*/  FADD.FTZ R121, R121, R62 ;  /* 0x0000003e79797221 */ /* 0x000fc80000010000 */
[----:B------:R-:W-:Y:S01]  /*a8e0*/  FADD.FTZ R108, R108, R121 ;  /* 0x000000796c6c7221 */ /* 0x000fe20000010000 */
[----:B------:R-:W-:Y:S02]  /*a8f0*/  MUFU.EX2 R145, R145 ;  /* 0x0000009100917308 */ /* 0x000fe40000000800 */
[----:B------:R-:W-:Y:S01]  /*a900*/  HMMA.16816.F32 R20, R36, R46, R20 ;  /* 0x0000002e2414723c */ /* 0x000fe20000001814 */
[----:B------:R-:W1:Y:S01]  /*a910*/  LDSM.16.MT88.4 R44, [R162+0x6800] ;  /* 0x00680000a22c783b */ /* 0x000e620000004200 */
[----:B------:R-:W-:-:S04]  /*a920*/  FADD.FTZ R119, R119, R108 ;  /* 0x0000006c77777221 */ /* 0x000fc80000010000 */
[----:B------:R-:W3:Y:S02]  /*a930*/  MUFU.EX2 R122, R122 ;  /* 0x0000007a007a7308 */ /* 0x000ee40000000800 */
[C---:B----4-:R-:W-:Y:S06]  /*a940*/  HMMA.16816.F32 R8, R36.reuse, R48, R8 ;  /* 0x000000302408723c */ /* 0x050fec0000001808 */
[----:B------:R-:W-:Y:S02]  /*a950*/  MUFU.EX2 R151, R151 ;  /* 0x0000009700977308 */ /* 0x000fe40000000800 */
[C---:B------:R-:W-:Y:S01]  /*a960*/  HMMA.16816.F32 R12, R36.reuse, R50, R12 ;  /* 0x00000032240c723c */ /* 0x040fe2000000180c */
[----:B------:R-:W4:Y:S05]  /*a970*/  LDSM.16.MT88.4 R48, [R166+0x7000] ;  /* 0x00700000a630783b */ /* 0x000f2a0000004200 */
[----:B------:R-:W5:Y:S02]  /*a980*/  MUFU.EX2 R126, R126 ;  /* 0x0000007e007e7308 */ /* 0x000f640000000800 */
[C---:B--2---:R-:W-:Y:S06]  /*a990*/  HMMA.16816.F32 R24, R36.reuse, R40, R24 ;  /* 0x000000282418723c */ /* 0x044fec0000001818 */
[----:B------:R-:W-:Y:S02]  /*a9a0*/  MUFU.EX2 R209, R209 ;  /* 0x000000d100d17308 */ /* 0x000fe40000000800 */
[C---:B------:R-:W-:Y:S01]  /*a9b0*/  HMMA.16816.F32 R28, R36.reuse, R42, R28 ;  /* 0x0000002a241c723c */ /* 0x040fe2000000181c */
[----:B------:R-:W2:Y:S05]  /*a9c0*/  LDSM.16.MT88.4 R40, [R163+0x7000] ;  /* 0x00700000a328783b */ /* 0x000eaa0000004200 */
[----:B------:R-:W2:Y:S02]  /*a9d0*/  MUFU.EX2 R134, R134 ;  /* 0x0000008600867308 */ /* 0x000ea40000000800 */
[C---:B-1----:R-:W-:Y:S06]  /*a9e0*/  HMMA.16816.F32 R32, R36.reuse, R44, R32 ;  /* 0x0000002c2420723c */ /* 0x042fec0000001820 */
[----:B------:R-:W-:Y:S02]  /*a9f0*/  MUFU.EX2 R205, R205 ;  /* 0x000000cd00cd7308 */ /* 0x000fe40000000800 */
        /* <DEDUP_REMOVED lines=8> */
[C---:B----4-:R-:W-:Y:S02]  /*aa80*/  HMMA.16816.F32 R8, R36.reuse, R48, R8 ;  /* 0x000000302408723c */ /* 0x050fe40000001808 */
[----:B------:R-:W3:Y:S06]  /*aa90*/  MUFU.EX2 R207, R207 ;  /* 0x000000cf00cf7308 */ /* 0x000eec0000000800 */
[C---:B------:R-:W-:Y:S01]  /*aaa0*/  HMMA.16816.F32 R12, R36.reuse, R50, R12 ;  /* 0x00000032240c723c */ /* 0x040fe2000000180c */
[----:B------:R-:W4:Y:S01]  /*aab0*/  LDSM.16.MT88.4 R48, [R164+0x7800] ;  /* 0x00780000a430783b */ /* 0x000f220000004200 */
[----:B------:R-:W-:Y:S06]  /*aac0*/  MUFU.EX2 R211, R211 ;  /* 0x000000d300d37308 */ /* 0x000fec0000000800 */
[C---:B--2---:R-:W-:Y:S02]  /*aad0*/  HMMA.16816.F32 R24, R36.reuse, R40, R24 ;  /* 0x000000282418723c */ /* 0x044fe40000001818 */
[----:B------:R-:W2:Y:S05]  /*aae0*/  MUFU.EX2 R136, R136 ;  /* 0x0000008800887308 */ /* 0x000eaa0000000800 */
[----:B------:R-:W-:Y:S01]  /*aaf0*/  F2FP.PACK_AB R40, R134, R209 ;  /* 0x000000d18628723e */ /* 0x000fe200000000ff */
[C---:B-1----:R-:W-:Y:S01]  /*ab00*/  HMMA.16816.F32 R16, R36.reuse, R44, R16 ;  /* 0x0000002c2410723c */ /* 0x042fe20000001810 */
[----:B---3--:R-:W-:Y:S01]  /*ab10*/  F2FP.PACK_AB R41, R207, R132 ;  /* 0x00000084cf29723e */ /* 0x008fe200000000ff */
[----:B------:R-:W-:Y:S06]  /*ab20*/  MUFU.EX2 R192, R192 ;  /* 0x000000c000c07308 */ /* 0x000fec0000000800 */
[C---:B------:R-:W-:Y:S01]  /*ab30*/  HMMA.16816.F32 R20, R36.reuse, R46, R20 ;  /* 0x0000002e2414723c */ /* 0x040fe20000001814 */
[----:B------:R-:W1:Y:S01]  /*ab40*/  LDSM.16.MT88.4 R44, [R162+0x7000] ;  /* 0x00700000a22c783b */ /* 0x000e620000004200 */
[----:B------:R-:W-:Y:S06]  /*ab50*/  MUFU.EX2 R193, R193 ;  /* 0x000000c100c17308 */ /* 0x000fec0000000800 */
[----:B------:R-:W-:Y:S07]  /*ab60*/  HMMA.16816.F32 R28, R36, R42, R28 ;  /* 0x0000002a241c723c */ /* 0x000fee000000181c */
[----:B------:R-:W-:-:S02]  /*ab70*/  F2FP.PACK_AB R42, R130, R205 ;  /* 0x000000cd822a723e */ /* 0x000fc400000000ff */
[----:B--2---:R-:W-:-:S07]  /*ab80*/  F2FP.PACK_AB R43, R136, R211 ;  /* 0x000000d3882b723e */ /* 0x004fce00000000ff */
[C---:B------:R-:W-:Y:S07]  /*ab90*/  HMMA.16816.F32 R8, R40.reuse, R56, R8 ;  /* 0x000000382808723c */ /* 0x040fee0000001808 */
[--C-:B------:R-:W-:Y:S01]  /*aba0*/  FFMA.FTZ R56, R149, c[0x0][0x23c], -R60.reuse ;  /* 0x00008f0095387a23 */ /* 0x100fe2000001083c */
[----:B------:R-:W-:Y:S01]  /*abb0*/  HMMA.16816.F32 R12, R40, R58, R12 ;  /* 0x0000003a280c723c */ /* 0x000fe2000000180c */
[----:B------:R-:W-:-:S04]  /*abc0*/  FFMA.FTZ R57, R197, c[0x0][0x23c], -R60 ;  /* 0x00008f00c5397a23 */ /* 0x000fc8000001083c */
[----:B------:R-:W-:Y:S02]  /*abd0*/  MUFU.EX2 R56, R56 ;  /* 0x0000003800387308 */ /* 0x000fe40000000800 */
[--C-:B------:R-:W-:Y:S01]  /*abe0*/  FFMA.FTZ R58, R153, c[0x0][0x23c], -R60.reuse ;  /* 0x00008f00993a7a23 */ /* 0x100fe2000001083c */
[----:B----4-:R-:W-:Y:S01]  /*abf0*/  HMMA.16816.F32 R16, R40, R48, R16 ;  /* 0x000000302810723c */ /* 0x010fe20000001810 */
        /* <DEDUP_REMOVED lines=50> */
[----:B------:R-:W-:Y:S02]  /*af20*/  MUFU.EX2 R40, R40 ;  /* 0x0000002800287308 */ /* 0x000fe40000000800 */
[----:B--2---:R-:W-:-:S06]  /*af30*/  F2FP.PACK_AB R4, R47, R46 ;  /* 0x0000002e2f04723e */ /* 0x004fcc00000000ff */
        /* <DEDUP_REMOVED lines=22> */
[----:B------:R-:W-:Y:S01]  /*b0a0*/  FFMA.FTZ R24, R113, c[0x0][0x23c], -R60 ;  /* 0x00008f0071187a23 */ /* 0x000fe2000001083c */
[C---:B------:R-:W-:Y:S01]  /*b0b0*/  HMMA.16816.F32 R76, R4.reuse, R78, R28 ;  /* 0x0000004e044c723c */ /* 0x040fe2000000181c */
[--C-:B------:R-:W-:Y:S02]  /*b0c0*/  FFMA.FTZ R27, R63, c[0x0][0x23c], -R104.reuse ;  /* 0x00008f003f1b7a23 */ /* 0x100fe40000010868 */
[--C-:B------:R-:W-:Y:S02]  /*b0d0*/  FFMA.FTZ R26, R65, c[0x0][0x23c], -R104.reuse ;  /* 0x00008f00411a7a23 */ /* 0x100fe40000010868 */
[----:B------:R-:W-:Y:S01]  /*b0e0*/  FFMA.FTZ R25, R64, c[0x0][0x23c], -R104 ;  /* 0x00008f0040197a23 */ /* 0x000fe20000010868 */
[----:B------:R-:W-:Y:S01]  /*b0f0*/  MUFU.EX2 R21, R21 ;  /* 0x0000001500157308 */ /* 0x000fe20000000800 */
[----:B------:R-:W-:Y:S01]  /*b100*/  FFMA.FTZ R29, R61, c[0x0][0x23c], -R60 ;  /* 0x00008f003d1d7a23 */ /* 0x000fe2000001083c */
[C---:B--2---:R-:W-:Y:S06]  /*b110*/  HMMA.16816.F32 R72, R4.reuse, R8, R72 ;  /* 0x000000080448723c */ /* 0x044fec0000001848 */
[----:B------:R-:W2:Y:S02]  /*b120*/  MUFU.EX2 R24, R24 ;  /* 0x0000001800187308 */ /* 0x000ea40000000800 */
[----:B------:R-:W-:Y:S01]  /*b130*/  HMMA.16816.F32 R68, R4, R10, R68 ;  /* 0x0000000a0444723c */ /* 0x000fe20000001844 */
[----:B------:R-:W4:Y:S05]  /*b140*/  LDSM.16.MT88.4 R8, [R163+0x9000] ;  /* 0x00900000a308783b */ /* 0x000f2a0000004200 */
[----:B------:R-:W-:Y:S01]  /*b150*/  MUFU.EX2 R22, R22 ;  /* 0x0000001600167308 */ /* 0x000fe20000000800 */
[----:B-1----:R-:W-:-:S02]  /*b160*/  F2FP.PACK_AB R4, R35, R34 ;  /* 0x000000222304723e */ /* 0x002fc400000000ff */
        /* <DEDUP_REMOVED lines=10> */
[----:B------:R-:W-:Y:S01]  /*b210*/  MUFU.EX2 R2, R55 ;  /* 0x0000003700027308 */ /* 0x000fe20000000800 */
[----:B------:R-:W-:-:S04]  /*b220*/  FADD.FTZ R125, R125, R12 ;  /* 0x0000000c7d7d7221 */ /* 0x000fc80000010000 */
[----:B------:R-:W-:Y:S01]  /*b230*/  FADD.FTZ R110, R110, R125 ;  /* 0x0000007d6e6e7221 */ /* 0x000fe20000010000 */
[----:B------:R-:W-:Y:S01]  /*b240*/  HMMA.16816.F32 R92, R4, R18, R92 ;  /* 0x00000012045c723c */ /* 0x000fe2000000185c */
[----:B------:R-:W2:Y:S01]  /*b250*/  LDSM.16.MT88.4 R16, [R162+0x9000] ;  /* 0x00900000a210783b */ /* 0x000ea20000004200 */
[----:B------:R-:W3:Y:S01]  /*b260*/  MUFU.EX2 R29, R29 ;  /* 0x0000001d001d7308 */ /* 0x000ee20000000800 */
[----:B------:R-:W-:-:S04]  /*b270*/  FADD.FTZ R127, R127, R110 ;  /* 0x0000006e7f7f7221 */ /* 0x000fc80000010000 */
[----:B------:R-:W-:Y:S01]  /*b280*/  FADD.FTZ R112, R112, R127 ;  /* 0x0000007f70707221 */ /* 0x000fe20000010000 */
[----:B------:R-:W-:Y:S01]  /*b290*/  HMMA.16816.F32 R84, R4, R14, R84 ;  /* 0x0000000e0454723c */ /* 0x000fe20000001854 */
[----:B------:R-:W4:Y:S02]  /*b2a0*/  LDSM.16.MT88.4 R12, [R166+0x9800] ;  /* 0x00980000a60c783b */ /* 0x000f240000004200 */
[----:B------:R-:W-:-:S04]  /*b2b0*/  FADD.FTZ R145, R145, R112 ;  /* 0x0000007091917221 */ /* 0x000fc80000010000 */
[----:B------:R-:W-:Y:S01]  /*b2c0*/  FADD.FTZ R122, R122, R145 ;  /* 0x000000917a7a7221 */ /* 0x000fe20000010000 */
[----:B------:R-:W-:Y:S03]  /*b2d0*/  HMMA.16816.F32 R80, R4, R8, R80 ;  /* 0x000000080450723c */ /* 0x000fe60000001850 */
[----:B------:R-:W-:-:S04]  /*b2e0*/  FADD.FTZ R151, R151, R122 ;  /* 0x0000007a97977221 */ /* 0x000fc80000010000 */
[----:B------:R-:W-:Y:S01]  /*b2f0*/  FADD.FTZ R8, R0, R119 ;  /* 0x0000007700087221 */ /* 0x000fe20000010000 */
[----:B------:R-:W-:Y:S01]  /*b300*/  HMMA.16816.F32 R76, R4, R10, R76 ;  /* 0x0000000a044c723c */ /* 0x000fe2000000184c */
[----:B------:R-:W5:Y:S01]  /*b310*/  MUFU.EX2 R0, R53 ;  /* 0x0000003500007308 */ /* 0x000f620000000800 */
[----:B------:R-:W-:Y:S02]  /*b320*/  FADD.FTZ R151, R126, R151 ;  /* 0x000000977e977221 */ /* 0x000fe40000010000 */
[----:B------:R-:W-:Y:S02]  /*b330*/  FADD.FTZ R147, R147, R8 ;  /* 0x0000000893937221 */ /* 0x000fe40000010000 */
[----:B------:R-:W4:Y:S01]  /*b340*/  LDSM.16.MT88.4 R8, [R164+0x9800] ;  /* 0x00980000a408783b */ /* 0x000f220000004200 */
[----:B------:R-:W-:Y:S02]  /*b350*/  FADD.FTZ R28, R132, R151 ;  /* 0x00000097841c7221 */ /* 0x000fe40000010000 */
        /* <DEDUP_REMOVED lines=11> */
[----:B------:R-:W2:Y:S01]  /*b410*/  LDSM.16.MT88.4 R16, [R163+0x9800] ;  /* 0x00980000a310783b */ /* 0x000ea20000004200 */
[----:B------:R-:W-:Y:S02]  /*b420*/  FADD.FTZ R59, R59, R58 ;  /* 0x0000003a3b3b7221 */ /* 0x000fe40000010000 */
[----:B------:R-:W-:Y:S02]  /*b430*/  FADD.FTZ R205, R205, R134 ;  /* 0x00000086cdcd7221 */ /* 0x000fe40000010000 */
[----:B------:R-:W-:Y:S01]  /*b440*/  FADD.FTZ R56, R56, R59 ;  /* 0x0000003b38387221 */ /* 0x000fe20000010000 */
[----:B-1----:R-:W-:Y:S01]  /*b450*/  F2FP.PACK_AB R4, R26, R27 ;  /* 0x0000001b1a04723e */ /* 0x002fe200000000ff */
[----:B------:R-:W-:Y:S01]  /*b460*/  FADD.FTZ R130, R130, R205 ;  /* 0x000000cd82827221 */ /* 0x000fe20000010000 */
[----:B---3--:R-:W-:Y:S01]  /*b470*/  F2FP.PACK_AB R5, R29, R2 ;  /* 0x000000021d05723e */ /* 0x008fe200000000ff */
        /* <DEDUP_REMOVED lines=19> */
[C---:B--2---:R-:W-:Y:S01]  /*b5b0*/  HMMA.16816.F32 R80, R4.reuse, R16, R80 ;  /* 0x000000100450723c */ /* 0x044fe20000001850 */
        /* <DEDUP_REMOVED lines=22> */
.L_x_5784:
[----:B------:R-:W-:Y:S05]  /*b720*/  @!P2 BRA `(.L_x_5792) ;  /* 0x00003d600000a947 */ /* 0x000fea0003800000 */
[----:B------:R-:W-:Y:S01]  /*b730*/  IMAD.MOV.U32 R189, RZ, RZ, c[0x0][0x1a0] ;  /* 0x00006800ffbd7624 */ /* 0x000fe200078e00ff */
[----:B------:R-:W-:Y:S02]  /*b740*/  MOV R101, R0 ;  /* 0x0000000000657202 */ /* 0x000fe40000000f00 */
[----:B------:R-:W-:Y:S01]  /*b750*/  MOV R103, R2 ;  /* 0x0000000200677202 */ /* 0x000fe20000000f00 */
[----:B------:R-:W-:-:S05]  /*b760*/  IMAD.U32 R188, R189, -0x80, RZ ;  /* 0xffffff80bdbc7824 */ /* 0x000fca00078e00ff */
[----:B------:R-:W-:Y:S02]  /*b770*/  SHF.R.S32.HI R187, RZ, 0x1f, R188 ;  /* 0x0000001fffbb7819 */ /* 0x000fe400000114bc */
.L_x_5796:
        /* <DEDUP_REMOVED lines=65> */
.L_x_5793:
        /* <DEDUP_REMOVED lines=72> */
[----:B------:R-:W-:Y:S03]  /*c010*/  ISETP.GT.AND P2, PT, R180, R175, PT ;  /* 0x000000afb400720c */ /* 0x000fe60003f44270 */
        /* <DEDUP_REMOVED lines=17> */
[----:B------:R-:W0:Y:S08]  /*c130*/  LDGDEPBAR ;  /* 0x00000000000079af */ /* 0x000e300000000000 */
[----:B------:R-:W1:Y:S08]  /*c140*/  LDSM.16.M88.4 R112, [R171+0x2800] ;  /* 0x00280000ab70783b */ /* 0x000e700000000200 */
[----:B------:R-:W1:Y:S08]  /*c150*/  LDSM.16.M88.4 R116, [R171+0x3000] ;  /* 0x00300000ab74783b */ /* 0x000e700000000200 */
[----:B------:R-:W1:Y:S08]  /*c160*/  LDSM.16.M88.4 R120, [R171+0x3800] ;  /* 0x00380000ab78783b */ /* 0x000e700000000200 */
[----:B------:R-:W1:Y:S08]  /*c170*/  LDSM.16.M88.4 R124, [R171+0x4000] ;  /* 0x00400000ab7c783b */ /* 0x000e700000000200 */
[----:B------:R-:W1:Y:S08]  /*c180*/  LDSM.16.M88.4 R128, [R171+0x4800] ;  /* 0x00480000ab80783b */ /* 0x000e700000000200 */
[----:B------:R-:W1:Y:S08]  /*c190*/  LDSM.16.M88.4 R132, [R171+0x5000] ;  /* 0x00500000ab84783b */ /* 0x000e700000000200 */
[----:B------:R-:W2:Y:S08]  /*c1a0*/  LDSM.16.M88.4 R136, [R171+0x5800] ;  /* 0x00580000ab88783b */ /* 0x000eb00000000200 */
[----:B------:R-:W-:Y:S08]  /*c1b0*/  LDSM.16.M88.4 R140, [R170] ;  /* 0x00000000aa8c783b */ /* 0x000ff00000000200 */
[----:B------:R-:W2:Y:S08]  /*c1c0*/  LDSM.16.M88.4 R144, [R165+0x2000] ;  /* 0x00200000a590783b */ /* 0x000eb00000000200 */
[----:B------:R-:W2:Y:S08]  /*c1d0*/  LDSM.16.M88.4 R148, [R165+0x2800] ;  /* 0x00280000a594783b */ /* 0x000eb00000000200 */
[----:B------:R-:W2:Y:S01]  /*c1e0*/  LDSM.16.M88.4 R152, [R165+0x3000] ;  /* 0x00300000a598783b */ /* 0x000ea20000000200 */
        /* <DEDUP_REMOVED lines=21> */
[C---:B------:R-:W-:Y:S08]  /*c340*/  HMMA.16816.F32 R4, R140.reuse, R144, R4 ;  /* 0x000000908c04723c */ /* 0x040ff00000001804 */
[C---:B------:R-:W-:Y:S08]  /*c350*/  HMMA.16816.F32 R8, R140.reuse, R146, R8 ;  /* 0x000000928c08723c */ /* 0x040ff00000001808 */
[C---:B------:R-:W-:Y:S08]  /*c360*/  HMMA.16816.F32 R12, R140.reuse, R148, R12 ;  /* 0x000000948c0c723c */ /* 0x040ff0000000180c */
        /* <DEDUP_REMOVED lines=8> */
[----:B------:R-:W-:Y:S07]  /*c3f0*/  LDSM.16.M88.4 R108, [R169] ;  /* 0x00000000a96c783b */ /* 0x000fee0000000200 */
[C---:B------:R-:W-:Y:S08]  /*c400*/  HMMA.16816.F32 R44, R140.reuse, R112, R44 ;  /* 0x000000708c2c723c */ /* 0x040ff0000000182c */
[C---:B------:R-:W-:Y:S01]  /*c410*/  HMMA.16816.F32 R48, R140.reuse, R114, R48 ;  /* 0x000000728c30723c */ /* 0x040fe20000001830 */
[----:B------:R-:W2:Y:S07]  /*c420*/  LDSM.16.M88.4 R112, [R168] ;  /* 0x00000000a870783b */ /* 0x000eae0000000200 */
[C---:B------:R-:W-:Y:S08]  /*c430*/  HMMA.16816.F32 R52, R140.reuse, R116, R52 ;  /* 0x000000748c34723c */ /* 0x040ff00000001834 */
[C---:B------:R-:W-:Y:S01]  /*c440*/  HMMA.16816.F32 R56, R140.reuse, R118, R56 ;  /* 0x000000768c38723c */ /* 0x040fe20000001838 */
[----:B------:R-:W3:Y:S07]  /*c450*/  LDSM.16.M88.4 R116, [R161] ;  /* 0x00000000a174783b */ /* 0x000eee0000000200 */
[C---:B-1----:R-:W-:Y:S08]  /*c460*/  HMMA.16816.F32 R60, R140.reuse, R104, R60 ;  /* 0x000000688c3c723c */ /* 0x042ff0000000183c */
[----:B------:R-:W-:Y:S01]  /*c470*/  HMMA.16816.F32 R64, R140, R106, R64 ;  /* 0x0000006a8c40723c */ /* 0x000fe20000001840 */
[----:B------:R-:W1:Y:S07]  /*c480*/  LDSM.16.M88.4 R104, [R160] ;  /* 0x00000000a068783b */ /* 0x000e6e0000000200 */
[C---:B--2---:R-:W-:Y:S08]  /*c490*/  HMMA.16816.F32 R4, R108.reuse, R112, R4 ;  /* 0x000000706c04723c */ /* 0x044ff00000001804 */
[C---:B------:R-:W-:Y:S01]  /*c4a0*/  HMMA.16816.F32 R8, R108.reuse, R114, R8 ;  /* 0x000000726c08723c */ /* 0x040fe20000001808 */
[----:B------:R-:W2:Y:S07]  /*c4b0*/  LDSM.16.M88.4 R112, [R159] ;  /* 0x000000009f70783b */ /* 0x000eae0000000200 */
[C---:B---3--:R-:W-:Y:S08]  /*c4c0*/  HMMA.16816.F32 R12, R108.reuse, R116, R12 ;  /* 0x000000746c0c723c */ /* 0x048ff0000000180c */
        /* <DEDUP_REMOVED lines=14> */
[C---:B-1----:R-:W-:Y:S08]  /*c5b0*/  HMMA.16816.F32 R52, R108.reuse, R104, R52 ;  /* 0x000000686c34723c */ /* 0x042ff00000001834 */
[C---:B------:R-:W-:Y:S01]  /*c5c0*/  HMMA.16816.F32 R56, R108.reuse, R106, R56 ;  /* 0x0000006a6c38723c */ /* 0x040fe20000001838 */
[----:B------:R-:W1:Y:S07]  /*c5d0*/  LDSM.16.M88.4 R104, [R100+0x800] ;  /* 0x000800006468783b */ /* 0x000e6e0000000200 */
[C---:B--2---:R-:W-:Y:S08]  /*c5e0*/  HMMA.16816.F32 R60, R108.reuse, R112, R60 ;  /* 0x000000706c3c723c */ /* 0x044ff0000000183c */
[----:B------:R-:W-:Y:S01]  /*c5f0*/  HMMA.16816.F32 R64, R108, R114, R64 ;  /* 0x000000726c40723c */ /* 0x000fe20000001840 */
[----:B------:R-:W2:Y:S07]  /*c600*/  LDSM.16.M88.4 R108, [R100+0x1000] ;  /* 0x00100000646c783b */ /* 0x000eae0000000200 */
[C---:B---3--:R-:W-:Y:S08]  /*c610*/  HMMA.16816.F32 R4, R116.reuse, R120, R4 ;  /* 0x000000787404723c */ /* 0x048ff00000001804 */
[C---:B------:R-:W-:Y:S08]  /*c620*/  HMMA.16816.F32 R8, R116.reuse, R122, R8 ;  /* 0x0000007a7408723c */ /* 0x040ff00000001808 */
[C---:B-1----:R-:W-:Y:S08]  /*c630*/  HMMA.16816.F32 R12, R116.reuse, R104, R12 ;  /* 0x00000068740c723c */ /* 0x042ff0000000180c */
[C---:B------:R-:W-:Y:S01]  /*c640*/  HMMA.16816.F32 R16, R116.reuse, R106, R16 ;  /* 0x0000006a7410723c */ /* 0x040fe20000001810 */
[----:B------:R-:W1:Y:S03]  /*c650*/  LDSM.16.M88.4 R104, [R100+0x1800] ;  /* 0x001800006468783b */ /* 0x000e660000000200 */
[----:B------:R-:W-:Y:S02]  /*c660*/  FMUL.FTZ R0, R6, c[0x0][0x2ec] ;  /* 0x0000bb0006007a20 */ /* 0x000fe40000410000 */
[----:B------:R-:W-:Y:S02]  /*c670*/  FMUL.FTZ R3, R7, c[0x0][0x2ec] ;  /* 0x0000bb0007037a20 */ /* 0x000fe40000410000 */
[----:B------:R3:W1:Y:S01]  /*c680*/  MUFU.TANH R114, R0 ;  /* 0x0000000000727308 */ /* 0x0006620000002400 */
[C---:B--2---:R-:W-:Y:S03]  /*c690*/  HMMA.16816.F32 R20, R116.reuse, R108, R20 ;  /* 0x0000006c7414723c */ /* 0x044fe60000001814 */
[----:B------:R-:W-:Y:S02]  /*c6a0*/  FMUL.FTZ R2, R5, c[0x0][0x2ec] ;  /* 0x0000bb0005027a20 */ /* 0x000fe40000410000 */
        /* <DEDUP_REMOVED lines=11> */
[----:B---3--:R-:W-:Y:S02]  /*c760*/  FMUL.FTZ R0, R11, c[0x0][0x2ec] ;  /* 0x0000bb000b007a20 */ /* 0x008fe40000410000 */
[----:B------:R-:W-:Y:S02]  /*c770*/  FMUL.FTZ R247, R16, c[0x0][0x2ec] ;  /* 0x0000bb0010f77a20 */ /* 0x000fe40000410000 */
[----:B------:R-:W-:Y:S01]  /*c780*/  FMUL.FTZ R245, R17, c[0x0][0x2ec] ;  /* 0x0000bb0011f57a20 */ /* 0x000fe20000410000 */
[----:B------:R-:W3:Y:S01]  /*c790*/  MUFU.TANH R122, R0 ;  /* 0x00000000007a7308 */ /* 0x000ee20000002400 */
[----:B------:R-:W-:Y:S01]  /*c7a0*/  FMUL.FTZ R246, R18, c[0x0][0x2ec] ;  /* 0x0000bb0012f67a20 */ /* 0x000fe20000410000 */
[C---:B-1----:R-:W-:Y:S03]  /*c7b0*/  HMMA.16816.F32 R28, R116.reuse, R104, R28 ;  /* 0x00000068741c723c */ /* 0x042fe6000000181c */
[----:B------:R-:W-:Y:S02]  /*c7c0*/  FMUL.FTZ R244, R19, c[0x0][0x2ec] ;  /* 0x0000bb0013f47a20 */ /* 0x000fe40000410000 */
[----:B------:R-:W-:Y:S03]  /*c7d0*/  FMUL.FTZ R243, R20, c[0x0][0x2ec] ;  /* 0x0000bb0014f37a20 */ /* 0x000fe60000410000 */
[----:B------:R1:W1:Y:S01]  /*c7e0*/  MUFU.TANH R155, R194 ;  /* 0x000000c2009b7308 */ /* 0x0002620000002400 */
[C---:B------:R-:W-:Y:S01]  /*c7f0*/  HMMA.16816.F32 R32, R116.reuse, R106, R32 ;  /* 0x0000006a7420723c */ /* 0x040fe20000001820 */
[----:B------:R-:W3:Y:S02]  /*c800*/  LDSM.16.M88.4 R104, [R100+0x2800] ;  /* 0x002800006468783b */ /* 0x000ee40000000200 */
[----:B------:R-:W-:Y:S02]  /*c810*/  FMUL.FTZ R241, R21, c[0x0][0x2ec] ;  /* 0x0000bb0015f17a20 */ /* 0x000fe40000410000 */
[----:B------:R-:W-:Y:S02]  /*c820*/  FMUL.FTZ R242, R22, c[0x0][0x2ec] ;  /* 0x0000bb0016f27a20 */ /* 0x000fe40000410000 */
[----:B------:R-:W-:Y:S02]  /*c830*/  FMUL.FTZ R240, R23, c[0x0][0x2ec] ;  /* 0x0000bb0017f07a20 */ /* 0x000fe40000410000 */
[----:B------:R4:W3:Y:S01]  /*c840*/  MUFU.TANH R113, R195 ;  /* 0x000000c300717308 */ /* 0x0008e20000002400 */
[C---:B--2---:R-:W-:Y:S03]  /*c850*/  HMMA.16816.F32 R36, R116.reuse, R108, R36 ;  /* 0x0000006c7424723c */ /* 0x044fe60000001824 */
[----:B------:R-:W-:Y:S02]  /*c860*/  FMUL.FTZ R237, R24, c[0x0][0x2ec] ;  /* 0x0000bb0018ed7a20 */ /* 0x000fe40000410000 */
[----:B------:R-:W-:Y:S02]  /*c870*/  FMUL.FTZ R239, R25, c[0x0][0x2ec] ;  /* 0x0000bb0019ef7a20 */ /* 0x000fe40000410000 */
[----:B------:R-:W-:Y:S01]  /*c880*/  FMUL.FTZ R238, R26, c[0x0][0x2ec] ;  /* 0x0000bb001aee7a20 */ /* 0x000fe20000410000 */
[C---:B------:R-:W-:Y:S01]  /*c890*/  HMMA.16816.F32 R40, R116.reuse, R110, R40 ;  /* 0x0000006e7428723c */ /* 0x040fe20000001828 */
[----:B------:R-:W2:Y:S01]  /*c8a0*/  MUFU.TANH R252, R252 ;  /* 0x000000fc00fc7308 */ /* 0x000ea20000002400 */
[----:B------:R-:W2:Y:S02]  /*c8b0*/  LDSM.16.M88.4 R108, [R100+0x3000] ;  /* 0x00300000646c783b */ /* 0x000ea40000000200 */
[----:B------:R-:W-:Y:S01]  /*c8c0*/  FMUL.FTZ R236, R27, c[0x0][0x2ec] ;  /* 0x0000bb001bec7a20 */ /* 0x000fe20000410000 */
[----:B-1----:R-:W-:Y:S01]  /*c8d0*/  MOV R194, R196 ;  /* 0x000000c400c27202 */ /* 0x002fe20000000f00 */
[----:B------:R-:W-:Y:S02]  /*c8e0*/  FMUL.FTZ R235, R28, c[0x0][0x2ec] ;  /* 0x0000bb001ceb7a20 */ /* 0x000fe40000410000 */
[----:B------:R-:W-:Y:S03]  /*c8f0*/  FMUL.FTZ R233, R29, c[0x0][0x2ec] ;  /* 0x0000bb001de97a20 */ /* 0x000fe60000410000 */
[----:B------:R-:W1:Y:S01]  /*c900*/  MUFU.TANH R251, R251 ;  /* 0x000000fb00fb7308 */ /* 0x000e620000002400 */
[----:B------:R-:W-:Y:S02]  /*c910*/  FMUL.FTZ R234, R30, c[0x0][0x2ec] ;  /* 0x0000bb001eea7a20 */ /* 0x000fe40000410000 */
[----:B------:R-:W-:Y:S01]  /*c920*/  FMUL.FTZ R232, R31, c[0x0][0x2ec] ;  /* 0x0000bb001fe87a20 */ /* 0x000fe20000410000 */
[----:B----4-:R-:W-:Y:S01]  /*c930*/  MOV R195, R197 ;  /* 0x000000c500c37202 */ /* 0x010fe20000000f00 */
[----:B------:R-:W-:Y:S02]  /*c940*/  FMUL.FTZ R229, R32, c[0x0][0x2ec] ;  /* 0x0000bb0020e57a20 */ /* 0x000fe40000410000 */
[----:B------:R-:W-:Y:S02]  /*c950*/  FMUL.FTZ R231, R33, c[0x0][0x2ec] ;  /* 0x0000bb0021e77a20 */ /* 0x000fe40000410000 */
[----:B------:R-:W-:Y:S01]  /*c960*/  FMUL.FTZ R230, R34, c[0x0][0x2ec] ;  /* 0x0000bb0022e67a20 */ /* 0x000fe20000410000 */
[----:B------:R-:W4:Y:S01]  /*c970*/  MUFU.TANH R249, R249 ;  /* 0x000000f900f97308 */ /* 0x000f220000002400 */
[----:B------:R-:W-:Y:S01]  /*c980*/  FMUL.FTZ R228, R35, c[0x0][0x2ec] ;  /* 0x0000bb0023e47a20 */ /* 0x000fe20000410000 */
[C---:B---3--:R-:W-:Y:S03]  /*c990*/  HMMA.16816.F32 R44, R116.reuse, R104, R44 ;  /* 0x00000068742c723c */ /* 0x048fe6000000182c */
[----:B------:R-:W-:Y:S02]  /*c9a0*/  FMUL.FTZ R227, R36, c[0x0][0x2ec] ;  /* 0x0000bb0024e37a20 */ /* 0x000fe40000410000 */
[----:B------:R-:W-:Y:S02]  /*c9b0*/  FMUL.FTZ R225, R37, c[0x0][0x2ec] ;  /* 0x0000bb0025e17a20 */ /* 0x000fe40000410000 */
[----:B------:R-:W-:Y:S01]  /*c9c0*/  FMUL.FTZ R226, R38, c[0x0][0x2ec] ;  /* 0x0000bb0026e27a20 */ /* 0x000fe20000410000 */
[----:B------:R-:W3:Y:S01]  /*c9d0*/  MUFU.TANH R250, R250 ;  /* 0x000000fa00fa7308 */ /* 0x000ee20000002400 */
        /* <DEDUP_REMOVED lines=30> */
[----:B-----5:R-:W-:Y:S02]  /*cbc0*/  FMUL.FTZ R207, R56, c[0x0][0x2ec] ;  /* 0x0000bb0038cf7a20 */ /* 0x020fe40000410000 */
        /* <DEDUP_REMOVED lines=66> */
[----:B-1----:R-:W-:Y:S04]  /*cff0*/  IABS R0, c[0x0][0x2d0] ;  /* 0x0000b40000007a13 */ /* 0x002fe80000000000 */
        /* <DEDUP_REMOVED lines=58> */
.L_x_5795:
[----:B------:R2:W-:Y:S01]  /*d3a0*/  @P1 STS.128 [R179+0x2000], RZ ;  /* 0x002000ffb3001388 */ /* 0x0005e20000000c00 */
[-C--:B------:R-:W-:Y:S01]  /*d3b0*/  @!P1 IADD3 R11, P3, R177, R6.reuse, RZ ;  /* 0x00000006b10b9210 */ /* 0x080fe20007f7e0ff */
[----:B-1----:R-:W-:Y:S01]  /*d3c0*/  @!P1 IMAD.MOV.U32 R0, RZ, RZ, c[0x0][0x19c] ;  /* 0x00006700ff009624 */ /* 0x002fe200078e00ff */
[-C--:B------:R-:W-:Y:S01]  /*d3d0*/  @!P1 LEA R9, P2, R5, R6.reuse, 0x5 ;  /* 0x0000000605099211 */ /* 0x080fe200078428ff */
[----:B------:R-:W-:Y:S01]  /*d3e0*/  @!P1 IMAD.MOV.U32 R4, RZ, RZ, c[0x0][0x19c] ;  /* 0x00006700ff049624 */ /* 0x000fe200078e00ff */
[----:B------:R-:W-:Y:S01]  /*d3f0*/  @!P1 MOV R20, R6 ;  /* 0x0000000600149202 */ /* 0x000fe20000000f00 */
[--C-:B------:R-:W-:Y:S01]  /*d400*/  @!P1 IMAD.X R2, R176, 0x1, R7.reuse, P3 ;  /* 0x00000001b0029824 */ /* 0x100fe200018e0607 */
[-C--:B------:R-:W-:Y:S01]  /*d410*/  @!P1 LEA R16, P3, R11, R190.reuse, 0x1 ;  /* 0x000000be0b109211 */ /* 0x080fe200078608ff */
[C---:B------:R-:W-:Y:S01]  /*d420*/  @!P1 IMAD.WIDE.U32 R12, R5.reuse, 0x30, R6 ;  /* 0x00000030050c9825 */ /* 0x040fe200078e0006 */
[----:B------:R-:W-:Y:S02]  /*d430*/  @!P1 LEA.HI.X R0, R5, R7, R0, 0x5, P2 ;  /* 0x0000000705009211 */ /* 0x000fe400010f2c00 */
[-C--:B------:R-:W-:Y:S01]  /*d440*/  @!P1 LEA.HI.X R17, R11, R191.reuse, R2, 0x1, P3 ;  /* 0x000000bf0b119211 */ /* 0x080fe200018f0c02 */
[----:B------:R-:W-:Y:S01]  /*d450*/  @!P1 IMAD.MOV.U32 R2, RZ, RZ, c[0x0][0x19c] ;  /* 0x00006700ff029624 */ /* 0x000fe200078e00ff */
[-C--:B------:R-:W-:Y:S01]  /*d460*/  LEA R18, P3, R6, R190.reuse, 0x1 ;  /* 0x000000be06127211 */ /* 0x080fe200078608ff */
[--C-:B------:R-:W-:Y:S01]  /*d470*/  @!P1 IMAD.MOV.U32 R21, RZ, RZ, R7.reuse ;  /* 0x000000ffff159224 */ /* 0x100fe200078e0007 */
[----:B------:R-:W-:Y:S01]  /*d480*/  @!P1 LEA R14, P2, R9, R190, 0x1 ;  /* 0x000000be090e9211 */ /* 0x000fe200078408ff */
[----:B------:R-:W-:Y:S01]  /*d490*/  @!P1 IMAD R4, R4, 0x30, RZ ;  /* 0x0000003004049824 */ /* 0x000fe200078e02ff */
        /* <DEDUP_REMOVED lines=19> */
[----:B------:R-:W-:Y:S01]  /*d5d0*/  @!P1 IMAD.MOV.U32 R4, RZ, RZ, c[0x0][0x19c] ;  /* 0x00006700ff049624 */ /* 0x000fe200078e00ff */
[----:B------:R2:W-:Y:S01]  /*d5e0*/  @P1 STS.128 [R179+0x3000], RZ ;  /* 0x003000ffb3001388 */ /* 0x0005e20000000c00 */
[----:B------:R-:W-:Y:S01]  /*d5f0*/  @!P1 IMAD R0, R0, 0x50, RZ ;  /* 0x0000005000009824 */ /* 0x000fe200078e02ff */
[-C--:B------:R-:W-:Y:S01]  /*d600*/  @!P1 LEA R12, P2, R20, R190.reuse, 0x1 ;  /* 0x000000be140c9211 */ /* 0x080fe200078408ff */
[--C-:B------:R-:W-:Y:S01]  /*d610*/  @!P1 IMAD.MOV.U32 R11, RZ, RZ, R7.reuse ;  /* 0x000000ffff0b9224 */ /* 0x100fe200078e0007 */
[----:B------:R-:W-:Y:S01]  /*d620*/  @!PT LDS RZ, [RZ] ;  /* 0x00000000fffff984 */ /* 0x000fe20000000800 */
[----:B------:R-:W-:Y:S01]  /*d630*/  @!PT LDS RZ, [RZ] ;  /* 0x00000000fffff984 */ /* 0x000fe20000000800 */
[----:B------:R-:W-:Y:S01]  /*d640*/  @!PT LDS RZ, [RZ] ;  /* 0x00000000fffff984 */ /* 0x000fe20000000800 */
[----:B------:R2:W-:Y:S01]  /*d650*/  @!P1 LDGSTS.E.BYPASS.LTC128B.128 [R179+0x3000], [R14.64] ;  /* 0x030000000eb39fae */ /* 0x0005e2000b901d46 */
[C---:B------:R-:W-:Y:S03]  /*d660*/  @!P1 IMAD.WIDE.U32 R6, R5.reuse, 0x70, R6 ;  /* 0x0000007005069825 */ /* 0x040fe600078e0006 */
[----:B------:R2:W-:Y:S01]  /*d670*/  @P1 STS.128 [R179+0x3800], RZ ;  /* 0x003800ffb3001388 */ /* 0x0005e20000000c00 */
[----:B------:R-:W-:Y:S01]  /*d680*/  @!P1 IMAD.WIDE.U32 R10, R5, 0x60, R10 ;  /* 0x00000060050a9825 */ /* 0x000fe200078e000a */
[----:B------:R-:W-:Y:S02]  /*d690*/  @!P1 IADD3 R5, R0, R21, RZ ;  /* 0x0000001500059210 */ /* 0x000fe40007ffe0ff */
[----:B------:R-:W-:Y:S01]  /*d6a0*/  @!PT LDS RZ, [RZ] ;  /* 0x00000000fffff984 */ /* 0x000fe20000000800 */
[----:B------:R-:W-:Y:S01]  /*d6b0*/  @!PT LDS RZ, [RZ] ;  /* 0x00000000fffff984 */ /* 0x000fe20000000800 */
[----:B------:R-:W-:Y:S01]  /*d6c0*/  @!PT LDS RZ, [RZ] ;  /* 0x00000000fffff984 */ /* 0x000fe20000000800 */
[----:B------:R2:W-:Y:S01]  /*d6d0*/  @!P1 LDGSTS.E.BYPASS.LTC128B.128 [R179+0x3800], [R22.64] ;  /* 0x0380000016b39fae */ /* 0x0005e2000b901d46 */
[----:B------:R-:W-:Y:S01]  /*d6e0*/  @!P1 IMAD.MOV.U32 R0, RZ, RZ, c[0x0][0x19c] ;  /* 0x00006700ff009624 */ /* 0x000fe200078e00ff */
[-C--:B------:R-:W-:Y:S01]  /*d6f0*/  @!P1 LEA.HI.X R13, R20, R191.reuse, R5, 0x1, P2 ;  /* 0x000000bf140d9211 */ /* 0x080fe200010f0c05 */
[----:B------:R-:W-:Y:S01]  /*d700*/  @!P1 IMAD R5, R4, 0x60, RZ ;  /* 0x0000006004059824 */ /* 0x000fe200078e02ff */
[----:B------:R2:W-:Y:S01]  /*d710*/  @P1 STS.128 [R179+0x4000], RZ ;  /* 0x004000ffb3001388 */ /* 0x0005e20000000c00 */
[-C--:B------:R-:W-:Y:S01]  /*d720*/  @!P1 LEA R20, P4, R8, R190.reuse, 0x1 ;  /* 0x000000be08149211 */ /* 0x080fe200078808ff */
[----:B------:R-:W-:Y:S01]  /*d730*/  @!P1 IMAD R9, R0, 0x70, RZ ;  /* 0x0000007000099824 */ /* 0x000fe200078e02ff */
[-C--:B------:R-:W-:Y:S01]  /*d740*/  @!P1 LEA R4, P3, R10, R190.reuse, 0x1 ;  /* 0x000000be0a049211 */ /* 0x080fe200078608ff */
[----:B------:R-:W-:Y:S01]  /*d750*/  @!P1 IMAD.IADD R5, R5, 0x1, R11 ;  /* 0x0000000105059824 */ /* 0x000fe200078e020b */
[-C--:B------:R-:W-:Y:S02]  /*d760*/  @!P1 LEA.HI.X R21, R8, R191.reuse, R2, 0x1, P4 ;  /* 0x000000bf08159211 */ /* 0x080fe400020f0c02 */
[----:B------:R-:W-:Y:S01]  /*d770*/  @!P1 LEA R24, P2, R6, R190, 0x1 ;  /* 0x000000be06189211 */ /* 0x000fe200078408ff */
[----:B------:R-:W-:Y:S01]  /*d780*/  IMAD.MOV.U32 R190, RZ, RZ, R18 ;  /* 0x000000ffffbe7224 */ /* 0x000fe200078e0012 */
[----:B------:R-:W-:Y:S01]  /*d790*/  @!P1 LEA.HI.X R5, R10, R191, R5, 0x1, P3 ;  /* 0x000000bf0a059211 */ /* 0x000fe200018f0c05 */
[----:B------:R-:W-:Y:S01]  /*d7a0*/  @!PT LDS RZ, [RZ] ;  /* 0x00000000fffff984 */ /* 0x000fe20000000800 */
[----:B------:R-:W-:Y:S01]  /*d7b0*/  @!PT LDS RZ, [RZ] ;  /* 0x00000000fffff984 */ /* 0x000fe20000000800 */
[----:B------:R-:W-:Y:S01]  /*d7c0*/  @!PT LDS RZ, [RZ] ;  /* 0x00000000fffff984 */ /* 0x000fe20000000800 */
[----:B------:R2:W-:Y:S01]  /*d7d0*/  @!P1 LDGSTS.E.BYPASS.LTC128B.128 [R179+0x4000], [R20.64] ;  /* 0x0400000014b39fae */ /* 0x0005e2000b901d46 */
[----:B------:R-:W-:Y:S03]  /*d7e0*/  @!P1 IADD3 R9, R9, R7, RZ ;  /* 0x0000000709099210 */ /* 0x000fe60007ffe0ff */
        /* <DEDUP_REMOVED lines=18> */
.L_x_5794:
        /* <DEDUP_REMOVED lines=91> */
[----:B------:R-:W-:Y:S01]  /*dec0*/  ISETP.GT.AND P1, PT, R180, R175, PT ;  /* 0x000000afb400720c */ /* 0x000fe20003f24270 */
        /* <DEDUP_REMOVED lines=9> */
[----:B------:R-:W-:Y:S01]  /*df60*/  FFMA.FTZ R101, R154, c[0x0][0x23c], -R39 ;  /* 0x00008f009a657a23 */ /* 0x000fe20000010827 */
        /* <DEDUP_REMOVED lines=12> */
[----:B------:R-:W-:Y:S01]  /*e030*/  MUFU.EX2 R108, R108 ;  /* 0x0000006c006c7308 */ /* 0x000fe20000000800 */
[C---:B------:R-:W-:Y:S02]  /*e040*/  FMUL.FTZ R19, R38.reuse, R87 ;  /* 0x0000005726137220 */ /* 0x040fe40000410000 */
[C---:B------:R-:W-:Y:S02]  /*e050*/  FMUL.FTZ R6, R38.reuse, R98 ;  /* 0x0000006226067220 */ /* 0x040fe40000410000 */
[C---:B------:R-:W-:Y:S02]  /*e060*/  FMUL.FTZ R7, R38.reuse, R99 ;  /* 0x0000006326077220 */ /* 0x040fe40000410000 */
[C---:B------:R-:W-:Y:S02]  /*e070*/  FMUL.FTZ R18, R38.reuse, R86 ;  /* 0x0000005626127220 */ /* 0x040fe40000410000 */
[C---:B------:R-:W-:Y:S01]  /*e080*/  FMUL.FTZ R24, R37.reuse, R76 ;  /* 0x0000004c25187220 */ /* 0x040fe20000410000 */
[----:B------:R-:W2:Y:S01]  /*e090*/  MUFU.EX2 R101, R101 ;  /* 0x0000006500657308 */ /* 0x000ea20000000800 */
[----:B------:R-:W-:Y:S02]  /*e0a0*/  FMUL.FTZ R27, R38, R79 ;  /* 0x0000004f261b7220 */ /* 0x000fe40000410000 */
[C---:B---3--:R-:W-:Y:S01]  /*e0b0*/  FFMA.FTZ R79, R37.reuse, R192, R57 ;  /* 0x000000c0254f7223 */ /* 0x048fe20000010039 */
[----:B-1----:R-:W-:Y:S01]  /*e0c0*/  F2FP.PACK_AB R40, R106, R57 ;  /* 0x000000396a28723e */ /* 0x002fe200000000ff */
[C---:B------:R-:W-:Y:S01]  /*e0d0*/  FMUL.FTZ R32, R37.reuse, R68 ;  /* 0x0000004425207220 */ /* 0x040fe20000410000 */
[----:B------:R-:W-:Y:S01]  /*e0e0*/  LDSM.16.MT88.4 R56, [R163+0x8000] ;  /* 0x00800000a338783b */ /* 0x000fe20000004200 */
[C---:B------:R-:W-:Y:S02]  /*e0f0*/  FMUL.FTZ R33, R37.reuse, R69 ;  /* 0x0000004525217220 */ /* 0x040fe40000410000 */
[C---:B------:R-:W-:Y:S01]  /*e100*/  FMUL.FTZ R34, R38.reuse, R70 ;  /* 0x0000004626227220 */ /* 0x040fe20000410000 */
[----:B------:R-:W1:Y:S01]  /*e110*/  MUFU.EX2 R105, R105 ;  /* 0x0000006900697308 */ /* 0x000e620000000800 */
[----:B------:R-:W-:Y:S02]  /*e120*/  FMUL.FTZ R35, R38, R71 ;  /* 0x0000004726237220 */ /* 0x000fe40000410000 */
[C---:B------:R-:W-:Y:S02]  /*e130*/  FMUL.FTZ R16, R37.reuse, R84 ;  /* 0x0000005425107220 */ /* 0x040fe40000410000 */
[----:B------:R-:W-:Y:S02]  /*e140*/  FMUL.FTZ R25, R37, R77 ;  /* 0x0000004d25197220 */ /* 0x000fe40000410000 */
[----:B------:R-:W-:Y:S02]  /*e150*/  FFMA.FTZ R77, R236, c[0x0][0x23c], -R39 ;  /* 0x00008f00ec4d7a23 */ /* 0x000fe40000010827 */
[C---:B------:R-:W-:Y:S01]  /*e160*/  FMUL.FTZ R26, R38.reuse, R78 ;  /* 0x0000004e261a7220 */ /* 0x040fe20000410000 */
[----:B------:R-:W3:Y:S01]  /*e170*/  MUFU.EX2 R64, R64 ;  /* 0x0000004000407308 */ /* 0x000ee20000000800 */
[--C-:B------:R-:W-:Y:S02]  /*e180*/  FFMA.FTZ R78, R235, c[0x0][0x23c], -R66.reuse ;  /* 0x00008f00eb4e7a23 */ /* 0x100fe40000010842 */
[----:B------:R-:W-:Y:S01]  /*e190*/  FFMA.FTZ R84, R247, c[0x0][0x23c], -R66 ;  /* 0x00008f00f7547a23 */ /* 0x000fe20000010842 */
[C---:B--2---:R-:W-:Y:S01]  /*e1a0*/  F2FP.PACK_AB R41, R101.reuse, R108 ;  /* 0x0000006c6529723e */ /* 0x044fe200000000ff */
[----:B------:R-:W-:Y:S02]  /*e1b0*/  FFMA.FTZ R108, R38, R193, R108 ;  /* 0x000000c1266c7223 */ /* 0x000fe4000001006c */
[----:B------:R-:W-:Y:S02]  /*e1c0*/  FADD.FTZ R106, R106, R79 ;  /* 0x0000004f6a6a7221 */ /* 0x000fe40000010000 */
[----:B------:R-:W-:Y:S01]  /*e1d0*/  FADD.FTZ R101, R101, R108 ;  /* 0x0000006c65657221 */ /* 0x000fe20000010000 */
[----:B------:R-:W2:Y:S01]  /*e1e0*/  MUFU.EX2 R104, R104 ;  /* 0x0000006800687308 */ /* 0x000ea20000000800 */
[--C-:B------:R-:W-:Y:S02]  /*e1f0*/  FFMA.FTZ R65, R251, c[0x0][0x23c], -R66.reuse ;  /* 0x00008f00fb417a23 */ /* 0x100fe40000010842 */
[----:B------:R-:W-:Y:S02]  /*e200*/  FFMA.FTZ R60, R249, c[0x0][0x23c], -R66 ;  /* 0x00008f00f93c7a23 */ /* 0x000fe40000010842 */
[----:B-1----:R-:W-:Y:S02]  /*e210*/  FADD.FTZ R79, R105, R106 ;  /* 0x0000006a694f7221 */ /* 0x002fe40000010000 */
[--C-:B------:R-:W-:Y:S02]  /*e220*/  FFMA.FTZ R61, R248, c[0x0][0x23c], -R39.reuse ;  /* 0x00008f00f83d7a23 */ /* 0x100fe40000010827 */
[--C-:B------:R-:W-:Y:S01]  /*e230*/  FFMA.FTZ R71, R241, c[0x0][0x23c], -R66.reuse ;  /* 0x00008f00f1477a23 */ /* 0x100fe20000010842 */
[----:B------:R-:W1:Y:S01]  /*e240*/  MUFU.EX2 R63, R63 ;  /* 0x0000003f003f7308 */ /* 0x000e620000000800 */
[----:B------:R-:W-:Y:S02]  /*e250*/  FFMA.FTZ R69, R242, c[0x0][0x23c], -R39 ;  /* 0x00008f00f2457a23 */ /* 0x000fe40000010827 */
[--C-:B------:R-:W-:Y:S01]  /*e260*/  FFMA.FTZ R70, R239, c[0x0][0x23c], -R66.reuse ;  /* 0x00008f00ef467a23 */ /* 0x100fe20000010842 */
[C---:B---3--:R-:W-:Y:S01]  /*e270*/  F2FP.PACK_AB R42, R64.reuse, R105 ;  /* 0x00000069402a723e */ /* 0x048fe200000000ff */
[----:B------:R-:W-:Y:S02]  /*e280*/  FADD.FTZ R64, R64, R79 ;  /* 0x0000004f40407221 */ /* 0x000fe40000010000 */
[--C-:B------:R-:W-:Y:S02]  /*e290*/  FFMA.FTZ R243, R243, c[0x0][0x23c], -R66.reuse ;  /* 0x00008f00f3f37a23 */ /* 0x100fe40000010842 */
[--C-:B------:R-:W-:Y:S01]  /*e2a0*/  FFMA.FTZ R107, R225, c[0x0][0x23c], -R66.reuse ;  /* 0x00008f00e16b7a23 */ /* 0x100fe20000010842 */
[----:B------:R-:W-:Y:S01]  /*e2b0*/  MUFU.EX2 R65, R65 ;  /* 0x0000004100417308 */ /* 0x000fe20000000800 */
[--C-:B------:R-:W-:Y:S02]  /*e2c0*/  FFMA.FTZ R109, R226, c[0x0][0x23c], -R39.reuse ;  /* 0x00008f00e26d7a23 */ /* 0x100fe40000010827 */
[----:B------:R-:W-:Y:S02]  /*e2d0*/  FFMA.FTZ R110, R224, c[0x0][0x23c], -R39 ;  /* 0x00008f00e06e7a23 */ /* 0x000fe40000010827 */
[----:B--2---:R-:W-:Y:S02]  /*e2e0*/  FADD.FTZ R86, R104, R101 ;  /* 0x0000006568567221 */ /* 0x004fe40000010000 */
[--C-:B------:R-:W-:Y:S02]  /*e2f0*/  FFMA.FTZ R111, R223, c[0x0][0x23c], -R66.reuse ;  /* 0x00008f00df6f7a23 */ /* 0x100fe40000010842 */
[----:B------:R-:W-:Y:S01]  /*e300*/  FFMA.FTZ R112, R221, c[0x0][0x23c], -R66 ;  /* 0x00008f00dd707a23 */ /* 0x000fe20000010842 */
        /* <DEDUP_REMOVED lines=12> */
[----:B------:R-:W-:Y:S03]  /*e3d0*/  MUFU.EX2 R61, R61 ;  /* 0x0000003d003d7308 */ /* 0x000fe60000000800 */
        /* <DEDUP_REMOVED lines=30> */
[----:B------:R-:W1:Y:S03]  /*e5c0*/  MUFU.EX2 R73, R244 ;  /* 0x000000f400497308 */ /* 0x000e660000000800 */
[----:B------:R-:W-:Y:S02]  /*e5d0*/  FMUL.FTZ R31, R38, R75 ;  /* 0x0000004b261f7220 */ /* 0x000fe40000410000 */
[--C-:B------:R-:W-:Y:S02]  /*e5e0*/  FFMA.FTZ R74, R238, c[0x0][0x23c], -R39.reuse ;  /* 0x00008f00ee4a7a23 */ /* 0x100fe40000010827 */
        /* <DEDUP_REMOVED lines=8> */
[----:B------:R-:W2:Y:S02]  /*e670*/  LDSM.16.MT88.4 R44, [R163+0x6800] ;  /* 0x00680000a32c783b */ /* 0x000ea40000004200 */
[----:B------:R-:W-:Y:S01]  /*e680*/  MUFU.EX2 R72, R72 ;  /* 0x0000004800487308 */ /* 0x000fe20000000800 */
[--C-:B------:R-:W-:Y:S02]  /*e690*/  FFMA.FTZ R122, R211, c[0x0][0x23c], -R66.reuse ;  /* 0x00008f00d37a7a23 */ /* 0x100fe40000010842 */
[----:B------:R-:W-:Y:S01]  /*e6a0*/  FFMA.FTZ R123, R210, c[0x0][0x23c], -R39 ;  /* 0x00008f00d27b7a23 */ /* 0x000fe20000010827 */
[----:B-1----:R-:W-:Y:S01]  /*e6b0*/  F2FP.PACK_AB R43, R73, R76 ;  /* 0x0000004c492b723e */ /* 0x002fe200000000ff */
[----:B------:R-:W-:Y:S01]  /*e6c0*/  FFMA.FTZ R101, R207, c[0x0][0x23c], -R66 ;  /* 0x00008f00cf657a23 */ /* 0x000fe20000010842 */
[----:B------:R-:W-:Y:S03]  /*e6d0*/  F2FP.PACK_AB R40, R60, R65 ;  /* 0x000000413c28723e */ /* 0x000fe600000000ff */
[----:B------:R-:W-:Y:S01]  /*e6e0*/  F2FP.PACK_AB R41, R61, R62 ;  /* 0x0000003e3d29723e */ /* 0x000fe200000000ff */
[----:B------:R-:W-:Y:S01]  /*e6f0*/  MUFU.EX2 R77, R77 ;  /* 0x0000004d004d7308 */ /* 0x000fe20000000800 */
[----:B------:R-:W-:Y:S01]  /*e700*/  F2FP.PACK_AB R42, R67, R84 ;  /* 0x00000054432a723e */ /* 0x000fe200000000ff */
[----:B------:R-:W-:Y:S02]  /*e710*/  FADD.FTZ R62, R62, R79 ;  /* 0x0000004f3e3e7221 */ /* 0x000fe40000010000 */
[----:B------:R-:W-:Y:S02]  /*e720*/  FADD.FTZ R65, R65, R64 ;  /* 0x0000004041417221 */ /* 0x000fe40000010000 */
[----:B------:R-:W-:Y:S02]  /*e730*/  FADD.FTZ R61, R61, R62 ;  /* 0x0000003e3d3d7221 */ /* 0x000fe40000010000 */
[C---:B------:R-:W-:Y:S02]  /*e740*/  HMMA.16816.F32 R4, R40.reuse, R48, R4 ;  /* 0x000000302804723c */ /* 0x040fe40000001804 */
[----:B------:R-:W-:Y:S01]  /*e750*/  MUFU.EX2 R78, R78 ;  /* 0x0000004e004e7308 */ /* 0x000fe20000000800 */
[----:B------:R-:W-:Y:S02]  /*e760*/  FADD.FTZ R65, R60, R65 ;  /* 0x000000413c417221 */ /* 0x000fe40000010000 */
[----:B------:R-:W-:Y:S02]  /*e770*/  FFMA.FTZ R106, R205, c[0x0][0x23c], -R66 ;  /* 0x00008f00cd6a7a23 */ /* 0x000fe40000010842 */
[----:B------:R-:W-:Y:S01]  /*e780*/  FADD.FTZ R84, R84, R65 ;  /* 0x0000004154547221 */ /* 0x000fe20000010000 */
[C---:B------:R-:W-:Y:S01]  /*e790*/  HMMA.16816.F32 R8, R40.reuse, R50, R8 ;  /* 0x000000322808723c */ /* 0x040fe20000001808 */
[----:B------:R-:W1:Y:S03]  /*e7a0*/  LDSM.16.MT88.4 R48, [R162+0x6800] ;  /* 0x00680000a230783b */ /* 0x000e660000004200 */
[----:B------:R-:W-:Y:S01]  /*e7b0*/  FADD.FTZ R67, R67, R84 ;  /* 0x0000005443437221 */ /* 0x000fe20000010000 */
[----:B------:R-:W3:Y:S01]  /*e7c0*/  MUFU.EX2 R74, R74 ;  /* 0x0000004a004a7308 */ /* 0x000ee20000000800 */
[--C-:B------:R-:W-:Y:S02]  /*e7d0*/  FFMA.FTZ R105, R206, c[0x0][0x23c], -R39.reuse ;  /* 0x00008f00ce697a23 */ /* 0x100fe40000010827 */
[C---:B------:R-:W-:Y:S01]  /*e7e0*/  HMMA.16816.F32 R12, R40.reuse, R52, R12 ;  /* 0x00000034280c723c */ /* 0x040fe2000000180c */
[----:B------:R-:W-:Y:S03]  /*e7f0*/  LDSM.16.MT88.4 R84, [R164+0x9800] ;  /* 0x00980000a454783b */ /* 0x000fe60000004200 */
[--C-:B------:R-:W-:Y:S02]  /*e800*/  FFMA.FTZ R108, R204, c[0x0][0x23c], -R39.reuse ;  /* 0x00008f00cc6c7a23 */ /* 0x100fe40000010827 */
[--C-:B------:R-:W-:Y:S01]  /*e810*/  FFMA.FTZ R208, R208, c[0x0][0x23c], -R39.reuse ;  /* 0x00008f00d0d07a23 */ /* 0x100fe20000010827 */
[----:B------:R-:W-:Y:S01]  /*e820*/  MUFU.EX2 R81, R81 ;  /* 0x0000005100517308 */ /* 0x000fe20000000800 */
[C---:B------:R-:W-:Y:S01]  /*e830*/  HMMA.16816.F32 R16, R40.reuse, R54, R16 ;  /* 0x000000362810723c */ /* 0x040fe20000001810 */
[----:B------:R-:W4:Y:S03]  /*e840*/  LDSM.16.MT88.4 R52, [R166+0x7000] ;  /* 0x00700000a634783b */ /* 0x000f260000004200 */
[--C-:B------:R-:W-:Y:S02]  /*e850*/  FFMA.FTZ R124, R201, c[0x0][0x23c], -R66.reuse ;  /* 0x00008f00c97c7a23 */ /* 0x100fe40000010842 */
[--C-:B------:R-:W-:Y:S02]  /*e860*/  FFMA.FTZ R125, R203, c[0x0][0x23c], -R66.reuse ;  /* 0x00008f00cb7d7a23 */ /* 0x100fe40000010842 */
[C---:B--2---:R-:W-:Y:S01]  /*e870*/  HMMA.16816.F32 R20, R40.reuse, R44, R20 ;  /* 0x0000002c2814723c */ /* 0x044fe20000001814 */
[----:B------:R-:W-:Y:S03]  /*e880*/  MUFU.EX2 R75, R75 ;  /* 0x0000004b004b7308 */ /* 0x000fe60000000800 */
[--C-:B------:R-:W-:Y:S02]  /*e890*/  FFMA.FTZ R126, R202, c[0x0][0x23c], -R39.reuse ;  /* 0x00008f00ca7e7a23 */ /* 0x100fe40000010827 */
[--C-:B------:R-:W-:Y:S02]  /*e8a0*/  FFMA.FTZ R63, R198, c[0x0][0x23c], -R39.reuse ;  /* 0x00008f00c63f7a23 */ /* 0x100fe40000010827 */
[C---:B------:R-:W-:Y:S01]  /*e8b0*/  HMMA.16816.F32 R24, R40.reuse, R46, R24 ;  /* 0x0000002e2818723c */ /* 0x040fe20000001818 */
[----:B------:R-:W2:Y:S02]  /*e8c0*/  LDSM.16.MT88.4 R44, [R164+0x7000] ;  /* 0x00700000a42c783b */ /* 0x000ea40000004200 */
[----:B------:R-:W5:Y:S01]  /*e8d0*/  MUFU.EX2 R70, R70 ;  /* 0x0000004600467308 */ /* 0x000f620000000800 */
[--C-:B------:R-:W-:Y:S02]  /*e8e0*/  FFMA.FTZ R36, R36, c[0x0][0x23c], -R39.reuse ;  /* 0x00008f0024247a23 */ /* 0x100fe40000010827 */
[----:B------:R-:W-:Y:S02]  /*e8f0*/  FFMA.FTZ R39, R3, c[0x0][0x23c], -R39 ;  /* 0x00008f0003277a23 */ /* 0x000fe40000010827 */
[--C-:B------:R-:W-:Y:S01]  /*e900*/  FFMA.FTZ R199, R199, c[0x0][0x23c], -R66.reuse ;  /* 0x00008f00c7c77a23 */ /* 0x100fe20000010842 */
[C---:B-1----:R-:W-:Y:S03]  /*e910*/  HMMA.16816.F32 R28, R40.reuse, R48, R28 ;  /* 0x00000030281c723c */ /* 0x042fe6000000181c */
[----:B------:R-:W-:Y:S01]  /*e920*/  FFMA.FTZ R66, R200, c[0x0][0x23c], -R66 ;  /* 0x00008f00c8427a23 */ /* 0x000fe20000010842 */
[----:B------:R-:W-:Y:S04]  /*e930*/  MUFU.EX2 R80, R80 ;  /* 0x0000005000507308 */ /* 0x000fe80000000800 */
[----:B------:R-:W-:Y:S01]  /*e940*/  HMMA.16816.F32 R32, R40, R50, R32 ;  /* 0x000000322820723c */ /* 0x000fe20000001820 */
[----:B------:R-:W1:Y:S05]  /*e950*/  LDSM.16.MT88.4 R48, [R163+0x7000] ;  /* 0x00700000a330783b */ /* 0x000e6a0000004200 */
[----:B------:R-:W1:Y:S01]  /*e960*/  MUFU.EX2 R89, R89 ;  /* 0x0000005900597308 */ /* 0x000e620000000800 */
[----:B---3--:R-:W-:Y:S02]  /*e970*/  F2FP.PACK_AB R43, R77, R74 ;  /* 0x0000004a4d2b723e */ /* 0x008fe400000000ff */
[C---:B------:R-:W-:Y:S03]  /*e980*/  F2FP.PACK_AB R40, R71.reuse, R68 ;  /* 0x000000444728723e */ /* 0x040fe600000000ff */
[----:B------:R-:W-:Y:S01]  /*e990*/  F2FP.PACK_AB R41, R72, R69 ;  /* 0x000000454829723e */ /* 0x000fe200000000ff */
[----:B------:R-:W-:Y:S01]  /*e9a0*/  FADD.FTZ R68, R68, R67 ;  /* 0x0000004344447221 */ /* 0x000fe20000010000 */
[C---:B-----5:R-:W-:Y:S02]  /*e9b0*/  F2FP.PACK_AB R42, R70.reuse, R75 ;  /* 0x0000004b462a723e */ /* 0x060fe400000000ff */
[----:B------:R-:W-:Y:S01]  /*e9c0*/  MUFU.EX2 R83, R83 ;  /* 0x0000005300537308 */ /* 0x000fe20000000800 */
[----:B------:R-:W-:Y:S04]  /*e9d0*/  FADD.FTZ R68, R71, R68 ;  /* 0x0000004447447221 */ /* 0x000fe80000010000 */
[C---:B----4-:R-:W-:Y:S03]  /*e9e0*/  HMMA.16816.F32 R4, R40.reuse, R52, R4 ;  /* 0x000000342804723c */ /* 0x050fe60000001804 */
[----:B------:R-:W-:Y:S02]  /*e9f0*/  FADD.FTZ R75, R75, R68 ;  /* 0x000000444b4b7221 */ /* 0x000fe40000010000 */
[----:B------:R-:W3:Y:S02]  /*ea00*/  MUFU.EX2 R82, R82 ;  /* 0x0000005200527308 */ /* 0x000ee40000000800 */
[----:B------:R-:W-:Y:S01]  /*ea10*/  FADD.FTZ R75, R70, R75 ;  /* 0x0000004b464b7221 */ /* 0x000fe20000010000 */
[C---:B------:R-:W-:Y:S01]  /*ea20*/  HMMA.16816.F32 R8, R40.reuse, R54, R8 ;  /* 0x000000362808723c */ /* 0x040fe20000001808 */
[----:B------:R-:W4:Y:S06]  /*ea30*/  LDSM.16.MT88.4 R52, [R162+0x7000] ;  /* 0x00700000a234783b */ /* 0x000f2c0000004200 */
[----:B------:R-:W-:Y:S01]  /*ea40*/  MUFU.EX2 R88, R88 ;  /* 0x0000005800587308 */ /* 0x000fe20000000800 */
[C---:B--2---:R-:W-:Y:S08]  /*ea50*/  HMMA.16816.F32 R12, R40.reuse, R44, R12 ;  /* 0x0000002c280c723c */ /* 0x044ff0000000180c */
[C---:B------:R-:W-:Y:S01]  /*ea60*/  HMMA.16816.F32 R16, R40.reuse, R46, R16 ;  /* 0x0000002e2810723c */ /* 0x040fe20000001810 */
[----:B------:R-:W2:Y:S01]  /*ea70*/  LDSM.16.MT88.4 R44, [R166+0x7800] ;  /* 0x00780000a62c783b */ /* 0x000ea20000004200 */
[----:B------:R-:W5:Y:S06]  /*ea80*/  MUFU.EX2 R91, R91 ;  /* 0x0000005b005b7308 */ /* 0x000f6c0000000800 */
[C---:B-1----:R-:W-:Y:S04]  /*ea90*/  HMMA.16816.F32 R20, R40.reuse, R48, R20 ;  /* 0x000000302814723c */ /* 0x042fe80000001814 */
[----:B------:R-:W-:Y:S04]  /*eaa0*/  MUFU.EX2 R90, R90 ;  /* 0x0000005a005a7308 */ /* 0x000fe80000000800 */
[C---:B------:R-:W-:Y:S01]  /*eab0*/  HMMA.16816.F32 R24, R40.reuse, R50, R24 ;  /* 0x000000322818723c */ /* 0x040fe20000001818 */
[----:B------:R-:W1:Y:S05]  /*eac0*/  LDSM.16.MT88.4 R48, [R164+0x7800] ;  /* 0x00780000a430783b */ /* 0x000e6a0000004200 */
[----:B------:R-:W1:Y:S02]  /*ead0*/  MUFU.EX2 R107, R107 ;  /* 0x0000006b006b7308 */ /* 0x000e640000000800 */
[C---:B----4-:R-:W-:Y:S08]  /*eae0*/  HMMA.16816.F32 R28, R40.reuse, R52, R28 ;  /* 0x00000034281c723c */ /* 0x050ff0000000181c */
[----:B------:R-:W-:Y:S01]  /*eaf0*/  MUFU.EX2 R109, R109 ;  /* 0x0000006d006d7308 */ /* 0x000fe20000000800 */
[----:B------:R-:W-:Y:S01]  /*eb00*/  HMMA.16816.F32 R32, R40, R54, R32 ;  /* 0x000000362820723c */ /* 0x000fe20000001820 */
[----:B------:R-:W4:Y:S06]  /*eb10*/  LDSM.16.MT88.4 R52, [R163+0x7800] ;  /* 0x00780000a334783b */ /* 0x000f2c0000004200 */
[----:B------:R-:W-:Y:S02]  /*eb20*/  F2FP.PACK_AB R40, R81, R78 ;  /* 0x0000004e5128723e */ /* 0x000fe400000000ff */
[----:B------:R-:W-:Y:S01]  /*eb30*/  F2FP.PACK_AB R41, R89, R80 ;  /* 0x000000505929723e */ /* 0x000fe200000000ff */
[----:B------:R-:W1:Y:S02]  /*eb40*/  MUFU.EX2 R110, R110 ;  /* 0x0000006e006e7308 */ /* 0x000e640000000800 */
[----:B---3--:R-:W-:Y:S02]  /*eb50*/  F2FP.PACK_AB R42, R82, R83 ;  /* 0x00000053522a723e */ /* 0x008fe400000000ff */
[----:B-----5:R-:W-:Y:S06]  /*eb60*/  F2FP.PACK_AB R43, R91, R88 ;  /* 0x000000585b2b723e */ /* 0x020fec00000000ff */
[----:B------:R-:W-:Y:S01]  /*eb70*/  MUFU.EX2 R111, R111 ;  /* 0x0000006f006f7308 */ /* 0x000fe20000000800 */
[C---:B--2---:R-:W-:Y:S08]  /*eb80*/  HMMA.16816.F32 R4, R40.reuse, R44, R4 ;  /* 0x0000002c2804723c */ /* 0x044ff00000001804 */
[C---:B------:R-:W-:Y:S01]  /*eb90*/  HMMA.16816.F32 R8, R40.reuse, R46, R8 ;  /* 0x0000002e2808723c */ /* 0x040fe20000001808 */
[----:B------:R-:W2:Y:S01]  /*eba0*/  LDSM.16.MT88.4 R44, [R162+0x7800] ;  /* 0x00780000a22c783b */ /* 0x000ea20000004200 */
[----:B------:R-:W3:Y:S06]  /*ebb0*/  MUFU.EX2 R112, R112 ;  /* 0x0000007000707308 */ /* 0x000eec0000000800 */
[C---:B-1----:R-:W-:Y:S04]  /*ebc0*/  HMMA.16816.F32 R12, R40.reuse, R48, R12 ;  /* 0x00000030280c723c */ /* 0x042fe8000000180c */
[----:B------:R-:W-:Y:S04]  /*ebd0*/  MUFU.EX2 R113, R113 ;  /* 0x0000007100717308 */ /* 0x000fe80000000800 */
[C---:B------:R-:W-:Y:S01]  /*ebe0*/  HMMA.16816.F32 R16, R40.reuse, R50, R16 ;  /* 0x000000322810723c */ /* 0x040fe20000001810 */
[----:B------:R-:W1:Y:S05]  /*ebf0*/  LDSM.16.MT88.4 R48, [R166+0x8000] ;  /* 0x00800000a630783b */ /* 0x000e6a0000004200 */
[----:B------:R-:W5:Y:S02]  /*ec00*/  MUFU.EX2 R114, R114 ;  /* 0x0000007200727308 */ /* 0x000f640000000800 */
[C---:B----4-:R-:W-:Y:S08]  /*ec10*/  HMMA.16816.F32 R20, R40.reuse, R52, R20 ;  /* 0x000000342814723c */ /* 0x050ff00000001814 */
[C---:B------:R-:W-:Y:S01]  /*ec20*/  HMMA.16816.F32 R24, R40.reuse, R54, R24 ;  /* 0x000000362818723c */ /* 0x040fe20000001818 */
[----:B------:R-:W4:Y:S01]  /*ec30*/  LDSM.16.MT88.4 R52, [R164+0x8000] ;  /* 0x00800000a434783b */ /* 0x000f220000004200 */
[----:B------:R-:W-:Y:S06]  /*ec40*/  MUFU.EX2 R115, R115 ;  /* 0x0000007300737308 */ /* 0x000fec0000000800 */
[C---:B--2---:R-:W-:Y:S04]  /*ec50*/  HMMA.16816.F32 R28, R40.reuse, R44, R28 ;  /* 0x0000002c281c723c */ /* 0x044fe8000000181c */
[----:B------:R-:W2:Y:S04]  /*ec60*/  MUFU.EX2 R116, R116 ;  /* 0x0000007400747308 */ /* 0x000ea80000000800 */
[----:B------:R-:W-:Y:S01]  /*ec70*/  HMMA.16816.F32 R32, R40, R46, R32 ;  /* 0x0000002e2820723c */ /* 0x000fe20000001820 */
[----:B------:R-:W2:Y:S05]  /*ec80*/  LDSM.16.MT88.4 R44, [R162+0x8000] ;  /* 0x00800000a22c783b */ /* 0x000eaa0000004200 */
[----:B------:R-:W-:Y:S01]  /*ec90*/  MUFU.EX2 R117, R117 ;  /* 0x0000007500757308 */ /* 0x000fe20000000800 */
[----:B------:R-:W-:Y:S02]  /*eca0*/  F2FP.PACK_AB R40, R107, R90 ;  /* 0x0000005a6b28723e */ /* 0x000fe400000000ff */
[----:B------:R-:W-:Y:S03]  /*ecb0*/  F2FP.PACK_AB R41, R110, R109 ;  /* 0x0000006d6e29723e */ /* 0x000fe600000000ff */
[----:B---3--:R-:W-:Y:S02]  /*ecc0*/  F2FP.PACK_AB R42, R112, R111 ;  /* 0x0000006f702a723e */ /* 0x008fe400000000ff */
[----:B-----5:R-:W-:Y:S02]  /*ecd0*/  F2FP.PACK_AB R43, R114, R113 ;  /* 0x00000071722b723e */ /* 0x020fe400000000ff */
[----:B------:R-:W3:Y:S05]  /*ece0*/  MUFU.EX2 R118, R118 ;  /* 0x0000007600767308 */ /* 0x000eea0000000800 */
[C---:B-1----:R-:W-:Y:S05]  /*ecf0*/  HMMA.16816.F32 R4, R40.reuse, R48, R4 ;  /* 0x000000302804723c */ /* 0x042fea0000001804 */
[----:B------:R-:W-:Y:S03]  /*ed00*/  MUFU.EX2 R37, R37 ;  /* 0x0000002500257308 */ /* 0x000fe60000000800 */
[C---:B------:R-:W-:Y:S01]  /*ed10*/  HMMA.16816.F32 R8, R40.reuse, R50, R8 ;  /* 0x000000322808723c */ /* 0x040fe20000001808 */
[----:B------:R-:W1:Y:S06]  /*ed20*/  LDSM.16.MT88.4 R48, [R166+0x8800] ;  /* 0x00880000a630783b */ /* 0x000e6c0000004200 */
[----:B------:R-:W5:Y:S01]  /*ed30*/  MUFU.EX2 R38, R38 ;  /* 0x0000002600267308 */ /* 0x000f620000000800 */
[C---:B----4-:R-:W-:Y:S08]  /*ed40*/  HMMA.16816.F32 R12, R40.reuse, R52, R12 ;  /* 0x00000034280c723c */ /* 0x050ff0000000180c */
[C---:B------:R-:W-:Y:S01]  /*ed50*/  HMMA.16816.F32 R16, R40.reuse, R54, R16 ;  /* 0x000000362810723c */ /* 0x040fe20000001810 */
[----:B------:R-:W4:Y:S01]  /*ed60*/  LDSM.16.MT88.4 R52, [R164+0x8800] ;  /* 0x00880000a434783b */ /* 0x000f220000004200 */
        /* <DEDUP_REMOVED lines=10> */
[----:B------:R-:W-:Y:S02]  /*ee10*/  F2FP.PACK_AB R40, R116, R115 ;  /* 0x000000737428723e */ /* 0x000fe400000000ff */
[----:B---3--:R-:W-:Y:S03]  /*ee20*/  F2FP.PACK_AB R41, R118, R117 ;  /* 0x000000757629723e */ /* 0x008fe600000000ff */
[----:B-----5:R-:W-:Y:S01]  /*ee30*/  F2FP.PACK_AB R42, R38, R37 ;  /* 0x00000025262a723e */ /* 0x020fe200000000ff */
[----:B------:R-:W-:Y:S01]  /*ee40*/  MUFU.EX2 R123, R123 ;  /* 0x0000007b007b7308 */ /* 0x000fe20000000800 */
[----:B-1----:R-:W-:Y:S07]  /*ee50*/  F2FP.PACK_AB R43, R120, R119 ;  /* 0x00000077782b723e */ /* 0x002fee00000000ff */
[C---:B------:R-:W-:Y:S02]  /*ee60*/  HMMA.16816.F32 R4, R40.reuse, R48, R4 ;  /* 0x000000302804723c */ /* 0x040fe40000001804 */
[----:B------:R-:W1:Y:S06]  /*ee70*/  MUFU.EX2 R104, R208 ;  /* 0x000000d000687308 */ /* 0x000e6c0000000800 */
[C---:B------:R-:W-:Y:S01]  /*ee80*/  HMMA.16816.F32 R8, R40.reuse, R50, R8 ;  /* 0x000000322808723c */ /* 0x040fe20000001808 */
[----:B------:R-:W3:Y:S03]  /*ee90*/  LDSM.16.MT88.4 R48, [R166+0x9000] ;  /* 0x00900000a630783b */ /* 0x000ee60000004200 */
[----:B------:R-:W-:Y:S04]  /*eea0*/  MUFU.EX2 R101, R101 ;  /* 0x0000006500657308 */ /* 0x000fe80000000800 */
[C---:B----4-:R-:W-:Y:S06]  /*eeb0*/  HMMA.16816.F32 R12, R40.reuse, R52, R12 ;  /* 0x00000034280c723c */ /* 0x050fec000000180c */
[----:B------:R-:W4:Y:S02]  /*eec0*/  MUFU.EX2 R106, R106 ;  /* 0x0000006a006a7308 */ /* 0x000f240000000800 */
        /* <DEDUP_REMOVED lines=14> */
[----:B----4-:R-:W-:Y:S02]  /*efb0*/  F2FP.PACK_AB R42, R106, R101 ;  /* 0x000000656a2a723e */ /* 0x010fe400000000ff */
[----:B---3--:R-:W-:Y:S04]  /*efc0*/  F2FP.PACK_AB R43, R108, R105 ;  /* 0x000000696c2b723e */ /* 0x008fe800000000ff */
[----:B------:R-:W-:Y:S03]  /*efd0*/  MUFU.EX2 R126, R126 ;  /* 0x0000007e007e7308 */ /* 0x000fe60000000800 */
[C---:B------:R-:W-:Y:S07]  /*efe0*/  HMMA.16816.F32 R4, R40.reuse, R48, R4 ;  /* 0x000000302804723c */ /* 0x040fee0000001804 */
[----:B------:R-:W1:Y:S01]  /*eff0*/  MUFU.EX2 R63, R63 ;  /* 0x0000003f003f7308 */ /* 0x000e620000000800 */
[C---:B------:R-:W-:Y:S04]  /*f000*/  HMMA.16816.F32 R8, R40.reuse, R50, R8 ;  /* 0x000000322808723c */ /* 0x040fe80000001808 */
[----:B-----5:R-:W-:Y:S04]  /*f010*/  F2FP.PACK_AB R68, R125, R124 ;  /* 0x0000007c7d44723e */ /* 0x020fe800000000ff */
[C---:B------:R-:W-:Y:S01]  /*f020*/  HMMA.16816.F32 R12, R40.reuse, R52, R12 ;  /* 0x00000034280c723c */ /* 0x040fe2000000180c */
[----:B------:R-:W-:Y:S07]  /*f030*/  MUFU.EX2 R48, R199 ;  /* 0x000000c700307308 */ /* 0x000fee0000000800 */
[C---:B------:R-:W-:Y:S03]  /*f040*/  HMMA.16816.F32 R16, R40.reuse, R54, R16 ;  /* 0x000000362810723c */ /* 0x040fe60000001810 */
[----:B------:R-:W3:Y:S05]  /*f050*/  MUFU.EX2 R49, R66 ;  /* 0x0000004200317308 */ /* 0x000eea0000000800 */
[C---:B--2---:R-:W-:Y:S05]  /*f060*/  HMMA.16816.F32 R20, R40.reuse, R44, R20 ;  /* 0x0000002c2814723c */ /* 0x044fea0000001814 */
[----:B------:R-:W-:Y:S02]  /*f070*/  MUFU.EX2 R36, R36 ;  /* 0x0000002400247308 */ /* 0x000fe40000000800 */
[----:B------:R-:W-:Y:S01]  /*f080*/  FADD.FTZ R44, R76, R61 ;  /* 0x0000003d4c2c7221 */ /* 0x000fe20000010000 */
[C---:B------:R-:W-:Y:S04]  /*f090*/  HMMA.16816.F32 R24, R40.reuse, R46, R24 ;  /* 0x0000002e2818723c */ /* 0x040fe80000001818 */
[----:B------:R-:W-:Y:S03]  /*f0a0*/  FADD.FTZ R44, R73, R44 ;  /* 0x0000002c492c7221 */ /* 0x000fe60000010000 */
[----:B------:R-:W2:Y:S01]  /*f0b0*/  MUFU.EX2 R39, R39 ;  /* 0x0000002700277308 */ /* 0x000ea20000000800 */
[----:B------:R-:W-:Y:S01]  /*f0c0*/  FADD.FTZ R3, R69, R44 ;  /* 0x0000002c45037221 */ /* 0x000fe20000010000 */
[----:B-1----:R-:W-:Y:S01]  /*f0d0*/  F2FP.PACK_AB R69, R63, R126 ;  /* 0x0000007e3f45723e */ /* 0x002fe200000000ff */
[C---:B------:R-:W-:Y:S03]  /*f0e0*/  HMMA.16816.F32 R28, R40.reuse, R56, R28 ;  /* 0x00000038281c723c */ /* 0x040fe6000000181c */
[----:B------:R-:W-:Y:S01]  /*f0f0*/  FADD.FTZ R3, R72, R3 ;  /* 0x0000000348037221 */ /* 0x000fe20000010000 */
[----:B---3--:R-:W-:Y:S01]  /*f100*/  F2FP.PACK_AB R70, R49, R48 ;  /* 0x000000303146723e */ /* 0x008fe200000000ff */
[----:B------:R-:W-:Y:S02]  /*f110*/  FADD.FTZ R44, R78, R75 ;  /* 0x0000004b4e2c7221 */ /* 0x000fe40000010000 */
[----:B------:R-:W-:Y:S01]  /*f120*/  FADD.FTZ R74, R74, R3 ;  /* 0x000000034a4a7221 */ /* 0x000fe20000010000 */
[----:B------:R-:W-:Y:S04]  /*f130*/  HMMA.16816.F32 R32, R40, R58, R32 ;  /* 0x0000003a2820723c */ /* 0x000fe80000001820 */
[----:B------:R-:W-:Y:S02]  /*f140*/  FADD.FTZ R3, R77, R74 ;  /* 0x0000004a4d037221 */ /* 0x000fe40000010000 */
[----:B------:R-:W-:Y:S01]  /*f150*/  FADD.FTZ R44, R81, R44 ;  /* 0x0000002c512c7221 */ /* 0x000fe20000010000 */
[----:B------:R-:W1:Y:S01]  /*f160*/  LDSM.16.MT88.4 R76, [R163+0x9800] ;  /* 0x00980000a34c783b */ /* 0x000e620000004200 */
[----:B------:R-:W-:Y:S04]  /*f170*/  FADD.FTZ R80, R80, R3 ;  /* 0x0000000350507221 */ /* 0x000fe80000010000 */
[----:B------:R-:W-:Y:S01]  /*f180*/  FADD.FTZ R89, R89, R80 ;  /* 0x0000005059597221 */ /* 0x000fe20000010000 */
[----:B--2---:R-:W-:Y:S01]  /*f190*/  F2FP.PACK_AB R71, R39, R36 ;  /* 0x000000242747723e */ /* 0x004fe200000000ff */
[----:B------:R-:W-:Y:S02]  /*f1a0*/  FADD.FTZ R3, R83, R44 ;  /* 0x0000002c53037221 */ /* 0x000fe40000010000 */
[----:B------:R-:W-:Y:S02]  /*f1b0*/  FADD.FTZ R40, R88, R89 ;  /* 0x0000005958287221 */ /* 0x000fe40000010000 */
[----:B------:R-:W-:Y:S02]  /*f1c0*/  FADD.FTZ R3, R82, R3 ;  /* 0x0000000352037221 */ /* 0x000fe40000010000 */
[----:B------:R-:W-:Y:S01]  /*f1d0*/  FADD.FTZ R40, R91, R40 ;  /* 0x000000285b287221 */ /* 0x000fe20000010000 */
[C---:B------:R-:W-:Y:S01]  /*f1e0*/  HMMA.16816.F32 R96, R68.reuse, R92, R4 ;  /* 0x0000005c4460723c */ /* 0x040fe20000001804 */
[----:B------:R-:W2:Y:S04]  /*f1f0*/  LDSM.16.MT88.4 R4, [R162+0x9800] ;  /* 0x00980000a204783b */ /* 0x000ea80000004200 */
[----:B------:R-:W-:Y:S03]  /*f200*/  FADD.FTZ R109, R109, R40 ;  /* 0x000000286d6d7221 */ /* 0x000fe60000010000 */
[C---:B------:R-:W-:Y:S04]  /*f210*/  HMMA.16816.F32 R92, R68.reuse, R94, R8 ;  /* 0x0000005e445c723c */ /* 0x040fe80000001808 */
[----:B------:R-:W-:Y:S03]  /*f220*/  FADD.FTZ R110, R110, R109 ;  /* 0x0000006d6e6e7221 */ /* 0x000fe60000010000 */
        /* <DEDUP_REMOVED lines=24> */
[----:B------:R-:W-:Y:S01]  /*f3b0*/  FADD.FTZ R3, R101, R122 ;  /* 0x0000007a65037221 */ /* 0x000fe20000010000 */
[----:B------:R-:W-:Y:S01]  /*f3c0*/  MOV R101, R0 ;  /* 0x0000000000657202 */ /* 0x000fe20000000f00 */
        /* <DEDUP_REMOVED lines=12> */
.L_x_5792:
[----:B------:R-:W1:Y:S01]  /*f490*/  SHFL.BFLY PT, R7, R192, 0x2, 0x1f ;  /* 0x0c401f00c0077f89 */ /* 0x000e6200000e0000 */
[----:B------:R-:W-:Y:S01]  /*f4a0*/  MOV R10, 0x3f800000 ;  /* 0x3f800000000a7802 */ /* 0x000fe20000000f00 */
[----:B------:R-:W-:Y:S01]  /*f4b0*/  BSSY B0, `(.L_x_5797) ;  /* 0x000009a000007945 */ /* 0x000fe20003800000 */
[----:B------:R-:W-:Y:S01]  /*f4c0*/  MOV R9, 0x3f800000 ;  /* 0x3f80000000097802 */ /* 0x000fe20000000f00 */
[----:B------:R-:W2:Y:S01]  /*f4d0*/  SHFL.BFLY PT, R14, R193, 0x2, 0x1f ;  /* 0x0c401f00c10e7f89 */ /* 0x000ea200000e0000 */
[----:B------:R-:W-:-:S03]  /*f4e0*/  IADD3 R45, -R182, RZ, RZ ;  /* 0x000000ffb62d7210 */ /* 0x000fc60007ffe1ff */
[----:B------:R-:W3:Y:S04]  /*f4f0*/  S2R R4, SR_TID.X ;  /* 0x0000000000047919 */ /* 0x000ee80000002100 */
[----:B------:R-:W-:Y:S06]  /*f500*/  BAR.SYNC.DEFER_BLOCKING 0x0 ;  /* 0x0000000000007b1d */ /* 0x000fec0000010000 */
[----:B------:R-:W4:Y:S01]  /*f510*/  S2R R44, SR_CTAID.Z ;  /* 0x00000000002c7919 */ /* 0x000f220000002700 */
[----:B-1----:R-:W-:-:S02]  /*f520*/  FADD.FTZ R7, R7, R192 ;  /* 0x000000c007077221 */ /* 0x002fc40000010000 */
[----:B--2---:R-:W-:-:S03]  /*f530*/  FADD.FTZ R14, R14, R193 ;  /* 0x000000c10e0e7221 */ /* 0x004fc60000010000 */
[----:B------:R-:W1:Y:S01]  /*f540*/  SHFL.BFLY PT, R6, R7, 0x1, 0x1f ;  /* 0x0c201f0007067f89 */ /* 0x000e6200000e0000 */
[----:B---3--:R-:W-:-:S03]  /*f550*/  SHF.R.S32.HI R3, RZ, 0x1f, R4 ;  /* 0x0000001fff037819 */ /* 0x008fc60000011404 */
[----:B------:R-:W2:Y:S01]  /*f560*/  SHFL.BFLY PT, R5, R14, 0x1, 0x1f ;  /* 0x0c201f000e057f89 */ /* 0x000ea200000e0000 */
[CC--:B------:R-:W-:Y:S02]  /*f570*/  LEA.HI R8, R3.reuse, R4.reuse, RZ, 0x2 ;  /* 0x0000000403087211 */ /* 0x0c0fe400078f10ff */
[-C--:B------:R-:W-:Y:S02]  /*f580*/  LEA.HI R13, R3, R4.reuse, RZ, 0x4 ;  /* 0x00000004030d7211 */ /* 0x080fe400078f20ff */
[----:B------:R-:W-:Y:S02]  /*f590*/  SHF.R.S32.HI R12, RZ, 0x2, R8 ;  /* 0x00000002ff0c7819 */ /* 0x000fe40000011408 */
[----:B------:R-:W-:Y:S01]  /*f5a0*/  LOP3.LUT R13, R13, 0xfffffff0, RZ, 0xc0, !PT ;  /* 0xfffffff00d0d7812 */ /* 0x000fe200078ec0ff */
[----:B----4-:R-:W-:Y:S01]  /*f5b0*/  IMAD R44, R45, c[0x0][0x1c0], R44 ;  /* 0x000070002d2c7a24 */ /* 0x010fe200078e022c */
[----:B------:R-:W-:Y:S01]  /*f5c0*/  LEA.HI R3, R3, R4, RZ, 0x5 ;  /* 0x0000000403037211 */ /* 0x000fe200078f28ff */
[----:B-1----:R-:W-:Y:S01]  /*f5d0*/  FADD.FTZ R6, R7, R6 ;  /* 0x0000000607067221 */ /* 0x002fe20000010000 */
[----:B------:R-:W-:Y:S01]  /*f5e0*/  SHF.R.S32.HI R7, RZ, 0x1f, R8 ;  /* 0x0000001fff077819 */ /* 0x000fe20000011408 */
[----:B--2---:R-:W-:-:S03]  /*f5f0*/  FADD.FTZ R5, R14, R5 ;  /* 0x000000050e057221 */ /* 0x004fc60000010000 */
[----:B------:R-:W-:Y:S02]  /*f600*/  FSETP.NE.FTZ.AND P4, PT, R6, RZ, PT ;  /* 0x000000ff0600720b */ /* 0x000fe40003f95000 */
[----:B------:R-:W-:Y:S02]  /*f610*/  LEA.HI R7, R7, R12, RZ, 0x3 ;  /* 0x0000000c07077211 */ /* 0x000fe400078f18ff */
[----:B------:R-:W-:Y:S02]  /*f620*/  FSETP.NE.FTZ.AND P3, PT, R5, RZ, PT ;  /* 0x000000ff0500720b */ /* 0x000fe40003f75000 */
[----:B------:R-:W-:-:S05]  /*f630*/  LOP3.LUT R7, R7, 0xfffffff8, RZ, 0xc0, !PT ;  /* 0xfffffff807077812 */ /* 0x000fca00078ec0ff */
[----:B------:R-:W-:Y:S02]  /*f640*/  IMAD.IADD R7, R12, 0x1, -R7 ;  /* 0x000000010c077824 */ /* 0x000fe400078e0a07 */
[----:B------:R-:W1:Y:S02]  /*f650*/  @P4 MUFU.RCP R10, R6 ;  /* 0x00000006000a4308 */ /* 0x000e640000001000 */
[C---:B------:R-:W-:Y:S01]  /*f660*/  IMAD.SHL.U32 R14, R7.reuse, 0x40, RZ ;  /* 0x00000040070e7824 */ /* 0x040fe200078e00ff */
[----:B------:R-:W-:-:S04]  /*f670*/  LOP3.LUT R11, R7, 0x1, RZ, 0xc0, !PT ;  /* 0x00000001070b7812 */ /* 0x000fc800078ec0ff */
[----:B------:R-:W-:Y:S01]  /*f680*/  ISETP.NE.U32.AND P0, PT, R11, 0x1, PT ;  /* 0x000000010b00780c */ /* 0x000fe20003f05070 */
[----:B------:R-:W2:Y:S01]  /*f690*/  @P3 MUFU.RCP R9, R5 ;  /* 0x0000000500093308 */ /* 0x000ea20000001000 */
[----:B------:R-:W-:Y:S02]  /*f6a0*/  LOP3.LUT R14, R14, 0x1c0, RZ, 0xc0, !PT ;  /* 0x000001c00e0e7812 */ /* 0x000fe400078ec0ff */
[----:B------:R-:W-:Y:S02]  /*f6b0*/  R2P PR, R7, 0x6 ;  /* 0x0000000607007804 */ /* 0x000fe40000000000 */
[----:B------:R-:W-:Y:S02]  /*f6c0*/  SHF.R.S32.HI R7, RZ, 0x5, R3 ;  /* 0x00000005ff077819 */ /* 0x000fe40000011403 */
[----:B------:R-:W-:Y:S01]  /*f6d0*/  LOP3.LUT R3, R3, 0xffffffe0, RZ, 0xc0, !PT ;  /* 0xffffffe003037812 */ /* 0x000fe200078ec0ff */
[C---:B-1----:R-:W-:Y:S01]  /*f6e0*/  FMUL.FTZ R96, R10.reuse, R96 ;  /* 0x000000600a607220 */ /* 0x042fe20000410000 */
        /* <DEDUP_REMOVED lines=22> */
[----:B--2---:R-:W-:-:S02]  /*f850*/  FMUL.FTZ R99, R9, R99 ;  /* 0x0000006309637220 */ /* 0x004fc40000410000 */
[C---:B------:R-:W-:Y:S01]  /*f860*/  FMUL.FTZ R98, R9.reuse, R98 ;  /* 0x0000006209627220 */ /* 0x040fe20000410000 */
[----:B------:R-:W-:Y:S01]  /*f870*/  LOP3.LUT R12, R10, 0x1c0, RZ, 0xc0, !PT ;  /* 0x000001c00a0c7812 */ /* 0x000fe200078ec0ff */
        /* <DEDUP_REMOVED lines=14> */
[-C--:B------:R-:W-:Y:S01]  /*f960*/  IADD3 R9, -R13, R4.reuse, RZ ;  /* 0x000000040d097210 */ /* 0x080fe20007ffe1ff */
[----:B-1----:R-:W-:Y:S01]  /*f970*/  @P4 FMUL.FTZ R45, R6, 0.69314718246459960938 ;  /* 0x3f317218062d4820 */ /* 0x002fe20000410000 */
[----:B------:R-:W-:Y:S01]  /*f980*/  LOP3.LUT R13, R8, 0x1ffffffc, RZ, 0xc0, !PT ;  /* 0x1ffffffc080d7812 */ /* 0x000fe200078ec0ff */
[----:B---3--:R-:W-:Y:S01]  /*f990*/  @P3 FMUL.FTZ R5, R5, 0.69314718246459960938 ;  /* 0x3f31721805053820 */ /* 0x008fe20000410000 */
[----:B------:R-:W-:Y:S02]  /*f9a0*/  LEA.HI R10, R9, R9, RZ, 0x1 ;  /* 0x00000009090a7211 */ /* 0x000fe400078f08ff */
[----:B------:R-:W-:-:S02]  /*f9b0*/  IADD3 R16, -R13, R4, RZ ;  /* 0x000000040d107210 */ /* 0x000fc40007ffe1ff */
[----:B------:R-:W-:Y:S02]  /*f9c0*/  SHF.L.U32 R11, R10, 0x2, RZ ;  /* 0x000000020a0b7819 */ /* 0x000fe400000006ff */
[----:B------:R-:W-:Y:S01]  /*f9d0*/  SHF.R.U32.HI R8, RZ, 0x3, R12 ;  /* 0x00000003ff087819 */ /* 0x000fe2000001160c */
[C---:B------:R-:W-:Y:S01]  /*f9e0*/  IMAD R13, R7.reuse, 0x200, R16 ;  /* 0x00000200070d7824 */ /* 0x040fe200078e0210 */
[----:B------:R-:W-:Y:S01]  /*f9f0*/  LOP3.LUT R11, R12, 0x38, R11, 0xf8, !PT ;  /* 0x000000380c0b7812 */ /* 0x000fe200078ef80b */
[----:B------:R-:W-:Y:S01]  /*fa00*/  IMAD.IADD R7, R7, 0x1, -R46 ;  /* 0x0000000107077824 */ /* 0x000fe200078e0a2e */
[----:B------:R-:W-:Y:S02]  /*fa10*/  LEA.HI R12, R14, R14, RZ, 0x1d ;  /* 0x0000000e0e0c7211 */ /* 0x000fe400078fe8ff */
[----:B------:R-:W-:Y:S02]  /*fa20*/  LOP3.LUT R10, R10, 0xffffffe, RZ, 0xc0, !PT ;  /* 0x0ffffffe0a0a7812 */ /* 0x000fe400078ec0ff */
[----:B------:R-:W-:-:S02]  /*fa30*/  LOP3.LUT R8, R11, R8, RZ, 0x3c, !PT ;  /* 0x000000080b087212 */ /* 0x000fc400078e3cff */
[----:B------:R-:W-:Y:S01]  /*fa40*/  LEA R13, R13, R12, 0x1 ;  /* 0x0000000c0d0d7211 */ /* 0x000fe200078e08ff */
[----:B------:R-:W-:Y:S01]  /*fa50*/  IMAD.IADD R15, R9, 0x1, -R10 ;  /* 0x00000001090f7824 */ /* 0x000fe200078e0a0a */
[----:B------:R-:W-:Y:S02]  /*fa60*/  MOV R11, 0xffffffe0 ;  /* 0xffffffe0000b7802 */ /* 0x000fe40000000f00 */
[----:B------:R-:W-:Y:S01]  /*fa70*/  MOV R10, 0x40 ;  /* 0x00000040000a7802 */ /* 0x000fe20000000f00 */
[----:B------:R-:W-:Y:S01]  /*fa80*/  IMAD R8, R15, 0x4, R8 ;  /* 0x000000040f087824 */ /* 0x000fe200078e0208 */
[----:B------:R-:W-:Y:S01]  /*fa90*/  SHF.L.U32 R12, R13, 0x2, RZ ;  /* 0x000000020d0c7819 */ /* 0x000fe200000006ff */
[----:B------:R-:W-:Y:S01]  /*faa0*/  STS.64 [R13.X4], R96 ;  /* 0x000000600d007388 */ /* 0x000fe20000004a00 */
[----:B------:R-:W-:Y:S02]  /*fab0*/  SEL R11, R11, 0x20, !P0 ;  /* 0x000000200b0b7807 */ /* 0x000fe40004000000 */
[----:B------:R-:W-:Y:S01]  /*fac0*/  SEL R15, R10, 0xffffffc0, !P1 ;  /* 0xffffffc00a0f7807 */ /* 0x000fe20004800000 */
[----:B------:R1:W-:Y:S01]  /*fad0*/  STS.64 [R13.X4+0x800], R98 ;  /* 0x000800620d007388 */ /* 0x0003e20000004a00 */
[----:B------:R-:W-:-:S02]  /*fae0*/  IADD3 R14, R12, 0x80, RZ ;  /* 0x000000800c0e7810 */ /* 0x000fc40007ffe0ff */
        /* <DEDUP_REMOVED lines=54> */
.L_x_5798:
[----:B------:R-:W-:Y:S05]  /*fe50*/  BSYNC B0 ;  /* 0x0000000000007941 */ /* 0x000fea0003800000 */
.L_x_5797:
        /* <DEDUP_REMOVED lines=34> */
.L_x_5799:
        /* <DEDUP_REMOVED lines=16> */
.L_x_7801:


//--------------------- .text._ZN5flash24flash_fwd_splitkv_kernelI23Flash_fwd_kernel_traitsILi64ELi64ELi128ELi4ELb0ELb0EN7cutlass6half_tE19Flash_kernel_traitsILi64ELi64ELi128ELi4ES3_EELb1ELb0ELb0ELb0ELb0ELb0ELb1ELb1EEEvNS_16Flash_fwd_paramsE --------------------------
	.section	.text._ZN5flash24flash_fwd_splitkv_kernelI23Flash_fwd_kernel_traitsILi64ELi64ELi128ELi4ELb0ELb0EN7cutlass6half_tE19Flash_kernel_traitsILi64ELi64ELi128ELi4ES3_EELb1ELb0ELb0ELb0ELb0ELb0ELb1ELb1EEEvNS_16Flash_fwd_paramsE,"ax",@progbits
	.sectioninfo	@"SHI_REGISTERS=202"
	.align	128
        .global         _ZN5flash24flash_fwd_splitkv_kernelI23Flash_fwd_kernel_traitsILi64ELi64ELi128ELi4ELb0ELb0EN7cutlass6half_tE19Flash_kernel_traitsILi64ELi64ELi128ELi4ES3_EELb1ELb0ELb0ELb0ELb0ELb0ELb1ELb1EEEvNS_16Flash_fwd_paramsE
        .type           _ZN5flash24flash_fwd_splitkv_kernelI23Flash_fwd_kernel_traitsILi64ELi64ELi128ELi4ELb0ELb0EN7cutlass6half_tE19Flash_kernel_traitsILi64ELi64ELi128ELi4ES3_EELb1ELb0ELb0ELb0ELb0ELb0ELb1ELb1EEEvNS_16Flash_fwd_paramsE,@function
        .size           _ZN5flash24flash_fwd_splitkv_kernelI23Flash_fwd_kernel_traitsILi64ELi64ELi128ELi4ELb0ELb0EN7cutlass6half_tE19Flash_kernel_traitsILi64ELi64ELi128ELi4ES3_EELb1ELb0ELb0ELb0ELb0ELb0ELb1ELb1EEEvNS_16Flash_fwd_paramsE,(.L_x_7802 - _ZN5flash24flash_fwd_splitkv_kernelI23Flash_fwd_kernel_traitsILi64ELi64ELi128ELi4ELb0ELb0EN7cutlass6half_tE19Flash_kernel_traitsILi64ELi64ELi128ELi4ES3_EELb1ELb0ELb0ELb0ELb0ELb0ELb1ELb1EEEvNS_16Flash_fwd_paramsE)
        .other          _ZN5flash24flash_fwd_splitkv_kernelI23Flash_fwd_kernel_traitsILi64ELi64ELi128ELi4ELb0ELb0EN7cutlass6half_tE19Flash_kernel_traitsILi64ELi64ELi128ELi4ES3_EELb1ELb0ELb0ELb0ELb0ELb0ELb1ELb1EEEvNS_16Flash_fwd_paramsE,@"STO_CUDA_ENTRY STV_DEFAULT"
_ZN5flash24flash_fwd_splitkv_kernelI23Flash_fwd_kernel_traitsILi64ELi64ELi128ELi4ELb0ELb0EN7cutlass6half_tE19Flash_kernel_traitsILi64ELi64ELi128ELi4ES3_EELb1ELb0ELb0ELb0ELb0ELb0ELb1ELb1EEEvNS_16Flash_fwd_paramsE:
.text._ZN5flash24flash_fwd_splitkv_kernelI23Flash_fwd_kernel_traitsILi64ELi64ELi128ELi4ELb0ELb0EN7cutlass6half_tE19Flash_kernel_traitsILi64ELi64ELi128ELi4ES3_EELb1ELb0ELb0ELb0ELb0ELb0ELb1ELb1EEEvNS_16Flash_fwd_paramsE:
[----:B------:R-:W-:Y:S02]  /*0000*/  MOV R1, c[0x0][0x28] ;  /* 0x00000a0000017a02 */ /* 0x000fe40000000f00 */
[----:B------:R-:W1:Y:S01]  /*0010*/  I2F.U32.RP R4, c[0x0][0x1c0] ;  /* 0x0000700000047b06 */ /* 0x000e620000209000 */
[----:B------:R-:W2:Y:S01]  /*0020*/  S2R R5, SR_CTAID.Z ;  /* 0x0000000000057919 */ /* 0x000ea20000002700 */
[----:B------:R-:W-:Y:S01]  /*0030*/  IMAD.MOV.U32 R2, RZ, RZ, RZ ;  /* 0x000000ffff027224 */ /* 0x000fe200078e00ff */
[----:B------:R-:W-:Y:S01]  /*0040*/  ISETP.NE.U32.AND P2, PT, RZ, c[0x0][0x1c0], PT ;  /* 0x00007000ff007a0c */ /* 0x000fe20003f45070 */
[----:B------:R-:W-:Y:S01]  /*0050*/  IMAD.MOV.U32 R88, RZ, RZ, 0x4 ;  /* 0x00000004ff587424 */ /* 0x000fe200078e00ff */
[----:B------:R-:W-:Y:S01]  /*0060*/  ULDC.64 UR6, c[0x0][0x118] ;  /* 0x0000460000067ab9 */ /* 0x000fe20000000a00 */
[----:B------:R-:W-:Y:S02]  /*0070*/  ISETP.EQ.U32.AND P3, PT, RZ, c[0x0][0x248], PT ;  /* 0x00009200ff007a0c */ /* 0x000fe40003f62070 */
[----:B-1----:R-:W1:Y:S02]  /*0080*/  MUFU.RCP R3, R4 ;  /* 0x0000000400037308 */ /* 0x002e640000001000 */
[----:B-1----:R-:W-:-:S06]  /*0090*/  IADD3 R3, R3, 0xffffffe, RZ ;  /* 0x0ffffffe03037810 */ /* 0x002fcc0007ffe0ff */
[----:B------:R-:W1:Y:S02]  /*00a0*/  F2I.FTZ.U32.TRUNC.NTZ R3, R3 ;  /* 0x0000000300037305 */ /* 0x000e64000021f000 */
[----:B-1----:R-:W-:-:S04]  /*00b0*/  IMAD.MOV R0, RZ, RZ, -R3 ;  /* 0x000000ffff007224 */ /* 0x002fc800078e0a03 */
[----:B------:R-:W-:Y:S02]  /*00c0*/  IMAD R7, R0, c[0x0][0x1c0], RZ ;  /* 0x0000700000077a24 */ /* 0x000fe400078e02ff */
[----:B------:R-:W-:Y:S01]  /*00d0*/  IMAD.MOV.U32 R8, RZ, RZ, RZ ;  /* 0x000000ffff087224 */ /* 0x000fe200078e00ff */
[----:B------:R-:W1:Y:S01]  /*00e0*/  LDC.U8 R0, c[0x0][0x312] ;  /* 0x0000c480ff007b82 */ /* 0x000e620000000000 */
[----:B------:R-:W-:-:S04]  /*00f0*/  IMAD.HI.U32 R2, R3, R7, R2 ;  /* 0x0000000703027227 */ /* 0x000fc800078e0002 */
[----:B------:R-:W-:Y:S02]  /*0100*/  IMAD.MOV.U32 R3, RZ, RZ, -0x1 ;  /* 0xffffffffff037424 */ /* 0x000fe400078e00ff */
[----:B--2---:R-:W-:-:S04]  /*0110*/  IMAD.HI.U32 R165, R2, R5, RZ ;  /* 0x0000000502a57227 */ /* 0x004fc800078e00ff */
        /* <DEDUP_REMOVED lines=10> */
[----:B------:R-:W-:Y:S02]  /*01c0*/  ISETP.NE.U32.AND P2, PT, RZ, c[0x0][0x250], PT ;  /* 0x00009400ff007a0c */ /* 0x000fe40003f45070 */
[----:B-1----:R-:W-:Y:S01]  /*01d0*/  ISETP.NE.AND P1, PT, R0, RZ, PT ;  /* 0x000000ff0000720c */ /* 0x002fe20003f25270 */
[CC--:B------:R-:W-:Y:S01]  /*01e0*/  IMAD.WIDE R10, R165.reuse, R88.reuse, c[0x0][0x240] ;  /* 0x00009000a50a7625 */ /* 0x0c0fe200078e0258 */
[----:B------:R-:W-:Y:S02]  /*01f0*/  ISETP.NE.AND.EX P4, PT, RZ, c[0x0][0x254], PT, P2 ;  /* 0x00009500ff007a0c */ /* 0x000fe40003f85320 */
[----:B------:R-:W-:Y:S01]  /*0200*/  ISETP.EQ.OR.EX P2, PT, RZ, c[0x0][0x24c], !P1, P3 ;  /* 0x00009300ff007a0c */ /* 0x000fe20004f42730 */
[CC--:B------:R-:W-:Y:S01]  /*0210*/  IMAD.WIDE R86, R165.reuse, R88.reuse, c[0x0][0x250] ;  /* 0x00009400a5567625 */ /* 0x0c0fe200078e0258 */
[----:B------:R-:W2:Y:S04]  /*0220*/  @P0 LDG.E R3, [R10.64] ;  /* 0x000000060a030981 */ /* 0x000ea8000c1e1900 */
[----:B------:R-:W2:Y:S01]  /*0230*/  @P0 LDG.E R164, [R10.64+0x4] ;  /* 0x000004060aa40981 */ /* 0x000ea2000c1e1900 */
[----:B------:R-:W-:Y:S01]  /*0240*/  MOV R13, 0xffffffff ;  /* 0xffffffff000d7802 */ /* 0x000fe20000000f00 */
[----:B------:R-:W-:-:S03]  /*0250*/  IMAD.WIDE R6, R165, R88, c[0x0][0x248] ;  /* 0x00009200a5067625 */ /* 0x000fc600078e0258 */
[----:B------:R1:W5:Y:S04]  /*0260*/  @P4 LDG.E R8, [R86.64] ;  /* 0x0000000656084981 */ /* 0x000368000c1e1900 */
[----:B------:R1:W5:Y:S01]  /*0270*/  @!P2 LDG.E R13, [R6.64] ;  /* 0x00000006060da981 */ /* 0x000362000c1e1900 */
[----:B------:R-:W-:Y:S01]  /*0280*/  ISETP.NE.U32.AND P2, PT, RZ, c[0x0][0x248], PT ;  /* 0x00009200ff007a0c */ /* 0x000fe20003f45070 */
[----:B------:R-:W-:Y:S02]  /*0290*/  IMAD.MOV R130, RZ, RZ, -R165 ;  /* 0x000000ffff827224 */ /* 0x000fe400078e0aa5 */
[----:B------:R-:W3:Y:S01]  /*02a0*/  S2R R19, SR_CTAID.X ;  /* 0x0000000000137919 */ /* 0x000ee20000002500 */
[----:B------:R-:W-:Y:S01]  /*02b0*/  ISETP.NE.AND.EX P2, PT, RZ, c[0x0][0x24c], PT, P2 ;  /* 0x00009300ff007a0c */ /* 0x000fe20003f45320 */
[----:B------:R-:W-:-:S02]  /*02c0*/  IMAD R130, R130, c[0x0][0x1c0], R5 ;  /* 0x0000700082827a24 */ /* 0x000fc400078e0205 */
[----:B------:R-:W4:Y:S01]  /*02d0*/  S2R R0, SR_CTAID.Y ;  /* 0x0000000000007919 */ /* 0x000f220000002600 */
[----:B--2---:R-:W-:Y:S01]  /*02e0*/  @P0 IADD3 R164, R164, -R3, RZ ;  /* 0x80000003a4a40210 */ /* 0x004fe20007ffe0ff */
[----:B------:R-:W-:-:S08]  /*02f0*/  @!P0 IMAD.MOV.U32 R164, RZ, RZ, c[0x0][0x214] ;  /* 0x00008500ffa48624 */ /* 0x000fd000078e00ff */
[----:B------:R-:W-:Y:S05]  /*0300*/  @!P2 BRA `(.L_x_5800) ;  /* 0x000000400000a947 */ /* 0x000fea0003800000 */
[----:B-1-34-:R-:W2:Y:S02]  /*0310*/  @P1 LDG.E R2, [R6.64+0x4] ;  /* 0x0000040606021981 */ /* 0x01aea4000c1e1900 */
[----:B--2--5:R-:W-:-:S06]  /*0320*/  @P1 IADD3 R53, R2, -R13, RZ ;  /* 0x8000000d02351210 */ /* 0x024fcc0007ffe0ff */
[----:B------:R1:W5:Y:S01]  /*0330*/  @!P1 LDG.E R53, [R6.64] ;  /* 0x0000000606359981 */ /* 0x000362000c1e1900 */
[----:B------:R-:W-:Y:S05]  /*0340*/  BRA `(.L_x_5801) ;  /* 0x0000001000007947 */ /* 0x000fea0003800000 */
.L_x_5800:
[----:B-1-34-:R-:W-:Y:S02]  /*0350*/  MOV R53, c[0x0][0x218] ;  /* 0x0000860000357a02 */ /* 0x01afe40000000f00 */
.L_x_5801:
        /* <DEDUP_REMOVED lines=59> */
[----:B-1----:R-:W-:Y:S01]  /*0710*/  SHF.R.S32.HI R2, RZ, 0x1f, R21 ;  /* 0x0000001fff027819 */ /* 0x002fe20000011415 */
[----:B------:R-:W-:-:S03]  /*0720*/  IMAD R165, R0, c[0x0][0x210], R165 ;  /* 0x0000840000a57a24 */ /* 0x000fc600078e02a5 */
[----:B------:R-:W-:Y:S01]  /*0730*/  LEA.HI R2, R2, R21, RZ, 0x4 ;  /* 0x0000001502027211 */ /* 0x000fe200078f20ff */
[----:B------:R-:W-:-:S03]  /*0740*/  IMAD R130, R165, c[0x0][0x1c0], R130 ;  /* 0x00007000a5827a24 */ /* 0x000fc600078e0282 */
[----:B------:R-:W-:Y:S01]  /*0750*/  LOP3.LUT R4, R2, 0xfffffff0, RZ, 0xc0, !PT ;  /* 0xfffffff002047812 */ /* 0x000fe200078ec0ff */
[--C-:B------:R-:W-:Y:S01]  /*0760*/  IMAD R3, R130, c[0x0][0x214], R5.reuse ;  /* 0x0000850082037a24 */ /* 0x100fe200078e0205 */
[----:B------:R-:W-:Y:S01]  /*0770*/  SHF.R.S32.HI R0, RZ, 0x4, R2 ;  /* 0x00000004ff007819 */ /* 0x000fe20000011402 */
[----:B------:R-:W-:Y:S02]  /*0780*/  IMAD.IADD R5, R164, 0x1, -R5 ;  /* 0x00000001a4057824 */ /* 0x000fe400078e0a05 */
[----:B------:R-:W-:Y:S01]  /*0790*/  IMAD.IADD R21, R21, 0x1, -R4 ;  /* 0x0000000115157824 */ /* 0x000fe200078e0a04 */
[C---:B------:R-:W-:Y:S01]  /*07a0*/  IADD3 R12, R0.reuse, 0x10, RZ ;  /* 0x00000010000c7810 */ /* 0x040fe20007ffe0ff */
[----:B------:R-:W-:Y:S01]  /*07b0*/  IMAD R4, R3, c[0x0][0x22c], RZ ;  /* 0x00008b0003047a24 */ /* 0x000fe200078e02ff */
[C---:B------:R-:W-:Y:S01]  /*07c0*/  IADD3 R14, R0.reuse, 0x8, RZ ;  /* 0x00000008000e7810 */ /* 0x040fe20007ffe0ff */
[----:B------:R-:W-:Y:S01]  /*07d0*/  IMAD.SHL.U32 R6, R21, 0x4, RZ ;  /* 0x0000000415067824 */ /* 0x000fe200078e00ff */
[----:B------:R-:W-:-:S04]  /*07e0*/  IADD3 R10, R0, 0x18, RZ ;  /* 0x00000018000a7810 */ /* 0x000fc80007ffe0ff */
[----:B------:R-:W-:Y:S02]  /*07f0*/  SHF.R.S32.HI R7, RZ, 0x1f, R6 ;  /* 0x0000001fff077819 */ /* 0x000fe40000011406 */
[----:B------:R-:W-:-:S03]  /*0800*/  ISETP.GE.AND P0, PT, R6, c[0x0][0x220], PT ;  /* 0x0000880006007a0c */ /* 0x000fc60003f06270 */
[C---:B------:R-:W-:Y:S01]  /*0810*/  IMAD.WIDE R8, R0.reuse, 0x40, R6 ;  /* 0x0000004000087825 */ /* 0x040fe200078e0206 */
[----:B------:R-:W-:Y:S02]  /*0820*/  IADD3 R6, R0, 0x28, RZ ;  /* 0x0000002800067810 */ /* 0x000fe40007ffe0ff */
[-C--:B------:R-:W-:Y:S02]  /*0830*/  ISETP.GE.OR P2, PT, R14, R5.reuse, P0 ;  /* 0x000000050e00720c */ /* 0x080fe40000746670 */
[----:B------:R-:W-:Y:S02]  /*0840*/  IADD3 R2, P1, R4, R8, RZ ;  /* 0x0000000804027210 */ /* 0x000fe40007f3e0ff */
[----:B------:R-:W-:Y:S02]  /*0850*/  ISETP.GE.OR P4, PT, R6, R5, P0 ;  /* 0x000000050600720c */ /* 0x000fe40000786670 */
[----:B------:R-:W-:Y:S02]  /*0860*/  LEA.HI.X.SX32 R7, R4, R9, 0x1, P1 ;  /* 0x0000000904077211 */ /* 0x000fe400008f0eff */
[----:B------:R-:W-:-:S02]  /*0870*/  LEA R16, P1, R2, c[0x0][0x1d8], 0x2 ;  /* 0x0000760002107a11 */ /* 0x000fc400078210ff */
[----:B------:R-:W-:Y:S02]  /*0880*/  IADD3 R8, R0, 0x20, RZ ;  /* 0x0000002000087810 */ /* 0x000fe40007ffe0ff */
[----:B------:R-:W-:Y:S02]  /*0890*/  LEA.HI.X R17, R2, c[0x0][0x1dc], R7, 0x2, P1 ;  /* 0x0000770002117a11 */ /* 0x000fe400008f1407 */
[-C--:B------:R-:W-:Y:S02]  /*08a0*/  ISETP.GE.OR P1, PT, R12, R5.reuse, P0 ;  /* 0x000000050c00720c */ /* 0x080fe40000726670 */
[----:B------:R-:W-:Y:S01]  /*08b0*/  P2R R7, PR, RZ, 0x10 ;  /* 0x00000010ff077803 */ /* 0x000fe20000000000 */
[----:B------:R-:W-:Y:S01]  /*08c0*/  @!P2 STG.E.128 [R16.64+0x800], RZ ;  /* 0x000800ff1000a986 */ /* 0x000fe2000c101d06 */
[C---:B------:R-:W-:Y:S02]  /*08d0*/  IADD3 R2, R0.reuse, 0x38, RZ ;  /* 0x0000003800027810 */ /* 0x040fe40007ffe0ff */
[----:B------:R-:W-:-:S02]  /*08e0*/  ISETP.GE.OR P3, PT, R0, R5, P0 ;  /* 0x000000050000720c */ /* 0x000fc40000766670 */
[-C--:B------:R-:W-:Y:S02]  /*08f0*/  ISETP.GE.OR P5, PT, R8, R5.reuse, P0 ;  /* 0x000000050800720c */ /* 0x080fe400007a6670 */
[-C--:B------:R-:W-:Y:S02]  /*0900*/  ISETP.GE.OR P2, PT, R2, R5.reuse, P0 ;  /* 0x000000050200720c */ /* 0x080fe40000746670 */
[----:B------:R-:W-:Y:S01]  /*0910*/  IADD3 R4, R0, 0x30, RZ ;  /* 0x0000003000047810 */ /* 0x000fe20007ffe0ff */
[----:B------:R-:W-:Y:S01]  /*0920*/  @!P1 STG.E.128 [R16.64+0x1000], RZ ;  /* 0x001000ff10009986 */ /* 0x000fe2000c101d06 */
[----:B------:R-:W-:Y:S02]  /*0930*/  ISETP.NE.AND P1, PT, R7, RZ, PT ;  /* 0x000000ff0700720c */ /* 0x000fe40003f25270 */
[-C--:B------:R-:W-:Y:S02]  /*0940*/  ISETP.GE.OR P6, PT, R10, R5.reuse, P0 ;  /* 0x000000050a00720c */ /* 0x080fe400007c6670 */
[----:B------:R-:W-:Y:S01]  /*0950*/  P2R R9, PR, RZ, 0x20 ;  /* 0x00000020ff097803 */ /* 0x000fe20000000000 */
[----:B------:R-:W-:Y:S01]  /*0960*/  @!P3 STG.E.128 [R16.64], RZ ;  /* 0x000000ff1000b986 */ /* 0x000fe2000c101d06 */
[----:B------:R-:W-:-:S02]  /*0970*/  ISETP.GE.OR P5, PT, R4, R5, P0 ;  /* 0x000000050400720c */ /* 0x000fc400007a6670 */
[----:B------:R-:W-:Y:S01]  /*0980*/  SHF.R.S32.HI R7, RZ, 0x1f, R3 ;  /* 0x0000001fff077819 */ /* 0x000fe20000011403 */
[----:B------:R-:W-:Y:S01]  /*0990*/  @!P2 STG.E.128 [R16.64+0x3800], RZ ;  /* 0x003800ff1000a986 */ /* 0x000fe2000c101d06 */
[----:B------:R-:W-:Y:S02]  /*09a0*/  IADD3 R3, P0, R3, R0, RZ ;  /* 0x0000000003037210 */ /* 0x000fe40007f1e0ff */
[-C--:B------:R-:W-:Y:S01]  /*09b0*/  ISETP.GE.AND P3, PT, R12, R5.reuse, PT ;  /* 0x000000050c00720c */ /* 0x080fe20003f66270 */
[----:B------:R-:W-:Y:S01]  /*09c0*/  @!P1 STG.E.128 [R16.64+0x2800], RZ ;  /* 0x002800ff10009986 */ /* 0x000fe2000c101d06 */
[----:B------:R-:W-:Y:S02]  /*09d0*/  ISETP.GE.AND P1, PT, R8, R5, PT ;  /* 0x000000050800720c */ /* 0x000fe40003f26270 */
[----:B------:R-:W-:Y:S01]  /*09e0*/  LEA.HI.X.SX32 R8, R0, R7, 0x1, P0 ;  /* 0x0000000700087211 */ /* 0x000fe200000f0eff */
[----:B------:R-:W-:Y:S01]  /*09f0*/  @!P6 STG.E.128 [R16.64+0x1800], RZ ;  /* 0x001800ff1000e986 */ /* 0x000fe2000c101d06 */
[----:B------:R-:W-:-:S02]  /*0a00*/  P2R R7, PR, RZ, 0x2 ;  /* 0x00000002ff077803 */ /* 0x000fc40000000000 */
[----:B------:R-:W-:Y:S01]  /*0a10*/  LEA R12, P1, R3, c[0x0][0x208], 0x2 ;  /* 0x00008200030c7a11 */ /* 0x000fe200078210ff */
[----:B------:R-:W-:Y:S01]  /*0a20*/  @!P5 STG.E.128 [R16.64+0x3000], RZ ;  /* 0x003000ff1000d986 */ /* 0x000fe2000c101d06 */
[-C--:B------:R-:W-:Y:S02]  /*0a30*/  ISETP.GE.AND P0, PT, R6, R5.reuse, PT ;  /* 0x000000050600720c */ /* 0x080fe40003f06270 */
[----:B------:R-:W-:Y:S02]  /*0a40*/  ISETP.GE.AND P2, PT, R4, R5, PT ;  /* 0x000000050400720c */ /* 0x000fe40003f46270 */
[----:B------:R-:W-:Y:S02]  /*0a50*/  ISETP.NE.AND P6, PT, R9, RZ, PT ;  /* 0x000000ff0900720c */ /* 0x000fe40003fc5270 */
[----:B------:R-:W-:Y:S02]  /*0a60*/  LEA.HI.X R13, R3, c[0x0][0x20c], R8, 0x2, P1 ;  /* 0x00008300030d7a11 */ /* 0x000fe400008f1408 */
[----:B------:R-:W-:-:S02]  /*0a70*/  ISETP.NE.OR P1, PT, R21, RZ, P0 ;  /* 0x000000ff1500720c */ /* 0x000fc40000725670 */
[C---:B------:R-:W-:Y:S02]  /*0a80*/  ISETP.NE.OR P0, PT, R21.reuse, RZ, P2 ;  /* 0x000000ff1500720c */ /* 0x040fe40001705670 */
[-C--:B------:R-:W-:Y:S02]  /*0a90*/  ISETP.GE.AND P4, PT, R14, R5.reuse, PT ;  /* 0x000000050e00720c */ /* 0x080fe40003f86270 */
[----:B------:R-:W-:Y:S02]  /*0aa0*/  ISETP.NE.OR P5, PT, R21, RZ, P3 ;  /* 0x000000ff1500720c */ /* 0x000fe40001fa5670 */
[----:B------:R-:W-:Y:S01]  /*0ab0*/  ISETP.NE.AND P3, PT, R7, RZ, PT ;  /* 0x000000ff0700720c */ /* 0x000fe20003f65270 */
[----:B------:R1:W-:Y:S01]  /*0ac0*/  @!P6 STG.E.128 [R16.64+0x2000], RZ ;  /* 0x002000ff1000e986 */ /* 0x0003e2000c101d06 */
[C---:B------:R-:W-:Y:S02]  /*0ad0*/  ISETP.NE.OR P6, PT, R21.reuse, RZ, P4 ;  /* 0x000000ff1500720c */ /* 0x040fe400027c5670 */
[----:B------:R-:W-:Y:S01]  /*0ae0*/  ISETP.GE.AND P4, PT, R10, R5, PT ;  /* 0x000000050a00720c */ /* 0x000fe20003f86270 */
[----:B------:R-:W-:Y:S01]  /*0af0*/  @!P1 IMAD.MOV.U32 R7, RZ, RZ, -0x800000 ;  /* 0xff800000ff079424 */ /* 0x000fe200078e00ff */
[C---:B------:R-:W-:Y:S01]  /*0b00*/  ISETP.NE.AND P2, PT, R21.reuse, RZ, PT ;  /* 0x000000ff1500720c */ /* 0x040fe20003f45270 */
[----:B------:R-:W-:Y:S01]  /*0b10*/  @!P0 IMAD.MOV.U32 R3, RZ, RZ, -0x800000 ;  /* 0xff800000ff038424 */ /* 0x000fe200078e00ff */
[----:B------:R-:W-:-:S02]  /*0b20*/  ISETP.NE.OR P4, PT, R21, RZ, P4 ;  /* 0x000000ff1500720c */ /* 0x000fc40002785670 */
[----:B------:R-:W-:Y:S01]  /*0b30*/  ISETP.NE.OR P3, PT, R21, RZ, P3 ;  /* 0x000000ff1500720c */ /* 0x000fe20001f65670 */
[----:B------:R2:W-:Y:S01]  /*0b40*/  @!P1 STG.E [R12.64+0xa0], R7 ;  /* 0x0000a0070c009986 */ /* 0x0005e2000c101906 */
[----:B------:R-:W-:-:S03]  /*0b50*/  ISETP.GE.OR P2, PT, R0, R5, P2 ;  /* 0x000000050000720c */ /* 0x000fc60001746670 */
[----:B------:R2:W-:Y:S01]  /*0b60*/  @!P0 STG.E [R12.64+0xc0], R3 ;  /* 0x0000c0030c008986 */ /* 0x0005e2000c101906 */
[----:B------:R-:W-:Y:S01]  /*0b70*/  ISETP.GE.AND P0, PT, R2, R5, PT ;  /* 0x000000050200720c */ /* 0x000fe20003f06270 */
[----:B------:R-:W-:-:S03]  /*0b80*/  @!P6 IMAD.MOV.U32 R19, RZ, RZ, -0x800000 ;  /* 0xff800000ff13e424 */ /* 0x000fc600078e00ff */
[----:B------:R-:W-:Y:S01]  /*0b90*/  ISETP.NE.OR P0, PT, R21, RZ, P0 ;  /* 0x000000ff1500720c */ /* 0x000fe20000705670 */
[----:B------:R-:W-:Y:S01]  /*0ba0*/  @!P4 IMAD.MOV.U32 R11, RZ, RZ, -0x800000 ;  /* 0xff800000ff0bc424 */ /* 0x000fe200078e00ff */
[----:B------:R2:W-:Y:S01]  /*0bb0*/  @!P6 STG.E [R12.64+0x20], R19 ;  /* 0x000020130c00e986 */ /* 0x0005e2000c101906 */
[----:B------:R-:W-:Y:S02]  /*0bc0*/  @!P3 IMAD.MOV.U32 R9, RZ, RZ, -0x800000 ;  /* 0xff800000ff09b424 */ /* 0x000fe400078e00ff */
[----:B------:R-:W-:Y:S01]  /*0bd0*/  @!P2 IMAD.MOV.U32 R15, RZ, RZ, -0x800000 ;  /* 0xff800000ff0fa424 */ /* 0x000fe200078e00ff */
[----:B------:R2:W-:Y:S01]  /*0be0*/  @!P4 STG.E [R12.64+0x60], R11 ;  /* 0x0000600b0c00c986 */ /* 0x0005e2000c101906 */
[----:B-1----:R-:W-:-:S03]  /*0bf0*/  @!P5 IMAD.MOV.U32 R17, RZ, RZ, -0x800000 ;  /* 0xff800000ff11d424 */ /* 0x002fc600078e00ff */
[----:B------:R2:W-:Y:S04]  /*0c00*/  @!P3 STG.E [R12.64+0x80], R9 ;  /* 0x000080090c00b986 */ /* 0x0005e8000c101906 */
[----:B------:R2:W-:Y:S04]  /*0c10*/  @!P5 STG.E [R12.64+0x40], R17 ;  /* 0x000040110c00d986 */ /* 0x0005e8000c101906 */
[----:B------:R2:W-:Y:S01]  /*0c20*/  @!P2 STG.E [R12.64], R15 ;  /* 0x0000000f0c00a986 */ /* 0x0005e2000c101906 */
[----:B------:R-:W-:Y:S05]  /*0c30*/  @P0 EXIT ;  /* 0x000000000000094d */ /* 0x000fea0003800000 */
[----:B--2---:R-:W-:-:S05]  /*0c40*/  MOV R3, 0xff800000 ;  /* 0xff80000000037802 */ /* 0x004fca0000000f00 */
[----:B------:R-:W-:Y:S01]  /*0c50*/  STG.E [R12.64+0xe0], R3 ;  /* 0x0000e0030c007986 */ /* 0x000fe2000c101906 */
[----:B------:R-:W-:Y:S05]  /*0c60*/  EXIT ;  /* 0x000000000000794d */ /* 0x000fea0003800000 */
.L_x_5802:
        /* <DEDUP_REMOVED lines=9> */
[----:B------:R-:W-:-:S11]  /*0d00*/  PLOP3.LUT P2, PT, PT, PT, PT, 0x8, 0x0 ;  /* 0x000000000000781c */ /* 0x000fd60003f4e170 */
        /* <DEDUP_REMOVED lines=13> */
[----:B-----5:R-:W1:Y:S08]  /*0de0*/  I2F.RP R6, R2 ;  /* 0x0000000200067306 */ /* 0x020e700000209400 */
        /* <DEDUP_REMOVED lines=20> */
[----:B------:R-:W-:-:S05]  /*0f30*/  @!P0 LOP3.LUT R9, RZ, c[0x0][0x2d0], RZ, 0x33, !PT ;  /* 0x0000b400ff098a12 */ /* 0x000fca00078e33ff */
[----:B------:R-:W-:-:S05]  /*0f40*/  IMAD.WIDE R12, R9, 0x4, R168 ;  /* 0x00000004090c7825 */ /* 0x000fca00078e02a8 */
        /* <DEDUP_REMOVED lines=29> */
[----:B------:R-:W-:Y:S02]  /*1120*/  @!P1 LOP3.LUT R0, RZ, c[0x0][0x1c8], RZ, 0x33, !PT ;  /* 0x00007200ff009a12 */ /* 0x000fe400078e33ff */
[----:B--2---:R-:W-:Y:S01]  /*1130*/  SHF.R.S32.HI R6, RZ, 0x1f, R5 ;  /* 0x0000001fff067819 */ /* 0x004fe20000011405 */
[----:B------:R-:W-:-:S04]  /*1140*/  IMAD.WIDE.U32 R10, R5, c[0x0][0x180], RZ ;  /* 0x00006000050a7a25 */ /* 0x000fc800078e00ff */
[C---:B------:R-:W-:Y:S02]  /*1150*/  IMAD R2, R6.reuse, c[0x0][0x180], RZ ;  /* 0x0000600006027a24 */ /* 0x040fe400078e02ff */
[----:B------:R-:W-:Y:S02]  /*1160*/  IMAD R6, R6, c[0x0][0x188], RZ ;  /* 0x0000620006067a24 */ /* 0x000fe400078e02ff */
[C---:B------:R-:W-:Y:S02]  /*1170*/  IMAD R2, R5.reuse, c[0x0][0x184], R2 ;  /* 0x0000610005027a24 */ /* 0x040fe400078e0202 */
[----:B------:R-:W-:-:S04]  /*1180*/  IMAD.WIDE.U32 R22, R5, c[0x0][0x188], RZ ;  /* 0x0000620005167a25 */ /* 0x000fc800078e00ff */
[----:B------:R-:W-:Y:S01]  /*1190*/  IMAD.IADD R11, R11, 0x1, R2 ;  /* 0x000000010b0b7824 */ /* 0x000fe200078e0202 */
[----:B------:R-:W-:Y:S01]  /*11a0*/  SHF.R.S32.HI R2, RZ, 0x1f, R0 ;  /* 0x0000001fff027819 */ /* 0x000fe20000011400 */
[----:B------:R-:W-:Y:S01]  /*11b0*/  IMAD R13, R5, c[0x0][0x18c], R6 ;  /* 0x00006300050d7a24 */ /* 0x000fe200078e0206 */
[----:B------:R-:W-:Y:S01]  /*11c0*/  MOV R12, R22 ;  /* 0x00000016000c7202 */ /* 0x000fe20000000f00 */
[----:B------:R-:W-:-:S04]  /*11d0*/  IMAD.WIDE.U32 R10, R15, c[0x0][0x198], R10 ;  /* 0x000066000f0a7a25 */ /* 0x000fc800078e000a */
[----:B------:R-:W-:Y:S01]  /*11e0*/  IMAD.MOV.U32 R16, RZ, RZ, R10 ;  /* 0x000000ffff107224 */ /* 0x000fe200078e000a */
[----:B------:R-:W-:Y:S01]  /*11f0*/  IADD3 R17, R11, R8, RZ ;  /* 0x000000080b117210 */ /* 0x000fe20007ffe0ff */
[----:B------:R-:W-:Y:S02]  /*1200*/  IMAD R11, R2, c[0x0][0x1b0], RZ ;  /* 0x00006c00020b7a24 */ /* 0x000fe400078e02ff */
[----:B------:R-:W-:Y:S02]  /*1210*/  IMAD.IADD R13, R23, 0x1, R13 ;  /* 0x00000001170d7824 */ /* 0x000fe400078e020d */
[C---:B------:R-:W-:Y:S02]  /*1220*/  IMAD R11, R0.reuse, c[0x0][0x1b4], R11 ;  /* 0x00006d00000b7a24 */ /* 0x040fe400078e020b */
[----:B------:R-:W-:-:S05]  /*1230*/  IMAD.WIDE.U32 R126, R0, c[0x0][0x1b0], R16 ;  /* 0x00006c00007e7a25 */ /* 0x000fca00078e0010 */
[----:B------:R-:W-:Y:S01]  /*1240*/  IADD3 R5, R127, R11, RZ ;  /* 0x0000000b7f057210 */ /* 0x000fe20007ffe0ff */
[----:B------:R-:W-:Y:S05]  /*1250*/  BRA `(.L_x_5804) ;  /* 0x0000044000007947 */ /* 0x000fea0003800000 */
.L_x_5803:
        /* <DEDUP_REMOVED lines=15> */
.L_x_5805:
[----:B------:R-:W-:Y:S01]  /*1350*/  IABS R7, c[0x0][0x1c8] ;  /* 0x0000720000077a13 */ /* 0x000fe20000000000 */
[----:B------:R-:W-:-:S03]  /*1360*/  @P0 IMAD.IADD R13, R8, 0x1, R13 ;  /* 0x00000001080d0824 */ /* 0x000fc600078e020d */
[----:B------:R-:W1:Y:S08]  /*1370*/  I2F.RP R11, R7 ;  /* 0x00000007000b7306 */ /* 0x000e700000209400 */
[----:B-1----:R-:W1:Y:S02]  /*1380*/  MUFU.RCP R14, R11 ;  /* 0x0000000b000e7308 */ /* 0x002e640000001000 */
[----:B-1----:R-:W-:-:S02]  /*1390*/  IADD3 R14, R14, 0xffffffe, RZ ;  /* 0x0ffffffe0e0e7810 */ /* 0x002fc40007ffe0ff */
[----:B------:R-:W-:-:S04]  /*13a0*/  MOV R11, R5 ;  /* 0x00000005000b7202 */ /* 0x000fc80000000f00 */
        /* <DEDUP_REMOVED lines=24> */
[----:B------:R-:W-:Y:S02]  /*1530*/  IMAD R5, R7, c[0x0][0x19c], R2 ;  /* 0x0000670007057a24 */ /* 0x000fe400078e0202 */
[----:B------:R-:W-:Y:S01]  /*1540*/  @P0 IMAD.WIDE.U32 R10, R13, c[0x0][0x1a0], RZ ;  /* 0x000068000d0a0a25 */ /* 0x000fe200078e00ff */
[----:B------:R-:W-:Y:S02]  /*1550*/  SHF.R.S32.HI R2, RZ, 0x1f, R0 ;  /* 0x0000001fff027819 */ /* 0x000fe40000011400 */
[----:B------:R-:W-:Y:S01]  /*1560*/  IADD3 R15, R15, R5, RZ ;  /* 0x000000050f0f7210 */ /* 0x000fe20007ffe0ff */
[----:B------:R-:W-:-:S02]  /*1570*/  @P0 IMAD R13, R13, c[0x0][0x1a4], R11 ;  /* 0x000069000d0d0a24 */ /* 0x000fc400078e020b */
[----:B------:R-:W-:Y:S02]  /*1580*/  IMAD R5, R2, c[0x0][0x1b0], RZ ;  /* 0x00006c0002057a24 */ /* 0x000fe400078e02ff */
[----:B------:R-:W-:-:S04]  /*1590*/  IMAD.WIDE.U32 R126, R0, c[0x0][0x1b0], R14 ;  /* 0x00006c00007e7a25 */ /* 0x000fc800078e000e */
[----:B------:R-:W-:Y:S02]  /*15a0*/  IMAD R5, R0, c[0x0][0x1b4], R5 ;  /* 0x00006d0000057a24 */ /* 0x000fe400078e0205 */
[----:B------:R-:W-:Y:S02]  /*15b0*/  @P0 IMAD.MOV.U32 R12, RZ, RZ, R10 ;  /* 0x000000ffff0c0224 */ /* 0x000fe400078e000a */
        /* <DEDUP_REMOVED lines=14> */
.L_x_5804:
        /* <DEDUP_REMOVED lines=8> */
[----:B------:R-:W-:-:S02]  /*1720*/  LEA.HI R51, R6, R21, RZ, 0x4 ;  /* 0x0000001506337211 */ /* 0x000fc400078f20ff */
[----:B------:R-:W-:Y:S02]  /*1730*/  SHF.R.S32.HI R134, RZ, 0x3, R8 ;  /* 0x00000003ff867819 */ /* 0x000fe40000011408 */
[----:B------:R-:W-:Y:S01]  /*1740*/  LOP3.LUT R8, R8, 0xfffffff8, RZ, 0xc0, !PT ;  /* 0xfffffff808087812 */ /* 0x000fe200078ec0ff */
[----:B------:R-:W-:Y:S01]  /*1750*/  @P0 IMAD.WIDE.U32 R16, R3, c[0x0][0x190], RZ ;  /* 0x0000640003100a25 */ /* 0x000fe200078e00ff */
[----:B------:R-:W-:Y:S02]  /*1760*/  SHF.R.S32.HI R135, RZ, 0x1f, R134 ;  /* 0x0000001fff877819 */ /* 0x000fe40000011486 */
[----:B------:R-:W-:Y:S01]  /*1770*/  LEA.HI R52, R52, R53, RZ, 0x7 ;  /* 0x0000003534347211 */ /* 0x000fe200078f38ff */
[----:B------:R-:W-:Y:S01]  /*1780*/  @!P0 IMAD R14, R4, c[0x0][0x178], RZ ;  /* 0x00005e00040e8a24 */ /* 0x000fe200078e02ff */
[----:B------:R-:W-:Y:S01]  /*1790*/  LOP3.LUT R50, R51, 0xfffffff0, RZ, 0xc0, !PT ;  /* 0xfffffff033327812 */ /* 0x000fe200078ec0ff */
[----:B------:R-:W-:Y:S01]  /*17a0*/  IMAD.IADD R115, R21, 0x1, -R8 ;  /* 0x0000000115737824 */ /* 0x000fe200078e0a08 */
[----:B------:R-:W-:Y:S01]  /*17b0*/  MOV R24, RZ ;  /* 0x000000ff00187202 */ /* 0x000fe20000000f00 */
[----:B------:R-:W-:Y:S01]  /*17c0*/  @P0 IMAD R17, R3, c[0x0][0x194], R17 ;  /* 0x0000650003110a24 */ /* 0x000fe200078e0211 */
[----:B------:R-:W-:Y:S01]  /*17d0*/  SHF.R.S32.HI R52, RZ, 0x7, R52 ;  /* 0x00000007ff347819 */ /* 0x000fe20000011434 */
[----:B------:R-:W-:Y:S01]  /*17e0*/  @!P0 IMAD.WIDE.U32 R10, R165, c[0x0][0x178], RZ ;  /* 0x00005e00a50a8a25 */ /* 0x000fe200078e00ff */
[----:B------:R-:W-:-:S02]  /*17f0*/  SHF.L.U32 R100, R115, 0x3, RZ ;  /* 0x0000000373647819 */ /* 0x000fc400000006ff */
[----:B------:R-:W-:Y:S01]  /*1800*/  IMNMX R52, R159, R52, !PT ;  /* 0x000000349f347217 */ /* 0x000fe20007800200 */
[----:B------:R-:W-:Y:S01]  /*1810*/  @!P0 IMAD R3, R165, c[0x0][0x17c], R14 ;  /* 0x00005f00a5038a24 */ /* 0x000fe200078e020e */
[----:B------:R-:W-:Y:S01]  /*1820*/  SHF.R.S32.HI R101, RZ, 0x1f, R100 ;  /* 0x0000001fff657819 */ /* 0x000fe20000011464 */
[----:B------:R-:W-:Y:S01]  /*1830*/  @!P0 IMAD.MOV.U32 R16, RZ, RZ, R10 ;  /* 0x000000ffff108224 */ /* 0x000fe200078e000a */
[----:B------:R-:W-:Y:S01]  /*1840*/  SHF.R.S32.HI R133, RZ, 0x1f, R130 ;  /* 0x0000001fff857819 */ /* 0x000fe20000011482 */
[----:B------:R-:W-:Y:S01]  /*1850*/  @!P0 IMAD.IADD R17, R11, 0x1, R3 ;  /* 0x000000010b118824 */ /* 0x000fe200078e0203 */
[----:B------:R-:W-:Y:S01]  /*1860*/  IADD3 R12, P0, R100, R12, RZ ;  /* 0x0000000c640c7210 */ /* 0x000fe20007f1e0ff */
[----:B------:R-:W-:Y:S01]  /*1870*/  IMAD.IADD R50, R21, 0x1, -R50 ;  /* 0x0000000115327824 */ /* 0x000fe200078e0a32 */
[----:B------:R-:W-:Y:S01]  /*1880*/  SHF.L.U32 R3, R134, 0x6, RZ ;  /* 0x0000000686037819 */ /* 0x000fe200000006ff */
[----:B------:R-:W-:Y:S01]  /*1890*/  IMAD.WIDE R18, R19, 0x40, R134 ;  /* 0x0000004013127825 */ /* 0x000fe200078e0286 */
[----:B------:R-:W-:-:S02]  /*18a0*/  IADD3 R16, P1, R100, R16, RZ ;  /* 0x0000001064107210 */ /* 0x000fc40007f3e0ff */
[----:B------:R-:W-:Y:S01]  /*18b0*/  LOP3.LUT R3, R3, 0x1c0, RZ, 0xc0, !PT ;  /* 0x000001c003037812 */ /* 0x000fe200078ec0ff */
[----:B------:R-:W-:Y:S01]  /*18c0*/  IMAD.X R13, R101, 0x1, R13, P0 ;  /* 0x00000001650d7824 */ /* 0x000fe200000e060d */
[----:B------:R-:W-:Y:S01]  /*18d0*/  IADD3 R122, P0, R134, R15, RZ ;  /* 0x0000000f867a7210 */ /* 0x000fe20007f1e0ff */
[----:B------:R-:W-:Y:S01]  /*18e0*/  IMAD.HI.U32 R118, R23, R118, R24 ;  /* 0x0000007617767227 */ /* 0x000fe200078e0018 */
[----:B------:R-:W-:Y:S02]  /*18f0*/  LEA.HI R11, R6, R21, RZ, 0x6 ;  /* 0x00000015060b7211 */ /* 0x000fe400078f30ff */
[----:B------:R-:W-:Y:S01]  /*1900*/  LOP3.LUT R21, R3, 0x38, R100, 0xf8, !PT ;  /* 0x0000003803157812 */ /* 0x000fe200078ef864 */
[----:B------:R-:W-:Y:S01]  /*1910*/  IMAD.X R9, R135, 0x1, R9, P0 ;  /* 0x0000000187097824 */ /* 0x000fe200000e0609 */
[----:B------:R-:W-:Y:S01]  /*1920*/  IADD3 R126, P0, R100, R126, RZ ;  /* 0x0000007e647e7210 */ /* 0x000fe20007f1e0ff */
[----:B------:R-:W-:Y:S01]  /*1930*/  IMAD R6, R19, c[0x0][0x190], RZ ;  /* 0x0000640013067a24 */ /* 0x000fe200078e02ff */
[----:B------:R-:W-:Y:S01]  /*1940*/  SHF.R.U32.HI R120, RZ, 0x3, R3 ;  /* 0x00000003ff787819 */ /* 0x000fe20000011603 */
[----:B------:R-:W-:Y:S01]  /*1950*/  IMAD R3, R2, c[0x0][0x1b8], RZ ;  /* 0x00006e0002037a24 */ /* 0x000fe200078e02ff */
[C---:B------:R-:W-:Y:S01]  /*1960*/  IADD3.X R17, R101.reuse, R17, RZ, P1, !PT ;  /* 0x0000001165117210 */ /* 0x040fe20000ffe4ff */
[----:B------:R-:W-:Y:S01]  /*1970*/  IMAD.X R127, R101, 0x1, R5, P0 ;  /* 0x00000001657f7824 */ /* 0x000fe200000e0605 */
[----:B------:R-:W-:Y:S01]  /*1980*/  ISETP.GT.AND P0, PT, R48, R52, PT ;  /* 0x000000343000720c */ /* 0x000fe20003f04270 */
[C---:B------:R-:W-:Y:S01]  /*1990*/  IMAD R3, R0.reuse, c[0x0][0x1bc], R3 ;  /* 0x00006f0000037a24 */ /* 0x040fe200078e0203 */
[----:B------:R-:W-:Y:S01]  /*19a0*/  SHF.R.S32.HI R117, RZ, 0x1, R118 ;  /* 0x00000001ff757819 */ /* 0x000fe20000011476 */
[----:B------:R-:W-:Y:S01]  /*19b0*/  IMAD.WIDE.U32 R12, R0, c[0x0][0x1b8], R12 ;  /* 0x00006e00000c7a25 */ /* 0x000fe200078e000c */
[----:B------:R-:W-:-:S02]  /*19c0*/  SHF.R.S32.HI R119, RZ, 0x1f, R50 ;  /* 0x0000001fff777819 */ /* 0x000fc40000011432 */
[----:B------:R-:W-:Y:S01]  /*19d0*/  LOP3.LUT R120, R21, R120, RZ, 0x3c, !PT ;  /* 0x0000007815787212 */ /* 0x000fe200078e3cff */
[C---:B------:R-:W-:Y:S01]  /*19e0*/  IMAD R6, R18.reuse, c[0x0][0x194], R6 ;  /* 0x0000650012067a24 */ /* 0x040fe200078e0206 */
[----:B------:R-:W-:Y:S01]  /*19f0*/  IADD3 R15, R13, R3, RZ ;  /* 0x000000030d0f7210 */ /* 0x000fe20007ffe0ff */
[----:B------:R-:W-:Y:S01]  /*1a00*/  IMAD.WIDE.U32 R16, R18, c[0x0][0x190], R16 ;  /* 0x0000640012107a25 */ /* 0x000fe200078e0010 */
[----:B------:R-:W-:Y:S02]  /*1a10*/  MOV R14, R12 ;  /* 0x0000000c000e7202 */ /* 0x000fe40000000f00 */
[----:B------:R-:W-:Y:S01]  /*1a20*/  LEA.HI R119, R119, R50, RZ, 0x3 ;  /* 0x0000003277777211 */ /* 0x000fe200078f18ff */
[----:B------:R-:W-:Y:S01]  /*1a30*/  IMAD.SHL.U32 R115, R115, 0x4, RZ ;  /* 0x0000000473737824 */ /* 0x000fe200078e00ff */
[----:B------:R-:W-:Y:S01]  /*1a40*/  MOV R145, c[0x0][0x198] ;  /* 0x0000660000917a02 */ /* 0x000fe20000000f00 */
[----:B------:R-:W-:Y:S01]  /*1a50*/  IMAD.SHL.U32 R11, R11, 0x8, RZ ;  /* 0x000000080b0b7824 */ /* 0x000fe200078e00ff */
[----:B------:R-:W-:Y:S01]  /*1a60*/  SHF.R.S32.HI R51, RZ, 0x4, R51 ;  /* 0x00000004ff337819 */ /* 0x000fe20000011433 */
[----:B------:R-:W-:Y:S01]  /*1a70*/  IMAD R133, R133, c[0x0][0x1a8], RZ ;  /* 0x00006a0085857a24 */ /* 0x000fe200078e02ff */
[----:B------:R-:W-:Y:S01]  /*1a80*/  SHF.L.U64.HI R162, R145, R88, c[0x0][0x19c] ;  /* 0x0000670091a27619 */ /* 0x000fe20000010258 */
[----:B------:R-:W-:Y:S01]  /*1a90*/  IMAD.IADD R13, R17, 0x1, R6 ;  /* 0x00000001110d7824 */ /* 0x000fe200078e0206 */
[----:B------:R-:W-:Y:S01]  /*1aa0*/  LOP3.LUT R120, R120, 0xfffffe00, R11, 0xf8, !PT ;  /* 0xfffffe0078787812 */ /* 0x000fe200078ef80b */
[----:B------:R-:W-:Y:S01]  /*1ab0*/  IMAD R9, R9, c[0x0][0x1a0], RZ ;  /* 0x0000680009097a24 */ /* 0x000fe200078e02ff */
[----:B------:R-:W-:Y:S01]  /*1ac0*/  LOP3.LUT R11, R119, 0xfffffff8, RZ, 0xc0, !PT ;  /* 0xfffffff8770b7812 */ /* 0x000fe200078ec0ff */
[----:B------:R-:W-:Y:S01]  /*1ad0*/  IMAD.MOV.U32 R12, RZ, RZ, R16 ;  /* 0x000000ffff0c7224 */ /* 0x000fe200078e0010 */
[----:B------:R-:W-:Y:S01]  /*1ae0*/  SHF.L.U32 R163, R145, 0x4, RZ ;  /* 0x0000000491a37819 */ /* 0x000fe200000006ff */
[----:B------:R-:W-:-:S02]  /*1af0*/  IMAD R129, R135, c[0x0][0x198], RZ ;  /* 0x0000660087817a24 */ /* 0x000fc400078e02ff */
[----:B------:R-:W-:Y:S02]  /*1b00*/  IMAD R116, R134, R117, R115 ;  /* 0x0000007586747224 */ /* 0x000fe400078e0273 */
[----:B------:R-:W-:Y:S02]  /*1b10*/  IMAD R133, R130, c[0x0][0x1ac], R133 ;  /* 0x00006b0082857a24 */ /* 0x000fe400078e0285 */
[----:B------:R-:W-:Y:S01]  /*1b20*/  IMAD R125, R122, c[0x0][0x1a4], R9 ;  /* 0x000069007a7d7a24 */ /* 0x000fe200078e0209 */
[----:B------:R-:W-:Y:S01]  /*1b30*/  SHF.R.S32.HI R98, RZ, 0x1f, R116 ;  /* 0x0000001fff627819 */ /* 0x000fe20000011474 */
[----:B------:R-:W-:Y:S02]  /*1b40*/  IMAD.MOV.U32 R3, RZ, RZ, c[0x0][0x1a0] ;  /* 0x00006800ff037624 */ /* 0x000fe400078e00ff */
[----:B------:R-:W-:-:S03]  /*1b50*/  IMAD.WIDE.U32 R130, R130, c[0x0][0x1a8], R12 ;  /* 0x00006a0082827a25 */ /* 0x000fc600078e000c */
[----:B------:R-:W-:Y:S01]  /*1b60*/  SHF.L.U64.HI R160, R3, R88, c[0x0][0x1a4] ;  /* 0x0000690003a07619 */ /* 0x000fe20000010258 */
[C---:B------:R-:W-:Y:S01]  /*1b70*/  IMAD R129, R134.reuse, c[0x0][0x19c], R129 ;  /* 0x0000670086817a24 */ /* 0x040fe200078e0281 */
[----:B------:R-:W-:Y:S01]  /*1b80*/  IADD3 R133, R131, R133, RZ ;  /* 0x0000008583857210 */ /* 0x000fe20007ffe0ff */
[----:B------:R-:W-:Y:S02]  /*1b90*/  IMAD.IADD R115, R115, 0x1, R116 ;  /* 0x0000000173737824 */ /* 0x000fe400078e0274 */
[----:B------:R-:W-:-:S03]  /*1ba0*/  IMAD.WIDE.U32 R126, R134, c[0x0][0x198], R126 ;  /* 0x00006600867e7a25 */ /* 0x000fc600078e007e */
[----:B------:R-:W-:Y:S01]  /*1bb0*/  SHF.R.S32.HI R97, RZ, 0x1f, R115 ;  /* 0x0000001fff617819 */ /* 0x000fe20000011473 */
[----:B------:R-:W-:Y:S01]  /*1bc0*/  IMAD.WIDE.U32 R122, R122, c[0x0][0x1a0], R14 ;  /* 0x000068007a7a7a25 */ /* 0x000fe200078e000e */
[----:B------:R-:W-:-:S03]  /*1bd0*/  IADD3 R129, R127, R129, RZ ;  /* 0x000000817f817210 */ /* 0x000fc60007ffe0ff */
[----:B------:R-:W-:Y:S02]  /*1be0*/  IMAD.IADD R50, R50, 0x1, -R11 ;  /* 0x0000000132327824 */ /* 0x000fe400078e0a0b */
[----:B------:R-:W-:Y:S02]  /*1bf0*/  IMAD.SHL.U32 R161, R3, 0x10, RZ ;  /* 0x0000001003a17824 */ /* 0x000fe400078e00ff */
[----:B------:R-:W-:Y:S01]  /*1c00*/  IMAD.IADD R125, R123, 0x1, R125 ;  /* 0x000000017b7d7824 */ /* 0x000fe200078e027d */
[----:B------:R-:W-:Y:S01]  /*1c10*/  @!P4 MOV R86, RZ ;  /* 0x000000ff0056c202 */ /* 0x000fe20000000f00 */
[----:B------:R-:W-:Y:S05]  /*1c20*/  @!P0 BRA `(.L_x_5806) ;  /* 0x00006e1000008947 */ /* 0x000fea0003800000 */
[--C-:B-1----:R-:W-:Y:S01]  /*1c30*/  IMAD.IADD R86, R86, 0x1, R7.reuse ;  /* 0x0000000156567824 */ /* 0x102fe200078e0207 */
[----:B------:R-:W-:Y:S01]  /*1c40*/  SHF.R.S32.HI R5, RZ, 0x1f, R7 ;  /* 0x0000001fff057819 */ /* 0x000fe20000011407 */
[C---:B------:R-:W-:Y:S01]  /*1c50*/  IMAD R6, R4.reuse, c[0x0][0x280], RZ ;  /* 0x0000a00004067a24 */ /* 0x040fe200078e02ff */
[--C-:B------:R-:W-:Y:S01]  /*1c60*/  IADD3 R7, P1, P0, R7, R134, -R53.reuse ;  /* 0x0000008607077210 */ /* 0x100fe2000783e835 */
[----:B------:R-:W-:Y:S01]  /*1c70*/  IMAD R4, R4, c[0x0][0x278], RZ ;  /* 0x00009e0004047a24 */ /* 0x000fe200078e02ff */
[----:B------:R-:W-:Y:S01]  /*1c80*/  SHF.R.S32.HI R8, RZ, 0x1f, R53 ;  /* 0x0000001fff087819 */ /* 0x000fe20000011435 */
[----:B------:R-:W-:Y:S01]  /*1c90*/  IMAD.WIDE.U32 R12, R165, c[0x0][0x278], R100 ;  /* 0x00009e00a50c7a25 */ /* 0x000fe200078e0064 */
[----:B------:R-:W-:Y:S01]  /*1ca0*/  UMOV UR13, 0x40 ;  /* 0x00000040000d7882 */ /* 0x000fe20000000000 */
[----:B------:R-:W-:Y:S01]  /*1cb0*/  SHF.L.U32 R107, R117, 0x4, RZ ;  /* 0x00000004756b7819 */ /* 0x000fe200000006ff */
[----:B------:R-:W-:Y:S01]  /*1cc0*/  ULDC.64 UR4, c[0x0][0x1a0] ;  /* 0x0000680000047ab9 */ /* 0x000fe20000000a00 */
[----:B------:R-:W-:Y:S01]  /*1cd0*/  IMAD R4, R165, c[0x0][0x27c], R4 ;  /* 0x00009f00a5047a24 */ /* 0x000fe200078e0204 */
[----:B------:R-:W-:Y:S01]  /*1ce0*/  IADD3.X R5, R5, R135, ~R8, P1, P0 ;  /* 0x0000008705057210 */ /* 0x000fe20000fe0c08 */
[C---:B------:R-:W-:Y:S01]  /*1cf0*/  IMAD.WIDE.U32 R10, R165.reuse, c[0x0][0x280], R100 ;  /* 0x0000a000a50a7a25 */ /* 0x040fe200078e0064 */
[----:B------:R-:W-:Y:S01]  /*1d00*/  UIMAD UR18, UR13, UR5, URZ ;  /* 0x000000050d1272a4 */ /* 0x000fe2000f8e023f */
[C---:B------:R-:W-:Y:S01]  /*1d10*/  IADD3 R114, R134.reuse, 0x10, RZ ;  /* 0x0000001086727810 */ /* 0x040fe20007ffe0ff */
[----:B------:R-:W-:Y:S01]  /*1d20*/  UMOV UR12, 0x20 ;  /* 0x00000020000c7882 */ /* 0x000fe20000000000 */
[----:B------:R-:W-:Y:S01]  /*1d30*/  IMAD R6, R165, c[0x0][0x284], R6 ;  /* 0x0000a100a5067a24 */ /* 0x000fe200078e0206 */
[----:B------:R-:W-:Y:S01]  /*1d40*/  UMOV UR11, 0x60 ;  /* 0x00000060000b7882 */ /* 0x000fe20000000000 */
[----:B------:R-:W-:Y:S01]  /*1d50*/  IMAD.IADD R9, R13, 0x1, R4 ;  /* 0x000000010d097824 */ /* 0x000fe200078e0204 */
[----:B------:R-:W-:Y:S01]  /*1d60*/  UMOV UR10, 0xa0 ;  /* 0x000000a0000a7882 */ /* 0x000fe20000000000 */
[----:B------:R-:W-:Y:S01]  /*1d70*/  IMAD.MOV.U32 R8, RZ, RZ, R12 ;  /* 0x000000ffff087224 */ /* 0x000fe200078e000c */
[----:B------:R-:W-:Y:S01]  /*1d80*/  UMOV UR9, 0xc0 ;  /* 0x000000c000097882 */ /* 0x000fe20000000000 */
[----:B------:R-:W-:Y:S01]  /*1d90*/  IMAD R4, R5, c[0x0][0x288], RZ ;  /* 0x0000a20005047a24 */ /* 0x000fe200078e02ff */
[----:B------:R-:W-:Y:S01]  /*1da0*/  UMOV UR8, 0xe0 ;  /* 0x000000e000087882 */ /* 0x000fe20000000000 */
[----:B------:R-:W-:Y:S01]  /*1db0*/  IMAD.IADD R11, R11, 0x1, R6 ;  /* 0x000000010b0b7824 */ /* 0x000fe200078e0206 */
[----:B------:R-:W-:Y:S01]  /*1dc0*/  UIMAD UR19, UR12, UR5, URZ ;  /* 0x000000050c1372a4 */ /* 0x000fe2000f8e023f */
[----:B------:R-:W-:Y:S01]  /*1dd0*/  IMAD R6, R5, c[0x0][0x290], RZ ;  /* 0x0000a40005067a24 */ /* 0x000fe200078e02ff */
[----:B------:R-:W-:Y:S01]  /*1de0*/  UIMAD UR16, UR11, UR5, URZ ;  /* 0x000000050b1072a4 */ /* 0x000fe2000f8e023f */
[C---:B------:R-:W-:Y:S01]  /*1df0*/  IMAD R4, R7.reuse, c[0x0][0x28c], R4 ;  /* 0x0000a30007047a24 */ /* 0x040fe200078e0204 */
[----:B------:R-:W-:Y:S01]  /*1e00*/  UIMAD UR15, UR10, UR5, URZ ;  /* 0x000000050a0f72a4 */ /* 0x000fe2000f8e023f */
[C---:B------:R-:W-:Y:S01]  /*1e10*/  IMAD.WIDE.U32 R8, R7.reuse, c[0x0][0x288], R8 ;  /* 0x0000a20007087a25 */ /* 0x040fe200078e0008 */
[----:B------:R-:W-:Y:S01]  /*1e20*/  UIMAD UR14, UR9, UR5, URZ ;  /* 0x00000005090e72a4 */ /* 0x000fe2000f8e023f */
[C---:B------:R-:W-:Y:S01]  /*1e30*/  IADD3 R113, R134.reuse, 0x20, RZ ;  /* 0x0000002086717810 */ /* 0x040fe20007ffe0ff */
[----:B------:R-:W-:Y:S01]  /*1e40*/  UIMAD UR26, UR8, UR5, URZ ;  /* 0x00000005081a72a4 */ /* 0x000fe2000f8e023f */
[C---:B------:R-:W-:Y:S01]  /*1e50*/  IMAD R5, R7.reuse, c[0x0][0x294], R6 ;  /* 0x0000a50007057a24 */ /* 0x040fe200078e0206 */
[----:B------:R-:W-:Y:S01]  /*1e60*/  UIMAD.WIDE.U32 UR32, UR11, UR4, URZ ;  /* 0x000000040b2072a5 */ /* 0x000fe2000f8e003f */
[----:B------:R-:W-:Y:S01]  /*1e70*/  IMAD.WIDE.U32 R10, R7, c[0x0][0x290], R10 ;  /* 0x0000a400070a7a25 */ /* 0x000fe200078e000a */
[----:B------:R-:W-:Y:S01]  /*1e80*/  ULDC UR5, c[0x0][0x294] ;  /* 0x0000a50000057ab9 */ /* 0x000fe20000000800 */
[----:B------:R-:W-:Y:S01]  /*1e90*/  IADD3 R112, R134, 0x30, RZ ;  /* 0x0000003086707810 */ /* 0x000fe20007ffe0ff */
[----:B------:R-:W-:Y:S01]  /*1ea0*/  UIMAD.WIDE.U32 UR30, UR10, UR4, URZ ;  /* 0x000000040a1e72a5 */ /* 0x000fe2000f8e003f */
[----:B------:R-:W-:Y:S01]  /*1eb0*/  IMAD.IADD R9, R9, 0x1, R4 ;  /* 0x0000000109097824 */ /* 0x000fe200078e0204 */
[----:B------:R-:W-:Y:S01]  /*1ec0*/  UIMAD.WIDE.U32 UR28, UR9, UR4, URZ ;  /* 0x00000004091c72a5 */ /* 0x000fe2000f8e003f */
[----:B------:R-:W-:Y:S01]  /*1ed0*/  IMAD R83, R2, c[0x0][0x298], RZ ;  /* 0x0000a60002537a24 */ /* 0x000fe200078e02ff */
[----:B------:R-:W-:Y:S01]  /*1ee0*/  ULDC UR17, c[0x0][0x19c] ;  /* 0x0000670000117ab9 */ /* 0x000fe20000000800 */
[----:B------:R-:W-:Y:S01]  /*1ef0*/  IMAD.IADD R7, R11, 0x1, R5 ;  /* 0x000000010b077824 */ /* 0x000fe200078e0205 */
[----:B------:R-:W-:Y:S01]  /*1f00*/  UIMAD UR11, UR11, UR5, URZ ;  /* 0x000000050b0b72a4 */ /* 0x000fe2000f8e023f */
[----:B------:R-:W-:Y:S01]  /*1f10*/  IMAD.MOV.U32 R6, RZ, RZ, R10 ;  /* 0x000000ffff067224 */ /* 0x000fe200078e000a */
[----:B------:R-:W-:Y:S01]  /*1f20*/  UIMAD UR10, UR10, UR5, URZ ;  /* 0x000000050a0a72a4 */ /* 0x000fe2000f8e023f */
        /* <DEDUP_REMOVED lines=9> */
[----:B------:R-:W-:Y:S01]  /*1fc0*/  UIMAD.WIDE.U32 UR34, UR8, UR4, URZ ;  /* 0x00000004082272a5 */ /* 0x000fe2000f8e003f */
[C---:B------:R-:W-:Y:S01]  /*1fd0*/  IMAD R83, R0.reuse, c[0x0][0x29c], R83 ;  /* 0x0000a70000537a24 */ /* 0x040fe200078e0253 */
[----:B------:R-:W-:Y:S01]  /*1fe0*/  IADD3 R70, R11, UR18, RZ ;  /* 0x000000120b467c10 */ /* 0x000fe2000fffe0ff */
[----:B------:R-:W-:Y:S01]  /*1ff0*/  IMAD.WIDE.U32 R2, R0, c[0x0][0x298], R8 ;  /* 0x0000a60000027a25 */ /* 0x000fe200078e0008 */
[C---:B------:R-:W-:Y:S01]  /*2000*/  SHF.L.U32 R71, R10.reuse, 0x1, RZ ;  /* 0x000000010a477819 */ /* 0x040fe200000006ff */
[----:B------:R-:W-:Y:S01]  /*2010*/  ULDC UR25, c[0x0][0x28c] ;  /* 0x0000a30000197ab9 */ /* 0x000fe20000000800 */
[----:B------:R-:W-:Y:S01]  /*2020*/  SHF.L.U64.HI R70, R10, 0x1, R70 ;  /* 0x000000010a467819 */ /* 0x000fe20000010246 */
[----:B------:R-:W-:Y:S01]  /*2030*/  IMAD R80, R0, c[0x0][0x2a4], R5 ;  /* 0x0000a90000507a24 */ /* 0x000fe200078e0205 */
[----:B------:R-:W-:Y:S01]  /*2040*/  LEA R82, P0, R2, c[0x0][0x268], 0x1 ;  /* 0x00009a0002527a11 */ /* 0x000fe200078008ff */
[----:B------:R-:W-:Y:S01]  /*2050*/  IMAD.WIDE.U32 R4, R0, c[0x0][0x2a0], R6 ;  /* 0x0000a80000047a25 */ /* 0x000fe200078e0006 */
[----:B------:R-:W-:Y:S01]  /*2060*/  SHF.L.U64.HI R65, R12, 0x1, R65 ;  /* 0x000000010c417819 */ /* 0x000fe20000010241 */
        /* <DEDUP_REMOVED lines=12> */
[----:B------:R-:W-:Y:S01]  /*2130*/  IMAD.MOV.U32 R58, RZ, RZ, 0x6 ;  /* 0x00000006ff3a7424 */ /* 0x000fe200078e00ff */
        /* <DEDUP_REMOVED lines=11> */
[----:B------:R-:W-:Y:S01]  /*21f0*/  IMAD.WIDE.U32 R142, R136, 0x60, RZ ;  /* 0x00000060888e7825 */ /* 0x000fe200078e00ff */
[-C--:B------:R-:W-:Y:S01]  /*2200*/  IADD3 R38, P1, R116, R86.reuse, RZ ;  /* 0x0000005674267210 */ /* 0x080fe20007f3e0ff */
[----:B------:R-:W-:Y:S01]  /*2210*/  ULDC UR22, c[0x0][0x28c] ;  /* 0x0000a30000167ab9 */ /* 0x000fe20000000800 */
[----:B------:R-:W-:Y:S01]  /*2220*/  IADD3 R86, P0, R115, R86, RZ ;  /* 0x0000005673567210 */ /* 0x000fe20007f1e0ff */
[C---:B------:R-:W-:Y:S01]  /*2230*/  IMAD.WIDE.U32 R140, R136.reuse, 0xa0, RZ ;  /* 0x000000a0888c7825 */ /* 0x040fe200078e00ff */
[C---:B------:R-:W-:Y:S01]  /*2240*/  SHF.L.U64.HI R63, R136.reuse, R55, c[0x0][0x294] ;  /* 0x0000a500883f7619 */ /* 0x040fe20000010237 */
[----:B------:R-:W-:Y:S01]  /*2250*/  ULDC UR21, c[0x0][0x28c] ;  /* 0x0000a30000157ab9 */ /* 0x000fe20000000800 */
[----:B------:R-:W-:Y:S01]  /*2260*/  SHF.L.U64.HI R68, R136, R58, c[0x0][0x294] ;  /* 0x0000a50088447619 */ /* 0x000fe2000001023a */
[----:B------:R-:W-:Y:S01]  /*2270*/  IMAD.X R87, R97, 0x1, R39, P0 ;  /* 0x0000000161577824 */ /* 0x000fe200000e0627 */
[----:B------:R-:W-:Y:S01]  /*2280*/  IADD3.X R39, R98, R39, RZ, P1, !PT ;  /* 0x0000002762277210 */ /* 0x000fe20000ffe4ff */
[C---:B------:R-:W-:Y:S01]  /*2290*/  IMAD.WIDE.U32 R138, R136.reuse, 0xc0, RZ ;  /* 0x000000c0888a7825 */ /* 0x040fe200078e00ff */
[----:B------:R-:W-:Y:S01]  /*22a0*/  SHF.L.U64.HI R61, R136, R88, c[0x0][0x294] ;  /* 0x0000a500883d7619 */ /* 0x000fe20000010258 */
[----:B------:R-:W-:Y:S01]  /*22b0*/  ULDC UR20, c[0x0][0x28c] ;  /* 0x0000a30000147ab9 */ /* 0x000fe20000000800 */
[C---:B------:R-:W-:Y:S01]  /*22c0*/  SHF.L.U64.HI R87, R86.reuse, 0x1, R87 ;  /* 0x0000000156577819 */ /* 0x040fe20000010257 */
[----:B------:R-:W-:Y:S01]  /*22d0*/  IMAD.SHL.U32 R86, R86, 0x2, RZ ;  /* 0x0000000256567824 */ /* 0x000fe200078e00ff */
[C---:B------:R-:W-:Y:S01]  /*22e0*/  SHF.L.U64.HI R39, R38.reuse, 0x1, R39 ;  /* 0x0000000126277819 */ /* 0x040fe20000010227 */
[----:B------:R-:W-:Y:S01]  /*22f0*/  IMAD.SHL.U32 R38, R38, 0x2, RZ ;  /* 0x0000000226267824 */ /* 0x000fe200078e00ff */
[----:B------:R-:W-:Y:S01]  /*2300*/  SHF.L.U32 R64, R136, 0x5, RZ ;  /* 0x0000000588407819 */ /* 0x000fe200000006ff */
[----:B------:R-:W-:Y:S01]  /*2310*/  IMAD.WIDE.U32 R144, R145, 0x20, RZ ;  /* 0x0000002091907825 */ /* 0x000fe200078e00ff */
[----:B------:R-:W-:Y:S01]  /*2320*/  IADD3 R84, P3, R86, c[0x0][0x2b0], RZ ;  /* 0x0000ac0056547a10 */ /* 0x000fe20007f7e0ff */
[----:B------:R-:W-:Y:S01]  /*2330*/  ULDC UR19, c[0x0][0x28c] ;  /* 0x0000a30000137ab9 */ /* 0x000fe20000000800 */
[----:B------:R-:W-:Y:S01]  /*2340*/  IADD3 R10, P1, R38, c[0x0][0x2b0], RZ ;  /* 0x0000ac00260a7a10 */ /* 0x000fe20007f3e0ff */
[C---:B------:R-:W-:Y:S01]  /*2350*/  IMAD.SHL.U32 R106, R117.reuse, 0x20, RZ ;  /* 0x00000020756a7824 */ /* 0x040fe200078e00ff */
[----:B------:R-:W-:Y:S01]  /*2360*/  IADD3 R86, P2, R86, c[0x0][0x2a8], RZ ;  /* 0x0000aa0056567a10 */ /* 0x000fe20007f5e0ff */
[C---:B------:R-:W-:Y:S01]  /*2370*/  IMAD R105, R117.reuse, 0x30, RZ ;  /* 0x0000003075697824 */ /* 0x040fe200078e02ff */
[----:B------:R-:W-:Y:S01]  /*2380*/  IADD3 R38, P0, R38, c[0x0][0x2a8], RZ ;  /* 0x0000aa0026267a10 */ /* 0x000fe20007f1e0ff */
[----:B------:R-:W-:Y:S01]  /*2390*/  IMAD.SHL.U32 R104, R117, 0x40, RZ ;  /* 0x0000004075687824 */ /* 0x000fe200078e00ff */
[----:B------:R-:W-:Y:S01]  /*23a0*/  SHF.L.U64.HI R55, R89, R55, c[0x0][0x28c] ;  /* 0x0000a30059377619 */ /* 0x000fe20000010237 */
[----:B------:R-:W-:Y:S01]  /*23b0*/  IMAD R103, R117, 0x50, RZ ;  /* 0x0000005075677824 */ /* 0x000fe200078e02ff */
[----:B------:R-:W-:Y:S01]  /*23c0*/  SHF.L.U64.HI R58, R89, R58, c[0x0][0x28c] ;  /* 0x0000a300593a7619 */ /* 0x000fe2000001023a */
[----:B------:R-:W-:Y:S01]  /*23d0*/  IMAD R102, R117, 0x60, RZ ;  /* 0x0000006075667824 */ /* 0x000fe200078e02ff */
[----:B------:R-:W-:Y:S01]  /*23e0*/  SHF.L.U64.HI R88, R89, R88, c[0x0][0x28c] ;  /* 0x0000a30059587619 */ /* 0x000fe20000010258 */
[----:B------:R-:W-:Y:S01]  /*23f0*/  IMAD R99, R117, 0x70, RZ ;  /* 0x0000007075637824 */ /* 0x000fe200078e02ff */
[----:B------:R-:W-:Y:S01]  /*2400*/  SHF.L.U64.HI R63, R64, 0x1, R63 ;  /* 0x00000001403f7819 */ /* 0x000fe2000001023f */
[----:B------:R-:W-:Y:S01]  /*2410*/  IMAD.WIDE.U32 R136, R136, 0xe0, RZ ;  /* 0x000000e088887825 */ /* 0x000fe200078e00ff */
[----:B------:R-:W-:Y:S01]  /*2420*/  SHF.L.U64.HI R68, R69, 0x1, R68 ;  /* 0x0000000145447819 */ /* 0x000fe20000010244 */
[----:B------:R-:W-:Y:S01]  /*2430*/  ULDC UR18, c[0x0][0x28c] ;  /* 0x0000a30000127ab9 */ /* 0x000fe20000000800 */
[----:B------:R-:W-:Y:S01]  /*2440*/  SHF.L.U64.HI R61, R62, 0x1, R61 ;  /* 0x000000013e3d7819 */ /* 0x000fe2000001023d */
[----:B------:R-:W-:Y:S01]  /*2450*/  IMAD.MOV.U32 R54, RZ, RZ, c[0x0][0x290] ;  /* 0x0000a400ff367624 */ /* 0x000fe200078e00ff */
[----:B------:R-:W-:Y:S01]  /*2460*/  IADD3.X R85, R87, c[0x0][0x2b4], RZ, P3, !PT ;  /* 0x0000ad0057557a10 */ /* 0x000fe20001ffe4ff */
[----:B------:R-:W-:Y:S01]  /*2470*/  IMAD.SHL.U32 R56, R89, 0x20, RZ ;  /* 0x0000002059387824 */ /* 0x000fe200078e00ff */
[----:B------:R-:W-:Y:S01]  /*2480*/  IADD3.X R9, R39, c[0x0][0x2b4], RZ, P1, !PT ;  /* 0x0000ad0027097a10 */ /* 0x000fe20000ffe4ff */
[C---:B------:R-:W-:Y:S01]  /*2490*/  IMAD.SHL.U32 R59, R89.reuse, 0x40, RZ ;  /* 0x00000040593b7824 */ /* 0x040fe200078e00ff */
[----:B------:R-:W-:Y:S01]  /*24a0*/  IADD3 R108, R134, 0x70, RZ ;  /* 0x00000070866c7810 */ /* 0x000fe20007ffe0ff */
        /* <DEDUP_REMOVED lines=11> */
[----:B------:R-:W-:Y:S01]  /*2560*/  SHF.R.S32.HI R91, RZ, 0x1f, R102 ;  /* 0x0000001fff5b7819 */ /* 0x000fe20000011466 */
[----:B------:R-:W-:Y:S01]  /*2570*/  IMAD.U32 R54, R54, -0x80, RZ ;  /* 0xffffff8036367824 */ /* 0x000fe200078e00ff */
[----:B------:R-:W-:Y:S01]  /*2580*/  SHF.R.S32.HI R90, RZ, 0x1f, R99 ;  /* 0x0000001fff5a7819 */ /* 0x000fe20000011463 */
[----:B------:R-:W-:Y:S01]  /*2590*/  ULDC UR4, c[0x0][0x230] ;  /* 0x00008c0000047ab9 */ /* 0x000fe20000000800 */
[----:B------:R-:W-:Y:S01]  /*25a0*/  IADD3 R60, R147, UR13, RZ ;  /* 0x0000000d933c7c10 */ /* 0x000fe2000fffe0ff */
[----:B------:R-:W-:Y:S01]  /*25b0*/  UIMAD UR25, UR25, 0x60, URZ ;  /* 0x00000060191978a4 */ /* 0x000fe2000f8e023f */
        /* <DEDUP_REMOVED lines=14> */
[----:B------:R-:W-:Y:S02]  /*26a0*/  UIADD3 UR16, UR33, UR16, URZ ;  /* 0x0000001021107290 */ /* 0x000fe4000fffe03f */
[----:B------:R-:W-:Y:S02]  /*26b0*/  UIADD3 UR15, UR31, UR15, URZ ;  /* 0x0000000f1f0f7290 */ /* 0x000fe4000fffe03f */
[----:B------:R-:W-:Y:S02]  /*26c0*/  UIADD3 UR14, UR29, UR14, URZ ;  /* 0x0000000e1d0e7290 */ /* 0x000fe4000fffe03f */
[----:B------:R-:W-:Y:S02]  /*26d0*/  UIADD3 UR26, UR35, UR26, URZ ;  /* 0x0000001a231a7290 */ /* 0x000fe4000fffe03f */
[----:B------:R-:W-:Y:S02]  /*26e0*/  ULDC.U8 UR8, c[0x0][0x313] ;  /* 0x0000c4c000087ab9 */ /* 0x000fe40000000000 */
.L_x_5860:
[----:B------:R-:W-:Y:S01]  /*26f0*/  LEA R0, R11, 0xffffff80, 0x7 ;  /* 0xffffff800b007811 */ /* 0x000fe200078e38ff */
[----:B---3--:R-:W-:Y:S01]  /*2700*/  IMAD.MOV.U32 R12, RZ, RZ, R81 ;  /* 0x000000ffff0c7224 */ /* 0x008fe200078e0051 */
[----:B------:R-:W-:Y:S01]  /*2710*/  ISETP.NE.AND P4, PT, R121, RZ, PT ;  /* 0x000000ff7900720c */ /* 0x000fe20003f85270 */
[----:B------:R-:W-:Y:S02]  /*2720*/  IMAD.MOV.U32 R13, RZ, RZ, R80 ;  /* 0x000000ffff0d7224 */ /* 0x000fe400078e0050 */
[--C-:B--2---:R-:W-:Y:S02]  /*2730*/  IMAD.IADD R5, R49, 0x1, -R0.reuse ;  /* 0x0000000131057824 */ /* 0x104fe400078e0a00 */
[----:B------:R-:W-:Y:S03]  /*2740*/  IMAD.IADD R3, R53, 0x1, -R0 ;  /* 0x0000000135037824 */ /* 0x000fe600078e0a00 */
[C---:B------:R-:W-:Y:S04]  /*2750*/  ISETP.GE.OR P0, PT, R114.reuse, R5, P4 ;  /* 0x000000057200720c */ /* 0x040fe80002706670 */
[----:B------:R-:W-:Y:S02]  /*2760*/  ISETP.LT.OR P2, PT, R114, R3, P0 ;  /* 0x000000037200720c */ /* 0x000fe40000741670 */
[C---:B------:R-:W-:Y:S02]  /*2770*/  ISETP.GE.OR P0, PT, R113.reuse, R5, P4 ;  /* 0x000000057100720c */ /* 0x040fe40002706670 */
[----:B------:R-:W-:Y:S02]  /*2780*/  P2R R2, PR, RZ, 0x4 ;  /* 0x00000004ff027803 */ /* 0x000fe40000000000 */
[----:B------:R-:W-:Y:S02]  /*2790*/  ISETP.LT.OR P6, PT, R113, R3, P0 ;  /* 0x000000037100720c */ /* 0x000fe400007c1670 */
[C---:B------:R-:W-:Y:S04]  /*27a0*/  ISETP.GE.OR P0, PT, R112.reuse, R5, P4 ;  /* 0x000000057000720c */ /* 0x040fe80002706670 */
[----:B------:R-:W-:Y:S02]  /*27b0*/  ISETP.LT.OR P3, PT, R112, R3, P0 ;  /* 0x000000037000720c */ /* 0x000fe40000761670 */
[----:B------:R-:W-:Y:S02]  /*27c0*/  @!P2 LEA R154, P0, R161, R78, 0x1 ;  /* 0x0000004ea19aa211 */ /* 0x000fe400078008ff */
        /* <DEDUP_REMOVED lines=8> */
[----:B------:R-:W-:Y:S02]  /*2850*/  @!P6 IADD3 R152, P1, R78, R66, RZ ;  /* 0x000000424e98e210 */ /* 0x000fe40007f3e0ff */
[----:B------:R-:W-:Y:S01]  /*2860*/  P2R R150, PR, RZ, 0x4 ;  /* 0x00000004ff967803 */ /* 0x000fe20000000000 */
[----:B------:R-:W-:Y:S01]  /*2870*/  @!P3 IMAD.X R25, R80, 0x1, R67, P0 ;  /* 0x000000015019b824 */ /* 0x000fe200000e0643 */
[----:B------:R-:W-:Y:S01]  /*2880*/  @!P3 IADD3 R46, P0, R78, UR32, RZ ;  /* 0x000000204e2ebc10 */ /* 0x000fe2000ff1e0ff */
[----:B------:R-:W-:Y:S01]  /*2890*/  @!P6 IMAD.X R153, R79, 0x1, R65, P1 ;  /* 0x000000014f99e824 */ /* 0x000fe200008e0641 */
[----:B------:R-:W-:Y:S02]  /*28a0*/  ISETP.NE.AND P1, PT, R121, RZ, PT ;  /* 0x000000ff7900720c */ /* 0x000fe40003f25270 */
[----:B------:R-:W-:Y:S02]  /*28b0*/  @!P3 IADD3.X R47, R79, UR16, RZ, P0, !PT ;  /* 0x000000104f2fbc10 */ /* 0x000fe400087fe4ff */
[----:B------:R-:W-:Y:S05]  /*28c0*/  @!P2 IADD3 R20, P0, R81, R69, RZ ;  /* 0x000000455114a210 */ /* 0x000fea0007f1e0ff */
[----:B------:R-:W-:Y:S01]  /*28d0*/  @!P2 IMAD.X R21, R80, 0x1, R68, P0 ;  /* 0x000000015015a824 */ /* 0x000fe200000e0644 */
[----:B------:R-:W-:Y:S05]  /*28e0*/  @!P2 IADD3 R44, P0, R78, R71, RZ ;  /* 0x000000474e2ca210 */ /* 0x000fea0007f1e0ff */
[----:B------:R-:W-:Y:S01]  /*28f0*/  @!P2 IMAD.X R45, R79, 0x1, R70, P0 ;  /* 0x000000014f2da824 */ /* 0x000fe200000e0646 */
[C---:B------:R-:W-:Y:S04]  /*2900*/  ISETP.GE.OR P0, PT, R110.reuse, R5, P1 ;  /* 0x000000056e00720c */ /* 0x040fe80000f06670 */
        /* <DEDUP_REMOVED lines=104> */
.L_x_5810:
[----:B------:R-:W-:Y:S05]  /*2f90*/  BSYNC B0 ;  /* 0x0000000000007941 */ /* 0x000fea0003800000 */
.L_x_5809:
        /* <DEDUP_REMOVED lines=62> */
.L_x_5812:
[----:B------:R-:W-:Y:S05]  /*3380*/  BSYNC B0 ;  /* 0x0000000000007941 */ /* 0x000fea0003800000 */
.L_x_5811:
        /* <DEDUP_REMOVED lines=62> */
.L_x_5814:
[----:B------:R-:W-:Y:S05]  /*3770*/  BSYNC B0 ;  /* 0x0000000000007941 */ /* 0x000fea0003800000 */
.L_x_5813:
        /* <DEDUP_REMOVED lines=65> */
.L_x_5816:
[----:B------:R-:W-:Y:S05]  /*3b90*/  BSYNC B0 ;  /* 0x0000000000007941 */ /* 0x000fea0003800000 */
.L_x_5815:
        /* <DEDUP_REMOVED lines=63> */
.L_x_5818:
[----:B------:R-:W-:Y:S05]  /*3f90*/  BSYNC B0 ;  /* 0x0000000000007941 */ /* 0x000fea0003800000 */
.L_x_5817:
        /* <DEDUP_REMOVED lines=65> */
.L_x_5820:
[----:B------:R-:W-:Y:S05]  /*43b0*/  BSYNC B0 ;  /* 0x0000000000007941 */ /* 0x000fea0003800000 */
.L_x_5819:
        /* <DEDUP_REMOVED lines=65> */
.L_x_5822:
[----:B------:R-:W-:Y:S05]  /*47d0*/  BSYNC B0 ;  /* 0x0000000000007941 */ /* 0x000fea0003800000 */
.L_x_5821:
        /* <DEDUP_REMOVED lines=67> */
.L_x_5824:
[----:B------:R-:W-:Y:S05]  /*4c10*/  BSYNC B0 ;  /* 0x0000000000007941 */ /* 0x000fea0003800000 */
.L_x_5823:
        /* <DEDUP_REMOVED lines=9> */
.L_x_5808:
        /* <DEDUP_REMOVED lines=89> */
.L_x_5829:
[----:B------:R-:W-:Y:S05]  /*5240*/  BSYNC B0 ;  /* 0x0000000000007941 */ /* 0x000fea0003800000 */
.L_x_5828:
[----:B------:R-:W-:Y:S05]  /*5250*/  MOV R77, R75 ;  /* 0x0000004b004d7202 */ /* 0x000fea0000000f00 */
[----:B-----5:R2:W-:Y:S02]  /*5260*/  STG.E.128 [R76.64], R44 ;  /* 0x0000002c4c007986 */ /* 0x0205e4000c101d06 */
.L_x_5827:
[----:B------:R-:W-:Y:S05]  /*5270*/  BSYNC B1 ;  /* 0x0000000000017941 */ /* 0x000fea0003800000 */
.L_x_5826:
        /* <DEDUP_REMOVED lines=29> */
[----:B------:R-:W-:Y:S02]  /*5450*/  LEA.HI.X R27, R77, R87, R152, 0x1, P1 ;  /* 0x000000574d1b7211 */ /* 0x000fe400008f0c98 */
[----:B------:R-:W3:Y:S08]  /*5460*/  LDG.E.128 R152, [R156.64] ;  /* 0x000000069c987981 */ /* 0x000ef0000c1e1d00 */
        /* <DEDUP_REMOVED lines=60> */
.L_x_5833:
[----:B------:R-:W-:Y:S05]  /*5830*/  BSYNC B0 ;  /* 0x0000000000007941 */ /* 0x000fea0003800000 */
.L_x_5832:
[C---:B------:R-:W-:Y:S04]  /*5840*/  LEA R2, P0, R163.reuse, R76, 0x1 ;  /* 0x0000004ca3027211 */ /* 0x040fe800078008ff */
[----:B------:R-:W-:Y:S05]  /*5850*/  LEA.HI.X R3, R163, R75, R162, 0x1, P0 ;  /* 0x0000004ba3037211 */ /* 0x000fea00000f0ca2 */
[----:B-----5:R3:W-:Y:S04]  /*5860*/  STG.E.128 [R2.64], R44 ;  /* 0x0000002c02007986 */ /* 0x0207e8000c101d06 */
.L_x_5831:
[----:B------:R-:W-:Y:S05]  /*5870*/  BSYNC B1 ;  /* 0x0000000000017941 */ /* 0x000fea0003800000 */
.L_x_5830:
        /* <DEDUP_REMOVED lines=91> */
.L_x_5837:
[----:B------:R-:W-:Y:S05]  /*5e30*/  BSYNC B0 ;  /* 0x0000000000007941 */ /* 0x000fea0003800000 */
.L_x_5836:
[C---:B------:R-:W-:Y:S04]  /*5e40*/  LEA R2, P0, R144.reuse, R76, 0x1 ;  /* 0x0000004c90027211 */ /* 0x040fe800078008ff */
[----:B------:R-:W-:Y:S05]  /*5e50*/  LEA.HI.X R3, R144, R75, R57, 0x1, P0 ;  /* 0x0000004b90037211 */ /* 0x000fea00000f0c39 */
[----:B-----5:R3:W-:Y:S04]  /*5e60*/  STG.E.128 [R2.64], R44 ;  /* 0x0000002c02007986 */ /* 0x0207e8000c101d06 */
.L_x_5835:
[----:B------:R-:W-:Y:S05]  /*5e70*/  BSYNC B1 ;  /* 0x0000000000017941 */ /* 0x000fea0003800000 */
.L_x_5834:
        /* <DEDUP_REMOVED lines=97> */
.L_x_5841:
[----:B------:R-:W-:Y:S05]  /*6490*/  BSYNC B0 ;  /* 0x0000000000007941 */ /* 0x000fea0003800000 */
.L_x_5840:
[----:B------:R-:W-:Y:S02]  /*64a0*/  MOV R3, 0x60 ;  /* 0x0000006000037802 */ /* 0x000fe40000000f00 */
[----:B------:R-:W-:Y:S03]  /*64b0*/  MOV R77, R75 ;  /* 0x0000004b004d7202 */ /* 0x000fe60000000f00 */
[C---:B------:R-:W-:Y:S02]  /*64c0*/  IMAD R0, R3.reuse, c[0x0][0x19c], RZ ;  /* 0x0000670003007a24 */ /* 0x040fe400078e02ff */
[----:B------:R-:W-:Y:S05]  /*64d0*/  IMAD.WIDE.U32 R4, R3, c[0x0][0x198], R76 ;  /* 0x0000660003047a25 */ /* 0x000fea00078e004c */
[----:B------:R-:W-:Y:S05]  /*64e0*/  IADD3 R5, R5, R0, RZ ;  /* 0x0000000005057210 */ /* 0x000fea0007ffe0ff */
[----:B-----5:R3:W-:Y:S02]  /*64f0*/  STG.E.128 [R4.64], R32 ;  /* 0x0000002004007986 */ /* 0x0207e4000c101d06 */
.L_x_5839:
[----:B------:R-:W-:Y:S05]  /*6500*/  BSYNC B1 ;  /* 0x0000000000017941 */ /* 0x000fea0003800000 */
.L_x_5838:
[----:B------:R-:W-:Y:S01]  /*6510*/  ISETP.NE.AND P0, PT, R150, RZ, PT ;  /* 0x000000ff9600720c */ /* 0x000fe20003f05270 */
[----:B------:R-:W-:Y:S01]  /*6520*/  @!UPT UIADD3 URZ, URZ, URZ, URZ ;  /* 0x0000003f3f3ff290 */ /* 0x000fe2000fffe03f */
[----:B------:R-:W-:Y:S11]  /*6530*/  BSSY B1, `(.L_x_5842) ;  /* 0x0000064000017945 */ /* 0x000ff60003800000 */
[----:B------:R-:W-:-:S05]  /*6540*/  @P0 BRA `(.L_x_5843) ;  /* 0x0000062000000947 */ /* 0x000fca0003800000 */
[C---:B------:R-:W-:Y:S01]  /*6550*/  LEA R150, P0, R59.reuse, R82, 0x1 ;  /* 0x000000523b967211 */ /* 0x040fe200078008ff */
[----:B------:R-:W-:Y:S03]  /*6560*/  BSSY B0, `(.L_x_5844) ;  /* 0x000005d000007945 */ /* 0x000fe60003800000 */
[----:B------:R-:W-:Y:S02]  /*6570*/  LEA.HI.X R151, R59, R83, R58, 0x1, P0 ;  /* 0x000000533b977211 */ /* 0x000fe400000f0c3a */
[----:B------:R-:W-:Y:S03]  /*6580*/  ISETP.GE.AND P0, PT, R100, UR4, PT ;  /* 0x0000000464007c0c */ /* 0x000fe6000bf06270 */
[----:B---3--:R3:W5:Y:S10]  /*6590*/  LDG.E.128 R32, [R150.64] ;  /* 0x0000000696207981 */ /* 0x008774000c1e1d00 */
[----:B------:R-:W-:-:S05]  /*65a0*/  @P0 BRA `(.L_x_5845) ;  /* 0x0000058000000947 */ /* 0x000fca0003800000 */
[-C--:B------:R-:W-:Y:S01]  /*65b0*/  ISETP.GE.AND P0, PT, R100, R149.reuse, PT ;  /* 0x000000956400720c */ /* 0x080fe20003f06270 */
[----:B-----5:R-:W-:Y:S01]  /*65c0*/  IMAD.MOV.U32 R30, RZ, RZ, R32 ;  /* 0x000000ffff1e7224 */ /* 0x020fe200078e0020 */
[----:B--2---:R-:W-:Y:S02]  /*65d0*/  MOV R77, R149 ;  /* 0x00000095004d7202 */ /* 0x004fe40000000f00 */
        /* <DEDUP_REMOVED lines=13> */
[----:B------:R-:W2:Y:S01]  /*66b0*/  LDG.E.128 R12, [R12.64] ;  /* 0x000000060c0c7981 */ /* 0x000ea2000c1e1d00 */
        /* <DEDUP_REMOVED lines=9> */
[----:B---3--:R-:W3:Y:S01]  /*6750*/  LDG.E.128 R40, [R36.64] ;  /* 0x0000000624287981 */ /* 0x008ee2000c1e1d00 */
[--C-:B----4-:R-:W-:Y:S01]  /*6760*/  HADD2.F32 R21, -RZ, R152.reuse.H0_H0 ;  /* 0x20000098ff157230 */ /* 0x110fe20000004100 */
        /* <DEDUP_REMOVED lines=17> */
[--C-:B---3--:R-:W-:Y:S01]  /*6880*/  HADD2.F32 R27, -RZ, R40.reuse.H0_H0 ;  /* 0x20000028ff1b7230 */ /* 0x108fe20000004100 */
        /* <DEDUP_REMOVED lines=42> */
.L_x_5845:
[----:B------:R-:W-:Y:S05]  /*6b30*/  BSYNC B0 ;  /* 0x0000000000007941 */ /* 0x000fea0003800000 */
.L_x_5844:
[C---:B------:R-:W-:Y:S04]  /*6b40*/  LEA R2, P0, R146.reuse, R76, 0x1 ;  /* 0x0000004c92027211 */ /* 0x040fe800078008ff */
[----:B------:R-:W-:Y:S05]  /*6b50*/  LEA.HI.X R3, R146, R75, R60, 0x1, P0 ;  /* 0x0000004b92037211 */ /* 0x000fea00000f0c3c */
[----:B-----5:R4:W-:Y:S04]  /*6b60*/  STG.E.128 [R2.64], R32 ;  /* 0x0000002002007986 */ /* 0x0209e8000c101d06 */
.L_x_5843:
[----:B------:R-:W-:Y:S05]  /*6b70*/  BSYNC B1 ;  /* 0x0000000000017941 */ /* 0x000fea0003800000 */
.L_x_5842:
[----:B------:R-:W-:Y:S01]  /*6b80*/  BSSY B1, `(.L_x_5846) ;  /* 0x0000068000017945 */ /* 0x000fe20003800000 */
[----:B------:R-:W-:-:S05]  /*6b90*/  @P4 BRA `(.L_x_5847) ;  /* 0x0000066000004947 */ /* 0x000fca0003800000 */
[----:B---34-:R-:W-:Y:S01]  /*6ba0*/  MOV R3, c[0x0][0x288] ;  /* 0x0000a20000037a02 */ /* 0x018fe20000000f00 */
        /* <DEDUP_REMOVED lines=94> */
.L_x_5849:
[----:B------:R-:W-:Y:S05]  /*7190*/  BSYNC B0 ;  /* 0x0000000000007941 */ /* 0x000fea0003800000 */
.L_x_5848:
[----:B------:R-:W-:Y:S02]  /*71a0*/  MOV R3, 0xa0 ;  /* 0x000000a000037802 */ /* 0x000fe40000000f00 */
[----:B------:R-:W-:Y:S03]  /*71b0*/  MOV R77, R75 ;  /* 0x0000004b004d7202 */ /* 0x000fe60000000f00 */
[C---:B------:R-:W-:Y:S02]  /*71c0*/  IMAD R0, R3.reuse, c[0x0][0x19c], RZ ;  /* 0x0000670003007a24 */ /* 0x040fe400078e02ff */
[----:B------:R-:W-:Y:S05]  /*71d0*/  IMAD.WIDE.U32 R4, R3, c[0x0][0x198], R76 ;  /* 0x0000660003047a25 */ /* 0x000fea00078e004c */
[----:B------:R-:W-:Y:S05]  /*71e0*/  IADD3 R5, R5, R0, RZ ;  /* 0x0000000005057210 */ /* 0x000fea0007ffe0ff */
[----:B-----5:R3:W-:Y:S02]  /*71f0*/  STG.E.128 [R4.64], R32 ;  /* 0x0000002004007986 */ /* 0x0207e4000c101d06 */
.L_x_5847:
[----:B------:R-:W-:Y:S05]  /*7200*/  BSYNC B1 ;  /* 0x0000000000017941 */ /* 0x000fea0003800000 */
.L_x_5846:
        /* <DEDUP_REMOVED lines=97> */
.L_x_5853:
[----:B------:R-:W-:Y:S05]  /*7820*/  BSYNC B0 ;  /* 0x0000000000007941 */ /* 0x000fea0003800000 */
.L_x_5852:
[----:B------:R-:W-:Y:S02]  /*7830*/  MOV R3, 0xc0 ;  /* 0x000000c000037802 */ /* 0x000fe40000000f00 */
[----:B------:R-:W-:Y:S03]  /*7840*/  MOV R77, R75 ;  /* 0x0000004b004d7202 */ /* 0x000fe60000000f00 */
[C---:B------:R-:W-:Y:S02]  /*7850*/  IMAD R0, R3.reuse, c[0x0][0x19c], RZ ;  /* 0x0000670003007a24 */ /* 0x040fe400078e02ff */
[----:B------:R-:W-:Y:S05]  /*7860*/  IMAD.WIDE.U32 R4, R3, c[0x0][0x198], R76 ;  /* 0x0000660003047a25 */ /* 0x000fea00078e004c */
[----:B------:R-:W-:Y:S05]  /*7870*/  IADD3 R5, R5, R0, RZ ;  /* 0x0000000005057210 */ /* 0x000fea0007ffe0ff */
[----:B-----5:R3:W-:Y:S02]  /*7880*/  STG.E.128 [R4.64], R32 ;  /* 0x0000002004007986 */ /* 0x0207e4000c101d06 */
.L_x_5851:
[----:B------:R-:W-:Y:S05]  /*7890*/  BSYNC B1 ;  /* 0x0000000000017941 */ /* 0x000fea0003800000 */
.L_x_5850:
[----:B------:R-:W-:Y:S01]  /*78a0*/  ISETP.NE.AND P0, PT, R148, RZ, PT ;  /* 0x000000ff9400720c */ /* 0x000fe20003f05270 */
[----:B------:R-:W-:Y:S01]  /*78b0*/  @!UPT UIADD3 URZ, URZ, URZ, URZ ;  /* 0x0000003f3f3ff290 */ /* 0x000fe2000fffe03f */
[----:B------:R-:W-:Y:S11]  /*78c0*/  BSSY B1, `(.L_x_5854) ;  /* 0x0000067000017945 */ /* 0x000ff60003800000 */
[----:B------:R-:W-:-:S05]  /*78d0*/  @P0 BRA `(.L_x_5855) ;  /* 0x0000065000000947 */ /* 0x000fca0003800000 */
[----:B---34-:R-:W-:Y:S01]  /*78e0*/  MOV R3, c[0x0][0x288] ;  /* 0x0000a20000037a02 */ /* 0x018fe20000000f00 */
[----:B------:R-:W-:Y:S01]  /*78f0*/  BSSY B0, `(.L_x_5856) ;  /* 0x000005d000007945 */ /* 0x000fe20003800000 */
[----:B------:R-:W-:Y:S03]  /*7900*/  ISETP.GE.AND P0, PT, R100, UR4, PT ;  /* 0x0000000464007c0c */ /* 0x000fe6000bf06270 */
[----:B------:R-:W-:Y:S05]  /*7910*/  IMAD.WIDE.U32 R150, R3, 0xe0, R82 ;  /* 0x000000e003967825 */ /* 0x000fea00078e0052 */
[----:B------:R-:W-:Y:S05]  /*7920*/  IADD3 R151, R151, UR18, RZ ;  /* 0x0000001297977c10 */ /* 0x000fea000fffe0ff */
[----:B------:R3:W5:Y:S01]  /*7930*/  LDG.E.128 R32, [R150.64] ;  /* 0x0000000696207981 */ /* 0x000762000c1e1d00 */
[----:B------:R-:W-:-:S05]  /*7940*/  @P0 BRA `(.L_x_5857) ;  /* 0x0000057000000947 */ /* 0x000fca0003800000 */
[----:B------:R-:W-:Y:S01]  /*7950*/  ISETP.GE.AND P0, PT, R100, R149, PT ;  /* 0x000000956400720c */ /* 0x000fe20003f06270 */
[----:B-----5:R-:W-:Y:S01]  /*7960*/  IMAD.MOV.U32 R30, RZ, RZ, R32 ;  /* 0x000000ffff1e7224 */ /* 0x020fe200078e0020 */
[----:B--2---:R-:W-:Y:S02]  /*7970*/  MOV R77, RZ ;  /* 0x000000ff004d7202 */ /* 0x004fe40000000f00 */
        /* <DEDUP_REMOVED lines=11> */
[C---:B---3--:R-:W-:Y:S02]  /*7a30*/  LEA R150, P1, R46.reuse, R84, 0x1 ;  /* 0x000000542e967211 */ /* 0x048fe400078208ff */
        /* <DEDUP_REMOVED lines=72> */
.L_x_5857:
[----:B------:R-:W-:Y:S05]  /*7ec0*/  BSYNC B0 ;  /* 0x0000000000007941 */ /* 0x000fea0003800000 */
.L_x_5856:
[----:B------:R-:W-:Y:S02]  /*7ed0*/  MOV R3, 0xe0 ;  /* 0x000000e000037802 */ /* 0x000fe40000000f00 */
[----:B--2---:R-:W-:Y:S03]  /*7ee0*/  MOV R77, R75 ;  /* 0x0000004b004d7202 */ /* 0x004fe60000000f00 */
[C---:B------:R-:W-:Y:S02]  /*7ef0*/  IMAD R0, R3.reuse, c[0x0][0x19c], RZ ;  /* 0x0000670003007a24 */ /* 0x040fe400078e02ff */
[----:B------:R-:W-:Y:S05]  /*7f00*/  IMAD.WIDE.U32 R4, R3, c[0x0][0x198], R76 ;  /* 0x0000660003047a25 */ /* 0x000fea00078e004c */
[----:B------:R-:W-:Y:S05]  /*7f10*/  IADD3 R5, R5, R0, RZ ;  /* 0x0000000005057210 */ /* 0x000fea0007ffe0ff */
[----:B-----5:R2:W-:Y:S02]  /*7f20*/  STG.E.128 [R4.64], R32 ;  /* 0x0000002004007986 */ /* 0x0205e4000c101d06 */
.L_x_5855:
[----:B------:R-:W-:Y:S05]  /*7f30*/  BSYNC B1 ;  /* 0x0000000000017941 */ /* 0x000fea0003800000 */
.L_x_5854:
[----:B---34-:R-:W-:Y:S01]  /*7f40*/  IMAD.MOV.U32 R3, RZ, RZ, c[0x0][0x230] ;  /* 0x00008c00ff037624 */ /* 0x018fe200078e00ff */
[----:B------:R-:W-:Y:S03]  /*7f50*/  ULDC UR4, c[0x0][0x230] ;  /* 0x00008c0000047ab9 */ /* 0x000fe60000000800 */
[----:B------:R-:W-:Y:S05]  /*7f60*/  IMAD.U32 R3, R3, -0x40, RZ ;  /* 0xffffffc003037824 */ /* 0x000fea00078e00ff */
[C---:B------:R-:W-:Y:S02]  /*7f70*/  LEA R86, P1, R3.reuse, R86, 0x1 ;  /* 0x0000005603567211 */ /* 0x040fe400078208ff */
[C---:B------:R-:W-:Y:S02]  /*7f80*/  LEA R84, P0, R3.reuse, R84, 0x1 ;  /* 0x0000005403547211 */ /* 0x040fe400078008ff */
[C---:B------:R-:W-:Y:S02]  /*7f90*/  LEA.HI.X.SX32 R87, R3.reuse, R87, 0x1, P1 ;  /* 0x0000005703577211 */ /* 0x040fe400008f0eff */
[----:B------:R-:W-:Y:S01]  /*7fa0*/  LEA.HI.X.SX32 R85, R3, R85, 0x1, P0 ;  /* 0x0000005503557211 */ /* 0x000fe200000f0eff */
[----:B------:R-:W-:-:S05]  /*7fb0*/  BRA `(.L_x_5825) ;  /* 0x0000048000007947 */ /* 0x000fca0003800000 */
.L_x_5807:
        /* <DEDUP_REMOVED lines=72> */
.L_x_5825:
        /* <DEDUP_REMOVED lines=13> */
[----:B--2---:R-:W-:Y:S02]  /*8510*/  LOP3.LUT R5, RZ, c[0x0][0x2d0], RZ, 0x33, !PT ;  /* 0x0000b400ff057a12 */ /* 0x004fe400078e33ff */
        /* <DEDUP_REMOVED lines=43> */
[----:B------:R-:W-:Y:S02]  /*87d0*/  IMAD R0, R5, c[0x0][0x2d0], R0 ;  /* 0x0000b40005007a24 */ /* 0x000fe400078e0200 */
[----:B------:R-:W2:Y:S02]  /*87e0*/  LDG.E R8, [R16.64] ;  /* 0x0000000610087981 */ /* 0x000ea4000c1e1900 */
[----:B------:R-:W-:Y:S01]  /*87f0*/  IMAD.WIDE.U32 R18, R0, c[0x0][0x1a0], RZ ;  /* 0x0000680000127a25 */ /* 0x000fe200078e00ff */
[----:B------:R-:W-:Y:S03]  /*8800*/  SHF.R.S32.HI R12, RZ, 0x1f, R0 ;  /* 0x0000001fff0c7819 */ /* 0x000fe60000011400 */
[----:B--2---:R-:W-:Y:S02]  /*8810*/  IMAD.IADD R14, R7, 0x1, -R8 ;  /* 0x00000001070e7824 */ /* 0x004fe400078e0a08 */
        /* <DEDUP_REMOVED lines=21> */
.L_x_5858:
        /* <DEDUP_REMOVED lines=9> */
.L_x_5859:
[----:B------:R-:W-:Y:S04]  /*8a00*/  IADD3 R11, R11, -0x1, RZ ;  /* 0xffffffff0b0b7810 */ /* 0x000fe80007ffe0ff */
[----:B------:R-:W-:Y:S11]  /*8a10*/  ISETP.GT.AND P0, PT, R11, R52, PT ;  /* 0x000000340b00720c */ /* 0x000ff60003f04270 */
[----:B------:R-:W-:Y:S02]  /*8a20*/  @!UPT UIADD3 URZ, URZ, URZ, URZ ;  /* 0x0000003f3f3ff290 */ /* 0x000fe4000fffe03f */
[----:B------:R-:W-:-:S05]  /*8a30*/  @P0 BRA `(.L_x_5860) ;  /* 0xffff9cb000000947 */ /* 0x000fca000383ffff */
.L_x_5806:
        /* <DEDUP_REMOVED lines=8> */
[----:B------:R-:W-:-:S04]  /*8ac0*/  @P0 IMAD.MOV.U32 R2, RZ, RZ, 0x4 ;  /* 0x00000004ff020424 */ /* 0x000fc800078e00ff */
[----:B------:R-:W-:-:S05]  /*8ad0*/  @P0 IMAD.WIDE R10, R165, R2, c[0x0][0x250] ;  /* 0x00009400a50a0625 */ /* 0x000fca00078e0202 */
[----:B------:R-:W4:Y:S01]  /*8ae0*/  @P0 LDG.E R0, [R10.64] ;  /* 0x000000060a000981 */ /* 0x000f22000c1e1900 */
[----:B--23--:R-:W-:Y:S01]  /*8af0*/  IMAD.MOV.U32 R5, RZ, RZ, c[0x0][0x190] ;  /* 0x00006400ff057624 */ /* 0x00cfe200078e00ff */
        /* <DEDUP_REMOVED lines=90> */
.L_x_5867:
[----:B------:R-:W-:Y:S05]  /*90a0*/  BSYNC B0 ;  /* 0x0000000000007941 */ /* 0x000fea0003800000 */
.L_x_5866:
[----:B-----5:R2:W-:Y:S02]  /*90b0*/  STS.128 [R167], R8 ;  /* 0x00000008a7007388 */ /* 0x0205e40000000c00 */
.L_x_5865:
[----:B------:R-:W-:Y:S05]  /*90c0*/  BSYNC B1 ;  /* 0x0000000000017941 */ /* 0x000fea0003800000 */
.L_x_5864:
        /* <DEDUP_REMOVED lines=8> */
[----:B--2---:R2:W5:Y:S01]  /*9150*/  LDG.E.128 R8, [R28.64] ;  /* 0x000000061c087981 */ /* 0x004562000c1e1d00 */
        /* <DEDUP_REMOVED lines=12> */
[----:B--2---:R-:W2:Y:S01]  /*9220*/  LDG.E.64 R4, [R4.64] ;  /* 0x0000000604047981 */ /* 0x004ea2000c1e1b00 */
[----:B-----5:R-:W-:Y:S01]  /*9230*/  MOV R15, R11 ;  /* 0x0000000b000f7202 */ /* 0x020fe20000000f00 */
[--C-:B------:R-:W-:Y:S01]  /*9240*/  HADD2.F32 R19, -RZ, R9.reuse.H1_H1 ;  /* 0x30000009ff137230 */ /* 0x100fe20000004100 */
[----:B------:R-:W-:Y:S01]  /*9250*/  MOV R18, R10 ;  /* 0x0000000a00127202 */ /* 0x000fe20000000f00 */
[----:B------:R-:W-:Y:S02]  /*9260*/  HADD2.F32 R20, -RZ, R9.H0_H0 ;  /* 0x20000009ff147230 */ /* 0x000fe40000004100 */
[----:B------:R-:W-:-:S02]  /*9270*/  HADD2.F32 R17, -RZ, R15.H0_H0 ;  /* 0x2000000fff117230 */ /* 0x000fc40000004100 */
[----:B------:R-:W-:Y:S02]  /*9280*/  HADD2.F32 R15, -RZ, R15.H1_H1 ;  /* 0x3000000fff0f7230 */ /* 0x000fe40000004100 */
[----:B----4-:R-:W-:Y:S02]  /*9290*/  HADD2.F32 R11, -RZ, R2.H1_H1 ;  /* 0x30000002ff0b7230 */ /* 0x010fe40000004100 */
        /* <DEDUP_REMOVED lines=32> */
.L_x_5871:
[----:B------:R-:W-:Y:S05]  /*94a0*/  BSYNC B0 ;  /* 0x0000000000007941 */ /* 0x000fea0003800000 */
.L_x_5870:
[----:B-----5:R4:W-:Y:S02]  /*94b0*/  STS.128 [R167+0x800], R8 ;  /* 0x00080008a7007388 */ /* 0x0209e40000000c00 */
.L_x_5869:
[----:B------:R-:W-:Y:S05]  /*94c0*/  BSYNC B1 ;  /* 0x0000000000017941 */ /* 0x000fea0003800000 */
.L_x_5868:
        /* <DEDUP_REMOVED lines=8> */
[----:B--2-4-:R2:W5:Y:S01]  /*9550*/  LDG.E.128 R8, [R26.64] ;  /* 0x000000061a087981 */ /* 0x014562000c1e1d00 */
        /* <DEDUP_REMOVED lines=8> */
[C---:B--2---:R-:W-:Y:S02]  /*95e0*/  IADD3 R26, P0, R4.reuse, c[0x0][0x2b0], RZ ;  /* 0x0000ac00041a7a10 */ /* 0x044fe40007f1e0ff */
[----:B------:R-:W-:Y:S02]  /*95f0*/  IADD3 R4, P1, R4, c[0x0][0x2a8], RZ ;  /* 0x0000aa0004047a10 */ /* 0x000fe40007f3e0ff */
[----:B------:R-:W-:-:S02]  /*9600*/  IADD3.X R27, R2, c[0x0][0x2b4], RZ, P0, !PT ;  /* 0x0000ad00021b7a10 */ /* 0x000fc400007fe4ff */
[----:B------:R-:W-:-:S03]  /*9610*/  IADD3.X R5, R2, c[0x0][0x2ac], RZ, P1, !PT ;  /* 0x0000ab0002057a10 */ /* 0x000fc60000ffe4ff */
[----:B------:R-:W2:Y:S04]  /*9620*/  LDG.E.64 R2, [R26.64] ;  /* 0x000000061a027981 */ /* 0x000ea8000c1e1b00 */
[----:B------:R-:W4:Y:S01]  /*9630*/  LDG.E.64 R4, [R4.64] ;  /* 0x0000000604047981 */ /* 0x000f22000c1e1b00 */
        /* <DEDUP_REMOVED lines=8> */
[----:B----4-:R-:W-:Y:S01]  /*96c0*/  HADD2.F32 R16, -RZ, R4.H1_H1 ;  /* 0x30000004ff107230 */ /* 0x010fe20000004100 */
        /* <DEDUP_REMOVED lines=30> */
.L_x_5875:
[----:B------:R-:W-:Y:S05]  /*98b0*/  BSYNC B0 ;  /* 0x0000000000007941 */ /* 0x000fea0003800000 */
.L_x_5874:
[----:B-----5:R4:W-:Y:S02]  /*98c0*/  STS.128 [R167+0x1000], R8 ;  /* 0x00100008a7007388 */ /* 0x0209e40000000c00 */
.L_x_5873:
[----:B------:R-:W-:Y:S05]  /*98d0*/  BSYNC B1 ;  /* 0x0000000000017941 */ /* 0x000fea0003800000 */
.L_x_5872:
[----:B--2---:R-:W-:-:S04]  /*98e0*/  IADD3 R26, R134, 0x30, RZ ;  /* 0x00000030861a7810 */ /* 0x004fc80007ffe0ff */
        /* <DEDUP_REMOVED lines=58> */
.L_x_5878:
[----:B------:R-:W-:Y:S05]  /*9c90*/  BSYNC B0 ;  /* 0x0000000000007941 */ /* 0x000fea0003800000 */
.L_x_5877:
[----:B-----5:R1:W-:Y:S01]  /*9ca0*/  STS.128 [R167+0x1800], R8 ;  /* 0x00180008a7007388 */ /* 0x0203e20000000c00 */
[----:B------:R-:W-:Y:S05]  /*9cb0*/  BRA `(.L_x_5876) ;  /* 0x00001cd000007947 */ /* 0x000fea0003800000 */
.L_x_5863:
        /* <DEDUP_REMOVED lines=26> */
[----:B--2---:R-:W-:-:S04]  /*9e60*/  IADD3 R9, P1, R11, R2, RZ ;  /* 0x000000020b097210 */ /* 0x004fc80007f3e0ff */
[----:B------:R-:W2:Y:S01]  /*9e70*/  LDG.E.128 R4, [R6.64] ;  /* 0x0000000606047981 */ /* 0x000ea2000c1e1d00 */
[----:B------:R-:W-:Y:S02]  /*9e80*/  LEA.HI.X.SX32 R0, R11, R20, 0x1, P1 ;  /* 0x000000140b007211 */ /* 0x000fe400008f0eff */
[----:B------:R-:W-:-:S04]  /*9e90*/  LEA R8, P1, R9, c[0x0][0x2a8], 0x1 ;  /* 0x0000aa0009087a11 */ /* 0x000fc800078208ff */
[----:B------:R-:W-:-:S06]  /*9ea0*/  LEA.HI.X R9, R9, c[0x0][0x2ac], R0, 0x1, P1 ;  /* 0x0000ab0009097a11 */ /* 0x000fcc00008f0c00 */
[----:B------:R-:W4:Y:S01]  /*9eb0*/  LDG.E.128 R8, [R8.64] ;  /* 0x0000000608087981 */ /* 0x000f22000c1e1d00 */
        /* <DEDUP_REMOVED lines=24> */
[----:B----4-:R-:W-:Y:S01]  /*a040*/  HADD2.F32 R4, -RZ, R8.H0_H0 ;  /* 0x20000008ff047230 */ /* 0x010fe20000004100 */
        /* <DEDUP_REMOVED lines=35> */
.L_x_5882:
[----:B------:R-:W-:Y:S05]  /*a280*/  BSYNC B0 ;  /* 0x0000000000007941 */ /* 0x000fea0003800000 */
.L_x_5881:
[----:B-----5:R3:W-:Y:S02]  /*a290*/  STS.128 [R167], R16 ;  /* 0x00000010a7007388 */ /* 0x0207e40000000c00 */
.L_x_5880:
[----:B------:R-:W-:Y:S05]  /*a2a0*/  BSYNC B1 ;  /* 0x0000000000017941 */ /* 0x000fea0003800000 */
.L_x_5879:
        /* <DEDUP_REMOVED lines=15> */
[C---:B--2---:R-:W-:Y:S02]  /*a3a0*/  IADD3 R8, P1, R23.reuse, R2, RZ ;  /* 0x0000000217087210 */ /* 0x044fe40007f3e0ff */
        /* <DEDUP_REMOVED lines=12> */
[----:B------:R-:W-:-:S04]  /*a470*/  IADD3 R8, P1, R9, R8, RZ ;  /* 0x0000000809087210 */ /* 0x000fc80007f3e0ff */
[----:B---3--:R-:W3:Y:S01]  /*a480*/  LDG.E.128 R4, [R6.64] ;  /* 0x0000000606047981 */ /* 0x008ee2000c1e1d00 */
[----:B------:R-:W-:Y:S02]  /*a490*/  LEA.HI.X.SX32 R9, R9, R10, 0x1, P1 ;  /* 0x0000000a09097211 */ /* 0x000fe400008f0eff */
[----:B------:R-:W-:-:S04]  /*a4a0*/  LEA R10, P1, R8, c[0x0][0x2a8], 0x1 ;  /* 0x0000aa00080a7a11 */ /* 0x000fc800078208ff */
[----:B------:R-:W-:-:S06]  /*a4b0*/  LEA.HI.X R11, R8, c[0x0][0x2ac], R9, 0x1, P1 ;  /* 0x0000ab00080b7a11 */ /* 0x000fcc00008f0c09 */
[----:B----4-:R-:W4:Y:S01]  /*a4c0*/  LDG.E.128 R8, [R10.64] ;  /* 0x000000060a087981 */ /* 0x010f22000c1e1d00 */
[----:B--2---:R-:W-:Y:S01]  /*a4d0*/  MOV R22, R15 ;  /* 0x0000000f00167202 */ /* 0x004fe20000000f00 */
[----:B------:R-:W-:Y:S02]  /*a4e0*/  HADD2.F32 R30, -RZ, R12.H0_H0 ;  /* 0x2000000cff1e7230 */ /* 0x000fe40000004100 */
[--C-:B---3--:R-:W-:Y:S02]  /*a4f0*/  HADD2.F32 R15, -RZ, R4.reuse.H0_H0 ;  /* 0x20000004ff0f7230 */ /* 0x108fe40000004100 */
        /* <DEDUP_REMOVED lines=58> */
.L_x_5886:
[----:B------:R-:W-:Y:S05]  /*a8a0*/  BSYNC B0 ;  /* 0x0000000000007941 */ /* 0x000fea0003800000 */
.L_x_5885:
[----:B-----5:R1:W-:Y:S02]  /*a8b0*/  STS.128 [R167+0x800], R16 ;  /* 0x00080010a7007388 */ /* 0x0203e40000000c00 */
.L_x_5884:
[----:B------:R-:W-:Y:S05]  /*a8c0*/  BSYNC B1 ;  /* 0x0000000000017941 */ /* 0x000fea0003800000 */
.L_x_5883:
        /* <DEDUP_REMOVED lines=19> */
[----:B--2---:R-:W-:Y:S02]  /*aa00*/  IADD3 R9, P1, R5, R2, RZ ;  /* 0x0000000205097210 */ /* 0x004fe40007f3e0ff */
[----:B------:R-:W-:Y:S02]  /*aa10*/  @P0 IADD3 R7, -R117, RZ, RZ ;  /* 0x000000ff75070210 */ /* 0x000fe40007ffe1ff */
[----:B------:R-:W-:Y:S02]  /*aa20*/  LEA.HI.X.SX32 R8, R5, R20, 0x1, P1 ;  /* 0x0000001405087211 */ /* 0x000fe400008f0eff */
[----:B------:R-:W-:Y:S01]  /*aa30*/  IADD3 R5, P1, R4, R9, RZ ;  /* 0x0000000904057210 */ /* 0x000fe20007f3e0ff */
[----:B------:R-:W-:Y:S01]  /*aa40*/  IMAD.WIDE R12, R7, 0x2, R26 ;  /* 0x00000002070c7825 */ /* 0x000fe200078e021a */
[----:B------:R-:W-:-:S02]  /*aa50*/  @P0 IADD3 R10, -R117, RZ, RZ ;  /* 0x000000ff750a0210 */ /* 0x000fc40007ffe1ff */
[----:B------:R-:W-:Y:S02]  /*aa60*/  LEA.HI.X.SX32 R4, R4, R8, 0x1, P1 ;  /* 0x0000000804047211 */ /* 0x000fe400008f0eff */
[C---:B------:R-:W-:Y:S01]  /*aa70*/  LEA R6, P1, R5.reuse, c[0x0][0x2b0], 0x1 ;  /* 0x0000ac0005067a11 */ /* 0x040fe200078208ff */
[----:B------:R-:W2:Y:S03]  /*aa80*/  LDG.E.128 R12, [R12.64] ;  /* 0x000000060c0c7981 */ /* 0x000ea6000c1e1d00 */
[----:B------:R-:W-:Y:S02]  /*aa90*/  LEA.HI.X R7, R5, c[0x0][0x2b4], R4, 0x1, P1 ;  /* 0x0000ad0005077a11 */ /* 0x000fe400008f0c04 */
[----:B------:R-:W-:-:S04]  /*aaa0*/  IADD3 R9, P1, R10, R9, RZ ;  /* 0x000000090a097210 */ /* 0x000fc80007f3e0ff */
[----:B------:R-:W3:Y:S01]  /*aab0*/  LDG.E.128 R4, [R6.64] ;  /* 0x0000000606047981 */ /* 0x000ee2000c1e1d00 */
[----:B------:R-:W-:Y:S02]  /*aac0*/  LEA.HI.X.SX32 R8, R10, R8, 0x1, P1 ;  /* 0x000000080a087211 */ /* 0x000fe400008f0eff */
[----:B------:R-:W-:-:S04]  /*aad0*/  LEA R10, P1, R9, c[0x0][0x2a8], 0x1 ;  /* 0x0000aa00090a7a11 */ /* 0x000fc800078208ff */
[----:B------:R-:W-:-:S06]  /*aae0*/  LEA.HI.X R11, R9, c[0x0][0x2ac], R8, 0x1, P1 ;  /* 0x0000ab00090b7a11 */ /* 0x000fcc00008f0c08 */
[----:B----4-:R-:W4:Y:S01]  /*aaf0*/  LDG.E.128 R8, [R10.64] ;  /* 0x000000060a087981 */ /* 0x010f22000c1e1d00 */
[----:B--2---:R-:W-:Y:S01]  /*ab00*/  MOV R23, R15 ;  /* 0x0000000f00177202 */ /* 0x004fe20000000f00 */
[----:B------:R-:W-:Y:S02]  /*ab10*/  HADD2.F32 R29, -RZ, R13.H0_H0 ;  /* 0x2000000dff1d7230 */ /* 0x000fe40000004100 */
[--C-:B---3--:R-:W-:Y:S02]  /*ab20*/  HADD2.F32 R15, -RZ, R4.reuse.H0_H0 ;  /* 0x20000004ff0f7230 */ /* 0x108fe40000004100 */
        /* <DEDUP_REMOVED lines=58> */
.L_x_5890:
[----:B------:R-:W-:Y:S05]  /*aed0*/  BSYNC B0 ;  /* 0x0000000000007941 */ /* 0x000fea0003800000 */
.L_x_5889:
[----:B-----5:R3:W-:Y:S02]  /*aee0*/  STS.128 [R167+0x1000], R16 ;  /* 0x00100010a7007388 */ /* 0x0207e40000000c00 */
.L_x_5888:
[----:B------:R-:W-:Y:S05]  /*aef0*/  BSYNC B1 ;  /* 0x0000000000017941 */ /* 0x000fea0003800000 */
.L_x_5887:
        /* <DEDUP_REMOVED lines=33> */
[----:B------:R-:W-:-:S04]  /*b110*/  LEA R8, P1, R2, c[0x0][0x2a8], 0x1 ;  /* 0x0000aa0002087a11 */ /* 0x000fc800078208ff */
[----:B------:R-:W-:-:S06]  /*b120*/  LEA.HI.X R9, R2, c[0x0][0x2ac], R3, 0x1, P1 ;  /* 0x0000ab0002097a11 */ /* 0x000fcc00008f0c03 */
[----:B----4-:R-:W4:Y:S01]  /*b130*/  LDG.E.128 R8, [R8.64] ;  /* 0x0000000608087981 */ /* 0x010f22000c1e1d00 */
[--C-:B---3--:R-:W-:Y:S02]  /*b140*/  HADD2.F32 R23, -RZ, R16.reuse.H0_H0 ;  /* 0x20000010ff177230 */ /* 0x108fe40000004100 */
        /* <DEDUP_REMOVED lines=22> */
[----:B----4-:R-:W-:Y:S01]  /*b2b0*/  HADD2.F32 R3, -RZ, R8.H0_H0 ;  /* 0x20000008ff037230 */ /* 0x010fe20000004100 */
        /* <DEDUP_REMOVED lines=36> */
.L_x_5892:
[----:B------:R-:W-:Y:S05]  /*b500*/  BSYNC B0 ;  /* 0x0000000000007941 */ /* 0x000fea0003800000 */
.L_x_5891:
[----:B-----5:R1:W-:Y:S01]  /*b510*/  STS.128 [R167+0x1800], R12 ;  /* 0x0018000ca7007388 */ /* 0x0203e20000000c00 */
[----:B------:R-:W-:Y:S05]  /*b520*/  BRA `(.L_x_5876) ;  /* 0x0000046000007947 */ /* 0x000fea0003800000 */
.L_x_5862:
        /* <DEDUP_REMOVED lines=8> */
[----:B--23--:R-:W-:-:S04]  /*b5b0*/  LEA R4, P0, R130, c[0x0][0x160], 0x1 ;  /* 0x0000580082047a11 */ /* 0x00cfc800078008ff */
[----:B------:R-:W-:-:S05]  /*b5c0*/  LEA.HI.X R5, R130, c[0x0][0x164], R133, 0x1, P0 ;  /* 0x0000590082057a11 */ /* 0x000fca00000f0c85 */
[----:B------:R-:W-:Y:S01]  /*b5d0*/  @!PT LDS RZ, [RZ] ;  /* 0x00000000fffff984 */ /* 0x000fe20000000800 */
[----:B------:R-:W-:Y:S01]  /*b5e0*/  @!PT LDS RZ, [RZ] ;  /* 0x00000000fffff984 */ /* 0x000fe20000000800 */
[----:B------:R-:W-:Y:S01]  /*b5f0*/  @!PT LDS RZ, [RZ] ;  /* 0x00000000fffff984 */ /* 0x000fe20000000800 */
[----:B------:R2:W-:Y:S04]  /*b600*/  LDGSTS.E.BYPASS.LTC128B.128 [R167], [R4.64] ;  /* 0x0000000004a77fae */ /* 0x0005e8000b901d46 */
.L_x_5894:
[----:B------:R-:W-:Y:S05]  /*b610*/  BSYNC B0 ;  /* 0x0000000000007941 */ /* 0x000fea0003800000 */
.L_x_5893:
        /* <DEDUP_REMOVED lines=8> */
[----:B--2---:R-:W-:-:S03]  /*b6a0*/  IMAD.MOV.U32 R5, RZ, RZ, c[0x0][0x194] ;  /* 0x00006500ff057624 */ /* 0x004fc600078e00ff */
        /* <DEDUP_REMOVED lines=8> */
.L_x_5896:
[----:B------:R-:W-:Y:S05]  /*b730*/  BSYNC B0 ;  /* 0x0000000000007941 */ /* 0x000fea0003800000 */
.L_x_5895:
        /* <DEDUP_REMOVED lines=17> */
.L_x_5898:
[----:B------:R-:W-:Y:S05]  /*b850*/  BSYNC B0 ;  /* 0x0000000000007941 */ /* 0x000fea0003800000 */
.L_x_5897:
        /* <DEDUP_REMOVED lines=13> */
[----:B--2---:R-:W-:-:S04]  /*b930*/  LEA R4, P0, R6, c[0x0][0x160], 0x1 ;  /* 0x0000580006047a11 */ /* 0x004fc800078008ff */
[----:B------:R-:W-:-:S05]  /*b940*/  LEA.HI.X R5, R6, c[0x0][0x164], R2, 0x1, P0 ;  /* 0x0000590006057a11 */ /* 0x000fca00000f0c02 */
[----:B------:R-:W-:Y:S01]  /*b950*/  @!PT LDS RZ, [RZ] ;  /* 0x00000000fffff984 */ /* 0x000fe20000000800 */
[----:B------:R-:W-:Y:S01]  /*b960*/  @!PT LDS RZ, [RZ] ;  /* 0x00000000fffff984 */ /* 0x000fe20000000800 */
[----:B------:R-:W-:Y:S01]  /*b970*/  @!PT LDS RZ, [RZ] ;  /* 0x00000000fffff984 */ /* 0x000fe20000000800 */
[----:B------:R2:W-:Y:S04]  /*b980*/  LDGSTS.E.BYPASS.LTC128B.128 [R167+0x1800], [R4.64] ;  /* 0x0180000004a77fae */ /* 0x0005e8000b901d46 */
.L_x_5876:
[----:B------:R-:W-:Y:S05]  /*b990*/  BSYNC B2 ;  /* 0x0000000000027941 */ /* 0x000fea0003800000 */
.L_x_5861:
[----:B------:R-:W-:Y:S01]  /*b9a0*/  IADD3 R172, R48, -0x1, RZ ;  /* 0xffffffff30ac7810 */ /* 0x000fe20007ffe0ff */
[----:B------:R-:W-:Y:S01]  /*b9b0*/  BSSY B0, `(.L_x_5899) ;  /* 0x000000e000007945 */ /* 0x000fe20003800000 */
[----:B------:R-:W-:-:S03]  /*b9c0*/  LEA R170, P0, R126, c[0x0][0x168], 0x1 ;  /* 0x00005a007eaa7a11 */ /* 0x000fc600078008ff */
[----:B------:R-:W-:Y:S01]  /*b9d0*/  IMAD.SHL.U32 R2, R172, 0x80, RZ ;  /* 0x00000080ac027824 */ /* 0x000fe200078e00ff */
[----:B------:R-:W-:-:S03]  /*b9e0*/  LEA.HI.X R171, R126, c[0x0][0x16c], R129, 0x1, P0 ;  /* 0x00005b007eab7a11 */ /* 0x000fc600000f0c81 */
[----:B-12-4-:R-:W-:-:S05]  /*b9f0*/  IMAD.IADD R9, R49, 0x1, -R2 ;  /* 0x0000000131097824 */ /* 0x016fca00078e0a02 */
[----:B------:R-:W-:-:S13]  /*ba00*/  ISETP.GE.AND P1, PT, R134, R9, PT ;  /* 0x000000098600720c */ /* 0x000fda0003f26270 */
        /* <DEDUP_REMOVED lines=8> */
.L_x_5900:
[----:B------:R-:W-:Y:S05]  /*ba90*/  BSYNC B0 ;  /* 0x0000000000007941 */ /* 0x000fea0003800000 */
.L_x_5899:
        /* <DEDUP_REMOVED lines=12> */
.L_x_5902:
[----:B------:R-:W-:Y:S05]  /*bb60*/  BSYNC B0 ;  /* 0x0000000000007941 */ /* 0x000fea0003800000 */
.L_x_5901:
        /* <DEDUP_REMOVED lines=14> */
.L_x_5904:
[----:B------:R-:W-:Y:S05]  /*bc50*/  BSYNC B0 ;  /* 0x0000000000007941 */ /* 0x000fea0003800000 */
.L_x_5903:
[----:B------:R-:W-:Y:S01]  /*bc60*/  ISETP.GE.AND P0, PT, R26, R9, PT ;  /* 0x000000091a00720c */ /* 0x000fe20003f06270 */
[----:B------:R-:W-:-:S12]  /*bc70*/  BSSY B0, `(.L_x_5905) ;  /* 0x000000e000007945 */ /* 0x000fd80003800000 */
        /* <DEDUP_REMOVED lines=13> */
.L_x_5906:
[----:B------:R-:W-:Y:S05]  /*bd50*/  BSYNC B0 ;  /* 0x0000000000007941 */ /* 0x000fea0003800000 */
.L_x_5905:
[----:B-1----:R-:W-:Y:S01]  /*bd60*/  IADD3 R7, R134, 0x40, RZ ;  /* 0x0000004086077810 */ /* 0x002fe20007ffe0ff */
        /* <DEDUP_REMOVED lines=9> */
[----:B------:R-:W-:-:S05]  /*be00*/  LEA.HI.X R11, R3, R171, R4, 0x7, P0 ;  /* 0x000000ab030b7211 */ /* 0x000fca00000f3c04 */
[----:B------:R-:W-:Y:S01]  /*be10*/  @!PT LDS RZ, [RZ] ;  /* 0x00000000fffff984 */ /* 0x000fe20000000800 */
[----:B------:R-:W-:Y:S01]  /*be20*/  @!PT LDS RZ, [RZ] ;  /* 0x00000000fffff984 */ /* 0x000fe20000000800 */
[----:B------:R-:W-:Y:S01]  /*be30*/  @!PT LDS RZ, [RZ] ;  /* 0x00000000fffff984 */ /* 0x000fe20000000800 */
[----:B------:R1:W-:Y:S04]  /*be40*/  LDGSTS.E.BYPASS.LTC128B.128 [R167+0x4000], [R10.64] ;  /* 0x040000000aa77fae */ /* 0x0003e8000b901d46 */
.L_x_5908:
[----:B------:R-:W-:Y:S05]  /*be50*/  BSYNC B0 ;  /* 0x0000000000007941 */ /* 0x000fea0003800000 */
.L_x_5907:
        /* <DEDUP_REMOVED lines=16> */
.L_x_5910:
[----:B------:R-:W-:Y:S05]  /*bf60*/  BSYNC B0 ;  /* 0x0000000000007941 */ /* 0x000fea0003800000 */
.L_x_5909:
        /* <DEDUP_REMOVED lines=16> */
.L_x_5912:
[----:B------:R-:W-:Y:S05]  /*c070*/  BSYNC B0 ;  /* 0x0000000000007941 */ /* 0x000fea0003800000 */
.L_x_5911:
        /* <DEDUP_REMOVED lines=16> */
.L_x_5914:
[----:B------:R-:W-:Y:S05]  /*c180*/  BSYNC B0 ;  /* 0x0000000000007941 */ /* 0x000fea0003800000 */
.L_x_5913:
        /* <DEDUP_REMOVED lines=27> */
.L_x_5916:
[----:B------:R-:W-:Y:S05]  /*c340*/  BSYNC B0 ;  /* 0x0000000000007941 */ /* 0x000fea0003800000 */
.L_x_5915:
        /* <DEDUP_REMOVED lines=13> */
.L_x_5918:
[----:B------:R-:W-:Y:S05]  /*c420*/  BSYNC B0 ;  /* 0x0000000000007941 */ /* 0x000fea0003800000 */
.L_x_5917:
        /* <DEDUP_REMOVED lines=15> */
.L_x_5920:
[----:B------:R-:W-:Y:S05]  /*c520*/  BSYNC B0 ;  /* 0x0000000000007941 */ /* 0x000fea0003800000 */
.L_x_5919:
        /* <DEDUP_REMOVED lines=17> */
.L_x_5922:
[----:B------:R-:W-:Y:S05]  /*c640*/  BSYNC B0 ;  /* 0x0000000000007941 */ /* 0x000fea0003800000 */
.L_x_5921:
        /* <DEDUP_REMOVED lines=15> */
.L_x_5924:
[----:B------:R-:W-:Y:S05]  /*c740*/  BSYNC B0 ;  /* 0x0000000000007941 */ /* 0x000fea0003800000 */
.L_x_5923:
        /* <DEDUP_REMOVED lines=17> */
.L_x_5926:
[----:B------:R-:W-:Y:S05]  /*c860*/  BSYNC B0 ;  /* 0x0000000000007941 */ /* 0x000fea0003800000 */
.L_x_5925:
        /* <DEDUP_REMOVED lines=17> */
.L_x_5928:
[----:B------:R-:W-:Y:S05]  /*c980*/  BSYNC B0 ;  /* 0x0000000000007941 */ /* 0x000fea0003800000 */
.L_x_5927:
        /* <DEDUP_REMOVED lines=17> */
.L_x_5930:
[----:B------:R-:W-:Y:S05]  /*caa0*/  BSYNC B0 ;  /* 0x0000000000007941 */ /* 0x000fea0003800000 */
.L_x_5929:
[----:B------:R-:W-:Y:S01]  /*cab0*/  LEA.HI R8, R8, R3, RZ, 0x3 ;  /* 0x0000000308087211 */ /* 0x000fe200078f18ff */
[----:B-1----:R-:W-:Y:S01]  /*cac0*/  IMAD.SHL.U32 R6, R50, 0x40, RZ ;  /* 0x0000004032067824 */ /* 0x002fe200078e00ff */
[----:B------:R-:W-:Y:S01]  /*cad0*/  LEA.HI R4, R51, R51, RZ, 0x1 ;  /* 0x0000003333047211 */ /* 0x000fe200078f08ff */
[----:B------:R-:W-:Y:S01]  /*cae0*/  IMAD.SHL.U32 R120, R119, 0x40, RZ ;  /* 0x0000004077787824 */ /* 0x000fe200078e00ff */
[----:B------:R-:W-:Y:S01]  /*caf0*/  LOP3.LUT R0, R8, 0xfffffff8, RZ, 0xc0, !PT ;  /* 0xfffffff808007812 */ /* 0x000fe200078ec0ff */
[----:B------:R-:W0:Y:S01]  /*cb00*/  LDGDEPBAR ;  /* 0x00000000000079af */ /* 0x000e220000000000 */
[----:B------:R-:W-:Y:S02]  /*cb10*/  LOP3.LUT R4, R4, 0xfffffffe, RZ, 0xc0, !PT ;  /* 0xfffffffe04047812 */ /* 0x000fe400078ec0ff */
[----:B------:R-:W-:Y:S01]  /*cb20*/  LOP3.LUT R6, R6, 0x1c0, RZ, 0xc0, !PT ;  /* 0x000001c006067812 */ /* 0x000fe200078ec0ff */
[----:B------:R-:W-:Y:S01]  /*cb30*/  IMAD.IADD R0, R3, 0x1, -R0 ;  /* 0x0000000103007824 */ /* 0x000fe200078e0a00 */
[----:B------:R-:W-:Y:S01]  /*cb40*/  SHF.R.S32.HI R3, RZ, 0x3, R8 ;  /* 0x00000003ff037819 */ /* 0x000fe20000011408 */
[----:B------:R-:W-:Y:S01]  /*cb50*/  IMAD.IADD R157, R51, 0x1, -R4 ;  /* 0x00000001339d7824 */ /* 0x000fe200078e0a04 */
[----:B------:R-:W-:Y:S01]  /*cb60*/  SHF.R.S32.HI R102, RZ, 0x5, R102 ;  /* 0x00000005ff667819 */ /* 0x000fe20000011466 */
[----:B------:R-:W-:Y:S01]  /*cb70*/  IMAD.SHL.U32 R4, R0, 0x40, RZ ;  /* 0x0000004000047824 */ /* 0x000fe200078e00ff */
[----:B------:R-:W-:Y:S01]  /*cb80*/  LOP3.LUT R120, R120, 0xfffffe00, RZ, 0xc0, !PT ;  /* 0xfffffe0078787812 */ /* 0x000fe200078ec0ff */
[----:B------:R-:W-:Y:S01]  /*cb90*/  IMAD.SHL.U32 R51, R157, 0x8, RZ ;  /* 0x000000089d337824 */ /* 0x000fe200078e00ff */
[----:B------:R-:W-:Y:S01]  /*cba0*/  R2P PR, R0, 0x6 ;  /* 0x0000000600007804 */ /* 0x000fe20000000000 */
[----:B------:R-:W-:Y:S01]  /*cbb0*/  IMAD.SHL.U32 R3, R3, 0x8, RZ ;  /* 0x0000000803037824 */ /* 0x000fe200078e00ff */
[----:B------:R-:W-:Y:S01]  /*cbc0*/  LOP3.LUT R4, R4, 0x1c0, RZ, 0xc0, !PT ;  /* 0x000001c004047812 */ /* 0x000fe200078ec0ff */
[----:B------:R-:W-:Y:S01]  /*cbd0*/  IMAD R158, R102, 0x400, R120 ;  /* 0x00000400669e7824 */ /* 0x000fe200078e0278 */
[----:B------:R-:W-:Y:S01]  /*cbe0*/  LOP3.LUT R51, R6, 0x8, R51, 0xf8, !PT ;  /* 0x0000000806337812 */ /* 0x000fe200078ef833 */
[----:B------:R-:W-:Y:S01]  /*cbf0*/  IMAD.MOV.U32 R0, RZ, RZ, 0x20 ;  /* 0x00000020ff007424 */ /* 0x000fe200078e00ff */
[----:B------:R-:W-:Y:S01]  /*cc00*/  LOP3.LUT R3, R4, 0x8, R3, 0xf8, !PT ;  /* 0x0000000804037812 */ /* 0x000fe200078ef803 */
[----:B------:R-:W-:Y:S01]  /*cc10*/  IMAD R102, R103, 0x4, R102 ;  /* 0x0000000467667824 */ /* 0x000fe200078e0266 */
[----:B------:R-:W-:-:S02]  /*cc20*/  SHF.R.U32.HI R6, RZ, 0x3, R6 ;  /* 0x00000003ff067819 */ /* 0x000fc40000011606 */
[----:B------:R-:W-:Y:S02]  /*cc30*/  SHF.R.U32.HI R4, RZ, 0x3, R4 ;  /* 0x00000003ff047819 */ /* 0x000fe40000011604 */
[----:B------:R-:W-:Y:S02]  /*cc40*/  LOP3.LUT R51, R51, R6, RZ, 0x3c, !PT ;  /* 0x0000000633337212 */ /* 0x000fe400078e3cff */
[----:B------:R-:W-:Y:S02]  /*cc50*/  LOP3.LUT R4, R3, R4, RZ, 0x3c, !PT ;  /* 0x0000000403047212 */ /* 0x000fe400078e3cff */
[----:B------:R-:W-:Y:S01]  /*cc60*/  LOP3.LUT P0, RZ, R50, 0x2, RZ, 0xc0, !PT ;  /* 0x0000000232ff7812 */ /* 0x000fe2000780c0ff */
[----:B------:R-:W-:Y:S02]  /*cc70*/  IMAD.IADD R158, R51, 0x1, R158 ;  /* 0x00000001339e7824 */ /* 0x000fe400078e029e */
[----:B------:R-:W-:Y:S01]  /*cc80*/  IMAD R157, R157, 0x200, R4 ;  /* 0x000002009d9d7824 */ /* 0x000fe200078e0204 */
[----:B------:R-:W-:Y:S01]  /*cc90*/  SEL R3, R0, 0xffffffe0, !P0 ;  /* 0xffffffe000037807 */ /* 0x000fe20004000000 */
[----:B------:R-:W-:Y:S01]  /*cca0*/  IMAD.SHL.U32 R158, R158, 0x2, RZ ;  /* 0x000000029e9e7824 */ /* 0x000fe200078e00ff */
[----:B------:R-:W-:Y:S01]  /*ccb0*/  SEL R0, R0, 0xffffffe0, !P1 ;  /* 0xffffffe000007807 */ /* 0x000fe20004800000 */
[----:B------:R-:W-:Y:S01]  /*ccc0*/  IMAD.SHL.U32 R157, R157, 0x2, RZ ;  /* 0x000000029d9d7824 */ /* 0x000fe200078e00ff */
[----:B------:R-:W-:Y:S01]  /*ccd0*/  LOP3.LUT P0, RZ, R50, 0x4, RZ, 0xc0, !PT ;  /* 0x0000000432ff7812 */ /* 0x000fe2000780c0ff */
[----:B------:R-:W-:Y:S01]  /*cce0*/  IMAD.IADD R156, R158, 0x1, R3 ;  /* 0x000000019e9c7824 */ /* 0x000fe200078e0203 */
[----:B------:R-:W-:Y:S01]  /*ccf0*/  LDSM.16.M88.4 R52, [R158] ;  /* 0x000000009e34783b */ /* 0x000fe20000000200 */
[C---:B------:R-:W-:Y:S01]  /*cd00*/  IMAD.IADD R151, R157.reuse, 0x1, R0 ;  /* 0x000000019d977824 */ /* 0x040fe200078e0200 */
[----:B------:R-:W-:-:S02]  /*cd10*/  IADD3 R154, R157, 0x2040, RZ ;  /* 0x000020409d9a7810 */ /* 0x000fc40007ffe0ff */
[----:B---3--:R-:W1:Y:S04]  /*cd20*/  LDSM.16.M88.4 R16, [R157+0x3000] ;  /* 0x003000009d10783b */ /* 0x008e680000000200 */
[----:B------:R-:W3:Y:S04]  /*cd30*/  LDSM.16.M88.4 R8, [R157+0x3800] ;  /* 0x003800009d08783b */ /* 0x000ee80000000200 */
[----:B------:R-:W5:Y:S04]  /*cd40*/  LDSM.16.M88.4 R24, [R157+0x2800] ;  /* 0x002800009d18783b */ /* 0x000f680000000200 */
[----:B------:R-:W2:Y:S04]  /*cd50*/  LDSM.16.M88.4 R76, [R157+0x4000] ;  /* 0x004000009d4c783b */ /* 0x000ea80000000200 */
[----:B------:R-:W-:Y:S04]  /*cd60*/  LDSM.16.M88.4 R44, [R156] ;  /* 0x000000009c2c783b */ /* 0x000fe80000000200 */
[----:B------:R-:W4:Y:S04]  /*cd70*/  LDSM.16.M88.4 R84, [R151+0x3000] ;  /* 0x003000009754783b */ /* 0x000f280000000200 */
[----:B------:R-:W2:Y:S04]  /*cd80*/  LDSM.16.M88.4 R40, [R151+0x3800] ;  /* 0x003800009728783b */ /* 0x000ea80000000200 */
[----:B------:R-:W2:Y:S04]  /*cd90*/  LDSM.16.M88.4 R4, [R151+0x4000] ;  /* 0x004000009704783b */ /* 0x000ea80000000200 */
[----:B------:R-:W2:Y:S04]  /*cda0*/  LDSM.16.M88.4 R88, [R151+0x2800] ;  /* 0x002800009758783b */ /* 0x000ea80000000200 */
[----:B------:R-:W4:Y:S01]  /*cdb0*/  LDSM.16.M88.4 R32, [R157+0x2000] ;  /* 0x002000009d20783b */ /* 0x000f220000000200 */
[C---:B-1----:R-:W-:Y:S03]  /*cdc0*/  HMMA.16816.F32 R20, R52.reuse, R16, RZ ;  /* 0x000000103414723c */ /* 0x042fe600000018ff */
[----:B------:R-:W1:Y:S04]  /*cdd0*/  LDSM.16.M88.4 R60, [R157+0x5000] ;  /* 0x005000009d3c783b */ /* 0x000e680000000200 */
[----:B------:R-:W1:Y:S01]  /*cde0*/  LDSM.16.M88.4 R68, [R157+0x4800] ;  /* 0x004800009d44783b */ /* 0x000e620000000200 */
[C---:B------:R-:W-:Y:S03]  /*cdf0*/  HMMA.16816.F32 R16, R52.reuse, R18, RZ ;  /* 0x000000123410723c */ /* 0x040fe600000018ff */
[----:B------:R-:W1:Y:S04]  /*ce00*/  LDSM.16.M88.4 R96, [R157+0x5800] ;  /* 0x005800009d60783b */ /* 0x000e680000000200 */
[----:B------:R-:W1:Y:S01]  /*ce10*/  LDSM.16.M88.4 R92, [R151+0x2000] ;  /* 0x00200000975c783b */ /* 0x000e620000000200 */
[C---:B---3--:R-:W-:Y:S03]  /*ce20*/  HMMA.16816.F32 R12, R52.reuse, R8, RZ ;  /* 0x00000008340c723c */ /* 0x048fe600000018ff */
[----:B------:R-:W-:Y:S05]  /*ce30*/  LDSM.16.M88.4 R132, [R151+0x5800] ;  /* 0x005800009784783b */ /* 0x000fea0000000200 */
[C---:B-----5:R-:W-:Y:S08]  /*ce40*/  HMMA.16816.F32 R28, R52.reuse, R24, RZ ;  /* 0x00000018341c723c */ /* 0x060ff000000018ff */
[C---:B--2---:R-:W-:Y:S08]  /*ce50*/  HMMA.16816.F32 R80, R52.reuse, R76, RZ ;  /* 0x0000004c3450723c */ /* 0x044ff000000018ff */
[C---:B------:R-:W-:Y:S08]  /*ce60*/  HMMA.16816.F32 R24, R52.reuse, R26, RZ ;  /* 0x0000001a3418723c */ /* 0x040ff000000018ff */
[----:B------:R-:W-:Y:S08]  /*ce70*/  HMMA.16816.F32 R8, R52, R10, RZ ;  /* 0x0000000a3408723c */ /* 0x000ff000000018ff */
[C---:B----4-:R-:W-:Y:S08]  /*ce80*/  HMMA.16816.F32 R20, R44.reuse, R84, R20 ;  /* 0x000000542c14723c */ /* 0x050ff00000001814 */
[C---:B------:R-:W-:Y:S01]  /*ce90*/  HMMA.16816.F32 R16, R44.reuse, R86, R16 ;  /* 0x000000562c10723c */ /* 0x040fe20000001810 */
[----:B------:R-:W2:Y:S07]  /*cea0*/  LDSM.16.M88.4 R84, [R151+0x5000] ;  /* 0x005000009754783b */ /* 0x000eae0000000200 */
[C---:B------:R-:W-:Y:S07]  /*ceb0*/  HMMA.16816.F32 R12, R44.reuse, R40, R12 ;  /* 0x000000282c0c723c */ /* 0x040fee000000180c */
[----:B------:R-:W-:Y:S01]  /*cec0*/  IMAD.MOV.U32 R40, RZ, RZ, 0x40 ;  /* 0x00000040ff287424 */ /* 0x000fe200078e00ff */
[C---:B------:R-:W-:Y:S07]  /*ced0*/  HMMA.16816.F32 R80, R44.reuse, R4, R80 ;  /* 0x000000042c50723c */ /* 0x040fee0000001850 */
[----:B------:R-:W-:Y:S01]  /*cee0*/  SEL R5, R40, 0xffffffc0, !P0 ;  /* 0xffffffc028057807 */ /* 0x000fe20004000000 */
[----:B------:R-:W-:Y:S01]  /*cef0*/  HMMA.16816.F32 R28, R44, R88, R28 ;  /* 0x000000582c1c723c */ /* 0x000fe2000000181c */
[----:B------:R-:W-:-:S03]  /*cf00*/  IADD3 R4, R157, 0x2000, RZ ;  /* 0x000020009d047810 */ /* 0x000fc60007ffe0ff */
[----:B------:R-:W-:Y:S01]  /*cf10*/  IMAD.IADD R155, R158, 0x1, R5 ;  /* 0x000000019e9b7824 */ /* 0x000fe200078e0205 */
[----:B------:R-:W-:-:S03]  /*cf20*/  @P2 IADD3 R154, R4, -0x40, RZ ;  /* 0xffffffc0049a2810 */ /* 0x000fc60007ffe0ff */
[----:B------:R-:W-:Y:S01]  /*cf30*/  HMMA.16816.F32 R24, R44, R90, R24 ;  /* 0x0000005a2c18723c */ /* 0x000fe20000001818 */
[----:B------:R-:W3:Y:S01]  /*cf40*/  LDSM.16.M88.4 R88, [R151+0x4800] ;  /* 0x004800009758783b */ /* 0x000ee20000000200 */
[----:B------:R-:W-:Y:S01]  /*cf50*/  IMAD.IADD R153, R3, 0x1, R155 ;  /* 0x0000000103997824 */ /* 0x000fe200078e029b */
[----:B------:R-:W-:Y:S01]  /*cf60*/  IADD3 R147, R154, 0x800, RZ ;  /* 0x000008009a937810 */ /* 0x000fe20007ffe0ff */
[----:B------:R-:W-:Y:S01]  /*cf70*/  IMAD.IADD R140, R0, 0x1, R154 ;  /* 0x00000001008c7824 */ /* 0x000fe200078e029a */
[----:B------:R-:W-:Y:S01]  /*cf80*/  LDSM.16.M88.4 R112, [R154] ;  /* 0x000000009a70783b */ /* 0x000fe20000000200 */
[----:B------:R-:W-:Y:S01]  /*cf90*/  IMAD.IADD R0, R2, 0x1, R121 ;  /* 0x0000000102007824 */ /* 0x000fe200078e0279 */
[C---:B------:R-:W-:Y:S01]  /*cfa0*/  IADD3 R146, R154.reuse, 0x1000, RZ ;  /* 0x000010009a927810 */ /* 0x040fe20007ffe0ff */
[----:B------:R-:W-:Y:S01]  /*cfb0*/  HMMA.16816.F32 R36, R52, R32, RZ ;  /* 0x000000203424723c */ /* 0x000fe200000018ff */
[----:B------:R-:W-:Y:S01]  /*cfc0*/  LDSM.16.M88.4 R108, [R154+0x800] ;  /* 0x000800009a6c783b */ /* 0x000fe20000000200 */
[----:B------:R-:W-:-:S02]  /*cfd0*/  IADD3 R145, R154, 0x1800, RZ ;  /* 0x000018009a917810 */ /* 0x000fc40007ffe0ff */
[C---:B------:R-:W-:Y:S01]  /*cfe0*/  IADD3 R144, R154.reuse, 0x2000, RZ ;  /* 0x000020009a907810 */ /* 0x040fe20007ffe0ff */
[----:B------:R-:W-:Y:S01]  /*cff0*/  LDSM.16.M88.4 R104, [R154+0x1000] ;  /* 0x001000009a68783b */ /* 0x000fe20000000200 */
[C---:B------:R-:W-:Y:S02]  /*d000*/  IADD3 R143, R154.reuse, 0x2800, RZ ;  /* 0x000028009a8f7810 */ /* 0x040fe40007ffe0ff */
[----:B-1----:R-:W-:Y:S01]  /*d010*/  HMMA.16816.F32 R64, R52, R60, RZ ;  /* 0x0000003c3440723c */ /* 0x002fe200000018ff */
[----:B------:R-:W-:Y:S01]  /*d020*/  LDSM.16.M88.4 R116, [R154+0x3800] ;  /* 0x003800009a74783b */ /* 0x000fe20000000200 */
[C---:B------:R-:W-:Y:S02]  /*d030*/  IADD3 R142, R154.reuse, 0x3000, RZ ;  /* 0x000030009a8e7810 */ /* 0x040fe40007ffe0ff */
[----:B------:R-:W-:-:S04]  /*d040*/  IADD3 R141, R154, 0x3800, RZ ;  /* 0x000038009a8d7810 */ /* 0x000fc80007ffe0ff */
[C---:B------:R-:W-:Y:S08]  /*d050*/  HMMA.16816.F32 R32, R52.reuse, R34, RZ ;  /* 0x000000223420723c */ /* 0x040ff000000018ff */
[----:B------:R-:W-:Y:S08]  /*d060*/  HMMA.16816.F32 R60, R52, R62, RZ ;  /* 0x0000003e343c723c */ /* 0x000ff000000018ff */
[----:B------:R-:W-:Y:S01]  /*d070*/  HMMA.16816.F32 R8, R44, R42, R8 ;  /* 0x0000002a2c08723c */ /* 0x000fe20000001808 */
[----:B------:R-:W1:Y:S07]  /*d080*/  LDSM.16.M88.4 R40, [R155] ;  /* 0x000000009b28783b */ /* 0x000e6e0000000200 */
[C---:B------:R-:W-:Y:S08]  /*d090*/  HMMA.16816.F32 R72, R52.reuse, R68, RZ ;  /* 0x000000443448723c */ /* 0x040ff000000018ff */
[C---:B------:R-:W-:Y:S08]  /*d0a0*/  HMMA.16816.F32 R76, R52.reuse, R78, RZ ;  /* 0x0000004e344c723c */ /* 0x040ff000000018ff */
[C---:B------:R-:W-:Y:S08]  /*d0b0*/  HMMA.16816.F32 R68, R52.reuse, R70, RZ ;  /* 0x000000463444723c */ /* 0x040ff000000018ff */
[C---:B------:R-:W-:Y:S08]  /*d0c0*/  HMMA.16816.F32 R56, R52.reuse, R96, RZ ;  /* 0x000000603438723c */ /* 0x040ff000000018ff */
[----:B------:R-:W-:Y:S01]  /*d0d0*/  HMMA.16816.F32 R52, R52, R98, RZ ;  /* 0x000000623434723c */ /* 0x000fe200000018ff */
[----:B------:R-:W-:Y:S07]  /*d0e0*/  LDSM.16.M88.4 R96, [R154+0x1800] ;  /* 0x001800009a60783b */ /* 0x000fee0000000200 */
        /* <DEDUP_REMOVED lines=9> */
[C---:B------:R-:W-:Y:S07]  /*d180*/  HMMA.16816.F32 R76, R44.reuse, R6, R76 ;  /* 0x000000062c4c723c */ /* 0x040fee000000184c */
[----:B------:R-:W-:Y:S01]  /*d190*/  IMAD.U32 R7, R102, 0x10, R173 ;  /* 0x0000001066077824 */ /* 0x000fe200078e00ad */
[----:B------:R-:W-:Y:S01]  /*d1a0*/  HMMA.16816.F32 R56, R44, R132, R56 ;  /* 0x000000842c38723c */ /* 0x000fe20000001838 */
[----:B------:R-:W-:-:S03]  /*d1b0*/  IADD3 R6, R0, 0x1, RZ ;  /* 0x0000000100067810 */ /* 0x000fc60007ffe0ff */
[----:B------:R-:W-:Y:S02]  /*d1c0*/  IADD3 R102, -R164, 0x1, R7 ;  /* 0x00000001a4667810 */ /* 0x000fe40007ffe107 */
[----:B------:R-:W-:Y:S02]  /*d1d0*/  IADD3 R7, R0, 0x9, RZ ;  /* 0x0000000900077810 */ /* 0x000fe40007ffe0ff */
[----:B------:R-:W-:Y:S01]  /*d1e0*/  HMMA.16816.F32 R52, R44, R134, R52 ;  /* 0x000000862c34723c */ /* 0x000fe20000001834 */
[----:B------:R-:W-:Y:S01]  /*d1f0*/  LDSM.16.M88.4 R44, [R153] ;  /* 0x00000000992c783b */ /* 0x000fe20000000200 */
[----:B------:R-:W-:-:S03]  /*d200*/  IADD3 R102, R102, c[0x0][0x2e8], R49 ;  /* 0x0000ba0066667a10 */ /* 0x000fc60007ffe031 */
[----:B------:R-:W4:Y:S01]  /*d210*/  LDSM.16.M88.4 R132, [R140] ;  /* 0x000000008c84783b */ /* 0x000f220000000200 */
[C---:B------:R-:W-:Y:S02]  /*d220*/  IADD3 R4, R102.reuse, 0x8, RZ ;  /* 0x0000000866047810 */ /* 0x040fe40007ffe0ff */
[C---:B-1----:R-:W-:Y:S01]  /*d230*/  HMMA.16816.F32 R36, R40.reuse, R112, R36 ;  /* 0x000000702824723c */ /* 0x042fe20000001824 */
[-C--:B------:R-:W-:Y:S02]  /*d240*/  IMNMX R102, R102, R49.reuse, PT ;  /* 0x0000003166667217 */ /* 0x080fe40003800200 */
[----:B------:R-:W-:Y:S02]  /*d250*/  IMNMX R103, R4, R49, PT ;  /* 0x0000003104677217 */ /* 0x000fe40003800200 */
[C---:B------:R-:W-:Y:S02]  /*d260*/  ISETP.GE.AND P1, PT, R6.reuse, R102, PT ;  /* 0x000000660600720c */ /* 0x040fe40003f26270 */
[----:B------:R-:W-:Y:S01]  /*d270*/  ISETP.GE.AND P0, PT, R6, R103, PT ;  /* 0x000000670600720c */ /* 0x000fe20003f06270 */
[----:B------:R-:W-:Y:S01]  /*d280*/  HMMA.16816.F32 R112, R40, R114, R32 ;  /* 0x000000722870723c */ /* 0x000fe20000001820 */
[----:B------:R-:W1:Y:S01]  /*d290*/  LDSM.16.M88.4 R32, [R140+0x800] ;  /* 0x000800008c20783b */ /* 0x000e620000000200 */
[----:B------:R-:W-:-:S02]  /*d2a0*/  IADD3 R6, R0, 0x8, RZ ;  /* 0x0000000800067810 */ /* 0x000fc40007ffe0ff */
[----:B------:R-:W-:Y:S02]  /*d2b0*/  P2R R49, PR, RZ, 0x1 ;  /* 0x00000001ff317803 */ /* 0x000fe40000000000 */
[CC--:B------:R-:W-:Y:S02]  /*d2c0*/  ISETP.GE.AND P0, PT, R6.reuse, R102.reuse, PT ;  /* 0x000000660600720c */ /* 0x0c0fe40003f06270 */
[C---:B------:R-:W-:Y:S01]  /*d2d0*/  HMMA.16816.F32 R28, R40.reuse, R108, R28 ;  /* 0x0000006c281c723c */ /* 0x040fe2000000181c */
[-C--:B------:R-:W-:Y:S02]  /*d2e0*/  ISETP.GE.AND P2, PT, R6, R103.reuse, PT ;  /* 0x000000670600720c */ /* 0x080fe40003f46270 */
[----:B------:R-:W-:Y:S02]  /*d2f0*/  IADD3 R6, R0, 0x10, RZ ;  /* 0x0000001000067810 */ /* 0x000fe40007ffe0ff */
[CC--:B------:R-:W-:Y:S02]  /*d300*/  ISETP.GE.AND P3, PT, R7.reuse, R102.reuse, PT ;  /* 0x000000660700720c */ /* 0x0c0fe40003f66270 */
[----:B------:R-:W-:Y:S01]  /*d310*/  ISETP.GE.AND P4, PT, R7, R103, PT ;  /* 0x000000670700720c */ /* 0x000fe20003f86270 */
[----:B--2---:R-:W-:Y:S01]  /*d320*/  HMMA.16816.F32 R64, R40, R84, R64 ;  /* 0x000000542840723c */ /* 0x004fe20000001840 */
[----:B------:R-:W-:-:S02]  /*d330*/  ISETP.GE.AND P5, PT, R6, R102, PT ;  /* 0x000000660600720c */ /* 0x000fc40003fa6270 */
[----:B------:R-:W-:-:S05]  /*d340*/  LOP3.LUT R4, R51, R120, RZ, 0xfc, !PT ;  /* 0x0000007833047212 */ /* 0x000fca00078efcff */
[C---:B------:R-:W-:Y:S01]  /*d350*/  HMMA.16816.F32 R60, R40.reuse, R86, R60 ;  /* 0x00000056283c723c */ /* 0x040fe2000000183c */
[----:B------:R-:W2:Y:S07]  /*d360*/  LDSM.16.M88.4 R84, [R140+0x1000] ;  /* 0x001000008c54783b */ /* 0x000eae0000000200 */
        /* <DEDUP_REMOVED lines=10> */
[----:B------:R-:W-:Y:S01]  /*d410*/  HMMA.16816.F32 R52, R40, R118, R52 ;  /* 0x000000762834723c */ /* 0x000fe20000001834 */
[----:B------:R-:W3:Y:S07]  /*d420*/  LDSM.16.M88.4 R40, [R140+0x1800] ;  /* 0x001800008c28783b */ /* 0x000eee0000000200 */
[C---:B----4-:R-:W-:Y:S08]  /*d430*/  HMMA.16816.F32 R36, R44.reuse, R132, R36 ;  /* 0x000000842c24723c */ /* 0x050ff00000001824 */
[C---:B------:R-:W-:Y:S08]  /*d440*/  HMMA.16816.F32 R112, R44.reuse, R134, R112 ;  /* 0x000000862c70723c */ /* 0x040ff00000001870 */
[C---:B-1----:R-:W-:Y:S07]  /*d450*/  HMMA.16816.F32 R28, R44.reuse, R32, R28 ;  /* 0x000000202c1c723c */ /* 0x042fee000000181c */
[----:B------:R-:W-:Y:S01]  /*d460*/  IADD3 R32, R0, 0x11, RZ ;  /* 0x0000001100207810 */ /* 0x000fe20007ffe0ff */
[----:B------:R-:W-:Y:S01]  /*d470*/  HMMA.16816.F32 R24, R44, R34, R24 ;  /* 0x000000222c18723c */ /* 0x000fe20000001818 */
[----:B------:R-:W-:-:S02]  /*d480*/  FSEL R92, R37, -INF , !P1 ;  /* 0xff800000255c7808 */ /* 0x000fc40004800000 */
[----:B------:R-:W-:Y:S02]  /*d490*/  ISETP.GE.AND P1, PT, R32, R102, PT ;  /* 0x000000662000720c */ /* 0x000fe40003f26270 */
[----:B------:R-:W-:-:S03]  /*d4a0*/  IADD3 R37, R0, 0x19, RZ ;  /* 0x0000001900257810 */ /* 0x000fc60007ffe0ff */
[----:B------:R-:W-:Y:S01]  /*d4b0*/  FSEL R90, R112, -INF , !P0 ;  /* 0xff800000705a7808 */ /* 0x000fe20004000000 */
[C---:B--2---:R-:W-:Y:S01]  /*d4c0*/  HMMA.16816.F32 R20, R44.reuse, R84, R20 ;  /* 0x000000542c14723c */ /* 0x044fe20000001814 */
[----:B------:R-:W-:Y:S02]  /*d4d0*/  FSEL R7, R114, -INF , !P2 ;  /* 0xff80000072077808 */ /* 0x000fe40005000000 */
[-C--:B------:R-:W-:Y:S02]  /*d4e0*/  ISETP.GE.AND P0, PT, R6, R103.reuse, PT ;  /* 0x000000670600720c */ /* 0x080fe40003f06270 */
[----:B------:R-:W-:Y:S02]  /*d4f0*/  ISETP.GE.AND P2, PT, R32, R103, PT ;  /* 0x000000672000720c */ /* 0x000fe40003f46270 */
[----:B------:R-:W-:Y:S01]  /*d500*/  IADD3 R6, R0, 0x18, RZ ;  /* 0x0000001800067810 */ /* 0x000fe20007ffe0ff */
[----:B------:R-:W1:Y:S01]  /*d510*/  LDSM.16.M88.4 R32, [R140+0x2000] ;  /* 0x002000008c20783b */ /* 0x000e620000000200 */
[----:B------:R-:W-:Y:S01]  /*d520*/  HMMA.16816.F32 R16, R44, R86, R16 ;  /* 0x000000562c10723c */ /* 0x000fe20000001810 */
[----:B------:R-:W-:-:S02]  /*d530*/  FSEL R88, R113, -INF , !P3 ;  /* 0xff80000071587808 */ /* 0x000fc40005800000 */
[C---:B------:R-:W-:Y:S02]  /*d540*/  ISETP.GE.AND P3, PT, R6.reuse, R102, PT ;  /* 0x000000660600720c */ /* 0x040fe40003f66270 */
[----:B------:R-:W-:Y:S02]  /*d550*/  FSEL R85, R115, -INF , !P4 ;  /* 0xff80000073557808 */ /* 0x000fe40006000000 */
[----:B------:R-:W-:Y:S01]  /*d560*/  ISETP.GE.AND P4, PT, R6, R103, PT ;  /* 0x000000670600720c */ /* 0x000fe20003f86270 */
[----:B---3--:R-:W-:Y:S01]  /*d570*/  HMMA.16816.F32 R12, R44, R40, R12 ;  /* 0x000000282c0c723c */ /* 0x008fe2000000180c */
[----:B------:R-:W-:Y:S02]  /*d580*/  FSEL R175, R30, -INF , !P0 ;  /* 0xff8000001eaf7808 */ /* 0x000fe40004000000 */
[----:B------:R-:W-:Y:S02]  /*d590*/  FSEL R84, R28, -INF , !P5 ;  /* 0xff8000001c547808 */ /* 0x000fe40006800000 */
[----:B------:R-:W-:-:S02]  /*d5a0*/  IADD3 R6, R0, 0x20, RZ ;  /* 0x0000002000067810 */ /* 0x000fc40007ffe0ff */
[----:B------:R-:W-:Y:S01]  /*d5b0*/  FSEL R30, R24, -INF , !P3 ;  /* 0xff800000181e7808 */ /* 0x000fe20005800000 */
[----:B------:R-:W-:Y:S01]  /*d5c0*/  HMMA.16816.F32 R8, R44, R42, R8 ;  /* 0x0000002a2c08723c */ /* 0x000fe20000001808 */
        /* <DEDUP_REMOVED lines=8> */
[----:B------:R-:W-:Y:S02]  /*d650*/  FSEL R91, R27, -INF , !P0 ;  /* 0xff8000001b5b7808 */ /* 0x000fe40004000000 */
[----:B------:R-:W-:Y:S02]  /*d660*/  FSEL R89, R26, -INF , !P4 ;  /* 0xff8000001a597808 */ /* 0x000fe40006000000 */
[----:B------:R-:W-:-:S02]  /*d670*/  ISETP.GE.AND P5, PT, R24, R102, PT ;  /* 0x000000661800720c */ /* 0x000fc40003fa6270 */
[-C--:B------:R-:W-:Y:S01]  /*d680*/  ISETP.GE.AND P0, PT, R24, R103.reuse, PT ;  /* 0x000000671800720c */ /* 0x080fe20003f06270 */
[C---:B-1----:R-:W-:Y:S01]  /*d690*/  HMMA.16816.F32 R80, R44.reuse, R32, R80 ;  /* 0x000000202c50723c */ /* 0x042fe20000001850 */
[----:B------:R-:W1:Y:S01]  /*d6a0*/  LDSM.16.M88.4 R24, [R140+0x2800] ;  /* 0x002800008c18783b */ /* 0x000e620000000200 */
[----:B------:R-:W-:Y:S02]  /*d6b0*/  IADD3 R29, R0, 0x21, RZ ;  /* 0x00000021001d7810 */ /* 0x000fe40007ffe0ff */
[----:B------:R-:W-:Y:S02]  /*d6c0*/  FSEL R130, R20, -INF , !P1 ;  /* 0xff80000014827808 */ /* 0x000fe40004800000 */
[C---:B------:R-:W-:Y:S02]  /*d6d0*/  ISETP.GE.AND P3, PT, R29.reuse, R102, PT ;  /* 0x000000661d00720c */ /* 0x040fe40003f66270 */
[----:B------:R-:W-:Y:S01]  /*d6e0*/  ISETP.GE.AND P4, PT, R29, R103, PT ;  /* 0x000000671d00720c */ /* 0x000fe20003f86270 */
[----:B------:R-:W-:Y:S01]  /*d6f0*/  HMMA.16816.F32 R76, R44, R34, R76 ;  /* 0x000000222c4c723c */ /* 0x000fe2000000184c */
        /* <DEDUP_REMOVED lines=8> */
[----:B------:R-:W-:Y:S02]  /*d780*/  IADD3 R20, R0, 0x30, RZ ;  /* 0x0000003000147810 */ /* 0x000fe40007ffe0ff */
[----:B------:R-:W-:Y:S02]  /*d790*/  FSEL R111, R18, -INF , !P0 ;  /* 0xff800000126f7808 */ /* 0x000fe40004000000 */
[C---:B------:R-:W-:Y:S02]  /*d7a0*/  ISETP.GE.AND P1, PT, R16.reuse, R102, PT ;  /* 0x000000661000720c */ /* 0x040fe40003f26270 */
[----:B------:R-:W-:Y:S02]  /*d7b0*/  ISETP.GE.AND P2, PT, R16, R103, PT ;  /* 0x000000671000720c */ /* 0x000fe40003f46270 */
[----:B------:R-:W2:Y:S01]  /*d7c0*/  LDSM.16.M88.4 R16, [R140+0x3000] ;  /* 0x003000008c10783b */ /* 0x000ea20000000200 */
[----:B------:R-:W-:-:S02]  /*d7d0*/  FSEL R132, R21, -INF , !P3 ;  /* 0xff80000015847808 */ /* 0x000fc40005800000 */
[----:B------:R-:W-:Y:S02]  /*d7e0*/  FSEL R139, R23, -INF , !P4 ;  /* 0xff800000178b7808 */ /* 0x000fe40006000000 */
[C---:B------:R-:W-:Y:S02]  /*d7f0*/  ISETP.GE.AND P3, PT, R20.reuse, R102, PT ;  /* 0x000000661400720c */ /* 0x040fe40003f66270 */
[----:B------:R-:W-:Y:S01]  /*d800*/  ISETP.GE.AND P4, PT, R20, R103, PT ;  /* 0x000000671400720c */ /* 0x000fe20003f86270 */
[----:B-1----:R-:W-:Y:S01]  /*d810*/  HMMA.16816.F32 R72, R44, R24, R72 ;  /* 0x000000182c48723c */ /* 0x002fe20000001848 */
[----:B------:R-:W-:Y:S02]  /*d820*/  IADD3 R20, R0, 0x39, RZ ;  /* 0x0000003900147810 */ /* 0x000fe40007ffe0ff */
[----:B------:R-:W-:Y:S02]  /*d830*/  FSEL R106, R12, -INF , !P3 ;  /* 0xff8000000c6a7808 */ /* 0x000fe40005800000 */
[----:B------:R-:W-:-:S02]  /*d840*/  FSEL R113, R14, -INF , !P4 ;  /* 0xff8000000e717808 */ /* 0x000fc40006000000 */
[C---:B------:R-:W-:Y:S01]  /*d850*/  ISETP.GE.AND P3, PT, R20.reuse, R102, PT ;  /* 0x000000661400720c */ /* 0x040fe20003f66270 */
[----:B------:R-:W-:Y:S01]  /*d860*/  HMMA.16816.F32 R68, R44, R26, R68 ;  /* 0x0000001a2c44723c */ /* 0x000fe20000001844 */
[----:B------:R-:W-:Y:S02]  /*d870*/  ISETP.GE.AND P4, PT, R20, R103, PT ;  /* 0x000000671400720c */ /* 0x000fe40003f86270 */
[----:B------:R-:W-:Y:S02]  /*d880*/  FSEL R110, R8, -INF , !P1 ;  /* 0xff800000086e7808 */ /* 0x000fe40004800000 */
[----:B------:R-:W-:Y:S02]  /*d890*/  FSEL R133, R10, -INF , !P2 ;  /* 0xff8000000a857808 */ /* 0x000fe40005000000 */
[----:B------:R-:W-:Y:S02]  /*d8a0*/  FSEL R120, R9, -INF , !P3 ;  /* 0xff80000009787808 */ /* 0x000fe40005800000 */
[----:B------:R-:W-:-:S02]  /*d8b0*/  FSEL R131, R11, -INF , !P4 ;  /* 0xff8000000b837808 */ /* 0x000fc40006000000 */
[----:B------:R-:W1:Y:S01]  /*d8c0*/  LDSM.16.M88.4 R8, [R140+0x3800] ;  /* 0x003800008c08783b */ /* 0x000e620000000200 */
[----:B------:R-:W-:Y:S01]  /*d8d0*/  IADD3 R21, R0, 0x31, RZ ;  /* 0x0000003100157810 */ /* 0x000fe20007ffe0ff */
[----:B------:R-:W-:-:S04]  /*d8e0*/  DEPBAR.LE SB0, 0x0 ;  /* 0x000080000000791a */ /* 0x000fc80000000000 */
[----:B------:R-:W-:Y:S01]  /*d8f0*/  BAR.SYNC.DEFER_BLOCKING 0x0 ;  /* 0x0000000000007b1d */ /* 0x000fe20000010000 */
[C---:B------:R-:W-:Y:S02]  /*d900*/  ISETP.GE.AND P5, PT, R21.reuse, R102, PT ;  /* 0x000000661500720c */ /* 0x040fe40003fa6270 */
[----:B------:R-:W-:Y:S02]  /*d910*/  ISETP.GE.AND P0, PT, R21, R103, PT ;  /* 0x000000671500720c */ /* 0x000fe40003f06270 */
[----:B------:R-:W-:Y:S02]  /*d920*/  FSEL R108, R13, -INF , !P5 ;  /* 0xff8000000d6c7808 */ /* 0x000fe40006800000 */
[C---:B------:R-:W-:Y:S01]  /*d930*/  IADD3 R12, R0.reuse, 0x40, RZ ;  /* 0x00000040000c7810 */ /* 0x040fe20007ffe0ff */
[----:B--2---:R-:W-:Y:S01]  /*d940*/  HMMA.16816.F32 R60, R44, R18, R60 ;  /* 0x000000122c3c723c */ /* 0x004fe2000000183c */
[----:B------:R-:W-:Y:S02]  /*d950*/  IADD3 R13, R0, 0x41, RZ ;  /* 0x00000041000d7810 */ /* 0x000fe40007ffe0ff */
        /* <DEDUP_REMOVED lines=9> */
[CC--:B------:R-:W-:Y:S02]  /*d9f0*/  ISETP.GE.AND P3, PT, R12.reuse, R102.reuse, PT ;  /* 0x000000660c00720c */ /* 0x0c0fe40003f66270 */
[-C--:B------:R-:W-:Y:S02]  /*da00*/  ISETP.GE.AND P4, PT, R12, R103.reuse, PT ;  /* 0x000000670c00720c */ /* 0x080fe40003f86270 */
[C---:B------:R-:W-:Y:S01]  /*da10*/  ISETP.GE.AND P5, PT, R13.reuse, R102, PT ;  /* 0x000000660d00720c */ /* 0x040fe20003fa6270 */
[----:B-1----:R-:W-:Y:S01]  /*da20*/  HMMA.16816.F32 R56, R44, R8, R56 ;  /* 0x000000082c38723c */ /* 0x002fe20000001838 */
        /* <DEDUP_REMOVED lines=11> */
[----:B------:R-:W-:Y:S01]  /*dae0*/  HMMA.16816.F32 R12, R44, R16, R64 ;  /* 0x000000102c0c723c */ /* 0x000fe20000001840 */
[----:B------:R-:W-:Y:S02]  /*daf0*/  IADD3 R20, R0, 0x58, RZ ;  /* 0x0000005800147810 */ /* 0x000fe40007ffe0ff */
[----:B------:R-:W-:-:S02]  /*db00*/  FSEL R22, R72, -INF , !P1 ;  /* 0xff80000048167808 */ /* 0x000fc40004800000 */
[----:B------:R-:W-:Y:S02]  /*db10*/  ISETP.GE.AND P1, PT, R20, R103, PT ;  /* 0x000000671400720c */ /* 0x000fe40003f26270 */
[C---:B------:R-:W-:Y:S02]  /*db20*/  IADD3 R16, R0.reuse, 0x59, RZ ;  /* 0x0000005900107810 */ /* 0x040fe40007ffe0ff */
[----:B------:R-:W-:Y:S02]  /*db30*/  IADD3 R17, R0, 0x61, RZ ;  /* 0x0000006100117810 */ /* 0x000fe40007ffe0ff */
[----:B------:R-:W-:Y:S02]  /*db40*/  FSEL R118, R77, -INF , !P5 ;  /* 0xff8000004d767808 */ /* 0x000fe40006800000 */
[----:B------:R-:W-:Y:S02]  /*db50*/  FSEL R115, R79, -INF , !P0 ;  /* 0xff8000004f737808 */ /* 0x000fe40004000000 */
[----:B------:R-:W-:-:S02]  /*db60*/  FSEL R23, R74, -INF , !P2 ;  /* 0xff8000004a177808 */ /* 0x000fc40005000000 */
        /* <DEDUP_REMOVED lines=8> */
[C---:B------:R-:W-:Y:S02]  /*dbf0*/  ISETP.GE.AND P4, PT, R16.reuse, R102, PT ;  /* 0x000000661000720c */ /* 0x040fe40003f86270 */
[-C--:B------:R-:W-:Y:S02]  /*dc00*/  ISETP.GE.AND P6, PT, R16, R103.reuse, PT ;  /* 0x000000671000720c */ /* 0x080fe40003fc6270 */
[----:B------:R-:W-:Y:S02]  /*dc10*/  ISETP.GE.AND P5, PT, R17, R103, PT ;  /* 0x000000671100720c */ /* 0x000fe40003fa6270 */
[----:B------:R-:W-:-:S02]  /*dc20*/  P2R R17, PR, RZ, 0x2 ;  /* 0x00000002ff117803 */ /* 0x000fc40000000000 */
[----:B------:R-:W-:Y:S02]  /*dc30*/  IADD3 R16, R0, 0x68, RZ ;  /* 0x0000006800107810 */ /* 0x000fe40007ffe0ff */
[----:B------:R-:W-:Y:S02]  /*dc40*/  FSEL R20, R73, -INF , !P3 ;  /* 0xff80000049147808 */ /* 0x000fe40005800000 */
[----:B------:R-:W-:Y:S02]  /*dc50*/  FSEL R105, R71, -INF , !P0 ;  /* 0xff80000047697808 */ /* 0x000fe40004000000 */
[----:B------:R-:W-:Y:S02]  /*dc60*/  ISETP.NE.AND P0, PT, R17, RZ, PT ;  /* 0x000000ff1100720c */ /* 0x000fe40003f05270 */
[----:B------:R-:W-:Y:S02]  /*dc70*/  ISETP.GE.AND P3, PT, R16, R102, PT ;  /* 0x000000661000720c */ /* 0x000fe40003f66270 */
[----:B------:R-:W-:-:S02]  /*dc80*/  IADD3 R8, R0, 0x69, RZ ;  /* 0x0000006900087810 */ /* 0x000fc40007ffe0ff */
[----:B------:R-:W-:Y:S02]  /*dc90*/  IADD3 R9, R0, 0x70, RZ ;  /* 0x0000007000097810 */ /* 0x000fe40007ffe0ff */
[----:B------:R-:W-:Y:S02]  /*dca0*/  FSEL R51, R12, -INF , !P4 ;  /* 0xff8000000c337808 */ /* 0x000fe40006000000 */
[----:B------:R-:W-:Y:S02]  /*dcb0*/  ISETP.NE.AND P4, PT, R49, RZ, PT ;  /* 0x000000ff3100720c */ /* 0x000fe40003f85270 */
[----:B------:R-:W-:Y:S02]  /*dcc0*/  ISETP.GE.AND P1, PT, R16, R103, PT ;  /* 0x000000671000720c */ /* 0x000fe40003f26270 */
[----:B------:R-:W-:Y:S02]  /*dcd0*/  FSEL R66, R69, -INF , !P2 ;  /* 0xff80000045427808 */ /* 0x000fe40005000000 */
[----:B------:R-:W-:-:S02]  /*dce0*/  FSEL R49, R14, -INF , !P6 ;  /* 0xff8000000e317808 */ /* 0x000fc40007000000 */
[----:B------:R-:W-:Y:S02]  /*dcf0*/  FSEL R50, R13, -INF , !P0 ;  /* 0xff8000000d327808 */ /* 0x000fe40004000000 */
[----:B------:R-:W-:Y:S02]  /*dd00*/  FSEL R42, R60, -INF , !P3 ;  /* 0xff8000003c2a7808 */ /* 0x000fe40005800000 */
[----:B------:R-:W-:Y:S02]  /*dd10*/  IADD3 R12, R0, 0x71, RZ ;  /* 0x00000071000c7810 */ /* 0x000fe40007ffe0ff */
[CC--:B------:R-:W-:Y:S02]  /*dd20*/  ISETP.GE.AND P2, PT, R8.reuse, R102.reuse, PT ;  /* 0x000000660800720c */ /* 0x0c0fe40003f46270 */
[----:B------:R-:W-:Y:S02]  /*dd30*/  ISETP.GE.AND P0, PT, R8, R103, PT ;  /* 0x000000670800720c */ /* 0x000fe40003f06270 */
[----:B------:R-:W-:-:S02]  /*dd40*/  ISETP.GE.AND P6, PT, R9, R102, PT ;  /* 0x000000660900720c */ /* 0x000fc40003fc6270 */
[-C--:B------:R-:W-:Y:S02]  /*dd50*/  ISETP.GE.AND P3, PT, R9, R103.reuse, PT ;  /* 0x000000670900720c */ /* 0x080fe40003f66270 */
[----:B------:R-:W-:Y:S01]  /*dd60*/  HMMA.16816.F32 R8, R44, R10, R52 ;  /* 0x0000000a2c08723c */ /* 0x000fe20000001834 */
[----:B------:R-:W-:Y:S02]  /*dd70*/  FSEL R37, R15, -INF , !P5 ;  /* 0xff8000000f257808 */ /* 0x000fe40006800000 */
[----:B------:R-:W-:Y:S02]  /*dd80*/  ISETP.GE.AND P5, PT, R12, R102, PT ;  /* 0x000000660c00720c */ /* 0x000fe40003fa6270 */
[----:B------:R-:W-:Y:S02]  /*dd90*/  FSEL R40, R56, -INF , !P6 ;  /* 0xff80000038287808 */ /* 0x000fe40007000000 */
[----:B------:R-:W-:Y:S02]  /*dda0*/  FSEL R45, R62, -INF , !P1 ;  /* 0xff8000003e2d7808 */ /* 0x000fe40004800000 */
[----:B------:R-:W-:-:S02]  /*ddb0*/  ISETP.GE.AND P1, PT, R12, R103, PT ;  /* 0x000000670c00720c */ /* 0x000fc40003f26270 */
[----:B------:R-:W-:Y:S02]  /*ddc0*/  FSEL R52, R61, -INF , !P2 ;  /* 0xff8000003d347808 */ /* 0x000fe40005000000 */
[----:B------:R-:W-:Y:S02]  /*ddd0*/  P2R R12, PR, RZ, 0x2 ;  /* 0x00000002ff0c7803 */ /* 0x000fe40000000000 */
[----:B------:R-:W-:Y:S02]  /*dde0*/  FSEL R43, R63, -INF , !P0 ;  /* 0xff8000003f2b7808 */ /* 0x000fe40004000000 */
[----:B------:R-:W-:Y:S02]  /*ddf0*/  ISETP.NE.AND P6, PT, R12, RZ, PT ;  /* 0x000000ff0c00720c */ /* 0x000fe40003fc5270 */
[----:B------:R-:W-:Y:S02]  /*de00*/  IADD3 R14, R0, 0x78, RZ ;  /* 0x00000078000e7810 */ /* 0x000fe40007ffe0ff */
[----:B------:R-:W-:-:S02]  /*de10*/  FSEL R29, R59, -INF , !P6 ;  /* 0xff8000003b1d7808 */ /* 0x000fc40007000000 */
[----:B------:R-:W-:Y:S02]  /*de20*/  ISETP.GT.AND P6, PT, R172, R159, PT ;  /* 0x0000009fac00720c */ /* 0x000fe40003fc4270 */
[C---:B------:R-:W-:Y:S02]  /*de30*/  ISETP.GE.AND P0, PT, R0.reuse, R102, PT ;  /* 0x000000660000720c */ /* 0x040fe40003f06270 */
        /* <DEDUP_REMOVED lines=74> */
[----:B------:R-:W-:Y:S05]  /*e2e0*/  BRA `(.L_x_5933) ;  /* 0x0000003000007947 */ /* 0x000fea0003800000 */
.L_x_5932:
[----:B------:R-:W-:-:S05]  /*e2f0*/  IMAD.MOV.U32 R10, RZ, RZ, c[0x0][0x198] ;  /* 0x00006600ff0a7624 */ /* 0x000fca00078e00ff */
[----:B------:R-:W-:-:S04]  /*e300*/  LEA R10, -R10, RZ, 0x7 ;  /* 0x000000ff0a0a7211 */ /* 0x000fc800078e39ff */
[----:B------:R-:W-:Y:S02]  /*e310*/  SHF.R.S32.HI R15, RZ, 0x1f, R10 ;  /* 0x0000001fff0f7819 */ /* 0x000fe4000001140a */
.L_x_5933:
        /* <DEDUP_REMOVED lines=9> */
[C---:B------:R-:W-:Y:S01]  /*e3b0*/  @!P0 LEA R46, P2, R19.reuse, c[0x0][0x168], 0x1 ;  /* 0x00005a00132e8a11 */ /* 0x040fe200078408ff */
[----:B------:R-:W-:Y:S02]  /*e3c0*/  @!P0 IMAD.MOV.U32 R11, RZ, RZ, c[0x0][0x198] ;  /* 0x00006600ff0b8624 */ /* 0x000fe400078e00ff */
[----:B------:R-:W-:Y:S01]  /*e3d0*/  @!P0 IMAD.WIDE.U32 R26, R26, 0x50, R8 ;  /* 0x000000501a1a8825 */ /* 0x000fe200078e0008 */
[----:B------:R-:W-:-:S02]  /*e3e0*/  @!P0 LEA.HI.X R47, R19, c[0x0][0x16c], R0, 0x1, P2 ;  /* 0x00005b00132f8a11 */ /* 0x000fc400010f0c00 */
[CC--:B------:R-:W-:Y:S01]  /*e3f0*/  @!P0 LEA R17, P1, R11.reuse, R126.reuse, 0x5 ;  /* 0x0000007e0b118211 */ /* 0x0c0fe200078228ff */
[----:B------:R-:W-:Y:S01]  /*e400*/  @!P0 IMAD.WIDE.U32 R34, R34, 0x60, R8 ;  /* 0x0000006022228825 */ /* 0x000fe200078e0008 */
[----:B------:R-:W-:-:S03]  /*e410*/  @!P0 LEA R19, P2, R11, R126, 0x6 ;  /* 0x0000007e0b138211 */ /* 0x000fc600078430ff */
[----:B------:R-:W-:Y:S02]  /*e420*/  @!P0 IMAD.MOV.U32 R9, RZ, RZ, c[0x0][0x19c] ;  /* 0x00006700ff098624 */ /* 0x000fe400078e00ff */
[----:B------:R-:W-:Y:S02]  /*e430*/  @!P0 IMAD.MOV.U32 R2, RZ, RZ, c[0x0][0x19c] ;  /* 0x00006700ff028624 */ /* 0x000fe400078e00ff */
[----:B------:R-:W-:Y:S01]  /*e440*/  @!P0 IMAD.MOV.U32 R55, RZ, RZ, c[0x0][0x198] ;  /* 0x00006600ff378624 */ /* 0x000fe200078e00ff */
[CCC-:B------:R-:W-:Y:S01]  /*e450*/  @!P0 LEA.HI.X R14, R11.reuse, R129.reuse, R9.reuse, 0x5, P1 ;  /* 0x000000810b0e8211 */ /* 0x1c0fe200008f2c09 */
[----:B------:R-:W-:Y:S01]  /*e460*/  @!P0 IMAD.MOV.U32 R128, RZ, RZ, R126 ;  /* 0x000000ffff808224 */ /* 0x000fe200078e007e */
[----:B------:R-:W-:Y:S01]  /*e470*/  @!P0 IADD3 R18, P1, R10, R26, RZ ;  /* 0x0000001a0a128210 */ /* 0x000fe20007f3e0ff */
[----:B------:R-:W-:Y:S01]  /*e480*/  @!P0 IMAD R2, R2, 0x50, RZ ;  /* 0x0000005002028824 */ /* 0x000fe200078e02ff */
[----:B------:R-:W-:Y:S01]  /*e490*/  @!P0 LEA.HI.X R26, R11, R129, R9, 0x6, P2 ;  /* 0x000000810b1a8211 */ /* 0x000fe200010f3409 */
[----:B------:R-:W-:Y:S01]  /*e4a0*/  @!P0 IMAD.MOV.U32 R0, RZ, RZ, c[0x0][0x19c] ;  /* 0x00006700ff008624 */ /* 0x000fe200078e00ff */
[----:B------:R-:W-:Y:S01]  /*e4b0*/  @!P0 IADD3 R17, P2, R10, R17, RZ ;  /* 0x000000110a118210 */ /* 0x000fe20007f5e0ff */
[----:B------:R-:W-:Y:S01]  /*e4c0*/  @!P0 IMAD.WIDE.U32 R54, R55, 0x30, R128 ;  /* 0x0000003037368825 */ /* 0x000fe200078e0080 */
[----:B------:R-:W-:-:S02]  /*e4d0*/  @!P0 IADD3.X R11, R15, R27, R2, P1, !PT ;  /* 0x0000001b0f0b8210 */ /* 0x000fc40000ffe402 */
[C---:B------:R-:W-:Y:S01]  /*e4e0*/  @!P0 IADD3 R2, P1, R10.reuse, R34, RZ ;  /* 0x000000220a028210 */ /* 0x040fe20007f3e0ff */
[----:B------:R-:W-:Y:S01]  /*e4f0*/  @!P0 IMAD.MOV.U32 R8, RZ, RZ, c[0x0][0x19c] ;  /* 0x00006700ff088624 */ /* 0x000fe200078e00ff */
[----:B------:R-:W-:Y:S01]  /*e500*/  @!P0 IADD3 R16, P3, R10, R54, RZ ;  /* 0x000000360a108210 */ /* 0x000fe20007f7e0ff */
[----:B------:R-:W-:Y:S01]  /*e510*/  @!P0 IMAD R0, R0, 0x60, RZ ;  /* 0x0000006000008824 */ /* 0x000fe200078e02ff */
[----:B------:R-:W-:Y:S01]  /*e520*/  @!P0 LEA R54, P4, R10, R170, 0x1 ;  /* 0x000000aa0a368211 */ /* 0x000fe200078808ff */
[----:B------:R-:W-:Y:S02]  /*e530*/  @!P0 IMAD R8, R8, 0x30, RZ ;  /* 0x0000003008088824 */ /* 0x000fe400078e02ff */
[C---:B------:R-:W-:Y:S01]  /*e540*/  @!P0 IMAD.X R14, R15.reuse, 0x1, R14, P2 ;  /* 0x000000010f0e8824 */ /* 0x040fe200010e060e */
[C---:B------:R-:W-:Y:S02]  /*e550*/  @!P0 IADD3.X R35, R15.reuse, R0, R35, P1, !PT ;  /* 0x000000000f238210 */ /* 0x040fe40000ffe423 */
[----:B------:R-:W-:-:S02]  /*e560*/  @!P0 IADD3.X R9, R15, R55, R8, P3, !PT ;  /* 0x000000370f098210 */ /* 0x000fc40001ffe408 */
        /* <DEDUP_REMOVED lines=62> */
.L_x_5935:
[----:B------:R-:W-:Y:S05]  /*e950*/  BSYNC B0 ;  /* 0x0000000000007941 */ /* 0x000fea0003800000 */
.L_x_5934:
[----:B------:R-:W0:Y:S01]  /*e960*/  LDGDEPBAR ;  /* 0x00000000000079af */ /* 0x000e220000000000 */
[----:B------:R-:W-:-:S04]  /*e970*/  LEA R170, P0, R10, R170, 0x1 ;  /* 0x000000aa0aaa7211 */ /* 0x000fc800078008ff */
[----:B------:R-:W-:Y:S02]  /*e980*/  LEA.HI.X R171, R10, R171, R15, 0x1, P0 ;  /* 0x000000ab0aab7211 */ /* 0x000fe400000f0c0f */
.L_x_5931:
        /* <DEDUP_REMOVED lines=70> */
[----:B------:R-:W-:Y:S01]  /*edf0*/  LDSM.16.MT88.4 R16, [R152+0x6800] ;  /* 0x006800009810783b */ /* 0x000fe20000004200 */
[----:B-1----:R-:W-:Y:S02]  /*ee00*/  FMNMX.FTZ R11, R0, R11, !PT ;  /* 0x0000000b000b7209 */ /* 0x002fe40007810000 */
[----:B--2---:R-:W-:-:S03]  /*ee10*/  FMNMX.FTZ R9, R8, R9, !PT ;  /* 0x0000000908097209 */ /* 0x004fc60007810000 */
[----:B------:R-:W1:Y:S04]  /*ee20*/  SHFL.BFLY PT, R2, R11, 0x1, 0x1f ;  /* 0x0c201f000b027f89 */ /* 0x000e6800000e0000 */
[----:B------:R-:W2:Y:S01]  /*ee30*/  SHFL.BFLY PT, R0, R9, 0x1, 0x1f ;  /* 0x0c201f0009007f89 */ /* 0x000ea200000e0000 */
[----:B-1----:R-:W-:-:S04]  /*ee40*/  FMNMX.FTZ R2, R11, R2, !PT ;  /* 0x000000020b027209 */ /* 0x002fc80007810000 */
[C---:B------:R-:W-:Y:S01]  /*ee50*/  FSETP.NEU.FTZ.AND P0, PT, R2.reuse, -INF , PT ;  /* 0xff8000000200780b */ /* 0x040fe20003f1d000 */
[----:B------:R-:W-:Y:S01]  /*ee60*/  FMUL.FTZ R53, R2, c[0x0][0x23c] ;  /* 0x00008f0002357a20 */ /* 0x000fe20000410000 */
[----:B--2---:R-:W-:Y:S02]  /*ee70*/  FMNMX.FTZ R0, R9, R0, !PT ;  /* 0x0000000009007209 */ /* 0x004fe40007810000 */
[----:B------:R-:W-:Y:S02]  /*ee80*/  LDSM.16.MT88.4 R8, [R149+0x6800] ;  /* 0x006800009508783b */ /* 0x000fe40000004200 */
[----:B------:R-:W-:Y:S01]  /*ee90*/  FSEL R53, R53, RZ, P0 ;  /* 0x000000ff35357208 */ /* 0x000fe20000000000 */
[C---:B------:R-:W-:Y:S01]  /*eea0*/  FMUL.FTZ R26, R0.reuse, c[0x0][0x23c] ;  /* 0x00008f00001a7a20 */ /* 0x040fe20000410000 */
[----:B------:R-:W-:-:S03]  /*eeb0*/  FSETP.NEU.FTZ.AND P0, PT, R0, -INF , PT ;  /* 0xff8000000000780b */ /* 0x000fc60003f1d000 */
[--C-:B------:R-:W-:Y:S01]  /*eec0*/  FFMA.FTZ R54, R92, c[0x0][0x23c], -R53.reuse ;  /* 0x00008f005c367a23 */ /* 0x100fe20000010835 */
[----:B------:R-:W-:Y:S01]  /*eed0*/  FSEL R26, R26, RZ, P0 ;  /* 0x000000ff1a1a7208 */ /* 0x000fe20000000000 */
[----:B------:R-:W1:Y:S01]  /*eee0*/  LDSM.16.MT88.4 R92, [R150+0x6000] ;  /* 0x00600000965c783b */ /* 0x000e620000004200 */
[--C-:B------:R-:W-:Y:S02]  /*eef0*/  FFMA.FTZ R59, R36, c[0x0][0x23c], -R53.reuse ;  /* 0x00008f00243b7a23 */ /* 0x100fe40000010835 */
[--C-:B------:R-:W-:Y:S01]  /*ef00*/  FFMA.FTZ R47, R90, c[0x0][0x23c], -R53.reuse ;  /* 0x00008f005a2f7a23 */ /* 0x100fe20000010835 */
[----:B------:R-:W-:Y:S01]  /*ef10*/  MUFU.EX2 R54, R54 ;  /* 0x0000003600367308 */ /* 0x000fe20000000800 */
[----:B------:R-:W-:Y:S02]  /*ef20*/  FFMA.FTZ R44, R88, c[0x0][0x23c], -R53 ;  /* 0x00008f00582c7a23 */ /* 0x000fe40000010835 */
[--C-:B------:R-:W-:Y:S02]  /*ef30*/  FFMA.FTZ R57, R12, c[0x0][0x23c], -R26.reuse ;  /* 0x00008f000c397a23 */ /* 0x100fe4000001081a */
[----:B------:R-:W-:-:S02]  /*ef40*/  FFMA.FTZ R46, R13, c[0x0][0x23c], -R26 ;  /* 0x00008f000d2e7a23 */ /* 0x000fc4000001081a */
[--C-:B------:R-:W-:Y:S01]  /*ef50*/  FFMA.FTZ R55, R7, c[0x0][0x23c], -R26.reuse ;  /* 0x00008f0007377a23 */ /* 0x100fe2000001081a */
[----:B------:R-:W2:Y:S01]  /*ef60*/  MUFU.EX2 R59, R59 ;  /* 0x0000003b003b7308 */ /* 0x000ea20000000800 */
[----:B------:R-:W-:Y:S01]  /*ef70*/  FFMA.FTZ R34, R85, c[0x0][0x23c], -R26 ;  /* 0x00008f0055227a23 */ /* 0x000fe2000001081a */
[----:B------:R-:W-:Y:S01]  /*ef80*/  LDSM.16.MT88.4 R12, [R150+0x6800] ;  /* 0x00680000960c783b */ /* 0x000fe20000004200 */
[--C-:B------:R-:W-:Y:S02]  /*ef90*/  FFMA.FTZ R27, R6, c[0x0][0x23c], -R53.reuse ;  /* 0x00008f00061b7a23 */ /* 0x100fe40000010835 */
[--C-:B------:R-:W-:Y:S01]  /*efa0*/  FFMA.FTZ R35, R84, c[0x0][0x23c], -R53.reuse ;  /* 0x00008f0054237a23 */ /* 0x100fe20000010835 */
[----:B------:R-:W3:Y:S01]  /*efb0*/  LDSM.16.MT88.4 R4, [R148+0x6000] ;  /* 0x006000009404783b */ /* 0x000ee20000004200 */
[--C-:B------:R-:W-:Y:S01]  /*efc0*/  FFMA.FTZ R32, R30, c[0x0][0x23c], -R53.reuse ;  /* 0x00008f001e207a23 */ /* 0x100fe20000010835 */
[----:B------:R-:W-:Y:S01]  /*efd0*/  MUFU.EX2 R47, R47 ;  /* 0x0000002f002f7308 */ /* 0x000fe20000000800 */
[----:B------:R-:W-:-:S02]  /*efe0*/  FFMA.FTZ R28, R28, c[0x0][0x23c], -R53 ;  /* 0x00008f001c1c7a23 */ /* 0x000fc40000010835 */
[--C-:B------:R-:W-:Y:S02]  /*eff0*/  FFMA.FTZ R36, R175, c[0x0][0x23c], -R26.reuse ;  /* 0x00008f00af247a23 */ /* 0x100fe4000001081a */
[--C-:B------:R-:W-:Y:S02]  /*f000*/  FFMA.FTZ R31, R31, c[0x0][0x23c], -R26.reuse ;  /* 0x00008f001f1f7a23 */ /* 0x100fe4000001081a */
[--C-:B------:R-:W-:Y:S01]  /*f010*/  FFMA.FTZ R30, R89, c[0x0][0x23c], -R26.reuse ;  /* 0x00008f00591e7a23 */ /* 0x100fe2000001081a */
[----:B------:R-:W4:Y:S01]  /*f020*/  MUFU.EX2 R44, R44 ;  /* 0x0000002c002c7308 */ /* 0x000f220000000800 */
[----:B--2---:R-:W-:Y:S01]  /*f030*/  F2FP.PACK_AB R84, R54, R59 ;  /* 0x0000003b3654723e */ /* 0x004fe200000000ff */
        /* <DEDUP_REMOVED lines=43> */
[----:B------:R-:W-:Y:S01]  /*f2f0*/  LDSM.16.MT88.4 R20, [R152+0x8800] ;  /* 0x008800009814783b */ /* 0x000fe20000004200 */
[----:B------:R-:W-:Y:S02]  /*f300*/  FFMA.FTZ R66, R66, c[0x0][0x23c], -R53 ;  /* 0x00008f0042427a23 */ /* 0x000fe40000010835 */
[C---:B------:R-:W-:Y:S01]  /*f310*/  HMMA.16816.F32 R96, R84.reuse, R68, RZ ;  /* 0x000000445460723c */ /* 0x040fe200000018ff */
[--C-:B------:R-:W-:Y:S01]  /*f320*/  FFMA.FTZ R107, R107, c[0x0][0x23c], -R26.reuse ;  /* 0x00008f006b6b7a23 */ /* 0x100fe2000001081a */
[----:B------:R-:W-:Y:S01]  /*f330*/  MUFU.EX2 R36, R36 ;  /* 0x0000002400247308 */ /* 0x000fe20000000800 */
[--C-:B------:R-:W-:Y:S02]  /*f340*/  FFMA.FTZ R105, R105, c[0x0][0x23c], -R26.reuse ;  /* 0x00008f0069697a23 */ /* 0x100fe4000001081a */
[----:B------:R-:W-:Y:S02]  /*f350*/  FFMA.FTZ R49, R49, c[0x0][0x23c], -R26 ;  /* 0x00008f0031317a23 */ /* 0x000fe4000001081a */
[----:B------:R-:W-:Y:S01]  /*f360*/  FADD.FTZ R54, R59, R54 ;  /* 0x000000363b367221 */ /* 0x000fe20000010000 */
[----:B------:R-:W-:Y:S01]  /*f370*/  HMMA.16816.F32 R76, R84, R80, RZ ;  /* 0x00000050544c723c */ /* 0x000fe200000018ff */
[----:B------:R-:W-:Y:S01]  /*f380*/  FADD.FTZ R46, R57, R46 ;  /* 0x0000002e392e7221 */ /* 0x000fe20000010000 */
[----:B------:R-:W1:Y:S01]  /*f390*/  MUFU.EX2 R31, R31 ;  /* 0x0000001f001f7308 */ /* 0x000e620000000800 */
[----:B------:R-:W-:-:S02]  /*f3a0*/  FADD.FTZ R47, R47, R54 ;  /* 0x000000362f2f7221 */ /* 0x000fc40000010000 */
[----:B------:R-:W-:Y:S02]  /*f3b0*/  FADD.FTZ R55, R55, R46 ;  /* 0x0000002e37377221 */ /* 0x000fe40000010000 */
[----:B------:R-:W-:Y:S01]  /*f3c0*/  FADD.FTZ R44, R44, R47 ;  /* 0x0000002f2c2c7221 */ /* 0x000fe20000010000 */
[C---:B------:R-:W-:Y:S01]  /*f3d0*/  HMMA.16816.F32 R68, R84.reuse, R70, RZ ;  /* 0x000000465444723c */ /* 0x040fe200000018ff */
[----:B------:R-:W-:Y:S01]  /*f3e0*/  FADD.FTZ R55, R34, R55 ;  /* 0x0000003722377221 */ /* 0x000fe20000010000 */
        /* <DEDUP_REMOVED lines=10> */
[----:B--2---:R-:W-:Y:S01]  /*f490*/  F2FP.PACK_AB R4, R28, R35 ;  /* 0x000000231c04723e */ /* 0x004fe200000000ff */
[----:B------:R-:W-:Y:S01]  /*f4a0*/  HMMA.16816.F32 R84, R84, R6, RZ ;  /* 0x000000065454723c */ /* 0x000fe200000018ff */
[----:B-1----:R-:W-:Y:S01]  /*f4b0*/  F2FP.PACK_AB R5, R31, R36 ;  /* 0x000000241f05723e */ /* 0x002fe200000000ff */
        /* <DEDUP_REMOVED lines=107> */
[----:B------:R-:W-:-:S07]  /*fb70*/  FADD.FTZ R129, R112, R129 ;  /* 0x0000008170817221 */ /* 0x000fce0000010000 */
[C---:B------:R-:W-:Y:S01]  /*fb80*/  HMMA.16816.F32 R80, R4.reuse, R10, R80 ;  /* 0x0000000a0450723c */ /* 0x040fe20000001850 */
[----:B------:R-:W-:Y:S07]  /*fb90*/  LDSM.16.MT88.4 R8, [R148+0x8800] ;  /* 0x008800009408783b */ /* 0x000fee0000004200 */
[C---:B------:R-:W-:Y:S08]  /*fba0*/  HMMA.16816.F32 R96, R4.reuse, R16, R96 ;  /* 0x000000100460723c */ /* 0x040ff00000001860 */
[C---:B--2---:R-:W-:Y:S08]  /*fbb0*/  HMMA.16816.F32 R72, R4.reuse, R12, R72 ;  /* 0x0000000c0448723c */ /* 0x044ff00000001848 */
[C---:B------:R-:W-:Y:S01]  /*fbc0*/  HMMA.16816.F32 R92, R4.reuse, R14, R92 ;  /* 0x0000000e045c723c */ /* 0x040fe2000000185c */
[----:B------:R-:W2:Y:S07]  /*fbd0*/  LDSM.16.MT88.4 R12, [R148+0x8000] ;  /* 0x00800000940c783b */ /* 0x000eae0000004200 */
[C---:B------:R-:W-:Y:S01]  /*fbe0*/  HMMA.16816.F32 R68, R4.reuse, R18, R68 ;  /* 0x000000120444723c */ /* 0x040fe20000001844 */
[----:B------:R-:W4:Y:S07]  /*fbf0*/  LDSM.16.MT88.4 R16, [R150+0x8800] ;  /* 0x008800009610783b */ /* 0x000f2e0000004200 */
        /* <DEDUP_REMOVED lines=13> */
[C---:B------:R-:W-:Y:S01]  /*fcd0*/  HMMA.16816.F32 R68, R4.reuse, R22, R68 ;  /* 0x000000160444723c */ /* 0x040fe20000001844 */
[--C-:B------:R-:W-:Y:S02]  /*fce0*/  FFMA.FTZ R20, R50, c[0x0][0x23c], -R53.reuse ;  /* 0x00008f0032147a23 */ /* 0x100fe40000010835 */
[--C-:B------:R-:W-:Y:S02]  /*fcf0*/  FFMA.FTZ R42, R37, c[0x0][0x23c], -R26.reuse ;  /* 0x00008f00252a7a23 */ /* 0x100fe4000001081a */
[----:B------:R-:W-:Y:S01]  /*fd00*/  FFMA.FTZ R50, R45, c[0x0][0x23c], -R26 ;  /* 0x00008f002d327a23 */ /* 0x000fe2000001081a */
[----:B------:R-:W-:Y:S01]  /*fd10*/  MUFU.EX2 R21, R21 ;  /* 0x0000001500157308 */ /* 0x000fe20000000800 */
[--C-:B------:R-:W-:Y:S01]  /*fd20*/  FFMA.FTZ R23, R51, c[0x0][0x23c], -R53.reuse ;  /* 0x00008f0033177a23 */ /* 0x100fe20000010835 */
[----:B----4-:R-:W-:Y:S01]  /*fd30*/  HMMA.16816.F32 R72, R4, R16, R72 ;  /* 0x000000100448723c */ /* 0x010fe20000001848 */
[----:B------:R-:W-:-:S02]  /*fd40*/  FFMA.FTZ R22, R52, c[0x0][0x23c], -R53 ;  /* 0x00008f0034167a23 */ /* 0x000fc40000010835 */
[----:B------:R-:W-:Y:S02]  /*fd50*/  FFMA.FTZ R37, R43, c[0x0][0x23c], -R26 ;  /* 0x00008f002b257a23 */ /* 0x000fe4000001081a */
[--C-:B------:R-:W-:Y:S01]  /*fd60*/  FFMA.FTZ R45, R40, c[0x0][0x23c], -R53.reuse ;  /* 0x00008f00282d7a23 */ /* 0x100fe20000010835 */
[----:B------:R-:W-:Y:S01]  /*fd70*/  MUFU.EX2 R23, R23 ;  /* 0x0000001700177308 */ /* 0x000fe20000000800 */
[--C-:B------:R-:W-:Y:S01]  /*fd80*/  FFMA.FTZ R40, R41, c[0x0][0x23c], -R53.reuse ;  /* 0x00008f0029287a23 */ /* 0x100fe20000010835 */
[----:B--2---:R-:W-:Y:S01]  /*fd90*/  HMMA.16816.F32 R76, R4, R12, R76 ;  /* 0x0000000c044c723c */ /* 0x004fe2000000184c */
[----:B------:R-:W-:-:S05]  /*fda0*/  FFMA.FTZ R43, R39, c[0x0][0x23c], -R53 ;  /* 0x00008f00272b7a23 */ /* 0x000fca0000010835 */
[----:B------:R-:W1:Y:S02]  /*fdb0*/  MUFU.EX2 R20, R20 ;  /* 0x0000001400147308 */ /* 0x000e640000000800 */
[C---:B------:R-:W-:Y:S01]  /*fdc0*/  HMMA.16816.F32 R80, R4.reuse, R14, R80 ;  /* 0x0000000e0450723c */ /* 0x040fe20000001850 */
[----:B------:R-:W2:Y:S05]  /*fdd0*/  LDSM.16.MT88.4 R12, [R152+0x9000] ;  /* 0x00900000980c783b */ /* 0x000eaa0000004200 */
[----:B------:R-:W-:Y:S02]  /*fde0*/  MUFU.EX2 R22, R22 ;  /* 0x0000001600167308 */ /* 0x000fe40000000800 */
[C---:B------:R-:W-:Y:S01]  /*fdf0*/  HMMA.16816.F32 R92, R4.reuse, R18, R92 ;  /* 0x00000012045c723c */ /* 0x040fe2000000185c */
[----:B------:R-:W-:Y:S05]  /*fe00*/  LDSM.16.MT88.4 R16, [R149+0x9000] ;  /* 0x009000009510783b */ /* 0x000fea0000004200 */
[----:B------:R-:W3:Y:S02]  /*fe10*/  MUFU.EX2 R42, R42 ;  /* 0x0000002a002a7308 */ /* 0x000ee40000000800 */
[C---:B------:R-:W-:Y:S06]  /*fe20*/  HMMA.16816.F32 R88, R4.reuse, R8, R88 ;  /* 0x000000080458723c */ /* 0x040fec0000001858 */
[----:B------:R-:W-:Y:S02]  /*fe30*/  MUFU.EX2 R50, R50 ;  /* 0x0000003200327308 */ /* 0x000fe40000000800 */
[----:B------:R-:W-:Y:S01]  /*fe40*/  HMMA.16816.F32 R84, R4, R10, R84 ;  /* 0x0000000a0454723c */ /* 0x000fe20000001854 */
[----:B------:R-:W4:Y:S05]  /*fe50*/  LDSM.16.MT88.4 R8, [R150+0x9000] ;  /* 0x009000009608783b */ /* 0x000f2a0000004200 */
[----:B------:R-:W5:Y:S01]  /*fe60*/  MUFU.EX2 R37, R37 ;  /* 0x0000002500257308 */ /* 0x000f620000000800 */
[----:B-1----:R-:W-:Y:S01]  /*fe70*/  F2FP.PACK_AB R4, R20, R23 ;  /* 0x000000171404723e */ /* 0x002fe200000000ff */
[----:B------:R-:W-:Y:S01]  /*fe80*/  FADD.FTZ R23, R23, R66 ;  /* 0x0000004217177221 */ /* 0x000fe20000010000 */
[----:B---3--:R-:W-:-:S02]  /*fe90*/  F2FP.PACK_AB R5, R42, R49 ;  /* 0x000000312a05723e */ /* 0x008fc400000000ff */
[----:B------:R-:W-:Y:S01]  /*fea0*/  F2FP.PACK_AB R6, R22, R21 ;  /* 0x000000151606723e */ /* 0x000fe200000000ff */
[----:B------:R-:W-:Y:S02]  /*feb0*/  FADD.FTZ R20, R20, R23 ;  /* 0x0000001714147221 */ /* 0x000fe40000010000 */
[----:B------:R-:W-:Y:S02]  /*fec0*/  MUFU.EX2 R39, R45 ;  /* 0x0000002d00277308 */ /* 0x000fe40000000800 */
[----:B------:R-:W-:-:S04]  /*fed0*/  FADD.FTZ R21, R21, R20 ;  /* 0x0000001415157221 */ /* 0x000fc80000010000 */
[----:B------:R-:W-:Y:S01]  /*fee0*/  FADD.FTZ R22, R22, R21 ;  /* 0x0000001516167221 */ /* 0x000fe20000010000 */
[----:B-----5:R-:W-:Y:S01]  /*fef0*/  F2FP.PACK_AB R7, R37, R50 ;  /* 0x000000322507723e */ /* 0x020fe200000000ff */
[----:B------:R-:W1:Y:S06]  /*ff00*/  MUFU.EX2 R38, R43 ;  /* 0x0000002b00267308 */ /* 0x000e6c0000000800 */
[C---:B--2---:R-:W-:Y:S02]  /*ff10*/  HMMA.16816.F32 R96, R4.reuse, R12, R96 ;  /* 0x0000000c0460723c */ /* 0x044fe40000001860 */
[----:B------:R-:W2:Y:S06]  /*ff20*/  MUFU.EX2 R40, R40 ;  /* 0x0000002800287308 */ /* 0x000eac0000000800 */
[C---:B------:R-:W-:Y:S01]  /*ff30*/  HMMA.16816.F32 R68, R4.reuse, R14, R68 ;  /* 0x0000000e0444723c */ /* 0x040fe20000001844 */
[----:B------:R-:W3:Y:S07]  /*ff40*/  LDSM.16.MT88.4 R12, [R148+0x9000] ;  /* 0x00900000940c783b */ /* 0x000eee0000004200 */
[C---:B----4-:R-:W-:Y:S08]  /*ff50*/  HMMA.16816.F32 R72, R4.reuse, R8, R72 ;  /* 0x000000080448723c */ /* 0x050ff00000001848 */
[C---:B------:R-:W-:Y:S01]  /*ff60*/  HMMA.16816.F32 R92, R4.reuse, R10, R92 ;  /* 0x0000000a045c723c */ /* 0x040fe2000000185c */
[----:B------:R-:W4:Y:S07]  /*ff70*/  LDSM.16.MT88.4 R8, [R152+0x9800] ;  /* 0x009800009808783b */ /* 0x000f2e0000004200 */
[C---:B------:R-:W-:Y:S08]  /*ff80*/  HMMA.16816.F32 R76, R4.reuse, R16, R76 ;  /* 0x00000010044c723c */ /* 0x040ff0000000184c */
[C---:B------:R-:W-:Y:S01]  /*ff90*/  HMMA.16816.F32 R80, R4.reuse, R18, R80 ;  /* 0x000000120450723c */ /* 0x040fe20000001850 */
[----:B------:R-:W5:Y:S07]  /*ffa0*/  LDSM.16.MT88.4 R16, [R150+0x9800] ;  /* 0x009800009610783b */ /* 0x000f6e0000004200 */
[C---:B---3--:R-:W-:Y:S07]  /*ffb0*/  HMMA.16816.F32 R88, R4.reuse, R12, R88 ;  /* 0x0000000c0458723c */ /* 0x048fee0000001858 */
[----:B------:R-:W-:Y:S01]  /*ffc0*/  FADD.FTZ R12, R58, R3 ;  /* 0x000000033a0c7221 */ /* 0x000fe20000010000 */
[----:B------:R-:W-:Y:S03]  /*ffd0*/  HMMA.16816.F32 R84, R4, R14, R84 ;  /* 0x0000000e0454723c */ /* 0x000fe60000001854 */
[----:B------:R-:W-:-:S04]  /*ffe0*/  FADD.FTZ R12, R63, R12 ;  /* 0x0000000c3f0c7221 */ /* 0x000fc80000010000 */
[----:B------:R-:W-:Y:S01]  /*fff0*/  FADD.FTZ R67, R67, R12 ;  /* 0x0000000c43437221 */ /* 0x000fe20000010000 */
[----:B-1----:R-:W-:Y:S01]  /*10000*/  F2FP.PACK_AB R4, R38, R39 ;  /* 0x000000272604723e */ /* 0x002fe200000000ff */
[----:B------:R-:W1:Y:S01]  /*10010*/  LDSM.16.MT88.4 R12, [R149+0x9800] ;  /* 0x00980000950c783b */ /* 0x000e620000004200 */
[----:B------:R-:W-:Y:S01]  /*10020*/  F2FP.PACK_AB R5, R34, R33 ;  /* 0x000000212205723e */ /* 0x000fe200000000ff */
[----:B------:R-:W-:Y:S01]  /*10030*/  FADD.FTZ R67, R62, R67 ;  /* 0x000000433e437221 */ /* 0x000fe20000010000 */
[----:B--2---:R-:W-:Y:S01]  /*10040*/  F2FP.PACK_AB R6, R177, R40 ;  /* 0x00000028b106723e */ /* 0x004fe200000000ff */
[----:B------:R-:W-:Y:S01]  /*10050*/  FADD.FTZ R39, R39, R22 ;  /* 0x0000001627277221 */ /* 0x000fe20000010000 */
[----:B------:R-:W-:Y:S01]  /*10060*/  F2FP.PACK_AB R7, R178, R25 ;  /* 0x00000019b207723e */ /* 0x000fe200000000ff */
[----:B------:R-:W-:Y:S02]  /*10070*/  FADD.FTZ R108, R108, R67 ;  /* 0x000000436c6c7221 */ /* 0x000fe40000010000 */
[----:B------:R-:W-:-:S02]  /*10080*/  FADD.FTZ R39, R38, R39 ;  /* 0x0000002726277221 */ /* 0x000fc40000010000 */
[----:B------:R-:W-:Y:S02]  /*10090*/  FADD.FTZ R108, R113, R108 ;  /* 0x0000006c716c7221 */ /* 0x000fe40000010000 */
[C---:B----4-:R-:W-:Y:S01]  /*100a0*/  HMMA.16816.F32 R96, R4.reuse, R8, R96 ;  /* 0x000000080460723c */ /* 0x050fe20000001860 */
        /* <DEDUP_REMOVED lines=8> */
[----:B-----5:R-:W-:Y:S03]  /*10130*/  HMMA.16816.F32 R72, R4, R16, R72 ;  /* 0x000000100448723c */ /* 0x020fe60000001848 */
        /* <DEDUP_REMOVED lines=84> */
.L_x_5937:
[----:B------:R-:W-:-:S05]  /*10680*/  IMAD.MOV.U32 R4, RZ, RZ, c[0x0][0x1a0] ;  /* 0x00006800ff047624 */ /* 0x000fca00078e00ff */
[----:B------:R-:W-:-:S04]  /*10690*/  LEA R4, -R4, RZ, 0x7 ;  /* 0x000000ff04047211 */ /* 0x000fc800078e39ff */
[----:B------:R-:W-:Y:S02]  /*106a0*/  SHF.R.S32.HI R3, RZ, 0x1f, R4 ;  /* 0x0000001fff037819 */ /* 0x000fe40000011404 */
.L_x_5938:
[----:B------:R-:W-:Y:S02]  /*106b0*/  ISETP.GE.AND P0, PT, R100, c[0x0][0x220], PT ;  /* 0x0000880064007a0c */ /* 0x000fe40003f06270 */
[----:B------:R-:W-:-:S04]  /*106c0*/  LEA R180, P1, R4, R180, 0x1 ;  /* 0x000000b404b47211 */ /* 0x000fc800078208ff */
[----:B------:R-:W-:-:S07]  /*106d0*/  LEA.HI.X R179, R4, R179, R3, 0x1, P1 ;  /* 0x000000b304b37211 */ /* 0x000fce00008f0c03 */
[----:B------:R-:W-:Y:S01]  /*106e0*/  @!P0 IMAD.MOV.U32 R13, RZ, RZ, c[0x0][0x1a0] ;  /* 0x00006800ff0d8624 */ /* 0x000fe200078e00ff */
[----:B------:R-:W-:Y:S01]  /*106f0*/  @!P0 IADD3 R9, P4, P3, R4, R122, R161 ;  /* 0x0000007a04098210 */ /* 0x000fe20007b9e0a1 */
[----:B------:R-:W-:Y:S01]  /*10700*/  @!P0 IMAD.MOV.U32 R20, RZ, RZ, c[0x0][0x1a0] ;  /* 0x00006800ff148624 */ /* 0x000fe200078e00ff */
[----:B------:R-:W-:Y:S01]  /*10710*/  @P0 STS.128 [R167+0x6000], RZ ;  /* 0x006000ffa7000388 */ /* 0x000fe20000000c00 */
[----:B------:R-:W-:Y:S02]  /*10720*/  @!P0 IMAD.MOV.U32 R18, RZ, RZ, c[0x0][0x1a0] ;  /* 0x00006800ff128624 */ /* 0x000fe400078e00ff */
[--C-:B------:R-:W-:Y:S02]  /*10730*/  @!P0 IMAD.MOV.U32 R124, RZ, RZ, R122.reuse ;  /* 0x000000ffff7c8224 */ /* 0x100fe400078e007a */
[----:B------:R-:W-:Y:S02]  /*10740*/  @!P0 IMAD.MOV.U32 R6, RZ, RZ, R122 ;  /* 0x000000ffff068224 */ /* 0x000fe400078e007a */
[----:B------:R-:W-:-:S02]  /*10750*/  @!P0 IMAD.MOV.U32 R7, RZ, RZ, R125 ;  /* 0x000000ffff078224 */ /* 0x000fc400078e007d */
[----:B------:R-:W-:Y:S02]  /*10760*/  @!P0 IMAD.MOV.U32 R15, RZ, RZ, c[0x0][0x1a0] ;  /* 0x00006800ff0f8624 */ /* 0x000fe400078e00ff */
[----:B------:R-:W-:Y:S02]  /*10770*/  @!P0 IMAD.MOV.U32 R11, RZ, RZ, c[0x0][0x1a0] ;  /* 0x00006800ff0b8624 */ /* 0x000fe400078e00ff */
[----:B------:R-:W-:Y:S01]  /*10780*/  @!P0 IMAD.WIDE.U32 R12, R13, 0x30, R124 ;  /* 0x000000300d0c8825 */ /* 0x000fe200078e007c */
[----:B------:R-:W-:-:S03]  /*10790*/  @!P0 LEA R5, P2, R15, R122, 0x5 ;  /* 0x0000007a0f058211 */ /* 0x000fc600078428ff */
[----:B------:R-:W-:Y:S01]  /*107a0*/  @!P0 IMAD.WIDE.U32 R20, R20, 0x50, R6 ;  /* 0x0000005014148825 */ /* 0x000fe200078e0006 */
[----:B------:R-:W-:-:S03]  /*107b0*/  @!P0 IADD3 R5, P5, R4, R5, RZ ;  /* 0x0000000504058210 */ /* 0x000fc60007fbe0ff */
[----:B------:R-:W-:Y:S01]  /*107c0*/  @!P0 IMAD.WIDE.U32 R18, R18, 0x60, R6 ;  /* 0x0000006012128825 */ /* 0x000fe200078e0006 */
[----:B------:R-:W-:-:S03]  /*107d0*/  @!P0 LEA R7, P1, R11, R122, 0x6 ;  /* 0x0000007a0b078211 */ /* 0x000fc600078230ff */
[----:B------:R-:W-:Y:S02]  /*107e0*/  @!P0 IMAD.MOV.U32 R6, RZ, RZ, c[0x0][0x1a4] ;  /* 0x00006900ff068624 */ /* 0x000fe400078e00ff */
[----:B------:R-:W-:Y:S02]  /*107f0*/  @!P0 IMAD.MOV.U32 R124, RZ, RZ, c[0x0][0x1a4] ;  /* 0x00006900ff7c8624 */ /* 0x000fe400078e00ff */
[----:B------:R-:W-:Y:S01]  /*10800*/  @!P0 IMAD.MOV.U32 R26, RZ, RZ, c[0x0][0x1a4] ;  /* 0x00006900ff1a8624 */ /* 0x000fe200078e00ff */
[-C--:B------:R-:W-:Y:S01]  /*10810*/  @!P0 LEA.HI.X R6, R15, R125.reuse, R6, 0x5, P2 ;  /* 0x0000007d0f068211 */ /* 0x080fe200010f2c06 */
[----:B------:R-:W-:Y:S01]  /*10820*/  @!P0 IMAD.MOV.U32 R22, RZ, RZ, c[0x0][0x1a0] ;  /* 0x00006800ff168624 */ /* 0x000fe200078e00ff */
[-C--:B------:R-:W-:Y:S01]  /*10830*/  @!P0 LEA.HI.X R8, R11, R125.reuse, R124, 0x6, P1 ;  /* 0x0000007d0b088211 */ /* 0x080fe200008f347c */
[----:B------:R-:W-:Y:S01]  /*10840*/  @!P0 IMAD.MOV.U32 R123, RZ, RZ, R125 ;  /* 0x000000ffff7b8224 */ /* 0x000fe200078e007d */
[----:B------:R-:W-:Y:S01]  /*10850*/  @!P0 IADD3.X R124, R3, R125, R160, P4, P3 ;  /* 0x0000007d037c8210 */ /* 0x000fe200027e64a0 */
[----:B------:R-:W-:Y:S01]  /*10860*/  @!P0 IMAD R26, R26, 0x30, RZ ;  /* 0x000000301a1a8824 */ /* 0x000fe200078e02ff */
[C---:B------:R-:W-:Y:S01]  /*10870*/  @!P0 LEA R24, P2, R9.reuse, c[0x0][0x170], 0x1 ;  /* 0x00005c0009188a11 */ /* 0x040fe200078408ff */
[----:B------:R-:W-:Y:S01]  /*10880*/  @!P0 IMAD.MOV.U32 R10, RZ, RZ, c[0x0][0x1a4] ;  /* 0x00006900ff0a8624 */ /* 0x000fe200078e00ff */
[----:B------:R-:W-:Y:S01]  /*10890*/  @!P0 IADD3 R16, P1, R4, R12, RZ ;  /* 0x0000000c04108210 */ /* 0x000fe20007f3e0ff */
[----:B------:R-:W-:Y:S01]  /*108a0*/  @!P0 IMAD.WIDE.U32 R22, R22, 0x70, R122 ;  /* 0x0000007016168825 */ /* 0x000fe200078e007a */
[----:B------:R-:W-:-:S02]  /*108b0*/  @!P0 LEA.HI.X R25, R9, c[0x0][0x174], R124, 0x1, P2 ;  /* 0x00005d0009198a11 */ /* 0x000fc400010f0c7c */
[C---:B------:R-:W-:Y:S01]  /*108c0*/  @!P0 IADD3.X R9, R3.reuse, R13, R26, P1, !PT ;  /* 0x0000000d03098210 */ /* 0x040fe20000ffe41a */
[----:B------:R-:W-:Y:S01]  /*108d0*/  @!P0 IMAD.MOV.U32 R12, RZ, RZ, c[0x0][0x1a4] ;  /* 0x00006900ff0c8624 */ /* 0x000fe200078e00ff */
[----:B------:R-:W-:Y:S01]  /*108e0*/  @!P0 IADD3 R13, P2, R4, R18, RZ ;  /* 0x00000012040d8210 */ /* 0x000fe20007f5e0ff */
[----:B------:R-:W-:Y:S01]  /*108f0*/  @!P0 IMAD R10, R10, 0x60, RZ ;  /* 0x000000600a0a8824 */ /* 0x000fe200078e02ff */
[C---:B------:R-:W-:Y:S01]  /*10900*/  @!P0 IADD3 R15, P1, R4.reuse, R22, RZ ;  /* 0x00000016040f8210 */ /* 0x040fe20007f3e0ff */
[----:B------:R-:W-:Y:S01]  /*10910*/  @!P0 IMAD.MOV.U32 R14, RZ, RZ, c[0x0][0x1a4] ;  /* 0x00006900ff0e8624 */ /* 0x000fe200078e00ff */
[----:B------:R-:W-:Y:S01]  /*10920*/  @!P0 IADD3 R7, P4, R4, R7, RZ ;  /* 0x0000000704078210 */ /* 0x000fe20007f9e0ff */
[----:B------:R-:W-:Y:S01]  /*10930*/  @!P0 IMAD R12, R12, 0x70, RZ ;  /* 0x000000700c0c8824 */ /* 0x000fe200078e02ff */
[C---:B------:R-:W-:Y:S01]  /*10940*/  @!P0 IADD3.X R10, R3.reuse, R10, R19, P2, !PT ;  /* 0x0000000a030a8210 */ /* 0x040fe200017fe413 */
[----:B------:R-:W-:Y:S01]  /*10950*/  @!P0 IMAD.X R6, R3, 0x1, R6, P5 ;  /* 0x0000000103068824 */ /* 0x000fe200028e0606 */
[----:B------:R-:W-:Y:S01]  /*10960*/  @!P0 LEA R18, P2, R5, c[0x0][0x170], 0x1 ;  /* 0x00005c0005128a11 */ /* 0x000fe200078408ff */
[----:B------:R-:W-:Y:S01]  /*10970*/  @!P0 IMAD.MOV.U32 R181, RZ, RZ, R179 ;  /* 0x000000ffffb58224 */ /* 0x000fe200078e00b3 */
[----:B------:R-:W-:Y:S01]  /*10980*/  @!P0 IADD3 R11, P3, R4, R20, RZ ;  /* 0x00000014040b8210 */ /* 0x000fe20007f7e0ff */
[----:B------:R-:W-:Y:S01]  /*10990*/  @!P0 IMAD R14, R14, 0x50, RZ ;  /* 0x000000500e0e8824 */ /* 0x000fe200078e02ff */
[C---:B------:R-:W-:Y:S01]  /*109a0*/  @!P0 IADD3.X R12, R3.reuse, R23, R12, P1, !PT ;  /* 0x00000017030c8210 */ /* 0x040fe20000ffe40c */
[----:B------:R-:W-:Y:S01]  /*109b0*/  @!P0 IMAD.X R8, R3, 0x1, R8, P4 ;  /* 0x0000000103088824 */ /* 0x000fe200020e0608 */
        /* <DEDUP_REMOVED lines=8> */
[----:B------:R-:W-:Y:S02]  /*10a40*/  @!P0 IADD3.X R14, R3, R21, R14, P3, !PT ;  /* 0x00000015030e8210 */ /* 0x000fe40001ffe40e */
        /* <DEDUP_REMOVED lines=18> */
[----:B------:R-:W-:Y:S01]  /*10b70*/  P2R R3, PR, RZ, 0x1 ;  /* 0x00000001ff037803 */ /* 0x000fe20000000000 */
        /* <DEDUP_REMOVED lines=25> */
[----:B--2---:R-:W5:Y:S04]  /*10d10*/  LDSM.16.M88.4 R24, [R157+0x2000] ;  /* 0x002000009d18783b */ /* 0x004f680000000200 */
[----:B---3--:R-:W1:Y:S04]  /*10d20*/  LDSM.16.M88.4 R16, [R157+0x2800] ;  /* 0x002800009d10783b */ /* 0x008e680000000200 */
[----:B------:R-:W2:Y:S04]  /*10d30*/  LDSM.16.M88.4 R8, [R157+0x3000] ;  /* 0x003000009d08783b */ /* 0x000ea80000000200 */
[----:B------:R-:W4:Y:S04]  /*10d40*/  LDSM.16.M88.4 R64, [R157+0x3800] ;  /* 0x003800009d40783b */ /* 0x000f280000000200 */
[----:B------:R-:W3:Y:S04]  /*10d50*/  LDSM.16.M88.4 R56, [R157+0x4000] ;  /* 0x004000009d38783b */ /* 0x000ee80000000200 */
[----:B------:R-:W3:Y:S04]  /*10d60*/  LDSM.16.M88.4 R48, [R157+0x4800] ;  /* 0x004800009d30783b */ /* 0x000ee80000000200 */
[----:B------:R-:W3:Y:S04]  /*10d70*/  LDSM.16.M88.4 R40, [R157+0x5000] ;  /* 0x005000009d28783b */ /* 0x000ee80000000200 */
[----:B------:R-:W3:Y:S04]  /*10d80*/  LDSM.16.M88.4 R120, [R157+0x5800] ;  /* 0x005800009d78783b */ /* 0x000ee80000000200 */
[----:B------:R-:W-:Y:S04]  /*10d90*/  LDSM.16.M88.4 R104, [R156] ;  /* 0x000000009c68783b */ /* 0x000fe80000000200 */
[----:B------:R-:W3:Y:S04]  /*10da0*/  LDSM.16.M88.4 R116, [R151+0x2000] ;  /* 0x002000009774783b */ /* 0x000ee80000000200 */
[----:B------:R-:W3:Y:S01]  /*10db0*/  LDSM.16.M88.4 R112, [R151+0x2800] ;  /* 0x002800009770783b */ /* 0x000ee20000000200 */
[C---:B-----5:R-:W-:Y:S03]  /*10dc0*/  HMMA.16816.F32 R28, R32.reuse, R24, RZ ;  /* 0x00000018201c723c */ /* 0x060fe600000018ff */
[----:B------:R-:W5:Y:S04]  /*10dd0*/  LDSM.16.M88.4 R108, [R151+0x3000] ;  /* 0x00300000976c783b */ /* 0x000f680000000200 */
[----:B------:R-:W3:Y:S01]  /*10de0*/  LDSM.16.M88.4 R124, [R151+0x3800] ;  /* 0x00380000977c783b */ /* 0x000ee20000000200 */
[C---:B-1----:R-:W-:Y:S03]  /*10df0*/  HMMA.16816.F32 R20, R32.reuse, R16, RZ ;  /* 0x000000102014723c */ /* 0x042fe600000018ff */
[----:B------:R-:W0:Y:S05]  /*10e00*/  LDGDEPBAR ;  /* 0x00000000000079af */ /* 0x000e2a0000000000 */
[C---:B--2---:R-:W-:Y:S08]  /*10e10*/  HMMA.16816.F32 R12, R32.reuse, R8, RZ ;  /* 0x00000008200c723c */ /* 0x044ff000000018ff */
[C---:B------:R-:W-:Y:S08]  /*10e20*/  HMMA.16816.F32 R24, R32.reuse, R26, RZ ;  /* 0x0000001a2018723c */ /* 0x040ff000000018ff */
[C---:B------:R-:W-:Y:S08]  /*10e30*/  HMMA.16816.F32 R16, R32.reuse, R18, RZ ;  /* 0x000000122010723c */ /* 0x040ff000000018ff */
[C---:B------:R-:W-:Y:S08]  /*10e40*/  HMMA.16816.F32 R8, R32.reuse, R10, RZ ;  /* 0x0000000a2008723c */ /* 0x040ff000000018ff */
[C---:B----4-:R-:W-:Y:S08]  /*10e50*/  HMMA.16816.F32 R4, R32.reuse, R64, RZ ;  /* 0x000000402004723c */ /* 0x050ff000000018ff */
        /* <DEDUP_REMOVED lines=32> */
[----:B------:R-:W-:Y:S01]  /*11060*/  HMMA.16816.F32 R32, R104, R110, R32 ;  /* 0x0000006e6820723c */ /* 0x000fe20000001820 */
[----:B------:R-:W4:Y:S04]  /*11070*/  LDSM.16.M88.4 R108, [R147] ;  /* 0x00000000936c783b */ /* 0x000f280000000200 */
[----:B------:R-:W5:Y:S03]  /*11080*/  LDSM.16.M88.4 R104, [R146] ;  /* 0x000000009268783b */ /* 0x000f660000000200 */
[C---:B-1----:R-:W-:Y:S01]  /*11090*/  HMMA.16816.F32 R4, R120.reuse, R124, R4 ;  /* 0x0000007c7804723c */ /* 0x042fe20000001804 */
[----:B------:R-:W1:Y:S07]  /*110a0*/  S2R R124, SR_TID.X ;  /* 0x00000000007c7919 */ /* 0x000e6e0000002100 */
[C---:B------:R-:W-:Y:S08]  /*110b0*/  HMMA.16816.F32 R64, R120.reuse, R126, R64 ;  /* 0x0000007e7840723c */ /* 0x040ff00000001840 */
[C---:B--2---:R-:W-:Y:S08]  /*110c0*/  HMMA.16816.F32 R60, R120.reuse, R116, R60 ;  /* 0x00000074783c723c */ /* 0x044ff0000000183c */
[C---:B---3--:R-:W-:Y:S08]  /*110d0*/  HMMA.16816.F32 R28, R120.reuse, R112, R28 ;  /* 0x00000070781c723c */ /* 0x048ff0000000181c */
[C---:B------:R-:W-:Y:S01]  /*110e0*/  HMMA.16816.F32 R24, R120.reuse, R114, R24 ;  /* 0x000000727818723c */ /* 0x040fe20000001818 */
[----:B------:R-:W2:Y:S07]  /*110f0*/  LDSM.16.M88.4 R112, [R143] ;  /* 0x000000008f70783b */ /* 0x000eae0000000200 */
[C---:B----4-:R-:W-:Y:S08]  /*11100*/  HMMA.16816.F32 R20, R120.reuse, R108, R20 ;  /* 0x0000006c7814723c */ /* 0x050ff00000001814 */
[C---:B------:R-:W-:Y:S01]  /*11110*/  HMMA.16816.F32 R16, R120.reuse, R110, R16 ;  /* 0x0000006e7810723c */ /* 0x040fe20000001810 */
[----:B------:R-:W3:Y:S07]  /*11120*/  LDSM.16.M88.4 R108, [R142] ;  /* 0x000000008e6c783b */ /* 0x000eee0000000200 */
[C---:B-----5:R-:W-:Y:S08]  /*11130*/  HMMA.16816.F32 R12, R120.reuse, R104, R12 ;  /* 0x00000068780c723c */ /* 0x060ff0000000180c */
[C---:B------:R-:W-:Y:S01]  /*11140*/  HMMA.16816.F32 R8, R120.reuse, R106, R8 ;  /* 0x0000006a7808723c */ /* 0x040fe20000001808 */
[----:B------:R-:W4:Y:S07]  /*11150*/  LDSM.16.M88.4 R104, [R141] ;  /* 0x000000008d68783b */ /* 0x000f2e0000000200 */
[C---:B------:R-:W-:Y:S01]  /*11160*/  HMMA.16816.F32 R56, R120.reuse, R118, R56 ;  /* 0x000000767838723c */ /* 0x040fe20000001838 */
[----:B------:R-:W-:Y:S07]  /*11170*/  LDSM.16.M88.4 R116, [R140+0x800] ;  /* 0x000800008c74783b */ /* 0x000fee0000000200 */
[C---:B--2---:R-:W-:Y:S08]  /*11180*/  HMMA.16816.F32 R52, R120.reuse, R112, R52 ;  /* 0x000000707834723c */ /* 0x044ff00000001834 */
[C---:B------:R-:W-:Y:S01]  /*11190*/  HMMA.16816.F32 R48, R120.reuse, R114, R48 ;  /* 0x000000727830723c */ /* 0x040fe20000001830 */
[----:B------:R-:W-:Y:S07]  /*111a0*/  LDSM.16.M88.4 R112, [R140+0x1000] ;  /* 0x001000008c70783b */ /* 0x000fee0000000200 */
[C---:B---3--:R-:W-:Y:S08]  /*111b0*/  HMMA.16816.F32 R44, R120.reuse, R108, R44 ;  /* 0x0000006c782c723c */ /* 0x048ff0000000182c */
[C---:B------:R-:W-:Y:S01]  /*111c0*/  HMMA.16816.F32 R40, R120.reuse, R110, R40 ;  /* 0x0000006e7828723c */ /* 0x040fe20000001828 */
[----:B------:R-:W-:Y:S07]  /*111d0*/  LDSM.16.M88.4 R108, [R140+0x1800] ;  /* 0x001800008c6c783b */ /* 0x000fee0000000200 */
[C---:B----4-:R-:W-:Y:S08]  /*111e0*/  HMMA.16816.F32 R36, R120.reuse, R104, R36 ;  /* 0x000000687824723c */ /* 0x050ff00000001824 */
[----:B------:R-:W-:Y:S01]  /*111f0*/  HMMA.16816.F32 R32, R120, R106, R32 ;  /* 0x0000006a7820723c */ /* 0x000fe20000001820 */
[----:B------:R-:W2:Y:S04]  /*11200*/  LDSM.16.M88.4 R120, [R153] ;  /* 0x000000009978783b */ /* 0x000ea80000000200 */
[----:B------:R-:W3:Y:S03]  /*11210*/  LDSM.16.M88.4 R104, [R140+0x2000] ;  /* 0x002000008c68783b */ /* 0x000ee60000000200 */
        /* <DEDUP_REMOVED lines=9> */
[C---:B------:R-:W-:Y:S08]  /*112b0*/  HMMA.16816.F32 R12, R120.reuse, R112, R12 ;  /* 0x00000070780c723c */ /* 0x040ff0000000180c */
[----:B------:R-:W-:Y:S01]  /*112c0*/  HMMA.16816.F32 R8, R120, R114, R8 ;  /* 0x000000727808723c */ /* 0x000fe20000001808 */
[----:B------:R-:W5:Y:S01]  /*112d0*/  LDSM.16.M88.4 R112, [R140+0x3000] ;  /* 0x003000008c70783b */ /* 0x000f620000000200 */
[----:B------:R-:W-:-:S06]  /*112e0*/  DEPBAR.LE SB0, 0x0 ;  /* 0x000080000000791a */ /* 0x000fcc0000000000 */
[C---:B--2---:R-:W-:Y:S08]  /*112f0*/  HMMA.16816.F32 R24, R120.reuse, R118, R24 ;  /* 0x000000767818723c */ /* 0x044ff00000001818 */
[C---:B----4-:R-:W-:Y:S07]  /*11300*/  HMMA.16816.F32 R48, R120.reuse, R110, R48 ;  /* 0x0000006e7830723c */ /* 0x050fee0000001830 */
[----:B-1----:R-:W-:Y:S01]  /*11310*/  IMAD.SHL.U32 R110, R124, 0x2, RZ ;  /* 0x000000027c6e7824 */ /* 0x002fe200078e00ff */
[----:B------:R-:W-:Y:S01]  /*11320*/  HMMA.16816.F32 R52, R120, R108, R52 ;  /* 0x0000006c7834723c */ /* 0x000fe20000001834 */
[----:B------:R-:W-:-:S03]  /*11330*/  IMAD.SHL.U32 R111, R172, 0x80, RZ ;  /* 0x00000080ac6f7824 */ /* 0x000fc600078e00ff */
[----:B------:R-:W-:-:S04]  /*11340*/  LOP3.LUT R110, R110, 0x6, RZ, 0xc0, !PT ;  /* 0x000000066e6e7812 */ /* 0x000fc800078ec0ff */
[----:B---3--:R-:W-:Y:S01]  /*11350*/  HMMA.16816.F32 R36, R120, R104, R36 ;  /* 0x000000687824723c */ /* 0x008fe20000001824 */
[----:B------:R-:W-:-:S04]  /*11360*/  LOP3.LUT R108, R111, 0x8, R110, 0xfe, !PT ;  /* 0x000000086f6c7812 */ /* 0x000fc800078efe6e */
[-C--:B------:R-:W-:Y:S02]  /*11370*/  ISETP.GE.AND P1, PT, R108, R103.reuse, PT ;  /* 0x000000676c00720c */ /* 0x080fe40003f26270 */
[C-C-:B------:R-:W-:Y:S01]  /*11380*/  LOP3.LUT R104, R111.reuse, 0x10, R110.reuse, 0xfe, !PT ;  /* 0x000000106f687812 */ /* 0x140fe200078efe6e */
[C---:B------:R-:W-:Y:S01]  /*11390*/  HMMA.16816.F32 R28, R120.reuse, R116, R28 ;  /* 0x00000074781c723c */ /* 0x040fe2000000181c */
[--C-:B------:R-:W-:Y:S02]  /*113a0*/  LOP3.LUT R105, R111, 0x18, R110.reuse, 0xfe, !PT ;  /* 0x000000186f697812 */ /* 0x100fe400078efe6e */
[CC--:B------:R-:W-:Y:S02]  /*113b0*/  ISETP.GE.AND P2, PT, R104.reuse, R102.reuse, PT ;  /* 0x000000666800720c */ /* 0x0c0fe40003f46270 */
[----:B------:R-:W-:Y:S02]  /*113c0*/  ISETP.GE.AND P4, PT, R104, R103, PT ;  /* 0x000000676800720c */ /* 0x000fe40003f86270 */
[----:B------:R-:W-:Y:S01]  /*113d0*/  ISETP.GE.AND P0, PT, R105, R102, PT ;  /* 0x000000666900720c */ /* 0x000fe20003f06270 */
[----:B-----5:R-:W-:Y:S01]  /*113e0*/  HMMA.16816.F32 R40, R120, R114, R40 ;  /* 0x000000727828723c */ /* 0x020fe20000001828 */
[----:B------:R-:W-:-:S02]  /*113f0*/  LOP3.LUT R104, R111, 0x20, R110, 0xfe, !PT ;  /* 0x000000206f687812 */ /* 0x000fc400078efe6e */
[----:B------:R-:W-:Y:S02]  /*11400*/  ISETP.GE.AND P6, PT, R105, R103, PT ;  /* 0x000000676900720c */ /* 0x000fe40003fc6270 */
[----:B------:R-:W-:Y:S02]  /*11410*/  FSEL R137, R26, -INF , !P1 ;  /* 0xff8000001a897808 */ /* 0x000fe40004800000 */
[----:B------:R-:W-:Y:S01]  /*11420*/  FSEL R194, R20, -INF , !P2 ;  /* 0xff80000014c27808 */ /* 0x000fe20005000000 */
[----:B------:R-:W-:Y:S01]  /*11430*/  HMMA.16816.F32 R44, R120, R112, R44 ;  /* 0x00000070782c723c */ /* 0x000fe2000000182c */
[C-C-:B------:R-:W-:Y:S02]  /*11440*/  LOP3.LUT R26, R111.reuse, 0x28, R110.reuse, 0xfe, !PT ;  /* 0x000000286f1a7812 */ /* 0x140fe400078efe6e */
[----:B------:R-:W-:Y:S02]  /*11450*/  LOP3.LUT R20, R111, 0x30, R110, 0xfe, !PT ;  /* 0x000000306f147812 */ /* 0x000fe400078efe6e */
[----:B------:R-:W-:-:S02]  /*11460*/  ISETP.GE.AND P5, PT, R104, R102, PT ;  /* 0x000000666800720c */ /* 0x000fc40003fa6270 */
[----:B------:R-:W-:Y:S01]  /*11470*/  ISETP.GE.AND P1, PT, R104, R103, PT ;  /* 0x000000676800720c */ /* 0x000fe20003f26270 */
[----:B------:R-:W-:Y:S01]  /*11480*/  HMMA.16816.F32 R32, R120, R106, R32 ;  /* 0x0000006a7820723c */ /* 0x000fe20000001820 */
[----:B------:R-:W-:Y:S02]  /*11490*/  FSEL R118, R16, -INF , !P0 ;  /* 0xff80000010767808 */ /* 0x000fe40004000000 */
[----:B------:R-:W-:Y:S01]  /*114a0*/  FSEL R131, R18, -INF , !P6 ;  /* 0xff80000012837808 */ /* 0x000fe20007000000 */
[----:B------:R-:W-:Y:S01]  /*114b0*/  BAR.SYNC.DEFER_BLOCKING 0x0 ;  /* 0x0000000000007b1d */ /* 0x000fe20000010000 */
[-C--:B------:R-:W-:Y:S02]  /*114c0*/  ISETP.GE.AND P2, PT, R26, R102.reuse, PT ;  /* 0x000000661a00720c */ /* 0x080fe40003f46270 */
[----:B------:R-:W-:Y:S02]  /*114d0*/  ISETP.GE.AND P6, PT, R20, R102, PT ;  /* 0x000000661400720c */ /* 0x000fe40003fc6270 */
[----:B------:R-:W-:-:S02]  /*114e0*/  LOP3.LUT R16, R111, 0x38, R110, 0xfe, !PT ;  /* 0x000000386f107812 */ /* 0x000fc400078efe6e */
[----:B------:R-:W-:Y:S02]  /*114f0*/  FSEL R133, R22, -INF , !P4 ;  /* 0xff80000016857808 */ /* 0x000fe40006000000 */
[----:B------:R-:W-:Y:S02]  /*11500*/  FSEL R188, R12, -INF , !P5 ;  /* 0xff8000000cbc7808 */ /* 0x000fe40006800000 */
[----:B------:R-:W-:Y:S02]  /*11510*/  FSEL R191, R14, -INF , !P1 ;  /* 0xff8000000ebf7808 */ /* 0x000fe40004800000 */
[-C--:B------:R-:W-:Y:S02]  /*11520*/  ISETP.GE.AND P3, PT, R108, R102.reuse, PT ;  /* 0x000000666c00720c */ /* 0x080fe40003f66270 */
[----:B------:R-:W-:Y:S02]  /*11530*/  ISETP.GE.AND P5, PT, R20, R103, PT ;  /* 0x000000671400720c */ /* 0x000fe40003fa6270 */
[----:B------:R-:W-:-:S02]  /*11540*/  ISETP.GE.AND P4, PT, R16, R102, PT ;  /* 0x000000661000720c */ /* 0x000fc40003f86270 */
[----:B------:R-:W-:Y:S02]  /*11550*/  FSEL R186, R8, -INF , !P2 ;  /* 0xff80000008ba7808 */ /* 0x000fe40005000000 */
[----:B------:R-:W-:Y:S02]  /*11560*/  ISETP.GE.AND P1, PT, R16, R103, PT ;  /* 0x000000671000720c */ /* 0x000fe40003f26270 */
[----:B------:R-:W-:Y:S02]  /*11570*/  FSEL R174, R4, -INF , !P6 ;  /* 0xff80000004ae7808 */ /* 0x000fe40007000000 */
[C-C-:B------:R-:W-:Y:S02]  /*11580*/  LOP3.LUT R12, R111.reuse, 0x40, R110.reuse, 0xfe, !PT ;  /* 0x000000406f0c7812 */ /* 0x140fe400078efe6e */
[C-C-:B------:R-:W-:Y:S02]  /*11590*/  LOP3.LUT R8, R111.reuse, 0x48, R110.reuse, 0xfe, !PT ;  /* 0x000000486f087812 */ /* 0x140fe400078efe6e */
[----:B------:R-:W-:-:S02]  /*115a0*/  LOP3.LUT R4, R111, 0x50, R110, 0xfe, !PT ;  /* 0x000000506f047812 */ /* 0x000fc400078efe6e */
[----:B------:R-:W-:Y:S02]  /*115b0*/  FSEL R24, R24, -INF , !P3 ;  /* 0xff80000018187808 */ /* 0x000fe40005800000 */
[----:B------:R-:W-:Y:S02]  /*115c0*/  FSEL R183, R6, -INF , !P5 ;  /* 0xff80000006b77808 */ /* 0x000fe40006800000 */
[----:B------:R-:W-:Y:S02]  /*115d0*/  FSEL R176, R64, -INF , !P4 ;  /* 0xff80000040b07808 */ /* 0x000fe40006000000 */
[----:B------:R-:W-:Y:S02]  /*115e0*/  FSEL R181, R66, -INF , !P1 ;  /* 0xff80000042b57808 */ /* 0x000fe40004800000 */
[----:B------:R-:W-:Y:S02]  /*115f0*/  ISETP.GE.AND P3, PT, R26, R103, PT ;  /* 0x000000671a00720c */ /* 0x000fe40003f66270 */
[----:B------:R-:W-:-:S02]  /*11600*/  ISETP.GE.AND P2, PT, R12, R102, PT ;  /* 0x000000660c00720c */ /* 0x000fc40003f46270 */
[CC--:B------:R-:W-:Y:S02]  /*11610*/  ISETP.GE.AND P6, PT, R8.reuse, R102.reuse, PT ;  /* 0x000000660800720c */ /* 0x0c0fe40003fc6270 */
[-C--:B------:R-:W-:Y:S02]  /*11620*/  ISETP.GE.AND P5, PT, R8, R103.reuse, PT ;  /* 0x000000670800720c */ /* 0x080fe40003fa6270 */
[C---:B------:R-:W-:Y:S02]  /*11630*/  ISETP.GE.AND P4, PT, R4.reuse, R102, PT ;  /* 0x000000660400720c */ /* 0x040fe40003f86270 */
[----:B------:R-:W-:Y:S02]  /*11640*/  ISETP.GE.AND P1, PT, R4, R103, PT ;  /* 0x000000670400720c */ /* 0x000fe40003f26270 */
        /* <DEDUP_REMOVED lines=8> */
[C---:B------:R-:W-:Y:S02]  /*116d0*/  ISETP.GE.AND P6, PT, R4.reuse, R102, PT ;  /* 0x000000660400720c */ /* 0x040fe40003fc6270 */
[----:B------:R-:W-:Y:S02]  /*116e0*/  ISETP.GE.AND P5, PT, R4, R103, PT ;  /* 0x000000670400720c */ /* 0x000fe40003fa6270 */
[----:B------:R-:W-:Y:S02]  /*116f0*/  LOP3.LUT R4, R111, 0x68, R110, 0xfe, !PT ;  /* 0x000000686f047812 */ /* 0x000fe400078efe6e */
[----:B------:R-:W-:Y:S02]  /*11700*/  FSEL R129, R62, -INF , !P3 ;  /* 0xff8000003e817808 */ /* 0x000fe40005800000 */
[----:B------:R-:W-:Y:S02]  /*11710*/  FSEL R108, R52, -INF , !P4 ;  /* 0xff800000346c7808 */ /* 0x000fe40006000000 */
[----:B------:R-:W-:-:S02]  /*11720*/  FSEL R114, R48, -INF , !P2 ;  /* 0xff80000030727808 */ /* 0x000fc40005000000 */
[-C--:B------:R-:W-:Y:S02]  /*11730*/  ISETP.GE.AND P3, PT, R6, R103.reuse, PT ;  /* 0x000000670600720c */ /* 0x080fe40003f66270 */
[C---:B------:R-:W-:Y:S02]  /*11740*/  ISETP.GE.AND P4, PT, R4.reuse, R102, PT ;  /* 0x000000660400720c */ /* 0x040fe40003f86270 */
[----:B------:R-:W-:Y:S02]  /*11750*/  ISETP.GE.AND P2, PT, R4, R103, PT ;  /* 0x000000670400720c */ /* 0x000fe40003f46270 */
[C---:B------:R-:W-:Y:S02]  /*11760*/  LOP3.LUT R4, R111.reuse, 0x70, R110, 0xfe, !PT ;  /* 0x000000706f047812 */ /* 0x040fe400078efe6e */
[----:B------:R-:W-:Y:S02]  /*11770*/  LOP3.LUT R8, R111, R110, RZ, 0xfc, !PT ;  /* 0x0000006e6f087212 */ /* 0x000fe400078efcff */
[----:B------:R-:W-:-:S02]  /*11780*/  FSEL R117, R50, -INF , !P3 ;  /* 0xff80000032757808 */ /* 0x000fc40005800000 */
[----:B------:R-:W-:Y:S02]  /*11790*/  ISETP.GE.AND P3, PT, R4, R102, PT ;  /* 0x000000660400720c */ /* 0x000fe40003f66270 */
[----:B------:R-:W-:Y:S02]  /*117a0*/  IADD3 R6, R8, 0x1, RZ ;  /* 0x0000000108067810 */ /* 0x000fe40007ffe0ff */
[----:B------:R-:W-:Y:S02]  /*117b0*/  FSEL R119, R54, -INF , !P1 ;  /* 0xff80000036777808 */ /* 0x000fe40004800000 */
        /* <DEDUP_REMOVED lines=63> */
[----:B------:R-:W-:Y:S02]  /*11bb0*/  LOP3.LUT R110, R111, 0x78, R110, 0xfe, !PT ;  /* 0x000000786f6e7812 */ /* 0x000fe400078efe6e */
[----:B------:R-:W-:Y:S02]  /*11bc0*/  FSEL R126, R53, -INF , !P4 ;  /* 0xff800000357e7808 */ /* 0x000fe40006000000 */
[----:B------:R-:W-:Y:S02]  /*11bd0*/  FSEL R135, R55, -INF , !P3 ;  /* 0xff80000037877808 */ /* 0x000fe40005800000 */
[----:B------:R-:W-:Y:S02]  /*11be0*/  FSEL R127, R51, -INF , !P1 ;  /* 0xff800000337f7808 */ /* 0x000fe40004800000 */
[----:B------:R-:W-:Y:S02]  /*11bf0*/  ISETP.GT.AND P6, PT, R172, R159, PT ;  /* 0x0000009fac00720c */ /* 0x000fe40003fc4270 */
[----:B------:R-:W-:-:S02]  /*11c00*/  ISETP.GE.AND P4, PT, R7, R102, PT ;  /* 0x000000660700720c */ /* 0x000fc40003f86270 */
[-C--:B------:R-:W-:Y:S02]  /*11c10*/  ISETP.GE.AND P3, PT, R7, R103.reuse, PT ;  /* 0x000000670700720c */ /* 0x080fe40003f66270 */
[-C--:B------:R-:W-:Y:S02]  /*11c20*/  ISETP.GE.AND P1, PT, R5, R102.reuse, PT ;  /* 0x000000660500720c */ /* 0x080fe40003f26270 */
[----:B------:R-:W-:Y:S02]  /*11c30*/  IADD3 R7, R8, 0x71, RZ ;  /* 0x0000007108077810 */ /* 0x000fe40007ffe0ff */
[----:B------:R-:W-:Y:S02]  /*11c40*/  FSEL R109, R46, -INF , !P5 ;  /* 0xff8000002e6d7808 */ /* 0x000fe40006800000 */
[C---:B------:R-:W-:Y:S02]  /*11c50*/  ISETP.GE.AND P5, PT, R110.reuse, R102, PT ;  /* 0x000000666e00720c */ /* 0x040fe40003fa6270 */
[----:B------:R-:W-:-:S02]  /*11c60*/  ISETP.GE.AND P0, PT, R110, R103, PT ;  /* 0x000000676e00720c */ /* 0x000fc40003f06270 */
        /* <DEDUP_REMOVED lines=15> */
[----:B------:R-:W-:Y:S02]  /*11d60*/  FSEL R57, R34, -INF , !P0 ;  /* 0xff80000022397808 */ /* 0x000fe40004000000 */
[----:B------:R-:W-:Y:S02]  /*11d70*/  FSEL R67, R32, -INF , !P5 ;  /* 0xff80000020437808 */ /* 0x000fe40006800000 */
[----:B------:R-:W-:-:S02]  /*11d80*/  FSEL R28, R28, -INF , !P4 ;  /* 0xff8000001c1c7808 */ /* 0x000fc40006000000 */
[----:B------:R-:W-:Y:S02]  /*11d90*/  FSEL R5, R30, -INF , !P2 ;  /* 0xff8000001e057808 */ /* 0x000fe40005000000 */
[----:B------:R-:W-:Y:S02]  /*11da0*/  ISETP.NE.AND P0, PT, R3, RZ, PT ;  /* 0x000000ff0300720c */ /* 0x000fe40003f05270 */
[----:B------:R-:W-:Y:S02]  /*11db0*/  FSEL R102, R33, -INF , !P3 ;  /* 0xff80000021667808 */ /* 0x000fe40005800000 */
[----:B------:R-:W-:Y:S01]  /*11dc0*/  FSEL R51, R35, -INF , !P1 ;  /* 0xff80000023337808 */ /* 0x000fe20004800000 */
[----:B------:R-:W-:Y:S05]  /*11dd0*/  @!P6 BRA `(.L_x_5939) ;  /* 0x000009d00000e947 */ /* 0x000fea0003800000 */
[----:B------:R-:W-:-:S13]  /*11de0*/  ISETP.NE.AND P5, PT, R166, RZ, PT ;  /* 0x000000ffa600720c */ /* 0x000fda0003fa5270 */
[----:B------:R-:W-:Y:S05]  /*11df0*/  @!P5 BRA `(.L_x_5940) ;  /* 0x000003a00000d947 */ /* 0x000fea0003800000 */
[----:B------:R-:W-:Y:S02]  /*11e00*/  IABS R7, c[0x0][0x2d0] ;  /* 0x0000b40000077a13 */ /* 0x000fe40000000000 */
[----:B------:R-:W-:Y:S02]  /*11e10*/  IABS R12, R111 ;  /* 0x0000006f000c7213 */ /* 0x000fe40000000000 */
[----:B------:R-:W1:Y:S01]  /*11e20*/  I2F.RP R8, R7 ;  /* 0x0000000700087306 */ /* 0x000e620000209400 */
[C---:B------:R-:W-:Y:S02]  /*11e30*/  IADD3 R9, R111.reuse, -0x80, RZ ;  /* 0xffffff806f097810 */ /* 0x040fe40007ffe0ff */
[----:B------:R-:W-:-:S04]  /*11e40*/  LOP3.LUT R111, R111, c[0x0][0x2d0], RZ, 0x3c, !PT ;  /* 0x0000b4006f6f7a12 */ /* 0x000fc800078e3cff */
[----:B------:R-:W-:Y:S01]  /*11e50*/  ISETP.GE.AND P3, PT, R111, RZ, PT ;  /* 0x000000ff6f00720c */ /* 0x000fe20003f66270 */
        /* <DEDUP_REMOVED lines=24> */
[----:B------:R-:W-:-:S02]  /*11fe0*/  ISETP.GE.U32.AND P5, PT, R8, R7, PT ;  /* 0x000000070800720c */ /* 0x000fc40003fa6070 */
[----:B------:R-:W-:-:S05]  /*11ff0*/  LOP3.LUT R7, RZ, c[0x0][0x2d0], RZ, 0x33, !PT ;  /* 0x0000b400ff077a12 */ /* 0x000fca00078e33ff */
[----:B------:R-:W-:-:S05]  /*12000*/  @P4 IADD3 R11, R11, 0x1, RZ ;  /* 0x000000010b0b4810 */ /* 0x000fca0007ffe0ff */
        /* <DEDUP_REMOVED lines=24> */
[----:B------:R-:W-:Y:S05]  /*12190*/  BRA `(.L_x_5941) ;  /* 0x0000003000007947 */ /* 0x000fea0003800000 */
.L_x_5940:
[----:B------:R-:W-:-:S05]  /*121a0*/  IMAD.MOV.U32 R10, RZ, RZ, c[0x0][0x198] ;  /* 0x00006600ff0a7624 */ /* 0x000fca00078e00ff */
[----:B------:R-:W-:-:S04]  /*121b0*/  LEA R10, -R10, RZ, 0x7 ;  /* 0x000000ff0a0a7211 */ /* 0x000fc800078e39ff */
[----:B------:R-:W-:-:S03]  /*121c0*/  SHF.R.S32.HI R7, RZ, 0x1f, R10 ;  /* 0x0000001fff077819 */ /* 0x000fc6000001140a */
.L_x_5941:
[----:B------:R-:W-:Y:S01]  /*121d0*/  @!P0 IMAD.MOV.U32 R16, RZ, RZ, c[0x0][0x198] ;  /* 0x00006600ff108624 */ /* 0x000fe200078e00ff */
[C---:B------:R-:W-:Y:S01]  /*121e0*/  @!P0 LEA R32, P1, R10.reuse, R170, 0x1 ;  /* 0x000000aa0a208211 */ /* 0x040fe200078208ff */
[--C-:B------:R-:W-:Y:S01]  /*121f0*/  @!P0 IMAD.MOV.U32 R11, RZ, RZ, R7.reuse ;  /* 0x000000ffff0b8224 */ /* 0x100fe200078e0007 */
[----:B------:R-:W-:Y:S01]  /*12200*/  @!P0 IADD3 R9, P3, R163, R10, RZ ;  /* 0x0000000aa3098210 */ /* 0x000fe20007f7e0ff */
[----:B------:R-:W-:Y:S01]  /*12210*/  @!P0 IMAD.MOV.U32 R14, RZ, RZ, c[0x0][0x19c] ;  /* 0x00006700ff0e8624 */ /* 0x000fe200078e00ff */
[----:B------:R-:W-:Y:S01]  /*12220*/  @!P0 LEA.HI.X R33, R10, R171, R7, 0x1, P1 ;  /* 0x000000ab0a218211 */ /* 0x000fe200008f0c07 */
[----:B------:R-:W-:Y:S01]  /*12230*/  @!P0 IMAD.WIDE.U32 R16, R16, 0x30, R10 ;  /* 0x0000003010108825 */ /* 0x000fe200078e000a */
[----:B------:R-:W-:Y:S01]  /*12240*/  @!P0 MOV R3, c[0x0][0x19c] ;  /* 0x0000670000038a02 */ /* 0x000fe20000000f00 */
[----:B------:R1:W-:Y:S01]  /*12250*/  @P0 STS.128 [R167+0x2000], RZ ;  /* 0x002000ffa7000388 */ /* 0x0003e20000000c00 */
[----:B------:R-:W-:Y:S01]  /*12260*/  BSSY B0, `(.L_x_5942) ;  /* 0x0000051000007945 */ /* 0x000fe20003800000 */
[----:B------:R-:W-:Y:S01]  /*12270*/  @!P0 IMAD R14, R14, 0x30, RZ ;  /* 0x000000300e0e8824 */ /* 0x000fe200078e02ff */
[----:B------:R-:W-:Y:S01]  /*12280*/  @!P0 LEA R18, P1, R16, R170, 0x1 ;  /* 0x000000aa10128211 */ /* 0x000fe200078208ff */
[----:B------:R-:W-:Y:S01]  /*12290*/  @!P0 IMAD.MOV.U32 R22, RZ, RZ, c[0x0][0x198] ;  /* 0x00006600ff168624 */ /* 0x000fe200078e00ff */
[----:B------:R-:W-:Y:S01]  /*122a0*/  @!PT LDS RZ, [RZ] ;  /* 0x00000000fffff984 */ /* 0x000fe20000000800 */
[----:B------:R-:W-:Y:S01]  /*122b0*/  @!PT LDS RZ, [RZ] ;  /* 0x00000000fffff984 */ /* 0x000fe20000000800 */
[----:B------:R-:W-:Y:S01]  /*122c0*/  @!PT LDS RZ, [RZ] ;  /* 0x00000000fffff984 */ /* 0x000fe20000000800 */
[----:B------:R1:W-:Y:S01]  /*122d0*/  @!P0 LDGSTS.E.BYPASS.LTC128B.128 [R167+0x2000], [R32.64] ;  /* 0x0200000020a78fae */ /* 0x0003e2000b901d46 */
[----:B------:R-:W-:Y:S01]  /*122e0*/  @!P0 IMAD.MOV.U32 R8, RZ, RZ, c[0x0][0x19c] ;  /* 0x00006700ff088624 */ /* 0x000fe200078e00ff */
[----:B------:R-:W-:Y:S01]  /*122f0*/  @!P0 IADD3 R14, R14, R17, RZ ;  /* 0x000000110e0e8210 */ /* 0x000fe20007ffe0ff */
[----:B------:R-:W-:Y:S01]  /*12300*/  @!P0 IMAD.MOV.U32 R20, RZ, RZ, c[0x0][0x198] ;  /* 0x00006600ff148624 */ /* 0x000fe200078e00ff */
[----:B------:R1:W-:Y:S01]  /*12310*/  @P0 STS.128 [R167+0x2800], RZ ;  /* 0x002800ffa7000388 */ /* 0x0003e20000000c00 */
[----:B------:R-:W-:Y:S01]  /*12320*/  @!P0 IMAD.MOV.U32 R12, RZ, RZ, c[0x0][0x19c] ;  /* 0x00006700ff0c8624 */ /* 0x000fe200078e00ff */
[----:B------:R-:W-:Y:S01]  /*12330*/  @!P0 LEA.HI.X R19, R16, R171, R14, 0x1, P1 ;  /* 0x000000ab10138211 */ /* 0x000fe200008f0c0e */
[----:B------:R-:W-:-:S04]  /*12340*/  @!P0 IMAD.WIDE.U32 R22, R22, 0x50, R10 ;  /* 0x0000005016168825 */ /* 0x000fc800078e000a */
[----:B------:R-:W-:Y:S01]  /*12350*/  @!P0 IMAD R8, R8, 0x50, RZ ;  /* 0x0000005008088824 */ /* 0x000fe200078e02ff */
[----:B------:R-:W-:Y:S01]  /*12360*/  @!P0 LEA R16, P2, R22, R170, 0x1 ;  /* 0x000000aa16108211 */ /* 0x000fe200078408ff */
[----:B------:R-:W-:-:S04]  /*12370*/  @!P0 IMAD.WIDE.U32 R20, R20, 0x60, R10 ;  /* 0x0000006014148825 */ /* 0x000fc800078e000a */
[----:B------:R-:W-:Y:S01]  /*12380*/  @!P0 IMAD R12, R12, 0x60, RZ ;  /* 0x000000600c0c8824 */ /* 0x000fe200078e02ff */
[----:B------:R-:W-:Y:S01]  /*12390*/  @!P0 LEA R14, P1, R20, R170, 0x1 ;  /* 0x000000aa140e8211 */ /* 0x000fe200078208ff */
[----:B------:R-:W-:Y:S02]  /*123a0*/  @!P0 IMAD.IADD R8, R8, 0x1, R23 ;  /* 0x0000000108088824 */ /* 0x000fe400078e0217 */
[----:B------:R-:W-:-:S03]  /*123b0*/  @!P0 IMAD.IADD R12, R12, 0x1, R21 ;  /* 0x000000010c0c8824 */ /* 0x000fc600078e0215 */
[-C--:B------:R-:W-:Y:S01]  /*123c0*/  @!P0 LEA.HI.X R17, R22, R171.reuse, R8, 0x1, P2 ;  /* 0x000000ab16118211 */ /* 0x080fe200010f0c08 */
[----:B------:R-:W-:Y:S01]  /*123d0*/  @!P0 IMAD.MOV.U32 R8, RZ, RZ, c[0x0][0x198] ;  /* 0x00006600ff088624 */ /* 0x000fe200078e00ff */
[-C--:B------:R-:W-:Y:S01]  /*123e0*/  @!P0 LEA.HI.X R15, R20, R171.reuse, R12, 0x1, P1 ;  /* 0x000000ab140f8211 */ /* 0x080fe200008f0c0c */
[----:B------:R-:W-:Y:S01]  /*123f0*/  @!P0 IMAD.X R12, R162, 0x1, R7, P3 ;  /* 0x00000001a20c8824 */ /* 0x000fe200018e0607 */
[C---:B------:R-:W-:Y:S02]  /*12400*/  @!P0 LEA R20, P2, R9.reuse, R170, 0x1 ;  /* 0x000000aa09148211 */ /* 0x040fe400078408ff */
[C---:B------:R-:W-:Y:S02]  /*12410*/  @!P0 LEA R11, P1, R8.reuse, R10, 0x5 ;  /* 0x0000000a080b8211 */ /* 0x040fe400078228ff */
[----:B------:R-:W-:Y:S02]  /*12420*/  @!P0 LEA.HI.X R21, R9, R171, R12, 0x1, P2 ;  /* 0x000000ab09158211 */ /* 0x000fe400010f0c0c */
[----:B------:R-:W-:Y:S01]  /*12430*/  @!P0 LEA.HI.X R12, R8, R7, R3, 0x5, P1 ;  /* 0x00000007080c8211 */ /* 0x000fe200008f2c03 */
[----:B------:R-:W-:Y:S01]  /*12440*/  @!P0 IMAD.MOV.U32 R3, RZ, RZ, c[0x0][0x198] ;  /* 0x00006600ff038624 */ /* 0x000fe200078e00ff */
[----:B------:R-:W-:Y:S01]  /*12450*/  @!P0 LEA R22, P2, R11, R170, 0x1 ;  /* 0x000000aa0b168211 */ /* 0x000fe200078408ff */
[----:B------:R-:W-:Y:S01]  /*12460*/  @!P0 IMAD.MOV.U32 R8, RZ, RZ, c[0x0][0x19c] ;  /* 0x00006700ff088624 */ /* 0x000fe200078e00ff */
[----:B------:R-:W-:Y:S01]  /*12470*/  @!PT LDS RZ, [RZ] ;  /* 0x00000000fffff984 */ /* 0x000fe20000000800 */
[----:B------:R-:W-:Y:S01]  /*12480*/  @!PT LDS RZ, [RZ] ;  /* 0x00000000fffff984 */ /* 0x000fe20000000800 */
[----:B------:R-:W-:Y:S01]  /*12490*/  @!PT LDS RZ, [RZ] ;  /* 0x00000000fffff984 */ /* 0x000fe20000000800 */
[----:B------:R1:W-:Y:S02]  /*124a0*/  @!P0 LDGSTS.E.BYPASS.LTC128B.128 [R167+0x2800], [R20.64] ;  /* 0x0280000014a78fae */ /* 0x0003e4000b901d46 */
[----:B------:R-:W-:-:S02]  /*124b0*/  @!P0 LEA R9, P1, R3, R10, 0x6 ;  /* 0x0000000a03098211 */ /* 0x000fc400078230ff */
[----:B------:R-:W-:Y:S01]  /*124c0*/  @!P0 LEA.HI.X R23, R11, R171, R12, 0x1, P2 ;  /* 0x000000ab0b178211 */ /* 0x000fe200010f0c0c */
[----:B------:R1:W-:Y:S01]  /*124d0*/  @P0 STS.128 [R167+0x3000], RZ ;  /* 0x003000ffa7000388 */ /* 0x0003e20000000c00 */
[----:B------:R-:W-:Y:S02]  /*124e0*/  @!P0 LEA.HI.X R8, R3, R7, R8, 0x6, P1 ;  /* 0x0000000703088211 */ /* 0x000fe400008f3408 */
[C---:B------:R-:W-:Y:S01]  /*124f0*/  @!P0 LEA R12, P1, R9.reuse, R170, 0x1 ;  /* 0x000000aa090c8211 */ /* 0x040fe200078208ff */
[----:B------:R-:W-:Y:S01]  /*12500*/  @!PT LDS RZ, [RZ] ;  /* 0x00000000fffff984 */ /* 0x000fe20000000800 */
[----:B------:R-:W-:Y:S01]  /*12510*/  @!PT LDS RZ, [RZ] ;  /* 0x00000000fffff984 */ /* 0x000fe20000000800 */
[----:B------:R-:W-:Y:S01]  /*12520*/  @!PT LDS RZ, [RZ] ;  /* 0x00000000fffff984 */ /* 0x000fe20000000800 */
[----:B------:R1:W-:Y:S03]  /*12530*/  @!P0 LDGSTS.E.BYPASS.LTC128B.128 [R167+0x3000], [R22.64] ;  /* 0x0300000016a78fae */ /* 0x0003e6000b901d46 */
        /* <DEDUP_REMOVED lines=35> */
.L_x_5943:
[----:B------:R-:W-:Y:S05]  /*12770*/  BSYNC B0 ;  /* 0x0000000000007941 */ /* 0x000fea0003800000 */
.L_x_5942:
[----:B------:R-:W0:Y:S01]  /*12780*/  LDGDEPBAR ;  /* 0x00000000000079af */ /* 0x000e220000000000 */
[----:B------:R-:W-:-:S04]  /*12790*/  LEA R170, P0, R10, R170, 0x1 ;  /* 0x000000aa0aaa7211 */ /* 0x000fc800078008ff */
[----:B------:R-:W-:Y:S02]  /*127a0*/  LEA.HI.X R171, R10, R171, R7, 0x1, P0 ;  /* 0x000000ab0aab7211 */ /* 0x000fe400000f0c07 */
.L_x_5939:
        /* <DEDUP_REMOVED lines=79> */
[----:B------:R-:W-:Y:S01]  /*12ca0*/  FSEL R111, R111, RZ, P1 ;  /* 0x000000ff6f6f7208 */ /* 0x000fe20000800000 */
[----:B------:R-:W-:Y:S01]  /*12cb0*/  LDSM.16.MT88.4 R8, [R152+0x6000] ;  /* 0x006000009808783b */ /* 0x000fe20000004200 */
[C---:B------:R-:W-:Y:S01]  /*12cc0*/  FSETP.NEU.FTZ.AND P0, PT, R3.reuse, -INF , PT ;  /* 0xff8000000300780b */ /* 0x040fe20003f1d000 */
[----:B------:R-:W-:Y:S02]  /*12cd0*/  FMUL.FTZ R56, R3, c[0x0][0x23c] ;  /* 0x00008f0003387a20 */ /* 0x000fe40000410000 */
[--C-:B------:R-:W-:Y:S02]  /*12ce0*/  FFMA.FTZ R107, R24, c[0x0][0x23c], -R111.reuse ;  /* 0x00008f00186b7a23 */ /* 0x100fe4000001086f */
[--C-:B------:R-:W-:Y:S01]  /*12cf0*/  FFMA.FTZ R124, R28, c[0x0][0x23c], -R111.reuse ;  /* 0x00008f001c7c7a23 */ /* 0x100fe2000001086f */
[----:B------:R-:W-:Y:S01]  /*12d00*/  FSEL R56, R56, RZ, P0 ;  /* 0x000000ff38387208 */ /* 0x000fe20000000000 */
[--C-:B------:R-:W-:Y:S02]  /*12d10*/  FFMA.FTZ R106, R6, c[0x0][0x23c], -R111.reuse ;  /* 0x00008f00066a7a23 */ /* 0x100fe4000001086f */
[----:B------:R-:W-:Y:S01]  /*12d20*/  FFMA.FTZ R58, R4, c[0x0][0x23c], -R111 ;  /* 0x00008f00043a7a23 */ /* 0x000fe2000001086f */
[----:B------:R-:W-:Y:S01]  /*12d30*/  MUFU.EX2 R107, R107 ;  /* 0x0000006b006b7308 */ /* 0x000fe20000000800 */
[--C-:B------:R-:W-:Y:S01]  /*12d40*/  FFMA.FTZ R122, R5, c[0x0][0x23c], -R56.reuse ;  /* 0x00008f00057a7a23 */ /* 0x100fe20000010838 */
[----:B------:R-:W-:Y:S01]  /*12d50*/  FSEL R5, R49, RZ, P1 ;  /* 0x000000ff31057208 */ /* 0x000fe20000800000 */
[----:B------:R-:W-:-:S02]  /*12d60*/  FFMA.FTZ R65, R137, c[0x0][0x23c], -R56 ;  /* 0x00008f0089417a23 */ /* 0x000fc40000010838 */
[--C-:B------:R-:W-:Y:S02]  /*12d70*/  FFMA.FTZ R103, R31, c[0x0][0x23c], -R56.reuse ;  /* 0x00008f001f677a23 */ /* 0x100fe40000010838 */
[----:B------:R-:W-:Y:S01]  /*12d80*/  FADD.FTZ R128, R2, -R5 ;  /* 0x8000000502807221 */ /* 0x000fe20000010000 */
[----:B------:R-:W-:Y:S01]  /*12d90*/  FSEL R5, R3, RZ, P0 ;  /* 0x000000ff03057208 */ /* 0x000fe20000000000 */
[----:B------:R-:W-:Y:S01]  /*12da0*/  MUFU.EX2 R124, R124 ;  /* 0x0000007c007c7308 */ /* 0x000fe20000000800 */
[----:B------:R-:W-:Y:S02]  /*12db0*/  FFMA.FTZ R116, R118, c[0x0][0x23c], -R111 ;  /* 0x00008f0076747a23 */ /* 0x000fe4000001086f */
[----:B------:R-:W-:Y:S02]  /*12dc0*/  FMUL.FTZ R128, R128, c[0x0][0x23c] ;  /* 0x00008f0080807a20 */ /* 0x000fe40000410000 */
[----:B------:R-:W-:Y:S02]  /*12dd0*/  FADD.FTZ R0, R0, -R5 ;  /* 0x8000000500007221 */ /* 0x000fe40000010000 */
[----:B------:R-:W-:Y:S01]  /*12de0*/  FFMA.FTZ R120, R133, c[0x0][0x23c], -R56 ;  /* 0x00008f0085787a23 */ /* 0x000fe20000010838 */
[----:B------:R-:W1:Y:S01]  /*12df0*/  MUFU.EX2 R106, R106 ;  /* 0x0000006a006a7308 */ /* 0x000e620000000800 */
[----:B------:R-:W-:-:S02]  /*12e00*/  FMUL.FTZ R137, R0, c[0x0][0x23c] ;  /* 0x00008f0000897a20 */ /* 0x000fc40000410000 */
[--C-:B------:R-:W-:Y:S02]  /*12e10*/  FFMA.FTZ R0, R27, c[0x0][0x23c], -R56.reuse ;  /* 0x00008f001b007a23 */ /* 0x100fe40000010838 */
[----:B------:R-:W2:Y:S01]  /*12e20*/  LDSM.16.MT88.4 R24, [R149+0x6000] ;  /* 0x006000009518783b */ /* 0x000ea20000004200 */
[--C-:B------:R-:W-:Y:S02]  /*12e30*/  FFMA.FTZ R121, R194, c[0x0][0x23c], -R111.reuse ;  /* 0x00008f00c2797a23 */ /* 0x100fe4000001086f */
[----:B------:R-:W3:Y:S01]  /*12e40*/  MUFU.EX2 R58, R58 ;  /* 0x0000003a003a7308 */ /* 0x000ee20000000800 */
[--C-:B------:R-:W-:Y:S02]  /*12e50*/  FFMA.FTZ R2, R42, c[0x0][0x23c], -R111.reuse ;  /* 0x00008f002a027a23 */ /* 0x100fe4000001086f */
[----:B------:R-:W-:Y:S02]  /*12e60*/  FFMA.FTZ R123, R40, c[0x0][0x23c], -R111 ;  /* 0x00008f00287b7a23 */ /* 0x000fe4000001086f */
[----:B------:R-:W-:-:S02]  /*12e70*/  FFMA.FTZ R133, R199, c[0x0][0x23c], -R56 ;  /* 0x00008f00c7857a23 */ /* 0x000fc40000010838 */
[--C-:B------:R-:W-:Y:S01]  /*12e80*/  FFMA.FTZ R131, R131, c[0x0][0x23c], -R56.reuse ;  /* 0x00008f0083837a23 */ /* 0x100fe20000010838 */
[----:B------:R-:W-:Y:S01]  /*12e90*/  MUFU.EX2 R122, R122 ;  /* 0x0000007a007a7308 */ /* 0x000fe20000000800 */
[----:B-1----:R-:W-:Y:S01]  /*12ea0*/  F2FP.PACK_AB R32, R106, R124 ;  /* 0x0000007c6a20723e */ /* 0x002fe200000000ff */
[--C-:B------:R-:W-:Y:S02]  /*12eb0*/  FFMA.FTZ R118, R197, c[0x0][0x23c], -R56.reuse ;  /* 0x00008f00c5767a23 */ /* 0x100fe40000010838 */
[----:B------:R-:W-:Y:S02]  /*12ec0*/  FFMA.FTZ R134, R134, c[0x0][0x23c], -R111 ;  /* 0x00008f0086867a23 */ /* 0x000fe4000001086f */
[--C-:B------:R-:W-:Y:S02]  /*12ed0*/  FFMA.FTZ R109, R109, c[0x0][0x23c], -R56.reuse ;  /* 0x00008f006d6d7a23 */ /* 0x100fe40000010838 */
[----:B------:R-:W1:Y:S01]  /*12ee0*/  MUFU.EX2 R103, R103 ;  /* 0x0000006700677308 */ /* 0x000e620000000800 */
[----:B---3--:R-:W-:Y:S01]  /*12ef0*/  F2FP.PACK_AB R34, R58, R107 ;  /* 0x0000006b3a22723e */ /* 0x008fe200000000ff */
[----:B------:R-:W-:-:S02]  /*12f00*/  FFMA.FTZ R115, R115, c[0x0][0x23c], -R56 ;  /* 0x00008f0073737a23 */ /* 0x000fc40000010838 */
[--C-:B------:R-:W-:Y:S02]  /*12f10*/  FFMA.FTZ R50, R50, c[0x0][0x23c], -R111.reuse ;  /* 0x00008f0032327a23 */ /* 0x100fe4000001086f */
[--C-:B------:R-:W-:Y:S02]  /*12f20*/  FFMA.FTZ R59, R59, c[0x0][0x23c], -R56.reuse ;  /* 0x00008f003b3b7a23 */ /* 0x100fe40000010838 */
[----:B------:R-:W-:Y:S01]  /*12f30*/  MUFU.EX2 R65, R65 ;  /* 0x0000004100417308 */ /* 0x000fe20000000800 */
[--C-:B------:R-:W-:Y:S02]  /*12f40*/  FFMA.FTZ R51, R51, c[0x0][0x23c], -R56.reuse ;  /* 0x00008f0033337a23 */ /* 0x100fe40000010838 */
[----:B------:R-:W-:Y:S02]  /*12f50*/  FFMA.FTZ R104, R104, c[0x0][0x23c], -R111 ;  /* 0x00008f0068687a23 */ /* 0x000fe4000001086f */
[----:B------:R-:W-:-:S03]  /*12f60*/  FFMA.FTZ R48, R48, c[0x0][0x23c], -R56 ;  /* 0x00008f0030307a23 */ /* 0x000fc60000010838 */
[----:B------:R-:W3:Y:S01]  /*12f70*/  MUFU.EX2 R128, R128 ;  /* 0x0000008000807308 */ /* 0x000ee20000000800 */
[----:B-1----:R-:W-:-:S07]  /*12f80*/  F2FP.PACK_AB R33, R103, R122 ;  /* 0x0000007a6721723e */ /* 0x002fce00000000ff */
[----:B------:R-:W1:Y:S08]  /*12f90*/  MUFU.EX2 R137, R137 ;  /* 0x0000008900897308 */ /* 0x000e700000000800 */
[----:B------:R-:W4:Y:S01]  /*12fa0*/  MUFU.EX2 R0, R0 ;  /* 0x0000000000007308 */ /* 0x000f220000000800 */
[-C--:B---3--:R-:W-:Y:S02]  /*12fb0*/  FMUL.FTZ R20, R76, R128.reuse ;  /* 0x000000804c147220 */ /* 0x088fe40000410000 */
[----:B------:R-:W-:-:S02]  /*12fc0*/  FMUL.FTZ R21, R77, R128 ;  /* 0x000000804d157220 */ /* 0x000fc40000410000 */
[-C--:B------:R-:W-:Y:S02]  /*12fd0*/  FMUL.FTZ R80, R80, R128.reuse ;  /* 0x0000008050507220 */ /* 0x080fe40000410000 */
[-C--:B------:R-:W-:Y:S01]  /*12fe0*/  FMUL.FTZ R81, R81, R128.reuse ;  /* 0x0000008051517220 */ /* 0x080fe20000410000 */
[----:B------:R-:W-:Y:S01]  /*12ff0*/  MUFU.EX2 R121, R121 ;  /* 0x0000007900797308 */ /* 0x000fe20000000800 */
[-C--:B-1----:R-:W-:Y:S02]  /*13000*/  FMUL.FTZ R22, R78, R137.reuse ;  /* 0x000000894e167220 */ /* 0x082fe40000410000 */
[-C--:B------:R-:W-:Y:S02]  /*13010*/  FMUL.FTZ R23, R79, R137.reuse ;  /* 0x000000894f177220 */ /* 0x080fe40000410000 */
[-C--:B------:R-:W-:Y:S02]  /*13020*/  FMUL.FTZ R82, R82, R137.reuse ;  /* 0x0000008952527220 */ /* 0x080fe40000410000 */
[----:B------:R-:W-:Y:S01]  /*13030*/  FMUL.FTZ R83, R83, R137 ;  /* 0x0000008953537220 */ /* 0x000fe20000410000 */
[----:B----4-:R-:W-:Y:S01]  /*13040*/  F2FP.PACK_AB R35, R0, R65 ;  /* 0x000000410023723e */ /* 0x010fe200000000ff */
[-C--:B------:R-:W-:Y:S01]  /*13050*/  FMUL.FTZ R4, R96, R128.reuse ;  /* 0x0000008060047220 */ /* 0x080fe20000410000 */
[----:B------:R-:W1:Y:S01]  /*13060*/  MUFU.EX2 R2, R2 ;  /* 0x0000000200027308 */ /* 0x000e620000000800 */
[----:B------:R-:W-:-:S02]  /*13070*/  FMUL.FTZ R5, R97, R128 ;  /* 0x0000008061057220 */ /* 0x000fc40000410000 */
[-C--:B------:R-:W-:Y:S02]  /*13080*/  FMUL.FTZ R6, R98, R137.reuse ;  /* 0x0000008962067220 */ /* 0x080fe40000410000 */
[-C--:B------:R-:W-:Y:S01]  /*13090*/  FMUL.FTZ R7, R99, R137.reuse ;  /* 0x0000008963077220 */ /* 0x080fe20000410000 */
[C---:B--2---:R-:W-:Y:S01]  /*130a0*/  HMMA.16816.F32 R20, R32.reuse, R24, R20 ;  /* 0x000000182014723c */ /* 0x044fe20000001814 */
[-C--:B------:R-:W-:Y:S01]  /*130b0*/  FMUL.FTZ R12, R72, R128.reuse ;  /* 0x00000080480c7220 */ /* 0x080fe20000410000 */
[----:B------:R-:W-:Y:S01]  /*130c0*/  MUFU.EX2 R116, R116 ;  /* 0x0000007400747308 */ /* 0x000fe20000000800 */
[-C--:B------:R-:W-:Y:S02]  /*130d0*/  FMUL.FTZ R13, R73, R128.reuse ;  /* 0x00000080490d7220 */ /* 0x080fe40000410000 */
[-C--:B------:R-:W-:Y:S02]  /*130e0*/  FMUL.FTZ R14, R74, R137.reuse ;  /* 0x000000894a0e7220 */ /* 0x080fe40000410000 */
[----:B------:R-:W-:Y:S01]  /*130f0*/  FMUL.FTZ R15, R75, R137 ;  /* 0x000000894b0f7220 */ /* 0x000fe20000410000 */
[C---:B------:R-:W-:Y:S01]  /*13100*/  HMMA.16816.F32 R24, R32.reuse, R26, R80 ;  /* 0x0000001a2018723c */ /* 0x040fe20000001850 */
[-C--:B------:R-:W-:Y:S01]  /*13110*/  FMUL.FTZ R68, R68, R128.reuse ;  /* 0x0000008044447220 */ /* 0x080fe20000410000 */
[----:B------:R-:W2:Y:S01]  /*13120*/  MUFU.EX2 R123, R123 ;  /* 0x0000007b007b7308 */ /* 0x000ea20000000800 */
[-C--:B------:R-:W-:Y:S01]  /*13130*/  FMUL.FTZ R69, R69, R128.reuse ;  /* 0x0000008045457220 */ /* 0x080fe20000410000 */
[----:B-1----:R-:W-:Y:S01]  /*13140*/  F2FP.PACK_AB R40, R2, R121 ;  /* 0x000000790228723e */ /* 0x002fe200000000ff */
[-C--:B------:R-:W-:Y:S01]  /*13150*/  FMUL.FTZ R70, R70, R137.reuse ;  /* 0x0000008946467220 */ /* 0x080fe20000410000 */
[----:B------:R-:W-:Y:S01]  /*13160*/  LDSM.16.MT88.4 R80, [R149+0x7800] ;  /* 0x007800009550783b */ /* 0x000fe20000004200 */
[----:B------:R-:W-:Y:S01]  /*13170*/  FMUL.FTZ R71, R71, R137 ;  /* 0x0000008947477220 */ /* 0x000fe20000410000 */
[----:B------:R-:W-:Y:S01]  /*13180*/  HMMA.16816.F32 R4, R32, R8, R4 ;  /* 0x000000082004723c */ /* 0x000fe20000001804 */
[-C--:B------:R-:W-:Y:S01]  /*13190*/  FMUL.FTZ R92, R92, R128.reuse ;  /* 0x000000805c5c7220 */ /* 0x080fe20000410000 */
[----:B------:R-:W-:Y:S01]  /*131a0*/  MUFU.EX2 R120, R120 ;  /* 0x0000007800787308 */ /* 0x000fe20000000800 */
[----:B------:R-:W-:-:S02]  /*131b0*/  FMUL.FTZ R93, R93, R128 ;  /* 0x000000805d5d7220 */ /* 0x000fc40000410000 */
[-C--:B------:R-:W-:Y:S02]  /*131c0*/  FMUL.FTZ R94, R94, R137.reuse ;  /* 0x000000895e5e7220 */ /* 0x080fe40000410000 */
[-C--:B------:R-:W-:Y:S01]  /*131d0*/  FMUL.FTZ R95, R95, R137.reuse ;  /* 0x000000895f5f7220 */ /* 0x080fe20000410000 */
[C---:B------:R-:W-:Y:S01]  /*131e0*/  HMMA.16816.F32 R12, R32.reuse, R16, R12 ;  /* 0x00000010200c723c */ /* 0x040fe2000000180c */
[-C--:B------:R-:W-:Y:S01]  /*131f0*/  FMUL.FTZ R28, R88, R128.reuse ;  /* 0x00000080581c7220 */ /* 0x080fe20000410000 */
[----:B------:R-:W1:Y:S01]  /*13200*/  MUFU.EX2 R133, R133 ;  /* 0x0000008500857308 */ /* 0x000e620000000800 */
[----:B------:R-:W-:Y:S01]  /*13210*/  FMUL.FTZ R29, R89, R128 ;  /* 0x00000080591d7220 */ /* 0x000fe20000410000 */
[----:B--2---:R-:W-:Y:S01]  /*13220*/  F2FP.PACK_AB R42, R123, R116 ;  /* 0x000000747b2a723e */ /* 0x004fe200000000ff */
[-C--:B------:R-:W-:Y:S02]  /*13230*/  FMUL.FTZ R30, R90, R137.reuse ;  /* 0x000000895a1e7220 */ /* 0x080fe40000410000 */
[-C--:B------:R-:W-:Y:S01]  /*13240*/  FMUL.FTZ R31, R91, R137.reuse ;  /* 0x000000895b1f7220 */ /* 0x080fe20000410000 */
[----:B------:R-:W-:Y:S01]  /*13250*/  HMMA.16816.F32 R8, R32, R10, R68 ;  /* 0x0000000a2008723c */ /* 0x000fe20000001844 */
[-C--:B------:R-:W-:Y:S01]  /*13260*/  FMUL.FTZ R84, R84, R128.reuse ;  /* 0x0000008054547220 */ /* 0x080fe20000410000 */
[----:B------:R-:W-:Y:S01]  /*13270*/  MUFU.EX2 R131, R131 ;  /* 0x0000008300837308 */ /* 0x000fe20000000800 */
[----:B------:R-:W-:Y:S01]  /*13280*/  FMUL.FTZ R85, R85, R128 ;  /* 0x0000008055557220 */ /* 0x000fe20000410000 */
[----:B------:R-:W-:Y:S01]  /*13290*/  LDSM.16.MT88.4 R68, [R152+0x7800] ;  /* 0x007800009844783b */ /* 0x000fe20000004200 */
[----:B------:R-:W-:-:S02]  /*132a0*/  FMUL.FTZ R86, R86, R137 ;  /* 0x0000008956567220 */ /* 0x000fc40000410000 */
[-C--:B------:R-:W-:Y:S01]  /*132b0*/  FMUL.FTZ R87, R87, R137.reuse ;  /* 0x0000008957577220 */ /* 0x080fe20000410000 */
[C---:B------:R-:W-:Y:S01]  /*132c0*/  HMMA.16816.F32 R16, R32.reuse, R18, R92 ;  /* 0x000000122010723c */ /* 0x040fe2000000185c */
[----:B------:R-:W-:Y:S01]  /*132d0*/  LDSM.16.MT88.4 R92, [R150+0x7800] ;  /* 0x00780000965c783b */ /* 0x000fe20000004200 */
[----:B------:R-:W2:Y:S01]  /*132e0*/  MUFU.EX2 R118, R118 ;  /* 0x0000007600767308 */ /* 0x000ea20000000800 */
[----:B-1----:R-:W-:Y:S01]  /*132f0*/  F2FP.PACK_AB R41, R133, R120 ;  /* 0x000000788529723e */ /* 0x002fe200000000ff */
[----:B------:R-:W-:Y:S02]  /*13300*/  FFMA.FTZ R177, R177, R128, R124 ;  /* 0x00000080b1b17223 */ /* 0x000fe4000001007c */
[----:B------:R-:W-:Y:S02]  /*13310*/  FFMA.FTZ R122, R178, R137, R122 ;  /* 0x00000089b27a7223 */ /* 0x000fe4000001007a */
[----:B------:R-:W-:Y:S01]  /*13320*/  HMMA.16816.F32 R28, R32, R36, R28 ;  /* 0x00000024201c723c */ /* 0x000fe2000000181c */
[----:B------:R-:W-:Y:S01]  /*13330*/  FADD.FTZ R106, R106, R177 ;  /* 0x000000b16a6a7221 */ /* 0x000fe20000010000 */
[----:B------:R-:W-:Y:S01]  /*13340*/  MUFU.EX2 R50, R50 ;  /* 0x0000003200327308 */ /* 0x000fe20000000800 */
[----:B------:R-:W-:-:S02]  /*13350*/  FADD.FTZ R122, R103, R122 ;  /* 0x0000007a677a7221 */ /* 0x000fc40000010000 */
[----:B------:R-:W-:Y:S02]  /*13360*/  FADD.FTZ R107, R107, R106 ;  /* 0x0000006a6b6b7221 */ /* 0x000fe40000010000 */
[----:B------:R-:W-:Y:S01]  /*13370*/  FADD.FTZ R65, R65, R122 ;  /* 0x0000007a41417221 */ /* 0x000fe20000010000 */
[----:B------:R-:W-:Y:S01]  /*13380*/  HMMA.16816.F32 R32, R32, R38, R84 ;  /* 0x000000262020723c */ /* 0x000fe20000001854 */
[----:B------:R-:W1:Y:S01]  /*13390*/  LDSM.16.MT88.4 R36, [R148+0x6800] ;  /* 0x006800009424783b */ /* 0x000e620000004200 */
[----:B--2---:R-:W-:Y:S01]  /*133a0*/  F2FP.PACK_AB R43, R118, R131 ;  /* 0x00000083762b723e */ /* 0x004fe200000000ff */
[----:B------:R-:W-:Y:S01]  /*133b0*/  FADD.FTZ R58, R58, R107 ;  /* 0x0000006b3a3a7221 */ /* 0x000fe20000010000 */
[----:B------:R-:W-:Y:S01]  /*133c0*/  MUFU.EX2 R59, R59 ;  /* 0x0000003b003b7308 */ /* 0x000fe20000000800 */
[----:B------:R-:W-:Y:S02]  /*133d0*/  FADD.FTZ R65, R0, R65 ;  /* 0x0000004100417221 */ /* 0x000fe40000010000 */
[----:B------:R-:W-:-:S02]  /*133e0*/  FADD.FTZ R121, R121, R58 ;  /* 0x0000003a79797221 */ /* 0x000fc40000010000 */
[C---:B------:R-:W-:Y:S01]  /*133f0*/  HMMA.16816.F32 R20, R40.reuse, R44, R20 ;  /* 0x0000002c2814723c */ /* 0x040fe20000001814 */
[----:B------:R-:W-:Y:S02]  /*13400*/  FADD.FTZ R120, R120, R65 ;  /* 0x0000004178787221 */ /* 0x000fe40000010000 */
[----:B------:R-:W-:Y:S01]  /*13410*/  FADD.FTZ R65, R2, R121 ;  /* 0x0000007902417221 */ /* 0x000fe20000010000 */
[----:B------:R-:W-:Y:S01]  /*13420*/  MUFU.EX2 R0, R48 ;  /* 0x0000003000007308 */ /* 0x000fe20000000800 */
[----:B------:R-:W-:Y:S02]  /*13430*/  FADD.FTZ R120, R133, R120 ;  /* 0x0000007885787221 */ /* 0x000fe40000010000 */
[----:B------:R-:W-:Y:S01]  /*13440*/  FFMA.FTZ R177, R102, c[0x0][0x23c], -R111 ;  /* 0x00008f0066b17a23 */ /* 0x000fe2000001086f */
[----:B------:R-:W-:Y:S01]  /*13450*/  HMMA.16816.F32 R24, R40, R46, R24 ;  /* 0x0000002e2818723c */ /* 0x000fe20000001818 */
[----:B------:R-:W2:Y:S01]  /*13460*/  LDSM.16.MT88.4 R44, [R152+0x7000] ;  /* 0x00700000982c783b */ /* 0x000ea20000004200 */
[----:B------:R-:W-:-:S02]  /*13470*/  FADD.FTZ R131, R131, R120 ;  /* 0x0000007883837221 */ /* 0x000fc40000010000 */
[--C-:B------:R-:W-:Y:S01]  /*13480*/  FFMA.FTZ R2, R57, c[0x0][0x23c], -R56.reuse ;  /* 0x00008f0039027a23 */ /* 0x100fe20000010838 */
[----:B------:R-:W-:Y:S01]  /*13490*/  MUFU.EX2 R177, R177 ;  /* 0x000000b100b17308 */ /* 0x000fe20000000800 */
[----:B------:R-:W-:Y:S02]  /*134a0*/  FADD.FTZ R118, R118, R131 ;  /* 0x0000008376767221 */ /* 0x000fe40000010000 */
[C---:B------:R-:W-:Y:S05]  /*134b0*/  HMMA.16816.F32 R4, R40.reuse, R60, R4 ;  /* 0x0000003c2804723c */ /* 0x040fea0000001804 */
[----:B------:R-:W-:Y:S02]  /*134c0*/  MUFU.EX2 R2, R2 ;  /* 0x0000000200027308 */ /* 0x000fe40000000800 */
[--C-:B------:R-:W-:Y:S01]  /*134d0*/  FFMA.FTZ R61, R189, c[0x0][0x23c], -R56.reuse ;  /* 0x00008f00bd3d7a23 */ /* 0x100fe20000010838 */
[----:B------:R-:W-:Y:S01]  /*134e0*/  HMMA.16816.F32 R8, R40, R62, R8 ;  /* 0x0000003e2808723c */ /* 0x000fe20000001808 */
[----:B------:R-:W-:-:S04]  /*134f0*/  FFMA.FTZ R60, R193, c[0x0][0x23c], -R56 ;  /* 0x00008f00c13c7a23 */ /* 0x000fc80000010838 */
        /* <DEDUP_REMOVED lines=10> */
[----:B-1----:R-:W-:Y:S01]  /*135a0*/  HMMA.16816.F32 R28, R40, R36, R28 ;  /* 0x00000024281c723c */ /* 0x002fe2000000181c */
[----:B------:R-:W-:-:S04]  /*135b0*/  FFMA.FTZ R55, R190, c[0x0][0x23c], -R111 ;  /* 0x00008f00be377a23 */ /* 0x000fc8000001086f */
[----:B------:R-:W1:Y:S03]  /*135c0*/  MUFU.EX2 R54, R54 ;  /* 0x0000003600367308 */ /* 0x000e660000000800 */
[----:B------:R-:W-:Y:S01]  /*135d0*/  HMMA.16816.F32 R32, R40, R38, R32 ;  /* 0x000000262820723c */ /* 0x000fe20000001820 */
[----:B------:R-:W3:Y:S04]  /*135e0*/  LDSM.16.MT88.4 R40, [R150+0x7000] ;  /* 0x007000009628783b */ /* 0x000ee80000004200 */
[----:B------:R-:W-:Y:S01]  /*135f0*/  MUFU.EX2 R52, R52 ;  /* 0x0000003400347308 */ /* 0x000fe20000000800 */
[----:B------:R-:W4:Y:S07]  /*13600*/  LDSM.16.MT88.4 R36, [R149+0x7000] ;  /* 0x007000009524783b */ /* 0x000f2e0000004200 */
[----:B------:R-:W5:Y:S01]  /*13610*/  MUFU.EX2 R55, R55 ;  /* 0x0000003700377308 */ /* 0x000f620000000800 */
[----:B-1----:R-:W-:-:S07]  /*13620*/  F2FP.PACK_AB R84, R54, R53 ;  /* 0x000000353654723e */ /* 0x002fce00000000ff */
[----:B------:R-:W1:Y:S08]  /*13630*/  MUFU.EX2 R62, R62 ;  /* 0x0000003e003e7308 */ /* 0x000e700000000800 */
[----:B------:R-:W2:Y:S01]  /*13640*/  MUFU.EX2 R60, R60 ;  /* 0x0000003c003c7308 */ /* 0x000ea20000000800 */
[----:B-----5:R-:W-:Y:S02]  /*13650*/  F2FP.PACK_AB R86, R55, R52 ;  /* 0x000000343756723e */ /* 0x020fe400000000ff */
[----:B-1----:R-:W-:Y:S01]  /*13660*/  F2FP.PACK_AB R85, R62, R63 ;  /* 0x0000003f3e55723e */ /* 0x002fe200000000ff */
[----:B------:R-:W-:-:S04]  /*13670*/  FADD.FTZ R63, R63, R118 ;  /* 0x000000763f3f7221 */ /* 0x000fc80000010000 */
[----:B------:R-:W-:Y:S01]  /*13680*/  MUFU.EX2 R51, R51 ;  /* 0x0000003300337308 */ /* 0x000fe20000000800 */
[----:B------:R-:W-:Y:S01]  /*13690*/  FADD.FTZ R62, R62, R63 ;  /* 0x0000003f3e3e7221 */ /* 0x000fe20000010000 */
[----:B--2---:R-:W-:-:S03]  /*136a0*/  F2FP.PACK_AB R87, R60, R61 ;  /* 0x0000003d3c57723e */ /* 0x004fc600000000ff */
[----:B------:R-:W-:-:S04]  /*136b0*/  FADD.FTZ R61, R61, R62 ;  /* 0x0000003e3d3d7221 */ /* 0x000fc80000010000 */
[----:B------:R-:W-:Y:S01]  /*136c0*/  FADD.FTZ R60, R60, R61 ;  /* 0x0000003d3c3c7221 */ /* 0x000fe20000010000 */
[C---:B------:R-:W-:Y:S01]  /*136d0*/  HMMA.16816.F32 R96, R84.reuse, R44, R4 ;  /* 0x0000002c5460723c */ /* 0x040fe20000001804 */
[----:B------:R-:W1:Y:S06]  /*136e0*/  LDSM.16.MT88.4 R4, [R148+0x7000] ;  /* 0x007000009404783b */ /* 0x000e6c0000004200 */
[--C-:B------:R-:W-:Y:S01]  /*136f0*/  FFMA.FTZ R44, R119, c[0x0][0x23c], -R56.reuse ;  /* 0x00008f00772c7a23 */ /* 0x100fe20000010838 */
[----:B---3--:R-:W-:Y:S01]  /*13700*/  HMMA.16816.F32 R12, R84, R40, R12 ;  /* 0x00000028540c723c */ /* 0x008fe2000000180c */
[----:B------:R-:W-:-:S02]  /*13710*/  FFMA.FTZ R45, R117, c[0x0][0x23c], -R56 ;  /* 0x00008f00752d7a23 */ /* 0x000fc40000010838 */
[--C-:B------:R-:W-:Y:S02]  /*13720*/  FFMA.FTZ R117, R112, c[0x0][0x23c], -R111.reuse ;  /* 0x00008f0070757a23 */ /* 0x100fe4000001086f */
[----:B------:R-:W-:Y:S01]  /*13730*/  MUFU.EX2 R44, R44 ;  /* 0x0000002c002c7308 */ /* 0x000fe20000000800 */
[--C-:B------:R-:W-:Y:S02]  /*13740*/  FFMA.FTZ R119, R110, c[0x0][0x23c], -R111.reuse ;  /* 0x00008f006e777a23 */ /* 0x100fe4000001086f */
[C---:B------:R-:W-:Y:S01]  /*13750*/  HMMA.16816.F32 R16, R84.reuse, R42, R16 ;  /* 0x0000002a5410723c */ /* 0x040fe20000001810 */
[----:B------:R-:W-:Y:S02]  /*13760*/  FFMA.FTZ R40, R174, c[0x0][0x23c], -R111 ;  /* 0x00008f00ae287a23 */ /* 0x000fe4000001086f */
[--C-:B------:R-:W-:Y:S02]  /*13770*/  FFMA.FTZ R41, R181, c[0x0][0x23c], -R56.reuse ;  /* 0x00008f00b5297a23 */ /* 0x100fe40000010838 */
[----:B------:R-:W-:Y:S02]  /*13780*/  MUFU.EX2 R45, R45 ;  /* 0x0000002d002d7308 */ /* 0x000fe40000000800 */
[--C-:B------:R-:W-:Y:S01]  /*13790*/  FFMA.FTZ R43, R183, c[0x0][0x23c], -R56.reuse ;  /* 0x00008f00b72b7a23 */ /* 0x100fe20000010838 */
[----:B----4-:R-:W-:Y:S01]  /*137a0*/  HMMA.16816.F32 R20, R84, R36, R20 ;  /* 0x000000245414723c */ /* 0x010fe20000001814 */
[----:B------:R-:W-:-:S04]  /*137b0*/  FFMA.FTZ R42, R187, c[0x0][0x23c], -R56 ;  /* 0x00008f00bb2a7a23 */ /* 0x000fc80000010838 */
[----:B------:R-:W-:Y:S02]  /*137c0*/  MUFU.EX2 R40, R40 ;  /* 0x0000002800287308 */ /* 0x000fe40000000800 */
[--C-:B------:R-:W-:Y:S01]  /*137d0*/  FFMA.FTZ R37, R184, c[0x0][0x23c], -R111.reuse ;  /* 0x00008f00b8257a23 */ /* 0x100fe2000001086f */
[----:B------:R-:W-:Y:S01]  /*137e0*/  HMMA.16816.F32 R24, R84, R38, R24 ;  /* 0x000000265418723c */ /* 0x000fe20000001818 */
[----:B------:R-:W-:-:S04]  /*137f0*/  FFMA.FTZ R36, R176, c[0x0][0x23c], -R111 ;  /* 0x00008f00b0247a23 */ /* 0x000fc8000001086f */
[----:B------:R-:W2:Y:S02]  /*13800*/  MUFU.EX2 R37, R37 ;  /* 0x0000002500257308 */ /* 0x000ea40000000800 */
[----:B------:R-:W-:Y:S01]  /*13810*/  FFMA.FTZ R39, R182, c[0x0][0x23c], -R111 ;  /* 0x00008f00b6277a23 */ /* 0x000fe2000001086f */
[----:B------:R-:W-:Y:S01]  /*13820*/  HMMA.16816.F32 R8, R84, R46, R8 ;  /* 0x0000002e5408723c */ /* 0x000fe20000001808 */
[----:B------:R-:W-:-:S04]  /*13830*/  FFMA.FTZ R38, R185, c[0x0][0x23c], -R56 ;  /* 0x00008f00b9267a23 */ /* 0x000fc80000010838 */
[----:B------:R-:W-:Y:S02]  /*13840*/  MUFU.EX2 R36, R36 ;  /* 0x0000002400247308 */ /* 0x000fe40000000800 */
[--C-:B------:R-:W-:Y:S01]  /*13850*/  FFMA.FTZ R47, R135, c[0x0][0x23c], -R56.reuse ;  /* 0x00008f00872f7a23 */ /* 0x100fe20000010838 */
[----:B-1----:R-:W-:Y:S01]  /*13860*/  HMMA.16816.F32 R28, R84, R4, R28 ;  /* 0x00000004541c723c */ /* 0x002fe2000000181c */
[----:B------:R-:W-:-:S04]  /*13870*/  FFMA.FTZ R46, R127, c[0x0][0x23c], -R56 ;  /* 0x00008f007f2e7a23 */ /* 0x000fc80000010838 */
[----:B------:R-:W1:Y:S02]  /*13880*/  MUFU.EX2 R39, R39 ;  /* 0x0000002700277308 */ /* 0x000e640000000800 */
[----:B--2---:R-:W-:Y:S01]  /*13890*/  F2FP.PACK_AB R4, R37, R40 ;  /* 0x000000282504723e */ /* 0x004fe200000000ff */
[----:B------:R-:W-:Y:S05]  /*138a0*/  HMMA.16816.F32 R84, R84, R6, R32 ;  /* 0x000000065454723c */ /* 0x000fea0000001820 */
[----:B------:R-:W-:Y:S02]  /*138b0*/  MUFU.EX2 R43, R43 ;  /* 0x0000002b002b7308 */ /* 0x000fe40000000800 */
[----:B------:R-:W-:-:S02]  /*138c0*/  FFMA.FTZ R32, R132, c[0x0][0x23c], -R111 ;  /* 0x00008f0084207a23 */ /* 0x000fc4000001086f */
[--C-:B------:R-:W-:Y:S02]  /*138d0*/  FFMA.FTZ R33, R138, c[0x0][0x23c], -R111.reuse ;  /* 0x00008f008a217a23 */ /* 0x100fe4000001086f */
[--C-:B------:R-:W-:Y:S02]  /*138e0*/  FFMA.FTZ R34, R108, c[0x0][0x23c], -R111.reuse ;  /* 0x00008f006c227a23 */ /* 0x100fe4000001086f */
[----:B------:R-:W2:Y:S01]  /*138f0*/  MUFU.EX2 R42, R42 ;  /* 0x0000002a002a7308 */ /* 0x000ea20000000800 */
[----:B-1----:R-:W-:Y:S01]  /*13900*/  F2FP.PACK_AB R6, R39, R36 ;  /* 0x000000242706723e */ /* 0x002fe200000000ff */
[--C-:B------:R-:W-:Y:S02]  /*13910*/  FFMA.FTZ R35, R126, c[0x0][0x23c], -R111.reuse ;  /* 0x00008f007e237a23 */ /* 0x100fe4000001086f */
[--C-:B------:R-:W-:Y:S02]  /*13920*/  FFMA.FTZ R108, R64, c[0x0][0x23c], -R111.reuse ;  /* 0x00008f00406c7a23 */ /* 0x100fe4000001086f */
[----:B------:R-:W-:-:S02]  /*13930*/  FFMA.FTZ R64, R66, c[0x0][0x23c], -R111 ;  /* 0x00008f0042407a23 */ /* 0x000fc4000001086f */
[----:B------:R-:W-:Y:S01]  /*13940*/  MUFU.EX2 R41, R41 ;  /* 0x0000002900297308 */ /* 0x000fe20000000800 */
[----:B------:R-:W-:-:S07]  /*13950*/  FFMA.FTZ R66, R67, c[0x0][0x23c], -R111 ;  /* 0x00008f0043427a23 */ /* 0x000fce000001086f */
[----:B------:R-:W1:Y:S01]  /*13960*/  MUFU.EX2 R38, R38 ;  /* 0x0000002600267308 */ /* 0x000e620000000800 */
[----:B--2---:R-:W-:Y:S01]  /*13970*/  F2FP.PACK_AB R5, R42, R43 ;  /* 0x0000002b2a05723e */ /* 0x004fe200000000ff */
[----:B------:R-:W-:-:S04]  /*13980*/  FADD.FTZ R43, R43, R60 ;  /* 0x0000003c2b2b7221 */ /* 0x000fc80000010000 */
[----:B------:R-:W-:Y:S02]  /*13990*/  FADD.FTZ R42, R42, R43 ;  /* 0x0000002b2a2a7221 */ /* 0x000fe40000010000 */
        /* <DEDUP_REMOVED lines=9> */
[----:B------:R-:W-:Y:S06]  /*13a30*/  LDSM.16.MT88.4 R12, [R150+0x8000] ;  /* 0x00800000960c783b */ /* 0x000fec0000004200 */
[----:B------:R-:W-:Y:S01]  /*13a40*/  MUFU.EX2 R47, R47 ;  /* 0x0000002f002f7308 */ /* 0x000fe20000000800 */
[C---:B------:R-:W-:Y:S01]  /*13a50*/  HMMA.16816.F32 R92, R4.reuse, R94, R16 ;  /* 0x0000005e045c723c */ /* 0x040fe20000001810 */
[----:B------:R-:W3:Y:S06]  /*13a60*/  LDSM.16.MT88.4 R16, [R152+0x8000] ;  /* 0x008000009810783b */ /* 0x000eec0000004200 */
[----:B------:R-:W-:Y:S01]  /*13a70*/  MUFU.EX2 R46, R46 ;  /* 0x0000002e002e7308 */ /* 0x000fe20000000800 */
[C---:B------:R-:W-:Y:S01]  /*13a80*/  HMMA.16816.F32 R76, R4.reuse, R80, R20 ;  /* 0x00000050044c723c */ /* 0x040fe20000001814 */
[----:B------:R-:W-:Y:S06]  /*13a90*/  LDSM.16.MT88.4 R20, [R149+0x8800] ;  /* 0x008800009514783b */ /* 0x000fec0000004200 */
[----:B------:R-:W-:Y:S01]  /*13aa0*/  MUFU.EX2 R108, R108 ;  /* 0x0000006c006c7308 */ /* 0x000fe20000000800 */
[C---:B------:R-:W-:Y:S07]  /*13ab0*/  HMMA.16816.F32 R80, R4.reuse, R82, R24 ;  /* 0x000000520450723c */ /* 0x040fee0000001818 */
[----:B------:R-:W-:Y:S01]  /*13ac0*/  MUFU.EX2 R24, R134 ;  /* 0x0000008600187308 */ /* 0x000fe20000000800 */
[----:B------:R-:W-:Y:S01]  /*13ad0*/  FFMA.FTZ R25, R136, c[0x0][0x23c], -R111 ;  /* 0x00008f0088197a23 */ /* 0x000fe2000001086f */
[----:B--2---:R-:W-:Y:S01]  /*13ae0*/  HMMA.16816.F32 R88, R4, R8, R28 ;  /* 0x000000080458723c */ /* 0x004fe2000000181c */
[----:B------:R-:W-:-:S05]  /*13af0*/  FFMA.FTZ R26, R129, c[0x0][0x23c], -R56 ;  /* 0x00008f00811a7a23 */ /* 0x000fca0000010838 */
[----:B------:R-:W-:Y:S01]  /*13b00*/  MUFU.EX2 R117, R117 ;  /* 0x0000007500757308 */ /* 0x000fe20000000800 */
[--C-:B------:R-:W-:Y:S02]  /*13b10*/  FFMA.FTZ R27, R125, c[0x0][0x23c], -R56.reuse ;  /* 0x00008f007d1b7a23 */ /* 0x100fe40000010838 */
[--C-:B------:R-:W-:Y:S01]  /*13b20*/  FFMA.FTZ R29, R175, c[0x0][0x23c], -R56.reuse ;  /* 0x00008f00af1d7a23 */ /* 0x100fe20000010838 */
[----:B------:R-:W-:Y:S01]  /*13b30*/  HMMA.16816.F32 R84, R4, R10, R84 ;  /* 0x0000000a0454723c */ /* 0x000fe20000001854 */
[----:B------:R-:W2:Y:S01]  /*13b40*/  LDSM.16.MT88.4 R8, [R149+0x8000] ;  /* 0x008000009508783b */ /* 0x000ea20000004200 */
[----:B------:R-:W-:Y:S02]  /*13b50*/  FFMA.FTZ R28, R139, c[0x0][0x23c], -R56 ;  /* 0x00008f008b1c7a23 */ /* 0x000fe40000010838 */
[----:B------:R-:W4:Y:S01]  /*13b60*/  MUFU.EX2 R25, R25 ;  /* 0x0000001900197308 */ /* 0x000f220000000800 */
[--C-:B------:R-:W-:Y:S02]  /*13b70*/  FFMA.FTZ R30, R114, c[0x0][0x23c], -R111.reuse ;  /* 0x00008f00721e7a23 */ /* 0x100fe4000001086f */
[----:B------:R-:W-:Y:S01]  /*13b80*/  FFMA.FTZ R31, R130, c[0x0][0x23c], -R111 ;  /* 0x00008f00821f7a23 */ /* 0x000fe2000001086f */
[----:B-1----:R-:W-:-:S04]  /*13b90*/  F2FP.PACK_AB R4, R33, R32 ;  /* 0x000000202104723e */ /* 0x002fc800000000ff */
[----:B------:R-:W-:Y:S08]  /*13ba0*/  MUFU.EX2 R26, R26 ;  /* 0x0000001a001a7308 */ /* 0x000ff00000000800 */
[----:B------:R-:W1:Y:S01]  /*13bb0*/  MUFU.EX2 R29, R29 ;  /* 0x0000001d001d7308 */ /* 0x000e620000000800 */
[----:B----4-:R-:W-:-:S07]  /*13bc0*/  F2FP.PACK_AB R6, R25, R24 ;  /* 0x000000181906723e */ /* 0x010fce00000000ff */
[----:B------:R-:W-:Y:S08]  /*13bd0*/  MUFU.EX2 R27, R27 ;  /* 0x0000001b001b7308 */ /* 0x000ff00000000800 */
[----:B------:R-:W4:Y:S01]  /*13be0*/  MUFU.EX2 R28, R28 ;  /* 0x0000001c001c7308 */ /* 0x000f220000000800 */
[----:B-1----:R-:W-:-:S07]  /*13bf0*/  F2FP.PACK_AB R5, R29, R26 ;  /* 0x0000001a1d05723e */ /* 0x002fce00000000ff */
[----:B------:R-:W-:Y:S01]  /*13c00*/  MUFU.EX2 R30, R30 ;  /* 0x0000001e001e7308 */ /* 0x000fe20000000800 */
[----:B----4-:R-:W-:-:S07]  /*13c10*/  F2FP.PACK_AB R7, R28, R27 ;  /* 0x0000001b1c07723e */ /* 0x010fce00000000ff */
[----:B------:R-:W1:Y:S01]  /*13c20*/  MUFU.EX2 R31, R31 ;  /* 0x0000001f001f7308 */ /* 0x000e620000000800 */
[C---:B---3--:R-:W-:Y:S07]  /*13c30*/  HMMA.16816.F32 R96, R4.reuse, R16, R96 ;  /* 0x000000100460723c */ /* 0x048fee0000001860 */
[----:B------:R-:W-:Y:S01]  /*13c40*/  MUFU.EX2 R64, R64 ;  /* 0x0000004000407308 */ /* 0x000fe20000000800 */
[C---:B------:R-:W-:Y:S01]  /*13c50*/  HMMA.16816.F32 R68, R4.reuse, R18, R68 ;  /* 0x000000120444723c */ /* 0x040fe20000001844 */
[----:B------:R-:W3:Y:S06]  /*13c60*/  LDSM.16.MT88.4 R16, [R148+0x8000] ;  /* 0x008000009410783b */ /* 0x000eec0000004200 */
[----:B------:R-:W-:Y:S01]  /*13c70*/  MUFU.EX2 R119, R119 ;  /* 0x0000007700777308 */ /* 0x000fe20000000800 */
[C---:B--2---:R-:W-:Y:S07]  /*13c80*/  HMMA.16816.F32 R76, R4.reuse, R8, R76 ;  /* 0x00000008044c723c */ /* 0x044fee000000184c */
[----:B------:R-:W-:Y:S01]  /*13c90*/  MUFU.EX2 R67, R104 ;  /* 0x0000006800437308 */ /* 0x000fe20000000800 */
[C---:B------:R-:W-:Y:S01]  /*13ca0*/  HMMA.16816.F32 R80, R4.reuse, R10, R80 ;  /* 0x0000000a0450723c */ /* 0x040fe20000001850 */
[----:B------:R-:W2:Y:S06]  /*13cb0*/  LDSM.16.MT88.4 R8, [R152+0x8800] ;  /* 0x008800009808783b */ /* 0x000eac0000004200 */
[----:B------:R-:W-:Y:S01]  /*13cc0*/  MUFU.EX2 R66, R66 ;  /* 0x0000004200427308 */ /* 0x000fe20000000800 */
[C---:B------:R-:W-:Y:S08]  /*13cd0*/  HMMA.16816.F32 R72, R4.reuse, R12, R72 ;  /* 0x0000000c0448723c */ /* 0x040ff00000001848 */
[C---:B------:R-:W-:Y:S01]  /*13ce0*/  HMMA.16816.F32 R92, R4.reuse, R14, R92 ;  /* 0x0000000e045c723c */ /* 0x040fe2000000185c */
[----:B------:R-:W4:Y:S07]  /*13cf0*/  LDSM.16.MT88.4 R12, [R150+0x8800] ;  /* 0x00880000960c783b */ /* 0x000f2e0000004200 */
[C---:B---3--:R-:W-:Y:S08]  /*13d00*/  HMMA.16816.F32 R88, R4.reuse, R16, R88 ;  /* 0x000000100458723c */ /* 0x048ff00000001858 */
[----:B------:R-:W-:Y:S01]  /*13d10*/  HMMA.16816.F32 R84, R4, R18, R84 ;  /* 0x000000120454723c */ /* 0x000fe20000001854 */
[----:B------:R-:W-:Y:S06]  /*13d20*/  LDSM.16.MT88.4 R16, [R152+0x9000] ;  /* 0x009000009810783b */ /* 0x000fec0000004200 */
[----:B------:R-:W-:-:S02]  /*13d30*/  F2FP.PACK_AB R4, R35, R34 ;  /* 0x000000222304723e */ /* 0x000fc400000000ff */
[----:B------:R-:W-:Y:S02]  /*13d40*/  F2FP.PACK_AB R5, R47, R44 ;  /* 0x0000002c2f05723e */ /* 0x000fe400000000ff */
[----:B-1----:R-:W-:Y:S02]  /*13d50*/  F2FP.PACK_AB R6, R31, R30 ;  /* 0x0000001e1f06723e */ /* 0x002fe400000000ff */
[----:B------:R-:W-:-:S07]  /*13d60*/  F2FP.PACK_AB R7, R46, R45 ;  /* 0x0000002d2e07723e */ /* 0x000fce00000000ff */
[C---:B--2---:R-:W-:Y:S08]  /*13d70*/  HMMA.16816.F32 R96, R4.reuse, R8, R96 ;  /* 0x000000080460723c */ /* 0x044ff00000001860 */
[C---:B------:R-:W-:Y:S01]  /*13d80*/  HMMA.16816.F32 R68, R4.reuse, R10, R68 ;  /* 0x0000000a0444723c */ /* 0x040fe20000001844 */
[----:B------:R-:W1:Y:S07]  /*13d90*/  LDSM.16.MT88.4 R8, [R148+0x8800] ;  /* 0x008800009408783b */ /* 0x000e6e0000004200 */
[C---:B----4-:R-:W-:Y:S08]  /*13da0*/  HMMA.16816.F32 R72, R4.reuse, R12, R72 ;  /* 0x0000000c0448723c */ /* 0x050ff00000001848 */
[C---:B------:R-:W-:Y:S01]  /*13db0*/  HMMA.16816.F32 R92, R4.reuse, R14, R92 ;  /* 0x0000000e045c723c */ /* 0x040fe2000000185c */
[----:B------:R-:W-:Y:S07]  /*13dc0*/  LDSM.16.MT88.4 R12, [R150+0x9000] ;  /* 0x00900000960c783b */ /* 0x000fee0000004200 */
[C---:B------:R-:W-:Y:S01]  /*13dd0*/  HMMA.16816.F32 R76, R4.reuse, R20, R76 ;  /* 0x00000014044c723c */ /* 0x040fe2000000184c */
[----:B------:R-:W-:Y:S06]  /*13de0*/  MUFU.EX2 R20, R109 ;  /* 0x0000006d00147308 */ /* 0x000fec0000000800 */
[--C-:B------:R-:W-:Y:S01]  /*13df0*/  FFMA.FTZ R21, R105, c[0x0][0x23c], -R56.reuse ;  /* 0x00008f0069157a23 */ /* 0x100fe20000010838 */
[C---:B------:R-:W-:Y:S01]  /*13e00*/  HMMA.16816.F32 R80, R4.reuse, R22, R80 ;  /* 0x000000160450723c */ /* 0x040fe20000001850 */
[----:B------:R-:W2:Y:S06]  /*13e10*/  MUFU.EX2 R23, R115 ;  /* 0x0000007300177308 */ /* 0x000eac0000000800 */
[----:B------:R-:W-:Y:S01]  /*13e20*/  FFMA.FTZ R22, R113, c[0x0][0x23c], -R56 ;  /* 0x00008f0071167a23 */ /* 0x000fe20000010838 */
[C---:B-1----:R-:W-:Y:S01]  /*13e30*/  HMMA.16816.F32 R88, R4.reuse, R8, R88 ;  /* 0x000000080458723c */ /* 0x042fe20000001858 */
[----:B------:R-:W-:Y:S07]  /*13e40*/  MUFU.EX2 R21, R21 ;  /* 0x0000001500157308 */ /* 0x000fee0000000800 */
[----:B------:R-:W-:Y:S01]  /*13e50*/  HMMA.16816.F32 R84, R4, R10, R84 ;  /* 0x0000000a0454723c */ /* 0x000fe20000001854 */
[----:B------:R-:W1:Y:S01]  /*13e60*/  LDSM.16.MT88.4 R8, [R149+0x9000] ;  /* 0x009000009508783b */ /* 0x000e620000004200 */
[----:B------:R-:W3:Y:S05]  /*13e70*/  MUFU.EX2 R22, R22 ;  /* 0x0000001600167308 */ /* 0x000eea0000000800 */
[----:B------:R-:W-:-:S02]  /*13e80*/  F2FP.PACK_AB R4, R117, R108 ;  /* 0x0000006c7504723e */ /* 0x000fc400000000ff */
[----:B--2---:R-:W-:Y:S02]  /*13e90*/  F2FP.PACK_AB R5, R23, R20 ;  /* 0x000000141705723e */ /* 0x004fe400000000ff */
[----:B------:R-:W-:Y:S02]  /*13ea0*/  F2FP.PACK_AB R6, R119, R64 ;  /* 0x000000407706723e */ /* 0x000fe400000000ff */
[----:B---3--:R-:W-:-:S07]  /*13eb0*/  F2FP.PACK_AB R7, R22, R21 ;  /* 0x000000151607723e */ /* 0x008fce00000000ff */
[C---:B------:R-:W-:Y:S08]  /*13ec0*/  HMMA.16816.F32 R96, R4.reuse, R16, R96 ;  /* 0x000000100460723c */ /* 0x040ff00000001860 */
[C---:B------:R-:W-:Y:S01]  /*13ed0*/  HMMA.16816.F32 R68, R4.reuse, R18, R68 ;  /* 0x000000120444723c */ /* 0x040fe20000001844 */
[----:B------:R-:W2:Y:S07]  /*13ee0*/  LDSM.16.MT88.4 R16, [R148+0x9000] ;  /* 0x009000009410783b */ /* 0x000eae0000004200 */
[C---:B-1----:R-:W-:Y:S07]  /*13ef0*/  HMMA.16816.F32 R76, R4.reuse, R8, R76 ;  /* 0x00000008044c723c */ /* 0x042fee000000184c */
        /* <DEDUP_REMOVED lines=8> */
[----:B------:R-:W-:Y:S01]  /*13f80*/  HMMA.16816.F32 R80, R4, R10, R80 ;  /* 0x0000000a0450723c */ /* 0x000fe20000001850 */
[----:B------:R-:W3:Y:S02]  /*13f90*/  LDSM.16.MT88.4 R8, [R150+0x9800] ;  /* 0x009800009608783b */ /* 0x000ee40000004200 */
[----:B------:R-:W-:-:S04]  /*13fa0*/  FADD.FTZ R55, R55, R52 ;  /* 0x0000003437377221 */ /* 0x000fc80000010000 */
[----:B------:R-:W-:Y:S01]  /*13fb0*/  FADD.FTZ R40, R40, R55 ;  /* 0x0000003728287221 */ /* 0x000fe20000010000 */
[----:B--2---:R-:W-:Y:S03]  /*13fc0*/  HMMA.16816.F32 R88, R4, R16, R88 ;  /* 0x000000100458723c */ /* 0x004fe60000001858 */
[----:B------:R-:W-:-:S04]  /*13fd0*/  FADD.FTZ R37, R37, R40 ;  /* 0x0000002825257221 */ /* 0x000fc80000010000 */
[----:B------:R-:W-:Y:S02]  /*13fe0*/  FADD.FTZ R36, R36, R37 ;  /* 0x0000002524247221 */ /* 0x000fe40000010000 */
[----:B------:R-:W-:Y:S01]  /*13ff0*/  FADD.FTZ R37, R41, R42 ;  /* 0x0000002a29257221 */ /* 0x000fe20000010000 */
[----:B------:R-:W-:Y:S01]  /*14000*/  HMMA.16816.F32 R84, R4, R18, R84 ;  /* 0x000000120454723c */ /* 0x000fe20000001854 */
[----:B------:R-:W-:Y:S01]  /*14010*/  FADD.FTZ R39, R39, R36 ;  /* 0x0000002427277221 */ /* 0x000fe20000010000 */
[----:B------:R-:W2:Y:S01]  /*14020*/  LDSM.16.MT88.4 R16, [R149+0x9800] ;  /* 0x009800009510783b */ /* 0x000ea20000004200 */
[----:B------:R-:W-:Y:S02]  /*14030*/  FADD.FTZ R37, R38, R37 ;  /* 0x0000002526257221 */ /* 0x000fe40000010000 */
[----:B------:R-:W-:Y:S02]  /*14040*/  FADD.FTZ R32, R32, R39 ;  /* 0x0000002720207221 */ /* 0x000fe40000010000 */
[----:B------:R-:W-:Y:S01]  /*14050*/  F2FP.PACK_AB R4, R67, R50 ;  /* 0x000000324304723e */ /* 0x000fe200000000ff */
[----:B------:R-:W-:Y:S01]  /*14060*/  FADD.FTZ R26, R26, R37 ;  /* 0x000000251a1a7221 */ /* 0x000fe20000010000 */
[----:B------:R-:W-:Y:S01]  /*14070*/  F2FP.PACK_AB R5, R59, R0 ;  /* 0x000000003b05723e */ /* 0x000fe200000000ff */
[----:B------:R-:W-:Y:S01]  /*14080*/  FADD.FTZ R33, R33, R32 ;  /* 0x0000002021217221 */ /* 0x000fe20000010000 */
[----:B------:R-:W-:Y:S01]  /*14090*/  F2FP.PACK_AB R6, R177, R66 ;  /* 0x00000042b106723e */ /* 0x000fe200000000ff */
[----:B------:R-:W-:Y:S01]  /*140a0*/  FADD.FTZ R26, R29, R26 ;  /* 0x0000001a1d1a7221 */ /* 0x000fe20000010000 */
[----:B------:R-:W-:Y:S01]  /*140b0*/  F2FP.PACK_AB R7, R51, R2 ;  /* 0x000000023307723e */ /* 0x000fe200000000ff */
[----:B------:R-:W-:-:S04]  /*140c0*/  FADD.FTZ R24, R24, R33 ;  /* 0x0000002118187221 */ /* 0x000fc80000010000 */
[----:B------:R-:W-:Y:S02]  /*140d0*/  FADD.FTZ R25, R25, R24 ;  /* 0x0000001819197221 */ /* 0x000fe40000010000 */
[----:B-1----:R-:W-:Y:S02]  /*140e0*/  HMMA.16816.F32 R96, R4, R12, R96 ;  /* 0x0000000c0460723c */ /* 0x002fe40000001860 */
[----:B------:R-:W-:-:S04]  /*140f0*/  FADD.FTZ R34, R34, R25 ;  /* 0x0000001922227221 */ /* 0x000fc80000010000 */
[----:B------:R-:W-:Y:S02]  /*14100*/  FADD.FTZ R35, R35, R34 ;  /* 0x0000002223237221 */ /* 0x000fe40000010000 */
[----:B------:R-:W-:Y:S01]  /*14110*/  HMMA.16816.F32 R68, R4, R14, R68 ;  /* 0x0000000e0444723c */ /* 0x000fe20000001844 */
[----:B------:R-:W1:Y:S01]  /*14120*/  LDSM.16.MT88.4 R12, [R148+0x9800] ;  /* 0x00980000940c783b */ /* 0x000e620000004200 */
[----:B------:R-:W-:-:S04]  /*14130*/  FADD.FTZ R30, R30, R35 ;  /* 0x000000231e1e7221 */ /* 0x000fc80000010000 */
[----:B------:R-:W-:Y:S02]  /*14140*/  FADD.FTZ R31, R31, R30 ;  /* 0x0000001e1f1f7221 */ /* 0x000fe40000010000 */
[----:B---3--:R-:W-:Y:S02]  /*14150*/  HMMA.16816.F32 R72, R4, R8, R72 ;  /* 0x000000080448723c */ /* 0x008fe40000001848 */
        /* <DEDUP_REMOVED lines=18> */
[----:B-1----:R-:W-:Y:S03]  /*14280*/  HMMA.16816.F32 R88, R4, R12, R88 ;  /* 0x0000000c0458723c */ /* 0x002fe60000001858 */
[----:B------:R-:W-:-:S04]  /*14290*/  FADD.FTZ R8, R23, R8 ;  /* 0x0000000817087221 */ /* 0x000fc80000010000 */
[----:B------:R-:W-:Y:S01]  /*142a0*/  FADD.FTZ R9, R21, R8 ;  /* 0x0000000815097221 */ /* 0x000fe20000010000 */
[----:B------:R-:W-:Y:S03]  /*142b0*/  HMMA.16816.F32 R84, R4, R14, R84 ;  /* 0x0000000e0454723c */ /* 0x000fe60000001854 */
[----:B------:R-:W-:-:S04]  /*142c0*/  FADD.FTZ R9, R22, R9 ;  /* 0x0000000916097221 */ /* 0x000fc80000010000 */
[----:B------:R-:W-:-:S04]  /*142d0*/  FADD.FTZ R0, R0, R9 ;  /* 0x0000000900007221 */ /* 0x000fc80000010000 */
[----:B------:R-:W-:Y:S01]  /*142e0*/  FADD.FTZ R59, R59, R0 ;  /* 0x000000003b3b7221 */ /* 0x000fe20000010000 */
[----:B------:R-:W-:-:S03]  /*142f0*/  MOV R0, R3 ;  /* 0x0000000300007202 */ /* 0x000fc60000000f00 */
[----:B------:R-:W-:-:S04]  /*14300*/  FADD.FTZ R2, R2, R59 ;  /* 0x0000003b02027221 */ /* 0x000fc80000010000 */
[----:B------:R-:W-:Y:S01]  /*14310*/  FADD.FTZ R178, R51, R2 ;  /* 0x0000000233b27221 */ /* 0x000fe20000010000 */
[----:B------:R-:W-:Y:S02]  /*14320*/  MOV R2, R49 ;  /* 0x0000003100027202 */ /* 0x000fe40000000f00 */
.L_x_5936:
[----:B------:R-:W-:Y:S05]  /*14330*/  @!P6 BRA `(.L_x_5944) ;  /* 0x000035900000e947 */ /* 0x000fea0003800000 */
[----:B------:R-:W-:Y:S01]  /*14340*/  IMAD.MOV.U32 R176, RZ, RZ, c[0x0][0x1a0] ;  /* 0x00006800ffb07624 */ /* 0x000fe200078e00ff */
[----:B------:R-:W-:Y:S02]  /*14350*/  MOV R3, R0 ;  /* 0x0000000000037202 */ /* 0x000fe40000000f00 */
[----:B------:R-:W-:Y:S01]  /*14360*/  MOV R103, R2 ;  /* 0x0000000200677202 */ /* 0x000fe20000000f00 */
[----:B------:R-:W-:-:S05]  /*14370*/  IMAD.U32 R175, R176, -0x80, RZ ;  /* 0xffffff80b0af7824 */ /* 0x000fca00078e00ff */
[----:B------:R-:W-:Y:S02]  /*14380*/  SHF.R.S32.HI R174, RZ, 0x1f, R175 ;  /* 0x0000001fffae7819 */ /* 0x000fe400000114af */
.L_x_5948:
[----:B------:R-:W-:Y:S04]  /*14390*/  DEPBAR.LE SB0, 0x0 ;  /* 0x000080000000791a */ /* 0x000fe80000000000 */
[----:B------:R-:W-:Y:S01]  /*143a0*/  BAR.SYNC.DEFER_BLOCKING 0x0 ;  /* 0x0000000000007b1d */ /* 0x000fe20000010000 */
[----:B------:R-:W-:Y:S01]  /*143b0*/  ISETP.NE.AND P6, PT, R166, RZ, PT ;  /* 0x000000ffa600720c */ /* 0x000fe20003fc5270 */
[----:B------:R-:W-:Y:S01]  /*143c0*/  IMAD.MOV.U32 R20, RZ, RZ, R175 ;  /* 0x000000ffff147224 */ /* 0x000fe200078e00af */
[----:B------:R-:W-:Y:S01]  /*143d0*/  IADD3 R172, R172, -0x1, RZ ;  /* 0xffffffffacac7810 */ /* 0x000fe20007ffe0ff */
[----:B------:R-:W-:Y:S10]  /*143e0*/  IMAD.MOV.U32 R21, RZ, RZ, R174 ;  /* 0x000000ffff157224 */ /* 0x000ff400078e00ae */
        /* <DEDUP_REMOVED lines=60> */
.L_x_5945:
        /* <DEDUP_REMOVED lines=15> */
[C---:B------:R-:W-:Y:S01]  /*148a0*/  @!P0 LEA.HI.X R2, R176.reuse, R21, R2, 0x5, P1 ;  /* 0x00000015b0028211 */ /* 0x040fe200008f2c02 */
[----:B------:R-:W-:Y:S01]  /*148b0*/  @P0 STS.128 [R167+0x6800], RZ ;  /* 0x006800ffa7000388 */ /* 0x000fe20000000c00 */
[----:B------:R-:W-:Y:S01]  /*148c0*/  @!P0 LEA R28, P1, R19, R180, 0x1 ;  /* 0x000000b4131c8211 */ /* 0x000fe200078208ff */
[----:B------:R-:W-:Y:S01]  /*148d0*/  @!P0 IMAD.MOV.U32 R27, RZ, RZ, R21 ;  /* 0x000000ffff1b8224 */ /* 0x000fe200078e0015 */
[-C--:B------:R-:W-:Y:S01]  /*148e0*/  @!P0 LEA.HI.X R31, R17, R179.reuse, R0, 0x1, P2 ;  /* 0x000000b3111f8211 */ /* 0x080fe200010f0c00 */
[----:B------:R-:W-:Y:S01]  /*148f0*/  @!P0 IMAD.MOV.U32 R17, RZ, RZ, c[0x0][0x1a4] ;  /* 0x00006900ff118624 */ /* 0x000fe200078e00ff */
[----:B------:R-:W-:Y:S01]  /*14900*/  @!P0 LEA.HI.X R29, R19, R179, R2, 0x1, P1 ;  /* 0x000000b3131d8211 */ /* 0x000fe200008f0c02 */
[C---:B------:R-:W-:Y:S01]  /*14910*/  @!P0 IMAD.WIDE.U32 R26, R176.reuse, 0x30, R26 ;  /* 0x00000030b01a8825 */ /* 0x040fe200078e001a */
[C---:B------:R-:W-:Y:S01]  /*14920*/  @!P0 LEA R19, P1, R176.reuse, R20, 0x6 ;  /* 0x00000014b0138211 */ /* 0x040fe200078230ff */
        /* <DEDUP_REMOVED lines=21> */
[----:B------:R-:W-:Y:S04]  /*14a80*/  @!P0 IMAD.WIDE.U32 R22, R176, 0x50, R22 ;  /* 0x00000050b0168825 */ /* 0x000fe800078e0016 */
        /* <DEDUP_REMOVED lines=14> */
[----:B------:R-:W-:Y:S01]  /*14b70*/  @!P0 IMAD.WIDE.U32 R20, R176, 0x60, R20 ;  /* 0x00000060b0148825 */ /* 0x000fe200078e0014 */
        /* <DEDUP_REMOVED lines=14> */
[----:B------:R-:W-:Y:S01]  /*14c60*/  @!P0 LEA R40, P1, R32, R180, 0x1 ;  /* 0x000000b420288211 */ /* 0x000fe200078208ff */
[----:B------:R-:W-:Y:S02]  /*14c70*/  IMAD.MOV.U32 R180, RZ, RZ, R182 ;  /* 0x000000ffffb47224 */ /* 0x000fe400078e00b6 */
[----:B------:R-:W-:Y:S01]  /*14c80*/  @!PT LDS RZ, [RZ] ;  /* 0x00000000fffff984 */ /* 0x000fe20000000800 */
[----:B------:R-:W-:Y:S01]  /*14c90*/  @!PT LDS RZ, [RZ] ;  /* 0x00000000fffff984 */ /* 0x000fe20000000800 */
[----:B------:R-:W-:Y:S01]  /*14ca0*/  @!PT LDS RZ, [RZ] ;  /* 0x00000000fffff984 */ /* 0x000fe20000000800 */
[----:B------:R5:W-:Y:S01]  /*14cb0*/  @!P0 LDGSTS.E.BYPASS.LTC128B.128 [R167+0x9000], [R34.64] ;  /* 0x0900000022a78fae */ /* 0x000be2000b901d46 */
[----:B------:R-:W-:Y:S03]  /*14cc0*/  @!P0 IADD3 R0, R0, R33, RZ ;  /* 0x0000002100008210 */ /* 0x000fe60007ffe0ff */
[----:B------:R-:W-:Y:S01]  /*14cd0*/  @P0 STS.128 [R167+0x9800], RZ ;  /* 0x009800ffa7000388 */ /* 0x000fe20000000c00 */
[----:B------:R-:W-:Y:S01]  /*14ce0*/  @!P0 LEA.HI.X R41, R32, R179, R0, 0x1, P1 ;  /* 0x000000b320298211 */ /* 0x000fe200008f0c00 */
[----:B------:R-:W-:Y:S01]  /*14cf0*/  IMAD.MOV.U32 R179, RZ, RZ, R183 ;  /* 0x000000ffffb37224 */ /* 0x000fe200078e00b7 */
[----:B------:R-:W-:Y:S03]  /*14d00*/  ISETP.GT.AND P1, PT, R172, R159, PT ;  /* 0x0000009fac00720c */ /* 0x000fe60003f24270 */
[----:B------:R-:W-:Y:S01]  /*14d10*/  @!PT LDS RZ, [RZ] ;  /* 0x00000000fffff984 */ /* 0x000fe20000000800 */
[----:B------:R-:W-:Y:S01]  /*14d20*/  @!PT LDS RZ, [RZ] ;  /* 0x00000000fffff984 */ /* 0x000fe20000000800 */
[----:B------:R-:W-:Y:S01]  /*14d30*/  @!PT LDS RZ, [RZ] ;  /* 0x00000000fffff984 */ /* 0x000fe20000000800 */
[----:B------:R1:W-:Y:S04]  /*14d40*/  @!P0 LDGSTS.E.BYPASS.LTC128B.128 [R167+0x9800], [R40.64] ;  /* 0x0980000028a78fae */ /* 0x0003e8000b901d46 */
[----:B------:R-:W-:Y:S04]  /*14d50*/  LDSM.16.M88.4 R104, [R158] ;  /* 0x000000009e68783b */ /* 0x000fe80000000200 */
[----:B------:R-:W1:Y:S04]  /*14d60*/  LDSM.16.M88.4 R108, [R157+0x2000] ;  /* 0x002000009d6c783b */ /* 0x000e680000000200 */
[----:B------:R-:W2:Y:S04]  /*14d70*/  LDSM.16.M88.4 R112, [R157+0x2800] ;  /* 0x002800009d70783b */ /* 0x000ea80000000200 */
[----:B------:R-:W2:Y:S04]  /*14d80*/  LDSM.16.M88.4 R116, [R157+0x3000] ;  /* 0x003000009d74783b */ /* 0x000ea80000000200 */
[----:B------:R-:W0:Y:S04]  /*14d90*/  LDGDEPBAR ;  /* 0x00000000000079af */ /* 0x000e280000000000 */
[----:B------:R-:W2:Y:S04]  /*14da0*/  LDSM.16.M88.4 R120, [R157+0x3800] ;  /* 0x003800009d78783b */ /* 0x000ea80000000200 */
[----:B------:R-:W3:Y:S04]  /*14db0*/  LDSM.16.M88.4 R124, [R157+0x4000] ;  /* 0x004000009d7c783b */ /* 0x000ee80000000200 */
[----:B------:R-:W3:Y:S04]  /*14dc0*/  LDSM.16.M88.4 R128, [R157+0x4800] ;  /* 0x004800009d80783b */ /* 0x000ee80000000200 */
[----:B------:R-:W3:Y:S04]  /*14dd0*/  LDSM.16.M88.4 R132, [R157+0x5000] ;  /* 0x005000009d84783b */ /* 0x000ee80000000200 */
[----:B------:R-:W3:Y:S01]  /*14de0*/  LDSM.16.M88.4 R136, [R157+0x5800] ;  /* 0x005800009d88783b */ /* 0x000ee20000000200 */
[C---:B-1----:R-:W-:Y:S08]  /*14df0*/  HMMA.16816.F32 R4, R104.reuse, R108, RZ ;  /* 0x0000006c6804723c */ /* 0x042ff000000018ff */
[C---:B------:R-:W-:Y:S01]  /*14e00*/  HMMA.16816.F32 R8, R104.reuse, R110, RZ ;  /* 0x0000006e6808723c */ /* 0x040fe200000018ff */
[----:B------:R-:W-:Y:S07]  /*14e10*/  LDSM.16.M88.4 R108, [R156] ;  /* 0x000000009c6c783b */ /* 0x000fee0000000200 */
[C---:B--2---:R-:W-:Y:S08]  /*14e20*/  HMMA.16816.F32 R12, R104.reuse, R112, RZ ;  /* 0x00000070680c723c */ /* 0x044ff000000018ff */
[C---:B------:R-:W-:Y:S01]  /*14e30*/  HMMA.16816.F32 R16, R104.reuse, R114, RZ ;  /* 0x000000726810723c */ /* 0x040fe200000018ff */
[----:B------:R-:W1:Y:S07]  /*14e40*/  LDSM.16.M88.4 R112, [R151+0x2000] ;  /* 0x002000009770783b */ /* 0x000e6e0000000200 */
[C---:B------:R-:W-:Y:S08]  /*14e50*/  HMMA.16816.F32 R20, R104.reuse, R116, RZ ;  /* 0x000000746814723c */ /* 0x040ff000000018ff */
[C---:B----4-:R-:W-:Y:S01]  /*14e60*/  HMMA.16816.F32 R24, R104.reuse, R118, RZ ;  /* 0x000000766818723c */ /* 0x050fe200000018ff */
[----:B------:R-:W2:Y:S07]  /*14e70*/  LDSM.16.M88.4 R116, [R151+0x2800] ;  /* 0x002800009774783b */ /* 0x000eae0000000200 */
[C---:B------:R-:W-:Y:S08]  /*14e80*/  HMMA.16816.F32 R28, R104.reuse, R120, RZ ;  /* 0x00000078681c723c */ /* 0x040ff000000018ff */
[C---:B-----5:R-:W-:Y:S01]  /*14e90*/  HMMA.16816.F32 R32, R104.reuse, R122, RZ ;  /* 0x0000007a6820723c */ /* 0x060fe200000018ff */
[----:B------:R-:W4:Y:S07]  /*14ea0*/  LDSM.16.M88.4 R120, [R151+0x3000] ;  /* 0x003000009778783b */ /* 0x000f2e0000000200 */
[C---:B---3--:R-:W-:Y:S08]  /*14eb0*/  HMMA.16816.F32 R36, R104.reuse, R124, RZ ;  /* 0x0000007c6824723c */ /* 0x048ff000000018ff */
        /* <DEDUP_REMOVED lines=29> */
[C---:B---3--:R-:W-:Y:S08]  /*15090*/  HMMA.16816.F32 R60, R108.reuse, R104, R60 ;  /* 0x000000686c3c723c */ /* 0x048ff0000000183c */
[----:B------:R-:W-:Y:S01]  /*150a0*/  HMMA.16816.F32 R64, R108, R106, R64 ;  /* 0x0000006a6c40723c */ /* 0x000fe20000001840 */
[----:B------:R-:W3:Y:S04]  /*150b0*/  LDSM.16.M88.4 R104, [R146] ;  /* 0x000000009268783b */ /* 0x000ee80000000200 */
[----:B------:R-:W4:Y:S03]  /*150c0*/  LDSM.16.M88.4 R108, [R145] ;  /* 0x00000000916c783b */ /* 0x000f260000000200 */
[C---:B-1----:R-:W-:Y:S08]  /*150d0*/  HMMA.16816.F32 R4, R112.reuse, R116, R4 ;  /* 0x000000747004723c */ /* 0x042ff00000001804 */
[C---:B------:R-:W-:Y:S01]  /*150e0*/  HMMA.16816.F32 R8, R112.reuse, R118, R8 ;  /* 0x000000767008723c */ /* 0x040fe20000001808 */
[----:B------:R-:W-:Y:S07]  /*150f0*/  LDSM.16.M88.4 R116, [R143] ;  /* 0x000000008f74783b */ /* 0x000fee0000000200 */
[C---:B--2---:R-:W-:Y:S08]  /*15100*/  HMMA.16816.F32 R12, R112.reuse, R120, R12 ;  /* 0x00000078700c723c */ /* 0x044ff0000000180c */
[C---:B------:R-:W-:Y:S01]  /*15110*/  HMMA.16816.F32 R16, R112.reuse, R122, R16 ;  /* 0x0000007a7010723c */ /* 0x040fe20000001810 */
[----:B------:R-:W-:Y:S07]  /*15120*/  LDSM.16.M88.4 R120, [R142] ;  /* 0x000000008e78783b */ /* 0x000fee0000000200 */
[C---:B---3--:R-:W-:Y:S08]  /*15130*/  HMMA.16816.F32 R20, R112.reuse, R104, R20 ;  /* 0x000000687014723c */ /* 0x048ff00000001814 */
        /* <DEDUP_REMOVED lines=104> */
.L_x_5947:
[----:B------:R1:W-:Y:S01]  /*157c0*/  @P0 STS.128 [R167+0x2000], RZ ;  /* 0x002000ffa7000388 */ /* 0x0003e20000000c00 */
[----:B------:R-:W-:Y:S01]  /*157d0*/  @!P0 IMAD.MOV.U32 R2, RZ, RZ, c[0x0][0x19c] ;  /* 0x00006700ff028624 */ /* 0x000fe200078e00ff */
[----:B------:R-:W-:Y:S01]  /*157e0*/  @!P0 MOV R114, R104 ;  /* 0x0000006800728202 */ /* 0x000fe20000000f00 */
[----:B------:R-:W-:Y:S01]  /*157f0*/  @!P0 IMAD.MOV.U32 R102, RZ, RZ, c[0x0][0x19c] ;  /* 0x00006700ff668624 */ /* 0x000fe200078e00ff */
[----:B------:R-:W-:Y:S01]  /*15800*/  LEA R120, P4, R104, R170, 0x1 ;  /* 0x000000aa68787211 */ /* 0x000fe200078808ff */
[--C-:B------:R-:W-:Y:S01]  /*15810*/  @!P0 IMAD.MOV.U32 R116, RZ, RZ, R104.reuse ;  /* 0x000000ffff748224 */ /* 0x100fe200078e0068 */
[CC--:B------:R-:W-:Y:S01]  /*15820*/  @!P0 LEA R109, P2, R121.reuse, R104.reuse, 0x5 ;  /* 0x00000068796d8211 */ /* 0x0c0fe200078428ff */
[--C-:B------:R-:W-:Y:S01]  /*15830*/  @!P0 IMAD.MOV.U32 R117, RZ, RZ, R105.reuse ;  /* 0x000000ffff758224 */ /* 0x100fe200078e0069 */
[-C--:B------:R-:W-:Y:S01]  /*15840*/  @!P0 LEA R111, P1, R121, R104.reuse, 0x6 ;  /* 0x00000068796f8211 */ /* 0x080fe200078230ff */
[--C-:B------:R-:W-:Y:S01]  /*15850*/  @!P0 IMAD.MOV.U32 R115, RZ, RZ, R105.reuse ;  /* 0x000000ffff738224 */ /* 0x100fe200078e0069 */
[----:B------:R-:W-:Y:S01]  /*15860*/  @!P0 IADD3 R107, P3, R163, R104, RZ ;  /* 0x00000068a36b8210 */ /* 0x000fe20007f7e0ff */
[----:B------:R-:W-:Y:S01]  /*15870*/  @!P0 IMAD.MOV.U32 R112, RZ, RZ, R104 ;  /* 0x000000ffff708224 */ /* 0x000fe200078e0068 */
[CC--:B------:R-:W-:Y:S01]  /*15880*/  @!P0 LEA.HI.X R2, R121.reuse, R105.reuse, R2, 0x5, P2 ;  /* 0x0000006979028211 */ /* 0x0c0fe200010f2c02 */
[--C-:B------:R-:W-:Y:S01]  /*15890*/  @!P0 IMAD.MOV.U32 R113, RZ, RZ, R105.reuse ;  /* 0x000000ffff718224 */ /* 0x100fe200078e0069 */
[CC--:B------:R-:W-:Y:S01]  /*158a0*/  @!P0 LEA.HI.X R102, R121.reuse, R105.reuse, R102, 0x6, P1 ;  /* 0x0000006979668211 */ /* 0x0c0fe200008f3466 */
[----:B------:R-:W-:Y:S01]  /*158b0*/  @!P0 IMAD.WIDE.U32 R118, R121, 0x30, R104 ;  /* 0x0000003079768825 */ /* 0x000fe200078e0068 */
[-C--:B------:R-:W-:Y:S02]  /*158c0*/  @!P0 LEA R106, P1, R107, R170.reuse, 0x1 ;  /* 0x000000aa6b6a8211 */ /* 0x080fe400078208ff */
[----:B------:R-:W-:Y:S01]  /*158d0*/  @!P0 IADD3.X R0, R162, R105, RZ, P3, !PT ;  /* 0x00000069a2008210 */ /* 0x000fe20001ffe4ff */
[----:B------:R-:W-:Y:S01]  /*158e0*/  @!P0 IMAD.WIDE.U32 R116, R121, 0x50, R116 ;  /* 0x0000005079748825 */ /* 0x000fe200078e0074 */
[-C--:B------:R-:W-:Y:S02]  /*158f0*/  @!P0 LEA R122, P2, R109, R170.reuse, 0x1 ;  /* 0x000000aa6d7a8211 */ /* 0x080fe400078408ff */
[-C--:B------:R-:W-:Y:S01]  /*15900*/  @!P0 LEA.HI.X R107, R107, R171.reuse, R0, 0x1, P1 ;  /* 0x000000ab6b6b8211 */ /* 0x080fe200008f0c00 */
[----:B------:R-:W-:Y:S01]  /*15910*/  @!P0 IMAD.WIDE.U32 R114, R121, 0x60, R114 ;  /* 0x0000006079728825 */ /* 0x000fe200078e0072 */
[-C--:B------:R-:W-:Y:S02]  /*15920*/  @!P0 LEA R124, P1, R111, R170.reuse, 0x1 ;  /* 0x000000aa6f7c8211 */ /* 0x080fe400078208ff */
[-C--:B------:R-:W-:Y:S01]  /*15930*/  @!P0 LEA.HI.X R123, R109, R171.reuse, R2, 0x1, P2 ;  /* 0x000000ab6d7b8211 */ /* 0x080fe200010f0c02 */
[----:B------:R-:W-:Y:S01]  /*15940*/  @!P0 IMAD.WIDE.U32 R112, R121, 0x70, R112 ;  /* 0x0000007079708825 */ /* 0x000fe200078e0070 */
[-C--:B------:R-:W-:Y:S02]  /*15950*/  LEA.HI.X R121, R104, R171.reuse, R105, 0x1, P4 ;  /* 0x000000ab68797211 */ /* 0x080fe400020f0c69 */
[-C--:B------:R-:W-:Y:S01]  /*15960*/  @!P0 LEA.HI.X R125, R111, R171.reuse, R102, 0x1, P1 ;  /* 0x000000ab6f7d8211 */ /* 0x080fe200008f0c66 */
[----:B------:R-:W-:Y:S01]  /*15970*/  @!P0 IMAD.MOV.U32 R104, RZ, RZ, c[0x0][0x19c] ;  /* 0x00006700ff688624 */ /* 0x000fe200078e00ff */
[-C--:B------:R-:W-:Y:S01]  /*15980*/  @!P0 LEA R126, P3, R116, R170.reuse, 0x1 ;  /* 0x000000aa747e8211 */ /* 0x080fe200078608ff */
        /* <DEDUP_REMOVED lines=8> */
[----:B------:R-:W-:Y:S01]  /*15a10*/  @!P0 IMAD.MOV.U32 R0, RZ, RZ, c[0x0][0x19c] ;  /* 0x00006700ff008624 */ /* 0x000fe200078e00ff */
[----:B------:R-:W-:Y:S01]  /*15a20*/  @!P0 MOV R2, c[0x0][0x19c] ;  /* 0x0000670000028a02 */ /* 0x000fe20000000f00 */
[----:B------:R-:W-:Y:S01]  /*15a30*/  @!P0 IMAD.IADD R105, R105, 0x1, R119 ;  /* 0x0000000169698824 */ /* 0x000fe200078e0277 */
[----:B------:R-:W-:Y:S01]  /*15a40*/  @!PT LDS RZ, [RZ] ;  /* 0x00000000fffff984 */ /* 0x000fe20000000800 */
[----:B------:R-:W-:Y:S01]  /*15a50*/  @!PT LDS RZ, [RZ] ;  /* 0x00000000fffff984 */ /* 0x000fe20000000800 */
[----:B------:R-:W-:Y:S01]  /*15a60*/  @!PT LDS RZ, [RZ] ;  /* 0x00000000fffff984 */ /* 0x000fe20000000800 */
[----:B------:R1:W-:Y:S01]  /*15a70*/  @!P0 LDGSTS.E.BYPASS.LTC128B.128 [R167+0x2800], [R106.64] ;  /* 0x028000006aa78fae */ /* 0x0003e2000b901d46 */
[----:B------:R-:W-:Y:S02]  /*15a80*/  @!P0 IMAD R109, R0, 0x50, RZ ;  /* 0x00000050006d8824 */ /* 0x000fe400078e02ff */
[----:B------:R-:W-:Y:S01]  /*15a90*/  @!P0 IMAD R119, R2, 0x70, RZ ;  /* 0x0000007002778824 */ /* 0x000fe200078e02ff */
[----:B------:R1:W-:Y:S01]  /*15aa0*/  @P0 STS.128 [R167+0x3000], RZ ;  /* 0x003000ffa7000388 */ /* 0x0003e20000000c00 */
[----:B------:R-:W-:Y:S01]  /*15ab0*/  @!P0 LEA.HI.X R105, R118, R171, R105, 0x1, P1 ;  /* 0x000000ab76698211 */ /* 0x000fe200008f0c69 */
[----:B------:R-:W-:Y:S01]  /*15ac0*/  @!P0 IMAD.IADD R109, R109, 0x1, R117 ;  /* 0x000000016d6d8824 */ /* 0x000fe200078e0275 */
[----:B------:R-:W-:Y:S01]  /*15ad0*/  @!P0 LEA R110, P1, R112, R170, 0x1 ;  /* 0x000000aa706e8211 */ /* 0x000fe200078208ff */
[----:B------:R-:W-:Y:S01]  /*15ae0*/  @!PT LDS RZ, [RZ] ;  /* 0x00000000fffff984 */ /* 0x000fe20000000800 */
[----:B------:R-:W-:Y:S01]  /*15af0*/  @!PT LDS RZ, [RZ] ;  /* 0x00000000fffff984 */ /* 0x000fe20000000800 */
[----:B------:R-:W-:Y:S01]  /*15b00*/  @!PT LDS RZ, [RZ] ;  /* 0x00000000fffff984 */ /* 0x000fe20000000800 */
[----:B------:R1:W-:Y:S01]  /*15b10*/  @!P0 LDGSTS.E.BYPASS.LTC128B.128 [R167+0x3000], [R122.64] ;  /* 0x030000007aa78fae */ /* 0x0003e2000b901d46 */
[----:B------:R-:W-:Y:S01]  /*15b20*/  @!P0 IADD3 R119, R119, R113, RZ ;  /* 0x0000007177778210 */ /* 0x000fe20007ffe0ff */
[----:B------:R-:W-:Y:S01]  /*15b30*/  @!P0 IMAD.MOV.U32 R102, RZ, RZ, c[0x0][0x19c] ;  /* 0x00006700ff668624 */ /* 0x000fe200078e00ff */
[-C--:B------:R-:W-:Y:S01]  /*15b40*/  @!P0 LEA.HI.X R127, R116, R171.reuse, R109, 0x1, P3 ;  /* 0x000000ab747f8211 */ /* 0x080fe200018f0c6d */
[----:B------:R1:W-:Y:S01]  /*15b50*/  @P0 STS.128 [R167+0x3800], RZ ;  /* 0x003800ffa7000388 */ /* 0x0003e20000000c00 */
[----:B------:R-:W-:Y:S02]  /*15b60*/  IMAD.MOV.U32 R170, RZ, RZ, R120 ;  /* 0x000000ffffaa7224 */ /* 0x000fe400078e0078 */
[----:B------:R-:W-:Y:S01]  /*15b70*/  @!P0 IMAD R111, R102, 0x60, RZ ;  /* 0x00000060666f8824 */ /* 0x000fe200078e02ff */
[----:B------:R-:W-:Y:S01]  /*15b80*/  @!PT LDS RZ, [RZ] ;  /* 0x00000000fffff984 */ /* 0x000fe20000000800 */
[----:B------:R-:W-:Y:S01]  /*15b90*/  @!PT LDS RZ, [RZ] ;  /* 0x00000000fffff984 */ /* 0x000fe20000000800 */
[----:B------:R-:W-:Y:S01]  /*15ba0*/  @!PT LDS RZ, [RZ] ;  /* 0x00000000fffff984 */ /* 0x000fe20000000800 */
[----:B------:R1:W-:Y:S03]  /*15bb0*/  @!P0 LDGSTS.E.BYPASS.LTC128B.128 [R167+0x3800], [R104.64] ;  /* 0x0380000068a78fae */ /* 0x0003e6000b901d46 */
[----:B------:R-:W-:Y:S01]  /*15bc0*/  @!P0 IMAD.IADD R111, R111, 0x1, R115 ;  /* 0x000000016f6f8824 */ /* 0x000fe200078e0273 */
[----:B------:R1:W-:Y:S04]  /*15bd0*/  @P0 STS.128 [R167+0x4000], RZ ;  /* 0x004000ffa7000388 */ /* 0x0003e80000000c00 */
        /* <DEDUP_REMOVED lines=23> */
.L_x_5946:
[----:B------:R-:W-:Y:S01]  /*15d50*/  FMNMX.FTZ R0, R4, R103, !PT ;  /* 0x0000006704007209 */ /* 0x000fe20007810000 */
[----:B------:R-:W-:Y:S01]  /*15d60*/  LDSM.16.MT88.4 R112, [R149+0x6000] ;  /* 0x006000009570783b */ /* 0x000fe20000004200 */
        /* <DEDUP_REMOVED lines=77> */
[----:B------:R-:W-:Y:S01]  /*16240*/  FADD.FTZ R103, -R0, R3 ;  /* 0x0000000300677221 */ /* 0x000fe20000010100 */
[----:B------:R-:W-:Y:S01]  /*16250*/  FSEL R116, R116, RZ, P0 ;  /* 0x000000ff74747208 */ /* 0x000fe20000000000 */
[----:B------:R-:W1:Y:S01]  /*16260*/  MUFU.EX2 R102, R104 ;  /* 0x0000006800667308 */ /* 0x000e620000000800 */
[----:B------:R-:W-:Y:S01]  /*16270*/  FSETP.NEU.FTZ.AND P0, PT, R0, -INF , PT ;  /* 0xff8000000000780b */ /* 0x000fe20003f1d000 */
[----:B------:R-:W-:Y:S01]  /*16280*/  FMUL.FTZ R3, R103, c[0x0][0x23c] ;  /* 0x00008f0067037a20 */ /* 0x000fe20000410000 */
[----:B------:R-:W-:Y:S01]  /*16290*/  MOV R103, R2 ;  /* 0x0000000200677202 */ /* 0x000fe20000000f00 */
[--C-:B------:R-:W-:Y:S02]  /*162a0*/  FFMA.FTZ R131, R32, c[0x0][0x23c], -R116.reuse ;  /* 0x00008f0020837a23 */ /* 0x100fe40000010874 */
[--C-:B------:R-:W-:Y:S02]  /*162b0*/  FFMA.FTZ R132, R33, c[0x0][0x23c], -R116.reuse ;  /* 0x00008f0021847a23 */ /* 0x100fe40000010874 */
[--C-:B------:R-:W-:Y:S01]  /*162c0*/  FFMA.FTZ R124, R5, c[0x0][0x23c], -R116.reuse ;  /* 0x00008f00057c7a23 */ /* 0x100fe20000010874 */
[----:B------:R-:W-:Y:S01]  /*162d0*/  FSEL R5, R105, RZ, P0 ;  /* 0x000000ff69057208 */ /* 0x000fe20000000000 */
[----:B------:R-:W2:Y:S01]  /*162e0*/  MUFU.EX2 R3, R3 ;  /* 0x0000000300037308 */ /* 0x000ea20000000800 */
[--C-:B------:R-:W-:Y:S01]  /*162f0*/  FFMA.FTZ R127, R4, c[0x0][0x23c], -R116.reuse ;  /* 0x00008f00047f7a23 */ /* 0x100fe20000010874 */
[----:B------:R-:W-:Y:S01]  /*16300*/  ISETP.GT.AND P0, PT, R172, R159, PT ;  /* 0x0000009fac00720c */ /* 0x000fe20003f04270 */
[--C-:B------:R-:W-:Y:S02]  /*16310*/  FFMA.FTZ R128, R8, c[0x0][0x23c], -R116.reuse ;  /* 0x00008f0008807a23 */ /* 0x100fe40000010874 */
[--C-:B------:R-:W-:Y:S02]  /*16320*/  FFMA.FTZ R130, R22, c[0x0][0x23c], -R5.reuse ;  /* 0x00008f0016827a23 */ /* 0x100fe40000010805 */
[--C-:B------:R-:W-:Y:S02]  /*16330*/  FFMA.FTZ R125, R23, c[0x0][0x23c], -R5.reuse ;  /* 0x00008f00177d7a23 */ /* 0x100fe40000010805 */
[--C-:B------:R-:W-:Y:S01]  /*16340*/  FFMA.FTZ R133, R34, c[0x0][0x23c], -R5.reuse ;  /* 0x00008f0022857a23 */ /* 0x100fe20000010805 */
[----:B------:R-:W-:Y:S01]  /*16350*/  MUFU.EX2 R127, R127 ;  /* 0x0000007f007f7308 */ /* 0x000fe20000000800 */
[--C-:B------:R-:W-:Y:S02]  /*16360*/  FFMA.FTZ R134, R35, c[0x0][0x23c], -R5.reuse ;  /* 0x00008f0023867a23 */ /* 0x100fe40000010805 */
[----:B------:R-:W-:Y:S01]  /*16370*/  LDSM.16.MT88.4 R32, [R150+0x7800] ;  /* 0x007800009620783b */ /* 0x000fe20000004200 */
[C---:B-1----:R-:W-:Y:S02]  /*16380*/  FMUL.FTZ R8, R102.reuse, R96 ;  /* 0x0000006066087220 */ /* 0x042fe40000410000 */
[C---:B------:R-:W-:Y:S02]  /*16390*/  FMUL.FTZ R68, R102.reuse, R68 ;  /* 0x0000004466447220 */ /* 0x040fe40000410000 */
[C---:B------:R-:W-:Y:S02]  /*163a0*/  FMUL.FTZ R69, R102.reuse, R69 ;  /* 0x0000004566457220 */ /* 0x040fe40000410000 */
[----:B------:R-:W1:Y:S01]  /*163b0*/  MUFU.EX2 R124, R124 ;  /* 0x0000007c007c7308 */ /* 0x000e620000000800 */
[----:B------:R-:W3:Y:S01]  /*163c0*/  LDSM.16.MT88.4 R104, [R152+0x6000] ;  /* 0x006000009868783b */ /* 0x000ee20000004200 */
[C---:B------:R-:W-:Y:S02]  /*163d0*/  FMUL.FTZ R72, R102.reuse, R72 ;  /* 0x0000004866487220 */ /* 0x040fe40000410000 */
[C---:B--2---:R-:W-:Y:S02]  /*163e0*/  FMUL.FTZ R70, R3.reuse, R70 ;  /* 0x0000004603467220 */ /* 0x044fe40000410000 */
[----:B------:R-:W-:Y:S02]  /*163f0*/  FMUL.FTZ R71, R3, R71 ;  /* 0x0000004703477220 */ /* 0x000fe40000410000 */
[----:B------:R-:W-:Y:S02]  /*16400*/  FMUL.FTZ R73, R102, R73 ;  /* 0x0000004966497220 */ /* 0x000fe40000410000 */
[----:B------:R-:W-:Y:S01]  /*16410*/  MUFU.EX2 R128, R128 ;  /* 0x0000008000807308 */ /* 0x000fe20000000800 */
[--C-:B------:R-:W-:Y:S02]  /*16420*/  FFMA.FTZ R129, R6, c[0x0][0x23c], -R5.reuse ;  /* 0x00008f0006817a23 */ /* 0x100fe40000010805 */
[--C-:B------:R-:W-:Y:S02]  /*16430*/  FFMA.FTZ R126, R7, c[0x0][0x23c], -R5.reuse ;  /* 0x00008f00077e7a23 */ /* 0x100fe40000010805 */
[--C-:B------:R-:W-:Y:S02]  /*16440*/  FFMA.FTZ R117, R9, c[0x0][0x23c], -R116.reuse ;  /* 0x00008f0009757a23 */ /* 0x100fe40000010874 */
[--C-:B------:R-:W-:Y:S02]  /*16450*/  FFMA.FTZ R118, R10, c[0x0][0x23c], -R5.reuse ;  /* 0x00008f000a767a23 */ /* 0x100fe40000010805 */
[--C-:B------:R-:W-:Y:S01]  /*16460*/  FFMA.FTZ R119, R11, c[0x0][0x23c], -R5.reuse ;  /* 0x00008f000b777a23 */ /* 0x100fe20000010805 */
[----:B------:R-:W-:Y:S01]  /*16470*/  MUFU.EX2 R129, R129 ;  /* 0x0000008100817308 */ /* 0x000fe20000000800 */
[----:B------:R-:W-:Y:S02]  /*16480*/  FMUL.FTZ R9, R102, R97 ;  /* 0x0000006166097220 */ /* 0x000fe40000410000 */
[C---:B------:R-:W-:Y:S01]  /*16490*/  FMUL.FTZ R10, R3.reuse, R98 ;  /* 0x00000062030a7220 */ /* 0x040fe20000410000 */
[----:B-1----:R-:W-:Y:S01]  /*164a0*/  F2FP.PACK_AB R96, R124, R127 ;  /* 0x0000007f7c60723e */ /* 0x002fe200000000ff */
[C---:B------:R-:W-:Y:S02]  /*164b0*/  FMUL.FTZ R11, R3.reuse, R99 ;  /* 0x00000063030b7220 */ /* 0x040fe40000410000 */
[C---:B------:R-:W-:Y:S02]  /*164c0*/  FMUL.FTZ R74, R3.reuse, R74 ;  /* 0x0000004a034a7220 */ /* 0x040fe40000410000 */
[----:B------:R-:W-:Y:S01]  /*164d0*/  FMUL.FTZ R75, R3, R75 ;  /* 0x0000004b034b7220 */ /* 0x000fe20000410000 */
[----:B------:R-:W1:Y:S01]  /*164e0*/  MUFU.EX2 R126, R126 ;  /* 0x0000007e007e7308 */ /* 0x000e620000000800 */
[--C-:B------:R-:W-:Y:S02]  /*164f0*/  FFMA.FTZ R6, R12, c[0x0][0x23c], -R116.reuse ;  /* 0x00008f000c067a23 */ /* 0x100fe40000010874 */
[C---:B------:R-:W-:Y:S02]  /*16500*/  FMUL.FTZ R12, R102.reuse, R92 ;  /* 0x0000005c660c7220 */ /* 0x040fe40000410000 */
[--C-:B------:R-:W-:Y:S02]  /*16510*/  FFMA.FTZ R7, R13, c[0x0][0x23c], -R116.reuse ;  /* 0x00008f000d077a23 */ /* 0x100fe40000010874 */
[----:B------:R-:W-:Y:S02]  /*16520*/  FMUL.FTZ R13, R102, R93 ;  /* 0x0000005d660d7220 */ /* 0x000fe40000410000 */
[--C-:B------:R-:W-:Y:S01]  /*16530*/  FFMA.FTZ R120, R14, c[0x0][0x23c], -R5.reuse ;  /* 0x00008f000e787a23 */ /* 0x100fe20000010805 */
[----:B------:R-:W2:Y:S01]  /*16540*/  MUFU.EX2 R117, R117 ;  /* 0x0000007500757308 */ /* 0x000ea20000000800 */
[----:B------:R-:W-:Y:S02]  /*16550*/  FMUL.FTZ R14, R3, R94 ;  /* 0x0000005e030e7220 */ /* 0x000fe40000410000 */
[--C-:B------:R-:W-:Y:S02]  /*16560*/  FFMA.FTZ R121, R15, c[0x0][0x23c], -R5.reuse ;  /* 0x00008f000f797a23 */ /* 0x100fe40000010805 */
[C---:B------:R-:W-:Y:S02]  /*16570*/  FMUL.FTZ R15, R3.reuse, R95 ;  /* 0x0000005f030f7220 */ /* 0x040fe40000410000 */
[----:B------:R-:W4:Y:S01]  /*16580*/  LDSM.16.MT88.4 R92, [R148+0x6000] ;  /* 0x00600000945c783b */ /* 0x000f220000004200 */
[C---:B------:R-:W-:Y:S02]  /*16590*/  FMUL.FTZ R76, R102.reuse, R76 ;  /* 0x0000004c664c7220 */ /* 0x040fe40000410000 */
[----:B------:R-:W-:Y:S01]  /*165a0*/  MUFU.EX2 R118, R118 ;  /* 0x0000007600767308 */ /* 0x000fe20000000800 */
[----:B------:R-:W-:Y:S02]  /*165b0*/  FMUL.FTZ R77, R102, R77 ;  /* 0x0000004d664d7220 */ /* 0x000fe40000410000 */
[C---:B------:R-:W-:Y:S01]  /*165c0*/  FMUL.FTZ R78, R3.reuse, R78 ;  /* 0x0000004e034e7220 */ /* 0x040fe20000410000 */
[----:B-1----:R-:W-:Y:S01]  /*165d0*/  F2FP.PACK_AB R97, R126, R129 ;  /* 0x000000817e61723e */ /* 0x002fe200000000ff */
[C---:B------:R-:W-:Y:S02]  /*165e0*/  FMUL.FTZ R79, R3.reuse, R79 ;  /* 0x0000004f034f7220 */ /* 0x040fe40000410000 */
[C---:B------:R-:W-:Y:S02]  /*165f0*/  FMUL.FTZ R80, R102.reuse, R80 ;  /* 0x0000005066507220 */ /* 0x040fe40000410000 */
[C---:B------:R-:W-:Y:S01]  /*16600*/  FMUL.FTZ R81, R102.reuse, R81 ;  /* 0x0000005166517220 */ /* 0x040fe20000410000 */
[----:B------:R-:W1:Y:S01]  /*16610*/  MUFU.EX2 R119, R119 ;  /* 0x0000007700777308 */ /* 0x000e620000000800 */
[C---:B------:R-:W-:Y:S02]  /*16620*/  FMUL.FTZ R82, R3.reuse, R82 ;  /* 0x0000005203527220 */ /* 0x040fe40000410000 */
[----:B------:R-:W-:Y:S01]  /*16630*/  FMUL.FTZ R83, R3, R83 ;  /* 0x0000005303537220 */ /* 0x000fe20000410000 */
[----:B--2---:R-:W-:Y:S01]  /*16640*/  F2FP.PACK_AB R98, R117, R128 ;  /* 0x000000807562723e */ /* 0x004fe200000000ff */
[C---:B------:R-:W-:Y:S02]  /*16650*/  FMUL.FTZ R84, R102.reuse, R84 ;  /* 0x0000005466547220 */ /* 0x040fe40000410000 */
[----:B------:R-:W-:Y:S02]  /*16660*/  FMUL.FTZ R85, R102, R85 ;  /* 0x0000005566557220 */ /* 0x000fe40000410000 */
[C---:B------:R-:W-:Y:S01]  /*16670*/  FMUL.FTZ R86, R3.reuse, R86 ;  /* 0x0000005603567220 */ /* 0x040fe20000410000 */
[----:B------:R-:W-:Y:S01]  /*16680*/  MUFU.EX2 R6, R6 ;  /* 0x0000000600067308 */ /* 0x000fe20000000800 */
[----:B------:R-:W-:Y:S02]  /*16690*/  FMUL.FTZ R87, R3, R87 ;  /* 0x0000005703577220 */ /* 0x000fe40000410000 */
[--C-:B------:R-:W-:Y:S02]  /*166a0*/  FFMA.FTZ R122, R16, c[0x0][0x23c], -R116.reuse ;  /* 0x00008f00107a7a23 */ /* 0x100fe40000010874 */
[C---:B------:R-:W-:Y:S02]  /*166b0*/  FMUL.FTZ R16, R102.reuse, R88 ;  /* 0x0000005866107220 */ /* 0x040fe40000410000 */
[--C-:B------:R-:W-:Y:S02]  /*166c0*/  FFMA.FTZ R123, R17, c[0x0][0x23c], -R116.reuse ;  /* 0x00008f00117b7a23 */ /* 0x100fe40000010874 */
[----:B------:R-:W-:Y:S01]  /*166d0*/  FMUL.FTZ R17, R102, R89 ;  /* 0x0000005966117220 */ /* 0x000fe20000410000 */
[----:B------:R-:W2:Y:S01]  /*166e0*/  MUFU.EX2 R7, R7 ;  /* 0x0000000700077308 */ /* 0x000ea20000000800 */
[--C-:B------:R-:W-:Y:S02]  /*166f0*/  FFMA.FTZ R40, R40, c[0x0][0x23c], -R116.reuse ;  /* 0x00008f0028287a23 */ /* 0x100fe40000010874 */
[--C-:B------:R-:W-:Y:S01]  /*16700*/  FFMA.FTZ R41, R41, c[0x0][0x23c], -R116.reuse ;  /* 0x00008f0029297a23 */ /* 0x100fe20000010874 */
[----:B-1----:R-:W-:Y:S01]  /*16710*/  F2FP.PACK_AB R99, R119, R118 ;  /* 0x000000767763723e */ /* 0x002fe200000000ff */
[--C-:B------:R-:W-:Y:S02]  /*16720*/  FFMA.FTZ R42, R42, c[0x0][0x23c], -R5.reuse ;  /* 0x00008f002a2a7a23 */ /* 0x100fe40000010805 */
[--C-:B------:R-:W-:Y:S02]  /*16730*/  FFMA.FTZ R43, R43, c[0x0][0x23c], -R5.reuse ;  /* 0x00008f002b2b7a23 */ /* 0x100fe40000010805 */
[--C-:B------:R-:W-:Y:S01]  /*16740*/  FFMA.FTZ R44, R44, c[0x0][0x23c], -R116.reuse ;  /* 0x00008f002c2c7a23 */ /* 0x100fe20000010874 */
[----:B------:R-:W-:Y:S01]  /*16750*/  MUFU.EX2 R120, R120 ;  /* 0x0000007800787308 */ /* 0x000fe20000000800 */
[C---:B---3--:R-:W-:Y:S05]  /*16760*/  HMMA.16816.F32 R8, R96.reuse, R104, R8 ;  /* 0x000000686008723c */ /* 0x048fea0000001808 */
[--C-:B------:R-:W-:Y:S02]  /*16770*/  FFMA.FTZ R45, R45, c[0x0][0x23c], -R116.reuse ;  /* 0x00008f002d2d7a23 */ /* 0x100fe40000010874 */
[--C-:B------:R-:W-:Y:S01]  /*16780*/  FFMA.FTZ R46, R46, c[0x0][0x23c], -R5.reuse ;  /* 0x00008f002e2e7a23 */ /* 0x100fe20000010805 */
[C---:B------:R-:W-:Y:S01]  /*16790*/  HMMA.16816.F32 R68, R96.reuse, R106, R68 ;  /* 0x0000006a6044723c */ /* 0x040fe20000001844 */
[----:B------:R-:W1:Y:S01]  /*167a0*/  MUFU.EX2 R121, R121 ;  /* 0x0000007900797308 */ /* 0x000e620000000800 */
[----:B------:R-:W3:Y:S02]  /*167b0*/  LDSM.16.MT88.4 R104, [R152+0x6800] ;  /* 0x006800009868783b */ /* 0x000ee40000004200 */
[----:B------:R-:W-:Y:S01]  /*167c0*/  FFMA.FTZ R47, R47, c[0x0][0x23c], -R5 ;  /* 0x00008f002f2f7a23 */ /* 0x000fe20000010805 */
[----:B--2---:R-:W-:Y:S01]  /*167d0*/  F2FP.PACK_AB R88, R7, R6 ;  /* 0x000000060758723e */ /* 0x004fe200000000ff */
[----:B------:R-:W-:Y:S02]  /*167e0*/  FFMA.FTZ R127, R102, R177, R127 ;  /* 0x000000b1667f7223 */ /* 0x000fe4000001007f */
[C---:B------:R-:W-:Y:S03]  /*167f0*/  HMMA.16816.F32 R72, R96.reuse, R108, R72 ;  /* 0x0000006c6048723c */ /* 0x040fe60000001848 */
[----:B------:R-:W-:Y:S01]  /*16800*/  MUFU.EX2 R122, R122 ;  /* 0x0000007a007a7308 */ /* 0x000fe20000000800 */
[--C-:B------:R-:W-:Y:S02]  /*16810*/  FFMA.FTZ R102, R55, c[0x0][0x23c], -R5.reuse ;  /* 0x00008f0037667a23 */ /* 0x100fe40000010805 */
[--C-:B------:R-:W-:Y:S02]  /*16820*/  FFMA.FTZ R55, R57, c[0x0][0x23c], -R116.reuse ;  /* 0x00008f0039377a23 */ /* 0x100fe40000010874 */
[C---:B------:R-:W-:Y:S04]  /*16830*/  HMMA.16816.F32 R12, R96.reuse, R110, R12 ;  /* 0x0000006e600c723c */ /* 0x040fe8000000180c */
[--C-:B------:R-:W-:Y:S01]  /*16840*/  FFMA.FTZ R108, R18, c[0x0][0x23c], -R5.reuse ;  /* 0x00008f00126c7a23 */ /* 0x100fe20000010805 */
[----:B------:R-:W2:Y:S01]  /*16850*/  MUFU.EX2 R123, R123 ;  /* 0x0000007b007b7308 */ /* 0x000ea20000000800 */
[----:B------:R-:W-:Y:S02]  /*16860*/  FMUL.FTZ R18, R3, R90 ;  /* 0x0000005a03127220 */ /* 0x000fe40000410000 */
[C---:B------:R-:W-:Y:S04]  /*16870*/  HMMA.16816.F32 R76, R96.reuse, R112, R76 ;  /* 0x00000070604c723c */ /* 0x040fe8000000184c */
[----:B-1----:R-:W-:Y:S01]  /*16880*/  F2FP.PACK_AB R89, R121, R120 ;  /* 0x000000787959723e */ /* 0x002fe200000000ff */
[--C-:B------:R-:W-:Y:S02]  /*16890*/  FFMA.FTZ R57, R59, c[0x0][0x23c], -R5.reuse ;  /* 0x00008f003b397a23 */ /* 0x100fe40000010805 */
[----:B------:R1:W-:Y:S01]  /*168a0*/  MUFU.EX2 R112, R108 ;  /* 0x0000006c00707308 */ /* 0x0003e20000000800 */
[--C-:B------:R-:W-:Y:S01]  /*168b0*/  FFMA.FTZ R113, R19, c[0x0][0x23c], -R5.reuse ;  /* 0x00008f0013717a23 */ /* 0x100fe20000010805 */
[C---:B------:R-:W-:Y:S03]  /*168c0*/  HMMA.16816.F32 R80, R96.reuse, R114, R80 ;  /* 0x000000726050723c */ /* 0x040fe60000001850 */
[----:B------:R-:W-:Y:S02]  /*168d0*/  FMUL.FTZ R19, R3, R91 ;  /* 0x0000005b03137220 */ /* 0x000fe40000410000 */
[--C-:B------:R-:W-:Y:S02]  /*168e0*/  FFMA.FTZ R59, R61, c[0x0][0x23c], -R116.reuse ;  /* 0x00008f003d3b7a23 */ /* 0x100fe40000010874 */
[--C-:B------:R-:W-:Y:S01]  /*168f0*/  FFMA.FTZ R114, R20, c[0x0][0x23c], -R116.reuse ;  /* 0x00008f0014727a23 */ /* 0x100fe20000010874 */
[----:B------:R-:W5:Y:S01]  /*16900*/  MUFU.EX2 R113, R113 ;  /* 0x0000007100717308 */ /* 0x000f620000000800 */
[--C-:B------:R-:W-:Y:S01]  /*16910*/  FFMA.FTZ R115, R21, c[0x0][0x23c], -R116.reuse ;  /* 0x00008f0015737a23 */ /* 0x100fe20000010874 */
[C---:B----4-:R-:W-:Y:S01]  /*16920*/  HMMA.16816.F32 R16, R96.reuse, R92, R16 ;  /* 0x0000005c6010723c */ /* 0x050fe20000001810 */
[----:B------:R-:W-:Y:S02]  /*16930*/  LDSM.16.MT88.4 R20, [R148+0x6800] ;  /* 0x006800009414783b */ /* 0x000fe40000004200 */
[----:B--2---:R-:W-:Y:S01]  /*16940*/  F2FP.PACK_AB R90, R123, R122 ;  /* 0x0000007a7b5a723e */ /* 0x004fe200000000ff */
[--C-:B------:R-:W-:Y:S02]  /*16950*/  FFMA.FTZ R61, R63, c[0x0][0x23c], -R5.reuse ;  /* 0x00008f003f3d7a23 */ /* 0x100fe40000010805 */
[----:B------:R-:W-:Y:S02]  /*16960*/  FFMA.FTZ R66, R66, c[0x0][0x23c], -R5 ;  /* 0x00008f0042427a23 */ /* 0x000fe40000010805 */
[----:B------:R-:W-:Y:S01]  /*16970*/  MUFU.EX2 R114, R114 ;  /* 0x0000007200727308 */ /* 0x000fe20000000800 */
[----:B------:R-:W-:Y:S01]  /*16980*/  HMMA.16816.F32 R84, R96, R94, R84 ;  /* 0x0000005e6054723c */ /* 0x000fe20000001854 */
[----:B------:R-:W-:Y:S02]  /*16990*/  LDSM.16.MT88.4 R92, [R149+0x6800] ;  /* 0x00680000955c783b */ /* 0x000fe40000004200 */
[----:B------:R-:W-:Y:S02]  /*169a0*/  FFMA.FTZ R129, R3, R178, R129 ;  /* 0x000000b203817223 */ /* 0x000fe40000010081 */
[--C-:B------:R-:W-:Y:S02]  /*169b0*/  FFMA.FTZ R3, R48, c[0x0][0x23c], -R116.reuse ;  /* 0x00008f0030037a23 */ /* 0x100fe40000010874 */
[--C-:B------:R-:W-:Y:S02]  /*169c0*/  FFMA.FTZ R48, R49, c[0x0][0x23c], -R116.reuse ;  /* 0x00008f0031307a23 */ /* 0x100fe40000010874 */
[----:B------:R-:W2:Y:S01]  /*169d0*/  MUFU.EX2 R115, R115 ;  /* 0x0000007300737308 */ /* 0x000ea20000000800 */
[----:B-1----:R-:W1:Y:S02]  /*169e0*/  LDSM.16.MT88.4 R108, [R150+0x6800] ;  /* 0x00680000966c783b */ /* 0x002e640000004200 */
[--C-:B------:R-:W-:Y:S01]  /*169f0*/  FFMA.FTZ R49, R50, c[0x0][0x23c], -R5.reuse ;  /* 0x00008f0032317a23 */ /* 0x100fe20000010805 */
[----:B-----5:R-:W-:Y:S01]  /*16a00*/  F2FP.PACK_AB R91, R113, R112 ;  /* 0x00000070715b723e */ /* 0x020fe200000000ff */
[--C-:B------:R-:W-:Y:S02]  /*16a10*/  FFMA.FTZ R50, R51, c[0x0][0x23c], -R5.reuse ;  /* 0x00008f0033327a23 */ /* 0x100fe40000010805 */
[--C-:B------:R-:W-:Y:S02]  /*16a20*/  FFMA.FTZ R51, R52, c[0x0][0x23c], -R116.reuse ;  /* 0x00008f0034337a23 */ /* 0x100fe40000010874 */
[----:B------:R-:W4:Y:S01]  /*16a30*/  LDSM.16.MT88.4 R96, [R152+0x7000] ;  /* 0x007000009860783b */ /* 0x000f220000004200 */
[----:B------:R-:W-:Y:S01]  /*16a40*/  MUFU.EX2 R130, R130 ;  /* 0x0000008200827308 */ /* 0x000fe20000000800 */
[C---:B---3--:R-:W-:Y:S05]  /*16a50*/  HMMA.16816.F32 R8, R88.reuse, R104, R8 ;  /* 0x000000685808723c */ /* 0x048fea0000001808 */
[--C-:B------:R-:W-:Y:S02]  /*16a60*/  FFMA.FTZ R52, R53, c[0x0][0x23c], -R116.reuse ;  /* 0x00008f0035347a23 */ /* 0x100fe40000010874 */
[--C-:B------:R-:W-:Y:S01]  /*16a70*/  FFMA.FTZ R104, R24, c[0x0][0x23c], -R116.reuse ;  /* 0x00008f0018687a23 */ /* 0x100fe20000010874 */
[C---:B------:R-:W-:Y:S01]  /*16a80*/  HMMA.16816.F32 R68, R88.reuse, R106, R68 ;  /* 0x0000006a5844723c */ /* 0x040fe20000001844 */
[----:B------:R-:W3:Y:S03]  /*16a90*/  MUFU.EX2 R125, R125 ;  /* 0x0000007d007d7308 */ /* 0x000ee60000000800 */
[--C-:B------:R-:W-:Y:S02]  /*16aa0*/  FFMA.FTZ R105, R25, c[0x0][0x23c], -R116.reuse ;  /* 0x00008f0019697a23 */ /* 0x100fe40000010874 */
[--C-:B------:R-:W-:Y:S02]  /*16ab0*/  FFMA.FTZ R53, R54, c[0x0][0x23c], -R5.reuse ;  /* 0x00008f0036357a23 */ /* 0x100fe40000010805 */
[--C-:B------:R-:W-:Y:S03]  /*16ac0*/  FFMA.FTZ R106, R26, c[0x0][0x23c], -R5.reuse ;  /* 0x00008f001a6a7a23 */ /* 0x100fe60000010805 */
[----:B------:R-:W-:Y:S01]  /*16ad0*/  MUFU.EX2 R104, R104 ;  /* 0x0000006800687308 */ /* 0x000fe20000000800 */
[--C-:B------:R-:W-:Y:S02]  /*16ae0*/  FFMA.FTZ R107, R27, c[0x0][0x23c], -R5.reuse ;  /* 0x00008f001b6b7a23 */ /* 0x100fe40000010805 */
[----:B------:R-:W5:Y:S01]  /*16af0*/  LDSM.16.MT88.4 R24, [R150+0x7000] ;  /* 0x007000009618783b */ /* 0x000f620000004200 */
[--C-:B------:R-:W-:Y:S02]  /*16b00*/  FFMA.FTZ R54, R56, c[0x0][0x23c], -R116.reuse ;  /* 0x00008f0038367a23 */ /* 0x100fe40000010874 */
[--C-:B------:R-:W-:Y:S02]  /*16b10*/  FFMA.FTZ R56, R58, c[0x0][0x23c], -R5.reuse ;  /* 0x00008f003a387a23 */ /* 0x100fe40000010805 */
[--C-:B------:R-:W-:Y:S02]  /*16b20*/  FFMA.FTZ R58, R60, c[0x0][0x23c], -R116.reuse ;  /* 0x00008f003c3a7a23 */ /* 0x100fe40000010874 */
[----:B------:R-:W2:Y:S01]  /*16b30*/  MUFU.EX2 R105, R105 ;  /* 0x0000006900697308 */ /* 0x000ea20000000800 */
[C---:B-1----:R-:W-:Y:S03]  /*16b40*/  HMMA.16816.F32 R72, R88.reuse, R108, R72 ;  /* 0x0000006c5848723c */ /* 0x042fe60000001848 */
[----:B------:R-:W-:Y:S02]  /*16b50*/  FFMA.FTZ R60, R62, c[0x0][0x23c], -R5 ;  /* 0x00008f003e3c7a23 */ /* 0x000fe40000010805 */
[--C-:B------:R-:W-:Y:S02]  /*16b60*/  FFMA.FTZ R62, R64, c[0x0][0x23c], -R116.reuse ;  /* 0x00008f00403e7a23 */ /* 0x100fe40000010874 */
[--C-:B------:R-:W-:Y:S01]  /*16b70*/  FFMA.FTZ R109, R28, c[0x0][0x23c], -R116.reuse ;  /* 0x00008f001c6d7a23 */ /* 0x100fe20000010874 */
[C---:B------:R-:W-:Y:S01]  /*16b80*/  HMMA.16816.F32 R12, R88.reuse, R110, R12 ;  /* 0x0000006e580c723c */ /* 0x040fe2000000180c */
[----:B------:R-:W-:Y:S03]  /*16b90*/  MUFU.EX2 R106, R106 ;  /* 0x0000006a006a7308 */ /* 0x000fe60000000800 */
[----:B------:R-:W-:Y:S02]  /*16ba0*/  FFMA.FTZ R108, R29, c[0x0][0x23c], -R116 ;  /* 0x00008f001d6c7a23 */ /* 0x000fe40000010874 */
[----:B------:R-:W-:Y:S02]  /*16bb0*/  FADD.FTZ R127, R124, R127 ;  /* 0x0000007f7c7f7221 */ /* 0x000fe40000010000 */
[C---:B------:R-:W-:Y:S03]  /*16bc0*/  HMMA.16816.F32 R76, R88.reuse, R92, R76 ;  /* 0x0000005c584c723c */ /* 0x040fe6000000184c */
[----:B------:R-:W1:Y:S01]  /*16bd0*/  MUFU.EX2 R107, R107 ;  /* 0x0000006b006b7308 */ /* 0x000e620000000800 */
[--C-:B------:R-:W-:Y:S02]  /*16be0*/  FFMA.FTZ R110, R30, c[0x0][0x23c], -R5.reuse ;  /* 0x00008f001e6e7a23 */ /* 0x100fe40000010805 */
[----:B------:R-:W-:Y:S02]  /*16bf0*/  FFMA.FTZ R111, R31, c[0x0][0x23c], -R5 ;  /* 0x00008f001f6f7a23 */ /* 0x000fe40000010805 */
[C---:B------:R-:W-:Y:S01]  /*16c00*/  HMMA.16816.F32 R80, R88.reuse, R94, R80 ;  /* 0x0000005e5850723c */ /* 0x040fe20000001850 */
[----:B------:R-:W-:Y:S03]  /*16c10*/  LDSM.16.MT88.4 R28, [R148+0x7000] ;  /* 0x00700000941c783b */ /* 0x000fe60000004200 */
[----:B------:R-:W-:Y:S01]  /*16c20*/  FADD.FTZ R128, R128, R127 ;  /* 0x0000007f80807221 */ /* 0x000fe20000010000 */
[----:B------:R-:W-:Y:S01]  /*16c30*/  MUFU.EX2 R109, R109 ;  /* 0x0000006d006d7308 */ /* 0x000fe20000000800 */
[----:B------:R-:W-:Y:S02]  /*16c40*/  FADD.FTZ R129, R126, R129 ;  /* 0x000000817e817221 */ /* 0x000fe40000010000 */
[C---:B------:R-:W-:Y:S01]  /*16c50*/  HMMA.16816.F32 R16, R88.reuse, R20, R16 ;  /* 0x000000145810723c */ /* 0x040fe20000001810 */
[----:B------:R-:W-:Y:S03]  /*16c60*/  LDSM.16.MT88.4 R92, [R150+0x9800] ;  /* 0x00980000965c783b */ /* 0x000fe60000004200 */
[----:B------:R-:W-:Y:S02]  /*16c70*/  FADD.FTZ R117, R117, R128 ;  /* 0x0000008075757221 */ /* 0x000fe40000010000 */
[----:B------:R-:W-:Y:S01]  /*16c80*/  FADD.FTZ R118, R118, R129 ;  /* 0x0000008176767221 */ /* 0x000fe20000010000 */
[----:B--2---:R-:W-:Y:S01]  /*16c90*/  F2FP.PACK_AB R20, R115, R114 ;  /* 0x000000727314723e */ /* 0x004fe200000000ff */
[----:B------:R-:W-:Y:S01]  /*16ca0*/  HMMA.16816.F32 R84, R88, R22, R84 ;  /* 0x000000165854723c */ /* 0x000fe20000001854 */
[----:B------:R-:W2:Y:S01]  /*16cb0*/  MUFU.EX2 R108, R108 ;  /* 0x0000006c006c7308 */ /* 0x000ea20000000800 */
[----:B------:R-:W2:Y:S02]  /*16cc0*/  LDSM.16.MT88.4 R88, [R149+0x7000] ;  /* 0x007000009558783b */ /* 0x000ea40000004200 */
[----:B---3--:R-:W-:Y:S01]  /*16cd0*/  F2FP.PACK_AB R21, R125, R130 ;  /* 0x000000827d15723e */ /* 0x008fe200000000ff */
[----:B------:R-:W-:Y:S02]  /*16ce0*/  FADD.FTZ R6, R6, R117 ;  /* 0x0000007506067221 */ /* 0x000fe40000010000 */
[----:B------:R-:W-:Y:S01]  /*16cf0*/  F2FP.PACK_AB R22, R105, R104 ;  /* 0x000000686916723e */ /* 0x000fe200000000ff */
[----:B------:R-:W-:Y:S01]  /*16d00*/  FADD.FTZ R119, R119, R118 ;  /* 0x0000007677777221 */ /* 0x000fe20000010000 */
[----:B-1----:R-:W-:Y:S02]  /*16d10*/  F2FP.PACK_AB R23, R107, R106 ;  /* 0x0000006a6b17723e */ /* 0x002fe400000000ff */
[----:B------:R-:W-:Y:S01]  /*16d20*/  MUFU.EX2 R110, R110 ;  /* 0x0000006e006e7308 */ /* 0x000fe20000000800 */
[----:B------:R-:W-:Y:S02]  /*16d30*/  FADD.FTZ R7, R7, R6 ;  /* 0x0000000607077221 */ /* 0x000fe40000010000 */
[----:B------:R-:W-:Y:S02]  /*16d40*/  FADD.FTZ R120, R120, R119 ;  /* 0x0000007778787221 */ /* 0x000fe40000010000 */
[C---:B----4-:R-:W-:Y:S05]  /*16d50*/  HMMA.16816.F32 R8, R20.reuse, R96, R8 ;  /* 0x000000601408723c */ /* 0x050fea0000001808 */
[----:B------:R-:W1:Y:S01]  /*16d60*/  MUFU.EX2 R111, R111 ;  /* 0x0000006f006f7308 */ /* 0x000e620000000800 */
[----:B------:R-:W-:Y:S02]  /*16d70*/  FADD.FTZ R121, R121, R120 ;  /* 0x0000007879797221 */ /* 0x000fe40000010000 */
[C---:B------:R-:W-:Y:S04]  /*16d80*/  HMMA.16816.F32 R68, R20.reuse, R98, R68 ;  /* 0x000000621444723c */ /* 0x040fe80000001844 */
[----:B------:R-:W-:Y:S02]  /*16d90*/  FADD.FTZ R122, R122, R7 ;  /* 0x000000077a7a7221 */ /* 0x000fe40000010000 */
[----:B------:R-:W-:Y:S01]  /*16da0*/  FADD.FTZ R112, R112, R121 ;  /* 0x0000007970707221 */ /* 0x000fe20000010000 */
[----:B------:R-:W-:Y:S01]  /*16db0*/  MUFU.EX2 R131, R131 ;  /* 0x0000008300837308 */ /* 0x000fe20000000800 */
[C---:B-----5:R-:W-:Y:S04]  /*16dc0*/  HMMA.16816.F32 R72, R20.reuse, R24, R72 ;  /* 0x000000181448723c */ /* 0x060fe80000001848 */
[----:B------:R-:W-:Y:S02]  /*16dd0*/  FADD.FTZ R123, R123, R122 ;  /* 0x0000007a7b7b7221 */ /* 0x000fe40000010000 */
[----:B------:R-:W-:Y:S02]  /*16de0*/  FADD.FTZ R113, R113, R112 ;  /* 0x0000007071717221 */ /* 0x000fe40000010000 */
[C---:B------:R-:W-:Y:S01]  /*16df0*/  HMMA.16816.F32 R12, R20.reuse, R26, R12 ;  /* 0x0000001a140c723c */ /* 0x040fe2000000180c */
[----:B------:R-:W3:Y:S01]  /*16e00*/  LDSM.16.MT88.4 R24, [R152+0x7800] ;  /* 0x007800009818783b */ /* 0x000ee20000004200 */
[----:B------:R-:W4:Y:S02]  /*16e10*/  MUFU.EX2 R132, R132 ;  /* 0x0000008400847308 */ /* 0x000f240000000800 */
[----:B------:R-:W-:Y:S02]  /*16e20*/  FADD.FTZ R114, R114, R123 ;  /* 0x0000007b72727221 */ /* 0x000fe40000010000 */
[----:B------:R-:W-:Y:S02]  /*16e30*/  FADD.FTZ R130, R130, R113 ;  /* 0x0000007182827221 */ /* 0x000fe40000010000 */
[C---:B--2---:R-:W-:Y:S04]  /*16e40*/  HMMA.16816.F32 R76, R20.reuse, R88, R76 ;  /* 0x00000058144c723c */ /* 0x044fe8000000184c */
[----:B------:R-:W-:Y:S01]  /*16e50*/  MUFU.EX2 R133, R133 ;  /* 0x0000008500857308 */ /* 0x000fe20000000800 */
[----:B------:R-:W-:Y:S02]  /*16e60*/  FADD.FTZ R115, R115, R114 ;  /* 0x0000007273737221 */ /* 0x000fe40000010000 */
[--C-:B------:R-:W-:Y:S01]  /*16e70*/  FFMA.FTZ R88, R36, c[0x0][0x23c], -R116.reuse ;  /* 0x00008f0024587a23 */ /* 0x100fe20000010874 */
[C---:B------:R-:W-:Y:S04]  /*16e80*/  HMMA.16816.F32 R80, R20.reuse, R90, R80 ;  /* 0x0000005a1450723c */ /* 0x040fe80000001850 */
[--C-:B------:R-:W-:Y:S02]  /*16e90*/  FFMA.FTZ R89, R37, c[0x0][0x23c], -R116.reuse ;  /* 0x00008f0025597a23 */ /* 0x100fe40000010874 */
[----:B------:R-:W2:Y:S01]  /*16ea0*/  MUFU.EX2 R134, R134 ;  /* 0x0000008600867308 */ /* 0x000ea20000000800 */
[--C-:B------:R-:W-:Y:S01]  /*16eb0*/  FFMA.FTZ R90, R38, c[0x0][0x23c], -R5.reuse ;  /* 0x00008f00265a7a23 */ /* 0x100fe20000010805 */
[C---:B------:R-:W-:Y:S04]  /*16ec0*/  HMMA.16816.F32 R16, R20.reuse, R28, R16 ;  /* 0x0000001c1410723c */ /* 0x040fe80000001810 */
[--C-:B------:R-:W-:Y:S02]  /*16ed0*/  FFMA.FTZ R91, R39, c[0x0][0x23c], -R5.reuse ;  /* 0x00008f00275b7a23 */ /* 0x100fe40000010805 */
[----:B------:R-:W-:Y:S01]  /*16ee0*/  LDSM.16.MT88.4 R36, [R148+0x8000] ;  /* 0x008000009424783b */ /* 0x000fe20000004200 */
[----:B------:R-:W-:Y:S01]  /*16ef0*/  FFMA.FTZ R5, R67, c[0x0][0x23c], -R5 ;  /* 0x00008f0043057a23 */ /* 0x000fe20000010805 */
[----:B------:R-:W-:Y:S01]  /*16f00*/  HMMA.16816.F32 R84, R20, R30, R84 ;  /* 0x0000001e1454723c */ /* 0x000fe20000001854 */
[----:B------:R-:W-:Y:S03]  /*16f10*/  MUFU.EX2 R88, R88 ;  /* 0x0000005800587308 */ /* 0x000fe60000000800 */
[----:B------:R-:W-:Y:S02]  /*16f20*/  FFMA.FTZ R116, R65, c[0x0][0x23c], -R116 ;  /* 0x00008f0041747a23 */ /* 0x000fe40000010874 */
[----:B------:R-:W5:Y:S01]  /*16f30*/  LDSM.16.MT88.4 R28, [R149+0x7800] ;  /* 0x00780000951c783b */ /* 0x000f620000004200 */
[----:B------:R-:W-:Y:S01]  /*16f40*/  F2FP.PACK_AB R20, R108, R109 ;  /* 0x0000006d6c14723e */ /* 0x000fe200000000ff */
[----:B------:R-:W-:Y:S01]  /*16f50*/  FADD.FTZ R125, R125, R130 ;  /* 0x000000827d7d7221 */ /* 0x000fe20000010000 */
[----:B-1----:R-:W-:Y:S02]  /*16f60*/  F2FP.PACK_AB R21, R111, R110 ;  /* 0x0000006e6f15723e */ /* 0x002fe400000000ff */
[----:B------:R-:W1:Y:S01]  /*16f70*/  MUFU.EX2 R89, R89 ;  /* 0x0000005900597308 */ /* 0x000e620000000800 */
[----:B----4-:R-:W-:Y:S01]  /*16f80*/  F2FP.PACK_AB R22, R132, R131 ;  /* 0x000000838416723e */ /* 0x010fe200000000ff */
[----:B------:R-:W-:Y:S01]  /*16f90*/  FADD.FTZ R104, R104, R115 ;  /* 0x0000007368687221 */ /* 0x000fe20000010000 */
[----:B--2---:R-:W-:Y:S01]  /*16fa0*/  F2FP.PACK_AB R23, R134, R133 ;  /* 0x000000858617723e */ /* 0x004fe200000000ff */
[----:B------:R-:W-:Y:S02]  /*16fb0*/  FADD.FTZ R106, R106, R125 ;  /* 0x0000007d6a6a7221 */ /* 0x000fe40000010000 */
[----:B------:R-:W-:Y:S02]  /*16fc0*/  FADD.FTZ R104, R105, R104 ;  /* 0x0000006869687221 */ /* 0x000fe40000010000 */
[----:B------:R-:W-:Y:S02]  /*16fd0*/  FADD.FTZ R107, R107, R106 ;  /* 0x0000006a6b6b7221 */ /* 0x000fe40000010000 */
[C---:B---3--:R-:W-:Y:S01]  /*16fe0*/  HMMA.16816.F32 R8, R20.reuse, R24, R8 ;  /* 0x000000181408723c */ /* 0x048fe20000001808 */
[----:B------:R-:W-:Y:S02]  /*16ff0*/  MUFU.EX2 R90, R90 ;  /* 0x0000005a005a7308 */ /* 0x000fe40000000800 */
[----:B------:R-:W-:Y:S04]  /*17000*/  FADD.FTZ R109, R109, R104 ;  /* 0x000000686d6d7221 */ /* 0x000fe80000010000 */
[----:B------:R-:W-:Y:S01]  /*17010*/  FADD.FTZ R108, R108, R109 ;  /* 0x0000006d6c6c7221 */ /* 0x000fe20000010000 */
[C---:B------:R-:W-:Y:S01]  /*17020*/  HMMA.16816.F32 R68, R20.reuse, R26, R68 ;  /* 0x0000001a1444723c */ /* 0x040fe20000001844 */
[----:B------:R-:W2:Y:S02]  /*17030*/  LDSM.16.MT88.4 R24, [R148+0x7800] ;  /* 0x007800009418783b */ /* 0x000ea40000004200 */
[----:B------:R-:W3:Y:S01]  /*17040*/  MUFU.EX2 R91, R91 ;  /* 0x0000005b005b7308 */ /* 0x000ee20000000800 */
[----:B------:R-:W-:Y:S04]  /*17050*/  FADD.FTZ R7, R131, R108 ;  /* 0x0000006c83077221 */ /* 0x000fe80000010000 */
[C---:B------:R-:W-:Y:S04]  /*17060*/  HMMA.16816.F32 R72, R20.reuse, R32, R72 ;  /* 0x000000201448723c */ /* 0x040fe80000001848 */
[----:B------:R-:W-:Y:S01]  /*17070*/  FADD.FTZ R7, R132, R7 ;  /* 0x0000000784077221 */ /* 0x000fe20000010000 */
[----:B------:R-:W-:Y:S03]  /*17080*/  MUFU.EX2 R40, R40 ;  /* 0x0000002800287308 */ /* 0x000fe60000000800 */
[C---:B------:R-:W-:Y:S01]  /*17090*/  HMMA.16816.F32 R12, R20.reuse, R34, R12 ;  /* 0x00000022140c723c */ /* 0x040fe2000000180c */
[----:B------:R-:W4:Y:S06]  /*170a0*/  LDSM.16.MT88.4 R32, [R152+0x8000] ;  /* 0x008000009820783b */ /* 0x000f2c0000004200 */
[----:B------:R-:W1:Y:S01]  /*170b0*/  MUFU.EX2 R41, R41 ;  /* 0x0000002900297308 */ /* 0x000e620000000800 */
[C---:B-----5:R-:W-:Y:S08]  /*170c0*/  HMMA.16816.F32 R76, R20.reuse, R28, R76 ;  /* 0x0000001c144c723c */ /* 0x060ff0000000184c */
[C---:B------:R-:W-:Y:S01]  /*170d0*/  HMMA.16816.F32 R80, R20.reuse, R30, R80 ;  /* 0x0000001e1450723c */ /* 0x040fe20000001850 */
[----:B------:R-:W-:Y:S01]  /*170e0*/  MUFU.EX2 R42, R42 ;  /* 0x0000002a002a7308 */ /* 0x000fe20000000800 */
[----:B------:R-:W5:Y:S06]  /*170f0*/  LDSM.16.MT88.4 R28, [R150+0x8000] ;  /* 0x00800000961c783b */ /* 0x000f6c0000004200 */
[C---:B--2---:R-:W-:Y:S03]  /*17100*/  HMMA.16816.F32 R16, R20.reuse, R24, R16 ;  /* 0x000000181410723c */ /* 0x044fe60000001810 */
[----:B------:R-:W2:Y:S05]  /*17110*/  MUFU.EX2 R43, R43 ;  /* 0x0000002b002b7308 */ /* 0x000eaa0000000800 */
[----:B------:R-:W-:Y:S01]  /*17120*/  HMMA.16816.F32 R84, R20, R26, R84 ;  /* 0x0000001a1454723c */ /* 0x000fe20000001854 */
[----:B------:R-:W5:Y:S04]  /*17130*/  LDSM.16.MT88.4 R24, [R149+0x8000] ;  /* 0x008000009518783b */ /* 0x000f680000004200 */
[----:B------:R-:W-:Y:S02]  /*17140*/  MUFU.EX2 R44, R44 ;  /* 0x0000002c002c7308 */ /* 0x000fe40000000800 */
[----:B-1----:R-:W-:Y:S01]  /*17150*/  F2FP.PACK_AB R20, R89, R88 ;  /* 0x000000585914723e */ /* 0x002fe200000000ff */
[----:B------:R-:W-:Y:S01]  /*17160*/  FADD.FTZ R88, R88, R7 ;  /* 0x0000000758587221 */ /* 0x000fe20000010000 */
[----:B---3--:R-:W-:Y:S03]  /*17170*/  F2FP.PACK_AB R21, R91, R90 ;  /* 0x0000005a5b15723e */ /* 0x008fe600000000ff */
[----:B------:R-:W-:Y:S01]  /*17180*/  F2FP.PACK_AB R22, R41, R40 ;  /* 0x000000282916723e */ /* 0x000fe200000000ff */
[----:B------:R-:W-:Y:S02]  /*17190*/  FADD.FTZ R89, R89, R88 ;  /* 0x0000005859597221 */ /* 0x000fe40000010000 */
[----:B------:R-:W1:Y:S02]  /*171a0*/  MUFU.EX2 R45, R45 ;  /* 0x0000002d002d7308 */ /* 0x000e640000000800 */
[----:B------:R-:W-:Y:S01]  /*171b0*/  FADD.FTZ R40, R40, R89 ;  /* 0x0000005928287221 */ /* 0x000fe20000010000 */
[----:B--2---:R-:W-:Y:S03]  /*171c0*/  F2FP.PACK_AB R23, R43, R42 ;  /* 0x0000002a2b17723e */ /* 0x004fe600000000ff */
[----:B------:R-:W-:Y:S04]  /*171d0*/  FADD.FTZ R41, R41, R40 ;  /* 0x0000002829297221 */ /* 0x000fe80000010000 */
[----:B------:R-:W-:Y:S01]  /*171e0*/  MUFU.EX2 R46, R46 ;  /* 0x0000002e002e7308 */ /* 0x000fe20000000800 */
[C---:B----4-:R-:W-:Y:S08]  /*171f0*/  HMMA.16816.F32 R8, R20.reuse, R32, R8 ;  /* 0x000000201408723c */ /* 0x050ff00000001808 */
[C---:B------:R-:W-:Y:S01]  /*17200*/  HMMA.16816.F32 R68, R20.reuse, R34, R68 ;  /* 0x000000221444723c */ /* 0x040fe20000001844 */
[----:B------:R-:W-:Y:S01]  /*17210*/  LDSM.16.MT88.4 R32, [R149+0x8800] ;  /* 0x008800009520783b */ /* 0x000fe20000004200 */
[----:B------:R-:W2:Y:S06]  /*17220*/  MUFU.EX2 R47, R47 ;  /* 0x0000002f002f7308 */ /* 0x000eac0000000800 */
[C---:B-----5:R-:W-:Y:S04]  /*17230*/  HMMA.16816.F32 R72, R20.reuse, R28, R72 ;  /* 0x0000001c1448723c */ /* 0x060fe80000001848 */
[----:B------:R-:W-:Y:S04]  /*17240*/  MUFU.EX2 R3, R3 ;  /* 0x0000000300037308 */ /* 0x000fe80000000800 */
[C---:B------:R-:W-:Y:S01]  /*17250*/  HMMA.16816.F32 R12, R20.reuse, R30, R12 ;  /* 0x0000001e140c723c */ /* 0x040fe2000000180c */
[----:B------:R-:W3:Y:S05]  /*17260*/  LDSM.16.MT88.4 R28, [R152+0x8800] ;  /* 0x00880000981c783b */ /* 0x000eea0000004200 */
[----:B------:R-:W4:Y:S02]  /*17270*/  MUFU.EX2 R48, R48 ;  /* 0x0000003000307308 */ /* 0x000f240000000800 */
[C---:B------:R-:W-:Y:S08]  /*17280*/  HMMA.16816.F32 R76, R20.reuse, R24, R76 ;  /* 0x00000018144c723c */ /* 0x040ff0000000184c */
[C---:B------:R-:W-:Y:S01]  /*17290*/  HMMA.16816.F32 R80, R20.reuse, R26, R80 ;  /* 0x0000001a1450723c */ /* 0x040fe20000001850 */
[----:B------:R-:W-:Y:S01]  /*172a0*/  MUFU.EX2 R49, R49 ;  /* 0x0000003100317308 */ /* 0x000fe20000000800 */
[----:B------:R-:W5:Y:S06]  /*172b0*/  LDSM.16.MT88.4 R24, [R150+0x8800] ;  /* 0x008800009618783b */ /* 0x000f6c0000004200 */
[C---:B------:R-:W-:Y:S03]  /*172c0*/  HMMA.16816.F32 R16, R20.reuse, R36, R16 ;  /* 0x000000241410723c */ /* 0x040fe60000001810 */
[----:B------:R-:W3:Y:S05]  /*172d0*/  MUFU.EX2 R50, R50 ;  /* 0x0000003200327308 */ /* 0x000eea0000000800 */
[----:B------:R-:W-:Y:S01]  /*172e0*/  HMMA.16816.F32 R84, R20, R38, R84 ;  /* 0x000000261454723c */ /* 0x000fe20000001854 */
[----:B------:R-:W5:Y:S04]  /*172f0*/  LDSM.16.MT88.4 R36, [R148+0x8800] ;  /* 0x008800009424783b */ /* 0x000f680000004200 */
[----:B------:R-:W-:Y:S02]  /*17300*/  MUFU.EX2 R51, R51 ;  /* 0x0000003300337308 */ /* 0x000fe40000000800 */
[----:B-1----:R-:W-:Y:S02]  /*17310*/  F2FP.PACK_AB R20, R45, R44 ;  /* 0x0000002c2d14723e */ /* 0x002fe400000000ff */
[----:B--2---:R-:W-:Y:S03]  /*17320*/  F2FP.PACK_AB R21, R47, R46 ;  /* 0x0000002e2f15723e */ /* 0x004fe600000000ff */
[----:B----4-:R-:W-:Y:S03]  /*17330*/  F2FP.PACK_AB R22, R48, R3 ;  /* 0x000000033016723e */ /* 0x010fe600000000ff */
[----:B------:R-:W1:Y:S01]  /*17340*/  MUFU.EX2 R52, R52 ;  /* 0x0000003400347308 */ /* 0x000e620000000800 */
[----:B---3--:R-:W-:Y:S09]  /*17350*/  F2FP.PACK_AB R23, R50, R49 ;  /* 0x000000313217723e */ /* 0x008ff200000000ff */
[----:B------:R-:W-:Y:S01]  /*17360*/  MUFU.EX2 R53, R53 ;  /* 0x0000003500357308 */ /* 0x000fe20000000800 */
[C---:B------:R-:W-:Y:S08]  /*17370*/  HMMA.16816.F32 R8, R20.reuse, R28, R8 ;  /* 0x0000001c1408723c */ /* 0x040ff00000001808 */
        /* <DEDUP_REMOVED lines=30> */
[----:B------:R-:W4:Y:S05]  /*17560*/  LDSM.16.MT88.4 R28, [R149+0x9800] ;  /* 0x00980000951c783b */ /* 0x000f2a0000004200 */
[----:B------:R-:W1:Y:S02]  /*17570*/  MUFU.EX2 R177, R116 ;  /* 0x0000007400b17308 */ /* 0x000e640000000800 */
[C---:B-----5:R-:W-:Y:S07]  /*17580*/  HMMA.16816.F32 R76, R20.reuse, R32, R76 ;  /* 0x00000020144c723c */ /* 0x060fee000000184c */
[----:B------:R-:W-:Y:S01]  /*17590*/  FADD.FTZ R32, R110, R107 ;  /* 0x0000006b6e207221 */ /* 0x000fe20000010000 */
[C---:B------:R-:W-:Y:S01]  /*175a0*/  HMMA.16816.F32 R80, R20.reuse, R34, R80 ;  /* 0x000000221450723c */ /* 0x040fe20000001850 */
[----:B------:R-:W-:Y:S03]  /*175b0*/  MUFU.EX2 R6, R66 ;  /* 0x0000004200067308 */ /* 0x000fe60000000800 */
[----:B------:R-:W-:Y:S04]  /*175c0*/  FADD.FTZ R32, R111, R32 ;  /* 0x000000206f207221 */ /* 0x000fe80000010000 */
[C---:B------:R-:W-:Y:S03]  /*175d0*/  HMMA.16816.F32 R16, R20.reuse, R36, R16 ;  /* 0x000000241410723c */ /* 0x040fe60000001810 */
[----:B------:R-:W5:Y:S05]  /*175e0*/  MUFU.EX2 R5, R5 ;  /* 0x0000000500057308 */ /* 0x000f6a0000000800 */
[----:B------:R-:W-:Y:S07]  /*175f0*/  HMMA.16816.F32 R84, R20, R38, R84 ;  /* 0x000000261454723c */ /* 0x000fee0000001854 */
[----:B-1----:R-:W-:Y:S02]  /*17600*/  F2FP.PACK_AB R20, R59, R58 ;  /* 0x0000003a3b14723e */ /* 0x002fe400000000ff */
[----:B---3--:R-:W-:Y:S03]  /*17610*/  F2FP.PACK_AB R21, R61, R60 ;  /* 0x0000003c3d15723e */ /* 0x008fe600000000ff */
[----:B------:R-:W-:Y:S02]  /*17620*/  F2FP.PACK_AB R22, R177, R62 ;  /* 0x0000003eb116723e */ /* 0x000fe400000000ff */
[----:B-----5:R-:W-:Y:S07]  /*17630*/  F2FP.PACK_AB R23, R5, R6 ;  /* 0x000000060517723e */ /* 0x020fee00000000ff */
[C---:B--2---:R-:W-:Y:S01]  /*17640*/  HMMA.16816.F32 R96, R20.reuse, R24, R8 ;  /* 0x000000181460723c */ /* 0x044fe20000001808 */
[----:B------:R-:W1:Y:S06]  /*17650*/  LDSM.16.MT88.4 R8, [R148+0x9800] ;  /* 0x009800009408783b */ /* 0x000e6c0000004200 */
[----:B------:R-:W-:Y:S01]  /*17660*/  FADD.FTZ R25, R133, R32 ;  /* 0x0000002085197221 */ /* 0x000fe20000010000 */
[C---:B------:R-:W-:Y:S04]  /*17670*/  HMMA.16816.F32 R68, R20.reuse, R26, R68 ;  /* 0x0000001a1444723c */ /* 0x040fe80000001844 */
[----:B------:R-:W-:Y:S04]  /*17680*/  FADD.FTZ R25, R134, R25 ;  /* 0x0000001986197221 */ /* 0x000fe80000010000 */
[----:B------:R-:W-:Y:S01]  /*17690*/  FADD.FTZ R90, R90, R25 ;  /* 0x000000195a5a7221 */ /* 0x000fe20000010000 */
[C---:B------:R-:W-:Y:S03]  /*176a0*/  HMMA.16816.F32 R72, R20.reuse, R92, R72 ;  /* 0x0000005c1448723c */ /* 0x040fe60000001848 */
[----:B------:R-:W-:Y:S04]  /*176b0*/  FADD.FTZ R91, R91, R90 ;  /* 0x0000005a5b5b7221 */ /* 0x000fe80000010000 */
[----:B------:R-:W-:Y:S01]  /*176c0*/  FADD.FTZ R42, R42, R91 ;  /* 0x0000005b2a2a7221 */ /* 0x000fe20000010000 */
[C---:B------:R-:W-:Y:S04]  /*176d0*/  HMMA.16816.F32 R92, R20.reuse, R94, R12 ;  /* 0x0000005e145c723c */ /* 0x040fe8000000180c */
[----:B------:R-:W-:Y:S03]  /*176e0*/  FADD.FTZ R43, R43, R42 ;  /* 0x0000002a2b2b7221 */ /* 0x000fe60000010000 */
[----:B------:R-:W-:Y:S01]  /*176f0*/  FADD.FTZ R12, R44, R41 ;  /* 0x000000292c0c7221 */ /* 0x000fe20000010000 */
[C---:B----4-:R-:W-:Y:S04]  /*17700*/  HMMA.16816.F32 R76, R20.reuse, R28, R76 ;  /* 0x0000001c144c723c */ /* 0x050fe8000000184c */
        /* <DEDUP_REMOVED lines=28> */
.L_x_5944:
[----:B------:R-:W1:Y:S01]  /*178d0*/  SHFL.BFLY PT, R4, R177, 0x2, 0x1f ;  /* 0x0c401f00b1047f89 */ /* 0x000e6200000e0000 */
[----:B------:R-:W-:Y:S01]  /*178e0*/  MOV R11, 0x3f800000 ;  /* 0x3f800000000b7802 */ /* 0x000fe20000000f00 */
[----:B------:R-:W-:Y:S01]  /*178f0*/  IMAD.MOV.U32 R9, RZ, RZ, 0x3f800000 ;  /* 0x3f800000ff097424 */ /* 0x000fe200078e00ff */
[----:B------:R-:W-:Y:S01]  /*17900*/  IADD3 R46, -R165, RZ, RZ ;  /* 0x000000ffa52e7210 */ /* 0x000fe20007ffe1ff */
[----:B------:R-:W2:Y:S01]  /*17910*/  SHFL.BFLY PT, R5, R178, 0x2, 0x1f ;  /* 0x0c401f00b2057f89 */ /* 0x000ea200000e0000 */
[----:B------:R-:W-:Y:S03]  /*17920*/  BSSY B0, `(.L_x_5949) ;  /* 0x000009c000007945 */ /* 0x000fe60003800000 */
[----:B------:R-:W3:Y:S04]  /*17930*/  S2R R3, SR_TID.X ;  /* 0x0000000000037919 */ /* 0x000ee80000002100 */
[----:B------:R-:W4:Y:S04]  /*17940*/  S2R R13, SR_TID.X ;  /* 0x00000000000d7919 */ /* 0x000f280000002100 */
[----:B------:R-:W-:Y:S06]  /*17950*/  BAR.SYNC.DEFER_BLOCKING 0x0 ;  /* 0x0000000000007b1d */ /* 0x000fec0000010000 */
[----:B------:R-:W5:Y:S01]  /*17960*/  S2R R45, SR_CTAID.Z ;  /* 0x00000000002d7919 */ /* 0x000f620000002700 */
[----:B-1----:R-:W-:-:S03]  /*17970*/  FADD.FTZ R7, R4, R177 ;  /* 0x000000b104077221 */ /* 0x002fc60000010000 */
[----:B------:R-:W1:Y:S01]  /*17980*/  S2R R44, SR_CTAID.Y ;  /* 0x00000000002c7919 */ /* 0x000e620000002600 */
[----:B--2---:R-:W-:-:S03]  /*17990*/  FADD.FTZ R10, R5, R178 ;  /* 0x000000b2050a7221 */ /* 0x004fc60000010000 */
[----:B------:R-:W2:Y:S01]  /*179a0*/  SHFL.BFLY PT, R6, R7, 0x1, 0x1f ;  /* 0x0c201f0007067f89 */ /* 0x000ea200000e0000 */
[----:B---3--:R-:W-:-:S03]  /*179b0*/  SHF.R.S32.HI R4, RZ, 0x1f, R3 ;  /* 0x0000001fff047819 */ /* 0x008fc60000011403 */
[----:B------:R-:W3:Y:S01]  /*179c0*/  SHFL.BFLY PT, R5, R10, 0x1, 0x1f ;  /* 0x0c201f000a057f89 */ /* 0x000ee200000e0000 */
[----:B------:R-:W-:-:S04]  /*179d0*/  LEA.HI R8, R4, R3, RZ, 0x2 ;  /* 0x0000000304087211 */ /* 0x000fc800078f10ff */
[----:B------:R-:W-:Y:S02]  /*179e0*/  SHF.R.S32.HI R12, RZ, 0x2, R8 ;  /* 0x00000002ff0c7819 */ /* 0x000fe40000011408 */
[----:B------:R-:W-:-:S04]  /*179f0*/  LOP3.LUT R14, R8, 0x1ffffffc, RZ, 0xc0, !PT ;  /* 0x1ffffffc080e7812 */ /* 0x000fc800078ec0ff */
[----:B------:R-:W-:Y:S01]  /*17a00*/  IADD3 R14, -R14, R3, RZ ;  /* 0x000000030e0e7210 */ /* 0x000fe20007ffe1ff */
[----:B-----5:R-:W-:Y:S02]  /*17a10*/  IMAD R45, R46, c[0x0][0x1c0], R45 ;  /* 0x000070002e2d7a24 */ /* 0x020fe400078e022d */
[----:B-1----:R-:W-:Y:S02]  /*17a20*/  IMAD R44, R44, c[0x0][0x210], R165 ;  /* 0x000084002c2c7a24 */ /* 0x002fe400078e02a5 */
[----:B--2---:R-:W-:Y:S01]  /*17a30*/  FADD.FTZ R6, R7, R6 ;  /* 0x0000000607067221 */ /* 0x004fe20000010000 */
[----:B------:R-:W-:Y:S01]  /*17a40*/  SHF.R.S32.HI R7, RZ, 0x1f, R8 ;  /* 0x0000001fff077819 */ /* 0x000fe20000011408 */
[----:B------:R-:W-:Y:S02]  /*17a50*/  IMAD R44, R44, c[0x0][0x1c0], R45 ;  /* 0x000070002c2c7a24 */ /* 0x000fe400078e022d */
[----:B---3--:R-:W-:Y:S01]  /*17a60*/  FADD.FTZ R5, R10, R5 ;  /* 0x000000050a057221 */ /* 0x008fe20000010000 */
[----:B------:R-:W-:-:S02]  /*17a70*/  FSETP.NE.FTZ.AND P3, PT, R6, RZ, PT ;  /* 0x000000ff0600720b */ /* 0x000fc40003f75000 */
[----:B------:R-:W-:Y:S02]  /*17a80*/  LEA.HI R7, R7, R12, RZ, 0x3 ;  /* 0x0000000c07077211 */ /* 0x000fe400078f18ff */
[----:B------:R-:W-:Y:S02]  /*17a90*/  FSETP.NE.FTZ.AND P0, PT, R5, RZ, PT ;  /* 0x000000ff0500720b */ /* 0x000fe40003f15000 */
[----:B------:R-:W-:Y:S02]  /*17aa0*/  LOP3.LUT R7, R7, 0xfffffff8, RZ, 0xc0, !PT ;  /* 0xfffffff807077812 */ /* 0x000fe400078ec0ff */
[----:B----4-:R-:W-:Y:S02]  /*17ab0*/  SHF.R.S32.HI R10, RZ, 0x1f, R13 ;  /* 0x0000001fff0a7819 */ /* 0x010fe4000001140d */
[----:B------:R-:W-:Y:S02]  /*17ac0*/  IADD3 R7, R12, -R7, RZ ;  /* 0x800000070c077210 */ /* 0x000fe40007ffe0ff */
[----:B------:R-:W-:Y:S01]  /*17ad0*/  LEA.HI R10, R10, R13, RZ, 0x4 ;  /* 0x0000000d0a0a7211 */ /* 0x000fe200078f20ff */
[----:B------:R-:W1:Y:S03]  /*17ae0*/  @P3 MUFU.RCP R11, R6 ;  /* 0x00000006000b3308 */ /* 0x000e660000001000 */
[----:B------:R-:W-:-:S05]  /*17af0*/  SHF.R.S32.HI R10, RZ, 0x4, R10 ;  /* 0x00000004ff0a7819 */ /* 0x000fca000001140a */
[----:B------:R-:W2:Y:S01]  /*17b00*/  @P0 MUFU.RCP R9, R5 ;  /* 0x0000000500090308 */ /* 0x000ea20000001000 */
[----:B-1----:R-:W-:-:S07]  /*17b10*/  FMUL.FTZ R96, R11, R96 ;  /* 0x000000600b607220 */ /* 0x002fce0000410000 */
[----:B------:R-:W1:Y:S01]  /*17b20*/  @P3 MUFU.LG2 R6, R6 ;  /* 0x0000000600063308 */ /* 0x000e620000000c00 */
[C---:B------:R-:W-:Y:S02]  /*17b30*/  FMUL.FTZ R97, R11.reuse, R97 ;  /* 0x000000610b617220 */ /* 0x040fe40000410000 */
[C---:B------:R-:W-:Y:S02]  /*17b40*/  FMUL.FTZ R68, R11.reuse, R68 ;  /* 0x000000440b447220 */ /* 0x040fe40000410000 */
[C---:B------:R-:W-:Y:S02]  /*17b50*/  FMUL.FTZ R69, R11.reuse, R69 ;  /* 0x000000450b457220 */ /* 0x040fe40000410000 */
[C---:B------:R-:W-:Y:S01]  /*17b60*/  FMUL.FTZ R72, R11.reuse, R72 ;  /* 0x000000480b487220 */ /* 0x040fe20000410000 */
        /* <DEDUP_REMOVED lines=12> */
[C---:B------:R-:W-:Y:S01]  /*17c30*/  LEA.HI R11, R4.reuse, R3, RZ, 0x4 ;  /* 0x00000003040b7211 */ /* 0x040fe200078f20ff */
[C---:B--2---:R-:W-:Y:S01]  /*17c40*/  FMUL.FTZ R99, R9.reuse, R99 ;  /* 0x0000006309637220 */ /* 0x044fe20000410000 */
[----:B------:R-:W-:Y:S01]  /*17c50*/  LEA.HI R4, R4, R3, RZ, 0x5 ;  /* 0x0000000304047211 */ /* 0x000fe200078f28ff */
[----:B------:R-:W-:Y:S01]  /*17c60*/  FMUL.FTZ R98, R9, R98 ;  /* 0x0000006209627220 */ /* 0x000fe20000410000 */
[----:B------:R-:W-:Y:S01]  /*17c70*/  LOP3.LUT R12, R11, 0xfffffff0, RZ, 0xc0, !PT ;  /* 0xfffffff00b0c7812 */ /* 0x000fe200078ec0ff */
[----:B------:R-:W-:Y:S01]  /*17c80*/  FMUL.FTZ R71, R9, R71 ;  /* 0x0000004709477220 */ /* 0x000fe20000410000 */
[----:B------:R-:W-:Y:S01]  /*17c90*/  LOP3.LUT R11, R7, 0x1, RZ, 0xc0, !PT ;  /* 0x00000001070b7812 */ /* 0x000fe200078ec0ff */
[----:B------:R-:W-:-:S02]  /*17ca0*/  FMUL.FTZ R70, R9, R70 ;  /* 0x0000004609467220 */ /* 0x000fc40000410000 */
[----:B------:R-:W-:Y:S01]  /*17cb0*/  FMUL.FTZ R75, R9, R75 ;  /* 0x0000004b094b7220 */ /* 0x000fe20000410000 */
[----:B------:R-:W-:Y:S01]  /*17cc0*/  ISETP.NE.U32.AND P4, PT, R11, 0x1, PT ;  /* 0x000000010b00780c */ /* 0x000fe20003f85070 */
[C---:B------:R-:W-:Y:S01]  /*17cd0*/  FMUL.FTZ R74, R9.reuse, R74 ;  /* 0x0000004a094a7220 */ /* 0x040fe20000410000 */
[----:B------:R-:W-:Y:S01]  /*17ce0*/  SHF.L.U32 R11, R10, 0x6, RZ ;  /* 0x000000060a0b7819 */ /* 0x000fe200000006ff */
[----:B------:R-:W-:Y:S01]  /*17cf0*/  FMUL.FTZ R95, R9, R95 ;  /* 0x0000005f095f7220 */ /* 0x000fe20000410000 */
[----:B------:R-:W-:Y:S01]  /*17d00*/  R2P PR, R7, 0x6 ;  /* 0x0000000607007804 */ /* 0x000fe20000000000 */
        /* <DEDUP_REMOVED lines=10> */
[----:B------:R-:W-:Y:S01]  /*17db0*/  IMAD.IADD R9, R3, 0x1, -R12 ;  /* 0x0000000103097824 */ /* 0x000fe200078e0a0c */
[----:B------:R-:W-:Y:S01]  /*17dc0*/  MOV R12, 0xffffffe0 ;  /* 0xffffffe0000c7802 */ /* 0x000fe20000000f00 */
[----:B------:R-:W-:Y:S01]  /*17dd0*/  IMAD.SHL.U32 R11, R7, 0x40, RZ ;  /* 0x00000040070b7824 */ /* 0x000fe200078e00ff */
[----:B------:R-:W-:Y:S01]  /*17de0*/  SHF.R.S32.HI R7, RZ, 0x5, R4 ;  /* 0x00000005ff077819 */ /* 0x000fe20000011404 */
[----:B-1----:R-:W-:Y:S01]  /*17df0*/  @P3 FMUL.FTZ R45, R6, 0.69314718246459960938 ;  /* 0x3f317218062d3820 */ /* 0x002fe20000410000 */
[----:B------:R-:W-:Y:S01]  /*17e00*/  LEA.HI R16, R9, R9, RZ, 0x1 ;  /* 0x0000000909107211 */ /* 0x000fe200078f08ff */
[----:B---3--:R-:W-:Y:S01]  /*17e10*/  @P0 FMUL.FTZ R5, R5, 0.69314718246459960938 ;  /* 0x3f31721805050820 */ /* 0x008fe20000410000 */
[----:B------:R-:W-:Y:S01]  /*17e20*/  LOP3.LUT R11, R11, 0x1c0, RZ, 0xc0, !PT ;  /* 0x000001c00b0b7812 */ /* 0x000fe200078ec0ff */
[----:B------:R-:W-:Y:S01]  /*17e30*/  IMAD R14, R7, 0x200, R14 ;  /* 0x00000200070e7824 */ /* 0x000fe200078e020e */
[----:B------:R-:W-:Y:S02]  /*17e40*/  SHF.L.U32 R13, R16, 0x2, RZ ;  /* 0x00000002100d7819 */ /* 0x000fe400000006ff */
[----:B------:R-:W-:-:S02]  /*17e50*/  LEA.HI R11, R11, R11, RZ, 0x1d ;  /* 0x0000000b0b0b7211 */ /* 0x000fc400078fe8ff */
[----:B------:R-:W-:Y:S02]  /*17e60*/  LOP3.LUT R13, R8, 0x38, R13, 0xf8, !PT ;  /* 0x00000038080d7812 */ /* 0x000fe400078ef80d */
[----:B------:R-:W-:Y:S02]  /*17e70*/  SHF.R.U32.HI R8, RZ, 0x3, R8 ;  /* 0x00000003ff087819 */ /* 0x000fe40000011608 */
[----:B------:R-:W-:Y:S02]  /*17e80*/  LOP3.LUT R16, R16, 0xffffffe, RZ, 0xc0, !PT ;  /* 0x0ffffffe10107812 */ /* 0x000fe400078ec0ff */
[----:B------:R-:W-:Y:S02]  /*17e90*/  LEA R14, R14, R11, 0x1 ;  /* 0x0000000b0e0e7211 */ /* 0x000fe400078e08ff */
[----:B------:R-:W-:Y:S01]  /*17ea0*/  LOP3.LUT R8, R13, R8, RZ, 0x3c, !PT ;  /* 0x000000080d087212 */ /* 0x000fe200078e3cff */
[----:B------:R-:W-:Y:S01]  /*17eb0*/  IMAD.IADD R15, R9, 0x1, -R16 ;  /* 0x00000001090f7824 */ /* 0x000fe200078e0a10 */
[----:B------:R-:W-:Y:S01]  /*17ec0*/  MOV R11, 0x40 ;  /* 0x00000040000b7802 */ /* 0x000fe20000000f00 */
[----:B------:R-:W-:Y:S01]  /*17ed0*/  STS.64 [R14.X4], R96 ;  /* 0x000000600e007388 */ /* 0x000fe20000004a00 */
[----:B------:R-:W-:Y:S01]  /*17ee0*/  SHF.L.U32 R13, R14, 0x2, RZ ;  /* 0x000000020e0d7819 */ /* 0x000fe200000006ff */
[----:B------:R-:W-:Y:S01]  /*17ef0*/  IMAD R8, R15, 0x4, R8 ;  /* 0x000000040f087824 */ /* 0x000fe200078e0208 */
[----:B------:R-:W-:Y:S01]  /*17f00*/  SEL R12, R12, 0x20, !P4 ;  /* 0x000000200c0c7807 */ /* 0x000fe20006000000 */
[----:B------:R1:W-:Y:S01]  /*17f10*/  STS.64 [R14.X4+0x800], R98 ;  /* 0x000800620e007388 */ /* 0x0003e20000004a00 */
[----:B------:R-:W-:-:S02]  /*17f20*/  SEL R16, R11, 0xffffffc0, !P1 ;  /* 0xffffffc00b107807 */ /* 0x000fc40004800000 */
[C---:B------:R-:W-:Y:S02]  /*17f30*/  IADD3 R15, R13.reuse, 0x80, RZ ;  /* 0x000000800d0f7810 */ /* 0x040fe40007ffe0ff */
[C---:B------:R-:W-:Y:S02]  /*17f40*/  IADD3 R11, R13.reuse, R12, RZ ;  /* 0x0000000c0d0b7210 */ /* 0x040fe40007ffe0ff */
[C---:B------:R-:W-:Y:S02]  /*17f50*/  @P2 IADD3 R15, R13.reuse, -0x80, RZ ;  /* 0xffffff800d0f2810 */ /* 0x040fe40007ffe0ff */
[----:B------:R-:W-:Y:S01]  /*17f60*/  IADD3 R17, R13, R16, RZ ;  /* 0x000000100d117210 */ /* 0x000fe20007ffe0ff */
[----:B------:R-:W-:Y:S01]  /*17f70*/  IMAD.IADD R18, R11, 0x1, R16 ;  /* 0x000000010b127824 */ /* 0x000fe200078e0210 */
[-C--:B------:R-:W-:Y:S01]  /*17f80*/  IADD3 R13, R12, R15.reuse, RZ ;  /* 0x0000000f0c0d7210 */ /* 0x080fe20007ffe0ff */
[----:B------:R-:W-:Y:S01]  /*17f90*/  STS.64 [R11], R68 ;  /* 0x000000440b007388 */ /* 0x000fe20000000a00 */
[----:B------:R-:W-:-:S02]  /*17fa0*/  IADD3 R12, R16, R15, RZ ;  /* 0x0000000f100c7210 */ /* 0x000fc40007ffe0ff */
[----:B------:R-:W-:Y:S01]  /*17fb0*/  LOP3.LUT R4, R4, 0xffffffe0, RZ, 0xc0, !PT ;  /* 0xffffffe004047812 */ /* 0x000fe200078ec0ff */
[----:B------:R2:W-:Y:S01]  /*17fc0*/  STS.64 [R11+0x800], R70 ;  /* 0x000800460b007388 */ /* 0x0005e20000000a00 */
[----:B------:R-:W-:Y:S02]  /*17fd0*/  SHF.R.S32.HI R46, RZ, 0x1f, R7 ;  /* 0x0000001fff2e7819 */ /* 0x000fe40000011407 */
[----:B------:R-:W-:Y:S01]  /*17fe0*/  IADD3 R4, -R4, R3, RZ ;  /* 0x0000000304047210 */ /* 0x000fe20007ffe1ff */
[----:B------:R-:W-:Y:S01]  /*17ff0*/  STS.64 [R17], R72 ;  /* 0x0000004811007388 */ /* 0x000fe20000000a00 */
[----:B------:R-:W-:Y:S02]  /*18000*/  LEA.HI R46, R46, R7, RZ, 0x2 ;  /* 0x000000072e2e7211 */ /* 0x000fe400078f10ff */
[----:B------:R-:W-:Y:S01]  /*18010*/  LOP3.LUT P1, RZ, R4, 0x3, RZ, 0xc0, !PT ;  /* 0x0000000304ff7812 */ /* 0x000fe2000782c0ff */
[----:B------:R-:W-:Y:S01]  /*18020*/  STS.64 [R17+0x800], R74 ;  /* 0x0008004a11007388 */ /* 0x000fe20000000a00 */
[----:B------:R-:W-:Y:S01]  /*18030*/  LOP3.LUT R46, R46, 0xffffffc, RZ, 0xc0, !PT ;  /* 0x0ffffffc2e2e7812 */ /* 0x000fe200078ec0ff */
[----:B------:R-:W-:-:S02]  /*18040*/  IMAD.MOV.U32 R4, RZ, RZ, -0x800000 ;  /* 0xff800000ff047424 */ /* 0x000fc400078e00ff */
[----:B-1----:R-:W-:Y:S01]  /*18050*/  IMAD.IADD R14, R16, 0x1, R13 ;  /* 0x00000001100e7824 */ /* 0x002fe200078e020d */
[----:B------:R-:W-:Y:S01]  /*18060*/  STS.64 [R18], R92 ;  /* 0x0000005c12007388 */ /* 0x000fe20000000a00 */
[----:B------:R-:W-:Y:S02]  /*18070*/  IMAD.IADD R46, R7, 0x1, -R46 ;  /* 0x00000001072e7824 */ /* 0x000fe400078e0a2e */
[----:B------:R-:W-:Y:S01]  /*18080*/  @P3 FFMA.FTZ R4, R2, c[0x0][0x238], R45 ;  /* 0x00008e0002043a23 */ /* 0x000fe2000001002d */
[----:B------:R-:W-:Y:S02]  /*18090*/  STS.64 [R18+0x800], R94 ;  /* 0x0008005e12007388 */ /* 0x000fe40000000a00 */
[----:B------:R-:W-:Y:S02]  /*180a0*/  LEA R46, R46, R173, 0x4 ;  /* 0x000000ad2e2e7211 */ /* 0x000fe400078e20ff */
[----:B------:R-:W-:Y:S04]  /*180b0*/  STS.64 [R15], R76 ;  /* 0x0000004c0f007388 */ /* 0x000fe80000000a00 */
[----:B------:R-:W-:Y:S04]  /*180c0*/  STS.64 [R15+0x800], R78 ;  /* 0x0008004e0f007388 */ /* 0x000fe80000000a00 */
[----:B--2---:R-:W1:Y:S04]  /*180d0*/  S2R R11, SR_CTAID.X ;  /* 0x00000000000b7919 */ /* 0x004e680000002500 */
[----:B------:R-:W-:Y:S04]  /*180e0*/  STS.64 [R13], R80 ;  /* 0x000000500d007388 */ /* 0x000fe80000000a00 */
[----:B------:R-:W-:Y:S04]  /*180f0*/  STS.64 [R13+0x800], R82 ;  /* 0x000800520d007388 */ /* 0x000fe80000000a00 */
[----:B------:R-:W-:Y:S04]  /*18100*/  STS.64 [R12], R88 ;  /* 0x000000580c007388 */ /* 0x000fe80000000a00 */
[----:B------:R-:W-:Y:S04]  /*18110*/  STS.64 [R12+0x800], R90 ;  /* 0x0008005a0c007388 */ /* 0x000fe80000000a00 */
[----:B------:R-:W-:Y:S04]  /*18120*/  STS.64 [R14], R84 ;  /* 0x000000540e007388 */ /* 0x000fe80000000a00 */
[----:B------:R-:W-:Y:S01]  /*18130*/  STS.64 [R14+0x800], R86 ;  /* 0x000800560e007388 */ /* 0x000fe20000000a00 */
[----:B-1----:R-:W-:-:S03]  /*18140*/  SHF.L.U32 R3, R11, 0x6, RZ ;  /* 0x000000060b037819 */ /* 0x002fc600000006ff */
[----:B------:R-:W-:Y:S02]  /*18150*/  BAR.SYNC.DEFER_BLOCKING 0x0 ;  /* 0x0000000000007b1d */ /* 0x000fe40000010000 */
[----:B------:R-:W-:Y:S01]  /*18160*/  IMAD R3, R44, c[0x0][0x214], R3 ;  /* 0x000085002c037a24 */ /* 0x000fe200078e0203 */
[----:B------:R-:W-:-:S03]  /*18170*/  SHF.L.U32 R44, R9, 0x2, RZ ;  /* 0x00000002092c7819 */ /* 0x000fc600000006ff */
        /* <DEDUP_REMOVED lines=8> */
[----:B-----5:R-:W-:Y:S01]  /*18200*/  MOV R8, 0xff800000 ;  /* 0xff80000000087802 */ /* 0x020fe20000000f00 */
[----:B------:R-:W-:Y:S01]  /*18210*/  @P0 FFMA.FTZ R8, R0, c[0x0][0x238], R5 ;  /* 0x00008e0000080a23 */ /* 0x000fe20000010005 */
[----:B------:R-:W-:Y:S05]  /*18220*/  @P1 BRA `(.L_x_5950) ;  /* 0x000000b000001947 */ /* 0x000fea0003800000 */
[----:B--234-:R-:W-:Y:S01]  /*18230*/  IMAD R5, R11, -0x40, R164 ;  /* 0xffffffc00b057824 */ /* 0x01cfe200078e02a4 */
[----:B------:R-:W-:-:S02]  /*18240*/  IADD3 R6, R46, 0x8, RZ ;  /* 0x000000082e067810 */ /* 0x000fc40007ffe0ff */
        /* <DEDUP_REMOVED lines=9> */
.L_x_5950:
[----:B--234-:R-:W-:Y:S05]  /*182e0*/  BSYNC B0 ;  /* 0x0000000000007941 */ /* 0x01cfea0003800000 */
.L_x_5949:
[----:B------:R-:W-:Y:S01]  /*182f0*/  SHF.R.S32.HI R45, RZ, 0x1f, R44 ;  /* 0x0000001fff2d7819 */ /* 0x000fe2000001142c */
[----:B------:R-:W-:Y:S01]  /*18300*/  IMAD R3, R3, c[0x0][0x22c], RZ ;  /* 0x00008b0003037a24 */ /* 0x000fe200078e02ff */
[----:B------:R-:W-:Y:S01]  /*18310*/  ISETP.GE.AND P0, PT, R44, c[0x0][0x220], PT ;  /* 0x000088002c007a0c */ /* 0x000fe20003f06270 */
[----:B------:R-:W-:Y:S01]  /*18320*/  IMAD R11, R11, -0x40, R164 ;  /* 0xffffffc00b0b7824 */ /* 0x000fe200078e02a4 */
[C---:B------:R-:W-:Y:S01]  /*18330*/  IADD3 R2, R10.reuse, 0x8, RZ ;  /* 0x000000080a027810 */ /* 0x040fe20007ffe0ff */
[----:B------:R-:W-:-:S03]  /*18340*/  IMAD.WIDE R4, R10, 0x40, R44 ;  /* 0x000000400a047825 */ /* 0x000fc600078e022c */
[----:B------:R-:W-:Y:S02]  /*18350*/  ISETP.GE.OR P6, PT, R2, R11, P0 ;  /* 0x0000000b0200720c */ /* 0x000fe400007c6670 */
[C---:B------:R-:W-:Y:S02]  /*18360*/  IADD3 R0, P1, R3.reuse, R4, RZ ;  /* 0x0000000403007210 */ /* 0x040fe40007f3e0ff */
[----:B------:R-:W-:Y:S02]  /*18370*/  IADD3 R4, R10, 0x18, RZ ;  /* 0x000000180a047810 */ /* 0x000fe40007ffe0ff */
        /* <DEDUP_REMOVED lines=8> */
[C---:B------:R-:W-:Y:S02]  /*18400*/  ISETP.GE.OR P1, PT, R10.reuse, R11, P0 ;  /* 0x0000000b0a00720c */ /* 0x040fe40000726670 */
[----:B------:R-:W-:-:S02]  /*18410*/  IADD3 R10, R10, 0x38, RZ ;  /* 0x000000380a0a7810 */ /* 0x000fc40007ffe0ff */
[-C--:B------:R-:W-:Y:S02]  /*18420*/  ISETP.GE.OR P5, PT, R4, R11.reuse, P0 ;  /* 0x0000000b0400720c */ /* 0x080fe400007a6670 */
[-C--:B------:R-:W-:Y:S02]  /*18430*/  ISETP.GE.OR P4, PT, R3, R11.reuse, P0 ;  /* 0x0000000b0300720c */ /* 0x080fe40000786670 */
[-C--:B------:R-:W-:Y:S02]  /*18440*/  ISETP.GE.OR P3, PT, R2, R11.reuse, P0 ;  /* 0x0000000b0200720c */ /* 0x080fe40000766670 */
[-C--:B------:R-:W-:Y:S02]  /*18450*/  ISETP.GE.OR P2, PT, R0, R11.reuse, P0 ;  /* 0x0000000b0000720c */ /* 0x080fe40000746670 */
[-C--:B------:R-:W-:Y:S01]  /*18460*/  ISETP.GE.OR P6, PT, R5, R11.reuse, P0 ;  /* 0x0000000b0500720c */ /* 0x080fe200007c6670 */
[----:B-1----:R2:W-:Y:S01]  /*18470*/  @!P1 STG.E.64 [R6.64], R36 ;  /* 0x0000002406009986 */ /* 0x0025e2000c101b06 */
[----:B------:R-:W-:-:S03]  /*18480*/  ISETP.GE.OR P0, PT, R10, R11, P0 ;  /* 0x0000000b0a00720c */ /* 0x000fc60000706670 */
[----:B------:R2:W-:Y:S04]  /*18490*/  @!P5 STG.E.128 [R6.64+0x1800], R24 ;  /* 0x001800180600d986 */ /* 0x0005e8000c101d06 */
        /* <DEDUP_REMOVED lines=8> */
.L_x_5951:
        /* <DEDUP_REMOVED lines=14> */
.L_x_7802:


//--------------------- .text._ZN5flash24flash_fwd_splitkv_kernelI23Flash_fwd_kernel_traitsILi64ELi64ELi128ELi4ELb0ELb0EN7cutlass6half_tE19Flash_kernel_traitsILi64ELi64ELi128ELi4ES3_EELb1ELb0ELb0ELb0ELb0ELb1ELb1ELb1EEEvNS_16Flash_fwd_paramsE --------------------------
	.section	.text._ZN5flash24flash_fwd_splitkv_kernelI23Flash_fwd_kernel_traitsILi64ELi64ELi128ELi4ELb0ELb0EN7cutlass6half_tE19Flash_kernel_traitsILi64ELi64ELi128ELi4ES3_EELb1ELb0ELb0ELb0ELb0ELb1ELb1ELb1EEEvNS_16Flash_fwd_paramsE,"ax",@progbits
	.sectioninfo	@"SHI_REGISTERS=241"
	.align	128
        .global         _ZN5flash24flash_fwd_splitkv_kernelI23Flash_fwd_kernel_traitsILi64ELi64ELi128ELi4ELb0ELb0EN7cutlass6half_tE19Flash_kernel_traitsILi64ELi64ELi128ELi4ES3_EELb1ELb0ELb0ELb0ELb0ELb1ELb1ELb1EEEvNS_16Flash_fwd_paramsE
        .type           _ZN5flash24flash_fwd_splitkv_kernelI23Flash_fwd_kernel_traitsILi64ELi64ELi128ELi4ELb0ELb0EN7cutlass6half_tE19Flash_kernel_traitsILi64ELi64ELi128ELi4ES3_EELb1ELb0ELb0ELb0ELb0ELb1ELb1ELb1EEEvNS_16Flash_fwd_paramsE,@function
        .size           _ZN5flash24flash_fwd_splitkv_kernelI23Flash_fwd_kernel_traitsILi64ELi64ELi128ELi4ELb0ELb0EN7cutlass6half_tE19Flash_kernel_traitsILi64ELi64ELi128ELi4ES3_EELb1ELb0ELb0ELb0ELb0ELb1ELb1ELb1EEEvNS_16Flash_fwd_paramsE,(.L_x_7803 - _ZN5flash24flash_fwd_splitkv_kernelI23Flash_fwd_kernel_traitsILi64ELi64ELi128ELi4ELb0ELb0EN7cutlass6half_tE19Flash_kernel_traitsILi64ELi64ELi128ELi4ES3_EELb1ELb0ELb0ELb0ELb0ELb1ELb1ELb1EEEvNS_16Flash_fwd_paramsE)
        .other          _ZN5flash24flash_fwd_splitkv_kernelI23Flash_fwd_kernel_traitsILi64ELi64ELi128ELi4ELb0ELb0EN7cutlass6half_tE19Flash_kernel_traitsILi64ELi64ELi128ELi4ES3_EELb1ELb0ELb0ELb0ELb0ELb1ELb1ELb1EEEvNS_16Flash_fwd_paramsE,@"STO_CUDA_ENTRY STV_DEFAULT"
_ZN5flash24flash_fwd_splitkv_kernelI23Flash_fwd_kernel_traitsILi64ELi64ELi128ELi4ELb0ELb0EN7cutlass6half_tE19Flash_kernel_traitsILi64ELi64ELi128ELi4ES3_EELb1ELb0ELb0ELb0ELb0ELb1ELb1ELb1EEEvNS_16Flash_fwd_paramsE:
.text._ZN5flash24flash_fwd_splitkv_kernelI23Flash_fwd_kernel_traitsILi64ELi64ELi128ELi4ELb0ELb0EN7cutlass6half_tE19Flash_kernel_traitsILi64ELi64ELi128ELi4ES3_EELb1ELb0ELb0ELb0ELb0ELb1ELb1ELb1EEEvNS_16Flash_fwd_paramsE:
        /* <DEDUP_REMOVED lines=53> */
.L_x_5952:
[----:B-1-34-:R-:W-:Y:S02]  /*0350*/  MOV R53, c[0x0][0x218] ;  /* 0x0000860000357a02 */ /* 0x01afe40000000f00 */
.L_x_5953:
        /* <DEDUP_REMOVED lines=145> */
.L_x_5954:
        /* <DEDUP_REMOVED lines=20> */
[----:B------:R-:W-:Y:S01]  /*0db0*/  @P2 LOP3.LUT R178, R178, 0x8, RZ, 0xfc, !PT ;  /* 0x00000008b2b22812 */ /* 0x000fe200078efcff */
        /* <DEDUP_REMOVED lines=75> */
.L_x_5955:
        /* <DEDUP_REMOVED lines=15> */
.L_x_5957:
        /* <DEDUP_REMOVED lines=53> */
.L_x_5956:
        /* <DEDUP_REMOVED lines=96> */
[----:B------:R-:W-:Y:S01]  /*1cb0*/  LOP3.LUT R178, R178, 0xfffffffb, RZ, 0xc0, !PT ;  /* 0xfffffffbb2b27812 */ /* 0x000fe200078ec0ff */
[----:B------:R-:W-:Y:S01]  /*1cc0*/  UMOV UR13, 0x40 ;  /* 0x00000040000d7882 */ /* 0x000fe20000000000 */
[----:B------:R-:W-:Y:S01]  /*1cd0*/  IADD3.X R5, R5, R133, ~R8, P1, P0 ;  /* 0x0000008505057210 */ /* 0x000fe20000fe0c08 */
[C---:B------:R-:W-:Y:S01]  /*1ce0*/  IMAD R4, R177.reuse, c[0x0][0x27c], R4 ;  /* 0x00009f00b1047a24 */ /* 0x040fe200078e0204 */
[----:B------:R-:W-:Y:S01]  /*1cf0*/  ULDC.64 UR4, c[0x0][0x1a0] ;  /* 0x0000680000047ab9 */ /* 0x000fe20000000a00 */
[C---:B------:R-:W-:Y:S01]  /*1d00*/  IMAD.WIDE.U32 R10, R177.reuse, c[0x0][0x280], R100 ;  /* 0x0000a000b10a7a25 */ /* 0x040fe200078e0064 */
[----:B------:R-:W-:Y:S01]  /*1d10*/  UIMAD UR18, UR13, UR5, URZ ;  /* 0x000000050d1272a4 */ /* 0x000fe2000f8e023f */
[----:B------:R-:W-:Y:S01]  /*1d20*/  MOV R134, c[0x0][0x290] ;  /* 0x0000a40000867a02 */ /* 0x000fe20000000f00 */
        /* <DEDUP_REMOVED lines=17> */
[----:B------:R-:W-:Y:S01]  /*1e40*/  SHF.L.U64.HI R61, R134, R88, c[0x0][0x294] ;  /* 0x0000a500863d7619 */ /* 0x000fe20000010258 */
        /* <DEDUP_REMOVED lines=28> */
[----:B------:R-:W-:Y:S01]  /*2010*/  SHF.L.U64.HI R65, R12, 0x1, R65 ;  /* 0x000000010c417819 */ /* 0x000fe20000010241 */
[----:B------:R-:W-:Y:S01]  /*2020*/  ULDC UR25, c[0x0][0x28c] ;  /* 0x0000a30000197ab9 */ /* 0x000fe20000000800 */
[----:B------:R-:W-:Y:S01]  /*2030*/  SHF.L.U64.HI R70, R10, 0x1, R70 ;  /* 0x000000010a467819 */ /* 0x000fe20000010246 */
[----:B------:R-:W-:Y:S01]  /*2040*/  IMAD.IADD R83, R3, 0x1, R83 ;  /* 0x0000000103537824 */ /* 0x000fe200078e0253 */
[----:B------:R-:W-:Y:S01]  /*2050*/  LEA R82, P0, R2, c[0x0][0x268], 0x1 ;  /* 0x00009a0002527a11 */ /* 0x000fe200078008ff */
[----:B------:R-:W-:Y:S01]  /*2060*/  IMAD R80, R0, c[0x0][0x2a4], R5 ;  /* 0x0000a90000507a24 */ /* 0x000fe200078e0205 */
[----:B------:R-:W-:Y:S01]  /*2070*/  IADD3 R112, R132, 0x30, RZ ;  /* 0x0000003084707810 */ /* 0x000fe20007ffe0ff */
[----:B------:R-:W-:Y:S01]  /*2080*/  IMAD.WIDE.U32 R4, R0, c[0x0][0x2a0], R6 ;  /* 0x0000a80000047a25 */ /* 0x000fe200078e0006 */
[----:B------:R-:W-:Y:S01]  /*2090*/  LEA.HI.X R83, R2, c[0x0][0x26c], R83, 0x1, P0 ;  /* 0x00009b0002537a11 */ /* 0x000fe200000f0c53 */
[----:B------:R-:W-:Y:S01]  /*20a0*/  ULDC UR24, c[0x0][0x28c] ;  /* 0x0000a30000187ab9 */ /* 0x000fe20000000800 */
[----:B------:R-:W-:Y:S01]  /*20b0*/  ISETP.GE.AND P0, PT, R100, c[0x0][0x220], PT ;  /* 0x0000880064007a0c */ /* 0x000fe20003f06270 */
[----:B------:R-:W-:Y:S01]  /*20c0*/  IMAD.IADD R80, R5, 0x1, R80 ;  /* 0x0000000105507824 */ /* 0x000fe200078e0250 */
[----:B------:R-:W-:Y:S01]  /*20d0*/  LEA R81, P1, R4, c[0x0][0x270], 0x1 ;  /* 0x00009c0004517a11 */ /* 0x000fe200078208ff */
[----:B------:R-:W-:Y:S01]  /*20e0*/  IMAD R86, R117, R86, RZ ;  /* 0x0000005675567224 */ /* 0x000fe200078e02ff */
[----:B------:R-:W-:Y:S01]  /*20f0*/  IADD3 R111, R132, 0x40, RZ ;  /* 0x00000040846f7810 */ /* 0x000fe20007ffe0ff */
[----:B------:R-:W-:Y:S01]  /*2100*/  IMAD.MOV.U32 R55, RZ, RZ, 0x5 ;  /* 0x00000005ff377424 */ /* 0x000fe200078e00ff */
[----:B------:R-:W-:Y:S01]  /*2110*/  LEA.HI.X R80, R4, c[0x0][0x274], R80, 0x1, P1 ;  /* 0x00009d0004507a11 */ /* 0x000fe200008f0c50 */
[----:B------:R-:W-:Y:S01]  /*2120*/  IMAD.MOV.U32 R58, RZ, RZ, 0x6 ;  /* 0x00000006ff3a7424 */ /* 0x000fe200078e00ff */
[----:B------:R-:W-:Y:S01]  /*2130*/  LEA R76, P1, R124, c[0x0][0x168], 0x1 ;  /* 0x00005a007c4c7a11 */ /* 0x000fe200078208ff */
[----:B------:R-:W-:Y:S01]  /*2140*/  IMAD.SHL.U32 R71, R10, 0x2, RZ ;  /* 0x000000020a477824 */ /* 0x000fe200078e00ff */
[----:B------:R-:W-:Y:S01]  /*2150*/  SHF.R.S32.HI R39, RZ, 0x1f, R86 ;  /* 0x0000001fff277819 */ /* 0x000fe20000011456 */
[----:B------:R-:W-:Y:S01]  /*2160*/  IMAD.MOV.U32 R89, RZ, RZ, c[0x0][0x288] ;  /* 0x0000a200ff597624 */ /* 0x000fe200078e00ff */
[----:B------:R-:W-:Y:S01]  /*2170*/  LEA.HI.X R75, R124, c[0x0][0x16c], R127, 0x1, P1 ;  /* 0x00005b007c4b7a11 */ /* 0x000fe200008f0c7f */
[----:B------:R-:W-:Y:S01]  /*2180*/  IMAD.WIDE.U32 R144, R143, 0x40, RZ ;  /* 0x000000408f907825 */ /* 0x000fe200078e00ff */
[----:B------:R-:W-:Y:S01]  /*2190*/  @P0 LOP3.LUT R178, R178, 0x4, RZ, 0xfc, !PT ;  /* 0x00000004b2b20812 */ /* 0x000fe200078efcff */
[----:B------:R-:W-:Y:S01]  /*21a0*/  ULDC UR23, c[0x0][0x28c] ;  /* 0x0000a30000177ab9 */ /* 0x000fe20000000800 */
[----:B------:R-:W-:Y:S01]  /*21b0*/  LEA R78, P0, R122, c[0x0][0x170], 0x1 ;  /* 0x00005c007a4e7a11 */ /* 0x000fe200078008ff */
[----:B------:R-:W-:Y:S01]  /*21c0*/  IMAD.SHL.U32 R64, R134, 0x20, RZ ;  /* 0x0000002086407824 */ /* 0x000fe200078e00ff */
[-C--:B------:R-:W-:Y:S01]  /*21d0*/  IADD3 R38, P1, R116, R86.reuse, RZ ;  /* 0x0000005674267210 */ /* 0x080fe20007f3e0ff */
[----:B------:R-:W-:Y:S01]  /*21e0*/  IMAD.SHL.U32 R69, R134, 0x40, RZ ;  /* 0x0000004086457824 */ /* 0x000fe200078e00ff */
[----:B------:R-:W-:Y:S01]  /*21f0*/  LEA.HI.X R79, R122, c[0x0][0x174], R121, 0x1, P0 ;  /* 0x00005d007a4f7a11 */ /* 0x000fe200000f0c79 */
[C---:B------:R-:W-:Y:S01]  /*2200*/  IMAD.SHL.U32 R62, R134.reuse, 0x10, RZ ;  /* 0x00000010863e7824 */ /* 0x040fe200078e00ff */
[----:B------:R-:W-:Y:S01]  /*2210*/  IADD3 R86, P0, R115, R86, RZ ;  /* 0x0000005673567210 */ /* 0x000fe20007f1e0ff */
[C---:B------:R-:W-:Y:S01]  /*2220*/  IMAD.WIDE.U32 R140, R134.reuse, 0x60, RZ ;  /* 0x00000060868c7825 */ /* 0x040fe200078e00ff */
[CC--:B------:R-:W-:Y:S01]  /*2230*/  SHF.L.U64.HI R63, R134.reuse, R55.reuse, c[0x0][0x294] ;  /* 0x0000a500863f7619 */ /* 0x0c0fe20000010237 */
[----:B------:R-:W-:Y:S01]  /*2240*/  ULDC UR22, c[0x0][0x28c] ;  /* 0x0000a30000167ab9 */ /* 0x000fe20000000800 */
[-C--:B------:R-:W-:Y:S01]  /*2250*/  SHF.L.U64.HI R68, R134, R58.reuse, c[0x0][0x294] ;  /* 0x0000a50086447619 */ /* 0x080fe2000001023a */
[--C-:B------:R-:W-:Y:S01]  /*2260*/  IMAD.X R87, R97, 0x1, R39.reuse, P0 ;  /* 0x0000000161577824 */ /* 0x100fe200000e0627 */
[C---:B------:R-:W-:Y:S01]  /*2270*/  SHF.L.U64.HI R55, R89.reuse, R55, c[0x0][0x28c] ;  /* 0x0000a30059377619 */ /* 0x040fe20000010237 */
[----:B------:R-:W-:Y:S01]  /*2280*/  IMAD.X R39, R98, 0x1, R39, P1 ;  /* 0x0000000162277824 */ /* 0x000fe200008e0627 */
[C---:B------:R-:W-:Y:S01]  /*2290*/  SHF.L.U64.HI R58, R89.reuse, R58, c[0x0][0x28c] ;  /* 0x0000a300593a7619 */ /* 0x040fe2000001023a */
[----:B------:R-:W-:Y:S01]  /*22a0*/  IMAD.WIDE.U32 R138, R134, 0xa0, RZ ;  /* 0x000000a0868a7825 */ /* 0x000fe200078e00ff */
[----:B------:R-:W-:Y:S01]  /*22b0*/  SHF.L.U64.HI R87, R86, 0x1, R87 ;  /* 0x0000000156577819 */ /* 0x000fe20000010257 */
[----:B------:R-:W-:Y:S01]  /*22c0*/  ULDC UR21, c[0x0][0x28c] ;  /* 0x0000a30000157ab9 */ /* 0x000fe20000000800 */
[----:B------:R-:W-:Y:S01]  /*22d0*/  SHF.L.U64.HI R39, R38, 0x1, R39 ;  /* 0x0000000126277819 */ /* 0x000fe20000010227 */
[----:B------:R-:W-:Y:S01]  /*22e0*/  IMAD.SHL.U32 R86, R86, 0x2, RZ ;  /* 0x0000000256567824 */ /* 0x000fe200078e00ff */
[C---:B------:R-:W-:Y:S01]  /*22f0*/  SHF.L.U64.HI R88, R89.reuse, R88, c[0x0][0x28c] ;  /* 0x0000a30059587619 */ /* 0x040fe20000010258 */
[----:B------:R-:W-:Y:S01]  /*2300*/  IMAD.SHL.U32 R38, R38, 0x2, RZ ;  /* 0x0000000226267824 */ /* 0x000fe200078e00ff */
[----:B------:R-:W-:Y:S01]  /*2310*/  SHF.L.U32 R56, R89, 0x5, RZ ;  /* 0x0000000559387819 */ /* 0x000fe200000006ff */
[----:B------:R-:W-:Y:S01]  /*2320*/  IMAD.WIDE.U32 R136, R134, 0xc0, RZ ;  /* 0x000000c086887825 */ /* 0x000fe200078e00ff */
[----:B------:R-:W-:Y:S01]  /*2330*/  IADD3 R84, P3, R86, c[0x0][0x2b0], RZ ;  /* 0x0000ac0056547a10 */ /* 0x000fe20007f7e0ff */
[----:B------:R-:W-:Y:S01]  /*2340*/  ULDC UR20, c[0x0][0x28c] ;  /* 0x0000a30000147ab9 */ /* 0x000fe20000000800 */
[----:B------:R-:W-:Y:S01]  /*2350*/  IADD3 R10, P1, R38, c[0x0][0x2b0], RZ ;  /* 0x0000ac00260a7a10 */ /* 0x000fe20007f3e0ff */
[----:B------:R-:W-:Y:S01]  /*2360*/  IMAD.WIDE.U32 R142, R143, 0x20, RZ ;  /* 0x000000208f8e7825 */ /* 0x000fe200078e00ff */
[----:B------:R-:W-:Y:S01]  /*2370*/  IADD3 R86, P2, R86, c[0x0][0x2a8], RZ ;  /* 0x0000aa0056567a10 */ /* 0x000fe20007f5e0ff */
[----:B------:R-:W-:Y:S01]  /*2380*/  ULDC UR19, c[0x0][0x28c] ;  /* 0x0000a30000137ab9 */ /* 0x000fe20000000800 */
[----:B------:R-:W-:Y:S01]  /*2390*/  IADD3 R38, P0, R38, c[0x0][0x2a8], RZ ;  /* 0x0000aa0026267a10 */ /* 0x000fe20007f1e0ff */
[C---:B------:R-:W-:Y:S01]  /*23a0*/  IMAD.SHL.U32 R107, R117.reuse, 0x10, RZ ;  /* 0x00000010756b7824 */ /* 0x040fe200078e00ff */
[----:B------:R-:W-:Y:S01]  /*23b0*/  SHF.L.U64.HI R63, R64, 0x1, R63 ;  /* 0x00000001403f7819 */ /* 0x000fe2000001023f */
[----:B------:R-:W-:Y:S01]  /*23c0*/  IMAD.SHL.U32 R106, R117, 0x20, RZ ;  /* 0x00000020756a7824 */ /* 0x000fe200078e00ff */
[----:B------:R-:W-:Y:S01]  /*23d0*/  SHF.L.U64.HI R68, R69, 0x1, R68 ;  /* 0x0000000145447819 */ /* 0x000fe20000010244 */
[C---:B------:R-:W-:Y:S01]  /*23e0*/  IMAD R105, R117.reuse, 0x30, RZ ;  /* 0x0000003075697824 */ /* 0x040fe200078e02ff */
[----:B------:R-:W-:Y:S01]  /*23f0*/  SHF.L.U64.HI R61, R62, 0x1, R61 ;  /* 0x000000013e3d7819 */ /* 0x000fe2000001023d */
[----:B------:R-:W-:Y:S01]  /*2400*/  IMAD.SHL.U32 R104, R117, 0x40, RZ ;  /* 0x0000004075687824 */ /* 0x000fe200078e00ff */
[----:B------:R-:W-:Y:S01]  /*2410*/  IADD3.X R85, R87, c[0x0][0x2b4], RZ, P3, !PT ;  /* 0x0000ad0057557a10 */ /* 0x000fe20001ffe4ff */
[----:B------:R-:W-:Y:S01]  /*2420*/  IMAD R103, R117, 0x50, RZ ;  /* 0x0000005075677824 */ /* 0x000fe200078e02ff */
[----:B------:R-:W-:Y:S01]  /*2430*/  IADD3.X R9, R39, c[0x0][0x2b4], RZ, P1, !PT ;  /* 0x0000ad0027097a10 */ /* 0x000fe20000ffe4ff */
[C---:B------:R-:W-:Y:S01]  /*2440*/  IMAD R102, R117.reuse, 0x60, RZ ;  /* 0x0000006075667824 */ /* 0x040fe200078e02ff */
[C---:B------:R-:W-:Y:S01]  /*2450*/  IADD3 R110, R132.reuse, 0x50, RZ ;  /* 0x00000050846e7810 */ /* 0x040fe20007ffe0ff */
[----:B------:R-:W-:Y:S01]  /*2460*/  IMAD R99, R117, 0x70, RZ ;  /* 0x0000007075637824 */ /* 0x000fe200078e02ff */
[----:B------:R-:W-:Y:S01]  /*2470*/  IADD3 R109, R132, 0x60, RZ ;  /* 0x00000060846d7810 */ /* 0x000fe20007ffe0ff */
[----:B------:R-:W-:Y:S01]  /*2480*/  IMAD.WIDE.U32 R134, R134, 0xe0, RZ ;  /* 0x000000e086867825 */ /* 0x000fe200078e00ff */
[----:B------:R-:W-:Y:S01]  /*2490*/  IADD3 R108, R132, 0x70, RZ ;  /* 0x00000070846c7810 */ /* 0x000fe20007ffe0ff */
[----:B------:R-:W-:Y:S01]  /*24a0*/  ULDC UR18, c[0x0][0x28c] ;  /* 0x0000a30000127ab9 */ /* 0x000fe20000000800 */
[----:B------:R-:W-:Y:S01]  /*24b0*/  SHF.R.S32.HI R96, RZ, 0x1f, R107 ;  /* 0x0000001fff607819 */ /* 0x000fe2000001146b */
        /* <DEDUP_REMOVED lines=13> */
[----:B------:R-:W-:Y:S01]  /*2590*/  SHF.L.U32 R62, R62, 0x1, RZ ;  /* 0x000000013e3e7819 */ /* 0x000fe200000006ff */
[----:B------:R-:W-:Y:S01]  /*25a0*/  IMAD.U32 R54, R54, -0x80, RZ ;  /* 0xffffff8036367824 */ /* 0x000fe200078e00ff */
        /* <DEDUP_REMOVED lines=17> */
[----:B------:R-:W-:Y:S02]  /*26c0*/  UIADD3 UR16, UR33, UR16, URZ ;  /* 0x0000001021107290 */ /* 0x000fe4000fffe03f */
[----:B------:R-:W-:Y:S02]  /*26d0*/  UIADD3 UR15, UR31, UR15, URZ ;  /* 0x0000000f1f0f7290 */ /* 0x000fe4000fffe03f */
[----:B------:R-:W-:Y:S02]  /*26e0*/  UIADD3 UR14, UR29, UR14, URZ ;  /* 0x0000000e1d0e7290 */ /* 0x000fe4000fffe03f */
[----:B------:R-:W-:Y:S02]  /*26f0*/  UIADD3 UR26, UR35, UR26, URZ ;  /* 0x0000001a231a7290 */ /* 0x000fe4000fffe03f */
[----:B------:R-:W-:-:S02]  /*2700*/  ULDC.U8 UR8, c[0x0][0x313] ;  /* 0x0000c4c000087ab9 */ /* 0x000fc40000000000 */
.L_x_6012:
[----:B------:R-:W-:Y:S01]  /*2710*/  LEA R0, R11, 0xffffff80, 0x7 ;  /* 0xffffff800b007811 */ /* 0x000fe200078e38ff */
[----:B---3--:R-:W-:Y:S01]  /*2720*/  IMAD.MOV.U32 R12, RZ, RZ, R81 ;  /* 0x000000ffff0c7224 */ /* 0x008fe200078e0051 */
[----:B------:R-:W-:Y:S01]  /*2730*/  LOP3.LUT P4, RZ, R178, 0x4, RZ, 0xc0, !PT ;  /* 0x00000004b2ff7812 */ /* 0x000fe2000788c0ff */
[----:B------:R-:W-:Y:S02]  /*2740*/  IMAD.MOV.U32 R13, RZ, RZ, R80 ;  /* 0x000000ffff0d7224 */ /* 0x000fe400078e0050 */
[--C-:B------:R-:W-:Y:S02]  /*2750*/  IMAD.IADD R5, R49, 0x1, -R0.reuse ;  /* 0x0000000131057824 */ /* 0x100fe400078e0a00 */
        /* <DEDUP_REMOVED lines=8> */
[----:B--2---:R-:W-:Y:S02]  /*27e0*/  @!P2 LEA R148, P0, R173, R78, 0x1 ;  /* 0x0000004ead94a211 */ /* 0x004fe400078008ff */
        /* <DEDUP_REMOVED lines=8> */
[----:B------:R-:W-:Y:S03]  /*2870*/  @!P6 IADD3 R146, P1, R78, R66, RZ ;  /* 0x000000424e92e210 */ /* 0x000fe60007f3e0ff */
[----:B------:R-:W-:Y:S01]  /*2880*/  @!P3 IMAD.X R25, R80, 0x1, R67, P0 ;  /* 0x000000015019b824 */ /* 0x000fe200000e0643 */
[----:B------:R-:W-:Y:S01]  /*2890*/  @!P3 IADD3 R46, P0, R78, UR32, RZ ;  /* 0x000000204e2ebc10 */ /* 0x000fe2000ff1e0ff */
[C---:B------:R-:W-:Y:S01]  /*28a0*/  @!P6 IMAD.X R147, R79.reuse, 0x1, R65, P1 ;  /* 0x000000014f93e824 */ /* 0x040fe200008e0641 */
[C---:B------:R-:W-:Y:S02]  /*28b0*/  LOP3.LUT P1, RZ, R178.reuse, 0x4, RZ, 0xc0, !PT ;  /* 0x00000004b2ff7812 */ /* 0x040fe4000782c0ff */
[----:B------:R-:W-:Y:S02]  /*28c0*/  @!P3 IADD3.X R47, R79, UR16, RZ, P0, !PT ;  /* 0x000000104f2fbc10 */ /* 0x000fe400087fe4ff */
[----:B------:R-:W-:Y:S02]  /*28d0*/  @!P2 IADD3 R20, P0, R81, R69, RZ ;  /* 0x000000455114a210 */ /* 0x000fe40007f1e0ff */
[----:B------:R-:W-:Y:S03]  /*28e0*/  LOP3.LUT R178, R178, 0xfffffffd, RZ, 0xc0, !PT ;  /* 0xfffffffdb2b27812 */ /* 0x000fe600078ec0ff */
[----:B------:R-:W-:Y:S01]  /*28f0*/  @!P2 IMAD.X R21, R80, 0x1, R68, P0 ;  /* 0x000000015015a824 */ /* 0x000fe200000e0644 */
[----:B------:R-:W-:Y:S02]  /*2900*/  @!P2 IADD3 R44, P0, R78, R71, RZ ;  /* 0x000000474e2ca210 */ /* 0x000fe40007f1e0ff */
[----:B------:R-:W-:Y:S03]  /*2910*/  @P2 LOP3.LUT R178, R178, 0x2, RZ, 0xfc, !PT ;  /* 0x00000002b2b22812 */ /* 0x000fe600078efcff */
        /* <DEDUP_REMOVED lines=9> */
[C---:B------:R-:W-:Y:S02]  /*29b0*/  LOP3.LUT P4, RZ, R178.reuse, 0x2, RZ, 0xc0, !PT ;  /* 0x00000002b2ff7812 */ /* 0x040fe4000788c0ff */
[----:B------:R-:W-:Y:S02]  /*29c0*/  ISETP.LT.OR P5, PT, R109, R3, P0 ;  /* 0x000000036d00720c */ /* 0x000fe400007a1670 */
[----:B------:R-:W-:Y:S11]  /*29d0*/  LOP3.LUT R178, R178, 0xfffffffe, RZ, 0xc0, !PT ;  /* 0xfffffffeb2b27812 */ /* 0x000ff600078ec0ff */
[----:B------:R-:W-:Y:S05]  /*29e0*/  @!P5 IADD3 R40, P0, R81, R136, RZ ;  /* 0x000000885128d210 */ /* 0x000fea0007f1e0ff */
[----:B------:R-:W-:Y:S01]  /*29f0*/  @!P5 IMAD.X R41, R80, 0x1, R73, P0 ;  /* 0x000000015029d824 */ /* 0x000fe200000e0649 */
[----:B------:R-:W-:Y:S04]  /*2a00*/  @!P5 IADD3 R36, P0, R78, UR28, RZ ;  /* 0x0000001c4e24dc10 */ /* 0x000fe8000ff1e0ff */
[----:B------:R-:W-:Y:S02]  /*2a10*/  @!P5 IADD3.X R37, R79, UR14, RZ, P0, !PT ;  /* 0x0000000e4f25dc10 */ /* 0x000fe400087fe4ff */
[C---:B------:R-:W-:Y:S04]  /*2a20*/  ISETP.GE.OR P0, PT, R108.reuse, R5, P1 ;  /* 0x000000056c00720c */ /* 0x040fe80000f06670 */
[----:B------:R-:W-:-:S13]  /*2a30*/  ISETP.LT.OR P2, PT, R108, R3, P0 ;  /* 0x000000036c00720c */ /* 0x000fda0000741670 */
[----:B------:R-:W-:Y:S02]  /*2a40*/  @!P2 IADD3 R34, P0, R81, R134, RZ ;  /* 0x000000865122a210 */ /* 0x000fe40007f1e0ff */
[----:B------:R-:W-:Y:S03]  /*2a50*/  @P2 LOP3.LUT R178, R178, 0x1, RZ, 0xfc, !PT ;  /* 0x00000001b2b22812 */ /* 0x000fe600078efcff */
        /* <DEDUP_REMOVED lines=8> */
[----:B------:R-:W-:Y:S11]  /*2ae0*/  LOP3.LUT P0, RZ, R178, 0x1, RZ, 0xc0, !PT ;  /* 0x00000001b2ff7812 */ /* 0x000ff6000780c0ff */
        /* <DEDUP_REMOVED lines=74> */
.L_x_5962:
[----:B------:R-:W-:Y:S05]  /*2f90*/  BSYNC B0 ;  /* 0x0000000000007941 */ /* 0x000fea0003800000 */
.L_x_5961:
        /* <DEDUP_REMOVED lines=61> */
.L_x_5964:
[----:B------:R-:W-:Y:S05]  /*3370*/  BSYNC B0 ;  /* 0x0000000000007941 */ /* 0x000fea0003800000 */
.L_x_5963:
        /* <DEDUP_REMOVED lines=61> */
.L_x_5966:
[----:B------:R-:W-:Y:S05]  /*3750*/  BSYNC B0 ;  /* 0x0000000000007941 */ /* 0x000fea0003800000 */
.L_x_5965:
        /* <DEDUP_REMOVED lines=65> */
.L_x_5968:
[----:B------:R-:W-:Y:S05]  /*3b70*/  BSYNC B0 ;  /* 0x0000000000007941 */ /* 0x000fea0003800000 */
.L_x_5967:
[----:B------:R-:W-:Y:S01]  /*3b80*/  LOP3.LUT P0, RZ, R178, 0x2, RZ, 0xc0, !PT ;  /* 0x00000002b2ff7812 */ /* 0x000fe2000780c0ff */
        /* <DEDUP_REMOVED lines=61> */
.L_x_5970:
[----:B------:R-:W-:Y:S05]  /*3f60*/  BSYNC B0 ;  /* 0x0000000000007941 */ /* 0x000fea0003800000 */
.L_x_5969:
        /* <DEDUP_REMOVED lines=65> */
.L_x_5972:
[----:B------:R-:W-:Y:S05]  /*4380*/  BSYNC B0 ;  /* 0x0000000000007941 */ /* 0x000fea0003800000 */
.L_x_5971:
        /* <DEDUP_REMOVED lines=65> */
.L_x_5974:
[----:B------:R-:W-:Y:S05]  /*47a0*/  BSYNC B0 ;  /* 0x0000000000007941 */ /* 0x000fea0003800000 */
.L_x_5973:
[----:B------:R-:W-:Y:S01]  /*47b0*/  LOP3.LUT P0, RZ, R178, 0x1, RZ, 0xc0, !PT ;  /* 0x00000001b2ff7812 */ /* 0x000fe2000780c0ff */
        /* <DEDUP_REMOVED lines=65> */
.L_x_5976:
[----:B------:R-:W-:Y:S05]  /*4bd0*/  BSYNC B0 ;  /* 0x0000000000007941 */ /* 0x000fea0003800000 */
.L_x_5975:
        /* <DEDUP_REMOVED lines=9> */
.L_x_5960:
[----:B------:R-:W-:Y:S01]  /*4c70*/  ULEA.HI UR5, UR4, UR4, URZ, 0x1 ;  /* 0x0000000404057291 */ /* 0x000fe2000f8f083f */
[----:B------:R-:W-:Y:S03]  /*4c80*/  BSSY B1, `(.L_x_5978) ;  /* 0x000005a000017945 */ /* 0x000fe60003800000 */
[----:B------:R-:W-:Y:S06]  /*4c90*/  USHF.R.S32.HI UR5, URZ, 0x1, UR5 ;  /* 0x000000013f057899 */ /* 0x000fec0008011405 */
[----:B---3--:R-:W-:Y:S01]  /*4ca0*/  MOV R147, UR5 ;  /* 0x0000000500937c02 */ /* 0x008fe20008000f00 */
[----:B------:R-:W-:-:S05]  /*4cb0*/  @P1 BRA `(.L_x_5979) ;  /* 0x0000056000001947 */ /* 0x000fca0003800000 */
[----:B------:R1:W5:Y:S01]  /*4cc0*/  LDG.E.128 R44, [R82.64] ;  /* 0x00000006522c7981 */ /* 0x000362000c1e1d00 */
        /* <DEDUP_REMOVED lines=82> */
.L_x_5981:
[----:B------:R-:W-:Y:S05]  /*51f0*/  BSYNC B0 ;  /* 0x0000000000007941 */ /* 0x000fea0003800000 */
.L_x_5980:
[----:B------:R-:W-:Y:S05]  /*5200*/  MOV R77, R75 ;  /* 0x0000004b004d7202 */ /* 0x000fea0000000f00 */
[----:B-----5:R2:W-:Y:S02]  /*5210*/  STG.E.128 [R76.64], R44 ;  /* 0x0000002c4c007986 */ /* 0x0205e4000c101d06 */
.L_x_5979:
[----:B------:R-:W-:Y:S05]  /*5220*/  BSYNC B1 ;  /* 0x0000000000017941 */ /* 0x000fea0003800000 */
.L_x_5978:
[----:B------:R-:W-:Y:S01]  /*5230*/  BSSY B1, `(.L_x_5982) ;  /* 0x000005f000017945 */ /* 0x000fe20003800000 */
[----:B------:R-:W-:-:S05]  /*5240*/  @P2 BRA `(.L_x_5983) ;  /* 0x000005d000002947 */ /* 0x000fca0003800000 */
[C---:B------:R-:W-:Y:S01]  /*5250*/  LEA R148, P0, R89.reuse, R82, 0x1 ;  /* 0x0000005259947211 */ /* 0x040fe200078008ff */
        /* <DEDUP_REMOVED lines=16> */
[----:B------:R-:W-:Y:S02]  /*5360*/  @P0 IADD3 R148, RZ, -UR5, RZ ;  /* 0x80000005ff940c10 */ /* 0x000fe4000fffe0ff */
[----:B------:R-:W-:Y:S02]  /*5370*/  LEA.HI.X.SX32 R19, R77, R149, 0x1, P1 ;  /* 0x000000954d137211 */ /* 0x000fe400008f0eff */
[C---:B------:R-:W-:Y:S04]  /*5380*/  IADD3 R149, P1, R107.reuse, R148, RZ ;  /* 0x000000946b957210 */ /* 0x040fe80007f3e0ff */
        /* <DEDUP_REMOVED lines=69> */
.L_x_5985:
[----:B------:R-:W-:Y:S05]  /*57e0*/  BSYNC B0 ;  /* 0x0000000000007941 */ /* 0x000fea0003800000 */
.L_x_5984:
[C---:B------:R-:W-:Y:S04]  /*57f0*/  LEA R2, P0, R175.reuse, R76, 0x1 ;  /* 0x0000004caf027211 */ /* 0x040fe800078008ff */
[----:B------:R-:W-:Y:S05]  /*5800*/  LEA.HI.X R3, R175, R75, R174, 0x1, P0 ;  /* 0x0000004baf037211 */ /* 0x000fea00000f0cae */
[----:B-----5:R3:W-:Y:S04]  /*5810*/  STG.E.128 [R2.64], R44 ;  /* 0x0000002c02007986 */ /* 0x0207e8000c101d06 */
.L_x_5983:
[----:B------:R-:W-:Y:S05]  /*5820*/  BSYNC B1 ;  /* 0x0000000000017941 */ /* 0x000fea0003800000 */
.L_x_5982:
[----:B------:R-:W-:Y:S01]  /*5830*/  BSSY B1, `(.L_x_5986) ;  /* 0x000005f000017945 */ /* 0x000fe20003800000 */
[----:B------:R-:W-:-:S05]  /*5840*/  @P6 BRA `(.L_x_5987) ;  /* 0x000005d000006947 */ /* 0x000fca0003800000 */
[C---:B--2---:R-:W-:Y:S01]  /*5850*/  LEA R148, P0, R56.reuse, R82, 0x1 ;  /* 0x0000005238947211 */ /* 0x044fe200078008ff */
[----:B------:R-:W-:Y:S03]  /*5860*/  BSSY B0, `(.L_x_5988) ;  /* 0x0000058000007945 */ /* 0x000fe60003800000 */
[----:B------:R-:W-:Y:S02]  /*5870*/  LEA.HI.X R149, R56, R83, R55, 0x1, P0 ;  /* 0x0000005338957211 */ /* 0x000fe400000f0c37 */
[----:B------:R-:W-:Y:S03]  /*5880*/  ISETP.GE.AND P0, PT, R100, UR4, PT ;  /* 0x0000000464007c0c */ /* 0x000fe6000bf06270 */
[----:B---3--:R2:W5:Y:S10]  /*5890*/  LDG.E.128 R44, [R148.64] ;  /* 0x00000006942c7981 */ /* 0x008574000c1e1d00 */
        /* <DEDUP_REMOVED lines=14> */
[----:B------:R-:W-:Y:S04]  /*5980*/  IADD3 R149, P1, R106, R148, RZ ;  /* 0x000000946a957210 */ /* 0x000fe80007f3e0ff */
        /* <DEDUP_REMOVED lines=69> */
.L_x_5989:
[----:B------:R-:W-:Y:S05]  /*5de0*/  BSYNC B0 ;  /* 0x0000000000007941 */ /* 0x000fea0003800000 */
.L_x_5988:
[C---:B------:R-:W-:Y:S04]  /*5df0*/  LEA R2, P0, R142.reuse, R76, 0x1 ;  /* 0x0000004c8e027211 */ /* 0x040fe800078008ff */
[----:B------:R-:W-:Y:S05]  /*5e00*/  LEA.HI.X R3, R142, R75, R57, 0x1, P0 ;  /* 0x0000004b8e037211 */ /* 0x000fea00000f0c39 */
[----:B-----5:R3:W-:Y:S04]  /*5e10*/  STG.E.128 [R2.64], R44 ;  /* 0x0000002c02007986 */ /* 0x0207e8000c101d06 */
.L_x_5987:
[----:B------:R-:W-:Y:S05]  /*5e20*/  BSYNC B1 ;  /* 0x0000000000017941 */ /* 0x000fea0003800000 */
.L_x_5986:
        /* <DEDUP_REMOVED lines=23> */
[----:B------:R-:W-:Y:S02]  /*5fa0*/  MOV R46, RZ ;  /* 0x000000ff002e7202 */ /* 0x000fe40000000f00 */
[C---:B--2---:R-:W-:Y:S02]  /*5fb0*/  IADD3 R149, P1, R105.reuse, R146, RZ ;  /* 0x0000009269957210 */ /* 0x044fe40007f3e0ff */
        /* <DEDUP_REMOVED lines=72> */
.L_x_5993:
[----:B------:R-:W-:Y:S05]  /*6440*/  BSYNC B0 ;  /* 0x0000000000007941 */ /* 0x000fea0003800000 */
.L_x_5992:
[----:B------:R-:W-:Y:S02]  /*6450*/  MOV R3, 0x60 ;  /* 0x0000006000037802 */ /* 0x000fe40000000f00 */
[----:B------:R-:W-:Y:S03]  /*6460*/  MOV R77, R75 ;  /* 0x0000004b004d7202 */ /* 0x000fe60000000f00 */
[C---:B------:R-:W-:Y:S02]  /*6470*/  IMAD R0, R3.reuse, c[0x0][0x19c], RZ ;  /* 0x0000670003007a24 */ /* 0x040fe400078e02ff */
[----:B------:R-:W-:Y:S05]  /*6480*/  IMAD.WIDE.U32 R4, R3, c[0x0][0x198], R76 ;  /* 0x0000660003047a25 */ /* 0x000fea00078e004c */
[----:B------:R-:W-:Y:S05]  /*6490*/  IADD3 R5, R5, R0, RZ ;  /* 0x0000000005057210 */ /* 0x000fea0007ffe0ff */
[----:B-----5:R3:W-:Y:S02]  /*64a0*/  STG.E.128 [R4.64], R32 ;  /* 0x0000002004007986 */ /* 0x0207e4000c101d06 */
.L_x_5991:
[----:B------:R-:W-:Y:S05]  /*64b0*/  BSYNC B1 ;  /* 0x0000000000017941 */ /* 0x000fea0003800000 */
.L_x_5990:
[----:B------:R-:W-:Y:S01]  /*64c0*/  LOP3.LUT P0, RZ, R178, 0x2, RZ, 0xc0, !PT ;  /* 0x00000002b2ff7812 */ /* 0x000fe2000780c0ff */
[----:B------:R-:W-:-:S12]  /*64d0*/  BSSY B1, `(.L_x_5994) ;  /* 0x0000064000017945 */ /* 0x000fd80003800000 */
[----:B------:R-:W-:-:S05]  /*64e0*/  @P0 BRA `(.L_x_5995) ;  /* 0x0000062000000947 */ /* 0x000fca0003800000 */
[C---:B--2---:R-:W-:Y:S01]  /*64f0*/  LEA R148, P0, R59.reuse, R82, 0x1 ;  /* 0x000000523b947211 */ /* 0x044fe200078008ff */
[----:B------:R-:W-:Y:S03]  /*6500*/  BSSY B0, `(.L_x_5996) ;  /* 0x000005d000007945 */ /* 0x000fe60003800000 */
[----:B------:R-:W-:Y:S02]  /*6510*/  LEA.HI.X R149, R59, R83, R58, 0x1, P0 ;  /* 0x000000533b957211 */ /* 0x000fe400000f0c3a */
[----:B------:R-:W-:Y:S03]  /*6520*/  ISETP.GE.AND P0, PT, R100, UR4, PT ;  /* 0x0000000464007c0c */ /* 0x000fe6000bf06270 */
[----:B---3--:R2:W5:Y:S10]  /*6530*/  LDG.E.128 R32, [R148.64] ;  /* 0x0000000694207981 */ /* 0x008574000c1e1d00 */
        /* <DEDUP_REMOVED lines=18> */
[C---:B--2---:R-:W-:Y:S04]  /*6660*/  LEA R148, P1, R77.reuse, R84, 0x1 ;  /* 0x000000544d947211 */ /* 0x044fe800078208ff */
[----:B------:R-:W-:Y:S02]  /*6670*/  LEA.HI.X R149, R77, R85, R46, 0x1, P1 ;  /* 0x000000554d957211 */ /* 0x000fe400008f0c2e */
[----:B------:R-:W-:Y:S02]  /*6680*/  MOV R46, RZ ;  /* 0x000000ff002e7202 */ /* 0x000fe40000000f00 */
[----:B------:R-:W-:Y:S02]  /*6690*/  @P0 IADD3 R46, RZ, -UR5, RZ ;  /* 0x80000005ff2e0c10 */ /* 0x000fe4000fffe0ff */
[----:B------:R-:W2:Y:S02]  /*66a0*/  LDG.E.128 R148, [R148.64] ;  /* 0x0000000694947981 */ /* 0x000ea4000c1e1d00 */
[----:B------:R-:W-:Y:S04]  /*66b0*/  IADD3 R77, P1, R104, R46, RZ ;  /* 0x0000002e684d7210 */ /* 0x000fe80007f3e0ff */
[----:B------:R-:W-:Y:S02]  /*66c0*/  LEA.HI.X.SX32 R46, R46, R93, 0x1, P1 ;  /* 0x0000005d2e2e7211 */ /* 0x000fe400008f0eff */
[C---:B------:R-:W-:Y:S04]  /*66d0*/  LEA R36, P1, R77.reuse, R86, 0x1 ;  /* 0x000000564d247211 */ /* 0x040fe800078208ff */
[----:B------:R-:W-:Y:S05]  /*66e0*/  LEA.HI.X R37, R77, R87, R46, 0x1, P1 ;  /* 0x000000574d257211 */ /* 0x000fea00008f0c2e */
[----:B------:R-:W4:Y:S01]  /*66f0*/  LDG.E.128 R40, [R36.64] ;  /* 0x0000000624287981 */ /* 0x000f22000c1e1d00 */
[--C-:B--2---:R-:W-:Y:S01]  /*6700*/  HADD2.F32 R21, -RZ, R148.reuse.H0_H0 ;  /* 0x20000094ff157230 */ /* 0x104fe20000004100 */
        /* <DEDUP_REMOVED lines=60> */
.L_x_5997:
[----:B------:R-:W-:Y:S05]  /*6ad0*/  BSYNC B0 ;  /* 0x0000000000007941 */ /* 0x000fea0003800000 */
.L_x_5996:
[C---:B------:R-:W-:Y:S04]  /*6ae0*/  LEA R2, P0, R144.reuse, R76, 0x1 ;  /* 0x0000004c90027211 */ /* 0x040fe800078008ff */
[----:B------:R-:W-:Y:S05]  /*6af0*/  LEA.HI.X R3, R144, R75, R60, 0x1, P0 ;  /* 0x0000004b90037211 */ /* 0x000fea00000f0c3c */
[----:B-----5:R3:W-:Y:S04]  /*6b00*/  STG.E.128 [R2.64], R32 ;  /* 0x0000002002007986 */ /* 0x0207e8000c101d06 */
.L_x_5995:
[----:B------:R-:W-:Y:S05]  /*6b10*/  BSYNC B1 ;  /* 0x0000000000017941 */ /* 0x000fea0003800000 */
.L_x_5994:
        /* <DEDUP_REMOVED lines=97> */
.L_x_6001:
[----:B------:R-:W-:Y:S05]  /*7130*/  BSYNC B0 ;  /* 0x0000000000007941 */ /* 0x000fea0003800000 */
.L_x_6000:
[----:B------:R-:W-:Y:S02]  /*7140*/  MOV R3, 0xa0 ;  /* 0x000000a000037802 */ /* 0x000fe40000000f00 */
[----:B------:R-:W-:Y:S03]  /*7150*/  MOV R77, R75 ;  /* 0x0000004b004d7202 */ /* 0x000fe60000000f00 */
[C---:B------:R-:W-:Y:S02]  /*7160*/  IMAD R0, R3.reuse, c[0x0][0x19c], RZ ;  /* 0x0000670003007a24 */ /* 0x040fe400078e02ff */
[----:B------:R-:W-:Y:S05]  /*7170*/  IMAD.WIDE.U32 R4, R3, c[0x0][0x198], R76 ;  /* 0x0000660003047a25 */ /* 0x000fea00078e004c */
[----:B------:R-:W-:Y:S05]  /*7180*/  IADD3 R5, R5, R0, RZ ;  /* 0x0000000005057210 */ /* 0x000fea0007ffe0ff */
[----:B-----5:R3:W-:Y:S02]  /*7190*/  STG.E.128 [R4.64], R32 ;  /* 0x0000002004007986 */ /* 0x0207e4000c101d06 */
.L_x_5999:
[----:B------:R-:W-:Y:S05]  /*71a0*/  BSYNC B1 ;  /* 0x0000000000017941 */ /* 0x000fea0003800000 */
.L_x_5998:
        /* <DEDUP_REMOVED lines=97> */
.L_x_6005:
[----:B------:R-:W-:Y:S05]  /*77c0*/  BSYNC B0 ;  /* 0x0000000000007941 */ /* 0x000fea0003800000 */
.L_x_6004:
[----:B------:R-:W-:Y:S02]  /*77d0*/  MOV R3, 0xc0 ;  /* 0x000000c000037802 */ /* 0x000fe40000000f00 */
[----:B------:R-:W-:Y:S03]  /*77e0*/  MOV R77, R75 ;  /* 0x0000004b004d7202 */ /* 0x000fe60000000f00 */
[C---:B------:R-:W-:Y:S02]  /*77f0*/  IMAD R0, R3.reuse, c[0x0][0x19c], RZ ;  /* 0x0000670003007a24 */ /* 0x040fe400078e02ff */
[----:B------:R-:W-:Y:S05]  /*7800*/  IMAD.WIDE.U32 R4, R3, c[0x0][0x198], R76 ;  /* 0x0000660003047a25 */ /* 0x000fea00078e004c */
[----:B------:R-:W-:Y:S05]  /*7810*/  IADD3 R5, R5, R0, RZ ;  /* 0x0000000005057210 */ /* 0x000fea0007ffe0ff */
[----:B-----5:R3:W-:Y:S02]  /*7820*/  STG.E.128 [R4.64], R32 ;  /* 0x0000002004007986 */ /* 0x0207e4000c101d06 */
.L_x_6003:
[----:B------:R-:W-:Y:S05]  /*7830*/  BSYNC B1 ;  /* 0x0000000000017941 */ /* 0x000fea0003800000 */
.L_x_6002:
[----:B------:R-:W-:Y:S01]  /*7840*/  LOP3.LUT P0, RZ, R178, 0x1, RZ, 0xc0, !PT ;  /* 0x00000001b2ff7812 */ /* 0x000fe2000780c0ff */
        /* <DEDUP_REMOVED lines=96> */
.L_x_6009:
[----:B------:R-:W-:Y:S05]  /*7e50*/  BSYNC B0 ;  /* 0x0000000000007941 */ /* 0x000fea0003800000 */
.L_x_6008:
[----:B------:R-:W-:Y:S02]  /*7e60*/  MOV R3, 0xe0 ;  /* 0x000000e000037802 */ /* 0x000fe40000000f00 */
[----:B------:R-:W-:Y:S03]  /*7e70*/  MOV R77, R75 ;  /* 0x0000004b004d7202 */ /* 0x000fe60000000f00 */
[C---:B------:R-:W-:Y:S02]  /*7e80*/  IMAD R0, R3.reuse, c[0x0][0x19c], RZ ;  /* 0x0000670003007a24 */ /* 0x040fe400078e02ff */
[----:B------:R-:W-:Y:S05]  /*7e90*/  IMAD.WIDE.U32 R4, R3, c[0x0][0x198], R76 ;  /* 0x0000660003047a25 */ /* 0x000fea00078e004c */
[----:B------:R-:W-:Y:S05]  /*7ea0*/  IADD3 R5, R5, R0, RZ ;  /* 0x0000000005057210 */ /* 0x000fea0007ffe0ff */
[----:B-----5:R3:W-:Y:S02]  /*7eb0*/  STG.E.128 [R4.64], R32 ;  /* 0x0000002004007986 */ /* 0x0207e4000c101d06 */
.L_x_6007:
[----:B------:R-:W-:Y:S05]  /*7ec0*/  BSYNC B1 ;  /* 0x0000000000017941 */ /* 0x000fea0003800000 */
.L_x_6006:
        /* <DEDUP_REMOVED lines=8> */
.L_x_5959:
        /* <DEDUP_REMOVED lines=17> */
[C---:B------:R-:W-:Y:S03]  /*8060*/  LOP3.LUT P1, RZ, R178.reuse, 0x1, RZ, 0xc0, !PT ;  /* 0x00000001b2ff7812 */ /* 0x040fe6000782c0ff */
[----:B------:R-:W2:Y:S01]  /*8070*/  @!P2 LDG.E.128 R4, [R4.64] ;  /* 0x000000060404a981 */ /* 0x000ea2000c1e1d00 */
[----:B-1----:R-:W-:Y:S02]  /*8080*/  @!P3 IMAD.MOV.U32 R77, RZ, RZ, R75 ;  /* 0x000000ffff4db224 */ /* 0x002fe400078e004b */
[----:B------:R-:W-:Y:S01]  /*8090*/  @!P4 IMAD.MOV.U32 R17, RZ, RZ, 0xa0 ;  /* 0x000000a0ff11c424 */ /* 0x000fe200078e00ff */
[----:B--2---:R1:W-:Y:S01]  /*80a0*/  @!P2 STG.E.128 [R24.64], R4 ;  /* 0x000000041800a986 */ /* 0x0043e2000c101d06 */
[----:B------:R-:W-:Y:S03]  /*80b0*/  LOP3.LUT P2, RZ, R178, 0x2, RZ, 0xc0, !PT ;  /* 0x00000002b2ff7812 */ /* 0x000fe6000784c0ff */
[----:B------:R-:W2:Y:S10]  /*80c0*/  @!P6 LDG.E.128 R12, [R26.64] ;  /* 0x000000061a0ce981 */ /* 0x000eb4000c1e1d00 */
[C---:B------:R-:W-:Y:S04]  /*80d0*/  @!P2 LEA R20, P0, R59.reuse, R82, 0x1 ;  /* 0x000000523b14a211 */ /* 0x040fe800078008ff */
[----:B------:R-:W-:Y:S01]  /*80e0*/  @!P2 LEA.HI.X R21, R59, R83, R58, 0x1, P0 ;  /* 0x000000533b15a211 */ /* 0x000fe200000f0c3a */
[----:B--2---:R2:W-:Y:S04]  /*80f0*/  @!P6 STG.E.128 [R22.64], R12 ;  /* 0x0000000c1600e986 */ /* 0x0045e8000c101d06 */
[----:B-1----:R1:W3:Y:S02]  /*8100*/  @!P3 LDG.E.128 R4, [R2.64] ;  /* 0x000000060204b981 */ /* 0x0022e4000c1e1d00 */
[----:B-1----:R-:W-:Y:S02]  /*8110*/  @!P3 MOV R3, 0x60 ;  /* 0x000000600003b802 */ /* 0x002fe40000000f00 */
[C---:B--2---:R-:W-:Y:S03]  /*8120*/  @!P2 LEA R22, P0, R144.reuse, R76, 0x1 ;  /* 0x0000004c9016a211 */ /* 0x044fe600078008ff */
        /* <DEDUP_REMOVED lines=42> */
.L_x_5977:
[----:B------:R-:W-:Y:S01]  /*83d0*/  LOP3.LUT P1, RZ, R178, 0x8, RZ, 0xc0, !PT ;  /* 0x00000008b2ff7812 */ /* 0x000fe2000782c0ff */
        /* <DEDUP_REMOVED lines=81> */
.L_x_6010:
        /* <DEDUP_REMOVED lines=9> */
.L_x_6011:
[----:B------:R-:W-:Y:S04]  /*8980*/  IADD3 R11, R11, -0x1, RZ ;  /* 0xffffffff0b0b7810 */ /* 0x000fe80007ffe0ff */
[----:B------:R-:W-:-:S13]  /*8990*/  ISETP.GT.AND P0, PT, R11, R52, PT ;  /* 0x000000340b00720c */ /* 0x000fda0003f04270 */
[----:B------:R-:W-:-:S05]  /*89a0*/  @P0 BRA `(.L_x_6012) ;  /* 0xffff9d6000000947 */ /* 0x000fca000383ffff */
.L_x_5958:
        /* <DEDUP_REMOVED lines=63> */
[--C-:B-----5:R-:W-:Y:S01]  /*8da0*/  HADD2.F32 R21, -RZ, R13.reuse.H0_H0 ;  /* 0x2000000dff157230 */ /* 0x120fe20000004100 */
[----:B------:R-:W-:Y:S01]  /*8db0*/  MOV R19, R14 ;  /* 0x0000000e00137202 */ /* 0x000fe20000000f00 */
[----:B------:R-:W-:Y:S02]  /*8dc0*/  HADD2.F32 R20, -RZ, R13.H1_H1 ;  /* 0x3000000dff147230 */ /* 0x000fe40000004100 */
[--C-:B------:R-:W-:Y:S02]  /*8dd0*/  HADD2.F32 R17, -RZ, R15.reuse.H1_H1 ;  /* 0x3000000fff117230 */ /* 0x100fe40000004100 */
[----:B------:R-:W-:-:S02]  /*8de0*/  HADD2.F32 R18, -RZ, R15.H0_H0 ;  /* 0x2000000fff127230 */ /* 0x000fc40000004100 */
[----:B---3--:R-:W-:Y:S02]  /*8df0*/  HADD2.F32 R0, -RZ, R3.H1_H1 ;  /* 0x30000003ff007230 */ /* 0x008fe40000004100 */
[----:B------:R-:W-:Y:S02]  /*8e00*/  HADD2.F32 R13, -RZ, R2.H1_H1 ;  /* 0x30000002ff0d7230 */ /* 0x000fe40000004100 */
[----:B----4-:R-:W-:Y:S01]  /*8e10*/  HADD2.F32 R15, -RZ, R9.H1_H1 ;  /* 0x30000009ff0f7230 */ /* 0x010fe20000004100 */
[-C--:B------:R-:W-:Y:S01]  /*8e20*/  FMUL.FTZ R6, R17, R0.reuse ;  /* 0x0000000011067220 */ /* 0x080fe20000410000 */
[----:B------:R-:W-:Y:S01]  /*8e30*/  HADD2.F32 R16, -RZ, R8.H1_H1 ;  /* 0x30000008ff107230 */ /* 0x000fe20000004100 */
[----:B------:R-:W-:Y:S01]  /*8e40*/  FMUL.FTZ R14, R20, R13 ;  /* 0x0000000d140e7220 */ /* 0x000fe20000410000 */
[----:B------:R-:W-:Y:S01]  /*8e50*/  HADD2.F32 R2, -RZ, R2.H0_H0 ;  /* 0x20000002ff027230 */ /* 0x000fe20000004100 */
[C---:B------:R-:W-:Y:S01]  /*8e60*/  FMUL.FTZ R0, R18.reuse, R0 ;  /* 0x0000000012007220 */ /* 0x040fe20000410000 */
[----:B------:R-:W-:Y:S01]  /*8e70*/  HADD2.F32 R3, -RZ, R3.H0_H0 ;  /* 0x20000003ff037230 */ /* 0x000fe20000004100 */
[----:B------:R-:W-:Y:S01]  /*8e80*/  FFMA.FTZ R6, R18, R15, -R6 ;  /* 0x0000000f12067223 */ /* 0x000fe20000010806 */
[----:B------:R-:W-:Y:S01]  /*8e90*/  HADD2.F32 R8, -RZ, R8.H0_H0 ;  /* 0x20000008ff087230 */ /* 0x000fe20000004100 */
[----:B------:R-:W-:-:S02]  /*8ea0*/  FMUL.FTZ R13, R21, R13 ;  /* 0x0000000d150d7220 */ /* 0x000fc40000410000 */
[-C--:B------:R-:W-:Y:S01]  /*8eb0*/  FFMA.FTZ R14, R21, R16.reuse, -R14 ;  /* 0x00000010150e7223 */ /* 0x080fe2000001080e */
[--C-:B------:R-:W-:Y:S01]  /*8ec0*/  HADD2.F32 R21, -RZ, R12.reuse.H1_H1 ;  /* 0x3000000cff157230 */ /* 0x100fe20000004100 */
[----:B------:R-:W-:Y:S01]  /*8ed0*/  FFMA.FTZ R15, R17, R15, R0 ;  /* 0x0000000f110f7223 */ /* 0x000fe20000010000 */
[----:B------:R-:W-:Y:S01]  /*8ee0*/  HADD2.F32 R17, -RZ, R12.H0_H0 ;  /* 0x2000000cff117230 */ /* 0x000fe20000004100 */
[----:B------:R-:W-:Y:S01]  /*8ef0*/  FFMA.FTZ R13, R20, R16, R13 ;  /* 0x00000010140d7223 */ /* 0x000fe2000001000d */
[--C-:B------:R-:W-:Y:S02]  /*8f00*/  HADD2.F32 R12, -RZ, R19.reuse.H1_H1 ;  /* 0x30000013ff0c7230 */ /* 0x100fe40000004100 */
[----:B------:R-:W-:Y:S01]  /*8f10*/  HADD2.F32 R0, -RZ, R19.H0_H0 ;  /* 0x20000013ff007230 */ /* 0x000fe20000004100 */
[-C--:B------:R-:W-:Y:S01]  /*8f20*/  FMUL.FTZ R16, R17, R2.reuse ;  /* 0x0000000211107220 */ /* 0x080fe20000410000 */
[----:B------:R-:W-:Y:S01]  /*8f30*/  HADD2.F32 R19, -RZ, R9.H0_H0 ;  /* 0x20000009ff137230 */ /* 0x000fe20000004100 */
[----:B------:R-:W-:Y:S01]  /*8f40*/  FMUL.FTZ R9, R21, R2 ;  /* 0x0000000215097220 */ /* 0x000fe20000410000 */
[----:B------:R-:W-:Y:S01]  /*8f50*/  F2FP.PACK_AB R13, R13, R14 ;  /* 0x0000000e0d0d723e */ /* 0x000fe200000000ff */
[-C--:B------:R-:W-:Y:S01]  /*8f60*/  FMUL.FTZ R2, R12, R3.reuse ;  /* 0x000000030c027220 */ /* 0x080fe20000410000 */
[----:B------:R-:W-:Y:S01]  /*8f70*/  F2FP.PACK_AB R15, R15, R6 ;  /* 0x000000060f0f723e */ /* 0x000fe200000000ff */
[----:B------:R-:W-:-:S02]  /*8f80*/  FMUL.FTZ R3, R0, R3 ;  /* 0x0000000300037220 */ /* 0x000fc40000410000 */
[-C--:B------:R-:W-:Y:S02]  /*8f90*/  FFMA.FTZ R9, R17, R8.reuse, -R9 ;  /* 0x0000000811097223 */ /* 0x080fe40000010809 */
[----:B------:R-:W-:Y:S02]  /*8fa0*/  FFMA.FTZ R16, R21, R8, R16 ;  /* 0x0000000815107223 */ /* 0x000fe40000010010 */
[-C--:B------:R-:W-:Y:S02]  /*8fb0*/  FFMA.FTZ R2, R0, R19.reuse, -R2 ;  /* 0x0000001300027223 */ /* 0x080fe40000010802 */
[----:B------:R-:W-:Y:S01]  /*8fc0*/  FFMA.FTZ R3, R12, R19, R3 ;  /* 0x000000130c037223 */ /* 0x000fe20000010003 */
[----:B------:R-:W-:-:S04]  /*8fd0*/  F2FP.PACK_AB R12, R16, R9 ;  /* 0x00000009100c723e */ /* 0x000fc800000000ff */
[----:B------:R-:W-:Y:S02]  /*8fe0*/  F2FP.PACK_AB R14, R3, R2 ;  /* 0x00000002030e723e */ /* 0x000fe400000000ff */
.L_x_6019:
[----:B------:R-:W-:Y:S05]  /*8ff0*/  BSYNC B0 ;  /* 0x0000000000007941 */ /* 0x000fea0003800000 */
.L_x_6018:
[----:B-----5:R3:W-:Y:S02]  /*9000*/  STS.128 [R179], R12 ;  /* 0x0000000cb3007388 */ /* 0x0207e40000000c00 */
.L_x_6017:
[----:B------:R-:W-:Y:S05]  /*9010*/  BSYNC B1 ;  /* 0x0000000000017941 */ /* 0x000fea0003800000 */
.L_x_6016:
        /* <DEDUP_REMOVED lines=61> */
.L_x_6023:
[----:B------:R-:W-:Y:S05]  /*93f0*/  BSYNC B0 ;  /* 0x0000000000007941 */ /* 0x000fea0003800000 */
.L_x_6022:
[----:B-----5:R1:W-:Y:S02]  /*9400*/  STS.128 [R179+0x800], R12 ;  /* 0x0008000cb3007388 */ /* 0x0203e40000000c00 */
.L_x_6021:
[----:B------:R-:W-:Y:S05]  /*9410*/  BSYNC B1 ;  /* 0x0000000000017941 */ /* 0x000fea0003800000 */
.L_x_6020:
        /* <DEDUP_REMOVED lines=21> */
[----:B------:R-:W3:Y:S04]  /*9570*/  LDG.E.64 R2, [R16.64] ;  /* 0x0000000610027981 */ /* 0x000ee8000c1e1b00 */
[----:B--2---:R-:W2:Y:S01]  /*9580*/  LDG.E.64 R8, [R8.64] ;  /* 0x0000000608087981 */ /* 0x004ea2000c1e1b00 */
[----:B-----5:R-:W-:Y:S01]  /*9590*/  MOV R20, R15 ;  /* 0x0000000f00147202 */ /* 0x020fe20000000f00 */
[--C-:B------:R-:W-:Y:S01]  /*95a0*/  HADD2.F32 R23, -RZ, R13.reuse.H0_H0 ;  /* 0x2000000dff177230 */ /* 0x100fe20000004100 */
[----:B------:R-:W-:Y:S01]  /*95b0*/  MOV R21, R14 ;  /* 0x0000000e00157202 */ /* 0x000fe20000000f00 */
[----:B------:R-:W-:Y:S02]  /*95c0*/  HADD2.F32 R22, -RZ, R13.H1_H1 ;  /* 0x3000000dff167230 */ /* 0x000fe40000004100 */
[----:B------:R-:W-:-:S02]  /*95d0*/  HADD2.F32 R19, -RZ, R20.H0_H0 ;  /* 0x20000014ff137230 */ /* 0x000fc40000004100 */
[----:B------:R-:W-:Y:S02]  /*95e0*/  HADD2.F32 R20, -RZ, R20.H1_H1 ;  /* 0x30000014ff147230 */ /* 0x000fe40000004100 */
[----:B---3--:R-:W-:Y:S02]  /*95f0*/  HADD2.F32 R13, -RZ, R3.H1_H1 ;  /* 0x30000003ff0d7230 */ /* 0x008fe40000004100 */
[----:B------:R-:W-:Y:S02]  /*9600*/  HADD2.F32 R15, -RZ, R2.H1_H1 ;  /* 0x30000002ff0f7230 */ /* 0x000fe40000004100 */
[----:B--2---:R-:W-:Y:S01]  /*9610*/  HADD2.F32 R17, -RZ, R9.H1_H1 ;  /* 0x30000009ff117230 */ /* 0x004fe20000004100 */
        /* <DEDUP_REMOVED lines=8> */
[-C--:B------:R-:W-:Y:S01]  /*96a0*/  FFMA.FTZ R14, R19, R17.reuse, -R14 ;  /* 0x00000011130e7223 */ /* 0x080fe2000001080e */
[--C-:B------:R-:W-:Y:S01]  /*96b0*/  HADD2.F32 R19, -RZ, R12.reuse.H1_H1 ;  /* 0x3000000cff137230 */ /* 0x100fe20000004100 */
[----:B------:R-:W-:Y:S01]  /*96c0*/  FFMA.FTZ R13, R20, R17, R13 ;  /* 0x00000011140d7223 */ /* 0x000fe2000001000d */
[----:B------:R-:W-:Y:S01]  /*96d0*/  HADD2.F32 R17, -RZ, R12.H0_H0 ;  /* 0x2000000cff117230 */ /* 0x000fe20000004100 */
[-C--:B------:R-:W-:Y:S01]  /*96e0*/  FFMA.FTZ R16, R23, R18.reuse, -R16 ;  /* 0x0000001217107223 */ /* 0x080fe20000010810 */
[--C-:B------:R-:W-:Y:S01]  /*96f0*/  HADD2.F32 R12, -RZ, R21.reuse.H0_H0 ;  /* 0x20000015ff0c7230 */ /* 0x100fe20000004100 */
[----:B------:R-:W-:Y:S01]  /*9700*/  FFMA.FTZ R15, R22, R18, R15 ;  /* 0x00000012160f7223 */ /* 0x000fe2000001000f */
[----:B------:R-:W-:Y:S01]  /*9710*/  HADD2.F32 R18, -RZ, R21.H1_H1 ;  /* 0x30000015ff127230 */ /* 0x000fe20000004100 */
[-C--:B------:R-:W-:Y:S01]  /*9720*/  FMUL.FTZ R20, R17, R2.reuse ;  /* 0x0000000211147220 */ /* 0x080fe20000410000 */
[----:B------:R-:W-:Y:S01]  /*9730*/  HADD2.F32 R21, -RZ, R9.H0_H0 ;  /* 0x20000009ff157230 */ /* 0x000fe20000004100 */
[----:B------:R-:W-:Y:S01]  /*9740*/  FMUL.FTZ R9, R19, R2 ;  /* 0x0000000213097220 */ /* 0x000fe20000410000 */
[----:B------:R-:W-:Y:S01]  /*9750*/  F2FP.PACK_AB R16, R15, R16 ;  /* 0x000000100f10723e */ /* 0x000fe200000000ff */
[-C--:B------:R-:W-:Y:S01]  /*9760*/  FMUL.FTZ R2, R18, R3.reuse ;  /* 0x0000000312027220 */ /* 0x080fe20000410000 */
[----:B------:R-:W-:Y:S01]  /*9770*/  F2FP.PACK_AB R15, R13, R14 ;  /* 0x0000000e0d0f723e */ /* 0x000fe200000000ff */
        /* <DEDUP_REMOVED lines=8> */
.L_x_6027:
[----:B------:R-:W-:Y:S05]  /*9800*/  BSYNC B0 ;  /* 0x0000000000007941 */ /* 0x000fea0003800000 */
.L_x_6026:
[----:B-----5:R3:W-:Y:S02]  /*9810*/  STS.128 [R179+0x1000], R12 ;  /* 0x0010000cb3007388 */ /* 0x0207e40000000c00 */
.L_x_6025:
[----:B------:R-:W-:Y:S05]  /*9820*/  BSYNC B1 ;  /* 0x0000000000017941 */ /* 0x000fea0003800000 */
.L_x_6024:
        /* <DEDUP_REMOVED lines=59> */
.L_x_6030:
[----:B------:R-:W-:Y:S05]  /*9be0*/  BSYNC B0 ;  /* 0x0000000000007941 */ /* 0x000fea0003800000 */
.L_x_6029:
[----:B-----5:R1:W-:Y:S01]  /*9bf0*/  STS.128 [R179+0x1800], R12 ;  /* 0x0018000cb3007388 */ /* 0x0203e20000000c00 */
[----:B------:R-:W-:Y:S05]  /*9c00*/  BRA `(.L_x_6028) ;  /* 0x00001cc000007947 */ /* 0x000fea0003800000 */
.L_x_6015:
        /* <DEDUP_REMOVED lines=35> */
[----:B------:R-:W-:Y:S02]  /*9e40*/  HADD2.F32 R0, -RZ, R8.H0_H0 ;  /* 0x20000008ff007230 */ /* 0x000fe40000004100 */
        /* <DEDUP_REMOVED lines=9> */
[----:B------:R-:W-:Y:S01]  /*9ee0*/  HADD2.F32 R6, -RZ, R18.H0_H0 ;  /* 0x20000012ff067230 */ /* 0x000fe20000004100 */
[----:B------:R-:W-:Y:S01]  /*9ef0*/  FMUL.FTZ R33, R33, R0 ;  /* 0x0000000021217220 */ /* 0x000fe20000410000 */
[----:B------:R-:W-:Y:S01]  /*9f00*/  HADD2.F32 R37, -RZ, R16.H1_H1 ;  /* 0x30000010ff257230 */ /* 0x000fe20000004100 */
[----:B------:R-:W-:Y:S01]  /*9f10*/  @!P0 FADD.FTZ R9, -R9, -RZ ;  /* 0x800000ff09098221 */ /* 0x000fe20000010100 */
[----:B------:R-:W-:Y:S01]  /*9f20*/  HADD2.F32 R0, -RZ, R19.H1_H1 ;  /* 0x30000013ff007230 */ /* 0x000fe20000004100 */
[----:B------:R-:W-:-:S02]  /*9f30*/  @!P0 FADD.FTZ R8, -R8, -RZ ;  /* 0x800000ff08088221 */ /* 0x000fc40000010100 */
[----:B------:R-:W-:Y:S01]  /*9f40*/  @!P0 FADD.FTZ R11, -R11, -RZ ;  /* 0x800000ff0b0b8221 */ /* 0x000fe20000010100 */
[--C-:B--2---:R-:W-:Y:S01]  /*9f50*/  HADD2.F32 R16, -RZ, R12.reuse.H1_H1 ;  /* 0x3000000cff107230 */ /* 0x104fe20000004100 */
[----:B------:R-:W-:Y:S01]  /*9f60*/  FMUL.FTZ R9, R6, R9 ;  /* 0x0000000906097220 */ /* 0x000fe20000410000 */
[----:B------:R-:W-:Y:S01]  /*9f70*/  HADD2.F32 R6, -RZ, R12.H0_H0 ;  /* 0x2000000cff067230 */ /* 0x000fe20000004100 */
[----:B------:R-:W-:Y:S01]  /*9f80*/  FMUL.FTZ R37, R37, R8 ;  /* 0x0000000825257220 */ /* 0x000fe20000410000 */
[----:B------:R-:W-:Y:S01]  /*9f90*/  HADD2.F32 R17, -RZ, R17.H1_H1 ;  /* 0x30000011ff117230 */ /* 0x000fe20000004100 */
[----:B------:R-:W-:Y:S01]  /*9fa0*/  FMUL.FTZ R11, R0, R11 ;  /* 0x0000000b000b7220 */ /* 0x000fe20000410000 */
[----:B-----5:R-:W-:Y:S01]  /*9fb0*/  HADD2.F32 R0, -RZ, R20.H0_H0 ;  /* 0x20000014ff007230 */ /* 0x020fe20000004100 */
[----:B------:R-:W-:Y:S01]  /*9fc0*/  @!P0 FADD.FTZ R28, -R28, -RZ ;  /* 0x800000ff1c1c8221 */ /* 0x000fe20000010100 */
[----:B------:R-:W-:Y:S02]  /*9fd0*/  HADD2.F32 R8, -RZ, R21.H0_H0 ;  /* 0x20000015ff087230 */ /* 0x000fe40000004100 */
[----:B------:R-:W-:Y:S01]  /*9fe0*/  HADD2.F32 R12, -RZ, R13.H0_H0 ;  /* 0x2000000dff0c7230 */ /* 0x000fe20000004100 */
[----:B------:R-:W-:Y:S01]  /*9ff0*/  @!P0 FADD.FTZ R32, -R32, -RZ ;  /* 0x800000ff20208221 */ /* 0x000fe20000010100 */
[----:B------:R-:W-:Y:S01]  /*a000*/  HADD2.F32 R41, -RZ, R18.H1_H1 ;  /* 0x30000012ff297230 */ /* 0x000fe20000004100 */
[----:B------:R-:W-:Y:S01]  /*a010*/  @!P0 FADD.FTZ R10, -R10, -RZ ;  /* 0x800000ff0a0a8221 */ /* 0x000fe20000010100 */
[----:B------:R-:W-:Y:S01]  /*a020*/  HADD2.F32 R39, -RZ, R19.H0_H0 ;  /* 0x20000013ff277230 */ /* 0x000fe20000004100 */
[----:B------:R-:W-:Y:S01]  /*a030*/  FMUL.FTZ R17, R17, R28 ;  /* 0x0000001c11117220 */ /* 0x000fe20000410000 */
[----:B------:R-:W-:Y:S01]  /*a040*/  HADD2.F32 R28, -RZ, R13.H1_H1 ;  /* 0x3000000dff1c7230 */ /* 0x000fe20000004100 */
[----:B------:R-:W-:Y:S01]  /*a050*/  FFMA.FTZ R0, R0, R6, R33 ;  /* 0x0000000600007223 */ /* 0x000fe20000010021 */
[--C-:B------:R-:W-:Y:S01]  /*a060*/  HADD2.F32 R18, -RZ, R14.reuse.H0_H0 ;  /* 0x2000000eff127230 */ /* 0x100fe20000004100 */
[----:B------:R-:W-:Y:S01]  /*a070*/  FFMA.FTZ R8, R8, R12, R35 ;  /* 0x0000000c08087223 */ /* 0x000fe20000010023 */
[----:B------:R-:W-:-:S02]  /*a080*/  HADD2.F32 R19, -RZ, R14.H1_H1 ;  /* 0x3000000eff137230 */ /* 0x000fc40000004100 */
[----:B------:R-:W-:Y:S02]  /*a090*/  HADD2.F32 R6, -RZ, R22.H0_H0 ;  /* 0x20000016ff067230 */ /* 0x000fe40000004100 */
[----:B------:R-:W-:Y:S01]  /*a0a0*/  HADD2.F32 R12, -RZ, R23.H0_H0 ;  /* 0x20000017ff0c7230 */ /* 0x000fe20000004100 */
[----:B------:R-:W-:Y:S01]  /*a0b0*/  FMUL.FTZ R32, R41, R32 ;  /* 0x0000002029207220 */ /* 0x000fe20000410000 */
[----:B------:R-:W-:Y:S01]  /*a0c0*/  HADD2.F32 R20, -RZ, R20.H1_H1 ;  /* 0x30000014ff147230 */ /* 0x000fe20000004100 */
[----:B------:R-:W-:Y:S01]  /*a0d0*/  FMUL.FTZ R10, R39, R10 ;  /* 0x0000000a270a7220 */ /* 0x000fe20000410000 */
        /* <DEDUP_REMOVED lines=15> */
.L_x_6034:
[----:B------:R-:W-:Y:S05]  /*a1d0*/  BSYNC B0 ;  /* 0x0000000000007941 */ /* 0x000fea0003800000 */
.L_x_6033:
[----:B-----5:R4:W-:Y:S02]  /*a1e0*/  STS.128 [R179], R20 ;  /* 0x00000014b3007388 */ /* 0x0209e40000000c00 */
.L_x_6032:
[----:B------:R-:W-:Y:S05]  /*a1f0*/  BSYNC B1 ;  /* 0x0000000000017941 */ /* 0x000fea0003800000 */
.L_x_6031:
        /* <DEDUP_REMOVED lines=15> */
[C---:B------:R-:W-:Y:S02]  /*a2f0*/  IADD3 R6, P1, R29.reuse, R2, RZ ;  /* 0x000000021d067210 */ /* 0x040fe40007f3e0ff */
[----:B---3--:R-:W-:Y:S02]  /*a300*/  MOV R13, RZ ;  /* 0x000000ff000d7202 */ /* 0x008fe40000000f00 */
        /* <DEDUP_REMOVED lines=44> */
[----:B----4-:R-:W-:Y:S01]  /*a5d0*/  HADD2.F32 R8, -RZ, R12.H0_H0 ;  /* 0x2000000cff087230 */ /* 0x010fe20000004100 */
        /* <DEDUP_REMOVED lines=32> */
.L_x_6038:
[----:B------:R-:W-:Y:S05]  /*a7e0*/  BSYNC B0 ;  /* 0x0000000000007941 */ /* 0x000fea0003800000 */
.L_x_6037:
[----:B-----5:R1:W-:Y:S02]  /*a7f0*/  STS.128 [R179+0x800], R20 ;  /* 0x00080014b3007388 */ /* 0x0203e40000000c00 */
.L_x_6036:
[----:B------:R-:W-:Y:S05]  /*a800*/  BSYNC B1 ;  /* 0x0000000000017941 */ /* 0x000fea0003800000 */
.L_x_6035:
        /* <DEDUP_REMOVED lines=35> */
[----:B-1-3--:R-:W-:Y:S01]  /*aa40*/  MOV R26, R19 ;  /* 0x00000013001a7202 */ /* 0x00afe20000000f00 */
[----:B------:R-:W-:Y:S02]  /*aa50*/  HADD2.F32 R30, -RZ, R16.H0_H0 ;  /* 0x20000010ff1e7230 */ /* 0x000fe40000004100 */
[--C-:B----4-:R-:W-:Y:S02]  /*aa60*/  HADD2.F32 R19, -RZ, R8.reuse.H0_H0 ;  /* 0x20000008ff137230 */ /* 0x110fe40000004100 */
        /* <DEDUP_REMOVED lines=28> */
[--C-:B--2---:R-:W-:Y:S01]  /*ac30*/  HADD2.F32 R20, -RZ, R12.reuse.H1_H1 ;  /* 0x3000000cff147230 */ /* 0x104fe20000004100 */
        /* <DEDUP_REMOVED lines=29> */
.L_x_6042:
[----:B------:R-:W-:Y:S05]  /*ae10*/  BSYNC B0 ;  /* 0x0000000000007941 */ /* 0x000fea0003800000 */
.L_x_6041:
[----:B-----5:R4:W-:Y:S02]  /*ae20*/  STS.128 [R179+0x1000], R20 ;  /* 0x00100014b3007388 */ /* 0x0209e40000000c00 */
.L_x_6040:
[----:B------:R-:W-:Y:S05]  /*ae30*/  BSYNC B1 ;  /* 0x0000000000017941 */ /* 0x000fea0003800000 */
.L_x_6039:
        /* <DEDUP_REMOVED lines=36> */
[--C-:B-1--4-:R-:W-:Y:S02]  /*b080*/  HADD2.F32 R25, -RZ, R20.reuse.H0_H0 ;  /* 0x20000014ff197230 */ /* 0x112fe40000004100 */
[----:B------:R-:W-:Y:S02]  /*b090*/  HADD2.F32 R27, -RZ, R20.H1_H1 ;  /* 0x30000014ff1b7230 */ /* 0x000fe40000004100 */
[--C-:B------:R-:W-:Y:S02]  /*b0a0*/  HADD2.F32 R20, -RZ, R21.reuse.H0_H0 ;  /* 0x20000015ff147230 */ /* 0x100fe40000004100 */
[----:B------:R-:W-:Y:S02]  /*b0b0*/  HADD2.F32 R24, -RZ, R21.H1_H1 ;  /* 0x30000015ff187230 */ /* 0x000fe40000004100 */
[----:B--2---:R-:W-:Y:S02]  /*b0c0*/  HADD2.F32 R2, -RZ, R8.H0_H0 ;  /* 0x20000008ff027230 */ /* 0x004fe40000004100 */
[----:B------:R-:W-:-:S02]  /*b0d0*/  HADD2.F32 R3, -RZ, R9.H0_H0 ;  /* 0x20000009ff037230 */ /* 0x000fc40000004100 */
[----:B------:R-:W-:Y:S02]  /*b0e0*/  HADD2.F32 R8, -RZ, R8.H1_H1 ;  /* 0x30000008ff087230 */ /* 0x000fe40000004100 */
[----:B------:R-:W-:Y:S01]  /*b0f0*/  HADD2.F32 R9, -RZ, R9.H1_H1 ;  /* 0x30000009ff097230 */ /* 0x000fe20000004100 */
[----:B------:R-:W-:Y:S01]  /*b100*/  @!P0 FADD.FTZ R2, -R2, -RZ ;  /* 0x800000ff02028221 */ /* 0x000fe20000010100 */
[--C-:B------:R-:W-:Y:S01]  /*b110*/  HADD2.F32 R4, -RZ, R10.reuse.H0_H0 ;  /* 0x2000000aff047230 */ /* 0x100fe20000004100 */
[----:B------:R-:W-:Y:S01]  /*b120*/  @!P0 FADD.FTZ R8, -R8, -RZ ;  /* 0x800000ff08088221 */ /* 0x000fe20000010100 */
[--C-:B------:R-:W-:Y:S01]  /*b130*/  HADD2.F32 R5, -RZ, R11.reuse.H0_H0 ;  /* 0x2000000bff057230 */ /* 0x100fe20000004100 */
[----:B------:R-:W-:Y:S01]  /*b140*/  @!P0 FADD.FTZ R3, -R3, -RZ ;  /* 0x800000ff03038221 */ /* 0x000fe20000010100 */
[----:B------:R-:W-:Y:S01]  /*b150*/  HADD2.F32 R10, -RZ, R10.H1_H1 ;  /* 0x3000000aff0a7230 */ /* 0x000fe20000004100 */
[----:B------:R-:W-:Y:S01]  /*b160*/  @!P0 FADD.FTZ R9, -R9, -RZ ;  /* 0x800000ff09098221 */ /* 0x000fe20000010100 */
[----:B------:R-:W-:Y:S01]  /*b170*/  HADD2.F32 R11, -RZ, R11.H1_H1 ;  /* 0x3000000bff0b7230 */ /* 0x000fe20000004100 */
[----:B------:R-:W-:Y:S01]  /*b180*/  FMUL.FTZ R25, R25, R2 ;  /* 0x0000000219197220 */ /* 0x000fe20000410000 */
[--C-:B------:R-:W-:Y:S01]  /*b190*/  HADD2.F32 R2, -RZ, R23.reuse.H1_H1 ;  /* 0x30000017ff027230 */ /* 0x100fe20000004100 */
[----:B------:R-:W-:Y:S01]  /*b1a0*/  FMUL.FTZ R27, R27, R8 ;  /* 0x000000081b1b7220 */ /* 0x000fe20000410000 */
[----:B------:R-:W-:Y:S01]  /*b1b0*/  HADD2.F32 R8, -RZ, R23.H0_H0 ;  /* 0x20000017ff087230 */ /* 0x000fe20000004100 */
[----:B------:R-:W-:Y:S01]  /*b1c0*/  FMUL.FTZ R20, R20, R3 ;  /* 0x0000000314147220 */ /* 0x000fe20000410000 */
[--C-:B------:R-:W-:Y:S01]  /*b1d0*/  HADD2.F32 R3, -RZ, R22.reuse.H1_H1 ;  /* 0x30000016ff037230 */ /* 0x100fe20000004100 */
[----:B------:R-:W-:Y:S01]  /*b1e0*/  FMUL.FTZ R24, R24, R9 ;  /* 0x0000000918187220 */ /* 0x000fe20000410000 */
[----:B------:R-:W-:Y:S01]  /*b1f0*/  HADD2.F32 R9, -RZ, R22.H0_H0 ;  /* 0x20000016ff097230 */ /* 0x000fe20000004100 */
[----:B------:R-:W-:-:S02]  /*b200*/  @!P0 FADD.FTZ R4, -R4, -RZ ;  /* 0x800000ff04048221 */ /* 0x000fc40000010100 */
[----:B------:R-:W-:Y:S02]  /*b210*/  @!P0 FADD.FTZ R10, -R10, -RZ ;  /* 0x800000ff0a0a8221 */ /* 0x000fe40000010100 */
[----:B------:R-:W-:Y:S02]  /*b220*/  @!P0 FADD.FTZ R5, -R5, -RZ ;  /* 0x800000ff05058221 */ /* 0x000fe40000010100 */
[----:B------:R-:W-:Y:S02]  /*b230*/  @!P0 FADD.FTZ R11, -R11, -RZ ;  /* 0x800000ff0b0b8221 */ /* 0x000fe40000010100 */
[----:B------:R-:W-:Y:S01]  /*b240*/  FMUL.FTZ R4, R9, R4 ;  /* 0x0000000409047220 */ /* 0x000fe20000410000 */
[----:B-----5:R-:W-:Y:S01]  /*b250*/  HADD2.F32 R9, -RZ, R17.H0_H0 ;  /* 0x20000011ff097230 */ /* 0x020fe20000004100 */
[----:B------:R-:W-:Y:S01]  /*b260*/  FMUL.FTZ R10, R3, R10 ;  /* 0x0000000a030a7220 */ /* 0x000fe20000410000 */
[----:B---3--:R-:W-:Y:S01]  /*b270*/  HADD2.F32 R3, -RZ, R12.H0_H0 ;  /* 0x2000000cff037230 */ /* 0x008fe20000004100 */
[----:B------:R-:W-:Y:S01]  /*b280*/  FMUL.FTZ R5, R8, R5 ;  /* 0x0000000508057220 */ /* 0x000fe20000410000 */
[----:B------:R-:W-:Y:S01]  /*b290*/  HADD2.F32 R8, -RZ, R13.H0_H0 ;  /* 0x2000000dff087230 */ /* 0x000fe20000004100 */
[----:B------:R-:W-:Y:S01]  /*b2a0*/  FMUL.FTZ R11, R2, R11 ;  /* 0x0000000b020b7220 */ /* 0x000fe20000410000 */
[----:B------:R-:W-:-:S02]  /*b2b0*/  HADD2.F32 R2, -RZ, R16.H0_H0 ;  /* 0x20000010ff027230 */ /* 0x000fc40000004100 */
[----:B------:R-:W-:Y:S01]  /*b2c0*/  HADD2.F32 R21, -RZ, R13.H1_H1 ;  /* 0x3000000dff157230 */ /* 0x000fe20000004100 */
[----:B------:R-:W-:Y:S01]  /*b2d0*/  FFMA.FTZ R8, R9, R8, R20 ;  /* 0x0000000809087223 */ /* 0x000fe20000010014 */
[--C-:B------:R-:W-:Y:S01]  /*b2e0*/  HADD2.F32 R13, -RZ, R14.reuse.H0_H0 ;  /* 0x2000000eff0d7230 */ /* 0x100fe20000004100 */
[----:B------:R-:W-:Y:S01]  /*b2f0*/  FFMA.FTZ R2, R2, R3, R25 ;  /* 0x0000000302027223 */ /* 0x000fe20000010019 */
[----:B------:R-:W-:Y:S02]  /*b300*/  HADD2.F32 R23, -RZ, R14.H1_H1 ;  /* 0x3000000eff177230 */ /* 0x000fe40000004100 */
[----:B------:R-:W-:Y:S02]  /*b310*/  HADD2.F32 R3, -RZ, R18.H0_H0 ;  /* 0x20000012ff037230 */ /* 0x000fe40000004100 */
[----:B------:R-:W-:Y:S02]  /*b320*/  HADD2.F32 R9, -RZ, R19.H0_H0 ;  /* 0x20000013ff097230 */ /* 0x000fe40000004100 */
[----:B------:R-:W-:-:S02]  /*b330*/  HADD2.F32 R16, -RZ, R16.H1_H1 ;  /* 0x30000010ff107230 */ /* 0x000fc40000004100 */
[----:B------:R-:W-:Y:S02]  /*b340*/  HADD2.F32 R12, -RZ, R12.H1_H1 ;  /* 0x3000000cff0c7230 */ /* 0x000fe40000004100 */
[--C-:B------:R-:W-:Y:S02]  /*b350*/  HADD2.F32 R14, -RZ, R15.reuse.H0_H0 ;  /* 0x2000000fff0e7230 */ /* 0x100fe40000004100 */
        /* <DEDUP_REMOVED lines=13> */
[----:B------:R-:W-:Y:S02]  /*b430*/  F2FP.PACK_AB R19, R22, R5 ;  /* 0x000000051613723e */ /* 0x000fe400000000ff */
.L_x_6044:
[----:B------:R-:W-:Y:S05]  /*b440*/  BSYNC B0 ;  /* 0x0000000000007941 */ /* 0x000fea0003800000 */
.L_x_6043:
[----:B-----5:R1:W-:Y:S01]  /*b450*/  STS.128 [R179+0x1800], R16 ;  /* 0x00180010b3007388 */ /* 0x0203e20000000c00 */
[----:B------:R-:W-:Y:S05]  /*b460*/  BRA `(.L_x_6028) ;  /* 0x0000046000007947 */ /* 0x000fea0003800000 */
.L_x_6014:
        /* <DEDUP_REMOVED lines=14> */
.L_x_6046:
[----:B------:R-:W-:Y:S05]  /*b550*/  BSYNC B0 ;  /* 0x0000000000007941 */ /* 0x000fea0003800000 */
.L_x_6045:
        /* <DEDUP_REMOVED lines=17> */
.L_x_6048:
[----:B------:R-:W-:Y:S05]  /*b670*/  BSYNC B0 ;  /* 0x0000000000007941 */ /* 0x000fea0003800000 */
.L_x_6047:
        /* <DEDUP_REMOVED lines=17> */
.L_x_6050:
[----:B------:R-:W-:Y:S05]  /*b790*/  BSYNC B0 ;  /* 0x0000000000007941 */ /* 0x000fea0003800000 */
.L_x_6049:
        /* <DEDUP_REMOVED lines=19> */
.L_x_6028:
[----:B------:R-:W-:Y:S05]  /*b8d0*/  BSYNC B2 ;  /* 0x0000000000027941 */ /* 0x000fea0003800000 */
.L_x_6013:
        /* <DEDUP_REMOVED lines=15> */
.L_x_6052:
[----:B------:R-:W-:Y:S05]  /*b9d0*/  BSYNC B0 ;  /* 0x0000000000007941 */ /* 0x000fea0003800000 */
.L_x_6051:
        /* <DEDUP_REMOVED lines=12> */
.L_x_6054:
[----:B------:R-:W-:Y:S05]  /*baa0*/  BSYNC B0 ;  /* 0x0000000000007941 */ /* 0x000fea0003800000 */
.L_x_6053:
        /* <DEDUP_REMOVED lines=14> */
.L_x_6056:
[----:B------:R-:W-:Y:S05]  /*bb90*/  BSYNC B0 ;  /* 0x0000000000007941 */ /* 0x000fea0003800000 */
.L_x_6055:
        /* <DEDUP_REMOVED lines=9> */
[----:B---3--:R-:W-:-:S05]  /*bc30*/  IMAD.WIDE.U32 R4, R3, 0x60, R182 ;  /* 0x0000006003047825 */ /* 0x008fca00078e00b6 */
[----:B------:R-:W-:-:S05]  /*bc40*/  IADD3 R5, R5, UR4, RZ ;  /* 0x0000000405057c10 */ /* 0x000fca000fffe0ff */
[----:B------:R-:W-:Y:S01]  /*bc50*/  @!PT LDS RZ, [RZ] ;  /* 0x00000000fffff984 */ /* 0x000fe20000000800 */
[----:B------:R-:W-:Y:S01]  /*bc60*/  @!PT LDS RZ, [RZ] ;  /* 0x00000000fffff984 */ /* 0x000fe20000000800 */
[----:B------:R-:W-:Y:S01]  /*bc70*/  @!PT LDS RZ, [RZ] ;  /* 0x00000000fffff984 */ /* 0x000fe20000000800 */
[----:B------:R3:W-:Y:S02]  /*bc80*/  LDGSTS.E.BYPASS.LTC128B.128 [R179+0x3800], [R4.64] ;  /* 0x0380000004b37fae */ /* 0x0007e4000b901d46 */
.L_x_6058:
[----:B------:R-:W-:Y:S05]  /*bc90*/  BSYNC B0 ;  /* 0x0000000000007941 */ /* 0x000fea0003800000 */
.L_x_6057:
        /* <DEDUP_REMOVED lines=15> */
.L_x_6060:
[----:B------:R-:W-:Y:S05]  /*bd90*/  BSYNC B0 ;  /* 0x0000000000007941 */ /* 0x000fea0003800000 */
.L_x_6059:
        /* <DEDUP_REMOVED lines=16> */
.L_x_6062:
[----:B------:R-:W-:Y:S05]  /*bea0*/  BSYNC B0 ;  /* 0x0000000000007941 */ /* 0x000fea0003800000 */
.L_x_6061:
        /* <DEDUP_REMOVED lines=16> */
.L_x_6064:
[----:B------:R-:W-:Y:S05]  /*bfb0*/  BSYNC B0 ;  /* 0x0000000000007941 */ /* 0x000fea0003800000 */
.L_x_6063:
        /* <DEDUP_REMOVED lines=16> */
.L_x_6066:
[----:B------:R-:W-:Y:S05]  /*c0c0*/  BSYNC B0 ;  /* 0x0000000000007941 */ /* 0x000fea0003800000 */
.L_x_6065:
        /* <DEDUP_REMOVED lines=10> */
[----:B-1----:R-:W-:Y:S02]  /*c170*/  LEA.HI R12, R10, R3, RZ, 0x5 ;  /* 0x000000030a0c7211 */ /* 0x002fe400078f28ff */
[----:B------:R-:W-:Y:S02]  /*c180*/  LOP3.LUT R89, R89, 0x6, RZ, 0xc0, !PT ;  /* 0x0000000659597812 */ /* 0x000fe400078ec0ff */
[----:B------:R-:W-:-:S05]  /*c190*/  LOP3.LUT R14, R12, 0xffffffe0, RZ, 0xc0, !PT ;  /* 0xffffffe00c0e7812 */ /* 0x000fca00078ec0ff */
        /* <DEDUP_REMOVED lines=13> */
.L_x_6068:
[----:B------:R-:W-:Y:S05]  /*c270*/  BSYNC B0 ;  /* 0x0000000000007941 */ /* 0x000fea0003800000 */
.L_x_6067:
        /* <DEDUP_REMOVED lines=13> */
.L_x_6070:
[----:B------:R-:W-:Y:S05]  /*c350*/  BSYNC B0 ;  /* 0x0000000000007941 */ /* 0x000fea0003800000 */
.L_x_6069:
        /* <DEDUP_REMOVED lines=15> */
.L_x_6072:
[----:B------:R-:W-:Y:S05]  /*c450*/  BSYNC B0 ;  /* 0x0000000000007941 */ /* 0x000fea0003800000 */
.L_x_6071:
        /* <DEDUP_REMOVED lines=16> */
.L_x_6074:
[----:B------:R-:W-:Y:S05]  /*c560*/  BSYNC B0 ;  /* 0x0000000000007941 */ /* 0x000fea0003800000 */
.L_x_6073:
        /* <DEDUP_REMOVED lines=15> */
.L_x_6076:
[----:B------:R-:W-:Y:S05]  /*c660*/  BSYNC B0 ;  /* 0x0000000000007941 */ /* 0x000fea0003800000 */
.L_x_6075:
        /* <DEDUP_REMOVED lines=16> */
.L_x_6078:
[----:B------:R-:W-:Y:S05]  /*c770*/  BSYNC B0 ;  /* 0x0000000000007941 */ /* 0x000fea0003800000 */
.L_x_6077:
        /* <DEDUP_REMOVED lines=16> */
.L_x_6080:
[----:B------:R-:W-:Y:S05]  /*c880*/  BSYNC B0 ;  /* 0x0000000000007941 */ /* 0x000fea0003800000 */
.L_x_6079:
        /* <DEDUP_REMOVED lines=16> */
.L_x_6082:
[----:B------:R-:W-:Y:S05]  /*c990*/  BSYNC B0 ;  /* 0x0000000000007941 */ /* 0x000fea0003800000 */
.L_x_6081:
[----:B------:R-:W-:Y:S01]  /*c9a0*/  LEA.HI R10, R10, R3, RZ, 0x3 ;  /* 0x000000030a0a7211 */ /* 0x000fe200078f18ff */
[----:B-1----:R-:W-:Y:S01]  /*c9b0*/  IMAD.SHL.U32 R5, R50, 0x40, RZ ;  /* 0x0000004032057824 */ /* 0x002fe200078e00ff */
[----:B------:R-:W-:Y:S01]  /*c9c0*/  LEA.HI R4, R51, R51, RZ, 0x1 ;  /* 0x0000003333047211 */ /* 0x000fe200078f08ff */
[----:B------:R-:W0:Y:S01]  /*c9d0*/  LDGDEPBAR ;  /* 0x00000000000079af */ /* 0x000e220000000000 */
[----:B------:R-:W-:Y:S02]  /*c9e0*/  LOP3.LUT R0, R10, 0xfffffff8, RZ, 0xc0, !PT ;  /* 0xfffffff80a007812 */ /* 0x000fe400078ec0ff */
[----:B------:R-:W-:Y:S02]  /*c9f0*/  LOP3.LUT R4, R4, 0xfffffffe, RZ, 0xc0, !PT ;  /* 0xfffffffe04047812 */ /* 0x000fe400078ec0ff */
[----:B------:R-:W-:Y:S01]  /*ca00*/  LOP3.LUT R5, R5, 0x1c0, RZ, 0xc0, !PT ;  /* 0x000001c005057812 */ /* 0x000fe200078ec0ff */
[----:B------:R-:W-:Y:S01]  /*ca10*/  IMAD.IADD R0, R3, 0x1, -R0 ;  /* 0x0000000103007824 */ /* 0x000fe200078e0a00 */
[----:B------:R-:W-:Y:S01]  /*ca20*/  SHF.R.S32.HI R3, RZ, 0x3, R10 ;  /* 0x00000003ff037819 */ /* 0x000fe2000001140a */
[----:B------:R-:W-:Y:S01]  /*ca30*/  IMAD.IADD R169, R51, 0x1, -R4 ;  /* 0x0000000133a97824 */ /* 0x000fe200078e0a04 */
[----:B------:R-:W-:Y:S01]  /*ca40*/  SHF.R.S32.HI R6, RZ, 0x5, R12 ;  /* 0x00000005ff067819 */ /* 0x000fe2000001140c */
[----:B------:R-:W-:Y:S01]  /*ca50*/  IMAD.SHL.U32 R8, R0, 0x40, RZ ;  /* 0x0000004000087824 */ /* 0x000fe200078e00ff */
[----:B------:R-:W-:Y:S01]  /*ca60*/  LOP3.LUT P0, RZ, R50, 0x2, RZ, 0xc0, !PT ;  /* 0x0000000232ff7812 */ /* 0x000fe2000780c0ff */
[----:B------:R-:W-:Y:S01]  /*ca70*/  IMAD.SHL.U32 R4, R169, 0x8, RZ ;  /* 0x00000008a9047824 */ /* 0x000fe200078e00ff */
[----:B------:R-:W-:Y:S01]  /*ca80*/  LOP3.LUT R178, R178, 0xfffffffe, RZ, 0xc0, !PT ;  /* 0xfffffffeb2b27812 */ /* 0x000fe200078ec0ff */
[----:B------:R-:W-:Y:S01]  /*ca90*/  IMAD.SHL.U32 R3, R3, 0x8, RZ ;  /* 0x0000000803037824 */ /* 0x000fe200078e00ff */
[----:B------:R-:W-:Y:S01]  /*caa0*/  LOP3.LUT R8, R8, 0x1c0, RZ, 0xc0, !PT ;  /* 0x000001c008087812 */ /* 0x000fe200078ec0ff */
[----:B------:R-:W-:Y:S01]  /*cab0*/  IMAD.SHL.U32 R51, R119, 0x40, RZ ;  /* 0x0000004077337824 */ /* 0x000fe200078e00ff */
[----:B------:R-:W-:-:S02]  /*cac0*/  LOP3.LUT R4, R5, 0x8, R4, 0xf8, !PT ;  /* 0x0000000805047812 */ /* 0x000fc400078ef804 */
[----:B------:R-:W-:Y:S02]  /*cad0*/  LOP3.LUT R3, R8, 0x8, R3, 0xf8, !PT ;  /* 0x0000000808037812 */ /* 0x000fe400078ef803 */
[----:B------:R-:W-:Y:S02]  /*cae0*/  LOP3.LUT R51, R51, 0xfffffe00, RZ, 0xc0, !PT ;  /* 0xfffffe0033337812 */ /* 0x000fe400078ec0ff */
[----:B------:R-:W-:Y:S02]  /*caf0*/  SHF.R.U32.HI R5, RZ, 0x3, R5 ;  /* 0x00000003ff057819 */ /* 0x000fe40000011605 */
[----:B------:R-:W-:Y:S02]  /*cb00*/  SHF.R.U32.HI R8, RZ, 0x3, R8 ;  /* 0x00000003ff087819 */ /* 0x000fe40000011608 */
[----:B------:R-:W-:Y:S01]  /*cb10*/  LOP3.LUT R4, R4, R5, RZ, 0x3c, !PT ;  /* 0x0000000504047212 */ /* 0x000fe200078e3cff */
[----:B------:R-:W-:Y:S01]  /*cb20*/  IMAD R5, R6, 0x400, R51 ;  /* 0x0000040006057824 */ /* 0x000fe200078e0233 */
[----:B------:R-:W-:Y:S01]  /*cb30*/  LOP3.LUT R8, R3, R8, RZ, 0x3c, !PT ;  /* 0x0000000803087212 */ /* 0x000fe200078e3cff */
[----:B------:R-:W-:Y:S01]  /*cb40*/  IMAD R6, R7, 0x4, R6 ;  /* 0x0000000407067824 */ /* 0x000fe200078e0206 */
[----:B------:R-:W-:Y:S01]  /*cb50*/  R2P PR, R0, 0x6 ;  /* 0x0000000600007804 */ /* 0x000fe20000000000 */
[C---:B------:R-:W-:Y:S01]  /*cb60*/  IMAD.IADD R170, R4.reuse, 0x1, R5 ;  /* 0x0000000104aa7824 */ /* 0x040fe200078e0205 */
[----:B------:R-:W-:Y:S01]  /*cb70*/  LOP3.LUT R4, R4, R51, RZ, 0xfc, !PT ;  /* 0x0000003304047212 */ /* 0x000fe200078efcff */
[----:B------:R-:W-:-:S02]  /*cb80*/  IMAD R169, R169, 0x200, R8 ;  /* 0x00000200a9a97824 */ /* 0x000fc400078e0208 */
[----:B------:R-:W-:Y:S02]  /*cb90*/  IMAD.SHL.U32 R170, R170, 0x2, RZ ;  /* 0x00000002aaaa7824 */ /* 0x000fe400078e00ff */
[----:B------:R-:W-:Y:S02]  /*cba0*/  IMAD.SHL.U32 R169, R169, 0x2, RZ ;  /* 0x00000002a9a97824 */ /* 0x000fe400078e00ff */
[----:B------:R-:W-:Y:S01]  /*cbb0*/  IMAD.MOV.U32 R5, RZ, RZ, 0x20 ;  /* 0x00000020ff057424 */ /* 0x000fe200078e00ff */
[----:B----4-:R-:W-:Y:S01]  /*cbc0*/  LDSM.16.M88.4 R20, [R170] ;  /* 0x00000000aa14783b */ /* 0x010fe20000000200 */
[----:B------:R-:W-:Y:S01]  /*cbd0*/  IMAD.U32 R7, R6, 0x10, R185 ;  /* 0x0000001006077824 */ /* 0x000fe200078e00b9 */
[----:B------:R-:W-:Y:S01]  /*cbe0*/  IADD3 R12, R169, 0x2000, RZ ;  /* 0x00002000a90c7810 */ /* 0x000fe20007ffe0ff */
[----:B------:R-:W-:Y:S01]  /*cbf0*/  IMAD.IADD R6, R2, 0x1, R89 ;  /* 0x0000000102067824 */ /* 0x000fe200078e0259 */
[----:B------:R-:W1:Y:S01]  /*cc00*/  LDSM.16.M88.4 R24, [R169+0x2800] ;  /* 0x00280000a918783b */ /* 0x000e620000000200 */
[----:B------:R-:W-:-:S02]  /*cc10*/  SEL R3, R5, 0xffffffe0, !P0 ;  /* 0xffffffe005037807 */ /* 0x000fc40004000000 */
[----:B------:R-:W-:Y:S01]  /*cc20*/  SEL R0, R5, 0xffffffe0, !P1 ;  /* 0xffffffe005007807 */ /* 0x000fe20004800000 */
[----:B------:R-:W4:Y:S01]  /*cc30*/  LDSM.16.M88.4 R60, [R169+0x2000] ;  /* 0x00200000a93c783b */ /* 0x000f220000000200 */
[----:B------:R-:W-:Y:S01]  /*cc40*/  IMAD.MOV.U32 R5, RZ, RZ, 0x40 ;  /* 0x00000040ff057424 */ /* 0x000fe200078e00ff */
[----:B------:R-:W-:Y:S01]  /*cc50*/  LOP3.LUT P0, RZ, R50, 0x4, RZ, 0xc0, !PT ;  /* 0x0000000432ff7812 */ /* 0x000fe2000780c0ff */
[----:B------:R-:W-:Y:S01]  /*cc60*/  IMAD.IADD R168, R170, 0x1, R3 ;  /* 0x00000001aaa87824 */ /* 0x000fe200078e0203 */
[----:B------:R-:W-:Y:S01]  /*cc70*/  LDSM.16.M88.4 R64, [R169+0x3000] ;  /* 0x00300000a940783b */ /* 0x000fe20000000200 */
[----:B------:R-:W-:Y:S01]  /*cc80*/  IMAD.IADD R163, R169, 0x1, R0 ;  /* 0x00000001a9a37824 */ /* 0x000fe200078e0200 */
[----:B------:R-:W-:Y:S02]  /*cc90*/  SEL R5, R5, 0xffffffc0, !P0 ;  /* 0xffffffc005057807 */ /* 0x000fe40004000000 */
[----:B------:R-:W-:Y:S01]  /*cca0*/  LDSM.16.M88.4 R8, [R168] ;  /* 0x00000000a808783b */ /* 0x000fe20000000200 */
[----:B------:R-:W-:-:S02]  /*ccb0*/  IADD3 R166, R169, 0x2040, RZ ;  /* 0x00002040a9a67810 */ /* 0x000fc40007ffe0ff */
[----:B------:R-:W-:Y:S01]  /*ccc0*/  IMAD.IADD R167, R170, 0x1, R5 ;  /* 0x00000001aaa77824 */ /* 0x000fe200078e0205 */
[----:B------:R-:W5:Y:S01]  /*ccd0*/  LDSM.16.M88.4 R28, [R163+0x2800] ;  /* 0x00280000a31c783b */ /* 0x000f620000000200 */
[----:B------:R-:W-:Y:S02]  /*cce0*/  @P2 IADD3 R166, R12, -0x40, RZ ;  /* 0xffffffc00ca62810 */ /* 0x000fe40007ffe0ff */
[----:B------:R-:W-:Y:S01]  /*ccf0*/  IMAD.IADD R165, R3, 0x1, R167 ;  /* 0x0000000103a57824 */ /* 0x000fe200078e02a7 */
[----:B------:R-:W2:Y:S01]  /*cd00*/  LDSM.16.M88.4 R52, [R163+0x2000] ;  /* 0x00200000a334783b */ /* 0x000ea20000000200 */
[----:B------:R-:W-:Y:S01]  /*cd10*/  IADD3 R159, R166, 0x800, RZ ;  /* 0x00000800a69f7810 */ /* 0x000fe20007ffe0ff */
[----:B------:R-:W-:Y:S01]  /*cd20*/  IMAD.IADD R102, R0, 0x1, R166 ;  /* 0x0000000100667824 */ /* 0x000fe200078e02a6 */
[C---:B------:R-:W-:Y:S01]  /*cd30*/  IADD3 R158, R166.reuse, 0x1000, RZ ;  /* 0x00001000a69e7810 */ /* 0x040fe20007ffe0ff */
[----:B--2---:R-:W2:Y:S01]  /*cd40*/  LDSM.16.M88.4 R44, [R163+0x3000] ;  /* 0x00300000a32c783b */ /* 0x004ea20000000200 */
[----:B------:R-:W-:-:S02]  /*cd50*/  IADD3 R157, R166, 0x1800, RZ ;  /* 0x00001800a69d7810 */ /* 0x000fc40007ffe0ff */
[C---:B------:R-:W-:Y:S01]  /*cd60*/  IADD3 R156, R166.reuse, 0x2000, RZ ;  /* 0x00002000a69c7810 */ /* 0x040fe20007ffe0ff */
[----:B------:R-:W-:Y:S01]  /*cd70*/  LDSM.16.M88.4 R12, [R167] ;  /* 0x00000000a70c783b */ /* 0x000fe20000000200 */
[C---:B------:R-:W-:Y:S02]  /*cd80*/  IADD3 R107, R166.reuse, 0x2800, RZ ;  /* 0x00002800a66b7810 */ /* 0x040fe40007ffe0ff */
[----:B------:R-:W-:Y:S01]  /*cd90*/  IADD3 R106, R166, 0x3000, RZ ;  /* 0x00003000a66a7810 */ /* 0x000fe20007ffe0ff */
[----:B------:R-:W3:Y:S04]  /*cda0*/  LDSM.16.M88.4 R32, [R166] ;  /* 0x00000000a620783b */ /* 0x000ee80000000200 */
[----:B------:R-:W2:Y:S01]  /*cdb0*/  LDSM.16.M88.4 R40, [R169+0x3800] ;  /* 0x00380000a928783b */ /* 0x000ea20000000200 */
[C---:B-1----:R-:W-:Y:S03]  /*cdc0*/  HMMA.16816.F32 R36, R20.reuse, R24, RZ ;  /* 0x000000181424723c */ /* 0x042fe600000018ff */
[----:B------:R-:W-:Y:S04]  /*cdd0*/  LDSM.16.M88.4 R72, [R163+0x3800] ;  /* 0x00380000a348783b */ /* 0x000fe80000000200 */
[----:B------:R-:W-:Y:S01]  /*cde0*/  LDSM.16.M88.4 R16, [R165] ;  /* 0x00000000a510783b */ /* 0x000fe20000000200 */
[C---:B----4-:R-:W-:Y:S03]  /*cdf0*/  HMMA.16816.F32 R56, R20.reuse, R60, RZ ;  /* 0x0000003c1438723c */ /* 0x050fe600000018ff */
[----:B------:R-:W-:Y:S04]  /*ce00*/  LDSM.16.M88.4 R68, [R102] ;  /* 0x000000006644783b */ /* 0x000fe80000000200 */
[----:B------:R-:W-:Y:S01]  /*ce10*/  LDSM.16.M88.4 R84, [R166+0x1800] ;  /* 0x00180000a654783b */ /* 0x000fe20000000200 */
[C---:B------:R-:W-:Y:S03]  /*ce20*/  HMMA.16816.F32 R24, R20.reuse, R26, RZ ;  /* 0x0000001a1418723c */ /* 0x040fe600000018ff */
[----:B------:R-:W-:Y:S05]  /*ce30*/  LDSM.16.M88.4 R80, [R169+0x5800] ;  /* 0x00580000a950783b */ /* 0x000fea0000000200 */
[----:B------:R-:W-:Y:S08]  /*ce40*/  HMMA.16816.F32 R60, R20, R62, RZ ;  /* 0x0000003e143c723c */ /* 0x000ff000000018ff */
[C---:B-----5:R-:W-:Y:S08]  /*ce50*/  HMMA.16816.F32 R36, R8.reuse, R28, R36 ;  /* 0x0000001c0824723c */ /* 0x060ff00000001824 */
[----:B------:R-:W-:Y:S08]  /*ce60*/  HMMA.16816.F32 R24, R8, R30, R24 ;  /* 0x0000001e0818723c */ /* 0x000ff00000001818 */
[----:B------:R-:W-:Y:S08]  /*ce70*/  HMMA.16816.F32 R76, R20, R64, RZ ;  /* 0x00000040144c723c */ /* 0x000ff000000018ff */
[C---:B------:R-:W-:Y:S08]  /*ce80*/  HMMA.16816.F32 R56, R8.reuse, R52, R56 ;  /* 0x000000340838723c */ /* 0x040ff00000001838 */
[----:B------:R-:W-:Y:S01]  /*ce90*/  HMMA.16816.F32 R60, R8, R54, R60 ;  /* 0x00000036083c723c */ /* 0x000fe2000000183c */
[----:B------:R-:W1:Y:S07]  /*cea0*/  LDSM.16.M88.4 R52, [R166+0x800] ;  /* 0x00080000a634783b */ /* 0x000e6e0000000200 */
[----:B------:R-:W-:Y:S01]  /*ceb0*/  HMMA.16816.F32 R28, R20, R66, RZ ;  /* 0x00000042141c723c */ /* 0x000fe200000018ff */
[----:B------:R-:W-:Y:S07]  /*cec0*/  LDSM.16.M88.4 R64, [R166+0x1000] ;  /* 0x00100000a640783b */ /* 0x000fee0000000200 */
[----:B--2---:R-:W-:Y:S08]  /*ced0*/  HMMA.16816.F32 R76, R8, R44, R76 ;  /* 0x0000002c084c723c */ /* 0x004ff0000000184c */
[----:B---3--:R-:W-:Y:S08]  /*cee0*/  HMMA.16816.F32 R56, R12, R32, R56 ;  /* 0x000000200c38723c */ /* 0x008ff00000001838 */
[----:B------:R-:W-:Y:S01]  /*cef0*/  HMMA.16816.F32 R28, R8, R46, R28 ;  /* 0x0000002e081c723c */ /* 0x000fe2000000181c */
[----:B------:R-:W2:Y:S07]  /*cf00*/  LDSM.16.M88.4 R44, [R102+0x800] ;  /* 0x00080000662c783b */ /* 0x000eae0000000200 */
[----:B------:R-:W-:Y:S08]  /*cf10*/  HMMA.16816.F32 R60, R12, R34, R60 ;  /* 0x000000220c3c723c */ /* 0x000ff0000000183c */
[----:B------:R-:W-:Y:S08]  /*cf20*/  HMMA.16816.F32 R32, R20, R40, RZ ;  /* 0x000000281420723c */ /* 0x000ff000000018ff */
[----:B-1----:R-:W-:Y:S08]  /*cf30*/  HMMA.16816.F32 R36, R12, R52, R36 ;  /* 0x000000340c24723c */ /* 0x002ff00000001824 */
[----:B------:R-:W-:Y:S08]  /*cf40*/  HMMA.16816.F32 R56, R16, R68, R56 ;  /* 0x000000441038723c */ /* 0x000ff00000001838 */
[----:B------:R-:W-:Y:S08]  /*cf50*/  HMMA.16816.F32 R32, R8, R72, R32 ;  /* 0x000000480820723c */ /* 0x000ff00000001820 */
[----:B------:R-:W-:Y:S01]  /*cf60*/  HMMA.16816.F32 R24, R12, R54, R24 ;  /* 0x000000360c18723c */ /* 0x000fe20000001818 */
[----:B------:R-:W1:Y:S07]  /*cf70*/  LDSM.16.M88.4 R52, [R102+0x1000] ;  /* 0x001000006634783b */ /* 0x000e6e0000000200 */
[----:B--2---:R-:W-:Y:S01]  /*cf80*/  HMMA.16816.F32 R36, R16, R44, R36 ;  /* 0x0000002c1024723c */ /* 0x004fe20000001824 */
[----:B------:R-:W-:-:S02]  /*cf90*/  FMUL.FTZ R0, R56, c[0x0][0x2ec] ;  /* 0x0000bb0038007a20 */ /* 0x000fc40000410000 */
[----:B------:R-:W-:Y:S02]  /*cfa0*/  FMUL.FTZ R88, R57, c[0x0][0x2ec] ;  /* 0x0000bb0039587a20 */ /* 0x000fe40000410000 */
[----:B------:R-:W-:Y:S02]  /*cfb0*/  FMUL.FTZ R50, R58, c[0x0][0x2ec] ;  /* 0x0000bb003a327a20 */ /* 0x000fe40000410000 */
[----:B------:R-:W-:Y:S01]  /*cfc0*/  MUFU.TANH R0, R0 ;  /* 0x0000000000007308 */ /* 0x000fe20000002400 */
[----:B------:R-:W-:Y:S07]  /*cfd0*/  HMMA.16816.F32 R40, R20, R42, RZ ;  /* 0x0000002a1428723c */ /* 0x000fee00000018ff */
[----:B------:R-:W-:Y:S01]  /*cfe0*/  MUFU.TANH R88, R88 ;  /* 0x0000005800587308 */ /* 0x000fe20000002400 */
[C---:B------:R-:W-:Y:S07]  /*cff0*/  HMMA.16816.F32 R76, R12.reuse, R64, R76 ;  /* 0x000000400c4c723c */ /* 0x040fee000000184c */
[----:B------:R-:W-:Y:S01]  /*d000*/  MUFU.TANH R50, R50 ;  /* 0x0000003200327308 */ /* 0x000fe20000002400 */
[----:B------:R-:W-:Y:S01]  /*d010*/  HMMA.16816.F32 R28, R12, R66, R28 ;  /* 0x000000420c1c723c */ /* 0x000fe2000000181c */
[----:B------:R-:W2:Y:S01]  /*d020*/  LDSM.16.M88.4 R64, [R169+0x4000] ;  /* 0x00400000a940783b */ /* 0x000ea20000000200 */
[----:B------:R-:W-:-:S02]  /*d030*/  FMUL.FTZ R36, R36, c[0x0][0x2ec] ;  /* 0x0000bb0024247a20 */ /* 0x000fc40000410000 */
[----:B------:R-:W-:Y:S02]  /*d040*/  FMUL.FTZ R37, R37, c[0x0][0x2ec] ;  /* 0x0000bb0025257a20 */ /* 0x000fe40000410000 */
[----:B------:R-:W-:Y:S01]  /*d050*/  FMUL.FTZ R95, R38, c[0x0][0x2ec] ;  /* 0x0000bb00265f7a20 */ /* 0x000fe20000410000 */
[----:B------:R-:W-:Y:S01]  /*d060*/  MUFU.TANH R93, R36 ;  /* 0x00000024005d7308 */ /* 0x000fe20000002400 */
[----:B------:R-:W-:Y:S01]  /*d070*/  HMMA.16816.F32 R32, R12, R84, R32 ;  /* 0x000000540c20723c */ /* 0x000fe20000001820 */
[----:B------:R-:W-:-:S06]  /*d080*/  FMUL.FTZ R97, R39, c[0x0][0x2ec] ;  /* 0x0000bb0027617a20 */ /* 0x000fcc0000410000 */
[----:B------:R-:W-:Y:S01]  /*d090*/  FMUL.FTZ R85, R59, c[0x0][0x2ec] ;  /* 0x0000bb003b557a20 */ /* 0x000fe20000410000 */
[C---:B------:R-:W-:Y:S01]  /*d0a0*/  HMMA.16816.F32 R24, R16.reuse, R46, R24 ;  /* 0x0000002e1018723c */ /* 0x040fe20000001818 */
[----:B------:R-:W-:Y:S01]  /*d0b0*/  LDSM.16.M88.4 R56, [R169+0x4800] ;  /* 0x00480000a938783b */ /* 0x000fe20000000200 */
[----:B------:R3:W-:Y:S03]  /*d0c0*/  MUFU.TANH R94, R37 ;  /* 0x00000025005e7308 */ /* 0x0007e60000002400 */
[----:B------:R-:W4:Y:S03]  /*d0d0*/  LDSM.16.M88.4 R44, [R169+0x5000] ;  /* 0x00500000a92c783b */ /* 0x000f260000000200 */
[----:B------:R-:W-:Y:S02]  /*d0e0*/  HMMA.16816.F32 R60, R16, R70, R60 ;  /* 0x00000046103c723c */ /* 0x000fe4000000183c */
[----:B------:R-:W5:Y:S06]  /*d0f0*/  MUFU.TANH R85, R85 ;  /* 0x0000005500557308 */ /* 0x000f6c0000002400 */
[----:B------:R-:W-:Y:S01]  /*d100*/  HMMA.16816.F32 R40, R8, R74, R40 ;  /* 0x0000004a0828723c */ /* 0x000fe20000001828 */
[----:B------:R-:W-:Y:S01]  /*d110*/  LDSM.16.M88.4 R72, [R163+0x4000] ;  /* 0x00400000a348783b */ /* 0x000fe20000000200 */
[----:B------:R-:W-:Y:S03]  /*d120*/  MUFU.TANH R95, R95 ;  /* 0x0000005f005f7308 */ /* 0x000fe60000002400 */
[----:B---3--:R-:W3:Y:S03]  /*d130*/  LDSM.16.M88.4 R36, [R102+0x1800] ;  /* 0x001800006624783b */ /* 0x008ee60000000200 */
[----:B-1----:R-:W-:Y:S01]  /*d140*/  HMMA.16816.F32 R76, R16, R52, R76 ;  /* 0x00000034104c723c */ /* 0x002fe2000000184c */
[----:B------:R-:W-:Y:S01]  /*d150*/  FMUL.FTZ R24, R24, c[0x0][0x2ec] ;  /* 0x0000bb0018187a20 */ /* 0x000fe20000410000 */
[----:B------:R-:W-:Y:S01]  /*d160*/  MUFU.TANH R97, R97 ;  /* 0x0000006100617308 */ /* 0x000fe20000002400 */
[----:B------:R-:W-:-:S02]  /*d170*/  FMUL.FTZ R98, R25, c[0x0][0x2ec] ;  /* 0x0000bb0019627a20 */ /* 0x000fc40000410000 */
[----:B------:R-:W-:Y:S02]  /*d180*/  FMUL.FTZ R99, R26, c[0x0][0x2ec] ;  /* 0x0000bb001a637a20 */ /* 0x000fe40000410000 */
[----:B------:R-:W-:Y:S01]  /*d190*/  FMUL.FTZ R104, R27, c[0x0][0x2ec] ;  /* 0x0000bb001b687a20 */ /* 0x000fe20000410000 */
[----:B--2---:R-:W-:Y:S01]  /*d1a0*/  HMMA.16816.F32 R68, R20, R64, RZ ;  /* 0x000000401444723c */ /* 0x004fe200000018ff */
[----:B------:R-:W-:Y:S01]  /*d1b0*/  FMUL.FTZ R60, R60, c[0x0][0x2ec] ;  /* 0x0000bb003c3c7a20 */ /* 0x000fe20000410000 */
[----:B------:R1:W-:Y:S01]  /*d1c0*/  MUFU.TANH R96, R24 ;  /* 0x0000001800607308 */ /* 0x0003e20000002400 */
[----:B------:R-:W-:Y:S02]  /*d1d0*/  FMUL.FTZ R61, R61, c[0x0][0x2ec] ;  /* 0x0000bb003d3d7a20 */ /* 0x000fe40000410000 */
[----:B------:R-:W-:Y:S02]  /*d1e0*/  FMUL.FTZ R62, R62, c[0x0][0x2ec] ;  /* 0x0000bb003e3e7a20 */ /* 0x000fe40000410000 */
[----:B------:R-:W-:Y:S01]  /*d1f0*/  FMUL.FTZ R63, R63, c[0x0][0x2ec] ;  /* 0x0000bb003f3f7a20 */ /* 0x000fe20000410000 */
[----:B------:R-:W-:Y:S02]  /*d200*/  HMMA.16816.F32 R28, R16, R54, R28 ;  /* 0x00000036101c723c */ /* 0x000fe4000000181c */
[----:B------:R-:W2:Y:S06]  /*d210*/  MUFU.TANH R84, R60 ;  /* 0x0000003c00547308 */ /* 0x000eac0000002400 */
[----:B----4-:R-:W-:Y:S01]  /*d220*/  HMMA.16816.F32 R52, R20, R44, RZ ;  /* 0x0000002c1434723c */ /* 0x010fe200000018ff */
[----:B------:R-:W-:Y:S01]  /*d230*/  FMUL.FTZ R76, R76, c[0x0][0x2ec] ;  /* 0x0000bb004c4c7a20 */ /* 0x000fe20000410000 */
[----:B------:R-:W4:Y:S01]  /*d240*/  MUFU.TANH R90, R61 ;  /* 0x0000003d005a7308 */ /* 0x000f220000002400 */
[----:B------:R-:W-:-:S02]  /*d250*/  FMUL.FTZ R201, R77, c[0x0][0x2ec] ;  /* 0x0000bb004dc97a20 */ /* 0x000fc40000410000 */
[----:B------:R-:W-:-:S03]  /*d260*/  FMUL.FTZ R111, R78, c[0x0][0x2ec] ;  /* 0x0000bb004e6f7a20 */ /* 0x000fc60000410000 */
[C---:B------:R-:W-:Y:S02]  /*d270*/  HMMA.16816.F32 R64, R20.reuse, R66, RZ ;  /* 0x000000421440723c */ /* 0x040fe400000018ff */
[----:B------:R-:W2:Y:S06]  /*d280*/  MUFU.TANH R91, R62 ;  /* 0x0000003e005b7308 */ /* 0x000eac0000002400 */
[----:B------:R-:W-:Y:S01]  /*d290*/  HMMA.16816.F32 R44, R20, R46, RZ ;  /* 0x0000002e142c723c */ /* 0x000fe200000018ff */
[----:B------:R-:W-:Y:S01]  /*d2a0*/  FMUL.FTZ R28, R28, c[0x0][0x2ec] ;  /* 0x0000bb001c1c7a20 */ /* 0x000fe20000410000 */
[----:B------:R2:W2:Y:S01]  /*d2b0*/  MUFU.TANH R92, R63 ;  /* 0x0000003f005c7308 */ /* 0x0004a20000002400 */
[----:B------:R-:W-:-:S02]  /*d2c0*/  FMUL.FTZ R29, R29, c[0x0][0x2ec] ;  /* 0x0000bb001d1d7a20 */ /* 0x000fc40000410000 */
[----:B------:R-:W-:Y:S02]  /*d2d0*/  FMUL.FTZ R199, R30, c[0x0][0x2ec] ;  /* 0x0000bb001ec77a20 */ /* 0x000fe40000410000 */
[----:B------:R-:W-:Y:S01]  /*d2e0*/  FMUL.FTZ R197, R31, c[0x0][0x2ec] ;  /* 0x0000bb001fc57a20 */ /* 0x000fe20000410000 */
[----:B-1----:R-:W-:Y:S02]  /*d2f0*/  HMMA.16816.F32 R24, R20, R80, RZ ;  /* 0x000000501418723c */ /* 0x002fe400000018ff */
[----:B------:R1:W-:Y:S06]  /*d300*/  MUFU.TANH R109, R76 ;  /* 0x0000004c006d7308 */ /* 0x0003ec0000002400 */
[----:B---3--:R-:W-:Y:S02]  /*d310*/  HMMA.16816.F32 R32, R16, R36, R32 ;  /* 0x000000241020723c */ /* 0x008fe40000001820 */
[----:B------:R-:W-:Y:S06]  /*d320*/  MUFU.TANH R203, R29 ;  /* 0x0000001d00cb7308 */ /* 0x000fec0000002400 */
[C---:B--2---:R-:W-:Y:S02]  /*d330*/  HMMA.16816.F32 R60, R20.reuse, R56, RZ ;  /* 0x00000038143c723c */ /* 0x044fe400000018ff */
[----:B------:R-:W2:Y:S06]  /*d340*/  MUFU.TANH R98, R98 ;  /* 0x0000006200627308 */ /* 0x000eac0000002400 */
[C---:B------:R-:W-:Y:S02]  /*d350*/  HMMA.16816.F32 R56, R20.reuse, R58, RZ ;  /* 0x0000003a1438723c */ /* 0x040fe400000018ff */
[----:B------:R-:W3:Y:S06]  /*d360*/  MUFU.TANH R104, R104 ;  /* 0x0000006800687308 */ /* 0x000eec0000002400 */
[----:B------:R-:W-:Y:S01]  /*d370*/  HMMA.16816.F32 R20, R20, R82, RZ ;  /* 0x000000521414723c */ /* 0x000fe200000018ff */
[----:B------:R-:W2:Y:S01]  /*d380*/  LDSM.16.M88.4 R80, [R166+0x2000] ;  /* 0x00200000a650783b */ /* 0x000ea20000000200 */
[----:B------:R-:W-:Y:S01]  /*d390*/  FMUL.FTZ R32, R32, c[0x0][0x2ec] ;  /* 0x0000bb0020207a20 */ /* 0x000fe20000410000 */
[----:B------:R-:W1:Y:S01]  /*d3a0*/  MUFU.TANH R201, R201 ;  /* 0x000000c900c97308 */ /* 0x000e620000002400 */
[----:B------:R-:W-:-:S02]  /*d3b0*/  FMUL.FTZ R115, R33, c[0x0][0x2ec] ;  /* 0x0000bb0021737a20 */ /* 0x000fc40000410000 */
[----:B------:R-:W-:Y:S02]  /*d3c0*/  FMUL.FTZ R191, R34, c[0x0][0x2ec] ;  /* 0x0000bb0022bf7a20 */ /* 0x000fe40000410000 */
[----:B------:R-:W-:Y:S01]  /*d3d0*/  HMMA.16816.F32 R68, R8, R72, R68 ;  /* 0x000000480844723c */ /* 0x000fe20000001844 */
[----:B------:R-:W-:Y:S02]  /*d3e0*/  FMUL.FTZ R119, R35, c[0x0][0x2ec] ;  /* 0x0000bb0023777a20 */ /* 0x000fe40000410000 */
[----:B------:R3:W-:Y:S05]  /*d3f0*/  MUFU.TANH R117, R32 ;  /* 0x0000002000757308 */ /* 0x0007ea0000002400 */
[----:B------:R-:W-:Y:S03]  /*d400*/  HMMA.16816.F32 R40, R12, R86, R40 ;  /* 0x000000560c28723c */ /* 0x000fe60000001828 */
[----:B------:R4:W-:Y:S04]  /*d410*/  MUFU.TANH R86, R28 ;  /* 0x0000001c00567308 */ /* 0x0009e80000002400 */
[----:B------:R-:W-:Y:S01]  /*d420*/  FMUL.FTZ R87, R79, c[0x0][0x2ec] ;  /* 0x0000bb004f577a20 */ /* 0x000fe20000410000 */
[----:B------:R-:W-:Y:S01]  /*d430*/  HMMA.16816.F32 R72, R8, R74, R64 ;  /* 0x0000004a0848723c */ /* 0x000fe20000001840 */
[----:B-1----:R-:W1:Y:S02]  /*d440*/  LDSM.16.M88.4 R76, [R163+0x4800] ;  /* 0x00480000a34c783b */ /* 0x002e640000000200 */
[----:B------:R-:W1:Y:S02]  /*d450*/  MUFU.TANH R111, R111 ;  /* 0x0000006f006f7308 */ /* 0x000e640000002400 */
[----:B------:R-:W5:Y:S04]  /*d460*/  LDSM.16.M88.4 R64, [R102+0x2000] ;  /* 0x002000006640783b */ /* 0x000f680000000200 */
[----:B---3--:R-:W-:Y:S02]  /*d470*/  LDSM.16.M88.4 R32, [R166+0x2800] ;  /* 0x00280000a620783b */ /* 0x008fe40000000200 */
[----:B------:R-:W3:Y:S02]  /*d480*/  MUFU.TANH R199, R199 ;  /* 0x000000c700c77308 */ /* 0x000ee40000002400 */
[----:B----4-:R-:W4:Y:S03]  /*d490*/  LDSM.16.M88.4 R28, [R163+0x5000] ;  /* 0x00500000a31c783b */ /* 0x010f260000000200 */
[----:B------:R-:W-:Y:S01]  /*d4a0*/  HMMA.16816.F32 R40, R16, R38, R40 ;  /* 0x000000261028723c */ /* 0x000fe20000001828 */
[----:B------:R-:W3:Y:S02]  /*d4b0*/  LDSM.16.M88.4 R36, [R163+0x5800] ;  /* 0x00580000a324783b */ /* 0x000ee40000000200 */
[----:B------:R-:W1:Y:S05]  /*d4c0*/  MUFU.TANH R99, R99 ;  /* 0x0000006300637308 */ /* 0x000e6a0000002400 */
[C---:B--2---:R-:W-:Y:S03]  /*d4d0*/  HMMA.16816.F32 R68, R12.reuse, R80, R68 ;  /* 0x000000500c44723c */ /* 0x044fe60000001844 */
[----:B------:R-:W2:Y:S05]  /*d4e0*/  MUFU.TANH R87, R87 ;  /* 0x0000005700577308 */ /* 0x000eaa0000002400 */
[----:B------:R-:W-:Y:S03]  /*d4f0*/  HMMA.16816.F32 R72, R12, R82, R72 ;  /* 0x000000520c48723c */ /* 0x000fe60000001848 */
[----:B------:R-:W2:Y:S05]  /*d500*/  MUFU.TANH R197, R197 ;  /* 0x000000c500c57308 */ /* 0x000eaa0000002400 */
[----:B------:R-:W-:Y:S01]  /*d510*/  FMUL.FTZ R40, R40, c[0x0][0x2ec] ;  /* 0x0000bb0028287a20 */ /* 0x000fe20000410000 */
[----:B-1----:R-:W-:Y:S01]  /*d520*/  HMMA.16816.F32 R56, R8, R78, R56 ;  /* 0x0000004e0838723c */ /* 0x002fe20000001838 */
[----:B------:R-:W-:Y:S01]  /*d530*/  FMUL.FTZ R41, R41, c[0x0][0x2ec] ;  /* 0x0000bb0029297a20 */ /* 0x000fe20000410000 */
[----:B------:R-:W1:Y:S01]  /*d540*/  MUFU.TANH R191, R191 ;  /* 0x000000bf00bf7308 */ /* 0x000e620000002400 */
[----:B------:R-:W-:-:S02]  /*d550*/  FMUL.FTZ R42, R42, c[0x0][0x2ec] ;  /* 0x0000bb002a2a7a20 */ /* 0x000fc40000410000 */
[----:B------:R-:W-:-:S03]  /*d560*/  FMUL.FTZ R187, R43, c[0x0][0x2ec] ;  /* 0x0000bb002bbb7a20 */ /* 0x000fc60000410000 */
[----:B-----5:R-:W-:Y:S02]  /*d570*/  HMMA.16816.F32 R68, R16, R64, R68 ;  /* 0x000000401044723c */ /* 0x020fe40000001844 */
[----:B------:R-:W-:Y:S06]  /*d580*/  MUFU.TANH R195, R40 ;  /* 0x0000002800c37308 */ /* 0x000fec0000002400 */
[C---:B------:R-:W-:Y:S02]  /*d590*/  HMMA.16816.F32 R60, R8.reuse, R76, R60 ;  /* 0x0000004c083c723c */ /* 0x040fe4000000183c */
[----:B------:R-:W-:Y:S06]  /*d5a0*/  MUFU.TANH R193, R41 ;  /* 0x0000002900c17308 */ /* 0x000fec0000002400 */
[C---:B----4-:R-:W-:Y:S01]  /*d5b0*/  HMMA.16816.F32 R76, R8.reuse, R28, R52 ;  /* 0x0000001c084c723c */ /* 0x050fe20000001834 */
[----:B------:R-:W4:Y:S01]  /*d5c0*/  LDSM.16.M88.4 R52, [R102+0x2800] ;  /* 0x002800006634783b */ /* 0x000f220000000200 */
[----:B------:R5:W-:Y:S05]  /*d5d0*/  MUFU.TANH R189, R42 ;  /* 0x0000002a00bd7308 */ /* 0x000bea0000002400 */
[----:B------:R-:W-:Y:S01]  /*d5e0*/  IADD3 R28, -R176, 0x1, R7 ;  /* 0x00000001b01c7810 */ /* 0x000fe20007ffe107 */
[----:B------:R-:W-:Y:S01]  /*d5f0*/  HMMA.16816.F32 R44, R8, R30, R44 ;  /* 0x0000001e082c723c */ /* 0x000fe2000000182c */
[----:B------:R-:W-:Y:S01]  /*d600*/  FMUL.FTZ R71, R71, c[0x0][0x2ec] ;  /* 0x0000bb0047477a20 */ /* 0x000fe20000410000 */
[----:B------:R-:W1:Y:S01]  /*d610*/  MUFU.TANH R119, R119 ;  /* 0x0000007700777308 */ /* 0x000e620000002400 */
[----:B------:R-:W-:Y:S01]  /*d620*/  IADD3 R28, R28, c[0x0][0x2e8], R49 ;  /* 0x0000ba001c1c7a10 */ /* 0x000fe20007ffe031 */
[----:B------:R-:W-:-:S02]  /*d630*/  FMUL.FTZ R69, R69, c[0x0][0x2ec] ;  /* 0x0000bb0045457a20 */ /* 0x000fc40000410000 */
[----:B------:R-:W-:Y:S01]  /*d640*/  FMUL.FTZ R68, R68, c[0x0][0x2ec] ;  /* 0x0000bb0044447a20 */ /* 0x000fe20000410000 */
[C---:B------:R-:W-:Y:S01]  /*d650*/  IADD3 R30, R28.reuse, 0x8, RZ ;  /* 0x000000081c1e7810 */ /* 0x040fe20007ffe0ff */
[----:B------:R-:W-:Y:S01]  /*d660*/  HMMA.16816.F32 R56, R12, R34, R56 ;  /* 0x000000220c38723c */ /* 0x000fe20000001838 */
[-C--:B------:R-:W-:Y:S01]  /*d670*/  IMNMX R103, R28, R49.reuse, PT ;  /* 0x000000311c677217 */ /* 0x080fe20003800200 */
[----:B------:R1:W-:Y:S01]  /*d680*/  MUFU.TANH R145, R71 ;  /* 0x0000004700917308 */ /* 0x0003e20000002400 */
[----:B------:R-:W-:Y:S01]  /*d690*/  IMNMX R105, R30, R49, PT ;  /* 0x000000311e697217 */ /* 0x000fe20003800200 */
[----:B-----5:R-:W5:Y:S01]  /*d6a0*/  LDSM.16.M88.4 R40, [R166+0x3000] ;  /* 0x00300000a628783b */ /* 0x020f620000000200 */
[----:B------:R-:W-:Y:S01]  /*d6b0*/  IADD3 R28, R6, 0x1, RZ ;  /* 0x00000001061c7810 */ /* 0x000fe20007ffe0ff */
[----:B------:R-:W-:Y:S01]  /*d6c0*/  FMUL.FTZ R70, R70, c[0x0][0x2ec] ;  /* 0x0000bb0046467a20 */ /* 0x000fe20000410000 */
[----:B------:R-:W-:Y:S01]  /*d6d0*/  IADD3 R30, R6, 0x8, RZ ;  /* 0x00000008061e7810 */ /* 0x000fe20007ffe0ff */
[----:B------:R-:W-:Y:S01]  /*d6e0*/  HMMA.16816.F32 R72, R16, R66, R72 ;  /* 0x000000421048723c */ /* 0x000fe20000001848 */
[C---:B------:R-:W-:Y:S01]  /*d6f0*/  ISETP.GE.AND P1, PT, R28.reuse, R103, PT ;  /* 0x000000671c00720c */ /* 0x040fe20003f26270 */
[----:B------:R1:W-:Y:S01]  /*d700*/  MUFU.TANH R155, R69 ;  /* 0x00000045009b7308 */ /* 0x0003e20000002400 */
[----:B------:R-:W-:-:S02]  /*d710*/  ISETP.GE.AND P0, PT, R28, R105, PT ;  /* 0x000000691c00720c */ /* 0x000fc40003f06270 */
[-C--:B------:R-:W-:Y:S02]  /*d720*/  ISETP.GE.AND P2, PT, R30, R103.reuse, PT ;  /* 0x000000671e00720c */ /* 0x080fe40003f46270 */
[C---:B------:R-:W-:Y:S01]  /*d730*/  IADD3 R28, R6.reuse, 0x9, RZ ;  /* 0x00000009061c7810 */ /* 0x040fe20007ffe0ff */
[----:B------:R-:W-:Y:S01]  /*d740*/  HMMA.16816.F32 R60, R12, R32, R60 ;  /* 0x000000200c3c723c */ /* 0x000fe2000000183c */
[----:B------:R-:W-:Y:S01]  /*d750*/  IADD3 R34, R6, 0x11, RZ ;  /* 0x0000001106227810 */ /* 0x000fe20007ffe0ff */
[----:B------:R-:W2:Y:S01]  /*d760*/  MUFU.TANH R187, R187 ;  /* 0x000000bb00bb7308 */ /* 0x000ea20000002400 */
[----:B------:R-:W-:Y:S02]  /*d770*/  FSEL R85, R85, -INF , !P0 ;  /* 0xff80000055557808 */ /* 0x000fe40004000000 */
[----:B------:R-:W-:Y:S02]  /*d780*/  FSEL R51, R84, -INF , !P2 ;  /* 0xff80000054337808 */ /* 0x000fe40005000000 */
[-C--:B------:R-:W-:Y:S01]  /*d790*/  ISETP.GE.AND P4, PT, R28, R103.reuse, PT ;  /* 0x000000671c00720c */ /* 0x080fe20003f86270 */
[----:B---3--:R-:W-:Y:S01]  /*d7a0*/  HMMA.16816.F32 R24, R8, R36, R24 ;  /* 0x000000240818723c */ /* 0x008fe20000001818 */
[C---:B------:R-:W-:Y:S01]  /*d7b0*/  ISETP.GE.AND P2, PT, R34.reuse, R103, PT ;  /* 0x000000672200720c */ /* 0x040fe20003f46270 */
[----:B------:R-:W3:Y:S01]  /*d7c0*/  MUFU.TANH R115, R115 ;  /* 0x0000007300737308 */ /* 0x000ee20000002400 */
[----:B------:R-:W-:-:S02]  /*d7d0*/  ISETP.GE.AND P0, PT, R34, R105, PT ;  /* 0x000000692200720c */ /* 0x000fc40003f06270 */
[----:B------:R-:W-:Y:S02]  /*d7e0*/  IADD3 R34, R6, 0x19, RZ ;  /* 0x0000001906227810 */ /* 0x000fe40007ffe0ff */
[----:B-1----:R-:W-:Y:S01]  /*d7f0*/  FSEL R71, R90, -INF , !P4 ;  /* 0xff8000005a477808 */ /* 0x002fe20006000000 */
[----:B------:R-:W-:Y:S01]  /*d800*/  FMUL.FTZ R73, R73, c[0x0][0x2ec] ;  /* 0x0000bb0049497a20 */ /* 0x000fe20000410000 */
[----:B------:R-:W-:Y:S01]  /*d810*/  ISETP.GE.AND P4, PT, R34, R103, PT ;  /* 0x000000672200720c */ /* 0x000fe20003f86270 */
[----:B----4-:R-:W-:Y:S01]  /*d820*/  HMMA.16816.F32 R56, R16, R54, R56 ;  /* 0x000000361038723c */ /* 0x010fe20000001838 */
[-C--:B------:R-:W-:Y:S01]  /*d830*/  ISETP.GE.AND P3, PT, R30, R105.reuse, PT ;  /* 0x000000691e00720c */ /* 0x080fe20003f66270 */
[----:B------:R1:W-:Y:S01]  /*d840*/  MUFU.TANH R151, R73 ;  /* 0x0000004900977308 */ /* 0x0003e20000002400 */
[----:B------:R-:W-:Y:S01]  /*d850*/  ISETP.GE.AND P5, PT, R28, R105, PT ;  /* 0x000000691c00720c */ /* 0x000fe20003fa6270 */
[----:B------:R-:W-:Y:S01]  /*d860*/  FMUL.FTZ R75, R75, c[0x0][0x2ec] ;  /* 0x0000bb004b4b7a20 */ /* 0x000fe20000410000 */
[----:B------:R-:W-:Y:S01]  /*d870*/  IADD3 R30, R6, 0x10, RZ ;  /* 0x00000010061e7810 */ /* 0x000fe20007ffe0ff */
[----:B------:R-:W-:Y:S01]  /*d880*/  FMUL.FTZ R74, R74, c[0x0][0x2ec] ;  /* 0x0000bb004a4a7a20 */ /* 0x000fe20000410000 */
[----:B------:R-:W-:Y:S01]  /*d890*/  IADD3 R32, R6, 0x18, RZ ;  /* 0x0000001806207810 */ /* 0x000fe20007ffe0ff */
[----:B------:R-:W-:Y:S01]  /*d8a0*/  HMMA.16816.F32 R20, R8, R38, R20 ;  /* 0x000000260814723c */ /* 0x000fe20000001814 */
[----:B------:R-:W-:Y:S01]  /*d8b0*/  FSEL R49, R88, -INF , !P1 ;  /* 0xff80000058317808 */ /* 0x000fe20004800000 */
[----:B------:R-:W4:Y:S01]  /*d8c0*/  MUFU.TANH R143, R68 ;  /* 0x00000044008f7308 */ /* 0x000f220000002400 */
[----:B------:R-:W-:Y:S01]  /*d8d0*/  FSEL R91, R91, -INF , !P3 ;  /* 0xff8000005b5b7808 */ /* 0x000fe20005800000 */
[----:B------:R-:W-:Y:S01]  /*d8e0*/  FMUL.FTZ R72, R72, c[0x0][0x2ec] ;  /* 0x0000bb0048487a20 */ /* 0x000fe20000410000 */
[----:B------:R-:W-:-:S02]  /*d8f0*/  FSEL R7, R92, -INF , !P5 ;  /* 0xff8000005c077808 */ /* 0x000fc40006800000 */
[C---:B------:R-:W-:Y:S01]  /*d900*/  ISETP.GE.AND P6, PT, R30.reuse, R103, PT ;  /* 0x000000671e00720c */ /* 0x040fe20003fc6270 */
[C---:B-----5:R-:W-:Y:S01]  /*d910*/  HMMA.16816.F32 R76, R12.reuse, R40, R76 ;  /* 0x000000280c4c723c */ /* 0x060fe2000000184c */
[----:B------:R-:W-:Y:S01]  /*d920*/  ISETP.GE.AND P1, PT, R30, R105, PT ;  /* 0x000000691e00720c */ /* 0x000fe20003f26270 */
[----:B------:R-:W5:Y:S01]  /*d930*/  MUFU.TANH R149, R70 ;  /* 0x0000004600957308 */ /* 0x000f620000002400 */
[C---:B------:R-:W-:Y:S01]  /*d940*/  ISETP.GE.AND P3, PT, R32.reuse, R103, PT ;  /* 0x000000672000720c */ /* 0x040fe20003f66270 */
[----:B------:R-:W2:Y:S01]  /*d950*/  LDSM.16.M88.4 R28, [R102+0x3000] ;  /* 0x00300000661c783b */ /* 0x000ea20000000200 */
[-C--:B------:R-:W-:Y:S02]  /*d960*/  ISETP.GE.AND P5, PT, R32, R105.reuse, PT ;  /* 0x000000692000720c */ /* 0x080fe40003fa6270 */
[----:B------:R-:W-:Y:S01]  /*d970*/  IADD3 R32, R6, 0x20, RZ ;  /* 0x0000002006207810 */ /* 0x000fe20007ffe0ff */
[----:B------:R-:W-:Y:S01]  /*d980*/  FMUL.FTZ R113, R59, c[0x0][0x2ec] ;  /* 0x0000bb003b717a20 */ /* 0x000fe20000410000 */
[----:B------:R-:W-:Y:S01]  /*d990*/  @P4 LOP3.LUT R178, R178, 0x1, RZ, 0xfc, !PT ;  /* 0x00000001b2b24812 */ /* 0x000fe200078efcff */
[----:B------:R-:W-:Y:S01]  /*d9a0*/  HMMA.16816.F32 R44, R12, R42, R44 ;  /* 0x0000002a0c2c723c */ /* 0x000fe2000000182c */
[----:B------:R-:W-:Y:S01]  /*d9b0*/  FSEL R93, R93, -INF , !P6 ;  /* 0xff8000005d5d7808 */ /* 0x000fe20007000000 */
[----:B------:R1:W-:Y:S01]  /*d9c0*/  MUFU.TANH R139, R75 ;  /* 0x0000004b008b7308 */ /* 0x0003e20000002400 */
[----:B------:R-:W-:Y:S01]  /*d9d0*/  FSEL R83, R95, -INF , !P1 ;  /* 0xff8000005f537808 */ /* 0x000fe20004800000 */
[----:B------:R-:W-:Y:S01]  /*d9e0*/  FMUL.FTZ R57, R57, c[0x0][0x2ec] ;  /* 0x0000bb0039397a20 */ /* 0x000fe20000410000 */
[----:B------:R-:W-:Y:S01]  /*d9f0*/  FSEL R81, R97, -INF , !P0 ;  /* 0xff80000061517808 */ /* 0x000fe20004000000 */
[----:B------:R-:W-:Y:S01]  /*da00*/  FMUL.FTZ R56, R56, c[0x0][0x2ec] ;  /* 0x0000bb0038387a20 */ /* 0x000fe20000410000 */
[----:B------:R-:W-:Y:S01]  /*da10*/  ISETP.GE.AND P4, PT, R34, R105, PT ;  /* 0x000000692200720c */ /* 0x000fe20003f86270 */
[----:B------:R-:W-:Y:S01]  /*da20*/  HMMA.16816.F32 R60, R16, R52, R60 ;  /* 0x00000034103c723c */ /* 0x000fe2000000183c */
[C---:B------:R-:W-:Y:S01]  /*da30*/  ISETP.GE.AND P6, PT, R32.reuse, R103, PT ;  /* 0x000000672000720c */ /* 0x040fe20003fc6270 */
[----:B------:R-:W2:Y:S01]  /*da40*/  MUFU.TANH R147, R74 ;  /* 0x0000004a00937308 */ /* 0x000ea20000002400 */
[----:B------:R-:W-:-:S02]  /*da50*/  ISETP.GE.AND P1, PT, R32, R105, PT ;  /* 0x000000692000720c */ /* 0x000fc40003f26270 */
[----:B------:R-:W-:Y:S02]  /*da60*/  FSEL R97, R96, -INF , !P3 ;  /* 0xff80000060617808 */ /* 0x000fe40005800000 */
[C---:B------:R-:W-:Y:S02]  /*da70*/  IADD3 R34, R6.reuse, 0x21, RZ ;  /* 0x0000002106227810 */ /* 0x040fe40007ffe0ff */
[----:B------:R-:W-:Y:S01]  /*da80*/  IADD3 R32, R6, 0x28, RZ ;  /* 0x0000002806207810 */ /* 0x000fe20007ffe0ff */
[----:B------:R-:W2:Y:S01]  /*da90*/  MUFU.TANH R153, R72 ;  /* 0x0000004800997308 */ /* 0x000ea20000002400 */
[----:B------:R-:W-:Y:S02]  /*daa0*/  LOP3.LUT P3, RZ, R178, 0x1, RZ, 0xc0, !PT ;  /* 0x00000001b2ff7812 */ /* 0x000fe4000786c0ff */
[----:B------:R-:W-:Y:S02]  /*dab0*/  FSEL R69, R94, -INF , !P2 ;  /* 0xff8000005e457808 */ /* 0x000fe40005000000 */
[----:B------:R-:W-:-:S02]  /*dac0*/  FSEL R89, R98, -INF , !P3 ;  /* 0xff80000062597808 */ /* 0x000fc40005800000 */
[----:B-1----:R-:W-:Y:S01]  /*dad0*/  FSEL R73, R104, -INF , !P4 ;  /* 0xff80000068497808 */ /* 0x002fe20006000000 */
[----:B------:R-:W-:Y:S01]  /*dae0*/  MUFU.TANH R135, R57 ;  /* 0x0000003900877308 */ /* 0x000fe20000002400 */
[C---:B------:R-:W-:Y:S02]  /*daf0*/  ISETP.GE.AND P2, PT, R34.reuse, R103, PT ;  /* 0x000000672200720c */ /* 0x040fe40003f46270 */
[----:B------:R-:W-:Y:S02]  /*db00*/  ISETP.GE.AND P0, PT, R34, R105, PT ;  /* 0x000000692200720c */ /* 0x000fe40003f06270 */
[C---:B------:R-:W-:Y:S01]  /*db10*/  ISETP.GE.AND P3, PT, R32.reuse, R103, PT ;  /* 0x000000672000720c */ /* 0x040fe20003f66270 */
[----:B------:R-:W-:Y:S01]  /*db20*/  FMUL.FTZ R36, R63, c[0x0][0x2ec] ;  /* 0x0000bb003f247a20 */ /* 0x000fe20000410000 */
[----:B------:R-:W-:Y:S01]  /*db30*/  ISETP.GE.AND P4, PT, R32, R105, PT ;  /* 0x000000692000720c */ /* 0x000fe20003f86270 */
[C---:B--2---:R-:W-:Y:S01]  /*db40*/  HMMA.16816.F32 R76, R16.reuse, R28, R76 ;  /* 0x0000001c104c723c */ /* 0x044fe2000000184c */
[----:B------:R-:W1:Y:S01]  /*db50*/  LDSM.16.M88.4 R32, [R166+0x3800] ;  /* 0x00380000a620783b */ /* 0x000e620000000200 */
[----:B------:R-:W-:Y:S01]  /*db60*/  IADD3 R10, R6, 0x31, RZ ;  /* 0x00000031060a7810 */ /* 0x000fe20007ffe0ff */
[----:B------:R-:W-:Y:S01]  /*db70*/  FMUL.FTZ R60, R60, c[0x0][0x2ec] ;  /* 0x0000bb003c3c7a20 */ /* 0x000fe20000410000 */
[----:B------:R-:W-:Y:S01]  /*db80*/  FSEL R201, R201, -INF , !P2 ;  /* 0xff800000c9c97808 */ /* 0x000fe20005000000 */
[----:B------:R-:W-:Y:S01]  /*db90*/  FMUL.FTZ R61, R61, c[0x0][0x2ec] ;  /* 0x0000bb003d3d7a20 */ /* 0x000fe20000410000 */
[----:B------:R-:W-:Y:S01]  /*dba0*/  LOP3.LUT R178, R178, 0xfffffffe, RZ, 0xc0, !PT ;  /* 0xfffffffeb2b27812 */ /* 0x000fe200078ec0ff */
[----:B------:R-:W2:Y:S01]  /*dbb0*/  MUFU.TANH R133, R60 ;  /* 0x0000003c00857308 */ /* 0x000ea20000002400 */
[----:B------:R-:W-:Y:S01]  /*dbc0*/  ISETP.GE.AND P2, PT, R10, R103, PT ;  /* 0x000000670a00720c */ /* 0x000fe20003f46270 */
[----:B------:R-:W-:Y:S01]  /*dbd0*/  HMMA.16816.F32 R44, R16, R30, R44 ;  /* 0x0000001e102c723c */ /* 0x000fe2000000182c */
[----:B------:R-:W-:Y:S01]  /*dbe0*/  @P3 LOP3.LUT R178, R178, 0x1, RZ, 0xfc, !PT ;  /* 0x00000001b2b23812 */ /* 0x000fe200078efcff */
[----:B------:R-:W-:Y:S01]  /*dbf0*/  FMUL.FTZ R62, R62, c[0x0][0x2ec] ;  /* 0x0000bb003e3e7a20 */ /* 0x000fe20000410000 */
[----:B------:R-:W-:-:S02]  /*dc00*/  FSEL R111, R111, -INF , !P1 ;  /* 0xff8000006f6f7808 */ /* 0x000fc40004800000 */
[----:B------:R-:W-:Y:S01]  /*dc10*/  LOP3.LUT P1, RZ, R178, 0x1, RZ, 0xc0, !PT ;  /* 0x00000001b2ff7812 */ /* 0x000fe2000782c0ff */
[----:B------:R-:W1:Y:S01]  /*dc20*/  MUFU.TANH R131, R61 ;  /* 0x0000003d00837308 */ /* 0x000e620000002400 */
[----:B------:R-:W-:Y:S02]  /*dc30*/  IADD3 R8, R6, 0x38, RZ ;  /* 0x0000003806087810 */ /* 0x000fe40007ffe0ff */
[----:B------:R-:W-:Y:S02]  /*dc40*/  LOP3.LUT R178, R178, 0xfffffffe, RZ, 0xc0, !PT ;  /* 0xfffffffeb2b27812 */ /* 0x000fe400078ec0ff */
[----:B------:R-:W-:Y:S02]  /*dc50*/  FSEL R59, R86, -INF , !P1 ;  /* 0xff800000563b7808 */ /* 0x000fe40004800000 */
[----:B------:R-:W-:Y:S01]  /*dc60*/  FSEL R199, R199, -INF , !P4 ;  /* 0xff800000c7c77808 */ /* 0x000fe20006000000 */
[----:B------:R-:W1:Y:S01]  /*dc70*/  MUFU.TANH R36, R36 ;  /* 0x0000002400247308 */ /* 0x000e620000002400 */
[----:B------:R-:W-:Y:S01]  /*dc80*/  @P2 LOP3.LUT R178, R178, 0x1, RZ, 0xfc, !PT ;  /* 0x00000001b2b22812 */ /* 0x000fe200078efcff */
[----:B------:R-:W-:Y:S01]  /*dc90*/  FMUL.FTZ R55, R78, c[0x0][0x2ec] ;  /* 0x0000bb004e377a20 */ /* 0x000fe20000410000 */
[----:B------:R-:W-:Y:S01]  /*dca0*/  ISETP.GE.AND P1, PT, R10, R105, PT ;  /* 0x000000690a00720c */ /* 0x000fe20003f26270 */
[----:B------:R-:W-:Y:S01]  /*dcb0*/  FMUL.FTZ R65, R76, c[0x0][0x2ec] ;  /* 0x0000bb004c417a20 */ /* 0x000fe20000410000 */
[C---:B------:R-:W-:Y:S01]  /*dcc0*/  ISETP.GE.AND P4, PT, R8.reuse, R103, PT ;  /* 0x000000670800720c */ /* 0x040fe20003f86270 */
[----:B------:R-:W-:Y:S01]  /*dcd0*/  FMUL.FTZ R79, R79, c[0x0][0x2ec] ;  /* 0x0000bb004f4f7a20 */ /* 0x000fe20000410000 */
[-C--:B------:R-:W-:Y:S01]  /*dce0*/  ISETP.GE.AND P2, PT, R8, R105.reuse, PT ;  /* 0x000000690800720c */ /* 0x080fe20003f46270 */
[----:B------:R-:W2:Y:S01]  /*dcf0*/  MUFU.TANH R113, R113 ;  /* 0x0000007100717308 */ /* 0x000ea20000002400 */
[----:B------:R-:W2:Y:S01]  /*dd00*/  LDSM.16.M88.4 R8, [R102+0x3800] ;  /* 0x003800006608783b */ /* 0x000ea20000000200 */
[----:B------:R-:W-:Y:S01]  /*dd10*/  IADD3 R40, R6, 0x29, RZ ;  /* 0x0000002906287810 */ /* 0x000fe20007ffe0ff */
[----:B------:R-:W-:Y:S01]  /*dd20*/  FMUL.FTZ R44, R44, c[0x0][0x2ec] ;  /* 0x0000bb002c2c7a20 */ /* 0x000fe20000410000 */
[----:B------:R-:W-:Y:S01]  /*dd30*/  IADD3 R28, R6, 0x30, RZ ;  /* 0x00000030061c7810 */ /* 0x000fe20007ffe0ff */
[----:B------:R-:W-:Y:S01]  /*dd40*/  FMUL.FTZ R45, R45, c[0x0][0x2ec] ;  /* 0x0000bb002d2d7a20 */ /* 0x000fe20000410000 */
[----:B------:R-:W-:Y:S01]  /*dd50*/  FSEL R75, R99, -INF , !P5 ;  /* 0xff800000634b7808 */ /* 0x000fe20006800000 */
[----:B------:R-:W-:Y:S01]  /*dd60*/  FMUL.FTZ R41, R47, c[0x0][0x2ec] ;  /* 0x0000bb002f297a20 */ /* 0x000fe20000410000 */
[----:B------:R-:W-:Y:S01]  /*dd70*/  FSEL R67, R87, -INF , !P0 ;  /* 0xff80000057437808 */ /* 0x000fe20004000000 */
[----:B------:R-:W2:Y:S01]  /*dd80*/  MUFU.TANH R55, R55 ;  /* 0x0000003700377308 */ /* 0x000ea20000002400 */
[C---:B-1----:R-:W-:Y:S01]  /*dd90*/  HMMA.16816.F32 R24, R12.reuse, R32, R24 ;  /* 0x000000200c18723c */ /* 0x042fe20000001818 */
[----:B------:R-:W-:Y:S01]  /*dda0*/  ISETP.GE.AND P3, PT, R40, R105, PT ;  /* 0x000000692800720c */ /* 0x000fe20003f66270 */
[----:B------:R-:W-:Y:S01]  /*ddb0*/  FMUL.FTZ R63, R77, c[0x0][0x2ec] ;  /* 0x0000bb004d3f7a20 */ /* 0x000fe20000410000 */
[----:B------:R-:W-:Y:S01]  /*ddc0*/  ISETP.GE.AND P5, PT, R28, R103, PT ;  /* 0x000000671c00720c */ /* 0x000fe20003fa6270 */
[----:B------:R-:W-:Y:S01]  /*ddd0*/  FMUL.FTZ R43, R46, c[0x0][0x2ec] ;  /* 0x0000bb002e2b7a20 */ /* 0x000fe20000410000 */
[----:B------:R-:W-:Y:S01]  /*dde0*/  ISETP.GE.AND P0, PT, R28, R105, PT ;  /* 0x000000691c00720c */ /* 0x000fe20003f06270 */
[----:B------:R-:W-:Y:S01]  /*ddf0*/  FMUL.FTZ R28, R58, c[0x0][0x2ec] ;  /* 0x0000bb003a1c7a20 */ /* 0x000fe20000410000 */
[C---:B------:R-:W-:Y:S01]  /*de00*/  IADD3 R38, R6.reuse, 0x39, RZ ;  /* 0x0000003906267810 */ /* 0x040fe20007ffe0ff */
[----:B------:R-:W-:Y:S01]  /*de10*/  HMMA.16816.F32 R12, R12, R34, R20 ;  /* 0x000000220c0c723c */ /* 0x000fe20000001814 */
[----:B------:R-:W-:Y:S01]  /*de20*/  IADD3 R30, R6, 0x40, RZ ;  /* 0x00000040061e7810 */ /* 0x000fe20007ffe0ff */
[----:B------:R-:W1:Y:S01]  /*de30*/  MUFU.TANH R129, R62 ;  /* 0x0000003e00817308 */ /* 0x000e620000002400 */
[----:B------:R-:W-:Y:S01]  /*de40*/  FSEL R109, R109, -INF , !P6 ;  /* 0xff8000006d6d7808 */ /* 0x000fe20007000000 */
[----:B------:R-:W-:-:S04]  /*de50*/  DEPBAR.LE SB0, 0x0 ;  /* 0x000080000000791a */ /* 0x000fc80000000000 */
[----:B------:R-:W-:Y:S02]  /*de60*/  FSEL R197, R197, -INF , !P3 ;  /* 0xff800000c5c57808 */ /* 0x000fe40005800000 */
[----:B------:R-:W-:Y:S01]  /*de70*/  FSEL R117, R117, -INF , !P5 ;  /* 0xff80000075757808 */ /* 0x000fe20006800000 */
[----:B------:R-:W1:Y:S01]  /*de80*/  MUFU.TANH R137, R56 ;  /* 0x0000003800897308 */ /* 0x000e620000002400 */
[----:B------:R-:W-:Y:S02]  /*de90*/  FSEL R191, R191, -INF , !P0 ;  /* 0xff800000bfbf7808 */ /* 0x000fe40004000000 */
[----:B------:R-:W-:Y:S02]  /*dea0*/  FSEL R119, R119, -INF , !P1 ;  /* 0xff80000077777808 */ /* 0x000fe40004800000 */
[-C--:B------:R-:W-:Y:S02]  /*deb0*/  ISETP.GE.AND P6, PT, R40, R103.reuse, PT ;  /* 0x000000672800720c */ /* 0x080fe40003fc6270 */
[C---:B------:R-:W-:Y:S01]  /*dec0*/  ISETP.GE.AND P3, PT, R38.reuse, R103, PT ;  /* 0x000000672600720c */ /* 0x040fe20003f66270 */
[----:B------:R-:W1:Y:S01]  /*ded0*/  MUFU.TANH R28, R28 ;  /* 0x0000001c001c7308 */ /* 0x000e620000002400 */
[----:B------:R-:W-:-:S02]  /*dee0*/  ISETP.GE.AND P0, PT, R38, R105, PT ;  /* 0x000000692600720c */ /* 0x000fc40003f06270 */
[C---:B------:R-:W-:Y:S01]  /*def0*/  ISETP.GE.AND P5, PT, R30.reuse, R103, PT ;  /* 0x000000671e00720c */ /* 0x040fe20003fa6270 */
[C---:B--2---:R-:W-:Y:S01]  /*df00*/  HMMA.16816.F32 R24, R16.reuse, R8, R24 ;  /* 0x000000081018723c */ /* 0x044fe20000001818 */
[----:B------:R-:W-:Y:S02]  /*df10*/  ISETP.GE.AND P1, PT, R30, R105, PT ;  /* 0x000000691e00720c */ /* 0x000fe40003f26270 */
[C---:B------:R-:W-:Y:S01]  /*df20*/  IADD3 R32, R6.reuse, 0x41, RZ ;  /* 0x0000004106207810 */ /* 0x040fe20007ffe0ff */
[----:B------:R-:W2:Y:S01]  /*df30*/  MUFU.TANH R65, R65 ;  /* 0x0000004100417308 */ /* 0x000ea20000002400 */
[----:B------:R-:W-:Y:S02]  /*df40*/  IADD3 R30, R6, 0x48, RZ ;  /* 0x00000048061e7810 */ /* 0x000fe40007ffe0ff */
[----:B------:R-:W-:Y:S01]  /*df50*/  FSEL R203, R203, -INF , !P6 ;  /* 0xff800000cbcb7808 */ /* 0x000fe20007000000 */
[----:B------:R-:W-:Y:S01]  /*df60*/  HMMA.16816.F32 R12, R16, R10, R12 ;  /* 0x0000000a100c723c */ /* 0x000fe2000000180c */
[----:B------:R-:W-:-:S02]  /*df70*/  FSEL R189, R189, -INF , !P2 ;  /* 0xff800000bdbd7808 */ /* 0x000fc40005000000 */
[----:B------:R-:W-:Y:S01]  /*df80*/  FSEL R193, R193, -INF , !P3 ;  /* 0xff800000c1c17808 */ /* 0x000fe20005800000 */
[----:B------:R-:W1:Y:S01]  /*df90*/  MUFU.TANH R61, R44 ;  /* 0x0000002c003d7308 */ /* 0x000e620000002400 */
[----:B------:R-:W-:Y:S02]  /*dfa0*/  FSEL R187, R187, -INF , !P0 ;  /* 0xff800000bbbb7808 */ /* 0x000fe40004000000 */
[----:B------:R-:W-:Y:S02]  /*dfb0*/  LOP3.LUT P6, RZ, R178, 0x1, RZ, 0xc0, !PT ;  /* 0x00000001b2ff7812 */ /* 0x000fe400078cc0ff */
[----:B------:R-:W-:Y:S02]  /*dfc0*/  ISETP.GE.AND P2, PT, R32, R105, PT ;  /* 0x000000692000720c */ /* 0x000fe40003f46270 */
[C---:B------:R-:W-:Y:S01]  /*dfd0*/  ISETP.GE.AND P3, PT, R30.reuse, R103, PT ;  /* 0x000000671e00720c */ /* 0x040fe20003f66270 */
[----:B------:R-:W-:Y:S01]  /*dfe0*/  MUFU.TANH R57, R45 ;  /* 0x0000002d00397308 */ /* 0x000fe20000002400 */
[----:B------:R-:W-:-:S02]  /*dff0*/  ISETP.GE.AND P0, PT, R30, R105, PT ;  /* 0x000000691e00720c */ /* 0x000fc40003f06270 */
[C---:B------:R-:W-:Y:S01]  /*e000*/  IADD3 R30, R6.reuse, 0x49, RZ ;  /* 0x00000049061e7810 */ /* 0x040fe20007ffe0ff */
[----:B------:R-:W-:Y:S01]  /*e010*/  FMUL.FTZ R27, R27, c[0x0][0x2ec] ;  /* 0x0000bb001b1b7a20 */ /* 0x000fe20000410000 */
[----:B------:R-:W-:Y:S01]  /*e020*/  IADD3 R22, R6, 0x50, RZ ;  /* 0x0000005006167810 */ /* 0x000fe20007ffe0ff */
[----:B------:R-:W-:Y:S01]  /*e030*/  FMUL.FTZ R24, R24, c[0x0][0x2ec] ;  /* 0x0000bb0018187a20 */ /* 0x000fe20000410000 */
[----:B---3--:R-:W-:Y:S01]  /*e040*/  FSEL R115, R115, -INF , !P6 ;  /* 0xff80000073737808 */ /* 0x008fe20007000000 */
[----:B------:R-:W3:Y:S01]  /*e050*/  MUFU.TANH R31, R27 ;  /* 0x0000001b001f7308 */ /* 0x000ee20000002400 */
[----:B------:R-:W-:Y:S01]  /*e060*/  FSEL R195, R195, -INF , !P4 ;  /* 0xff800000c3c37808 */ /* 0x000fe20006000000 */
[----:B------:R-:W-:Y:S01]  /*e070*/  FMUL.FTZ R25, R25, c[0x0][0x2ec] ;  /* 0x0000bb0019197a20 */ /* 0x000fe20000410000 */
[----:B----4-:R-:W-:Y:S01]  /*e080*/  FSEL R143, R143, -INF , !P5 ;  /* 0xff8000008f8f7808 */ /* 0x010fe20006800000 */
[----:B------:R-:W-:Y:S01]  /*e090*/  FMUL.FTZ R26, R26, c[0x0][0x2ec] ;  /* 0x0000bb001a1a7a20 */ /* 0x000fe20000410000 */
[----:B-----5:R-:W-:Y:S01]  /*e0a0*/  FSEL R149, R149, -INF , !P1 ;  /* 0xff80000095957808 */ /* 0x020fe20004800000 */
[----:B------:R-:W-:Y:S01]  /*e0b0*/  FMUL.FTZ R12, R12, c[0x0][0x2ec] ;  /* 0x0000bb000c0c7a20 */ /* 0x000fe20000410000 */
[----:B------:R-:W-:Y:S01]  /*e0c0*/  FSEL R145, R145, -INF , !P2 ;  /* 0xff80000091917808 */ /* 0x000fe20005000000 */
[----:B------:R-:W4:Y:S01]  /*e0d0*/  MUFU.TANH R20, R79 ;  /* 0x0000004f00147308 */ /* 0x000f220000002400 */
[-C--:B------:R-:W-:Y:S01]  /*e0e0*/  ISETP.GE.AND P4, PT, R32, R103.reuse, PT ;  /* 0x000000672000720c */ /* 0x080fe20003f86270 */
[----:B------:R-:W-:Y:S01]  /*e0f0*/  FMUL.FTZ R13, R13, c[0x0][0x2ec] ;  /* 0x0000bb000d0d7a20 */ /* 0x000fe20000410000 */
[----:B------:R-:W-:Y:S01]  /*e100*/  ISETP.GE.AND P6, PT, R30, R103, PT ;  /* 0x000000671e00720c */ /* 0x000fe20003fc6270 */
[----:B------:R-:W-:Y:S01]  /*e110*/  FMUL.FTZ R14, R14, c[0x0][0x2ec] ;  /* 0x0000bb000e0e7a20 */ /* 0x000fe20000410000 */
[----:B------:R-:W-:Y:S01]  /*e120*/  ISETP.GE.AND P1, PT, R30, R105, PT ;  /* 0x000000691e00720c */ /* 0x000fe20003f26270 */
[----:B------:R-:W-:Y:S01]  /*e130*/  FMUL.FTZ R15, R15, c[0x0][0x2ec] ;  /* 0x0000bb000f0f7a20 */ /* 0x000fe20000410000 */
[C---:B------:R-:W-:Y:S01]  /*e140*/  ISETP.GE.AND P5, PT, R22.reuse, R103, PT ;  /* 0x000000671600720c */ /* 0x040fe20003fa6270 */
[----:B------:R-:W5:Y:S01]  /*e150*/  MUFU.TANH R41, R41 ;  /* 0x0000002900297308 */ /* 0x000f620000002400 */
[----:B------:R-:W-:-:S02]  /*e160*/  ISETP.GE.AND P2, PT, R22, R105, PT ;  /* 0x000000691600720c */ /* 0x000fc40003f46270 */
[C---:B------:R-:W-:Y:S02]  /*e170*/  IADD3 R22, R6.reuse, 0x51, RZ ;  /* 0x0000005106167810 */ /* 0x040fe40007ffe0ff */
[----:B------:R-:W-:Y:S02]  /*e180*/  IADD3 R8, R6, 0x58, RZ ;  /* 0x0000005806087810 */ /* 0x000fe40007ffe0ff */
[----:B------:R-:W-:Y:S01]  /*e190*/  FSEL R155, R155, -INF , !P4 ;  /* 0xff8000009b9b7808 */ /* 0x000fe20006000000 */
[----:B------:R-:W1:Y:S01]  /*e1a0*/  MUFU.TANH R40, R24 ;  /* 0x0000001800287308 */ /* 0x000e620000002400 */
[----:B------:R-:W-:Y:S02]  /*e1b0*/  FSEL R147, R147, -INF , !P0 ;  /* 0xff80000093937808 */ /* 0x000fe40004000000 */
[----:B------:R-:W-:Y:S02]  /*e1c0*/  FSEL R151, R151, -INF , !P6 ;  /* 0xff80000097977808 */ /* 0x000fe40007000000 */
[----:B------:R-:W-:-:S02]  /*e1d0*/  FSEL R139, R139, -INF , !P1 ;  /* 0xff8000008b8b7808 */ /* 0x000fc40004800000 */
[C---:B------:R-:W-:Y:S01]  /*e1e0*/  ISETP.GE.AND P4, PT, R22.reuse, R103, PT ;  /* 0x000000671600720c */ /* 0x040fe20003f86270 */
[----:B------:R-:W1:Y:S01]  /*e1f0*/  MUFU.TANH R63, R63 ;  /* 0x0000003f003f7308 */ /* 0x000e620000002400 */
[----:B------:R-:W-:Y:S02]  /*e200*/  ISETP.GE.AND P0, PT, R22, R105, PT ;  /* 0x000000691600720c */ /* 0x000fe40003f06270 */
[C---:B------:R-:W-:Y:S02]  /*e210*/  ISETP.GE.AND P6, PT, R8.reuse, R103, PT ;  /* 0x000000670800720c */ /* 0x040fe40003fc6270 */
[----:B------:R-:W-:Y:S02]  /*e220*/  ISETP.GE.AND P1, PT, R8, R105, PT ;  /* 0x000000690800720c */ /* 0x000fe40003f26270 */
[C---:B------:R-:W-:Y:S01]  /*e230*/  IADD3 R22, R6.reuse, 0x59, RZ ;  /* 0x0000005906167810 */ /* 0x040fe20007ffe0ff */
[----:B------:R-:W1:Y:S01]  /*e240*/  MUFU.TANH R43, R43 ;  /* 0x0000002b002b7308 */ /* 0x000e620000002400 */
[----:B------:R-:W-:-:S02]  /*e250*/  IADD3 R8, R6, 0x60, RZ ;  /* 0x0000006006087810 */ /* 0x000fc40007ffe0ff */
[----:B------:R-:W-:Y:S02]  /*e260*/  FSEL R153, R153, -INF , !P3 ;  /* 0xff80000099997808 */ /* 0x000fe40005800000 */
[----:B------:R-:W-:Y:S02]  /*e270*/  FSEL R133, R133, -INF , !P5 ;  /* 0xff80000085857808 */ /* 0x000fe40006800000 */
[----:B------:R-:W-:Y:S01]  /*e280*/  FSEL R131, R131, -INF , !P4 ;  /* 0xff80000083837808 */ /* 0x000fe20006000000 */
[----:B------:R-:W-:Y:S01]  /*e290*/  MUFU.TANH R39, R25 ;  /* 0x0000001900277308 */ /* 0x000fe20000002400 */
[----:B------:R-:W-:Y:S02]  /*e2a0*/  FSEL R23, R36, -INF , !P0 ;  /* 0xff80000024177808 */ /* 0x000fe40004000000 */
[C---:B------:R-:W-:Y:S02]  /*e2b0*/  ISETP.GE.AND P5, PT, R22.reuse, R103, PT ;  /* 0x000000671600720c */ /* 0x040fe40003fa6270 */
[----:B------:R-:W-:-:S02]  /*e2c0*/  ISETP.GE.AND P3, PT, R22, R105, PT ;  /* 0x000000691600720c */ /* 0x000fc40003f66270 */
[C---:B------:R-:W-:Y:S01]  /*e2d0*/  ISETP.GE.AND P4, PT, R8.reuse, R103, PT ;  /* 0x000000670800720c */ /* 0x040fe20003f86270 */
[----:B------:R-:W1:Y:S01]  /*e2e0*/  MUFU.TANH R33, R26 ;  /* 0x0000001a00217308 */ /* 0x000e620000002400 */
[----:B------:R-:W-:Y:S02]  /*e2f0*/  ISETP.GE.AND P0, PT, R8, R105, PT ;  /* 0x000000690800720c */ /* 0x000fe40003f06270 */
[----:B------:R-:W-:Y:S02]  /*e300*/  IADD3 R8, R6, 0x68, RZ ;  /* 0x0000006806087810 */ /* 0x000fe40007ffe0ff */
[----:B------:R-:W-:Y:S02]  /*e310*/  FSEL R135, R135, -INF , !P5 ;  /* 0xff80000087877808 */ /* 0x000fe40006800000 */
[----:B------:R-:W-:Y:S01]  /*e320*/  FSEL R113, R113, -INF , !P3 ;  /* 0xff80000071717808 */ /* 0x000fe20005800000 */
[----:B------:R-:W2:Y:S01]  /*e330*/  MUFU.TANH R38, R12 ;  /* 0x0000000c00267308 */ /* 0x000ea20000002400 */
[----:B------:R-:W-:-:S02]  /*e340*/  ISETP.GE.AND P5, PT, R8, R103, PT ;  /* 0x000000670800720c */ /* 0x000fc40003fa6270 */
[----:B------:R-:W-:Y:S02]  /*e350*/  ISETP.GE.AND P3, PT, R8, R105, PT ;  /* 0x000000690800720c */ /* 0x000fe40003f66270 */
[C---:B------:R-:W-:Y:S02]  /*e360*/  IADD3 R8, R6.reuse, 0x70, RZ ;  /* 0x0000007006087810 */ /* 0x040fe40007ffe0ff */
[----:B------:R-:W-:Y:S01]  /*e370*/  IADD3 R10, R6, 0x61, RZ ;  /* 0x00000061060a7810 */ /* 0x000fe20007ffe0ff */
[----:B------:R-:W-:Y:S01]  /*e380*/  MUFU.TANH R37, R13 ;  /* 0x0000000d00257308 */ /* 0x000fe20000002400 */
[----:B------:R-:W-:Y:S02]  /*e390*/  FSEL R55, R55, -INF , !P0 ;  /* 0xff80000037377808 */ /* 0x000fe40004000000 */
[----:B-1----:R-:W-:Y:S02]  /*e3a0*/  FSEL R129, R129, -INF , !P2 ;  /* 0xff80000081817808 */ /* 0x002fe40005000000 */
[----:B------:R-:W-:-:S02]  /*e3b0*/  FSEL R137, R137, -INF , !P6 ;  /* 0xff80000089897808 */ /* 0x000fc40007000000 */
[-C--:B------:R-:W-:Y:S01]  /*e3c0*/  ISETP.GE.AND P0, PT, R8, R103.reuse, PT ;  /* 0x000000670800720c */ /* 0x080fe20003f06270 */
[----:B------:R-:W1:Y:S01]  /*e3d0*/  MUFU.TANH R25, R14 ;  /* 0x0000000e00197308 */ /* 0x000e620000002400 */
[C---:B------:R-:W-:Y:S02]  /*e3e0*/  ISETP.GE.AND P6, PT, R10.reuse, R103, PT ;  /* 0x000000670a00720c */ /* 0x040fe40003fc6270 */
[----:B------:R-:W-:Y:S02]  /*e3f0*/  ISETP.GE.AND P2, PT, R10, R105, PT ;  /* 0x000000690a00720c */ /* 0x000fe40003f46270 */
[----:B------:R-:W-:Y:S02]  /*e400*/  IADD3 R10, R6, 0x69, RZ ;  /* 0x00000069060a7810 */ /* 0x000fe40007ffe0ff */
[----:B------:R-:W-:Y:S01]  /*e410*/  FSEL R21, R28, -INF , !P1 ;  /* 0xff8000001c157808 */ /* 0x000fe20004800000 */
[----:B------:R-:W1:Y:S01]  /*e420*/  MUFU.TANH R24, R15 ;  /* 0x0000000f00187308 */ /* 0x000e620000002400 */
[----:B--2---:R-:W-:-:S02]  /*e430*/  FSEL R65, R65, -INF , !P4 ;  /* 0xff80000041417808 */ /* 0x004fc40006000000 */
[C---:B------:R-:W-:Y:S02]  /*e440*/  ISETP.GE.AND P4, PT, R10.reuse, R103, PT ;  /* 0x000000670a00720c */ /* 0x040fe40003f86270 */
[-C--:B------:R-:W-:Y:S02]  /*e450*/  ISETP.GE.AND P1, PT, R10, R105.reuse, PT ;  /* 0x000000690a00720c */ /* 0x080fe40003f26270 */
[----:B------:R-:W-:Y:S02]  /*e460*/  IADD3 R10, R6, 0x71, RZ ;  /* 0x00000071060a7810 */ /* 0x000fe40007ffe0ff */
[----:B------:R-:W-:Y:S02]  /*e470*/  LOP3.LUT R178, R178, 0xfffffffe, RZ, 0xc0, !PT ;  /* 0xfffffffeb2b27812 */ /* 0x000fe400078ec0ff */
[----:B------:R-:W-:Y:S02]  /*e480*/  FSEL R61, R61, -INF , !P5 ;  /* 0xff8000003d3d7808 */ /* 0x000fe40006800000 */
[----:B------:R-:W-:-:S02]  /*e490*/  ISETP.GE.AND P5, PT, R10, R105, PT ;  /* 0x000000690a00720c */ /* 0x000fc40003fa6270 */
[----:B------:R-:W-:Y:S02]  /*e4a0*/  @P0 LOP3.LUT R178, R178, 0x1, RZ, 0xfc, !PT ;  /* 0x00000001b2b20812 */ /* 0x000fe400078efcff */
[----:B---3--:R-:W-:Y:S02]  /*e4b0*/  FSEL R31, R31, -INF , !P5 ;  /* 0xff8000001f1f7808 */ /* 0x008fe40006800000 */
[----:B------:R-:W-:Y:S02]  /*e4c0*/  FSEL R57, R57, -INF , !P4 ;  /* 0xff80000039397808 */ /* 0x000fe40006000000 */
[----:B------:R-:W-:Y:S01]  /*e4d0*/  ISETP.GT.AND P5, PT, R184, R171, PT ;  /* 0x000000abb800720c */ /* 0x000fe20003fa4270 */
[----:B------:R-:W-:Y:S01]  /*e4e0*/  BAR.SYNC.DEFER_BLOCKING 0x0 ;  /* 0x0000000000007b1d */ /* 0x000fe20000010000 */
[----:B------:R-:W-:Y:S02]  /*e4f0*/  LOP3.LUT P4, RZ, R178, 0x1, RZ, 0xc0, !PT ;  /* 0x00000001b2ff7812 */ /* 0x000fe4000788c0ff */
[----:B----4-:R-:W-:-:S02]  /*e500*/  FSEL R45, R20, -INF , !P2 ;  /* 0xff800000142d7808 */ /* 0x010fc40005000000 */
[----:B------:R-:W-:Y:S02]  /*e510*/  ISETP.GE.AND P0, PT, R8, R105, PT ;  /* 0x000000690800720c */ /* 0x000fe40003f06270 */
[----:B-----5:R-:W-:Y:S02]  /*e520*/  FSEL R41, R41, -INF , !P1 ;  /* 0xff80000029297808 */ /* 0x020fe40004800000 */
[----:B------:R-:W-:Y:S02]  /*e530*/  FSEL R40, R40, -INF , !P4 ;  /* 0xff80000028287808 */ /* 0x000fe40006000000 */
[----:B------:R-:W-:Y:S02]  /*e540*/  IADD3 R8, R6, 0x78, RZ ;  /* 0x0000007806087810 */ /* 0x000fe40007ffe0ff */
[-C--:B------:R-:W-:Y:S02]  /*e550*/  ISETP.GE.AND P2, PT, R10, R103.reuse, PT ;  /* 0x000000670a00720c */ /* 0x080fe40003f46270 */
[----:B------:R-:W-:-:S02]  /*e560*/  ISETP.GE.AND P4, PT, R6, R103, PT ;  /* 0x000000670600720c */ /* 0x000fc40003f86270 */
[C---:B------:R-:W-:Y:S02]  /*e570*/  ISETP.GE.AND P1, PT, R6.reuse, R105, PT ;  /* 0x000000690600720c */ /* 0x040fe40003f26270 */
        /* <DEDUP_REMOVED lines=9> */
[----:B------:R-:W-:Y:S02]  /*e610*/  LOP3.LUT R178, R178, 0xfffffffe, RZ, 0xc0, !PT ;  /* 0xfffffffeb2b27812 */ /* 0x000fe400078ec0ff */
[----:B------:R-:W-:-:S02]  /*e620*/  FSEL R38, R38, -INF , !P6 ;  /* 0xff80000026267808 */ /* 0x000fc40007000000 */
[----:B------:R-:W-:Y:S02]  /*e630*/  @P5 LOP3.LUT R178, R178, 0x1, RZ, 0xfc, !PT ;  /* 0x00000001b2b25812 */ /* 0x000fe400078efcff */
[----:B------:R-:W-:Y:S02]  /*e640*/  IADD3 R104, R166, 0x3800, RZ ;  /* 0x00003800a6687810 */ /* 0x000fe40007ffe0ff */
[----:B-1----:R-:W-:Y:S02]  /*e650*/  FSEL R25, R25, -INF , !P3 ;  /* 0xff80000019197808 */ /* 0x002fe40005800000 */
        /* <DEDUP_REMOVED lines=64> */
.L_x_6084:
[----:B------:R-:W-:-:S05]  /*ea60*/  IMAD.MOV.U32 R10, RZ, RZ, c[0x0][0x198] ;  /* 0x00006600ff0a7624 */ /* 0x000fca00078e00ff */
[----:B------:R-:W-:-:S04]  /*ea70*/  LEA R10, -R10, RZ, 0x7 ;  /* 0x000000ff0a0a7211 */ /* 0x000fc800078e39ff */
[----:B------:R-:W-:Y:S02]  /*ea80*/  SHF.R.S32.HI R13, RZ, 0x1f, R10 ;  /* 0x0000001fff0d7819 */ /* 0x000fe4000001140a */
.L_x_6085:
        /* <DEDUP_REMOVED lines=99> */
.L_x_6087:
[----:B------:R-:W-:Y:S05]  /*f0c0*/  BSYNC B0 ;  /* 0x0000000000007941 */ /* 0x000fea0003800000 */
.L_x_6086:
[----:B------:R-:W0:Y:S01]  /*f0d0*/  LDGDEPBAR ;  /* 0x00000000000079af */ /* 0x000e220000000000 */
[----:B------:R-:W-:-:S04]  /*f0e0*/  LEA R182, P0, R10, R182, 0x1 ;  /* 0x000000b60ab67211 */ /* 0x000fc800078008ff */
[----:B------:R-:W-:Y:S02]  /*f0f0*/  LEA.HI.X R183, R10, R183, R13, 0x1, P0 ;  /* 0x000000b70ab77211 */ /* 0x000fe400000f0c0d */
.L_x_6083:
        /* <DEDUP_REMOVED lines=52> */
[----:B-1----:R-:W-:Y:S02]  /*f440*/  FMNMX.FTZ R9, R57, R6, !PT ;  /* 0x0000000639097209 */ /* 0x002fe40007810000 */
        /* <DEDUP_REMOVED lines=11> */
[-C--:B------:R-:W-:Y:S01]  /*f500*/  IADD3 R162, R3, R164.reuse, RZ ;  /* 0x000000a403a27210 */ /* 0x080fe20007ffe0ff */
[----:B------:R-:W2:Y:S01]  /*f510*/  SHFL.BFLY PT, R9, R8, 0x2, 0x1f ;  /* 0x0c401f0008097f89 */ /* 0x000ea200000e0000 */
[----:B------:R-:W-:-:S03]  /*f520*/  IADD3 R161, R5, R164, RZ ;  /* 0x000000a405a17210 */ /* 0x000fc60007ffe0ff */
[----:B------:R-:W-:Y:S01]  /*f530*/  LDSM.16.MT88.4 R12, [R162+0x6800] ;  /* 0x00680000a20c783b */ /* 0x000fe20000004200 */
        /* <DEDUP_REMOVED lines=25> */
[--C-:B------:R-:W-:Y:S02]  /*f6d0*/  FFMA.FTZ R46, R85, c[0x0][0x23c], -R26.reuse ;  /* 0x00008f00552e7a23 */ /* 0x100fe4000001081a */
[----:B------:R-:W2:Y:S01]  /*f6e0*/  LDSM.16.MT88.4 R84, [R162+0x6000] ;  /* 0x00600000a254783b */ /* 0x000ea20000004200 */
[--C-:B------:R-:W-:Y:S02]  /*f6f0*/  FFMA.FTZ R51, R50, c[0x0][0x23c], -R26.reuse ;  /* 0x00008f0032337a23 */ /* 0x100fe4000001081a */
[--C-:B------:R-:W-:Y:S02]  /*f700*/  FFMA.FTZ R49, R91, c[0x0][0x23c], -R26.reuse ;  /* 0x00008f005b317a23 */ /* 0x100fe4000001081a */
[----:B------:R-:W-:Y:S01]  /*f710*/  FFMA.FTZ R34, R7, c[0x0][0x23c], -R26 ;  /* 0x00008f0007227a23 */ /* 0x000fe2000001081a */
[----:B------:R-:W-:Y:S01]  /*f720*/  MUFU.EX2 R47, R47 ;  /* 0x0000002f002f7308 */ /* 0x000fe20000000800 */
[----:B------:R-:W3:Y:S01]  /*f730*/  LDSM.16.MT88.4 R4, [R160+0x6000] ;  /* 0x00600000a004783b */ /* 0x000ee20000004200 */
[----:B------:R-:W-:-:S02]  /*f740*/  FFMA.FTZ R32, R97, c[0x0][0x23c], -R44 ;  /* 0x00008f0061207a23 */ /* 0x000fc4000001082c */
[----:B------:R-:W-:Y:S02]  /*f750*/  FFMA.FTZ R27, R89, c[0x0][0x23c], -R44 ;  /* 0x00008f00591b7a23 */ /* 0x000fe4000001082c */
[--C-:B------:R-:W-:Y:S01]  /*f760*/  FFMA.FTZ R36, R83, c[0x0][0x23c], -R26.reuse ;  /* 0x00008f0053247a23 */ /* 0x100fe2000001081a */
[----:B-1----:R-:W-:Y:S01]  /*f770*/  F2FP.PACK_AB R68, R52, R53 ;  /* 0x000000353444723e */ /* 0x002fe200000000ff */
        /* <DEDUP_REMOVED lines=40> */
[----:B------:R-:W-:Y:S01]  /*fa00*/  FFMA.FTZ R118, R131, c[0x0][0x23c], -R44 ;  /* 0x00008f0083767a23 */ /* 0x000fe2000001082c */
[----:B------:R-:W-:Y:S01]  /*fa10*/  HMMA.16816.F32 R84, R68, R86, RZ ;  /* 0x000000564454723c */ /* 0x000fe200000018ff */
[--C-:B------:R-:W-:Y:S01]  /*fa20*/  FFMA.FTZ R129, R23, c[0x0][0x23c], -R26.reuse ;  /* 0x00008f0017817a23 */ /* 0x100fe2000001081a */
[----:B------:R-:W-:Y:S01]  /*fa30*/  MUFU.EX2 R27, R27 ;  /* 0x0000001b001b7308 */ /* 0x000fe20000000800 */
[----:B------:R-:W-:-:S02]  /*fa40*/  FFMA.FTZ R126, R21, c[0x0][0x23c], -R26 ;  /* 0x00008f00157e7a23 */ /* 0x000fc4000001081a */
[--C-:B------:R-:W-:Y:S01]  /*fa50*/  FFMA.FTZ R133, R133, c[0x0][0x23c], -R44.reuse ;  /* 0x00008f0085857a23 */ /* 0x100fe2000001082c */
[----:B------:R-:W-:Y:S01]  /*fa60*/  LDSM.16.MT88.4 R20, [R164+0x8800] ;  /* 0x00880000a414783b */ /* 0x000fe20000004200 */
        /* <DEDUP_REMOVED lines=21> */
[----:B------:R-:W4:Y:S01]  /*fbc0*/  MUFU.EX2 R3, R3 ;  /* 0x0000000300037308 */ /* 0x000f220000000800 */
[----:B------:R-:W-:-:S02]  /*fbd0*/  FFMA.FTZ R40, R39, c[0x0][0x23c], -R44 ;  /* 0x00008f0027287a23 */ /* 0x000fc4000001082c */
[--C-:B------:R-:W-:Y:S02]  /*fbe0*/  FFMA.FTZ R39, R38, c[0x0][0x23c], -R44.reuse ;  /* 0x00008f0026277a23 */ /* 0x100fe4000001082c */
[----:B------:R-:W-:Y:S01]  /*fbf0*/  FFMA.FTZ R190, R37, c[0x0][0x23c], -R44 ;  /* 0x00008f0025be7a23 */ /* 0x000fe2000001082c */
[C---:B---3--:R-:W-:Y:S01]  /*fc00*/  HMMA.16816.F32 R72, R68.reuse, R4, RZ ;  /* 0x000000044448723c */ /* 0x048fe200000018ff */
        /* <DEDUP_REMOVED lines=182> */
[C---:B------:R-:W-:Y:S01]  /*10770*/  F2FP.PACK_AB R4, R37.reuse, R38 ;  /* 0x000000262504723e */ /* 0x040fe200000000ff */
        /* <DEDUP_REMOVED lines=103> */
.L_x_6089:
[----:B------:R-:W-:-:S05]  /*10df0*/  IMAD.MOV.U32 R4, RZ, RZ, c[0x0][0x1a0] ;  /* 0x00006800ff047624 */ /* 0x000fca00078e00ff */
[----:B------:R-:W-:-:S04]  /*10e00*/  LEA R4, -R4, RZ, 0x7 ;  /* 0x000000ff04047211 */ /* 0x000fc800078e39ff */
[----:B------:R-:W-:Y:S02]  /*10e10*/  SHF.R.S32.HI R3, RZ, 0x1f, R4 ;  /* 0x0000001fff037819 */ /* 0x000fe40000011404 */
.L_x_6090:
[----:B------:R-:W-:Y:S02]  /*10e20*/  ISETP.GE.AND P0, PT, R100, c[0x0][0x220], PT ;  /* 0x0000880064007a0c */ /* 0x000fe40003f06270 */
[----:B------:R-:W-:Y:S02]  /*10e30*/  LEA R140, P1, R4, R140, 0x1 ;  /* 0x0000008c048c7211 */ /* 0x000fe400078208ff */
[----:B------:R-:W-:Y:S02]  /*10e40*/  LOP3.LUT R178, R178, 0xfffffffe, RZ, 0xc0, !PT ;  /* 0xfffffffeb2b27812 */ /* 0x000fe400078ec0ff */
[----:B------:R-:W-:-:S07]  /*10e50*/  LEA.HI.X R141, R4, R141, R3, 0x1, P1 ;  /* 0x0000008d048d7211 */ /* 0x000fce00008f0c03 */
[----:B------:R-:W-:Y:S01]  /*10e60*/  @!P0 IMAD.MOV.U32 R13, RZ, RZ, c[0x0][0x1a0] ;  /* 0x00006800ff0d8624 */ /* 0x000fe200078e00ff */
[----:B------:R-:W-:Y:S01]  /*10e70*/  @!P0 IADD3 R9, P4, P3, R4, R122, R173 ;  /* 0x0000007a04098210 */ /* 0x000fe20007b9e0ad */
[----:B------:R-:W-:Y:S01]  /*10e80*/  @!P0 IMAD.MOV.U32 R20, RZ, RZ, c[0x0][0x1a0] ;  /* 0x00006800ff148624 */ /* 0x000fe200078e00ff */
[----:B------:R-:W-:Y:S01]  /*10e90*/  @P0 STS.128 [R179+0x6000], RZ ;  /* 0x006000ffb3000388 */ /* 0x000fe20000000c00 */
[----:B------:R-:W-:Y:S02]  /*10ea0*/  @!P0 IMAD.MOV.U32 R18, RZ, RZ, c[0x0][0x1a0] ;  /* 0x00006800ff128624 */ /* 0x000fe400078e00ff */
[--C-:B------:R-:W-:Y:S01]  /*10eb0*/  @!P0 IMAD.MOV.U32 R120, RZ, RZ, R122.reuse ;  /* 0x000000ffff788224 */ /* 0x100fe200078e007a */
[----:B------:R-:W-:Y:S01]  /*10ec0*/  @!PT LDS RZ, [RZ] ;  /* 0x00000000fffff984 */ /* 0x000fe20000000800 */
[----:B------:R-:W-:Y:S01]  /*10ed0*/  @!PT LDS RZ, [RZ] ;  /* 0x00000000fffff984 */ /* 0x000fe20000000800 */
[----:B------:R-:W-:Y:S01]  /*10ee0*/  @!PT LDS RZ, [RZ] ;  /* 0x00000000fffff984 */ /* 0x000fe20000000800 */
[----:B------:R1:W-:Y:S01]  /*10ef0*/  @!P0 LDGSTS.E.BYPASS.LTC128B.128 [R179+0x6000], [R140.64] ;  /* 0x060000008cb38fae */ /* 0x0003e2000b901d46 */
[----:B------:R-:W-:Y:S02]  /*10f00*/  @!P0 IMAD.MOV.U32 R6, RZ, RZ, R122 ;  /* 0x000000ffff068224 */ /* 0x000fe400078e007a */
[----:B------:R-:W-:Y:S01]  /*10f10*/  @!P0 IMAD.MOV.U32 R7, RZ, RZ, R121 ;  /* 0x000000ffff078224 */ /* 0x000fe200078e0079 */
[----:B------:R-:W-:Y:S01]  /*10f20*/  @P0 STS.128 [R179+0x6800], RZ ;  /* 0x006800ffb3000388 */ /* 0x000fe20000000c00 */
[----:B------:R-:W-:-:S02]  /*10f30*/  @!P0 IMAD.MOV.U32 R15, RZ, RZ, c[0x0][0x1a0] ;  /* 0x00006800ff0f8624 */ /* 0x000fc400078e00ff */
        /* <DEDUP_REMOVED lines=32> */
[----:B------:R-:W-:Y:S01]  /*11140*/  @!P0 IMAD R14, R14, 0x50, RZ ;  /* 0x000000500e0e8824 */ /* 0x000fe200078e02ff */
[----:B------:R-:W-:Y:S01]  /*11150*/  @!P0 IADD3 R11, P3, R4, R20, RZ ;  /* 0x00000014040b8210 */ /* 0x000fe20007f7e0ff */
[C---:B------:R-:W-:Y:S01]  /*11160*/  @!P0 IMAD.X R8, R3.reuse, 0x1, R8, P4 ;  /* 0x0000000103088824 */ /* 0x040fe200020e0608 */
[----:B------:R-:W-:Y:S01]  /*11170*/  @!P0 IADD3.X R12, R3, R23, R12, P1, !PT ;  /* 0x00000017030c8210 */ /* 0x000fe20000ffe40c */
        /* <DEDUP_REMOVED lines=31> */
[----:B------:R-:W-:-:S03]  /*11370*/  P2R R3, PR, RZ, 0x1 ;  /* 0x00000001ff037803 */ /* 0x000fc60000000000 */
        /* <DEDUP_REMOVED lines=17> */
[----:B------:R-:W3:Y:S04]  /*11490*/  LDSM.16.M88.4 R32, [R169+0x4000] ;  /* 0x00400000a920783b */ /* 0x000ee80000000200 */
[----:B------:R-:W-:Y:S04]  /*114a0*/  LDSM.16.M88.4 R64, [R168] ;  /* 0x00000000a840783b */ /* 0x000fe80000000200 */
[----:B----4-:R-:W4:Y:S04]  /*114b0*/  LDSM.16.M88.4 R4, [R163+0x2000] ;  /* 0x00200000a304783b */ /* 0x010f280000000200 */
[----:B------:R-:W4:Y:S04]  /*114c0*/  LDSM.16.M88.4 R56, [R169+0x2800] ;  /* 0x00280000a938783b */ /* 0x000f280000000200 */
[----:B------:R-:W4:Y:S04]  /*114d0*/  LDSM.16.M88.4 R48, [R169+0x3000] ;  /* 0x00300000a930783b */ /* 0x000f280000000200 */
[----:B------:R-:W4:Y:S04]  /*114e0*/  LDSM.16.M88.4 R108, [R163+0x4000] ;  /* 0x00400000a36c783b */ /* 0x000f280000000200 */
[----:B------:R-:W4:Y:S04]  /*114f0*/  LDSM.16.M88.4 R28, [R163+0x2800] ;  /* 0x00280000a31c783b */ /* 0x000f280000000200 */
[----:B-----5:R-:W5:Y:S04]  /*11500*/  LDSM.16.M88.4 R20, [R163+0x3000] ;  /* 0x00300000a314783b */ /* 0x020f680000000200 */
[----:B------:R-:W5:Y:S01]  /*11510*/  LDSM.16.M88.4 R40, [R169+0x3800] ;  /* 0x00380000a928783b */ /* 0x000f620000000200 */
[C---:B-1----:R-:W-:Y:S03]  /*11520*/  HMMA.16816.F32 R12, R112.reuse, R8, RZ ;  /* 0x00000008700c723c */ /* 0x042fe600000018ff */
[----:B--2---:R-:W1:Y:S04]  /*11530*/  LDSM.16.M88.4 R24, [R169+0x4800] ;  /* 0x00480000a918783b */ /* 0x004e680000000200 */
[----:B---3--:R-:W2:Y:S01]  /*11540*/  LDSM.16.M88.4 R16, [R169+0x5000] ;  /* 0x00500000a910783b */ /* 0x008ea20000000200 */
[C---:B------:R-:W-:Y:S03]  /*11550*/  HMMA.16816.F32 R8, R112.reuse, R10, RZ ;  /* 0x0000000a7008723c */ /* 0x040fe600000018ff */
[----:B------:R-:W3:Y:S04]  /*11560*/  LDSM.16.M88.4 R128, [R169+0x5800] ;  /* 0x00580000a980783b */ /* 0x000ee80000000200 */
[----:B------:R-:W1:Y:S01]  /*11570*/  LDSM.16.M88.4 R124, [R163+0x3800] ;  /* 0x00380000a37c783b */ /* 0x000e620000000200 */
[C---:B------:R-:W-:Y:S03]  /*11580*/  HMMA.16816.F32 R36, R112.reuse, R32, RZ ;  /* 0x000000207024723c */ /* 0x040fe600000018ff */
[----:B------:R-:W1:Y:S04]  /*11590*/  LDSM.16.M88.4 R60, [R163+0x4800] ;  /* 0x00480000a33c783b */ /* 0x000e680000000200 */
[----:B------:R-:W1:Y:S01]  /*115a0*/  LDSM.16.M88.4 R120, [R163+0x5000] ;  /* 0x00500000a378783b */ /* 0x000e620000000200 */
[----:B------:R-:W-:Y:S03]  /*115b0*/  HMMA.16816.F32 R32, R112, R34, RZ ;  /* 0x000000227020723c */ /* 0x000fe600000018ff */
[----:B------:R-:W0:Y:S05]  /*115c0*/  LDGDEPBAR ;  /* 0x00000000000079af */ /* 0x000e2a0000000000 */
[C---:B----4-:R-:W-:Y:S08]  /*115d0*/  HMMA.16816.F32 R12, R64.reuse, R4, R12 ;  /* 0x00000004400c723c */ /* 0x050ff0000000180c */
[----:B------:R-:W-:Y:S08]  /*115e0*/  HMMA.16816.F32 R8, R64, R6, R8 ;  /* 0x000000064008723c */ /* 0x000ff00000001808 */
[C---:B------:R-:W-:Y:S08]  /*115f0*/  HMMA.16816.F32 R4, R112.reuse, R56, RZ ;  /* 0x000000387004723c */ /* 0x040ff000000018ff */
[C---:B------:R-:W-:Y:S08]  /*11600*/  HMMA.16816.F32 R52, R112.reuse, R48, RZ ;  /* 0x000000307034723c */ /* 0x040ff000000018ff */
[C---:B------:R-:W-:Y:S08]  /*11610*/  HMMA.16816.F32 R56, R112.reuse, R58, RZ ;  /* 0x0000003a7038723c */ /* 0x040ff000000018ff */
[----:B------:R-:W-:Y:S08]  /*11620*/  HMMA.16816.F32 R48, R112, R50, RZ ;  /* 0x000000327030723c */ /* 0x000ff000000018ff */
[C---:B------:R-:W-:Y:S08]  /*11630*/  HMMA.16816.F32 R36, R64.reuse, R108, R36 ;  /* 0x0000006c4024723c */ /* 0x040ff00000001824 */
[C---:B------:R-:W-:Y:S01]  /*11640*/  HMMA.16816.F32 R32, R64.reuse, R110, R32 ;  /* 0x0000006e4020723c */ /* 0x040fe20000001820 */
[----:B------:R-:W4:Y:S07]  /*11650*/  LDSM.16.M88.4 R108, [R163+0x5800] ;  /* 0x00580000a36c783b */ /* 0x000f2e0000000200 */
[C---:B------:R-:W-:Y:S08]  /*11660*/  HMMA.16816.F32 R4, R64.reuse, R28, R4 ;  /* 0x0000001c4004723c */ /* 0x040ff00000001804 */
[C---:B------:R-:W-:Y:S08]  /*11670*/  HMMA.16816.F32 R56, R64.reuse, R30, R56 ;  /* 0x0000001e4038723c */ /* 0x040ff00000001838 */
[C---:B-----5:R-:W-:Y:S08]  /*11680*/  HMMA.16816.F32 R52, R64.reuse, R20, R52 ;  /* 0x000000144034723c */ /* 0x060ff00000001834 */
[----:B------:R-:W-:Y:S08]  /*11690*/  HMMA.16816.F32 R48, R64, R22, R48 ;  /* 0x000000164030723c */ /* 0x000ff00000001830 */
[C---:B------:R-:W-:Y:S08]  /*116a0*/  HMMA.16816.F32 R44, R112.reuse, R40, RZ ;  /* 0x00000028702c723c */ /* 0x040ff000000018ff */
[C---:B-1----:R-:W-:Y:S08]  /*116b0*/  HMMA.16816.F32 R28, R112.reuse, R24, RZ ;  /* 0x00000018701c723c */ /* 0x042ff000000018ff */
[C---:B--2---:R-:W-:Y:S08]  /*116c0*/  HMMA.16816.F32 R20, R112.reuse, R16, RZ ;  /* 0x000000107014723c */ /* 0x044ff000000018ff */
[C---:B------:R-:W-:Y:S08]  /*116d0*/  HMMA.16816.F32 R40, R112.reuse, R42, RZ ;  /* 0x0000002a7028723c */ /* 0x040ff000000018ff */
[C---:B------:R-:W-:Y:S08]  /*116e0*/  HMMA.16816.F32 R24, R112.reuse, R26, RZ ;  /* 0x0000001a7018723c */ /* 0x040ff000000018ff */
[C---:B------:R-:W-:Y:S08]  /*116f0*/  HMMA.16816.F32 R16, R112.reuse, R18, RZ ;  /* 0x000000127010723c */ /* 0x040ff000000018ff */
[C---:B---3--:R-:W-:Y:S08]  /*11700*/  HMMA.16816.F32 R116, R112.reuse, R128, RZ ;  /* 0x000000807074723c */ /* 0x048ff000000018ff */
[----:B------:R-:W-:Y:S01]  /*11710*/  HMMA.16816.F32 R112, R112, R130, RZ ;  /* 0x000000827070723c */ /* 0x000fe200000018ff */
[----:B------:R-:W-:Y:S07]  /*11720*/  LDSM.16.M88.4 R128, [R159] ;  /* 0x000000009f80783b */ /* 0x000fee0000000200 */
        /* <DEDUP_REMOVED lines=9> */
[C---:B----4-:R-:W-:Y:S08]  /*117c0*/  HMMA.16816.F32 R116, R64.reuse, R108, R116 ;  /* 0x0000006c4074723c */ /* 0x050ff00000001874 */
[----:B------:R-:W-:Y:S01]  /*117d0*/  HMMA.16816.F32 R112, R64, R110, R112 ;  /* 0x0000006e4070723c */ /* 0x000fe20000001870 */
[----:B------:R-:W4:Y:S04]  /*117e0*/  LDSM.16.M88.4 R64, [R157] ;  /* 0x000000009d40783b */ /* 0x000f280000000200 */
[----:B------:R-:W5:Y:S03]  /*117f0*/  LDSM.16.M88.4 R108, [R158] ;  /* 0x000000009e6c783b */ /* 0x000f660000000200 */
[C---:B-1----:R-:W-:Y:S08]  /*11800*/  HMMA.16816.F32 R4, R124.reuse, R128, R4 ;  /* 0x000000807c04723c */ /* 0x042ff00000001804 */
[C---:B------:R-:W-:Y:S01]  /*11810*/  HMMA.16816.F32 R56, R124.reuse, R130, R56 ;  /* 0x000000827c38723c */ /* 0x040fe20000001838 */
[----:B------:R-:W-:Y:S07]  /*11820*/  LDSM.16.M88.4 R128, [R102+0x800] ;  /* 0x000800006680783b */ /* 0x000fee0000000200 */
[C---:B--2---:R-:W-:Y:S08]  /*11830*/  HMMA.16816.F32 R12, R124.reuse, R60, R12 ;  /* 0x0000003c7c0c723c */ /* 0x044ff0000000180c */
[C---:B------:R-:W-:Y:S01]  /*11840*/  HMMA.16816.F32 R8, R124.reuse, R62, R8 ;  /* 0x0000003e7c08723c */ /* 0x040fe20000001808 */
[----:B------:R-:W1:Y:S07]  /*11850*/  LDSM.16.M88.4 R60, [R156] ;  /* 0x000000009c3c783b */ /* 0x000e6e0000000200 */
[C---:B---3--:R-:W-:Y:S08]  /*11860*/  HMMA.16816.F32 R28, R124.reuse, R120, R28 ;  /* 0x000000787c1c723c */ /* 0x048ff0000000181c */
[C---:B----4-:R-:W-:Y:S08]  /*11870*/  HMMA.16816.F32 R44, R124.reuse, R64, R44 ;  /* 0x000000407c2c723c */ /* 0x050ff0000000182c */
[C---:B------:R-:W-:Y:S01]  /*11880*/  HMMA.16816.F32 R40, R124.reuse, R66, R40 ;  /* 0x000000427c28723c */ /* 0x040fe20000001828 */
[----:B------:R-:W2:Y:S07]  /*11890*/  LDSM.16.M88.4 R64, [R106] ;  /* 0x000000006a40783b */ /* 0x000eae0000000200 */
[C---:B-----5:R-:W-:Y:S08]  /*118a0*/  HMMA.16816.F32 R52, R124.reuse, R108, R52 ;  /* 0x0000006c7c34723c */ /* 0x060ff00000001834 */
        /* <DEDUP_REMOVED lines=8> */
[----:B------:R-:W-:Y:S01]  /*11930*/  HMMA.16816.F32 R16, R124, R66, R16 ;  /* 0x000000427c10723c */ /* 0x000fe20000001810 */
[----:B------:R-:W2:Y:S07]  /*11940*/  LDSM.16.M88.4 R64, [R102+0x1000] ;  /* 0x001000006640783b */ /* 0x000eae0000000200 */
[----:B---3--:R-:W-:Y:S08]  /*11950*/  HMMA.16816.F32 R4, R108, R128, R4 ;  /* 0x000000806c04723c */ /* 0x008ff00000001804 */
[----:B----4-:R-:W-:Y:S08]  /*11960*/  HMMA.16816.F32 R116, R124, R120, R116 ;  /* 0x000000787c74723c */ /* 0x010ff00000001874 */
[C---:B------:R-:W-:Y:S08]  /*11970*/  HMMA.16816.F32 R56, R108.reuse, R130, R56 ;  /* 0x000000826c38723c */ /* 0x040ff00000001838 */
[----:B------:R-:W-:Y:S01]  /*11980*/  FMUL.FTZ R4, R4, c[0x0][0x2ec] ;  /* 0x0000bb0004047a20 */ /* 0x000fe20000410000 */
[----:B-1----:R-:W-:Y:S01]  /*11990*/  HMMA.16816.F32 R12, R108, R60, R12 ;  /* 0x0000003c6c0c723c */ /* 0x002fe2000000180c */
[----:B------:R-:W-:-:S02]  /*119a0*/  FMUL.FTZ R5, R5, c[0x0][0x2ec] ;  /* 0x0000bb0005057a20 */ /* 0x000fc40000410000 */
[----:B------:R-:W-:Y:S01]  /*119b0*/  FMUL.FTZ R6, R6, c[0x0][0x2ec] ;  /* 0x0000bb0006067a20 */ /* 0x000fe20000410000 */
[----:B------:R-:W-:Y:S01]  /*119c0*/  MUFU.TANH R120, R4 ;  /* 0x0000000400787308 */ /* 0x000fe20000002400 */
[----:B------:R-:W-:-:S03]  /*119d0*/  FMUL.FTZ R7, R7, c[0x0][0x2ec] ;  /* 0x0000bb0007077a20 */ /* 0x000fc60000410000 */
[C---:B--2---:R-:W-:Y:S04]  /*119e0*/  HMMA.16816.F32 R48, R108.reuse, R66, R48 ;  /* 0x000000426c30723c */ /* 0x044fe80000001830 */
[----:B------:R-:W-:Y:S03]  /*119f0*/  MUFU.TANH R66, R5 ;  /* 0x0000000500427308 */ /* 0x000fe60000002400 */
[----:B------:R-:W-:Y:S01]  /*11a00*/  FMUL.FTZ R58, R58, c[0x0][0x2ec] ;  /* 0x0000bb003a3a7a20 */ /* 0x000fe20000410000 */
[----:B------:R-:W-:Y:S01]  /*11a10*/  HMMA.16816.F32 R8, R108, R62, R8 ;  /* 0x0000003e6c08723c */ /* 0x000fe20000001808 */
[----:B------:R-:W1:Y:S01]  /*11a20*/  LDSM.16.M88.4 R60, [R102+0x1800] ;  /* 0x00180000663c783b */ /* 0x000e620000000200 */
[----:B------:R-:W-:-:S02]  /*11a30*/  FMUL.FTZ R56, R56, c[0x0][0x2ec] ;  /* 0x0000bb0038387a20 */ /* 0x000fc40000410000 */
[----:B------:R-:W-:Y:S01]  /*11a40*/  MUFU.TANH R121, R6 ;  /* 0x0000000600797308 */ /* 0x000fe20000002400 */
[----:B------:R-:W-:Y:S02]  /*11a50*/  FMUL.FTZ R57, R57, c[0x0][0x2ec] ;  /* 0x0000bb0039397a20 */ /* 0x000fe40000410000 */
[----:B------:R-:W-:Y:S01]  /*11a60*/  FMUL.FTZ R59, R59, c[0x0][0x2ec] ;  /* 0x0000bb003b3b7a20 */ /* 0x000fe20000410000 */
[----:B------:R-:W-:Y:S01]  /*11a70*/  HMMA.16816.F32 R52, R108, R64, R52 ;  /* 0x000000406c34723c */ /* 0x000fe20000001834 */
[----:B------:R-:W-:-:S03]  /*11a80*/  FMUL.FTZ R12, R12, c[0x0][0x2ec] ;  /* 0x0000bb000c0c7a20 */ /* 0x000fc60000410000 */
[----:B------:R2:W-:Y:S04]  /*11a90*/  MUFU.TANH R67, R7 ;  /* 0x0000000700437308 */ /* 0x0005e80000002400 */
[----:B------:R-:W-:Y:S01]  /*11aa0*/  HMMA.16816.F32 R112, R124, R122, R112 ;  /* 0x0000007a7c70723c */ /* 0x000fe20000001870 */
[----:B------:R-:W-:Y:S02]  /*11ab0*/  FMUL.FTZ R48, R48, c[0x0][0x2ec] ;  /* 0x0000bb0030307a20 */ /* 0x000fe40000410000 */
[----:B------:R-:W-:Y:S01]  /*11ac0*/  FMUL.FTZ R50, R50, c[0x0][0x2ec] ;  /* 0x0000bb0032327a20 */ /* 0x000fe20000410000 */
[----:B------:R-:W-:Y:S01]  /*11ad0*/  MUFU.TANH R58, R58 ;  /* 0x0000003a003a7308 */ /* 0x000fe20000002400 */
[----:B------:R-:W-:Y:S02]  /*11ae0*/  FMUL.FTZ R49, R49, c[0x0][0x2ec] ;  /* 0x0000bb0031317a20 */ /* 0x000fe40000410000 */
[----:B------:R-:W-:-:S02]  /*11af0*/  FMUL.FTZ R51, R51, c[0x0][0x2ec] ;  /* 0x0000bb0033337a20 */ /* 0x000fc40000410000 */
[----:B------:R-:W-:Y:S02]  /*11b00*/  FMUL.FTZ R8, R8, c[0x0][0x2ec] ;  /* 0x0000bb0008087a20 */ /* 0x000fe40000410000 */
[----:B------:R-:W-:Y:S01]  /*11b10*/  FMUL.FTZ R9, R9, c[0x0][0x2ec] ;  /* 0x0000bb0009097a20 */ /* 0x000fe20000410000 */
[----:B--2---:R-:W2:Y:S01]  /*11b20*/  LDSM.16.M88.4 R4, [R102+0x2000] ;  /* 0x002000006604783b */ /* 0x004ea20000000200 */
[----:B------:R-:W-:Y:S01]  /*11b30*/  FMUL.FTZ R10, R10, c[0x0][0x2ec] ;  /* 0x0000bb000a0a7a20 */ /* 0x000fe20000410000 */
[----:B------:R-:W3:Y:S01]  /*11b40*/  MUFU.TANH R64, R8 ;  /* 0x0000000800407308 */ /* 0x000ee20000002400 */
[----:B------:R-:W-:Y:S02]  /*11b50*/  FMUL.FTZ R11, R11, c[0x0][0x2ec] ;  /* 0x0000bb000b0b7a20 */ /* 0x000fe40000410000 */
[----:B------:R-:W-:Y:S02]  /*11b60*/  FMUL.FTZ R52, R52, c[0x0][0x2ec] ;  /* 0x0000bb0034347a20 */ /* 0x000fe40000410000 */
[----:B------:R-:W-:-:S02]  /*11b70*/  FMUL.FTZ R54, R54, c[0x0][0x2ec] ;  /* 0x0000bb0036367a20 */ /* 0x000fc40000410000 */
[----:B------:R-:W-:Y:S01]  /*11b80*/  FMUL.FTZ R53, R53, c[0x0][0x2ec] ;  /* 0x0000bb0035357a20 */ /* 0x000fe20000410000 */
[----:B------:R-:W-:Y:S01]  /*11b90*/  MUFU.TANH R65, R10 ;  /* 0x0000000a00417308 */ /* 0x000fe20000002400 */
[----:B------:R-:W-:Y:S01]  /*11ba0*/  FMUL.FTZ R55, R55, c[0x0][0x2ec] ;  /* 0x0000bb0037377a20 */ /* 0x000fe20000410000 */
[C---:B-1----:R-:W-:Y:S06]  /*11bb0*/  HMMA.16816.F32 R44, R108.reuse, R60, R44 ;  /* 0x0000003c6c2c723c */ /* 0x042fec000000182c */
[----:B------:R-:W-:Y:S01]  /*11bc0*/  MUFU.TANH R61, R11 ;  /* 0x0000000b003d7308 */ /* 0x000fe20000002400 */
[----:B------:R-:W-:Y:S01]  /*11bd0*/  FMUL.FTZ R60, R13, c[0x0][0x2ec] ;  /* 0x0000bb000d3c7a20 */ /* 0x000fe20000410000 */
[----:B------:R-:W-:Y:S01]  /*11be0*/  HMMA.16816.F32 R40, R108, R62, R40 ;  /* 0x0000003e6c28723c */ /* 0x000fe20000001828 */
[----:B------:R-:W-:-:S02]  /*11bf0*/  FMUL.FTZ R13, R14, c[0x0][0x2ec] ;  /* 0x0000bb000e0d7a20 */ /* 0x000fc40000410000 */
[----:B------:R-:W-:-:S03]  /*11c00*/  FMUL.FTZ R14, R15, c[0x0][0x2ec] ;  /* 0x0000bb000f0e7a20 */ /* 0x000fc60000410000 */
[----:B------:R1:W-:Y:S08]  /*11c10*/  MUFU.TANH R15, R9 ;  /* 0x00000009000f7308 */ /* 0x0003f00000002400 */
[----:B------:R-:W4:Y:S02]  /*11c20*/  MUFU.TANH R220, R52 ;  /* 0x0000003400dc7308 */ /* 0x000f240000002400 */
[----:B------:R-:W-:-:S02]  /*11c30*/  FMUL.FTZ R46, R46, c[0x0][0x2ec] ;  /* 0x0000bb002e2e7a20 */ /* 0x000fc40000410000 */
[----:B------:R-:W-:Y:S01]  /*11c40*/  FMUL.FTZ R44, R44, c[0x0][0x2ec] ;  /* 0x0000bb002c2c7a20 */ /* 0x000fe20000410000 */
[C---:B--2---:R-:W-:Y:S01]  /*11c50*/  HMMA.16816.F32 R36, R108.reuse, R4, R36 ;  /* 0x000000046c24723c */ /* 0x044fe20000001824 */
[----:B------:R-:W-:Y:S01]  /*11c60*/  FMUL.FTZ R47, R47, c[0x0][0x2ec] ;  /* 0x0000bb002f2f7a20 */ /* 0x000fe20000410000 */
[----:B-1----:R-:W1:Y:S01]  /*11c70*/  LDSM.16.M88.4 R8, [R102+0x2800] ;  /* 0x002800006608783b */ /* 0x002e620000000200 */
[----:B------:R-:W2:Y:S01]  /*11c80*/  MUFU.TANH R222, R48 ;  /* 0x0000003000de7308 */ /* 0x000ea20000002400 */
[----:B------:R-:W-:Y:S02]  /*11c90*/  FMUL.FTZ R45, R45, c[0x0][0x2ec] ;  /* 0x0000bb002d2d7a20 */ /* 0x000fe40000410000 */
[----:B------:R-:W-:Y:S02]  /*11ca0*/  FMUL.FTZ R40, R40, c[0x0][0x2ec] ;  /* 0x0000bb0028287a20 */ /* 0x000fe40000410000 */
[----:B------:R-:W-:Y:S01]  /*11cb0*/  HMMA.16816.F32 R32, R108, R6, R32 ;  /* 0x000000066c20723c */ /* 0x000fe20000001820 */
[----:B------:R-:W5:Y:S01]  /*11cc0*/  LDSM.16.M88.4 R4, [R102+0x3000] ;  /* 0x003000006604783b */ /* 0x000f620000000200 */
[----:B------:R-:W-:Y:S01]  /*11cd0*/  FMUL.FTZ R42, R42, c[0x0][0x2ec] ;  /* 0x0000bb002a2a7a20 */ /* 0x000fe20000410000 */
[----:B------:R-:W1:Y:S01]  /*11ce0*/  MUFU.TANH R216, R50 ;  /* 0x0000003200d87308 */ /* 0x000e620000002400 */
[----:B------:R-:W-:-:S02]  /*11cf0*/  FMUL.FTZ R43, R43, c[0x0][0x2ec] ;  /* 0x0000bb002b2b7a20 */ /* 0x000fc40000410000 */
[----:B------:R-:W-:-:S05]  /*11d00*/  FMUL.FTZ R41, R41, c[0x0][0x2ec] ;  /* 0x0000bb0029297a20 */ /* 0x000fca0000410000 */
[----:B------:R-:W1:Y:S05]  /*11d10*/  MUFU.TANH R218, R54 ;  /* 0x0000003600da7308 */ /* 0x000e6a0000002400 */
[----:B------:R-:W-:Y:S02]  /*11d20*/  FMUL.FTZ R188, R36, c[0x0][0x2ec] ;  /* 0x0000bb0024bc7a20 */ /* 0x000fe40000410000 */
[----:B------:R-:W2:Y:S01]  /*11d30*/  S2R R36, SR_TID.X ;  /* 0x0000000000247919 */ /* 0x000ea20000002100 */
[----:B------:R-:W-:Y:S01]  /*11d40*/  FMUL.FTZ R38, R38, c[0x0][0x2ec] ;  /* 0x0000bb0026267a20 */ /* 0x000fe20000410000 */
[----:B------:R-:W2:Y:S01]  /*11d50*/  MUFU.TANH R56, R56 ;  /* 0x0000003800387308 */ /* 0x000ea20000002400 */
[----:B------:R-:W-:-:S02]  /*11d60*/  FMUL.FTZ R37, R37, c[0x0][0x2ec] ;  /* 0x0000bb0025257a20 */ /* 0x000fc40000410000 */
[----:B------:R-:W-:Y:S02]  /*11d70*/  FMUL.FTZ R39, R39, c[0x0][0x2ec] ;  /* 0x0000bb0027277a20 */ /* 0x000fe40000410000 */
[----:B------:R-:W-:Y:S02]  /*11d80*/  FMUL.FTZ R32, R32, c[0x0][0x2ec] ;  /* 0x0000bb0020207a20 */ /* 0x000fe40000410000 */
[----:B------:R-:W-:Y:S01]  /*11d90*/  FMUL.FTZ R34, R34, c[0x0][0x2ec] ;  /* 0x0000bb0022227a20 */ /* 0x000fe20000410000 */
[----:B------:R-:W3:Y:S01]  /*11da0*/  MUFU.TANH R204, R46 ;  /* 0x0000002e00cc7308 */ /* 0x000ee20000002400 */
[----:B------:R-:W-:Y:S02]  /*11db0*/  FMUL.FTZ R33, R33, c[0x0][0x2ec] ;  /* 0x0000bb0021217a20 */ /* 0x000fe40000410000 */
[----:B------:R-:W-:Y:S01]  /*11dc0*/  FMUL.FTZ R35, R35, c[0x0][0x2ec] ;  /* 0x0000bb0023237a20 */ /* 0x000fe20000410000 */
[C---:B-1----:R-:W-:Y:S04]  /*11dd0*/  HMMA.16816.F32 R28, R108.reuse, R8, R28 ;  /* 0x000000086c1c723c */ /* 0x042fe8000000181c */
[----:B------:R-:W1:Y:S03]  /*11de0*/  MUFU.TANH R210, R40 ;  /* 0x0000002800d27308 */ /* 0x000e660000002400 */
[----:B------:R-:W-:Y:S01]  /*11df0*/  IMAD.SHL.U32 R8, R184, 0x80, RZ ;  /* 0x00000080b8087824 */ /* 0x000fe200078e00ff */
[----:B-----5:R-:W-:Y:S01]  /*11e00*/  HMMA.16816.F32 R20, R108, R4, R20 ;  /* 0x000000046c14723c */ /* 0x020fe20000001814 */
[----:B--2---:R-:W-:-:S03]  /*11e10*/  IMAD.SHL.U32 R9, R36, 0x2, RZ ;  /* 0x0000000224097824 */ /* 0x004fc600078e00ff */
[----:B------:R-:W2:Y:S02]  /*11e20*/  MUFU.TANH R188, R188 ;  /* 0x000000bc00bc7308 */ /* 0x000ea40000002400 */
[----:B------:R-:W-:Y:S02]  /*11e30*/  LOP3.LUT R9, R9, 0x6, RZ, 0xc0, !PT ;  /* 0x0000000609097812 */ /* 0x000fe400078ec0ff */
[----:B------:R-:W-:Y:S01]  /*11e40*/  HMMA.16816.F32 R16, R108, R6, R16 ;  /* 0x000000066c10723c */ /* 0x000fe20000001810 */
[----:B------:R-:W5:Y:S03]  /*11e50*/  LDSM.16.M88.4 R4, [R102+0x3800] ;  /* 0x003800006604783b */ /* 0x000f660000000200 */
[----:B------:R3:W-:Y:S01]  /*11e60*/  MUFU.TANH R192, R32 ;  /* 0x0000002000c07308 */ /* 0x0007e20000002400 */
[----:B------:R-:W-:-:S04]  /*11e70*/  DEPBAR.LE SB0, 0x0 ;  /* 0x000080000000791a */ /* 0x000fc80000000000 */
[C---:B------:R-:W-:Y:S01]  /*11e80*/  HMMA.16816.F32 R24, R108.reuse, R10, R24 ;  /* 0x0000000a6c18723c */ /* 0x040fe20000001818 */
[----:B------:R-:W-:Y:S01]  /*11e90*/  FMUL.FTZ R142, R28, c[0x0][0x2ec] ;  /* 0x0000bb001c8e7a20 */ /* 0x000fe20000410000 */
[--C-:B------:R-:W-:Y:S01]  /*11ea0*/  LOP3.LUT R28, R8, 0x10, R9.reuse, 0xfe, !PT ;  /* 0x00000010081c7812 */ /* 0x100fe200078efe09 */
[----:B------:R-:W-:Y:S01]  /*11eb0*/  FMUL.FTZ R136, R30, c[0x0][0x2ec] ;  /* 0x0000bb001e887a20 */ /* 0x000fe20000410000 */
[----:B------:R-:W1:Y:S01]  /*11ec0*/  MUFU.TANH R202, R44 ;  /* 0x0000002c00ca7308 */ /* 0x000e620000002400 */
[----:B------:R-:W-:Y:S01]  /*11ed0*/  FMUL.FTZ R31, R31, c[0x0][0x2ec] ;  /* 0x0000bb001f1f7a20 */ /* 0x000fe20000410000 */
[----:B------:R-:W-:Y:S01]  /*11ee0*/  ISETP.GE.AND P2, PT, R28, R103, PT ;  /* 0x000000671c00720c */ /* 0x000fe20003f46270 */
[----:B------:R-:W-:Y:S01]  /*11ef0*/  FMUL.FTZ R29, R29, c[0x0][0x2ec] ;  /* 0x0000bb001d1d7a20 */ /* 0x000fe20000410000 */
[--C-:B------:R-:W-:Y:S01]  /*11f00*/  LOP3.LUT R10, R8, 0x8, R9.reuse, 0xfe, !PT ;  /* 0x00000008080a7812 */ /* 0x100fe200078efe09 */
[----:B------:R-:W-:Y:S01]  /*11f10*/  FMUL.FTZ R11, R20, c[0x0][0x2ec] ;  /* 0x0000bb00140b7a20 */ /* 0x000fe20000410000 */
[----:B------:R-:W-:Y:S01]  /*11f20*/  ISETP.GE.AND P4, PT, R28, R105, PT ;  /* 0x000000691c00720c */ /* 0x000fe20003f86270 */
[----:B------:R-:W-:Y:S01]  /*11f30*/  FMUL.FTZ R23, R23, c[0x0][0x2ec] ;  /* 0x0000bb0017177a20 */ /* 0x000fe20000410000 */
[C---:B------:R-:W-:Y:S01]  /*11f40*/  ISETP.GE.AND P3, PT, R10.reuse, R103, PT ;  /* 0x000000670a00720c */ /* 0x040fe20003f66270 */
[----:B------:R1:W1:Y:S01]  /*11f50*/  MUFU.TANH R200, R42 ;  /* 0x0000002a00c87308 */ /* 0x0002620000002400 */
[-C--:B------:R-:W-:Y:S01]  /*11f60*/  ISETP.GE.AND P1, PT, R10, R105.reuse, PT ;  /* 0x000000690a00720c */ /* 0x080fe20003f26270 */
[----:B------:R-:W-:Y:S01]  /*11f70*/  FMUL.FTZ R21, R21, c[0x0][0x2ec] ;  /* 0x0000bb0015157a20 */ /* 0x000fe20000410000 */
[--C-:B------:R-:W-:Y:S01]  /*11f80*/  LOP3.LUT R10, R8, 0x18, R9.reuse, 0xfe, !PT ;  /* 0x00000018080a7812 */ /* 0x100fe200078efe09 */
[----:B------:R-:W-:Y:S01]  /*11f90*/  FMUL.FTZ R16, R16, c[0x0][0x2ec] ;  /* 0x0000bb0010107a20 */ /* 0x000fe20000410000 */
[--C-:B------:R-:W-:Y:S01]  /*11fa0*/  LOP3.LUT R28, R8, 0x20, R9.reuse, 0xfe, !PT ;  /* 0x00000020081c7812 */ /* 0x100fe200078efe09 */
[----:B------:R-:W-:Y:S01]  /*11fb0*/  FMUL.FTZ R18, R18, c[0x0][0x2ec] ;  /* 0x0000bb0012127a20 */ /* 0x000fe20000410000 */
[----:B---3--:R-:W-:Y:S01]  /*11fc0*/  FSEL R32, R64, -INF , !P3 ;  /* 0xff80000040207808 */ /* 0x008fe20005800000 */
[----:B------:R-:W3:Y:S01]  /*11fd0*/  MUFU.TANH R154, R38 ;  /* 0x00000026009a7308 */ /* 0x000ee20000002400 */
[----:B------:R-:W-:Y:S01]  /*11fe0*/  FSEL R30, R120, -INF , !P2 ;  /* 0xff800000781e7808 */ /* 0x000fe20005000000 */
[----:B------:R-:W-:Y:S01]  /*11ff0*/  FMUL.FTZ R19, R19, c[0x0][0x2ec] ;  /* 0x0000bb0013137a20 */ /* 0x000fe20000410000 */
[----:B------:R-:W-:Y:S01]  /*12000*/  ISETP.GE.AND P6, PT, R10, R105, PT ;  /* 0x000000690a00720c */ /* 0x000fe20003fc6270 */
[----:B------:R-:W-:Y:S01]  /*12010*/  FMUL.FTZ R138, R24, c[0x0][0x2ec] ;  /* 0x0000bb00188a7a20 */ /* 0x000fe20000410000 */
[--C-:B------:R-:W-:Y:S01]  /*12020*/  LOP3.LUT R24, R8, 0x28, R9.reuse, 0xfe, !PT ;  /* 0x0000002808187812 */ /* 0x100fe200078efe09 */
[----:B------:R-:W-:Y:S01]  /*12030*/  FMUL.FTZ R26, R26, c[0x0][0x2ec] ;  /* 0x0000bb001a1a7a20 */ /* 0x000fe20000410000 */
[-C--:B------:R-:W-:Y:S01]  /*12040*/  ISETP.GE.AND P5, PT, R28, R103.reuse, PT ;  /* 0x000000671c00720c */ /* 0x080fe20003fa6270 */
[----:B------:R-:W1:Y:S01]  /*12050*/  MUFU.TANH R152, R34 ;  /* 0x0000002200987308 */ /* 0x000e620000002400 */
[C---:B------:R-:W-:Y:S01]  /*12060*/  ISETP.GE.AND P2, PT, R24.reuse, R103, PT ;  /* 0x000000671800720c */ /* 0x040fe20003f46270 */
[----:B------:R-:W-:Y:S01]  /*12070*/  FMUL.FTZ R25, R25, c[0x0][0x2ec] ;  /* 0x0000bb0019197a20 */ /* 0x000fe20000410000 */
[----:B------:R-:W-:Y:S01]  /*12080*/  ISETP.GE.AND P3, PT, R24, R105, PT ;  /* 0x000000691800720c */ /* 0x000fe20003f66270 */
[C---:B-----5:R-:W-:Y:S01]  /*12090*/  HMMA.16816.F32 R112, R108.reuse, R6, R112 ;  /* 0x000000066c70723c */ /* 0x060fe20000001870 */
[----:B------:R-:W-:Y:S01]  /*120a0*/  LOP3.LUT R24, R8, 0x30, R9, 0xfe, !PT ;  /* 0x0000003008187812 */ /* 0x000fe200078efe09 */
[----:B------:R-:W-:Y:S01]  /*120b0*/  FMUL.FTZ R27, R27, c[0x0][0x2ec] ;  /* 0x0000bb001b1b7a20 */ /* 0x000fe20000410000 */
[----:B------:R-:W-:Y:S01]  /*120c0*/  ISETP.GE.AND P0, PT, R10, R103, PT ;  /* 0x000000670a00720c */ /* 0x000fe20003f06270 */
[----:B------:R-:W5:Y:S01]  /*120d0*/  MUFU.TANH R142, R142 ;  /* 0x0000008e008e7308 */ /* 0x000f620000002400 */
[----:B------:R-:W-:Y:S01]  /*120e0*/  FSEL R40, R58, -INF , !P6 ;  /* 0xff8000003a287808 */ /* 0x000fe20007000000 */
[----:B------:R-:W-:Y:S01]  /*120f0*/  FMUL.FTZ R17, R17, c[0x0][0x2ec] ;  /* 0x0000bb0011117a20 */ /* 0x000fe20000410000 */
[----:B----4-:R-:W-:Y:S01]  /*12100*/  FSEL R220, R220, -INF , !P5 ;  /* 0xff800000dcdc7808 */ /* 0x010fe20006800000 */
[----:B------:R-:W-:Y:S01]  /*12110*/  HMMA.16816.F32 R116, R108, R4, R116 ;  /* 0x000000046c74723c */ /* 0x000fe20000001874 */
[----:B------:R-:W-:-:S02]  /*12120*/  FSEL R10, R65, -INF , !P1 ;  /* 0xff800000410a7808 */ /* 0x000fc40004800000 */
[C---:B------:R-:W-:Y:S01]  /*12130*/  ISETP.GE.AND P6, PT, R24.reuse, R103, PT ;  /* 0x000000671800720c */ /* 0x040fe20003fc6270 */
[----:B------:R-:W4:Y:S01]  /*12140*/  MUFU.TANH R138, R138 ;  /* 0x0000008a008a7308 */ /* 0x000f220000002400 */
[-C--:B------:R-:W-:Y:S02]  /*12150*/  ISETP.GE.AND P5, PT, R24, R105.reuse, PT ;  /* 0x000000691800720c */ /* 0x080fe40003fa6270 */
[----:B------:R-:W-:Y:S01]  /*12160*/  FMUL.FTZ R4, R22, c[0x0][0x2ec] ;  /* 0x0000bb0016047a20 */ /* 0x000fe20000410000 */
[----:B------:R-:W-:Y:S02]  /*12170*/  ISETP.GE.AND P1, PT, R28, R105, PT ;  /* 0x000000691c00720c */ /* 0x000fe40003f26270 */
[C-C-:B------:R-:W-:Y:S02]  /*12180*/  LOP3.LUT R24, R8.reuse, 0x38, R9.reuse, 0xfe, !PT ;  /* 0x0000003808187812 */ /* 0x140fe400078efe09 */
[----:B------:R-:W-:Y:S01]  /*12190*/  LOP3.LUT R20, R8, 0x40, R9, 0xfe, !PT ;  /* 0x0000004008147812 */ /* 0x000fe200078efe09 */
[----:B------:R-:W2:Y:S01]  /*121a0*/  MUFU.TANH R128, R26 ;  /* 0x0000001a00807308 */ /* 0x000ea20000002400 */
[----:B-1----:R-:W-:-:S02]  /*121b0*/  FSEL R42, R121, -INF , !P4 ;  /* 0xff800000792a7808 */ /* 0x002fc40006000000 */
[----:B------:R-:W-:Y:S01]  /*121c0*/  FSEL R222, R222, -INF , !P2 ;  /* 0xff800000dede7808 */ /* 0x000fe20005000000 */
[----:B------:R-:W-:Y:S01]  /*121d0*/  FMUL.FTZ R65, R112, c[0x0][0x2ec] ;  /* 0x0000bb0070417a20 */ /* 0x000fe20000410000 */
[----:B------:R-:W-:Y:S01]  /*121e0*/  FSEL R216, R216, -INF , !P3 ;  /* 0xff800000d8d87808 */ /* 0x000fe20005800000 */
[----:B------:R-:W-:Y:S01]  /*121f0*/  FMUL.FTZ R50, R115, c[0x0][0x2ec] ;  /* 0x0000bb0073327a20 */ /* 0x000fe20000410000 */
[----:B------:R-:W-:Y:S01]  /*12200*/  FSEL R218, R218, -INF , !P1 ;  /* 0xff800000dada7808 */ /* 0x000fe20004800000 */
[----:B------:R-:W1:Y:S01]  /*12210*/  MUFU.TANH R4, R4 ;  /* 0x0000000400047308 */ /* 0x000e620000002400 */
[-C--:B------:R-:W-:Y:S02]  /*12220*/  ISETP.GE.AND P4, PT, R24, R103.reuse, PT ;  /* 0x000000671800720c */ /* 0x080fe40003f86270 */
[----:B------:R-:W-:Y:S01]  /*12230*/  ISETP.GE.AND P2, PT, R20, R103, PT ;  /* 0x000000671400720c */ /* 0x000fe20003f46270 */
[----:B------:R-:W-:Y:S01]  /*12240*/  FMUL.FTZ R64, R116, c[0x0][0x2ec] ;  /* 0x0000bb0074407a20 */ /* 0x000fe20000410000 */
[-C--:B------:R-:W-:Y:S01]  /*12250*/  ISETP.GE.AND P3, PT, R20, R105.reuse, PT ;  /* 0x000000691400720c */ /* 0x080fe20003f66270 */
[----:B------:R-:W-:Y:S01]  /*12260*/  FMUL.FTZ R58, R119, c[0x0][0x2ec] ;  /* 0x0000bb00773a7a20 */ /* 0x000fe20000410000 */
[----:B------:R-:W-:Y:S01]  /*12270*/  ISETP.GE.AND P1, PT, R24, R105, PT ;  /* 0x000000691800720c */ /* 0x000fe20003f26270 */
[----:B------:R1:W-:Y:S01]  /*12280*/  MUFU.TANH R120, R16 ;  /* 0x0000001000787308 */ /* 0x0003e20000002400 */
[----:B------:R-:W-:-:S02]  /*12290*/  LOP3.LUT R20, R8, 0x48, R9, 0xfe, !PT ;  /* 0x0000004808147812 */ /* 0x000fc400078efe09 */
[----:B------:R-:W-:Y:S02]  /*122a0*/  LOP3.LUT R6, R8, 0x50, R9, 0xfe, !PT ;  /* 0x0000005008067812 */ /* 0x000fe400078efe09 */
[----:B------:R-:W-:Y:S01]  /*122b0*/  FSEL R28, R56, -INF , !P0 ;  /* 0xff800000381c7808 */ /* 0x000fe20004000000 */
[----:B------:R-:W-:Y:S01]  /*122c0*/  FMUL.FTZ R56, R118, c[0x0][0x2ec] ;  /* 0x0000bb0076387a20 */ /* 0x000fe20000410000 */
[----:B------:R-:W-:Y:S01]  /*122d0*/  FSEL R204, R204, -INF , !P5 ;  /* 0xff800000cccc7808 */ /* 0x000fe20006800000 */
[----:B------:R-:W3:Y:S01]  /*122e0*/  MUFU.TANH R136, R136 ;  /* 0x0000008800887308 */ /* 0x000ee20000002400 */
[----:B------:R-:W-:Y:S02]  /*122f0*/  FSEL R210, R210, -INF , !P4 ;  /* 0xff800000d2d27808 */ /* 0x000fe40006000000 */
[----:B--2---:R-:W-:Y:S02]  /*12300*/  FSEL R188, R188, -INF , !P2 ;  /* 0xff800000bcbc7808 */ /* 0x004fe40005000000 */
[----:B------:R-:W-:-:S02]  /*12310*/  FSEL R202, R202, -INF , !P6 ;  /* 0xff800000caca7808 */ /* 0x000fc40007000000 */
[----:B------:R-:W-:Y:S01]  /*12320*/  ISETP.GE.AND P5, PT, R20, R105, PT ;  /* 0x000000691400720c */ /* 0x000fe20003fa6270 */
[----:B------:R-:W2:Y:S01]  /*12330*/  MUFU.TANH R11, R11 ;  /* 0x0000000b000b7308 */ /* 0x000ea20000002400 */
[----:B-1----:R-:W-:Y:S02]  /*12340*/  LOP3.LUT R16, R8, 0x58, R9, 0xfe, !PT ;  /* 0x0000005808107812 */ /* 0x002fe400078efe09 */
[----:B------:R-:W-:Y:S02]  /*12350*/  FSEL R200, R200, -INF , !P1 ;  /* 0xff800000c8c87808 */ /* 0x000fe40004800000 */
[C---:B------:R-:W-:Y:S02]  /*12360*/  ISETP.GE.AND P4, PT, R6.reuse, R103, PT ;  /* 0x000000670600720c */ /* 0x040fe40003f86270 */
[----:B------:R-:W-:Y:S01]  /*12370*/  ISETP.GE.AND P2, PT, R6, R105, PT ;  /* 0x000000690600720c */ /* 0x000fe20003f46270 */
[----:B------:R-:W1:Y:S01]  /*12380*/  MUFU.TANH R110, R18 ;  /* 0x00000012006e7308 */ /* 0x000e620000002400 */
[----:B---3--:R-:W-:-:S02]  /*12390*/  FSEL R154, R154, -INF , !P3 ;  /* 0xff8000009a9a7808 */ /* 0x008fc40005800000 */
[-C--:B------:R-:W-:Y:S02]  /*123a0*/  ISETP.GE.AND P6, PT, R20, R103.reuse, PT ;  /* 0x000000671400720c */ /* 0x080fe40003fc6270 */
[--C-:B------:R-:W-:Y:S02]  /*123b0*/  LOP3.LUT R6, R8, 0x60, R9.reuse, 0xfe, !PT ;  /* 0x0000006008067812 */ /* 0x100fe400078efe09 */
[C---:B------:R-:W-:Y:S01]  /*123c0*/  ISETP.GE.AND P3, PT, R16.reuse, R103, PT ;  /* 0x000000671000720c */ /* 0x040fe20003f66270 */
[----:B------:R-:W3:Y:S01]  /*123d0*/  MUFU.TANH R65, R65 ;  /* 0x0000004100417308 */ /* 0x000ee20000002400 */
[----:B------:R-:W-:Y:S02]  /*123e0*/  ISETP.GE.AND P1, PT, R16, R105, PT ;  /* 0x000000691000720c */ /* 0x000fe40003f26270 */
[----:B------:R-:W-:Y:S02]  /*123f0*/  LOP3.LUT R16, R8, 0x68, R9, 0xfe, !PT ;  /* 0x0000006808107812 */ /* 0x000fe400078efe09 */
[----:B------:R-:W-:-:S02]  /*12400*/  FSEL R152, R152, -INF , !P5 ;  /* 0xff80000098987808 */ /* 0x000fc40006800000 */
[----:B------:R-:W-:Y:S01]  /*12410*/  FSEL R192, R192, -INF , !P6 ;  /* 0xff800000c0c07808 */ /* 0x000fe20007000000 */
[----:B------:R1:W-:Y:S01]  /*12420*/  MUFU.TANH R228, R49 ;  /* 0x0000003100e47308 */ /* 0x0003e20000002400 */
[----:B------:R-:W-:Y:S02]  /*12430*/  ISETP.GE.AND P0, PT, R6, R103, PT ;  /* 0x000000670600720c */ /* 0x000fe40003f06270 */
[----:B-----5:R-:W-:Y:S02]  /*12440*/  FSEL R142, R142, -INF , !P4 ;  /* 0xff8000008e8e7808 */ /* 0x020fe40006000000 */
[----:B------:R-:W-:Y:S02]  /*12450*/  ISETP.GE.AND P5, PT, R6, R105, PT ;  /* 0x000000690600720c */ /* 0x000fe40003fa6270 */
[----:B------:R-:W-:Y:S01]  /*12460*/  LOP3.LUT R6, R8, 0x70, R9, 0xfe, !PT ;  /* 0x0000007008067812 */ /* 0x000fe200078efe09 */
[----:B------:R-:W5:Y:S01]  /*12470*/  MUFU.TANH R64, R64 ;  /* 0x0000004000407308 */ /* 0x000f620000002400 */
[----:B------:R-:W-:-:S02]  /*12480*/  ISETP.GE.AND P6, PT, R16, R103, PT ;  /* 0x000000671000720c */ /* 0x000fc40003fc6270 */
[----:B------:R-:W-:Y:S02]  /*12490*/  ISETP.GE.AND P4, PT, R16, R105, PT ;  /* 0x000000691000720c */ /* 0x000fe40003f86270 */
[----:B------:R-:W-:Y:S02]  /*124a0*/  LOP3.LUT R16, R8, R9, RZ, 0xfc, !PT ;  /* 0x0000000908107212 */ /* 0x000fe400078efcff */
[----:B----4-:R-:W-:Y:S01]  /*124b0*/  FSEL R138, R138, -INF , !P3 ;  /* 0xff8000008a8a7808 */ /* 0x010fe20005800000 */
[----:B-1----:R-:W-:Y:S01]  /*124c0*/  FMUL.FTZ R49, R114, c[0x0][0x2ec] ;  /* 0x0000bb0072317a20 */ /* 0x002fe20000410000 */
[----:B------:R-:W1:Y:S01]  /*124d0*/  MUFU.TANH R56, R56 ;  /* 0x0000003800387308 */ /* 0x000e620000002400 */
[----:B------:R-:W-:Y:S02]  /*124e0*/  FSEL R128, R128, -INF , !P1 ;  /* 0xff80000080807808 */ /* 0x000fe40004800000 */
[C---:B------:R-:W-:Y:S02]  /*124f0*/  ISETP.GE.AND P3, PT, R6.reuse, R103, PT ;  /* 0x000000670600720c */ /* 0x040fe40003f66270 */
[----:B------:R-:W-:-:S02]  /*12500*/  ISETP.GE.AND P1, PT, R6, R105, PT ;  /* 0x000000690600720c */ /* 0x000fc40003f26270 */
[----:B------:R-:W-:Y:S01]  /*12510*/  FSEL R114, R4, -INF , !P5 ;  /* 0xff80000004727808 */ /* 0x000fe20006800000 */
[----:B------:R-:W-:Y:S01]  /*12520*/  MUFU.TANH R14, R14 ;  /* 0x0000000e000e7308 */ /* 0x000fe20000002400 */
[----:B------:R-:W-:Y:S02]  /*12530*/  LOP3.LUT R6, R8, 0x78, R9, 0xfe, !PT ;  /* 0x0000007808067812 */ /* 0x000fe400078efe09 */
[----:B------:R-:W-:Y:S02]  /*12540*/  IADD3 R4, R16, 0x1, RZ ;  /* 0x0000000110047810 */ /* 0x000fe40007ffe0ff */
[----:B------:R-:W-:Y:S02]  /*12550*/  FSEL R136, R136, -INF , !P2 ;  /* 0xff80000088887808 */ /* 0x000fe40005000000 */
[----:B--2---:R-:W-:Y:S01]  /*12560*/  FSEL R116, R11, -INF , !P0 ;  /* 0xff8000000b747808 */ /* 0x004fe20004000000 */
[----:B------:R-:W2:Y:S01]  /*12570*/  MUFU.TANH R49, R49 ;  /* 0x0000003100317308 */ /* 0x000ea20000002400 */
[----:B------:R-:W-:-:S02]  /*12580*/  FSEL R120, R120, -INF , !P6 ;  /* 0xff80000078787808 */ /* 0x000fc40007000000 */
[C---:B------:R-:W-:Y:S02]  /*12590*/  ISETP.GE.AND P2, PT, R6.reuse, R103, PT ;  /* 0x000000670600720c */ /* 0x040fe40003f46270 */
[----:B------:R-:W-:Y:S02]  /*125a0*/  ISETP.GE.AND P5, PT, R6, R105, PT ;  /* 0x000000690600720c */ /* 0x000fe40003fa6270 */
[C---:B------:R-:W-:Y:S01]  /*125b0*/  ISETP.GE.AND P0, PT, R4.reuse, R103, PT ;  /* 0x000000670400720c */ /* 0x040fe20003f06270 */
[----:B------:R-:W4:Y:S01]  /*125c0*/  MUFU.TANH R57, R57 ;  /* 0x0000003900397308 */ /* 0x000f220000002400 */
[----:B------:R-:W-:Y:S02]  /*125d0*/  ISETP.GE.AND P6, PT, R4, R105, PT ;  /* 0x000000690400720c */ /* 0x000fe40003fc6270 */
[C---:B------:R-:W-:Y:S02]  /*125e0*/  IADD3 R6, R16.reuse, 0x9, RZ ;  /* 0x0000000910067810 */ /* 0x040fe40007ffe0ff */
[----:B------:R-:W-:-:S02]  /*125f0*/  IADD3 R4, R16, 0x11, RZ ;  /* 0x0000001110047810 */ /* 0x000fc40007ffe0ff */
[----:B------:R-:W-:Y:S01]  /*12600*/  FSEL R110, R110, -INF , !P4 ;  /* 0xff8000006e6e7808 */ /* 0x000fe20006000000 */
[----:B------:R-:W2:Y:S01]  /*12610*/  MUFU.TANH R232, R59 ;  /* 0x0000003b00e87308 */ /* 0x000ea20000002400 */
[----:B---3--:R-:W-:Y:S02]  /*12620*/  FSEL R65, R65, -INF , !P2 ;  /* 0xff80000041417808 */ /* 0x008fe40005000000 */
[-C--:B------:R-:W-:Y:S02]  /*12630*/  ISETP.GE.AND P4, PT, R6, R103.reuse, PT ;  /* 0x000000670600720c */ /* 0x080fe40003f86270 */
[----:B------:R-:W-:Y:S02]  /*12640*/  ISETP.GE.AND P2, PT, R4, R103, PT ;  /* 0x000000670400720c */ /* 0x000fe40003f46270 */
[----:B------:R-:W-:Y:S01]  /*12650*/  IADD3 R18, R16, 0x21, RZ ;  /* 0x0000002110127810 */ /* 0x000fe20007ffe0ff */
[----:B------:R-:W3:Y:S01]  /*12660*/  MUFU.TANH R230, R53 ;  /* 0x0000003500e67308 */ /* 0x000ee20000002400 */
[----:B-----5:R-:W-:-:S02]  /*12670*/  FSEL R64, R64, -INF , !P3 ;  /* 0xff80000040407808 */ /* 0x020fc40005800000 */
[----:B-1----:R-:W-:Y:S02]  /*12680*/  FSEL R56, R56, -INF , !P1 ;  /* 0xff80000038387808 */ /* 0x002fe40004800000 */
[-C--:B------:R-:W-:Y:S02]  /*12690*/  ISETP.GE.AND P1, PT, R6, R105.reuse, PT ;  /* 0x000000690600720c */ /* 0x080fe40003f26270 */
[----:B------:R-:W-:Y:S01]  /*126a0*/  ISETP.GE.AND P3, PT, R4, R105, PT ;  /* 0x000000690400720c */ /* 0x000fe20003f66270 */
[----:B------:R-:W1:Y:S01]  /*126b0*/  MUFU.TANH R224, R51 ;  /* 0x0000003300e07308 */ /* 0x000e620000002400 */
[----:B------:R-:W-:Y:S02]  /*126c0*/  IADD3 R4, R16, 0x19, RZ ;  /* 0x0000001910047810 */ /* 0x000fe40007ffe0ff */
[----:B------:R-:W-:Y:S02]  /*126d0*/  FSEL R6, R15, -INF , !P4 ;  /* 0xff8000000f067808 */ /* 0x000fe40006000000 */
[----:B------:R-:W-:Y:S01]  /*126e0*/  FSEL R52, R66, -INF , !P2 ;  /* 0xff80000042347808 */ /* 0x000fe20005000000 */
[----:B------:R-:W-:Y:S01]  /*126f0*/  FMUL.FTZ R66, R117, c[0x0][0x2ec] ;  /* 0x0000bb0075427a20 */ /* 0x000fe20000410000 */
[C---:B------:R-:W-:Y:S01]  /*12700*/  ISETP.GE.AND P4, PT, R18.reuse, R103, PT ;  /* 0x000000671200720c */ /* 0x040fe20003f86270 */
[----:B------:R-:W5:Y:S01]  /*12710*/  MUFU.TANH R208, R47 ;  /* 0x0000002f00d07308 */ /* 0x000f620000002400 */
[----:B------:R-:W-:-:S02]  /*12720*/  ISETP.GE.AND P2, PT, R18, R105, PT ;  /* 0x000000691200720c */ /* 0x000fc40003f46270 */
[----:B------:R-:W-:Y:S02]  /*12730*/  IADD3 R18, R16, 0x29, RZ ;  /* 0x0000002910127810 */ /* 0x000fe40007ffe0ff */
[----:B--2---:R-:W-:Y:S02]  /*12740*/  FSEL R49, R49, -INF , !P5 ;  /* 0xff80000031317808 */ /* 0x004fe40006800000 */
[----:B------:R-:W-:Y:S01]  /*12750*/  FSEL R14, R14, -INF , !P6 ;  /* 0xff8000000e0e7808 */ /* 0x000fe20007000000 */
[----:B------:R-:W2:Y:S01]  /*12760*/  MUFU.TANH R60, R60 ;  /* 0x0000003c003c7308 */ /* 0x000ea20000002400 */
[C---:B------:R-:W-:Y:S02]  /*12770*/  ISETP.GE.AND P6, PT, R4.reuse, R103, PT ;  /* 0x000000670400720c */ /* 0x040fe40003fc6270 */
[----:B------:R-:W-:Y:S02]  /*12780*/  ISETP.GE.AND P5, PT, R4, R105, PT ;  /* 0x000000690400720c */ /* 0x000fe40003fa6270 */
[----:B------:R-:W-:-:S02]  /*12790*/  FSEL R4, R61, -INF , !P1 ;  /* 0xff8000003d047808 */ /* 0x000fc40004800000 */
[----:B------:R-:W-:Y:S01]  /*127a0*/  FSEL R44, R67, -INF , !P3 ;  /* 0xff800000432c7808 */ /* 0x000fe20005800000 */
[----:B------:R-:W1:Y:S01]  /*127b0*/  MUFU.TANH R206, R43 ;  /* 0x0000002b00ce7308 */ /* 0x000e620000002400 */
[C---:B------:R-:W-:Y:S01]  /*127c0*/  ISETP.GE.AND P3, PT, R18.reuse, R103, PT ;  /* 0x000000671200720c */ /* 0x040fe20003f66270 */
[----:B------:R-:W-:Y:S01]  /*127d0*/  FMUL.FTZ R67, R113, c[0x0][0x2ec] ;  /* 0x0000bb0071437a20 */ /* 0x000fe20000410000 */
[----:B------:R-:W-:Y:S02]  /*127e0*/  ISETP.GE.AND P1, PT, R18, R105, PT ;  /* 0x000000691200720c */ /* 0x000fe40003f26270 */
[C---:B------:R-:W-:Y:S02]  /*127f0*/  IADD3 R20, R16.reuse, 0x31, RZ ;  /* 0x0000003110147810 */ /* 0x040fe40007ffe0ff */
[----:B------:R-:W-:Y:S01]  /*12800*/  IADD3 R18, R16, 0x39, RZ ;  /* 0x0000003910127810 */ /* 0x000fe20007ffe0ff */
[----:B------:R-:W2:Y:S01]  /*12810*/  MUFU.TANH R196, R33 ;  /* 0x0000002100c47308 */ /* 0x000ea20000002400 */
[----:B----4-:R-:W-:-:S02]  /*12820*/  FSEL R46, R57, -INF , !P6 ;  /* 0xff800000392e7808 */ /* 0x010fc40007000000 */
[----:B------:R-:W-:Y:S02]  /*12830*/  FSEL R232, R232, -INF , !P5 ;  /* 0xff800000e8e87808 */ /* 0x000fe40006800000 */
[----:B---3--:R-:W-:Y:S02]  /*12840*/  FSEL R230, R230, -INF , !P4 ;  /* 0xff800000e6e67808 */ /* 0x008fe40006000000 */
[----:B------:R-:W-:Y:S01]  /*12850*/  ISETP.GE.AND P6, PT, R20, R105, PT ;  /* 0x000000691400720c */ /* 0x000fe20003fc6270 */
[----:B------:R-:W3:Y:S01]  /*12860*/  MUFU.TANH R226, R55 ;  /* 0x0000003700e27308 */ /* 0x000ee20000002400 */
[C---:B------:R-:W-:Y:S02]  /*12870*/  ISETP.GE.AND P5, PT, R18.reuse, R103, PT ;  /* 0x000000671200720c */ /* 0x040fe40003fa6270 */
[----:B------:R-:W-:Y:S02]  /*12880*/  ISETP.GE.AND P4, PT, R18, R105, PT ;  /* 0x000000691200720c */ /* 0x000fe40003f86270 */
[----:B------:R-:W-:-:S02]  /*12890*/  IADD3 R18, R16, 0x49, RZ ;  /* 0x0000004910127810 */ /* 0x000fc40007ffe0ff */
[----:B-1----:R-:W-:Y:S01]  /*128a0*/  FSEL R224, R224, -INF , !P1 ;  /* 0xff800000e0e07808 */ /* 0x002fe20004800000 */
[----:B------:R-:W1:Y:S01]  /*128b0*/  MUFU.TANH R148, R25 ;  /* 0x0000001900947308 */ /* 0x000e620000002400 */
[----:B-----5:R-:W-:Y:S02]  /*128c0*/  FSEL R208, R208, -INF , !P6 ;  /* 0xff800000d0d07808 */ /* 0x020fe40007000000 */
[----:B--2---:R-:W-:Y:S02]  /*128d0*/  FSEL R60, R60, -INF , !P0 ;  /* 0xff8000003c3c7808 */ /* 0x004fe40004000000 */
[C---:B------:R-:W-:Y:S02]  /*128e0*/  ISETP.GE.AND P6, PT, R18.reuse, R103, PT ;  /* 0x000000671200720c */ /* 0x040fe40003fc6270 */
[----:B------:R-:W-:Y:S01]  /*128f0*/  ISETP.GE.AND P1, PT, R18, R105, PT ;  /* 0x000000691200720c */ /* 0x000fe20003f26270 */
[----:B------:R-:W2:Y:S01]  /*12900*/  MUFU.TANH R212, R41 ;  /* 0x0000002900d47308 */ /* 0x000ea20000002400 */
[----:B------:R-:W-:-:S02]  /*12910*/  ISETP.GE.AND P0, PT, R20, R103, PT ;  /* 0x000000671400720c */ /* 0x000fc40003f06270 */
[C---:B------:R-:W-:Y:S02]  /*12920*/  IADD3 R18, R16.reuse, 0x59, RZ ;  /* 0x0000005910127810 */ /* 0x040fe40007ffe0ff */
[----:B------:R-:W-:Y:S02]  /*12930*/  IADD3 R20, R16, 0x41, RZ ;  /* 0x0000004110147810 */ /* 0x000fe40007ffe0ff */
[----:B------:R-:W-:Y:S01]  /*12940*/  FSEL R206, R206, -INF , !P4 ;  /* 0xff800000cece7808 */ /* 0x000fe20006000000 */
[----:B------:R-:W4:Y:S01]  /*12950*/  MUFU.TANH R198, R37 ;  /* 0x0000002500c67308 */ /* 0x000f220000002400 */
[----:B------:R-:W-:Y:S02]  /*12960*/  FSEL R196, R196, -INF , !P6 ;  /* 0xff800000c4c47808 */ /* 0x000fe40007000000 */
[----:B---3--:R-:W-:Y:S02]  /*12970*/  FSEL R226, R226, -INF , !P2 ;  /* 0xff800000e2e27808 */ /* 0x008fe40005000000 */
[----:B------:R-:W-:-:S02]  /*12980*/  FSEL R228, R228, -INF , !P3 ;  /* 0xff800000e4e47808 */ /* 0x000fc40005800000 */
[C---:B------:R-:W-:Y:S01]  /*12990*/  ISETP.GE.AND P4, PT, R18.reuse, R103, PT ;  /* 0x000000671200720c */ /* 0x040fe20003f86270 */
[----:B------:R-:W3:Y:S01]  /*129a0*/  MUFU.TANH R112, R19 ;  /* 0x0000001300707308 */ /* 0x000ee20000002400 */
[----:B------:R-:W-:Y:S02]  /*129b0*/  ISETP.GE.AND P6, PT, R18, R105, PT ;  /* 0x000000691200720c */ /* 0x000fe40003fc6270 */
[C---:B------:R-:W-:Y:S02]  /*129c0*/  ISETP.GE.AND P3, PT, R20.reuse, R103, PT ;  /* 0x000000671400720c */ /* 0x040fe40003f66270 */
[----:B------:R-:W-:Y:S02]  /*129d0*/  ISETP.GE.AND P2, PT, R20, R105, PT ;  /* 0x000000691400720c */ /* 0x000fe40003f46270 */
[C---:B------:R-:W-:Y:S01]  /*129e0*/  IADD3 R18, R16.reuse, 0x69, RZ ;  /* 0x0000006910127810 */ /* 0x040fe20007ffe0ff */
[----:B------:R-:W5:Y:S01]  /*129f0*/  MUFU.TANH R186, R35 ;  /* 0x0000002300ba7308 */ /* 0x000f620000002400 */
[----:B------:R-:W-:-:S02]  /*12a00*/  IADD3 R20, R16, 0x51, RZ ;  /* 0x0000005110147810 */ /* 0x000fc40007ffe0ff */
[----:B-1----:R-:W-:Y:S02]  /*12a10*/  FSEL R148, R148, -INF , !P4 ;  /* 0xff80000094947808 */ /* 0x002fe40006000000 */
[----:B--2---:R-:W-:Y:S02]  /*12a20*/  FSEL R212, R212, -INF , !P5 ;  /* 0xff800000d4d47808 */ /* 0x004fe40006800000 */
[----:B----4-:R-:W-:Y:S01]  /*12a30*/  FSEL R198, R198, -INF , !P3 ;  /* 0xff800000c6c67808 */ /* 0x010fe20005800000 */
[----:B------:R-:W1:Y:S01]  /*12a40*/  MUFU.TANH R146, R31 ;  /* 0x0000001f00927308 */ /* 0x000e620000002400 */
[----:B------:R-:W-:Y:S02]  /*12a50*/  ISETP.GE.AND P4, PT, R18, R105, PT ;  /* 0x000000691200720c */ /* 0x000fe40003f86270 */
[C---:B------:R-:W-:Y:S02]  /*12a60*/  ISETP.GE.AND P5, PT, R20.reuse, R103, PT ;  /* 0x000000671400720c */ /* 0x040fe40003fa6270 */
[----:B------:R-:W-:-:S02]  /*12a70*/  ISETP.GE.AND P3, PT, R20, R105, PT ;  /* 0x000000691400720c */ /* 0x000fc40003f66270 */
[----:B------:R-:W-:Y:S01]  /*12a80*/  IADD3 R20, R16, 0x61, RZ ;  /* 0x0000006110147810 */ /* 0x000fe20007ffe0ff */
[----:B------:R-:W2:Y:S01]  /*12a90*/  MUFU.TANH R194, R39 ;  /* 0x0000002700c27308 */ /* 0x000ea20000002400 */
[----:B---3--:R-:W-:Y:S02]  /*12aa0*/  FSEL R112, R112, -INF , !P4 ;  /* 0xff80000070707808 */ /* 0x008fe40006000000 */
[----:B-----5:R-:W-:Y:S02]  /*12ab0*/  FSEL R186, R186, -INF , !P1 ;  /* 0xff800000baba7808 */ /* 0x020fe40004800000 */
[----:B------:R-:W-:Y:S02]  /*12ac0*/  ISETP.GT.AND P4, PT, R184, R171, PT ;  /* 0x000000abb800720c */ /* 0x000fe40003f84270 */
[----:B------:R-:W-:Y:S01]  /*12ad0*/  ISETP.GE.AND P1, PT, R20, R105, PT ;  /* 0x000000691400720c */ /* 0x000fe20003f26270 */
[----:B------:R-:W3:Y:S01]  /*12ae0*/  MUFU.TANH R150, R29 ;  /* 0x0000001d00967308 */ /* 0x000ee20000002400 */
[----:B-1----:R-:W-:-:S02]  /*12af0*/  FSEL R146, R146, -INF , !P3 ;  /* 0xff80000092927808 */ /* 0x002fc40005800000 */
[----:B------:R-:W-:Y:S02]  /*12b00*/  ISETP.GE.AND P3, PT, R18, R103, PT ;  /* 0x000000671200720c */ /* 0x000fe40003f66270 */
[----:B------:R-:W-:-:S03]  /*12b10*/  IADD3 R18, R16, 0x71, RZ ;  /* 0x0000007110127810 */ /* 0x000fc60007ffe0ff */
[----:B------:R-:W1:Y:S01]  /*12b20*/  MUFU.TANH R144, R27 ;  /* 0x0000001b00907308 */ /* 0x000e620000002400 */
[----:B--2---:R-:W-:Y:S02]  /*12b30*/  FSEL R194, R194, -INF , !P2 ;  /* 0xff800000c2c27808 */ /* 0x004fe40005000000 */
[----:B------:R-:W-:Y:S02]  /*12b40*/  ISETP.GE.AND P2, PT, R20, R103, PT ;  /* 0x000000671400720c */ /* 0x000fe40003f46270 */
[----:B------:R-:W-:-:S03]  /*12b50*/  @P4 LOP3.LUT R178, R178, 0x1, RZ, 0xfc, !PT ;  /* 0x00000001b2b24812 */ /* 0x000fc600078efcff */
[----:B------:R-:W2:Y:S01]  /*12b60*/  MUFU.TANH R118, R23 ;  /* 0x0000001700767308 */ /* 0x000ea20000002400 */
[----:B---3--:R-:W-:Y:S02]  /*12b70*/  FSEL R150, R150, -INF , !P5 ;  /* 0xff80000096967808 */ /* 0x008fe40006800000 */
[----:B------:R-:W-:-:S05]  /*12b80*/  ISETP.GE.AND P5, PT, R16, R105, PT ;  /* 0x000000691000720c */ /* 0x000fca0003fa6270 */
[----:B------:R-:W3:Y:S01]  /*12b90*/  MUFU.TANH R124, R21 ;  /* 0x00000015007c7308 */ /* 0x000ee20000002400 */
[----:B-1----:R-:W-:Y:S02]  /*12ba0*/  FSEL R144, R144, -INF , !P6 ;  /* 0xff80000090907808 */ /* 0x002fe40007000000 */
[C---:B------:R-:W-:Y:S02]  /*12bb0*/  ISETP.GE.AND P6, PT, R16.reuse, R103, PT ;  /* 0x000000671000720c */ /* 0x040fe40003fc6270 */
[----:B------:R-:W-:-:S03]  /*12bc0*/  IADD3 R16, R16, 0x79, RZ ;  /* 0x0000007910107810 */ /* 0x000fc60007ffe0ff */
[----:B------:R-:W1:Y:S01]  /*12bd0*/  MUFU.TANH R122, R17 ;  /* 0x00000011007a7308 */ /* 0x000e620000002400 */
[----:B--2---:R-:W-:Y:S02]  /*12be0*/  FSEL R118, R118, -INF , !P1 ;  /* 0xff80000076767808 */ /* 0x004fe40004800000 */
[----:B------:R-:W-:-:S05]  /*12bf0*/  ISETP.GE.AND P1, PT, R18, R103, PT ;  /* 0x000000671200720c */ /* 0x000fca0003f26270 */
[----:B------:R-:W2:Y:S01]  /*12c00*/  MUFU.TANH R66, R66 ;  /* 0x0000004200427308 */ /* 0x000ea20000002400 */
[----:B---3--:R-:W-:Y:S02]  /*12c10*/  FSEL R124, R124, -INF , !P2 ;  /* 0xff8000007c7c7808 */ /* 0x008fe40005000000 */
[----:B------:R-:W-:-:S05]  /*12c20*/  ISETP.GE.AND P2, PT, R18, R105, PT ;  /* 0x000000691200720c */ /* 0x000fca0003f46270 */
[----:B------:R-:W3:Y:S01]  /*12c30*/  MUFU.TANH R214, R45 ;  /* 0x0000002d00d67308 */ /* 0x000ee20000002400 */
[----:B-1----:R-:W-:Y:S02]  /*12c40*/  FSEL R122, R122, -INF , !P3 ;  /* 0xff8000007a7a7808 */ /* 0x002fe40005800000 */
[----:B------:R-:W-:-:S05]  /*12c50*/  ISETP.GE.AND P3, PT, R16, R103, PT ;  /* 0x000000671000720c */ /* 0x000fca0003f66270 */
[----:B------:R-:W1:Y:S01]  /*12c60*/  MUFU.TANH R12, R12 ;  /* 0x0000000c000c7308 */ /* 0x000e620000002400 */
[----:B--2---:R-:W-:Y:S01]  /*12c70*/  FSEL R66, R66, -INF , !P1 ;  /* 0xff80000042427808 */ /* 0x004fe20004800000 */
[----:B------:R-:W-:Y:S01]  /*12c80*/  BAR.SYNC.DEFER_BLOCKING 0x0 ;  /* 0x0000000000007b1d */ /* 0x000fe20000010000 */
[----:B------:R-:W-:-:S05]  /*12c90*/  ISETP.GE.AND P1, PT, R16, R105, PT ;  /* 0x000000691000720c */ /* 0x000fca0003f26270 */
[----:B------:R-:W2:Y:S01]  /*12ca0*/  MUFU.TANH R13, R13 ;  /* 0x0000000d000d7308 */ /* 0x000ea20000002400 */
[----:B---3--:R-:W-:Y:S02]  /*12cb0*/  FSEL R214, R214, -INF , !P0 ;  /* 0xff800000d6d67808 */ /* 0x008fe40004000000 */
[----:B------:R-:W-:-:S05]  /*12cc0*/  ISETP.NE.AND P0, PT, R3, RZ, PT ;  /* 0x000000ff0300720c */ /* 0x000fca0003f05270 */
[----:B------:R-:W3:Y:S01]  /*12cd0*/  MUFU.TANH R58, R58 ;  /* 0x0000003a003a7308 */ /* 0x000ee20000002400 */
[----:B-1----:R-:W-:-:S07]  /*12ce0*/  FSEL R12, R12, -INF , !P6 ;  /* 0xff8000000c0c7808 */ /* 0x002fce0007000000 */
[----:B------:R-:W1:Y:S01]  /*12cf0*/  MUFU.TANH R67, R67 ;  /* 0x0000004300437308 */ /* 0x000e620000002400 */
[----:B--2---:R-:W-:-:S07]  /*12d00*/  FSEL R13, R13, -INF , !P5 ;  /* 0xff8000000d0d7808 */ /* 0x004fce0006800000 */
[----:B------:R-:W2:Y:S01]  /*12d10*/  MUFU.TANH R50, R50 ;  /* 0x0000003200327308 */ /* 0x000ea20000002400 */
[----:B---3--:R-:W-:Y:S02]  /*12d20*/  FSEL R58, R58, -INF , !P2 ;  /* 0xff8000003a3a7808 */ /* 0x008fe40005000000 */
[----:B-1----:R-:W-:Y:S02]  /*12d30*/  FSEL R67, R67, -INF , !P3 ;  /* 0xff80000043437808 */ /* 0x002fe40005800000 */
[----:B--2---:R-:W-:Y:S01]  /*12d40*/  FSEL R50, R50, -INF , !P1 ;  /* 0xff80000032327808 */ /* 0x004fe20004800000 */
[----:B------:R-:W-:Y:S05]  /*12d50*/  @!P4 BRA `(.L_x_6091) ;  /* 0x000009d00000c947 */ /* 0x000fea0003800000 */
[----:B------:R-:W-:-:S13]  /*12d60*/  LOP3.LUT P4, RZ, R178, 0x8, RZ, 0xc0, !PT ;  /* 0x00000008b2ff7812 */ /* 0x000fda000788c0ff */
[----:B------:R-:W-:Y:S05]  /*12d70*/  @!P4 BRA `(.L_x_6092) ;  /* 0x000003a00000c947 */ /* 0x000fea0003800000 */
[----:B------:R-:W-:Y:S01]  /*12d80*/  IABS R5, c[0x0][0x2d0] ;  /* 0x0000b40000057a13 */ /* 0x000fe20000000000 */
[----:B------:R-:W-:Y:S01]  /*12d90*/  IMAD.MOV.U32 R16, RZ, RZ, RZ ;  /* 0x000000ffff107224 */ /* 0x000fe200078e00ff */
[C---:B------:R-:W-:Y:S02]  /*12da0*/  IADD3 R7, R8.reuse, -0x80, RZ ;  /* 0xffffff8008077810 */ /* 0x040fe40007ffe0ff */
[----:B------:R-:W1:Y:S01]  /*12db0*/  I2F.RP R9, R5 ;  /* 0x0000000500097306 */ /* 0x000e620000209400 */
[----:B------:R-:W-:Y:S02]  /*12dc0*/  IABS R20, R8 ;  /* 0x0000000800147213 */ /* 0x000fe40000000000 */
[----:B------:R-:W-:-:S04]  /*12dd0*/  LOP3.LUT R8, R8, c[0x0][0x2d0], RZ, 0x3c, !PT ;  /* 0x0000b40008087a12 */ /* 0x000fc800078e3cff */
[----:B------:R-:W-:Y:S01]  /*12de0*/  ISETP.GE.AND P3, PT, R8, RZ, PT ;  /* 0x000000ff0800720c */ /* 0x000fe20003f66270 */
[----:B-1----:R-:W1:Y:S02]  /*12df0*/  MUFU.RCP R17, R9 ;  /* 0x0000000900117308 */ /* 0x002e640000001000 */
[----:B-1----:R-:W-:-:S06]  /*12e00*/  IADD3 R17, R17, 0xffffffe, RZ ;  /* 0x0ffffffe11117810 */ /* 0x002fcc0007ffe0ff */
[----:B------:R-:W1:Y:S02]  /*12e10*/  F2I.FTZ.U32.TRUNC.NTZ R17, R17 ;  /* 0x0000001100117305 */ /* 0x000e64000021f000 */
[----:B-1----:R-:W-:-:S04]  /*12e20*/  IMAD.MOV R3, RZ, RZ, -R17 ;  /* 0x000000ffff037224 */ /* 0x002fc800078e0a11 */
[----:B------:R-:W-:-:S04]  /*12e30*/  IMAD R3, R3, R5, RZ ;  /* 0x0000000503037224 */ /* 0x000fc800078e02ff */
[----:B------:R-:W-:Y:S01]  /*12e40*/  IMAD.HI.U32 R3, R17, R3, R16 ;  /* 0x0000000311037227 */ /* 0x000fe200078e0010 */
[----:B------:R-:W-:Y:S02]  /*12e50*/  IABS R16, R7 ;  /* 0x0000000700107213 */ /* 0x000fe40000000000 */
[----:B------:R-:W-:-:S03]  /*12e60*/  LOP3.LUT R7, R7, c[0x0][0x2d0], RZ, 0x3c, !PT ;  /* 0x0000b40007077a12 */ /* 0x000fc600078e3cff */
        /* <DEDUP_REMOVED lines=18> */
[----:B------:R-:W-:-:S03]  /*12f90*/  @P5 IADD3 R3, R3, 0x1, RZ ;  /* 0x0000000103035810 */ /* 0x000fc60007ffe0ff */
[----:B------:R-:W-:Y:S01]  /*12fa0*/  @!P3 IMAD.MOV R9, RZ, RZ, -R9 ;  /* 0x000000ffff09b224 */ /* 0x000fe200078e0a09 */
[----:B------:R-:W-:-:S04]  /*12fb0*/  MOV R8, R3 ;  /* 0x0000000300087202 */ /* 0x000fc80000000f00 */
[----:B------:R-:W-:Y:S01]  /*12fc0*/  SEL R3, R5, R9, !P2 ;  /* 0x0000000905037207 */ /* 0x000fe20005000000 */
[----:B------:R-:W-:-:S04]  /*12fd0*/  @!P1 IMAD.MOV R8, RZ, RZ, -R8 ;  /* 0x000000ffff089224 */ /* 0x000fc800078e0a08 */
[----:B------:R-:W-:Y:S01]  /*12fe0*/  IMAD.WIDE R20, R3, 0x4, R180 ;  /* 0x0000000403147825 */ /* 0x000fe200078e02b4 */
[----:B------:R-:W-:-:S04]  /*12ff0*/  SEL R5, R5, R8, !P2 ;  /* 0x0000000805057207 */ /* 0x000fc80005000000 */
[----:B------:R-:W2:Y:S01]  /*13000*/  LDG.E R16, [R20.64] ;  /* 0x0000000614107981 */ /* 0x000ea2000c1e1900 */
        /* <DEDUP_REMOVED lines=17> */
.L_x_6092:
[----:B------:R-:W-:-:S05]  /*13120*/  IMAD.MOV.U32 R16, RZ, RZ, c[0x0][0x198] ;  /* 0x00006600ff107624 */ /* 0x000fca00078e00ff */
[----:B------:R-:W-:-:S04]  /*13130*/  LEA R16, -R16, RZ, 0x7 ;  /* 0x000000ff10107211 */ /* 0x000fc800078e39ff */
[----:B------:R-:W-:-:S03]  /*13140*/  SHF.R.S32.HI R5, RZ, 0x1f, R16 ;  /* 0x0000001fff057819 */ /* 0x000fc60000011410 */
.L_x_6093:
        /* <DEDUP_REMOVED lines=90> */
.L_x_6095:
[----:B------:R-:W-:Y:S05]  /*136f0*/  BSYNC B0 ;  /* 0x0000000000007941 */ /* 0x000fea0003800000 */
.L_x_6094:
[----:B------:R-:W0:Y:S01]  /*13700*/  LDGDEPBAR ;  /* 0x00000000000079af */ /* 0x000e220000000000 */
[----:B------:R-:W-:-:S04]  /*13710*/  LEA R182, P0, R16, R182, 0x1 ;  /* 0x000000b610b67211 */ /* 0x000fc800078008ff */
[----:B------:R-:W-:Y:S02]  /*13720*/  LEA.HI.X R183, R16, R183, R5, 0x1, P0 ;  /* 0x000000b710b77211 */ /* 0x000fe400000f0c05 */
.L_x_6091:
        /* <DEDUP_REMOVED lines=71> */
[----:B------:R-:W2:Y:S04]  /*13ba0*/  SHFL.BFLY PT, R48, R5, 0x1, 0x1f ;  /* 0x0c201f0005307f89 */ /* 0x000ea800000e0000 */
[----:B------:R-:W-:Y:S01]  /*13bb0*/  LDSM.16.MT88.4 R16, [R162+0x6000] ;  /* 0x00600000a210783b */ /* 0x000fe20000004200 */
[----:B-1----:R-:W-:-:S04]  /*13bc0*/  FMNMX.FTZ R3, R8, R3, !PT ;  /* 0x0000000308037209 */ /* 0x002fc80007810000 */
[C---:B------:R-:W-:Y:S01]  /*13bd0*/  FSETP.NEU.FTZ.AND P0, PT, R3.reuse, -INF , PT ;  /* 0xff8000000300780b */ /* 0x040fe20003f1d000 */
[----:B------:R-:W-:Y:S01]  /*13be0*/  FMUL.FTZ R51, R3, c[0x0][0x23c] ;  /* 0x00008f0003337a20 */ /* 0x000fe20000410000 */
[----:B--2---:R-:W-:Y:S02]  /*13bf0*/  FMNMX.FTZ R48, R5, R48, !PT ;  /* 0x0000003005307209 */ /* 0x004fe40007810000 */
[----:B------:R-:W-:Y:S02]  /*13c00*/  FSEL R5, R3, RZ, P0 ;  /* 0x000000ff03057208 */ /* 0x000fe40000000000 */
[----:B------:R-:W-:Y:S01]  /*13c10*/  FSEL R51, R51, RZ, P0 ;  /* 0x000000ff33337208 */ /* 0x000fe20000000000 */
[C---:B------:R-:W-:Y:S01]  /*13c20*/  FMUL.FTZ R105, R48.reuse, c[0x0][0x23c] ;  /* 0x00008f0030697a20 */ /* 0x040fe20000410000 */
[----:B------:R-:W-:Y:S01]  /*13c30*/  FSETP.NEU.FTZ.AND P1, PT, R48, -INF , PT ;  /* 0xff8000003000780b */ /* 0x000fe20003f3d000 */
[----:B------:R-:W-:Y:S02]  /*13c40*/  FADD.FTZ R0, R0, -R5 ;  /* 0x8000000500007221 */ /* 0x000fe40000010000 */
[----:B------:R-:W-:Y:S01]  /*13c50*/  FFMA.FTZ R59, R10, c[0x0][0x23c], -R51 ;  /* 0x00008f000a3b7a23 */ /* 0x000fe20000010833 */
[----:B------:R-:W-:Y:S01]  /*13c60*/  FSEL R123, R48, RZ, P1 ;  /* 0x000000ff307b7208 */ /* 0x000fe20000800000 */
[----:B------:R-:W1:Y:S01]  /*13c70*/  LDSM.16.MT88.4 R8, [R164+0x6000] ;  /* 0x00600000a408783b */ /* 0x000e620000004200 */
[----:B------:R-:W-:Y:S01]  /*13c80*/  FSEL R105, R105, RZ, P1 ;  /* 0x000000ff69697208 */ /* 0x000fe20000800000 */
[----:B------:R-:W-:-:S02]  /*13c90*/  FMUL.FTZ R121, R0, c[0x0][0x23c] ;  /* 0x00008f0000797a20 */ /* 0x000fc40000410000 */
[----:B------:R-:W-:Y:S01]  /*13ca0*/  FADD.FTZ R123, R2, -R123 ;  /* 0x8000007b027b7221 */ /* 0x000fe20000010000 */
[----:B------:R-:W-:Y:S01]  /*13cb0*/  MUFU.EX2 R59, R59 ;  /* 0x0000003b003b7308 */ /* 0x000fe20000000800 */
[--C-:B------:R-:W-:Y:S02]  /*13cc0*/  FFMA.FTZ R119, R12, c[0x0][0x23c], -R105.reuse ;  /* 0x00008f000c777a23 */ /* 0x100fe40000010869 */
[--C-:B------:R-:W-:Y:S02]  /*13cd0*/  FFMA.FTZ R109, R60, c[0x0][0x23c], -R105.reuse ;  /* 0x00008f003c6d7a23 */ /* 0x100fe40000010869 */
[--C-:B------:R-:W-:Y:S01]  /*13ce0*/  FFMA.FTZ R108, R32, c[0x0][0x23c], -R105.reuse ;  /* 0x00008f00206c7a23 */ /* 0x100fe20000010869 */
[----:B------:R-:W-:Y:S01]  /*13cf0*/  LDSM.16.MT88.4 R60, [R164+0x6800] ;  /* 0x00680000a43c783b */ /* 0x000fe20000004200 */
[----:B------:R-:W-:Y:S01]  /*13d00*/  FFMA.FTZ R57, R6, c[0x0][0x23c], -R105 ;  /* 0x00008f0006397a23 */ /* 0x000fe20000010869 */
[----:B------:R-:W-:Y:S01]  /*13d10*/  MUFU.EX2 R119, R119 ;  /* 0x0000007700777308 */ /* 0x000fe20000000800 */
[----:B------:R-:W-:-:S02]  /*13d20*/  FFMA.FTZ R134, R13, c[0x0][0x23c], -R51 ;  /* 0x00008f000d867a23 */ /* 0x000fc40000010833 */
[--C-:B------:R-:W-:Y:S02]  /*13d30*/  FFMA.FTZ R103, R14, c[0x0][0x23c], -R51.reuse ;  /* 0x00008f000e677a23 */ /* 0x100fe40000010833 */
[----:B------:R-:W-:Y:S02]  /*13d40*/  FMUL.FTZ R123, R123, c[0x0][0x23c] ;  /* 0x00008f007b7b7a20 */ /* 0x000fe40000410000 */
[----:B------:R-:W-:Y:S01]  /*13d50*/  FFMA.FTZ R0, R4, c[0x0][0x23c], -R51 ;  /* 0x00008f0004007a23 */ /* 0x000fe20000010833 */
[----:B------:R-:W2:Y:S01]  /*13d60*/  MUFU.EX2 R109, R109 ;  /* 0x0000006d006d7308 */ /* 0x000ea20000000800 */
[----:B------:R-:W-:Y:S02]  /*13d70*/  FFMA.FTZ R126, R46, c[0x0][0x23c], -R105 ;  /* 0x00008f002e7e7a23 */ /* 0x000fe40000010869 */
[----:B------:R-:W-:Y:S02]  /*13d80*/  FFMA.FTZ R132, R44, c[0x0][0x23c], -R51 ;  /* 0x00008f002c847a23 */ /* 0x000fe40000010833 */
[----:B------:R-:W3:Y:S01]  /*13d90*/  LDSM.16.MT88.4 R44, [R161+0x6800] ;  /* 0x00680000a12c783b */ /* 0x000ee20000004200 */
[----:B------:R-:W-:-:S02]  /*13da0*/  FFMA.FTZ R111, R30, c[0x0][0x23c], -R105 ;  /* 0x00008f001e6f7a23 */ /* 0x000fc40000010869 */
[----:B------:R-:W-:Y:S01]  /*13db0*/  MUFU.EX2 R108, R108 ;  /* 0x0000006c006c7308 */ /* 0x000fe20000000800 */
[--C-:B------:R-:W-:Y:S02]  /*13dc0*/  FFMA.FTZ R2, R52, c[0x0][0x23c], -R105.reuse ;  /* 0x00008f0034027a23 */ /* 0x100fe40000010869 */
[----:B------:R-:W-:Y:S01]  /*13dd0*/  FFMA.FTZ R113, R28, c[0x0][0x23c], -R105 ;  /* 0x00008f001c717a23 */ /* 0x000fe20000010869 */
[----:B------:R-:W4:Y:S01]  /*13de0*/  LDSM.16.MT88.4 R52, [R162+0x6800] ;  /* 0x00680000a234783b */ /* 0x000f220000004200 */
[--C-:B------:R-:W-:Y:S02]  /*13df0*/  FFMA.FTZ R117, R42, c[0x0][0x23c], -R51.reuse ;  /* 0x00008f002a757a23 */ /* 0x100fe40000010833 */
[--C-:B------:R-:W-:Y:S01]  /*13e00*/  FFMA.FTZ R130, R40, c[0x0][0x23c], -R51.reuse ;  /* 0x00008f0028827a23 */ /* 0x100fe20000010833 */
[----:B------:R-:W5:Y:S01]  /*13e10*/  MUFU.EX2 R57, R57 ;  /* 0x0000003900397308 */ /* 0x000f620000000800 */
[----:B--2---:R-:W-:Y:S01]  /*13e20*/  F2FP.PACK_AB R32, R109, R119 ;  /* 0x000000776d20723e */ /* 0x004fe200000000ff */
[----:B------:R-:W-:-:S02]  /*13e30*/  FFMA.FTZ R115, R232, c[0x0][0x23c], -R51 ;  /* 0x00008f00e8737a23 */ /* 0x000fc40000010833 */
[--C-:B------:R-:W-:Y:S02]  /*13e40*/  FFMA.FTZ R192, R192, c[0x0][0x23c], -R105.reuse ;  /* 0x00008f00c0c07a23 */ /* 0x100fe40000010869 */
[----:B------:R-:W-:Y:S02]  /*13e50*/  FFMA.FTZ R124, R124, c[0x0][0x23c], -R105 ;  /* 0x00008f007c7c7a23 */ /* 0x000fe40000010869 */
[----:B------:R-:W-:Y:S01]  /*13e60*/  MUFU.EX2 R134, R134 ;  /* 0x0000008600867308 */ /* 0x000fe20000000800 */
[--C-:B------:R-:W-:Y:S02]  /*13e70*/  FFMA.FTZ R114, R114, c[0x0][0x23c], -R51.reuse ;  /* 0x00008f0072727a23 */ /* 0x100fe40000010833 */
[----:B------:R-:W-:Y:S02]  /*13e80*/  FFMA.FTZ R118, R118, c[0x0][0x23c], -R51 ;  /* 0x00008f0076767a23 */ /* 0x000fe40000010833 */
[--C-:B------:R-:W-:Y:S02]  /*13e90*/  FFMA.FTZ R64, R64, c[0x0][0x23c], -R105.reuse ;  /* 0x00008f0040407a23 */ /* 0x100fe40000010869 */
[--C-:B------:R-:W-:Y:S01]  /*13ea0*/  FFMA.FTZ R65, R65, c[0x0][0x23c], -R105.reuse ;  /* 0x00008f0041417a23 */ /* 0x100fe20000010869 */
[----:B------:R-:W2:Y:S01]  /*13eb0*/  MUFU.EX2 R103, R103 ;  /* 0x0000006700677308 */ /* 0x000ea20000000800 */
[----:B-----5:R-:W-:Y:S01]  /*13ec0*/  F2FP.PACK_AB R34, R57, R108 ;  /* 0x0000006c3922723e */ /* 0x020fe200000000ff */
[----:B------:R-:W-:-:S02]  /*13ed0*/  FFMA.FTZ R66, R66, c[0x0][0x23c], -R105 ;  /* 0x00008f0042427a23 */ /* 0x000fc40000010869 */
[----:B------:R-:W-:-:S04]  /*13ee0*/  FFMA.FTZ R56, R56, c[0x0][0x23c], -R51 ;  /* 0x00008f0038387a23 */ /* 0x000fc80000010833 */
[----:B------:R-:W5:Y:S08]  /*13ef0*/  MUFU.EX2 R123, R123 ;  /* 0x0000007b007b7308 */ /* 0x000f700000000800 */
[----:B------:R-:W1:Y:S01]  /*13f00*/  MUFU.EX2 R121, R121 ;  /* 0x0000007900797308 */ /* 0x000e620000000800 */
[----:B--2---:R-:W-:-:S07]  /*13f10*/  F2FP.PACK_AB R33, R103, R134 ;  /* 0x000000866721723e */ /* 0x004fce00000000ff */
[----:B------:R-:W2:Y:S01]  /*13f20*/  MUFU.EX2 R0, R0 ;  /* 0x0000000000007308 */ /* 0x000ea20000000800 */
[-C--:B-----5:R-:W-:Y:S02]  /*13f30*/  FMUL.FTZ R20, R80, R123.reuse ;  /* 0x0000007b50147220 */ /* 0x0a0fe40000410000 */
[-C--:B------:R-:W-:Y:S02]  /*13f40*/  FMUL.FTZ R21, R81, R123.reuse ;  /* 0x0000007b51157220 */ /* 0x080fe40000410000 */
[-C--:B------:R-:W-:Y:S02]  /*13f50*/  FMUL.FTZ R76, R76, R123.reuse ;  /* 0x0000007b4c4c7220 */ /* 0x080fe40000410000 */
[----:B------:R-:W-:Y:S01]  /*13f60*/  FMUL.FTZ R77, R77, R123 ;  /* 0x0000007b4d4d7220 */ /* 0x000fe20000410000 */
[----:B------:R-:W-:Y:S01]  /*13f70*/  MUFU.EX2 R111, R111 ;  /* 0x0000006f006f7308 */ /* 0x000fe20000000800 */
[-C--:B-1----:R-:W-:Y:S02]  /*13f80*/  FMUL.FTZ R22, R82, R121.reuse ;  /* 0x0000007952167220 */ /* 0x082fe40000410000 */
[----:B------:R-:W-:-:S02]  /*13f90*/  FMUL.FTZ R23, R83, R121 ;  /* 0x0000007953177220 */ /* 0x000fc40000410000 */
[-C--:B------:R-:W-:Y:S02]  /*13fa0*/  FMUL.FTZ R78, R78, R121.reuse ;  /* 0x000000794e4e7220 */ /* 0x080fe40000410000 */
[----:B------:R-:W-:Y:S01]  /*13fb0*/  FMUL.FTZ R79, R79, R121 ;  /* 0x000000794f4f7220 */ /* 0x000fe20000410000 */
[----:B--2---:R-:W-:Y:S01]  /*13fc0*/  F2FP.PACK_AB R35, R0, R59 ;  /* 0x0000003b0023723e */ /* 0x004fe200000000ff */
[-C--:B------:R-:W-:Y:S01]  /*13fd0*/  FMUL.FTZ R4, R96, R123.reuse ;  /* 0x0000007b60047220 */ /* 0x080fe20000410000 */
[----:B------:R-:W1:Y:S01]  /*13fe0*/  MUFU.EX2 R2, R2 ;  /* 0x0000000200027308 */ /* 0x000e620000000800 */
[----:B------:R-:W-:Y:S02]  /*13ff0*/  FMUL.FTZ R5, R97, R123 ;  /* 0x0000007b61057220 */ /* 0x000fe40000410000 */
[-C--:B------:R-:W-:Y:S02]  /*14000*/  FMUL.FTZ R6, R98, R121.reuse ;  /* 0x0000007962067220 */ /* 0x080fe40000410000 */
[----:B------:R-:W-:Y:S01]  /*14010*/  FMUL.FTZ R7, R99, R121 ;  /* 0x0000007963077220 */ /* 0x000fe20000410000 */
[----:B------:R-:W-:Y:S01]  /*14020*/  HMMA.16816.F32 R20, R32, R24, R20 ;  /* 0x000000182014723c */ /* 0x000fe20000001814 */
[-C--:B------:R-:W-:Y:S01]  /*14030*/  FMUL.FTZ R12, R88, R123.reuse ;  /* 0x0000007b580c7220 */ /* 0x080fe20000410000 */
[----:B------:R-:W-:Y:S01]  /*14040*/  MUFU.EX2 R113, R113 ;  /* 0x0000007100717308 */ /* 0x000fe20000000800 */
[----:B------:R-:W-:-:S02]  /*14050*/  FMUL.FTZ R13, R89, R123 ;  /* 0x0000007b590d7220 */ /* 0x000fc40000410000 */
[-C--:B------:R-:W-:Y:S02]  /*14060*/  FMUL.FTZ R14, R90, R121.reuse ;  /* 0x000000795a0e7220 */ /* 0x080fe40000410000 */
[----:B------:R-:W-:Y:S01]  /*14070*/  FMUL.FTZ R15, R91, R121 ;  /* 0x000000795b0f7220 */ /* 0x000fe20000410000 */
[C---:B------:R-:W-:Y:S01]  /*14080*/  HMMA.16816.F32 R24, R32.reuse, R26, R76 ;  /* 0x0000001a2018723c */ /* 0x040fe2000000184c */
[-C--:B------:R-:W-:Y:S01]  /*14090*/  FMUL.FTZ R92, R92, R123.reuse ;  /* 0x0000007b5c5c7220 */ /* 0x080fe20000410000 */
[----:B------:R-:W2:Y:S01]  /*140a0*/  MUFU.EX2 R126, R126 ;  /* 0x0000007e007e7308 */ /* 0x000ea20000000800 */
[----:B------:R-:W-:Y:S01]  /*140b0*/  FMUL.FTZ R93, R93, R123 ;  /* 0x0000007b5d5d7220 */ /* 0x000fe20000410000 */
        /* <DEDUP_REMOVED lines=12> */
[----:B------:R-:W1:Y:S01]  /*14180*/  MUFU.EX2 R132, R132 ;  /* 0x0000008400847308 */ /* 0x000e620000000800 */
[----:B------:R-:W-:Y:S01]  /*14190*/  FMUL.FTZ R29, R73, R123 ;  /* 0x0000007b491d7220 */ /* 0x000fe20000410000 */
[----:B--2---:R-:W-:Y:S01]  /*141a0*/  F2FP.PACK_AB R42, R126, R113 ;  /* 0x000000717e2a723e */ /* 0x004fe200000000ff */
[-C--:B------:R-:W-:Y:S02]  /*141b0*/  FMUL.FTZ R30, R74, R121.reuse ;  /* 0x000000794a1e7220 */ /* 0x080fe40000410000 */
[----:B------:R-:W-:Y:S01]  /*141c0*/  FMUL.FTZ R31, R75, R121 ;  /* 0x000000794b1f7220 */ /* 0x000fe20000410000 */
[----:B------:R-:W-:Y:S01]  /*141d0*/  HMMA.16816.F32 R8, R32, R10, R92 ;  /* 0x0000000a2008723c */ /* 0x000fe2000000185c */
[-C--:B------:R-:W-:Y:S01]  /*141e0*/  FMUL.FTZ R68, R68, R123.reuse ;  /* 0x0000007b44447220 */ /* 0x080fe20000410000 */
[----:B------:R-:W-:Y:S01]  /*141f0*/  MUFU.EX2 R130, R130 ;  /* 0x0000008200827308 */ /* 0x000fe20000000800 */
[----:B------:R-:W-:Y:S01]  /*14200*/  FMUL.FTZ R69, R69, R123 ;  /* 0x0000007b45457220 */ /* 0x000fe20000410000 */
[----:B------:R-:W-:Y:S01]  /*14210*/  LDSM.16.MT88.4 R92, [R164+0x7800] ;  /* 0x00780000a45c783b */ /* 0x000fe20000004200 */
[----:B------:R-:W-:-:S02]  /*14220*/  FMUL.FTZ R70, R70, R121 ;  /* 0x0000007946467220 */ /* 0x000fc40000410000 */
[----:B------:R-:W-:Y:S01]  /*14230*/  FMUL.FTZ R71, R71, R121 ;  /* 0x0000007947477220 */ /* 0x000fe20000410000 */
[C---:B------:R-:W-:Y:S01]  /*14240*/  HMMA.16816.F32 R16, R32.reuse, R18, R84 ;  /* 0x000000122010723c */ /* 0x040fe20000001854 */
[----:B------:R-:W-:Y:S01]  /*14250*/  LDSM.16.MT88.4 R84, [R162+0x7800] ;  /* 0x00780000a254783b */ /* 0x000fe20000004200 */
[----:B------:R-:W2:Y:S01]  /*14260*/  MUFU.EX2 R115, R115 ;  /* 0x0000007300737308 */ /* 0x000ea20000000800 */
[----:B-1----:R-:W-:Y:S01]  /*14270*/  F2FP.PACK_AB R41, R132, R117 ;  /* 0x000000758429723e */ /* 0x002fe200000000ff */
[----:B------:R-:W-:Y:S02]  /*14280*/  FFMA.FTZ R190, R190, R123, R119 ;  /* 0x0000007bbebe7223 */ /* 0x000fe40000010077 */
[----:B------:R-:W-:Y:S02]  /*14290*/  FFMA.FTZ R134, R189, R121, R134 ;  /* 0x00000079bd867223 */ /* 0x000fe40000010086 */
[----:B------:R-:W-:Y:S01]  /*142a0*/  HMMA.16816.F32 R28, R32, R36, R28 ;  /* 0x00000024201c723c */ /* 0x000fe2000000181c */
[--C-:B------:R-:W-:Y:S01]  /*142b0*/  FFMA.FTZ R119, R116, c[0x0][0x23c], -R105.reuse ;  /* 0x00008f0074777a23 */ /* 0x100fe20000010869 */
[----:B------:R-:W-:Y:S01]  /*142c0*/  MUFU.EX2 R124, R124 ;  /* 0x0000007c007c7308 */ /* 0x000fe20000000800 */
[----:B------:R-:W-:-:S02]  /*142d0*/  FFMA.FTZ R116, R120, c[0x0][0x23c], -R105 ;  /* 0x00008f0078747a23 */ /* 0x000fc40000010869 */
[----:B------:R-:W-:Y:S02]  /*142e0*/  FFMA.FTZ R121, R122, c[0x0][0x23c], -R105 ;  /* 0x00008f007a797a23 */ /* 0x000fe40000010869 */
[----:B------:R-:W-:Y:S01]  /*142f0*/  FADD.FTZ R109, R109, R190 ;  /* 0x000000be6d6d7221 */ /* 0x000fe20000010000 */
[----:B------:R-:W-:Y:S01]  /*14300*/  HMMA.16816.F32 R32, R32, R38, R68 ;  /* 0x000000262020723c */ /* 0x000fe20000001844 */
[----:B------:R-:W1:Y:S01]  /*14310*/  LDSM.16.MT88.4 R36, [R160+0x6800] ;  /* 0x00680000a024783b */ /* 0x000e620000004200 */
[----:B--2---:R-:W-:Y:S01]  /*14320*/  F2FP.PACK_AB R43, R115, R130 ;  /* 0x00000082732b723e */ /* 0x004fe200000000ff */
[----:B------:R-:W-:Y:S01]  /*14330*/  MUFU.EX2 R119, R119 ;  /* 0x0000007700777308 */ /* 0x000fe20000000800 */
[----:B------:R-:W-:Y:S02]  /*14340*/  FADD.FTZ R134, R103, R134 ;  /* 0x0000008667867221 */ /* 0x000fe40000010000 */
[----:B------:R-:W-:Y:S02]  /*14350*/  FADD.FTZ R108, R108, R109 ;  /* 0x0000006d6c6c7221 */ /* 0x000fe40000010000 */
[----:B------:R-:W-:Y:S01]  /*14360*/  FADD.FTZ R59, R59, R134 ;  /* 0x000000863b3b7221 */ /* 0x000fe20000010000 */
[----:B---3--:R-:W-:Y:S01]  /*14370*/  HMMA.16816.F32 R20, R40, R44, R20 ;  /* 0x0000002c2814723c */ /* 0x008fe20000001814 */
[----:B------:R-:W-:Y:S01]  /*14380*/  FADD.FTZ R108, R57, R108 ;  /* 0x0000006c396c7221 */ /* 0x000fe20000010000 */
[----:B------:R-:W-:Y:S01]  /*14390*/  MUFU.EX2 R116, R116 ;  /* 0x0000007400747308 */ /* 0x000fe20000000800 */
[----:B------:R-:W-:-:S02]  /*143a0*/  FFMA.FTZ R190, R67, c[0x0][0x23c], -R105 ;  /* 0x00008f0043be7a23 */ /* 0x000fc40000010869 */
[----:B------:R-:W-:Y:S02]  /*143b0*/  FADD.FTZ R111, R111, R108 ;  /* 0x0000006c6f6f7221 */ /* 0x000fe40000010000 */
[----:B------:R-:W-:Y:S01]  /*143c0*/  FFMA.FTZ R57, R58, c[0x0][0x23c], -R51 ;  /* 0x00008f003a397a23 */ /* 0x000fe20000010833 */
[C---:B------:R-:W-:Y:S01]  /*143d0*/  HMMA.16816.F32 R24, R40.reuse, R46, R24 ;  /* 0x0000002e2818723c */ /* 0x040fe20000001818 */
[----:B------:R-:W2:Y:S01]  /*143e0*/  LDSM.16.MT88.4 R44, [R164+0x7000] ;  /* 0x00700000a42c783b */ /* 0x000ea20000004200 */
[----:B------:R-:W-:Y:S01]  /*143f0*/  MUFU.EX2 R121, R121 ;  /* 0x0000007900797308 */ /* 0x000fe20000000800 */
[----:B------:R-:W-:Y:S02]  /*14400*/  FADD.FTZ R2, R2, R111 ;  /* 0x0000006f02027221 */ /* 0x000fe40000010000 */
[--C-:B------:R-:W-:Y:S02]  /*14410*/  FFMA.FTZ R189, R50, c[0x0][0x23c], -R51.reuse ;  /* 0x00008f0032bd7a23 */ /* 0x100fe40000010833 */
[----:B------:R-:W-:Y:S01]  /*14420*/  FADD.FTZ R113, R113, R2 ;  /* 0x0000000271717221 */ /* 0x000fe20000010000 */
[----:B------:R-:W-:Y:S01]  /*14430*/  HMMA.16816.F32 R4, R40, R60, R4 ;  /* 0x0000003c2804723c */ /* 0x000fe20000001804 */
[----:B------:R-:W-:Y:S01]  /*14440*/  FFMA.FTZ R2, R49, c[0x0][0x23c], -R51 ;  /* 0x00008f0031027a23 */ /* 0x000fe20000010833 */
[----:B------:R-:W-:Y:S01]  /*14450*/  MUFU.EX2 R64, R64 ;  /* 0x0000004000407308 */ /* 0x000fe20000000800 */
[----:B------:R-:W-:-:S04]  /*14460*/  FADD.FTZ R126, R126, R113 ;  /* 0x000000717e7e7221 */ /* 0x000fc80000010000 */
[--C-:B------:R-:W-:Y:S01]  /*14470*/  FFMA.FTZ R61, R216, c[0x0][0x23c], -R51.reuse ;  /* 0x00008f00d83d7a23 */ /* 0x100fe20000010833 */
[C---:B------:R-:W-:Y:S01]  /*14480*/  HMMA.16816.F32 R8, R40.reuse, R62, R8 ;  /* 0x0000003e2808723c */ /* 0x040fe20000001808 */
[--C-:B------:R-:W-:Y:S01]  /*14490*/  FFMA.FTZ R60, R224, c[0x0][0x23c], -R51.reuse ;  /* 0x00008f00e03c7a23 */ /* 0x100fe20000010833 */
[----:B------:R-:W-:Y:S05]  /*144a0*/  MUFU.EX2 R67, R66 ;  /* 0x0000004200437308 */ /* 0x000fea0000000800 */
[--C-:B------:R-:W-:Y:S01]  /*144b0*/  FFMA.FTZ R63, R218, c[0x0][0x23c], -R51.reuse ;  /* 0x00008f00da3f7a23 */ /* 0x100fe20000010833 */
[C---:B----4-:R-:W-:Y:S01]  /*144c0*/  HMMA.16816.F32 R12, R40.reuse, R52, R12 ;  /* 0x00000034280c723c */ /* 0x050fe2000000180c */
[----:B------:R-:W-:Y:S01]  /*144d0*/  FFMA.FTZ R62, R226, c[0x0][0x23c], -R51 ;  /* 0x00008f00e23e7a23 */ /* 0x000fe20000010833 */
[----:B------:R-:W-:Y:S05]  /*144e0*/  MUFU.EX2 R61, R61 ;  /* 0x0000003d003d7308 */ /* 0x000fea0000000800 */
[--C-:B------:R-:W-:Y:S01]  /*144f0*/  FFMA.FTZ R53, R220, c[0x0][0x23c], -R105.reuse ;  /* 0x00008f00dc357a23 */ /* 0x100fe20000010869 */
[C---:B------:R-:W-:Y:S01]  /*14500*/  HMMA.16816.F32 R16, R40.reuse, R54, R16 ;  /* 0x000000362810723c */ /* 0x040fe20000001810 */
[--C-:B------:R-:W-:Y:S01]  /*14510*/  FFMA.FTZ R52, R222, c[0x0][0x23c], -R105.reuse ;  /* 0x00008f00de347a23 */ /* 0x100fe20000010869 */
[----:B------:R-:W-:Y:S05]  /*14520*/  MUFU.EX2 R63, R63 ;  /* 0x0000003f003f7308 */ /* 0x000fea0000000800 */
[--C-:B------:R-:W-:Y:S01]  /*14530*/  FFMA.FTZ R54, R230, c[0x0][0x23c], -R105.reuse ;  /* 0x00008f00e6367a23 */ /* 0x100fe20000010869 */
[C---:B-1----:R-:W-:Y:S01]  /*14540*/  HMMA.16816.F32 R28, R40.reuse, R36, R28 ;  /* 0x00000024281c723c */ /* 0x042fe2000000181c */
[----:B------:R-:W-:Y:S01]  /*14550*/  FFMA.FTZ R55, R228, c[0x0][0x23c], -R105 ;  /* 0x00008f00e4377a23 */ /* 0x000fe20000010869 */
[----:B------:R-:W1:Y:S06]  /*14560*/  MUFU.EX2 R53, R53 ;  /* 0x0000003500357308 */ /* 0x000e6c0000000800 */
[----:B------:R-:W-:Y:S01]  /*14570*/  HMMA.16816.F32 R32, R40, R38, R32 ;  /* 0x000000262820723c */ /* 0x000fe20000001820 */
[----:B------:R-:W3:Y:S01]  /*14580*/  LDSM.16.MT88.4 R40, [R162+0x7000] ;  /* 0x00700000a228783b */ /* 0x000ee20000004200 */
[----:B------:R-:W4:Y:S03]  /*14590*/  MUFU.EX2 R54, R54 ;  /* 0x0000003600367308 */ /* 0x000f260000000800 */
[----:B------:R-:W5:Y:S05]  /*145a0*/  LDSM.16.MT88.4 R36, [R161+0x7000] ;  /* 0x00700000a124783b */ /* 0x000f6a0000004200 */
[----:B------:R-:W-:Y:S01]  /*145b0*/  MUFU.EX2 R52, R52 ;  /* 0x0000003400347308 */ /* 0x000fe20000000800 */
[----:B-1----:R-:W-:-:S07]  /*145c0*/  FADD.FTZ R49, R53, R126 ;  /* 0x0000007e35317221 */ /* 0x002fce0000010000 */
[----:B------:R-:W1:Y:S01]  /*145d0*/  MUFU.EX2 R55, R55 ;  /* 0x0000003700377308 */ /* 0x000e620000000800 */
[C---:B----4-:R-:W-:Y:S01]  /*145e0*/  F2FP.PACK_AB R68, R54.reuse, R53 ;  /* 0x000000353644723e */ /* 0x050fe200000000ff */
[----:B------:R-:W-:-:S06]  /*145f0*/  FADD.FTZ R49, R54, R49 ;  /* 0x0000003136317221 */ /* 0x000fcc0000010000 */
[----:B------:R-:W4:Y:S08]  /*14600*/  MUFU.EX2 R62, R62 ;  /* 0x0000003e003e7308 */ /* 0x000f300000000800 */
[----:B------:R-:W2:Y:S01]  /*14610*/  MUFU.EX2 R60, R60 ;  /* 0x0000003c003c7308 */ /* 0x000ea20000000800 */
[----:B-1----:R-:W-:Y:S01]  /*14620*/  F2FP.PACK_AB R70, R55, R52 ;  /* 0x000000343746723e */ /* 0x002fe200000000ff */
[----:B------:R-:W-:-:S04]  /*14630*/  FADD.FTZ R52, R52, R49 ;  /* 0x0000003134347221 */ /* 0x000fc80000010000 */
[----:B------:R-:W-:Y:S01]  /*14640*/  FADD.FTZ R55, R55, R52 ;  /* 0x0000003437377221 */ /* 0x000fe20000010000 */
[----:B----4-:R-:W-:Y:S01]  /*14650*/  F2FP.PACK_AB R69, R62, R63 ;  /* 0x0000003f3e45723e */ /* 0x010fe200000000ff */
[----:B------:R-:W-:Y:S01]  /*14660*/  MUFU.EX2 R65, R65 ;  /* 0x0000004100417308 */ /* 0x000fe20000000800 */
[----:B--2---:R-:W-:-:S07]  /*14670*/  F2FP.PACK_AB R71, R60, R61 ;  /* 0x0000003d3c47723e */ /* 0x004fce00000000ff */
[----:B------:R-:W-:Y:S01]  /*14680*/  MUFU.EX2 R190, R190 ;  /* 0x000000be00be7308 */ /* 0x000fe20000000800 */
[C---:B------:R-:W-:Y:S01]  /*14690*/  HMMA.16816.F32 R96, R68.reuse, R44, R4 ;  /* 0x0000002c4460723c */ /* 0x040fe20000001804 */
[----:B------:R-:W1:Y:S06]  /*146a0*/  LDSM.16.MT88.4 R4, [R160+0x7000] ;  /* 0x00700000a004783b */ /* 0x000e6c0000004200 */
[----:B------:R-:W-:Y:S01]  /*146b0*/  MUFU.EX2 R57, R57 ;  /* 0x0000003900397308 */ /* 0x000fe20000000800 */
[--C-:B------:R-:W-:Y:S01]  /*146c0*/  FFMA.FTZ R44, R136, c[0x0][0x23c], -R51.reuse ;  /* 0x00008f00882c7a23 */ /* 0x100fe20000010833 */
[----:B---3--:R-:W-:Y:S01]  /*146d0*/  HMMA.16816.F32 R12, R68, R40, R12 ;  /* 0x00000028440c723c */ /* 0x008fe2000000180c */
[----:B------:R-:W-:-:S05]  /*146e0*/  FFMA.FTZ R45, R128, c[0x0][0x23c], -R51 ;  /* 0x00008f00802d7a23 */ /* 0x000fca0000010833 */
[----:B------:R-:W-:Y:S01]  /*146f0*/  MUFU.EX2 R2, R2 ;  /* 0x0000000200027308 */ /* 0x000fe20000000800 */
[----:B------:R-:W-:Y:S01]  /*14700*/  FFMA.FTZ R40, R202, c[0x0][0x23c], -R105 ;  /* 0x00008f00ca287a23 */ /* 0x000fe20000010869 */
[----:B------:R-:W-:Y:S01]  /*14710*/  HMMA.16816.F32 R16, R68, R42, R16 ;  /* 0x0000002a4410723c */ /* 0x000fe20000001810 */
[----:B------:R-:W-:-:S05]  /*14720*/  FFMA.FTZ R41, R200, c[0x0][0x23c], -R51 ;  /* 0x00008f00c8297a23 */ /* 0x000fca0000010833 */
[----:B------:R-:W-:Y:S01]  /*14730*/  MUFU.EX2 R44, R44 ;  /* 0x0000002c002c7308 */ /* 0x000fe20000000800 */
[--C-:B------:R-:W-:Y:S01]  /*14740*/  FFMA.FTZ R43, R204, c[0x0][0x23c], -R51.reuse ;  /* 0x00008f00cc2b7a23 */ /* 0x100fe20000010833 */
[----:B-----5:R-:W-:Y:S01]  /*14750*/  HMMA.16816.F32 R20, R68, R36, R20 ;  /* 0x000000244414723c */ /* 0x020fe20000001814 */
[----:B------:R-:W-:-:S05]  /*14760*/  FFMA.FTZ R42, R208, c[0x0][0x23c], -R51 ;  /* 0x00008f00d02a7a23 */ /* 0x000fca0000010833 */
[----:B------:R-:W-:Y:S01]  /*14770*/  MUFU.EX2 R40, R40 ;  /* 0x0000002800287308 */ /* 0x000fe20000000800 */
[--C-:B------:R-:W-:Y:S01]  /*14780*/  FFMA.FTZ R37, R214, c[0x0][0x23c], -R105.reuse ;  /* 0x00008f00d6257a23 */ /* 0x100fe20000010869 */
[----:B------:R-:W-:Y:S01]  /*14790*/  HMMA.16816.F32 R24, R68, R38, R24 ;  /* 0x000000264418723c */ /* 0x000fe20000001818 */
[----:B------:R-:W-:-:S05]  /*147a0*/  FFMA.FTZ R36, R210, c[0x0][0x23c], -R105 ;  /* 0x00008f00d2247a23 */ /* 0x000fca0000010869 */
[----:B------:R-:W-:Y:S01]  /*147b0*/  MUFU.EX2 R43, R43 ;  /* 0x0000002b002b7308 */ /* 0x000fe20000000800 */
[----:B------:R-:W-:Y:S01]  /*147c0*/  FFMA.FTZ R39, R212, c[0x0][0x23c], -R105 ;  /* 0x00008f00d4277a23 */ /* 0x000fe20000010869 */
[----:B------:R-:W-:Y:S01]  /*147d0*/  HMMA.16816.F32 R8, R68, R46, R8 ;  /* 0x0000002e4408723c */ /* 0x000fe20000001808 */
[----:B------:R-:W-:-:S05]  /*147e0*/  FFMA.FTZ R38, R206, c[0x0][0x23c], -R51 ;  /* 0x00008f00ce267a23 */ /* 0x000fca0000010833 */
[----:B------:R-:W2:Y:S01]  /*147f0*/  MUFU.EX2 R37, R37 ;  /* 0x0000002500257308 */ /* 0x000ea20000000800 */
[--C-:B------:R-:W-:Y:S01]  /*14800*/  FFMA.FTZ R47, R146, c[0x0][0x23c], -R51.reuse ;  /* 0x00008f00922f7a23 */ /* 0x100fe20000010833 */
[----:B-1----:R-:W-:Y:S01]  /*14810*/  HMMA.16816.F32 R28, R68, R4, R28 ;  /* 0x00000004441c723c */ /* 0x002fe2000000181c */
[----:B------:R-:W-:-:S05]  /*14820*/  FFMA.FTZ R46, R144, c[0x0][0x23c], -R51 ;  /* 0x00008f00902e7a23 */ /* 0x000fca0000010833 */
[----:B------:R-:W-:Y:S02]  /*14830*/  MUFU.EX2 R36, R36 ;  /* 0x0000002400247308 */ /* 0x000fe40000000800 */
[----:B------:R-:W-:Y:S06]  /*14840*/  HMMA.16816.F32 R68, R68, R6, R32 ;  /* 0x000000064444723c */ /* 0x000fec0000001820 */
[----:B------:R-:W1:Y:S01]  /*14850*/  MUFU.EX2 R39, R39 ;  /* 0x0000002700277308 */ /* 0x000e620000000800 */
[----:B--2---:R-:W-:Y:S01]  /*14860*/  F2FP.PACK_AB R4, R37, R40 ;  /* 0x000000282504723e */ /* 0x004fe200000000ff */
[----:B------:R-:W-:-:S02]  /*14870*/  FADD.FTZ R40, R40, R55 ;  /* 0x0000003728287221 */ /* 0x000fc40000010000 */
[--C-:B------:R-:W-:Y:S02]  /*14880*/  FFMA.FTZ R32, R188, c[0x0][0x23c], -R105.reuse ;  /* 0x00008f00bc207a23 */ /* 0x100fe40000010869 */
[--C-:B------:R-:W-:Y:S02]  /*14890*/  FFMA.FTZ R33, R198, c[0x0][0x23c], -R105.reuse ;  /* 0x00008f00c6217a23 */ /* 0x100fe40000010869 */
[----:B------:R-:W2:Y:S01]  /*148a0*/  MUFU.EX2 R42, R42 ;  /* 0x0000002a002a7308 */ /* 0x000ea20000000800 */
[--C-:B------:R-:W-:Y:S02]  /*148b0*/  FFMA.FTZ R34, R142, c[0x0][0x23c], -R105.reuse ;  /* 0x00008f008e227a23 */ /* 0x100fe40000010869 */
[----:B------:R-:W-:Y:S02]  /*148c0*/  FFMA.FTZ R35, R150, c[0x0][0x23c], -R105 ;  /* 0x00008f0096237a23 */ /* 0x000fe40000010869 */
[----:B------:R-:W-:-:S03]  /*148d0*/  FADD.FTZ R37, R37, R40 ;  /* 0x0000002825257221 */ /* 0x000fc60000010000 */
[----:B------:R-:W-:Y:S01]  /*148e0*/  MUFU.EX2 R41, R41 ;  /* 0x0000002900297308 */ /* 0x000fe20000000800 */
[----:B-1----:R-:W-:Y:S01]  /*148f0*/  F2FP.PACK_AB R6, R39, R36 ;  /* 0x000000242706723e */ /* 0x002fe200000000ff */
[----:B------:R-:W-:-:S04]  /*14900*/  FADD.FTZ R36, R36, R37 ;  /* 0x0000002524247221 */ /* 0x000fc80000010000 */
[----:B------:R-:W-:Y:S02]  /*14910*/  FADD.FTZ R39, R39, R36 ;  /* 0x0000002427277221 */ /* 0x000fe40000010000 */
        /* <DEDUP_REMOVED lines=33> */
[----:B-1----:R-:W-:Y:S01]  /*14b30*/  F2FP.PACK_AB R4, R33, R32 ;  /* 0x000000202104723e */ /* 0x002fe200000000ff */
[----:B------:R-:W-:-:S03]  /*14b40*/  FADD.FTZ R32, R32, R39 ;  /* 0x0000002720207221 */ /* 0x000fc60000010000 */
[----:B------:R-:W-:Y:S01]  /*14b50*/  MUFU.EX2 R26, R26 ;  /* 0x0000001a001a7308 */ /* 0x000fe20000000800 */
[----:B------:R-:W-:-:S07]  /*14b60*/  FADD.FTZ R33, R33, R32 ;  /* 0x0000002021217221 */ /* 0x000fce0000010000 */
[----:B------:R-:W1:Y:S01]  /*14b70*/  MUFU.EX2 R29, R29 ;  /* 0x0000001d001d7308 */ /* 0x000e620000000800 */
[----:B----4-:R-:W-:Y:S01]  /*14b80*/  F2FP.PACK_AB R6, R25, R24 ;  /* 0x000000181906723e */ /* 0x010fe200000000ff */
[----:B------:R-:W-:-:S04]  /*14b90*/  FADD.FTZ R24, R24, R33 ;  /* 0x0000002118187221 */ /* 0x000fc80000010000 */
[----:B------:R-:W-:Y:S02]  /*14ba0*/  FADD.FTZ R25, R25, R24 ;  /* 0x0000001819197221 */ /* 0x000fe40000010000 */
[----:B------:R-:W-:Y:S08]  /*14bb0*/  MUFU.EX2 R27, R27 ;  /* 0x0000001b001b7308 */ /* 0x000ff00000000800 */
[----:B------:R-:W4:Y:S01]  /*14bc0*/  MUFU.EX2 R28, R28 ;  /* 0x0000001c001c7308 */ /* 0x000f220000000800 */
[----:B-1----:R-:W-:-:S07]  /*14bd0*/  F2FP.PACK_AB R5, R29, R26 ;  /* 0x0000001a1d05723e */ /* 0x002fce00000000ff */
[----:B------:R-:W-:Y:S01]  /*14be0*/  MUFU.EX2 R30, R30 ;  /* 0x0000001e001e7308 */ /* 0x000fe20000000800 */
[----:B----4-:R-:W-:-:S07]  /*14bf0*/  F2FP.PACK_AB R7, R28, R27 ;  /* 0x0000001b1c07723e */ /* 0x010fce00000000ff */
[----:B------:R-:W1:Y:S01]  /*14c00*/  MUFU.EX2 R31, R31 ;  /* 0x0000001f001f7308 */ /* 0x000e620000000800 */
[C---:B---3--:R-:W-:Y:S08]  /*14c10*/  HMMA.16816.F32 R96, R4.reuse, R16, R96 ;  /* 0x000000100460723c */ /* 0x048ff00000001860 */
[C---:B------:R-:W-:Y:S01]  /*14c20*/  HMMA.16816.F32 R92, R4.reuse, R18, R92 ;  /* 0x00000012045c723c */ /* 0x040fe2000000185c */
[----:B------:R-:W3:Y:S07]  /*14c30*/  LDSM.16.MT88.4 R16, [R160+0x8000] ;  /* 0x00800000a010783b */ /* 0x000eee0000004200 */
[C---:B--2---:R-:W-:Y:S08]  /*14c40*/  HMMA.16816.F32 R80, R4.reuse, R8, R80 ;  /* 0x000000080450723c */ /* 0x044ff00000001850 */
[C---:B------:R-:W-:Y:S01]  /*14c50*/  HMMA.16816.F32 R76, R4.reuse, R10, R76 ;  /* 0x0000000a044c723c */ /* 0x040fe2000000184c */
[----:B------:R-:W2:Y:S07]  /*14c60*/  LDSM.16.MT88.4 R8, [R164+0x8800] ;  /* 0x00880000a408783b */ /* 0x000eae0000004200 */
[C---:B------:R-:W-:Y:S08]  /*14c70*/  HMMA.16816.F32 R88, R4.reuse, R12, R88 ;  /* 0x0000000c0458723c */ /* 0x040ff00000001858 */
[C---:B------:R-:W-:Y:S01]  /*14c80*/  HMMA.16816.F32 R84, R4.reuse, R14, R84 ;  /* 0x0000000e0454723c */ /* 0x040fe20000001854 */
[----:B------:R-:W4:Y:S07]  /*14c90*/  LDSM.16.MT88.4 R12, [R162+0x8800] ;  /* 0x00880000a20c783b */ /* 0x000f2e0000004200 */
[C---:B---3--:R-:W-:Y:S08]  /*14ca0*/  HMMA.16816.F32 R72, R4.reuse, R16, R72 ;  /* 0x000000100448723c */ /* 0x048ff00000001848 */
[----:B------:R-:W-:Y:S01]  /*14cb0*/  HMMA.16816.F32 R68, R4, R18, R68 ;  /* 0x000000120444723c */ /* 0x000fe20000001844 */
[----:B------:R-:W-:Y:S06]  /*14cc0*/  LDSM.16.MT88.4 R16, [R164+0x9000] ;  /* 0x00900000a410783b */ /* 0x000fec0000004200 */
[----:B------:R-:W-:Y:S01]  /*14cd0*/  F2FP.PACK_AB R4, R35, R34 ;  /* 0x000000222304723e */ /* 0x000fe200000000ff */
[----:B------:R-:W-:Y:S01]  /*14ce0*/  FADD.FTZ R34, R34, R25 ;  /* 0x0000001922227221 */ /* 0x000fe20000010000 */
[----:B------:R-:W-:-:S02]  /*14cf0*/  F2FP.PACK_AB R5, R47, R44 ;  /* 0x0000002c2f05723e */ /* 0x000fc400000000ff */
[----:B-1----:R-:W-:Y:S01]  /*14d00*/  F2FP.PACK_AB R6, R31, R30 ;  /* 0x0000001e1f06723e */ /* 0x002fe200000000ff */
[----:B------:R-:W-:Y:S01]  /*14d10*/  FADD.FTZ R35, R35, R34 ;  /* 0x0000002223237221 */ /* 0x000fe20000010000 */
[----:B------:R-:W-:-:S03]  /*14d20*/  F2FP.PACK_AB R7, R46, R45 ;  /* 0x0000002d2e07723e */ /* 0x000fc600000000ff */
[----:B------:R-:W-:-:S04]  /*14d30*/  FADD.FTZ R30, R30, R35 ;  /* 0x000000231e1e7221 */ /* 0x000fc80000010000 */
[C---:B--2---:R-:W-:Y:S08]  /*14d40*/  HMMA.16816.F32 R96, R4.reuse, R8, R96 ;  /* 0x000000080460723c */ /* 0x044ff00000001860 */
[C---:B------:R-:W-:Y:S01]  /*14d50*/  HMMA.16816.F32 R92, R4.reuse, R10, R92 ;  /* 0x0000000a045c723c */ /* 0x040fe2000000185c */
[----:B------:R-:W1:Y:S07]  /*14d60*/  LDSM.16.MT88.4 R8, [R160+0x8800] ;  /* 0x00880000a008783b */ /* 0x000e6e0000004200 */
[C---:B----4-:R-:W-:Y:S08]  /*14d70*/  HMMA.16816.F32 R88, R4.reuse, R12, R88 ;  /* 0x0000000c0458723c */ /* 0x050ff00000001858 */
[C---:B------:R-:W-:Y:S01]  /*14d80*/  HMMA.16816.F32 R84, R4.reuse, R14, R84 ;  /* 0x0000000e0454723c */ /* 0x040fe20000001854 */
[----:B------:R-:W2:Y:S07]  /*14d90*/  LDSM.16.MT88.4 R12, [R162+0x9000] ;  /* 0x00900000a20c783b */ /* 0x000eae0000004200 */
[C---:B------:R-:W-:Y:S01]  /*14da0*/  HMMA.16816.F32 R80, R4.reuse, R20, R80 ;  /* 0x000000140450723c */ /* 0x040fe20000001850 */
[----:B------:R-:W-:Y:S06]  /*14db0*/  MUFU.EX2 R20, R114 ;  /* 0x0000007200147308 */ /* 0x000fec0000000800 */
[--C-:B------:R-:W-:Y:S01]  /*14dc0*/  FFMA.FTZ R21, R110, c[0x0][0x23c], -R51.reuse ;  /* 0x00008f006e157a23 */ /* 0x100fe20000010833 */
[----:B------:R-:W-:Y:S01]  /*14dd0*/  HMMA.16816.F32 R76, R4, R22, R76 ;  /* 0x00000016044c723c */ /* 0x000fe2000000184c */
[----:B------:R-:W3:Y:S06]  /*14de0*/  MUFU.EX2 R23, R118 ;  /* 0x0000007600177308 */ /* 0x000eec0000000800 */
[----:B------:R-:W-:-:S02]  /*14df0*/  FFMA.FTZ R22, R112, c[0x0][0x23c], -R51 ;  /* 0x00008f0070167a23 */ /* 0x000fc40000010833 */
[----:B------:R-:W-:Y:S01]  /*14e00*/  MUFU.EX2 R21, R21 ;  /* 0x0000001500157308 */ /* 0x000fe20000000800 */
[C---:B-1----:R-:W-:Y:S07]  /*14e10*/  HMMA.16816.F32 R72, R4.reuse, R8, R72 ;  /* 0x000000080448723c */ /* 0x042fee0000001848 */
[----:B------:R-:W1:Y:S01]  /*14e20*/  MUFU.EX2 R22, R22 ;  /* 0x0000001600167308 */ /* 0x000e620000000800 */
[----:B------:R-:W-:Y:S01]  /*14e30*/  HMMA.16816.F32 R68, R4, R10, R68 ;  /* 0x0000000a0444723c */ /* 0x000fe20000001844 */
[----:B------:R-:W4:Y:S06]  /*14e40*/  LDSM.16.MT88.4 R8, [R161+0x9000] ;  /* 0x00900000a108783b */ /* 0x000f2c0000004200 */
[----:B------:R-:W-:-:S02]  /*14e50*/  F2FP.PACK_AB R4, R124, R119 ;  /* 0x000000777c04723e */ /* 0x000fc400000000ff */
[----:B---3--:R-:W-:Y:S02]  /*14e60*/  F2FP.PACK_AB R5, R23, R20 ;  /* 0x000000141705723e */ /* 0x008fe400000000ff */
[----:B------:R-:W-:Y:S02]  /*14e70*/  F2FP.PACK_AB R6, R121, R116 ;  /* 0x000000747906723e */ /* 0x000fe400000000ff */
[----:B-1----:R-:W-:-:S07]  /*14e80*/  F2FP.PACK_AB R7, R22, R21 ;  /* 0x000000151607723e */ /* 0x002fce00000000ff */
[C---:B--2---:R-:W-:Y:S07]  /*14e90*/  HMMA.16816.F32 R88, R4.reuse, R12, R88 ;  /* 0x0000000c0458723c */ /* 0x044fee0000001858 */
[----:B------:R-:W-:Y:S01]  /*14ea0*/  FADD.FTZ R12, R0, R59 ;  /* 0x0000003b000c7221 */ /* 0x000fe20000010000 */
[----:B------:R-:W-:Y:S01]  /*14eb0*/  HMMA.16816.F32 R96, R4, R16, R96 ;  /* 0x000000100460723c */ /* 0x000fe20000001860 */
[----:B------:R-:W1:Y:S02]  /*14ec0*/  MUFU.EX2 R0, R56 ;  /* 0x0000003800007308 */ /* 0x000e640000000800 */
[----:B------:R-:W-:-:S04]  /*14ed0*/  FADD.FTZ R117, R117, R12 ;  /* 0x0000000c75757221 */ /* 0x000fc80000010000 */
[----:B------:R-:W-:Y:S01]  /*14ee0*/  FADD.FTZ R117, R132, R117 ;  /* 0x0000007584757221 */ /* 0x000fe20000010000 */
[----:B------:R-:W-:Y:S01]  /*14ef0*/  HMMA.16816.F32 R92, R4, R18, R92 ;  /* 0x00000012045c723c */ /* 0x000fe2000000185c */
[----:B------:R-:W2:Y:S02]  /*14f00*/  LDSM.16.MT88.4 R16, [R160+0x9000] ;  /* 0x00900000a010783b */ /* 0x000ea40000004200 */
[----:B------:R-:W-:-:S04]  /*14f10*/  FADD.FTZ R130, R130, R117 ;  /* 0x0000007582827221 */ /* 0x000fc80000010000 */
[----:B------:R-:W-:Y:S01]  /*14f20*/  FADD.FTZ R130, R115, R130 ;  /* 0x0000008273827221 */ /* 0x000fe20000010000 */
[----:B------:R-:W-:Y:S01]  /*14f30*/  HMMA.16816.F32 R84, R4, R14, R84 ;  /* 0x0000000e0454723c */ /* 0x000fe20000001854 */
[----:B------:R-:W3:Y:S02]  /*14f40*/  LDSM.16.MT88.4 R12, [R164+0x9800] ;  /* 0x00980000a40c783b */ /* 0x000ee40000004200 */
[----:B------:R-:W-:-:S04]  /*14f50*/  FADD.FTZ R63, R63, R130 ;  /* 0x000000823f3f7221 */ /* 0x000fc80000010000 */
[----:B------:R-:W-:Y:S01]  /*14f60*/  FADD.FTZ R62, R62, R63 ;  /* 0x0000003f3e3e7221 */ /* 0x000fe20000010000 */
[----:B----4-:R-:W-:Y:S03]  /*14f70*/  HMMA.16816.F32 R80, R4, R8, R80 ;  /* 0x000000080450723c */ /* 0x010fe60000001850 */
[----:B------:R-:W-:-:S04]  /*14f80*/  FADD.FTZ R61, R61, R62 ;  /* 0x0000003e3d3d7221 */ /* 0x000fc80000010000 */
[----:B------:R-:W-:Y:S01]  /*14f90*/  FADD.FTZ R60, R60, R61 ;  /* 0x0000003d3c3c7221 */ /* 0x000fe20000010000 */
[----:B------:R-:W-:Y:S01]  /*14fa0*/  HMMA.16816.F32 R76, R4, R10, R76 ;  /* 0x0000000a044c723c */ /* 0x000fe2000000184c */
[----:B------:R-:W4:Y:S02]  /*14fb0*/  LDSM.16.MT88.4 R8, [R162+0x9800] ;  /* 0x00980000a208783b */ /* 0x000f240000004200 */
[----:B------:R-:W-:-:S04]  /*14fc0*/  FADD.FTZ R43, R43, R60 ;  /* 0x0000003c2b2b7221 */ /* 0x000fc80000010000 */
[----:B------:R-:W-:-:S04]  /*14fd0*/  FADD.FTZ R42, R42, R43 ;  /* 0x0000002b2a2a7221 */ /* 0x000fc80000010000 */
[----:B------:R-:W-:-:S04]  /*14fe0*/  FADD.FTZ R37, R41, R42 ;  /* 0x0000002a29257221 */ /* 0x000fc80000010000 */
[----:B------:R-:W-:Y:S01]  /*14ff0*/  FADD.FTZ R37, R38, R37 ;  /* 0x0000002526257221 */ /* 0x000fe20000010000 */
[----:B--2---:R-:W-:Y:S03]  /*15000*/  HMMA.16816.F32 R72, R4, R16, R72 ;  /* 0x000000100448723c */ /* 0x004fe60000001848 */
[----:B------:R-:W-:-:S04]  /*15010*/  FADD.FTZ R26, R26, R37 ;  /* 0x000000251a1a7221 */ /* 0x000fc80000010000 */
[----:B------:R-:W-:Y:S01]  /*15020*/  FADD.FTZ R26, R29, R26 ;  /* 0x0000001a1d1a7221 */ /* 0x000fe20000010000 */
[----:B------:R-:W-:Y:S01]  /*15030*/  HMMA.16816.F32 R68, R4, R18, R68 ;  /* 0x000000120444723c */ /* 0x000fe20000001844 */
[----:B------:R-:W2:Y:S06]  /*15040*/  LDSM.16.MT88.4 R16, [R161+0x9800] ;  /* 0x00980000a110783b */ /* 0x000eac0000004200 */
[----:B------:R-:W-:Y:S02]  /*15050*/  F2FP.PACK_AB R4, R67, R64 ;  /* 0x000000404304723e */ /* 0x000fe400000000ff */
[----:B-1----:R-:W-:-:S02]  /*15060*/  F2FP.PACK_AB R5, R57, R0 ;  /* 0x000000003905723e */ /* 0x002fc400000000ff */
[----:B------:R-:W-:Y:S02]  /*15070*/  F2FP.PACK_AB R6, R190, R65 ;  /* 0x00000041be06723e */ /* 0x000fe400000000ff */
[----:B------:R-:W-:-:S07]  /*15080*/  F2FP.PACK_AB R7, R189, R2 ;  /* 0x00000002bd07723e */ /* 0x000fce00000000ff */
[C---:B---3--:R-:W-:Y:S08]  /*15090*/  HMMA.16816.F32 R96, R4.reuse, R12, R96 ;  /* 0x0000000c0460723c */ /* 0x048ff00000001860 */
[C---:B------:R-:W-:Y:S01]  /*150a0*/  HMMA.16816.F32 R92, R4.reuse, R14, R92 ;  /* 0x0000000e045c723c */ /* 0x040fe2000000185c */
[----:B------:R-:W1:Y:S07]  /*150b0*/  LDSM.16.MT88.4 R12, [R160+0x9800] ;  /* 0x00980000a00c783b */ /* 0x000e6e0000004200 */
[C---:B----4-:R-:W-:Y:S07]  /*150c0*/  HMMA.16816.F32 R88, R4.reuse, R8, R88 ;  /* 0x000000080458723c */ /* 0x050fee0000001858 */
[----:B------:R-:W-:Y:S01]  /*150d0*/  FADD.FTZ R9, R27, R26 ;  /* 0x0000001a1b097221 */ /* 0x000fe20000010000 */
[----:B------:R-:W-:Y:S03]  /*150e0*/  HMMA.16816.F32 R84, R4, R10, R84 ;  /* 0x0000000a0454723c */ /* 0x000fe60000001854 */
[----:B------:R-:W-:-:S04]  /*150f0*/  FADD.FTZ R9, R28, R9 ;  /* 0x000000091c097221 */ /* 0x000fc80000010000 */
[----:B------:R-:W-:Y:S01]  /*15100*/  FADD.FTZ R8, R44, R9 ;  /* 0x000000092c087221 */ /* 0x000fe20000010000 */
[----:B--2---:R-:W-:Y:S03]  /*15110*/  HMMA.16816.F32 R80, R4, R16, R80 ;  /* 0x000000100450723c */ /* 0x004fe60000001850 */
[----:B------:R-:W-:-:S04]  /*15120*/  FADD.FTZ R8, R47, R8 ;  /* 0x000000082f087221 */ /* 0x000fc80000010000 */
        /* <DEDUP_REMOVED lines=17> */
[----:B------:R-:W-:Y:S01]  /*15240*/  FADD.FTZ R57, R57, R0 ;  /* 0x0000000039397221 */ /* 0x000fe20000010000 */
[----:B------:R-:W-:Y:S01]  /*15250*/  MOV R0, R3 ;  /* 0x0000000300007202 */ /* 0x000fe20000000f00 */
[----:B------:R-:W-:Y:S02]  /*15260*/  FADD.FTZ R65, R65, R64 ;  /* 0x0000004041417221 */ /* 0x000fe40000010000 */
[----:B------:R-:W-:Y:S02]  /*15270*/  FADD.FTZ R2, R2, R57 ;  /* 0x0000003902027221 */ /* 0x000fe40000010000 */
[----:B------:R-:W-:Y:S02]  /*15280*/  FADD.FTZ R190, R190, R65 ;  /* 0x00000041bebe7221 */ /* 0x000fe40000010000 */
[----:B------:R-:W-:Y:S01]  /*15290*/  FADD.FTZ R189, R189, R2 ;  /* 0x00000002bdbd7221 */ /* 0x000fe20000010000 */
[----:B------:R-:W-:-:S02]  /*152a0*/  MOV R2, R48 ;  /* 0x0000003000027202 */ /* 0x000fc40000000f00 */
.L_x_6088:
[----:B------:R-:W-:-:S13]  /*152b0*/  LOP3.LUT P0, RZ, R178, 0x1, RZ, 0xc0, !PT ;  /* 0x00000001b2ff7812 */ /* 0x000fda000780c0ff */
[----:B------:R-:W-:Y:S05]  /*152c0*/  @!P0 BRA `(.L_x_6096) ;  /* 0x00003d8000008947 */ /* 0x000fea0003800000 */
[----:B------:R-:W-:Y:S01]  /*152d0*/  IMAD.MOV.U32 R188, RZ, RZ, c[0x0][0x1a0] ;  /* 0x00006800ffbc7624 */ /* 0x000fe200078e00ff */
[----:B------:R-:W-:Y:S02]  /*152e0*/  MOV R103, R0 ;  /* 0x0000000000677202 */ /* 0x000fe40000000f00 */
[----:B------:R-:W-:Y:S01]  /*152f0*/  MOV R105, R2 ;  /* 0x0000000200697202 */ /* 0x000fe20000000f00 */
[----:B------:R-:W-:-:S05]  /*15300*/  IMAD.U32 R187, R188, -0x80, RZ ;  /* 0xffffff80bcbb7824 */ /* 0x000fca00078e00ff */
[----:B------:R-:W-:Y:S02]  /*15310*/  SHF.R.S32.HI R186, RZ, 0x1f, R187 ;  /* 0x0000001fffba7819 */ /* 0x000fe400000114bb */
.L_x_6100:
[----:B------:R-:W-:Y:S04]  /*15320*/  DEPBAR.LE SB0, 0x0 ;  /* 0x000080000000791a */ /* 0x000fe80000000000 */
[----:B------:R-:W-:Y:S01]  /*15330*/  BAR.SYNC.DEFER_BLOCKING 0x0 ;  /* 0x0000000000007b1d */ /* 0x000fe20000010000 */
[----:B------:R-:W-:Y:S01]  /*15340*/  LOP3.LUT P6, RZ, R178, 0x8, RZ, 0xc0, !PT ;  /* 0x00000008b2ff7812 */ /* 0x000fe200078cc0ff */
        /* <DEDUP_REMOVED lines=63> */
.L_x_6097:
        /* <DEDUP_REMOVED lines=14> */
[C---:B------:R-:W-:Y:S02]  /*15820*/  @!P0 LEA.HI.X R2, R188.reuse, R9, R2, 0x5, P1 ;  /* 0x00000009bc028211 */ /* 0x040fe400008f2c02 */
        /* <DEDUP_REMOVED lines=11> */
[----:B------:R-:W-:Y:S01]  /*158e0*/  @!P0 IMAD.WIDE.U32 R14, R188, 0x30, R14 ;  /* 0x00000030bc0e8825 */ /* 0x000fe200078e000e */
        /* <DEDUP_REMOVED lines=69> */
[----:B------:R-:W1:Y:S08]  /*15d40*/  LDSM.16.M88.4 R136, [R169+0x5000] ;  /* 0x00500000a988783b */ /* 0x000e700000000200 */
[----:B------:R-:W2:Y:S08]  /*15d50*/  LDSM.16.M88.4 R64, [R169+0x5800] ;  /* 0x00580000a940783b */ /* 0x000eb00000000200 */
[----:B------:R-:W-:Y:S08]  /*15d60*/  LDSM.16.M88.4 R140, [R168] ;  /* 0x00000000a88c783b */ /* 0x000ff00000000200 */
[----:B------:R-:W2:Y:S08]  /*15d70*/  LDSM.16.M88.4 R144, [R163+0x2000] ;  /* 0x00200000a390783b */ /* 0x000eb00000000200 */
[----:B------:R-:W3:Y:S08]  /*15d80*/  LDSM.16.M88.4 R148, [R163+0x2800] ;  /* 0x00280000a394783b */ /* 0x000ef00000000200 */
[----:B------:R-:W3:Y:S01]  /*15d90*/  LDSM.16.M88.4 R152, [R163+0x3000] ;  /* 0x00300000a398783b */ /* 0x000ee20000000200 */
[C---:B-1----:R-:W-:Y:S08]  /*15da0*/  HMMA.16816.F32 R4, R108.reuse, R112, RZ ;  /* 0x000000706c04723c */ /* 0x042ff000000018ff */
[C---:B------:R-:W-:Y:S01]  /*15db0*/  HMMA.16816.F32 R8, R108.reuse, R114, RZ ;  /* 0x000000726c08723c */ /* 0x040fe200000018ff */
[----:B------:R-:W-:Y:S07]  /*15dc0*/  LDSM.16.M88.4 R112, [R163+0x4000] ;  /* 0x00400000a370783b */ /* 0x000fee0000000200 */
        /* <DEDUP_REMOVED lines=221> */
[----:B------:R-:W-:Y:S04]  /*16ba0*/  IABS R0, c[0x0][0x2d0] ;  /* 0x0000b40000007a13 */ /* 0x000fe80000000000 */
[----:B------:R-:W2:Y:S10]  /*16bb0*/  I2F.RP R7, R0 ;  /* 0x0000000000077306 */ /* 0x000eb40000209400 */
[----:B--2---:R-:W2:Y:S02]  /*16bc0*/  MUFU.RCP R2, R7 ;  /* 0x0000000700027308 */ /* 0x004ea40000001000 */
[----:B--2---:R-:W-:Y:S01]  /*16bd0*/  IADD3 R10, R2, 0xffffffe, RZ ;  /* 0x0ffffffe020a7810 */ /* 0x004fe20007ffe0ff */
[----:B------:R-:W-:Y:S07]  /*16be0*/  IMAD.SHL.U32 R2, R184, 0x80, RZ ;  /* 0x00000080b8027824 */ /* 0x000fee00078e00ff */
[----:B------:R-:W2:Y:S01]  /*16bf0*/  F2I.FTZ.U32.TRUNC.NTZ R11, R10 ;  /* 0x0000000a000b7305 */ /* 0x000ea2000021f000 */
[C---:B------:R-:W-:Y:S02]  /*16c00*/  IADD3 R9, R2.reuse, -0x80, RZ ;  /* 0xffffff8002097810 */ /* 0x040fe40007ffe0ff */
[----:B------:R-:W-:Y:S02]  /*16c10*/  IABS R6, R2 ;  /* 0x0000000200067213 */ /* 0x000fe40000000000 */
[----:B------:R-:W-:Y:S02]  /*16c20*/  LOP3.LUT R2, R2, c[0x0][0x2d0], RZ, 0x3c, !PT ;  /* 0x0000b40002027a12 */ /* 0x000fe400078e3cff */
[----:B------:R-:W-:Y:S02]  /*16c30*/  IABS R4, R9 ;  /* 0x0000000900047213 */ /* 0x000fe40000000000 */
        /* <DEDUP_REMOVED lines=49> */
.L_x_6099:
[----:B------:R2:W-:Y:S01]  /*16f50*/  @P0 STS.128 [R179+0x2000], RZ ;  /* 0x002000ffb3000388 */ /* 0x0005e20000000c00 */
[C---:B------:R-:W-:Y:S01]  /*16f60*/  LEA R22, P4, R4.reuse, R182, 0x1 ;  /* 0x000000b604167211 */ /* 0x040fe200078808ff */
[----:B------:R-:W-:Y:S01]  /*16f70*/  @!P0 IMAD.MOV.U32 R6, RZ, RZ, c[0x0][0x19c] ;  /* 0x00006700ff068624 */ /* 0x000fe200078e00ff */
[-C--:B------:R-:W-:Y:S01]  /*16f80*/  @!P0 LEA R11, P1, R21, R4.reuse, 0x6 ;  /* 0x00000004150b8211 */ /* 0x080fe200078230ff */
[----:B------:R-:W-:Y:S01]  /*16f90*/  @!P0 IMAD.MOV.U32 R2, RZ, RZ, c[0x0][0x19c] ;  /* 0x00006700ff028624 */ /* 0x000fe200078e00ff */
[--C-:B------:R-:W-:Y:S01]  /*16fa0*/  LEA.HI.X R23, R4, R183, R5.reuse, 0x1, P4 ;  /* 0x000000b704177211 */ /* 0x100fe200020f0c05 */
[----:B------:R-:W-:Y:S01]  /*16fb0*/  @!P0 IMAD.MOV.U32 R16, RZ, RZ, R4 ;  /* 0x000000ffff108224 */ /* 0x000fe200078e0004 */
[-C--:B------:R-:W-:Y:S01]  /*16fc0*/  @!P0 IADD3 R7, P3, R175, R4.reuse, RZ ;  /* 0x00000004af078210 */ /* 0x080fe20007f7e0ff */
[--C-:B------:R-:W-:Y:S01]  /*16fd0*/  @!P0 IMAD.MOV.U32 R17, RZ, RZ, R5.reuse ;  /* 0x000000ffff118224 */ /* 0x100fe200078e0005 */
[-C--:B------:R-:W-:Y:S01]  /*16fe0*/  @!P0 MOV R14, R4.reuse ;  /* 0x00000004000e8202 */ /* 0x080fe20000000f00 */
[----:B------:R-:W-:Y:S01]  /*16ff0*/  @!PT LDS RZ, [RZ] ;  /* 0x00000000fffff984 */ /* 0x000fe20000000800 */
[----:B------:R-:W-:Y:S01]  /*17000*/  @!PT LDS RZ, [RZ] ;  /* 0x00000000fffff984 */ /* 0x000fe20000000800 */
[----:B------:R-:W-:Y:S01]  /*17010*/  @!PT LDS RZ, [RZ] ;  /* 0x00000000fffff984 */ /* 0x000fe20000000800 */
[----:B------:R2:W-:Y:S01]  /*17020*/  @!P0 LDGSTS.E.BYPASS.LTC128B.128 [R179+0x2000], [R22.64] ;  /* 0x0200000016b38fae */ /* 0x0005e2000b901d46 */
[C---:B------:R-:W-:Y:S01]  /*17030*/  @!P0 LEA R9, P2, R21.reuse, R4, 0x5 ;  /* 0x0000000415098211 */ /* 0x040fe200078428ff */
[--C-:B------:R-:W-:Y:S01]  /*17040*/  @!P0 IMAD.MOV.U32 R15, RZ, RZ, R5.reuse ;  /* 0x000000ffff0f8224 */ /* 0x100fe200078e0005 */
[-C--:B------:R-:W-:Y:S01]  /*17050*/  @!P0 LEA.HI.X R6, R21, R5.reuse, R6, 0x6, P1 ;  /* 0x0000000515068211 */ /* 0x080fe200008f3406 */
[----:B------:R2:W-:Y:S01]  /*17060*/  @P0 STS.128 [R179+0x2800], RZ ;  /* 0x002800ffb3000388 */ /* 0x0005e20000000c00 */
[-C--:B------:R-:W-:Y:S01]  /*17070*/  @!P0 LEA R20, P1, R7, R182.reuse, 0x1 ;  /* 0x000000b607148211 */ /* 0x080fe200078208ff */
[----:B------:R-:W-:Y:S01]  /*17080*/  @!P0 IMAD.MOV.U32 R12, RZ, RZ, R4 ;  /* 0x000000ffff0c8224 */ /* 0x000fe200078e0004 */
[-C--:B------:R-:W-:Y:S01]  /*17090*/  @!P0 IADD3.X R0, R174, R5.reuse, RZ, P3, !PT ;  /* 0x00000005ae008210 */ /* 0x080fe20001ffe4ff */
[--C-:B------:R-:W-:Y:S01]  /*170a0*/  @!P0 IMAD.MOV.U32 R13, RZ, RZ, R5.reuse ;  /* 0x000000ffff0d8224 */ /* 0x100fe200078e0005 */
[C---:B------:R-:W-:Y:S01]  /*170b0*/  @!P0 LEA.HI.X R2, R21.reuse, R5, R2, 0x5, P2 ;  /* 0x0000000515028211 */ /* 0x040fe200010f2c02 */
[----:B------:R-:W-:Y:S01]  /*170c0*/  @!P0 IMAD.WIDE.U32 R18, R21, 0x30, R4 ;  /* 0x0000003015128825 */ /* 0x000fe200078e0004 */
[-C--:B------:R-:W-:Y:S03]  /*170d0*/  @!P0 LEA R8, P2, R9, R182.reuse, 0x1 ;  /* 0x000000b609088211 */ /* 0x080fe600078408ff */
[----:B------:R-:W-:Y:S01]  /*170e0*/  @!P0 IMAD.WIDE.U32 R16, R21, 0x50, R16 ;  /* 0x0000005015108825 */ /* 0x000fe200078e0010 */
[-C--:B------:R-:W-:Y:S03]  /*170f0*/  @!P0 LEA.HI.X R9, R9, R183.reuse, R2, 0x1, P2 ;  /* 0x000000b709098211 */ /* 0x080fe600010f0c02 */
[C---:B------:R-:W-:Y:S04]  /*17100*/  @!P0 IMAD.WIDE.U32 R14, R21.reuse, 0x60, R14 ;  /* 0x00000060150e8825 */ /* 0x040fe800078e000e */
[----:B------:R-:W-:Y:S01]  /*17110*/  @!P0 IMAD.WIDE.U32 R12, R21, 0x70, R12 ;  /* 0x00000070150c8825 */ /* 0x000fe200078e000c */
[-C--:B------:R-:W-:Y:S02]  /*17120*/  @!P0 LEA.HI.X R21, R7, R183.reuse, R0, 0x1, P1 ;  /* 0x000000b707158211 */ /* 0x080fe400008f0c00 */
        /* <DEDUP_REMOVED lines=21> */
[----:B------:R-:W-:Y:S01]  /*17280*/  @!P0 IMAD.MOV.U32 R0, RZ, RZ, c[0x0][0x19c] ;  /* 0x00006700ff008624 */ /* 0x000fe200078e00ff */
[----:B------:R-:W-:Y:S01]  /*17290*/  @!P0 LEA R10, P1, R12, R182, 0x1 ;  /* 0x000000b60c0a8211 */ /* 0x000fe200078208ff */
[----:B------:R-:W-:Y:S01]  /*172a0*/  @!P0 IMAD.MOV.U32 R2, RZ, RZ, c[0x0][0x19c] ;  /* 0x00006700ff028624 */ /* 0x000fe200078e00ff */
[----:B------:R-:W-:Y:S01]  /*172b0*/  @!PT LDS RZ, [RZ] ;  /* 0x00000000fffff984 */ /* 0x000fe20000000800 */
[----:B------:R-:W-:Y:S01]  /*172c0*/  @!PT LDS RZ, [RZ] ;  /* 0x00000000fffff984 */ /* 0x000fe20000000800 */
[----:B------:R-:W-:Y:S01]  /*172d0*/  @!PT LDS RZ, [RZ] ;  /* 0x00000000fffff984 */ /* 0x000fe20000000800 */
[----:B------:R2:W-:Y:S01]  /*172e0*/  @!P0 LDGSTS.E.BYPASS.LTC128B.128 [R179+0x3800], [R26.64] ;  /* 0x038000001ab38fae */ /* 0x0005e2000b901d46 */
[----:B------:R-:W-:Y:S01]  /*172f0*/  @!P0 IMAD R7, R0, 0x50, RZ ;  /* 0x0000005000078824 */ /* 0x000fe200078e02ff */
[-C--:B------:R-:W-:Y:S01]  /*17300*/  @!P0 LEA.HI.X R5, R14, R183.reuse, R11, 0x1, P2 ;  /* 0x000000b70e058211 */ /* 0x080fe200010f0c0b */
[----:B------:R-:W-:Y:S01]  /*17310*/  @!P0 IMAD R19, R2, 0x70, RZ ;  /* 0x0000007002138824 */ /* 0x000fe200078e02ff */
[----:B------:R2:W-:Y:S01]  /*17320*/  @P0 STS.128 [R179+0x4000], RZ ;  /* 0x004000ffb3000388 */ /* 0x0005e20000000c00 */
[----:B------:R-:W-:Y:S01]  /*17330*/  @!P0 IMAD.IADD R7, R7, 0x1, R17 ;  /* 0x0000000107078824 */ /* 0x000fe200078e0211 */
[----:B------:R-:W-:Y:S01]  /*17340*/  MOV R182, R22 ;  /* 0x0000001600b67202 */ /* 0x000fe20000000f00 */
[----:B------:R-:W-:Y:S01]  /*17350*/  @!P0 IMAD.IADD R19, R19, 0x1, R13 ;  /* 0x0000000113138824 */ /* 0x000fe200078e020d */
[----:B------:R-:W-:Y:S01]  /*17360*/  @!PT LDS RZ, [RZ] ;  /* 0x00000000fffff984 */ /* 0x000fe20000000800 */
[----:B------:R-:W-:Y:S01]  /*17370*/  @!PT LDS RZ, [RZ] ;  /* 0x00000000fffff984 */ /* 0x000fe20000000800 */
[----:B------:R-:W-:Y:S01]  /*17380*/  @!PT LDS RZ, [RZ] ;  /* 0x00000000fffff984 */ /* 0x000fe20000000800 */
[----:B------:R2:W-:Y:S02]  /*17390*/  @!P0 LDGSTS.E.BYPASS.LTC128B.128 [R179+0x4000], [R24.64] ;  /* 0x0400000018b38fae */ /* 0x0005e4000b901d46 */
[-C--:B------:R-:W-:Y:S02]  /*173a0*/  @!P0 LEA.HI.X R7, R16, R183.reuse, R7, 0x1, P3 ;  /* 0x000000b710078211 */ /* 0x080fe400018f0c07 */
        /* <DEDUP_REMOVED lines=18> */
.L_x_6098:
        /* <DEDUP_REMOVED lines=103> */
[----:B------:R-:W-:Y:S02]  /*17b40*/  FFMA.FTZ R65, R225, c[0x0][0x23c], -R110 ;  /* 0x00008f00e1417a23 */ /* 0x000fe4000001086e */
[----:B------:R-:W-:Y:S02]  /*17b50*/  FFMA.FTZ R67, R230, c[0x0][0x23c], -R39 ;  /* 0x00008f00e6437a23 */ /* 0x000fe40000010827 */
        /* <DEDUP_REMOVED lines=12> */
[C---:B---3--:R-:W-:Y:S02]  /*17c20*/  FFMA.FTZ R85, R37.reuse, R190, R57 ;  /* 0x000000be25557223 */ /* 0x048fe40000010039 */
[C---:B------:R-:W-:Y:S02]  /*17c30*/  FMUL.FTZ R6, R38.reuse, R98 ;  /* 0x0000006226067220 */ /* 0x040fe40000410000 */
[C---:B------:R-:W-:Y:S01]  /*17c40*/  FMUL.FTZ R7, R38.reuse, R99 ;  /* 0x0000006326077220 */ /* 0x040fe20000410000 */
[----:B------:R-:W3:Y:S01]  /*17c50*/  MUFU.EX2 R109, R109 ;  /* 0x0000006d006d7308 */ /* 0x000ee20000000800 */
[C---:B------:R-:W-:Y:S02]  /*17c60*/  FMUL.FTZ R24, R37.reuse, R76 ;  /* 0x0000004c25187220 */ /* 0x040fe40000410000 */
[----:B------:R-:W-:Y:S01]  /*17c70*/  FMUL.FTZ R26, R38, R78 ;  /* 0x0000004e261a7220 */ /* 0x000fe20000410000 */
[----:B-1----:R-:W-:Y:S01]  /*17c80*/  F2FP.PACK_AB R40, R112, R57 ;  /* 0x000000397028723e */ /* 0x002fe200000000ff */
[C---:B------:R-:W-:Y:S02]  /*17c90*/  FMUL.FTZ R32, R37.reuse, R68 ;  /* 0x0000004425207220 */ /* 0x040fe40000410000 */
[C---:B------:R-:W-:Y:S02]  /*17ca0*/  FMUL.FTZ R33, R37.reuse, R69 ;  /* 0x0000004525217220 */ /* 0x040fe40000410000 */
[C---:B------:R-:W-:Y:S01]  /*17cb0*/  FMUL.FTZ R34, R38.reuse, R70 ;  /* 0x0000004626227220 */ /* 0x040fe20000410000 */
[----:B------:R-:W-:Y:S01]  /*17cc0*/  MUFU.EX2 R111, R111 ;  /* 0x0000006f006f7308 */ /* 0x000fe20000000800 */
[C---:B------:R-:W-:Y:S02]  /*17cd0*/  FMUL.FTZ R35, R38.reuse, R71 ;  /* 0x0000004726237220 */ /* 0x040fe40000410000 */
[C---:B------:R-:W-:Y:S02]  /*17ce0*/  FMUL.FTZ R16, R37.reuse, R84 ;  /* 0x0000005425107220 */ /* 0x040fe40000410000 */
[----:B--2---:R-:W-:Y:S02]  /*17cf0*/  FFMA.FTZ R78, R38, R189, R56 ;  /* 0x000000bd264e7223 */ /* 0x004fe40000010038 */
[----:B------:R-:W-:Y:S02]  /*17d00*/  FMUL.FTZ R25, R37, R77 ;  /* 0x0000004d25197220 */ /* 0x000fe40000410000 */
[--C-:B------:R-:W-:Y:S01]  /*17d10*/  FFMA.FTZ R77, R224, c[0x0][0x23c], -R39.reuse ;  /* 0x00008f00e04d7a23 */ /* 0x100fe20000010827 */
[----:B------:R-:W1:Y:S01]  /*17d20*/  MUFU.EX2 R108, R108 ;  /* 0x0000006c006c7308 */ /* 0x000e620000000800 */
[----:B------:R-:W-:Y:S02]  /*17d30*/  FMUL.FTZ R27, R38, R79 ;  /* 0x0000004f261b7220 */ /* 0x000fe40000410000 */
[----:B------:R-:W-:Y:S01]  /*17d40*/  FFMA.FTZ R79, R211, c[0x0][0x23c], -R110 ;  /* 0x00008f00d34f7a23 */ /* 0x000fe2000001086e */
[C---:B---3--:R-:W-:Y:S01]  /*17d50*/  F2FP.PACK_AB R41, R109.reuse, R56 ;  /* 0x000000386d29723e */ /* 0x048fe200000000ff */
[----:B------:R-:W-:Y:S01]  /*17d60*/  FADD.FTZ R78, R109, R78 ;  /* 0x0000004e6d4e7221 */ /* 0x000fe20000010000 */
[----:B------:R-:W-:Y:S01]  /*17d70*/  LDSM.16.MT88.4 R56, [R160+0x8000] ;  /* 0x00800000a038783b */ /* 0x000fe20000004200 */
        /* <DEDUP_REMOVED lines=22> */
[----:B------:R-:W-:Y:S02]  /*17ee0*/  FFMA.FTZ R124, R153, c[0x0][0x23c], -R110 ;  /* 0x00008f00997c7a23 */ /* 0x000fe4000001086e */
[--C-:B------:R-:W-:Y:S01]  /*17ef0*/  FFMA.FTZ R125, R194, c[0x0][0x23c], -R39.reuse ;  /* 0x00008f00c27d7a23 */ /* 0x100fe20000010827 */
[----:B--2---:R-:W-:Y:S01]  /*17f00*/  F2FP.PACK_AB R43, R66, R103 ;  /* 0x00000067422b723e */ /* 0x004fe200000000ff */
        /* <DEDUP_REMOVED lines=23> */
[----:B------:R-:W1:Y:S01]  /*18080*/  MUFU.EX2 R77, R77 ;  /* 0x0000004d004d7308 */ /* 0x000e620000000800 */
        /* <DEDUP_REMOVED lines=10> */
[----:B------:R-:W2:Y:S01]  /*18130*/  MUFU.EX2 R81, R81 ;  /* 0x0000005100517308 */ /* 0x000ea20000000800 */
        /* <DEDUP_REMOVED lines=9> */
[C---:B------:R-:W-:Y:S01]  /*181d0*/  HMMA.16816.F32 R28, R40.reuse, R44, R28 ;  /* 0x0000002c281c723c */ /* 0x040fe2000000181c */
[----:B------:R-:W3:Y:S02]  /*181e0*/  MUFU.EX2 R72, R72 ;  /* 0x0000004800487308 */ /* 0x000ee40000000800 */
[--C-:B------:R-:W-:Y:S02]  /*181f0*/  FFMA.FTZ R37, R155, c[0x0][0x23c], -R110.reuse ;  /* 0x00008f009b257a23 */ /* 0x100fe4000001086e */
[--C-:B------:R-:W-:Y:S02]  /*18200*/  FFMA.FTZ R109, R147, c[0x0][0x23c], -R110.reuse ;  /* 0x00008f00936d7a23 */ /* 0x100fe4000001086e */
[--C-:B------:R-:W-:Y:S01]  /*18210*/  FFMA.FTZ R130, R145, c[0x0][0x23c], -R110.reuse ;  /* 0x00008f0091827a23 */ /* 0x100fe2000001086e */
[----:B------:R-:W-:Y:S01]  /*18220*/  HMMA.16816.F32 R32, R40, R46, R32 ;  /* 0x0000002e2820723c */ /* 0x000fe20000001820 */
[----:B------:R-:W4:Y:S02]  /*18230*/  LDSM.16.MT88.4 R44, [R161+0x6800] ;  /* 0x00680000a12c783b */ /* 0x000f240000004200 */
[----:B------:R-:W5:Y:S01]  /*18240*/  MUFU.EX2 R68, R68 ;  /* 0x0000004400447308 */ /* 0x000f620000000800 */
[----:B------:R-:W-:Y:S02]  /*18250*/  FFMA.FTZ R132, R146, c[0x0][0x23c], -R39 ;  /* 0x00008f0092847a23 */ /* 0x000fe40000010827 */
[----:B------:R-:W-:Y:S01]  /*18260*/  FADD.FTZ R66, R66, R103 ;  /* 0x0000006742427221 */ /* 0x000fe20000010000 */
[----:B-1----:R-:W-:Y:S01]  /*18270*/  F2FP.PACK_AB R43, R77, R76 ;  /* 0x0000004c4d2b723e */ /* 0x002fe200000000ff */
[----:B------:R-:W-:Y:S01]  /*18280*/  FFMA.FTZ R131, R143, c[0x0][0x23c], -R110 ;  /* 0x00008f008f837a23 */ /* 0x000fe2000001086e */
[----:B------:R-:W-:Y:S03]  /*18290*/  F2FP.PACK_AB R40, R65, R60 ;  /* 0x0000003c4128723e */ /* 0x000fe600000000ff */
[----:B------:R-:W-:Y:S01]  /*182a0*/  F2FP.PACK_AB R41, R64, R67 ;  /* 0x000000434029723e */ /* 0x000fe200000000ff */
[----:B------:R-:W-:Y:S01]  /*182b0*/  MUFU.EX2 R70, R70 ;  /* 0x0000004600467308 */ /* 0x000fe20000000800 */
[----:B--2---:R-:W-:Y:S01]  /*182c0*/  F2FP.PACK_AB R42, R81, R84 ;  /* 0x00000054512a723e */ /* 0x004fe200000000ff */
[----:B------:R-:W-:Y:S01]  /*182d0*/  FADD.FTZ R67, R67, R66 ;  /* 0x0000004243437221 */ /* 0x000fe20000010000 */
[----:B------:R-:W-:Y:S01]  /*182e0*/  MOV R103, R0 ;  /* 0x0000000000677202 */ /* 0x000fe20000000f00 */
[--C-:B------:R-:W-:Y:S02]  /*182f0*/  FFMA.FTZ R134, R144, c[0x0][0x23c], -R110.reuse ;  /* 0x00008f0090867a23 */ /* 0x100fe4000001086e */
[----:B------:R-:W-:Y:S02]  /*18300*/  FADD.FTZ R67, R64, R67 ;  /* 0x0000004340437221 */ /* 0x000fe40000010000 */
        /* <DEDUP_REMOVED lines=8> */
[--C-:B------:R-:W-:Y:S02]  /*18390*/  FFMA.FTZ R61, R61, c[0x0][0x23c], -R110.reuse ;  /* 0x00008f003d3d7a23 */ /* 0x100fe4000001086e */
[----:B------:R-:W-:Y:S01]  /*183a0*/  FFMA.FTZ R110, R63, c[0x0][0x23c], -R110 ;  /* 0x00008f003f6e7a23 */ /* 0x000fe2000001086e */
[C---:B------:R-:W-:Y:S06]  /*183b0*/  HMMA.16816.F32 R12, R40.reuse, R52, R12 ;  /* 0x00000034280c723c */ /* 0x040fec000000180c */
[----:B------:R-:W2:Y:S02]  /*183c0*/  MUFU.EX2 R73, R73 ;  /* 0x0000004900497308 */ /* 0x000ea40000000800 */
[C---:B------:R-:W-:Y:S01]  /*183d0*/  HMMA.16816.F32 R16, R40.reuse, R54, R16 ;  /* 0x000000362810723c */ /* 0x040fe20000001810 */
[----:B------:R-:W2:Y:S07]  /*183e0*/  LDSM.16.MT88.4 R52, [R164+0x7000] ;  /* 0x00700000a434783b */ /* 0x000eae0000004200 */
[C---:B----4-:R-:W-:Y:S01]  /*183f0*/  HMMA.16816.F32 R20, R40.reuse, R44, R20 ;  /* 0x0000002c2814723c */ /* 0x050fe20000001814 */
[----:B------:R-:W-:Y:S07]  /*18400*/  MUFU.EX2 R74, R74 ;  /* 0x0000004a004a7308 */ /* 0x000fee0000000800 */
[C---:B------:R-:W-:Y:S01]  /*18410*/  HMMA.16816.F32 R24, R40.reuse, R46, R24 ;  /* 0x0000002e2818723c */ /* 0x040fe20000001818 */
[----:B------:R-:W4:Y:S02]  /*18420*/  LDSM.16.MT88.4 R44, [R162+0x7000] ;  /* 0x00700000a22c783b */ /* 0x000f240000004200 */
[----:B------:R-:W2:Y:S05]  /*18430*/  MUFU.EX2 R75, R75 ;  /* 0x0000004b004b7308 */ /* 0x000eaa0000000800 */
[C---:B-1----:R-:W-:Y:S05]  /*18440*/  HMMA.16816.F32 R28, R40.reuse, R48, R28 ;  /* 0x00000030281c723c */ /* 0x042fea000000181c */
[----:B------:R-:W-:Y:S03]  /*18450*/  MUFU.EX2 R83, R83 ;  /* 0x0000005300537308 */ /* 0x000fe60000000800 */
[----:B------:R-:W-:Y:S01]  /*18460*/  HMMA.16816.F32 R32, R40, R50, R32 ;  /* 0x000000322820723c */ /* 0x000fe20000001820 */
[----:B------:R-:W1:Y:S06]  /*18470*/  LDSM.16.MT88.4 R48, [R161+0x7000] ;  /* 0x00700000a130783b */ /* 0x000e6c0000004200 */
[----:B------:R-:W1:Y:S01]  /*18480*/  MUFU.EX2 R82, R82 ;  /* 0x0000005200527308 */ /* 0x000e620000000800 */
[----:B---3--:R-:W-:Y:S04]  /*18490*/  F2FP.PACK_AB R40, R69, R72 ;  /* 0x000000484528723e */ /* 0x008fe800000000ff */
[----:B-----5:R-:W-:Y:S02]  /*184a0*/  F2FP.PACK_AB R41, R68, R71 ;  /* 0x000000474429723e */ /* 0x020fe400000000ff */
[----:B--2---:R-:W-:Y:S02]  /*184b0*/  F2FP.PACK_AB R42, R73, R70 ;  /* 0x00000046492a723e */ /* 0x004fe400000000ff */
[----:B------:R-:W-:Y:S01]  /*184c0*/  F2FP.PACK_AB R43, R75, R74 ;  /* 0x0000004a4b2b723e */ /* 0x000fe200000000ff */
[----:B------:R-:W-:Y:S06]  /*184d0*/  MUFU.EX2 R89, R89 ;  /* 0x0000005900597308 */ /* 0x000fec0000000800 */
[C---:B------:R-:W-:Y:S04]  /*184e0*/  HMMA.16816.F32 R4, R40.reuse, R52, R4 ;  /* 0x000000342804723c */ /* 0x040fe80000001804 */
[----:B------:R-:W2:Y:S04]  /*184f0*/  MUFU.EX2 R88, R88 ;  /* 0x0000005800587308 */ /* 0x000ea80000000800 */
[C---:B------:R-:W-:Y:S01]  /*18500*/  HMMA.16816.F32 R8, R40.reuse, R54, R8 ;  /* 0x000000362808723c */ /* 0x040fe20000001808 */
[----:B------:R-:W3:Y:S05]  /*18510*/  LDSM.16.MT88.4 R52, [R160+0x7000] ;  /* 0x00700000a034783b */ /* 0x000eea0000004200 */
[----:B------:R-:W-:Y:S02]  /*18520*/  MUFU.EX2 R90, R90 ;  /* 0x0000005a005a7308 */ /* 0x000fe40000000800 */
[C---:B----4-:R-:W-:Y:S08]  /*18530*/  HMMA.16816.F32 R12, R40.reuse, R44, R12 ;  /* 0x0000002c280c723c */ /* 0x050ff0000000180c */
[C---:B------:R-:W-:Y:S01]  /*18540*/  HMMA.16816.F32 R16, R40.reuse, R46, R16 ;  /* 0x0000002e2810723c */ /* 0x040fe20000001810 */
[----:B------:R-:W4:Y:S01]  /*18550*/  LDSM.16.MT88.4 R44, [R164+0x7800] ;  /* 0x00780000a42c783b */ /* 0x000f220000004200 */
[----:B------:R-:W5:Y:S06]  /*18560*/  MUFU.EX2 R113, R113 ;  /* 0x0000007100717308 */ /* 0x000f6c0000000800 */
        /* <DEDUP_REMOVED lines=11> */
[----:B------:R-:W1:Y:S02]  /*18620*/  MUFU.EX2 R116, R116 ;  /* 0x0000007400747308 */ /* 0x000e640000000800 */
[----:B--2---:R-:W-:Y:S02]  /*18630*/  F2FP.PACK_AB R42, R88, R89 ;  /* 0x00000059582a723e */ /* 0x004fe400000000ff */
[----:B-----5:R-:W-:Y:S06]  /*18640*/  F2FP.PACK_AB R43, R113, R90 ;  /* 0x0000005a712b723e */ /* 0x020fec00000000ff */
[----:B------:R-:W-:Y:S01]  /*18650*/  MUFU.EX2 R117, R117 ;  /* 0x0000007500757308 */ /* 0x000fe20000000800 */
[C---:B----4-:R-:W-:Y:S08]  /*18660*/  HMMA.16816.F32 R4, R40.reuse, R44, R4 ;  /* 0x0000002c2804723c */ /* 0x050ff00000001804 */
[C---:B------:R-:W-:Y:S01]  /*18670*/  HMMA.16816.F32 R8, R40.reuse, R46, R8 ;  /* 0x0000002e2808723c */ /* 0x040fe20000001808 */
[----:B------:R-:W2:Y:S01]  /*18680*/  LDSM.16.MT88.4 R44, [R160+0x7800] ;  /* 0x00780000a02c783b */ /* 0x000ea20000004200 */
[----:B------:R-:W4:Y:S06]  /*18690*/  MUFU.EX2 R118, R118 ;  /* 0x0000007600767308 */ /* 0x000f2c0000000800 */
[C---:B-1----:R-:W-:Y:S04]  /*186a0*/  HMMA.16816.F32 R12, R40.reuse, R48, R12 ;  /* 0x00000030280c723c */ /* 0x042fe8000000180c */
[----:B------:R-:W-:Y:S04]  /*186b0*/  MUFU.EX2 R119, R119 ;  /* 0x0000007700777308 */ /* 0x000fe80000000800 */
[C---:B------:R-:W-:Y:S01]  /*186c0*/  HMMA.16816.F32 R16, R40.reuse, R50, R16 ;  /* 0x000000322810723c */ /* 0x040fe20000001810 */
[----:B------:R-:W1:Y:S05]  /*186d0*/  LDSM.16.MT88.4 R48, [R164+0x8000] ;  /* 0x00800000a430783b */ /* 0x000e6a0000004200 */
[----:B------:R-:W5:Y:S02]  /*186e0*/  MUFU.EX2 R120, R120 ;  /* 0x0000007800787308 */ /* 0x000f640000000800 */
        /* <DEDUP_REMOVED lines=11> */
[----:B----4-:R-:W-:Y:S02]  /*187a0*/  F2FP.PACK_AB R42, R118, R117 ;  /* 0x00000075762a723e */ /* 0x010fe400000000ff */
[----:B-----5:R-:W-:Y:S02]  /*187b0*/  F2FP.PACK_AB R43, R120, R119 ;  /* 0x00000077782b723e */ /* 0x020fe400000000ff */
[----:B------:R-:W4:Y:S05]  /*187c0*/  MUFU.EX2 R38, R198 ;  /* 0x000000c600267308 */ /* 0x000f2a0000000800 */
[C---:B-1----:R-:W-:Y:S05]  /*187d0*/  HMMA.16816.F32 R4, R40.reuse, R48, R4 ;  /* 0x000000302804723c */ /* 0x042fea0000001804 */
[----:B------:R-:W-:Y:S03]  /*187e0*/  MUFU.EX2 R37, R37 ;  /* 0x0000002500257308 */ /* 0x000fe60000000800 */
[C---:B------:R-:W-:Y:S01]  /*187f0*/  HMMA.16816.F32 R8, R40.reuse, R50, R8 ;  /* 0x000000322808723c */ /* 0x040fe20000001808 */
[----:B------:R-:W1:Y:S06]  /*18800*/  LDSM.16.MT88.4 R48, [R164+0x8800] ;  /* 0x00880000a430783b */ /* 0x000e6c0000004200 */
[----:B------:R-:W5:Y:S01]  /*18810*/  MUFU.EX2 R124, R124 ;  /* 0x0000007c007c7308 */ /* 0x000f620000000800 */
[C---:B---3--:R-:W-:Y:S07]  /*18820*/  HMMA.16816.F32 R12, R40.reuse, R52, R12 ;  /* 0x00000034280c723c */ /* 0x048fee000000180c */
[----:B------:R-:W-:Y:S01]  /*18830*/  FADD.FTZ R52, R112, R85 ;  /* 0x0000005570347221 */ /* 0x000fe20000010000 */
[C---:B------:R-:W-:Y:S01]  /*18840*/  HMMA.16816.F32 R16, R40.reuse, R54, R16 ;  /* 0x000000362810723c */ /* 0x040fe20000001810 */
[----:B------:R-:W-:Y:S03]  /*18850*/  MUFU.EX2 R125, R125 ;  /* 0x0000007d007d7308 */ /* 0x000fe60000000800 */
[----:B------:R-:W-:Y:S02]  /*18860*/  FADD.FTZ R85, R111, R52 ;  /* 0x000000346f557221 */ /* 0x000fe40000010000 */
[----:B------:R-:W-:Y:S01]  /*18870*/  LDSM.16.MT88.4 R52, [R161+0x8800] ;  /* 0x00880000a134783b */ /* 0x000fe20000004200 */
[----:B------:R-:W-:Y:S01]  /*18880*/  FFMA.FTZ R112, R150, c[0x0][0x23c], -R39 ;  /* 0x00008f0096707a23 */ /* 0x000fe20000010827 */
[C---:B--2---:R-:W-:Y:S03]  /*18890*/  HMMA.16816.F32 R20, R40.reuse, R44, R20 ;  /* 0x0000002c2814723c */ /* 0x044fe60000001814 */
[----:B------:R-:W2:Y:S01]  /*188a0*/  MUFU.EX2 R126, R126 ;  /* 0x0000007e007e7308 */ /* 0x000ea20000000800 */
[----:B------:R-:W-:Y:S02]  /*188b0*/  FADD.FTZ R85, R108, R85 ;  /* 0x000000556c557221 */ /* 0x000fe40000010000 */
[----:B------:R-:W-:Y:S02]  /*188c0*/  FFMA.FTZ R111, R148, c[0x0][0x23c], -R39 ;  /* 0x00008f00946f7a23 */ /* 0x000fe40000010827 */
[C---:B------:R-:W-:Y:S01]  /*188d0*/  HMMA.16816.F32 R24, R40.reuse, R46, R24 ;  /* 0x0000002e2818723c */ /* 0x040fe20000001818 */
[----:B------:R-:W3:Y:S03]  /*188e0*/  LDSM.16.MT88.4 R44, [R162+0x8800] ;  /* 0x00880000a22c783b */ /* 0x000ee60000004200 */
[----:B------:R-:W-:Y:S01]  /*188f0*/  FADD.FTZ R60, R60, R85 ;  /* 0x000000553c3c7221 */ /* 0x000fe20000010000 */
[----:B------:R-:W-:Y:S01]  /*18900*/  MUFU.EX2 R127, R127 ;  /* 0x0000007f007f7308 */ /* 0x000fe20000000800 */
[----:B------:R-:W-:Y:S02]  /*18910*/  FFMA.FTZ R39, R3, c[0x0][0x23c], -R39 ;  /* 0x00008f0003277a23 */ /* 0x000fe40000010827 */
[C---:B------:R-:W-:Y:S04]  /*18920*/  HMMA.16816.F32 R28, R40.reuse, R56, R28 ;  /* 0x00000038281c723c */ /* 0x040fe8000000181c */
[----:B------:R-:W-:Y:S03]  /*18930*/  FADD.FTZ R65, R65, R60 ;  /* 0x0000003c41417221 */ /* 0x000fe60000010000 */
[----:B------:R-:W3:Y:S01]  /*18940*/  MUFU.EX2 R128, R128 ;  /* 0x0000008000807308 */ /* 0x000ee20000000800 */
[----:B------:R-:W-:Y:S01]  /*18950*/  HMMA.16816.F32 R32, R40, R58, R32 ;  /* 0x0000003a2820723c */ /* 0x000fe20000001820 */
[----:B------:R-:W3:Y:S03]  /*18960*/  LDSM.16.MT88.4 R56, [R160+0x8800] ;  /* 0x00880000a038783b */ /* 0x000ee60000004200 */
[----:B------:R-:W-:Y:S03]  /*18970*/  FADD.FTZ R84, R84, R65 ;  /* 0x0000004154547221 */ /* 0x000fe60000010000 */
[----:B------:R-:W-:Y:S01]  /*18980*/  F2FP.PACK_AB R40, R122, R121 ;  /* 0x000000797a28723e */ /* 0x000fe200000000ff */
[----:B------:R-:W-:Y:S01]  /*18990*/  FADD.FTZ R81, R81, R84 ;  /* 0x0000005451517221 */ /* 0x000fe20000010000 */
[----:B----4-:R-:W-:Y:S01]  /*189a0*/  F2FP.PACK_AB R41, R38, R123 ;  /* 0x0000007b2629723e */ /* 0x010fe200000000ff */
[----:B------:R-:W-:Y:S01]  /*189b0*/  LDSM.16.MT88.4 R84, [R162+0x9800] ;  /* 0x00980000a254783b */ /* 0x000fe20000004200 */
[----:B------:R-:W-:Y:S01]  /*189c0*/  MUFU.EX2 R129, R129 ;  /* 0x0000008100817308 */ /* 0x000fe20000000800 */
[----:B-----5:R-:W-:Y:S01]  /*189d0*/  F2FP.PACK_AB R42, R124, R37 ;  /* 0x000000257c2a723e */ /* 0x020fe200000000ff */
[----:B------:R-:W-:Y:S01]  /*189e0*/  FADD.FTZ R72, R72, R81 ;  /* 0x0000005148487221 */ /* 0x000fe20000010000 */
[----:B--2---:R-:W-:Y:S03]  /*189f0*/  F2FP.PACK_AB R43, R126, R125 ;  /* 0x0000007d7e2b723e */ /* 0x004fe600000000ff */
[----:B------:R-:W-:Y:S04]  /*18a00*/  FADD.FTZ R69, R69, R72 ;  /* 0x0000004845457221 */ /* 0x000fe80000010000 */
[C---:B-1----:R-:W-:Y:S01]  /*18a10*/  HMMA.16816.F32 R4, R40.reuse, R48, R4 ;  /* 0x000000302804723c */ /* 0x042fe20000001804 */
[----:B------:R-:W1:Y:S02]  /*18a20*/  MUFU.EX2 R112, R112 ;  /* 0x0000007000707308 */ /* 0x000e640000000800 */
[----:B------:R-:W-:Y:S04]  /*18a30*/  FADD.FTZ R70, R70, R69 ;  /* 0x0000004546467221 */ /* 0x000fe80000010000 */
[----:B------:R-:W-:Y:S01]  /*18a40*/  FADD.FTZ R70, R73, R70 ;  /* 0x0000004649467221 */ /* 0x000fe20000010000 */
[C---:B------:R-:W-:Y:S01]  /*18a50*/  HMMA.16816.F32 R8, R40.reuse, R50, R8 ;  /* 0x000000322808723c */ /* 0x040fe20000001808 */
[----:B------:R-:W-:Y:S02]  /*18a60*/  LDSM.16.MT88.4 R48, [R162+0x9000] ;  /* 0x00900000a230783b */ /* 0x000fe40000004200 */
[----:B------:R-:W-:Y:S05]  /*18a70*/  MUFU.EX2 R109, R109 ;  /* 0x0000006d006d7308 */ /* 0x000fea0000000800 */
[C---:B---3--:R-:W-:Y:S05]  /*18a80*/  HMMA.16816.F32 R12, R40.reuse, R44, R12 ;  /* 0x0000002c280c723c */ /* 0x048fea000000180c */
[----:B------:R-:W2:Y:S03]  /*18a90*/  MUFU.EX2 R130, R130 ;  /* 0x0000008200827308 */ /* 0x000ea60000000800 */
[C---:B------:R-:W-:Y:S01]  /*18aa0*/  HMMA.16816.F32 R16, R40.reuse, R46, R16 ;  /* 0x0000002e2810723c */ /* 0x040fe20000001810 */
[----:B------:R-:W3:Y:S06]  /*18ab0*/  LDSM.16.MT88.4 R44, [R164+0x9000] ;  /* 0x00900000a42c783b */ /* 0x000eec0000004200 */
[----:B------:R-:W-:Y:S01]  /*18ac0*/  MUFU.EX2 R111, R111 ;  /* 0x0000006f006f7308 */ /* 0x000fe20000000800 */
[C---:B------:R-:W-:Y:S08]  /*18ad0*/  HMMA.16816.F32 R20, R40.reuse, R52, R20 ;  /* 0x000000342814723c */ /* 0x040ff00000001814 */
[C---:B------:R-:W-:Y:S01]  /*18ae0*/  HMMA.16816.F32 R24, R40.reuse, R54, R24 ;  /* 0x000000362818723c */ /* 0x040fe20000001818 */
[----:B------:R-:W4:Y:S01]  /*18af0*/  MUFU.EX2 R132, R132 ;  /* 0x0000008400847308 */ /* 0x000f220000000800 */
[----:B------:R-:W5:Y:S06]  /*18b00*/  LDSM.16.MT88.4 R52, [R161+0x9000] ;  /* 0x00900000a134783b */ /* 0x000f6c0000004200 */
[C---:B------:R-:W-:Y:S03]  /*18b10*/  HMMA.16816.F32 R28, R40.reuse, R56, R28 ;  /* 0x00000038281c723c */ /* 0x040fe6000000181c */
[----:B------:R-:W-:Y:S05]  /*18b20*/  MUFU.EX2 R131, R131 ;  /* 0x0000008300837308 */ /* 0x000fea0000000800 */
[----:B------:R-:W-:Y:S01]  /*18b30*/  HMMA.16816.F32 R32, R40, R58, R32 ;  /* 0x0000003a2820723c */ /* 0x000fe20000001820 */
[----:B------:R-:W5:Y:S04]  /*18b40*/  LDSM.16.MT88.4 R56, [R160+0x9000] ;  /* 0x00900000a038783b */ /* 0x000f680000004200 */
[----:B------:R-:W-:Y:S02]  /*18b50*/  MUFU.EX2 R134, R134 ;  /* 0x0000008600867308 */ /* 0x000fe40000000800 */
[----:B------:R-:W-:Y:S02]  /*18b60*/  F2FP.PACK_AB R40, R128, R127 ;  /* 0x0000007f8028723e */ /* 0x000fe400000000ff */
[----:B-1----:R-:W-:Y:S03]  /*18b70*/  F2FP.PACK_AB R41, R112, R129 ;  /* 0x000000817029723e */ /* 0x002fe600000000ff */
[----:B--2---:R-:W-:Y:S02]  /*18b80*/  F2FP.PACK_AB R42, R130, R109 ;  /* 0x0000006d822a723e */ /* 0x004fe400000000ff */
[----:B----4-:R-:W-:Y:S01]  /*18b90*/  F2FP.PACK_AB R43, R132, R111 ;  /* 0x0000006f842b723e */ /* 0x010fe200000000ff */
[----:B------:R-:W-:Y:S06]  /*18ba0*/  MUFU.EX2 R133, R133 ;  /* 0x0000008500857308 */ /* 0x000fec0000000800 */
[C---:B---3--:R-:W-:Y:S04]  /*18bb0*/  HMMA.16816.F32 R4, R40.reuse, R44, R4 ;  /* 0x0000002c2804723c */ /* 0x048fe80000001804 */
[----:B------:R-:W1:Y:S04]  /*18bc0*/  MUFU.EX2 R62, R62 ;  /* 0x0000003e003e7308 */ /* 0x000e680000000800 */
[C---:B------:R-:W-:Y:S06]  /*18bd0*/  HMMA.16816.F32 R8, R40.reuse, R46, R8 ;  /* 0x0000002e2808723c */ /* 0x040fec0000001808 */
[----:B------:R-:W-:Y:S01]  /*18be0*/  MUFU.EX2 R44, R61 ;  /* 0x0000003d002c7308 */ /* 0x000fe20000000800 */
[----:B------:R-:W-:Y:S01]  /*18bf0*/  FADD.FTZ R46, R76, R67 ;  /* 0x000000434c2e7221 */ /* 0x000fe20000010000 */
[C---:B------:R-:W-:Y:S04]  /*18c00*/  HMMA.16816.F32 R12, R40.reuse, R48, R12 ;  /* 0x00000030280c723c */ /* 0x040fe8000000180c */
[----:B------:R-:W-:Y:S04]  /*18c10*/  FADD.FTZ R46, R77, R46 ;  /* 0x0000002e4d2e7221 */ /* 0x000fe80000010000 */
[C---:B------:R-:W-:Y:S01]  /*18c20*/  HMMA.16816.F32 R16, R40.reuse, R50, R16 ;  /* 0x000000322810723c */ /* 0x040fe20000001810 */
[----:B------:R-:W2:Y:S03]  /*18c30*/  MUFU.EX2 R45, R110 ;  /* 0x0000006e002d7308 */ /* 0x000ea60000000800 */
[----:B-1----:R-:W-:Y:S01]  /*18c40*/  F2FP.PACK_AB R69, R62, R133 ;  /* 0x000000853e45723e */ /* 0x002fe200000000ff */
[----:B------:R-:W-:Y:S03]  /*18c50*/  FADD.FTZ R3, R71, R46 ;  /* 0x0000002e47037221 */ /* 0x000fe60000010000 */
[C---:B-----5:R-:W-:Y:S03]  /*18c60*/  HMMA.16816.F32 R20, R40.reuse, R52, R20 ;  /* 0x000000342814723c */ /* 0x060fe60000001814 */
[----:B------:R-:W-:Y:S01]  /*18c70*/  MUFU.EX2 R36, R36 ;  /* 0x0000002400247308 */ /* 0x000fe20000000800 */
[----:B------:R-:W-:Y:S01]  /*18c80*/  FADD.FTZ R3, R68, R3 ;  /* 0x0000000344037221 */ /* 0x000fe20000010000 */
[----:B------:R-:W-:Y:S03]  /*18c90*/  F2FP.PACK_AB R68, R134, R131 ;  /* 0x000000838644723e */ /* 0x000fe600000000ff */
[C---:B------:R-:W-:Y:S04]  /*18ca0*/  HMMA.16816.F32 R24, R40.reuse, R54, R24 ;  /* 0x000000362818723c */ /* 0x040fe80000001818 */
[----:B------:R-:W-:Y:S01]  /*18cb0*/  FADD.FTZ R46, R74, R3 ;  /* 0x000000034a2e7221 */ /* 0x000fe20000010000 */
[----:B------:R-:W1:Y:S01]  /*18cc0*/  MUFU.EX2 R39, R39 ;  /* 0x0000002700277308 */ /* 0x000e620000000800 */
[----:B------:R-:W-:Y:S02]  /*18cd0*/  FADD.FTZ R3, R79, R70 ;  /* 0x000000464f037221 */ /* 0x000fe40000010000 */
[C---:B------:R-:W-:Y:S01]  /*18ce0*/  HMMA.16816.F32 R28, R40.reuse, R56, R28 ;  /* 0x00000038281c723c */ /* 0x040fe2000000181c */
[----:B------:R-:W3:Y:S03]  /*18cf0*/  LDSM.16.MT88.4 R76, [R161+0x9800] ;  /* 0x00980000a14c783b */ /* 0x000ee60000004200 */
[----:B------:R-:W-:Y:S01]  /*18d00*/  FADD.FTZ R46, R75, R46 ;  /* 0x0000002e4b2e7221 */ /* 0x000fe20000010000 */
[----:B--2---:R-:W-:Y:S01]  /*18d10*/  F2FP.PACK_AB R70, R45, R44 ;  /* 0x0000002c2d46723e */ /* 0x004fe200000000ff */
[----:B------:R-:W-:Y:S02]  /*18d20*/  FADD.FTZ R80, R80, R3 ;  /* 0x0000000350507221 */ /* 0x000fe40000010000 */
[----:B------:R-:W-:Y:S01]  /*18d30*/  FADD.FTZ R83, R83, R46 ;  /* 0x0000002e53537221 */ /* 0x000fe20000010000 */
[----:B------:R-:W-:Y:S03]  /*18d40*/  HMMA.16816.F32 R32, R40, R58, R32 ;  /* 0x0000003a2820723c */ /* 0x000fe60000001820 */
[----:B------:R-:W-:Y:S02]  /*18d50*/  FADD.FTZ R3, R82, R83 ;  /* 0x0000005352037221 */ /* 0x000fe40000010000 */
[----:B------:R-:W-:Y:S02]  /*18d60*/  FADD.FTZ R89, R89, R80 ;  /* 0x0000005059597221 */ /* 0x000fe40000010000 */
[----:B------:R-:W-:Y:S02]  /*18d70*/  FADD.FTZ R40, R90, R3 ;  /* 0x000000035a287221 */ /* 0x000fe40000010000 */
[----:B------:R-:W-:Y:S03]  /*18d80*/  FADD.FTZ R88, R88, R89 ;  /* 0x0000005958587221 */ /* 0x000fe60000010000 */
        /* <DEDUP_REMOVED lines=42> */
[----:B------:R-:W-:Y:S01]  /*19030*/  FADD.FTZ R189, R39, R36 ;  /* 0x0000002427bd7221 */ /* 0x000fe20000010000 */
[----:B------:R-:W-:-:S05]  /*19040*/  @P0 BRA `(.L_x_6100) ;  /* 0xffffc2d000000947 */ /* 0x000fca000383ffff */
.L_x_6096:
        /* <DEDUP_REMOVED lines=161> */
.L_x_6102:
[----:B--234-:R-:W-:Y:S05]  /*19a60*/  BSYNC B0 ;  /* 0x0000000000007941 */ /* 0x01cfea0003800000 */
.L_x_6101:
        /* <DEDUP_REMOVED lines=35> */
.L_x_6103:
        /* <DEDUP_REMOVED lines=14> */
.L_x_7803:


//--------------------- .text._ZN5flash24flash_fwd_splitkv_kernelI23Flash_fwd_kernel_traitsILi64ELi64ELi128ELi4ELb0ELb0EN7cutlass6half_tE19Flash_kernel_traitsILi64ELi64ELi128ELi4ES3_EELb1ELb0ELb0ELb1ELb1ELb0ELb0ELb0EEEvNS_16Flash_fwd_paramsE --------------------------
	.section	.text._ZN5flash24flash_fwd_splitkv_kernelI23Flash_fwd_kernel_traitsILi64ELi64ELi128ELi4ELb0ELb0EN7cutlass6half_tE19Flash_kernel_traitsILi64ELi64ELi128ELi4ES3_EELb1ELb0ELb0ELb1ELb1ELb0ELb0ELb0EEEvNS_16Flash_fwd_paramsE,"ax",@progbits
	.sectioninfo	@"SHI_REGISTERS=190"
	.align	128
        .global         _ZN5flash24flash_fwd_splitkv_kernelI23Flash_fwd_kernel_traitsILi64ELi64ELi128ELi4ELb0ELb0EN7cutlass6half_tE19Flash_kernel_traitsILi64ELi64ELi128ELi4ES3_EELb1ELb0ELb0ELb1ELb1ELb0ELb0ELb0EEEvNS_16Flash_fwd_paramsE
        .type           _ZN5flash24flash_fwd_splitkv_kernelI23Flash_fwd_kernel_traitsILi64ELi64ELi128ELi4ELb0ELb0EN7cutlass6half_tE19Flash_kernel_traitsILi64ELi64ELi128ELi4ES3_EELb1ELb0ELb0ELb1ELb1ELb0ELb0ELb0EEEvNS_16Flash_fwd_paramsE,@function
        .size           _ZN5flash24flash_fwd_splitkv_kernelI23Flash_fwd_kernel_traitsILi64ELi64ELi128ELi4ELb0ELb0EN7cutlass6half_tE19Flash_kernel_traitsILi64ELi64ELi128ELi4ES3_EELb1ELb0ELb0ELb1ELb1ELb0ELb0ELb0EEEvNS_16Flash_fwd_paramsE,(.L_x_7804 - _ZN5flash24flash_fwd_splitkv_kernelI23Flash_fwd_kernel_traitsILi64ELi64ELi128ELi4ELb0ELb0EN7cutlass6half_tE19Flash_kernel_traitsILi64ELi64ELi128ELi4ES3_EELb1ELb0ELb0ELb1ELb1ELb0ELb0ELb0EEEvNS_16Flash_fwd_paramsE)
        .other          _ZN5flash24flash_fwd_splitkv_kernelI23Flash_fwd_kernel_traitsILi64ELi64ELi128ELi4ELb0ELb0EN7cutlass6half_tE19Flash_kernel_traitsILi64ELi64ELi128ELi4ES3_EELb1ELb0ELb0ELb1ELb1ELb0ELb0ELb0EEEvNS_16Flash_fwd_paramsE,@"STO_CUDA_ENTRY STV_DEFAULT"
_ZN5flash24flash_fwd_splitkv_kernelI23Flash_fwd_kernel_traitsILi64ELi64ELi128ELi4ELb0ELb0EN7cutlass6half_tE19Flash_kernel_traitsILi64ELi64ELi128ELi4ES3_EELb1ELb0ELb0ELb1ELb1ELb0ELb0ELb0EEEvNS_16Flash_fwd_paramsE:
.text._ZN5flash24flash_fwd_splitkv_kernelI23Flash_fwd_kernel_traitsILi64ELi64ELi128ELi4ELb0ELb0EN7cutlass6half_tE19Flash_kernel_traitsILi64ELi64ELi128ELi4ES3_EELb1ELb0ELb0ELb1ELb1ELb0ELb0ELb0EEEvNS_16Flash_fwd_paramsE:
[----:B------:R-:W-:Y:S02]  /*0000*/  MOV R1, c[0x0][0x28] ;  /* 0x00000a0000017a02 */ /* 0x000fe40000000f00 */
[----:B------:R-:W1:Y:S01]  /*0010*/  S2R R15, SR_CTAID.Y ;  /* 0x00000000000f7919 */ /* 0x000e620000002600 */
[----:B------:R-:W-:Y:S01]  /*0020*/  ISETP.NE.U32.AND P0, PT, RZ, c[0x0][0x250], PT ;  /* 0x00009400ff007a0c */ /* 0x000fe20003f05070 */
[----:B------:R-:W-:Y:S01]  /*0030*/  IMAD.MOV.U32 R19, RZ, RZ, RZ ;  /* 0x000000ffff137224 */ /* 0x000fe200078e00ff */
[----:B------:R-:W-:Y:S01]  /*0040*/  ISETP.NE.U32.AND P2, PT, RZ, c[0x0][0x258], PT ;  /* 0x00009600ff007a0c */ /* 0x000fe20003f45070 */
[----:B------:R-:W-:Y:S01]  /*0050*/  ULDC.64 UR10, c[0x0][0x118] ;  /* 0x00004600000a7ab9 */ /* 0x000fe20000000a00 */
[----:B------:R-:W-:Y:S02]  /*0060*/  ISETP.NE.AND.EX P0, PT, RZ, c[0x0][0x254], PT, P0 ;  /* 0x00009500ff007a0c */ /* 0x000fe40003f05300 */
[----:B------:R-:W-:-:S11]  /*0070*/  ISETP.NE.AND.EX P2, PT, RZ, c[0x0][0x25c], PT, P2 ;  /* 0x00009700ff007a0c */ /* 0x000fd60003f45320 */
[----:B------:R-:W-:Y:S02]  /*0080*/  @P0 IMAD.MOV.U32 R2, RZ, RZ, 0x4 ;  /* 0x00000004ff020424 */ /* 0x000fe400078e00ff */
[----:B------:R-:W-:Y:S02]  /*0090*/  @P2 IMAD.MOV.U32 R0, RZ, RZ, 0x4 ;  /* 0x00000004ff002424 */ /* 0x000fe400078e00ff */
[----:B-1----:R-:W-:-:S04]  /*00a0*/  @P0 IMAD.WIDE R2, R15, R2, c[0x0][0x250] ;  /* 0x000094000f020625 */ /* 0x002fc800078e0202 */
[----:B------:R-:W-:Y:S01]  /*00b0*/  @P2 IMAD.WIDE R4, R15, R0, c[0x0][0x258] ;  /* 0x000096000f042625 */ /* 0x000fe200078e0200 */
[----:B------:R-:W2:Y:S04]  /*00c0*/  @P0 LDG.E R19, [R2.64] ;  /* 0x0000000a02130981 */ /* 0x000ea8000c1e1900 */
[----:B------:R-:W2:Y:S01]  /*00d0*/  @P2 LDG.E R118, [R4.64] ;  /* 0x0000000a04762981 */ /* 0x000ea2000c1e1900 */
[----:B------:R-:W-:-:S03]  /*00e0*/  @!P2 ISETP.NE.U32.AND P1, PT, RZ, c[0x0][0x268], PT ;  /* 0x00009a00ff00aa0c */ /* 0x000fc60003f25070 */
[----:B------:R-:W1:Y:S01]  /*00f0*/  S2R R17, SR_CTAID.X ;  /* 0x0000000000117919 */ /* 0x000e620000002500 */
[----:B------:R-:W-:-:S04]  /*0100*/  @!P2 ISETP.NE.AND.EX P1, PT, RZ, c[0x0][0x26c], PT, P1 ;  /* 0x00009b00ff00aa0c */ /* 0x000fc80003f25310 */
[----:B------:R-:W-:Y:S01]  /*0110*/  @!P2 SEL R0, RZ, c[0x0][0x21c], !P1 ;  /* 0x00008700ff00aa07 */ /* 0x000fe20004800000 */
[----:B-1----:R-:W-:-:S05]  /*0120*/  IMAD.SHL.U32 R121, R17, 0x40, RZ ;  /* 0x0000004011797824 */ /* 0x002fca00078e00ff */
[----:B------:R-:W-:Y:S01]  /*0130*/  ISETP.GE.AND P0, PT, R121, c[0x0][0x214], PT ;  /* 0x0000850079007a0c */ /* 0x000fe20003f06270 */
[--C-:B--2---:R-:W-:Y:S01]  /*0140*/  @P2 IMAD.IADD R118, R118, 0x1, -R19.reuse ;  /* 0x0000000176762824 */ /* 0x104fe200078e0a13 */
[----:B------:R-:W-:-:S11]  /*0150*/  @!P2 IADD3 R118, R0, c[0x0][0x218], -R19 ;  /* 0x000086000076aa10 */ /* 0x000fd60007ffe813 */
        /* <DEDUP_REMOVED lines=25> */
[----:B------:R-:W-:Y:S01]  /*02f0*/  IMAD.WIDE.U32 R12, R0, c[0x0][0x1e8], RZ ;  /* 0x00007a00000c7a25 */ /* 0x000fe200078e00ff */
[----:B------:R-:W-:Y:S02]  /*0300*/  SHF.R.S32.HI R4, RZ, 0x1f, R121 ;  /* 0x0000001fff047819 */ /* 0x000fe40000011479 */
        /* <DEDUP_REMOVED lines=9> */
[----:B------:R-:W-:-:S02]  /*03a0*/  IMAD R2, R2, c[0x0][0x1e0], RZ ;  /* 0x0000780002027a24 */ /* 0x000fc400078e02ff */
[----:B------:R-:W-:Y:S01]  /*03b0*/  IMAD.SHL.U32 R10, R10, 0x8, RZ ;  /* 0x000000080a0a7824 */ /* 0x000fe200078e00ff */
[----:B------:R-:W-:Y:S01]  /*03c0*/  ISETP.GE.OR P4, PT, R3, R8, P5 ;  /* 0x000000080300720c */ /* 0x000fe20002f86670 */
[C---:B------:R-:W-:Y:S01]  /*03d0*/  IMAD R7, R15.reuse, c[0x0][0x1e4], R2 ;  /* 0x000079000f077a24 */ /* 0x040fe200078e0202 */
[----:B------:R-:W-:Y:S01]  /*03e0*/  SHF.R.S32.HI R2, RZ, 0x1f, R3 ;  /* 0x0000001fff027819 */ /* 0x000fe20000011403 */
[----:B------:R-:W-:Y:S01]  /*03f0*/  IMAD R4, R15, c[0x0][0x1c0], R14 ;  /* 0x000070000f047a24 */ /* 0x000fe200078e020e */
[----:B------:R-:W-:-:S03]  /*0400*/  SHF.R.S32.HI R11, RZ, 0x1f, R10 ;  /* 0x0000001fff0b7819 */ /* 0x000fc6000001140a */
[----:B------:R-:W-:Y:S02]  /*0410*/  IMAD R6, R2, c[0x0][0x1e8], RZ ;  /* 0x00007a0002067a24 */ /* 0x000fe400078e02ff */
[----:B------:R-:W-:-:S04]  /*0420*/  IMAD.WIDE.U32 R10, R121, c[0x0][0x1e8], R10 ;  /* 0x00007a00790a7a25 */ /* 0x000fc800078e000a */
[----:B------:R-:W-:Y:S01]  /*0430*/  IMAD.IADD R11, R11, 0x1, R5 ;  /* 0x000000010b0b7824 */ /* 0x000fe200078e0205 */
[----:B------:R-:W-:Y:S01]  /*0440*/  SHF.R.S32.HI R5, RZ, 0x1f, R14 ;  /* 0x0000001fff057819 */ /* 0x000fe2000001140e */
[----:B------:R-:W-:Y:S01]  /*0450*/  IMAD R4, R4, c[0x0][0x214], R121 ;  /* 0x0000850004047a24 */ /* 0x000fe200078e0279 */
[----:B------:R-:W-:Y:S01]  /*0460*/  @!P4 MOV R19, 0x7f800000 ;  /* 0x7f8000000013c802 */ /* 0x000fe20000000f00 */
[----:B------:R-:W-:-:S04]  /*0470*/  IMAD.WIDE.U32 R10, R15, c[0x0][0x1e0], R10 ;  /* 0x000078000f0a7a25 */ /* 0x000fc800078e000a */
[----:B------:R-:W-:Y:S02]  /*0480*/  IMAD R5, R5, c[0x0][0x1f0], RZ ;  /* 0x00007c0005057a24 */ /* 0x000fe400078e02ff */
[----:B------:R-:W-:Y:S01]  /*0490*/  IMAD.IADD R11, R11, 0x1, R7 ;  /* 0x000000010b0b7824 */ /* 0x000fe200078e0207 */
[----:B------:R-:W-:Y:S01]  /*04a0*/  IADD3 R7, R3, 0x10, RZ ;  /* 0x0000001003077810 */ /* 0x000fe20007ffe0ff */
[C---:B------:R-:W-:Y:S02]  /*04b0*/  IMAD R5, R14.reuse, c[0x0][0x1f4], R5 ;  /* 0x00007d000e057a24 */ /* 0x040fe400078e0205 */
[----:B------:R-:W-:Y:S01]  /*04c0*/  IMAD.WIDE.U32 R10, R14, c[0x0][0x1f0], R10 ;  /* 0x00007c000e0a7a25 */ /* 0x000fe200078e000a */
[----:B------:R-:W-:Y:S02]  /*04d0*/  ISETP.GE.OR P3, PT, R7, R8, P5 ;  /* 0x000000080700720c */ /* 0x000fe40002f66670 */
[----:B------:R-:W-:Y:S01]  /*04e0*/  IADD3 R7, R3, 0x20, RZ ;  /* 0x0000002003077810 */ /* 0x000fe20007ffe0ff */
[----:B------:R-:W-:-:S02]  /*04f0*/  IMAD.IADD R11, R11, 0x1, R5 ;  /* 0x000000010b0b7824 */ /* 0x000fc400078e0205 */
[C---:B------:R-:W-:Y:S02]  /*0500*/  IMAD R5, R3.reuse, c[0x0][0x1ec], R6 ;  /* 0x00007b0003057a24 */ /* 0x040fe400078e0206 */
[----:B------:R-:W-:-:S04]  /*0510*/  IMAD.WIDE.U32 R10, R3, c[0x0][0x1e8], R10 ;  /* 0x00007a00030a7a25 */ /* 0x000fc800078e000a */
[----:B------:R-:W-:Y:S01]  /*0520*/  IMAD.IADD R5, R11, 0x1, R5 ;  /* 0x000000010b057824 */ /* 0x000fe200078e0205 */
[----:B------:R-:W-:Y:S01]  /*0530*/  LEA R14, P0, R10, c[0x0][0x1d0], 0x1 ;  /* 0x000074000a0e7a11 */ /* 0x000fe200078008ff */
[----:B------:R-:W-:Y:S01]  /*0540*/  IMAD R6, R0, c[0x0][0x1ec], RZ ;  /* 0x00007b0000067a24 */ /* 0x000fe200078e02ff */
[----:B------:R-:W-:Y:S02]  /*0550*/  IADD3 R0, P1, R4, R3, RZ ;  /* 0x0000000304007210 */ /* 0x000fe40007f3e0ff */
[----:B------:R-:W-:Y:S02]  /*0560*/  LEA.HI.X R15, R10, c[0x0][0x1d4], R5, 0x1, P0 ;  /* 0x000075000a0f7a11 */ /* 0x000fe400000f0c05 */
[----:B------:R-:W-:Y:S02]  /*0570*/  IADD3 R5, R13, R6, RZ ;  /* 0x000000060d057210 */ /* 0x000fe40007ffe0ff */
[----:B------:R-:W-:Y:S01]  /*0580*/  IADD3 R10, P2, R14, R12, RZ ;  /* 0x0000000c0e0a7210 */ /* 0x000fe20007f5e0ff */
[----:B------:R1:W-:Y:S01]  /*0590*/  STG.E.128 [R14.64], RZ ;  /* 0x000000ff0e007986 */ /* 0x0003e2000c101d0a */
[----:B------:R-:W-:-:S02]  /*05a0*/  LEA.HI.X.SX32 R9, R4, R2, 0x1, P1 ;  /* 0x0000000204097211 */ /* 0x000fc400008f0eff */
[----:B------:R-:W-:Y:S01]  /*05b0*/  LEA R16, P0, R0, c[0x0][0x200], 0x2 ;  /* 0x0000800000107a11 */ /* 0x000fe200078010ff */
[----:B------:R-:W-:Y:S01]  /*05c0*/  IMAD.X R11, R5, 0x1, R15, P2 ;  /* 0x00000001050b7824 */ /* 0x000fe200010e060f */
[----:B------:R-:W-:Y:S02]  /*05d0*/  ISETP.GE.OR P2, PT, R7, R8, P5 ;  /* 0x000000080700720c */ /* 0x000fe40002f46670 */
[----:B------:R-:W-:Y:S02]  /*05e0*/  IADD3 R3, R3, 0x30, RZ ;  /* 0x0000003003037810 */ /* 0x000fe40007ffe0ff */
[----:B------:R-:W-:Y:S01]  /*05f0*/  IADD3 R6, P1, R10, R12, RZ ;  /* 0x0000000c0a067210 */ /* 0x000fe20007f3e0ff */
[----:B------:R1:W-:Y:S01]  /*0600*/  STG.E.128 [R10.64], RZ ;  /* 0x000000ff0a007986 */ /* 0x0003e2000c101d0a */
[----:B------:R-:W-:Y:S01]  /*0610*/  LEA.HI.X R17, R0, c[0x0][0x204], R9, 0x2, P0 ;  /* 0x0000810000117a11 */ /* 0x000fe200000f1409 */
[----:B------:R-:W-:Y:S01]  /*0620*/  @!P3 IMAD.MOV.U32 R9, RZ, RZ, 0x7f800000 ;  /* 0x7f800000ff09b424 */ /* 0x000fe200078e00ff */
[----:B------:R-:W-:Y:S01]  /*0630*/  ISETP.GE.OR P5, PT, R3, R8, P5 ;  /* 0x000000080300720c */ /* 0x000fe20002fa6670 */
[----:B------:R-:W-:Y:S01]  /*0640*/  IMAD.X R7, R11, 0x1, R5, P1 ;  /* 0x000000010b077824 */ /* 0x000fe200008e0605 */
[----:B------:R-:W-:-:S04]  /*0650*/  IADD3 R12, P0, R6, R12, RZ ;  /* 0x0000000c060c7210 */ /* 0x000fc80007f1e0ff */
[----:B------:R1:W-:Y:S01]  /*0660*/  STG.E.128 [R6.64], RZ ;  /* 0x000000ff06007986 */ /* 0x0003e2000c101d0a */
[----:B------:R-:W-:Y:S02]  /*0670*/  IMAD.X R13, R7, 0x1, R5, P0 ;  /* 0x00000001070d7824 */ /* 0x000fe400000e0605 */
[----:B------:R-:W-:-:S03]  /*0680*/  @!P2 IMAD.MOV.U32 R5, RZ, RZ, 0x7f800000 ;  /* 0x7f800000ff05a424 */ /* 0x000fc600078e00ff */
[----:B------:R1:W-:Y:S04]  /*0690*/  STG.E.128 [R12.64], RZ ;  /* 0x000000ff0c007986 */ /* 0x0003e8000c101d0a */
[----:B------:R1:W-:Y:S04]  /*06a0*/  @!P4 STG.E [R16.64], R19 ;  /* 0x000000131000c986 */ /* 0x0003e8000c10190a */
[----:B------:R1:W-:Y:S04]  /*06b0*/  @!P3 STG.E [R16.64+0x40], R9 ;  /* 0x000040091000b986 */ /* 0x0003e8000c10190a */
[----:B------:R1:W-:Y:S01]  /*06c0*/  @!P2 STG.E [R16.64+0x80], R5 ;  /* 0x000080051000a986 */ /* 0x0003e2000c10190a */
[----:B------:R-:W-:Y:S05]  /*06d0*/  @P5 EXIT ;  /* 0x000000000000594d */ /* 0x000fea0003800000 */
[----:B------:R-:W-:-:S05]  /*06e0*/  MOV R3, 0x7f800000 ;  /* 0x7f80000000037802 */ /* 0x000fca0000000f00 */
[----:B------:R-:W-:Y:S01]  /*06f0*/  STG.E [R16.64+0xc0], R3 ;  /* 0x0000c00310007986 */ /* 0x000fe2000c10190a */
[----:B------:R-:W-:Y:S05]  /*0700*/  EXIT ;  /* 0x000000000000794d */ /* 0x000fea0003800000 */
.L_x_6104:
[----:B-12---:R-:W-:Y:S01]  /*0710*/  ISETP.NE.U32.AND P0, PT, RZ, c[0x0][0x2b8], PT ;  /* 0x0000ae00ff007a0c */ /* 0x006fe20003f05070 */
        /* <DEDUP_REMOVED lines=18> */
.L_x_6105:
[----:B------:R-:W-:Y:S01]  /*0840*/  IABS R113, c[0x0][0x2d0] ;  /* 0x0000b40000717a13 */ /* 0x000fe20000000000 */
[----:B------:R-:W-:Y:S05]  /*0850*/  @P6 BRA `(.L_x_6106) ;  /* 0x000004a000006947 */ /* 0x000fea0003800000 */
[----:B------:R-:W2:Y:S01]  /*0860*/  I2F.RP R6, R113 ;  /* 0x0000007100067306 */ /* 0x000ea20000209400 */
[----:B------:R-:W-:Y:S01]  /*0870*/  LEA R8, R112, 0xffffff80, 0x7 ;  /* 0xffffff8070087811 */ /* 0x000fe200078e38ff */
[----:B-1----:R-:W-:-:S06]  /*0880*/  IMAD.MOV.U32 R4, RZ, RZ, RZ ;  /* 0x000000ffff047224 */ /* 0x002fcc00078e00ff */
[----:B--2---:R-:W1:Y:S02]  /*0890*/  MUFU.RCP R5, R6 ;  /* 0x0000000600057308 */ /* 0x004e640000001000 */
[----:B-1----:R-:W-:-:S06]  /*08a0*/  IADD3 R5, R5, 0xffffffe, RZ ;  /* 0x0ffffffe05057810 */ /* 0x002fcc0007ffe0ff */
[----:B------:R-:W1:Y:S02]  /*08b0*/  F2I.FTZ.U32.TRUNC.NTZ R5, R5 ;  /* 0x0000000500057305 */ /* 0x000e64000021f000 */
[----:B-1----:R-:W-:-:S04]  /*08c0*/  IMAD.MOV R2, RZ, RZ, -R5 ;  /* 0x000000ffff027224 */ /* 0x002fc800078e0a05 */
[----:B-----5:R-:W-:Y:S01]  /*08d0*/  IMAD R3, R2, R113, RZ ;  /* 0x0000007102037224 */ /* 0x020fe200078e02ff */
        /* <DEDUP_REMOVED lines=19> */
[----:B------:R-:W-:Y:S01]  /*0a10*/  IABS R2, c[0x0][0x1c8] ;  /* 0x0000720000027a13 */ /* 0x000fe20000000000 */
[----:B------:R-:W-:-:S03]  /*0a20*/  IMAD.MOV R3, RZ, RZ, -R3 ;  /* 0x000000ffff037224 */ /* 0x000fc600078e0a03 */
[----:B------:R-:W1:Y:S01]  /*0a30*/  I2F.RP R9, R2 ;  /* 0x0000000200097306 */ /* 0x000e620000209400 */
[----:B------:R-:W-:-:S07]  /*0a40*/  IMAD R8, R3, c[0x0][0x2d0], R8 ;  /* 0x0000b40003087a24 */ /* 0x000fce00078e0208 */
[----:B-1----:R-:W1:Y:S02]  /*0a50*/  MUFU.RCP R6, R9 ;  /* 0x0000000900067308 */ /* 0x002e640000001000 */
[----:B-1----:R-:W-:-:S06]  /*0a60*/  IADD3 R6, R6, 0xffffffe, RZ ;  /* 0x0ffffffe06067810 */ /* 0x002fcc0007ffe0ff */
[----:B------:R-:W1:Y:S02]  /*0a70*/  F2I.FTZ.U32.TRUNC.NTZ R7, R6 ;  /* 0x0000000600077305 */ /* 0x000e64000021f000 */
[----:B-1----:R-:W-:Y:S01]  /*0a80*/  IMAD.MOV R4, RZ, RZ, -R7 ;  /* 0x000000ffff047224 */ /* 0x002fe200078e0a07 */
[----:B------:R-:W-:-:S03]  /*0a90*/  MOV R6, RZ ;  /* 0x000000ff00067202 */ /* 0x000fc60000000f00 */
[----:B------:R-:W-:Y:S01]  /*0aa0*/  IMAD R5, R4, R2, RZ ;  /* 0x0000000204057224 */ /* 0x000fe200078e02ff */
[----:B------:R-:W-:-:S03]  /*0ab0*/  IABS R4, R14 ;  /* 0x0000000e00047213 */ /* 0x000fc60000000000 */
        /* <DEDUP_REMOVED lines=9> */
[----:B------:R-:W-:Y:S02]  /*0b50*/  SHF.R.S32.HI R7, RZ, 0x1f, R8 ;  /* 0x0000001fff077819 */ /* 0x000fe40000011408 */
[----:B------:R-:W-:-:S07]  /*0b60*/  ISETP.GE.AND P0, PT, R2, RZ, PT ;  /* 0x000000ff0200720c */ /* 0x000fce0003f06270 */
[----:B------:R-:W-:Y:S02]  /*0b70*/  @P1 IADD3 R5, R5, 0x1, RZ ;  /* 0x0000000105051810 */ /* 0x000fe40007ffe0ff */
[----:B------:R-:W-:-:S04]  /*0b80*/  ISETP.NE.AND P1, PT, RZ, c[0x0][0x1c8], PT ;  /* 0x00007200ff007a0c */ /* 0x000fc80003f25270 */
[----:B------:R-:W-:-:S09]  /*0b90*/  @!P0 IADD3 R5, -R5, RZ, RZ ;  /* 0x000000ff05058210 */ /* 0x000fd20007ffe1ff */
[----:B------:R-:W-:-:S04]  /*0ba0*/  @!P1 LOP3.LUT R5, RZ, c[0x0][0x1c8], RZ, 0x33, !PT ;  /* 0x00007200ff059a12 */ /* 0x000fc800078e33ff */
[----:B------:R-:W-:Y:S02]  /*0bb0*/  SHF.R.S32.HI R9, RZ, 0x1f, R5 ;  /* 0x0000001fff097819 */ /* 0x000fe40000011405 */
[----:B--2---:R-:W-:Y:S01]  /*0bc0*/  SHF.R.S32.HI R13, RZ, 0x1f, R18 ;  /* 0x0000001fff0d7819 */ /* 0x004fe20000011412 */
[----:B------:R-:W-:-:S04]  /*0bd0*/  IMAD.WIDE.U32 R10, R18, c[0x0][0x180], RZ ;  /* 0x00006000120a7a25 */ /* 0x000fc800078e00ff */
[C---:B------:R-:W-:Y:S02]  /*0be0*/  IMAD R3, R13.reuse, c[0x0][0x180], RZ ;  /* 0x000060000d037a24 */ /* 0x040fe400078e02ff */
[----:B------:R-:W-:Y:S02]  /*0bf0*/  IMAD R13, R13, c[0x0][0x188], RZ ;  /* 0x000062000d0d7a24 */ /* 0x000fe400078e02ff */
[----:B------:R-:W-:Y:S02]  /*0c00*/  IMAD R2, R18, c[0x0][0x184], R3 ;  /* 0x0000610012027a24 */ /* 0x000fe400078e0203 */
[----:B------:R-:W-:Y:S02]  /*0c10*/  IMAD R3, R7, c[0x0][0x198], RZ ;  /* 0x0000660007037a24 */ /* 0x000fe400078e02ff */
[----:B------:R-:W-:Y:S02]  /*0c20*/  IMAD.IADD R11, R11, 0x1, R2 ;  /* 0x000000010b0b7824 */ /* 0x000fe400078e0202 */
[----:B------:R-:W-:-:S02]  /*0c30*/  IMAD R3, R8, c[0x0][0x19c], R3 ;  /* 0x0000670008037a24 */ /* 0x000fc400078e0203 */
[----:B------:R-:W-:-:S04]  /*0c40*/  IMAD.WIDE.U32 R20, R8, c[0x0][0x198], R10 ;  /* 0x0000660008147a25 */ /* 0x000fc800078e000a */
[----:B------:R-:W-:Y:S01]  /*0c50*/  IMAD R2, R9, c[0x0][0x1b0], RZ ;  /* 0x00006c0009027a24 */ /* 0x000fe200078e02ff */
[----:B------:R-:W-:Y:S01]  /*0c60*/  IADD3 R21, R21, R3, RZ ;  /* 0x0000000315157210 */ /* 0x000fe20007ffe0ff */
[C---:B------:R-:W-:Y:S02]  /*0c70*/  IMAD R13, R18.reuse, c[0x0][0x18c], R13 ;  /* 0x00006300120d7a24 */ /* 0x040fe400078e020d */
[----:B------:R-:W-:Y:S02]  /*0c80*/  IMAD R11, R5, c[0x0][0x1b4], R2 ;  /* 0x00006d00050b7a24 */ /* 0x000fe400078e0202 */
[----:B------:R-:W-:-:S04]  /*0c90*/  IMAD.WIDE.U32 R18, R18, c[0x0][0x188], RZ ;  /* 0x0000620012127a25 */ /* 0x000fc800078e00ff */
[----:B------:R-:W-:Y:S01]  /*0ca0*/  IMAD.WIDE.U32 R2, R5, c[0x0][0x1b0], R20 ;  /* 0x00006c0005027a25 */ /* 0x000fe200078e0014 */
[----:B------:R-:W-:-:S03]  /*0cb0*/  IADD3 R13, R19, R13, RZ ;  /* 0x0000000d130d7210 */ /* 0x000fc60007ffe0ff */
[----:B------:R-:W-:Y:S01]  /*0cc0*/  IMAD.MOV.U32 R12, RZ, RZ, R18 ;  /* 0x000000ffff0c7224 */ /* 0x000fe200078e0012 */
[----:B------:R-:W-:Y:S01]  /*0cd0*/  MOV R10, R2 ;  /* 0x00000002000a7202 */ /* 0x000fe20000000f00 */
[----:B------:R-:W-:Y:S01]  /*0ce0*/  IMAD.IADD R11, R3, 0x1, R11 ;  /* 0x00000001030b7824 */ /* 0x000fe200078e020b */
[----:B------:R-:W-:Y:S05]  /*0cf0*/  BRA `(.L_x_6107) ;  /* 0x0000036000007947 */ /* 0x000fea0003800000 */
.L_x_6106:
[----:B------:R-:W-:Y:S02]  /*0d00*/  IABS R9, c[0x0][0x1c8] ;  /* 0x0000720000097a13 */ /* 0x000fe40000000000 */
[----:B------:R-:W-:Y:S02]  /*0d10*/  SHF.R.S32.HI R10, RZ, 0x1f, R19 ;  /* 0x0000001fff0a7819 */ /* 0x000fe40000011413 */
[----:B------:R-:W2:Y:S08]  /*0d20*/  I2F.RP R8, R9 ;  /* 0x0000000900087306 */ /* 0x000eb00000209400 */
[----:B--2---:R-:W2:Y:S02]  /*0d30*/  MUFU.RCP R6, R8 ;  /* 0x0000000800067308 */ /* 0x004ea40000001000 */
[----:B--2---:R-:W-:-:S02]  /*0d40*/  IADD3 R6, R6, 0xffffffe, RZ ;  /* 0x0ffffffe06067810 */ /* 0x004fc40007ffe0ff */
[----:B------:R-:W-:-:S04]  /*0d50*/  LEA R8, R112, 0xffffff80, 0x7 ;  /* 0xffffff8070087811 */ /* 0x000fc800078e38ff */
[----:B------:R-:W2:Y:S01]  /*0d60*/  F2I.FTZ.U32.TRUNC.NTZ R7, R6 ;  /* 0x0000000600077305 */ /* 0x000ea2000021f000 */
[----:B------:R-:W-:Y:S02]  /*0d70*/  IADD3 R12, P1, R19, R8, RZ ;  /* 0x00000008130c7210 */ /* 0x000fe40007f3e0ff */
[----:B--2---:R-:W-:Y:S01]  /*0d80*/  IADD3 R2, RZ, -R7, RZ ;  /* 0x80000007ff027210 */ /* 0x004fe20007ffe0ff */
[----:B------:R-:W-:-:S04]  /*0d90*/  IMAD.MOV.U32 R6, RZ, RZ, RZ ;  /* 0x000000ffff067224 */ /* 0x000fc800078e00ff */
[----:B-1----:R-:W-:Y:S01]  /*0da0*/  IMAD R4, R2, R9, RZ ;  /* 0x0000000902047224 */ /* 0x002fe200078e02ff */
[----:B------:R-:W-:-:S03]  /*0db0*/  IABS R2, R14 ;  /* 0x0000000e00027213 */ /* 0x000fc60000000000 */
[----:B------:R-:W-:Y:S01]  /*0dc0*/  IMAD.HI.U32 R5, R7, R4, R6 ;  /* 0x0000000407057227 */ /* 0x000fe200078e0006 */
[----:B------:R-:W-:Y:S02]  /*0dd0*/  MOV R4, R2 ;  /* 0x0000000200047202 */ /* 0x000fe40000000f00 */
[----:B------:R-:W-:-:S03]  /*0de0*/  SHF.R.S32.HI R7, RZ, 0x1f, R8 ;  /* 0x0000001fff077819 */ /* 0x000fc60000011408 */
[----:B------:R-:W-:-:S04]  /*0df0*/  IMAD.HI.U32 R5, R5, R4, RZ ;  /* 0x0000000405057227 */ /* 0x000fc800078e00ff */
[----:B------:R-:W-:-:S04]  /*0e00*/  IMAD.MOV R2, RZ, RZ, -R5 ;  /* 0x000000ffff027224 */ /* 0x000fc800078e0a05 */
[----:B------:R-:W-:-:S05]  /*0e10*/  IMAD R2, R9, R2, R4 ;  /* 0x0000000209027224 */ /* 0x000fca00078e0204 */
[----:B------:R-:W-:-:S13]  /*0e20*/  ISETP.GT.U32.AND P0, PT, R9, R2, PT ;  /* 0x000000020900720c */ /* 0x000fda0003f04070 */
        /* <DEDUP_REMOVED lines=9> */
[----:B------:R-:W-:Y:S01]  /*0ec0*/  IMAD R10, R19, c[0x0][0x1a4], R10 ;  /* 0x00006900130a7a24 */ /* 0x000fe200078e020a */
[----:B-----5:R-:W-:Y:S01]  /*0ed0*/  SHF.R.S32.HI R2, RZ, 0x1f, R3 ;  /* 0x0000001fff027819 */ /* 0x020fe20000011403 */
[----:B------:R-:W-:-:S02]  /*0ee0*/  IMAD R9, R12, c[0x0][0x19c], R9 ;  /* 0x000067000c097a24 */ /* 0x000fc400078e0209 */
[----:B------:R-:W-:Y:S02]  /*0ef0*/  IMAD.WIDE.U32 R12, R12, c[0x0][0x198], RZ ;  /* 0x000066000c0c7a25 */ /* 0x000fe400078e00ff */
[----:B------:R-:W-:Y:S02]  /*0f00*/  @P2 IADD3 R5, R5, 0x1, RZ ;  /* 0x0000000105052810 */ /* 0x000fe40007ffe0ff */
[----:B------:R-:W-:Y:S01]  /*0f10*/  IMAD R4, R2, c[0x0][0x180], RZ ;  /* 0x0000600002047a24 */ /* 0x000fe200078e02ff */
[----:B------:R-:W-:Y:S01]  /*0f20*/  IADD3 R13, R13, R9, RZ ;  /* 0x000000090d0d7210 */ /* 0x000fe20007ffe0ff */
[----:B------:R-:W-:-:S04]  /*0f30*/  IMAD.WIDE.U32 R18, R19, c[0x0][0x1a0], RZ ;  /* 0x0000680013127a25 */ /* 0x000fc800078e00ff */
[----:B------:R-:W-:Y:S01]  /*0f40*/  @!P1 IMAD.MOV R5, RZ, RZ, -R5 ;  /* 0x000000ffff059224 */ /* 0x000fe200078e0a05 */
[----:B------:R-:W-:Y:S01]  /*0f50*/  @!P0 LOP3.LUT R5, RZ, c[0x0][0x1c8], RZ, 0x33, !PT ;  /* 0x00007200ff058a12 */ /* 0x000fe200078e33ff */
[----:B------:R-:W-:Y:S01]  /*0f60*/  IMAD R4, R3, c[0x0][0x184], R4 ;  /* 0x0000610003047a24 */ /* 0x000fe200078e0204 */
[----:B------:R-:W-:Y:S01]  /*0f70*/  IADD3 R11, R19, R10, RZ ;  /* 0x0000000a130b7210 */ /* 0x000fe20007ffe0ff */
[----:B------:R-:W-:Y:S01]  /*0f80*/  IMAD.WIDE.U32 R12, R3, c[0x0][0x180], R12 ;  /* 0x00006000030c7a25 */ /* 0x000fe200078e000c */
[----:B------:R-:W-:Y:S02]  /*0f90*/  SHF.R.S32.HI R9, RZ, 0x1f, R5 ;  /* 0x0000001fff097819 */ /* 0x000fe40000011405 */
[----:B------:R-:W-:Y:S01]  /*0fa0*/  MOV R10, R18 ;  /* 0x00000012000a7202 */ /* 0x000fe20000000f00 */
[----:B------:R-:W-:Y:S01]  /*0fb0*/  IMAD R2, R2, c[0x0][0x188], RZ ;  /* 0x0000620002027a24 */ /* 0x000fe200078e02ff */
[----:B------:R-:W-:Y:S01]  /*0fc0*/  MOV R20, R12 ;  /* 0x0000000c00147202 */ /* 0x000fe20000000f00 */
[----:B------:R-:W-:-:S02]  /*0fd0*/  IMAD.IADD R21, R13, 0x1, R4 ;  /* 0x000000010d157824 */ /* 0x000fc400078e0204 */
[----:B------:R-:W-:Y:S02]  /*0fe0*/  IMAD R13, R3, c[0x0][0x18c], R2 ;  /* 0x00006300030d7a24 */ /* 0x000fe400078e0202 */
[----:B------:R-:W-:Y:S02]  /*0ff0*/  IMAD R2, R9, c[0x0][0x1b0], RZ ;  /* 0x00006c0009027a24 */ /* 0x000fe400078e02ff */
[----:B------:R-:W-:-:S04]  /*1000*/  IMAD.WIDE.U32 R18, R3, c[0x0][0x188], R10 ;  /* 0x0000620003127a25 */ /* 0x000fc800078e000a */
[----:B------:R-:W-:Y:S01]  /*1010*/  IMAD.WIDE.U32 R10, R5, c[0x0][0x1b0], R20 ;  /* 0x00006c00050a7a25 */ /* 0x000fe200078e0014 */
[----:B------:R-:W-:-:S03]  /*1020*/  MOV R12, R18 ;  /* 0x00000012000c7202 */ /* 0x000fc60000000f00 */
[----:B------:R-:W-:Y:S02]  /*1030*/  IMAD R2, R5, c[0x0][0x1b4], R2 ;  /* 0x00006d0005027a24 */ /* 0x000fe400078e0202 */
[----:B------:R-:W-:-:S03]  /*1040*/  IMAD.IADD R13, R19, 0x1, R13 ;  /* 0x00000001130d7824 */ /* 0x000fc600078e020d */
[----:B------:R-:W-:Y:S02]  /*1050*/  IADD3 R11, R11, R2, RZ ;  /* 0x000000020b0b7210 */ /* 0x000fe40007ffe0ff */
.L_x_6107:
        /* <DEDUP_REMOVED lines=8> */
[----:B------:R-:W-:Y:S01]  /*10e0*/  LOP3.LUT R2, R3, 0xfffffff8, RZ, 0xc0, !PT ;  /* 0xfffffff803027812 */ /* 0x000fe200078ec0ff */
[----:B------:R-:W-:Y:S01]  /*10f0*/  USHF.L.U64.HI UR5, UR4, UR8, UR5 ;  /* 0x0000000804057299 */ /* 0x000fe20008010205 */
[----:B------:R-:W-:Y:S01]  /*1100*/  SHF.R.S32.HI R24, RZ, 0x3, R3 ;  /* 0x00000003ff187819 */ /* 0x000fe20000011403 */
[----:B------:R-:W-:Y:S01]  /*1110*/  IMAD R6, R15, c[0x0][0x17c], R6 ;  /* 0x00005f000f067a24 */ /* 0x000fe200078e0206 */
[----:B------:R-:W-:Y:S01]  /*1120*/  LEA.HI R20, R4, R117, RZ, 0x6 ;  /* 0x0000007504147211 */ /* 0x000fe200078f30ff */
[----:B------:R-:W-:Y:S01]  /*1130*/  IMAD.IADD R97, R117, 0x1, -R2 ;  /* 0x0000000175617824 */ /* 0x000fe200078e0a02 */
[----:B------:R-:W-:Y:S01]  /*1140*/  SHF.R.S32.HI R21, RZ, 0x4, R18 ;  /* 0x00000004ff157819 */ /* 0x000fe20000011412 */
[----:B------:R-:W-:Y:S01]  /*1150*/  IMAD.SHL.U32 R19, R24, 0x40, RZ ;  /* 0x0000004018137824 */ /* 0x000fe200078e00ff */
[--C-:B------:R-:W-:Y:S01]  /*1160*/  SHF.R.S32.HI R25, RZ, 0x1f, R24.reuse ;  /* 0x0000001fff197819 */ /* 0x100fe20000011418 */
[----:B------:R-:W-:Y:S01]  /*1170*/  IMAD.SHL.U32 R166, R97, 0x8, RZ ;  /* 0x0000000861a67824 */ /* 0x000fe200078e00ff */
[----:B------:R-:W-:Y:S01]  /*1180*/  LEA.HI R2, R18, R21, RZ, 0x1 ;  /* 0x0000001512027211 */ /* 0x000fe200078f08ff */
[----:B------:R-:W-:Y:S01]  /*1190*/  IMAD.SHL.U32 R20, R20, 0x8, RZ ;  /* 0x0000000814147824 */ /* 0x000fe200078e00ff */
[----:B------:R-:W-:Y:S01]  /*11a0*/  LOP3.LUT R19, R19, 0x1c0, RZ, 0xc0, !PT ;  /* 0x000001c013137812 */ /* 0x000fe200078ec0ff */
[----:B------:R-:W-:Y:S01]  /*11b0*/  IMAD.WIDE R16, R17, 0x40, R24 ;  /* 0x0000004011107825 */ /* 0x000fe200078e0218 */
[--C-:B------:R-:W-:Y:S01]  /*11c0*/  SHF.R.S32.HI R167, RZ, 0x1f, R166.reuse ;  /* 0x0000001fffa77819 */ /* 0x100fe200000114a6 */
[----:B------:R-:W-:Y:S01]  /*11d0*/  ULDC.64 UR6, c[0x0][0x190] ;  /* 0x0000640000067ab9 */ /* 0x000fe20000000a00 */
[----:B------:R-:W-:Y:S01]  /*11e0*/  LOP3.LUT R22, R19, 0x38, R166, 0xf8, !PT ;  /* 0x0000003813167812 */ /* 0x000fe200078ef8a6 */
[----:B------:R-:W-:Y:S01]  /*11f0*/  USHF.L.U32 UR12, UR6, 0x5, URZ ;  /* 0x00000005060c7899 */ /* 0x000fe2000800063f */
[----:B------:R-:W-:Y:S01]  /*1200*/  SHF.R.U32.HI R19, RZ, 0x3, R19 ;  /* 0x00000003ff137819 */ /* 0x000fe20000011613 */
[----:B------:R-:W-:Y:S01]  /*1210*/  USHF.L.U64.HI UR7, UR6, UR8, UR7 ;  /* 0x0000000806077299 */ /* 0x000fe20008010207 */
[----:B------:R-:W-:-:S02]  /*1220*/  IADD3 R8, P0, R24, R8, RZ ;  /* 0x0000000818087210 */ /* 0x000fc40007f1e0ff */
[----:B------:R-:W-:Y:S01]  /*1230*/  LOP3.LUT R19, R22, R19, RZ, 0x3c, !PT ;  /* 0x0000001316137212 */ /* 0x000fe200078e3cff */
[----:B------:R-:W-:Y:S01]  /*1240*/  IMAD.WIDE.U32 R22, R15, c[0x0][0x178], R166 ;  /* 0x00005e000f167a25 */ /* 0x000fe200078e00a6 */
[----:B------:R-:W-:Y:S02]  /*1250*/  LOP3.LUT R18, R18, 0xfffffff0, RZ, 0xc0, !PT ;  /* 0xfffffff012127812 */ /* 0x000fe400078ec0ff */
[----:B------:R-:W-:Y:S01]  /*1260*/  LOP3.LUT R19, R19, 0x7ffffe00, R20, 0xf8, !PT ;  /* 0x7ffffe0013137812 */ /* 0x000fe200078ef814 */
[----:B------:R-:W-:Y:S01]  /*1270*/  IMAD.X R7, R25, 0x1, R7, P0 ;  /* 0x0000000119077824 */ /* 0x000fe200000e0607 */
[----:B------:R-:W-:Y:S01]  /*1280*/  IADD3 R20, P1, R166, R10, RZ ;  /* 0x0000000aa6147210 */ /* 0x000fe20007f3e0ff */
[----:B------:R-:W-:Y:S01]  /*1290*/  IMAD.IADD R18, R117, 0x1, -R18 ;  /* 0x0000000175127824 */ /* 0x000fe200078e0a12 */
[----:B------:R-:W-:Y:S01]  /*12a0*/  LOP3.LUT R2, R2, 0xfffffffe, RZ, 0xc0, !PT ;  /* 0xfffffffe02027812 */ /* 0x000fe200078ec0ff */
[----:B------:R-:W-:Y:S01]  /*12b0*/  IMAD R15, R25, c[0x0][0x198], RZ ;  /* 0x00006600190f7a24 */ /* 0x000fe200078e02ff */
[----:B------:R-:W-:Y:S01]  /*12c0*/  SHF.R.S32.HI R10, RZ, 0x1f, R14 ;  /* 0x0000001fff0a7819 */ /* 0x000fe2000001140e */
[----:B------:R-:W-:Y:S01]  /*12d0*/  IMAD.IADD R23, R23, 0x1, R6 ;  /* 0x0000000117177824 */ /* 0x000fe200078e0206 */
[----:B------:R-:W-:Y:S01]  /*12e0*/  IADD3 R12, P0, R166, R12, RZ ;  /* 0x0000000ca60c7210 */ /* 0x000fe20007f1e0ff */
[----:B------:R-:W-:Y:S01]  /*12f0*/  IMAD.IADD R2, R21, 0x1, -R2 ;  /* 0x0000000115027824 */ /* 0x000fe200078e0a02 */
[----:B------:R-:W-:Y:S01]  /*1300*/  LEA.HI R119, R4, R117, RZ, 0x5 ;  /* 0x0000007504777211 */ /* 0x000fe200078f28ff */
[----:B------:R-:W-:-:S02]  /*1310*/  IMAD R25, R10, c[0x0][0x1a8], RZ ;  /* 0x00006a000a197a24 */ /* 0x000fc400078e02ff */
[----:B------:R-:W-:Y:S01]  /*1320*/  IMAD.X R21, R167, 0x1, R11, P1 ;  /* 0x00000001a7157824 */ /* 0x000fe200008e060b */
[----:B------:R-:W-:Y:S01]  /*1330*/  SHF.R.S32.HI R11, RZ, 0x1f, R18 ;  /* 0x0000001fff0b7819 */ /* 0x000fe20000011412 */
[----:B------:R-:W-:Y:S01]  /*1340*/  IMAD R10, R9, c[0x0][0x1b8], RZ ;  /* 0x00006e00090a7a24 */ /* 0x000fe200078e02ff */
[----:B------:R-:W-:Y:S01]  /*1350*/  SHF.R.S32.HI R116, RZ, 0x5, R119 ;  /* 0x00000005ff747819 */ /* 0x000fe20000011477 */
[----:B------:R-:W-:Y:S01]  /*1360*/  IMAD.X R13, R167, 0x1, R13, P0 ;  /* 0x00000001a70d7824 */ /* 0x000fe200000e060d */
[----:B------:R-:W-:Y:S01]  /*1370*/  LEA.HI R6, R11, R18, RZ, 0x3 ;  /* 0x000000120b067211 */ /* 0x000fe200078f18ff */
[C---:B------:R-:W-:Y:S01]  /*1380*/  IMAD R25, R14.reuse, c[0x0][0x1ac], R25 ;  /* 0x00006b000e197a24 */ /* 0x040fe200078e0219 */
[----:B------:R-:W-:Y:S01]  /*1390*/  SHF.R.S32.HI R171, RZ, 0x1f, R119 ;  /* 0x0000001fffab7819 */ /* 0x000fe20000011477 */
[----:B------:R-:W-:Y:S01]  /*13a0*/  IMAD.WIDE.U32 R22, R14, c[0x0][0x1a8], R22 ;  /* 0x00006a000e167a25 */ /* 0x000fe200078e0016 */
[----:B------:R-:W-:Y:S02]  /*13b0*/  LOP3.LUT R9, R6, 0xfffffff8, RZ, 0xc0, !PT ;  /* 0xfffffff806097812 */ /* 0x000fe400078ec0ff */
[----:B------:R-:W-:Y:S01]  /*13c0*/  LEA.HI R171, R171, R116, RZ, 0x2 ;  /* 0x00000074abab7211 */ /* 0x000fe200078f10ff */
[----:B------:R-:W-:-:S02]  /*13d0*/  IMAD R10, R5, c[0x0][0x1bc], R10 ;  /* 0x00006f00050a7a24 */ /* 0x000fc400078e020a */
[----:B------:R-:W-:Y:S01]  /*13e0*/  IMAD.WIDE.U32 R12, R5, c[0x0][0x1b8], R12 ;  /* 0x00006e00050c7a25 */ /* 0x000fe200078e000c */
[----:B------:R-:W-:-:S03]  /*13f0*/  LOP3.LUT R171, R171, 0xfffffffc, RZ, 0xc0, !PT ;  /* 0xfffffffcabab7812 */ /* 0x000fc600078ec0ff */
[C---:B------:R-:W-:Y:S02]  /*1400*/  IMAD R15, R24.reuse, c[0x0][0x19c], R15 ;  /* 0x00006700180f7a24 */ /* 0x040fe400078e020f */
[----:B------:R-:W-:-:S04]  /*1410*/  IMAD.WIDE.U32 R20, R24, c[0x0][0x198], R20 ;  /* 0x0000660018147a25 */ /* 0x000fc800078e0014 */
[----:B------:R-:W-:Y:S01]  /*1420*/  IMAD R5, R17, c[0x0][0x190], RZ ;  /* 0x0000640011057a24 */ /* 0x000fe200078e02ff */
[----:B------:R-:W-:Y:S01]  /*1430*/  LEA R162, P0, R20, c[0x0][0x168], 0x1 ;  /* 0x00005a0014a27a11 */ /* 0x000fe200078008ff */
[----:B------:R-:W-:Y:S02]  /*1440*/  IMAD.IADD R23, R23, 0x1, R25 ;  /* 0x0000000117177824 */ /* 0x000fe400078e0219 */
[----:B------:R-:W-:Y:S02]  /*1450*/  IMAD.IADD R15, R21, 0x1, R15 ;  /* 0x00000001150f7824 */ /* 0x000fe400078e020f */
[C---:B------:R-:W-:Y:S02]  /*1460*/  IMAD R5, R16.reuse, c[0x0][0x194], R5 ;  /* 0x0000650010057a24 */ /* 0x040fe400078e0205 */
[----:B------:R-:W-:Y:S01]  /*1470*/  IMAD.WIDE.U32 R16, R16, c[0x0][0x190], R22 ;  /* 0x0000640010107a25 */ /* 0x000fe200078e0016 */
[----:B------:R-:W-:-:S03]  /*1480*/  LEA.HI.X R163, R20, c[0x0][0x16c], R15, 0x1, P0 ;  /* 0x00005b0014a37a11 */ /* 0x000fc600000f0c0f */
[----:B------:R-:W-:Y:S02]  /*1490*/  IMAD.IADD R96, R18, 0x1, -R9 ;  /* 0x0000000112607824 */ /* 0x000fe400078e0a09 */
[----:B------:R-:W-:Y:S01]  /*14a0*/  IMAD.IADD R13, R13, 0x1, R10 ;  /* 0x000000010d0d7824 */ /* 0x000fe200078e020a */
[----:B------:R-:W-:Y:S01]  /*14b0*/  LEA R10, P0, R16, c[0x0][0x160], 0x1 ;  /* 0x00005800100a7a11 */ /* 0x000fe200078008ff */
[----:B------:R-:W-:Y:S02]  /*14c0*/  IMAD.IADD R9, R17, 0x1, R5 ;  /* 0x0000000111097824 */ /* 0x000fe400078e0205 */
[----:B------:R-:W-:Y:S01]  /*14d0*/  IMAD R7, R7, c[0x0][0x1a0], RZ ;  /* 0x0000680007077a24 */ /* 0x000fe200078e02ff */
[----:B------:R-:W-:Y:S01]  /*14e0*/  IADD3 R14, P1, R10, UR12, RZ ;  /* 0x0000000c0a0e7c10 */ /* 0x000fe2000ff3e0ff */
[----:B------:R-:W-:Y:S01]  /*14f0*/  IMAD.WIDE.U32 R12, R8, c[0x0][0x1a0], R12 ;  /* 0x00006800080c7a25 */ /* 0x000fe200078e000c */
[----:B------:R-:W-:-:S03]  /*1500*/  LEA.HI.X R11, R16, c[0x0][0x164], R9, 0x1, P0 ;  /* 0x00005900100b7a11 */ /* 0x000fc600000f0c09 */
[----:B------:R-:W-:Y:S01]  /*1510*/  IMAD R5, R8, c[0x0][0x1a4], R7 ;  /* 0x0000690008057a24 */ /* 0x000fe200078e0207 */
[----:B------:R-:W-:Y:S01]  /*1520*/  IADD3 R8, P0, R162, UR9, RZ ;  /* 0x00000009a2087c10 */ /* 0x000fe2000ff1e0ff */
[----:B------:R-:W-:Y:S01]  /*1530*/  IMAD.SHL.U32 R165, R19, 0x2, RZ ;  /* 0x0000000213a57824 */ /* 0x000fe200078e00ff */
[----:B------:R-:W-:Y:S01]  /*1540*/  IADD3.X R15, R11, UR7, RZ, P1, !PT ;  /* 0x000000070b0f7c10 */ /* 0x000fe20008ffe4ff */
[----:B------:R-:W-:Y:S01]  /*1550*/  IMAD.IADD R159, R13, 0x1, R5 ;  /* 0x000000010d9f7824 */ /* 0x000fe200078e0205 */
[----:B------:R-:W-:Y:S01]  /*1560*/  IADD3.X R9, R163, UR5, RZ, P0, !PT ;  /* 0x00000005a3097c10 */ /* 0x000fe200087fe4ff */
[----:B------:R-:W-:Y:S01]  /*1570*/  IMAD.SHL.U32 R7, R97, 0x40, RZ ;  /* 0x0000004061077824 */ /* 0x000fe200078e00ff */
[----:B------:R-:W-:Y:S01]  /*1580*/  IADD3 R16, P0, R8, UR9, RZ ;  /* 0x0000000908107c10 */ /* 0x000fe2000ff1e0ff */
[----:B------:R-:W-:Y:S01]  /*1590*/  @!PT LDS RZ, [RZ] ;  /* 0x00000000fffff984 */ /* 0x000fe20000000800 */
[----:B------:R-:W-:Y:S01]  /*15a0*/  @!PT LDS RZ, [RZ] ;  /* 0x00000000fffff984 */ /* 0x000fe20000000800 */
[----:B------:R-:W-:Y:S01]  /*15b0*/  @!PT LDS RZ, [RZ] ;  /* 0x00000000fffff984 */ /* 0x000fe20000000800 */
[----:B------:R1:W-:Y:S01]  /*15c0*/  LDGSTS.E.BYPASS.LTC128B.128 [R165], [R10.64] ;  /* 0x000000000aa57fae */ /* 0x0003e2000b901d4a */
[----:B------:R-:W-:Y:S01]  /*15d0*/  IADD3 R20, P1, R14, UR12, RZ ;  /* 0x0000000c0e147c10 */ /* 0x000fe2000ff3e0ff */
[----:B------:R-:W-:Y:S01]  /*15e0*/  IMAD.SHL.U32 R5, R2, 0x8, RZ ;  /* 0x0000000802057824 */ /* 0x000fe200078e00ff */
[----:B------:R-:W-:Y:S01]  /*15f0*/  IADD3.X R17, R9, UR5, RZ, P0, !PT ;  /* 0x0000000509117c10 */ /* 0x000fe200087fe4ff */
[----:B------:R2:W-:Y:S01]  /*1600*/  LDGSTS.E.BYPASS.LTC128B.128 [R165+0x800], [R14.64] ;  /* 0x008000000ea57fae */ /* 0x0005e2000b901d4a */
[----:B------:R-:W-:Y:S01]  /*1610*/  IADD3 R22, P0, R16, UR9, RZ ;  /* 0x0000000910167c10 */ /* 0x000fe2000ff1e0ff */
[----:B------:R-:W-:Y:S01]  /*1620*/  IMAD.SHL.U32 R115, R6, 0x40, RZ ;  /* 0x0000004006737824 */ /* 0x000fe200078e00ff */
[----:B------:R-:W-:Y:S01]  /*1630*/  IADD3.X R21, R15, UR7, RZ, P1, !PT ;  /* 0x000000070f157c10 */ /* 0x000fe20008ffe4ff */
[----:B------:R-:W-:Y:S01]  /*1640*/  IMAD.IADD R171, R116, 0x1, -R171 ;  /* 0x0000000174ab7824 */ /* 0x000fe200078e0aab */
[----:B------:R-:W-:-:S02]  /*1650*/  IADD3.X R23, R17, UR5, RZ, P0, !PT ;  /* 0x0000000511177c10 */ /* 0x000fc400087fe4ff */
[----:B------:R-:W-:Y:S01]  /*1660*/  IADD3 R18, P1, R20, UR12, RZ ;  /* 0x0000000c14127c10 */ /* 0x000fe2000ff3e0ff */
[----:B------:R3:W-:Y:S01]  /*1670*/  LDGSTS.E.BYPASS.LTC128B.128 [R165+0x1000], [R20.64] ;  /* 0x0100000014a57fae */ /* 0x0007e2000b901d4a */
[----:B------:R-:W-:Y:S02]  /*1680*/  LOP3.LUT R115, R115, 0xfffffe00, RZ, 0xc0, !PT ;  /* 0xfffffe0073737812 */ /* 0x000fe400078ec0ff */
[----:B------:R-:W-:Y:S01]  /*1690*/  IADD3.X R19, R21, UR7, RZ, P1, !PT ;  /* 0x0000000715137c10 */ /* 0x000fe20008ffe4ff */
[----:B------:R-:W-:Y:S01]  /*16a0*/  ULDC.64 UR6, c[0x0][0x1a0] ;  /* 0x0000680000067ab9 */ /* 0x000fe20000000a00 */
[----:B------:R-:W-:Y:S01]  /*16b0*/  LOP3.LUT P1, RZ, R96, 0x2, RZ, 0xc0, !PT ;  /* 0x0000000260ff7812 */ /* 0x000fe2000782c0ff */
[----:B------:R-:W-:Y:S02]  /*16c0*/  USHF.L.U32 UR12, UR6, 0x5, URZ ;  /* 0x00000005060c7899 */ /* 0x000fe4000800063f */
[----:B------:R4:W-:Y:S01]  /*16d0*/  LDGSTS.E.BYPASS.LTC128B.128 [R165+0x1800], [R18.64] ;  /* 0x0180000012a57fae */ /* 0x0009e2000b901d4a */
[----:B------:R-:W-:-:S03]  /*16e0*/  USHF.L.U64.HI UR7, UR6, UR8, UR7 ;  /* 0x0000000806077299 */ /* 0x000fc60008010207 */
        /* <DEDUP_REMOVED lines=8> */
[----:B------:R-:W-:Y:S01]  /*1770*/  IADD3 R24, P0, R14, UR9, RZ ;  /* 0x000000090e187c10 */ /* 0x000fe2000ff1e0ff */
[----:B------:R2:W-:Y:S01]  /*1780*/  LDGSTS.E.BYPASS.LTC128B.128 [R165+0x4000], [R10.64] ;  /* 0x040000000aa57fae */ /* 0x0005e2000b901d4a */
[----:B---3--:R-:W-:Y:S02]  /*1790*/  LOP3.LUT R20, R7, 0x1c0, RZ, 0xc0, !PT ;  /* 0x000001c007147812 */ /* 0x008fe400078ec0ff */
[----:B------:R-:W-:Y:S01]  /*17a0*/  IADD3.X R25, R15, UR5, RZ, P0, !PT ;  /* 0x000000050f197c10 */ /* 0x000fe200087fe4ff */
[----:B------:R3:W-:Y:S01]  /*17b0*/  LDGSTS.E.BYPASS.LTC128B.128 [R165+0x4800], [R14.64] ;  /* 0x048000000ea57fae */ /* 0x0007e2000b901d4a */
[----:B----4-:R-:W-:-:S03]  /*17c0*/  IADD3 R18, P0, R24, UR9, RZ ;  /* 0x0000000918127c10 */ /* 0x010fc6000ff1e0ff */
[----:B------:R4:W-:Y:S01]  /*17d0*/  LDGSTS.E.BYPASS.LTC128B.128 [R165+0x5000], [R24.64] ;  /* 0x0500000018a57fae */ /* 0x0009e2000b901d4a */
[----:B------:R-:W-:Y:S02]  /*17e0*/  IADD3.X R19, R25, UR5, RZ, P0, !PT ;  /* 0x0000000519137c10 */ /* 0x000fe400087fe4ff */
[----:B------:R-:W-:Y:S02]  /*17f0*/  LEA R160, P0, R12, c[0x0][0x170], 0x1 ;  /* 0x00005c000ca07a11 */ /* 0x000fe400078008ff */
[----:B-1----:R-:W-:Y:S01]  /*1800*/  LOP3.LUT R8, R20, 0x8, R3, 0xf8, !PT ;  /* 0x0000000814087812 */ /* 0x002fe200078ef803 */
[----:B------:R1:W-:Y:S01]  /*1810*/  LDGSTS.E.BYPASS.LTC128B.128 [R165+0x5800], [R18.64] ;  /* 0x0580000012a57fae */ /* 0x0003e2000b901d4a */
[----:B------:R-:W-:Y:S01]  /*1820*/  LEA.HI.X R159, R12, c[0x0][0x174], R159, 0x1, P0 ;  /* 0x00005d000c9f7a11 */ /* 0x000fe200000f0c9f */
[----:B------:R-:W-:Y:S01]  /*1830*/  IMAD.MOV.U32 R158, RZ, RZ, R160 ;  /* 0x000000ffff9e7224 */ /* 0x000fe200078e00a0 */
[----:B------:R-:W-:Y:S01]  /*1840*/  IADD3 R12, P0, R160, UR12, RZ ;  /* 0x0000000ca00c7c10 */ /* 0x000fe2000ff1e0ff */
[----:B------:R-:W0:Y:S01]  /*1850*/  LDGDEPBAR ;  /* 0x00000000000079af */ /* 0x000e220000000000 */
[----:B------:R-:W-:-:S02]  /*1860*/  SHF.R.U32.HI R3, RZ, 0x3, R20 ;  /* 0x00000003ff037819 */ /* 0x000fc40000011614 */
[----:B------:R-:W-:Y:S02]  /*1870*/  IADD3.X R13, R159, UR7, RZ, P0, !PT ;  /* 0x000000079f0d7c10 */ /* 0x000fe400087fe4ff */
[----:B-----5:R-:W-:Y:S01]  /*1880*/  IADD3 R16, P0, R12, UR12, RZ ;  /* 0x0000000c0c107c10 */ /* 0x020fe2000ff1e0ff */
[----:B--2---:R-:W-:Y:S01]  /*1890*/  IMAD.SHL.U32 R10, R96, 0x40, RZ ;  /* 0x00000040600a7824 */ /* 0x004fe200078e00ff */
[----:B------:R-:W-:Y:S02]  /*18a0*/  LOP3.LUT R3, R8, R3, RZ, 0x3c, !PT ;  /* 0x0000000308037212 */ /* 0x000fe400078e3cff */
[----:B------:R-:W-:Y:S02]  /*18b0*/  IADD3.X R17, R13, UR7, RZ, P0, !PT ;  /* 0x000000070d117c10 */ /* 0x000fe400087fe4ff */
[----:B------:R-:W-:Y:S01]  /*18c0*/  LOP3.LUT R10, R10, 0x1c0, RZ, 0xc0, !PT ;  /* 0x000001c00a0a7812 */ /* 0x000fe200078ec0ff */
[----:B------:R-:W-:Y:S02]  /*18d0*/  IMAD R2, R2, 0x200, R3 ;  /* 0x0000020002027824 */ /* 0x000fe400078e0203 */
[----:B------:R-:W-:Y:S01]  /*18e0*/  IMAD R3, R116, 0x400, R115 ;  /* 0x0000040074037824 */ /* 0x000fe200078e0273 */
[----:B------:R-:W-:Y:S01]  /*18f0*/  LOP3.LUT R5, R10, 0x8, R5, 0xf8, !PT ;  /* 0x000000080a057812 */ /* 0x000fe200078ef805 */
[----:B------:R-:W-:Y:S01]  /*1900*/  IMAD.SHL.U32 R4, R2, 0x2, RZ ;  /* 0x0000000202047824 */ /* 0x000fe200078e00ff */
[----:B------:R-:W-:-:S02]  /*1910*/  SHF.R.U32.HI R114, RZ, 0x3, R10 ;  /* 0x00000003ff727819 */ /* 0x000fc4000001160a */
[----:B------:R-:W-:Y:S02]  /*1920*/  IADD3 R10, P0, R16, UR12, RZ ;  /* 0x0000000c100a7c10 */ /* 0x000fe4000ff1e0ff */
[----:B------:R-:W-:Y:S01]  /*1930*/  LOP3.LUT R114, R5, R114, RZ, 0x3c, !PT ;  /* 0x0000007205727212 */ /* 0x000fe200078e3cff */
[----:B------:R-:W-:-:S04]  /*1940*/  DEPBAR.LE SB0, 0x0 ;  /* 0x000080000000791a */ /* 0x000fc80000000000 */
[----:B------:R-:W-:Y:S01]  /*1950*/  BAR.SYNC.DEFER_BLOCKING 0x0 ;  /* 0x0000000000007b1d */ /* 0x000fe20000010000 */
[----:B------:R-:W-:Y:S02]  /*1960*/  IADD3.X R11, R17, UR7, RZ, P0, !PT ;  /* 0x00000007110b7c10 */ /* 0x000fe400087fe4ff */
[----:B------:R-:W-:Y:S02]  /*1970*/  IADD3 R8, P0, R10, UR12, RZ ;  /* 0x0000000c0a087c10 */ /* 0x000fe4000ff1e0ff */
[----:B------:R-:W-:Y:S01]  /*1980*/  LEA R157, R2, 0x2000, 0x1 ;  /* 0x00002000029d7811 */ /* 0x000fe200078e08ff */
[----:B------:R-:W-:Y:S01]  /*1990*/  IMAD.MOV.U32 R2, RZ, RZ, 0x40 ;  /* 0x00000040ff027424 */ /* 0x000fe200078e00ff */
[----:B------:R-:W-:Y:S02]  /*19a0*/  IADD3.X R9, R11, UR7, RZ, P0, !PT ;  /* 0x000000070b097c10 */ /* 0x000fe400087fe4ff */
[----:B---3--:R-:W-:Y:S02]  /*19b0*/  IADD3 R14, P0, R8, UR12, RZ ;  /* 0x0000000c080e7c10 */ /* 0x008fe4000ff1e0ff */
[----:B------:R-:W-:-:S02]  /*19c0*/  IADD3 R153, R157, 0x40, RZ ;  /* 0x000000409d997810 */ /* 0x000fc40007ffe0ff */
[----:B------:R-:W-:Y:S01]  /*19d0*/  IADD3.X R15, R9, UR7, RZ, P0, !PT ;  /* 0x00000007090f7c10 */ /* 0x000fe200087fe4ff */
[----:B------:R-:W-:Y:S01]  /*19e0*/  @!PT LDS RZ, [RZ] ;  /* 0x00000000fffff984 */ /* 0x000fe20000000800 */
[----:B------:R-:W-:Y:S01]  /*19f0*/  @!PT LDS RZ, [RZ] ;  /* 0x00000000fffff984 */ /* 0x000fe20000000800 */
[----:B------:R-:W-:Y:S01]  /*1a00*/  @!PT LDS RZ, [RZ] ;  /* 0x00000000fffff984 */ /* 0x000fe20000000800 */
[----:B------:R2:W-:Y:S04]  /*1a10*/  LDGSTS.E.BYPASS.LTC128B.128 [R165+0x6000], [R158.64] ;  /* 0x060000009ea57fae */ /* 0x0005e8000b901d4a */
[----:B------:R3:W-:Y:S04]  /*1a20*/  LDGSTS.E.BYPASS.LTC128B.128 [R165+0x6800], [R12.64] ;  /* 0x068000000ca57fae */ /* 0x0007e8000b901d4a */
[----:B------:R1:W-:Y:S04]  /*1a30*/  LDGSTS.E.BYPASS.LTC128B.128 [R165+0x7000], [R16.64] ;  /* 0x0700000010a57fae */ /* 0x0003e8000b901d4a */
[----:B------:R5:W-:Y:S04]  /*1a40*/  LDGSTS.E.BYPASS.LTC128B.128 [R165+0x7800], [R10.64] ;  /* 0x078000000aa57fae */ /* 0x000be8000b901d4a */
[----:B------:R5:W-:Y:S04]  /*1a50*/  LDGSTS.E.BYPASS.LTC128B.128 [R165+0x8000], [R8.64] ;  /* 0x0800000008a57fae */ /* 0x000be8000b901d4a */
[----:B------:R1:W-:Y:S01]  /*1a60*/  LDGSTS.E.BYPASS.LTC128B.128 [R165+0x8800], [R14.64] ;  /* 0x088000000ea57fae */ /* 0x0003e2000b901d4a */
[----:B--2---:R-:W-:Y:S01]  /*1a70*/  IMAD.IADD R158, R3, 0x1, R114 ;  /* 0x00000001039e7824 */ /* 0x004fe200078e0272 */
[----:B------:R-:W-:-:S02]  /*1a80*/  SEL R3, R0, 0xffffffe0, !P1 ;  /* 0xffffffe000037807 */ /* 0x000fc40004800000 */
[----:B------:R-:W-:Y:S01]  /*1a90*/  LOP3.LUT P1, RZ, R96, 0x4, RZ, 0xc0, !PT ;  /* 0x0000000460ff7812 */ /* 0x000fe2000782c0ff */
[----:B------:R-:W-:Y:S01]  /*1aa0*/  IMAD.SHL.U32 R158, R158, 0x2, RZ ;  /* 0x000000029e9e7824 */ /* 0x000fe200078e00ff */
[----:B---3--:R-:W-:-:S03]  /*1ab0*/  IADD3 R12, P0, R14, UR12, RZ ;  /* 0x0000000c0e0c7c10 */ /* 0x008fc6000ff1e0ff */
[----:B------:R-:W-:Y:S01]  /*1ac0*/  IMAD.IADD R156, R158, 0x1, R3 ;  /* 0x000000019e9c7824 */ /* 0x000fe200078e0203 */
[----:B------:R-:W-:Y:S02]  /*1ad0*/  IADD3.X R13, R15, UR7, RZ, P0, !PT ;  /* 0x000000070f0d7c10 */ /* 0x000fe400087fe4ff */
[----:B------:R-:W-:-:S03]  /*1ae0*/  IADD3 R6, P0, R12, UR12, RZ ;  /* 0x0000000c0c067c10 */ /* 0x000fc6000ff1e0ff */
        /* <DEDUP_REMOVED lines=8> */
[----:B-----5:R-:W1:Y:S04]  /*1b70*/  LDSM.16.M88.4 R8, [R4+0x2800] ;  /* 0x002800000408783b */ /* 0x020e680000000200 */
[----:B------:R-:W4:Y:S04]  /*1b80*/  LDSM.16.M88.4 R20, [R4+0x2000] ;  /* 0x002000000414783b */ /* 0x000f280000000200 */
[----:B------:R-:W3:Y:S01]  /*1b90*/  LDSM.16.M88.4 R60, [R4+0x4000] ;  /* 0x00400000043c783b */ /* 0x000ee20000000200 */
[----:B------:R-:W-:-:S03]  /*1ba0*/  @P0 IADD3 R153, R157, -0x40, RZ ;  /* 0xffffffc09d990810 */ /* 0x000fc60007ffe0ff */
[----:B------:R-:W5:Y:S01]  /*1bb0*/  LDSM.16.M88.4 R76, [R4+0x3000] ;  /* 0x00300000044c783b */ /* 0x000f620000000200 */
[----:B------:R-:W-:Y:S01]  /*1bc0*/  IADD3 R147, R153, 0x800, RZ ;  /* 0x0000080099937810 */ /* 0x000fe20007ffe0ff */
[----:B------:R-:W-:Y:S01]  /*1bd0*/  IMAD.IADD R140, R0, 0x1, R153 ;  /* 0x00000001008c7824 */ /* 0x000fe200078e0299 */
[----:B------:R-:W-:Y:S01]  /*1be0*/  LOP3.LUT R0, R119, 0xffffffe0, RZ, 0xc0, !PT ;  /* 0xffffffe077007812 */ /* 0x000fe200078ec0ff */
[----:B------:R-:W3:Y:S01]  /*1bf0*/  LDSM.16.M88.4 R68, [R4+0x3800] ;  /* 0x003800000444783b */ /* 0x000ee20000000200 */
[C---:B------:R-:W-:Y:S02]  /*1c00*/  IADD3 R146, R153.reuse, 0x1000, RZ ;  /* 0x0000100099927810 */ /* 0x040fe40007ffe0ff */
[----:B------:R-:W-:Y:S01]  /*1c10*/  IADD3 R145, R153, 0x1800, RZ ;  /* 0x0000180099917810 */ /* 0x000fe20007ffe0ff */
[----:B------:R-:W-:Y:S01]  /*1c20*/  LDSM.16.M88.4 R80, [R156] ;  /* 0x000000009c50783b */ /* 0x000fe20000000200 */
[----:B------:R-:W-:Y:S01]  /*1c30*/  IMAD.IADD R0, R117, 0x1, -R0 ;  /* 0x0000000175007824 */ /* 0x000fe200078e0a00 */
[----:B------:R-:W-:Y:S01]  /*1c40*/  IADD3 R144, R153, 0x2000, RZ ;  /* 0x0000200099907810 */ /* 0x000fe20007ffe0ff */
[----:B------:R-:W-:Y:S01]  /*1c50*/  IMAD.SHL.U32 R117, R117, 0x2, RZ ;  /* 0x0000000275757824 */ /* 0x000fe200078e00ff */
[----:B------:R-:W3:Y:S01]  /*1c60*/  LDSM.16.M88.4 R84, [R155+0x800] ;  /* 0x000800009b54783b */ /* 0x000ee20000000200 */
[----:B------:R-:W-:-:S02]  /*1c70*/  IADD3 R143, R153, 0x2800, RZ ;  /* 0x00002800998f7810 */ /* 0x000fc40007ffe0ff */
[C---:B------:R-:W-:Y:S01]  /*1c80*/  IADD3 R142, R153.reuse, 0x3000, RZ ;  /* 0x00003000998e7810 */ /* 0x040fe20007ffe0ff */
[----:B------:R-:W-:Y:S01]  /*1c90*/  LDSM.16.M88.4 R52, [R4+0x4800] ;  /* 0x004800000434783b */ /* 0x000fe20000000200 */
[----:B------:R-:W-:-:S03]  /*1ca0*/  IADD3 R141, R153, 0x3800, RZ ;  /* 0x00003800998d7810 */ /* 0x000fc60007ffe0ff */
[----:B------:R-:W-:Y:S04]  /*1cb0*/  LDSM.16.M88.4 R44, [R4+0x5000] ;  /* 0x00500000042c783b */ /* 0x000fe80000000200 */
[----:B------:R-:W-:Y:S04]  /*1cc0*/  LDSM.16.M88.4 R92, [R4+0x5800] ;  /* 0x00580000045c783b */ /* 0x000fe80000000200 */
[----:B------:R-:W5:Y:S01]  /*1cd0*/  LDSM.16.M88.4 R88, [R155] ;  /* 0x000000009b58783b */ /* 0x000f620000000200 */
[C---:B-1----:R-:W-:Y:S03]  /*1ce0*/  HMMA.16816.F32 R12, R36.reuse, R8, RZ ;  /* 0x00000008240c723c */ /* 0x042fe600000018ff */
[----:B--2---:R-:W1:Y:S04]  /*1cf0*/  LDSM.16.M88.4 R4, [R155+0x2000] ;  /* 0x002000009b04783b */ /* 0x004e680000000200 */
[----:B------:R-:W2:Y:S01]  /*1d00*/  LDSM.16.M88.4 R32, [R155+0x1000] ;  /* 0x001000009b20783b */ /* 0x000ea20000000200 */
[C---:B------:R-:W-:Y:S03]  /*1d10*/  HMMA.16816.F32 R8, R36.reuse, R10, RZ ;  /* 0x0000000a2408723c */ /* 0x040fe600000018ff */
[----:B------:R-:W1:Y:S04]  /*1d20*/  LDSM.16.M88.4 R28, [R155+0x1800] ;  /* 0x001800009b1c783b */ /* 0x000e680000000200 */
[----:B------:R-:W-:Y:S01]  /*1d30*/  LDSM.16.M88.4 R108, [R155+0x3800] ;  /* 0x003800009b6c783b */ /* 0x000fe20000000200 */
[C---:B----4-:R-:W-:Y:S03]  /*1d40*/  HMMA.16816.F32 R24, R36.reuse, R20, RZ ;  /* 0x000000142418723c */ /* 0x050fe600000018ff */
[----:B------:R-:W-:Y:S04]  /*1d50*/  LDSM.16.M88.4 R104, [R153+0x1000] ;  /* 0x001000009968783b */ /* 0x000fe80000000200 */
[----:B------:R-:W-:Y:S01]  /*1d60*/  LDSM.16.M88.4 R96, [R153+0x1800] ;  /* 0x001800009960783b */ /* 0x000fe20000000200 */
[C---:B------:R-:W-:Y:S03]  /*1d70*/  HMMA.16816.F32 R20, R36.reuse, R22, RZ ;  /* 0x000000162414723c */ /* 0x040fe600000018ff */
[----:B------:R-:W0:Y:S05]  /*1d80*/  LDGDEPBAR ;  /* 0x00000000000079af */ /* 0x000e2a0000000000 */
[C---:B---3--:R-:W-:Y:S08]  /*1d90*/  HMMA.16816.F32 R64, R36.reuse, R60, RZ ;  /* 0x0000003c2440723c */ /* 0x048ff000000018ff */
[C---:B-----5:R-:W-:Y:S08]  /*1da0*/  HMMA.16816.F32 R16, R36.reuse, R76, RZ ;  /* 0x0000004c2410723c */ /* 0x060ff000000018ff */
[C---:B------:R-:W-:Y:S08]  /*1db0*/  HMMA.16816.F32 R72, R36.reuse, R68, RZ ;  /* 0x000000442448723c */ /* 0x040ff000000018ff */
[C---:B------:R-:W-:Y:S08]  /*1dc0*/  HMMA.16816.F32 R76, R36.reuse, R78, RZ ;  /* 0x0000004e244c723c */ /* 0x040ff000000018ff */
[----:B------:R-:W-:Y:S08]  /*1dd0*/  HMMA.16816.F32 R68, R36, R70, RZ ;  /* 0x000000462444723c */ /* 0x000ff000000018ff */
[C---:B------:R-:W-:Y:S08]  /*1de0*/  HMMA.16816.F32 R12, R80.reuse, R84, R12 ;  /* 0x00000054500c723c */ /* 0x040ff0000000180c */
[C---:B------:R-:W-:Y:S01]  /*1df0*/  HMMA.16816.F32 R8, R80.reuse, R86, R8 ;  /* 0x000000565008723c */ /* 0x040fe20000001808 */
[----:B------:R-:W3:Y:S07]  /*1e00*/  LDSM.16.M88.4 R84, [R155+0x3000] ;  /* 0x003000009b54783b */ /* 0x000eee0000000200 */
[C---:B------:R-:W-:Y:S08]  /*1e10*/  HMMA.16816.F32 R24, R80.reuse, R88, R24 ;  /* 0x000000585018723c */ /* 0x040ff00000001818 */
[C---:B------:R-:W-:Y:S01]  /*1e20*/  HMMA.16816.F32 R20, R80.reuse, R90, R20 ;  /* 0x0000005a5014723c */ /* 0x040fe20000001814 */
[----:B------:R-:W4:Y:S07]  /*1e30*/  LDSM.16.M88.4 R88, [R155+0x2800] ;  /* 0x002800009b58783b */ /* 0x000f2e0000000200 */
[----:B-1----:R-:W-:Y:S07]  /*1e40*/  HMMA.16816.F32 R64, R80, R4, R64 ;  /* 0x000000045040723c */ /* 0x002fee0000001840 */
[----:B------:R-:W-:Y:S01]  /*1e50*/  SEL R4, R2, 0xffffffc0, !P1 ;  /* 0xffffffc002047807 */ /* 0x000fe20004800000 */
[----:B------:R-:W-:Y:S01]  /*1e60*/  HMMA.16816.F32 R48, R36, R44, RZ ;  /* 0x0000002c2430723c */ /* 0x000fe200000018ff */
[----:B------:R-:W-:-:S03]  /*1e70*/  SHF.R.S32.HI R5, RZ, 0x1f, R0 ;  /* 0x0000001fff057819 */ /* 0x000fc60000011400 */
[----:B------:R-:W-:Y:S01]  /*1e80*/  IMAD.IADD R154, R158, 0x1, R4 ;  /* 0x000000019e9a7824 */ /* 0x000fe200078e0204 */
[----:B------:R-:W-:Y:S01]  /*1e90*/  LEA.HI R164, R5, R0, RZ, 0x2 ;  /* 0x0000000005a47211 */ /* 0x000fe200078f10ff */
[----:B------:R-:W-:Y:S02]  /*1ea0*/  IMAD R5, R116, 0x10, R121 ;  /* 0x0000001074057824 */ /* 0x000fe400078e0279 */
[----:B------:R-:W-:Y:S01]  /*1eb0*/  HMMA.16816.F32 R44, R36, R46, RZ ;  /* 0x0000002e242c723c */ /* 0x000fe200000018ff */
[----:B------:R-:W-:Y:S01]  /*1ec0*/  LDSM.16.M88.4 R100, [R154] ;  /* 0x000000009a64783b */ /* 0x000fe20000000200 */
[----:B------:R-:W-:Y:S01]  /*1ed0*/  IMAD.IADD R152, R3, 0x1, R154 ;  /* 0x0000000103987824 */ /* 0x000fe200078e029a */
[----:B------:R-:W-:Y:S01]  /*1ee0*/  SHF.R.S32.HI R164, RZ, 0x2, R164 ;  /* 0x00000002ffa47819 */ /* 0x000fe200000114a4 */
[----:B------:R-:W-:-:S03]  /*1ef0*/  IMAD.SHL.U32 R0, R112, 0x80, RZ ;  /* 0x0000008070007824 */ /* 0x000fc600078e00ff */
[----:B------:R-:W-:Y:S01]  /*1f00*/  IADD3 R5, R5, 0x1, R164 ;  /* 0x0000000105057810 */ /* 0x000fe20007ffe0a4 */
[----:B--2---:R-:W-:Y:S03]  /*1f10*/  HMMA.16816.F32 R16, R80, R32, R16 ;  /* 0x000000205010723c */ /* 0x004fe60000001810 */
[----:B------:R-:W-:-:S04]  /*1f20*/  IADD3 R5, R118, -c[0x0][0x214], R5 ;  /* 0x8000850076057a10 */ /* 0x000fc80007ffe005 */
[----:B------:R-:W-:Y:S01]  /*1f30*/  IADD3 R5, R5, c[0x0][0x2e8], RZ ;  /* 0x0000ba0005057a10 */ /* 0x000fe20007ffe0ff */
[C---:B------:R-:W-:Y:S01]  /*1f40*/  HMMA.16816.F32 R76, R80.reuse, R34, R76 ;  /* 0x00000022504c723c */ /* 0x040fe2000000184c */
[----:B------:R-:W1:Y:S07]  /*1f50*/  LDSM.16.M88.4 R32, [R153] ;  /* 0x000000009920783b */ /* 0x000e6e0000000200 */
[C---:B------:R-:W-:Y:S08]  /*1f60*/  HMMA.16816.F32 R72, R80.reuse, R28, R72 ;  /* 0x0000001c5048723c */ /* 0x040ff00000001848 */
[----:B------:R-:W-:Y:S01]  /*1f70*/  HMMA.16816.F32 R68, R80, R30, R68 ;  /* 0x0000001e5044723c */ /* 0x000fe20000001844 */
[----:B------:R-:W2:Y:S07]  /*1f80*/  LDSM.16.M88.4 R28, [R153+0x800] ;  /* 0x00080000991c783b */ /* 0x000eae0000000200 */
[C---:B------:R-:W-:Y:S08]  /*1f90*/  HMMA.16816.F32 R56, R36.reuse, R52, RZ ;  /* 0x000000342438723c */ /* 0x040ff000000018ff */
[C---:B------:R-:W-:Y:S08]  /*1fa0*/  HMMA.16816.F32 R60, R36.reuse, R62, RZ ;  /* 0x0000003e243c723c */ /* 0x040ff000000018ff */
[C---:B------:R-:W-:Y:S08]  /*1fb0*/  HMMA.16816.F32 R52, R36.reuse, R54, RZ ;  /* 0x000000362434723c */ /* 0x040ff000000018ff */
[C---:B------:R-:W-:Y:S08]  /*1fc0*/  HMMA.16816.F32 R40, R36.reuse, R92, RZ ;  /* 0x0000005c2428723c */ /* 0x040ff000000018ff */
[----:B------:R-:W-:Y:S01]  /*1fd0*/  HMMA.16816.F32 R36, R36, R94, RZ ;  /* 0x0000005e2424723c */ /* 0x000fe200000018ff */
[----:B------:R-:W-:Y:S07]  /*1fe0*/  LDSM.16.M88.4 R92, [R153+0x2000] ;  /* 0x00200000995c783b */ /* 0x000fee0000000200 */
[C---:B---3--:R-:W-:Y:S08]  /*1ff0*/  HMMA.16816.F32 R48, R80.reuse, R84, R48 ;  /* 0x000000545030723c */ /* 0x048ff00000001830 */
[C---:B------:R-:W-:Y:S01]  /*2000*/  HMMA.16816.F32 R44, R80.reuse, R86, R44 ;  /* 0x00000056502c723c */ /* 0x040fe2000000182c */
[----:B------:R-:W3:Y:S07]  /*2010*/  LDSM.16.M88.4 R84, [R153+0x3000] ;  /* 0x003000009954783b */ /* 0x000eee0000000200 */
[C---:B------:R-:W-:Y:S07]  /*2020*/  HMMA.16816.F32 R60, R80.reuse, R6, R60 ;  /* 0x00000006503c723c */ /* 0x040fee000000183c */
[C---:B------:R-:W-:Y:S01]  /*2030*/  IADD3 R7, R5.reuse, 0x8, RZ ;  /* 0x0000000805077810 */ /* 0x040fe20007ffe0ff */
[----:B----4-:R-:W-:Y:S01]  /*2040*/  HMMA.16816.F32 R56, R80, R88, R56 ;  /* 0x000000585038723c */ /* 0x010fe20000001838 */
[----:B------:R-:W-:-:S02]  /*2050*/  IMNMX R5, R5, R118, PT ;  /* 0x0000007605057217 */ /* 0x000fc40003800200 */
[----:B------:R-:W-:-:S05]  /*2060*/  IMNMX R2, R7, R118, PT ;  /* 0x0000007607027217 */ /* 0x000fca0003800200 */
[C---:B------:R-:W-:Y:S01]  /*2070*/  HMMA.16816.F32 R52, R80.reuse, R90, R52 ;  /* 0x0000005a5034723c */ /* 0x040fe20000001834 */
[----:B------:R-:W-:Y:S07]  /*2080*/  LDSM.16.M88.4 R88, [R153+0x2800] ;  /* 0x002800009958783b */ /* 0x000fee0000000200 */
[C---:B------:R-:W-:Y:S08]  /*2090*/  HMMA.16816.F32 R40, R80.reuse, R108, R40 ;  /* 0x0000006c5028723c */ /* 0x040ff00000001828 */
[----:B------:R-:W-:Y:S01]  /*20a0*/  HMMA.16816.F32 R36, R80, R110, R36 ;  /* 0x0000006e5024723c */ /* 0x000fe20000001824 */
[----:B------:R-:W4:Y:S07]  /*20b0*/  LDSM.16.M88.4 R80, [R153+0x3800] ;  /* 0x003800009950783b */ /* 0x000f2e0000000200 */
        /* <DEDUP_REMOVED lines=9> */
[C---:B----4-:R-:W-:Y:S08]  /*2150*/  HMMA.16816.F32 R40, R100.reuse, R80, R40 ;  /* 0x000000506428723c */ /* 0x050ff00000001828 */
[C---:B------:R-:W-:Y:S01]  /*2160*/  HMMA.16816.F32 R36, R100.reuse, R82, R36 ;  /* 0x000000526424723c */ /* 0x040fe20000001824 */
[----:B------:R-:W3:Y:S07]  /*2170*/  LDSM.16.M88.4 R80, [R140+0x1000] ;  /* 0x001000008c50783b */ /* 0x000eee0000000200 */
[----:B------:R-:W-:Y:S08]  /*2180*/  HMMA.16816.F32 R16, R100, R104, R16 ;  /* 0x000000686410723c */ /* 0x000ff00000001810 */
[C---:B-1----:R-:W-:Y:S08]  /*2190*/  HMMA.16816.F32 R24, R28.reuse, R32, R24 ;  /* 0x000000201c18723c */ /* 0x042ff00000001818 */
[----:B------:R-:W-:Y:S01]  /*21a0*/  HMMA.16816.F32 R20, R28, R34, R20 ;  /* 0x000000221c14723c */ /* 0x000fe20000001814 */
[----:B------:R-:W1:Y:S07]  /*21b0*/  LDSM.16.M88.4 R32, [R140+0x1800] ;  /* 0x001800008c20783b */ /* 0x000e6e0000000200 */
[C---:B------:R-:W-:Y:S08]  /*21c0*/  HMMA.16816.F32 R76, R100.reuse, R106, R76 ;  /* 0x0000006a644c723c */ /* 0x040ff0000000184c */
[C---:B------:R-:W-:Y:S08]  /*21d0*/  HMMA.16816.F32 R72, R100.reuse, R96, R72 ;  /* 0x000000606448723c */ /* 0x040ff00000001848 */
[----:B------:R-:W-:Y:S07]  /*21e0*/  HMMA.16816.F32 R64, R100, R92, R64 ;  /* 0x0000005c6440723c */ /* 0x000fee0000001840 */
[----:B------:R-:W-:Y:S01]  /*21f0*/  LOP3.LUT R92, R0, 0x6, R117, 0xf8, !PT ;  /* 0x00000006005c7812 */ /* 0x000fe200078ef875 */
[----:B--2---:R-:W-:Y:S03]  /*2200*/  HMMA.16816.F32 R12, R28, R84, R12 ;  /* 0x000000541c0c723c */ /* 0x004fe6000000180c */
[----:B------:R-:W-:-:S02]  /*2210*/  IADD3 R6, R92, -0x80, RZ ;  /* 0xffffff805c067810 */ /* 0x000fc40007ffe0ff */
[----:B------:R-:W-:Y:S02]  /*2220*/  IADD3 R7, R92, -0x7f, RZ ;  /* 0xffffff815c077810 */ /* 0x000fe40007ffe0ff */
[CC--:B------:R-:W-:Y:S01]  /*2230*/  ISETP.GE.AND P2, PT, R6.reuse, R5.reuse, PT ;  /* 0x000000050600720c */ /* 0x0c0fe20003f46270 */
[----:B------:R-:W-:Y:S01]  /*2240*/  HMMA.16816.F32 R68, R100, R98, R68 ;  /* 0x000000626444723c */ /* 0x000fe20000001844 */
[-C--:B------:R-:W-:Y:S02]  /*2250*/  ISETP.GE.AND P0, PT, R6, R2.reuse, PT ;  /* 0x000000020600720c */ /* 0x080fe40003f06270 */
[C---:B------:R-:W-:Y:S02]  /*2260*/  IADD3 R6, R92.reuse, -0x78, RZ ;  /* 0xffffff885c067810 */ /* 0x040fe40007ffe0ff */
[C---:B------:R-:W-:Y:S02]  /*2270*/  ISETP.GE.AND P5, PT, R7.reuse, R5, PT ;  /* 0x000000050700720c */ /* 0x040fe40003fa6270 */
[----:B------:R-:W-:Y:S01]  /*2280*/  ISETP.GE.AND P1, PT, R7, R2, PT ;  /* 0x000000020700720c */ /* 0x000fe20003f26270 */
[----:B------:R-:W-:Y:S01]  /*2290*/  HMMA.16816.F32 R8, R28, R86, R8 ;  /* 0x000000561c08723c */ /* 0x000fe20000001808 */
[----:B------:R-:W-:-:S02]  /*22a0*/  IADD3 R7, R92, -0x77, RZ ;  /* 0xffffff895c077810 */ /* 0x000fc40007ffe0ff */
[CC--:B------:R-:W-:Y:S02]  /*22b0*/  ISETP.GE.AND P4, PT, R6.reuse, R5.reuse, PT ;  /* 0x000000050600720c */ /* 0x0c0fe40003f86270 */
[-C--:B------:R-:W-:Y:S02]  /*22c0*/  ISETP.GE.AND P3, PT, R6, R2.reuse, PT ;  /* 0x000000020600720c */ /* 0x080fe40003f66270 */
[----:B------:R-:W-:Y:S01]  /*22d0*/  FSEL R85, R24, -INF , !P2 ;  /* 0xff80000018557808 */ /* 0x000fe20005000000 */
[----:B---3--:R-:W-:Y:S01]  /*22e0*/  HMMA.16816.F32 R16, R28, R80, R16 ;  /* 0x000000501c10723c */ /* 0x008fe20000001810 */
[----:B------:R-:W-:Y:S02]  /*22f0*/  FSEL R6, R26, -INF , !P0 ;  /* 0xff8000001a067808 */ /* 0x000fe40004000000 */
[C---:B------:R-:W-:Y:S02]  /*2300*/  ISETP.GE.AND P2, PT, R7.reuse, R5, PT ;  /* 0x000000050700720c */ /* 0x040fe40003f46270 */
[----:B------:R-:W-:-:S02]  /*2310*/  ISETP.GE.AND P0, PT, R7, R2, PT ;  /* 0x000000020700720c */ /* 0x000fc40003f06270 */
[C---:B------:R-:W-:Y:S01]  /*2320*/  IADD3 R7, R92.reuse, -0x6f, RZ ;  /* 0xffffff915c077810 */ /* 0x040fe20007ffe0ff */
[----:B------:R-:W-:Y:S01]  /*2330*/  HMMA.16816.F32 R76, R28, R82, R76 ;  /* 0x000000521c4c723c */ /* 0x000fe2000000184c */
[----:B------:R-:W-:Y:S02]  /*2340*/  IADD3 R24, R92, -0x70, RZ ;  /* 0xffffff905c187810 */ /* 0x000fe40007ffe0ff */
[----:B------:R-:W-:Y:S02]  /*2350*/  FSEL R86, R27, -INF , !P1 ;  /* 0xff8000001b567808 */ /* 0x000fe40004800000 */
[----:B------:R-:W-:Y:S02]  /*2360*/  FSEL R27, R20, -INF , !P4 ;  /* 0xff800000141b7808 */ /* 0x000fe40006000000 */
[----:B------:R-:W-:Y:S01]  /*2370*/  FSEL R84, R22, -INF , !P3 ;  /* 0xff80000016547808 */ /* 0x000fe20005800000 */
[----:B------:R-:W-:Y:S01]  /*2380*/  HMMA.16816.F32 R52, R100, R90, R52 ;  /* 0x0000005a6434723c */ /* 0x000fe20000001834 */
[----:B------:R-:W-:-:S02]  /*2390*/  ISETP.GE.AND P4, PT, R7, R5, PT ;  /* 0x000000050700720c */ /* 0x000fc40003f86270 */
[-C--:B------:R-:W-:Y:S02]  /*23a0*/  ISETP.GE.AND P3, PT, R7, R2.reuse, PT ;  /* 0x000000020700720c */ /* 0x080fe40003f66270 */
[----:B------:R-:W-:Y:S02]  /*23b0*/  IADD3 R7, R92, -0x68, RZ ;  /* 0xffffff985c077810 */ /* 0x000fe40007ffe0ff */
[----:B------:R-:W-:Y:S01]  /*23c0*/  FSEL R91, R25, -INF , !P5 ;  /* 0xff800000195b7808 */ /* 0x000fe20006800000 */
[----:B-1----:R-:W-:Y:S01]  /*23d0*/  HMMA.16816.F32 R72, R28, R32, R72 ;  /* 0x000000201c48723c */ /* 0x002fe20000001848 */
[C---:B------:R-:W-:Y:S02]  /*23e0*/  ISETP.GE.AND P5, PT, R24.reuse, R5, PT ;  /* 0x000000051800720c */ /* 0x040fe40003fa6270 */
[----:B------:R-:W-:Y:S02]  /*23f0*/  ISETP.GE.AND P1, PT, R24, R2, PT ;  /* 0x000000021800720c */ /* 0x000fe40003f26270 */
[----:B------:R-:W-:-:S02]  /*2400*/  FSEL R81, R21, -INF , !P2 ;  /* 0xff80000015517808 */ /* 0x000fc40005000000 */
[----:B------:R-:W-:Y:S01]  /*2410*/  FSEL R80, R23, -INF , !P0 ;  /* 0xff80000017507808 */ /* 0x000fe20004000000 */
[----:B------:R-:W-:Y:S01]  /*2420*/  HMMA.16816.F32 R68, R28, R34, R68 ;  /* 0x000000221c44723c */ /* 0x000fe20000001844 */
[----:B------:R-:W1:Y:S01]  /*2430*/  LDSM.16.M88.4 R20, [R140+0x2000] ;  /* 0x002000008c14783b */ /* 0x000e620000000200 */
[----:B------:R-:W-:Y:S02]  /*2440*/  IADD3 R24, R92, -0x67, RZ ;  /* 0xffffff995c187810 */ /* 0x000fe40007ffe0ff */
[C---:B------:R-:W-:Y:S02]  /*2450*/  ISETP.GE.AND P2, PT, R7.reuse, R5, PT ;  /* 0x000000050700720c */ /* 0x040fe40003f46270 */
[----:B------:R-:W-:Y:S02]  /*2460*/  ISETP.GE.AND P0, PT, R7, R2, PT ;  /* 0x000000020700720c */ /* 0x000fe40003f06270 */
[----:B------:R-:W-:Y:S01]  /*2470*/  FSEL R7, R12, -INF , !P5 ;  /* 0xff8000000c077808 */ /* 0x000fe20006800000 */
[----:B------:R-:W-:Y:S01]  /*2480*/  HMMA.16816.F32 R56, R100, R88, R56 ;  /* 0x000000586438723c */ /* 0x000fe20000001838 */
[----:B------:R-:W-:-:S02]  /*2490*/  FSEL R138, R14, -INF , !P1 ;  /* 0xff8000000e8a7808 */ /* 0x000fc40004800000 */
[C---:B------:R-:W-:Y:S02]  /*24a0*/  IADD3 R14, R92.reuse, -0x60, RZ ;  /* 0xffffffa05c0e7810 */ /* 0x040fe40007ffe0ff */
[----:B------:R-:W-:Y:S02]  /*24b0*/  IADD3 R12, R92, -0x5f, RZ ;  /* 0xffffffa15c0c7810 */ /* 0x000fe40007ffe0ff */
[C---:B------:R-:W-:Y:S01]  /*24c0*/  ISETP.GE.AND P5, PT, R24.reuse, R5, PT ;  /* 0x000000051800720c */ /* 0x040fe20003fa6270 */
[----:B------:R-:W-:Y:S01]  /*24d0*/  HMMA.16816.F32 R60, R100, R94, R60 ;  /* 0x0000005e643c723c */ /* 0x000fe2000000183c */
        /* <DEDUP_REMOVED lines=9> */
[C---:B------:R-:W-:Y:S02]  /*2570*/  IADD3 R13, R92.reuse, -0x58, RZ ;  /* 0xffffffa85c0d7810 */ /* 0x040fe40007ffe0ff */
[----:B------:R-:W-:Y:S02]  /*2580*/  FSEL R33, R9, -INF , !P5 ;  /* 0xff80000009217808 */ /* 0x000fe40006800000 */
[----:B------:R-:W-:Y:S01]  /*2590*/  FSEL R24, R11, -INF , !P1 ;  /* 0xff8000000b187808 */ /* 0x000fe20004800000 */
[----:B-1----:R-:W-:Y:S01]  /*25a0*/  HMMA.16816.F32 R64, R28, R20, R64 ;  /* 0x000000141c40723c */ /* 0x002fe20000001840 */
[----:B------:R-:W-:Y:S01]  /*25b0*/  IADD3 R12, R92, -0x57, RZ ;  /* 0xffffffa95c0c7810 */ /* 0x000fe20007ffe0ff */
[----:B------:R-:W1:Y:S01]  /*25c0*/  LDSM.16.M88.4 R8, [R140+0x2800] ;  /* 0x002800008c08783b */ /* 0x000e620000000200 */
[----:B------:R-:W-:Y:S02]  /*25d0*/  FSEL R137, R16, -INF , !P4 ;  /* 0xff80000010897808 */ /* 0x000fe40006000000 */
[----:B------:R-:W-:-:S02]  /*25e0*/  FSEL R136, R18, -INF , !P3 ;  /* 0xff80000012887808 */ /* 0x000fc40005800000 */
[CC--:B------:R-:W-:Y:S01]  /*25f0*/  ISETP.GE.AND P5, PT, R13.reuse, R5.reuse, PT ;  /* 0x000000050d00720c */ /* 0x0c0fe20003fa6270 */
[----:B------:R-:W-:Y:S01]  /*2600*/  HMMA.16816.F32 R60, R28, R22, R60 ;  /* 0x000000161c3c723c */ /* 0x000fe2000000183c */
[-C--:B------:R-:W-:Y:S02]  /*2610*/  ISETP.GE.AND P1, PT, R13, R2.reuse, PT ;  /* 0x000000020d00720c */ /* 0x080fe40003f26270 */
        /* <DEDUP_REMOVED lines=8> */
[----:B------:R-:W-:Y:S02]  /*26a0*/  FSEL R135, R76, -INF , !P5 ;  /* 0xff8000004c877808 */ /* 0x000fe40006800000 */
[----:B------:R-:W-:-:S02]  /*26b0*/  FSEL R134, R78, -INF , !P1 ;  /* 0xff8000004e867808 */ /* 0x000fc40004800000 */
[C---:B------:R-:W-:Y:S02]  /*26c0*/  ISETP.GE.AND P5, PT, R12.reuse, R5, PT ;  /* 0x000000050c00720c */ /* 0x040fe40003fa6270 */
[----:B------:R-:W-:Y:S02]  /*26d0*/  ISETP.GE.AND P1, PT, R12, R2, PT ;  /* 0x000000020c00720c */ /* 0x000fe40003f26270 */
[C---:B------:R-:W-:Y:S01]  /*26e0*/  IADD3 R17, R92.reuse, -0x48, RZ ;  /* 0xffffffb85c117810 */ /* 0x040fe20007ffe0ff */
[----:B------:R-:W2:Y:S01]  /*26f0*/  LDSM.16.M88.4 R12, [R140+0x3000] ;  /* 0x003000008c0c783b */ /* 0x000ea20000000200 */
[----:B------:R-:W-:Y:S02]  /*2700*/  IADD3 R16, R92, -0x47, RZ ;  /* 0xffffffb95c107810 */ /* 0x000fe40007ffe0ff */
[----:B------:R-:W-:Y:S02]  /*2710*/  FSEL R133, R77, -INF , !P4 ;  /* 0xff8000004d857808 */ /* 0x000fe40006000000 */
[----:B------:R-:W-:Y:S01]  /*2720*/  FSEL R130, R79, -INF , !P3 ;  /* 0xff8000004f827808 */ /* 0x000fe20005800000 */
[----:B-1----:R-:W-:Y:S01]  /*2730*/  HMMA.16816.F32 R56, R28, R8, R56 ;  /* 0x000000081c38723c */ /* 0x002fe20000001838 */
[----:B------:R-:W-:-:S02]  /*2740*/  FSEL R131, R72, -INF , !P2 ;  /* 0xff80000048837808 */ /* 0x000fc40005000000 */
[----:B------:R-:W-:Y:S02]  /*2750*/  FSEL R128, R74, -INF , !P0 ;  /* 0xff8000004a807808 */ /* 0x000fe40004000000 */
[CC--:B------:R-:W-:Y:S02]  /*2760*/  ISETP.GE.AND P4, PT, R17.reuse, R5.reuse, PT ;  /* 0x000000051100720c */ /* 0x0c0fe40003f86270 */
[-C--:B------:R-:W-:Y:S01]  /*2770*/  ISETP.GE.AND P3, PT, R17, R2.reuse, PT ;  /* 0x000000021100720c */ /* 0x080fe20003f66270 */
[----:B------:R-:W-:Y:S01]  /*2780*/  HMMA.16816.F32 R52, R28, R10, R52 ;  /* 0x0000000a1c34723c */ /* 0x000fe20000001834 */
[C---:B------:R-:W-:Y:S02]  /*2790*/  ISETP.GE.AND P2, PT, R16.reuse, R5, PT ;  /* 0x000000051000720c */ /* 0x040fe40003f46270 */
[----:B------:R-:W-:Y:S02]  /*27a0*/  ISETP.GE.AND P0, PT, R16, R2, PT ;  /* 0x000000021000720c */ /* 0x000fe40003f06270 */
[----:B------:R-:W-:-:S02]  /*27b0*/  IADD3 R17, R92, -0x40, RZ ;  /* 0xffffffc05c117810 */ /* 0x000fc40007ffe0ff */
[----:B------:R-:W-:Y:S02]  /*27c0*/  IADD3 R16, R92, -0x3f, RZ ;  /* 0xffffffc15c107810 */ /* 0x000fe40007ffe0ff */
        /* <DEDUP_REMOVED lines=8> */
[----:B------:R-:W1:Y:S01]  /*2850*/  LDSM.16.M88.4 R16, [R140+0x3800] ;  /* 0x003800008c10783b */ /* 0x000e620000000200 */
[----:B--2---:R-:W-:Y:S01]  /*2860*/  HMMA.16816.F32 R48, R28, R12, R48 ;  /* 0x0000000c1c30723c */ /* 0x004fe20000001830 */
[----:B------:R-:W-:Y:S01]  /*2870*/  IADD3 R9, R92, -0x38, RZ ;  /* 0xffffffc85c097810 */ /* 0x000fe20007ffe0ff */
[----:B------:R-:W-:-:S04]  /*2880*/  DEPBAR.LE SB0, 0x0 ;  /* 0x000080000000791a */ /* 0x000fc80000000000 */
[----:B------:R-:W-:Y:S02]  /*2890*/  IADD3 R8, R92, -0x37, RZ ;  /* 0xffffffc95c087810 */ /* 0x000fe40007ffe0ff */
[----:B------:R-:W-:Y:S01]  /*28a0*/  FSEL R125, R69, -INF , !P2 ;  /* 0xff800000457d7808 */ /* 0x000fe20005000000 */
[----:B------:R-:W-:Y:S01]  /*28b0*/  HMMA.16816.F32 R44, R28, R14, R44 ;  /* 0x0000000e1c2c723c */ /* 0x000fe2000000182c */
[----:B------:R-:W-:Y:S02]  /*28c0*/  FSEL R108, R71, -INF , !P0 ;  /* 0xff800000476c7808 */ /* 0x000fe40004000000 */
[----:B------:R-:W-:Y:S02]  /*28d0*/  FSEL R123, R64, -INF , !P5 ;  /* 0xff800000407b7808 */ /* 0x000fe40006800000 */
[----:B------:R-:W-:Y:S02]  /*28e0*/  FSEL R126, R66, -INF , !P1 ;  /* 0xff800000427e7808 */ /* 0x000fe40004800000 */
[----:B------:R-:W-:-:S02]  /*28f0*/  ISETP.GE.AND P2, PT, R9, R5, PT ;  /* 0x000000050900720c */ /* 0x000fc40003f46270 */
[-C--:B------:R-:W-:Y:S02]  /*2900*/  ISETP.GE.AND P0, PT, R9, R2.reuse, PT ;  /* 0x000000020900720c */ /* 0x080fe40003f06270 */
[C---:B------:R-:W-:Y:S02]  /*2910*/  ISETP.GE.AND P5, PT, R8.reuse, R5, PT ;  /* 0x000000050800720c */ /* 0x040fe40003fa6270 */
[----:B------:R-:W-:Y:S02]  /*2920*/  ISETP.GE.AND P1, PT, R8, R2, PT ;  /* 0x000000020800720c */ /* 0x000fe40003f26270 */
[C---:B------:R-:W-:Y:S02]  /*2930*/  IADD3 R9, R92.reuse, -0x30, RZ ;  /* 0xffffffd05c097810 */ /* 0x040fe40007ffe0ff */
[----:B------:R-:W-:Y:S02]  /*2940*/  IADD3 R8, R92, -0x2f, RZ ;  /* 0xffffffd15c087810 */ /* 0x000fe40007ffe0ff */
[----:B------:R-:W-:-:S02]  /*2950*/  FSEL R103, R65, -INF , !P4 ;  /* 0xff80000041677808 */ /* 0x000fc40006000000 */
[----:B------:R-:W-:Y:S02]  /*2960*/  FSEL R120, R67, -INF , !P3 ;  /* 0xff80000043787808 */ /* 0x000fe40005800000 */
[----:B------:R-:W-:Y:S02]  /*2970*/  FSEL R107, R60, -INF , !P2 ;  /* 0xff8000003c6b7808 */ /* 0x000fe40005000000 */
[----:B------:R-:W-:Y:S02]  /*2980*/  FSEL R122, R62, -INF , !P0 ;  /* 0xff8000003e7a7808 */ /* 0x000fe40004000000 */
[CC--:B------:R-:W-:Y:S02]  /*2990*/  ISETP.GE.AND P4, PT, R9.reuse, R5.reuse, PT ;  /* 0x000000050900720c */ /* 0x0c0fe40003f86270 */
[----:B------:R-:W-:Y:S01]  /*29a0*/  ISETP.GE.AND P3, PT, R9, R2, PT ;  /* 0x000000020900720c */ /* 0x000fe20003f66270 */
[----:B-1----:R-:W-:Y:S01]  /*29b0*/  HMMA.16816.F32 R40, R28, R16, R40 ;  /* 0x000000101c28723c */ /* 0x002fe20000001828 */
[----:B------:R-:W-:-:S02]  /*29c0*/  ISETP.GE.AND P2, PT, R8, R5, PT ;  /* 0x000000050800720c */ /* 0x000fc40003f46270 */
[----:B------:R-:W-:Y:S02]  /*29d0*/  ISETP.GE.AND P0, PT, R8, R2, PT ;  /* 0x000000020800720c */ /* 0x000fe40003f06270 */
[C---:B------:R-:W-:Y:S02]  /*29e0*/  IADD3 R9, R92.reuse, -0x28, RZ ;  /* 0xffffffd85c097810 */ /* 0x040fe40007ffe0ff */
[----:B------:R-:W-:Y:S01]  /*29f0*/  IADD3 R8, R92, -0x27, RZ ;  /* 0xffffffd95c087810 */ /* 0x000fe20007ffe0ff */
[----:B------:R-:W-:Y:S01]  /*2a00*/  HMMA.16816.F32 R16, R28, R18, R36 ;  /* 0x000000121c10723c */ /* 0x000fe20000001824 */
[----:B------:R-:W-:Y:S02]  /*2a10*/  FSEL R121, R61, -INF , !P5 ;  /* 0xff8000003d797808 */ /* 0x000fe40006800000 */
[----:B------:R-:W-:Y:S02]  /*2a20*/  FSEL R124, R63, -INF , !P1 ;  /* 0xff8000003f7c7808 */ /* 0x000fe40004800000 */
[----:B------:R-:W-:-:S02]  /*2a30*/  FSEL R119, R56, -INF , !P4 ;  /* 0xff80000038777808 */ /* 0x000fc40006000000 */
[----:B------:R-:W-:Y:S01]  /*2a40*/  FSEL R118, R58, -INF , !P3 ;  /* 0xff8000003a767808 */ /* 0x000fe20005800000 */
[----:B------:R-:W-:Y:S01]  /*2a50*/  BAR.SYNC.DEFER_BLOCKING 0x0 ;  /* 0x0000000000007b1d */ /* 0x000fe20000010000 */
[CC--:B------:R-:W-:Y:S02]  /*2a60*/  ISETP.GE.AND P5, PT, R9.reuse, R5.reuse, PT ;  /* 0x000000050900720c */ /* 0x0c0fe40003fa6270 */
[-C--:B------:R-:W-:Y:S02]  /*2a70*/  ISETP.GE.AND P1, PT, R9, R2.reuse, PT ;  /* 0x000000020900720c */ /* 0x080fe40003f26270 */
[C---:B------:R-:W-:Y:S02]  /*2a80*/  ISETP.GE.AND P4, PT, R8.reuse, R5, PT ;  /* 0x000000050800720c */ /* 0x040fe40003f86270 */
[----:B------:R-:W-:Y:S02]  /*2a90*/  ISETP.GE.AND P3, PT, R8, R2, PT ;  /* 0x000000020800720c */ /* 0x000fe40003f66270 */
[----:B------:R-:W-:-:S02]  /*2aa0*/  IADD3 R9, R92, -0x20, RZ ;  /* 0xffffffe05c097810 */ /* 0x000fc40007ffe0ff */
[----:B------:R-:W-:Y:S02]  /*2ab0*/  IADD3 R8, R92, -0x1f, RZ ;  /* 0xffffffe15c087810 */ /* 0x000fe40007ffe0ff */
[----:B------:R-:W-:Y:S02]  /*2ac0*/  FSEL R116, R59, -INF , !P0 ;  /* 0xff8000003b747808 */ /* 0x000fe40004000000 */
[----:B------:R-:W-:Y:S02]  /*2ad0*/  FSEL R111, R52, -INF , !P5 ;  /* 0xff800000346f7808 */ /* 0x000fe40006800000 */
[----:B------:R-:W-:Y:S02]  /*2ae0*/  FSEL R110, R54, -INF , !P1 ;  /* 0xff800000366e7808 */ /* 0x000fe40004800000 */
[-C--:B------:R-:W-:Y:S02]  /*2af0*/  ISETP.GE.AND P0, PT, R9, R5.reuse, PT ;  /* 0x000000050900720c */ /* 0x080fe40003f06270 */
[----:B------:R-:W-:-:S02]  /*2b00*/  ISETP.GE.AND P5, PT, R8, R5, PT ;  /* 0x000000050800720c */ /* 0x000fc40003fa6270 */
[-C--:B------:R-:W-:Y:S02]  /*2b10*/  ISETP.GE.AND P1, PT, R8, R2.reuse, PT ;  /* 0x000000020800720c */ /* 0x080fe40003f26270 */
[----:B------:R-:W-:Y:S02]  /*2b20*/  IADD3 R8, R92, -0x17, RZ ;  /* 0xffffffe95c087810 */ /* 0x000fe40007ffe0ff */
[----:B------:R-:W-:Y:S02]  /*2b30*/  FSEL R117, R57, -INF , !P2 ;  /* 0xff80000039757808 */ /* 0x000fe40005000000 */
[----:B------:R-:W-:Y:S02]  /*2b40*/  ISETP.GE.AND P2, PT, R9, R2, PT ;  /* 0x000000020900720c */ /* 0x000fe40003f46270 */
[----:B------:R-:W-:Y:S02]  /*2b50*/  FSEL R101, R48, -INF , !P0 ;  /* 0xff80000030657808 */ /* 0x000fe40004000000 */
[----:B------:R-:W-:-:S02]  /*2b60*/  IADD3 R9, R92, -0x18, RZ ;  /* 0xffffffe85c097810 */ /* 0x000fc40007ffe0ff */
[-C--:B------:R-:W-:Y:S02]  /*2b70*/  ISETP.GE.AND P0, PT, R8, R5.reuse, PT ;  /* 0x000000050800720c */ /* 0x080fe40003f06270 */
[----:B------:R-:W-:Y:S02]  /*2b80*/  IADD3 R10, R92, -0x10, RZ ;  /* 0xfffffff05c0a7810 */ /* 0x000fe40007ffe0ff */
[----:B------:R-:W-:Y:S02]  /*2b90*/  FSEL R109, R53, -INF , !P4 ;  /* 0xff800000356d7808 */ /* 0x000fe40006000000 */
[----:B------:R-:W-:Y:S02]  /*2ba0*/  FSEL R106, R55, -INF , !P3 ;  /* 0xff800000376a7808 */ /* 0x000fe40005800000 */
[----:B------:R-:W-:Y:S02]  /*2bb0*/  FSEL R100, R50, -INF , !P2 ;  /* 0xff80000032647808 */ /* 0x000fe40005000000 */
[----:B------:R-:W-:-:S02]  /*2bc0*/  ISETP.GE.AND P4, PT, R9, R5, PT ;  /* 0x000000050900720c */ /* 0x000fc40003f86270 */
[-C--:B------:R-:W-:Y:S02]  /*2bd0*/  ISETP.GE.AND P3, PT, R9, R2.reuse, PT ;  /* 0x000000020900720c */ /* 0x080fe40003f66270 */
[-C--:B------:R-:W-:Y:S02]  /*2be0*/  ISETP.GE.AND P2, PT, R8, R2.reuse, PT ;  /* 0x000000020800720c */ /* 0x080fe40003f46270 */
[----:B------:R-:W-:Y:S02]  /*2bf0*/  FSEL R65, R45, -INF , !P0 ;  /* 0xff8000002d417808 */ /* 0x000fe40004000000 */
[C---:B------:R-:W-:Y:S02]  /*2c00*/  IADD3 R9, R92.reuse, -0xf, RZ ;  /* 0xfffffff15c097810 */ /* 0x040fe40007ffe0ff */
[----:B------:R-:W-:Y:S02]  /*2c10*/  IADD3 R8, R92, -0x8, RZ ;  /* 0xfffffff85c087810 */ /* 0x000fe40007ffe0ff */
[----:B------:R-:W-:-:S02]  /*2c20*/  ISETP.GE.AND P0, PT, R10, R2, PT ;  /* 0x000000020a00720c */ /* 0x000fc40003f06270 */
[----:B------:R-:W-:Y:S02]  /*2c30*/  IADD3 R92, R92, -0x7, RZ ;  /* 0xfffffff95c5c7810 */ /* 0x000fe40007ffe0ff */
[----:B------:R-:W-:Y:S02]  /*2c40*/  FSEL R42, R42, -INF , !P0 ;  /* 0xff8000002a2a7808 */ /* 0x000fe40004000000 */
[----:B------:R-:W-:Y:S02]  /*2c50*/  ISETP.GE.AND P0, PT, R92, R2, PT ;  /* 0x000000025c00720c */ /* 0x000fe40003f06270 */
[----:B------:R-:W-:Y:S02]  /*2c60*/  FSEL R66, R51, -INF , !P1 ;  /* 0xff80000033427808 */ /* 0x000fe40004800000 */
[----:B------:R-:W-:Y:S02]  /*2c70*/  FSEL R26, R19, -INF , !P0 ;  /* 0xff800000131a7808 */ /* 0x000fe40004000000 */
[----:B------:R-:W-:-:S02]  /*2c80*/  ISETP.GE.AND P0, PT, R112, 0x2, PT ;  /* 0x000000027000780c */ /* 0x000fc40003f06270 */
[----:B------:R-:W-:Y:S02]  /*2c90*/  ISETP.GE.AND P1, PT, R10, R5, PT ;  /* 0x000000050a00720c */ /* 0x000fe40003f26270 */
[----:B------:R-:W-:Y:S02]  /*2ca0*/  FSEL R62, R47, -INF , !P2 ;  /* 0xff8000002f3e7808 */ /* 0x000fe40005000000 */
[----:B------:R-:W-:Y:S02]  /*2cb0*/  FSEL R105, R49, -INF , !P5 ;  /* 0xff80000031697808 */ /* 0x000fe40006800000 */
[----:B------:R-:W-:Y:S02]  /*2cc0*/  FSEL R67, R44, -INF , !P4 ;  /* 0xff8000002c437808 */ /* 0x000fe40006000000 */
[----:B------:R-:W-:Y:S02]  /*2cd0*/  FSEL R64, R46, -INF , !P3 ;  /* 0xff8000002e407808 */ /* 0x000fe40005800000 */
[----:B------:R-:W-:-:S02]  /*2ce0*/  ISETP.GE.AND P2, PT, R9, R2, PT ;  /* 0x000000020900720c */ /* 0x000fc40003f46270 */
[----:B------:R-:W-:Y:S02]  /*2cf0*/  FSEL R55, R40, -INF , !P1 ;  /* 0xff80000028377808 */ /* 0x000fe40004800000 */
[-C--:B------:R-:W-:Y:S02]  /*2d00*/  ISETP.GE.AND P5, PT, R9, R5.reuse, PT ;  /* 0x000000050900720c */ /* 0x080fe40003fa6270 */
[-C--:B------:R-:W-:Y:S02]  /*2d10*/  ISETP.GE.AND P4, PT, R8, R5.reuse, PT ;  /* 0x000000050800720c */ /* 0x080fe40003f86270 */
[----:B------:R-:W-:Y:S02]  /*2d20*/  ISETP.GE.AND P3, PT, R92, R5, PT ;  /* 0x000000055c00720c */ /* 0x000fe40003f66270 */
[----:B------:R-:W-:Y:S02]  /*2d30*/  ISETP.GE.AND P1, PT, R8, R2, PT ;  /* 0x000000020800720c */ /* 0x000fe40003f26270 */
[----:B------:R-:W-:-:S02]  /*2d40*/  FSEL R36, R43, -INF , !P2 ;  /* 0xff8000002b247808 */ /* 0x000fc40005000000 */
[----:B------:R-:W-:Y:S02]  /*2d50*/  LOP3.LUT R5, R114, R115, RZ, 0xfc, !PT ;  /* 0x0000007372057212 */ /* 0x000fe400078efcff */
[----:B------:R-:W-:Y:S02]  /*2d60*/  FSEL R53, R41, -INF , !P5 ;  /* 0xff80000029357808 */ /* 0x000fe40006800000 */
[----:B------:R-:W-:Y:S02]  /*2d70*/  FSEL R51, R16, -INF , !P4 ;  /* 0xff80000010337808 */ /* 0x000fe40006000000 */
[----:B------:R-:W-:Y:S02]  /*2d80*/  FSEL R43, R17, -INF , !P3 ;  /* 0xff800000112b7808 */ /* 0x000fe40005800000 */
[----:B------:R-:W-:Y:S01]  /*2d90*/  FSEL R32, R18, -INF , !P1 ;  /* 0xff80000012207808 */ /* 0x000fe20004800000 */
[----:B------:R-:W-:Y:S05]  /*2da0*/  @!P0 BRA `(.L_x_6108) ;  /* 0x000005b000008947 */ /* 0x000fea0003800000 */
[----:B------:R-:W-:Y:S05]  /*2db0*/  @P6 BRA `(.L_x_6109) ;  /* 0x000003a000006947 */ /* 0x000fea0003800000 */
[----:B------:R-:W1:Y:S01]  /*2dc0*/  I2F.RP R10, R113 ;  /* 0x00000071000a7306 */ /* 0x000e620000209400 */
[----:B------:R-:W-:-:S02]  /*2dd0*/  IADD3 R2, R0, -0x80, RZ ;  /* 0xffffff8000027810 */ /* 0x000fc40007ffe0ff */
[----:B------:R-:W-:Y:S02]  /*2de0*/  IADD3 R12, R0, -0x100, RZ ;  /* 0xffffff00000c7810 */ /* 0x000fe40007ffe0ff */
[----:B------:R-:W-:Y:S02]  /*2df0*/  IABS R9, R2 ;  /* 0x0000000200097213 */ /* 0x000fe40000000000 */
[----:B------:R-:W-:-:S04]  /*2e00*/  LOP3.LUT R2, R2, c[0x0][0x2d0], RZ, 0x3c, !PT ;  /* 0x0000b40002027a12 */ /* 0x000fc800078e3cff */
[----:B------:R-:W-:Y:S01]  /*2e10*/  ISETP.GE.AND P3, PT, R2, RZ, PT ;  /* 0x000000ff0200720c */ /* 0x000fe20003f66270 */
[----:B-1----:R-:W1:Y:S02]  /*2e20*/  MUFU.RCP R14, R10 ;  /* 0x0000000a000e7308 */ /* 0x002e640000001000 */
[----:B-1----:R-:W-:-:S06]  /*2e30*/  IADD3 R14, R14, 0xffffffe, RZ ;  /* 0x0ffffffe0e0e7810 */ /* 0x002fcc0007ffe0ff */
[----:B------:R-:W1:Y:S02]  /*2e40*/  F2I.FTZ.U32.TRUNC.NTZ R15, R14 ;  /* 0x0000000e000f7305 */ /* 0x000e64000021f000 */
[--C-:B-1----:R-:W-:Y:S02]  /*2e50*/  IMAD.MOV R8, RZ, RZ, -R15.reuse ;  /* 0x000000ffff087224 */ /* 0x102fe400078e0a0f */
[----:B------:R-:W-:Y:S02]  /*2e60*/  IMAD.MOV.U32 R14, RZ, RZ, RZ ;  /* 0x000000ffff0e7224 */ /* 0x000fe400078e00ff */
[----:B------:R-:W-:Y:S01]  /*2e70*/  IMAD R11, R8, R113, RZ ;  /* 0x00000071080b7224 */ /* 0x000fe200078e02ff */
[----:B------:R-:W-:Y:S02]  /*2e80*/  IABS R8, R12 ;  /* 0x0000000c00087213 */ /* 0x000fe40000000000 */
[----:B------:R-:W-:Y:S01]  /*2e90*/  LOP3.LUT R12, R12, c[0x0][0x2d0], RZ, 0x3c, !PT ;  /* 0x0000b4000c0c7a12 */ /* 0x000fe200078e3cff */
        /* <DEDUP_REMOVED lines=40> */
[----:B------:R-:W-:Y:S02]  /*3120*/  IMAD R9, R8, c[0x0][0x184], R9 ;  /* 0x0000610008097a24 */ /* 0x000fe400078e0209 */
[----:B------:R-:W-:-:S03]  /*3130*/  IMAD.MOV.U32 R2, RZ, RZ, R10 ;  /* 0x000000ffff027224 */ /* 0x000fc600078e000a */
[----:B------:R-:W-:Y:S01]  /*3140*/  IADD3 R0, R11, R9, RZ ;  /* 0x000000090b007210 */ /* 0x000fe20007ffe0ff */
[----:B------:R-:W-:Y:S05]  /*3150*/  BRA `(.L_x_6110) ;  /* 0x0000004000007947 */ /* 0x000fea0003800000 */
.L_x_6109:
[----:B------:R-:W-:-:S04]  /*3160*/  ULEA UR4, -UR4, URZ, 0x7 ;  /* 0x0000003f04047291 */ /* 0x000fc8000f8e393f */
[----:B------:R-:W-:Y:S02]  /*3170*/  USHF.R.S32.HI UR6, URZ, 0x1f, UR4 ;  /* 0x0000001f3f067899 */ /* 0x000fe40008011404 */
[----:B------:R-:W-:-:S04]  /*3180*/  MOV R2, UR4 ;  /* 0x0000000400027c02 */ /* 0x000fc80008000f00 */
[----:B------:R-:W-:Y:S02]  /*3190*/  MOV R0, UR6 ;  /* 0x0000000600007c02 */ /* 0x000fe40008000f00 */
.L_x_6110:
[----:B------:R-:W-:-:S04]  /*31a0*/  LEA R162, P1, R2, R162, 0x1 ;  /* 0x000000a202a27211 */ /* 0x000fc800078208ff */
[----:B------:R-:W-:Y:S02]  /*31b0*/  LEA.HI.X R163, R2, R163, R0, 0x1, P1 ;  /* 0x000000a302a37211 */ /* 0x000fe400008f0c00 */
[----:B------:R-:W-:-:S03]  /*31c0*/  IADD3 R16, P1, R162, UR9, RZ ;  /* 0x00000009a2107c10 */ /* 0x000fc6000ff3e0ff */
[----:B------:R-:W-:Y:S01]  /*31d0*/  @!PT LDS RZ, [RZ] ;  /* 0x00000000fffff984 */ /* 0x000fe20000000800 */
[----:B------:R-:W-:Y:S01]  /*31e0*/  @!PT LDS RZ, [RZ] ;  /* 0x00000000fffff984 */ /* 0x000fe20000000800 */
[----:B------:R-:W-:Y:S01]  /*31f0*/  @!PT LDS RZ, [RZ] ;  /* 0x00000000fffff984 */ /* 0x000fe20000000800 */
        /* <DEDUP_REMOVED lines=20> */
[----:B------:R1:W-:Y:S04]  /*3340*/  LDGSTS.E.BYPASS.LTC128B.128 [R165+0x5800], [R20.64] ;  /* 0x0580000014a57fae */ /* 0x0003e8000b901d4a */
[----:B------:R-:W0:Y:S02]  /*3350*/  LDGDEPBAR ;  /* 0x00000000000079af */ /* 0x000e240000000000 */
.L_x_6108:
[----:B-1----:R-:W-:Y:S02]  /*3360*/  FMNMX.FTZ R10, R85, R91, !PT ;  /* 0x0000005b550a7209 */ /* 0x002fe40007810000 */
        /* <DEDUP_REMOVED lines=86> */
[----:B------:R-:W-:Y:S01]  /*38d0*/  LDSM.16.MT88.4 R8, [R148+0x6800] ;  /* 0x006800009408783b */ /* 0x000fe20000004200 */
[--C-:B------:R-:W-:Y:S02]  /*38e0*/  FFMA.FTZ R45, R91, c[0x0][0x23c], -R52.reuse ;  /* 0x00008f005b2d7a23 */ /* 0x100fe40000010834 */
[----:B------:R-:W-:Y:S01]  /*38f0*/  FFMA.FTZ R39, R81, c[0x0][0x23c], -R52 ;  /* 0x00008f0051277a23 */ /* 0x000fe20000010834 */
[----:B------:R-:W-:Y:S01]  /*3900*/  MUFU.EX2 R44, R44 ;  /* 0x0000002c002c7308 */ /* 0x000fe20000000800 */
[--C-:B------:R-:W-:Y:S02]  /*3910*/  FFMA.FTZ R48, R6, c[0x0][0x23c], -R27.reuse ;  /* 0x00008f0006307a23 */ /* 0x100fe4000001081b */
[----:B------:R-:W-:-:S02]  /*3920*/  FFMA.FTZ R41, R86, c[0x0][0x23c], -R27 ;  /* 0x00008f0056297a23 */ /* 0x000fc4000001081b */
[--C-:B------:R-:W-:Y:S02]  /*3930*/  FFMA.FTZ R46, R84, c[0x0][0x23c], -R27.reuse ;  /* 0x00008f00542e7a23 */ /* 0x100fe4000001081b */
[--C-:B------:R-:W-:Y:S01]  /*3940*/  FFMA.FTZ R37, R80, c[0x0][0x23c], -R27.reuse ;  /* 0x00008f0050257a23 */ /* 0x100fe2000001081b */
[----:B------:R-:W-:Y:S01]  /*3950*/  MUFU.EX2 R50, R50 ;  /* 0x0000003200327308 */ /* 0x000fe20000000800 */
[--C-:B------:R-:W-:Y:S01]  /*3960*/  FFMA.FTZ R38, R7, c[0x0][0x23c], -R52.reuse ;  /* 0x00008f0007267a23 */ /* 0x100fe20000010834 */
[----:B------:R-:W1:Y:S01]  /*3970*/  LDSM.16.MT88.4 R80, [R149+0x6000] ;  /* 0x006000009550783b */ /* 0x000e620000004200 */
[--C-:B------:R-:W-:Y:S02]  /*3980*/  FFMA.FTZ R35, R87, c[0x0][0x23c], -R52.reuse ;  /* 0x00008f0057237a23 */ /* 0x100fe40000010834 */
[--C-:B------:R-:W-:Y:S01]  /*3990*/  FFMA.FTZ R29, R33, c[0x0][0x23c], -R52.reuse ;  /* 0x00008f00211d7a23 */ /* 0x100fe20000010834 */
[----:B------:R-:W2:Y:S01]  /*39a0*/  LDSM.16.MT88.4 R4, [R148+0x6000] ;  /* 0x006000009404783b */ /* 0x000ea20000004200 */
[----:B------:R-:W-:Y:S01]  /*39b0*/  FFMA.FTZ R34, R89, c[0x0][0x23c], -R52 ;  /* 0x00008f0059227a23 */ /* 0x000fe20000010834 */
[----:B------:R-:W3:Y:S01]  /*39c0*/  MUFU.EX2 R45, R45 ;  /* 0x0000002d002d7308 */ /* 0x000ee20000000800 */
[----:B------:R-:W-:-:S02]  /*39d0*/  FFMA.FTZ R40, R138, c[0x0][0x23c], -R27 ;  /* 0x00008f008a287a23 */ /* 0x000fc4000001081b */
[--C-:B------:R-:W-:Y:S02]  /*39e0*/  FFMA.FTZ R33, R90, c[0x0][0x23c], -R27.reuse ;  /* 0x00008f005a217a23 */ /* 0x100fe4000001081b */
[--C-:B------:R-:W-:Y:S02]  /*39f0*/  FFMA.FTZ R31, R88, c[0x0][0x23c], -R27.reuse ;  /* 0x00008f00581f7a23 */ /* 0x100fe4000001081b */
[----:B------:R-:W-:Y:S01]  /*3a00*/  FFMA.FTZ R28, R24, c[0x0][0x23c], -R27 ;  /* 0x00008f00181c7a23 */ /* 0x000fe2000001081b */
[----:B------:R-:W4:Y:S01]  /*3a10*/  MUFU.EX2 R39, R39 ;  /* 0x0000002700277308 */ /* 0x000f220000000800 */
[--C-:B------:R-:W-:Y:S02]  /*3a20*/  FFMA.FTZ R30, R137, c[0x0][0x23c], -R52.reuse ;  /* 0x00008f00891e7a23 */ /* 0x100fe40000010834 */
[--C-:B------:R-:W-:Y:S02]  /*3a30*/  FFMA.FTZ R25, R25, c[0x0][0x23c], -R52.reuse ;  /* 0x00008f0019197a23 */ /* 0x100fe40000010834 */
[----:B------:R-:W-:-:S02]  /*3a40*/  FFMA.FTZ R24, R135, c[0x0][0x23c], -R52 ;  /* 0x00008f0087187a23 */ /* 0x000fc40000010834 */
[----:B------:R-:W-:Y:S01]  /*3a50*/  FFMA.FTZ R3, R133, c[0x0][0x23c], -R52 ;  /* 0x00008f0085037a23 */ /* 0x000fe20000010834 */
[----:B------:R-:W-:Y:S01]  /*3a60*/  MUFU.EX2 R48, R48 ;  /* 0x0000003000307308 */ /* 0x000fe20000000800 */
[----:B---3--:R-:W-:Y:S01]  /*3a70*/  F2FP.PACK_AB R84, R45, R50 ;  /* 0x000000322d54723e */ /* 0x008fe200000000ff */
[--C-:B------:R-:W-:Y:S02]  /*3a80*/  FFMA.FTZ R47, R136, c[0x0][0x23c], -R27.reuse ;  /* 0x00008f00882f7a23 */ /* 0x100fe4000001081b */
[--C-:B------:R-:W-:Y:S02]  /*3a90*/  FFMA.FTZ R54, R132, c[0x0][0x23c], -R27.reuse ;  /* 0x00008f0084367a23 */ /* 0x100fe4000001081b */
[--C-:B------:R-:W-:Y:S02]  /*3aa0*/  FFMA.FTZ R56, R134, c[0x0][0x23c], -R27.reuse ;  /* 0x00008f0086387a23 */ /* 0x100fe4000001081b */
[----:B------:R-:W3:Y:S01]  /*3ab0*/  MUFU.EX2 R41, R41 ;  /* 0x0000002900297308 */ /* 0x000ee20000000800 */
        /* <DEDUP_REMOVED lines=9> */
[----:B------:R-:W4:Y:S01]  /*3b50*/  MUFU.EX2 R37, R37 ;  /* 0x0000002500257308 */ /* 0x000f220000000800 */
        /* <DEDUP_REMOVED lines=32> */
[----:B-1----:R-:W-:Y:S01]  /*3d60*/  HMMA.16816.F32 R76, R84, R80, RZ ;  /* 0x00000050544c723c */ /* 0x002fe200000018ff */
[--C-:B------:R-:W-:Y:S01]  /*3d70*/  FFMA.FTZ R65, R100, c[0x0][0x23c], -R27.reuse ;  /* 0x00008f0064417a23 */ /* 0x100fe2000001081b */
[----:B------:R-:W1:Y:S01]  /*3d80*/  MUFU.EX2 R33, R33 ;  /* 0x0000002100217308 */ /* 0x000e620000000800 */
        /* <DEDUP_REMOVED lines=10> */
[----:B------:R-:W-:Y:S01]  /*3e30*/  FADD.FTZ R39, R39, R44 ;  /* 0x0000002c27277221 */ /* 0x000fe20000010000 */
[----:B------:R-:W4:Y:S01]  /*3e40*/  MUFU.EX2 R28, R28 ;  /* 0x0000001c001c7308 */ /* 0x000f220000000800 */
[----:B------:R-:W-:-:S02]  /*3e50*/  FADD.FTZ R37, R37, R46 ;  /* 0x0000002e25257221 */ /* 0x000fc40000010000 */
[----:B------:R-:W-:Y:S02]  /*3e60*/  FFMA.FTZ R175, R43, c[0x0][0x23c], -R52 ;  /* 0x00008f002baf7a23 */ /* 0x000fe40000010834 */
[--C-:B------:R-:W-:Y:S01]  /*3e70*/  FFMA.FTZ R36, R36, c[0x0][0x23c], -R27.reuse ;  /* 0x00008f0024247a23 */ /* 0x100fe2000001081b */
[----:B--2---:R-:W-:Y:S01]  /*3e80*/  HMMA.16816.F32 R88, R84, R4, RZ ;  /* 0x000000045458723c */ /* 0x004fe200000018ff */
[--C-:B------:R-:W-:Y:S01]  /*3e90*/  FFMA.FTZ R174, R26, c[0x0][0x23c], -R27.reuse ;  /* 0x00008f001aae7a23 */ /* 0x100fe2000001081b */
[----:B------:R-:W-:Y:S01]  /*3ea0*/  MUFU.EX2 R30, R30 ;  /* 0x0000001e001e7308 */ /* 0x000fe20000000800 */
[----:B------:R-:W-:-:S04]  /*3eb0*/  FFMA.FTZ R32, R32, c[0x0][0x23c], -R27 ;  /* 0x00008f0020207a23 */ /* 0x000fc8000001081b */
[----:B---3--:R-:W-:Y:S01]  /*3ec0*/  F2FP.PACK_AB R4, R35, R38 ;  /* 0x000000262304723e */ /* 0x008fe200000000ff */
[----:B------:R-:W-:Y:S01]  /*3ed0*/  HMMA.16816.F32 R84, R84, R6, RZ ;  /* 0x000000065454723c */ /* 0x000fe200000018ff */
[----:B-1----:R-:W-:Y:S01]  /*3ee0*/  F2FP.PACK_AB R5, R33, R40 ;  /* 0x000000282105723e */ /* 0x002fe200000000ff */
[----:B------:R-:W1:Y:S01]  /*3ef0*/  MUFU.EX2 R25, R25 ;  /* 0x0000001900197308 */ /* 0x000e620000000800 */
[----:B------:R-:W-:Y:S02]  /*3f00*/  FADD.FTZ R38, R38, R39 ;  /* 0x0000002726267221 */ /* 0x000fe40000010000 */
[----:B------:R-:W-:Y:S02]  /*3f10*/  FADD.FTZ R40, R40, R37 ;  /* 0x0000002528287221 */ /* 0x000fe40000010000 */
[----:B------:R-:W-:Y:S01]  /*3f20*/  F2FP.PACK_AB R6, R29, R34 ;  /* 0x000000221d06723e */ /* 0x000fe200000000ff */
[----:B------:R-:W-:Y:S01]  /*3f30*/  FADD.FTZ R35, R35, R38 ;  /* 0x0000002623237221 */ /* 0x000fe20000010000 */
[----:B----4-:R-:W-:Y:S01]  /*3f40*/  F2FP.PACK_AB R7, R28, R31 ;  /* 0x0000001f1c07723e */ /* 0x010fe200000000ff */
[----:B------:R-:W-:Y:S01]  /*3f50*/  MUFU.EX2 R24, R24 ;  /* 0x0000001800187308 */ /* 0x000fe20000000800 */
[----:B------:R-:W-:-:S02]  /*3f60*/  FADD.FTZ R40, R33, R40 ;  /* 0x0000002821287221 */ /* 0x000fc40000010000 */
[----:B------:R-:W-:-:S03]  /*3f70*/  FADD.FTZ R34, R34, R35 ;  /* 0x0000002322227221 */ /* 0x000fc60000010000 */
[C---:B------:R-:W-:Y:S01]  /*3f80*/  HMMA.16816.F32 R72, R4.reuse, R12, R72 ;  /* 0x0000000c0448723c */ /* 0x040fe20000001848 */
[----:B------:R-:W-:Y:S01]  /*3f90*/  FADD.FTZ R29, R29, R34 ;  /* 0x000000221d1d7221 */ /* 0x000fe20000010000 */
[----:B------:R-:W-:Y:S06]  /*3fa0*/  MUFU.EX2 R3, R3 ;  /* 0x0000000300037308 */ /* 0x000fec0000000800 */
        /* <DEDUP_REMOVED lines=11> */
[----:B------:R-:W-:Y:S01]  /*4060*/  LDSM.16.MT88.4 R16, [R148+0x7000] ;  /* 0x007000009410783b */ /* 0x000fe20000004200 */
[----:B------:R-:W-:Y:S06]  /*4070*/  MUFU.EX2 R60, R60 ;  /* 0x0000003c003c7308 */ /* 0x000fec0000000800 */
[C---:B------:R-:W-:Y:S02]  /*4080*/  HMMA.16816.F32 R88, R4.reuse, R8, R88 ;  /* 0x000000080458723c */ /* 0x040fe40000001858 */
[----:B------:R-:W2:Y:S06]  /*4090*/  MUFU.EX2 R57, R57 ;  /* 0x0000003900397308 */ /* 0x000eac0000000800 */
[----:B------:R-:W-:Y:S01]  /*40a0*/  HMMA.16816.F32 R84, R4, R10, R84 ;  /* 0x0000000a0454723c */ /* 0x000fe20000001854 */
[----:B------:R-:W4:Y:S01]  /*40b0*/  LDSM.16.MT88.4 R8, [R149+0x7000] ;  /* 0x007000009508783b */ /* 0x000f220000004200 */
        /* <DEDUP_REMOVED lines=10> */
[----:B--2---:R-:W-:Y:S01]  /*4160*/  HMMA.16816.F32 R72, R4, R12, R72 ;  /* 0x0000000c0448723c */ /* 0x004fe20000001848 */
[----:B------:R-:W-:-:S05]  /*4170*/  FADD.FTZ R3, R3, R24 ;  /* 0x0000001803037221 */ /* 0x000fca0000010000 */
        /* <DEDUP_REMOVED lines=8> */
[----:B------:R-:W-:Y:S02]  /*4200*/  MUFU.EX2 R108, R108 ;  /* 0x0000006c006c7308 */ /* 0x000fe40000000800 */
[C---:B------:R-:W-:Y:S06]  /*4210*/  HMMA.16816.F32 R76, R4.reuse, R8, R76 ;  /* 0x00000008044c723c */ /* 0x040fec000000184c */
[----:B------:R-:W5:Y:S02]  /*4220*/  MUFU.EX2 R103, R103 ;  /* 0x0000006700677308 */ /* 0x000f640000000800 */
[C---:B------:R-:W-:Y:S01]  /*4230*/  HMMA.16816.F32 R80, R4.reuse, R10, R80 ;  /* 0x0000000a0450723c */ /* 0x040fe20000001850 */
[----:B------:R-:W4:Y:S05]  /*4240*/  LDSM.16.MT88.4 R8, [R149+0x7800] ;  /* 0x007800009508783b */ /* 0x000f2a0000004200 */
[----:B------:R-:W-:Y:S02]  /*4250*/  MUFU.EX2 R107, R107 ;  /* 0x0000006b006b7308 */ /* 0x000fe40000000800 */
[C---:B------:R-:W-:Y:S06]  /*4260*/  HMMA.16816.F32 R88, R4.reuse, R16, R88 ;  /* 0x000000100458723c */ /* 0x040fec0000001858 */
[----:B------:R-:W-:Y:S02]  /*4270*/  MUFU.EX2 R114, R114 ;  /* 0x0000007200727308 */ /* 0x000fe40000000800 */
[----:B------:R-:W-:Y:S01]  /*4280*/  HMMA.16816.F32 R84, R4, R18, R84 ;  /* 0x000000120454723c */ /* 0x000fe20000001854 */
[----:B------:R-:W5:Y:S05]  /*4290*/  LDSM.16.MT88.4 R16, [R148+0x7800] ;  /* 0x007800009410783b */ /* 0x000f6a0000004200 */
[----:B------:R-:W-:Y:S01]  /*42a0*/  MUFU.EX2 R113, R113 ;  /* 0x0000007100717308 */ /* 0x000fe20000000800 */
[----:B------:R-:W-:Y:S01]  /*42b0*/  F2FP.PACK_AB R4, R57, R60 ;  /* 0x0000003c3904723e */ /* 0x000fe200000000ff */
[----:B------:R-:W-:Y:S01]  /*42c0*/  FADD.FTZ R60, R60, R3 ;  /* 0x000000033c3c7221 */ /* 0x000fe20000010000 */
[----:B-1----:R-:W-:-:S02]  /*42d0*/  F2FP.PACK_AB R5, R102, R61 ;  /* 0x0000003d6605723e */ /* 0x002fc400000000ff */
        /* <DEDUP_REMOVED lines=36> */
[----:B------:R-:W-:-:S05]  /*4520*/  FADD.FTZ R107, R114, R107 ;  /* 0x0000006b726b7221 */ /* 0x000fca0000010000 */
[----:B------:R-:W-:Y:S02]  /*4530*/  MUFU.EX2 R101, R101 ;  /* 0x0000006500657308 */ /* 0x000fe40000000800 */
[C---:B------:R-:W-:Y:S01]  /*4540*/  HMMA.16816.F32 R92, R4.reuse, R14, R92 ;  /* 0x0000000e045c723c */ /* 0x040fe2000000185c */
[----:B------:R-:W2:Y:S05]  /*4550*/  LDSM.16.MT88.4 R12, [R151+0x8800] ;  /* 0x00880000970c783b */ /* 0x000eaa0000004200 */
[----:B------:R-:W3:Y:S02]  /*4560*/  MUFU.EX2 R106, R106 ;  /* 0x0000006a006a7308 */ /* 0x000ee40000000800 */
[C---:B----4-:R-:W-:Y:S06]  /*4570*/  HMMA.16816.F32 R96, R4.reuse, R20, R96 ;  /* 0x000000140460723c */ /* 0x050fec0000001860 */
[----:B------:R-:W-:Y:S02]  /*4580*/  MUFU.EX2 R67, R67 ;  /* 0x0000004300437308 */ /* 0x000fe40000000800 */
[C---:B------:R-:W-:Y:S01]  /*4590*/  HMMA.16816.F32 R68, R4.reuse, R22, R68 ;  /* 0x000000160444723c */ /* 0x040fe20000001844 */
[----:B------:R-:W-:Y:S05]  /*45a0*/  LDSM.16.MT88.4 R20, [R149+0x8800] ;  /* 0x008800009514783b */ /* 0x000fea0000004200 */
[----:B------:R-:W-:Y:S02]  /*45b0*/  MUFU.EX2 R118, R118 ;  /* 0x0000007600767308 */ /* 0x000fe40000000800 */
[C---:B------:R-:W-:Y:S06]  /*45c0*/  HMMA.16816.F32 R76, R4.reuse, R8, R76 ;  /* 0x00000008044c723c */ /* 0x040fec000000184c */
[----:B------:R-:W-:Y:S02]  /*45d0*/  MUFU.EX2 R65, R65 ;  /* 0x0000004100417308 */ /* 0x000fe40000000800 */
[C---:B------:R-:W-:Y:S01]  /*45e0*/  HMMA.16816.F32 R80, R4.reuse, R10, R80 ;  /* 0x0000000a0450723c */ /* 0x040fe20000001850 */
[----:B------:R-:W4:Y:S05]  /*45f0*/  LDSM.16.MT88.4 R8, [R150+0x8800] ;  /* 0x008800009608783b */ /* 0x000f2a0000004200 */
        /* <DEDUP_REMOVED lines=8> */
[----:B------:R-:W-:-:S02]  /*4680*/  F2FP.PACK_AB R5, R116, R109 ;  /* 0x0000006d7405723e */ /* 0x000fc400000000ff */
[----:B------:R-:W-:Y:S01]  /*4690*/  F2FP.PACK_AB R6, R126, R111 ;  /* 0x0000006f7e06723e */ /* 0x000fe200000000ff */
[----:B------:R-:W-:Y:S01]  /*46a0*/  FADD.FTZ R124, R117, R124 ;  /* 0x0000007c757c7221 */ /* 0x000fe20000010000 */
[----:B-1----:R-:W-:Y:S01]  /*46b0*/  F2FP.PACK_AB R7, R119, R110 ;  /* 0x0000006e7707723e */ /* 0x002fe200000000ff */
[----:B------:R-:W-:Y:S02]  /*46c0*/  MUFU.EX2 R175, R175 ;  /* 0x000000af00af7308 */ /* 0x000fe40000000800 */
[----:B------:R-:W-:-:S04]  /*46d0*/  FADD.FTZ R111, R111, R124 ;  /* 0x0000007c6f6f7221 */ /* 0x000fc80000010000 */
[C---:B--2---:R-:W-:Y:S01]  /*46e0*/  HMMA.16816.F32 R96, R4.reuse, R12, R96 ;  /* 0x0000000c0460723c */ /* 0x044fe20000001860 */
[----:B------:R-:W-:Y:S01]  /*46f0*/  FADD.FTZ R126, R126, R111 ;  /* 0x0000006f7e7e7221 */ /* 0x000fe20000010000 */
[----:B------:R-:W-:Y:S06]  /*4700*/  MUFU.EX2 R36, R36 ;  /* 0x0000002400247308 */ /* 0x000fec0000000800 */
[C---:B------:R-:W-:Y:S01]  /*4710*/  HMMA.16816.F32 R68, R4.reuse, R14, R68 ;  /* 0x0000000e0444723c */ /* 0x040fe20000001844 */
[----:B------:R-:W1:Y:S01]  /*4720*/  LDSM.16.MT88.4 R12, [R151+0x9000] ;  /* 0x00900000970c783b */ /* 0x000e620000004200 */
[----:B------:R-:W-:Y:S06]  /*4730*/  MUFU.EX2 R174, R174 ;  /* 0x000000ae00ae7308 */ /* 0x000fec0000000800 */
[C---:B----4-:R-:W-:Y:S08]  /*4740*/  HMMA.16816.F32 R72, R4.reuse, R8, R72 ;  /* 0x000000080448723c */ /* 0x050ff00000001848 */
[C---:B------:R-:W-:Y:S01]  /*4750*/  HMMA.16816.F32 R92, R4.reuse, R10, R92 ;  /* 0x0000000a045c723c */ /* 0x040fe2000000185c */
[----:B------:R-:W2:Y:S07]  /*4760*/  LDSM.16.MT88.4 R8, [R150+0x9000] ;  /* 0x009000009608783b */ /* 0x000eae0000004200 */
[C---:B------:R-:W-:Y:S07]  /*4770*/  HMMA.16816.F32 R76, R4.reuse, R20, R76 ;  /* 0x00000014044c723c */ /* 0x040fee000000184c */
[--C-:B------:R-:W-:Y:S01]  /*4780*/  FFMA.FTZ R20, R55, c[0x0][0x23c], -R52.reuse ;  /* 0x00008f0037147a23 */ /* 0x100fe20000010834 */
[----:B------:R-:W-:Y:S01]  /*4790*/  HMMA.16816.F32 R80, R4, R22, R80 ;  /* 0x000000160450723c */ /* 0x000fe20000001850 */
[----:B------:R-:W-:-:S04]  /*47a0*/  FFMA.FTZ R21, R53, c[0x0][0x23c], -R52 ;  /* 0x00008f0035157a23 */ /* 0x000fc80000010834 */
[----:B------:R-:W-:Y:S02]  /*47b0*/  MUFU.EX2 R20, R20 ;  /* 0x0000001400147308 */ /* 0x000fe40000000800 */
[----:B------:R-:W-:Y:S01]  /*47c0*/  FFMA.FTZ R22, R51, c[0x0][0x23c], -R52 ;  /* 0x00008f0033167a23 */ /* 0x000fe20000010834 */
[----:B-----5:R-:W-:Y:S01]  /*47d0*/  HMMA.16816.F32 R88, R4, R16, R88 ;  /* 0x000000100458723c */ /* 0x020fe20000001858 */
[----:B------:R-:W-:-:S04]  /*47e0*/  FFMA.FTZ R23, R42, c[0x0][0x23c], -R27 ;  /* 0x00008f002a177a23 */ /* 0x000fc8000001081b */
[----:B------:R-:W4:Y:S03]  /*47f0*/  MUFU.EX2 R21, R21 ;  /* 0x0000001500157308 */ /* 0x000f260000000800 */
[----:B------:R-:W-:Y:S01]  /*4800*/  HMMA.16816.F32 R84, R4, R18, R84 ;  /* 0x000000120454723c */ /* 0x000fe20000001854 */
[----:B------:R-:W5:Y:S04]  /*4810*/  LDSM.16.MT88.4 R16, [R149+0x9000] ;  /* 0x009000009510783b */ /* 0x000f680000004200 */
[----:B------:R-:W-:Y:S02]  /*4820*/  MUFU.EX2 R22, R22 ;  /* 0x0000001600167308 */ /* 0x000fe40000000800 */
[----:B---3--:R-:W-:Y:S01]  /*4830*/  F2FP.PACK_AB R4, R106, R101 ;  /* 0x000000656a04723e */ /* 0x008fe200000000ff */
[----:B------:R-:W-:Y:S01]  /*4840*/  FADD.FTZ R101, R101, R126 ;  /* 0x0000007e65657221 */ /* 0x000fe20000010000 */
[----:B------:R-:W-:-:S02]  /*4850*/  F2FP.PACK_AB R5, R66, R65 ;  /* 0x000000414205723e */ /* 0x000fc400000000ff */
[----:B------:R-:W-:Y:S01]  /*4860*/  F2FP.PACK_AB R6, R118, R67 ;  /* 0x000000437606723e */ /* 0x000fe200000000ff */
[----:B------:R-:W-:Y:S01]  /*4870*/  FADD.FTZ R106, R106, R101 ;  /* 0x000000656a6a7221 */ /* 0x000fe20000010000 */
[----:B------:R-:W-:Y:S01]  /*4880*/  F2FP.PACK_AB R7, R105, R64 ;  /* 0x000000406907723e */ /* 0x000fe200000000ff */
[----:B------:R-:W3:Y:S02]  /*4890*/  MUFU.EX2 R23, R23 ;  /* 0x0000001700177308 */ /* 0x000ee40000000800 */
[----:B------:R-:W-:-:S04]  /*48a0*/  FADD.FTZ R67, R67, R106 ;  /* 0x0000006a43437221 */ /* 0x000fc80000010000 */
[----:B-1----:R-:W-:Y:S01]  /*48b0*/  HMMA.16816.F32 R96, R4, R12, R96 ;  /* 0x0000000c0460723c */ /* 0x002fe20000001860 */
[----:B------:R-:W-:-:S07]  /*48c0*/  FADD.FTZ R67, R118, R67 ;  /* 0x0000004376437221 */ /* 0x000fce0000010000 */
[C---:B------:R-:W-:Y:S01]  /*48d0*/  HMMA.16816.F32 R68, R4.reuse, R14, R68 ;  /* 0x0000000e0444723c */ /* 0x040fe20000001844 */
[----:B------:R-:W1:Y:S07]  /*48e0*/  LDSM.16.MT88.4 R12, [R148+0x9000] ;  /* 0x00900000940c783b */ /* 0x000e6e0000004200 */
[C---:B--2---:R-:W-:Y:S08]  /*48f0*/  HMMA.16816.F32 R72, R4.reuse, R8, R72 ;  /* 0x000000080448723c */ /* 0x044ff00000001848 */
[C---:B-----5:R-:W-:Y:S07]  /*4900*/  HMMA.16816.F32 R76, R4.reuse, R16, R76 ;  /* 0x00000010044c723c */ /* 0x060fee000000184c */
[----:B------:R-:W-:Y:S01]  /*4910*/  FADD.FTZ R17, R31, R40 ;  /* 0x000000281f117221 */ /* 0x000fe20000010000 */
[----:B------:R-:W-:Y:S01]  /*4920*/  HMMA.16816.F32 R92, R4, R10, R92 ;  /* 0x0000000a045c723c */ /* 0x000fe2000000185c */
[----:B------:R-:W2:Y:S01]  /*4930*/  LDSM.16.MT88.4 R8, [R151+0x9800] ;  /* 0x009800009708783b */ /* 0x000ea20000004200 */
[----:B------:R-:W5:Y:S01]  /*4940*/  MUFU.EX2 R31, R32 ;  /* 0x00000020001f7308 */ /* 0x000f620000000800 */
[----:B------:R-:W-:-:S05]  /*4950*/  FADD.FTZ R28, R28, R17 ;  /* 0x000000111c1c7221 */ /* 0x000fca0000010000 */
[C---:B------:R-:W-:Y:S01]  /*4960*/  HMMA.16816.F32 R80, R4.reuse, R18, R80 ;  /* 0x000000120450723c */ /* 0x040fe20000001850 */
[----:B------:R-:W2:Y:S07]  /*4970*/  LDSM.16.MT88.4 R16, [R150+0x9800] ;  /* 0x009800009610783b */ /* 0x000eae0000004200 */
[C---:B-1----:R-:W-:Y:S07]  /*4980*/  HMMA.16816.F32 R88, R4.reuse, R12, R88 ;  /* 0x0000000c0458723c */ /* 0x042fee0000001858 */
[----:B------:R-:W-:Y:S01]  /*4990*/  FADD.FTZ R13, R47, R28 ;  /* 0x0000001c2f0d7221 */ /* 0x000fe20000010000 */
[----:B------:R-:W-:Y:S03]  /*49a0*/  HMMA.16816.F32 R84, R4, R14, R84 ;  /* 0x0000000e0454723c */ /* 0x000fe60000001854 */
[----:B------:R-:W-:-:S04]  /*49b0*/  FADD.FTZ R13, R54, R13 ;  /* 0x0000000d360d7221 */ /* 0x000fc80000010000 */
[----:B------:R-:W-:Y:S01]  /*49c0*/  FADD.FTZ R56, R56, R13 ;  /* 0x0000000d38387221 */ /* 0x000fe20000010000 */
[----:B----4-:R-:W-:Y:S01]  /*49d0*/  F2FP.PACK_AB R4, R21, R20 ;  /* 0x000000141504723e */ /* 0x010fe200000000ff */
[----:B------:R-:W1:Y:S01]  /*49e0*/  LDSM.16.MT88.4 R12, [R149+0x9800] ;  /* 0x00980000950c783b */ /* 0x000e620000004200 */
[----:B---3--:R-:W-:Y:S01]  /*49f0*/  F2FP.PACK_AB R5, R36, R23 ;  /* 0x000000172405723e */ /* 0x008fe200000000ff */
[----:B------:R-:W-:Y:S01]  /*4a00*/  FADD.FTZ R56, R49, R56 ;  /* 0x0000003831387221 */ /* 0x000fe20000010000 */
[----:B------:R-:W-:Y:S01]  /*4a10*/  F2FP.PACK_AB R6, R175, R22 ;  /* 0x00000016af06723e */ /* 0x000fe200000000ff */
[----:B------:R-:W-:Y:S01]  /*4a20*/  FADD.FTZ R20, R20, R67 ;  /* 0x0000004314147221 */ /* 0x000fe20000010000 */
[----:B-----5:R-:W-:Y:S01]  /*4a30*/  F2FP.PACK_AB R7, R174, R31 ;  /* 0x0000001fae07723e */ /* 0x020fe200000000ff */
        /* <DEDUP_REMOVED lines=33> */
[----:B------:R-:W-:Y:S01]  /*4c50*/  ULDC UR4, c[0x0][0x1a0] ;  /* 0x0000680000047ab9 */ /* 0x000fe20000000800 */
[----:B------:R-:W-:Y:S01]  /*4c60*/  IADD3 R173, R112, -0x2, RZ ;  /* 0xfffffffe70ad7810 */ /* 0x000fe20007ffe0ff */
[----:B------:R-:W-:Y:S01]  /*4c70*/  ULEA UR4, -UR4, URZ, 0x7 ;  /* 0x0000003f04047291 */ /* 0x000fe2000f8e393f */
[----:B------:R-:W-:Y:S02]  /*4c80*/  IMAD.MOV.U32 R3, RZ, RZ, R0 ;  /* 0x000000ffff037224 */ /* 0x000fe400078e0000 */
[----:B------:R-:W-:Y:S01]  /*4c90*/  IMAD.MOV.U32 R101, RZ, RZ, R2 ;  /* 0x000000ffff657224 */ /* 0x000fe200078e0002 */
[----:B------:R-:W-:Y:S02]  /*4ca0*/  USHF.R.S32.HI UR6, URZ, 0x1f, UR4 ;  /* 0x0000001f3f067899 */ /* 0x000fe40008011404 */
[----:B------:R-:W-:-:S04]  /*4cb0*/  MOV R172, UR4 ;  /* 0x0000000400ac7c02 */ /* 0x000fc80008000f00 */
[----:B------:R-:W-:Y:S02]  /*4cc0*/  MOV R170, UR6 ;  /* 0x0000000600aa7c02 */ /* 0x000fe40008000f00 */
.L_x_6115:
[----:B------:R-:W-:Y:S01]  /*4cd0*/  MOV R8, R172 ;  /* 0x000000ac00087202 */ /* 0x000fe20000000f00 */
[----:B------:R-:W-:Y:S04]  /*4ce0*/  DEPBAR.LE SB0, 0x0 ;  /* 0x000080000000791a */ /* 0x000fe80000000000 */
[----:B------:R-:W-:Y:S01]  /*4cf0*/  BAR.SYNC.DEFER_BLOCKING 0x0 ;  /* 0x0000000000007b1d */ /* 0x000fe20000010000 */
[----:B------:R-:W-:Y:S05]  /*4d00*/  MOV R0, R170 ;  /* 0x000000aa00007202 */ /* 0x000fea0000000f00 */
[----:B------:R-:W-:-:S05]  /*4d10*/  @P6 BRA `(.L_x_6112) ;  /* 0x000003b000006947 */ /* 0x000fca0003800000 */
        /* <DEDUP_REMOVED lines=40> */
[----:B------:R-:W-:Y:S01]  /*4fa0*/  LEA R10, P1, R5, R168, 0x2 ;  /* 0x000000a8050a7211 */ /* 0x000fe200078210ff */
[C---:B------:R-:W-:Y:S01]  /*4fb0*/  IMAD.IADD R0, R9.reuse, 0x1, -R5 ;  /* 0x0000000109007824 */ /* 0x040fe200078e0a05 */
[-C--:B------:R-:W-:Y:S02]  /*4fc0*/  LEA.HI.X.SX32 R7, R9, R169.reuse, 0x2, P0 ;  /* 0x000000a909077211 */ /* 0x080fe400000f16ff */
[----:B------:R-:W-:Y:S01]  /*4fd0*/  LEA.HI.X.SX32 R11, R5, R169, 0x2, P1 ;  /* 0x000000a9050b7211 */ /* 0x000fe200008f16ff */
[----:B------:R-:W-:Y:S03]  /*4fe0*/  IMAD.MOV.U32 R5, RZ, RZ, c[0x0][0x2d0] ;  /* 0x0000b400ff057624 */ /* 0x000fe600078e00ff */
[----:B------:R-:W2:Y:S01]  /*4ff0*/  LDG.E R7, [R6.64] ;  /* 0x0000000a06077981 */ /* 0x000ea2000c1e1900 */
[----:B------:R-:W-:Y:S03]  /*5000*/  IMAD R5, R0, R5, -0x80 ;  /* 0xffffff8000057424 */ /* 0x000fe600078e0205 */
[----:B------:R-:W2:Y:S01]  /*5010*/  LDG.E R2, [R10.64] ;  /* 0x0000000a0a027981 */ /* 0x000ea2000c1e1900 */
[C---:B------:R-:W-:Y:S01]  /*5020*/  IMAD.WIDE.U32 R8, R5.reuse, c[0x0][0x1a0], RZ ;  /* 0x0000680005087a25 */ /* 0x040fe200078e00ff */
[----:B------:R-:W-:Y:S05]  /*5030*/  SHF.R.S32.HI R0, RZ, 0x1f, R5 ;  /* 0x0000001fff007819 */ /* 0x000fea0000011405 */
[----:B------:R-:W-:Y:S04]  /*5040*/  IMAD R0, R0, c[0x0][0x1a0], RZ ;  /* 0x0000680000007a24 */ /* 0x000fe800078e02ff */
        /* <DEDUP_REMOVED lines=8> */
.L_x_6112:
        /* <DEDUP_REMOVED lines=27> */
[----:B------:R-:W-:Y:S03]  /*5280*/  ISETP.GE.AND P0, PT, R173, 0x1, PT ;  /* 0x00000001ad00780c */ /* 0x000fe60003f06270 */
[----:B------:R1:W-:Y:S05]  /*5290*/  LDGSTS.E.BYPASS.LTC128B.128 [R165+0x9800], [R186.64] ;  /* 0x09800000baa57fae */ /* 0x0003ea000b901d4a */
[----:B------:R-:W-:Y:S05]  /*52a0*/  LDSM.16.M88.4 R104, [R158] ;  /* 0x000000009e68783b */ /* 0x000fea0000000200 */
[----:B------:R-:W2:Y:S05]  /*52b0*/  LDSM.16.M88.4 R108, [R157] ;  /* 0x000000009d6c783b */ /* 0x000eaa0000000200 */
[----:B------:R-:W3:Y:S05]  /*52c0*/  LDSM.16.M88.4 R112, [R157+0x800] ;  /* 0x000800009d70783b */ /* 0x000eea0000000200 */
[----:B------:R-:W4:Y:S05]  /*52d0*/  LDSM.16.M88.4 R116, [R157+0x1000] ;  /* 0x001000009d74783b */ /* 0x000f2a0000000200 */
[----:B------:R-:W0:Y:S05]  /*52e0*/  LDGDEPBAR ;  /* 0x00000000000079af */ /* 0x000e2a0000000000 */
[----:B------:R-:W5:Y:S05]  /*52f0*/  LDSM.16.M88.4 R120, [R157+0x1800] ;  /* 0x001800009d78783b */ /* 0x000f6a0000000200 */
[----:B------:R-:W1:Y:S05]  /*5300*/  LDSM.16.M88.4 R124, [R157+0x2000] ;  /* 0x002000009d7c783b */ /* 0x000e6a0000000200 */
[----:B------:R-:W1:Y:S05]  /*5310*/  LDSM.16.M88.4 R128, [R157+0x2800] ;  /* 0x002800009d80783b */ /* 0x000e6a0000000200 */
[----:B------:R-:W1:Y:S01]  /*5320*/  LDSM.16.M88.4 R132, [R157+0x3000] ;  /* 0x003000009d84783b */ /* 0x000e620000000200 */
[C---:B--2---:R-:W-:Y:S04]  /*5330*/  HMMA.16816.F32 R4, R104.reuse, R108, RZ ;  /* 0x0000006c6804723c */ /* 0x044fe800000018ff */
[----:B------:R-:W2:Y:S04]  /*5340*/  LDSM.16.M88.4 R136, [R157+0x3800] ;  /* 0x003800009d88783b */ /* 0x000ea80000000200 */
[C---:B------:R-:W-:Y:S01]  /*5350*/  HMMA.16816.F32 R8, R104.reuse, R110, RZ ;  /* 0x0000006e6808723c */ /* 0x040fe200000018ff */
[----:B------:R-:W-:Y:S07]  /*5360*/  LDSM.16.M88.4 R108, [R156] ;  /* 0x000000009c6c783b */ /* 0x000fee0000000200 */
[C---:B---3--:R-:W-:Y:S08]  /*5370*/  HMMA.16816.F32 R12, R104.reuse, R112, RZ ;  /* 0x00000070680c723c */ /* 0x048ff000000018ff */
[C---:B------:R-:W-:Y:S01]  /*5380*/  HMMA.16816.F32 R16, R104.reuse, R114, RZ ;  /* 0x000000726810723c */ /* 0x040fe200000018ff */
[----:B------:R-:W3:Y:S07]  /*5390*/  LDSM.16.M88.4 R112, [R155] ;  /* 0x000000009b70783b */ /* 0x000eee0000000200 */
        /* <DEDUP_REMOVED lines=8> */
[----:B------:R-:W1:Y:S07]  /*5420*/  LDSM.16.M88.4 R124, [R155+0x1800] ;  /* 0x001800009b7c783b */ /* 0x000e6e0000000200 */
[C---:B------:R-:W-:Y:S08]  /*5430*/  HMMA.16816.F32 R44, R104.reuse, R128, RZ ;  /* 0x00000080682c723c */ /* 0x040ff000000018ff */
[C---:B------:R-:W-:Y:S01]  /*5440*/  HMMA.16816.F32 R48, R104.reuse, R130, RZ ;  /* 0x000000826830723c */ /* 0x040fe200000018ff */
[----:B------:R-:W1:Y:S07]  /*5450*/  LDSM.16.M88.4 R128, [R155+0x2000] ;  /* 0x002000009b80783b */ /* 0x000e6e0000000200 */
[C---:B------:R-:W-:Y:S08]  /*5460*/  HMMA.16816.F32 R52, R104.reuse, R132, RZ ;  /* 0x000000846834723c */ /* 0x040ff000000018ff */
[C---:B------:R-:W-:Y:S08]  /*5470*/  HMMA.16816.F32 R56, R104.reuse, R134, RZ ;  /* 0x000000866838723c */ /* 0x040ff000000018ff */
[C---:B--2---:R-:W-:Y:S08]  /*5480*/  HMMA.16816.F32 R60, R104.reuse, R136, RZ ;  /* 0x00000088683c723c */ /* 0x044ff000000018ff */
        /* <DEDUP_REMOVED lines=25> */
[----:B------:R-:W4:Y:S05]  /*5620*/  LDSM.16.M88.4 R108, [R144] ;  /* 0x00000000906c783b */ /* 0x000f2a0000000200 */
[----:B------:R-:W3:Y:S02]  /*5630*/  LDSM.16.M88.4 R116, [R143] ;  /* 0x000000008f74783b */ /* 0x000ee40000000200 */
[C---:B-1----:R-:W-:Y:S08]  /*5640*/  HMMA.16816.F32 R4, R120.reuse, R124, R4 ;  /* 0x0000007c7804723c */ /* 0x042ff00000001804 */
[C---:B------:R-:W-:Y:S01]  /*5650*/  HMMA.16816.F32 R8, R120.reuse, R126, R8 ;  /* 0x0000007e7808723c */ /* 0x040fe20000001808 */
[----:B------:R-:W1:Y:S07]  /*5660*/  LDSM.16.M88.4 R124, [R142] ;  /* 0x000000008e7c783b */ /* 0x000e6e0000000200 */
[C---:B-----5:R-:W-:Y:S08]  /*5670*/  HMMA.16816.F32 R12, R120.reuse, R128, R12 ;  /* 0x00000080780c723c */ /* 0x060ff0000000180c */
[C---:B------:R-:W-:Y:S01]  /*5680*/  HMMA.16816.F32 R16, R120.reuse, R130, R16 ;  /* 0x000000827810723c */ /* 0x040fe20000001810 */
[----:B------:R-:W-:Y:S07]  /*5690*/  LDSM.16.M88.4 R128, [R140+0x1000] ;  /* 0x001000008c80783b */ /* 0x000fee0000000200 */
[C---:B--2---:R-:W-:Y:S08]  /*56a0*/  HMMA.16816.F32 R20, R120.reuse, R104, R20 ;  /* 0x000000687814723c */ /* 0x044ff00000001814 */
[C---:B------:R-:W-:Y:S01]  /*56b0*/  HMMA.16816.F32 R24, R120.reuse, R106, R24 ;  /* 0x0000006a7818723c */ /* 0x040fe20000001818 */
[----:B------:R-:W2:Y:S07]  /*56c0*/  LDSM.16.M88.4 R104, [R141] ;  /* 0x000000008d68783b */ /* 0x000eae0000000200 */
        /* <DEDUP_REMOVED lines=8> */
[----:B------:R-:W4:Y:S07]  /*5750*/  LDSM.16.M88.4 R116, [R140+0x800] ;  /* 0x000800008c74783b */ /* 0x000f2e0000000200 */
[C---:B-1----:R-:W-:Y:S08]  /*5760*/  HMMA.16816.F32 R52, R120.reuse, R124, R52 ;  /* 0x0000007c7834723c */ /* 0x042ff00000001834 */
[C---:B------:R-:W-:Y:S01]  /*5770*/  HMMA.16816.F32 R56, R120.reuse, R126, R56 ;  /* 0x0000007e7838723c */ /* 0x040fe20000001838 */
[----:B------:R-:W-:Y:S07]  /*5780*/  LDSM.16.M88.4 R124, [R140+0x3800] ;  /* 0x003800008c7c783b */ /* 0x000fee0000000200 */
[C---:B--2---:R-:W-:Y:S08]  /*5790*/  HMMA.16816.F32 R60, R120.reuse, R104, R60 ;  /* 0x00000068783c723c */ /* 0x044ff0000000183c */
[----:B------:R-:W-:Y:S01]  /*57a0*/  HMMA.16816.F32 R64, R120, R106, R64 ;  /* 0x0000006a7840723c */ /* 0x000fe20000001840 */
[----:B------:R-:W1:Y:S05]  /*57b0*/  LDSM.16.M88.4 R104, [R140+0x1800] ;  /* 0x001800008c68783b */ /* 0x000e6a0000000200 */
[----:B------:R-:W-:Y:S02]  /*57c0*/  LDSM.16.M88.4 R120, [R140+0x3000] ;  /* 0x003000008c78783b */ /* 0x000fe40000000200 */
        /* <DEDUP_REMOVED lines=8> */
[C---:B------:R-:W-:Y:S08]  /*5850*/  HMMA.16816.F32 R20, R108.reuse, R128, R20 ;  /* 0x000000806c14723c */ /* 0x040ff00000001814 */
[C---:B------:R-:W-:Y:S08]  /*5860*/  HMMA.16816.F32 R24, R108.reuse, R130, R24 ;  /* 0x000000826c18723c */ /* 0x040ff00000001818 */
[C---:B-1----:R-:W-:Y:S08]  /*5870*/  HMMA.16816.F32 R28, R108.reuse, R104, R28 ;  /* 0x000000686c1c723c */ /* 0x042ff0000000181c */
[C---:B------:R-:W-:Y:S08]  /*5880*/  HMMA.16816.F32 R32, R108.reuse, R106, R32 ;  /* 0x0000006a6c20723c */ /* 0x040ff00000001820 */
[C---:B--2---:R-:W-:Y:S08]  /*5890*/  HMMA.16816.F32 R36, R108.reuse, R112, R36 ;  /* 0x000000706c24723c */ /* 0x044ff00000001824 */
[C---:B------:R-:W-:Y:S08]  /*58a0*/  HMMA.16816.F32 R40, R108.reuse, R114, R40 ;  /* 0x000000726c28723c */ /* 0x040ff00000001828 */
[C---:B---3--:R-:W-:Y:S08]  /*58b0*/  HMMA.16816.F32 R44, R108.reuse, R116, R44 ;  /* 0x000000746c2c723c */ /* 0x048ff0000000182c */
        /* <DEDUP_REMOVED lines=71> */
.L_x_6114:
[C---:B------:R-:W-:Y:S04]  /*5d30*/  LEA R162, P0, R106.reuse, R162, 0x1 ;  /* 0x000000a26aa27211 */ /* 0x040fe800078008ff */
[----:B------:R-:W-:Y:S02]  /*5d40*/  LEA.HI.X R163, R106, R163, R103, 0x1, P0 ;  /* 0x000000a36aa37211 */ /* 0x000fe400000f0c67 */
[----:B------:R-:W-:Y:S03]  /*5d50*/  IADD3 R110, P0, R162, UR9, RZ ;  /* 0x00000009a26e7c10 */ /* 0x000fe6000ff1e0ff */
[----:B------:R-:W-:Y:S01]  /*5d60*/  @!PT LDS RZ, [RZ] ;  /* 0x00000000fffff984 */ /* 0x000fe20000000800 */
[----:B------:R-:W-:Y:S01]  /*5d70*/  @!PT LDS RZ, [RZ] ;  /* 0x00000000fffff984 */ /* 0x000fe20000000800 */
[----:B------:R-:W-:Y:S01]  /*5d80*/  @!PT LDS RZ, [RZ] ;  /* 0x00000000fffff984 */ /* 0x000fe20000000800 */
        /* <DEDUP_REMOVED lines=19> */
[----:B------:R-:W-:Y:S05]  /*5ec0*/  IADD3.X R115, R113, UR5, RZ, P0, !PT ;  /* 0x0000000571737c10 */ /* 0x000fea00087fe4ff */
[----:B------:R1:W-:Y:S04]  /*5ed0*/  LDGSTS.E.BYPASS.LTC128B.128 [R165+0x5800], [R114.64] ;  /* 0x0580000072a57fae */ /* 0x0003e8000b901d4a */
[----:B------:R-:W0:Y:S02]  /*5ee0*/  LDGDEPBAR ;  /* 0x00000000000079af */ /* 0x000e240000000000 */
.L_x_6113:
        /* <DEDUP_REMOVED lines=85> */
[--C-:B------:R-:W-:Y:S02]  /*6440*/  FFMA.FTZ R135, R36, c[0x0][0x23c], -R103.reuse ;  /* 0x00008f0024877a23 */ /* 0x100fe40000010867 */
[--C-:B------:R-:W-:Y:S02]  /*6450*/  FFMA.FTZ R132, R37, c[0x0][0x23c], -R103.reuse ;  /* 0x00008f0025847a23 */ /* 0x100fe40000010867 */
[--C-:B------:R-:W-:Y:S01]  /*6460*/  FFMA.FTZ R118, R5, c[0x0][0x23c], -R103.reuse ;  /* 0x00008f0005767a23 */ /* 0x100fe20000010867 */
[----:B------:R-:W-:Y:S01]  /*6470*/  FSEL R5, R104, RZ, P0 ;  /* 0x000000ff68057208 */ /* 0x000fe20000000000 */
[--C-:B------:R-:W-:Y:S01]  /*6480*/  FFMA.FTZ R116, R12, c[0x0][0x23c], -R103.reuse ;  /* 0x00008f000c747a23 */ /* 0x100fe20000010867 */
[----:B------:R-:W-:Y:S01]  /*6490*/  MUFU.EX2 R128, R128 ;  /* 0x0000008000807308 */ /* 0x000fe20000000800 */
[----:B------:R-:W2:Y:S01]  /*64a0*/  LDSM.16.MT88.4 R104, [R151+0x6000] ;  /* 0x006000009768783b */ /* 0x000ea20000004200 */
[----:B------:R-:W-:Y:S01]  /*64b0*/  FFMA.FTZ R121, R13, c[0x0][0x23c], -R103 ;  /* 0x00008f000d797a23 */ /* 0x000fe20000010867 */
[----:B------:R-:W-:Y:S01]  /*64c0*/  ISETP.GT.AND P0, PT, R173, RZ, PT ;  /* 0x000000ffad00720c */ /* 0x000fe20003f04270 */
[--C-:B------:R-:W-:Y:S02]  /*64d0*/  FFMA.FTZ R129, R22, c[0x0][0x23c], -R5.reuse ;  /* 0x00008f0016817a23 */ /* 0x100fe40000010805 */
[--C-:B------:R-:W-:Y:S02]  /*64e0*/  FFMA.FTZ R126, R23, c[0x0][0x23c], -R5.reuse ;  /* 0x00008f00177e7a23 */ /* 0x100fe40000010805 */
[--C-:B------:R-:W-:Y:S02]  /*64f0*/  FFMA.FTZ R130, R34, c[0x0][0x23c], -R5.reuse ;  /* 0x00008f0022827a23 */ /* 0x100fe40000010805 */
[----:B------:R-:W-:Y:S01]  /*6500*/  MUFU.EX2 R118, R118 ;  /* 0x0000007600767308 */ /* 0x000fe20000000800 */
[--C-:B------:R-:W-:Y:S02]  /*6510*/  FFMA.FTZ R133, R35, c[0x0][0x23c], -R5.reuse ;  /* 0x00008f0023857a23 */ /* 0x100fe40000010805 */
[----:B------:R-:W-:Y:S01]  /*6520*/  LDSM.16.MT88.4 R32, [R150+0x7800] ;  /* 0x007800009620783b */ /* 0x000fe20000004200 */
[C---:B-1----:R-:W-:Y:S02]  /*6530*/  FMUL.FTZ R12, R100.reuse, R92 ;  /* 0x0000005c640c7220 */ /* 0x042fe40000410000 */
[----:B------:R-:W-:Y:S02]  /*6540*/  FMUL.FTZ R13, R100, R93 ;  /* 0x0000005d640d7220 */ /* 0x000fe40000410000 */
[--C-:B------:R-:W-:Y:S02]  /*6550*/  FFMA.FTZ R134, R38, c[0x0][0x23c], -R5.reuse ;  /* 0x00008f0026867a23 */ /* 0x100fe40000010805 */
[----:B------:R-:W-:Y:S01]  /*6560*/  MUFU.EX2 R116, R116 ;  /* 0x0000007400747308 */ /* 0x000fe20000000800 */
[C---:B------:R-:W-:Y:S02]  /*6570*/  FMUL.FTZ R68, R100.reuse, R68 ;  /* 0x0000004464447220 */ /* 0x040fe40000410000 */
[C---:B------:R-:W-:Y:S02]  /*6580*/  FMUL.FTZ R69, R100.reuse, R69 ;  /* 0x0000004564457220 */ /* 0x040fe40000410000 */
[C---:B------:R-:W-:Y:S02]  /*6590*/  FMUL.FTZ R72, R100.reuse, R72 ;  /* 0x0000004864487220 */ /* 0x040fe40000410000 */
[----:B------:R-:W-:Y:S02]  /*65a0*/  FMUL.FTZ R73, R100, R73 ;  /* 0x0000004964497220 */ /* 0x000fe40000410000 */
[----:B------:R-:W-:Y:S01]  /*65b0*/  FFMA.FTZ R122, R14, c[0x0][0x23c], -R5 ;  /* 0x00008f000e7a7a23 */ /* 0x000fe20000010805 */
[----:B------:R-:W-:Y:S01]  /*65c0*/  MUFU.EX2 R121, R121 ;  /* 0x0000007900797308 */ /* 0x000fe20000000800 */
[----:B------:R-:W-:Y:S01]  /*65d0*/  FMUL.FTZ R3, R101, c[0x0][0x23c] ;  /* 0x00008f0065037a20 */ /* 0x000fe20000410000 */
[----:B------:R-:W-:Y:S01]  /*65e0*/  MOV R101, R2 ;  /* 0x0000000200657202 */ /* 0x000fe20000000f00 */
[----:B------:R-:W-:Y:S02]  /*65f0*/  FFMA.FTZ R127, R4, c[0x0][0x23c], -R103 ;  /* 0x00008f00047f7a23 */ /* 0x000fe40000010867 */
[--C-:B------:R-:W-:Y:S02]  /*6600*/  FFMA.FTZ R120, R6, c[0x0][0x23c], -R5.reuse ;  /* 0x00008f0006787a23 */ /* 0x100fe40000010805 */
[----:B------:R-:W-:Y:S02]  /*6610*/  FFMA.FTZ R7, R7, c[0x0][0x23c], -R5 ;  /* 0x00008f0007077a23 */ /* 0x000fe40000010805 */
[--C-:B------:R-:W-:Y:S01]  /*6620*/  FFMA.FTZ R102, R8, c[0x0][0x23c], -R103.reuse ;  /* 0x00008f0008667a23 */ /* 0x100fe20000010867 */
[----:B------:R-:W1:Y:S01]  /*6630*/  MUFU.EX2 R3, R3 ;  /* 0x0000000300037308 */ /* 0x000e620000000800 */
[----:B------:R-:W-:Y:S02]  /*6640*/  FFMA.FTZ R117, R9, c[0x0][0x23c], -R103 ;  /* 0x00008f0009757a23 */ /* 0x000fe40000010867 */
[--C-:B------:R-:W-:Y:S02]  /*6650*/  FFMA.FTZ R119, R10, c[0x0][0x23c], -R5.reuse ;  /* 0x00008f000a777a23 */ /* 0x100fe40000010805 */
[--C-:B------:R-:W-:Y:S02]  /*6660*/  FFMA.FTZ R6, R11, c[0x0][0x23c], -R5.reuse ;  /* 0x00008f000b067a23 */ /* 0x100fe40000010805 */
[C---:B------:R-:W-:Y:S02]  /*6670*/  FMUL.FTZ R8, R100.reuse, R96 ;  /* 0x0000006064087220 */ /* 0x040fe40000410000 */
[C---:B------:R-:W-:Y:S01]  /*6680*/  FMUL.FTZ R9, R100.reuse, R97 ;  /* 0x0000006164097220 */ /* 0x040fe20000410000 */
[----:B------:R-:W3:Y:S01]  /*6690*/  MUFU.EX2 R127, R127 ;  /* 0x0000007f007f7308 */ /* 0x000ee20000000800 */
[----:B------:R-:W-:Y:S02]  /*66a0*/  FFMA.FTZ R123, R15, c[0x0][0x23c], -R5 ;  /* 0x00008f000f7b7a23 */ /* 0x000fe40000010805 */
[C---:B------:R-:W-:Y:S02]  /*66b0*/  FMUL.FTZ R76, R100.reuse, R76 ;  /* 0x0000004c644c7220 */ /* 0x040fe40000410000 */
[C---:B------:R-:W-:Y:S02]  /*66c0*/  FMUL.FTZ R77, R100.reuse, R77 ;  /* 0x0000004d644d7220 */ /* 0x040fe40000410000 */
[C---:B------:R-:W-:Y:S02]  /*66d0*/  FMUL.FTZ R80, R100.reuse, R80 ;  /* 0x0000005064507220 */ /* 0x040fe40000410000 */
[C---:B------:R-:W-:Y:S01]  /*66e0*/  FMUL.FTZ R81, R100.reuse, R81 ;  /* 0x0000005164517220 */ /* 0x040fe20000410000 */
[----:B------:R-:W-:Y:S01]  /*66f0*/  MUFU.EX2 R120, R120 ;  /* 0x0000007800787308 */ /* 0x000fe20000000800 */
[C---:B------:R-:W-:Y:S02]  /*6700*/  FMUL.FTZ R84, R100.reuse, R84 ;  /* 0x0000005464547220 */ /* 0x040fe40000410000 */
[----:B------:R-:W-:Y:S02]  /*6710*/  FMUL.FTZ R85, R100, R85 ;  /* 0x0000005564557220 */ /* 0x000fe40000410000 */
[C---:B-1----:R-:W-:Y:S02]  /*6720*/  FMUL.FTZ R14, R3.reuse, R94 ;  /* 0x0000005e030e7220 */ /* 0x042fe40000410000 */
[C---:B------:R-:W-:Y:S02]  /*6730*/  FMUL.FTZ R15, R3.reuse, R95 ;  /* 0x0000005f030f7220 */ /* 0x040fe40000410000 */
[----:B------:R-:W1:Y:S01]  /*6740*/  LDSM.16.MT88.4 R92, [R148+0x6000] ;  /* 0x00600000945c783b */ /* 0x000e620000004200 */
[----:B------:R-:W4:Y:S01]  /*6750*/  MUFU.EX2 R7, R7 ;  /* 0x0000000700077308 */ /* 0x000f220000000800 */
[C---:B------:R-:W-:Y:S02]  /*6760*/  FMUL.FTZ R10, R3.reuse, R98 ;  /* 0x00000062030a7220 */ /* 0x040fe40000410000 */
[C---:B------:R-:W-:Y:S01]  /*6770*/  FMUL.FTZ R11, R3.reuse, R99 ;  /* 0x00000063030b7220 */ /* 0x040fe20000410000 */
[----:B---3--:R-:W-:Y:S01]  /*6780*/  F2FP.PACK_AB R96, R118, R127 ;  /* 0x0000007f7660723e */ /* 0x008fe200000000ff */
        /* <DEDUP_REMOVED lines=11> */
[----:B------:R-:W-:Y:S01]  /*6840*/  FMUL.FTZ R87, R3, R87 ;  /* 0x0000005703577220 */ /* 0x000fe20000410000 */
[----:B----4-:R-:W-:Y:S01]  /*6850*/  F2FP.PACK_AB R97, R7, R120 ;  /* 0x000000780761723e */ /* 0x010fe200000000ff */
[--C-:B------:R-:W-:Y:S02]  /*6860*/  FFMA.FTZ R124, R16, c[0x0][0x23c], -R103.reuse ;  /* 0x00008f00107c7a23 */ /* 0x100fe40000010867 */
[C---:B------:R-:W-:Y:S01]  /*6870*/  FMUL.FTZ R16, R100.reuse, R88 ;  /* 0x0000005864107220 */ /* 0x040fe20000410000 */
[----:B------:R-:W-:Y:S01]  /*6880*/  F2FP.PACK_AB R88, R121, R116 ;  /* 0x000000747958723e */ /* 0x000fe200000000ff */
[--C-:B------:R-:W-:Y:S01]  /*6890*/  FFMA.FTZ R125, R17, c[0x0][0x23c], -R103.reuse ;  /* 0x00008f00117d7a23 */ /* 0x100fe20000010867 */
[----:B------:R-:W-:Y:S01]  /*68a0*/  MUFU.EX2 R119, R119 ;  /* 0x0000007700777308 */ /* 0x000fe20000000800 */
[----:B------:R-:W-:Y:S02]  /*68b0*/  FMUL.FTZ R17, R100, R89 ;  /* 0x0000005964117220 */ /* 0x000fe40000410000 */
[--C-:B------:R-:W-:Y:S02]  /*68c0*/  FFMA.FTZ R40, R40, c[0x0][0x23c], -R103.reuse ;  /* 0x00008f0028287a23 */ /* 0x100fe40000010867 */
[----:B------:R-:W-:Y:S02]  /*68d0*/  FFMA.FTZ R41, R41, c[0x0][0x23c], -R103 ;  /* 0x00008f0029297a23 */ /* 0x000fe40000010867 */
[--C-:B------:R-:W-:Y:S02]  /*68e0*/  FFMA.FTZ R42, R42, c[0x0][0x23c], -R5.reuse ;  /* 0x00008f002a2a7a23 */ /* 0x100fe40000010805 */
[----:B------:R-:W-:Y:S01]  /*68f0*/  FFMA.FTZ R43, R43, c[0x0][0x23c], -R5 ;  /* 0x00008f002b2b7a23 */ /* 0x000fe20000010805 */
[----:B------:R-:W4:Y:S01]  /*6900*/  MUFU.EX2 R6, R6 ;  /* 0x0000000600067308 */ /* 0x000f220000000800 */
[--C-:B------:R-:W-:Y:S02]  /*6910*/  FFMA.FTZ R44, R44, c[0x0][0x23c], -R103.reuse ;  /* 0x00008f002c2c7a23 */ /* 0x100fe40000010867 */
[----:B------:R-:W-:Y:S01]  /*6920*/  FFMA.FTZ R45, R45, c[0x0][0x23c], -R103 ;  /* 0x00008f002d2d7a23 */ /* 0x000fe20000010867 */
[----:B---3--:R-:W-:Y:S01]  /*6930*/  F2FP.PACK_AB R98, R117, R102 ;  /* 0x000000667562723e */ /* 0x008fe200000000ff */
        /* <DEDUP_REMOVED lines=9> */
[----:B------:R-:W3:Y:S01]  /*69d0*/  MUFU.EX2 R123, R123 ;  /* 0x0000007b007b7308 */ /* 0x000ee20000000800 */
[--C-:B------:R-:W-:Y:S02]  /*69e0*/  FFMA.FTZ R54, R54, c[0x0][0x23c], -R5.reuse ;  /* 0x00008f0036367a23 */ /* 0x100fe40000010805 */
[----:B------:R-:W-:Y:S01]  /*69f0*/  FFMA.FTZ R55, R55, c[0x0][0x23c], -R5 ;  /* 0x00008f0037377a23 */ /* 0x000fe20000010805 */
[----:B----4-:R-:W-:Y:S01]  /*6a00*/  F2FP.PACK_AB R99, R6, R119 ;  /* 0x000000770663723e */ /* 0x010fe200000000ff */
[--C-:B------:R-:W-:Y:S02]  /*6a10*/  FFMA.FTZ R56, R56, c[0x0][0x23c], -R103.reuse ;  /* 0x00008f0038387a23 */ /* 0x100fe40000010867 */
[----:B------:R-:W-:Y:S02]  /*6a20*/  FFMA.FTZ R57, R57, c[0x0][0x23c], -R103 ;  /* 0x00008f0039397a23 */ /* 0x000fe40000010867 */
[--C-:B------:R-:W-:Y:S01]  /*6a30*/  FFMA.FTZ R58, R58, c[0x0][0x23c], -R5.reuse ;  /* 0x00008f003a3a7a23 */ /* 0x100fe20000010805 */
[----:B------:R-:W-:Y:S01]  /*6a40*/  MUFU.EX2 R124, R124 ;  /* 0x0000007c007c7308 */ /* 0x000fe20000000800 */
[C---:B--2---:R-:W-:Y:S05]  /*6a50*/  HMMA.16816.F32 R8, R96.reuse, R104, R8 ;  /* 0x000000686008723c */ /* 0x044fea0000001808 */
[----:B------:R-:W-:Y:S02]  /*6a60*/  FFMA.FTZ R59, R59, c[0x0][0x23c], -R5 ;  /* 0x00008f003b3b7a23 */ /* 0x000fe40000010805 */
[----:B------:R-:W-:Y:S01]  /*6a70*/  FFMA.FTZ R60, R60, c[0x0][0x23c], -R103 ;  /* 0x00008f003c3c7a23 */ /* 0x000fe20000010867 */
[C---:B------:R-:W-:Y:S01]  /*6a80*/  HMMA.16816.F32 R68, R96.reuse, R106, R68 ;  /* 0x0000006a6044723c */ /* 0x040fe20000001844 */
[----:B------:R-:W2:Y:S01]  /*6a90*/  MUFU.EX2 R125, R125 ;  /* 0x0000007d007d7308 */ /* 0x000ea20000000800 */
[----:B------:R-:W4:Y:S02]  /*6aa0*/  LDSM.16.MT88.4 R104, [R151+0x6800] ;  /* 0x006800009768783b */ /* 0x000f240000004200 */
[----:B------:R-:W-:Y:S01]  /*6ab0*/  FFMA.FTZ R120, R3, R174, R120 ;  /* 0x000000ae03787223 */ /* 0x000fe20000010078 */
[----:B---3--:R-:W-:Y:S01]  /*6ac0*/  F2FP.PACK_AB R89, R123, R122 ;  /* 0x0000007a7b59723e */ /* 0x008fe200000000ff */
[----:B------:R-:W-:Y:S02]  /*6ad0*/  FFMA.FTZ R127, R100, R175, R127 ;  /* 0x000000af647f7223 */ /* 0x000fe4000001007f */
[C---:B------:R-:W-:Y:S03]  /*6ae0*/  HMMA.16816.F32 R72, R96.reuse, R108, R72 ;  /* 0x0000006c6048723c */ /* 0x040fe60000001848 */
[----:B------:R-:W-:Y:S01]  /*6af0*/  MUFU.EX2 R129, R129 ;  /* 0x0000008100817308 */ /* 0x000fe20000000800 */
[----:B------:R-:W-:Y:S02]  /*6b00*/  FADD.FTZ R120, R7, R120 ;  /* 0x0000007807787221 */ /* 0x000fe40000010000 */
[----:B------:R-:W-:Y:S02]  /*6b10*/  FADD.FTZ R127, R118, R127 ;  /* 0x0000007f767f7221 */ /* 0x000fe40000010000 */
[C---:B------:R-:W-:Y:S04]  /*6b20*/  HMMA.16816.F32 R12, R96.reuse, R110, R12 ;  /* 0x0000006e600c723c */ /* 0x040fe8000000180c */
[--C-:B------:R-:W-:Y:S01]  /*6b30*/  FFMA.FTZ R108, R18, c[0x0][0x23c], -R5.reuse ;  /* 0x00008f00126c7a23 */ /* 0x100fe20000010805 */
[----:B------:R-:W-:Y:S01]  /*6b40*/  MUFU.EX2 R126, R126 ;  /* 0x0000007e007e7308 */ /* 0x000fe20000000800 */
[----:B------:R-:W-:Y:S02]  /*6b50*/  FMUL.FTZ R18, R3, R90 ;  /* 0x0000005a03127220 */ /* 0x000fe40000410000 */
[C---:B------:R-:W-:Y:S04]  /*6b60*/  HMMA.16816.F32 R76, R96.reuse, R112, R76 ;  /* 0x00000070604c723c */ /* 0x040fe8000000184c */
[----:B--2---:R-:W-:Y:S01]  /*6b70*/  F2FP.PACK_AB R90, R125, R124 ;  /* 0x0000007c7d5a723e */ /* 0x004fe200000000ff */
[----:B------:R-:W-:Y:S02]  /*6b80*/  FADD.FTZ R119, R119, R120 ;  /* 0x0000007877777221 */ /* 0x000fe40000010000 */
[----:B------:R2:W-:Y:S01]  /*6b90*/  MUFU.EX2 R112, R108 ;  /* 0x0000006c00707308 */ /* 0x0005e20000000800 */
[C---:B------:R-:W-:Y:S04]  /*6ba0*/  HMMA.16816.F32 R80, R96.reuse, R114, R80 ;  /* 0x000000726050723c */ /* 0x040fe80000001850 */
[----:B------:R-:W-:Y:S02]  /*6bb0*/  FFMA.FTZ R113, R19, c[0x0][0x23c], -R5 ;  /* 0x00008f0013717a23 */ /* 0x000fe40000010805 */
[----:B------:R-:W-:Y:S02]  /*6bc0*/  FMUL.FTZ R19, R3, R91 ;  /* 0x0000005b03137220 */ /* 0x000fe40000410000 */
[--C-:B------:R-:W-:Y:S01]  /*6bd0*/  FFMA.FTZ R114, R20, c[0x0][0x23c], -R103.reuse ;  /* 0x00008f0014727a23 */ /* 0x100fe20000010867 */
[----:B------:R-:W-:Y:S03]  /*6be0*/  MUFU.EX2 R131, R131 ;  /* 0x0000008300837308 */ /* 0x000fe60000000800 */
[----:B------:R-:W-:Y:S01]  /*6bf0*/  FFMA.FTZ R115, R21, c[0x0][0x23c], -R103 ;  /* 0x00008f0015737a23 */ /* 0x000fe20000010867 */
[C---:B-1----:R-:W-:Y:S01]  /*6c00*/  HMMA.16816.F32 R16, R96.reuse, R92, R16 ;  /* 0x0000005c6010723c */ /* 0x042fe20000001810 */
[----:B------:R-:W-:Y:S02]  /*6c10*/  LDSM.16.MT88.4 R20, [R148+0x6800] ;  /* 0x006800009414783b */ /* 0x000fe40000004200 */
[----:B------:R-:W-:Y:S02]  /*6c20*/  FFMA.FTZ R3, R62, c[0x0][0x23c], -R5 ;  /* 0x00008f003e037a23 */ /* 0x000fe40000010805 */
[----:B------:R-:W-:Y:S01]  /*6c30*/  FADD.FTZ R119, R6, R119 ;  /* 0x0000007706777221 */ /* 0x000fe20000010000 */
[----:B------:R-:W1:Y:S01]  /*6c40*/  MUFU.EX2 R113, R113 ;  /* 0x0000007100717308 */ /* 0x000e620000000800 */
[----:B------:R-:W-:Y:S01]  /*6c50*/  FFMA.FTZ R6, R66, c[0x0][0x23c], -R5 ;  /* 0x00008f0042067a23 */ /* 0x000fe20000010805 */
[----:B------:R-:W-:Y:S01]  /*6c60*/  HMMA.16816.F32 R84, R96, R94, R84 ;  /* 0x0000005e6054723c */ /* 0x000fe20000001854 */
[----:B------:R-:W-:Y:S03]  /*6c70*/  LDSM.16.MT88.4 R92, [R149+0x6800] ;  /* 0x00680000955c783b */ /* 0x000fe60000004200 */
[----:B------:R-:W-:Y:S02]  /*6c80*/  FADD.FTZ R102, R102, R127 ;  /* 0x0000007f66667221 */ /* 0x000fe40000010000 */
[----:B------:R-:W-:Y:S02]  /*6c90*/  FADD.FTZ R122, R122, R119 ;  /* 0x000000777a7a7221 */ /* 0x000fe40000010000 */
[----:B------:R-:W-:Y:S01]  /*6ca0*/  MUFU.EX2 R114, R114 ;  /* 0x0000007200727308 */ /* 0x000fe20000000800 */
[----:B--2---:R-:W2:Y:S03]  /*6cb0*/  LDSM.16.MT88.4 R108, [R150+0x6800] ;  /* 0x00680000966c783b */ /* 0x004ea60000004200 */
[----:B------:R-:W-:Y:S02]  /*6cc0*/  FADD.FTZ R117, R117, R102 ;  /* 0x0000006675757221 */ /* 0x000fe40000010000 */
[----:B------:R-:W-:Y:S02]  /*6cd0*/  FADD.FTZ R123, R123, R122 ;  /* 0x0000007a7b7b7221 */ /* 0x000fe40000010000 */
[----:B------:R-:W-:Y:S01]  /*6ce0*/  FADD.FTZ R116, R116, R117 ;  /* 0x0000007574747221 */ /* 0x000fe20000010000 */
[----:B------:R-:W3:Y:S01]  /*6cf0*/  LDSM.16.MT88.4 R96, [R151+0x7000] ;  /* 0x007000009760783b */ /* 0x000ee20000004200 */
[----:B------:R-:W5:Y:S02]  /*6d00*/  MUFU.EX2 R115, R115 ;  /* 0x0000007300737308 */ /* 0x000f640000000800 */
[----:B------:R-:W-:Y:S01]  /*6d10*/  FADD.FTZ R121, R121, R116 ;  /* 0x0000007479797221 */ /* 0x000fe20000010000 */
[C---:B-1----:R-:W-:Y:S01]  /*6d20*/  F2FP.PACK_AB R91, R113.reuse, R112 ;  /* 0x00000070715b723e */ /* 0x042fe200000000ff */
[----:B------:R-:W-:Y:S02]  /*6d30*/  FADD.FTZ R112, R112, R123 ;  /* 0x0000007b70707221 */ /* 0x000fe40000010000 */
[----:B------:R-:W-:Y:S02]  /*6d40*/  FADD.FTZ R124, R124, R121 ;  /* 0x000000797c7c7221 */ /* 0x000fe40000010000 */
[----:B------:R-:W-:Y:S02]  /*6d50*/  FADD.FTZ R112, R113, R112 ;  /* 0x0000007071707221 */ /* 0x000fe40000010000 */
[----:B------:R-:W-:Y:S01]  /*6d60*/  MUFU.EX2 R130, R130 ;  /* 0x0000008200827308 */ /* 0x000fe20000000800 */
[C---:B----4-:R-:W-:Y:S05]  /*6d70*/  HMMA.16816.F32 R8, R88.reuse, R104, R8 ;  /* 0x000000685808723c */ /* 0x050fea0000001808 */
[----:B------:R-:W-:Y:S02]  /*6d80*/  FADD.FTZ R125, R125, R124 ;  /* 0x0000007c7d7d7221 */ /* 0x000fe40000010000 */
[--C-:B------:R-:W-:Y:S01]  /*6d90*/  FFMA.FTZ R104, R24, c[0x0][0x23c], -R103.reuse ;  /* 0x00008f0018687a23 */ /* 0x100fe20000010867 */
[C---:B------:R-:W-:Y:S01]  /*6da0*/  HMMA.16816.F32 R68, R88.reuse, R106, R68 ;  /* 0x0000006a5844723c */ /* 0x040fe20000001844 */
[----:B------:R-:W-:Y:S03]  /*6db0*/  MUFU.EX2 R133, R133 ;  /* 0x0000008500857308 */ /* 0x000fe60000000800 */
[----:B------:R-:W-:Y:S03]  /*6dc0*/  FFMA.FTZ R105, R25, c[0x0][0x23c], -R103 ;  /* 0x00008f0019697a23 */ /* 0x000fe60000010867 */
[--C-:B------:R-:W-:Y:S02]  /*6dd0*/  FFMA.FTZ R106, R26, c[0x0][0x23c], -R5.reuse ;  /* 0x00008f001a6a7a23 */ /* 0x100fe40000010805 */
[----:B------:R-:W-:Y:S02]  /*6de0*/  FFMA.FTZ R107, R27, c[0x0][0x23c], -R5 ;  /* 0x00008f001b6b7a23 */ /* 0x000fe40000010805 */
[----:B------:R-:W1:Y:S01]  /*6df0*/  LDSM.16.MT88.4 R24, [R150+0x7000] ;  /* 0x007000009618783b */ /* 0x000e620000004200 */
[C---:B--2---:R-:W-:Y:S01]  /*6e00*/  HMMA.16816.F32 R72, R88.reuse, R108, R72 ;  /* 0x0000006c5848723c */ /* 0x044fe20000001848 */
[----:B------:R-:W-:Y:S06]  /*6e10*/  MUFU.EX2 R104, R104 ;  /* 0x0000006800687308 */ /* 0x000fec0000000800 */
[--C-:B------:R-:W-:Y:S01]  /*6e20*/  FFMA.FTZ R109, R28, c[0x0][0x23c], -R103.reuse ;  /* 0x00008f001c6d7a23 */ /* 0x100fe20000010867 */
[C---:B------:R-:W-:Y:S03]  /*6e30*/  HMMA.16816.F32 R12, R88.reuse, R110, R12 ;  /* 0x0000006e580c723c */ /* 0x040fe6000000180c */
[----:B------:R-:W2:Y:S01]  /*6e40*/  MUFU.EX2 R105, R105 ;  /* 0x0000006900697308 */ /* 0x000ea20000000800 */
[----:B------:R-:W-:Y:S03]  /*6e50*/  FFMA.FTZ R108, R29, c[0x0][0x23c], -R103 ;  /* 0x00008f001d6c7a23 */ /* 0x000fe60000010867 */
[--C-:B------:R-:W-:Y:S01]  /*6e60*/  FFMA.FTZ R111, R30, c[0x0][0x23c], -R5.reuse ;  /* 0x00008f001e6f7a23 */ /* 0x100fe20000010805 */
[C---:B------:R-:W-:Y:S04]  /*6e70*/  HMMA.16816.F32 R76, R88.reuse, R92, R76 ;  /* 0x0000005c584c723c */ /* 0x040fe8000000184c */
[----:B------:R-:W-:Y:S01]  /*6e80*/  FFMA.FTZ R110, R31, c[0x0][0x23c], -R5 ;  /* 0x00008f001f6e7a23 */ /* 0x000fe20000010805 */
[----:B------:R-:W-:Y:S01]  /*6e90*/  MUFU.EX2 R106, R106 ;  /* 0x0000006a006a7308 */ /* 0x000fe20000000800 */
[----:B------:R-:W4:Y:S02]  /*6ea0*/  LDSM.16.MT88.4 R28, [R149+0x7000] ;  /* 0x00700000951c783b */ /* 0x000f240000004200 */
[C---:B------:R-:W-:Y:S06]  /*6eb0*/  HMMA.16816.F32 R80, R88.reuse, R94, R80 ;  /* 0x0000005e5850723c */ /* 0x040fec0000001850 */
[----:B------:R-:W-:Y:S01]  /*6ec0*/  LDSM.16.MT88.4 R92, [R150+0x9800] ;  /* 0x00980000965c783b */ /* 0x000fe20000004200 */
[----:B------:R-:W1:Y:S01]  /*6ed0*/  MUFU.EX2 R107, R107 ;  /* 0x0000006b006b7308 */ /* 0x000e620000000800 */
[C---:B------:R-:W-:Y:S07]  /*6ee0*/  HMMA.16816.F32 R16, R88.reuse, R20, R16 ;  /* 0x000000145810723c */ /* 0x040fee0000001810 */
[----:B-----5:R-:W-:Y:S01]  /*6ef0*/  F2FP.PACK_AB R20, R115, R114 ;  /* 0x000000727314723e */ /* 0x020fe200000000ff */
[----:B------:R-:W-:Y:S01]  /*6f00*/  HMMA.16816.F32 R84, R88, R22, R84 ;  /* 0x000000165854723c */ /* 0x000fe20000001854 */
[----:B------:R-:W5:Y:S01]  /*6f10*/  LDSM.16.MT88.4 R88, [R148+0x7000] ;  /* 0x007000009458783b */ /* 0x000f620000004200 */
[----:B------:R-:W-:Y:S02]  /*6f20*/  MUFU.EX2 R109, R109 ;  /* 0x0000006d006d7308 */ /* 0x000fe40000000800 */
[----:B------:R-:W-:Y:S01]  /*6f30*/  F2FP.PACK_AB R21, R126, R129 ;  /* 0x000000817e15723e */ /* 0x000fe200000000ff */
[----:B------:R-:W-:Y:S02]  /*6f40*/  FADD.FTZ R114, R114, R125 ;  /* 0x0000007d72727221 */ /* 0x000fe40000010000 */
[----:B--2---:R-:W-:Y:S01]  /*6f50*/  F2FP.PACK_AB R22, R105, R104 ;  /* 0x000000686916723e */ /* 0x004fe200000000ff */
[----:B------:R-:W-:Y:S04]  /*6f60*/  FADD.FTZ R129, R129, R112 ;  /* 0x0000007081817221 */ /* 0x000fe80000010000 */
[----:B------:R-:W2:Y:S01]  /*6f70*/  MUFU.EX2 R108, R108 ;  /* 0x0000006c006c7308 */ /* 0x000ea20000000800 */
[----:B------:R-:W-:Y:S01]  /*6f80*/  FADD.FTZ R115, R115, R114 ;  /* 0x0000007273737221 */ /* 0x000fe20000010000 */
[----:B-1----:R-:W-:Y:S01]  /*6f90*/  F2FP.PACK_AB R23, R107, R106 ;  /* 0x0000006a6b17723e */ /* 0x002fe200000000ff */
[----:B------:R-:W-:Y:S02]  /*6fa0*/  FADD.FTZ R129, R126, R129 ;  /* 0x000000817e817221 */ /* 0x000fe40000010000 */
[----:B------:R-:W-:Y:S02]  /*6fb0*/  FADD.FTZ R104, R104, R115 ;  /* 0x0000007368687221 */ /* 0x000fe40000010000 */
[----:B------:R-:W-:Y:S02]  /*6fc0*/  FADD.FTZ R106, R106, R129 ;  /* 0x000000816a6a7221 */ /* 0x000fe40000010000 */
[C---:B---3--:R-:W-:Y:S01]  /*6fd0*/  HMMA.16816.F32 R8, R20.reuse, R96, R8 ;  /* 0x000000601408723c */ /* 0x048fe20000001808 */
[----:B------:R-:W-:Y:S04]  /*6fe0*/  MUFU.EX2 R111, R111 ;  /* 0x0000006f006f7308 */ /* 0x000fe80000000800 */
[----:B------:R-:W-:Y:S02]  /*6ff0*/  FADD.FTZ R104, R105, R104 ;  /* 0x0000006869687221 */ /* 0x000fe40000010000 */
[----:B------:R-:W-:Y:S01]  /*7000*/  FADD.FTZ R106, R107, R106 ;  /* 0x0000006a6b6a7221 */ /* 0x000fe20000010000 */
[C---:B------:R-:W-:Y:S03]  /*7010*/  HMMA.16816.F32 R68, R20.reuse, R98, R68 ;  /* 0x000000621444723c */ /* 0x040fe60000001844 */
[----:B------:R-:W1:Y:S05]  /*7020*/  MUFU.EX2 R110, R110 ;  /* 0x0000006e006e7308 */ /* 0x000e6a0000000800 */
[C---:B------:R-:W-:Y:S05]  /*7030*/  HMMA.16816.F32 R72, R20.reuse, R24, R72 ;  /* 0x000000181448723c */ /* 0x040fea0000001848 */
[----:B------:R-:W-:Y:S03]  /*7040*/  MUFU.EX2 R135, R135 ;  /* 0x0000008700877308 */ /* 0x000fe60000000800 */
[C---:B------:R-:W-:Y:S01]  /*7050*/  HMMA.16816.F32 R12, R20.reuse, R26, R12 ;  /* 0x0000001a140c723c */ /* 0x040fe2000000180c */
[----:B------:R-:W3:Y:S06]  /*7060*/  LDSM.16.MT88.4 R24, [R151+0x7800] ;  /* 0x007800009718783b */ /* 0x000eec0000004200 */
[----:B------:R-:W1:Y:S01]  /*7070*/  MUFU.EX2 R132, R132 ;  /* 0x0000008400847308 */ /* 0x000e620000000800 */
[C---:B----4-:R-:W-:Y:S08]  /*7080*/  HMMA.16816.F32 R76, R20.reuse, R28, R76 ;  /* 0x0000001c144c723c */ /* 0x050ff0000000184c */
[C---:B------:R-:W-:Y:S01]  /*7090*/  HMMA.16816.F32 R80, R20.reuse, R30, R80 ;  /* 0x0000001e1450723c */ /* 0x040fe20000001850 */
[----:B------:R-:W4:Y:S01]  /*70a0*/  LDSM.16.MT88.4 R28, [R149+0x7800] ;  /* 0x00780000951c783b */ /* 0x000f220000004200 */
[----:B------:R-:W-:Y:S06]  /*70b0*/  MUFU.EX2 R134, R134 ;  /* 0x0000008600867308 */ /* 0x000fec0000000800 */
[C---:B-----5:R-:W-:Y:S04]  /*70c0*/  HMMA.16816.F32 R16, R20.reuse, R88, R16 ;  /* 0x000000581410723c */ /* 0x060fe80000001810 */
[----:B------:R-:W-:Y:S03]  /*70d0*/  MUFU.EX2 R40, R40 ;  /* 0x0000002800287308 */ /* 0x000fe60000000800 */
[----:B------:R-:W-:Y:S01]  /*70e0*/  FFMA.FTZ R89, R39, c[0x0][0x23c], -R5 ;  /* 0x00008f0027597a23 */ /* 0x000fe20000010805 */
[----:B------:R-:W-:Y:S01]  /*70f0*/  HMMA.16816.F32 R84, R20, R90, R84 ;  /* 0x0000005a1454723c */ /* 0x000fe20000001854 */
[----:B------:R-:W5:Y:S05]  /*7100*/  LDSM.16.MT88.4 R36, [R148+0x7800] ;  /* 0x007800009424783b */ /* 0x000f6a0000004200 */
[----:B------:R-:W4:Y:S01]  /*7110*/  MUFU.EX2 R89, R89 ;  /* 0x0000005900597308 */ /* 0x000f220000000800 */
[----:B--2---:R-:W-:Y:S01]  /*7120*/  F2FP.PACK_AB R20, R108, R109 ;  /* 0x0000006d6c14723e */ /* 0x004fe200000000ff */
[----:B------:R-:W-:Y:S01]  /*7130*/  FADD.FTZ R109, R109, R104 ;  /* 0x000000686d6d7221 */ /* 0x000fe20000010000 */
[----:B-1----:R-:W-:Y:S03]  /*7140*/  F2FP.PACK_AB R21, R110, R111 ;  /* 0x0000006f6e15723e */ /* 0x002fe600000000ff */
[----:B------:R-:W-:Y:S01]  /*7150*/  F2FP.PACK_AB R22, R131, R128 ;  /* 0x000000808316723e */ /* 0x000fe200000000ff */
[----:B------:R-:W-:Y:S01]  /*7160*/  FADD.FTZ R111, R111, R106 ;  /* 0x0000006a6f6f7221 */ /* 0x000fe20000010000 */
[----:B------:R-:W-:Y:S01]  /*7170*/  F2FP.PACK_AB R23, R133, R130 ;  /* 0x000000828517723e */ /* 0x000fe200000000ff */
[----:B------:R-:W-:Y:S01]  /*7180*/  FADD.FTZ R109, R108, R109 ;  /* 0x0000006d6c6d7221 */ /* 0x000fe20000010000 */
[----:B------:R-:W1:Y:S01]  /*7190*/  MUFU.EX2 R41, R41 ;  /* 0x0000002900297308 */ /* 0x000e620000000800 */
[----:B------:R-:W-:Y:S02]  /*71a0*/  FADD.FTZ R111, R110, R111 ;  /* 0x0000006f6e6f7221 */ /* 0x000fe40000010000 */
[----:B------:R-:W-:Y:S02]  /*71b0*/  FADD.FTZ R128, R128, R109 ;  /* 0x0000006d80807221 */ /* 0x000fe40000010000 */
[C---:B---3--:R-:W-:Y:S03]  /*71c0*/  HMMA.16816.F32 R8, R20.reuse, R24, R8 ;  /* 0x000000181408723c */ /* 0x048fe60000001808 */
[----:B------:R-:W-:Y:S02]  /*71d0*/  FADD.FTZ R130, R130, R111 ;  /* 0x0000006f82827221 */ /* 0x000fe40000010000 */
[----:B------:R-:W-:Y:S01]  /*71e0*/  MUFU.EX2 R42, R42 ;  /* 0x0000002a002a7308 */ /* 0x000fe20000000800 */
[----:B------:R-:W-:Y:S02]  /*71f0*/  FADD.FTZ R128, R131, R128 ;  /* 0x0000008083807221 */ /* 0x000fe40000010000 */
[C---:B------:R-:W-:Y:S01]  /*7200*/  HMMA.16816.F32 R68, R20.reuse, R26, R68 ;  /* 0x0000001a1444723c */ /* 0x040fe20000001844 */
[----:B------:R-:W2:Y:S03]  /*7210*/  LDSM.16.MT88.4 R24, [R151+0x8000] ;  /* 0x008000009718783b */ /* 0x000ea60000004200 */
[----:B------:R-:W-:Y:S03]  /*7220*/  FADD.FTZ R133, R133, R130 ;  /* 0x0000008285857221 */ /* 0x000fe60000010000 */
[----:B------:R-:W3:Y:S01]  /*7230*/  MUFU.EX2 R43, R43 ;  /* 0x0000002b002b7308 */ /* 0x000ee20000000800 */
[C---:B------:R-:W-:Y:S08]  /*7240*/  HMMA.16816.F32 R72, R20.reuse, R32, R72 ;  /* 0x000000201448723c */ /* 0x040ff00000001848 */
[C---:B------:R-:W-:Y:S01]  /*7250*/  HMMA.16816.F32 R12, R20.reuse, R34, R12 ;  /* 0x00000022140c723c */ /* 0x040fe2000000180c */
[----:B------:R-:W1:Y:S01]  /*7260*/  LDSM.16.MT88.4 R32, [R150+0x8000] ;  /* 0x008000009620783b */ /* 0x000e620000004200 */
[----:B------:R-:W-:Y:S06]  /*7270*/  MUFU.EX2 R44, R44 ;  /* 0x0000002c002c7308 */ /* 0x000fec0000000800 */
[C---:B----4-:R-:W-:Y:S04]  /*7280*/  HMMA.16816.F32 R76, R20.reuse, R28, R76 ;  /* 0x0000001c144c723c */ /* 0x050fe8000000184c */
[----:B------:R-:W4:Y:S04]  /*7290*/  MUFU.EX2 R45, R45 ;  /* 0x0000002d002d7308 */ /* 0x000f280000000800 */
[C---:B------:R-:W-:Y:S01]  /*72a0*/  HMMA.16816.F32 R80, R20.reuse, R30, R80 ;  /* 0x0000001e1450723c */ /* 0x040fe20000001850 */
[----:B------:R-:W4:Y:S05]  /*72b0*/  LDSM.16.MT88.4 R28, [R149+0x8000] ;  /* 0x00800000951c783b */ /* 0x000f2a0000004200 */
[----:B------:R-:W-:Y:S02]  /*72c0*/  MUFU.EX2 R46, R46 ;  /* 0x0000002e002e7308 */ /* 0x000fe40000000800 */
[C---:B-----5:R-:W-:Y:S08]  /*72d0*/  HMMA.16816.F32 R16, R20.reuse, R36, R16 ;  /* 0x000000241410723c */ /* 0x060ff00000001810 */
[----:B------:R-:W-:Y:S01]  /*72e0*/  HMMA.16816.F32 R84, R20, R38, R84 ;  /* 0x000000261454723c */ /* 0x000fe20000001854 */
[----:B------:R-:W5:Y:S01]  /*72f0*/  LDSM.16.MT88.4 R36, [R148+0x8000] ;  /* 0x008000009424783b */ /* 0x000f620000004200 */
[----:B------:R-:W4:Y:S05]  /*7300*/  MUFU.EX2 R47, R47 ;  /* 0x0000002f002f7308 */ /* 0x000f2a0000000800 */
[----:B------:R-:W-:Y:S01]  /*7310*/  F2FP.PACK_AB R20, R132, R135 ;  /* 0x000000878414723e */ /* 0x000fe200000000ff */
[----:B------:R-:W-:Y:S01]  /*7320*/  FADD.FTZ R135, R135, R128 ;  /* 0x0000008087877221 */ /* 0x000fe20000010000 */
[----:B------:R-:W-:Y:S03]  /*7330*/  F2FP.PACK_AB R21, R89, R134 ;  /* 0x000000865915723e */ /* 0x000fe600000000ff */
[----:B-1----:R-:W-:Y:S01]  /*7340*/  F2FP.PACK_AB R22, R41, R40 ;  /* 0x000000282916723e */ /* 0x002fe200000000ff */
[----:B------:R-:W-:Y:S01]  /*7350*/  MUFU.EX2 R48, R48 ;  /* 0x0000003000307308 */ /* 0x000fe20000000800 */
[----:B---3--:R-:W-:Y:S01]  /*7360*/  F2FP.PACK_AB R23, R43, R42 ;  /* 0x0000002a2b17723e */ /* 0x008fe200000000ff */
[----:B------:R-:W-:Y:S02]  /*7370*/  FADD.FTZ R134, R134, R133 ;  /* 0x0000008586867221 */ /* 0x000fe40000010000 */
[----:B------:R-:W-:Y:S02]  /*7380*/  FADD.FTZ R135, R132, R135 ;  /* 0x0000008784877221 */ /* 0x000fe40000010000 */
[----:B------:R-:W-:Y:S02]  /*7390*/  FADD.FTZ R89, R89, R134 ;  /* 0x0000008659597221 */ /* 0x000fe40000010000 */
[C---:B--2---:R-:W-:Y:S02]  /*73a0*/  HMMA.16816.F32 R8, R20.reuse, R24, R8 ;  /* 0x000000181408723c */ /* 0x044fe40000001808 */
        /* <DEDUP_REMOVED lines=8> */
[C---:B------:R-:W-:Y:S06]  /*7430*/  HMMA.16816.F32 R72, R20.reuse, R32, R72 ;  /* 0x000000201448723c */ /* 0x040fec0000001848 */
[----:B------:R-:W3:Y:S02]  /*7440*/  MUFU.EX2 R51, R51 ;  /* 0x0000003300337308 */ /* 0x000ee40000000800 */
[C---:B------:R-:W-:Y:S01]  /*7450*/  HMMA.16816.F32 R12, R20.reuse, R34, R12 ;  /* 0x00000022140c723c */ /* 0x040fe2000000180c */
[----:B------:R-:W1:Y:S07]  /*7460*/  LDSM.16.MT88.4 R32, [R150+0x8800] ;  /* 0x008800009620783b */ /* 0x000e6e0000004200 */
[C---:B----4-:R-:W-:Y:S01]  /*7470*/  HMMA.16816.F32 R76, R20.reuse, R28, R76 ;  /* 0x0000001c144c723c */ /* 0x050fe2000000184c */
[----:B------:R-:W-:Y:S07]  /*7480*/  MUFU.EX2 R52, R52 ;  /* 0x0000003400347308 */ /* 0x000fee0000000800 */
[C---:B------:R-:W-:Y:S01]  /*7490*/  HMMA.16816.F32 R80, R20.reuse, R30, R80 ;  /* 0x0000001e1450723c */ /* 0x040fe20000001850 */
[----:B------:R-:W4:Y:S02]  /*74a0*/  LDSM.16.MT88.4 R28, [R149+0x8800] ;  /* 0x00880000951c783b */ /* 0x000f240000004200 */
[----:B------:R-:W1:Y:S05]  /*74b0*/  MUFU.EX2 R53, R53 ;  /* 0x0000003500357308 */ /* 0x000e6a0000000800 */
[C---:B-----5:R-:W-:Y:S05]  /*74c0*/  HMMA.16816.F32 R16, R20.reuse, R36, R16 ;  /* 0x000000241410723c */ /* 0x060fea0000001810 */
[----:B------:R-:W-:Y:S03]  /*74d0*/  MUFU.EX2 R54, R54 ;  /* 0x0000003600367308 */ /* 0x000fe60000000800 */
[----:B------:R-:W-:Y:S01]  /*74e0*/  HMMA.16816.F32 R84, R20, R38, R84 ;  /* 0x000000261454723c */ /* 0x000fe20000001854 */
[----:B------:R-:W5:Y:S06]  /*74f0*/  LDSM.16.MT88.4 R36, [R148+0x8800] ;  /* 0x008800009424783b */ /* 0x000f6c0000004200 */
[----:B------:R-:W-:Y:S01]  /*7500*/  F2FP.PACK_AB R20, R45, R44 ;  /* 0x0000002c2d14723e */ /* 0x000fe200000000ff */
[----:B------:R-:W4:Y:S01]  /*7510*/  MUFU.EX2 R55, R55 ;  /* 0x0000003700377308 */ /* 0x000f220000000800 */
[----:B------:R-:W-:Y:S03]  /*7520*/  F2FP.PACK_AB R21, R47, R46 ;  /* 0x0000002e2f15723e */ /* 0x000fe600000000ff */
[----:B-1----:R-:W-:Y:S01]  /*7530*/  F2FP.PACK_AB R22, R49, R48 ;  /* 0x000000303116723e */ /* 0x002fe200000000ff */
[----:B------:R-:W-:Y:S01]  /*7540*/  FADD.FTZ R44, R44, R41 ;  /* 0x000000292c2c7221 */ /* 0x000fe20000010000 */
[----:B---3--:R-:W-:Y:S01]  /*7550*/  F2FP.PACK_AB R23, R51, R50 ;  /* 0x000000323317723e */ /* 0x008fe200000000ff */
        /* <DEDUP_REMOVED lines=10> */
[----:B------:R-:W-:Y:S02]  /*7600*/  FADD.FTZ R49, R49, R48 ;  /* 0x0000003031317221 */ /* 0x000fe40000010000 */
[----:B------:R-:W-:Y:S02]  /*7610*/  FADD.FTZ R51, R51, R50 ;  /* 0x0000003233337221 */ /* 0x000fe40000010000 */
[C---:B------:R-:W-:Y:S01]  /*7620*/  HMMA.16816.F32 R72, R20.reuse, R32, R72 ;  /* 0x000000201448723c */ /* 0x040fe20000001848 */
[----:B------:R-:W-:Y:S07]  /*7630*/  MUFU.EX2 R58, R58 ;  /* 0x0000003a003a7308 */ /* 0x000fee0000000800 */
[C---:B------:R-:W-:Y:S01]  /*7640*/  HMMA.16816.F32 R12, R20.reuse, R34, R12 ;  /* 0x00000022140c723c */ /* 0x040fe2000000180c */
[----:B------:R-:W-:Y:S02]  /*7650*/  LDSM.16.MT88.4 R32, [R149+0x9000] ;  /* 0x009000009520783b */ /* 0x000fe40000004200 */
[----:B------:R-:W3:Y:S05]  /*7660*/  MUFU.EX2 R59, R59 ;  /* 0x0000003b003b7308 */ /* 0x000eea0000000800 */
[C---:B----4-:R-:W-:Y:S05]  /*7670*/  HMMA.16816.F32 R76, R20.reuse, R28, R76 ;  /* 0x0000001c144c723c */ /* 0x050fea000000184c */
[----:B------:R-:W-:Y:S03]  /*7680*/  MUFU.EX2 R60, R60 ;  /* 0x0000003c003c7308 */ /* 0x000fe60000000800 */
[C---:B------:R-:W-:Y:S01]  /*7690*/  HMMA.16816.F32 R80, R20.reuse, R30, R80 ;  /* 0x0000001e1450723c */ /* 0x040fe20000001850 */
[----:B------:R-:W4:Y:S06]  /*76a0*/  LDSM.16.MT88.4 R28, [R150+0x9000] ;  /* 0x00900000961c783b */ /* 0x000f2c0000004200 */
[----:B------:R-:W-:Y:S01]  /*76b0*/  MUFU.EX2 R3, R3 ;  /* 0x0000000300037308 */ /* 0x000fe20000000800 */
[C---:B-----5:R-:W-:Y:S07]  /*76c0*/  HMMA.16816.F32 R16, R20.reuse, R36, R16 ;  /* 0x000000241410723c */ /* 0x060fee0000001810 */
[----:B------:R-:W-:Y:S01]  /*76d0*/  FFMA.FTZ R37, R61, c[0x0][0x23c], -R103 ;  /* 0x00008f003d257a23 */ /* 0x000fe20000010867 */
[----:B------:R-:W-:Y:S01]  /*76e0*/  HMMA.16816.F32 R84, R20, R38, R84 ;  /* 0x000000261454723c */ /* 0x000fe20000001854 */
[----:B------:R-:W-:Y:S03]  /*76f0*/  MUFU.EX2 R6, R6 ;  /* 0x0000000600067308 */ /* 0x000fe60000000800 */
[--C-:B------:R-:W-:Y:S02]  /*7700*/  FFMA.FTZ R36, R63, c[0x0][0x23c], -R5.reuse ;  /* 0x00008f003f247a23 */ /* 0x100fe40000010805 */
[----:B------:R-:W-:Y:S01]  /*7710*/  FFMA.FTZ R5, R67, c[0x0][0x23c], -R5 ;  /* 0x00008f0043057a23 */ /* 0x000fe20000010805 */
[----:B------:R-:W-:Y:S01]  /*7720*/  F2FP.PACK_AB R20, R53, R52 ;  /* 0x000000343514723e */ /* 0x000fe200000000ff */
[--C-:B------:R-:W-:Y:S01]  /*7730*/  FFMA.FTZ R38, R64, c[0x0][0x23c], -R103.reuse ;  /* 0x00008f0040267a23 */ /* 0x100fe20000010867 */
[----:B------:R-:W-:Y:S02]  /*7740*/  F2FP.PACK_AB R21, R55, R54 ;  /* 0x000000363715723e */ /* 0x000fe400000000ff */
[----:B------:R-:W5:Y:S01]  /*7750*/  MUFU.EX2 R37, R37 ;  /* 0x0000002500257308 */ /* 0x000f620000000800 */
[----:B-1----:R-:W-:Y:S01]  /*7760*/  F2FP.PACK_AB R22, R57, R56 ;  /* 0x000000383916723e */ /* 0x002fe200000000ff */
[----:B------:R-:W-:Y:S01]  /*7770*/  FFMA.FTZ R103, R65, c[0x0][0x23c], -R103 ;  /* 0x00008f0041677a23 */ /* 0x000fe20000010867 */
[----:B---3--:R-:W-:Y:S01]  /*7780*/  F2FP.PACK_AB R23, R59, R58 ;  /* 0x0000003a3b17723e */ /* 0x008fe200000000ff */
[----:B------:R-:W-:Y:S02]  /*7790*/  FADD.FTZ R52, R52, R49 ;  /* 0x0000003134347221 */ /* 0x000fe40000010000 */
[----:B------:R-:W-:Y:S02]  /*77a0*/  FADD.FTZ R54, R54, R51 ;  /* 0x0000003336367221 */ /* 0x000fe40000010000 */
[----:B------:R-:W-:Y:S02]  /*77b0*/  FADD.FTZ R53, R53, R52 ;  /* 0x0000003435357221 */ /* 0x000fe40000010000 */
[C---:B--2---:R-:W-:Y:S01]  /*77c0*/  HMMA.16816.F32 R8, R20.reuse, R24, R8 ;  /* 0x000000181408723c */ /* 0x044fe20000001808 */
[----:B------:R-:W1:Y:S02]  /*77d0*/  MUFU.EX2 R36, R36 ;  /* 0x0000002400247308 */ /* 0x000e640000000800 */
[----:B------:R-:W-:Y:S02]  /*77e0*/  FADD.FTZ R55, R55, R54 ;  /* 0x0000003637377221 */ /* 0x000fe40000010000 */
[----:B------:R-:W-:Y:S03]  /*77f0*/  FADD.FTZ R56, R56, R53 ;  /* 0x0000003538387221 */ /* 0x000fe60000010000 */
[C---:B------:R-:W-:Y:S01]  /*7800*/  HMMA.16816.F32 R68, R20.reuse, R26, R68 ;  /* 0x0000001a1444723c */ /* 0x040fe20000001844 */
[----:B------:R-:W2:Y:S02]  /*7810*/  LDSM.16.MT88.4 R24, [R148+0x9000] ;  /* 0x009000009418783b */ /* 0x000ea40000004200 */
[----:B------:R-:W-:Y:S01]  /*7820*/  MUFU.EX2 R38, R38 ;  /* 0x0000002600267308 */ /* 0x000fe20000000800 */
[----:B------:R-:W-:Y:S04]  /*7830*/  FADD.FTZ R57, R57, R56 ;  /* 0x0000003839397221 */ /* 0x000fe80000010000 */
[C---:B----4-:R-:W-:Y:S05]  /*7840*/  HMMA.16816.F32 R72, R20.reuse, R28, R72 ;  /* 0x0000001c1448723c */ /* 0x050fea0000001848 */
[----:B------:R-:W3:Y:S03]  /*7850*/  MUFU.EX2 R103, R103 ;  /* 0x0000006700677308 */ /* 0x000ee60000000800 */
[C---:B------:R-:W-:Y:S01]  /*7860*/  HMMA.16816.F32 R12, R20.reuse, R30, R12 ;  /* 0x0000001e140c723c */ /* 0x040fe2000000180c */
[----:B------:R-:W4:Y:S06]  /*7870*/  LDSM.16.MT88.4 R28, [R151+0x9800] ;  /* 0x00980000971c783b */ /* 0x000f2c0000004200 */
[----:B------:R-:W1:Y:S01]  /*7880*/  MUFU.EX2 R5, R5 ;  /* 0x0000000500057308 */ /* 0x000e620000000800 */
[C---:B------:R-:W-:Y:S08]  /*7890*/  HMMA.16816.F32 R76, R20.reuse, R32, R76 ;  /* 0x00000020144c723c */ /* 0x040ff0000000184c */
[C---:B------:R-:W-:Y:S08]  /*78a0*/  HMMA.16816.F32 R80, R20.reuse, R34, R80 ;  /* 0x000000221450723c */ /* 0x040ff00000001850 */
[C---:B--2---:R-:W-:Y:S08]  /*78b0*/  HMMA.16816.F32 R16, R20.reuse, R24, R16 ;  /* 0x000000181410723c */ /* 0x044ff00000001810 */
[----:B------:R-:W-:Y:S01]  /*78c0*/  HMMA.16816.F32 R84, R20, R26, R84 ;  /* 0x0000001a1454723c */ /* 0x000fe20000001854 */
[----:B------:R-:W2:Y:S06]  /*78d0*/  LDSM.16.MT88.4 R24, [R149+0x9800] ;  /* 0x009800009518783b */ /* 0x000eac0000004200 */
[----:B-----5:R-:W-:Y:S01]  /*78e0*/  F2FP.PACK_AB R20, R37, R60 ;  /* 0x0000003c2514723e */ /* 0x020fe200000000ff */
[----:B------:R-:W-:Y:S01]  /*78f0*/  FADD.FTZ R60, R60, R57 ;  /* 0x000000393c3c7221 */ /* 0x000fe20000010000 */
[----:B-1----:R-:W-:Y:S03]  /*7900*/  F2FP.PACK_AB R21, R36, R3 ;  /* 0x000000032415723e */ /* 0x002fe600000000ff */
[----:B---3--:R-:W-:Y:S01]  /*7910*/  F2FP.PACK_AB R22, R103, R38 ;  /* 0x000000266716723e */ /* 0x008fe200000000ff */
[----:B------:R-:W-:Y:S01]  /*7920*/  FADD.FTZ R37, R37, R60 ;  /* 0x0000003c25257221 */ /* 0x000fe20000010000 */
[----:B------:R-:W-:Y:S03]  /*7930*/  F2FP.PACK_AB R23, R5, R6 ;  /* 0x000000060517723e */ /* 0x000fe600000000ff */
[----:B------:R-:W-:Y:S04]  /*7940*/  FADD.FTZ R38, R38, R37 ;  /* 0x0000002526267221 */ /* 0x000fe80000010000 */
[C---:B----4-:R-:W-:Y:S01]  /*7950*/  HMMA.16816.F32 R96, R20.reuse, R28, R8 ;  /* 0x0000001c1460723c */ /* 0x050fe20000001808 */
[----:B------:R-:W1:Y:S02]  /*7960*/  LDSM.16.MT88.4 R8, [R148+0x9800] ;  /* 0x009800009408783b */ /* 0x000e640000004200 */
[----:B------:R-:W-:Y:S05]  /*7970*/  FADD.FTZ R175, R103, R38 ;  /* 0x0000002667af7221 */ /* 0x000fea0000010000 */
[C---:B------:R-:W-:Y:S08]  /*7980*/  HMMA.16816.F32 R68, R20.reuse, R30, R68 ;  /* 0x0000001e1444723c */ /* 0x040ff00000001844 */
[C---:B------:R-:W-:Y:S08]  /*7990*/  HMMA.16816.F32 R72, R20.reuse, R92, R72 ;  /* 0x0000005c1448723c */ /* 0x040ff00000001848 */
[C---:B------:R-:W-:Y:S08]  /*79a0*/  HMMA.16816.F32 R92, R20.reuse, R94, R12 ;  /* 0x0000005e145c723c */ /* 0x040ff0000000180c */
[C---:B--2---:R-:W-:Y:S08]  /*79b0*/  HMMA.16816.F32 R76, R20.reuse, R24, R76 ;  /* 0x00000018144c723c */ /* 0x044ff0000000184c */
[C---:B------:R-:W-:Y:S08]  /*79c0*/  HMMA.16816.F32 R80, R20.reuse, R26, R80 ;  /* 0x0000001a1450723c */ /* 0x040ff00000001850 */
[C---:B-1----:R-:W-:Y:S07]  /*79d0*/  HMMA.16816.F32 R88, R20.reuse, R8, R16 ;  /* 0x000000081458723c */ /* 0x042fee0000001810 */
[----:B------:R-:W-:Y:S01]  /*79e0*/  FADD.FTZ R8, R58, R55 ;  /* 0x000000373a087221 */ /* 0x000fe20000010000 */
[----:B------:R-:W-:Y:S04]  /*79f0*/  HMMA.16816.F32 R84, R20, R10, R84 ;  /* 0x0000000a1454723c */ /* 0x000fe80000001854 */
[----:B------:R-:W-:Y:S04]  /*7a00*/  FADD.FTZ R8, R59, R8 ;  /* 0x000000083b087221 */ /* 0x000fe80000010000 */
[----:B------:R-:W-:Y:S04]  /*7a10*/  FADD.FTZ R3, R3, R8 ;  /* 0x0000000803037221 */ /* 0x000fe80000010000 */
[----:B------:R-:W-:Y:S04]  /*7a20*/  FADD.FTZ R3, R36, R3 ;  /* 0x0000000324037221 */ /* 0x000fe80000010000 */
[----:B------:R-:W-:Y:S01]  /*7a30*/  FADD.FTZ R6, R6, R3 ;  /* 0x0000000306067221 */ /* 0x000fe20000010000 */
[----:B------:R-:W-:Y:S03]  /*7a40*/  IADD3 R3, R173, -0x1, RZ ;  /* 0xffffffffad037810 */ /* 0x000fe60007ffe0ff */
[----:B------:R-:W-:Y:S01]  /*7a50*/  FADD.FTZ R174, R5, R6 ;  /* 0x0000000605ae7221 */ /* 0x000fe20000010000 */
[----:B------:R-:W-:Y:S02]  /*7a60*/  MOV R173, R3 ;  /* 0x0000000300ad7202 */ /* 0x000fe40000000f00 */
[----:B------:R-:W-:Y:S01]  /*7a70*/  MOV R3, R0 ;  /* 0x0000000000037202 */ /* 0x000fe20000000f00 */
[----:B------:R-:W-:-:S05]  /*7a80*/  @P0 BRA `(.L_x_6115) ;  /* 0xffffd24000000947 */ /* 0x000fca000383ffff */
.L_x_6111:
[----:B------:R-:W1:Y:S01]  /*7a90*/  SHFL.BFLY PT, R4, R175, 0x2, 0x1f ;  /* 0x0c401f00af047f89 */ /* 0x000e6200000e0000 */
[----:B------:R-:W-:Y:S01]  /*7aa0*/  MOV R11, 0x3f800000 ;  /* 0x3f800000000b7802 */ /* 0x000fe20000000f00 */
[----:B------:R-:W-:Y:S01]  /*7ab0*/  ULDC.U8 UR4, c[0x0][0x328] ;  /* 0x0000ca0000047ab9 */ /* 0x000fe20000000000 */
[----:B------:R-:W-:Y:S01]  /*7ac0*/  MOV R12, 0x3f800000 ;  /* 0x3f800000000c7802 */ /* 0x000fe20000000f00 */
[----:B------:R-:W2:Y:S01]  /*7ad0*/  SHFL.BFLY PT, R5, R174, 0x2, 0x1f ;  /* 0x0c401f00ae057f89 */ /* 0x000ea200000e0000 */
[----:B------:R-:W-:Y:S01]  /*7ae0*/  BSSY B0, `(.L_x_6116) ;  /* 0x0000093000007945 */ /* 0x000fe20003800000 */
[----:B------:R-:W-:-:S02]  /*7af0*/  LEA R171, R171, R164, 0x4 ;  /* 0x000000a4abab7211 */ /* 0x000fc400078e20ff */
[----:B------:R-:W3:Y:S01]  /*7b00*/  S2R R6, SR_TID.X ;  /* 0x0000000000067919 */ /* 0x000ee20000002100 */
[----:B-1----:R-:W-:Y:S02]  /*7b10*/  FADD.FTZ R3, R4, R175 ;  /* 0x000000af04037221 */ /* 0x002fe40000010000 */
[----:B--2---:R-:W-:-:S03]  /*7b20*/  FADD.FTZ R10, R5, R174 ;  /* 0x000000ae050a7221 */ /* 0x004fc60000010000 */
[----:B------:R-:W1:Y:S01]  /*7b30*/  SHFL.BFLY PT, R8, R3, 0x1, 0x1f ;  /* 0x0c201f0003087f89 */ /* 0x000e6200000e0000 */
[----:B---3--:R-:W-:-:S03]  /*7b40*/  SHF.R.S32.HI R5, RZ, 0x1f, R6 ;  /* 0x0000001fff057819 */ /* 0x008fc60000011406 */
[----:B------:R-:W2:Y:S01]  /*7b50*/  SHFL.BFLY PT, R7, R10, 0x1, 0x1f ;  /* 0x0c201f000a077f89 */ /* 0x000ea200000e0000 */
[CC--:B------:R-:W-:Y:S02]  /*7b60*/  LEA.HI R9, R5.reuse, R6.reuse, RZ, 0x2 ;  /* 0x0000000605097211 */ /* 0x0c0fe400078f10ff */
[----:B------:R-:W-:Y:S02]  /*7b70*/  LEA.HI R4, R5, R6, RZ, 0x5 ;  /* 0x0000000605047211 */ /* 0x000fe400078f28ff */
[----:B------:R-:W-:Y:S01]  /*7b80*/  LOP3.LUT R13, R9, 0x3ffffffc, RZ, 0xc0, !PT ;  /* 0x3ffffffc090d7812 */ /* 0x000fe200078ec0ff */
[----:B-1----:R-:W-:Y:S01]  /*7b90*/  FADD.FTZ R8, R3, R8 ;  /* 0x0000000803087221 */ /* 0x002fe20000010000 */
[----:B------:R-:W-:Y:S01]  /*7ba0*/  SHF.R.S32.HI R3, RZ, 0x5, R4 ;  /* 0x00000005ff037819 */ /* 0x000fe20000011404 */
[----:B--2---:R-:W-:-:S03]  /*7bb0*/  FADD.FTZ R7, R10, R7 ;  /* 0x000000070a077221 */ /* 0x004fc60000010000 */
[----:B------:R-:W-:Y:S01]  /*7bc0*/  FSETP.NE.FTZ.AND P4, PT, R8, RZ, PT ;  /* 0x000000ff0800720b */ /* 0x000fe20003f95000 */
[----:B------:R-:W-:Y:S01]  /*7bd0*/  IMAD.IADD R10, R6, 0x1, -R13 ;  /* 0x00000001060a7824 */ /* 0x000fe200078e0a0d */
[----:B------:R-:W-:-:S03]  /*7be0*/  FSETP.NE.FTZ.AND P3, PT, R7, RZ, PT ;  /* 0x000000ff0700720b */ /* 0x000fc60003f75000 */
[----:B------:R-:W-:Y:S01]  /*7bf0*/  IMAD R3, R3, 0x200, R10 ;  /* 0x0000020003037824 */ /* 0x000fe200078e020a */
[--C-:B------:R-:W-:Y:S02]  /*7c00*/  SHF.R.S32.HI R10, RZ, 0x2, R9.reuse ;  /* 0x00000002ff0a7819 */ /* 0x100fe40000011409 */
[----:B------:R-:W-:-:S04]  /*7c10*/  SHF.R.S32.HI R9, RZ, 0x1f, R9 ;  /* 0x0000001fff097819 */ /* 0x000fc80000011409 */
[----:B------:R-:W-:Y:S01]  /*7c20*/  LEA.HI R9, R9, R10, RZ, 0x3 ;  /* 0x0000000a09097211 */ /* 0x000fe200078f18ff */
[----:B------:R-:W1:Y:S03]  /*7c30*/  @P4 MUFU.RCP R11, R8 ;  /* 0x00000008000b4308 */ /* 0x000e660000001000 */
[----:B------:R-:W-:-:S04]  /*7c40*/  LOP3.LUT R9, R9, 0xfffffff8, RZ, 0xc0, !PT ;  /* 0xfffffff809097812 */ /* 0x000fc800078ec0ff */
[----:B------:R-:W-:Y:S01]  /*7c50*/  IADD3 R9, R10, -R9, RZ ;  /* 0x800000090a097210 */ /* 0x000fe20007ffe0ff */
[----:B------:R-:W2:Y:S03]  /*7c60*/  @P3 MUFU.RCP R12, R7 ;  /* 0x00000007000c3308 */ /* 0x000ea60000001000 */
[C---:B------:R-:W-:Y:S01]  /*7c70*/  LOP3.LUT R13, R9.reuse, 0x1, RZ, 0xc0, !PT ;  /* 0x00000001090d7812 */ /* 0x040fe200078ec0ff */
[----:B------:R-:W-:-:S03]  /*7c80*/  IMAD.SHL.U32 R10, R9, 0x40, RZ ;  /* 0x00000040090a7824 */ /* 0x000fc600078e00ff */
[----:B------:R-:W-:Y:S01]  /*7c90*/  ISETP.NE.U32.AND P0, PT, R13, 0x1, PT ;  /* 0x000000010d00780c */ /* 0x000fe20003f05070 */
[C---:B-1----:R-:W-:Y:S01]  /*7ca0*/  FMUL.FTZ R96, R11.reuse, R96 ;  /* 0x000000600b607220 */ /* 0x042fe20000410000 */
[----:B------:R-:W-:Y:S01]  /*7cb0*/  LOP3.LUT R10, R10, 0x1c0, RZ, 0xc0, !PT ;  /* 0x000001c00a0a7812 */ /* 0x000fe200078ec0ff */
[----:B------:R-:W-:Y:S01]  /*7cc0*/  FMUL.FTZ R97, R11, R97 ;  /* 0x000000610b617220 */ /* 0x000fe20000410000 */
[----:B------:R-:W-:Y:S01]  /*7cd0*/  R2P PR, R9, 0x6 ;  /* 0x0000000609007804 */ /* 0x000fe20000000000 */
[----:B------:R-:W-:Y:S01]  /*7ce0*/  IMAD.MOV.U32 R9, RZ, RZ, 0x20 ;  /* 0x00000020ff097424 */ /* 0x000fe200078e00ff */
[----:B------:R-:W-:Y:S01]  /*7cf0*/  LEA.HI R10, R10, R10, RZ, 0x1d ;  /* 0x0000000a0a0a7211 */ /* 0x000fe200078fe8ff */
[----:B------:R-:W-:Y:S01]  /*7d00*/  FMUL.FTZ R68, R11, R68 ;  /* 0x000000440b447220 */ /* 0x000fe20000410000 */
[----:B------:R-:W-:Y:S01]  /*7d10*/  MOV R13, 0xfffffff0 ;  /* 0xfffffff0000d7802 */ /* 0x000fe20000000f00 */
[C---:B--2---:R-:W-:Y:S01]  /*7d20*/  FMUL.FTZ R99, R12.reuse, R99 ;  /* 0x000000630c637220 */ /* 0x044fe20000410000 */
[----:B------:R-:W-:Y:S01]  /*7d30*/  LEA R3, R3, R10, 0x1 ;  /* 0x0000000a03037211 */ /* 0x000fe200078e08ff */
[C---:B------:R-:W-:Y:S01]  /*7d40*/  FMUL.FTZ R98, R12.reuse, R98 ;  /* 0x000000620c627220 */ /* 0x040fe20000410000 */
[----:B------:R-:W-:Y:S01]  /*7d50*/  SEL R13, R13, 0x10, !P0 ;  /* 0x000000100d0d7807 */ /* 0x000fe20004000000 */
[----:B------:R-:W-:Y:S01]  /*7d60*/  FMUL.FTZ R69, R11, R69 ;  /* 0x000000450b457220 */ /* 0x000fe20000410000 */
[----:B------:R-:W-:Y:S01]  /*7d70*/  SHF.L.U32 R3, R3, 0x1, RZ ;  /* 0x0000000103037819 */ /* 0x000fe200000006ff */
[C---:B------:R-:W-:Y:S01]  /*7d80*/  FMUL.FTZ R71, R12.reuse, R71 ;  /* 0x000000470c477220 */ /* 0x040fe20000410000 */
[----:B------:R-:W-:Y:S01]  /*7d90*/  SEL R10, R9, 0xffffffe0, !P1 ;  /* 0xffffffe0090a7807 */ /* 0x000fe20004800000 */
[C---:B------:R-:W-:Y:S01]  /*7da0*/  FMUL.FTZ R70, R12.reuse, R70 ;  /* 0x000000460c467220 */ /* 0x040fe20000410000 */
[----:B------:R-:W-:Y:S01]  /*7db0*/  IADD3 R15, R3, 0x40, RZ ;  /* 0x00000040030f7810 */ /* 0x000fe20007ffe0ff */
[----:B------:R-:W-:Y:S01]  /*7dc0*/  FMUL.FTZ R72, R11, R72 ;  /* 0x000000480b487220 */ /* 0x000fe20000410000 */
[----:B------:R-:W-:Y:S01]  /*7dd0*/  IADD3 R9, R3, R13, RZ ;  /* 0x0000000d03097210 */ /* 0x000fe20007ffe0ff */
[----:B------:R-:W-:Y:S01]  /*7de0*/  FMUL.FTZ R73, R11, R73 ;  /* 0x000000490b497220 */ /* 0x000fe20000410000 */
[----:B------:R-:W-:Y:S01]  /*7df0*/  @P2 IADD3 R15, R3, -0x40, RZ ;  /* 0xffffffc0030f2810 */ /* 0x000fe20007ffe0ff */
        /* <DEDUP_REMOVED lines=17> */
[----:B------:R-:W-:Y:S01]  /*7f10*/  IADD3 R19, R9, R10, RZ ;  /* 0x0000000a09137210 */ /* 0x000fe20007ffe0ff */
        /* <DEDUP_REMOVED lines=15> */
[----:B------:R-:W-:Y:S01]  /*8010*/  STS [R9], R68 ;  /* 0x0000004409007388 */ /* 0x000fe20000000800 */
[C---:B------:R-:W-:Y:S01]  /*8020*/  FMUL.FTZ R91, R12.reuse, R91 ;  /* 0x0000005b0c5b7220 */ /* 0x040fe20000410000 */
[----:B------:R-:W-:Y:S01]  /*8030*/  F2FP.PACK_AB R88, R89, R88 ;  /* 0x000000585958723e */ /* 0x000fe200000000ff */
[C---:B------:R-:W-:Y:S01]  /*8040*/  FMUL.FTZ R90, R12.reuse, R90 ;  /* 0x0000005a0c5a7220 */ /* 0x040fe20000410000 */
[----:B------:R2:W-:Y:S01]  /*8050*/  STS [R9+0x400], R70 ;  /* 0x0004004609007388 */ /* 0x0005e20000000800 */
[C---:B------:R-:W-:Y:S01]  /*8060*/  FMUL.FTZ R87, R12.reuse, R87 ;  /* 0x000000570c577220 */ /* 0x040fe20000410000 */
[----:B------:R-:W3:Y:S01]  /*8070*/  @P3 MUFU.LG2 R7, R7 ;  /* 0x0000000700073308 */ /* 0x000ee20000000c00 */
[----:B------:R-:W-:Y:S01]  /*8080*/  FMUL.FTZ R11, R11, R85 ;  /* 0x000000550b0b7220 */ /* 0x000fe20000410000 */
[----:B------:R-:W-:Y:S01]  /*8090*/  F2FP.PACK_AB R90, R91, R90 ;  /* 0x0000005a5b5a723e */ /* 0x000fe200000000ff */
[----:B------:R-:W-:Y:S01]  /*80a0*/  FMUL.FTZ R12, R12, R86 ;  /* 0x000000560c0c7220 */ /* 0x000fe20000410000 */
[----:B------:R-:W-:Y:S01]  /*80b0*/  ISETP.NE.AND P0, PT, RZ, UR4, PT ;  /* 0x00000004ff007c0c */ /* 0x000fe2000bf05270 */
[----:B------:R-:W-:Y:S01]  /*80c0*/  IMAD.IADD R17, R3, 0x1, R10 ;  /* 0x0000000103117824 */ /* 0x000fe200078e020a */
[----:B------:R-:W-:Y:S01]  /*80d0*/  F2FP.PACK_AB R11, R11, R84 ;  /* 0x000000540b0b723e */ /* 0x000fe200000000ff */
[C---:B------:R-:W-:Y:S01]  /*80e0*/  IMAD.IADD R29, R10.reuse, 0x1, R15 ;  /* 0x000000010a1d7824 */ /* 0x040fe200078e020f */
[----:B------:R-:W-:Y:S01]  /*80f0*/  F2FP.PACK_AB R87, R87, R12 ;  /* 0x0000000c5757723e */ /* 0x000fe200000000ff */
[----:B------:R-:W4:Y:S01]  /*8100*/  @P4 MUFU.LG2 R8, R8 ;  /* 0x0000000800084308 */ /* 0x000f220000000c00 */
[----:B------:R-:W-:Y:S01]  /*8110*/  STS [R17], R72 ;  /* 0x0000004811007388 */ /* 0x000fe20000000800 */
[----:B------:R-:W-:-:S03]  /*8120*/  IADD3 R10, R10, R13, RZ ;  /* 0x0000000d0a0a7210 */ /* 0x000fc60007ffe0ff */
[----:B------:R-:W-:Y:S01]  /*8130*/  STS [R17+0x400], R74 ;  /* 0x0004004a11007388 */ /* 0x000fe20000000800 */
[----:B---3--:R-:W-:-:S03]  /*8140*/  @P3 FMUL.FTZ R31, R7, 0.69314718246459960938 ;  /* 0x3f317218071f3820 */ /* 0x008fc60000410000 */
[----:B------:R-:W-:Y:S04]  /*8150*/  STS [R19], R92 ;  /* 0x0000005c13007388 */ /* 0x000fe80000000800 */
[----:B------:R-:W-:Y:S04]  /*8160*/  STS [R19+0x400], R94 ;  /* 0x0004005e13007388 */ /* 0x000fe80000000800 */
[----:B------:R-:W-:Y:S04]  /*8170*/  STS [R15], R76 ;  /* 0x0000004c0f007388 */ /* 0x000fe80000000800 */
        /* <DEDUP_REMOVED lines=8> */
[----:B-1----:R-:W5:Y:S04]  /*8200*/  S2R R3, SR_CTAID.Z ;  /* 0x0000000000037919 */ /* 0x002f680000002700 */
[----:B--2---:R-:W1:Y:S01]  /*8210*/  S2R R9, SR_CTAID.Y ;  /* 0x0000000000097919 */ /* 0x004e620000002600 */
[----:B----4-:R-:W-:Y:S01]  /*8220*/  @P4 FMUL.FTZ R29, R8, 0.69314718246459960938 ;  /* 0x3f317218081d4820 */ /* 0x010fe20000410000 */
[----:B---3--:R-:W-:-:S04]  /*8230*/  LOP3.LUT R11, R4, 0xffffffe0, RZ, 0xc0, !PT ;  /* 0xffffffe0040b7812 */ /* 0x008fc800078ec0ff */
[----:B------:R-:W-:Y:S02]  /*8240*/  IADD3 R4, -R11, R6, RZ ;  /* 0x000000060b047210 */ /* 0x000fe40007ffe1ff */
[----:B------:R-:W-:Y:S01]  /*8250*/  MOV R11, 0x7f800000 ;  /* 0x7f800000000b7802 */ /* 0x000fe20000000f00 */
[----:B------:R2:W3:Y:S01]  /*8260*/  LDS.128 R20, [R165] ;  /* 0x00000000a5147984 */ /* 0x0004e20000000c00 */
[----:B------:R-:W-:Y:S01]  /*8270*/  LOP3.LUT P1, RZ, R4, 0x3, RZ, 0xc0, !PT ;  /* 0x0000000304ff7812 */ /* 0x000fe2000782c0ff */
[----:B------:R-:W-:Y:S02]  /*8280*/  IMAD.MOV.U32 R4, RZ, RZ, 0x7f800000 ;  /* 0x7f800000ff047424 */ /* 0x000fe400078e00ff */
[----:B------:R2:W4:Y:S01]  /*8290*/  LDS.128 R16, [R165+0x800] ;  /* 0x00080000a5107984 */ /* 0x0005220000000c00 */
[----:B------:R-:W-:Y:S02]  /*82a0*/  @P4 FFMA.FTZ R4, R2, c[0x0][0x238], R29 ;  /* 0x00008e0002044a23 */ /* 0x000fe4000001001d */
[----:B-----5:R-:W-:Y:S01]  /*82b0*/  @P0 IMAD R10, R3, c[0x0][0x234], RZ ;  /* 0x00008d00030a0a24 */ /* 0x020fe200078e02ff */
[----:B------:R2:W2:Y:S01]  /*82c0*/  LDS.128 R12, [R165+0x1000] ;  /* 0x00100000a50c7984 */ /* 0x0004a20000000c00 */
[----:B------:R-:W-:-:S02]  /*82d0*/  @P3 FFMA.FTZ R11, R0, c[0x0][0x238], R31 ;  /* 0x00008e00000b3a23 */ /* 0x000fc4000001001f */
[C---:B-1----:R-:W-:Y:S01]  /*82e0*/  @!P0 IMAD R7, R9.reuse, c[0x0][0x1c0], R3 ;  /* 0x0000700009078a24 */ /* 0x042fe200078e0203 */
[----:B------:R1:W1:Y:S01]  /*82f0*/  LDS.128 R24, [R165+0x1800] ;  /* 0x00180000a5187984 */ /* 0x0002620000000c00 */
[----:B------:R-:W-:Y:S02]  /*8300*/  @P0 IMAD R10, R9, c[0x0][0x214], R10 ;  /* 0x00008500090a0a24 */ /* 0x000fe400078e020a */
        /* <DEDUP_REMOVED lines=16> */
.L_x_6117:
[----:B------:R-:W-:Y:S05]  /*8410*/  BSYNC B0 ;  /* 0x0000000000007941 */ /* 0x000fea0003800000 */
.L_x_6116:
[----:B------:R-:W5:Y:S01]  /*8420*/  S2R R7, SR_CTAID.X ;  /* 0x0000000000077919 */ /* 0x000f620000002500 */
[----:B------:R-:W-:Y:S01]  /*8430*/  MOV R10, R166 ;  /* 0x000000a6000a7202 */ /* 0x000fe20000000f00 */
[----:B----4-:R-:W-:Y:S01]  /*8440*/  IMAD.MOV.U32 R11, RZ, RZ, R167 ;  /* 0x000000ffff0b7224 */ /* 0x010fe200078e00a7 */
[----:B------:R-:W-:Y:S01]  /*8450*/  SHF.R.S32.HI R2, RZ, 0x1f, R3 ;  /* 0x0000001fff027819 */ /* 0x000fe20000011403 */
[----:B------:R-:W-:Y:S01]  /*8460*/  ULDC.64 UR4, c[0x0][0x1e8] ;  /* 0x00007a0000047ab9 */ /* 0x000fe20000000a00 */
[----:B------:R-:W-:Y:S01]  /*8470*/  LEA.HI R5, R5, R6, RZ, 0x3 ;  /* 0x0000000605057211 */ /* 0x000fe200078f18ff */
[----:B------:R-:W-:-:S02]  /*8480*/  USHF.L.U32 UR7, UR4, 0x5, URZ ;  /* 0x0000000504077899 */ /* 0x000fc4000800063f */
[----:B------:R-:W-:Y:S01]  /*8490*/  IMAD R2, R2, c[0x0][0x1f0], RZ ;  /* 0x00007c0002027a24 */ /* 0x000fe200078e02ff */
[----:B------:R-:W-:Y:S01]  /*84a0*/  SHF.R.S32.HI R5, RZ, 0x3, R5 ;  /* 0x00000003ff057819 */ /* 0x000fe20000011405 */
[----:B------:R-:W-:Y:S02]  /*84b0*/  UMOV UR6, 0x5 ;  /* 0x0000000500067882 */ /* 0x000fe40000000000 */
[----:B------:R-:W-:Y:S01]  /*84c0*/  IMAD R2, R3, c[0x0][0x1f4], R2 ;  /* 0x00007d0003027a24 */ /* 0x000fe200078e0202 */
[----:B------:R-:W-:Y:S01]  /*84d0*/  USHF.L.U64.HI UR5, UR4, UR6, UR5 ;  /* 0x0000000604057299 */ /* 0x000fe20008010205 */
[----:B-----5:R-:W-:-:S04]  /*84e0*/  IMAD.SHL.U32 R7, R7, 0x40, RZ ;  /* 0x0000004007077824 */ /* 0x020fc800078e00ff */
[----:B------:R-:W-:Y:S01]  /*84f0*/  IMAD.WIDE.U32 R10, R7, c[0x0][0x1e8], R10 ;  /* 0x00007a00070a7a25 */ /* 0x000fe200078e000a */
[----:B------:R-:W-:-:S05]  /*8500*/  SHF.R.S32.HI R0, RZ, 0x1f, R7 ;  /* 0x0000001fff007819 */ /* 0x000fca0000011407 */
[----:B------:R-:W-:-:S04]  /*8510*/  IMAD R0, R0, c[0x0][0x1e8], RZ ;  /* 0x00007a0000007a24 */ /* 0x000fc800078e02ff */
[----:B------:R-:W-:Y:S01]  /*8520*/  IMAD R7, R7, c[0x0][0x1ec], R0 ;  /* 0x00007b0007077a24 */ /* 0x000fe200078e0200 */
[----:B------:R-:W-:-:S04]  /*8530*/  SHF.R.S32.HI R0, RZ, 0x1f, R9 ;  /* 0x0000001fff007819 */ /* 0x000fc80000011409 */
[----:B------:R-:W-:Y:S01]  /*8540*/  IADD3 R11, R7, R11, RZ ;  /* 0x0000000b070b7210 */ /* 0x000fe20007ffe0ff */
[----:B------:R-:W-:-:S04]  /*8550*/  IMAD R0, R0, c[0x0][0x1e0], RZ ;  /* 0x0000780000007a24 */ /* 0x000fc800078e02ff */
[C---:B------:R-:W-:Y:S02]  /*8560*/  IMAD R0, R9.reuse, c[0x0][0x1e4], R0 ;  /* 0x0000790009007a24 */ /* 0x040fe400078e0200 */
[----:B------:R-:W-:-:S04]  /*8570*/  IMAD.WIDE.U32 R10, R9, c[0x0][0x1e0], R10 ;  /* 0x00007800090a7a25 */ /* 0x000fc800078e000a */
[----:B------:R-:W-:Y:S01]  /*8580*/  IMAD.IADD R11, R0, 0x1, R11 ;  /* 0x00000001000b7824 */ /* 0x000fe200078e020b */
[----:B------:R-:W-:-:S03]  /*8590*/  SHF.R.S32.HI R0, RZ, 0x1f, R5 ;  /* 0x0000001fff007819 */ /* 0x000fc60000011405 */
[----:B------:R-:W-:-:S04]  /*85a0*/  IMAD.WIDE.U32 R10, R3, c[0x0][0x1f0], R10 ;  /* 0x00007c00030a7a25 */ /* 0x000fc800078e000a */
[----:B------:R-:W-:Y:S01]  /*85b0*/  IMAD R0, R0, c[0x0][0x1e8], RZ ;  /* 0x00007a0000007a24 */ /* 0x000fe200078e02ff */
[----:B------:R-:W-:-:S03]  /*85c0*/  IADD3 R11, R2, R11, RZ ;  /* 0x0000000b020b7210 */ /* 0x000fc60007ffe0ff */
[C---:B------:R-:W-:Y:S02]  /*85d0*/  IMAD R0, R5.reuse, c[0x0][0x1ec], R0 ;  /* 0x00007b0005007a24 */ /* 0x040fe400078e0200 */
[----:B------:R-:W-:-:S04]  /*85e0*/  IMAD.WIDE.U32 R10, R5, c[0x0][0x1e8], R10 ;  /* 0x00007a00050a7a25 */ /* 0x000fc800078e000a */
[----:B------:R-:W-:Y:S01]  /*85f0*/  IMAD.IADD R0, R0, 0x1, R11 ;  /* 0x0000000100007824 */ /* 0x000fe200078e020b */
[----:B------:R-:W-:-:S04]  /*8600*/  LEA R2, P0, R10, c[0x0][0x1d0], 0x1 ;  /* 0x000074000a027a11 */ /* 0x000fc800078008ff */
[----:B------:R-:W-:Y:S02]  /*8610*/  LEA.HI.X R3, R10, c[0x0][0x1d4], R0, 0x1, P0 ;  /* 0x000075000a037a11 */ /* 0x000fe400000f0c00 */
[----:B------:R-:W-:-:S03]  /*8620*/  IADD3 R8, P0, R2, UR7, RZ ;  /* 0x0000000702087c10 */ /* 0x000fc6000ff1e0ff */
[----:B---3--:R-:W-:Y:S01]  /*8630*/  STG.E.128 [R2.64], R20 ;  /* 0x0000001402007986 */ /* 0x008fe2000c101d0a */
[----:B------:R-:W-:Y:S02]  /*8640*/  IADD3.X R9, R3, UR5, RZ, P0, !PT ;  /* 0x0000000503097c10 */ /* 0x000fe400087fe4ff */
[----:B------:R-:W-:-:S03]  /*8650*/  IADD3 R6, P0, R8, UR7, RZ ;  /* 0x0000000708067c10 */ /* 0x000fc6000ff1e0ff */
[----:B------:R-:W-:Y:S01]  /*8660*/  STG.E.128 [R8.64], R16 ;  /* 0x0000001008007986 */ /* 0x000fe2000c101d0a */
[----:B------:R-:W-:Y:S02]  /*8670*/  IADD3.X R7, R9, UR5, RZ, P0, !PT ;  /* 0x0000000509077c10 */ /* 0x000fe400087fe4ff */
[----:B------:R-:W-:-:S03]  /*8680*/  IADD3 R4, P0, R6, UR7, RZ ;  /* 0x0000000706047c10 */ /* 0x000fc6000ff1e0ff */
[----:B--2---:R-:W-:Y:S01]  /*8690*/  STG.E.128 [R6.64], R12 ;  /* 0x0000000c06007986 */ /* 0x004fe2000c101d0a */
[----:B------:R-:W-:-:S05]  /*86a0*/  IADD3.X R5, R7, UR5, RZ, P0, !PT ;  /* 0x0000000507057c10 */ /* 0x000fca00087fe4ff */
[----:B-1----:R-:W-:Y:S01]  /*86b0*/  STG.E.128 [R4.64], R24 ;  /* 0x0000001804007986 */ /* 0x002fe2000c101d0a */
[----:B------:R-:W-:Y:S05]  /*86c0*/  EXIT ;  /* 0x000000000000794d */ /* 0x000fea0003800000 */
.L_x_6118:
        /* <DEDUP_REMOVED lines=11> */
.L_x_7804:


//--------------------- .text._ZN5flash24flash_fwd_splitkv_kernelI23Flash_fwd_kernel_traitsILi64ELi64ELi128ELi4ELb0ELb0EN7cutlass6half_tE19Flash_kernel_traitsILi64ELi64ELi128ELi4ES3_EELb1ELb0ELb0ELb1ELb1ELb1ELb0ELb0EEEvNS_16Flash_fwd_paramsE --------------------------
	.section	.text._ZN5flash24flash_fwd_splitkv_kernelI23Flash_fwd_kernel_traitsILi64ELi64ELi128ELi4ELb0ELb0EN7cutlass6half_tE19Flash_kernel_traitsILi64ELi64ELi128ELi4ES3_EELb1ELb0ELb0ELb1ELb1ELb1ELb0ELb0EEEvNS_16Flash_fwd_paramsE,"ax",@progbits
	.sectioninfo	@"SHI_REGISTERS=249"
	.align	128
        .global         _ZN5flash24flash_fwd_splitkv_kernelI23Flash_fwd_kernel_traitsILi64ELi64ELi128ELi4ELb0ELb0EN7cutlass6half_tE19Flash_kernel_traitsILi64ELi64ELi128ELi4ES3_EELb1ELb0ELb0ELb1ELb1ELb1ELb0ELb0EEEvNS_16Flash_fwd_paramsE
        .type           _ZN5flash24flash_fwd_splitkv_kernelI23Flash_fwd_kernel_traitsILi64ELi64ELi128ELi4ELb0ELb0EN7cutlass6half_tE19Flash_kernel_traitsILi64ELi64ELi128ELi4ES3_EELb1ELb0ELb0ELb1ELb1ELb1ELb0ELb0EEEvNS_16Flash_fwd_paramsE,@function
        .size           _ZN5flash24flash_fwd_splitkv_kernelI23Flash_fwd_kernel_traitsILi64ELi64ELi128ELi4ELb0ELb0EN7cutlass6half_tE19Flash_kernel_traitsILi64ELi64ELi128ELi4ES3_EELb1ELb0ELb0ELb1ELb1ELb1ELb0ELb0EEEvNS_16Flash_fwd_paramsE,(.L_x_7805 - _ZN5flash24flash_fwd_splitkv_kernelI23Flash_fwd_kernel_traitsILi64ELi64ELi128ELi4ELb0ELb0EN7cutlass6half_tE19Flash_kernel_traitsILi64ELi64ELi128ELi4ES3_EELb1ELb0ELb0ELb1ELb1ELb1ELb0ELb0EEEvNS_16Flash_fwd_paramsE)
        .other          _ZN5flash24flash_fwd_splitkv_kernelI23Flash_fwd_kernel_traitsILi64ELi64ELi128ELi4ELb0ELb0EN7cutlass6half_tE19Flash_kernel_traitsILi64ELi64ELi128ELi4ES3_EELb1ELb0ELb0ELb1ELb1ELb1ELb0ELb0EEEvNS_16Flash_fwd_paramsE,@"STO_CUDA_ENTRY STV_DEFAULT"
_ZN5flash24flash_fwd_splitkv_kernelI23Flash_fwd_kernel_traitsILi64ELi64ELi128ELi4ELb0ELb0EN7cutlass6half_tE19Flash_kernel_traitsILi64ELi64ELi128ELi4ES3_EELb1ELb0ELb0ELb1ELb1ELb1ELb0ELb0EEEvNS_16Flash_fwd_paramsE:
.text._ZN5flash24flash_fwd_splitkv_kernelI23Flash_fwd_kernel_traitsILi64ELi64ELi128ELi4ELb0ELb0EN7cutlass6half_tE19Flash_kernel_traitsILi64ELi64ELi128ELi4ES3_EELb1ELb0ELb0ELb1ELb1ELb1ELb0ELb0EEEvNS_16Flash_fwd_paramsE:
        /* <DEDUP_REMOVED lines=36> */
[----:B------:R-:W-:-:S02]  /*0240*/  SHF.R.S32.HI R24, RZ, 0x1f, R5 ;  /* 0x0000001fff187819 */ /* 0x000fc40000011405 */
[----:B------:R-:W-:Y:S01]  /*0250*/  SHF.R.S32.HI R3, RZ, 0x7, R3 ;  /* 0x00000007ff037819 */ /* 0x000fe20000011403 */
[----:B------:R-:W-:Y:S01]  /*0260*/  USHF.R.S32.HI UR4, URZ, 0x7, UR4 ;  /* 0x000000073f047899 */ /* 0x000fe20008011404 */
[----:B------:R-:W-:-:S04]  /*0270*/  LEA.HI R24, R24, R5, RZ, 0x7 ;  /* 0x0000000518187211 */ /* 0x000fc800078f38ff */
[----:B------:R-:W-:Y:S02]  /*0280*/  SHF.R.S32.HI R24, RZ, 0x7, R24 ;  /* 0x00000007ff187819 */ /* 0x000fe40000011418 */
[----:B------:R-:W-:-:S04]  /*0290*/  IMNMX R3, R3, UR4, PT ;  /* 0x0000000403037c17 */ /* 0x000fc8000b800200 */
[----:B------:R-:W-:Y:S01]  /*02a0*/  IMNMX R24, R3, R24, PT ;  /* 0x0000001803187217 */ /* 0x000fe20003800200 */
[----:B------:R-:W-:-:S03]  /*02b0*/  IMAD.MOV.U32 R3, RZ, RZ, 0x20 ;  /* 0x00000020ff037424 */ /* 0x000fc600078e00ff */
        /* <DEDUP_REMOVED lines=14> */
[----:B------:R-:W-:Y:S01]  /*03a0*/  IADD3 R10, R2, 0x10, RZ ;  /* 0x00000010020a7810 */ /* 0x000fe20007ffe0ff */
[----:B------:R-:W-:-:S02]  /*03b0*/  IMAD R0, R0, c[0x0][0x1e0], RZ ;  /* 0x0000780000007a24 */ /* 0x000fc400078e02ff */
[----:B------:R-:W-:Y:S02]  /*03c0*/  IMAD.SHL.U32 R8, R8, 0x8, RZ ;  /* 0x0000000808087824 */ /* 0x000fe400078e00ff */
[----:B------:R-:W-:Y:S01]  /*03d0*/  IMAD R7, R17, c[0x0][0x1e4], R0 ;  /* 0x0000790011077a24 */ /* 0x000fe200078e0200 */
[----:B------:R-:W-:Y:S02]  /*03e0*/  SHF.R.S32.HI R0, RZ, 0x1f, R2 ;  /* 0x0000001fff007819 */ /* 0x000fe40000011402 */
[----:B------:R-:W-:-:S05]  /*03f0*/  SHF.R.S32.HI R9, RZ, 0x1f, R8 ;  /* 0x0000001fff097819 */ /* 0x000fca0000011408 */
[----:B------:R-:W-:-:S04]  /*0400*/  IMAD.WIDE.U32 R8, R93, c[0x0][0x1e8], R8 ;  /* 0x00007a005d087a25 */ /* 0x000fc800078e0008 */
[----:B------:R-:W-:Y:S01]  /*0410*/  IMAD.IADD R9, R9, 0x1, R5 ;  /* 0x0000000109097824 */ /* 0x000fe200078e0205 */
[----:B------:R-:W-:-:S03]  /*0420*/  SHF.R.S32.HI R5, RZ, 0x1f, R16 ;  /* 0x0000001fff057819 */ /* 0x000fc60000011410 */
[----:B------:R-:W-:-:S04]  /*0430*/  IMAD.WIDE.U32 R8, R17, c[0x0][0x1e0], R8 ;  /* 0x0000780011087a25 */ /* 0x000fc800078e0008 */
[----:B------:R-:W-:Y:S02]  /*0440*/  IMAD R5, R5, c[0x0][0x1f0], RZ ;  /* 0x00007c0005057a24 */ /* 0x000fe400078e02ff */
[----:B------:R-:W-:Y:S02]  /*0450*/  IMAD.IADD R9, R9, 0x1, R7 ;  /* 0x0000000109097824 */ /* 0x000fe400078e0207 */
[C---:B------:R-:W-:Y:S02]  /*0460*/  IMAD R5, R16.reuse, c[0x0][0x1f4], R5 ;  /* 0x00007d0010057a24 */ /* 0x040fe400078e0205 */
[----:B------:R-:W-:-:S04]  /*0470*/  IMAD.WIDE.U32 R8, R16, c[0x0][0x1f0], R8 ;  /* 0x00007c0010087a25 */ /* 0x000fc800078e0008 */
[----:B------:R-:W-:Y:S02]  /*0480*/  IMAD R16, R17, c[0x0][0x1c0], R16 ;  /* 0x0000700011107a24 */ /* 0x000fe400078e0210 */
[----:B------:R-:W-:Y:S02]  /*0490*/  IMAD.IADD R9, R9, 0x1, R5 ;  /* 0x0000000109097824 */ /* 0x000fe400078e0205 */
[----:B------:R-:W-:Y:S02]  /*04a0*/  IMAD R7, R0, c[0x0][0x1e8], RZ ;  /* 0x00007a0000077a24 */ /* 0x000fe400078e02ff */
[----:B------:R-:W-:Y:S01]  /*04b0*/  IMAD R5, R16, c[0x0][0x214], R93 ;  /* 0x0000850010057a24 */ /* 0x000fe200078e025d */
[----:B------:R-:W-:Y:S01]  /*04c0*/  IADD3 R93, -R93, c[0x0][0x214], RZ ;  /* 0x000085005d5d7a10 */ /* 0x000fe20007ffe1ff */
[C---:B------:R-:W-:Y:S02]  /*04d0*/  IMAD R4, R2.reuse, c[0x0][0x1ec], R7 ;  /* 0x00007b0002047a24 */ /* 0x040fe400078e0207 */
[----:B------:R-:W-:Y:S01]  /*04e0*/  IMAD.WIDE.U32 R8, R2, c[0x0][0x1e8], R8 ;  /* 0x00007a0002087a25 */ /* 0x000fe200078e0008 */
[----:B------:R-:W-:-:S02]  /*04f0*/  IADD3 R3, P1, R5, R2, RZ ;  /* 0x0000000205037210 */ /* 0x000fc40007f3e0ff */
[----:B------:R-:W-:Y:S01]  /*0500*/  ISETP.GE.OR P3, PT, R10, R93, P5 ;  /* 0x0000005d0a00720c */ /* 0x000fe20002f66670 */
[----:B------:R-:W-:Y:S01]  /*0510*/  IMAD.IADD R7, R9, 0x1, R4 ;  /* 0x0000000109077824 */ /* 0x000fe200078e0204 */
[C---:B------:R-:W-:Y:S02]  /*0520*/  LEA R4, P0, R8.reuse, c[0x0][0x1d0], 0x1 ;  /* 0x0000740008047a11 */ /* 0x040fe400078008ff */
[----:B------:R-:W-:Y:S02]  /*0530*/  LEA.HI.X.SX32 R0, R5, R0, 0x1, P1 ;  /* 0x0000000005007211 */ /* 0x000fe400008f0eff */
[----:B------:R-:W-:Y:S02]  /*0540*/  LEA.HI.X R5, R8, c[0x0][0x1d4], R7, 0x1, P0 ;  /* 0x0000750008057a11 */ /* 0x000fe400000f0c07 */
[----:B------:R-:W-:Y:S02]  /*0550*/  IADD3 R7, R13, R6, RZ ;  /* 0x000000060d077210 */ /* 0x000fe40007ffe0ff */
[----:B------:R-:W-:Y:S01]  /*0560*/  IADD3 R10, P2, R4, R12, RZ ;  /* 0x0000000c040a7210 */ /* 0x000fe20007f5e0ff */
[----:B------:R1:W-:Y:S01]  /*0570*/  STG.E.128 [R4.64], RZ ;  /* 0x000000ff04007986 */ /* 0x0003e2000c101d0a */
[----:B------:R-:W-:-:S02]  /*0580*/  IADD3 R6, R2, 0x20, RZ ;  /* 0x0000002002067810 */ /* 0x000fc40007ffe0ff */
[-C--:B------:R-:W-:Y:S01]  /*0590*/  ISETP.GE.OR P4, PT, R2, R93.reuse, P5 ;  /* 0x0000005d0200720c */ /* 0x080fe20002f86670 */
[----:B------:R-:W-:Y:S01]  /*05a0*/  IMAD.X R11, R7, 0x1, R5, P2 ;  /* 0x00000001070b7824 */ /* 0x000fe200010e0605 */
[----:B------:R-:W-:Y:S02]  /*05b0*/  ISETP.GE.OR P2, PT, R6, R93, P5 ;  /* 0x0000005d0600720c */ /* 0x000fe40002f46670 */
[C---:B------:R-:W-:Y:S02]  /*05c0*/  LEA R14, P0, R3.reuse, c[0x0][0x200], 0x2 ;  /* 0x00008000030e7a11 */ /* 0x040fe400078010ff */
[----:B------:R-:W-:Y:S01]  /*05d0*/  IADD3 R2, R2, 0x30, RZ ;  /* 0x0000003002027810 */ /* 0x000fe20007ffe0ff */
[----:B------:R1:W-:Y:S01]  /*05e0*/  STG.E.128 [R10.64], RZ ;  /* 0x000000ff0a007986 */ /* 0x0003e2000c101d0a */
[----:B------:R-:W-:Y:S02]  /*05f0*/  IADD3 R8, P1, R10, R12, RZ ;  /* 0x0000000c0a087210 */ /* 0x000fe40007f3e0ff */
[----:B------:R-:W-:-:S02]  /*0600*/  LEA.HI.X R15, R3, c[0x0][0x204], R0, 0x2, P0 ;  /* 0x00008100030f7a11 */ /* 0x000fc400000f1400 */
[----:B------:R-:W-:Y:S01]  /*0610*/  ISETP.GE.OR P5, PT, R2, R93, P5 ;  /* 0x0000005d0200720c */ /* 0x000fe20002fa6670 */
[--C-:B------:R-:W-:Y:S01]  /*0620*/  IMAD.X R9, R11, 0x1, R7.reuse, P1 ;  /* 0x000000010b097824 */ /* 0x100fe200008e0607 */
[----:B------:R-:W-:Y:S01]  /*0630*/  IADD3 R12, P0, R8, R12, RZ ;  /* 0x0000000c080c7210 */ /* 0x000fe20007f1e0ff */
[----:B------:R-:W-:Y:S01]  /*0640*/  @!P2 IMAD.MOV.U32 R3, RZ, RZ, 0x7f800000 ;  /* 0x7f800000ff03a424 */ /* 0x000fe200078e00ff */
[----:B------:R-:W-:Y:S02]  /*0650*/  @!P4 MOV R17, 0x7f800000 ;  /* 0x7f8000000011c802 */ /* 0x000fe40000000f00 */
        /* <DEDUP_REMOVED lines=8> */
[----:B-1----:R-:W-:-:S05]  /*06e0*/  MOV R3, 0x7f800000 ;  /* 0x7f80000000037802 */ /* 0x002fca0000000f00 */
[----:B------:R-:W-:Y:S01]  /*06f0*/  STG.E [R14.64+0xc0], R3 ;  /* 0x0000c0030e007986 */ /* 0x000fe2000c10190a */
[----:B------:R-:W-:Y:S05]  /*0700*/  EXIT ;  /* 0x000000000000794d */ /* 0x000fea0003800000 */
.L_x_6119:
        /* <DEDUP_REMOVED lines=19> */
.L_x_6120:
[----:B-1----:R-:W-:Y:S01]  /*0840*/  IABS R5, c[0x0][0x2d0] ;  /* 0x0000b40000057a13 */ /* 0x002fe20000000000 */
[----:B------:R-:W-:Y:S05]  /*0850*/  @P6 BRA `(.L_x_6121) ;  /* 0x0000049000006947 */ /* 0x000fea0003800000 */
        /* <DEDUP_REMOVED lines=24> */
[----:B------:R-:W-:-:S06]  /*09e0*/  IMAD.WIDE R20, R7, 0x4, R178 ;  /* 0x0000000407147825 */ /* 0x000fcc00078e02b2 */
[----:B------:R-:W2:Y:S01]  /*09f0*/  LDG.E R20, [R20.64] ;  /* 0x0000000a14147981 */ /* 0x000ea2000c1e1900 */
[----:B------:R-:W-:Y:S02]  /*0a00*/  IABS R0, c[0x0][0x1c8] ;  /* 0x0000720000007a13 */ /* 0x000fe40000000000 */
[----:B------:R-:W-:Y:S02]  /*0a10*/  IADD3 R7, -R7, RZ, RZ ;  /* 0x000000ff07077210 */ /* 0x000fe40007ffe1ff */
[----:B------:R-:W1:Y:S03]  /*0a20*/  I2F.RP R6, R0 ;  /* 0x0000000000067306 */ /* 0x000e660000209400 */
[----:B------:R-:W-:-:S05]  /*0a30*/  IMAD R10, R7, c[0x0][0x2d0], R10 ;  /* 0x0000b400070a7a24 */ /* 0x000fca00078e020a */
        /* <DEDUP_REMOVED lines=10> */
[----:B------:R-:W-:-:S05]  /*0ae0*/  IMAD R9, R0, R9, R2 ;  /* 0x0000000900097224 */ /* 0x000fca00078e0202 */
[----:B------:R-:W-:-:S13]  /*0af0*/  ISETP.GT.U32.AND P0, PT, R0, R9, PT ;  /* 0x000000090000720c */ /* 0x000fda0003f04070 */
[----:B------:R-:W-:Y:S01]  /*0b00*/  @!P0 IMAD.IADD R9, R9, 0x1, -R0 ;  /* 0x0000000109098824 */ /* 0x000fe200078e0a00 */
[----:B------:R-:W-:-:S04]  /*0b10*/  @!P0 IADD3 R4, R4, 0x1, RZ ;  /* 0x0000000104048810 */ /* 0x000fc80007ffe0ff */
[----:B------:R-:W-:Y:S02]  /*0b20*/  ISETP.GE.U32.AND P1, PT, R9, R0, PT ;  /* 0x000000000900720c */ /* 0x000fe40003f26070 */
[----:B------:R-:W-:Y:S02]  /*0b30*/  LOP3.LUT R0, R16, c[0x0][0x1c8], RZ, 0x3c, !PT ;  /* 0x0000720010007a12 */ /* 0x000fe400078e3cff */
[----:B------:R-:W-:Y:S02]  /*0b40*/  SHF.R.S32.HI R9, RZ, 0x1f, R10 ;  /* 0x0000001fff097819 */ /* 0x000fe4000001140a */
[----:B------:R-:W-:-:S03]  /*0b50*/  ISETP.GE.AND P0, PT, R0, RZ, PT ;  /* 0x000000ff0000720c */ /* 0x000fc60003f06270 */
[----:B------:R-:W-:-:S04]  /*0b60*/  IMAD R13, R9, c[0x0][0x198], RZ ;  /* 0x00006600090d7a24 */ /* 0x000fc800078e02ff */
[----:B------:R-:W-:Y:S01]  /*0b70*/  @P1 IADD3 R4, R4, 0x1, RZ ;  /* 0x0000000104041810 */ /* 0x000fe20007ffe0ff */
[----:B------:R-:W-:Y:S01]  /*0b80*/  IMAD R13, R10, c[0x0][0x19c], R13 ;  /* 0x000067000a0d7a24 */ /* 0x000fe200078e020d */
[----:B------:R-:W-:-:S04]  /*0b90*/  ISETP.NE.AND P1, PT, RZ, c[0x0][0x1c8], PT ;  /* 0x00007200ff007a0c */ /* 0x000fc80003f25270 */
[----:B------:R-:W-:-:S09]  /*0ba0*/  @!P0 IMAD.MOV R4, RZ, RZ, -R4 ;  /* 0x000000ffff048224 */ /* 0x000fd200078e0a04 */
[----:B------:R-:W-:Y:S02]  /*0bb0*/  @!P1 LOP3.LUT R4, RZ, c[0x0][0x1c8], RZ, 0x33, !PT ;  /* 0x00007200ff049a12 */ /* 0x000fe400078e33ff */
[----:B--2---:R-:W-:Y:S01]  /*0bc0*/  SHF.R.S32.HI R15, RZ, 0x1f, R20 ;  /* 0x0000001fff0f7819 */ /* 0x004fe20000011414 */
[----:B------:R-:W-:-:S04]  /*0bd0*/  IMAD.WIDE.U32 R6, R20, c[0x0][0x180], RZ ;  /* 0x0000600014067a25 */ /* 0x000fc800078e00ff */
[C---:B------:R-:W-:Y:S02]  /*0be0*/  IMAD R11, R15.reuse, c[0x0][0x180], RZ ;  /* 0x000060000f0b7a24 */ /* 0x040fe400078e02ff */
[----:B------:R-:W-:Y:S02]  /*0bf0*/  IMAD R15, R15, c[0x0][0x188], RZ ;  /* 0x000062000f0f7a24 */ /* 0x000fe400078e02ff */
[C---:B------:R-:W-:Y:S01]  /*0c00*/  IMAD R0, R20.reuse, c[0x0][0x184], R11 ;  /* 0x0000610014007a24 */ /* 0x040fe200078e020b */
[----:B------:R-:W-:Y:S01]  /*0c10*/  SHF.R.S32.HI R11, RZ, 0x1f, R4 ;  /* 0x0000001fff0b7819 */ /* 0x000fe20000011404 */
[C---:B------:R-:W-:Y:S02]  /*0c20*/  IMAD R15, R20.reuse, c[0x0][0x18c], R15 ;  /* 0x00006300140f7a24 */ /* 0x040fe400078e020f */
[----:B------:R-:W-:Y:S01]  /*0c30*/  IMAD.WIDE.U32 R20, R20, c[0x0][0x188], RZ ;  /* 0x0000620014147a25 */ /* 0x000fe200078e00ff */
[----:B------:R-:W-:-:S03]  /*0c40*/  IADD3 R7, R7, R0, RZ ;  /* 0x0000000007077210 */ /* 0x000fc60007ffe0ff */
[----:B------:R-:W-:Y:S01]  /*0c50*/  IMAD.IADD R15, R21, 0x1, R15 ;  /* 0x00000001150f7824 */ /* 0x000fe200078e020f */
[----:B------:R-:W-:Y:S01]  /*0c60*/  MOV R14, R20 ;  /* 0x00000014000e7202 */ /* 0x000fe20000000f00 */
[----:B------:R-:W-:-:S04]  /*0c70*/  IMAD.WIDE.U32 R6, R10, c[0x0][0x198], R6 ;  /* 0x000066000a067a25 */ /* 0x000fc800078e0006 */
[----:B------:R-:W-:Y:S02]  /*0c80*/  IMAD.IADD R7, R7, 0x1, R13 ;  /* 0x0000000107077824 */ /* 0x000fe400078e020d */
[----:B------:R-:W-:Y:S02]  /*0c90*/  IMAD R13, R11, c[0x0][0x1b0], RZ ;  /* 0x00006c000b0d7a24 */ /* 0x000fe400078e02ff */
[----:B------:R-:W-:-:S04]  /*0ca0*/  IMAD.WIDE.U32 R6, R4, c[0x0][0x1b0], R6 ;  /* 0x00006c0004067a25 */ /* 0x000fc800078e0006 */
[----:B------:R-:W-:Y:S02]  /*0cb0*/  IMAD R13, R4, c[0x0][0x1b4], R13 ;  /* 0x00006d00040d7a24 */ /* 0x000fe400078e020d */
[----:B------:R-:W-:-:S03]  /*0cc0*/  IMAD.MOV.U32 R12, RZ, RZ, R6 ;  /* 0x000000ffff0c7224 */ /* 0x000fc600078e0006 */
[----:B------:R-:W-:Y:S01]  /*0cd0*/  IADD3 R13, R7, R13, RZ ;  /* 0x0000000d070d7210 */ /* 0x000fe20007ffe0ff */
[----:B------:R-:W-:Y:S05]  /*0ce0*/  BRA `(.L_x_6122) ;  /* 0x0000036000007947 */ /* 0x000fea0003800000 */
.L_x_6121:
[----:B------:R-:W-:Y:S02]  /*0cf0*/  IABS R7, c[0x0][0x1c8] ;  /* 0x0000720000077a13 */ /* 0x000fe40000000000 */
[----:B------:R-:W-:Y:S02]  /*0d00*/  SHF.R.S32.HI R12, RZ, 0x1f, R21 ;  /* 0x0000001fff0c7819 */ /* 0x000fe40000011415 */
[----:B------:R-:W1:Y:S01]  /*0d10*/  I2F.RP R10, R7 ;  /* 0x00000007000a7306 */ /* 0x000e620000209400 */
[----:B-----5:R-:W-:-:S07]  /*0d20*/  SHF.R.S32.HI R15, RZ, 0x1f, R0 ;  /* 0x0000001fff0f7819 */ /* 0x020fce0000011400 */
[----:B-1----:R-:W1:Y:S02]  /*0d30*/  MUFU.RCP R8, R10 ;  /* 0x0000000a00087308 */ /* 0x002e640000001000 */
[----:B-1----:R-:W-:Y:S02]  /*0d40*/  IADD3 R8, R8, 0xffffffe, RZ ;  /* 0x0ffffffe08087810 */ /* 0x002fe40007ffe0ff */
[----:B------:R-:W-:-:S04]  /*0d50*/  LEA R10, R24, 0xffffff80, 0x7 ;  /* 0xffffff80180a7811 */ /* 0x000fc800078e38ff */
[----:B------:R-:W1:Y:S01]  /*0d60*/  F2I.FTZ.U32.TRUNC.NTZ R9, R8 ;  /* 0x0000000800097305 */ /* 0x000e62000021f000 */
[----:B------:R-:W-:Y:S02]  /*0d70*/  IADD3 R22, P1, R21, R10, RZ ;  /* 0x0000000a15167210 */ /* 0x000fe40007f3e0ff */
[----:B-1----:R-:W-:Y:S01]  /*0d80*/  IADD3 R2, RZ, -R9, RZ ;  /* 0x80000009ff027210 */ /* 0x002fe20007ffe0ff */
[----:B------:R-:W-:-:S04]  /*0d90*/  IMAD.MOV.U32 R8, RZ, RZ, RZ ;  /* 0x000000ffff087224 */ /* 0x000fc800078e00ff */
[----:B------:R-:W-:Y:S01]  /*0da0*/  IMAD R4, R2, R7, RZ ;  /* 0x0000000702047224 */ /* 0x000fe200078e02ff */
[----:B------:R-:W-:-:S03]  /*0db0*/  IABS R2, R16 ;  /* 0x0000001000027213 */ /* 0x000fc60000000000 */
[----:B------:R-:W-:Y:S01]  /*0dc0*/  IMAD.HI.U32 R9, R9, R4, R8 ;  /* 0x0000000409097227 */ /* 0x000fe200078e0008 */
[----:B------:R-:W-:-:S05]  /*0dd0*/  MOV R6, R2 ;  /* 0x0000000200067202 */ /* 0x000fca0000000f00 */
[----:B------:R-:W-:Y:S01]  /*0de0*/  IMAD.HI.U32 R4, R9, R6, RZ ;  /* 0x0000000609047227 */ /* 0x000fe200078e00ff */
[----:B------:R-:W-:-:S03]  /*0df0*/  SHF.R.S32.HI R9, RZ, 0x1f, R10 ;  /* 0x0000001fff097819 */ /* 0x000fc6000001140a */
        /* <DEDUP_REMOVED lines=18> */
[----:B------:R-:W-:Y:S01]  /*0f20*/  IMAD R7, R15, c[0x0][0x180], RZ ;  /* 0x000060000f077a24 */ /* 0x000fe200078e02ff */
[----:B------:R-:W-:Y:S01]  /*0f30*/  IADD3 R13, R21, R12, RZ ;  /* 0x0000000c150d7210 */ /* 0x000fe20007ffe0ff */
[----:B------:R-:W-:Y:S01]  /*0f40*/  @!P1 IMAD.MOV R4, RZ, RZ, -R4 ;  /* 0x000000ffff049224 */ /* 0x000fe200078e0a04 */
[----:B------:R-:W-:Y:S01]  /*0f50*/  @!P0 LOP3.LUT R4, RZ, c[0x0][0x1c8], RZ, 0x33, !PT ;  /* 0x00007200ff048a12 */ /* 0x000fe200078e33ff */
[C---:B------:R-:W-:Y:S01]  /*0f60*/  IMAD R2, R0.reuse, c[0x0][0x184], R7 ;  /* 0x0000610000027a24 */ /* 0x040fe200078e0207 */
[----:B------:R-:W-:Y:S01]  /*0f70*/  MOV R12, R20 ;  /* 0x00000014000c7202 */ /* 0x000fe20000000f00 */
[----:B------:R-:W-:Y:S01]  /*0f80*/  IMAD.WIDE.U32 R6, R0, c[0x0][0x180], R22 ;  /* 0x0000600000067a25 */ /* 0x000fe200078e0016 */
[----:B------:R-:W-:-:S03]  /*0f90*/  SHF.R.S32.HI R11, RZ, 0x1f, R4 ;  /* 0x0000001fff0b7819 */ /* 0x000fc60000011404 */
[----:B------:R-:W-:Y:S01]  /*0fa0*/  IMAD.IADD R23, R7, 0x1, R2 ;  /* 0x0000000107177824 */ /* 0x000fe200078e0202 */
[----:B------:R-:W-:Y:S01]  /*0fb0*/  MOV R22, R6 ;  /* 0x0000000600167202 */ /* 0x000fe20000000f00 */
[----:B------:R-:W-:Y:S02]  /*0fc0*/  IMAD R7, R11, c[0x0][0x1b0], RZ ;  /* 0x00006c000b077a24 */ /* 0x000fe400078e02ff */
[----:B------:R-:W-:Y:S02]  /*0fd0*/  IMAD R15, R15, c[0x0][0x188], RZ ;  /* 0x000062000f0f7a24 */ /* 0x000fe400078e02ff */
[----:B------:R-:W-:-:S04]  /*0fe0*/  IMAD.WIDE.U32 R20, R0, c[0x0][0x188], R12 ;  /* 0x0000620000147a25 */ /* 0x000fc800078e000c */
[----:B------:R-:W-:Y:S01]  /*0ff0*/  IMAD.WIDE.U32 R12, R4, c[0x0][0x1b0], R22 ;  /* 0x00006c00040c7a25 */ /* 0x000fe200078e0016 */
[----:B------:R-:W-:-:S03]  /*1000*/  MOV R14, R20 ;  /* 0x00000014000e7202 */ /* 0x000fc60000000f00 */
[----:B------:R-:W-:Y:S02]  /*1010*/  IMAD R7, R4, c[0x0][0x1b4], R7 ;  /* 0x00006d0004077a24 */ /* 0x000fe400078e0207 */
[----:B------:R-:W-:-:S03]  /*1020*/  IMAD R15, R0, c[0x0][0x18c], R15 ;  /* 0x00006300000f7a24 */ /* 0x000fc600078e020f */
[----:B------:R-:W-:Y:S01]  /*1030*/  IADD3 R13, R13, R7, RZ ;  /* 0x000000070d0d7210 */ /* 0x000fe20007ffe0ff */
[----:B------:R-:W-:Y:S02]  /*1040*/  IMAD.IADD R15, R21, 0x1, R15 ;  /* 0x00000001150f7824 */ /* 0x000fe400078e020f */
.L_x_6122:
[----:B------:R-:W-:Y:S01]  /*1050*/  SHF.R.S32.HI R0, RZ, 0x1f, R25 ;  /* 0x0000001fff007819 */ /* 0x000fe20000011419 */
[----:B------:R-:W-:Y:S01]  /*1060*/  IMAD R11, R11, c[0x0][0x1b8], RZ ;  /* 0x00006e000b0b7a24 */ /* 0x000fe200078e02ff */
[----:B------:R-:W-:Y:S01]  /*1070*/  SHF.R.S32.HI R7, RZ, 0x1f, R17 ;  /* 0x0000001fff077819 */ /* 0x000fe20000011411 */
[----:B------:R-:W-:Y:S01]  /*1080*/  ULDC.64 UR4, c[0x0][0x198] ;  /* 0x0000660000047ab9 */ /* 0x000fe20000000a00 */
[-C--:B------:R-:W-:Y:S01]  /*1090*/  LEA.HI R6, R0, R25.reuse, RZ, 0x3 ;  /* 0x0000001900067211 */ /* 0x080fe200078f18ff */
[----:B------:R-:W-:Y:S01]  /*10a0*/  IMAD R11, R4, c[0x0][0x1bc], R11 ;  /* 0x00006f00040b7a24 */ /* 0x000fe200078e020b */
[-C--:B------:R-:W-:Y:S01]  /*10b0*/  LEA.HI R20, R0, R25.reuse, RZ, 0x4 ;  /* 0x0000001900147211 */ /* 0x080fe200078f20ff */
[----:B------:R-:W-:Y:S01]  /*10c0*/  IMAD R7, R7, c[0x0][0x178], RZ ;  /* 0x00005e0007077a24 */ /* 0x000fe200078e02ff */
[----:B------:R-:W-:Y:S01]  /*10d0*/  LOP3.LUT R8, R6, 0xfffffff8, RZ, 0xc0, !PT ;  /* 0xfffffff806087812 */ /* 0x000fe200078ec0ff */
[----:B------:R-:W-:Y:S01]  /*10e0*/  USHF.L.U32 UR9, UR4, 0x5, URZ ;  /* 0x0000000504097899 */ /* 0x000fe2000800063f */
        /* <DEDUP_REMOVED lines=13> */
[----:B------:R-:W-:Y:S01]  /*11c0*/  UMOV UR8, 0x5 ;  /* 0x0000000500087882 */ /* 0x000fe20000000000 */
[--C-:B------:R-:W-:Y:S01]  /*11d0*/  LOP3.LUT R28, R21, 0x38, R176.reuse, 0xf8, !PT ;  /* 0x00000038151c7812 */ /* 0x100fe200078ef8b0 */
[----:B------:R-:W-:Y:S01]  /*11e0*/  USHF.L.U64.HI UR5, UR4, UR8, UR5 ;  /* 0x0000000804057299 */ /* 0x000fe20008010205 */
[----:B------:R-:W-:Y:S01]  /*11f0*/  SHF.R.U32.HI R21, RZ, 0x3, R21 ;  /* 0x00000003ff157819 */ /* 0x000fe20000011615 */
[----:B------:R-:W-:Y:S01]  /*1200*/  ULDC.64 UR6, c[0x0][0x190] ;  /* 0x0000640000067ab9 */ /* 0x000fe20000000a00 */
[----:B------:R-:W-:Y:S01]  /*1210*/  LOP3.LUT R2, R2, 0xfffffffe, RZ, 0xc0, !PT ;  /* 0xfffffffe02027812 */ /* 0x000fe200078ec0ff */
[----:B------:R-:W-:Y:S01]  /*1220*/  USHF.L.U32 UR12, UR6, 0x5, URZ ;  /* 0x00000005060c7899 */ /* 0x000fe2000800063f */
[----:B------:R-:W-:Y:S01]  /*1230*/  LOP3.LUT R21, R28, R21, RZ, 0x3c, !PT ;  /* 0x000000151c157212 */ /* 0x000fe200078e3cff */
[----:B------:R-:W-:Y:S01]  /*1240*/  IMAD.WIDE.U32 R28, R17, c[0x0][0x178], R176 ;  /* 0x00005e00111c7a25 */ /* 0x000fe200078e00b0 */
[----:B------:R-:W-:Y:S01]  /*1250*/  IADD3 R10, P0, R30, R10, RZ ;  /* 0x0000000a1e0a7210 */ /* 0x000fe20007f1e0ff */
[----:B------:R-:W-:Y:S01]  /*1260*/  USHF.L.U64.HI UR7, UR6, UR8, UR7 ;  /* 0x0000000806077299 */ /* 0x000fe20008010207 */
[----:B------:R-:W-:Y:S01]  /*1270*/  LOP3.LUT R21, R21, 0x7ffffe00, R22, 0xf8, !PT ;  /* 0x7ffffe0015157812 */ /* 0x000fe200078ef816 */
[----:B------:R-:W-:Y:S01]  /*1280*/  IMAD.IADD R2, R23, 0x1, -R2 ;  /* 0x0000000117027824 */ /* 0x000fe200078e0a02 */
[C---:B------:R-:W-:Y:S01]  /*1290*/  IADD3 R22, P1, R176.reuse, R12, RZ ;  /* 0x0000000cb0167210 */ /* 0x040fe20007f3e0ff */
[----:B------:R-:W-:Y:S01]  /*12a0*/  IMAD.IADD R29, R29, 0x1, R7 ;  /* 0x000000011d1d7824 */ /* 0x000fe200078e0207 */
[----:B------:R-:W-:Y:S01]  /*12b0*/  SHF.R.S32.HI R12, RZ, 0x1f, R16 ;  /* 0x0000001fff0c7819 */ /* 0x000fe20000011410 */
[----:B------:R-:W-:Y:S01]  /*12c0*/  IMAD.X R9, R31, 0x1, R9, P0 ;  /* 0x000000011f097824 */ /* 0x000fe200000e0609 */
[----:B------:R-:W-:Y:S01]  /*12d0*/  IADD3 R14, P0, R176, R14, RZ ;  /* 0x0000000eb00e7210 */ /* 0x000fe20007f1e0ff */
[----:B------:R-:W-:Y:S01]  /*12e0*/  IMAD.X R23, R177, 0x1, R13, P1 ;  /* 0x00000001b1177824 */ /* 0x000fe200008e060d */
[----:B------:R-:W-:Y:S01]  /*12f0*/  LOP3.LUT R20, R20, 0xfffffff0, RZ, 0xc0, !PT ;  /* 0xfffffff014147812 */ /* 0x000fe200078ec0ff */
[----:B------:R-:W-:-:S02]  /*1300*/  IMAD R13, R12, c[0x0][0x1a8], RZ ;  /* 0x00006a000c0d7a24 */ /* 0x000fc400078e02ff */
[----:B------:R-:W-:-:S04]  /*1310*/  IMAD.WIDE.U32 R28, R16, c[0x0][0x1a8], R28 ;  /* 0x00006a00101c7a25 */ /* 0x000fc800078e001c */
[----:B------:R-:W-:Y:S02]  /*1320*/  IMAD R13, R16, c[0x0][0x1ac], R13 ;  /* 0x00006b00100d7a24 */ /* 0x000fe400078e020d */
[----:B------:R-:W-:Y:S02]  /*1330*/  IMAD R17, R31, c[0x0][0x198], RZ ;  /* 0x000066001f117a24 */ /* 0x000fe400078e02ff */
[----:B------:R-:W-:Y:S02]  /*1340*/  IMAD.IADD R29, R29, 0x1, R13 ;  /* 0x000000011d1d7824 */ /* 0x000fe400078e020d */
[C---:B------:R-:W-:Y:S02]  /*1350*/  IMAD R17, R30.reuse, c[0x0][0x19c], R17 ;  /* 0x000067001e117a24 */ /* 0x040fe400078e0211 */
[----:B------:R-:W-:-:S04]  /*1360*/  IMAD.WIDE.U32 R22, R30, c[0x0][0x198], R22 ;  /* 0x000066001e167a25 */ /* 0x000fc800078e0016 */
[----:B------:R-:W-:Y:S02]  /*1370*/  IMAD R13, R19, c[0x0][0x190], RZ ;  /* 0x00006400130d7a24 */ /* 0x000fe400078e02ff */
[----:B------:R-:W-:Y:S01]  /*1380*/  IMAD.X R15, R177, 0x1, R15, P0 ;  /* 0x00000001b10f7824 */ /* 0x000fe200000e060f */
[----:B------:R-:W-:Y:S01]  /*1390*/  LEA R172, P0, R22, c[0x0][0x168], 0x1 ;  /* 0x00005a0016ac7a11 */ /* 0x000fe200078008ff */
[----:B------:R-:W-:Y:S02]  /*13a0*/  IMAD.IADD R17, R23, 0x1, R17 ;  /* 0x0000000117117824 */ /* 0x000fe400078e0211 */
[C---:B------:R-:W-:Y:S02]  /*13b0*/  IMAD R13, R18.reuse, c[0x0][0x194], R13 ;  /* 0x00006500120d7a24 */ /* 0x040fe400078e020d */
[----:B------:R-:W-:Y:S01]  /*13c0*/  IMAD.WIDE.U32 R18, R18, c[0x0][0x190], R28 ;  /* 0x0000640012127a25 */ /* 0x000fe200078e001c */
[----:B------:R-:W-:-:S03]  /*13d0*/  LEA.HI.X R173, R22, c[0x0][0x16c], R17, 0x1, P0 ;  /* 0x00005b0016ad7a11 */ /* 0x000fc600000f0c11 */
[----:B------:R-:W-:Y:S01]  /*13e0*/  IMAD.WIDE.U32 R14, R4, c[0x0][0x1b8], R14 ;  /* 0x00006e00040e7a25 */ /* 0x000fe200078e000e */
[----:B------:R-:W-:-:S03]  /*13f0*/  LEA R12, P0, R18, c[0x0][0x160], 0x1 ;  /* 0x00005800120c7a11 */ /* 0x000fc600078008ff */
[----:B------:R-:W-:Y:S01]  /*1400*/  IMAD R9, R9, c[0x0][0x1a0], RZ ;  /* 0x0000680009097a24 */ /* 0x000fe200078e02ff */
[----:B------:R-:W-:Y:S01]  /*1410*/  IADD3 R16, P1, R12, UR12, RZ ;  /* 0x0000000c0c107c10 */ /* 0x000fe2000ff3e0ff */
[----:B------:R-:W-:Y:S02]  /*1420*/  IMAD.IADD R13, R19, 0x1, R13 ;  /* 0x00000001130d7824 */ /* 0x000fe400078e020d */
[----:B------:R-:W-:Y:S02]  /*1430*/  IMAD.IADD R15, R15, 0x1, R11 ;  /* 0x000000010f0f7824 */ /* 0x000fe400078e020b */
[----:B------:R-:W-:Y:S01]  /*1440*/  IMAD R9, R10, c[0x0][0x1a4], R9 ;  /* 0x000069000a097a24 */ /* 0x000fe200078e0209 */
[----:B------:R-:W-:Y:S01]  /*1450*/  LEA.HI.X R13, R18, c[0x0][0x164], R13, 0x1, P0 ;  /* 0x00005900120d7a11 */ /* 0x000fe200000f0c0d */
[----:B------:R-:W-:Y:S01]  /*1460*/  IMAD.WIDE.U32 R10, R10, c[0x0][0x1a0], R14 ;  /* 0x000068000a0a7a25 */ /* 0x000fe200078e000e */
[----:B------:R-:W-:Y:S02]  /*1470*/  IADD3 R14, P0, R172, UR9, RZ ;  /* 0x00000009ac0e7c10 */ /* 0x000fe4000ff1e0ff */
[----:B------:R-:W-:Y:S01]  /*1480*/  IADD3.X R17, R13, UR7, RZ, P1, !PT ;  /* 0x000000070d117c10 */ /* 0x000fe20008ffe4ff */
[----:B------:R-:W-:Y:S01]  /*1490*/  IMAD.IADD R20, R25, 0x1, -R20 ;  /* 0x0000000119147824 */ /* 0x000fe200078e0a14 */
[----:B------:R-:W-:Y:S01]  /*14a0*/  IADD3.X R15, R173, UR5, RZ, P0, !PT ;  /* 0x00000005ad0f7c10 */ /* 0x000fe200087fe4ff */
[----:B------:R-:W-:Y:S01]  /*14b0*/  IMAD.SHL.U32 R175, R21, 0x2, RZ ;  /* 0x0000000215af7824 */ /* 0x000fe200078e00ff */
[----:B------:R-:W-:Y:S01]  /*14c0*/  IADD3 R18, P0, R14, UR9, RZ ;  /* 0x000000090e127c10 */ /* 0x000fe2000ff1e0ff */
[----:B------:R-:W-:Y:S01]  /*14d0*/  IMAD.IADD R169, R11, 0x1, R9 ;  /* 0x000000010ba97824 */ /* 0x000fe200078e0209 */
[----:B------:R-:W-:Y:S01]  /*14e0*/  SHF.R.S32.HI R7, RZ, 0x1f, R20 ;  /* 0x0000001fff077819 */ /* 0x000fe20000011414 */
[----:B------:R-:W-:Y:S01]  /*14f0*/  IMAD.SHL.U32 R9, R2, 0x8, RZ ;  /* 0x0000000802097824 */ /* 0x000fe200078e00ff */
[----:B------:R-:W-:Y:S01]  /*1500*/  IADD3.X R19, R15, UR5, RZ, P0, !PT ;  /* 0x000000050f137c10 */ /* 0x000fe200087fe4ff */
[----:B------:R-:W-:Y:S01]  /*1510*/  @!PT LDS RZ, [RZ] ;  /* 0x00000000fffff984 */ /* 0x000fe20000000800 */
[----:B------:R-:W-:Y:S01]  /*1520*/  @!PT LDS RZ, [RZ] ;  /* 0x00000000fffff984 */ /* 0x000fe20000000800 */
[----:B------:R-:W-:Y:S01]  /*1530*/  @!PT LDS RZ, [RZ] ;  /* 0x00000000fffff984 */ /* 0x000fe20000000800 */
[----:B------:R1:W-:Y:S01]  /*1540*/  LDGSTS.E.BYPASS.LTC128B.128 [R175], [R12.64] ;  /* 0x000000000caf7fae */ /* 0x0003e2000b901d4a */
[----:B------:R-:W-:-:S02]  /*1550*/  LEA.HI R7, R7, R20, RZ, 0x3 ;  /* 0x0000001407077211 */ /* 0x000fc400078f18ff */
[----:B------:R-:W-:Y:S01]  /*1560*/  IADD3 R28, P0, R18, UR9, RZ ;  /* 0x00000009121c7c10 */ /* 0x000fe2000ff1e0ff */
[----:B------:R2:W-:Y:S01]  /*1570*/  LDGSTS.E.BYPASS.LTC128B.128 [R175+0x800], [R16.64] ;  /* 0x0080000010af7fae */ /* 0x0005e2000b901d4a */
[C---:B------:R-:W-:Y:S01]  /*1580*/  LOP3.LUT R27, R7.reuse, 0xfffffff8, RZ, 0xc0, !PT ;  /* 0xfffffff8071b7812 */ /* 0x040fe200078ec0ff */
[----:B------:R-:W-:Y:S01]  /*1590*/  IMAD.SHL.U32 R7, R7, 0x40, RZ ;  /* 0x0000004007077824 */ /* 0x000fe200078e00ff */
[----:B------:R-:W-:Y:S02]  /*15a0*/  IADD3.X R29, R19, UR5, RZ, P0, !PT ;  /* 0x00000005131d7c10 */ /* 0x000fe400087fe4ff */
[----:B------:R-:W-:Y:S01]  /*15b0*/  IADD3 R22, P1, R16, UR12, RZ ;  /* 0x0000000c10167c10 */ /* 0x000fe2000ff3e0ff */
[----:B------:R-:W-:Y:S01]  /*15c0*/  IMAD.IADD R4, R20, 0x1, -R27 ;  /* 0x0000000114047824 */ /* 0x000fe200078e0a1b */
[----:B------:R-:W-:Y:S02]  /*15d0*/  IADD3 R30, P0, R28, UR9, RZ ;  /* 0x000000091c1e7c10 */ /* 0x000fe4000ff1e0ff */
[----:B------:R-:W-:-:S02]  /*15e0*/  IADD3.X R23, R17, UR7, RZ, P1, !PT ;  /* 0x0000000711177c10 */ /* 0x000fc40008ffe4ff */
[----:B------:R-:W-:Y:S02]  /*15f0*/  IADD3.X R31, R29, UR5, RZ, P0, !PT ;  /* 0x000000051d1f7c10 */ /* 0x000fe400087fe4ff */
[----:B------:R-:W-:Y:S01]  /*1600*/  IADD3 R20, P1, R22, UR12, RZ ;  /* 0x0000000c16147c10 */ /* 0x000fe2000ff3e0ff */
[----:B------:R3:W-:Y:S01]  /*1610*/  LDGSTS.E.BYPASS.LTC128B.128 [R175+0x1000], [R22.64] ;  /* 0x0100000016af7fae */ /* 0x0007e2000b901d4a */
[----:B------:R-:W-:Y:S02]  /*1620*/  LEA.HI R27, R0, R25, RZ, 0x5 ;  /* 0x00000019001b7211 */ /* 0x000fe400078f28ff */
[----:B------:R-:W-:Y:S01]  /*1630*/  IADD3.X R21, R23, UR7, RZ, P1, !PT ;  /* 0x0000000717157c10 */ /* 0x000fe20008ffe4ff */
[----:B------:R-:W-:Y:S01]  /*1640*/  ULDC.64 UR6, c[0x0][0x1a0] ;  /* 0x0000680000067ab9 */ /* 0x000fe20000000a00 */
[----:B------:R-:W-:Y:S01]  /*1650*/  SHF.R.S32.HI R92, RZ, 0x5, R27 ;  /* 0x00000005ff5c7819 */ /* 0x000fe2000001141b */
[----:B------:R-:W-:Y:S01]  /*1660*/  USHF.L.U32 UR12, UR6, 0x5, URZ ;  /* 0x00000005060c7899 */ /* 0x000fe2000800063f */
[----:B------:R-:W-:Y:S01]  /*1670*/  LOP3.LUT R7, R7, 0xfffffe00, RZ, 0xc0, !PT ;  /* 0xfffffe0007077812 */ /* 0x000fe200078ec0ff */
[----:B------:R4:W-:Y:S01]  /*1680*/  LDGSTS.E.BYPASS.LTC128B.128 [R175+0x1800], [R20.64] ;  /* 0x0180000014af7fae */ /* 0x0009e2000b901d4a */
[----:B------:R-:W-:Y:S01]  /*1690*/  USHF.L.U64.HI UR7, UR6, UR8, UR7 ;  /* 0x0000000806077299 */ /* 0x000fe20008010207 */
[----:B-1----:R-:W-:Y:S01]  /*16a0*/  IMAD.SHL.U32 R12, R8, 0x40, RZ ;  /* 0x00000040080c7824 */ /* 0x002fe200078e00ff */
[----:B------:R-:W-:Y:S01]  /*16b0*/  LOP3.LUT P1, RZ, R4, 0x2, RZ, 0xc0, !PT ;  /* 0x0000000204ff7812 */ /* 0x000fe2000782c0ff */
[----:B------:R1:W-:Y:S01]  /*16c0*/  LDGSTS.E.BYPASS.LTC128B.128 [R175+0x2000], [R172.64] ;  /* 0x02000000acaf7fae */ /* 0x0003e2000b901d4a */
[----:B--2---:R-:W-:-:S02]  /*16d0*/  IADD3 R16, P0, R30, UR9, RZ ;  /* 0x000000091e107c10 */ /* 0x004fc4000ff1e0ff */
[----:B------:R-:W-:Y:S01]  /*16e0*/  SHF.R.S32.HI R181, RZ, 0x1f, R27 ;  /* 0x0000001fffb57819 */ /* 0x000fe2000001141b */
[----:B------:R2:W-:Y:S01]  /*16f0*/  LDGSTS.E.BYPASS.LTC128B.128 [R175+0x2800], [R14.64] ;  /* 0x028000000eaf7fae */ /* 0x0005e2000b901d4a */
[----:B------:R-:W-:Y:S02]  /*1700*/  IADD3.X R17, R31, UR5, RZ, P0, !PT ;  /* 0x000000051f117c10 */ /* 0x000fe400087fe4ff */
[----:B------:R-:W-:Y:S01]  /*1710*/  IADD3 R32, P0, R16, UR9, RZ ;  /* 0x0000000910207c10 */ /* 0x000fe2000ff1e0ff */
[----:B------:R5:W-:Y:S01]  /*1720*/  LDGSTS.E.BYPASS.LTC128B.128 [R175+0x3000], [R18.64] ;  /* 0x0300000012af7fae */ /* 0x000be2000b901d4a */
[----:B------:R-:W-:Y:S02]  /*1730*/  LEA.HI R181, R181, R92, RZ, 0x2 ;  /* 0x0000005cb5b57211 */ /* 0x000fe400078f10ff */
[----:B------:R-:W-:Y:S01]  /*1740*/  IADD3.X R33, R17, UR5, RZ, P0, !PT ;  /* 0x0000000511217c10 */ /* 0x000fe200087fe4ff */
[----:B------:R1:W-:Y:S01]  /*1750*/  LDGSTS.E.BYPASS.LTC128B.128 [R175+0x3800], [R28.64] ;  /* 0x038000001caf7fae */ /* 0x0003e2000b901d4a */
[----:B------:R-:W-:-:S03]  /*1760*/  LOP3.LUT R181, R181, 0xfffffffc, RZ, 0xc0, !PT ;  /* 0xfffffffcb5b57812 */ /* 0x000fc600078ec0ff */
[----:B------:R1:W-:Y:S02]  /*1770*/  LDGSTS.E.BYPASS.LTC128B.128 [R175+0x4000], [R30.64] ;  /* 0x040000001eaf7fae */ /* 0x0003e4000b901d4a */
[----:B------:R-:W-:Y:S02]  /*1780*/  IMAD.IADD R181, R92, 0x1, -R181 ;  /* 0x000000015cb57824 */ /* 0x000fe400078e0ab5 */
[----:B------:R1:W-:Y:S01]  /*1790*/  LDGSTS.E.BYPASS.LTC128B.128 [R175+0x4800], [R16.64] ;  /* 0x0480000010af7fae */ /* 0x0003e2000b901d4a */
[----:B----4-:R-:W-:-:S03]  /*17a0*/  IADD3 R20, P0, R32, UR9, RZ ;  /* 0x0000000920147c10 */ /* 0x010fc6000ff1e0ff */
[----:B------:R4:W-:Y:S01]  /*17b0*/  LDGSTS.E.BYPASS.LTC128B.128 [R175+0x5000], [R32.64] ;  /* 0x0500000020af7fae */ /* 0x0009e2000b901d4a */
[----:B------:R-:W-:Y:S02]  /*17c0*/  IADD3.X R21, R33, UR5, RZ, P0, !PT ;  /* 0x0000000521157c10 */ /* 0x000fe400087fe4ff */
[----:B------:R-:W-:Y:S02]  /*17d0*/  LEA R170, P0, R10, c[0x0][0x170], 0x1 ;  /* 0x00005c000aaa7a11 */ /* 0x000fe400078008ff */
[----:B--2---:R-:W-:Y:S01]  /*17e0*/  LOP3.LUT R15, R12, 0x1c0, RZ, 0xc0, !PT ;  /* 0x000001c00c0f7812 */ /* 0x004fe200078ec0ff */
[----:B------:R2:W-:Y:S01]  /*17f0*/  LDGSTS.E.BYPASS.LTC128B.128 [R175+0x5800], [R20.64] ;  /* 0x0580000014af7fae */ /* 0x0005e2000b901d4a */
[----:B------:R-:W-:Y:S01]  /*1800*/  LEA.HI.X R169, R10, c[0x0][0x174], R169, 0x1, P0 ;  /* 0x00005d000aa97a11 */ /* 0x000fe200000f0ca9 */
[----:B------:R-:W-:Y:S01]  /*1810*/  IMAD.SHL.U32 R12, R4, 0x40, RZ ;  /* 0x00000040040c7824 */ /* 0x000fe200078e00ff */
[----:B------:R-:W-:Y:S01]  /*1820*/  IADD3 R10, P0, R170, UR12, RZ ;  /* 0x0000000caa0a7c10 */ /* 0x000fe2000ff1e0ff */
[----:B------:R-:W0:Y:S01]  /*1830*/  LDGDEPBAR ;  /* 0x00000000000079af */ /* 0x000e220000000000 */
[----:B------:R-:W-:Y:S01]  /*1840*/  LOP3.LUT R13, R15, 0x8, R6, 0xf8, !PT ;  /* 0x000000080f0d7812 */ /* 0x000fe200078ef806 */
[----:B------:R-:W-:Y:S01]  /*1850*/  IMAD.MOV.U32 R168, RZ, RZ, R170 ;  /* 0x000000ffffa87224 */ /* 0x000fe200078e00aa */
[----:B------:R-:W-:-:S02]  /*1860*/  IADD3.X R11, R169, UR7, RZ, P0, !PT ;  /* 0x00000007a90b7c10 */ /* 0x000fc400087fe4ff */
[----:B------:R-:W-:Y:S02]  /*1870*/  SHF.R.U32.HI R6, RZ, 0x3, R15 ;  /* 0x00000003ff067819 */ /* 0x000fe4000001160f */
[----:B------:R-:W-:Y:S02]  /*1880*/  LOP3.LUT R12, R12, 0x1c0, RZ, 0xc0, !PT ;  /* 0x000001c00c0c7812 */ /* 0x000fe400078ec0ff */
[----:B------:R-:W-:Y:S02]  /*1890*/  LOP3.LUT R13, R13, R6, RZ, 0x3c, !PT ;  /* 0x000000060d0d7212 */ /* 0x000fe400078e3cff */
[----:B------:R-:W-:Y:S02]  /*18a0*/  LOP3.LUT R6, R12, 0x8, R9, 0xf8, !PT ;  /* 0x000000080c067812 */ /* 0x000fe400078ef809 */
[----:B------:R-:W-:Y:S01]  /*18b0*/  SHF.R.U32.HI R9, RZ, 0x3, R12 ;  /* 0x00000003ff097819 */ /* 0x000fe2000001160c */
[----:B------:R-:W-:-:S03]  /*18c0*/  IMAD R2, R2, 0x200, R13 ;  /* 0x0000020002027824 */ /* 0x000fc600078e020d */
[----:B------:R-:W-:Y:S01]  /*18d0*/  LOP3.LUT R6, R6, R9, RZ, 0x3c, !PT ;  /* 0x0000000906067212 */ /* 0x000fe200078e3cff */
[----:B------:R-:W-:Y:S01]  /*18e0*/  IMAD R9, R92, 0x400, R7 ;  /* 0x000004005c097824 */ /* 0x000fe200078e0207 */
[C---:B------:R-:W-:Y:S01]  /*18f0*/  LEA R167, R2.reuse, 0x2000, 0x1 ;  /* 0x0000200002a77811 */ /* 0x040fe200078e08ff */
[----:B------:R-:W-:Y:S01]  /*1900*/  IMAD.SHL.U32 R103, R2, 0x2, RZ ;  /* 0x0000000202677824 */ /* 0x000fe200078e00ff */
[----:B------:R-:W-:Y:S02]  /*1910*/  LOP3.LUT R161, R6, R7, RZ, 0xfc, !PT ;  /* 0x0000000706a17212 */ /* 0x000fe400078efcff */
[----:B--2---:R-:W-:Y:S01]  /*1920*/  IADD3 R20, P0, R10, UR12, RZ ;  /* 0x0000000c0a147c10 */ /* 0x004fe2000ff1e0ff */
[----:B------:R-:W-:-:S04]  /*1930*/  DEPBAR.LE SB0, 0x0 ;  /* 0x000080000000791a */ /* 0x000fc80000000000 */
[----:B------:R-:W-:Y:S01]  /*1940*/  BAR.SYNC.DEFER_BLOCKING 0x0 ;  /* 0x0000000000007b1d */ /* 0x000fe20000010000 */
[----:B------:R-:W-:Y:S02]  /*1950*/  IADD3.X R21, R11, UR7, RZ, P0, !PT ;  /* 0x000000070b157c10 */ /* 0x000fe400087fe4ff */
[----:B-----5:R-:W-:Y:S02]  /*1960*/  IADD3 R18, P0, R20, UR12, RZ ;  /* 0x0000000c14127c10 */ /* 0x020fe4000ff1e0ff */
[----:B------:R-:W-:Y:S02]  /*1970*/  IADD3 R163, R167, 0x40, RZ ;  /* 0x00000040a7a37810 */ /* 0x000fe40007ffe0ff */
[----:B------:R-:W-:Y:S02]  /*1980*/  IADD3.X R19, R21, UR7, RZ, P0, !PT ;  /* 0x0000000715137c10 */ /* 0x000fe400087fe4ff */
[----:B-1----:R-:W-:-:S04]  /*1990*/  IADD3 R16, P0, R18, UR12, RZ ;  /* 0x0000000c12107c10 */ /* 0x002fc8000ff1e0ff */
[----:B------:R-:W-:Y:S02]  /*19a0*/  IADD3.X R17, R19, UR7, RZ, P0, !PT ;  /* 0x0000000713117c10 */ /* 0x000fe400087fe4ff */
[----:B------:R-:W-:-:S04]  /*19b0*/  IADD3 R14, P0, R16, UR12, RZ ;  /* 0x0000000c100e7c10 */ /* 0x000fc8000ff1e0ff */
[----:B------:R-:W-:Y:S02]  /*19c0*/  IADD3.X R15, R17, UR7, RZ, P0, !PT ;  /* 0x00000007110f7c10 */ /* 0x000fe400087fe4ff */
[----:B------:R-:W-:Y:S01]  /*19d0*/  IADD3 R12, P0, R14, UR12, RZ ;  /* 0x0000000c0e0c7c10 */ /* 0x000fe2000ff1e0ff */
[----:B------:R-:W-:Y:S01]  /*19e0*/  @!PT LDS RZ, [RZ] ;  /* 0x00000000fffff984 */ /* 0x000fe20000000800 */
[----:B------:R-:W-:Y:S01]  /*19f0*/  @!PT LDS RZ, [RZ] ;  /* 0x00000000fffff984 */ /* 0x000fe20000000800 */
[----:B------:R-:W-:Y:S01]  /*1a00*/  @!PT LDS RZ, [RZ] ;  /* 0x00000000fffff984 */ /* 0x000fe20000000800 */
[----:B------:R1:W-:Y:S03]  /*1a10*/  LDGSTS.E.BYPASS.LTC128B.128 [R175+0x6000], [R168.64] ;  /* 0x06000000a8af7fae */ /* 0x0003e6000b901d4a */
[----:B------:R-:W-:Y:S01]  /*1a20*/  IADD3.X R13, R15, UR7, RZ, P0, !PT ;  /* 0x000000070f0d7c10 */ /* 0x000fe200087fe4ff */
[----:B------:R2:W-:Y:S04]  /*1a30*/  LDGSTS.E.BYPASS.LTC128B.128 [R175+0x6800], [R10.64] ;  /* 0x068000000aaf7fae */ /* 0x0005e8000b901d4a */
[----:B------:R3:W-:Y:S04]  /*1a40*/  LDGSTS.E.BYPASS.LTC128B.128 [R175+0x7000], [R20.64] ;  /* 0x0700000014af7fae */ /* 0x0007e8000b901d4a */
[----:B------:R5:W-:Y:S04]  /*1a50*/  LDGSTS.E.BYPASS.LTC128B.128 [R175+0x7800], [R18.64] ;  /* 0x0780000012af7fae */ /* 0x000be8000b901d4a */
[----:B------:R5:W-:Y:S04]  /*1a60*/  LDGSTS.E.BYPASS.LTC128B.128 [R175+0x8000], [R16.64] ;  /* 0x0800000010af7fae */ /* 0x000be8000b901d4a */
[----:B------:R4:W-:Y:S04]  /*1a70*/  LDGSTS.E.BYPASS.LTC128B.128 [R175+0x8800], [R14.64] ;  /* 0x088000000eaf7fae */ /* 0x0009e8000b901d4a */
[----:B------:R4:W-:Y:S01]  /*1a80*/  LDGSTS.E.BYPASS.LTC128B.128 [R175+0x9000], [R12.64] ;  /* 0x090000000caf7fae */ /* 0x0009e2000b901d4a */
[----:B-1----:R-:W-:Y:S01]  /*1a90*/  IMAD.IADD R168, R9, 0x1, R6 ;  /* 0x0000000109a87824 */ /* 0x002fe200078e0206 */
[----:B--2---:R-:W-:-:S03]  /*1aa0*/  IADD3 R10, P0, R12, UR12, RZ ;  /* 0x0000000c0c0a7c10 */ /* 0x004fc6000ff1e0ff */
[----:B------:R-:W-:Y:S01]  /*1ab0*/  IMAD.SHL.U32 R168, R168, 0x2, RZ ;  /* 0x00000002a8a87824 */ /* 0x000fe200078e00ff */
[----:B------:R-:W-:Y:S02]  /*1ac0*/  IADD3.X R11, R13, UR7, RZ, P0, !PT ;  /* 0x000000070d0b7c10 */ /* 0x000fe400087fe4ff */
[----:B------:R-:W-:-:S03]  /*1ad0*/  LOP3.LUT P0, RZ, R8, 0x2, RZ, 0xc0, !PT ;  /* 0x0000000208ff7812 */ /* 0x000fc6000780c0ff */
[----:B------:R1:W-:Y:S01]  /*1ae0*/  LDGSTS.E.BYPASS.LTC128B.128 [R175+0x9800], [R10.64] ;  /* 0x098000000aaf7fae */ /* 0x0003e2000b901d4a */
[C---:B------:R-:W-:Y:S02]  /*1af0*/  SEL R0, R3.reuse, 0xffffffe0, !P0 ;  /* 0xffffffe003007807 */ /* 0x040fe40004000000 */
[----:B------:R-:W-:Y:S01]  /*1b00*/  SEL R3, R3, 0xffffffe0, !P1 ;  /* 0xffffffe003037807 */ /* 0x000fe20004800000 */
[----:B---3--:R-:W-:Y:S01]  /*1b10*/  LDSM.16.M88.4 R20, [R168] ;  /* 0x00000000a814783b */ /* 0x008fe20000000200 */
[----:B------:R-:W-:Y:S01]  /*1b20*/  LOP3.LUT P0, RZ, R8, 0x4, RZ, 0xc0, !PT ;  /* 0x0000000408ff7812 */ /* 0x000fe2000780c0ff */
[----:B------:R-:W-:Y:S01]  /*1b30*/  IMAD.IADD R165, R167, 0x1, R0 ;  /* 0x00000001a7a57824 */ /* 0x000fe200078e0200 */
[----:B------:R-:W-:Y:S01]  /*1b40*/  LOP3.LUT P1, RZ, R4, 0x4, RZ, 0xc0, !PT ;  /* 0x0000000404ff7812 */ /* 0x000fe2000782c0ff */
[----:B------:R-:W2:Y:S01]  /*1b50*/  LDSM.16.M88.4 R68, [R103+0x2000] ;  /* 0x002000006744783b */ /* 0x000ea20000000200 */
[----:B------:R-:W-:Y:S02]  /*1b60*/  IMAD.IADD R166, R168, 0x1, R3 ;  /* 0x00000001a8a67824 */ /* 0x000fe400078e0203 */
[----:B------:R-:W-:Y:S01]  /*1b70*/  IMAD.MOV.U32 R4, RZ, RZ, 0x40 ;  /* 0x00000040ff047424 */ /* 0x000fe200078e00ff */
[----:B------:R-:W-:Y:S04]  /*1b80*/  LDSM.16.M88.4 R44, [R165] ;  /* 0x00000000a52c783b */ /* 0x000fe80000000200 */
[----:B----4-:R-:W-:Y:S01]  /*1b90*/  LDSM.16.M88.4 R12, [R166] ;  /* 0x00000000a60c783b */ /* 0x010fe20000000200 */
[----:B------:R-:W-:-:S02]  /*1ba0*/  SEL R4, R4, 0xffffffc0, !P1 ;  /* 0xffffffc004047807 */ /* 0x000fc40004800000 */
[----:B------:R-:W-:Y:S01]  /*1bb0*/  @P0 IADD3 R163, R167, -0x40, RZ ;  /* 0xffffffc0a7a30810 */ /* 0x000fe20007ffe0ff */
[----:B------:R-:W3:Y:S02]  /*1bc0*/  LDSM.16.M88.4 R40, [R103+0x2800] ;  /* 0x002800006728783b */ /* 0x000ee40000000200 */
[----:B------:R-:W-:Y:S01]  /*1bd0*/  IMAD.IADD R164, R168, 0x1, R4 ;  /* 0x00000001a8a47824 */ /* 0x000fe200078e0204 */
[C---:B------:R-:W-:Y:S01]  /*1be0*/  IADD3 R157, R163.reuse, 0x800, RZ ;  /* 0x00000800a39d7810 */ /* 0x040fe20007ffe0ff */
[----:B------:R-:W-:Y:S01]  /*1bf0*/  LDSM.16.M88.4 R72, [R163] ;  /* 0x00000000a348783b */ /* 0x000fe20000000200 */
[----:B------:R-:W-:Y:S01]  /*1c00*/  IMAD.IADD R100, R0, 0x1, R163 ;  /* 0x0000000100647824 */ /* 0x000fe200078e02a3 */
[----:B------:R-:W-:Y:S01]  /*1c10*/  IADD3 R156, R163, 0x1000, RZ ;  /* 0x00001000a39c7810 */ /* 0x000fe20007ffe0ff */
[----:B------:R-:W-:Y:S01]  /*1c20*/  IMAD.IADD R162, R3, 0x1, R164 ;  /* 0x0000000103a27824 */ /* 0x000fe200078e02a4 */
[----:B-1----:R-:W1:Y:S01]  /*1c30*/  LDSM.16.M88.4 R8, [R164] ;  /* 0x00000000a408783b */ /* 0x002e620000000200 */
[----:B------:R-:W-:-:S02]  /*1c40*/  IADD3 R155, R163, 0x1800, RZ ;  /* 0x00001800a39b7810 */ /* 0x000fc40007ffe0ff */
[C---:B------:R-:W-:Y:S01]  /*1c50*/  IADD3 R154, R163.reuse, 0x2000, RZ ;  /* 0x00002000a39a7810 */ /* 0x040fe20007ffe0ff */
[----:B------:R-:W4:Y:S01]  /*1c60*/  LDSM.16.M88.4 R64, [R165+0x800] ;  /* 0x00080000a540783b */ /* 0x000f220000000200 */
[C---:B------:R-:W-:Y:S02]  /*1c70*/  IADD3 R153, R163.reuse, 0x2800, RZ ;  /* 0x00002800a3997810 */ /* 0x040fe40007ffe0ff */
[----:B------:R-:W-:Y:S01]  /*1c80*/  IADD3 R152, R163, 0x3000, RZ ;  /* 0x00003000a3987810 */ /* 0x000fe20007ffe0ff */
[----:B-----5:R-:W-:Y:S04]  /*1c90*/  LDSM.16.M88.4 R16, [R162] ;  /* 0x00000000a210783b */ /* 0x020fe80000000200 */
[----:B------:R-:W5:Y:S04]  /*1ca0*/  LDSM.16.M88.4 R48, [R100] ;  /* 0x000000006430783b */ /* 0x000f680000000200 */
[----:B------:R-:W1:Y:S01]  /*1cb0*/  LDSM.16.M88.4 R32, [R103+0x3000] ;  /* 0x003000006720783b */ /* 0x000e620000000200 */
[C---:B--2---:R-:W-:Y:S03]  /*1cc0*/  HMMA.16816.F32 R36, R20.reuse, R68, RZ ;  /* 0x000000441424723c */ /* 0x044fe600000018ff */
[----:B------:R-:W-:Y:S04]  /*1cd0*/  LDSM.16.M88.4 R80, [R103+0x3800] ;  /* 0x003800006750783b */ /* 0x000fe80000000200 */
[----:B------:R-:W-:Y:S01]  /*1ce0*/  LDSM.16.M88.4 R56, [R165+0x1000] ;  /* 0x00100000a538783b */ /* 0x000fe20000000200 */
[C---:B------:R-:W-:Y:S03]  /*1cf0*/  HMMA.16816.F32 R68, R20.reuse, R70, RZ ;  /* 0x000000461444723c */ /* 0x040fe600000018ff */
[----:B------:R-:W-:Y:S04]  /*1d00*/  LDSM.16.M88.4 R52, [R165+0x1800] ;  /* 0x00180000a534783b */ /* 0x000fe80000000200 */
[----:B------:R-:W-:Y:S01]  /*1d10*/  LDSM.16.M88.4 R88, [R165+0x2000] ;  /* 0x00200000a558783b */ /* 0x000fe20000000200 */
[----:B---3--:R-:W-:Y:S03]  /*1d20*/  HMMA.16816.F32 R60, R20, R40, RZ ;  /* 0x00000028143c723c */ /* 0x008fe600000018ff */
[----:B------:R-:W-:Y:S04]  /*1d30*/  LDSM.16.M88.4 R84, [R100+0x1800] ;  /* 0x001800006454783b */ /* 0x000fe80000000200 */
[----:B------:R-:W0:Y:S01]  /*1d40*/  LDGDEPBAR ;  /* 0x00000000000079af */ /* 0x000e220000000000 */
[----:B------:R-:W-:Y:S08]  /*1d50*/  HMMA.16816.F32 R36, R12, R44, R36 ;  /* 0x0000002c0c24723c */ /* 0x000ff00000001824 */
[----:B------:R-:W-:Y:S08]  /*1d60*/  HMMA.16816.F32 R40, R20, R42, RZ ;  /* 0x0000002a1428723c */ /* 0x000ff000000018ff */
[----:B------:R-:W-:Y:S01]  /*1d70*/  HMMA.16816.F32 R68, R12, R46, R68 ;  /* 0x0000002e0c44723c */ /* 0x000fe20000001844 */
[----:B------:R-:W2:Y:S07]  /*1d80*/  LDSM.16.M88.4 R44, [R163+0x800] ;  /* 0x00080000a32c783b */ /* 0x000eae0000000200 */
[----:B-1----:R-:W-:Y:S08]  /*1d90*/  HMMA.16816.F32 R36, R8, R72, R36 ;  /* 0x000000480824723c */ /* 0x002ff00000001824 */
[C---:B----4-:R-:W-:Y:S08]  /*1da0*/  HMMA.16816.F32 R60, R12.reuse, R64, R60 ;  /* 0x000000400c3c723c */ /* 0x050ff0000000183c */
[----:B------:R-:W-:Y:S01]  /*1db0*/  HMMA.16816.F32 R40, R12, R66, R40 ;  /* 0x000000420c28723c */ /* 0x000fe20000001828 */
[----:B------:R-:W-:Y:S07]  /*1dc0*/  LDSM.16.M88.4 R64, [R163+0x1000] ;  /* 0x00100000a340783b */ /* 0x000fee0000000200 */
[----:B-----5:R-:W-:Y:S08]  /*1dd0*/  HMMA.16816.F32 R36, R16, R48, R36 ;  /* 0x000000301024723c */ /* 0x020ff00000001824 */
[----:B------:R-:W-:Y:S01]  /*1de0*/  HMMA.16816.F32 R68, R8, R74, R68 ;  /* 0x0000004a0844723c */ /* 0x000fe20000001844 */
[----:B------:R-:W1:Y:S07]  /*1df0*/  LDSM.16.M88.4 R72, [R100+0x800] ;  /* 0x000800006448783b */ /* 0x000e6e0000000200 */
[----:B------:R-:W-:Y:S08]  /*1e00*/  HMMA.16816.F32 R28, R20, R32, RZ ;  /* 0x00000020141c723c */ /* 0x000ff000000018ff */
[----:B--2---:R-:W-:Y:S01]  /*1e10*/  HMMA.16816.F32 R60, R8, R44, R60 ;  /* 0x0000002c083c723c */ /* 0x004fe2000000183c */
[----:B------:R-:W-:-:S02]  /*1e20*/  FMUL.FTZ R38, R38, c[0x0][0x2ec] ;  /* 0x0000bb0026267a20 */ /* 0x000fc40000410000 */
[----:B------:R-:W-:Y:S02]  /*1e30*/  FMUL.FTZ R0, R36, c[0x0][0x2ec] ;  /* 0x0000bb0024007a20 */ /* 0x000fe40000410000 */
[----:B------:R-:W-:Y:S01]  /*1e40*/  FMUL.FTZ R2, R37, c[0x0][0x2ec] ;  /* 0x0000bb0025027a20 */ /* 0x000fe20000410000 */
[----:B------:R2:W-:Y:S01]  /*1e50*/  MUFU.TANH R95, R38 ;  /* 0x00000026005f7308 */ /* 0x0005e20000002400 */
[----:B------:R-:W-:Y:S01]  /*1e60*/  FMUL.FTZ R94, R39, c[0x0][0x2ec] ;  /* 0x0000bb00275e7a20 */ /* 0x000fe20000410000 */
[----:B------:R-:W-:Y:S06]  /*1e70*/  HMMA.16816.F32 R40, R8, R46, R40 ;  /* 0x0000002e0828723c */ /* 0x000fec0000001828 */
[----:B------:R-:W3:Y:S02]  /*1e80*/  MUFU.TANH R0, R0 ;  /* 0x0000000000007308 */ /* 0x000ee40000002400 */
[C---:B------:R-:W-:Y:S01]  /*1e90*/  HMMA.16816.F32 R32, R20.reuse, R34, RZ ;  /* 0x000000221420723c */ /* 0x040fe200000018ff */
[----:B--2---:R-:W2:Y:S05]  /*1ea0*/  LDSM.16.M88.4 R36, [R163+0x1800] ;  /* 0x00180000a324783b */ /* 0x004eaa0000000200 */
[----:B------:R-:W4:Y:S02]  /*1eb0*/  MUFU.TANH R2, R2 ;  /* 0x0000000200027308 */ /* 0x000f240000002400 */
[C---:B------:R-:W-:Y:S06]  /*1ec0*/  HMMA.16816.F32 R76, R20.reuse, R80, RZ ;  /* 0x00000050144c723c */ /* 0x040fec00000018ff */
[----:B------:R-:W5:Y:S02]  /*1ed0*/  MUFU.TANH R94, R94 ;  /* 0x0000005e005e7308 */ /* 0x000f640000002400 */
[----:B------:R-:W-:Y:S01]  /*1ee0*/  HMMA.16816.F32 R44, R20, R82, RZ ;  /* 0x00000052142c723c */ /* 0x000fe200000018ff */
[----:B------:R-:W-:Y:S07]  /*1ef0*/  LDSM.16.M88.4 R80, [R163+0x2000] ;  /* 0x00200000a350783b */ /* 0x000fee0000000200 */
[C---:B------:R-:W-:Y:S08]  /*1f00*/  HMMA.16816.F32 R28, R12.reuse, R56, R28 ;  /* 0x000000380c1c723c */ /* 0x040ff0000000181c */
[C---:B------:R-:W-:Y:S01]  /*1f10*/  HMMA.16816.F32 R32, R12.reuse, R58, R32 ;  /* 0x0000003a0c20723c */ /* 0x040fe20000001820 */
[----:B------:R-:W2:Y:S07]  /*1f20*/  LDSM.16.M88.4 R56, [R103+0x4000] ;  /* 0x004000006738783b */ /* 0x000eae0000000200 */
[C---:B------:R-:W-:Y:S08]  /*1f30*/  HMMA.16816.F32 R76, R12.reuse, R52, R76 ;  /* 0x000000340c4c723c */ /* 0x040ff0000000184c */
[----:B------:R-:W-:Y:S01]  /*1f40*/  HMMA.16816.F32 R44, R12, R54, R44 ;  /* 0x000000360c2c723c */ /* 0x000fe2000000182c */
[----:B------:R-:W3:Y:S07]  /*1f50*/  LDSM.16.M88.4 R52, [R100+0x1000] ;  /* 0x001000006434783b */ /* 0x000eee0000000200 */
[----:B-1----:R-:W-:Y:S08]  /*1f60*/  HMMA.16816.F32 R40, R16, R74, R40 ;  /* 0x0000004a1028723c */ /* 0x002ff00000001828 */
[C---:B------:R-:W-:Y:S08]  /*1f70*/  HMMA.16816.F32 R28, R8.reuse, R64, R28 ;  /* 0x00000040081c723c */ /* 0x040ff0000000181c */
[C---:B------:R-:W-:Y:S01]  /*1f80*/  HMMA.16816.F32 R32, R8.reuse, R66, R32 ;  /* 0x000000420820723c */ /* 0x040fe20000001820 */
[----:B------:R-:W1:Y:S07]  /*1f90*/  LDSM.16.M88.4 R64, [R103+0x4800] ;  /* 0x004800006740783b */ /* 0x000e6e0000000200 */
[----:B------:R-:W-:Y:S01]  /*1fa0*/  FMUL.FTZ R40, R40, c[0x0][0x2ec] ;  /* 0x0000bb0028287a20 */ /* 0x000fe20000410000 */
[----:B--2---:R-:W-:Y:S01]  /*1fb0*/  HMMA.16816.F32 R76, R8, R36, R76 ;  /* 0x00000024084c723c */ /* 0x004fe2000000184c */
[----:B------:R-:W-:-:S02]  /*1fc0*/  FMUL.FTZ R104, R41, c[0x0][0x2ec] ;  /* 0x0000bb0029687a20 */ /* 0x000fc40000410000 */
[----:B------:R2:W-:Y:S01]  /*1fd0*/  MUFU.TANH R105, R40 ;  /* 0x0000002800697308 */ /* 0x0005e20000002400 */
[----:B------:R-:W-:Y:S02]  /*1fe0*/  FMUL.FTZ R107, R42, c[0x0][0x2ec] ;  /* 0x0000bb002a6b7a20 */ /* 0x000fe40000410000 */
[----:B------:R-:W-:Y:S02]  /*1ff0*/  FMUL.FTZ R106, R43, c[0x0][0x2ec] ;  /* 0x0000bb002b6a7a20 */ /* 0x000fe40000410000 */
[----:B------:R-:W-:Y:S01]  /*2000*/  HMMA.16816.F32 R44, R8, R38, R44 ;  /* 0x00000026082c723c */ /* 0x000fe2000000182c */
[----:B------:R-:W1:Y:S02]  /*2010*/  LDSM.16.M88.4 R36, [R103+0x5000] ;  /* 0x005000006724783b */ /* 0x000e640000000200 */
[----:B------:R-:W-:Y:S05]  /*2020*/  MUFU.TANH R104, R104 ;  /* 0x0000006800687308 */ /* 0x000fea0000002400 */
[C---:B------:R-:W-:Y:S01]  /*2030*/  HMMA.16816.F32 R68, R16.reuse, R50, R68 ;  /* 0x000000321044723c */ /* 0x040fe20000001844 */
[----:B--2---:R2:W-:Y:S02]  /*2040*/  LDSM.16.M88.4 R40, [R103+0x5800] ;  /* 0x005800006728783b */ /* 0x0045e40000000200 */
[----:B------:R-:W-:Y:S05]  /*2050*/  MUFU.TANH R107, R107 ;  /* 0x0000006b006b7308 */ /* 0x000fea0000002400 */
[----:B------:R-:W-:Y:S01]  /*2060*/  HMMA.16816.F32 R60, R16, R72, R60 ;  /* 0x00000048103c723c */ /* 0x000fe2000000183c */
[----:B------:R-:W1:Y:S02]  /*2070*/  LDSM.16.M88.4 R72, [R165+0x2800] ;  /* 0x00280000a548783b */ /* 0x000e640000000200 */
[----:B------:R-:W-:Y:S05]  /*2080*/  MUFU.TANH R106, R106 ;  /* 0x0000006a006a7308 */ /* 0x000fea0000002400 */
[----:B------:R-:W-:Y:S08]  /*2090*/  HMMA.16816.F32 R48, R20, R56, RZ ;  /* 0x000000381430723c */ /* 0x000ff000000018ff */
[----:B---3--:R-:W-:Y:S01]  /*20a0*/  HMMA.16816.F32 R28, R16, R52, R28 ;  /* 0x00000034101c723c */ /* 0x008fe2000000181c */
[----:B------:R-:W-:-:S02]  /*20b0*/  FMUL.FTZ R68, R68, c[0x0][0x2ec] ;  /* 0x0000bb0044447a20 */ /* 0x000fc40000410000 */
[----:B------:R-:W-:Y:S02]  /*20c0*/  FMUL.FTZ R69, R69, c[0x0][0x2ec] ;  /* 0x0000bb0045457a20 */ /* 0x000fe40000410000 */
[----:B------:R-:W-:Y:S01]  /*20d0*/  FMUL.FTZ R70, R70, c[0x0][0x2ec] ;  /* 0x0000bb0046467a20 */ /* 0x000fe20000410000 */
[----:B------:R-:W3:Y:S01]  /*20e0*/  MUFU.TANH R96, R68 ;  /* 0x0000004400607308 */ /* 0x000ee20000002400 */
[----:B------:R-:W-:Y:S01]  /*20f0*/  FMUL.FTZ R71, R71, c[0x0][0x2ec] ;  /* 0x0000bb0047477a20 */ /* 0x000fe20000410000 */
[----:B------:R-:W-:Y:S01]  /*2100*/  HMMA.16816.F32 R32, R16, R54, R32 ;  /* 0x000000361020723c */ /* 0x000fe20000001820 */
[----:B------:R-:W-:Y:S01]  /*2110*/  FMUL.FTZ R60, R60, c[0x0][0x2ec] ;  /* 0x0000bb003c3c7a20 */ /* 0x000fe20000410000 */
[----:B------:R-:W1:Y:S01]  /*2120*/  LDSM.16.M88.4 R52, [R100+0x2000] ;  /* 0x002000006434783b */ /* 0x000e620000000200 */
[----:B------:R-:W-:Y:S02]  /*2130*/  FMUL.FTZ R61, R61, c[0x0][0x2ec] ;  /* 0x0000bb003d3d7a20 */ /* 0x000fe40000410000 */
[----:B------:R-:W-:Y:S01]  /*2140*/  FMUL.FTZ R62, R62, c[0x0][0x2ec] ;  /* 0x0000bb003e3e7a20 */ /* 0x000fe20000410000 */
[----:B------:R-:W-:Y:S01]  /*2150*/  MUFU.TANH R97, R69 ;  /* 0x0000004500617308 */ /* 0x000fe20000002400 */
[----:B------:R-:W-:Y:S01]  /*2160*/  FMUL.FTZ R63, R63, c[0x0][0x2ec] ;  /* 0x0000bb003f3f7a20 */ /* 0x000fe20000410000 */
[----:B------:R-:W-:Y:S06]  /*2170*/  HMMA.16816.F32 R48, R12, R88, R48 ;  /* 0x000000580c30723c */ /* 0x000fec0000001830 */
[----:B------:R-:W1:Y:S02]  /*2180*/  MUFU.TANH R99, R70 ;  /* 0x0000004600637308 */ /* 0x000e640000002400 */
[----:B------:R-:W-:Y:S01]  /*2190*/  FMUL.FTZ R28, R28, c[0x0][0x2ec] ;  /* 0x0000bb001c1c7a20 */ /* 0x000fe20000410000 */
[----:B------:R-:W-:Y:S01]  /*21a0*/  HMMA.16816.F32 R56, R20, R58, RZ ;  /* 0x0000003a1438723c */ /* 0x000fe200000018ff */
[----:B------:R-:W-:-:S02]  /*21b0*/  FMUL.FTZ R29, R29, c[0x0][0x2ec] ;  /* 0x0000bb001d1d7a20 */ /* 0x000fc40000410000 */
[----:B------:R-:W-:Y:S02]  /*21c0*/  FMUL.FTZ R30, R30, c[0x0][0x2ec] ;  /* 0x0000bb001e1e7a20 */ /* 0x000fe40000410000 */
[----:B------:R1:W1:Y:S01]  /*21d0*/  MUFU.TANH R98, R71 ;  /* 0x0000004700627308 */ /* 0x0002620000002400 */
[----:B--2---:R-:W-:Y:S02]  /*21e0*/  FMUL.FTZ R103, R31, c[0x0][0x2ec] ;  /* 0x0000bb001f677a20 */ /* 0x004fe40000410000 */
[----:B------:R-:W-:Y:S01]  /*21f0*/  HMMA.16816.F32 R76, R16, R84, R76 ;  /* 0x00000054104c723c */ /* 0x000fe2000000184c */
[----:B------:R-:W-:Y:S02]  /*2200*/  FMUL.FTZ R32, R32, c[0x0][0x2ec] ;  /* 0x0000bb0020207a20 */ /* 0x000fe40000410000 */
[----:B------:R-:W-:Y:S02]  /*2210*/  FMUL.FTZ R33, R33, c[0x0][0x2ec] ;  /* 0x0000bb0021217a20 */ /* 0x000fe40000410000 */
[----:B------:R-:W2:Y:S01]  /*2220*/  MUFU.TANH R101, R60 ;  /* 0x0000003c00657308 */ /* 0x000ea20000002400 */
[----:B------:R-:W-:-:S02]  /*2230*/  FMUL.FTZ R34, R34, c[0x0][0x2ec] ;  /* 0x0000bb0022227a20 */ /* 0x000fc40000410000 */
[----:B------:R-:W-:Y:S01]  /*2240*/  FMUL.FTZ R111, R35, c[0x0][0x2ec] ;  /* 0x0000bb00236f7a20 */ /* 0x000fe20000410000 */
[----:B------:R-:W-:Y:S04]  /*2250*/  HMMA.16816.F32 R48, R8, R80, R48 ;  /* 0x000000500830723c */ /* 0x000fe80000001830 */
[----:B------:R-:W-:Y:S04]  /*2260*/  MUFU.TANH R102, R61 ;  /* 0x0000003d00667308 */ /* 0x000fe80000002400 */
[C---:B-1----:R-:W-:Y:S04]  /*2270*/  HMMA.16816.F32 R68, R20.reuse, R64, RZ ;  /* 0x000000401444723c */ /* 0x042fe800000018ff */
[----:B------:R-:W1:Y:S03]  /*2280*/  MUFU.TANH R88, R62 ;  /* 0x0000003e00587308 */ /* 0x000e660000002400 */
[----:B------:R-:W-:Y:S01]  /*2290*/  FMUL.FTZ R76, R76, c[0x0][0x2ec] ;  /* 0x0000bb004c4c7a20 */ /* 0x000fe20000410000 */
[----:B------:R-:W-:Y:S01]  /*22a0*/  HMMA.16816.F32 R64, R20, R66, RZ ;  /* 0x000000421440723c */ /* 0x000fe200000018ff */
[----:B------:R-:W-:-:S02]  /*22b0*/  FMUL.FTZ R77, R77, c[0x0][0x2ec] ;  /* 0x0000bb004d4d7a20 */ /* 0x000fc40000410000 */
[----:B------:R-:W-:Y:S01]  /*22c0*/  FMUL.FTZ R78, R78, c[0x0][0x2ec] ;  /* 0x0000bb004e4e7a20 */ /* 0x000fe20000410000 */
[----:B------:R1:W1:Y:S04]  /*22d0*/  MUFU.TANH R89, R63 ;  /* 0x0000003f00597308 */ /* 0x0002680000002400 */
[----:B------:R-:W-:Y:S04]  /*22e0*/  HMMA.16816.F32 R56, R12, R90, R56 ;  /* 0x0000005a0c38723c */ /* 0x000fe80000001838 */
[----:B------:R-:W-:Y:S04]  /*22f0*/  MUFU.TANH R108, R28 ;  /* 0x0000001c006c7308 */ /* 0x000fe80000002400 */
[----:B------:R-:W-:Y:S04]  /*2300*/  HMMA.16816.F32 R44, R16, R86, R44 ;  /* 0x00000056102c723c */ /* 0x000fe8000000182c */
[----:B------:R-:W2:Y:S04]  /*2310*/  MUFU.TANH R84, R29 ;  /* 0x0000001d00547308 */ /* 0x000ea80000002400 */
[C---:B-1----:R-:W-:Y:S04]  /*2320*/  HMMA.16816.F32 R60, R20.reuse, R36, RZ ;  /* 0x00000024143c723c */ /* 0x042fe800000018ff */
[----:B------:R1:W-:Y:S04]  /*2330*/  MUFU.TANH R110, R30 ;  /* 0x0000001e006e7308 */ /* 0x0003e80000002400 */
[----:B------:R-:W-:Y:S04]  /*2340*/  HMMA.16816.F32 R36, R20, R38, RZ ;  /* 0x000000261424723c */ /* 0x000fe800000018ff */
[----:B------:R-:W-:Y:S04]  /*2350*/  MUFU.TANH R109, R32 ;  /* 0x00000020006d7308 */ /* 0x000fe80000002400 */
[----:B------:R-:W-:Y:S01]  /*2360*/  HMMA.16816.F32 R68, R12, R72, R68 ;  /* 0x000000480c44723c */ /* 0x000fe20000001844 */
[----:B------:R-:W-:-:S02]  /*2370*/  FMUL.FTZ R44, R44, c[0x0][0x2ec] ;  /* 0x0000bb002c2c7a20 */ /* 0x000fc40000410000 */
[----:B------:R-:W-:Y:S01]  /*2380*/  FMUL.FTZ R86, R46, c[0x0][0x2ec] ;  /* 0x0000bb002e567a20 */ /* 0x000fe20000410000 */
[----:B------:R-:W-:Y:S01]  /*2390*/  MUFU.TANH R85, R33 ;  /* 0x0000002100557308 */ /* 0x000fe20000002400 */
[----:B------:R-:W-:Y:S02]  /*23a0*/  FMUL.FTZ R87, R47, c[0x0][0x2ec] ;  /* 0x0000bb002f577a20 */ /* 0x000fe40000410000 */
[----:B------:R-:W-:Y:S01]  /*23b0*/  FMUL.FTZ R72, R79, c[0x0][0x2ec] ;  /* 0x0000bb004f487a20 */ /* 0x000fe20000410000 */
[----:B-1----:R-:W-:Y:S01]  /*23c0*/  HMMA.16816.F32 R28, R20, R40, RZ ;  /* 0x00000028141c723c */ /* 0x002fe200000018ff */
[----:B------:R-:W-:-:S03]  /*23d0*/  FMUL.FTZ R79, R45, c[0x0][0x2ec] ;  /* 0x0000bb002d4f7a20 */ /* 0x000fc60000410000 */
[----:B------:R1:W-:Y:S04]  /*23e0*/  MUFU.TANH R112, R34 ;  /* 0x0000002200707308 */ /* 0x0003e80000002400 */
[----:B------:R-:W-:Y:S01]  /*23f0*/  HMMA.16816.F32 R20, R20, R42, RZ ;  /* 0x0000002a1414723c */ /* 0x000fe200000018ff */
[----:B------:R-:W2:Y:S03]  /*2400*/  LDSM.16.M88.4 R40, [R165+0x3000] ;  /* 0x00300000a528783b */ /* 0x000ea60000000200 */
[----:B------:R-:W2:Y:S04]  /*2410*/  MUFU.TANH R103, R103 ;  /* 0x0000006700677308 */ /* 0x000ea80000002400 */
[----:B------:R-:W-:Y:S01]  /*2420*/  HMMA.16816.F32 R48, R16, R52, R48 ;  /* 0x000000341030723c */ /* 0x000fe20000001830 */
[----:B-1----:R-:W1:Y:S03]  /*2430*/  LDSM.16.M88.4 R32, [R163+0x2800] ;  /* 0x00280000a320783b */ /* 0x002e660000000200 */
[----:B------:R-:W1:Y:S04]  /*2440*/  MUFU.TANH R111, R111 ;  /* 0x0000006f006f7308 */ /* 0x000e680000002400 */
[----:B------:R-:W-:Y:S01]  /*2450*/  HMMA.16816.F32 R80, R8, R82, R56 ;  /* 0x000000520850723c */ /* 0x000fe20000001838 */
[----:B------:R-:W3:Y:S03]  /*2460*/  LDSM.16.M88.4 R56, [R165+0x3800] ;  /* 0x00380000a538783b */ /* 0x000ee60000000200 */
[----:B------:R-:W1:Y:S04]  /*2470*/  MUFU.TANH R76, R76 ;  /* 0x0000004c004c7308 */ /* 0x000e680000002400 */
[----:B------:R-:W-:Y:S04]  /*2480*/  HMMA.16816.F32 R64, R12, R74, R64 ;  /* 0x0000004a0c40723c */ /* 0x000fe80000001840 */
[----:B------:R2:W-:Y:S04]  /*2490*/  MUFU.TANH R74, R44 ;  /* 0x0000002c004a7308 */ /* 0x0005e80000002400 */
[----:B------:R-:W-:-:S02]  /*24a0*/  FMUL.FTZ R48, R48, c[0x0][0x2ec] ;  /* 0x0000bb0030307a20 */ /* 0x000fc40000410000 */
[----:B------:R-:W-:Y:S02]  /*24b0*/  FMUL.FTZ R120, R49, c[0x0][0x2ec] ;  /* 0x0000bb0031787a20 */ /* 0x000fe40000410000 */
[----:B------:R-:W-:Y:S01]  /*24c0*/  FMUL.FTZ R123, R51, c[0x0][0x2ec] ;  /* 0x0000bb00337b7a20 */ /* 0x000fe20000410000 */
[----:B------:R1:W-:Y:S01]  /*24d0*/  MUFU.TANH R90, R48 ;  /* 0x00000030005a7308 */ /* 0x0003e20000002400 */
[----:B------:R-:W-:Y:S02]  /*24e0*/  FMUL.FTZ R50, R50, c[0x0][0x2ec] ;  /* 0x0000bb0032327a20 */ /* 0x000fe40000410000 */
[----:B------:R-:W-:Y:S01]  /*24f0*/  HMMA.16816.F32 R80, R16, R54, R80 ;  /* 0x000000361050723c */ /* 0x000fe20000001850 */
[----:B------:R-:W-:Y:S04]  /*2500*/  LDSM.16.M88.4 R52, [R163+0x3000] ;  /* 0x00300000a334783b */ /* 0x000fe80000000200 */
[----:B--2---:R-:W2:Y:S01]  /*2510*/  LDSM.16.M88.4 R44, [R100+0x2800] ;  /* 0x00280000642c783b */ /* 0x004ea20000000200 */
[----:B------:R-:W-:Y:S02]  /*2520*/  MUFU.TANH R77, R77 ;  /* 0x0000004d004d7308 */ /* 0x000fe40000002400 */
[----:B------:R-:W-:Y:S01]  /*2530*/  HMMA.16816.F32 R60, R12, R40, R60 ;  /* 0x000000280c3c723c */ /* 0x000fe2000000183c */
[----:B-1----:R-:W-:-:S05]  /*2540*/  IMAD.SHL.U32 R48, R24, 0x80, RZ ;  /* 0x0000008018307824 */ /* 0x002fca00078e00ff */
[----:B------:R-:W1:Y:S01]  /*2550*/  MUFU.TANH R78, R78 ;  /* 0x0000004e004e7308 */ /* 0x000e620000002400 */
[----:B------:R-:W-:Y:S01]  /*2560*/  LOP3.LUT R40, R27, 0xffffffe0, RZ, 0xc0, !PT ;  /* 0xffffffe01b287812 */ /* 0x000fe200078ec0ff */
[----:B------:R-:W-:Y:S01]  /*2570*/  HMMA.16816.F32 R68, R8, R32, R68 ;  /* 0x000000200844723c */ /* 0x000fe20000001844 */
[----:B------:R-:W-:-:S03]  /*2580*/  IMAD R27, R92, 0x10, R93 ;  /* 0x000000105c1b7824 */ /* 0x000fc600078e025d */
[C---:B------:R-:W-:Y:S02]  /*2590*/  IMAD.IADD R40, R25.reuse, 0x1, -R40 ;  /* 0x0000000119287824 */ /* 0x040fe400078e0a28 */
[----:B------:R-:W-:Y:S01]  /*25a0*/  IMAD.SHL.U32 R25, R25, 0x2, RZ ;  /* 0x0000000219197824 */ /* 0x000fe200078e00ff */
[----:B------:R-:W1:Y:S01]  /*25b0*/  MUFU.TANH R72, R72 ;  /* 0x0000004800487308 */ /* 0x000e620000002400 */
[----:B------:R-:W-:Y:S01]  /*25c0*/  HMMA.16816.F32 R64, R8, R34, R64 ;  /* 0x000000220840723c */ /* 0x000fe20000001840 */
[----:B------:R-:W-:Y:S01]  /*25d0*/  SHF.R.S32.HI R33, RZ, 0x1f, R40 ;  /* 0x0000001fff217819 */ /* 0x000fe20000011428 */
[----:B------:R-:W-:Y:S01]  /*25e0*/  FMUL.FTZ R82, R82, c[0x0][0x2ec] ;  /* 0x0000bb0052527a20 */ /* 0x000fe20000410000 */
[----:B------:R-:W-:Y:S01]  /*25f0*/  LOP3.LUT R51, R48, 0x6, R25, 0xf8, !PT ;  /* 0x0000000630337812 */ /* 0x000fe200078ef819 */
[----:B------:R-:W-:Y:S01]  /*2600*/  FMUL.FTZ R80, R80, c[0x0][0x2ec] ;  /* 0x0000bb0050507a20 */ /* 0x000fe20000410000 */
[----:B------:R-:W-:Y:S01]  /*2610*/  LEA.HI R174, R33, R40, RZ, 0x2 ;  /* 0x0000002821ae7211 */ /* 0x000fe200078f10ff */
[----:B------:R-:W-:Y:S01]  /*2620*/  FMUL.FTZ R83, R83, c[0x0][0x2ec] ;  /* 0x0000bb0053537a20 */ /* 0x000fe20000410000 */
[C---:B------:R-:W-:Y:S01]  /*2630*/  IADD3 R32, R51.reuse, -0x7f, RZ ;  /* 0xffffff8133207810 */ /* 0x040fe20007ffe0ff */
[----:B------:R-:W-:Y:S01]  /*2640*/  HMMA.16816.F32 R36, R12, R42, R36 ;  /* 0x0000002a0c24723c */ /* 0x000fe20000001824 */
[----:B------:R-:W-:Y:S01]  /*2650*/  SHF.R.S32.HI R174, RZ, 0x2, R174 ;  /* 0x00000002ffae7819 */ /* 0x000fe200000114ae */
[----:B------:R1:W-:Y:S01]  /*2660*/  MUFU.TANH R119, R82 ;  /* 0x0000005200777308 */ /* 0x0003e20000002400 */
[----:B------:R-:W-:-:S02]  /*2670*/  IADD3 R40, R51, -0x70, RZ ;  /* 0xffffff9033287810 */ /* 0x000fc40007ffe0ff */
[----:B------:R-:W-:-:S03]  /*2680*/  IADD3 R27, R27, 0x1, R174 ;  /* 0x000000011b1b7810 */ /* 0x000fc60007ffe0ae */
[----:B---3--:R-:W-:Y:S01]  /*2690*/  HMMA.16816.F32 R28, R12, R56, R28 ;  /* 0x000000380c1c723c */ /* 0x008fe2000000181c */
[----:B------:R-:W-:Y:S01]  /*26a0*/  IADD3 R27, R26, -c[0x0][0x214], R27 ;  /* 0x800085001a1b7a10 */ /* 0x000fe20007ffe01b */
[----:B------:R3:W-:Y:S03]  /*26b0*/  MUFU.TANH R116, R80 ;  /* 0x0000005000747308 */ /* 0x0007e60000002400 */
[----:B------:R-:W-:-:S03]  /*26c0*/  IADD3 R49, R27, c[0x0][0x2e8], RZ ;  /* 0x0000ba001b317a10 */ /* 0x000fc60007ffe0ff */
[----:B--2---:R-:W-:Y:S01]  /*26d0*/  HMMA.16816.F32 R68, R16, R44, R68 ;  /* 0x0000002c1044723c */ /* 0x004fe20000001844 */
[C---:B------:R-:W-:Y:S01]  /*26e0*/  IADD3 R27, R49.reuse, 0x8, RZ ;  /* 0x00000008311b7810 */ /* 0x040fe20007ffe0ff */
[----:B------:R-:W-:Y:S01]  /*26f0*/  MUFU.TANH R79, R79 ;  /* 0x0000004f004f7308 */ /* 0x000fe20000002400 */
[-C--:B------:R-:W-:Y:S02]  /*2700*/  IMNMX R49, R49, R26.reuse, PT ;  /* 0x0000001a31317217 */ /* 0x080fe40003800200 */
[----:B------:R-:W-:Y:S02]  /*2710*/  IMNMX R27, R27, R26, PT ;  /* 0x0000001a1b1b7217 */ /* 0x000fe40003800200 */
[----:B------:R-:W-:Y:S01]  /*2720*/  IADD3 R26, R51, -0x80, RZ ;  /* 0xffffff80331a7810 */ /* 0x000fe20007ffe0ff */
[----:B------:R-:W-:Y:S01]  /*2730*/  HMMA.16816.F32 R60, R8, R52, R60 ;  /* 0x00000034083c723c */ /* 0x000fe2000000183c */
[C---:B------:R-:W-:Y:S01]  /*2740*/  ISETP.GE.AND P0, PT, R32.reuse, R49, PT ;  /* 0x000000312000720c */ /* 0x040fe20003f06270 */
[----:B------:R-:W-:Y:S01]  /*2750*/  FMUL.FTZ R45, R81, c[0x0][0x2ec] ;  /* 0x0000bb00512d7a20 */ /* 0x000fe20000410000 */
[----:B------:R-:W-:Y:S01]  /*2760*/  ISETP.GE.AND P5, PT, R32, R27, PT ;  /* 0x0000001b2000720c */ /* 0x000fe20003fa6270 */
[----:B------:R-:W2:Y:S01]  /*2770*/  MUFU.TANH R86, R86 ;  /* 0x0000005600567308 */ /* 0x000ea20000002400 */
[----:B------:R-:W-:-:S02]  /*2780*/  ISETP.GE.AND P1, PT, R26, R49, PT ;  /* 0x000000311a00720c */ /* 0x000fc40003f26270 */
[----:B------:R-:W-:Y:S01]  /*2790*/  ISETP.GE.AND P2, PT, R26, R27, PT ;  /* 0x0000001b1a00720c */ /* 0x000fe20003f46270 */
[----:B------:R-:W-:Y:S01]  /*27a0*/  HMMA.16816.F32 R20, R12, R58, R20 ;  /* 0x0000003a0c14723c */ /* 0x000fe20000001814 */
[----:B------:R-:W-:Y:S02]  /*27b0*/  IADD3 R32, R51, -0x77, RZ ;  /* 0xffffff8933207810 */ /* 0x000fe40007ffe0ff */
[----:B------:R-:W-:Y:S01]  /*27c0*/  FSEL R0, R0, -INF , !P1 ;  /* 0xff80000000007808 */ /* 0x000fe20004800000 */
[----:B------:R-:W1:Y:S01]  /*27d0*/  MUFU.TANH R87, R87 ;  /* 0x0000005700577308 */ /* 0x000e620000002400 */
[----:B------:R-:W-:Y:S02]  /*27e0*/  FSEL R95, R95, -INF , !P2 ;  /* 0xff8000005f5f7808 */ /* 0x000fe40005000000 */
[C---:B------:R-:W-:Y:S01]  /*27f0*/  ISETP.GE.AND P1, PT, R32.reuse, R49, PT ;  /* 0x000000312000720c */ /* 0x040fe20003f26270 */
[----:B------:R-:W-:Y:S01]  /*2800*/  FMUL.FTZ R124, R69, c[0x0][0x2ec] ;  /* 0x0000bb00457c7a20 */ /* 0x000fe20000410000 */
[----:B------:R-:W-:Y:S01]  /*2810*/  ISETP.GE.AND P2, PT, R32, R27, PT ;  /* 0x0000001b2000720c */ /* 0x000fe20003f46270 */
[----:B------:R-:W-:Y:S01]  /*2820*/  FMUL.FTZ R126, R68, c[0x0][0x2ec] ;  /* 0x0000bb00447e7a20 */ /* 0x000fe20000410000 */
[----:B------:R-:W2:Y:S01]  /*2830*/  LDSM.16.M88.4 R32, [R100+0x3000] ;  /* 0x003000006420783b */ /* 0x000ea20000000200 */
[----:B------:R-:W-:Y:S01]  /*2840*/  IADD3 R26, R51, -0x78, RZ ;  /* 0xffffff88331a7810 */ /* 0x000fe20007ffe0ff */
[----:B------:R-:W-:Y:S01]  /*2850*/  FMUL.FTZ R117, R70, c[0x0][0x2ec] ;  /* 0x0000bb0046757a20 */ /* 0x000fe20000410000 */
[----:B----4-:R-:W-:Y:S01]  /*2860*/  FSEL R44, R2, -INF , !P0 ;  /* 0xff800000022c7808 */ /* 0x010fe20004000000 */
[----:B------:R-:W-:Y:S01]  /*2870*/  HMMA.16816.F32 R36, R8, R54, R36 ;  /* 0x000000360824723c */ /* 0x000fe20000001824 */
[C---:B------:R-:W-:Y:S01]  /*2880*/  ISETP.GE.AND P4, PT, R26.reuse, R49, PT ;  /* 0x000000311a00720c */ /* 0x040fe20003f86270 */
[----:B------:R4:W1:Y:S01]  /*2890*/  MUFU.TANH R115, R50 ;  /* 0x0000003200737308 */ /* 0x0008620000002400 */
[----:B------:R-:W-:Y:S01]  /*28a0*/  ISETP.GE.AND P3, PT, R26, R27, PT ;  /* 0x0000001b1a00720c */ /* 0x000fe20003f66270 */
[----:B------:R-:W-:Y:S01]  /*28b0*/  FMUL.FTZ R71, R71, c[0x0][0x2ec] ;  /* 0x0000bb0047477a20 */ /* 0x000fe20000410000 */
[----:B-----5:R-:W-:-:S02]  /*28c0*/  FSEL R94, R94, -INF , !P5 ;  /* 0xff8000005e5e7808 */ /* 0x020fc40006800000 */
[----:B------:R-:W-:Y:S01]  /*28d0*/  IADD3 R26, R51, -0x6f, RZ ;  /* 0xffffff91331a7810 */ /* 0x000fe20007ffe0ff */
[----:B------:R-:W-:Y:S01]  /*28e0*/  HMMA.16816.F32 R64, R16, R46, R64 ;  /* 0x0000002e1040723c */ /* 0x000fe20000001840 */
[C---:B------:R-:W-:Y:S01]  /*28f0*/  ISETP.GE.AND P0, PT, R40.reuse, R49, PT ;  /* 0x000000312800720c */ /* 0x040fe20003f06270 */
[----:B------:R-:W5:Y:S01]  /*2900*/  MUFU.TANH R120, R120 ;  /* 0x0000007800787308 */ /* 0x000f620000002400 */
[----:B------:R-:W-:Y:S02]  /*2910*/  ISETP.GE.AND P5, PT, R40, R27, PT ;  /* 0x0000001b2800720c */ /* 0x000fe40003fa6270 */
[----:B------:R-:W3:Y:S01]  /*2920*/  LDSM.16.M88.4 R40, [R163+0x3800] ;  /* 0x00380000a328783b */ /* 0x000ee20000000200 */
[----:B------:R-:W-:Y:S02]  /*2930*/  FSEL R96, R96, -INF , !P4 ;  /* 0xff80000060607808 */ /* 0x000fe40006000000 */
[----:B------:R-:W-:Y:S02]  /*2940*/  FSEL R99, R99, -INF , !P3 ;  /* 0xff80000063637808 */ /* 0x000fe40005800000 */
[C---:B------:R-:W-:Y:S01]  /*2950*/  ISETP.GE.AND P4, PT, R26.reuse, R49, PT ;  /* 0x000000311a00720c */ /* 0x040fe20003f86270 */
[----:B------:R-:W2:Y:S01]  /*2960*/  MUFU.TANH R123, R123 ;  /* 0x0000007b007b7308 */ /* 0x000ea20000002400 */
[----:B------:R-:W-:-:S02]  /*2970*/  ISETP.GE.AND P3, PT, R26, R27, PT ;  /* 0x0000001b1a00720c */ /* 0x000fc40003f66270 */
[----:B------:R-:W-:Y:S02]  /*2980*/  IADD3 R26, R51, -0x68, RZ ;  /* 0xffffff98331a7810 */ /* 0x000fe40007ffe0ff */
[----:B-1----:R-:W-:Y:S02]  /*2990*/  FSEL R82, R97, -INF , !P1 ;  /* 0xff80000061527808 */ /* 0x002fe40004800000 */
[----:B------:R-:W-:Y:S01]  /*29a0*/  FSEL R69, R98, -INF , !P2 ;  /* 0xff80000062457808 */ /* 0x000fe20005000000 */
[----:B------:R-:W1:Y:S01]  /*29b0*/  MUFU.TANH R126, R126 ;  /* 0x0000007e007e7308 */ /* 0x000e620000002400 */
[C---:B------:R-:W-:Y:S02]  /*29c0*/  ISETP.GE.AND P1, PT, R26.reuse, R49, PT ;  /* 0x000000311a00720c */ /* 0x040fe40003f26270 */
[----:B------:R-:W-:Y:S02]  /*29d0*/  ISETP.GE.AND P2, PT, R26, R27, PT ;  /* 0x0000001b1a00720c */ /* 0x000fe40003f46270 */
[----:B------:R-:W-:Y:S01]  /*29e0*/  IADD3 R2, R51, -0x67, RZ ;  /* 0xffffff9933027810 */ /* 0x000fe20007ffe0ff */
[----:B------:R-:W-:Y:S01]  /*29f0*/  FMUL.FTZ R67, R67, c[0x0][0x2ec] ;  /* 0x0000bb0043437a20 */ /* 0x000fe20000410000 */
[----:B------:R-:W-:Y:S01]  /*2a00*/  IADD3 R26, R51, -0x60, RZ ;  /* 0xffffffa0331a7810 */ /* 0x000fe20007ffe0ff */
[----:B------:R-:W1:Y:S01]  /*2a10*/  MUFU.TANH R117, R117 ;  /* 0x0000007500757308 */ /* 0x000e620000002400 */
[----:B------:R-:W-:Y:S01]  /*2a20*/  FSEL R68, R101, -INF , !P0 ;  /* 0xff80000065447808 */ /* 0x000fe20004000000 */
[C---:B--2---:R-:W-:Y:S01]  /*2a30*/  HMMA.16816.F32 R60, R16.reuse, R32, R60 ;  /* 0x00000020103c723c */ /* 0x044fe2000000183c */
[----:B------:R-:W-:Y:S01]  /*2a40*/  FSEL R75, R88, -INF , !P5 ;  /* 0xff800000584b7808 */ /* 0x000fe20006800000 */
[----:B------:R-:W-:Y:S01]  /*2a50*/  FMUL.FTZ R64, R64, c[0x0][0x2ec] ;  /* 0x0000bb0040407a20 */ /* 0x000fe20000410000 */
[----:B------:R-:W-:Y:S01]  /*2a60*/  FSEL R70, R102, -INF , !P4 ;  /* 0xff80000066467808 */ /* 0x000fe20006000000 */
[----:B------:R-:W-:Y:S01]  /*2a70*/  FMUL.FTZ R65, R65, c[0x0][0x2ec] ;  /* 0x0000bb0041417a20 */ /* 0x000fe20000410000 */
[----:B------:R-:W-:Y:S01]  /*2a80*/  FSEL R81, R89, -INF , !P3 ;  /* 0xff80000059517808 */ /* 0x000fe20005800000 */
[----:B------:R-:W2:Y:S01]  /*2a90*/  MUFU.TANH R45, R45 ;  /* 0x0000002d002d7308 */ /* 0x000ea20000002400 */
[C---:B------:R-:W-:Y:S01]  /*2aa0*/  ISETP.GE.AND P0, PT, R2.reuse, R49, PT ;  /* 0x000000310200720c */ /* 0x040fe20003f06270 */
[----:B------:R-:W-:Y:S01]  /*2ab0*/  HMMA.16816.F32 R36, R16, R34, R36 ;  /* 0x000000221024723c */ /* 0x000fe20000001824 */
[----:B------:R-:W-:-:S02]  /*2ac0*/  ISETP.GE.AND P5, PT, R2, R27, PT ;  /* 0x0000001b0200720c */ /* 0x000fc40003fa6270 */
[C---:B------:R-:W-:Y:S02]  /*2ad0*/  ISETP.GE.AND P4, PT, R26.reuse, R49, PT ;  /* 0x000000311a00720c */ /* 0x040fe40003f86270 */
[----:B------:R-:W-:Y:S01]  /*2ae0*/  ISETP.GE.AND P3, PT, R26, R27, PT ;  /* 0x0000001b1a00720c */ /* 0x000fe20003f66270 */
[----:B------:R-:W1:Y:S01]  /*2af0*/  MUFU.TANH R121, R83 ;  /* 0x0000005300797308 */ /* 0x000e620000002400 */
[C---:B------:R-:W-:Y:S01]  /*2b00*/  IADD3 R2, R51.reuse, -0x5f, RZ ;  /* 0xffffffa133027810 */ /* 0x040fe20007ffe0ff */
[C---:B---3--:R-:W-:Y:S01]  /*2b10*/  HMMA.16816.F32 R28, R8.reuse, R40, R28 ;  /* 0x00000028081c723c */ /* 0x048fe2000000181c */
[----:B------:R-:W-:Y:S02]  /*2b20*/  IADD3 R26, R51, -0x58, RZ ;  /* 0xffffffa8331a7810 */ /* 0x000fe40007ffe0ff */
[----:B------:R-:W-:Y:S02]  /*2b30*/  FSEL R80, R105, -INF , !P1 ;  /* 0xff80000069507808 */ /* 0x000fe40004800000 */
[----:B------:R-:W-:Y:S01]  /*2b40*/  FSEL R25, R107, -INF , !P2 ;  /* 0xff8000006b197808 */ /* 0x000fe20005000000 */
[----:B------:R-:W3:Y:S01]  /*2b50*/  MUFU.TANH R124, R124 ;  /* 0x0000007c007c7308 */ /* 0x000ee20000002400 */
[----:B------:R-:W-:Y:S01]  /*2b60*/  FSEL R32, R104, -INF , !P0 ;  /* 0xff80000068207808 */ /* 0x000fe20004000000 */
[----:B------:R-:W-:Y:S01]  /*2b70*/  HMMA.16816.F32 R20, R8, R42, R20 ;  /* 0x0000002a0814723c */ /* 0x000fe20000001814 */
[----:B------:R-:W-:Y:S01]  /*2b80*/  FSEL R73, R106, -INF , !P5 ;  /* 0xff8000006a497808 */ /* 0x000fe20006800000 */
[----:B------:R-:W-:Y:S01]  /*2b90*/  FMUL.FTZ R114, R60, c[0x0][0x2ec] ;  /* 0x0000bb003c727a20 */ /* 0x000fe20000410000 */
[----:B------:R-:W-:Y:S01]  /*2ba0*/  ISETP.GE.AND P1, PT, R2, R49, PT ;  /* 0x000000310200720c */ /* 0x000fe20003f26270 */
[----:B------:R-:W-:Y:S01]  /*2bb0*/  FMUL.FTZ R101, R62, c[0x0][0x2ec] ;  /* 0x0000bb003e657a20 */ /* 0x000fe20000410000 */
[----:B------:R-:W-:Y:S01]  /*2bc0*/  ISETP.GE.AND P2, PT, R2, R27, PT ;  /* 0x0000001b0200720c */ /* 0x000fe20003f46270 */
[----:B------:R-:W1:Y:S01]  /*2bd0*/  MUFU.TANH R113, R71 ;  /* 0x0000004700717308 */ /* 0x000e620000002400 */
[C---:B------:R-:W-:Y:S01]  /*2be0*/  ISETP.GE.AND P0, PT, R26.reuse, R49, PT ;  /* 0x000000311a00720c */ /* 0x040fe20003f06270 */
[----:B------:R-:W-:Y:S01]  /*2bf0*/  FMUL.FTZ R63, R63, c[0x0][0x2ec] ;  /* 0x0000bb003f3f7a20 */ /* 0x000fe20000410000 */
[----:B------:R-:W-:Y:S01]  /*2c00*/  ISETP.GE.AND P5, PT, R26, R27, PT ;  /* 0x0000001b1a00720c */ /* 0x000fe20003fa6270 */
[----:B------:R-:W-:Y:S01]  /*2c10*/  FMUL.FTZ R61, R61, c[0x0][0x2ec] ;  /* 0x0000bb003d3d7a20 */ /* 0x000fe20000410000 */
[----:B------:R-:W-:Y:S01]  /*2c20*/  IADD3 R14, R51, -0x50, RZ ;  /* 0xffffffb0330e7810 */ /* 0x000fe20007ffe0ff */
[----:B------:R-:W-:Y:S01]  /*2c30*/  FMUL.FTZ R37, R37, c[0x0][0x2ec] ;  /* 0x0000bb0025257a20 */ /* 0x000fe20000410000 */
[----:B------:R-:W-:Y:S01]  /*2c40*/  IADD3 R12, R51, -0x4f, RZ ;  /* 0xffffffb1330c7810 */ /* 0x000fe20007ffe0ff */
[----:B------:R-:W-:Y:S01]  /*2c50*/  MUFU.TANH R122, R64 ;  /* 0x00000040007a7308 */ /* 0x000fe20000002400 */
[----:B------:R-:W-:Y:S01]  /*2c60*/  FSEL R52, R84, -INF , !P1 ;  /* 0xff80000054347808 */ /* 0x000fe20004800000 */
[----:B------:R-:W-:Y:S01]  /*2c70*/  FMUL.FTZ R38, R38, c[0x0][0x2ec] ;  /* 0x0000bb0026267a20 */ /* 0x000fe20000410000 */
[----:B------:R-:W-:Y:S01]  /*2c80*/  FSEL R59, R103, -INF , !P2 ;  /* 0xff800000673b7808 */ /* 0x000fe20005000000 */
[----:B------:R-:W-:Y:S01]  /*2c90*/  FMUL.FTZ R36, R36, c[0x0][0x2ec] ;  /* 0x0000bb0024247a20 */ /* 0x000fe20000410000 */
[----:B------:R-:W-:Y:S01]  /*2ca0*/  FSEL R26, R109, -INF , !P0 ;  /* 0xff8000006d1a7808 */ /* 0x000fe20004000000 */
[----:B------:R-:W-:Y:S01]  /*2cb0*/  FMUL.FTZ R39, R39, c[0x0][0x2ec] ;  /* 0x0000bb0027277a20 */ /* 0x000fe20000410000 */
[----:B------:R-:W-:Y:S01]  /*2cc0*/  FSEL R55, R112, -INF , !P5 ;  /* 0xff80000070377808 */ /* 0x000fe20006800000 */
[----:B------:R1:W-:Y:S01]  /*2cd0*/  MUFU.TANH R109, R67 ;  /* 0x00000043006d7308 */ /* 0x0003e20000002400 */
[----:B------:R-:W-:-:S02]  /*2ce0*/  ISETP.GE.AND P1, PT, R14, R49, PT ;  /* 0x000000310e00720c */ /* 0x000fc40003f26270 */
[----:B------:R-:W-:Y:S02]  /*2cf0*/  ISETP.GE.AND P2, PT, R14, R27, PT ;  /* 0x0000001b0e00720c */ /* 0x000fe40003f46270 */
[C---:B------:R-:W-:Y:S02]  /*2d00*/  ISETP.GE.AND P0, PT, R12.reuse, R49, PT ;  /* 0x000000310c00720c */ /* 0x040fe40003f06270 */
[----:B------:R-:W-:Y:S01]  /*2d10*/  ISETP.GE.AND P5, PT, R12, R27, PT ;  /* 0x0000001b0c00720c */ /* 0x000fe20003fa6270 */
[----:B------:R-:W-:Y:S01]  /*2d20*/  MUFU.TANH R118, R65 ;  /* 0x0000004100767308 */ /* 0x000fe20000002400 */
[----:B------:R-:W2:Y:S01]  /*2d30*/  LDSM.16.M88.4 R12, [R100+0x3800] ;  /* 0x00380000640c783b */ /* 0x000ea20000000200 */
[----:B------:R-:W-:Y:S01]  /*2d40*/  IADD3 R2, R51, -0x57, RZ ;  /* 0xffffffa933027810 */ /* 0x000fe20007ffe0ff */
[----:B------:R-:W-:-:S04]  /*2d50*/  DEPBAR.LE SB0, 0x0 ;  /* 0x000080000000791a */ /* 0x000fc80000000000 */
[----:B------:R-:W-:Y:S01]  /*2d60*/  FSEL R128, R108, -INF , !P4 ;  /* 0xff8000006c807808 */ /* 0x000fe20006000000 */
[----:B------:R-:W-:Y:S01]  /*2d70*/  MUFU.TANH R101, R101 ;  /* 0x0000006500657308 */ /* 0x000fe20000002400 */
[----:B------:R-:W-:Y:S02]  /*2d80*/  FSEL R53, R110, -INF , !P3 ;  /* 0xff8000006e357808 */ /* 0x000fe40005800000 */
[C---:B------:R-:W-:Y:S02]  /*2d90*/  ISETP.GE.AND P4, PT, R2.reuse, R49, PT ;  /* 0x000000310200720c */ /* 0x040fe40003f86270 */
[----:B------:R-:W-:Y:S01]  /*2da0*/  ISETP.GE.AND P3, PT, R2, R27, PT ;  /* 0x0000001b0200720c */ /* 0x000fe20003f66270 */
[----:B------:R-:W-:Y:S01]  /*2db0*/  FMUL.FTZ R2, R66, c[0x0][0x2ec] ;  /* 0x0000bb0042027a20 */ /* 0x000fe20000410000 */
[C---:B------:R-:W-:Y:S01]  /*2dc0*/  IADD3 R46, R51.reuse, -0x48, RZ ;  /* 0xffffffb8332e7810 */ /* 0x040fe20007ffe0ff */
[----:B------:R-:W-:Y:S01]  /*2dd0*/  MUFU.TANH R65, R63 ;  /* 0x0000003f00417308 */ /* 0x000fe20000002400 */
[----:B------:R-:W-:-:S02]  /*2de0*/  IADD3 R34, R51, -0x47, RZ ;  /* 0xffffffb933227810 */ /* 0x000fc40007ffe0ff */
[----:B------:R-:W-:Y:S02]  /*2df0*/  IADD3 R40, R51, -0x40, RZ ;  /* 0xffffffc033287810 */ /* 0x000fe40007ffe0ff */
[----:B----4-:R-:W-:Y:S02]  /*2e00*/  FSEL R50, R85, -INF , !P4 ;  /* 0xff80000055327808 */ /* 0x010fe40006000000 */
[----:B------:R-:W-:Y:S01]  /*2e10*/  FSEL R57, R111, -INF , !P3 ;  /* 0xff8000006f397808 */ /* 0x000fe20005800000 */
[----:B------:R-:W4:Y:S01]  /*2e20*/  MUFU.TANH R2, R2 ;  /* 0x0000000200027308 */ /* 0x000f220000002400 */
[----:B------:R-:W-:Y:S02]  /*2e30*/  FSEL R60, R76, -INF , !P1 ;  /* 0xff8000004c3c7808 */ /* 0x000fe40004800000 */
[----:B------:R-:W-:Y:S02]  /*2e40*/  FSEL R107, R78, -INF , !P2 ;  /* 0xff8000004e6b7808 */ /* 0x000fe40005000000 */
[----:B------:R-:W-:-:S02]  /*2e50*/  FSEL R66, R77, -INF , !P0 ;  /* 0xff8000004d427808 */ /* 0x000fc40004000000 */
[----:B-1----:R-:W-:Y:S01]  /*2e60*/  FSEL R67, R72, -INF , !P5 ;  /* 0xff80000048437808 */ /* 0x002fe20006800000 */
[----:B------:R-:W-:Y:S01]  /*2e70*/  MUFU.TANH R112, R61 ;  /* 0x0000003d00707308 */ /* 0x000fe20000002400 */
[C---:B------:R-:W-:Y:S02]  /*2e80*/  ISETP.GE.AND P4, PT, R46.reuse, R49, PT ;  /* 0x000000312e00720c */ /* 0x040fe40003f86270 */
[----:B------:R-:W-:Y:S02]  /*2e90*/  ISETP.GE.AND P3, PT, R46, R27, PT ;  /* 0x0000001b2e00720c */ /* 0x000fe40003f66270 */
[C---:B------:R-:W-:Y:S02]  /*2ea0*/  ISETP.GE.AND P1, PT, R34.reuse, R49, PT ;  /* 0x000000312200720c */ /* 0x040fe40003f26270 */
[----:B------:R-:W-:Y:S01]  /*2eb0*/  ISETP.GE.AND P2, PT, R34, R27, PT ;  /* 0x0000001b2200720c */ /* 0x000fe20003f46270 */
[----:B------:R-:W-:Y:S01]  /*2ec0*/  MUFU.TANH R114, R114 ;  /* 0x0000007200727308 */ /* 0x000fe20000002400 */
[----:B--2---:R-:W-:Y:S01]  /*2ed0*/  HMMA.16816.F32 R28, R16, R12, R28 ;  /* 0x0000000c101c723c */ /* 0x004fe2000000181c */
[----:B------:R-:W-:-:S02]  /*2ee0*/  ISETP.GE.AND P0, PT, R40, R49, PT ;  /* 0x000000312800720c */ /* 0x000fc40003f06270 */
[----:B------:R-:W-:Y:S02]  /*2ef0*/  ISETP.GE.AND P5, PT, R40, R27, PT ;  /* 0x0000001b2800720c */ /* 0x000fe40003fa6270 */
[C---:B------:R-:W-:Y:S02]  /*2f00*/  IADD3 R34, R51.reuse, -0x3f, RZ ;  /* 0xffffffc133227810 */ /* 0x040fe40007ffe0ff */
[C---:B------:R-:W-:Y:S01]  /*2f10*/  IADD3 R10, R51.reuse, -0x38, RZ ;  /* 0xffffffc8330a7810 */ /* 0x040fe20007ffe0ff */
[----:B------:R-:W-:Y:S01]  /*2f20*/  HMMA.16816.F32 R20, R16, R14, R20 ;  /* 0x0000000e1014723c */ /* 0x000fe20000001814 */
[----:B------:R-:W-:Y:S01]  /*2f30*/  IADD3 R8, R51, -0x37, RZ ;  /* 0xffffffc933087810 */ /* 0x000fe20007ffe0ff */
[----:B------:R-:W-:Y:S01]  /*2f40*/  MUFU.TANH R104, R37 ;  /* 0x0000002500687308 */ /* 0x000fe20000002400 */
[----:B------:R-:W-:Y:S02]  /*2f50*/  FSEL R62, R74, -INF , !P4 ;  /* 0xff8000004a3e7808 */ /* 0x000fe40006000000 */
[----:B------:R-:W-:-:S02]  /*2f60*/  FSEL R103, R86, -INF , !P3 ;  /* 0xff80000056677808 */ /* 0x000fc40005800000 */
[----:B------:R-:W-:Y:S02]  /*2f70*/  FSEL R64, R79, -INF , !P1 ;  /* 0xff8000004f407808 */ /* 0x000fe40004800000 */
[----:B------:R-:W-:Y:S01]  /*2f80*/  FSEL R105, R87, -INF , !P2 ;  /* 0xff80000057697808 */ /* 0x000fe20005000000 */
[----:B------:R-:W-:Y:S01]  /*2f90*/  MUFU.TANH R63, R38 ;  /* 0x00000026003f7308 */ /* 0x000fe20000002400 */
[----:B------:R-:W-:Y:S02]  /*2fa0*/  FSEL R108, R90, -INF , !P0 ;  /* 0xff8000005a6c7808 */ /* 0x000fe40004000000 */
[----:B------:R-:W-:Y:S02]  /*2fb0*/  FSEL R115, R115, -INF , !P5 ;  /* 0xff80000073737808 */ /* 0x000fe40006800000 */
[----:B------:R-:W-:Y:S01]  /*2fc0*/  ISETP.GE.AND P4, PT, R34, R49, PT ;  /* 0x000000312200720c */ /* 0x000fe20003f86270 */
[----:B------:R-:W-:Y:S01]  /*2fd0*/  FMUL.FTZ R28, R28, c[0x0][0x2ec] ;  /* 0x0000bb001c1c7a20 */ /* 0x000fe20000410000 */
[----:B------:R-:W-:Y:S01]  /*2fe0*/  ISETP.GE.AND P3, PT, R34, R27, PT ;  /* 0x0000001b2200720c */ /* 0x000fe20003f66270 */
[----:B------:R-:W-:Y:S01]  /*2ff0*/  FMUL.FTZ R29, R29, c[0x0][0x2ec] ;  /* 0x0000bb001d1d7a20 */ /* 0x000fe20000410000 */
[C---:B------:R-:W-:Y:S01]  /*3000*/  ISETP.GE.AND P1, PT, R10.reuse, R49, PT ;  /* 0x000000310a00720c */ /* 0x040fe20003f26270 */
[----:B------:R-:W1:Y:S01]  /*3010*/  MUFU.TANH R58, R28 ;  /* 0x0000001c003a7308 */ /* 0x000e620000002400 */
[----:B------:R-:W-:Y:S01]  /*3020*/  ISETP.GE.AND P2, PT, R10, R27, PT ;  /* 0x0000001b0a00720c */ /* 0x000fe20003f46270 */
[----:B------:R-:W-:Y:S01]  /*3030*/  FMUL.FTZ R30, R30, c[0x0][0x2ec] ;  /* 0x0000bb001e1e7a20 */ /* 0x000fe20000410000 */
[C---:B------:R-:W-:Y:S01]  /*3040*/  ISETP.GE.AND P0, PT, R8.reuse, R49, PT ;  /* 0x000000310800720c */ /* 0x040fe20003f06270 */
[----:B------:R-:W-:Y:S01]  /*3050*/  FMUL.FTZ R31, R31, c[0x0][0x2ec] ;  /* 0x0000bb001f1f7a20 */ /* 0x000fe20000410000 */
[----:B------:R-:W-:Y:S01]  /*3060*/  ISETP.GE.AND P5, PT, R8, R27, PT ;  /* 0x0000001b0800720c */ /* 0x000fe20003fa6270 */
[----:B------:R-:W-:Y:S01]  /*3070*/  FMUL.FTZ R20, R20, c[0x0][0x2ec] ;  /* 0x0000bb0014147a20 */ /* 0x000fe20000410000 */
[C---:B------:R-:W-:Y:S01]  /*3080*/  IADD3 R10, R51.reuse, -0x30, RZ ;  /* 0xffffffd0330a7810 */ /* 0x040fe20007ffe0ff */
[----:B------:R-:W2:Y:S01]  /*3090*/  MUFU.TANH R56, R29 ;  /* 0x0000001d00387308 */ /* 0x000ea20000002400 */
[----:B------:R-:W-:Y:S01]  /*30a0*/  IADD3 R8, R51, -0x2f, RZ ;  /* 0xffffffd133087810 */ /* 0x000fe20007ffe0ff */
[----:B------:R-:W-:Y:S01]  /*30b0*/  FMUL.FTZ R21, R21, c[0x0][0x2ec] ;  /* 0x0000bb0015157a20 */ /* 0x000fe20000410000 */
[----:B-----5:R-:W-:Y:S01]  /*30c0*/  FSEL R120, R120, -INF , !P4 ;  /* 0xff80000078787808 */ /* 0x020fe20006000000 */
[----:B------:R-:W-:Y:S01]  /*30d0*/  FMUL.FTZ R22, R22, c[0x0][0x2ec] ;  /* 0x0000bb0016167a20 */ /* 0x000fe20000410000 */
[----:B------:R-:W-:-:S02]  /*30e0*/  FSEL R123, R123, -INF , !P3 ;  /* 0xff8000007b7b7808 */ /* 0x000fc40005800000 */
[----:B------:R-:W-:Y:S01]  /*30f0*/  FSEL R116, R116, -INF , !P1 ;  /* 0xff80000074747808 */ /* 0x000fe20004800000 */
[----:B------:R-:W5:Y:S01]  /*3100*/  MUFU.TANH R106, R36 ;  /* 0x00000024006a7308 */ /* 0x000f620000002400 */
[----:B------:R-:W-:Y:S02]  /*3110*/  FSEL R119, R119, -INF , !P2 ;  /* 0xff80000077777808 */ /* 0x000fe40005000000 */
[C---:B------:R-:W-:Y:S02]  /*3120*/  ISETP.GE.AND P4, PT, R10.reuse, R49, PT ;  /* 0x000000310a00720c */ /* 0x040fe40003f86270 */
[----:B------:R-:W-:Y:S02]  /*3130*/  ISETP.GE.AND P3, PT, R10, R27, PT ;  /* 0x0000001b0a00720c */ /* 0x000fe40003f66270 */
[C---:B------:R-:W-:Y:S01]  /*3140*/  ISETP.GE.AND P1, PT, R8.reuse, R49, PT ;  /* 0x000000310800720c */ /* 0x040fe20003f26270 */
[----:B------:R-:W1:Y:S01]  /*3150*/  MUFU.TANH R61, R39 ;  /* 0x00000027003d7308 */ /* 0x000e620000002400 */
[----:B------:R-:W-:-:S02]  /*3160*/  ISETP.GE.AND P2, PT, R8, R27, PT ;  /* 0x0000001b0800720c */ /* 0x000fc40003f46270 */
[----:B------:R-:W-:Y:S02]  /*3170*/  IADD3 R8, R51, -0x27, RZ ;  /* 0xffffffd933087810 */ /* 0x000fe40007ffe0ff */
[----:B------:R-:W-:Y:S02]  /*3180*/  FSEL R126, R126, -INF , !P4 ;  /* 0xff8000007e7e7808 */ /* 0x000fe40006000000 */
[----:B------:R-:W-:Y:S01]  /*3190*/  FSEL R117, R117, -INF , !P3 ;  /* 0xff80000075757808 */ /* 0x000fe20005800000 */
[----:B------:R-:W1:Y:S01]  /*31a0*/  MUFU.TANH R41, R30 ;  /* 0x0000001e00297308 */ /* 0x000e620000002400 */
[C---:B------:R-:W-:Y:S02]  /*31b0*/  ISETP.GE.AND P4, PT, R8.reuse, R49, PT ;  /* 0x000000310800720c */ /* 0x040fe40003f86270 */
[----:B------:R-:W-:Y:S02]  /*31c0*/  ISETP.GE.AND P3, PT, R8, R27, PT ;  /* 0x0000001b0800720c */ /* 0x000fe40003f66270 */
[----:B------:R-:W-:-:S02]  /*31d0*/  IADD3 R10, R51, -0x28, RZ ;  /* 0xffffffd8330a7810 */ /* 0x000fc40007ffe0ff */
[----:B------:R-:W-:Y:S01]  /*31e0*/  IADD3 R8, R51, -0x20, RZ ;  /* 0xffffffe033087810 */ /* 0x000fe20007ffe0ff */
[----:B------:R-:W1:Y:S01]  /*31f0*/  MUFU.TANH R37, R31 ;  /* 0x0000001f00257308 */ /* 0x000e620000002400 */
[----:B------:R-:W-:Y:S02]  /*3200*/  FSEL R110, R45, -INF , !P0 ;  /* 0xff8000002d6e7808 */ /* 0x000fe40004000000 */
[----:B------:R-:W-:Y:S02]  /*3210*/  FSEL R121, R121, -INF , !P5 ;  /* 0xff80000079797808 */ /* 0x000fe40006800000 */
[----:B---3--:R-:W-:Y:S02]  /*3220*/  FSEL R124, R124, -INF , !P1 ;  /* 0xff8000007c7c7808 */ /* 0x008fe40004800000 */
[----:B------:R-:W-:Y:S01]  /*3230*/  FSEL R113, R113, -INF , !P2 ;  /* 0xff80000071717808 */ /* 0x000fe20005000000 */
[----:B------:R-:W3:Y:S01]  /*3240*/  MUFU.TANH R54, R20 ;  /* 0x0000001400367308 */ /* 0x000ee20000002400 */
[----:B------:R-:W-:-:S02]  /*3250*/  ISETP.GE.AND P0, PT, R10, R49, PT ;  /* 0x000000310a00720c */ /* 0x000fc40003f06270 */
[----:B------:R-:W-:Y:S02]  /*3260*/  ISETP.GE.AND P5, PT, R10, R27, PT ;  /* 0x0000001b0a00720c */ /* 0x000fe40003fa6270 */
[C---:B------:R-:W-:Y:S02]  /*3270*/  ISETP.GE.AND P1, PT, R8.reuse, R49, PT ;  /* 0x000000310800720c */ /* 0x040fe40003f26270 */
[----:B------:R-:W-:Y:S01]  /*3280*/  ISETP.GE.AND P2, PT, R8, R27, PT ;  /* 0x0000001b0800720c */ /* 0x000fe20003f46270 */
[----:B------:R-:W1:Y:S01]  /*3290*/  MUFU.TANH R46, R21 ;  /* 0x00000015002e7308 */ /* 0x000e620000002400 */
[C---:B------:R-:W-:Y:S02]  /*32a0*/  IADD3 R10, R51.reuse, -0x1f, RZ ;  /* 0xffffffe1330a7810 */ /* 0x040fe40007ffe0ff */
[C---:B------:R-:W-:Y:S02]  /*32b0*/  IADD3 R8, R51.reuse, -0x18, RZ ;  /* 0xffffffe833087810 */ /* 0x040fe40007ffe0ff */
[----:B------:R-:W-:-:S02]  /*32c0*/  IADD3 R12, R51, -0x10, RZ ;  /* 0xfffffff0330c7810 */ /* 0x000fc40007ffe0ff */
[----:B----4-:R-:W-:Y:S01]  /*32d0*/  FSEL R111, R2, -INF , !P5 ;  /* 0xff800000026f7808 */ /* 0x010fe20006800000 */
[----:B------:R-:W4:Y:S01]  /*32e0*/  MUFU.TANH R33, R22 ;  /* 0x0000001600217308 */ /* 0x000f220000002400 */
[----:B------:R-:W-:Y:S02]  /*32f0*/  FSEL R118, R118, -INF , !P4 ;  /* 0xff80000076767808 */ /* 0x000fe40006000000 */
[----:B------:R-:W-:Y:S02]  /*3300*/  FSEL R109, R109, -INF , !P3 ;  /* 0xff8000006d6d7808 */ /* 0x000fe40005800000 */
[----:B------:R-:W-:Y:S02]  /*3310*/  FSEL R101, R101, -INF , !P2 ;  /* 0xff80000065657808 */ /* 0x000fe40005000000 */
[----:B------:R-:W-:Y:S02]  /*3320*/  ISETP.GE.AND P5, PT, R10, R27, PT ;  /* 0x0000001b0a00720c */ /* 0x000fe40003fa6270 */
[----:B------:R-:W-:-:S02]  /*3330*/  ISETP.GE.AND P4, PT, R8, R49, PT ;  /* 0x000000310800720c */ /* 0x000fc40003f86270 */
[----:B------:R-:W-:Y:S02]  /*3340*/  ISETP.GE.AND P3, PT, R8, R27, PT ;  /* 0x0000001b0800720c */ /* 0x000fe40003f66270 */
[-C--:B------:R-:W-:Y:S02]  /*3350*/  ISETP.GE.AND P2, PT, R12, R49.reuse, PT ;  /* 0x000000310c00720c */ /* 0x080fe40003f46270 */
[C---:B------:R-:W-:Y:S02]  /*3360*/  IADD3 R8, R51.reuse, -0x8, RZ ;  /* 0xfffffff833087810 */ /* 0x040fe40007ffe0ff */
[----:B------:R-:W-:Y:S02]  /*3370*/  FSEL R122, R122, -INF , !P0 ;  /* 0xff8000007a7a7808 */ /* 0x000fe40004000000 */
[----:B------:R-:W-:Y:S02]  /*3380*/  ISETP.GE.AND P0, PT, R10, R49, PT ;  /* 0x000000310a00720c */ /* 0x000fe40003f06270 */
[----:B------:R-:W-:-:S02]  /*3390*/  IADD3 R10, R51, -0xf, RZ ;  /* 0xfffffff1330a7810 */ /* 0x000fc40007ffe0ff */
[----:B------:R-:W-:Y:S02]  /*33a0*/  FSEL R65, R65, -INF , !P5 ;  /* 0xff80000041417808 */ /* 0x000fe40006800000 */
[----:B-1----:R-:W-:Y:S02]  /*33b0*/  FSEL R58, R58, -INF , !P2 ;  /* 0xff8000003a3a7808 */ /* 0x002fe40005000000 */
[C---:B------:R-:W-:Y:S02]  /*33c0*/  ISETP.GE.AND P5, PT, R8.reuse, R49, PT ;  /* 0x000000310800720c */ /* 0x040fe40003fa6270 */
[----:B------:R-:W-:Y:S01]  /*33d0*/  ISETP.GE.AND P2, PT, R8, R27, PT ;  /* 0x0000001b0800720c */ /* 0x000fe20003f46270 */
[----:B------:R-:W-:Y:S01]  /*33e0*/  FMUL.FTZ R8, R23, c[0x0][0x2ec] ;  /* 0x0000bb0017087a20 */ /* 0x000fe20000410000 */
[----:B------:R-:W-:Y:S02]  /*33f0*/  FSEL R112, R112, -INF , !P0 ;  /* 0xff80000070707808 */ /* 0x000fe40004000000 */
[----:B------:R-:W-:-:S02]  /*3400*/  ISETP.GE.AND P0, PT, R10, R49, PT ;  /* 0x000000310a00720c */ /* 0x000fc40003f06270 */
[----:B------:R-:W-:Y:S01]  /*3410*/  IADD3 R14, R51, -0x17, RZ ;  /* 0xffffffe9330e7810 */ /* 0x000fe20007ffe0ff */
[----:B------:R-:W1:Y:S01]  /*3420*/  MUFU.TANH R8, R8 ;  /* 0x0000000800087308 */ /* 0x000e620000002400 */
[----:B--2---:R-:W-:Y:S02]  /*3430*/  FSEL R56, R56, -INF , !P0 ;  /* 0xff80000038387808 */ /* 0x004fe40004000000 */
[----:B------:R-:W-:Y:S02]  /*3440*/  FSEL R114, R114, -INF , !P1 ;  /* 0xff80000072727808 */ /* 0x000fe40004800000 */
[----:B------:R-:W-:Y:S01]  /*3450*/  ISETP.GE.AND P0, PT, R24, 0x2, PT ;  /* 0x000000021800780c */ /* 0x000fe20003f06270 */
[----:B------:R-:W-:Y:S01]  /*3460*/  BAR.SYNC.DEFER_BLOCKING 0x0 ;  /* 0x0000000000007b1d */ /* 0x000fe20000010000 */
[----:B------:R-:W-:Y:S02]  /*3470*/  ISETP.GE.AND P1, PT, R14, R49, PT ;  /* 0x000000310e00720c */ /* 0x000fe40003f26270 */
[----:B------:R-:W-:-:S02]  /*3480*/  FSEL R63, R63, -INF , !P3 ;  /* 0xff8000003f3f7808 */ /* 0x000fc40005800000 */
[----:B------:R-:W-:Y:S02]  /*3490*/  FSEL R104, R104, -INF , !P1 ;  /* 0xff80000068687808 */ /* 0x000fe40004800000 */
[-C--:B------:R-:W-:Y:S02]  /*34a0*/  ISETP.GE.AND P3, PT, R14, R27.reuse, PT ;  /* 0x0000001b0e00720c */ /* 0x080fe40003f66270 */
[----:B------:R-:W-:Y:S02]  /*34b0*/  ISETP.GE.AND P1, PT, R12, R27, PT ;  /* 0x0000001b0c00720c */ /* 0x000fe40003f26270 */
[----:B------:R-:W-:Y:S02]  /*34c0*/  IADD3 R2, R51, -0x7, RZ ;  /* 0xfffffff933027810 */ /* 0x000fe40007ffe0ff */
[----:B-----5:R-:W-:Y:S02]  /*34d0*/  FSEL R106, R106, -INF , !P4 ;  /* 0xff8000006a6a7808 */ /* 0x020fe40006000000 */
[----:B------:R-:W-:-:S02]  /*34e0*/  FSEL R61, R61, -INF , !P3 ;  /* 0xff8000003d3d7808 */ /* 0x000fc40005800000 */
[----:B------:R-:W-:Y:S02]  /*34f0*/  FSEL R41, R41, -INF , !P1 ;  /* 0xff80000029297808 */ /* 0x000fe40004800000 */
[----:B------:R-:W-:Y:S02]  /*3500*/  ISETP.GE.AND P4, PT, R2, R49, PT ;  /* 0x000000310200720c */ /* 0x000fe40003f86270 */
[-C--:B------:R-:W-:Y:S02]  /*3510*/  ISETP.GE.AND P3, PT, R10, R27.reuse, PT ;  /* 0x0000001b0a00720c */ /* 0x080fe40003f66270 */
[----:B------:R-:W-:Y:S02]  /*3520*/  ISETP.GE.AND P1, PT, R2, R27, PT ;  /* 0x0000001b0200720c */ /* 0x000fe40003f26270 */
[----:B------:R-:W-:Y:S02]  /*3530*/  IADD3 R102, R163, 0x3800, RZ ;  /* 0x00003800a3667810 */ /* 0x000fe40007ffe0ff */
[----:B------:R-:W-:-:S02]  /*3540*/  FSEL R37, R37, -INF , !P3 ;  /* 0xff80000025257808 */ /* 0x000fc40005800000 */
[----:B---3--:R-:W-:Y:S02]  /*3550*/  FSEL R54, R54, -INF , !P5 ;  /* 0xff80000036367808 */ /* 0x008fe40006800000 */
[----:B------:R-:W-:Y:S02]  /*3560*/  FSEL R46, R46, -INF , !P4 ;  /* 0xff8000002e2e7808 */ /* 0x000fe40006000000 */
[----:B----4-:R-:W-:Y:S02]  /*3570*/  FSEL R33, R33, -INF , !P2 ;  /* 0xff80000021217808 */ /* 0x010fe40005000000 */
[----:B-1----:R-:W-:Y:S01]  /*3580*/  FSEL R27, R8, -INF , !P1 ;  /* 0xff800000081b7808 */ /* 0x002fe20004800000 */
[----:B------:R-:W-:Y:S05]  /*3590*/  @!P0 BRA `(.L_x_6123) ;  /* 0x000005b000008947 */ /* 0x000fea0003800000 */
[----:B------:R-:W-:Y:S05]  /*35a0*/  @P6 BRA `(.L_x_6124) ;  /* 0x000003a000006947 */ /* 0x000fea0003800000 */
[----:B------:R-:W1:Y:S01]  /*35b0*/  I2F.RP R6, R5 ;  /* 0x0000000500067306 */ /* 0x000e620000209400 */
[C---:B------:R-:W-:Y:S02]  /*35c0*/  IADD3 R2, R48.reuse, -0x80, RZ ;  /* 0xffffff8030027810 */ /* 0x040fe40007ffe0ff */
[----:B------:R-:W-:-:S02]  /*35d0*/  IADD3 R48, R48, -0x100, RZ ;  /* 0xffffff0030307810 */ /* 0x000fc40007ffe0ff */
[----:B------:R-:W-:Y:S02]  /*35e0*/  IABS R9, R2 ;  /* 0x0000000200097213 */ /* 0x000fe40000000000 */
[----:B------:R-:W-:Y:S02]  /*35f0*/  IABS R7, R48 ;  /* 0x0000003000077213 */ /* 0x000fe40000000000 */
[----:B------:R-:W-:Y:S02]  /*3600*/  LOP3.LUT R2, R2, c[0x0][0x2d0], RZ, 0x3c, !PT ;  /* 0x0000b40002027a12 */ /* 0x000fe400078e3cff */
[----:B------:R-:W-:Y:S02]  /*3610*/  LOP3.LUT R48, R48, c[0x0][0x2d0], RZ, 0x3c, !PT ;  /* 0x0000b40030307a12 */ /* 0x000fe400078e3cff */
        /* <DEDUP_REMOVED lines=43> */
[----:B--2---:R-:W-:-:S05]  /*38d0*/  IMAD.IADD R6, R6, 0x1, -R5 ;  /* 0x0000000106067824 */ /* 0x004fca00078e0a05 */
[----:B------:R-:W-:-:S05]  /*38e0*/  SHF.R.S32.HI R5, RZ, 0x1f, R6 ;  /* 0x0000001fff057819 */ /* 0x000fca0000011406 */
[----:B------:R-:W-:-:S04]  /*38f0*/  IMAD R5, R5, c[0x0][0x180], RZ ;  /* 0x0000600005057a24 */ /* 0x000fc800078e02ff */
[C---:B------:R-:W-:Y:S02]  /*3900*/  IMAD R5, R6.reuse, c[0x0][0x184], R5 ;  /* 0x0000610006057a24 */ /* 0x040fe400078e0205 */
[----:B------:R-:W-:-:S05]  /*3910*/  IMAD.WIDE.U32 R6, R6, c[0x0][0x180], R8 ;  /* 0x0000600006067a25 */ /* 0x000fca00078e0008 */
[----:B------:R-:W-:Y:S01]  /*3920*/  IADD3 R2, R7, R5, RZ ;  /* 0x0000000507027210 */ /* 0x000fe20007ffe0ff */
[----:B------:R-:W-:Y:S01]  /*3930*/  IMAD.MOV.U32 R5, RZ, RZ, R6 ;  /* 0x000000ffff057224 */ /* 0x000fe200078e0006 */
[----:B------:R-:W-:Y:S05]  /*3940*/  BRA `(.L_x_6125) ;  /* 0x0000004000007947 */ /* 0x000fea0003800000 */
.L_x_6124:
[----:B------:R-:W-:-:S04]  /*3950*/  ULEA UR4, -UR4, URZ, 0x7 ;  /* 0x0000003f04047291 */ /* 0x000fc8000f8e393f */
[----:B------:R-:W-:Y:S02]  /*3960*/  USHF.R.S32.HI UR6, URZ, 0x1f, UR4 ;  /* 0x0000001f3f067899 */ /* 0x000fe40008011404 */
[----:B------:R-:W-:-:S04]  /*3970*/  MOV R5, UR4 ;  /* 0x0000000400057c02 */ /* 0x000fc80008000f00 */
[----:B------:R-:W-:Y:S02]  /*3980*/  MOV R2, UR6 ;  /* 0x0000000600027c02 */ /* 0x000fe40008000f00 */
.L_x_6125:
        /* <DEDUP_REMOVED lines=28> */
.L_x_6123:
        /* <DEDUP_REMOVED lines=60> */
[----:B-1----:R-:W-:Y:S02]  /*3f10*/  FMNMX.FTZ R8, R46, R5, !PT ;  /* 0x000000052e087209 */ /* 0x002fe40007810000 */
        /* <DEDUP_REMOVED lines=37> */
[--C-:B------:R-:W-:Y:S01]  /*4170*/  FFMA.FTZ R45, R99, c[0x0][0x23c], -R28.reuse ;  /* 0x00008f00632d7a23 */ /* 0x100fe2000001081c */
[----:B------:R-:W2:Y:S01]  /*4180*/  LDSM.16.MT88.4 R92, [R161+0x6000] ;  /* 0x00600000a15c783b */ /* 0x000ea20000004200 */
[----:B------:R-:W-:Y:S01]  /*4190*/  FFMA.FTZ R38, R69, c[0x0][0x23c], -R28 ;  /* 0x00008f0045267a23 */ /* 0x000fe2000001081c */
[----:B------:R-:W-:Y:S01]  /*41a0*/  MUFU.EX2 R43, R43 ;  /* 0x0000002b002b7308 */ /* 0x000fe20000000800 */
[----:B------:R-:W-:-:S02]  /*41b0*/  FFMA.FTZ R36, R80, c[0x0][0x23c], -R51 ;  /* 0x00008f0050247a23 */ /* 0x000fc40000010833 */
[--C-:B------:R-:W-:Y:S02]  /*41c0*/  FFMA.FTZ R39, R75, c[0x0][0x23c], -R28.reuse ;  /* 0x00008f004b277a23 */ /* 0x100fe4000001081c */
[--C-:B------:R-:W-:Y:S02]  /*41d0*/  FFMA.FTZ R34, R81, c[0x0][0x23c], -R28.reuse ;  /* 0x00008f0051227a23 */ /* 0x100fe4000001081c */
[--C-:B------:R-:W-:Y:S01]  /*41e0*/  FFMA.FTZ R32, R25, c[0x0][0x23c], -R28.reuse ;  /* 0x00008f0019207a23 */ /* 0x100fe2000001081c */
[----:B------:R-:W3:Y:S01]  /*41f0*/  MUFU.EX2 R42, R42 ;  /* 0x0000002a002a7308 */ /* 0x000ee20000000800 */
[----:B-1----:R-:W-:Y:S01]  /*4200*/  F2FP.PACK_AB R68, R48, R49 ;  /* 0x000000313044723e */ /* 0x002fe200000000ff */
[----:B------:R-:W-:Y:S02]  /*4210*/  FFMA.FTZ R29, R73, c[0x0][0x23c], -R28 ;  /* 0x00008f00491d7a23 */ /* 0x000fe4000001081c */
[--C-:B------:R-:W-:Y:S02]  /*4220*/  FFMA.FTZ R3, R50, c[0x0][0x23c], -R51.reuse ;  /* 0x00008f0032037a23 */ /* 0x100fe40000010833 */
[----:B------:R-:W-:-:S02]  /*4230*/  FFMA.FTZ R25, R52, c[0x0][0x23c], -R51 ;  /* 0x00008f0034197a23 */ /* 0x000fc40000010833 */
        /* <DEDUP_REMOVED lines=25> */
[----:B---3--:R-:W-:Y:S01]  /*43d0*/  F2FP.PACK_AB R71, R38, R45 ;  /* 0x0000002d2647723e */ /* 0x008fe200000000ff */
        /* <DEDUP_REMOVED lines=21> */
[--C-:B------:R-:W-:Y:S01]  /*4530*/  FFMA.FTZ R112, R112, c[0x0][0x23c], -R51.reuse ;  /* 0x00008f0070707a23 */ /* 0x100fe20000010833 */
[----:B------:R-:W-:Y:S01]  /*4540*/  HMMA.16816.F32 R80, R68, R76, RZ ;  /* 0x0000004c4450723c */ /* 0x000fe200000018ff */
[----:B------:R-:W-:Y:S01]  /*4550*/  FFMA.FTZ R106, R106, c[0x0][0x23c], -R51 ;  /* 0x00008f006a6a7a23 */ /* 0x000fe20000010833 */
[----:B------:R-:W2:Y:S01]  /*4560*/  MUFU.EX2 R34, R34 ;  /* 0x0000002200227308 */ /* 0x000ea20000000800 */
[----:B------:R-:W-:-:S02]  /*4570*/  FFMA.FTZ R101, R101, c[0x0][0x23c], -R28 ;  /* 0x00008f0065657a23 */ /* 0x000fc4000001081c */
[--C-:B------:R-:W-:Y:S02]  /*4580*/  FFMA.FTZ R104, R65, c[0x0][0x23c], -R28.reuse ;  /* 0x00008f0041687a23 */ /* 0x100fe4000001081c */
[--C-:B------:R-:W-:Y:S01]  /*4590*/  FFMA.FTZ R63, R63, c[0x0][0x23c], -R28.reuse ;  /* 0x00008f003f3f7a23 */ /* 0x100fe2000001081c */
[C---:B------:R-:W-:Y:S01]  /*45a0*/  HMMA.16816.F32 R92, R68.reuse, R94, RZ ;  /* 0x0000005e445c723c */ /* 0x040fe200000018ff */
[----:B------:R-:W-:Y:S01]  /*45b0*/  FFMA.FTZ R114, R61, c[0x0][0x23c], -R28 ;  /* 0x00008f003d727a23 */ /* 0x000fe2000001081c */
[----:B------:R-:W-:Y:S01]  /*45c0*/  MUFU.EX2 R32, R32 ;  /* 0x0000002000207308 */ /* 0x000fe20000000800 */
[----:B------:R-:W-:Y:S02]  /*45d0*/  FADD.FTZ R48, R49, R48 ;  /* 0x0000003031307221 */ /* 0x000fe40000010000 */
[----:B------:R-:W-:Y:S02]  /*45e0*/  FADD.FTZ R44, R47, R44 ;  /* 0x0000002c2f2c7221 */ /* 0x000fe40000010000 */
[----:B------:R-:W-:Y:S01]  /*45f0*/  FFMA.FTZ R185, R46, c[0x0][0x23c], -R51 ;  /* 0x00008f002eb97a23 */ /* 0x000fe20000010833 */
[----:B------:R-:W-:Y:S01]  /*4600*/  HMMA.16816.F32 R76, R68, R78, RZ ;  /* 0x0000004e444c723c */ /* 0x000fe200000018ff */
[----:B------:R-:W-:Y:S01]  /*4610*/  FADD.FTZ R45, R45, R44 ;  /* 0x0000002c2d2d7221 */ /* 0x000fe20000010000 */
[----:B------:R-:W3:Y:S01]  /*4620*/  MUFU.EX2 R29, R29 ;  /* 0x0000001d001d7308 */ /* 0x000ee20000000800 */
[----:B------:R-:W-:-:S02]  /*4630*/  FFMA.FTZ R27, R27, c[0x0][0x23c], -R28 ;  /* 0x00008f001b1b7a23 */ /* 0x000fc4000001081c */
[----:B------:R-:W-:-:S03]  /*4640*/  FFMA.FTZ R33, R33, c[0x0][0x23c], -R28 ;  /* 0x00008f0021217a23 */ /* 0x000fc6000001081c */
[C---:B------:R-:W-:Y:S02]  /*4650*/  HMMA.16816.F32 R72, R68.reuse, R4, RZ ;  /* 0x000000044448723c */ /* 0x040fe400000018ff */
[----:B------:R-:W-:Y:S05]  /*4660*/  MUFU.EX2 R30, R30 ;  /* 0x0000001e001e7308 */ /* 0x000fea0000000800 */
[----:B-1----:R-:W-:Y:S01]  /*4670*/  F2FP.PACK_AB R4, R35, R40 ;  /* 0x000000282304723e */ /* 0x002fe200000000ff */
[----:B------:R-:W-:Y:S01]  /*4680*/  HMMA.16816.F32 R68, R68, R6, RZ ;  /* 0x000000064444723c */ /* 0x000fe200000018ff */
[----:B--2---:R-:W-:Y:S01]  /*4690*/  F2FP.PACK_AB R5, R34, R39 ;  /* 0x000000272205723e */ /* 0x004fe200000000ff */
[----:B------:R-:W1:Y:S05]  /*46a0*/  MUFU.EX2 R25, R25 ;  /* 0x0000001900197308 */ /* 0x000e6a0000000800 */
[----:B------:R-:W-:-:S02]  /*46b0*/  F2FP.PACK_AB R6, R31, R36 ;  /* 0x000000241f06723e */ /* 0x000fc400000000ff */
[----:B---3--:R-:W-:Y:S01]  /*46c0*/  F2FP.PACK_AB R7, R29, R32 ;  /* 0x000000201d07723e */ /* 0x008fe200000000ff */
[----:B------:R-:W-:Y:S06]  /*46d0*/  MUFU.EX2 R26, R26 ;  /* 0x0000001a001a7308 */ /* 0x000fec0000000800 */
[C---:B------:R-:W-:Y:S02]  /*46e0*/  HMMA.16816.F32 R88, R4.reuse, R12, R88 ;  /* 0x0000000c0458723c */ /* 0x040fe40000001858 */
        /* <DEDUP_REMOVED lines=14> */
[C---:B------:R-:W-:Y:S02]  /*47d0*/  HMMA.16816.F32 R80, R4.reuse, R16, R80 ;  /* 0x000000100450723c */ /* 0x040fe40000001850 */
[----:B------:R-:W2:Y:S06]  /*47e0*/  MUFU.EX2 R57, R57 ;  /* 0x0000003900397308 */ /* 0x000eac0000000800 */
[----:B------:R-:W-:Y:S01]  /*47f0*/  HMMA.16816.F32 R76, R4, R18, R76 ;  /* 0x00000012044c723c */ /* 0x000fe2000000184c */
[----:B------:R-:W4:Y:S01]  /*4800*/  LDSM.16.MT88.4 R16, [R158+0x7000] ;  /* 0x007000009e10783b */ /* 0x000f220000004200 */
[----:B------:R-:W-:Y:S05]  /*4810*/  MUFU.EX2 R62, R62 ;  /* 0x0000003e003e7308 */ /* 0x000fea0000000800 */
[----:B-1----:R-:W-:-:S02]  /*4820*/  F2FP.PACK_AB R4, R25, R30 ;  /* 0x0000001e1904723e */ /* 0x002fc400000000ff */
[----:B---3--:R-:W-:Y:S01]  /*4830*/  F2FP.PACK_AB R5, R53, R50 ;  /* 0x000000323505723e */ /* 0x008fe200000000ff */
[----:B------:R-:W-:Y:S01]  /*4840*/  MUFU.EX2 R59, R59 ;  /* 0x0000003b003b7308 */ /* 0x000fe20000000800 */
[----:B------:R-:W-:Y:S02]  /*4850*/  F2FP.PACK_AB R6, R3, R26 ;  /* 0x0000001a0306723e */ /* 0x000fe400000000ff */
[----:B-----5:R-:W-:-:S05]  /*4860*/  F2FP.PACK_AB R7, R52, R55 ;  /* 0x000000373407723e */ /* 0x020fca00000000ff */
[----:B------:R-:W-:Y:S02]  /*4870*/  MUFU.EX2 R64, R64 ;  /* 0x0000004000407308 */ /* 0x000fe40000000800 */
[C---:B--2---:R-:W-:Y:S06]  /*4880*/  HMMA.16816.F32 R88, R4.reuse, R12, R88 ;  /* 0x0000000c0458723c */ /* 0x044fec0000001858 */
        /* <DEDUP_REMOVED lines=19> */
[----:B------:R-:W-:-:S02]  /*49c0*/  F2FP.PACK_AB R4, R57, R60 ;  /* 0x0000003c3904723e */ /* 0x000fc400000000ff */
[----:B-1----:R-:W-:Y:S02]  /*49d0*/  F2FP.PACK_AB R5, R67, R64 ;  /* 0x000000404305723e */ /* 0x002fe400000000ff */
[----:B------:R-:W-:Y:S02]  /*49e0*/  F2FP.PACK_AB R6, R59, R62 ;  /* 0x0000003e3b06723e */ /* 0x000fe400000000ff */
[----:B---3--:R-:W-:Y:S01]  /*49f0*/  F2FP.PACK_AB R7, R66, R103 ;  /* 0x000000674207723e */ /* 0x008fe200000000ff */
[----:B------:R-:W1:Y:S06]  /*4a00*/  MUFU.EX2 R116, R116 ;  /* 0x0000007400747308 */ /* 0x000e6c0000000800 */
[C---:B--2---:R-:W-:Y:S02]  /*4a10*/  HMMA.16816.F32 R88, R4.reuse, R12, R88 ;  /* 0x0000000c0458723c */ /* 0x044fe40000001858 */
        /* <DEDUP_REMOVED lines=51> */
[----:B------:R-:W-:Y:S06]  /*4d50*/  MUFU.EX2 R27, R27 ;  /* 0x0000001b001b7308 */ /* 0x000fec0000000800 */
[C---:B------:R-:W-:Y:S01]  /*4d60*/  HMMA.16816.F32 R92, R4.reuse, R14, R92 ;  /* 0x0000000e045c723c */ /* 0x040fe2000000185c */
[----:B------:R-:W1:Y:S07]  /*4d70*/  LDSM.16.MT88.4 R12, [R161+0x9000] ;  /* 0x00900000a10c783b */ /* 0x000e6e0000004200 */
        /* <DEDUP_REMOVED lines=15> */
[----:B---3--:R-:W-:-:S02]  /*4e70*/  F2FP.PACK_AB R4, R112, R109 ;  /* 0x0000006d7004723e */ /* 0x008fc400000000ff */
[----:B------:R-:W-:Y:S02]  /*4e80*/  F2FP.PACK_AB R5, R104, R101 ;  /* 0x000000656805723e */ /* 0x000fe400000000ff */
[----:B------:R-:W-:Y:S02]  /*4e90*/  F2FP.PACK_AB R6, R113, R106 ;  /* 0x0000006a7106723e */ /* 0x000fe400000000ff */
[----:B------:R-:W-:Y:S01]  /*4ea0*/  F2FP.PACK_AB R7, R114, R63 ;  /* 0x0000003f7207723e */ /* 0x000fe200000000ff */
[----:B------:R-:W-:Y:S06]  /*4eb0*/  MUFU.EX2 R23, R23 ;  /* 0x0000001700177308 */ /* 0x000fec0000000800 */
[C---:B-1----:R-:W-:Y:S08]  /*4ec0*/  HMMA.16816.F32 R96, R4.reuse, R12, R96 ;  /* 0x0000000c0460723c */ /* 0x042ff00000001860 */
[C---:B------:R-:W-:Y:S01]  /*4ed0*/  HMMA.16816.F32 R92, R4.reuse, R14, R92 ;  /* 0x0000000e045c723c */ /* 0x040fe2000000185c */
[----:B------:R-:W1:Y:S07]  /*4ee0*/  LDSM.16.MT88.4 R12, [R158+0x9000] ;  /* 0x009000009e0c783b */ /* 0x000e6e0000004200 */
[C---:B--2---:R-:W-:Y:S07]  /*4ef0*/  HMMA.16816.F32 R88, R4.reuse, R8, R88 ;  /* 0x000000080458723c */ /* 0x044fee0000001858 */
[----:B------:R-:W-:Y:S01]  /*4f00*/  FADD.FTZ R9, R43, R48 ;  /* 0x000000302b097221 */ /* 0x000fe20000010000 */
[----:B-----5:R-:W-:Y:S01]  /*4f10*/  HMMA.16816.F32 R80, R4, R16, R80 ;  /* 0x000000100450723c */ /* 0x020fe20000001850 */
        /* <DEDUP_REMOVED lines=10> */
[----:B------:R-:W-:Y:S01]  /*4fc0*/  MUFU.EX2 R32, R33 ;  /* 0x0000002100207308 */ /* 0x000fe20000000800 */
[----:B------:R-:W-:Y:S01]  /*4fd0*/  FADD.FTZ R29, R29, R16 ;  /* 0x000000101d1d7221 */ /* 0x000fe20000010000 */
[----:B------:R-:W-:Y:S01]  /*4fe0*/  HMMA.16816.F32 R76, R4, R18, R76 ;  /* 0x00000012044c723c */ /* 0x000fe2000000184c */
[----:B------:R-:W-:Y:S01]  /*4ff0*/  FADD.FTZ R31, R31, R36 ;  /* 0x000000241f1f7221 */ /* 0x000fe20000010000 */
[----:B------:R-:W3:Y:S01]  /*5000*/  LDSM.16.MT88.4 R16, [R160+0x9800] ;  /* 0x00980000a010783b */ /* 0x000ee20000004200 */
[----:B------:R-:W-:Y:S02]  /*5010*/  FFMA.FTZ R38, R37, c[0x0][0x23c], -R28 ;  /* 0x00008f0025267a23 */ /* 0x000fe4000001081c */
[----:B------:R-:W-:-:S03]  /*5020*/  FADD.FTZ R30, R30, R31 ;  /* 0x0000001f1e1e7221 */ /* 0x000fc60000010000 */
[C---:B-1----:R-:W-:Y:S01]  /*5030*/  HMMA.16816.F32 R72, R4.reuse, R12, R72 ;  /* 0x0000000c0448723c */ /* 0x042fe20000001848 */
[----:B------:R-:W-:Y:S01]  /*5040*/  FADD.FTZ R25, R25, R30 ;  /* 0x0000001e19197221 */ /* 0x000fe20000010000 */
[----:B------:R-:W1:Y:S03]  /*5050*/  MUFU.EX2 R38, R38 ;  /* 0x0000002600267308 */ /* 0x000e660000000800 */
[----:B------:R-:W-:Y:S02]  /*5060*/  FADD.FTZ R26, R26, R25 ;  /* 0x000000191a1a7221 */ /* 0x000fe40000010000 */
[----:B------:R-:W-:Y:S01]  /*5070*/  FADD.FTZ R12, R50, R29 ;  /* 0x0000001d320c7221 */ /* 0x000fe20000010000 */
[----:B------:R-:W-:Y:S01]  /*5080*/  HMMA.16816.F32 R68, R4, R14, R68 ;  /* 0x0000000e0444723c */ /* 0x000fe20000001844 */
[----:B------:R-:W-:Y:S02]  /*5090*/  FADD.FTZ R3, R3, R26 ;  /* 0x0000001a03037221 */ /* 0x000fe40000010000 */
[----:B------:R-:W-:-:S02]  /*50a0*/  FADD.FTZ R12, R53, R12 ;  /* 0x0000000c350c7221 */ /* 0x000fc40000010000 */
[----:B------:R-:W-:Y:S02]  /*50b0*/  FADD.FTZ R60, R60, R3 ;  /* 0x000000033c3c7221 */ /* 0x000fe40000010000 */
[----:B------:R-:W-:Y:S01]  /*50c0*/  FADD.FTZ R55, R55, R12 ;  /* 0x0000000c37377221 */ /* 0x000fe20000010000 */
[----:B----4-:R-:W-:Y:S01]  /*50d0*/  F2FP.PACK_AB R4, R21, R20 ;  /* 0x000000141504723e */ /* 0x010fe200000000ff */
[----:B------:R-:W-:Y:S01]  /*50e0*/  FADD.FTZ R57, R57, R60 ;  /* 0x0000003c39397221 */ /* 0x000fe20000010000 */
[----:B-1----:R-:W-:Y:S01]  /*50f0*/  F2FP.PACK_AB R5, R38, R23 ;  /* 0x000000172605723e */ /* 0x002fe200000000ff */
[----:B------:R-:W-:Y:S01]  /*5100*/  FADD.FTZ R55, R52, R55 ;  /* 0x0000003734377221 */ /* 0x000fe20000010000 */
[----:B------:R-:W-:Y:S01]  /*5110*/  F2FP.PACK_AB R6, R185, R22 ;  /* 0x00000016b906723e */ /* 0x000fe200000000ff */
[----:B------:R-:W-:Y:S01]  /*5120*/  FADD.FTZ R62, R62, R57 ;  /* 0x000000393e3e7221 */ /* 0x000fe20000010000 */
[----:B------:R-:W-:Y:S01]  /*5130*/  F2FP.PACK_AB R7, R27, R32 ;  /* 0x000000201b07723e */ /* 0x000fe200000000ff */
[----:B------:R-:W-:Y:S01]  /*5140*/  FADD.FTZ R64, R64, R55 ;  /* 0x0000003740407221 */ /* 0x000fe20000010000 */
[----:B------:R-:W1:Y:S01]  /*5150*/  LDSM.16.MT88.4 R12, [R159+0x9800] ;  /* 0x009800009f0c783b */ /* 0x000e620000004200 */
[----:B------:R-:W-:-:S02]  /*5160*/  FADD.FTZ R59, R59, R62 ;  /* 0x0000003e3b3b7221 */ /* 0x000fc40000010000 */
[----:B------:R-:W-:Y:S02]  /*5170*/  FADD.FTZ R64, R67, R64 ;  /* 0x0000004043407221 */ /* 0x000fe40000010000 */
[----:B------:R-:W-:Y:S01]  /*5180*/  FADD.FTZ R108, R108, R59 ;  /* 0x0000003b6c6c7221 */ /* 0x000fe20000010000 */
[C---:B--2---:R-:W-:Y:S01]  /*5190*/  HMMA.16816.F32 R96, R4.reuse, R8, R96 ;  /* 0x000000080460723c */ /* 0x044fe20000001860 */
[----:B------:R-:W-:Y:S02]  /*51a0*/  FADD.FTZ R103, R103, R64 ;  /* 0x0000004067677221 */ /* 0x000fe40000010000 */
        /* <DEDUP_REMOVED lines=49> */
.L_x_6130:
        /* <DEDUP_REMOVED lines=64> */
.L_x_6127:
[C---:B------:R-:W-:Y:S04]  /*58c0*/  LEA R170, P0, R6.reuse, R170, 0x1 ;  /* 0x000000aa06aa7211 */ /* 0x040fe800078008ff */
[----:B------:R-:W-:Y:S02]  /*58d0*/  LEA.HI.X R169, R6, R169, R3, 0x1, P0 ;  /* 0x000000a906a97211 */ /* 0x000fe400000f0c03 */
[----:B------:R-:W-:Y:S02]  /*58e0*/  IADD3 R192, P0, R170, UR12, RZ ;  /* 0x0000000caac07c10 */ /* 0x000fe4000ff1e0ff */
[----:B------:R-:W-:Y:S02]  /*58f0*/  MOV R171, R169 ;  /* 0x000000a900ab7202 */ /* 0x000fe40000000f00 */
[----:B------:R-:W-:Y:S02]  /*5900*/  IADD3.X R193, R169, UR7, RZ, P0, !PT ;  /* 0x00000007a9c17c10 */ /* 0x000fe400087fe4ff */
[----:B------:R-:W-:Y:S01]  /*5910*/  IADD3 R190, P0, R192, UR12, RZ ;  /* 0x0000000cc0be7c10 */ /* 0x000fe2000ff1e0ff */
[----:B------:R-:W-:Y:S01]  /*5920*/  @!PT LDS RZ, [RZ] ;  /* 0x00000000fffff984 */ /* 0x000fe20000000800 */
[----:B------:R-:W-:Y:S01]  /*5930*/  @!PT LDS RZ, [RZ] ;  /* 0x00000000fffff984 */ /* 0x000fe20000000800 */
[----:B------:R-:W-:Y:S01]  /*5940*/  @!PT LDS RZ, [RZ] ;  /* 0x00000000fffff984 */ /* 0x000fe20000000800 */
        /* <DEDUP_REMOVED lines=16> */
[----:B------:R-:W-:Y:S05]  /*5a50*/  ISETP.GE.AND P0, PT, R183, 0x1, PT ;  /* 0x00000001b700780c */ /* 0x000fea0003f06270 */
[----:B------:R1:W-:Y:S08]  /*5a60*/  LDGSTS.E.BYPASS.LTC128B.128 [R175+0x8800], [R2.64] ;  /* 0x0880000002af7fae */ /* 0x0003f0000b901d4a */
[----:B------:R1:W-:Y:S08]  /*5a70*/  LDGSTS.E.BYPASS.LTC128B.128 [R175+0x9000], [R194.64] ;  /* 0x09000000c2af7fae */ /* 0x0003f0000b901d4a */
[----:B------:R1:W-:Y:S08]  /*5a80*/  LDGSTS.E.BYPASS.LTC128B.128 [R175+0x9800], [R196.64] ;  /* 0x09800000c4af7fae */ /* 0x0003f0000b901d4a */
[----:B------:R-:W-:Y:S08]  /*5a90*/  LDSM.16.M88.4 R104, [R168] ;  /* 0x00000000a868783b */ /* 0x000ff00000000200 */
[----:B------:R-:W1:Y:S08]  /*5aa0*/  LDSM.16.M88.4 R108, [R167] ;  /* 0x00000000a76c783b */ /* 0x000e700000000200 */
[----:B------:R-:W1:Y:S08]  /*5ab0*/  LDSM.16.M88.4 R112, [R167+0x800] ;  /* 0x00080000a770783b */ /* 0x000e700000000200 */
[----:B------:R-:W0:Y:S08]  /*5ac0*/  LDGDEPBAR ;  /* 0x00000000000079af */ /* 0x000e300000000000 */
[----:B------:R-:W1:Y:S08]  /*5ad0*/  LDSM.16.M88.4 R116, [R167+0x1000] ;  /* 0x00100000a774783b */ /* 0x000e700000000200 */
[----:B------:R-:W1:Y:S08]  /*5ae0*/  LDSM.16.M88.4 R120, [R167+0x1800] ;  /* 0x00180000a778783b */ /* 0x000e700000000200 */
[----:B------:R-:W1:Y:S08]  /*5af0*/  LDSM.16.M88.4 R124, [R167+0x2000] ;  /* 0x00200000a77c783b */ /* 0x000e700000000200 */
[----:B------:R-:W1:Y:S08]  /*5b00*/  LDSM.16.M88.4 R128, [R167+0x2800] ;  /* 0x00280000a780783b */ /* 0x000e700000000200 */
[----:B------:R-:W2:Y:S08]  /*5b10*/  LDSM.16.M88.4 R132, [R167+0x3000] ;  /* 0x00300000a784783b */ /* 0x000eb00000000200 */
[----:B------:R-:W2:Y:S08]  /*5b20*/  LDSM.16.M88.4 R136, [R167+0x3800] ;  /* 0x00380000a788783b */ /* 0x000eb00000000200 */
[----:B------:R-:W-:Y:S08]  /*5b30*/  LDSM.16.M88.4 R140, [R166] ;  /* 0x00000000a68c783b */ /* 0x000ff00000000200 */
[----:B------:R-:W2:Y:S08]  /*5b40*/  LDSM.16.M88.4 R144, [R165] ;  /* 0x00000000a590783b */ /* 0x000eb00000000200 */
[----:B------:R-:W2:Y:S01]  /*5b50*/  LDSM.16.M88.4 R148, [R165+0x800] ;  /* 0x00080000a594783b */ /* 0x000ea20000000200 */
[C---:B-1----:R-:W-:Y:S08]  /*5b60*/  HMMA.16816.F32 R4, R104.reuse, R108, RZ ;  /* 0x0000006c6804723c */ /* 0x042ff000000018ff */
        /* <DEDUP_REMOVED lines=17> */
[C---:B--2---:R-:W-:Y:S08]  /*5c80*/  HMMA.16816.F32 R52, R104.reuse, R132, RZ ;  /* 0x000000846834723c */ /* 0x044ff000000018ff */
        /* <DEDUP_REMOVED lines=34> */
[----:B------:R-:W2:Y:S07]  /*5eb0*/  LDSM.16.M88.4 R116, [R102] ;  /* 0x000000006674783b */ /* 0x000eae0000000200 */
[C---:B---3--:R-:W-:Y:S08]  /*5ec0*/  HMMA.16816.F32 R28, R104.reuse, R120, R28 ;  /* 0x00000078681c723c */ /* 0x048ff0000000181c */
[C---:B------:R-:W-:Y:S01]  /*5ed0*/  HMMA.16816.F32 R32, R104.reuse, R122, R32 ;  /* 0x0000007a6820723c */ /* 0x040fe20000001820 */
[----:B------:R-:W3:Y:S07]  /*5ee0*/  LDSM.16.M88.4 R120, [R162] ;  /* 0x00000000a278783b */ /* 0x000eee0000000200 */
[C---:B------:R-:W-:Y:S08]  /*5ef0*/  HMMA.16816.F32 R36, R104.reuse, R124, R36 ;  /* 0x0000007c6824723c */ /* 0x040ff00000001824 */
[C---:B------:R-:W-:Y:S08]  /*5f00*/  HMMA.16816.F32 R40, R104.reuse, R126, R40 ;  /* 0x0000007e6828723c */ /* 0x040ff00000001828 */
[C---:B-1----:R-:W-:Y:S08]  /*5f10*/  HMMA.16816.F32 R44, R104.reuse, R108, R44 ;  /* 0x0000006c682c723c */ /* 0x042ff0000000182c */
[C---:B------:R-:W-:Y:S01]  /*5f20*/  HMMA.16816.F32 R48, R104.reuse, R110, R48 ;  /* 0x0000006e6830723c */ /* 0x040fe20000001830 */
[----:B------:R-:W-:Y:S07]  /*5f30*/  LDSM.16.M88.4 R108, [R100+0x1000] ;  /* 0x00100000646c783b */ /* 0x000fee0000000200 */
[C---:B--2---:R-:W-:Y:S08]  /*5f40*/  HMMA.16816.F32 R52, R104.reuse, R112, R52 ;  /* 0x000000706834723c */ /* 0x044ff00000001834 */
[C---:B------:R-:W-:Y:S08]  /*5f50*/  HMMA.16816.F32 R56, R104.reuse, R114, R56 ;  /* 0x000000726838723c */ /* 0x040ff00000001838 */
[C---:B------:R-:W-:Y:S08]  /*5f60*/  HMMA.16816.F32 R60, R104.reuse, R116, R60 ;  /* 0x00000074683c723c */ /* 0x040ff0000000183c */
[----:B------:R-:W-:Y:S01]  /*5f70*/  HMMA.16816.F32 R64, R104, R118, R64 ;  /* 0x000000766840723c */ /* 0x000fe20000001840 */
[----:B------:R-:W1:Y:S07]  /*5f80*/  LDSM.16.M88.4 R104, [R100+0x800] ;  /* 0x000800006468783b */ /* 0x000e6e0000000200 */
[C---:B---3--:R-:W-:Y:S08]  /*5f90*/  HMMA.16816.F32 R4, R120.reuse, R128, R4 ;  /* 0x000000807804723c */ /* 0x048ff00000001804 */
[C---:B------:R-:W-:Y:S11]  /*5fa0*/  HMMA.16816.F32 R8, R120.reuse, R130, R8 ;  /* 0x000000827808723c */ /* 0x040ff60000001808 */
[----:B------:R-:W-:Y:S05]  /*5fb0*/  @!UPT UIADD3 URZ, URZ, URZ, URZ ;  /* 0x0000003f3f3ff290 */ /* 0x000fea000fffe03f */
[----:B------:R-:W-:Y:S02]  /*5fc0*/  FMUL.FTZ R243, R4, c[0x0][0x2ec] ;  /* 0x0000bb0004f37a20 */ /* 0x000fe40000410000 */
[----:B------:R-:W-:Y:S02]  /*5fd0*/  FMUL.FTZ R241, R5, c[0x0][0x2ec] ;  /* 0x0000bb0005f17a20 */ /* 0x000fe40000410000 */
[----:B------:R-:W-:Y:S02]  /*5fe0*/  FMUL.FTZ R242, R6, c[0x0][0x2ec] ;  /* 0x0000bb0006f27a20 */ /* 0x000fe40000410000 */
[----:B------:R-:W2:Y:S01]  /*5ff0*/  MUFU.TANH R243, R243 ;  /* 0x000000f300f37308 */ /* 0x000ea20000002400 */
[----:B------:R-:W-:Y:S01]  /*6000*/  FMUL.FTZ R240, R7, c[0x0][0x2ec] ;  /* 0x0000bb0007f07a20 */ /* 0x000fe20000410000 */
[C---:B-1----:R-:W-:Y:S03]  /*6010*/  HMMA.16816.F32 R12, R120.reuse, R104, R12 ;  /* 0x00000068780c723c */ /* 0x042fe6000000180c */
[----:B------:R-:W-:Y:S02]  /*6020*/  FMUL.FTZ R239, R8, c[0x0][0x2ec] ;  /* 0x0000bb0008ef7a20 */ /* 0x000fe40000410000 */
[----:B------:R-:W-:Y:S03]  /*6030*/  FMUL.FTZ R245, R9, c[0x0][0x2ec] ;  /* 0x0000bb0009f57a20 */ /* 0x000fe60000410000 */
[----:B------:R-:W1:Y:S01]  /*6040*/  MUFU.TANH R241, R241 ;  /* 0x000000f100f17308 */ /* 0x000e620000002400 */
[C---:B------:R-:W-:Y:S01]  /*6050*/  HMMA.16816.F32 R16, R120.reuse, R106, R16 ;  /* 0x0000006a7810723c */ /* 0x040fe20000001810 */
[----:B------:R-:W3:Y:S02]  /*6060*/  LDSM.16.M88.4 R104, [R100+0x1800] ;  /* 0x001800006468783b */ /* 0x000ee40000000200 */
[----:B------:R-:W-:Y:S02]  /*6070*/  FMUL.FTZ R246, R10, c[0x0][0x2ec] ;  /* 0x0000bb000af67a20 */ /* 0x000fe40000410000 */
[----:B------:R-:W-:Y:S03]  /*6080*/  FMUL.FTZ R244, R11, c[0x0][0x2ec] ;  /* 0x0000bb000bf47a20 */ /* 0x000fe60000410000 */
[C---:B------:R-:W-:Y:S01]  /*6090*/  HMMA.16816.F32 R20, R120.reuse, R108, R20 ;  /* 0x0000006c7814723c */ /* 0x040fe20000001814 */
[----:B------:R-:W1:Y:S07]  /*60a0*/  MUFU.TANH R242, R242 ;  /* 0x000000f200f27308 */ /* 0x000e6e0000002400 */
[C---:B------:R-:W-:Y:S01]  /*60b0*/  HMMA.16816.F32 R24, R120.reuse, R110, R24 ;  /* 0x0000006e7818723c */ /* 0x040fe20000001818 */
[----:B------:R-:W1:Y:S02]  /*60c0*/  LDSM.16.M88.4 R108, [R100+0x2000] ;  /* 0x00200000646c783b */ /* 0x000e640000000200 */
[----:B------:R-:W1:Y:S01]  /*60d0*/  MUFU.TANH R240, R240 ;  /* 0x000000f000f07308 */ /* 0x000e620000002400 */
[----:B------:R-:W-:Y:S02]  /*60e0*/  FMUL.FTZ R237, R12, c[0x0][0x2ec] ;  /* 0x0000bb000ced7a20 */ /* 0x000fe40000410000 */
[----:B------:R-:W-:Y:S02]  /*60f0*/  FMUL.FTZ R235, R13, c[0x0][0x2ec] ;  /* 0x0000bb000deb7a20 */ /* 0x000fe40000410000 */
[----:B------:R-:W-:Y:S04]  /*6100*/  FMUL.FTZ R238, R14, c[0x0][0x2ec] ;  /* 0x0000bb000eee7a20 */ /* 0x000fe80000410000 */
[----:B------:R-:W-:Y:S01]  /*6110*/  FMUL.FTZ R236, R15, c[0x0][0x2ec] ;  /* 0x0000bb000fec7a20 */ /* 0x000fe20000410000 */
        /* <DEDUP_REMOVED lines=8> */
[C---:B---3--:R-:W-:Y:S03]  /*61a0*/  HMMA.16816.F32 R28, R120.reuse, R104, R28 ;  /* 0x00000068781c723c */ /* 0x048fe6000000181c */
[----:B------:R-:W-:Y:S02]  /*61b0*/  FMUL.FTZ R230, R22, c[0x0][0x2ec] ;  /* 0x0000bb0016e67a20 */ /* 0x000fe40000410000 */
[----:B------:R-:W-:Y:S02]  /*61c0*/  FMUL.FTZ R228, R23, c[0x0][0x2ec] ;  /* 0x0000bb0017e47a20 */ /* 0x000fe40000410000 */
[----:B------:R-:W-:Y:S01]  /*61d0*/  FMUL.FTZ R223, R24, c[0x0][0x2ec] ;  /* 0x0000bb0018df7a20 */ /* 0x000fe20000410000 */
[----:B------:R-:W3:Y:S01]  /*61e0*/  MUFU.TANH R246, R246 ;  /* 0x000000f600f67308 */ /* 0x000ee20000002400 */
[C---:B------:R-:W-:Y:S01]  /*61f0*/  HMMA.16816.F32 R32, R120.reuse, R106, R32 ;  /* 0x0000006a7820723c */ /* 0x040fe20000001820 */
[----:B------:R-:W2:Y:S02]  /*6200*/  LDSM.16.M88.4 R104, [R100+0x2800] ;  /* 0x002800006468783b */ /* 0x000ea40000000200 */
[----:B------:R-:W-:Y:S02]  /*6210*/  FMUL.FTZ R225, R25, c[0x0][0x2ec] ;  /* 0x0000bb0019e17a20 */ /* 0x000fe40000410000 */
[----:B------:R-:W-:Y:S02]  /*6220*/  FMUL.FTZ R226, R26, c[0x0][0x2ec] ;  /* 0x0000bb001ae27a20 */ /* 0x000fe40000410000 */
[----:B------:R-:W-:Y:S01]  /*6230*/  FMUL.FTZ R224, R27, c[0x0][0x2ec] ;  /* 0x0000bb001be07a20 */ /* 0x000fe20000410000 */
[C---:B-1----:R-:W-:Y:S01]  /*6240*/  HMMA.16816.F32 R36, R120.reuse, R108, R36 ;  /* 0x0000006c7824723c */ /* 0x042fe20000001824 */
[----:B------:R-:W1:Y:S06]  /*6250*/  MUFU.TANH R244, R244 ;  /* 0x000000f400f47308 */ /* 0x000e6c0000002400 */
[----:B------:R-:W-:Y:S01]  /*6260*/  FMUL.FTZ R221, R28, c[0x0][0x2ec] ;  /* 0x0000bb001cdd7a20 */ /* 0x000fe20000410000 */
        /* <DEDUP_REMOVED lines=13> */
[----:B------:R-:W3:Y:S01]  /*6340*/  MUFU.TANH R238, R238 ;  /* 0x000000ee00ee7308 */ /* 0x000ee20000002400 */
[----:B------:R-:W-:Y:S01]  /*6350*/  FMUL.FTZ R214, R38, c[0x0][0x2ec] ;  /* 0x0000bb0026d67a20 */ /* 0x000fe20000410000 */
[C---:B--2---:R-:W-:Y:S03]  /*6360*/  HMMA.16816.F32 R44, R120.reuse, R104, R44 ;  /* 0x00000068782c723c */ /* 0x044fe6000000182c */
[----:B------:R-:W-:Y:S02]  /*6370*/  FMUL.FTZ R212, R39, c[0x0][0x2ec] ;  /* 0x0000bb0027d47a20 */ /* 0x000fe40000410000 */
[----:B------:R-:W-:Y:S02]  /*6380*/  FMUL.FTZ R209, R40, c[0x0][0x2ec] ;  /* 0x0000bb0028d17a20 */ /* 0x000fe40000410000 */
[----:B------:R-:W-:Y:S01]  /*6390*/  FMUL.FTZ R207, R41, c[0x0][0x2ec] ;  /* 0x0000bb0029cf7a20 */ /* 0x000fe20000410000 */
[----:B------:R-:W2:Y:S01]  /*63a0*/  MUFU.TANH R236, R236 ;  /* 0x000000ec00ec7308 */ /* 0x000ea20000002400 */
[C---:B------:R-:W-:Y:S01]  /*63b0*/  HMMA.16816.F32 R48, R120.reuse, R106, R48 ;  /* 0x0000006a7830723c */ /* 0x040fe20000001830 */
[----:B------:R-:W2:Y:S01]  /*63c0*/  LDSM.16.M88.4 R104, [R100+0x3800] ;  /* 0x003800006468783b */ /* 0x000ea20000000200 */
[----:B------:R-:W-:Y:S04]  /*63d0*/  DEPBAR.LE SB0, 0x0 ;  /* 0x000080000000791a */ /* 0x000fe80000000000 */
[----:B------:R-:W-:Y:S02]  /*63e0*/  FMUL.FTZ R210, R42, c[0x0][0x2ec] ;  /* 0x0000bb002ad27a20 */ /* 0x000fe40000410000 */
[C---:B-1----:R-:W-:Y:S01]  /*63f0*/  HMMA.16816.F32 R52, R120.reuse, R108, R52 ;  /* 0x0000006c7834723c */ /* 0x042fe20000001834 */
[----:B------:R-:W1:Y:S01]  /*6400*/  MUFU.TANH R233, R233 ;  /* 0x000000e900e97308 */ /* 0x000e620000002400 */
[----:B------:R-:W-:Y:S03]  /*6410*/  BAR.SYNC.DEFER_BLOCKING 0x0 ;  /* 0x0000000000007b1d */ /* 0x000fe60000010000 */
[----:B------:R-:W-:Y:S02]  /*6420*/  FMUL.FTZ R208, R43, c[0x0][0x2ec] ;  /* 0x0000bb002bd07a20 */ /* 0x000fe40000410000 */
[----:B------:R-:W-:Y:S01]  /*6430*/  FMUL.FTZ R205, R44, c[0x0][0x2ec] ;  /* 0x0000bb002ccd7a20 */ /* 0x000fe20000410000 */
[C---:B------:R-:W-:Y:S03]  /*6440*/  HMMA.16816.F32 R56, R120.reuse, R110, R56 ;  /* 0x0000006e7838723c */ /* 0x040fe60000001838 */
        /* <DEDUP_REMOVED lines=12> */
[----:B------:R-:W-:Y:S01]  /*6510*/  FMUL.FTZ R198, R54, c[0x0][0x2ec] ;  /* 0x0000bb0036c67a20 */ /* 0x000fe20000410000 */
[C---:B--2---:R-:W-:Y:S03]  /*6520*/  HMMA.16816.F32 R60, R120.reuse, R104, R60 ;  /* 0x00000068783c723c */ /* 0x044fe6000000183c */
[----:B------:R-:W-:Y:S02]  /*6530*/  FMUL.FTZ R196, R55, c[0x0][0x2ec] ;  /* 0x0000bb0037c47a20 */ /* 0x000fe40000410000 */
[----:B------:R-:W-:Y:S02]  /*6540*/  FMUL.FTZ R193, R56, c[0x0][0x2ec] ;  /* 0x0000bb0038c17a20 */ /* 0x000fe40000410000 */
[----:B------:R-:W-:Y:S01]  /*6550*/  FMUL.FTZ R191, R57, c[0x0][0x2ec] ;  /* 0x0000bb0039bf7a20 */ /* 0x000fe20000410000 */
[----:B------:R-:W2:Y:S01]  /*6560*/  MUFU.TANH R229, R229 ;  /* 0x000000e500e57308 */ /* 0x000ea20000002400 */
[----:B------:R-:W-:Y:S03]  /*6570*/  HMMA.16816.F32 R64, R120, R106, R64 ;  /* 0x0000006a7840723c */ /* 0x000fe60000001840 */
[----:B------:R-:W-:Y:S02]  /*6580*/  FMUL.FTZ R194, R58, c[0x0][0x2ec] ;  /* 0x0000bb003ac27a20 */ /* 0x000fe40000410000 */
[----:B------:R-:W-:Y:S04]  /*6590*/  FMUL.FTZ R192, R59, c[0x0][0x2ec] ;  /* 0x0000bb003bc07a20 */ /* 0x000fe80000410000 */
[----:B------:R-:W1:Y:S06]  /*65a0*/  MUFU.TANH R227, R227 ;  /* 0x000000e300e37308 */ /* 0x000e6c0000002400 */
[----:B----4-:R-:W-:Y:S02]  /*65b0*/  FMUL.FTZ R189, R60, c[0x0][0x2ec] ;  /* 0x0000bb003cbd7a20 */ /* 0x010fe40000410000 */
[----:B-----5:R-:W-:Y:S02]  /*65c0*/  FMUL.FTZ R187, R61, c[0x0][0x2ec] ;  /* 0x0000bb003dbb7a20 */ /* 0x020fe40000410000 */
[----:B------:R-:W4:Y:S01]  /*65d0*/  MUFU.TANH R230, R230 ;  /* 0x000000e600e67308 */ /* 0x000f220000002400 */
        /* <DEDUP_REMOVED lines=52> */
[----:B--234-:R-:W-:Y:S02]  /*6920*/  ULDC UR6, c[0x0][0x198] ;  /* 0x0000660000067ab9 */ /* 0x01cfe40000000800 */
[----:B------:R-:W-:Y:S04]  /*6930*/  ULEA UR6, -UR6, URZ, 0x7 ;  /* 0x0000003f06067291 */ /* 0x000fe8000f8e393f */
[----:B------:R-:W-:Y:S02]  /*6940*/  USHF.R.S32.HI UR4, URZ, 0x1f, UR6 ;  /* 0x0000001f3f047899 */ /* 0x000fe40008011406 */
[----:B------:R-:W-:Y:S04]  /*6950*/  MOV R8, UR6 ;  /* 0x0000000600087c02 */ /* 0x000fe80008000f00 */
[----:B------:R-:W-:Y:S01]  /*6960*/  MOV R5, UR4 ;  /* 0x0000000400057c02 */ /* 0x000fe20008000f00 */
[----:B------:R-:W-:-:S05]  /*6970*/  @P6 BRA `(.L_x_6129) ;  /* 0x000003b000006947 */ /* 0x000fca0003800000 */
        /* <DEDUP_REMOVED lines=59> */
.L_x_6129:
        /* <DEDUP_REMOVED lines=28> */
.L_x_6128:
        /* <DEDUP_REMOVED lines=92> */
[----:B------:R-:W-:Y:S01]  /*74b0*/  ISETP.GT.AND P0, PT, R183, RZ, PT ;  /* 0x000000ffb700720c */ /* 0x000fe20003f04270 */
        /* <DEDUP_REMOVED lines=16> */
[----:B------:R-:W1:Y:S01]  /*75c0*/  MUFU.EX2 R62, R62 ;  /* 0x0000003e003e7308 */ /* 0x000e620000000800 */
[--C-:B------:R-:W-:Y:S02]  /*75d0*/  FFMA.FTZ R105, R243, c[0x0][0x23c], -R66.reuse ;  /* 0x00008f00f3697a23 */ /* 0x100fe40000010842 */
[--C-:B------:R-:W-:Y:S02]  /*75e0*/  FFMA.FTZ R104, R241, c[0x0][0x23c], -R66.reuse ;  /* 0x00008f00f1687a23 */ /* 0x100fe40000010842 */
[--C-:B------:R-:W-:Y:S02]  /*75f0*/  FFMA.FTZ R65, R239, c[0x0][0x23c], -R66.reuse ;  /* 0x00008f00ef417a23 */ /* 0x100fe40000010842 */
[--C-:B------:R-:W-:Y:S02]  /*7600*/  FFMA.FTZ R64, R245, c[0x0][0x23c], -R66.reuse ;  /* 0x00008f00f5407a23 */ /* 0x100fe40000010842 */
[C---:B--2---:R-:W-:Y:S01]  /*7610*/  FMUL.FTZ R10, R37.reuse, R94 ;  /* 0x0000005e250a7220 */ /* 0x044fe20000410000 */
[----:B------:R-:W-:Y:S01]  /*7620*/  MUFU.EX2 R105, R105 ;  /* 0x0000006900697308 */ /* 0x000fe20000000800 */
[C---:B------:R-:W-:Y:S02]  /*7630*/  FMUL.FTZ R11, R37.reuse, R95 ;  /* 0x0000005f250b7220 */ /* 0x040fe40000410000 */
[C---:B------:R-:W-:Y:S02]  /*7640*/  FMUL.FTZ R18, R37.reuse, R86 ;  /* 0x0000005625127220 */ /* 0x040fe40000410000 */
[C---:B------:R-:W-:Y:S02]  /*7650*/  FMUL.FTZ R19, R37.reuse, R87 ;  /* 0x0000005725137220 */ /* 0x040fe40000410000 */
[C---:B------:R-:W-:Y:S02]  /*7660*/  FMUL.FTZ R26, R37.reuse, R78 ;  /* 0x0000004e251a7220 */ /* 0x040fe40000410000 */
[----:B------:R-:W-:Y:S01]  /*7670*/  FMUL.FTZ R5, R38, R97 ;  /* 0x0000006126057220 */ /* 0x000fe20000410000 */
[----:B------:R-:W2:Y:S01]  /*7680*/  MUFU.EX2 R104, R104 ;  /* 0x0000006800687308 */ /* 0x000ea20000000800 */
[C---:B------:R-:W-:Y:S02]  /*7690*/  FMUL.FTZ R6, R37.reuse, R98 ;  /* 0x0000006225067220 */ /* 0x040fe40000410000 */
[C---:B------:R-:W-:Y:S01]  /*76a0*/  FMUL.FTZ R7, R37.reuse, R99 ;  /* 0x0000006325077220 */ /* 0x040fe20000410000 */
        /* <DEDUP_REMOVED lines=10> */
[----:B------:R-:W1:Y:S01]  /*7750*/  MUFU.EX2 R64, R64 ;  /* 0x0000004000407308 */ /* 0x000e620000000800 */
[--C-:B------:R-:W-:Y:S02]  /*7760*/  FFMA.FTZ R77, R232, c[0x0][0x23c], -R39.reuse ;  /* 0x00008f00e84d7a23 */ /* 0x100fe40000010827 */
[----:B------:R-:W-:Y:S01]  /*7770*/  FMUL.FTZ R27, R37, R79 ;  /* 0x0000004f251b7220 */ /* 0x000fe20000410000 */
        /* <DEDUP_REMOVED lines=23> */
[----:B------:R-:W1:Y:S01]  /*78f0*/  MUFU.EX2 R92, R235 ;  /* 0x000000eb005c7308 */ /* 0x000e620000000800 */
[--C-:B------:R-:W-:Y:S02]  /*7900*/  FFMA.FTZ R111, R209, c[0x0][0x23c], -R66.reuse ;  /* 0x00008f00d16f7a23 */ /* 0x100fe40000010842 */
[--C-:B------:R-:W-:Y:S01]  /*7910*/  FFMA.FTZ R112, R207, c[0x0][0x23c], -R66.reuse ;  /* 0x00008f00cf707a23 */ /* 0x100fe20000010842 */
[----:B--2---:R-:W-:Y:S01]  /*7920*/  F2FP.PACK_AB R43, R60, R61 ;  /* 0x0000003d3c2b723e */ /* 0x004fe200000000ff */
[--C-:B------:R-:W-:Y:S02]  /*7930*/  FFMA.FTZ R115, R205, c[0x0][0x23c], -R66.reuse ;  /* 0x00008f00cd737a23 */ /* 0x100fe40000010842 */
        /* <DEDUP_REMOVED lines=22> */
[----:B------:R-:W2:Y:S01]  /*7aa0*/  MUFU.EX2 R77, R77 ;  /* 0x0000004d004d7308 */ /* 0x000ea20000000800 */
        /* <DEDUP_REMOVED lines=15> */
[----:B------:R-:W-:Y:S03]  /*7ba0*/  MUFU.EX2 R71, R71 ;  /* 0x0000004700477308 */ /* 0x000fe60000000800 */
[----:B------:R-:W-:Y:S02]  /*7bb0*/  FMUL.FTZ R31, R37, R75 ;  /* 0x0000004b251f7220 */ /* 0x000fe40000410000 */
[--C-:B------:R-:W-:Y:S02]  /*7bc0*/  FFMA.FTZ R74, R226, c[0x0][0x23c], -R39.reuse ;  /* 0x00008f00e24a7a23 */ /* 0x100fe40000010827 */
[----:B------:R-:W-:Y:S02]  /*7bd0*/  FFMA.FTZ R75, R224, c[0x0][0x23c], -R39 ;  /* 0x00008f00e04b7a23 */ /* 0x000fe40000010827 */
[--C-:B------:R-:W-:Y:S01]  /*7be0*/  FFMA.FTZ R73, R225, c[0x0][0x23c], -R66.reuse ;  /* 0x00008f00e1497a23 */ /* 0x100fe20000010842 */
[C---:B------:R-:W-:Y:S01]  /*7bf0*/  HMMA.16816.F32 R28, R40.reuse, R44, R28 ;  /* 0x0000002c281c723c */ /* 0x040fe2000000181c */
[----:B------:R-:W4:Y:S02]  /*7c00*/  MUFU.EX2 R72, R72 ;  /* 0x0000004800487308 */ /* 0x000f240000000800 */
[--C-:B------:R-:W-:Y:S02]  /*7c10*/  FFMA.FTZ R126, R193, c[0x0][0x23c], -R66.reuse ;  /* 0x00008f00c17e7a23 */ /* 0x100fe40000010842 */
[--C-:B------:R-:W-:Y:S02]  /*7c20*/  FFMA.FTZ R127, R191, c[0x0][0x23c], -R66.reuse ;  /* 0x00008f00bf7f7a23 */ /* 0x100fe40000010842 */
[----:B------:R-:W-:Y:S01]  /*7c30*/  FFMA.FTZ R105, R38, R185, R105 ;  /* 0x000000b926697223 */ /* 0x000fe20000010069 */
[----:B------:R-:W-:Y:S01]  /*7c40*/  HMMA.16816.F32 R32, R40, R46, R32 ;  /* 0x0000002e2820723c */ /* 0x000fe20000001820 */
[----:B------:R-:W5:Y:S02]  /*7c50*/  LDSM.16.MT88.4 R44, [R159+0x6800] ;  /* 0x006800009f2c783b */ /* 0x000f640000004200 */
[----:B------:R-:W4:Y:S01]  /*7c60*/  MUFU.EX2 R68, R68 ;  /* 0x0000004400447308 */ /* 0x000f220000000800 */
[----:B------:R-:W-:Y:S02]  /*7c70*/  FFMA.FTZ R101, R37, R184, R101 ;  /* 0x000000b825657223 */ /* 0x000fe40000010065 */
[----:B------:R-:W-:Y:S01]  /*7c80*/  FFMA.FTZ R37, R190, c[0x0][0x23c], -R39 ;  /* 0x00008f00be257a23 */ /* 0x000fe20000010827 */
[----:B-1----:R-:W-:Y:S01]  /*7c90*/  F2FP.PACK_AB R40, R92, R63 ;  /* 0x0000003f5c28723e */ /* 0x002fe200000000ff */
[----:B------:R-:W-:Y:S01]  /*7ca0*/  FFMA.FTZ R130, R189, c[0x0][0x23c], -R66 ;  /* 0x00008f00bd827a23 */ /* 0x000fe20000010842 */
[----:B--2---:R-:W-:Y:S03]  /*7cb0*/  F2FP.PACK_AB R43, R77, R76 ;  /* 0x0000004c4d2b723e */ /* 0x004fe600000000ff */
[----:B------:R-:W-:Y:S01]  /*7cc0*/  F2FP.PACK_AB R41, R88, R67 ;  /* 0x000000435829723e */ /* 0x000fe200000000ff */
[----:B------:R-:W-:Y:S01]  /*7cd0*/  MUFU.EX2 R70, R70 ;  /* 0x0000004600467308 */ /* 0x000fe20000000800 */
[----:B---3--:R-:W-:Y:S01]  /*7ce0*/  F2FP.PACK_AB R42, R81, R84 ;  /* 0x00000054512a723e */ /* 0x008fe200000000ff */
[----:B------:R-:W-:Y:S02]  /*7cf0*/  FADD.FTZ R104, R104, R105 ;  /* 0x0000006968687221 */ /* 0x000fe40000010000 */
[----:B------:R-:W-:Y:S01]  /*7d00*/  FADD.FTZ R62, R62, R101 ;  /* 0x000000653e3e7221 */ /* 0x000fe20000010000 */
[----:B------:R-:W-:Y:S01]  /*7d10*/  MOV R101, R0 ;  /* 0x0000000000657202 */ /* 0x000fe20000000f00 */
[----:B------:R-:W-:Y:S02]  /*7d20*/  FADD.FTZ R65, R65, R104 ;  /* 0x0000006841417221 */ /* 0x000fe40000010000 */
[C---:B------:R-:W-:Y:S02]  /*7d30*/  HMMA.16816.F32 R4, R40.reuse, R48, R4 ;  /* 0x000000302804723c */ /* 0x040fe40000001804 */
[----:B------:R-:W-:Y:S01]  /*7d40*/  MUFU.EX2 R79, R79 ;  /* 0x0000004f004f7308 */ /* 0x000fe20000000800 */
[----:B------:R-:W-:Y:S02]  /*7d50*/  FADD.FTZ R64, R64, R65 ;  /* 0x0000004140407221 */ /* 0x000fe40000010000 */
[----:B------:R-:W-:Y:S03]  /*7d60*/  FADD.FTZ R61, R61, R62 ;  /* 0x0000003e3d3d7221 */ /* 0x000fe60000010000 */
[C---:B------:R-:W-:Y:S01]  /*7d70*/  HMMA.16816.F32 R8, R40.reuse, R50, R8 ;  /* 0x000000322808723c */ /* 0x040fe20000001808 */
[----:B------:R-:W1:Y:S03]  /*7d80*/  LDSM.16.MT88.4 R48, [R161+0x7000] ;  /* 0x00700000a130783b */ /* 0x000e660000004200 */
[----:B------:R-:W-:Y:S01]  /*7d90*/  MUFU.EX2 R80, R80 ;  /* 0x0000005000507308 */ /* 0x000fe20000000800 */
[----:B------:R-:W-:Y:S03]  /*7da0*/  FADD.FTZ R60, R60, R61 ;  /* 0x0000003d3c3c7221 */ /* 0x000fe60000010000 */
[C---:B------:R-:W-:Y:S04]  /*7db0*/  HMMA.16816.F32 R12, R40.reuse, R52, R12 ;  /* 0x00000034280c723c */ /* 0x040fe8000000180c */
[----:B------:R-:W-:Y:S02]  /*7dc0*/  FADD.FTZ R67, R67, R60 ;  /* 0x0000003c43437221 */ /* 0x000fe40000010000 */
[----:B------:R-:W2:Y:S02]  /*7dd0*/  MUFU.EX2 R73, R73 ;  /* 0x0000004900497308 */ /* 0x000ea40000000800 */
[C---:B------:R-:W-:Y:S01]  /*7de0*/  HMMA.16816.F32 R16, R40.reuse, R54, R16 ;  /* 0x000000362810723c */ /* 0x040fe20000001810 */
[----:B------:R-:W-:Y:S03]  /*7df0*/  LDSM.16.MT88.4 R52, [R159+0x7000] ;  /* 0x007000009f34783b */ /* 0x000fe60000004200 */
[----:B------:R-:W-:Y:S04]  /*7e00*/  FADD.FTZ R67, R88, R67 ;  /* 0x0000004358437221 */ /* 0x000fe80000010000 */
[C---:B-----5:R-:W-:Y:S01]  /*7e10*/  HMMA.16816.F32 R20, R40.reuse, R44, R20 ;  /* 0x0000002c2814723c */ /* 0x060fe20000001814 */
[----:B------:R-:W-:Y:S03]  /*7e20*/  MUFU.EX2 R74, R74 ;  /* 0x0000004a004a7308 */ /* 0x000fe60000000800 */
[----:B------:R-:W-:Y:S04]  /*7e30*/  FADD.FTZ R76, R76, R67 ;  /* 0x000000434c4c7221 */ /* 0x000fe80000010000 */
[C---:B------:R-:W-:Y:S01]  /*7e40*/  HMMA.16816.F32 R24, R40.reuse, R46, R24 ;  /* 0x0000002e2818723c */ /* 0x040fe20000001818 */
[----:B------:R-:W3:Y:S02]  /*7e50*/  LDSM.16.MT88.4 R44, [R160+0x7000] ;  /* 0x00700000a02c783b */ /* 0x000ee40000004200 */
[----:B------:R-:W5:Y:S01]  /*7e60*/  MUFU.EX2 R75, R75 ;  /* 0x0000004b004b7308 */ /* 0x000f620000000800 */
[----:B------:R-:W-:Y:S04]  /*7e70*/  FADD.FTZ R76, R77, R76 ;  /* 0x0000004c4d4c7221 */ /* 0x000fe80000010000 */
[C---:B------:R-:W-:Y:S05]  /*7e80*/  HMMA.16816.F32 R28, R40.reuse, R56, R28 ;  /* 0x00000038281c723c */ /* 0x040fea000000181c */
[----:B------:R-:W-:Y:S03]  /*7e90*/  MUFU.EX2 R89, R89 ;  /* 0x0000005900597308 */ /* 0x000fe60000000800 */
[----:B------:R-:W-:Y:S01]  /*7ea0*/  HMMA.16816.F32 R32, R40, R58, R32 ;  /* 0x0000003a2820723c */ /* 0x000fe20000001820 */
[----:B------:R-:W3:Y:S06]  /*7eb0*/  LDSM.16.MT88.4 R56, [R158+0x7000] ;  /* 0x007000009e38783b */ /* 0x000eec0000004200 */
[----:B----4-:R-:W-:Y:S01]  /*7ec0*/  F2FP.PACK_AB R40, R69, R72 ;  /* 0x000000484528723e */ /* 0x010fe200000000ff */
[----:B------:R-:W4:Y:S01]  /*7ed0*/  MUFU.EX2 R82, R82 ;  /* 0x0000005200527308 */ /* 0x000f220000000800 */
[C---:B------:R-:W-:Y:S03]  /*7ee0*/  F2FP.PACK_AB R41, R68.reuse, R71 ;  /* 0x000000474429723e */ /* 0x040fe600000000ff */
[----:B--2---:R-:W-:Y:S01]  /*7ef0*/  F2FP.PACK_AB R42, R73, R70 ;  /* 0x00000046492a723e */ /* 0x004fe200000000ff */
[----:B------:R-:W-:Y:S01]  /*7f00*/  FADD.FTZ R71, R71, R76 ;  /* 0x0000004c47477221 */ /* 0x000fe20000010000 */
[C---:B-----5:R-:W-:Y:S03]  /*7f10*/  F2FP.PACK_AB R43, R75.reuse, R74 ;  /* 0x0000004a4b2b723e */ /* 0x060fe600000000ff */
[----:B------:R-:W-:Y:S01]  /*7f20*/  FADD.FTZ R71, R68, R71 ;  /* 0x0000004744477221 */ /* 0x000fe20000010000 */
[----:B------:R-:W-:Y:S03]  /*7f30*/  MUFU.EX2 R83, R83 ;  /* 0x0000005300537308 */ /* 0x000fe60000000800 */
[C---:B-1----:R-:W-:Y:S03]  /*7f40*/  HMMA.16816.F32 R4, R40.reuse, R48, R4 ;  /* 0x000000302804723c */ /* 0x042fe60000001804 */
[----:B------:R-:W-:Y:S04]  /*7f50*/  FADD.FTZ R74, R74, R71 ;  /* 0x000000474a4a7221 */ /* 0x000fe80000010000 */
[----:B------:R-:W1:Y:S01]  /*7f60*/  MUFU.EX2 R90, R90 ;  /* 0x0000005a005a7308 */ /* 0x000e620000000800 */
[C---:B------:R-:W-:Y:S01]  /*7f70*/  HMMA.16816.F32 R8, R40.reuse, R50, R8 ;  /* 0x000000322808723c */ /* 0x040fe20000001808 */
[----:B------:R-:W-:Y:S03]  /*7f80*/  LDSM.16.MT88.4 R48, [R160+0x7800] ;  /* 0x00780000a030783b */ /* 0x000fe60000004200 */
[----:B------:R-:W-:Y:S04]  /*7f90*/  FADD.FTZ R74, R75, R74 ;  /* 0x0000004a4b4a7221 */ /* 0x000fe80000010000 */
[C---:B---3--:R-:W-:Y:S01]  /*7fa0*/  HMMA.16816.F32 R12, R40.reuse, R44, R12 ;  /* 0x0000002c280c723c */ /* 0x048fe2000000180c */
[----:B------:R-:W-:Y:S07]  /*7fb0*/  MUFU.EX2 R91, R91 ;  /* 0x0000005b005b7308 */ /* 0x000fee0000000800 */
[C---:B------:R-:W-:Y:S01]  /*7fc0*/  HMMA.16816.F32 R16, R40.reuse, R46, R16 ;  /* 0x0000002e2810723c */ /* 0x040fe20000001810 */
[----:B------:R-:W2:Y:S02]  /*7fd0*/  LDSM.16.MT88.4 R44, [R161+0x7800] ;  /* 0x00780000a12c783b */ /* 0x000ea40000004200 */
[----:B------:R-:W3:Y:S05]  /*7fe0*/  MUFU.EX2 R106, R106 ;  /* 0x0000006a006a7308 */ /* 0x000eea0000000800 */
[C---:B------:R-:W-:Y:S05]  /*7ff0*/  HMMA.16816.F32 R20, R40.reuse, R52, R20 ;  /* 0x000000342814723c */ /* 0x040fea0000001814 */
        /* <DEDUP_REMOVED lines=9> */
[----:B----4-:R-:W-:Y:S03]  /*8090*/  F2FP.PACK_AB R41, R82, R89 ;  /* 0x000000595229723e */ /* 0x010fe600000000ff */
[----:B-1----:R-:W-:Y:S01]  /*80a0*/  F2FP.PACK_AB R42, R90, R83 ;  /* 0x000000535a2a723e */ /* 0x002fe200000000ff */
[----:B------:R-:W1:Y:S01]  /*80b0*/  MUFU.EX2 R110, R110 ;  /* 0x0000006e006e7308 */ /* 0x000e620000000800 */
[----:B---3--:R-:W-:Y:S01]  /*80c0*/  F2FP.PACK_AB R43, R106, R91 ;  /* 0x0000005b6a2b723e */ /* 0x008fe200000000ff */
[----:B------:R-:W-:Y:S04]  /*80d0*/  FADD.FTZ R89, R89, R74 ;  /* 0x0000004a59597221 */ /* 0x000fe80000010000 */
[----:B------:R-:W-:Y:S02]  /*80e0*/  FADD.FTZ R82, R82, R89 ;  /* 0x0000005952527221 */ /* 0x000fe40000010000 */
[C---:B--2---:R-:W-:Y:S02]  /*80f0*/  HMMA.16816.F32 R4, R40.reuse, R44, R4 ;  /* 0x0000002c2804723c */ /* 0x044fe40000001804 */
[----:B------:R-:W-:Y:S01]  /*8100*/  MUFU.EX2 R111, R111 ;  /* 0x0000006f006f7308 */ /* 0x000fe20000000800 */
[----:B------:R-:W-:Y:S04]  /*8110*/  FADD.FTZ R91, R91, R82 ;  /* 0x000000525b5b7221 */ /* 0x000fe80000010000 */
[----:B------:R-:W-:Y:S01]  /*8120*/  FADD.FTZ R106, R106, R91 ;  /* 0x0000005b6a6a7221 */ /* 0x000fe20000010000 */
[C---:B------:R-:W-:Y:S01]  /*8130*/  HMMA.16816.F32 R8, R40.reuse, R46, R8 ;  /* 0x0000002e2808723c */ /* 0x040fe20000001808 */
[----:B------:R-:W2:Y:S03]  /*8140*/  LDSM.16.MT88.4 R44, [R161+0x8000] ;  /* 0x00800000a12c783b */ /* 0x000ea60000004200 */
[----:B------:R-:W3:Y:S04]  /*8150*/  MUFU.EX2 R112, R112 ;  /* 0x0000007000707308 */ /* 0x000ee80000000800 */
[C---:B------:R-:W-:Y:S06]  /*8160*/  HMMA.16816.F32 R12, R40.reuse, R48, R12 ;  /* 0x00000030280c723c */ /* 0x040fec000000180c */
[----:B------:R-:W-:Y:S02]  /*8170*/  MUFU.EX2 R113, R113 ;  /* 0x0000007100717308 */ /* 0x000fe40000000800 */
[C---:B------:R-:W-:Y:S01]  /*8180*/  HMMA.16816.F32 R16, R40.reuse, R50, R16 ;  /* 0x000000322810723c */ /* 0x040fe20000001810 */
[----:B------:R-:W4:Y:S07]  /*8190*/  LDSM.16.MT88.4 R48, [R160+0x8000] ;  /* 0x00800000a030783b */ /* 0x000f2e0000004200 */
[C---:B-----5:R-:W-:Y:S01]  /*81a0*/  HMMA.16816.F32 R20, R40.reuse, R52, R20 ;  /* 0x000000342814723c */ /* 0x060fe20000001814 */
        /* <DEDUP_REMOVED lines=8> */
[----:B------:R-:W-:Y:S01]  /*8230*/  F2FP.PACK_AB R40, R107, R108 ;  /* 0x0000006c6b28723e */ /* 0x000fe200000000ff */
[----:B------:R-:W-:Y:S01]  /*8240*/  MUFU.EX2 R117, R117 ;  /* 0x0000007500757308 */ /* 0x000fe20000000800 */
[----:B-1----:R-:W-:Y:S03]  /*8250*/  F2FP.PACK_AB R41, R110, R109 ;  /* 0x0000006d6e29723e */ /* 0x002fe600000000ff */
[----:B---3--:R-:W-:Y:S01]  /*8260*/  F2FP.PACK_AB R42, R112, R111 ;  /* 0x0000006f702a723e */ /* 0x008fe200000000ff */
[----:B------:R-:W-:Y:S01]  /*8270*/  FADD.FTZ R109, R109, R106 ;  /* 0x0000006a6d6d7221 */ /* 0x000fe20000010000 */
[----:B-----5:R-:W-:Y:S03]  /*8280*/  F2FP.PACK_AB R43, R114, R113 ;  /* 0x00000071722b723e */ /* 0x020fe600000000ff */
[----:B------:R-:W-:Y:S01]  /*8290*/  FADD.FTZ R110, R110, R109 ;  /* 0x0000006d6e6e7221 */ /* 0x000fe20000010000 */
[----:B------:R-:W1:Y:S03]  /*82a0*/  MUFU.EX2 R118, R118 ;  /* 0x0000007600767308 */ /* 0x000e660000000800 */
[C---:B--2---:R-:W-:Y:S03]  /*82b0*/  HMMA.16816.F32 R4, R40.reuse, R44, R4 ;  /* 0x0000002c2804723c */ /* 0x044fe60000001804 */
[----:B------:R-:W-:Y:S04]  /*82c0*/  FADD.FTZ R113, R113, R110 ;  /* 0x0000006e71717221 */ /* 0x000fe80000010000 */
[----:B------:R-:W-:Y:S01]  /*82d0*/  MUFU.EX2 R119, R119 ;  /* 0x0000007700777308 */ /* 0x000fe20000000800 */
[C---:B------:R-:W-:Y:S01]  /*82e0*/  HMMA.16816.F32 R8, R40.reuse, R46, R8 ;  /* 0x0000002e2808723c */ /* 0x040fe20000001808 */
[----:B------:R-:W2:Y:S03]  /*82f0*/  LDSM.16.MT88.4 R44, [R161+0x8800] ;  /* 0x00880000a12c783b */ /* 0x000ea60000004200 */
[----:B------:R-:W-:Y:S04]  /*8300*/  FADD.FTZ R114, R114, R113 ;  /* 0x0000007172727221 */ /* 0x000fe80000010000 */
[C---:B----4-:R-:W-:Y:S01]  /*8310*/  HMMA.16816.F32 R12, R40.reuse, R48, R12 ;  /* 0x00000030280c723c */ /* 0x050fe2000000180c */
        /* <DEDUP_REMOVED lines=11> */
[----:B------:R-:W4:Y:S01]  /*83d0*/  LDSM.16.MT88.4 R56, [R158+0x8800] ;  /* 0x008800009e38783b */ /* 0x000f220000004200 */
[----:B------:R-:W4:Y:S05]  /*83e0*/  MUFU.EX2 R124, R124 ;  /* 0x0000007c007c7308 */ /* 0x000f2a0000000800 */
[----:B------:R-:W-:Y:S02]  /*83f0*/  F2FP.PACK_AB R40, R116, R115 ;  /* 0x000000737428723e */ /* 0x000fe400000000ff */
[----:B-1----:R-:W-:Y:S03]  /*8400*/  F2FP.PACK_AB R41, R118, R117 ;  /* 0x000000757629723e */ /* 0x002fe600000000ff */
[----:B---3--:R-:W-:Y:S01]  /*8410*/  F2FP.PACK_AB R42, R120, R119 ;  /* 0x00000077782a723e */ /* 0x008fe200000000ff */
[----:B------:R-:W-:Y:S01]  /*8420*/  MUFU.EX2 R38, R198 ;  /* 0x000000c600267308 */ /* 0x000fe20000000800 */
[----:B-----5:R-:W-:Y:S01]  /*8430*/  F2FP.PACK_AB R43, R122, R121 ;  /* 0x000000797a2b723e */ /* 0x020fe200000000ff */
[----:B------:R-:W-:Y:S04]  /*8440*/  FADD.FTZ R117, R117, R114 ;  /* 0x0000007275757221 */ /* 0x000fe80000010000 */
[----:B------:R-:W-:Y:S02]  /*8450*/  FADD.FTZ R118, R118, R117 ;  /* 0x0000007576767221 */ /* 0x000fe40000010000 */
[C---:B--2---:R-:W-:Y:S02]  /*8460*/  HMMA.16816.F32 R4, R40.reuse, R44, R4 ;  /* 0x0000002c2804723c */ /* 0x044fe40000001804 */
[----:B------:R-:W1:Y:S06]  /*8470*/  MUFU.EX2 R125, R125 ;  /* 0x0000007d007d7308 */ /* 0x000e6c0000000800 */
[C---:B------:R-:W-:Y:S01]  /*8480*/  HMMA.16816.F32 R8, R40.reuse, R46, R8 ;  /* 0x0000002e2808723c */ /* 0x040fe20000001808 */
[----:B------:R-:W2:Y:S03]  /*8490*/  LDSM.16.MT88.4 R44, [R161+0x9000] ;  /* 0x00900000a12c783b */ /* 0x000ea60000004200 */
[----:B------:R-:W-:Y:S04]  /*84a0*/  MUFU.EX2 R126, R126 ;  /* 0x0000007e007e7308 */ /* 0x000fe80000000800 */
[C---:B----4-:R-:W-:Y:S06]  /*84b0*/  HMMA.16816.F32 R12, R40.reuse, R48, R12 ;  /* 0x00000030280c723c */ /* 0x050fec000000180c */
        /* <DEDUP_REMOVED lines=9> */
[----:B------:R-:W-:Y:S02]  /*8550*/  MUFU.EX2 R130, R130 ;  /* 0x0000008200827308 */ /* 0x000fe40000000800 */
[--C-:B------:R-:W-:Y:S01]  /*8560*/  FFMA.FTZ R56, R188, c[0x0][0x23c], -R39.reuse ;  /* 0x00008f00bc387a23 */ /* 0x100fe20000010827 */
[----:B------:R-:W-:Y:S04]  /*8570*/  HMMA.16816.F32 R32, R40, R58, R32 ;  /* 0x0000003a2820723c */ /* 0x000fe80000001820 */
[----:B------:R-:W-:Y:S02]  /*8580*/  FFMA.FTZ R39, R3, c[0x0][0x23c], -R39 ;  /* 0x00008f0003277a23 */ /* 0x000fe40000010827 */
[--C-:B------:R-:W-:Y:S01]  /*8590*/  FFMA.FTZ R57, R187, c[0x0][0x23c], -R66.reuse ;  /* 0x00008f00bb397a23 */ /* 0x100fe20000010842 */
[----:B------:R-:W-:Y:S01]  /*85a0*/  F2FP.PACK_AB R40, R124, R123 ;  /* 0x0000007b7c28723e */ /* 0x000fe200000000ff */
[----:B------:R-:W-:Y:S01]  /*85b0*/  MUFU.EX2 R37, R37 ;  /* 0x0000002500257308 */ /* 0x000fe20000000800 */
[----:B-1----:R-:W-:Y:S03]  /*85c0*/  F2FP.PACK_AB R41, R125, R38 ;  /* 0x000000267d29723e */ /* 0x002fe600000000ff */
[----:B---3--:R-:W-:Y:S01]  /*85d0*/  F2FP.PACK_AB R42, R127, R126 ;  /* 0x0000007e7f2a723e */ /* 0x008fe200000000ff */
[--C-:B------:R-:W-:Y:S01]  /*85e0*/  FFMA.FTZ R58, R186, c[0x0][0x23c], -R66.reuse ;  /* 0x00008f00ba3a7a23 */ /* 0x100fe20000010842 */
[----:B--2---:R-:W-:Y:S01]  /*85f0*/  F2FP.PACK_AB R43, R129, R128 ;  /* 0x00000080812b723e */ /* 0x004fe200000000ff */
[----:B------:R-:W-:Y:S03]  /*8600*/  FFMA.FTZ R66, R171, c[0x0][0x23c], -R66 ;  /* 0x00008f00ab427a23 */ /* 0x000fe60000010842 */
[----:B------:R-:W1:Y:S03]  /*8610*/  MUFU.EX2 R57, R57 ;  /* 0x0000003900397308 */ /* 0x000e660000000800 */
[C---:B------:R-:W-:Y:S07]  /*8620*/  HMMA.16816.F32 R4, R40.reuse, R44, R4 ;  /* 0x0000002c2804723c */ /* 0x040fee0000001804 */
[----:B------:R-:W2:Y:S01]  /*8630*/  MUFU.EX2 R56, R56 ;  /* 0x0000003800387308 */ /* 0x000ea20000000800 */
[C---:B------:R-:W-:Y:S01]  /*8640*/  HMMA.16816.F32 R8, R40.reuse, R46, R8 ;  /* 0x0000002e2808723c */ /* 0x040fe20000001808 */
[----:B------:R-:W3:Y:S07]  /*8650*/  LDSM.16.MT88.4 R44, [R158+0x9000] ;  /* 0x009000009e2c783b */ /* 0x000eee0000004200 */
[C---:B----4-:R-:W-:Y:S01]  /*8660*/  HMMA.16816.F32 R12, R40.reuse, R48, R12 ;  /* 0x00000030280c723c */ /* 0x050fe2000000180c */
[----:B------:R-:W-:Y:S03]  /*8670*/  MUFU.EX2 R58, R58 ;  /* 0x0000003a003a7308 */ /* 0x000fe60000000800 */
[----:B-1----:R-:W-:Y:S03]  /*8680*/  F2FP.PACK_AB R68, R57, R130 ;  /* 0x000000823944723e */ /* 0x002fe600000000ff */
[----:B------:R-:W-:Y:S01]  /*8690*/  FADD.FTZ R49, R63, R64 ;  /* 0x000000403f317221 */ /* 0x000fe20000010000 */
[C---:B------:R-:W-:Y:S03]  /*86a0*/  HMMA.16816.F32 R16, R40.reuse, R50, R16 ;  /* 0x000000322810723c */ /* 0x040fe60000001810 */
[----:B------:R-:W1:Y:S01]  /*86b0*/  MUFU.EX2 R185, R66 ;  /* 0x0000004200b97308 */ /* 0x000e620000000800 */
[----:B------:R-:W-:Y:S02]  /*86c0*/  FADD.FTZ R49, R92, R49 ;  /* 0x000000315c317221 */ /* 0x000fe40000010000 */
[----:B------:R-:W4:Y:S02]  /*86d0*/  LDSM.16.MT88.4 R92, [R161+0x9800] ;  /* 0x00980000a15c783b */ /* 0x000f240000004200 */
[C---:B-----5:R-:W-:Y:S04]  /*86e0*/  HMMA.16816.F32 R20, R40.reuse, R52, R20 ;  /* 0x000000342814723c */ /* 0x060fe80000001814 */
[----:B------:R-:W-:Y:S01]  /*86f0*/  FADD.FTZ R84, R84, R49 ;  /* 0x0000003154547221 */ /* 0x000fe20000010000 */
[----:B------:R-:W-:Y:S03]  /*8700*/  MUFU.EX2 R36, R36 ;  /* 0x0000002400247308 */ /* 0x000fe60000000800 */
[C---:B------:R-:W-:Y:S04]  /*8710*/  HMMA.16816.F32 R24, R40.reuse, R54, R24 ;  /* 0x000000362818723c */ /* 0x040fe80000001818 */
[----:B------:R-:W-:Y:S02]  /*8720*/  FADD.FTZ R81, R81, R84 ;  /* 0x0000005451517221 */ /* 0x000fe40000010000 */
[----:B------:R-:W5:Y:S01]  /*8730*/  LDSM.16.MT88.4 R84, [R160+0x9800] ;  /* 0x00980000a054783b */ /* 0x000f620000004200 */
[----:B------:R-:W4:Y:S01]  /*8740*/  MUFU.EX2 R39, R39 ;  /* 0x0000002700277308 */ /* 0x000f220000000800 */
[----:B------:R-:W-:Y:S01]  /*8750*/  FADD.FTZ R72, R72, R81 ;  /* 0x0000005148487221 */ /* 0x000fe20000010000 */
[C---:B---3--:R-:W-:Y:S03]  /*8760*/  HMMA.16816.F32 R28, R40.reuse, R44, R28 ;  /* 0x0000002c281c723c */ /* 0x048fe6000000181c */
[----:B------:R-:W-:Y:S04]  /*8770*/  FADD.FTZ R69, R69, R72 ;  /* 0x0000004845457221 */ /* 0x000fe80000010000 */
[----:B------:R-:W-:Y:S01]  /*8780*/  FADD.FTZ R70, R70, R69 ;  /* 0x0000004546467221 */ /* 0x000fe20000010000 */
[----:B------:R-:W-:Y:S04]  /*8790*/  HMMA.16816.F32 R32, R40, R46, R32 ;  /* 0x0000002e2820723c */ /* 0x000fe80000001820 */
[----:B------:R-:W-:Y:S01]  /*87a0*/  FADD.FTZ R70, R73, R70 ;  /* 0x0000004649467221 */ /* 0x000fe20000010000 */
[----:B--2---:R-:W-:Y:S03]  /*87b0*/  F2FP.PACK_AB R69, R56, R37 ;  /* 0x000000253845723e */ /* 0x004fe600000000ff */
[----:B------:R-:W-:Y:S01]  /*87c0*/  FADD.FTZ R3, R79, R70 ;  /* 0x000000464f037221 */ /* 0x000fe20000010000 */
[----:B-1----:R-:W-:Y:S01]  /*87d0*/  F2FP.PACK_AB R70, R185, R58 ;  /* 0x0000003ab946723e */ /* 0x002fe200000000ff */
[----:B------:R-:W1:Y:S02]  /*87e0*/  LDSM.16.MT88.4 R76, [R159+0x9800] ;  /* 0x009800009f4c783b */ /* 0x000e640000004200 */
[----:B------:R-:W-:Y:S01]  /*87f0*/  FADD.FTZ R80, R80, R3 ;  /* 0x0000000350507221 */ /* 0x000fe20000010000 */
[----:B----4-:R-:W-:Y:S01]  /*8800*/  F2FP.PACK_AB R71, R39, R36 ;  /* 0x000000242747723e */ /* 0x010fe200000000ff */
        /* <DEDUP_REMOVED lines=8> */
[----:B------:R-:W-:Y:S01]  /*8890*/  FADD.FTZ R108, R108, R83 ;  /* 0x000000536c6c7221 */ /* 0x000fe20000010000 */
[----:B------:R-:W-:Y:S01]  /*88a0*/  IADD3 R3, R183, -0x1, RZ ;  /* 0xffffffffb7037810 */ /* 0x000fe20007ffe0ff */
[----:B------:R-:W-:Y:S02]  /*88b0*/  FADD.FTZ R125, R125, R38 ;  /* 0x000000267d7d7221 */ /* 0x000fe40000010000 */
[C---:B-----5:R-:W-:Y:S04]  /*88c0*/  HMMA.16816.F32 R88, R68.reuse, R84, R12 ;  /* 0x000000544458723c */ /* 0x060fe8000000180c */
[----:B------:R-:W-:Y:S01]  /*88d0*/  FADD.FTZ R108, R107, R108 ;  /* 0x0000006c6b6c7221 */ /* 0x000fe20000010000 */
[----:B------:R-:W-:Y:S03]  /*88e0*/  MOV R183, R3 ;  /* 0x0000000300b77202 */ /* 0x000fe60000000f00 */
[C---:B------:R-:W-:Y:S04]  /*88f0*/  HMMA.16816.F32 R84, R68.reuse, R86, R16 ;  /* 0x000000564454723c */ /* 0x040fe80000001810 */
[----:B------:R-:W-:Y:S04]  /*8900*/  FADD.FTZ R111, R111, R108 ;  /* 0x0000006c6f6f7221 */ /* 0x000fe80000010000 */
[----:B------:R-:W-:Y:S01]  /*8910*/  FADD.FTZ R112, R112, R111 ;  /* 0x0000006f70707221 */ /* 0x000fe20000010000 */
[C---:B-1----:R-:W-:Y:S03]  /*8920*/  HMMA.16816.F32 R80, R68.reuse, R76, R20 ;  /* 0x0000004c4450723c */ /* 0x042fe60000001814 */
        /* <DEDUP_REMOVED lines=22> */
.L_x_6126:
        /* <DEDUP_REMOVED lines=152> */
.L_x_6132:
[----:B------:R-:W-:Y:S05]  /*9410*/  BSYNC B0 ;  /* 0x0000000000007941 */ /* 0x000fea0003800000 */
.L_x_6131:
        /* <DEDUP_REMOVED lines=43> */
.L_x_6133:
        /* <DEDUP_REMOVED lines=11> */
.L_x_7805:


//--------------------- .text._ZN5flash24flash_fwd_splitkv_kernelI23Flash_fwd_kernel_traitsILi64ELi64ELi128ELi4ELb0ELb0EN7cutlass6half_tE19Flash_kernel_traitsILi64ELi64ELi128ELi4ES3_EELb1ELb0ELb0ELb1ELb1ELb0ELb1ELb0EEEvNS_16Flash_fwd_paramsE --------------------------
	.section	.text._ZN5flash24flash_fwd_splitkv_kernelI23Flash_fwd_kernel_traitsILi64ELi64ELi128ELi4ELb0ELb0EN7cutlass6half_tE19Flash_kernel_traitsILi64ELi64ELi128ELi4ES3_EELb1ELb0ELb0ELb1ELb1ELb0ELb1ELb0EEEvNS_16Flash_fwd_paramsE,"ax",@progbits
	.sectioninfo	@"SHI_REGISTERS=190"
	.align	128
        .global         _ZN5flash24flash_fwd_splitkv_kernelI23Flash_fwd_kernel_traitsILi64ELi64ELi128ELi4ELb0ELb0EN7cutlass6half_tE19Flash_kernel_traitsILi64ELi64ELi128ELi4ES3_EELb1ELb0ELb0ELb1ELb1ELb0ELb1ELb0EEEvNS_16Flash_fwd_paramsE
        .type           _ZN5flash24flash_fwd_splitkv_kernelI23Flash_fwd_kernel_traitsILi64ELi64ELi128ELi4ELb0ELb0EN7cutlass6half_tE19Flash_kernel_traitsILi64ELi64ELi128ELi4ES3_EELb1ELb0ELb0ELb1ELb1ELb0ELb1ELb0EEEvNS_16Flash_fwd_paramsE,@function
        .size           _ZN5flash24flash_fwd_splitkv_kernelI23Flash_fwd_kernel_traitsILi64ELi64ELi128ELi4ELb0ELb0EN7cutlass6half_tE19Flash_kernel_traitsILi64ELi64ELi128ELi4ES3_EELb1ELb0ELb0ELb1ELb1ELb0ELb1ELb0EEEvNS_16Flash_fwd_paramsE,(.L_x_7806 - _ZN5flash24flash_fwd_splitkv_kernelI23Flash_fwd_kernel_traitsILi64ELi64ELi128ELi4ELb0ELb0EN7cutlass6half_tE19Flash_kernel_traitsILi64ELi64ELi128ELi4ES3_EELb1ELb0ELb0ELb1ELb1ELb0ELb1ELb0EEEvNS_16Flash_fwd_paramsE)
        .other          _ZN5flash24flash_fwd_splitkv_kernelI23Flash_fwd_kernel_traitsILi64ELi64ELi128ELi4ELb0ELb0EN7cutlass6half_tE19Flash_kernel_traitsILi64ELi64ELi128ELi4ES3_EELb1ELb0ELb0ELb1ELb1ELb0ELb1ELb0EEEvNS_16Flash_fwd_paramsE,@"STO_CUDA_ENTRY STV_DEFAULT"
_ZN5flash24flash_fwd_splitkv_kernelI23Flash_fwd_kernel_traitsILi64ELi64ELi128ELi4ELb0ELb0EN7cutlass6half_tE19Flash_kernel_traitsILi64ELi64ELi128ELi4ES3_EELb1ELb0ELb0ELb1ELb1ELb0ELb1ELb0EEEvNS_16Flash_fwd_paramsE:
.text._ZN5flash24flash_fwd_splitkv_kernelI23Flash_fwd_kernel_traitsILi64ELi64ELi128ELi4ELb0ELb0EN7cutlass6half_tE19Flash_kernel_traitsILi64ELi64ELi128ELi4ES3_EELb1ELb0ELb0ELb1ELb1ELb0ELb1ELb0EEEvNS_16Flash_fwd_paramsE:
        /* <DEDUP_REMOVED lines=9> */
[----:B------:R-:W-:Y:S01]  /*0090*/  ISETP.NE.AND.EX P0, PT, RZ, c[0x0][0x25c], PT, P0 ;  /* 0x00009700ff007a0c */ /* 0x000fe20003f05300 */
[----:B-1----:R-:W1:Y:S02]  /*00a0*/  MUFU.RCP R4, R6 ;  /* 0x0000000600047308 */ /* 0x002e640000001000 */
[----:B-1----:R-:W-:-:S06]  /*00b0*/  IADD3 R4, R4, 0xffffffe, RZ ;  /* 0x0ffffffe04047810 */ /* 0x002fcc0007ffe0ff */
[----:B------:R-:W1:Y:S02]  /*00c0*/  F2I.FTZ.U32.TRUNC.NTZ R3, R4 ;  /* 0x0000000400037305 */ /* 0x000e64000021f000 */
[----:B-1----:R-:W-:-:S04]  /*00d0*/  IMAD.MOV R2, RZ, RZ, -R3 ;  /* 0x000000ffff027224 */ /* 0x002fc800078e0a03 */
[----:B------:R-:W-:Y:S02]  /*00e0*/  IMAD R5, R2, c[0x0][0x1c0], RZ ;  /* 0x0000700002057a24 */ /* 0x000fe400078e02ff */
[----:B------:R-:W-:-:S04]  /*00f0*/  IMAD.MOV.U32 R2, RZ, RZ, RZ ;  /* 0x000000ffff027224 */ /* 0x000fc800078e00ff */
        /* <DEDUP_REMOVED lines=15> */
[----:B------:R-:W2:Y:S01]  /*01f0*/  @P0 LDG.E R117, [R8.64] ;  /* 0x0000000a08750981 */ /* 0x000ea2000c1e1900 */
[----:B------:R-:W-:Y:S01]  /*0200*/  @!P0 ISETP.NE.U32.AND P2, PT, RZ, c[0x0][0x268], PT ;  /* 0x00009a00ff008a0c */ /* 0x000fe20003f45070 */
[----:B------:R-:W-:Y:S02]  /*0210*/  IMAD.MOV R17, RZ, RZ, -R164 ;  /* 0x000000ffff117224 */ /* 0x000fe400078e0aa4 */
[----:B------:R-:W1:Y:S01]  /*0220*/  S2R R5, SR_CTAID.X ;  /* 0x0000000000057919 */ /* 0x000e620000002500 */
[----:B------:R-:W-:Y:S01]  /*0230*/  @!P0 ISETP.NE.AND.EX P2, PT, RZ, c[0x0][0x26c], PT, P2 ;  /* 0x00009b00ff008a0c */ /* 0x000fe20003f45320 */
[----:B------:R-:W-:-:S03]  /*0240*/  IMAD R17, R17, c[0x0][0x1c0], R0 ;  /* 0x0000700011117a24 */ /* 0x000fc600078e0200 */
[----:B------:R-:W-:Y:S01]  /*0250*/  @!P0 SEL R3, RZ, c[0x0][0x21c], !P2 ;  /* 0x00008700ff038a07 */ /* 0x000fe20005000000 */
[----:B-1----:R-:W-:-:S05]  /*0260*/  IMAD.SHL.U32 R121, R5, 0x40, RZ ;  /* 0x0000004005797824 */ /* 0x002fca00078e00ff */
        /* <DEDUP_REMOVED lines=13> */
[----:B------:R-:W-:Y:S02]  /*0340*/  IADD3 R4, R4, -0x1, RZ ;  /* 0xffffffff04047810 */ /* 0x000fe40007ffe0ff */
[----:B--2---:R-:W-:Y:S02]  /*0350*/  IADD3 R6, R6, 0xffffffe, RZ ;  /* 0x0ffffffe06067810 */ /* 0x004fe40007ffe0ff */
[----:B------:R-:W-:Y:S02]  /*0360*/  IABS R0, R4 ;  /* 0x0000000400007213 */ /* 0x000fe40000000000 */
[----:B------:R-:W2:Y:S01]  /*0370*/  F2I.FTZ.U32.TRUNC.NTZ R7, R6 ;  /* 0x0000000600077305 */ /* 0x000ea2000021f000 */
[----:B------:R-:W-:-:S04]  /*0380*/  LOP3.LUT R4, R4, c[0x0][0x10], RZ, 0x3c, !PT ;  /* 0x0000040004047a12 */ /* 0x000fc800078e3cff */
[----:B------:R-:W-:Y:S02]  /*0390*/  ISETP.GE.AND P0, PT, R4, RZ, PT ;  /* 0x000000ff0400720c */ /* 0x000fe40003f06270 */
[----:B------:R-:W-:-:S04]  /*03a0*/  IADD3 R4, R121, 0xbf, RZ ;  /* 0x000000bf79047810 */ /* 0x000fc80007ffe0ff */
[----:B------:R-:W-:-:S04]  /*03b0*/  IADD3 R9, R117, -c[0x0][0x214], R4 ;  /* 0x8000850075097a10 */ /* 0x000fc80007ffe004 */
[----:B------:R-:W-:Y:S01]  /*03c0*/  IADD3 R9, R9, c[0x0][0x2e8], RZ ;  /* 0x0000ba0009097a10 */ /* 0x000fe20007ffe0ff */
[----:B--2---:R-:W-:Y:S02]  /*03d0*/  IMAD.MOV R2, RZ, RZ, -R7 ;  /* 0x000000ffff027224 */ /* 0x004fe400078e0a07 */
[----:B------:R-:W-:Y:S01]  /*03e0*/  IMAD.MOV.U32 R6, RZ, RZ, RZ ;  /* 0x000000ffff067224 */ /* 0x000fe200078e00ff */
[----:B------:R-:W-:Y:S01]  /*03f0*/  SHF.R.S32.HI R112, RZ, 0x1f, R9 ;  /* 0x0000001fff707819 */ /* 0x000fe20000011409 */
[----:B------:R-:W-:-:S03]  /*0400*/  IMAD R2, R2, R3, RZ ;  /* 0x0000000302027224 */ /* 0x000fc600078e02ff */
[----:B------:R-:W-:Y:S01]  /*0410*/  LEA.HI R112, R112, R9, RZ, 0x7 ;  /* 0x0000000970707211 */ /* 0x000fe200078f38ff */
[----:B------:R-:W-:-:S03]  /*0420*/  IMAD.HI.U32 R7, R7, R2, R6 ;  /* 0x0000000207077227 */ /* 0x000fc600078e0006 */
[----:B------:R-:W-:Y:S01]  /*0430*/  SHF.R.S32.HI R112, RZ, 0x7, R112 ;  /* 0x00000007ff707819 */ /* 0x000fe20000011470 */
        /* <DEDUP_REMOVED lines=9> */
[----:B------:R-:W2:Y:S01]  /*04d0*/  S2R R3, SR_CTAID.Y ;  /* 0x0000000000037919 */ /* 0x000ea20000002600 */
[----:B------:R-:W-:-:S04]  /*04e0*/  IADD3 R2, R117, 0x7f, RZ ;  /* 0x0000007f75027810 */ /* 0x000fc80007ffe0ff */
[----:B------:R-:W-:-:S04]  /*04f0*/  SHF.R.S32.HI R7, RZ, 0x1f, R2 ;  /* 0x0000001fff077819 */ /* 0x000fc80000011402 */
[----:B------:R-:W-:Y:S02]  /*0500*/  LEA.HI R7, R7, R2, RZ, 0x7 ;  /* 0x0000000207077211 */ /* 0x000fe400078f38ff */
[----:B------:R-:W-:Y:S02]  /*0510*/  @P2 IADD3 R0, R0, 0x1, RZ ;  /* 0x0000000100002810 */ /* 0x000fe40007ffe0ff */
[----:B------:R-:W-:-:S03]  /*0520*/  SHF.R.S32.HI R7, RZ, 0x7, R7 ;  /* 0x00000007ff077819 */ /* 0x000fc60000011407 */
        /* <DEDUP_REMOVED lines=11> */
[----:B------:R-:W-:Y:S01]  /*05e0*/  LEA.HI R0, R5, R118, RZ, 0x4 ;  /* 0x0000007605007211 */ /* 0x000fe200078f20ff */
[----:B------:R-:W-:-:S03]  /*05f0*/  IMAD R2, R2, c[0x0][0x1c0], R17 ;  /* 0x0000700002027a24 */ /* 0x000fc600078e0211 */
[----:B------:R-:W-:Y:S01]  /*0600*/  LOP3.LUT R5, R0, 0x3ffffff0, RZ, 0xc0, !PT ;  /* 0x3ffffff000057812 */ /* 0x000fe200078ec0ff */
[----:B------:R-:W-:Y:S01]  /*0610*/  IMAD R3, R2, c[0x0][0x214], R121 ;  /* 0x0000850002037a24 */ /* 0x000fe200078e0279 */
[----:B------:R-:W-:Y:S02]  /*0620*/  SHF.R.S32.HI R0, RZ, 0x4, R0 ;  /* 0x00000004ff007819 */ /* 0x000fe40000011400 */
[----:B------:R-:W-:Y:S01]  /*0630*/  IADD3 R121, -R121, c[0x0][0x214], RZ ;  /* 0x0000850079797a10 */ /* 0x000fe20007ffe1ff */
[----:B------:R-:W-:Y:S01]  /*0640*/  IMAD.IADD R5, R118, 0x1, -R5 ;  /* 0x0000000176057824 */ /* 0x000fe200078e0a05 */
[C---:B------:R-:W-:Y:S01]  /*0650*/  IADD3 R8, R0.reuse, 0x8, RZ ;  /* 0x0000000800087810 */ /* 0x040fe20007ffe0ff */
[----:B------:R-:W-:Y:S01]  /*0660*/  IMAD R2, R3, c[0x0][0x22c], RZ ;  /* 0x00008b0003027a24 */ /* 0x000fe200078e02ff */
[-C--:B------:R-:W-:Y:S01]  /*0670*/  ISETP.GE.OR P5, PT, R0, R121.reuse, P6 ;  /* 0x000000790000720c */ /* 0x080fe200037a6670 */
[----:B------:R-:W-:Y:S01]  /*0680*/  IMAD.SHL.U32 R4, R5, 0x4, RZ ;  /* 0x0000000405047824 */ /* 0x000fe200078e00ff */
[----:B------:R-:W-:-:S02]  /*0690*/  ISETP.GE.OR P4, PT, R8, R121, P6 ;  /* 0x000000790800720c */ /* 0x000fc40003786670 */
[----:B------:R-:W-:Y:S02]  /*06a0*/  IADD3 R6, R0, 0x10, RZ ;  /* 0x0000001000067810 */ /* 0x000fe40007ffe0ff */
[--C-:B------:R-:W-:Y:S02]  /*06b0*/  SHF.R.S32.HI R5, RZ, 0x1f, R4.reuse ;  /* 0x0000001fff057819 */ /* 0x100fe40000011404 */
[-C--:B------:R-:W-:Y:S02]  /*06c0*/  ISETP.GE.OR P3, PT, R6, R121.reuse, P6 ;  /* 0x000000790600720c */ /* 0x080fe40003766670 */
[C---:B------:R-:W-:Y:S01]  /*06d0*/  IADD3 R10, R0.reuse, 0x18, RZ ;  /* 0x00000018000a7810 */ /* 0x040fe20007ffe0ff */
[C---:B------:R-:W-:Y:S01]  /*06e0*/  IMAD.WIDE R4, R0.reuse, 0x40, R4 ;  /* 0x0000004000047825 */ /* 0x040fe200078e0204 */
[----:B------:R-:W-:Y:S02]  /*06f0*/  IADD3 R6, R0, 0x20, RZ ;  /* 0x0000002000067810 */ /* 0x000fe40007ffe0ff */
[----:B------:R-:W-:Y:S01]  /*0700*/  ISETP.GE.OR P2, PT, R10, R121, P6 ;  /* 0x000000790a00720c */ /* 0x000fe20003746670 */
[----:B------:R-:W-:Y:S01]  /*0710*/  @!P4 IMAD.MOV.U32 R11, RZ, RZ, -0x800000 ;  /* 0xff800000ff0bc424 */ /* 0x000fe200078e00ff */
[----:B------:R-:W-:-:S02]  /*0720*/  IADD3 R7, P0, R2, R4, RZ ;  /* 0x0000000402077210 */ /* 0x000fc40007f1e0ff */
[----:B------:R-:W-:Y:S02]  /*0730*/  IADD3 R4, R0, 0x28, RZ ;  /* 0x0000002800047810 */ /* 0x000fe40007ffe0ff */
[----:B------:R-:W-:Y:S02]  /*0740*/  LEA.HI.X.SX32 R2, R2, R5, 0x1, P0 ;  /* 0x0000000502027211 */ /* 0x000fe400000f0eff */
[----:B------:R-:W-:Y:S02]  /*0750*/  LEA R12, P1, R7, c[0x0][0x1d8], 0x2 ;  /* 0x00007600070c7a11 */ /* 0x000fe400078210ff */
[----:B------:R-:W-:Y:S02]  /*0760*/  SHF.R.S32.HI R5, RZ, 0x1f, R3 ;  /* 0x0000001fff057819 */ /* 0x000fe40000011403 */
[----:B------:R-:W-:Y:S02]  /*0770*/  IADD3 R3, P0, R3, R0, RZ ;  /* 0x0000000003037210 */ /* 0x000fe40007f1e0ff */
[----:B------:R-:W-:Y:S01]  /*0780*/  LEA.HI.X R13, R7, c[0x0][0x1dc], R2, 0x2, P1 ;  /* 0x00007700070d7a11 */ /* 0x000fe200008f1402 */
[----:B------:R-:W-:Y:S01]  /*0790*/  @!P5 IMAD.MOV.U32 R7, RZ, RZ, -0x800000 ;  /* 0xff800000ff07d424 */ /* 0x000fe200078e00ff */
[----:B------:R-:W-:Y:S01]  /*07a0*/  LEA.HI.X.SX32 R2, R0, R5, 0x1, P0 ;  /* 0x0000000500027211 */ /* 0x000fe200000f0eff */
[----:B------:R-:W-:Y:S01]  /*07b0*/  @!P2 IMAD.MOV.U32 R5, RZ, RZ, -0x800000 ;  /* 0xff800000ff05a424 */ /* 0x000fe200078e00ff */
[C---:B------:R-:W-:Y:S01]  /*07c0*/  LEA R8, P0, R3.reuse, c[0x0][0x208], 0x2 ;  /* 0x0000820003087a11 */ /* 0x040fe200078010ff */
[----:B------:R1:W-:Y:S01]  /*07d0*/  STG.E.128 [R12.64], RZ ;  /* 0x000000ff0c007986 */ /* 0x0003e2000c101d0a */
[----:B------:R-:W-:Y:S01]  /*07e0*/  ISETP.GE.OR P1, PT, R6, R121, P6 ;  /* 0x000000790600720c */ /* 0x000fe20003726670 */
[----:B------:R-:W-:Y:S01]  /*07f0*/  @!P3 IMAD.MOV.U32 R6, RZ, RZ, -0x800000 ;  /* 0xff800000ff06b424 */ /* 0x000fe200078e00ff */
[----:B------:R-:W-:Y:S01]  /*0800*/  LEA.HI.X R9, R3, c[0x0][0x20c], R2, 0x2, P0 ;  /* 0x0000830003097a11 */ /* 0x000fe200000f1402 */
[----:B------:R1:W-:Y:S01]  /*0810*/  STG.E.128 [R12.64+0x800], RZ ;  /* 0x000800ff0c007986 */ /* 0x0003e2000c101d0a */
[----:B------:R-:W-:-:S02]  /*0820*/  IADD3 R2, R0, 0x30, RZ ;  /* 0x0000003000027810 */ /* 0x000fc40007ffe0ff */
[----:B------:R-:W-:Y:S01]  /*0830*/  ISETP.GE.OR P0, PT, R4, R121, P6 ;  /* 0x000000790400720c */ /* 0x000fe20003706670 */
[----:B------:R1:W-:Y:S01]  /*0840*/  STG.E.128 [R12.64+0x1000], RZ ;  /* 0x001000ff0c007986 */ /* 0x0003e2000c101d0a */
[----:B------:R-:W-:-:S03]  /*0850*/  IADD3 R0, R0, 0x38, RZ ;  /* 0x0000003800007810 */ /* 0x000fc60007ffe0ff */
[----:B------:R1:W-:Y:S02]  /*0860*/  STG.E.128 [R12.64+0x1800], RZ ;  /* 0x001800ff0c007986 */ /* 0x0003e4000c101d0a */
[----:B------:R-:W-:Y:S02]  /*0870*/  @!P1 IMAD.MOV.U32 R4, RZ, RZ, -0x800000 ;  /* 0xff800000ff049424 */ /* 0x000fe400078e00ff */
[----:B------:R1:W-:Y:S04]  /*0880*/  STG.E.128 [R12.64+0x2000], RZ ;  /* 0x002000ff0c007986 */ /* 0x0003e8000c101d0a */
[----:B------:R1:W-:Y:S01]  /*0890*/  STG.E.128 [R12.64+0x2800], RZ ;  /* 0x002800ff0c007986 */ /* 0x0003e2000c101d0a */
[----:B------:R-:W-:-:S03]  /*08a0*/  @!P0 IMAD.MOV.U32 R3, RZ, RZ, -0x800000 ;  /* 0xff800000ff038424 */ /* 0x000fc600078e00ff */
[----:B------:R1:W-:Y:S04]  /*08b0*/  STG.E.128 [R12.64+0x3000], RZ ;  /* 0x003000ff0c007986 */ /* 0x0003e8000c101d0a */
[----:B------:R1:W-:Y:S04]  /*08c0*/  STG.E.128 [R12.64+0x3800], RZ ;  /* 0x003800ff0c007986 */ /* 0x0003e8000c101d0a */
[----:B------:R1:W-:Y:S01]  /*08d0*/  @!P5 STG.E [R8.64], R7 ;  /* 0x000000070800d986 */ /* 0x0003e2000c10190a */
[-C--:B------:R-:W-:Y:S02]  /*08e0*/  ISETP.GE.OR P5, PT, R2, R121.reuse, P6 ;  /* 0x000000790200720c */ /* 0x080fe400037a6670 */
[----:B------:R-:W-:Y:S01]  /*08f0*/  ISETP.GE.OR P6, PT, R0, R121, P6 ;  /* 0x000000790000720c */ /* 0x000fe200037c6670 */
[----:B------:R1:W-:Y:S04]  /*0900*/  @!P4 STG.E [R8.64+0x20], R11 ;  /* 0x0000200b0800c986 */ /* 0x0003e8000c10190a */
[----:B------:R1:W-:Y:S04]  /*0910*/  @!P3 STG.E [R8.64+0x40], R6 ;  /* 0x000040060800b986 */ /* 0x0003e8000c10190a */
[----:B------:R1:W-:Y:S02]  /*0920*/  @!P2 STG.E [R8.64+0x60], R5 ;  /* 0x000060050800a986 */ /* 0x0003e4000c10190a */
[----:B------:R-:W-:-:S02]  /*0930*/  @!P5 IMAD.MOV.U32 R2, RZ, RZ, -0x800000 ;  /* 0xff800000ff02d424 */ /* 0x000fc400078e00ff */
[----:B------:R1:W-:Y:S04]  /*0940*/  @!P1 STG.E [R8.64+0x80], R4 ;  /* 0x0000800408009986 */ /* 0x0003e8000c10190a */
[----:B------:R1:W-:Y:S04]  /*0950*/  @!P0 STG.E [R8.64+0xa0], R3 ;  /* 0x0000a00308008986 */ /* 0x0003e8000c10190a */
[----:B------:R1:W-:Y:S01]  /*0960*/  @!P5 STG.E [R8.64+0xc0], R2 ;  /* 0x0000c0020800d986 */ /* 0x0003e2000c10190a */
[----:B------:R-:W-:Y:S05]  /*0970*/  @P6 EXIT ;  /* 0x000000000000694d */ /* 0x000fea0003800000 */
[----:B-1----:R-:W-:-:S05]  /*0980*/  MOV R3, 0xff800000 ;  /* 0xff80000000037802 */ /* 0x002fca0000000f00 */
[----:B------:R-:W-:Y:S01]  /*0990*/  STG.E [R8.64+0xe0], R3 ;  /* 0x0000e00308007986 */ /* 0x000fe2000c10190a */
[----:B------:R-:W-:Y:S05]  /*09a0*/  EXIT ;  /* 0x000000000000794d */ /* 0x000fea0003800000 */
.L_x_6134:
        /* <DEDUP_REMOVED lines=19> */
.L_x_6135:
[----:B------:R-:W-:Y:S01]  /*0ae0*/  IABS R113, c[0x0][0x2d0] ;  /* 0x0000b40000717a13 */ /* 0x000fe20000000000 */
[----:B------:R-:W-:Y:S05]  /*0af0*/  @P6 BRA `(.L_x_6136) ;  /* 0x0000048000006947 */ /* 0x000fea0003800000 */
[----:B------:R-:W2:Y:S01]  /*0b00*/  I2F.RP R3, R113 ;  /* 0x0000007100037306 */ /* 0x000ea20000209400 */
[----:B------:R-:W-:-:S04]  /*0b10*/  LEA R9, R112, 0xffffff80, 0x7 ;  /* 0xffffff8070097811 */ /* 0x000fc800078e38ff */
[----:B------:R-:W-:-:S03]  /*0b20*/  IABS R0, R9 ;  /* 0x0000000900007213 */ /* 0x000fc60000000000 */
[----:B-12---:R-:W1:Y:S02]  /*0b30*/  MUFU.RCP R6, R3 ;  /* 0x0000000300067308 */ /* 0x006e640000001000 */
        /* <DEDUP_REMOVED lines=48> */
[----:B------:R-:W-:-:S04]  /*0e40*/  @!P1 LOP3.LUT R3, RZ, c[0x0][0x1c8], RZ, 0x33, !PT ;  /* 0x00007200ff039a12 */ /* 0x000fc800078e33ff */
[----:B------:R-:W-:Y:S02]  /*0e50*/  SHF.R.S32.HI R10, RZ, 0x1f, R3 ;  /* 0x0000001fff0a7819 */ /* 0x000fe40000011403 */
[----:B--2---:R-:W-:Y:S01]  /*0e60*/  SHF.R.S32.HI R13, RZ, 0x1f, R14 ;  /* 0x0000001fff0d7819 */ /* 0x004fe2000001140e */
[----:B------:R-:W-:-:S04]  /*0e70*/  IMAD.WIDE.U32 R6, R14, c[0x0][0x180], RZ ;  /* 0x000060000e067a25 */ /* 0x000fc800078e00ff */
[C---:B------:R-:W-:Y:S02]  /*0e80*/  IMAD R11, R13.reuse, c[0x0][0x180], RZ ;  /* 0x000060000d0b7a24 */ /* 0x040fe400078e02ff */
[----:B------:R-:W-:Y:S02]  /*0e90*/  IMAD R13, R13, c[0x0][0x188], RZ ;  /* 0x000062000d0d7a24 */ /* 0x000fe400078e02ff */
[----:B------:R-:W-:Y:S02]  /*0ea0*/  IMAD R2, R14, c[0x0][0x184], R11 ;  /* 0x000061000e027a24 */ /* 0x000fe400078e020b */
[----:B------:R-:W-:Y:S02]  /*0eb0*/  IMAD R11, R9, c[0x0][0x19c], R0 ;  /* 0x00006700090b7a24 */ /* 0x000fe400078e0200 */
[----:B------:R-:W-:Y:S01]  /*0ec0*/  IMAD R0, R10, c[0x0][0x1b0], RZ ;  /* 0x00006c000a007a24 */ /* 0x000fe200078e02ff */
[----:B------:R-:W-:Y:S01]  /*0ed0*/  IADD3 R7, R7, R2, RZ ;  /* 0x0000000207077210 */ /* 0x000fe20007ffe0ff */
[----:B------:R-:W-:-:S02]  /*0ee0*/  IMAD R13, R14, c[0x0][0x18c], R13 ;  /* 0x000063000e0d7a24 */ /* 0x000fc400078e020d */
[----:B------:R-:W-:-:S04]  /*0ef0*/  IMAD.WIDE.U32 R14, R14, c[0x0][0x188], RZ ;  /* 0x000062000e0e7a25 */ /* 0x000fc800078e00ff */
[----:B------:R-:W-:Y:S01]  /*0f00*/  IMAD.WIDE.U32 R6, R9, c[0x0][0x198], R6 ;  /* 0x0000660009067a25 */ /* 0x000fe200078e0006 */
[----:B------:R-:W-:-:S03]  /*0f10*/  IADD3 R13, R15, R13, RZ ;  /* 0x0000000d0f0d7210 */ /* 0x000fc60007ffe0ff */
[----:B------:R-:W-:Y:S02]  /*0f20*/  IMAD.IADD R7, R7, 0x1, R11 ;  /* 0x0000000107077824 */ /* 0x000fe400078e020b */
[C---:B------:R-:W-:Y:S02]  /*0f30*/  IMAD R11, R3.reuse, c[0x0][0x1b4], R0 ;  /* 0x00006d00030b7a24 */ /* 0x040fe400078e0200 */
[----:B------:R-:W-:-:S04]  /*0f40*/  IMAD.WIDE.U32 R6, R3, c[0x0][0x1b0], R6 ;  /* 0x00006c0003067a25 */ /* 0x000fc800078e0006 */
[----:B------:R-:W-:Y:S01]  /*0f50*/  IMAD.IADD R11, R7, 0x1, R11 ;  /* 0x00000001070b7824 */ /* 0x000fe200078e020b */
[----:B------:R-:W-:Y:S01]  /*0f60*/  MOV R12, R6 ;  /* 0x00000006000c7202 */ /* 0x000fe20000000f00 */
[----:B------:R-:W-:Y:S05]  /*0f70*/  BRA `(.L_x_6137) ;  /* 0x0000036000007947 */ /* 0x000fea0003800000 */
.L_x_6136:
[----:B-1----:R-:W-:Y:S02]  /*0f80*/  IABS R7, c[0x0][0x1c8] ;  /* 0x0000720000077a13 */ /* 0x002fe40000000000 */
[----:B------:R-:W-:Y:S02]  /*0f90*/  SHF.R.S32.HI R11, RZ, 0x1f, R18 ;  /* 0x0000001fff0b7819 */ /* 0x000fe40000011412 */
[----:B------:R-:W1:Y:S01]  /*0fa0*/  I2F.RP R6, R7 ;  /* 0x0000000700067306 */ /* 0x000e620000209400 */
        /* <DEDUP_REMOVED lines=34> */
[----:B------:R-:W-:Y:S02]  /*11d0*/  IMAD R7, R13, c[0x0][0x180], RZ ;  /* 0x000060000d077a24 */ /* 0x000fe400078e02ff */
[----:B------:R-:W-:Y:S01]  /*11e0*/  IMAD.WIDE.U32 R14, R2, c[0x0][0x180], R14 ;  /* 0x00006000020e7a25 */ /* 0x000fe200078e000e */
[----:B------:R-:W-:-:S03]  /*11f0*/  SHF.R.S32.HI R10, RZ, 0x1f, R3 ;  /* 0x0000001fff0a7819 */ /* 0x000fc60000011403 */
[----:B------:R-:W-:Y:S01]  /*1200*/  IMAD R0, R2, c[0x0][0x184], R7 ;  /* 0x0000610002007a24 */ /* 0x000fe200078e0207 */
[----:B------:R-:W-:Y:S01]  /*1210*/  IADD3 R7, R19, R6, RZ ;  /* 0x0000000613077210 */ /* 0x000fe20007ffe0ff */
[----:B------:R-:W-:Y:S01]  /*1220*/  IMAD R13, R13, c[0x0][0x188], RZ ;  /* 0x000062000d0d7a24 */ /* 0x000fe200078e02ff */
[----:B------:R-:W-:Y:S01]  /*1230*/  MOV R6, R18 ;  /* 0x0000001200067202 */ /* 0x000fe20000000f00 */
[----:B------:R-:W-:Y:S02]  /*1240*/  IMAD.IADD R15, R15, 0x1, R0 ;  /* 0x000000010f0f7824 */ /* 0x000fe400078e0200 */
[----:B------:R-:W-:Y:S02]  /*1250*/  IMAD R0, R10, c[0x0][0x1b0], RZ ;  /* 0x00006c000a007a24 */ /* 0x000fe400078e02ff */
[----:B------:R-:W-:-:S04]  /*1260*/  IMAD.WIDE.U32 R18, R2, c[0x0][0x188], R6 ;  /* 0x0000620002127a25 */ /* 0x000fc800078e0006 */
[----:B------:R-:W-:Y:S02]  /*1270*/  IMAD R13, R2, c[0x0][0x18c], R13 ;  /* 0x00006300020d7a24 */ /* 0x000fe400078e020d */
[----:B------:R-:W-:-:S03]  /*1280*/  IMAD.WIDE.U32 R6, R3, c[0x0][0x1b0], R14 ;  /* 0x00006c0003067a25 */ /* 0x000fc600078e000e */
[----:B------:R-:W-:Y:S01]  /*1290*/  IADD3 R13, R19, R13, RZ ;  /* 0x0000000d130d7210 */ /* 0x000fe20007ffe0ff */
[----:B------:R-:W-:Y:S01]  /*12a0*/  IMAD R0, R3, c[0x0][0x1b4], R0 ;  /* 0x00006d0003007a24 */ /* 0x000fe200078e0200 */
[----:B------:R-:W-:Y:S01]  /*12b0*/  MOV R12, R6 ;  /* 0x00000006000c7202 */ /* 0x000fe20000000f00 */
[----:B------:R-:W-:-:S03]  /*12c0*/  IMAD.MOV.U32 R14, RZ, RZ, R18 ;  /* 0x000000ffff0e7224 */ /* 0x000fc600078e0012 */
[----:B------:R-:W-:Y:S02]  /*12d0*/  IADD3 R11, R7, R0, RZ ;  /* 0x00000000070b7210 */ /* 0x000fe40007ffe0ff */
.L_x_6137:
[----:B------:R-:W-:Y:S01]  /*12e0*/  SHF.R.S32.HI R119, RZ, 0x1f, R118 ;  /* 0x0000001fff777819 */ /* 0x000fe20000011476 */
[----:B------:R-:W-:Y:S01]  /*12f0*/  IMAD R10, R10, c[0x0][0x1b8], RZ ;  /* 0x00006e000a0a7a24 */ /* 0x000fe200078e02ff */
[----:B------:R-:W-:Y:S01]  /*1300*/  SHF.R.S32.HI R7, RZ, 0x1f, R164 ;  /* 0x0000001fff077819 */ /* 0x000fe200000114a4 */
[----:B------:R-:W-:Y:S01]  /*1310*/  ULDC.64 UR4, c[0x0][0x198] ;  /* 0x0000660000047ab9 */ /* 0x000fe20000000a00 */
[-C--:B------:R-:W-:Y:S01]  /*1320*/  LEA.HI R0, R119, R118.reuse, RZ, 0x3 ;  /* 0x0000007677007211 */ /* 0x080fe200078f18ff */
[----:B------:R-:W-:Y:S01]  /*1330*/  IMAD R10, R3, c[0x0][0x1bc], R10 ;  /* 0x00006f00030a7a24 */ /* 0x000fe200078e020a */
[----:B------:R-:W-:Y:S01]  /*1340*/  LEA.HI R6, R119, R118, RZ, 0x4 ;  /* 0x0000007677067211 */ /* 0x000fe200078f20ff */
[----:B------:R-:W-:Y:S01]  /*1350*/  IMAD R7, R7, c[0x0][0x178], RZ ;  /* 0x00005e0007077a24 */ /* 0x000fe200078e02ff */
[----:B------:R-:W-:Y:S01]  /*1360*/  LOP3.LUT R101, R0, 0xfffffff8, RZ, 0xc0, !PT ;  /* 0xfffffff800657812 */ /* 0x000fe200078ec0ff */
[----:B------:R-:W-:Y:S01]  /*1370*/  USHF.L.U32 UR9, UR4, 0x5, URZ ;  /* 0x0000000504097899 */ /* 0x000fe2000800063f */
[----:B------:R-:W-:Y:S01]  /*1380*/  SHF.R.S32.HI R19, RZ, 0x4, R6 ;  /* 0x00000004ff137819 */ /* 0x000fe20000011406 */
[----:B------:R-:W-:Y:S01]  /*1390*/  IMAD R7, R164, c[0x0][0x17c], R7 ;  /* 0x00005f00a4077a24 */ /* 0x000fe200078e0207 */
[----:B------:R-:W-:Y:S01]  /*13a0*/  SHF.R.S32.HI R22, RZ, 0x3, R0 ;  /* 0x00000003ff167819 */ /* 0x000fe20000011400 */
[----:B------:R-:W-:Y:S01]  /*13b0*/  IMAD.IADD R101, R118, 0x1, -R101 ;  /* 0x0000000176657824 */ /* 0x000fe200078e0a65 */
[----:B------:R-:W-:Y:S01]  /*13c0*/  LEA.HI R2, R6, R19, RZ, 0x1 ;  /* 0x0000001306027211 */ /* 0x000fe200078f08ff */
[----:B------:R-:W-:Y:S01]  /*13d0*/  UMOV UR8, 0x5 ;  /* 0x0000000500087882 */ /* 0x000fe20000000000 */
[--C-:B------:R-:W-:Y:S01]  /*13e0*/  SHF.R.S32.HI R23, RZ, 0x1f, R22.reuse ;  /* 0x0000001fff177819 */ /* 0x100fe20000011416 */
[----:B------:R-:W-:Y:S01]  /*13f0*/  IMAD.SHL.U32 R20, R101, 0x8, RZ ;  /* 0x0000000865147824 */ /* 0x000fe200078e00ff */
[----:B------:R-:W-:Y:S01]  /*1400*/  LOP3.LUT R2, R2, 0xfffffffe, RZ, 0xc0, !PT ;  /* 0xfffffffe02027812 */ /* 0x000fe200078ec0ff */
[C---:B------:R-:W-:Y:S01]  /*1410*/  IMAD.SHL.U32 R15, R22.reuse, 0x40, RZ ;  /* 0x00000040160f7824 */ /* 0x040fe200078e00ff */
[----:B------:R-:W-:Y:S01]  /*1420*/  IADD3 R9, P1, R22, R9, RZ ;  /* 0x0000000916097210 */ /* 0x000fe20007f3e0ff */
[----:B------:R-:W-:Y:S01]  /*1430*/  IMAD.WIDE R4, R5, 0x40, R22 ;  /* 0x0000004005047825 */ /* 0x000fe200078e0216 */
[C---:B------:R-:W-:Y:S01]  /*1440*/  IADD3 R24, P0, R20.reuse, R14, RZ ;  /* 0x0000000e14187210 */ /* 0x040fe20007f1e0ff */
[----:B------:R-:W-:Y:S01]  /*1450*/  USHF.L.U64.HI UR5, UR4, UR8, UR5 ;  /* 0x0000000804057299 */ /* 0x000fe20008010205 */
[----:B------:R-:W-:Y:S01]  /*1460*/  SHF.R.S32.HI R21, RZ, 0x1f, R20 ;  /* 0x0000001fff157819 */ /* 0x000fe20000011414 */
[----:B------:R-:W-:Y:S01]  /*1470*/  IMAD.IADD R2, R19, 0x1, -R2 ;  /* 0x0000000113027824 */ /* 0x000fe200078e0a02 */
[----:B------:R-:W-:Y:S01]  /*1480*/  IADD3 R12, P2, R20, R12, RZ ;  /* 0x0000000c140c7210 */ /* 0x000fe20007f5e0ff */
[----:B------:R-:W-:Y:S01]  /*1490*/  IMAD.X R8, R23, 0x1, R8, P1 ;  /* 0x0000000117087824 */ /* 0x000fe200008e0608 */
[----:B------:R-:W-:Y:S01]  /*14a0*/  LOP3.LUT R15, R15, 0x1c0, RZ, 0xc0, !PT ;  /* 0x000001c00f0f7812 */ /* 0x000fe200078ec0ff */
[C---:B------:R-:W-:Y:S01]  /*14b0*/  IMAD.X R25, R21.reuse, 0x1, R13, P0 ;  /* 0x0000000115197824 */ /* 0x040fe200000e060d */
[----:B------:R-:W-:Y:S01]  /*14c0*/  LOP3.LUT R19, R6, 0xfffffff0, RZ, 0xc0, !PT ;  /* 0xfffffff006137812 */ /* 0x000fe200078ec0ff */
[----:B------:R-:W-:Y:S01]  /*14d0*/  IMAD.X R13, R21, 0x1, R11, P2 ;  /* 0x00000001150d7824 */ /* 0x000fe200010e060b */
[--C-:B------:R-:W-:Y:S01]  /*14e0*/  LOP3.LUT R18, R15, 0x38, R20.reuse, 0xf8, !PT ;  /* 0x000000380f127812 */ /* 0x100fe200078ef814 */
[----:B------:R-:W-:Y:S01]  /*14f0*/  IMAD.WIDE.U32 R20, R164, c[0x0][0x178], R20 ;  /* 0x00005e00a4147a25 */ /* 0x000fe200078e0014 */
[----:B------:R-:W-:Y:S01]  /*1500*/  SHF.R.S32.HI R6, RZ, 0x1f, R17 ;  /* 0x0000001fff067819 */ /* 0x000fe20000011411 */
[----:B------:R-:W-:Y:S01]  /*1510*/  ULDC.64 UR6, c[0x0][0x190] ;  /* 0x0000640000067ab9 */ /* 0x000fe20000000a00 */
[CC--:B------:R-:W-:Y:S01]  /*1520*/  LEA.HI R16, R119.reuse, R118.reuse, RZ, 0x6 ;  /* 0x0000007677107211 */ /* 0x0c0fe200078f30ff */
[----:B------:R-:W-:Y:S01]  /*1530*/  IMAD.WIDE.U32 R26, R22, c[0x0][0x198], R12 ;  /* 0x00006600161a7a25 */ /* 0x000fe200078e000c */
[----:B------:R-:W-:Y:S01]  /*1540*/  SHF.R.U32.HI R15, RZ, 0x3, R15 ;  /* 0x00000003ff0f7819 */ /* 0x000fe2000001160f */
[----:B------:R-:W-:Y:S01]  /*1550*/  USHF.L.U32 UR12, UR6, 0x5, URZ ;  /* 0x00000005060c7899 */ /* 0x000fe2000800063f */
[----:B------:R-:W-:Y:S01]  /*1560*/  LEA.HI R119, R119, R118, RZ, 0x5 ;  /* 0x0000007677777211 */ /* 0x000fe200078f28ff */
[----:B------:R-:W-:Y:S01]  /*1570*/  IMAD.IADD R21, R21, 0x1, R7 ;  /* 0x0000000115157824 */ /* 0x000fe200078e0207 */
[----:B------:R-:W-:Y:S01]  /*1580*/  LEA R162, P0, R26, c[0x0][0x168], 0x1 ;  /* 0x00005a001aa27a11 */ /* 0x000fe200078008ff */
[----:B------:R-:W-:Y:S01]  /*1590*/  IMAD R12, R6, c[0x0][0x1a8], RZ ;  /* 0x00006a00060c7a24 */ /* 0x000fe200078e02ff */
[----:B------:R-:W-:Y:S01]  /*15a0*/  LOP3.LUT R15, R18, R15, RZ, 0x3c, !PT ;  /* 0x0000000f120f7212 */ /* 0x000fe200078e3cff */
[----:B------:R-:W-:Y:S01]  /*15b0*/  IMAD R23, R23, c[0x0][0x198], RZ ;  /* 0x0000660017177a24 */ /* 0x000fe200078e02ff */
[----:B------:R-:W-:Y:S01]  /*15c0*/  USHF.L.U64.HI UR7, UR6, UR8, UR7 ;  /* 0x0000000806077299 */ /* 0x000fe20008010207 */
[C---:B------:R-:W-:Y:S01]  /*15d0*/  IMAD R12, R17.reuse, c[0x0][0x1ac], R12 ;  /* 0x00006b00110c7a24 */ /* 0x040fe200078e020c */
[----:B------:R-:W-:Y:S01]  /*15e0*/  SHF.R.S32.HI R116, RZ, 0x5, R119 ;  /* 0x00000005ff747819 */ /* 0x000fe20000011477 */
[----:B------:R-:W-:-:S04]  /*15f0*/  IMAD.WIDE.U32 R20, R17, c[0x0][0x1a8], R20 ;  /* 0x00006a0011147a25 */ /* 0x000fc800078e0014 */
[----:B------:R-:W-:-:S04]  /*1600*/  IMAD.WIDE.U32 R24, R3, c[0x0][0x1b8], R24 ;  /* 0x00006e0003187a25 */ /* 0x000fc800078e0018 */
[----:B------:R-:W-:Y:S02]  /*1610*/  IMAD R23, R22, c[0x0][0x19c], R23 ;  /* 0x0000670016177a24 */ /* 0x000fe400078e0217 */
[----:B------:R-:W-:Y:S02]  /*1620*/  IMAD R3, R5, c[0x0][0x190], RZ ;  /* 0x0000640005037a24 */ /* 0x000fe400078e02ff */
[----:B------:R-:W-:Y:S02]  /*1630*/  IMAD.IADD R21, R21, 0x1, R12 ;  /* 0x0000000115157824 */ /* 0x000fe400078e020c */
[----:B------:R-:W-:Y:S02]  /*1640*/  IMAD.IADD R23, R27, 0x1, R23 ;  /* 0x000000011b177824 */ /* 0x000fe400078e0217 */
[C---:B------:R-:W-:Y:S02]  /*1650*/  IMAD R3, R4.reuse, c[0x0][0x194], R3 ;  /* 0x0000650004037a24 */ /* 0x040fe400078e0203 */
[----:B------:R-:W-:Y:S01]  /*1660*/  IMAD.WIDE.U32 R4, R4, c[0x0][0x190], R20 ;  /* 0x0000640004047a25 */ /* 0x000fe200078e0014 */
[----:B------:R-:W-:-:S03]  /*1670*/  LEA.HI.X R163, R26, c[0x0][0x16c], R23, 0x1, P0 ;  /* 0x00005b001aa37a11 */ /* 0x000fc600000f0c17 */
[----:B------:R-:W-:Y:S01]  /*1680*/  IMAD.IADD R25, R25, 0x1, R10 ;  /* 0x0000000119197824 */ /* 0x000fe200078e020a */
[----:B------:R-:W-:Y:S01]  /*1690*/  LEA R10, P0, R4, c[0x0][0x160], 0x1 ;  /* 0x00005800040a7a11 */ /* 0x000fe200078008ff */
[----:B------:R-:W-:Y:S02]  /*16a0*/  IMAD.IADD R5, R5, 0x1, R3 ;  /* 0x0000000105057824 */ /* 0x000fe400078e0203 */
[----:B------:R-:W-:Y:S02]  /*16b0*/  IMAD.IADD R19, R118, 0x1, -R19 ;  /* 0x0000000176137824 */ /* 0x000fe400078e0a13 */
[----:B------:R-:W-:Y:S01]  /*16c0*/  IMAD.SHL.U32 R16, R16, 0x8, RZ ;  /* 0x0000000810107824 */ /* 0x000fe200078e00ff */
[----:B------:R-:W-:Y:S01]  /*16d0*/  LEA.HI.X R11, R4, c[0x0][0x164], R5, 0x1, P0 ;  /* 0x00005900040b7a11 */ /* 0x000fe200000f0c05 */
[----:B------:R-:W-:Y:S01]  /*16e0*/  IMAD R8, R8, c[0x0][0x1a0], RZ ;  /* 0x0000680008087a24 */ /* 0x000fe200078e02ff */
[----:B------:R-:W-:Y:S01]  /*16f0*/  SHF.R.S32.HI R14, RZ, 0x1f, R19 ;  /* 0x0000001fff0e7819 */ /* 0x000fe20000011413 */
[----:B------:R-:W-:Y:S01]  /*1700*/  IMAD.WIDE.U32 R24, R9, c[0x0][0x1a0], R24 ;  /* 0x0000680009187a25 */ /* 0x000fe200078e0018 */
[----:B------:R-:W-:-:S02]  /*1710*/  IADD3 R4, P0, R162, UR9, RZ ;  /* 0x00000009a2047c10 */ /* 0x000fc4000ff1e0ff */
[----:B------:R-:W-:Y:S01]  /*1720*/  LOP3.LUT R15, R15, 0x7ffffe00, R16, 0xf8, !PT ;  /* 0x7ffffe000f0f7812 */ /* 0x000fe200078ef810 */
[----:B------:R-:W-:Y:S01]  /*1730*/  IMAD R3, R9, c[0x0][0x1a4], R8 ;  /* 0x0000690009037a24 */ /* 0x000fe200078e0208 */
[----:B------:R-:W-:Y:S01]  /*1740*/  LEA.HI R6, R14, R19, RZ, 0x3 ;  /* 0x000000130e067211 */ /* 0x000fe200078f18ff */
[----:B------:R-:W-:Y:S01]  /*1750*/  IMAD.SHL.U32 R7, R101, 0x40, RZ ;  /* 0x0000004065077824 */ /* 0x000fe200078e00ff */
[----:B------:R-:W-:Y:S01]  /*1760*/  IADD3.X R5, R163, UR5, RZ, P0, !PT ;  /* 0x00000005a3057c10 */ /* 0x000fe200087fe4ff */
[----:B------:R-:W-:Y:S01]  /*1770*/  IMAD.SHL.U32 R165, R15, 0x2, RZ ;  /* 0x000000020fa57824 */ /* 0x000fe200078e00ff */
[----:B------:R-:W-:Y:S01]  /*1780*/  IADD3 R12, P0, R4, UR9, RZ ;  /* 0x00000009040c7c10 */ /* 0x000fe2000ff1e0ff */
[----:B------:R-:W-:Y:S01]  /*1790*/  IMAD.IADD R161, R25, 0x1, R3 ;  /* 0x0000000119a17824 */ /* 0x000fe200078e0203 */
[----:B------:R-:W-:Y:S01]  /*17a0*/  LOP3.LUT R100, R6, 0xfffffff8, RZ, 0xc0, !PT ;  /* 0xfffffff806647812 */ /* 0x000fe200078ec0ff */
[----:B------:R-:W-:Y:S01]  /*17b0*/  IMAD.SHL.U32 R3, R2, 0x8, RZ ;  /* 0x0000000802037824 */ /* 0x000fe200078e00ff */
[----:B------:R-:W-:Y:S01]  /*17c0*/  IADD3.X R13, R5, UR5, RZ, P0, !PT ;  /* 0x00000005050d7c10 */ /* 0x000fe200087fe4ff */
[----:B------:R-:W-:Y:S01]  /*17d0*/  @!PT LDS RZ, [RZ] ;  /* 0x00000000fffff984 */ /* 0x000fe20000000800 */
[----:B------:R-:W-:Y:S01]  /*17e0*/  @!PT LDS RZ, [RZ] ;  /* 0x00000000fffff984 */ /* 0x000fe20000000800 */
[----:B------:R-:W-:Y:S01]  /*17f0*/  @!PT LDS RZ, [RZ] ;  /* 0x00000000fffff984 */ /* 0x000fe20000000800 */
[----:B------:R1:W-:Y:S01]  /*1800*/  LDGSTS.E.BYPASS.LTC128B.128 [R165], [R10.64] ;  /* 0x000000000aa57fae */ /* 0x0003e2000b901d4a */
[----:B------:R-:W-:Y:S01]  /*1810*/  IADD3 R8, P1, R10, UR12, RZ ;  /* 0x0000000c0a087c10 */ /* 0x000fe2000ff3e0ff */
[----:B------:R-:W-:Y:S01]  /*1820*/  IMAD.IADD R100, R19, 0x1, -R100 ;  /* 0x0000000113647824 */ /* 0x000fe200078e0a64 */
[----:B------:R-:W-:Y:S01]  /*1830*/  IADD3 R18, P0, R12, UR9, RZ ;  /* 0x000000090c127c10 */ /* 0x000fe2000ff1e0ff */
[----:B------:R-:W-:Y:S01]  /*1840*/  IMAD.SHL.U32 R115, R6, 0x40, RZ ;  /* 0x0000004006737824 */ /* 0x000fe200078e00ff */
[----:B------:R-:W-:Y:S01]  /*1850*/  IADD3.X R9, R11, UR7, RZ, P1, !PT ;  /* 0x000000070b097c10 */ /* 0x000fe20008ffe4ff */
[----:B------:R-:W-:Y:S01]  /*1860*/  IMAD R121, R116, 0x10, R121 ;  /* 0x0000001074797824 */ /* 0x000fe200078e0279 */
[----:B------:R-:W-:-:S02]  /*1870*/  IADD3.X R19, R13, UR5, RZ, P0, !PT ;  /* 0x000000050d137c10 */ /* 0x000fc400087fe4ff */
[----:B------:R-:W-:Y:S01]  /*1880*/  IADD3 R16, P1, R8, UR12, RZ ;  /* 0x0000000c08107c10 */ /* 0x000fe2000ff3e0ff */
[----:B------:R2:W-:Y:S01]  /*1890*/  LDGSTS.E.BYPASS.LTC128B.128 [R165+0x800], [R8.64] ;  /* 0x0080000008a57fae */ /* 0x0005e2000b901d4a */
[----:B------:R-:W-:Y:S02]  /*18a0*/  LOP3.LUT R7, R7, 0x1c0, RZ, 0xc0, !PT ;  /* 0x000001c007077812 */ /* 0x000fe400078ec0ff */
[----:B------:R-:W-:Y:S02]  /*18b0*/  IADD3.X R17, R9, UR7, RZ, P1, !PT ;  /* 0x0000000709117c10 */ /* 0x000fe40008ffe4ff */
[----:B------:R-:W-:Y:S02]  /*18c0*/  IADD3 R14, P1, R16, UR12, RZ ;  /* 0x0000000c100e7c10 */ /* 0x000fe4000ff3e0ff */
[----:B------:R-:W-:Y:S01]  /*18d0*/  LOP3.LUT R115, R115, 0xfffffe00, RZ, 0xc0, !PT ;  /* 0xfffffe0073737812 */ /* 0x000fe200078ec0ff */
[----:B------:R3:W-:Y:S01]  /*18e0*/  LDGSTS.E.BYPASS.LTC128B.128 [R165+0x1000], [R16.64] ;  /* 0x0100000010a57fae */ /* 0x0007e2000b901d4a */
[----:B------:R-:W-:Y:S01]  /*18f0*/  IADD3.X R15, R17, UR7, RZ, P1, !PT ;  /* 0x00000007110f7c10 */ /* 0x000fe20008ffe4ff */
[----:B------:R-:W-:Y:S01]  /*1900*/  ULDC.64 UR6, c[0x0][0x1a0] ;  /* 0x0000680000067ab9 */ /* 0x000fe20000000a00 */
[----:B------:R-:W-:Y:S01]  /*1910*/  LOP3.LUT P1, RZ, R100, 0x2, RZ, 0xc0, !PT ;  /* 0x0000000264ff7812 */ /* 0x000fe2000782c0ff */
[----:B------:R-:W-:-:S02]  /*1920*/  USHF.L.U32 UR12, UR6, 0x5, URZ ;  /* 0x00000005060c7899 */ /* 0x000fc4000800063f */
[----:B------:R4:W-:Y:S01]  /*1930*/  LDGSTS.E.BYPASS.LTC128B.128 [R165+0x1800], [R14.64] ;  /* 0x018000000ea57fae */ /* 0x0009e2000b901d4a */
[----:B------:R-:W-:Y:S01]  /*1940*/  USHF.L.U64.HI UR7, UR6, UR8, UR7 ;  /* 0x0000000806077299 */ /* 0x000fe20008010207 */
[----:B-1----:R-:W-:Y:S02]  /*1950*/  IADD3 R10, P0, R18, UR9, RZ ;  /* 0x00000009120a7c10 */ /* 0x002fe4000ff1e0ff */
[----:B------:R1:W-:Y:S02]  /*1960*/  LDGSTS.E.BYPASS.LTC128B.128 [R165+0x2000], [R162.64] ;  /* 0x02000000a2a57fae */ /* 0x0003e4000b901d4a */
[----:B------:R-:W-:Y:S02]  /*1970*/  IADD3.X R11, R19, UR5, RZ, P0, !PT ;  /* 0x00000005130b7c10 */ /* 0x000fe400087fe4ff */
[----:B------:R5:W-:Y:S04]  /*1980*/  LDGSTS.E.BYPASS.LTC128B.128 [R165+0x2800], [R4.64] ;  /* 0x0280000004a57fae */ /* 0x000be8000b901d4a */
[----:B------:R1:W-:Y:S01]  /*1990*/  LDGSTS.E.BYPASS.LTC128B.128 [R165+0x3000], [R12.64] ;  /* 0x030000000ca57fae */ /* 0x0003e2000b901d4a */
[----:B--2---:R-:W-:-:S03]  /*19a0*/  IADD3 R8, P0, R10, UR9, RZ ;  /* 0x000000090a087c10 */ /* 0x004fc6000ff1e0ff */
[----:B------:R3:W-:Y:S01]  /*19b0*/  LDGSTS.E.BYPASS.LTC128B.128 [R165+0x3800], [R18.64] ;  /* 0x0380000012a57fae */ /* 0x0007e2000b901d4a */
[----:B------:R-:W-:Y:S02]  /*19c0*/  IADD3.X R9, R11, UR5, RZ, P0, !PT ;  /* 0x000000050b097c10 */ /* 0x000fe400087fe4ff */
[----:B------:R-:W-:Y:S01]  /*19d0*/  IADD3 R20, P0, R8, UR9, RZ ;  /* 0x0000000908147c10 */ /* 0x000fe2000ff1e0ff */
[----:B------:R2:W-:Y:S03]  /*19e0*/  LDGSTS.E.BYPASS.LTC128B.128 [R165+0x4000], [R10.64] ;  /* 0x040000000aa57fae */ /* 0x0005e6000b901d4a */
[----:B------:R-:W-:Y:S01]  /*19f0*/  IADD3.X R21, R9, UR5, RZ, P0, !PT ;  /* 0x0000000509157c10 */ /* 0x000fe200087fe4ff */
[----:B------:R1:W-:Y:S01]  /*1a00*/  LDGSTS.E.BYPASS.LTC128B.128 [R165+0x4800], [R8.64] ;  /* 0x0480000008a57fae */ /* 0x0003e2000b901d4a */
[----:B----4-:R-:W-:-:S03]  /*1a10*/  IADD3 R14, P0, R20, UR9, RZ ;  /* 0x00000009140e7c10 */ /* 0x010fc6000ff1e0ff */
[----:B------:R4:W-:Y:S01]  /*1a20*/  LDGSTS.E.BYPASS.LTC128B.128 [R165+0x5000], [R20.64] ;  /* 0x0500000014a57fae */ /* 0x0009e2000b901d4a */
[----:B------:R-:W-:Y:S02]  /*1a30*/  IADD3.X R15, R21, UR5, RZ, P0, !PT ;  /* 0x00000005150f7c10 */ /* 0x000fe400087fe4ff */
[----:B------:R-:W-:Y:S01]  /*1a40*/  LEA R160, P0, R24, c[0x0][0x170], 0x1 ;  /* 0x00005c0018a07a11 */ /* 0x000fe200078008ff */
[----:B-----5:R-:W-:Y:S02]  /*1a50*/  IMAD.SHL.U32 R4, R100, 0x40, RZ ;  /* 0x0000004064047824 */ /* 0x020fe400078e00ff */
[----:B------:R5:W-:Y:S01]  /*1a60*/  LDGSTS.E.BYPASS.LTC128B.128 [R165+0x5800], [R14.64] ;  /* 0x058000000ea57fae */ /* 0x000be2000b901d4a */
[----:B------:R-:W-:Y:S02]  /*1a70*/  LOP3.LUT R5, R7, 0x8, R0, 0xf8, !PT ;  /* 0x0000000807057812 */ /* 0x000fe400078ef800 */
[----:B------:R-:W-:Y:S01]  /*1a80*/  SHF.R.U32.HI R0, RZ, 0x3, R7 ;  /* 0x00000003ff007819 */ /* 0x000fe20000011607 */
[----:B------:R-:W0:Y:S01]  /*1a90*/  LDGDEPBAR ;  /* 0x00000000000079af */ /* 0x000e220000000000 */
[----:B------:R-:W-:-:S02]  /*1aa0*/  LOP3.LUT R4, R4, 0x1c0, RZ, 0xc0, !PT ;  /* 0x000001c004047812 */ /* 0x000fc400078ec0ff */
[----:B------:R-:W-:Y:S02]  /*1ab0*/  LOP3.LUT R5, R5, R0, RZ, 0x3c, !PT ;  /* 0x0000000005057212 */ /* 0x000fe400078e3cff */
[----:B------:R-:W-:Y:S02]  /*1ac0*/  LEA.HI.X R161, R24, c[0x0][0x174], R161, 0x1, P0 ;  /* 0x00005d0018a17a11 */ /* 0x000fe400000f0ca1 */
[----:B------:R-:W-:Y:S01]  /*1ad0*/  LOP3.LUT R3, R4, 0x8, R3, 0xf8, !PT ;  /* 0x0000000804037812 */ /* 0x000fe200078ef803 */
[----:B------:R-:W-:Y:S01]  /*1ae0*/  IMAD R2, R2, 0x200, R5 ;  /* 0x0000020002027824 */ /* 0x000fe200078e0205 */
[----:B------:R-:W-:Y:S02]  /*1af0*/  SHF.R.U32.HI R114, RZ, 0x3, R4 ;  /* 0x00000003ff727819 */ /* 0x000fe40000011604 */
[----:B------:R-:W-:Y:S01]  /*1b00*/  IADD3 R4, P0, R160, UR12, RZ ;  /* 0x0000000ca0047c10 */ /* 0x000fe2000ff1e0ff */
[----:B------:R-:W-:Y:S01]  /*1b10*/  IMAD.SHL.U32 R36, R2, 0x2, RZ ;  /* 0x0000000202247824 */ /* 0x000fe200078e00ff */
[----:B------:R-:W-:Y:S01]  /*1b20*/  LOP3.LUT R114, R3, R114, RZ, 0x3c, !PT ;  /* 0x0000007203727212 */ /* 0x000fe200078e3cff */
[----:B------:R-:W-:Y:S01]  /*1b30*/  IMAD R3, R116, 0x400, R115 ;  /* 0x0000040074037824 */ /* 0x000fe200078e0273 */
[----:B------:R-:W-:-:S02]  /*1b40*/  IADD3.X R5, R161, UR7, RZ, P0, !PT ;  /* 0x00000007a1057c10 */ /* 0x000fc400087fe4ff */
[----:B------:R-:W-:Y:S01]  /*1b50*/  LEA R157, R2, 0x2000, 0x1 ;  /* 0x00002000029d7811 */ /* 0x000fe200078e08ff */
[----:B------:R-:W-:Y:S02]  /*1b60*/  IMAD.IADD R158, R3, 0x1, R114 ;  /* 0x00000001039e7824 */ /* 0x000fe400078e0272 */
[----:B------:R-:W-:Y:S01]  /*1b70*/  IMAD.MOV.U32 R3, RZ, RZ, 0x20 ;  /* 0x00000020ff037424 */ /* 0x000fe200078e00ff */
[----:B------:R-:W-:Y:S01]  /*1b80*/  IADD3 R153, R157, 0x40, RZ ;  /* 0x000000409d997810 */ /* 0x000fe20007ffe0ff */
[----:B------:R-:W-:Y:S01]  /*1b90*/  IMAD.SHL.U32 R158, R158, 0x2, RZ ;  /* 0x000000029e9e7824 */ /* 0x000fe200078e00ff */
[----:B-----5:R-:W-:Y:S01]  /*1ba0*/  IADD3 R14, P0, R4, UR12, RZ ;  /* 0x0000000c040e7c10 */ /* 0x020fe2000ff1e0ff */
[----:B------:R-:W-:-:S04]  /*1bb0*/  DEPBAR.LE SB0, 0x0 ;  /* 0x000080000000791a */ /* 0x000fc80000000000 */
[----:B------:R-:W-:Y:S01]  /*1bc0*/  BAR.SYNC.DEFER_BLOCKING 0x0 ;  /* 0x0000000000007b1d */ /* 0x000fe20000010000 */
[----:B------:R-:W-:Y:S02]  /*1bd0*/  IADD3.X R15, R5, UR7, RZ, P0, !PT ;  /* 0x00000007050f7c10 */ /* 0x000fe400087fe4ff */
[----:B--2---:R-:W-:-:S04]  /*1be0*/  IADD3 R10, P0, R14, UR12, RZ ;  /* 0x0000000c0e0a7c10 */ /* 0x004fc8000ff1e0ff */
        /* <DEDUP_REMOVED lines=17> */
[----:B--2---:R-:W-:-:S04]  /*1d00*/  IADD3 R4, P0, R6, UR12, RZ ;  /* 0x0000000c06047c10 */ /* 0x004fc8000ff1e0ff */
[----:B------:R-:W-:Y:S02]  /*1d10*/  IADD3.X R5, R7, UR7, RZ, P0, !PT ;  /* 0x0000000707057c10 */ /* 0x000fe400087fe4ff */
        /* <DEDUP_REMOVED lines=8> */
[----:B------:R-:W4:Y:S01]  /*1da0*/  LDSM.16.M88.4 R72, [R36+0x3000] ;  /* 0x003000002448783b */ /* 0x000f220000000200 */
[----:B------:R-:W-:-:S03]  /*1db0*/  IMAD.IADD R156, R158, 0x1, R3 ;  /* 0x000000019e9c7824 */ /* 0x000fc600078e0203 */
[----:B---3--:R-:W3:Y:S04]  /*1dc0*/  LDSM.16.M88.4 R16, [R36+0x2000] ;  /* 0x002000002410783b */ /* 0x008ee80000000200 */
[----:B-1----:R-:W5:Y:S02]  /*1dd0*/  LDSM.16.M88.4 R8, [R36+0x2800] ;  /* 0x002800002408783b */ /* 0x002f640000000200 */
[----:B------:R-:W-:Y:S02]  /*1de0*/  @P0 IADD3 R153, R157, -0x40, RZ ;  /* 0xffffffc09d990810 */ /* 0x000fe40007ffe0ff */
[----:B------:R-:W1:Y:S02]  /*1df0*/  LDSM.16.M88.4 R64, [R36+0x3800] ;  /* 0x003800002440783b */ /* 0x000e640000000200 */
[C---:B------:R-:W-:Y:S01]  /*1e00*/  IADD3 R147, R153.reuse, 0x800, RZ ;  /* 0x0000080099937810 */ /* 0x040fe20007ffe0ff */
[----:B------:R-:W-:Y:S01]  /*1e10*/  IMAD.IADD R140, R0, 0x1, R153 ;  /* 0x00000001008c7824 */ /* 0x000fe200078e0299 */
[----:B------:R-:W1:Y:S01]  /*1e20*/  LDSM.16.M88.4 R56, [R36+0x4000] ;  /* 0x004000002438783b */ /* 0x000e620000000200 */
[----:B------:R-:W-:-:S02]  /*1e30*/  IADD3 R146, R153, 0x1000, RZ ;  /* 0x0000100099927810 */ /* 0x000fc40007ffe0ff */
[C---:B------:R-:W-:Y:S01]  /*1e40*/  IADD3 R145, R153.reuse, 0x1800, RZ ;  /* 0x0000180099917810 */ /* 0x040fe20007ffe0ff */
[----:B------:R-:W1:Y:S01]  /*1e50*/  LDSM.16.M88.4 R48, [R36+0x4800] ;  /* 0x004800002430783b */ /* 0x000e620000000200 */
[C---:B------:R-:W-:Y:S02]  /*1e60*/  IADD3 R144, R153.reuse, 0x2000, RZ ;  /* 0x0000200099907810 */ /* 0x040fe40007ffe0ff */
[C---:B------:R-:W-:Y:S01]  /*1e70*/  IADD3 R143, R153.reuse, 0x2800, RZ ;  /* 0x00002800998f7810 */ /* 0x040fe20007ffe0ff */
[----:B------:R-:W1:Y:S01]  /*1e80*/  LDSM.16.M88.4 R40, [R36+0x5000] ;  /* 0x005000002428783b */ /* 0x000e620000000200 */
[C---:B------:R-:W-:Y:S02]  /*1e90*/  IADD3 R142, R153.reuse, 0x3000, RZ ;  /* 0x00003000998e7810 */ /* 0x040fe40007ffe0ff */
[----:B------:R-:W-:Y:S01]  /*1ea0*/  IADD3 R141, R153, 0x3800, RZ ;  /* 0x00003800998d7810 */ /* 0x000fe20007ffe0ff */
[----:B------:R-:W1:Y:S04]  /*1eb0*/  LDSM.16.M88.4 R84, [R36+0x5800] ;  /* 0x005800002454783b */ /* 0x000e680000000200 */
[----:B------:R-:W-:Y:S04]  /*1ec0*/  LDSM.16.M88.4 R28, [R156] ;  /* 0x000000009c1c783b */ /* 0x000fe80000000200 */
[----:B--2---:R-:W2:Y:S04]  /*1ed0*/  LDSM.16.M88.4 R4, [R155+0x1000] ;  /* 0x001000009b04783b */ /* 0x004ea80000000200 */
[----:B------:R-:W1:Y:S01]  /*1ee0*/  LDSM.16.M88.4 R80, [R155] ;  /* 0x000000009b50783b */ /* 0x000e620000000200 */
[C---:B----4-:R-:W-:Y:S03]  /*1ef0*/  HMMA.16816.F32 R76, R32.reuse, R72, RZ ;  /* 0x00000048204c723c */ /* 0x050fe600000018ff */
[----:B------:R-:W4:Y:S04]  /*1f00*/  LDSM.16.M88.4 R24, [R155+0x800] ;  /* 0x000800009b18783b */ /* 0x000f280000000200 */
[----:B------:R-:W-:Y:S01]  /*1f10*/  LDSM.16.M88.4 R96, [R155+0x1800] ;  /* 0x001800009b60783b */ /* 0x000fe20000000200 */
[C---:B---3--:R-:W-:Y:S03]  /*1f20*/  HMMA.16816.F32 R20, R32.reuse, R16, RZ ;  /* 0x000000102014723c */ /* 0x048fe600000018ff */
[----:B------:R-:W-:Y:S04]  /*1f30*/  LDSM.16.M88.4 R92, [R155+0x2000] ;  /* 0x002000009b5c783b */ /* 0x000fe80000000200 */
[----:B------:R-:W-:Y:S01]  /*1f40*/  LDSM.16.M88.4 R88, [R155+0x2800] ;  /* 0x002800009b58783b */ /* 0x000fe20000000200 */
[C---:B-----5:R-:W-:Y:S03]  /*1f50*/  HMMA.16816.F32 R12, R32.reuse, R8, RZ ;  /* 0x00000008200c723c */ /* 0x060fe600000018ff */
[----:B------:R-:W-:Y:S04]  /*1f60*/  LDSM.16.M88.4 R108, [R153+0x800] ;  /* 0x00080000996c783b */ /* 0x000fe80000000200 */
[----:B------:R-:W-:Y:S01]  /*1f70*/  LDSM.16.M88.4 R100, [R153+0x1000] ;  /* 0x001000009964783b */ /* 0x000fe20000000200 */
[C---:B------:R-:W-:Y:S03]  /*1f80*/  HMMA.16816.F32 R16, R32.reuse, R18, RZ ;  /* 0x000000122010723c */ /* 0x040fe600000018ff */
[----:B------:R-:W0:Y:S05]  /*1f90*/  LDGDEPBAR ;  /* 0x00000000000079af */ /* 0x000e2a0000000000 */
        /* <DEDUP_REMOVED lines=13> */
[C---:B--2---:R-:W-:Y:S07]  /*2070*/  HMMA.16816.F32 R76, R28.reuse, R4, R76 ;  /* 0x000000041c4c723c */ /* 0x044fee000000184c */
[----:B------:R-:W-:Y:S01]  /*2080*/  IMAD.MOV.U32 R4, RZ, RZ, 0x40 ;  /* 0x00000040ff047424 */ /* 0x000fe200078e00ff */
[----:B------:R-:W-:Y:S01]  /*2090*/  HMMA.16816.F32 R20, R28, R80, R20 ;  /* 0x000000501c14723c */ /* 0x000fe20000001814 */
[----:B------:R-:W-:-:S02]  /*20a0*/  LOP3.LUT R5, R119, 0xffffffe0, RZ, 0xc0, !PT ;  /* 0xffffffe077057812 */ /* 0x000fc400078ec0ff */
[----:B------:R-:W-:Y:S02]  /*20b0*/  SHF.R.S32.HI R119, RZ, 0x1f, R119 ;  /* 0x0000001fff777819 */ /* 0x000fe40000011477 */
[----:B------:R-:W-:Y:S01]  /*20c0*/  SEL R4, R4, 0xffffffc0, !P1 ;  /* 0xffffffc004047807 */ /* 0x000fe20004800000 */
[----:B------:R-:W-:Y:S02]  /*20d0*/  IMAD.IADD R0, R118, 0x1, -R5 ;  /* 0x0000000176007824 */ /* 0x000fe400078e0a05 */
[----:B------:R-:W-:Y:S01]  /*20e0*/  HMMA.16816.F32 R16, R28, R82, R16 ;  /* 0x000000521c10723c */ /* 0x000fe20000001810 */
[----:B------:R-:W2:Y:S01]  /*20f0*/  LDSM.16.M88.4 R80, [R155+0x3800] ;  /* 0x003800009b50783b */ /* 0x000ea20000000200 */
[----:B------:R-:W-:Y:S01]  /*2100*/  IMAD.IADD R154, R158, 0x1, R4 ;  /* 0x000000019e9a7824 */ /* 0x000fe200078e0204 */
[----:B------:R-:W-:-:S03]  /*2110*/  SHF.R.S32.HI R5, RZ, 0x1f, R0 ;  /* 0x0000001fff057819 */ /* 0x000fc60000011400 */
[----:B------:R-:W-:Y:S01]  /*2120*/  IMAD.IADD R152, R3, 0x1, R154 ;  /* 0x0000000103987824 */ /* 0x000fe200078e029a */
[----:B------:R-:W-:Y:S01]  /*2130*/  LDSM.16.M88.4 R104, [R154] ;  /* 0x000000009a68783b */ /* 0x000fe20000000200 */
[----:B----4-:R-:W-:Y:S01]  /*2140*/  HMMA.16816.F32 R12, R28, R24, R12 ;  /* 0x000000181c0c723c */ /* 0x010fe2000000180c */
[----:B------:R-:W-:Y:S01]  /*2150*/  LEA.HI R168, R5, R0, RZ, 0x2 ;  /* 0x0000000005a87211 */ /* 0x000fe200078f10ff */
[----:B------:R-:W-:-:S03]  /*2160*/  IMAD.SHL.U32 R5, R118, 0x2, RZ ;  /* 0x0000000276057824 */ /* 0x000fc600078e00ff */
[----:B------:R-:W-:-:S03]  /*2170*/  SHF.R.S32.HI R168, RZ, 0x2, R168 ;  /* 0x00000002ffa87819 */ /* 0x000fc600000114a8 */
[----:B------:R-:W-:Y:S01]  /*2180*/  HMMA.16816.F32 R8, R28, R26, R8 ;  /* 0x0000001a1c08723c */ /* 0x000fe20000001808 */
[----:B------:R-:W3:Y:S01]  /*2190*/  LDSM.16.M88.4 R24, [R153] ;  /* 0x000000009918783b */ /* 0x000ee20000000200 */
[----:B------:R-:W-:-:S04]  /*21a0*/  IADD3 R2, R121, 0x1, R168 ;  /* 0x0000000179027810 */ /* 0x000fc80007ffe0a8 */
[----:B------:R-:W-:Y:S02]  /*21b0*/  IADD3 R2, R117, -c[0x0][0x214], R2 ;  /* 0x8000850075027a10 */ /* 0x000fe40007ffe002 */
[C---:B-1----:R-:W-:Y:S08]  /*21c0*/  HMMA.16816.F32 R44, R28.reuse, R84, R44 ;  /* 0x000000541c2c723c */ /* 0x042ff0000000182c */
[C---:B------:R-:W-:Y:S01]  /*21d0*/  HMMA.16816.F32 R40, R28.reuse, R86, R40 ;  /* 0x000000561c28723c */ /* 0x040fe20000001828 */
[----:B------:R-:W1:Y:S07]  /*21e0*/  LDSM.16.M88.4 R84, [R153+0x3000] ;  /* 0x003000009954783b */ /* 0x000e6e0000000200 */
[C---:B------:R-:W-:Y:S07]  /*21f0*/  HMMA.16816.F32 R72, R28.reuse, R6, R72 ;  /* 0x000000061c48723c */ /* 0x040fee0000001848 */
[----:B------:R-:W-:Y:S01]  /*2200*/  IADD3 R6, R112, -0x1, RZ ;  /* 0xffffffff70067810 */ /* 0x000fe20007ffe0ff */
[----:B------:R-:W-:Y:S03]  /*2210*/  HMMA.16816.F32 R68, R28, R96, R68 ;  /* 0x000000601c44723c */ /* 0x000fe60000001844 */
[C---:B------:R-:W-:Y:S01]  /*2220*/  ISETP.GT.AND P0, PT, R6.reuse, R159, PT ;  /* 0x0000009f0600720c */ /* 0x040fe20003f04270 */
[----:B------:R-:W-:-:S04]  /*2230*/  IMAD.SHL.U32 R0, R6, 0x80, RZ ;  /* 0x0000008006007824 */ /* 0x000fc800078e00ff */
[----:B------:R-:W-:Y:S01]  /*2240*/  HMMA.16816.F32 R64, R28, R98, R64 ;  /* 0x000000621c40723c */ /* 0x000fe20000001840 */
[----:B------:R-:W-:Y:S01]  /*2250*/  LDSM.16.M88.4 R96, [R153+0x1800] ;  /* 0x001800009960783b */ /* 0x000fe20000000200 */
[----:B------:R-:W-:-:S04]  /*2260*/  LOP3.LUT R5, R0, 0x6, R5, 0xf8, !PT ;  /* 0x0000000600057812 */ /* 0x000fc800078ef805 */
[C---:B------:R-:W-:Y:S02]  /*2270*/  LOP3.LUT R7, R5.reuse, 0x1, RZ, 0xfc, !PT ;  /* 0x0000000105077812 */ /* 0x040fe400078efcff */
[C---:B------:R-:W-:Y:S08]  /*2280*/  HMMA.16816.F32 R60, R28.reuse, R92, R60 ;  /* 0x0000005c1c3c723c */ /* 0x040ff0000000183c */
[C---:B------:R-:W-:Y:S01]  /*2290*/  HMMA.16816.F32 R56, R28.reuse, R94, R56 ;  /* 0x0000005e1c38723c */ /* 0x040fe20000001838 */
[----:B------:R-:W-:Y:S07]  /*22a0*/  LDSM.16.M88.4 R92, [R153+0x2000] ;  /* 0x00200000995c783b */ /* 0x000fee0000000200 */
[C---:B------:R-:W-:Y:S08]  /*22b0*/  HMMA.16816.F32 R52, R28.reuse, R88, R52 ;  /* 0x000000581c34723c */ /* 0x040ff00000001834 */
[C---:B------:R-:W-:Y:S01]  /*22c0*/  HMMA.16816.F32 R48, R28.reuse, R90, R48 ;  /* 0x0000005a1c30723c */ /* 0x040fe20000001830 */
[----:B------:R-:W-:Y:S07]  /*22d0*/  LDSM.16.M88.4 R88, [R153+0x2800] ;  /* 0x002800009958783b */ /* 0x000fee0000000200 */
[C---:B--2---:R-:W-:Y:S08]  /*22e0*/  HMMA.16816.F32 R36, R28.reuse, R80, R36 ;  /* 0x000000501c24723c */ /* 0x044ff00000001824 */
[----:B------:R-:W-:Y:S01]  /*22f0*/  HMMA.16816.F32 R32, R28, R82, R32 ;  /* 0x000000521c20723c */ /* 0x000fe20000001820 */
[----:B------:R-:W-:Y:S04]  /*2300*/  LDSM.16.M88.4 R28, [R140] ;  /* 0x000000008c1c783b */ /* 0x000fe80000000200 */
[----:B------:R-:W2:Y:S03]  /*2310*/  LDSM.16.M88.4 R80, [R153+0x3800] ;  /* 0x003800009950783b */ /* 0x000ea60000000200 */
[C---:B---3--:R-:W-:Y:S08]  /*2320*/  HMMA.16816.F32 R20, R104.reuse, R24, R20 ;  /* 0x000000186814723c */ /* 0x048ff00000001814 */
[C---:B------:R-:W-:Y:S01]  /*2330*/  HMMA.16816.F32 R16, R104.reuse, R26, R16 ;  /* 0x0000001a6810723c */ /* 0x040fe20000001810 */
[----:B------:R-:W3:Y:S07]  /*2340*/  LDSM.16.M88.4 R24, [R152] ;  /* 0x000000009818783b */ /* 0x000eee0000000200 */
[C---:B-1----:R-:W-:Y:S08]  /*2350*/  HMMA.16816.F32 R44, R104.reuse, R84, R44 ;  /* 0x00000054682c723c */ /* 0x042ff0000000182c */
[C---:B------:R-:W-:Y:S01]  /*2360*/  HMMA.16816.F32 R40, R104.reuse, R86, R40 ;  /* 0x000000566828723c */ /* 0x040fe20000001828 */
[----:B------:R-:W1:Y:S07]  /*2370*/  LDSM.16.M88.4 R84, [R140+0x800] ;  /* 0x000800008c54783b */ /* 0x000e6e0000000200 */
[C---:B------:R-:W-:Y:S08]  /*2380*/  HMMA.16816.F32 R12, R104.reuse, R108, R12 ;  /* 0x0000006c680c723c */ /* 0x040ff0000000180c */
[C---:B--2---:R-:W-:Y:S08]  /*2390*/  HMMA.16816.F32 R36, R104.reuse, R80, R36 ;  /* 0x000000506824723c */ /* 0x044ff00000001824 */
[----:B------:R-:W-:Y:S01]  /*23a0*/  HMMA.16816.F32 R32, R104, R82, R32 ;  /* 0x000000526820723c */ /* 0x000fe20000001820 */
[----:B------:R-:W2:Y:S07]  /*23b0*/  LDSM.16.M88.4 R80, [R140+0x1000] ;  /* 0x001000008c50783b */ /* 0x000eae0000000200 */
[----:B---3--:R-:W-:Y:S07]  /*23c0*/  HMMA.16816.F32 R20, R24, R28, R20 ;  /* 0x0000001c1814723c */ /* 0x008fee0000001814 */
[----:B------:R-:W-:Y:S01]  /*23d0*/  LOP3.LUT R29, R5, 0x8, RZ, 0xfc, !PT ;  /* 0x00000008051d7812 */ /* 0x000fe200078efcff */
[----:B------:R-:W-:Y:S07]  /*23e0*/  HMMA.16816.F32 R60, R104, R92, R60 ;  /* 0x0000005c683c723c */ /* 0x000fee000000183c */
[----:B------:R-:W-:Y:S01]  /*23f0*/  IADD3 R92, R2, c[0x0][0x2e8], RZ ;  /* 0x0000ba00025c7a10 */ /* 0x000fe20007ffe0ff */
[----:B-1----:R-:W-:Y:S01]  /*2400*/  HMMA.16816.F32 R12, R24, R84, R12 ;  /* 0x00000054180c723c */ /* 0x002fe2000000180c */
[----:B------:R-:W-:-:S02]  /*2410*/  LEA.HI R2, R119, R116, RZ, 0x2 ;  /* 0x0000007477027211 */ /* 0x000fc400078f10ff */
[C---:B------:R-:W-:Y:S02]  /*2420*/  IADD3 R28, R92.reuse, 0x8, RZ ;  /* 0x000000085c1c7810 */ /* 0x040fe40007ffe0ff */
[-C--:B------:R-:W-:Y:S02]  /*2430*/  IMNMX R92, R92, R117.reuse, PT ;  /* 0x000000755c5c7217 */ /* 0x080fe40003800200 */
[----:B------:R-:W-:Y:S01]  /*2440*/  LOP3.LUT R169, R2, 0xfffffffc, RZ, 0xc0, !PT ;  /* 0xfffffffc02a97812 */ /* 0x000fe200078ec0ff */
[----:B------:R-:W-:Y:S01]  /*2450*/  HMMA.16816.F32 R8, R104, R110, R8 ;  /* 0x0000006e6808723c */ /* 0x000fe20000001808 */
[----:B------:R-:W-:Y:S02]  /*2460*/  ISETP.GE.AND P2, PT, R5, R92, PT ;  /* 0x0000005c0500720c */ /* 0x000fe40003f46270 */
[----:B------:R-:W-:Y:S01]  /*2470*/  IMNMX R2, R28, R117, PT ;  /* 0x000000751c027217 */ /* 0x000fe20003800200 */
[----:B------:R-:W-:Y:S01]  /*2480*/  IMAD.IADD R169, R116, 0x1, -R169 ;  /* 0x0000000174a97824 */ /* 0x000fe200078e0aa9 */
[----:B------:R-:W-:-:S02]  /*2490*/  FSEL R84, R20, -INF , !P2 ;  /* 0xff80000014547808 */ /* 0x000fc40005000000 */
[C---:B------:R-:W-:Y:S01]  /*24a0*/  ISETP.GE.AND P4, PT, R29.reuse, R92, PT ;  /* 0x0000005c1d00720c */ /* 0x040fe20003f86270 */
[----:B------:R-:W-:Y:S01]  /*24b0*/  HMMA.16816.F32 R76, R104, R100, R76 ;  /* 0x00000064684c723c */ /* 0x000fe2000000184c */
[----:B------:R-:W-:Y:S02]  /*24c0*/  ISETP.GE.AND P2, PT, R29, R2, PT ;  /* 0x000000021d00720c */ /* 0x000fe40003f46270 */
[C---:B------:R-:W-:Y:S02]  /*24d0*/  ISETP.GE.AND P1, PT, R7.reuse, R92, PT ;  /* 0x0000005c0700720c */ /* 0x040fe40003f26270 */
[-C--:B------:R-:W-:Y:S02]  /*24e0*/  ISETP.GE.AND P5, PT, R7, R2.reuse, PT ;  /* 0x000000020700720c */ /* 0x080fe40003fa6270 */
[C---:B------:R-:W-:Y:S01]  /*24f0*/  ISETP.GE.AND P3, PT, R5.reuse, R2, PT ;  /* 0x000000020500720c */ /* 0x040fe20003f66270 */
[----:B------:R-:W-:Y:S01]  /*2500*/  HMMA.16816.F32 R16, R24, R30, R16 ;  /* 0x0000001e1810723c */ /* 0x000fe20000001810 */
[----:B------:R-:W1:Y:S01]  /*2510*/  LDSM.16.M88.4 R28, [R140+0x1800] ;  /* 0x001800008c1c783b */ /* 0x000e620000000200 */
[----:B------:R-:W-:-:S02]  /*2520*/  LOP3.LUT R7, R5, 0x9, RZ, 0xfc, !PT ;  /* 0x0000000905077812 */ /* 0x000fc400078efcff */
[----:B------:R-:W-:Y:S02]  /*2530*/  FSEL R22, R22, -INF , !P3 ;  /* 0xff80000016167808 */ /* 0x000fe40005800000 */
[----:B------:R-:W-:Y:S02]  /*2540*/  FSEL R85, R21, -INF , !P1 ;  /* 0xff80000015557808 */ /* 0x000fe40004800000 */
[C---:B------:R-:W-:Y:S01]  /*2550*/  HMMA.16816.F32 R72, R104.reuse, R102, R72 ;  /* 0x000000666848723c */ /* 0x040fe20000001848 */
[C---:B------:R-:W-:Y:S02]  /*2560*/  ISETP.GE.AND P3, PT, R7.reuse, R92, PT ;  /* 0x0000005c0700720c */ /* 0x040fe40003f66270 */
[----:B------:R-:W-:Y:S02]  /*2570*/  ISETP.GE.AND P1, PT, R7, R2, PT ;  /* 0x000000020700720c */ /* 0x000fe40003f26270 */
[C---:B------:R-:W-:Y:S02]  /*2580*/  LOP3.LUT R7, R5.reuse, 0x10, RZ, 0xfc, !PT ;  /* 0x0000001005077812 */ /* 0x040fe400078efcff */
[----:B------:R-:W-:Y:S01]  /*2590*/  LOP3.LUT R21, R5, 0x11, RZ, 0xfc, !PT ;  /* 0x0000001105157812 */ /* 0x000fe200078efcff */
[C---:B------:R-:W-:Y:S08]  /*25a0*/  HMMA.16816.F32 R68, R104.reuse, R96, R68 ;  /* 0x000000606844723c */ /* 0x040ff00000001844 */
[----:B------:R-:W-:Y:S01]  /*25b0*/  HMMA.16816.F32 R52, R104, R88, R52 ;  /* 0x000000586834723c */ /* 0x000fe20000001834 */
[----:B------:R-:W-:-:S02]  /*25c0*/  FSEL R6, R18, -INF , !P2 ;  /* 0xff80000012067808 */ /* 0x000fc40005000000 */
[----:B------:R-:W-:-:S04]  /*25d0*/  ISETP.GE.AND P2, PT, R21, R92, PT ;  /* 0x0000005c1500720c */ /* 0x000fc80003f46270 */
[----:B------:R-:W-:Y:S01]  /*25e0*/  FSEL R89, R16, -INF , !P4 ;  /* 0xff80000010597808 */ /* 0x000fe20006000000 */
[----:B------:R-:W-:Y:S01]  /*25f0*/  HMMA.16816.F32 R8, R24, R86, R8 ;  /* 0x000000561808723c */ /* 0x000fe20000001808 */
[----:B------:R-:W-:-:S04]  /*2600*/  ISETP.GE.AND P4, PT, R7, R2, PT ;  /* 0x000000020700720c */ /* 0x000fc80003f86270 */
[----:B------:R-:W-:Y:S02]  /*2610*/  FSEL R20, R14, -INF , !P4 ;  /* 0xff8000000e147808 */ /* 0x000fe40006000000 */
[----:B------:R-:W-:Y:S01]  /*2620*/  FSEL R87, R17, -INF , !P3 ;  /* 0xff80000011577808 */ /* 0x000fe20005800000 */
[----:B--2---:R-:W-:Y:S01]  /*2630*/  HMMA.16816.F32 R76, R24, R80, R76 ;  /* 0x00000050184c723c */ /* 0x004fe2000000184c */
[----:B------:R-:W-:Y:S02]  /*2640*/  FSEL R86, R23, -INF , !P5 ;  /* 0xff80000017567808 */ /* 0x000fe40006800000 */
[----:B------:R-:W-:Y:S02]  /*2650*/  ISETP.GE.AND P5, PT, R7, R92, PT ;  /* 0x0000005c0700720c */ /* 0x000fe40003fa6270 */
[----:B------:R-:W-:Y:S02]  /*2660*/  LOP3.LUT R7, R5, 0x18, RZ, 0xfc, !PT ;  /* 0x0000001805077812 */ /* 0x000fe400078efcff */
[----:B------:R-:W-:Y:S01]  /*2670*/  FSEL R80, R19, -INF , !P1 ;  /* 0xff80000013507808 */ /* 0x000fe20004800000 */
[----:B------:R-:W-:Y:S01]  /*2680*/  HMMA.16816.F32 R64, R104, R98, R64 ;  /* 0x000000626840723c */ /* 0x000fe20000001840 */
[----:B------:R-:W2:Y:S01]  /*2690*/  LDSM.16.M88.4 R16, [R140+0x2000] ;  /* 0x002000008c10783b */ /* 0x000ea20000000200 */
[----:B------:R-:W-:-:S02]  /*26a0*/  ISETP.GE.AND P3, PT, R21, R2, PT ;  /* 0x000000021500720c */ /* 0x000fc40003f66270 */
[----:B------:R-:W-:Y:S02]  /*26b0*/  LOP3.LUT R21, R5, 0x19, RZ, 0xfc, !PT ;  /* 0x0000001905157812 */ /* 0x000fe400078efcff */
[----:B------:R-:W-:Y:S02]  /*26c0*/  FSEL R81, R12, -INF , !P5 ;  /* 0xff8000000c517808 */ /* 0x000fe40006800000 */
[C---:B------:R-:W-:Y:S01]  /*26d0*/  HMMA.16816.F32 R72, R24.reuse, R82, R72 ;  /* 0x000000521848723c */ /* 0x040fe20000001848 */
[C---:B------:R-:W-:Y:S02]  /*26e0*/  ISETP.GE.AND P1, PT, R7.reuse, R92, PT ;  /* 0x0000005c0700720c */ /* 0x040fe40003f26270 */
[----:B------:R-:W-:Y:S02]  /*26f0*/  ISETP.GE.AND P5, PT, R7, R2, PT ;  /* 0x000000020700720c */ /* 0x000fe40003fa6270 */
[----:B------:R-:W-:Y:S02]  /*2700*/  FSEL R7, R13, -INF , !P2 ;  /* 0xff8000000d077808 */ /* 0x000fe40005000000 */
[----:B------:R-:W-:Y:S01]  /*2710*/  ISETP.GE.AND P4, PT, R21, R92, PT ;  /* 0x0000005c1500720c */ /* 0x000fe20003f86270 */
[----:B-1----:R-:W-:Y:S01]  /*2720*/  HMMA.16816.F32 R68, R24, R28, R68 ;  /* 0x0000001c1844723c */ /* 0x002fe20000001844 */
[----:B------:R-:W-:-:S02]  /*2730*/  LOP3.LUT R13, R5, 0x20, RZ, 0xfc, !PT ;  /* 0x00000020050d7812 */ /* 0x000fc400078efcff */
[-C--:B------:R-:W-:Y:S02]  /*2740*/  ISETP.GE.AND P2, PT, R21, R2.reuse, PT ;  /* 0x000000021500720c */ /* 0x080fe40003f46270 */
[----:B------:R-:W-:Y:S02]  /*2750*/  FSEL R23, R8, -INF , !P1 ;  /* 0xff80000008177808 */ /* 0x000fe40004800000 */
[----:B------:R-:W-:Y:S01]  /*2760*/  FSEL R88, R10, -INF , !P5 ;  /* 0xff8000000a587808 */ /* 0x000fe20006800000 */
[----:B------:R-:W-:Y:S01]  /*2770*/  HMMA.16816.F32 R48, R104, R90, R48 ;  /* 0x0000005a6830723c */ /* 0x000fe20000001830 */
[----:B------:R-:W-:Y:S02]  /*2780*/  ISETP.GE.AND P1, PT, R13, R2, PT ;  /* 0x000000020d00720c */ /* 0x000fe40003f26270 */
[----:B------:R-:W-:Y:S02]  /*2790*/  FSEL R21, R9, -INF , !P4 ;  /* 0xff80000009157808 */ /* 0x000fe40006000000 */
[----:B------:R-:W-:-:S02]  /*27a0*/  LOP3.LUT R9, R5, 0x28, RZ, 0xfc, !PT ;  /* 0x0000002805097812 */ /* 0x000fc400078efcff */
[----:B------:R-:W-:Y:S01]  /*27b0*/  FSEL R90, R15, -INF , !P3 ;  /* 0xff8000000f5a7808 */ /* 0x000fe20005800000 */
[----:B------:R-:W-:Y:S01]  /*27c0*/  HMMA.16816.F32 R56, R104, R94, R56 ;  /* 0x0000005e6838723c */ /* 0x000fe20000001838 */
[----:B------:R-:W-:Y:S02]  /*27d0*/  LOP3.LUT R15, R5, 0x21, RZ, 0xfc, !PT ;  /* 0x00000021050f7812 */ /* 0x000fe400078efcff */
[-C--:B------:R-:W-:Y:S02]  /*27e0*/  ISETP.GE.AND P3, PT, R13, R92.reuse, PT ;  /* 0x0000005c0d00720c */ /* 0x080fe40003f66270 */
[----:B------:R-:W-:Y:S02]  /*27f0*/  ISETP.GE.AND P5, PT, R15, R92, PT ;  /* 0x0000005c0f00720c */ /* 0x000fe40003fa6270 */
[----:B------:R-:W-:Y:S01]  /*2800*/  LOP3.LUT R13, R5, 0x29, RZ, 0xfc, !PT ;  /* 0x00000029050d7812 */ /* 0x000fe200078efcff */
[----:B------:R-:W-:Y:S01]  /*2810*/  HMMA.16816.F32 R64, R24, R30, R64 ;  /* 0x0000001e1840723c */ /* 0x000fe20000001840 */
[----:B------:R-:W-:-:S02]  /*2820*/  FSEL R28, R11, -INF , !P2 ;  /* 0xff8000000b1c7808 */ /* 0x000fc40005000000 */
[----:B------:R-:W-:Y:S02]  /*2830*/  FSEL R136, R78, -INF , !P1 ;  /* 0xff8000004e887808 */ /* 0x000fe40004800000 */
[----:B------:R-:W-:Y:S02]  /*2840*/  FSEL R135, R77, -INF , !P5 ;  /* 0xff8000004d877808 */ /* 0x000fe40006800000 */
[----:B------:R-:W-:Y:S01]  /*2850*/  ISETP.GE.AND P4, PT, R15, R2, PT ;  /* 0x000000020f00720c */ /* 0x000fe20003f86270 */
[----:B--2---:R-:W-:Y:S01]  /*2860*/  HMMA.16816.F32 R60, R24, R16, R60 ;  /* 0x00000010183c723c */ /* 0x004fe2000000183c */
[-C--:B------:R-:W-:Y:S02]  /*2870*/  ISETP.GE.AND P2, PT, R9, R92.reuse, PT ;  /* 0x0000005c0900720c */ /* 0x080fe40003f46270 */
[----:B------:R-:W-:Y:S02]  /*2880*/  FSEL R139, R76, -INF , !P3 ;  /* 0xff8000004c8b7808 */ /* 0x000fe40005800000 */
[----:B------:R-:W-:-:S02]  /*2890*/  ISETP.GE.AND P1, PT, R13, R92, PT ;  /* 0x0000005c0d00720c */ /* 0x000fc40003f26270 */
[-C--:B------:R-:W-:Y:S01]  /*28a0*/  ISETP.GE.AND P5, PT, R13, R2.reuse, PT ;  /* 0x000000020d00720c */ /* 0x080fe20003fa6270 */
[----:B------:R-:W-:Y:S01]  /*28b0*/  HMMA.16816.F32 R56, R24, R18, R56 ;  /* 0x000000121838723c */ /* 0x000fe20000001838 */
[----:B------:R-:W-:Y:S02]  /*28c0*/  ISETP.GE.AND P3, PT, R9, R2, PT ;  /* 0x000000020900720c */ /* 0x000fe40003f66270 */
[----:B------:R-:W-:Y:S01]  /*28d0*/  LOP3.LUT R13, R5, 0x30, RZ, 0xfc, !PT ;  /* 0x00000030050d7812 */ /* 0x000fe200078efcff */
[----:B------:R-:W1:Y:S01]  /*28e0*/  LDSM.16.M88.4 R8, [R140+0x2800] ;  /* 0x002800008c08783b */ /* 0x000e620000000200 */
[----:B------:R-:W-:Y:S02]  /*28f0*/  FSEL R132, R79, -INF , !P4 ;  /* 0xff8000004f847808 */ /* 0x000fe40006000000 */
[----:B------:R-:W-:Y:S02]  /*2900*/  FSEL R137, R72, -INF , !P2 ;  /* 0xff80000048897808 */ /* 0x000fe40005000000 */
[----:B------:R-:W-:-:S02]  /*2910*/  ISETP.GE.AND P4, PT, R13, R92, PT ;  /* 0x0000005c0d00720c */ /* 0x000fc40003f86270 */
[----:B------:R-:W-:Y:S02]  /*2920*/  ISETP.GE.AND P2, PT, R13, R2, PT ;  /* 0x000000020d00720c */ /* 0x000fe40003f46270 */
[C---:B------:R-:W-:Y:S02]  /*2930*/  LOP3.LUT R15, R5.reuse, 0x31, RZ, 0xfc, !PT ;  /* 0x00000031050f7812 */ /* 0x040fe400078efcff */
[----:B------:R-:W-:Y:S02]  /*2940*/  LOP3.LUT R13, R5, 0x38, RZ, 0xfc, !PT ;  /* 0x00000038050d7812 */ /* 0x000fe400078efcff */
[----:B------:R-:W-:Y:S02]  /*2950*/  FSEL R134, R74, -INF , !P3 ;  /* 0xff8000004a867808 */ /* 0x000fe40005800000 */
[----:B------:R-:W-:Y:S02]  /*2960*/  ISETP.GE.AND P3, PT, R15, R92, PT ;  /* 0x0000005c0f00720c */ /* 0x000fe40003f66270 */
[----:B------:R-:W-:-:S02]  /*2970*/  FSEL R133, R73, -INF , !P1 ;  /* 0xff80000049857808 */ /* 0x000fc40004800000 */
[----:B------:R-:W-:Y:S02]  /*2980*/  FSEL R130, R75, -INF , !P5 ;  /* 0xff8000004b827808 */ /* 0x000fe40006800000 */
[----:B------:R-:W-:Y:S02]  /*2990*/  FSEL R131, R68, -INF , !P4 ;  /* 0xff80000044837808 */ /* 0x000fe40006000000 */
[----:B------:R-:W-:Y:S02]  /*29a0*/  ISETP.GE.AND P1, PT, R15, R2, PT ;  /* 0x000000020f00720c */ /* 0x000fe40003f26270 */
[----:B------:R-:W-:Y:S02]  /*29b0*/  LOP3.LUT R17, R5, 0x39, RZ, 0xfc, !PT ;  /* 0x0000003905117812 */ /* 0x000fe400078efcff */
[C---:B------:R-:W-:Y:S02]  /*29c0*/  ISETP.GE.AND P5, PT, R13.reuse, R92, PT ;  /* 0x0000005c0d00720c */ /* 0x040fe40003fa6270 */
[----:B------:R-:W-:-:S02]  /*29d0*/  ISETP.GE.AND P4, PT, R13, R2, PT ;  /* 0x000000020d00720c */ /* 0x000fc40003f86270 */
[----:B------:R-:W2:Y:S01]  /*29e0*/  LDSM.16.M88.4 R12, [R140+0x3000] ;  /* 0x003000008c0c783b */ /* 0x000ea20000000200 */
[----:B------:R-:W-:Y:S02]  /*29f0*/  FSEL R128, R70, -INF , !P2 ;  /* 0xff80000046807808 */ /* 0x000fe40005000000 */
[----:B------:R-:W-:Y:S02]  /*2a00*/  FSEL R127, R69, -INF , !P3 ;  /* 0xff800000457f7808 */ /* 0x000fe40005800000 */
[C---:B------:R-:W-:Y:S02]  /*2a10*/  ISETP.GE.AND P2, PT, R17.reuse, R92, PT ;  /* 0x0000005c1100720c */ /* 0x040fe40003f46270 */
[----:B------:R-:W-:Y:S02]  /*2a20*/  ISETP.GE.AND P3, PT, R17, R2, PT ;  /* 0x000000021100720c */ /* 0x000fe40003f66270 */
[C---:B------:R-:W-:Y:S01]  /*2a30*/  LOP3.LUT R17, R5.reuse, 0x40, RZ, 0xfc, !PT ;  /* 0x0000004005117812 */ /* 0x040fe200078efcff */
[----:B-1----:R-:W-:Y:S01]  /*2a40*/  HMMA.16816.F32 R52, R24, R8, R52 ;  /* 0x000000081834723c */ /* 0x002fe20000001834 */
[----:B------:R-:W-:-:S02]  /*2a50*/  LOP3.LUT R19, R5, 0x41, RZ, 0xfc, !PT ;  /* 0x0000004105137812 */ /* 0x000fc400078efcff */
[----:B------:R-:W-:Y:S02]  /*2a60*/  FSEL R102, R71, -INF , !P1 ;  /* 0xff80000047667808 */ /* 0x000fe40004800000 */
[----:B------:R-:W-:Y:S02]  /*2a70*/  FSEL R129, R64, -INF , !P5 ;  /* 0xff80000040817808 */ /* 0x000fe40006800000 */
[----:B------:R-:W-:Y:S01]  /*2a80*/  FSEL R104, R66, -INF , !P4 ;  /* 0xff80000042687808 */ /* 0x000fe20006000000 */
[----:B------:R-:W-:Y:S01]  /*2a90*/  HMMA.16816.F32 R48, R24, R10, R48 ;  /* 0x0000000a1830723c */ /* 0x000fe20000001830 */
[----:B------:R-:W-:Y:S02]  /*2aa0*/  FSEL R125, R65, -INF , !P2 ;  /* 0xff800000417d7808 */ /* 0x000fe40005000000 */
[C---:B------:R-:W-:Y:S02]  /*2ab0*/  ISETP.GE.AND P1, PT, R17.reuse, R92, PT ;  /* 0x0000005c1100720c */ /* 0x040fe40003f26270 */
[----:B------:R-:W-:-:S02]  /*2ac0*/  ISETP.GE.AND P5, PT, R17, R2, PT ;  /* 0x000000021100720c */ /* 0x000fc40003fa6270 */
[C---:B------:R-:W-:Y:S02]  /*2ad0*/  ISETP.GE.AND P4, PT, R19.reuse, R92, PT ;  /* 0x0000005c1300720c */ /* 0x040fe40003f86270 */
[----:B------:R-:W-:Y:S02]  /*2ae0*/  ISETP.GE.AND P2, PT, R19, R2, PT ;  /* 0x000000021300720c */ /* 0x000fe40003f46270 */
[----:B------:R-:W1:Y:S01]  /*2af0*/  LDSM.16.M88.4 R16, [R140+0x3800] ;  /* 0x003800008c10783b */ /* 0x000e620000000200 */
[----:B------:R-:W-:Y:S01]  /*2b00*/  LOP3.LUT R29, R5, 0x48, RZ, 0xfc, !PT ;  /* 0x00000048051d7812 */ /* 0x000fe200078efcff */
[----:B------:R-:W-:-:S04]  /*2b10*/  DEPBAR.LE SB0, 0x0 ;  /* 0x000080000000791a */ /* 0x000fc80000000000 */
[----:B------:R-:W-:Y:S02]  /*2b20*/  LOP3.LUT R9, R5, 0x49, RZ, 0xfc, !PT ;  /* 0x0000004905097812 */ /* 0x000fe400078efcff */
[----:B------:R-:W-:Y:S02]  /*2b30*/  FSEL R108, R67, -INF , !P3 ;  /* 0xff800000436c7808 */ /* 0x000fe40005800000 */
[----:B------:R-:W-:Y:S01]  /*2b40*/  FSEL R123, R60, -INF , !P1 ;  /* 0xff8000003c7b7808 */ /* 0x000fe20004800000 */
[----:B--2---:R-:W-:Y:S01]  /*2b50*/  HMMA.16816.F32 R44, R24, R12, R44 ;  /* 0x0000000c182c723c */ /* 0x004fe2000000182c */
[----:B------:R-:W-:Y:S02]  /*2b60*/  FSEL R126, R62, -INF , !P5 ;  /* 0xff8000003e7e7808 */ /* 0x000fe40006800000 */
[----:B------:R-:W-:Y:S02]  /*2b70*/  FSEL R105, R61, -INF , !P4 ;  /* 0xff8000003d697808 */ /* 0x000fe40006000000 */
[----:B------:R-:W-:-:S02]  /*2b80*/  ISETP.GE.AND P3, PT, R29, R92, PT ;  /* 0x0000005c1d00720c */ /* 0x000fc40003f66270 */
[----:B------:R-:W-:Y:S01]  /*2b90*/  ISETP.GE.AND P1, PT, R29, R2, PT ;  /* 0x000000021d00720c */ /* 0x000fe20003f26270 */
[----:B------:R-:W-:Y:S01]  /*2ba0*/  HMMA.16816.F32 R40, R24, R14, R40 ;  /* 0x0000000e1828723c */ /* 0x000fe20000001828 */
        /* <DEDUP_REMOVED lines=10> */
[C---:B------:R-:W-:Y:S01]  /*2c50*/  ISETP.GE.AND P1, PT, R11.reuse, R92, PT ;  /* 0x0000005c0b00720c */ /* 0x040fe20003f26270 */
[----:B-1----:R-:W-:Y:S01]  /*2c60*/  HMMA.16816.F32 R36, R24, R16, R36 ;  /* 0x000000101824723c */ /* 0x002fe20000001824 */
[----:B------:R-:W-:-:S02]  /*2c70*/  ISETP.GE.AND P5, PT, R11, R2, PT ;  /* 0x000000020b00720c */ /* 0x000fc40003fa6270 */
[C---:B------:R-:W-:Y:S02]  /*2c80*/  LOP3.LUT R9, R5.reuse, 0x58, RZ, 0xfc, !PT ;  /* 0x0000005805097812 */ /* 0x040fe400078efcff */
[----:B------:R-:W-:Y:S02]  /*2c90*/  LOP3.LUT R11, R5, 0x59, RZ, 0xfc, !PT ;  /* 0x00000059050b7812 */ /* 0x000fe400078efcff */
[----:B------:R-:W-:Y:S01]  /*2ca0*/  FSEL R124, R59, -INF , !P4 ;  /* 0xff8000003b7c7808 */ /* 0x000fe20006000000 */
[----:B------:R-:W-:Y:S01]  /*2cb0*/  HMMA.16816.F32 R32, R24, R18, R32 ;  /* 0x000000121820723c */ /* 0x000fe20000001820 */
        /* <DEDUP_REMOVED lines=23> */
[-C--:B------:R-:W-:Y:S02]  /*2e30*/  ISETP.GE.AND P1, PT, R9, R92.reuse, PT ;  /* 0x0000005c0900720c */ /* 0x080fe40003f26270 */
[C---:B------:R-:W-:Y:S02]  /*2e40*/  ISETP.GE.AND P4, PT, R11.reuse, R92, PT ;  /* 0x0000005c0b00720c */ /* 0x040fe40003f86270 */
[----:B------:R-:W-:Y:S02]  /*2e50*/  ISETP.GE.AND P2, PT, R11, R2, PT ;  /* 0x000000020b00720c */ /* 0x000fe40003f46270 */
[C---:B------:R-:W-:Y:S02]  /*2e60*/  LOP3.LUT R13, R5.reuse, 0x70, RZ, 0xfc, !PT ;  /* 0x00000070050d7812 */ /* 0x040fe400078efcff */
[----:B------:R-:W-:Y:S02]  /*2e70*/  LOP3.LUT R11, R5, 0x71, RZ, 0xfc, !PT ;  /* 0x00000071050b7812 */ /* 0x000fe400078efcff */
[----:B------:R-:W-:-:S02]  /*2e80*/  FSEL R103, R44, -INF , !P5 ;  /* 0xff8000002c677808 */ /* 0x000fc40006800000 */
[----:B------:R-:W-:Y:S02]  /*2e90*/  ISETP.GE.AND P5, PT, R9, R2, PT ;  /* 0x000000020900720c */ /* 0x000fe40003fa6270 */
[----:B------:R-:W-:Y:S02]  /*2ea0*/  FSEL R66, R47, -INF , !P3 ;  /* 0xff8000002f427808 */ /* 0x000fe40005800000 */
[----:B------:R-:W-:Y:S02]  /*2eb0*/  FSEL R67, R40, -INF , !P1 ;  /* 0xff80000028437808 */ /* 0x000fe40004800000 */
[----:B------:R-:W-:Y:S02]  /*2ec0*/  FSEL R62, R43, -INF , !P2 ;  /* 0xff8000002b3e7808 */ /* 0x000fe40005000000 */
[----:B------:R-:W-:Y:S02]  /*2ed0*/  LOP3.LUT R9, R5, 0x78, RZ, 0xfc, !PT ;  /* 0x0000007805097812 */ /* 0x000fe400078efcff */
[----:B------:R-:W-:-:S02]  /*2ee0*/  ISETP.GE.AND P3, PT, R13, R92, PT ;  /* 0x0000005c0d00720c */ /* 0x000fc40003f66270 */
[----:B------:R-:W-:Y:S02]  /*2ef0*/  ISETP.GE.AND P1, PT, R11, R92, PT ;  /* 0x0000005c0b00720c */ /* 0x000fe40003f26270 */
[----:B------:R-:W-:Y:S02]  /*2f00*/  ISETP.GE.AND P2, PT, R13, R2, PT ;  /* 0x000000020d00720c */ /* 0x000fe40003f46270 */
[----:B------:R-:W-:Y:S02]  /*2f10*/  LOP3.LUT R5, R5, 0x79, RZ, 0xfc, !PT ;  /* 0x0000007905057812 */ /* 0x000fe400078efcff */
[----:B------:R-:W-:Y:S02]  /*2f20*/  FSEL R64, R42, -INF , !P5 ;  /* 0xff8000002a407808 */ /* 0x000fe40006800000 */
[----:B------:R-:W-:Y:S02]  /*2f30*/  ISETP.GE.AND P5, PT, R9, R92, PT ;  /* 0x0000005c0900720c */ /* 0x000fe40003fa6270 */
[----:B------:R-:W-:-:S02]  /*2f40*/  FSEL R65, R41, -INF , !P4 ;  /* 0xff80000029417808 */ /* 0x000fc40006000000 */
[----:B------:R-:W-:Y:S02]  /*2f50*/  FSEL R55, R36, -INF , !P3 ;  /* 0xff80000024377808 */ /* 0x000fe40005800000 */
[----:B------:R-:W-:Y:S02]  /*2f60*/  FSEL R42, R38, -INF , !P2 ;  /* 0xff800000262a7808 */ /* 0x000fe40005000000 */
[----:B------:R-:W-:Y:S02]  /*2f70*/  FSEL R53, R37, -INF , !P1 ;  /* 0xff80000025357808 */ /* 0x000fe40004800000 */
[----:B------:R-:W-:Y:S02]  /*2f80*/  ISETP.GE.AND P4, PT, R5, R92, PT ;  /* 0x0000005c0500720c */ /* 0x000fe40003f86270 */
[-C--:B------:R-:W-:Y:S02]  /*2f90*/  ISETP.GE.AND P3, PT, R11, R2.reuse, PT ;  /* 0x000000020b00720c */ /* 0x080fe40003f66270 */
[----:B------:R-:W-:-:S02]  /*2fa0*/  ISETP.GE.AND P2, PT, R9, R2, PT ;  /* 0x000000020900720c */ /* 0x000fc40003f46270 */
[----:B------:R-:W-:Y:S02]  /*2fb0*/  ISETP.GE.AND P1, PT, R5, R2, PT ;  /* 0x000000020500720c */ /* 0x000fe40003f26270 */
[----:B------:R-:W-:Y:S02]  /*2fc0*/  FSEL R51, R32, -INF , !P5 ;  /* 0xff80000020337808 */ /* 0x000fe40006800000 */
[----:B------:R-:W-:Y:S02]  /*2fd0*/  LOP3.LUT R5, R114, R115, RZ, 0xfc, !PT ;  /* 0x0000007372057212 */ /* 0x000fe400078efcff */
[----:B------:R-:W-:Y:S02]  /*2fe0*/  FSEL R36, R39, -INF , !P3 ;  /* 0xff80000027247808 */ /* 0x000fe40005800000 */
[----:B------:R-:W-:Y:S02]  /*2ff0*/  FSEL R43, R33, -INF , !P4 ;  /* 0xff800000212b7808 */ /* 0x000fe40006000000 */
[----:B------:R-:W-:-:S02]  /*3000*/  FSEL R32, R34, -INF , !P2 ;  /* 0xff80000022207808 */ /* 0x000fc40005000000 */
[----:B------:R-:W-:Y:S01]  /*3010*/  FSEL R26, R35, -INF , !P1 ;  /* 0xff800000231a7808 */ /* 0x000fe20004800000 */
[----:B------:R-:W-:Y:S05]  /*3020*/  @!P0 BRA `(.L_x_6138) ;  /* 0x0000059000008947 */ /* 0x000fea0003800000 */
[----:B------:R-:W-:Y:S05]  /*3030*/  @P6 BRA `(.L_x_6139) ;  /* 0x0000038000006947 */ /* 0x000fea0003800000 */
[----:B------:R-:W1:Y:S01]  /*3040*/  I2F.RP R10, R113 ;  /* 0x00000071000a7306 */ /* 0x000e620000209400 */
[C---:B------:R-:W-:Y:S02]  /*3050*/  IADD3 R12, R0.reuse, -0x80, RZ ;  /* 0xffffff80000c7810 */ /* 0x040fe40007ffe0ff */
        /* <DEDUP_REMOVED lines=54> */
.L_x_6139:
[----:B------:R-:W-:-:S04]  /*33c0*/  ULEA UR4, -UR4, URZ, 0x7 ;  /* 0x0000003f04047291 */ /* 0x000fc8000f8e393f */
[----:B------:R-:W-:Y:S02]  /*33d0*/  USHF.R.S32.HI UR6, URZ, 0x1f, UR4 ;  /* 0x0000001f3f067899 */ /* 0x000fe40008011404 */
[----:B------:R-:W-:-:S04]  /*33e0*/  MOV R10, UR4 ;  /* 0x00000004000a7c02 */ /* 0x000fc80008000f00 */
[----:B------:R-:W-:Y:S02]  /*33f0*/  MOV R0, UR6 ;  /* 0x0000000600007c02 */ /* 0x000fe40008000f00 */
.L_x_6140:
        /* <DEDUP_REMOVED lines=28> */
.L_x_6138:
        /* <DEDUP_REMOVED lines=81> */
[----:B------:R-:W-:Y:S02]  /*3ad0*/  FMUL.FTZ R27, R0, c[0x0][0x23c] ;  /* 0x00008f00001b7a20 */ /* 0x000fe40000410000 */
        /* <DEDUP_REMOVED lines=13> */
[--C-:B------:R-:W-:Y:S02]  /*3bb0*/  FFMA.FTZ R38, R81, c[0x0][0x23c], -R52.reuse ;  /* 0x00008f0051267a23 */ /* 0x100fe40000010834 */
[----:B------:R-:W2:Y:S01]  /*3bc0*/  LDSM.16.MT88.4 R80, [R149+0x6000] ;  /* 0x006000009550783b */ /* 0x000ea20000004200 */
[--C-:B------:R-:W-:Y:S02]  /*3bd0*/  FFMA.FTZ R35, R7, c[0x0][0x23c], -R52.reuse ;  /* 0x00008f0007237a23 */ /* 0x100fe40000010834 */
[--C-:B------:R-:W-:Y:S01]  /*3be0*/  FFMA.FTZ R34, R23, c[0x0][0x23c], -R52.reuse ;  /* 0x00008f0017227a23 */ /* 0x100fe20000010834 */
[----:B------:R-:W3:Y:S01]  /*3bf0*/  LDSM.16.MT88.4 R4, [R148+0x6000] ;  /* 0x006000009404783b */ /* 0x000ee20000004200 */
[----:B------:R-:W-:Y:S01]  /*3c00*/  MUFU.EX2 R44, R44 ;  /* 0x0000002c002c7308 */ /* 0x000fe20000000800 */
[----:B------:R-:W-:-:S02]  /*3c10*/  FFMA.FTZ R29, R21, c[0x0][0x23c], -R52 ;  /* 0x00008f00151d7a23 */ /* 0x000fc40000010834 */
[--C-:B------:R-:W-:Y:S02]  /*3c20*/  FFMA.FTZ R40, R20, c[0x0][0x23c], -R27.reuse ;  /* 0x00008f0014287a23 */ /* 0x100fe4000001081b */
[--C-:B------:R-:W-:Y:S01]  /*3c30*/  FFMA.FTZ R33, R90, c[0x0][0x23c], -R27.reuse ;  /* 0x00008f005a217a23 */ /* 0x100fe2000001081b */
[----:B------:R-:W4:Y:S01]  /*3c40*/  LDSM.16.MT88.4 R20, [R151+0x6800] ;  /* 0x006800009714783b */ /* 0x000f220000004200 */
[--C-:B------:R-:W-:Y:S01]  /*3c50*/  FFMA.FTZ R31, R88, c[0x0][0x23c], -R27.reuse ;  /* 0x00008f00581f7a23 */ /* 0x100fe2000001081b */
[----:B------:R-:W5:Y:S01]  /*3c60*/  MUFU.EX2 R39, R39 ;  /* 0x0000002700277308 */ /* 0x000f620000000800 */
        /* <DEDUP_REMOVED lines=10> */
[----:B-----5:R-:W-:Y:S01]  /*3d10*/  F2FP.PACK_AB R86, R39, R44 ;  /* 0x0000002c2756723e */ /* 0x020fe200000000ff */
        /* <DEDUP_REMOVED lines=8> */
[----:B------:R-:W5:Y:S01]  /*3da0*/  MUFU.EX2 R37, R37 ;  /* 0x0000002500257308 */ /* 0x000f620000000800 */
        /* <DEDUP_REMOVED lines=9> */
[----:B-----5:R-:W-:Y:S01]  /*3e40*/  F2FP.PACK_AB R87, R37, R46 ;  /* 0x0000002e2557723e */ /* 0x020fe200000000ff */
        /* <DEDUP_REMOVED lines=22> */
[----:B--2---:R-:W-:Y:S01]  /*3fb0*/  HMMA.16816.F32 R76, R84, R80, RZ ;  /* 0x00000050544c723c */ /* 0x004fe200000018ff */
        /* <DEDUP_REMOVED lines=10> */
[----:B------:R-:W-:Y:S01]  /*4060*/  FADD.FTZ R44, R44, R45 ;  /* 0x0000002d2c2c7221 */ /* 0x000fe20000010000 */
[----:B------:R-:W-:Y:S01]  /*4070*/  HMMA.16816.F32 R80, R84, R82, RZ ;  /* 0x000000525450723c */ /* 0x000fe200000018ff */
[----:B------:R-:W-:Y:S01]  /*4080*/  FADD.FTZ R46, R46, R41 ;  /* 0x000000292e2e7221 */ /* 0x000fe20000010000 */
[----:B------:R-:W5:Y:S01]  /*4090*/  MUFU.EX2 R28, R28 ;  /* 0x0000001c001c7308 */ /* 0x000f620000000800 */
[----:B------:R-:W-:-:S02]  /*40a0*/  FADD.FTZ R39, R39, R44 ;  /* 0x0000002c27277221 */ /* 0x000fc40000010000 */
[----:B------:R-:W-:Y:S02]  /*40b0*/  FADD.FTZ R37, R37, R46 ;  /* 0x0000002e25257221 */ /* 0x000fe40000010000 */
        /* <DEDUP_REMOVED lines=14> */
[----:B-----5:R-:W-:Y:S01]  /*41a0*/  F2FP.PACK_AB R7, R28, R31 ;  /* 0x0000001f1c07723e */ /* 0x020fe200000000ff */
[----:B------:R-:W-:Y:S01]  /*41b0*/  MUFU.EX2 R24, R24 ;  /* 0x0000001800187308 */ /* 0x000fe20000000800 */
[----:B------:R-:W-:Y:S02]  /*41c0*/  FADD.FTZ R40, R33, R40 ;  /* 0x0000002821287221 */ /* 0x000fe40000010000 */
[----:B------:R-:W-:-:S03]  /*41d0*/  FADD.FTZ R34, R34, R35 ;  /* 0x0000002322227221 */ /* 0x000fc60000010000 */
[C---:B------:R-:W-:Y:S01]  /*41e0*/  HMMA.16816.F32 R72, R4.reuse, R12, R72 ;  /* 0x0000000c0448723c */ /* 0x040fe20000001848 */
[----:B------:R-:W-:Y:S01]  /*41f0*/  FADD.FTZ R29, R29, R34 ;  /* 0x000000221d1d7221 */ /* 0x000fe20000010000 */
[----:B------:R-:W-:Y:S06]  /*4200*/  MUFU.EX2 R3, R3 ;  /* 0x0000000300037308 */ /* 0x000fec0000000800 */
[C---:B------:R-:W-:Y:S01]  /*4210*/  HMMA.16816.F32 R92, R4.reuse, R14, R92 ;  /* 0x0000000e045c723c */ /* 0x040fe2000000185c */
[----:B------:R-:W2:Y:S01]  /*4220*/  LDSM.16.MT88.4 R12, [R150+0x7000] ;  /* 0x00700000960c783b */ /* 0x000ea20000004200 */
[----:B------:R-:W-:Y:S06]  /*4230*/  MUFU.EX2 R47, R47 ;  /* 0x0000002f002f7308 */ /* 0x000fec0000000800 */
[C---:B----4-:R-:W-:Y:S02]  /*4240*/  HMMA.16816.F32 R96, R4.reuse, R20, R96 ;  /* 0x000000140460723c */ /* 0x050fe40000001860 */
        /* <DEDUP_REMOVED lines=206> */
.L_x_6145:
        /* <DEDUP_REMOVED lines=64> */
.L_x_6142:
        /* <DEDUP_REMOVED lines=26> */
[----:B------:R-:W-:Y:S03]  /*54d0*/  ISETP.GT.AND P0, PT, R172, R159, PT ;  /* 0x0000009fac00720c */ /* 0x000fe60003f04270 */
        /* <DEDUP_REMOVED lines=170> */
.L_x_6144:
        /* <DEDUP_REMOVED lines=28> */
.L_x_6143:
        /* <DEDUP_REMOVED lines=93> */
[----:B------:R-:W-:Y:S01]  /*6710*/  ISETP.GT.AND P0, PT, R172, R159, PT ;  /* 0x0000009fac00720c */ /* 0x000fe20003f04270 */
        /* <DEDUP_REMOVED lines=348> */
.L_x_6141:
[----:B------:R-:W1:Y:S01]  /*7ce0*/  SHFL.BFLY PT, R4, R173, 0x2, 0x1f ;  /* 0x0c401f00ad047f89 */ /* 0x000e6200000e0000 */
[----:B------:R-:W-:Y:S01]  /*7cf0*/  MOV R11, 0x3f800000 ;  /* 0x3f800000000b7802 */ /* 0x000fe20000000f00 */
[----:B------:R-:W-:Y:S01]  /*7d00*/  BSSY B0, `(.L_x_6146) ;  /* 0x000009b000007945 */ /* 0x000fe20003800000 */
[----:B------:R-:W-:Y:S01]  /*7d10*/  MOV R9, 0x3f800000 ;  /* 0x3f80000000097802 */ /* 0x000fe20000000f00 */
[----:B------:R-:W2:Y:S01]  /*7d20*/  SHFL.BFLY PT, R5, R174, 0x2, 0x1f ;  /* 0x0c401f00ae057f89 */ /* 0x000ea200000e0000 */
[----:B------:R-:W-:-:S02]  /*7d30*/  IADD3 R45, -R164, RZ, RZ ;  /* 0x000000ffa42d7210 */ /* 0x000fc40007ffe1ff */
[----:B------:R-:W-:Y:S01]  /*7d40*/  LEA R169, R169, R168, 0x4 ;  /* 0x000000a8a9a97211 */ /* 0x000fe200078e20ff */
        /* <DEDUP_REMOVED lines=8> */
[----:B------:R-:W-:-:S04]  /*7dd0*/  LEA.HI R12, R10, R3, RZ, 0x2 ;  /* 0x000000030a0c7211 */ /* 0x000fc800078f10ff */
[--C-:B------:R-:W-:Y:S02]  /*7de0*/  SHF.R.S32.HI R13, RZ, 0x2, R12.reuse ;  /* 0x00000002ff0d7819 */ /* 0x100fe4000001140c */
[----:B------:R-:W-:Y:S01]  /*7df0*/  SHF.R.S32.HI R8, RZ, 0x1f, R12 ;  /* 0x0000001fff087819 */ /* 0x000fe2000001140c */
[----:B----4-:R-:W-:Y:S01]  /*7e00*/  IMAD R44, R45, c[0x0][0x1c0], R44 ;  /* 0x000070002d2c7a24 */ /* 0x010fe200078e022c */
[----:B------:R-:W-:Y:S02]  /*7e10*/  LOP3.LUT R12, R12, 0x1ffffffc, RZ, 0xc0, !PT ;  /* 0x1ffffffc0c0c7812 */ /* 0x000fe400078ec0ff */
[----:B------:R-:W-:Y:S02]  /*7e20*/  LEA.HI R8, R8, R13, RZ, 0x3 ;  /* 0x0000000d08087211 */ /* 0x000fe400078f18ff */
[----:B------:R-:W-:Y:S02]  /*7e30*/  IADD3 R12, -R12, R3, RZ ;  /* 0x000000030c0c7210 */ /* 0x000fe40007ffe1ff */
[----:B------:R-:W-:Y:S01]  /*7e40*/  LOP3.LUT R8, R8, 0xfffffff8, RZ, 0xc0, !PT ;  /* 0xfffffff808087812 */ /* 0x000fe200078ec0ff */
[----:B-1----:R-:W-:-:S03]  /*7e50*/  FADD.FTZ R6, R7, R6 ;  /* 0x0000000607067221 */ /* 0x002fc60000010000 */
[----:B------:R-:W-:Y:S01]  /*7e60*/  IADD3 R8, R13, -R8, RZ ;  /* 0x800000080d087210 */ /* 0x000fe20007ffe0ff */
[----:B--2---:R-:W-:Y:S01]  /*7e70*/  FADD.FTZ R5, R4, R5 ;  /* 0x0000000504057221 */ /* 0x004fe20000010000 */
[----:B------:R-:W-:Y:S02]  /*7e80*/  FSETP.NE.FTZ.AND P4, PT, R6, RZ, PT ;  /* 0x000000ff0600720b */ /* 0x000fe40003f95000 */
[CC--:B------:R-:W-:Y:S02]  /*7e90*/  LEA.HI R4, R10.reuse, R3.reuse, RZ, 0x5 ;  /* 0x000000030a047211 */ /* 0x0c0fe400078f28ff */
[----:B------:R-:W-:Y:S02]  /*7ea0*/  FSETP.NE.FTZ.AND P3, PT, R5, RZ, PT ;  /* 0x000000ff0500720b */ /* 0x000fe40003f75000 */
[----:B------:R-:W-:Y:S02]  /*7eb0*/  SHF.R.S32.HI R7, RZ, 0x5, R4 ;  /* 0x00000005ff077819 */ /* 0x000fe40000011404 */
[----:B------:R-:W-:-:S02]  /*7ec0*/  LEA.HI R10, R10, R3, RZ, 0x4 ;  /* 0x000000030a0a7211 */ /* 0x000fc400078f20ff */
[----:B------:R-:W-:Y:S01]  /*7ed0*/  SHF.L.U32 R14, R8, 0x6, RZ ;  /* 0x00000006080e7819 */ /* 0x000fe200000006ff */
[----:B------:R-:W-:Y:S01]  /*7ee0*/  IMAD R7, R7, 0x200, R12 ;  /* 0x0000020007077824 */ /* 0x000fe200078e020c */
[----:B------:R-:W-:Y:S01]  /*7ef0*/  LOP3.LUT R12, R10, 0xfffffff0, RZ, 0xc0, !PT ;  /* 0xfffffff00a0c7812 */ /* 0x000fe200078ec0ff */
[----:B------:R-:W1:Y:S01]  /*7f00*/  @P4 MUFU.RCP R11, R6 ;  /* 0x00000006000b4308 */ /* 0x000e620000001000 */
[----:B------:R-:W-:Y:S02]  /*7f10*/  LOP3.LUT R14, R14, 0x1c0, RZ, 0xc0, !PT ;  /* 0x000001c00e0e7812 */ /* 0x000fe400078ec0ff */
[C---:B------:R-:W-:Y:S02]  /*7f20*/  R2P PR, R8.reuse, 0x6 ;  /* 0x0000000608007804 */ /* 0x040fe40000000000 */
[----:B------:R-:W-:Y:S02]  /*7f30*/  LOP3.LUT R8, R8, 0x1, RZ, 0xc0, !PT ;  /* 0x0000000108087812 */ /* 0x000fe400078ec0ff */
[----:B------:R-:W-:Y:S01]  /*7f40*/  LEA.HI R14, R14, R14, RZ, 0x1d ;  /* 0x0000000e0e0e7211 */ /* 0x000fe200078fe8ff */
[----:B------:R-:W2:Y:S01]  /*7f50*/  @P3 MUFU.RCP R9, R5 ;  /* 0x0000000500093308 */ /* 0x000ea20000001000 */
[----:B------:R-:W-:Y:S01]  /*7f60*/  ISETP.NE.U32.AND P0, PT, R8, 0x1, PT ;  /* 0x000000010800780c */ /* 0x000fe20003f05070 */
[----:B------:R-:W-:Y:S01]  /*7f70*/  IMAD.MOV.U32 R8, RZ, RZ, -0x20 ;  /* 0xffffffe0ff087424 */ /* 0x000fe200078e00ff */
[----:B------:R-:W-:-:S02]  /*7f80*/  LEA R14, R7, R14, 0x1 ;  /* 0x0000000e070e7211 */ /* 0x000fc400078e08ff */
[----:B------:R-:W-:Y:S02]  /*7f90*/  LOP3.LUT R4, R4, 0xffffffe0, RZ, 0xc0, !PT ;  /* 0xffffffe004047812 */ /* 0x000fe400078ec0ff */
[----:B------:R-:W-:Y:S01]  /*7fa0*/  SEL R8, R8, 0x20, !P0 ;  /* 0x0000002008087807 */ /* 0x000fe20004000000 */
[C---:B-1----:R-:W-:Y:S01]  /*7fb0*/  FMUL.FTZ R96, R11.reuse, R96 ;  /* 0x000000600b607220 */ /* 0x042fe20000410000 */
[----:B------:R-:W-:Y:S01]  /*7fc0*/  @P4 MUFU.LG2 R6, R6 ;  /* 0x0000000600064308 */ /* 0x000fe20000000c00 */
[C---:B------:R-:W-:Y:S01]  /*7fd0*/  FMUL.FTZ R97, R11.reuse, R97 ;  /* 0x000000610b617220 */ /* 0x040fe20000410000 */
[----:B------:R-:W-:Y:S01]  /*7fe0*/  IADD3 R4, -R4, R3, RZ ;  /* 0x0000000304047210 */ /* 0x000fe20007ffe1ff */
[C---:B------:R-:W-:Y:S02]  /*7ff0*/  FMUL.FTZ R68, R11.reuse, R68 ;  /* 0x000000440b447220 */ /* 0x040fe40000410000 */
[C---:B------:R-:W-:Y:S01]  /*8000*/  FMUL.FTZ R69, R11.reuse, R69 ;  /* 0x000000450b457220 */ /* 0x040fe20000410000 */
[----:B------:R-:W-:Y:S01]  /*8010*/  STS.64 [R14.X4], R96 ;  /* 0x000000600e007388 */ /* 0x000fe20000004a00 */
[C---:B------:R-:W-:Y:S01]  /*8020*/  FMUL.FTZ R72, R11.reuse, R72 ;  /* 0x000000480b487220 */ /* 0x040fe20000410000 */
[----:B------:R-:W1:Y:S01]  /*8030*/  @P3 MUFU.LG2 R5, R5 ;  /* 0x0000000500053308 */ /* 0x000e620000000c00 */
[C---:B------:R-:W-:Y:S01]  /*8040*/  FMUL.FTZ R73, R11.reuse, R73 ;  /* 0x000000490b497220 */ /* 0x040fe20000410000 */
[----:B------:R-:W-:Y:S01]  /*8050*/  LOP3.LUT P0, RZ, R4, 0x3, RZ, 0xc0, !PT ;  /* 0x0000000304ff7812 */ /* 0x000fe2000780c0ff */
        /* <DEDUP_REMOVED lines=33> */
[----:B------:R-:W-:Y:S01]  /*8270*/  SHF.L.U32 R9, R13, 0x2, RZ ;  /* 0x000000020d097819 */ /* 0x000fe200000006ff */
[----:B-1----:R-:W-:Y:S01]  /*8280*/  @P3 FMUL.FTZ R5, R5, 0.69314718246459960938 ;  /* 0x3f31721805053820 */ /* 0x002fe20000410000 */
[----:B------:R-:W-:Y:S01]  /*8290*/  LOP3.LUT R13, R13, 0xffffffe, RZ, 0xc0, !PT ;  /* 0x0ffffffe0d0d7812 */ /* 0x000fe200078ec0ff */
[----:B------:R-:W-:Y:S01]  /*82a0*/  IMAD.MOV.U32 R4, RZ, RZ, -0x800000 ;  /* 0xff800000ff047424 */ /* 0x000fe200078e00ff */
[----:B------:R-:W-:Y:S01]  /*82b0*/  LOP3.LUT R9, R12, 0x38, R9, 0xf8, !PT ;  /* 0x000000380c097812 */ /* 0x000fe200078ef809 */
[----:B------:R-:W-:Y:S01]  /*82c0*/  @P3 FFMA.FTZ R4, R0, c[0x0][0x238], R5 ;  /* 0x00008e0000043a23 */ /* 0x000fe20000010005 */
[----:B------:R-:W-:-:S02]  /*82d0*/  SHF.R.U32.HI R12, RZ, 0x3, R12 ;  /* 0x00000003ff0c7819 */ /* 0x000fc4000001160c */
[----:B------:R-:W-:Y:S02]  /*82e0*/  IADD3 R16, R10, -R13, RZ ;  /* 0x8000000d0a107210 */ /* 0x000fe40007ffe0ff */
[----:B------:R-:W-:Y:S01]  /*82f0*/  LOP3.LUT R9, R9, R12, RZ, 0x3c, !PT ;  /* 0x0000000c09097212 */ /* 0x000fe200078e3cff */
[----:B------:R-:W-:Y:S01]  /*8300*/  IMAD.MOV.U32 R12, RZ, RZ, 0x40 ;  /* 0x00000040ff0c7424 */ /* 0x000fe200078e00ff */
[----:B------:R-:W-:Y:S02]  /*8310*/  SHF.L.U32 R13, R14, 0x2, RZ ;  /* 0x000000020e0d7819 */ /* 0x000fe400000006ff */
[----:B------:R-:W-:Y:S02]  /*8320*/  LEA R7, R16, R9, 0x2 ;  /* 0x0000000910077211 */ /* 0x000fe400078e10ff */
[----:B------:R-:W-:Y:S02]  /*8330*/  SEL R12, R12, 0xffffffc0, !P1 ;  /* 0xffffffc00c0c7807 */ /* 0x000fe40004800000 */
[----:B------:R-:W-:-:S02]  /*8340*/  IADD3 R15, R13, 0x80, RZ ;  /* 0x000000800d0f7810 */ /* 0x000fc40007ffe0ff */
[C---:B------:R-:W-:Y:S01]  /*8350*/  IADD3 R9, R13.reuse, R8, RZ ;  /* 0x000000080d097210 */ /* 0x040fe20007ffe0ff */
[C---:B------:R-:W-:Y:S01]  /*8360*/  IMAD.IADD R16, R13.reuse, 0x1, R12 ;  /* 0x000000010d107824 */ /* 0x040fe200078e020c */
[----:B------:R-:W-:Y:S02]  /*8370*/  @P2 IADD3 R15, R13, -0x80, RZ ;  /* 0xffffff800d0f2810 */ /* 0x000fe40007ffe0ff */
[----:B------:R-:W-:Y:S01]  /*8380*/  IADD3 R17, R9, R12, RZ ;  /* 0x0000000c09117210 */ /* 0x000fe20007ffe0ff */
[----:B------:R-:W-:Y:S01]  /*8390*/  STS.64 [R9], R68 ;  /* 0x0000004409007388 */ /* 0x000fe20000000a00 */
[-C--:B------:R-:W-:Y:S02]  /*83a0*/  IADD3 R13, R8, R15.reuse, RZ ;  /* 0x0000000f080d7210 */ /* 0x080fe40007ffe0ff */
[C---:B--2---:R-:W-:Y:S01]  /*83b0*/  IADD3 R14, R12.reuse, R15, RZ ;  /* 0x0000000f0c0e7210 */ /* 0x044fe20007ffe0ff */
[----:B------:R1:W-:Y:S02]  /*83c0*/  STS.64 [R9+0x800], R70 ;  /* 0x0008004609007388 */ /* 0x0003e40000000a00 */
[----:B------:R-:W-:-:S02]  /*83d0*/  IMAD.IADD R12, R12, 0x1, R13 ;  /* 0x000000010c0c7824 */ /* 0x000fc400078e020d */
[----:B------:R-:W-:Y:S04]  /*83e0*/  STS.64 [R16], R72 ;  /* 0x0000004810007388 */ /* 0x000fe80000000a00 */
[----:B------:R-:W-:Y:S04]  /*83f0*/  STS.64 [R16+0x800], R74 ;  /* 0x0008004a10007388 */ /* 0x000fe80000000a00 */
[----:B------:R-:W-:Y:S04]  /*8400*/  STS.64 [R17], R92 ;  /* 0x0000005c11007388 */ /* 0x000fe80000000a00 */
[----:B------:R-:W-:Y:S04]  /*8410*/  STS.64 [R17+0x800], R94 ;  /* 0x0008005e11007388 */ /* 0x000fe80000000a00 */
[----:B------:R-:W-:Y:S04]  /*8420*/  STS.64 [R15], R76 ;  /* 0x0000004c0f007388 */ /* 0x000fe80000000a00 */
[----:B------:R-:W-:Y:S04]  /*8430*/  STS.64 [R15+0x800], R78 ;  /* 0x0008004e0f007388 */ /* 0x000fe80000000a00 */
[----:B-1----:R-:W1:Y:S04]  /*8440*/  S2R R9, SR_CTAID.Y ;  /* 0x0000000000097919 */ /* 0x002e680000002600 */
[----:B------:R-:W-:Y:S04]  /*8450*/  STS.64 [R13], R80 ;  /* 0x000000500d007388 */ /* 0x000fe80000000a00 */
[----:B------:R-:W-:Y:S04]  /*8460*/  STS.64 [R13+0x800], R82 ;  /* 0x000800520d007388 */ /* 0x000fe80000000a00 */
[----:B------:R-:W-:Y:S04]  /*8470*/  STS.64 [R14], R88 ;  /* 0x000000580e007388 */ /* 0x000fe80000000a00 */
[----:B------:R-:W-:Y:S04]  /*8480*/  STS.64 [R14+0x800], R90 ;  /* 0x0008005a0e007388 */ /* 0x000fe80000000a00 */
[----:B------:R-:W-:Y:S04]  /*8490*/  STS.64 [R12], R84 ;  /* 0x000000540c007388 */ /* 0x000fe80000000a00 */
[----:B------:R-:W-:Y:S01]  /*84a0*/  STS.64 [R12+0x800], R86 ;  /* 0x000800560c007388 */ /* 0x000fe20000000a00 */
[----:B-1----:R-:W-:-:S03]  /*84b0*/  IMAD R9, R9, c[0x0][0x210], R164 ;  /* 0x0000840009097a24 */ /* 0x002fc600078e02a4 */
[----:B------:R-:W1:Y:S01]  /*84c0*/  S2R R8, SR_CTAID.X ;  /* 0x0000000000087919 */ /* 0x000e620000002500 */
[----:B------:R-:W-:Y:S01]  /*84d0*/  IMAD R9, R9, c[0x0][0x1c0], R44 ;  /* 0x0000700009097a24 */ /* 0x000fe200078e022c */
[----:B------:R-:W-:Y:S02]  /*84e0*/  SHF.L.U32 R44, R10, 0x2, RZ ;  /* 0x000000020a2c7819 */ /* 0x000fe400000006ff */
[----:B------:R-:W-:Y:S02]  /*84f0*/  BAR.SYNC.DEFER_BLOCKING 0x0 ;  /* 0x0000000000007b1d */ /* 0x000fe40000010000 */
[----:B------:R-:W-:-:S05]  /*8500*/  SHF.R.S32.HI R45, RZ, 0x1f, R44 ;  /* 0x0000001fff2d7819 */ /* 0x000fca000001142c */
[----:B------:R-:W-:Y:S01]  /*8510*/  IMAD.WIDE R44, R11, 0x40, R44 ;  /* 0x000000400b2c7825 */ /* 0x000fe200078e022c */
[----:B-1----:R-:W-:Y:S01]  /*8520*/  SHF.L.U32 R10, R8, 0x6, RZ ;  /* 0x00000006080a7819 */ /* 0x002fe200000006ff */
[----:B------:R-:W1:Y:S04]  /*8530*/  LDS.128 R36, [R7.X4] ;  /* 0x0000000007247984 */ /* 0x000e680000004c00 */
[----:B------:R-:W-:Y:S01]  /*8540*/  IMAD R10, R9, c[0x0][0x214], R10 ;  /* 0x00008500090a7a24 */ /* 0x000fe200078e020a */
[----:B------:R-:W2:Y:S04]  /*8550*/  LDS.128 R32, [R7.X4+0x800] ;  /* 0x0008000007207984 */ /* 0x000ea80000004c00 */
[----:B------:R-:W3:Y:S04]  /*8560*/  LDS.128 R28, [R7.X4+0x1000] ;  /* 0x00100000071c7984 */ /* 0x000ee80000004c00 */
[----:B------:R-:W4:Y:S04]  /*8570*/  LDS.128 R24, [R7.X4+0x1800] ;  /* 0x0018000007187984 */ /* 0x000f280000004c00 */
[----:B------:R-:W1:Y:S04]  /*8580*/  LDS.128 R20, [R7.X4+0x2000] ;  /* 0x0020000007147984 */ /* 0x000e680000004c00 */
[----:B------:R-:W1:Y:S04]  /*8590*/  LDS.128 R16, [R7.X4+0x2800] ;  /* 0x0028000007107984 */ /* 0x000e680000004c00 */
[----:B------:R-:W1:Y:S04]  /*85a0*/  LDS.128 R12, [R7.X4+0x3000] ;  /* 0x00300000070c7984 */ /* 0x000e680000004c00 */
[----:B------:R5:W1:Y:S02]  /*85b0*/  LDS.128 R40, [R7.X4+0x3800] ;  /* 0x0038000007287984 */ /* 0x000a640000004c00 */
[----:B-----5:R-:W-:-:S04]  /*85c0*/  @P4 FMUL.FTZ R7, R6, 0.69314718246459960938 ;  /* 0x3f31721806074820 */ /* 0x020fc80000410000 */
[----:B------:R-:W-:Y:S01]  /*85d0*/  @P4 FFMA.FTZ R3, R2, c[0x0][0x238], R7 ;  /* 0x00008e0002034a23 */ /* 0x000fe20000010007 */
[----:B------:R-:W-:Y:S05]  /*85e0*/  @P0 BRA `(.L_x_6147) ;  /* 0x000000c000000947 */ /* 0x000fea0003800000 */
[----:B--234-:R-:W-:Y:S01]  /*85f0*/  IMAD.MOV.U32 R5, RZ, RZ, -0x40 ;  /* 0xffffffc0ff057424 */ /* 0x01cfe200078e00ff */
[----:B------:R-:W-:Y:S02]  /*8600*/  IADD3 R2, R169, 0x8, RZ ;  /* 0x00000008a9027810 */ /* 0x000fe40007ffe0ff */
[----:B------:R-:W-:Y:S01]  /*8610*/  IADD3 R0, P0, R10, R169, RZ ;  /* 0x000000a90a007210 */ /* 0x000fe20007f1e0ff */
[----:B------:R-:W-:Y:S01]  /*8620*/  IMAD R8, R8, R5, c[0x0][0x214] ;  /* 0x0000850008087624 */ /* 0x000fe200078e0205 */
[----:B------:R-:W-:-:S04]  /*8630*/  SHF.R.S32.HI R5, RZ, 0x1f, R169 ;  /* 0x0000001fff057819 */ /* 0x000fc800000114a9 */
[-C--:B------:R-:W-:Y:S02]  /*8640*/  ISETP.GE.AND P2, PT, R169, R8.reuse, PT ;  /* 0x00000008a900720c */ /* 0x080fe40003f46270 */
[----:B------:R-:W-:Y:S02]  /*8650*/  ISETP.GE.AND P1, PT, R2, R8, PT ;  /* 0x000000080200720c */ /* 0x000fe40003f26270 */
[----:B------:R-:W-:Y:S02]  /*8660*/  LEA.HI.X.SX32 R5, R10, R5, 0x1, P0 ;  /* 0x000000050a057211 */ /* 0x000fe400000f0eff */
[----:B------:R-:W-:-:S04]  /*8670*/  LEA R6, P0, R0, c[0x0][0x208], 0x2 ;  /* 0x0000820000067a11 */ /* 0x000fc800078010ff */
[----:B------:R-:W-:-:S05]  /*8680*/  LEA.HI.X R7, R0, c[0x0][0x20c], R5, 0x2, P0 ;  /* 0x0000830000077a11 */ /* 0x000fca00000f1405 */
[----:B------:R2:W-:Y:S04]  /*8690*/  @!P2 STG.E [R6.64], R3 ;  /* 0x000000030600a986 */ /* 0x0005e8000c10190a */
[----:B------:R2:W-:Y:S02]  /*86a0*/  @!P1 STG.E [R6.64+0x20], R4 ;  /* 0x0000200406009986 */ /* 0x0005e4000c10190a */
.L_x_6147:
[----:B--234-:R-:W-:Y:S05]  /*86b0*/  BSYNC B0 ;  /* 0x0000000000007941 */ /* 0x01cfea0003800000 */
.L_x_6146:
[----:B------:R-:W-:-:S05]  /*86c0*/  IMAD R10, R10, c[0x0][0x22c], RZ ;  /* 0x00008b000a0a7a24 */ /* 0x000fca00078e02ff */
[----:B------:R-:W-:-:S04]  /*86d0*/  IADD3 R0, P0, R10, R44, RZ ;  /* 0x0000002c0a007210 */ /* 0x000fc80007f1e0ff */
[----:B------:R-:W-:Y:S02]  /*86e0*/  LEA.HI.X.SX32 R3, R10, R45, 0x1, P0 ;  /* 0x0000002d0a037211 */ /* 0x000fe400000f0eff */
[----:B------:R-:W-:-:S04]  /*86f0*/  LEA R2, P0, R0, c[0x0][0x1d8], 0x2 ;  /* 0x0000760000027a11 */ /* 0x000fc800078010ff */
[----:B------:R-:W-:-:S05]  /*8700*/  LEA.HI.X R3, R0, c[0x0][0x1dc], R3, 0x2, P0 ;  /* 0x0000770000037a11 */ /* 0x000fca00000f1403 */
[----:B-1----:R-:W-:Y:S04]  /*8710*/  STG.E.128 [R2.64], R36 ;  /* 0x0000002402007986 */ /* 0x002fe8000c101d0a */
        /* <DEDUP_REMOVED lines=8> */
.L_x_6148:
        /* <DEDUP_REMOVED lines=14> */
.L_x_7806:


//--------------------- .text._ZN5flash24flash_fwd_splitkv_kernelI23Flash_fwd_kernel_traitsILi64ELi64ELi128ELi4ELb0ELb0EN7cutlass6half_tE19Flash_kernel_traitsILi64ELi64ELi128ELi4ES3_EELb1ELb0ELb0ELb1ELb1ELb1ELb1ELb0EEEvNS_16Flash_fwd_paramsE --------------------------
	.section	.text._ZN5flash24flash_fwd_splitkv_kernelI23Flash_fwd_kernel_traitsILi64ELi64ELi128ELi4ELb0ELb0EN7cutlass6half_tE19Flash_kernel_traitsILi64ELi64ELi128ELi4ES3_EELb1ELb0ELb0ELb1ELb1ELb1ELb1ELb0EEEvNS_16Flash_fwd_paramsE,"ax",@progbits
	.sectioninfo	@"SHI_REGISTERS=249"
	.align	128
        .global         _ZN5flash24flash_fwd_splitkv_kernelI23Flash_fwd_kernel_traitsILi64ELi64ELi128ELi4ELb0ELb0EN7cutlass6half_tE19Flash_kernel_traitsILi64ELi64ELi128ELi4ES3_EELb1ELb0ELb0ELb1ELb1ELb1ELb1ELb0EEEvNS_16Flash_fwd_paramsE
        .type           _ZN5flash24flash_fwd_splitkv_kernelI23Flash_fwd_kernel_traitsILi64ELi64ELi128ELi4ELb0ELb0EN7cutlass6half_tE19Flash_kernel_traitsILi64ELi64ELi128ELi4ES3_EELb1ELb0ELb0ELb1ELb1ELb1ELb1ELb0EEEvNS_16Flash_fwd_paramsE,@function
        .size           _ZN5flash24flash_fwd_splitkv_kernelI23Flash_fwd_kernel_traitsILi64ELi64ELi128ELi4ELb0ELb0EN7cutlass6half_tE19Flash_kernel_traitsILi64ELi64ELi128ELi4ES3_EELb1ELb0ELb0ELb1ELb1ELb1ELb1ELb0EEEvNS_16Flash_fwd_paramsE,(.L_x_7807 - _ZN5flash24flash_fwd_splitkv_kernelI23Flash_fwd_kernel_traitsILi64ELi64ELi128ELi4ELb0ELb0EN7cutlass6half_tE19Flash_kernel_traitsILi64ELi64ELi128ELi4ES3_EELb1ELb0ELb0ELb1ELb1ELb1ELb1ELb0EEEvNS_16Flash_fwd_paramsE)
        .other          _ZN5flash24flash_fwd_splitkv_kernelI23Flash_fwd_kernel_traitsILi64ELi64ELi128ELi4ELb0ELb0EN7cutlass6half_tE19Flash_kernel_traitsILi64ELi64ELi128ELi4ES3_EELb1ELb0ELb0ELb1ELb1ELb1ELb1ELb0EEEvNS_16Flash_fwd_paramsE,@"STO_CUDA_ENTRY STV_DEFAULT"
_ZN5flash24flash_fwd_splitkv_kernelI23Flash_fwd_kernel_traitsILi64ELi64ELi128ELi4ELb0ELb0EN7cutlass6half_tE19Flash_kernel_traitsILi64ELi64ELi128ELi4ES3_EELb1ELb0ELb0ELb1ELb1ELb1ELb1ELb0EEEvNS_16Flash_fwd_paramsE:
.text._ZN5flash24flash_fwd_splitkv_kernelI23Flash_fwd_kernel_traitsILi64ELi64ELi128ELi4ELb0ELb0EN7cutlass6half_tE19Flash_kernel_traitsILi64ELi64ELi128ELi4ES3_EELb1ELb0ELb0ELb1ELb1ELb1ELb1ELb0EEEvNS_16Flash_fwd_paramsE:
        /* <DEDUP_REMOVED lines=13> */
[----:B-1----:R-:W-:Y:S02]  /*00d0*/  IMAD.MOV R0, RZ, RZ, -R5 ;  /* 0x000000ffff007224 */ /* 0x002fe400078e0a05 */
[----:B------:R-:W-:Y:S02]  /*00e0*/  IMAD.MOV.U32 R4, RZ, RZ, RZ ;  /* 0x000000ffff047224 */ /* 0x000fe400078e00ff */
[----:B------:R-:W-:-:S04]  /*00f0*/  IMAD R3, R0, c[0x0][0x1c0], RZ ;  /* 0x0000700000037a24 */ /* 0x000fc800078e02ff */
[----:B------:R-:W-:-:S04]  /*0100*/  IMAD.HI.U32 R3, R5, R3, R4 ;  /* 0x0000000305037227 */ /* 0x000fc800078e0004 */
[----:B------:R-:W-:Y:S02]  /*0110*/  @P1 IMAD.MOV.U32 R5, RZ, RZ, 0x4 ;  /* 0x00000004ff051424 */ /* 0x000fe400078e00ff */
        /* <DEDUP_REMOVED lines=38> */
[----:B------:R-:W-:-:S02]  /*0380*/  LOP3.LUT R4, R4, c[0x0][0x10], RZ, 0x3c, !PT ;  /* 0x0000040004047a12 */ /* 0x000fc400078e3cff */
[----:B------:R-:W-:Y:S02]  /*0390*/  IMAD.MOV.U32 R5, RZ, RZ, R0 ;  /* 0x000000ffff057224 */ /* 0x000fe400078e0000 */
[----:B------:R-:W-:Y:S01]  /*03a0*/  ISETP.GE.AND P0, PT, R4, RZ, PT ;  /* 0x000000ff0400720c */ /* 0x000fe20003f06270 */
[----:B--2---:R-:W-:Y:S02]  /*03b0*/  IMAD.MOV R2, RZ, RZ, -R9 ;  /* 0x000000ffff027224 */ /* 0x004fe400078e0a09 */
[----:B------:R-:W-:Y:S02]  /*03c0*/  IMAD.MOV.U32 R8, RZ, RZ, RZ ;  /* 0x000000ffff087224 */ /* 0x000fe400078e00ff */
[----:B------:R-:W-:-:S04]  /*03d0*/  IMAD R2, R2, R3, RZ ;  /* 0x0000000302027224 */ /* 0x000fc800078e02ff */
[----:B------:R-:W-:Y:S01]  /*03e0*/  IMAD.HI.U32 R2, R9, R2, R8 ;  /* 0x0000000209027227 */ /* 0x000fe200078e0008 */
[----:B------:R-:W-:-:S04]  /*03f0*/  IADD3 R9, R27, 0xbf, RZ ;  /* 0x000000bf1b097810 */ /* 0x000fc80007ffe0ff */
[----:B------:R-:W-:Y:S01]  /*0400*/  IADD3 R9, R26, -c[0x0][0x214], R9 ;  /* 0x800085001a097a10 */ /* 0x000fe20007ffe009 */
[----:B------:R-:W-:-:S03]  /*0410*/  IMAD.HI.U32 R0, R2, R5, RZ ;  /* 0x0000000502007227 */ /* 0x000fc600078e00ff */
[----:B------:R-:W-:Y:S01]  /*0420*/  IADD3 R9, R9, c[0x0][0x2e8], RZ ;  /* 0x0000ba0009097a10 */ /* 0x000fe20007ffe0ff */
[----:B------:R-:W-:-:S03]  /*0430*/  IMAD.MOV R2, RZ, RZ, -R0 ;  /* 0x000000ffff027224 */ /* 0x000fc600078e0a00 */
[----:B------:R-:W-:Y:S01]  /*0440*/  SHF.R.S32.HI R24, RZ, 0x1f, R9 ;  /* 0x0000001fff187819 */ /* 0x000fe20000011409 */
[----:B------:R-:W-:-:S03]  /*0450*/  IMAD R2, R3, R2, R5 ;  /* 0x0000000203027224 */ /* 0x000fc600078e0205 */
[----:B------:R-:W-:Y:S02]  /*0460*/  LEA.HI R24, R24, R9, RZ, 0x7 ;  /* 0x0000000918187211 */ /* 0x000fe400078f38ff */
[----:B------:R-:W-:Y:S02]  /*0470*/  ISETP.GT.U32.AND P1, PT, R3, R2, PT ;  /* 0x000000020300720c */ /* 0x000fe40003f24070 */
[----:B------:R-:W-:-:S11]  /*0480*/  SHF.R.S32.HI R24, RZ, 0x7, R24 ;  /* 0x00000007ff187819 */ /* 0x000fd60000011418 */
        /* <DEDUP_REMOVED lines=22> */
[----:B------:R-:W-:Y:S02]  /*05f0*/  LOP3.LUT R2, R0, 0x3ffffff0, RZ, 0xc0, !PT ;  /* 0x3ffffff000027812 */ /* 0x000fe400078ec0ff */
[----:B------:R-:W-:-:S03]  /*0600*/  SHF.R.S32.HI R0, RZ, 0x4, R0 ;  /* 0x00000004ff007819 */ /* 0x000fc60000011400 */
[----:B------:R-:W-:Y:S01]  /*0610*/  IMAD.IADD R4, R25, 0x1, -R2 ;  /* 0x0000000119047824 */ /* 0x000fe200078e0a02 */
[----:B------:R-:W-:Y:S01]  /*0620*/  IADD3 R8, R0, 0x8, RZ ;  /* 0x0000000800087810 */ /* 0x000fe20007ffe0ff */
[----:B------:R-:W-:Y:S01]  /*0630*/  IMAD R2, R174, c[0x0][0x1c0], R19 ;  /* 0x00007000ae027a24 */ /* 0x000fe200078e0213 */
[----:B------:R-:W-:Y:S01]  /*0640*/  IADD3 R6, R0, 0x10, RZ ;  /* 0x0000001000067810 */ /* 0x000fe20007ffe0ff */
[----:B------:R-:W-:Y:S01]  /*0650*/  IMAD.SHL.U32 R4, R4, 0x4, RZ ;  /* 0x0000000404047824 */ /* 0x000fe200078e00ff */
[----:B------:R-:W-:Y:S01]  /*0660*/  IADD3 R10, R0, 0x18, RZ ;  /* 0x00000018000a7810 */ /* 0x000fe20007ffe0ff */
[----:B------:R-:W-:Y:S01]  /*0670*/  IMAD R3, R2, c[0x0][0x214], R27 ;  /* 0x0000850002037a24 */ /* 0x000fe200078e021b */
[----:B------:R-:W-:Y:S02]  /*0680*/  IADD3 R27, -R27, c[0x0][0x214], RZ ;  /* 0x000085001b1b7a10 */ /* 0x000fe40007ffe1ff */
[----:B------:R-:W-:Y:S01]  /*0690*/  SHF.R.S32.HI R5, RZ, 0x1f, R4 ;  /* 0x0000001fff057819 */ /* 0x000fe20000011404 */
[----:B------:R-:W-:Y:S01]  /*06a0*/  IMAD R2, R3, c[0x0][0x22c], RZ ;  /* 0x00008b0003027a24 */ /* 0x000fe200078e02ff */
[----:B------:R-:W-:-:S02]  /*06b0*/  ISETP.GE.OR P5, PT, R0, R27, P6 ;  /* 0x0000001b0000720c */ /* 0x000fc400037a6670 */
[-C--:B------:R-:W-:Y:S01]  /*06c0*/  ISETP.GE.OR P4, PT, R8, R27.reuse, P6 ;  /* 0x0000001b0800720c */ /* 0x080fe20003786670 */
[----:B------:R-:W-:Y:S01]  /*06d0*/  IMAD.WIDE R4, R0, 0x40, R4 ;  /* 0x0000004000047825 */ /* 0x000fe200078e0204 */
[----:B------:R-:W-:Y:S02]  /*06e0*/  ISETP.GE.OR P3, PT, R6, R27, P6 ;  /* 0x0000001b0600720c */ /* 0x000fe40003766670 */
[----:B------:R-:W-:Y:S02]  /*06f0*/  IADD3 R6, R0, 0x20, RZ ;  /* 0x0000002000067810 */ /* 0x000fe40007ffe0ff */
[----:B------:R-:W-:Y:S02]  /*0700*/  IADD3 R7, P0, R2, R4, RZ ;  /* 0x0000000402077210 */ /* 0x000fe40007f1e0ff */
[----:B------:R-:W-:Y:S02]  /*0710*/  IADD3 R4, R0, 0x28, RZ ;  /* 0x0000002800047810 */ /* 0x000fe40007ffe0ff */
[----:B------:R-:W-:-:S02]  /*0720*/  LEA.HI.X.SX32 R2, R2, R5, 0x1, P0 ;  /* 0x0000000502027211 */ /* 0x000fc400000f0eff */
[----:B------:R-:W-:Y:S01]  /*0730*/  LEA R12, P1, R7, c[0x0][0x1d8], 0x2 ;  /* 0x00007600070c7a11 */ /* 0x000fe200078210ff */
[----:B------:R-:W-:Y:S01]  /*0740*/  @!P4 IMAD.MOV.U32 R11, RZ, RZ, -0x800000 ;  /* 0xff800000ff0bc424 */ /* 0x000fe200078e00ff */
[----:B------:R-:W-:Y:S02]  /*0750*/  SHF.R.S32.HI R5, RZ, 0x1f, R3 ;  /* 0x0000001fff057819 */ /* 0x000fe40000011403 */
[----:B------:R-:W-:Y:S02]  /*0760*/  IADD3 R3, P0, R3, R0, RZ ;  /* 0x0000000003037210 */ /* 0x000fe40007f1e0ff */
[----:B------:R-:W-:Y:S01]  /*0770*/  LEA.HI.X R13, R7, c[0x0][0x1dc], R2, 0x2, P1 ;  /* 0x00007700070d7a11 */ /* 0x000fe200008f1402 */
[----:B------:R-:W-:Y:S01]  /*0780*/  @!P5 IMAD.MOV.U32 R7, RZ, RZ, -0x800000 ;  /* 0xff800000ff07d424 */ /* 0x000fe200078e00ff */
[----:B------:R-:W-:Y:S02]  /*0790*/  LEA.HI.X.SX32 R2, R0, R5, 0x1, P0 ;  /* 0x0000000500027211 */ /* 0x000fe400000f0eff */
[----:B------:R-:W-:Y:S01]  /*07a0*/  LEA R8, P0, R3, c[0x0][0x208], 0x2 ;  /* 0x0000820003087a11 */ /* 0x000fe200078010ff */
[----:B------:R1:W-:Y:S01]  /*07b0*/  STG.E.128 [R12.64], RZ ;  /* 0x000000ff0c007986 */ /* 0x0003e2000c101d0a */
[----:B------:R-:W-:-:S02]  /*07c0*/  ISETP.GE.OR P2, PT, R10, R27, P6 ;  /* 0x0000001b0a00720c */ /* 0x000fc40003746670 */
[----:B------:R-:W-:Y:S01]  /*07d0*/  LEA.HI.X R9, R3, c[0x0][0x20c], R2, 0x2, P0 ;  /* 0x0000830003097a11 */ /* 0x000fe200000f1402 */
[----:B------:R1:W-:Y:S01]  /*07e0*/  STG.E.128 [R12.64+0x800], RZ ;  /* 0x000800ff0c007986 */ /* 0x0003e2000c101d0a */
[----:B------:R-:W-:Y:S02]  /*07f0*/  IADD3 R2, R0, 0x30, RZ ;  /* 0x0000003000027810 */ /* 0x000fe40007ffe0ff */
[-C--:B------:R-:W-:Y:S01]  /*0800*/  ISETP.GE.OR P1, PT, R6, R27.reuse, P6 ;  /* 0x0000001b0600720c */ /* 0x080fe20003726670 */
[----:B------:R1:W-:Y:S01]  /*0810*/  STG.E.128 [R12.64+0x1000], RZ ;  /* 0x001000ff0c007986 */ /* 0x0003e2000c101d0a */
[----:B------:R-:W-:Y:S01]  /*0820*/  ISETP.GE.OR P0, PT, R4, R27, P6 ;  /* 0x0000001b0400720c */ /* 0x000fe20003706670 */
[----:B------:R-:W-:Y:S01]  /*0830*/  @!P3 IMAD.MOV.U32 R6, RZ, RZ, -0x800000 ;  /* 0xff800000ff06b424 */ /* 0x000fe200078e00ff */
[----:B------:R-:W-:Y:S01]  /*0840*/  IADD3 R0, R0, 0x38, RZ ;  /* 0x0000003800007810 */ /* 0x000fe20007ffe0ff */
[----:B------:R1:W-:Y:S02]  /*0850*/  STG.E.128 [R12.64+0x1800], RZ ;  /* 0x001800ff0c007986 */ /* 0x0003e4000c101d0a */
[----:B------:R-:W-:-:S02]  /*0860*/  @!P2 IMAD.MOV.U32 R5, RZ, RZ, -0x800000 ;  /* 0xff800000ff05a424 */ /* 0x000fc400078e00ff */
[----:B------:R1:W-:Y:S04]  /*0870*/  STG.E.128 [R12.64+0x2000], RZ ;  /* 0x002000ff0c007986 */ /* 0x0003e8000c101d0a */
[----:B------:R1:W-:Y:S01]  /*0880*/  STG.E.128 [R12.64+0x2800], RZ ;  /* 0x002800ff0c007986 */ /* 0x0003e2000c101d0a */
[----:B------:R-:W-:Y:S02]  /*0890*/  @!P1 IMAD.MOV.U32 R4, RZ, RZ, -0x800000 ;  /* 0xff800000ff049424 */ /* 0x000fe400078e00ff */
[----:B------:R-:W-:Y:S01]  /*08a0*/  @!P0 IMAD.MOV.U32 R3, RZ, RZ, -0x800000 ;  /* 0xff800000ff038424 */ /* 0x000fe200078e00ff */
[----:B------:R1:W-:Y:S04]  /*08b0*/  STG.E.128 [R12.64+0x3000], RZ ;  /* 0x003000ff0c007986 */ /* 0x0003e8000c101d0a */
[----:B------:R1:W-:Y:S04]  /*08c0*/  STG.E.128 [R12.64+0x3800], RZ ;  /* 0x003800ff0c007986 */ /* 0x0003e8000c101d0a */
[----:B------:R1:W-:Y:S01]  /*08d0*/  @!P5 STG.E [R8.64], R7 ;  /* 0x000000070800d986 */ /* 0x0003e2000c10190a */
[----:B------:R-:W-:-:S02]  /*08e0*/  ISETP.GE.OR P5, PT, R2, R27, P6 ;  /* 0x0000001b0200720c */ /* 0x000fc400037a6670 */
        /* <DEDUP_REMOVED lines=12> */
.L_x_6149:
        /* <DEDUP_REMOVED lines=19> */
.L_x_6150:
[----:B-1----:R-:W-:Y:S01]  /*0ae0*/  IABS R5, c[0x0][0x2d0] ;  /* 0x0000b40000057a13 */ /* 0x002fe20000000000 */
[----:B------:R-:W-:Y:S05]  /*0af0*/  @P6 BRA `(.L_x_6151) ;  /* 0x0000048000006947 */ /* 0x000fea0003800000 */
[----:B------:R-:W1:Y:S01]  /*0b00*/  I2F.RP R3, R5 ;  /* 0x0000000500037306 */ /* 0x000e620000209400 */
[----:B------:R-:W-:-:S04]  /*0b10*/  LEA R10, R24, 0xffffff80, 0x7 ;  /* 0xffffff80180a7811 */ /* 0x000fc800078e38ff */
[----:B------:R-:W-:-:S03]  /*0b20*/  IABS R0, R10 ;  /* 0x0000000a00007213 */ /* 0x000fc60000000000 */
[----:B-1----:R-:W1:Y:S02]  /*0b30*/  MUFU.RCP R8, R3 ;  /* 0x0000000300087308 */ /* 0x002e640000001000 */
        /* <DEDUP_REMOVED lines=43> */
[----:B------:R-:W-:-:S07]  /*0df0*/  ISETP.GE.AND P0, PT, R0, RZ, PT ;  /* 0x000000ff0000720c */ /* 0x000fce0003f06270 */
[----:B------:R-:W-:Y:S02]  /*0e00*/  @P1 IADD3 R3, R3, 0x1, RZ ;  /* 0x0000000103031810 */ /* 0x000fe40007ffe0ff */
[----:B------:R-:W-:-:S04]  /*0e10*/  ISETP.NE.AND P1, PT, RZ, c[0x0][0x1c8], PT ;  /* 0x00007200ff007a0c */ /* 0x000fc80003f25270 */
[----:B------:R-:W-:-:S09]  /*0e20*/  @!P0 IMAD.MOV R3, RZ, RZ, -R3 ;  /* 0x000000ffff038224 */ /* 0x000fd200078e0a03 */
[----:B------:R-:W-:-:S04]  /*0e30*/  @!P1 LOP3.LUT R3, RZ, c[0x0][0x1c8], RZ, 0x33, !PT ;  /* 0x00007200ff039a12 */ /* 0x000fc800078e33ff */
[----:B------:R-:W-:-:S05]  /*0e40*/  SHF.R.S32.HI R11, RZ, 0x1f, R3 ;  /* 0x0000001fff0b7819 */ /* 0x000fca0000011403 */
[----:B------:R-:W-:-:S04]  /*0e50*/  IMAD R12, R11, c[0x0][0x1b0], RZ ;  /* 0x00006c000b0c7a24 */ /* 0x000fc800078e02ff */
[----:B------:R-:W-:Y:S01]  /*0e60*/  IMAD R12, R3, c[0x0][0x1b4], R12 ;  /* 0x00006d00030c7a24 */ /* 0x000fe200078e020c */
[----:B--2---:R-:W-:Y:S01]  /*0e70*/  SHF.R.S32.HI R13, RZ, 0x1f, R16 ;  /* 0x0000001fff0d7819 */ /* 0x004fe20000011410 */
[----:B------:R-:W-:-:S04]  /*0e80*/  IMAD.WIDE.U32 R14, R16, c[0x0][0x180], RZ ;  /* 0x00006000100e7a25 */ /* 0x000fc800078e00ff */
[C---:B------:R-:W-:Y:S02]  /*0e90*/  IMAD R9, R13.reuse, c[0x0][0x180], RZ ;  /* 0x000060000d097a24 */ /* 0x040fe400078e02ff */
[----:B------:R-:W-:Y:S02]  /*0ea0*/  IMAD R13, R13, c[0x0][0x188], RZ ;  /* 0x000062000d0d7a24 */ /* 0x000fe400078e02ff */
[----:B------:R-:W-:Y:S02]  /*0eb0*/  IMAD R0, R16, c[0x0][0x184], R9 ;  /* 0x0000610010007a24 */ /* 0x000fe400078e0209 */
[----:B------:R-:W-:Y:S02]  /*0ec0*/  IMAD R9, R8, c[0x0][0x198], RZ ;  /* 0x0000660008097a24 */ /* 0x000fe400078e02ff */
[----:B------:R-:W-:Y:S01]  /*0ed0*/  IMAD R13, R16, c[0x0][0x18c], R13 ;  /* 0x00006300100d7a24 */ /* 0x000fe200078e020d */
[----:B------:R-:W-:Y:S01]  /*0ee0*/  IADD3 R15, R15, R0, RZ ;  /* 0x000000000f0f7210 */ /* 0x000fe20007ffe0ff */
[----:B------:R-:W-:-:S02]  /*0ef0*/  IMAD R9, R10, c[0x0][0x19c], R9 ;  /* 0x000067000a097a24 */ /* 0x000fc400078e0209 */
[----:B------:R-:W-:-:S04]  /*0f00*/  IMAD.WIDE.U32 R16, R16, c[0x0][0x188], RZ ;  /* 0x0000620010107a25 */ /* 0x000fc800078e00ff */
[----:B------:R-:W-:Y:S01]  /*0f10*/  IMAD.WIDE.U32 R14, R10, c[0x0][0x198], R14 ;  /* 0x000066000a0e7a25 */ /* 0x000fe200078e000e */
[----:B------:R-:W-:-:S03]  /*0f20*/  MOV R18, R16 ;  /* 0x0000001000127202 */ /* 0x000fc60000000f00 */
[----:B------:R-:W-:Y:S02]  /*0f30*/  IMAD.IADD R15, R15, 0x1, R9 ;  /* 0x000000010f0f7824 */ /* 0x000fe400078e0209 */
[----:B------:R-:W-:Y:S02]  /*0f40*/  IMAD.IADD R13, R17, 0x1, R13 ;  /* 0x00000001110d7824 */ /* 0x000fe400078e020d */
[----:B------:R-:W-:-:S05]  /*0f50*/  IMAD.WIDE.U32 R14, R3, c[0x0][0x1b0], R14 ;  /* 0x00006c00030e7a25 */ /* 0x000fca00078e000e */
[----:B------:R-:W-:Y:S01]  /*0f60*/  IADD3 R12, R15, R12, RZ ;  /* 0x0000000c0f0c7210 */ /* 0x000fe20007ffe0ff */
[----:B------:R-:W-:Y:S05]  /*0f70*/  BRA `(.L_x_6152) ;  /* 0x0000035000007947 */ /* 0x000fea0003800000 */
.L_x_6151:
[----:B------:R-:W-:Y:S02]  /*0f80*/  IABS R9, c[0x0][0x1c8] ;  /* 0x0000720000097a13 */ /* 0x000fe40000000000 */
[----:B-----5:R-:W-:Y:S02]  /*0f90*/  SHF.R.S32.HI R13, RZ, 0x1f, R2 ;  /* 0x0000001fff0d7819 */ /* 0x020fe40000011402 */
        /* <DEDUP_REMOVED lines=10> */
[----:B------:R-:W-:Y:S02]  /*1040*/  LEA R10, R24, 0xffffff80, 0x7 ;  /* 0xffffff80180a7811 */ /* 0x000fe400078e38ff */
[----:B------:R-:W-:Y:S01]  /*1050*/  SHF.R.S32.HI R11, RZ, 0x1f, R21 ;  /* 0x0000001fff0b7819 */ /* 0x000fe20000011415 */
[----:B------:R-:W-:Y:S01]  /*1060*/  IMAD.HI.U32 R3, R3, R4, RZ ;  /* 0x0000000403037227 */ /* 0x000fe200078e00ff */
[----:B------:R-:W-:Y:S02]  /*1070*/  SHF.R.S32.HI R8, RZ, 0x1f, R10 ;  /* 0x0000001fff087819 */ /* 0x000fe4000001140a */
[----:B------:R-:W-:Y:S01]  /*1080*/  IADD3 R16, P1, R21, R10, RZ ;  /* 0x0000000a15107210 */ /* 0x000fe20007f3e0ff */
[----:B------:R-:W-:-:S02]  /*1090*/  IMAD.MOV R0, RZ, RZ, -R3 ;  /* 0x000000ffff007224 */ /* 0x000fc400078e0a03 */
[----:B------:R-:W-:Y:S02]  /*10a0*/  IMAD R14, R11, c[0x0][0x1a0], RZ ;  /* 0x000068000b0e7a24 */ /* 0x000fe400078e02ff */
[----:B------:R-:W-:Y:S02]  /*10b0*/  IMAD R0, R9, R0, R4 ;  /* 0x0000000009007224 */ /* 0x000fe400078e0204 */
[C---:B------:R-:W-:Y:S02]  /*10c0*/  IMAD R14, R21.reuse, c[0x0][0x1a4], R14 ;  /* 0x00006900150e7a24 */ /* 0x040fe400078e020e */
[----:B------:R-:W-:Y:S01]  /*10d0*/  IMAD.WIDE.U32 R20, R21, c[0x0][0x1a0], RZ ;  /* 0x0000680015147a25 */ /* 0x000fe200078e00ff */
[----:B------:R-:W-:-:S04]  /*10e0*/  ISETP.GT.U32.AND P0, PT, R9, R0, PT ;  /* 0x000000000900720c */ /* 0x000fc80003f04070 */
[----:B------:R-:W-:Y:S02]  /*10f0*/  IADD3 R15, R21, R14, RZ ;  /* 0x0000000e150f7210 */ /* 0x000fe40007ffe0ff */
[----:B------:R-:W-:-:S05]  /*1100*/  MOV R14, R20 ;  /* 0x00000014000e7202 */ /* 0x000fca0000000f00 */
[----:B------:R-:W-:Y:S02]  /*1110*/  IMAD.WIDE.U32 R20, R2, c[0x0][0x188], R14 ;  /* 0x0000620002147a25 */ /* 0x000fe400078e000e */
[-C--:B------:R-:W-:Y:S02]  /*1120*/  @!P0 IADD3 R0, R0, -R9.reuse, RZ ;  /* 0x8000000900008210 */ /* 0x080fe40007ffe0ff */
[----:B------:R-:W-:Y:S02]  /*1130*/  @!P0 IADD3 R3, R3, 0x1, RZ ;  /* 0x0000000103038810 */ /* 0x000fe40007ffe0ff */
[----:B------:R-:W-:Y:S01]  /*1140*/  ISETP.GE.U32.AND P2, PT, R0, R9, PT ;  /* 0x000000090000720c */ /* 0x000fe20003f46070 */
[----:B------:R-:W-:Y:S01]  /*1150*/  IMAD.X R9, R11, 0x1, R8, P1 ;  /* 0x000000010b097824 */ /* 0x000fe200008e0608 */
[----:B------:R-:W-:Y:S02]  /*1160*/  LOP3.LUT R0, R19, c[0x0][0x1c8], RZ, 0x3c, !PT ;  /* 0x0000720013007a12 */ /* 0x000fe400078e3cff */
[----:B------:R-:W-:Y:S01]  /*1170*/  ISETP.NE.AND P0, PT, RZ, c[0x0][0x1c8], PT ;  /* 0x00007200ff007a0c */ /* 0x000fe20003f05270 */
[----:B------:R-:W-:Y:S01]  /*1180*/  IMAD R9, R9, c[0x0][0x198], RZ ;  /* 0x0000660009097a24 */ /* 0x000fe200078e02ff */
[----:B------:R-:W-:-:S02]  /*1190*/  ISETP.GE.AND P1, PT, R0, RZ, PT ;  /* 0x000000ff0000720c */ /* 0x000fc40003f26270 */
[----:B------:R-:W-:Y:S01]  /*11a0*/  MOV R18, R20 ;  /* 0x0000001400127202 */ /* 0x000fe20000000f00 */
[C---:B------:R-:W-:Y:S02]  /*11b0*/  IMAD R9, R16.reuse, c[0x0][0x19c], R9 ;  /* 0x0000670010097a24 */ /* 0x040fe400078e0209 */
[----:B------:R-:W-:Y:S02]  /*11c0*/  IMAD.WIDE.U32 R16, R16, c[0x0][0x198], RZ ;  /* 0x0000660010107a25 */ /* 0x000fe400078e00ff */
[----:B------:R-:W-:-:S03]  /*11d0*/  @P2 IADD3 R3, R3, 0x1, RZ ;  /* 0x0000000103032810 */ /* 0x000fc60007ffe0ff */
[----:B------:R-:W-:Y:S01]  /*11e0*/  IADD3 R17, R17, R9, RZ ;  /* 0x0000000911117210 */ /* 0x000fe20007ffe0ff */
[----:B------:R-:W-:Y:S02]  /*11f0*/  IMAD R9, R13, c[0x0][0x180], RZ ;  /* 0x000060000d097a24 */ /* 0x000fe400078e02ff */
[----:B------:R-:W-:Y:S01]  /*1200*/  @!P1 IMAD.MOV R3, RZ, RZ, -R3 ;  /* 0x000000ffff039224 */ /* 0x000fe200078e0a03 */
[----:B------:R-:W-:Y:S01]  /*1210*/  @!P0 LOP3.LUT R3, RZ, c[0x0][0x1c8], RZ, 0x33, !PT ;  /* 0x00007200ff038a12 */ /* 0x000fe200078e33ff */
[C---:B------:R-:W-:Y:S02]  /*1220*/  IMAD R0, R2.reuse, c[0x0][0x184], R9 ;  /* 0x0000610002007a24 */ /* 0x040fe400078e0209 */
[----:B------:R-:W-:Y:S01]  /*1230*/  IMAD.WIDE.U32 R16, R2, c[0x0][0x180], R16 ;  /* 0x0000600002107a25 */ /* 0x000fe200078e0010 */
[----:B------:R-:W-:-:S03]  /*1240*/  SHF.R.S32.HI R11, RZ, 0x1f, R3 ;  /* 0x0000001fff0b7819 */ /* 0x000fc60000011403 */
[----:B------:R-:W-:Y:S02]  /*1250*/  IMAD.IADD R17, R17, 0x1, R0 ;  /* 0x0000000111117824 */ /* 0x000fe400078e0200 */
[----:B------:R-:W-:Y:S02]  /*1260*/  IMAD R0, R11, c[0x0][0x1b0], RZ ;  /* 0x00006c000b007a24 */ /* 0x000fe400078e02ff */
[----:B------:R-:W-:Y:S02]  /*1270*/  IMAD R13, R13, c[0x0][0x188], RZ ;  /* 0x000062000d0d7a24 */ /* 0x000fe400078e02ff */
[----:B------:R-:W-:-:S04]  /*1280*/  IMAD.WIDE.U32 R14, R3, c[0x0][0x1b0], R16 ;  /* 0x00006c00030e7a25 */ /* 0x000fc800078e0010 */
[----:B------:R-:W-:Y:S02]  /*1290*/  IMAD R0, R3, c[0x0][0x1b4], R0 ;  /* 0x00006d0003007a24 */ /* 0x000fe400078e0200 */
[----:B------:R-:W-:-:S03]  /*12a0*/  IMAD R13, R2, c[0x0][0x18c], R13 ;  /* 0x00006300020d7a24 */ /* 0x000fc600078e020d */
[----:B------:R-:W-:Y:S01]  /*12b0*/  IADD3 R12, R15, R0, RZ ;  /* 0x000000000f0c7210 */ /* 0x000fe20007ffe0ff */
[----:B------:R-:W-:Y:S02]  /*12c0*/  IMAD.IADD R13, R21, 0x1, R13 ;  /* 0x00000001150d7824 */ /* 0x000fe400078e020d */
.L_x_6152:
        /* <DEDUP_REMOVED lines=16> */
[----:B------:R-:W-:Y:S01]  /*13d0*/  SHF.R.S32.HI R21, RZ, 0x4, R4 ;  /* 0x00000004ff157819 */ /* 0x000fe20000011404 */
[----:B------:R-:W-:Y:S01]  /*13e0*/  IMAD.SHL.U32 R22, R16, 0x8, RZ ;  /* 0x0000000810167824 */ /* 0x000fe200078e00ff */
[----:B------:R-:W-:Y:S01]  /*13f0*/  ULDC.64 UR6, c[0x0][0x190] ;  /* 0x0000640000067ab9 */ /* 0x000fe20000000a00 */
[----:B------:R-:W-:Y:S01]  /*1400*/  IMAD.WIDE R6, R7, 0x40, R28 ;  /* 0x0000004007067825 */ /* 0x000fe200078e021c */
[----:B------:R-:W-:Y:S01]  /*1410*/  LOP3.LUT R15, R15, 0x1c0, RZ, 0xc0, !PT ;  /* 0x000001c00f0f7812 */ /* 0x000fe200078ec0ff */
[----:B------:R-:W-:Y:S01]  /*1420*/  USHF.L.U32 UR12, UR6, 0x5, URZ ;  /* 0x00000005060c7899 */ /* 0x000fe2000800063f */
[----:B------:R-:W-:Y:S01]  /*1430*/  SHF.R.S32.HI R23, RZ, 0x1f, R22 ;  /* 0x0000001fff177819 */ /* 0x000fe20000011416 */
[----:B------:R-:W-:Y:S01]  /*1440*/  USHF.L.U64.HI UR7, UR6, UR8, UR7 ;  /* 0x0000000806077299 */ /* 0x000fe20008010207 */
[C---:B------:R-:W-:Y:S01]  /*1450*/  IADD3 R32, P2, R22.reuse, R14, RZ ;  /* 0x0000000e16207210 */ /* 0x040fe20007f5e0ff */
[----:B------:R-:W-:Y:S01]  /*1460*/  IMAD R14, R11, c[0x0][0x1b8], RZ ;  /* 0x00006e000b0e7a24 */ /* 0x000fe200078e02ff */
[----:B------:R-:W-:-:S02]  /*1470*/  IADD3 R30, P0, R22, R18, RZ ;  /* 0x00000012161e7210 */ /* 0x000fc40007f1e0ff */
[----:B------:R-:W-:Y:S01]  /*1480*/  LOP3.LUT R20, R15, 0x38, R22, 0xf8, !PT ;  /* 0x000000380f147812 */ /* 0x000fe200078ef816 */
[C---:B------:R-:W-:Y:S01]  /*1490*/  IMAD.X R33, R23.reuse, 0x1, R12, P2 ;  /* 0x0000000117217824 */ /* 0x040fe200010e060c */
[----:B------:R-:W-:Y:S01]  /*14a0*/  SHF.R.S32.HI R12, RZ, 0x1f, R19 ;  /* 0x0000001fff0c7819 */ /* 0x000fe20000011413 */
[----:B------:R-:W-:Y:S01]  /*14b0*/  IMAD.X R31, R23, 0x1, R13, P0 ;  /* 0x00000001171f7824 */ /* 0x000fe200000e060d */
[----:B------:R-:W-:Y:S01]  /*14c0*/  SHF.R.U32.HI R15, RZ, 0x3, R15 ;  /* 0x00000003ff0f7819 */ /* 0x000fe2000001160f */
[----:B------:R-:W-:Y:S01]  /*14d0*/  IMAD.WIDE.U32 R22, R174, c[0x0][0x178], R22 ;  /* 0x00005e00ae167a25 */ /* 0x000fe200078e0016 */
[----:B------:R-:W-:Y:S02]  /*14e0*/  LEA.HI R2, R4, R21, RZ, 0x1 ;  /* 0x0000001504027211 */ /* 0x000fe400078f08ff */
[----:B------:R-:W-:Y:S01]  /*14f0*/  LOP3.LUT R15, R20, R15, RZ, 0x3c, !PT ;  /* 0x0000000f140f7212 */ /* 0x000fe200078e3cff */
[----:B------:R-:W-:Y:S01]  /*1500*/  IMAD.IADD R23, R23, 0x1, R9 ;  /* 0x0000000117177824 */ /* 0x000fe200078e0209 */
[----:B------:R-:W-:Y:S01]  /*1510*/  LOP3.LUT R4, R4, 0xfffffff0, RZ, 0xc0, !PT ;  /* 0xfffffff004047812 */ /* 0x000fe200078ec0ff */
[----:B------:R-:W-:Y:S01]  /*1520*/  IMAD R12, R12, c[0x0][0x1a8], RZ ;  /* 0x00006a000c0c7a24 */ /* 0x000fe200078e02ff */
[----:B------:R-:W-:Y:S01]  /*1530*/  IADD3 R10, P1, R28, R10, RZ ;  /* 0x0000000a1c0a7210 */ /* 0x000fe20007f3e0ff */
[----:B------:R-:W-:Y:S01]  /*1540*/  IMAD.SHL.U32 R20, R17, 0x8, RZ ;  /* 0x0000000811147824 */ /* 0x000fe200078e00ff */
[----:B------:R-:W-:Y:S01]  /*1550*/  LOP3.LUT R2, R2, 0xfffffffe, RZ, 0xc0, !PT ;  /* 0xfffffffe02027812 */ /* 0x000fe200078ec0ff */
[----:B------:R-:W-:Y:S01]  /*1560*/  IMAD R17, R29, c[0x0][0x198], RZ ;  /* 0x000066001d117a24 */ /* 0x000fe200078e02ff */
[----:B------:R-:W-:Y:S01]  /*1570*/  LEA.HI R82, R82, R25, RZ, 0x5 ;  /* 0x0000001952527211 */ /* 0x000fe200078f28ff */
[----:B------:R-:W-:Y:S01]  /*1580*/  IMAD R12, R19, c[0x0][0x1ac], R12 ;  /* 0x00006b00130c7a24 */ /* 0x000fe200078e020c */
[----:B------:R-:W-:Y:S01]  /*1590*/  LOP3.LUT R15, R15, 0x7ffffe00, R20, 0xf8, !PT ;  /* 0x7ffffe000f0f7812 */ /* 0x000fe200078ef814 */
[----:B------:R-:W-:Y:S01]  /*15a0*/  IMAD.WIDE.U32 R22, R19, c[0x0][0x1a8], R22 ;  /* 0x00006a0013167a25 */ /* 0x000fe200078e0016 */
[----:B------:R-:W-:-:S03]  /*15b0*/  SHF.R.S32.HI R80, RZ, 0x5, R82 ;  /* 0x00000005ff507819 */ /* 0x000fc60000011452 */
[C---:B------:R-:W-:Y:S02]  /*15c0*/  IMAD R14, R3.reuse, c[0x0][0x1bc], R14 ;  /* 0x00006f00030e7a24 */ /* 0x040fe400078e020e */
[----:B------:R-:W-:-:S04]  /*15d0*/  IMAD.WIDE.U32 R30, R3, c[0x0][0x1b8], R30 ;  /* 0x00006e00031e7a25 */ /* 0x000fc800078e001e */
        /* <DEDUP_REMOVED lines=9> */
[----:B------:R-:W-:Y:S01]  /*1670*/  IMAD.IADD R7, R7, 0x1, R3 ;  /* 0x0000000107077824 */ /* 0x000fe200078e0203 */
[C---:B------:R-:W-:Y:S01]  /*1680*/  LEA R12, P0, R6.reuse, c[0x0][0x160], 0x1 ;  /* 0x00005800060c7a11 */ /* 0x040fe200078008ff */
[----:B------:R-:W-:Y:S02]  /*1690*/  IMAD.IADD R4, R25, 0x1, -R4 ;  /* 0x0000000119047824 */ /* 0x000fe400078e0a04 */
[----:B------:R-:W-:Y:S01]  /*16a0*/  IMAD.X R8, R29, 0x1, R8, P1 ;  /* 0x000000011d087824 */ /* 0x000fe200008e0608 */
[----:B------:R-:W-:Y:S01]  /*16b0*/  LEA.HI.X R13, R6, c[0x0][0x164], R7, 0x1, P0 ;  /* 0x00005900060d7a11 */ /* 0x000fe200000f0c07 */
[----:B------:R-:W-:Y:S01]  /*16c0*/  IMAD.IADD R31, R31, 0x1, R14 ;  /* 0x000000011f1f7824 */ /* 0x000fe200078e020e */
[----:B------:R-:W-:Y:S01]  /*16d0*/  IADD3 R6, P0, R172, UR9, RZ ;  /* 0x00000009ac067c10 */ /* 0x000fe2000ff1e0ff */
[----:B------:R-:W-:Y:S01]  /*16e0*/  IMAD.SHL.U32 R175, R15, 0x2, RZ ;  /* 0x000000020faf7824 */ /* 0x000fe200078e00ff */
[----:B------:R-:W-:Y:S01]  /*16f0*/  SHF.R.S32.HI R9, RZ, 0x1f, R4 ;  /* 0x0000001fff097819 */ /* 0x000fe20000011404 */
[----:B------:R-:W-:Y:S01]  /*1700*/  IMAD.IADD R2, R21, 0x1, -R2 ;  /* 0x0000000115027824 */ /* 0x000fe200078e0a02 */
[----:B------:R-:W-:Y:S01]  /*1710*/  IADD3.X R7, R173, UR5, RZ, P0, !PT ;  /* 0x00000005ad077c10 */ /* 0x000fe200087fe4ff */
[----:B------:R-:W-:Y:S01]  /*1720*/  IMAD R27, R80, 0x10, R27 ;  /* 0x00000010501b7824 */ /* 0x000fe200078e021b */
[----:B------:R-:W-:Y:S01]  /*1730*/  IADD3 R18, P0, R6, UR9, RZ ;  /* 0x0000000906127c10 */ /* 0x000fe2000ff1e0ff */
[----:B------:R-:W-:Y:S01]  /*1740*/  @!PT LDS RZ, [RZ] ;  /* 0x00000000fffff984 */ /* 0x000fe20000000800 */
[----:B------:R-:W-:Y:S01]  /*1750*/  @!PT LDS RZ, [RZ] ;  /* 0x00000000fffff984 */ /* 0x000fe20000000800 */
[----:B------:R-:W-:Y:S01]  /*1760*/  @!PT LDS RZ, [RZ] ;  /* 0x00000000fffff984 */ /* 0x000fe20000000800 */
[----:B------:R1:W-:Y:S01]  /*1770*/  LDGSTS.E.BYPASS.LTC128B.128 [R175], [R12.64] ;  /* 0x000000000caf7fae */ /* 0x0003e2000b901d4a */
[----:B------:R-:W-:-:S02]  /*1780*/  LEA.HI R9, R9, R4, RZ, 0x3 ;  /* 0x0000000409097211 */ /* 0x000fc400078f18ff */
[----:B------:R-:W-:Y:S02]  /*1790*/  IADD3.X R19, R7, UR5, RZ, P0, !PT ;  /* 0x0000000507137c10 */ /* 0x000fe400087fe4ff */
[----:B------:R-:W-:Y:S02]  /*17a0*/  IADD3 R14, P1, R12, UR12, RZ ;  /* 0x0000000c0c0e7c10 */ /* 0x000fe4000ff3e0ff */
[----:B------:R-:W-:Y:S02]  /*17b0*/  IADD3 R28, P0, R18, UR9, RZ ;  /* 0x00000009121c7c10 */ /* 0x000fe4000ff1e0ff */
[----:B------:R-:W-:Y:S02]  /*17c0*/  LOP3.LUT R11, R9, 0xfffffff8, RZ, 0xc0, !PT ;  /* 0xfffffff8090b7812 */ /* 0x000fe400078ec0ff */
[----:B------:R-:W-:Y:S02]  /*17d0*/  IADD3.X R15, R13, UR7, RZ, P1, !PT ;  /* 0x000000070d0f7c10 */ /* 0x000fe40008ffe4ff */
[----:B------:R-:W-:Y:S01]  /*17e0*/  IADD3.X R29, R19, UR5, RZ, P0, !PT ;  /* 0x00000005131d7c10 */ /* 0x000fe200087fe4ff */
[----:B------:R-:W-:Y:S01]  /*17f0*/  IMAD.IADD R4, R4, 0x1, -R11 ;  /* 0x0000000104047824 */ /* 0x000fe200078e0a0b */
[----:B------:R-:W-:Y:S01]  /*1800*/  IADD3 R22, P1, R14, UR12, RZ ;  /* 0x0000000c0e167c10 */ /* 0x000fe2000ff3e0ff */
[----:B------:R-:W-:Y:S01]  /*1810*/  IMAD R11, R8, c[0x0][0x1a0], RZ ;  /* 0x00006800080b7a24 */ /* 0x000fe200078e02ff */
[----:B------:R2:W-:Y:S01]  /*1820*/  LDGSTS.E.BYPASS.LTC128B.128 [R175+0x800], [R14.64] ;  /* 0x008000000eaf7fae */ /* 0x0005e2000b901d4a */
[----:B------:R-:W-:Y:S01]  /*1830*/  IMAD.SHL.U32 R8, R16, 0x40, RZ ;  /* 0x0000004010087824 */ /* 0x000fe200078e00ff */
[----:B------:R-:W-:Y:S01]  /*1840*/  IADD3.X R23, R15, UR7, RZ, P1, !PT ;  /* 0x000000070f177c10 */ /* 0x000fe20008ffe4ff */
[----:B------:R-:W-:Y:S01]  /*1850*/  IMAD R3, R10, c[0x0][0x1a4], R11 ;  /* 0x000069000a037a24 */ /* 0x000fe200078e020b */
[----:B------:R-:W-:Y:S01]  /*1860*/  IADD3 R20, P1, R22, UR12, RZ ;  /* 0x0000000c16147c10 */ /* 0x000fe2000ff3e0ff */
[----:B------:R-:W-:Y:S01]  /*1870*/  IMAD.WIDE.U32 R10, R10, c[0x0][0x1a0], R30 ;  /* 0x000068000a0a7a25 */ /* 0x000fe200078e001e */
[----:B------:R-:W-:Y:S01]  /*1880*/  LOP3.LUT R17, R8, 0x1c0, RZ, 0xc0, !PT ;  /* 0x000001c008117812 */ /* 0x000fe200078ec0ff */
[----:B------:R3:W-:Y:S01]  /*1890*/  LDGSTS.E.BYPASS.LTC128B.128 [R175+0x1000], [R22.64] ;  /* 0x0100000016af7fae */ /* 0x0007e2000b901d4a */
[----:B------:R-:W-:Y:S01]  /*18a0*/  IADD3.X R21, R23, UR7, RZ, P1, !PT ;  /* 0x0000000717157c10 */ /* 0x000fe20008ffe4ff */
[----:B------:R-:W-:Y:S01]  /*18b0*/  ULDC.64 UR6, c[0x0][0x1a0] ;  /* 0x0000680000067ab9 */ /* 0x000fe20000000a00 */
[----:B-1----:R-:W-:Y:S01]  /*18c0*/  IADD3 R12, P0, R28, UR9, RZ ;  /* 0x000000091c0c7c10 */ /* 0x002fe2000ff1e0ff */
[----:B------:R-:W-:Y:S01]  /*18d0*/  USHF.L.U32 UR12, UR6, 0x5, URZ ;  /* 0x00000005060c7899 */ /* 0x000fe2000800063f */
[----:B------:R-:W-:Y:S01]  /*18e0*/  IMAD.IADD R171, R11, 0x1, R3 ;  /* 0x000000010bab7824 */ /* 0x000fe200078e0203 */
[----:B------:R1:W-:Y:S01]  /*18f0*/  LDGSTS.E.BYPASS.LTC128B.128 [R175+0x1800], [R20.64] ;  /* 0x0180000014af7fae */ /* 0x0003e2000b901d4a */
[----:B------:R-:W-:Y:S01]  /*1900*/  IADD3.X R13, R29, UR5, RZ, P0, !PT ;  /* 0x000000051d0d7c10 */ /* 0x000fe200087fe4ff */
[----:B------:R-:W-:Y:S01]  /*1910*/  USHF.L.U64.HI UR7, UR6, UR8, UR7 ;  /* 0x0000000806077299 */ /* 0x000fe20008010207 */
[----:B------:R-:W-:Y:S01]  /*1920*/  IMAD.SHL.U32 R3, R2, 0x8, RZ ;  /* 0x0000000802037824 */ /* 0x000fe200078e00ff */
[----:B------:R4:W-:Y:S01]  /*1930*/  LDGSTS.E.BYPASS.LTC128B.128 [R175+0x2000], [R172.64] ;  /* 0x02000000acaf7fae */ /* 0x0009e2000b901d4a */
[----:B------:R-:W-:-:S03]  /*1940*/  LOP3.LUT P1, RZ, R4, 0x2, RZ, 0xc0, !PT ;  /* 0x0000000204ff7812 */ /* 0x000fc6000782c0ff */
        /* <DEDUP_REMOVED lines=9> */
[----:B-1----:R-:W-:-:S03]  /*19e0*/  IADD3 R20, P0, R30, UR9, RZ ;  /* 0x000000091e147c10 */ /* 0x002fc6000ff1e0ff */
[----:B------:R1:W-:Y:S01]  /*19f0*/  LDGSTS.E.BYPASS.LTC128B.128 [R175+0x5000], [R30.64] ;  /* 0x050000001eaf7fae */ /* 0x0003e2000b901d4a */
[----:B------:R-:W-:Y:S02]  /*1a00*/  IADD3.X R21, R31, UR5, RZ, P0, !PT ;  /* 0x000000051f157c10 */ /* 0x000fe400087fe4ff */
[C---:B------:R-:W-:Y:S02]  /*1a10*/  LEA R170, P0, R10.reuse, c[0x0][0x170], 0x1 ;  /* 0x00005c000aaa7a11 */ /* 0x040fe400078008ff */
[----:B-----5:R-:W-:Y:S01]  /*1a20*/  LOP3.LUT R7, R17, 0x8, R0, 0xf8, !PT ;  /* 0x0000000811077812 */ /* 0x020fe200078ef800 */
[----:B------:R5:W-:Y:S01]  /*1a30*/  LDGSTS.E.BYPASS.LTC128B.128 [R175+0x5800], [R20.64] ;  /* 0x0580000014af7fae */ /* 0x000be2000b901d4a */
[----:B------:R-:W-:Y:S01]  /*1a40*/  LEA.HI.X R171, R10, c[0x0][0x174], R171, 0x1, P0 ;  /* 0x00005d000aab7a11 */ /* 0x000fe200000f0cab */
[----:B------:R-:W-:Y:S01]  /*1a50*/  IMAD.SHL.U32 R6, R4, 0x40, RZ ;  /* 0x0000004004067824 */ /* 0x000fe200078e00ff */
[----:B------:R-:W-:Y:S01]  /*1a60*/  IADD3 R10, P0, R170, UR12, RZ ;  /* 0x0000000caa0a7c10 */ /* 0x000fe2000ff1e0ff */
[----:B------:R-:W0:Y:S01]  /*1a70*/  LDGDEPBAR ;  /* 0x00000000000079af */ /* 0x000e220000000000 */
[----:B------:R-:W-:-:S02]  /*1a80*/  SHF.R.U32.HI R0, RZ, 0x3, R17 ;  /* 0x00000003ff007819 */ /* 0x000fc40000011611 */
[----:B------:R-:W-:Y:S02]  /*1a90*/  IADD3.X R11, R171, UR7, RZ, P0, !PT ;  /* 0x00000007ab0b7c10 */ /* 0x000fe400087fe4ff */
[----:B------:R-:W-:Y:S02]  /*1aa0*/  LOP3.LUT R7, R7, R0, RZ, 0x3c, !PT ;  /* 0x0000000007077212 */ /* 0x000fe400078e3cff */
[----:B------:R-:W-:-:S03]  /*1ab0*/  LOP3.LUT R6, R6, 0x1c0, RZ, 0xc0, !PT ;  /* 0x000001c006067812 */ /* 0x000fc600078ec0ff */
[----:B------:R-:W-:Y:S01]  /*1ac0*/  IMAD R2, R2, 0x200, R7 ;  /* 0x0000020002027824 */ /* 0x000fe200078e0207 */
[----:B------:R-:W-:Y:S01]  /*1ad0*/  LOP3.LUT R3, R6, 0x8, R3, 0xf8, !PT ;  /* 0x0000000806037812 */ /* 0x000fe200078ef803 */
[----:B------:R-:W-:Y:S01]  /*1ae0*/  IMAD.SHL.U32 R7, R9, 0x40, RZ ;  /* 0x0000004009077824 */ /* 0x000fe200078e00ff */
[----:B--2---:R-:W-:Y:S01]  /*1af0*/  IADD3 R14, P0, R10, UR12, RZ ;  /* 0x0000000c0a0e7c10 */ /* 0x004fe2000ff1e0ff */
[----:B------:R-:W-:Y:S01]  /*1b00*/  IMAD.SHL.U32 R81, R2, 0x2, RZ ;  /* 0x0000000202517824 */ /* 0x000fe200078e00ff */
[----:B------:R-:W-:Y:S02]  /*1b10*/  SHF.R.U32.HI R6, RZ, 0x3, R6 ;  /* 0x00000003ff067819 */ /* 0x000fe40000011606 */
[----:B------:R-:W-:Y:S02]  /*1b20*/  IADD3.X R15, R11, UR7, RZ, P0, !PT ;  /* 0x000000070b0f7c10 */ /* 0x000fe400087fe4ff */
[----:B------:R-:W-:Y:S02]  /*1b30*/  IADD3 R12, P0, R14, UR12, RZ ;  /* 0x0000000c0e0c7c10 */ /* 0x000fe4000ff1e0ff */
[----:B------:R-:W-:-:S02]  /*1b40*/  LOP3.LUT R7, R7, 0xfffffe00, RZ, 0xc0, !PT ;  /* 0xfffffe0007077812 */ /* 0x000fc400078ec0ff */
[----:B------:R-:W-:Y:S01]  /*1b50*/  IADD3.X R13, R15, UR7, RZ, P0, !PT ;  /* 0x000000070f0d7c10 */ /* 0x000fe200087fe4ff */
[----:B------:R-:W-:-:S04]  /*1b60*/  DEPBAR.LE SB0, 0x0 ;  /* 0x000080000000791a */ /* 0x000fc80000000000 */
[----:B------:R-:W-:Y:S01]  /*1b70*/  BAR.SYNC.DEFER_BLOCKING 0x0 ;  /* 0x0000000000007b1d */ /* 0x000fe20000010000 */
[----:B-----5:R-:W-:Y:S02]  /*1b80*/  IADD3 R20, P0, R12, UR12, RZ ;  /* 0x0000000c0c147c10 */ /* 0x020fe4000ff1e0ff */
[----:B------:R-:W-:Y:S01]  /*1b90*/  LOP3.LUT R6, R3, R6, RZ, 0x3c, !PT ;  /* 0x0000000603067212 */ /* 0x000fe200078e3cff */
[----:B------:R-:W-:Y:S01]  /*1ba0*/  IMAD R3, R80, 0x400, R7 ;  /* 0x0000040050037824 */ /* 0x000fe200078e0207 */
[----:B------:R-:W-:Y:S02]  /*1bb0*/  IADD3.X R21, R13, UR7, RZ, P0, !PT ;  /* 0x000000070d157c10 */ /* 0x000fe400087fe4ff */
[----:B---3--:R-:W-:Y:S01]  /*1bc0*/  IADD3 R18, P0, R20, UR12, RZ ;  /* 0x0000000c14127c10 */ /* 0x008fe2000ff1e0ff */
[----:B------:R-:W-:Y:S01]  /*1bd0*/  IMAD.IADD R168, R3, 0x1, R6 ;  /* 0x0000000103a87824 */ /* 0x000fe200078e0206 */
[----:B------:R-:W-:Y:S01]  /*1be0*/  LEA R167, R2, 0x2000, 0x1 ;  /* 0x0000200002a77811 */ /* 0x000fe200078e08ff */
[----:B------:R-:W-:Y:S01]  /*1bf0*/  IMAD.MOV.U32 R3, RZ, RZ, 0x20 ;  /* 0x00000020ff037424 */ /* 0x000fe200078e00ff */
[----:B------:R-:W-:Y:S01]  /*1c00*/  IADD3.X R19, R21, UR7, RZ, P0, !PT ;  /* 0x0000000715137c10 */ /* 0x000fe200087fe4ff */
[----:B------:R-:W-:Y:S01]  /*1c10*/  IMAD.SHL.U32 R168, R168, 0x2, RZ ;  /* 0x00000002a8a87824 */ /* 0x000fe200078e00ff */
[----:B------:R-:W-:-:S02]  /*1c20*/  IADD3 R163, R167, 0x40, RZ ;  /* 0x00000040a7a37810 */ /* 0x000fc40007ffe0ff */
[----:B------:R-:W-:Y:S01]  /*1c30*/  LOP3.LUT R161, R6, R7, RZ, 0xfc, !PT ;  /* 0x0000000706a17212 */ /* 0x000fe200078efcff */
        /* <DEDUP_REMOVED lines=11> */
[----:B------:R-:W-:-:S03]  /*1cf0*/  IADD3 R8, P0, R10, UR12, RZ ;  /* 0x0000000c0a087c10 */ /* 0x000fc6000ff1e0ff */
[----:B------:R2:W-:Y:S01]  /*1d00*/  LDGSTS.E.BYPASS.LTC128B.128 [R175+0x9000], [R10.64] ;  /* 0x090000000aaf7fae */ /* 0x0005e2000b901d4a */
        /* <DEDUP_REMOVED lines=9> */
[----:B------:R-:W3:Y:S01]  /*1da0*/  LDSM.16.M88.4 R56, [R81+0x2000] ;  /* 0x002000005138783b */ /* 0x000ee20000000200 */
[----:B------:R-:W-:Y:S02]  /*1db0*/  IMAD.IADD R166, R168, 0x1, R3 ;  /* 0x00000001a8a67824 */ /* 0x000fe400078e0203 */
[----:B------:R-:W-:Y:S01]  /*1dc0*/  IMAD.MOV.U32 R4, RZ, RZ, 0x40 ;  /* 0x00000040ff047424 */ /* 0x000fe200078e00ff */
[----:B------:R-:W4:Y:S04]  /*1dd0*/  LDSM.16.M88.4 R44, [R81+0x2800] ;  /* 0x00280000512c783b */ /* 0x000f280000000200 */
[----:B-----5:R-:W-:Y:S01]  /*1de0*/  LDSM.16.M88.4 R20, [R166] ;  /* 0x00000000a614783b */ /* 0x020fe20000000200 */
[----:B------:R-:W-:-:S02]  /*1df0*/  SEL R4, R4, 0xffffffc0, !P1 ;  /* 0xffffffc004047807 */ /* 0x000fc40004800000 */
[----:B------:R-:W-:Y:S01]  /*1e00*/  @P0 IADD3 R163, R167, -0x40, RZ ;  /* 0xffffffc0a7a30810 */ /* 0x000fe20007ffe0ff */
[----:B------:R-:W-:Y:S02]  /*1e10*/  LDSM.16.M88.4 R32, [R165+0x800] ;  /* 0x00080000a520783b */ /* 0x000fe40000000200 */
[----:B------:R-:W-:Y:S01]  /*1e20*/  IMAD.IADD R164, R168, 0x1, R4 ;  /* 0x00000001a8a47824 */ /* 0x000fe200078e0204 */
[C---:B------:R-:W-:Y:S01]  /*1e30*/  IADD3 R157, R163.reuse, 0x800, RZ ;  /* 0x00000800a39d7810 */ /* 0x040fe20007ffe0ff */
[----:B------:R-:W-:Y:S01]  /*1e40*/  LDSM.16.M88.4 R64, [R163] ;  /* 0x00000000a340783b */ /* 0x000fe20000000200 */
[----:B------:R-:W-:Y:S01]  /*1e50*/  IMAD.IADD R100, R0, 0x1, R163 ;  /* 0x0000000100647824 */ /* 0x000fe200078e02a3 */
[----:B------:R-:W-:Y:S01]  /*1e60*/  IADD3 R156, R163, 0x1000, RZ ;  /* 0x00001000a39c7810 */ /* 0x000fe20007ffe0ff */
[----:B------:R-:W-:Y:S01]  /*1e70*/  IMAD.IADD R162, R3, 0x1, R164 ;  /* 0x0000000103a27824 */ /* 0x000fe200078e02a4 */
[----:B--2---:R-:W2:Y:S01]  /*1e80*/  LDSM.16.M88.4 R8, [R165] ;  /* 0x00000000a508783b */ /* 0x004ea20000000200 */
[----:B------:R-:W-:-:S02]  /*1e90*/  IADD3 R155, R163, 0x1800, RZ ;  /* 0x00001800a39b7810 */ /* 0x000fc40007ffe0ff */
[C---:B------:R-:W-:Y:S01]  /*1ea0*/  IADD3 R154, R163.reuse, 0x2000, RZ ;  /* 0x00002000a39a7810 */ /* 0x040fe20007ffe0ff */
[----:B-1----:R-:W1:Y:S01]  /*1eb0*/  LDSM.16.M88.4 R16, [R164] ;  /* 0x00000000a410783b */ /* 0x002e620000000200 */
[C---:B------:R-:W-:Y:S02]  /*1ec0*/  IADD3 R153, R163.reuse, 0x2800, RZ ;  /* 0x00002800a3997810 */ /* 0x040fe40007ffe0ff */
[----:B------:R-:W-:Y:S01]  /*1ed0*/  IADD3 R152, R163, 0x3000, RZ ;  /* 0x00003000a3987810 */ /* 0x000fe20007ffe0ff */
[----:B------:R-:W-:Y:S04]  /*1ee0*/  LDSM.16.M88.4 R60, [R100] ;  /* 0x00000000643c783b */ /* 0x000fe80000000200 */
[----:B------:R-:W-:Y:S04]  /*1ef0*/  LDSM.16.M88.4 R52, [R163+0x800] ;  /* 0x00080000a334783b */ /* 0x000fe80000000200 */
[----:B------:R-:W-:Y:S01]  /*1f00*/  LDSM.16.M88.4 R28, [R81+0x3000] ;  /* 0x00300000511c783b */ /* 0x000fe20000000200 */
[C---:B---3--:R-:W-:Y:S03]  /*1f10*/  HMMA.16816.F32 R36, R12.reuse, R56, RZ ;  /* 0x000000380c24723c */ /* 0x048fe600000018ff */
[----:B------:R-:W-:Y:S04]  /*1f20*/  LDSM.16.M88.4 R48, [R165+0x1000] ;  /* 0x00100000a530783b */ /* 0x000fe80000000200 */
[----:B------:R-:W-:Y:S01]  /*1f30*/  LDSM.16.M88.4 R68, [R81+0x4800] ;  /* 0x004800005144783b */ /* 0x000fe20000000200 */
[C---:B------:R-:W-:Y:S03]  /*1f40*/  HMMA.16816.F32 R56, R12.reuse, R58, RZ ;  /* 0x0000003a0c38723c */ /* 0x040fe600000018ff */
[----:B------:R-:W0:Y:S05]  /*1f50*/  LDGDEPBAR ;  /* 0x00000000000079af */ /* 0x000e2a0000000000 */
[----:B----4-:R-:W-:Y:S08]  /*1f60*/  HMMA.16816.F32 R40, R12, R44, RZ ;  /* 0x0000002c0c28723c */ /* 0x010ff000000018ff */
[C---:B--2---:R-:W-:Y:S08]  /*1f70*/  HMMA.16816.F32 R36, R20.reuse, R8, R36 ;  /* 0x000000081424723c */ /* 0x044ff00000001824 */
[----:B------:R-:W-:Y:S01]  /*1f80*/  HMMA.16816.F32 R56, R20, R10, R56 ;  /* 0x0000000a1438723c */ /* 0x000fe20000001838 */
[----:B------:R-:W2:Y:S07]  /*1f90*/  LDSM.16.M88.4 R8, [R162] ;  /* 0x00000000a208783b */ /* 0x000eae0000000200 */
[----:B------:R-:W-:Y:S08]  /*1fa0*/  HMMA.16816.F32 R44, R12, R46, RZ ;  /* 0x0000002e0c2c723c */ /* 0x000ff000000018ff */
[----:B-1----:R-:W-:Y:S08]  /*1fb0*/  HMMA.16816.F32 R36, R16, R64, R36 ;  /* 0x000000401024723c */ /* 0x002ff00000001824 */
[C---:B------:R-:W-:Y:S08]  /*1fc0*/  HMMA.16816.F32 R40, R20.reuse, R32, R40 ;  /* 0x000000201428723c */ /* 0x040ff00000001828 */
[----:B------:R-:W-:Y:S01]  /*1fd0*/  HMMA.16816.F32 R44, R20, R34, R44 ;  /* 0x00000022142c723c */ /* 0x000fe2000000182c */
[----:B------:R-:W1:Y:S07]  /*1fe0*/  LDSM.16.M88.4 R32, [R81+0x3800] ;  /* 0x003800005120783b */ /* 0x000e6e0000000200 */
[----:B------:R-:W-:Y:S01]  /*1ff0*/  HMMA.16816.F32 R56, R16, R66, R56 ;  /* 0x000000421038723c */ /* 0x000fe20000001838 */
[----:B------:R-:W-:Y:S07]  /*2000*/  LDSM.16.M88.4 R64, [R100+0x800] ;  /* 0x000800006440783b */ /* 0x000fee0000000200 */
[----:B--2---:R-:W-:Y:S08]  /*2010*/  HMMA.16816.F32 R36, R8, R60, R36 ;  /* 0x0000003c0824723c */ /* 0x004ff00000001824 */
[C---:B------:R-:W-:Y:S08]  /*2020*/  HMMA.16816.F32 R40, R16.reuse, R52, R40 ;  /* 0x000000341028723c */ /* 0x040ff00000001828 */
[----:B------:R-:W-:Y:S01]  /*2030*/  HMMA.16816.F32 R44, R16, R54, R44 ;  /* 0x00000036102c723c */ /* 0x000fe2000000182c */
[----:B------:R-:W2:Y:S07]  /*2040*/  LDSM.16.M88.4 R52, [R165+0x1800] ;  /* 0x00180000a534783b */ /* 0x000eae0000000200 */
[----:B------:R-:W-:Y:S01]  /*2050*/  HMMA.16816.F32 R72, R12, R28, RZ ;  /* 0x0000001c0c48723c */ /* 0x000fe200000018ff */
[----:B------:R-:W-:-:S02]  /*2060*/  FMUL.FTZ R2, R36, c[0x0][0x2ec] ;  /* 0x0000bb0024027a20 */ /* 0x000fc40000410000 */
[----:B------:R-:W-:Y:S02]  /*2070*/  FMUL.FTZ R0, R37, c[0x0][0x2ec] ;  /* 0x0000bb0025007a20 */ /* 0x000fe40000410000 */
[----:B------:R-:W-:Y:S02]  /*2080*/  FMUL.FTZ R83, R38, c[0x0][0x2ec] ;  /* 0x0000bb0026537a20 */ /* 0x000fe40000410000 */
[----:B------:R-:W-:Y:S01]  /*2090*/  FMUL.FTZ R84, R39, c[0x0][0x2ec] ;  /* 0x0000bb0027547a20 */ /* 0x000fe20000410000 */
[----:B------:R-:W-:Y:S01]  /*20a0*/  HMMA.16816.F32 R28, R12, R30, RZ ;  /* 0x0000001e0c1c723c */ /* 0x000fe200000018ff */
[----:B------:R-:W3:Y:S07]  /*20b0*/  MUFU.TANH R2, R2 ;  /* 0x0000000200027308 */ /* 0x000eee0000002400 */
[----:B------:R-:W-:Y:S01]  /*20c0*/  HMMA.16816.F32 R56, R8, R62, R56 ;  /* 0x0000003e0838723c */ /* 0x000fe20000001838 */
[----:B------:R-:W4:Y:S01]  /*20d0*/  LDSM.16.M88.4 R60, [R163+0x1000] ;  /* 0x00100000a33c783b */ /* 0x000f220000000200 */
[----:B------:R-:W5:Y:S06]  /*20e0*/  MUFU.TANH R0, R0 ;  /* 0x0000000000007308 */ /* 0x000f6c0000002400 */
[C---:B-1----:R-:W-:Y:S02]  /*20f0*/  HMMA.16816.F32 R36, R12.reuse, R32, RZ ;  /* 0x000000200c24723c */ /* 0x042fe400000018ff */
[----:B------:R-:W1:Y:S06]  /*2100*/  MUFU.TANH R84, R84 ;  /* 0x0000005400547308 */ /* 0x000e6c0000002400 */
[----:B------:R-:W-:Y:S02]  /*2110*/  HMMA.16816.F32 R32, R12, R34, RZ ;  /* 0x000000220c20723c */ /* 0x000fe400000018ff */
[----:B------:R-:W-:Y:S06]  /*2120*/  MUFU.TANH R83, R83 ;  /* 0x0000005300537308 */ /* 0x000fec0000002400 */
[----:B------:R-:W-:Y:S01]  /*2130*/  HMMA.16816.F32 R72, R20, R48, R72 ;  /* 0x000000301448723c */ /* 0x000fe20000001848 */
[----:B------:R-:W-:-:S02]  /*2140*/  FMUL.FTZ R86, R56, c[0x0][0x2ec] ;  /* 0x0000bb0038567a20 */ /* 0x000fc40000410000 */
[----:B------:R-:W-:Y:S02]  /*2150*/  FMUL.FTZ R85, R57, c[0x0][0x2ec] ;  /* 0x0000bb0039557a20 */ /* 0x000fe40000410000 */
[----:B------:R-:W-:Y:S02]  /*2160*/  FMUL.FTZ R87, R58, c[0x0][0x2ec] ;  /* 0x0000bb003a577a20 */ /* 0x000fe40000410000 */
[----:B------:R-:W-:Y:S01]  /*2170*/  FMUL.FTZ R88, R59, c[0x0][0x2ec] ;  /* 0x0000bb003b587a20 */ /* 0x000fe20000410000 */
[C---:B------:R-:W-:Y:S01]  /*2180*/  HMMA.16816.F32 R28, R20.reuse, R50, R28 ;  /* 0x00000032141c723c */ /* 0x040fe2000000181c */
[----:B------:R-:W1:Y:S01]  /*2190*/  LDSM.16.M88.4 R48, [R100+0x1000] ;  /* 0x001000006430783b */ /* 0x000e620000000200 */
[----:B------:R-:W1:Y:S03]  /*21a0*/  MUFU.TANH R86, R86 ;  /* 0x0000005600567308 */ /* 0x000e660000002400 */
[----:B------:R-:W1:Y:S03]  /*21b0*/  LDSM.16.M88.4 R56, [R163+0x1800] ;  /* 0x00180000a338783b */ /* 0x000e660000000200 */
[C---:B--2---:R-:W-:Y:S02]  /*21c0*/  HMMA.16816.F32 R36, R20.reuse, R52, R36 ;  /* 0x000000341424723c */ /* 0x044fe40000001824 */
[----:B------:R-:W2:Y:S06]  /*21d0*/  MUFU.TANH R87, R87 ;  /* 0x0000005700577308 */ /* 0x000eac0000002400 */
[----:B------:R-:W-:Y:S01]  /*21e0*/  HMMA.16816.F32 R32, R20, R54, R32 ;  /* 0x000000361420723c */ /* 0x000fe20000001820 */
[----:B------:R-:W2:Y:S01]  /*21f0*/  LDSM.16.M88.4 R52, [R81+0x4000] ;  /* 0x004000005134783b */ /* 0x000ea20000000200 */
[----:B------:R-:W1:Y:S06]  /*2200*/  MUFU.TANH R88, R88 ;  /* 0x0000005800587308 */ /* 0x000e6c0000002400 */
[----:B----4-:R-:W-:Y:S02]  /*2210*/  HMMA.16816.F32 R72, R16, R60, R72 ;  /* 0x0000003c1048723c */ /* 0x010fe40000001848 */
[----:B------:R-:W-:Y:S06]  /*2220*/  MUFU.TANH R85, R85 ;  /* 0x0000005500557308 */ /* 0x000fec0000002400 */
[C---:B------:R-:W-:Y:S08]  /*2230*/  HMMA.16816.F32 R40, R8.reuse, R64, R40 ;  /* 0x000000400828723c */ /* 0x040ff00000001828 */
[----:B------:R-:W-:Y:S01]  /*2240*/  HMMA.16816.F32 R44, R8, R66, R44 ;  /* 0x00000042082c723c */ /* 0x000fe2000000182c */
[----:B------:R-:W4:Y:S07]  /*2250*/  LDSM.16.M88.4 R64, [R165+0x2000] ;  /* 0x00200000a540783b */ /* 0x000f2e0000000200 */
[----:B------:R-:W-:Y:S01]  /*2260*/  HMMA.16816.F32 R28, R16, R62, R28 ;  /* 0x0000003e101c723c */ /* 0x000fe2000000181c */
[----:B------:R-:W-:Y:S07]  /*2270*/  LDSM.16.M88.4 R60, [R165+0x2800] ;  /* 0x00280000a53c783b */ /* 0x000fee0000000200 */
[----:B-1----:R-:W-:Y:S01]  /*2280*/  HMMA.16816.F32 R72, R8, R48, R72 ;  /* 0x000000300848723c */ /* 0x002fe20000001848 */
[----:B------:R-:W-:-:S02]  /*2290*/  FMUL.FTZ R40, R40, c[0x0][0x2ec] ;  /* 0x0000bb0028287a20 */ /* 0x000fc40000410000 */
[----:B------:R-:W-:Y:S02]  /*22a0*/  FMUL.FTZ R41, R41, c[0x0][0x2ec] ;  /* 0x0000bb0029297a20 */ /* 0x000fe40000410000 */
[----:B------:R-:W-:Y:S01]  /*22b0*/  FMUL.FTZ R42, R42, c[0x0][0x2ec] ;  /* 0x0000bb002a2a7a20 */ /* 0x000fe20000410000 */
[----:B------:R-:W1:Y:S01]  /*22c0*/  MUFU.TANH R90, R40 ;  /* 0x00000028005a7308 */ /* 0x000e620000002400 */
[----:B------:R-:W-:Y:S01]  /*22d0*/  FMUL.FTZ R91, R43, c[0x0][0x2ec] ;  /* 0x0000bb002b5b7a20 */ /* 0x000fe20000410000 */
[C---:B------:R-:W-:Y:S01]  /*22e0*/  HMMA.16816.F32 R36, R16.reuse, R56, R36 ;  /* 0x000000381024723c */ /* 0x040fe20000001824 */
[----:B------:R-:W-:Y:S02]  /*22f0*/  FMUL.FTZ R44, R44, c[0x0][0x2ec] ;  /* 0x0000bb002c2c7a20 */ /* 0x000fe40000410000 */
[----:B------:R-:W-:Y:S02]  /*2300*/  FMUL.FTZ R45, R45, c[0x0][0x2ec] ;  /* 0x0000bb002d2d7a20 */ /* 0x000fe40000410000 */
[----:B------:R-:W-:Y:S01]  /*2310*/  FMUL.FTZ R46, R46, c[0x0][0x2ec] ;  /* 0x0000bb002e2e7a20 */ /* 0x000fe20000410000 */
[----:B------:R-:W-:Y:S01]  /*2320*/  MUFU.TANH R89, R41 ;  /* 0x0000002900597308 */ /* 0x000fe20000002400 */
[----:B------:R-:W-:Y:S01]  /*2330*/  FMUL.FTZ R47, R47, c[0x0][0x2ec] ;  /* 0x0000bb002f2f7a20 */ /* 0x000fe20000410000 */
[----:B------:R-:W-:Y:S06]  /*2340*/  HMMA.16816.F32 R32, R16, R58, R32 ;  /* 0x0000003a1020723c */ /* 0x000fec0000001820 */
[----:B------:R1:W1:Y:S02]  /*2350*/  MUFU.TANH R92, R42 ;  /* 0x0000002a005c7308 */ /* 0x0002640000002400 */
[----:B--2---:R-:W-:Y:S01]  /*2360*/  HMMA.16816.F32 R56, R12, R52, RZ ;  /* 0x000000340c38723c */ /* 0x004fe200000018ff */
[----:B------:R-:W-:-:S02]  /*2370*/  FMUL.FTZ R72, R72, c[0x0][0x2ec] ;  /* 0x0000bb0048487a20 */ /* 0x000fc40000410000 */
[----:B------:R-:W-:Y:S02]  /*2380*/  FMUL.FTZ R73, R73, c[0x0][0x2ec] ;  /* 0x0000bb0049497a20 */ /* 0x000fe40000410000 */
[----:B------:R-:W-:Y:S01]  /*2390*/  FMUL.FTZ R101, R74, c[0x0][0x2ec] ;  /* 0x0000bb004a657a20 */ /* 0x000fe20000410000 */
[----:B------:R-:W-:Y:S01]  /*23a0*/  MUFU.TANH R97, R72 ;  /* 0x0000004800617308 */ /* 0x000fe20000002400 */
[----:B------:R-:W-:Y:S01]  /*23b0*/  FMUL.FTZ R99, R75, c[0x0][0x2ec] ;  /* 0x0000bb004b637a20 */ /* 0x000fe20000410000 */
[----:B------:R-:W-:Y:S01]  /*23c0*/  HMMA.16816.F32 R28, R8, R50, R28 ;  /* 0x00000032081c723c */ /* 0x000fe2000000181c */
[----:B-1----:R-:W1:Y:S05]  /*23d0*/  LDSM.16.M88.4 R40, [R100+0x1800] ;  /* 0x001800006428783b */ /* 0x002e6a0000000200 */
[----:B------:R4:W-:Y:S02]  /*23e0*/  MUFU.TANH R98, R73 ;  /* 0x0000004900627308 */ /* 0x0009e40000002400 */
[C---:B------:R-:W-:Y:S06]  /*23f0*/  HMMA.16816.F32 R52, R12.reuse, R54, RZ ;  /* 0x000000360c34723c */ /* 0x040fec00000018ff */
[----:B------:R-:W-:Y:S02]  /*2400*/  MUFU.TANH R93, R44 ;  /* 0x0000002c005d7308 */ /* 0x000fe40000002400 */
[----:B------:R-:W-:Y:S06]  /*2410*/  HMMA.16816.F32 R48, R12, R68, RZ ;  /* 0x000000440c30723c */ /* 0x000fec00000018ff */
[----:B------:R-:W-:Y:S02]  /*2420*/  MUFU.TANH R94, R45 ;  /* 0x0000002d005e7308 */ /* 0x000fe40000002400 */
[----:B----4-:R-:W-:Y:S01]  /*2430*/  HMMA.16816.F32 R72, R20, R64, R56 ;  /* 0x000000401448723c */ /* 0x010fe20000001838 */
[----:B------:R-:W2:Y:S01]  /*2440*/  LDSM.16.M88.4 R56, [R81+0x5000] ;  /* 0x005000005138783b */ /* 0x000ea20000000200 */
[----:B------:R-:W-:-:S02]  /*2450*/  FMUL.FTZ R28, R28, c[0x0][0x2ec] ;  /* 0x0000bb001c1c7a20 */ /* 0x000fc40000410000 */
[----:B------:R-:W-:Y:S02]  /*2460*/  FMUL.FTZ R29, R29, c[0x0][0x2ec] ;  /* 0x0000bb001d1d7a20 */ /* 0x000fe40000410000 */
[----:B------:R-:W-:Y:S01]  /*2470*/  FMUL.FTZ R127, R30, c[0x0][0x2ec] ;  /* 0x0000bb001e7f7a20 */ /* 0x000fe20000410000 */
[----:B------:R-:W-:Y:S01]  /*2480*/  MUFU.TANH R95, R46 ;  /* 0x0000002e005f7308 */ /* 0x000fe20000002400 */
[----:B------:R-:W-:Y:S01]  /*2490*/  FMUL.FTZ R125, R31, c[0x0][0x2ec] ;  /* 0x0000bb001f7d7a20 */ /* 0x000fe20000410000 */
[----:B------:R-:W-:Y:S06]  /*24a0*/  HMMA.16816.F32 R68, R12, R70, RZ ;  /* 0x000000460c44723c */ /* 0x000fec00000018ff */
[----:B------:R4:W-:Y:S02]  /*24b0*/  MUFU.TANH R96, R47 ;  /* 0x0000002f00607308 */ /* 0x0009e40000002400 */
[----:B------:R-:W-:Y:S06]  /*24c0*/  HMMA.16816.F32 R52, R20, R66, R52 ;  /* 0x000000421434723c */ /* 0x000fec0000001834 */
[----:B------:R-:W-:Y:S02]  /*24d0*/  MUFU.TANH R103, R28 ;  /* 0x0000001c00677308 */ /* 0x000fe40000002400 */
[----:B-1----:R-:W-:Y:S01]  /*24e0*/  HMMA.16816.F32 R32, R8, R42, R32 ;  /* 0x0000002a0820723c */ /* 0x002fe20000001820 */
[----:B----4-:R-:W1:Y:S05]  /*24f0*/  LDSM.16.M88.4 R44, [R163+0x2000] ;  /* 0x00200000a32c783b */ /* 0x010e6a0000000200 */
[----:B------:R4:W-:Y:S02]  /*2500*/  MUFU.TANH R102, R29 ;  /* 0x0000001d00667308 */ /* 0x0009e40000002400 */
[----:B------:R-:W-:Y:S01]  /*2510*/  HMMA.16816.F32 R64, R20, R60, R48 ;  /* 0x0000003c1440723c */ /* 0x000fe20000001830 */
[----:B------:R-:W-:Y:S05]  /*2520*/  LDSM.16.M88.4 R48, [R100+0x2000] ;  /* 0x002000006430783b */ /* 0x000fea0000000200 */
[----:B------:R-:W1:Y:S02]  /*2530*/  MUFU.TANH R91, R91 ;  /* 0x0000005b005b7308 */ /* 0x000e640000002400 */
[----:B--2---:R-:W-:Y:S01]  /*2540*/  HMMA.16816.F32 R76, R12, R56, RZ ;  /* 0x000000380c4c723c */ /* 0x004fe200000018ff */
[----:B----4-:R-:W2:Y:S07]  /*2550*/  LDSM.16.M88.4 R28, [R165+0x3000] ;  /* 0x00300000a51c783b */ /* 0x010eae0000000200 */
[----:B------:R-:W-:Y:S01]  /*2560*/  HMMA.16816.F32 R36, R8, R40, R36 ;  /* 0x000000280824723c */ /* 0x000fe20000001824 */
[----:B------:R-:W-:Y:S01]  /*2570*/  FMUL.FTZ R32, R32, c[0x0][0x2ec] ;  /* 0x0000bb0020207a20 */ /* 0x000fe20000410000 */
[----:B------:R-:W4:Y:S01]  /*2580*/  MUFU.TANH R101, R101 ;  /* 0x0000006500657308 */ /* 0x000f220000002400 */
[----:B------:R-:W3:Y:S01]  /*2590*/  LDSM.16.M88.4 R40, [R163+0x2800] ;  /* 0x00280000a328783b */ /* 0x000ee20000000200 */
[----:B------:R-:W-:-:S02]  /*25a0*/  FMUL.FTZ R33, R33, c[0x0][0x2ec] ;  /* 0x0000bb0021217a20 */ /* 0x000fc40000410000 */
[----:B------:R-:W-:Y:S02]  /*25b0*/  FMUL.FTZ R107, R34, c[0x0][0x2ec] ;  /* 0x0000bb00226b7a20 */ /* 0x000fe40000410000 */
[----:B------:R-:W-:Y:S02]  /*25c0*/  HMMA.16816.F32 R68, R20, R62, R68 ;  /* 0x0000003e1444723c */ /* 0x000fe40000001844 */
[----:B------:R-:W-:Y:S05]  /*25d0*/  MUFU.TANH R106, R32 ;  /* 0x00000020006a7308 */ /* 0x000fea0000002400 */
[----:B------:R-:W-:Y:S01]  /*25e0*/  FMUL.FTZ R63, R35, c[0x0][0x2ec] ;  /* 0x0000bb00233f7a20 */ /* 0x000fe20000410000 */
[----:B------:R-:W-:Y:S02]  /*25f0*/  HMMA.16816.F32 R56, R12, R58, RZ ;  /* 0x0000003a0c38723c */ /* 0x000fe400000018ff */
[----:B------:R4:W-:Y:S06]  /*2600*/  MUFU.TANH R108, R33 ;  /* 0x00000021006c7308 */ /* 0x0009ec0000002400 */
[----:B-1----:R-:W-:Y:S01]  /*2610*/  HMMA.16816.F32 R72, R16, R44, R72 ;  /* 0x0000002c1048723c */ /* 0x002fe20000001848 */
[----:B------:R-:W-:Y:S01]  /*2620*/  FMUL.FTZ R36, R36, c[0x0][0x2ec] ;  /* 0x0000bb0024247a20 */ /* 0x000fe20000410000 */
[----:B------:R-:W1:Y:S01]  /*2630*/  MUFU.TANH R99, R99 ;  /* 0x0000006300637308 */ /* 0x000e620000002400 */
[----:B------:R-:W-:-:S02]  /*2640*/  FMUL.FTZ R37, R37, c[0x0][0x2ec] ;  /* 0x0000bb0025257a20 */ /* 0x000fc40000410000 */
[----:B------:R-:W-:Y:S02]  /*2650*/  FMUL.FTZ R38, R38, c[0x0][0x2ec] ;  /* 0x0000bb0026267a20 */ /* 0x000fe40000410000 */
[----:B------:R-:W-:Y:S01]  /*2660*/  IADD3 R44, R24, -0x1, RZ ;  /* 0xffffffff182c7810 */ /* 0x000fe20007ffe0ff */
[----:B------:R-:W-:Y:S01]  /*2670*/  HMMA.16816.F32 R52, R16, R46, R52 ;  /* 0x0000002e1034723c */ /* 0x000fe20000001834 */
[----:B------:R-:W-:Y:S01]  /*2680*/  FMUL.FTZ R105, R39, c[0x0][0x2ec] ;  /* 0x0000bb0027697a20 */ /* 0x000fe20000410000 */
[----:B----4-:R-:W4:Y:S01]  /*2690*/  LDSM.16.M88.4 R32, [R81+0x5800] ;  /* 0x005800005120783b */ /* 0x010f220000000200 */
[----:B------:R-:W-:Y:S01]  /*26a0*/  MUFU.TANH R60, R36 ;  /* 0x00000024003c7308 */ /* 0x000fe20000002400 */
[----:B------:R-:W-:-:S04]  /*26b0*/  ISETP.GT.AND P0, PT, R44, R169, PT ;  /* 0x000000a92c00720c */ /* 0x000fc80003f04270 */
[----:B--2---:R-:W-:Y:S03]  /*26c0*/  HMMA.16816.F32 R76, R20, R28, R76 ;  /* 0x0000001c144c723c */ /* 0x004fe6000000184c */
[----:B------:R-:W-:Y:S04]  /*26d0*/  MUFU.TANH R61, R37 ;  /* 0x00000025003d7308 */ /* 0x000fe80000002400 */
[----:B------:R-:W-:Y:S01]  /*26e0*/  LOP3.LUT R28, R82, 0xffffffe0, RZ, 0xc0, !PT ;  /* 0xffffffe0521c7812 */ /* 0x000fe200078ec0ff */
[----:B------:R-:W-:Y:S03]  /*26f0*/  HMMA.16816.F32 R72, R8, R48, R72 ;  /* 0x000000300848723c */ /* 0x000fe60000001848 */
[----:B------:R2:W-:Y:S01]  /*2700*/  MUFU.TANH R104, R38 ;  /* 0x0000002600687308 */ /* 0x0005e20000002400 */
[----:B------:R-:W-:-:S04]  /*2710*/  IMAD.IADD R28, R25, 0x1, -R28 ;  /* 0x00000001191c7824 */ /* 0x000fc800078e0a1c */
[----:B------:R-:W-:Y:S01]  /*2720*/  HMMA.16816.F32 R52, R8, R50, R52 ;  /* 0x000000320834723c */ /* 0x000fe20000001834 */
[----:B------:R-:W-:Y:S01]  /*2730*/  SHF.R.S32.HI R29, RZ, 0x1f, R28 ;  /* 0x0000001fff1d7819 */ /* 0x000fe2000001141c */
[----:B------:R-:W1:Y:S01]  /*2740*/  LDSM.16.M88.4 R48, [R165+0x3800] ;  /* 0x00380000a530783b */ /* 0x000e620000000200 */
[----:B------:R-:W1:Y:S02]  /*2750*/  MUFU.TANH R127, R127 ;  /* 0x0000007f007f7308 */ /* 0x000e640000002400 */
[----:B------:R-:W-:Y:S01]  /*2760*/  LEA.HI R29, R29, R28, RZ, 0x2 ;  /* 0x0000001c1d1d7211 */ /* 0x000fe200078f10ff */
[----:B------:R-:W-:Y:S02]  /*2770*/  IMAD.SHL.U32 R28, R25, 0x2, RZ ;  /* 0x00000002191c7824 */ /* 0x000fe400078e00ff */
[----:B---3--:R-:W-:Y:S01]  /*2780*/  HMMA.16816.F32 R64, R16, R40, R64 ;  /* 0x000000281040723c */ /* 0x008fe20000001840 */
[----:B------:R-:W-:Y:S01]  /*2790*/  SHF.R.S32.HI R178, RZ, 0x2, R29 ;  /* 0x00000002ffb27819 */ /* 0x000fe2000001141d */
[----:B------:R-:W-:Y:S01]  /*27a0*/  IMAD.SHL.U32 R25, R44, 0x80, RZ ;  /* 0x000000802c197824 */ /* 0x000fe200078e00ff */
[----:B--2---:R-:W2:Y:S01]  /*27b0*/  LDSM.16.M88.4 R36, [R100+0x2800] ;  /* 0x002800006424783b */ /* 0x004ea20000000200 */
[----:B------:R-:W3:Y:S01]  /*27c0*/  MUFU.TANH R125, R125 ;  /* 0x0000007d007d7308 */ /* 0x000ee20000002400 */
[----:B------:R-:W-:-:S02]  /*27d0*/  IADD3 R27, R27, 0x1, R178 ;  /* 0x000000011b1b7810 */ /* 0x000fc40007ffe0b2 */
[----:B------:R-:W-:Y:S01]  /*27e0*/  SHF.R.S32.HI R41, RZ, 0x1f, R82 ;  /* 0x0000001fff297819 */ /* 0x000fe20000011452 */
[----:B------:R-:W-:Y:S01]  /*27f0*/  HMMA.16816.F32 R68, R16, R42, R68 ;  /* 0x0000002a1044723c */ /* 0x000fe20000001844 */
[----:B------:R-:W-:Y:S01]  /*2800*/  IADD3 R27, R26, -c[0x0][0x214], R27 ;  /* 0x800085001a1b7a10 */ /* 0x000fe20007ffe01b */
[----:B------:R-:W-:Y:S01]  /*2810*/  FMUL.FTZ R72, R72, c[0x0][0x2ec] ;  /* 0x0000bb0048487a20 */ /* 0x000fe20000410000 */
[----:B------:R-:W-:Y:S01]  /*2820*/  LEA.HI R40, R41, R80, RZ, 0x2 ;  /* 0x0000005029287211 */ /* 0x000fe200078f10ff */
[----:B------:R-:W-:Y:S01]  /*2830*/  FMUL.FTZ R74, R74, c[0x0][0x2ec] ;  /* 0x0000bb004a4a7a20 */ /* 0x000fe20000410000 */
[----:B------:R-:W-:Y:S01]  /*2840*/  IADD3 R27, R27, c[0x0][0x2e8], RZ ;  /* 0x0000ba001b1b7a10 */ /* 0x000fe20007ffe0ff */
[----:B------:R1:W-:Y:S01]  /*2850*/  MUFU.TANH R109, R72 ;  /* 0x00000048006d7308 */ /* 0x0003e20000002400 */
[----:B------:R-:W-:Y:S01]  /*2860*/  LOP3.LUT R133, R25, 0x6, R28, 0xf8, !PT ;  /* 0x0000000619857812 */ /* 0x000fe200078ef81c */
[----:B----4-:R-:W-:Y:S01]  /*2870*/  HMMA.16816.F32 R44, R12, R32, RZ ;  /* 0x000000200c2c723c */ /* 0x010fe200000018ff */
[----:B------:R-:W-:Y:S01]  /*2880*/  IADD3 R29, R27, 0x8, RZ ;  /* 0x000000081b1d7810 */ /* 0x000fe20007ffe0ff */
[----:B------:R-:W-:Y:S01]  /*2890*/  FMUL.FTZ R73, R73, c[0x0][0x2ec] ;  /* 0x0000bb0049497a20 */ /* 0x000fe20000410000 */
[----:B------:R-:W-:Y:S01]  /*28a0*/  LOP3.LUT R179, R40, 0xfffffffc, RZ, 0xc0, !PT ;  /* 0xfffffffc28b37812 */ /* 0x000fe200078ec0ff */
[----:B------:R-:W-:Y:S01]  /*28b0*/  FMUL.FTZ R75, R75, c[0x0][0x2ec] ;  /* 0x0000bb004b4b7a20 */ /* 0x000fe20000410000 */
[----:B------:R-:W4:Y:S01]  /*28c0*/  LDSM.16.M88.4 R40, [R163+0x3000] ;  /* 0x00300000a328783b */ /* 0x000f220000000200 */
[-C--:B------:R-:W-:Y:S01]  /*28d0*/  IMNMX R82, R27, R26.reuse, PT ;  /* 0x0000001a1b527217 */ /* 0x080fe20003800200 */
[----:B------:R5:W-:Y:S01]  /*28e0*/  MUFU.TANH R115, R74 ;  /* 0x0000004a00737308 */ /* 0x000be20000002400 */
[----:B------:R-:W-:Y:S01]  /*28f0*/  LOP3.LUT R28, R133, 0x1, RZ, 0xfc, !PT ;  /* 0x00000001851c7812 */ /* 0x000fe200078efcff */
[----:B------:R-:W-:Y:S01]  /*2900*/  HMMA.16816.F32 R56, R20, R30, R56 ;  /* 0x0000001e1438723c */ /* 0x000fe20000001838 */
[----:B------:R-:W-:Y:S01]  /*2910*/  IMNMX R27, R29, R26, PT ;  /* 0x0000001a1d1b7217 */ /* 0x000fe20003800200 */
[----:B------:R-:W-:Y:S01]  /*2920*/  IMAD.IADD R179, R80, 0x1, -R179 ;  /* 0x0000000150b37824 */ /* 0x000fe200078e0ab3 */
[CC--:B------:R-:W-:Y:S01]  /*2930*/  ISETP.GE.AND P1, PT, R28.reuse, R82.reuse, PT ;  /* 0x000000521c00720c */ /* 0x0c0fe20003f26270 */
[----:B------:R-:W-:Y:S01]  /*2940*/  FMUL.FTZ R55, R55, c[0x0][0x2ec] ;  /* 0x0000bb0037377a20 */ /* 0x000fe20000410000 */
[-C--:B------:R-:W-:Y:S01]  /*2950*/  ISETP.GE.AND P5, PT, R28, R27.reuse, PT ;  /* 0x0000001b1c00720c */ /* 0x080fe20003fa6270 */
[----:B------:R2:W-:Y:S01]  /*2960*/  MUFU.TANH R116, R73 ;  /* 0x0000004900747308 */ /* 0x0005e20000002400 */
[----:B------:R-:W3:Y:S01]  /*2970*/  LDSM.16.M88.4 R28, [R163+0x3800] ;  /* 0x00380000a31c783b */ /* 0x000ee20000000200 */
[----:B------:R-:W-:Y:S01]  /*2980*/  HMMA.16816.F32 R12, R12, R34, RZ ;  /* 0x000000220c0c723c */ /* 0x000fe200000018ff */
[----:B------:R-:W-:Y:S01]  /*2990*/  LOP3.LUT R26, R133, 0x8, RZ, 0xfc, !PT ;  /* 0x00000008851a7812 */ /* 0x000fe200078efcff */
[----:B------:R-:W-:Y:S01]  /*29a0*/  FMUL.FTZ R53, R53, c[0x0][0x2ec] ;  /* 0x0000bb0035357a20 */ /* 0x000fe20000410000 */
[----:B------:R-:W3:Y:S01]  /*29b0*/  LDSM.16.M88.4 R32, [R100+0x3000] ;  /* 0x003000006420783b */ /* 0x000ee20000000200 */
[-C--:B------:R-:W-:Y:S01]  /*29c0*/  ISETP.GE.AND P3, PT, R133, R82.reuse, PT ;  /* 0x000000528500720c */ /* 0x080fe20003f66270 */
[----:B------:R-:W-:Y:S01]  /*29d0*/  FMUL.FTZ R52, R52, c[0x0][0x2ec] ;  /* 0x0000bb0034347a20 */ /* 0x000fe20000410000 */
[C---:B------:R-:W-:Y:S01]  /*29e0*/  ISETP.GE.AND P4, PT, R26.reuse, R82, PT ;  /* 0x000000521a00720c */ /* 0x040fe20003f86270 */
[----:B------:R-:W3:Y:S01]  /*29f0*/  MUFU.TANH R105, R105 ;  /* 0x0000006900697308 */ /* 0x000ee20000002400 */
[----:B-1----:R-:W-:Y:S01]  /*2a00*/  HMMA.16816.F32 R44, R20, R48, R44 ;  /* 0x00000030142c723c */ /* 0x002fe2000000182c */
[----:B------:R-:W-:Y:S01]  /*2a10*/  ISETP.GE.AND P2, PT, R26, R27, PT ;  /* 0x0000001b1a00720c */ /* 0x000fe20003f46270 */
[----:B------:R-:W-:Y:S01]  /*2a20*/  FMUL.FTZ R54, R54, c[0x0][0x2ec] ;  /* 0x0000bb0036367a20 */ /* 0x000fe20000410000 */
[----:B------:R-:W-:-:S02]  /*2a30*/  FSEL R72, R2, -INF , !P3 ;  /* 0xff80000002487808 */ /* 0x000fc40005800000 */
[----:B-----5:R-:W-:Y:S02]  /*2a40*/  FSEL R74, R0, -INF , !P1 ;  /* 0xff800000004a7808 */ /* 0x020fe40004800000 */
[C---:B------:R-:W-:Y:S01]  /*2a50*/  LOP3.LUT R26, R133.reuse, 0x9, RZ, 0xfc, !PT ;  /* 0x00000009851a7812 */ /* 0x040fe200078efcff */
[C---:B--2---:R-:W-:Y:S01]  /*2a60*/  HMMA.16816.F32 R64, R8.reuse, R36, R64 ;  /* 0x000000240840723c */ /* 0x044fe20000001840 */
[CC--:B------:R-:W-:Y:S01]  /*2a70*/  ISETP.GE.AND P3, PT, R133.reuse, R27.reuse, PT ;  /* 0x0000001b8500720c */ /* 0x0c0fe20003f66270 */
[----:B------:R1:W-:Y:S01]  /*2a80*/  MUFU.TANH R123, R75 ;  /* 0x0000004b007b7308 */ /* 0x0003e20000002400 */
[----:B------:R-:W-:Y:S02]  /*2a90*/  LOP3.LUT R0, R133, 0x10, RZ, 0xfc, !PT ;  /* 0x0000001085007812 */ /* 0x000fe400078efcff */
[----:B------:R-:W-:Y:S02]  /*2aa0*/  FSEL R84, R84, -INF , !P5 ;  /* 0xff80000054547808 */ /* 0x000fe40006800000 */
[----:B------:R-:W-:Y:S01]  /*2ab0*/  FSEL R86, R86, -INF , !P4 ;  /* 0xff80000056567808 */ /* 0x000fe20006000000 */
[----:B------:R-:W-:Y:S01]  /*2ac0*/  HMMA.16816.F32 R68, R8, R38, R68 ;  /* 0x000000260844723c */ /* 0x000fe20000001844 */
[----:B------:R-:W2:Y:S01]  /*2ad0*/  LDSM.16.M88.4 R36, [R100+0x3800] ;  /* 0x003800006424783b */ /* 0x000ea20000000200 */
[----:B------:R-:W-:Y:S01]  /*2ae0*/  FSEL R129, R83, -INF , !P3 ;  /* 0xff80000053817808 */ /* 0x000fe20005800000 */
[----:B------:R5:W-:Y:S01]  /*2af0*/  MUFU.TANH R119, R55 ;  /* 0x0000003700777308 */ /* 0x000be20000002400 */
[----:B------:R-:W-:Y:S01]  /*2b00*/  ISETP.GE.AND P1, PT, R26, R27, PT ;  /* 0x0000001b1a00720c */ /* 0x000fe20003f26270 */
[----:B------:R-:W-:-:S04]  /*2b10*/  DEPBAR.LE SB0, 0x0 ;  /* 0x000080000000791a */ /* 0x000fc80000000000 */
[----:B------:R-:W-:Y:S01]  /*2b20*/  HMMA.16816.F32 R12, R20, R50, R12 ;  /* 0x00000032140c723c */ /* 0x000fe2000000180c */
[CC--:B------:R-:W-:Y:S01]  /*2b30*/  ISETP.GE.AND P5, PT, R0.reuse, R82.reuse, PT ;  /* 0x000000520000720c */ /* 0x0c0fe20003fa6270 */
[----:B------:R-:W1:Y:S01]  /*2b40*/  MUFU.TANH R107, R107 ;  /* 0x0000006b006b7308 */ /* 0x000e620000002400 */
[-C--:B------:R-:W-:Y:S02]  /*2b50*/  ISETP.GE.AND P4, PT, R0, R27.reuse, PT ;  /* 0x0000001b0000720c */ /* 0x080fe40003f86270 */
[-C--:B------:R-:W-:Y:S02]  /*2b60*/  ISETP.GE.AND P3, PT, R26, R82.reuse, PT ;  /* 0x000000521a00720c */ /* 0x080fe40003f66270 */
[C---:B------:R-:W-:Y:S01]  /*2b70*/  LOP3.LUT R2, R133.reuse, 0x11, RZ, 0xfc, !PT ;  /* 0x0000001185027812 */ /* 0x040fe200078efcff */
[C---:B----4-:R-:W-:Y:S01]  /*2b80*/  HMMA.16816.F32 R76, R16.reuse, R40, R76 ;  /* 0x00000028104c723c */ /* 0x050fe2000000184c */
[----:B------:R-:W-:Y:S01]  /*2b90*/  LOP3.LUT R0, R133, 0x18, RZ, 0xfc, !PT ;  /* 0x0000001885007812 */ /* 0x000fe200078efcff */
[----:B------:R-:W4:Y:S01]  /*2ba0*/  MUFU.TANH R63, R63 ;  /* 0x0000003f003f7308 */ /* 0x000f220000002400 */
[----:B------:R-:W-:Y:S01]  /*2bb0*/  FSEL R87, R87, -INF , !P2 ;  /* 0xff80000057577808 */ /* 0x000fe20005000000 */
[----:B------:R-:W-:Y:S01]  /*2bc0*/  FMUL.FTZ R66, R66, c[0x0][0x2ec] ;  /* 0x0000bb0042427a20 */ /* 0x000fe20000410000 */
[----:B------:R-:W-:Y:S01]  /*2bd0*/  FSEL R131, R88, -INF , !P1 ;  /* 0xff80000058837808 */ /* 0x000fe20004800000 */
[----:B------:R-:W-:Y:S01]  /*2be0*/  FMUL.FTZ R67, R67, c[0x0][0x2ec] ;  /* 0x0000bb0043437a20 */ /* 0x000fe20000410000 */
[----:B------:R-:W-:Y:S01]  /*2bf0*/  FSEL R90, R90, -INF , !P5 ;  /* 0xff8000005a5a7808 */ /* 0x000fe20006800000 */
[C---:B------:R-:W-:Y:S01]  /*2c00*/  HMMA.16816.F32 R56, R16.reuse, R42, R56 ;  /* 0x0000002a1038723c */ /* 0x040fe20000001838 */
[-C--:B------:R-:W-:Y:S01]  /*2c10*/  ISETP.GE.AND P2, PT, R2, R82.reuse, PT ;  /* 0x000000520200720c */ /* 0x080fe20003f46270 */
[----:B------:R1:W-:Y:S01]  /*2c20*/  MUFU.TANH R110, R53 ;  /* 0x00000035006e7308 */ /* 0x0003e20000002400 */
[----:B------:R-:W-:Y:S01]  /*2c30*/  FSEL R40, R85, -INF , !P3 ;  /* 0xff80000055287808 */ /* 0x000fe20005800000 */
[----:B------:R-:W-:Y:S01]  /*2c40*/  FMUL.FTZ R64, R64, c[0x0][0x2ec] ;  /* 0x0000bb0040407a20 */ /* 0x000fe20000410000 */
[CC--:B------:R-:W-:Y:S01]  /*2c50*/  ISETP.GE.AND P1, PT, R0.reuse, R82.reuse, PT ;  /* 0x000000520000720c */ /* 0x0c0fe20003f26270 */
[----:B------:R-:W-:Y:S01]  /*2c60*/  FMUL.FTZ R65, R65, c[0x0][0x2ec] ;  /* 0x0000bb0041417a20 */ /* 0x000fe20000410000 */
[-C--:B------:R-:W-:Y:S01]  /*2c70*/  ISETP.GE.AND P5, PT, R0, R27.reuse, PT ;  /* 0x0000001b0000720c */ /* 0x080fe20003fa6270 */
[C---:B---3--:R-:W-:Y:S01]  /*2c80*/  HMMA.16816.F32 R44, R16.reuse, R28, R44 ;  /* 0x0000001c102c723c */ /* 0x048fe2000000182c */
[-C--:B------:R-:W-:Y:S01]  /*2c90*/  ISETP.GE.AND P3, PT, R2, R27.reuse, PT ;  /* 0x0000001b0200720c */ /* 0x080fe20003f66270 */
[----:B------:R-:W3:Y:S01]  /*2ca0*/  MUFU.TANH R118, R52 ;  /* 0x0000003400767308 */ /* 0x000ee20000002400 */
[C---:B------:R-:W-:Y:S01]  /*2cb0*/  LOP3.LUT R0, R133.reuse, 0x19, RZ, 0xfc, !PT ;  /* 0x0000001985007812 */ /* 0x040fe200078efcff */
[----:B------:R-:W-:Y:S01]  /*2cc0*/  FMUL.FTZ R68, R68, c[0x0][0x2ec] ;  /* 0x0000bb0044447a20 */ /* 0x000fe20000410000 */
[----:B------:R-:W-:Y:S01]  /*2cd0*/  LOP3.LUT R2, R133, 0x20, RZ, 0xfc, !PT ;  /* 0x0000002085027812 */ /* 0x000fe200078efcff */
[----:B------:R-:W-:Y:S01]  /*2ce0*/  FMUL.FTZ R69, R69, c[0x0][0x2ec] ;  /* 0x0000bb0045457a20 */ /* 0x000fe20000410000 */
[----:B------:R-:W-:Y:S01]  /*2cf0*/  FSEL R83, R92, -INF , !P4 ;  /* 0xff8000005c537808 */ /* 0x000fe20006000000 */
[----:B------:R-:W-:Y:S01]  /*2d00*/  HMMA.16816.F32 R12, R16, R30, R12 ;  /* 0x0000001e100c723c */ /* 0x000fe2000000180c */
[----:B------:R-:W-:Y:S01]  /*2d10*/  FSEL R132, R89, -INF , !P2 ;  /* 0xff80000059847808 */ /* 0x000fe20005000000 */
[----:B------:R-:W-:Y:S01]  /*2d20*/  MUFU.TANH R117, R66 ;  /* 0x0000004200757308 */ /* 0x000fe20000002400 */
[----:B------:R-:W-:Y:S01]  /*2d30*/  ISETP.GE.AND P4, PT, R0, R82, PT ;  /* 0x000000520000720c */ /* 0x000fe20003f86270 */
[----:B------:R-:W-:Y:S01]  /*2d40*/  FMUL.FTZ R70, R70, c[0x0][0x2ec] ;  /* 0x0000bb0046467a20 */ /* 0x000fe20000410000 */
[----:B------:R-:W-:-:S02]  /*2d50*/  ISETP.GE.AND P2, PT, R0, R27, PT ;  /* 0x0000001b0000720c */ /* 0x000fc40003f46270 */
[----:B------:R-:W-:Y:S01]  /*2d60*/  FSEL R81, R91, -INF , !P3 ;  /* 0xff8000005b517808 */ /* 0x000fe20005800000 */
[C---:B------:R-:W-:Y:S01]  /*2d70*/  HMMA.16816.F32 R76, R8.reuse, R32, R76 ;  /* 0x00000020084c723c */ /* 0x040fe2000000184c */
[----:B------:R-:W-:Y:S01]  /*2d80*/  FSEL R88, R93, -INF , !P1 ;  /* 0xff8000005d587808 */ /* 0x000fe20004800000 */
[----:B------:R-:W-:Y:S01]  /*2d90*/  MUFU.TANH R113, R67 ;  /* 0x0000004300717308 */ /* 0x000fe20000002400 */
[C---:B------:R-:W-:Y:S02]  /*2da0*/  LOP3.LUT R0, R133.reuse, 0x21, RZ, 0xfc, !PT ;  /* 0x0000002185007812 */ /* 0x040fe400078efcff */
[C---:B------:R-:W-:Y:S02]  /*2db0*/  ISETP.GE.AND P3, PT, R2.reuse, R82, PT ;  /* 0x000000520200720c */ /* 0x040fe40003f66270 */
[----:B------:R-:W-:Y:S01]  /*2dc0*/  ISETP.GE.AND P1, PT, R2, R27, PT ;  /* 0x0000001b0200720c */ /* 0x000fe20003f26270 */
[----:B------:R-:W-:Y:S01]  /*2dd0*/  HMMA.16816.F32 R56, R8, R34, R56 ;  /* 0x000000220838723c */ /* 0x000fe20000001838 */
[----:B------:R-:W-:Y:S01]  /*2de0*/  LOP3.LUT R2, R133, 0x28, RZ, 0xfc, !PT ;  /* 0x0000002885027812 */ /* 0x000fe200078efcff */
[----:B------:R-:W-:Y:S01]  /*2df0*/  MUFU.TANH R126, R64 ;  /* 0x00000040007e7308 */ /* 0x000fe20000002400 */
[----:B------:R-:W-:-:S02]  /*2e00*/  FSEL R73, R95, -INF , !P5 ;  /* 0xff8000005f497808 */ /* 0x000fc40006800000 */
[----:B------:R-:W-:Y:S02]  /*2e10*/  FSEL R80, R94, -INF , !P4 ;  /* 0xff8000005e507808 */ /* 0x000fe40006000000 */
[CC--:B------:R-:W-:Y:S01]  /*2e20*/  ISETP.GE.AND P5, PT, R0.reuse, R82.reuse, PT ;  /* 0x000000520000720c */ /* 0x0c0fe20003fa6270 */
[C---:B--2---:R-:W-:Y:S01]  /*2e30*/  HMMA.16816.F32 R44, R8.reuse, R36, R44 ;  /* 0x00000024082c723c */ /* 0x044fe2000000182c */
[-C--:B------:R-:W-:Y:S01]  /*2e40*/  ISETP.GE.AND P4, PT, R0, R27.reuse, PT ;  /* 0x0000001b0000720c */ /* 0x080fe20003f86270 */
[----:B------:R-:W2:Y:S01]  /*2e50*/  MUFU.TANH R121, R54 ;  /* 0x0000003600797308 */ /* 0x000ea20000002400 */
[----:B-1----:R-:W-:Y:S02]  /*2e60*/  FSEL R75, R96, -INF , !P2 ;  /* 0xff800000604b7808 */ /* 0x002fe40005000000 */
[----:B------:R-:W-:Y:S02]  /*2e70*/  FSEL R130, R97, -INF , !P3 ;  /* 0xff80000061827808 */ /* 0x000fe40005800000 */
[----:B------:R-:W-:Y:S01]  /*2e80*/  LOP3.LUT R0, R133, 0x29, RZ, 0xfc, !PT ;  /* 0x0000002985007812 */ /* 0x000fe200078efcff */
[----:B------:R-:W-:Y:S01]  /*2e90*/  HMMA.16816.F32 R8, R8, R38, R12 ;  /* 0x000000260808723c */ /* 0x000fe2000000180c */
[CC--:B------:R-:W-:Y:S01]  /*2ea0*/  ISETP.GE.AND P2, PT, R2.reuse, R82.reuse, PT ;  /* 0x000000520200720c */ /* 0x0c0fe20003f46270 */
[----:B------:R1:W1:Y:S01]  /*2eb0*/  MUFU.TANH R124, R65 ;  /* 0x00000041007c7308 */ /* 0x0002620000002400 */
[-C--:B------:R-:W-:Y:S01]  /*2ec0*/  ISETP.GE.AND P3, PT, R2, R27.reuse, PT ;  /* 0x0000001b0200720c */ /* 0x080fe20003f66270 */
[----:B------:R-:W-:Y:S01]  /*2ed0*/  FMUL.FTZ R77, R77, c[0x0][0x2ec] ;  /* 0x0000bb004d4d7a20 */ /* 0x000fe20000410000 */
[----:B------:R-:W-:Y:S01]  /*2ee0*/  LOP3.LUT R2, R133, 0x30, RZ, 0xfc, !PT ;  /* 0x0000003085027812 */ /* 0x000fe200078efcff */
[----:B------:R-:W-:Y:S01]  /*2ef0*/  FMUL.FTZ R78, R78, c[0x0][0x2ec] ;  /* 0x0000bb004e4e7a20 */ /* 0x000fe20000410000 */
[----:B-----5:R-:W-:Y:S01]  /*2f00*/  FSEL R55, R101, -INF , !P1 ;  /* 0xff80000065377808 */ /* 0x020fe20004800000 */
[----:B------:R-:W-:Y:S01]  /*2f10*/  FMUL.FTZ R58, R58, c[0x0][0x2ec] ;  /* 0x0000bb003a3a7a20 */ /* 0x000fe20000410000 */
[-C--:B------:R-:W-:Y:S01]  /*2f20*/  ISETP.GE.AND P1, PT, R0, R82.reuse, PT ;  /* 0x000000520000720c */ /* 0x080fe20003f26270 */
[----:B------:R-:W5:Y:S01]  /*2f30*/  MUFU.TANH R122, R68 ;  /* 0x00000044007a7308 */ /* 0x000f620000002400 */
[----:B------:R-:W-:Y:S01]  /*2f40*/  FSEL R26, R98, -INF , !P5 ;  /* 0xff800000621a7808 */ /* 0x000fe20006800000 */
[----:B------:R-:W-:Y:S01]  /*2f50*/  FMUL.FTZ R56, R56, c[0x0][0x2ec] ;  /* 0x0000bb0038387a20 */ /* 0x000fe20000410000 */
[----:B------:R-:W-:Y:S01]  /*2f60*/  FSEL R53, R99, -INF , !P4 ;  /* 0xff80000063357808 */ /* 0x000fe20006000000 */
[----:B------:R-:W-:Y:S01]  /*2f70*/  FMUL.FTZ R76, R76, c[0x0][0x2ec] ;  /* 0x0000bb004c4c7a20 */ /* 0x000fe20000410000 */
[----:B------:R-:W-:Y:S01]  /*2f80*/  FSEL R128, R103, -INF , !P2 ;  /* 0xff80000067807808 */ /* 0x000fe20005000000 */
[----:B------:R-:W-:Y:S01]  /*2f90*/  FMUL.FTZ R44, R44, c[0x0][0x2ec] ;  /* 0x0000bb002c2c7a20 */ /* 0x000fe20000410000 */
[-C--:B------:R-:W-:Y:S01]  /*2fa0*/  ISETP.GE.AND P5, PT, R0, R27.reuse, PT ;  /* 0x0000001b0000720c */ /* 0x080fe20003fa6270 */
[----:B------:R-:W-:Y:S01]  /*2fb0*/  FMUL.FTZ R0, R71, c[0x0][0x2ec] ;  /* 0x0000bb0047007a20 */ /* 0x000fe20000410000 */
[CC--:B------:R-:W-:Y:S01]  /*2fc0*/  ISETP.GE.AND P4, PT, R2.reuse, R82.reuse, PT ;  /* 0x000000520200720c */ /* 0x0c0fe20003f86270 */
[----:B-1----:R-:W-:Y:S01]  /*2fd0*/  FMUL.FTZ R65, R79, c[0x0][0x2ec] ;  /* 0x0000bb004f417a20 */ /* 0x002fe20000410000 */
[-C--:B------:R-:W-:Y:S01]  /*2fe0*/  ISETP.GE.AND P2, PT, R2, R27.reuse, PT ;  /* 0x0000001b0200720c */ /* 0x080fe20003f46270 */
[----:B------:R-:W1:Y:S01]  /*2ff0*/  MUFU.TANH R120, R69 ;  /* 0x0000004500787308 */ /* 0x000e620000002400 */
[C---:B------:R-:W-:Y:S01]  /*3000*/  LOP3.LUT R28, R133.reuse, 0x31, RZ, 0xfc, !PT ;  /* 0x00000031851c7812 */ /* 0x040fe200078efcff */
[----:B------:R-:W-:Y:S01]  /*3010*/  FMUL.FTZ R54, R8, c[0x0][0x2ec] ;  /* 0x0000bb0008367a20 */ /* 0x000fe20000410000 */
[----:B------:R-:W-:Y:S01]  /*3020*/  LOP3.LUT R2, R133, 0x38, RZ, 0xfc, !PT ;  /* 0x0000003885027812 */ /* 0x000fe200078efcff */
[----:B------:R-:W-:Y:S01]  /*3030*/  FMUL.FTZ R59, R59, c[0x0][0x2ec] ;  /* 0x0000bb003b3b7a20 */ /* 0x000fe20000410000 */
[----:B------:R-:W-:Y:S01]  /*3040*/  FSEL R127, R127, -INF , !P3 ;  /* 0xff8000007f7f7808 */ /* 0x000fe20005800000 */
[----:B------:R-:W-:Y:S01]  /*3050*/  FMUL.FTZ R41, R46, c[0x0][0x2ec] ;  /* 0x0000bb002e297a20 */ /* 0x000fe20000410000 */
[----:B------:R-:W-:Y:S01]  /*3060*/  FSEL R52, R102, -INF , !P1 ;  /* 0xff80000066347808 */ /* 0x000fe20004800000 */
[----:B------:R-:W1:Y:S01]  /*3070*/  MUFU.TANH R0, R0 ;  /* 0x0000000000007308 */ /* 0x000e620000002400 */
[CC--:B------:R-:W-:Y:S01]  /*3080*/  ISETP.GE.AND P3, PT, R28.reuse, R82.reuse, PT ;  /* 0x000000521c00720c */ /* 0x0c0fe20003f66270 */
[----:B------:R-:W-:Y:S01]  /*3090*/  FMUL.FTZ R57, R57, c[0x0][0x2ec] ;  /* 0x0000bb0039397a20 */ /* 0x000fe20000410000 */
[-C--:B------:R-:W-:Y:S01]  /*30a0*/  ISETP.GE.AND P1, PT, R28, R27.reuse, PT ;  /* 0x0000001b1c00720c */ /* 0x080fe20003f26270 */
        /* <DEDUP_REMOVED lines=9> */
[----:B------:R-:W-:-:S02]  /*3140*/  LOP3.LUT R28, R133, 0x39, RZ, 0xfc, !PT ;  /* 0x00000039851c7812 */ /* 0x000fc400078efcff */
[----:B------:R-:W-:Y:S01]  /*3150*/  LOP3.LUT R2, R133, 0x40, RZ, 0xfc, !PT ;  /* 0x0000004085027812 */ /* 0x000fe200078efcff */
[----:B------:R-:W-:Y:S01]  /*3160*/  MUFU.TANH R111, R70 ;  /* 0x00000046006f7308 */ /* 0x000fe20000002400 */
[----:B------:R-:W-:Y:S02]  /*3170*/  FSEL R103, R104, -INF , !P2 ;  /* 0xff80000068677808 */ /* 0x000fe40005000000 */
[----:B------:R-:W-:Y:S02]  /*3180*/  ISETP.GE.AND P2, PT, R28, R82, PT ;  /* 0x000000521c00720c */ /* 0x000fe40003f46270 */
[----:B------:R-:W-:Y:S02]  /*3190*/  FSEL R66, R61, -INF , !P3 ;  /* 0xff8000003d427808 */ /* 0x000fe40005800000 */
[----:B------:R-:W-:Y:S01]  /*31a0*/  FSEL R67, R105, -INF , !P1 ;  /* 0xff80000069437808 */ /* 0x000fe20004800000 */
[----:B------:R-:W-:Y:S01]  /*31b0*/  MUFU.TANH R112, R77 ;  /* 0x0000004d00707308 */ /* 0x000fe20000002400 */
[----:B------:R-:W-:-:S02]  /*31c0*/  FSEL R62, R106, -INF , !P5 ;  /* 0xff8000006a3e7808 */ /* 0x000fc40006800000 */
[-C--:B------:R-:W-:Y:S02]  /*31d0*/  ISETP.GE.AND P3, PT, R28, R27.reuse, PT ;  /* 0x0000001b1c00720c */ /* 0x080fe40003f66270 */
[C---:B------:R-:W-:Y:S02]  /*31e0*/  ISETP.GE.AND P1, PT, R2.reuse, R82, PT ;  /* 0x000000520200720c */ /* 0x040fe40003f26270 */
[----:B------:R-:W-:Y:S01]  /*31f0*/  ISETP.GE.AND P5, PT, R2, R27, PT ;  /* 0x0000001b0200720c */ /* 0x000fe20003fa6270 */
[----:B------:R-:W1:Y:S01]  /*3200*/  MUFU.TANH R106, R56 ;  /* 0x00000038006a7308 */ /* 0x000e620000002400 */
[C---:B------:R-:W-:Y:S02]  /*3210*/  LOP3.LUT R20, R133.reuse, 0x41, RZ, 0xfc, !PT ;  /* 0x0000004185147812 */ /* 0x040fe400078efcff */
[----:B------:R-:W-:Y:S02]  /*3220*/  LOP3.LUT R2, R133, 0x48, RZ, 0xfc, !PT ;  /* 0x0000004885027812 */ /* 0x000fe400078efcff */
[----:B------:R-:W-:-:S02]  /*3230*/  FSEL R64, R108, -INF , !P2 ;  /* 0xff8000006c407808 */ /* 0x000fc40005000000 */
[----:B------:R-:W-:Y:S01]  /*3240*/  FSEL R107, R107, -INF , !P4 ;  /* 0xff8000006b6b7808 */ /* 0x000fe20006000000 */
[----:B------:R-:W-:Y:S01]  /*3250*/  MUFU.TANH R101, R78 ;  /* 0x0000004e00657308 */ /* 0x000fe20000002400 */
[----:B----4-:R-:W-:Y:S02]  /*3260*/  FSEL R105, R63, -INF , !P3 ;  /* 0xff8000003f697808 */ /* 0x010fe40005800000 */
[----:B------:R-:W-:Y:S02]  /*3270*/  FSEL R108, R109, -INF , !P1 ;  /* 0xff8000006d6c7808 */ /* 0x000fe40004800000 */
[-C--:B------:R-:W-:Y:S02]  /*3280*/  ISETP.GE.AND P4, PT, R20, R82.reuse, PT ;  /* 0x000000521400720c */ /* 0x080fe40003f86270 */
[C---:B------:R-:W-:Y:S01]  /*3290*/  ISETP.GE.AND P3, PT, R2.reuse, R82, PT ;  /* 0x000000520200720c */ /* 0x040fe20003f66270 */
[----:B------:R-:W-:Y:S01]  /*32a0*/  MUFU.TANH R63, R58 ;  /* 0x0000003a003f7308 */ /* 0x000fe20000002400 */
[----:B------:R-:W-:-:S02]  /*32b0*/  ISETP.GE.AND P1, PT, R2, R27, PT ;  /* 0x0000001b0200720c */ /* 0x000fc40003f26270 */
[----:B------:R-:W-:Y:S02]  /*32c0*/  LOP3.LUT R2, R133, 0x49, RZ, 0xfc, !PT ;  /* 0x0000004985027812 */ /* 0x000fe400078efcff */
[----:B------:R-:W-:Y:S02]  /*32d0*/  FSEL R115, R115, -INF , !P5 ;  /* 0xff80000073737808 */ /* 0x000fe40006800000 */
[----:B------:R-:W-:Y:S01]  /*32e0*/  FSEL R116, R116, -INF , !P4 ;  /* 0xff80000074747808 */ /* 0x000fe20006000000 */
[----:B------:R-:W4:Y:S01]  /*32f0*/  MUFU.TANH R58, R44 ;  /* 0x0000002c003a7308 */ /* 0x000f220000002400 */
[-C--:B------:R-:W-:Y:S02]  /*3300*/  ISETP.GE.AND P2, PT, R20, R27.reuse, PT ;  /* 0x0000001b1400720c */ /* 0x080fe40003f46270 */
[C---:B------:R-:W-:Y:S02]  /*3310*/  ISETP.GE.AND P5, PT, R2.reuse, R82, PT ;  /* 0x000000520200720c */ /* 0x040fe40003fa6270 */
[----:B------:R-:W-:-:S02]  /*3320*/  ISETP.GE.AND P4, PT, R2, R27, PT ;  /* 0x0000001b0200720c */ /* 0x000fc40003f86270 */
[----:B------:R-:W-:Y:S01]  /*3330*/  LOP3.LUT R2, R133, 0x50, RZ, 0xfc, !PT ;  /* 0x0000005085027812 */ /* 0x000fe200078efcff */
[----:B------:R-:W1:Y:S01]  /*3340*/  MUFU.TANH R114, R76 ;  /* 0x0000004c00727308 */ /* 0x000e620000002400 */
[----:B------:R-:W-:Y:S02]  /*3350*/  FSEL R123, R123, -INF , !P2 ;  /* 0xff8000007b7b7808 */ /* 0x000fe40005000000 */
[----:B---3--:R-:W-:Y:S02]  /*3360*/  FSEL R118, R118, -INF , !P3 ;  /* 0xff80000076767808 */ /* 0x008fe40005800000 */
[C---:B------:R-:W-:Y:S02]  /*3370*/  ISETP.GE.AND P2, PT, R2.reuse, R82, PT ;  /* 0x000000520200720c */ /* 0x040fe40003f46270 */
[----:B------:R-:W-:Y:S01]  /*3380*/  ISETP.GE.AND P3, PT, R2, R27, PT ;  /* 0x0000001b0200720c */ /* 0x000fe20003f66270 */
[----:B------:R-:W3:Y:S01]  /*3390*/  MUFU.TANH R61, R59 ;  /* 0x0000003b003d7308 */ /* 0x000ee20000002400 */
[----:B------:R-:W-:-:S02]  /*33a0*/  LOP3.LUT R2, R133, 0x51, RZ, 0xfc, !PT ;  /* 0x0000005185027812 */ /* 0x000fc400078efcff */
[----:B--2---:R-:W-:Y:S02]  /*33b0*/  FSEL R121, R121, -INF , !P1 ;  /* 0xff80000079797808 */ /* 0x004fe40004800000 */
[----:B------:R-:W-:Y:S02]  /*33c0*/  FSEL R110, R110, -INF , !P5 ;  /* 0xff8000006e6e7808 */ /* 0x000fe40006800000 */
[C---:B------:R-:W-:Y:S01]  /*33d0*/  ISETP.GE.AND P1, PT, R2.reuse, R82, PT ;  /* 0x000000520200720c */ /* 0x040fe20003f26270 */
[----:B------:R-:W2:Y:S01]  /*33e0*/  MUFU.TANH R104, R57 ;  /* 0x0000003900687308 */ /* 0x000ea20000002400 */
[----:B------:R-:W-:Y:S02]  /*33f0*/  ISETP.GE.AND P5, PT, R2, R27, PT ;  /* 0x0000001b0200720c */ /* 0x000fe40003fa6270 */
[C---:B------:R-:W-:Y:S02]  /*3400*/  LOP3.LUT R16, R133.reuse, 0x58, RZ, 0xfc, !PT ;  /* 0x0000005885107812 */ /* 0x040fe400078efcff */
[----:B------:R-:W-:-:S02]  /*3410*/  LOP3.LUT R2, R133, 0x59, RZ, 0xfc, !PT ;  /* 0x0000005985027812 */ /* 0x000fc400078efcff */
[----:B------:R-:W-:Y:S01]  /*3420*/  FSEL R119, R119, -INF , !P4 ;  /* 0xff80000077777808 */ /* 0x000fe20006000000 */
[----:B------:R-:W-:Y:S01]  /*3430*/  MUFU.TANH R56, R45 ;  /* 0x0000002d00387308 */ /* 0x000fe20000002400 */
[----:B------:R-:W-:Y:S02]  /*3440*/  FSEL R117, R117, -INF , !P3 ;  /* 0xff80000075757808 */ /* 0x000fe40005800000 */
[----:B------:R-:W-:Y:S02]  /*3450*/  FSEL R124, R124, -INF , !P1 ;  /* 0xff8000007c7c7808 */ /* 0x000fe40004800000 */
[-C--:B------:R-:W-:Y:S02]  /*3460*/  ISETP.GE.AND P4, PT, R16, R82.reuse, PT ;  /* 0x000000521000720c */ /* 0x080fe40003f86270 */
[C---:B------:R-:W-:Y:S01]  /*3470*/  ISETP.GE.AND P3, PT, R2.reuse, R82, PT ;  /* 0x000000520200720c */ /* 0x040fe20003f66270 */
[----:B------:R-:W2:Y:S01]  /*3480*/  MUFU.TANH R41, R41 ;  /* 0x0000002900297308 */ /* 0x000ea20000002400 */
[----:B------:R-:W-:-:S02]  /*3490*/  ISETP.GE.AND P1, PT, R2, R27, PT ;  /* 0x0000001b0200720c */ /* 0x000fc40003f26270 */
[C---:B------:R-:W-:Y:S02]  /*34a0*/  LOP3.LUT R12, R133.reuse, 0x60, RZ, 0xfc, !PT ;  /* 0x00000060850c7812 */ /* 0x040fe400078efcff */
[----:B------:R-:W-:Y:S02]  /*34b0*/  LOP3.LUT R2, R133, 0x61, RZ, 0xfc, !PT ;  /* 0x0000006185027812 */ /* 0x000fe400078efcff */
[----:B------:R-:W-:Y:S01]  /*34c0*/  FSEL R113, R113, -INF , !P5 ;  /* 0xff80000071717808 */ /* 0x000fe20006800000 */
[----:B------:R-:W2:Y:S01]  /*34d0*/  MUFU.TANH R37, R37 ;  /* 0x0000002500257308 */ /* 0x000ea20000002400 */
[----:B-----5:R-:W-:Y:S02]  /*34e0*/  FSEL R122, R122, -INF , !P4 ;  /* 0xff8000007a7a7808 */ /* 0x020fe40006000000 */
[----:B-1----:R-:W-:Y:S02]  /*34f0*/  FSEL R120, R120, -INF , !P3 ;  /* 0xff80000078787808 */ /* 0x002fe40005800000 */
[----:B------:R-:W-:-:S02]  /*3500*/  ISETP.GE.AND P5, PT, R12, R82, PT ;  /* 0x000000520c00720c */ /* 0x000fc40003fa6270 */
[-C--:B------:R-:W-:Y:S01]  /*3510*/  ISETP.GE.AND P4, PT, R12, R27.reuse, PT ;  /* 0x0000001b0c00720c */ /* 0x080fe20003f86270 */
[----:B------:R-:W1:Y:S01]  /*3520*/  MUFU.TANH R54, R54 ;  /* 0x0000003600367308 */ /* 0x000e620000002400 */
[----:B------:R-:W-:Y:S02]  /*3530*/  ISETP.GE.AND P3, PT, R2, R27, PT ;  /* 0x0000001b0200720c */ /* 0x000fe40003f66270 */
[C---:B------:R-:W-:Y:S02]  /*3540*/  LOP3.LUT R12, R133.reuse, 0x68, RZ, 0xfc, !PT ;  /* 0x00000068850c7812 */ /* 0x040fe400078efcff */
[----:B------:R-:W-:Y:S02]  /*3550*/  LOP3.LUT R8, R133, 0x70, RZ, 0xfc, !PT ;  /* 0x0000007085087812 */ /* 0x000fe400078efcff */
[----:B------:R-:W-:Y:S01]  /*3560*/  FSEL R109, R0, -INF , !P1 ;  /* 0xff800000006d7808 */ /* 0x000fe20004800000 */
[----:B------:R-:W5:Y:S01]  /*3570*/  MUFU.TANH R46, R9 ;  /* 0x00000009002e7308 */ /* 0x000f620000002400 */
[----:B------:R-:W-:-:S02]  /*3580*/  FSEL R65, R65, -INF , !P3 ;  /* 0xff80000041417808 */ /* 0x000fc40005800000 */
[-C--:B------:R-:W-:Y:S02]  /*3590*/  ISETP.GE.AND P1, PT, R12, R82.reuse, PT ;  /* 0x000000520c00720c */ /* 0x080fe40003f26270 */
[----:B------:R-:W-:Y:S02]  /*35a0*/  ISETP.GE.AND P3, PT, R8, R82, PT ;  /* 0x000000520800720c */ /* 0x000fe40003f66270 */
[----:B------:R-:W-:Y:S01]  /*35b0*/  LOP3.LUT R0, R133, 0x71, RZ, 0xfc, !PT ;  /* 0x0000007185007812 */ /* 0x000fe200078efcff */
[----:B------:R-:W1:Y:S01]  /*35c0*/  MUFU.TANH R33, R10 ;  /* 0x0000000a00217308 */ /* 0x000e620000002400 */
[----:B------:R-:W-:Y:S01]  /*35d0*/  FSEL R126, R126, -INF , !P2 ;  /* 0xff8000007e7e7808 */ /* 0x000fe20005000000 */
[----:B------:R-:W-:Y:S01]  /*35e0*/  BAR.SYNC.DEFER_BLOCKING 0x0 ;  /* 0x0000000000007b1d */ /* 0x000fe20000010000 */
[----:B------:R-:W-:Y:S02]  /*35f0*/  ISETP.GE.AND P2, PT, R16, R27, PT ;  /* 0x0000001b1000720c */ /* 0x000fe40003f46270 */
[----:B------:R-:W-:-:S02]  /*3600*/  FSEL R106, R106, -INF , !P1 ;  /* 0xff8000006a6a7808 */ /* 0x000fc40004800000 */
[----:B----4-:R-:W-:Y:S02]  /*3610*/  FSEL R58, R58, -INF , !P3 ;  /* 0xff8000003a3a7808 */ /* 0x010fe40005800000 */
[CC--:B------:R-:W-:Y:S02]  /*3620*/  ISETP.GE.AND P1, PT, R0.reuse, R82.reuse, PT ;  /* 0x000000520000720c */ /* 0x0c0fe40003f26270 */
[----:B------:R-:W-:Y:S01]  /*3630*/  ISETP.GE.AND P3, PT, R0, R27, PT ;  /* 0x0000001b0000720c */ /* 0x000fe20003f66270 */
[----:B------:R-:W-:Y:S01]  /*3640*/  FMUL.FTZ R0, R11, c[0x0][0x2ec] ;  /* 0x0000bb000b007a20 */ /* 0x000fe20000410000 */
[----:B------:R-:W-:Y:S02]  /*3650*/  FSEL R111, R111, -INF , !P2 ;  /* 0xff8000006f6f7808 */ /* 0x000fe40005000000 */
[----:B------:R-:W-:Y:S02]  /*3660*/  ISETP.GE.AND P2, PT, R2, R82, PT ;  /* 0x000000520200720c */ /* 0x000fe40003f46270 */
[----:B------:R-:W-:Y:S01]  /*3670*/  LOP3.LUT R2, R133, 0x69, RZ, 0xfc, !PT ;  /* 0x0000006985027812 */ /* 0x000fe200078efcff */
[----:B------:R-:W4:Y:S01]  /*3680*/  MUFU.TANH R0, R0 ;  /* 0x0000000000007308 */ /* 0x000f220000002400 */
[----:B------:R-:W-:-:S02]  /*3690*/  FSEL R112, R112, -INF , !P2 ;  /* 0xff80000070707808 */ /* 0x000fc40005000000 */
[-C--:B------:R-:W-:Y:S02]  /*36a0*/  ISETP.GE.AND P2, PT, R2, R27.reuse, PT ;  /* 0x0000001b0200720c */ /* 0x080fe40003f46270 */
[----:B------:R-:W-:Y:S02]  /*36b0*/  FSEL R101, R101, -INF , !P4 ;  /* 0xff80000065657808 */ /* 0x000fe40006000000 */
[----:B------:R-:W-:Y:S02]  /*36c0*/  FSEL R114, R114, -INF , !P5 ;  /* 0xff80000072727808 */ /* 0x000fe40006800000 */
[----:B------:R-:W-:Y:S02]  /*36d0*/  ISETP.GE.AND P4, PT, R2, R82, PT ;  /* 0x000000520200720c */ /* 0x000fe40003f86270 */
[----:B---3--:R-:W-:Y:S02]  /*36e0*/  FSEL R61, R61, -INF , !P2 ;  /* 0xff8000003d3d7808 */ /* 0x008fe40005000000 */
[----:B------:R-:W-:-:S02]  /*36f0*/  ISETP.GE.AND P5, PT, R12, R27, PT ;  /* 0x0000001b0c00720c */ /* 0x000fc40003fa6270 */
[C---:B------:R-:W-:Y:S02]  /*3700*/  LOP3.LUT R2, R133.reuse, 0x78, RZ, 0xfc, !PT ;  /* 0x0000007885027812 */ /* 0x040fe400078efcff */
[----:B------:R-:W-:Y:S02]  /*3710*/  ISETP.GE.AND P2, PT, R8, R27, PT ;  /* 0x0000001b0800720c */ /* 0x000fe40003f46270 */
[----:B------:R-:W-:Y:S02]  /*3720*/  LOP3.LUT R133, R133, 0x79, RZ, 0xfc, !PT ;  /* 0x0000007985857812 */ /* 0x000fe400078efcff */
[----:B------:R-:W-:Y:S02]  /*3730*/  FSEL R63, R63, -INF , !P5 ;  /* 0xff8000003f3f7808 */ /* 0x000fe40006800000 */
[----:B--2---:R-:W-:Y:S02]  /*3740*/  FSEL R104, R104, -INF , !P4 ;  /* 0xff80000068687808 */ /* 0x004fe40006000000 */
[----:B------:R-:W-:-:S02]  /*3750*/  FSEL R41, R41, -INF , !P2 ;  /* 0xff80000029297808 */ /* 0x000fc40005000000 */
[----:B------:R-:W-:Y:S02]  /*3760*/  FSEL R56, R56, -INF , !P1 ;  /* 0xff80000038387808 */ /* 0x000fe40004800000 */
[CC--:B------:R-:W-:Y:S02]  /*3770*/  ISETP.GE.AND P5, PT, R2.reuse, R82.reuse, PT ;  /* 0x000000520200720c */ /* 0x0c0fe40003fa6270 */
[C---:B------:R-:W-:Y:S02]  /*3780*/  ISETP.GE.AND P4, PT, R133.reuse, R82, PT ;  /* 0x000000528500720c */ /* 0x040fe40003f86270 */
[-C--:B------:R-:W-:Y:S02]  /*3790*/  ISETP.GE.AND P2, PT, R2, R27.reuse, PT ;  /* 0x0000001b0200720c */ /* 0x080fe40003f46270 */
[----:B------:R-:W-:Y:S02]  /*37a0*/  ISETP.GE.AND P1, PT, R133, R27, PT ;  /* 0x0000001b8500720c */ /* 0x000fe40003f26270 */
[----:B------:R-:W-:-:S02]  /*37b0*/  IADD3 R102, R163, 0x3800, RZ ;  /* 0x00003800a3667810 */ /* 0x000fc40007ffe0ff */
[----:B------:R-:W-:Y:S02]  /*37c0*/  FSEL R37, R37, -INF , !P3 ;  /* 0xff80000025257808 */ /* 0x000fe40005800000 */
[----:B-1----:R-:W-:Y:S02]  /*37d0*/  FSEL R54, R54, -INF , !P5 ;  /* 0xff80000036367808 */ /* 0x002fe40006800000 */
[----:B-----5:R-:W-:Y:S02]  /*37e0*/  FSEL R46, R46, -INF , !P4 ;  /* 0xff8000002e2e7808 */ /* 0x020fe40006000000 */
[----:B------:R-:W-:Y:S02]  /*37f0*/  FSEL R33, R33, -INF , !P2 ;  /* 0xff80000021217808 */ /* 0x000fe40005000000 */
[----:B----4-:R-:W-:Y:S01]  /*3800*/  FSEL R27, R0, -INF , !P1 ;  /* 0xff800000001b7808 */ /* 0x010fe20004800000 */
[----:B------:R-:W-:Y:S05]  /*3810*/  @!P0 BRA `(.L_x_6153) ;  /* 0x0000059000008947 */ /* 0x000fea0003800000 */
[----:B------:R-:W-:Y:S05]  /*3820*/  @P6 BRA `(.L_x_6154) ;  /* 0x0000038000006947 */ /* 0x000fea0003800000 */
[----:B------:R-:W1:Y:S01]  /*3830*/  I2F.RP R0, R5 ;  /* 0x0000000500007306 */ /* 0x000e620000209400 */
[----:B------:R-:W-:-:S02]  /*3840*/  IADD3 R9, R25, -0x80, RZ ;  /* 0xffffff8019097810 */ /* 0x000fc40007ffe0ff */
[----:B------:R-:W-:Y:S02]  /*3850*/  IABS R7, R25 ;  /* 0x0000001900077213 */ /* 0x000fe40000000000 */
[----:B------:R-:W-:Y:S02]  /*3860*/  IABS R2, R9 ;  /* 0x0000000900027213 */ /* 0x000fe40000000000 */
        /* <DEDUP_REMOVED lines=51> */
[----:B------:R-:W-:Y:S05]  /*3ba0*/  BRA `(.L_x_6155) ;  /* 0x0000004000007947 */ /* 0x000fea0003800000 */
.L_x_6154:
[----:B------:R-:W-:-:S04]  /*3bb0*/  ULEA UR4, -UR4, URZ, 0x7 ;  /* 0x0000003f04047291 */ /* 0x000fc8000f8e393f */
[----:B------:R-:W-:Y:S02]  /*3bc0*/  USHF.R.S32.HI UR6, URZ, 0x1f, UR4 ;  /* 0x0000001f3f067899 */ /* 0x000fe40008011404 */
[----:B------:R-:W-:-:S04]  /*3bd0*/  MOV R6, UR4 ;  /* 0x0000000400067c02 */ /* 0x000fc80008000f00 */
[----:B------:R-:W-:Y:S02]  /*3be0*/  MOV R0, UR6 ;  /* 0x0000000600007c02 */ /* 0x000fe40008000f00 */
.L_x_6155:
        /* <DEDUP_REMOVED lines=28> */
.L_x_6153:
        /* <DEDUP_REMOVED lines=90> */
[--C-:B------:R-:W-:Y:S01]  /*4350*/  FFMA.FTZ R44, R84, c[0x0][0x23c], -R28.reuse ;  /* 0x00008f00542c7a23 */ /* 0x100fe2000001081c */
[----:B------:R-:W-:Y:S01]  /*4360*/  MUFU.EX2 R43, R43 ;  /* 0x0000002b002b7308 */ /* 0x000fe20000000800 */
[----:B------:R-:W-:Y:S02]  /*4370*/  FFMA.FTZ R45, R87, c[0x0][0x23c], -R28 ;  /* 0x00008f00572d7a23 */ /* 0x000fe4000001081c */
[----:B------:R-:W1:Y:S01]  /*4380*/  LDSM.16.MT88.4 R84, [R160+0x6000] ;  /* 0x00600000a054783b */ /* 0x000e620000004200 */
[----:B------:R-:W-:-:S02]  /*4390*/  FFMA.FTZ R42, R40, c[0x0][0x23c], -R51 ;  /* 0x00008f00282a7a23 */ /* 0x000fc40000010833 */
[--C-:B------:R-:W-:Y:S02]  /*43a0*/  FFMA.FTZ R47, R129, c[0x0][0x23c], -R28.reuse ;  /* 0x00008f00812f7a23 */ /* 0x100fe4000001081c */
[--C-:B------:R-:W-:Y:S01]  /*43b0*/  FFMA.FTZ R38, R131, c[0x0][0x23c], -R28.reuse ;  /* 0x00008f0083267a23 */ /* 0x100fe2000001081c */
[----:B------:R-:W-:Y:S01]  /*43c0*/  MUFU.EX2 R49, R49 ;  /* 0x0000003100317308 */ /* 0x000fe20000000800 */
[--C-:B------:R-:W-:Y:S02]  /*43d0*/  FFMA.FTZ R40, R90, c[0x0][0x23c], -R51.reuse ;  /* 0x00008f005a287a23 */ /* 0x100fe40000010833 */
[--C-:B------:R-:W-:Y:S02]  /*43e0*/  FFMA.FTZ R35, R132, c[0x0][0x23c], -R51.reuse ;  /* 0x00008f0084237a23 */ /* 0x100fe40000010833 */
[--C-:B------:R-:W-:Y:S02]  /*43f0*/  FFMA.FTZ R36, R88, c[0x0][0x23c], -R51.reuse ;  /* 0x00008f0058247a23 */ /* 0x100fe40000010833 */
[----:B------:R-:W-:Y:S01]  /*4400*/  FFMA.FTZ R31, R80, c[0x0][0x23c], -R51 ;  /* 0x00008f00501f7a23 */ /* 0x000fe20000010833 */
[----:B------:R-:W2:Y:S01]  /*4410*/  MUFU.EX2 R48, R48 ;  /* 0x0000003000307308 */ /* 0x000ea20000000800 */
[----:B------:R-:W-:-:S02]  /*4420*/  FFMA.FTZ R39, R83, c[0x0][0x23c], -R28 ;  /* 0x00008f0053277a23 */ /* 0x000fc4000001081c */
[--C-:B------:R-:W-:Y:S02]  /*4430*/  FFMA.FTZ R34, R81, c[0x0][0x23c], -R28.reuse ;  /* 0x00008f0051227a23 */ /* 0x100fe4000001081c */
[--C-:B------:R-:W-:Y:S02]  /*4440*/  FFMA.FTZ R32, R73, c[0x0][0x23c], -R28.reuse ;  /* 0x00008f0049207a23 */ /* 0x100fe4000001081c */
[--C-:B------:R-:W-:Y:S01]  /*4450*/  FFMA.FTZ R29, R75, c[0x0][0x23c], -R28.reuse ;  /* 0x00008f004b1d7a23 */ /* 0x100fe2000001081c */
[----:B------:R-:W3:Y:S01]  /*4460*/  MUFU.EX2 R42, R42 ;  /* 0x0000002a002a7308 */ /* 0x000ee20000000800 */
[--C-:B------:R-:W-:Y:S02]  /*4470*/  FFMA.FTZ R25, R26, c[0x0][0x23c], -R51.reuse ;  /* 0x00008f001a197a23 */ /* 0x100fe40000010833 */
[----:B------:R-:W-:Y:S02]  /*4480*/  FFMA.FTZ R3, R52, c[0x0][0x23c], -R51 ;  /* 0x00008f0034037a23 */ /* 0x000fe40000010833 */
[----:B------:R-:W-:-:S02]  /*4490*/  FFMA.FTZ R50, R55, c[0x0][0x23c], -R28 ;  /* 0x00008f0037327a23 */ /* 0x000fc4000001081c */
[--C-:B------:R-:W-:Y:S01]  /*44a0*/  FFMA.FTZ R30, R130, c[0x0][0x23c], -R51.reuse ;  /* 0x00008f00821e7a23 */ /* 0x100fe20000010833 */
[----:B------:R-:W-:Y:S01]  /*44b0*/  MUFU.EX2 R47, R47 ;  /* 0x0000002f002f7308 */ /* 0x000fe20000000800 */
[----:B--2---:R-:W-:Y:S01]  /*44c0*/  F2FP.PACK_AB R68, R48, R49 ;  /* 0x000000313044723e */ /* 0x004fe200000000ff */
[----:B------:R-:W-:Y:S02]  /*44d0*/  FFMA.FTZ R26, R128, c[0x0][0x23c], -R51 ;  /* 0x00008f00801a7a23 */ /* 0x000fe40000010833 */
[--C-:B------:R-:W-:Y:S02]  /*44e0*/  FFMA.FTZ R53, R53, c[0x0][0x23c], -R28.reuse ;  /* 0x00008f0035357a23 */ /* 0x100fe4000001081c */
[--C-:B------:R-:W-:Y:S02]  /*44f0*/  FFMA.FTZ R55, R127, c[0x0][0x23c], -R28.reuse ;  /* 0x00008f007f377a23 */ /* 0x100fe4000001081c */
        /* <DEDUP_REMOVED lines=20> */
[----:B---3--:R-:W-:Y:S01]  /*4640*/  F2FP.PACK_AB R71, R38, R45 ;  /* 0x0000002d2647723e */ /* 0x008fe200000000ff */
        /* <DEDUP_REMOVED lines=32> */
[----:B------:R-:W-:Y:S02]  /*4850*/  FFMA.FTZ R183, R46, c[0x0][0x23c], -R51 ;  /* 0x00008f002eb77a23 */ /* 0x000fe40000010833 */
[----:B------:R-:W-:Y:S01]  /*4860*/  FADD.FTZ R45, R45, R44 ;  /* 0x0000002c2d2d7221 */ /* 0x000fe20000010000 */
[----:B------:R-:W-:Y:S01]  /*4870*/  HMMA.16816.F32 R76, R68, R78, RZ ;  /* 0x0000004e444c723c */ /* 0x000fe200000018ff */
[--C-:B------:R-:W-:Y:S01]  /*4880*/  FFMA.FTZ R27, R27, c[0x0][0x23c], -R28.reuse ;  /* 0x00008f001b1b7a23 */ /* 0x100fe2000001081c */
[----:B------:R-:W3:Y:S01]  /*4890*/  MUFU.EX2 R29, R29 ;  /* 0x0000001d001d7308 */ /* 0x000ee20000000800 */
[----:B------:R-:W-:-:S05]  /*48a0*/  FFMA.FTZ R33, R33, c[0x0][0x23c], -R28 ;  /* 0x00008f0021217a23 */ /* 0x000fca000001081c */
        /* <DEDUP_REMOVED lines=231> */
.L_x_6160:
        /* <DEDUP_REMOVED lines=64> */
.L_x_6157:
        /* <DEDUP_REMOVED lines=24> */
[----:B------:R-:W-:Y:S01]  /*5ca0*/  ISETP.GT.AND P0, PT, R182, R169, PT ;  /* 0x000000a9b600720c */ /* 0x000fe20003f04270 */
        /* <DEDUP_REMOVED lines=301> */
.L_x_6159:
        /* <DEDUP_REMOVED lines=28> */
.L_x_6158:
        /* <DEDUP_REMOVED lines=442> */
.L_x_6156:
        /* <DEDUP_REMOVED lines=157> */
.L_x_6162:
[----:B--234-:R-:W-:Y:S05]  /*96b0*/  BSYNC B0 ;  /* 0x0000000000007941 */ /* 0x01cfea0003800000 */
.L_x_6161:
        /* <DEDUP_REMOVED lines=14> */
.L_x_6163:
        /* <DEDUP_REMOVED lines=14> */
.L_x_7807:


//--------------------- .text._ZN5flash24flash_fwd_splitkv_kernelI23Flash_fwd_kernel_traitsILi64ELi64ELi128ELi4ELb0ELb0EN7cutlass6half_tE19Flash_kernel_traitsILi64ELi64ELi128ELi4ES3_EELb1ELb0ELb0ELb0ELb1ELb0ELb0ELb0EEEvNS_16Flash_fwd_paramsE --------------------------
	.section	.text._ZN5flash24flash_fwd_splitkv_kernelI23Flash_fwd_kernel_traitsILi64ELi64ELi128ELi4ELb0ELb0EN7cutlass6half_tE19Flash_kernel_traitsILi64ELi64ELi128ELi4ES3_EELb1ELb0ELb0ELb0ELb1ELb0ELb0ELb0EEEvNS_16Flash_fwd_paramsE,"ax",@progbits
	.sectioninfo	@"SHI_REGISTERS=231"
	.align	128
        .global         _ZN5flash24flash_fwd_splitkv_kernelI23Flash_fwd_kernel_traitsILi64ELi64ELi128ELi4ELb0ELb0EN7cutlass6half_tE19Flash_kernel_traitsILi64ELi64ELi128ELi4ES3_EELb1ELb0ELb0ELb0ELb1ELb0ELb0ELb0EEEvNS_16Flash_fwd_paramsE
        .type           _ZN5flash24flash_fwd_splitkv_kernelI23Flash_fwd_kernel_traitsILi64ELi64ELi128ELi4ELb0ELb0EN7cutlass6half_tE19Flash_kernel_traitsILi64ELi64ELi128ELi4ES3_EELb1ELb0ELb0ELb0ELb1ELb0ELb0ELb0EEEvNS_16Flash_fwd_paramsE,@function
        .size           _ZN5flash24flash_fwd_splitkv_kernelI23Flash_fwd_kernel_traitsILi64ELi64ELi128ELi4ELb0ELb0EN7cutlass6half_tE19Flash_kernel_traitsILi64ELi64ELi128ELi4ES3_EELb1ELb0ELb0ELb0ELb1ELb0ELb0ELb0EEEvNS_16Flash_fwd_paramsE,(.L_x_7808 - _ZN5flash24flash_fwd_splitkv_kernelI23Flash_fwd_kernel_traitsILi64ELi64ELi128ELi4ELb0ELb0EN7cutlass6half_tE19Flash_kernel_traitsILi64ELi64ELi128ELi4ES3_EELb1ELb0ELb0ELb0ELb1ELb0ELb0ELb0EEEvNS_16Flash_fwd_paramsE)
        .other          _ZN5flash24flash_fwd_splitkv_kernelI23Flash_fwd_kernel_traitsILi64ELi64ELi128ELi4ELb0ELb0EN7cutlass6half_tE19Flash_kernel_traitsILi64ELi64ELi128ELi4ES3_EELb1ELb0ELb0ELb0ELb1ELb0ELb0ELb0EEEvNS_16Flash_fwd_paramsE,@"STO_CUDA_ENTRY STV_DEFAULT"
_ZN5flash24flash_fwd_splitkv_kernelI23Flash_fwd_kernel_traitsILi64ELi64ELi128ELi4ELb0ELb0EN7cutlass6half_tE19Flash_kernel_traitsILi64ELi64ELi128ELi4ES3_EELb1ELb0ELb0ELb0ELb1ELb0ELb0ELb0EEEvNS_16Flash_fwd_paramsE:
.text._ZN5flash24flash_fwd_splitkv_kernelI23Flash_fwd_kernel_traitsILi64ELi64ELi128ELi4ELb0ELb0EN7cutlass6half_tE19Flash_kernel_traitsILi64ELi64ELi128ELi4ES3_EELb1ELb0ELb0ELb0ELb1ELb0ELb0ELb0EEEvNS_16Flash_fwd_paramsE:
        /* <DEDUP_REMOVED lines=33> */
.L_x_6164:
[----:B-1-34-:R-:W-:Y:S02]  /*0210*/  MOV R6, c[0x0][0x218] ;  /* 0x0000860000067a02 */ /* 0x01afe40000000f00 */
.L_x_6165:
[----:B------:R-:W-:-:S04]  /*0220*/  ISETP.NE.U32.AND P2, PT, RZ, c[0x0][0x258], PT ;  /* 0x00009600ff007a0c */ /* 0x000fc80003f45070 */
[----:B------:R-:W-:-:S13]  /*0230*/  ISETP.NE.AND.EX P2, PT, RZ, c[0x0][0x25c], PT, P2 ;  /* 0x00009700ff007a0c */ /* 0x000fda0003f45320 */
[----:B------:R-:W-:-:S05]  /*0240*/  @P2 IMAD.WIDE R8, R3, R2, c[0x0][0x258] ;  /* 0x0000960003082625 */ /* 0x000fca00078e0202 */
        /* <DEDUP_REMOVED lines=36> */
[----:B------:R-:W-:Y:S01]  /*0490*/  SHF.R.S32.HI R2, RZ, 0x3, R2 ;  /* 0x00000003ff027819 */ /* 0x000fe20000011402 */
        /* <DEDUP_REMOVED lines=9> */
[----:B------:R-:W-:Y:S02]  /*0530*/  @!P0 IMAD R6, R3, c[0x0][0x1e4], R6 ;  /* 0x0000790003068a24 */ /* 0x000fe400078e0206 */
        /* <DEDUP_REMOVED lines=9> */
[----:B------:R-:W-:-:S03]  /*05d0*/  ISETP.GE.AND P0, PT, R2, R133, PT ;  /* 0x000000850200720c */ /* 0x000fc60003f06270 */
[----:B------:R-:W-:Y:S01]  /*05e0*/  IMAD.WIDE.U32 R26, R26, c[0x0][0x1f0], R4 ;  /* 0x00007c001a1a7a25 */ /* 0x000fe200078e0004 */
[----:B------:R-:W-:-:S03]  /*05f0*/  SHF.R.S32.HI R4, RZ, 0x1f, R2 ;  /* 0x0000001fff047819 */ /* 0x000fc60000011402 */
[----:B------:R-:W-:Y:S01]  /*0600*/  IMAD R5, R3, c[0x0][0x214], R136 ;  /* 0x0000850003057a24 */ /* 0x000fe200078e0288 */
[----:B------:R-:W-:-:S05]  /*0610*/  IADD3 R13, R27, R9, RZ ;  /* 0x000000091b0d7210 */ /* 0x000fca0007ffe0ff */
        /* <DEDUP_REMOVED lines=9> */
.L_x_6168:
[----:B------:R-:W-:Y:S05]  /*06b0*/  BSYNC B0 ;  /* 0x0000000000007941 */ /* 0x000fea0003800000 */
.L_x_6167:
[----:B-1----:R-:W-:Y:S01]  /*06c0*/  IADD3 R8, R2, 0x10, RZ ;  /* 0x0000001002087810 */ /* 0x002fe20007ffe0ff */
        /* <DEDUP_REMOVED lines=14> */
.L_x_6170:
[----:B------:R-:W-:Y:S05]  /*07b0*/  BSYNC B0 ;  /* 0x0000000000007941 */ /* 0x000fea0003800000 */
.L_x_6169:
        /* <DEDUP_REMOVED lines=15> */
.L_x_6172:
[----:B------:R-:W-:Y:S05]  /*08b0*/  BSYNC B0 ;  /* 0x0000000000007941 */ /* 0x000fea0003800000 */
.L_x_6171:
[----:B-1----:R-:W-:Y:S01]  /*08c0*/  IADD3 R10, R2, 0x30, RZ ;  /* 0x00000030020a7810 */ /* 0x002fe20007ffe0ff */
        /* <DEDUP_REMOVED lines=13> */
.L_x_6174:
[----:B------:R-:W-:Y:S05]  /*09a0*/  BSYNC B0 ;  /* 0x0000000000007941 */ /* 0x000fea0003800000 */
.L_x_6173:
[----:B------:R-:W-:-:S04]  /*09b0*/  LOP3.LUT P4, RZ, R132, 0x7, RZ, 0xc0, !PT ;  /* 0x0000000784ff7812 */ /* 0x000fc8000788c0ff */
[-C--:B------:R-:W-:Y:S02]  /*09c0*/  ISETP.GE.OR P3, PT, R2, R133.reuse, P4 ;  /* 0x000000850200720c */ /* 0x080fe40002766670 */
[-C--:B------:R-:W-:Y:S02]  /*09d0*/  ISETP.GE.OR P2, PT, R8, R133.reuse, P4 ;  /* 0x000000850800720c */ /* 0x080fe40002746670 */
[-C--:B------:R-:W-:Y:S02]  /*09e0*/  ISETP.GE.OR P1, PT, R6, R133.reuse, P4 ;  /* 0x000000850600720c */ /* 0x080fe40002726670 */
[C---:B------:R-:W-:Y:S02]  /*09f0*/  IADD3 R2, P0, R5.reuse, R2, RZ ;  /* 0x0000000205027210 */ /* 0x040fe40007f1e0ff */
        /* <DEDUP_REMOVED lines=14> */
.L_x_6166:
[----:B-1----:R-:W-:Y:S01]  /*0ae0*/  ISETP.NE.U32.AND P0, PT, RZ, c[0x0][0x2b8], PT ;  /* 0x0000ae00ff007a0c */ /* 0x002fe20003f05070 */
[----:B------:R-:W-:Y:S01]  /*0af0*/  IMAD.MOV.U32 R0, RZ, RZ, R3 ;  /* 0x000000ffff007224 */ /* 0x000fe200078e0003 */
[----:B------:R-:W-:Y:S02]  /*0b00*/  ISETP.NE.U32.AND P2, PT, RZ, c[0x0][0x2c0], PT ;  /* 0x0000b000ff007a0c */ /* 0x000fe40003f45070 */
[----:B------:R-:W-:Y:S02]  /*0b10*/  ISETP.NE.AND.EX P0, PT, RZ, c[0x0][0x2bc], PT, P0 ;  /* 0x0000af00ff007a0c */ /* 0x000fe40003f05300 */
[----:B------:R-:W-:-:S11]  /*0b20*/  ISETP.NE.AND.EX P2, PT, RZ, c[0x0][0x2c4], PT, P2 ;  /* 0x0000b100ff007a0c */ /* 0x000fd60003f45320 */
[C---:B------:R-:W-:Y:S02]  /*0b30*/  @P0 IMAD.WIDE R10, R3.reuse, R2, c[0x0][0x2b8] ;  /* 0x0000ae00030a0625 */ /* 0x040fe400078e0202 */
[----:B------:R-:W-:Y:S02]  /*0b40*/  @P2 SHF.R.S32.HI R2, RZ, 0x1f, R3 ;  /* 0x0000001fff022819 */ /* 0x000fe40000011403 */
[C---:B------:R-:W-:Y:S01]  /*0b50*/  @P2 IMAD.WIDE.U32 R8, R3.reuse, c[0x0][0x2c8], RZ ;  /* 0x0000b20003082a25 */ /* 0x040fe200078e00ff */
[----:B------:R-:W-:Y:S01]  /*0b60*/  CS2R R178, SRZ ;  /* 0x0000000000b27805 */ /* 0x000fe2000001ff00 */
[----:B------:R1:W5:Y:S01]  /*0b70*/  @P0 LDG.E R0, [R10.64] ;  /* 0x0000000c0a000981 */ /* 0x000362000c1e1900 */
[----:B------:R-:W-:Y:S01]  /*0b80*/  PLOP3.LUT P0, PT, PT, PT, PT, 0x8, 0x0 ;  /* 0x000000000000781c */ /* 0x000fe20003f0e170 */
[----:B------:R-:W-:Y:S01]  /*0b90*/  @P2 IMAD R2, R2, c[0x0][0x2c8], RZ ;  /* 0x0000b20002022a24 */ /* 0x000fe200078e02ff */
[----:B------:R-:W-:Y:S02]  /*0ba0*/  @P2 LEA R178, P1, R8, c[0x0][0x2c0], 0x2 ;  /* 0x0000b00008b22a11 */ /* 0x000fe400078210ff */
[----:B------:R-:W-:Y:S01]  /*0bb0*/  IABS R122, c[0x0][0x2d0] ;  /* 0x0000b400007a7a13 */ /* 0x000fe20000000000 */
[----:B------:R-:W-:-:S04]  /*0bc0*/  @P2 IMAD R2, R3, c[0x0][0x2cc], R2 ;  /* 0x0000b30003022a24 */ /* 0x000fc800078e0202 */
[----:B------:R-:W-:-:S05]  /*0bd0*/  @P2 IMAD.IADD R9, R9, 0x1, R2 ;  /* 0x0000000109092824 */ /* 0x000fca00078e0202 */
        /* <DEDUP_REMOVED lines=64> */
[----:B------:R-:W-:Y:S01]  /*0fe0*/  IMAD R13, R4, c[0x0][0x18c], R13 ;  /* 0x00006300040d7a24 */ /* 0x000fe200078e020d */
[----:B------:R-:W-:Y:S02]  /*0ff0*/  IADD3 R15, R15, R2, RZ ;  /* 0x000000020f0f7210 */ /* 0x000fe40007ffe0ff */
[----:B------:R-:W-:-:S03]  /*1000*/  SHF.R.S32.HI R2, RZ, 0x1f, R22 ;  /* 0x0000001fff027819 */ /* 0x000fc60000011416 */
[----:B------:R-:W-:-:S04]  /*1010*/  IMAD.WIDE.U32 R16, R11, c[0x0][0x198], R14 ;  /* 0x000066000b107a25 */ /* 0x000fc800078e000e */
[----:B------:R-:W-:Y:S02]  /*1020*/  IMAD.IADD R17, R17, 0x1, R5 ;  /* 0x0000000111117824 */ /* 0x000fe400078e0205 */
[----:B------:R-:W-:Y:S02]  /*1030*/  IMAD R15, R2, c[0x0][0x1b0], RZ ;  /* 0x00006c00020f7a24 */ /* 0x000fe400078e02ff */
[----:B------:R-:W-:-:S04]  /*1040*/  IMAD.WIDE.U32 R4, R4, c[0x0][0x188], RZ ;  /* 0x0000620004047a25 */ /* 0x000fc800078e00ff */
[C---:B------:R-:W-:Y:S01]  /*1050*/  IMAD R15, R22.reuse, c[0x0][0x1b4], R15 ;  /* 0x00006d00160f7a24 */ /* 0x040fe200078e020f */
[----:B------:R-:W-:Y:S01]  /*1060*/  IADD3 R13, R5, R13, RZ ;  /* 0x0000000d050d7210 */ /* 0x000fe20007ffe0ff */
[----:B------:R-:W-:-:S04]  /*1070*/  IMAD.WIDE.U32 R16, R22, c[0x0][0x1b0], R16 ;  /* 0x00006c0016107a25 */ /* 0x000fc800078e0010 */
[----:B------:R-:W-:Y:S01]  /*1080*/  IMAD.IADD R15, R17, 0x1, R15 ;  /* 0x00000001110f7824 */ /* 0x000fe200078e020f */
[----:B------:R-:W-:Y:S05]  /*1090*/  BRA `(.L_x_6176) ;  /* 0x0000043000007947 */ /* 0x000fea0003800000 */
.L_x_6175:
        /* <DEDUP_REMOVED lines=16> */
.L_x_6177:
        /* <DEDUP_REMOVED lines=10> */
[----:B------:R-:W-:Y:S01]  /*1240*/  IMAD.HI.U32 R22, R11, R2, RZ ;  /* 0x000000020b167227 */ /* 0x000fe200078e00ff */
[----:B------:R-:W-:-:S04]  /*1250*/  LEA R11, R120, 0xffffff80, 0x7 ;  /* 0xffffff80780b7811 */ /* 0x000fc800078e38ff */
[----:B------:R-:W-:Y:S01]  /*1260*/  IADD3 R9, -R22, RZ, RZ ;  /* 0x000000ff16097210 */ /* 0x000fe20007ffe1ff */
[----:B------:R-:W-:-:S04]  /*1270*/  IMAD.WIDE.U32 R14, R11, c[0x0][0x198], R12 ;  /* 0x000066000b0e7a25 */ /* 0x000fc800078e000c */
[----:B------:R-:W-:Y:S01]  /*1280*/  IMAD R9, R8, R9, R2 ;  /* 0x0000000908097224 */ /* 0x000fe200078e0202 */
[----:B------:R-:W-:Y:S01]  /*1290*/  LOP3.LUT R2, R26, c[0x0][0x1c8], RZ, 0x3c, !PT ;  /* 0x000072001a027a12 */ /* 0x000fe200078e3cff */
[----:B------:R-:W-:Y:S02]  /*12a0*/  @P4 IMAD.IADD R13, R5, 0x1, R4 ;  /* 0x00000001050d4824 */ /* 0x000fe400078e0204 */
[----:B------:R-:W-:Y:S01]  /*12b0*/  IMAD.MOV.U32 R16, RZ, RZ, R14 ;  /* 0x000000ffff107224 */ /* 0x000fe200078e000e */
[----:B------:R-:W-:Y:S01]  /*12c0*/  ISETP.GT.U32.AND P1, PT, R8, R9, PT ;  /* 0x000000090800720c */ /* 0x000fe20003f24070 */
[----:B------:R-:W-:Y:S01]  /*12d0*/  @P4 IMAD.WIDE.U32 R18, R13, c[0x0][0x1a0], RZ ;  /* 0x000068000d124a25 */ /* 0x000fe200078e00ff */
[----:B------:R-:W-:-:S03]  /*12e0*/  ISETP.GE.AND P2, PT, R2, RZ, PT ;  /* 0x000000ff0200720c */ /* 0x000fc60003f46270 */
[----:B------:R-:W-:Y:S01]  /*12f0*/  @P4 IMAD R13, R13, c[0x0][0x1a4], R19 ;  /* 0x000069000d0d4a24 */ /* 0x000fe200078e0213 */
[----:B------:R-:W-:-:S07]  /*1300*/  @P4 MOV R4, R18 ;  /* 0x0000001200044202 */ /* 0x000fce0000000f00 */
        /* <DEDUP_REMOVED lines=9> */
[----:B------:R-:W-:Y:S02]  /*13a0*/  @!P2 IADD3 R22, -R22, RZ, RZ ;  /* 0x000000ff1616a210 */ /* 0x000fe40007ffe1ff */
[----:B------:R-:W-:-:S04]  /*13b0*/  @!P1 LOP3.LUT R22, RZ, c[0x0][0x1c8], RZ, 0x33, !PT ;  /* 0x00007200ff169a12 */ /* 0x000fc800078e33ff */
[----:B------:R-:W-:Y:S01]  /*13c0*/  SHF.R.S32.HI R2, RZ, 0x1f, R22 ;  /* 0x0000001fff027819 */ /* 0x000fe20000011416 */
        /* <DEDUP_REMOVED lines=8> */
[----:B------:R-:W-:-:S04]  /*1450*/  IMAD R6, R6, c[0x0][0x1a0], RZ ;  /* 0x0000680006067a24 */ /* 0x000fc800078e02ff */
[----:B------:R-:W-:Y:S02]  /*1460*/  IMAD R6, R5, c[0x0][0x1a4], R6 ;  /* 0x0000690005067a24 */ /* 0x000fe400078e0206 */
[----:B------:R-:W-:-:S03]  /*1470*/  IMAD R5, R4, c[0x0][0x188], RZ ;  /* 0x0000620004057a24 */ /* 0x000fc600078e02ff */
[----:B------:R-:W-:Y:S01]  /*1480*/  IADD3 R13, R13, R6, RZ ;  /* 0x000000060d0d7210 */ /* 0x000fe20007ffe0ff */
[----:B------:R-:W-:-:S04]  /*1490*/  IMAD R5, R0, c[0x0][0x18c], R5 ;  /* 0x0000630000057a24 */ /* 0x000fc800078e0205 */
[----:B------:R-:W-:-:S05]  /*14a0*/  IMAD.WIDE.U32 R12, R0, c[0x0][0x188], R12 ;  /* 0x00006200000c7a25 */ /* 0x000fca00078e000c */
[----:B------:R-:W-:Y:S02]  /*14b0*/  IADD3 R13, R13, R5, RZ ;  /* 0x000000050d0d7210 */ /* 0x000fe40007ffe0ff */
[----:B------:R-:W-:Y:S02]  /*14c0*/  MOV R4, R12 ;  /* 0x0000000c00047202 */ /* 0x000fe40000000f00 */
.L_x_6176:
[----:B------:R-:W-:Y:S01]  /*14d0*/  SHF.R.S32.HI R135, RZ, 0x1f, R132 ;  /* 0x0000001fff877819 */ /* 0x000fe20000011484 */
[----:B------:R-:W-:Y:S01]  /*14e0*/  IMAD.IADD R167, R133, 0x1, -R136 ;  /* 0x0000000185a77824 */ /* 0x000fe200078e0a88 */
[----:B------:R-:W-:Y:S01]  /*14f0*/  ISETP.NE.AND P1, PT, R170, -0x1, PT ;  /* 0xffffffffaa00780c */ /* 0x000fe20003f25270 */
[----:B------:R-:W-:Y:S01]  /*1500*/  IMAD.MOV.U32 R121, RZ, RZ, c[0x0][0x198] ;  /* 0x00006600ff797624 */ /* 0x000fe200078e00ff */
[----:B------:R-:W-:Y:S01]  /*1510*/  LEA.HI R69, R135, R132, RZ, 0x3 ;  /* 0x0000008487457211 */ /* 0x000fe200078f18ff */
[----:B------:R-:W-:Y:S01]  /*1520*/  IMAD.MOV.U32 R68, RZ, RZ, 0x20 ;  /* 0x00000020ff447424 */ /* 0x000fe200078e00ff */
[----:B------:R-:W-:Y:S02]  /*1530*/  IADD3 R171, R120, -0x1, RZ ;  /* 0xffffffff78ab7810 */ /* 0x000fe40007ffe0ff */
[----:B------:R-:W-:-:S02]  /*1540*/  SHF.R.S32.HI R176, RZ, 0x3, R69 ;  /* 0x00000003ffb07819 */ /* 0x000fc40000011445 */
[----:B------:R-:W-:Y:S02]  /*1550*/  LOP3.LUT R69, R69, 0xfffffff8, RZ, 0xc0, !PT ;  /* 0xfffffff845457812 */ /* 0x000fe400078ec0ff */
[C---:B------:R-:W-:Y:S01]  /*1560*/  IADD3 R12, R176.reuse, 0x10, RZ ;  /* 0x00000010b00c7810 */ /* 0x040fe20007ffe0ff */
[C---:B------:R-:W-:Y:S01]  /*1570*/  IMAD.SHL.U32 R17, R176.reuse, 0x40, RZ ;  /* 0x00000040b0117824 */ /* 0x040fe200078e00ff */
[----:B------:R-:W-:Y:S01]  /*1580*/  IADD3 R10, R176, 0x20, RZ ;  /* 0x00000020b00a7810 */ /* 0x000fe20007ffe0ff */
[----:B------:R-:W-:Y:S01]  /*1590*/  IMAD.IADD R69, R132, 0x1, -R69 ;  /* 0x0000000184457824 */ /* 0x000fe200078e0a45 */
[----:B-----5:R-:W-:Y:S01]  /*15a0*/  @!P1 SHF.R.S32.HI R0, RZ, 0x1f, R3 ;  /* 0x0000001fff009819 */ /* 0x020fe20000011403 */
[----:B------:R-:W-:Y:S01]  /*15b0*/  @P1 IMAD.WIDE.U32 R20, R170, c[0x0][0x190], RZ ;  /* 0x00006400aa141a25 */ /* 0x000fe200078e00ff */
[----:B------:R-:W-:Y:S02]  /*15c0*/  LOP3.LUT R17, R17, 0x1c0, RZ, 0xc0, !PT ;  /* 0x000001c011117812 */ /* 0x000fe400078ec0ff */
[----:B------:R-:W-:Y:S01]  /*15d0*/  ISETP.GE.AND P3, PT, R12, R167, PT ;  /* 0x000000a70c00720c */ /* 0x000fe20003f66270 */
[----:B------:R-:W-:Y:S01]  /*15e0*/  IMAD.SHL.U32 R174, R69, 0x8, RZ ;  /* 0x0000000845ae7824 */ /* 0x000fe200078e00ff */
[----:B------:R-:W-:Y:S01]  /*15f0*/  SHF.R.U32.HI R173, RZ, 0x3, R17 ;  /* 0x00000003ffad7819 */ /* 0x000fe20000011611 */
[----:B------:R-:W-:Y:S01]  /*1600*/  @!P1 IMAD.WIDE.U32 R18, R3, c[0x0][0x178], RZ ;  /* 0x00005e0003129a25 */ /* 0x000fe200078e00ff */
[----:B------:R-:W-:-:S02]  /*1610*/  SHF.R.S32.HI R177, RZ, 0x1f, R176 ;  /* 0x0000001fffb17819 */ /* 0x000fc400000114b0 */
[----:B------:R-:W-:Y:S01]  /*1620*/  IADD3 R16, P2, R174, R16, RZ ;  /* 0x00000010ae107210 */ /* 0x000fe20007f5e0ff */
[----:B------:R-:W-:Y:S01]  /*1630*/  @!P1 IMAD R0, R0, c[0x0][0x178], RZ ;  /* 0x00005e0000009a24 */ /* 0x000fe200078e02ff */
[----:B------:R-:W-:Y:S01]  /*1640*/  SHF.R.S32.HI R175, RZ, 0x1f, R174 ;  /* 0x0000001fffaf7819 */ /* 0x000fe200000114ae */
[----:B------:R-:W-:Y:S01]  /*1650*/  @P1 IMAD.MOV.U32 R14, RZ, RZ, R20 ;  /* 0x000000ffff0e1224 */ /* 0x000fe200078e0014 */
[----:B------:R-:W-:Y:S01]  /*1660*/  LOP3.LUT R8, R17, 0x38, R174, 0xf8, !PT ;  /* 0x0000003811087812 */ /* 0x000fe200078ef8ae */
[----:B------:R-:W-:Y:S02]  /*1670*/  @!P1 IMAD.MOV.U32 R14, RZ, RZ, R18 ;  /* 0x000000ffff0e9224 */ /* 0x000fe400078e0012 */
[----:B------:R-:W-:Y:S01]  /*1680*/  IMAD.X R17, R175, 0x1, R15, P2 ;  /* 0x00000001af117824 */ /* 0x000fe200010e060f */
[----:B------:R-:W-:Y:S01]  /*1690*/  ISETP.GE.AND P2, PT, R10, R167, PT ;  /* 0x000000a70a00720c */ /* 0x000fe20003f46270 */
[----:B------:R-:W-:Y:S01]  /*16a0*/  @!P1 IMAD R0, R3, c[0x0][0x17c], R0 ;  /* 0x00005f0003009a24 */ /* 0x000fe200078e0200 */
[----:B------:R-:W-:Y:S01]  /*16b0*/  LOP3.LUT R173, R8, R173, RZ, 0x3c, !PT ;  /* 0x000000ad08ad7212 */ /* 0x000fe200078e3cff */
[----:B------:R-:W-:Y:S01]  /*16c0*/  @P1 IMAD R5, R170, c[0x0][0x194], R21 ;  /* 0x00006500aa051a24 */ /* 0x000fe200078e0215 */
[----:B------:R-:W-:Y:S01]  /*16d0*/  SHF.R.S32.HI R3, RZ, 0x1f, R26 ;  /* 0x0000001fff037819 */ /* 0x000fe2000001141a */
[----:B------:R-:W-:Y:S01]  /*16e0*/  @!P1 IMAD.IADD R5, R19, 0x1, R0 ;  /* 0x0000000113059824 */ /* 0x000fe200078e0200 */
[----:B------:R-:W-:Y:S01]  /*16f0*/  IADD3 R8, R176, 0x30, RZ ;  /* 0x00000030b0087810 */ /* 0x000fe20007ffe0ff */
[----:B------:R-:W-:Y:S01]  /*1700*/  IMAD.WIDE R6, R7, 0x40, R176 ;  /* 0x0000004007067825 */ /* 0x000fe200078e02b0 */
[----:B------:R-:W-:-:S02]  /*1710*/  IADD3 R14, P4, R174, R14, RZ ;  /* 0x0000000eae0e7210 */ /* 0x000fc40007f9e0ff */
[-C--:B------:R-:W-:Y:S01]  /*1720*/  ISETP.GE.AND P1, PT, R176, R167.reuse, PT ;  /* 0x000000a7b000720c */ /* 0x080fe20003f26270 */
[----:B------:R-:W-:Y:S01]  /*1730*/  IMAD R3, R3, c[0x0][0x1a8], RZ ;  /* 0x00006a0003037a24 */ /* 0x000fe200078e02ff */
[----:B------:R-:W-:Y:S01]  /*1740*/  ISETP.GE.AND P6, PT, R8, R167, PT ;  /* 0x000000a70800720c */ /* 0x000fe20003fc6270 */
[----:B------:R-:W-:Y:S01]  /*1750*/  IMAD.X R15, R175, 0x1, R5, P4 ;  /* 0x00000001af0f7824 */ /* 0x000fe200020e0605 */
[----:B------:R-:W-:Y:S01]  /*1760*/  @!P3 IADD3 R18, P4, R6, 0x10, RZ ;  /* 0x000000100612b810 */ /* 0x000fe20007f9e0ff */
[C---:B------:R-:W-:Y:S01]  /*1770*/  IMAD R24, R26.reuse, c[0x0][0x1ac], R3 ;  /* 0x00006b001a187a24 */ /* 0x040fe200078e0203 */
[----:B------:R-:W-:Y:S01]  /*1780*/  LEA.HI R0, R135, R132, RZ, 0x6 ;  /* 0x0000008487007211 */ /* 0x000fe200078f30ff */
[----:B------:R-:W-:Y:S01]  /*1790*/  IMAD.WIDE.U32 R26, R26, c[0x0][0x1a8], R14 ;  /* 0x00006a001a1a7a25 */ /* 0x000fe200078e000e */
[----:B------:R-:W-:-:S03]  /*17a0*/  @!P2 IADD3 R14, P5, R6, 0x20, RZ ;  /* 0x00000020060ea810 */ /* 0x000fc60007fbe0ff */
[----:B------:R-:W-:-:S04]  /*17b0*/  IMAD.WIDE.U32 R128, R176, c[0x0][0x198], R16 ;  /* 0x00006600b0807a25 */ /* 0x000fc800078e0010 */
[----:B------:R-:W-:Y:S02]  /*17c0*/  IMAD.IADD R25, R27, 0x1, R24 ;  /* 0x000000011b197824 */ /* 0x000fe400078e0218 */
[--C-:B------:R-:W-:Y:S01]  /*17d0*/  @!P3 IMAD.X R5, RZ, RZ, R7.reuse, P4 ;  /* 0x000000ffff05b224 */ /* 0x100fe200020e0607 */
[----:B------:R-:W-:Y:S01]  /*17e0*/  @!P6 IADD3 R16, P4, R6, 0x30, RZ ;  /* 0x000000300610e810 */ /* 0x000fe20007f9e0ff */
[----:B------:R-:W-:Y:S02]  /*17f0*/  @!P2 IMAD.X R15, RZ, RZ, R7, P5 ;  /* 0x000000ffff0fa224 */ /* 0x000fe400028e0607 */
[----:B------:R-:W-:Y:S02]  /*1800*/  @!P1 IMAD R3, R7, c[0x0][0x190], RZ ;  /* 0x0000640007039a24 */ /* 0x000fe400078e02ff */
[----:B------:R-:W-:Y:S02]  /*1810*/  @!P1 IMAD.MOV.U32 R24, RZ, RZ, R26 ;  /* 0x000000ffff189224 */ /* 0x000fe400078e001a */
[----:B------:R-:W-:-:S02]  /*1820*/  IMAD R123, R177, c[0x0][0x198], RZ ;  /* 0x00006600b17b7a24 */ /* 0x000fc400078e02ff */
[--C-:B------:R-:W-:Y:S02]  /*1830*/  @!P3 IMAD.MOV.U32 R29, RZ, RZ, R25.reuse ;  /* 0x000000ffff1db224 */ /* 0x100fe400078e0019 */
[--C-:B------:R-:W-:Y:S02]  /*1840*/  @!P2 IMAD.MOV.U32 R21, RZ, RZ, R25.reuse ;  /* 0x000000ffff15a224 */ /* 0x100fe400078e0019 */
[----:B------:R-:W-:Y:S02]  /*1850*/  @!P6 IMAD.MOV.U32 R27, RZ, RZ, R25 ;  /* 0x000000ffff1be224 */ /* 0x000fe400078e0019 */
[----:B------:R-:W-:Y:S02]  /*1860*/  @!P2 IMAD R15, R15, c[0x0][0x190], RZ ;  /* 0x000064000f0faa24 */ /* 0x000fe400078e02ff */
[----:B------:R-:W-:Y:S02]  /*1870*/  @!P2 IMAD.MOV.U32 R20, RZ, RZ, R26 ;  /* 0x000000ffff14a224 */ /* 0x000fe400078e001a */
[----:B------:R-:W-:-:S02]  /*1880*/  @!P1 IMAD R3, R6, c[0x0][0x194], R3 ;  /* 0x0000650006039a24 */ /* 0x000fc400078e0203 */
[----:B------:R-:W-:Y:S02]  /*1890*/  @!P3 IMAD R5, R5, c[0x0][0x190], RZ ;  /* 0x000064000505ba24 */ /* 0x000fe400078e02ff */
[----:B------:R-:W-:-:S04]  /*18a0*/  @!P1 IMAD.WIDE.U32 R24, R6, c[0x0][0x190], R24 ;  /* 0x0000640006189a25 */ /* 0x000fc800078e0018 */
[----:B------:R-:W-:Y:S02]  /*18b0*/  IMAD R123, R176, c[0x0][0x19c], R123 ;  /* 0x00006700b07b7a24 */ /* 0x000fe400078e027b */
[----:B------:R-:W-:Y:S02]  /*18c0*/  @!P3 IMAD.MOV.U32 R28, RZ, RZ, R26 ;  /* 0x000000ffff1cb224 */ /* 0x000fe400078e001a */
[----:B------:R-:W-:Y:S02]  /*18d0*/  @!P6 IMAD.X R7, RZ, RZ, R7, P4 ;  /* 0x000000ffff07e224 */ /* 0x000fe400020e0607 */
[----:B------:R-:W-:Y:S02]  /*18e0*/  IMAD.SHL.U32 R0, R0, 0x8, RZ ;  /* 0x0000000800007824 */ /* 0x000fe400078e00ff */
[----:B------:R-:W-:Y:S02]  /*18f0*/  @!P2 IMAD R6, R14, c[0x0][0x194], R15 ;  /* 0x000065000e06aa24 */ /* 0x000fe400078e020f */
[----:B------:R-:W-:Y:S01]  /*1900*/  @!P3 IMAD R5, R18, c[0x0][0x194], R5 ;  /* 0x000065001205ba24 */ /* 0x000fe200078e0205 */
[----:B------:R-:W-:Y:S01]  /*1910*/  LOP3.LUT R173, R173, 0xfffffe00, R0, 0xf8, !PT ;  /* 0xfffffe00adad7812 */ /* 0x000fe200078ef800 */
[----:B------:R-:W-:Y:S01]  /*1920*/  @!P2 IMAD.WIDE.U32 R14, R14, c[0x0][0x190], R20 ;  /* 0x000064000e0eaa25 */ /* 0x000fe200078e0014 */
[----:B------:R-:W-:-:S03]  /*1930*/  @!P1 LEA R20, P4, R24, c[0x0][0x160], 0x1 ;  /* 0x0000580018149a11 */ /* 0x000fc600078808ff */
[----:B------:R-:W-:Y:S02]  /*1940*/  @!P1 IMAD.IADD R3, R25, 0x1, R3 ;  /* 0x0000000119039824 */ /* 0x000fe400078e0203 */
[----:B------:R-:W-:Y:S02]  /*1950*/  IMAD.IADD R123, R129, 0x1, R123 ;  /* 0x00000001817b7824 */ /* 0x000fe400078e027b */
[----:B------:R-:W-:Y:S01]  /*1960*/  @!P3 IMAD.WIDE.U32 R18, R18, c[0x0][0x190], R28 ;  /* 0x000064001212ba25 */ /* 0x000fe200078e001c */
[----:B------:R-:W-:-:S03]  /*1970*/  @!P1 LEA.HI.X R21, R24, c[0x0][0x164], R3, 0x1, P4 ;  /* 0x0000590018159a11 */ /* 0x000fc600020f0c03 */
[----:B------:R-:W-:Y:S01]  /*1980*/  @!P6 IMAD R7, R7, c[0x0][0x190], RZ ;  /* 0x000064000707ea24 */ /* 0x000fe200078e02ff */
[----:B------:R-:W-:Y:S01]  /*1990*/  @!P3 LEA R28, P5, R18, c[0x0][0x160], 0x1 ;  /* 0x00005800121cba11 */ /* 0x000fe200078a08ff */
[----:B------:R-:W-:Y:S02]  /*19a0*/  IMAD.SHL.U32 R129, R171, 0x80, RZ ;  /* 0x00000080ab817824 */ /* 0x000fe400078e00ff */
[C---:B------:R-:W-:Y:S02]  /*19b0*/  @!P6 IMAD R0, R16.reuse, c[0x0][0x194], R7 ;  /* 0x000065001000ea24 */ /* 0x040fe400078e0207 */
[----:B------:R-:W-:Y:S02]  /*19c0*/  @!P3 IMAD.IADD R5, R19, 0x1, R5 ;  /* 0x000000011305b824 */ /* 0x000fe400078e0205 */
[----:B------:R-:W-:Y:S01]  /*19d0*/  @!P6 IMAD.WIDE.U32 R16, R16, c[0x0][0x190], R26 ;  /* 0x000064001010ea25 */ /* 0x000fe200078e001a */
[----:B------:R-:W-:Y:S02]  /*19e0*/  @!P2 LEA R26, P4, R14, c[0x0][0x160], 0x1 ;  /* 0x000058000e1aaa11 */ /* 0x000fe400078808ff */
[----:B------:R-:W-:Y:S01]  /*19f0*/  @!P3 LEA.HI.X R29, R18, c[0x0][0x164], R5, 0x1, P5 ;  /* 0x00005900121dba11 */ /* 0x000fe200028f0c05 */
[----:B------:R-:W-:-:S02]  /*1a00*/  @!P2 IMAD.IADD R6, R15, 0x1, R6 ;  /* 0x000000010f06a824 */ /* 0x000fc400078e0206 */
[----:B------:R-:W-:Y:S02]  /*1a10*/  IMAD.IADD R3, R130, 0x1, -R129 ;  /* 0x0000000182037824 */ /* 0x000fe400078e0a81 */
[----:B------:R-:W-:Y:S01]  /*1a20*/  IMAD.SHL.U32 R173, R173, 0x2, RZ ;  /* 0x00000002adad7824 */ /* 0x000fe200078e00ff */
[----:B------:R-:W-:Y:S01]  /*1a30*/  @!P2 LEA.HI.X R27, R14, c[0x0][0x164], R6, 0x1, P4 ;  /* 0x000059000e1baa11 */ /* 0x000fe200020f0c06 */
[----:B------:R-:W-:Y:S01]  /*1a40*/  @!P6 IMAD.IADD R5, R17, 0x1, R0 ;  /* 0x000000011105e824 */ /* 0x000fe200078e0200 */
[-C--:B------:R-:W-:Y:S01]  /*1a50*/  ISETP.GE.AND P5, PT, R176, R3.reuse, PT ;  /* 0x00000003b000720c */ /* 0x080fe20003fa6270 */
[----:B------:R-:W-:Y:S01]  /*1a60*/  IMAD.MOV.U32 R14, RZ, RZ, c[0x0][0x19c] ;  /* 0x00006700ff0e7624 */ /* 0x000fe200078e00ff */
[----:B------:R-:W-:Y:S01]  /*1a70*/  ISETP.GE.AND P4, PT, R12, R3, PT ;  /* 0x000000030c00720c */ /* 0x000fe20003f86270 */
[----:B------:R-:W-:Y:S01]  /*1a80*/  @!PT LDS RZ, [RZ] ;  /* 0x00000000fffff984 */ /* 0x000fe20000000800 */
[----:B------:R-:W-:Y:S01]  /*1a90*/  @!PT LDS RZ, [RZ] ;  /* 0x00000000fffff984 */ /* 0x000fe20000000800 */
[----:B------:R-:W-:Y:S01]  /*1aa0*/  @!PT LDS RZ, [RZ] ;  /* 0x00000000fffff984 */ /* 0x000fe20000000800 */
[----:B------:R1:W-:Y:S01]  /*1ab0*/  @!P1 LDGSTS.E.BYPASS.LTC128B.128 [R173], [R20.64] ;  /* 0x0000000014ad9fae */ /* 0x0003e2000b901d4c */
[----:B------:R-:W-:-:S03]  /*1ac0*/  IMAD.WIDE.U32 R6, R121, 0x20, RZ ;  /* 0x0000002079067825 */ /* 0x000fc600078e00ff */
[----:B------:R2:W-:Y:S01]  /*1ad0*/  @!P3 LDGSTS.E.BYPASS.LTC128B.128 [R173+0x800], [R28.64] ;  /* 0x008000001cadbfae */ /* 0x0005e2000b901d4c */
[----:B------:R-:W-:-:S03]  /*1ae0*/  ISETP.GE.AND P3, PT, R10, R3, PT ;  /* 0x000000030a00720c */ /* 0x000fc60003f66270 */
[----:B------:R3:W-:Y:S01]  /*1af0*/  @!P2 LDGSTS.E.BYPASS.LTC128B.128 [R173+0x1000], [R26.64] ;  /* 0x010000001aadafae */ /* 0x0007e2000b901d4c */
[----:B------:R-:W-:-:S03]  /*1b00*/  @!P6 LEA R24, P2, R16, c[0x0][0x160], 0x1 ;  /* 0x000058001018ea11 */ /* 0x000fc600078408ff */
[C---:B------:R-:W-:Y:S02]  /*1b10*/  @!P4 LEA R0, P1, R121.reuse, R128, 0x4 ;  /* 0x000000807900c211 */ /* 0x040fe400078220ff */
[----:B------:R-:W-:Y:S02]  /*1b20*/  @!P6 LEA.HI.X R25, R16, c[0x0][0x164], R5, 0x1, P2 ;  /* 0x000059001019ea11 */ /* 0x000fe400010f0c05 */
[----:B------:R-:W-:Y:S02]  /*1b30*/  @!P4 LEA.HI.X R5, R121, R123, R14, 0x4, P1 ;  /* 0x0000007b7905c211 */ /* 0x000fe400008f240e */
[C---:B------:R-:W-:Y:S01]  /*1b40*/  @!P4 LEA R18, P1, R0.reuse, c[0x0][0x168], 0x1 ;  /* 0x00005a000012ca11 */ /* 0x040fe200078208ff */
[----:B------:R4:W-:Y:S03]  /*1b50*/  @!P6 LDGSTS.E.BYPASS.LTC128B.128 [R173+0x1800], [R24.64] ;  /* 0x0180000018adefae */ /* 0x0009e6000b901d4c */
[----:B------:R-:W-:Y:S01]  /*1b60*/  @!P4 LEA.HI.X R19, R0, c[0x0][0x16c], R5, 0x1, P1 ;  /* 0x00005b000013ca11 */ /* 0x000fe200008f0c05 */
[----:B------:R-:W-:Y:S01]  /*1b70*/  IMAD.SHL.U32 R0, R14, 0x20, RZ ;  /* 0x000000200e007824 */ /* 0x000fe200078e00ff */
[----:B------:R-:W-:-:S02]  /*1b80*/  @!P3 IADD3 R5, P1, R128, R6, RZ ;  /* 0x000000068005b210 */ /* 0x000fc40007f3e0ff */
[----:B------:R-:W-:Y:S02]  /*1b90*/  IADD3 R6, R176, 0x40, RZ ;  /* 0x00000040b0067810 */ /* 0x000fe40007ffe0ff */
[----:B------:R-:W-:Y:S01]  /*1ba0*/  @!P3 IADD3.X R0, R123, R7, R0, P1, !PT ;  /* 0x000000077b00b210 */ /* 0x000fe20000ffe400 */
[----:B------:R-:W-:Y:S01]  /*1bb0*/  IMAD R7, R2, c[0x0][0x1b8], RZ ;  /* 0x00006e0002077a24 */ /* 0x000fe200078e02ff */
[----:B-1----:R-:W-:Y:S02]  /*1bc0*/  IADD3 R20, P1, R174, R4, RZ ;  /* 0x00000004ae147210 */ /* 0x002fe40007f3e0ff */
[----:B------:R-:W-:Y:S01]  /*1bd0*/  IADD3 R4, R176, 0x50, RZ ;  /* 0x00000050b0047810 */ /* 0x000fe20007ffe0ff */
[----:B------:R-:W-:Y:S01]  /*1be0*/  IMAD R7, R22, c[0x0][0x1bc], R7 ;  /* 0x00006f0016077a24 */ /* 0x000fe200078e0207 */
[----:B------:R-:W-:Y:S01]  /*1bf0*/  ISETP.GE.AND P6, PT, R6, R3, PT ;  /* 0x000000030600720c */ /* 0x000fe20003fc6270 */
[----:B------:R-:W-:Y:S01]  /*1c00*/  IMAD.X R21, R175, 0x1, R13, P1 ;  /* 0x00000001af157824 */ /* 0x000fe200008e060d */
[----:B---3--:R-:W-:-:S03]  /*1c10*/  @!P5 LEA R26, P2, R128, c[0x0][0x168], 0x1 ;  /* 0x00005a00801ada11 */ /* 0x008fc600078408ff */
[----:B------:R-:W-:Y:S01]  /*1c20*/  IMAD.WIDE.U32 R22, R22, c[0x0][0x1b8], R20 ;  /* 0x00006e0016167a25 */ /* 0x000fe200078e0014 */
[----:B------:R-:W-:Y:S02]  /*1c30*/  @!P5 LEA.HI.X R27, R128, c[0x0][0x16c], R123, 0x1, P2 ;  /* 0x00005b00801bda11 */ /* 0x000fe400010f0c7b */
[----:B------:R-:W-:Y:S02]  /*1c40*/  ISETP.GE.AND P2, PT, R8, R3, PT ;  /* 0x000000030800720c */ /* 0x000fe40003f46270 */
[----:B------:R-:W-:Y:S01]  /*1c50*/  IADD3 R23, R23, R7, RZ ;  /* 0x0000000717177210 */ /* 0x000fe20007ffe0ff */
[----:B------:R1:W-:Y:S01]  /*1c60*/  @!P5 LDGSTS.E.BYPASS.LTC128B.128 [R173+0x2000], [R26.64] ;  /* 0x020000001aaddfae */ /* 0x0003e2000b901d4c */
[C---:B----4-:R-:W-:Y:S01]  /*1c70*/  @!P3 LEA R24, P5, R5.reuse, c[0x0][0x168], 0x1 ;  /* 0x00005a000518ba11 */ /* 0x050fe200078a08ff */
[----:B------:R-:W-:Y:S02]  /*1c80*/  IMAD.SHL.U32 R7, R176, 0x8, RZ ;  /* 0x00000008b0077824 */ /* 0x000fe400078e00ff */
[----:B------:R3:W-:Y:S01]  /*1c90*/  @!P4 LDGSTS.E.BYPASS.LTC128B.128 [R173+0x2800], [R18.64] ;  /* 0x0280000012adcfae */ /* 0x0007e2000b901d4c */
[----:B------:R-:W-:-:S02]  /*1ca0*/  @!P3 LEA.HI.X R25, R5, c[0x0][0x16c], R0, 0x1, P5 ;  /* 0x00005b000519ba11 */ /* 0x000fc400028f0c00 */
[-C--:B------:R-:W-:Y:S02]  /*1cb0*/  ISETP.GE.AND P5, PT, R4, R3.reuse, PT ;  /* 0x000000030400720c */ /* 0x080fe40003fa6270 */
[----:B------:R-:W-:Y:S01]  /*1cc0*/  IADD3 R0, R176, 0x60, RZ ;  /* 0x00000060b0007810 */ /* 0x000fe20007ffe0ff */
[----:B------:R-:W-:Y:S01]  /*1cd0*/  @!P2 IMAD.MOV.U32 R16, RZ, RZ, R128 ;  /* 0x000000ffff10a224 */ /* 0x000fe200078e0080 */
[----:B------:R4:W-:Y:S01]  /*1ce0*/  @!P3 LDGSTS.E.BYPASS.LTC128B.128 [R173+0x3000], [R24.64] ;  /* 0x0300000018adbfae */ /* 0x0009e2000b901d4c */
[----:B------:R-:W-:Y:S01]  /*1cf0*/  @!P2 IMAD.MOV.U32 R17, RZ, RZ, R123 ;  /* 0x000000ffff11a224 */ /* 0x000fe200078e007b */
[----:B------:R-:W-:Y:S01]  /*1d00*/  ISETP.GE.AND P4, PT, R0, R3, PT ;  /* 0x000000030000720c */ /* 0x000fe20003f86270 */
[----:B------:R-:W-:Y:S02]  /*1d10*/  @!P2 IMAD R2, R14, 0x30, RZ ;  /* 0x000000300e02a824 */ /* 0x000fe400078e02ff */
[----:B------:R-:W-:-:S04]  /*1d20*/  @!P2 IMAD.WIDE.U32 R16, R121, 0x30, R16 ;  /* 0x000000307910a825 */ /* 0x000fc800078e0010 */
[----:B------:R-:W-:Y:S02]  /*1d30*/  @!P2 IMAD.IADD R2, R17, 0x1, R2 ;  /* 0x000000011102a824 */ /* 0x000fe400078e0202 */
[----:B------:R-:W-:-:S04]  /*1d40*/  @!P5 IMAD R5, R14, 0x50, RZ ;  /* 0x000000500e05d824 */ /* 0x000fc800078e02ff */
[----:B------:R-:W-:Y:S01]  /*1d50*/  @!P4 IMAD.MOV.U32 R17, RZ, RZ, R123 ;  /* 0x000000ffff11c224 */ /* 0x000fe200078e007b */
[----:B-1----:R-:W-:-:S04]  /*1d60*/  @!P2 LEA R26, P1, R16, c[0x0][0x168], 0x1 ;  /* 0x00005a00101aaa11 */ /* 0x002fc800078208ff */
[----:B------:R-:W-:Y:S01]  /*1d70*/  @!P2 LEA.HI.X R27, R16, c[0x0][0x16c], R2, 0x1, P1 ;  /* 0x00005b00101baa11 */ /* 0x000fe200008f0c02 */
[----:B---3--:R-:W-:Y:S01]  /*1d80*/  @!P5 IMAD.MOV.U32 R18, RZ, RZ, R128 ;  /* 0x000000ffff12d224 */ /* 0x008fe200078e0080 */
[----:B------:R-:W-:Y:S01]  /*1d90*/  IADD3 R2, R176, 0x70, RZ ;  /* 0x00000070b0027810 */ /* 0x000fe20007ffe0ff */
[----:B------:R-:W-:Y:S01]  /*1da0*/  @!P5 IMAD.MOV.U32 R19, RZ, RZ, R123 ;  /* 0x000000ffff13d224 */ /* 0x000fe200078e007b */
[C---:B------:R-:W-:Y:S01]  /*1db0*/  @!P6 LEA R16, P1, R121.reuse, R128, 0x6 ;  /* 0x000000807910e211 */ /* 0x040fe200078230ff */
[----:B------:R1:W-:Y:S01]  /*1dc0*/  @!P2 LDGSTS.E.BYPASS.LTC128B.128 [R173+0x3800], [R26.64] ;  /* 0x038000001aadafae */ /* 0x0003e2000b901d4c */
[----:B------:R-:W-:Y:S01]  /*1dd0*/  ISETP.GE.AND P3, PT, R2, R3, PT ;  /* 0x000000030200720c */ /* 0x000fe20003f66270 */
[C---:B------:R-:W-:Y:S01]  /*1de0*/  @!P5 IMAD.WIDE.U32 R18, R121.reuse, 0x50, R18 ;  /* 0x000000507912d825 */ /* 0x040fe200078e0012 */
[----:B------:R-:W-:Y:S02]  /*1df0*/  @!P6 LEA.HI.X R13, R121, R123, R14, 0x6, P1 ;  /* 0x0000007b790de211 */ /* 0x000fe400008f340e */
[----:B------:R-:W-:-:S02]  /*1e00*/  @!P6 LEA R20, P1, R16, c[0x0][0x168], 0x1 ;  /* 0x00005a001014ea11 */ /* 0x000fc400078208ff */
[----:B------:R-:W-:Y:S02]  /*1e10*/  IADD3 R11, P2, R176, R11, RZ ;  /* 0x0000000bb00b7210 */ /* 0x000fe40007f5e0ff */
[----:B------:R-:W-:Y:S01]  /*1e20*/  @!P6 LEA.HI.X R21, R16, c[0x0][0x16c], R13, 0x1, P1 ;  /* 0x00005b001015ea11 */ /* 0x000fe200008f0c0d */
[----:B------:R-:W-:Y:S01]  /*1e30*/  @!P5 IMAD.IADD R13, R19, 0x1, R5 ;  /* 0x00000001130dd824 */ /* 0x000fe200078e0205 */
[----:B----4-:R-:W-:Y:S01]  /*1e40*/  @!P5 LEA R24, P1, R18, c[0x0][0x168], 0x1 ;  /* 0x00005a001218da11 */ /* 0x010fe200078208ff */
[----:B------:R-:W-:Y:S02]  /*1e50*/  @!P4 IMAD.MOV.U32 R16, RZ, RZ, R128 ;  /* 0x000000ffff10c224 */ /* 0x000fe400078e0080 */
[----:B------:R-:W-:Y:S01]  /*1e60*/  @!P4 IMAD R5, R14, 0x60, RZ ;  /* 0x000000600e05c824 */ /* 0x000fe200078e02ff */
[----:B------:R-:W-:Y:S01]  /*1e70*/  @!P5 LEA.HI.X R25, R18, c[0x0][0x16c], R13, 0x1, P1 ;  /* 0x00005b001219da11 */ /* 0x000fe200008f0c0d */
[----:B------:R-:W-:Y:S01]  /*1e80*/  @!P4 IMAD.WIDE.U32 R16, R121, 0x60, R16 ;  /* 0x000000607910c825 */ /* 0x000fe200078e0010 */
[----:B------:R3:W-:Y:S01]  /*1e90*/  @!P6 LDGSTS.E.BYPASS.LTC128B.128 [R173+0x4000], [R20.64] ;  /* 0x0400000014adefae */ /* 0x0007e2000b901d4c */
[----:B------:R-:W-:-:S02]  /*1ea0*/  ISETP.GE.AND P6, PT, R8, R3, PT ;  /* 0x000000030800720c */ /* 0x000fc40003fc6270 */
[----:B------:R-:W-:Y:S01]  /*1eb0*/  @!P3 IMAD.MOV.U32 R18, RZ, RZ, R128 ;  /* 0x000000ffff12b224 */ /* 0x000fe200078e0080 */
[----:B------:R4:W-:Y:S01]  /*1ec0*/  @!P5 LDGSTS.E.BYPASS.LTC128B.128 [R173+0x4800], [R24.64] ;  /* 0x0480000018addfae */ /* 0x0009e2000b901d4c */
[----:B------:R-:W-:Y:S01]  /*1ed0*/  @!P3 IMAD.MOV.U32 R19, RZ, RZ, R123 ;  /* 0x000000ffff13b224 */ /* 0x000fe200078e007b */
[----:B------:R-:W-:Y:S01]  /*1ee0*/  ISETP.GE.AND P5, PT, R6, R3, PT ;  /* 0x000000030600720c */ /* 0x000fe20003fa6270 */
[----:B------:R-:W-:Y:S02]  /*1ef0*/  @!P4 IMAD.IADD R5, R17, 0x1, R5 ;  /* 0x000000011105c824 */ /* 0x000fe400078e0205 */
[----:B------:R-:W-:Y:S01]  /*1f00*/  @!P3 IMAD R14, R14, 0x70, RZ ;  /* 0x000000700e0eb824 */ /* 0x000fe200078e02ff */
[----:B-1----:R-:W-:Y:S01]  /*1f10*/  @!P4 LEA R26, P1, R16, c[0x0][0x168], 0x1 ;  /* 0x00005a00101aca11 */ /* 0x002fe200078208ff */
[----:B------:R-:W-:-:S03]  /*1f20*/  @!P3 IMAD.WIDE.U32 R18, R121, 0x70, R18 ;  /* 0x000000707912b825 */ /* 0x000fc600078e0012 */
[----:B------:R-:W-:Y:S01]  /*1f30*/  @!P4 LEA.HI.X R27, R16, c[0x0][0x16c], R5, 0x1, P1 ;  /* 0x00005b00101bca11 */ /* 0x000fe200008f0c05 */
[----:B------:R-:W-:Y:S01]  /*1f40*/  @!P3 IMAD.IADD R14, R19, 0x1, R14 ;  /* 0x00000001130eb824 */ /* 0x000fe200078e020e */
[----:B------:R-:W-:Y:S01]  /*1f50*/  @!P3 LEA R16, P1, R18, c[0x0][0x168], 0x1 ;  /* 0x00005a001210ba11 */ /* 0x000fe200078208ff */
[----:B------:R-:W-:Y:S01]  /*1f60*/  IMAD.X R9, R177, 0x1, R9, P2 ;  /* 0x00000001b1097824 */ /* 0x000fe200010e0609 */
[-C--:B------:R-:W-:Y:S01]  /*1f70*/  ISETP.GE.AND P2, PT, R12, R3.reuse, PT ;  /* 0x000000030c00720c */ /* 0x080fe20003f46270 */
[----:B------:R4:W-:Y:S01]  /*1f80*/  @!P4 LDGSTS.E.BYPASS.LTC128B.128 [R173+0x5000], [R26.64] ;  /* 0x050000001aadcfae */ /* 0x0009e2000b901d4c */
[----:B------:R-:W-:Y:S01]  /*1f90*/  @!P3 LEA.HI.X R17, R18, c[0x0][0x16c], R14, 0x1, P1 ;  /* 0x00005b001211ba11 */ /* 0x000fe200008f0c0e */
[----:B------:R-:W-:Y:S01]  /*1fa0*/  IMAD R12, R9, c[0x0][0x1a0], RZ ;  /* 0x00006800090c7a24 */ /* 0x000fe200078e02ff */
[-C--:B------:R-:W-:Y:S01]  /*1fb0*/  LEA.HI R5, R135, R132.reuse, RZ, 0x4 ;  /* 0x0000008487057211 */ /* 0x080fe200078f20ff */
[----:B------:R-:W-:Y:S01]  /*1fc0*/  IMAD.WIDE.U32 R22, R11, c[0x0][0x1a0], R22 ;  /* 0x000068000b167a25 */ /* 0x000fe200078e0016 */
[-C--:B------:R-:W-:Y:S01]  /*1fd0*/  ISETP.GE.AND P1, PT, R10, R3.reuse, PT ;  /* 0x000000030a00720c */ /* 0x080fe20003f26270 */
[----:B------:R1:W-:Y:S01]  /*1fe0*/  @!P3 LDGSTS.E.BYPASS.LTC128B.128 [R173+0x5800], [R16.64] ;  /* 0x0580000010adbfae */ /* 0x0003e2000b901d4c */
[----:B------:R-:W-:Y:S01]  /*1ff0*/  LOP3.LUT R9, R5, 0xfffffff0, RZ, 0xc0, !PT ;  /* 0xfffffff005097812 */ /* 0x000fe200078ec0ff */
[----:B------:R-:W-:Y:S01]  /*2000*/  IMAD R12, R11, c[0x0][0x1a4], R12 ;  /* 0x000069000b0c7a24 */ /* 0x000fe200078e020c */
[----:B------:R-:W-:Y:S01]  /*2010*/  LEA R168, P4, R22, c[0x0][0x170], 0x1 ;  /* 0x00005c0016a87a11 */ /* 0x000fe200078808ff */
[----:B------:R-:W0:Y:S01]  /*2020*/  LDGDEPBAR ;  /* 0x00000000000079af */ /* 0x000e220000000000 */
[----:B------:R-:W-:Y:S01]  /*2030*/  ISETP.GE.AND P3, PT, R176, R3, PT ;  /* 0x00000003b000720c */ /* 0x000fe20003f66270 */
[----:B------:R-:W-:Y:S01]  /*2040*/  IMAD.IADD R169, R23, 0x1, R12 ;  /* 0x0000000117a97824 */ /* 0x000fe200078e020c */
[----:B------:R-:W-:Y:S01]  /*2050*/  SHF.R.S32.HI R8, RZ, 0x4, R5 ;  /* 0x00000004ff087819 */ /* 0x000fe20000011405 */
[----:B------:R-:W-:Y:S01]  /*2060*/  IMAD.WIDE.U32 R12, R68, c[0x0][0x1a0], RZ ;  /* 0x00006800440c7a25 */ /* 0x000fe200078e00ff */
[----:B------:R-:W-:-:S02]  /*2070*/  LEA.HI R135, R135, R132, RZ, 0x5 ;  /* 0x0000008487877211 */ /* 0x000fc400078f28ff */
[----:B------:R-:W-:Y:S01]  /*2080*/  LEA.HI.X R169, R22, c[0x0][0x174], R169, 0x1, P4 ;  /* 0x00005d0016a97a11 */ /* 0x000fe200020f0ca9 */
[----:B------:R-:W-:Y:S01]  /*2090*/  IMAD R10, R68, c[0x0][0x1a4], RZ ;  /* 0x00006900440a7a24 */ /* 0x000fe200078e02ff */
[----:B------:R-:W-:Y:S01]  /*20a0*/  @!P2 IADD3 R14, P4, R168, R12, RZ ;  /* 0x0000000ca80ea210 */ /* 0x000fe20007f9e0ff */
[----:B------:R-:W-:Y:S01]  /*20b0*/  IMAD.IADD R9, R132, 0x1, -R9 ;  /* 0x0000000184097824 */ /* 0x000fe200078e0a09 */
[----:B------:R-:W-:Y:S01]  /*20c0*/  LEA.HI R5, R5, R8, RZ, 0x1 ;  /* 0x0000000805057211 */ /* 0x000fe200078f08ff */
[----:B------:R-:W-:Y:S01]  /*20d0*/  @!P1 IMAD.MOV.U32 R6, RZ, RZ, c[0x0][0x1a4] ;  /* 0x00006900ff069624 */ /* 0x000fe200078e00ff */
[----:B------:R-:W-:Y:S01]  /*20e0*/  @!P2 IADD3.X R15, R169, R13, R10, P4, !PT ;  /* 0x0000000da90fa210 */ /* 0x000fe200027fe40a */
[----:B------:R-:W-:Y:S01]  /*20f0*/  @!P6 IMAD.MOV.U32 R18, RZ, RZ, c[0x0][0x1a0] ;  /* 0x00006800ff12e624 */ /* 0x000fe200078e00ff */
[----:B------:R-:W-:Y:S02]  /*2100*/  ISETP.GE.AND P4, PT, R4, R3, PT ;  /* 0x000000030400720c */ /* 0x000fe40003f86270 */
[----:B------:R-:W-:Y:S01]  /*2110*/  SHF.R.S32.HI R4, RZ, 0x1f, R9 ;  /* 0x0000001fff047819 */ /* 0x000fe20000011409 */
[----:B------:R-:W-:Y:S01]  /*2120*/  @!P6 IMAD.WIDE.U32 R18, R18, 0x60, R168 ;  /* 0x000000601212e825 */ /* 0x000fe200078e00a8 */
[----:B------:R-:W-:-:S02]  /*2130*/  LOP3.LUT R5, R5, 0xfffffffe, RZ, 0xc0, !PT ;  /* 0xfffffffe05057812 */ /* 0x000fc400078ec0ff */
[----:B------:R-:W-:Y:S02]  /*2140*/  LEA.HI R4, R4, R9, RZ, 0x3 ;  /* 0x0000000904047211 */ /* 0x000fe400078f18ff */
[----:B------:R-:W-:Y:S01]  /*2150*/  SHF.R.S32.HI R134, RZ, 0x5, R135 ;  /* 0x00000005ff867819 */ /* 0x000fe20000011487 */
[----:B------:R-:W-:-:S04]  /*2160*/  DEPBAR.LE SB0, 0x0 ;  /* 0x000080000000791a */ /* 0x000fc80000000000 */
[----:B------:R-:W-:Y:S01]  /*2170*/  BAR.SYNC.DEFER_BLOCKING 0x0 ;  /* 0x0000000000007b1d */ /* 0x000fe20000010000 */
[----:B------:R-:W-:Y:S01]  /*2180*/  IMAD.IADD R165, R8, 0x1, -R5 ;  /* 0x0000000108a57824 */ /* 0x000fe200078e0a05 */
[----:B------:R-:W-:Y:S01]  /*2190*/  LOP3.LUT R135, R135, 0xffffffe0, RZ, 0xc0, !PT ;  /* 0xffffffe087877812 */ /* 0x000fe200078ec0ff */
[----:B------:R-:W-:Y:S02]  /*21a0*/  @!P1 IMAD.MOV.U32 R5, RZ, RZ, c[0x0][0x1a0] ;  /* 0x00006800ff059624 */ /* 0x000fe400078e00ff */
[----:B------:R-:W-:Y:S02]  /*21b0*/  IMAD.SHL.U32 R8, R69, 0x40, RZ ;  /* 0x0000004045087824 */ /* 0x000fe400078e00ff */
[----:B------:R-:W-:Y:S02]  /*21c0*/  IMAD.SHL.U32 R131, R4, 0x40, RZ ;  /* 0x0000004004837824 */ /* 0x000fe400078e00ff */
[----:B------:R-:W-:Y:S01]  /*21d0*/  IMAD.IADD R135, R132, 0x1, -R135 ;  /* 0x0000000184877824 */ /* 0x000fe200078e0a87 */
[----:B------:R-:W-:-:S02]  /*21e0*/  LOP3.LUT R8, R8, 0x1c0, RZ, 0xc0, !PT ;  /* 0x000001c008087812 */ /* 0x000fc400078ec0ff */
[----:B------:R-:W-:Y:S02]  /*21f0*/  LOP3.LUT R131, R131, 0xfffffe00, RZ, 0xc0, !PT ;  /* 0xfffffe0083837812 */ /* 0x000fe400078ec0ff */
[----:B------:R-:W-:Y:S02]  /*2200*/  LOP3.LUT R7, R8, 0x8, R7, 0xf8, !PT ;  /* 0x0000000808077812 */ /* 0x000fe400078ef807 */
[----:B------:R-:W-:-:S04]  /*2210*/  SHF.R.U32.HI R10, RZ, 0x3, R8 ;  /* 0x00000003ff0a7819 */ /* 0x000fc80000011608 */
[----:B------:R-:W-:Y:S01]  /*2220*/  LOP3.LUT R10, R7, R10, RZ, 0x3c, !PT ;  /* 0x0000000a070a7212 */ /* 0x000fe200078e3cff */
[----:B------:R-:W-:Y:S04]  /*2230*/  @P3 STS.128 [R173+0x6000], RZ ;  /* 0x006000ffad003388 */ /* 0x000fe80000000c00 */
[----:B------:R-:W-:Y:S01]  /*2240*/  @!PT LDS RZ, [RZ] ;  /* 0x00000000fffff984 */ /* 0x000fe20000000800 */
[----:B------:R-:W-:Y:S01]  /*2250*/  @!PT LDS RZ, [RZ] ;  /* 0x00000000fffff984 */ /* 0x000fe20000000800 */
[----:B------:R-:W-:Y:S01]  /*2260*/  @!PT LDS RZ, [RZ] ;  /* 0x00000000fffff984 */ /* 0x000fe20000000800 */
[----:B------:R1:W-:Y:S01]  /*2270*/  @!P3 LDGSTS.E.BYPASS.LTC128B.128 [R173+0x6000], [R168.64] ;  /* 0x06000000a8adbfae */ /* 0x0003e2000b901d4c */
[----:B------:R-:W-:Y:S02]  /*2280*/  ISETP.GE.AND P3, PT, R0, R3, PT ;  /* 0x000000030000720c */ /* 0x000fe40003f66270 */
[----:B------:R-:W-:Y:S01]  /*2290*/  LOP3.LUT R0, R4, 0xfffffff8, RZ, 0xc0, !PT ;  /* 0xfffffff804007812 */ /* 0x000fe200078ec0ff */
[----:B------:R-:W-:Y:S04]  /*22a0*/  @P2 STS.128 [R173+0x6800], RZ ;  /* 0x006800ffad002388 */ /* 0x000fe80000000c00 */
[----:B------:R-:W-:Y:S01]  /*22b0*/  @!PT LDS RZ, [RZ] ;  /* 0x00000000fffff984 */ /* 0x000fe20000000800 */
[----:B------:R-:W-:Y:S01]  /*22c0*/  @!PT LDS RZ, [RZ] ;  /* 0x00000000fffff984 */ /* 0x000fe20000000800 */
[----:B------:R-:W-:Y:S01]  /*22d0*/  @!PT LDS RZ, [RZ] ;  /* 0x00000000fffff984 */ /* 0x000fe20000000800 */
[----:B------:R1:W-:Y:S01]  /*22e0*/  @!P2 LDGSTS.E.BYPASS.LTC128B.128 [R173+0x6800], [R14.64] ;  /* 0x068000000eadafae */ /* 0x0003e2000b901d4c */
[----:B------:R-:W-:Y:S01]  /*22f0*/  @!P1 LEA R12, P2, R5, R168, 0x6 ;  /* 0x000000a8050c9211 */ /* 0x000fe200078430ff */
[----:B------:R-:W-:-:S02]  /*2300*/  IMAD.IADD R0, R9, 0x1, -R0 ;  /* 0x0000000109007824 */ /* 0x000fc400078e0a00 */
[----:B------:R-:W-:Y:S01]  /*2310*/  @P1 STS.128 [R173+0x7000], RZ ;  /* 0x007000ffad001388 */ /* 0x000fe20000000c00 */
[----:B------:R-:W-:Y:S01]  /*2320*/  @!P1 LEA.HI.X R13, R5, R169, R6, 0x6, P2 ;  /* 0x000000a9050d9211 */ /* 0x000fe200010f3406 */
[----:B------:R-:W-:Y:S01]  /*2330*/  IMAD.SHL.U32 R5, R0, 0x40, RZ ;  /* 0x0000004000057824 */ /* 0x000fe200078e00ff */
[----:B------:R-:W-:Y:S01]  /*2340*/  ISETP.GE.AND P2, PT, R2, R3, PT ;  /* 0x000000030200720c */ /* 0x000fe20003f46270 */
[----:B------:R-:W-:Y:S02]  /*2350*/  IMAD.SHL.U32 R2, R165, 0x8, RZ ;  /* 0x00000008a5027824 */ /* 0x000fe400078e00ff */
[----:B------:R-:W-:Y:S01]  /*2360*/  @!P5 IMAD.MOV.U32 R3, RZ, RZ, c[0x0][0x1a0] ;  /* 0x00006800ff03d624 */ /* 0x000fe200078e00ff */
[----:B------:R-:W-:Y:S01]  /*2370*/  LOP3.LUT R7, R5, 0x1c0, RZ, 0xc0, !PT ;  /* 0x000001c005077812 */ /* 0x000fe200078ec0ff */
[----:B------:R-:W-:Y:S01]  /*2380*/  @!PT LDS RZ, [RZ] ;  /* 0x00000000fffff984 */ /* 0x000fe20000000800 */
[----:B------:R-:W-:Y:S01]  /*2390*/  @!PT LDS RZ, [RZ] ;  /* 0x00000000fffff984 */ /* 0x000fe20000000800 */
[----:B------:R-:W-:Y:S01]  /*23a0*/  @!PT LDS RZ, [RZ] ;  /* 0x00000000fffff984 */ /* 0x000fe20000000800 */
[----:B------:R2:W-:Y:S01]  /*23b0*/  @!P1 LDGSTS.E.BYPASS.LTC128B.128 [R173+0x7000], [R12.64] ;  /* 0x070000000cad9fae */ /* 0x0005e2000b901d4c */
[----:B------:R-:W-:Y:S02]  /*23c0*/  @!P5 IMAD.MOV.U32 R6, RZ, RZ, c[0x0][0x1a4] ;  /* 0x00006900ff06d624 */ /* 0x000fe400078e00ff */
[----:B------:R-:W-:Y:S01]  /*23d0*/  LOP3.LUT R5, R7, 0x8, R2, 0xf8, !PT ;  /* 0x0000000807057812 */ /* 0x000fe200078ef802 */
[----:B------:R-:W-:Y:S01]  /*23e0*/  IMAD R165, R165, 0x200, R10 ;  /* 0x00000200a5a57824 */ /* 0x000fe200078e020a */
[C---:B------:R-:W-:Y:S01]  /*23f0*/  @!P5 LEA R8, P1, R3.reuse, R168, 0x7 ;  /* 0x000000a80308d211 */ /* 0x040fe200078238ff */
[----:B------:R-:W-:Y:S01]  /*2400*/  @!P6 IMAD.MOV.U32 R10, RZ, RZ, c[0x0][0x1a4] ;  /* 0x00006900ff0ae624 */ /* 0x000fe200078e00ff */
[----:B------:R-:W-:Y:S01]  /*2410*/  SHF.R.U32.HI R2, RZ, 0x3, R7 ;  /* 0x00000003ff027819 */ /* 0x000fe20000011607 */
[----:B------:R-:W-:Y:S01]  /*2420*/  @!P4 IMAD.MOV.U32 R7, RZ, RZ, c[0x0][0x1a4] ;  /* 0x00006900ff07c624 */ /* 0x000fe200078e00ff */
[----:B------:R-:W-:Y:S01]  /*2430*/  @!P5 LEA.HI.X R9, R3, R169, R6, 0x7, P1 ;  /* 0x000000a90309d211 */ /* 0x000fe200008f3c06 */
[----:B------:R-:W-:Y:S01]  /*2440*/  @!P6 IMAD R10, R10, 0x60, RZ ;  /* 0x000000600a0ae824 */ /* 0x000fe200078e02ff */
[----:B------:R-:W-:Y:S01]  /*2450*/  LOP3.LUT R2, R5, R2, RZ, 0x3c, !PT ;  /* 0x0000000205027212 */ /* 0x000fe200078e3cff */
[----:B------:R-:W-:Y:S01]  /*2460*/  @!P2 IMAD.MOV.U32 R5, RZ, RZ, c[0x0][0x1a0] ;  /* 0x00006800ff05a624 */ /* 0x000fe200078e00ff */
[----:B------:R-:W-:Y:S01]  /*2470*/  @!P2 MOV R3, c[0x0][0x1a4] ;  /* 0x000069000003aa02 */ /* 0x000fe20000000f00 */
[----:B------:R-:W-:Y:S01]  /*2480*/  @!P3 IMAD.MOV.U32 R6, RZ, RZ, c[0x0][0x1a4] ;  /* 0x00006900ff06b624 */ /* 0x000fe200078e00ff */
[----:B------:R-:W-:Y:S01]  /*2490*/  @P6 STS.128 [R173+0x7800], RZ ;  /* 0x007800ffad006388 */ /* 0x000fe20000000c00 */
[----:B-1----:R-:W-:-:S02]  /*24a0*/  @!P4 IMAD.MOV.U32 R14, RZ, RZ, c[0x0][0x1a0] ;  /* 0x00006800ff0ec624 */ /* 0x002fc400078e00ff */
[----:B------:R-:W-:-:S04]  /*24b0*/  @!P2 IMAD.WIDE.U32 R16, R5, 0xe0, R168 ;  /* 0x000000e00510a825 */ /* 0x000fc800078e00a8 */
[----:B------:R-:W-:Y:S02]  /*24c0*/  @!P2 IMAD R3, R3, 0xe0, RZ ;  /* 0x000000e00303a824 */ /* 0x000fe400078e02ff */
[----:B------:R-:W-:Y:S02]  /*24d0*/  @!P6 IMAD.IADD R11, R19, 0x1, R10 ;  /* 0x00000001130be824 */ /* 0x000fe400078e020a */
[----:B------:R-:W-:-:S04]  /*24e0*/  @!P4 IMAD.WIDE.U32 R14, R14, 0xa0, R168 ;  /* 0x000000a00e0ec825 */ /* 0x000fc800078e00a8 */
[----:B--2---:R-:W-:Y:S02]  /*24f0*/  @!P3 IMAD.MOV.U32 R12, RZ, RZ, c[0x0][0x1a0] ;  /* 0x00006800ff0cb624 */ /* 0x004fe400078e00ff */
[----:B------:R-:W-:Y:S02]  /*2500*/  @!P4 IMAD R7, R7, 0xa0, RZ ;  /* 0x000000a00707c824 */ /* 0x000fe400078e02ff */
[----:B------:R-:W-:Y:S02]  /*2510*/  @!P6 IMAD.MOV.U32 R10, RZ, RZ, R18 ;  /* 0x000000ffff0ae224 */ /* 0x000fe400078e0012 */
[----:B------:R-:W-:Y:S02]  /*2520*/  @!P2 IMAD.IADD R5, R17, 0x1, R3 ;  /* 0x000000011105a824 */ /* 0x000fe400078e0203 */
[----:B------:R-:W-:Y:S01]  /*2530*/  IMAD R3, R134, 0x400, R131 ;  /* 0x0000040086037824 */ /* 0x000fe200078e0283 */
[----:B------:R-:W-:Y:S01]  /*2540*/  @!PT LDS RZ, [RZ] ;  /* 0x00000000fffff984 */ /* 0x000fe20000000800 */
[----:B------:R-:W-:Y:S01]  /*2550*/  @!PT LDS RZ, [RZ] ;  /* 0x00000000fffff984 */ /* 0x000fe20000000800 */
[----:B------:R-:W-:Y:S01]  /*2560*/  @!PT LDS RZ, [RZ] ;  /* 0x00000000fffff984 */ /* 0x000fe20000000800 */
[----:B------:R1:W-:Y:S01]  /*2570*/  @!P6 LDGSTS.E.BYPASS.LTC128B.128 [R173+0x7800], [R10.64] ;  /* 0x078000000aadefae */ /* 0x0003e2000b901d4c */
[----:B------:R-:W-:-:S03]  /*2580*/  @!P3 IMAD.WIDE.U32 R12, R12, 0xc0, R168 ;  /* 0x000000c00c0cb825 */ /* 0x000fc600078e00a8 */
[----:B------:R-:W-:Y:S01]  /*2590*/  @P5 STS.128 [R173+0x8000], RZ ;  /* 0x008000ffad005388 */ /* 0x000fe20000000c00 */
[----:B------:R-:W-:Y:S02]  /*25a0*/  @!P3 IMAD R6, R6, 0xc0, RZ ;  /* 0x000000c00606b824 */ /* 0x000fe400078e02ff */
[----:B------:R-:W-:Y:S01]  /*25b0*/  @!P4 IMAD.IADD R15, R15, 0x1, R7 ;  /* 0x000000010f0fc824 */ /* 0x000fe200078e0207 */
[----:B------:R-:W-:Y:S01]  /*25c0*/  @!PT LDS RZ, [RZ] ;  /* 0x00000000fffff984 */ /* 0x000fe20000000800 */
[----:B------:R-:W-:Y:S01]  /*25d0*/  @!PT LDS RZ, [RZ] ;  /* 0x00000000fffff984 */ /* 0x000fe20000000800 */
[----:B------:R-:W-:Y:S01]  /*25e0*/  @!PT LDS RZ, [RZ] ;  /* 0x00000000fffff984 */ /* 0x000fe20000000800 */
[----:B------:R1:W-:Y:S01]  /*25f0*/  @!P5 LDGSTS.E.BYPASS.LTC128B.128 [R173+0x8000], [R8.64] ;  /* 0x0800000008addfae */ /* 0x0003e2000b901d4c */
[----:B------:R-:W-:Y:S02]  /*2600*/  IMAD.IADD R166, R2, 0x1, R3 ;  /* 0x0000000102a67824 */ /* 0x000fe400078e0203 */
[----:B------:R-:W-:Y:S01]  /*2610*/  @!P3 IMAD.IADD R13, R13, 0x1, R6 ;  /* 0x000000010d0db824 */ /* 0x000fe200078e0206 */
[----:B------:R-:W-:Y:S01]  /*2620*/  @P4 STS.128 [R173+0x8800], RZ ;  /* 0x008800ffad004388 */ /* 0x000fe20000000c00 */
[----:B------:R-:W-:Y:S02]  /*2630*/  @!P2 IMAD.MOV.U32 R4, RZ, RZ, R16 ;  /* 0x000000ffff04a224 */ /* 0x000fe400078e0010 */
[----:B------:R-:W-:Y:S01]  /*2640*/  IMAD.SHL.U32 R165, R165, 0x2, RZ ;  /* 0x00000002a5a57824 */ /* 0x000fe200078e00ff */
[----:B------:R-:W-:Y:S01]  /*2650*/  @!PT LDS RZ, [RZ] ;  /* 0x00000000fffff984 */ /* 0x000fe20000000800 */
[----:B------:R-:W-:Y:S01]  /*2660*/  @!PT LDS RZ, [RZ] ;  /* 0x00000000fffff984 */ /* 0x000fe20000000800 */
[----:B------:R-:W-:Y:S01]  /*2670*/  @!PT LDS RZ, [RZ] ;  /* 0x00000000fffff984 */ /* 0x000fe20000000800 */
[----:B------:R2:W-:Y:S01]  /*2680*/  @!P4 LDGSTS.E.BYPASS.LTC128B.128 [R173+0x8800], [R14.64] ;  /* 0x088000000eadcfae */ /* 0x0005e2000b901d4c */
[----:B------:R-:W-:-:S03]  /*2690*/  IMAD.SHL.U32 R166, R166, 0x2, RZ ;  /* 0x00000002a6a67824 */ /* 0x000fc600078e00ff */
[----:B------:R-:W-:Y:S01]  /*26a0*/  @P3 STS.128 [R173+0x9000], RZ ;  /* 0x009000ffad003388 */ /* 0x000fe20000000c00 */
[----:B------:R-:W-:-:S03]  /*26b0*/  IADD3 R162, R165, 0x2040, RZ ;  /* 0x00002040a5a27810 */ /* 0x000fc60007ffe0ff */
        /* <DEDUP_REMOVED lines=14> */
[----:B----4-:R-:W4:Y:S01]  /*27a0*/  LDSM.16.M88.4 R24, [R165+0x2000] ;  /* 0x00200000a518783b */ /* 0x010f220000000200 */
[----:B------:R-:W-:-:S02]  /*27b0*/  SEL R0, R0, 0xfffffff0, !P3 ;  /* 0xfffffff000007807 */ /* 0x000fc40005800000 */
[----:B------:R-:W-:Y:S01]  /*27c0*/  LOP3.LUT P1, RZ, R69, 0x4, RZ, 0xc0, !PT ;  /* 0x0000000445ff7812 */ /* 0x000fe2000782c0ff */
[----:B------:R-:W3:Y:S01]  /*27d0*/  LDSM.16.M88.4 R16, [R165+0x2800] ;  /* 0x00280000a510783b */ /* 0x000ee20000000200 */
[----:B------:R-:W-:Y:S02]  /*27e0*/  IMAD R164, R3, 0x2, R166 ;  /* 0x0000000203a47824 */ /* 0x000fe400078e02a6 */
[----:B------:R-:W-:Y:S01]  /*27f0*/  IMAD R159, R0, 0x2, R165 ;  /* 0x00000002009f7824 */ /* 0x000fe200078e02a5 */
[----:B------:R-:W-:Y:S04]  /*2800*/  LDSM.16.M88.4 R84, [R165+0x3800] ;  /* 0x00380000a554783b */ /* 0x000fe80000000200 */
[----:B------:R-:W-:Y:S04]  /*2810*/  LDSM.16.M88.4 R72, [R164] ;  /* 0x00000000a448783b */ /* 0x000fe80000000200 */
[----:B------:R-:W-:Y:S04]  /*2820*/  LDSM.16.M88.4 R64, [R159+0x2000] ;  /* 0x002000009f40783b */ /* 0x000fe80000000200 */
[----:B-1----:R-:W1:Y:S04]  /*2830*/  LDSM.16.M88.4 R4, [R165+0x5800] ;  /* 0x00580000a504783b */ /* 0x002e680000000200 */
[----:B------:R-:W1:Y:S04]  /*2840*/  LDSM.16.M88.4 R32, [R159+0x2800] ;  /* 0x002800009f20783b */ /* 0x000e680000000200 */
[----:B------:R-:W2:Y:S04]  /*2850*/  LDSM.16.M88.4 R8, [R165+0x3000] ;  /* 0x00300000a508783b */ /* 0x000ea80000000200 */
[----:B------:R-:W2:Y:S04]  /*2860*/  LDSM.16.M88.4 R60, [R165+0x4000] ;  /* 0x00400000a53c783b */ /* 0x000ea80000000200 */
[----:B------:R-:W2:Y:S01]  /*2870*/  LDSM.16.M88.4 R52, [R165+0x4800] ;  /* 0x00480000a534783b */ /* 0x000ea20000000200 */
[C---:B----4-:R-:W-:Y:S03]  /*2880*/  HMMA.16816.F32 R28, R36.reuse, R24, RZ ;  /* 0x00000018241c723c */ /* 0x050fe600000018ff */
[----:B------:R-:W4:Y:S04]  /*2890*/  LDSM.16.M88.4 R44, [R165+0x5000] ;  /* 0x00500000a52c783b */ /* 0x000f280000000200 */
[----:B------:R-:W2:Y:S01]  /*28a0*/  LDSM.16.M88.4 R92, [R159+0x3800] ;  /* 0x003800009f5c783b */ /* 0x000ea20000000200 */
[C---:B------:R-:W-:Y:S03]  /*28b0*/  HMMA.16816.F32 R24, R36.reuse, R26, RZ ;  /* 0x0000001a2418723c */ /* 0x040fe600000018ff */
[----:B------:R-:W-:Y:S04]  /*28c0*/  LDSM.16.M88.4 R112, [R159+0x3000] ;  /* 0x003000009f70783b */ /* 0x000fe80000000200 */
[----:B------:R-:W-:Y:S01]  /*28d0*/  LDSM.16.M88.4 R108, [R159+0x4000] ;  /* 0x004000009f6c783b */ /* 0x000fe20000000200 */
[C---:B---3--:R-:W-:Y:S03]  /*28e0*/  HMMA.16816.F32 R20, R36.reuse, R16, RZ ;  /* 0x000000102414723c */ /* 0x048fe600000018ff */
[----:B------:R-:W-:Y:S04]  /*28f0*/  LDSM.16.M88.4 R104, [R159+0x4800] ;  /* 0x004800009f68783b */ /* 0x000fe80000000200 */
[----:B------:R-:W-:Y:S01]  /*2900*/  LDSM.16.M88.4 R100, [R159+0x5000] ;  /* 0x005000009f64783b */ /* 0x000fe20000000200 */
[C---:B-1----:R-:W-:Y:S03]  /*2910*/  HMMA.16816.F32 R40, R36.reuse, R4, RZ ;  /* 0x000000042428723c */ /* 0x042fe600000018ff */
[----:B------:R-:W-:Y:S04]  /*2920*/  LDSM.16.M88.4 R96, [R159+0x5800] ;  /* 0x005800009f60783b */ /* 0x000fe80000000200 */
[----:B------:R-:W0:Y:S01]  /*2930*/  LDGDEPBAR ;  /* 0x00000000000079af */ /* 0x000e220000000000 */
[----:B------:R-:W-:Y:S01]  /*2940*/  SEL R5, R68, 0xffffffe0, !P2 ;  /* 0xffffffe044057807 */ /* 0x000fe20005000000 */
[----:B------:R-:W-:Y:S01]  /*2950*/  HMMA.16816.F32 R16, R36, R18, RZ ;  /* 0x000000122410723c */ /* 0x000fe200000018ff */
[----:B------:R-:W-:-:S02]  /*2960*/  IADD3 R4, R165, 0x2000, RZ ;  /* 0x00002000a5047810 */ /* 0x000fc40007ffe0ff */
[----:B------:R-:W-:Y:S01]  /*2970*/  ISETP.GT.AND P2, PT, R120, 0x1, PT ;  /* 0x000000017800780c */ /* 0x000fe20003f44270 */
[----:B------:R-:W-:Y:S01]  /*2980*/  IMAD R163, R5, 0x2, R166 ;  /* 0x0000000205a37824 */ /* 0x000fe200078e02a6 */
[----:B------:R-:W-:Y:S01]  /*2990*/  @P1 IADD3 R162, R4, -0x40, RZ ;  /* 0xffffffc004a21810 */ /* 0x000fe20007ffe0ff */
[----:B------:R-:W-:Y:S02]  /*29a0*/  IMAD.IADD R4, R131, 0x1, R2 ;  /* 0x0000000183047824 */ /* 0x000fe400078e0202 */
[----:B------:R-:W-:Y:S01]  /*29b0*/  HMMA.16816.F32 R28, R72, R64, R28 ;  /* 0x00000040481c723c */ /* 0x000fe2000000181c */
[----:B------:R-:W-:Y:S01]  /*29c0*/  LDSM.16.M88.4 R76, [R163] ;  /* 0x00000000a34c783b */ /* 0x000fe20000000200 */
[----:B------:R-:W-:Y:S01]  /*29d0*/  IMAD R161, R3, 0x2, R163 ;  /* 0x0000000203a17824 */ /* 0x000fe200078e02a3 */
[----:B------:R-:W-:Y:S01]  /*29e0*/  IADD3 R155, R162, 0x800, RZ ;  /* 0x00000800a29b7810 */ /* 0x000fe20007ffe0ff */
[----:B------:R-:W-:Y:S01]  /*29f0*/  IMAD R148, R0, 0x2, R162 ;  /* 0x0000000200947824 */ /* 0x000fe200078e02a2 */
[----:B------:R-:W-:Y:S01]  /*2a00*/  LDSM.16.M88.4 R68, [R162] ;  /* 0x00000000a244783b */ /* 0x000fe20000000200 */
[----:B------:R-:W-:-:S02]  /*2a10*/  SHF.R.S32.HI R0, RZ, 0x1f, R135 ;  /* 0x0000001fff007819 */ /* 0x000fc40000011487 */
[----:B------:R-:W-:Y:S01]  /*2a20*/  HMMA.16816.F32 R24, R72, R66, R24 ;  /* 0x000000424818723c */ /* 0x000fe20000001818 */
[----:B------:R-:W1:Y:S01]  /*2a30*/  LDSM.16.M88.4 R64, [R162+0x800] ;  /* 0x00080000a240783b */ /* 0x000e620000000200 */
[----:B------:R-:W-:Y:S02]  /*2a40*/  LEA.HI R0, R0, R135, RZ, 0x2 ;  /* 0x0000008700007211 */ /* 0x000fe400078f10ff */
[C---:B------:R-:W-:Y:S01]  /*2a50*/  @!P2 LEA R180, P1, R128.reuse, c[0x0][0x168], 0x1 ;  /* 0x00005a0080b4aa11 */ /* 0x040fe200078208ff */
[----:B------:R-:W-:Y:S01]  /*2a60*/  LDSM.16.M88.4 R124, [R162+0x2000] ;  /* 0x00200000a27c783b */ /* 0x000fe20000000200 */
[----:B------:R-:W-:Y:S02]  /*2a70*/  SHF.R.S32.HI R172, RZ, 0x2, R0 ;  /* 0x00000002ffac7819 */ /* 0x000fe40000011400 */
[----:B------:R-:W-:Y:S01]  /*2a80*/  HMMA.16816.F32 R88, R36, R84, RZ ;  /* 0x000000542458723c */ /* 0x000fe200000018ff */
[----:B------:R-:W-:Y:S01]  /*2a90*/  LDSM.16.M88.4 R116, [R148] ;  /* 0x000000009474783b */ /* 0x000fe20000000200 */
[----:B------:R-:W-:-:S02]  /*2aa0*/  @!P2 LEA.HI.X R181, R128, c[0x0][0x16c], R123, 0x1, P1 ;  /* 0x00005b0080b5aa11 */ /* 0x000fc400008f0c7b */
[C---:B------:R-:W-:Y:S02]  /*2ab0*/  IADD3 R154, R162.reuse, 0x1000, RZ ;  /* 0x00001000a29a7810 */ /* 0x040fe40007ffe0ff */
[C---:B------:R-:W-:Y:S02]  /*2ac0*/  IADD3 R153, R162.reuse, 0x1800, RZ ;  /* 0x00001800a2997810 */ /* 0x040fe40007ffe0ff */
[----:B------:R-:W-:Y:S01]  /*2ad0*/  HMMA.16816.F32 R84, R36, R86, RZ ;  /* 0x000000562454723c */ /* 0x000fe200000018ff */
[C---:B------:R-:W-:Y:S02]  /*2ae0*/  IADD3 R152, R162.reuse, 0x2000, RZ ;  /* 0x00002000a2987810 */ /* 0x040fe40007ffe0ff */
[C---:B------:R-:W-:Y:S02]  /*2af0*/  IADD3 R151, R162.reuse, 0x2800, RZ ;  /* 0x00002800a2977810 */ /* 0x040fe40007ffe0ff */
[C---:B------:R-:W-:Y:S02]  /*2b00*/  IADD3 R150, R162.reuse, 0x3000, RZ ;  /* 0x00003000a2967810 */ /* 0x040fe40007ffe0ff */
[----:B------:R-:W-:Y:S01]  /*2b10*/  IADD3 R149, R162, 0x3800, RZ ;  /* 0x00003800a2957810 */ /* 0x000fe20007ffe0ff */
[C---:B------:R-:W-:Y:S08]  /*2b20*/  HMMA.16816.F32 R20, R72.reuse, R32, R20 ;  /* 0x000000204814723c */ /* 0x040ff00000001814 */
[----:B------:R-:W-:Y:S01]  /*2b30*/  HMMA.16816.F32 R16, R72, R34, R16 ;  /* 0x000000224810723c */ /* 0x000fe20000001810 */
[----:B------:R-:W3:Y:S07]  /*2b40*/  LDSM.16.M88.4 R32, [R162+0x1000] ;  /* 0x00100000a220783b */ /* 0x000eee0000000200 */
[C---:B--2---:R-:W-:Y:S08]  /*2b50*/  HMMA.16816.F32 R12, R36.reuse, R8, RZ ;  /* 0x00000008240c723c */ /* 0x044ff000000018ff */
[C---:B------:R-:W-:Y:S08]  /*2b60*/  HMMA.16816.F32 R80, R36.reuse, R60, RZ ;  /* 0x0000003c2450723c */ /* 0x040ff000000018ff */
[C---:B------:R-:W-:Y:S08]  /*2b70*/  HMMA.16816.F32 R56, R36.reuse, R52, RZ ;  /* 0x000000342438723c */ /* 0x040ff000000018ff */
[C---:B----4-:R-:W-:Y:S08]  /*2b80*/  HMMA.16816.F32 R48, R36.reuse, R44, RZ ;  /* 0x0000002c2430723c */ /* 0x050ff000000018ff */
[C---:B------:R-:W-:Y:S08]  /*2b90*/  HMMA.16816.F32 R8, R36.reuse, R10, RZ ;  /* 0x0000000a2408723c */ /* 0x040ff000000018ff */
[C---:B------:R-:W-:Y:S08]  /*2ba0*/  HMMA.16816.F32 R60, R36.reuse, R62, RZ ;  /* 0x0000003e243c723c */ /* 0x040ff000000018ff */
[C---:B------:R-:W-:Y:S08]  /*2bb0*/  HMMA.16816.F32 R52, R36.reuse, R54, RZ ;  /* 0x000000362434723c */ /* 0x040ff000000018ff */
[C---:B------:R-:W-:Y:S08]  /*2bc0*/  HMMA.16816.F32 R44, R36.reuse, R46, RZ ;  /* 0x0000002e242c723c */ /* 0x040ff000000018ff */
[----:B------:R-:W-:Y:S07]  /*2bd0*/  HMMA.16816.F32 R36, R36, R6, RZ ;  /* 0x000000062424723c */ /* 0x000fee00000018ff */
[----:B------:R-:W-:Y:S01]  /*2be0*/  IMAD R7, R134, 0x10, R136 ;  /* 0x0000001086077824 */ /* 0x000fe200078e0288 */
[----:B------:R-:W-:Y:S04]  /*2bf0*/  HMMA.16816.F32 R88, R72, R92, R88 ;  /* 0x0000005c4858723c */ /* 0x000fe80000001858 */
[----:B------:R-:W-:-:S04]  /*2c00*/  IADD3 R7, R7, 0x1, R172 ;  /* 0x0000000107077810 */ /* 0x000fc80007ffe0ac */
[----:B------:R-:W-:Y:S01]  /*2c10*/  HMMA.16816.F32 R84, R72, R94, R84 ;  /* 0x0000005e4854723c */ /* 0x000fe20000001854 */
[----:B------:R-:W2:Y:S01]  /*2c20*/  LDSM.16.M88.4 R92, [R162+0x1800] ;  /* 0x00180000a25c783b */ /* 0x000ea20000000200 */
[----:B------:R-:W-:-:S04]  /*2c30*/  IADD3 R133, R130, R7, -R133 ;  /* 0x0000000782857210 */ /* 0x000fc80007ffe885 */
[----:B------:R-:W-:Y:S02]  /*2c40*/  IADD3 R133, R133, c[0x0][0x2e8], RZ ;  /* 0x0000ba0085857a10 */ /* 0x000fe40007ffe0ff */
[----:B-1----:R-:W-:Y:S02]  /*2c50*/  HMMA.16816.F32 R20, R76, R64, R20 ;  /* 0x000000404c14723c */ /* 0x002fe40000001814 */
[----:B------:R-:W-:-:S06]  /*2c60*/  IADD3 R7, R133, 0x8, RZ ;  /* 0x0000000885077810 */ /* 0x000fcc0007ffe0ff */
[----:B------:R-:W-:Y:S01]  /*2c70*/  HMMA.16816.F32 R16, R76, R66, R16 ;  /* 0x000000424c10723c */ /* 0x000fe20000001810 */
[----:B------:R-:W1:Y:S07]  /*2c80*/  LDSM.16.M88.4 R64, [R162+0x3800] ;  /* 0x00380000a240783b */ /* 0x000e6e0000000200 */
        /* <DEDUP_REMOVED lines=14> */
[----:B------:R-:W4:Y:S04]  /*2d70*/  LDSM.16.M88.4 R72, [R162+0x2800] ;  /* 0x00280000a248783b */ /* 0x000f280000000200 */
[----:B------:R-:W-:Y:S03]  /*2d80*/  LDSM.16.M88.4 R96, [R148+0x2800] ;  /* 0x002800009460783b */ /* 0x000fe60000000200 */
[C---:B------:R-:W-:Y:S08]  /*2d90*/  HMMA.16816.F32 R28, R76.reuse, R68, R28 ;  /* 0x000000444c1c723c */ /* 0x040ff0000000181c */
[C---:B------:R-:W-:Y:S01]  /*2da0*/  HMMA.16816.F32 R24, R76.reuse, R70, R24 ;  /* 0x000000464c18723c */ /* 0x040fe20000001818 */
[----:B------:R-:W4:Y:S07]  /*2db0*/  LDSM.16.M88.4 R68, [R162+0x3000] ;  /* 0x00300000a244783b */ /* 0x000f2e0000000200 */
[C---:B---3--:R-:W-:Y:S08]  /*2dc0*/  HMMA.16816.F32 R12, R76.reuse, R32, R12 ;  /* 0x000000204c0c723c */ /* 0x048ff0000000180c */
[C---:B------:R-:W-:Y:S01]  /*2dd0*/  HMMA.16816.F32 R8, R76.reuse, R34, R8 ;  /* 0x000000224c08723c */ /* 0x040fe20000001808 */
[----:B------:R-:W3:Y:S07]  /*2de0*/  LDSM.16.M88.4 R32, [R161] ;  /* 0x00000000a120783b */ /* 0x000eee0000000200 */
[C---:B--2---:R-:W-:Y:S08]  /*2df0*/  HMMA.16816.F32 R88, R76.reuse, R92, R88 ;  /* 0x0000005c4c58723c */ /* 0x044ff00000001858 */
[C---:B------:R-:W-:Y:S01]  /*2e00*/  HMMA.16816.F32 R84, R76.reuse, R94, R84 ;  /* 0x0000005e4c54723c */ /* 0x040fe20000001854 */
[----:B------:R-:W2:Y:S07]  /*2e10*/  LDSM.16.M88.4 R92, [R148+0x3000] ;  /* 0x00300000945c783b */ /* 0x000eae0000000200 */
[C---:B-1----:R-:W-:Y:S08]  /*2e20*/  HMMA.16816.F32 R40, R76.reuse, R64, R40 ;  /* 0x000000404c28723c */ /* 0x042ff00000001828 */
[----:B------:R-:W-:Y:S01]  /*2e30*/  HMMA.16816.F32 R36, R76, R66, R36 ;  /* 0x000000424c24723c */ /* 0x000fe20000001824 */
[----:B------:R-:W1:Y:S01]  /*2e40*/  LDSM.16.M88.4 R64, [R148+0x3800] ;  /* 0x003800009440783b */ /* 0x000e620000000200 */
[----:B------:R-:W-:-:S06]  /*2e50*/  DEPBAR.LE SB0, 0x0 ;  /* 0x000080000000791a */ /* 0x000fcc0000000000 */
[C---:B------:R-:W-:Y:S07]  /*2e60*/  HMMA.16816.F32 R80, R76.reuse, R124, R80 ;  /* 0x0000007c4c50723c */ /* 0x040fee0000001850 */
[-C--:B------:R-:W-:Y:S01]  /*2e70*/  IMNMX R125, R133, R130.reuse, PT ;  /* 0x00000082857d7217 */ /* 0x080fe20003800200 */
[----:B------:R-:W-:Y:S01]  /*2e80*/  HMMA.16816.F32 R60, R76, R126, R60 ;  /* 0x0000007e4c3c723c */ /* 0x000fe2000000183c */
[----:B------:R-:W-:-:S06]  /*2e90*/  IMNMX R124, R7, R130, PT ;  /* 0x00000082077c7217 */ /* 0x000fcc0003800200 */
[----:B------:R-:W-:Y:S01]  /*2ea0*/  IMAD.SHL.U32 R126, R132, 0x2, RZ ;  /* 0x00000002847e7824 */ /* 0x000fe200078e00ff */
[----:B----4-:R-:W-:Y:S04]  /*2eb0*/  HMMA.16816.F32 R56, R76, R72, R56 ;  /* 0x000000484c38723c */ /* 0x010fe80000001838 */
[----:B------:R-:W-:-:S04]  /*2ec0*/  LOP3.LUT R126, R126, 0x6, RZ, 0xc0, !PT ;  /* 0x000000067e7e7812 */ /* 0x000fc800078ec0ff */
[C---:B------:R-:W-:Y:S08]  /*2ed0*/  HMMA.16816.F32 R52, R76.reuse, R74, R52 ;  /* 0x0000004a4c34723c */ /* 0x040ff00000001834 */
[C---:B------:R-:W-:Y:S08]  /*2ee0*/  HMMA.16816.F32 R48, R76.reuse, R68, R48 ;  /* 0x000000444c30723c */ /* 0x040ff00000001830 */
[----:B------:R-:W-:Y:S08]  /*2ef0*/  HMMA.16816.F32 R44, R76, R70, R44 ;  /* 0x000000464c2c723c */ /* 0x000ff0000000182c */
        /* <DEDUP_REMOVED lines=14> */
[C---:B-1----:R-:W-:Y:S08]  /*2fe0*/  HMMA.16816.F32 R40, R32.reuse, R64, R40 ;  /* 0x000000402028723c */ /* 0x042ff00000001828 */
        /* <DEDUP_REMOVED lines=62> */
.L_x_6179:
[----:B------:R-:W-:-:S04]  /*33d0*/  LEA R0, -R121, RZ, 0x7 ;  /* 0x000000ff79007211 */ /* 0x000fc800078e39ff */
[----:B------:R-:W-:Y:S02]  /*33e0*/  SHF.R.S32.HI R2, RZ, 0x1f, R0 ;  /* 0x0000001fff027819 */ /* 0x000fe40000011400 */
.L_x_6180:
[----:B------:R-:W-:Y:S01]  /*33f0*/  IADD3 R128, P1, R0, R128, RZ ;  /* 0x0000008000807210 */ /* 0x000fe20007f3e0ff */
[----:B------:R-:W-:Y:S02]  /*3400*/  IMAD.MOV.U32 R0, RZ, RZ, 0x5 ;  /* 0x00000005ff007424 */ /* 0x000fe400078e00ff */
[C---:B------:R-:W-:Y:S01]  /*3410*/  IMAD.SHL.U32 R7, R121.reuse, 0x20, RZ ;  /* 0x0000002079077824 */ /* 0x040fe200078e00ff */
[----:B------:R-:W-:Y:S01]  /*3420*/  LEA R180, P2, R128, c[0x0][0x168], 0x1 ;  /* 0x00005a0080b47a11 */ /* 0x000fe200078408ff */
[----:B------:R-:W-:Y:S01]  /*3430*/  IMAD.X R123, R2, 0x1, R123, P1 ;  /* 0x00000001027b7824 */ /* 0x000fe200008e067b */
[----:B------:R-:W-:Y:S02]  /*3440*/  SHF.L.U64.HI R0, R121, R0, c[0x0][0x19c] ;  /* 0x0000670079007619 */ /* 0x000fe40000010200 */
[----:B------:R-:W-:Y:S02]  /*3450*/  IADD3 R68, P1, R7, R180, RZ ;  /* 0x000000b407447210 */ /* 0x000fe40007f3e0ff */
        /* <DEDUP_REMOVED lines=18> */
[----:B------:R-:W-:Y:S01]  /*3580*/  IADD3 R70, P1, R6, R7, RZ ;  /* 0x0000000706467210 */ /* 0x000fe20007f3e0ff */
[----:B------:R1:W-:Y:S02]  /*3590*/  LDGSTS.E.BYPASS.LTC128B.128 [R173+0x4000], [R34.64] ;  /* 0x0400000022ad7fae */ /* 0x0003e4000b901d4c */
[----:B------:R-:W-:-:S02]  /*35a0*/  IMAD.X R7, R33, 0x1, R0, P2 ;  /* 0x0000000121077824 */ /* 0x000fc400010e0600 */
[----:B------:R1:W-:Y:S02]  /*35b0*/  LDGSTS.E.BYPASS.LTC128B.128 [R173+0x4800], [R32.64] ;  /* 0x0480000020ad7fae */ /* 0x0003e4000b901d4c */
[----:B------:R-:W-:Y:S02]  /*35c0*/  IMAD.X R71, R7, 0x1, R0, P1 ;  /* 0x0000000107477824 */ /* 0x000fe400008e0600 */
[----:B------:R1:W-:Y:S04]  /*35d0*/  LDGSTS.E.BYPASS.LTC128B.128 [R173+0x5000], [R6.64] ;  /* 0x0500000006ad7fae */ /* 0x0003e8000b901d4c */
[----:B------:R1:W-:Y:S04]  /*35e0*/  LDGSTS.E.BYPASS.LTC128B.128 [R173+0x5800], [R70.64] ;  /* 0x0580000046ad7fae */ /* 0x0003e8000b901d4c */
[----:B------:R-:W0:Y:S02]  /*35f0*/  LDGDEPBAR ;  /* 0x00000000000079af */ /* 0x000e240000000000 */
.L_x_6178:
[----:B------:R-:W-:Y:S02]  /*3600*/  IMAD.IADD R2, R129, 0x1, R126 ;  /* 0x0000000181027824 */ /* 0x000fe400078e027e */
[----:B------:R-:W-:-:S03]  /*3610*/  IMAD.SHL.U32 R160, R4, 0x2, RZ ;  /* 0x0000000204a07824 */ /* 0x000fc600078e00ff */
[C---:B------:R-:W-:Y:S01]  /*3620*/  IADD3 R0, R2.reuse, 0x1, RZ ;  /* 0x0000000102007810 */ /* 0x040fe20007ffe0ff */
[--C-:B------:R-:W-:Y:S01]  /*3630*/  IMAD R158, R3, 0x2, R160.reuse ;  /* 0x00000002039e7824 */ /* 0x100fe200078e02a0 */
[----:B-1----:R-:W-:Y:S01]  /*3640*/  IADD3 R6, R2, 0x8, RZ ;  /* 0x0000000802067810 */ /* 0x002fe20007ffe0ff */
[----:B------:R-:W-:Y:S01]  /*3650*/  IMAD R157, R5, 0x2, R160 ;  /* 0x00000002059d7824 */ /* 0x000fe200078e02a0 */
[CC--:B------:R-:W-:Y:S01]  /*3660*/  ISETP.GE.AND P2, PT, R0.reuse, R125.reuse, PT ;  /* 0x0000007d0000720c */ /* 0x0c0fe20003f46270 */
[----:B------:R-:W-:Y:S01]  /*3670*/  LDSM.16.MT88.4 R92, [R160+0x6000] ;  /* 0x00600000a05c783b */ /* 0x000fe20000004200 */
[----:B------:R-:W-:Y:S01]  /*3680*/  ISETP.GE.AND P6, PT, R0, R124, PT ;  /* 0x0000007c0000720c */ /* 0x000fe20003fc6270 */
[----:B------:R-:W-:Y:S01]  /*3690*/  IMAD R156, R3, 0x2, R157 ;  /* 0x00000002039c7824 */ /* 0x000fe200078e029d */
[----:B------:R-:W-:Y:S01]  /*36a0*/  IADD3 R0, R2, 0x9, RZ ;  /* 0x0000000902007810 */ /* 0x000fe20007ffe0ff */
[----:B------:R-:W-:Y:S01]  /*36b0*/  LDSM.16.MT88.4 R72, [R158+0x6000] ;  /* 0x006000009e48783b */ /* 0x000fe20000004200 */
[----:B------:R-:W-:-:S02]  /*36c0*/  ISETP.GE.AND P4, PT, R6, R125, PT ;  /* 0x0000007d0600720c */ /* 0x000fc40003f86270 */
[-C--:B------:R-:W-:Y:S01]  /*36d0*/  ISETP.GE.AND P1, PT, R6, R124.reuse, PT ;  /* 0x0000007c0600720c */ /* 0x080fe20003f26270 */
[----:B------:R-:W-:Y:S01]  /*36e0*/  LDSM.16.MT88.4 R76, [R157+0x6000] ;  /* 0x006000009d4c783b */ /* 0x000fe20000004200 */
[----:B------:R-:W-:Y:S02]  /*36f0*/  IADD3 R6, R2, 0x10, RZ ;  /* 0x0000001002067810 */ /* 0x000fe40007ffe0ff */
        /* <DEDUP_REMOVED lines=11> */
[-C--:B------:R-:W-:Y:S02]  /*37b0*/  ISETP.GE.AND P3, PT, R7, R124.reuse, PT ;  /* 0x0000007c0700720c */ /* 0x080fe40003f66270 */
        /* <DEDUP_REMOVED lines=8> */
[----:B------:R-:W-:Y:S02]  /*3840*/  ISETP.GE.AND P5, PT, R6, R124, PT ;  /* 0x0000007c0600720c */ /* 0x000fe40003fa6270 */
[----:B------:R-:W-:-:S02]  /*3850*/  FSEL R133, R18, -INF , !P2 ;  /* 0xff80000012857808 */ /* 0x000fc40005000000 */
[----:B------:R-:W-:Y:S02]  /*3860*/  FSEL R69, R22, -INF , !P4 ;  /* 0xff80000016457808 */ /* 0x000fe40006000000 */
[----:B------:R-:W-:Y:S02]  /*3870*/  FSEL R26, R21, -INF , !P1 ;  /* 0xff800000151a7808 */ /* 0x000fe40004800000 */
[-C--:B------:R-:W-:Y:S02]  /*3880*/  ISETP.GE.AND P3, PT, R6, R125.reuse, PT ;  /* 0x0000007d0600720c */ /* 0x080fe40003f66270 */
[----:B------:R-:W-:Y:S02]  /*3890*/  IADD3 R18, R2, 0x29, RZ ;  /* 0x0000002902127810 */ /* 0x000fe40007ffe0ff */
        /* <DEDUP_REMOVED lines=9> */
[----:B------:R-:W-:Y:S02]  /*3930*/  IADD3 R12, R2, 0x31, RZ ;  /* 0x00000031020c7810 */ /* 0x000fe40007ffe0ff */
        /* <DEDUP_REMOVED lines=9> */
[----:B------:R-:W-:-:S02]  /*39d0*/  FSEL R130, R8, -INF , !P1 ;  /* 0xff80000008827808 */ /* 0x000fc40004800000 */
[----:B------:R-:W-:Y:S02]  /*39e0*/  FSEL R105, R10, -INF , !P3 ;  /* 0xff8000000a697808 */ /* 0x000fe40005800000 */
[-C--:B------:R-:W-:Y:S02]  /*39f0*/  ISETP.GE.AND P2, PT, R18, R124.reuse, PT ;  /* 0x0000007c1200720c */ /* 0x080fe40003f46270 */
[CC--:B------:R-:W-:Y:S02]  /*3a00*/  ISETP.GE.AND P4, PT, R17.reuse, R125.reuse, PT ;  /* 0x0000007d1100720c */ /* 0x0c0fe40003f86270 */
[----:B------:R-:W-:Y:S02]  /*3a10*/  ISETP.GE.AND P1, PT, R17, R124, PT ;  /* 0x0000007c1100720c */ /* 0x000fe40003f26270 */
[----:B------:R-:W-:Y:S02]  /*3a20*/  ISETP.GE.AND P3, PT, R12, R125, PT ;  /* 0x0000007d0c00720c */ /* 0x000fe40003f66270 */
[----:B------:R-:W-:-:S02]  /*3a30*/  IADD3 R8, R2, 0x38, RZ ;  /* 0x0000003802087810 */ /* 0x000fc40007ffe0ff */
[C---:B------:R-:W-:Y:S02]  /*3a40*/  IADD3 R9, R2.reuse, 0x39, RZ ;  /* 0x0000003902097810 */ /* 0x040fe40007ffe0ff */
[----:B------:R-:W-:Y:S02]  /*3a50*/  FSEL R107, R91, -INF , !P5 ;  /* 0xff8000005b6b7808 */ /* 0x000fe40006800000 */
        /* <DEDUP_REMOVED lines=13> */
[----:B------:R-:W-:Y:S02]  /*3b30*/  IADD3 R8, R2, 0x41, RZ ;  /* 0x0000004102087810 */ /* 0x000fe40007ffe0ff */
[C---:B------:R-:W-:Y:S02]  /*3b40*/  ISETP.GE.AND P2, PT, R9.reuse, R125, PT ;  /* 0x0000007d0900720c */ /* 0x040fe40003f46270 */
[----:B------:R-:W-:-:S02]  /*3b50*/  ISETP.GE.AND P4, PT, R9, R124, PT ;  /* 0x0000007c0900720c */ /* 0x000fc40003f86270 */
[----:B------:R-:W-:Y:S02]  /*3b60*/  FMNMX.FTZ R9, R28, R32, !PT ;  /* 0x000000201c097209 */ /* 0x000fe40007810000 */
[----:B------:R-:W-:Y:S02]  /*3b70*/  FSEL R106, R85, -INF , !P1 ;  /* 0xff800000556a7808 */ /* 0x000fe40004800000 */
[C---:B------:R-:W-:Y:S02]  /*3b80*/  ISETP.GE.AND P5, PT, R8.reuse, R124, PT ;  /* 0x0000007c0800720c */ /* 0x040fe40003fa6270 */
[----:B------:R-:W-:Y:S02]  /*3b90*/  ISETP.GE.AND P1, PT, R8, R125, PT ;  /* 0x0000007d0800720c */ /* 0x000fe40003f26270 */
[----:B------:R-:W-:Y:S02]  /*3ba0*/  FMNMX.FTZ R9, R0, R9, !PT ;  /* 0x0000000900097209 */ /* 0x000fe40007810000 */
[----:B------:R-:W-:-:S02]  /*3bb0*/  IADD3 R10, R2, 0x48, RZ ;  /* 0x00000048020a7810 */ /* 0x000fc40007ffe0ff */
[----:B------:R-:W-:Y:S02]  /*3bc0*/  IADD3 R8, R2, 0x49, RZ ;  /* 0x0000004902087810 */ /* 0x000fe40007ffe0ff */
[----:B------:R-:W-:Y:S02]  /*3bd0*/  FSEL R115, R83, -INF , !P5 ;  /* 0xff80000053737808 */ /* 0x000fe40006800000 */
[----:B------:R-:W-:Y:S02]  /*3be0*/  FSEL R117, R87, -INF , !P3 ;  /* 0xff80000057757808 */ /* 0x000fe40005800000 */
[----:B------:R-:W-:Y:S02]  /*3bf0*/  FSEL R119, R82, -INF , !P4 ;  /* 0xff80000052777808 */ /* 0x000fe40006000000 */
[----:B------:R-:W-:Y:S02]  /*3c00*/  FMNMX.FTZ R9, R24, R9, !PT ;  /* 0x0000000918097209 */ /* 0x000fe40007810000 */
[----:B------:R-:W-:-:S02]  /*3c10*/  FSEL R110, R81, -INF , !P1 ;  /* 0xff800000516e7808 */ /* 0x000fc40004800000 */
[-C--:B------:R-:W-:Y:S02]  /*3c20*/  ISETP.GE.AND P5, PT, R2, R124.reuse, PT ;  /* 0x0000007c0200720c */ /* 0x080fe40003fa6270 */
[-C--:B------:R-:W-:Y:S02]  /*3c30*/  ISETP.GE.AND P3, PT, R10, R125.reuse, PT ;  /* 0x0000007d0a00720c */ /* 0x080fe40003f66270 */
[C---:B------:R-:W-:Y:S02]  /*3c40*/  ISETP.GE.AND P4, PT, R8.reuse, R125, PT ;  /* 0x0000007d0800720c */ /* 0x040fe40003f86270 */
[----:B------:R-:W-:Y:S02]  /*3c50*/  ISETP.GE.AND P1, PT, R8, R124, PT ;  /* 0x0000007c0800720c */ /* 0x000fe40003f26270 */
[----:B------:R-:W-:Y:S02]  /*3c60*/  IADD3 R8, R2, 0x50, RZ ;  /* 0x0000005002087810 */ /* 0x000fe40007ffe0ff */
[----:B------:R-:W-:-:S02]  /*3c70*/  FMNMX.FTZ R9, R34, R9, !PT ;  /* 0x0000000922097209 */ /* 0x000fc40007810000 */
[----:B------:R-:W-:Y:S02]  /*3c80*/  FSEL R31, R31, -INF , !P6 ;  /* 0xff8000001f1f7808 */ /* 0x000fe40007000000 */
[----:B------:R-:W-:Y:S02]  /*3c90*/  FSEL R30, R30, -INF , !P5 ;  /* 0xff8000001e1e7808 */ /* 0x000fe40006800000 */
[----:B------:R-:W-:Y:S02]  /*3ca0*/  FSEL R108, R80, -INF , !P2 ;  /* 0xff800000506c7808 */ /* 0x000fe40005000000 */
[----:B------:R-:W-:Y:S02]  /*3cb0*/  FSEL R112, R60, -INF , !P3 ;  /* 0xff8000003c707808 */ /* 0x000fe40005800000 */
[----:B------:R-:W-:Y:S02]  /*3cc0*/  ISETP.GE.AND P2, PT, R10, R124, PT ;  /* 0x0000007c0a00720c */ /* 0x000fe40003f46270 */
[----:B------:R-:W-:-:S02]  /*3cd0*/  ISETP.GE.AND P6, PT, R8, R125, PT ;  /* 0x0000007d0800720c */ /* 0x000fc40003fc6270 */
[----:B------:R-:W-:Y:S02]  /*3ce0*/  ISETP.GE.AND P3, PT, R8, R124, PT ;  /* 0x0000007c0800720c */ /* 0x000fe40003f66270 */
[----:B------:R-:W-:Y:S02]  /*3cf0*/  IADD3 R8, R2, 0x51, RZ ;  /* 0x0000005102087810 */ /* 0x000fe40007ffe0ff */
[----:B------:R-:W-:Y:S02]  /*3d00*/  FMNMX.FTZ R9, R26, R9, !PT ;  /* 0x000000091a097209 */ /* 0x000fe40007810000 */
[----:B------:R-:W-:Y:S02]  /*3d10*/  FMNMX.FTZ R12, R30, R31, !PT ;  /* 0x0000001f1e0c7209 */ /* 0x000fe40007810000 */
        /* <DEDUP_REMOVED lines=32> */
[----:B------:R-:W-:Y:S02]  /*3f20*/  FSEL R114, R61, -INF , !P4 ;  /* 0xff8000003d727808 */ /* 0x000fe40006000000 */
[----:B------:R-:W-:Y:S02]  /*3f30*/  FMNMX.FTZ R13, R112, R13, !PT ;  /* 0x0000000d700d7209 */ /* 0x000fe40007810000 */
[----:B------:R-:W-:Y:S02]  /*3f40*/  FMNMX.FTZ R14, R109, R14, !PT ;  /* 0x0000000e6d0e7209 */ /* 0x000fe40007810000 */
[----:B------:R-:W-:Y:S02]  /*3f50*/  IADD3 R10, R2, 0x58, RZ ;  /* 0x00000058020a7810 */ /* 0x000fe40007ffe0ff */
[----:B------:R-:W-:Y:S02]  /*3f60*/  FMNMX.FTZ R13, R114, R13, !PT ;  /* 0x0000000d720d7209 */ /* 0x000fe40007810000 */
[----:B------:R-:W-:-:S02]  /*3f70*/  FMNMX.FTZ R14, R117, R14, !PT ;  /* 0x0000000e750e7209 */ /* 0x000fc40007810000 */
[----:B------:R-:W-:Y:S02]  /*3f80*/  ISETP.GE.AND P4, PT, R10, R125, PT ;  /* 0x0000007d0a00720c */ /* 0x000fe40003f86270 */
        /* <DEDUP_REMOVED lines=9> */
[----:B------:R-:W-:Y:S02]  /*4020*/  ISETP.GE.AND P5, PT, R10, R125, PT ;  /* 0x0000007d0a00720c */ /* 0x000fe40003fa6270 */
[----:B------:R-:W-:-:S02]  /*4030*/  IADD3 R8, R2, 0x61, RZ ;  /* 0x0000006102087810 */ /* 0x000fc40007ffe0ff */
[----:B------:R-:W-:Y:S02]  /*4040*/  FSEL R104, R53, -INF , !P6 ;  /* 0xff80000035687808 */ /* 0x000fe40007000000 */
[----:B------:R-:W-:Y:S02]  /*4050*/  FMNMX.FTZ R13, R100, R13, !PT ;  /* 0x0000000d640d7209 */ /* 0x000fe40007810000 */
[----:B------:R-:W-:Y:S02]  /*4060*/  FMNMX.FTZ R14, R113, R14, !PT ;  /* 0x0000000e710e7209 */ /* 0x000fe40007810000 */
[----:B------:R-:W-:Y:S02]  /*4070*/  ISETP.GE.AND P4, PT, R8, R125, PT ;  /* 0x0000007d0800720c */ /* 0x000fe40003f86270 */
[----:B------:R-:W-:Y:S02]  /*4080*/  IADD3 R12, R2, 0x68, RZ ;  /* 0x00000068020c7810 */ /* 0x000fe40007ffe0ff */
[----:B------:R-:W-:-:S02]  /*4090*/  FSEL R52, R48, -INF , !P5 ;  /* 0xff80000030347808 */ /* 0x000fc40006800000 */
[----:B------:R-:W-:Y:S02]  /*40a0*/  FMNMX.FTZ R13, R104, R13, !PT ;  /* 0x0000000d680d7209 */ /* 0x000fe40007810000 */
[----:B------:R-:W-:Y:S02]  /*40b0*/  FMNMX.FTZ R14, R111, R14, !PT ;  /* 0x0000000e6f0e7209 */ /* 0x000fe40007810000 */
[----:B------:R-:W-:Y:S02]  /*40c0*/  FSEL R21, R54, -INF , !P1 ;  /* 0xff80000036157808 */ /* 0x000fe40004800000 */
[----:B------:R-:W-:Y:S02]  /*40d0*/  FSEL R67, R55, -INF , !P3 ;  /* 0xff80000037437808 */ /* 0x000fe40005800000 */
[----:B------:R-:W-:Y:S02]  /*40e0*/  FSEL R23, R59, -INF , !P2 ;  /* 0xff8000003b177808 */ /* 0x000fe40005000000 */
        /* <DEDUP_REMOVED lines=16> */
[----:B------:R-:W-:Y:S02]  /*41f0*/  ISETP.GE.AND P1, PT, R8, R124, PT ;  /* 0x0000007c0800720c */ /* 0x000fe40003f26270 */
[----:B------:R-:W-:Y:S02]  /*4200*/  IADD3 R8, R2, 0x78, RZ ;  /* 0x0000007802087810 */ /* 0x000fe40007ffe0ff */
[----:B------:R-:W-:-:S02]  /*4210*/  ISETP.GE.AND P4, PT, R9, R125, PT ;  /* 0x0000007d0900720c */ /* 0x000fc40003f86270 */
[----:B------:R-:W-:Y:S02]  /*4220*/  FSEL R40, R40, -INF , !P3 ;  /* 0xff80000028287808 */ /* 0x000fe40005800000 */
[----:B------:R-:W-:Y:S02]  /*4230*/  FMNMX.FTZ R13, R48, R13, !PT ;  /* 0x0000000d300d7209 */ /* 0x000fe40007810000 */
        /* <DEDUP_REMOVED lines=51> */
[--C-:B------:R-:W-:Y:S01]  /*4570*/  FFMA.FTZ R26, R6, c[0x0][0x23c], -R43.reuse ;  /* 0x00008f00061a7a23 */ /* 0x100fe2000001082b */
[----:B------:R-:W-:Y:S01]  /*4580*/  LDSM.16.MT88.4 R8, [R157+0x6800] ;  /* 0x006800009d08783b */ /* 0x000fe20000004200 */
[--C-:B------:R-:W-:Y:S01]  /*4590*/  FFMA.FTZ R35, R34, c[0x0][0x23c], -R43.reuse ;  /* 0x00008f0022237a23 */ /* 0x100fe2000001082b */
[C---:B------:R-:W-:Y:S01]  /*45a0*/  FSETP.NEU.FTZ.AND P1, PT, R0.reuse, -INF , PT ;  /* 0xff8000000000780b */ /* 0x040fe20003f3d000 */
[----:B------:R-:W-:Y:S01]  /*45b0*/  FMUL.FTZ R24, R0, c[0x0][0x23c] ;  /* 0x00008f0000187a20 */ /* 0x000fe20000410000 */
[----:B------:R-:W-:Y:S01]  /*45c0*/  MUFU.EX2 R55, R55 ;  /* 0x0000003700377308 */ /* 0x000fe20000000800 */
[----:B------:R-:W-:-:S02]  /*45d0*/  FFMA.FTZ R60, R118, c[0x0][0x23c], -R43 ;  /* 0x00008f00763c7a23 */ /* 0x000fc4000001082b */
[--C-:B------:R-:W-:Y:S01]  /*45e0*/  FFMA.FTZ R59, R130, c[0x0][0x23c], -R43.reuse ;  /* 0x00008f00823b7a23 */ /* 0x100fe2000001082b */
[----:B------:R-:W-:Y:S01]  /*45f0*/  FSEL R24, R24, RZ, P1 ;  /* 0x000000ff18187208 */ /* 0x000fe20000800000 */
[--C-:B------:R-:W-:Y:S01]  /*4600*/  FFMA.FTZ R46, R132, c[0x0][0x23c], -R43.reuse ;  /* 0x00008f00842e7a23 */ /* 0x100fe2000001082b */
[----:B------:R-:W-:Y:S01]  /*4610*/  ISETP.GE.AND P1, PT, R120, 0x2, PT ;  /* 0x000000027800780c */ /* 0x000fe20003f26270 */
[----:B------:R-:W-:Y:S01]  /*4620*/  FFMA.FTZ R66, R66, c[0x0][0x23c], -R43 ;  /* 0x00008f0042427a23 */ /* 0x000fe2000001082b */
[----:B------:R-:W1:Y:S01]  /*4630*/  MUFU.EX2 R50, R50 ;  /* 0x0000003200327308 */ /* 0x000e620000000800 */
[--C-:B------:R-:W-:Y:S02]  /*4640*/  FFMA.FTZ R53, R30, c[0x0][0x23c], -R24.reuse ;  /* 0x00008f001e357a23 */ /* 0x100fe40000010818 */
[--C-:B------:R-:W-:Y:S02]  /*4650*/  FFMA.FTZ R42, R31, c[0x0][0x23c], -R24.reuse ;  /* 0x00008f001f2a7a23 */ /* 0x100fe40000010818 */
[----:B------:R-:W-:-:S02]  /*4660*/  FFMA.FTZ R51, R71, c[0x0][0x23c], -R24 ;  /* 0x00008f0047337a23 */ /* 0x000fc40000010818 */
[--C-:B------:R-:W-:Y:S01]  /*4670*/  FFMA.FTZ R32, R7, c[0x0][0x23c], -R24.reuse ;  /* 0x00008f0007207a23 */ /* 0x100fe20000010818 */
[----:B------:R-:W2:Y:S01]  /*4680*/  MUFU.EX2 R38, R38 ;  /* 0x0000002600267308 */ /* 0x000ea20000000800 */
[----:B------:R-:W3:Y:S01]  /*4690*/  LDSM.16.MT88.4 R4, [R156+0x6000] ;  /* 0x006000009c04783b */ /* 0x000ee20000004200 */
[----:B------:R-:W-:Y:S02]  /*46a0*/  FFMA.FTZ R31, R16, c[0x0][0x23c], -R43 ;  /* 0x00008f00101f7a23 */ /* 0x000fe4000001082b */
[--C-:B------:R-:W-:Y:S01]  /*46b0*/  FFMA.FTZ R34, R69, c[0x0][0x23c], -R24.reuse ;  /* 0x00008f0045227a23 */ /* 0x100fe20000010818 */
[----:B------:R-:W4:Y:S01]  /*46c0*/  LDSM.16.MT88.4 R16, [R160+0x6800] ;  /* 0x00680000a010783b */ /* 0x000f220000004200 */
[--C-:B------:R-:W-:Y:S02]  /*46d0*/  FFMA.FTZ R29, R29, c[0x0][0x23c], -R24.reuse ;  /* 0x00008f001d1d7a23 */ /* 0x100fe40000010818 */
[----:B------:R-:W-:Y:S01]  /*46e0*/  MUFU.EX2 R53, R53 ;  /* 0x0000003500357308 */ /* 0x000fe20000000800 */
[----:B-1----:R-:W-:Y:S01]  /*46f0*/  F2FP.PACK_AB R84, R50, R55 ;  /* 0x000000373254723e */ /* 0x002fe200000000ff */
[----:B------:R-:W-:-:S02]  /*4700*/  FFMA.FTZ R30, R133, c[0x0][0x23c], -R24 ;  /* 0x00008f00851e7a23 */ /* 0x000fc40000010818 */
[--C-:B------:R-:W-:Y:S02]  /*4710*/  FFMA.FTZ R3, R65, c[0x0][0x23c], -R24.reuse ;  /* 0x00008f0041037a23 */ /* 0x100fe40000010818 */
[----:B------:R-:W-:Y:S02]  /*4720*/  FFMA.FTZ R65, R116, c[0x0][0x23c], -R43 ;  /* 0x00008f0074417a23 */ /* 0x000fe4000001082b */
        /* <DEDUP_REMOVED lines=38> */
[----:B------:R-:W-:Y:S01]  /*4990*/  LDSM.16.MT88.4 R20, [R160+0x8800] ;  /* 0x00880000a014783b */ /* 0x000fe20000004200 */
[----:B------:R-:W-:Y:S01]  /*49a0*/  MUFU.EX2 R34, R34 ;  /* 0x0000002200227308 */ /* 0x000fe20000000800 */
[--C-:B------:R-:W-:Y:S02]  /*49b0*/  FFMA.FTZ R101, R101, c[0x0][0x23c], -R24.reuse ;  /* 0x00008f0065657a23 */ /* 0x100fe40000010818 */
[--C-:B------:R-:W-:Y:S02]  /*49c0*/  FFMA.FTZ R67, R67, c[0x0][0x23c], -R24.reuse ;  /* 0x00008f0043437a23 */ /* 0x100fe40000010818 */
[----:B------:R-:W-:Y:S01]  /*49d0*/  FFMA.FTZ R57, R57, c[0x0][0x23c], -R24 ;  /* 0x00008f0039397a23 */ /* 0x000fe20000010818 */
[----:B------:R-:W-:Y:S01]  /*49e0*/  HMMA.16816.F32 R88, R84, R76, RZ ;  /* 0x0000004c5458723c */ /* 0x000fe200000018ff */
[----:B------:R-:W-:Y:S01]  /*49f0*/  FADD.FTZ R50, R55, R50 ;  /* 0x0000003237327221 */ /* 0x000fe20000010000 */
[----:B------:R-:W2:Y:S01]  /*4a00*/  MUFU.EX2 R29, R29 ;  /* 0x0000001d001d7308 */ /* 0x000ea20000000800 */
[----:B------:R-:W-:-:S02]  /*4a10*/  FFMA.FTZ R185, R44, c[0x0][0x23c], -R43 ;  /* 0x00008f002cb97a23 */ /* 0x000fc4000001082b */
[--C-:B------:R-:W-:Y:S02]  /*4a20*/  FFMA.FTZ R37, R37, c[0x0][0x23c], -R24.reuse ;  /* 0x00008f0025257a23 */ /* 0x100fe40000010818 */
[--C-:B------:R-:W-:Y:S01]  /*4a30*/  FFMA.FTZ R27, R27, c[0x0][0x23c], -R24.reuse ;  /* 0x00008f001b1b7a23 */ /* 0x100fe20000010818 */
[C---:B------:R-:W-:Y:S01]  /*4a40*/  HMMA.16816.F32 R92, R84.reuse, R94, RZ ;  /* 0x0000005e545c723c */ /* 0x040fe200000018ff */
[----:B------:R-:W-:Y:S01]  /*4a50*/  FFMA.FTZ R184, R25, c[0x0][0x23c], -R24 ;  /* 0x00008f0019b87a23 */ /* 0x000fe20000010818 */
[----:B------:R-:W-:Y:S06]  /*4a60*/  MUFU.EX2 R30, R30 ;  /* 0x0000001e001e7308 */ /* 0x000fec0000000800 */
[C---:B------:R-:W-:Y:S02]  /*4a70*/  HMMA.16816.F32 R76, R84.reuse, R78, RZ ;  /* 0x0000004e544c723c */ /* 0x040fe400000018ff */
[----:B------:R-:W5:Y:S06]  /*4a80*/  MUFU.EX2 R3, R3 ;  /* 0x0000000300037308 */ /* 0x000f6c0000000800 */
[C---:B---3--:R-:W-:Y:S02]  /*4a90*/  HMMA.16816.F32 R80, R84.reuse, R4, RZ ;  /* 0x000000045450723c */ /* 0x048fe400000018ff */
[----:B------:R-:W-:Y:S05]  /*4aa0*/  MUFU.EX2 R65, R65 ;  /* 0x0000004100417308 */ /* 0x000fea0000000800 */
[----:B-1----:R-:W-:Y:S01]  /*4ab0*/  F2FP.PACK_AB R4, R28, R35 ;  /* 0x000000231c04723e */ /* 0x002fe200000000ff */
[----:B------:R-:W-:Y:S01]  /*4ac0*/  HMMA.16816.F32 R84, R84, R6, RZ ;  /* 0x000000065454723c */ /* 0x000fe200000018ff */
[----:B--2---:R-:W-:Y:S01]  /*4ad0*/  F2FP.PACK_AB R5, R29, R34 ;  /* 0x000000221d05723e */ /* 0x004fe200000000ff */
[----:B------:R-:W1:Y:S05]  /*4ae0*/  MUFU.EX2 R60, R60 ;  /* 0x0000003c003c7308 */ /* 0x000e6a0000000800 */
[----:B------:R-:W-:-:S02]  /*4af0*/  F2FP.PACK_AB R6, R26, R31 ;  /* 0x0000001f1a06723e */ /* 0x000fc400000000ff */
[----:B-----5:R-:W-:Y:S01]  /*4b00*/  F2FP.PACK_AB R7, R3, R30 ;  /* 0x0000001e0307723e */ /* 0x020fe200000000ff */
[----:B------:R-:W-:Y:S06]  /*4b10*/  MUFU.EX2 R59, R59 ;  /* 0x0000003b003b7308 */ /* 0x000fec0000000800 */
[C---:B------:R-:W-:Y:S02]  /*4b20*/  HMMA.16816.F32 R68, R4.reuse, R12, R68 ;  /* 0x0000000c0444723c */ /* 0x040fe40000001844 */
[----:B------:R-:W2:Y:S06]  /*4b30*/  MUFU.EX2 R46, R46 ;  /* 0x0000002e002e7308 */ /* 0x000eac0000000800 */
        /* <DEDUP_REMOVED lines=8> */
[C---:B------:R-:W-:Y:S02]  /*4bc0*/  HMMA.16816.F32 R88, R4.reuse, R8, R88 ;  /* 0x000000080458723c */ /* 0x040fe40000001858 */
[----:B------:R-:W1:Y:S06]  /*4bd0*/  MUFU.EX2 R61, R61 ;  /* 0x0000003d003d7308 */ /* 0x000e6c0000000800 */
[C---:B------:R-:W-:Y:S01]  /*4be0*/  HMMA.16816.F32 R76, R4.reuse, R10, R76 ;  /* 0x0000000a044c723c */ /* 0x040fe2000000184c */
[----:B------:R-:W5:Y:S01]  /*4bf0*/  LDSM.16.MT88.4 R8, [R157+0x7000] ;  /* 0x007000009d08783b */ /* 0x000f620000004200 */
        /* <DEDUP_REMOVED lines=8> */
[----:B------:R-:W1:Y:S01]  /*4c80*/  MUFU.EX2 R64, R64 ;  /* 0x0000004000407308 */ /* 0x000e620000000800 */
[----:B----4-:R-:W-:Y:S02]  /*4c90*/  F2FP.PACK_AB R5, R63, R58 ;  /* 0x0000003a3f05723e */ /* 0x010fe400000000ff */
[----:B------:R-:W-:-:S05]  /*4ca0*/  F2FP.PACK_AB R7, R61, R62 ;  /* 0x0000003e3d07723e */ /* 0x000fca00000000ff */
[----:B------:R-:W-:Y:S02]  /*4cb0*/  MUFU.EX2 R102, R102 ;  /* 0x0000006600667308 */ /* 0x000fe40000000800 */
[C---:B-----5:R-:W-:Y:S06]  /*4cc0*/  HMMA.16816.F32 R96, R4.reuse, R16, R96 ;  /* 0x000000100460723c */ /* 0x060fec0000001860 */
[----:B------:R-:W2:Y:S02]  /*4cd0*/  MUFU.EX2 R107, R107 ;  /* 0x0000006b006b7308 */ /* 0x000ea40000000800 */
[C---:B------:R-:W-:Y:S01]  /*4ce0*/  HMMA.16816.F32 R92, R4.reuse, R18, R92 ;  /* 0x00000012045c723c */ /* 0x040fe2000000185c */
[----:B------:R-:W-:Y:S05]  /*4cf0*/  LDSM.16.MT88.4 R16, [R160+0x7800] ;  /* 0x00780000a010783b */ /* 0x000fea0000004200 */
[----:B------:R-:W-:Y:S02]  /*4d00*/  MUFU.EX2 R109, R109 ;  /* 0x0000006d006d7308 */ /* 0x000fe40000000800 */
[C---:B------:R-:W-:Y:S06]  /*4d10*/  HMMA.16816.F32 R88, R4.reuse, R8, R88 ;  /* 0x000000080458723c */ /* 0x040fec0000001858 */
[----:B------:R-:W4:Y:S02]  /*4d20*/  MUFU.EX2 R106, R106 ;  /* 0x0000006a006a7308 */ /* 0x000f240000000800 */
[C---:B---3--:R-:W-:Y:S06]  /*4d30*/  HMMA.16816.F32 R68, R4.reuse, R12, R68 ;  /* 0x0000000c0444723c */ /* 0x048fec0000001844 */
[----:B------:R-:W-:Y:S02]  /*4d40*/  MUFU.EX2 R127, R127 ;  /* 0x0000007f007f7308 */ /* 0x000fe40000000800 */
[C---:B------:R-:W-:Y:S01]  /*4d50*/  HMMA.16816.F32 R72, R4.reuse, R14, R72 ;  /* 0x0000000e0448723c */ /* 0x040fe20000001848 */
[----:B------:R-:W3:Y:S05]  /*4d60*/  LDSM.16.MT88.4 R12, [R156+0x7000] ;  /* 0x007000009c0c783b */ /* 0x000eea0000004200 */
[----:B------:R-:W5:Y:S02]  /*4d70*/  MUFU.EX2 R110, R110 ;  /* 0x0000006e006e7308 */ /* 0x000f640000000800 */
[C---:B------:R-:W-:Y:S01]  /*4d80*/  HMMA.16816.F32 R76, R4.reuse, R10, R76 ;  /* 0x0000000a044c723c */ /* 0x040fe2000000184c */
[----:B------:R-:W1:Y:S05]  /*4d90*/  LDSM.16.MT88.4 R8, [R157+0x7800] ;  /* 0x007800009d08783b */ /* 0x000e6a0000004200 */
        /* <DEDUP_REMOVED lines=10> */
[----:B-1----:R-:W-:Y:S02]  /*4e40*/  F2FP.PACK_AB R6, R64, R103 ;  /* 0x000000674006723e */ /* 0x002fe400000000ff */
[----:B--2---:R-:W-:Y:S02]  /*4e50*/  F2FP.PACK_AB R5, R107, R102 ;  /* 0x000000666b05723e */ /* 0x004fe400000000ff */
[----:B----4-:R-:W-:Y:S01]  /*4e60*/  F2FP.PACK_AB R7, R106, R109 ;  /* 0x0000006d6a07723e */ /* 0x010fe200000000ff */
[----:B------:R-:W-:Y:S06]  /*4e70*/  MUFU.EX2 R116, R116 ;  /* 0x0000007400747308 */ /* 0x000fec0000000800 */
[C---:B------:R-:W-:Y:S02]  /*4e80*/  HMMA.16816.F32 R96, R4.reuse, R16, R96 ;  /* 0x000000100460723c */ /* 0x040fe40000001860 */
[----:B------:R-:W1:Y:S06]  /*4e90*/  MUFU.EX2 R113, R113 ;  /* 0x0000007100717308 */ /* 0x000e6c0000000800 */
[C---:B------:R-:W-:Y:S01]  /*4ea0*/  HMMA.16816.F32 R92, R4.reuse, R18, R92 ;  /* 0x00000012045c723c */ /* 0x040fe2000000185c */
[----:B------:R-:W-:Y:S01]  /*4eb0*/  LDSM.16.MT88.4 R16, [R160+0x8000] ;  /* 0x00800000a010783b */ /* 0x000fe20000004200 */
[----:B------:R-:W-:Y:S06]  /*4ec0*/  MUFU.EX2 R119, R119 ;  /* 0x0000007700777308 */ /* 0x000fec0000000800 */
[C---:B------:R-:W-:Y:S02]  /*4ed0*/  HMMA.16816.F32 R88, R4.reuse, R8, R88 ;  /* 0x000000080458723c */ /* 0x040fe40000001858 */
[----:B------:R-:W2:Y:S06]  /*4ee0*/  MUFU.EX2 R100, R100 ;  /* 0x0000006400647308 */ /* 0x000eac0000000800 */
[C---:B---3--:R-:W-:Y:S02]  /*4ef0*/  HMMA.16816.F32 R68, R4.reuse, R12, R68 ;  /* 0x0000000c0444723c */ /* 0x048fe40000001844 */
[----:B------:R-:W-:Y:S06]  /*4f00*/  MUFU.EX2 R101, R101 ;  /* 0x0000006500657308 */ /* 0x000fec0000000800 */
[C---:B------:R-:W-:Y:S01]  /*4f10*/  HMMA.16816.F32 R72, R4.reuse, R14, R72 ;  /* 0x0000000e0448723c */ /* 0x040fe20000001848 */
[----:B------:R-:W3:Y:S01]  /*4f20*/  LDSM.16.MT88.4 R12, [R156+0x7800] ;  /* 0x007800009c0c783b */ /* 0x000ee20000004200 */
[----:B------:R-:W4:Y:S06]  /*4f30*/  MUFU.EX2 R104, R104 ;  /* 0x0000006800687308 */ /* 0x000f2c0000000800 */
[C---:B------:R-:W-:Y:S01]  /*4f40*/  HMMA.16816.F32 R76, R4.reuse, R10, R76 ;  /* 0x0000000a044c723c */ /* 0x040fe2000000184c */
[----:B------:R-:W1:Y:S01]  /*4f50*/  LDSM.16.MT88.4 R8, [R157+0x8000] ;  /* 0x008000009d08783b */ /* 0x000e620000004200 */
[----:B------:R-:W-:Y:S08]  /*4f60*/  MUFU.EX2 R118, R118 ;  /* 0x0000007600767308 */ /* 0x000ff00000000800 */
[----:B------:R-:W1:Y:S08]  /*4f70*/  MUFU.EX2 R67, R67 ;  /* 0x0000004300437308 */ /* 0x000e700000000800 */
[----:B------:R-:W-:Y:S08]  /*4f80*/  MUFU.EX2 R57, R57 ;  /* 0x0000003900397308 */ /* 0x000ff00000000800 */
[----:B------:R-:W-:Y:S01]  /*4f90*/  MUFU.EX2 R185, R185 ;  /* 0x000000b900b97308 */ /* 0x000fe20000000800 */
[C---:B---3--:R-:W-:Y:S07]  /*4fa0*/  HMMA.16816.F32 R80, R4.reuse, R12, R80 ;  /* 0x0000000c0450723c */ /* 0x048fee0000001850 */
[----:B------:R-:W-:Y:S01]  /*4fb0*/  MUFU.EX2 R37, R37 ;  /* 0x0000002500257308 */ /* 0x000fe20000000800 */
[----:B------:R-:W-:Y:S01]  /*4fc0*/  HMMA.16816.F32 R84, R4, R14, R84 ;  /* 0x0000000e0454723c */ /* 0x000fe20000001854 */
[----:B------:R-:W3:Y:S06]  /*4fd0*/  LDSM.16.MT88.4 R12, [R158+0x8000] ;  /* 0x008000009e0c783b */ /* 0x000eec0000004200 */
[----:B------:R-:W-:Y:S01]  /*4fe0*/  MUFU.EX2 R27, R27 ;  /* 0x0000001b001b7308 */ /* 0x000fe20000000800 */
[----:B-----5:R-:W-:-:S02]  /*4ff0*/  F2FP.PACK_AB R4, R110, R127 ;  /* 0x0000007f6e04723e */ /* 0x020fc400000000ff */
[----:B------:R-:W-:-:S05]  /*5000*/  F2FP.PACK_AB R6, R108, R117 ;  /* 0x000000756c06723e */ /* 0x000fca00000000ff */
[----:B------:R-:W-:Y:S01]  /*5010*/  MUFU.EX2 R184, R184 ;  /* 0x000000b800b87308 */ /* 0x000fe20000000800 */
[----:B------:R-:W-:Y:S02]  /*5020*/  F2FP.PACK_AB R5, R115, R112 ;  /* 0x000000707305723e */ /* 0x000fe400000000ff */
[----:B------:R-:W-:-:S07]  /*5030*/  F2FP.PACK_AB R7, R111, R114 ;  /* 0x000000726f07723e */ /* 0x000fce00000000ff */
[C---:B-1----:R-:W-:Y:S08]  /*5040*/  HMMA.16816.F32 R88, R4.reuse, R8, R88 ;  /* 0x000000080458723c */ /* 0x042ff00000001858 */
[C---:B------:R-:W-:Y:S01]  /*5050*/  HMMA.16816.F32 R76, R4.reuse, R10, R76 ;  /* 0x0000000a044c723c */ /* 0x040fe2000000184c */
[----:B------:R-:W-:Y:S07]  /*5060*/  LDSM.16.MT88.4 R8, [R156+0x8800] ;  /* 0x008800009c08783b */ /* 0x000fee0000004200 */
[C---:B------:R-:W-:Y:S08]  /*5070*/  HMMA.16816.F32 R96, R4.reuse, R16, R96 ;  /* 0x000000100460723c */ /* 0x040ff00000001860 */
[C---:B---3--:R-:W-:Y:S08]  /*5080*/  HMMA.16816.F32 R68, R4.reuse, R12, R68 ;  /* 0x0000000c0444723c */ /* 0x048ff00000001844 */
[C---:B------:R-:W-:Y:S01]  /*5090*/  HMMA.16816.F32 R72, R4.reuse, R14, R72 ;  /* 0x0000000e0448723c */ /* 0x040fe20000001848 */
[----:B------:R-:W1:Y:S07]  /*50a0*/  LDSM.16.MT88.4 R12, [R156+0x8000] ;  /* 0x008000009c0c783b */ /* 0x000e6e0000004200 */
[C---:B------:R-:W-:Y:S01]  /*50b0*/  HMMA.16816.F32 R92, R4.reuse, R18, R92 ;  /* 0x00000012045c723c */ /* 0x040fe2000000185c */
[----:B------:R-:W-:Y:S07]  /*50c0*/  LDSM.16.MT88.4 R16, [R158+0x8800] ;  /* 0x008800009e10783b */ /* 0x000fee0000004200 */
[C---:B-1----:R-:W-:Y:S08]  /*50d0*/  HMMA.16816.F32 R80, R4.reuse, R12, R80 ;  /* 0x0000000c0450723c */ /* 0x042ff00000001850 */
[----:B------:R-:W-:Y:S01]  /*50e0*/  HMMA.16816.F32 R84, R4, R14, R84 ;  /* 0x0000000e0454723c */ /* 0x000fe20000001854 */
[----:B------:R-:W1:Y:S06]  /*50f0*/  LDSM.16.MT88.4 R12, [R157+0x8800] ;  /* 0x008800009d0c783b */ /* 0x000e6c0000004200 */
[----:B------:R-:W-:-:S02]  /*5100*/  F2FP.PACK_AB R4, R113, R116 ;  /* 0x000000747104723e */ /* 0x000fc400000000ff */
[----:B--2---:R-:W-:Y:S02]  /*5110*/  F2FP.PACK_AB R6, R100, R119 ;  /* 0x000000776406723e */ /* 0x004fe400000000ff */
[----:B----4-:R-:W-:Y:S02]  /*5120*/  F2FP.PACK_AB R5, R104, R101 ;  /* 0x000000656805723e */ /* 0x010fe400000000ff */
[----:B------:R-:W-:-:S07]  /*5130*/  F2FP.PACK_AB R7, R67, R118 ;  /* 0x000000764307723e */ /* 0x000fce00000000ff */
[C---:B------:R-:W-:Y:S08]  /*5140*/  HMMA.16816.F32 R80, R4.reuse, R8, R80 ;  /* 0x000000080450723c */ /* 0x040ff00000001850 */
[C---:B------:R-:W-:Y:S01]  /*5150*/  HMMA.16816.F32 R84, R4.reuse, R10, R84 ;  /* 0x0000000a0454723c */ /* 0x040fe20000001854 */
[----:B------:R-:W-:Y:S07]  /*5160*/  LDSM.16.MT88.4 R8, [R158+0x9000] ;  /* 0x009000009e08783b */ /* 0x000fee0000004200 */
[C---:B------:R-:W-:Y:S07]  /*5170*/  HMMA.16816.F32 R92, R4.reuse, R22, R92 ;  /* 0x00000016045c723c */ /* 0x040fee000000185c */
[--C-:B------:R-:W-:Y:S01]  /*5180*/  FFMA.FTZ R22, R48, c[0x0][0x23c], -R43.reuse ;  /* 0x00008f0030167a23 */ /* 0x100fe2000001082b */
[----:B-1----:R-:W-:Y:S01]  /*5190*/  HMMA.16816.F32 R88, R4, R12, R88 ;  /* 0x0000000c0458723c */ /* 0x002fe20000001858 */
[----:B------:R-:W-:-:S02]  /*51a0*/  FFMA.FTZ R23, R52, c[0x0][0x23c], -R43 ;  /* 0x00008f0034177a23 */ /* 0x000fc4000001082b */
[--C-:B------:R-:W-:Y:S02]  /*51b0*/  FFMA.FTZ R48, R45, c[0x0][0x23c], -R24.reuse ;  /* 0x00008f002d307a23 */ /* 0x100fe40000010818 */
[--C-:B------:R-:W-:Y:S01]  /*51c0*/  FFMA.FTZ R52, R49, c[0x0][0x23c], -R24.reuse ;  /* 0x00008f0031347a23 */ /* 0x100fe20000010818 */
[----:B------:R-:W-:Y:S01]  /*51d0*/  MUFU.EX2 R22, R22 ;  /* 0x0000001600167308 */ /* 0x000fe20000000800 */
[----:B------:R-:W-:Y:S01]  /*51e0*/  FFMA.FTZ R45, R47, c[0x0][0x23c], -R24 ;  /* 0x00008f002f2d7a23 */ /* 0x000fe20000010818 */
[C---:B------:R-:W-:Y:S01]  /*51f0*/  HMMA.16816.F32 R76, R4.reuse, R14, R76 ;  /* 0x0000000e044c723c */ /* 0x040fe2000000184c */
[----:B------:R-:W1:Y:S05]  /*5200*/  LDSM.16.MT88.4 R12, [R160+0x9000] ;  /* 0x00900000a00c783b */ /* 0x000e6a0000004200 */
[----:B------:R-:W-:Y:S02]  /*5210*/  MUFU.EX2 R23, R23 ;  /* 0x0000001700177308 */ /* 0x000fe40000000800 */
[C---:B------:R-:W-:Y:S06]  /*5220*/  HMMA.16816.F32 R96, R4.reuse, R20, R96 ;  /* 0x000000140460723c */ /* 0x040fec0000001860 */
[----:B------:R-:W-:Y:S01]  /*5230*/  MUFU.EX2 R48, R48 ;  /* 0x0000003000307308 */ /* 0x000fe20000000800 */
[--C-:B------:R-:W-:Y:S01]  /*5240*/  FFMA.FTZ R20, R54, c[0x0][0x23c], -R43.reuse ;  /* 0x00008f0036147a23 */ /* 0x100fe2000001082b */
[----:B------:R-:W-:Y:S01]  /*5250*/  HMMA.16816.F32 R68, R4, R16, R68 ;  /* 0x000000100444723c */ /* 0x000fe20000001844 */
[----:B------:R-:W-:-:S05]  /*5260*/  FFMA.FTZ R21, R56, c[0x0][0x23c], -R43 ;  /* 0x00008f0038157a23 */ /* 0x000fca000001082b */
[----:B------:R-:W2:Y:S02]  /*5270*/  MUFU.EX2 R20, R20 ;  /* 0x0000001400147308 */ /* 0x000ea40000000800 */
[----:B------:R-:W-:Y:S01]  /*5280*/  HMMA.16816.F32 R72, R4, R18, R72 ;  /* 0x000000120448723c */ /* 0x000fe20000001848 */
[----:B------:R-:W3:Y:S05]  /*5290*/  LDSM.16.MT88.4 R16, [R157+0x9000] ;  /* 0x009000009d10783b */ /* 0x000eea0000004200 */
[----:B------:R-:W4:Y:S01]  /*52a0*/  MUFU.EX2 R21, R21 ;  /* 0x0000001500157308 */ /* 0x000f220000000800 */
[----:B------:R-:W-:Y:S02]  /*52b0*/  FADD.FTZ R4, R53, R42 ;  /* 0x0000002a35047221 */ /* 0x000fe40000010000 */
[----:B------:R-:W-:-:S02]  /*52c0*/  FADD.FTZ R5, R39, R50 ;  /* 0x0000003227057221 */ /* 0x000fc40000010000 */
[----:B------:R-:W-:Y:S02]  /*52d0*/  FADD.FTZ R51, R51, R4 ;  /* 0x0000000433337221 */ /* 0x000fe40000010000 */
[----:B------:R-:W-:Y:S01]  /*52e0*/  FFMA.FTZ R39, R40, c[0x0][0x23c], -R43 ;  /* 0x00008f0028277a23 */ /* 0x000fe2000001082b */
[----:B------:R-:W-:Y:S01]  /*52f0*/  MUFU.EX2 R52, R52 ;  /* 0x0000003400347308 */ /* 0x000fe20000000800 */
[----:B------:R-:W-:Y:S01]  /*5300*/  FADD.FTZ R40, R38, R5 ;  /* 0x0000000526287221 */ /* 0x000fe20000010000 */
[----:B--2---:R-:W-:Y:S01]  /*5310*/  F2FP.PACK_AB R4, R20, R23 ;  /* 0x000000171404723e */ /* 0x004fe200000000ff */
[----:B------:R-:W-:Y:S01]  /*5320*/  FADD.FTZ R51, R32, R51 ;  /* 0x0000003320337221 */ /* 0x000fe20000010000 */
[----:B------:R-:W-:Y:S01]  /*5330*/  F2FP.PACK_AB R5, R48, R57 ;  /* 0x000000393005723e */ /* 0x000fe200000000ff */
[----:B------:R-:W-:Y:S02]  /*5340*/  FADD.FTZ R35, R35, R40 ;  /* 0x0000002823237221 */ /* 0x000fe40000010000 */
[----:B------:R-:W-:Y:S01]  /*5350*/  FADD.FTZ R34, R34, R51 ;  /* 0x0000003322227221 */ /* 0x000fe20000010000 */
[----:B------:R-:W2:Y:S01]  /*5360*/  MUFU.EX2 R45, R45 ;  /* 0x0000002d002d7308 */ /* 0x000ea20000000800 */
[----:B------:R-:W-:Y:S01]  /*5370*/  FADD.FTZ R28, R28, R35 ;  /* 0x000000231c1c7221 */ /* 0x000fe20000010000 */
[----:B----4-:R-:W-:Y:S01]  /*5380*/  F2FP.PACK_AB R6, R22, R21 ;  /* 0x000000151606723e */ /* 0x010fe200000000ff */
[----:B------:R-:W-:-:S02]  /*5390*/  FADD.FTZ R29, R29, R34 ;  /* 0x000000221d1d7221 */ /* 0x000fc40000010000 */
[----:B------:R-:W-:Y:S02]  /*53a0*/  FADD.FTZ R31, R31, R28 ;  /* 0x0000001c1f1f7221 */ /* 0x000fe40000010000 */
[----:B------:R-:W-:Y:S01]  /*53b0*/  FADD.FTZ R30, R30, R29 ;  /* 0x0000001d1e1e7221 */ /* 0x000fe20000010000 */
[----:B------:R-:W-:Y:S01]  /*53c0*/  MUFU.EX2 R39, R39 ;  /* 0x0000002700277308 */ /* 0x000fe20000000800 */
[----:B------:R-:W-:Y:S02]  /*53d0*/  FADD.FTZ R26, R26, R31 ;  /* 0x0000001f1a1a7221 */ /* 0x000fe40000010000 */
[----:B------:R-:W-:Y:S02]  /*53e0*/  FADD.FTZ R3, R3, R30 ;  /* 0x0000001e03037221 */ /* 0x000fe40000010000 */
[----:B------:R-:W-:Y:S02]  /*53f0*/  FADD.FTZ R65, R65, R26 ;  /* 0x0000001a41417221 */ /* 0x000fe40000010000 */
        /* <DEDUP_REMOVED lines=13> */
[----:B------:R-:W-:Y:S02]  /*54d0*/  FFMA.FTZ R32, R33, c[0x0][0x23c], -R24 ;  /* 0x00008f0021207a23 */ /* 0x000fe40000010818 */
[----:B------:R-:W-:Y:S02]  /*54e0*/  FFMA.FTZ R42, R41, c[0x0][0x23c], -R43 ;  /* 0x00008f00292a7a23 */ /* 0x000fe4000001082b */
[C---:B------:R-:W-:Y:S01]  /*54f0*/  HMMA.16816.F32 R68, R4.reuse, R8, R68 ;  /* 0x000000080444723c */ /* 0x040fe20000001844 */
[----:B------:R-:W-:Y:S01]  /*5500*/  FADD.FTZ R66, R66, R105 ;  /* 0x0000006942427221 */ /* 0x000fe20000010000 */
[----:B------:R-:W-:Y:S01]  /*5510*/  MUFU.EX2 R32, R32 ;  /* 0x0000002000207308 */ /* 0x000fe20000000800 */
[----:B------:R-:W-:Y:S02]  /*5520*/  FADD.FTZ R102, R107, R102 ;  /* 0x000000666b667221 */ /* 0x000fe40000010000 */
[----:B------:R-:W-:Y:S02]  /*5530*/  FFMA.FTZ R41, R36, c[0x0][0x23c], -R43 ;  /* 0x00008f0024297a23 */ /* 0x000fe4000001082b */
[----:B------:R-:W-:Y:S01]  /*5540*/  FADD.FTZ R103, R103, R66 ;  /* 0x0000004267677221 */ /* 0x000fe20000010000 */
[----:B------:R-:W-:Y:S01]  /*5550*/  HMMA.16816.F32 R72, R4, R10, R72 ;  /* 0x0000000a0448723c */ /* 0x000fe20000001848 */
[----:B------:R-:W2:Y:S01]  /*5560*/  LDSM.16.MT88.4 R8, [R160+0x9800] ;  /* 0x00980000a008783b */ /* 0x000ea20000004200 */
[----:B------:R-:W-:Y:S01]  /*5570*/  FADD.FTZ R109, R109, R102 ;  /* 0x000000666d6d7221 */ /* 0x000fe20000010000 */
[----:B------:R-:W4:Y:S01]  /*5580*/  MUFU.EX2 R36, R42 ;  /* 0x0000002a00247308 */ /* 0x000f220000000800 */
[----:B------:R-:W-:-:S02]  /*5590*/  FADD.FTZ R64, R64, R103 ;  /* 0x0000006740407221 */ /* 0x000fc40000010000 */
[----:B------:R-:W-:Y:S02]  /*55a0*/  FADD.FTZ R109, R106, R109 ;  /* 0x0000006d6a6d7221 */ /* 0x000fe40000010000 */
[----:B------:R-:W-:Y:S01]  /*55b0*/  FADD.FTZ R127, R127, R64 ;  /* 0x000000407f7f7221 */ /* 0x000fe20000010000 */
[C---:B---3--:R-:W-:Y:S01]  /*55c0*/  HMMA.16816.F32 R88, R4.reuse, R16, R88 ;  /* 0x000000100458723c */ /* 0x048fe20000001858 */
[----:B------:R-:W-:Y:S01]  /*55d0*/  FADD.FTZ R112, R112, R109 ;  /* 0x0000006d70707221 */ /* 0x000fe20000010000 */
[----:B------:R-:W3:Y:S01]  /*55e0*/  MUFU.EX2 R38, R41 ;  /* 0x0000002900267308 */ /* 0x000ee20000000800 */
[----:B------:R-:W-:Y:S02]  /*55f0*/  FADD.FTZ R110, R110, R127 ;  /* 0x0000007f6e6e7221 */ /* 0x000fe40000010000 */
[----:B------:R-:W-:Y:S02]  /*5600*/  FADD.FTZ R115, R115, R112 ;  /* 0x0000007073737221 */ /* 0x000fe40000010000 */
[----:B------:R-:W-:Y:S01]  /*5610*/  FADD.FTZ R117, R117, R110 ;  /* 0x0000006e75757221 */ /* 0x000fe20000010000 */
[----:B------:R-:W-:Y:S01]  /*5620*/  HMMA.16816.F32 R76, R4, R18, R76 ;  /* 0x00000012044c723c */ /* 0x000fe2000000184c */
[----:B------:R-:W-:Y:S01]  /*5630*/  FADD.FTZ R114, R114, R115 ;  /* 0x0000007372727221 */ /* 0x000fe20000010000 */
[----:B------:R-:W5:Y:S01]  /*5640*/  LDSM.16.MT88.4 R16, [R158+0x9800] ;  /* 0x009800009e10783b */ /* 0x000f620000004200 */
[----:B------:R-:W-:-:S02]  /*5650*/  FADD.FTZ R117, R108, R117 ;  /* 0x000000756c757221 */ /* 0x000fc40000010000 */
[----:B------:R-:W-:Y:S02]  /*5660*/  FADD.FTZ R114, R111, R114 ;  /* 0x000000726f727221 */ /* 0x000fe40000010000 */
[----:B------:R-:W-:Y:S01]  /*5670*/  FADD.FTZ R116, R116, R117 ;  /* 0x0000007574747221 */ /* 0x000fe20000010000 */
        /* <DEDUP_REMOVED lines=9> */
[----:B------:R-:W-:Y:S01]  /*5710*/  FADD.FTZ R118, R67, R118 ;  /* 0x0000007643767221 */ /* 0x000fe20000010000 */
[----:B----4-:R-:W-:Y:S01]  /*5720*/  F2FP.PACK_AB R4, R36, R39 ;  /* 0x000000272404723e */ /* 0x010fe200000000ff */
        /* <DEDUP_REMOVED lines=17> */
[----:B------:R-:W-:Y:S02]  /*5840*/  FADD.FTZ R32, R32, R37 ;  /* 0x0000002520207221 */ /* 0x000fe40000010000 */
[----:B------:R-:W-:Y:S02]  /*5850*/  FADD.FTZ R38, R38, R39 ;  /* 0x0000002726267221 */ /* 0x000fe40000010000 */
[----:B------:R-:W-:Y:S01]  /*5860*/  FADD.FTZ R27, R27, R32 ;  /* 0x000000201b1b7221 */ /* 0x000fe20000010000 */
[----:B-----5:R-:W-:Y:S01]  /*5870*/  HMMA.16816.F32 R68, R4, R16, R68 ;  /* 0x000000100444723c */ /* 0x020fe20000001844 */
[----:B------:R-:W-:Y:S02]  /*5880*/  FADD.FTZ R185, R185, R38 ;  /* 0x00000026b9b97221 */ /* 0x000fe40000010000 */
[----:B------:R-:W-:-:S05]  /*5890*/  FADD.FTZ R184, R184, R27 ;  /* 0x0000001bb8b87221 */ /* 0x000fca0000010000 */
[C---:B------:R-:W-:Y:S08]  /*58a0*/  HMMA.16816.F32 R72, R4.reuse, R18, R72 ;  /* 0x000000120448723c */ /* 0x040ff00000001848 */
[C---:B-1----:R-:W-:Y:S08]  /*58b0*/  HMMA.16816.F32 R88, R4.reuse, R12, R88 ;  /* 0x0000000c0458723c */ /* 0x042ff00000001858 */
[C---:B------:R-:W-:Y:S08]  /*58c0*/  HMMA.16816.F32 R76, R4.reuse, R14, R76 ;  /* 0x0000000e044c723c */ /* 0x040ff0000000184c */
[C---:B--2---:R-:W-:Y:S08]  /*58d0*/  HMMA.16816.F32 R80, R4.reuse, R8, R80 ;  /* 0x000000080450723c */ /* 0x044ff00000001850 */
[----:B------:R-:W-:Y:S01]  /*58e0*/  HMMA.16816.F32 R84, R4, R10, R84 ;  /* 0x0000000a0454723c */ /* 0x000fe20000001854 */
[----:B------:R-:W-:Y:S07]  /*58f0*/  @!P1 BRA `(.L_x_6181) ;  /* 0x000037d000009947 */ /* 0x000fee0003800000 */
        /* <DEDUP_REMOVED lines=16> */
[----:B-1----:R-:W-:Y:S01]  /*5a00*/  IMAD.MOV R5, RZ, RZ, -R9 ;  /* 0x000000ffff057224 */ /* 0x002fe200078e0a09 */
[----:B------:R-:W-:-:S03]  /*5a10*/  MOV R8, RZ ;  /* 0x000000ff00087202 */ /* 0x000fc60000000f00 */
[----:B------:R-:W-:-:S04]  /*5a20*/  IMAD R5, R5, R122, RZ ;  /* 0x0000007a05057224 */ /* 0x000fc800078e02ff */
[----:B------:R-:W-:-:S06]  /*5a30*/  IMAD.HI.U32 R5, R9, R5, R8 ;  /* 0x0000000509057227 */ /* 0x000fcc00078e0008 */
[----:B------:R-:W-:-:S04]  /*5a40*/  IMAD.HI.U32 R9, R5, R6, RZ ;  /* 0x0000000605097227 */ /* 0x000fc800078e00ff */
[----:B------:R-:W-:-:S04]  /*5a50*/  IMAD.HI.U32 R8, R5, R4, RZ ;  /* 0x0000000405087227 */ /* 0x000fc800078e00ff */
[----:B------:R-:W-:Y:S02]  /*5a60*/  IMAD.MOV R7, RZ, RZ, -R9 ;  /* 0x000000ffff077224 */ /* 0x000fe400078e0a09 */
[----:B------:R-:W-:Y:S02]  /*5a70*/  IMAD.MOV R5, RZ, RZ, -R8 ;  /* 0x000000ffff057224 */ /* 0x000fe400078e0a08 */
[C---:B------:R-:W-:Y:S01]  /*5a80*/  IMAD R7, R122.reuse, R7, R6 ;  /* 0x000000077a077224 */ /* 0x040fe200078e0206 */
[----:B------:R-:W-:Y:S01]  /*5a90*/  LOP3.LUT R6, RZ, c[0x0][0x2d0], RZ, 0x33, !PT ;  /* 0x0000b400ff067a12 */ /* 0x000fe200078e33ff */
        /* <DEDUP_REMOVED lines=20> */
[----:B------:R-:W-:Y:S02]  /*5be0*/  IMAD.IADD R3, R3, 0x1, -R6 ;  /* 0x0000000103037824 */ /* 0x000fe400078e0a06 */
[----:B------:R-:W-:-:S04]  /*5bf0*/  IMAD.MOV.U32 R6, RZ, RZ, c[0x0][0x2d0] ;  /* 0x0000b400ff067624 */ /* 0x000fc800078e00ff */
[----:B------:R-:W-:-:S04]  /*5c00*/  IMAD R6, R3, R6, -0x80 ;  /* 0xffffff8003067424 */ /* 0x000fc800078e0206 */
[----:B------:R-:W-:Y:S01]  /*5c10*/  IMAD.WIDE.U32 R8, R6, c[0x0][0x1a0], RZ ;  /* 0x0000680006087a25 */ /* 0x000fe200078e00ff */
[----:B------:R-:W-:-:S05]  /*5c20*/  SHF.R.S32.HI R3, RZ, 0x1f, R6 ;  /* 0x0000001fff037819 */ /* 0x000fca0000011406 */
[----:B------:R-:W-:-:S04]  /*5c30*/  IMAD R3, R3, c[0x0][0x1a0], RZ ;  /* 0x0000680003037a24 */ /* 0x000fc800078e02ff */
[----:B------:R-:W-:-:S04]  /*5c40*/  IMAD R3, R6, c[0x0][0x1a4], R3 ;  /* 0x0000690006037a24 */ /* 0x000fc800078e0203 */
        /* <DEDUP_REMOVED lines=8> */
.L_x_6182:
[----:B------:R-:W-:-:S05]  /*5cd0*/  IMAD.MOV.U32 R6, RZ, RZ, c[0x0][0x1a0] ;  /* 0x00006800ff067624 */ /* 0x000fca00078e00ff */
[----:B------:R-:W-:-:S04]  /*5ce0*/  LEA R6, -R6, RZ, 0x7 ;  /* 0x000000ff06067211 */ /* 0x000fc800078e39ff */
[----:B------:R-:W-:Y:S02]  /*5cf0*/  SHF.R.S32.HI R4, RZ, 0x1f, R6 ;  /* 0x0000001fff047819 */ /* 0x000fe40000011406 */
.L_x_6183:
[----:B------:R-:W-:Y:S01]  /*5d00*/  IMAD.MOV.U32 R3, RZ, RZ, c[0x0][0x1a0] ;  /* 0x00006800ff037624 */ /* 0x000fe200078e00ff */
[C---:B------:R-:W-:Y:S01]  /*5d10*/  LEA R168, P1, R6.reuse, R168, 0x1 ;  /* 0x000000a806a87211 */ /* 0x040fe200078208ff */
[----:B------:R-:W-:Y:S02]  /*5d20*/  IMAD.MOV.U32 R130, RZ, RZ, 0x5 ;  /* 0x00000005ff827424 */ /* 0x000fe400078e00ff */
[C---:B------:R-:W-:Y:S01]  /*5d30*/  IMAD.SHL.U32 R5, R3.reuse, 0x20, RZ ;  /* 0x0000002003057824 */ /* 0x040fe200078e00ff */
[----:B------:R-:W-:Y:S02]  /*5d40*/  LEA.HI.X R169, R6, R169, R4, 0x1, P1 ;  /* 0x000000a906a97211 */ /* 0x000fe400008f0c04 */
[----:B------:R-:W-:Y:S02]  /*5d50*/  SHF.L.U64.HI R4, R3, R130, c[0x0][0x1a4] ;  /* 0x0000690003047619 */ /* 0x000fe40000010282 */
[----:B------:R-:W-:Y:S01]  /*5d60*/  IADD3 R6, P1, R5, R168, RZ ;  /* 0x000000a805067210 */ /* 0x000fe20007f3e0ff */
[----:B------:R-:W-:Y:S01]  /*5d70*/  @!PT LDS RZ, [RZ] ;  /* 0x00000000fffff984 */ /* 0x000fe20000000800 */
[----:B------:R-:W-:Y:S01]  /*5d80*/  @!PT LDS RZ, [RZ] ;  /* 0x00000000fffff984 */ /* 0x000fe20000000800 */
[----:B------:R-:W-:Y:S01]  /*5d90*/  @!PT LDS RZ, [RZ] ;  /* 0x00000000fffff984 */ /* 0x000fe20000000800 */
[----:B------:R1:W-:Y:S03]  /*5da0*/  LDGSTS.E.BYPASS.LTC128B.128 [R173+0x6000], [R168.64] ;  /* 0x06000000a8ad7fae */ /* 0x0003e6000b901d4c */
[----:B------:R-:W-:Y:S01]  /*5db0*/  IADD3 R18, P2, R6, R5, RZ ;  /* 0x0000000506127210 */ /* 0x000fe20007f5e0ff */
[----:B------:R-:W-:-:S03]  /*5dc0*/  IMAD.X R7, R4, 0x1, R169, P1 ;  /* 0x0000000104077824 */ /* 0x000fc600008e06a9 */
[-C--:B------:R-:W-:Y:S01]  /*5dd0*/  IADD3 R16, P1, R18, R5.reuse, RZ ;  /* 0x0000000512107210 */ /* 0x080fe20007f3e0ff */
[--C-:B------:R-:W-:Y:S01]  /*5de0*/  IMAD.X R19, R7, 0x1, R4.reuse, P2 ;  /* 0x0000000107137824 */ /* 0x100fe200010e0604 */
[----:B------:R2:W-:Y:S02]  /*5df0*/  LDGSTS.E.BYPASS.LTC128B.128 [R173+0x6800], [R6.64] ;  /* 0x0680000006ad7fae */ /* 0x0005e4000b901d4c */
        /* <DEDUP_REMOVED lines=9> */
[----:B------:R-:W-:Y:S01]  /*5e90*/  IADD3 R34, P1, R32, R5, RZ ;  /* 0x0000000520227210 */ /* 0x000fe20007f3e0ff */
[--C-:B------:R-:W-:Y:S01]  /*5ea0*/  IMAD.X R33, R9, 0x1, R4.reuse, P2 ;  /* 0x0000000109217824 */ /* 0x100fe200010e0604 */
[----:B------:R4:W-:Y:S03]  /*5eb0*/  LDGSTS.E.BYPASS.LTC128B.128 [R173+0x8800], [R8.64] ;  /* 0x0880000008ad7fae */ /* 0x0009e6000b901d4c */
[----:B------:R-:W-:Y:S01]  /*5ec0*/  IMAD.X R35, R33, 0x1, R4, P1 ;  /* 0x0000000121237824 */ /* 0x000fe200008e0604 */
[----:B------:R5:W-:Y:S01]  /*5ed0*/  LDGSTS.E.BYPASS.LTC128B.128 [R173+0x9000], [R32.64] ;  /* 0x0900000020ad7fae */ /* 0x000be2000b901d4c */
[----:B------:R-:W-:-:S03]  /*5ee0*/  ISETP.GE.AND P1, PT, R120, 0x3, PT ;  /* 0x000000037800780c */ /* 0x000fc60003f26270 */
[----:B------:R5:W-:Y:S04]  /*5ef0*/  LDGSTS.E.BYPASS.LTC128B.128 [R173+0x9800], [R34.64] ;  /* 0x0980000022ad7fae */ /* 0x000be8000b901d4c */
[----:B------:R-:W-:Y:S04]  /*5f00*/  LDSM.16.M88.4 R20, [R166] ;  /* 0x00000000a614783b */ /* 0x000fe80000000200 */
[----:B------:R-:W3:Y:S04]  /*5f10*/  LDSM.16.M88.4 R12, [R165+0x2000] ;  /* 0x00200000a50c783b */ /* 0x000ee80000000200 */
[----:B------:R-:W-:Y:S04]  /*5f20*/  LDSM.16.M88.4 R100, [R164] ;  /* 0x00000000a464783b */ /* 0x000fe80000000200 */
[----:B------:R-:W-:Y:S04]  /*5f30*/  LDSM.16.M88.4 R28, [R159+0x2000] ;  /* 0x002000009f1c783b */ /* 0x000fe80000000200 */
[----:B--2---:R-:W4:Y:S04]  /*5f40*/  LDSM.16.M88.4 R4, [R165+0x2800] ;  /* 0x00280000a504783b */ /* 0x004f280000000200 */
[----:B------:R-:W2:Y:S04]  /*5f50*/  LDSM.16.M88.4 R52, [R165+0x3800] ;  /* 0x00380000a534783b */ /* 0x000ea80000000200 */
[----:B------:R-:W1:Y:S04]  /*5f60*/  LDSM.16.M88.4 R44, [R165+0x4000] ;  /* 0x00400000a52c783b */ /* 0x000e680000000200 */
[----:B------:R-:W1:Y:S04]  /*5f70*/  LDSM.16.M88.4 R24, [R159+0x2800] ;  /* 0x002800009f18783b */ /* 0x000e680000000200 */
[----:B------:R-:W1:Y:S04]  /*5f80*/  LDSM.16.M88.4 R60, [R165+0x3000] ;  /* 0x00300000a53c783b */ /* 0x000e680000000200 */
[----:B------:R-:W1:Y:S04]  /*5f90*/  LDSM.16.M88.4 R36, [R165+0x4800] ;  /* 0x00480000a524783b */ /* 0x000e680000000200 */
[----:B------:R-:W-:Y:S01]  /*5fa0*/  LDSM.16.M88.4 R112, [R165+0x5800] ;  /* 0x00580000a570783b */ /* 0x000fe20000000200 */
[C---:B---3--:R-:W-:Y:S03]  /*5fb0*/  HMMA.16816.F32 R16, R20.reuse, R12, RZ ;  /* 0x0000000c1410723c */ /* 0x048fe600000018ff */
[----:B------:R-:W-:Y:S04]  /*5fc0*/  LDSM.16.M88.4 R108, [R159+0x3800] ;  /* 0x003800009f6c783b */ /* 0x000fe80000000200 */
[----:B------:R-:W-:Y:S01]  /*5fd0*/  LDSM.16.M88.4 R104, [R159+0x4000] ;  /* 0x004000009f68783b */ /* 0x000fe20000000200 */
[C---:B------:R-:W-:Y:S03]  /*5fe0*/  HMMA.16816.F32 R12, R20.reuse, R14, RZ ;  /* 0x0000000e140c723c */ /* 0x040fe600000018ff */
[----:B------:R-:W-:Y:S04]  /*5ff0*/  LDSM.16.M88.4 R116, [R159+0x3000] ;  /* 0x003000009f74783b */ /* 0x000fe80000000200 */
[----:B------:R-:W0:Y:S01]  /*6000*/  LDGDEPBAR ;  /* 0x00000000000079af */ /* 0x000e220000000000 */
[----:B----4-:R-:W-:Y:S08]  /*6010*/  HMMA.16816.F32 R8, R20, R4, RZ ;  /* 0x000000041408723c */ /* 0x010ff000000018ff */
[C---:B------:R-:W-:Y:S08]  /*6020*/  HMMA.16816.F32 R16, R100.reuse, R28, R16 ;  /* 0x0000001c6410723c */ /* 0x040ff00000001810 */
[----:B------:R-:W-:Y:S01]  /*6030*/  HMMA.16816.F32 R12, R100, R30, R12 ;  /* 0x0000001e640c723c */ /* 0x000fe2000000180c */
[----:B------:R-:W5:Y:S07]  /*6040*/  LDSM.16.M88.4 R28, [R165+0x5000] ;  /* 0x00500000a51c783b */ /* 0x000f6e0000000200 */
[C---:B------:R-:W-:Y:S08]  /*6050*/  HMMA.16816.F32 R4, R20.reuse, R6, RZ ;  /* 0x000000061404723c */ /* 0x040ff000000018ff */
[C---:B--2---:R-:W-:Y:S08]  /*6060*/  HMMA.16816.F32 R56, R20.reuse, R52, RZ ;  /* 0x000000341438723c */ /* 0x044ff000000018ff */
[C---:B-1----:R-:W-:Y:S08]  /*6070*/  HMMA.16816.F32 R48, R20.reuse, R44, RZ ;  /* 0x0000002c1430723c */ /* 0x042ff000000018ff */
        /* <DEDUP_REMOVED lines=65> */
[C---:B-1----:R-:W-:Y:S08]  /*6490*/  HMMA.16816.F32 R40, R112.reuse, R108, R40 ;  /* 0x0000006c7028723c */ /* 0x042ff00000001828 */
[C---:B------:R-:W-:Y:S08]  /*64a0*/  HMMA.16816.F32 R36, R112.reuse, R110, R36 ;  /* 0x0000006e7024723c */ /* 0x040ff00000001824 */
[C---:B--2---:R-:W-:Y:S08]  /*64b0*/  HMMA.16816.F32 R48, R112.reuse, R100, R48 ;  /* 0x000000647030723c */ /* 0x044ff00000001830 */
[C---:B------:R-:W-:Y:S01]  /*64c0*/  HMMA.16816.F32 R44, R112.reuse, R102, R44 ;  /* 0x00000066702c723c */ /* 0x040fe2000000182c */
[----:B------:R-:W1:Y:S07]  /*64d0*/  LDSM.16.M88.4 R100, [R148+0x3800] ;  /* 0x003800009464783b */ /* 0x000e6e0000000200 */
[C---:B---3--:R-:W-:Y:S08]  /*64e0*/  HMMA.16816.F32 R56, R112.reuse, R104, R56 ;  /* 0x000000687038723c */ /* 0x048ff00000001838 */
[----:B------:R-:W-:Y:S01]  /*64f0*/  HMMA.16816.F32 R52, R112, R106, R52 ;  /* 0x0000006a7034723c */ /* 0x000fe20000001834 */
[----:B------:R-:W2:Y:S01]  /*6500*/  LDSM.16.M88.4 R104, [R148+0x3000] ;  /* 0x003000009468783b */ /* 0x000ea20000000200 */
[----:B------:R-:W-:-:S06]  /*6510*/  DEPBAR.LE SB0, 0x0 ;  /* 0x000080000000791a */ /* 0x000fcc0000000000 */
[C---:B-1----:R-:W-:Y:S07]  /*6520*/  HMMA.16816.F32 R24, R112.reuse, R100, R24 ;  /* 0x000000647018723c */ /* 0x042fee0000001818 */
[----:B------:R-:W-:Y:S01]  /*6530*/  IMAD.SHL.U32 R101, R171, 0x80, RZ ;  /* 0x00000080ab657824 */ /* 0x000fe200078e00ff */
[----:B------:R-:W-:Y:S04]  /*6540*/  HMMA.16816.F32 R20, R112, R102, R20 ;  /* 0x000000667014723c */ /* 0x000fe80000001814 */
[----:B------:R-:W-:-:S04]  /*6550*/  LOP3.LUT R3, R101, 0x8, R126, 0xfe, !PT ;  /* 0x0000000865037812 */ /* 0x000fc800078efe7e */
[C---:B--2---:R-:W-:Y:S01]  /*6560*/  HMMA.16816.F32 R32, R112.reuse, R104, R32 ;  /* 0x000000687020723c */ /* 0x044fe20000001820 */
[----:B------:R-:W-:Y:S01]  /*6570*/  BAR.SYNC.DEFER_BLOCKING 0x0 ;  /* 0x0000000000007b1d */ /* 0x000fe20000010000 */
[C---:B------:R-:W-:Y:S02]  /*6580*/  ISETP.GE.AND P5, PT, R3.reuse, R125, PT ;  /* 0x0000007d0300720c */ /* 0x040fe40003fa6270 */
[----:B------:R-:W-:Y:S02]  /*6590*/  ISETP.GE.AND P4, PT, R3, R124, PT ;  /* 0x0000007c0300720c */ /* 0x000fe40003f86270 */
[----:B------:R-:W-:Y:S02]  /*65a0*/  FSEL R12, R12, -INF , !P5 ;  /* 0xff8000000c0c7808 */ /* 0x000fe40006800000 */
[----:B------:R-:W-:Y:S01]  /*65b0*/  LOP3.LUT R104, R101, R126, RZ, 0xfc, !PT ;  /* 0x0000007e65687212 */ /* 0x000fe200078efcff */
[----:B------:R-:W-:Y:S01]  /*65c0*/  HMMA.16816.F32 R28, R112, R106, R28 ;  /* 0x0000006a701c723c */ /* 0x000fe2000000181c */
[----:B------:R-:W-:-:S02]  /*65d0*/  FSEL R14, R14, -INF , !P4 ;  /* 0xff8000000e0e7808 */ /* 0x000fc40006000000 */
[C---:B------:R-:W-:Y:S02]  /*65e0*/  IADD3 R3, R104.reuse, 0x1, RZ ;  /* 0x0000000168037810 */ /* 0x040fe40007ffe0ff */
[CC--:B------:R-:W-:Y:S02]  /*65f0*/  ISETP.GE.AND P2, PT, R104.reuse, R125.reuse, PT ;  /* 0x0000007d6800720c */ /* 0x0c0fe40003f46270 */
[C---:B------:R-:W-:Y:S02]  /*6600*/  ISETP.GE.AND P6, PT, R104.reuse, R124, PT ;  /* 0x0000007c6800720c */ /* 0x040fe40003fc6270 */
        /* <DEDUP_REMOVED lines=81> */
[CC--:B------:R-:W-:Y:S02]  /*6b20*/  ISETP.GE.AND P4, PT, R7.reuse, R125.reuse, PT ;  /* 0x0000007d0700720c */ /* 0x0c0fe40003f86270 */
[----:B------:R-:W-:Y:S02]  /*6b30*/  ISETP.GE.AND P2, PT, R7, R124, PT ;  /* 0x0000007c0700720c */ /* 0x000fe40003f46270 */
[----:B------:R-:W-:Y:S02]  /*6b40*/  ISETP.GE.AND P6, PT, R5, R125, PT ;  /* 0x0000007d0500720c */ /* 0x000fe40003fc6270 */
[----:B------:R-:W-:Y:S02]  /*6b50*/  FSEL R224, R4, -INF , !P3 ;  /* 0xff80000004e07808 */ /* 0x000fe40005800000 */
        /* <DEDUP_REMOVED lines=8> */
[-C--:B------:R-:W-:Y:S02]  /*6be0*/  ISETP.GE.AND P4, PT, R7, R124.reuse, PT ;  /* 0x0000007c0700720c */ /* 0x080fe40003f86270 */
[C---:B------:R-:W-:Y:S02]  /*6bf0*/  ISETP.GE.AND P2, PT, R4.reuse, R125, PT ;  /* 0x0000007d0400720c */ /* 0x040fe40003f46270 */
[----:B------:R-:W-:Y:S02]  /*6c00*/  ISETP.GE.AND P6, PT, R4, R124, PT ;  /* 0x0000007c0400720c */ /* 0x000fe40003fc6270 */
[C-C-:B------:R-:W-:Y:S02]  /*6c10*/  LOP3.LUT R5, R101.reuse, 0x40, R126.reuse, 0xfe, !PT ;  /* 0x0000004065057812 */ /* 0x140fe400078efe7e */
[----:B------:R-:W-:Y:S02]  /*6c20*/  LOP3.LUT R4, R101, 0x48, R126, 0xfe, !PT ;  /* 0x0000004865047812 */ /* 0x000fe400078efe7e */
        /* <DEDUP_REMOVED lines=28> */
[----:B------:R-:W-:Y:S02]  /*6df0*/  LOP3.LUT R5, R101, 0x70, R126, 0xfe, !PT ;  /* 0x0000007065057812 */ /* 0x000fe400078efe7e */
[----:B------:R-:W-:Y:S02]  /*6e00*/  IADD3 R4, R104, 0x71, RZ ;  /* 0x0000007168047810 */ /* 0x000fe40007ffe0ff */
[----:B------:R-:W-:-:S02]  /*6e10*/  FSEL R108, R38, -INF , !P4 ;  /* 0xff800000266c7808 */ /* 0x000fc40006000000 */
[----:B------:R-:W-:Y:S02]  /*6e20*/  FSEL R48, R32, -INF , !P2 ;  /* 0xff80000020307808 */ /* 0x000fe40005000000 */
[----:B------:R-:W-:Y:S02]  /*6e30*/  FSEL R54, R30, -INF , !P5 ;  /* 0xff8000001e367808 */ /* 0x000fe40006800000 */
[CC--:B------:R-:W-:Y:S02]  /*6e40*/  ISETP.GE.AND P4, PT, R5.reuse, R125.reuse, PT ;  /* 0x0000007d0500720c */ /* 0x0c0fe40003f86270 */
[----:B------:R-:W-:Y:S02]  /*6e50*/  ISETP.GE.AND P2, PT, R5, R124, PT ;  /* 0x0000007c0500720c */ /* 0x000fe40003f46270 */
[----:B------:R-:W-:Y:S02]  /*6e60*/  ISETP.GE.AND P5, PT, R4, R125, PT ;  /* 0x0000007d0400720c */ /* 0x000fe40003fa6270 */
[----:B------:R-:W-:-:S02]  /*6e70*/  LOP3.LUT R126, R101, 0x78, R126, 0xfe, !PT ;  /* 0x00000078657e7812 */ /* 0x000fc400078efe7e */
        /* <DEDUP_REMOVED lines=17> */
[----:B------:R-:W-:Y:S05]  /*6f90*/  @!P0 BRA `(.L_x_6185) ;  /* 0x0000039000008947 */ /* 0x000fea0003800000 */
[----:B------:R-:W1:Y:S01]  /*6fa0*/  I2F.RP R7, R122 ;  /* 0x0000007a00077306 */ /* 0x000e620000209400 */
[----:B------:R-:W-:Y:S02]  /*6fb0*/  IADD3 R9, R101, -0x80, RZ ;  /* 0xffffff8065097810 */ /* 0x000fe40007ffe0ff */
[----:B------:R-:W-:-:S02]  /*6fc0*/  IABS R6, R101 ;  /* 0x0000006500067213 */ /* 0x000fc40000000000 */
[----:B------:R-:W-:Y:S02]  /*6fd0*/  IABS R4, R9 ;  /* 0x0000000900047213 */ /* 0x000fe40000000000 */
[----:B------:R-:W-:Y:S02]  /*6fe0*/  LOP3.LUT R101, R101, c[0x0][0x2d0], RZ, 0x3c, !PT ;  /* 0x0000b40065657a12 */ /* 0x000fe400078e3cff */
[----:B------:R-:W-:Y:S02]  /*6ff0*/  LOP3.LUT R9, R9, c[0x0][0x2d0], RZ, 0x3c, !PT ;  /* 0x0000b40009097a12 */ /* 0x000fe400078e3cff */
        /* <DEDUP_REMOVED lines=49> */
[----:B------:R-:W-:Y:S01]  /*7310*/  MOV R5, R6 ;  /* 0x0000000600057202 */ /* 0x000fe20000000f00 */
[----:B------:R-:W-:Y:S05]  /*7320*/  BRA `(.L_x_6186) ;  /* 0x0000002000007947 */ /* 0x000fea0003800000 */
.L_x_6185:
[----:B------:R-:W-:-:S04]  /*7330*/  LEA R5, -R121, RZ, 0x7 ;  /* 0x000000ff79057211 */ /* 0x000fc800078e39ff */
[----:B------:R-:W-:Y:S02]  /*7340*/  SHF.R.S32.HI R4, RZ, 0x1f, R5 ;  /* 0x0000001fff047819 */ /* 0x000fe40000011405 */
.L_x_6186:
[----:B------:R-:W-:Y:S01]  /*7350*/  IADD3 R128, P1, R128, R5, RZ ;  /* 0x0000000580807210 */ /* 0x000fe20007f3e0ff */
[C---:B------:R-:W-:Y:S01]  /*7360*/  IMAD.SHL.U32 R5, R121.reuse, 0x20, RZ ;  /* 0x0000002079057824 */ /* 0x040fe200078e00ff */
[----:B------:R-:W-:Y:S02]  /*7370*/  SHF.L.U64.HI R130, R121, R130, c[0x0][0x19c] ;  /* 0x0000670079827619 */ /* 0x000fe40000010282 */
[----:B------:R-:W-:Y:S01]  /*7380*/  LEA R180, P2, R128, c[0x0][0x168], 0x1 ;  /* 0x00005a0080b47a11 */ /* 0x000fe200078408ff */
[----:B------:R-:W-:-:S03]  /*7390*/  IMAD.X R123, R123, 0x1, R4, P1 ;  /* 0x000000017b7b7824 */ /* 0x000fc600008e0604 */
[-C--:B------:R-:W-:Y:S02]  /*73a0*/  IADD3 R6, P1, R180, R5.reuse, RZ ;  /* 0x00000005b4067210 */ /* 0x080fe40007f3e0ff */
[----:B------:R-:W-:Y:S02]  /*73b0*/  LEA.HI.X R181, R128, c[0x0][0x16c], R123, 0x1, P2 ;  /* 0x00005b0080b57a11 */ /* 0x000fe400010f0c7b */
[----:B------:R-:W-:-:S03]  /*73c0*/  IADD3 R22, P2, R6, R5, RZ ;  /* 0x0000000506167210 */ /* 0x000fc60007f5e0ff */
[--C-:B------:R-:W-:Y:S01]  /*73d0*/  IMAD.X R7, R181, 0x1, R130.reuse, P1 ;  /* 0x00000001b5077824 */ /* 0x100fe200008e0682 */
        /* <DEDUP_REMOVED lines=23> */
.L_x_6184:
[----:B-1----:R-:W-:Y:S01]  /*7550*/  FMNMX.FTZ R7, R2, R103, !PT ;  /* 0x0000006702077209 */ /* 0x002fe20007810000 */
        /* <DEDUP_REMOVED lines=75> */
[----:B------:R-:W-:-:S03]  /*7a10*/  FMUL.FTZ R105, R107, c[0x0][0x23c] ;  /* 0x00008f006b697a20 */ /* 0x000fc60000410000 */
[----:B------:R-:W-:Y:S02]  /*7a20*/  FSEL R113, R107, RZ, P2 ;  /* 0x000000ff6b717208 */ /* 0x000fe40001000000 */
[----:B------:R-:W-:-:S03]  /*7a30*/  FSEL R105, R105, RZ, P2 ;  /* 0x000000ff69697208 */ /* 0x000fc60001000000 */
[----:B------:R-:W-:Y:S02]  /*7a40*/  FADD.FTZ R113, R2, -R113 ;  /* 0x8000007102717221 */ /* 0x000fe40000010000 */
[--C-:B------:R-:W-:Y:S02]  /*7a50*/  FFMA.FTZ R104, R102, c[0x0][0x23c], -R105.reuse ;  /* 0x00008f0066687a23 */ /* 0x100fe40000010869 */
[--C-:B------:R-:W-:Y:S01]  /*7a60*/  FFMA.FTZ R102, R100, c[0x0][0x23c], -R105.reuse ;  /* 0x00008f0064667a23 */ /* 0x100fe20000010869 */
[----:B--2---:R-:W-:Y:S01]  /*7a70*/  FMNMX.FTZ R106, R5, R106, !PT ;  /* 0x0000006a056a7209 */ /* 0x004fe20007810000 */
[--C-:B------:R-:W-:Y:S02]  /*7a80*/  FFMA.FTZ R112, R103, c[0x0][0x23c], -R105.reuse ;  /* 0x00008f0067707a23 */ /* 0x100fe40000010869 */
[--C-:B------:R-:W-:Y:S01]  /*7a90*/  FFMA.FTZ R103, R12, c[0x0][0x23c], -R105.reuse ;  /* 0x00008f000c677a23 */ /* 0x100fe20000010869 */
        /* <DEDUP_REMOVED lines=10> */
[----:B------:R-:W2:Y:S01]  /*7b40*/  LDSM.16.MT88.4 R4, [R158+0x6000] ;  /* 0x006000009e04783b */ /* 0x000ea20000004200 */
[--C-:B------:R-:W-:Y:S02]  /*7b50*/  FFMA.FTZ R100, R18, c[0x0][0x23c], -R101.reuse ;  /* 0x00008f0012647a23 */ /* 0x100fe40000010865 */
[--C-:B------:R-:W-:Y:S02]  /*7b60*/  FFMA.FTZ R67, R16, c[0x0][0x23c], -R101.reuse ;  /* 0x00008f0010437a23 */ /* 0x100fe40000010865 */
[----:B------:R-:W3:Y:S01]  /*7b70*/  LDSM.16.MT88.4 R16, [R160+0x6000] ;  /* 0x00600000a010783b */ /* 0x000ee20000004200 */
[--C-:B------:R-:W-:Y:S01]  /*7b80*/  FFMA.FTZ R109, R228, c[0x0][0x23c], -R101.reuse ;  /* 0x00008f00e46d7a23 */ /* 0x100fe20000010865 */
[----:B------:R-:W-:Y:S01]  /*7b90*/  MUFU.EX2 R103, R103 ;  /* 0x0000006700677308 */ /* 0x000fe20000000800 */
[----:B------:R-:W-:-:S02]  /*7ba0*/  FFMA.FTZ R14, R14, c[0x0][0x23c], -R101 ;  /* 0x00008f000e0e7a23 */ /* 0x000fc40000010865 */
[----:B------:R-:W-:Y:S02]  /*7bb0*/  FMUL.FTZ R0, R0, c[0x0][0x23c] ;  /* 0x00008f0000007a20 */ /* 0x000fe40000410000 */
[--C-:B------:R-:W-:Y:S02]  /*7bc0*/  FFMA.FTZ R122, R146, c[0x0][0x23c], -R101.reuse ;  /* 0x00008f00927a7a23 */ /* 0x100fe40000010865 */
[----:B------:R-:W-:Y:S01]  /*7bd0*/  FFMA.FTZ R128, R120, c[0x0][0x23c], -R101 ;  /* 0x00008f0078807a23 */ /* 0x000fe20000010865 */
[----:B------:R-:W4:Y:S01]  /*7be0*/  MUFU.EX2 R102, R102 ;  /* 0x0000006600667308 */ /* 0x000f220000000800 */
[----:B-1----:R-:W-:Y:S01]  /*7bf0*/  F2FP.PACK_AB R8, R104, R112 ;  /* 0x000000706808723e */ /* 0x002fe200000000ff */
[--C-:B------:R-:W-:Y:S02]  /*7c00*/  FFMA.FTZ R115, R140, c[0x0][0x23c], -R105.reuse ;  /* 0x00008f008c737a23 */ /* 0x100fe40000010869 */
[----:B------:R-:W-:Y:S02]  /*7c10*/  FFMA.FTZ R124, R134, c[0x0][0x23c], -R105 ;  /* 0x00008f00867c7a23 */ /* 0x000fe40000010869 */
        /* <DEDUP_REMOVED lines=12> */
[----:B------:R-:W-:Y:S02]  /*7ce0*/  FFMA.FTZ R49, R108, c[0x0][0x23c], -R101 ;  /* 0x00008f006c317a23 */ /* 0x000fe40000010865 */
[----:B------:R-:W-:Y:S02]  /*7cf0*/  FFMA.FTZ R114, R114, c[0x0][0x23c], -R105 ;  /* 0x00008f0072727a23 */ /* 0x000fe40000010869 */
[----:B------:R-:W-:Y:S02]  /*7d00*/  FFMA.FTZ R108, R53, c[0x0][0x23c], -R101 ;  /* 0x00008f00356c7a23 */ /* 0x000fe40000010865 */
[--C-:B------:R-:W-:Y:S01]  /*7d10*/  FFMA.FTZ R53, R55, c[0x0][0x23c], -R105.reuse ;  /* 0x00008f0037357a23 */ /* 0x100fe20000010869 */
[----:B------:R-:W4:Y:S01]  /*7d20*/  MUFU.EX2 R113, R113 ;  /* 0x0000007100717308 */ /* 0x000f220000000800 */
[----:B-1----:R-:W-:Y:S01]  /*7d30*/  F2FP.PACK_AB R9, R67, R100 ;  /* 0x000000644309723e */ /* 0x002fe200000000ff */
[----:B------:R-:W-:-:S02]  /*7d40*/  FFMA.FTZ R55, R59, c[0x0][0x23c], -R105 ;  /* 0x00008f003b377a23 */ /* 0x000fc40000010869 */
[--C-:B------:R-:W-:Y:S02]  /*7d50*/  FFMA.FTZ R48, R48, c[0x0][0x23c], -R105.reuse ;  /* 0x00008f0030307a23 */ /* 0x100fe40000010869 */
[----:B------:R-:W-:Y:S02]  /*7d60*/  FFMA.FTZ R52, R52, c[0x0][0x23c], -R105 ;  /* 0x00008f0034347a23 */ /* 0x000fe40000010869 */
[----:B------:R-:W1:Y:S01]  /*7d70*/  MUFU.EX2 R111, R0 ;  /* 0x00000000006f7308 */ /* 0x000e620000000800 */
[--C-:B------:R-:W-:Y:S02]  /*7d80*/  FFMA.FTZ R50, R50, c[0x0][0x23c], -R101.reuse ;  /* 0x00008f0032327a23 */ /* 0x100fe40000010865 */
[--C-:B------:R-:W-:Y:S02]  /*7d90*/  FFMA.FTZ R57, R57, c[0x0][0x23c], -R101.reuse ;  /* 0x00008f0039397a23 */ /* 0x100fe40000010865 */
[--C-:B------:R-:W-:Y:S02]  /*7da0*/  FFMA.FTZ R54, R54, c[0x0][0x23c], -R101.reuse ;  /* 0x00008f0036367a23 */ /* 0x100fe40000010865 */
[----:B------:R-:W-:Y:S01]  /*7db0*/  FFMA.FTZ R59, R61, c[0x0][0x23c], -R101 ;  /* 0x00008f003d3b7a23 */ /* 0x000fe20000010865 */
[----:B------:R-:W5:Y:S01]  /*7dc0*/  MUFU.EX2 R109, R109 ;  /* 0x0000006d006d7308 */ /* 0x000f620000000800 */
[----:B----4-:R-:W-:-:S02]  /*7dd0*/  FMUL.FTZ R40, R80, R113 ;  /* 0x0000007150287220 */ /* 0x010fc40000410000 */
[-C--:B------:R-:W-:Y:S02]  /*7de0*/  FMUL.FTZ R41, R81, R113.reuse ;  /* 0x0000007151297220 */ /* 0x080fe40000410000 */
[-C--:B------:R-:W-:Y:S02]  /*7df0*/  FMUL.FTZ R84, R84, R113.reuse ;  /* 0x0000007154547220 */ /* 0x080fe40000410000 */
[----:B------:R-:W-:Y:S01]  /*7e00*/  FMUL.FTZ R85, R85, R113 ;  /* 0x0000007155557220 */ /* 0x000fe20000410000 */
[----:B------:R-:W-:Y:S01]  /*7e10*/  MUFU.EX2 R122, R122 ;  /* 0x0000007a007a7308 */ /* 0x000fe20000000800 */
[-C--:B-1----:R-:W-:Y:S02]  /*7e20*/  FMUL.FTZ R42, R82, R111.reuse ;  /* 0x0000006f522a7220 */ /* 0x082fe40000410000 */
[-C--:B------:R-:W-:Y:S02]  /*7e30*/  FMUL.FTZ R43, R83, R111.reuse ;  /* 0x0000006f532b7220 */ /* 0x080fe40000410000 */
[----:B------:R-:W-:-:S02]  /*7e40*/  FMUL.FTZ R86, R86, R111 ;  /* 0x0000006f56567220 */ /* 0x000fc40000410000 */
[----:B------:R-:W-:Y:S01]  /*7e50*/  FMUL.FTZ R87, R87, R111 ;  /* 0x0000006f57577220 */ /* 0x000fe20000410000 */
[----:B-----5:R-:W-:Y:S01]  /*7e60*/  F2FP.PACK_AB R11, R109, R2 ;  /* 0x000000026d0b723e */ /* 0x020fe200000000ff */
[-C--:B------:R-:W-:Y:S01]  /*7e70*/  FMUL.FTZ R24, R68, R113.reuse ;  /* 0x0000007144187220 */ /* 0x080fe20000410000 */
[----:B------:R-:W-:Y:S01]  /*7e80*/  MUFU.EX2 R117, R117 ;  /* 0x0000007500757308 */ /* 0x000fe20000000800 */
        /* <DEDUP_REMOVED lines=11> */
[----:B------:R-:W1:Y:S01]  /*7f40*/  LDSM.16.MT88.4 R28, [R157+0x6800] ;  /* 0x006800009d1c783b */ /* 0x000e620000004200 */
[----:B------:R-:W-:Y:S01]  /*7f50*/  FMUL.FTZ R13, R97, R113 ;  /* 0x00000071610d7220 */ /* 0x000fe20000410000 */
[----:B------:R-:W-:Y:S01]  /*7f60*/  MUFU.EX2 R115, R115 ;  /* 0x0000007300737308 */ /* 0x000fe20000000800 */
[-C--:B------:R-:W-:Y:S02]  /*7f70*/  FMUL.FTZ R14, R98, R111.reuse ;  /* 0x0000006f620e7220 */ /* 0x080fe40000410000 */
[----:B------:R-:W-:Y:S01]  /*7f80*/  FMUL.FTZ R15, R99, R111 ;  /* 0x0000006f630f7220 */ /* 0x000fe20000410000 */
[----:B--2---:R-:W-:Y:S01]  /*7f90*/  HMMA.16816.F32 R24, R8, R4, R24 ;  /* 0x000000040818723c */ /* 0x004fe20000001818 */
[----:B------:R-:W-:-:S02]  /*7fa0*/  FMUL.FTZ R92, R92, R113 ;  /* 0x000000715c5c7220 */ /* 0x000fc40000410000 */
[----:B------:R-:W-:Y:S01]  /*7fb0*/  FMUL.FTZ R93, R93, R113 ;  /* 0x000000715d5d7220 */ /* 0x000fe20000410000 */
[----:B------:R-:W-:Y:S01]  /*7fc0*/  MUFU.EX2 R124, R124 ;  /* 0x0000007c007c7308 */ /* 0x000fe20000000800 */
[-C--:B------:R-:W-:Y:S02]  /*7fd0*/  FMUL.FTZ R94, R94, R111.reuse ;  /* 0x0000006f5e5e7220 */ /* 0x080fe40000410000 */
[----:B------:R-:W-:Y:S01]  /*7fe0*/  FMUL.FTZ R95, R95, R111 ;  /* 0x0000006f5f5f7220 */ /* 0x000fe20000410000 */
[----:B------:R-:W-:Y:S01]  /*7ff0*/  HMMA.16816.F32 R4, R8, R6, R72 ;  /* 0x000000060804723c */ /* 0x000fe20000001848 */
[--C-:B------:R-:W-:Y:S02]  /*8000*/  FFMA.FTZ R0, R226, c[0x0][0x23c], -R105.reuse ;  /* 0x00008f00e2007a23 */ /* 0x100fe40000010869 */
[--C-:B------:R-:W-:Y:S01]  /*8010*/  FFMA.FTZ R69, R218, c[0x0][0x23c], -R105.reuse ;  /* 0x00008f00da457a23 */ /* 0x100fe20000010869 */
[----:B------:R-:W-:Y:S01]  /*8020*/  MUFU.EX2 R119, R119 ;  /* 0x0000007700777308 */ /* 0x000fe20000000800 */
[----:B------:R-:W-:-:S02]  /*8030*/  FFMA.FTZ R68, R224, c[0x0][0x23c], -R105 ;  /* 0x00008f00e0447a23 */ /* 0x000fc40000010869 */
[----:B------:R-:W-:Y:S01]  /*8040*/  FFMA.FTZ R71, R216, c[0x0][0x23c], -R105 ;  /* 0x00008f00d8477a23 */ /* 0x000fe20000010869 */
[C---:B---3--:R-:W-:Y:S01]  /*8050*/  HMMA.16816.F32 R12, R8.reuse, R16, R12 ;  /* 0x00000010080c723c */ /* 0x048fe2000000180c */
[--C-:B------:R-:W-:Y:S02]  /*8060*/  FFMA.FTZ R70, R222, c[0x0][0x23c], -R101.reuse ;  /* 0x00008f00de467a23 */ /* 0x100fe40000010865 */
[--C-:B------:R-:W-:Y:S01]  /*8070*/  FFMA.FTZ R73, R214, c[0x0][0x23c], -R101.reuse ;  /* 0x00008f00d6497a23 */ /* 0x100fe20000010865 */
[----:B------:R-:W-:Y:S01]  /*8080*/  MUFU.EX2 R0, R0 ;  /* 0x0000000000007308 */ /* 0x000fe20000000800 */
[--C-:B------:R-:W-:Y:S02]  /*8090*/  FFMA.FTZ R72, R220, c[0x0][0x23c], -R101.reuse ;  /* 0x00008f00dc487a23 */ /* 0x100fe40000010865 */
[----:B------:R-:W-:Y:S01]  /*80a0*/  FFMA.FTZ R75, R212, c[0x0][0x23c], -R101 ;  /* 0x00008f00d44b7a23 */ /* 0x000fe20000010865 */
[----:B------:R-:W-:Y:S01]  /*80b0*/  HMMA.16816.F32 R16, R8, R18, R92 ;  /* 0x000000120810723c */ /* 0x000fe2000000185c */
[-C--:B------:R-:W-:Y:S01]  /*80c0*/  FMUL.FTZ R32, R88, R113.reuse ;  /* 0x0000007158207220 */ /* 0x080fe20000410000 */
[----:B------:R-:W-:Y:S01]  /*80d0*/  LDSM.16.MT88.4 R92, [R160+0x9800] ;  /* 0x00980000a05c783b */ /* 0x000fe20000004200 */
[----:B------:R-:W-:Y:S01]  /*80e0*/  FMUL.FTZ R33, R89, R113 ;  /* 0x0000007159217220 */ /* 0x000fe20000410000 */
[----:B------:R-:W2:Y:S01]  /*80f0*/  MUFU.EX2 R69, R69 ;  /* 0x0000004500457308 */ /* 0x000ea20000000800 */
[----:B------:R-:W-:-:S02]  /*8100*/  FMUL.FTZ R34, R90, R111 ;  /* 0x0000006f5a227220 */ /* 0x000fc40000410000 */
[----:B------:R-:W-:Y:S02]  /*8110*/  FMUL.FTZ R35, R91, R111 ;  /* 0x0000006f5b237220 */ /* 0x000fe40000410000 */
[-C--:B------:R-:W-:Y:S02]  /*8120*/  FMUL.FTZ R76, R76, R113.reuse ;  /* 0x000000714c4c7220 */ /* 0x080fe40000410000 */
[----:B------:R-:W-:Y:S01]  /*8130*/  FMUL.FTZ R77, R77, R113 ;  /* 0x000000714d4d7220 */ /* 0x000fe20000410000 */
[----:B------:R-:W-:Y:S01]  /*8140*/  MUFU.EX2 R68, R68 ;  /* 0x0000004400447308 */ /* 0x000fe20000000800 */
[-C--:B------:R-:W-:Y:S01]  /*8150*/  FMUL.FTZ R78, R78, R111.reuse ;  /* 0x0000006f4e4e7220 */ /* 0x080fe20000410000 */
[----:B------:R-:W-:Y:S01]  /*8160*/  HMMA.16816.F32 R32, R8, R20, R32 ;  /* 0x000000140820723c */ /* 0x000fe20000001820 */
[----:B------:R-:W-:Y:S02]  /*8170*/  FMUL.FTZ R79, R79, R111 ;  /* 0x0000006f4f4f7220 */ /* 0x000fe40000410000 */
[----:B------:R-:W-:-:S02]  /*8180*/  FFMA.FTZ R74, R202, c[0x0][0x23c], -R105 ;  /* 0x00008f00ca4a7a23 */ /* 0x000fc40000010869 */
[--C-:B------:R-:W-:Y:S01]  /*8190*/  FFMA.FTZ R83, R206, c[0x0][0x23c], -R101.reuse ;  /* 0x00008f00ce537a23 */ /* 0x100fe20000010865 */
[----:B------:R-:W3:Y:S01]  /*81a0*/  MUFU.EX2 R71, R71 ;  /* 0x0000004700477308 */ /* 0x000ee20000000800 */
[--C-:B------:R-:W-:Y:S01]  /*81b0*/  FFMA.FTZ R80, R198, c[0x0][0x23c], -R101.reuse ;  /* 0x00008f00c6507a23 */ /* 0x100fe20000010865 */
[----:B------:R-:W-:Y:S01]  /*81c0*/  HMMA.16816.F32 R20, R8, R22, R76 ;  /* 0x000000160814723c */ /* 0x000fe2000000184c */
[----:B------:R-:W-:Y:S02]  /*81d0*/  FFMA.FTZ R81, R196, c[0x0][0x23c], -R101 ;  /* 0x00008f00c4517a23 */ /* 0x000fe40000010865 */
[--C-:B------:R-:W-:Y:S02]  /*81e0*/  FFMA.FTZ R97, R194, c[0x0][0x23c], -R105.reuse ;  /* 0x00008f00c2617a23 */ /* 0x100fe40000010869 */
[--C-:B------:R-:W-:Y:S01]  /*81f0*/  FFMA.FTZ R88, R186, c[0x0][0x23c], -R105.reuse ;  /* 0x00008f00ba587a23 */ /* 0x100fe20000010869 */
[----:B------:R-:W-:Y:S01]  /*8200*/  MUFU.EX2 R70, R70 ;  /* 0x0000004600467308 */ /* 0x000fe20000000800 */
[----:B--2---:R-:W-:Y:S01]  /*8210*/  F2FP.PACK_AB R8, R69, R0 ;  /* 0x000000004508723e */ /* 0x004fe200000000ff */
[----:B------:R-:W-:-:S02]  /*8220*/  FFMA.FTZ R79, R210, c[0x0][0x23c], -R105 ;  /* 0x00008f00d24f7a23 */ /* 0x000fc40000010869 */
[--C-:B------:R-:W-:Y:S02]  /*8230*/  FFMA.FTZ R77, R208, c[0x0][0x23c], -R105.reuse ;  /* 0x00008f00d04d7a23 */ /* 0x100fe40000010869 */
[----:B------:R-:W-:Y:S02]  /*8240*/  FFMA.FTZ R76, R200, c[0x0][0x23c], -R105 ;  /* 0x00008f00c84c7a23 */ /* 0x000fe40000010869 */
[----:B------:R-:W2:Y:S01]  /*8250*/  MUFU.EX2 R73, R73 ;  /* 0x0000004900497308 */ /* 0x000ea20000000800 */
[----:B---3--:R-:W-:Y:S01]  /*8260*/  F2FP.PACK_AB R10, R71, R68 ;  /* 0x00000044470a723e */ /* 0x008fe200000000ff */
[----:B------:R-:W-:Y:S02]  /*8270*/  FFMA.FTZ R78, R204, c[0x0][0x23c], -R101 ;  /* 0x00008f00cc4e7a23 */ /* 0x000fe40000010865 */
[--C-:B------:R-:W-:Y:S02]  /*8280*/  FFMA.FTZ R89, R192, c[0x0][0x23c], -R105.reuse ;  /* 0x00008f00c0597a23 */ /* 0x100fe40000010869 */
[----:B------:R-:W-:-:S02]  /*8290*/  FFMA.FTZ R82, R182, c[0x0][0x23c], -R105 ;  /* 0x00008f00b6527a23 */ /* 0x000fc40000010869 */
[----:B------:R-:W-:Y:S01]  /*82a0*/  MUFU.EX2 R72, R72 ;  /* 0x0000004800487308 */ /* 0x000fe20000000800 */
[--C-:B------:R-:W-:Y:S02]  /*82b0*/  FFMA.FTZ R90, R190, c[0x0][0x23c], -R101.reuse ;  /* 0x00008f00be5a7a23 */ /* 0x100fe40000010865 */
[--C-:B------:R-:W-:Y:S02]  /*82c0*/  FFMA.FTZ R99, R144, c[0x0][0x23c], -R101.reuse ;  /* 0x00008f0090637a23 */ /* 0x100fe40000010865 */
[----:B------:R-:W-:Y:S02]  /*82d0*/  FFMA.FTZ R91, R188, c[0x0][0x23c], -R101 ;  /* 0x00008f00bc5b7a23 */ /* 0x000fe40000010865 */
[----:B------:R-:W-:Y:S01]  /*82e0*/  FFMA.FTZ R100, R184, R111, R100 ;  /* 0x0000006fb8647223 */ /* 0x000fe20000010064 */
[----:B------:R-:W3:Y:S01]  /*82f0*/  MUFU.EX2 R75, R75 ;  /* 0x0000004b004b7308 */ /* 0x000ee20000000800 */
[----:B--2---:R-:W-:Y:S01]  /*8300*/  F2FP.PACK_AB R9, R73, R70 ;  /* 0x000000464909723e */ /* 0x004fe200000000ff */
[----:B------:R-:W-:-:S02]  /*8310*/  FFMA.FTZ R113, R185, R113, R112 ;  /* 0x00000071b9717223 */ /* 0x000fc40000010070 */
[----:B------:R-:W-:Y:S02]  /*8320*/  FADD.FTZ R67, R67, R100 ;  /* 0x0000006443437221 */ /* 0x000fe40000010000 */
[----:B------:R-:W-:Y:S02]  /*8330*/  FADD.FTZ R104, R104, R113 ;  /* 0x0000007168687221 */ /* 0x000fe40000010000 */
[----:B------:R-:W-:Y:S01]  /*8340*/  MUFU.EX2 R79, R79 ;  /* 0x0000004f004f7308 */ /* 0x000fe20000000800 */
[----:B------:R-:W-:Y:S02]  /*8350*/  FADD.FTZ R2, R2, R67 ;  /* 0x0000004302027221 */ /* 0x000fe40000010000 */
[--C-:B------:R-:W-:Y:S02]  /*8360*/  FFMA.FTZ R61, R58, c[0x0][0x23c], -R105.reuse ;  /* 0x00008f003a3d7a23 */ /* 0x100fe40000010869 */
[----:B------:R-:W-:Y:S02]  /*8370*/  FADD.FTZ R109, R109, R2 ;  /* 0x000000026d6d7221 */ /* 0x000fe40000010000 */
[----:B------:R-:W-:Y:S01]  /*8380*/  FFMA.FTZ R56, R56, c[0x0][0x23c], -R105 ;  /* 0x00008f0038387a23 */ /* 0x000fe20000010869 */
[----:B---3--:R-:W-:Y:S01]  /*8390*/  F2FP.PACK_AB R11, R75, R72 ;  /* 0x000000484b0b723e */ /* 0x008fe200000000ff */
[----:B------:R-:W2:Y:S01]  /*83a0*/  MUFU.EX2 R74, R74 ;  /* 0x0000004a004a7308 */ /* 0x000ea20000000800 */
[----:B------:R-:W-:-:S02]  /*83b0*/  FADD.FTZ R70, R70, R109 ;  /* 0x0000006d46467221 */ /* 0x000fc40000010000 */
[--C-:B------:R-:W-:Y:S02]  /*83c0*/  FFMA.FTZ R58, R63, c[0x0][0x23c], -R105.reuse ;  /* 0x00008f003f3a7a23 */ /* 0x100fe40000010869 */
[----:B------:R-:W-:Y:S01]  /*83d0*/  FADD.FTZ R73, R73, R70 ;  /* 0x0000004649497221 */ /* 0x000fe20000010000 */
[C---:B------:R-:W-:Y:S01]  /*83e0*/  HMMA.16816.F32 R12, R8.reuse, R36, R12 ;  /* 0x00000024080c723c */ /* 0x040fe2000000180c */
[----:B------:R-:W-:Y:S01]  /*83f0*/  FFMA.FTZ R185, R64, c[0x0][0x23c], -R105 ;  /* 0x00008f0040b97a23 */ /* 0x000fe20000010869 */
[----:B------:R-:W-:Y:S01]  /*8400*/  MUFU.EX2 R77, R77 ;  /* 0x0000004d004d7308 */ /* 0x000fe20000000800 */
[----:B------:R-:W-:Y:S02]  /*8410*/  FADD.FTZ R72, R72, R73 ;  /* 0x0000004948487221 */ /* 0x000fe40000010000 */
[----:B------:R-:W-:Y:S02]  /*8420*/  FFMA.FTZ R60, R60, c[0x0][0x23c], -R101 ;  /* 0x00008f003c3c7a23 */ /* 0x000fe40000010865 */
[----:B------:R-:W-:Y:S01]  /*8430*/  FADD.FTZ R72, R75, R72 ;  /* 0x000000484b487221 */ /* 0x000fe20000010000 */
[C---:B------:R-:W-:Y:S01]  /*8440*/  HMMA.16816.F32 R16, R8.reuse, R38, R16 ;  /* 0x000000260810723c */ /* 0x040fe20000001810 */
[----:B------:R-:W3:Y:S01]  /*8450*/  LDSM.16.MT88.4 R36, [R156+0x6800] ;  /* 0x006800009c24783b */ /* 0x000ee20000004200 */
[----:B------:R-:W-:Y:S06]  /*8460*/  MUFU.EX2 R76, R76 ;  /* 0x0000004c004c7308 */ /* 0x000fec0000000800 */
[C---:B-1----:R-:W-:Y:S02]  /*8470*/  HMMA.16816.F32 R32, R8.reuse, R28, R32 ;  /* 0x0000001c0820723c */ /* 0x042fe40000001820 */
[----:B------:R-:W-:Y:S06]  /*8480*/  MUFU.EX2 R83, R83 ;  /* 0x0000005300537308 */ /* 0x000fec0000000800 */
[C---:B------:R-:W-:Y:S01]  /*8490*/  HMMA.16816.F32 R20, R8.reuse, R30, R20 ;  /* 0x0000001e0814723c */ /* 0x040fe20000001814 */
[----:B------:R-:W1:Y:S01]  /*84a0*/  LDSM.16.MT88.4 R28, [R160+0x7000] ;  /* 0x00700000a01c783b */ /* 0x000e620000004200 */
[----:B------:R-:W4:Y:S06]  /*84b0*/  MUFU.EX2 R80, R80 ;  /* 0x0000005000507308 */ /* 0x000f2c0000000800 */
[C---:B------:R-:W-:Y:S02]  /*84c0*/  HMMA.16816.F32 R24, R8.reuse, R44, R24 ;  /* 0x0000002c0818723c */ /* 0x040fe40000001818 */
[----:B------:R-:W-:Y:S06]  /*84d0*/  MUFU.EX2 R78, R78 ;  /* 0x0000004e004e7308 */ /* 0x000fec0000000800 */
[C---:B------:R-:W-:Y:S01]  /*84e0*/  HMMA.16816.F32 R4, R8.reuse, R46, R4 ;  /* 0x0000002e0804723c */ /* 0x040fe20000001804 */
[----:B------:R-:W5:Y:S01]  /*84f0*/  LDSM.16.MT88.4 R44, [R158+0x7000] ;  /* 0x007000009e2c783b */ /* 0x000f620000004200 */
[----:B------:R-:W1:Y:S06]  /*8500*/  MUFU.EX2 R81, R81 ;  /* 0x0000005100517308 */ /* 0x000e6c0000000800 */
[C---:B---3--:R-:W-:Y:S02]  /*8510*/  HMMA.16816.F32 R40, R8.reuse, R36, R40 ;  /* 0x000000240828723c */ /* 0x048fe40000001828 */
[----:B------:R-:W-:Y:S06]  /*8520*/  MUFU.EX2 R97, R97 ;  /* 0x0000006100617308 */ /* 0x000fec0000000800 */
[----:B------:R-:W-:Y:S01]  /*8530*/  HMMA.16816.F32 R84, R8, R38, R84 ;  /* 0x000000260854723c */ /* 0x000fe20000001854 */
[----:B------:R-:W3:Y:S01]  /*8540*/  LDSM.16.MT88.4 R36, [R157+0x7000] ;  /* 0x007000009d24783b */ /* 0x000ee20000004200 */
[----:B------:R-:W3:Y:S05]  /*8550*/  MUFU.EX2 R88, R88 ;  /* 0x0000005800587308 */ /* 0x000eea0000000800 */
[----:B--2---:R-:W-:-:S02]  /*8560*/  F2FP.PACK_AB R8, R74, R79 ;  /* 0x0000004f4a08723e */ /* 0x004fc400000000ff */
[----:B----4-:R-:W-:Y:S01]  /*8570*/  F2FP.PACK_AB R9, R80, R83 ;  /* 0x000000535009723e */ /* 0x010fe200000000ff */
[----:B------:R-:W-:Y:S01]  /*8580*/  MUFU.EX2 R89, R89 ;  /* 0x0000005900597308 */ /* 0x000fe20000000800 */
[----:B------:R-:W-:Y:S01]  /*8590*/  F2FP.PACK_AB R10, R76, R77 ;  /* 0x0000004d4c0a723e */ /* 0x000fe200000000ff */
[----:B------:R-:W-:Y:S01]  /*85a0*/  FADD.FTZ R83, R83, R72 ;  /* 0x0000004853537221 */ /* 0x000fe20000010000 */
[----:B-1----:R-:W-:-:S03]  /*85b0*/  F2FP.PACK_AB R11, R81, R78 ;  /* 0x0000004e510b723e */ /* 0x002fc600000000ff */
[----:B------:R-:W-:Y:S02]  /*85c0*/  FADD.FTZ R83, R80, R83 ;  /* 0x0000005350537221 */ /* 0x000fe40000010000 */
[----:B------:R-:W-:Y:S02]  /*85d0*/  MUFU.EX2 R82, R82 ;  /* 0x0000005200527308 */ /* 0x000fe40000000800 */
[----:B------:R-:W-:Y:S01]  /*85e0*/  HMMA.16816.F32 R12, R8, R28, R12 ;  /* 0x0000001c080c723c */ /* 0x000fe2000000180c */
[----:B------:R-:W-:-:S04]  /*85f0*/  FADD.FTZ R78, R78, R83 ;  /* 0x000000534e4e7221 */ /* 0x000fc80000010000 */
[----:B------:R-:W-:Y:S01]  /*8600*/  FADD.FTZ R81, R81, R78 ;  /* 0x0000004e51517221 */ /* 0x000fe20000010000 */
[----:B------:R-:W-:Y:S02]  /*8610*/  MUFU.EX2 R90, R90 ;  /* 0x0000005a005a7308 */ /* 0x000fe40000000800 */
[C---:B------:R-:W-:Y:S01]  /*8620*/  HMMA.16816.F32 R16, R8.reuse, R30, R16 ;  /* 0x0000001e0810723c */ /* 0x040fe20000001810 */
[----:B------:R-:W1:Y:S05]  /*8630*/  LDSM.16.MT88.4 R28, [R156+0x7000] ;  /* 0x007000009c1c783b */ /* 0x000e6a0000004200 */
[----:B------:R-:W2:Y:S02]  /*8640*/  MUFU.EX2 R99, R99 ;  /* 0x0000006300637308 */ /* 0x000ea40000000800 */
[C---:B-----5:R-:W-:Y:S06]  /*8650*/  HMMA.16816.F32 R24, R8.reuse, R44, R24 ;  /* 0x0000002c0818723c */ /* 0x060fec0000001818 */
[----:B------:R-:W4:Y:S02]  /*8660*/  MUFU.EX2 R91, R91 ;  /* 0x0000005b005b7308 */ /* 0x000f240000000800 */
[C---:B---3--:R-:W-:Y:S06]  /*8670*/  HMMA.16816.F32 R32, R8.reuse, R36, R32 ;  /* 0x000000240820723c */ /* 0x048fec0000001820 */
[----:B------:R-:W3:Y:S02]  /*8680*/  MUFU.EX2 R128, R128 ;  /* 0x0000008000807308 */ /* 0x000ee40000000800 */
[C---:B------:R-:W-:Y:S01]  /*8690*/  HMMA.16816.F32 R20, R8.reuse, R38, R20 ;  /* 0x000000260814723c */ /* 0x040fe20000001814 */
[----:B------:R-:W5:Y:S05]  /*86a0*/  LDSM.16.MT88.4 R36, [R160+0x7800] ;  /* 0x00780000a024783b */ /* 0x000f6a0000004200 */
        /* <DEDUP_REMOVED lines=8> */
[----:B------:R-:W1:Y:S01]  /*8730*/  MUFU.EX2 R123, R123 ;  /* 0x0000007b007b7308 */ /* 0x000e620000000800 */
[----:B------:R-:W-:-:S02]  /*8740*/  F2FP.PACK_AB R8, R88, R97 ;  /* 0x000000615808723e */ /* 0x000fc400000000ff */
[----:B--2---:R-:W-:Y:S02]  /*8750*/  F2FP.PACK_AB R9, R99, R90 ;  /* 0x0000005a6309723e */ /* 0x004fe400000000ff */
[----:B------:R-:W-:Y:S02]  /*8760*/  F2FP.PACK_AB R10, R82, R89 ;  /* 0x00000059520a723e */ /* 0x000fe400000000ff */
[----:B----4-:R-:W-:Y:S01]  /*8770*/  F2FP.PACK_AB R11, R122, R91 ;  /* 0x0000005b7a0b723e */ /* 0x010fe200000000ff */
[----:B------:R-:W-:Y:S06]  /*8780*/  MUFU.EX2 R3, R3 ;  /* 0x0000000300037308 */ /* 0x000fec0000000800 */
[C---:B-----5:R-:W-:Y:S02]  /*8790*/  HMMA.16816.F32 R12, R8.reuse, R36, R12 ;  /* 0x00000024080c723c */ /* 0x060fe4000000180c */
[----:B------:R-:W-:Y:S06]  /*87a0*/  MUFU.EX2 R116, R116 ;  /* 0x0000007400747308 */ /* 0x000fec0000000800 */
[C---:B------:R-:W-:Y:S01]  /*87b0*/  HMMA.16816.F32 R16, R8.reuse, R38, R16 ;  /* 0x000000260810723c */ /* 0x040fe20000001810 */
[----:B------:R-:W2:Y:S01]  /*87c0*/  LDSM.16.MT88.4 R36, [R156+0x7800] ;  /* 0x007800009c24783b */ /* 0x000ea20000004200 */
[----:B------:R-:W-:Y:S06]  /*87d0*/  MUFU.EX2 R51, R51 ;  /* 0x0000003300337308 */ /* 0x000fec0000000800 */
[C---:B---3--:R-:W-:Y:S02]  /*87e0*/  HMMA.16816.F32 R24, R8.reuse, R44, R24 ;  /* 0x0000002c0818723c */ /* 0x048fe40000001818 */
[----:B------:R-:W3:Y:S06]  /*87f0*/  MUFU.EX2 R110, R110 ;  /* 0x0000006e006e7308 */ /* 0x000eec0000000800 */
[C---:B-1----:R-:W-:Y:S02]  /*8800*/  HMMA.16816.F32 R32, R8.reuse, R28, R32 ;  /* 0x0000001c0820723c */ /* 0x042fe40000001820 */
[----:B------:R-:W-:Y:S06]  /*8810*/  MUFU.EX2 R49, R49 ;  /* 0x0000003100317308 */ /* 0x000fec0000000800 */
[C---:B------:R-:W-:Y:S01]  /*8820*/  HMMA.16816.F32 R20, R8.reuse, R30, R20 ;  /* 0x0000001e0814723c */ /* 0x040fe20000001814 */
[----:B------:R-:W1:Y:S01]  /*8830*/  LDSM.16.MT88.4 R28, [R160+0x8000] ;  /* 0x00800000a01c783b */ /* 0x000e620000004200 */
[----:B------:R-:W4:Y:S06]  /*8840*/  MUFU.EX2 R108, R108 ;  /* 0x0000006c006c7308 */ /* 0x000f2c0000000800 */
[C---:B------:R-:W-:Y:S01]  /*8850*/  HMMA.16816.F32 R4, R8.reuse, R46, R4 ;  /* 0x0000002e0804723c */ /* 0x040fe20000001804 */
[----:B------:R-:W5:Y:S01]  /*8860*/  LDSM.16.MT88.4 R44, [R158+0x8000] ;  /* 0x008000009e2c783b */ /* 0x000f620000004200 */
[----:B------:R-:W-:Y:S06]  /*8870*/  MUFU.EX2 R48, R48 ;  /* 0x0000003000307308 */ /* 0x000fec0000000800 */
[C---:B--2---:R-:W-:Y:S02]  /*8880*/  HMMA.16816.F32 R40, R8.reuse, R36, R40 ;  /* 0x000000240828723c */ /* 0x044fe40000001828 */
[----:B------:R-:W2:Y:S06]  /*8890*/  MUFU.EX2 R53, R53 ;  /* 0x0000003500357308 */ /* 0x000eac0000000800 */
[----:B------:R-:W-:Y:S01]  /*88a0*/  HMMA.16816.F32 R84, R8, R38, R84 ;  /* 0x000000260854723c */ /* 0x000fe20000001854 */
[----:B------:R-:W2:Y:S01]  /*88b0*/  LDSM.16.MT88.4 R36, [R156+0x8000] ;  /* 0x008000009c24783b */ /* 0x000ea20000004200 */
[----:B------:R-:W-:Y:S05]  /*88c0*/  MUFU.EX2 R52, R52 ;  /* 0x0000003400347308 */ /* 0x000fea0000000800 */
[----:B------:R-:W-:-:S02]  /*88d0*/  F2FP.PACK_AB R8, R126, R117 ;  /* 0x000000757e08723e */ /* 0x000fc400000000ff */
[----:B------:R-:W-:Y:S01]  /*88e0*/  F2FP.PACK_AB R9, R128, R119 ;  /* 0x000000778009723e */ /* 0x000fe200000000ff */
[----:B------:R-:W-:Y:S01]  /*88f0*/  MUFU.EX2 R55, R55 ;  /* 0x0000003700377308 */ /* 0x000fe20000000800 */
[----:B------:R-:W-:Y:S02]  /*8900*/  F2FP.PACK_AB R10, R124, R115 ;  /* 0x000000737c0a723e */ /* 0x000fe400000000ff */
[----:B------:R-:W-:-:S05]  /*8910*/  F2FP.PACK_AB R11, R121, R120 ;  /* 0x00000078790b723e */ /* 0x000fca00000000ff */
[----:B------:R-:W-:Y:S02]  /*8920*/  MUFU.EX2 R50, R50 ;  /* 0x0000003200327308 */ /* 0x000fe40000000800 */
[C---:B-1----:R-:W-:Y:S06]  /*8930*/  HMMA.16816.F32 R12, R8.reuse, R28, R12 ;  /* 0x0000001c080c723c */ /* 0x042fec000000180c */
[----:B------:R-:W1:Y:S02]  /*8940*/  MUFU.EX2 R57, R57 ;  /* 0x0000003900397308 */ /* 0x000e640000000800 */
[C---:B------:R-:W-:Y:S01]  /*8950*/  HMMA.16816.F32 R16, R8.reuse, R30, R16 ;  /* 0x0000001e0810723c */ /* 0x040fe20000001810 */
[----:B------:R-:W1:Y:S05]  /*8960*/  LDSM.16.MT88.4 R28, [R157+0x8000] ;  /* 0x008000009d1c783b */ /* 0x000e6a0000004200 */
[----:B------:R-:W-:Y:S02]  /*8970*/  MUFU.EX2 R54, R54 ;  /* 0x0000003600367308 */ /* 0x000fe40000000800 */
[C---:B-----5:R-:W-:Y:S06]  /*8980*/  HMMA.16816.F32 R24, R8.reuse, R44, R24 ;  /* 0x0000002c0818723c */ /* 0x060fec0000001818 */
[----:B------:R-:W5:Y:S02]  /*8990*/  MUFU.EX2 R59, R59 ;  /* 0x0000003b003b7308 */ /* 0x000f640000000800 */
[C---:B------:R-:W-:Y:S01]  /*89a0*/  HMMA.16816.F32 R4, R8.reuse, R46, R4 ;  /* 0x0000002e0804723c */ /* 0x040fe20000001804 */
[----:B------:R-:W5:Y:S05]  /*89b0*/  LDSM.16.MT88.4 R44, [R160+0x8800] ;  /* 0x00880000a02c783b */ /* 0x000f6a0000004200 */
[----:B------:R-:W-:Y:S02]  /*89c0*/  MUFU.EX2 R56, R56 ;  /* 0x0000003800387308 */ /* 0x000fe40000000800 */
[C---:B--2---:R-:W-:Y:S06]  /*89d0*/  HMMA.16816.F32 R40, R8.reuse, R36, R40 ;  /* 0x000000240828723c */ /* 0x044fec0000001828 */
[----:B------:R-:W2:Y:S01]  /*89e0*/  MUFU.EX2 R61, R61 ;  /* 0x0000003d003d7308 */ /* 0x000ea20000000800 */
[----:B------:R-:W-:Y:S01]  /*89f0*/  F2FP.PACK_AB R36, R123, R114 ;  /* 0x000000727b24723e */ /* 0x000fe200000000ff */
[----:B------:R-:W-:Y:S01]  /*8a00*/  HMMA.16816.F32 R84, R8, R38, R84 ;  /* 0x000000260854723c */ /* 0x000fe20000001854 */
[----:B---3--:R-:W-:-:S05]  /*8a10*/  F2FP.PACK_AB R37, R110, R51 ;  /* 0x000000336e25723e */ /* 0x008fca00000000ff */
[----:B------:R-:W-:Y:S01]  /*8a20*/  MUFU.EX2 R58, R58 ;  /* 0x0000003a003a7308 */ /* 0x000fe20000000800 */
[----:B------:R-:W-:Y:S01]  /*8a30*/  F2FP.PACK_AB R38, R116, R3 ;  /* 0x000000037426723e */ /* 0x000fe200000000ff */
[----:B-1----:R-:W-:Y:S01]  /*8a40*/  HMMA.16816.F32 R32, R8, R28, R32 ;  /* 0x0000001c0820723c */ /* 0x002fe20000001820 */
[----:B----4-:R-:W-:-:S05]  /*8a50*/  F2FP.PACK_AB R39, R108, R49 ;  /* 0x000000316c27723e */ /* 0x010fca00000000ff */
[----:B------:R-:W-:Y:S02]  /*8a60*/  MUFU.EX2 R185, R185 ;  /* 0x000000b900b97308 */ /* 0x000fe40000000800 */
[----:B------:R-:W-:Y:S01]  /*8a70*/  HMMA.16816.F32 R20, R8, R30, R20 ;  /* 0x0000001e0814723c */ /* 0x000fe20000001814 */
[----:B------:R-:W1:Y:S04]  /*8a80*/  LDSM.16.MT88.4 R28, [R158+0x8800] ;  /* 0x008800009e1c783b */ /* 0x000e680000004200 */
[----:B------:R-:W3:Y:S01]  /*8a90*/  LDSM.16.MT88.4 R8, [R157+0x8800] ;  /* 0x008800009d08783b */ /* 0x000ee20000004200 */
[----:B------:R-:W-:Y:S02]  /*8aa0*/  MUFU.EX2 R2, R60 ;  /* 0x0000003c00027308 */ /* 0x000fe40000000800 */
[C---:B-----5:R-:W-:Y:S08]  /*8ab0*/  HMMA.16816.F32 R12, R36.reuse, R44, R12 ;  /* 0x0000002c240c723c */ /* 0x060ff0000000180c */
[C---:B------:R-:W-:Y:S01]  /*8ac0*/  HMMA.16816.F32 R16, R36.reuse, R46, R16 ;  /* 0x0000002e2410723c */ /* 0x040fe20000001810 */
[----:B------:R-:W4:Y:S07]  /*8ad0*/  LDSM.16.MT88.4 R44, [R156+0x8800] ;  /* 0x008800009c2c783b */ /* 0x000f2e0000004200 */
[C---:B-1----:R-:W-:Y:S08]  /*8ae0*/  HMMA.16816.F32 R24, R36.reuse, R28, R24 ;  /* 0x0000001c2418723c */ /* 0x042ff00000001818 */
[C---:B------:R-:W-:Y:S01]  /*8af0*/  HMMA.16816.F32 R4, R36.reuse, R30, R4 ;  /* 0x0000001e2404723c */ /* 0x040fe20000001804 */
[----:B------:R-:W1:Y:S07]  /*8b00*/  LDSM.16.MT88.4 R28, [R158+0x9000] ;  /* 0x009000009e1c783b */ /* 0x000e6e0000004200 */
[C---:B---3--:R-:W-:Y:S08]  /*8b10*/  HMMA.16816.F32 R32, R36.reuse, R8, R32 ;  /* 0x000000082420723c */ /* 0x048ff00000001820 */
[C---:B------:R-:W-:Y:S01]  /*8b20*/  HMMA.16816.F32 R20, R36.reuse, R10, R20 ;  /* 0x0000000a2414723c */ /* 0x040fe20000001814 */
[----:B------:R-:W3:Y:S07]  /*8b30*/  LDSM.16.MT88.4 R8, [R160+0x9000] ;  /* 0x00900000a008783b */ /* 0x000eee0000004200 */
[C---:B----4-:R-:W-:Y:S07]  /*8b40*/  HMMA.16816.F32 R40, R36.reuse, R44, R40 ;  /* 0x0000002c2428723c */ /* 0x050fee0000001828 */
[----:B------:R-:W-:Y:S01]  /*8b50*/  F2FP.PACK_AB R44, R53, R48 ;  /* 0x00000030352c723e */ /* 0x000fe200000000ff */
[----:B------:R-:W-:Y:S01]  /*8b60*/  HMMA.16816.F32 R84, R36, R46, R84 ;  /* 0x0000002e2454723c */ /* 0x000fe20000001854 */
[----:B------:R-:W-:Y:S01]  /*8b70*/  F2FP.PACK_AB R45, R57, R50 ;  /* 0x00000032392d723e */ /* 0x000fe200000000ff */
[----:B------:R-:W4:Y:S05]  /*8b80*/  LDSM.16.MT88.4 R36, [R157+0x9000] ;  /* 0x009000009d24783b */ /* 0x000f2a0000004200 */
[----:B------:R-:W-:-:S02]  /*8b90*/  F2FP.PACK_AB R46, R55, R52 ;  /* 0x00000034372e723e */ /* 0x000fc400000000ff */
[----:B------:R-:W-:-:S07]  /*8ba0*/  F2FP.PACK_AB R47, R59, R54 ;  /* 0x000000363b2f723e */ /* 0x000fce00000000ff */
[C---:B-1----:R-:W-:Y:S07]  /*8bb0*/  HMMA.16816.F32 R24, R44.reuse, R28, R24 ;  /* 0x0000001c2c18723c */ /* 0x042fee0000001818 */
[----:B------:R-:W-:Y:S01]  /*8bc0*/  FADD.FTZ R29, R103, R104 ;  /* 0x00000068671d7221 */ /* 0x000fe20000010000 */
[----:B------:R-:W-:Y:S03]  /*8bd0*/  HMMA.16816.F32 R4, R44, R30, R4 ;  /* 0x0000001e2c04723c */ /* 0x000fe60000001804 */
[----:B------:R-:W-:-:S04]  /*8be0*/  FADD.FTZ R29, R102, R29 ;  /* 0x0000001d661d7221 */ /* 0x000fc80000010000 */
[----:B------:R-:W-:Y:S01]  /*8bf0*/  FADD.FTZ R0, R0, R29 ;  /* 0x0000001d00007221 */ /* 0x000fe20000010000 */
[C---:B---3--:R-:W-:Y:S01]  /*8c00*/  HMMA.16816.F32 R12, R44.reuse, R8, R12 ;  /* 0x000000082c0c723c */ /* 0x048fe2000000180c */
[--C-:B------:R-:W-:Y:S02]  /*8c10*/  FFMA.FTZ R29, R62, c[0x0][0x23c], -R101.reuse ;  /* 0x00008f003e1d7a23 */ /* 0x100fe40000010865 */
[----:B------:R-:W-:Y:S02]  /*8c20*/  FADD.FTZ R69, R69, R0 ;  /* 0x0000000045457221 */ /* 0x000fe40000010000 */
[----:B------:R-:W-:Y:S02]  /*8c30*/  FFMA.FTZ R0, R65, c[0x0][0x23c], -R101 ;  /* 0x00008f0041007a23 */ /* 0x000fe40000010865 */
[----:B------:R-:W-:Y:S01]  /*8c40*/  FADD.FTZ R28, R68, R69 ;  /* 0x00000045441c7221 */ /* 0x000fe20000010000 */
[----:B------:R-:W-:Y:S01]  /*8c50*/  HMMA.16816.F32 R16, R44, R10, R16 ;  /* 0x0000000a2c10723c */ /* 0x000fe20000001810 */
[----:B------:R-:W1:Y:S01]  /*8c60*/  LDSM.16.MT88.4 R8, [R156+0x9000] ;  /* 0x009000009c08783b */ /* 0x000e620000004200 */
[----:B------:R-:W-:Y:S01]  /*8c70*/  FFMA.FTZ R31, R66, c[0x0][0x23c], -R101 ;  /* 0x00008f00421f7a23 */ /* 0x000fe20000010865 */
[----:B------:R-:W3:Y:S01]  /*8c80*/  MUFU.EX2 R29, R29 ;  /* 0x0000001d001d7308 */ /* 0x000ee20000000800 */
[----:B------:R-:W-:-:S04]  /*8c90*/  FADD.FTZ R28, R71, R28 ;  /* 0x0000001c471c7221 */ /* 0x000fc80000010000 */
[----:B------:R-:W-:Y:S01]  /*8ca0*/  FADD.FTZ R79, R79, R28 ;  /* 0x0000001c4f4f7221 */ /* 0x000fe20000010000 */
[C---:B----4-:R-:W-:Y:S02]  /*8cb0*/  HMMA.16816.F32 R32, R44.reuse, R36, R32 ;  /* 0x000000242c20723c */ /* 0x050fe40000001820 */
[----:B------:R-:W-:Y:S01]  /*8cc0*/  MUFU.EX2 R0, R0 ;  /* 0x0000000000007308 */ /* 0x000fe20000000800 */
[----:B------:R-:W-:Y:S02]  /*8cd0*/  FADD.FTZ R28, R74, R79 ;  /* 0x0000004f4a1c7221 */ /* 0x000fe40000010000 */
[----:B------:R-:W4:Y:S02]  /*8ce0*/  LDSM.16.MT88.4 R72, [R158+0x9800] ;  /* 0x009800009e48783b */ /* 0x000f240000004200 */
[----:B------:R-:W-:Y:S01]  /*8cf0*/  FADD.FTZ R77, R77, R28 ;  /* 0x0000001c4d4d7221 */ /* 0x000fe20000010000 */
[----:B------:R-:W-:Y:S01]  /*8d00*/  HMMA.16816.F32 R20, R44, R38, R20 ;  /* 0x000000262c14723c */ /* 0x000fe20000001814 */
[----:B------:R-:W-:Y:S01]  /*8d10*/  FADD.FTZ R28, R90, R81 ;  /* 0x000000515a1c7221 */ /* 0x000fe20000010000 */
[----:B------:R-:W5:Y:S01]  /*8d20*/  MUFU.EX2 R31, R31 ;  /* 0x0000001f001f7308 */ /* 0x000f620000000800 */
[----:B------:R-:W-:-:S02]  /*8d30*/  FADD.FTZ R76, R76, R77 ;  /* 0x0000004d4c4c7221 */ /* 0x000fc40000010000 */
[----:B------:R-:W-:Y:S02]  /*8d40*/  FADD.FTZ R28, R99, R28 ;  /* 0x0000001c631c7221 */ /* 0x000fe40000010000 */
[----:B------:R-:W-:Y:S02]  /*8d50*/  FADD.FTZ R97, R97, R76 ;  /* 0x0000004c61617221 */ /* 0x000fe40000010000 */
[----:B------:R-:W-:Y:S01]  /*8d60*/  FADD.FTZ R91, R91, R28 ;  /* 0x0000001c5b5b7221 */ /* 0x000fe20000010000 */
[----:B------:R-:W4:Y:S01]  /*8d70*/  LDSM.16.MT88.4 R76, [R157+0x9800] ;  /* 0x009800009d4c783b */ /* 0x000f220000004200 */
[----:B------:R-:W-:Y:S02]  /*8d80*/  FADD.FTZ R88, R88, R97 ;  /* 0x0000006158587221 */ /* 0x000fe40000010000 */
[----:B------:R-:W-:Y:S02]  /*8d90*/  FADD.FTZ R122, R122, R91 ;  /* 0x0000005b7a7a7221 */ /* 0x000fe40000010000 */
[----:B------:R-:W-:-:S04]  /*8da0*/  FADD.FTZ R89, R89, R88 ;  /* 0x0000005859597221 */ /* 0x000fc80000010000 */
[----:B------:R-:W-:-:S04]  /*8db0*/  FADD.FTZ R82, R82, R89 ;  /* 0x0000005952527221 */ /* 0x000fc80000010000 */
[----:B------:R-:W-:Y:S01]  /*8dc0*/  FADD.FTZ R117, R117, R82 ;  /* 0x0000005275757221 */ /* 0x000fe20000010000 */
[----:B-1----:R-:W-:Y:S03]  /*8dd0*/  HMMA.16816.F32 R40, R44, R8, R40 ;  /* 0x000000082c28723c */ /* 0x002fe60000001828 */
[----:B------:R-:W-:-:S04]  /*8de0*/  FADD.FTZ R126, R126, R117 ;  /* 0x000000757e7e7221 */ /* 0x000fc80000010000 */
[----:B--2---:R-:W-:Y:S01]  /*8df0*/  F2FP.PACK_AB R8, R61, R56 ;  /* 0x000000383d08723e */ /* 0x004fe200000000ff */
[----:B------:R-:W-:Y:S01]  /*8e00*/  HMMA.16816.F32 R84, R44, R10, R84 ;  /* 0x0000000a2c54723c */ /* 0x000fe20000001854 */
[----:B---3--:R-:W-:Y:S01]  /*8e10*/  F2FP.PACK_AB R9, R29, R2 ;  /* 0x000000021d09723e */ /* 0x008fe200000000ff */
[----:B------:R-:W-:-:S05]  /*8e20*/  FADD.FTZ R115, R115, R126 ;  /* 0x0000007e73737221 */ /* 0x000fca0000010000 */
[----:B------:R-:W-:Y:S02]  /*8e30*/  F2FP.PACK_AB R10, R185, R58 ;  /* 0x0000003ab90a723e */ /* 0x000fe400000000ff */
[----:B-----5:R-:W-:-:S07]  /*8e40*/  F2FP.PACK_AB R11, R31, R0 ;  /* 0x000000001f0b723e */ /* 0x020fce00000000ff */
[C---:B------:R-:W-:Y:S01]  /*8e50*/  HMMA.16816.F32 R96, R8.reuse, R92, R12 ;  /* 0x0000005c0860723c */ /* 0x040fe2000000180c */
[----:B------:R-:W1:Y:S07]  /*8e60*/  LDSM.16.MT88.4 R12, [R156+0x9800] ;  /* 0x009800009c0c783b */ /* 0x000e6e0000004200 */
[C---:B------:R-:W-:Y:S07]  /*8e70*/  HMMA.16816.F32 R92, R8.reuse, R94, R16 ;  /* 0x0000005e085c723c */ /* 0x040fee0000001810 */
[----:B------:R-:W-:Y:S01]  /*8e80*/  FADD.FTZ R17, R119, R122 ;  /* 0x0000007a77117221 */ /* 0x000fe20000010000 */
[----:B----4-:R-:W-:Y:S03]  /*8e90*/  HMMA.16816.F32 R68, R8, R72, R24 ;  /* 0x000000480844723c */ /* 0x010fe60000001818 */
[----:B------:R-:W-:-:S04]  /*8ea0*/  FADD.FTZ R17, R128, R17 ;  /* 0x0000001180117221 */ /* 0x000fc80000010000 */
[----:B------:R-:W-:Y:S01]  /*8eb0*/  FADD.FTZ R16, R120, R17 ;  /* 0x0000001178107221 */ /* 0x000fe20000010000 */
[----:B------:R-:W-:Y:S01]  /*8ec0*/  HMMA.16816.F32 R72, R8, R74, R4 ;  /* 0x0000004a0848723c */ /* 0x000fe20000001804 */
[----:B------:R-:W-:Y:S02]  /*8ed0*/  FADD.FTZ R17, R124, R115 ;  /* 0x000000737c117221 */ /* 0x000fe40000010000 */
        /* <DEDUP_REMOVED lines=31> */
.L_x_6181:
[----:B------:R-:W-:-:S13]  /*90d0*/  ISETP.GE.AND P1, PT, R171, 0x1, PT ;  /* 0x00000001ab00780c */ /* 0x000fda0003f26270 */
        /* <DEDUP_REMOVED lines=13> */
.L_x_6191:
        /* <DEDUP_REMOVED lines=64> */
.L_x_6188:
        /* <DEDUP_REMOVED lines=29> */
[----:B------:R-:W2:Y:S05]  /*9780*/  LDSM.16.M88.4 R108, [R165+0x2000] ;  /* 0x00200000a56c783b */ /* 0x000eaa0000000200 */
        /* <DEDUP_REMOVED lines=8> */
[----:B------:R-:W2:Y:S05]  /*9810*/  LDSM.16.M88.4 R136, [R165+0x5800] ;  /* 0x00580000a588783b */ /* 0x000eaa0000000200 */
[----:B------:R-:W-:Y:S01]  /*9820*/  LDSM.16.M88.4 R140, [R164] ;  /* 0x00000000a48c783b */ /* 0x000fe20000000200 */
[C---:B------:R-:W-:Y:S04]  /*9830*/  HMMA.16816.F32 R8, R104.reuse, R110, RZ ;  /* 0x0000006e6808723c */ /* 0x040fe800000018ff */
[----:B------:R-:W1:Y:S04]  /*9840*/  LDSM.16.M88.4 R144, [R159+0x2000] ;  /* 0x002000009f90783b */ /* 0x000e680000000200 */
[C---:B---3--:R-:W-:Y:S01]  /*9850*/  HMMA.16816.F32 R12, R104.reuse, R112, RZ ;  /* 0x00000070680c723c */ /* 0x048fe200000018ff */
[----:B------:R-:W-:Y:S07]  /*9860*/  LDSM.16.M88.4 R108, [R159+0x3000] ;  /* 0x003000009f6c783b */ /* 0x000fee0000000200 */
[C---:B------:R-:W-:Y:S01]  /*9870*/  HMMA.16816.F32 R16, R104.reuse, R114, RZ ;  /* 0x000000726810723c */ /* 0x040fe200000018ff */
[----:B------:R-:W-:Y:S07]  /*9880*/  LDSM.16.M88.4 R112, [R159+0x3800] ;  /* 0x003800009f70783b */ /* 0x000fee0000000200 */
        /* <DEDUP_REMOVED lines=54> */
[C---:B------:R-:W-:Y:S08]  /*9bf0*/  HMMA.16816.F32 R44, R112.reuse, R124, R44 ;  /* 0x0000007c702c723c */ /* 0x040ff0000000182c */
[C---:B------:R-:W-:Y:S01]  /*9c00*/  HMMA.16816.F32 R48, R112.reuse, R126, R48 ;  /* 0x0000007e7030723c */ /* 0x040fe20000001830 */
[----:B------:R-:W3:Y:S07]  /*9c10*/  LDSM.16.M88.4 R124, [R148+0x800] ;  /* 0x00080000947c783b */ /* 0x000eee0000000200 */
[C---:B----4-:R-:W-:Y:S08]  /*9c20*/  HMMA.16816.F32 R52, R112.reuse, R120, R52 ;  /* 0x000000787034723c */ /* 0x050ff00000001834 */
[C---:B------:R-:W-:Y:S01]  /*9c30*/  HMMA.16816.F32 R56, R112.reuse, R122, R56 ;  /* 0x0000007a7038723c */ /* 0x040fe20000001838 */
[----:B------:R-:W4:Y:S07]  /*9c40*/  LDSM.16.M88.4 R120, [R148+0x1000] ;  /* 0x001000009478783b */ /* 0x000f2e0000000200 */
[C---:B-1----:R-:W-:Y:S08]  /*9c50*/  HMMA.16816.F32 R60, R112.reuse, R104, R60 ;  /* 0x00000068703c723c */ /* 0x042ff0000000183c */
[----:B------:R-:W-:Y:S01]  /*9c60*/  HMMA.16816.F32 R64, R112, R106, R64 ;  /* 0x0000006a7040723c */ /* 0x000fe20000001840 */
[----:B------:R-:W1:Y:S05]  /*9c70*/  LDSM.16.M88.4 R104, [R148+0x1800] ;  /* 0x001800009468783b */ /* 0x000e6a0000000200 */
[----:B------:R-:W5:Y:S02]  /*9c80*/  LDSM.16.M88.4 R112, [R148+0x2000] ;  /* 0x002000009470783b */ /* 0x000f640000000200 */
        /* <DEDUP_REMOVED lines=8> */
[----:B------:R-:W4:Y:S01]  /*9d10*/  LDSM.16.M88.4 R120, [R148+0x3800] ;  /* 0x003800009478783b */ /* 0x000f220000000200 */
[----:B------:R-:W-:Y:S04]  /*9d20*/  DEPBAR.LE SB0, 0x0 ;  /* 0x000080000000791a */ /* 0x000fe80000000000 */
[----:B------:R-:W-:Y:S02]  /*9d30*/  BAR.SYNC.DEFER_BLOCKING 0x0 ;  /* 0x0000000000007b1d */ /* 0x000fe40000010000 */
[C---:B-1----:R-:W-:Y:S08]  /*9d40*/  HMMA.16816.F32 R28, R108.reuse, R104, R28 ;  /* 0x000000686c1c723c */ /* 0x042ff0000000181c */
[C---:B------:R-:W-:Y:S08]  /*9d50*/  HMMA.16816.F32 R32, R108.reuse, R106, R32 ;  /* 0x0000006a6c20723c */ /* 0x040ff00000001820 */
[C---:B-----5:R-:W-:Y:S08]  /*9d60*/  HMMA.16816.F32 R36, R108.reuse, R112, R36 ;  /* 0x000000706c24723c */ /* 0x060ff00000001824 */
[C---:B------:R-:W-:Y:S08]  /*9d70*/  HMMA.16816.F32 R40, R108.reuse, R114, R40 ;  /* 0x000000726c28723c */ /* 0x040ff00000001828 */
[C---:B--2---:R-:W-:Y:S08]  /*9d80*/  HMMA.16816.F32 R44, R108.reuse, R116, R44 ;  /* 0x000000746c2c723c */ /* 0x044ff0000000182c */
[C---:B------:R-:W-:Y:S08]  /*9d90*/  HMMA.16816.F32 R48, R108.reuse, R118, R48 ;  /* 0x000000766c30723c */ /* 0x040ff00000001830 */
[C---:B---3--:R-:W-:Y:S08]  /*9da0*/  HMMA.16816.F32 R52, R108.reuse, R124, R52 ;  /* 0x0000007c6c34723c */ /* 0x048ff00000001834 */
[C---:B------:R-:W-:Y:S08]  /*9db0*/  HMMA.16816.F32 R56, R108.reuse, R126, R56 ;  /* 0x0000007e6c38723c */ /* 0x040ff00000001838 */
[C---:B----4-:R-:W-:Y:S08]  /*9dc0*/  HMMA.16816.F32 R60, R108.reuse, R120, R60 ;  /* 0x000000786c3c723c */ /* 0x050ff0000000183c */
        /* <DEDUP_REMOVED lines=12> */
[----:B------:R-:W-:Y:S04]  /*9e90*/  IADD3 R107, R107, -0x80, RZ ;  /* 0xffffff806b6b7810 */ /* 0x000fe80007ffe0ff */
[----:B------:R-:W-:Y:S02]  /*9ea0*/  IABS R100, R107 ;  /* 0x0000006b00647213 */ /* 0x000fe40000000000 */
[----:B------:R-:W-:Y:S04]  /*9eb0*/  LOP3.LUT R107, R107, c[0x0][0x2d0], RZ, 0x3c, !PT ;  /* 0x0000b4006b6b7a12 */ /* 0x000fe800078e3cff */
[----:B------:R-:W-:Y:S01]  /*9ec0*/  ISETP.GE.AND P3, PT, R107, RZ, PT ;  /* 0x000000ff6b00720c */ /* 0x000fe20003f66270 */
        /* <DEDUP_REMOVED lines=52> */
.L_x_6190:
[----:B------:R-:W-:Y:S01]  /*a210*/  USHF.L.U32 UR5, UR7, 0x5, URZ ;  /* 0x0000000507057899 */ /* 0x000fe2000800063f */
[C---:B------:R-:W-:Y:S01]  /*a220*/  LEA R180, P1, R106.reuse, R180, 0x1 ;  /* 0x000000b46ab47211 */ /* 0x040fe200078208ff */
[----:B------:R-:W-:Y:S03]  /*a230*/  USHF.L.U64.HI UR7, UR7, UR10, UR4 ;  /* 0x0000000a07077299 */ /* 0x000fe60008010204 */
        /* <DEDUP_REMOVED lines=27> */
.L_x_6189:
        /* <DEDUP_REMOVED lines=68> */
[----:B------:R-:W-:Y:S08]  /*a830*/  LDSM.16.MT88.4 R104, [R160+0x6000] ;  /* 0x00600000a068783b */ /* 0x000ff00000004200 */
[----:B------:R-:W1:Y:S08]  /*a840*/  SHFL.BFLY PT, R2, R109, 0x1, 0x1f ;  /* 0x0c201f006d027f89 */ /* 0x000e7000000e0000 */
[----:B------:R-:W2:Y:S01]  /*a850*/  SHFL.BFLY PT, R0, R103, 0x1, 0x1f ;  /* 0x0c201f0067007f89 */ /* 0x000ea200000e0000 */
[----:B-1----:R-:W-:Y:S07]  /*a860*/  FMNMX.FTZ R2, R109, R2, !PT ;  /* 0x000000026d027209 */ /* 0x002fee0007810000 */
[----:B------:R-:W1:Y:S01]  /*a870*/  LDSM.16.MT88.4 R108, [R158+0x6000] ;  /* 0x006000009e6c783b */ /* 0x000e620000004200 */
[C---:B------:R-:W-:Y:S01]  /*a880*/  FSETP.NEU.FTZ.AND P1, PT, R2.reuse, -INF , PT ;  /* 0xff8000000200780b */ /* 0x040fe20003f3d000 */
[C---:B------:R-:W-:Y:S02]  /*a890*/  FMUL.FTZ R116, R2.reuse, c[0x0][0x23c] ;  /* 0x00008f0002747a20 */ /* 0x040fe40000410000 */
[----:B------:R-:W-:Y:S01]  /*a8a0*/  FADD.FTZ R100, -R2, R101 ;  /* 0x0000006502647221 */ /* 0x000fe20000010100 */
[----:B--2---:R-:W-:Y:S02]  /*a8b0*/  FMNMX.FTZ R0, R103, R0, !PT ;  /* 0x0000000067007209 */ /* 0x004fe40007810000 */
[----:B------:R-:W-:Y:S01]  /*a8c0*/  FSEL R116, R116, RZ, P1 ;  /* 0x000000ff74747208 */ /* 0x000fe20000800000 */
[----:B------:R-:W-:Y:S01]  /*a8d0*/  FMUL.FTZ R102, R100, c[0x0][0x23c] ;  /* 0x00008f0064667a20 */ /* 0x000fe20000410000 */
[C---:B------:R-:W-:Y:S01]  /*a8e0*/  FSETP.NEU.FTZ.AND P1, PT, R0.reuse, -INF , PT ;  /* 0xff8000000000780b */ /* 0x040fe20003f3d000 */
[----:B------:R-:W-:Y:S02]  /*a8f0*/  FMUL.FTZ R103, R0, c[0x0][0x23c] ;  /* 0x00008f0000677a20 */ /* 0x000fe40000410000 */
[----:B------:R-:W2:Y:S01]  /*a900*/  MUFU.EX2 R100, R102 ;  /* 0x0000006600647308 */ /* 0x000ea20000000800 */
[--C-:B------:R-:W-:Y:S02]  /*a910*/  FFMA.FTZ R130, R28, c[0x0][0x23c], -R116.reuse ;  /* 0x00008f001c827a23 */ /* 0x100fe40000010874 */
[--C-:B------:R-:W-:Y:S02]  /*a920*/  FFMA.FTZ R129, R29, c[0x0][0x23c], -R116.reuse ;  /* 0x00008f001d817a23 */ /* 0x100fe40000010874 */
[--C-:B------:R-:W-:Y:S02]  /*a930*/  FFMA.FTZ R132, R41, c[0x0][0x23c], -R116.reuse ;  /* 0x00008f0029847a23 */ /* 0x100fe40000010874 */
[--C-:B------:R-:W-:Y:S02]  /*a940*/  FFMA.FTZ R114, R16, c[0x0][0x23c], -R116.reuse ;  /* 0x00008f0010727a23 */ /* 0x100fe40000010874 */
[--C-:B------:R-:W-:Y:S01]  /*a950*/  FFMA.FTZ R117, R17, c[0x0][0x23c], -R116.reuse ;  /* 0x00008f0011757a23 */ /* 0x100fe20000010874 */
[----:B------:R-:W-:Y:S01]  /*a960*/  MUFU.EX2 R130, R130 ;  /* 0x0000008200827308 */ /* 0x000fe20000000800 */
        /* <DEDUP_REMOVED lines=12> */
[--C-:B------:R-:W-:Y:S01]  /*aa30*/  FFMA.FTZ R102, R13, c[0x0][0x23c], -R116.reuse ;  /* 0x00008f000d667a23 */ /* 0x100fe20000010874 */
        /* <DEDUP_REMOVED lines=13> */
[--C-:B------:R-:W-:Y:S02]  /*ab10*/  FFMA.FTZ R126, R6, c[0x0][0x23c], -R5.reuse ;  /* 0x00008f00067e7a23 */ /* 0x100fe40000010805 */
[----:B------:R-:W-:Y:S01]  /*ab20*/  FFMA.FTZ R119, R7, c[0x0][0x23c], -R5 ;  /* 0x00008f0007777a23 */ /* 0x000fe20000010805 */
[----:B--2---:R-:W-:Y:S01]  /*ab30*/  F2FP.PACK_AB R96, R118, R123 ;  /* 0x0000007b7660723e */ /* 0x004fe200000000ff */
[--C-:B------:R-:W-:Y:S02]  /*ab40*/  FFMA.FTZ R7, R12, c[0x0][0x23c], -R116.reuse ;  /* 0x00008f000c077a23 */ /* 0x100fe40000010874 */
[----:B------:R-:W-:Y:S02]  /*ab50*/  FMUL.FTZ R12, R100, R92 ;  /* 0x0000005c640c7220 */ /* 0x000fe40000410000 */
[--C-:B------:R-:W-:Y:S01]  /*ab60*/  FFMA.FTZ R103, R9, c[0x0][0x23c], -R116.reuse ;  /* 0x00008f0009677a23 */ /* 0x100fe20000010874 */
[----:B------:R-:W-:Y:S01]  /*ab70*/  MUFU.EX2 R126, R126 ;  /* 0x0000007e007e7308 */ /* 0x000fe20000000800 */
[----:B------:R-:W-:Y:S02]  /*ab80*/  FADD.FTZ R101, -R0, R3 ;  /* 0x0000000300657221 */ /* 0x000fe40000010100 */
[----:B------:R-:W-:Y:S02]  /*ab90*/  FMUL.FTZ R9, R100, R97 ;  /* 0x0000006164097220 */ /* 0x000fe40000410000 */
[----:B------:R-:W-:Y:S01]  /*aba0*/  FMUL.FTZ R3, R101, c[0x0][0x23c] ;  /* 0x00008f0065037a20 */ /* 0x000fe20000410000 */
[----:B------:R-:W-:Y:S01]  /*abb0*/  MOV R101, R2 ;  /* 0x0000000200657202 */ /* 0x000fe20000000f00 */
        /* <DEDUP_REMOVED lines=23> */
[----:B------:R-:W-:Y:S02]  /*ad30*/  FFMA.FTZ R52, R53, c[0x0][0x23c], -R116 ;  /* 0x00008f0035347a23 */ /* 0x000fe40000010874 */
[C---:B---3--:R-:W-:Y:S02]  /*ad40*/  FMUL.FTZ R14, R3.reuse, R94 ;  /* 0x0000005e030e7220 */ /* 0x048fe40000410000 */
[C---:B------:R-:W-:Y:S02]  /*ad50*/  FMUL.FTZ R15, R3.reuse, R95 ;  /* 0x0000005f030f7220 */ /* 0x040fe40000410000 */
[----:B------:R-:W2:Y:S01]  /*ad60*/  LDSM.16.MT88.4 R92, [R157+0x6000] ;  /* 0x006000009d5c783b */ /* 0x000ea20000004200 */
[----:B------:R-:W3:Y:S01]  /*ad70*/  MUFU.EX2 R6, R6 ;  /* 0x0000000600067308 */ /* 0x000ee20000000800 */
[C---:B------:R-:W-:Y:S02]  /*ad80*/  FMUL.FTZ R10, R3.reuse, R98 ;  /* 0x00000062030a7220 */ /* 0x040fe40000410000 */
[----:B------:R-:W-:Y:S01]  /*ad90*/  FMUL.FTZ R11, R3, R99 ;  /* 0x00000063030b7220 */ /* 0x000fe20000410000 */
[----:B----4-:R-:W-:Y:S01]  /*ada0*/  F2FP.PACK_AB R98, R103, R120 ;  /* 0x000000786762723e */ /* 0x010fe200000000ff */
        /* <DEDUP_REMOVED lines=12> */
[----:B---3--:R-:W-:Y:S01]  /*ae70*/  F2FP.PACK_AB R99, R6, R113 ;  /* 0x000000710663723e */ /* 0x008fe200000000ff */
[--C-:B------:R-:W-:Y:S02]  /*ae80*/  FFMA.FTZ R53, R54, c[0x0][0x23c], -R5.reuse ;  /* 0x00008f0036357a23 */ /* 0x100fe40000010805 */
[--C-:B------:R-:W-:Y:S02]  /*ae90*/  FFMA.FTZ R54, R55, c[0x0][0x23c], -R5.reuse ;  /* 0x00008f0037367a23 */ /* 0x100fe40000010805 */
[--C-:B------:R-:W-:Y:S01]  /*aea0*/  FFMA.FTZ R55, R58, c[0x0][0x23c], -R5.reuse ;  /* 0x00008f003a377a23 */ /* 0x100fe20000010805 */
[----:B------:R-:W-:Y:S01]  /*aeb0*/  MUFU.EX2 R115, R115 ;  /* 0x0000007300737308 */ /* 0x000fe20000000800 */
[C---:B------:R-:W-:Y:S05]  /*aec0*/  HMMA.16816.F32 R8, R96.reuse, R104, R8 ;  /* 0x000000686008723c */ /* 0x040fea0000001808 */
[--C-:B------:R-:W-:Y:S02]  /*aed0*/  FFMA.FTZ R58, R59, c[0x0][0x23c], -R5.reuse ;  /* 0x00008f003b3a7a23 */ /* 0x100fe40000010805 */
[----:B------:R-:W-:Y:S01]  /*aee0*/  FFMA.FTZ R126, R3, R184, R126 ;  /* 0x000000b8037e7223 */ /* 0x000fe2000001007e */
[C---:B------:R-:W-:Y:S01]  /*aef0*/  HMMA.16816.F32 R12, R96.reuse, R106, R12 ;  /* 0x0000006a600c723c */ /* 0x040fe2000000180c */
[----:B------:R-:W-:Y:S01]  /*af00*/  MUFU.EX2 R114, R114 ;  /* 0x0000007200727308 */ /* 0x000fe20000000800 */
[----:B------:R-:W3:Y:S02]  /*af10*/  LDSM.16.MT88.4 R104, [R156+0x6000] ;  /* 0x006000009c68783b */ /* 0x000ee40000004200 */
[----:B------:R-:W-:Y:S02]  /*af20*/  FFMA.FTZ R59, R62, c[0x0][0x23c], -R5 ;  /* 0x00008f003e3b7a23 */ /* 0x000fe40000010805 */
[----:B------:R-:W-:Y:S02]  /*af30*/  FADD.FTZ R126, R119, R126 ;  /* 0x0000007e777e7221 */ /* 0x000fe40000010000 */
[C---:B-1----:R-:W-:Y:S03]  /*af40*/  HMMA.16816.F32 R68, R96.reuse, R108, R68 ;  /* 0x0000006c6044723c */ /* 0x042fe60000001844 */
[----:B------:R-:W1:Y:S01]  /*af50*/  MUFU.EX2 R117, R117 ;  /* 0x0000007500757308 */ /* 0x000e620000000800 */
[----:B------:R-:W-:Y:S02]  /*af60*/  FADD.FTZ R113, R113, R126 ;  /* 0x0000007e71717221 */ /* 0x000fe40000010000 */
[----:B------:R-:W-:Y:S02]  /*af70*/  FFMA.FTZ R123, R100, R185, R123 ;  /* 0x000000b9647b7223 */ /* 0x000fe4000001007b */
[--C-:B------:R-:W-:Y:S01]  /*af80*/  FFMA.FTZ R108, R18, c[0x0][0x23c], -R5.reuse ;  /* 0x00008f00126c7a23 */ /* 0x100fe20000010805 */
[C---:B------:R-:W-:Y:S03]  /*af90*/  HMMA.16816.F32 R72, R96.reuse, R110, R72 ;  /* 0x0000006e6048723c */ /* 0x040fe60000001848 */
[----:B------:R-:W-:Y:S01]  /*afa0*/  FMUL.FTZ R18, R3, R90 ;  /* 0x0000005a03127220 */ /* 0x000fe20000410000 */
[----:B------:R-:W-:Y:S01]  /*afb0*/  MUFU.EX2 R121, R121 ;  /* 0x0000007900797308 */ /* 0x000fe20000000800 */
[----:B------:R-:W-:Y:S02]  /*afc0*/  FFMA.FTZ R109, R19, c[0x0][0x23c], -R5 ;  /* 0x00008f00136d7a23 */ /* 0x000fe40000010805 */
[----:B------:R-:W-:Y:S02]  /*afd0*/  FMUL.FTZ R19, R3, R91 ;  /* 0x0000005b03137220 */ /* 0x000fe40000410000 */
[----:B------:R-:W4:Y:S03]  /*afe0*/  LDSM.16.MT88.4 R88, [R160+0x6800] ;  /* 0x00680000a058783b */ /* 0x000f260000004200 */
[--C-:B------:R-:W-:Y:S02]  /*aff0*/  FFMA.FTZ R110, R20, c[0x0][0x23c], -R116.reuse ;  /* 0x00008f00146e7a23 */ /* 0x100fe40000010874 */
[----:B------:R-:W-:Y:S01]  /*b000*/  MUFU.EX2 R108, R108 ;  /* 0x0000006c006c7308 */ /* 0x000fe20000000800 */
[C---:B--2---:R-:W-:Y:S03]  /*b010*/  HMMA.16816.F32 R16, R96.reuse, R92, R16 ;  /* 0x0000005c6010723c */ /* 0x044fe60000001810 */
[----:B-1----:R-:W-:Y:S01]  /*b020*/  F2FP.PACK_AB R86, R117, R114 ;  /* 0x000000727556723e */ /* 0x002fe200000000ff */
[----:B------:R-:W-:Y:S01]  /*b030*/  FMUL.FTZ R20, R100, R84 ;  /* 0x0000005464147220 */ /* 0x000fe20000410000 */
[----:B------:R-:W-:Y:S01]  /*b040*/  F2FP.PACK_AB R84, R102, R7 ;  /* 0x000000076654723e */ /* 0x000fe200000000ff */
[--C-:B------:R-:W-:Y:S02]  /*b050*/  FFMA.FTZ R111, R21, c[0x0][0x23c], -R116.reuse ;  /* 0x00008f00156f7a23 */ /* 0x100fe40000010874 */
[C---:B------:R-:W-:Y:S01]  /*b060*/  HMMA.16816.F32 R76, R96.reuse, R94, R76 ;  /* 0x0000005e604c723c */ /* 0x040fe2000000184c */
[----:B------:R-:W1:Y:S01]  /*b070*/  MUFU.EX2 R109, R109 ;  /* 0x0000006d006d7308 */ /* 0x000e620000000800 */
[----:B------:R-:W2:Y:S02]  /*b080*/  LDSM.16.MT88.4 R92, [R158+0x6800] ;  /* 0x006800009e5c783b */ /* 0x000ea40000004200 */
[----:B------:R-:W-:Y:S01]  /*b090*/  FMUL.FTZ R21, R100, R85 ;  /* 0x0000005564157220 */ /* 0x000fe20000410000 */
[----:B------:R-:W-:Y:S01]  /*b0a0*/  F2FP.PACK_AB R85, R115, R112 ;  /* 0x000000707355723e */ /* 0x000fe200000000ff */
[--C-:B------:R-:W-:Y:S02]  /*b0b0*/  FFMA.FTZ R3, R57, c[0x0][0x23c], -R116.reuse ;  /* 0x00008f0039037a23 */ /* 0x100fe40000010874 */
[C---:B---3--:R-:W-:Y:S03]  /*b0c0*/  HMMA.16816.F32 R80, R96.reuse, R104, R80 ;  /* 0x000000686050723c */ /* 0x048fe60000001850 */
[----:B------:R-:W-:Y:S01]  /*b0d0*/  MUFU.EX2 R110, R110 ;  /* 0x0000006e006e7308 */ /* 0x000fe20000000800 */
[--C-:B------:R-:W-:Y:S02]  /*b0e0*/  FFMA.FTZ R57, R60, c[0x0][0x23c], -R116.reuse ;  /* 0x00008f003c397a23 */ /* 0x100fe40000010874 */
[----:B------:R-:W-:Y:S02]  /*b0f0*/  FFMA.FTZ R60, R61, c[0x0][0x23c], -R116 ;  /* 0x00008f003d3c7a23 */ /* 0x000fe40000010874 */
[----:B------:R-:W-:Y:S01]  /*b100*/  HMMA.16816.F32 R20, R96, R106, R20 ;  /* 0x0000006a6014723c */ /* 0x000fe20000001814 */
[----:B------:R-:W3:Y:S03]  /*b110*/  LDSM.16.MT88.4 R96, [R157+0x6800] ;  /* 0x006800009d60783b */ /* 0x000ee60000004200 */
[----:B------:R-:W-:Y:S01]  /*b120*/  FADD.FTZ R113, R6, R113 ;  /* 0x0000007106717221 */ /* 0x000fe20000010000 */
[----:B------:R-:W5:Y:S01]  /*b130*/  MUFU.EX2 R111, R111 ;  /* 0x0000006f006f7308 */ /* 0x000f620000000800 */
[----:B------:R-:W-:Y:S02]  /*b140*/  FFMA.FTZ R6, R66, c[0x0][0x23c], -R5 ;  /* 0x00008f0042067a23 */ /* 0x000fe40000010805 */
[----:B------:R-:W-:Y:S01]  /*b150*/  FADD.FTZ R123, R118, R123 ;  /* 0x0000007b767b7221 */ /* 0x000fe20000010000 */
[----:B-1----:R-:W-:Y:S01]  /*b160*/  F2FP.PACK_AB R87, R109, R108 ;  /* 0x0000006c6d57723e */ /* 0x002fe200000000ff */
[----:B------:R-:W1:Y:S02]  /*b170*/  LDSM.16.MT88.4 R104, [R156+0x6800] ;  /* 0x006800009c68783b */ /* 0x000e640000004200 */
[----:B------:R-:W-:Y:S02]  /*b180*/  FADD.FTZ R120, R120, R123 ;  /* 0x0000007b78787221 */ /* 0x000fe40000010000 */
[----:B------:R-:W-:Y:S01]  /*b190*/  FADD.FTZ R112, R112, R113 ;  /* 0x0000007170707221 */ /* 0x000fe20000010000 */
[----:B------:R-:W-:Y:S01]  /*b1a0*/  MUFU.EX2 R51, R51 ;  /* 0x0000003300337308 */ /* 0x000fe20000000800 */
[C---:B----4-:R-:W-:Y:S05]  /*b1b0*/  HMMA.16816.F32 R8, R84.reuse, R88, R8 ;  /* 0x000000585408723c */ /* 0x050fea0000001808 */
[----:B------:R-:W-:Y:S02]  /*b1c0*/  FADD.FTZ R120, R103, R120 ;  /* 0x0000007867787221 */ /* 0x000fe40000010000 */
[----:B------:R-:W-:Y:S01]  /*b1d0*/  FADD.FTZ R115, R115, R112 ;  /* 0x0000007073737221 */ /* 0x000fe20000010000 */
[C---:B------:R-:W-:Y:S01]  /*b1e0*/  HMMA.16816.F32 R12, R84.reuse, R90, R12 ;  /* 0x0000005a540c723c */ /* 0x040fe2000000180c */
[----:B------:R-:W4:Y:S01]  /*b1f0*/  LDSM.16.MT88.4 R88, [R160+0x7000] ;  /* 0x00700000a058783b */ /* 0x000f220000004200 */
[----:B------:R-:W-:Y:S02]  /*b200*/  MUFU.EX2 R52, R52 ;  /* 0x0000003400347308 */ /* 0x000fe40000000800 */
[----:B------:R-:W-:Y:S01]  /*b210*/  FADD.FTZ R7, R7, R120 ;  /* 0x0000007807077221 */ /* 0x000fe20000010000 */
[----:B-----5:R-:W-:Y:S01]  /*b220*/  F2FP.PACK_AB R24, R111, R110 ;  /* 0x0000006e6f18723e */ /* 0x020fe200000000ff */
[----:B------:R-:W-:Y:S02]  /*b230*/  FADD.FTZ R108, R108, R115 ;  /* 0x000000736c6c7221 */ /* 0x000fe40000010000 */
[C---:B--2---:R-:W-:Y:S04]  /*b240*/  HMMA.16816.F32 R68, R84.reuse, R92, R68 ;  /* 0x0000005c5444723c */ /* 0x044fe80000001844 */
[----:B------:R-:W-:Y:S01]  /*b250*/  MUFU.EX2 R53, R53 ;  /* 0x0000003500357308 */ /* 0x000fe20000000800 */
[----:B------:R-:W-:Y:S02]  /*b260*/  FADD.FTZ R7, R102, R7 ;  /* 0x0000000766077221 */ /* 0x000fe40000010000 */
[----:B------:R-:W-:Y:S01]  /*b270*/  FADD.FTZ R108, R109, R108 ;  /* 0x0000006c6d6c7221 */ /* 0x000fe20000010000 */
[C---:B------:R-:W-:Y:S01]  /*b280*/  HMMA.16816.F32 R72, R84.reuse, R94, R72 ;  /* 0x0000005e5448723c */ /* 0x040fe20000001848 */
[----:B------:R-:W2:Y:S03]  /*b290*/  LDSM.16.MT88.4 R92, [R158+0x7000] ;  /* 0x007000009e5c783b */ /* 0x000ea60000004200 */
[----:B------:R-:W-:Y:S02]  /*b2a0*/  FADD.FTZ R114, R114, R7 ;  /* 0x0000000772727221 */ /* 0x000fe40000010000 */
[----:B------:R-:W-:Y:S02]  /*b2b0*/  MUFU.EX2 R54, R54 ;  /* 0x0000003600367308 */ /* 0x000fe40000000800 */
[C---:B---3--:R-:W-:Y:S04]  /*b2c0*/  HMMA.16816.F32 R16, R84.reuse, R96, R16 ;  /* 0x000000605410723c */ /* 0x048fe80000001810 */
[----:B------:R-:W-:Y:S03]  /*b2d0*/  FADD.FTZ R117, R117, R114 ;  /* 0x0000007275757221 */ /* 0x000fe60000010000 */
[--C-:B------:R-:W-:Y:S01]  /*b2e0*/  FFMA.FTZ R96, R30, c[0x0][0x23c], -R5.reuse ;  /* 0x00008f001e607a23 */ /* 0x100fe20000010805 */
[C---:B------:R-:W-:Y:S01]  /*b2f0*/  HMMA.16816.F32 R76, R84.reuse, R98, R76 ;  /* 0x00000062544c723c */ /* 0x040fe2000000184c */
[----:B------:R-:W3:Y:S03]  /*b300*/  MUFU.EX2 R122, R122 ;  /* 0x0000007a007a7308 */ /* 0x000ee60000000800 */
[----:B------:R-:W-:Y:S02]  /*b310*/  FFMA.FTZ R97, R31, c[0x0][0x23c], -R5 ;  /* 0x00008f001f617a23 */ /* 0x000fe40000010805 */
[----:B------:R-:W5:Y:S01]  /*b320*/  LDSM.16.MT88.4 R28, [R157+0x7000] ;  /* 0x007000009d1c783b */ /* 0x000f620000004200 */
[--C-:B------:R-:W-:Y:S01]  /*b330*/  FFMA.FTZ R99, R32, c[0x0][0x23c], -R116.reuse ;  /* 0x00008f0020637a23 */ /* 0x100fe20000010874 */
[C---:B-1----:R-:W-:Y:S03]  /*b340*/  HMMA.16816.F32 R80, R84.reuse, R104, R80 ;  /* 0x000000685450723c */ /* 0x042fe60000001850 */
[----:B------:R-:W-:Y:S01]  /*b350*/  MUFU.EX2 R125, R125 ;  /* 0x0000007d007d7308 */ /* 0x000fe20000000800 */
[----:B------:R-:W-:Y:S03]  /*b360*/  FADD.FTZ R110, R110, R117 ;  /* 0x000000756e6e7221 */ /* 0x000fe60000010000 */
[----:B------:R-:W-:Y:S01]  /*b370*/  FFMA.FTZ R104, R33, c[0x0][0x23c], -R116 ;  /* 0x00008f0021687a23 */ /* 0x000fe20000010874 */
[----:B------:R-:W-:Y:S01]  /*b380*/  HMMA.16816.F32 R20, R84, R106, R20 ;  /* 0x0000006a5414723c */ /* 0x000fe20000001814 */
[----:B------:R-:W1:Y:S03]  /*b390*/  LDSM.16.MT88.4 R84, [R156+0x7000] ;  /* 0x007000009c54783b */ /* 0x000e660000004200 */
[--C-:B------:R-:W-:Y:S01]  /*b3a0*/  FFMA.FTZ R105, R38, c[0x0][0x23c], -R5.reuse ;  /* 0x00008f0026697a23 */ /* 0x100fe20000010805 */
[----:B------:R-:W2:Y:S01]  /*b3b0*/  MUFU.EX2 R124, R124 ;  /* 0x0000007c007c7308 */ /* 0x000ea20000000800 */
[----:B------:R-:W-:Y:S02]  /*b3c0*/  FADD.FTZ R110, R111, R110 ;  /* 0x0000006e6f6e7221 */ /* 0x000fe40000010000 */
[----:B------:R-:W-:Y:S01]  /*b3d0*/  FFMA.FTZ R106, R39, c[0x0][0x23c], -R5 ;  /* 0x00008f00276a7a23 */ /* 0x000fe20000010805 */
[----:B---3--:R-:W-:Y:S03]  /*b3e0*/  F2FP.PACK_AB R25, R122, R121 ;  /* 0x000000797a19723e */ /* 0x008fe600000000ff */
[----:B------:R-:W-:Y:S02]  /*b3f0*/  FFMA.FTZ R107, R40, c[0x0][0x23c], -R116 ;  /* 0x00008f00286b7a23 */ /* 0x000fe40000010874 */
[----:B------:R-:W-:Y:S01]  /*b400*/  LDSM.16.MT88.4 R40, [R156+0x8000] ;  /* 0x008000009c28783b */ /* 0x000fe20000004200 */
[----:B------:R-:W-:Y:S01]  /*b410*/  MUFU.EX2 R127, R127 ;  /* 0x0000007f007f7308 */ /* 0x000fe20000000800 */
[----:B------:R-:W-:Y:S04]  /*b420*/  FADD.FTZ R121, R121, R108 ;  /* 0x0000006c79797221 */ /* 0x000fe80000010000 */
[----:B------:R-:W-:Y:S05]  /*b430*/  FADD.FTZ R122, R122, R121 ;  /* 0x000000797a7a7221 */ /* 0x000fea0000010000 */
[----:B------:R-:W3:Y:S01]  /*b440*/  MUFU.EX2 R128, R128 ;  /* 0x0000008000807308 */ /* 0x000ee20000000800 */
[C---:B--2---:R-:W-:Y:S01]  /*b450*/  F2FP.PACK_AB R26, R124.reuse, R125 ;  /* 0x0000007d7c1a723e */ /* 0x044fe200000000ff */
[----:B------:R-:W-:Y:S04]  /*b460*/  FADD.FTZ R125, R125, R110 ;  /* 0x0000006e7d7d7221 */ /* 0x000fe80000010000 */
[----:B------:R-:W-:Y:S04]  /*b470*/  FADD.FTZ R125, R124, R125 ;  /* 0x0000007d7c7d7221 */ /* 0x000fe80000010000 */
[----:B------:R-:W-:Y:S10]  /*b480*/  MUFU.EX2 R97, R97 ;  /* 0x0000006100617308 */ /* 0x000ff40000000800 */
[----:B------:R-:W-:Y:S01]  /*b490*/  MUFU.EX2 R99, R99 ;  /* 0x0000006300637308 */ /* 0x000fe20000000800 */
[C---:B---3--:R-:W-:Y:S01]  /*b4a0*/  F2FP.PACK_AB R27, R128.reuse, R127 ;  /* 0x0000007f801b723e */ /* 0x048fe200000000ff */
[----:B------:R-:W-:Y:S04]  /*b4b0*/  FADD.FTZ R127, R127, R122 ;  /* 0x0000007a7f7f7221 */ /* 0x000fe80000010000 */
[----:B------:R-:W-:Y:S04]  /*b4c0*/  FADD.FTZ R127, R128, R127 ;  /* 0x0000007f807f7221 */ /* 0x000fe80000010000 */
[----:B------:R-:W-:Y:S01]  /*b4d0*/  MUFU.EX2 R56, R56 ;  /* 0x0000003800387308 */ /* 0x000fe20000000800 */
[C---:B----4-:R-:W-:Y:S07]  /*b4e0*/  HMMA.16816.F32 R8, R24.reuse, R88, R8 ;  /* 0x000000581808723c */ /* 0x050fee0000001808 */
[--C-:B------:R-:W-:Y:S01]  /*b4f0*/  FFMA.FTZ R88, R34, c[0x0][0x23c], -R5.reuse ;  /* 0x00008f0022587a23 */ /* 0x100fe20000010805 */
[C---:B------:R-:W-:Y:S01]  /*b500*/  HMMA.16816.F32 R12, R24.reuse, R90, R12 ;  /* 0x0000005a180c723c */ /* 0x040fe2000000180c */
[----:B------:R-:W-:Y:S03]  /*b510*/  MUFU.EX2 R3, R3 ;  /* 0x0000000300037308 */ /* 0x000fe60000000800 */
[----:B------:R-:W-:Y:S02]  /*b520*/  FFMA.FTZ R89, R35, c[0x0][0x23c], -R5 ;  /* 0x00008f0023597a23 */ /* 0x000fe40000010805 */
[----:B------:R-:W2:Y:S01]  /*b530*/  LDSM.16.MT88.4 R32, [R160+0x7800] ;  /* 0x00780000a020783b */ /* 0x000ea20000004200 */
[--C-:B------:R-:W-:Y:S01]  /*b540*/  FFMA.FTZ R90, R36, c[0x0][0x23c], -R116.reuse ;  /* 0x00008f00245a7a23 */ /* 0x100fe20000010874 */
[C---:B------:R-:W-:Y:S03]  /*b550*/  HMMA.16816.F32 R68, R24.reuse, R92, R68 ;  /* 0x0000005c1844723c */ /* 0x040fe60000001844 */
[----:B------:R-:W-:Y:S01]  /*b560*/  MUFU.EX2 R55, R55 ;  /* 0x0000003700377308 */ /* 0x000fe20000000800 */
[----:B------:R-:W-:Y:S02]  /*b570*/  FFMA.FTZ R91, R37, c[0x0][0x23c], -R116 ;  /* 0x00008f00255b7a23 */ /* 0x000fe40000010874 */
[----:B------:R-:W-:Y:S02]  /*b580*/  LDSM.16.MT88.4 R36, [R157+0x7800] ;  /* 0x007800009d24783b */ /* 0x000fe40000004200 */
[C---:B------:R-:W-:Y:S05]  /*b590*/  HMMA.16816.F32 R72, R24.reuse, R94, R72 ;  /* 0x0000005e1848723c */ /* 0x040fea0000001848 */
[----:B------:R-:W-:Y:S01]  /*b5a0*/  MUFU.EX2 R58, R58 ;  /* 0x0000003a003a7308 */ /* 0x000fe20000000800 */
[----:B------:R-:W-:Y:S02]  /*b5b0*/  LDSM.16.MT88.4 R92, [R160+0x9800] ;  /* 0x00980000a05c783b */ /* 0x000fe40000004200 */
[C---:B-----5:R-:W-:Y:S07]  /*b5c0*/  HMMA.16816.F32 R16, R24.reuse, R28, R16 ;  /* 0x0000001c1810723c */ /* 0x060fee0000001810 */
[----:B------:R-:W3:Y:S01]  /*b5d0*/  MUFU.EX2 R129, R129 ;  /* 0x0000008100817308 */ /* 0x000ee20000000800 */
[C---:B------:R-:W-:Y:S01]  /*b5e0*/  HMMA.16816.F32 R76, R24.reuse, R30, R76 ;  /* 0x0000001e184c723c */ /* 0x040fe2000000184c */
[----:B------:R-:W4:Y:S07]  /*b5f0*/  LDSM.16.MT88.4 R28, [R158+0x7800] ;  /* 0x007800009e1c783b */ /* 0x000f2e0000004200 */
[C---:B-1----:R-:W-:Y:S01]  /*b600*/  HMMA.16816.F32 R80, R24.reuse, R84, R80 ;  /* 0x000000541850723c */ /* 0x042fe20000001850 */
[----:B------:R-:W1:Y:S07]  /*b610*/  MUFU.EX2 R96, R96 ;  /* 0x0000006000607308 */ /* 0x000e6e0000000800 */
[----:B------:R-:W-:Y:S01]  /*b620*/  HMMA.16816.F32 R20, R24, R86, R20 ;  /* 0x000000561814723c */ /* 0x000fe20000001814 */
[----:B------:R-:W5:Y:S02]  /*b630*/  LDSM.16.MT88.4 R84, [R156+0x7800] ;  /* 0x007800009c54783b */ /* 0x000f640000004200 */
[----:B------:R-:W2:Y:S04]  /*b640*/  MUFU.EX2 R104, R104 ;  /* 0x0000006800687308 */ /* 0x000ea80000000800 */
[C---:B---3--:R-:W-:Y:S01]  /*b650*/  F2FP.PACK_AB R24, R129.reuse, R130 ;  /* 0x000000828118723e */ /* 0x048fe200000000ff */
[----:B------:R-:W-:Y:S04]  /*b660*/  FADD.FTZ R130, R130, R125 ;  /* 0x0000007d82827221 */ /* 0x000fe80000010000 */
[----:B------:R-:W-:Y:S01]  /*b670*/  FADD.FTZ R130, R129, R130 ;  /* 0x0000008281827221 */ /* 0x000fe20000010000 */
[----:B------:R-:W-:Y:S01]  /*b680*/  MUFU.EX2 R88, R88 ;  /* 0x0000005800587308 */ /* 0x000fe20000000800 */
[C---:B-1----:R-:W-:Y:S01]  /*b690*/  F2FP.PACK_AB R25, R97.reuse, R96 ;  /* 0x000000606119723e */ /* 0x042fe200000000ff */
[----:B------:R-:W-:Y:S04]  /*b6a0*/  FADD.FTZ R96, R96, R127 ;  /* 0x0000007f60607221 */ /* 0x000fe80000010000 */
[----:B------:R-:W-:Y:S04]  /*b6b0*/  FADD.FTZ R7, R97, R96 ;  /* 0x0000006061077221 */ /* 0x000fe80000010000 */
[----:B------:R-:W1:Y:S01]  /*b6c0*/  MUFU.EX2 R89, R89 ;  /* 0x0000005900597308 */ /* 0x000e620000000800 */
[----:B--2---:R-:W-:Y:S09]  /*b6d0*/  F2FP.PACK_AB R26, R104, R99 ;  /* 0x00000063681a723e */ /* 0x004ff200000000ff */
[----:B------:R-:W-:Y:S10]  /*b6e0*/  MUFU.EX2 R90, R90 ;  /* 0x0000005a005a7308 */ /* 0x000ff40000000800 */
[----:B------:R-:W2:Y:S01]  /*b6f0*/  MUFU.EX2 R91, R91 ;  /* 0x0000005b005b7308 */ /* 0x000ea20000000800 */
[----:B-1----:R-:W-:Y:S09]  /*b700*/  F2FP.PACK_AB R27, R89, R88 ;  /* 0x00000058591b723e */ /* 0x002ff200000000ff */
[----:B------:R-:W-:Y:S01]  /*b710*/  MUFU.EX2 R105, R105 ;  /* 0x0000006900697308 */ /* 0x000fe20000000800 */
[C---:B------:R-:W-:Y:S08]  /*b720*/  HMMA.16816.F32 R8, R24.reuse, R32, R8 ;  /* 0x000000201808723c */ /* 0x040ff00000001808 */
[C---:B------:R-:W-:Y:S01]  /*b730*/  HMMA.16816.F32 R12, R24.reuse, R34, R12 ;  /* 0x00000022180c723c */ /* 0x040fe2000000180c */
[----:B------:R-:W-:Y:S01]  /*b740*/  LDSM.16.MT88.4 R32, [R158+0x8000] ;  /* 0x008000009e20783b */ /* 0x000fe20000004200 */
[----:B------:R-:W1:Y:S06]  /*b750*/  MUFU.EX2 R106, R106 ;  /* 0x0000006a006a7308 */ /* 0x000e6c0000000800 */
[C---:B----4-:R-:W-:Y:S04]  /*b760*/  HMMA.16816.F32 R68, R24.reuse, R28, R68 ;  /* 0x0000001c1844723c */ /* 0x050fe80000001844 */
[----:B------:R-:W-:Y:S04]  /*b770*/  MUFU.EX2 R107, R107 ;  /* 0x0000006b006b7308 */ /* 0x000fe80000000800 */
[C---:B------:R-:W-:Y:S01]  /*b780*/  HMMA.16816.F32 R72, R24.reuse, R30, R72 ;  /* 0x0000001e1848723c */ /* 0x040fe20000001848 */
[----:B------:R-:W3:Y:S05]  /*b790*/  LDSM.16.MT88.4 R28, [R160+0x8000] ;  /* 0x00800000a01c783b */ /* 0x000eea0000004200 */
[----:B------:R-:W4:Y:S02]  /*b7a0*/  MUFU.EX2 R132, R132 ;  /* 0x0000008400847308 */ /* 0x000f240000000800 */
[C---:B------:R-:W-:Y:S08]  /*b7b0*/  HMMA.16816.F32 R16, R24.reuse, R36, R16 ;  /* 0x000000241810723c */ /* 0x040ff00000001810 */
[C---:B------:R-:W-:Y:S01]  /*b7c0*/  HMMA.16816.F32 R76, R24.reuse, R38, R76 ;  /* 0x00000026184c723c */ /* 0x040fe2000000184c */
[----:B------:R-:W-:Y:S01]  /*b7d0*/  MUFU.EX2 R131, R131 ;  /* 0x0000008300837308 */ /* 0x000fe20000000800 */
[----:B------:R-:W3:Y:S06]  /*b7e0*/  LDSM.16.MT88.4 R36, [R157+0x8000] ;  /* 0x008000009d24783b */ /* 0x000eec0000004200 */
[C---:B-----5:R-:W-:Y:S03]  /*b7f0*/  HMMA.16816.F32 R80, R24.reuse, R84, R80 ;  /* 0x000000541850723c */ /* 0x060fe60000001850 */
[----:B------:R-:W5:Y:S05]  /*b800*/  MUFU.EX2 R134, R134 ;  /* 0x0000008600867308 */ /* 0x000f6a0000000800 */
[----:B------:R-:W-:Y:S05]  /*b810*/  HMMA.16816.F32 R20, R24, R86, R20 ;  /* 0x000000561814723c */ /* 0x000fea0000001814 */
[----:B------:R-:W-:Y:S02]  /*b820*/  MUFU.EX2 R44, R44 ;  /* 0x0000002c002c7308 */ /* 0x000fe40000000800 */
[----:B--2---:R-:W-:Y:S02]  /*b830*/  F2FP.PACK_AB R24, R91, R90 ;  /* 0x0000005a5b18723e */ /* 0x004fe400000000ff */
[----:B-1----:R-:W-:Y:S03]  /*b840*/  F2FP.PACK_AB R25, R106, R105 ;  /* 0x000000696a19723e */ /* 0x002fe600000000ff */
[----:B----4-:R-:W-:Y:S03]  /*b850*/  F2FP.PACK_AB R26, R132, R107 ;  /* 0x0000006b841a723e */ /* 0x010fe600000000ff */
[----:B------:R-:W1:Y:S01]  /*b860*/  MUFU.EX2 R45, R45 ;  /* 0x0000002d002d7308 */ /* 0x000e620000000800 */
[----:B-----5:R-:W-:Y:S09]  /*b870*/  F2FP.PACK_AB R27, R134, R131 ;  /* 0x00000083861b723e */ /* 0x020ff200000000ff */
[----:B------:R-:W-:Y:S01]  /*b880*/  MUFU.EX2 R46, R46 ;  /* 0x0000002e002e7308 */ /* 0x000fe20000000800 */
[C---:B---3--:R-:W-:Y:S08]  /*b890*/  HMMA.16816.F32 R8, R24.reuse, R28, R8 ;  /* 0x0000001c1808723c */ /* 0x048ff00000001808 */
[C---:B------:R-:W-:Y:S01]  /*b8a0*/  HMMA.16816.F32 R12, R24.reuse, R30, R12 ;  /* 0x0000001e180c723c */ /* 0x040fe2000000180c */
[----:B------:R-:W2:Y:S01]  /*b8b0*/  LDSM.16.MT88.4 R28, [R160+0x8800] ;  /* 0x00880000a01c783b */ /* 0x000ea20000004200 */
[----:B------:R-:W3:Y:S06]  /*b8c0*/  MUFU.EX2 R47, R47 ;  /* 0x0000002f002f7308 */ /* 0x000eec0000000800 */
[C---:B------:R-:W-:Y:S04]  /*b8d0*/  HMMA.16816.F32 R68, R24.reuse, R32, R68 ;  /* 0x000000201844723c */ /* 0x040fe80000001844 */
        /* <DEDUP_REMOVED lines=9> */
[----:B------:R-:W4:Y:S05]  /*b970*/  MUFU.EX2 R50, R50 ;  /* 0x0000003200327308 */ /* 0x000f2a0000000800 */
[----:B------:R-:W-:Y:S01]  /*b980*/  HMMA.16816.F32 R20, R24, R42, R20 ;  /* 0x0000002a1814723c */ /* 0x000fe20000001814 */
[----:B------:R-:W2:Y:S04]  /*b990*/  LDSM.16.MT88.4 R40, [R156+0x8800] ;  /* 0x008800009c28783b */ /* 0x000ea80000004200 */
[----:B------:R-:W-:Y:S02]  /*b9a0*/  MUFU.EX2 R57, R57 ;  /* 0x0000003900397308 */ /* 0x000fe40000000800 */
[----:B-1----:R-:W-:Y:S02]  /*b9b0*/  F2FP.PACK_AB R24, R45, R44 ;  /* 0x0000002c2d18723e */ /* 0x002fe400000000ff */
[----:B---3--:R-:W-:Y:S03]  /*b9c0*/  F2FP.PACK_AB R25, R47, R46 ;  /* 0x0000002e2f19723e */ /* 0x008fe600000000ff */
[----:B-----5:R-:W-:Y:S03]  /*b9d0*/  F2FP.PACK_AB R26, R48, R133 ;  /* 0x00000085301a723e */ /* 0x020fe600000000ff */
[----:B------:R-:W1:Y:S01]  /*b9e0*/  MUFU.EX2 R60, R60 ;  /* 0x0000003c003c7308 */ /* 0x000e620000000800 */
[----:B----4-:R-:W-:Y:S09]  /*b9f0*/  F2FP.PACK_AB R27, R50, R49 ;  /* 0x00000031321b723e */ /* 0x010ff200000000ff */
[----:B------:R-:W-:Y:S01]  /*ba00*/  MUFU.EX2 R59, R59 ;  /* 0x0000003b003b7308 */ /* 0x000fe20000000800 */
[C---:B--2---:R-:W-:Y:S08]  /*ba10*/  HMMA.16816.F32 R8, R24.reuse, R28, R8 ;  /* 0x0000001c1808723c */ /* 0x044ff00000001808 */
[C---:B------:R-:W-:Y:S01]  /*ba20*/  HMMA.16816.F32 R12, R24.reuse, R30, R12 ;  /* 0x0000001e180c723c */ /* 0x040fe2000000180c */
[----:B------:R-:W2:Y:S01]  /*ba30*/  LDSM.16.MT88.4 R28, [R160+0x9000] ;  /* 0x00900000a01c783b */ /* 0x000ea20000004200 */
[----:B------:R-:W-:Y:S02]  /*ba40*/  MUFU.EX2 R6, R6 ;  /* 0x0000000600067308 */ /* 0x000fe40000000800 */
[----:B-1----:R-:W-:Y:S04]  /*ba50*/  F2FP.PACK_AB R84, R60, R57 ;  /* 0x000000393c54723e */ /* 0x002fe800000000ff */
[C---:B------:R-:W-:Y:S08]  /*ba60*/  HMMA.16816.F32 R68, R24.reuse, R32, R68 ;  /* 0x000000201844723c */ /* 0x040ff00000001844 */
[C---:B------:R-:W-:Y:S01]  /*ba70*/  HMMA.16816.F32 R72, R24.reuse, R34, R72 ;  /* 0x000000221848723c */ /* 0x040fe20000001848 */
[----:B------:R-:W1:Y:S07]  /*ba80*/  LDSM.16.MT88.4 R32, [R158+0x9000] ;  /* 0x009000009e20783b */ /* 0x000e6e0000004200 */
[C---:B------:R-:W-:Y:S08]  /*ba90*/  HMMA.16816.F32 R16, R24.reuse, R36, R16 ;  /* 0x000000241810723c */ /* 0x040ff00000001810 */
[C---:B------:R-:W-:Y:S01]  /*baa0*/  HMMA.16816.F32 R76, R24.reuse, R38, R76 ;  /* 0x00000026184c723c */ /* 0x040fe2000000184c */
[----:B------:R-:W3:Y:S07]  /*bab0*/  LDSM.16.MT88.4 R36, [R157+0x9000] ;  /* 0x009000009d24783b */ /* 0x000eee0000004200 */
[C---:B------:R-:W-:Y:S07]  /*bac0*/  HMMA.16816.F32 R80, R24.reuse, R40, R80 ;  /* 0x000000281850723c */ /* 0x040fee0000001850 */
[--C-:B------:R-:W-:Y:S01]  /*bad0*/  FFMA.FTZ R41, R64, c[0x0][0x23c], -R116.reuse ;  /* 0x00008f0040297a23 */ /* 0x100fe20000010874 */
[----:B------:R-:W-:Y:S04]  /*bae0*/  HMMA.16816.F32 R20, R24, R42, R20 ;  /* 0x0000002a1814723c */ /* 0x000fe80000001814 */
[----:B------:R-:W-:Y:S01]  /*baf0*/  FFMA.FTZ R116, R65, c[0x0][0x23c], -R116 ;  /* 0x00008f0041747a23 */ /* 0x000fe20000010874 */
[----:B------:R-:W-:Y:S01]  /*bb00*/  MUFU.EX2 R41, R41 ;  /* 0x0000002900297308 */ /* 0x000fe20000000800 */
[--C-:B------:R-:W-:Y:S01]  /*bb10*/  FFMA.FTZ R40, R63, c[0x0][0x23c], -R5.reuse ;  /* 0x00008f003f287a23 */ /* 0x100fe20000010805 */
[----:B------:R-:W-:Y:S01]  /*bb20*/  F2FP.PACK_AB R24, R52, R51 ;  /* 0x000000333418723e */ /* 0x000fe200000000ff */
[----:B------:R-:W-:Y:S01]  /*bb30*/  FFMA.FTZ R5, R67, c[0x0][0x23c], -R5 ;  /* 0x00008f0043057a23 */ /* 0x000fe20000010805 */
[----:B------:R-:W-:Y:S03]  /*bb40*/  F2FP.PACK_AB R25, R54, R53 ;  /* 0x000000353619723e */ /* 0x000fe600000000ff */
[----:B------:R-:W-:Y:S02]  /*bb50*/  F2FP.PACK_AB R26, R3, R56 ;  /* 0x00000038031a723e */ /* 0x000fe400000000ff */
[----:B------:R-:W-:Y:S01]  /*bb60*/  F2FP.PACK_AB R27, R58, R55 ;  /* 0x000000373a1b723e */ /* 0x000fe200000000ff */
[----:B------:R-:W4:Y:S06]  /*bb70*/  MUFU.EX2 R40, R40 ;  /* 0x0000002800287308 */ /* 0x000f2c0000000800 */
[C---:B--2---:R-:W-:Y:S04]  /*bb80*/  HMMA.16816.F32 R8, R24.reuse, R28, R8 ;  /* 0x0000001c1808723c */ /* 0x044fe80000001808 */
[----:B------:R-:W2:Y:S04]  /*bb90*/  MUFU.EX2 R116, R116 ;  /* 0x0000007400747308 */ /* 0x000ea80000000800 */
[C---:B------:R-:W-:Y:S01]  /*bba0*/  HMMA.16816.F32 R12, R24.reuse, R30, R12 ;  /* 0x0000001e180c723c */ /* 0x040fe2000000180c */
[----:B------:R-:W5:Y:S05]  /*bbb0*/  LDSM.16.MT88.4 R28, [R156+0x9000] ;  /* 0x009000009c1c783b */ /* 0x000f6a0000004200 */
[----:B------:R-:W3:Y:S02]  /*bbc0*/  MUFU.EX2 R5, R5 ;  /* 0x0000000500057308 */ /* 0x000ee40000000800 */
[C---:B-1----:R-:W-:Y:S04]  /*bbd0*/  HMMA.16816.F32 R68, R24.reuse, R32, R68 ;  /* 0x000000201844723c */ /* 0x042fe80000001844 */
[----:B----4-:R-:W-:Y:S04]  /*bbe0*/  F2FP.PACK_AB R85, R40, R59 ;  /* 0x0000003b2855723e */ /* 0x010fe800000000ff */
[C---:B------:R-:W-:Y:S01]  /*bbf0*/  HMMA.16816.F32 R72, R24.reuse, R34, R72 ;  /* 0x000000221848723c */ /* 0x040fe20000001848 */
[----:B------:R-:W1:Y:S03]  /*bc00*/  LDSM.16.MT88.4 R32, [R158+0x9800] ;  /* 0x009800009e20783b */ /* 0x000e660000004200 */
[----:B--2---:R-:W-:Y:S04]  /*bc10*/  F2FP.PACK_AB R86, R116, R41 ;  /* 0x000000297456723e */ /* 0x004fe800000000ff */
[C---:B---3--:R-:W-:Y:S04]  /*bc20*/  HMMA.16816.F32 R16, R24.reuse, R36, R16 ;  /* 0x000000241810723c */ /* 0x048fe80000001810 */
[----:B------:R-:W-:Y:S04]  /*bc30*/  F2FP.PACK_AB R87, R5, R6 ;  /* 0x000000060557723e */ /* 0x000fe800000000ff */
[C---:B------:R-:W-:Y:S08]  /*bc40*/  HMMA.16816.F32 R76, R24.reuse, R38, R76 ;  /* 0x00000026184c723c */ /* 0x040ff0000000184c */
[C---:B-----5:R-:W-:Y:S07]  /*bc50*/  HMMA.16816.F32 R80, R24.reuse, R28, R80 ;  /* 0x0000001c1850723c */ /* 0x060fee0000001850 */
[----:B------:R-:W-:Y:S01]  /*bc60*/  FADD.FTZ R29, R99, R130 ;  /* 0x00000082631d7221 */ /* 0x000fe20000010000 */
[----:B------:R-:W-:Y:S01]  /*bc70*/  HMMA.16816.F32 R20, R24, R30, R20 ;  /* 0x0000001e1814723c */ /* 0x000fe20000001814 */
[----:B------:R-:W2:Y:S03]  /*bc80*/  LDSM.16.MT88.4 R24, [R157+0x9800] ;  /* 0x009800009d18783b */ /* 0x000ea60000004200 */
        /* <DEDUP_REMOVED lines=48> */
.L_x_6187:
        /* <DEDUP_REMOVED lines=25> */
[----:B------:R-:W-:Y:S01]  /*c120*/  IADD3 R9, -R9, R4, RZ ;  /* 0x0000000409097210 */ /* 0x000fe20007ffe1ff */
[----:B------:R-:W-:Y:S01]  /*c130*/  IMAD.SHL.U32 R11, R10, 0x40, RZ ;  /* 0x000000400a0b7824 */ /* 0x000fe200078e00ff */
[----:B------:R-:W2:Y:S01]  /*c140*/  @P0 MUFU.RCP R8, R5 ;  /* 0x0000000500080308 */ /* 0x000ea20000001000 */
[----:B------:R-:W-:-:S02]  /*c150*/  LOP3.LUT R3, R3, 0xffffffe0, RZ, 0xc0, !PT ;  /* 0xffffffe003037812 */ /* 0x000fc400078ec0ff */
[----:B------:R-:W-:Y:S01]  /*c160*/  IMAD R9, R12, 0x200, R9 ;  /* 0x000002000c097824 */ /* 0x000fe200078e0209 */
[----:B------:R-:W-:Y:S02]  /*c170*/  LOP3.LUT R11, R11, 0x1c0, RZ, 0xc0, !PT ;  /* 0x000001c00b0b7812 */ /* 0x000fe400078ec0ff */
[----:B------:R-:W-:Y:S01]  /*c180*/  IADD3 R3, -R3, R4, RZ ;  /* 0x0000000403037210 */ /* 0x000fe20007ffe1ff */
[----:B-1----:R-:W-:Y:S01]  /*c190*/  FMUL.FTZ R96, R7, R96 ;  /* 0x0000006007607220 */ /* 0x002fe20000410000 */
[----:B------:R-:W-:Y:S01]  /*c1a0*/  LEA.HI R14, R11, R11, RZ, 0x1d ;  /* 0x0000000b0b0e7211 */ /* 0x000fe200078fe8ff */
[C---:B------:R-:W-:Y:S01]  /*c1b0*/  FMUL.FTZ R97, R7.reuse, R97 ;  /* 0x0000006107617220 */ /* 0x040fe20000410000 */
[----:B------:R-:W-:Y:S01]  /*c1c0*/  LOP3.LUT R11, R10, 0x1, RZ, 0xc0, !PT ;  /* 0x000000010a0b7812 */ /* 0x000fe200078ec0ff */
[----:B------:R-:W-:Y:S01]  /*c1d0*/  FMUL.FTZ R92, R7, R92 ;  /* 0x0000005c075c7220 */ /* 0x000fe20000410000 */
[----:B------:R-:W-:Y:S01]  /*c1e0*/  LEA R9, R9, R14, 0x1 ;  /* 0x0000000e09097211 */ /* 0x000fe200078e08ff */
[----:B------:R-:W-:Y:S01]  /*c1f0*/  IMAD.MOV.U32 R14, RZ, RZ, 0x20 ;  /* 0x00000020ff0e7424 */ /* 0x000fe200078e00ff */
[----:B------:R-:W-:Y:S01]  /*c200*/  ISETP.NE.U32.AND P4, PT, R11, 0x1, PT ;  /* 0x000000010b00780c */ /* 0x000fe20003f85070 */
[----:B------:R-:W-:Y:S01]  /*c210*/  IMAD.MOV.U32 R11, RZ, RZ, -0x10 ;  /* 0xfffffff0ff0b7424 */ /* 0x000fe200078e00ff */
[----:B------:R-:W-:Y:S01]  /*c220*/  SHF.L.U32 R9, R9, 0x1, RZ ;  /* 0x0000000109097819 */ /* 0x000fe200000006ff */
[----:B--2---:R-:W-:Y:S01]  /*c230*/  FMUL.FTZ R99, R8, R99 ;  /* 0x0000006308637220 */ /* 0x004fe20000410000 */
[----:B------:R-:W-:Y:S01]  /*c240*/  R2P PR, R10, 0x6 ;  /* 0x000000060a007804 */ /* 0x000fe20000000000 */
[C---:B------:R-:W-:Y:S01]  /*c250*/  FMUL.FTZ R98, R8.reuse, R98 ;  /* 0x0000006208627220 */ /* 0x040fe20000410000 */
[----:B------:R-:W-:Y:S01]  /*c260*/  SEL R10, R11, 0x10, !P4 ;  /* 0x000000100b0a7807 */ /* 0x000fe20006000000 */
[----:B------:R-:W-:Y:S01]  /*c270*/  FMUL.FTZ R93, R7, R93 ;  /* 0x0000005d075d7220 */ /* 0x000fe20000410000 */
[C---:B------:R-:W-:Y:S01]  /*c280*/  IADD3 R11, R9.reuse, 0x40, RZ ;  /* 0x00000040090b7810 */ /* 0x040fe20007ffe0ff */
[----:B------:R-:W-:Y:S01]  /*c290*/  FMUL.FTZ R95, R8, R95 ;  /* 0x0000005f085f7220 */ /* 0x000fe20000410000 */
[----:B------:R-:W-:Y:S01]  /*c2a0*/  SEL R14, R14, 0xffffffe0, !P1 ;  /* 0xffffffe00e0e7807 */ /* 0x000fe20004800000 */
[C---:B------:R-:W-:Y:S01]  /*c2b0*/  FMUL.FTZ R94, R8.reuse, R94 ;  /* 0x0000005e085e7220 */ /* 0x040fe20000410000 */
[----:B------:R-:W-:Y:S01]  /*c2c0*/  IADD3 R13, R9, R10, RZ ;  /* 0x0000000a090d7210 */ /* 0x000fe20007ffe0ff */
[----:B------:R-:W-:Y:S01]  /*c2d0*/  FMUL.FTZ R68, R7, R68 ;  /* 0x0000004407447220 */ /* 0x000fe20000410000 */
[----:B------:R-:W-:Y:S01]  /*c2e0*/  F2FP.PACK_AB R96, R97, R96 ;  /* 0x000000606160723e */ /* 0x000fe200000000ff */
[----:B------:R-:W-:Y:S01]  /*c2f0*/  FMUL.FTZ R69, R7, R69 ;  /* 0x0000004507457220 */ /* 0x000fe20000410000 */
[----:B------:R-:W-:Y:S01]  /*c300*/  F2FP.PACK_AB R98, R99, R98 ;  /* 0x000000626362723e */ /* 0x000fe200000000ff */
        /* <DEDUP_REMOVED lines=26> */
[C---:B------:R-:W-:Y:S01]  /*c4b0*/  FMUL.FTZ R78, R8.reuse, R78 ;  /* 0x0000004e084e7220 */ /* 0x040fe20000410000 */
[----:B------:R-:W-:Y:S01]  /*c4c0*/  F2FP.PACK_AB R76, R77, R76 ;  /* 0x0000004c4d4c723e */ /* 0x000fe200000000ff */
[C---:B------:R-:W-:Y:S01]  /*c4d0*/  FMUL.FTZ R80, R7.reuse, R80 ;  /* 0x0000005007507220 */ /* 0x040fe20000410000 */
[----:B------:R-:W-:Y:S01]  /*c4e0*/  STS [R13], R92 ;  /* 0x0000005c0d007388 */ /* 0x000fe20000000800 */
[----:B------:R-:W-:Y:S01]  /*c4f0*/  FMUL.FTZ R81, R7, R81 ;  /* 0x0000005107517220 */ /* 0x000fe20000410000 */
[----:B------:R-:W-:Y:S01]  /*c500*/  F2FP.PACK_AB R78, R79, R78 ;  /* 0x0000004e4f4e723e */ /* 0x000fe200000000ff */
[----:B------:R-:W-:Y:S01]  /*c510*/  FMUL.FTZ R84, R7, R84 ;  /* 0x0000005407547220 */ /* 0x000fe20000410000 */
[----:B------:R-:W-:Y:S01]  /*c520*/  STS [R13+0x400], R94 ;  /* 0x0004005e0d007388 */ /* 0x000fe20000000800 */
[C---:B------:R-:W-:Y:S01]  /*c530*/  FMUL.FTZ R83, R8.reuse, R83 ;  /* 0x0000005308537220 */ /* 0x040fe20000410000 */
[----:B------:R-:W-:Y:S01]  /*c540*/  F2FP.PACK_AB R80, R81, R80 ;  /* 0x000000505150723e */ /* 0x000fe200000000ff */
[----:B------:R-:W-:Y:S01]  /*c550*/  FMUL.FTZ R82, R8, R82 ;  /* 0x0000005208527220 */ /* 0x000fe20000410000 */
[----:B------:R-:W-:Y:S01]  /*c560*/  IADD3 R30, R14, R25, RZ ;  /* 0x000000190e1e7210 */ /* 0x000fe20007ffe0ff */
[----:B------:R-:W-:Y:S01]  /*c570*/  FMUL.FTZ R87, R8, R87 ;  /* 0x0000005708577220 */ /* 0x000fe20000410000 */
[----:B------:R-:W-:Y:S01]  /*c580*/  ISETP.NE.AND P2, PT, R170, -0x1, PT ;  /* 0xffffffffaa00780c */ /* 0x000fe20003f45270 */
[----:B------:R-:W-:Y:S01]  /*c590*/  FMUL.FTZ R7, R7, R85 ;  /* 0x0000005507077220 */ /* 0x000fe20000410000 */
[----:B------:R-:W-:Y:S01]  /*c5a0*/  F2FP.PACK_AB R82, R83, R82 ;  /* 0x000000525352723e */ /* 0x000fe200000000ff */
[----:B------:R-:W-:Y:S01]  /*c5b0*/  FMUL.FTZ R8, R8, R86 ;  /* 0x0000005608087220 */ /* 0x000fe20000410000 */
[----:B------:R-:W-:Y:S01]  /*c5c0*/  @P3 MUFU.LG2 R6, R6 ;  /* 0x0000000600063308 */ /* 0x000fe20000000c00 */
[----:B------:R-:W-:Y:S01]  /*c5d0*/  IMAD.IADD R15, R9, 0x1, R14 ;  /* 0x00000001090f7824 */ /* 0x000fe200078e020e */
[----:B------:R-:W-:Y:S01]  /*c5e0*/  F2FP.PACK_AB R84, R7, R84 ;  /* 0x000000540754723e */ /* 0x000fe200000000ff */
[----:B------:R-:W-:Y:S01]  /*c5f0*/  IMAD.IADD R31, R14, 0x1, R11 ;  /* 0x000000010e1f7824 */ /* 0x000fe200078e020b */
[----:B------:R-:W-:Y:S01]  /*c600*/  F2FP.PACK_AB R87, R87, R8 ;  /* 0x000000085757723e */ /* 0x000fe200000000ff */
[----:B------:R-:W1:Y:S01]  /*c610*/  S2R R7, SR_CTAID.Y ;  /* 0x0000000000077919 */ /* 0x000e620000002600 */
[----:B------:R-:W2:Y:S01]  /*c620*/  LDC.U8 R8, c[0x0][0x328] ;  /* 0x0000ca00ff087b82 */ /* 0x000ea20000000000 */
[----:B------:R-:W-:Y:S01]  /*c630*/  IMAD.MOV.U32 R4, RZ, RZ, 0x7f800000 ;  /* 0x7f800000ff047424 */ /* 0x000fe200078e00ff */
[----:B------:R-:W3:Y:S01]  /*c640*/  @P0 MUFU.LG2 R5, R5 ;  /* 0x0000000500050308 */ /* 0x000ee20000000c00 */
[----:B------:R-:W-:Y:S01]  /*c650*/  STS [R15], R68 ;  /* 0x000000440f007388 */ /* 0x000fe20000000800 */
[----:B------:R-:W-:-:S03]  /*c660*/  @P2 IMAD.WIDE.U32 R28, R170, c[0x0][0x1e8], RZ ;  /* 0x00007a00aa1c2a25 */ /* 0x000fc600078e00ff */
[----:B------:R4:W-:Y:S04]  /*c670*/  STS [R15+0x400], R70 ;  /* 0x000400460f007388 */ /* 0x0009e80000000800 */
[----:B------:R-:W-:Y:S04]  /*c680*/  STS [R17], R72 ;  /* 0x0000004811007388 */ /* 0x000fe80000000800 */
[----:B------:R-:W-:Y:S01]  /*c690*/  STS [R17+0x400], R74 ;  /* 0x0004004a11007388 */ /* 0x000fe20000000800 */
[----:B---3--:R-:W-:-:S03]  /*c6a0*/  @P0 FMUL.FTZ R5, R5, 0.69314718246459960938 ;  /* 0x3f31721805050820 */ /* 0x008fc60000410000 */
[----:B------:R-:W-:Y:S01]  /*c6b0*/  STS [R11], R88 ;  /* 0x000000580b007388 */ /* 0x000fe20000000800 */
[----:B------:R-:W-:-:S03]  /*c6c0*/  @P0 FFMA.FTZ R4, R0, c[0x0][0x238], R5 ;  /* 0x00008e0000040a23 */ /* 0x000fc60000010005 */
[----:B------:R-:W-:Y:S01]  /*c6d0*/  STS [R11+0x400], R90 ;  /* 0x0004005a0b007388 */ /* 0x000fe20000000800 */
[----:B--2---:R-:W-:Y:S02]  /*c6e0*/  ISETP.NE.AND P4, PT, R8, RZ, PT ;  /* 0x000000ff0800720c */ /* 0x004fe40003f85270 */
[----:B-1----:R-:W-:Y:S01]  /*c6f0*/  @!P2 SHF.R.S32.HI R14, RZ, 0x1f, R7 ;  /* 0x0000001fff0ea819 */ /* 0x002fe20000011407 */
[----:B------:R-:W-:Y:S01]  /*c700*/  STS [R25], R76 ;  /* 0x0000004c19007388 */ /* 0x000fe20000000800 */
[----:B------:R-:W-:-:S03]  /*c710*/  ISETP.NE.OR P1, PT, R170, -0x1, !P4 ;  /* 0xffffffffaa00780c */ /* 0x000fc60006725670 */
[----:B------:R-:W-:Y:S01]  /*c720*/  STS [R25+0x400], R78 ;  /* 0x0004004e19007388 */ /* 0x000fe20000000800 */
[----:B----4-:R-:W-:Y:S01]  /*c730*/  @P2 IMAD R15, R170, c[0x0][0x1ec], R29 ;  /* 0x00007b00aa0f2a24 */ /* 0x010fe200078e021d */
[----:B------:R-:W-:Y:S01]  /*c740*/  SHF.R.S32.HI R29, RZ, 0x1f, R12 ;  /* 0x0000001fff1d7819 */ /* 0x000fe2000001140c */
[----:B------:R-:W-:Y:S01]  /*c750*/  @!P2 IMAD R14, R14, c[0x0][0x1e0], RZ ;  /* 0x000078000e0eaa24 */ /* 0x000fe200078e02ff */
[----:B------:R-:W-:Y:S02]  /*c760*/  STS [R31], R80 ;  /* 0x000000501f007388 */ /* 0x000fe40000000800 */
[----:B------:R-:W-:Y:S01]  /*c770*/  LEA.HI R29, R29, R12, RZ, 0x2 ;  /* 0x0000000c1d1d7211 */ /* 0x000fe200078f10ff */
[C---:B------:R-:W-:Y:S01]  /*c780*/  @!P2 IMAD R14, R7.reuse, c[0x0][0x1e4], R14 ;  /* 0x00007900070eaa24 */ /* 0x040fe200078e020e */
[----:B------:R-:W-:Y:S02]  /*c790*/  STS [R31+0x400], R82 ;  /* 0x000400521f007388 */ /* 0x000fe40000000800 */
[----:B------:R-:W-:Y:S01]  /*c7a0*/  @!P1 IMAD R170, R7, c[0x0][0x214], RZ ;  /* 0x0000850007aa9a24 */ /* 0x000fe200078e02ff */
[----:B------:R-:W-:Y:S01]  /*c7b0*/  LOP3.LUT P1, RZ, R3, 0x3, RZ, 0xc0, !PT ;  /* 0x0000000303ff7812 */ /* 0x000fe2000782c0ff */
[----:B------:R-:W-:Y:S01]  /*c7c0*/  STS [R30], R84 ;  /* 0x000000541e007388 */ /* 0x000fe20000000800 */
[----:B------:R-:W-:-:S02]  /*c7d0*/  LOP3.LUT R29, R29, 0xffffffc, RZ, 0xc0, !PT ;  /* 0x0ffffffc1d1d7812 */ /* 0x000fc400078ec0ff */
[----:B------:R-:W-:Y:S01]  /*c7e0*/  MOV R3, 0x7f800000 ;  /* 0x7f80000000037802 */ /* 0x000fe20000000f00 */
[----:B------:R1:W-:Y:S01]  /*c7f0*/  STS [R30+0x400], R87 ;  /* 0x000400571e007388 */ /* 0x0003e20000000800 */
[----:B------:R-:W-:-:S03]  /*c800*/  IADD3 R29, R12, -R29, RZ ;  /* 0x8000001d0c1d7210 */ /* 0x000fc60007ffe0ff */
[----:B------:R-:W-:Y:S01]  /*c810*/  BAR.SYNC.DEFER_BLOCKING 0x0 ;  /* 0x0000000000007b1d */ /* 0x000fe20000010000 */
[----:B------:R-:W-:-:S05]  /*c820*/  LEA R172, R29, R172, 0x4 ;  /* 0x000000ac1dac7211 */ /* 0x000fca00078e20ff */
[----:B------:R-:W2:Y:S01]  /*c830*/  S2R R13, SR_CTAID.Z ;  /* 0x00000000000d7919 */ /* 0x000ea20000002700 */
[----:B-1----:R-:W-:-:S03]  /*c840*/  @!P2 IMAD.WIDE.U32 R30, R7, c[0x0][0x1e0], RZ ;  /* 0x00007800071eaa25 */ /* 0x002fc600078e00ff */
[----:B------:R1:W3:Y:S01]  /*c850*/  LDS.128 R20, [R173] ;  /* 0x00000000ad147984 */ /* 0x0002e20000000c00 */
[----:B------:R-:W-:Y:S01]  /*c860*/  @!P2 IMAD.MOV.U32 R28, RZ, RZ, R30 ;  /* 0x000000ffff1ca224 */ /* 0x000fe200078e001e */
[----:B------:R-:W-:Y:S01]  /*c870*/  @!P2 IADD3 R15, R31, R14, RZ ;  /* 0x0000000e1f0fa210 */ /* 0x000fe20007ffe0ff */
[----:B------:R-:W-:Y:S01]  /*c880*/  @P3 FMUL.FTZ R31, R6, 0.69314718246459960938 ;  /* 0x3f317218061f3820 */ /* 0x000fe20000410000 */
[----:B------:R1:W4:Y:S01]  /*c890*/  LDS.128 R16, [R173+0x800] ;  /* 0x00080000ad107984 */ /* 0x0003220000000c00 */
[----:B--2---:R-:W-:-:S03]  /*c8a0*/  @!P4 IMAD R7, R7, c[0x0][0x1c0], R13 ;  /* 0x000070000707ca24 */ /* 0x004fc600078e020d */
[----:B------:R1:W2:Y:S01]  /*c8b0*/  LDS.128 R8, [R173+0x1000] ;  /* 0x00100000ad087984 */ /* 0x0002a20000000c00 */
[----:B------:R-:W-:Y:S02]  /*c8c0*/  @P4 IMAD R170, R13, c[0x0][0x234], R170 ;  /* 0x00008d000daa4a24 */ /* 0x000fe400078e02aa */
[----:B------:R-:W-:Y:S01]  /*c8d0*/  @P3 FFMA.FTZ R3, R2, c[0x0][0x238], R31 ;  /* 0x00008e0002033a23 */ /* 0x000fe2000001001f */
[----:B------:R1:W1:Y:S01]  /*c8e0*/  LDS.128 R24, [R173+0x1800] ;  /* 0x00180000ad187984 */ /* 0x0002620000000c00 */
[----:B------:R-:W-:Y:S01]  /*c8f0*/  @!P4 IMAD R170, R7, c[0x0][0x214], RZ ;  /* 0x0000850007aaca24 */ /* 0x000fe200078e02ff */
[----:B------:R-:W-:Y:S05]  /*c900*/  @P1 BRA `(.L_x_6193) ;  /* 0x000000c000001947 */ /* 0x000fea0003800000 */
[----:B------:R-:W5:Y:S01]  /*c910*/  S2R R7, SR_CTAID.X ;  /* 0x0000000000077919 */ /* 0x000f620000002500 */
[C---:B------:R-:W-:Y:S02]  /*c920*/  IADD3 R2, R172.reuse, 0x8, RZ ;  /* 0x00000008ac027810 */ /* 0x040fe40007ffe0ff */
[-C--:B------:R-:W-:Y:S02]  /*c930*/  ISETP.GE.AND P2, PT, R172, R167.reuse, PT ;  /* 0x000000a7ac00720c */ /* 0x080fe40003f46270 */
[----:B------:R-:W-:Y:S01]  /*c940*/  ISETP.GE.AND P1, PT, R2, R167, PT ;  /* 0x000000a70200720c */ /* 0x000fe20003f26270 */
[----:B-----5:R-:W-:-:S05]  /*c950*/  IMAD R7, R7, 0x40, R170 ;  /* 0x0000004007077824 */ /* 0x020fca00078e02aa */
[----:B------:R-:W-:Y:S02]  /*c960*/  SHF.R.S32.HI R5, RZ, 0x1f, R7 ;  /* 0x0000001fff057819 */ /* 0x000fe40000011407 */
[----:B------:R-:W-:-:S04]  /*c970*/  IADD3 R0, P0, R172, R7, RZ ;  /* 0x00000007ac007210 */ /* 0x000fc80007f1e0ff */
[----:B------:R-:W-:Y:S02]  /*c980*/  LEA.HI.X.SX32 R5, R172, R5, 0x1, P0 ;  /* 0x00000005ac057211 */ /* 0x000fe400000f0eff */
[----:B------:R-:W-:-:S04]  /*c990*/  LEA R6, P0, R0, c[0x0][0x200], 0x2 ;  /* 0x0000800000067a11 */ /* 0x000fc800078010ff */
[----:B------:R-:W-:-:S05]  /*c9a0*/  LEA.HI.X R7, R0, c[0x0][0x204], R5, 0x2, P0 ;  /* 0x0000810000077a11 */ /* 0x000fca00000f1405 */
[----:B------:R4:W-:Y:S04]  /*c9b0*/  @!P2 STG.E [R6.64], R3 ;  /* 0x000000030600a986 */ /* 0x0009e8000c10190c */
[----:B------:R4:W-:Y:S02]  /*c9c0*/  @!P1 STG.E [R6.64+0x20], R4 ;  /* 0x0000200406009986 */ /* 0x0009e4000c10190c */
.L_x_6193:
[----:B------:R-:W-:Y:S05]  /*c9d0*/  BSYNC B0 ;  /* 0x0000000000007941 */ /* 0x000fea0003800000 */
.L_x_6192:
[----:B----4-:R-:W4:Y:S01]  /*c9e0*/  S2R R3, SR_CTAID.X ;  /* 0x0000000000037919 */ /* 0x010f220000002500 */
[----:B------:R-:W-:Y:S01]  /*c9f0*/  SHF.R.S32.HI R2, RZ, 0x1f, R13 ;  /* 0x0000001fff027819 */ /* 0x000fe2000001140d */
[----:B------:R-:W-:Y:S04]  /*ca00*/  BSSY B0, `(.L_x_6194) ;  /* 0x0000016000007945 */ /* 0x000fe80003800000 */
[----:B------:R-:W-:-:S04]  /*ca10*/  IMAD R2, R2, c[0x0][0x1f0], RZ ;  /* 0x00007c0002027a24 */ /* 0x000fc800078e02ff */
[----:B------:R-:W-:Y:S01]  /*ca20*/  IMAD R2, R13, c[0x0][0x1f4], R2 ;  /* 0x00007d000d027a24 */ /* 0x000fe200078e0202 */
[----:B----4-:R-:W-:-:S04]  /*ca30*/  SHF.L.U32 R3, R3, 0x6, RZ ;  /* 0x0000000603037819 */ /* 0x010fc800000006ff */
[----:B------:R-:W-:Y:S01]  /*ca40*/  SHF.R.S32.HI R0, RZ, 0x1f, R3 ;  /* 0x0000001fff007819 */ /* 0x000fe20000011403 */
[----:B------:R-:W-:-:S04]  /*ca50*/  IMAD.WIDE.U32 R174, R3, c[0x0][0x1e8], R174 ;  /* 0x00007a0003ae7a25 */ /* 0x000fc800078e00ae */
[----:B------:R-:W-:Y:S01]  /*ca60*/  IMAD R0, R0, c[0x0][0x1e8], RZ ;  /* 0x00007a0000007a24 */ /* 0x000fe200078e02ff */
[----:B------:R-:W-:-:S03]  /*ca70*/  IADD3 R4, P0, R28, R174, RZ ;  /* 0x000000ae1c047210 */ /* 0x000fc60007f1e0ff */
[----:B------:R-:W-:-:S05]  /*ca80*/  IMAD R0, R3, c[0x0][0x1ec], R0 ;  /* 0x00007b0003007a24 */ /* 0x000fca00078e0200 */
[----:B------:R-:W-:Y:S02]  /*ca90*/  IADD3.X R5, R15, R0, R175, P0, !PT ;  /* 0x000000000f057210 */ /* 0x000fe400007fe4af */
[----:B------:R-:W-:-:S03]  /*caa0*/  ISETP.GE.AND P0, PT, R176, R167, PT ;  /* 0x000000a7b000720c */ /* 0x000fc60003f06270 */
[----:B------:R-:W-:-:S05]  /*cab0*/  IMAD.WIDE.U32 R4, R13, c[0x0][0x1f0], R4 ;  /* 0x00007c000d047a25 */ /* 0x000fca00078e0004 */
        /* <DEDUP_REMOVED lines=10> */
.L_x_6195:
[----:B------:R-:W-:Y:S05]  /*cb60*/  BSYNC B0 ;  /* 0x0000000000007941 */ /* 0x000fea0003800000 */
.L_x_6194:
[----:B------:R-:W-:Y:S01]  /*cb70*/  IADD3 R0, R176, 0x10, RZ ;  /* 0x00000010b0007810 */ /* 0x000fe20007ffe0ff */
[----:B------:R-:W-:Y:S03]  /*cb80*/  BSSY B0, `(.L_x_6196) ;  /* 0x000000e000007945 */ /* 0x000fe60003800000 */
[----:B------:R-:W-:-:S13]  /*cb90*/  ISETP.GE.AND P0, PT, R0, R167, PT ;  /* 0x000000a70000720c */ /* 0x000fda0003f06270 */
[----:B------:R-:W-:Y:S05]  /*cba0*/  @P0 BRA `(.L_x_6197) ;  /* 0x000000b000000947 */ /* 0x000fea0003800000 */
[----:B---3--:R-:W-:Y:S01]  /*cbb0*/  IADD3 R3, P0, R176, 0x10, RZ ;  /* 0x00000010b0037810 */ /* 0x008fe20007f1e0ff */
        /* <DEDUP_REMOVED lines=10> */
.L_x_6197:
[----:B------:R-:W-:Y:S05]  /*cc60*/  BSYNC B0 ;  /* 0x0000000000007941 */ /* 0x000fea0003800000 */
.L_x_6196:
        /* <DEDUP_REMOVED lines=14> */
[----:B--2---:R2:W-:Y:S02]  /*cd50*/  STG.E.128 [R2.64], R8 ;  /* 0x0000000802007986 */ /* 0x0045e4000c101d0c */
.L_x_6199:
[----:B------:R-:W-:Y:S05]  /*cd60*/  BSYNC B0 ;  /* 0x0000000000007941 */ /* 0x000fea0003800000 */
.L_x_6198:
[----:B------:R-:W-:-:S04]  /*cd70*/  IADD3 R0, R176, 0x30, RZ ;  /* 0x00000030b0007810 */ /* 0x000fc80007ffe0ff */
[----:B------:R-:W-:-:S13]  /*cd80*/  ISETP.GE.AND P0, PT, R0, R167, PT ;  /* 0x000000a70000720c */ /* 0x000fda0003f06270 */
[----:B------:R-:W-:Y:S05]  /*cd90*/  @P0 EXIT ;  /* 0x000000000000094d */ /* 0x000fea0003800000 */
[----:B------:R-:W-:Y:S02]  /*cda0*/  IADD3 R0, P0, R176, 0x30, RZ ;  /* 0x00000030b0007810 */ /* 0x000fe40007f1e0ff */
[----:B------:R-:W-:Y:S02]  /*cdb0*/  MOV R5, R7 ;  /* 0x0000000700057202 */ /* 0x000fe40000000f00 */
[----:B--23--:R-:W-:-:S03]  /*cdc0*/  IADD3.X R3, RZ, R177, RZ, P0, !PT ;  /* 0x000000b1ff037210 */ /* 0x00cfc600007fe4ff */
        /* <DEDUP_REMOVED lines=8> */
.L_x_6200:
        /* <DEDUP_REMOVED lines=11> */
.L_x_7808:


//--------------------- .text._ZN5flash24flash_fwd_splitkv_kernelI23Flash_fwd_kernel_traitsILi64ELi64ELi128ELi4ELb0ELb0EN7cutlass6half_tE19Flash_kernel_traitsILi64ELi64ELi128ELi4ES3_EELb1ELb0ELb0ELb0ELb1ELb1ELb0ELb0EEEvNS_16Flash_fwd_paramsE --------------------------
	.section	.text._ZN5flash24flash_fwd_splitkv_kernelI23Flash_fwd_kernel_traitsILi64ELi64ELi128ELi4ELb0ELb0EN7cutlass6half_tE19Flash_kernel_traitsILi64ELi64ELi128ELi4ES3_EELb1ELb0ELb0ELb0ELb1ELb1ELb0ELb0EEEvNS_16Flash_fwd_paramsE,"ax",@progbits
	.sectioninfo	@"SHI_REGISTERS=255"
	.align	128
        .global         _ZN5flash24flash_fwd_splitkv_kernelI23Flash_fwd_kernel_traitsILi64ELi64ELi128ELi4ELb0ELb0EN7cutlass6half_tE19Flash_kernel_traitsILi64ELi64ELi128ELi4ES3_EELb1ELb0ELb0ELb0ELb1ELb1ELb0ELb0EEEvNS_16Flash_fwd_paramsE
        .type           _ZN5flash24flash_fwd_splitkv_kernelI23Flash_fwd_kernel_traitsILi64ELi64ELi128ELi4ELb0ELb0EN7cutlass6half_tE19Flash_kernel_traitsILi64ELi64ELi128ELi4ES3_EELb1ELb0ELb0ELb0ELb1ELb1ELb0ELb0EEEvNS_16Flash_fwd_paramsE,@function
        .size           _ZN5flash24flash_fwd_splitkv_kernelI23Flash_fwd_kernel_traitsILi64ELi64ELi128ELi4ELb0ELb0EN7cutlass6half_tE19Flash_kernel_traitsILi64ELi64ELi128ELi4ES3_EELb1ELb0ELb0ELb0ELb1ELb1ELb0ELb0EEEvNS_16Flash_fwd_paramsE,(.L_x_7809 - _ZN5flash24flash_fwd_splitkv_kernelI23Flash_fwd_kernel_traitsILi64ELi64ELi128ELi4ELb0ELb0EN7cutlass6half_tE19Flash_kernel_traitsILi64ELi64ELi128ELi4ES3_EELb1ELb0ELb0ELb0ELb1ELb1ELb0ELb0EEEvNS_16Flash_fwd_paramsE)
        .other          _ZN5flash24flash_fwd_splitkv_kernelI23Flash_fwd_kernel_traitsILi64ELi64ELi128ELi4ELb0ELb0EN7cutlass6half_tE19Flash_kernel_traitsILi64ELi64ELi128ELi4ES3_EELb1ELb0ELb0ELb0ELb1ELb1ELb0ELb0EEEvNS_16Flash_fwd_paramsE,@"STO_CUDA_ENTRY STV_DEFAULT"
_ZN5flash24flash_fwd_splitkv_kernelI23Flash_fwd_kernel_traitsILi64ELi64ELi128ELi4ELb0ELb0EN7cutlass6half_tE19Flash_kernel_traitsILi64ELi64ELi128ELi4ES3_EELb1ELb0ELb0ELb0ELb1ELb1ELb0ELb0EEEvNS_16Flash_fwd_paramsE:
.text._ZN5flash24flash_fwd_splitkv_kernelI23Flash_fwd_kernel_traitsILi64ELi64ELi128ELi4ELb0ELb0EN7cutlass6half_tE19Flash_kernel_traitsILi64ELi64ELi128ELi4ES3_EELb1ELb0ELb0ELb0ELb1ELb1ELb0ELb0EEEvNS_16Flash_fwd_paramsE:
        /* <DEDUP_REMOVED lines=33> */
.L_x_6201:
[----:B-1-34-:R-:W-:Y:S02]  /*0210*/  MOV R0, c[0x0][0x218] ;  /* 0x0000860000007a02 */ /* 0x01afe40000000f00 */
.L_x_6202:
        /* <DEDUP_REMOVED lines=15> */
[----:B------:R-:W-:Y:S02]  /*0310*/  IADD3 R6, R73, 0x7f, RZ ;  /* 0x0000007f49067810 */ /* 0x000fe40007ffe0ff */
        /* <DEDUP_REMOVED lines=8> */
[----:B------:R-:W-:Y:S01]  /*03a0*/  SHF.R.S32.HI R5, RZ, 0x7, R5 ;  /* 0x00000007ff057819 */ /* 0x000fe20000011405 */
[----:B------:R-:W1:Y:S01]  /*03b0*/  S2R R6, SR_TID.X ;  /* 0x0000000000067919 */ /* 0x000e620000002100 */
[----:B------:R-:W-:-:S03]  /*03c0*/  SHF.R.S32.HI R0, RZ, 0x7, R0 ;  /* 0x00000007ff007819 */ /* 0x000fc60000011400 */
[----:B------:R-:W-:-:S04]  /*03d0*/  IMNMX R5, R5, UR4, PT ;  /* 0x0000000405057c17 */ /* 0x000fc8000b800200 */
[----:B------:R-:W-:-:S04]  /*03e0*/  IMNMX R101, R5, R0, PT ;  /* 0x0000000005657217 */ /* 0x000fc80003800200 */
[----:B------:R-:W-:-:S13]  /*03f0*/  ISETP.GT.AND P0, PT, R101, RZ, PT ;  /* 0x000000ff6500720c */ /* 0x000fda0003f04270 */
[----:B------:R-:W-:Y:S05]  /*0400*/  @P0 BRA `(.L_x_6203) ;  /* 0x000006d000000947 */ /* 0x000fea0003800000 */
[----:B-1----:R-:W-:Y:S01]  /*0410*/  ISETP.NE.AND P0, PT, R176, -0x1, PT ;  /* 0xffffffffb000780c */ /* 0x002fe20003f05270 */
[----:B------:R-:W-:Y:S01]  /*0420*/  BSSY B0, `(.L_x_6204) ;  /* 0x0000029000007945 */ /* 0x000fe20003800000 */
[----:B------:R-:W-:Y:S02]  /*0430*/  SHF.R.S32.HI R3, RZ, 0x1f, R6 ;  /* 0x0000001fff037819 */ /* 0x000fe40000011406 */
[----:B------:R-:W-:Y:S02]  /*0440*/  SHF.R.S32.HI R0, RZ, 0x1f, R77 ;  /* 0x0000001fff007819 */ /* 0x000fe4000001144d */
[----:B------:R-:W-:Y:S02]  /*0450*/  LEA.HI R2, R3, R6, RZ, 0x3 ;  /* 0x0000000603027211 */ /* 0x000fe400078f18ff */
[----:B------:R-:W-:Y:S01]  /*0460*/  IADD3 R72, -R77, R72, RZ ;  /* 0x000000484d487210 */ /* 0x000fe20007ffe1ff */
[----:B------:R-:W-:Y:S01]  /*0470*/  IMAD R0, R0, c[0x0][0x1e8], RZ ;  /* 0x00007a0000007a24 */ /* 0x000fe200078e02ff */
[----:B------:R-:W-:-:S03]  /*0480*/  LOP3.LUT R3, R2, 0x1ffffff8, RZ, 0xc0, !PT ;  /* 0x1ffffff802037812 */ /* 0x000fc600078ec0ff */
[----:B------:R-:W-:Y:S01]  /*0490*/  @!P0 SHF.R.S32.HI R10, RZ, 0x1f, R15 ;  /* 0x0000001fff0a8819 */ /* 0x000fe2000001140f */
[----:B------:R-:W-:-:S04]  /*04a0*/  @P0 IMAD.WIDE.U32 R8, R176, c[0x0][0x1e8], RZ ;  /* 0x00007a00b0080a25 */ /* 0x000fc800078e00ff */
[----:B------:R-:W-:Y:S02]  /*04b0*/  IMAD.IADD R4, R6, 0x1, -R3 ;  /* 0x0000000106047824 */ /* 0x000fe400078e0a03 */
[----:B------:R-:W-:Y:S02]  /*04c0*/  @!P0 IMAD R10, R10, c[0x0][0x1e0], RZ ;  /* 0x000078000a0a8a24 */ /* 0x000fe400078e02ff */
[----:B------:R-:W-:Y:S02]  /*04d0*/  IMAD.SHL.U32 R4, R4, 0x8, RZ ;  /* 0x0000000804047824 */ /* 0x000fe400078e00ff */
[----:B------:R-:W-:-:S03]  /*04e0*/  @!P0 IMAD.WIDE.U32 R12, R15, c[0x0][0x1e0], RZ ;  /* 0x000078000f0c8a25 */ /* 0x000fc600078e00ff */
[----:B------:R-:W-:Y:S01]  /*04f0*/  SHF.R.S32.HI R5, RZ, 0x1f, R4 ;  /* 0x0000001fff057819 */ /* 0x000fe20000011404 */
[----:B------:R-:W-:Y:S01]  /*0500*/  @!P0 IMAD R3, R15, c[0x0][0x1e4], R10 ;  /* 0x000079000f038a24 */ /* 0x000fe200078e020a */
[----:B------:R-:W-:Y:S01]  /*0510*/  @!P0 MOV R8, R12 ;  /* 0x0000000c00088202 */ /* 0x000fe20000000f00 */
[----:B------:R-:W-:Y:S02]  /*0520*/  @P0 IMAD R176, R176, c[0x0][0x1ec], R9 ;  /* 0x00007b00b0b00a24 */ /* 0x000fe400078e0209 */
[----:B------:R-:W-:Y:S01]  /*0530*/  @!P0 IMAD.IADD R176, R13, 0x1, R3 ;  /* 0x000000010db08824 */ /* 0x000fe200078e0203 */
[----:B------:R-:W-:Y:S01]  /*0540*/  SHF.R.S32.HI R3, RZ, 0x1f, R32 ;  /* 0x0000001fff037819 */ /* 0x000fe20000011420 */
[----:B------:R-:W-:-:S04]  /*0550*/  IMAD.WIDE.U32 R4, R77, c[0x0][0x1e8], R4 ;  /* 0x00007a004d047a25 */ /* 0x000fc800078e0004 */
[----:B------:R-:W-:Y:S01]  /*0560*/  IMAD R7, R77, c[0x0][0x1ec], R0 ;  /* 0x00007b004d077a24 */ /* 0x000fe200078e0200 */
[----:B------:R-:W-:Y:S01]  /*0570*/  IADD3 R4, P0, R8, R4, RZ ;  /* 0x0000000408047210 */ /* 0x000fe20007f1e0ff */
[----:B------:R-:W-:Y:S01]  /*0580*/  IMAD R9, R3, c[0x0][0x1f0], RZ ;  /* 0x00007c0003097a24 */ /* 0x000fe200078e02ff */
[----:B------:R-:W-:Y:S01]  /*0590*/  SHF.R.S32.HI R3, RZ, 0x3, R2 ;  /* 0x00000003ff037819 */ /* 0x000fe20000011402 */
[----:B------:R-:W-:Y:S01]  /*05a0*/  IMAD R0, R15, c[0x0][0x1c0], R32 ;  /* 0x000070000f007a24 */ /* 0x000fe200078e0220 */
[----:B------:R-:W-:Y:S01]  /*05b0*/  IADD3.X R5, R176, R5, R7, P0, !PT ;  /* 0x00000005b0057210 */ /* 0x000fe200007fe407 */
[----:B------:R-:W-:Y:S01]  /*05c0*/  IMAD R9, R32, c[0x0][0x1f4], R9 ;  /* 0x00007d0020097a24 */ /* 0x000fe200078e0209 */
[----:B------:R-:W-:Y:S01]  /*05d0*/  ISETP.GE.AND P0, PT, R3, R72, PT ;  /* 0x000000480300720c */ /* 0x000fe20003f06270 */
[----:B------:R-:W-:Y:S01]  /*05e0*/  IMAD R77, R0, c[0x0][0x214], R77 ;  /* 0x00008500004d7a24 */ /* 0x000fe200078e024d */
[----:B------:R-:W-:Y:S01]  /*05f0*/  SHF.R.S32.HI R2, RZ, 0x1f, R3 ;  /* 0x0000001fff027819 */ /* 0x000fe20000011403 */
        /* <DEDUP_REMOVED lines=11> */
.L_x_6205:
[----:B------:R-:W-:Y:S05]  /*06b0*/  BSYNC B0 ;  /* 0x0000000000007941 */ /* 0x000fea0003800000 */
.L_x_6204:
        /* <DEDUP_REMOVED lines=15> */
.L_x_6207:
[----:B------:R-:W-:Y:S05]  /*07b0*/  BSYNC B0 ;  /* 0x0000000000007941 */ /* 0x000fea0003800000 */
.L_x_6206:
[----:B------:R-:W-:Y:S01]  /*07c0*/  IADD3 R7, R3, 0x20, RZ ;  /* 0x0000002003077810 */ /* 0x000fe20007ffe0ff */
[----:B------:R-:W-:Y:S03]  /*07d0*/  BSSY B0, `(.L_x_6208) ;  /* 0x000000e000007945 */ /* 0x000fe60003800000 */
[----:B------:R-:W-:-:S13]  /*07e0*/  ISETP.GE.AND P0, PT, R7, R72, PT ;  /* 0x000000480700720c */ /* 0x000fda0003f06270 */
[----:B------:R-:W-:Y:S05]  /*07f0*/  @P0 BRA `(.L_x_6209) ;  /* 0x000000b000000947 */ /* 0x000fea0003800000 */
[----:B-1----:R-:W-:Y:S01]  /*0800*/  IADD3 R5, P0, R3, 0x20, RZ ;  /* 0x0000002003057810 */ /* 0x002fe20007f1e0ff */
        /* <DEDUP_REMOVED lines=10> */
.L_x_6209:
[----:B------:R-:W-:Y:S05]  /*08b0*/  BSYNC B0 ;  /* 0x0000000000007941 */ /* 0x000fea0003800000 */
.L_x_6208:
[----:B------:R-:W-:Y:S01]  /*08c0*/  IADD3 R11, R3, 0x30, RZ ;  /* 0x00000030030b7810 */ /* 0x000fe20007ffe0ff */
[----:B------:R-:W-:Y:S03]  /*08d0*/  BSSY B0, `(.L_x_6210) ;  /* 0x000000d000007945 */ /* 0x000fe60003800000 */
[----:B------:R-:W-:-:S13]  /*08e0*/  ISETP.GE.AND P0, PT, R11, R72, PT ;  /* 0x000000480b00720c */ /* 0x000fda0003f06270 */
[----:B------:R-:W-:Y:S05]  /*08f0*/  @P0 BRA `(.L_x_6211) ;  /* 0x000000a000000947 */ /* 0x000fea0003800000 */
[----:B-1----:R-:W-:Y:S02]  /*0900*/  IADD3 R5, P0, R3, 0x30, RZ ;  /* 0x0000003003057810 */ /* 0x002fe40007f1e0ff */
        /* <DEDUP_REMOVED lines=9> */
.L_x_6211:
[----:B------:R-:W-:Y:S05]  /*09a0*/  BSYNC B0 ;  /* 0x0000000000007941 */ /* 0x000fea0003800000 */
.L_x_6210:
[----:B------:R-:W-:-:S04]  /*09b0*/  LOP3.LUT P4, RZ, R6, 0x7, RZ, 0xc0, !PT ;  /* 0x0000000706ff7812 */ /* 0x000fc8000788c0ff */
[-C--:B------:R-:W-:Y:S02]  /*09c0*/  ISETP.GE.OR P3, PT, R3, R72.reuse, P4 ;  /* 0x000000480300720c */ /* 0x080fe40002766670 */
[-C--:B------:R-:W-:Y:S02]  /*09d0*/  ISETP.GE.OR P2, PT, R9, R72.reuse, P4 ;  /* 0x000000480900720c */ /* 0x080fe40002746670 */
[-C--:B------:R-:W-:Y:S02]  /*09e0*/  ISETP.GE.OR P1, PT, R7, R72.reuse, P4 ;  /* 0x000000480700720c */ /* 0x080fe40002726670 */
[----:B------:R-:W-:Y:S02]  /*09f0*/  IADD3 R3, P0, R77, R3, RZ ;  /* 0x000000034d037210 */ /* 0x000fe40007f1e0ff */
[----:B------:R-:W-:Y:S02]  /*0a00*/  ISETP.GE.OR P4, PT, R11, R72, P4 ;  /* 0x000000480b00720c */ /* 0x000fe40002786670 */
[----:B------:R-:W-:-:S02]  /*0a10*/  LEA.HI.X.SX32 R2, R77, R2, 0x1, P0 ;  /* 0x000000024d027211 */ /* 0x000fc400000f0eff */
        /* <DEDUP_REMOVED lines=12> */
.L_x_6203:
        /* <DEDUP_REMOVED lines=8> */
[----:B------:R-:W-:Y:S01]  /*0b60*/  CS2R R184, SRZ ;  /* 0x0000000000b87805 */ /* 0x000fe2000001ff00 */
[C---:B------:R-:W-:Y:S01]  /*0b70*/  @P2 IMAD.WIDE.U32 R4, R15.reuse, c[0x0][0x2c8], RZ ;  /* 0x0000b2000f042a25 */ /* 0x040fe200078e00ff */
[----:B------:R1:W5:Y:S01]  /*0b80*/  @P0 LDG.E R0, [R10.64] ;  /* 0x0000000c0a000981 */ /* 0x000362000c1e1900 */
[----:B------:R-:W-:Y:S02]  /*0b90*/  PLOP3.LUT P0, PT, PT, PT, PT, 0x8, 0x0 ;  /* 0x000000000000781c */ /* 0x000fe40003f0e170 */
[----:B------:R-:W-:Y:S01]  /*0ba0*/  @P2 IMAD R3, R15, c[0x0][0x2cc], R8 ;  /* 0x0000b3000f032a24 */ /* 0x000fe200078e0208 */
[----:B------:R-:W-:Y:S02]  /*0bb0*/  @P2 LEA R184, P1, R4, c[0x0][0x2c0], 0x2 ;  /* 0x0000b00004b82a11 */ /* 0x000fe400078210ff */
[----:B------:R-:W-:Y:S01]  /*0bc0*/  IABS R124, c[0x0][0x2d0] ;  /* 0x0000b400007c7a13 */ /* 0x000fe20000000000 */
        /* <DEDUP_REMOVED lines=68> */
[----:B------:R-:W-:Y:S01]  /*1010*/  SHF.R.S32.HI R4, RZ, 0x1f, R28 ;  /* 0x0000001fff047819 */ /* 0x000fe2000001141c */
[----:B------:R-:W-:Y:S01]  /*1020*/  IMAD R5, R11, c[0x0][0x19c], R0 ;  /* 0x000067000b057a24 */ /* 0x000fe200078e0200 */
[----:B------:R-:W-:Y:S01]  /*1030*/  IADD3 R13, R17, R13, RZ ;  /* 0x0000000d110d7210 */ /* 0x000fe20007ffe0ff */
[----:B------:R-:W-:-:S04]  /*1040*/  IMAD.WIDE.U32 R2, R11, c[0x0][0x198], R2 ;  /* 0x000066000b027a25 */ /* 0x000fc800078e0002 */
[----:B------:R-:W-:Y:S01]  /*1050*/  IMAD R7, R4, c[0x0][0x1b0], RZ ;  /* 0x00006c0004077a24 */ /* 0x000fe200078e02ff */
[----:B------:R-:W-:Y:S01]  /*1060*/  IADD3 R3, R3, R5, RZ ;  /* 0x0000000503037210 */ /* 0x000fe20007ffe0ff */
[----:B------:R-:W-:Y:S02]  /*1070*/  IMAD.MOV.U32 R10, RZ, RZ, R16 ;  /* 0x000000ffff0a7224 */ /* 0x000fe400078e0010 */
[C---:B------:R-:W-:Y:S02]  /*1080*/  IMAD R7, R28.reuse, c[0x0][0x1b4], R7 ;  /* 0x00006d001c077a24 */ /* 0x040fe400078e0207 */
[----:B------:R-:W-:-:S04]  /*1090*/  IMAD.WIDE.U32 R2, R28, c[0x0][0x1b0], R2 ;  /* 0x00006c001c027a25 */ /* 0x000fc800078e0002 */
[----:B------:R-:W-:Y:S01]  /*10a0*/  IMAD.IADD R7, R3, 0x1, R7 ;  /* 0x0000000103077824 */ /* 0x000fe200078e0207 */
[----:B------:R-:W-:Y:S01]  /*10b0*/  MOV R12, R2 ;  /* 0x00000002000c7202 */ /* 0x000fe20000000f00 */
[----:B------:R-:W-:Y:S05]  /*10c0*/  BRA `(.L_x_6213) ;  /* 0x0000045000007947 */ /* 0x000fea0003800000 */
.L_x_6212:
        /* <DEDUP_REMOVED lines=15> */
.L_x_6214:
[----:B------:R-:W-:Y:S01]  /*11c0*/  IABS R7, c[0x0][0x1c8] ;  /* 0x0000720000077a13 */ /* 0x000fe20000000000 */
[----:B------:R-:W-:Y:S01]  /*11d0*/  IMAD.MOV.U32 R16, RZ, RZ, R8 ;  /* 0x000000ffff107224 */ /* 0x000fe200078e0008 */
[----:B------:R-:W-:Y:S01]  /*11e0*/  MOV R10, RZ ;  /* 0x000000ff000a7202 */ /* 0x000fe20000000f00 */
[----:B------:R-:W-:Y:S01]  /*11f0*/  @P4 IMAD.IADD R13, R2, 0x1, R13 ;  /* 0x00000001020d4824 */ /* 0x000fe200078e020d */
[----:B------:R-:W1:Y:S01]  /*1200*/  I2F.RP R9, R7 ;  /* 0x0000000700097306 */ /* 0x000e620000209400 */
[----:B------:R-:W-:Y:S02]  /*1210*/  MOV R17, R3 ;  /* 0x0000000300117202 */ /* 0x000fe40000000f00 */
        /* <DEDUP_REMOVED lines=9> */
[----:B------:R-:W-:-:S03]  /*12b0*/  LEA R11, R101, 0xffffff80, 0x7 ;  /* 0xffffff80650b7811 */ /* 0x000fc600078e38ff */
[----:B------:R-:W-:Y:S01]  /*12c0*/  IMAD.MOV.U32 R5, RZ, RZ, R4 ;  /* 0x000000ffff057224 */ /* 0x000fe200078e0004 */
[----:B------:R-:W-:Y:S01]  /*12d0*/  SHF.R.S32.HI R9, RZ, 0x1f, R11 ;  /* 0x0000001fff097819 */ /* 0x000fe2000001140b */
[----:B------:R-:W-:-:S04]  /*12e0*/  IMAD.WIDE.U32 R16, R11, c[0x0][0x198], R16 ;  /* 0x000066000b107a25 */ /* 0x000fc800078e0010 */
[----:B------:R-:W-:-:S04]  /*12f0*/  IMAD.HI.U32 R28, R10, R5, RZ ;  /* 0x000000050a1c7227 */ /* 0x000fc800078e00ff */
[----:B------:R-:W-:Y:S01]  /*1300*/  @P4 IMAD.MOV.U32 R10, RZ, RZ, R18 ;  /* 0x000000ffff0a4224 */ /* 0x000fe200078e0012 */
        /* <DEDUP_REMOVED lines=33> */
.L_x_6213:
[----:B------:R-:W-:Y:S01]  /*1520*/  ISETP.NE.AND P1, PT, R176, -0x1, PT ;  /* 0xffffffffb000780c */ /* 0x000fe20003f25270 */
[----:B------:R-:W-:Y:S01]  /*1530*/  IMAD.IADD R173, R72, 0x1, -R77 ;  /* 0x0000000148ad7824 */ /* 0x000fe200078e0a4d */
[----:B------:R-:W-:Y:S01]  /*1540*/  SHF.R.S32.HI R75, RZ, 0x1f, R6 ;  /* 0x0000001fff4b7819 */ /* 0x000fe20000011406 */
[----:B------:R-:W-:Y:S01]  /*1550*/  IMAD.MOV.U32 R103, RZ, RZ, c[0x0][0x198] ;  /* 0x00006600ff677624 */ /* 0x000fe200078e00ff */
[----:B------:R-:W-:Y:S01]  /*1560*/  IADD3 R177, R101, -0x1, RZ ;  /* 0xffffffff65b17810 */ /* 0x000fe20007ffe0ff */
[----:B------:R-:W-:Y:S01]  /*1570*/  IMAD.SHL.U32 R129, R6, 0x2, RZ ;  /* 0x0000000206817824 */ /* 0x000fe200078e00ff */
[----:B------:R-:W-:-:S04]  /*1580*/  LEA.HI R3, R75, R6, RZ, 0x3 ;  /* 0x000000064b037211 */ /* 0x000fc800078f18ff */
[----:B------:R-:W-:Y:S02]  /*1590*/  SHF.R.S32.HI R182, RZ, 0x3, R3 ;  /* 0x00000003ffb67819 */ /* 0x000fe40000011403 */
[----:B------:R-:W-:Y:S01]  /*15a0*/  LOP3.LUT R3, R3, 0xfffffff8, RZ, 0xc0, !PT ;  /* 0xfffffff803037812 */ /* 0x000fe200078ec0ff */
[----:B------:R-:W-:Y:S01]  /*15b0*/  @P1 IMAD.WIDE.U32 R18, R176, c[0x0][0x190], RZ ;  /* 0x00006400b0121a25 */ /* 0x000fe200078e00ff */
[----:B-----5:R-:W-:Y:S02]  /*15c0*/  @!P1 SHF.R.S32.HI R0, RZ, 0x1f, R15 ;  /* 0x0000001fff009819 */ /* 0x020fe4000001140f */
[----:B------:R-:W-:Y:S01]  /*15d0*/  SHF.R.S32.HI R183, RZ, 0x1f, R182 ;  /* 0x0000001fffb77819 */ /* 0x000fe200000114b6 */
[----:B------:R-:W-:Y:S01]  /*15e0*/  IMAD.IADD R8, R6, 0x1, -R3 ;  /* 0x0000000106087824 */ /* 0x000fe200078e0a03 */
[----:B------:R-:W-:Y:S01]  /*15f0*/  SHF.R.S32.HI R3, RZ, 0x1f, R32 ;  /* 0x0000001fff037819 */ /* 0x000fe20000011420 */
[----:B------:R-:W-:Y:S01]  /*1600*/  @!P1 IMAD R0, R0, c[0x0][0x178], RZ ;  /* 0x00005e0000009a24 */ /* 0x000fe200078e02ff */
[----:B------:R-:W-:Y:S01]  /*1610*/  LOP3.LUT R129, R129, 0x6, RZ, 0xc0, !PT ;  /* 0x0000000681817812 */ /* 0x000fe200078ec0ff */
[----:B------:R-:W-:Y:S01]  /*1620*/  @!P1 IMAD.WIDE.U32 R16, R15, c[0x0][0x178], RZ ;  /* 0x00005e000f109a25 */ /* 0x000fe200078e00ff */
[----:B------:R-:W-:-:S03]  /*1630*/  SHF.L.U32 R180, R8, 0x3, RZ ;  /* 0x0000000308b47819 */ /* 0x000fc600000006ff */
[----:B------:R-:W-:Y:S01]  /*1640*/  @!P1 IMAD R0, R15, c[0x0][0x17c], R0 ;  /* 0x00005f000f009a24 */ /* 0x000fe200078e0200 */
[----:B------:R-:W-:Y:S01]  /*1650*/  SHF.L.U32 R15, R182, 0x6, RZ ;  /* 0x00000006b60f7819 */ /* 0x000fe200000006ff */
[----:B------:R-:W-:Y:S01]  /*1660*/  @P1 IMAD.MOV.U32 R2, RZ, RZ, R18 ;  /* 0x000000ffff021224 */ /* 0x000fe200078e0012 */
[----:B------:R-:W-:Y:S01]  /*1670*/  IADD3 R22, P2, R180, R12, RZ ;  /* 0x0000000cb4167210 */ /* 0x000fe20007f5e0ff */
[----:B------:R-:W-:Y:S01]  /*1680*/  @!P1 IMAD.MOV.U32 R2, RZ, RZ, R16 ;  /* 0x000000ffff029224 */ /* 0x000fe200078e0010 */
[----:B------:R-:W-:Y:S01]  /*1690*/  SHF.R.S32.HI R181, RZ, 0x1f, R180 ;  /* 0x0000001fffb57819 */ /* 0x000fe200000114b4 */
[----:B------:R-:W-:Y:S01]  /*16a0*/  @P1 IMAD R5, R176, c[0x0][0x194], R19 ;  /* 0x00006500b0051a24 */ /* 0x000fe200078e0213 */
[----:B------:R-:W-:Y:S01]  /*16b0*/  LOP3.LUT R15, R15, 0x1c0, RZ, 0xc0, !PT ;  /* 0x000001c00f0f7812 */ /* 0x000fe200078ec0ff */
[----:B------:R-:W-:Y:S01]  /*16c0*/  @!P1 IMAD.IADD R5, R17, 0x1, R0 ;  /* 0x0000000111059824 */ /* 0x000fe200078e0200 */
[----:B------:R-:W-:Y:S01]  /*16d0*/  IADD3 R16, R182, 0x20, RZ ;  /* 0x00000020b6107810 */ /* 0x000fe20007ffe0ff */
[----:B------:R-:W-:Y:S01]  /*16e0*/  IMAD R3, R3, c[0x0][0x1a8], RZ ;  /* 0x00006a0003037a24 */ /* 0x000fe200078e02ff */
[----:B------:R-:W-:Y:S01]  /*16f0*/  IADD3.X R23, R181, R7, RZ, P2, !PT ;  /* 0x00000007b5177210 */ /* 0x000fe200017fe4ff */
[----:B------:R-:W-:Y:S01]  /*1700*/  IMAD.WIDE R36, R37, 0x40, R182 ;  /* 0x0000004025247825 */ /* 0x000fe200078e02b6 */
[----:B------:R-:W-:-:S02]  /*1710*/  SHF.R.U32.HI R179, RZ, 0x3, R15 ;  /* 0x00000003ffb37819 */ /* 0x000fc4000001160f */
[----:B------:R-:W-:Y:S01]  /*1720*/  LOP3.LUT R14, R15, 0x38, R180, 0xf8, !PT ;  /* 0x000000380f0e7812 */ /* 0x000fe200078ef8b4 */
[----:B------:R-:W-:Y:S01]  /*1730*/  IMAD R30, R32, c[0x0][0x1ac], R3 ;  /* 0x00006b00201e7a24 */ /* 0x000fe200078e0203 */
[C---:B------:R-:W-:Y:S01]  /*1740*/  IADD3 R18, R182.reuse, 0x10, RZ ;  /* 0x00000010b6127810 */ /* 0x040fe20007ffe0ff */
[----:B------:R-:W-:Y:S01]  /*1750*/  IMAD.WIDE.U32 R126, R182, c[0x0][0x198], R22 ;  /* 0x00006600b67e7a25 */ /* 0x000fe200078e0016 */
[----:B------:R-:W-:Y:S02]  /*1760*/  ISETP.GE.AND P2, PT, R16, R173, PT ;  /* 0x000000ad1000720c */ /* 0x000fe40003f46270 */
[----:B------:R-:W-:Y:S01]  /*1770*/  IADD3 R20, P4, R180, R2, RZ ;  /* 0x00000002b4147210 */ /* 0x000fe20007f9e0ff */
[----:B------:R-:W-:Y:S01]  /*1780*/  IMAD R125, R183, c[0x0][0x198], RZ ;  /* 0x00006600b77d7a24 */ /* 0x000fe200078e02ff */
[----:B------:R-:W-:Y:S02]  /*1790*/  LOP3.LUT R179, R14, R179, RZ, 0x3c, !PT ;  /* 0x000000b30eb37212 */ /* 0x000fe400078e3cff */
[-C--:B------:R-:W-:Y:S01]  /*17a0*/  ISETP.GE.AND P3, PT, R18, R173.reuse, PT ;  /* 0x000000ad1200720c */ /* 0x080fe20003f66270 */
[----:B------:R-:W-:Y:S01]  /*17b0*/  IMAD.X R21, R181, 0x1, R5, P4 ;  /* 0x00000001b5157824 */ /* 0x000fe200020e0605 */
[C---:B------:R-:W-:Y:S01]  /*17c0*/  ISETP.GE.AND P1, PT, R182.reuse, R173, PT ;  /* 0x000000adb600720c */ /* 0x040fe20003f26270 */
[C---:B------:R-:W-:Y:S01]  /*17d0*/  IMAD R125, R182.reuse, c[0x0][0x19c], R125 ;  /* 0x00006700b67d7a24 */ /* 0x040fe200078e027d */
[----:B------:R-:W-:Y:S01]  /*17e0*/  IADD3 R14, R182, 0x30, RZ ;  /* 0x00000030b60e7810 */ /* 0x000fe20007ffe0ff */
[----:B------:R-:W-:Y:S01]  /*17f0*/  IMAD.WIDE.U32 R32, R32, c[0x0][0x1a8], R20 ;  /* 0x00006a0020207a25 */ /* 0x000fe200078e0014 */
[----:B------:R-:W-:-:S02]  /*1800*/  LEA.HI R0, R75, R6, RZ, 0x6 ;  /* 0x000000064b007211 */ /* 0x000fc400078f30ff */
[----:B------:R-:W-:Y:S01]  /*1810*/  ISETP.GE.AND P6, PT, R14, R173, PT ;  /* 0x000000ad0e00720c */ /* 0x000fe20003fc6270 */
[----:B------:R-:W-:Y:S01]  /*1820*/  IMAD.IADD R125, R127, 0x1, R125 ;  /* 0x000000017f7d7824 */ /* 0x000fe200078e027d */
[----:B------:R-:W-:Y:S01]  /*1830*/  @!P2 IADD3 R20, P5, R36, 0x20, RZ ;  /* 0x000000202414a810 */ /* 0x000fe20007fbe0ff */
[----:B------:R-:W-:Y:S01]  /*1840*/  IMAD.SHL.U32 R0, R0, 0x8, RZ ;  /* 0x0000000800007824 */ /* 0x000fe200078e00ff */
[----:B------:R-:W-:Y:S01]  /*1850*/  IADD3 R31, R33, R30, RZ ;  /* 0x0000001e211f7210 */ /* 0x000fe20007ffe0ff */
[----:B------:R-:W-:Y:S01]  /*1860*/  @!P3 IMAD.MOV.U32 R34, RZ, RZ, R32 ;  /* 0x000000ffff22b224 */ /* 0x000fe200078e0020 */
[C---:B------:R-:W-:Y:S01]  /*1870*/  @!P3 IADD3 R24, P4, R36.reuse, 0x10, RZ ;  /* 0x000000102418b810 */ /* 0x040fe20007f9e0ff */
[--C-:B------:R-:W-:Y:S01]  /*1880*/  @!P2 IMAD.X R7, RZ, RZ, R37.reuse, P5 ;  /* 0x000000ffff07a224 */ /* 0x100fe200028e0625 */
[-C--:B------:R-:W-:Y:S01]  /*1890*/  @!P1 MOV R30, R32.reuse ;  /* 0x00000020001e9202 */ /* 0x080fe20000000f00 */
[----:B------:R-:W-:Y:S01]  /*18a0*/  @!P1 IMAD R2, R37, c[0x0][0x190], RZ ;  /* 0x0000640025029a24 */ /* 0x000fe200078e02ff */
[----:B------:R-:W-:Y:S01]  /*18b0*/  @!P2 MOV R26, R32 ;  /* 0x00000020001aa202 */ /* 0x000fe20000000f00 */
[----:B------:R-:W-:Y:S01]  /*18c0*/  @!P3 IMAD.X R5, RZ, RZ, R37, P4 ;  /* 0x000000ffff05b224 */ /* 0x000fe200020e0625 */
[----:B------:R-:W-:Y:S01]  /*18d0*/  LOP3.LUT R179, R179, 0xfffffe00, R0, 0xf8, !PT ;  /* 0xfffffe00b3b37812 */ /* 0x000fe200078ef800 */
[--C-:B------:R-:W-:Y:S01]  /*18e0*/  @!P3 IMAD.MOV.U32 R35, RZ, RZ, R31.reuse ;  /* 0x000000ffff23b224 */ /* 0x100fe200078e001f */
[----:B------:R-:W-:Y:S01]  /*18f0*/  @!P6 IADD3 R22, P4, R36, 0x30, RZ ;  /* 0x000000302416e810 */ /* 0x000fe20007f9e0ff */
[--C-:B------:R-:W-:Y:S01]  /*1900*/  @!P2 IMAD.MOV.U32 R27, RZ, RZ, R31.reuse ;  /* 0x000000ffff1ba224 */ /* 0x100fe200078e001f */
[----:B------:R-:W-:Y:S01]  /*1910*/  SHF.L.U32 R179, R179, 0x1, RZ ;  /* 0x00000001b3b37819 */ /* 0x000fe200000006ff */
[----:B------:R-:W-:Y:S01]  /*1920*/  @!P6 IMAD.MOV.U32 R33, RZ, RZ, R31 ;  /* 0x000000ffff21e224 */ /* 0x000fe200078e001f */
[----:B------:R-:W-:Y:S01]  /*1930*/  @!P6 IADD3.X R3, RZ, R37, RZ, P4, !PT ;  /* 0x00000025ff03e210 */ /* 0x000fe200027fe4ff */
[----:B------:R-:W-:Y:S01]  /*1940*/  @!P2 IMAD R7, R7, c[0x0][0x190], RZ ;  /* 0x000064000707aa24 */ /* 0x000fe200078e02ff */
[----:B------:R-:W-:Y:S01]  /*1950*/  IADD3 R12, R182, 0x40, RZ ;  /* 0x00000040b60c7810 */ /* 0x000fe20007ffe0ff */
[----:B------:R-:W-:-:S02]  /*1960*/  @!P1 IMAD R2, R36, c[0x0][0x194], R2 ;  /* 0x0000650024029a24 */ /* 0x000fc400078e0202 */
[----:B------:R-:W-:-:S04]  /*1970*/  @!P1 IMAD.WIDE.U32 R30, R36, c[0x0][0x190], R30 ;  /* 0x00006400241e9a25 */ /* 0x000fc800078e001e */
[C---:B------:R-:W-:Y:S02]  /*1980*/  @!P2 IMAD R7, R20.reuse, c[0x0][0x194], R7 ;  /* 0x000065001407aa24 */ /* 0x040fe400078e0207 */
[----:B------:R-:W-:Y:S02]  /*1990*/  @!P3 IMAD R5, R5, c[0x0][0x190], RZ ;  /* 0x000064000505ba24 */ /* 0x000fe400078e02ff */
[----:B------:R-:W-:Y:S01]  /*19a0*/  @!P2 IMAD.WIDE.U32 R20, R20, c[0x0][0x190], R26 ;  /* 0x000064001414aa25 */ /* 0x000fe200078e001a */
[----:B------:R-:W-:-:S03]  /*19b0*/  @!P1 LEA R26, P4, R30, c[0x0][0x160], 0x1 ;  /* 0x000058001e1a9a11 */ /* 0x000fc600078808ff */
[----:B------:R-:W-:Y:S02]  /*19c0*/  @!P1 IMAD.IADD R2, R31, 0x1, R2 ;  /* 0x000000011f029824 */ /* 0x000fe400078e0202 */
[C---:B------:R-:W-:Y:S02]  /*19d0*/  @!P3 IMAD R5, R24.reuse, c[0x0][0x194], R5 ;  /* 0x000065001805ba24 */ /* 0x040fe400078e0205 */
[----:B------:R-:W-:Y:S01]  /*19e0*/  @!P3 IMAD.WIDE.U32 R24, R24, c[0x0][0x190], R34 ;  /* 0x000064001818ba25 */ /* 0x000fe200078e0022 */
[----:B------:R-:W-:-:S03]  /*19f0*/  @!P1 LEA.HI.X R27, R30, c[0x0][0x164], R2, 0x1, P4 ;  /* 0x000059001e1b9a11 */ /* 0x000fc600020f0c02 */
[----:B------:R-:W-:Y:S01]  /*1a00*/  @!P6 IMAD R3, R3, c[0x0][0x190], RZ ;  /* 0x000064000303ea24 */ /* 0x000fe200078e02ff */
[----:B------:R-:W-:Y:S01]  /*1a10*/  @!P3 IADD3 R5, R25, R5, RZ ;  /* 0x000000051905b210 */ /* 0x000fe20007ffe0ff */
[----:B------:R-:W-:Y:S01]  /*1a20*/  IMAD.SHL.U32 R2, R177, 0x80, RZ ;  /* 0x00000080b1027824 */ /* 0x000fe200078e00ff */
[----:B------:R-:W-:Y:S01]  /*1a30*/  @!P3 LEA R34, P5, R24, c[0x0][0x160], 0x1 ;  /* 0x000058001822ba11 */ /* 0x000fe200078a08ff */
[----:B------:R-:W-:Y:S01]  /*1a40*/  @!P6 IMAD R0, R22, c[0x0][0x194], R3 ;  /* 0x000065001600ea24 */ /* 0x000fe200078e0203 */
[----:B------:R-:W-:Y:S01]  /*1a50*/  @!PT LDS RZ, [RZ] ;  /* 0x00000000fffff984 */ /* 0x000fe20000000800 */
[----:B------:R-:W-:Y:S01]  /*1a60*/  @!PT LDS RZ, [RZ] ;  /* 0x00000000fffff984 */ /* 0x000fe20000000800 */
[----:B------:R-:W-:Y:S01]  /*1a70*/  @!PT LDS RZ, [RZ] ;  /* 0x00000000fffff984 */ /* 0x000fe20000000800 */
[----:B------:R1:W-:Y:S01]  /*1a80*/  @!P1 LDGSTS.E.BYPASS.LTC128B.128 [R179], [R26.64] ;  /* 0x000000001ab39fae */ /* 0x0003e2000b901d4c */
[----:B------:R-:W-:Y:S01]  /*1a90*/  IMAD.IADD R3, R73, 0x1, -R2 ;  /* 0x0000000149037824 */ /* 0x000fe200078e0a02 */
[----:B------:R-:W-:Y:S01]  /*1aa0*/  @!P3 LEA.HI.X R35, R24, c[0x0][0x164], R5, 0x1, P5 ;  /* 0x000059001823ba11 */ /* 0x000fe200028f0c05 */
[----:B------:R-:W-:Y:S01]  /*1ab0*/  @!P6 IMAD.WIDE.U32 R22, R22, c[0x0][0x190], R32 ;  /* 0x000064001616ea25 */ /* 0x000fe200078e0020 */
[----:B------:R-:W-:Y:S02]  /*1ac0*/  @!P2 LEA R32, P4, R20, c[0x0][0x160], 0x1 ;  /* 0x000058001420aa11 */ /* 0x000fe400078808ff */
[----:B------:R-:W-:Y:S01]  /*1ad0*/  ISETP.GE.AND P5, PT, R182, R3, PT ;  /* 0x00000003b600720c */ /* 0x000fe20003fa6270 */
[----:B------:R-:W-:Y:S01]  /*1ae0*/  @!P2 IMAD.IADD R7, R21, 0x1, R7 ;  /* 0x000000011507a824 */ /* 0x000fe200078e0207 */
[----:B------:R2:W-:Y:S01]  /*1af0*/  @!P3 LDGSTS.E.BYPASS.LTC128B.128 [R179+0x800], [R34.64] ;  /* 0x0080000022b3bfae */ /* 0x0005e2000b901d4c */
[----:B------:R-:W-:-:S02]  /*1b00*/  @!P6 IADD3 R5, R23, R0, RZ ;  /* 0x000000001705e210 */ /* 0x000fc40007ffe0ff */
[-C--:B------:R-:W-:Y:S02]  /*1b10*/  ISETP.GE.AND P3, PT, R16, R3.reuse, PT ;  /* 0x000000031000720c */ /* 0x080fe40003f66270 */
[----:B------:R-:W-:Y:S01]  /*1b20*/  @!P2 LEA.HI.X R33, R20, c[0x0][0x164], R7, 0x1, P4 ;  /* 0x000059001421aa11 */ /* 0x000fe200020f0c07 */
[----:B------:R-:W-:Y:S01]  /*1b30*/  IMAD.MOV.U32 R20, RZ, RZ, c[0x0][0x19c] ;  /* 0x00006700ff147624 */ /* 0x000fe200078e00ff */
[----:B------:R-:W-:Y:S01]  /*1b40*/  ISETP.GE.AND P4, PT, R18, R3, PT ;  /* 0x000000031200720c */ /* 0x000fe20003f86270 */
[----:B------:R-:W-:Y:S02]  /*1b50*/  IMAD R7, R4, c[0x0][0x1b8], RZ ;  /* 0x00006e0004077a24 */ /* 0x000fe400078e02ff */
[----:B------:R3:W-:Y:S01]  /*1b60*/  @!P2 LDGSTS.E.BYPASS.LTC128B.128 [R179+0x1000], [R32.64] ;  /* 0x0100000020b3afae */ /* 0x0007e2000b901d4c */
[----:B------:R-:W-:Y:S01]  /*1b70*/  @!P6 LEA R30, P2, R22, c[0x0][0x160], 0x1 ;  /* 0x00005800161eea11 */ /* 0x000fe200078408ff */
[----:B------:R-:W-:-:S03]  /*1b80*/  IMAD R7, R28, c[0x0][0x1bc], R7 ;  /* 0x00006f001c077a24 */ /* 0x000fc600078e0207 */
[----:B------:R-:W-:Y:S01]  /*1b90*/  @!P6 LEA.HI.X R31, R22, c[0x0][0x164], R5, 0x1, P2 ;  /* 0x00005900161fea11 */ /* 0x000fe200010f0c05 */
[----:B------:R-:W-:-:S04]  /*1ba0*/  IMAD.WIDE.U32 R22, R103, 0x20, RZ ;  /* 0x0000002067167825 */ /* 0x000fc800078e00ff */
[C---:B------:R-:W-:Y:S01]  /*1bb0*/  @!P4 LEA R0, P1, R103.reuse, R126, 0x4 ;  /* 0x0000007e6700c211 */ /* 0x040fe200078220ff */
[----:B------:R4:W-:Y:S01]  /*1bc0*/  @!P6 LDGSTS.E.BYPASS.LTC128B.128 [R179+0x1800], [R30.64] ;  /* 0x018000001eb3efae */ /* 0x0009e2000b901d4c */
[----:B------:R-:W-:Y:S02]  /*1bd0*/  ISETP.GE.AND P6, PT, R12, R3, PT ;  /* 0x000000030c00720c */ /* 0x000fe40003fc6270 */
[----:B------:R-:W-:Y:S02]  /*1be0*/  @!P4 LEA.HI.X R5, R103, R125, R20, 0x4, P1 ;  /* 0x0000007d6705c211 */ /* 0x000fe400008f2414 */
[----:B------:R-:W-:-:S04]  /*1bf0*/  @!P4 LEA R24, P1, R0, c[0x0][0x168], 0x1 ;  /* 0x00005a000018ca11 */ /* 0x000fc800078208ff */
[----:B------:R-:W-:Y:S01]  /*1c00*/  @!P4 LEA.HI.X R25, R0, c[0x0][0x16c], R5, 0x1, P1 ;  /* 0x00005b000019ca11 */ /* 0x000fe200008f0c05 */
[----:B------:R-:W-:Y:S01]  /*1c10*/  IMAD.SHL.U32 R0, R20, 0x20, RZ ;  /* 0x0000002014007824 */ /* 0x000fe200078e00ff */
[----:B------:R-:W-:-:S04]  /*1c20*/  @!P3 IADD3 R5, P1, R126, R22, RZ ;  /* 0x000000167e05b210 */ /* 0x000fc80007f3e0ff */
[----:B------:R-:W-:Y:S02]  /*1c30*/  @!P3 IADD3.X R0, R125, R23, R0, P1, !PT ;  /* 0x000000177d00b210 */ /* 0x000fe40000ffe400 */
[----:B---3--:R-:W-:Y:S02]  /*1c40*/  @!P5 LEA R32, P2, R126, c[0x0][0x168], 0x1 ;  /* 0x00005a007e20da11 */ /* 0x008fe400078408ff */
[----:B-1----:R-:W-:Y:S02]  /*1c50*/  IADD3 R26, P1, R180, R10, RZ ;  /* 0x0000000ab41a7210 */ /* 0x002fe40007f3e0ff */
[----:B------:R-:W-:Y:S02]  /*1c60*/  @!P5 LEA.HI.X R33, R126, c[0x0][0x16c], R125, 0x1, P2 ;  /* 0x00005b007e21da11 */ /* 0x000fe400010f0c7d */
[----:B------:R-:W-:Y:S01]  /*1c70*/  ISETP.GE.AND P2, PT, R14, R3, PT ;  /* 0x000000030e00720c */ /* 0x000fe20003f46270 */
[----:B------:R-:W-:Y:S01]  /*1c80*/  IMAD.X R27, R181, 0x1, R13, P1 ;  /* 0x00000001b51b7824 */ /* 0x000fe200008e060d */
[----:B------:R-:W-:Y:S01]  /*1c90*/  IADD3 R10, R182, 0x50, RZ ;  /* 0x00000050b60a7810 */ /* 0x000fe20007ffe0ff */
[----:B------:R1:W-:Y:S01]  /*1ca0*/  @!P5 LDGSTS.E.BYPASS.LTC128B.128 [R179+0x2000], [R32.64] ;  /* 0x0200000020b3dfae */ /* 0x0003e2000b901d4c */
[----:B----4-:R-:W-:Y:S01]  /*1cb0*/  @!P3 LEA R30, P5, R5, c[0x0][0x168], 0x1 ;  /* 0x00005a00051eba11 */ /* 0x010fe200078a08ff */
[----:B------:R-:W-:-:S02]  /*1cc0*/  IMAD.WIDE.U32 R28, R28, c[0x0][0x1b8], R26 ;  /* 0x00006e001c1c7a25 */ /* 0x000fc400078e001a */
[----:B------:R3:W-:Y:S01]  /*1cd0*/  @!P4 LDGSTS.E.BYPASS.LTC128B.128 [R179+0x2800], [R24.64] ;  /* 0x0280000018b3cfae */ /* 0x0007e2000b901d4c */
[----:B------:R-:W-:Y:S01]  /*1ce0*/  @!P3 LEA.HI.X R31, R5, c[0x0][0x16c], R0, 0x1, P5 ;  /* 0x00005b00051fba11 */ /* 0x000fe200028f0c00 */
[----:B------:R-:W-:Y:S01]  /*1cf0*/  IMAD.IADD R29, R29, 0x1, R7 ;  /* 0x000000011d1d7824 */ /* 0x000fe200078e0207 */
[----:B------:R-:W-:Y:S02]  /*1d00*/  ISETP.GE.AND P5, PT, R10, R3, PT ;  /* 0x000000030a00720c */ /* 0x000fe40003fa6270 */
[----:B------:R-:W-:Y:S01]  /*1d10*/  IADD3 R0, R182, 0x60, RZ ;  /* 0x00000060b6007810 */ /* 0x000fe20007ffe0ff */
[----:B------:R-:W-:Y:S01]  /*1d20*/  @!P2 IMAD R4, R20, 0x30, RZ ;  /* 0x000000301404a824 */ /* 0x000fe200078e02ff */
[----:B------:R-:W-:Y:S01]  /*1d30*/  @!P2 MOV R127, R125 ;  /* 0x0000007d007fa202 */ /* 0x000fe20000000f00 */
[----:B------:R4:W-:Y:S01]  /*1d40*/  @!P3 LDGSTS.E.BYPASS.LTC128B.128 [R179+0x3000], [R30.64] ;  /* 0x030000001eb3bfae */ /* 0x0009e2000b901d4c */
[----:B------:R-:W-:Y:S02]  /*1d50*/  ISETP.GE.AND P4, PT, R0, R3, PT ;  /* 0x000000030000720c */ /* 0x000fe40003f86270 */
[-C--:B------:R-:W-:Y:S01]  /*1d60*/  LEA.HI R7, R75, R6.reuse, RZ, 0x4 ;  /* 0x000000064b077211 */ /* 0x080fe200078f20ff */
[----:B------:R-:W-:Y:S01]  /*1d70*/  @!P2 IMAD.WIDE.U32 R22, R103, 0x30, R126 ;  /* 0x000000306716a825 */ /* 0x000fe200078e007e */
[----:B------:R-:W-:-:S03]  /*1d80*/  LEA.HI R75, R75, R6, RZ, 0x5 ;  /* 0x000000064b4b7211 */ /* 0x000fc600078f28ff */
[----:B------:R-:W-:Y:S01]  /*1d90*/  @!P2 IMAD.IADD R4, R23, 0x1, R4 ;  /* 0x000000011704a824 */ /* 0x000fe200078e0204 */
[----:B------:R-:W-:Y:S01]  /*1da0*/  SHF.R.S32.HI R74, RZ, 0x5, R75 ;  /* 0x00000005ff4a7819 */ /* 0x000fe2000001144b */
[----:B------:R-:W-:Y:S01]  /*1db0*/  @!P5 IMAD.MOV.U32 R127, RZ, RZ, R125 ;  /* 0x000000ffff7fd224 */ /* 0x000fe200078e007d */
[----:B------:R-:W-:Y:S01]  /*1dc0*/  LOP3.LUT R75, R75, 0xffffffe0, RZ, 0xc0, !PT ;  /* 0xffffffe04b4b7812 */ /* 0x000fe200078ec0ff */
[----:B------:R-:W-:Y:S01]  /*1dd0*/  @!P5 IMAD R5, R20, 0x50, RZ ;  /* 0x000000501405d824 */ /* 0x000fe200078e02ff */
[----:B------:R-:W-:Y:S02]  /*1de0*/  LEA R77, R74, R77, 0x4 ;  /* 0x0000004d4a4d7211 */ /* 0x000fe400078e20ff */
[----:B-1----:R-:W-:-:S04]  /*1df0*/  @!P2 LEA R32, P1, R22, c[0x0][0x168], 0x1 ;  /* 0x00005a001620aa11 */ /* 0x002fc800078208ff */
[----:B------:R-:W-:Y:S01]  /*1e00*/  @!P2 LEA.HI.X R33, R22, c[0x0][0x16c], R4, 0x1, P1 ;  /* 0x00005b001621aa11 */ /* 0x000fe200008f0c04 */
[C---:B---3--:R-:W-:Y:S01]  /*1e10*/  @!P5 IMAD.WIDE.U32 R24, R103.reuse, 0x50, R126 ;  /* 0x000000506718d825 */ /* 0x048fe200078e007e */
[----:B------:R-:W-:Y:S02]  /*1e20*/  IADD3 R4, R182, 0x70, RZ ;  /* 0x00000070b6047810 */ /* 0x000fe40007ffe0ff */
[C---:B------:R-:W-:Y:S01]  /*1e30*/  @!P6 LEA R22, P1, R103.reuse, R126, 0x6 ;  /* 0x0000007e6716e211 */ /* 0x040fe200078230ff */
[----:B------:R-:W-:Y:S01]  /*1e40*/  @!P4 IMAD.MOV.U32 R127, RZ, RZ, R125 ;  /* 0x000000ffff7fc224 */ /* 0x000fe200078e007d */
[----:B------:R-:W-:Y:S01]  /*1e50*/  ISETP.GE.AND P3, PT, R4, R3, PT ;  /* 0x000000030400720c */ /* 0x000fe20003f66270 */
[----:B------:R1:W-:Y:S01]  /*1e60*/  @!P2 LDGSTS.E.BYPASS.LTC128B.128 [R179+0x3800], [R32.64] ;  /* 0x0380000020b3afae */ /* 0x0003e2000b901d4c */
[----:B------:R-:W-:Y:S02]  /*1e70*/  @!P6 LEA.HI.X R13, R103, R125, R20, 0x6, P1 ;  /* 0x0000007d670de211 */ /* 0x000fe400008f3414 */
[----:B------:R-:W-:-:S02]  /*1e80*/  @!P6 LEA R26, P1, R22, c[0x0][0x168], 0x1 ;  /* 0x00005a00161aea11 */ /* 0x000fc400078208ff */
[----:B------:R-:W-:Y:S02]  /*1e90*/  IADD3 R11, P2, R182, R11, RZ ;  /* 0x0000000bb60b7210 */ /* 0x000fe40007f5e0ff */
[----:B------:R-:W-:Y:S01]  /*1ea0*/  @!P6 LEA.HI.X R27, R22, c[0x0][0x16c], R13, 0x1, P1 ;  /* 0x00005b00161bea11 */ /* 0x000fe200008f0c0d */
[----:B------:R-:W-:Y:S01]  /*1eb0*/  @!P4 IMAD.WIDE.U32 R22, R103, 0x60, R126 ;  /* 0x000000606716c825 */ /* 0x000fe200078e007e */
[----:B------:R-:W-:Y:S02]  /*1ec0*/  @!P5 IADD3 R13, R25, R5, RZ ;  /* 0x00000005190dd210 */ /* 0x000fe40007ffe0ff */
[----:B----4-:R-:W-:Y:S01]  /*1ed0*/  @!P5 LEA R30, P1, R24, c[0x0][0x168], 0x1 ;  /* 0x00005a00181eda11 */ /* 0x010fe200078208ff */
[C---:B------:R-:W-:Y:S01]  /*1ee0*/  @!P4 IMAD R5, R20.reuse, 0x60, RZ ;  /* 0x000000601405c824 */ /* 0x040fe200078e02ff */
[----:B------:R-:W-:Y:S01]  /*1ef0*/  @!P3 MOV R127, R125 ;  /* 0x0000007d007fb202 */ /* 0x000fe20000000f00 */
[----:B------:R-:W-:Y:S01]  /*1f00*/  @!P3 IMAD R20, R20, 0x70, RZ ;  /* 0x000000701414b824 */ /* 0x000fe200078e02ff */
[----:B------:R-:W-:Y:S01]  /*1f10*/  @!P5 LEA.HI.X R31, R24, c[0x0][0x16c], R13, 0x1, P1 ;  /* 0x00005b00181fda11 */ /* 0x000fe200008f0c0d */
[----:B------:R-:W-:Y:S01]  /*1f20*/  @!P4 IMAD.IADD R5, R23, 0x1, R5 ;  /* 0x000000011705c824 */ /* 0x000fe200078e0205 */
[----:B------:R3:W-:Y:S01]  /*1f30*/  @!P6 LDGSTS.E.BYPASS.LTC128B.128 [R179+0x4000], [R26.64] ;  /* 0x040000001ab3efae */ /* 0x0007e2000b901d4c */
[----:B------:R-:W-:Y:S01]  /*1f40*/  @!P3 IMAD.WIDE.U32 R24, R103, 0x70, R126 ;  /* 0x000000706718b825 */ /* 0x000fe200078e007e */
[----:B------:R-:W-:-:S02]  /*1f50*/  ISETP.GE.AND P6, PT, R14, R3, PT ;  /* 0x000000030e00720c */ /* 0x000fc40003fc6270 */
[----:B------:R4:W-:Y:S01]  /*1f60*/  @!P5 LDGSTS.E.BYPASS.LTC128B.128 [R179+0x4800], [R30.64] ;  /* 0x048000001eb3dfae */ /* 0x0009e2000b901d4c */
[----:B------:R-:W-:Y:S01]  /*1f70*/  IMAD.X R9, R183, 0x1, R9, P2 ;  /* 0x00000001b7097824 */ /* 0x000fe200010e0609 */
[----:B------:R-:W-:Y:S01]  /*1f80*/  @!P3 IADD3 R20, R25, R20, RZ ;  /* 0x000000141914b210 */ /* 0x000fe20007ffe0ff */
[----:B------:R-:W-:Y:S01]  /*1f90*/  IMAD.WIDE.U32 R28, R11, c[0x0][0x1a0], R28 ;  /* 0x000068000b1c7a25 */ /* 0x000fe200078e001c */
[-C--:B------:R-:W-:Y:S02]  /*1fa0*/  ISETP.GE.AND P2, PT, R18, R3.reuse, PT ;  /* 0x000000031200720c */ /* 0x080fe40003f46270 */
[C---:B-1----:R-:W-:Y:S01]  /*1fb0*/  @!P4 LEA R32, P1, R22.reuse, c[0x0][0x168], 0x1 ;  /* 0x00005a001620ca11 */ /* 0x042fe200078208ff */
[----:B------:R-:W-:Y:S01]  /*1fc0*/  IMAD R18, R9, c[0x0][0x1a0], RZ ;  /* 0x0000680009127a24 */ /* 0x000fe200078e02ff */
[----:B------:R-:W-:Y:S02]  /*1fd0*/  SHF.R.S32.HI R14, RZ, 0x4, R7 ;  /* 0x00000004ff0e7819 */ /* 0x000fe40000011407 */
[----:B------:R-:W-:Y:S01]  /*1fe0*/  @!P4 LEA.HI.X R33, R22, c[0x0][0x16c], R5, 0x1, P1 ;  /* 0x00005b001621ca11 */ /* 0x000fe200008f0c05 */
[----:B------:R-:W-:Y:S01]  /*1ff0*/  IMAD R18, R11, c[0x0][0x1a4], R18 ;  /* 0x000069000b127a24 */ /* 0x000fe200078e0212 */
[C---:B------:R-:W-:Y:S01]  /*2000*/  @!P3 LEA R22, P1, R24.reuse, c[0x0][0x168], 0x1 ;  /* 0x00005a001816ba11 */ /* 0x040fe200078208ff */
[----:B------:R-:W-:Y:S01]  /*2010*/  IMAD.MOV.U32 R5, RZ, RZ, 0x20 ;  /* 0x00000020ff057424 */ /* 0x000fe200078e00ff */
[----:B------:R-:W-:Y:S01]  /*2020*/  LOP3.LUT R13, R7, 0xfffffff0, RZ, 0xc0, !PT ;  /* 0xfffffff0070d7812 */ /* 0x000fe200078ec0ff */
[----:B------:R2:W-:Y:S01]  /*2030*/  @!P4 LDGSTS.E.BYPASS.LTC128B.128 [R179+0x5000], [R32.64] ;  /* 0x0500000020b3cfae */ /* 0x0005e2000b901d4c */
[----:B------:R-:W-:Y:S01]  /*2040*/  @!P3 LEA.HI.X R23, R24, c[0x0][0x16c], R20, 0x1, P1 ;  /* 0x00005b001817ba11 */ /* 0x000fe200008f0c14 */
[----:B------:R-:W-:Y:S01]  /*2050*/  IMAD.IADD R175, R29, 0x1, R18 ;  /* 0x000000011daf7824 */ /* 0x000fe200078e0212 */
[----:B------:R-:W-:Y:S01]  /*2060*/  LEA R174, P4, R28, c[0x0][0x170], 0x1 ;  /* 0x00005c001cae7a11 */ /* 0x000fe200078808ff */
[C---:B------:R-:W-:Y:S01]  /*2070*/  IMAD.WIDE.U32 R18, R5.reuse, c[0x0][0x1a0], RZ ;  /* 0x0000680005127a25 */ /* 0x040fe200078e00ff */
[-C--:B------:R-:W-:Y:S01]  /*2080*/  ISETP.GE.AND P1, PT, R16, R3.reuse, PT ;  /* 0x000000031000720c */ /* 0x080fe20003f26270 */
[----:B------:R1:W-:Y:S01]  /*2090*/  @!P3 LDGSTS.E.BYPASS.LTC128B.128 [R179+0x5800], [R22.64] ;  /* 0x0580000016b3bfae */ /* 0x0003e2000b901d4c */
[----:B------:R-:W-:Y:S01]  /*20a0*/  ISETP.GE.AND P3, PT, R182, R3, PT ;  /* 0x00000003b600720c */ /* 0x000fe20003f66270 */
[----:B------:R-:W-:Y:S01]  /*20b0*/  IMAD R16, R5, c[0x0][0x1a4], RZ ;  /* 0x0000690005107a24 */ /* 0x000fe200078e02ff */
[----:B------:R-:W-:Y:S01]  /*20c0*/  LEA.HI.X R175, R28, c[0x0][0x174], R175, 0x1, P4 ;  /* 0x00005d001caf7a11 */ /* 0x000fe200020f0caf */
[----:B------:R-:W0:Y:S01]  /*20d0*/  LDGDEPBAR ;  /* 0x00000000000079af */ /* 0x000e220000000000 */
[----:B------:R-:W-:-:S02]  /*20e0*/  LEA.HI R7, R7, R14, RZ, 0x1 ;  /* 0x0000000e07077211 */ /* 0x000fc400078f08ff */
[----:B------:R-:W-:Y:S02]  /*20f0*/  IADD3 R13, -R13, R6, RZ ;  /* 0x000000060d0d7210 */ /* 0x000fe40007ffe1ff */
[----:B------:R-:W-:Y:S02]  /*2100*/  LOP3.LUT R7, R7, 0xfffffffe, RZ, 0xc0, !PT ;  /* 0xfffffffe07077812 */ /* 0x000fe400078ec0ff */
[----:B------:R-:W-:Y:S01]  /*2110*/  @!P2 IADD3 R18, P4, R174, R18, RZ ;  /* 0x00000012ae12a210 */ /* 0x000fe20007f9e0ff */
[----:B------:R-:W-:Y:S01]  /*2120*/  @!P1 IMAD.MOV.U32 R9, RZ, RZ, c[0x0][0x1a0] ;  /* 0x00006800ff099624 */ /* 0x000fe200078e00ff */
[----:B------:R-:W-:Y:S01]  /*2130*/  ISETP.GE.AND P5, PT, R12, R3, PT ;  /* 0x000000030c00720c */ /* 0x000fe20003fa6270 */
[----:B------:R-:W-:Y:S01]  /*2140*/  IMAD.IADD R171, R14, 0x1, -R7 ;  /* 0x000000010eab7824 */ /* 0x000fe200078e0a07 */
[----:B------:R-:W-:Y:S01]  /*2150*/  @!P2 IADD3.X R19, R175, R19, R16, P4, !PT ;  /* 0x00000013af13a210 */ /* 0x000fe200027fe410 */
[----:B------:R-:W-:Y:S01]  /*2160*/  IMAD.SHL.U32 R12, R8, 0x40, RZ ;  /* 0x00000040080c7824 */ /* 0x000fe200078e00ff */
[----:B------:R-:W-:Y:S01]  /*2170*/  ISETP.GE.AND P4, PT, R10, R3, PT ;  /* 0x000000030a00720c */ /* 0x000fe20003f86270 */
[----:B------:R-:W-:Y:S01]  /*2180*/  @!P1 IMAD.MOV.U32 R10, RZ, RZ, c[0x0][0x1a4] ;  /* 0x00006900ff0a9624 */ /* 0x000fe200078e00ff */
[----:B------:R-:W-:-:S02]  /*2190*/  SHF.L.U32 R11, R182, 0x3, RZ ;  /* 0x00000003b60b7819 */ /* 0x000fc400000006ff */
[----:B------:R-:W-:-:S04]  /*21a0*/  LOP3.LUT R12, R12, 0x1c0, RZ, 0xc0, !PT ;  /* 0x000001c00c0c7812 */ /* 0x000fc800078ec0ff */
[----:B------:R-:W-:Y:S02]  /*21b0*/  LOP3.LUT R11, R12, 0x8, R11, 0xf8, !PT ;  /* 0x000000080c0b7812 */ /* 0x000fe400078ef80b */
[----:B------:R-:W-:Y:S01]  /*21c0*/  SHF.R.U32.HI R14, RZ, 0x3, R12 ;  /* 0x00000003ff0e7819 */ /* 0x000fe2000001160c */
[----:B------:R-:W-:-:S04]  /*21d0*/  DEPBAR.LE SB0, 0x0 ;  /* 0x000080000000791a */ /* 0x000fc80000000000 */
[----:B------:R-:W-:Y:S01]  /*21e0*/  BAR.SYNC.DEFER_BLOCKING 0x0 ;  /* 0x0000000000007b1d */ /* 0x000fe20000010000 */
[----:B------:R-:W-:Y:S02]  /*21f0*/  LOP3.LUT R14, R11, R14, RZ, 0x3c, !PT ;  /* 0x0000000e0b0e7212 */ /* 0x000fe400078e3cff */
[----:B-1----:R-:W-:-:S05]  /*2200*/  @!P6 MOV R22, c[0x0][0x1a0] ;  /* 0x000068000016ea02 */ /* 0x002fca0000000f00 */
[----:B------:R-:W-:Y:S01]  /*2210*/  @!P6 IMAD.WIDE.U32 R22, R22, 0x60, R174 ;  /* 0x000000601616e825 */ /* 0x000fe200078e00ae */
[----:B------:R-:W-:Y:S04]  /*2220*/  @P3 STS.128 [R179+0x6000], RZ ;  /* 0x006000ffb3003388 */ /* 0x000fe80000000c00 */
[----:B------:R-:W-:Y:S01]  /*2230*/  @!PT LDS RZ, [RZ] ;  /* 0x00000000fffff984 */ /* 0x000fe20000000800 */
[----:B------:R-:W-:Y:S01]  /*2240*/  @!PT LDS RZ, [RZ] ;  /* 0x00000000fffff984 */ /* 0x000fe20000000800 */
[----:B------:R-:W-:Y:S01]  /*2250*/  @!PT LDS RZ, [RZ] ;  /* 0x00000000fffff984 */ /* 0x000fe20000000800 */
[----:B------:R1:W-:Y:S01]  /*2260*/  @!P3 LDGSTS.E.BYPASS.LTC128B.128 [R179+0x6000], [R174.64] ;  /* 0x06000000aeb3bfae */ /* 0x0003e2000b901d4c */
[----:B------:R-:W-:Y:S02]  /*2270*/  ISETP.GE.AND P3, PT, R0, R3, PT ;  /* 0x000000030000720c */ /* 0x000fe40003f66270 */
[----:B------:R-:W-:Y:S01]  /*2280*/  SHF.R.S32.HI R0, RZ, 0x1f, R13 ;  /* 0x0000001fff007819 */ /* 0x000fe2000001140d */
[----:B------:R-:W-:Y:S03]  /*2290*/  @P2 STS.128 [R179+0x6800], RZ ;  /* 0x006800ffb3002388 */ /* 0x000fe60000000c00 */
[----:B------:R-:W-:Y:S01]  /*22a0*/  LEA.HI R7, R0, R13, RZ, 0x3 ;  /* 0x0000000d00077211 */ /* 0x000fe200078f18ff */
[----:B------:R-:W-:Y:S01]  /*22b0*/  @!PT LDS RZ, [RZ] ;  /* 0x00000000fffff984 */ /* 0x000fe20000000800 */
[----:B------:R-:W-:Y:S01]  /*22c0*/  @!PT LDS RZ, [RZ] ;  /* 0x00000000fffff984 */ /* 0x000fe20000000800 */
[----:B------:R-:W-:Y:S01]  /*22d0*/  @!PT LDS RZ, [RZ] ;  /* 0x00000000fffff984 */ /* 0x000fe20000000800 */
[----:B------:R1:W-:Y:S01]  /*22e0*/  @!P2 LDGSTS.E.BYPASS.LTC128B.128 [R179+0x6800], [R18.64] ;  /* 0x0680000012b3afae */ /* 0x0003e2000b901d4c */
[----:B------:R-:W-:-:S02]  /*22f0*/  @!P1 LEA R16, P2, R9, R174, 0x6 ;  /* 0x000000ae09109211 */ /* 0x000fc400078430ff */
[----:B------:R-:W-:Y:S01]  /*2300*/  LOP3.LUT R0, R7, 0xfffffff8, RZ, 0xc0, !PT ;  /* 0xfffffff807007812 */ /* 0x000fe200078ec0ff */
[----:B------:R-:W-:Y:S01]  /*2310*/  @P1 STS.128 [R179+0x7000], RZ ;  /* 0x007000ffb3001388 */ /* 0x000fe20000000c00 */
[----:B------:R-:W-:Y:S01]  /*2320*/  @!P1 LEA.HI.X R17, R9, R175, R10, 0x6, P2 ;  /* 0x000000af09119211 */ /* 0x000fe200010f340a */
[----:B------:R-:W-:Y:S01]  /*2330*/  @!P5 IMAD.MOV.U32 R10, RZ, RZ, c[0x0][0x1a4] ;  /* 0x00006900ff0ad624 */ /* 0x000fe200078e00ff */
[----:B------:R-:W-:Y:S02]  /*2340*/  IADD3 R0, R13, -R0, RZ ;  /* 0x800000000d007210 */ /* 0x000fe40007ffe0ff */
[----:B------:R-:W-:Y:S01]  /*2350*/  ISETP.GE.AND P2, PT, R4, R3, PT ;  /* 0x000000030400720c */ /* 0x000fe20003f46270 */
[C---:B------:R-:W-:Y:S01]  /*2360*/  IMAD.SHL.U32 R4, R171.reuse, 0x8, RZ ;  /* 0x00000008ab047824 */ /* 0x040fe200078e00ff */
[----:B------:R-:W-:Y:S01]  /*2370*/  @!P5 MOV R3, c[0x0][0x1a0] ;  /* 0x000068000003da02 */ /* 0x000fe20000000f00 */
[----:B------:R-:W-:Y:S01]  /*2380*/  IMAD.SHL.U32 R9, R0, 0x40, RZ ;  /* 0x0000004000097824 */ /* 0x000fe200078e00ff */
[----:B------:R-:W-:Y:S01]  /*2390*/  @!PT LDS RZ, [RZ] ;  /* 0x00000000fffff984 */ /* 0x000fe20000000800 */
[----:B------:R-:W-:Y:S01]  /*23a0*/  @!PT LDS RZ, [RZ] ;  /* 0x00000000fffff984 */ /* 0x000fe20000000800 */
[----:B------:R-:W-:Y:S01]  /*23b0*/  @!PT LDS RZ, [RZ] ;  /* 0x00000000fffff984 */ /* 0x000fe20000000800 */
[----:B------:R2:W-:Y:S01]  /*23c0*/  @!P1 LDGSTS.E.BYPASS.LTC128B.128 [R179+0x7000], [R16.64] ;  /* 0x0700000010b39fae */ /* 0x0005e2000b901d4c */
[----:B------:R-:W-:Y:S01]  /*23d0*/  IMAD R171, R171, 0x200, R14 ;  /* 0x00000200abab7824 */ /* 0x000fe200078e020e */
[----:B------:R-:W-:-:S02]  /*23e0*/  @!P5 LEA R12, P1, R3, R174, 0x7 ;  /* 0x000000ae030cd211 */ /* 0x000fc400078238ff */
[----:B------:R-:W-:Y:S01]  /*23f0*/  LOP3.LUT R11, R9, 0x1c0, RZ, 0xc0, !PT ;  /* 0x000001c0090b7812 */ /* 0x000fe200078ec0ff */
[----:B------:R-:W-:Y:S01]  /*2400*/  @P6 STS.128 [R179+0x7800], RZ ;  /* 0x007800ffb3006388 */ /* 0x000fe20000000c00 */
[----:B------:R-:W-:Y:S01]  /*2410*/  @!P6 MOV R14, c[0x0][0x1a4] ;  /* 0x00006900000eea02 */ /* 0x000fe20000000f00 */
[----:B------:R-:W-:Y:S01]  /*2420*/  IMAD.SHL.U32 R171, R171, 0x2, RZ ;  /* 0x00000002abab7824 */ /* 0x000fe200078e00ff */
[----:B------:R-:W-:Y:S02]  /*2430*/  LOP3.LUT R9, R11, 0x8, R4, 0xf8, !PT ;  /* 0x000000080b097812 */ /* 0x000fe400078ef804 */
[----:B------:R-:W-:Y:S01]  /*2440*/  SHF.R.U32.HI R4, RZ, 0x3, R11 ;  /* 0x00000003ff047819 */ /* 0x000fe2000001160b */
[----:B------:R-:W-:Y:S01]  /*2450*/  @!P6 IMAD R14, R14, 0x60, RZ ;  /* 0x000000600e0ee824 */ /* 0x000fe200078e02ff */
[----:B------:R-:W-:Y:S01]  /*2460*/  @!P5 LEA.HI.X R13, R3, R175, R10, 0x7, P1 ;  /* 0x000000af030dd211 */ /* 0x000fe200008f3c0a */
[----:B------:R-:W-:Y:S01]  /*2470*/  @!P2 IMAD.MOV.U32 R3, RZ, RZ, c[0x0][0x1a4] ;  /* 0x00006900ff03a624 */ /* 0x000fe200078e00ff */
[----:B------:R-:W-:Y:S01]  /*2480*/  LOP3.LUT R4, R9, R4, RZ, 0x3c, !PT ;  /* 0x0000000409047212 */ /* 0x000fe200078e3cff */
[----:B-1----:R-:W-:Y:S01]  /*2490*/  @!P4 IMAD.MOV.U32 R18, RZ, RZ, c[0x0][0x1a0] ;  /* 0x00006800ff12c624 */ /* 0x002fe200078e00ff */
[----:B------:R-:W-:Y:S01]  /*24a0*/  @!P2 MOV R9, c[0x0][0x1a0] ;  /* 0x000068000009aa02 */ /* 0x000fe20000000f00 */
[----:B------:R-:W-:Y:S01]  /*24b0*/  @!P4 IMAD.MOV.U32 R11, RZ, RZ, c[0x0][0x1a4] ;  /* 0x00006900ff0bc624 */ /* 0x000fe200078e00ff */
[----:B------:R-:W-:Y:S01]  /*24c0*/  SHF.L.U32 R7, R7, 0x6, RZ ;  /* 0x0000000607077819 */ /* 0x000fe200000006ff */
[----:B------:R-:W-:Y:S01]  /*24d0*/  @!P2 IMAD R3, R3, 0xe0, RZ ;  /* 0x000000e00303a824 */ /* 0x000fe200078e02ff */
[----:B------:R-:W-:Y:S01]  /*24e0*/  @!P6 IADD3 R15, R23, R14, RZ ;  /* 0x0000000e170fe210 */ /* 0x000fe20007ffe0ff */
[----:B------:R-:W-:Y:S01]  /*24f0*/  @!P2 IMAD.WIDE.U32 R20, R9, 0xe0, R174 ;  /* 0x000000e00914a825 */ /* 0x000fe200078e00ae */
[----:B------:R-:W-:-:S02]  /*2500*/  LOP3.LUT R7, R7, 0xfffffe00, RZ, 0xc0, !PT ;  /* 0xfffffe0007077812 */ /* 0x000fc400078ec0ff */
[----:B------:R-:W-:Y:S01]  /*2510*/  IADD3 R168, R171, 0x2040, RZ ;  /* 0x00002040aba87810 */ /* 0x000fe20007ffe0ff */
[----:B------:R-:W-:Y:S01]  /*2520*/  @!P3 IMAD.MOV.U32 R10, RZ, RZ, c[0x0][0x1a4] ;  /* 0x00006900ff0ab624 */ /* 0x000fe200078e00ff */
[----:B---3--:R-:W-:Y:S01]  /*2530*/  @!P2 MOV R26, R20 ;  /* 0x00000014001aa202 */ /* 0x008fe20000000f00 */
[----:B--2---:R-:W-:Y:S01]  /*2540*/  @!P3 IMAD.MOV.U32 R16, RZ, RZ, c[0x0][0x1a0] ;  /* 0x00006800ff10b624 */ /* 0x004fe200078e00ff */
[----:B------:R-:W-:Y:S01]  /*2550*/  IADD3 R166, R7, R4, RZ ;  /* 0x0000000407a67210 */ /* 0x000fe20007ffe0ff */
[----:B------:R-:W-:-:S04]  /*2560*/  @!P4 IMAD.WIDE.U32 R18, R18, 0xa0, R174 ;  /* 0x000000a01212c825 */ /* 0x000fc800078e00ae */
[----:B------:R-:W-:Y:S01]  /*2570*/  @!P4 IMAD R11, R11, 0xa0, RZ ;  /* 0x000000a00b0bc824 */ /* 0x000fe200078e02ff */
[----:B------:R-:W-:Y:S01]  /*2580*/  @!P4 MOV R24, R18 ;  /* 0x000000120018c202 */ /* 0x000fe20000000f00 */
[----:B------:R-:W-:Y:S02]  /*2590*/  @!P2 IMAD.IADD R27, R21, 0x1, R3 ;  /* 0x00000001151ba824 */ /* 0x000fe400078e0203 */
[----:B------:R-:W-:Y:S01]  /*25a0*/  @!P6 IMAD.MOV.U32 R14, RZ, RZ, R22 ;  /* 0x000000ffff0ee224 */ /* 0x000fe200078e0016 */
[----:B------:R-:W-:Y:S01]  /*25b0*/  @!P4 IADD3 R25, R19, R11, RZ ;  /* 0x0000000b1319c210 */ /* 0x000fe20007ffe0ff */
[----:B------:R-:W-:Y:S02]  /*25c0*/  IMAD R3, R74, 0x400, R7 ;  /* 0x000004004a037824 */ /* 0x000fe400078e0207 */
[----:B------:R-:W-:Y:S01]  /*25d0*/  @!P3 IMAD.WIDE.U32 R16, R16, 0xc0, R174 ;  /* 0x000000c01010b825 */ /* 0x000fe200078e00ae */
[----:B------:R-:W-:Y:S01]  /*25e0*/  @!PT LDS RZ, [RZ] ;  /* 0x00000000fffff984 */ /* 0x000fe20000000800 */
[----:B------:R-:W-:Y:S01]  /*25f0*/  @!PT LDS RZ, [RZ] ;  /* 0x00000000fffff984 */ /* 0x000fe20000000800 */
[----:B------:R-:W-:Y:S01]  /*2600*/  @!PT LDS RZ, [RZ] ;  /* 0x00000000fffff984 */ /* 0x000fe20000000800 */
[----:B------:R1:W-:Y:S02]  /*2610*/  @!P6 LDGSTS.E.BYPASS.LTC128B.128 [R179+0x7800], [R14.64] ;  /* 0x078000000eb3efae */ /* 0x0003e4000b901d4c */
[----:B------:R-:W-:Y:S01]  /*2620*/  IADD3 R172, R4, R3, RZ ;  /* 0x0000000304ac7210 */ /* 0x000fe20007ffe0ff */
[----:B------:R-:W-:Y:S01]  /*2630*/  @!P3 IMAD R10, R10, 0xc0, RZ ;  /* 0x000000c00a0ab824 */ /* 0x000fe200078e02ff */
[----:B------:R-:W-:Y:S02]  /*2640*/  @P5 STS.128 [R179+0x8000], RZ ;  /* 0x008000ffb3005388 */ /* 0x000fe40000000c00 */
[----:B------:R-:W-:Y:S01]  /*2650*/  SHF.L.U32 R172, R172, 0x1, RZ ;  /* 0x00000001acac7819 */ /* 0x000fe200000006ff */
[----:B------:R-:W-:Y:S01]  /*2660*/  @!P3 IMAD.IADD R11, R17, 0x1, R10 ;  /* 0x00000001110bb824 */ /* 0x000fe200078e020a */
[----:B------:R-:W-:Y:S01]  /*2670*/  @!PT LDS RZ, [RZ] ;  /* 0x00000000fffff984 */ /* 0x000fe20000000800 */
[----:B------:R-:W-:Y:S01]  /*2680*/  @!PT LDS RZ, [RZ] ;  /* 0x00000000fffff984 */ /* 0x000fe20000000800 */
[----:B------:R-:W-:Y:S01]  /*2690*/  @!PT LDS RZ, [RZ] ;  /* 0x00000000fffff984 */ /* 0x000fe20000000800 */
[----:B------:R1:W-:Y:S01]  /*26a0*/  @!P5 LDGSTS.E.BYPASS.LTC128B.128 [R179+0x8000], [R12.64] ;  /* 0x080000000cb3dfae */ /* 0x0003e2000b901d4c */
[----:B------:R-:W-:-:S03]  /*26b0*/  @!P3 IMAD.MOV.U32 R10, RZ, RZ, R16 ;  /* 0x000000ffff0ab224 */ /* 0x000fc600078e0010 */
        /* <DEDUP_REMOVED lines=18> */
[----:B------:R-:W-:Y:S02]  /*27e0*/  LDSM.16.M88.4 R16, [R172] ;  /* 0x00000000ac10783b */ /* 0x000fe40000000200 */
[----:B------:R-:W-:-:S02]  /*27f0*/  SEL R5, R5, 0xffffffe0, !P2 ;  /* 0xffffffe005057807 */ /* 0x000fc40005000000 */
[----:B------:R-:W3:Y:S01]  /*2800*/  LDSM.16.M88.4 R20, [R171+0x2000] ;  /* 0x00200000ab14783b */ /* 0x000ee20000000200 */
[C---:B------:R-:W-:Y:S02]  /*2810*/  SEL R3, R0.reuse, 0xfffffff0, !P1 ;  /* 0xfffffff000037807 */ /* 0x040fe40004800000 */
[----:B------:R-:W-:Y:S01]  /*2820*/  SEL R0, R0, 0xfffffff0, !P3 ;  /* 0xfffffff000007807 */ /* 0x000fe20005800000 */
[----:B------:R-:W-:Y:S01]  /*2830*/  LDSM.16.M88.4 R36, [R171+0x2800] ;  /* 0x00280000ab24783b */ /* 0x000fe20000000200 */
[-C--:B------:R-:W-:Y:S02]  /*2840*/  LEA R170, R3, R172.reuse, 0x1 ;  /* 0x000000ac03aa7211 */ /* 0x080fe400078e08ff */
[----:B------:R-:W-:Y:S01]  /*2850*/  LOP3.LUT P1, RZ, R8, 0x4, RZ, 0xc0, !PT ;  /* 0x0000000408ff7812 */ /* 0x000fe2000782c0ff */
[----:B------:R-:W-:Y:S01]  /*2860*/  IMAD R165, R0, 0x2, R171 ;  /* 0x0000000200a57824 */ /* 0x000fe200078e02ab */
[----:B------:R-:W-:Y:S01]  /*2870*/  IADD3 R8, R171, 0x2000, RZ ;  /* 0x00002000ab087810 */ /* 0x000fe20007ffe0ff */
[----:B-1----:R-:W-:Y:S01]  /*2880*/  LDSM.16.M88.4 R12, [R170] ;  /* 0x00000000aa0c783b */ /* 0x002fe20000000200 */
[----:B------:R-:W-:-:S02]  /*2890*/  LEA R169, R5, R172, 0x1 ;  /* 0x000000ac05a97211 */ /* 0x000fc400078e08ff */
[----:B------:R-:W-:Y:S01]  /*28a0*/  ISETP.GT.AND P2, PT, R101, 0x1, PT ;  /* 0x000000016500780c */ /* 0x000fe20003f44270 */
[----:B----4-:R-:W-:Y:S02]  /*28b0*/  LDSM.16.M88.4 R28, [R165+0x2800] ;  /* 0x00280000a51c783b */ /* 0x010fe40000000200 */
[----:B------:R-:W-:Y:S02]  /*28c0*/  IMAD R167, R3, 0x2, R169 ;  /* 0x0000000203a77824 */ /* 0x000fe400078e02a9 */
[----:B------:R-:W-:Y:S02]  /*28d0*/  LDSM.16.M88.4 R44, [R171+0x3000] ;  /* 0x00300000ab2c783b */ /* 0x000fe40000000200 */
[----:B------:R-:W-:Y:S02]  /*28e0*/  @P1 IADD3 R168, R8, -0x40, RZ ;  /* 0xffffffc008a81810 */ /* 0x000fe40007ffe0ff */
[----:B--2---:R-:W1:Y:S02]  /*28f0*/  LDSM.16.M88.4 R24, [R165+0x2000] ;  /* 0x00200000a518783b */ /* 0x004e640000000200 */
[----:B------:R-:W-:-:S02]  /*2900*/  LEA R100, R0, R168, 0x1 ;  /* 0x000000a800647211 */ /* 0x000fc400078e08ff */
[----:B---3--:R-:W-:Y:S01]  /*2910*/  LDSM.16.M88.4 R8, [R169] ;  /* 0x00000000a908783b */ /* 0x008fe20000000200 */
[----:B------:R-:W-:Y:S02]  /*2920*/  @!P2 LEA R186, P1, R126, c[0x0][0x168], 0x1 ;  /* 0x00005a007ebaaa11 */ /* 0x000fe400078208ff */
[----:B------:R-:W-:Y:S01]  /*2930*/  IADD3 R161, R168, 0x800, RZ ;  /* 0x00000800a8a17810 */ /* 0x000fe20007ffe0ff */
[----:B------:R-:W2:Y:S01]  /*2940*/  LDSM.16.M88.4 R40, [R168] ;  /* 0x00000000a828783b */ /* 0x000ea20000000200 */
[----:B------:R-:W-:Y:S02]  /*2950*/  @!P2 LEA.HI.X R187, R126, c[0x0][0x16c], R125, 0x1, P1 ;  /* 0x00005b007ebbaa11 */ /* 0x000fe400008f0c7d */
[C---:B------:R-:W-:Y:S01]  /*2960*/  IADD3 R160, R168.reuse, 0x1000, RZ ;  /* 0x00001000a8a07810 */ /* 0x040fe20007ffe0ff */
[----:B------:R-:W-:Y:S01]  /*2970*/  LDSM.16.M88.4 R32, [R167] ;  /* 0x00000000a720783b */ /* 0x000fe20000000200 */
[C---:B------:R-:W-:Y:S02]  /*2980*/  IADD3 R159, R168.reuse, 0x1800, RZ ;  /* 0x00001800a89f7810 */ /* 0x040fe40007ffe0ff */
[C---:B------:R-:W-:Y:S01]  /*2990*/  IADD3 R158, R168.reuse, 0x2000, RZ ;  /* 0x00002000a89e7810 */ /* 0x040fe20007ffe0ff */
[----:B------:R-:W3:Y:S01]  /*29a0*/  LDSM.16.M88.4 R60, [R100] ;  /* 0x00000000643c783b */ /* 0x000ee20000000200 */
[C---:B------:R-:W-:Y:S01]  /*29b0*/  IADD3 R157, R168.reuse, 0x2800, RZ ;  /* 0x00002800a89d7810 */ /* 0x040fe20007ffe0ff */
[----:B------:R-:W-:Y:S01]  /*29c0*/  HMMA.16816.F32 R52, R16, R20, RZ ;  /* 0x000000141034723c */ /* 0x000fe200000018ff */
[C---:B------:R-:W-:Y:S01]  /*29d0*/  IADD3 R156, R168.reuse, 0x3000, RZ ;  /* 0x00003000a89c7810 */ /* 0x040fe20007ffe0ff */
[----:B------:R-:W4:Y:S01]  /*29e0*/  LDSM.16.M88.4 R56, [R168+0x800] ;  /* 0x00080000a838783b */ /* 0x000f220000000200 */
[----:B------:R-:W-:-:S03]  /*29f0*/  IADD3 R102, R168, 0x3800, RZ ;  /* 0x00003800a8667810 */ /* 0x000fc60007ffe0ff */
[----:B------:R-:W2:Y:S02]  /*2a00*/  LDSM.16.M88.4 R48, [R165+0x3000] ;  /* 0x00300000a530783b */ /* 0x000ea40000000200 */
[----:B------:R-:W-:Y:S02]  /*2a10*/  HMMA.16816.F32 R20, R16, R22, RZ ;  /* 0x000000161014723c */ /* 0x000fe400000018ff */
[----:B------:R-:W2:Y:S04]  /*2a20*/  LDSM.16.M88.4 R64, [R100+0x800] ;  /* 0x000800006440783b */ /* 0x000ea80000000200 */
[----:B------:R-:W-:Y:S04]  /*2a30*/  LDSM.16.M88.4 R68, [R100+0x2000] ;  /* 0x002000006444783b */ /* 0x000fe80000000200 */
[----:B------:R-:W0:Y:S06]  /*2a40*/  LDGDEPBAR ;  /* 0x00000000000079af */ /* 0x000e2c0000000000 */
[C---:B-1----:R-:W-:Y:S08]  /*2a50*/  HMMA.16816.F32 R52, R12.reuse, R24, R52 ;  /* 0x000000180c34723c */ /* 0x042ff00000001834 */
[----:B------:R-:W-:Y:S08]  /*2a60*/  HMMA.16816.F32 R20, R12, R26, R20 ;  /* 0x0000001a0c14723c */ /* 0x000ff00000001814 */
[C---:B------:R-:W-:Y:S08]  /*2a70*/  HMMA.16816.F32 R24, R16.reuse, R36, RZ ;  /* 0x000000241018723c */ /* 0x040ff000000018ff */
[----:B------:R-:W-:Y:S08]  /*2a80*/  HMMA.16816.F32 R36, R16, R38, RZ ;  /* 0x000000261024723c */ /* 0x000ff000000018ff */
[----:B--2---:R-:W-:Y:S08]  /*2a90*/  HMMA.16816.F32 R52, R8, R40, R52 ;  /* 0x000000280834723c */ /* 0x004ff00000001834 */
[----:B------:R-:W-:Y:S08]  /*2aa0*/  HMMA.16816.F32 R24, R12, R28, R24 ;  /* 0x0000001c0c18723c */ /* 0x000ff00000001818 */
[----:B------:R-:W-:Y:S01]  /*2ab0*/  HMMA.16816.F32 R20, R8, R42, R20 ;  /* 0x0000002a0814723c */ /* 0x000fe20000001814 */
[----:B------:R-:W-:Y:S07]  /*2ac0*/  LDSM.16.M88.4 R40, [R171+0x3800] ;  /* 0x00380000ab28783b */ /* 0x000fee0000000200 */
[----:B------:R-:W-:Y:S08]  /*2ad0*/  HMMA.16816.F32 R36, R12, R30, R36 ;  /* 0x0000001e0c24723c */ /* 0x000ff00000001824 */
[----:B------:R-:W-:Y:S08]  /*2ae0*/  HMMA.16816.F32 R28, R16, R44, RZ ;  /* 0x0000002c101c723c */ /* 0x000ff000000018ff */
[----:B---3--:R-:W-:Y:S08]  /*2af0*/  HMMA.16816.F32 R52, R32, R60, R52 ;  /* 0x0000003c2034723c */ /* 0x008ff00000001834 */
[----:B----4-:R-:W-:Y:S08]  /*2b00*/  HMMA.16816.F32 R24, R8, R56, R24 ;  /* 0x000000380818723c */ /* 0x010ff00000001818 */
[----:B------:R-:W-:Y:S01]  /*2b10*/  HMMA.16816.F32 R20, R32, R62, R20 ;  /* 0x0000003e2014723c */ /* 0x000fe20000001814 */
[----:B------:R-:W1:Y:S07]  /*2b20*/  LDSM.16.M88.4 R60, [R168+0x1000] ;  /* 0x00100000a83c783b */ /* 0x000e6e0000000200 */
[----:B------:R-:W-:Y:S01]  /*2b30*/  HMMA.16816.F32 R44, R16, R46, RZ ;  /* 0x0000002e102c723c */ /* 0x000fe200000018ff */
[----:B------:R-:W-:-:S02]  /*2b40*/  FMUL.FTZ R53, R53, c[0x0][0x2ec] ;  /* 0x0000bb0035357a20 */ /* 0x000fc40000410000 */
[----:B------:R-:W-:Y:S02]  /*2b50*/  FMUL.FTZ R0, R52, c[0x0][0x2ec] ;  /* 0x0000bb0034007a20 */ /* 0x000fe40000410000 */
[----:B------:R2:W3:Y:S01]  /*2b60*/  MUFU.TANH R76, R53 ;  /* 0x00000035004c7308 */ /* 0x0004e20000002400 */
[----:B------:R-:W-:Y:S02]  /*2b70*/  FMUL.FTZ R78, R54, c[0x0][0x2ec] ;  /* 0x0000bb00364e7a20 */ /* 0x000fe40000410000 */
[----:B------:R-:W-:Y:S01]  /*2b80*/  HMMA.16816.F32 R28, R12, R48, R28 ;  /* 0x000000300c1c723c */ /* 0x000fe2000000181c */
[----:B------:R-:W-:-:S04]  /*2b90*/  FMUL.FTZ R79, R55, c[0x0][0x2ec] ;  /* 0x0000bb00374f7a20 */ /* 0x000fc80000410000 */
[----:B------:R-:W4:Y:S03]  /*2ba0*/  MUFU.TANH R0, R0 ;  /* 0x0000000000007308 */ /* 0x000f260000002400 */
[----:B------:R-:W-:Y:S01]  /*2bb0*/  HMMA.16816.F32 R36, R8, R58, R36 ;  /* 0x0000003a0824723c */ /* 0x000fe20000001824 */
[----:B------:R-:W-:Y:S01]  /*2bc0*/  FMUL.FTZ R80, R20, c[0x0][0x2ec] ;  /* 0x0000bb0014507a20 */ /* 0x000fe20000410000 */
[----:B------:R-:W-:Y:S01]  /*2bd0*/  LDSM.16.M88.4 R56, [R165+0x3800] ;  /* 0x00380000a538783b */ /* 0x000fe20000000200 */
[----:B------:R-:W-:Y:S02]  /*2be0*/  FMUL.FTZ R81, R21, c[0x0][0x2ec] ;  /* 0x0000bb0015517a20 */ /* 0x000fe40000410000 */
[----:B------:R-:W-:Y:S01]  /*2bf0*/  FMUL.FTZ R82, R22, c[0x0][0x2ec] ;  /* 0x0000bb0016527a20 */ /* 0x000fe20000410000 */
[----:B--2---:R-:W-:Y:S01]  /*2c00*/  LDSM.16.M88.4 R52, [R100+0x1000] ;  /* 0x001000006434783b */ /* 0x004fe20000000200 */
[----:B------:R-:W-:Y:S01]  /*2c10*/  FMUL.FTZ R83, R23, c[0x0][0x2ec] ;  /* 0x0000bb0017537a20 */ /* 0x000fe20000410000 */
[----:B------:R-:W-:Y:S01]  /*2c20*/  HMMA.16816.F32 R24, R32, R64, R24 ;  /* 0x000000402018723c */ /* 0x000fe20000001818 */
[----:B------:R-:W2:Y:S01]  /*2c30*/  MUFU.TANH R78, R78 ;  /* 0x0000004e004e7308 */ /* 0x000ea20000002400 */
[----:B------:R-:W2:Y:S06]  /*2c40*/  LDSM.16.M88.4 R20, [R171+0x4000] ;  /* 0x00400000ab14783b */ /* 0x000eac0000000200 */
[----:B------:R-:W-:Y:S01]  /*2c50*/  HMMA.16816.F32 R44, R12, R50, R44 ;  /* 0x000000320c2c723c */ /* 0x000fe2000000182c */
[----:B------:R-:W2:Y:S07]  /*2c60*/  MUFU.TANH R79, R79 ;  /* 0x0000004f004f7308 */ /* 0x000eae0000002400 */
[----:B-1----:R-:W-:Y:S01]  /*2c70*/  HMMA.16816.F32 R28, R8, R60, R28 ;  /* 0x0000003c081c723c */ /* 0x002fe2000000181c */
[----:B------:R-:W1:Y:S07]  /*2c80*/  MUFU.TANH R80, R80 ;  /* 0x0000005000507308 */ /* 0x000e6e0000002400 */
[----:B------:R-:W-:Y:S01]  /*2c90*/  HMMA.16816.F32 R36, R32, R66, R36 ;  /* 0x000000422024723c */ /* 0x000fe20000001824 */
[----:B------:R-:W-:Y:S01]  /*2ca0*/  FMUL.FTZ R84, R24, c[0x0][0x2ec] ;  /* 0x0000bb0018547a20 */ /* 0x000fe20000410000 */
[----:B------:R-:W-:Y:S01]  /*2cb0*/  LDSM.16.M88.4 R64, [R168+0x1800] ;  /* 0x00180000a840783b */ /* 0x000fe20000000200 */
[----:B------:R-:W-:Y:S01]  /*2cc0*/  FMUL.FTZ R85, R25, c[0x0][0x2ec] ;  /* 0x0000bb0019557a20 */ /* 0x000fe20000410000 */
[----:B------:R-:W1:Y:S01]  /*2cd0*/  MUFU.TANH R81, R81 ;  /* 0x0000005100517308 */ /* 0x000e620000002400 */
[----:B------:R-:W-:-:S02]  /*2ce0*/  FMUL.FTZ R86, R26, c[0x0][0x2ec] ;  /* 0x0000bb001a567a20 */ /* 0x000fc40000410000 */
[----:B------:R-:W-:Y:S01]  /*2cf0*/  FMUL.FTZ R87, R27, c[0x0][0x2ec] ;  /* 0x0000bb001b577a20 */ /* 0x000fe20000410000 */
[----:B------:R-:W-:Y:S01]  /*2d00*/  HMMA.16816.F32 R44, R8, R62, R44 ;  /* 0x0000003e082c723c */ /* 0x000fe2000000182c */
[----:B------:R-:W1:Y:S03]  /*2d10*/  LDSM.16.M88.4 R24, [R165+0x4000] ;  /* 0x00400000a518783b */ /* 0x000e660000000200 */
[----:B------:R-:W1:Y:S04]  /*2d20*/  MUFU.TANH R82, R82 ;  /* 0x0000005200527308 */ /* 0x000e680000002400 */
[C---:B------:R-:W-:Y:S04]  /*2d30*/  HMMA.16816.F32 R48, R16.reuse, R40, RZ ;  /* 0x000000281030723c */ /* 0x040fe800000018ff */
[----:B------:R-:W1:Y:S04]  /*2d40*/  MUFU.TANH R83, R83 ;  /* 0x0000005300537308 */ /* 0x000e680000002400 */
[----:B------:R-:W-:Y:S01]  /*2d50*/  HMMA.16816.F32 R40, R16, R42, RZ ;  /* 0x0000002a1028723c */ /* 0x000fe200000018ff */
[----:B------:R-:W-:-:S02]  /*2d60*/  FMUL.FTZ R88, R36, c[0x0][0x2ec] ;  /* 0x0000bb0024587a20 */ /* 0x000fc40000410000 */
[----:B------:R-:W-:Y:S01]  /*2d70*/  FMUL.FTZ R89, R37, c[0x0][0x2ec] ;  /* 0x0000bb0025597a20 */ /* 0x000fe20000410000 */
[----:B------:R-:W1:Y:S01]  /*2d80*/  MUFU.TANH R84, R84 ;  /* 0x0000005400547308 */ /* 0x000e620000002400 */
[----:B------:R-:W-:Y:S02]  /*2d90*/  FMUL.FTZ R90, R38, c[0x0][0x2ec] ;  /* 0x0000bb00265a7a20 */ /* 0x000fe40000410000 */
[----:B------:R-:W-:Y:S01]  /*2da0*/  FMUL.FTZ R91, R39, c[0x0][0x2ec] ;  /* 0x0000bb00275b7a20 */ /* 0x000fe20000410000 */
[----:B--2---:R-:W-:Y:S01]  /*2db0*/  HMMA.16816.F32 R60, R16, R20, RZ ;  /* 0x00000014103c723c */ /* 0x004fe200000018ff */
[----:B------:R-:W2:Y:S03]  /*2dc0*/  LDSM.16.M88.4 R36, [R171+0x4800] ;  /* 0x00480000ab24783b */ /* 0x000ea60000000200 */
[----:B------:R-:W1:Y:S04]  /*2dd0*/  MUFU.TANH R85, R85 ;  /* 0x0000005500557308 */ /* 0x000e680000002400 */
[C---:B------:R-:W-:Y:S04]  /*2de0*/  HMMA.16816.F32 R28, R32.reuse, R52, R28 ;  /* 0x00000034201c723c */ /* 0x040fe8000000181c */
[----:B------:R-:W1:Y:S04]  /*2df0*/  MUFU.TANH R86, R86 ;  /* 0x0000005600567308 */ /* 0x000e680000002400 */
[----:B------:R-:W-:Y:S01]  /*2e00*/  HMMA.16816.F32 R44, R32, R54, R44 ;  /* 0x00000036202c723c */ /* 0x000fe2000000182c */
[----:B------:R-:W2:Y:S03]  /*2e10*/  LDSM.16.M88.4 R52, [R168+0x2000] ;  /* 0x00200000a834783b */ /* 0x000ea60000000200 */
[----:B------:R-:W1:Y:S04]  /*2e20*/  MUFU.TANH R87, R87 ;  /* 0x0000005700577308 */ /* 0x000e680000002400 */
[----:B------:R-:W-:Y:S04]  /*2e30*/  HMMA.16816.F32 R20, R16, R22, RZ ;  /* 0x000000161014723c */ /* 0x000fe800000018ff */
[----:B------:R-:W1:Y:S04]  /*2e40*/  MUFU.TANH R88, R88 ;  /* 0x0000005800587308 */ /* 0x000e680000002400 */
[----:B------:R-:W-:Y:S01]  /*2e50*/  HMMA.16816.F32 R48, R12, R56, R48 ;  /* 0x000000380c30723c */ /* 0x000fe20000001830 */
[----:B------:R-:W-:-:S02]  /*2e60*/  FMUL.FTZ R92, R28, c[0x0][0x2ec] ;  /* 0x0000bb001c5c7a20 */ /* 0x000fc40000410000 */
[----:B------:R-:W-:Y:S01]  /*2e70*/  FMUL.FTZ R93, R29, c[0x0][0x2ec] ;  /* 0x0000bb001d5d7a20 */ /* 0x000fe20000410000 */
[----:B------:R-:W2:Y:S01]  /*2e80*/  MUFU.TANH R89, R89 ;  /* 0x0000005900597308 */ /* 0x000ea20000002400 */
[----:B------:R-:W-:Y:S02]  /*2e90*/  FMUL.FTZ R94, R30, c[0x0][0x2ec] ;  /* 0x0000bb001e5e7a20 */ /* 0x000fe40000410000 */
[----:B------:R-:W-:Y:S01]  /*2ea0*/  FMUL.FTZ R95, R31, c[0x0][0x2ec] ;  /* 0x0000bb001f5f7a20 */ /* 0x000fe20000410000 */
[C---:B------:R-:W-:Y:S01]  /*2eb0*/  HMMA.16816.F32 R40, R12.reuse, R58, R40 ;  /* 0x0000003a0c28723c */ /* 0x040fe20000001828 */
[----:B------:R-:W3:Y:S01]  /*2ec0*/  LDSM.16.M88.4 R28, [R165+0x4800] ;  /* 0x00480000a51c783b */ /* 0x000ee20000000200 */
[----:B------:R-:W-:Y:S02]  /*2ed0*/  FMUL.FTZ R96, R44, c[0x0][0x2ec] ;  /* 0x0000bb002c607a20 */ /* 0x000fe40000410000 */
[----:B------:R-:W-:Y:S01]  /*2ee0*/  FMUL.FTZ R97, R45, c[0x0][0x2ec] ;  /* 0x0000bb002d617a20 */ /* 0x000fe20000410000 */
[----:B------:R-:W3:Y:S01]  /*2ef0*/  LDSM.16.M88.4 R56, [R100+0x1800] ;  /* 0x001800006438783b */ /* 0x000ee20000000200 */
[----:B------:R-:W-:Y:S01]  /*2f00*/  FMUL.FTZ R98, R46, c[0x0][0x2ec] ;  /* 0x0000bb002e627a20 */ /* 0x000fe20000410000 */
[----:B------:R-:W2:Y:S01]  /*2f10*/  MUFU.TANH R90, R90 ;  /* 0x0000005a005a7308 */ /* 0x000ea20000002400 */
[----:B-1----:R-:W-:Y:S01]  /*2f20*/  HMMA.16816.F32 R60, R12, R24, R60 ;  /* 0x000000180c3c723c */ /* 0x002fe2000000183c */
[----:B------:R-:W-:-:S02]  /*2f30*/  FMUL.FTZ R99, R47, c[0x0][0x2ec] ;  /* 0x0000bb002f637a20 */ /* 0x000fc40000410000 */
[----:B------:R-:W-:Y:S04]  /*2f40*/  LDSM.16.M88.4 R44, [R171+0x5000] ;  /* 0x00500000ab2c783b */ /* 0x000fe80000000200 */
[----:B------:R-:W1:Y:S01]  /*2f50*/  MUFU.TANH R91, R91 ;  /* 0x0000005b005b7308 */ /* 0x000e620000002400 */
[----:B------:R-:W-:Y:S07]  /*2f60*/  HMMA.16816.F32 R20, R12, R26, R20 ;  /* 0x0000001a0c14723c */ /* 0x000fee0000001814 */
[----:B------:R-:W1:Y:S01]  /*2f70*/  MUFU.TANH R92, R92 ;  /* 0x0000005c005c7308 */ /* 0x000e620000002400 */
[----:B--2---:R-:W-:Y:S07]  /*2f80*/  HMMA.16816.F32 R24, R16, R36, RZ ;  /* 0x000000241018723c */ /* 0x004fee00000018ff */
[----:B------:R-:W2:Y:S01]  /*2f90*/  MUFU.TANH R93, R93 ;  /* 0x0000005d005d7308 */ /* 0x000ea20000002400 */
[C---:B------:R-:W-:Y:S07]  /*2fa0*/  HMMA.16816.F32 R48, R8.reuse, R64, R48 ;  /* 0x000000400830723c */ /* 0x040fee0000001830 */
[----:B------:R-:W1:Y:S01]  /*2fb0*/  MUFU.TANH R94, R94 ;  /* 0x0000005e005e7308 */ /* 0x000e620000002400 */
[C---:B------:R-:W-:Y:S01]  /*2fc0*/  HMMA.16816.F32 R40, R8.reuse, R66, R40 ;  /* 0x000000420828723c */ /* 0x040fe20000001828 */
[----:B------:R-:W1:Y:S06]  /*2fd0*/  LDSM.16.M88.4 R64, [R168+0x2800] ;  /* 0x00280000a840783b */ /* 0x000e6c0000000200 */
[----:B------:R-:W1:Y:S01]  /*2fe0*/  MUFU.TANH R95, R95 ;  /* 0x0000005f005f7308 */ /* 0x000e620000002400 */
[----:B------:R-:W-:Y:S07]  /*2ff0*/  HMMA.16816.F32 R60, R8, R52, R60 ;  /* 0x00000034083c723c */ /* 0x000fee000000183c */
[----:B------:R-:W1:Y:S01]  /*3000*/  MUFU.TANH R96, R96 ;  /* 0x0000006000607308 */ /* 0x000e620000002400 */
[----:B------:R-:W-:Y:S07]  /*3010*/  HMMA.16816.F32 R36, R16, R38, RZ ;  /* 0x000000261024723c */ /* 0x000fee00000018ff */
[----:B------:R-:W1:Y:S01]  /*3020*/  MUFU.TANH R97, R97 ;  /* 0x0000006100617308 */ /* 0x000e620000002400 */
[----:B---3--:R-:W-:Y:S07]  /*3030*/  HMMA.16816.F32 R24, R12, R28, R24 ;  /* 0x0000001c0c18723c */ /* 0x008fee0000001818 */
[----:B------:R-:W3:Y:S01]  /*3040*/  MUFU.TANH R98, R98 ;  /* 0x0000006200627308 */ /* 0x000ee20000002400 */
[C---:B------:R-:W-:Y:S07]  /*3050*/  HMMA.16816.F32 R48, R32.reuse, R56, R48 ;  /* 0x000000382030723c */ /* 0x040fee0000001830 */
[----:B------:R-:W1:Y:S01]  /*3060*/  MUFU.TANH R99, R99 ;  /* 0x0000006300637308 */ /* 0x000e620000002400 */
[----:B------:R-:W-:Y:S01]  /*3070*/  HMMA.16816.F32 R40, R32, R58, R40 ;  /* 0x0000003a2028723c */ /* 0x000fe20000001828 */
[----:B------:R-:W2:Y:S07]  /*3080*/  LDSM.16.M88.4 R56, [R171+0x5800] ;  /* 0x00580000ab38783b */ /* 0x000eae0000000200 */
[----:B------:R-:W-:Y:S01]  /*3090*/  HMMA.16816.F32 R20, R8, R54, R20 ;  /* 0x000000360814723c */ /* 0x000fe20000001814 */
[----:B------:R-:W-:Y:S07]  /*30a0*/  LDSM.16.M88.4 R52, [R165+0x5000] ;  /* 0x00500000a534783b */ /* 0x000fee0000000200 */
[----:B------:R-:W-:Y:S01]  /*30b0*/  HMMA.16816.F32 R60, R32, R68, R60 ;  /* 0x00000044203c723c */ /* 0x000fe2000000183c */
[----:B------:R-:W-:-:S02]  /*30c0*/  FMUL.FTZ R48, R48, c[0x0][0x2ec] ;  /* 0x0000bb0030307a20 */ /* 0x000fc40000410000 */
[----:B------:R-:W-:Y:S02]  /*30d0*/  FMUL.FTZ R49, R49, c[0x0][0x2ec] ;  /* 0x0000bb0031317a20 */ /* 0x000fe40000410000 */
[----:B------:R-:W-:Y:S01]  /*30e0*/  FMUL.FTZ R50, R50, c[0x0][0x2ec] ;  /* 0x0000bb0032327a20 */ /* 0x000fe20000410000 */
[----:B------:R-:W2:Y:S01]  /*30f0*/  MUFU.TANH R104, R48 ;  /* 0x0000003000687308 */ /* 0x000ea20000002400 */
[----:B------:R-:W-:Y:S01]  /*3100*/  FMUL.FTZ R121, R51, c[0x0][0x2ec] ;  /* 0x0000bb0033797a20 */ /* 0x000fe20000410000 */
[----:B------:R-:W-:Y:S01]  /*3110*/  HMMA.16816.F32 R36, R12, R30, R36 ;  /* 0x0000001e0c24723c */ /* 0x000fe20000001824 */
[----:B------:R-:W2:Y:S01]  /*3120*/  LDSM.16.M88.4 R28, [R100+0x2800] ;  /* 0x00280000641c783b */ /* 0x000ea20000000200 */
[----:B------:R-:W-:Y:S02]  /*3130*/  FMUL.FTZ R40, R40, c[0x0][0x2ec] ;  /* 0x0000bb0028287a20 */ /* 0x000fe40000410000 */
[----:B------:R-:W-:Y:S02]  /*3140*/  FMUL.FTZ R193, R41, c[0x0][0x2ec] ;  /* 0x0000bb0029c17a20 */ /* 0x000fe40000410000 */
[----:B------:R-:W2:Y:S01]  /*3150*/  MUFU.TANH R105, R49 ;  /* 0x0000003100697308 */ /* 0x000ea20000002400 */
[----:B------:R-:W-:Y:S01]  /*3160*/  FMUL.FTZ R123, R42, c[0x0][0x2ec] ;  /* 0x0000bb002a7b7a20 */ /* 0x000fe20000410000 */
[----:B-1----:R-:W-:Y:S01]  /*3170*/  HMMA.16816.F32 R24, R8, R64, R24 ;  /* 0x000000400818723c */ /* 0x002fe20000001818 */
[----:B------:R-:W-:-:S05]  /*3180*/  FMUL.FTZ R189, R43, c[0x0][0x2ec] ;  /* 0x0000bb002bbd7a20 */ /* 0x000fca0000410000 */
[----:B------:R1:W1:Y:S02]  /*3190*/  MUFU.TANH R191, R50 ;  /* 0x0000003200bf7308 */ /* 0x0002640000002400 */
[----:B------:R-:W-:Y:S01]  /*31a0*/  HMMA.16816.F32 R20, R32, R70, R20 ;  /* 0x000000462014723c */ /* 0x000fe20000001814 */
[----:B------:R-:W-:Y:S02]  /*31b0*/  FMUL.FTZ R143, R60, c[0x0][0x2ec] ;  /* 0x0000bb003c8f7a20 */ /* 0x000fe40000410000 */
[----:B------:R-:W-:Y:S02]  /*31c0*/  FMUL.FTZ R155, R61, c[0x0][0x2ec] ;  /* 0x0000bb003d9b7a20 */ /* 0x000fe40000410000 */
[----:B------:R-:W-:Y:S01]  /*31d0*/  FMUL.FTZ R151, R62, c[0x0][0x2ec] ;  /* 0x0000bb003e977a20 */ /* 0x000fe20000410000 */
[----:B------:R3:W2:Y:S01]  /*31e0*/  MUFU.TANH R115, R40 ;  /* 0x0000002800737308 */ /* 0x0006a20000002400 */
[----:B------:R-:W-:Y:S01]  /*31f0*/  FMUL.FTZ R145, R63, c[0x0][0x2ec] ;  /* 0x0000bb003f917a20 */ /* 0x000fe20000410000 */
[----:B------:R-:W-:Y:S01]  /*3200*/  HMMA.16816.F32 R36, R8, R66, R36 ;  /* 0x000000420824723c */ /* 0x000fe20000001824 */
[----:B------:R-:W4:Y:S05]  /*3210*/  LDSM.16.M88.4 R60, [R165+0x5800] ;  /* 0x00580000a53c783b */ /* 0x000f2a0000000200 */
[----:B------:R-:W2:Y:S02]  /*3220*/  MUFU.TANH R121, R121 ;  /* 0x0000007900797308 */ /* 0x000ea40000002400 */
[C---:B-1----:R-:W-:Y:S01]  /*3230*/  HMMA.16816.F32 R48, R16.reuse, R44, RZ ;  /* 0x0000002c1030723c */ /* 0x042fe200000018ff */
[----:B---3--:R-:W1:Y:S05]  /*3240*/  LDSM.16.M88.4 R40, [R168+0x3000] ;  /* 0x00300000a828783b */ /* 0x008e6a0000000200 */
[----:B------:R-:W3:Y:S02]  /*3250*/  MUFU.TANH R193, R193 ;  /* 0x000000c100c17308 */ /* 0x000ee40000002400 */
[----:B------:R-:W-:Y:S01]  /*3260*/  HMMA.16816.F32 R44, R16, R46, RZ ;  /* 0x0000002e102c723c */ /* 0x000fe200000018ff */
[----:B------:R-:W-:-:S02]  /*3270*/  FMUL.FTZ R141, R20, c[0x0][0x2ec] ;  /* 0x0000bb00148d7a20 */ /* 0x000fc40000410000 */
[----:B------:R-:W-:Y:S02]  /*3280*/  FMUL.FTZ R153, R21, c[0x0][0x2ec] ;  /* 0x0000bb0015997a20 */ /* 0x000fe40000410000 */
[----:B------:R-:W-:Y:S02]  /*3290*/  FMUL.FTZ R149, R22, c[0x0][0x2ec] ;  /* 0x0000bb0016957a20 */ /* 0x000fe40000410000 */
[----:B------:R-:W-:Y:S01]  /*32a0*/  FMUL.FTZ R147, R23, c[0x0][0x2ec] ;  /* 0x0000bb0017937a20 */ /* 0x000fe20000410000 */
[----:B--2---:R-:W-:Y:S01]  /*32b0*/  HMMA.16816.F32 R64, R16, R56, RZ ;  /* 0x000000381040723c */ /* 0x004fe200000018ff */
[----:B------:R-:W2:Y:S01]  /*32c0*/  LDSM.16.M88.4 R20, [R168+0x3800] ;  /* 0x00380000a814783b */ /* 0x000ea20000000200 */
[----:B------:R-:W1:Y:S06]  /*32d0*/  MUFU.TANH R123, R123 ;  /* 0x0000007b007b7308 */ /* 0x000e6c0000002400 */
[----:B------:R-:W-:Y:S02]  /*32e0*/  HMMA.16816.F32 R24, R32, R28, R24 ;  /* 0x0000001c2018723c */ /* 0x000fe40000001818 */
[----:B------:R-:W1:Y:S06]  /*32f0*/  MUFU.TANH R189, R189 ;  /* 0x000000bd00bd7308 */ /* 0x000e6c0000002400 */
[----:B------:R-:W-:Y:S02]  /*3300*/  HMMA.16816.F32 R16, R16, R58, RZ ;  /* 0x0000003a1010723c */ /* 0x000fe400000018ff */
[----:B------:R-:W1:Y:S06]  /*3310*/  MUFU.TANH R143, R143 ;  /* 0x0000008f008f7308 */ /* 0x000e6c0000002400 */
[C---:B------:R-:W-:Y:S02]  /*3320*/  HMMA.16816.F32 R44, R12.reuse, R54, R44 ;  /* 0x000000360c2c723c */ /* 0x040fe4000000182c */
[----:B------:R-:W1:Y:S06]  /*3330*/  MUFU.TANH R155, R155 ;  /* 0x0000009b009b7308 */ /* 0x000e6c0000002400 */
[----:B------:R-:W-:Y:S01]  /*3340*/  HMMA.16816.F32 R48, R12, R52, R48 ;  /* 0x000000340c30723c */ /* 0x000fe20000001830 */
[----:B------:R-:W-:Y:S01]  /*3350*/  FMUL.FTZ R24, R24, c[0x0][0x2ec] ;  /* 0x0000bb0018187a20 */ /* 0x000fe20000410000 */
[----:B------:R-:W2:Y:S01]  /*3360*/  LDSM.16.M88.4 R52, [R100+0x3000] ;  /* 0x003000006434783b */ /* 0x000ea20000000200 */
[----:B------:R-:W-:Y:S01]  /*3370*/  FMUL.FTZ R137, R25, c[0x0][0x2ec] ;  /* 0x0000bb0019897a20 */ /* 0x000fe20000410000 */
[----:B------:R-:W1:Y:S01]  /*3380*/  MUFU.TANH R151, R151 ;  /* 0x0000009700977308 */ /* 0x000e620000002400 */
[----:B------:R-:W-:-:S02]  /*3390*/  FMUL.FTZ R131, R26, c[0x0][0x2ec] ;  /* 0x0000bb001a837a20 */ /* 0x000fc40000410000 */
[----:B------:R-:W-:Y:S01]  /*33a0*/  FMUL.FTZ R28, R27, c[0x0][0x2ec] ;  /* 0x0000bb001b1c7a20 */ /* 0x000fe20000410000 */
[C---:B----4-:R-:W-:Y:S04]  /*33b0*/  HMMA.16816.F32 R64, R12.reuse, R60, R64 ;  /* 0x0000003c0c40723c */ /* 0x050fe80000001840 */
[----:B------:R4:W2:Y:S04]  /*33c0*/  MUFU.TANH R139, R24 ;  /* 0x00000018008b7308 */ /* 0x0008a80000002400 */
[----:B------:R-:W-:Y:S04]  /*33d0*/  HMMA.16816.F32 R16, R12, R62, R16 ;  /* 0x0000003e0c10723c */ /* 0x000fe80000001810 */
[----:B------:R-:W2:Y:S03]  /*33e0*/  MUFU.TANH R145, R145 ;  /* 0x0000009100917308 */ /* 0x000ea60000002400 */
[----:B------:R-:W-:Y:S01]  /*33f0*/  IMAD.IADD R14, R6, 0x1, -R75 ;  /* 0x00000001060e7824 */ /* 0x000fe200078e0a4b */
[----:B-1----:R-:W-:Y:S01]  /*3400*/  HMMA.16816.F32 R44, R8, R42, R44 ;  /* 0x0000002a082c723c */ /* 0x002fe2000000182c */
[----:B----4-:R-:W1:Y:S03]  /*3410*/  LDSM.16.M88.4 R24, [R100+0x3800] ;  /* 0x003800006418783b */ /* 0x010e660000000200 */
[----:B------:R-:W4:Y:S01]  /*3420*/  MUFU.TANH R141, R141 ;  /* 0x0000008d008d7308 */ /* 0x000f220000002400 */
[----:B------:R-:W-:-:S04]  /*3430*/  DEPBAR.LE SB0, 0x0 ;  /* 0x000080000000791a */ /* 0x000fc80000000000 */
[C---:B------:R-:W-:Y:S03]  /*3440*/  HMMA.16816.F32 R48, R8.reuse, R40, R48 ;  /* 0x000000280830723c */ /* 0x040fe60000001830 */
[----:B------:R-:W1:Y:S05]  /*3450*/  MUFU.TANH R153, R153 ;  /* 0x0000009900997308 */ /* 0x000e6a0000002400 */
[C---:B--2---:R-:W-:Y:S03]  /*3460*/  HMMA.16816.F32 R64, R8.reuse, R20, R64 ;  /* 0x000000140840723c */ /* 0x044fe60000001840 */
[----:B------:R-:W2:Y:S05]  /*3470*/  MUFU.TANH R149, R149 ;  /* 0x0000009500957308 */ /* 0x000eaa0000002400 */
[----:B------:R-:W-:Y:S03]  /*3480*/  HMMA.16816.F32 R16, R8, R22, R16 ;  /* 0x000000160810723c */ /* 0x000fe60000001810 */
[----:B------:R-:W1:Y:S04]  /*3490*/  MUFU.TANH R147, R147 ;  /* 0x0000009300937308 */ /* 0x000e680000002400 */
[----:B------:R-:W-:Y:S01]  /*34a0*/  SHF.R.S32.HI R9, RZ, 0x1f, R14 ;  /* 0x0000001fff097819 */ /* 0x000fe2000001140e */
[C---:B------:R-:W-:Y:S03]  /*34b0*/  HMMA.16816.F32 R36, R32.reuse, R30, R36 ;  /* 0x0000001e2024723c */ /* 0x040fe60000001824 */
[----:B------:R-:W-:Y:S01]  /*34c0*/  LEA.HI R9, R9, R14, RZ, 0x2 ;  /* 0x0000000e09097211 */ /* 0x000fe200078f10ff */
[----:B------:R-:W1:Y:S03]  /*34d0*/  MUFU.TANH R137, R137 ;  /* 0x0000008900897308 */ /* 0x000e660000002400 */
[----:B------:R-:W-:Y:S01]  /*34e0*/  SHF.R.S32.HI R178, RZ, 0x2, R9 ;  /* 0x00000002ffb27819 */ /* 0x000fe20000011409 */
[C---:B------:R-:W-:Y:S03]  /*34f0*/  HMMA.16816.F32 R44, R32.reuse, R54, R44 ;  /* 0x00000036202c723c */ /* 0x040fe6000000182c */
[----:B------:R-:W-:Y:S01]  /*3500*/  IADD3 R77, R77, 0x1, R178 ;  /* 0x000000014d4d7810 */ /* 0x000fe20007ffe0b2 */
[----:B------:R-:W2:Y:S03]  /*3510*/  MUFU.TANH R131, R131 ;  /* 0x0000008300837308 */ /* 0x000ea60000002400 */
[----:B------:R-:W-:Y:S01]  /*3520*/  IADD3 R77, R73, R77, -R72 ;  /* 0x0000004d494d7210 */ /* 0x000fe20007ffe848 */
[C---:B------:R-:W-:Y:S03]  /*3530*/  HMMA.16816.F32 R48, R32.reuse, R52, R48 ;  /* 0x000000342030723c */ /* 0x040fe60000001830 */
[----:B------:R-:W-:Y:S01]  /*3540*/  IADD3 R128, R77, c[0x0][0x2e8], RZ ;  /* 0x0000ba004d807a10 */ /* 0x000fe20007ffe0ff */
[----:B------:R-:W2:Y:S03]  /*3550*/  MUFU.TANH R28, R28 ;  /* 0x0000001c001c7308 */ /* 0x000ea60000002400 */
[C---:B------:R-:W-:Y:S01]  /*3560*/  IADD3 R14, R128.reuse, 0x8, RZ ;  /* 0x00000008800e7810 */ /* 0x040fe20007ffe0ff */
[----:B-1----:R-:W-:Y:S01]  /*3570*/  HMMA.16816.F32 R64, R32, R24, R64 ;  /* 0x000000182040723c */ /* 0x002fe20000001840 */
[----:B------:R-:W-:Y:S01]  /*3580*/  FMUL.FTZ R37, R37, c[0x0][0x2ec] ;  /* 0x0000bb0025257a20 */ /* 0x000fe20000410000 */
[-C--:B------:R-:W-:Y:S01]  /*3590*/  IMNMX R128, R128, R73.reuse, PT ;  /* 0x0000004980807217 */ /* 0x080fe20003800200 */
[----:B------:R-:W-:Y:S01]  /*35a0*/  FMUL.FTZ R21, R38, c[0x0][0x2ec] ;  /* 0x0000bb0026157a20 */ /* 0x000fe20000410000 */
[----:B------:R-:W-:Y:S01]  /*35b0*/  IMNMX R127, R14, R73, PT ;  /* 0x000000490e7f7217 */ /* 0x000fe20003800200 */
[----:B------:R1:W1:Y:S01]  /*35c0*/  MUFU.TANH R133, R37 ;  /* 0x0000002500857308 */ /* 0x0002620000002400 */
[----:B------:R-:W-:-:S02]  /*35d0*/  FMUL.FTZ R36, R36, c[0x0][0x2ec] ;  /* 0x0000bb0024247a20 */ /* 0x000fc40000410000 */
[----:B------:R-:W-:Y:S01]  /*35e0*/  HMMA.16816.F32 R16, R32, R26, R16 ;  /* 0x0000001a2010723c */ /* 0x000fe20000001810 */
[----:B------:R-:W-:Y:S02]  /*35f0*/  FMUL.FTZ R8, R45, c[0x0][0x2ec] ;  /* 0x0000bb002d087a20 */ /* 0x000fe40000410000 */
[----:B------:R-:W-:Y:S02]  /*3600*/  FMUL.FTZ R55, R47, c[0x0][0x2ec] ;  /* 0x0000bb002f377a20 */ /* 0x000fe40000410000 */
[----:B------:R-:W-:Y:S01]  /*3610*/  FMUL.FTZ R39, R39, c[0x0][0x2ec] ;  /* 0x0000bb0027277a20 */ /* 0x000fe20000410000 */
[----:B------:R2:W2:Y:S01]  /*3620*/  MUFU.TANH R135, R36 ;  /* 0x0000002400877308 */ /* 0x0004a20000002400 */
        /* <DEDUP_REMOVED lines=8> */
[----:B-1----:R-:W-:Y:S01]  /*36b0*/  FMUL.FTZ R37, R66, c[0x0][0x2ec] ;  /* 0x0000bb0042257a20 */ /* 0x002fe20000410000 */
[----:B------:R1:W1:Y:S01]  /*36c0*/  MUFU.TANH R117, R39 ;  /* 0x0000002700757308 */ /* 0x0002620000002400 */
[----:B------:R-:W-:-:S02]  /*36d0*/  FMUL.FTZ R35, R67, c[0x0][0x2ec] ;  /* 0x0000bb0043237a20 */ /* 0x000fc40000410000 */
[----:B------:R-:W-:Y:S02]  /*36e0*/  FMUL.FTZ R46, R46, c[0x0][0x2ec] ;  /* 0x0000bb002e2e7a20 */ /* 0x000fe40000410000 */
[----:B------:R-:W-:Y:S02]  /*36f0*/  FMUL.FTZ R16, R16, c[0x0][0x2ec] ;  /* 0x0000bb0010107a20 */ /* 0x000fe40000410000 */
[----:B------:R-:W-:Y:S01]  /*3700*/  FMUL.FTZ R17, R17, c[0x0][0x2ec] ;  /* 0x0000bb0011117a20 */ /* 0x000fe20000410000 */
[----:B------:R1:W1:Y:S01]  /*3710*/  MUFU.TANH R107, R48 ;  /* 0x00000030006b7308 */ /* 0x0002620000002400 */
[----:B------:R-:W-:Y:S02]  /*3720*/  FMUL.FTZ R18, R18, c[0x0][0x2ec] ;  /* 0x0000bb0012127a20 */ /* 0x000fe40000410000 */
[----:B------:R-:W-:-:S05]  /*3730*/  FMUL.FTZ R19, R19, c[0x0][0x2ec] ;  /* 0x0000bb0013137a20 */ /* 0x000fca0000410000 */
[----:B------:R-:W1:Y:S08]  /*3740*/  MUFU.TANH R12, R12 ;  /* 0x0000000c000c7308 */ /* 0x000e700000002400 */
[----:B------:R1:W1:Y:S08]  /*3750*/  MUFU.TANH R63, R50 ;  /* 0x00000032003f7308 */ /* 0x0002700000002400 */
[----:B------:R1:W1:Y:S08]  /*3760*/  MUFU.TANH R59, R51 ;  /* 0x00000033003b7308 */ /* 0x0002700000002400 */
[----:B------:R1:W1:Y:S08]  /*3770*/  MUFU.TANH R10, R44 ;  /* 0x0000002c000a7308 */ /* 0x0002700000002400 */
[----:B------:R-:W1:Y:S08]  /*3780*/  MUFU.TANH R8, R8 ;  /* 0x0000000800087308 */ /* 0x000e700000002400 */
[----:B------:R1:W1:Y:S08]  /*3790*/  MUFU.TANH R57, R46 ;  /* 0x0000002e00397308 */ /* 0x0002700000002400 */
        /* <DEDUP_REMOVED lines=16> */
[----:B------:R-:W-:-:S04]  /*38a0*/  LOP3.LUT R13, R13, c[0x0][0x2d0], RZ, 0x3c, !PT ;  /* 0x0000b4000d0d7a12 */ /* 0x000fc800078e3cff */
[----:B------:R-:W-:Y:S01]  /*38b0*/  ISETP.GE.AND P1, PT, R13, RZ, PT ;  /* 0x000000ff0d00720c */ /* 0x000fe20003f26270 */
[----:B--2---:R-:W2:Y:S02]  /*38c0*/  MUFU.RCP R14, R7 ;  /* 0x00000007000e7308 */ /* 0x004ea40000001000 */
[----:B--2---:R-:W-:-:S06]  /*38d0*/  IADD3 R14, R14, 0xffffffe, RZ ;  /* 0x0ffffffe0e0e7810 */ /* 0x004fcc0007ffe0ff */
        /* <DEDUP_REMOVED lines=29> */
[----:B-1----:R-:W-:-:S04]  /*3ab0*/  IMAD.WIDE R18, R7, 0x4, R184 ;  /* 0x0000000407127825 */ /* 0x002fc800078e02b8 */
        /* <DEDUP_REMOVED lines=19> */
.L_x_6216:
[----:B------:R-:W-:-:S04]  /*3bf0*/  LEA R4, -R103, RZ, 0x7 ;  /* 0x000000ff67047211 */ /* 0x000fc800078e39ff */
[----:B------:R-:W-:Y:S02]  /*3c00*/  SHF.R.S32.HI R6, RZ, 0x1f, R4 ;  /* 0x0000001fff067819 */ /* 0x000fe40000011404 */
.L_x_6217:
        /* <DEDUP_REMOVED lines=10> */
[-C--:B-1----:R-:W-:Y:S01]  /*3cb0*/  IADD3 R18, P1, R22, R7.reuse, RZ ;  /* 0x0000000716127210 */ /* 0x082fe20007f3e0ff */
        /* <DEDUP_REMOVED lines=22> */
.L_x_6215:
[----:B--234-:R-:W-:Y:S02]  /*3e20*/  IMAD.IADD R2, R2, 0x1, R129 ;  /* 0x0000000102027824 */ /* 0x01cfe400078e0281 */
[----:B------:R-:W-:-:S03]  /*3e30*/  IMAD.SHL.U32 R166, R166, 0x2, RZ ;  /* 0x00000002a6a67824 */ /* 0x000fc600078e00ff */
[C---:B------:R-:W-:Y:S01]  /*3e40*/  IADD3 R4, R2.reuse, 0x1, RZ ;  /* 0x0000000102047810 */ /* 0x040fe20007ffe0ff */
[--C-:B------:R-:W-:Y:S01]  /*3e50*/  IMAD R164, R3, 0x2, R166.reuse ;  /* 0x0000000203a47824 */ /* 0x100fe200078e02a6 */
[----:B-1----:R-:W-:Y:S01]  /*3e60*/  IADD3 R6, R2, 0x8, RZ ;  /* 0x0000000802067810 */ /* 0x002fe20007ffe0ff */
[----:B------:R-:W-:Y:S01]  /*3e70*/  IMAD R163, R5, 0x2, R166 ;  /* 0x0000000205a37824 */ /* 0x000fe200078e02a6 */
[CC--:B------:R-:W-:Y:S02]  /*3e80*/  ISETP.GE.AND P6, PT, R4.reuse, R128.reuse, PT ;  /* 0x000000800400720c */ /* 0x0c0fe40003fc6270 */
[----:B------:R-:W-:Y:S01]  /*3e90*/  ISETP.GE.AND P4, PT, R4, R127, PT ;  /* 0x0000007f0400720c */ /* 0x000fe20003f86270 */
[----:B------:R-:W-:Y:S01]  /*3ea0*/  IMAD R162, R3, 0x2, R163 ;  /* 0x0000000203a27824 */ /* 0x000fe200078e02a3 */
[----:B------:R-:W-:Y:S02]  /*3eb0*/  IADD3 R4, R2, 0x9, RZ ;  /* 0x0000000902047810 */ /* 0x000fe40007ffe0ff */
        /* <DEDUP_REMOVED lines=28> */
[----:B------:R-:W-:Y:S01]  /*4080*/  FSEL R7, R88, -INF , !P3 ;  /* 0xff80000058077808 */ /* 0x000fe20005800000 */
[----:B------:R-:W-:Y:S01]  /*4090*/  LDSM.16.MT88.4 R84, [R164+0x6000] ;  /* 0x00600000a454783b */ /* 0x000fe20000004200 */
        /* <DEDUP_REMOVED lines=15> */
[----:B------:R-:W-:Y:S02]  /*4190*/  ISETP.GE.AND P4, PT, R6, R127, PT ;  /* 0x0000007f0600720c */ /* 0x000fe40003f86270 */
[----:B------:R-:W-:Y:S02]  /*41a0*/  IADD3 R6, R2, 0x30, RZ ;  /* 0x0000003002067810 */ /* 0x000fe40007ffe0ff */
[----:B------:R-:W-:Y:S02]  /*41b0*/  FSEL R203, R96, -INF , !P6 ;  /* 0xff80000060cb7808 */ /* 0x000fe40007000000 */
[----:B------:R-:W-:Y:S02]  /*41c0*/  ISETP.GE.AND P6, PT, R4, R128, PT ;  /* 0x000000800400720c */ /* 0x000fe40003fc6270 */
[----:B------:R-:W-:-:S02]  /*41d0*/  FSEL R201, R93, -INF , !P3 ;  /* 0xff8000005dc97808 */ /* 0x000fc40005800000 */
[----:B------:R-:W-:Y:S02]  /*41e0*/  FSEL R109, R95, -INF , !P2 ;  /* 0xff8000005f6d7808 */ /* 0x000fe40005000000 */
[CC--:B------:R-:W-:Y:S01]  /*41f0*/  ISETP.GE.AND P3, PT, R6.reuse, R128.reuse, PT ;  /* 0x000000800600720c */ /* 0x0c0fe20003f66270 */
[----:B------:R-:W-:Y:S01]  /*4200*/  LDSM.16.MT88.4 R92, [R166+0x6000] ;  /* 0x00600000a65c783b */ /* 0x000fe20000004200 */
[----:B------:R-:W-:Y:S02]  /*4210*/  ISETP.GE.AND P2, PT, R6, R127, PT ;  /* 0x0000007f0600720c */ /* 0x000fe40003f46270 */
[C---:B------:R-:W-:Y:S02]  /*4220*/  IADD3 R6, R2.reuse, 0x38, RZ ;  /* 0x0000003802067810 */ /* 0x040fe40007ffe0ff */
[----:B------:R-:W-:Y:S02]  /*4230*/  FSEL R195, R105, -INF , !P6 ;  /* 0xff80000069c37808 */ /* 0x000fe40007000000 */
[----:B------:R-:W-:-:S02]  /*4240*/  ISETP.GE.AND P6, PT, R2, R128, PT ;  /* 0x000000800200720c */ /* 0x000fc40003fc6270 */
        /* <DEDUP_REMOVED lines=12> */
[----:B------:R-:W-:Y:S02]  /*4310*/  FMNMX.FTZ R6, R0, R17, !PT ;  /* 0x0000001100067209 */ /* 0x000fe40007810000 */
[----:B------:R-:W-:Y:S02]  /*4320*/  IADD3 R4, R2, 0x39, RZ ;  /* 0x0000003902047810 */ /* 0x000fe40007ffe0ff */
[----:B------:R-:W-:Y:S02]  /*4330*/  FMNMX.FTZ R6, R19, R6, !PT ;  /* 0x0000000613067209 */ /* 0x000fe40007810000 */
[----:B------:R-:W-:Y:S02]  /*4340*/  FSEL R119, R104, -INF , !P3 ;  /* 0xff80000068777808 */ /* 0x000fe40005800000 */
[----:B------:R-:W-:Y:S02]  /*4350*/  FSEL R191, R191, -INF , !P2 ;  /* 0xff800000bfbf7808 */ /* 0x000fe40005000000 */
[----:B------:R-:W-:-:S02]  /*4360*/  ISETP.GE.AND P3, PT, R4, R128, PT ;  /* 0x000000800400720c */ /* 0x000fc40003f66270 */
[----:B------:R-:W-:Y:S02]  /*4370*/  ISETP.GE.AND P2, PT, R4, R127, PT ;  /* 0x0000007f0400720c */ /* 0x000fe40003f46270 */
[----:B------:R-:W-:Y:S02]  /*4380*/  IADD3 R4, R2, 0x41, RZ ;  /* 0x0000004102047810 */ /* 0x000fe40007ffe0ff */
[----:B------:R-:W-:Y:S02]  /*4390*/  FMNMX.FTZ R6, R81, R6, !PT ;  /* 0x0000000651067209 */ /* 0x000fe40007810000 */
[----:B------:R-:W-:Y:S02]  /*43a0*/  FSEL R123, R123, -INF , !P5 ;  /* 0xff8000007b7b7808 */ /* 0x000fe40006800000 */
[----:B------:R-:W-:Y:S02]  /*43b0*/  ISETP.GE.AND P5, PT, R4, R128, PT ;  /* 0x000000800400720c */ /* 0x000fe40003fa6270 */
[----:B------:R-:W-:-:S02]  /*43c0*/  FMNMX.FTZ R22, R29, R6, !PT ;  /* 0x000000061d167209 */ /* 0x000fc40007810000 */
[----:B------:R-:W-:Y:S02]  /*43d0*/  FSEL R155, R155, -INF , !P5 ;  /* 0xff8000009b9b7808 */ /* 0x000fe40006800000 */
[----:B------:R-:W-:Y:S02]  /*43e0*/  FMNMX.FTZ R22, R13, R22, !PT ;  /* 0x000000160d167209 */ /* 0x000fe40007810000 */
[----:B------:R-:W-:Y:S02]  /*43f0*/  ISETP.GE.AND P5, PT, R2, R127, PT ;  /* 0x0000007f0200720c */ /* 0x000fe40003fa6270 */
[----:B------:R-:W-:Y:S02]  /*4400*/  FMNMX.FTZ R22, R7, R22, !PT ;  /* 0x0000001607167209 */ /* 0x000fe40007810000 */
[----:B------:R-:W-:Y:S02]  /*4410*/  FSEL R78, R78, -INF , !P5 ;  /* 0xff8000004e4e7808 */ /* 0x000fe40006800000 */
        /* <DEDUP_REMOVED lines=13> */
[----:B------:R-:W-:Y:S02]  /*44f0*/  ISETP.GE.AND P6, PT, R4, R127, PT ;  /* 0x0000007f0400720c */ /* 0x000fe40003fc6270 */
[----:B------:R-:W-:Y:S02]  /*4500*/  FMNMX.FTZ R20, R73, R20, !PT ;  /* 0x0000001449147209 */ /* 0x000fe40007810000 */
[C---:B------:R-:W-:Y:S02]  /*4510*/  IADD3 R14, R2.reuse, 0x48, RZ ;  /* 0x00000048020e7810 */ /* 0x040fe40007ffe0ff */
[----:B------:R-:W-:Y:S02]  /*4520*/  IADD3 R4, R2, 0x49, RZ ;  /* 0x0000004902047810 */ /* 0x000fe40007ffe0ff */
[----:B------:R-:W-:Y:S02]  /*4530*/  FSEL R193, R193, -INF , !P3 ;  /* 0xff800000c1c17808 */ /* 0x000fe40005800000 */
[----:B------:R-:W-:-:S02]  /*4540*/  FMNMX.FTZ R22, R115, R22, !PT ;  /* 0x0000001673167209 */ /* 0x000fc40007810000 */
[----:B------:R-:W-:Y:S02]  /*4550*/  FSEL R143, R143, -INF , !P4 ;  /* 0xff8000008f8f7808 */ /* 0x000fe40006000000 */
[----:B------:R-:W-:Y:S02]  /*4560*/  FSEL R151, R151, -INF , !P1 ;  /* 0xff80000097977808 */ /* 0x000fe40004800000 */
[----:B------:R-:W-:Y:S02]  /*4570*/  FMNMX.FTZ R20, R199, R20, !PT ;  /* 0x00000014c7147209 */ /* 0x000fe40007810000 */
[-C--:B------:R-:W-:Y:S02]  /*4580*/  ISETP.GE.AND P3, PT, R14, R128.reuse, PT ;  /* 0x000000800e00720c */ /* 0x080fe40003f66270 */
[C---:B------:R-:W-:Y:S02]  /*4590*/  ISETP.GE.AND P4, PT, R4.reuse, R128, PT ;  /* 0x000000800400720c */ /* 0x040fe40003f86270 */
[----:B------:R-:W-:-:S02]  /*45a0*/  ISETP.GE.AND P1, PT, R4, R127, PT ;  /* 0x0000007f0400720c */ /* 0x000fc40003f26270 */
[----:B------:R-:W-:Y:S02]  /*45b0*/  IADD3 R4, R2, 0x50, RZ ;  /* 0x0000005002047810 */ /* 0x000fe40007ffe0ff */
[----:B------:R-:W-:Y:S02]  /*45c0*/  FMNMX.FTZ R22, R193, R22, !PT ;  /* 0x00000016c1167209 */ /* 0x000fe40007810000 */
[----:B------:R-:W-:Y:S02]  /*45d0*/  FMNMX.FTZ R20, R109, R20, !PT ;  /* 0x000000146d147209 */ /* 0x000fe40007810000 */
[----:B------:R-:W-:Y:S02]  /*45e0*/  FSEL R189, R189, -INF , !P2 ;  /* 0xff800000bdbd7808 */ /* 0x000fe40005000000 */
[----:B------:R-:W-:Y:S02]  /*45f0*/  FSEL R145, R145, -INF , !P6 ;  /* 0xff80000091917808 */ /* 0x000fe40007000000 */
[----:B------:R-:W-:-:S02]  /*4600*/  FSEL R141, R141, -INF , !P3 ;  /* 0xff8000008d8d7808 */ /* 0x000fc40005800000 */
[-C--:B------:R-:W-:Y:S02]  /*4610*/  ISETP.GE.AND P2, PT, R14, R127.reuse, PT ;  /* 0x0000007f0e00720c */ /* 0x080fe40003f46270 */
        /* <DEDUP_REMOVED lines=35> */
[----:B------:R-:W-:Y:S02]  /*4850*/  ISETP.GE.AND P4, PT, R4, R128, PT ;  /* 0x000000800400720c */ /* 0x000fe40003f86270 */
[----:B------:R-:W-:Y:S02]  /*4860*/  FSEL R133, R133, -INF , !P6 ;  /* 0xff80000085857808 */ /* 0x000fe40007000000 */
[----:B------:R-:W-:Y:S02]  /*4870*/  FMNMX.FTZ R24, R135, R22, !PT ;  /* 0x0000001687187209 */ /* 0x000fe40007810000 */
[----:B------:R-:W-:Y:S02]  /*4880*/  FMNMX.FTZ R22, R151, R20, !PT ;  /* 0x0000001497167209 */ /* 0x000fe40007810000 */
[C---:B------:R-:W-:Y:S02]  /*4890*/  IADD3 R18, R2.reuse, 0x68, RZ ;  /* 0x0000006802127810 */ /* 0x040fe40007ffe0ff */
[----:B------:R-:W-:-:S02]  /*48a0*/  IADD3 R16, R2, 0x69, RZ ;  /* 0x0000006902107810 */ /* 0x000fc40007ffe0ff */
[----:B------:R-:W-:Y:S02]  /*48b0*/  FSEL R107, R107, -INF , !P5 ;  /* 0xff8000006b6b7808 */ /* 0x000fe40006800000 */
[----:B------:R-:W-:Y:S02]  /*48c0*/  FMNMX.FTZ R20, R133, R24, !PT ;  /* 0x0000001885147209 */ /* 0x000fe40007810000 */
[----:B------:R-:W-:Y:S02]  /*48d0*/  FSEL R105, R12, -INF , !P4 ;  /* 0xff8000000c697808 */ /* 0x000fe40006000000 */
[----:B------:R-:W-:Y:S02]  /*48e0*/  FMNMX.FTZ R12, R145, R22, !PT ;  /* 0x00000016910c7209 */ /* 0x000fe40007810000 */
[-C--:B------:R-:W-:Y:S02]  /*48f0*/  ISETP.GE.AND P6, PT, R18, R128.reuse, PT ;  /* 0x000000801200720c */ /* 0x080fe40003fc6270 */
[----:B------:R-:W-:-:S02]  /*4900*/  ISETP.GE.AND P5, PT, R16, R128, PT ;  /* 0x000000801000720c */ /* 0x000fc40003fa6270 */
[----:B------:R-:W-:Y:S02]  /*4910*/  FMNMX.FTZ R20, R107, R20, !PT ;  /* 0x000000146b147209 */ /* 0x000fe40007810000 */
[----:B------:R-:W-:Y:S02]  /*4920*/  FMNMX.FTZ R12, R149, R12, !PT ;  /* 0x0000000c950c7209 */ /* 0x000fe40007810000 */
[----:B------:R-:W-:Y:S02]  /*4930*/  FSEL R67, R10, -INF , !P6 ;  /* 0xff8000000a437808 */ /* 0x000fe40007000000 */
[----:B------:R-:W-:Y:S02]  /*4940*/  IADD3 R14, R2, 0x70, RZ ;  /* 0x00000070020e7810 */ /* 0x000fe40007ffe0ff */
[----:B------:R-:W-:Y:S02]  /*4950*/  FMNMX.FTZ R10, R105, R20, !PT ;  /* 0x00000014690a7209 */ /* 0x000fe40007810000 */
[----:B------:R-:W-:-:S02]  /*4960*/  FSEL R65, R8, -INF , !P5 ;  /* 0xff80000008417808 */ /* 0x000fc40006800000 */
[----:B------:R-:W-:Y:S02]  /*4970*/  FMNMX.FTZ R8, R147, R12, !PT ;  /* 0x0000000c93087209 */ /* 0x000fe40007810000 */
[----:B------:R-:W-:Y:S02]  /*4980*/  IADD3 R6, R2, 0x71, RZ ;  /* 0x0000007102067810 */ /* 0x000fe40007ffe0ff */
[----:B------:R-:W-:Y:S02]  /*4990*/  ISETP.GE.AND P4, PT, R14, R128, PT ;  /* 0x000000800e00720c */ /* 0x000fe40003f86270 */
        /* <DEDUP_REMOVED lines=10> */
[----:B------:R-:W-:Y:S02]  /*4a40*/  ISETP.GE.AND P5, PT, R4, R128, PT ;  /* 0x000000800400720c */ /* 0x000fe40003fa6270 */
[----:B------:R-:W-:Y:S02]  /*4a50*/  FSEL R45, R45, -INF , !P6 ;  /* 0xff8000002d2d7808 */ /* 0x000fe40007000000 */
[----:B------:R-:W-:Y:S02]  /*4a60*/  FMNMX.FTZ R10, R47, R10, !PT ;  /* 0x0000000a2f0a7209 */ /* 0x000fe40007810000 */
[----:B------:R-:W-:Y:S02]  /*4a70*/  FSEL R117, R117, -INF , !P3 ;  /* 0xff80000075757808 */ /* 0x000fe40005800000 */
        /* <DEDUP_REMOVED lines=47> */
[----:B------:R-:W-:-:S02]  /*4d70*/  FFMA.FTZ R33, R29, c[0x0][0x23c], -R38 ;  /* 0x00008f001d217a23 */ /* 0x000fc40000010826 */
[--C-:B------:R-:W-:Y:S02]  /*4d80*/  FFMA.FTZ R26, R89, c[0x0][0x23c], -R38.reuse ;  /* 0x00008f00591a7a23 */ /* 0x100fe40000010826 */
[--C-:B------:R-:W-:Y:S01]  /*4d90*/  FFMA.FTZ R111, R61, c[0x0][0x23c], -R38.reuse ;  /* 0x00008f003d6f7a23 */ /* 0x100fe20000010826 */
[----:B------:R-:W2:Y:S01]  /*4da0*/  MUFU.EX2 R44, R44 ;  /* 0x0000002c002c7308 */ /* 0x000ea20000000800 */
[--C-:B------:R-:W-:Y:S01]  /*4db0*/  FFMA.FTZ R48, R201, c[0x0][0x23c], -R38.reuse ;  /* 0x00008f00c9307a23 */ /* 0x100fe20000010826 */
[----:B-1----:R-:W-:Y:S01]  /*4dc0*/  FMNMX.FTZ R0, R31, R4, !PT ;  /* 0x000000041f007209 */ /* 0x002fe20007810000 */
[--C-:B------:R-:W-:Y:S02]  /*4dd0*/  FFMA.FTZ R31, R7, c[0x0][0x23c], -R38.reuse ;  /* 0x00008f00071f7a23 */ /* 0x100fe40000010826 */
[----:B------:R-:W-:Y:S01]  /*4de0*/  LDSM.16.MT88.4 R4, [R162+0x6000] ;  /* 0x00600000a204783b */ /* 0x000fe20000004200 */
        /* <DEDUP_REMOVED lines=10> */
[--C-:B------:R-:W-:Y:S01]  /*4e90*/  FFMA.FTZ R51, R78, c[0x0][0x23c], -R24.reuse ;  /* 0x00008f004e337a23 */ /* 0x100fe20000010818 */
[----:B--2---:R-:W-:Y:S01]  /*4ea0*/  F2FP.PACK_AB R68, R44, R53 ;  /* 0x000000352c44723e */ /* 0x004fe200000000ff */
[--C-:B------:R-:W-:Y:S02]  /*4eb0*/  FFMA.FTZ R40, R79, c[0x0][0x23c], -R24.reuse ;  /* 0x00008f004f287a23 */ /* 0x100fe40000010818 */
[--C-:B------:R-:W-:Y:S01]  /*4ec0*/  FFMA.FTZ R49, R15, c[0x0][0x23c], -R24.reuse ;  /* 0x00008f000f317a23 */ /* 0x100fe20000010818 */
[----:B------:R-:W2:Y:S01]  /*4ed0*/  LDSM.16.MT88.4 R76, [R163+0x6000] ;  /* 0x00600000a34c783b */ /* 0x000ea20000004200 */
[--C-:B------:R-:W-:Y:S01]  /*4ee0*/  FFMA.FTZ R32, R83, c[0x0][0x23c], -R24.reuse ;  /* 0x00008f0053207a23 */ /* 0x100fe20000010818 */
[----:B------:R-:W-:Y:S01]  /*4ef0*/  MUFU.EX2 R51, R51 ;  /* 0x0000003300337308 */ /* 0x000fe20000000800 */
[--C-:B------:R-:W-:Y:S01]  /*4f00*/  FFMA.FTZ R34, R11, c[0x0][0x23c], -R24.reuse ;  /* 0x00008f000b227a23 */ /* 0x100fe20000010818 */
[----:B------:R-:W3:Y:S01]  /*4f10*/  LDSM.16.MT88.4 R12, [R164+0x6800] ;  /* 0x00680000a40c783b */ /* 0x000ee20000004200 */
[----:B------:R-:W-:-:S02]  /*4f20*/  FFMA.FTZ R29, R9, c[0x0][0x23c], -R24 ;  /* 0x00008f00091d7a23 */ /* 0x000fc40000010818 */
[--C-:B------:R-:W-:Y:S01]  /*4f30*/  FFMA.FTZ R30, R75, c[0x0][0x23c], -R24.reuse ;  /* 0x00008f004b1e7a23 */ /* 0x100fe20000010818 */
[----:B------:R-:W4:Y:S01]  /*4f40*/  LDSM.16.MT88.4 R8, [R163+0x6800] ;  /* 0x00680000a308783b */ /* 0x000f220000004200 */
[--C-:B------:R-:W-:Y:S01]  /*4f50*/  FFMA.FTZ R3, R73, c[0x0][0x23c], -R24.reuse ;  /* 0x00008f0049037a23 */ /* 0x100fe20000010818 */
[----:B------:R-:W5:Y:S01]  /*4f60*/  MUFU.EX2 R40, R40 ;  /* 0x0000002800287308 */ /* 0x000f620000000800 */
[----:B-1----:R-:W-:Y:S01]  /*4f70*/  F2FP.PACK_AB R70, R36, R39 ;  /* 0x000000272446723e */ /* 0x002fe200000000ff */
[--C-:B------:R-:W-:Y:S02]  /*4f80*/  FFMA.FTZ R46, R199, c[0x0][0x23c], -R24.reuse ;  /* 0x00008f00c72e7a23 */ /* 0x100fe40000010818 */
[--C-:B------:R-:W-:Y:S02]  /*4f90*/  FFMA.FTZ R109, R109, c[0x0][0x23c], -R24.reuse ;  /* 0x00008f006d6d7a23 */ /* 0x100fe40000010818 */
[--C-:B------:R-:W-:Y:S02]  /*4fa0*/  FFMA.FTZ R113, R113, c[0x0][0x23c], -R24.reuse ;  /* 0x00008f0071717a23 */ /* 0x100fe40000010818 */
[----:B------:R-:W-:Y:S01]  /*4fb0*/  MUFU.EX2 R49, R49 ;  /* 0x0000003100317308 */ /* 0x000fe20000000800 */
[----:B------:R-:W-:-:S02]  /*4fc0*/  FFMA.FTZ R50, R197, c[0x0][0x23c], -R24 ;  /* 0x00008f00c5327a23 */ /* 0x000fc40000010818 */
[--C-:B------:R-:W-:Y:S02]  /*4fd0*/  FFMA.FTZ R115, R115, c[0x0][0x23c], -R38.reuse ;  /* 0x00008f0073737a23 */ /* 0x100fe40000010826 */
[----:B------:R-:W-:Y:S02]  /*4fe0*/  FFMA.FTZ R52, R193, c[0x0][0x23c], -R38 ;  /* 0x00008f00c1347a23 */ /* 0x000fe40000010826 */
[--C-:B------:R-:W-:Y:S01]  /*4ff0*/  FFMA.FTZ R56, R191, c[0x0][0x23c], -R24.reuse ;  /* 0x00008f00bf387a23 */ /* 0x100fe20000010818 */
[----:B------:R-:W1:Y:S01]  /*5000*/  MUFU.EX2 R32, R32 ;  /* 0x0000002000207308 */ /* 0x000e620000000800 */
        /* <DEDUP_REMOVED lines=9> */
[----:B-1----:R-:W-:Y:S01]  /*50a0*/  F2FP.PACK_AB R71, R32, R49 ;  /* 0x000000312047723e */ /* 0x002fe200000000ff */
[----:B------:R-:W1:Y:S01]  /*50b0*/  MUFU.EX2 R28, R28 ;  /* 0x0000001c001c7308 */ /* 0x000e620000000800 */
[----:B------:R-:W-:-:S02]  /*50c0*/  FFMA.FTZ R64, R151, c[0x0][0x23c], -R24 ;  /* 0x00008f0097407a23 */ /* 0x000fc40000010818 */
[--C-:B------:R-:W-:Y:S02]  /*50d0*/  FFMA.FTZ R145, R145, c[0x0][0x23c], -R24.reuse ;  /* 0x00008f0091917a23 */ /* 0x100fe40000010818 */
[--C-:B------:R-:W-:Y:S01]  /*50e0*/  FFMA.FTZ R149, R149, c[0x0][0x23c], -R24.reuse ;  /* 0x00008f0095957a23 */ /* 0x100fe20000010818 */
[C---:B------:R-:W-:Y:S01]  /*50f0*/  HMMA.16816.F32 R88, R68.reuse, R84, RZ ;  /* 0x000000544458723c */ /* 0x040fe200000018ff */
[----:B------:R-:W-:Y:S01]  /*5100*/  FFMA.FTZ R66, R147, c[0x0][0x23c], -R24 ;  /* 0x00008f0093427a23 */ /* 0x000fe20000010818 */
[----:B------:R-:W-:Y:S01]  /*5110*/  MUFU.EX2 R31, R31 ;  /* 0x0000001f001f7308 */ /* 0x000fe20000000800 */
[----:B------:R-:W-:Y:S02]  /*5120*/  FFMA.FTZ R104, R133, c[0x0][0x23c], -R38 ;  /* 0x00008f0085687a23 */ /* 0x000fe40000010826 */
[--C-:B------:R-:W-:Y:S02]  /*5130*/  FFMA.FTZ R108, R131, c[0x0][0x23c], -R24.reuse ;  /* 0x00008f00836c7a23 */ /* 0x100fe40000010818 */
        /* <DEDUP_REMOVED lines=17> */
[----:B------:R-:W-:-:S02]  /*5250*/  FADD.FTZ R40, R51, R40 ;  /* 0x0000002833287221 */ /* 0x000fc40000010000 */
[----:B------:R-:W-:Y:S02]  /*5260*/  FFMA.FTZ R37, R37, c[0x0][0x23c], -R24 ;  /* 0x00008f0025257a23 */ /* 0x000fe40000010818 */
[----:B------:R-:W-:Y:S01]  /*5270*/  FADD.FTZ R49, R49, R40 ;  /* 0x0000002831317221 */ /* 0x000fe20000010000 */
[C---:B------:R-:W-:Y:S01]  /*5280*/  HMMA.16816.F32 R92, R68.reuse, R94, RZ ;  /* 0x0000005e445c723c */ /* 0x040fe200000018ff */
[--C-:B------:R-:W-:Y:S01]  /*5290*/  FFMA.FTZ R27, R27, c[0x0][0x23c], -R24.reuse ;  /* 0x00008f001b1b7a23 */ /* 0x100fe20000010818 */
[----:B------:R-:W-:Y:S01]  /*52a0*/  MUFU.EX2 R30, R30 ;  /* 0x0000001e001e7308 */ /* 0x000fe20000000800 */
[----:B------:R-:W-:Y:S02]  /*52b0*/  FADD.FTZ R49, R32, R49 ;  /* 0x0000003120317221 */ /* 0x000fe40000010000 */
[----:B------:R-:W-:Y:S02]  /*52c0*/  FFMA.FTZ R32, R35, c[0x0][0x23c], -R24 ;  /* 0x00008f0023207a23 */ /* 0x000fe40000010818 */
[----:B------:R-:W-:Y:S01]  /*52d0*/  FFMA.FTZ R41, R41, c[0x0][0x23c], -R38 ;  /* 0x00008f0029297a23 */ /* 0x000fe20000010826 */
[----:B------:R-:W-:Y:S01]  /*52e0*/  HMMA.16816.F32 R76, R68, R78, RZ ;  /* 0x0000004e444c723c */ /* 0x000fe200000018ff */
[----:B------:R-:W-:Y:S01]  /*52f0*/  FFMA.FTZ R24, R25, c[0x0][0x23c], -R24 ;  /* 0x00008f0019187a23 */ /* 0x000fe20000010818 */
[----:B------:R-:W5:Y:S01]  /*5300*/  MUFU.EX2 R3, R3 ;  /* 0x0000000300037308 */ /* 0x000f620000000800 */
[----:B------:R-:W-:-:S02]  /*5310*/  FFMA.FTZ R45, R45, c[0x0][0x23c], -R38 ;  /* 0x00008f002d2d7a23 */ /* 0x000fc40000010826 */
[----:B------:R-:W-:-:S03]  /*5320*/  FFMA.FTZ R43, R43, c[0x0][0x23c], -R38 ;  /* 0x00008f002b2b7a23 */ /* 0x000fc60000010826 */
[C---:B------:R-:W-:Y:S02]  /*5330*/  HMMA.16816.F32 R72, R68.reuse, R4, RZ ;  /* 0x000000044448723c */ /* 0x040fe400000018ff */
[----:B------:R-:W-:Y:S05]  /*5340*/  MUFU.EX2 R111, R111 ;  /* 0x0000006f006f7308 */ /* 0x000fea0000000800 */
[----:B-1----:R-:W-:Y:S01]  /*5350*/  F2FP.PACK_AB R4, R28, R33 ;  /* 0x000000211c04723e */ /* 0x002fe200000000ff */
[----:B------:R-:W-:Y:S01]  /*5360*/  HMMA.16816.F32 R68, R68, R6, RZ ;  /* 0x000000064444723c */ /* 0x000fe200000018ff */
[----:B--2---:R-:W-:Y:S01]  /*5370*/  F2FP.PACK_AB R5, R29, R34 ;  /* 0x000000221d05723e */ /* 0x004fe200000000ff */
[----:B------:R-:W1:Y:S01]  /*5380*/  MUFU.EX2 R48, R48 ;  /* 0x0000003000307308 */ /* 0x000e620000000800 */
[----:B------:R-:W-:-:S04]  /*5390*/  FADD.FTZ R34, R34, R49 ;  /* 0x0000003122227221 */ /* 0x000fc80000010000 */
[----:B------:R-:W-:Y:S01]  /*53a0*/  F2FP.PACK_AB R6, R26, R31 ;  /* 0x0000001f1a06723e */ /* 0x000fe200000000ff */
[----:B------:R-:W-:Y:S01]  /*53b0*/  FADD.FTZ R29, R29, R34 ;  /* 0x000000221d1d7221 */ /* 0x000fe20000010000 */
[----:B-----5:R-:W-:Y:S01]  /*53c0*/  F2FP.PACK_AB R7, R3, R30 ;  /* 0x0000001e0307723e */ /* 0x020fe200000000ff */
[----:B------:R-:W-:Y:S02]  /*53d0*/  MUFU.EX2 R61, R61 ;  /* 0x0000003d003d7308 */ /* 0x000fe40000000800 */
[----:B------:R-:W-:-:S04]  /*53e0*/  FADD.FTZ R30, R30, R29 ;  /* 0x0000001d1e1e7221 */ /* 0x000fc80000010000 */
[C---:B---3--:R-:W-:Y:S01]  /*53f0*/  HMMA.16816.F32 R88, R4.reuse, R12, R88 ;  /* 0x0000000c0458723c */ /* 0x048fe20000001858 */
[----:B------:R-:W-:Y:S01]  /*5400*/  FADD.FTZ R3, R3, R30 ;  /* 0x0000001e03037221 */ /* 0x000fe20000010000 */
[----:B------:R-:W2:Y:S06]  /*5410*/  MUFU.EX2 R42, R42 ;  /* 0x0000002a002a7308 */ /* 0x000eac0000000800 */
[C---:B------:R-:W-:Y:S01]  /*5420*/  HMMA.16816.F32 R84, R4.reuse, R14, R84 ;  /* 0x0000000e0454723c */ /* 0x040fe20000001854 */
[----:B------:R-:W3:Y:S01]  /*5430*/  LDSM.16.MT88.4 R12, [R162+0x6800] ;  /* 0x00680000a20c783b */ /* 0x000ee20000004200 */
[----:B------:R-:W-:Y:S06]  /*5440*/  MUFU.EX2 R46, R46 ;  /* 0x0000002e002e7308 */ /* 0x000fec0000000800 */
[C---:B------:R-:W-:Y:S02]  /*5450*/  HMMA.16816.F32 R96, R4.reuse, R16, R96 ;  /* 0x000000100460723c */ /* 0x040fe40000001860 */
[----:B------:R-:W5:Y:S06]  /*5460*/  MUFU.EX2 R109, R109 ;  /* 0x0000006d006d7308 */ /* 0x000f6c0000000800 */
[C---:B------:R-:W-:Y:S01]  /*5470*/  HMMA.16816.F32 R92, R4.reuse, R18, R92 ;  /* 0x00000012045c723c */ /* 0x040fe2000000185c */
[----:B------:R-:W2:Y:S01]  /*5480*/  LDSM.16.MT88.4 R16, [R166+0x7000] ;  /* 0x00700000a610783b */ /* 0x000ea20000004200 */
[----:B------:R-:W-:Y:S06]  /*5490*/  MUFU.EX2 R113, R113 ;  /* 0x0000007100717308 */ /* 0x000fec0000000800 */
[C---:B----4-:R-:W-:Y:S02]  /*54a0*/  HMMA.16816.F32 R80, R4.reuse, R8, R80 ;  /* 0x000000080450723c */ /* 0x050fe40000001850 */
[----:B------:R-:W4:Y:S06]  /*54b0*/  MUFU.EX2 R50, R50 ;  /* 0x0000003200327308 */ /* 0x000f2c0000000800 */
        /* <DEDUP_REMOVED lines=11> */
[----:B-----5:R-:W-:Y:S02]  /*5570*/  F2FP.PACK_AB R5, R109, R46 ;  /* 0x0000002e6d05723e */ /* 0x020fe400000000ff */
[----:B----4-:R-:W-:-:S05]  /*5580*/  F2FP.PACK_AB R7, R50, R113 ;  /* 0x000000713207723e */ /* 0x010fca00000000ff */
[----:B------:R-:W-:Y:S02]  /*5590*/  MUFU.EX2 R56, R56 ;  /* 0x0000003800387308 */ /* 0x000fe40000000800 */
[C---:B------:R-:W-:Y:S06]  /*55a0*/  HMMA.16816.F32 R96, R4.reuse, R16, R96 ;  /* 0x000000100460723c */ /* 0x040fec0000001860 */
        /* <DEDUP_REMOVED lines=54> */
[----:B------:R-:W-:-:S05]  /*5910*/  F2FP.PACK_AB R7, R66, R149 ;  /* 0x000000954207723e */ /* 0x000fca00000000ff */
[----:B------:R-:W-:Y:S02]  /*5920*/  MUFU.EX2 R32, R32 ;  /* 0x0000002000207308 */ /* 0x000fe40000000800 */
[C---:B------:R-:W-:Y:S06]  /*5930*/  HMMA.16816.F32 R96, R4.reuse, R16, R96 ;  /* 0x000000100460723c */ /* 0x040fec0000001860 */
[----:B------:R-:W-:Y:S02]  /*5940*/  MUFU.EX2 R27, R27 ;  /* 0x0000001b001b7308 */ /* 0x000fe40000000800 */
[C---:B------:R-:W-:Y:S01]  /*5950*/  HMMA.16816.F32 R92, R4.reuse, R18, R92 ;  /* 0x00000012045c723c */ /* 0x040fe2000000185c */
[----:B------:R-:W-:Y:S05]  /*5960*/  LDSM.16.MT88.4 R16, [R164+0x8800] ;  /* 0x00880000a410783b */ /* 0x000fea0000004200 */
[----:B------:R-:W-:Y:S02]  /*5970*/  MUFU.EX2 R24, R24 ;  /* 0x0000001800187308 */ /* 0x000fe40000000800 */
[C---:B-1----:R-:W-:Y:S08]  /*5980*/  HMMA.16816.F32 R80, R4.reuse, R8, R80 ;  /* 0x000000080450723c */ /* 0x042ff00000001850 */
        /* <DEDUP_REMOVED lines=12> */
[C---:B------:R-:W-:Y:S07]  /*5a50*/  HMMA.16816.F32 R96, R4.reuse, R20, R96 ;  /* 0x000000140460723c */ /* 0x040fee0000001860 */
[--C-:B------:R-:W-:Y:S01]  /*5a60*/  FFMA.FTZ R20, R105, c[0x0][0x23c], -R38.reuse ;  /* 0x00008f0069147a23 */ /* 0x100fe20000010826 */
[----:B------:R-:W-:Y:S01]  /*5a70*/  HMMA.16816.F32 R92, R4, R22, R92 ;  /* 0x00000016045c723c */ /* 0x000fe2000000185c */
[----:B------:R-:W-:-:S04]  /*5a80*/  FFMA.FTZ R21, R67, c[0x0][0x23c], -R38 ;  /* 0x00008f0043157a23 */ /* 0x000fc80000010826 */
[----:B------:R-:W-:Y:S02]  /*5a90*/  MUFU.EX2 R20, R20 ;  /* 0x0000001400147308 */ /* 0x000fe40000000800 */
[--C-:B------:R-:W-:Y:S01]  /*5aa0*/  FFMA.FTZ R23, R107, c[0x0][0x23c], -R38.reuse ;  /* 0x00008f006b177a23 */ /* 0x100fe20000010826 */
[----:B------:R-:W-:Y:S01]  /*5ab0*/  HMMA.16816.F32 R88, R4, R16, R88 ;  /* 0x000000100458723c */ /* 0x000fe20000001858 */
[----:B------:R-:W-:-:S04]  /*5ac0*/  FFMA.FTZ R22, R65, c[0x0][0x23c], -R38 ;  /* 0x00008f0041167a23 */ /* 0x000fc80000010826 */
[----:B------:R-:W-:Y:S03]  /*5ad0*/  MUFU.EX2 R23, R23 ;  /* 0x0000001700177308 */ /* 0x000fe60000000800 */
[C---:B-1----:R-:W-:Y:S05]  /*5ae0*/  HMMA.16816.F32 R80, R4.reuse, R12, R80 ;  /* 0x0000000c0450723c */ /* 0x042fea0000001850 */
[----:B------:R-:W-:Y:S03]  /*5af0*/  MUFU.EX2 R21, R21 ;  /* 0x0000001500157308 */ /* 0x000fe60000000800 */
[C---:B------:R-:W-:Y:S01]  /*5b00*/  HMMA.16816.F32 R76, R4.reuse, R14, R76 ;  /* 0x0000000e044c723c */ /* 0x040fe2000000184c */
[----:B------:R-:W1:Y:S04]  /*5b10*/  LDSM.16.MT88.4 R12, [R166+0x9000] ;  /* 0x00900000a60c783b */ /* 0x000e680000004200 */
[----:B------:R-:W2:Y:S03]  /*5b20*/  MUFU.EX2 R22, R22 ;  /* 0x0000001600167308 */ /* 0x000ea60000000800 */
[C---:B------:R-:W-:Y:S01]  /*5b30*/  HMMA.16816.F32 R84, R4.reuse, R18, R84 ;  /* 0x000000120454723c */ /* 0x040fe20000001854 */
[----:B------:R-:W-:Y:S07]  /*5b40*/  LDSM.16.MT88.4 R16, [R163+0x9000] ;  /* 0x00900000a310783b */ /* 0x000fee0000004200 */
[C---:B------:R-:W-:Y:S08]  /*5b50*/  HMMA.16816.F32 R72, R4.reuse, R8, R72 ;  /* 0x000000080448723c */ /* 0x040ff00000001848 */
[----:B------:R-:W-:Y:S01]  /*5b60*/  HMMA.16816.F32 R68, R4, R10, R68 ;  /* 0x0000000a0444723c */ /* 0x000fe20000001844 */
[----:B------:R-:W3:Y:S06]  /*5b70*/  LDSM.16.MT88.4 R8, [R164+0x9000] ;  /* 0x00900000a408783b */ /* 0x000eec0000004200 */
[----:B------:R-:W-:Y:S01]  /*5b80*/  FADD.FTZ R4, R53, R44 ;  /* 0x0000002c35047221 */ /* 0x000fe20000010000 */
[----:B--2---:R-:W-:Y:S01]  /*5b90*/  F2FP.PACK_AB R6, R22, R21 ;  /* 0x000000151606723e */ /* 0x004fe200000000ff */
[----:B------:R-:W2:Y:S02]  /*5ba0*/  MUFU.EX2 R44, R55 ;  /* 0x00000037002c7308 */ /* 0x000ea40000000800 */
[----:B------:R-:W-:Y:S01]  /*5bb0*/  FADD.FTZ R5, R39, R4 ;  /* 0x0000000427057221 */ /* 0x000fe20000010000 */
[----:B------:R-:W-:Y:S01]  /*5bc0*/  F2FP.PACK_AB R4, R20, R23 ;  /* 0x000000171404723e */ /* 0x000fe200000000ff */
[----:B------:R-:W-:-:S02]  /*5bd0*/  FFMA.FTZ R39, R47, c[0x0][0x23c], -R38 ;  /* 0x00008f002f277a23 */ /* 0x000fc40000010826 */
[----:B------:R-:W-:Y:S01]  /*5be0*/  FADD.FTZ R40, R36, R5 ;  /* 0x0000000524287221 */ /* 0x000fe20000010000 */
[----:B------:R-:W-:Y:S01]  /*5bf0*/  F2FP.PACK_AB R5, R59, R112 ;  /* 0x000000703b05723e */ /* 0x000fe200000000ff */
[----:B------:R-:W-:Y:S02]  /*5c00*/  MUFU.EX2 R36, R45 ;  /* 0x0000002d00247308 */ /* 0x000fe40000000800 */
[----:B------:R-:W-:-:S04]  /*5c10*/  FADD.FTZ R33, R33, R40 ;  /* 0x0000002821217221 */ /* 0x000fc80000010000 */
[----:B------:R-:W-:Y:S01]  /*5c20*/  FADD.FTZ R28, R28, R33 ;  /* 0x000000211c1c7221 */ /* 0x000fe20000010000 */
[----:B--2---:R-:W-:Y:S01]  /*5c30*/  F2FP.PACK_AB R7, R44, R57 ;  /* 0x000000392c07723e */ /* 0x004fe200000000ff */
[----:B------:R-:W2:Y:S02]  /*5c40*/  MUFU.EX2 R39, R39 ;  /* 0x0000002700277308 */ /* 0x000ea40000000800 */
[----:B------:R-:W-:-:S04]  /*5c50*/  FADD.FTZ R31, R31, R28 ;  /* 0x0000001c1f1f7221 */ /* 0x000fc80000010000 */
[----:B------:R-:W-:Y:S01]  /*5c60*/  FADD.FTZ R26, R26, R31 ;  /* 0x0000001f1a1a7221 */ /* 0x000fe20000010000 */
[----:B-1----:R-:W-:Y:S01]  /*5c70*/  HMMA.16816.F32 R96, R4, R12, R96 ;  /* 0x0000000c0460723c */ /* 0x002fe20000001860 */
[----:B------:R-:W1:Y:S02]  /*5c80*/  MUFU.EX2 R38, R43 ;  /* 0x0000002b00267308 */ /* 0x000e640000000800 */
[----:B------:R-:W-:-:S04]  /*5c90*/  FADD.FTZ R111, R111, R26 ;  /* 0x0000001a6f6f7221 */ /* 0x000fc80000010000 */
[----:B------:R-:W-:Y:S01]  /*5ca0*/  FADD.FTZ R48, R48, R111 ;  /* 0x0000006f30307221 */ /* 0x000fe20000010000 */
[----:B------:R-:W-:Y:S01]  /*5cb0*/  HMMA.16816.F32 R92, R4, R14, R92 ;  /* 0x0000000e045c723c */ /* 0x000fe2000000185c */
[----:B------:R-:W4:Y:S02]  /*5cc0*/  LDSM.16.MT88.4 R12, [R162+0x9000] ;  /* 0x00900000a20c783b */ /* 0x000f240000004200 */
        /* <DEDUP_REMOVED lines=9> */
[----:B------:R-:W-:Y:S03]  /*5d60*/  HMMA.16816.F32 R80, R4, R16, R80 ;  /* 0x000000100450723c */ /* 0x000fe60000001850 */
[----:B------:R-:W-:-:S04]  /*5d70*/  FADD.FTZ R143, R143, R52 ;  /* 0x000000348f8f7221 */ /* 0x000fc80000010000 */
[----:B------:R-:W-:Y:S01]  /*5d80*/  FADD.FTZ R62, R62, R143 ;  /* 0x0000008f3e3e7221 */ /* 0x000fe20000010000 */
[----:B------:R-:W-:Y:S01]  /*5d90*/  HMMA.16816.F32 R76, R4, R18, R76 ;  /* 0x00000012044c723c */ /* 0x000fe2000000184c */
[----:B------:R-:W5:Y:S02]  /*5da0*/  LDSM.16.MT88.4 R16, [R164+0x9800] ;  /* 0x00980000a410783b */ /* 0x000f640000004200 */
[----:B------:R-:W-:-:S04]  /*5db0*/  FADD.FTZ R141, R141, R62 ;  /* 0x0000003e8d8d7221 */ /* 0x000fc80000010000 */
[----:B------:R-:W-:Y:S01]  /*5dc0*/  FADD.FTZ R60, R60, R141 ;  /* 0x0000008d3c3c7221 */ /* 0x000fe20000010000 */
[----:B----4-:R-:W-:Y:S03]  /*5dd0*/  HMMA.16816.F32 R72, R4, R12, R72 ;  /* 0x0000000c0448723c */ /* 0x010fe60000001848 */
        /* <DEDUP_REMOVED lines=8> */
[----:B--2---:R-:W-:Y:S01]  /*5e60*/  F2FP.PACK_AB R4, R36, R39 ;  /* 0x000000272404723e */ /* 0x004fe200000000ff */
[----:B------:R-:W2:Y:S01]  /*5e70*/  LDSM.16.MT88.4 R12, [R163+0x9800] ;  /* 0x00980000a30c783b */ /* 0x000ea20000004200 */
        /* <DEDUP_REMOVED lines=8> */
[C---:B---3--:R-:W-:Y:S01]  /*5f00*/  HMMA.16816.F32 R96, R4.reuse, R8, R96 ;  /* 0x000000080460723c */ /* 0x048fe20000001860 */
        /* <DEDUP_REMOVED lines=10> */
[----:B-----5:R-:W-:Y:S01]  /*5fb0*/  HMMA.16816.F32 R88, R4, R16, R88 ;  /* 0x000000100458723c */ /* 0x020fe20000001858 */
[----:B------:R-:W-:Y:S02]  /*5fc0*/  FADD.FTZ R38, R38, R39 ;  /* 0x0000002726267221 */ /* 0x000fe40000010000 */
[----:B------:R-:W-:Y:S02]  /*5fd0*/  FADD.FTZ R149, R149, R64 ;  /* 0x0000004095957221 */ /* 0x000fe40000010000 */
[----:B------:R-:W-:-:S02]  /*5fe0*/  FADD.FTZ R190, R41, R38 ;  /* 0x0000002629be7221 */ /* 0x000fc40000010000 */
        /* <DEDUP_REMOVED lines=80> */
.L_x_6219:
[----:B------:R-:W-:-:S05]  /*64f0*/  IMAD.MOV.U32 R6, RZ, RZ, c[0x0][0x1a0] ;  /* 0x00006800ff067624 */ /* 0x000fca00078e00ff */
[----:B------:R-:W-:-:S04]  /*6500*/  LEA R6, -R6, RZ, 0x7 ;  /* 0x000000ff06067211 */ /* 0x000fc800078e39ff */
[----:B------:R-:W-:Y:S02]  /*6510*/  SHF.R.S32.HI R4, RZ, 0x1f, R6 ;  /* 0x0000001fff047819 */ /* 0x000fe40000011406 */
.L_x_6220:
        /* <DEDUP_REMOVED lines=33> */
[----:B------:R-:W1:Y:S04]  /*6730*/  LDSM.16.M88.4 R32, [R171+0x2000] ;  /* 0x00200000ab20783b */ /* 0x000e680000000200 */
[----:B------:R-:W5:Y:S04]  /*6740*/  LDSM.16.M88.4 R24, [R171+0x2800] ;  /* 0x00280000ab18783b */ /* 0x000f680000000200 */
[----:B------:R-:W-:Y:S04]  /*6750*/  LDSM.16.M88.4 R108, [R170] ;  /* 0x00000000aa6c783b */ /* 0x000fe80000000200 */
[----:B--2---:R-:W2:Y:S04]  /*6760*/  LDSM.16.M88.4 R4, [R165+0x2000] ;  /* 0x00200000a504783b */ /* 0x004ea80000000200 */
[----:B---3--:R-:W3:Y:S04]  /*6770*/  LDSM.16.M88.4 R12, [R165+0x2800] ;  /* 0x00280000a50c783b */ /* 0x008ee80000000200 */
[----:B----4-:R-:W4:Y:S04]  /*6780*/  LDSM.16.M88.4 R8, [R171+0x3800] ;  /* 0x00380000ab08783b */ /* 0x010f280000000200 */
[----:B------:R-:W2:Y:S04]  /*6790*/  LDSM.16.M88.4 R16, [R171+0x3000] ;  /* 0x00300000ab10783b */ /* 0x000ea80000000200 */
[----:B------:R-:W2:Y:S04]  /*67a0*/  LDSM.16.M88.4 R52, [R171+0x4800] ;  /* 0x00480000ab34783b */ /* 0x000ea80000000200 */
[----:B------:R-:W2:Y:S04]  /*67b0*/  LDSM.16.M88.4 R44, [R171+0x5000] ;  /* 0x00500000ab2c783b */ /* 0x000ea80000000200 */
[----:B------:R-:W-:Y:S01]  /*67c0*/  LDSM.16.M88.4 R40, [R165+0x3000] ;  /* 0x00300000a528783b */ /* 0x000fe20000000200 */
[C---:B-1----:R-:W-:Y:S03]  /*67d0*/  HMMA.16816.F32 R36, R112.reuse, R32, RZ ;  /* 0x000000207024723c */ /* 0x042fe600000018ff */
[----:B------:R-:W-:Y:S04]  /*67e0*/  LDSM.16.M88.4 R60, [R171+0x4000] ;  /* 0x00400000ab3c783b */ /* 0x000fe80000000200 */
[----:B------:R-:W-:Y:S01]  /*67f0*/  LDSM.16.M88.4 R116, [R171+0x5800] ;  /* 0x00580000ab74783b */ /* 0x000fe20000000200 */
[C---:B------:R-:W-:Y:S03]  /*6800*/  HMMA.16816.F32 R32, R112.reuse, R34, RZ ;  /* 0x000000227020723c */ /* 0x040fe600000018ff */
[----:B------:R-:W-:Y:S04]  /*6810*/  LDSM.16.M88.4 R104, [R165+0x4800] ;  /* 0x00480000a568783b */ /* 0x000fe80000000200 */
[----:B------:R-:W-:Y:S01]  /*6820*/  LDSM.16.M88.4 R64, [R165+0x5000] ;  /* 0x00500000a540783b */ /* 0x000fe20000000200 */
[C---:B-----5:R-:W-:Y:S03]  /*6830*/  HMMA.16816.F32 R28, R112.reuse, R24, RZ ;  /* 0x00000018701c723c */ /* 0x060fe600000018ff */
[----:B------:R-:W-:Y:S04]  /*6840*/  LDSM.16.M88.4 R120, [R165+0x4000] ;  /* 0x00400000a578783b */ /* 0x000fe80000000200 */
[----:B------:R-:W0:Y:S01]  /*6850*/  LDGDEPBAR ;  /* 0x00000000000079af */ /* 0x000e220000000000 */
[----:B------:R-:W-:Y:S08]  /*6860*/  HMMA.16816.F32 R24, R112, R26, RZ ;  /* 0x0000001a7018723c */ /* 0x000ff000000018ff */
[C---:B--2---:R-:W-:Y:S08]  /*6870*/  HMMA.16816.F32 R36, R108.reuse, R4, R36 ;  /* 0x000000046c24723c */ /* 0x044ff00000001824 */
[C---:B------:R-:W-:Y:S01]  /*6880*/  HMMA.16816.F32 R32, R108.reuse, R6, R32 ;  /* 0x000000066c20723c */ /* 0x040fe20000001820 */
[----:B------:R-:W1:Y:S07]  /*6890*/  LDSM.16.M88.4 R4, [R165+0x3800] ;  /* 0x00380000a504783b */ /* 0x000e6e0000000200 */
[C---:B---3--:R-:W-:Y:S08]  /*68a0*/  HMMA.16816.F32 R28, R108.reuse, R12, R28 ;  /* 0x0000000c6c1c723c */ /* 0x048ff0000000181c */
[----:B------:R-:W-:Y:S08]  /*68b0*/  HMMA.16816.F32 R24, R108, R14, R24 ;  /* 0x0000000e6c18723c */ /* 0x000ff00000001818 */
[C---:B----4-:R-:W-:Y:S08]  /*68c0*/  HMMA.16816.F32 R12, R112.reuse, R8, RZ ;  /* 0x00000008700c723c */ /* 0x050ff000000018ff */
[C---:B------:R-:W-:Y:S08]  /*68d0*/  HMMA.16816.F32 R20, R112.reuse, R16, RZ ;  /* 0x000000107014723c */ /* 0x040ff000000018ff */
[C---:B------:R-:W-:Y:S08]  /*68e0*/  HMMA.16816.F32 R8, R112.reuse, R10, RZ ;  /* 0x0000000a7008723c */ /* 0x040ff000000018ff */
[C---:B------:R-:W-:Y:S08]  /*68f0*/  HMMA.16816.F32 R16, R112.reuse, R18, RZ ;  /* 0x000000127010723c */ /* 0x040ff000000018ff */
[C---:B------:R-:W-:Y:S08]  /*6900*/  HMMA.16816.F32 R56, R112.reuse, R52, RZ ;  /* 0x000000347038723c */ /* 0x040ff000000018ff */
[C---:B------:R-:W-:Y:S08]  /*6910*/  HMMA.16816.F32 R48, R112.reuse, R44, RZ ;  /* 0x0000002c7030723c */ /* 0x040ff000000018ff */
[C---:B------:R-:W-:Y:S08]  /*6920*/  HMMA.16816.F32 R52, R112.reuse, R54, RZ ;  /* 0x000000367034723c */ /* 0x040ff000000018ff */
[----:B------:R-:W-:Y:S08]  /*6930*/  HMMA.16816.F32 R44, R112, R46, RZ ;  /* 0x0000002e702c723c */ /* 0x000ff000000018ff */
[C---:B-1----:R-:W-:Y:S08]  /*6940*/  HMMA.16816.F32 R12, R108.reuse, R4, R12 ;  /* 0x000000046c0c723c */ /* 0x042ff0000000180c */
[C---:B------:R-:W-:Y:S08]  /*6950*/  HMMA.16816.F32 R8, R108.reuse, R6, R8 ;  /* 0x000000066c08723c */ /* 0x040ff00000001808 */
[C---:B------:R-:W-:Y:S08]  /*6960*/  HMMA.16816.F32 R20, R108.reuse, R40, R20 ;  /* 0x000000286c14723c */ /* 0x040ff00000001814 */
[----:B------:R-:W-:Y:S08]  /*6970*/  HMMA.16816.F32 R16, R108, R42, R16 ;  /* 0x0000002a6c10723c */ /* 0x000ff00000001810 */
[C---:B------:R-:W-:Y:S08]  /*6980*/  HMMA.16816.F32 R4, R112.reuse, R60, RZ ;  /* 0x0000003c7004723c */ /* 0x040ff000000018ff */
[C---:B------:R-:W-:Y:S08]  /*6990*/  HMMA.16816.F32 R60, R112.reuse, R62, RZ ;  /* 0x0000003e703c723c */ /* 0x040ff000000018ff */
[C---:B------:R-:W-:Y:S08]  /*69a0*/  HMMA.16816.F32 R40, R112.reuse, R116, RZ ;  /* 0x000000747028723c */ /* 0x040ff000000018ff */
[----:B------:R-:W-:Y:S01]  /*69b0*/  HMMA.16816.F32 R112, R112, R118, RZ ;  /* 0x000000767070723c */ /* 0x000fe200000018ff */
        /* <DEDUP_REMOVED lines=8> */
[C---:B------:R-:W-:Y:S08]  /*6a40*/  HMMA.16816.F32 R60, R108.reuse, R122, R60 ;  /* 0x0000007a6c3c723c */ /* 0x040ff0000000183c */
[C---:B-1----:R-:W-:Y:S08]  /*6a50*/  HMMA.16816.F32 R40, R108.reuse, R116, R40 ;  /* 0x000000746c28723c */ /* 0x042ff00000001828 */
[----:B------:R-:W-:Y:S01]  /*6a60*/  HMMA.16816.F32 R112, R108, R118, R112 ;  /* 0x000000766c70723c */ /* 0x000fe20000001870 */
[----:B------:R-:W1:Y:S04]  /*6a70*/  LDSM.16.M88.4 R108, [R160] ;  /* 0x00000000a06c783b */ /* 0x000e680000000200 */
[----:B------:R-:W3:Y:S03]  /*6a80*/  LDSM.16.M88.4 R116, [R161] ;  /* 0x00000000a174783b */ /* 0x000ee60000000200 */
[C---:B--2---:R-:W-:Y:S08]  /*6a90*/  HMMA.16816.F32 R36, R104.reuse, R64, R36 ;  /* 0x000000406824723c */ /* 0x044ff00000001824 */
[C---:B------:R-:W-:Y:S01]  /*6aa0*/  HMMA.16816.F32 R32, R104.reuse, R66, R32 ;  /* 0x000000426820723c */ /* 0x040fe20000001820 */
[----:B------:R-:W2:Y:S07]  /*6ab0*/  LDSM.16.M88.4 R64, [R159] ;  /* 0x000000009f40783b */ /* 0x000eae0000000200 */
[C---:B-1----:R-:W-:Y:S08]  /*6ac0*/  HMMA.16816.F32 R20, R104.reuse, R108, R20 ;  /* 0x0000006c6814723c */ /* 0x042ff00000001814 */
[C---:B------:R-:W-:Y:S01]  /*6ad0*/  HMMA.16816.F32 R16, R104.reuse, R110, R16 ;  /* 0x0000006e6810723c */ /* 0x040fe20000001810 */
[----:B------:R-:W1:Y:S07]  /*6ae0*/  LDSM.16.M88.4 R108, [R157] ;  /* 0x000000009d6c783b */ /* 0x000e6e0000000200 */
[C---:B---3--:R-:W-:Y:S08]  /*6af0*/  HMMA.16816.F32 R28, R104.reuse, R116, R28 ;  /* 0x00000074681c723c */ /* 0x048ff0000000181c */
[C---:B--2---:R-:W-:Y:S08]  /*6b00*/  HMMA.16816.F32 R12, R104.reuse, R64, R12 ;  /* 0x00000040680c723c */ /* 0x044ff0000000180c */
[C---:B------:R-:W-:Y:S01]  /*6b10*/  HMMA.16816.F32 R8, R104.reuse, R66, R8 ;  /* 0x000000426808723c */ /* 0x040fe20000001808 */
[----:B------:R-:W2:Y:S07]  /*6b20*/  LDSM.16.M88.4 R64, [R156] ;  /* 0x000000009c40783b */ /* 0x000eae0000000200 */
        /* <DEDUP_REMOVED lines=11> */
[C---:B-1----:R-:W-:Y:S08]  /*6be0*/  HMMA.16816.F32 R36, R108.reuse, R64, R36 ;  /* 0x000000406c24723c */ /* 0x042ff00000001824 */
[----:B------:R-:W-:Y:S01]  /*6bf0*/  HMMA.16816.F32 R32, R108, R66, R32 ;  /* 0x000000426c20723c */ /* 0x000fe20000001820 */
[----:B------:R-:W1:Y:S07]  /*6c00*/  LDSM.16.M88.4 R64, [R100+0x1800] ;  /* 0x001800006440783b */ /* 0x000e6e0000000200 */
[C---:B--2---:R-:W-:Y:S08]  /*6c10*/  HMMA.16816.F32 R40, R104.reuse, R116, R40 ;  /* 0x000000746828723c */ /* 0x044ff00000001828 */
[----:B------:R-:W-:Y:S01]  /*6c20*/  HMMA.16816.F32 R112, R104, R118, R112 ;  /* 0x000000766870723c */ /* 0x000fe20000001870 */
[----:B------:R-:W2:Y:S01]  /*6c30*/  LDSM.16.M88.4 R116, [R100+0x800] ;  /* 0x000800006474783b */ /* 0x000ea20000000200 */
[----:B------:R-:W-:-:S02]  /*6c40*/  FMUL.FTZ R3, R36, c[0x0][0x2ec] ;  /* 0x0000bb0024037a20 */ /* 0x000fc40000410000 */
[----:B------:R-:W-:Y:S01]  /*6c50*/  FMUL.FTZ R36, R37, c[0x0][0x2ec] ;  /* 0x0000bb0025247a20 */ /* 0x000fe20000410000 */
[----:B------:R-:W3:Y:S01]  /*6c60*/  LDSM.16.M88.4 R104, [R100+0x1000] ;  /* 0x001000006468783b */ /* 0x000ee20000000200 */
[----:B------:R-:W-:Y:S02]  /*6c70*/  FMUL.FTZ R38, R38, c[0x0][0x2ec] ;  /* 0x0000bb0026267a20 */ /* 0x000fe40000410000 */
[----:B------:R-:W-:Y:S01]  /*6c80*/  FMUL.FTZ R37, R32, c[0x0][0x2ec] ;  /* 0x0000bb0020257a20 */ /* 0x000fe20000410000 */
[----:B------:R-:W-:Y:S01]  /*6c90*/  MUFU.TANH R3, R3 ;  /* 0x0000000300037308 */ /* 0x000fe20000002400 */
[----:B------:R-:W-:Y:S02]  /*6ca0*/  FMUL.FTZ R32, R33, c[0x0][0x2ec] ;  /* 0x0000bb0021207a20 */ /* 0x000fe40000410000 */
[----:B------:R-:W-:Y:S02]  /*6cb0*/  FMUL.FTZ R33, R34, c[0x0][0x2ec] ;  /* 0x0000bb0022217a20 */ /* 0x000fe40000410000 */
[----:B------:R-:W-:-:S03]  /*6cc0*/  FMUL.FTZ R39, R39, c[0x0][0x2ec] ;  /* 0x0000bb0027277a20 */ /* 0x000fc60000410000 */
[----:B------:R-:W4:Y:S01]  /*6cd0*/  MUFU.TANH R36, R36 ;  /* 0x0000002400247308 */ /* 0x000f220000002400 */
[C---:B-1----:R-:W-:Y:S07]  /*6ce0*/  HMMA.16816.F32 R12, R108.reuse, R64, R12 ;  /* 0x000000406c0c723c */ /* 0x042fee000000180c */
[----:B------:R-:W-:Y:S01]  /*6cf0*/  MUFU.TANH R39, R39 ;  /* 0x0000002700277308 */ /* 0x000fe20000002400 */
[C---:B------:R-:W-:Y:S01]  /*6d00*/  HMMA.16816.F32 R8, R108.reuse, R66, R8 ;  /* 0x000000426c08723c */ /* 0x040fe20000001808 */
[----:B------:R-:W1:Y:S06]  /*6d10*/  LDSM.16.M88.4 R64, [R100+0x2000] ;  /* 0x002000006440783b */ /* 0x000e6c0000000200 */
[----:B------:R-:W-:Y:S01]  /*6d20*/  MUFU.TANH R32, R32 ;  /* 0x0000002000207308 */ /* 0x000fe20000002400 */
[C---:B--2---:R-:W-:Y:S07]  /*6d30*/  HMMA.16816.F32 R28, R108.reuse, R116, R28 ;  /* 0x000000746c1c723c */ /* 0x044fee000000181c */
[----:B------:R-:W-:Y:S01]  /*6d40*/  MUFU.TANH R37, R37 ;  /* 0x0000002500257308 */ /* 0x000fe20000002400 */
[----:B---3--:R-:W-:Y:S01]  /*6d50*/  HMMA.16816.F32 R20, R108, R104, R20 ;  /* 0x000000686c14723c */ /* 0x008fe20000001814 */
[----:B------:R-:W-:-:S06]  /*6d60*/  FMUL.FTZ R12, R12, c[0x0][0x2ec] ;  /* 0x0000bb000c0c7a20 */ /* 0x000fcc0000410000 */
[----:B------:R-:W2:Y:S01]  /*6d70*/  MUFU.TANH R104, R38 ;  /* 0x0000002600687308 */ /* 0x000ea20000002400 */
[----:B------:R-:W-:Y:S02]  /*6d80*/  FMUL.FTZ R13, R13, c[0x0][0x2ec] ;  /* 0x0000bb000d0d7a20 */ /* 0x000fe40000410000 */
[----:B------:R-:W-:Y:S02]  /*6d90*/  FMUL.FTZ R192, R14, c[0x0][0x2ec] ;  /* 0x0000bb000ec07a20 */ /* 0x000fe40000410000 */
[----:B------:R-:W-:Y:S01]  /*6da0*/  FMUL.FTZ R105, R35, c[0x0][0x2ec] ;  /* 0x0000bb0023697a20 */ /* 0x000fe20000410000 */
[----:B------:R-:W-:Y:S01]  /*6db0*/  HMMA.16816.F32 R16, R108, R106, R16 ;  /* 0x0000006a6c10723c */ /* 0x000fe20000001810 */
[----:B------:R-:W-:Y:S01]  /*6dc0*/  FMUL.FTZ R150, R15, c[0x0][0x2ec] ;  /* 0x0000bb000f967a20 */ /* 0x000fe20000410000 */
[----:B------:R-:W-:Y:S01]  /*6dd0*/  MUFU.TANH R196, R12 ;  /* 0x0000000c00c47308 */ /* 0x000fe20000002400 */
[----:B------:R-:W-:Y:S02]  /*6de0*/  FMUL.FTZ R9, R9, c[0x0][0x2ec] ;  /* 0x0000bb0009097a20 */ /* 0x000fe40000410000 */
[----:B------:R-:W-:-:S02]  /*6df0*/  FMUL.FTZ R8, R8, c[0x0][0x2ec] ;  /* 0x0000bb0008087a20 */ /* 0x000fc40000410000 */
[----:B------:R-:W-:Y:S01]  /*6e00*/  FMUL.FTZ R10, R10, c[0x0][0x2ec] ;  /* 0x0000bb000a0a7a20 */ /* 0x000fe20000410000 */
[C---:B------:R-:W-:Y:S01]  /*6e10*/  HMMA.16816.F32 R24, R108.reuse, R118, R24 ;  /* 0x000000766c18723c */ /* 0x040fe20000001818 */
[----:B------:R-:W-:Y:S01]  /*6e20*/  FMUL.FTZ R34, R28, c[0x0][0x2ec] ;  /* 0x0000bb001c227a20 */ /* 0x000fe20000410000 */
[----:B------:R3:W-:Y:S01]  /*6e30*/  MUFU.TANH R188, R13 ;  /* 0x0000000d00bc7308 */ /* 0x0007e20000002400 */
[----:B------:R-:W-:Y:S02]  /*6e40*/  FMUL.FTZ R106, R29, c[0x0][0x2ec] ;  /* 0x0000bb001d6a7a20 */ /* 0x000fe40000410000 */
[----:B------:R-:W-:Y:S02]  /*6e50*/  FMUL.FTZ R35, R30, c[0x0][0x2ec] ;  /* 0x0000bb001e237a20 */ /* 0x000fe40000410000 */
[----:B------:R-:W-:Y:S01]  /*6e60*/  FMUL.FTZ R11, R11, c[0x0][0x2ec] ;  /* 0x0000bb000b0b7a20 */ /* 0x000fe20000410000 */
[----:B-1----:R-:W-:Y:S01]  /*6e70*/  HMMA.16816.F32 R4, R108, R64, R4 ;  /* 0x000000406c04723c */ /* 0x002fe20000001804 */
[----:B------:R-:W-:Y:S01]  /*6e80*/  FMUL.FTZ R20, R20, c[0x0][0x2ec] ;  /* 0x0000bb0014147a20 */ /* 0x000fe20000410000 */
[----:B------:R-:W-:Y:S01]  /*6e90*/  MUFU.TANH R154, R9 ;  /* 0x00000009009a7308 */ /* 0x000fe20000002400 */
[----:B------:R-:W-:-:S02]  /*6ea0*/  FMUL.FTZ R206, R21, c[0x0][0x2ec] ;  /* 0x0000bb0015ce7a20 */ /* 0x000fc40000410000 */
[----:B------:R-:W-:Y:S02]  /*6eb0*/  FMUL.FTZ R208, R22, c[0x0][0x2ec] ;  /* 0x0000bb0016d07a20 */ /* 0x000fe40000410000 */
[----:B------:R-:W-:Y:S01]  /*6ec0*/  FMUL.FTZ R64, R31, c[0x0][0x2ec] ;  /* 0x0000bb001f407a20 */ /* 0x000fe20000410000 */
[----:B------:R-:W-:Y:S01]  /*6ed0*/  HMMA.16816.F32 R60, R108, R66, R60 ;  /* 0x000000426c3c723c */ /* 0x000fe2000000183c */
[----:B------:R-:W1:Y:S01]  /*6ee0*/  LDSM.16.M88.4 R28, [R100+0x2800] ;  /* 0x00280000641c783b */ /* 0x000e620000000200 */
[----:B------:R5:W-:Y:S01]  /*6ef0*/  MUFU.TANH R212, R20 ;  /* 0x0000001400d47308 */ /* 0x000be20000002400 */
[----:B------:R-:W-:Y:S02]  /*6f00*/  FMUL.FTZ R200, R23, c[0x0][0x2ec] ;  /* 0x0000bb0017c87a20 */ /* 0x000fe40000410000 */
[----:B---3--:R-:W3:Y:S01]  /*6f10*/  LDSM.16.M88.4 R12, [R100+0x3800] ;  /* 0x00380000640c783b */ /* 0x008ee20000000200 */
[----:B------:R-:W-:Y:S02]  /*6f20*/  FMUL.FTZ R17, R17, c[0x0][0x2ec] ;  /* 0x0000bb0011117a20 */ /* 0x000fe40000410000 */
[----:B------:R-:W-:-:S02]  /*6f30*/  FMUL.FTZ R25, R25, c[0x0][0x2ec] ;  /* 0x0000bb0019197a20 */ /* 0x000fc40000410000 */
[----:B------:R-:W1:Y:S01]  /*6f40*/  MUFU.TANH R105, R105 ;  /* 0x0000006900697308 */ /* 0x000e620000002400 */
[----:B------:R-:W-:Y:S02]  /*6f50*/  FMUL.FTZ R27, R27, c[0x0][0x2ec] ;  /* 0x0000bb001b1b7a20 */ /* 0x000fe40000410000 */
[----:B------:R-:W-:Y:S02]  /*6f60*/  FMUL.FTZ R19, R19, c[0x0][0x2ec] ;  /* 0x0000bb0013137a20 */ /* 0x000fe40000410000 */
[----:B------:R-:W-:Y:S02]  /*6f70*/  FMUL.FTZ R24, R24, c[0x0][0x2ec] ;  /* 0x0000bb0018187a20 */ /* 0x000fe40000410000 */
[----:B------:R-:W-:Y:S01]  /*6f80*/  FMUL.FTZ R4, R4, c[0x0][0x2ec] ;  /* 0x0000bb0004047a20 */ /* 0x000fe20000410000 */
[----:B-----5:R-:W5:Y:S01]  /*6f90*/  LDSM.16.M88.4 R20, [R100+0x3000] ;  /* 0x003000006414783b */ /* 0x020f620000000200 */
[----:B------:R-:W-:Y:S01]  /*6fa0*/  FMUL.FTZ R6, R6, c[0x0][0x2ec] ;  /* 0x0000bb0006067a20 */ /* 0x000fe20000410000 */
[----:B------:R-:W1:Y:S01]  /*6fb0*/  MUFU.TANH R106, R106 ;  /* 0x0000006a006a7308 */ /* 0x000e620000002400 */
[----:B------:R-:W-:Y:S01]  /*6fc0*/  FMUL.FTZ R5, R5, c[0x0][0x2ec] ;  /* 0x0000bb0005057a20 */ /* 0x000fe20000410000 */
[----:B------:R-:W-:-:S04]  /*6fd0*/  DEPBAR.LE SB0, 0x0 ;  /* 0x000080000000791a */ /* 0x000fc80000000000 */
[----:B------:R-:W-:Y:S02]  /*6fe0*/  FMUL.FTZ R7, R7, c[0x0][0x2ec] ;  /* 0x0000bb0007077a20 */ /* 0x000fe40000410000 */
[----:B------:R2:W-:Y:S01]  /*6ff0*/  MUFU.TANH R146, R4 ;  /* 0x0000000400927308 */ /* 0x0005e20000002400 */
[----:B------:R-:W-:Y:S02]  /*7000*/  FMUL.FTZ R61, R61, c[0x0][0x2ec] ;  /* 0x0000bb003d3d7a20 */ /* 0x000fe40000410000 */
[----:B------:R-:W-:Y:S02]  /*7010*/  FMUL.FTZ R63, R63, c[0x0][0x2ec] ;  /* 0x0000bb003f3f7a20 */ /* 0x000fe40000410000 */
[----:B------:R-:W-:Y:S02]  /*7020*/  FMUL.FTZ R26, R26, c[0x0][0x2ec] ;  /* 0x0000bb001a1a7a20 */ /* 0x000fe40000410000 */
[----:B------:R-:W-:Y:S01]  /*7030*/  FMUL.FTZ R16, R16, c[0x0][0x2ec] ;  /* 0x0000bb0010107a20 */ /* 0x000fe20000410000 */
[----:B------:R3:W-:Y:S01]  /*7040*/  MUFU.TANH R142, R6 ;  /* 0x00000006008e7308 */ /* 0x0007e20000002400 */
[----:B------:R-:W-:-:S02]  /*7050*/  FMUL.FTZ R18, R18, c[0x0][0x2ec] ;  /* 0x0000bb0012127a20 */ /* 0x000fc40000410000 */
[----:B------:R-:W-:Y:S01]  /*7060*/  FMUL.FTZ R60, R60, c[0x0][0x2ec] ;  /* 0x0000bb003c3c7a20 */ /* 0x000fe20000410000 */
[C---:B-1----:R-:W-:Y:S01]  /*7070*/  HMMA.16816.F32 R56, R108.reuse, R28, R56 ;  /* 0x0000001c6c38723c */ /* 0x042fe20000001838 */
[----:B------:R-:W-:Y:S02]  /*7080*/  FMUL.FTZ R62, R62, c[0x0][0x2ec] ;  /* 0x0000bb003e3e7a20 */ /* 0x000fe40000410000 */
[----:B--2---:R-:W-:Y:S01]  /*7090*/  IMAD.SHL.U32 R4, R177, 0x80, RZ ;  /* 0x00000080b1047824 */ /* 0x004fe200078e00ff */
[----:B------:R-:W1:Y:S04]  /*70a0*/  MUFU.TANH R64, R64 ;  /* 0x0000004000407308 */ /* 0x000e680000002400 */
[----:B------:R-:W-:Y:S01]  /*70b0*/  LOP3.LUT R9, R4, R129, RZ, 0xfc, !PT ;  /* 0x0000008104097212 */ /* 0x000fe200078efcff */
[----:B------:R-:W-:Y:S03]  /*70c0*/  HMMA.16816.F32 R52, R108, R30, R52 ;  /* 0x0000001e6c34723c */ /* 0x000fe60000001834 */
[C---:B------:R-:W-:Y:S01]  /*70d0*/  ISETP.GE.AND P5, PT, R9.reuse, R128, PT ;  /* 0x000000800900720c */ /* 0x040fe20003fa6270 */
[----:B------:R2:W-:Y:S01]  /*70e0*/  MUFU.TANH R140, R5 ;  /* 0x00000005008c7308 */ /* 0x0005e20000002400 */
[----:B---3--:R-:W-:-:S03]  /*70f0*/  IADD3 R6, R9, 0x1, RZ ;  /* 0x0000000109067810 */ /* 0x008fc60007ffe0ff */
[C---:B------:R-:W-:Y:S01]  /*7100*/  HMMA.16816.F32 R40, R108.reuse, R12, R40 ;  /* 0x0000000c6c28723c */ /* 0x040fe20000001828 */
[C---:B------:R-:W-:Y:S02]  /*7110*/  ISETP.GE.AND P3, PT, R6.reuse, R128, PT ;  /* 0x000000800600720c */ /* 0x040fe40003f66270 */
[-C--:B------:R-:W-:Y:S01]  /*7120*/  ISETP.GE.AND P2, PT, R6, R127.reuse, PT ;  /* 0x0000007f0600720c */ /* 0x080fe20003f46270 */
[----:B------:R3:W-:Y:S01]  /*7130*/  MUFU.TANH R134, R7 ;  /* 0x0000000700867308 */ /* 0x0007e20000002400 */
[----:B------:R-:W-:Y:S02]  /*7140*/  IADD3 R6, R9, 0x9, RZ ;  /* 0x0000000909067810 */ /* 0x000fe40007ffe0ff */
[----:B----4-:R-:W-:Y:S01]  /*7150*/  FSEL R12, R36, -INF , !P3 ;  /* 0xff800000240c7808 */ /* 0x010fe20005800000 */
[----:B-----5:R-:W-:Y:S01]  /*7160*/  HMMA.16816.F32 R48, R108, R20, R48 ;  /* 0x000000146c30723c */ /* 0x020fe20000001830 */
[----:B------:R-:W-:Y:S01]  /*7170*/  ISETP.GE.AND P3, PT, R6, R127, PT ;  /* 0x0000007f0600720c */ /* 0x000fe20003f66270 */
[----:B------:R-:W-:Y:S01]  /*7180*/  FMUL.FTZ R59, R59, c[0x0][0x2ec] ;  /* 0x0000bb003b3b7a20 */ /* 0x000fe20000410000 */
[----:B------:R-:W-:Y:S01]  /*7190*/  IADD3 R13, R9, 0x19, RZ ;  /* 0x00000019090d7810 */ /* 0x000fe20007ffe0ff */
[----:B------:R-:W4:Y:S01]  /*71a0*/  MUFU.TANH R25, R25 ;  /* 0x0000001900197308 */ /* 0x000f220000002400 */
[----:B--2---:R-:W-:Y:S01]  /*71b0*/  LOP3.LUT R5, R4, 0x8, R129, 0xfe, !PT ;  /* 0x0000000804057812 */ /* 0x004fe200078efe81 */
[----:B------:R-:W-:-:S02]  /*71c0*/  FMUL.FTZ R57, R57, c[0x0][0x2ec] ;  /* 0x0000bb0039397a20 */ /* 0x000fc40000410000 */
[C---:B------:R-:W-:Y:S01]  /*71d0*/  HMMA.16816.F32 R44, R108.reuse, R22, R44 ;  /* 0x000000166c2c723c */ /* 0x040fe2000000182c */
[-C--:B------:R-:W-:Y:S01]  /*71e0*/  ISETP.GE.AND P6, PT, R5, R128.reuse, PT ;  /* 0x000000800500720c */ /* 0x080fe20003fc6270 */
[----:B------:R-:W-:Y:S01]  /*71f0*/  FMUL.FTZ R53, R53, c[0x0][0x2ec] ;  /* 0x0000bb0035357a20 */ /* 0x000fe20000410000 */
[-C--:B------:R-:W-:Y:S01]  /*7200*/  ISETP.GE.AND P4, PT, R5, R127.reuse, PT ;  /* 0x0000007f0500720c */ /* 0x080fe20003f86270 */
[----:B------:R-:W2:Y:S01]  /*7210*/  MUFU.TANH R214, R27 ;  /* 0x0000001b00d67308 */ /* 0x000ea20000002400 */
[----:B---3--:R-:W-:Y:S01]  /*7220*/  FSEL R7, R3, -INF , !P5 ;  /* 0xff80000003077808 */ /* 0x008fe20006800000 */
[----:B------:R-:W-:Y:S01]  /*7230*/  FMUL.FTZ R55, R55, c[0x0][0x2ec] ;  /* 0x0000bb0037377a20 */ /* 0x000fe20000410000 */
[C---:B------:R-:W-:Y:S01]  /*7240*/  ISETP.GE.AND P5, PT, R9.reuse, R127, PT ;  /* 0x0000007f0900720c */ /* 0x040fe20003fa6270 */
[----:B------:R-:W-:Y:S01]  /*7250*/  HMMA.16816.F32 R112, R108, R14, R112 ;  /* 0x0000000e6c70723c */ /* 0x000fe20000001870 */
[----:B------:R-:W-:Y:S01]  /*7260*/  IADD3 R3, R9, 0x11, RZ ;  /* 0x0000001109037810 */ /* 0x000fe20007ffe0ff */
[----:B------:R-:W-:Y:S01]  /*7270*/  FMUL.FTZ R56, R56, c[0x0][0x2ec] ;  /* 0x0000bb0038387a20 */ /* 0x000fe20000410000 */
[----:B------:R-:W-:Y:S01]  /*7280*/  FSEL R5, R104, -INF , !P5 ;  /* 0xff80000068057808 */ /* 0x000fe20006800000 */
[----:B------:R-:W3:Y:S01]  /*7290*/  MUFU.TANH R206, R206 ;  /* 0x000000ce00ce7308 */ /* 0x000ee20000002400 */
[-C--:B------:R-:W-:Y:S01]  /*72a0*/  ISETP.GE.AND P5, PT, R6, R128.reuse, PT ;  /* 0x000000800600720c */ /* 0x080fe20003fa6270 */
[----:B------:R-:W-:Y:S01]  /*72b0*/  FMUL.FTZ R52, R52, c[0x0][0x2ec] ;  /* 0x0000bb0034347a20 */ /* 0x000fe20000410000 */
[----:B------:R-:W-:Y:S01]  /*72c0*/  FSEL R6, R105, -INF , !P3 ;  /* 0xff80000069067808 */ /* 0x000fe20005800000 */
[----:B------:R-:W-:Y:S01]  /*72d0*/  FMUL.FTZ R49, R49, c[0x0][0x2ec] ;  /* 0x0000bb0031317a20 */ /* 0x000fe20000410000 */
[----:B------:R-:W-:Y:S01]  /*72e0*/  ISETP.GE.AND P3, PT, R13, R128, PT ;  /* 0x000000800d00720c */ /* 0x000fe20003f66270 */
[----:B------:R-:W-:Y:S01]  /*72f0*/  FMUL.FTZ R51, R51, c[0x0][0x2ec] ;  /* 0x0000bb0033337a20 */ /* 0x000fe20000410000 */
[C---:B------:R-:W-:Y:S01]  /*7300*/  IADD3 R15, R9.reuse, 0x59, RZ ;  /* 0x00000059090f7810 */ /* 0x040fe20007ffe0ff */
[----:B------:R-:W5:Y:S01]  /*7310*/  MUFU.TANH R200, R200 ;  /* 0x000000c800c87308 */ /* 0x000f620000002400 */
[----:B------:R-:W-:Y:S01]  /*7320*/  IADD3 R14, R9, 0x61, RZ ;  /* 0x00000061090e7810 */ /* 0x000fe20007ffe0ff */
[----:B------:R-:W-:-:S02]  /*7330*/  FMUL.FTZ R54, R54, c[0x0][0x2ec] ;  /* 0x0000bb0036367a20 */ /* 0x000fc40000410000 */
[----:B------:R-:W-:Y:S02]  /*7340*/  FMUL.FTZ R47, R47, c[0x0][0x2ec] ;  /* 0x0000bb002f2f7a20 */ /* 0x000fe40000410000 */
[----:B------:R-:W-:Y:S02]  /*7350*/  FMUL.FTZ R46, R46, c[0x0][0x2ec] ;  /* 0x0000bb002e2e7a20 */ /* 0x000fe40000410000 */
[----:B------:R-:W1:Y:S01]  /*7360*/  MUFU.TANH R204, R17 ;  /* 0x0000001100cc7308 */ /* 0x000e620000002400 */
[----:B------:R-:W-:Y:S02]  /*7370*/  FMUL.FTZ R40, R40, c[0x0][0x2ec] ;  /* 0x0000bb0028287a20 */ /* 0x000fe40000410000 */
[----:B------:R-:W-:Y:S02]  /*7380*/  FMUL.FTZ R41, R41, c[0x0][0x2ec] ;  /* 0x0000bb0029297a20 */ /* 0x000fe40000410000 */
[----:B------:R-:W-:Y:S02]  /*7390*/  FMUL.FTZ R42, R42, c[0x0][0x2ec] ;  /* 0x0000bb002a2a7a20 */ /* 0x000fe40000410000 */
[----:B------:R-:W-:Y:S01]  /*73a0*/  FMUL.FTZ R43, R43, c[0x0][0x2ec] ;  /* 0x0000bb002b2b7a20 */ /* 0x000fe20000410000 */
[----:B------:R-:W1:Y:S08]  /*73b0*/  MUFU.TANH R198, R19 ;  /* 0x0000001300c67308 */ /* 0x000e700000002400 */
[----:B------:R1:W-:Y:S08]  /*73c0*/  MUFU.TANH R194, R8 ;  /* 0x0000000800c27308 */ /* 0x0003f00000002400 */
[----:B------:R2:W-:Y:S01]  /*73d0*/  MUFU.TANH R152, R10 ;  /* 0x0000000a00987308 */ /* 0x0005e20000002400 */
[----:B-1----:R-:W-:-:S07]  /*73e0*/  FSEL R8, R39, -INF , !P2 ;  /* 0xff80000027087808 */ /* 0x002fce0005000000 */
[----:B------:R-:W1:Y:S01]  /*73f0*/  MUFU.TANH R150, R150 ;  /* 0x0000009600967308 */ /* 0x000e620000002400 */
[----:B------:R-:W-:-:S04]  /*7400*/  ISETP.GE.AND P2, PT, R3, R128, PT ;  /* 0x000000800300720c */ /* 0x000fc80003f46270 */
[----:B------:R-:W-:Y:S02]  /*7410*/  FSEL R28, R106, -INF , !P2 ;  /* 0xff8000006a1c7808 */ /* 0x000fe40005000000 */
[----:B--2---:R-:W-:Y:S01]  /*7420*/  FSEL R10, R32, -INF , !P5 ;  /* 0xff800000200a7808 */ /* 0x004fe20006800000 */
[----:B------:R2:W1:Y:S01]  /*7430*/  MUFU.TANH R148, R11 ;  /* 0x0000000b00947308 */ /* 0x0004620000002400 */
[-C--:B------:R-:W-:Y:S02]  /*7440*/  ISETP.GE.AND P5, PT, R3, R127.reuse, PT ;  /* 0x0000007f0300720c */ /* 0x080fe40003fa6270 */
[----:B------:R-:W-:Y:S02]  /*7450*/  IADD3 R3, R9, 0x21, RZ ;  /* 0x0000002109037810 */ /* 0x000fe40007ffe0ff */
[----:B------:R-:W-:Y:S02]  /*7460*/  FSEL R36, R64, -INF , !P5 ;  /* 0xff80000040247808 */ /* 0x000fe40006800000 */
[----:B------:R-:W-:Y:S01]  /*7470*/  ISETP.GE.AND P2, PT, R13, R127, PT ;  /* 0x0000007f0d00720c */ /* 0x000fe20003f46270 */
[----:B------:R-:W1:Y:S01]  /*7480*/  MUFU.TANH R138, R61 ;  /* 0x0000003d008a7308 */ /* 0x000e620000002400 */
[----:B------:R-:W-:-:S02]  /*7490*/  ISETP.GE.AND P5, PT, R3, R128, PT ;  /* 0x000000800300720c */ /* 0x000fc40003fa6270 */
[----:B------:R-:W-:Y:S02]  /*74a0*/  IADD3 R13, R9, 0x29, RZ ;  /* 0x00000029090d7810 */ /* 0x000fe40007ffe0ff */
[----:B----4-:R-:W-:Y:S02]  /*74b0*/  FSEL R32, R25, -INF , !P3 ;  /* 0xff80000019207808 */ /* 0x010fe40005800000 */
[----:B------:R-:W-:Y:S01]  /*74c0*/  FSEL R214, R214, -INF , !P2 ;  /* 0xff800000d6d67808 */ /* 0x000fe20005000000 */
[----:B------:R-:W-:Y:S01]  /*74d0*/  MUFU.TANH R132, R63 ;  /* 0x0000003f00847308 */ /* 0x000fe20000002400 */
[----:B---3--:R-:W-:Y:S01]  /*74e0*/  FSEL R206, R206, -INF , !P5 ;  /* 0xff800000cece7808 */ /* 0x008fe20006800000 */
[----:B--2---:R-:W-:Y:S01]  /*74f0*/  FMUL.FTZ R11, R58, c[0x0][0x2ec] ;  /* 0x0000bb003a0b7a20 */ /* 0x004fe20000410000 */
[----:B------:R-:W-:Y:S01]  /*7500*/  ISETP.GE.AND P3, PT, R3, R127, PT ;  /* 0x0000007f0300720c */ /* 0x000fe20003f66270 */
[----:B------:R-:W-:Y:S01]  /*7510*/  FMUL.FTZ R58, R115, c[0x0][0x2ec] ;  /* 0x0000bb00733a7a20 */ /* 0x000fe20000410000 */
[----:B------:R-:W-:-:S02]  /*7520*/  ISETP.GE.AND P2, PT, R13, R128, PT ;  /* 0x000000800d00720c */ /* 0x000fc40003f46270 */
[----:B------:R-:W-:Y:S01]  /*7530*/  ISETP.GE.AND P5, PT, R13, R127, PT ;  /* 0x0000007f0d00720c */ /* 0x000fe20003fa6270 */
[----:B------:R2:W3:Y:S01]  /*7540*/  MUFU.TANH R110, R59 ;  /* 0x0000003b006e7308 */ /* 0x0004e20000002400 */
[C---:B------:R-:W-:Y:S02]  /*7550*/  IADD3 R3, R9.reuse, 0x31, RZ ;  /* 0x0000003109037810 */ /* 0x040fe40007ffe0ff */
[----:B------:R-:W-:Y:S02]  /*7560*/  IADD3 R13, R9, 0x39, RZ ;  /* 0x00000039090d7810 */ /* 0x000fe40007ffe0ff */
[----:B-----5:R-:W-:Y:S02]  /*7570*/  FSEL R200, R200, -INF , !P3 ;  /* 0xff800000c8c87808 */ /* 0x020fe40005800000 */
[----:B------:R-:W-:Y:S01]  /*7580*/  FSEL R204, R204, -INF , !P2 ;  /* 0xff800000cccc7808 */ /* 0x000fe20005000000 */
[----:B------:R4:W5:Y:S01]  /*7590*/  MUFU.TANH R116, R53 ;  /* 0x0000003500747308 */ /* 0x0009620000002400 */
[----:B------:R-:W-:-:S02]  /*75a0*/  FSEL R198, R198, -INF , !P5 ;  /* 0xff800000c6c67808 */ /* 0x000fc40006800000 */
[CC--:B------:R-:W-:Y:S02]  /*75b0*/  ISETP.GE.AND P3, PT, R3.reuse, R128.reuse, PT ;  /* 0x000000800300720c */ /* 0x0c0fe40003f66270 */
[----:B------:R-:W-:Y:S02]  /*75c0*/  ISETP.GE.AND P2, PT, R3, R127, PT ;  /* 0x0000007f0300720c */ /* 0x000fe40003f46270 */
[----:B------:R-:W-:Y:S01]  /*75d0*/  ISETP.GE.AND P5, PT, R13, R128, PT ;  /* 0x000000800d00720c */ /* 0x000fe20003fa6270 */
[----:B------:R3:W3:Y:S01]  /*75e0*/  MUFU.TANH R118, R57 ;  /* 0x0000003900767308 */ /* 0x0006e20000002400 */
[----:B------:R-:W-:Y:S01]  /*75f0*/  IADD3 R3, R9, 0x41, RZ ;  /* 0x0000004109037810 */ /* 0x000fe20007ffe0ff */
[----:B--2---:R-:W-:Y:S01]  /*7600*/  FMUL.FTZ R59, R114, c[0x0][0x2ec] ;  /* 0x0000bb00723b7a20 */ /* 0x004fe20000410000 */
[----:B------:R-:W-:Y:S02]  /*7610*/  FSEL R188, R188, -INF , !P3 ;  /* 0xff800000bcbc7808 */ /* 0x000fe40005800000 */
[----:B-1----:R-:W-:-:S02]  /*7620*/  FSEL R150, R150, -INF , !P2 ;  /* 0xff80000096967808 */ /* 0x002fc40005000000 */
[----:B------:R-:W-:Y:S01]  /*7630*/  FSEL R154, R154, -INF , !P5 ;  /* 0xff8000009a9a7808 */ /* 0x000fe20006800000 */
[----:B------:R-:W1:Y:S01]  /*7640*/  MUFU.TANH R49, R49 ;  /* 0x0000003100317308 */ /* 0x000e620000002400 */
[-C--:B------:R-:W-:Y:S01]  /*7650*/  ISETP.GE.AND P3, PT, R13, R127.reuse, PT ;  /* 0x0000007f0d00720c */ /* 0x080fe20003f66270 */
[----:B----4-:R-:W-:Y:S01]  /*7660*/  FMUL.FTZ R53, R50, c[0x0][0x2ec] ;  /* 0x0000bb0032357a20 */ /* 0x010fe20000410000 */
[CC--:B------:R-:W-:Y:S02]  /*7670*/  ISETP.GE.AND P2, PT, R3.reuse, R128.reuse, PT ;  /* 0x000000800300720c */ /* 0x0c0fe40003f46270 */
[----:B------:R-:W-:Y:S02]  /*7680*/  ISETP.GE.AND P5, PT, R3, R127, PT ;  /* 0x0000007f0300720c */ /* 0x000fe40003fa6270 */
[----:B------:R-:W-:Y:S01]  /*7690*/  IADD3 R3, R9, 0x49, RZ ;  /* 0x0000004909037810 */ /* 0x000fe20007ffe0ff */
[----:B------:R-:W2:Y:S01]  /*76a0*/  MUFU.TANH R106, R55 ;  /* 0x00000037006a7308 */ /* 0x000ea20000002400 */
[----:B------:R-:W-:Y:S01]  /*76b0*/  FSEL R148, R148, -INF , !P3 ;  /* 0xff80000094947808 */ /* 0x000fe20005800000 */
[----:B---3--:R-:W-:Y:S01]  /*76c0*/  FMUL.FTZ R57, R112, c[0x0][0x2ec] ;  /* 0x0000bb0070397a20 */ /* 0x008fe20000410000 */
[----:B------:R-:W-:-:S02]  /*76d0*/  ISETP.GE.AND P3, PT, R3, R128, PT ;  /* 0x000000800300720c */ /* 0x000fc40003f66270 */
[----:B------:R-:W-:Y:S02]  /*76e0*/  IADD3 R13, R9, 0x51, RZ ;  /* 0x00000051090d7810 */ /* 0x000fe40007ffe0ff */
[----:B------:R-:W-:Y:S01]  /*76f0*/  FSEL R134, R134, -INF , !P5 ;  /* 0xff80000086867808 */ /* 0x000fe20006800000 */
[----:B------:R-:W-:Y:S01]  /*7700*/  MUFU.TANH R33, R33 ;  /* 0x0000002100217308 */ /* 0x000fe20000002400 */
[----:B------:R-:W-:Y:S02]  /*7710*/  FSEL R138, R138, -INF , !P3 ;  /* 0xff8000008a8a7808 */ /* 0x000fe40005800000 */
[----:B------:R-:W-:Y:S02]  /*7720*/  FSEL R140, R140, -INF , !P2 ;  /* 0xff8000008c8c7808 */ /* 0x000fe40005000000 */
[C---:B------:R-:W-:Y:S02]  /*7730*/  ISETP.GE.AND P5, PT, R13.reuse, R128, PT ;  /* 0x000000800d00720c */ /* 0x040fe40003fa6270 */
[-C--:B------:R-:W-:Y:S01]  /*7740*/  ISETP.GE.AND P3, PT, R13, R127.reuse, PT ;  /* 0x0000007f0d00720c */ /* 0x080fe20003f66270 */
[----:B------:R-:W-:Y:S01]  /*7750*/  FMUL.FTZ R13, R45, c[0x0][0x2ec] ;  /* 0x0000bb002d0d7a20 */ /* 0x000fe20000410000 */
[----:B------:R-:W-:Y:S01]  /*7760*/  ISETP.GE.AND P2, PT, R3, R127, PT ;  /* 0x0000007f0300720c */ /* 0x000fe20003f46270 */
[----:B------:R-:W-:Y:S01]  /*7770*/  MUFU.TANH R34, R34 ;  /* 0x0000002200227308 */ /* 0x000fe20000002400 */
[----:B------:R-:W-:-:S02]  /*7780*/  FSEL R110, R110, -INF , !P3 ;  /* 0xff8000006e6e7808 */ /* 0x000fc40005800000 */
[----:B------:R-:W-:Y:S02]  /*7790*/  FSEL R132, R132, -INF , !P2 ;  /* 0xff80000084847808 */ /* 0x000fe40005000000 */
[-C--:B------:R-:W-:Y:S02]  /*77a0*/  ISETP.GE.AND P2, PT, R15, R128.reuse, PT ;  /* 0x000000800f00720c */ /* 0x080fe40003f46270 */
[----:B------:R-:W-:Y:S01]  /*77b0*/  ISETP.GE.AND P3, PT, R14, R128, PT ;  /* 0x000000800e00720c */ /* 0x000fe20003f66270 */
[----:B------:R-:W3:Y:S01]  /*77c0*/  MUFU.TANH R13, R13 ;  /* 0x0000000d000d7308 */ /* 0x000ee20000002400 */
[----:B-----5:R-:W-:Y:S02]  /*77d0*/  FSEL R116, R116, -INF , !P2 ;  /* 0xff80000074747808 */ /* 0x020fe40005000000 */
[----:B------:R-:W-:Y:S02]  /*77e0*/  ISETP.GE.AND P2, PT, R14, R127, PT ;  /* 0x0000007f0e00720c */ /* 0x000fe40003f46270 */
[----:B------:R-:W-:-:S02]  /*77f0*/  FSEL R118, R118, -INF , !P5 ;  /* 0xff80000076767808 */ /* 0x000fc40006800000 */
[----:B------:R-:W-:Y:S01]  /*7800*/  ISETP.GE.AND P5, PT, R15, R127, PT ;  /* 0x0000007f0f00720c */ /* 0x000fe20003fa6270 */
[----:B------:R4:W5:Y:S01]  /*7810*/  MUFU.TANH R3, R51 ;  /* 0x0000003300037308 */ /* 0x0009620000002400 */
[----:B------:R-:W-:Y:S02]  /*7820*/  IADD3 R15, R9, 0x69, RZ ;  /* 0x00000069090f7810 */ /* 0x000fe40007ffe0ff */
[----:B-1----:R-:W-:Y:S02]  /*7830*/  FSEL R49, R49, -INF , !P3 ;  /* 0xff80000031317808 */ /* 0x002fe40005800000 */
[----:B------:R-:W-:Y:S02]  /*7840*/  ISETP.GE.AND P3, PT, R15, R128, PT ;  /* 0x000000800f00720c */ /* 0x000fe40003f66270 */
[----:B--2---:R-:W-:Y:S01]  /*7850*/  FSEL R106, R106, -INF , !P5 ;  /* 0xff8000006a6a7808 */ /* 0x004fe20006800000 */
[----:B------:R-:W1:Y:S08]  /*7860*/  MUFU.TANH R14, R47 ;  /* 0x0000002f000e7308 */ /* 0x000e700000002400 */
[----:B------:R-:W-:Y:S01]  /*7870*/  MUFU.TANH R35, R35 ;  /* 0x0000002300237308 */ /* 0x000fe20000002400 */
[----:B----4-:R-:W-:Y:S01]  /*7880*/  FMUL.FTZ R51, R48, c[0x0][0x2ec] ;  /* 0x0000bb0030337a20 */ /* 0x010fe20000410000 */
[----:B---3--:R-:W-:-:S02]  /*7890*/  FSEL R48, R13, -INF , !P3 ;  /* 0xff8000000d307808 */ /* 0x008fc40005800000 */
[----:B------:R-:W-:Y:S02]  /*78a0*/  ISETP.GE.AND P3, PT, R15, R127, PT ;  /* 0x0000007f0f00720c */ /* 0x000fe40003f66270 */
[--C-:B------:R-:W-:Y:S02]  /*78b0*/  LOP3.LUT R15, R4, 0x18, R129.reuse, 0xfe, !PT ;  /* 0x00000018040f7812 */ /* 0x100fe400078efe81 */
[----:B------:R-:W2:Y:S01]  /*78c0*/  MUFU.TANH R24, R24 ;  /* 0x0000001800187308 */ /* 0x000ea20000002400 */
[----:B-----5:R-:W-:Y:S02]  /*78d0*/  FSEL R3, R3, -INF , !P2 ;  /* 0xff80000003037808 */ /* 0x020fe40005000000 */
[----:B-1----:R-:W-:Y:S02]  /*78e0*/  FSEL R50, R14, -INF , !P3 ;  /* 0xff8000000e327808 */ /* 0x002fe40005800000 */
[----:B------:R-:W-:Y:S02]  /*78f0*/  LOP3.LUT R13, R4, 0x20, R129, 0xfe, !PT ;  /* 0x00000020040d7812 */ /* 0x000fe400078efe81 */
[----:B------:R-:W-:Y:S01]  /*7900*/  ISETP.GE.AND P3, PT, R15, R128, PT ;  /* 0x000000800f00720c */ /* 0x000fe20003f66270 */
[----:B------:R-:W1:Y:S01]  /*7910*/  MUFU.TANH R38, R26 ;  /* 0x0000001a00267308 */ /* 0x000e620000002400 */
[----:B------:R-:W-:-:S02]  /*7920*/  FSEL R14, R33, -INF , !P4 ;  /* 0xff800000210e7808 */ /* 0x000fc40006000000 */
[----:B------:R-:W-:-:S04]  /*7930*/  ISETP.GE.AND P4, PT, R13, R128, PT ;  /* 0x000000800d00720c */ /* 0x000fc80003f86270 */
[----:B------:R-:W-:Y:S01]  /*7940*/  FSEL R212, R212, -INF , !P4 ;  /* 0xff800000d4d47808 */ /* 0x000fe20006000000 */
[----:B------:R-:W3:Y:S01]  /*7950*/  MUFU.TANH R208, R208 ;  /* 0x000000d000d07308 */ /* 0x000ee20000002400 */
[----:B--2---:R-:W-:-:S07]  /*7960*/  FSEL R30, R24, -INF , !P3 ;  /* 0xff800000181e7808 */ /* 0x004fce0005800000 */
[----:B------:R2:W4:Y:S08]  /*7970*/  MUFU.TANH R210, R16 ;  /* 0x0000001000d27308 */ /* 0x0005300000002400 */
[----:B------:R-:W5:Y:S01]  /*7980*/  MUFU.TANH R202, R18 ;  /* 0x0000001200ca7308 */ /* 0x000f620000002400 */
[----:B--2---:R-:W-:-:S07]  /*7990*/  LOP3.LUT R16, R4, 0x10, R129, 0xfe, !PT ;  /* 0x0000001004107812 */ /* 0x004fce00078efe81 */
[----:B------:R-:W2:Y:S01]  /*79a0*/  MUFU.TANH R192, R192 ;  /* 0x000000c000c07308 */ /* 0x000ea20000002400 */
[C---:B------:R-:W-:Y:S02]  /*79b0*/  ISETP.GE.AND P5, PT, R16.reuse, R128, PT ;  /* 0x000000801000720c */ /* 0x040fe40003fa6270 */
[----:B------:R-:W-:Y:S02]  /*79c0*/  ISETP.GE.AND P2, PT, R16, R127, PT ;  /* 0x0000007f1000720c */ /* 0x000fe40003f46270 */
[----:B------:R-:W-:-:S03]  /*79d0*/  FSEL R16, R37, -INF , !P6 ;  /* 0xff80000025107808 */ /* 0x000fc60007000000 */
[----:B------:R2:W-:Y:S01]  /*79e0*/  MUFU.TANH R120, R56 ;  /* 0x0000003800787308 */ /* 0x0005e20000002400 */
[-C--:B------:R-:W-:Y:S02]  /*79f0*/  ISETP.GE.AND P6, PT, R15, R127.reuse, PT ;  /* 0x0000007f0f00720c */ /* 0x080fe40003fc6270 */
[--C-:B------:R-:W-:Y:S02]  /*7a00*/  LOP3.LUT R15, R4, 0x28, R129.reuse, 0xfe, !PT ;  /* 0x00000028040f7812 */ /* 0x100fe400078efe81 */
[----:B------:R-:W-:Y:S02]  /*7a10*/  FSEL R34, R34, -INF , !P5 ;  /* 0xff80000022227808 */ /* 0x000fe40006800000 */
[-C--:B------:R-:W-:Y:S01]  /*7a20*/  ISETP.GE.AND P5, PT, R13, R127.reuse, PT ;  /* 0x0000007f0d00720c */ /* 0x080fe20003fa6270 */
[----:B------:R-:W3:Y:S01]  /*7a30*/  MUFU.TANH R144, R60 ;  /* 0x0000003c00907308 */ /* 0x000ee20000002400 */
[----:B------:R-:W-:Y:S02]  /*7a40*/  LOP3.LUT R13, R4, 0x30, R129, 0xfe, !PT ;  /* 0x00000030040d7812 */ /* 0x000fe400078efe81 */
[----:B------:R-:W-:-:S02]  /*7a50*/  ISETP.GE.AND P3, PT, R15, R127, PT ;  /* 0x0000007f0f00720c */ /* 0x000fc40003f66270 */
[----:B-1----:R-:W-:Y:S02]  /*7a60*/  FSEL R38, R38, -INF , !P6 ;  /* 0xff80000026267808 */ /* 0x002fe40007000000 */
[-C--:B------:R-:W-:Y:S01]  /*7a70*/  ISETP.GE.AND P6, PT, R13, R128.reuse, PT ;  /* 0x000000800d00720c */ /* 0x080fe20003fc6270 */
[----:B--2---:R-:W-:Y:S01]  /*7a80*/  FMUL.FTZ R56, R44, c[0x0][0x2ec] ;  /* 0x0000bb002c387a20 */ /* 0x004fe20000410000 */
[----:B------:R-:W-:Y:S01]  /*7a90*/  FSEL R44, R35, -INF , !P2 ;  /* 0xff800000232c7808 */ /* 0x000fe20005000000 */
[----:B------:R1:W2:Y:S01]  /*7aa0*/  MUFU.TANH R136, R62 ;  /* 0x0000003e00887308 */ /* 0x0002a20000002400 */
[----:B------:R-:W-:Y:S02]  /*7ab0*/  ISETP.GE.AND P2, PT, R15, R128, PT ;  /* 0x000000800f00720c */ /* 0x000fe40003f46270 */
[----:B------:R-:W-:Y:S02]  /*7ac0*/  LOP3.LUT R15, R4, 0x38, R129, 0xfe, !PT ;  /* 0x00000038040f7812 */ /* 0x000fe400078efe81 */
[----:B------:R-:W-:-:S02]  /*7ad0*/  ISETP.GE.AND P4, PT, R13, R127, PT ;  /* 0x0000007f0d00720c */ /* 0x000fc40003f86270 */
[----:B---3--:R-:W-:Y:S01]  /*7ae0*/  FSEL R208, R208, -INF , !P5 ;  /* 0xff800000d0d07808 */ /* 0x008fe20006800000 */
[----:B------:R-:W3:Y:S01]  /*7af0*/  MUFU.TANH R122, R52 ;  /* 0x00000034007a7308 */ /* 0x000ee20000002400 */
[----:B----4-:R-:W-:Y:S02]  /*7b00*/  FSEL R210, R210, -INF , !P2 ;  /* 0xff800000d2d27808 */ /* 0x010fe40005000000 */
[C-C-:B------:R-:W-:Y:S02]  /*7b10*/  LOP3.LUT R13, R4.reuse, 0x40, R129.reuse, 0xfe, !PT ;  /* 0x00000040040d7812 */ /* 0x140fe400078efe81 */
[C---:B------:R-:W-:Y:S02]  /*7b20*/  ISETP.GE.AND P5, PT, R15.reuse, R128, PT ;  /* 0x000000800f00720c */ /* 0x040fe40003fa6270 */
[----:B------:R-:W-:Y:S01]  /*7b30*/  ISETP.GE.AND P2, PT, R15, R127, PT ;  /* 0x0000007f0f00720c */ /* 0x000fe20003f46270 */
[----:B------:R-:W4:Y:S01]  /*7b40*/  MUFU.TANH R11, R11 ;  /* 0x0000000b000b7308 */ /* 0x000f220000002400 */
[----:B------:R-:W-:Y:S01]  /*7b50*/  LOP3.LUT R15, R4, 0x48, R129, 0xfe, !PT ;  /* 0x00000048040f7812 */ /* 0x000fe200078efe81 */
[----:B-1----:R-:W-:Y:S01]  /*7b60*/  FMUL.FTZ R62, R113, c[0x0][0x2ec] ;  /* 0x0000bb00713e7a20 */ /* 0x002fe20000410000 */
[----:B-----5:R-:W-:-:S02]  /*7b70*/  FSEL R202, R202, -INF , !P3 ;  /* 0xff800000caca7808 */ /* 0x020fc40005800000 */
[----:B------:R-:W-:Y:S02]  /*7b80*/  FSEL R196, R196, -INF , !P6 ;  /* 0xff800000c4c47808 */ /* 0x000fe40007000000 */
[CC--:B------:R-:W-:Y:S01]  /*7b90*/  ISETP.GE.AND P3, PT, R13.reuse, R128.reuse, PT ;  /* 0x000000800d00720c */ /* 0x0c0fe20003f66270 */
[----:B------:R-:W1:Y:S01]  /*7ba0*/  MUFU.TANH R108, R54 ;  /* 0x00000036006c7308 */ /* 0x000e620000002400 */
[----:B------:R-:W-:Y:S02]  /*7bb0*/  ISETP.GE.AND P6, PT, R13, R127, PT ;  /* 0x0000007f0d00720c */ /* 0x000fe40003fc6270 */
[----:B------:R-:W-:Y:S02]  /*7bc0*/  FSEL R192, R192, -INF , !P4 ;  /* 0xff800000c0c07808 */ /* 0x000fe40006000000 */
[----:B------:R-:W-:Y:S02]  /*7bd0*/  FSEL R194, R194, -INF , !P5 ;  /* 0xff800000c2c27808 */ /* 0x000fe40006800000 */
[----:B------:R-:W-:Y:S01]  /*7be0*/  LOP3.LUT R13, R4, 0x50, R129, 0xfe, !PT ;  /* 0x00000050040d7812 */ /* 0x000fe200078efe81 */
[----:B------:R-:W5:Y:S01]  /*7bf0*/  MUFU.TANH R53, R53 ;  /* 0x0000003500357308 */ /* 0x000f620000002400 */
[----:B------:R-:W-:-:S02]  /*7c00*/  ISETP.GE.AND P4, PT, R15, R128, PT ;  /* 0x000000800f00720c */ /* 0x000fc40003f86270 */
[-C--:B------:R-:W-:Y:S02]  /*7c10*/  ISETP.GE.AND P5, PT, R15, R127.reuse, PT ;  /* 0x0000007f0f00720c */ /* 0x080fe40003fa6270 */
[----:B------:R-:W-:Y:S02]  /*7c20*/  LOP3.LUT R15, R4, 0x58, R129, 0xfe, !PT ;  /* 0x00000058040f7812 */ /* 0x000fe400078efe81 */
[----:B------:R-:W-:Y:S01]  /*7c30*/  FSEL R152, R152, -INF , !P2 ;  /* 0xff80000098987808 */ /* 0x000fe20005000000 */
[----:B------:R-:W1:Y:S01]  /*7c40*/  MUFU.TANH R52, R46 ;  /* 0x0000002e00347308 */ /* 0x000e620000002400 */
[----:B------:R-:W-:Y:S02]  /*7c50*/  FSEL R146, R146, -INF , !P3 ;  /* 0xff80000092927808 */ /* 0x000fe40005800000 */
[C---:B------:R-:W-:Y:S02]  /*7c60*/  ISETP.GE.AND P2, PT, R13.reuse, R128, PT ;  /* 0x000000800d00720c */ /* 0x040fe40003f46270 */
[----:B------:R-:W-:-:S02]  /*7c70*/  ISETP.GE.AND P3, PT, R13, R127, PT ;  /* 0x0000007f0d00720c */ /* 0x000fc40003f66270 */
[----:B------:R-:W-:Y:S01]  /*7c80*/  FSEL R142, R142, -INF , !P6 ;  /* 0xff8000008e8e7808 */ /* 0x000fe20007000000 */
[----:B------:R-:W1:Y:S01]  /*7c90*/  MUFU.TANH R51, R51 ;  /* 0x0000003300337308 */ /* 0x000e620000002400 */
[----:B------:R-:W-:Y:S02]  /*7ca0*/  FSEL R144, R144, -INF , !P4 ;  /* 0xff80000090907808 */ /* 0x000fe40006000000 */
[C-C-:B------:R-:W-:Y:S02]  /*7cb0*/  LOP3.LUT R13, R4.reuse, 0x60, R129.reuse, 0xfe, !PT ;  /* 0x00000060040d7812 */ /* 0x140fe400078efe81 */
[C---:B------:R-:W-:Y:S02]  /*7cc0*/  ISETP.GE.AND P6, PT, R15.reuse, R128, PT ;  /* 0x000000800f00720c */ /* 0x040fe40003fc6270 */
[----:B------:R-:W-:Y:S01]  /*7cd0*/  ISETP.GE.AND P4, PT, R15, R127, PT ;  /* 0x0000007f0f00720c */ /* 0x000fe20003f86270 */
[----:B------:R-:W1:Y:S01]  /*7ce0*/  MUFU.TANH R56, R56 ;  /* 0x0000003800387308 */ /* 0x000e620000002400 */
[----:B------:R-:W-:-:S02]  /*7cf0*/  LOP3.LUT R15, R4, 0x68, R129, 0xfe, !PT ;  /* 0x00000068040f7812 */ /* 0x000fc400078efe81 */
[----:B--2---:R-:W-:Y:S02]  /*7d00*/  FSEL R136, R136, -INF , !P5 ;  /* 0xff80000088887808 */ /* 0x004fe40006800000 */
[----:B------:R-:W-:Y:S02]  /*7d10*/  FSEL R120, R120, -INF , !P2 ;  /* 0xff80000078787808 */ /* 0x000fe40005000000 */
[C---:B------:R-:W-:Y:S01]  /*7d20*/  ISETP.GE.AND P5, PT, R13.reuse, R128, PT ;  /* 0x000000800d00720c */ /* 0x040fe20003fa6270 */
[----:B------:R-:W2:Y:S01]  /*7d30*/  MUFU.TANH R55, R40 ;  /* 0x0000002800377308 */ /* 0x000ea20000002400 */
[----:B------:R-:W-:Y:S02]  /*7d40*/  ISETP.GE.AND P2, PT, R13, R127, PT ;  /* 0x0000007f0d00720c */ /* 0x000fe40003f46270 */
[----:B---3--:R-:W-:Y:S02]  /*7d50*/  FSEL R122, R122, -INF , !P6 ;  /* 0xff8000007a7a7808 */ /* 0x008fe40007000000 */
[----:B------:R-:W-:-:S02]  /*7d60*/  LOP3.LUT R13, R4, 0x70, R129, 0xfe, !PT ;  /* 0x00000070040d7812 */ /* 0x000fc400078efe81 */
[----:B----4-:R-:W-:Y:S01]  /*7d70*/  FSEL R112, R11, -INF , !P3 ;  /* 0xff8000000b707808 */ /* 0x010fe20005800000 */
[----:B------:R-:W3:Y:S01]  /*7d80*/  MUFU.TANH R54, R41 ;  /* 0x0000002900367308 */ /* 0x000ee20000002400 */
[----:B------:R-:W-:Y:S02]  /*7d90*/  ISETP.GE.AND P6, PT, R15, R127, PT ;  /* 0x0000007f0f00720c */ /* 0x000fe40003fc6270 */
[----:B------:R-:W-:Y:S02]  /*7da0*/  LOP3.LUT R129, R4, 0x78, R129, 0xfe, !PT ;  /* 0x0000007804817812 */ /* 0x000fe400078efe81 */
[----:B------:R-:W-:Y:S02]  /*7db0*/  IADD3 R11, R9, 0x71, RZ ;  /* 0x00000071090b7810 */ /* 0x000fe40007ffe0ff */
[----:B-1----:R-:W-:Y:S01]  /*7dc0*/  FSEL R108, R108, -INF , !P4 ;  /* 0xff8000006c6c7808 */ /* 0x002fe20006000000 */
[----:B------:R-:W1:Y:S01]  /*7dd0*/  MUFU.TANH R57, R57 ;  /* 0x0000003900397308 */ /* 0x000e620000002400 */
[----:B-----5:R-:W-:-:S02]  /*7de0*/  FSEL R53, R53, -INF , !P2 ;  /* 0xff80000035357808 */ /* 0x020fc40005000000 */
[----:B------:R-:W-:Y:S02]  /*7df0*/  FSEL R52, R52, -INF , !P6 ;  /* 0xff80000034347808 */ /* 0x000fe40007000000 */
[-C--:B------:R-:W-:Y:S02]  /*7e00*/  ISETP.GE.AND P3, PT, R15, R128.reuse, PT ;  /* 0x000000800f00720c */ /* 0x080fe40003f66270 */
[-C--:B------:R-:W-:Y:S01]  /*7e10*/  ISETP.GE.AND P4, PT, R13, R128.reuse, PT ;  /* 0x000000800d00720c */ /* 0x080fe20003f86270 */
[----:B------:R-:W4:Y:S01]  /*7e20*/  MUFU.TANH R62, R62 ;  /* 0x0000003e003e7308 */ /* 0x000f220000002400 */
[-C--:B------:R-:W-:Y:S02]  /*7e30*/  ISETP.GE.AND P2, PT, R129, R128.reuse, PT ;  /* 0x000000808100720c */ /* 0x080fe40003f46270 */
[----:B------:R-:W-:Y:S02]  /*7e40*/  ISETP.GE.AND P6, PT, R11, R128, PT ;  /* 0x000000800b00720c */ /* 0x000fe40003fc6270 */
[----:B------:R-:W-:-:S02]  /*7e50*/  IADD3 R9, R9, 0x79, RZ ;  /* 0x0000007909097810 */ /* 0x000fc40007ffe0ff */
[----:B------:R-:W-:Y:S01]  /*7e60*/  FSEL R51, R51, -INF , !P5 ;  /* 0xff80000033337808 */ /* 0x000fe20006800000 */
[----:B------:R-:W5:Y:S01]  /*7e70*/  MUFU.TANH R61, R42 ;  /* 0x0000002a003d7308 */ /* 0x000f620000002400 */
[----:B------:R-:W-:Y:S02]  /*7e80*/  FSEL R56, R56, -INF , !P3 ;  /* 0xff80000038387808 */ /* 0x000fe40005800000 */
[----:B--2---:R-:W-:Y:S02]  /*7e90*/  FSEL R55, R55, -INF , !P4 ;  /* 0xff80000037377808 */ /* 0x004fe40006000000 */
[----:B---3--:R-:W-:Y:S02]  /*7ea0*/  FSEL R54, R54, -INF , !P6 ;  /* 0xff80000036367808 */ /* 0x008fe40007000000 */
[----:B-1----:R-:W-:Y:S01]  /*7eb0*/  FSEL R57, R57, -INF , !P2 ;  /* 0xff80000039397808 */ /* 0x002fe20005000000 */
[----:B------:R-:W1:Y:S01]  /*7ec0*/  MUFU.TANH R60, R43 ;  /* 0x0000002b003c7308 */ /* 0x000e620000002400 */
[----:B------:R-:W-:Y:S01]  /*7ed0*/  BAR.SYNC.DEFER_BLOCKING 0x0 ;  /* 0x0000000000007b1d */ /* 0x000fe20000010000 */
[----:B------:R-:W-:-:S02]  /*7ee0*/  ISETP.GE.AND P5, PT, R13, R127, PT ;  /* 0x0000007f0d00720c */ /* 0x000fc40003fa6270 */
[-C--:B------:R-:W-:Y:S02]  /*7ef0*/  ISETP.GE.AND P3, PT, R129, R127.reuse, PT ;  /* 0x0000007f8100720c */ /* 0x080fe40003f66270 */
[-C--:B------:R-:W-:Y:S02]  /*7f00*/  ISETP.GE.AND P4, PT, R11, R127.reuse, PT ;  /* 0x0000007f0b00720c */ /* 0x080fe40003f86270 */
[----:B------:R-:W2:Y:S01]  /*7f10*/  MUFU.TANH R59, R59 ;  /* 0x0000003b003b7308 */ /* 0x000ea20000002400 */
[C---:B------:R-:W-:Y:S02]  /*7f20*/  ISETP.GE.AND P6, PT, R9.reuse, R128, PT ;  /* 0x000000800900720c */ /* 0x040fe40003fc6270 */
[----:B------:R-:W-:Y:S02]  /*7f30*/  ISETP.GE.AND P2, PT, R9, R127, PT ;  /* 0x0000007f0900720c */ /* 0x000fe40003f46270 */
[----:B----4-:R-:W-:Y:S02]  /*7f40*/  FSEL R62, R62, -INF , !P6 ;  /* 0xff8000003e3e7808 */ /* 0x010fe40007000000 */
[----:B-----5:R-:W-:Y:S01]  /*7f50*/  FSEL R61, R61, -INF , !P5 ;  /* 0xff8000003d3d7808 */ /* 0x020fe20006800000 */
[----:B------:R-:W3:Y:S01]  /*7f60*/  MUFU.TANH R58, R58 ;  /* 0x0000003a003a7308 */ /* 0x000ee20000002400 */
[----:B-1----:R-:W-:-:S02]  /*7f70*/  FSEL R60, R60, -INF , !P4 ;  /* 0xff8000003c3c7808 */ /* 0x002fc40006000000 */
[----:B--2---:R-:W-:Y:S02]  /*7f80*/  FSEL R59, R59, -INF , !P3 ;  /* 0xff8000003b3b7808 */ /* 0x004fe40005800000 */
[----:B---3--:R-:W-:Y:S01]  /*7f90*/  FSEL R58, R58, -INF , !P2 ;  /* 0xff8000003a3a7808 */ /* 0x008fe20005000000 */
[----:B------:R-:W-:Y:S05]  /*7fa0*/  @!P1 BRA `(.L_x_6221) ;  /* 0x000005c000009947 */ /* 0x000fea0003800000 */
[----:B------:R-:W-:Y:S05]  /*7fb0*/  @!P0 BRA `(.L_x_6222) ;  /* 0x0000039000008947 */ /* 0x000fea0003800000 */
[----:B------:R-:W1:Y:S01]  /*7fc0*/  I2F.RP R13, R124 ;  /* 0x0000007c000d7306 */ /* 0x000e620000209400 */
[C---:B------:R-:W-:Y:S02]  /*7fd0*/  IADD3 R18, R4.reuse, -0x80, RZ ;  /* 0xffffff8004127810 */ /* 0x040fe40007ffe0ff */
[----:B------:R-:W-:Y:S02]  /*7fe0*/  IABS R15, R4 ;  /* 0x00000004000f7213 */ /* 0x000fe40000000000 */
[----:B------:R-:W-:Y:S02]  /*7ff0*/  IABS R11, R18 ;  /* 0x00000012000b7213 */ /* 0x000fe40000000000 */
[----:B------:R-:W-:-:S02]  /*8000*/  LOP3.LUT R4, R4, c[0x0][0x2d0], RZ, 0x3c, !PT ;  /* 0x0000b40004047a12 */ /* 0x000fc400078e3cff */
[----:B------:R-:W-:Y:S02]  /*8010*/  LOP3.LUT R18, R18, c[0x0][0x2d0], RZ, 0x3c, !PT ;  /* 0x0000b40012127a12 */ /* 0x000fe400078e3cff */
[----:B------:R-:W-:Y:S02]  /*8020*/  ISETP.GE.AND P3, PT, R4, RZ, PT ;  /* 0x000000ff0400720c */ /* 0x000fe40003f66270 */
        /* <DEDUP_REMOVED lines=50> */
.L_x_6222:
[----:B------:R-:W-:-:S04]  /*8350*/  LEA R4, -R103, RZ, 0x7 ;  /* 0x000000ff67047211 */ /* 0x000fc800078e39ff */
[----:B------:R-:W-:Y:S02]  /*8360*/  SHF.R.S32.HI R18, RZ, 0x1f, R4 ;  /* 0x0000001fff127819 */ /* 0x000fe40000011404 */
.L_x_6223:
        /* <DEDUP_REMOVED lines=32> */
.L_x_6221:
        /* <DEDUP_REMOVED lines=83> */
[----:B------:R-:W-:Y:S01]  /*8aa0*/  FMUL.FTZ R65, R104, c[0x0][0x23c] ;  /* 0x00008f0068417a20 */ /* 0x000fe20000410000 */
[----:B------:R-:W-:Y:S01]  /*8ab0*/  MUFU.EX2 R109, R109 ;  /* 0x0000006d006d7308 */ /* 0x000fe20000000800 */
[----:B------:R-:W-:Y:S01]  /*8ac0*/  FMUL.FTZ R111, R111, c[0x0][0x23c] ;  /* 0x00008f006f6f7a20 */ /* 0x000fe20000410000 */
[----:B------:R-:W-:Y:S01]  /*8ad0*/  LDSM.16.MT88.4 R16, [R166+0x6000] ;  /* 0x00600000a610783b */ /* 0x000fe20000004200 */
[--C-:B------:R-:W-:Y:S01]  /*8ae0*/  FFMA.FTZ R37, R32, c[0x0][0x23c], -R103.reuse ;  /* 0x00008f0020257a23 */ /* 0x100fe20000010867 */
[----:B------:R-:W-:Y:S01]  /*8af0*/  FSEL R65, R65, RZ, P1 ;  /* 0x000000ff41417208 */ /* 0x000fe20000800000 */
[----:B------:R-:W-:-:S02]  /*8b00*/  FFMA.FTZ R113, R194, c[0x0][0x23c], -R103 ;  /* 0x00008f00c2717a23 */ /* 0x000fc40000010867 */
[----:B------:R-:W-:Y:S01]  /*8b10*/  FFMA.FTZ R119, R146, c[0x0][0x23c], -R103 ;  /* 0x00008f0092777a23 */ /* 0x000fe20000010867 */
[----:B------:R-:W1:Y:S01]  /*8b20*/  MUFU.EX2 R101, R101 ;  /* 0x0000006500657308 */ /* 0x000e620000000800 */
[--C-:B------:R-:W-:Y:S01]  /*8b30*/  FFMA.FTZ R64, R5, c[0x0][0x23c], -R65.reuse ;  /* 0x00008f0005407a23 */ /* 0x100fe20000010841 */
[----:B------:R-:W-:Y:S01]  /*8b40*/  FSEL R5, R104, RZ, P1 ;  /* 0x000000ff68057208 */ /* 0x000fe20000800000 */
[--C-:B------:R-:W-:Y:S02]  /*8b50*/  FFMA.FTZ R107, R6, c[0x0][0x23c], -R65.reuse ;  /* 0x00008f00066b7a23 */ /* 0x100fe40000010841 */
[----:B------:R-:W-:Y:S02]  /*8b60*/  FFMA.FTZ R63, R8, c[0x0][0x23c], -R65 ;  /* 0x00008f00083f7a23 */ /* 0x000fe40000010841 */
[----:B------:R-:W-:Y:S01]  /*8b70*/  FADD.FTZ R0, R0, -R5 ;  /* 0x8000000500007221 */ /* 0x000fe20000010000 */
[----:B------:R-:W-:Y:S01]  /*8b80*/  MUFU.EX2 R67, R67 ;  /* 0x0000004300437308 */ /* 0x000fe20000000800 */
[----:B------:R-:W2:Y:S01]  /*8b90*/  LDSM.16.MT88.4 R4, [R164+0x6000] ;  /* 0x00600000a404783b */ /* 0x000ea20000004200 */
[----:B------:R-:W-:-:S02]  /*8ba0*/  FFMA.FTZ R14, R14, c[0x0][0x23c], -R65 ;  /* 0x00008f000e0e7a23 */ /* 0x000fc40000010841 */
[----:B------:R-:W-:Y:S02]  /*8bb0*/  FMUL.FTZ R0, R0, c[0x0][0x23c] ;  /* 0x00008f0000007a20 */ /* 0x000fe40000410000 */
[--C-:B------:R-:W-:Y:S02]  /*8bc0*/  FFMA.FTZ R114, R152, c[0x0][0x23c], -R65.reuse ;  /* 0x00008f0098727a23 */ /* 0x100fe40000010841 */
[----:B------:R-:W3:Y:S01]  /*8bd0*/  MUFU.EX2 R66, R66 ;  /* 0x0000004200427308 */ /* 0x000ee20000000800 */
[----:B-1----:R-:W-:Y:S01]  /*8be0*/  F2FP.PACK_AB R8, R101, R109 ;  /* 0x0000006d6508723e */ /* 0x002fe200000000ff */
[----:B------:R-:W-:Y:S02]  /*8bf0*/  FFMA.FTZ R115, R148, c[0x0][0x23c], -R65 ;  /* 0x00008f0094737a23 */ /* 0x000fe40000010841 */
[--C-:B------:R-:W-:Y:S02]  /*8c00*/  FFMA.FTZ R126, R140, c[0x0][0x23c], -R103.reuse ;  /* 0x00008f008c7e7a23 */ /* 0x100fe40000010867 */
[----:B------:R-:W-:-:S02]  /*8c10*/  FFMA.FTZ R117, R144, c[0x0][0x23c], -R103 ;  /* 0x00008f0090757a23 */ /* 0x000fc40000010867 */
[----:B------:R-:W-:Y:S01]  /*8c20*/  MUFU.EX2 R64, R64 ;  /* 0x0000004000407308 */ /* 0x000fe20000000800 */
[----:B------:R-:W-:Y:S02]  /*8c30*/  FFMA.FTZ R124, R138, c[0x0][0x23c], -R103 ;  /* 0x00008f008a7c7a23 */ /* 0x000fe40000010867 */
[--C-:B------:R-:W-:Y:S02]  /*8c40*/  FFMA.FTZ R121, R142, c[0x0][0x23c], -R65.reuse ;  /* 0x00008f008e797a23 */ /* 0x100fe40000010841 */
[--C-:B------:R-:W-:Y:S02]  /*8c50*/  FFMA.FTZ R128, R134, c[0x0][0x23c], -R65.reuse ;  /* 0x00008f0086807a23 */ /* 0x100fe40000010841 */
        /* <DEDUP_REMOVED lines=11> */
[----:B------:R-:W3:Y:S01]  /*8d10*/  MUFU.EX2 R111, R111 ;  /* 0x0000006f006f7308 */ /* 0x000ee20000000800 */
[----:B-1----:R-:W-:Y:S01]  /*8d20*/  F2FP.PACK_AB R9, R63, R64 ;  /* 0x000000403f09723e */ /* 0x002fe200000000ff */
[----:B------:R-:W-:-:S02]  /*8d30*/  FFMA.FTZ R108, R108, c[0x0][0x23c], -R65 ;  /* 0x00008f006c6c7a23 */ /* 0x000fc40000010841 */
[----:B------:R-:W-:Y:S02]  /*8d40*/  FFMA.FTZ R129, R106, c[0x0][0x23c], -R65 ;  /* 0x00008f006a817a23 */ /* 0x000fe40000010841 */
[--C-:B------:R-:W-:Y:S02]  /*8d50*/  FFMA.FTZ R106, R49, c[0x0][0x23c], -R103.reuse ;  /* 0x00008f00316a7a23 */ /* 0x100fe40000010867 */
[----:B------:R-:W1:Y:S01]  /*8d60*/  MUFU.EX2 R0, R0 ;  /* 0x0000000000007308 */ /* 0x000e620000000800 */
[----:B------:R-:W-:Y:S02]  /*8d70*/  FFMA.FTZ R49, R56, c[0x0][0x23c], -R103 ;  /* 0x00008f0038317a23 */ /* 0x000fe40000010867 */
[----:B------:R-:W-:Y:S02]  /*8d80*/  FFMA.FTZ R56, R3, c[0x0][0x23c], -R65 ;  /* 0x00008f0003387a23 */ /* 0x000fe40000010841 */
[--C-:B------:R-:W-:Y:S02]  /*8d90*/  FFMA.FTZ R51, R51, c[0x0][0x23c], -R103.reuse ;  /* 0x00008f0033337a23 */ /* 0x100fe40000010867 */
[----:B------:R-:W-:Y:S01]  /*8da0*/  FFMA.FTZ R48, R48, c[0x0][0x23c], -R103 ;  /* 0x00008f0030307a23 */ /* 0x000fe20000010867 */
[----:B------:R-:W4:Y:S01]  /*8db0*/  MUFU.EX2 R107, R107 ;  /* 0x0000006b006b7308 */ /* 0x000f220000000800 */
[----:B---3--:R-:W-:-:S02]  /*8dc0*/  FMUL.FTZ R24, R88, R111 ;  /* 0x0000006f58187220 */ /* 0x008fc40000410000 */
        /* <DEDUP_REMOVED lines=8> */
[----:B----4-:R-:W-:Y:S01]  /*8e50*/  F2FP.PACK_AB R11, R107, R2 ;  /* 0x000000026b0b723e */ /* 0x010fe200000000ff */
[--C-:B------:R-:W-:Y:S01]  /*8e60*/  FFMA.FTZ R89, R28, c[0x0][0x23c], -R103.reuse ;  /* 0x00008f001c597a23 */ /* 0x100fe20000010867 */
[----:B------:R-:W-:Y:S01]  /*8e70*/  MUFU.EX2 R114, R114 ;  /* 0x0000007200727308 */ /* 0x000fe20000000800 */
[----:B------:R-:W-:Y:S02]  /*8e80*/  FFMA.FTZ R88, R34, c[0x0][0x23c], -R103 ;  /* 0x00008f0022587a23 */ /* 0x000fe40000010867 */
[----:B------:R-:W-:Y:S02]  /*8e90*/  FMUL.FTZ R33, R81, R111 ;  /* 0x0000006f51217220 */ /* 0x000fe40000410000 */
[----:B--2---:R-:W-:Y:S01]  /*8ea0*/  HMMA.16816.F32 R24, R8, R4, R24 ;  /* 0x000000040818723c */ /* 0x004fe20000001818 */
[-C--:B------:R-:W-:Y:S02]  /*8eb0*/  FMUL.FTZ R34, R82, R0.reuse ;  /* 0x0000000052227220 */ /* 0x080fe40000410000 */
[----:B------:R-:W-:Y:S01]  /*8ec0*/  FMUL.FTZ R35, R83, R0 ;  /* 0x0000000053237220 */ /* 0x000fe20000410000 */
[----:B------:R1:W-:Y:S01]  /*8ed0*/  MUFU.EX2 R81, R37 ;  /* 0x0000002500517308 */ /* 0x0003e20000000800 */
[----:B------:R-:W-:-:S02]  /*8ee0*/  FFMA.FTZ R83, R36, c[0x0][0x23c], -R65 ;  /* 0x00008f0024537a23 */ /* 0x000fc40000010841 */
[----:B------:R-:W-:Y:S01]  /*8ef0*/  FFMA.FTZ R82, R38, c[0x0][0x23c], -R65 ;  /* 0x00008f0026527a23 */ /* 0x000fe20000010841 */
[----:B------:R-:W-:Y:S01]  /*8f00*/  HMMA.16816.F32 R4, R8, R6, R84 ;  /* 0x000000060804723c */ /* 0x000fe20000001854 */
[-C--:B------:R-:W-:Y:S02]  /*8f10*/  FMUL.FTZ R40, R72, R111.reuse ;  /* 0x0000006f48287220 */ /* 0x080fe40000410000 */
[----:B------:R-:W-:Y:S01]  /*8f20*/  FMUL.FTZ R41, R73, R111 ;  /* 0x0000006f49297220 */ /* 0x000fe20000410000 */
[----:B------:R-:W-:Y:S01]  /*8f30*/  MUFU.EX2 R88, R88 ;  /* 0x0000005800587308 */ /* 0x000fe20000000800 */
[-C--:B------:R-:W-:Y:S02]  /*8f40*/  FMUL.FTZ R42, R74, R0.reuse ;  /* 0x000000004a2a7220 */ /* 0x080fe40000410000 */
[----:B------:R-:W-:Y:S02]  /*8f50*/  FFMA.FTZ R84, R30, c[0x0][0x23c], -R103 ;  /* 0x00008f001e547a23 */ /* 0x000fe40000010867 */
[----:B------:R-:W2:Y:S01]  /*8f60*/  LDSM.16.MT88.4 R28, [R162+0x6000] ;  /* 0x00600000a21c783b */ /* 0x000ea20000004200 */
[----:B------:R-:W-:-:S02]  /*8f70*/  FMUL.FTZ R43, R75, R0 ;  /* 0x000000004b2b7220 */ /* 0x000fc40000410000 */
[-C--:B------:R-:W-:Y:S01]  /*8f80*/  FMUL.FTZ R68, R68, R111.reuse ;  /* 0x0000006f44447220 */ /* 0x080fe20000410000 */
[----:B-1----:R-:W1:Y:S01]  /*8f90*/  LDSM.16.MT88.4 R36, [R166+0x6800] ;  /* 0x00680000a624783b */ /* 0x002e620000004200 */
[-C--:B------:R-:W-:Y:S01]  /*8fa0*/  FMUL.FTZ R69, R69, R111.reuse ;  /* 0x0000006f45457220 */ /* 0x080fe20000410000 */
[----:B------:R-:W3:Y:S01]  /*8fb0*/  MUFU.EX2 R89, R89 ;  /* 0x0000005900597308 */ /* 0x000ee20000000800 */
[-C--:B------:R-:W-:Y:S02]  /*8fc0*/  FMUL.FTZ R70, R70, R0.reuse ;  /* 0x0000000046467220 */ /* 0x080fe40000410000 */
[-C--:B------:R-:W-:Y:S02]  /*8fd0*/  FMUL.FTZ R71, R71, R0.reuse ;  /* 0x0000000047477220 */ /* 0x080fe40000410000 */
[-C--:B------:R-:W-:Y:S02]  /*8fe0*/  FMUL.FTZ R12, R96, R111.reuse ;  /* 0x0000006f600c7220 */ /* 0x080fe40000410000 */
[----:B------:R-:W-:Y:S01]  /*8ff0*/  FMUL.FTZ R13, R97, R111 ;  /* 0x0000006f610d7220 */ /* 0x000fe20000410000 */
[----:B------:R-:W-:Y:S01]  /*9000*/  MUFU.EX2 R84, R84 ;  /* 0x0000005400547308 */ /* 0x000fe20000000800 */
[----:B------:R-:W-:-:S02]  /*9010*/  FMUL.FTZ R14, R98, R0 ;  /* 0x00000000620e7220 */ /* 0x000fc40000410000 */
[-C--:B------:R-:W-:Y:S02]  /*9020*/  FMUL.FTZ R15, R99, R0.reuse ;  /* 0x00000000630f7220 */ /* 0x080fe40000410000 */
[-C--:B------:R-:W-:Y:S02]  /*9030*/  FMUL.FTZ R32, R80, R111.reuse ;  /* 0x0000006f50207220 */ /* 0x080fe40000410000 */
[-C--:B------:R-:W-:Y:S01]  /*9040*/  FMUL.FTZ R92, R92, R111.reuse ;  /* 0x0000006f5c5c7220 */ /* 0x080fe20000410000 */
[----:B------:R-:W-:Y:S01]  /*9050*/  MUFU.EX2 R83, R83 ;  /* 0x0000005300537308 */ /* 0x000fe20000000800 */
[----:B------:R-:W-:Y:S01]  /*9060*/  FMUL.FTZ R93, R93, R111 ;  /* 0x0000006f5d5d7220 */ /* 0x000fe20000410000 */
[----:B------:R-:W-:Y:S01]  /*9070*/  HMMA.16816.F32 R12, R8, R16, R12 ;  /* 0x00000010080c723c */ /* 0x000fe2000000180c */
[-C--:B------:R-:W-:Y:S02]  /*9080*/  FMUL.FTZ R94, R94, R0.reuse ;  /* 0x000000005e5e7220 */ /* 0x080fe40000410000 */
[----:B------:R-:W-:-:S02]  /*9090*/  FMUL.FTZ R95, R95, R0 ;  /* 0x000000005f5f7220 */ /* 0x000fc40000410000 */
[-C--:B------:R-:W-:Y:S01]  /*90a0*/  FMUL.FTZ R76, R76, R111.reuse ;  /* 0x0000006f4c4c7220 */ /* 0x080fe20000410000 */
[----:B------:R-:W-:Y:S01]  /*90b0*/  MUFU.EX2 R115, R115 ;  /* 0x0000007300737308 */ /* 0x000fe20000000800 */
[----:B------:R-:W-:Y:S01]  /*90c0*/  FMUL.FTZ R77, R77, R111 ;  /* 0x0000006f4d4d7220 */ /* 0x000fe20000410000 */
[C---:B------:R-:W-:Y:S01]  /*90d0*/  HMMA.16816.F32 R32, R8.reuse, R20, R32 ;  /* 0x000000140820723c */ /* 0x040fe20000001820 */
[-C--:B------:R-:W-:Y:S02]  /*90e0*/  FMUL.FTZ R78, R78, R0.reuse ;  /* 0x000000004e4e7220 */ /* 0x080fe40000410000 */
[----:B------:R-:W-:Y:S02]  /*90f0*/  FMUL.FTZ R79, R79, R0 ;  /* 0x000000004f4f7220 */ /* 0x000fe40000410000 */
[--C-:B------:R-:W-:Y:S01]  /*9100*/  FFMA.FTZ R80, R44, c[0x0][0x23c], -R65.reuse ;  /* 0x00008f002c507a23 */ /* 0x100fe20000010841 */
[----:B------:R-:W-:Y:S01]  /*9110*/  MUFU.EX2 R119, R119 ;  /* 0x0000007700777308 */ /* 0x000fe20000000800 */
[----:B------:R-:W-:Y:S01]  /*9120*/  FFMA.FTZ R73, R214, c[0x0][0x23c], -R65 ;  /* 0x00008f00d6497a23 */ /* 0x000fe20000010841 */
[----:B--2---:R-:W-:Y:S01]  /*9130*/  HMMA.16816.F32 R40, R8, R28, R40 ;  /* 0x0000001c0828723c */ /* 0x004fe20000001828 */
[----:B------:R-:W-:Y:S01]  /*9140*/  LDSM.16.MT88.4 R44, [R164+0x6800] ;  /* 0x00680000a42c783b */ /* 0x000fe20000004200 */
[----:B------:R-:W-:-:S02]  /*9150*/  FFMA.FTZ R74, R206, c[0x0][0x23c], -R103 ;  /* 0x00008f00ce4a7a23 */ /* 0x000fc40000010867 */
[--C-:B------:R-:W-:Y:S02]  /*9160*/  FFMA.FTZ R75, R210, c[0x0][0x23c], -R103.reuse ;  /* 0x00008f00d24b7a23 */ /* 0x100fe40000010867 */
[----:B------:R-:W2:Y:S01]  /*9170*/  MUFU.EX2 R80, R80 ;  /* 0x0000005000507308 */ /* 0x000ea20000000800 */
[----:B------:R-:W-:Y:S01]  /*9180*/  FFMA.FTZ R72, R204, c[0x0][0x23c], -R103 ;  /* 0x00008f00cc487a23 */ /* 0x000fe20000010867 */
[C---:B------:R-:W-:Y:S01]  /*9190*/  HMMA.16816.F32 R68, R8.reuse, R30, R68 ;  /* 0x0000001e0844723c */ /* 0x040fe20000001844 */
[----:B------:R-:W4:Y:S01]  /*91a0*/  LDSM.16.MT88.4 R28, [R163+0x6800] ;  /* 0x00680000a31c783b */ /* 0x000f220000004200 */
[----:B------:R-:W-:Y:S02]  /*91b0*/  FFMA.FTZ R91, R198, c[0x0][0x23c], -R65 ;  /* 0x00008f00c65b7a23 */ /* 0x000fe40000010841 */
[--C-:B------:R-:W-:Y:S02]  /*91c0*/  FFMA.FTZ R99, R196, c[0x0][0x23c], -R103.reuse ;  /* 0x00008f00c4637a23 */ /* 0x100fe40000010867 */
[----:B------:R-:W-:Y:S01]  /*91d0*/  MUFU.EX2 R73, R73 ;  /* 0x0000004900497308 */ /* 0x000fe20000000800 */
[--C-:B------:R-:W-:Y:S01]  /*91e0*/  FFMA.FTZ R96, R188, c[0x0][0x23c], -R103.reuse ;  /* 0x00008f00bc607a23 */ /* 0x100fe20000010867 */
[----:B------:R-:W-:Y:S01]  /*91f0*/  HMMA.16816.F32 R16, R8, R18, R92 ;  /* 0x000000120810723c */ /* 0x000fe2000000185c */
[----:B------:R-:W-:Y:S01]  /*9200*/  FFMA.FTZ R90, R154, c[0x0][0x23c], -R103 ;  /* 0x00008f009a5a7a23 */ /* 0x000fe20000010867 */
[----:B------:R-:W-:Y:S01]  /*9210*/  LDSM.16.MT88.4 R92, [R166+0x9800] ;  /* 0x00980000a65c783b */ /* 0x000fe20000004200 */
[----:B------:R-:W-:-:S02]  /*9220*/  FFMA.FTZ R97, R192, c[0x0][0x23c], -R65 ;  /* 0x00008f00c0617a23 */ /* 0x000fc40000010841 */
[--C-:B------:R-:W-:Y:S01]  /*9230*/  FFMA.FTZ R98, R150, c[0x0][0x23c], -R65.reuse ;  /* 0x00008f0096627a23 */ /* 0x100fe20000010841 */
[----:B------:R-:W-:Y:S01]  /*9240*/  MUFU.EX2 R74, R74 ;  /* 0x0000004a004a7308 */ /* 0x000fe20000000800 */
[--C-:B------:R-:W-:Y:S01]  /*9250*/  FFMA.FTZ R53, R53, c[0x0][0x23c], -R65.reuse ;  /* 0x00008f0035357a23 */ /* 0x100fe20000010841 */
[----:B------:R-:W-:Y:S01]  /*9260*/  HMMA.16816.F32 R20, R8, R22, R76 ;  /* 0x000000160814723c */ /* 0x000fe2000000184c */
[--C-:B------:R-:W-:Y:S02]  /*9270*/  FFMA.FTZ R3, R52, c[0x0][0x23c], -R65.reuse ;  /* 0x00008f0034037a23 */ /* 0x100fe40000010841 */
[----:B------:R-:W-:Y:S02]  /*9280*/  FFMA.FTZ R50, R50, c[0x0][0x23c], -R65 ;  /* 0x00008f0032327a23 */ /* 0x000fe40000010841 */
[----:B------:R-:W-:Y:S01]  /*9290*/  FFMA.FTZ R190, R190, R111, R109 ;  /* 0x0000006fbebe7223 */ /* 0x000fe2000001006d */
[----:B------:R-:W5:Y:S01]  /*92a0*/  MUFU.EX2 R76, R82 ;  /* 0x00000052004c7308 */ /* 0x000f620000000800 */
[----:B---3--:R-:W-:Y:S01]  /*92b0*/  F2FP.PACK_AB R8, R89, R88 ;  /* 0x000000585908723e */ /* 0x008fe200000000ff */
[----:B------:R-:W-:Y:S01]  /*92c0*/  FFMA.FTZ R77, R212, c[0x0][0x23c], -R103 ;  /* 0x00008f00d44d7a23 */ /* 0x000fe20000010867 */
[----:B--2---:R-:W-:Y:S01]  /*92d0*/  F2FP.PACK_AB R9, R83, R80 ;  /* 0x000000505309723e */ /* 0x004fe200000000ff */
[--C-:B------:R-:W-:Y:S01]  /*92e0*/  FFMA.FTZ R79, R200, c[0x0][0x23c], -R65.reuse ;  /* 0x00008f00c84f7a23 */ /* 0x100fe20000010841 */
[----:B------:R-:W-:Y:S01]  /*92f0*/  F2FP.PACK_AB R10, R81, R84 ;  /* 0x00000054510a723e */ /* 0x000fe200000000ff */
[----:B------:R-:W-:-:S02]  /*9300*/  FFMA.FTZ R78, R202, c[0x0][0x23c], -R65 ;  /* 0x00008f00ca4e7a23 */ /* 0x000fc40000010841 */
[----:B------:R-:W2:Y:S01]  /*9310*/  MUFU.EX2 R77, R77 ;  /* 0x0000004d004d7308 */ /* 0x000ea20000000800 */
[----:B------:R-:W-:Y:S02]  /*9320*/  FFMA.FTZ R64, R191, R0, R64 ;  /* 0x00000000bf407223 */ /* 0x000fe40000010040 */
[----:B------:R-:W-:Y:S02]  /*9330*/  FADD.FTZ R190, R101, R190 ;  /* 0x000000be65be7221 */ /* 0x000fe40000010000 */
[----:B------:R-:W-:Y:S02]  /*9340*/  FADD.FTZ R63, R63, R64 ;  /* 0x000000403f3f7221 */ /* 0x000fe40000010000 */
[----:B------:R-:W-:Y:S01]  /*9350*/  FFMA.FTZ R52, R57, c[0x0][0x23c], -R103 ;  /* 0x00008f0039347a23 */ /* 0x000fe20000010867 */
[----:B-----5:R-:W-:Y:S01]  /*9360*/  F2FP.PACK_AB R11, R73, R76 ;  /* 0x0000004c490b723e */ /* 0x020fe200000000ff */
[----:B------:R-:W-:Y:S01]  /*9370*/  FFMA.FTZ R82, R208, c[0x0][0x23c], -R65 ;  /* 0x00008f00d0527a23 */ /* 0x000fe20000010841 */
[----:B------:R-:W-:Y:S01]  /*9380*/  MUFU.EX2 R75, R75 ;  /* 0x0000004b004b7308 */ /* 0x000fe20000000800 */
[----:B------:R-:W-:-:S02]  /*9390*/  FADD.FTZ R57, R67, R190 ;  /* 0x000000be43397221 */ /* 0x000fc40000010000 */
[----:B------:R-:W-:Y:S02]  /*93a0*/  FADD.FTZ R2, R2, R63 ;  /* 0x0000003f02027221 */ /* 0x000fe40000010000 */
[C---:B-1----:R-:W-:Y:S01]  /*93b0*/  HMMA.16816.F32 R12, R8.reuse, R36, R12 ;  /* 0x00000024080c723c */ /* 0x042fe2000000180c */
[----:B------:R-:W-:Y:S02]  /*93c0*/  FADD.FTZ R57, R66, R57 ;  /* 0x0000003942397221 */ /* 0x000fe40000010000 */
[----:B------:R-:W-:Y:S01]  /*93d0*/  MUFU.EX2 R72, R72 ;  /* 0x0000004800487308 */ /* 0x000fe20000000800 */
[----:B------:R-:W-:Y:S02]  /*93e0*/  FADD.FTZ R107, R107, R2 ;  /* 0x000000026b6b7221 */ /* 0x000fe40000010000 */
[----:B------:R-:W-:Y:S02]  /*93f0*/  FADD.FTZ R88, R88, R57 ;  /* 0x0000003958587221 */ /* 0x000fe40000010000 */
[----:B------:R-:W-:Y:S01]  /*9400*/  HMMA.16816.F32 R16, R8, R38, R16 ;  /* 0x000000260810723c */ /* 0x000fe20000001810 */
[----:B------:R-:W1:Y:S01]  /*9410*/  LDSM.16.MT88.4 R36, [R162+0x6800] ;  /* 0x00680000a224783b */ /* 0x000e620000004200 */
[----:B------:R-:W-:Y:S01]  /*9420*/  FADD.FTZ R80, R80, R107 ;  /* 0x0000006b50507221 */ /* 0x000fe20000010000 */
[----:B------:R-:W-:Y:S01]  /*9430*/  MUFU.EX2 R82, R82 ;  /* 0x0000005200527308 */ /* 0x000fe20000000800 */
[----:B------:R-:W-:-:S02]  /*9440*/  FADD.FTZ R89, R89, R88 ;  /* 0x0000005859597221 */ /* 0x000fc40000010000 */
[----:B------:R-:W-:Y:S02]  /*9450*/  FADD.FTZ R83, R83, R80 ;  /* 0x0000005053537221 */ /* 0x000fe40000010000 */
[C---:B----4-:R-:W-:Y:S01]  /*9460*/  HMMA.16816.F32 R32, R8.reuse, R28, R32 ;  /* 0x0000001c0820723c */ /* 0x050fe20000001820 */
[----:B------:R-:W-:Y:S02]  /*9470*/  FFMA.FTZ R85, R55, c[0x0][0x23c], -R103 ;  /* 0x00008f0037557a23 */ /* 0x000fe40000010867 */
[----:B------:R-:W3:Y:S01]  /*9480*/  MUFU.EX2 R79, R79 ;  /* 0x0000004f004f7308 */ /* 0x000ee20000000800 */
[----:B------:R-:W-:Y:S02]  /*9490*/  FADD.FTZ R76, R76, R83 ;  /* 0x000000534c4c7221 */ /* 0x000fe40000010000 */
[----:B------:R-:W-:Y:S02]  /*94a0*/  FFMA.FTZ R55, R54, c[0x0][0x23c], -R103 ;  /* 0x00008f0036377a23 */ /* 0x000fe40000010867 */
[----:B------:R-:W-:Y:S01]  /*94b0*/  HMMA.16816.F32 R20, R8, R30, R20 ;  /* 0x0000001e0814723c */ /* 0x000fe20000001814 */
[----:B------:R-:W4:Y:S01]  /*94c0*/  LDSM.16.MT88.4 R28, [R166+0x7000] ;  /* 0x00700000a61c783b */ /* 0x000f220000004200 */
[----:B------:R-:W-:Y:S01]  /*94d0*/  FADD.FTZ R73, R73, R76 ;  /* 0x0000004c49497221 */ /* 0x000fe20000010000 */
[----:B------:R-:W-:Y:S01]  /*94e0*/  MUFU.EX2 R78, R78 ;  /* 0x0000004e004e7308 */ /* 0x000fe20000000800 */
[----:B------:R-:W-:-:S02]  /*94f0*/  FFMA.FTZ R191, R58, c[0x0][0x23c], -R65 ;  /* 0x00008f003abf7a23 */ /* 0x000fc40000010841 */
[----:B------:R-:W-:Y:S02]  /*9500*/  FFMA.FTZ R62, R62, c[0x0][0x23c], -R103 ;  /* 0x00008f003e3e7a23 */ /* 0x000fe40000010867 */
[C---:B------:R-:W-:Y:S01]  /*9510*/  HMMA.16816.F32 R24, R8.reuse, R44, R24 ;  /* 0x0000002c0818723c */ /* 0x040fe20000001818 */
[----:B------:R-:W-:Y:S02]  /*9520*/  FFMA.FTZ R61, R61, c[0x0][0x23c], -R65 ;  /* 0x00008f003d3d7a23 */ /* 0x000fe40000010841 */
[----:B------:R-:W5:Y:S05]  /*9530*/  MUFU.EX2 R91, R91 ;  /* 0x0000005b005b7308 */ /* 0x000f6a0000000800 */
[C---:B------:R-:W-:Y:S01]  /*9540*/  HMMA.16816.F32 R4, R8.reuse, R46, R4 ;  /* 0x0000002e0804723c */ /* 0x040fe20000001804 */
[----:B------:R-:W4:Y:S02]  /*9550*/  LDSM.16.MT88.4 R44, [R164+0x7000] ;  /* 0x00700000a42c783b */ /* 0x000f240000004200 */
[----:B------:R-:W-:Y:S05]  /*9560*/  MUFU.EX2 R99, R99 ;  /* 0x0000006300637308 */ /* 0x000fea0000000800 */
[C---:B-1----:R-:W-:Y:S03]  /*9570*/  HMMA.16816.F32 R40, R8.reuse, R36, R40 ;  /* 0x000000240828723c */ /* 0x042fe60000001828 */
[----:B------:R-:W1:Y:S05]  /*9580*/  MUFU.EX2 R96, R96 ;  /* 0x0000006000607308 */ /* 0x000e6a0000000800 */
[----:B------:R-:W-:Y:S01]  /*9590*/  HMMA.16816.F32 R68, R8, R38, R68 ;  /* 0x000000260844723c */ /* 0x000fe20000001844 */
[----:B------:R-:W1:Y:S02]  /*95a0*/  LDSM.16.MT88.4 R36, [R163+0x7000] ;  /* 0x00700000a324783b */ /* 0x000e640000004200 */
[----:B------:R-:W-:Y:S04]  /*95b0*/  MUFU.EX2 R90, R90 ;  /* 0x0000005a005a7308 */ /* 0x000fe80000000800 */
[----:B--2---:R-:W-:-:S02]  /*95c0*/  F2FP.PACK_AB R8, R74, R77 ;  /* 0x0000004d4a08723e */ /* 0x004fc400000000ff */
[----:B---3--:R-:W-:Y:S02]  /*95d0*/  F2FP.PACK_AB R9, R79, R82 ;  /* 0x000000524f09723e */ /* 0x008fe400000000ff */
[----:B------:R-:W-:Y:S01]  /*95e0*/  MUFU.EX2 R97, R97 ;  /* 0x0000006100617308 */ /* 0x000fe20000000800 */
[----:B------:R-:W-:Y:S01]  /*95f0*/  F2FP.PACK_AB R10, R72, R75 ;  /* 0x0000004b480a723e */ /* 0x000fe200000000ff */
[----:B------:R-:W-:Y:S01]  /*9600*/  FADD.FTZ R82, R82, R73 ;  /* 0x0000004952527221 */ /* 0x000fe20000010000 */
[----:B-----5:R-:W-:-:S03]  /*9610*/  F2FP.PACK_AB R11, R91, R78 ;  /* 0x0000004e5b0b723e */ /* 0x020fc600000000ff */
[----:B------:R-:W-:Y:S02]  /*9620*/  FADD.FTZ R79, R79, R82 ;  /* 0x000000524f4f7221 */ /* 0x000fe40000010000 */
[----:B------:R-:W2:Y:S02]  /*9630*/  MUFU.EX2 R98, R98 ;  /* 0x0000006200627308 */ /* 0x000ea40000000800 */
[----:B----4-:R-:W-:Y:S01]  /*9640*/  HMMA.16816.F32 R12, R8, R28, R12 ;  /* 0x0000001c080c723c */ /* 0x010fe2000000180c */
[----:B------:R-:W-:-:S05]  /*9650*/  FADD.FTZ R78, R78, R79 ;  /* 0x0000004f4e4e7221 */ /* 0x000fca0000010000 */
[----:B------:R-:W3:Y:S02]  /*9660*/  MUFU.EX2 R126, R126 ;  /* 0x0000007e007e7308 */ /* 0x000ee40000000800 */
[C---:B------:R-:W-:Y:S01]  /*9670*/  HMMA.16816.F32 R16, R8.reuse, R30, R16 ;  /* 0x0000001e0810723c */ /* 0x040fe20000001810 */
[----:B------:R-:W4:Y:S05]  /*9680*/  LDSM.16.MT88.4 R28, [R162+0x7000] ;  /* 0x00700000a21c783b */ /* 0x000f2a0000004200 */
[----:B------:R-:W-:Y:S02]  /*9690*/  MUFU.EX2 R117, R117 ;  /* 0x0000007500757308 */ /* 0x000fe40000000800 */
[C---:B------:R-:W-:Y:S06]  /*96a0*/  HMMA.16816.F32 R24, R8.reuse, R44, R24 ;  /* 0x0000002c0818723c */ /* 0x040fec0000001818 */
[----:B------:R-:W-:Y:S02]  /*96b0*/  MUFU.EX2 R124, R124 ;  /* 0x0000007c007c7308 */ /* 0x000fe40000000800 */
[C---:B-1----:R-:W-:Y:S06]  /*96c0*/  HMMA.16816.F32 R32, R8.reuse, R36, R32 ;  /* 0x000000240820723c */ /* 0x042fec0000001820 */
[----:B------:R-:W-:Y:S02]  /*96d0*/  MUFU.EX2 R121, R121 ;  /* 0x0000007900797308 */ /* 0x000fe40000000800 */
[C---:B------:R-:W-:Y:S01]  /*96e0*/  HMMA.16816.F32 R20, R8.reuse, R38, R20 ;  /* 0x000000260814723c */ /* 0x040fe20000001814 */
[----:B------:R-:W1:Y:S05]  /*96f0*/  LDSM.16.MT88.4 R36, [R166+0x7800] ;  /* 0x00780000a624783b */ /* 0x000e6a0000004200 */
[----:B------:R-:W5:Y:S02]  /*9700*/  MUFU.EX2 R128, R128 ;  /* 0x0000008000807308 */ /* 0x000f640000000800 */
[C---:B------:R-:W-:Y:S01]  /*9710*/  HMMA.16816.F32 R4, R8.reuse, R46, R4 ;  /* 0x0000002e0804723c */ /* 0x040fe20000001804 */
[----:B------:R-:W3:Y:S05]  /*9720*/  LDSM.16.MT88.4 R44, [R164+0x7800] ;  /* 0x00780000a42c783b */ /* 0x000eea0000004200 */
[----:B------:R-:W-:Y:S02]  /*9730*/  MUFU.EX2 R123, R123 ;  /* 0x0000007b007b7308 */ /* 0x000fe40000000800 */
[C---:B----4-:R-:W-:Y:S06]  /*9740*/  HMMA.16816.F32 R40, R8.reuse, R28, R40 ;  /* 0x0000001c0828723c */ /* 0x050fec0000001828 */
[----:B------:R-:W4:Y:S02]  /*9750*/  MUFU.EX2 R130, R130 ;  /* 0x0000008200827308 */ /* 0x000f240000000800 */
[----:B------:R-:W-:Y:S01]  /*9760*/  HMMA.16816.F32 R68, R8, R30, R68 ;  /* 0x0000001e0844723c */ /* 0x000fe20000001844 */
[----:B------:R-:W4:Y:S05]  /*9770*/  LDSM.16.MT88.4 R28, [R163+0x7800] ;  /* 0x00780000a31c783b */ /* 0x000f2a0000004200 */
[----:B------:R-:W-:Y:S01]  /*9780*/  MUFU.EX2 R120, R120 ;  /* 0x0000007800787308 */ /* 0x000fe20000000800 */
[----:B------:R-:W-:-:S02]  /*9790*/  F2FP.PACK_AB R8, R96, R99 ;  /* 0x000000636008723e */ /* 0x000fc400000000ff */
[----:B--2---:R-:W-:Y:S02]  /*97a0*/  F2FP.PACK_AB R9, R98, R97 ;  /* 0x000000616209723e */ /* 0x004fe400000000ff */
[----:B------:R-:W-:Y:S02]  /*97b0*/  F2FP.PACK_AB R10, R90, R113 ;  /* 0x000000715a0a723e */ /* 0x000fe400000000ff */
[----:B------:R-:W-:Y:S01]  /*97c0*/  F2FP.PACK_AB R11, R115, R114 ;  /* 0x00000072730b723e */ /* 0x000fe200000000ff */
[----:B------:R-:W2:Y:S06]  /*97d0*/  MUFU.EX2 R125, R125 ;  /* 0x0000007d007d7308 */ /* 0x000eac0000000800 */
[C---:B-1----:R-:W-:Y:S02]  /*97e0*/  HMMA.16816.F32 R12, R8.reuse, R36, R12 ;  /* 0x00000024080c723c */ /* 0x042fe4000000180c */
[----:B------:R-:W-:Y:S06]  /*97f0*/  MUFU.EX2 R118, R118 ;  /* 0x0000007600767308 */ /* 0x000fec0000000800 */
[C---:B------:R-:W-:Y:S01]  /*9800*/  HMMA.16816.F32 R16, R8.reuse, R38, R16 ;  /* 0x000000260810723c */ /* 0x040fe20000001810 */
[----:B------:R-:W1:Y:S01]  /*9810*/  LDSM.16.MT88.4 R36, [R162+0x7800] ;  /* 0x00780000a224783b */ /* 0x000e620000004200 */
[----:B------:R-:W-:Y:S06]  /*9820*/  MUFU.EX2 R127, R127 ;  /* 0x0000007f007f7308 */ /* 0x000fec0000000800 */
[C---:B---3--:R-:W-:Y:S02]  /*9830*/  HMMA.16816.F32 R24, R8.reuse, R44, R24 ;  /* 0x0000002c0818723c */ /* 0x048fe40000001818 */
[----:B------:R-:W-:Y:S06]  /*9840*/  MUFU.EX2 R112, R112 ;  /* 0x0000007000707308 */ /* 0x000fec0000000800 */
[C---:B----4-:R-:W-:Y:S02]  /*9850*/  HMMA.16816.F32 R32, R8.reuse, R28, R32 ;  /* 0x0000001c0820723c */ /* 0x050fe40000001820 */
[----:B------:R-:W3:Y:S06]  /*9860*/  MUFU.EX2 R131, R131 ;  /* 0x0000008300837308 */ /* 0x000eec0000000800 */
[C---:B------:R-:W-:Y:S01]  /*9870*/  HMMA.16816.F32 R20, R8.reuse, R30, R20 ;  /* 0x0000001e0814723c */ /* 0x040fe20000001814 */
[----:B------:R-:W4:Y:S01]  /*9880*/  LDSM.16.MT88.4 R28, [R166+0x8000] ;  /* 0x00800000a61c783b */ /* 0x000f220000004200 */
[----:B------:R-:W-:Y:S06]  /*9890*/  MUFU.EX2 R108, R108 ;  /* 0x0000006c006c7308 */ /* 0x000fec0000000800 */
[C---:B------:R-:W-:Y:S01]  /*98a0*/  HMMA.16816.F32 R4, R8.reuse, R46, R4 ;  /* 0x0000002e0804723c */ /* 0x040fe20000001804 */
[----:B------:R-:W2:Y:S01]  /*98b0*/  LDSM.16.MT88.4 R44, [R164+0x8000] ;  /* 0x00800000a42c783b */ /* 0x000ea20000004200 */
[----:B------:R-:W2:Y:S06]  /*98c0*/  MUFU.EX2 R129, R129 ;  /* 0x0000008100817308 */ /* 0x000eac0000000800 */
[C---:B-1----:R-:W-:Y:S02]  /*98d0*/  HMMA.16816.F32 R40, R8.reuse, R36, R40 ;  /* 0x000000240828723c */ /* 0x042fe40000001828 */
[----:B------:R-:W-:Y:S06]  /*98e0*/  MUFU.EX2 R51, R51 ;  /* 0x0000003300337308 */ /* 0x000fec0000000800 */
[----:B------:R-:W-:Y:S01]  /*98f0*/  HMMA.16816.F32 R68, R8, R38, R68 ;  /* 0x000000260844723c */ /* 0x000fe20000001844 */
[----:B------:R-:W1:Y:S01]  /*9900*/  LDSM.16.MT88.4 R36, [R162+0x8000] ;  /* 0x00800000a224783b */ /* 0x000e620000004200 */
[----:B------:R-:W1:Y:S05]  /*9910*/  MUFU.EX2 R106, R106 ;  /* 0x0000006a006a7308 */ /* 0x000e6a0000000800 */
[----:B------:R-:W-:-:S02]  /*9920*/  F2FP.PACK_AB R8, R126, R119 ;  /* 0x000000777e08723e */ /* 0x000fc400000000ff */
[----:B-----5:R-:W-:Y:S01]  /*9930*/  F2FP.PACK_AB R9, R128, R121 ;  /* 0x000000798009723e */ /* 0x020fe200000000ff */
[----:B------:R-:W-:Y:S01]  /*9940*/  MUFU.EX2 R49, R49 ;  /* 0x0000003100317308 */ /* 0x000fe20000000800 */
[----:B------:R-:W-:Y:S02]  /*9950*/  F2FP.PACK_AB R10, R124, R117 ;  /* 0x000000757c0a723e */ /* 0x000fe400000000ff */
[----:B------:R-:W-:-:S05]  /*9960*/  F2FP.PACK_AB R11, R130, R123 ;  /* 0x0000007b820b723e */ /* 0x000fca00000000ff */
[----:B------:R-:W-:Y:S02]  /*9970*/  MUFU.EX2 R48, R48 ;  /* 0x0000003000307308 */ /* 0x000fe40000000800 */
        /* <DEDUP_REMOVED lines=11> */
[----:B------:R1:W-:Y:S01]  /*9a30*/  MUFU.EX2 R0, R85 ;  /* 0x0000005500007308 */ /* 0x0003e20000000800 */
[----:B------:R-:W-:Y:S01]  /*9a40*/  F2FP.PACK_AB R36, R125, R120 ;  /* 0x000000787d24723e */ /* 0x000fe200000000ff */
[----:B------:R-:W-:Y:S01]  /*9a50*/  HMMA.16816.F32 R68, R8, R38, R68 ;  /* 0x000000260844723c */ /* 0x000fe20000001844 */
[----:B---3--:R-:W-:-:S05]  /*9a60*/  F2FP.PACK_AB R37, R131, R112 ;  /* 0x000000708325723e */ /* 0x008fca00000000ff */
[----:B------:R-:W3:Y:S01]  /*9a70*/  MUFU.EX2 R55, R55 ;  /* 0x0000003700377308 */ /* 0x000ee20000000800 */
[----:B------:R-:W-:Y:S01]  /*9a80*/  F2FP.PACK_AB R38, R127, R118 ;  /* 0x000000767f26723e */ /* 0x000fe200000000ff */
[----:B----4-:R-:W-:Y:S01]  /*9a90*/  HMMA.16816.F32 R32, R8, R28, R32 ;  /* 0x0000001c0820723c */ /* 0x010fe20000001820 */
[----:B------:R-:W-:-:S05]  /*9aa0*/  F2FP.PACK_AB R39, R129, R108 ;  /* 0x0000006c8127723e */ /* 0x000fca00000000ff */
[----:B------:R-:W-:Y:S02]  /*9ab0*/  MUFU.EX2 R52, R52 ;  /* 0x0000003400347308 */ /* 0x000fe40000000800 */
[----:B------:R-:W-:Y:S01]  /*9ac0*/  HMMA.16816.F32 R20, R8, R30, R20 ;  /* 0x0000001e0814723c */ /* 0x000fe20000001814 */
[----:B------:R-:W4:Y:S04]  /*9ad0*/  LDSM.16.MT88.4 R8, [R163+0x8800] ;  /* 0x00880000a308783b */ /* 0x000f280000004200 */
[----:B------:R-:W1:Y:S01]  /*9ae0*/  LDSM.16.MT88.4 R28, [R164+0x8800] ;  /* 0x00880000a41c783b */ /* 0x000e620000004200 */
[----:B------:R-:W-:Y:S02]  /*9af0*/  MUFU.EX2 R2, R61 ;  /* 0x0000003d00027308 */ /* 0x000fe40000000800 */
[C---:B--2---:R-:W-:Y:S06]  /*9b00*/  HMMA.16816.F32 R12, R36.reuse, R44, R12 ;  /* 0x0000002c240c723c */ /* 0x044fec000000180c */
[----:B------:R-:W-:Y:S02]  /*9b10*/  MUFU.EX2 R191, R191 ;  /* 0x000000bf00bf7308 */ /* 0x000fe40000000800 */
[C---:B------:R-:W-:Y:S01]  /*9b20*/  HMMA.16816.F32 R16, R36.reuse, R46, R16 ;  /* 0x0000002e2410723c */ /* 0x040fe20000001810 */
[----:B------:R-:W2:Y:S07]  /*9b30*/  LDSM.16.MT88.4 R44, [R162+0x8800] ;  /* 0x00880000a22c783b */ /* 0x000eae0000004200 */
[C---:B----4-:R-:W-:Y:S08]  /*9b40*/  HMMA.16816.F32 R32, R36.reuse, R8, R32 ;  /* 0x000000082420723c */ /* 0x050ff00000001820 */
[C---:B------:R-:W-:Y:S01]  /*9b50*/  HMMA.16816.F32 R20, R36.reuse, R10, R20 ;  /* 0x0000000a2414723c */ /* 0x040fe20000001814 */
[----:B------:R-:W4:Y:S07]  /*9b60*/  LDSM.16.MT88.4 R8, [R166+0x9000] ;  /* 0x00900000a608783b */ /* 0x000f2e0000004200 */
[C---:B-1----:R-:W-:Y:S08]  /*9b70*/  HMMA.16816.F32 R24, R36.reuse, R28, R24 ;  /* 0x0000001c2418723c */ /* 0x042ff00000001818 */
[C---:B------:R-:W-:Y:S01]  /*9b80*/  HMMA.16816.F32 R4, R36.reuse, R30, R4 ;  /* 0x0000001e2404723c */ /* 0x040fe20000001804 */
[----:B------:R-:W1:Y:S07]  /*9b90*/  LDSM.16.MT88.4 R28, [R164+0x9000] ;  /* 0x00900000a41c783b */ /* 0x000e6e0000004200 */
[C---:B--2---:R-:W-:Y:S07]  /*9ba0*/  HMMA.16816.F32 R40, R36.reuse, R44, R40 ;  /* 0x0000002c2428723c */ /* 0x044fee0000001828 */
[----:B------:R-:W-:Y:S01]  /*9bb0*/  F2FP.PACK_AB R44, R106, R51 ;  /* 0x000000336a2c723e */ /* 0x000fe200000000ff */
[----:B------:R-:W-:Y:S01]  /*9bc0*/  HMMA.16816.F32 R68, R36, R46, R68 ;  /* 0x0000002e2444723c */ /* 0x000fe20000001844 */
[----:B------:R-:W2:Y:S01]  /*9bd0*/  LDSM.16.MT88.4 R36, [R163+0x9000] ;  /* 0x00900000a324783b */ /* 0x000ea20000004200 */
[----:B-----5:R-:W-:-:S05]  /*9be0*/  F2FP.PACK_AB R45, R56, R53 ;  /* 0x00000035382d723e */ /* 0x020fca00000000ff */
[----:B------:R-:W-:Y:S02]  /*9bf0*/  F2FP.PACK_AB R46, R48, R49 ;  /* 0x00000031302e723e */ /* 0x000fe400000000ff */
[----:B------:R-:W-:-:S07]  /*9c00*/  F2FP.PACK_AB R47, R50, R3 ;  /* 0x00000003322f723e */ /* 0x000fce00000000ff */
[C---:B----4-:R-:W-:Y:S08]  /*9c10*/  HMMA.16816.F32 R12, R44.reuse, R8, R12 ;  /* 0x000000082c0c723c */ /* 0x050ff0000000180c */
[C---:B------:R-:W-:Y:S01]  /*9c20*/  HMMA.16816.F32 R16, R44.reuse, R10, R16 ;  /* 0x0000000a2c10723c */ /* 0x040fe20000001810 */
[----:B------:R-:W4:Y:S07]  /*9c30*/  LDSM.16.MT88.4 R8, [R162+0x9000] ;  /* 0x00900000a208783b */ /* 0x000f2e0000004200 */
[C---:B-1----:R-:W-:Y:S07]  /*9c40*/  HMMA.16816.F32 R4, R44.reuse, R30, R4 ;  /* 0x0000001e2c04723c */ /* 0x042fee0000001804 */
[----:B------:R-:W-:Y:S01]  /*9c50*/  FADD.FTZ R30, R84, R89 ;  /* 0x00000059541e7221 */ /* 0x000fe20000010000 */
[C---:B------:R-:W-:Y:S01]  /*9c60*/  HMMA.16816.F32 R24, R44.reuse, R28, R24 ;  /* 0x0000001c2c18723c */ /* 0x040fe20000001818 */
[--C-:B------:R-:W-:Y:S01]  /*9c70*/  FFMA.FTZ R31, R60, c[0x0][0x23c], -R65.reuse ;  /* 0x00008f003c1f7a23 */ /* 0x100fe20000010841 */
[----:B------:R-:W-:Y:S01]  /*9c80*/  MUFU.EX2 R29, R62 ;  /* 0x0000003e001d7308 */ /* 0x000fe20000000800 */
[----:B------:R-:W-:Y:S01]  /*9c90*/  FADD.FTZ R30, R81, R30 ;  /* 0x0000001e511e7221 */ /* 0x000fe20000010000 */
[----:B------:R-:W1:Y:S03]  /*9ca0*/  LDSM.16.MT88.4 R84, [R164+0x9800] ;  /* 0x00980000a454783b */ /* 0x000e660000004200 */
[----:B------:R-:W-:Y:S01]  /*9cb0*/  FADD.FTZ R77, R77, R30 ;  /* 0x0000001e4d4d7221 */ /* 0x000fe20000010000 */
[----:B--2---:R-:W-:Y:S01]  /*9cc0*/  HMMA.16816.F32 R32, R44, R36, R32 ;  /* 0x000000242c20723c */ /* 0x004fe20000001820 */
[----:B------:R-:W-:Y:S01]  /*9cd0*/  FFMA.FTZ R28, R59, c[0x0][0x23c], -R65 ;  /* 0x00008f003b1c7a23 */ /* 0x000fe20000010841 */
[----:B------:R-:W2:Y:S01]  /*9ce0*/  MUFU.EX2 R31, R31 ;  /* 0x0000001f001f7308 */ /* 0x000ea20000000800 */
[----:B------:R-:W-:-:S02]  /*9cf0*/  FADD.FTZ R74, R74, R77 ;  /* 0x0000004d4a4a7221 */ /* 0x000fc40000010000 */
[----:B------:R-:W-:Y:S02]  /*9d00*/  FADD.FTZ R30, R91, R78 ;  /* 0x0000004e5b1e7221 */ /* 0x000fe40000010000 */
[----:B------:R-:W-:Y:S01]  /*9d10*/  FADD.FTZ R75, R75, R74 ;  /* 0x0000004a4b4b7221 */ /* 0x000fe20000010000 */
[----:B------:R-:W5:Y:S01]  /*9d20*/  LDSM.16.MT88.4 R76, [R163+0x9800] ;  /* 0x00980000a34c783b */ /* 0x000f620000004200 */
[----:B------:R-:W-:Y:S01]  /*9d30*/  FADD.FTZ R37, R97, R30 ;  /* 0x0000001e61257221 */ /* 0x000fe20000010000 */
[----:B------:R-:W1:Y:S01]  /*9d40*/  MUFU.EX2 R28, R28 ;  /* 0x0000001c001c7308 */ /* 0x000e620000000800 */
[----:B------:R-:W-:Y:S01]  /*9d50*/  FADD.FTZ R72, R72, R75 ;  /* 0x0000004b48487221 */ /* 0x000fe20000010000 */
[----:B------:R-:W-:Y:S01]  /*9d60*/  HMMA.16816.F32 R20, R44, R38, R20 ;  /* 0x000000262c14723c */ /* 0x000fe20000001814 */
[----:B------:R-:W-:Y:S02]  /*9d70*/  FADD.FTZ R37, R98, R37 ;  /* 0x0000002562257221 */ /* 0x000fe40000010000 */
[----:B------:R-:W-:-:S04]  /*9d80*/  FADD.FTZ R99, R99, R72 ;  /* 0x0000004863637221 */ /* 0x000fc80000010000 */
[----:B------:R-:W-:Y:S01]  /*9d90*/  FADD.FTZ R30, R96, R99 ;  /* 0x00000063601e7221 */ /* 0x000fe20000010000 */
[C---:B----4-:R-:W-:Y:S03]  /*9da0*/  HMMA.16816.F32 R40, R44.reuse, R8, R40 ;  /* 0x000000082c28723c */ /* 0x050fe60000001828 */
[----:B------:R-:W-:Y:S02]  /*9db0*/  FADD.FTZ R113, R113, R30 ;  /* 0x0000001e71717221 */ /* 0x000fe40000010000 */
[----:B------:R-:W-:Y:S02]  /*9dc0*/  FADD.FTZ R30, R114, R37 ;  /* 0x00000025721e7221 */ /* 0x000fe40000010000 */
[----:B---3--:R-:W-:Y:S01]  /*9dd0*/  F2FP.PACK_AB R8, R55, R0 ;  /* 0x000000003708723e */ /* 0x008fe200000000ff */
[----:B------:R-:W-:Y:S01]  /*9de0*/  HMMA.16816.F32 R68, R44, R10, R68 ;  /* 0x0000000a2c44723c */ /* 0x000fe20000001844 */
[----:B--2---:R-:W-:Y:S01]  /*9df0*/  F2FP.PACK_AB R9, R31, R2 ;  /* 0x000000021f09723e */ /* 0x004fe200000000ff */
[----:B------:R-:W-:-:S02]  /*9e00*/  FADD.FTZ R90, R90, R113 ;  /* 0x000000715a5a7221 */ /* 0x000fc40000010000 */
[----:B------:R-:W-:Y:S02]  /*9e10*/  FADD.FTZ R30, R115, R30 ;  /* 0x0000001e731e7221 */ /* 0x000fe40000010000 */
[----:B------:R-:W-:Y:S01]  /*9e20*/  FADD.FTZ R119, R119, R90 ;  /* 0x0000005a77777221 */ /* 0x000fe20000010000 */
[----:B------:R-:W-:Y:S01]  /*9e30*/  F2FP.PACK_AB R10, R29, R52 ;  /* 0x000000341d0a723e */ /* 0x000fe200000000ff */
[----:B------:R-:W-:Y:S01]  /*9e40*/  FADD.FTZ R121, R121, R30 ;  /* 0x0000001e79797221 */ /* 0x000fe20000010000 */
[----:B-1----:R-:W-:Y:S01]  /*9e50*/  F2FP.PACK_AB R11, R191, R28 ;  /* 0x0000001cbf0b723e */ /* 0x002fe200000000ff */
[----:B------:R-:W-:Y:S02]  /*9e60*/  FADD.FTZ R126, R126, R119 ;  /* 0x000000777e7e7221 */ /* 0x000fe40000010000 */
[----:B------:R-:W-:-:S04]  /*9e70*/  FADD.FTZ R128, R128, R121 ;  /* 0x0000007980807221 */ /* 0x000fc80000010000 */
[C---:B------:R-:W-:Y:S01]  /*9e80*/  HMMA.16816.F32 R96, R8.reuse, R92, R12 ;  /* 0x0000005c0860723c */ /* 0x040fe2000000180c */
[----:B------:R-:W1:Y:S07]  /*9e90*/  LDSM.16.MT88.4 R12, [R162+0x9800] ;  /* 0x00980000a20c783b */ /* 0x000e6e0000004200 */
[C---:B------:R-:W-:Y:S07]  /*9ea0*/  HMMA.16816.F32 R92, R8.reuse, R94, R16 ;  /* 0x0000005e085c723c */ /* 0x040fee0000001810 */
        /* <DEDUP_REMOVED lines=11> */
[C---:B-----5:R-:W-:Y:S01]  /*9f60*/  HMMA.16816.F32 R80, R8.reuse, R76, R32 ;  /* 0x0000004c0850723c */ /* 0x060fe20000001820 */
        /* <DEDUP_REMOVED lines=18> */
[----:B------:R-:W-:Y:S01]  /*a090*/  FADD.FTZ R31, R31, R2 ;  /* 0x000000021f1f7221 */ /* 0x000fe20000010000 */
[----:B------:R-:W-:Y:S01]  /*a0a0*/  MOV R2, R105 ;  /* 0x0000006900027202 */ /* 0x000fe20000000f00 */
[----:B------:R-:W-:Y:S02]  /*a0b0*/  FADD.FTZ R52, R52, R55 ;  /* 0x0000003734347221 */ /* 0x000fe40000010000 */
[----:B------:R-:W-:-:S02]  /*a0c0*/  FADD.FTZ R28, R28, R31 ;  /* 0x0000001f1c1c7221 */ /* 0x000fc40000010000 */
[----:B------:R-:W-:Y:S02]  /*a0d0*/  FADD.FTZ R190, R29, R52 ;  /* 0x000000341dbe7221 */ /* 0x000fe40000010000 */
[----:B------:R-:W-:Y:S02]  /*a0e0*/  FADD.FTZ R191, R191, R28 ;  /* 0x0000001cbfbf7221 */ /* 0x000fe40000010000 */
.L_x_6218:
        /* <DEDUP_REMOVED lines=14> */
.L_x_6228:
        /* <DEDUP_REMOVED lines=64> */
.L_x_6225:
        /* <DEDUP_REMOVED lines=24> */
[----:B------:R-:W-:Y:S01]  /*a750*/  ISETP.GE.AND P1, PT, R177, 0x2, PT ;  /* 0x00000002b100780c */ /* 0x000fe20003f26270 */
[----:B------:R1:W-:Y:S08]  /*a760*/  LDGSTS.E.BYPASS.LTC128B.128 [R179+0x8800], [R2.64] ;  /* 0x0880000002b37fae */ /* 0x0003f0000b901d4c */
[----:B------:R1:W-:Y:S08]  /*a770*/  LDGSTS.E.BYPASS.LTC128B.128 [R179+0x9000], [R200.64] ;  /* 0x09000000c8b37fae */ /* 0x0003f0000b901d4c */
[----:B------:R1:W-:Y:S08]  /*a780*/  LDGSTS.E.BYPASS.LTC128B.128 [R179+0x9800], [R202.64] ;  /* 0x09800000cab37fae */ /* 0x0003f0000b901d4c */
[----:B------:R-:W-:Y:S08]  /*a790*/  LDSM.16.M88.4 R104, [R172] ;  /* 0x00000000ac68783b */ /* 0x000ff00000000200 */
[----:B------:R-:W1:Y:S08]  /*a7a0*/  LDSM.16.M88.4 R108, [R171+0x2000] ;  /* 0x00200000ab6c783b */ /* 0x000e700000000200 */
[----:B------:R-:W1:Y:S08]  /*a7b0*/  LDSM.16.M88.4 R112, [R171+0x2800] ;  /* 0x00280000ab70783b */ /* 0x000e700000000200 */
[----:B------:R-:W0:Y:S08]  /*a7c0*/  LDGDEPBAR ;  /* 0x00000000000079af */ /* 0x000e300000000000 */
        /* <DEDUP_REMOVED lines=67> */
[----:B------:R-:W4:Y:S07]  /*ac00*/  LDSM.16.M88.4 R124, [R100] ;  /* 0x00000000647c783b */ /* 0x000f2e0000000200 */
[C---:B-1----:R-:W-:Y:S08]  /*ac10*/  HMMA.16816.F32 R44, R104.reuse, R108, R44 ;  /* 0x0000006c682c723c */ /* 0x042ff0000000182c */
[C---:B------:R-:W-:Y:S01]  /*ac20*/  HMMA.16816.F32 R48, R104.reuse, R110, R48 ;  /* 0x0000006e6830723c */ /* 0x040fe20000001830 */
[----:B------:R-:W-:Y:S07]  /*ac30*/  LDSM.16.M88.4 R108, [R100+0x1000] ;  /* 0x00100000646c783b */ /* 0x000fee0000000200 */
[C---:B--2---:R-:W-:Y:S08]  /*ac40*/  HMMA.16816.F32 R52, R104.reuse, R112, R52 ;  /* 0x000000706834723c */ /* 0x044ff00000001834 */
[C---:B------:R-:W-:Y:S08]  /*ac50*/  HMMA.16816.F32 R56, R104.reuse, R114, R56 ;  /* 0x000000726838723c */ /* 0x040ff00000001838 */
[C---:B---3--:R-:W-:Y:S08]  /*ac60*/  HMMA.16816.F32 R60, R104.reuse, R116, R60 ;  /* 0x00000074683c723c */ /* 0x048ff0000000183c */
[----:B------:R-:W-:Y:S01]  /*ac70*/  HMMA.16816.F32 R64, R104, R118, R64 ;  /* 0x000000766840723c */ /* 0x000fe20000001840 */
[----:B------:R-:W1:Y:S07]  /*ac80*/  LDSM.16.M88.4 R104, [R100+0x800] ;  /* 0x000800006468783b */ /* 0x000e6e0000000200 */
[C---:B----4-:R-:W-:Y:S08]  /*ac90*/  HMMA.16816.F32 R4, R120.reuse, R124, R4 ;  /* 0x0000007c7804723c */ /* 0x050ff00000001804 */
        /* <DEDUP_REMOVED lines=16> */
[----:B------:R-:W4:Y:S07]  /*ada0*/  MUFU.TANH R246, R246 ;  /* 0x000000f600f67308 */ /* 0x000f2e0000002400 */
[C---:B------:R-:W-:Y:S01]  /*adb0*/  HMMA.16816.F32 R24, R120.reuse, R110, R24 ;  /* 0x0000006e7818723c */ /* 0x040fe20000001818 */
[----:B------:R-:W1:Y:S02]  /*adc0*/  LDSM.16.M88.4 R108, [R100+0x2000] ;  /* 0x00200000646c783b */ /* 0x000e640000000200 */
[----:B------:R-:W1:Y:S01]  /*add0*/  MUFU.TANH R244, R244 ;  /* 0x000000f400f47308 */ /* 0x000e620000002400 */
[----:B------:R-:W-:Y:S02]  /*ade0*/  FMUL.FTZ R0, R12, c[0x0][0x2ec] ;  /* 0x0000bb000c007a20 */ /* 0x000fe40000410000 */
[----:B------:R-:W-:Y:S02]  /*adf0*/  FMUL.FTZ R251, R13, c[0x0][0x2ec] ;  /* 0x0000bb000dfb7a20 */ /* 0x000fe40000410000 */
[----:B------:R-:W-:Y:S04]  /*ae00*/  FMUL.FTZ R250, R14, c[0x0][0x2ec] ;  /* 0x0000bb000efa7a20 */ /* 0x000fe80000410000 */
[----:B------:R-:W-:Y:S01]  /*ae10*/  FMUL.FTZ R242, R15, c[0x0][0x2ec] ;  /* 0x0000bb000ff27a20 */ /* 0x000fe20000410000 */
[----:B------:R1:W1:Y:S01]  /*ae20*/  MUFU.TANH R155, R0 ;  /* 0x00000000009b7308 */ /* 0x0002620000002400 */
        /* <DEDUP_REMOVED lines=72> */
[----:B------:R-:W-:Y:S02]  /*b2b0*/  FMUL.FTZ R195, R60, c[0x0][0x2ec] ;  /* 0x0000bb003cc37a20 */ /* 0x000fe40000410000 */
[----:B------:R-:W-:Y:S02]  /*b2c0*/  FMUL.FTZ R197, R61, c[0x0][0x2ec] ;  /* 0x0000bb003dc57a20 */ /* 0x000fe40000410000 */
[----:B------:R-:W1:Y:S01]  /*b2d0*/  MUFU.TANH R236, R236 ;  /* 0x000000ec00ec7308 */ /* 0x000e620000002400 */
[----:B------:R-:W-:Y:S02]  /*b2e0*/  FMUL.FTZ R196, R62, c[0x0][0x2ec] ;  /* 0x0000bb003ec47a20 */ /* 0x000fe40000410000 */
[----:B-----5:R-:W-:Y:S02]  /*b2f0*/  FMUL.FTZ R192, R63, c[0x0][0x2ec] ;  /* 0x0000bb003fc07a20 */ /* 0x020fe40000410000 */
        /* <DEDUP_REMOVED lines=55> */
[----:B------:R-:W-:-:S05]  /*b670*/  @!P0 BRA `(.L_x_6227) ;  /* 0x000003c000008947 */ /* 0x000fca0003800000 */
[----:B------:R-:W-:Y:S01]  /*b680*/  IMAD.SHL.U32 R10, R177, 0x80, RZ ;  /* 0x00000080b10a7824 */ /* 0x000fe200078e00ff */
[----:B-1----:R-:W-:Y:S04]  /*b690*/  IABS R0, c[0x0][0x2d0] ;  /* 0x0000b40000007a13 */ /* 0x002fe80000000000 */
        /* <DEDUP_REMOVED lines=58> */
.L_x_6227:
        /* <DEDUP_REMOVED lines=30> */
.L_x_6226:
        /* <DEDUP_REMOVED lines=81> */
[C---:B------:R-:W-:Y:S01]  /*c130*/  FADD.FTZ R4, -R2.reuse, R103 ;  /* 0x0000006702047221 */ /* 0x040fe20000010100 */
[----:B------:R-:W-:Y:S01]  /*c140*/  MOV R103, R2 ;  /* 0x0000000200677202 */ /* 0x000fe20000000f00 */
[----:B------:R-:W-:Y:S02]  /*c150*/  FMUL.FTZ R106, R2, c[0x0][0x23c] ;  /* 0x00008f00026a7a20 */ /* 0x000fe40000410000 */
[----:B------:R-:W-:Y:S02]  /*c160*/  FMUL.FTZ R37, R4, c[0x0][0x23c] ;  /* 0x00008f0004257a20 */ /* 0x000fe40000410000 */
[----:B------:R-:W-:Y:S01]  /*c170*/  FADD.FTZ R4, -R0, R101 ;  /* 0x0000006500047221 */ /* 0x000fe20000010100 */
[----:B------:R-:W-:Y:S02]  /*c180*/  FSEL R106, R106, RZ, P1 ;  /* 0x000000ff6a6a7208 */ /* 0x000fe40000800000 */
[----:B------:R-:W-:Y:S01]  /*c190*/  FSETP.NEU.FTZ.AND P1, PT, R0, -INF , PT ;  /* 0xff8000000000780b */ /* 0x000fe20003f3d000 */
[----:B------:R-:W1:Y:S01]  /*c1a0*/  MUFU.EX2 R37, R37 ;  /* 0x0000002500257308 */ /* 0x000e620000000800 */
[----:B------:R-:W-:Y:S02]  /*c1b0*/  FMUL.FTZ R38, R4, c[0x0][0x23c] ;  /* 0x00008f0004267a20 */ /* 0x000fe40000410000 */
[----:B------:R-:W-:Y:S01]  /*c1c0*/  FSEL R39, R39, RZ, P1 ;  /* 0x000000ff27277208 */ /* 0x000fe20000800000 */
[--C-:B------:R-:W-:Y:S01]  /*c1d0*/  FFMA.FTZ R107, R247, c[0x0][0x23c], -R106.reuse ;  /* 0x00008f00f76b7a23 */ /* 0x100fe2000001086a */
[----:B------:R-:W-:Y:S01]  /*c1e0*/  ISETP.GT.AND P1, PT, R177, 0x1, PT ;  /* 0x00000001b100780c */ /* 0x000fe20003f24270 */
        /* <DEDUP_REMOVED lines=15> */
[C---:B------:R-:W-:Y:S02]  /*c2e0*/  FMUL.FTZ R5, R37.reuse, R97 ;  /* 0x0000006125057220 */ /* 0x040fe40000410000 */
[----:B------:R-:W-:Y:S02]  /*c2f0*/  FMUL.FTZ R32, R37, R68 ;  /* 0x0000004425207220 */ /* 0x000fe40000410000 */
[C---:B--2---:R-:W-:Y:S02]  /*c300*/  FMUL.FTZ R10, R38.reuse, R94 ;  /* 0x0000005e260a7220 */ /* 0x044fe40000410000 */
[C---:B------:R-:W-:Y:S02]  /*c310*/  FMUL.FTZ R11, R38.reuse, R95 ;  /* 0x0000005f260b7220 */ /* 0x040fe40000410000 */
[----:B------:R-:W-:Y:S01]  /*c320*/  LDSM.16.MT88.4 R92, [R166+0x9800] ;  /* 0x00980000a65c783b */ /* 0x000fe20000004200 */
[----:B------:R-:W-:Y:S01]  /*c330*/  MUFU.EX2 R108, R108 ;  /* 0x0000006c006c7308 */ /* 0x000fe20000000800 */
[--C-:B------:R-:W-:Y:S02]  /*c340*/  FFMA.FTZ R105, R243, c[0x0][0x23c], -R106.reuse ;  /* 0x00008f00f3697a23 */ /* 0x100fe4000001086a */
[--C-:B------:R-:W-:Y:S02]  /*c350*/  FFMA.FTZ R64, R249, c[0x0][0x23c], -R106.reuse ;  /* 0x00008f00f9407a23 */ /* 0x100fe4000001086a */
[C---:B------:R-:W-:Y:S02]  /*c360*/  FMUL.FTZ R18, R38.reuse, R86 ;  /* 0x0000005626127220 */ /* 0x040fe40000410000 */
[C---:B------:R-:W-:Y:S02]  /*c370*/  FMUL.FTZ R19, R38.reuse, R87 ;  /* 0x0000005726137220 */ /* 0x040fe40000410000 */
[C---:B------:R-:W-:Y:S01]  /*c380*/  FMUL.FTZ R26, R38.reuse, R78 ;  /* 0x0000004e261a7220 */ /* 0x040fe20000410000 */
[----:B------:R-:W2:Y:S01]  /*c390*/  MUFU.EX2 R101, R101 ;  /* 0x0000006500657308 */ /* 0x000ea20000000800 */
[C---:B------:R-:W-:Y:S02]  /*c3a0*/  FMUL.FTZ R27, R38.reuse, R79 ;  /* 0x0000004f261b7220 */ /* 0x040fe40000410000 */
[----:B------:R-:W-:Y:S01]  /*c3b0*/  FMUL.FTZ R6, R38, R98 ;  /* 0x0000006226067220 */ /* 0x000fe20000410000 */
[----:B-1----:R-:W-:Y:S01]  /*c3c0*/  F2FP.PACK_AB R40, R104, R107 ;  /* 0x0000006b6828723e */ /* 0x002fe200000000ff */
[C---:B------:R-:W-:Y:S02]  /*c3d0*/  FMUL.FTZ R7, R38.reuse, R99 ;  /* 0x0000006326077220 */ /* 0x040fe40000410000 */
[C---:B------:R-:W-:Y:S02]  /*c3e0*/  FMUL.FTZ R33, R37.reuse, R69 ;  /* 0x0000004525217220 */ /* 0x040fe40000410000 */
[C---:B------:R-:W-:Y:S01]  /*c3f0*/  FMUL.FTZ R34, R38.reuse, R70 ;  /* 0x0000004626227220 */ /* 0x040fe20000410000 */
[----:B------:R-:W-:Y:S01]  /*c400*/  MUFU.EX2 R105, R105 ;  /* 0x0000006900697308 */ /* 0x000fe20000000800 */
[----:B------:R-:W-:Y:S02]  /*c410*/  FMUL.FTZ R35, R38, R71 ;  /* 0x0000004726237220 */ /* 0x000fe40000410000 */
[C---:B------:R-:W-:Y:S02]  /*c420*/  FMUL.FTZ R4, R37.reuse, R96 ;  /* 0x0000006025047220 */ /* 0x040fe40000410000 */
[C---:B------:R-:W-:Y:S02]  /*c430*/  FMUL.FTZ R16, R37.reuse, R84 ;  /* 0x0000005425107220 */ /* 0x040fe40000410000 */
[C---:B------:R-:W-:Y:S02]  /*c440*/  FMUL.FTZ R24, R37.reuse, R76 ;  /* 0x0000004c25187220 */ /* 0x040fe40000410000 */
[----:B------:R-:W-:Y:S01]  /*c450*/  FMUL.FTZ R25, R37, R77 ;  /* 0x0000004d25197220 */ /* 0x000fe20000410000 */
        /* <DEDUP_REMOVED lines=58> */
[----:B------:R-:W3:Y:S01]  /*c800*/  MUFU.EX2 R81, R238 ;  /* 0x000000ee00517308 */ /* 0x000ee20000000800 */
        /* <DEDUP_REMOVED lines=8> */
[----:B------:R-:W-:Y:S02]  /*c890*/  FFMA.FTZ R73, R230, c[0x0][0x23c], -R39 ;  /* 0x00008f00e6497a23 */ /* 0x000fe40000010827 */
[C---:B------:R-:W-:Y:S02]  /*c8a0*/  FMUL.FTZ R30, R38.reuse, R74 ;  /* 0x0000004a261e7220 */ /* 0x040fe40000410000 */
[----:B------:R-:W4:Y:S03]  /*c8b0*/  MUFU.EX2 R76, R76 ;  /* 0x0000004c004c7308 */ /* 0x000f260000000800 */
[C---:B------:R-:W-:Y:S02]  /*c8c0*/  FMUL.FTZ R31, R38.reuse, R75 ;  /* 0x0000004b261f7220 */ /* 0x040fe40000410000 */
        /* <DEDUP_REMOVED lines=12> */
[----:B------:R-:W-:Y:S01]  /*c990*/  FFMA.FTZ R201, R201, c[0x0][0x23c], -R106 ;  /* 0x00008f00c9c97a23 */ /* 0x000fe2000001086a */
[----:B-1----:R-:W-:Y:S01]  /*c9a0*/  F2FP.PACK_AB R40, R61, R62 ;  /* 0x0000003e3d28723e */ /* 0x002fe200000000ff */
[----:B------:R-:W-:Y:S01]  /*c9b0*/  FFMA.FTZ R108, R38, R191, R108 ;  /* 0x000000bf266c7223 */ /* 0x000fe2000001006c */
[----:B------:R-:W-:Y:S03]  /*c9c0*/  F2FP.PACK_AB R41, R66, R63 ;  /* 0x0000003f4229723e */ /* 0x000fe600000000ff */
[----:B--2---:R-:W-:Y:S01]  /*c9d0*/  F2FP.PACK_AB R42, R67, R96 ;  /* 0x00000060432a723e */ /* 0x004fe200000000ff */
[----:B------:R-:W-:Y:S01]  /*c9e0*/  MUFU.EX2 R71, R71 ;  /* 0x0000004700477308 */ /* 0x000fe20000000800 */
[----:B---3--:R-:W-:Y:S01]  /*c9f0*/  F2FP.PACK_AB R43, R81, R84 ;  /* 0x00000054512b723e */ /* 0x008fe200000000ff */
[--C-:B------:R-:W-:Y:S02]  /*ca00*/  FFMA.FTZ R130, R195, c[0x0][0x23c], -R106.reuse ;  /* 0x00008f00c3827a23 */ /* 0x100fe4000001086a */
[--C-:B------:R-:W-:Y:S02]  /*ca10*/  FFMA.FTZ R131, R197, c[0x0][0x23c], -R106.reuse ;  /* 0x00008f00c5837a23 */ /* 0x100fe4000001086a */
[----:B------:R-:W-:Y:S02]  /*ca20*/  FFMA.FTZ R107, R37, R190, R107 ;  /* 0x000000be256b7223 */ /* 0x000fe4000001006b */
[C---:B------:R-:W-:Y:S02]  /*ca30*/  HMMA.16816.F32 R4, R40.reuse, R48, R4 ;  /* 0x000000302804723c */ /* 0x040fe40000001804 */
[----:B------:R-:W-:Y:S01]  /*ca40*/  MUFU.EX2 R77, R77 ;  /* 0x0000004d004d7308 */ /* 0x000fe20000000800 */
[----:B------:R-:W-:Y:S02]  /*ca50*/  FFMA.FTZ R37, R199, c[0x0][0x23c], -R106 ;  /* 0x00008f00c7257a23 */ /* 0x000fe4000001086a */
[----:B------:R-:W-:Y:S01]  /*ca60*/  FADD.FTZ R108, R101, R108 ;  /* 0x0000006c656c7221 */ /* 0x000fe20000010000 */
[----:B------:R-:W-:Y:S01]  /*ca70*/  MOV R101, R0 ;  /* 0x0000000000657202 */ /* 0x000fe20000000f00 */
[----:B------:R-:W-:Y:S01]  /*ca80*/  FADD.FTZ R104, R104, R107 ;  /* 0x0000006b68687221 */ /* 0x000fe20000010000 */
[C---:B------:R-:W-:Y:S01]  /*ca90*/  HMMA.16816.F32 R8, R40.reuse, R50, R8 ;  /* 0x000000322808723c */ /* 0x040fe20000001808 */
[----:B------:R-:W1:Y:S03]  /*caa0*/  LDSM.16.MT88.4 R48, [R166+0x7000] ;  /* 0x00700000a630783b */ /* 0x000e660000004200 */
[----:B------:R-:W-:Y:S01]  /*cab0*/  MUFU.EX2 R80, R80 ;  /* 0x0000005000507308 */ /* 0x000fe20000000800 */
[----:B------:R-:W-:Y:S02]  /*cac0*/  FADD.FTZ R65, R65, R108 ;  /* 0x0000006c41417221 */ /* 0x000fe40000010000 */
[----:B------:R-:W-:Y:S01]  /*cad0*/  FADD.FTZ R105, R105, R104 ;  /* 0x0000006869697221 */ /* 0x000fe20000010000 */
[C---:B------:R-:W-:Y:S04]  /*cae0*/  HMMA.16816.F32 R12, R40.reuse, R52, R12 ;  /* 0x00000034280c723c */ /* 0x040fe8000000180c */
[----:B------:R-:W-:Y:S02]  /*caf0*/  FADD.FTZ R60, R60, R65 ;  /* 0x000000413c3c7221 */ /* 0x000fe40000010000 */
[----:B------:R-:W2:Y:S01]  /*cb00*/  MUFU.EX2 R68, R68 ;  /* 0x0000004400447308 */ /* 0x000ea20000000800 */
[----:B------:R-:W-:Y:S01]  /*cb10*/  FADD.FTZ R105, R64, R105 ;  /* 0x0000006940697221 */ /* 0x000fe20000010000 */
[C---:B------:R-:W-:Y:S01]  /*cb20*/  HMMA.16816.F32 R16, R40.reuse, R54, R16 ;  /* 0x000000362810723c */ /* 0x040fe20000001810 */
[----:B------:R-:W3:Y:S03]  /*cb30*/  LDSM.16.MT88.4 R52, [R164+0x7000] ;  /* 0x00700000a434783b */ /* 0x000ee60000004200 */
[----:B------:R-:W-:Y:S02]  /*cb40*/  FADD.FTZ R63, R63, R60 ;  /* 0x0000003c3f3f7221 */ /* 0x000fe40000010000 */
[----:B------:R-:W-:Y:S02]  /*cb50*/  FADD.FTZ R62, R62, R105 ;  /* 0x000000693e3e7221 */ /* 0x000fe40000010000 */
[C---:B------:R-:W-:Y:S01]  /*cb60*/  HMMA.16816.F32 R20, R40.reuse, R56, R20 ;  /* 0x000000382814723c */ /* 0x040fe20000001814 */
[----:B------:R-:W-:Y:S03]  /*cb70*/  MUFU.EX2 R70, R70 ;  /* 0x0000004600467308 */ /* 0x000fe60000000800 */
[----:B------:R-:W-:Y:S02]  /*cb80*/  FADD.FTZ R63, R66, R63 ;  /* 0x0000003f423f7221 */ /* 0x000fe40000010000 */
[----:B------:R-:W-:Y:S02]  /*cb90*/  FADD.FTZ R61, R61, R62 ;  /* 0x0000003e3d3d7221 */ /* 0x000fe40000010000 */
[C---:B------:R-:W-:Y:S01]  /*cba0*/  HMMA.16816.F32 R24, R40.reuse, R58, R24 ;  /* 0x0000003a2818723c */ /* 0x040fe20000001818 */
[----:B------:R-:W3:Y:S02]  /*cbb0*/  LDSM.16.MT88.4 R56, [R163+0x7000] ;  /* 0x00700000a338783b */ /* 0x000ee40000004200 */
[----:B------:R-:W1:Y:S01]  /*cbc0*/  MUFU.EX2 R73, R73 ;  /* 0x0000004900497308 */ /* 0x000e620000000800 */
[----:B------:R-:W-:Y:S02]  /*cbd0*/  FADD.FTZ R84, R84, R63 ;  /* 0x0000003f54547221 */ /* 0x000fe40000010000 */
[----:B------:R-:W-:Y:S02]  /*cbe0*/  FADD.FTZ R96, R96, R61 ;  /* 0x0000003d60607221 */ /* 0x000fe40000010000 */
[C---:B-----5:R-:W-:Y:S04]  /*cbf0*/  HMMA.16816.F32 R28, R40.reuse, R44, R28 ;  /* 0x0000002c281c723c */ /* 0x060fe8000000181c */
[----:B------:R-:W-:Y:S01]  /*cc00*/  FADD.FTZ R81, R81, R84 ;  /* 0x0000005451517221 */ /* 0x000fe20000010000 */
[----:B------:R-:W-:Y:S01]  /*cc10*/  MUFU.EX2 R75, R75 ;  /* 0x0000004b004b7308 */ /* 0x000fe20000000800 */
[----:B------:R-:W-:Y:S01]  /*cc20*/  LDSM.16.MT88.4 R84, [R164+0x9800] ;  /* 0x00980000a454783b */ /* 0x000fe20000004200 */
[----:B------:R-:W-:Y:S01]  /*cc30*/  FADD.FTZ R96, R67, R96 ;  /* 0x0000006043607221 */ /* 0x000fe20000010000 */
[----:B------:R-:W-:Y:S06]  /*cc40*/  HMMA.16816.F32 R32, R40, R46, R32 ;  /* 0x0000002e2820723c */ /* 0x000fec0000001820 */
[----:B------:R-:W5:Y:S01]  /*cc50*/  LDSM.16.MT88.4 R44, [R162+0x7000] ;  /* 0x00700000a22c783b */ /* 0x000f620000004200 */
[----:B----4-:R-:W-:Y:S01]  /*cc60*/  F2FP.PACK_AB R40, R76, R83 ;  /* 0x000000534c28723e */ /* 0x010fe200000000ff */
[----:B------:R-:W-:Y:S01]  /*cc70*/  FADD.FTZ R83, R83, R96 ;  /* 0x0000006053537221 */ /* 0x000fe20000010000 */
[----:B------:R-:W-:Y:S01]  /*cc80*/  F2FP.PACK_AB R41, R69, R72 ;  /* 0x000000484529723e */ /* 0x000fe200000000ff */
[----:B------:R-:W4:Y:S02]  /*cc90*/  MUFU.EX2 R74, R74 ;  /* 0x0000004a004a7308 */ /* 0x000f240000000800 */
[----:B--2---:R-:W-:Y:S01]  /*cca0*/  F2FP.PACK_AB R42, R68, R71 ;  /* 0x00000047442a723e */ /* 0x004fe200000000ff */
        /* <DEDUP_REMOVED lines=11> */
[----:B------:R-:W1:Y:S01]  /*cd60*/  LDSM.16.MT88.4 R48, [R166+0x7800] ;  /* 0x00780000a630783b */ /* 0x000e620000004200 */
[----:B------:R-:W2:Y:S06]  /*cd70*/  MUFU.EX2 R89, R89 ;  /* 0x0000005900597308 */ /* 0x000eac0000000800 */
[C---:B---3--:R-:W-:Y:S04]  /*cd80*/  HMMA.16816.F32 R12, R40.reuse, R52, R12 ;  /* 0x00000034280c723c */ /* 0x048fe8000000180c */
[----:B------:R-:W-:Y:S04]  /*cd90*/  MUFU.EX2 R88, R88 ;  /* 0x0000005800587308 */ /* 0x000fe80000000800 */
[C---:B------:R-:W-:Y:S01]  /*cda0*/  HMMA.16816.F32 R16, R40.reuse, R54, R16 ;  /* 0x000000362810723c */ /* 0x040fe20000001810 */
[----:B------:R-:W3:Y:S05]  /*cdb0*/  LDSM.16.MT88.4 R52, [R164+0x7800] ;  /* 0x00780000a434783b */ /* 0x000eea0000004200 */
[----:B------:R-:W1:Y:S02]  /*cdc0*/  MUFU.EX2 R91, R91 ;  /* 0x0000005b005b7308 */ /* 0x000e640000000800 */
[C---:B------:R-:W-:Y:S08]  /*cdd0*/  HMMA.16816.F32 R20, R40.reuse, R56, R20 ;  /* 0x000000382814723c */ /* 0x040ff00000001814 */
[C---:B------:R-:W-:Y:S01]  /*cde0*/  HMMA.16816.F32 R24, R40.reuse, R58, R24 ;  /* 0x0000003a2818723c */ /* 0x040fe20000001818 */
[----:B------:R-:W-:Y:S01]  /*cdf0*/  LDSM.16.MT88.4 R56, [R162+0x7800] ;  /* 0x00780000a238783b */ /* 0x000fe20000004200 */
[----:B------:R-:W-:Y:S06]  /*ce00*/  MUFU.EX2 R109, R109 ;  /* 0x0000006d006d7308 */ /* 0x000fec0000000800 */
[C---:B-----5:R-:W-:Y:S04]  /*ce10*/  HMMA.16816.F32 R28, R40.reuse, R44, R28 ;  /* 0x0000002c281c723c */ /* 0x060fe8000000181c */
[----:B------:R-:W5:Y:S04]  /*ce20*/  MUFU.EX2 R90, R90 ;  /* 0x0000005a005a7308 */ /* 0x000f680000000800 */
[----:B------:R-:W-:Y:S01]  /*ce30*/  HMMA.16816.F32 R32, R40, R46, R32 ;  /* 0x0000002e2820723c */ /* 0x000fe20000001820 */
[----:B------:R-:W5:Y:S05]  /*ce40*/  LDSM.16.MT88.4 R44, [R163+0x7800] ;  /* 0x00780000a32c783b */ /* 0x000f6a0000004200 */
[----:B------:R-:W-:Y:S01]  /*ce50*/  MUFU.EX2 R110, R110 ;  /* 0x0000006e006e7308 */ /* 0x000fe20000000800 */
[----:B------:R-:W-:Y:S02]  /*ce60*/  F2FP.PACK_AB R41, R80, R77 ;  /* 0x0000004d5029723e */ /* 0x000fe400000000ff */
[C---:B----4-:R-:W-:Y:S03]  /*ce70*/  F2FP.PACK_AB R40, R74.reuse, R75 ;  /* 0x0000004b4a28723e */ /* 0x050fe600000000ff */
[----:B--2---:R-:W-:Y:S01]  /*ce80*/  F2FP.PACK_AB R42, R89, R82 ;  /* 0x00000052592a723e */ /* 0x004fe200000000ff */
[----:B------:R-:W-:Y:S01]  /*ce90*/  FADD.FTZ R75, R75, R68 ;  /* 0x000000444b4b7221 */ /* 0x000fe20000010000 */
[----:B-1----:R-:W-:Y:S02]  /*cea0*/  F2FP.PACK_AB R43, R91, R88 ;  /* 0x000000585b2b723e */ /* 0x002fe400000000ff */
[----:B------:R-:W1:Y:S01]  /*ceb0*/  MUFU.EX2 R111, R111 ;  /* 0x0000006f006f7308 */ /* 0x000e620000000800 */
[----:B------:R-:W-:Y:S04]  /*cec0*/  FADD.FTZ R75, R74, R75 ;  /* 0x0000004b4a4b7221 */ /* 0x000fe80000010000 */
[C---:B------:R-:W-:Y:S03]  /*ced0*/  HMMA.16816.F32 R4, R40.reuse, R48, R4 ;  /* 0x000000302804723c */ /* 0x040fe60000001804 */
[----:B------:R-:W-:Y:S02]  /*cee0*/  FADD.FTZ R82, R82, R75 ;  /* 0x0000004b52527221 */ /* 0x000fe40000010000 */
[----:B------:R-:W-:Y:S02]  /*cef0*/  MUFU.EX2 R113, R113 ;  /* 0x0000007100717308 */ /* 0x000fe40000000800 */
[----:B------:R-:W-:Y:S01]  /*cf00*/  FADD.FTZ R82, R89, R82 ;  /* 0x0000005259527221 */ /* 0x000fe20000010000 */
[C---:B------:R-:W-:Y:S01]  /*cf10*/  HMMA.16816.F32 R8, R40.reuse, R50, R8 ;  /* 0x000000322808723c */ /* 0x040fe20000001808 */
[----:B------:R-:W2:Y:S06]  /*cf20*/  LDSM.16.MT88.4 R48, [R166+0x8000] ;  /* 0x00800000a630783b */ /* 0x000eac0000004200 */
[----:B------:R-:W4:Y:S01]  /*cf30*/  MUFU.EX2 R112, R112 ;  /* 0x0000007000707308 */ /* 0x000f220000000800 */
[C---:B---3--:R-:W-:Y:S08]  /*cf40*/  HMMA.16816.F32 R12, R40.reuse, R52, R12 ;  /* 0x00000034280c723c */ /* 0x048ff0000000180c */
[C---:B------:R-:W-:Y:S01]  /*cf50*/  HMMA.16816.F32 R16, R40.reuse, R54, R16 ;  /* 0x000000362810723c */ /* 0x040fe20000001810 */
[----:B------:R-:W3:Y:S01]  /*cf60*/  LDSM.16.MT88.4 R52, [R164+0x8000] ;  /* 0x00800000a434783b */ /* 0x000ee20000004200 */
[----:B------:R-:W-:Y:S06]  /*cf70*/  MUFU.EX2 R114, R114 ;  /* 0x0000007200727308 */ /* 0x000fec0000000800 */
[C---:B-----5:R-:W-:Y:S04]  /*cf80*/  HMMA.16816.F32 R20, R40.reuse, R44, R20 ;  /* 0x0000002c2814723c */ /* 0x060fe80000001814 */
[----:B------:R-:W5:Y:S04]  /*cf90*/  MUFU.EX2 R115, R115 ;  /* 0x0000007300737308 */ /* 0x000f680000000800 */
[C---:B------:R-:W-:Y:S01]  /*cfa0*/  HMMA.16816.F32 R24, R40.reuse, R46, R24 ;  /* 0x0000002e2818723c */ /* 0x040fe20000001818 */
[----:B------:R-:W3:Y:S05]  /*cfb0*/  LDSM.16.MT88.4 R44, [R163+0x8000] ;  /* 0x00800000a32c783b */ /* 0x000eea0000004200 */
[----:B------:R-:W-:Y:S02]  /*cfc0*/  MUFU.EX2 R116, R116 ;  /* 0x0000007400747308 */ /* 0x000fe40000000800 */
[C---:B------:R-:W-:Y:S08]  /*cfd0*/  HMMA.16816.F32 R28, R40.reuse, R56, R28 ;  /* 0x00000038281c723c */ /* 0x040ff0000000181c */
[----:B------:R-:W-:Y:S01]  /*cfe0*/  HMMA.16816.F32 R32, R40, R58, R32 ;  /* 0x0000003a2820723c */ /* 0x000fe20000001820 */
[----:B------:R-:W3:Y:S01]  /*cff0*/  LDSM.16.MT88.4 R56, [R162+0x8000] ;  /* 0x00800000a238783b */ /* 0x000ee20000004200 */
[----:B------:R-:W3:Y:S05]  /*d000*/  MUFU.EX2 R117, R117 ;  /* 0x0000007500757308 */ /* 0x000eea0000000800 */
[----:B------:R-:W-:Y:S01]  /*d010*/  F2FP.PACK_AB R40, R90, R109 ;  /* 0x0000006d5a28723e */ /* 0x000fe200000000ff */
[----:B------:R-:W-:Y:S01]  /*d020*/  FADD.FTZ R109, R109, R82 ;  /* 0x000000526d6d7221 */ /* 0x000fe20000010000 */
[----:B-1----:R-:W-:Y:S03]  /*d030*/  F2FP.PACK_AB R41, R111, R110 ;  /* 0x0000006e6f29723e */ /* 0x002fe600000000ff */
[----:B----4-:R-:W-:Y:S01]  /*d040*/  F2FP.PACK_AB R42, R112, R113 ;  /* 0x00000071702a723e */ /* 0x010fe200000000ff */
[----:B------:R-:W-:Y:S01]  /*d050*/  MUFU.EX2 R118, R118 ;  /* 0x0000007600767308 */ /* 0x000fe20000000800 */
[----:B-----5:R-:W-:Y:S01]  /*d060*/  F2FP.PACK_AB R43, R115, R114 ;  /* 0x00000072732b723e */ /* 0x020fe200000000ff */
[----:B------:R-:W-:Y:S04]  /*d070*/  FADD.FTZ R90, R90, R109 ;  /* 0x0000006d5a5a7221 */ /* 0x000fe80000010000 */
[----:B------:R-:W-:Y:S02]  /*d080*/  FADD.FTZ R113, R113, R90 ;  /* 0x0000005a71717221 */ /* 0x000fe40000010000 */
[C---:B--2---:R-:W-:Y:S02]  /*d090*/  HMMA.16816.F32 R4, R40.reuse, R48, R4 ;  /* 0x000000302804723c */ /* 0x044fe40000001804 */
[----:B------:R-:W1:Y:S01]  /*d0a0*/  MUFU.EX2 R119, R119 ;  /* 0x0000007700777308 */ /* 0x000e620000000800 */
[----:B------:R-:W-:Y:S05]  /*d0b0*/  FADD.FTZ R113, R112, R113 ;  /* 0x0000007170717221 */ /* 0x000fea0000010000 */
[C---:B------:R-:W-:Y:S01]  /*d0c0*/  HMMA.16816.F32 R8, R40.reuse, R50, R8 ;  /* 0x000000322808723c */ /* 0x040fe20000001808 */
[----:B------:R-:W2:Y:S03]  /*d0d0*/  LDSM.16.MT88.4 R48, [R166+0x8800] ;  /* 0x00880000a630783b */ /* 0x000ea60000004200 */
[----:B------:R-:W-:Y:S04]  /*d0e0*/  MUFU.EX2 R120, R120 ;  /* 0x0000007800787308 */ /* 0x000fe80000000800 */
[C---:B---3--:R-:W-:Y:S06]  /*d0f0*/  HMMA.16816.F32 R12, R40.reuse, R52, R12 ;  /* 0x00000034280c723c */ /* 0x048fec000000180c */
[----:B------:R-:W3:Y:S02]  /*d100*/  MUFU.EX2 R121, R121 ;  /* 0x0000007900797308 */ /* 0x000ee40000000800 */
[C---:B------:R-:W-:Y:S01]  /*d110*/  HMMA.16816.F32 R16, R40.reuse, R54, R16 ;  /* 0x000000362810723c */ /* 0x040fe20000001810 */
[----:B------:R-:W-:Y:S07]  /*d120*/  LDSM.16.MT88.4 R52, [R163+0x8800] ;  /* 0x00880000a334783b */ /* 0x000fee0000004200 */
        /* <DEDUP_REMOVED lines=12> */
[----:B---3--:R-:W-:Y:S01]  /*d1f0*/  F2FP.PACK_AB R42, R121, R120 ;  /* 0x00000078792a723e */ /* 0x008fe200000000ff */
[----:B------:R-:W-:Y:S01]  /*d200*/  FADD.FTZ R116, R116, R113 ;  /* 0x0000007174747221 */ /* 0x000fe20000010000 */
[----:B-----5:R-:W-:Y:S03]  /*d210*/  F2FP.PACK_AB R43, R123, R122 ;  /* 0x0000007a7b2b723e */ /* 0x020fe600000000ff */
[----:B------:R-:W-:Y:S01]  /*d220*/  FADD.FTZ R117, R117, R116 ;  /* 0x0000007475757221 */ /* 0x000fe20000010000 */
[----:B------:R-:W-:Y:S03]  /*d230*/  MUFU.EX2 R126, R126 ;  /* 0x0000007e007e7308 */ /* 0x000fe60000000800 */
[C---:B--2---:R-:W-:Y:S03]  /*d240*/  HMMA.16816.F32 R4, R40.reuse, R48, R4 ;  /* 0x000000302804723c */ /* 0x044fe60000001804 */
[----:B------:R-:W-:Y:S04]  /*d250*/  FADD.FTZ R120, R120, R117 ;  /* 0x0000007578787221 */ /* 0x000fe80000010000 */
[----:B------:R-:W1:Y:S01]  /*d260*/  MUFU.EX2 R127, R127 ;  /* 0x0000007f007f7308 */ /* 0x000e620000000800 */
[C---:B------:R-:W-:Y:S01]  /*d270*/  HMMA.16816.F32 R8, R40.reuse, R50, R8 ;  /* 0x000000322808723c */ /* 0x040fe20000001808 */
[----:B------:R-:W-:Y:S03]  /*d280*/  LDSM.16.MT88.4 R48, [R164+0x9000] ;  /* 0x00900000a430783b */ /* 0x000fe60000004200 */
[----:B------:R-:W-:Y:S04]  /*d290*/  FADD.FTZ R121, R121, R120 ;  /* 0x0000007879797221 */ /* 0x000fe80000010000 */
[C---:B----4-:R-:W-:Y:S01]  /*d2a0*/  HMMA.16816.F32 R12, R40.reuse, R44, R12 ;  /* 0x0000002c280c723c */ /* 0x050fe2000000180c */
[----:B------:R-:W-:Y:S07]  /*d2b0*/  MUFU.EX2 R38, R201 ;  /* 0x000000c900267308 */ /* 0x000fee0000000800 */
[C---:B------:R-:W-:Y:S01]  /*d2c0*/  HMMA.16816.F32 R16, R40.reuse, R46, R16 ;  /* 0x0000002e2810723c */ /* 0x040fe20000001810 */
[----:B------:R-:W2:Y:S02]  /*d2d0*/  LDSM.16.MT88.4 R44, [R166+0x9000] ;  /* 0x00900000a62c783b */ /* 0x000ea40000004200 */
[----:B------:R-:W3:Y:S05]  /*d2e0*/  MUFU.EX2 R37, R37 ;  /* 0x0000002500257308 */ /* 0x000eea0000000800 */
[C---:B------:R-:W-:Y:S05]  /*d2f0*/  HMMA.16816.F32 R20, R40.reuse, R52, R20 ;  /* 0x000000342814723c */ /* 0x040fea0000001814 */
[----:B------:R-:W-:Y:S03]  /*d300*/  MUFU.EX2 R128, R128 ;  /* 0x0000008000807308 */ /* 0x000fe60000000800 */
[C---:B------:R-:W-:Y:S01]  /*d310*/  HMMA.16816.F32 R24, R40.reuse, R54, R24 ;  /* 0x000000362818723c */ /* 0x040fe20000001818 */
[----:B------:R-:W4:Y:S06]  /*d320*/  LDSM.16.MT88.4 R52, [R163+0x9000] ;  /* 0x00900000a334783b */ /* 0x000f2c0000004200 */
[----:B------:R-:W5:Y:S01]  /*d330*/  MUFU.EX2 R129, R129 ;  /* 0x0000008100817308 */ /* 0x000f620000000800 */
[C---:B------:R-:W-:Y:S07]  /*d340*/  HMMA.16816.F32 R28, R40.reuse, R56, R28 ;  /* 0x00000038281c723c */ /* 0x040fee000000181c */
[--C-:B------:R-:W-:Y:S01]  /*d350*/  FFMA.FTZ R57, R192, c[0x0][0x23c], -R39.reuse ;  /* 0x00008f00c0397a23 */ /* 0x100fe20000010827 */
[----:B------:R-:W-:Y:S01]  /*d360*/  HMMA.16816.F32 R32, R40, R58, R32 ;  /* 0x0000003a2820723c */ /* 0x000fe20000001820 */
[----:B------:R-:W-:Y:S03]  /*d370*/  MUFU.EX2 R130, R130 ;  /* 0x0000008200827308 */ /* 0x000fe60000000800 */
[----:B------:R-:W-:Y:S02]  /*d380*/  FFMA.FTZ R39, R3, c[0x0][0x23c], -R39 ;  /* 0x00008f0003277a23 */ /* 0x000fe40000010827 */
[----:B------:R-:W-:Y:S01]  /*d390*/  FADD.FTZ R3, R77, R70 ;  /* 0x000000464d037221 */ /* 0x000fe20000010000 */
[----:B------:R-:W-:Y:S01]  /*d3a0*/  F2FP.PACK_AB R40, R125, R124 ;  /* 0x0000007c7d28723e */ /* 0x000fe200000000ff */
[----:B------:R-:W-:Y:S01]  /*d3b0*/  LDSM.16.MT88.4 R76, [R163+0x9800] ;  /* 0x00980000a34c783b */ /* 0x000fe20000004200 */
[----:B-1----:R-:W-:Y:S02]  /*d3c0*/  F2FP.PACK_AB R41, R127, R126 ;  /* 0x0000007e7f29723e */ /* 0x002fe400000000ff */
[----:B------:R-:W1:Y:S01]  /*d3d0*/  MUFU.EX2 R131, R131 ;  /* 0x0000008300837308 */ /* 0x000e620000000800 */
[----:B---3--:R-:W-:Y:S01]  /*d3e0*/  F2FP.PACK_AB R42, R37, R38 ;  /* 0x00000026252a723e */ /* 0x008fe200000000ff */
[--C-:B------:R-:W-:Y:S01]  /*d3f0*/  FFMA.FTZ R56, R193, c[0x0][0x23c], -R106.reuse ;  /* 0x00008f00c1387a23 */ /* 0x100fe2000001086a */
[----:B-----5:R-:W-:Y:S01]  /*d400*/  F2FP.PACK_AB R43, R129, R128 ;  /* 0x00000080812b723e */ /* 0x020fe200000000ff */
[----:B------:R-:W-:Y:S02]  /*d410*/  FFMA.FTZ R106, R194, c[0x0][0x23c], -R106 ;  /* 0x00008f00c26a7a23 */ /* 0x000fe4000001086a */
[----:B------:R-:W-:Y:S02]  /*d420*/  FADD.FTZ R3, R80, R3 ;  /* 0x0000000350037221 */ /* 0x000fe40000010000 */
[----:B------:R-:W-:Y:S02]  /*d430*/  FADD.FTZ R124, R124, R121 ;  /* 0x000000797c7c7221 */ /* 0x000fe40000010000 */
[----:B------:R-:W-:Y:S01]  /*d440*/  MUFU.EX2 R132, R132 ;  /* 0x0000008400847308 */ /* 0x000fe20000000800 */
[C---:B--2---:R-:W-:Y:S03]  /*d450*/  HMMA.16816.F32 R4, R40.reuse, R44, R4 ;  /* 0x0000002c2804723c */ /* 0x044fe60000001804 */
[----:B------:R-:W-:Y:S01]  /*d460*/  FADD.FTZ R88, R88, R3 ;  /* 0x0000000358587221 */ /* 0x000fe20000010000 */
[----:B------:R-:W-:Y:S01]  /*d470*/  IADD3 R3, R177, -0x1, RZ ;  /* 0xffffffffb1037810 */ /* 0x000fe20007ffe0ff */
[----:B------:R-:W-:Y:S02]  /*d480*/  FADD.FTZ R125, R125, R124 ;  /* 0x0000007c7d7d7221 */ /* 0x000fe40000010000 */
[----:B------:R-:W-:Y:S01]  /*d490*/  FADD.FTZ R91, R91, R88 ;  /* 0x000000585b5b7221 */ /* 0x000fe20000010000 */
[C---:B------:R-:W-:Y:S01]  /*d4a0*/  HMMA.16816.F32 R8, R40.reuse, R46, R8 ;  /* 0x0000002e2808723c */ /* 0x040fe20000001808 */
[----:B------:R-:W2:Y:S01]  /*d4b0*/  LDSM.16.MT88.4 R44, [R162+0x9000] ;  /* 0x00900000a22c783b */ /* 0x000ea20000004200 */
[----:B------:R-:W3:Y:S02]  /*d4c0*/  MUFU.EX2 R57, R57 ;  /* 0x0000003900397308 */ /* 0x000ee40000000800 */
[----:B------:R-:W-:Y:S01]  /*d4d0*/  FADD.FTZ R110, R110, R91 ;  /* 0x0000005b6e6e7221 */ /* 0x000fe20000010000 */
[----:B-1----:R-:W-:Y:S01]  /*d4e0*/  F2FP.PACK_AB R68, R131, R130 ;  /* 0x000000828344723e */ /* 0x002fe200000000ff */
[----:B------:R-:W-:Y:S01]  /*d4f0*/  FADD.FTZ R38, R38, R125 ;  /* 0x0000007d26267221 */ /* 0x000fe20000010000 */
[----:B------:R-:W-:Y:S01]  /*d500*/  MOV R177, R3 ;  /* 0x0000000300b17202 */ /* 0x000fe20000000f00 */
[C---:B------:R-:W-:Y:S04]  /*d510*/  HMMA.16816.F32 R12, R40.reuse, R48, R12 ;  /* 0x00000030280c723c */ /* 0x040fe8000000180c */
[----:B------:R-:W-:Y:S01]  /*d520*/  MUFU.EX2 R56, R56 ;  /* 0x0000003800387308 */ /* 0x000fe20000000800 */
[----:B------:R-:W-:Y:S02]  /*d530*/  FADD.FTZ R111, R111, R110 ;  /* 0x0000006e6f6f7221 */ /* 0x000fe40000010000 */
[----:B------:R-:W-:Y:S01]  /*d540*/  FADD.FTZ R37, R37, R38 ;  /* 0x0000002625257221 */ /* 0x000fe20000010000 */
[C---:B------:R-:W-:Y:S04]  /*d550*/  HMMA.16816.F32 R16, R40.reuse, R50, R16 ;  /* 0x000000322810723c */ /* 0x040fe80000001810 */
[----:B------:R-:W-:Y:S02]  /*d560*/  FADD.FTZ R114, R114, R111 ;  /* 0x0000006f72727221 */ /* 0x000fe40000010000 */
[----:B------:R-:W1:Y:S01]  /*d570*/  MUFU.EX2 R49, R106 ;  /* 0x0000006a00317308 */ /* 0x000e620000000800 */
[----:B------:R-:W-:Y:S01]  /*d580*/  FADD.FTZ R130, R130, R37 ;  /* 0x0000002582827221 */ /* 0x000fe20000010000 */
[C---:B----4-:R-:W-:Y:S04]  /*d590*/  HMMA.16816.F32 R20, R40.reuse, R52, R20 ;  /* 0x000000342814723c */ /* 0x050fe80000001814 */
[----:B---3--:R-:W-:Y:S01]  /*d5a0*/  F2FP.PACK_AB R69, R57, R132 ;  /* 0x000000843945723e */ /* 0x008fe200000000ff */
[----:B------:R-:W-:Y:S02]  /*d5b0*/  FADD.FTZ R115, R115, R114 ;  /* 0x0000007273737221 */ /* 0x000fe40000010000 */
[----:B------:R-:W-:Y:S01]  /*d5c0*/  FADD.FTZ R131, R131, R130 ;  /* 0x0000008283837221 */ /* 0x000fe20000010000 */
[C---:B------:R-:W-:Y:S01]  /*d5d0*/  HMMA.16816.F32 R24, R40.reuse, R54, R24 ;  /* 0x000000362818723c */ /* 0x040fe20000001818 */
[----:B------:R-:W-:Y:S03]  /*d5e0*/  MUFU.EX2 R36, R36 ;  /* 0x0000002400247308 */ /* 0x000fe60000000800 */
[----:B------:R-:W-:Y:S04]  /*d5f0*/  FADD.FTZ R118, R118, R115 ;  /* 0x0000007376767221 */ /* 0x000fe80000010000 */
[----:B------:R-:W-:Y:S01]  /*d600*/  FADD.FTZ R119, R119, R118 ;  /* 0x0000007677777221 */ /* 0x000fe20000010000 */
[C---:B--2---:R-:W-:Y:S02]  /*d610*/  HMMA.16816.F32 R28, R40.reuse, R44, R28 ;  /* 0x0000002c281c723c */ /* 0x044fe4000000181c */
[----:B------:R-:W2:Y:S01]  /*d620*/  MUFU.EX2 R39, R39 ;  /* 0x0000002700277308 */ /* 0x000ea20000000800 */
[----:B------:R-:W-:Y:S01]  /*d630*/  FADD.FTZ R122, R122, R119 ;  /* 0x000000777a7a7221 */ /* 0x000fe20000010000 */
[----:B-1----:R-:W-:Y:S01]  /*d640*/  F2FP.PACK_AB R70, R49, R56 ;  /* 0x000000383146723e */ /* 0x002fe200000000ff */
[----:B------:R-:W-:Y:S03]  /*d650*/  FADD.FTZ R56, R56, R131 ;  /* 0x0000008338387221 */ /* 0x000fe60000010000 */
[----:B------:R-:W-:Y:S04]  /*d660*/  HMMA.16816.F32 R32, R40, R46, R32 ;  /* 0x0000002e2820723c */ /* 0x000fe80000001820 */
[----:B------:R-:W-:Y:S02]  /*d670*/  FADD.FTZ R123, R123, R122 ;  /* 0x0000007a7b7b7221 */ /* 0x000fe40000010000 */
[----:B------:R-:W-:Y:S02]  /*d680*/  FADD.FTZ R190, R49, R56 ;  /* 0x0000003831be7221 */ /* 0x000fe40000010000 */
[----:B------:R-:W-:Y:S04]  /*d690*/  FADD.FTZ R126, R126, R123 ;  /* 0x0000007b7e7e7221 */ /* 0x000fe80000010000 */
[----:B------:R-:W-:Y:S04]  /*d6a0*/  FADD.FTZ R127, R127, R126 ;  /* 0x0000007e7f7f7221 */ /* 0x000fe80000010000 */
[----:B------:R-:W-:Y:S01]  /*d6b0*/  FADD.FTZ R128, R128, R127 ;  /* 0x0000007f80807221 */ /* 0x000fe20000010000 */
[----:B--2---:R-:W-:Y:S03]  /*d6c0*/  F2FP.PACK_AB R71, R39, R36 ;  /* 0x000000242747723e */ /* 0x004fe600000000ff */
[----:B------:R-:W-:Y:S04]  /*d6d0*/  FADD.FTZ R129, R129, R128 ;  /* 0x0000008081817221 */ /* 0x000fe80000010000 */
[----:B------:R-:W-:Y:S01]  /*d6e0*/  FADD.FTZ R132, R132, R129 ;  /* 0x0000008184847221 */ /* 0x000fe20000010000 */
[C---:B------:R-:W-:Y:S01]  /*d6f0*/  HMMA.16816.F32 R96, R68.reuse, R92, R4 ;  /* 0x0000005c4460723c */ /* 0x040fe20000001804 */
[----:B------:R-:W1:Y:S04]  /*d700*/  LDSM.16.MT88.4 R4, [R162+0x9800] ;  /* 0x00980000a204783b */ /* 0x000e680000004200 */
[----:B------:R-:W-:Y:S03]  /*d710*/  FADD.FTZ R57, R57, R132 ;  /* 0x0000008439397221 */ /* 0x000fe60000010000 */
[C---:B------:R-:W-:Y:S04]  /*d720*/  HMMA.16816.F32 R92, R68.reuse, R94, R8 ;  /* 0x0000005e445c723c */ /* 0x040fe80000001808 */
[----:B------:R-:W-:Y:S04]  /*d730*/  FADD.FTZ R36, R36, R57 ;  /* 0x0000003924247221 */ /* 0x000fe80000010000 */
[C---:B------:R-:W-:Y:S04]  /*d740*/  HMMA.16816.F32 R88, R68.reuse, R84, R12 ;  /* 0x000000544458723c */ /* 0x040fe8000000180c */
[----:B------:R-:W-:Y:S04]  /*d750*/  FADD.FTZ R191, R39, R36 ;  /* 0x0000002427bf7221 */ /* 0x000fe80000010000 */
[C---:B------:R-:W-:Y:S08]  /*d760*/  HMMA.16816.F32 R84, R68.reuse, R86, R16 ;  /* 0x000000564454723c */ /* 0x040ff00000001810 */
[C---:B------:R-:W-:Y:S08]  /*d770*/  HMMA.16816.F32 R80, R68.reuse, R76, R20 ;  /* 0x0000004c4450723c */ /* 0x040ff00000001814 */
[C---:B------:R-:W-:Y:S08]  /*d780*/  HMMA.16816.F32 R76, R68.reuse, R78, R24 ;  /* 0x0000004e444c723c */ /* 0x040ff00000001818 */
[C---:B-1----:R-:W-:Y:S08]  /*d790*/  HMMA.16816.F32 R72, R68.reuse, R4, R28 ;  /* 0x000000044448723c */ /* 0x042ff0000000181c */
[----:B------:R-:W-:Y:S01]  /*d7a0*/  HMMA.16816.F32 R68, R68, R6, R32 ;  /* 0x000000064444723c */ /* 0x000fe20000001820 */
[----:B------:R-:W-:-:S07]  /*d7b0*/  @P1 BRA `(.L_x_6228) ;  /* 0xffffca1000001947 */ /* 0x000fce000383ffff */
.L_x_6224:
[----:B------:R-:W1:Y:S01]  /*d7c0*/  SHFL.BFLY PT, R3, R190, 0x2, 0x1f ;  /* 0x0c401f00be037f89 */ /* 0x000e6200000e0000 */
[----:B------:R-:W-:Y:S01]  /*d7d0*/  MOV R7, 0x3f800000 ;  /* 0x3f80000000077802 */ /* 0x000fe20000000f00 */
[----:B------:R-:W-:Y:S01]  /*d7e0*/  IMAD.MOV.U32 R8, RZ, RZ, 0x3f800000 ;  /* 0x3f800000ff087424 */ /* 0x000fe200078e00ff */
[----:B------:R-:W-:Y:S01]  /*d7f0*/  BSSY B0, `(.L_x_6229) ;  /* 0x00000a1000007945 */ /* 0x000fe20003800000 */
[----:B------:R-:W2:Y:S04]  /*d800*/  SHFL.BFLY PT, R10, R191, 0x2, 0x1f ;  /* 0x0c401f00bf0a7f89 */ /* 0x000ea800000e0000 */
[----:B------:R-:W3:Y:S01]  /*d810*/  S2R R4, SR_TID.X ;  /* 0x0000000000047919 */ /* 0x000ee20000002100 */
[----:B-1----:R-:W-:-:S02]  /*d820*/  FADD.FTZ R3, R3, R190 ;  /* 0x000000be03037221 */ /* 0x002fc40000010000 */
[----:B--2---:R-:W-:-:S03]  /*d830*/  FADD.FTZ R10, R10, R191 ;  /* 0x000000bf0a0a7221 */ /* 0x004fc60000010000 */
[----:B------:R-:W1:Y:S04]  /*d840*/  SHFL.BFLY PT, R6, R3, 0x1, 0x1f ;  /* 0x0c201f0003067f89 */ /* 0x000e6800000e0000 */
[----:B------:R-:W2:Y:S01]  /*d850*/  SHFL.BFLY PT, R5, R10, 0x1, 0x1f ;  /* 0x0c201f000a057f89 */ /* 0x000ea200000e0000 */
[----:B-1----:R-:W-:Y:S01]  /*d860*/  FADD.FTZ R6, R3, R6 ;  /* 0x0000000603067221 */ /* 0x002fe20000010000 */
[----:B---3--:R-:W-:Y:S01]  /*d870*/  SHF.R.S32.HI R3, RZ, 0x1f, R4 ;  /* 0x0000001fff037819 */ /* 0x008fe20000011404 */
[----:B--2---:R-:W-:-:S03]  /*d880*/  FADD.FTZ R5, R10, R5 ;  /* 0x000000050a057221 */ /* 0x004fc60000010000 */
        /* <DEDUP_REMOVED lines=151> */
.L_x_6230:
[----:B------:R-:W-:Y:S05]  /*e200*/  BSYNC B0 ;  /* 0x0000000000007941 */ /* 0x000fea0003800000 */
.L_x_6229:
        /* <DEDUP_REMOVED lines=24> */
.L_x_6232:
[----:B------:R-:W-:Y:S05]  /*e390*/  BSYNC B0 ;  /* 0x0000000000007941 */ /* 0x000fea0003800000 */
.L_x_6231:
        /* <DEDUP_REMOVED lines=15> */
.L_x_6234:
[----:B------:R-:W-:Y:S05]  /*e490*/  BSYNC B0 ;  /* 0x0000000000007941 */ /* 0x000fea0003800000 */
.L_x_6233:
        /* <DEDUP_REMOVED lines=15> */
.L_x_6236:
[----:B------:R-:W-:Y:S05]  /*e590*/  BSYNC B0 ;  /* 0x0000000000007941 */ /* 0x000fea0003800000 */
.L_x_6235:
        /* <DEDUP_REMOVED lines=14> */
.L_x_6237:
        /* <DEDUP_REMOVED lines=16> */
.L_x_7809:


//--------------------- .text._ZN5flash24flash_fwd_splitkv_kernelI23Flash_fwd_kernel_traitsILi64ELi64ELi128ELi4ELb0ELb0EN7cutlass6half_tE19Flash_kernel_traitsILi64ELi64ELi128ELi4ES3_EELb1ELb0ELb1ELb0ELb0ELb0ELb0ELb0EEEvNS_16Flash_fwd_paramsE --------------------------
	.section	.text._ZN5flash24flash_fwd_splitkv_kernelI23Flash_fwd_kernel_traitsILi64ELi64ELi128ELi4ELb0ELb0EN7cutlass6half_tE19Flash_kernel_traitsILi64ELi64ELi128ELi4ES3_EELb1ELb0ELb1ELb0ELb0ELb0ELb0ELb0EEEvNS_16Flash_fwd_paramsE,"ax",@progbits
	.sectioninfo	@"SHI_REGISTERS=224"
	.align	128
        .global         _ZN5flash24flash_fwd_splitkv_kernelI23Flash_fwd_kernel_traitsILi64ELi64ELi128ELi4ELb0ELb0EN7cutlass6half_tE19Flash_kernel_traitsILi64ELi64ELi128ELi4ES3_EELb1ELb0ELb1ELb0ELb0ELb0ELb0ELb0EEEvNS_16Flash_fwd_paramsE
        .type           _ZN5flash24flash_fwd_splitkv_kernelI23Flash_fwd_kernel_traitsILi64ELi64ELi128ELi4ELb0ELb0EN7cutlass6half_tE19Flash_kernel_traitsILi64ELi64ELi128ELi4ES3_EELb1ELb0ELb1ELb0ELb0ELb0ELb0ELb0EEEvNS_16Flash_fwd_paramsE,@function
        .size           _ZN5flash24flash_fwd_splitkv_kernelI23Flash_fwd_kernel_traitsILi64ELi64ELi128ELi4ELb0ELb0EN7cutlass6half_tE19Flash_kernel_traitsILi64ELi64ELi128ELi4ES3_EELb1ELb0ELb1ELb0ELb0ELb0ELb0ELb0EEEvNS_16Flash_fwd_paramsE,(.L_x_7810 - _ZN5flash24flash_fwd_splitkv_kernelI23Flash_fwd_kernel_traitsILi64ELi64ELi128ELi4ELb0ELb0EN7cutlass6half_tE19Flash_kernel_traitsILi64ELi64ELi128ELi4ES3_EELb1ELb0ELb1ELb0ELb0ELb0ELb0ELb0EEEvNS_16Flash_fwd_paramsE)
        .other          _ZN5flash24flash_fwd_splitkv_kernelI23Flash_fwd_kernel_traitsILi64ELi64ELi128ELi4ELb0ELb0EN7cutlass6half_tE19Flash_kernel_traitsILi64ELi64ELi128ELi4ES3_EELb1ELb0ELb1ELb0ELb0ELb0ELb0ELb0EEEvNS_16Flash_fwd_paramsE,@"STO_CUDA_ENTRY STV_DEFAULT"
_ZN5flash24flash_fwd_splitkv_kernelI23Flash_fwd_kernel_traitsILi64ELi64ELi128ELi4ELb0ELb0EN7cutlass6half_tE19Flash_kernel_traitsILi64ELi64ELi128ELi4ES3_EELb1ELb0ELb1ELb0ELb0ELb0ELb0ELb0EEEvNS_16Flash_fwd_paramsE:
.text._ZN5flash24flash_fwd_splitkv_kernelI23Flash_fwd_kernel_traitsILi64ELi64ELi128ELi4ELb0ELb0EN7cutlass6half_tE19Flash_kernel_traitsILi64ELi64ELi128ELi4ES3_EELb1ELb0ELb1ELb0ELb0ELb0ELb0ELb0EEEvNS_16Flash_fwd_paramsE:
        /* <DEDUP_REMOVED lines=33> */
.L_x_6238:
[----:B-1-34-:R-:W-:Y:S02]  /*0210*/  MOV R0, c[0x0][0x218] ;  /* 0x0000860000007a02 */ /* 0x01afe40000000f00 */
.L_x_6239:
        /* <DEDUP_REMOVED lines=8> */
[----:B-1----:R-:W-:Y:S01]  /*02a0*/  @!P2 SEL R5, RZ, c[0x0][0x21c], !P1 ;  /* 0x00008700ff05aa07 */ /* 0x002fe20004800000 */
        /* <DEDUP_REMOVED lines=27> */
[----:B------:R-:W-:Y:S02]  /*0460*/  LOP3.LUT R2, R0, 0xfffffff8, RZ, 0xc0, !PT ;  /* 0xfffffff800027812 */ /* 0x000fe400078ec0ff */
[----:B------:R-:W-:-:S03]  /*0470*/  SHF.R.S32.HI R3, RZ, 0x1f, R26 ;  /* 0x0000001fff037819 */ /* 0x000fc6000001141a */
[----:B------:R-:W-:Y:S01]  /*0480*/  IMAD.IADD R7, R7, 0x1, -R2 ;  /* 0x0000000107077824 */ /* 0x000fe200078e0a02 */
[----:B------:R-:W-:Y:S01]  /*0490*/  SHF.R.S32.HI R2, RZ, 0x1f, R11 ;  /* 0x0000001fff027819 */ /* 0x000fe2000001140b */
[----:B------:R-:W-:Y:S01]  /*04a0*/  @P0 IMAD.WIDE.U32 R12, R179, c[0x0][0x1e8], RZ ;  /* 0x00007a00b30c0a25 */ /* 0x000fe200078e00ff */
[----:B------:R-:W-:Y:S02]  /*04b0*/  @!P0 SHF.R.S32.HI R4, RZ, 0x1f, R17 ;  /* 0x0000001fff048819 */ /* 0x000fe40000011411 */
[----:B------:R-:W-:Y:S01]  /*04c0*/  SHF.L.U32 R8, R7, 0x3, RZ ;  /* 0x0000000307087819 */ /* 0x000fe200000006ff */
[----:B------:R-:W-:Y:S02]  /*04d0*/  @P0 IMAD R179, R179, c[0x0][0x1ec], R13 ;  /* 0x00007b00b3b30a24 */ /* 0x000fe400078e020d */
[----:B------:R-:W-:Y:S01]  /*04e0*/  @P0 IMAD.MOV.U32 R6, RZ, RZ, R12 ;  /* 0x000000ffff060224 */ /* 0x000fe200078e000c */
[----:B------:R-:W-:Y:S01]  /*04f0*/  SHF.R.S32.HI R9, RZ, 0x1f, R8 ;  /* 0x0000001fff097819 */ /* 0x000fe20000011408 */
[----:B------:R-:W-:Y:S01]  /*0500*/  @!P0 IMAD R4, R4, c[0x0][0x1e0], RZ ;  /* 0x0000780004048a24 */ /* 0x000fe200078e02ff */
[----:B------:R-:W-:Y:S01]  /*0510*/  ISETP.GE.AND P1, PT, R8, c[0x0][0x220], PT ;  /* 0x0000880008007a0c */ /* 0x000fe20003f26270 */
[----:B------:R-:W-:-:S04]  /*0520*/  @!P0 IMAD.WIDE.U32 R12, R17, c[0x0][0x1e0], RZ ;  /* 0x00007800110c8a25 */ /* 0x000fc800078e00ff */
[----:B------:R-:W-:Y:S01]  /*0530*/  IMAD R2, R2, c[0x0][0x1e8], RZ ;  /* 0x00007a0002027a24 */ /* 0x000fe200078e02ff */
[----:B------:R-:W-:Y:S01]  /*0540*/  @!P0 MOV R6, R12 ;  /* 0x0000000c00068202 */ /* 0x000fe20000000f00 */
[----:B------:R-:W-:Y:S02]  /*0550*/  @!P0 IMAD R4, R17, c[0x0][0x1e4], R4 ;  /* 0x0000790011048a24 */ /* 0x000fe400078e0204 */
        /* <DEDUP_REMOVED lines=9> */
[----:B------:R-:W-:Y:S01]  /*05f0*/  ISETP.GE.OR P0, PT, R9, R178, P1 ;  /* 0x000000b20900720c */ /* 0x000fe20000f06670 */
[----:B------:R-:W-:Y:S01]  /*0600*/  IMAD R11, R0, c[0x0][0x214], R11 ;  /* 0x00008500000b7a24 */ /* 0x000fe200078e020b */
[----:B------:R-:W-:Y:S01]  /*0610*/  SHF.R.S32.HI R0, RZ, 0x1f, R9 ;  /* 0x0000001fff007819 */ /* 0x000fe20000011409 */
        /* <DEDUP_REMOVED lines=11> */
.L_x_6242:
[----:B------:R-:W-:Y:S05]  /*06d0*/  BSYNC B0 ;  /* 0x0000000000007941 */ /* 0x000fea0003800000 */
.L_x_6241:
        /* <DEDUP_REMOVED lines=16> */
.L_x_6244:
[----:B------:R-:W-:Y:S05]  /*07e0*/  BSYNC B0 ;  /* 0x0000000000007941 */ /* 0x000fea0003800000 */
.L_x_6243:
        /* <DEDUP_REMOVED lines=16> */
.L_x_6246:
[----:B------:R-:W-:Y:S05]  /*08f0*/  BSYNC B0 ;  /* 0x0000000000007941 */ /* 0x000fea0003800000 */
.L_x_6245:
[----:B------:R-:W-:Y:S01]  /*0900*/  IADD3 R3, R9, 0x30, RZ ;  /* 0x0000003009037810 */ /* 0x000fe20007ffe0ff */
        /* <DEDUP_REMOVED lines=13> */
[----:B------:R2:W-:Y:S02]  /*09e0*/  STG.E.128 [R2.64], RZ ;  /* 0x000000ff02007986 */ /* 0x0005e4000c101d06 */
.L_x_6248:
[----:B------:R-:W-:Y:S05]  /*09f0*/  BSYNC B0 ;  /* 0x0000000000007941 */ /* 0x000fea0003800000 */
.L_x_6247:
[C---:B------:R-:W-:Y:S02]  /*0a00*/  ISETP.NE.AND P4, PT, R7.reuse, RZ, PT ;  /* 0x000000ff0700720c */ /* 0x040fe40003f85270 */
[----:B------:R-:W-:Y:S02]  /*0a10*/  ISETP.NE.OR P3, PT, R7, RZ, P3 ;  /* 0x000000ff0700720c */ /* 0x000fe40001f65670 */
[----:B------:R-:W-:Y:S02]  /*0a20*/  ISETP.GE.OR P4, PT, R9, R178, P4 ;  /* 0x000000b20900720c */ /* 0x000fe40002786670 */
[----:B------:R-:W-:Y:S02]  /*0a30*/  ISETP.NE.OR P2, PT, R7, RZ, P2 ;  /* 0x000000ff0700720c */ /* 0x000fe40001745670 */
[----:B------:R-:W-:Y:S02]  /*0a40*/  IADD3 R9, P1, R11, R9, RZ ;  /* 0x000000090b097210 */ /* 0x000fe40007f3e0ff */
[----:B------:R-:W-:-:S02]  /*0a50*/  ISETP.NE.OR P0, PT, R7, RZ, P0 ;  /* 0x000000ff0700720c */ /* 0x000fc40000705670 */
[----:B------:R-:W-:Y:S02]  /*0a60*/  LEA.HI.X.SX32 R0, R11, R0, 0x1, P1 ;  /* 0x000000000b007211 */ /* 0x000fe400008f0eff */
[C---:B------:R-:W-:Y:S01]  /*0a70*/  LEA R4, P1, R9.reuse, c[0x0][0x200], 0x2 ;  /* 0x0000800009047a11 */ /* 0x040fe200078210ff */
[----:B--2---:R-:W-:Y:S02]  /*0a80*/  @!P3 IMAD.MOV.U32 R2, RZ, RZ, 0x7f800000 ;  /* 0x7f800000ff02b424 */ /* 0x004fe400078e00ff */
[----:B------:R-:W-:Y:S01]  /*0a90*/  @!P4 IMAD.MOV.U32 R3, RZ, RZ, 0x7f800000 ;  /* 0x7f800000ff03c424 */ /* 0x000fe200078e00ff */
[----:B------:R-:W-:Y:S01]  /*0aa0*/  LEA.HI.X R5, R9, c[0x0][0x204], R0, 0x2, P1 ;  /* 0x0000810009057a11 */ /* 0x000fe200008f1400 */
[----:B------:R-:W-:-:S04]  /*0ab0*/  @!P2 IMAD.MOV.U32 R0, RZ, RZ, 0x7f800000 ;  /* 0x7f800000ff00a424 */ /* 0x000fc800078e00ff */
[----:B------:R2:W-:Y:S04]  /*0ac0*/  @!P4 STG.E [R4.64], R3 ;  /* 0x000000030400c986 */ /* 0x0005e8000c101906 */
[----:B------:R2:W-:Y:S04]  /*0ad0*/  @!P3 STG.E [R4.64+0x40], R2 ;  /* 0x000040020400b986 */ /* 0x0005e8000c101906 */
[----:B------:R2:W-:Y:S01]  /*0ae0*/  @!P2 STG.E [R4.64+0x80], R0 ;  /* 0x000080000400a986 */ /* 0x0005e2000c101906 */
[----:B------:R-:W-:Y:S05]  /*0af0*/  @P0 EXIT ;  /* 0x000000000000094d */ /* 0x000fea0003800000 */
[----:B--2---:R-:W-:-:S05]  /*0b00*/  MOV R3, 0x7f800000 ;  /* 0x7f80000000037802 */ /* 0x004fca0000000f00 */
[----:B------:R-:W-:Y:S01]  /*0b10*/  STG.E [R4.64+0xc0], R3 ;  /* 0x0000c00304007986 */ /* 0x000fe2000c101906 */
[----:B------:R-:W-:Y:S05]  /*0b20*/  EXIT ;  /* 0x000000000000794d */ /* 0x000fea0003800000 */
.L_x_6240:
        /* <DEDUP_REMOVED lines=46> */
[----:B------:R1:W2:Y:S01]  /*0e10*/  LDG.E R0, [R12.64] ;  /* 0x000000060c007981 */ /* 0x0002a2000c1e1900 */
[----:B------:R-:W-:-:S04]  /*0e20*/  IABS R2, c[0x0][0x1c8] ;  /* 0x0000720000027a13 */ /* 0x000fc80000000000 */
[----:B------:R-:W3:Y:S08]  /*0e30*/  I2F.RP R10, R2 ;  /* 0x00000002000a7306 */ /* 0x000ef00000209400 */
[----:B---3--:R-:W3:Y:S02]  /*0e40*/  MUFU.RCP R8, R10 ;  /* 0x0000000a00087308 */ /* 0x008ee40000001000 */
[----:B---3--:R-:W-:-:S06]  /*0e50*/  IADD3 R8, R8, 0xffffffe, RZ ;  /* 0x0ffffffe08087810 */ /* 0x008fcc0007ffe0ff */
[----:B------:R-:W3:Y:S02]  /*0e60*/  F2I.FTZ.U32.TRUNC.NTZ R9, R8 ;  /* 0x0000000800097305 */ /* 0x000ee4000021f000 */
[----:B---3--:R-:W-:Y:S01]  /*0e70*/  IADD3 R4, RZ, -R9, RZ ;  /* 0x80000009ff047210 */ /* 0x008fe20007ffe0ff */
[----:B------:R-:W-:-:S04]  /*0e80*/  IMAD.MOV.U32 R8, RZ, RZ, RZ ;  /* 0x000000ffff087224 */ /* 0x000fc800078e00ff */
[----:B------:R-:W-:Y:S01]  /*0e90*/  IMAD R6, R4, R2, RZ ;  /* 0x0000000204067224 */ /* 0x000fe200078e02ff */
[----:B------:R-:W-:-:S03]  /*0ea0*/  IABS R4, R26 ;  /* 0x0000001a00047213 */ /* 0x000fc60000000000 */
[----:B------:R-:W-:-:S06]  /*0eb0*/  IMAD.HI.U32 R9, R9, R6, R8 ;  /* 0x0000000609097227 */ /* 0x000fcc00078e0008 */
[----:B-1----:R-:W-:-:S05]  /*0ec0*/  IMAD.HI.U32 R12, R9, R4, RZ ;  /* 0x00000004090c7227 */ /* 0x002fca00078e00ff */
        /* <DEDUP_REMOVED lines=27> */
[----:B------:R-:W-:Y:S01]  /*1080*/  IADD3 R21, R23, R21, RZ ;  /* 0x0000001517157210 */ /* 0x000fe20007ffe0ff */
[----:B------:R-:W-:-:S04]  /*1090*/  IMAD.WIDE.U32 R4, R15, c[0x0][0x198], R8 ;  /* 0x000066000f047a25 */ /* 0x000fc800078e0008 */
[----:B------:R-:W-:Y:S01]  /*10a0*/  IMAD.IADD R9, R5, 0x1, R2 ;  /* 0x0000000105097824 */ /* 0x000fe200078e0202 */
[----:B------:R-:W-:Y:S01]  /*10b0*/  MOV R8, R4 ;  /* 0x0000000400087202 */ /* 0x000fe20000000f00 */
[----:B------:R-:W-:-:S04]  /*10c0*/  IMAD R5, R13, c[0x0][0x1b0], RZ ;  /* 0x00006c000d057a24 */ /* 0x000fc800078e02ff */
[----:B------:R-:W-:-:S04]  /*10d0*/  IMAD.WIDE.U32 R8, R12, c[0x0][0x1b0], R8 ;  /* 0x00006c000c087a25 */ /* 0x000fc800078e0008 */
[----:B------:R-:W-:Y:S01]  /*10e0*/  IMAD R5, R12, c[0x0][0x1b4], R5 ;  /* 0x00006d000c057a24 */ /* 0x000fe200078e0205 */
[----:B------:R-:W-:-:S03]  /*10f0*/  MOV R4, R8 ;  /* 0x0000000800047202 */ /* 0x000fc60000000f00 */
[----:B------:R-:W-:Y:S01]  /*1100*/  IMAD.IADD R9, R9, 0x1, R5 ;  /* 0x0000000109097824 */ /* 0x000fe200078e0205 */
[----:B------:R-:W-:Y:S05]  /*1110*/  BRA `(.L_x_6250) ;  /* 0x0000046000007947 */ /* 0x000fea0003800000 */
.L_x_6249:
        /* <DEDUP_REMOVED lines=17> */
.L_x_6251:
[----:B------:R-:W-:Y:S01]  /*1230*/  IABS R9, c[0x0][0x1c8] ;  /* 0x0000720000097a13 */ /* 0x000fe20000000000 */
[----:B------:R-:W-:Y:S01]  /*1240*/  @P4 IMAD.IADD R21, R2, 0x1, R21 ;  /* 0x0000000102154824 */ /* 0x000fe200078e0215 */
[----:B------:R-:W-:Y:S02]  /*1250*/  MOV R12, RZ ;  /* 0x000000ff000c7202 */ /* 0x000fe40000000f00 */
[----:B------:R-:W1:Y:S01]  /*1260*/  I2F.RP R14, R9 ;  /* 0x00000009000e7306 */ /* 0x000e620000209400 */
[----:B------:R-:W-:Y:S01]  /*1270*/  LEA R15, R116, 0xffffff80, 0x7 ;  /* 0xffffff80740f7811 */ /* 0x000fe200078e38ff */
[----:B------:R-:W-:-:S03]  /*1280*/  @P4 IMAD.WIDE.U32 R22, R21, c[0x0][0x1a0], RZ ;  /* 0x0000680015164a25 */ /* 0x000fc600078e00ff */
[----:B------:R-:W-:Y:S01]  /*1290*/  SHF.R.S32.HI R127, RZ, 0x1f, R15 ;  /* 0x0000001fff7f7819 */ /* 0x000fe2000001140f */
[----:B------:R-:W-:Y:S01]  /*12a0*/  @P4 IMAD R21, R21, c[0x0][0x1a4], R23 ;  /* 0x0000690015154a24 */ /* 0x000fe200078e0217 */
[----:B------:R-:W-:Y:S01]  /*12b0*/  @P4 MOV R20, R22 ;  /* 0x0000001600144202 */ /* 0x000fe20000000f00 */
[----:B-1----:R-:W1:Y:S02]  /*12c0*/  MUFU.RCP R10, R14 ;  /* 0x0000000e000a7308 */ /* 0x002e640000001000 */
[----:B-1----:R-:W-:-:S06]  /*12d0*/  IADD3 R10, R10, 0xffffffe, RZ ;  /* 0x0ffffffe0a0a7810 */ /* 0x002fcc0007ffe0ff */
[----:B------:R-:W1:Y:S02]  /*12e0*/  F2I.FTZ.U32.TRUNC.NTZ R13, R10 ;  /* 0x0000000a000d7305 */ /* 0x000e64000021f000 */
[----:B-1----:R-:W-:-:S04]  /*12f0*/  IMAD.MOV R4, RZ, RZ, -R13 ;  /* 0x000000ffff047224 */ /* 0x002fc800078e0a0d */
        /* <DEDUP_REMOVED lines=8> */
[----:B------:R-:W-:-:S13]  /*1380*/  ISETP.GT.U32.AND P1, PT, R9, R4, PT ;  /* 0x000000040900720c */ /* 0x000fda0003f24070 */
[----:B------:R-:W-:Y:S01]  /*1390*/  @!P1 IMAD.IADD R4, R4, 0x1, -R9 ;  /* 0x0000000104049824 */ /* 0x000fe200078e0a09 */
[----:B------:R-:W-:Y:S02]  /*13a0*/  @!P1 IADD3 R12, R12, 0x1, RZ ;  /* 0x000000010c0c9810 */ /* 0x000fe40007ffe0ff */
[----:B------:R-:W-:Y:S02]  /*13b0*/  ISETP.NE.AND P1, PT, RZ, c[0x0][0x1c8], PT ;  /* 0x00007200ff007a0c */ /* 0x000fe40003f25270 */
[----:B------:R-:W-:Y:S02]  /*13c0*/  ISETP.GE.U32.AND P3, PT, R4, R9, PT ;  /* 0x000000090400720c */ /* 0x000fe40003f66070 */
[----:B------:R-:W-:Y:S02]  /*13d0*/  LOP3.LUT R4, R26, c[0x0][0x1c8], RZ, 0x3c, !PT ;  /* 0x000072001a047a12 */ /* 0x000fe400078e3cff */
[----:B------:R-:W-:Y:S02]  /*13e0*/  MOV R9, R5 ;  /* 0x0000000500097202 */ /* 0x000fe40000000f00 */
[----:B------:R-:W-:Y:S01]  /*13f0*/  ISETP.GE.AND P2, PT, R4, RZ, PT ;  /* 0x000000ff0400720c */ /* 0x000fe20003f46270 */
[----:B------:R-:W-:-:S02]  /*1400*/  IMAD R4, R127, c[0x0][0x198], RZ ;  /* 0x000066007f047a24 */ /* 0x000fc400078e02ff */
[----:B------:R-:W-:-:S04]  /*1410*/  IMAD.WIDE.U32 R8, R15, c[0x0][0x198], R8 ;  /* 0x000066000f087a25 */ /* 0x000fc800078e0008 */
[----:B------:R-:W-:Y:S01]  /*1420*/  @P3 IADD3 R12, R12, 0x1, RZ ;  /* 0x000000010c0c3810 */ /* 0x000fe20007ffe0ff */
[----:B------:R-:W-:-:S05]  /*1430*/  IMAD R4, R15, c[0x0][0x19c], R4 ;  /* 0x000067000f047a24 */ /* 0x000fca00078e0204 */
[----:B------:R-:W-:Y:S02]  /*1440*/  @!P2 IADD3 R12, -R12, RZ, RZ ;  /* 0x000000ff0c0ca210 */ /* 0x000fe40007ffe1ff */
[----:B------:R-:W-:Y:S02]  /*1450*/  @!P1 LOP3.LUT R12, RZ, c[0x0][0x1c8], RZ, 0x33, !PT ;  /* 0x00007200ff0c9a12 */ /* 0x000fe400078e33ff */
[----:B------:R-:W-:Y:S01]  /*1460*/  IADD3 R5, R9, R4, RZ ;  /* 0x0000000409057210 */ /* 0x000fe20007ffe0ff */
[----:B------:R-:W-:Y:S01]  /*1470*/  IMAD.MOV.U32 R4, RZ, RZ, R8 ;  /* 0x000000ffff047224 */ /* 0x000fe200078e0008 */
        /* <DEDUP_REMOVED lines=16> */
.L_x_6250:
[----:B-----5:R-:W-:Y:S01]  /*1580*/  SHF.R.S32.HI R0, RZ, 0x1f, R7 ;  /* 0x0000001fff007819 */ /* 0x020fe20000011407 */
[----:B------:R-:W-:Y:S01]  /*1590*/  IMAD R13, R13, c[0x0][0x1b8], RZ ;  /* 0x00006e000d0d7a24 */ /* 0x000fe200078e02ff */
[----:B------:R-:W-:Y:S01]  /*15a0*/  ISETP.NE.AND P1, PT, R179, -0x1, PT ;  /* 0xffffffffb300780c */ /* 0x000fe20003f25270 */
[----:B------:R-:W-:Y:S01]  /*15b0*/  BSSY B0, `(.L_x_6252) ;  /* 0x0000046000007945 */ /* 0x000fe20003800000 */
[----:B------:R-:W-:Y:S01]  /*15c0*/  LEA.HI R184, R0, R7, RZ, 0x3 ;  /* 0x0000000700b87211 */ /* 0x000fe200078f18ff */
[----:B------:R-:W-:Y:S01]  /*15d0*/  IMAD R8, R12, c[0x0][0x1bc], R13 ;  /* 0x00006f000c087a24 */ /* 0x000fe200078e020d */
[----:B------:R-:W-:Y:S02]  /*15e0*/  IADD3 R171, -R11, R178, RZ ;  /* 0x000000b20bab7210 */ /* 0x000fe40007ffe1ff */
[----:B------:R-:W-:Y:S02]  /*15f0*/  LOP3.LUT R56, R184, 0xfffffff8, RZ, 0xc0, !PT ;  /* 0xfffffff8b8387812 */ /* 0x000fe400078ec0ff */
[----:B------:R-:W-:-:S02]  /*1600*/  SHF.R.S32.HI R184, RZ, 0x3, R184 ;  /* 0x00000003ffb87819 */ /* 0x000fc400000114b8 */
[----:B------:R-:W-:Y:S01]  /*1610*/  SHF.R.S32.HI R27, RZ, 0x1f, R26 ;  /* 0x0000001fff1b7819 */ /* 0x000fe2000001141a */
[----:B------:R-:W-:Y:S01]  /*1620*/  IMAD.IADD R56, R7, 0x1, -R56 ;  /* 0x0000000107387824 */ /* 0x000fe200078e0a38 */
[----:B------:R-:W-:Y:S01]  /*1630*/  SHF.R.S32.HI R185, RZ, 0x1f, R184 ;  /* 0x0000001fffb97819 */ /* 0x000fe200000114b8 */
[----:B------:R-:W-:Y:S01]  /*1640*/  @P1 IMAD.WIDE.U32 R22, R179, c[0x0][0x190], RZ ;  /* 0x00006400b3161a25 */ /* 0x000fe200078e00ff */
[----:B------:R-:W-:Y:S02]  /*1650*/  @!P1 SHF.R.S32.HI R14, RZ, 0x1f, R17 ;  /* 0x0000001fff0e9819 */ /* 0x000fe40000011411 */
[----:B------:R-:W-:Y:S01]  /*1660*/  SHF.L.U32 R177, R184, 0x6, RZ ;  /* 0x00000006b8b17819 */ /* 0x000fe200000006ff */
[----:B------:R-:W-:Y:S01]  /*1670*/  IMAD.SHL.U32 R180, R56, 0x8, RZ ;  /* 0x0000000838b47824 */ /* 0x000fe200078e00ff */
[----:B------:R-:W-:Y:S01]  /*1680*/  LEA.HI R6, R0, R7, RZ, 0x6 ;  /* 0x0000000700067211 */ /* 0x000fe200078f30ff */
[----:B------:R-:W-:Y:S01]  /*1690*/  @!P1 IMAD R14, R14, c[0x0][0x178], RZ ;  /* 0x00005e000e0e9a24 */ /* 0x000fe200078e02ff */
[----:B------:R-:W-:Y:S01]  /*16a0*/  LOP3.LUT R177, R177, 0x1c0, RZ, 0xc0, !PT ;  /* 0x000001c0b1b17812 */ /* 0x000fe200078ec0ff */
[----:B------:R-:W-:Y:S01]  /*16b0*/  @P1 IMAD.MOV.U32 R2, RZ, RZ, R22 ;  /* 0x000000ffff021224 */ /* 0x000fe200078e0016 */
[----:B------:R-:W-:Y:S01]  /*16c0*/  IADD3 R20, P2, R180, R20, RZ ;  /* 0x00000014b4147210 */ /* 0x000fe20007f5e0ff */
[----:B------:R-:W-:Y:S01]  /*16d0*/  @!P1 IMAD R14, R17, c[0x0][0x17c], R14 ;  /* 0x00005f00110e9a24 */ /* 0x000fe200078e020e */
[--C-:B------:R-:W-:Y:S01]  /*16e0*/  SHF.R.S32.HI R181, RZ, 0x1f, R180.reuse ;  /* 0x0000001fffb57819 */ /* 0x100fe200000114b4 */
[----:B------:R-:W-:Y:S01]  /*16f0*/  @P1 IMAD R5, R179, c[0x0][0x194], R23 ;  /* 0x00006500b3051a24 */ /* 0x000fe200078e0217 */
[----:B------:R-:W-:Y:S01]  /*1700*/  LOP3.LUT R10, R177, 0x38, R180, 0xf8, !PT ;  /* 0x00000038b10a7812 */ /* 0x000fe200078ef8b4 */
[----:B------:R-:W-:Y:S01]  /*1710*/  IMAD R119, R185, c[0x0][0x198], RZ ;  /* 0x00006600b9777a24 */ /* 0x000fe200078e02ff */
[----:B------:R-:W-:Y:S01]  /*1720*/  IADD3.X R21, R181, R21, RZ, P2, !PT ;  /* 0x00000015b5157210 */ /* 0x000fe200017fe4ff */
[----:B------:R-:W-:Y:S01]  /*1730*/  IMAD.WIDE R18, R19, 0x40, R184 ;  /* 0x0000004013127825 */ /* 0x000fe200078e02b8 */
[----:B------:R-:W-:-:S02]  /*1740*/  IADD3 R124, P2, R184, R15, RZ ;  /* 0x0000000fb87c7210 */ /* 0x000fc40007f5e0ff */
[----:B------:R-:W-:Y:S01]  /*1750*/  SHF.R.U32.HI R177, RZ, 0x3, R177 ;  /* 0x00000003ffb17819 */ /* 0x000fe200000116b1 */
[----:B------:R-:W-:Y:S01]  /*1760*/  IMAD.WIDE.U32 R12, R12, c[0x0][0x1b8], R20 ;  /* 0x00006e000c0c7a25 */ /* 0x000fe200078e0014 */
[----:B------:R-:W-:Y:S02]  /*1770*/  SHF.L.U32 R6, R6, 0x3, RZ ;  /* 0x0000000306067819 */ /* 0x000fe400000006ff */
[----:B------:R-:W-:Y:S01]  /*1780*/  LOP3.LUT R177, R10, R177, RZ, 0x3c, !PT ;  /* 0x000000b10ab17212 */ /* 0x000fe200078e3cff */
[----:B------:R-:W-:Y:S02]  /*1790*/  IMAD.X R127, R185, 0x1, R127, P2 ;  /* 0x00000001b97f7824 */ /* 0x000fe400010e067f */
[----:B------:R-:W-:Y:S01]  /*17a0*/  @!P1 IMAD.WIDE.U32 R20, R17, c[0x0][0x178], RZ ;  /* 0x00005e0011149a25 */ /* 0x000fe200078e00ff */
[----:B------:R-:W-:-:S03]  /*17b0*/  LOP3.LUT R177, R177, 0xfffffe00, R6, 0xf8, !PT ;  /* 0xfffffe00b1b17812 */ /* 0x000fc600078ef806 */
[----:B------:R-:W-:Y:S01]  /*17c0*/  IMAD R127, R127, c[0x0][0x1a0], RZ ;  /* 0x000068007f7f7a24 */ /* 0x000fe200078e02ff */
[----:B------:R-:W-:Y:S01]  /*17d0*/  @!P1 IADD3 R5, R21, R14, RZ ;  /* 0x0000000e15059210 */ /* 0x000fe20007ffe0ff */
[----:B------:R-:W-:Y:S01]  /*17e0*/  @!P1 IMAD.MOV.U32 R2, RZ, RZ, R20 ;  /* 0x000000ffff029224 */ /* 0x000fe200078e0014 */
[----:B------:R-:W-:Y:S01]  /*17f0*/  SHF.L.U32 R177, R177, 0x1, RZ ;  /* 0x00000001b1b17819 */ /* 0x000fe200000006ff */
[----:B------:R-:W-:Y:S01]  /*1800*/  IMAD.IADD R13, R13, 0x1, R8 ;  /* 0x000000010d0d7824 */ /* 0x000fe200078e0208 */
[----:B------:R-:W-:Y:S01]  /*1810*/  IADD3 R8, P2, R180, R4, RZ ;  /* 0x00000004b4087210 */ /* 0x000fe20007f5e0ff */
[----:B------:R-:W-:Y:S01]  /*1820*/  IMAD R127, R124, c[0x0][0x1a4], R127 ;  /* 0x000069007c7f7a24 */ /* 0x000fe200078e027f */
[----:B------:R-:W-:Y:S01]  /*1830*/  LEA.HI R4, R0, R7, RZ, 0x5 ;  /* 0x0000000700047211 */ /* 0x000fe200078f28ff */
[----:B------:R-:W-:Y:S01]  /*1840*/  IMAD.WIDE.U32 R124, R124, c[0x0][0x1a0], R12 ;  /* 0x000068007c7c7a25 */ /* 0x000fe200078e000c */
[----:B------:R-:W-:Y:S02]  /*1850*/  IADD3 R12, P1, R180, R2, RZ ;  /* 0x00000002b40c7210 */ /* 0x000fe40007f3e0ff */
[----:B------:R-:W-:Y:S01]  /*1860*/  SHF.R.S32.HI R24, RZ, 0x5, R4 ;  /* 0x00000005ff187819 */ /* 0x000fe20000011404 */
[C---:B------:R-:W-:Y:S01]  /*1870*/  IMAD.X R9, R181.reuse, 0x1, R9, P2 ;  /* 0x00000001b5097824 */ /* 0x040fe200010e0609 */
[----:B------:R-:W-:Y:S01]  /*1880*/  IADD3.X R13, R181, R5, RZ, P1, !PT ;  /* 0x00000005b50d7210 */ /* 0x000fe20000ffe4ff */
[----:B------:R-:W-:Y:S01]  /*1890*/  IMAD R15, R27, c[0x0][0x1a8], RZ ;  /* 0x00006a001b0f7a24 */ /* 0x000fe200078e02ff */
[C---:B------:R-:W-:Y:S01]  /*18a0*/  ISETP.GE.AND P1, PT, R184.reuse, R171, PT ;  /* 0x000000abb800720c */ /* 0x040fe20003f26270 */
[C---:B------:R-:W-:Y:S01]  /*18b0*/  IMAD R119, R184.reuse, c[0x0][0x19c], R119 ;  /* 0x00006700b8777a24 */ /* 0x040fe200078e0277 */
[----:B------:R-:W-:Y:S01]  /*18c0*/  IADD3 R127, R125, R127, RZ ;  /* 0x0000007f7d7f7210 */ /* 0x000fe20007ffe0ff */
[----:B------:R-:W-:-:S04]  /*18d0*/  IMAD.WIDE.U32 R120, R184, c[0x0][0x198], R8 ;  /* 0x00006600b8787a25 */ /* 0x000fc800078e0008 */
[C---:B------:R-:W-:Y:S02]  /*18e0*/  IMAD R15, R26.reuse, c[0x0][0x1ac], R15 ;  /* 0x00006b001a0f7a24 */ /* 0x040fe400078e020f */
        /* <DEDUP_REMOVED lines=18> */
.L_x_6253:
[----:B------:R-:W-:Y:S05]  /*1a10*/  BSYNC B0 ;  /* 0x0000000000007941 */ /* 0x000fea0003800000 */
.L_x_6252:
        /* <DEDUP_REMOVED lines=21> */
.L_x_6255:
[----:B------:R-:W-:Y:S05]  /*1b70*/  BSYNC B0 ;  /* 0x0000000000007941 */ /* 0x000fea0003800000 */
.L_x_6254:
        /* <DEDUP_REMOVED lines=21> */
.L_x_6257:
[----:B------:R-:W-:Y:S05]  /*1cd0*/  BSYNC B0 ;  /* 0x0000000000007941 */ /* 0x000fea0003800000 */
.L_x_6256:
        /* <DEDUP_REMOVED lines=20> */
.L_x_6259:
[----:B------:R-:W-:Y:S05]  /*1e20*/  BSYNC B0 ;  /* 0x0000000000007941 */ /* 0x000fea0003800000 */
.L_x_6258:
[----:B------:R-:W-:Y:S01]  /*1e30*/  LEA.HI R0, R0, R7, RZ, 0x4 ;  /* 0x0000000700007211 */ /* 0x000fe200078f20ff */
[----:B------:R-:W-:Y:S01]  /*1e40*/  BSSY B0, `(.L_x_6260) ;  /* 0x000001e000007945 */ /* 0x000fe20003800000 */
[----:B------:R-:W-:Y:S02]  /*1e50*/  IADD3 R176, R116, -0x1, RZ ;  /* 0xffffffff74b07810 */ /* 0x000fe40007ffe0ff */
[----:B------:R-:W-:Y:S02]  /*1e60*/  LOP3.LUT R2, R0, 0xfffffff0, RZ, 0xc0, !PT ;  /* 0xfffffff000027812 */ /* 0x000fe400078ec0ff */
[----:B------:R-:W-:Y:S01]  /*1e70*/  LOP3.LUT R4, R4, 0xffffffe0, RZ, 0xc0, !PT ;  /* 0xffffffe004047812 */ /* 0x000fe200078ec0ff */
[----:B------:R-:W-:Y:S02]  /*1e80*/  IMAD.SHL.U32 R128, R176, 0x80, RZ ;  /* 0x00000080b0807824 */ /* 0x000fe400078e00ff */
[----:B------:R-:W-:Y:S02]  /*1e90*/  IMAD.IADD R5, R7, 0x1, -R2 ;  /* 0x0000000107057824 */ /* 0x000fe400078e0a02 */
[----:B------:R-:W-:-:S02]  /*1ea0*/  IMAD.IADD R9, R3, 0x1, -R128 ;  /* 0x0000000103097824 */ /* 0x000fc400078e0a80 */
[----:B------:R-:W-:Y:S01]  /*1eb0*/  IMAD.IADD R19, R7, 0x1, -R4 ;  /* 0x0000000107137824 */ /* 0x000fe200078e0a04 */
[----:B------:R-:W-:Y:S02]  /*1ec0*/  SHF.R.S32.HI R2, RZ, 0x1f, R5 ;  /* 0x0000001fff027819 */ /* 0x000fe40000011405 */
[----:B------:R-:W-:Y:S02]  /*1ed0*/  ISETP.GE.AND P3, PT, R184, R9, PT ;  /* 0x00000009b800720c */ /* 0x000fe40003f66270 */
[----:B-1----:R-:W-:Y:S01]  /*1ee0*/  LEA.HI R15, R2, R5, RZ, 0x3 ;  /* 0x00000005020f7211 */ /* 0x002fe200078f18ff */
[----:B------:R-:W-:-:S03]  /*1ef0*/  IMAD.MOV.U32 R2, RZ, RZ, 0x10 ;  /* 0x00000010ff027424 */ /* 0x000fc600078e00ff */
        /* <DEDUP_REMOVED lines=18> */
.L_x_6261:
[----:B------:R-:W-:Y:S05]  /*2020*/  BSYNC B0 ;  /* 0x0000000000007941 */ /* 0x000fea0003800000 */
.L_x_6260:
        /* <DEDUP_REMOVED lines=11> */
[----:B---3--:R-:W-:-:S04]  /*20e0*/  LEA R22, P1, R13, c[0x0][0x168], 0x1 ;  /* 0x00005a000d167a11 */ /* 0x008fc800078208ff */
[----:B------:R-:W-:-:S05]  /*20f0*/  LEA.HI.X R23, R13, c[0x0][0x16c], R12, 0x1, P1 ;  /* 0x00005b000d177a11 */ /* 0x000fca00008f0c0c */
[----:B------:R-:W-:Y:S01]  /*2100*/  @!PT LDS RZ, [RZ] ;  /* 0x00000000fffff984 */ /* 0x000fe20000000800 */
[----:B------:R-:W-:Y:S01]  /*2110*/  @!PT LDS RZ, [RZ] ;  /* 0x00000000fffff984 */ /* 0x000fe20000000800 */
[----:B------:R-:W-:Y:S01]  /*2120*/  @!PT LDS RZ, [RZ] ;  /* 0x00000000fffff984 */ /* 0x000fe20000000800 */
[----:B------:R1:W-:Y:S04]  /*2130*/  LDGSTS.E.BYPASS.LTC128B.128 [R177+0x2800], [R22.64] ;  /* 0x0280000016b17fae */ /* 0x0003e8000b901d46 */
.L_x_6263:
[----:B------:R-:W-:Y:S05]  /*2140*/  BSYNC B0 ;  /* 0x0000000000007941 */ /* 0x000fea0003800000 */
.L_x_6262:
[----:B------:R-:W-:Y:S01]  /*2150*/  ISETP.GE.AND P1, PT, R10, R9, PT ;  /* 0x000000090a00720c */ /* 0x000fe20003f26270 */
[----:B------:R-:W-:-:S12]  /*2160*/  BSSY B0, `(.L_x_6264) ;  /* 0x000000e000007945 */ /* 0x000fd80003800000 */
[----:B------:R-:W-:Y:S05]  /*2170*/  @P1 BRA `(.L_x_6265) ;  /* 0x000000c000001947 */ /* 0x000fea0003800000 */
[----:B------:R-:W-:-:S13]  /*2180*/  ISETP.GE.AND P1, PT, R180, c[0x0][0x220], PT ;  /* 0x00008800b4007a0c */ /* 0x000fda0003f26270 */
[----:B------:R1:W-:Y:S01]  /*2190*/  @P1 STS.128 [R177+0x3000], RZ ;  /* 0x003000ffb1001388 */ /* 0x0003e20000000c00 */
[----:B------:R-:W-:Y:S05]  /*21a0*/  @P1 BRA `(.L_x_6265) ;  /* 0x0000009000001947 */ /* 0x000fea0003800000 */
[----:B-1----:R-:W-:Y:S01]  /*21b0*/  IMAD.MOV.U32 R12, RZ, RZ, c[0x0][0x19c] ;  /* 0x00006700ff0c7624 */ /* 0x002fe200078e00ff */
[----:B------:R-:W-:-:S04]  /*21c0*/  LEA R13, P1, R117, R120, 0x5 ;  /* 0x00000078750d7211 */ /* 0x000fc800078228ff */
[----:B------:R-:W-:Y:S02]  /*21d0*/  LEA.HI.X R12, R117, R119, R12, 0x5, P1 ;  /* 0x00000077750c7211 */ /* 0x000fe400008f2c0c */
[----:B---3--:R-:W-:-:S04]  /*21e0*/  LEA R22, P1, R13, c[0x0][0x168], 0x1 ;  /* 0x00005a000d167a11 */ /* 0x008fc800078208ff */
[----:B------:R-:W-:-:S05]  /*21f0*/  LEA.HI.X R23, R13, c[0x0][0x16c], R12, 0x1, P1 ;  /* 0x00005b000d177a11 */ /* 0x000fca00008f0c0c */
[----:B------:R-:W-:Y:S01]  /*2200*/  @!PT LDS RZ, [RZ] ;  /* 0x00000000fffff984 */ /* 0x000fe20000000800 */
[----:B------:R-:W-:Y:S01]  /*2210*/  @!PT LDS RZ, [RZ] ;  /* 0x00000000fffff984 */ /* 0x000fe20000000800 */
[----:B------:R-:W-:Y:S01]  /*2220*/  @!PT LDS RZ, [RZ] ;  /* 0x00000000fffff984 */ /* 0x000fe20000000800 */
[----:B------:R1:W-:Y:S04]  /*2230*/  LDGSTS.E.BYPASS.LTC128B.128 [R177+0x3000], [R22.64] ;  /* 0x0300000016b17fae */ /* 0x0003e8000b901d46 */
.L_x_6265:
[----:B------:R-:W-:Y:S05]  /*2240*/  BSYNC B0 ;  /* 0x0000000000007941 */ /* 0x000fea0003800000 */
.L_x_6264:
        /* <DEDUP_REMOVED lines=10> */
[----:B-1----:R-:W-:Y:S02]  /*22f0*/  IADD3 R12, R29, UR4, RZ ;  /* 0x000000041d0c7c10 */ /* 0x002fe4000fffe0ff */
[----:B---3--:R-:W-:-:S04]  /*2300*/  LEA R22, P1, R28, c[0x0][0x168], 0x1 ;  /* 0x00005a001c167a11 */ /* 0x008fc800078208ff */
[----:B------:R-:W-:-:S05]  /*2310*/  LEA.HI.X R23, R28, c[0x0][0x16c], R12, 0x1, P1 ;  /* 0x00005b001c177a11 */ /* 0x000fca00008f0c0c */
[----:B------:R-:W-:Y:S01]  /*2320*/  @!PT LDS RZ, [RZ] ;  /* 0x00000000fffff984 */ /* 0x000fe20000000800 */
[----:B------:R-:W-:Y:S01]  /*2330*/  @!PT LDS RZ, [RZ] ;  /* 0x00000000fffff984 */ /* 0x000fe20000000800 */
[----:B------:R-:W-:Y:S01]  /*2340*/  @!PT LDS RZ, [RZ] ;  /* 0x00000000fffff984 */ /* 0x000fe20000000800 */
[----:B------:R1:W-:Y:S04]  /*2350*/  LDGSTS.E.BYPASS.LTC128B.128 [R177+0x3800], [R22.64] ;  /* 0x0380000016b17fae */ /* 0x0003e8000b901d46 */
.L_x_6267:
[----:B------:R-:W-:Y:S05]  /*2360*/  BSYNC B0 ;  /* 0x0000000000007941 */ /* 0x000fea0003800000 */
.L_x_6266:
[----:B------:R-:W-:Y:S01]  /*2370*/  IADD3 R18, R184, 0x40, RZ ;  /* 0x00000040b8127810 */ /* 0x000fe20007ffe0ff */
[----:B------:R-:W-:Y:S03]  /*2380*/  BSSY B0, `(.L_x_6268) ;  /* 0x000000f000007945 */ /* 0x000fe60003800000 */
[----:B------:R-:W-:-:S13]  /*2390*/  ISETP.GE.AND P1, PT, R18, R9, PT ;  /* 0x000000091200720c */ /* 0x000fda0003f26270 */
        /* <DEDUP_REMOVED lines=13> */
.L_x_6269:
[----:B------:R-:W-:Y:S05]  /*2470*/  BSYNC B0 ;  /* 0x0000000000007941 */ /* 0x000fea0003800000 */
.L_x_6268:
        /* <DEDUP_REMOVED lines=18> */
.L_x_6271:
[----:B------:R-:W-:Y:S05]  /*25a0*/  BSYNC B0 ;  /* 0x0000000000007941 */ /* 0x000fea0003800000 */
.L_x_6270:
        /* <DEDUP_REMOVED lines=18> */
.L_x_6273:
[----:B------:R-:W-:Y:S05]  /*26d0*/  BSYNC B0 ;  /* 0x0000000000007941 */ /* 0x000fea0003800000 */
.L_x_6272:
        /* <DEDUP_REMOVED lines=18> */
.L_x_6275:
[----:B------:R-:W-:Y:S05]  /*2800*/  BSYNC B0 ;  /* 0x0000000000007941 */ /* 0x000fea0003800000 */
.L_x_6274:
[----:B------:R-:W-:Y:S01]  /*2810*/  SHF.R.S32.HI R13, RZ, 0x1f, R17 ;  /* 0x0000001fff0d7819 */ /* 0x000fe20000011411 */
[----:B------:R-:W-:Y:S01]  /*2820*/  IMAD.WIDE.U32 R26, R17, c[0x0][0x320], R26 ;  /* 0x0000c800111a7a25 */ /* 0x000fe200078e001a */
[----:B------:R-:W0:Y:S03]  /*2830*/  LDGDEPBAR ;  /* 0x00000000000079af */ /* 0x000e260000000000 */
[----:B---3--:R-:W-:Y:S01]  /*2840*/  IMAD R22, R13, c[0x0][0x320], RZ ;  /* 0x0000c8000d167a24 */ /* 0x008fe200078e02ff */
[----:B------:R-:W-:-:S03]  /*2850*/  LEA R28, P1, R26, c[0x0][0x318], 0x2 ;  /* 0x0000c6001a1c7a11 */ /* 0x000fc600078210ff */
[----:B------:R-:W-:-:S04]  /*2860*/  IMAD R22, R17, c[0x0][0x324], R22 ;  /* 0x0000c90011167a24 */ /* 0x000fc800078e0216 */
[----:B------:R-:W-:-:S05]  /*2870*/  IMAD.IADD R22, R27, 0x1, R22 ;  /* 0x000000011b167824 */ /* 0x000fca00078e0216 */
[----:B------:R-:W-:-:S05]  /*2880*/  LEA.HI.X R29, R26, c[0x0][0x31c], R22, 0x2, P1 ;  /* 0x0000c7001a1d7a11 */ /* 0x000fca00008f1416 */
[----:B------:R-:W3:Y:S01]  /*2890*/  LDG.E R13, [R28.64] ;  /* 0x000000061c0d7981 */ /* 0x000ee2000c1e1900 */
[----:B------:R-:W-:Y:S01]  /*28a0*/  SHF.R.S32.HI R17, RZ, 0x4, R0 ;  /* 0x00000004ff117819 */ /* 0x000fe20000011400 */
[----:B------:R-:W-:Y:S01]  /*28b0*/  IMAD.SHL.U32 R6, R6, 0x40, RZ ;  /* 0x0000004006067824 */ /* 0x000fe200078e00ff */
[----:B------:R-:W-:-:S04]  /*28c0*/  DEPBAR.LE SB0, 0x0 ;  /* 0x000080000000791a */ /* 0x000fc80000000000 */
[----:B------:R-:W-:Y:S01]  /*28d0*/  ISETP.GE.AND P2, PT, R184, R9, PT ;  /* 0x00000009b800720c */ /* 0x000fe20003f46270 */
[----:B------:R-:W-:Y:S01]  /*28e0*/  BAR.SYNC.DEFER_BLOCKING 0x0 ;  /* 0x0000000000007b1d */ /* 0x000fe20000010000 */
[----:B------:R-:W-:Y:S01]  /*28f0*/  LEA.HI R22, R0, R17, RZ, 0x1 ;  /* 0x0000001100167211 */ /* 0x000fe200078f08ff */
[----:B------:R-:W-:Y:S01]  /*2900*/  IMAD.SHL.U32 R169, R56, 0x40, RZ ;  /* 0x0000004038a97824 */ /* 0x000fe200078e00ff */
[----:B------:R-:W-:Y:S01]  /*2910*/  SHF.R.S32.HI R174, RZ, 0x1f, R19 ;  /* 0x0000001fffae7819 */ /* 0x000fe20000011413 */
[----:B------:R-:W-:Y:S01]  /*2920*/  IMAD.SHL.U32 R26, R184, 0x8, RZ ;  /* 0x00000008b81a7824 */ /* 0x000fe200078e00ff */
[----:B------:R-:W-:Y:S01]  /*2930*/  LOP3.LUT R22, R22, 0xfffffffe, RZ, 0xc0, !PT ;  /* 0xfffffffe16167812 */ /* 0x000fe200078ec0ff */
[----:B------:R-:W3:Y:S01]  /*2940*/  MUFU.RCP R0, c[0x0][0x238] ;  /* 0x00008e0000007b08 */ /* 0x000ee20000001000 */
[----:B------:R-:W-:Y:S01]  /*2950*/  LOP3.LUT R6, R6, 0x1c0, RZ, 0xc0, !PT ;  /* 0x000001c006067812 */ /* 0x000fe200078ec0ff */
[----:B------:R-:W-:Y:S01]  /*2960*/  IMAD R11, R24, 0x10, R11 ;  /* 0x00000010180b7824 */ /* 0x000fe200078e020b */
[----:B------:R-:W-:Y:S01]  /*2970*/  LEA.HI R174, R174, R19, RZ, 0x2 ;  /* 0x00000013aeae7211 */ /* 0x000fe200078f10ff */
[----:B------:R-:W-:Y:S01]  /*2980*/  IMAD.IADD R22, R17, 0x1, -R22 ;  /* 0x0000000111167824 */ /* 0x000fe200078e0a16 */
[----:B------:R-:W-:Y:S01]  /*2990*/  LOP3.LUT R169, R169, 0x1c0, RZ, 0xc0, !PT ;  /* 0x000001c0a9a97812 */ /* 0x000fe200078ec0ff */
[----:B------:R-:W-:Y:S01]  /*29a0*/  IMAD.SHL.U32 R175, R7, 0x2, RZ ;  /* 0x0000000207af7824 */ /* 0x000fe200078e00ff */
[----:B------:R-:W-:Y:S01]  /*29b0*/  SHF.R.S32.HI R174, RZ, 0x2, R174 ;  /* 0x00000002ffae7819 */ /* 0x000fe200000114ae */
[----:B------:R-:W-:Y:S01]  /*29c0*/  IMAD.SHL.U32 R17, R22, 0x8, RZ ;  /* 0x0000000816117824 */ /* 0x000fe200078e00ff */
[----:B------:R-:W-:Y:S01]  /*29d0*/  LOP3.LUT R26, R169, 0x8, R26, 0xf8, !PT ;  /* 0x00000008a91a7812 */ /* 0x000fe200078ef81a */
[----:B------:R-:W-:Y:S01]  /*29e0*/  BSSY B0, `(.L_x_6276) ;  /* 0x000001e000007945 */ /* 0x000fe20003800000 */
[----:B------:R-:W-:-:S02]  /*29f0*/  SHF.R.U32.HI R169, RZ, 0x3, R169 ;  /* 0x00000003ffa97819 */ /* 0x000fc400000116a9 */
[----:B------:R-:W-:Y:S02]  /*2a00*/  LOP3.LUT R17, R6, 0x8, R17, 0xf8, !PT ;  /* 0x0000000806117812 */ /* 0x000fe400078ef811 */
[----:B------:R-:W-:Y:S02]  /*2a10*/  SHF.R.U32.HI R6, RZ, 0x3, R6 ;  /* 0x00000003ff067819 */ /* 0x000fe40000011606 */
[----:B------:R-:W-:Y:S01]  /*2a20*/  IADD3 R11, R11, 0x1, R174 ;  /* 0x000000010b0b7810 */ /* 0x000fe20007ffe0ae */
[----:B------:R1:W-:Y:S01]  /*2a30*/  @P2 STS.128 [R177+0x6000], RZ ;  /* 0x006000ffb1002388 */ /* 0x0003e20000000c00 */
[----:B------:R-:W-:Y:S01]  /*2a40*/  LOP3.LUT R6, R17, R6, RZ, 0x3c, !PT ;  /* 0x0000000611067212 */ /* 0x000fe200078e3cff */
[----:B------:R-:W-:Y:S01]  /*2a50*/  IMAD R17, R24, 0x400, R15 ;  /* 0x0000040018117824 */ /* 0x000fe200078e020f */
[----:B------:R-:W-:Y:S02]  /*2a60*/  LOP3.LUT R169, R26, R169, RZ, 0x3c, !PT ;  /* 0x000000a91aa97212 */ /* 0x000fe400078e3cff */
[----:B------:R-:W-:Y:S01]  /*2a70*/  LOP3.LUT P3, RZ, R56, 0x2, RZ, 0xc0, !PT ;  /* 0x0000000238ff7812 */ /* 0x000fe2000786c0ff */
[----:B------:R-:W-:Y:S01]  /*2a80*/  IMAD.IADD R170, R6, 0x1, R17 ;  /* 0x0000000106aa7824 */ /* 0x000fe200078e0211 */
[----:B------:R-:W-:Y:S01]  /*2a90*/  LEA R196, P1, R124, c[0x0][0x170], 0x1 ;  /* 0x00005c007cc47a11 */ /* 0x000fe200078208ff */
[----:B------:R-:W-:Y:S01]  /*2aa0*/  IMAD R169, R22, 0x200, R169 ;  /* 0x0000020016a97824 */ /* 0x000fe200078e02a9 */
[----:B------:R-:W-:Y:S01]  /*2ab0*/  IADD3 R122, R3, R11, -R178 ;  /* 0x0000000b037a7210 */ /* 0x000fe20007ffe8b2 */
[----:B------:R-:W-:Y:S01]  /*2ac0*/  IMAD.IADD R6, R15, 0x1, R6 ;  /* 0x000000010f067824 */ /* 0x000fe200078e0206 */
[----:B------:R-:W-:Y:S01]  /*2ad0*/  SEL R2, R2, 0xfffffff0, !P3 ;  /* 0xfffffff002027807 */ /* 0x000fe20005800000 */
[----:B------:R-:W-:Y:S01]  /*2ae0*/  IMAD.SHL.U32 R170, R170, 0x2, RZ ;  /* 0x00000002aaaa7824 */ /* 0x000fe200078e00ff */
[----:B------:R-:W-:-:S02]  /*2af0*/  LOP3.LUT R175, R175, 0x6, RZ, 0xc0, !PT ;  /* 0x00000006afaf7812 */ /* 0x000fc400078ec0ff */
[----:B------:R-:W-:Y:S02]  /*2b00*/  LEA.HI.X R195, R124, c[0x0][0x174], R127, 0x1, P1 ;  /* 0x00005d007cc37a11 */ /* 0x000fe400008f0c7f */
[----:B------:R-:W-:Y:S01]  /*2b10*/  IADD3 R122, R122, c[0x0][0x2e8], RZ ;  /* 0x0000ba007a7a7a10 */ /* 0x000fe20007ffe0ff */
[----:B---3--:R-:W-:Y:S01]  /*2b20*/  FMUL.FTZ R0, R13, R0 ;  /* 0x000000000d007220 */ /* 0x008fe20000410000 */
[----:B------:R-:W-:Y:S05]  /*2b30*/  @P2 BRA `(.L_x_6277) ;  /* 0x0000008000002947 */ /* 0x000fea0003800000 */
[----:B-1----:R-:W-:-:S13]  /*2b40*/  ISETP.GE.AND P1, PT, R180, c[0x0][0x220], PT ;  /* 0x00008800b4007a0c */ /* 0x002fda0003f26270 */
[----:B------:R1:W-:Y:S01]  /*2b50*/  @P1 STS.128 [R177+0x6000], RZ ;  /* 0x006000ffb1001388 */ /* 0x0003e20000000c00 */
[----:B------:R-:W-:Y:S05]  /*2b60*/  @P1 BRA `(.L_x_6277) ;  /* 0x0000005000001947 */ /* 0x000fea0003800000 */
[----:B------:R-:W-:-:S05]  /*2b70*/  MOV R194, R196 ;  /* 0x000000c400c27202 */ /* 0x000fca0000000f00 */
[----:B------:R-:W-:Y:S01]  /*2b80*/  @!PT LDS RZ, [RZ] ;  /* 0x00000000fffff984 */ /* 0x000fe20000000800 */
[----:B------:R-:W-:Y:S01]  /*2b90*/  @!PT LDS RZ, [RZ] ;  /* 0x00000000fffff984 */ /* 0x000fe20000000800 */
[----:B------:R-:W-:Y:S01]  /*2ba0*/  @!PT LDS RZ, [RZ] ;  /* 0x00000000fffff984 */ /* 0x000fe20000000800 */
[----:B------:R3:W-:Y:S02]  /*2bb0*/  LDGSTS.E.BYPASS.LTC128B.128 [R177+0x6000], [R194.64] ;  /* 0x06000000c2b17fae */ /* 0x0007e4000b901d46 */
.L_x_6277:
[----:B-1----:R-:W-:Y:S05]  /*2bc0*/  BSYNC B0 ;  /* 0x0000000000007941 */ /* 0x002fea0003800000 */
.L_x_6276:
        /* <DEDUP_REMOVED lines=16> */
.L_x_6279:
[----:B------:R-:W-:Y:S05]  /*2cd0*/  BSYNC B0 ;  /* 0x0000000000007941 */ /* 0x000fea0003800000 */
.L_x_6278:
        /* <DEDUP_REMOVED lines=14> */
.L_x_6281:
[----:B------:R-:W-:Y:S05]  /*2dc0*/  BSYNC B0 ;  /* 0x0000000000007941 */ /* 0x000fea0003800000 */
.L_x_6280:
[----:B------:R-:W-:Y:S01]  /*2dd0*/  ISETP.GE.AND P1, PT, R8, R9, PT ;  /* 0x000000090800720c */ /* 0x000fe20003f26270 */
[----:B------:R-:W-:-:S12]  /*2de0*/  BSSY B0, `(.L_x_6282) ;  /* 0x000000f000007945 */ /* 0x000fd80003800000 */
[----:B------:R1:W-:Y:S01]  /*2df0*/  @P1 STS.128 [R177+0x7800], RZ ;  /* 0x007800ffb1001388 */ /* 0x0003e20000000c00 */
[----:B------:R-:W-:Y:S05]  /*2e00*/  @P1 BRA `(.L_x_6283) ;  /* 0x000000c000001947 */ /* 0x000fea0003800000 */
[----:B------:R-:W-:-:S13]  /*2e10*/  ISETP.GE.AND P1, PT, R180, c[0x0][0x220], PT ;  /* 0x00008800b4007a0c */ /* 0x000fda0003f26270 */
[----:B------:R1:W-:Y:S01]  /*2e20*/  @P1 STS.128 [R177+0x7800], RZ ;  /* 0x007800ffb1001388 */ /* 0x0003e20000000c00 */
[----:B------:R-:W-:Y:S05]  /*2e30*/  @P1 BRA `(.L_x_6283) ;  /* 0x0000009000001947 */ /* 0x000fea0003800000 */
[----:B---3--:R-:W-:Y:S01]  /*2e40*/  MOV R194, R196 ;  /* 0x000000c400c27202 */ /* 0x008fe20000000f00 */
        /* <DEDUP_REMOVED lines=8> */
.L_x_6283:
[----:B------:R-:W-:Y:S05]  /*2ed0*/  BSYNC B0 ;  /* 0x0000000000007941 */ /* 0x000fea0003800000 */
.L_x_6282:
        /* <DEDUP_REMOVED lines=8> */
[----:B---3--:R-:W-:-:S04]  /*2f60*/  LEA R10, P1, R7, R196, 0x7 ;  /* 0x000000c4070a7211 */ /* 0x008fc800078238ff */
[----:B------:R-:W-:-:S05]  /*2f70*/  LEA.HI.X R11, R7, R195, R8, 0x7, P1 ;  /* 0x000000c3070b7211 */ /* 0x000fca00008f3c08 */
[----:B------:R-:W-:Y:S01]  /*2f80*/  @!PT LDS RZ, [RZ] ;  /* 0x00000000fffff984 */ /* 0x000fe20000000800 */
[----:B------:R-:W-:Y:S01]  /*2f90*/  @!PT LDS RZ, [RZ] ;  /* 0x00000000fffff984 */ /* 0x000fe20000000800 */
[----:B------:R-:W-:Y:S01]  /*2fa0*/  @!PT LDS RZ, [RZ] ;  /* 0x00000000fffff984 */ /* 0x000fe20000000800 */
[----:B------:R3:W-:Y:S04]  /*2fb0*/  LDGSTS.E.BYPASS.LTC128B.128 [R177+0x8000], [R10.64] ;  /* 0x080000000ab17fae */ /* 0x0007e8000b901d46 */
.L_x_6285:
[----:B------:R-:W-:Y:S05]  /*2fc0*/  BSYNC B0 ;  /* 0x0000000000007941 */ /* 0x000fea0003800000 */
.L_x_6284:
        /* <DEDUP_REMOVED lines=16> */
.L_x_6287:
[----:B------:R-:W-:Y:S05]  /*30d0*/  BSYNC B0 ;  /* 0x0000000000007941 */ /* 0x000fea0003800000 */
.L_x_6286:
        /* <DEDUP_REMOVED lines=16> */
.L_x_6289:
[----:B------:R-:W-:Y:S05]  /*31e0*/  BSYNC B0 ;  /* 0x0000000000007941 */ /* 0x000fea0003800000 */
.L_x_6288:
        /* <DEDUP_REMOVED lines=16> */
.L_x_6291:
[----:B------:R-:W-:Y:S05]  /*32f0*/  BSYNC B0 ;  /* 0x0000000000007941 */ /* 0x000fea0003800000 */
.L_x_6290:
        /* <DEDUP_REMOVED lines=9> */
[----:B------:R-:W1:Y:S02]  /*3390*/  LDSM.16.M88.4 R16, [R169+0x4000] ;  /* 0x00400000a910783b */ /* 0x000e640000000200 */
[----:B------:R-:W-:-:S02]  /*33a0*/  IMAD R165, R4, 0x2, R167 ;  /* 0x0000000204a57824 */ /* 0x000fc400078e02a7 */
[----:B---3--:R-:W3:Y:S03]  /*33b0*/  LDSM.16.M88.4 R8, [R169+0x4800] ;  /* 0x00480000a908783b */ /* 0x008ee60000000200 */
[----:B------:R-:W-:Y:S01]  /*33c0*/  @P1 IADD3 R166, R56, -0x40, RZ ;  /* 0xffffffc038a61810 */ /* 0x000fe20007ffe0ff */
[----:B------:R-:W2:Y:S03]  /*33d0*/  LDSM.16.M88.4 R40, [R169+0x2800] ;  /* 0x00280000a928783b */ /* 0x000ea60000000200 */
[----:B------:R-:W-:Y:S01]  /*33e0*/  IADD3 R159, R166, 0x800, RZ ;  /* 0x00000800a69f7810 */ /* 0x000fe20007ffe0ff */
[----:B------:R-:W4:Y:S01]  /*33f0*/  LDSM.16.M88.4 R32, [R169+0x3000] ;  /* 0x00300000a920783b */ /* 0x000f220000000200 */
[----:B------:R-:W-:Y:S01]  /*3400*/  IMAD R152, R2, 0x2, R166 ;  /* 0x0000000202987824 */ /* 0x000fe200078e02a6 */
[----:B------:R-:W-:Y:S01]  /*3410*/  IADD3 R158, R166, 0x1000, RZ ;  /* 0x00001000a69e7810 */ /* 0x000fe20007ffe0ff */
[----:B------:R-:W-:Y:S01]  /*3420*/  IMAD.IADD R2, R128, 0x1, R175 ;  /* 0x0000000180027824 */ /* 0x000fe200078e02af */
[----:B------:R-:W2:Y:S01]  /*3430*/  LDSM.16.M88.4 R24, [R169+0x3800] ;  /* 0x00380000a918783b */ /* 0x000ea20000000200 */
[----:B------:R-:W-:-:S02]  /*3440*/  IADD3 R157, R166, 0x1800, RZ ;  /* 0x00001800a69d7810 */ /* 0x000fc40007ffe0ff */
[C---:B------:R-:W-:Y:S01]  /*3450*/  IADD3 R156, R166.reuse, 0x2000, RZ ;  /* 0x00002000a69c7810 */ /* 0x040fe20007ffe0ff */
[----:B------:R-:W-:Y:S01]  /*3460*/  LDSM.16.M88.4 R72, [R168] ;  /* 0x00000000a848783b */ /* 0x000fe20000000200 */
[C---:B------:R-:W-:Y:S02]  /*3470*/  IADD3 R155, R166.reuse, 0x2800, RZ ;  /* 0x00002800a69b7810 */ /* 0x040fe40007ffe0ff */
[C---:B------:R-:W-:Y:S01]  /*3480*/  IADD3 R154, R166.reuse, 0x3000, RZ ;  /* 0x00003000a69a7810 */ /* 0x040fe20007ffe0ff */
[----:B------:R-:W2:Y:S01]  /*3490*/  LDSM.16.M88.4 R108, [R163+0x2000] ;  /* 0x00200000a36c783b */ /* 0x000ea20000000200 */
[----:B------:R-:W-:-:S03]  /*34a0*/  IADD3 R153, R166, 0x3800, RZ ;  /* 0x00003800a6997810 */ /* 0x000fc60007ffe0ff */
[----:B------:R-:W2:Y:S04]  /*34b0*/  LDSM.16.M88.4 R52, [R163+0x4000] ;  /* 0x00400000a334783b */ /* 0x000ea80000000200 */
[----:B------:R-:W2:Y:S04]  /*34c0*/  LDSM.16.M88.4 R48, [R163+0x4800] ;  /* 0x00480000a330783b */ /* 0x000ea80000000200 */
[----:B------:R-:W2:Y:S01]  /*34d0*/  LDSM.16.M88.4 R92, [R163+0x2800] ;  /* 0x00280000a35c783b */ /* 0x000ea20000000200 */
[C---:B-----5:R-:W-:Y:S03]  /*34e0*/  HMMA.16816.F32 R80, R60.reuse, R76, RZ ;  /* 0x0000004c3c50723c */ /* 0x060fe600000018ff */
[----:B------:R-:W5:Y:S04]  /*34f0*/  LDSM.16.M88.4 R88, [R163+0x3000] ;  /* 0x00300000a358783b */ /* 0x000f680000000200 */
[----:B------:R-:W-:Y:S01]  /*3500*/  LDSM.16.M88.4 R56, [R167] ;  /* 0x00000000a738783b */ /* 0x000fe20000000200 */
[C---:B-1----:R-:W-:Y:S03]  /*3510*/  HMMA.16816.F32 R20, R60.reuse, R16, RZ ;  /* 0x000000103c14723c */ /* 0x042fe600000018ff */
[----:B------:R-:W1:Y:S04]  /*3520*/  LDSM.16.M88.4 R84, [R166] ;  /* 0x00000000a654783b */ /* 0x000e680000000200 */
[----:B------:R-:W1:Y:S01]  /*3530*/  LDSM.16.M88.4 R68, [R163+0x3800] ;  /* 0x00380000a344783b */ /* 0x000e620000000200 */
        /* <DEDUP_REMOVED lines=8> */
[C---:B--2---:R-:W-:Y:S08]  /*35c0*/  HMMA.16816.F32 R44, R60.reuse, R40, RZ ;  /* 0x000000283c2c723c */ /* 0x044ff000000018ff */
[C---:B----4-:R-:W-:Y:S08]  /*35d0*/  HMMA.16816.F32 R36, R60.reuse, R32, RZ ;  /* 0x000000203c24723c */ /* 0x050ff000000018ff */
[C---:B------:R-:W-:Y:S08]  /*35e0*/  HMMA.16816.F32 R40, R60.reuse, R42, RZ ;  /* 0x0000002a3c28723c */ /* 0x040ff000000018ff */
[C---:B------:R-:W-:Y:S08]  /*35f0*/  HMMA.16816.F32 R32, R60.reuse, R34, RZ ;  /* 0x000000223c20723c */ /* 0x040ff000000018ff */
[----:B------:R-:W-:Y:S08]  /*3600*/  HMMA.16816.F32 R28, R60, R24, RZ ;  /* 0x000000183c1c723c */ /* 0x000ff000000018ff */
[C---:B------:R-:W-:Y:S08]  /*3610*/  HMMA.16816.F32 R80, R72.reuse, R108, R80 ;  /* 0x0000006c4850723c */ /* 0x040ff00000001850 */
[C---:B------:R-:W-:Y:S01]  /*3620*/  HMMA.16816.F32 R76, R72.reuse, R110, R76 ;  /* 0x0000006e484c723c */ /* 0x040fe2000000184c */
[----:B------:R-:W-:Y:S07]  /*3630*/  LDSM.16.M88.4 R108, [R166+0x2000] ;  /* 0x00200000a66c783b */ /* 0x000fee0000000200 */
[C---:B------:R-:W-:Y:S08]  /*3640*/  HMMA.16816.F32 R20, R72.reuse, R52, R20 ;  /* 0x000000344814723c */ /* 0x040ff00000001814 */
[----:B------:R-:W-:Y:S01]  /*3650*/  HMMA.16816.F32 R16, R72, R54, R16 ;  /* 0x000000364810723c */ /* 0x000fe20000001810 */
[----:B------:R-:W2:Y:S07]  /*3660*/  LDSM.16.M88.4 R52, [R166+0x800] ;  /* 0x00080000a634783b */ /* 0x000eae0000000200 */
[----:B------:R-:W-:Y:S08]  /*3670*/  HMMA.16816.F32 R24, R60, R26, RZ ;  /* 0x0000001a3c18723c */ /* 0x000ff000000018ff */
[C---:B------:R-:W-:Y:S08]  /*3680*/  HMMA.16816.F32 R12, R72.reuse, R48, R12 ;  /* 0x00000030480c723c */ /* 0x040ff0000000180c */
[C---:B------:R-:W-:Y:S01]  /*3690*/  HMMA.16816.F32 R8, R72.reuse, R50, R8 ;  /* 0x000000324808723c */ /* 0x040fe20000001808 */
[----:B------:R-:W3:Y:S07]  /*36a0*/  LDSM.16.M88.4 R48, [R166+0x1000] ;  /* 0x00100000a630783b */ /* 0x000eee0000000200 */
[C---:B------:R-:W-:Y:S08]  /*36b0*/  HMMA.16816.F32 R44, R72.reuse, R92, R44 ;  /* 0x0000005c482c723c */ /* 0x040ff0000000182c */
[C---:B------:R-:W-:Y:S01]  /*36c0*/  HMMA.16816.F32 R40, R72.reuse, R94, R40 ;  /* 0x0000005e4828723c */ /* 0x040fe20000001828 */
[----:B------:R-:W-:Y:S07]  /*36d0*/  LDSM.16.M88.4 R92, [R165] ;  /* 0x00000000a55c783b */ /* 0x000fee0000000200 */
[C---:B-----5:R-:W-:Y:S08]  /*36e0*/  HMMA.16816.F32 R36, R72.reuse, R88, R36 ;  /* 0x000000584824723c */ /* 0x060ff00000001824 */
[----:B------:R-:W-:Y:S01]  /*36f0*/  HMMA.16816.F32 R32, R72, R90, R32 ;  /* 0x0000005a4820723c */ /* 0x000fe20000001820 */
[----:B------:R-:W4:Y:S07]  /*3700*/  LDSM.16.M88.4 R88, [R152] ;  /* 0x000000009858783b */ /* 0x000f2e0000000200 */
[C---:B-1----:R-:W-:Y:S08]  /*3710*/  HMMA.16816.F32 R80, R56.reuse, R84, R80 ;  /* 0x000000543850723c */ /* 0x042ff00000001850 */
[----:B------:R-:W-:Y:S01]  /*3720*/  HMMA.16816.F32 R76, R56, R86, R76 ;  /* 0x00000056384c723c */ /* 0x000fe2000000184c */
[----:B------:R-:W1:Y:S07]  /*3730*/  LDSM.16.M88.4 R84, [R152+0x800] ;  /* 0x000800009854783b */ /* 0x000e6e0000000200 */
[C---:B------:R-:W-:Y:S08]  /*3740*/  HMMA.16816.F32 R28, R72.reuse, R68, R28 ;  /* 0x00000044481c723c */ /* 0x040ff0000000181c */
[----:B------:R-:W-:Y:S01]  /*3750*/  HMMA.16816.F32 R24, R72, R70, R24 ;  /* 0x000000464818723c */ /* 0x000fe20000001818 */
[----:B------:R-:W5:Y:S07]  /*3760*/  LDSM.16.M88.4 R68, [R163+0x5800] ;  /* 0x00580000a344783b */ /* 0x000f6e0000000200 */
[----:B--2---:R-:W-:Y:S07]  /*3770*/  HMMA.16816.F32 R44, R56, R52, R44 ;  /* 0x00000034382c723c */ /* 0x004fee000000182c */
[----:B------:R-:W-:Y:S01]  /*3780*/  IADD3 R53, R2, 0x1, RZ ;  /* 0x0000000102357810 */ /* 0x000fe20007ffe0ff */
[C---:B------:R-:W-:Y:S03]  /*3790*/  HMMA.16816.F32 R100, R60.reuse, R96, RZ ;  /* 0x000000603c64723c */ /* 0x040fe600000018ff */
[----:B------:R-:W-:Y:S05]  /*37a0*/  I2F R52, R53 ;  /* 0x0000003500347306 */ /* 0x000fea0000201400 */
[C---:B------:R-:W-:Y:S08]  /*37b0*/  HMMA.16816.F32 R64, R60.reuse, R112, RZ ;  /* 0x000000703c40723c */ /* 0x040ff000000018ff */
[C---:B------:R-:W-:Y:S08]  /*37c0*/  HMMA.16816.F32 R96, R60.reuse, R98, RZ ;  /* 0x000000623c60723c */ /* 0x040ff000000018ff */
[----:B------:R-:W-:Y:S01]  /*37d0*/  HMMA.16816.F32 R60, R60, R114, RZ ;  /* 0x000000723c3c723c */ /* 0x000fe200000018ff */
[----:B------:R-:W-:Y:S07]  /*37e0*/  LDSM.16.M88.4 R112, [R166+0x1800] ;  /* 0x00180000a670783b */ /* 0x000fee0000000200 */
[----:B---3--:R-:W-:Y:S07]  /*37f0*/  HMMA.16816.F32 R36, R56, R48, R36 ;  /* 0x000000303824723c */ /* 0x008fee0000001824 */
[C---:B------:R-:W-:Y:S01]  /*3800*/  IADD3 R48, R122.reuse, 0x8, RZ ;  /* 0x000000087a307810 */ /* 0x040fe20007ffe0ff */
[----:B----4-:R-:W-:Y:S01]  /*3810*/  HMMA.16816.F32 R80, R92, R88, R80 ;  /* 0x000000585c50723c */ /* 0x010fe20000001850 */
[----:B------:R-:W-:-:S02]  /*3820*/  IMNMX R122, R122, R3, PT ;  /* 0x000000037a7a7217 */ /* 0x000fc40003800200 */
[----:B------:R-:W-:Y:S02]  /*3830*/  IMNMX R121, R48, R3, PT ;  /* 0x0000000330797217 */ /* 0x000fe40003800200 */
[----:B------:R-:W-:Y:S02]  /*3840*/  IADD3 R3, R2, 0x9, RZ ;  /* 0x0000000902037810 */ /* 0x000fe40007ffe0ff */
[CC--:B------:R-:W-:Y:S01]  /*3850*/  ISETP.GE.AND P6, PT, R53.reuse, R122.reuse, PT ;  /* 0x0000007a3500720c */ /* 0x0c0fe20003fc6270 */
[----:B------:R-:W-:Y:S01]  /*3860*/  HMMA.16816.F32 R32, R56, R50, R32 ;  /* 0x000000323820723c */ /* 0x000fe20000001820 */
[----:B------:R-:W2:Y:S01]  /*3870*/  LDSM.16.M88.4 R48, [R152+0x1000] ;  /* 0x001000009830783b */ /* 0x000ea20000000200 */
[-C--:B------:R-:W-:Y:S02]  /*3880*/  ISETP.GE.AND P4, PT, R53, R121.reuse, PT ;  /* 0x000000793500720c */ /* 0x080fe40003f86270 */
[C---:B------:R-:W-:Y:S02]  /*3890*/  ISETP.GE.AND P2, PT, R3.reuse, R122, PT ;  /* 0x0000007a0300720c */ /* 0x040fe40003f46270 */
[----:B------:R-:W-:-:S02]  /*38a0*/  ISETP.GE.AND P3, PT, R3, R121, PT ;  /* 0x000000790300720c */ /* 0x000fc40003f66270 */
[----:B------:R-:W-:Y:S08]  /*38b0*/  HMMA.16816.F32 R76, R92, R90, R76 ;  /* 0x0000005a5c4c723c */ /* 0x000ff0000000184c */
[----:B------:R-:W-:Y:S07]  /*38c0*/  HMMA.16816.F32 R40, R56, R54, R40 ;  /* 0x000000363828723c */ /* 0x000fee0000001828 */
[----:B------:R-:W-:Y:S01]  /*38d0*/  IADD3 R54, R2, 0x8, RZ ;  /* 0x0000000802367810 */ /* 0x000fe20007ffe0ff */
[----:B-1----:R-:W-:Y:S03]  /*38e0*/  HMMA.16816.F32 R44, R92, R84, R44 ;  /* 0x000000545c2c723c */ /* 0x002fe6000000182c */
[----:B------:R-:W-:Y:S01]  /*38f0*/  I2F R55, R54 ;  /* 0x0000003600377306 */ /* 0x000fe20000201400 */
[----:B------:R-:W-:-:S02]  /*3900*/  ISETP.GE.AND P5, PT, R54, R122, PT ;  /* 0x0000007a3600720c */ /* 0x000fc40003fa6270 */
[----:B------:R-:W-:Y:S02]  /*3910*/  ISETP.GE.AND P1, PT, R54, R121, PT ;  /* 0x000000793600720c */ /* 0x000fe40003f26270 */
[C---:B-----5:R-:W-:Y:S01]  /*3920*/  HMMA.16816.F32 R64, R72.reuse, R68, R64 ;  /* 0x000000444840723c */ /* 0x060fe20000001840 */
[C---:B------:R-:W-:Y:S02]  /*3930*/  IADD3 R85, R2.reuse, 0x20, RZ ;  /* 0x0000002002557810 */ /* 0x040fe40007ffe0ff */
[----:B------:R-:W1:Y:S05]  /*3940*/  I2F R68, R3 ;  /* 0x0000000300447306 */ /* 0x000e6a0000201400 */
[C---:B------:R-:W-:Y:S07]  /*3950*/  HMMA.16816.F32 R60, R72.reuse, R70, R60 ;  /* 0x00000046483c723c */ /* 0x040fee000000183c */
[C---:B------:R-:W-:Y:S01]  /*3960*/  IADD3 R70, R2.reuse, 0x10, RZ ;  /* 0x0000001002467810 */ /* 0x040fe20007ffe0ff */
[----:B------:R-:W-:Y:S01]  /*3970*/  HMMA.16816.F32 R100, R72, R104, R100 ;  /* 0x000000684864723c */ /* 0x000fe20000001864 */
[----:B------:R-:W-:-:S02]  /*3980*/  IADD3 R71, R2, 0x11, RZ ;  /* 0x0000001102477810 */ /* 0x000fc40007ffe0ff */
[----:B------:R-:W3:Y:S01]  /*3990*/  I2F R69, R70 ;  /* 0x0000004600457306 */ /* 0x000ee20000201400 */
[----:B-1----:R-:W-:-:S04]  /*39a0*/  FFMA.FTZ R77, R0, R68, R77 ;  /* 0x00000044004d7223 */ /* 0x002fc8000001004d */
[----:B------:R-:W-:Y:S01]  /*39b0*/  HMMA.16816.F32 R96, R72, R106, R96 ;  /* 0x0000006a4860723c */ /* 0x000fe20000001860 */
[----:B------:R-:W-:Y:S01]  /*39c0*/  FSEL R77, R77, -INF , !P2 ;  /* 0xff8000004d4d7808 */ /* 0x000fe20005000000 */
[----:B------:R-:W-:Y:S01]  /*39d0*/  LDSM.16.M88.4 R104, [R166+0x2800] ;  /* 0x00280000a668783b */ /* 0x000fe20000000200 */
[----:B------:R-:W1:Y:S04]  /*39e0*/  I2F R3, R71 ;  /* 0x0000004700037306 */ /* 0x000e680000201400 */
[CC--:B------:R-:W-:Y:S01]  /*39f0*/  FFMA.FTZ R75, R0.reuse, R52.reuse, R81 ;  /* 0x00000034004b7223 */ /* 0x0c0fe20000010051 */
[C---:B------:R-:W-:Y:S01]  /*3a00*/  HMMA.16816.F32 R40, R92.reuse, R86, R40 ;  /* 0x000000565c28723c */ /* 0x040fe20000001828 */
[C---:B------:R-:W-:Y:S02]  /*3a10*/  FFMA.FTZ R74, R0.reuse, R52, R83 ;  /* 0x00000034004a7223 */ /* 0x040fe40000010053 */
[CC--:B------:R-:W-:Y:S01]  /*3a20*/  FFMA.FTZ R73, R0.reuse, R55.reuse, R76 ;  /* 0x0000003700497223 */ /* 0x0c0fe2000001004c */
[----:B------:R-:W-:Y:S01]  /*3a30*/  FSEL R75, R75, -INF , !P6 ;  /* 0xff8000004b4b7808 */ /* 0x000fe20007000000 */
[----:B------:R-:W-:Y:S01]  /*3a40*/  FFMA.FTZ R72, R0, R55, R78 ;  /* 0x0000003700487223 */ /* 0x000fe2000001004e */
[----:B------:R-:W-:Y:S01]  /*3a50*/  FSEL R74, R74, -INF , !P4 ;  /* 0xff8000004a4a7808 */ /* 0x000fe20006000000 */
[----:B------:R-:W4:Y:S01]  /*3a60*/  LDSM.16.M88.4 R52, [R166+0x3000] ;  /* 0x00300000a634783b */ /* 0x000f220000000200 */
[----:B------:R-:W-:Y:S01]  /*3a70*/  ISETP.GE.AND P6, PT, R70, R122, PT ;  /* 0x0000007a4600720c */ /* 0x000fe20003fc6270 */
[----:B------:R-:W-:Y:S01]  /*3a80*/  FFMA.FTZ R76, R0, R68, R79 ;  /* 0x00000044004c7223 */ /* 0x000fe2000001004f */
[----:B------:R-:W-:Y:S01]  /*3a90*/  ISETP.GE.AND P4, PT, R70, R121, PT ;  /* 0x000000794600720c */ /* 0x000fe20003f86270 */
[-C--:B---3--:R-:W-:Y:S01]  /*3aa0*/  FFMA.FTZ R79, R0, R69.reuse, R44 ;  /* 0x00000045004f7223 */ /* 0x088fe2000001002c */
[----:B------:R-:W-:Y:S01]  /*3ab0*/  IADD3 R70, R2, 0x18, RZ ;  /* 0x0000001802467810 */ /* 0x000fe20007ffe0ff */
[----:B------:R-:W-:Y:S01]  /*3ac0*/  FFMA.FTZ R46, R0, R69, R46 ;  /* 0x00000045002e7223 */ /* 0x000fe2000001002e */
[----:B------:R-:W-:Y:S01]  /*3ad0*/  FSEL R73, R73, -INF , !P5 ;  /* 0xff80000049497808 */ /* 0x000fe20006800000 */
[----:B--2---:R-:W-:Y:S01]  /*3ae0*/  HMMA.16816.F32 R36, R92, R48, R36 ;  /* 0x000000305c24723c */ /* 0x004fe20000001824 */
[----:B------:R-:W-:Y:S01]  /*3af0*/  FSEL R72, R72, -INF , !P1 ;  /* 0xff80000048487808 */ /* 0x000fe20004800000 */
[----:B------:R2:W3:Y:S01]  /*3b00*/  I2F R81, R70 ;  /* 0x0000004600517306 */ /* 0x0004e20000201400 */
[----:B------:R-:W-:Y:S01]  /*3b10*/  FSEL R76, R76, -INF , !P3 ;  /* 0xff8000004c4c7808 */ /* 0x000fe20005800000 */
[CC--:B-1----:R-:W-:Y:S01]  /*3b20*/  FFMA.FTZ R45, R0.reuse, R3.reuse, R45 ;  /* 0x00000003002d7223 */ /* 0x0c2fe2000001002d */
[CC--:B------:R-:W-:Y:S01]  /*3b30*/  ISETP.GE.AND P5, PT, R71.reuse, R122.reuse, PT ;  /* 0x0000007a4700720c */ /* 0x0c0fe20003fa6270 */
[----:B------:R-:W-:Y:S01]  /*3b40*/  FFMA.FTZ R47, R0, R3, R47 ;  /* 0x00000003002f7223 */ /* 0x000fe2000001002f */
[-C--:B------:R-:W-:Y:S01]  /*3b50*/  ISETP.GE.AND P1, PT, R71, R121.reuse, PT ;  /* 0x000000794700720c */ /* 0x080fe20003f26270 */
[----:B------:R-:W-:Y:S01]  /*3b60*/  HMMA.16816.F32 R28, R56, R112, R28 ;  /* 0x00000070381c723c */ /* 0x000fe2000000181c */
[C---:B------:R-:W-:Y:S01]  /*3b70*/  ISETP.GE.AND P2, PT, R70.reuse, R122, PT ;  /* 0x0000007a4600720c */ /* 0x040fe20003f46270 */
[----:B------:R-:W1:Y:S01]  /*3b80*/  I2F R3, R85 ;  /* 0x0000005500037306 */ /* 0x000e620000201400 */
[----:B------:R-:W-:-:S02]  /*3b90*/  ISETP.GE.AND P3, PT, R70, R121, PT ;  /* 0x000000794600720c */ /* 0x000fc40003f66270 */
[C---:B------:R-:W-:Y:S02]  /*3ba0*/  IADD3 R44, R2.reuse, 0x19, RZ ;  /* 0x00000019022c7810 */ /* 0x040fe40007ffe0ff */
[----:B------:R-:W-:Y:S01]  /*3bb0*/  IADD3 R86, R2, 0x21, RZ ;  /* 0x0000002102567810 */ /* 0x000fe20007ffe0ff */
[----:B------:R-:W-:Y:S01]  /*3bc0*/  HMMA.16816.F32 R24, R56, R114, R24 ;  /* 0x000000723818723c */ /* 0x000fe20000001818 */
[----:B------:R-:W-:Y:S01]  /*3bd0*/  FSEL R79, R79, -INF , !P6 ;  /* 0xff8000004f4f7808 */ /* 0x000fe20007000000 */
[----:B--2---:R-:W2:Y:S01]  /*3be0*/  LDSM.16.M88.4 R68, [R152+0x1800] ;  /* 0x001800009844783b */ /* 0x004ea20000000200 */
[----:B------:R-:W5:Y:S01]  /*3bf0*/  I2F R49, R44 ;  /* 0x0000002c00317306 */ /* 0x000f620000201400 */
[-C--:B---3--:R-:W-:Y:S01]  /*3c00*/  FFMA.FTZ R40, R0, R81.reuse, R40 ;  /* 0x0000005100287223 */ /* 0x088fe20000010028 */
[-C--:B------:R-:W-:Y:S01]  /*3c10*/  ISETP.GE.AND P6, PT, R44, R122.reuse, PT ;  /* 0x0000007a2c00720c */ /* 0x080fe20003fc6270 */
[----:B------:R-:W-:Y:S01]  /*3c20*/  FFMA.FTZ R42, R0, R81, R42 ;  /* 0x00000051002a7223 */ /* 0x000fe2000001002a */
[----:B------:R-:W-:Y:S01]  /*3c30*/  FSEL R81, R45, -INF , !P5 ;  /* 0xff8000002d517808 */ /* 0x000fe20006800000 */
[----:B------:R-:W-:Y:S01]  /*3c40*/  HMMA.16816.F32 R32, R92, R50, R32 ;  /* 0x000000325c20723c */ /* 0x000fe20000001820 */
[----:B------:R-:W-:Y:S01]  /*3c50*/  FSEL R83, R40, -INF , !P2 ;  /* 0xff80000028537808 */ /* 0x000fe20005000000 */
[-C--:B-1----:R-:W-:Y:S01]  /*3c60*/  FFMA.FTZ R36, R0, R3.reuse, R36 ;  /* 0x0000000300247223 */ /* 0x082fe20000010024 */
[----:B------:R-:W-:Y:S01]  /*3c70*/  FSEL R48, R42, -INF , !P3 ;  /* 0xff8000002a307808 */ /* 0x000fe20005800000 */
[----:B------:R-:W-:Y:S01]  /*3c80*/  FFMA.FTZ R38, R0, R3, R38 ;  /* 0x0000000300267223 */ /* 0x000fe20000010026 */
[----:B------:R-:W-:-:S02]  /*3c90*/  ISETP.GE.AND P2, PT, R86, R122, PT ;  /* 0x0000007a5600720c */ /* 0x000fc40003f46270 */
[----:B------:R-:W-:Y:S01]  /*3ca0*/  ISETP.GE.AND P3, PT, R86, R121, PT ;  /* 0x000000795600720c */ /* 0x000fe20003f66270 */
[C---:B----4-:R-:W-:Y:S01]  /*3cb0*/  HMMA.16816.F32 R100, R56.reuse, R52, R100 ;  /* 0x000000343864723c */ /* 0x050fe20000001864 */
[----:B------:R-:W1:Y:S01]  /*3cc0*/  I2F R86, R86 ;  /* 0x0000005600567306 */ /* 0x000e620000201400 */
[----:B------:R-:W-:Y:S01]  /*3cd0*/  FSEL R84, R47, -INF , !P1 ;  /* 0xff8000002f547808 */ /* 0x000fe20004800000 */
[C---:B-----5:R-:W-:Y:S01]  /*3ce0*/  FFMA.FTZ R41, R0.reuse, R49, R41 ;  /* 0x0000003100297223 */ /* 0x060fe20000010029 */
[C---:B------:R-:W-:Y:S02]  /*3cf0*/  ISETP.GE.AND P5, PT, R85.reuse, R122, PT ;  /* 0x0000007a5500720c */ /* 0x040fe40003fa6270 */
[----:B------:R-:W-:Y:S01]  /*3d00*/  ISETP.GE.AND P1, PT, R85, R121, PT ;  /* 0x000000795500720c */ /* 0x000fe20003f26270 */
[----:B------:R-:W-:Y:S01]  /*3d10*/  FFMA.FTZ R52, R0, R49, R43 ;  /* 0x0000003100347223 */ /* 0x000fe2000001002b */
[----:B------:R-:W-:Y:S01]  /*3d20*/  IADD3 R87, R2, 0x28, RZ ;  /* 0x0000002802577810 */ /* 0x000fe20007ffe0ff */
[----:B------:R-:W-:Y:S01]  /*3d30*/  HMMA.16816.F32 R96, R56, R54, R96 ;  /* 0x000000363860723c */ /* 0x000fe20000001860 */
[----:B------:R-:W-:-:S02]  /*3d40*/  FSEL R85, R41, -INF , !P6 ;  /* 0xff80000029557808 */ /* 0x000fc40007000000 */
[----:B------:R-:W-:Y:S01]  /*3d50*/  IADD3 R51, R2, 0x29, RZ ;  /* 0x0000002902337810 */ /* 0x000fe20007ffe0ff */
[----:B------:R-:W3:Y:S01]  /*3d60*/  LDSM.16.M88.4 R40, [R152+0x2000] ;  /* 0x002000009828783b */ /* 0x000ee20000000200 */
[----:B------:R-:W-:Y:S01]  /*3d70*/  FSEL R53, R36, -INF , !P5 ;  /* 0xff80000024357808 */ /* 0x000fe20006800000 */
[----:B------:R-:W4:Y:S01]  /*3d80*/  I2F R49, R87 ;  /* 0x0000005700317306 */ /* 0x000f220000201400 */
[----:B------:R-:W-:Y:S01]  /*3d90*/  FSEL R50, R38, -INF , !P1 ;  /* 0xff80000026327808 */ /* 0x000fe20004800000 */
[-C--:B-1----:R-:W-:Y:S01]  /*3da0*/  FFMA.FTZ R37, R0, R86.reuse, R37 ;  /* 0x0000005600257223 */ /* 0x082fe20000010025 */
[----:B------:R-:W-:Y:S01]  /*3db0*/  IADD3 R38, R2, 0x30, RZ ;  /* 0x0000003002267810 */ /* 0x000fe20007ffe0ff */
[----:B------:R-:W-:Y:S01]  /*3dc0*/  HMMA.16816.F32 R20, R56, R108, R20 ;  /* 0x0000006c3814723c */ /* 0x000fe20000001814 */
[----:B------:R-:W-:Y:S01]  /*3dd0*/  FSEL R78, R46, -INF , !P4 ;  /* 0xff8000002e4e7808 */ /* 0x000fe20006000000 */
[----:B------:R-:W-:Y:S01]  /*3de0*/  FFMA.FTZ R39, R0, R86, R39 ;  /* 0x0000005600277223 */ /* 0x000fe20000010027 */
[----:B------:R-:W-:Y:S01]  /*3df0*/  FSEL R55, R37, -INF , !P2 ;  /* 0xff80000025377808 */ /* 0x000fe20005000000 */
[----:B------:R-:W1:Y:S01]  /*3e00*/  I2F R36, R51 ;  /* 0x0000003300247306 */ /* 0x000e620000201400 */
[----:B------:R-:W-:-:S02]  /*3e10*/  ISETP.GE.AND P4, PT, R44, R121, PT ;  /* 0x000000792c00720c */ /* 0x000fc40003f86270 */
[CC--:B------:R-:W-:Y:S01]  /*3e20*/  ISETP.GE.AND P6, PT, R87.reuse, R122.reuse, PT ;  /* 0x0000007a5700720c */ /* 0x0c0fe20003fc6270 */
[C---:B--2---:R-:W-:Y:S01]  /*3e30*/  HMMA.16816.F32 R28, R92.reuse, R68, R28 ;  /* 0x000000445c1c723c */ /* 0x044fe2000000181c */
[----:B------:R-:W-:Y:S01]  /*3e40*/  FSEL R52, R52, -INF , !P4 ;  /* 0xff80000034347808 */ /* 0x000fe20006000000 */
[----:B------:R-:W-:Y:S01]  /*3e50*/  LDSM.16.M88.4 R44, [R166+0x3800] ;  /* 0x00380000a62c783b */ /* 0x000fe20000000200 */
[----:B------:R-:W-:Y:S01]  /*3e60*/  ISETP.GE.AND P4, PT, R87, R121, PT ;  /* 0x000000795700720c */ /* 0x000fe20003f86270 */
[----:B------:R-:W2:Y:S01]  /*3e70*/  I2F R37, R38 ;  /* 0x0000002600257306 */ /* 0x000ea20000201400 */
[CC--:B----4-:R-:W-:Y:S01]  /*3e80*/  FFMA.FTZ R32, R0.reuse, R49.reuse, R32 ;  /* 0x0000003100207223 */ /* 0x0d0fe20000010020 */
[C---:B------:R-:W-:Y:S01]  /*3e90*/  ISETP.GE.AND P5, PT, R51.reuse, R122, PT ;  /* 0x0000007a3300720c */ /* 0x040fe20003fa6270 */
[----:B------:R-:W-:Y:S01]  /*3ea0*/  FFMA.FTZ R34, R0, R49, R34 ;  /* 0x0000003100227223 */ /* 0x000fe20000010022 */
[----:B------:R-:W-:Y:S01]  /*3eb0*/  HMMA.16816.F32 R24, R92, R70, R24 ;  /* 0x000000465c18723c */ /* 0x000fe20000001818 */
[----:B------:R-:W-:-:S02]  /*3ec0*/  ISETP.GE.AND P1, PT, R51, R121, PT ;  /* 0x000000793300720c */ /* 0x000fc40003f26270 */
[----:B------:R-:W-:Y:S01]  /*3ed0*/  IADD3 R49, R2, 0x38, RZ ;  /* 0x0000003802317810 */ /* 0x000fe20007ffe0ff */
[CC--:B-1----:R-:W-:Y:S01]  /*3ee0*/  FFMA.FTZ R33, R0.reuse, R36.reuse, R33 ;  /* 0x0000002400217223 */ /* 0x0c2fe20000010021 */
[----:B------:R-:W-:Y:S01]  /*3ef0*/  FSEL R114, R39, -INF , !P3 ;  /* 0xff80000027727808 */ /* 0x000fe20005800000 */
[----:B------:R-:W-:Y:S01]  /*3f00*/  FFMA.FTZ R35, R0, R36, R35 ;  /* 0x0000002400237223 */ /* 0x000fe20000010023 */
[----:B------:R-:W-:Y:S01]  /*3f10*/  FSEL R133, R32, -INF , !P6 ;  /* 0xff80000020857808 */ /* 0x000fe20007000000 */
[----:B------:R-:W1:Y:S01]  /*3f20*/  I2F R39, R49 ;  /* 0x0000003100277306 */ /* 0x000e620000201400 */
[----:B------:R-:W-:Y:S01]  /*3f30*/  FSEL R138, R34, -INF , !P4 ;  /* 0xff800000228a7808 */ /* 0x000fe20006000000 */
[----:B------:R-:W-:Y:S01]  /*3f40*/  HMMA.16816.F32 R16, R56, R110, R16 ;  /* 0x0000006e3810723c */ /* 0x000fe20000001810 */
[----:B------:R-:W-:Y:S02]  /*3f50*/  FSEL R135, R33, -INF , !P5 ;  /* 0xff80000021877808 */ /* 0x000fe40006800000 */
[----:B------:R-:W-:-:S02]  /*3f60*/  FSEL R136, R35, -INF , !P1 ;  /* 0xff80000023887808 */ /* 0x000fc40004800000 */
[----:B------:R-:W4:Y:S01]  /*3f70*/  LDSM.16.M88.4 R32, [R152+0x2800] ;  /* 0x002800009820783b */ /* 0x000f220000000200 */
[----:B------:R-:W-:Y:S01]  /*3f80*/  IADD3 R36, R2, 0x39, RZ ;  /* 0x0000003902247810 */ /* 0x000fe20007ffe0ff */
[-C--:B--2---:R-:W-:Y:S01]  /*3f90*/  FFMA.FTZ R113, R0, R37.reuse, R28 ;  /* 0x0000002500717223 */ /* 0x084fe2000001001c */
[----:B------:R-:W-:Y:S01]  /*3fa0*/  IADD3 R51, R2, 0x31, RZ ;  /* 0x0000003102337810 */ /* 0x000fe20007ffe0ff */
[----:B------:R-:W-:Y:S01]  /*3fb0*/  FFMA.FTZ R30, R0, R37, R30 ;  /* 0x00000025001e7223 */ /* 0x000fe2000001001e */
[----:B------:R-:W2:Y:S01]  /*3fc0*/  I2F R28, R36 ;  /* 0x00000024001c7306 */ /* 0x000ea20000201400 */
[----:B------:R-:W-:Y:S01]  /*3fd0*/  ISETP.GE.AND P3, PT, R38, R121, PT ;  /* 0x000000792600720c */ /* 0x000fe20003f66270 */
[----:B---3--:R-:W-:Y:S01]  /*3fe0*/  HMMA.16816.F32 R20, R92, R40, R20 ;  /* 0x000000285c14723c */ /* 0x008fe20000001814 */
[C---:B------:R-:W-:Y:S01]  /*3ff0*/  ISETP.GE.AND P5, PT, R49.reuse, R122, PT ;  /* 0x0000007a3100720c */ /* 0x040fe20003fa6270 */
[C---:B-1----:R-:W-:Y:S01]  /*4000*/  FFMA.FTZ R24, R0.reuse, R39, R24 ;  /* 0x0000002700187223 */ /* 0x042fe20000010018 */
[----:B------:R-:W-:Y:S01]  /*4010*/  ISETP.GE.AND P1, PT, R49, R121, PT ;  /* 0x000000793100720c */ /* 0x000fe20003f26270 */
[----:B------:R-:W-:Y:S01]  /*4020*/  FFMA.FTZ R26, R0, R39, R26 ;  /* 0x00000027001a7223 */ /* 0x000fe2000001001a */
[----:B------:R-:W-:Y:S01]  /*4030*/  FSEL R112, R30, -INF , !P3 ;  /* 0xff8000001e707808 */ /* 0x000fe20005800000 */
[----:B------:R-:W1:Y:S01]  /*4040*/  I2F R3, R51 ;  /* 0x0000003300037306 */ /* 0x000e620000201400 */
[----:B------:R-:W-:Y:S01]  /*4050*/  IADD3 R30, R2, 0x40, RZ ;  /* 0x00000040021e7810 */ /* 0x000fe20007ffe0ff */
[----:B------:R-:W-:Y:S01]  /*4060*/  HMMA.16816.F32 R12, R56, R104, R12 ;  /* 0x00000068380c723c */ /* 0x000fe2000000180c */
[----:B------:R-:W-:-:S02]  /*4070*/  FSEL R129, R24, -INF , !P5 ;  /* 0xff80000018817808 */ /* 0x000fc40006800000 */
[----:B------:R-:W-:Y:S02]  /*4080*/  FSEL R130, R26, -INF , !P1 ;  /* 0xff8000001a827808 */ /* 0x000fe40004800000 */
[----:B------:R-:W-:Y:S01]  /*4090*/  ISETP.GE.AND P2, PT, R38, R122, PT ;  /* 0x0000007a2600720c */ /* 0x000fe20003f46270 */
[-C--:B--2---:R-:W-:Y:S01]  /*40a0*/  FFMA.FTZ R131, R0, R28.reuse, R25 ;  /* 0x0000001c00837223 */ /* 0x084fe20000010019 */
[----:B------:R-:W-:Y:S01]  /*40b0*/  ISETP.GE.AND P3, PT, R36, R121, PT ;  /* 0x000000792400720c */ /* 0x000fe20003f66270 */
[----:B------:R-:W-:Y:S01]  /*40c0*/  HMMA.16816.F32 R8, R56, R106, R8 ;  /* 0x0000006a3808723c */ /* 0x000fe20000001808 */
[----:B------:R-:W-:Y:S01]  /*40d0*/  FFMA.FTZ R134, R0, R28, R27 ;  /* 0x0000001c00867223 */ /* 0x000fe2000001001b */
[----:B------:R-:W-:Y:S01]  /*40e0*/  FSEL R113, R113, -INF , !P2 ;  /* 0xff80000071717808 */ /* 0x000fe20005000000 */
[----:B------:R-:W2:Y:S01]  /*40f0*/  LDSM.16.M88.4 R24, [R152+0x3000] ;  /* 0x003000009818783b */ /* 0x000ea20000000200 */
[-C--:B------:R-:W-:Y:S01]  /*4100*/  ISETP.GE.AND P2, PT, R36, R122.reuse, PT ;  /* 0x0000007a2400720c */ /* 0x080fe20003f46270 */
[CC--:B-1----:R-:W-:Y:S01]  /*4110*/  FFMA.FTZ R115, R0.reuse, R3.reuse, R29 ;  /* 0x0000000300737223 */ /* 0x0c2fe2000001001d */
[C---:B------:R-:W-:Y:S01]  /*4120*/  ISETP.GE.AND P6, PT, R51.reuse, R122, PT ;  /* 0x0000007a3300720c */ /* 0x040fe20003fc6270 */
[----:B------:R1:W3:Y:S01]  /*4130*/  I2F R29, R30 ;  /* 0x0000001e001d7306 */ /* 0x0002e20000201400 */
[----:B------:R-:W-:Y:S01]  /*4140*/  FFMA.FTZ R31, R0, R3, R31 ;  /* 0x00000003001f7223 */ /* 0x000fe2000001001f */
[----:B------:R-:W-:Y:S01]  /*4150*/  ISETP.GE.AND P4, PT, R51, R121, PT ;  /* 0x000000793300720c */ /* 0x000fe20003f86270 */
[----:B------:R-:W-:Y:S01]  /*4160*/  HMMA.16816.F32 R16, R92, R42, R16 ;  /* 0x0000002a5c10723c */ /* 0x000fe20000001810 */
[----:B------:R-:W-:-:S02]  /*4170*/  IADD3 R36, R2, 0x41, RZ ;  /* 0x0000004102247810 */ /* 0x000fc40007ffe0ff */
[----:B------:R-:W-:Y:S02]  /*4180*/  FSEL R115, R115, -INF , !P6 ;  /* 0xff80000073737808 */ /* 0x000fe40007000000 */
[----:B------:R-:W-:Y:S01]  /*4190*/  FSEL R132, R31, -INF , !P4 ;  /* 0xff8000001f847808 */ /* 0x000fe20006000000 */
[----:B------:R-:W5:Y:S01]  /*41a0*/  I2F R3, R36 ;  /* 0x0000002400037306 */ /* 0x000f620000201400 */
[CC--:B------:R-:W-:Y:S01]  /*41b0*/  ISETP.GE.AND P6, PT, R30.reuse, R122.reuse, PT ;  /* 0x0000007a1e00720c */ /* 0x0c0fe20003fc6270 */
[C---:B----4-:R-:W-:Y:S01]  /*41c0*/  HMMA.16816.F32 R12, R92.reuse, R32, R12 ;  /* 0x000000205c0c723c */ /* 0x050fe2000000180c */
[----:B------:R-:W-:Y:S02]  /*41d0*/  ISETP.GE.AND P4, PT, R30, R121, PT ;  /* 0x000000791e00720c */ /* 0x000fe40003f86270 */
[C---:B------:R-:W-:Y:S02]  /*41e0*/  IADD3 R28, R2.reuse, 0x49, RZ ;  /* 0x00000049021c7810 */ /* 0x040fe40007ffe0ff */
[----:B-1----:R-:W-:Y:S01]  /*41f0*/  IADD3 R30, R2, 0x48, RZ ;  /* 0x00000048021e7810 */ /* 0x002fe20007ffe0ff */
[-C--:B---3--:R-:W-:Y:S01]  /*4200*/  FFMA.FTZ R107, R0, R29.reuse, R20 ;  /* 0x0000001d006b7223 */ /* 0x088fe20000010014 */
[----:B------:R-:W-:Y:S01]  /*4210*/  ISETP.GE.AND P5, PT, R36, R122, PT ;  /* 0x0000007a2400720c */ /* 0x000fe20003fa6270 */
[----:B------:R-:W-:Y:S01]  /*4220*/  FFMA.FTZ R22, R0, R29, R22 ;  /* 0x0000001d00167223 */ /* 0x000fe20000010016 */
[----:B------:R-:W1:Y:S01]  /*4230*/  I2F R31, R30 ;  /* 0x0000001e001f7306 */ /* 0x000e620000201400 */
[----:B------:R-:W-:Y:S01]  /*4240*/  HMMA.16816.F32 R32, R92, R34, R8 ;  /* 0x000000225c20723c */ /* 0x000fe20000001808 */
[----:B------:R-:W3:Y:S01]  /*4250*/  LDSM.16.M88.4 R8, [R152+0x3800] ;  /* 0x003800009808783b */ /* 0x000ee20000000200 */
[----:B------:R-:W-:Y:S01]  /*4260*/  ISETP.GE.AND P1, PT, R36, R121, PT ;  /* 0x000000792400720c */ /* 0x000fe20003f26270 */
[----:B------:R-:W-:-:S04]  /*4270*/  DEPBAR.LE SB0, 0x0 ;  /* 0x000080000000791a */ /* 0x000fc80000000000 */
[----:B------:R-:W4:Y:S01]  /*4280*/  I2F R20, R28 ;  /* 0x0000001c00147306 */ /* 0x000f220000201400 */
[----:B------:R-:W-:Y:S01]  /*4290*/  FSEL R104, R22, -INF , !P4 ;  /* 0xff80000016687808 */ /* 0x000fe20006000000 */
[-C--:B-----5:R-:W-:Y:S01]  /*42a0*/  FFMA.FTZ R21, R0, R3.reuse, R21 ;  /* 0x0000000300157223 */ /* 0x0a0fe20000010015 */
[----:B------:R-:W-:Y:S01]  /*42b0*/  IADD3 R22, R2, 0x50, RZ ;  /* 0x0000005002167810 */ /* 0x000fe20007ffe0ff */
[----:B------:R-:W-:Y:S01]  /*42c0*/  FFMA.FTZ R23, R0, R3, R23 ;  /* 0x0000000300177223 */ /* 0x000fe20000010017 */
[----:B------:R-:W-:Y:S01]  /*42d0*/  FSEL R131, R131, -INF , !P2 ;  /* 0xff80000083837808 */ /* 0x000fe20005000000 */
[----:B------:R-:W-:Y:S01]  /*42e0*/  HMMA.16816.F32 R64, R56, R44, R64 ;  /* 0x0000002c3840723c */ /* 0x000fe20000001840 */
[----:B------:R-:W-:Y:S01]  /*42f0*/  FSEL R134, R134, -INF , !P3 ;  /* 0xff80000086867808 */ /* 0x000fe20005800000 */
[----:B------:R-:W5:Y:S01]  /*4300*/  I2F R3, R22 ;  /* 0x0000001600037306 */ /* 0x000f620000201400 */
[-C--:B-1----:R-:W-:Y:S01]  /*4310*/  FFMA.FTZ R109, R0, R31.reuse, R16 ;  /* 0x0000001f006d7223 */ /* 0x082fe20000010010 */
[----:B------:R-:W-:Y:S01]  /*4320*/  IADD3 R16, R2, 0x51, RZ ;  /* 0x0000005102107810 */ /* 0x000fe20007ffe0ff */
[----:B------:R-:W-:Y:S01]  /*4330*/  FFMA.FTZ R18, R0, R31, R18 ;  /* 0x0000001f00127223 */ /* 0x000fe20000010012 */
[----:B------:R-:W-:-:S02]  /*4340*/  ISETP.GE.AND P2, PT, R30, R122, PT ;  /* 0x0000007a1e00720c */ /* 0x000fc40003f46270 */
[-C--:B------:R-:W-:Y:S01]  /*4350*/  ISETP.GE.AND P3, PT, R30, R121.reuse, PT ;  /* 0x000000791e00720c */ /* 0x080fe20003f66270 */
[----:B------:R-:W-:Y:S01]  /*4360*/  HMMA.16816.F32 R60, R56, R46, R60 ;  /* 0x0000002e383c723c */ /* 0x000fe2000000183c */
[----:B------:R-:W-:Y:S01]  /*4370*/  FSEL R107, R107, -INF , !P6 ;  /* 0xff8000006b6b7808 */ /* 0x000fe20007000000 */
[----:B----4-:R-:W-:Y:S01]  /*4380*/  FFMA.FTZ R17, R0, R20, R17 ;  /* 0x0000001400117223 */ /* 0x010fe20000010011 */
[----:B------:R-:W-:Y:S01]  /*4390*/  ISETP.GE.AND P6, PT, R28, R122, PT ;  /* 0x0000007a1c00720c */ /* 0x000fe20003fc6270 */
[----:B------:R-:W-:Y:S01]  /*43a0*/  FFMA.FTZ R19, R0, R20, R19 ;  /* 0x0000001400137223 */ /* 0x000fe20000010013 */
[----:B------:R-:W-:Y:S02]  /*43b0*/  ISETP.GE.AND P4, PT, R28, R121, PT ;  /* 0x000000791c00720c */ /* 0x000fe40003f86270 */
[----:B------:R-:W-:Y:S01]  /*43c0*/  FSEL R111, R21, -INF , !P5 ;  /* 0xff800000156f7808 */ /* 0x000fe20006800000 */
[----:B--2---:R-:W-:Y:S01]  /*43d0*/  HMMA.16816.F32 R96, R92, R26, R96 ;  /* 0x0000001a5c60723c */ /* 0x004fe20000001860 */
[----:B------:R-:W-:Y:S01]  /*43e0*/  FSEL R110, R23, -INF , !P1 ;  /* 0xff800000176e7808 */ /* 0x000fe20004800000 */
[----:B------:R-:W1:Y:S01]  /*43f0*/  I2F R21, R16 ;  /* 0x0000001000157306 */ /* 0x000e620000201400 */
[----:B------:R-:W-:Y:S01]  /*4400*/  ISETP.GE.AND P5, PT, R22, R122, PT ;  /* 0x0000007a1600720c */ /* 0x000fe20003fa6270 */
[----:B-----5:R-:W-:Y:S01]  /*4410*/  FFMA.FTZ R14, R0, R3, R14 ;  /* 0x00000003000e7223 */ /* 0x020fe2000001000e */
[----:B------:R-:W-:Y:S01]  /*4420*/  ISETP.GE.AND P1, PT, R22, R121, PT ;  /* 0x000000791600720c */ /* 0x000fe20003f26270 */
[----:B------:R-:W-:Y:S01]  /*4430*/  FFMA.FTZ R12, R0, R3, R12 ;  /* 0x00000003000c7223 */ /* 0x000fe2000001000c */
[----:B------:R-:W-:-:S02]  /*4440*/  IADD3 R20, R2, 0x59, RZ ;  /* 0x0000005902147810 */ /* 0x000fc40007ffe0ff */
[----:B------:R-:W-:Y:S02]  /*4450*/  FSEL R109, R109, -INF , !P2 ;  /* 0xff8000006d6d7808 */ /* 0x000fe40005000000 */
[----:B------:R-:W-:Y:S01]  /*4460*/  FSEL R108, R18, -INF , !P3 ;  /* 0xff800000126c7808 */ /* 0x000fe20005800000 */
[C---:B---3--:R-:W-:Y:S01]  /*4470*/  HMMA.16816.F32 R64, R92.reuse, R8, R64 ;  /* 0x000000085c40723c */ /* 0x048fe20000001840 */
[----:B------:R-:W-:Y:S02]  /*4480*/  IADD3 R22, R2, 0x58, RZ ;  /* 0x0000005802167810 */ /* 0x000fe40007ffe0ff */
[CC--:B------:R-:W-:Y:S02]  /*4490*/  ISETP.GE.AND P2, PT, R16.reuse, R122.reuse, PT ;  /* 0x0000007a1000720c */ /* 0x0c0fe40003f46270 */
[----:B------:R-:W-:Y:S01]  /*44a0*/  ISETP.GE.AND P3, PT, R16, R121, PT ;  /* 0x000000791000720c */ /* 0x000fe20003f66270 */
[----:B------:R-:W2:Y:S01]  /*44b0*/  I2F R23, R22 ;  /* 0x0000001600177306 */ /* 0x000ea20000201400 */
[----:B------:R-:W-:Y:S01]  /*44c0*/  FSEL R123, R17, -INF , !P6 ;  /* 0xff800000117b7808 */ /* 0x000fe20007000000 */
[CC--:B-1----:R-:W-:Y:S01]  /*44d0*/  FFMA.FTZ R15, R0.reuse, R21.reuse, R15 ;  /* 0x00000015000f7223 */ /* 0x0c2fe2000001000f */
[----:B------:R-:W-:Y:S01]  /*44e0*/  FSEL R106, R19, -INF , !P4 ;  /* 0xff800000136a7808 */ /* 0x000fe20006000000 */
[----:B------:R-:W-:Y:S01]  /*44f0*/  FFMA.FTZ R13, R0, R21, R13 ;  /* 0x00000015000d7223 */ /* 0x000fe2000001000d */
[----:B------:R-:W-:Y:S01]  /*4500*/  HMMA.16816.F32 R16, R92, R24, R100 ;  /* 0x000000185c10723c */ /* 0x000fe20000001864 */
[----:B------:R-:W-:-:S02]  /*4510*/  ISETP.GE.AND P6, PT, R22, R122, PT ;  /* 0x0000007a1600720c */ /* 0x000fc40003fc6270 */
[----:B------:R-:W1:Y:S01]  /*4520*/  I2F R24, R20 ;  /* 0x0000001400187306 */ /* 0x000e620000201400 */
[----:B------:R-:W-:Y:S02]  /*4530*/  ISETP.GE.AND P4, PT, R22, R121, PT ;  /* 0x000000791600720c */ /* 0x000fe40003f86270 */
[----:B------:R-:W-:Y:S02]  /*4540*/  FSEL R58, R15, -INF , !P3 ;  /* 0xff8000000f3a7808 */ /* 0x000fe40005800000 */
[----:B------:R-:W-:Y:S01]  /*4550*/  FSEL R100, R14, -INF , !P1 ;  /* 0xff8000000e647808 */ /* 0x000fe20004800000 */
[----:B------:R-:W-:Y:S01]  /*4560*/  HMMA.16816.F32 R60, R92, R10, R60 ;  /* 0x0000000a5c3c723c */ /* 0x000fe2000000183c */
[----:B------:R-:W-:Y:S01]  /*4570*/  IADD3 R14, R2, 0x61, RZ ;  /* 0x00000061020e7810 */ /* 0x000fe20007ffe0ff */
[-C--:B--2---:R-:W-:Y:S01]  /*4580*/  FFMA.FTZ R32, R0, R23.reuse, R32 ;  /* 0x0000001700207223 */ /* 0x084fe20000010020 */
[----:B------:R-:W-:Y:S01]  /*4590*/  IADD3 R22, R2, 0x60, RZ ;  /* 0x0000006002167810 */ /* 0x000fe20007ffe0ff */
[----:B------:R-:W-:Y:S01]  /*45a0*/  FFMA.FTZ R34, R0, R23, R34 ;  /* 0x0000001700227223 */ /* 0x000fe20000010022 */
[----:B------:R-:W-:-:S02]  /*45b0*/  FSEL R101, R12, -INF , !P5 ;  /* 0xff8000000c657808 */ /* 0x000fc40006800000 */
[----:B------:R-:W2:Y:S01]  /*45c0*/  I2F R3, R22 ;  /* 0x0000001600037306 */ /* 0x000ea20000201400 */
[----:B------:R-:W-:Y:S01]  /*45d0*/  ISETP.GE.AND P5, PT, R20, R122, PT ;  /* 0x0000007a1400720c */ /* 0x000fe20003fa6270 */
[-C--:B-1----:R-:W-:Y:S01]  /*45e0*/  FFMA.FTZ R33, R0, R24.reuse, R33 ;  /* 0x0000001800217223 */ /* 0x082fe20000010021 */
[----:B------:R-:W-:Y:S01]  /*45f0*/  ISETP.GE.AND P1, PT, R20, R121, PT ;  /* 0x000000791400720c */ /* 0x000fe20003f26270 */
[----:B------:R-:W-:Y:S01]  /*4600*/  FFMA.FTZ R35, R0, R24, R35 ;  /* 0x0000001800237223 */ /* 0x000fe20000010023 */
[----:B------:R-:W-:-:S03]  /*4610*/  IADD3 R15, R2, 0x68, RZ ;  /* 0x00000068020f7810 */ /* 0x000fc60007ffe0ff */
[----:B------:R-:W1:Y:S01]  /*4620*/  I2F R12, R14 ;  /* 0x0000000e000c7306 */ /* 0x000e620000201400 */
[----:B------:R-:W-:Y:S02]  /*4630*/  FSEL R59, R13, -INF , !P2 ;  /* 0xff8000000d3b7808 */ /* 0x000fe40005000000 */
[----:B------:R-:W-:Y:S02]  /*4640*/  FSEL R103, R33, -INF , !P5 ;  /* 0xff80000021677808 */ /* 0x000fe40006800000 */
[----:B------:R-:W-:Y:S02]  /*4650*/  FSEL R54, R35, -INF , !P1 ;  /* 0xff80000023367808 */ /* 0x000fe40004800000 */
[----:B------:R-:W-:Y:S01]  /*4660*/  FSEL R105, R32, -INF , !P6 ;  /* 0xff80000020697808 */ /* 0x000fe20007000000 */
[----:B------:R3:W4:Y:S01]  /*4670*/  I2F R13, R15 ;  /* 0x0000000f000d7306 */ /* 0x0007220000201400 */
[----:B------:R-:W-:Y:S01]  /*4680*/  FSEL R56, R34, -INF , !P4 ;  /* 0xff80000022387808 */ /* 0x000fe20006000000 */
[CC--:B--2---:R-:W-:Y:S01]  /*4690*/  FFMA.FTZ R16, R0.reuse, R3.reuse, R16 ;  /* 0x0000000300107223 */ /* 0x0c4fe20000010010 */
[C---:B------:R-:W-:Y:S01]  /*46a0*/  ISETP.GE.AND P5, PT, R15.reuse, R122, PT ;  /* 0x0000007a0f00720c */ /* 0x040fe20003fa6270 */
[----:B------:R-:W-:Y:S01]  /*46b0*/  FFMA.FTZ R18, R0, R3, R18 ;  /* 0x0000000300127223 */ /* 0x000fe20000010012 */
[----:B------:R-:W-:-:S02]  /*46c0*/  ISETP.GE.AND P1, PT, R15, R121, PT ;  /* 0x000000790f00720c */ /* 0x000fc40003f26270 */
[----:B------:R-:W-:Y:S01]  /*46d0*/  ISETP.GE.AND P6, PT, R14, R122, PT ;  /* 0x0000007a0e00720c */ /* 0x000fe20003fc6270 */
[-C--:B-1----:R-:W-:Y:S01]  /*46e0*/  FFMA.FTZ R17, R0, R12.reuse, R17 ;  /* 0x0000000c00117223 */ /* 0x082fe20000010011 */
[----:B------:R-:W-:Y:S01]  /*46f0*/  ISETP.GE.AND P4, PT, R14, R121, PT ;  /* 0x000000790e00720c */ /* 0x000fe20003f86270 */
[----:B------:R-:W-:Y:S01]  /*4700*/  FFMA.FTZ R19, R0, R12, R19 ;  /* 0x0000000c00137223 */ /* 0x000fe20000010013 */
[C---:B------:R-:W-:Y:S02]  /*4710*/  IADD3 R14, R2.reuse, 0x69, RZ ;  /* 0x00000069020e7810 */ /* 0x040fe40007ffe0ff */
[C---:B------:R-:W-:Y:S02]  /*4720*/  IADD3 R12, R2.reuse, 0x78, RZ ;  /* 0x00000078020c7810 */ /* 0x040fe40007ffe0ff */
[----:B------:R-:W1:Y:S01]  /*4730*/  I2F R8, R14 ;  /* 0x0000000e00087306 */ /* 0x000e620000201400 */
[----:B---3--:R-:W-:Y:S01]  /*4740*/  IADD3 R15, R2, 0x70, RZ ;  /* 0x00000070020f7810 */ /* 0x008fe20007ffe0ff */
[-C--:B----4-:R-:W-:Y:S01]  /*4750*/  FFMA.FTZ R51, R0, R13.reuse, R96 ;  /* 0x0000000d00337223 */ /* 0x090fe20000010060 */
[----:B------:R-:W-:Y:S01]  /*4760*/  ISETP.GE.AND P2, PT, R22, R122, PT ;  /* 0x0000007a1600720c */ /* 0x000fe20003f46270 */
[----:B------:R-:W-:Y:S01]  /*4770*/  FFMA.FTZ R40, R0, R13, R98 ;  /* 0x0000000d00287223 */ /* 0x000fe20000010062 */
[----:B------:R-:W-:-:S02]  /*4780*/  IADD3 R9, R2, 0x71, RZ ;  /* 0x0000007102097810 */ /* 0x000fc40007ffe0ff */
[----:B------:R-:W-:Y:S01]  /*4790*/  FSEL R45, R16, -INF , !P2 ;  /* 0xff800000102d7808 */ /* 0x000fe20005000000 */
[----:B------:R-:W2:Y:S01]  /*47a0*/  I2F R3, R15 ;  /* 0x0000000f00037306 */ /* 0x000ea20000201400 */
[-C--:B------:R-:W-:Y:S02]  /*47b0*/  ISETP.GE.AND P2, PT, R14, R122.reuse, PT ;  /* 0x0000007a0e00720c */ /* 0x080fe40003f46270 */
[----:B------:R-:W-:Y:S02]  /*47c0*/  FSEL R51, R51, -INF , !P5 ;  /* 0xff80000033337808 */ /* 0x000fe40006800000 */
[----:B------:R-:W-:Y:S02]  /*47d0*/  FSEL R40, R40, -INF , !P1 ;  /* 0xff80000028287808 */ /* 0x000fe40004800000 */
[C---:B------:R-:W-:Y:S01]  /*47e0*/  ISETP.GE.AND P5, PT, R9.reuse, R122, PT ;  /* 0x0000007a0900720c */ /* 0x040fe20003fa6270 */
[----:B------:R-:W3:Y:S01]  /*47f0*/  I2F R11, R12 ;  /* 0x0000000c000b7306 */ /* 0x000ee20000201400 */
[CC--:B-1----:R-:W-:Y:S01]  /*4800*/  FFMA.FTZ R49, R0.reuse, R8.reuse, R97 ;  /* 0x0000000800317223 */ /* 0x0c2fe20000010061 */
[-C--:B------:R-:W-:Y:S01]  /*4810*/  ISETP.GE.AND P1, PT, R9, R121.reuse, PT ;  /* 0x000000790900720c */ /* 0x080fe20003f26270 */
[----:B------:R-:W-:Y:S01]  /*4820*/  FFMA.FTZ R36, R0, R8, R99 ;  /* 0x0000000800247223 */ /* 0x000fe20000010063 */
[----:B------:R-:W-:-:S02]  /*4830*/  ISETP.GE.AND P3, PT, R22, R121, PT ;  /* 0x000000791600720c */ /* 0x000fc40003f66270 */
[----:B------:R-:W-:Y:S01]  /*4840*/  FSEL R49, R49, -INF , !P2 ;  /* 0xff80000031317808 */ /* 0x000fe20005000000 */
[CC--:B--2---:R-:W-:Y:S01]  /*4850*/  FFMA.FTZ R35, R0.reuse, R3.reuse, R64 ;  /* 0x0000000300237223 */ /* 0x0c4fe20000010040 */
[----:B------:R-:W1:Y:S01]  /*4860*/  I2F R10, R9 ;  /* 0x00000009000a7306 */ /* 0x000e620000201400 */
[----:B------:R-:W-:Y:S01]  /*4870*/  FFMA.FTZ R32, R0, R3, R66 ;  /* 0x0000000300207223 */ /* 0x000fe20000010042 */
[----:B------:R-:W-:Y:S02]  /*4880*/  IADD3 R3, R2, 0x79, RZ ;  /* 0x0000007902037810 */ /* 0x000fe40007ffe0ff */
[-C--:B------:R-:W-:Y:S02]  /*4890*/  ISETP.GE.AND P2, PT, R12, R122.reuse, PT ;  /* 0x0000007a0c00720c */ /* 0x080fe40003f46270 */
[----:B------:R-:W-:Y:S01]  /*48a0*/  FSEL R43, R17, -INF , !P6 ;  /* 0xff800000112b7808 */ /* 0x000fe20007000000 */
[CC--:B---3--:R-:W-:Y:S01]  /*48b0*/  FFMA.FTZ R31, R0.reuse, R11.reuse, R60 ;  /* 0x0000000b001f7223 */ /* 0x0c8fe2000001003c */
[----:B------:R-:W2:Y:S01]  /*48c0*/  I2F R24, R3 ;  /* 0x0000000300187306 */ /* 0x000ea20000201400 */
[----:B------:R-:W-:Y:S01]  /*48d0*/  FSEL R38, R19, -INF , !P4 ;  /* 0xff80000013267808 */ /* 0x000fe20006000000 */
[----:B------:R-:W-:Y:S01]  /*48e0*/  FFMA.FTZ R30, R0, R11, R62 ;  /* 0x0000000b001e7223 */ /* 0x000fe2000001003e */
[----:B------:R-:W-:-:S02]  /*48f0*/  ISETP.GE.AND P6, PT, R15, R122, PT ;  /* 0x0000007a0f00720c */ /* 0x000fc40003fc6270 */
[----:B------:R-:W-:Y:S02]  /*4900*/  FSEL R31, R31, -INF , !P2 ;  /* 0xff8000001f1f7808 */ /* 0x000fe40005000000 */
[----:B------:R-:W-:Y:S01]  /*4910*/  ISETP.GE.AND P2, PT, R116, 0x2, PT ;  /* 0x000000027400780c */ /* 0x000fe20003f46270 */
[----:B------:R-:W3:Y:S01]  /*4920*/  I2F R9, R2 ;  /* 0x0000000200097306 */ /* 0x000ee20000201400 */
[----:B------:R-:W-:Y:S01]  /*4930*/  BAR.SYNC.DEFER_BLOCKING 0x0 ;  /* 0x0000000000007b1d */ /* 0x000fe20000010000 */
[-C--:B------:R-:W-:Y:S01]  /*4940*/  ISETP.GE.AND P4, PT, R15, R121.reuse, PT ;  /* 0x000000790f00720c */ /* 0x080fe20003f86270 */
[-C--:B-1----:R-:W-:Y:S01]  /*4950*/  FFMA.FTZ R27, R0, R10.reuse, R65 ;  /* 0x0000000a001b7223 */ /* 0x082fe20000010041 */
[----:B------:R-:W-:Y:S01]  /*4960*/  FSEL R46, R18, -INF , !P3 ;  /* 0xff800000122e7808 */ /* 0x000fe20005800000 */
[----:B------:R-:W-:Y:S01]  /*4970*/  FFMA.FTZ R28, R0, R10, R67 ;  /* 0x0000000a001c7223 */ /* 0x000fe20000010043 */
[----:B------:R-:W-:Y:S02]  /*4980*/  ISETP.GE.AND P3, PT, R14, R121, PT ;  /* 0x000000790e00720c */ /* 0x000fe40003f66270 */
[----:B------:R-:W-:Y:S01]  /*4990*/  FSEL R35, R35, -INF , !P6 ;  /* 0xff80000023237808 */ /* 0x000fe20007000000 */
[-C--:B--2---:R-:W-:Y:S01]  /*49a0*/  FFMA.FTZ R29, R0, R24.reuse, R61 ;  /* 0x00000018001d7223 */ /* 0x084fe2000001003d */
[----:B------:R-:W-:Y:S01]  /*49b0*/  FSEL R32, R32, -INF , !P4 ;  /* 0xff80000020207808 */ /* 0x000fe20006000000 */
[----:B------:R-:W-:Y:S01]  /*49c0*/  FFMA.FTZ R24, R0, R24, R63 ;  /* 0x0000001800187223 */ /* 0x000fe2000001003f */
[----:B------:R-:W-:-:S02]  /*49d0*/  ISETP.GE.AND P6, PT, R2, R122, PT ;  /* 0x0000007a0200720c */ /* 0x000fc40003fc6270 */
[----:B------:R-:W-:Y:S02]  /*49e0*/  ISETP.GE.AND P4, PT, R2, R121, PT ;  /* 0x000000790200720c */ /* 0x000fe40003f86270 */
[----:B------:R-:W-:Y:S01]  /*49f0*/  FSEL R36, R36, -INF , !P3 ;  /* 0xff80000024247808 */ /* 0x000fe20005800000 */
[CC--:B---3--:R-:W-:Y:S01]  /*4a00*/  FFMA.FTZ R2, R0.reuse, R9.reuse, R80 ;  /* 0x0000000900027223 */ /* 0x0c8fe20000010050 */
[----:B------:R-:W-:Y:S01]  /*4a10*/  FSEL R27, R27, -INF , !P5 ;  /* 0xff8000001b1b7808 */ /* 0x000fe20006800000 */
[----:B------:R-:W-:Y:S01]  /*4a20*/  FFMA.FTZ R8, R0, R9, R82 ;  /* 0x0000000900087223 */ /* 0x000fe20000010052 */
[----:B------:R-:W-:Y:S02]  /*4a30*/  FSEL R28, R28, -INF , !P1 ;  /* 0xff8000001c1c7808 */ /* 0x000fe40004800000 */
[----:B------:R-:W-:Y:S02]  /*4a40*/  ISETP.GE.AND P3, PT, R12, R121, PT ;  /* 0x000000790c00720c */ /* 0x000fe40003f66270 */
[----:B------:R-:W-:-:S02]  /*4a50*/  ISETP.GE.AND P5, PT, R3, R122, PT ;  /* 0x0000007a0300720c */ /* 0x000fc40003fa6270 */
[----:B------:R-:W-:Y:S02]  /*4a60*/  ISETP.GE.AND P1, PT, R3, R121, PT ;  /* 0x000000790300720c */ /* 0x000fe40003f26270 */
[----:B------:R-:W-:Y:S02]  /*4a70*/  FSEL R30, R30, -INF , !P3 ;  /* 0xff8000001e1e7808 */ /* 0x000fe40005800000 */
[----:B------:R-:W-:Y:S02]  /*4a80*/  FSEL R2, R2, -INF , !P6 ;  /* 0xff80000002027808 */ /* 0x000fe40007000000 */
[----:B------:R-:W-:Y:S02]  /*4a90*/  FSEL R8, R8, -INF , !P4 ;  /* 0xff80000008087808 */ /* 0x000fe40006000000 */
[----:B------:R-:W-:Y:S02]  /*4aa0*/  FSEL R29, R29, -INF , !P5 ;  /* 0xff8000001d1d7808 */ /* 0x000fe40006800000 */
[----:B------:R-:W-:Y:S01]  /*4ab0*/  FSEL R24, R24, -INF , !P1 ;  /* 0xff80000018187808 */ /* 0x000fe20004800000 */
[----:B------:R-:W-:Y:S05]  /*4ac0*/  @!P2 BRA `(.L_x_6292) ;  /* 0x00000a500000a947 */ /* 0x000fea0003800000 */
[----:B------:R-:W-:Y:S05]  /*4ad0*/  @!P0 BRA `(.L_x_6293) ;  /* 0x0000039000008947 */ /* 0x000fea0003800000 */
        /* <DEDUP_REMOVED lines=57> */
.L_x_6293:
[----:B------:R-:W-:-:S04]  /*4e70*/  LEA R11, -R117, RZ, 0x7 ;  /* 0x000000ff750b7211 */ /* 0x000fc800078e39ff */
[----:B------:R-:W-:Y:S02]  /*4e80*/  SHF.R.S32.HI R10, RZ, 0x1f, R11 ;  /* 0x0000001fff0a7819 */ /* 0x000fe4000001140b */
.L_x_6294:
[----:B------:R-:W-:Y:S01]  /*4e90*/  ISETP.GE.AND P1, PT, R180, c[0x0][0x220], PT ;  /* 0x00008800b4007a0c */ /* 0x000fe20003f26270 */
[----:B------:R-:W-:-:S12]  /*4ea0*/  BSSY B0, `(.L_x_6295) ;  /* 0x0000064000007945 */ /* 0x000fd80003800000 */
[----:B------:R-:W-:Y:S01]  /*4eb0*/  @!P1 IMAD.MOV.U32 R16, RZ, RZ, R120 ;  /* 0x000000ffff109224 */ /* 0x000fe200078e0078 */
[CC--:B------:R-:W-:Y:S01]  /*4ec0*/  @!P1 IADD3 R12, P5, R11.reuse, R120.reuse, RZ ;  /* 0x000000780b0c9210 */ /* 0x0c0fe20007fbe0ff */
[----:B------:R-:W-:Y:S01]  /*4ed0*/  @!P1 IMAD.MOV.U32 R17, RZ, RZ, R119 ;  /* 0x000000ffff119224 */ /* 0x000fe200078e0077 */
[----:B------:R-:W-:Y:S01]  /*4ee0*/  @!P1 IADD3 R14, P4, P3, R11, R120, R173 ;  /* 0x000000780b0e9210 */ /* 0x000fe20007b9e0ad */
[----:B------:R-:W-:Y:S01]  /*4ef0*/  @!P1 IMAD.MOV.U32 R3, RZ, RZ, c[0x0][0x19c] ;  /* 0x00006700ff039624 */ /* 0x000fe200078e00ff */
[----:B------:R1:W-:Y:S01]  /*4f00*/  @P1 STS.128 [R177+0x2000], RZ ;  /* 0x002000ffb1001388 */ /* 0x0003e20000000c00 */
[----:B------:R-:W-:Y:S01]  /*4f10*/  @!P1 IMAD.WIDE.U32 R16, R117, 0x30, R16 ;  /* 0x0000003075109825 */ /* 0x000fe200078e0010 */
[----:B------:R-:W-:Y:S02]  /*4f20*/  @!P1 IADD3.X R13, R10, R119, R172, P4, P3 ;  /* 0x000000770a0d9210 */ /* 0x000fe400027e64ac */
[----:B------:R-:W-:Y:S01]  /*4f30*/  @!P1 LEA R22, P4, R14, c[0x0][0x168], 0x1 ;  /* 0x00005a000e169a11 */ /* 0x000fe200078808ff */
[----:B------:R-:W-:Y:S01]  /*4f40*/  @!P1 IMAD R3, R3, 0x30, RZ ;  /* 0x0000003003039824 */ /* 0x000fe200078e02ff */
[----:B------:R-:W-:Y:S01]  /*4f50*/  @!P1 IADD3 R15, P3, R11, R16, RZ ;  /* 0x000000100b0f9210 */ /* 0x000fe20007f7e0ff */
[----:B------:R-:W-:Y:S01]  /*4f60*/  @!P1 IMAD.X R9, R10, 0x1, R119, P5 ;  /* 0x000000010a099824 */ /* 0x000fe200028e0677 */
[----:B------:R-:W-:Y:S01]  /*4f70*/  @!P1 LEA R60, P5, R12, c[0x0][0x168], 0x1 ;  /* 0x00005a000c3c9a11 */ /* 0x000fe200078a08ff */
[----:B------:R-:W-:Y:S01]  /*4f80*/  @!P1 IMAD.MOV.U32 R16, RZ, RZ, c[0x0][0x19c] ;  /* 0x00006700ff109624 */ /* 0x000fe200078e00ff */
[----:B------:R-:W-:Y:S01]  /*4f90*/  @!P1 LEA.HI.X R23, R14, c[0x0][0x16c], R13, 0x1, P4 ;  /* 0x00005b000e179a11 */ /* 0x000fe200020f0c0d */
[----:B------:R-:W-:Y:S01]  /*4fa0*/  @!P1 IMAD.MOV.U32 R20, RZ, RZ, c[0x0][0x19c] ;  /* 0x00006700ff149624 */ /* 0x000fe200078e00ff */
[----:B------:R-:W-:Y:S01]  /*4fb0*/  @!P1 LEA.HI.X R61, R12, c[0x0][0x16c], R9, 0x1, P5 ;  /* 0x00005b000c3d9a11 */ /* 0x000fe200028f0c09 */
[--C-:B------:R-:W-:Y:S01]  /*4fc0*/  @!P1 IMAD.MOV.U32 R62, RZ, RZ, R120.reuse ;  /* 0x000000ffff3e9224 */ /* 0x100fe200078e0078 */
[----:B------:R-:W-:Y:S01]  /*4fd0*/  @!P1 IADD3.X R14, R10, R17, R3, P3, !PT ;  /* 0x000000110a0e9210 */ /* 0x000fe20001ffe403 */
[--C-:B------:R-:W-:Y:S01]  /*4fe0*/  @!P1 IMAD.MOV.U32 R63, RZ, RZ, R119.reuse ;  /* 0x000000ffff3f9224 */ /* 0x100fe200078e0077 */
[CC--:B------:R-:W-:Y:S01]  /*4ff0*/  @!P1 LEA R12, P3, R117.reuse, R120.reuse, 0x6 ;  /* 0x00000078750c9211 */ /* 0x0c0fe200078630ff */
[----:B------:R-:W-:Y:S01]  /*5000*/  @!P1 IMAD.MOV.U32 R64, RZ, RZ, R120 ;  /* 0x000000ffff409224 */ /* 0x000fe200078e0078 */
[C---:B------:R-:W-:Y:S01]  /*5010*/  @!P1 LEA R18, P4, R117.reuse, R120, 0x5 ;  /* 0x0000007875129211 */ /* 0x040fe200078828ff */
[----:B------:R-:W-:Y:S01]  /*5020*/  @!P1 IMAD.MOV.U32 R65, RZ, RZ, R119 ;  /* 0x000000ffff419224 */ /* 0x000fe200078e0077 */
[-C--:B------:R-:W-:Y:S01]  /*5030*/  @!P1 LEA.HI.X R19, R117, R119.reuse, R16, 0x6, P3 ;  /* 0x0000007775139211 */ /* 0x080fe200018f3410 */
[----:B------:R-:W-:Y:S01]  /*5040*/  @!P1 IMAD.MOV.U32 R3, RZ, RZ, c[0x0][0x19c] ;  /* 0x00006700ff039624 */ /* 0x000fe200078e00ff */
[----:B------:R-:W-:Y:S01]  /*5050*/  @!P1 IADD3 R17, P3, R11, R12, RZ ;  /* 0x0000000c0b119210 */ /* 0x000fe20007f7e0ff */
[C---:B------:R-:W-:Y:S01]  /*5060*/  @!P1 IMAD.WIDE.U32 R62, R117.reuse, 0x60, R62 ;  /* 0x00000060753e9825 */ /* 0x040fe200078e003e */
[----:B------:R-:W-:Y:S01]  /*5070*/  @!P1 LEA.HI.X R21, R117, R119, R20, 0x5, P4 ;  /* 0x0000007775159211 */ /* 0x000fe200020f2c14 */
[----:B------:R-:W-:Y:S01]  /*5080*/  @!PT LDS RZ, [RZ] ;  /* 0x00000000fffff984 */ /* 0x000fe20000000800 */
[----:B------:R-:W-:Y:S01]  /*5090*/  @!PT LDS RZ, [RZ] ;  /* 0x00000000fffff984 */ /* 0x000fe20000000800 */
[----:B------:R-:W-:Y:S01]  /*50a0*/  @!PT LDS RZ, [RZ] ;  /* 0x00000000fffff984 */ /* 0x000fe20000000800 */
[----:B------:R1:W-:Y:S01]  /*50b0*/  @!P1 LDGSTS.E.BYPASS.LTC128B.128 [R177+0x2000], [R60.64] ;  /* 0x020000003cb19fae */ /* 0x0003e2000b901d46 */
[----:B------:R-:W-:Y:S01]  /*50c0*/  @!P1 IADD3 R13, P4, R11, R18, RZ ;  /* 0x000000120b0d9210 */ /* 0x000fe20007f9e0ff */
[----:B------:R-:W-:-:S02]  /*50d0*/  @!P1 IMAD.MOV.U32 R9, RZ, RZ, c[0x0][0x19c] ;  /* 0x00006700ff099624 */ /* 0x000fc400078e00ff */
[----:B------:R-:W-:Y:S01]  /*50e0*/  @!P1 IMAD.WIDE.U32 R64, R117, 0x50, R64 ;  /* 0x0000005075409825 */ /* 0x000fe200078e0040 */
[----:B------:R1:W-:Y:S03]  /*50f0*/  @P1 STS.128 [R177+0x2800], RZ ;  /* 0x002800ffb1001388 */ /* 0x0003e60000000c00 */
[----:B------:R-:W-:Y:S01]  /*5100*/  @!P1 IMAD R3, R3, 0x60, RZ ;  /* 0x0000006003039824 */ /* 0x000fe200078e02ff */
[----:B------:R-:W-:Y:S01]  /*5110*/  @!PT LDS RZ, [RZ] ;  /* 0x00000000fffff984 */ /* 0x000fe20000000800 */
[----:B------:R-:W-:Y:S01]  /*5120*/  @!PT LDS RZ, [RZ] ;  /* 0x00000000fffff984 */ /* 0x000fe20000000800 */
[----:B------:R-:W-:Y:S01]  /*5130*/  @!PT LDS RZ, [RZ] ;  /* 0x00000000fffff984 */ /* 0x000fe20000000800 */
[----:B------:R1:W-:Y:S01]  /*5140*/  @!P1 LDGSTS.E.BYPASS.LTC128B.128 [R177+0x2800], [R22.64] ;  /* 0x0280000016b19fae */ /* 0x0003e2000b901d46 */
[C---:B------:R-:W-:Y:S01]  /*5150*/  @!P1 IMAD.X R16, R10.reuse, 0x1, R19, P3 ;  /* 0x000000010a109824 */ /* 0x040fe200018e0613 */
[----:B------:R-:W-:Y:S01]  /*5160*/  @!P1 IADD3 R19, P3, R11, R62, RZ ;  /* 0x0000003e0b139210 */ /* 0x000fe20007f7e0ff */
[----:B------:R-:W-:Y:S01]  /*5170*/  @!P1 IMAD R9, R9, 0x50, RZ ;  /* 0x0000005009099824 */ /* 0x000fe200078e02ff */
[----:B------:R-:W-:Y:S01]  /*5180*/  @!P1 LEA R62, P5, R17, c[0x0][0x168], 0x1 ;  /* 0x00005a00113e9a11 */ /* 0x000fe200078a08ff */
[----:B------:R-:W-:Y:S01]  /*5190*/  @!P1 IMAD.X R12, R10, 0x1, R21, P4 ;  /* 0x000000010a0c9824 */ /* 0x000fe200020e0615 */
[----:B------:R-:W-:Y:S01]  /*51a0*/  @!P1 IADD3 R18, P4, R11, R64, RZ ;  /* 0x000000400b129210 */ /* 0x000fe20007f9e0ff */
[----:B------:R1:W-:Y:S01]  /*51b0*/  @P1 STS.128 [R177+0x3000], RZ ;  /* 0x003000ffb1001388 */ /* 0x0003e20000000c00 */
[----:B------:R-:W-:-:S02]  /*51c0*/  @!P1 LEA R64, P6, R13, c[0x0][0x168], 0x1 ;  /* 0x00005a000d409a11 */ /* 0x000fc400078c08ff */
[C---:B------:R-:W-:Y:S02]  /*51d0*/  @!P1 IADD3.X R20, R10.reuse, R63, R3, P3, !PT ;  /* 0x0000003f0a149210 */ /* 0x040fe40001ffe403 */
        /* <DEDUP_REMOVED lines=48> */
.L_x_6296:
[----:B------:R-:W-:Y:S05]  /*54e0*/  BSYNC B0 ;  /* 0x0000000000007941 */ /* 0x000fea0003800000 */
.L_x_6295:
[----:B------:R-:W0:Y:S01]  /*54f0*/  LDGDEPBAR ;  /* 0x00000000000079af */ /* 0x000e220000000000 */
[----:B------:R-:W-:-:S04]  /*5500*/  IADD3 R120, P1, R11, R120, RZ ;  /* 0x000000780b787210 */ /* 0x000fc80007f3e0ff */
[----:B------:R-:W-:Y:S02]  /*5510*/  IADD3.X R119, R10, R119, RZ, P1, !PT ;  /* 0x000000770a777210 */ /* 0x000fe40000ffe4ff */
.L_x_6292:
        /* <DEDUP_REMOVED lines=63> */
[----:B-1----:R-:W1:Y:S03]  /*5910*/  SHFL.BFLY PT, R12, R11, 0x2, 0x1f ;  /* 0x0c401f000b0c7f89 */ /* 0x002e6600000e0000 */
[-C--:B------:R-:W-:Y:S01]  /*5920*/  LEA R161, R5, R164.reuse, 0x1 ;  /* 0x000000a405a17211 */ /* 0x080fe200078e08ff */
[----:B------:R-:W2:Y:S01]  /*5930*/  SHFL.BFLY PT, R9, R10, 0x2, 0x1f ;  /* 0x0c401f000a097f89 */ /* 0x000ea200000e0000 */
[----:B------:R-:W-:-:S02]  /*5940*/  LEA R162, R4, R164, 0x1 ;  /* 0x000000a404a27211 */ /* 0x000fc400078e08ff */
[----:B------:R-:W-:Y:S01]  /*5950*/  LEA R160, R4, R161, 0x1 ;  /* 0x000000a104a07211 */ /* 0x000fe200078e08ff */
[----:B------:R-:W-:Y:S04]  /*5960*/  LDSM.16.MT88.4 R92, [R164+0x6000] ;  /* 0x00600000a45c783b */ /* 0x000fe80000004200 */
[----:B------:R-:W-:Y:S04]  /*5970*/  LDSM.16.MT88.4 R20, [R162+0x6800] ;  /* 0x00680000a214783b */ /* 0x000fe80000004200 */
[----:B------:R-:W-:Y:S01]  /*5980*/  LDSM.16.MT88.4 R16, [R161+0x6800] ;  /* 0x00680000a110783b */ /* 0x000fe20000004200 */
[----:B-1----:R-:W-:-:S02]  /*5990*/  FMNMX.FTZ R12, R11, R12, !PT ;  /* 0x0000000c0b0c7209 */ /* 0x002fc40007810000 */
[----:B--2---:R-:W-:-:S03]  /*59a0*/  FMNMX.FTZ R9, R10, R9, !PT ;  /* 0x000000090a097209 */ /* 0x004fc60007810000 */
[----:B------:R-:W1:Y:S02]  /*59b0*/  SHFL.BFLY PT, R3, R12, 0x1, 0x1f ;  /* 0x0c201f000c037f89 */ /* 0x000e6400000e0000 */
[----:B-1----:R-:W-:Y:S02]  /*59c0*/  FMNMX.FTZ R3, R12, R3, !PT ;  /* 0x000000030c037209 */ /* 0x002fe40007810000 */
[----:B------:R-:W-:Y:S02]  /*59d0*/  LDSM.16.MT88.4 R12, [R164+0x6800] ;  /* 0x00680000a40c783b */ /* 0x000fe40000004200 */
[C---:B------:R-:W-:Y:S01]  /*59e0*/  FSETP.NEU.FTZ.AND P1, PT, R3.reuse, -INF , PT ;  /* 0xff8000000300780b */ /* 0x040fe20003f3d000 */
[----:B------:R-:W-:-:S05]  /*59f0*/  FMUL.FTZ R34, R3, c[0x0][0x23c] ;  /* 0x00008f0003227a20 */ /* 0x000fca0000410000 */
[----:B------:R-:W-:-:S05]  /*5a00*/  FSEL R34, R34, RZ, P1 ;  /* 0x000000ff22227208 */ /* 0x000fca0000800000 */
[--C-:B------:R-:W-:Y:S02]  /*5a10*/  FFMA.FTZ R64, R2, c[0x0][0x23c], -R34.reuse ;  /* 0x00008f0002407a23 */ /* 0x100fe40000010822 */
[----:B------:R-:W1:Y:S01]  /*5a20*/  SHFL.BFLY PT, R2, R9, 0x1, 0x1f ;  /* 0x0c201f0009027f89 */ /* 0x000e6200000e0000 */
[--C-:B------:R-:W-:Y:S02]  /*5a30*/  FFMA.FTZ R63, R75, c[0x0][0x23c], -R34.reuse ;  /* 0x00008f004b3f7a23 */ /* 0x100fe40000010822 */
[--C-:B------:R-:W-:Y:S01]  /*5a40*/  FFMA.FTZ R62, R73, c[0x0][0x23c], -R34.reuse ;  /* 0x00008f00493e7a23 */ /* 0x100fe20000010822 */
[----:B------:R-:W-:Y:S01]  /*5a50*/  MUFU.EX2 R64, R64 ;  /* 0x0000004000407308 */ /* 0x000fe20000000800 */
[--C-:B------:R-:W-:Y:S02]  /*5a60*/  FFMA.FTZ R61, R77, c[0x0][0x23c], -R34.reuse ;  /* 0x00008f004d3d7a23 */ /* 0x100fe40000010822 */
[--C-:B------:R-:W-:Y:S02]  /*5a70*/  FFMA.FTZ R44, R79, c[0x0][0x23c], -R34.reuse ;  /* 0x00008f004f2c7a23 */ /* 0x100fe40000010822 */
[----:B------:R-:W-:-:S02]  /*5a80*/  FFMA.FTZ R39, R81, c[0x0][0x23c], -R34 ;  /* 0x00008f0051277a23 */ /* 0x000fc40000010822 */
[--C-:B------:R-:W-:Y:S01]  /*5a90*/  FFMA.FTZ R33, R83, c[0x0][0x23c], -R34.reuse ;  /* 0x00008f0053217a23 */ /* 0x100fe20000010822 */
[----:B------:R-:W2:Y:S01]  /*5aa0*/  MUFU.EX2 R63, R63 ;  /* 0x0000003f003f7308 */ /* 0x000ea20000000800 */
[--C-:B------:R-:W-:Y:S01]  /*5ab0*/  FFMA.FTZ R26, R85, c[0x0][0x23c], -R34.reuse ;  /* 0x00008f00551a7a23 */ /* 0x100fe20000010822 */
[----:B------:R-:W-:Y:S01]  /*5ac0*/  LDSM.16.MT88.4 R80, [R161+0x6000] ;  /* 0x00600000a150783b */ /* 0x000fe20000004200 */
[--C-:B------:R-:W-:Y:S02]  /*5ad0*/  FFMA.FTZ R57, R53, c[0x0][0x23c], -R34.reuse ;  /* 0x00008f0035397a23 */ /* 0x100fe40000010822 */
[--C-:B------:R-:W-:Y:S02]  /*5ae0*/  FFMA.FTZ R128, R113, c[0x0][0x23c], -R34.reuse ;  /* 0x00008f0071807a23 */ /* 0x100fe40000010822 */
[--C-:B------:R-:W-:Y:S01]  /*5af0*/  FFMA.FTZ R115, R115, c[0x0][0x23c], -R34.reuse ;  /* 0x00008f0073737a23 */ /* 0x100fe20000010822 */
[----:B------:R-:W-:Y:S01]  /*5b00*/  MUFU.EX2 R62, R62 ;  /* 0x0000003e003e7308 */ /* 0x000fe20000000800 */
[----:B------:R-:W-:-:S02]  /*5b10*/  FFMA.FTZ R67, R131, c[0x0][0x23c], -R34 ;  /* 0x00008f0083437a23 */ /* 0x000fc40000010822 */
[--C-:B------:R-:W-:Y:S01]  /*5b20*/  FFMA.FTZ R131, R107, c[0x0][0x23c], -R34.reuse ;  /* 0x00008f006b837a23 */ /* 0x100fe20000010822 */
[----:B-1----:R-:W-:Y:S01]  /*5b30*/  FMNMX.FTZ R2, R9, R2, !PT ;  /* 0x0000000209027209 */ /* 0x002fe20007810000 */
[--C-:B------:R-:W-:Y:S02]  /*5b40*/  FFMA.FTZ R107, R109, c[0x0][0x23c], -R34.reuse ;  /* 0x00008f006d6b7a23 */ /* 0x100fe40000010822 */
[--C-:B------:R-:W-:Y:S01]  /*5b50*/  FFMA.FTZ R101, R101, c[0x0][0x23c], -R34.reuse ;  /* 0x00008f0065657a23 */ /* 0x100fe20000010822 */
[C---:B------:R-:W-:Y:S01]  /*5b60*/  FSETP.NEU.FTZ.AND P1, PT, R2.reuse, -INF , PT ;  /* 0xff8000000200780b */ /* 0x040fe20003f3d000 */
[----:B------:R-:W-:Y:S01]  /*5b70*/  FMUL.FTZ R25, R2, c[0x0][0x23c] ;  /* 0x00008f0002197a20 */ /* 0x000fe20000410000 */
[----:B------:R-:W1:Y:S01]  /*5b80*/  MUFU.EX2 R61, R61 ;  /* 0x0000003d003d7308 */ /* 0x000e620000000800 */
[----:B------:R-:W-:-:S03]  /*5b90*/  FFMA.FTZ R45, R45, c[0x0][0x23c], -R34 ;  /* 0x00008f002d2d7a23 */ /* 0x000fc60000010822 */
[----:B------:R-:W-:Y:S02]  /*5ba0*/  FSEL R25, R25, RZ, P1 ;  /* 0x000000ff19197208 */ /* 0x000fe40000800000 */
[----:B------:R-:W-:Y:S02]  /*5bb0*/  LEA R192, P1, R120, c[0x0][0x168], 0x1 ;  /* 0x00005a0078c07a11 */ /* 0x000fe400078208ff */
[----:B------:R-:W-:Y:S01]  /*5bc0*/  MUFU.EX2 R44, R44 ;  /* 0x0000002c002c7308 */ /* 0x000fe20000000800 */
[--C-:B------:R-:W-:Y:S01]  /*5bd0*/  FFMA.FTZ R102, R8, c[0x0][0x23c], -R25.reuse ;  /* 0x00008f0008667a23 */ /* 0x100fe20000010819 */
[----:B--2---:R-:W-:Y:S01]  /*5be0*/  F2FP.PACK_AB R8, R63, R64 ;  /* 0x000000403f08723e */ /* 0x004fe200000000ff */
[----:B------:R-:W-:Y:S01]  /*5bf0*/  FFMA.FTZ R65, R74, c[0x0][0x23c], -R25 ;  /* 0x00008f004a417a23 */ /* 0x000fe20000010819 */
[----:B------:R-:W-:Y:S01]  /*5c00*/  LEA.HI.X R191, R120, c[0x0][0x16c], R119, 0x1, P1 ;  /* 0x00005b0078bf7a11 */ /* 0x000fe200008f0c77 */
[--C-:B------:R-:W-:Y:S02]  /*5c10*/  FFMA.FTZ R66, R72, c[0x0][0x23c], -R25.reuse ;  /* 0x00008f0048427a23 */ /* 0x100fe40000010819 */
[--C-:B------:R-:W-:Y:S01]  /*5c20*/  FFMA.FTZ R47, R76, c[0x0][0x23c], -R25.reuse ;  /* 0x00008f004c2f7a23 */ /* 0x100fe20000010819 */
[----:B------:R-:W-:Y:S01]  /*5c30*/  MUFU.EX2 R102, R102 ;  /* 0x0000006600667308 */ /* 0x000fe20000000800 */
[----:B-1----:R-:W-:Y:S01]  /*5c40*/  F2FP.PACK_AB R10, R61, R62 ;  /* 0x0000003e3d0a723e */ /* 0x002fe200000000ff */
[--C-:B------:R-:W-:Y:S01]  /*5c50*/  FFMA.FTZ R42, R78, c[0x0][0x23c], -R25.reuse ;  /* 0x00008f004e2a7a23 */ /* 0x100fe20000010819 */
[----:B------:R-:W1:Y:S01]  /*5c60*/  LDSM.16.MT88.4 R72, [R162+0x6000] ;  /* 0x00600000a248783b */ /* 0x000e620000004200 */
[----:B------:R-:W-:-:S02]  /*5c70*/  FFMA.FTZ R41, R84, c[0x0][0x23c], -R25 ;  /* 0x00008f0054297a23 */ /* 0x000fc40000010819 */
[--C-:B------:R-:W-:Y:S02]  /*5c80*/  FFMA.FTZ R37, R48, c[0x0][0x23c], -R25.reuse ;  /* 0x00008f0030257a23 */ /* 0x100fe40000010819 */
[----:B------:R-:W2:Y:S01]  /*5c90*/  MUFU.EX2 R65, R65 ;  /* 0x0000004100417308 */ /* 0x000ea20000000800 */
[--C-:B------:R-:W-:Y:S02]  /*5ca0*/  FFMA.FTZ R6, R52, c[0x0][0x23c], -R25.reuse ;  /* 0x00008f0034067a23 */ /* 0x100fe40000010819 */
[--C-:B------:R-:W-:Y:S02]  /*5cb0*/  FFMA.FTZ R52, R55, c[0x0][0x23c], -R34.reuse ;  /* 0x00008f0037347a23 */ /* 0x100fe40000010822 */
[----:B------:R-:W-:Y:S02]  /*5cc0*/  FFMA.FTZ R53, R50, c[0x0][0x23c], -R25 ;  /* 0x00008f0032357a23 */ /* 0x000fe40000010819 */
        /* <DEDUP_REMOVED lines=8> */
[----:B------:R-:W-:Y:S02]  /*5d50*/  FFMA.FTZ R114, R129, c[0x0][0x23c], -R34 ;  /* 0x00008f0081727a23 */ /* 0x000fe40000010822 */
[--C-:B------:R-:W-:Y:S02]  /*5d60*/  FFMA.FTZ R129, R112, c[0x0][0x23c], -R25.reuse ;  /* 0x00008f0070817a23 */ /* 0x100fe40000010819 */
[----:B------:R-:W-:-:S02]  /*5d70*/  FFMA.FTZ R112, R132, c[0x0][0x23c], -R25 ;  /* 0x00008f0084707a23 */ /* 0x000fc40000010819 */
[----:B------:R-:W2:Y:S01]  /*5d80*/  MUFU.EX2 R39, R39 ;  /* 0x0000002700277308 */ /* 0x000ea20000000800 */
[--C-:B------:R-:W-:Y:S02]  /*5d90*/  FFMA.FTZ R113, R130, c[0x0][0x23c], -R25.reuse ;  /* 0x00008f0082717a23 */ /* 0x100fe40000010819 */
[--C-:B------:R-:W-:Y:S02]  /*5da0*/  FFMA.FTZ R60, R134, c[0x0][0x23c], -R25.reuse ;  /* 0x00008f00863c7a23 */ /* 0x100fe40000010819 */
[--C-:B------:R-:W-:Y:S02]  /*5db0*/  FFMA.FTZ R132, R111, c[0x0][0x23c], -R34.reuse ;  /* 0x00008f006f847a23 */ /* 0x100fe40000010822 */
[----:B------:R-:W-:Y:S01]  /*5dc0*/  FFMA.FTZ R134, R104, c[0x0][0x23c], -R25 ;  /* 0x00008f0068867a23 */ /* 0x000fe20000010819 */
[----:B---3--:R-:W-:Y:S01]  /*5dd0*/  F2FP.PACK_AB R11, R47, R66 ;  /* 0x000000422f0b723e */ /* 0x008fe200000000ff */
[----:B------:R-:W-:Y:S01]  /*5de0*/  MUFU.EX2 R33, R33 ;  /* 0x0000002100217308 */ /* 0x000fe20000000800 */
[----:B------:R-:W-:-:S02]  /*5df0*/  FFMA.FTZ R130, R123, c[0x0][0x23c], -R34 ;  /* 0x00008f007b827a23 */ /* 0x000fc40000010822 */
[--C-:B------:R-:W-:Y:S02]  /*5e00*/  FFMA.FTZ R109, R110, c[0x0][0x23c], -R25.reuse ;  /* 0x00008f006e6d7a23 */ /* 0x100fe40000010819 */
[--C-:B------:R-:W-:Y:S01]  /*5e10*/  FFMA.FTZ R111, R108, c[0x0][0x23c], -R25.reuse ;  /* 0x00008f006c6f7a23 */ /* 0x100fe20000010819 */
[C---:B------:R-:W-:Y:S01]  /*5e20*/  HMMA.16816.F32 R96, R8.reuse, R92, RZ ;  /* 0x0000005c0860723c */ /* 0x040fe200000018ff */
[----:B--2---:R-:W-:Y:S01]  /*5e30*/  F2FP.PACK_AB R84, R39, R44 ;  /* 0x0000002c2754723e */ /* 0x004fe200000000ff */
[----:B------:R-:W2:Y:S01]  /*5e40*/  MUFU.EX2 R26, R26 ;  /* 0x0000001a001a7308 */ /* 0x000ea20000000800 */
        /* <DEDUP_REMOVED lines=9> */
[C---:B-1----:R-:W-:Y:S01]  /*5ee0*/  HMMA.16816.F32 R68, R8.reuse, R72, RZ ;  /* 0x000000480844723c */ /* 0x042fe200000018ff */
[----:B------:R-:W-:Y:S01]  /*5ef0*/  FFMA.FTZ R54, R54, c[0x0][0x23c], -R25 ;  /* 0x00008f0036367a23 */ /* 0x000fe20000010819 */
[----:B------:R-:W1:Y:S01]  /*5f00*/  MUFU.EX2 R41, R41 ;  /* 0x0000002900297308 */ /* 0x000e620000000800 */
[----:B--2---:R-:W-:Y:S01]  /*5f10*/  F2FP.PACK_AB R86, R26, R33 ;  /* 0x000000211a56723e */ /* 0x004fe200000000ff */
[----:B------:R-:W-:Y:S02]  /*5f20*/  FADD.FTZ R63, R64, R63 ;  /* 0x0000003f403f7221 */ /* 0x000fe40000010000 */
[----:B------:R-:W-:Y:S02]  /*5f30*/  FADD.FTZ R65, R102, R65 ;  /* 0x0000004166417221 */ /* 0x000fe40000010000 */
[----:B------:R-:W-:Y:S01]  /*5f40*/  HMMA.16816.F32 R76, R8, R80, RZ ;  /* 0x00000050084c723c */ /* 0x000fe200000018ff */
[----:B------:R-:W-:Y:S01]  /*5f50*/  FADD.FTZ R62, R62, R63 ;  /* 0x0000003f3e3e7221 */ /* 0x000fe20000010000 */
[----:B------:R-:W-:Y:S01]  /*5f60*/  MUFU.EX2 R37, R37 ;  /* 0x0000002500257308 */ /* 0x000fe20000000800 */
[----:B------:R-:W-:-:S02]  /*5f70*/  FFMA.FTZ R56, R49, c[0x0][0x23c], -R34 ;  /* 0x00008f0031387a23 */ /* 0x000fc40000010822 */
[----:B------:R-:W-:Y:S02]  /*5f80*/  FADD.FTZ R61, R61, R62 ;  /* 0x0000003e3d3d7221 */ /* 0x000fe40000010000 */
[--C-:B------:R-:W-:Y:S01]  /*5f90*/  FFMA.FTZ R62, R43, c[0x0][0x23c], -R34.reuse ;  /* 0x00008f002b3e7a23 */ /* 0x100fe20000010822 */
[C---:B------:R-:W-:Y:S01]  /*5fa0*/  HMMA.16816.F32 R72, R8.reuse, R74, RZ ;  /* 0x0000004a0848723c */ /* 0x040fe200000018ff */
[----:B------:R-:W-:Y:S01]  /*5fb0*/  FFMA.FTZ R43, R51, c[0x0][0x23c], -R34 ;  /* 0x00008f00332b7a23 */ /* 0x000fe20000010822 */
[----:B------:R-:W2:Y:S01]  /*5fc0*/  MUFU.EX2 R6, R6 ;  /* 0x0000000600067308 */ /* 0x000ea20000000800 */
[----:B-1----:R-:W-:Y:S01]  /*5fd0*/  F2FP.PACK_AB R85, R41, R42 ;  /* 0x0000002a2955723e */ /* 0x002fe200000000ff */
[--C-:B------:R-:W-:Y:S02]  /*5fe0*/  FFMA.FTZ R46, R46, c[0x0][0x23c], -R25.reuse ;  /* 0x00008f002e2e7a23 */ /* 0x100fe40000010819 */
[--C-:B------:R-:W-:Y:S02]  /*5ff0*/  FFMA.FTZ R49, R38, c[0x0][0x23c], -R25.reuse ;  /* 0x00008f0026317a23 */ /* 0x100fe40000010819 */
[----:B------:R-:W-:Y:S01]  /*6000*/  HMMA.16816.F32 R80, R8, R82, RZ ;  /* 0x000000520850723c */ /* 0x000fe200000018ff */
[----:B------:R-:W-:Y:S01]  /*6010*/  FFMA.FTZ R36, R36, c[0x0][0x23c], -R25 ;  /* 0x00008f0024247a23 */ /* 0x000fe20000010819 */
[----:B------:R-:W-:Y:S01]  /*6020*/  MUFU.EX2 R57, R57 ;  /* 0x0000003900397308 */ /* 0x000fe20000000800 */
[----:B------:R-:W-:-:S02]  /*6030*/  FADD.FTZ R66, R66, R65 ;  /* 0x0000004142427221 */ /* 0x000fc40000010000 */
[----:B------:R-:W-:Y:S02]  /*6040*/  FFMA.FTZ R40, R40, c[0x0][0x23c], -R25 ;  /* 0x00008f0028287a23 */ /* 0x000fe40000010819 */
[----:B------:R-:W-:Y:S01]  /*6050*/  FFMA.FTZ R38, R29, c[0x0][0x23c], -R34 ;  /* 0x00008f001d267a23 */ /* 0x000fe20000010822 */
[----:B--2---:R-:W-:Y:S02]  /*6060*/  F2FP.PACK_AB R87, R6, R37 ;  /* 0x000000250657723e */ /* 0x004fe400000000ff */
[----:B------:R-:W1:Y:S05]  /*6070*/  MUFU.EX2 R52, R52 ;  /* 0x0000003400347308 */ /* 0x000e6a0000000800 */
[C---:B------:R-:W-:Y:S03]  /*6080*/  HMMA.16816.F32 R96, R84.reuse, R12, R96 ;  /* 0x0000000c5460723c */ /* 0x040fe60000001860 */
[----:B------:R-:W-:Y:S05]  /*6090*/  MUFU.EX2 R55, R55 ;  /* 0x0000003700377308 */ /* 0x000fea0000000800 */
[C---:B------:R-:W-:Y:S01]  /*60a0*/  HMMA.16816.F32 R92, R84.reuse, R14, R92 ;  /* 0x0000000e545c723c */ /* 0x040fe2000000185c */
[----:B------:R-:W2:Y:S02]  /*60b0*/  LDSM.16.MT88.4 R12, [R160+0x6000] ;  /* 0x00600000a00c783b */ /* 0x000ea40000004200 */
[----:B------:R-:W-:Y:S05]  /*60c0*/  MUFU.EX2 R48, R48 ;  /* 0x0000003000307308 */ /* 0x000fea0000000800 */
[C---:B------:R-:W-:Y:S03]  /*60d0*/  HMMA.16816.F32 R68, R84.reuse, R20, R68 ;  /* 0x000000145444723c */ /* 0x040fe60000001844 */
[----:B------:R-:W-:Y:S05]  /*60e0*/  MUFU.EX2 R53, R53 ;  /* 0x0000003500357308 */ /* 0x000fea0000000800 */
[C---:B------:R-:W-:Y:S01]  /*60f0*/  HMMA.16816.F32 R72, R84.reuse, R22, R72 ;  /* 0x000000165448723c */ /* 0x040fe20000001848 */
[----:B------:R-:W-:Y:S02]  /*6100*/  LDSM.16.MT88.4 R20, [R162+0x8800] ;  /* 0x00880000a214783b */ /* 0x000fe40000004200 */
[----:B------:R-:W3:Y:S05]  /*6110*/  MUFU.EX2 R50, R50 ;  /* 0x0000003200327308 */ /* 0x000eea0000000800 */
[C---:B------:R-:W-:Y:S03]  /*6120*/  HMMA.16816.F32 R76, R84.reuse, R16, R76 ;  /* 0x00000010544c723c */ /* 0x040fe6000000184c */
[----:B------:R-:W-:Y:S05]  /*6130*/  MUFU.EX2 R5, R5 ;  /* 0x0000000500057308 */ /* 0x000fea0000000800 */
[----:B------:R-:W-:Y:S01]  /*6140*/  HMMA.16816.F32 R80, R84, R18, R80 ;  /* 0x000000125450723c */ /* 0x000fe20000001850 */
[----:B------:R-:W-:Y:S02]  /*6150*/  LDSM.16.MT88.4 R16, [R164+0x7000] ;  /* 0x00700000a410783b */ /* 0x000fe40000004200 */
[----:B------:R-:W4:Y:S05]  /*6160*/  MUFU.EX2 R4, R4 ;  /* 0x0000000400047308 */ /* 0x000f2a0000000800 */
[C---:B--2---:R-:W-:Y:S03]  /*6170*/  HMMA.16816.F32 R88, R8.reuse, R12, RZ ;  /* 0x0000000c0858723c */ /* 0x044fe600000018ff */
[----:B------:R-:W-:Y:S05]  /*6180*/  MUFU.EX2 R128, R128 ;  /* 0x0000008000807308 */ /* 0x000fea0000000800 */
[----:B------:R-:W-:Y:S01]  /*6190*/  HMMA.16816.F32 R8, R8, R14, RZ ;  /* 0x0000000e0808723c */ /* 0x000fe200000018ff */
[----:B------:R-:W2:Y:S02]  /*61a0*/  LDSM.16.MT88.4 R12, [R160+0x6800] ;  /* 0x00680000a00c783b */ /* 0x000ea40000004200 */
[----:B------:R-:W5:Y:S08]  /*61b0*/  MUFU.EX2 R115, R115 ;  /* 0x0000007300737308 */ /* 0x000f700000000800 */
        /* <DEDUP_REMOVED lines=9> */
[----:B-1----:R-:W-:-:S02]  /*6250*/  F2FP.PACK_AB R8, R52, R57 ;  /* 0x000000393408723e */ /* 0x002fc400000000ff */
[----:B---3--:R-:W-:-:S05]  /*6260*/  F2FP.PACK_AB R9, R50, R53 ;  /* 0x000000353209723e */ /* 0x008fca00000000ff */
[----:B------:R-:W-:Y:S01]  /*6270*/  MUFU.EX2 R131, R131 ;  /* 0x0000008300837308 */ /* 0x000fe20000000800 */
[----:B------:R-:W-:Y:S02]  /*6280*/  F2FP.PACK_AB R10, R48, R55 ;  /* 0x00000037300a723e */ /* 0x000fe400000000ff */
[----:B----4-:R-:W-:-:S05]  /*6290*/  F2FP.PACK_AB R11, R4, R5 ;  /* 0x00000005040b723e */ /* 0x010fca00000000ff */
[----:B------:R-:W1:Y:S02]  /*62a0*/  MUFU.EX2 R132, R132 ;  /* 0x0000008400847308 */ /* 0x000e640000000800 */
[C---:B------:R-:W-:Y:S06]  /*62b0*/  HMMA.16816.F32 R96, R8.reuse, R16, R96 ;  /* 0x000000100860723c */ /* 0x040fec0000001860 */
[----:B------:R-:W-:Y:S02]  /*62c0*/  MUFU.EX2 R107, R107 ;  /* 0x0000006b006b7308 */ /* 0x000fe40000000800 */
[C---:B------:R-:W-:Y:S01]  /*62d0*/  HMMA.16816.F32 R92, R8.reuse, R18, R92 ;  /* 0x00000012085c723c */ /* 0x040fe2000000185c */
[----:B------:R-:W3:Y:S05]  /*62e0*/  LDSM.16.MT88.4 R16, [R161+0x7000] ;  /* 0x00700000a110783b */ /* 0x000eea0000004200 */
[----:B------:R-:W-:Y:S02]  /*62f0*/  MUFU.EX2 R130, R130 ;  /* 0x0000008200827308 */ /* 0x000fe40000000800 */
[C---:B--2---:R-:W-:Y:S06]  /*6300*/  HMMA.16816.F32 R68, R8.reuse, R12, R68 ;  /* 0x0000000c0844723c */ /* 0x044fec0000001844 */
[----:B------:R-:W-:Y:S02]  /*6310*/  MUFU.EX2 R134, R134 ;  /* 0x0000008600867308 */ /* 0x000fe40000000800 */
[C---:B------:R-:W-:Y:S01]  /*6320*/  HMMA.16816.F32 R72, R8.reuse, R14, R72 ;  /* 0x0000000e0848723c */ /* 0x040fe20000001848 */
[----:B------:R-:W2:Y:S05]  /*6330*/  LDSM.16.MT88.4 R12, [R160+0x7000] ;  /* 0x00700000a00c783b */ /* 0x000eaa0000004200 */
[----:B------:R-:W4:Y:S08]  /*6340*/  MUFU.EX2 R109, R109 ;  /* 0x0000006d006d7308 */ /* 0x000f300000000800 */
[----:B------:R-:W-:Y:S08]  /*6350*/  MUFU.EX2 R111, R111 ;  /* 0x0000006f006f7308 */ /* 0x000ff00000000800 */
[----:B------:R-:W1:Y:S01]  /*6360*/  MUFU.EX2 R104, R104 ;  /* 0x0000006800687308 */ /* 0x000e620000000800 */
[C---:B---3--:R-:W-:Y:S07]  /*6370*/  HMMA.16816.F32 R76, R8.reuse, R16, R76 ;  /* 0x00000010084c723c */ /* 0x048fee000000184c */
[----:B------:R-:W-:Y:S01]  /*6380*/  MUFU.EX2 R101, R101 ;  /* 0x0000006500657308 */ /* 0x000fe20000000800 */
[C---:B------:R-:W-:Y:S01]  /*6390*/  HMMA.16816.F32 R80, R8.reuse, R18, R80 ;  /* 0x000000120850723c */ /* 0x040fe20000001850 */
[----:B------:R-:W3:Y:S06]  /*63a0*/  LDSM.16.MT88.4 R16, [R164+0x7800] ;  /* 0x00780000a410783b */ /* 0x000eec0000004200 */
[----:B------:R-:W1:Y:S01]  /*63b0*/  MUFU.EX2 R108, R108 ;  /* 0x0000006c006c7308 */ /* 0x000e620000000800 */
[C---:B--2---:R-:W-:Y:S07]  /*63c0*/  HMMA.16816.F32 R88, R8.reuse, R12, R88 ;  /* 0x0000000c0858723c */ /* 0x044fee0000001858 */
[----:B------:R-:W-:Y:S01]  /*63d0*/  MUFU.EX2 R59, R59 ;  /* 0x0000003b003b7308 */ /* 0x000fe20000000800 */
[----:B------:R-:W-:Y:S01]  /*63e0*/  HMMA.16816.F32 R84, R8, R14, R84 ;  /* 0x0000000e0854723c */ /* 0x000fe20000001854 */
[----:B------:R-:W2:Y:S06]  /*63f0*/  LDSM.16.MT88.4 R12, [R162+0x7800] ;  /* 0x00780000a20c783b */ /* 0x000eac0000004200 */
[----:B------:R-:W-:Y:S01]  /*6400*/  MUFU.EX2 R106, R106 ;  /* 0x0000006a006a7308 */ /* 0x000fe20000000800 */
[----:B-----5:R-:W-:-:S02]  /*6410*/  F2FP.PACK_AB R8, R115, R128 ;  /* 0x000000807308723e */ /* 0x020fc400000000ff */
[----:B------:R-:W-:-:S05]  /*6420*/  F2FP.PACK_AB R9, R112, R129 ;  /* 0x000000817009723e */ /* 0x000fca00000000ff */
[----:B------:R-:W-:Y:S01]  /*6430*/  MUFU.EX2 R105, R105 ;  /* 0x0000006900697308 */ /* 0x000fe20000000800 */
[----:B------:R-:W-:Y:S02]  /*6440*/  F2FP.PACK_AB R10, R67, R114 ;  /* 0x00000072430a723e */ /* 0x000fe400000000ff */
[----:B------:R-:W-:-:S05]  /*6450*/  F2FP.PACK_AB R11, R60, R113 ;  /* 0x000000713c0b723e */ /* 0x000fca00000000ff */
[----:B------:R-:W5:Y:S02]  /*6460*/  MUFU.EX2 R58, R58 ;  /* 0x0000003a003a7308 */ /* 0x000f640000000800 */
[C---:B---3--:R-:W-:Y:S06]  /*6470*/  HMMA.16816.F32 R96, R8.reuse, R16, R96 ;  /* 0x000000100860723c */ /* 0x048fec0000001860 */
[----:B------:R-:W-:Y:S02]  /*6480*/  MUFU.EX2 R103, R103 ;  /* 0x0000006700677308 */ /* 0x000fe40000000800 */
[C---:B------:R-:W-:Y:S01]  /*6490*/  HMMA.16816.F32 R92, R8.reuse, R18, R92 ;  /* 0x00000012085c723c */ /* 0x040fe2000000185c */
[----:B------:R-:W3:Y:S05]  /*64a0*/  LDSM.16.MT88.4 R16, [R161+0x7800] ;  /* 0x00780000a110783b */ /* 0x000eea0000004200 */
[----:B------:R-:W1:Y:S02]  /*64b0*/  MUFU.EX2 R54, R54 ;  /* 0x0000003600367308 */ /* 0x000e640000000800 */
[C---:B--2---:R-:W-:Y:S06]  /*64c0*/  HMMA.16816.F32 R68, R8.reuse, R12, R68 ;  /* 0x0000000c0844723c */ /* 0x044fec0000001844 */
[----:B------:R-:W-:Y:S02]  /*64d0*/  MUFU.EX2 R45, R45 ;  /* 0x0000002d002d7308 */ /* 0x000fe40000000800 */
[C---:B------:R-:W-:Y:S01]  /*64e0*/  HMMA.16816.F32 R72, R8.reuse, R14, R72 ;  /* 0x0000000e0848723c */ /* 0x040fe20000001848 */
[----:B------:R-:W2:Y:S05]  /*64f0*/  LDSM.16.MT88.4 R12, [R160+0x7800] ;  /* 0x00780000a00c783b */ /* 0x000eaa0000004200 */
[----:B------:R-:W-:Y:S08]  /*6500*/  MUFU.EX2 R62, R62 ;  /* 0x0000003e003e7308 */ /* 0x000ff00000000800 */
[----:B------:R-:W-:Y:S08]  /*6510*/  MUFU.EX2 R43, R43 ;  /* 0x0000002b002b7308 */ /* 0x000ff00000000800 */
[----:B------:R-:W-:Y:S01]  /*6520*/  MUFU.EX2 R56, R56 ;  /* 0x0000003800387308 */ /* 0x000fe20000000800 */
        /* <DEDUP_REMOVED lines=10> */
[----:B-1----:R-:W-:-:S02]  /*65d0*/  F2FP.PACK_AB R8, R132, R131 ;  /* 0x000000838408723e */ /* 0x002fc400000000ff */
[----:B----4-:R-:W-:Y:S02]  /*65e0*/  F2FP.PACK_AB R9, R109, R134 ;  /* 0x000000866d09723e */ /* 0x010fe400000000ff */
[----:B------:R-:W-:Y:S02]  /*65f0*/  F2FP.PACK_AB R10, R130, R107 ;  /* 0x0000006b820a723e */ /* 0x000fe400000000ff */
[----:B------:R-:W-:-:S07]  /*6600*/  F2FP.PACK_AB R11, R104, R111 ;  /* 0x0000006f680b723e */ /* 0x000fce00000000ff */
[C---:B---3--:R-:W-:Y:S08]  /*6610*/  HMMA.16816.F32 R96, R8.reuse, R16, R96 ;  /* 0x000000100860723c */ /* 0x048ff00000001860 */
[C---:B------:R-:W-:Y:S01]  /*6620*/  HMMA.16816.F32 R92, R8.reuse, R18, R92 ;  /* 0x00000012085c723c */ /* 0x040fe2000000185c */
[----:B------:R-:W1:Y:S07]  /*6630*/  LDSM.16.MT88.4 R16, [R161+0x8000] ;  /* 0x00800000a110783b */ /* 0x000e6e0000004200 */
[C---:B--2---:R-:W-:Y:S08]  /*6640*/  HMMA.16816.F32 R68, R8.reuse, R12, R68 ;  /* 0x0000000c0844723c */ /* 0x044ff00000001844 */
        /* <DEDUP_REMOVED lines=8> */
[----:B------:R-:W-:-:S02]  /*66d0*/  F2FP.PACK_AB R8, R108, R101 ;  /* 0x000000656c08723e */ /* 0x000fc400000000ff */
[----:B-----5:R-:W-:Y:S02]  /*66e0*/  F2FP.PACK_AB R9, R58, R105 ;  /* 0x000000693a09723e */ /* 0x020fe400000000ff */
[----:B------:R-:W-:Y:S02]  /*66f0*/  F2FP.PACK_AB R10, R106, R59 ;  /* 0x0000003b6a0a723e */ /* 0x000fe400000000ff */
[----:B------:R-:W-:-:S07]  /*6700*/  F2FP.PACK_AB R11, R54, R103 ;  /* 0x00000067360b723e */ /* 0x000fce00000000ff */
[C---:B-1----:R-:W-:Y:S08]  /*6710*/  HMMA.16816.F32 R76, R8.reuse, R16, R76 ;  /* 0x00000010084c723c */ /* 0x042ff0000000184c */
[C---:B------:R-:W-:Y:S01]  /*6720*/  HMMA.16816.F32 R80, R8.reuse, R18, R80 ;  /* 0x000000120850723c */ /* 0x040fe20000001850 */
[----:B------:R-:W-:Y:S07]  /*6730*/  LDSM.16.MT88.4 R16, [R164+0x9000] ;  /* 0x00900000a410783b */ /* 0x000fee0000004200 */
[C---:B------:R-:W-:Y:S08]  /*6740*/  HMMA.16816.F32 R68, R8.reuse, R20, R68 ;  /* 0x000000140844723c */ /* 0x040ff00000001844 */
[C---:B--2---:R-:W-:Y:S08]  /*6750*/  HMMA.16816.F32 R96, R8.reuse, R12, R96 ;  /* 0x0000000c0860723c */ /* 0x044ff00000001860 */
[C---:B------:R-:W-:Y:S01]  /*6760*/  HMMA.16816.F32 R92, R8.reuse, R14, R92 ;  /* 0x0000000e085c723c */ /* 0x040fe2000000185c */
[----:B------:R-:W1:Y:S07]  /*6770*/  LDSM.16.MT88.4 R12, [R160+0x8800] ;  /* 0x00880000a00c783b */ /* 0x000e6e0000004200 */
[C---:B------:R-:W-:Y:S01]  /*6780*/  HMMA.16816.F32 R72, R8.reuse, R22, R72 ;  /* 0x000000160848723c */ /* 0x040fe20000001848 */
[----:B------:R-:W-:Y:S07]  /*6790*/  LDSM.16.MT88.4 R20, [R161+0x9000] ;  /* 0x00900000a114783b */ /* 0x000fee0000004200 */
[C---:B-1----:R-:W-:Y:S08]  /*67a0*/  HMMA.16816.F32 R88, R8.reuse, R12, R88 ;  /* 0x0000000c0858723c */ /* 0x042ff00000001858 */
[----:B------:R-:W-:Y:S01]  /*67b0*/  HMMA.16816.F32 R84, R8, R14, R84 ;  /* 0x0000000e0854723c */ /* 0x000fe20000001854 */
[----:B------:R-:W1:Y:S06]  /*67c0*/  LDSM.16.MT88.4 R12, [R162+0x9000] ;  /* 0x00900000a20c783b */ /* 0x000e6c0000004200 */
[----:B------:R-:W-:-:S02]  /*67d0*/  FADD.FTZ R9, R47, R66 ;  /* 0x000000422f097221 */ /* 0x000fc40000010000 */
[----:B------:R-:W2:Y:S01]  /*67e0*/  MUFU.EX2 R47, R40 ;  /* 0x00000028002f7308 */ /* 0x000ea20000000800 */
[----:B------:R-:W-:Y:S02]  /*67f0*/  FADD.FTZ R10, R44, R61 ;  /* 0x0000003d2c0a7221 */ /* 0x000fe40000010000 */
[----:B------:R-:W-:Y:S01]  /*6800*/  FADD.FTZ R8, R42, R9 ;  /* 0x000000092a087221 */ /* 0x000fe20000010000 */
[----:B------:R-:W-:Y:S01]  /*6810*/  F2FP.PACK_AB R9, R49, R46 ;  /* 0x0000002e3109723e */ /* 0x000fe200000000ff */
[----:B------:R-:W-:Y:S02]  /*6820*/  FADD.FTZ R10, R39, R10 ;  /* 0x0000000a270a7221 */ /* 0x000fe40000010000 */
[----:B------:R-:W-:Y:S02]  /*6830*/  FADD.FTZ R8, R41, R8 ;  /* 0x0000000829087221 */ /* 0x000fe40000010000 */
[----:B------:R-:W-:Y:S01]  /*6840*/  FADD.FTZ R33, R33, R10 ;  /* 0x0000000a21217221 */ /* 0x000fe20000010000 */
[----:B------:R-:W-:Y:S01]  /*6850*/  F2FP.PACK_AB R10, R56, R43 ;  /* 0x0000002b380a723e */ /* 0x000fe200000000ff */
[----:B------:R-:W-:Y:S01]  /*6860*/  FADD.FTZ R37, R37, R8 ;  /* 0x0000000825257221 */ /* 0x000fe20000010000 */
[----:B------:R-:W-:Y:S01]  /*6870*/  F2FP.PACK_AB R8, R62, R45 ;  /* 0x0000002d3e08723e */ /* 0x000fe200000000ff */
[----:B------:R-:W-:-:S02]  /*6880*/  FADD.FTZ R26, R26, R33 ;  /* 0x000000211a1a7221 */ /* 0x000fc40000010000 */
[----:B------:R-:W-:Y:S01]  /*6890*/  FADD.FTZ R6, R6, R37 ;  /* 0x0000002506067221 */ /* 0x000fe20000010000 */
[----:B--2---:R-:W-:Y:S01]  /*68a0*/  F2FP.PACK_AB R11, R36, R47 ;  /* 0x0000002f240b723e */ /* 0x004fe200000000ff */
[----:B------:R-:W-:Y:S02]  /*68b0*/  FADD.FTZ R57, R57, R26 ;  /* 0x0000001a39397221 */ /* 0x000fe40000010000 */
[----:B------:R-:W-:Y:S02]  /*68c0*/  FADD.FTZ R53, R53, R6 ;  /* 0x0000000635357221 */ /* 0x000fe40000010000 */
[----:B------:R-:W-:Y:S02]  /*68d0*/  FADD.FTZ R52, R52, R57 ;  /* 0x0000003934347221 */ /* 0x000fe40000010000 */
[----:B------:R-:W-:Y:S01]  /*68e0*/  HMMA.16816.F32 R96, R8, R16, R96 ;  /* 0x000000100860723c */ /* 0x000fe20000001860 */
[----:B------:R-:W-:Y:S02]  /*68f0*/  FADD.FTZ R50, R50, R53 ;  /* 0x0000003532327221 */ /* 0x000fe40000010000 */
[----:B------:R-:W-:-:S02]  /*6900*/  FADD.FTZ R55, R55, R52 ;  /* 0x0000003437377221 */ /* 0x000fc40000010000 */
[----:B------:R-:W-:Y:S02]  /*6910*/  FADD.FTZ R5, R5, R50 ;  /* 0x0000003205057221 */ /* 0x000fe40000010000 */
[----:B------:R-:W-:Y:S01]  /*6920*/  FADD.FTZ R55, R48, R55 ;  /* 0x0000003730377221 */ /* 0x000fe20000010000 */
[C---:B------:R-:W-:Y:S01]  /*6930*/  HMMA.16816.F32 R92, R8.reuse, R18, R92 ;  /* 0x00000012085c723c */ /* 0x040fe2000000185c */
[----:B------:R-:W2:Y:S01]  /*6940*/  LDSM.16.MT88.4 R16, [R160+0x9000] ;  /* 0x00900000a010783b */ /* 0x000ea20000004200 */
[----:B------:R-:W-:Y:S02]  /*6950*/  FADD.FTZ R4, R4, R5 ;  /* 0x0000000504047221 */ /* 0x000fe40000010000 */
[--C-:B------:R-:W-:Y:S02]  /*6960*/  FFMA.FTZ R39, R35, c[0x0][0x23c], -R34.reuse ;  /* 0x00008f0023277a23 */ /* 0x100fe40000010822 */
[--C-:B------:R-:W-:Y:S02]  /*6970*/  FFMA.FTZ R35, R27, c[0x0][0x23c], -R34.reuse ;  /* 0x00008f001b237a23 */ /* 0x100fe40000010822 */
[----:B-1----:R-:W-:Y:S01]  /*6980*/  HMMA.16816.F32 R68, R8, R12, R68 ;  /* 0x0000000c0844723c */ /* 0x002fe20000001844 */
[----:B------:R-:W-:Y:S01]  /*6990*/  FFMA.FTZ R27, R31, c[0x0][0x23c], -R34 ;  /* 0x00008f001f1b7a23 */ /* 0x000fe20000010822 */
[----:B------:R-:W-:Y:S01]  /*69a0*/  MUFU.EX2 R29, R35 ;  /* 0x00000023001d7308 */ /* 0x000fe20000000800 */
[----:B------:R-:W-:-:S02]  /*69b0*/  FFMA.FTZ R31, R32, c[0x0][0x23c], -R25 ;  /* 0x00008f00201f7a23 */ /* 0x000fc40000010819 */
[----:B------:R-:W-:Y:S02]  /*69c0*/  FADD.FTZ R128, R128, R55 ;  /* 0x0000003780807221 */ /* 0x000fe40000010000 */
[----:B------:R-:W-:Y:S01]  /*69d0*/  FADD.FTZ R129, R129, R4 ;  /* 0x0000000481817221 */ /* 0x000fe20000010000 */
[C---:B------:R-:W-:Y:S01]  /*69e0*/  HMMA.16816.F32 R72, R8.reuse, R14, R72 ;  /* 0x0000000e0848723c */ /* 0x040fe20000001848 */
[----:B------:R-:W1:Y:S01]  /*69f0*/  LDSM.16.MT88.4 R12, [R164+0x9800] ;  /* 0x00980000a40c783b */ /* 0x000e620000004200 */
[--C-:B------:R-:W-:Y:S01]  /*6a00*/  FFMA.FTZ R32, R28, c[0x0][0x23c], -R25.reuse ;  /* 0x00008f001c207a23 */ /* 0x100fe20000010819 */
[----:B------:R-:W3:Y:S01]  /*6a10*/  MUFU.EX2 R34, R39 ;  /* 0x0000002700227308 */ /* 0x000ee20000000800 */
[--C-:B------:R-:W-:Y:S02]  /*6a20*/  FFMA.FTZ R28, R30, c[0x0][0x23c], -R25.reuse ;  /* 0x00008f001e1c7a23 */ /* 0x100fe40000010819 */
[----:B------:R-:W-:Y:S02]  /*6a30*/  FFMA.FTZ R25, R24, c[0x0][0x23c], -R25 ;  /* 0x00008f0018197a23 */ /* 0x000fe40000010819 */
[----:B------:R-:W-:Y:S01]  /*6a40*/  FADD.FTZ R115, R115, R128 ;  /* 0x0000008073737221 */ /* 0x000fe20000010000 */
[----:B------:R-:W-:Y:S01]  /*6a50*/  HMMA.16816.F32 R76, R8, R20, R76 ;  /* 0x00000014084c723c */ /* 0x000fe2000000184c */
[----:B------:R-:W-:Y:S01]  /*6a60*/  FADD.FTZ R112, R112, R129 ;  /* 0x0000008170707221 */ /* 0x000fe20000010000 */
[----:B------:R-:W4:Y:S01]  /*6a70*/  MUFU.EX2 R27, R27 ;  /* 0x0000001b001b7308 */ /* 0x000f220000000800 */
[----:B------:R-:W-:-:S02]  /*6a80*/  FADD.FTZ R114, R114, R115 ;  /* 0x0000007372727221 */ /* 0x000fc40000010000 */
[----:B------:R-:W-:Y:S02]  /*6a90*/  FADD.FTZ R113, R113, R112 ;  /* 0x0000007071717221 */ /* 0x000fe40000010000 */
[----:B------:R-:W-:Y:S01]  /*6aa0*/  FADD.FTZ R114, R67, R114 ;  /* 0x0000007243727221 */ /* 0x000fe20000010000 */
[C---:B------:R-:W-:Y:S01]  /*6ab0*/  HMMA.16816.F32 R80, R8.reuse, R22, R80 ;  /* 0x000000160850723c */ /* 0x040fe20000001850 */
[----:B------:R-:W-:Y:S01]  /*6ac0*/  FADD.FTZ R113, R60, R113 ;  /* 0x000000713c717221 */ /* 0x000fe20000010000 */
[----:B------:R-:W-:Y:S01]  /*6ad0*/  MUFU.EX2 R31, R31 ;  /* 0x0000001f001f7308 */ /* 0x000fe20000000800 */
[----:B------:R-:W-:Y:S01]  /*6ae0*/  FADD.FTZ R131, R131, R114 ;  /* 0x0000007283837221 */ /* 0x000fe20000010000 */
[----:B------:R-:W5:Y:S01]  /*6af0*/  LDSM.16.MT88.4 R20, [R162+0x9800] ;  /* 0x00980000a214783b */ /* 0x000f620000004200 */
        /* <DEDUP_REMOVED lines=8> */
[----:B------:R-:W-:Y:S01]  /*6b80*/  HMMA.16816.F32 R84, R8, R18, R84 ;  /* 0x000000120854723c */ /* 0x000fe20000001854 */
[----:B------:R-:W-:Y:S01]  /*6b90*/  FADD.FTZ R104, R104, R111 ;  /* 0x0000006f68687221 */ /* 0x000fe20000010000 */
[----:B------:R-:W-:Y:S01]  /*6ba0*/  MUFU.EX2 R28, R28 ;  /* 0x0000001c001c7308 */ /* 0x000fe20000000800 */
[----:B------:R-:W-:Y:S01]  /*6bb0*/  FADD.FTZ R101, R101, R130 ;  /* 0x0000008265657221 */ /* 0x000fe20000010000 */
[----:B------:R-:W5:Y:S01]  /*6bc0*/  LDSM.16.MT88.4 R16, [R161+0x9800] ;  /* 0x00980000a110783b */ /* 0x000f620000004200 */
[----:B------:R-:W-:Y:S02]  /*6bd0*/  FADD.FTZ R105, R105, R104 ;  /* 0x0000006869697221 */ /* 0x000fe40000010000 */
[----:B---3--:R-:W-:Y:S01]  /*6be0*/  F2FP.PACK_AB R8, R29, R34 ;  /* 0x000000221d08723e */ /* 0x008fe200000000ff */
[----:B------:R-:W-:Y:S01]  /*6bf0*/  FADD.FTZ R108, R108, R101 ;  /* 0x000000656c6c7221 */ /* 0x000fe20000010000 */
[----:B----4-:R-:W-:Y:S01]  /*6c00*/  F2FP.PACK_AB R10, R38, R27 ;  /* 0x0000001b260a723e */ /* 0x010fe200000000ff */
[----:B------:R-:W3:Y:S01]  /*6c10*/  MUFU.EX2 R25, R25 ;  /* 0x0000001900197308 */ /* 0x000ee20000000800 */
[----:B--2---:R-:W-:Y:S01]  /*6c20*/  F2FP.PACK_AB R9, R32, R31 ;  /* 0x0000001f2009723e */ /* 0x004fe200000000ff */
[----:B------:R-:W-:-:S02]  /*6c30*/  FADD.FTZ R58, R58, R105 ;  /* 0x000000693a3a7221 */ /* 0x000fc40000010000 */
[----:B------:R-:W-:Y:S02]  /*6c40*/  FADD.FTZ R59, R59, R108 ;  /* 0x0000006c3b3b7221 */ /* 0x000fe40000010000 */
[----:B------:R-:W-:Y:S02]  /*6c50*/  FADD.FTZ R103, R103, R58 ;  /* 0x0000003a67677221 */ /* 0x000fe40000010000 */
[----:B------:R-:W-:Y:S02]  /*6c60*/  FADD.FTZ R106, R106, R59 ;  /* 0x0000003b6a6a7221 */ /* 0x000fe40000010000 */
[----:B------:R-:W-:Y:S02]  /*6c70*/  FADD.FTZ R103, R54, R103 ;  /* 0x0000006736677221 */ /* 0x000fe40000010000 */
[----:B------:R-:W-:Y:S02]  /*6c80*/  FADD.FTZ R45, R45, R106 ;  /* 0x0000006a2d2d7221 */ /* 0x000fe40000010000 */
[----:B------:R-:W-:Y:S01]  /*6c90*/  FADD.FTZ R46, R46, R103 ;  /* 0x000000672e2e7221 */ /* 0x000fe20000010000 */
[----:B---3--:R-:W-:Y:S01]  /*6ca0*/  F2FP.PACK_AB R11, R25, R28 ;  /* 0x0000001c190b723e */ /* 0x008fe200000000ff */
        /* <DEDUP_REMOVED lines=17> */
[----:B------:R-:W-:-:S03]  /*6dc0*/  FADD.FTZ R194, R25, R28 ;  /* 0x0000001c19c27221 */ /* 0x000fc60000010000 */
[C---:B------:R-:W-:Y:S08]  /*6dd0*/  HMMA.16816.F32 R72, R8.reuse, R22, R72 ;  /* 0x000000160848723c */ /* 0x040ff00000001848 */
[C---:B------:R-:W-:Y:S08]  /*6de0*/  HMMA.16816.F32 R76, R8.reuse, R16, R76 ;  /* 0x00000010084c723c */ /* 0x040ff0000000184c */
[C---:B------:R-:W-:Y:S08]  /*6df0*/  HMMA.16816.F32 R80, R8.reuse, R18, R80 ;  /* 0x000000120850723c */ /* 0x040ff00000001850 */
[C---:B-1----:R-:W-:Y:S08]  /*6e00*/  HMMA.16816.F32 R88, R8.reuse, R12, R88 ;  /* 0x0000000c0858723c */ /* 0x042ff00000001858 */
        /* <DEDUP_REMOVED lines=16> */
[----:B------:R-:W-:Y:S02]  /*6f10*/  LOP3.LUT R4, RZ, c[0x0][0x2d0], RZ, 0x33, !PT ;  /* 0x0000b400ff047a12 */ /* 0x000fe400078e33ff */
        /* <DEDUP_REMOVED lines=47> */
.L_x_6298:
[----:B------:R-:W-:-:S04]  /*7210*/  LEA R4, -R7, RZ, 0x7 ;  /* 0x000000ff07047211 */ /* 0x000fc800078e39ff */
[----:B------:R-:W-:Y:S02]  /*7220*/  SHF.R.S32.HI R5, RZ, 0x1f, R4 ;  /* 0x0000001fff057819 */ /* 0x000fe40000011404 */
.L_x_6299:
[----:B------:R-:W-:Y:S01]  /*7230*/  ISETP.GE.AND P1, PT, R180, c[0x0][0x220], PT ;  /* 0x00008800b4007a0c */ /* 0x000fe20003f26270 */
[----:B------:R-:W-:Y:S01]  /*7240*/  IMAD.SHL.U32 R138, R176, 0x80, RZ ;  /* 0x00000080b08a7824 */ /* 0x000fe200078e00ff */
[----:B------:R-:W-:-:S04]  /*7250*/  LEA R196, P6, R4, R196, 0x1 ;  /* 0x000000c404c47211 */ /* 0x000fc800078c08ff */
[----:B------:R-:W-:Y:S02]  /*7260*/  LEA.HI.X R195, R4, R195, R5, 0x1, P6 ;  /* 0x000000c304c37211 */ /* 0x000fe400030f0c05 */
[----:B------:R-:W-:-:S05]  /*7270*/  LOP3.LUT R143, R138, R175, RZ, 0xfc, !PT ;  /* 0x000000af8a8f7212 */ /* 0x000fca00078efcff */
[----:B------:R-:W-:Y:S01]  /*7280*/  @!P1 IMAD.MOV.U32 R8, RZ, RZ, c[0x0][0x1a4] ;  /* 0x00006900ff089624 */ /* 0x000fe200078e00ff */
[CC--:B------:R-:W-:Y:S01]  /*7290*/  @!P1 LEA R9, P3, R7.reuse, R124.reuse, 0x5 ;  /* 0x0000007c07099211 */ /* 0x0c0fe200078628ff */
[----:B------:R-:W-:Y:S01]  /*72a0*/  @!P1 IMAD.MOV.U32 R10, RZ, RZ, c[0x0][0x1a4] ;  /* 0x00006900ff0a9624 */ /* 0x000fe200078e00ff */
[CC--:B------:R-:W-:Y:S01]  /*72b0*/  @!P1 LEA R11, P2, R7.reuse, R124.reuse, 0x6 ;  /* 0x0000007c070b9211 */ /* 0x0c0fe200078430ff */
[--C-:B------:R-:W-:Y:S01]  /*72c0*/  @!P1 IMAD.MOV.U32 R126, RZ, RZ, R124.reuse ;  /* 0x000000ffff7e9224 */ /* 0x100fe200078e007c */
[----:B------:R-:W-:Y:S01]  /*72d0*/  @!P1 IADD3 R6, P5, P4, R4, R124, R183 ;  /* 0x0000007c04069210 */ /* 0x000fe20007cbe0b7 */
[----:B------:R-:W-:Y:S01]  /*72e0*/  @!P1 IMAD.MOV.U32 R16, RZ, RZ, R124 ;  /* 0x000000ffff109224 */ /* 0x000fe200078e007c */
[CC--:B------:R-:W-:Y:S01]  /*72f0*/  @!P1 LEA.HI.X R8, R7.reuse, R127.reuse, R8, 0x5, P3 ;  /* 0x0000007f07089211 */ /* 0x0c0fe200018f2c08 */
[--C-:B------:R-:W-:Y:S01]  /*7300*/  @!P1 IMAD.MOV.U32 R17, RZ, RZ, R127.reuse ;  /* 0x000000ffff119224 */ /* 0x100fe200078e007f */
[----:B------:R-:W-:Y:S01]  /*7310*/  @!P1 LEA.HI.X R10, R7, R127, R10, 0x6, P2 ;  /* 0x0000007f070a9211 */ /* 0x000fe200010f340a */
[--C-:B------:R-:W-:Y:S01]  /*7320*/  @!P1 IMAD.MOV.U32 R14, RZ, RZ, R124.reuse ;  /* 0x000000ffff0e9224 */ /* 0x100fe200078e007c */
[----:B------:R-:W-:Y:S01]  /*7330*/  @!P1 LEA R22, P2, R6, c[0x0][0x170], 0x1 ;  /* 0x00005c0006169a11 */ /* 0x000fe200078408ff */
[----:B------:R-:W-:Y:S01]  /*7340*/  @!P1 IMAD.MOV.U32 R15, RZ, RZ, R127 ;  /* 0x000000ffff0f9224 */ /* 0x000fe200078e007f */
[----:B------:R-:W-:Y:S01]  /*7350*/  @P1 STS.128 [R177+0x6000], RZ ;  /* 0x006000ffb1001388 */ /* 0x000fe20000000c00 */
[----:B------:R-:W-:-:S02]  /*7360*/  @!P1 IMAD.MOV.U32 R18, RZ, RZ, R124 ;  /* 0x000000ffff129224 */ /* 0x000fc400078e007c */
[--C-:B------:R-:W-:Y:S02]  /*7370*/  @!P1 IMAD.MOV.U32 R19, RZ, RZ, R127.reuse ;  /* 0x000000ffff139224 */ /* 0x100fe400078e007f */
[----:B------:R-:W-:Y:S01]  /*7380*/  @!P1 IMAD.WIDE.U32 R20, R7, 0x30, R126 ;  /* 0x0000003007149825 */ /* 0x000fe200078e007e */
[----:B------:R-:W-:-:S03]  /*7390*/  @!P1 IADD3.X R127, R5, R127, R182, P5, P4 ;  /* 0x0000007f057f9210 */ /* 0x000fc60002fe84b6 */
[C---:B------:R-:W-:Y:S01]  /*73a0*/  @!P1 IMAD.WIDE.U32 R16, R7.reuse, 0x50, R16 ;  /* 0x0000005007109825 */ /* 0x040fe200078e0010 */
[----:B------:R-:W-:Y:S02]  /*73b0*/  @!P1 IADD3 R13, P3, R4, R20, RZ ;  /* 0x00000014040d9210 */ /* 0x000fe40007f7e0ff */
[----:B------:R-:W-:Y:S01]  /*73c0*/  @!P1 LEA.HI.X R23, R6, c[0x0][0x174], R127, 0x1, P2 ;  /* 0x00005d0006179a11 */ /* 0x000fe200010f0c7f */
[----:B------:R-:W-:Y:S01]  /*73d0*/  @!P1 IMAD.WIDE.U32 R14, R7, 0x60, R14 ;  /* 0x00000060070e9825 */ /* 0x000fe200078e000e */
[----:B------:R-:W-:-:S03]  /*73e0*/  @!P1 IADD3 R6, P2, R4, R16, RZ ;  /* 0x0000001004069210 */ /* 0x000fc60007f5e0ff */
[----:B------:R-:W-:-:S04]  /*73f0*/  @!P1 IMAD.WIDE.U32 R18, R7, 0x70, R18 ;  /* 0x0000007007129825 */ /* 0x000fc800078e0012 */
[----:B------:R-:W-:Y:S02]  /*7400*/  @!P1 IMAD.MOV.U32 R12, RZ, RZ, c[0x0][0x1a4] ;  /* 0x00006900ff0c9624 */ /* 0x000fe400078e00ff */
[----:B------:R-:W-:Y:S02]  /*7410*/  @!P1 IMAD.MOV.U32 R7, RZ, RZ, c[0x0][0x1a4] ;  /* 0x00006900ff079624 */ /* 0x000fe400078e00ff */
[----:B------:R-:W-:Y:S02]  /*7420*/  @!P1 IMAD R12, R12, 0x30, RZ ;  /* 0x000000300c0c9824 */ /* 0x000fe400078e02ff */
[----:B------:R-:W-:Y:S02]  /*7430*/  @!P1 IMAD R7, R7, 0x50, RZ ;  /* 0x0000005007079824 */ /* 0x000fe400078e02ff */
        /* <DEDUP_REMOVED lines=8> */
[----:B------:R-:W-:Y:S01]  /*74c0*/  @!P1 IMAD.MOV.U32 R197, RZ, RZ, R195 ;  /* 0x000000ffffc59224 */ /* 0x000fe200078e00c3 */
[----:B------:R-:W-:Y:S01]  /*74d0*/  @!P1 LEA R24, P5, R9, c[0x0][0x170], 0x1 ;  /* 0x00005c0009189a11 */ /* 0x000fe200078a08ff */
[C---:B------:R-:W-:Y:S01]  /*74e0*/  @!P1 IMAD.X R8, R5.reuse, 0x1, R8, P3 ;  /* 0x0000000105089824 */ /* 0x040fe200018e0608 */
[C---:B------:R-:W-:Y:S01]  /*74f0*/  @!P1 IADD3 R14, P3, R4.reuse, R14, RZ ;  /* 0x0000000e040e9210 */ /* 0x040fe20007f7e0ff */
        /* <DEDUP_REMOVED lines=8> */
[----:B------:R-:W-:Y:S01]  /*7580*/  @P1 STS.128 [R177+0x6800], RZ ;  /* 0x006800ffb1001388 */ /* 0x000fe20000000c00 */
[----:B------:R-:W-:Y:S02]  /*7590*/  @!P1 IADD3.X R5, R5, R19, R12, P2, !PT ;  /* 0x0000001305059210 */ /* 0x000fe400017fe40c */
        /* <DEDUP_REMOVED lines=17> */
[----:B------:R-:W-:Y:S02]  /*76b0*/  @!P1 LEA.HI.X R9, R6, c[0x0][0x174], R7, 0x1, P4 ;  /* 0x00005d0006099a11 */ /* 0x000fe400020f0c07 */
[----:B------:R-:W-:Y:S01]  /*76c0*/  @!P1 LEA.HI.X R29, R14, c[0x0][0x174], R15, 0x1, P3 ;  /* 0x00005d000e1d9a11 */ /* 0x000fe200018f0c0f */
[----:B------:R-:W-:Y:S01]  /*76d0*/  @!PT LDS RZ, [RZ] ;  /* 0x00000000fffff984 */ /* 0x000fe20000000800 */
[----:B------:R-:W-:Y:S01]  /*76e0*/  @!PT LDS RZ, [RZ] ;  /* 0x00000000fffff984 */ /* 0x000fe20000000800 */
[----:B------:R-:W-:Y:S01]  /*76f0*/  @!PT LDS RZ, [RZ] ;  /* 0x00000000fffff984 */ /* 0x000fe20000000800 */
[----:B------:R4:W-:Y:S01]  /*7700*/  @!P1 LDGSTS.E.BYPASS.LTC128B.128 [R177+0x7800], [R10.64] ;  /* 0x078000000ab19fae */ /* 0x0009e2000b901d46 */
[----:B------:R-:W-:-:S02]  /*7710*/  @!P1 LEA.HI.X R27, R4, c[0x0][0x174], R5, 0x1, P2 ;  /* 0x00005d00041b9a11 */ /* 0x000fc400010f0c05 */
[----:B------:R-:W-:Y:S01]  /*7720*/  ISETP.GE.AND P2, PT, R116, 0x3, PT ;  /* 0x000000037400780c */ /* 0x000fe20003f46270 */
        /* <DEDUP_REMOVED lines=22> */
[----:B------:R-:W3:Y:S04]  /*7890*/  LDSM.16.M88.4 R52, [R169+0x2800] ;  /* 0x00280000a934783b */ /* 0x000ee80000000200 */
[----:B------:R-:W-:Y:S04]  /*78a0*/  LDSM.16.M88.4 R100, [R168] ;  /* 0x00000000a864783b */ /* 0x000fe80000000200 */
[----:B------:R-:W3:Y:S04]  /*78b0*/  LDSM.16.M88.4 R12, [R163+0x2000] ;  /* 0x00200000a30c783b */ /* 0x000ee80000000200 */
[----:B----4-:R-:W4:Y:S04]  /*78c0*/  LDSM.16.M88.4 R8, [R163+0x2800] ;  /* 0x00280000a308783b */ /* 0x010f280000000200 */
[----:B------:R-:W4:Y:S04]  /*78d0*/  LDSM.16.M88.4 R44, [R169+0x3000] ;  /* 0x00300000a92c783b */ /* 0x000f280000000200 */
[----:B------:R-:W4:Y:S04]  /*78e0*/  LDSM.16.M88.4 R36, [R169+0x3800] ;  /* 0x00380000a924783b */ /* 0x000f280000000200 */
[----:B--2---:R-:W2:Y:S04]  /*78f0*/  LDSM.16.M88.4 R20, [R169+0x4800] ;  /* 0x00480000a914783b */ /* 0x004ea80000000200 */
[----:B-----5:R-:W5:Y:S04]  /*7900*/  LDSM.16.M88.4 R16, [R163+0x3000] ;  /* 0x00300000a310783b */ /* 0x020f680000000200 */
[----:B-1----:R-:W1:Y:S01]  /*7910*/  LDSM.16.M88.4 R28, [R169+0x4000] ;  /* 0x00400000a91c783b */ /* 0x002e620000000200 */
[C---:B---3--:R-:W-:Y:S03]  /*7920*/  HMMA.16816.F32 R64, R4.reuse, R60, RZ ;  /* 0x0000003c0440723c */ /* 0x048fe600000018ff */
        /* <DEDUP_REMOVED lines=8> */
[C---:B------:R-:W-:Y:S01]  /*79b0*/  HMMA.16816.F32 R60, R100.reuse, R14, R60 ;  /* 0x0000000e643c723c */ /* 0x040fe2000000183c */
[----:B------:R-:W-:Y:S07]  /*79c0*/  LDSM.16.M88.4 R12, [R169+0x5000] ;  /* 0x00500000a90c783b */ /* 0x000fee0000000200 */
[C---:B----4-:R-:W-:Y:S08]  /*79d0*/  HMMA.16816.F32 R56, R100.reuse, R8, R56 ;  /* 0x000000086438723c */ /* 0x050ff00000001838 */
[----:B------:R-:W-:Y:S01]  /*79e0*/  HMMA.16816.F32 R52, R100, R10, R52 ;  /* 0x0000000a6434723c */ /* 0x000fe20000001834 */
[----:B------:R-:W3:Y:S07]  /*79f0*/  LDSM.16.M88.4 R8, [R163+0x3800] ;  /* 0x00380000a308783b */ /* 0x000eee0000000200 */
[C---:B------:R-:W-:Y:S08]  /*7a00*/  HMMA.16816.F32 R48, R4.reuse, R44, RZ ;  /* 0x0000002c0430723c */ /* 0x040ff000000018ff */
[C---:B------:R-:W-:Y:S08]  /*7a10*/  HMMA.16816.F32 R44, R4.reuse, R46, RZ ;  /* 0x0000002e042c723c */ /* 0x040ff000000018ff */
[C---:B------:R-:W-:Y:S08]  /*7a20*/  HMMA.16816.F32 R40, R4.reuse, R36, RZ ;  /* 0x000000240428723c */ /* 0x040ff000000018ff */
[C---:B------:R-:W-:Y:S08]  /*7a30*/  HMMA.16816.F32 R36, R4.reuse, R38, RZ ;  /* 0x000000260424723c */ /* 0x040ff000000018ff */
[C---:B--2---:R-:W-:Y:S08]  /*7a40*/  HMMA.16816.F32 R24, R4.reuse, R20, RZ ;  /* 0x000000140418723c */ /* 0x044ff000000018ff */
[----:B------:R-:W-:Y:S08]  /*7a50*/  HMMA.16816.F32 R20, R4, R22, RZ ;  /* 0x000000160414723c */ /* 0x000ff000000018ff */
[C---:B-----5:R-:W-:Y:S08]  /*7a60*/  HMMA.16816.F32 R48, R100.reuse, R16, R48 ;  /* 0x000000106430723c */ /* 0x060ff00000001830 */
[----:B------:R-:W-:Y:S08]  /*7a70*/  HMMA.16816.F32 R44, R100, R18, R44 ;  /* 0x00000012642c723c */ /* 0x000ff0000000182c */
[----:B-1----:R-:W-:Y:S08]  /*7a80*/  HMMA.16816.F32 R32, R4, R28, RZ ;  /* 0x0000001c0420723c */ /* 0x002ff000000018ff */
[C---:B---3--:R-:W-:Y:S08]  /*7a90*/  HMMA.16816.F32 R40, R100.reuse, R8, R40 ;  /* 0x000000086428723c */ /* 0x048ff00000001828 */
        /* <DEDUP_REMOVED lines=11> */
[C---:B------:R-:W-:Y:S08]  /*7b50*/  HMMA.16816.F32 R28, R100.reuse, R114, R28 ;  /* 0x00000072641c723c */ /* 0x040ff0000000181c */
        /* <DEDUP_REMOVED lines=27> */
[----:B------:R-:W-:Y:S07]  /*7d10*/  LDSM.16.M88.4 R108, [R165] ;  /* 0x00000000a56c783b */ /* 0x000fee0000000200 */
[C---:B--2---:R-:W-:Y:S08]  /*7d20*/  HMMA.16816.F32 R8, R100.reuse, R104, R8 ;  /* 0x000000686408723c */ /* 0x044ff00000001808 */
[----:B------:R-:W-:Y:S01]  /*7d30*/  HMMA.16816.F32 R4, R100, R106, R4 ;  /* 0x0000006a6404723c */ /* 0x000fe20000001804 */
[----:B------:R-:W1:Y:S04]  /*7d40*/  LDSM.16.M88.4 R100, [R152+0x800] ;  /* 0x000800009864783b */ /* 0x000e680000000200 */
[----:B------:R-:W2:Y:S03]  /*7d50*/  LDSM.16.M88.4 R104, [R152] ;  /* 0x000000009868783b */ /* 0x000ea60000000200 */
[C---:B-1----:R-:W-:Y:S08]  /*7d60*/  HMMA.16816.F32 R56, R108.reuse, R100, R56 ;  /* 0x000000646c38723c */ /* 0x042ff00000001838 */
[C---:B------:R-:W-:Y:S01]  /*7d70*/  HMMA.16816.F32 R52, R108.reuse, R102, R52 ;  /* 0x000000666c34723c */ /* 0x040fe20000001834 */
[----:B------:R-:W1:Y:S07]  /*7d80*/  LDSM.16.M88.4 R100, [R152+0x1800] ;  /* 0x001800009864783b */ /* 0x000e6e0000000200 */
[C---:B--2---:R-:W-:Y:S08]  /*7d90*/  HMMA.16816.F32 R64, R108.reuse, R104, R64 ;  /* 0x000000686c40723c */ /* 0x044ff00000001840 */
[C---:B------:R-:W-:Y:S01]  /*7da0*/  HMMA.16816.F32 R60, R108.reuse, R106, R60 ;  /* 0x0000006a6c3c723c */ /* 0x040fe2000000183c */
[----:B------:R-:W2:Y:S07]  /*7db0*/  LDSM.16.M88.4 R104, [R152+0x1000] ;  /* 0x001000009868783b */ /* 0x000eae0000000200 */
        /* <DEDUP_REMOVED lines=10> */
[----:B------:R-:W-:Y:S01]  /*7e60*/  HMMA.16816.F32 R28, R108, R106, R28 ;  /* 0x0000006a6c1c723c */ /* 0x000fe2000000181c */
[----:B------:R-:W2:Y:S01]  /*7e70*/  LDSM.16.M88.4 R104, [R152+0x3000] ;  /* 0x003000009868783b */ /* 0x000ea20000000200 */
[----:B------:R-:W-:-:S06]  /*7e80*/  DEPBAR.LE SB0, 0x0 ;  /* 0x000080000000791a */ /* 0x000fcc0000000000 */
[C---:B-1----:R-:W-:Y:S07]  /*7e90*/  HMMA.16816.F32 R4, R108.reuse, R102, R4 ;  /* 0x000000666c04723c */ /* 0x042fee0000001804 */
[----:B------:R-:W-:Y:S01]  /*7ea0*/  IADD3 R103, R143, 0x1, RZ ;  /* 0x000000018f677810 */ /* 0x000fe20007ffe0ff */
[----:B------:R-:W-:Y:S01]  /*7eb0*/  HMMA.16816.F32 R8, R108, R100, R8 ;  /* 0x000000646c08723c */ /* 0x000fe20000001808 */
[----:B------:R-:W-:Y:S02]  /*7ec0*/  LOP3.LUT R102, R138, 0x8, R175, 0xfe, !PT ;  /* 0x000000088a667812 */ /* 0x000fe400078efeaf */
[----:B------:R-:W1:Y:S01]  /*7ed0*/  I2F R136, R103 ;  /* 0x0000006700887306 */ /* 0x000e620000201400 */
[----:B------:R-:W-:-:S02]  /*7ee0*/  ISETP.GE.AND P6, PT, R103, R122, PT ;  /* 0x0000007a6700720c */ /* 0x000fc40003fc6270 */
[CC--:B------:R-:W-:Y:S02]  /*7ef0*/  ISETP.GE.AND P3, PT, R102.reuse, R121.reuse, PT ;  /* 0x000000796600720c */ /* 0x0c0fe40003f66270 */
[----:B------:R-:W-:Y:S01]  /*7f00*/  IADD3 R100, R143, 0x9, RZ ;  /* 0x000000098f647810 */ /* 0x000fe20007ffe0ff */
[----:B--2---:R-:W-:Y:S01]  /*7f10*/  HMMA.16816.F32 R12, R108, R106, R12 ;  /* 0x0000006a6c0c723c */ /* 0x004fe2000000180c */
[----:B------:R-:W-:Y:S01]  /*7f20*/  BAR.SYNC.DEFER_BLOCKING 0x0 ;  /* 0x0000000000007b1d */ /* 0x000fe20000010000 */
[----:B------:R-:W-:Y:S02]  /*7f30*/  ISETP.GE.AND P5, PT, R103, R121, PT ;  /* 0x000000796700720c */ /* 0x000fe40003fa6270 */
[----:B------:R-:W-:-:S03]  /*7f40*/  ISETP.GE.AND P4, PT, R102, R122, PT ;  /* 0x0000007a6600720c */ /* 0x000fc60003f86270 */
[----:B------:R-:W2:Y:S01]  /*7f50*/  I2F R101, R102 ;  /* 0x0000006600657306 */ /* 0x000ea20000201400 */
[----:B------:R-:W-:Y:S01]  /*7f60*/  HMMA.16816.F32 R16, R108, R104, R16 ;  /* 0x000000686c10723c */ /* 0x000fe20000001810 */
[CC--:B-1----:R-:W-:Y:S02]  /*7f70*/  FFMA.FTZ R113, R0.reuse, R136.reuse, R65 ;  /* 0x0000008800717223 */ /* 0x0c2fe40000010041 */
[----:B------:R-:W-:-:S03]  /*7f80*/  FFMA.FTZ R136, R0, R136, R67 ;  /* 0x0000008800887223 */ /* 0x000fc60000010043 */
[----:B------:R-:W-:Y:S02]  /*7f90*/  FSEL R113, R113, -INF , !P6 ;  /* 0xff80000071717808 */ /* 0x000fe40007000000 */
[----:B------:R-:W-:Y:S01]  /*7fa0*/  FSEL R136, R136, -INF , !P5 ;  /* 0xff80000088887808 */ /* 0x000fe20006800000 */
[CC--:B--2---:R-:W-:Y:S02]  /*7fb0*/  FFMA.FTZ R65, R0.reuse, R101.reuse, R60 ;  /* 0x0000006500417223 */ /* 0x0c4fe4000001003c */
[----:B------:R-:W1:Y:S01]  /*7fc0*/  I2F R60, R100 ;  /* 0x00000064003c7306 */ /* 0x000e620000201400 */
[----:B------:R-:W-:Y:S01]  /*7fd0*/  FFMA.FTZ R62, R0, R101, R62 ;  /* 0x00000065003e7223 */ /* 0x000fe2000001003e */
[----:B------:R-:W-:Y:S02]  /*7fe0*/  LOP3.LUT R101, R138, 0x10, R175, 0xfe, !PT ;  /* 0x000000108a657812 */ /* 0x000fe400078efeaf */
[----:B------:R-:W-:Y:S02]  /*7ff0*/  FSEL R65, R65, -INF , !P4 ;  /* 0xff80000041417808 */ /* 0x000fe40006000000 */
[----:B------:R-:W-:-:S02]  /*8000*/  FSEL R116, R62, -INF , !P3 ;  /* 0xff8000003e747808 */ /* 0x000fc40005800000 */
[----:B------:R-:W2:Y:S01]  /*8010*/  I2F R67, R101 ;  /* 0x0000006500437306 */ /* 0x000ea20000201400 */
[----:B------:R-:W-:Y:S02]  /*8020*/  LOP3.LUT R62, R138, 0x18, R175, 0xfe, !PT ;  /* 0x000000188a3e7812 */ /* 0x000fe400078efeaf */
[CC--:B------:R-:W-:Y:S02]  /*8030*/  ISETP.GE.AND P6, PT, R101.reuse, R122.reuse, PT ;  /* 0x0000007a6500720c */ /* 0x0c0fe40003fc6270 */
[-C--:B------:R-:W-:Y:S02]  /*8040*/  ISETP.GE.AND P5, PT, R101, R121.reuse, PT ;  /* 0x000000796500720c */ /* 0x080fe40003fa6270 */
[----:B------:R-:W-:Y:S01]  /*8050*/  ISETP.GE.AND P4, PT, R100, R122, PT ;  /* 0x0000007a6400720c */ /* 0x000fe20003f86270 */
[-C--:B-1----:R-:W-:Y:S01]  /*8060*/  FFMA.FTZ R139, R0, R60.reuse, R61 ;  /* 0x0000003c008b7223 */ /* 0x082fe2000001003d */
[----:B------:R-:W-:Y:S01]  /*8070*/  ISETP.GE.AND P3, PT, R100, R121, PT ;  /* 0x000000796400720c */ /* 0x000fe20003f66270 */
[----:B------:R-:W-:Y:S01]  /*8080*/  FFMA.FTZ R63, R0, R60, R63 ;  /* 0x0000003c003f7223 */ /* 0x000fe2000001003f */
[----:B------:R-:W-:Y:S01]  /*8090*/  IADD3 R60, R143, 0x11, RZ ;  /* 0x000000118f3c7810 */ /* 0x000fe20007ffe0ff */
[----:B------:R-:W1:Y:S01]  /*80a0*/  I2F R61, R62 ;  /* 0x0000003e003d7306 */ /* 0x000e620000201400 */
[----:B------:R-:W-:-:S02]  /*80b0*/  FSEL R139, R139, -INF , !P4 ;  /* 0xff8000008b8b7808 */ /* 0x000fc40006000000 */
[----:B------:R-:W-:Y:S01]  /*80c0*/  FSEL R112, R63, -INF , !P3 ;  /* 0xff8000003f707808 */ /* 0x000fe20005800000 */
[-C--:B--2---:R-:W-:Y:S01]  /*80d0*/  FFMA.FTZ R56, R0, R67.reuse, R56 ;  /* 0x0000004300387223 */ /* 0x084fe20000010038 */
[-C--:B------:R-:W-:Y:S01]  /*80e0*/  ISETP.GE.AND P4, PT, R62, R122.reuse, PT ;  /* 0x0000007a3e00720c */ /* 0x080fe20003f86270 */
[----:B------:R-:W-:Y:S01]  /*80f0*/  FFMA.FTZ R58, R0, R67, R58 ;  /* 0x00000043003a7223 */ /* 0x000fe2000001003a */
[----:B------:R-:W-:Y:S01]  /*8100*/  ISETP.GE.AND P3, PT, R62, R121, PT ;  /* 0x000000793e00720c */ /* 0x000fe20003f66270 */
[----:B------:R2:W3:Y:S01]  /*8110*/  I2F R132, R60 ;  /* 0x0000003c00847306 */ /* 0x0004e20000201400 */
[----:B------:R-:W-:Y:S02]  /*8120*/  FSEL R107, R56, -INF , !P6 ;  /* 0xff800000386b7808 */ /* 0x000fe40007000000 */
[----:B------:R-:W-:Y:S02]  /*8130*/  FSEL R58, R58, -INF , !P5 ;  /* 0xff8000003a3a7808 */ /* 0x000fe40006800000 */
[----:B------:R-:W-:-:S02]  /*8140*/  ISETP.GE.AND P6, PT, R60, R122, PT ;  /* 0x0000007a3c00720c */ /* 0x000fc40003fc6270 */
[----:B------:R-:W-:Y:S01]  /*8150*/  ISETP.GE.AND P5, PT, R60, R121, PT ;  /* 0x000000793c00720c */ /* 0x000fe20003fa6270 */
[-C--:B-1----:R-:W-:Y:S01]  /*8160*/  FFMA.FTZ R54, R0, R61.reuse, R54 ;  /* 0x0000003d00367223 */ /* 0x082fe20000010036 */
[----:B------:R-:W-:Y:S02]  /*8170*/  LOP3.LUT R62, R138, 0x20, R175, 0xfe, !PT ;  /* 0x000000208a3e7812 */ /* 0x000fe400078efeaf */
[----:B--2---:R-:W-:Y:S01]  /*8180*/  IADD3 R60, R143, 0x19, RZ ;  /* 0x000000198f3c7810 */ /* 0x004fe20007ffe0ff */
[CC--:B---3--:R-:W-:Y:S02]  /*8190*/  FFMA.FTZ R56, R0.reuse, R132.reuse, R57 ;  /* 0x0000008400387223 */ /* 0x0c8fe40000010039 */
[C---:B------:R-:W-:Y:S02]  /*81a0*/  FFMA.FTZ R57, R0.reuse, R61, R52 ;  /* 0x0000003d00397223 */ /* 0x040fe40000010034 */
[----:B------:R-:W1:Y:S01]  /*81b0*/  I2F R52, R60 ;  /* 0x0000003c00347306 */ /* 0x000e620000201400 */
[----:B------:R-:W-:Y:S01]  /*81c0*/  FFMA.FTZ R132, R0, R132, R59 ;  /* 0x0000008400847223 */ /* 0x000fe2000001003b */
[----:B------:R-:W-:-:S02]  /*81d0*/  FSEL R59, R56, -INF , !P6 ;  /* 0xff800000383b7808 */ /* 0x000fc40007000000 */
[----:B------:R-:W-:Y:S02]  /*81e0*/  FSEL R56, R54, -INF , !P3 ;  /* 0xff80000036387808 */ /* 0x000fe40005800000 */
[----:B------:R-:W-:Y:S02]  /*81f0*/  LOP3.LUT R54, R138, 0x28, R175, 0xfe, !PT ;  /* 0x000000288a367812 */ /* 0x000fe400078efeaf */
[----:B------:R-:W2:Y:S01]  /*8200*/  I2F R61, R62 ;  /* 0x0000003e003d7306 */ /* 0x000ea20000201400 */
[----:B------:R-:W-:Y:S02]  /*8210*/  FSEL R132, R132, -INF , !P5 ;  /* 0xff80000084847808 */ /* 0x000fe40006800000 */
[C---:B------:R-:W-:Y:S02]  /*8220*/  ISETP.GE.AND P6, PT, R62.reuse, R122, PT ;  /* 0x0000007a3e00720c */ /* 0x040fe40003fc6270 */
[-C--:B------:R-:W-:Y:S02]  /*8230*/  ISETP.GE.AND P5, PT, R62, R121.reuse, PT ;  /* 0x000000793e00720c */ /* 0x080fe40003fa6270 */
[----:B------:R-:W-:Y:S01]  /*8240*/  ISETP.GE.AND P3, PT, R60, R121, PT ;  /* 0x000000793c00720c */ /* 0x000fe20003f66270 */
[CC--:B-1----:R-:W-:Y:S01]  /*8250*/  FFMA.FTZ R109, R0.reuse, R52.reuse, R53 ;  /* 0x00000034006d7223 */ /* 0x0c2fe20000010035 */
[----:B------:R-:W-:Y:S01]  /*8260*/  FSEL R57, R57, -INF , !P4 ;  /* 0xff80000039397808 */ /* 0x000fe20006000000 */
[----:B------:R-:W-:Y:S01]  /*8270*/  FFMA.FTZ R55, R0, R52, R55 ;  /* 0x0000003400377223 */ /* 0x000fe20000010037 */
[----:B------:R-:W-:Y:S01]  /*8280*/  IADD3 R52, R143, 0x21, RZ ;  /* 0x000000218f347810 */ /* 0x000fe20007ffe0ff */
[----:B------:R-:W1:Y:S01]  /*8290*/  I2F R53, R54 ;  /* 0x0000003600357306 */ /* 0x000e620000201400 */
[----:B------:R-:W-:Y:S01]  /*82a0*/  ISETP.GE.AND P4, PT, R60, R122, PT ;  /* 0x0000007a3c00720c */ /* 0x000fe20003f86270 */
[----:B--2---:R-:W-:-:S03]  /*82b0*/  FFMA.FTZ R140, R0, R61, R50 ;  /* 0x0000003d008c7223 */ /* 0x004fc60000010032 */
[----:B------:R-:W-:Y:S01]  /*82c0*/  FSEL R109, R109, -INF , !P4 ;  /* 0xff8000006d6d7808 */ /* 0x000fe20006000000 */
[----:B------:R-:W-:Y:S01]  /*82d0*/  FFMA.FTZ R129, R0, R61, R48 ;  /* 0x0000003d00817223 */ /* 0x000fe20000010030 */
[----:B------:R-:W-:Y:S01]  /*82e0*/  FSEL R48, R55, -INF , !P3 ;  /* 0xff80000037307808 */ /* 0x000fe20005800000 */
[----:B------:R-:W2:Y:S01]  /*82f0*/  I2F R50, R52 ;  /* 0x0000003400327306 */ /* 0x000ea20000201400 */
[----:B------:R-:W-:Y:S02]  /*8300*/  FSEL R140, R140, -INF , !P5 ;  /* 0xff8000008c8c7808 */ /* 0x000fe40006800000 */
[----:B------:R-:W-:Y:S02]  /*8310*/  FSEL R129, R129, -INF , !P6 ;  /* 0xff80000081817808 */ /* 0x000fe40007000000 */
[CC--:B------:R-:W-:Y:S02]  /*8320*/  ISETP.GE.AND P6, PT, R52.reuse, R122.reuse, PT ;  /* 0x0000007a3400720c */ /* 0x0c0fe40003fc6270 */
[----:B------:R-:W-:Y:S01]  /*8330*/  ISETP.GE.AND P5, PT, R52, R121, PT ;  /* 0x000000793400720c */ /* 0x000fe20003fa6270 */
[----:B-1----:R-:W-:Y:S01]  /*8340*/  FFMA.FTZ R137, R0, R53, R44 ;  /* 0x0000003500897223 */ /* 0x002fe2000001002c */
[----:B------:R-:W-:Y:S01]  /*8350*/  ISETP.GE.AND P3, PT, R54, R121, PT ;  /* 0x000000793600720c */ /* 0x000fe20003f66270 */
[----:B------:R-:W-:Y:S01]  /*8360*/  FFMA.FTZ R46, R0, R53, R46 ;  /* 0x00000035002e7223 */ /* 0x000fe2000001002e */
[----:B------:R-:W-:-:S04]  /*8370*/  ISETP.GE.AND P4, PT, R54, R122, PT ;  /* 0x0000007a3600720c */ /* 0x000fc80003f86270 */
[----:B------:R-:W-:Y:S01]  /*8380*/  FSEL R142, R46, -INF , !P3 ;  /* 0xff8000002e8e7808 */ /* 0x000fe20005800000 */
[-C--:B--2---:R-:W-:Y:S01]  /*8390*/  FFMA.FTZ R141, R0, R50.reuse, R49 ;  /* 0x00000032008d7223 */ /* 0x084fe20000010031 */
[----:B------:R-:W-:Y:S01]  /*83a0*/  LOP3.LUT R52, R138, 0x30, R175, 0xfe, !PT ;  /* 0x000000308a347812 */ /* 0x000fe200078efeaf */
[----:B------:R-:W-:Y:S01]  /*83b0*/  FFMA.FTZ R51, R0, R50, R51 ;  /* 0x0000003200337223 */ /* 0x000fe20000010033 */
[----:B------:R-:W-:Y:S02]  /*83c0*/  IADD3 R50, R143, 0x29, RZ ;  /* 0x000000298f327810 */ /* 0x000fe40007ffe0ff */
[----:B------:R-:W1:Y:S01]  /*83d0*/  I2F R49, R52 ;  /* 0x0000003400317306 */ /* 0x000e620000201400 */
[----:B------:R-:W-:Y:S02]  /*83e0*/  LOP3.LUT R46, R138, 0x38, R175, 0xfe, !PT ;  /* 0x000000388a2e7812 */ /* 0x000fe400078efeaf */
[----:B------:R-:W-:Y:S02]  /*83f0*/  FSEL R198, R51, -INF , !P5 ;  /* 0xff80000033c67808 */ /* 0x000fe40006800000 */
[----:B------:R-:W-:-:S02]  /*8400*/  ISETP.GE.AND P5, PT, R52, R121, PT ;  /* 0x000000793400720c */ /* 0x000fc40003fa6270 */
[----:B------:R-:W-:Y:S01]  /*8410*/  ISETP.GE.AND P3, PT, R50, R121, PT ;  /* 0x000000793200720c */ /* 0x000fe20003f66270 */
[----:B------:R-:W2:Y:S01]  /*8420*/  I2F R44, R50 ;  /* 0x00000032002c7306 */ /* 0x000ea20000201400 */
[----:B------:R-:W-:Y:S02]  /*8430*/  FSEL R141, R141, -INF , !P6 ;  /* 0xff8000008d8d7808 */ /* 0x000fe40007000000 */
[----:B------:R-:W-:Y:S02]  /*8440*/  FSEL R137, R137, -INF , !P4 ;  /* 0xff80000089897808 */ /* 0x000fe40006000000 */
[-C--:B------:R-:W-:Y:S02]  /*8450*/  ISETP.GE.AND P6, PT, R52, R122.reuse, PT ;  /* 0x0000007a3400720c */ /* 0x080fe40003fc6270 */
[----:B------:R-:W-:Y:S01]  /*8460*/  ISETP.GE.AND P4, PT, R50, R122, PT ;  /* 0x0000007a3200720c */ /* 0x000fe20003f86270 */
[CC--:B-1----:R-:W-:Y:S02]  /*8470*/  FFMA.FTZ R145, R0.reuse, R49.reuse, R40 ;  /* 0x0000003100917223 */ /* 0x0c2fe40000010028 */
[----:B------:R-:W-:-:S03]  /*8480*/  FFMA.FTZ R42, R0, R49, R42 ;  /* 0x00000031002a7223 */ /* 0x000fc6000001002a */
[----:B------:R-:W-:Y:S02]  /*8490*/  FSEL R145, R145, -INF , !P6 ;  /* 0xff80000091917808 */ /* 0x000fe40007000000 */
[----:B------:R-:W-:Y:S01]  /*84a0*/  FSEL R150, R42, -INF , !P5 ;  /* 0xff8000002a967808 */ /* 0x000fe20006800000 */
[-C--:B--2---:R-:W-:Y:S01]  /*84b0*/  FFMA.FTZ R151, R0, R44.reuse, R45 ;  /* 0x0000002c00977223 */ /* 0x084fe2000001002d */
[----:B------:R-:W-:Y:S01]  /*84c0*/  LOP3.LUT R42, R138, 0x40, R175, 0xfe, !PT ;  /* 0x000000408a2a7812 */ /* 0x000fe200078efeaf */
[----:B------:R-:W-:Y:S01]  /*84d0*/  FFMA.FTZ R47, R0, R44, R47 ;  /* 0x0000002c002f7223 */ /* 0x000fe2000001002f */
[----:B------:R-:W-:Y:S01]  /*84e0*/  IADD3 R44, R143, 0x31, RZ ;  /* 0x000000318f2c7810 */ /* 0x000fe20007ffe0ff */
[----:B------:R-:W1:Y:S01]  /*84f0*/  I2F R45, R46 ;  /* 0x0000002e002d7306 */ /* 0x000e620000201400 */
[----:B------:R-:W-:Y:S02]  /*8500*/  FSEL R151, R151, -INF , !P4 ;  /* 0xff80000097977808 */ /* 0x000fe40006000000 */
[----:B------:R-:W-:-:S02]  /*8510*/  FSEL R134, R47, -INF , !P3 ;  /* 0xff8000002f867808 */ /* 0x000fc40005800000 */
[-C--:B------:R-:W-:Y:S02]  /*8520*/  ISETP.GE.AND P3, PT, R46, R121.reuse, PT ;  /* 0x000000792e00720c */ /* 0x080fe40003f66270 */
[----:B------:R-:W-:Y:S01]  /*8530*/  ISETP.GE.AND P5, PT, R44, R121, PT ;  /* 0x000000792c00720c */ /* 0x000fe20003fa6270 */
[----:B------:R-:W2:Y:S01]  /*8540*/  I2F R40, R44 ;  /* 0x0000002c00287306 */ /* 0x000ea20000201400 */
        /* <DEDUP_REMOVED lines=93> */
[CC--:B------:R-:W-:Y:S02]  /*8b20*/  ISETP.GE.AND P3, PT, R22.reuse, R121.reuse, PT ;  /* 0x000000791600720c */ /* 0x0c0fe40003f66270 */
[-C--:B------:R-:W-:Y:S01]  /*8b30*/  ISETP.GE.AND P4, PT, R22, R122.reuse, PT ;  /* 0x0000007a1600720c */ /* 0x080fe20003f86270 */
[----:B------:R-:W2:Y:S01]  /*8b40*/  I2F R16, R20 ;  /* 0x0000001400107306 */ /* 0x000ea20000201400 */
[C---:B------:R-:W-:Y:S02]  /*8b50*/  ISETP.GE.AND P6, PT, R20.reuse, R122, PT ;  /* 0x0000007a1400720c */ /* 0x040fe40003fc6270 */
        /* <DEDUP_REMOVED lines=21> */
[CC--:B--2---:R-:W-:Y:S02]  /*8cb0*/  FFMA.FTZ R101, R0.reuse, R12.reuse, R13 ;  /* 0x0000000c00657223 */ /* 0x0c4fe4000001000d */
        /* <DEDUP_REMOVED lines=10> */
[CC--:B-1----:R-:W-:Y:S01]  /*8d60*/  FFMA.FTZ R46, R0.reuse, R13.reuse, R6 ;  /* 0x0000000d002e7223 */ /* 0x0c2fe20000010006 */
[----:B------:R-:W-:Y:S01]  /*8d70*/  IADD3 R6, R143, 0x79, RZ ;  /* 0x000000798f067810 */ /* 0x000fe20007ffe0ff */
[----:B------:R-:W-:-:S03]  /*8d80*/  FFMA.FTZ R61, R0, R13, R4 ;  /* 0x0000000d003d7223 */ /* 0x000fc60000010004 */
[----:B------:R-:W1:Y:S01]  /*8d90*/  I2F R4, R6 ;  /* 0x0000000600047306 */ /* 0x000e620000201400 */
[----:B------:R-:W-:Y:S01]  /*8da0*/  FSEL R46, R46, -INF , !P3 ;  /* 0xff8000002e2e7808 */ /* 0x000fe20005800000 */
[CC--:B--2---:R-:W-:Y:S01]  /*8db0*/  FFMA.FTZ R60, R0.reuse, R8.reuse, R9 ;  /* 0x00000008003c7223 */ /* 0x0c4fe20000010009 */
[----:B------:R-:W-:Y:S01]  /*8dc0*/  FSEL R61, R61, -INF , !P4 ;  /* 0xff8000003d3d7808 */ /* 0x000fe20006000000 */
[----:B------:R-:W-:Y:S01]  /*8dd0*/  FFMA.FTZ R11, R0, R8, R11 ;  /* 0x00000008000b7223 */ /* 0x000fe2000001000b */
[----:B------:R-:W-:-:S03]  /*8de0*/  ISETP.GE.AND P4, PT, R143, R121, PT ;  /* 0x000000798f00720c */ /* 0x000fc60003f86270 */
[----:B------:R-:W2:Y:S01]  /*8df0*/  I2F R9, R143 ;  /* 0x0000008f00097306 */ /* 0x000ea20000201400 */
[----:B------:R-:W-:Y:S02]  /*8e00*/  FSEL R60, R60, -INF , !P6 ;  /* 0xff8000003c3c7808 */ /* 0x000fe40007000000 */
[----:B------:R-:W-:Y:S02]  /*8e10*/  FSEL R54, R11, -INF , !P5 ;  /* 0xff8000000b367808 */ /* 0x000fe40006800000 */
[-C--:B------:R-:W-:Y:S02]  /*8e20*/  ISETP.GE.AND P6, PT, R143, R122.reuse, PT ;  /* 0x0000007a8f00720c */ /* 0x080fe40003fc6270 */
[----:B------:R-:W-:Y:S01]  /*8e30*/  ISETP.GE.AND P5, PT, R6, R122, PT ;  /* 0x0000007a0600720c */ /* 0x000fe20003fa6270 */
[-C--:B-1----:R-:W-:Y:S01]  /*8e40*/  FFMA.FTZ R63, R0, R4.reuse, R5 ;  /* 0x00000004003f7223 */ /* 0x082fe20000010005 */
[----:B------:R-:W-:Y:S01]  /*8e50*/  ISETP.GE.AND P3, PT, R6, R121, PT ;  /* 0x000000790600720c */ /* 0x000fe20003f66270 */
[----:B------:R-:W-:-:S03]  /*8e60*/  FFMA.FTZ R7, R0, R4, R7 ;  /* 0x0000000400077223 */ /* 0x000fc60000010007 */
[----:B------:R-:W-:Y:S02]  /*8e70*/  FSEL R63, R63, -INF , !P5 ;  /* 0xff8000003f3f7808 */ /* 0x000fe40006800000 */
[----:B------:R-:W-:Y:S01]  /*8e80*/  FSEL R47, R7, -INF , !P3 ;  /* 0xff800000072f7808 */ /* 0x000fe20005800000 */
[CC--:B--2---:R-:W-:Y:S02]  /*8e90*/  FFMA.FTZ R64, R0.reuse, R9.reuse, R64 ;  /* 0x0000000900407223 */ /* 0x0c4fe40000010040 */
[----:B------:R-:W-:-:S03]  /*8ea0*/  FFMA.FTZ R66, R0, R9, R66 ;  /* 0x0000000900427223 */ /* 0x000fc60000010042 */
[----:B------:R-:W-:Y:S02]  /*8eb0*/  FSEL R5, R64, -INF , !P6 ;  /* 0xff80000040057808 */ /* 0x000fe40007000000 */
[----:B------:R-:W-:Y:S01]  /*8ec0*/  FSEL R4, R66, -INF , !P4 ;  /* 0xff80000042047808 */ /* 0x000fe20006000000 */
[----:B------:R-:W-:Y:S05]  /*8ed0*/  @!P2 BRA `(.L_x_6300) ;  /* 0x000009b00000a947 */ /* 0x000fea0003800000 */
[----:B------:R-:W-:Y:S05]  /*8ee0*/  @!P0 BRA `(.L_x_6301) ;  /* 0x0000039000008947 */ /* 0x000fea0003800000 */
[----:B------:R-:W1:Y:S01]  /*8ef0*/  I2F.RP R10, R118 ;  /* 0x00000076000a7306 */ /* 0x000e620000209400 */
[----:B------:R-:W-:Y:S01]  /*8f00*/  IMAD.MOV.U32 R8, RZ, RZ, RZ ;  /* 0x000000ffff087224 */ /* 0x000fe200078e00ff */
[----:B------:R-:W-:-:S06]  /*8f10*/  IADD3 R11, R138, -0x80, RZ ;  /* 0xffffff808a0b7810 */ /* 0x000fcc0007ffe0ff */
[----:B-1----:R-:W1:Y:S02]  /*8f20*/  MUFU.RCP R9, R10 ;  /* 0x0000000a00097308 */ /* 0x002e640000001000 */
[----:B-1----:R-:W-:-:S06]  /*8f30*/  IADD3 R9, R9, 0xffffffe, RZ ;  /* 0x0ffffffe09097810 */ /* 0x002fcc0007ffe0ff */
[----:B------:R-:W1:Y:S02]  /*8f40*/  F2I.FTZ.U32.TRUNC.NTZ R9, R9 ;  /* 0x0000000900097305 */ /* 0x000e64000021f000 */
[----:B-1----:R-:W-:-:S04]  /*8f50*/  IMAD.MOV R6, RZ, RZ, -R9 ;  /* 0x000000ffff067224 */ /* 0x002fc800078e0a09 */
[----:B------:R-:W-:Y:S01]  /*8f60*/  IMAD R7, R6, R118, RZ ;  /* 0x0000007606077224 */ /* 0x000fe200078e02ff */
[----:B------:R-:W-:Y:S02]  /*8f70*/  IABS R6, R11 ;  /* 0x0000000b00067213 */ /* 0x000fe40000000000 */
[----:B------:R-:W-:Y:S01]  /*8f80*/  LOP3.LUT R11, R11, c[0x0][0x2d0], RZ, 0x3c, !PT ;  /* 0x0000b4000b0b7a12 */ /* 0x000fe200078e3cff */
[----:B------:R-:W-:Y:S01]  /*8f90*/  IMAD.HI.U32 R7, R9, R7, R8 ;  /* 0x0000000709077227 */ /* 0x000fe200078e0008 */
[----:B------:R-:W-:Y:S02]  /*8fa0*/  IABS R8, R138 ;  /* 0x0000008a00087213 */ /* 0x000fe40000000000 */
[----:B------:R-:W-:-:S03]  /*8fb0*/  LOP3.LUT R138, R138, c[0x0][0x2d0], RZ, 0x3c, !PT ;  /* 0x0000b4008a8a7a12 */ /* 0x000fc600078e3cff */
[----:B------:R-:W-:Y:S01]  /*8fc0*/  IMAD.HI.U32 R12, R7, R8, RZ ;  /* 0x00000008070c7227 */ /* 0x000fe200078e00ff */
[----:B------:R-:W-:-:S03]  /*8fd0*/  ISETP.GE.AND P4, PT, R138, RZ, PT ;  /* 0x000000ff8a00720c */ /* 0x000fc60003f86270 */
        /* <DEDUP_REMOVED lines=42> */
.L_x_6301:
[----:B------:R-:W-:-:S04]  /*9280*/  LEA R7, -R117, RZ, 0x7 ;  /* 0x000000ff75077211 */ /* 0x000fc800078e39ff */
[----:B------:R-:W-:Y:S02]  /*9290*/  SHF.R.S32.HI R8, RZ, 0x1f, R7 ;  /* 0x0000001fff087819 */ /* 0x000fe40000011407 */
.L_x_6302:
        /* <DEDUP_REMOVED lines=9> */
[----:B------:R-:W-:Y:S01]  /*9330*/  @!P1 IMAD.WIDE.U32 R14, R117, 0x50, R118 ;  /* 0x00000050750e9825 */ /* 0x000fe200078e0076 */
[----:B------:R-:W-:Y:S01]  /*9340*/  @!PT LDS RZ, [RZ] ;  /* 0x00000000fffff984 */ /* 0x000fe20000000800 */
[----:B------:R-:W-:Y:S01]  /*9350*/  @!PT LDS RZ, [RZ] ;  /* 0x00000000fffff984 */ /* 0x000fe20000000800 */
[----:B------:R-:W-:Y:S01]  /*9360*/  @!PT LDS RZ, [RZ] ;  /* 0x00000000fffff984 */ /* 0x000fe20000000800 */
[----:B------:R2:W-:Y:S02]  /*9370*/  @!P1 LDGSTS.E.BYPASS.LTC128B.128 [R177+0x2000], [R16.64] ;  /* 0x0200000010b19fae */ /* 0x0005e4000b901d46 */
[----:B------:R-:W-:Y:S01]  /*9380*/  @!P1 IADD3.X R11, R8, R11, R13, P2, !PT ;  /* 0x0000000b080b9210 */ /* 0x000fe200017fe40d */
[----:B------:R-:W-:Y:S01]  /*9390*/  @!P1 IMAD.MOV.U32 R13, RZ, RZ, c[0x0][0x19c] ;  /* 0x00006700ff0d9624 */ /* 0x000fe200078e00ff */
[----:B------:R-:W-:Y:S01]  /*93a0*/  @!P1 IADD3 R14, P2, R7, R14, RZ ;  /* 0x0000000e070e9210 */ /* 0x000fe20007f5e0ff */
[----:B------:R-:W-:Y:S01]  /*93b0*/  @!P1 IMAD.MOV.U32 R6, RZ, RZ, c[0x0][0x19c] ;  /* 0x00006700ff069624 */ /* 0x000fe200078e00ff */
[----:B------:R1:W-:Y:S01]  /*93c0*/  @P1 STS.128 [R177+0x2800], RZ ;  /* 0x002800ffb1001388 */ /* 0x0003e20000000c00 */
[----:B------:R-:W-:-:S05]  /*93d0*/  @!P1 IMAD R13, R13, 0x50, RZ ;  /* 0x000000500d0d9824 */ /* 0x000fca00078e02ff */
[----:B------:R-:W-:Y:S02]  /*93e0*/  @!P1 IADD3.X R13, R8, R13, R15, P2, !PT ;  /* 0x0000000d080d9210 */ /* 0x000fe400017fe40f */
[----:B------:R-:W-:-:S04]  /*93f0*/  @!P1 IADD3 R10, P3, P2, R7, R120, R173 ;  /* 0x00000078070a9210 */ /* 0x000fc80007a7e0ad */
[----:B------:R-:W-:Y:S02]  /*9400*/  @!P1 IADD3.X R9, R8, R119, R172, P3, P2 ;  /* 0x0000007708099210 */ /* 0x000fe40001fe44ac */
[----:B------:R-:W-:-:S04]  /*9410*/  @!P1 LEA R18, P2, R10, c[0x0][0x168], 0x1 ;  /* 0x00005a000a129a11 */ /* 0x000fc800078408ff */
[----:B------:R-:W-:Y:S01]  /*9420*/  @!P1 LEA.HI.X R19, R10, c[0x0][0x16c], R9, 0x1, P2 ;  /* 0x00005b000a139a11 */ /* 0x000fe200010f0c09 */
[----:B------:R-:W-:Y:S02]  /*9430*/  @!P1 IMAD R9, R6, 0x60, RZ ;  /* 0x0000006006099824 */ /* 0x000fe400078e02ff */
[----:B--2---:R-:W-:Y:S02]  /*9440*/  @!P1 IMAD.WIDE.U32 R16, R117, 0x60, R118 ;  /* 0x0000006075109825 */ /* 0x004fe400078e0076 */
[----:B------:R-:W-:Y:S01]  /*9450*/  @!PT LDS RZ, [RZ] ;  /* 0x00000000fffff984 */ /* 0x000fe20000000800 */
[----:B------:R-:W-:Y:S01]  /*9460*/  @!PT LDS RZ, [RZ] ;  /* 0x00000000fffff984 */ /* 0x000fe20000000800 */
[----:B------:R-:W-:Y:S01]  /*9470*/  @!PT LDS RZ, [RZ] ;  /* 0x00000000fffff984 */ /* 0x000fe20000000800 */
[----:B------:R1:W-:Y:S02]  /*9480*/  @!P1 LDGSTS.E.BYPASS.LTC128B.128 [R177+0x2800], [R18.64] ;  /* 0x0280000012b19fae */ /* 0x0003e4000b901d46 */
[----:B------:R-:W-:Y:S01]  /*9490*/  @!P1 IMAD.MOV.U32 R10, RZ, RZ, c[0x0][0x19c] ;  /* 0x00006700ff0a9624 */ /* 0x000fe200078e00ff */
        /* <DEDUP_REMOVED lines=59> */
.L_x_6304:
[----:B------:R-:W-:Y:S05]  /*9850*/  BSYNC B0 ;  /* 0x0000000000007941 */ /* 0x000fea0003800000 */
.L_x_6303:
[----:B------:R-:W0:Y:S01]  /*9860*/  LDGDEPBAR ;  /* 0x00000000000079af */ /* 0x000e220000000000 */
[----:B------:R-:W-:-:S04]  /*9870*/  LEA R192, P1, R7, R192, 0x1 ;  /* 0x000000c007c07211 */ /* 0x000fc800078208ff */
[----:B------:R-:W-:Y:S02]  /*9880*/  LEA.HI.X R191, R7, R191, R8, 0x1, P1 ;  /* 0x000000bf07bf7211 */ /* 0x000fe400008f0c08 */
.L_x_6300:
        /* <DEDUP_REMOVED lines=74> */
[----:B------:R-:W3:Y:S01]  /*9d30*/  LDSM.16.MT88.4 R8, [R164+0x6000] ;  /* 0x00600000a408783b */ /* 0x000ee20000004200 */
        /* <DEDUP_REMOVED lines=11> */
[--C-:B------:R-:W-:Y:S02]  /*9df0*/  FFMA.FTZ R118, R65, c[0x0][0x23c], -R64.reuse ;  /* 0x00008f0041767a23 */ /* 0x100fe40000010840 */
[----:B------:R-:W-:Y:S02]  /*9e00*/  FADD.FTZ R2, R2, -R3 ;  /* 0x8000000302027221 */ /* 0x000fe40000010000 */
[--C-:B------:R-:W-:Y:S02]  /*9e10*/  FFMA.FTZ R144, R5, c[0x0][0x23c], -R64.reuse ;  /* 0x00008f0005907a23 */ /* 0x100fe40000010840 */
[----:B------:R-:W-:Y:S01]  /*9e20*/  FMUL.FTZ R143, R2, c[0x0][0x23c] ;  /* 0x00008f00028f7a20 */ /* 0x000fe20000410000 */
[----:B------:R-:W-:Y:S01]  /*9e30*/  MUFU.EX2 R118, R118 ;  /* 0x0000007600767308 */ /* 0x000fe20000000800 */
[--C-:B------:R-:W-:Y:S02]  /*9e40*/  FFMA.FTZ R119, R113, c[0x0][0x23c], -R64.reuse ;  /* 0x00008f0071777a23 */ /* 0x100fe40000010840 */
[----:B------:R-:W-:-:S02]  /*9e50*/  FFMA.FTZ R65, R139, c[0x0][0x23c], -R64 ;  /* 0x00008f008b417a23 */ /* 0x000fc40000010840 */
[--C-:B------:R-:W-:Y:S02]  /*9e60*/  FFMA.FTZ R138, R4, c[0x0][0x23c], -R53.reuse ;  /* 0x00008f00048a7a23 */ /* 0x100fe40000010835 */
[--C-:B------:R-:W-:Y:S01]  /*9e70*/  FFMA.FTZ R117, R136, c[0x0][0x23c], -R53.reuse ;  /* 0x00008f0088757a23 */ /* 0x100fe20000010835 */
[----:B------:R-:W-:Y:S01]  /*9e80*/  MUFU.EX2 R144, R144 ;  /* 0x0000009000907308 */ /* 0x000fe20000000800 */
[--C-:B------:R-:W-:Y:S02]  /*9e90*/  FFMA.FTZ R121, R116, c[0x0][0x23c], -R53.reuse ;  /* 0x00008f0074797a23 */ /* 0x100fe40000010835 */
[----:B------:R-:W-:Y:S02]  /*9ea0*/  FMUL.FTZ R148, R148, c[0x0][0x23c] ;  /* 0x00008f0094947a20 */ /* 0x000fe40000410000 */
[----:B------:R-:W-:Y:S02]  /*9eb0*/  FFMA.FTZ R2, R112, c[0x0][0x23c], -R53 ;  /* 0x00008f0070027a23 */ /* 0x000fe40000010835 */
[--C-:B------:R-:W-:Y:S01]  /*9ec0*/  FFMA.FTZ R120, R107, c[0x0][0x23c], -R64.reuse ;  /* 0x00008f006b787a23 */ /* 0x100fe20000010840 */
[----:B------:R-:W1:Y:S01]  /*9ed0*/  MUFU.EX2 R119, R119 ;  /* 0x0000007700777308 */ /* 0x000e620000000800 */
[----:B------:R-:W-:-:S02]  /*9ee0*/  FFMA.FTZ R113, R59, c[0x0][0x23c], -R64 ;  /* 0x00008f003b717a23 */ /* 0x000fc40000010840 */
[--C-:B------:R-:W-:Y:S02]  /*9ef0*/  FFMA.FTZ R112, R57, c[0x0][0x23c], -R64.reuse ;  /* 0x00008f0039707a23 */ /* 0x100fe40000010840 */
[--C-:B------:R-:W-:Y:S02]  /*9f00*/  FFMA.FTZ R109, R109, c[0x0][0x23c], -R64.reuse ;  /* 0x00008f006d6d7a23 */ /* 0x100fe40000010840 */
[--C-:B------:R-:W-:Y:S01]  /*9f10*/  FFMA.FTZ R116, R58, c[0x0][0x23c], -R53.reuse ;  /* 0x00008f003a747a23 */ /* 0x100fe20000010835 */
[----:B------:R-:W2:Y:S01]  /*9f20*/  MUFU.EX2 R65, R65 ;  /* 0x0000004100417308 */ /* 0x000ea20000000800 */
[--C-:B------:R-:W-:Y:S02]  /*9f30*/  FFMA.FTZ R107, R132, c[0x0][0x23c], -R53.reuse ;  /* 0x00008f00846b7a23 */ /* 0x100fe40000010835 */
[--C-:B------:R-:W-:Y:S02]  /*9f40*/  FFMA.FTZ R66, R56, c[0x0][0x23c], -R53.reuse ;  /* 0x00008f0038427a23 */ /* 0x100fe40000010835 */
[----:B------:R-:W-:Y:S01]  /*9f50*/  FFMA.FTZ R3, R48, c[0x0][0x23c], -R53 ;  /* 0x00008f0030037a23 */ /* 0x000fe20000010835 */
[----:B------:R-:W-:Y:S01]  /*9f60*/  LDSM.16.MT88.4 R56, [R162+0x6800] ;  /* 0x00680000a238783b */ /* 0x000fe20000004200 */
[--C-:B------:R-:W-:Y:S01]  /*9f70*/  FFMA.FTZ R139, R129, c[0x0][0x23c], -R64.reuse ;  /* 0x00008f00818b7a23 */ /* 0x100fe20000010840 */
[----:B------:R-:W-:Y:S01]  /*9f80*/  MUFU.EX2 R138, R138 ;  /* 0x0000008a008a7308 */ /* 0x000fe20000000800 */
[----:B-1----:R-:W-:Y:S01]  /*9f90*/  F2FP.PACK_AB R32, R119, R144 ;  /* 0x000000907720723e */ /* 0x002fe200000000ff */
[----:B------:R-:W1:Y:S01]  /*9fa0*/  LDSM.16.MT88.4 R48, [R161+0x6800] ;  /* 0x00680000a130783b */ /* 0x000e620000004200 */
[----:B------:R-:W-:-:S02]  /*9fb0*/  FFMA.FTZ R136, R141, c[0x0][0x23c], -R64 ;  /* 0x00008f008d887a23 */ /* 0x000fc40000010840 */
[--C-:B------:R-:W-:Y:S02]  /*9fc0*/  FFMA.FTZ R132, R137, c[0x0][0x23c], -R64.reuse ;  /* 0x00008f0089847a23 */ /* 0x100fe40000010840 */
[----:B------:R-:W-:Y:S01]  /*9fd0*/  FFMA.FTZ R129, R151, c[0x0][0x23c], -R64 ;  /* 0x00008f0097817a23 */ /* 0x000fe20000010840 */
[----:B------:R-:W4:Y:S01]  /*9fe0*/  MUFU.EX2 R117, R117 ;  /* 0x0000007500757308 */ /* 0x000f220000000800 */
[----:B--2---:R-:W-:Y:S01]  /*9ff0*/  F2FP.PACK_AB R34, R65, R118 ;  /* 0x000000764122723e */ /* 0x004fe200000000ff */
[--C-:B------:R-:W-:Y:S02]  /*a000*/  FFMA.FTZ R137, R140, c[0x0][0x23c], -R53.reuse ;  /* 0x00008f008c897a23 */ /* 0x100fe40000010835 */
[--C-:B------:R-:W-:Y:S02]  /*a010*/  FFMA.FTZ R122, R198, c[0x0][0x23c], -R53.reuse ;  /* 0x00008f00c67a7a23 */ /* 0x100fe40000010835 */
[--C-:B------:R-:W-:Y:S02]  /*a020*/  FFMA.FTZ R141, R142, c[0x0][0x23c], -R53.reuse ;  /* 0x00008f008e8d7a23 */ /* 0x100fe40000010835 */
[----:B------:R-:W-:Y:S01]  /*a030*/  MUFU.EX2 R121, R121 ;  /* 0x0000007900797308 */ /* 0x000fe20000000800 */
[----:B------:R-:W-:-:S02]  /*a040*/  FFMA.FTZ R134, R134, c[0x0][0x23c], -R53 ;  /* 0x00008f0086867a23 */ /* 0x000fc40000010835 */
[--C-:B------:R-:W-:Y:S02]  /*a050*/  FFMA.FTZ R151, R145, c[0x0][0x23c], -R64.reuse ;  /* 0x00008f0091977a23 */ /* 0x100fe40000010840 */
[--C-:B------:R-:W-:Y:S02]  /*a060*/  FFMA.FTZ R145, R147, c[0x0][0x23c], -R64.reuse ;  /* 0x00008f0093917a23 */ /* 0x100fe40000010840 */
[--C-:B------:R-:W-:Y:S01]  /*a070*/  FFMA.FTZ R142, R149, c[0x0][0x23c], -R64.reuse ;  /* 0x00008f00958e7a23 */ /* 0x100fe20000010840 */
[----:B------:R-:W2:Y:S01]  /*a080*/  MUFU.EX2 R148, R148 ;  /* 0x0000009400947308 */ /* 0x000ea20000000800 */
[----:B----4-:R-:W-:Y:S01]  /*a090*/  F2FP.PACK_AB R33, R117, R138 ;  /* 0x0000008a7521723e */ /* 0x010fe200000000ff */
[--C-:B------:R-:W-:Y:S02]  /*a0a0*/  FFMA.FTZ R147, R146, c[0x0][0x23c], -R53.reuse ;  /* 0x00008f0092937a23 */ /* 0x100fe40000010835 */
[----:B------:R-:W-:Y:S02]  /*a0b0*/  FFMA.FTZ R140, R189, c[0x0][0x23c], -R64 ;  /* 0x00008f00bd8c7a23 */ /* 0x000fe40000010840 */
[----:B------:R-:W-:-:S02]  /*a0c0*/  FFMA.FTZ R150, R150, c[0x0][0x23c], -R53 ;  /* 0x00008f0096967a23 */ /* 0x000fc40000010835 */
[----:B------:R-:W4:Y:S01]  /*a0d0*/  MUFU.EX2 R143, R143 ;  /* 0x0000008f008f7308 */ /* 0x000f220000000800 */
[--C-:B------:R-:W-:Y:S02]  /*a0e0*/  FFMA.FTZ R149, R190, c[0x0][0x23c], -R53.reuse ;  /* 0x00008f00be957a23 */ /* 0x100fe40000010835 */
[--C-:B------:R-:W-:Y:S02]  /*a0f0*/  FFMA.FTZ R146, R188, c[0x0][0x23c], -R53.reuse ;  /* 0x00008f00bc927a23 */ /* 0x100fe40000010835 */
[--C-:B------:R-:W-:Y:S02]  /*a100*/  FFMA.FTZ R104, R104, c[0x0][0x23c], -R53.reuse ;  /* 0x00008f0068687a23 */ /* 0x100fe40000010835 */
[----:B------:R-:W-:Y:S01]  /*a110*/  FFMA.FTZ R102, R102, c[0x0][0x23c], -R53 ;  /* 0x00008f0066667a23 */ /* 0x000fe20000010835 */
[----:B------:R-:W5:Y:S01]  /*a120*/  MUFU.EX2 R2, R2 ;  /* 0x0000000200027308 */ /* 0x000f620000000800 */
[-C--:B--2---:R-:W-:Y:S02]  /*a130*/  FMUL.FTZ R4, R96, R148.reuse ;  /* 0x0000009460047220 */ /* 0x084fe40000410000 */
[----:B------:R-:W-:-:S02]  /*a140*/  FMUL.FTZ R5, R97, R148 ;  /* 0x0000009461057220 */ /* 0x000fc40000410000 */
[-C--:B------:R-:W-:Y:S02]  /*a150*/  FMUL.FTZ R92, R92, R148.reuse ;  /* 0x000000945c5c7220 */ /* 0x080fe40000410000 */
[-C--:B------:R-:W-:Y:S01]  /*a160*/  FMUL.FTZ R93, R93, R148.reuse ;  /* 0x000000945d5d7220 */ /* 0x080fe20000410000 */
[----:B------:R-:W-:Y:S01]  /*a170*/  MUFU.EX2 R120, R120 ;  /* 0x0000007800787308 */ /* 0x000fe20000000800 */
[-C--:B----4-:R-:W-:Y:S02]  /*a180*/  FMUL.FTZ R6, R98, R143.reuse ;  /* 0x0000008f62067220 */ /* 0x090fe40000410000 */
[-C--:B------:R-:W-:Y:S02]  /*a190*/  FMUL.FTZ R7, R99, R143.reuse ;  /* 0x0000008f63077220 */ /* 0x080fe40000410000 */
[-C--:B------:R-:W-:Y:S02]  /*a1a0*/  FMUL.FTZ R94, R94, R143.reuse ;  /* 0x0000008f5e5e7220 */ /* 0x080fe40000410000 */
[----:B------:R-:W-:Y:S01]  /*a1b0*/  FMUL.FTZ R95, R95, R143 ;  /* 0x0000008f5f5f7220 */ /* 0x000fe20000410000 */
[----:B-----5:R-:W-:Y:S01]  /*a1c0*/  F2FP.PACK_AB R35, R2, R121 ;  /* 0x000000790223723e */ /* 0x020fe200000000ff */
[----:B------:R-:W2:Y:S01]  /*a1d0*/  MUFU.EX2 R113, R113 ;  /* 0x0000007100717308 */ /* 0x000ea20000000800 */
[----:B------:R-:W-:-:S02]  /*a1e0*/  FMUL.FTZ R12, R68, R148 ;  /* 0x00000094440c7220 */ /* 0x000fc40000410000 */
[-C--:B------:R-:W-:Y:S02]  /*a1f0*/  FMUL.FTZ R13, R69, R148.reuse ;  /* 0x00000094450d7220 */ /* 0x080fe40000410000 */
[-C--:B------:R-:W-:Y:S01]  /*a200*/  FMUL.FTZ R14, R70, R143.reuse ;  /* 0x0000008f460e7220 */ /* 0x080fe20000410000 */
[C---:B---3--:R-:W-:Y:S01]  /*a210*/  HMMA.16816.F32 R4, R32.reuse, R8, R4 ;  /* 0x000000082004723c */ /* 0x048fe20000001804 */
[-C--:B------:R-:W-:Y:S01]  /*a220*/  FMUL.FTZ R15, R71, R143.reuse ;  /* 0x0000008f470f7220 */ /* 0x080fe20000410000 */
[----:B------:R-:W-:Y:S01]  /*a230*/  MUFU.EX2 R112, R112 ;  /* 0x0000007000707308 */ /* 0x000fe20000000800 */
[-C--:B------:R-:W-:Y:S02]  /*a240*/  FMUL.FTZ R20, R76, R148.reuse ;  /* 0x000000944c147220 */ /* 0x080fe40000410000 */
[-C--:B------:R-:W-:Y:S02]  /*a250*/  FMUL.FTZ R21, R77, R148.reuse ;  /* 0x000000944d157220 */ /* 0x080fe40000410000 */
        /* <DEDUP_REMOVED lines=9> */
[-C--:B------:R-:W-:Y:S01]  /*a2f0*/  FMUL.FTZ R75, R75, R143.reuse ;  /* 0x0000008f4b4b7220 */ /* 0x080fe20000410000 */
[----:B------:R-:W-:Y:S01]  /*a300*/  MUFU.EX2 R116, R116 ;  /* 0x0000007400747308 */ /* 0x000fe20000000800 */
[-C--:B------:R-:W-:Y:S02]  /*a310*/  FMUL.FTZ R80, R80, R148.reuse ;  /* 0x0000009450507220 */ /* 0x080fe40000410000 */
[-C--:B------:R-:W-:Y:S02]  /*a320*/  FMUL.FTZ R81, R81, R148.reuse ;  /* 0x0000009451517220 */ /* 0x080fe40000410000 */
[-C--:B------:R-:W-:Y:S01]  /*a330*/  FMUL.FTZ R82, R82, R143.reuse ;  /* 0x0000008f52527220 */ /* 0x080fe20000410000 */
[----:B------:R-:W-:Y:S01]  /*a340*/  HMMA.16816.F32 R20, R32, R24, R20 ;  /* 0x000000182014723c */ /* 0x000fe20000001814 */
[----:B------:R-:W-:Y:S01]  /*a350*/  FMUL.FTZ R83, R83, R143 ;  /* 0x0000008f53537220 */ /* 0x000fe20000410000 */
[----:B------:R-:W3:Y:S01]  /*a360*/  MUFU.EX2 R107, R107 ;  /* 0x0000006b006b7308 */ /* 0x000ee20000000800 */
[----:B------:R-:W-:-:S02]  /*a370*/  FMUL.FTZ R28, R88, R148 ;  /* 0x00000094581c7220 */ /* 0x000fc40000410000 */
[-C--:B------:R-:W-:Y:S02]  /*a380*/  FMUL.FTZ R29, R89, R148.reuse ;  /* 0x00000094591d7220 */ /* 0x080fe40000410000 */
[-C--:B------:R-:W-:Y:S01]  /*a390*/  FMUL.FTZ R30, R90, R143.reuse ;  /* 0x0000008f5a1e7220 */ /* 0x080fe20000410000 */
[C---:B------:R-:W-:Y:S01]  /*a3a0*/  HMMA.16816.F32 R16, R32.reuse, R18, R72 ;  /* 0x000000122010723c */ /* 0x040fe20000001848 */
[-C--:B------:R-:W-:Y:S01]  /*a3b0*/  FMUL.FTZ R31, R91, R143.reuse ;  /* 0x0000008f5b1f7220 */ /* 0x080fe20000410000 */
[----:B------:R-:W-:Y:S01]  /*a3c0*/  MUFU.EX2 R66, R66 ;  /* 0x0000004200427308 */ /* 0x000fe20000000800 */
[-C--:B------:R-:W-:Y:S01]  /*a3d0*/  FMUL.FTZ R84, R84, R148.reuse ;  /* 0x0000009454547220 */ /* 0x080fe20000410000 */
[----:B------:R-:W-:Y:S01]  /*a3e0*/  LDSM.16.MT88.4 R72, [R162+0x8800] ;  /* 0x00880000a248783b */ /* 0x000fe20000004200 */
[-C--:B------:R-:W-:Y:S02]  /*a3f0*/  FMUL.FTZ R85, R85, R148.reuse ;  /* 0x0000009455557220 */ /* 0x080fe40000410000 */
[-C--:B------:R-:W-:Y:S01]  /*a400*/  FMUL.FTZ R86, R86, R143.reuse ;  /* 0x0000008f56567220 */ /* 0x080fe20000410000 */
[----:B------:R-:W-:Y:S01]  /*a410*/  HMMA.16816.F32 R24, R32, R26, R80 ;  /* 0x0000001a2018723c */ /* 0x000fe20000001850 */
[----:B------:R-:W-:Y:S01]  /*a420*/  FMUL.FTZ R87, R87, R143 ;  /* 0x0000008f57577220 */ /* 0x000fe20000410000 */
[----:B------:R-:W4:Y:S01]  /*a430*/  MUFU.EX2 R3, R3 ;  /* 0x0000000300037308 */ /* 0x000f220000000800 */
[----:B------:R-:W-:Y:S01]  /*a440*/  LDSM.16.MT88.4 R80, [R161+0x8000] ;  /* 0x00800000a150783b */ /* 0x000fe20000004200 */
[----:B------:R-:W-:-:S02]  /*a450*/  FFMA.FTZ R144, R193, R148, R144 ;  /* 0x00000094c1907223 */ /* 0x000fc40000010090 */
[----:B------:R-:W-:Y:S02]  /*a460*/  FFMA.FTZ R138, R194, R143, R138 ;  /* 0x0000008fc28a7223 */ /* 0x000fe4000001008a */
[C---:B------:R-:W-:Y:S01]  /*a470*/  HMMA.16816.F32 R28, R32.reuse, R36, R28 ;  /* 0x00000024201c723c */ /* 0x040fe2000000181c */
[----:B------:R-:W-:Y:S01]  /*a480*/  FADD.FTZ R119, R119, R144 ;  /* 0x0000009077777221 */ /* 0x000fe20000010000 */
[----:B------:R-:W-:Y:S01]  /*a490*/  MUFU.EX2 R139, R139 ;  /* 0x0000008b008b7308 */ /* 0x000fe20000000800 */
[----:B------:R-:W-:Y:S02]  /*a4a0*/  FADD.FTZ R138, R117, R138 ;  /* 0x0000008a758a7221 */ /* 0x000fe40000010000 */
[----:B------:R-:W-:Y:S02]  /*a4b0*/  FADD.FTZ R118, R118, R119 ;  /* 0x0000007776767221 */ /* 0x000fe40000010000 */
[----:B--2---:R-:W-:Y:S01]  /*a4c0*/  F2FP.PACK_AB R36, R113, R120 ;  /* 0x000000787124723e */ /* 0x004fe200000000ff */
[----:B------:R-:W-:Y:S01]  /*a4d0*/  HMMA.16816.F32 R32, R32, R38, R84 ;  /* 0x000000262020723c */ /* 0x000fe20000001854 */
[----:B---3--:R-:W-:Y:S01]  /*a4e0*/  F2FP.PACK_AB R37, R107, R116 ;  /* 0x000000746b25723e */ /* 0x008fe200000000ff */
[----:B------:R-:W2:Y:S01]  /*a4f0*/  MUFU.EX2 R136, R136 ;  /* 0x0000008800887308 */ /* 0x000ea20000000800 */
        /* <DEDUP_REMOVED lines=12> */
[----:B------:R-:W-:-:S02]  /*a5c0*/  FFMA.FTZ R193, R63, c[0x0][0x23c], -R64 ;  /* 0x00008f003fc17a23 */ /* 0x000fc40000010840 */
[----:B------:R-:W-:Y:S02]  /*a5d0*/  FADD.FTZ R66, R66, R107 ;  /* 0x0000006b42427221 */ /* 0x000fe40000010000 */
[----:B------:R-:W-:Y:S01]  /*a5e0*/  FFMA.FTZ R55, R55, c[0x0][0x23c], -R64 ;  /* 0x00008f0037377a23 */ /* 0x000fe20000010840 */
[C---:B------:R-:W-:Y:S01]  /*a5f0*/  HMMA.16816.F32 R8, R36.reuse, R42, R8 ;  /* 0x0000002a2408723c */ /* 0x040fe20000001808 */
[----:B------:R-:W3:Y:S01]  /*a600*/  LDSM.16.MT88.4 R40, [R160+0x6800] ;  /* 0x00680000a028783b */ /* 0x000ee20000004200 */
[----:B------:R-:W-:Y:S01]  /*a610*/  MUFU.EX2 R137, R137 ;  /* 0x0000008900897308 */ /* 0x000fe20000000800 */
[----:B------:R-:W-:Y:S02]  /*a620*/  FADD.FTZ R66, R3, R66 ;  /* 0x0000004203427221 */ /* 0x000fe40000010000 */
[----:B------:R-:W-:Y:S02]  /*a630*/  FFMA.FTZ R3, R47, c[0x0][0x23c], -R53 ;  /* 0x00008f002f037a23 */ /* 0x000fe40000010835 */
[--C-:B------:R-:W-:Y:S01]  /*a640*/  FFMA.FTZ R60, R60, c[0x0][0x23c], -R64.reuse ;  /* 0x00008f003c3c7a23 */ /* 0x100fe20000010840 */
[C---:B-1----:R-:W-:Y:S01]  /*a650*/  HMMA.16816.F32 R20, R36.reuse, R48, R20 ;  /* 0x000000302414723c */ /* 0x042fe20000001814 */
[----:B------:R-:W-:Y:S01]  /*a660*/  FFMA.FTZ R61, R61, c[0x0][0x23c], -R64 ;  /* 0x00008f003d3d7a23 */ /* 0x000fe20000010840 */
[----:B------:R-:W1:Y:S06]  /*a670*/  MUFU.EX2 R122, R122 ;  /* 0x0000007a007a7308 */ /* 0x000e6c0000000800 */
        /* <DEDUP_REMOVED lines=13> */
[----:B--2---:R-:W-:-:S02]  /*a750*/  F2FP.PACK_AB R36, R136, R139 ;  /* 0x0000008b8824723e */ /* 0x004fc400000000ff */
[----:B-1----:R-:W-:Y:S01]  /*a760*/  F2FP.PACK_AB R37, R122, R137 ;  /* 0x000000897a25723e */ /* 0x002fe200000000ff */
[----:B------:R-:W-:Y:S01]  /*a770*/  MUFU.EX2 R140, R140 ;  /* 0x0000008c008c7308 */ /* 0x000fe20000000800 */
[----:B------:R-:W-:Y:S01]  /*a780*/  F2FP.PACK_AB R38, R129, R132 ;  /* 0x000000848126723e */ /* 0x000fe200000000ff */
[----:B------:R-:W-:Y:S01]  /*a790*/  FADD.FTZ R137, R137, R66 ;  /* 0x0000004289897221 */ /* 0x000fe20000010000 */
[----:B-----5:R-:W-:-:S03]  /*a7a0*/  F2FP.PACK_AB R39, R134, R141 ;  /* 0x0000008d8627723e */ /* 0x020fc600000000ff */
[----:B------:R-:W-:Y:S02]  /*a7b0*/  FADD.FTZ R122, R122, R137 ;  /* 0x000000897a7a7221 */ /* 0x000fe40000010000 */
[----:B------:R-:W-:Y:S02]  /*a7c0*/  MUFU.EX2 R150, R150 ;  /* 0x0000009600967308 */ /* 0x000fe40000000800 */
[----:B----4-:R-:W-:Y:S01]  /*a7d0*/  HMMA.16816.F32 R12, R36, R48, R12 ;  /* 0x00000030240c723c */ /* 0x010fe2000000180c */
[----:B------:R-:W-:-:S04]  /*a7e0*/  FADD.FTZ R141, R141, R122 ;  /* 0x0000007a8d8d7221 */ /* 0x000fc80000010000 */
[----:B------:R-:W-:Y:S01]  /*a7f0*/  FADD.FTZ R141, R134, R141 ;  /* 0x0000008d868d7221 */ /* 0x000fe20000010000 */
[----:B------:R-:W1:Y:S02]  /*a800*/  MUFU.EX2 R149, R149 ;  /* 0x0000009500957308 */ /* 0x000e640000000800 */
[C---:B------:R-:W-:Y:S01]  /*a810*/  HMMA.16816.F32 R16, R36.reuse, R50, R16 ;  /* 0x000000322410723c */ /* 0x040fe20000001810 */
[----:B------:R-:W2:Y:S05]  /*a820*/  LDSM.16.MT88.4 R48, [R160+0x7000] ;  /* 0x00700000a030783b */ /* 0x000eaa0000004200 */
[----:B------:R-:W-:Y:S02]  /*a830*/  MUFU.EX2 R147, R147 ;  /* 0x0000009300937308 */ /* 0x000fe40000000800 */
[C---:B------:R-:W-:Y:S06]  /*a840*/  HMMA.16816.F32 R4, R36.reuse, R56, R4 ;  /* 0x000000382404723c */ /* 0x040fec0000001804 */
        /* <DEDUP_REMOVED lines=8> */
[----:B------:R-:W-:Y:S02]  /*a8d0*/  MUFU.EX2 R3, R3 ;  /* 0x0000000300037308 */ /* 0x000fe40000000800 */
[C---:B--2---:R-:W-:Y:S08]  /*a8e0*/  HMMA.16816.F32 R28, R36.reuse, R48, R28 ;  /* 0x00000030241c723c */ /* 0x044ff0000000181c */
[----:B------:R-:W-:Y:S01]  /*a8f0*/  HMMA.16816.F32 R32, R36, R50, R32 ;  /* 0x000000322420723c */ /* 0x000fe20000001820 */
[----:B------:R-:W2:Y:S06]  /*a900*/  LDSM.16.MT88.4 R48, [R161+0x7800] ;  /* 0x00780000a130783b */ /* 0x000eac0000004200 */
[----:B------:R-:W-:-:S02]  /*a910*/  F2FP.PACK_AB R36, R142, R151 ;  /* 0x000000978e24723e */ /* 0x000fc400000000ff */
[----:B-1----:R-:W-:Y:S02]  /*a920*/  F2FP.PACK_AB R37, R149, R150 ;  /* 0x000000969525723e */ /* 0x002fe400000000ff */
[----:B------:R-:W-:Y:S02]  /*a930*/  F2FP.PACK_AB R38, R140, R145 ;  /* 0x000000918c26723e */ /* 0x000fe400000000ff */
[----:B----4-:R-:W-:-:S07]  /*a940*/  F2FP.PACK_AB R39, R146, R147 ;  /* 0x000000939227723e */ /* 0x010fce00000000ff */
[C---:B---3--:R-:W-:Y:S08]  /*a950*/  HMMA.16816.F32 R4, R36.reuse, R40, R4 ;  /* 0x000000282404723c */ /* 0x048ff00000001804 */
[C---:B------:R-:W-:Y:S01]  /*a960*/  HMMA.16816.F32 R8, R36.reuse, R42, R8 ;  /* 0x0000002a2408723c */ /* 0x040fe20000001808 */
[----:B------:R-:W1:Y:S07]  /*a970*/  LDSM.16.MT88.4 R40, [R160+0x7800] ;  /* 0x00780000a028783b */ /* 0x000e6e0000004200 */
[C---:B-----5:R-:W-:Y:S07]  /*a980*/  HMMA.16816.F32 R12, R36.reuse, R56, R12 ;  /* 0x00000038240c723c */ /* 0x060fee000000180c */
[--C-:B------:R-:W-:Y:S01]  /*a990*/  FFMA.FTZ R56, R130, c[0x0][0x23c], -R53.reuse ;  /* 0x00008f0082387a23 */ /* 0x100fe20000010835 */
[----:B------:R-:W-:Y:S01]  /*a9a0*/  HMMA.16816.F32 R16, R36, R58, R16 ;  /* 0x0000003a2410723c */ /* 0x000fe20000001810 */
[----:B------:R-:W-:-:S04]  /*a9b0*/  FFMA.FTZ R57, R124, c[0x0][0x23c], -R53 ;  /* 0x00008f007c397a23 */ /* 0x000fc80000010835 */
[----:B------:R-:W-:Y:S02]  /*a9c0*/  MUFU.EX2 R56, R56 ;  /* 0x0000003800387308 */ /* 0x000fe40000000800 */
[--C-:B------:R-:W-:Y:S01]  /*a9d0*/  FFMA.FTZ R59, R126, c[0x0][0x23c], -R53.reuse ;  /* 0x00008f007e3b7a23 */ /* 0x100fe20000010835 */
[----:B--2---:R-:W-:Y:S01]  /*a9e0*/  HMMA.16816.F32 R20, R36, R48, R20 ;  /* 0x000000302414723c */ /* 0x004fe20000001814 */
[----:B------:R-:W-:-:S04]  /*a9f0*/  FFMA.FTZ R58, R128, c[0x0][0x23c], -R53 ;  /* 0x00008f00803a7a23 */ /* 0x000fc80000010835 */
[----:B------:R-:W2:Y:S02]  /*aa00*/  MUFU.EX2 R59, R59 ;  /* 0x0000003b003b7308 */ /* 0x000ea40000000800 */
[--C-:B------:R-:W-:Y:S01]  /*aa10*/  FFMA.FTZ R48, R131, c[0x0][0x23c], -R64.reuse ;  /* 0x00008f0083307a23 */ /* 0x100fe20000010840 */
[----:B------:R-:W-:Y:S01]  /*aa20*/  HMMA.16816.F32 R24, R36, R50, R24 ;  /* 0x000000322418723c */ /* 0x000fe20000001818 */
[----:B------:R-:W-:-:S04]  /*aa30*/  FFMA.FTZ R49, R135, c[0x0][0x23c], -R64 ;  /* 0x00008f0087317a23 */ /* 0x000fc80000010840 */
[----:B------:R-:W-:Y:S02]  /*aa40*/  MUFU.EX2 R48, R48 ;  /* 0x0000003000307308 */ /* 0x000fe40000000800 */
[--C-:B------:R-:W-:Y:S01]  /*aa50*/  FFMA.FTZ R50, R127, c[0x0][0x23c], -R64.reuse ;  /* 0x00008f007f327a23 */ /* 0x100fe20000010840 */
[----:B-1----:R-:W-:Y:S01]  /*aa60*/  HMMA.16816.F32 R28, R36, R40, R28 ;  /* 0x00000028241c723c */ /* 0x002fe2000000181c */
[----:B------:R-:W-:-:S04]  /*aa70*/  FFMA.FTZ R51, R133, c[0x0][0x23c], -R64 ;  /* 0x00008f0085337a23 */ /* 0x000fc80000010840 */
[----:B------:R-:W-:Y:S01]  /*aa80*/  MUFU.EX2 R50, R50 ;  /* 0x0000003200327308 */ /* 0x000fe20000000800 */
[----:B--2---:R-:W-:Y:S02]  /*aa90*/  F2FP.PACK_AB R85, R59, R56 ;  /* 0x000000383b55723e */ /* 0x004fe400000000ff */
[----:B------:R-:W-:Y:S01]  /*aaa0*/  HMMA.16816.F32 R32, R36, R42, R32 ;  /* 0x0000002a2420723c */ /* 0x000fe20000001820 */
[----:B------:R-:W1:Y:S04]  /*aab0*/  LDSM.16.MT88.4 R40, [R164+0x8000] ;  /* 0x00800000a428783b */ /* 0x000e680000004200 */
[----:B------:R-:W2:Y:S01]  /*aac0*/  MUFU.EX2 R51, R51 ;  /* 0x0000003300337308 */ /* 0x000ea20000000800 */
[----:B------:R-:W3:Y:S07]  /*aad0*/  LDSM.16.MT88.4 R36, [R162+0x8000] ;  /* 0x00800000a224783b */ /* 0x000eee0000004200 */
[----:B------:R-:W4:Y:S08]  /*aae0*/  MUFU.EX2 R49, R49 ;  /* 0x0000003100317308 */ /* 0x000f300000000800 */
[----:B------:R-:W-:Y:S01]  /*aaf0*/  MUFU.EX2 R57, R57 ;  /* 0x0000003900397308 */ /* 0x000fe20000000800 */
[----:B--2---:R-:W-:-:S07]  /*ab00*/  F2FP.PACK_AB R84, R51, R50 ;  /* 0x000000323354723e */ /* 0x004fce00000000ff */
[----:B------:R-:W2:Y:S01]  /*ab10*/  MUFU.EX2 R58, R58 ;  /* 0x0000003a003a7308 */ /* 0x000ea20000000800 */
[----:B----4-:R-:W-:Y:S02]  /*ab20*/  F2FP.PACK_AB R86, R49, R48 ;  /* 0x000000303156723e */ /* 0x010fe400000000ff */
[----:B--2---:R-:W-:-:S07]  /*ab30*/  F2FP.PACK_AB R87, R58, R57 ;  /* 0x000000393a57723e */ /* 0x004fce00000000ff */
[C---:B-1----:R-:W-:Y:S01]  /*ab40*/  HMMA.16816.F32 R96, R84.reuse, R40, R4 ;  /* 0x000000285460723c */ /* 0x042fe20000001804 */
[----:B------:R-:W1:Y:S06]  /*ab50*/  LDSM.16.MT88.4 R4, [R160+0x8000] ;  /* 0x00800000a004783b */ /* 0x000e6c0000004200 */
[----:B------:R-:W-:Y:S01]  /*ab60*/  FFMA.FTZ R40, R114, c[0x0][0x23c], -R53 ;  /* 0x00008f0072287a23 */ /* 0x000fe20000010835 */
[C---:B---3--:R-:W-:Y:S05]  /*ab70*/  HMMA.16816.F32 R12, R84.reuse, R36, R12 ;  /* 0x00000024540c723c */ /* 0x048fea000000180c */
        /* <DEDUP_REMOVED lines=8> */
[----:B------:R-:W2:Y:S03]  /*ac00*/  MUFU.EX2 R38, R38 ;  /* 0x0000002600267308 */ /* 0x000ea60000000800 */
[C---:B------:R-:W-:Y:S05]  /*ac10*/  HMMA.16816.F32 R8, R84.reuse, R42, R8 ;  /* 0x0000002a5408723c */ /* 0x040fea0000001808 */
[----:B------:R-:W-:Y:S02]  /*ac20*/  MUFU.EX2 R36, R36 ;  /* 0x0000002400247308 */ /* 0x000fe40000000800 */
[----:B------:R-:W-:Y:S01]  /*ac30*/  FADD.FTZ R42, R150, R141 ;  /* 0x0000008d962a7221 */ /* 0x000fe20000010000 */
[----:B------:R-:W-:Y:S01]  /*ac40*/  HMMA.16816.F32 R80, R84, R82, R24 ;  /* 0x000000525450723c */ /* 0x000fe20000001818 */
[----:B------:R-:W3:Y:S02]  /*ac50*/  LDSM.16.MT88.4 R24, [R161+0x8800] ;  /* 0x00880000a118783b */ /* 0x000ee40000004200 */
[----:B------:R-:W-:-:S02]  /*ac60*/  FADD.FTZ R42, R149, R42 ;  /* 0x0000002a952a7221 */ /* 0x000fc40000010000 */
[----:B------:R-:W4:Y:S02]  /*ac70*/  MUFU.EX2 R39, R39 ;  /* 0x0000002700277308 */ /* 0x000f240000000800 */
[----:B------:R-:W-:Y:S01]  /*ac80*/  FADD.FTZ R43, R147, R42 ;  /* 0x0000002a932b7221 */ /* 0x000fe20000010000 */
[----:B-1----:R-:W-:Y:S03]  /*ac90*/  HMMA.16816.F32 R88, R84, R4, R28 ;  /* 0x000000045458723c */ /* 0x002fe6000000181c */
[----:B------:R-:W-:-:S04]  /*aca0*/  FADD.FTZ R43, R146, R43 ;  /* 0x0000002b922b7221 */ /* 0x000fc80000010000 */
[--C-:B------:R-:W-:Y:S01]  /*acb0*/  FFMA.FTZ R29, R110, c[0x0][0x23c], -R53.reuse ;  /* 0x00008f006e1d7a23 */ /* 0x100fe20000010835 */
[----:B------:R-:W-:Y:S01]  /*acc0*/  HMMA.16816.F32 R84, R84, R6, R32 ;  /* 0x000000065454723c */ /* 0x000fe20000001820 */
[--C-:B------:R-:W-:Y:S01]  /*acd0*/  FFMA.FTZ R28, R108, c[0x0][0x23c], -R53.reuse ;  /* 0x00008f006c1c7a23 */ /* 0x100fe20000010835 */
[----:B--2---:R-:W-:Y:S01]  /*ace0*/  F2FP.PACK_AB R4, R38, R37 ;  /* 0x000000252604723e */ /* 0x004fe200000000ff */
[----:B------:R-:W-:Y:S02]  /*acf0*/  FFMA.FTZ R31, R106, c[0x0][0x23c], -R53 ;  /* 0x00008f006a1f7a23 */ /* 0x000fe40000010835 */
[----:B------:R-:W1:Y:S01]  /*ad00*/  MUFU.EX2 R29, R29 ;  /* 0x0000001d001d7308 */ /* 0x000e620000000800 */
[--C-:B------:R-:W-:Y:S01]  /*ad10*/  FFMA.FTZ R30, R103, c[0x0][0x23c], -R64.reuse ;  /* 0x00008f00671e7a23 */ /* 0x100fe20000010840 */
[----:B----4-:R-:W-:Y:S01]  /*ad20*/  F2FP.PACK_AB R6, R39, R36 ;  /* 0x000000242706723e */ /* 0x010fe200000000ff */
[--C-:B------:R-:W-:Y:S02]  /*ad30*/  FFMA.FTZ R32, R67, c[0x0][0x23c], -R64.reuse ;  /* 0x00008f0043207a23 */ /* 0x100fe40000010840 */
[----:B------:R-:W-:-:S02]  /*ad40*/  FFMA.FTZ R33, R105, c[0x0][0x23c], -R64 ;  /* 0x00008f0069217a23 */ /* 0x000fc40000010840 */
[----:B------:R-:W-:Y:S01]  /*ad50*/  FFMA.FTZ R35, R101, c[0x0][0x23c], -R64 ;  /* 0x00008f0065237a23 */ /* 0x000fe20000010840 */
[----:B------:R-:W-:Y:S01]  /*ad60*/  MUFU.EX2 R28, R28 ;  /* 0x0000001c001c7308 */ /* 0x000fe20000000800 */
[----:B------:R-:W-:Y:S02]  /*ad70*/  FFMA.FTZ R34, R46, c[0x0][0x23c], -R53 ;  /* 0x00008f002e227a23 */ /* 0x000fe40000010835 */
[----:B------:R-:W-:-:S04]  /*ad80*/  FADD.FTZ R42, R56, R43 ;  /* 0x0000002b382a7221 */ /* 0x000fc80000010000 */
[----:B------:R-:W-:Y:S01]  /*ad90*/  FADD.FTZ R42, R59, R42 ;  /* 0x0000002a3b2a7221 */ /* 0x000fe20000010000 */
[----:B------:R-:W2:Y:S01]  /*ada0*/  MUFU.EX2 R31, R31 ;  /* 0x0000001f001f7308 */ /* 0x000ea20000000800 */
[----:B-1----:R-:W-:-:S07]  /*adb0*/  F2FP.PACK_AB R5, R29, R40 ;  /* 0x000000281d05723e */ /* 0x002fce00000000ff */
[----:B------:R-:W-:Y:S01]  /*adc0*/  MUFU.EX2 R32, R32 ;  /* 0x0000002000207308 */ /* 0x000fe20000000800 */
[----:B--2---:R-:W-:-:S07]  /*add0*/  F2FP.PACK_AB R7, R31, R28 ;  /* 0x0000001c1f07723e */ /* 0x004fce00000000ff */
[----:B------:R-:W1:Y:S01]  /*ade0*/  MUFU.EX2 R33, R33 ;  /* 0x0000002100217308 */ /* 0x000e620000000800 */
[C---:B------:R-:W-:Y:S01]  /*adf0*/  HMMA.16816.F32 R68, R4.reuse, R72, R12 ;  /* 0x000000480444723c */ /* 0x040fe2000000180c */
[----:B------:R-:W2:Y:S06]  /*ae00*/  LDSM.16.MT88.4 R12, [R160+0x8800] ;  /* 0x00880000a00c783b */ /* 0x000eac0000004200 */
[----:B------:R-:W-:Y:S01]  /*ae10*/  MUFU.EX2 R30, R30 ;  /* 0x0000001e001e7308 */ /* 0x000fe20000000800 */
[C---:B------:R-:W-:Y:S07]  /*ae20*/  HMMA.16816.F32 R96, R4.reuse, R92, R96 ;  /* 0x0000005c0460723c */ /* 0x040fee0000001860 */
[----:B------:R-:W-:Y:S01]  /*ae30*/  MUFU.EX2 R35, R35 ;  /* 0x0000002300237308 */ /* 0x000fe20000000800 */
[C---:B------:R-:W-:Y:S01]  /*ae40*/  HMMA.16816.F32 R72, R4.reuse, R74, R16 ;  /* 0x0000004a0448723c */ /* 0x040fe20000001810 */
[----:B------:R-:W4:Y:S06]  /*ae50*/  LDSM.16.MT88.4 R16, [R161+0x9000] ;  /* 0x00900000a110783b */ /* 0x000f2c0000004200 */
[----:B------:R-:W-:Y:S01]  /*ae60*/  MUFU.EX2 R34, R34 ;  /* 0x0000002200227308 */ /* 0x000fe20000000800 */
[C---:B------:R-:W-:Y:S01]  /*ae70*/  HMMA.16816.F32 R92, R4.reuse, R94, R8 ;  /* 0x0000005e045c723c */ /* 0x040fe20000001808 */
[----:B------:R-:W5:Y:S07]  /*ae80*/  LDSM.16.MT88.4 R8, [R162+0x9000] ;  /* 0x00900000a208783b */ /* 0x000f6e0000004200 */
[C---:B---3--:R-:W-:Y:S01]  /*ae90*/  HMMA.16816.F32 R76, R4.reuse, R24, R20 ;  /* 0x00000018044c723c */ /* 0x048fe20000001814 */
[----:B------:R-:W3:Y:S01]  /*aea0*/  LDSM.16.MT88.4 R20, [R164+0x9000] ;  /* 0x00900000a414783b */ /* 0x000ee20000004200 */
[----:B------:R-:W-:Y:S05]  /*aeb0*/  MUFU.EX2 R24, R104 ;  /* 0x0000006800187308 */ /* 0x000fea0000000800 */
[--C-:B------:R-:W-:Y:S01]  /*aec0*/  FFMA.FTZ R25, R100, c[0x0][0x23c], -R53.reuse ;  /* 0x00008f0064197a23 */ /* 0x100fe20000010835 */
[C---:B------:R-:W-:Y:S02]  /*aed0*/  HMMA.16816.F32 R80, R4.reuse, R26, R80 ;  /* 0x0000001a0450723c */ /* 0x040fe40000001850 */
[----:B------:R-:W1:Y:S05]  /*aee0*/  MUFU.EX2 R27, R102 ;  /* 0x00000066001b7308 */ /* 0x000e6a0000000800 */
[----:B------:R-:W-:Y:S01]  /*aef0*/  FFMA.FTZ R26, R62, c[0x0][0x23c], -R53 ;  /* 0x00008f003e1a7a23 */ /* 0x000fe20000010835 */
[C---:B--2---:R-:W-:Y:S02]  /*af00*/  HMMA.16816.F32 R88, R4.reuse, R12, R88 ;  /* 0x0000000c0458723c */ /* 0x044fe40000001858 */
[----:B------:R-:W-:Y:S06]  /*af10*/  MUFU.EX2 R25, R25 ;  /* 0x0000001900197308 */ /* 0x000fec0000000800 */
[----:B------:R-:W-:Y:S01]  /*af20*/  HMMA.16816.F32 R84, R4, R14, R84 ;  /* 0x0000000e0454723c */ /* 0x000fe20000001854 */
[----:B------:R-:W2:Y:S01]  /*af30*/  LDSM.16.MT88.4 R12, [R160+0x9000] ;  /* 0x00900000a00c783b */ /* 0x000ea20000004200 */
[----:B------:R-:W3:Y:S05]  /*af40*/  MUFU.EX2 R26, R26 ;  /* 0x0000001a001a7308 */ /* 0x000eea0000000800 */
[----:B-1----:R-:W-:-:S02]  /*af50*/  F2FP.PACK_AB R4, R33, R32 ;  /* 0x000000202104723e */ /* 0x002fc400000000ff */
[----:B------:R-:W-:Y:S02]  /*af60*/  F2FP.PACK_AB R5, R27, R24 ;  /* 0x000000181b05723e */ /* 0x000fe400000000ff */
[----:B------:R-:W-:Y:S02]  /*af70*/  F2FP.PACK_AB R6, R35, R30 ;  /* 0x0000001e2306723e */ /* 0x000fe400000000ff */
[----:B---3--:R-:W-:-:S07]  /*af80*/  F2FP.PACK_AB R7, R26, R25 ;  /* 0x000000191a07723e */ /* 0x008fce00000000ff */
[C---:B----4-:R-:W-:Y:S07]  /*af90*/  HMMA.16816.F32 R76, R4.reuse, R16, R76 ;  /* 0x00000010044c723c */ /* 0x050fee000000184c */
[----:B------:R-:W-:Y:S01]  /*afa0*/  FADD.FTZ R16, R112, R113 ;  /* 0x0000007170107221 */ /* 0x000fe20000010000 */
[----:B-----5:R-:W-:Y:S03]  /*afb0*/  HMMA.16816.F32 R68, R4, R8, R68 ;  /* 0x000000080444723c */ /* 0x020fe60000001844 */
[----:B------:R-:W-:-:S04]  /*afc0*/  FADD.FTZ R16, R109, R16 ;  /* 0x000000106d107221 */ /* 0x000fc80000010000 */
[----:B------:R-:W-:Y:S01]  /*afd0*/  FADD.FTZ R41, R139, R16 ;  /* 0x000000108b297221 */ /* 0x000fe20000010000 */
[----:B------:R-:W-:Y:S01]  /*afe0*/  HMMA.16816.F32 R72, R4, R10, R72 ;  /* 0x0000000a0448723c */ /* 0x000fe20000001848 */
[----:B------:R-:W1:Y:S02]  /*aff0*/  LDSM.16.MT88.4 R8, [R164+0x9800] ;  /* 0x00980000a408783b */ /* 0x000e640000004200 */
[----:B------:R-:W-:-:S05]  /*b000*/  FADD.FTZ R41, R136, R41 ;  /* 0x0000002988297221 */ /* 0x000fca0000010000 */
[C---:B------:R-:W-:Y:S01]  /*b010*/  HMMA.16816.F32 R80, R4.reuse, R18, R80 ;  /* 0x000000120450723c */ /* 0x040fe20000001850 */
[----:B------:R-:W3:Y:S07]  /*b020*/  LDSM.16.MT88.4 R16, [R162+0x9800] ;  /* 0x00980000a210783b */ /* 0x000eee0000004200 */
[C---:B------:R-:W-:Y:S07]  /*b030*/  HMMA.16816.F32 R92, R4.reuse, R22, R92 ;  /* 0x00000016045c723c */ /* 0x040fee000000185c */
[--C-:B------:R-:W-:Y:S01]  /*b040*/  FFMA.FTZ R22, R52, c[0x0][0x23c], -R53.reuse ;  /* 0x00008f0034167a23 */ /* 0x100fe20000010835 */
[C---:B------:R-:W-:Y:S01]  /*b050*/  HMMA.16816.F32 R96, R4.reuse, R20, R96 ;  /* 0x000000140460723c */ /* 0x040fe20000001860 */
[----:B------:R-:W-:Y:S01]  /*b060*/  FFMA.FTZ R23, R54, c[0x0][0x23c], -R53 ;  /* 0x00008f0036177a23 */ /* 0x000fe20000010835 */
[----:B------:R-:W4:Y:S06]  /*b070*/  MUFU.EX2 R21, R60 ;  /* 0x0000003c00157308 */ /* 0x000f2c0000000800 */
[C---:B--2---:R-:W-:Y:S02]  /*b080*/  HMMA.16816.F32 R88, R4.reuse, R12, R88 ;  /* 0x0000000c0458723c */ /* 0x044fe40000001858 */
[----:B------:R-:W2:Y:S05]  /*b090*/  MUFU.EX2 R20, R61 ;  /* 0x0000003d00147308 */ /* 0x000eaa0000000800 */
[----:B------:R-:W-:Y:S01]  /*b0a0*/  FADD.FTZ R12, R132, R41 ;  /* 0x00000029840c7221 */ /* 0x000fe20000010000 */
[----:B------:R-:W-:Y:S02]  /*b0b0*/  HMMA.16816.F32 R84, R4, R14, R84 ;  /* 0x0000000e0454723c */ /* 0x000fe40000001854 */
[----:B------:R-:W-:Y:S01]  /*b0c0*/  MUFU.EX2 R22, R22 ;  /* 0x0000001600167308 */ /* 0x000fe20000000800 */
[----:B------:R-:W-:-:S04]  /*b0d0*/  FADD.FTZ R12, R129, R12 ;  /* 0x0000000c810c7221 */ /* 0x000fc80000010000 */
[----:B------:R-:W-:Y:S01]  /*b0e0*/  FADD.FTZ R151, R151, R12 ;  /* 0x0000000c97977221 */ /* 0x000fe20000010000 */
[----:B----4-:R-:W-:Y:S01]  /*b0f0*/  F2FP.PACK_AB R4, R21, R2 ;  /* 0x000000021504723e */ /* 0x010fe200000000ff */
[----:B------:R-:W4:Y:S01]  /*b100*/  LDSM.16.MT88.4 R12, [R161+0x9800] ;  /* 0x00980000a10c783b */ /* 0x000f220000004200 */
[----:B------:R-:W5:Y:S01]  /*b110*/  MUFU.EX2 R23, R23 ;  /* 0x0000001700177308 */ /* 0x000f620000000800 */
[----:B------:R-:W-:Y:S01]  /*b120*/  FADD.FTZ R142, R142, R151 ;  /* 0x000000978e8e7221 */ /* 0x000fe20000010000 */
[----:B--2---:R-:W-:Y:S02]  /*b130*/  F2FP.PACK_AB R6, R193, R20 ;  /* 0x00000014c106723e */ /* 0x004fe400000000ff */
[----:B------:R-:W-:Y:S01]  /*b140*/  F2FP.PACK_AB R7, R3, R34 ;  /* 0x000000220307723e */ /* 0x000fe200000000ff */
[----:B------:R-:W-:-:S04]  /*b150*/  FADD.FTZ R41, R145, R142 ;  /* 0x0000008e91297221 */ /* 0x000fc80000010000 */
[----:B------:R-:W-:-:S04]  /*b160*/  FADD.FTZ R41, R140, R41 ;  /* 0x000000298c297221 */ /* 0x000fc80000010000 */
[----:B------:R-:W-:Y:S01]  /*b170*/  FADD.FTZ R50, R50, R41 ;  /* 0x0000002932327221 */ /* 0x000fe20000010000 */
[----:B-----5:R-:W-:-:S03]  /*b180*/  F2FP.PACK_AB R5, R23, R22 ;  /* 0x000000161705723e */ /* 0x020fc600000000ff */
[----:B------:R-:W-:-:S04]  /*b190*/  FADD.FTZ R51, R51, R50 ;  /* 0x0000003233337221 */ /* 0x000fc80000010000 */
[C---:B-1----:R-:W-:Y:S08]  /*b1a0*/  HMMA.16816.F32 R96, R4.reuse, R8, R96 ;  /* 0x000000080460723c */ /* 0x042ff00000001860 */
[C---:B------:R-:W-:Y:S01]  /*b1b0*/  HMMA.16816.F32 R92, R4.reuse, R10, R92 ;  /* 0x0000000a045c723c */ /* 0x040fe2000000185c */
[----:B------:R-:W1:Y:S07]  /*b1c0*/  LDSM.16.MT88.4 R8, [R160+0x9800] ;  /* 0x00980000a008783b */ /* 0x000e6e0000004200 */
[C---:B---3--:R-:W-:Y:S07]  /*b1d0*/  HMMA.16816.F32 R68, R4.reuse, R16, R68 ;  /* 0x000000100444723c */ /* 0x048fee0000001844 */
        /* <DEDUP_REMOVED lines=32> */
[----:B------:R-:W-:Y:S01]  /*b3e0*/  FADD.FTZ R194, R3, R34 ;  /* 0x0000002203c27221 */ /* 0x000fe20000010000 */
[----:B------:R-:W-:Y:S01]  /*b3f0*/  MOV R3, R45 ;  /* 0x0000002d00037202 */ /* 0x000fe20000000f00 */
[----:B------:R-:W-:-:S02]  /*b400*/  FADD.FTZ R193, R193, R20 ;  /* 0x00000014c1c17221 */ /* 0x000fc40000010000 */
.L_x_6297:
[----:B------:R-:W-:-:S13]  /*b410*/  ISETP.GE.AND P1, PT, R176, 0x1, PT ;  /* 0x00000001b000780c */ /* 0x000fda0003f26270 */
[----:B------:R-:W-:Y:S05]  /*b420*/  @!P1 BRA `(.L_x_6305) ;  /* 0x00003d9000009947 */ /* 0x000fea0003800000 */
[----:B------:R-:W-:Y:S01]  /*b430*/  IMAD.MOV.U32 R190, RZ, RZ, c[0x0][0x1a0] ;  /* 0x00006800ffbe7624 */ /* 0x000fe200078e00ff */
[----:B------:R-:W-:Y:S02]  /*b440*/  MOV R101, R2 ;  /* 0x0000000200657202 */ /* 0x000fe40000000f00 */
[----:B------:R-:W-:Y:S01]  /*b450*/  MOV R100, R3 ;  /* 0x0000000300647202 */ /* 0x000fe20000000f00 */
[----:B------:R-:W-:-:S05]  /*b460*/  IMAD.U32 R189, R190, -0x80, RZ ;  /* 0xffffff80bebd7824 */ /* 0x000fca00078e00ff */
[----:B------:R-:W-:Y:S02]  /*b470*/  SHF.R.S32.HI R188, RZ, 0x1f, R189 ;  /* 0x0000001fffbc7819 */ /* 0x000fe400000114bd */
.L_x_6309:
        /* <DEDUP_REMOVED lines=64> */
.L_x_6306:
[----:B------:R-:W-:Y:S02]  /*b880*/  ISETP.GE.AND P1, PT, R180, c[0x0][0x220], PT ;  /* 0x00008800b4007a0c */ /* 0x000fe40003f26270 */
[C---:B------:R-:W-:Y:S04]  /*b890*/  LEA R2, P4, R202.reuse, R196, 0x1 ;  /* 0x000000c4ca027211 */ /* 0x040fe800078808ff */
[--C-:B------:R-:W-:Y:S07]  /*b8a0*/  LEA.HI.X R3, R202, R195, R203.reuse, 0x1, P4 ;  /* 0x000000c3ca037211 */ /* 0x100fee00020f0ccb */
        /* <DEDUP_REMOVED lines=14> */
[-C--:B------:R-:W-:Y:S01]  /*b990*/  @!P1 LEA R206, P2, R197, R196.reuse, 0x1 ;  /* 0x000000c4c5ce9211 */ /* 0x080fe200078408ff */
[----:B------:R-:W-:Y:S01]  /*b9a0*/  @!P1 IMAD.WIDE.U32 R204, R190, 0x30, R204 ;  /* 0x00000030becc9825 */ /* 0x000fe200078e00cc */
[-C--:B------:R-:W-:Y:S02]  /*b9b0*/  @!P1 LEA.HI.X R209, R103, R195.reuse, R102, 0x1, P3 ;  /* 0x000000c367d19211 */ /* 0x080fe400018f0c66 */
[----:B------:R-:W-:Y:S01]  /*b9c0*/  @!P1 LEA.HI.X R207, R197, R195, R198, 0x1, P2 ;  /* 0x000000c3c5cf9211 */ /* 0x000fe200010f0cc6 */
[----:B------:R-:W-:Y:S01]  /*b9d0*/  @!P1 IMAD.MOV.U32 R198, RZ, RZ, c[0x0][0x1a4] ;  /* 0x00006900ffc69624 */ /* 0x000fe200078e00ff */
[----:B------:R-:W-:Y:S01]  /*b9e0*/  @!P1 LEA R220, P5, R204, R196, 0x1 ;  /* 0x000000c4ccdc9211 */ /* 0x000fe200078a08ff */
[----:B------:R-:W-:Y:S01]  /*b9f0*/  @!PT LDS RZ, [RZ] ;  /* 0x00000000fffff984 */ /* 0x000fe20000000800 */
[----:B------:R-:W-:Y:S01]  /*ba00*/  @!PT LDS RZ, [RZ] ;  /* 0x00000000fffff984 */ /* 0x000fe20000000800 */
[----:B------:R-:W-:Y:S01]  /*ba10*/  @!PT LDS RZ, [RZ] ;  /* 0x00000000fffff984 */ /* 0x000fe20000000800 */
[----:B------:R1:W-:Y:S01]  /*ba20*/  @!P1 LDGSTS.E.BYPASS.LTC128B.128 [R177+0x6800], [R208.64] ;  /* 0x06800000d0b19fae */ /* 0x0003e2000b901d46 */
[----:B------:R-:W-:Y:S01]  /*ba30*/  @!P1 IMAD.MOV.U32 R200, RZ, RZ, c[0x0][0x1a4] ;  /* 0x00006900ffc89624 */ /* 0x000fe200078e00ff */
[----:B------:R-:W-:Y:S01]  /*ba40*/  @!P1 LEA R199, P2, R190, R202, 0x6 ;  /* 0x000000cabec79211 */ /* 0x000fe200078430ff */
[----:B------:R-:W-:Y:S01]  /*ba50*/  @!P1 IMAD R198, R198, 0x30, RZ ;  /* 0x00000030c6c69824 */ /* 0x000fe200078e02ff */
[----:B------:R-:W-:Y:S01]  /*ba60*/  @P1 STS.128 [R177+0x7000], RZ ;  /* 0x007000ffb1001388 */ /* 0x000fe20000000c00 */
[----:B------:R-:W-:Y:S01]  /*ba70*/  @!P1 IMAD.MOV.U32 R197, RZ, RZ, c[0x0][0x1a4] ;  /* 0x00006900ffc59624 */ /* 0x000fe200078e00ff */
[-C--:B------:R-:W-:Y:S01]  /*ba80*/  @!P1 LEA.HI.X R200, R190, R203.reuse, R200, 0x6, P2 ;  /* 0x000000cbbec89211 */ /* 0x080fe200010f34c8 */
[----:B------:R-:W-:Y:S01]  /*ba90*/  @!P1 IMAD.IADD R198, R198, 0x1, R205 ;  /* 0x00000001c6c69824 */ /* 0x000fe200078e02cd */
[----:B------:R-:W-:Y:S01]  /*baa0*/  @!PT LDS RZ, [RZ] ;  /* 0x00000000fffff984 */ /* 0x000fe20000000800 */
[----:B------:R-:W-:Y:S01]  /*bab0*/  @!PT LDS RZ, [RZ] ;  /* 0x00000000fffff984 */ /* 0x000fe20000000800 */
[----:B------:R-:W-:Y:S01]  /*bac0*/  @!PT LDS RZ, [RZ] ;  /* 0x00000000fffff984 */ /* 0x000fe20000000800 */
[----:B------:R1:W-:Y:S01]  /*bad0*/  @!P1 LDGSTS.E.BYPASS.LTC128B.128 [R177+0x7000], [R206.64] ;  /* 0x07000000ceb19fae */ /* 0x0003e2000b901d46 */
[CC--:B------:R-:W-:Y:S01]  /*bae0*/  @!P1 LEA R212, P2, R199.reuse, R196.reuse, 0x1 ;  /* 0x000000c4c7d49211 */ /* 0x0c0fe200078408ff */
[----:B------:R-:W-:Y:S01]  /*baf0*/  @!P1 IMAD.MOV.U32 R210, RZ, RZ, R202 ;  /* 0x000000ffffd29224 */ /* 0x000fe200078e00ca */
[----:B------:R-:W-:Y:S01]  /*bb00*/  @!P1 MOV R211, R203 ;  /* 0x000000cb00d39202 */ /* 0x000fe20000000f00 */
[----:B------:R-:W-:Y:S01]  /*bb10*/  @P1 STS.128 [R177+0x7800], RZ ;  /* 0x007800ffb1001388 */ /* 0x000fe20000000c00 */
[-C--:B------:R-:W-:Y:S01]  /*bb20*/  @!P1 LEA.HI.X R221, R204, R195.reuse, R198, 0x1, P5 ;  /* 0x000000c3ccdd9211 */ /* 0x080fe200028f0cc6 */
[----:B------:R-:W-:Y:S01]  /*bb30*/  @!P1 IMAD.MOV.U32 R214, RZ, RZ, R202 ;  /* 0x000000ffffd69224 */ /* 0x000fe200078e00ca */
[-C--:B------:R-:W-:Y:S01]  /*bb40*/  @!P1 LEA.HI.X R213, R199, R195.reuse, R200, 0x1, P2 ;  /* 0x000000c3c7d59211 */ /* 0x080fe200010f0cc8 */
[--C-:B------:R-:W-:Y:S01]  /*bb50*/  @!P1 IMAD.MOV.U32 R215, RZ, RZ, R203.reuse ;  /* 0x000000ffffd79224 */ /* 0x100fe200078e00cb */
[----:B------:R-:W-:Y:S01]  /*bb60*/  @!P1 MOV R103, c[0x0][0x1a4] ;  /* 0x0000690000679a02 */ /* 0x000fe20000000f00 */
[----:B------:R-:W-:Y:S01]  /*bb70*/  @!PT LDS RZ, [RZ] ;  /* 0x00000000fffff984 */ /* 0x000fe20000000800 */
[----:B------:R-:W-:Y:S01]  /*bb80*/  @!PT LDS RZ, [RZ] ;  /* 0x00000000fffff984 */ /* 0x000fe20000000800 */
[----:B------:R-:W-:Y:S01]  /*bb90*/  @!PT LDS RZ, [RZ] ;  /* 0x00000000fffff984 */ /* 0x000fe20000000800 */
[----:B------:R1:W-:Y:S01]  /*bba0*/  @!P1 LDGSTS.E.BYPASS.LTC128B.128 [R177+0x7800], [R220.64] ;  /* 0x07800000dcb19fae */ /* 0x0003e2000b901d46 */
[----:B------:R-:W-:Y:S03]  /*bbb0*/  @!P1 IMAD.WIDE.U32 R202, R190, 0x50, R202 ;  /* 0x00000050beca9825 */ /* 0x000fe600078e00ca */
[----:B------:R-:W-:Y:S01]  /*bbc0*/  @P1 STS.128 [R177+0x8000], RZ ;  /* 0x008000ffb1001388 */ /* 0x000fe20000000c00 */
[----:B------:R-:W-:Y:S01]  /*bbd0*/  @!P1 IMAD R197, R197, 0x50, RZ ;  /* 0x00000050c5c59824 */ /* 0x000fe200078e02ff */
[-C--:B------:R-:W-:Y:S01]  /*bbe0*/  @!P1 LEA R218, P4, R202, R196.reuse, 0x1 ;  /* 0x000000c4cada9211 */ /* 0x080fe200078808ff */
[----:B------:R-:W-:Y:S01]  /*bbf0*/  @!P1 IMAD.WIDE.U32 R210, R190, 0x60, R210 ;  /* 0x00000060bed29825 */ /* 0x000fe200078e00d2 */
[----:B------:R-:W-:Y:S01]  /*bc00*/  @!PT LDS RZ, [RZ] ;  /* 0x00000000fffff984 */ /* 0x000fe20000000800 */
[----:B------:R-:W-:Y:S01]  /*bc10*/  @!PT LDS RZ, [RZ] ;  /* 0x00000000fffff984 */ /* 0x000fe20000000800 */
[----:B------:R-:W-:Y:S01]  /*bc20*/  @!PT LDS RZ, [RZ] ;  /* 0x00000000fffff984 */ /* 0x000fe20000000800 */
[----:B------:R1:W-:Y:S03]  /*bc30*/  @!P1 LDGSTS.E.BYPASS.LTC128B.128 [R177+0x8000], [R212.64] ;  /* 0x08000000d4b19fae */ /* 0x0003e6000b901d46 */
[----:B------:R-:W-:Y:S01]  /*bc40*/  @!P1 IMAD.IADD R197, R197, 0x1, R203 ;  /* 0x00000001c5c59824 */ /* 0x000fe200078e02cb */
[----:B------:R-:W-:Y:S01]  /*bc50*/  @P1 STS.128 [R177+0x8800], RZ ;  /* 0x008800ffb1001388 */ /* 0x000fe20000000c00 */
[----:B------:R-:W-:Y:S01]  /*bc60*/  @!P1 IMAD R103, R103, 0x60, RZ ;  /* 0x0000006067679824 */ /* 0x000fe200078e02ff */
[-C--:B------:R-:W-:Y:S01]  /*bc70*/  @!P1 LEA R216, P3, R210, R196.reuse, 0x1 ;  /* 0x000000c4d2d89211 */ /* 0x080fe200078608ff */
        /* <DEDUP_REMOVED lines=19> */
[----:B------:R-:W-:Y:S01]  /*bdb0*/  ISETP.GE.AND P2, PT, R176, 0x2, PT ;  /* 0x00000002b000780c */ /* 0x000fe20003f46270 */
[----:B------:R-:W-:Y:S02]  /*bdc0*/  IMAD.MOV.U32 R195, RZ, RZ, R3 ;  /* 0x000000ffffc37224 */ /* 0x000fe400078e0003 */
        /* <DEDUP_REMOVED lines=11> */
[----:B------:R-:W2:Y:S04]  /*be80*/  LDSM.16.M88.4 R124, [R169+0x4000] ;  /* 0x00400000a97c783b */ /* 0x000ea80000000200 */
        /* <DEDUP_REMOVED lines=14> */
[----:B------:R-:W-:Y:S07]  /*bf70*/  LDSM.16.M88.4 R116, [R157] ;  /* 0x000000009d74783b */ /* 0x000fee0000000200 */
[C---:B-1----:R-:W-:Y:S08]  /*bf80*/  HMMA.16816.F32 R28, R104.reuse, R120, RZ ;  /* 0x00000078681c723c */ /* 0x042ff000000018ff */
        /* <DEDUP_REMOVED lines=47> */
[C---:B-1----:R-:W-:Y:S08]  /*c280*/  HMMA.16816.F32 R44, R104.reuse, R108, R44 ;  /* 0x0000006c682c723c */ /* 0x042ff0000000182c */
[C---:B------:R-:W-:Y:S01]  /*c290*/  HMMA.16816.F32 R48, R104.reuse, R110, R48 ;  /* 0x0000006e6830723c */ /* 0x040fe20000001830 */
[----:B------:R-:W-:Y:S07]  /*c2a0*/  LDSM.16.M88.4 R108, [R165] ;  /* 0x00000000a56c783b */ /* 0x000fee0000000200 */
[C---:B---3--:R-:W-:Y:S08]  /*c2b0*/  HMMA.16816.F32 R52, R104.reuse, R116, R52 ;  /* 0x000000746834723c */ /* 0x048ff00000001834 */
        /* <DEDUP_REMOVED lines=25> */
[C---:B-1----:R-:W-:Y:S08]  /*c450*/  HMMA.16816.F32 R52, R108.reuse, R116, R52 ;  /* 0x000000746c34723c */ /* 0x042ff00000001834 */
        /* <DEDUP_REMOVED lines=67> */
[----:B------:R-:W-:Y:S04]  /*c890*/  IMAD.IADD R103, R105, 0x1, R2 ;  /* 0x0000000169677824 */ /* 0x000fe800078e0202 */
.L_x_6308:
[----:B------:R1:W-:Y:S01]  /*c8a0*/  @P1 STS.128 [R177+0x2000], RZ ;  /* 0x002000ffb1001388 */ /* 0x0003e20000000c00 */
[----:B------:R-:W-:Y:S01]  /*c8b0*/  @!P1 MOV R117, R103 ;  /* 0x0000006700759202 */ /* 0x000fe20000000f00 */
[--C-:B------:R-:W-:Y:S01]  /*c8c0*/  @!P1 IMAD.MOV.U32 R105, RZ, RZ, R103.reuse ;  /* 0x000000ffff699224 */ /* 0x100fe200078e0067 */
[C---:B------:R-:W-:Y:S01]  /*c8d0*/  LEA R112, P5, R104.reuse, R192, 0x1 ;  /* 0x000000c068707211 */ /* 0x040fe200078a08ff */
[--C-:B------:R-:W-:Y:S01]  /*c8e0*/  @!P1 IMAD.MOV.U32 R116, RZ, RZ, R104.reuse ;  /* 0x000000ffff749224 */ /* 0x100fe200078e0068 */
[----:B------:R-:W-:Y:S01]  /*c8f0*/  @!P1 IADD3 R3, P2, R173, R104, RZ ;  /* 0x00000068ad039210 */ /* 0x000fe20007f5e0ff */
[----:B------:R-:W-:Y:S01]  /*c900*/  @!P1 IMAD.MOV.U32 R106, RZ, RZ, c[0x0][0x19c] ;  /* 0x00006700ff6a9624 */ /* 0x000fe200078e00ff */
[-C--:B------:R-:W-:Y:S01]  /*c910*/  LEA.HI.X R113, R104, R191.reuse, R103, 0x1, P5 ;  /* 0x000000bf68717211 */ /* 0x080fe200028f0c67 */
[----:B------:R-:W-:Y:S01]  /*c920*/  @!P1 IMAD.MOV.U32 R114, RZ, RZ, c[0x0][0x19c] ;  /* 0x00006700ff729624 */ /* 0x000fe200078e00ff */
[CC--:B------:R-:W-:Y:S01]  /*c930*/  @!P1 LEA R118, P4, R3.reuse, R192.reuse, 0x1 ;  /* 0x000000c003769211 */ /* 0x0c0fe200078808ff */
[C---:B------:R-:W-:Y:S02]  /*c940*/  @!P1 IMAD.WIDE.U32 R120, R102.reuse, 0x30, R104 ;  /* 0x0000003066789825 */ /* 0x040fe400078e0068 */
[----:B------:R-:W-:Y:S01]  /*c950*/  @!PT LDS RZ, [RZ] ;  /* 0x00000000fffff984 */ /* 0x000fe20000000800 */
[----:B------:R-:W-:Y:S01]  /*c960*/  @!PT LDS RZ, [RZ] ;  /* 0x00000000fffff984 */ /* 0x000fe20000000800 */
[----:B------:R-:W-:Y:S01]  /*c970*/  @!PT LDS RZ, [RZ] ;  /* 0x00000000fffff984 */ /* 0x000fe20000000800 */
[----:B------:R1:W-:Y:S02]  /*c980*/  @!P1 LDGSTS.E.BYPASS.LTC128B.128 [R177+0x2000], [R112.64] ;  /* 0x0200000070b19fae */ /* 0x0003e4000b901d46 */
[----:B------:R-:W-:Y:S01]  /*c990*/  @!P1 IMAD.WIDE.U32 R116, R102, 0x50, R116 ;  /* 0x0000005066749825 */ /* 0x000fe200078e0074 */
[-C--:B------:R-:W-:Y:S01]  /*c9a0*/  @!P1 LEA R110, P3, R120, R192.reuse, 0x1 ;  /* 0x000000c0786e9211 */ /* 0x080fe200078608ff */
[----:B------:R1:W-:Y:S02]  /*c9b0*/  @P1 STS.128 [R177+0x2800], RZ ;  /* 0x002800ffb1001388 */ /* 0x0003e40000000c00 */
[----:B------:R-:W-:Y:S02]  /*c9c0*/  @!P1 IMAD R106, R106, 0x30, RZ ;  /* 0x000000306a6a9824 */ /* 0x000fe400078e02ff */
[----:B------:R-:W-:Y:S02]  /*c9d0*/  @!P1 IMAD R114, R114, 0x50, RZ ;  /* 0x0000005072729824 */ /* 0x000fe400078e02ff */
[----:B------:R-:W-:Y:S01]  /*c9e0*/  @!P1 IMAD.X R2, R172, 0x1, R103, P2 ;  /* 0x00000001ac029824 */ /* 0x000fe200010e0667 */
[----:B------:R-:W-:Y:S01]  /*c9f0*/  @!P1 LEA R108, P2, R116, R192, 0x1 ;  /* 0x000000c0746c9211 */ /* 0x000fe200078408ff */
[----:B------:R-:W-:Y:S02]  /*ca00*/  @!P1 IMAD.IADD R106, R106, 0x1, R121 ;  /* 0x000000016a6a9824 */ /* 0x000fe400078e0279 */
[----:B------:R-:W-:Y:S01]  /*ca10*/  @!P1 IMAD.IADD R114, R114, 0x1, R117 ;  /* 0x0000000172729824 */ /* 0x000fe200078e0275 */
[-C--:B------:R-:W-:Y:S01]  /*ca20*/  @!P1 LEA.HI.X R119, R3, R191.reuse, R2, 0x1, P4 ;  /* 0x000000bf03779211 */ /* 0x080fe200020f0c02 */
[----:B------:R-:W-:Y:S01]  /*ca30*/  @!P1 IMAD.MOV.U32 R2, RZ, RZ, c[0x0][0x19c] ;  /* 0x00006700ff029624 */ /* 0x000fe200078e00ff */
[-C--:B------:R-:W-:Y:S01]  /*ca40*/  @!P1 LEA.HI.X R111, R120, R191.reuse, R106, 0x1, P3 ;  /* 0x000000bf786f9211 */ /* 0x080fe200018f0c6a */
[----:B------:R-:W-:Y:S01]  /*ca50*/  @!P1 IMAD.MOV.U32 R117, RZ, RZ, R103 ;  /* 0x000000ffff759224 */ /* 0x000fe200078e0067 */
[----:B------:R-:W-:Y:S01]  /*ca60*/  @!P1 LEA.HI.X R109, R116, R191, R114, 0x1, P2 ;  /* 0x000000bf746d9211 */ /* 0x000fe200010f0c72 */
[----:B------:R-:W-:Y:S01]  /*ca70*/  @!PT LDS RZ, [RZ] ;  /* 0x00000000fffff984 */ /* 0x000fe20000000800 */
[----:B------:R-:W-:Y:S01]  /*ca80*/  @!PT LDS RZ, [RZ] ;  /* 0x00000000fffff984 */ /* 0x000fe20000000800 */
[----:B------:R-:W-:Y:S01]  /*ca90*/  @!PT LDS RZ, [RZ] ;  /* 0x00000000fffff984 */ /* 0x000fe20000000800 */
[----:B------:R2:W-:Y:S01]  /*caa0*/  @!P1 LDGSTS.E.BYPASS.LTC128B.128 [R177+0x2800], [R118.64] ;  /* 0x0280000076b19fae */ /* 0x0005e2000b901d46 */
[CC--:B------:R-:W-:Y:S01]  /*cab0*/  @!P1 LEA R106, P3, R102.reuse, R104.reuse, 0x5 ;  /* 0x00000068666a9211 */ /* 0x0c0fe200078628ff */
[--C-:B------:R-:W-:Y:S01]  /*cac0*/  @!P1 IMAD.MOV.U32 R116, RZ, RZ, R104.reuse ;  /* 0x000000ffff749224 */ /* 0x100fe200078e0068 */
[C---:B------:R-:W-:Y:S01]  /*cad0*/  @!P1 LEA R107, P2, R102.reuse, R104, 0x6 ;  /* 0x00000068666b9211 */ /* 0x040fe200078430ff */
[----:B------:R1:W-:Y:S01]  /*cae0*/  @P1 STS.128 [R177+0x3000], RZ ;  /* 0x003000ffb1001388 */ /* 0x0003e20000000c00 */
[----:B------:R-:W-:Y:S01]  /*caf0*/  @!P1 MOV R3, c[0x0][0x19c] ;  /* 0x0000670000039a02 */ /* 0x000fe20000000f00 */
[C---:B------:R-:W-:Y:S01]  /*cb00*/  @!P1 IMAD.WIDE.U32 R104, R102.reuse, 0x60, R104 ;  /* 0x0000006066689825 */ /* 0x040fe200078e0068 */
[-C--:B------:R-:W-:Y:S02]  /*cb10*/  @!P1 LEA.HI.X R2, R102, R103.reuse, R2, 0x6, P2 ;  /* 0x0000006766029211 */ /* 0x080fe400010f3402 */
[-C--:B------:R-:W-:Y:S01]  /*cb20*/  @!P1 LEA R114, P2, R106, R192.reuse, 0x1 ;  /* 0x000000c06a729211 */ /* 0x080fe200078408ff */
[C---:B------:R-:W-:Y:S01]  /*cb30*/  @!P1 IMAD.WIDE.U32 R116, R102.reuse, 0x70, R116 ;  /* 0x0000007066749825 */ /* 0x040fe200078e0074 */
[----:B------:R-:W-:Y:S02]  /*cb40*/  @!P1 LEA.HI.X R3, R102, R103, R3, 0x5, P3 ;  /* 0x0000006766039211 */ /* 0x000fe400018f2c03 */
[----:B------:R-:W-:Y:S01]  /*cb50*/  @!P1 MOV R103, c[0x0][0x19c] ;  /* 0x0000670000679a02 */ /* 0x000fe20000000f00 */
[----:B------:R-:W-:Y:S01]  /*cb60*/  @!P1 IMAD.MOV.U32 R102, RZ, RZ, c[0x0][0x19c] ;  /* 0x00006700ff669624 */ /* 0x000fe200078e00ff */
[-C--:B------:R-:W-:Y:S02]  /*cb70*/  @!P1 LEA.HI.X R115, R106, R191.reuse, R3, 0x1, P2 ;  /* 0x000000bf6a739211 */ /* 0x080fe400010f0c03 */
[-C--:B------:R-:W-:Y:S01]  /*cb80*/  @!P1 LEA R106, P2, R107, R192.reuse, 0x1 ;  /* 0x000000c06b6a9211 */ /* 0x080fe200078408ff */
        /* <DEDUP_REMOVED lines=10> */
[-C--:B------:R-:W-:Y:S01]  /*cc30*/  @!P1 LEA.HI.X R3, R104, R191.reuse, R103, 0x1, P3 ;  /* 0x000000bf68039211 */ /* 0x080fe200018f0c67 */
[----:B------:R-:W-:Y:S01]  /*cc40*/  @!PT LDS RZ, [RZ] ;  /* 0x00000000fffff984 */ /* 0x000fe20000000800 */
[----:B------:R-:W-:Y:S01]  /*cc50*/  @!PT LDS RZ, [RZ] ;  /* 0x00000000fffff984 */ /* 0x000fe20000000800 */
[----:B------:R-:W-:Y:S01]  /*cc60*/  @!PT LDS RZ, [RZ] ;  /* 0x00000000fffff984 */ /* 0x000fe20000000800 */
[----:B------:R1:W-:Y:S01]  /*cc70*/  @!P1 LDGSTS.E.BYPASS.LTC128B.128 [R177+0x3800], [R110.64] ;  /* 0x038000006eb19fae */ /* 0x0003e2000b901d46 */
[----:B--2---:R-:W-:Y:S01]  /*cc80*/  @!P1 LEA R118, P2, R116, R192, 0x1 ;  /* 0x000000c074769211 */ /* 0x004fe200078408ff */
        /* <DEDUP_REMOVED lines=25> */
.L_x_6307:
[----:B-1----:R-:W-:Y:S04]  /*ce20*/  IADD3 R112, R176, -0x1, RZ ;  /* 0xffffffffb0707810 */ /* 0x002fe80007ffe0ff */
[----:B------:R-:W-:Y:S04]  /*ce30*/  LEA R2, R112, R175, 0x7 ;  /* 0x000000af70027211 */ /* 0x000fe800078e38ff */
        /* <DEDUP_REMOVED lines=20> */
[----:B------:R-:W-:Y:S07]  /*cf80*/  IADD3 R3, R2, 0x19, RZ ;  /* 0x0000001902037810 */ /* 0x000fee0007ffe0ff */
        /* <DEDUP_REMOVED lines=12> */
[C---:B-1----:R-:W-:Y:S02]  /*d050*/  FFMA.FTZ R35, R0.reuse, R108, R35 ;  /* 0x0000006c00237223 */ /* 0x042fe40000010023 */
[C---:B------:R-:W-:Y:S02]  /*d060*/  FFMA.FTZ R6, R0.reuse, R107, R6 ;  /* 0x0000006b00067223 */ /* 0x040fe40000010006 */
[CC--:B------:R-:W-:Y:S02]  /*d070*/  FFMA.FTZ R22, R0.reuse, R117.reuse, R22 ;  /* 0x0000007500167223 */ /* 0x0c0fe40000010016 */
[----:B------:R-:W-:Y:S01]  /*d080*/  FFMA.FTZ R20, R0, R117, R20 ;  /* 0x0000007500147223 */ /* 0x000fe20000010014 */
[----:B------:R-:W-:Y:S01]  /*d090*/  IADD3 R117, R2, 0x59, RZ ;  /* 0x0000005902757810 */ /* 0x000fe20007ffe0ff */
[----:B------:R-:W-:Y:S01]  /*d0a0*/  FFMA.FTZ R7, R0, R106, R7 ;  /* 0x0000006a00077223 */ /* 0x000fe20000010007 */
[----:B------:R-:W-:Y:S01]  /*d0b0*/  FMNMX.FTZ R116, R6, R101, !PT ;  /* 0x0000006506747209 */ /* 0x000fe20007810000 */
[CC--:B------:R-:W-:Y:S02]  /*d0c0*/  FFMA.FTZ R23, R0.reuse, R113.reuse, R23 ;  /* 0x0000007100177223 */ /* 0x0c0fe40000010017 */
[C---:B------:R-:W-:Y:S02]  /*d0d0*/  FFMA.FTZ R21, R0.reuse, R113, R21 ;  /* 0x0000007100157223 */ /* 0x040fe40000010015 */
[----:B------:R1:W-:Y:S01]  /*d0e0*/  I2F R113, R117 ;  /* 0x0000007500717306 */ /* 0x0003e20000201400 */
[C---:B------:R-:W-:Y:S02]  /*d0f0*/  FFMA.FTZ R10, R0.reuse, R105, R10 ;  /* 0x00000069000a7223 */ /* 0x040fe4000001000a */
[CC--:B------:R-:W-:Y:S02]  /*d100*/  FFMA.FTZ R26, R0.reuse, R111.reuse, R26 ;  /* 0x0000006f001a7223 */ /* 0x0c0fe4000001001a */
[C---:B------:R-:W-:Y:S01]  /*d110*/  FFMA.FTZ R24, R0.reuse, R111, R24 ;  /* 0x0000006f00187223 */ /* 0x040fe20000010018 */
[----:B------:R-:W-:Y:S01]  /*d120*/  FMNMX.FTZ R111, R7, R116, !PT ;  /* 0x00000074076f7209 */ /* 0x000fe20007810000 */
[CC--:B------:R-:W-:Y:S02]  /*d130*/  FFMA.FTZ R27, R0.reuse, R110.reuse, R27 ;  /* 0x0000006e001b7223 */ /* 0x0c0fe4000001001b */
[----:B------:R-:W-:Y:S01]  /*d140*/  FFMA.FTZ R25, R0, R110, R25 ;  /* 0x0000006e00197223 */ /* 0x000fe20000010019 */
[----:B------:R-:W-:Y:S01]  /*d150*/  FMNMX.FTZ R110, R10, R111, !PT ;  /* 0x0000006f0a6e7209 */ /* 0x000fe20007810000 */
[C---:B------:R-:W-:Y:S01]  /*d160*/  FFMA.FTZ R30, R0.reuse, R115, R30 ;  /* 0x00000073001e7223 */ /* 0x040fe2000001001e */
[----:B------:R2:W-:Y:S01]  /*d170*/  I2F R111, R118 ;  /* 0x00000076006f7306 */ /* 0x0005e20000201400 */
[----:B------:R-:W-:Y:S01]  /*d180*/  FFMA.FTZ R4, R0, R107, R4 ;  /* 0x0000006b00047223 */ /* 0x000fe20000010004 */
[----:B------:R-:W-:Y:S01]  /*d190*/  IADD3 R107, R2, 0x40, RZ ;  /* 0x00000040026b7810 */ /* 0x000fe20007ffe0ff */
[----:B------:R-:W-:Y:S01]  /*d1a0*/  FFMA.FTZ R5, R0, R106, R5 ;  /* 0x0000006a00057223 */ /* 0x000fe20000010005 */
[----:B------:R-:W-:Y:S01]  /*d1b0*/  IADD3 R106, R2, 0x41, RZ ;  /* 0x00000041026a7810 */ /* 0x000fe20007ffe0ff */
[----:B------:R-:W-:Y:S01]  /*d1c0*/  FFMA.FTZ R8, R0, R105, R8 ;  /* 0x0000006900087223 */ /* 0x000fe20000010008 */
[----:B------:R-:W-:Y:S01]  /*d1d0*/  FMNMX.FTZ R116, R4, R100, !PT ;  /* 0x0000006404747209 */ /* 0x000fe20007810000 */
[----:B------:R-:W-:Y:S01]  /*d1e0*/  FFMA.FTZ R11, R0, R104, R11 ;  /* 0x00000068000b7223 */ /* 0x000fe2000001000b */
[----:B------:R-:W-:Y:S01]  /*d1f0*/  IADD3 R105, R2, 0x48, RZ ;  /* 0x0000004802697810 */ /* 0x000fe20007ffe0ff */
[CC--:B------:R-:W-:Y:S01]  /*d200*/  FFMA.FTZ R18, R0.reuse, R119.reuse, R18 ;  /* 0x0000007700127223 */ /* 0x0c0fe20000010012 */
[----:B------:R-:W3:Y:S01]  /*d210*/  I2F R107, R107 ;  /* 0x0000006b006b7306 */ /* 0x000ee20000201400 */
[C---:B------:R-:W-:Y:S01]  /*d220*/  FFMA.FTZ R16, R0.reuse, R119, R16 ;  /* 0x0000007700107223 */ /* 0x040fe20000010010 */
[----:B------:R-:W-:Y:S01]  /*d230*/  FMNMX.FTZ R119, R5, R116, !PT ;  /* 0x0000007405777209 */ /* 0x000fe20007810000 */
[C---:B------:R-:W-:Y:S01]  /*d240*/  FFMA.FTZ R9, R0.reuse, R104, R9 ;  /* 0x0000006800097223 */ /* 0x040fe20000010009 */
[----:B-1----:R-:W-:Y:S01]  /*d250*/  FMNMX.FTZ R117, R11, R110, !PT ;  /* 0x0000006e0b757209 */ /* 0x002fe20007810000 */
[----:B------:R-:W-:Y:S01]  /*d260*/  FFMA.FTZ R14, R0, R103, R14 ;  /* 0x00000067000e7223 */ /* 0x000fe2000001000e */
[----:B------:R-:W-:Y:S01]  /*d270*/  FMNMX.FTZ R116, R8, R119, !PT ;  /* 0x0000007708747209 */ /* 0x000fe20007810000 */
[----:B------:R-:W-:Y:S01]  /*d280*/  FFMA.FTZ R12, R0, R103, R12 ;  /* 0x00000067000c7223 */ /* 0x000fe2000001000c */
[----:B------:R-:W-:Y:S01]  /*d290*/  IADD3 R104, R2, 0x49, RZ ;  /* 0x0000004902687810 */ /* 0x000fe20007ffe0ff */
[-C--:B------:R-:W-:Y:S01]  /*d2a0*/  FFMA.FTZ R15, R0, R102.reuse, R15 ;  /* 0x00000066000f7223 */ /* 0x080fe2000001000f */
[----:B------:R-:W1:Y:S01]  /*d2b0*/  I2F R106, R106 ;  /* 0x0000006a006a7306 */ /* 0x000e620000201400 */
[----:B------:R-:W-:Y:S01]  /*d2c0*/  FMNMX.FTZ R110, R14, R117, !PT ;  /* 0x000000750e6e7209 */ /* 0x000fe20007810000 */
[C---:B------:R-:W-:Y:S01]  /*d2d0*/  FFMA.FTZ R13, R0.reuse, R102, R13 ;  /* 0x00000066000d7223 */ /* 0x040fe2000001000d */
[----:B------:R-:W-:Y:S01]  /*d2e0*/  FMNMX.FTZ R117, R9, R116, !PT ;  /* 0x0000007409757209 */ /* 0x000fe20007810000 */
[C---:B------:R-:W-:Y:S01]  /*d2f0*/  FFMA.FTZ R28, R0.reuse, R115, R28 ;  /* 0x00000073001c7223 */ /* 0x040fe2000001001c */
[----:B------:R-:W-:Y:S01]  /*d300*/  FMNMX.FTZ R115, R15, R110, !PT ;  /* 0x0000006e0f737209 */ /* 0x000fe20007810000 */
[----:B------:R-:W-:Y:S01]  /*d310*/  FFMA.FTZ R19, R0, R3, R19 ;  /* 0x0000000300137223 */ /* 0x000fe20000010013 */
[----:B--2---:R-:W-:Y:S01]  /*d320*/  FMNMX.FTZ R118, R12, R117, !PT ;  /* 0x000000750c767209 */ /* 0x004fe20007810000 */
[----:B------:R-:W-:Y:S01]  /*d330*/  FFMA.FTZ R17, R0, R3, R17 ;  /* 0x0000000300117223 */ /* 0x000fe20000010011 */
[----:B------:R-:W-:Y:S01]  /*d340*/  FMNMX.FTZ R116, R18, R115, !PT ;  /* 0x0000007312747209 */ /* 0x000fe20007810000 */
[----:B------:R-:W2:Y:S01]  /*d350*/  I2F R105, R105 ;  /* 0x0000006900697306 */ /* 0x000ea20000201400 */
[----:B------:R-:W-:Y:S01]  /*d360*/  FMNMX.FTZ R119, R13, R118, !PT ;  /* 0x000000760d777209 */ /* 0x000fe20007810000 */
[CC--:B------:R-:W-:Y:S01]  /*d370*/  FFMA.FTZ R34, R0.reuse, R109.reuse, R34 ;  /* 0x0000006d00227223 */ /* 0x0c0fe20000010022 */
[----:B------:R-:W-:Y:S01]  /*d380*/  FMNMX.FTZ R117, R19, R116, !PT ;  /* 0x0000007413757209 */ /* 0x000fe20007810000 */
[----:B------:R-:W-:Y:S01]  /*d390*/  FFMA.FTZ R32, R0, R109, R32 ;  /* 0x0000006d00207223 */ /* 0x000fe20000010020 */
[----:B------:R-:W-:Y:S01]  /*d3a0*/  FMNMX.FTZ R116, R16, R119, !PT ;  /* 0x0000007710747209 */ /* 0x000fe20007810000 */
[-C--:B------:R-:W-:Y:S01]  /*d3b0*/  FFMA.FTZ R31, R0, R114.reuse, R31 ;  /* 0x00000072001f7223 */ /* 0x080fe2000001001f */
[----:B------:R-:W-:Y:S01]  /*d3c0*/  IADD3 R115, R2, 0x68, RZ ;  /* 0x0000006802737810 */ /* 0x000fe20007ffe0ff */
[----:B------:R-:W-:Y:S01]  /*d3d0*/  FFMA.FTZ R29, R0, R114, R29 ;  /* 0x00000072001d7223 */ /* 0x000fe2000001001d */
[----:B------:R-:W-:Y:S01]  /*d3e0*/  FMNMX.FTZ R114, R22, R117, !PT ;  /* 0x0000007516727209 */ /* 0x000fe20007810000 */
[----:B------:R-:W4:Y:S01]  /*d3f0*/  I2F R104, R104 ;  /* 0x0000006800687306 */ /* 0x000f220000201400 */
[C---:B------:R-:W-:Y:S01]  /*d400*/  FFMA.FTZ R33, R0.reuse, R108, R33 ;  /* 0x0000006c00217223 */ /* 0x040fe20000010021 */
[----:B------:R-:W-:Y:S01]  /*d410*/  FMNMX.FTZ R117, R17, R116, !PT ;  /* 0x0000007411757209 */ /* 0x000fe20007810000 */
[-C--:B---3--:R-:W-:Y:S01]  /*d420*/  FFMA.FTZ R38, R0, R107.reuse, R38 ;  /* 0x0000006b00267223 */ /* 0x088fe20000010026 */
[----:B------:R-:W-:Y:S01]  /*d430*/  IADD3 R108, R2, 0x69, RZ ;  /* 0x00000069026c7810 */ /* 0x000fe20007ffe0ff */
[----:B------:R-:W-:Y:S01]  /*d440*/  FFMA.FTZ R36, R0, R107, R36 ;  /* 0x0000006b00247223 */ /* 0x000fe20000010024 */
[----:B------:R-:W-:Y:S01]  /*d450*/  IADD3 R103, R2, 0x50, RZ ;  /* 0x0000005002677810 */ /* 0x000fe20007ffe0ff */
[C---:B-1----:R-:W-:Y:S01]  /*d460*/  FFMA.FTZ R39, R0.reuse, R106, R39 ;  /* 0x0000006a00277223 */ /* 0x042fe20000010027 */
[----:B------:R-:W-:Y:S01]  /*d470*/  FMNMX.FTZ R119, R23, R114, !PT ;  /* 0x0000007217777209 */ /* 0x000fe20007810000 */
[----:B------:R-:W-:Y:S01]  /*d480*/  FFMA.FTZ R37, R0, R106, R37 ;  /* 0x0000006a00257223 */ /* 0x000fe20000010025 */
[----:B------:R-:W1:Y:S01]  /*d490*/  I2F R109, R115 ;  /* 0x00000073006d7306 */ /* 0x000e620000201400 */
[----:B------:R-:W-:Y:S01]  /*d4a0*/  FMNMX.FTZ R116, R20, R117, !PT ;  /* 0x0000007514747209 */ /* 0x000fe20007810000 */
[----:B------:R-:W-:Y:S01]  /*d4b0*/  FFMA.FTZ R54, R0, R111, R54 ;  /* 0x0000006f00367223 */ /* 0x000fe20000010036 */
[----:B------:R-:W-:Y:S01]  /*d4c0*/  FMNMX.FTZ R114, R26, R119, !PT ;  /* 0x000000771a727209 */ /* 0x000fe20007810000 */
[C---:B--2---:R-:W-:Y:S01]  /*d4d0*/  FFMA.FTZ R42, R0.reuse, R105, R42 ;  /* 0x00000069002a7223 */ /* 0x044fe2000001002a */
[----:B------:R-:W-:Y:S01]  /*d4e0*/  FMNMX.FTZ R119, R21, R116, !PT ;  /* 0x0000007415777209 */ /* 0x000fe20007810000 */
[C---:B------:R-:W-:Y:S01]  /*d4f0*/  FFMA.FTZ R52, R0.reuse, R111, R52 ;  /* 0x0000006f00347223 */ /* 0x040fe20000010034 */
[----:B------:R-:W-:Y:S01]  /*d500*/  FMNMX.FTZ R117, R27, R114, !PT ;  /* 0x000000721b757209 */ /* 0x000fe20007810000 */
[----:B------:R-:W-:Y:S01]  /*d510*/  FFMA.FTZ R40, R0, R105, R40 ;  /* 0x0000006900287223 */ /* 0x000fe20000010028 */
[----:B------:R-:W-:Y:S01]  /*d520*/  FMNMX.FTZ R114, R24, R119, !PT ;  /* 0x0000007718727209 */ /* 0x000fe20007810000 */
[----:B------:R-:W2:Y:S01]  /*d530*/  I2F R107, R108 ;  /* 0x0000006c006b7306 */ /* 0x000ea20000201400 */
[----:B------:R-:W-:Y:S01]  /*d540*/  FMNMX.FTZ R116, R30, R117, !PT ;  /* 0x000000751e747209 */ /* 0x000fe20007810000 */
[C---:B------:R-:W-:Y:S01]  /*d550*/  FFMA.FTZ R51, R0.reuse, R113, R51 ;  /* 0x0000007100337223 */ /* 0x040fe20000010033 */
[----:B------:R-:W-:Y:S01]  /*d560*/  FMNMX.FTZ R119, R25, R114, !PT ;  /* 0x0000007219777209 */ /* 0x000fe20007810000 */
[C---:B----4-:R-:W-:Y:S01]  /*d570*/  FFMA.FTZ R43, R0.reuse, R104, R43 ;  /* 0x00000068002b7223 */ /* 0x050fe2000001002b */
[----:B------:R-:W-:Y:S01]  /*d580*/  FMNMX.FTZ R117, R31, R116, !PT ;  /* 0x000000741f757209 */ /* 0x000fe20007810000 */
[----:B------:R-:W-:Y:S01]  /*d590*/  FFMA.FTZ R41, R0, R104, R41 ;  /* 0x0000006800297223 */ /* 0x000fe20000010029 */
[----:B------:R-:W-:Y:S01]  /*d5a0*/  FMNMX.FTZ R114, R28, R119, !PT ;  /* 0x000000771c727209 */ /* 0x000fe20007810000 */
[----:B------:R-:W-:Y:S01]  /*d5b0*/  FFMA.FTZ R49, R0, R113, R49 ;  /* 0x0000007100317223 */ /* 0x000fe20000010031 */
[----:B------:R-:W-:Y:S01]  /*d5c0*/  FMNMX.FTZ R106, R34, R117, !PT ;  /* 0x00000075226a7209 */ /* 0x000fe20007810000 */
[----:B------:R-:W3:Y:S01]  /*d5d0*/  I2F R103, R103 ;  /* 0x0000006700677306 */ /* 0x000ee20000201400 */
[C---:B------:R-:W-:Y:S02]  /*d5e0*/  IADD3 R102, R2.reuse, 0x51, RZ ;  /* 0x0000005102667810 */ /* 0x040fe40007ffe0ff */
[----:B------:R-:W-:Y:S01]  /*d5f0*/  IADD3 R3, R2, 0x58, RZ ;  /* 0x0000005802037810 */ /* 0x000fe20007ffe0ff */
[CC--:B-1----:R-:W-:Y:S01]  /*d600*/  FFMA.FTZ R58, R0.reuse, R109.reuse, R58 ;  /* 0x0000006d003a7223 */ /* 0x0c2fe2000001003a */
[----:B------:R-:W-:Y:S01]  /*d610*/  FMNMX.FTZ R117, R29, R114, !PT ;  /* 0x000000721d757209 */ /* 0x000fe20007810000 */
[----:B------:R-:W-:Y:S01]  /*d620*/  FFMA.FTZ R56, R0, R109, R56 ;  /* 0x0000006d00387223 */ /* 0x000fe20000010038 */
[----:B------:R-:W-:Y:S02]  /*d630*/  FMNMX.FTZ R119, R35, R106, !PT ;  /* 0x0000006a23777209 */ /* 0x000fe40007810000 */
[----:B------:R-:W-:Y:S01]  /*d640*/  IADD3 R115, R2, 0x70, RZ ;  /* 0x0000007002737810 */ /* 0x000fe20007ffe0ff */
[----:B------:R-:W1:Y:S01]  /*d650*/  I2F R102, R102 ;  /* 0x0000006600667306 */ /* 0x000e620000201400 */
[----:B------:R-:W-:Y:S02]  /*d660*/  FMNMX.FTZ R106, R38, R119, !PT ;  /* 0x00000077266a7209 */ /* 0x000fe40007810000 */
[----:B------:R-:W-:Y:S01]  /*d670*/  IADD3 R104, R2, 0x71, RZ ;  /* 0x0000007102687810 */ /* 0x000fe20007ffe0ff */
[----:B--2---:R-:W-:Y:S01]  /*d680*/  FFMA.FTZ R59, R0, R107, R59 ;  /* 0x0000006b003b7223 */ /* 0x004fe2000001003b */
[----:B------:R-:W-:Y:S01]  /*d690*/  FMNMX.FTZ R108, R32, R117, !PT ;  /* 0x00000075206c7209 */ /* 0x000fe20007810000 */
[----:B------:R-:W-:Y:S01]  /*d6a0*/  FFMA.FTZ R57, R0, R107, R57 ;  /* 0x0000006b00397223 */ /* 0x000fe20000010039 */
[----:B------:R-:W-:Y:S02]  /*d6b0*/  FMNMX.FTZ R117, R39, R106, !PT ;  /* 0x0000006a27757209 */ /* 0x000fe40007810000 */
[----:B------:R-:W-:Y:S01]  /*d6c0*/  FMNMX.FTZ R119, R33, R108, !PT ;  /* 0x0000006c21777209 */ /* 0x000fe20007810000 */
[----:B------:R-:W2:Y:S01]  /*d6d0*/  I2F R3, R3 ;  /* 0x0000000300037306 */ /* 0x000ea20000201400 */
[----:B------:R-:W-:Y:S02]  /*d6e0*/  FMNMX.FTZ R108, R42, R117, !PT ;  /* 0x000000752a6c7209 */ /* 0x000fe40007810000 */
[----:B------:R-:W-:Y:S01]  /*d6f0*/  FMNMX.FTZ R106, R36, R119, !PT ;  /* 0x00000077246a7209 */ /* 0x000fe20007810000 */
[CC--:B---3--:R-:W-:Y:S01]  /*d700*/  FFMA.FTZ R46, R0.reuse, R103.reuse, R46 ;  /* 0x00000067002e7223 */ /* 0x0c8fe2000001002e */
[----:B------:R-:W-:Y:S01]  /*d710*/  FMNMX.FTZ R117, R43, R108, !PT ;  /* 0x0000006c2b757209 */ /* 0x000fe20007810000 */
[----:B------:R-:W-:Y:S01]  /*d720*/  FFMA.FTZ R44, R0, R103, R44 ;  /* 0x00000067002c7223 */ /* 0x000fe2000001002c */
[----:B------:R-:W-:Y:S03]  /*d730*/  FMNMX.FTZ R119, R37, R106, !PT ;  /* 0x0000006a25777209 */ /* 0x000fe60007810000 */
[----:B------:R3:W4:Y:S01]  /*d740*/  I2F R105, R115 ;  /* 0x0000007300697306 */ /* 0x0007220000201400 */
[----:B------:R-:W-:Y:S01]  /*d750*/  FMNMX.FTZ R106, R40, R119, !PT ;  /* 0x00000077286a7209 */ /* 0x000fe20007810000 */
[CC--:B-1----:R-:W-:Y:S02]  /*d760*/  FFMA.FTZ R47, R0.reuse, R102.reuse, R47 ;  /* 0x00000066002f7223 */ /* 0x0c2fe4000001002f */
[----:B------:R-:W-:Y:S01]  /*d770*/  FFMA.FTZ R45, R0, R102, R45 ;  /* 0x00000066002d7223 */ /* 0x000fe2000001002d */
[----:B------:R-:W-:Y:S05]  /*d780*/  FMNMX.FTZ R102, R46, R117, !PT ;  /* 0x000000752e667209 */ /* 0x000fea0007810000 */
[----:B------:R1:W5:Y:S01]  /*d790*/  I2F R103, R104 ;  /* 0x0000006800677306 */ /* 0x0003620000201400 */
[----:B------:R-:W-:Y:S01]  /*d7a0*/  FMNMX.FTZ R117, R47, R102, !PT ;  /* 0x000000662f757209 */ /* 0x000fe20007810000 */
[CC--:B--2---:R-:W-:Y:S02]  /*d7b0*/  FFMA.FTZ R50, R0.reuse, R3.reuse, R50 ;  /* 0x0000000300327223 */ /* 0x0c4fe40000010032 */
[----:B------:R-:W-:Y:S01]  /*d7c0*/  FFMA.FTZ R48, R0, R3, R48 ;  /* 0x0000000300307223 */ /* 0x000fe20000010030 */
[----:B------:R-:W-:Y:S05]  /*d7d0*/  FMNMX.FTZ R3, R41, R106, !PT ;  /* 0x0000006a29037209 */ /* 0x000fea0007810000 */
[----:B------:R-:W2:Y:S01]  /*d7e0*/  I2F R110, R120 ;  /* 0x00000078006e7306 */ /* 0x000ea20000201400 */
[----:B------:R-:W-:Y:S02]  /*d7f0*/  FMNMX.FTZ R102, R44, R3, !PT ;  /* 0x000000032c667209 */ /* 0x000fe40007810000 */
[----:B---3--:R-:W-:Y:S01]  /*d800*/  IADD3 R115, R2, 0x78, RZ ;  /* 0x0000007802737810 */ /* 0x008fe20007ffe0ff */
[CC--:B----4-:R-:W-:Y:S01]  /*d810*/  FFMA.FTZ R62, R0.reuse, R105.reuse, R62 ;  /* 0x00000069003e7223 */ /* 0x0d0fe2000001003e */
[----:B------:R-:W-:Y:S01]  /*d820*/  FMNMX.FTZ R3, R45, R102, !PT ;  /* 0x000000662d037209 */ /* 0x000fe20007810000 */
[----:B------:R-:W-:Y:S01]  /*d830*/  FFMA.FTZ R60, R0, R105, R60 ;  /* 0x00000069003c7223 */ /* 0x000fe2000001003c */
[----:B------:R-:W-:Y:S03]  /*d840*/  IADD3 R2, R2, 0x79, RZ ;  /* 0x0000007902027810 */ /* 0x000fe60007ffe0ff */
[----:B------:R-:W3:Y:S01]  /*d850*/  I2F R115, R115 ;  /* 0x0000007300737306 */ /* 0x000ee20000201400 */
[----:B------:R-:W-:Y:S02]  /*d860*/  FMNMX.FTZ R102, R48, R3, !PT ;  /* 0x0000000330667209 */ /* 0x000fe40007810000 */
[----:B-1----:R-:W-:Y:S01]  /*d870*/  FMNMX.FTZ R104, R50, R117, !PT ;  /* 0x0000007532687209 */ /* 0x002fe20007810000 */
[CC--:B-----5:R-:W-:Y:S01]  /*d880*/  FFMA.FTZ R63, R0.reuse, R103.reuse, R63 ;  /* 0x00000067003f7223 */ /* 0x0e0fe2000001003f */
[----:B------:R-:W-:Y:S01]  /*d890*/  FMNMX.FTZ R3, R49, R102, !PT ;  /* 0x0000006631037209 */ /* 0x000fe20007810000 */
[----:B------:R-:W-:Y:S01]  /*d8a0*/  FFMA.FTZ R61, R0, R103, R61 ;  /* 0x00000067003d7223 */ /* 0x000fe2000001003d */
[----:B------:R-:W-:Y:S03]  /*d8b0*/  FMNMX.FTZ R113, R51, R104, !PT ;  /* 0x0000006833717209 */ /* 0x000fe60007810000 */
[----:B------:R-:W1:Y:S01]  /*d8c0*/  I2F R2, R2 ;  /* 0x0000000200027306 */ /* 0x000e620000201400 */
[----:B------:R-:W-:Y:S02]  /*d8d0*/  FMNMX.FTZ R102, R52, R3, !PT ;  /* 0x0000000334667209 */ /* 0x000fe40007810000 */
[----:B------:R-:W-:Y:S01]  /*d8e0*/  FMNMX.FTZ R104, R54, R113, !PT ;  /* 0x0000007136687209 */ /* 0x000fe20007810000 */
[CC--:B--2---:R-:W-:Y:S02]  /*d8f0*/  FFMA.FTZ R55, R0.reuse, R110.reuse, R55 ;  /* 0x0000006e00377223 */ /* 0x0c4fe40000010037 */
[----:B------:R-:W-:Y:S03]  /*d900*/  FFMA.FTZ R53, R0, R110, R53 ;  /* 0x0000006e00357223 */ /* 0x000fe60000010035 */
[----:B------:R-:W-:Y:S02]  /*d910*/  FMNMX.FTZ R111, R55, R104, !PT ;  /* 0x00000068376f7209 */ /* 0x000fe40007810000 */
[----:B------:R-:W-:Y:S02]  /*d920*/  FMNMX.FTZ R3, R53, R102, !PT ;  /* 0x0000006635037209 */ /* 0x000fe40007810000 */
[----:B------:R-:W-:Y:S01]  /*d930*/  FMNMX.FTZ R104, R58, R111, !PT ;  /* 0x0000006f3a687209 */ /* 0x000fe20007810000 */
[----:B---3--:R-:W-:Y:S01]  /*d940*/  FFMA.FTZ R66, R0, R115, R66 ;  /* 0x0000007300427223 */ /* 0x008fe20000010042 */
[----:B------:R-:W-:Y:S01]  /*d950*/  FMNMX.FTZ R102, R56, R3, !PT ;  /* 0x0000000338667209 */ /* 0x000fe20007810000 */
[----:B------:R-:W-:Y:S01]  /*d960*/  FFMA.FTZ R64, R0, R115, R64 ;  /* 0x0000007300407223 */ /* 0x000fe20000010040 */
[----:B------:R-:W-:Y:S02]  /*d970*/  FMNMX.FTZ R109, R59, R104, !PT ;  /* 0x000000683b6d7209 */ /* 0x000fe40007810000 */
[----:B------:R-:W-:Y:S02]  /*d980*/  FMNMX.FTZ R105, R57, R102, !PT ;  /* 0x0000006639697209 */ /* 0x000fe40007810000 */
[----:B------:R-:W-:Y:S02]  /*d990*/  FMNMX.FTZ R104, R62, R109, !PT ;  /* 0x0000006d3e687209 */ /* 0x000fe40007810000 */
[----:B------:R-:W-:Y:S01]  /*d9a0*/  LDSM.16.MT88.4 R108, [R162+0x6000] ;  /* 0x00600000a26c783b */ /* 0x000fe20000004200 */
[C---:B-1----:R-:W-:Y:S01]  /*d9b0*/  FFMA.FTZ R67, R0.reuse, R2, R67 ;  /* 0x0000000200437223 */ /* 0x042fe20000010043 */
[----:B------:R-:W-:Y:S01]  /*d9c0*/  FMNMX.FTZ R3, R63, R104, !PT ;  /* 0x000000683f037209 */ /* 0x000fe20007810000 */
[----:B------:R-:W-:Y:S01]  /*d9d0*/  FFMA.FTZ R65, R0, R2, R65 ;  /* 0x0000000200417223 */ /* 0x000fe20000010041 */
        /* <DEDUP_REMOVED lines=14> */
[C---:B------:R-:W-:Y:S02]  /*dac0*/  FADD.FTZ R102, -R2.reuse, R101 ;  /* 0x0000006502667221 */ /* 0x040fe40000010100 */
[----:B------:R-:W-:Y:S01]  /*dad0*/  FMUL.FTZ R105, R2, c[0x0][0x23c] ;  /* 0x00008f0002697a20 */ /* 0x000fe20000410000 */
[----:B--2---:R-:W-:Y:S01]  /*dae0*/  FMNMX.FTZ R3, R104, R3, !PT ;  /* 0x0000000368037209 */ /* 0x004fe20007810000 */
[----:B------:R-:W-:Y:S03]  /*daf0*/  FMUL.FTZ R101, R102, c[0x0][0x23c] ;  /* 0x00008f0066657a20 */ /* 0x000fe60000410000 */
[----:B------:R-:W-:Y:S01]  /*db00*/  FSEL R103, R105, RZ, P1 ;  /* 0x000000ff69677208 */ /* 0x000fe20000800000 */
[C---:B------:R-:W-:Y:S01]  /*db10*/  FADD.FTZ R102, -R3.reuse, R100 ;  /* 0x0000006403667221 */ /* 0x040fe20000010100 */
[C---:B------:R-:W-:Y:S01]  /*db20*/  FSETP.NEU.FTZ.AND P1, PT, R3.reuse, -INF , PT ;  /* 0xff8000000300780b */ /* 0x040fe20003f3d000 */
[----:B------:R-:W1:Y:S01]  /*db30*/  MUFU.EX2 R101, R101 ;  /* 0x0000006500657308 */ /* 0x000e620000000800 */
[----:B------:R-:W2:Y:S01]  /*db40*/  LDSM.16.MT88.4 R104, [R164+0x6000] ;  /* 0x00600000a468783b */ /* 0x000ea20000004200 */
[----:B------:R-:W-:Y:S02]  /*db50*/  FMUL.FTZ R100, R102, c[0x0][0x23c] ;  /* 0x00008f0066647a20 */ /* 0x000fe40000410000 */
[----:B------:R-:W-:Y:S02]  /*db60*/  FMUL.FTZ R102, R3, c[0x0][0x23c] ;  /* 0x00008f0003667a20 */ /* 0x000fe40000410000 */
[--C-:B------:R-:W-:Y:S02]  /*db70*/  FFMA.FTZ R117, R10, c[0x0][0x23c], -R103.reuse ;  /* 0x00008f000a757a23 */ /* 0x100fe40000010867 */
[--C-:B------:R-:W-:Y:S01]  /*db80*/  FFMA.FTZ R114, R11, c[0x0][0x23c], -R103.reuse ;  /* 0x00008f000b727a23 */ /* 0x100fe20000010867 */
[----:B------:R-:W-:Y:S01]  /*db90*/  FSEL R102, R102, RZ, P1 ;  /* 0x000000ff66667208 */ /* 0x000fe20000800000 */
[----:B------:R-:W3:Y:S01]  /*dba0*/  MUFU.EX2 R100, R100 ;  /* 0x0000006400647308 */ /* 0x000ee20000000800 */
[--C-:B------:R-:W-:Y:S01]  /*dbb0*/  FFMA.FTZ R127, R6, c[0x0][0x23c], -R103.reuse ;  /* 0x00008f00067f7a23 */ /* 0x100fe20000010867 */
[----:B------:R-:W-:Y:S01]  /*dbc0*/  ISETP.GT.AND P1, PT, R176, 0x1, PT ;  /* 0x00000001b000780c */ /* 0x000fe20003f24270 */
[--C-:B------:R-:W-:Y:S01]  /*dbd0*/  FFMA.FTZ R120, R7, c[0x0][0x23c], -R103.reuse ;  /* 0x00008f0007787a23 */ /* 0x100fe20000010867 */
[----:B------:R-:W-:Y:S01]  /*dbe0*/  MOV R176, R112 ;  /* 0x0000007000b07202 */ /* 0x000fe20000000f00 */
[--C-:B------:R-:W-:Y:S02]  /*dbf0*/  FFMA.FTZ R118, R8, c[0x0][0x23c], -R102.reuse ;  /* 0x00008f0008767a23 */ /* 0x100fe40000010866 */
[--C-:B------:R-:W-:Y:S02]  /*dc00*/  FFMA.FTZ R113, R9, c[0x0][0x23c], -R102.reuse ;  /* 0x00008f0009717a23 */ /* 0x100fe40000010866 */
[--C-:B------:R-:W-:Y:S01]  /*dc10*/  FFMA.FTZ R122, R4, c[0x0][0x23c], -R102.reuse ;  /* 0x00008f00047a7a23 */ /* 0x100fe20000010866 */
[----:B------:R-:W-:Y:S01]  /*dc20*/  MUFU.EX2 R127, R127 ;  /* 0x0000007f007f7308 */ /* 0x000fe20000000800 */
[--C-:B------:R-:W-:Y:S02]  /*dc30*/  FFMA.FTZ R119, R5, c[0x0][0x23c], -R102.reuse ;  /* 0x00008f0005777a23 */ /* 0x100fe40000010866 */
[--C-:B------:R-:W-:Y:S02]  /*dc40*/  FFMA.FTZ R121, R24, c[0x0][0x23c], -R102.reuse ;  /* 0x00008f0018797a23 */ /* 0x100fe40000010866 */
[C---:B-1----:R-:W-:Y:S02]  /*dc50*/  FMUL.FTZ R10, R101.reuse, R94 ;  /* 0x0000005e650a7220 */ /* 0x042fe40000410000 */
[----:B------:R-:W-:Y:S02]  /*dc60*/  FMUL.FTZ R11, R101, R95 ;  /* 0x0000005f650b7220 */ /* 0x000fe40000410000 */
[--C-:B------:R-:W-:Y:S01]  /*dc70*/  FFMA.FTZ R124, R25, c[0x0][0x23c], -R102.reuse ;  /* 0x00008f00197c7a23 */ /* 0x100fe20000010866 */
[----:B------:R-:W1:Y:S01]  /*dc80*/  MUFU.EX2 R120, R120 ;  /* 0x0000007800787308 */ /* 0x000e620000000800 */
[--C-:B------:R-:W-:Y:S02]  /*dc90*/  FFMA.FTZ R123, R30, c[0x0][0x23c], -R103.reuse ;  /* 0x00008f001e7b7a23 */ /* 0x100fe40000010867 */
[--C-:B------:R-:W-:Y:S02]  /*dca0*/  FFMA.FTZ R126, R28, c[0x0][0x23c], -R102.reuse ;  /* 0x00008f001c7e7a23 */ /* 0x100fe40000010866 */
[C---:B---3--:R-:W-:Y:S02]  /*dcb0*/  FMUL.FTZ R8, R100.reuse, R92 ;  /* 0x0000005c64087220 */ /* 0x048fe40000410000 */
[----:B------:R-:W-:Y:S02]  /*dcc0*/  FMUL.FTZ R9, R100, R93 ;  /* 0x0000005d64097220 */ /* 0x000fe40000410000 */
[----:B------:R-:W3:Y:S01]  /*dcd0*/  LDSM.16.MT88.4 R92, [R161+0x6000] ;  /* 0x00600000a15c783b */ /* 0x000ee20000004200 */
[----:B------:R-:W-:Y:S01]  /*dce0*/  MUFU.EX2 R117, R117 ;  /* 0x0000007500757308 */ /* 0x000fe20000000800 */
[--C-:B------:R-:W-:Y:S02]  /*dcf0*/  FFMA.FTZ R125, R32, c[0x0][0x23c], -R102.reuse ;  /* 0x00008f00207d7a23 */ /* 0x100fe40000010866 */
[--C-:B------:R-:W-:Y:S02]  /*dd00*/  FFMA.FTZ R128, R33, c[0x0][0x23c], -R102.reuse ;  /* 0x00008f0021807a23 */ /* 0x100fe40000010866 */
[C---:B------:R-:W-:Y:S02]  /*dd10*/  FMUL.FTZ R6, R101.reuse, R98 ;  /* 0x0000006265067220 */ /* 0x040fe40000410000 */
[C---:B------:R-:W-:Y:S02]  /*dd20*/  FMUL.FTZ R7, R101.reuse, R99 ;  /* 0x0000006365077220 */ /* 0x040fe40000410000 */
[C---:B------:R-:W-:Y:S01]  /*dd30*/  FMUL.FTZ R4, R100.reuse, R96 ;  /* 0x0000006064047220 */ /* 0x040fe20000410000 */
[----:B------:R-:W4:Y:S01]  /*dd40*/  MUFU.EX2 R114, R114 ;  /* 0x0000007200727308 */ /* 0x000f220000000800 */
[----:B------:R-:W-:Y:S02]  /*dd50*/  FMUL.FTZ R5, R100, R97 ;  /* 0x0000006164057220 */ /* 0x000fe40000410000 */
        /* <DEDUP_REMOVED lines=11> */
[----:B------:R-:W1:Y:S01]  /*de10*/  MUFU.EX2 R119, R119 ;  /* 0x0000007700777308 */ /* 0x000e620000000800 */
[----:B------:R-:W-:Y:S02]  /*de20*/  FMUL.FTZ R14, R101, R90 ;  /* 0x0000005a650e7220 */ /* 0x000fe40000410000 */
[--C-:B------:R-:W-:Y:S01]  /*de30*/  FFMA.FTZ R116, R15, c[0x0][0x23c], -R103.reuse ;  /* 0x00008f000f747a23 */ /* 0x100fe20000010867 */
        /* <DEDUP_REMOVED lines=9> */
[C---:B------:R-:W-:Y:S01]  /*ded0*/  FMUL.FTZ R72, R100.reuse, R72 ;  /* 0x0000004864487220 */ /* 0x040fe20000410000 */
[----:B------:R-:W4:Y:S01]  /*dee0*/  MUFU.EX2 R113, R113 ;  /* 0x0000007100717308 */ /* 0x000f220000000800 */
[----:B------:R-:W-:Y:S02]  /*def0*/  FMUL.FTZ R73, R100, R73 ;  /* 0x0000004964497220 */ /* 0x000fe40000410000 */
[--C-:B------:R-:W-:Y:S01]  /*df00*/  FFMA.FTZ R16, R16, c[0x0][0x23c], -R102.reuse ;  /* 0x00008f0010107a23 */ /* 0x100fe20000010866 */
[----:B-1----:R-:W-:Y:S01]  /*df10*/  F2FP.PACK_AB R96, R119, R122 ;  /* 0x0000007a7760723e */ /* 0x002fe200000000ff */
[C---:B------:R-:W-:Y:S02]  /*df20*/  FMUL.FTZ R86, R101.reuse, R86 ;  /* 0x0000005665567220 */ /* 0x040fe40000410000 */
[----:B------:R-:W-:Y:S02]  /*df30*/  FMUL.FTZ R87, R101, R87 ;  /* 0x0000005765577220 */ /* 0x000fe40000410000 */
[C---:B------:R-:W-:Y:S01]  /*df40*/  FMUL.FTZ R84, R100.reuse, R84 ;  /* 0x0000005464547220 */ /* 0x040fe20000410000 */
[----:B------:R-:W-:Y:S01]  /*df50*/  MUFU.EX2 R115, R115 ;  /* 0x0000007300737308 */ /* 0x000fe20000000800 */
[----:B------:R-:W-:Y:S02]  /*df60*/  FMUL.FTZ R85, R100, R85 ;  /* 0x0000005564557220 */ /* 0x000fe40000410000 */
[--C-:B------:R-:W-:Y:S02]  /*df70*/  FFMA.FTZ R129, R38, c[0x0][0x23c], -R103.reuse ;  /* 0x00008f0026817a23 */ /* 0x100fe40000010867 */
[--C-:B------:R-:W-:Y:S02]  /*df80*/  FFMA.FTZ R38, R39, c[0x0][0x23c], -R103.reuse ;  /* 0x00008f0027267a23 */ /* 0x100fe40000010867 */
[--C-:B------:R-:W-:Y:S02]  /*df90*/  FFMA.FTZ R42, R42, c[0x0][0x23c], -R103.reuse ;  /* 0x00008f002a2a7a23 */ /* 0x100fe40000010867 */
[--C-:B------:R-:W-:Y:S01]  /*dfa0*/  FFMA.FTZ R39, R43, c[0x0][0x23c], -R103.reuse ;  /* 0x00008f002b277a23 */ /* 0x100fe20000010867 */
        /* <DEDUP_REMOVED lines=8> */
[C---:B--2---:R-:W-:Y:S05]  /*e030*/  HMMA.16816.F32 R4, R96.reuse, R104, R4 ;  /* 0x000000686004723c */ /* 0x044fea0000001804 */
        /* <DEDUP_REMOVED lines=8> */
[----:B------:R-:W-:Y:S01]  /*e0c0*/  MUFU.EX2 R123, R123 ;  /* 0x0000007b007b7308 */ /* 0x000fe20000000800 */
[--C-:B------:R-:W-:Y:S02]  /*e0d0*/  FFMA.FTZ R45, R45, c[0x0][0x23c], -R102.reuse ;  /* 0x00008f002d2d7a23 */ /* 0x100fe40000010866 */
[--C-:B------:R-:W-:Y:S02]  /*e0e0*/  FFMA.FTZ R48, R48, c[0x0][0x23c], -R102.reuse ;  /* 0x00008f0030307a23 */ /* 0x100fe40000010866 */
[C---:B------:R-:W-:Y:S04]  /*e0f0*/  HMMA.16816.F32 R72, R96.reuse, R110, R72 ;  /* 0x0000006e6048723c */ /* 0x040fe80000001848 */
[--C-:B------:R-:W-:Y:S01]  /*e100*/  FFMA.FTZ R109, R18, c[0x0][0x23c], -R103.reuse ;  /* 0x00008f00126d7a23 */ /* 0x100fe20000010867 */
[----:B------:R-:W-:Y:S01]  /*e110*/  MUFU.EX2 R126, R126 ;  /* 0x0000007e007e7308 */ /* 0x000fe20000000800 */
[--C-:B------:R-:W-:Y:S02]  /*e120*/  FFMA.FTZ R108, R19, c[0x0][0x23c], -R103.reuse ;  /* 0x00008f00136c7a23 */ /* 0x100fe40000010867 */
[C---:B---3--:R-:W-:Y:S04]  /*e130*/  HMMA.16816.F32 R76, R96.reuse, R92, R76 ;  /* 0x0000005c604c723c */ /* 0x048fe8000000184c */
[--C-:B------:R-:W-:Y:S02]  /*e140*/  FFMA.FTZ R110, R12, c[0x0][0x23c], -R102.reuse ;  /* 0x00008f000c6e7a23 */ /* 0x100fe40000010866 */
[C---:B------:R-:W-:Y:S01]  /*e150*/  FMUL.FTZ R12, R100.reuse, R88 ;  /* 0x00000058640c7220 */ /* 0x040fe20000410000 */
[----:B------:R-:W-:Y:S01]  /*e160*/  MUFU.EX2 R109, R109 ;  /* 0x0000006d006d7308 */ /* 0x000fe20000000800 */
[C---:B------:R-:W-:Y:S01]  /*e170*/  HMMA.16816.F32 R80, R96.reuse, R94, R80 ;  /* 0x0000005e6050723c */ /* 0x040fe20000001850 */
[----:B------:R-:W-:Y:S03]  /*e180*/  LDSM.16.MT88.4 R92, [R162+0x6800] ;  /* 0x00680000a25c783b */ /* 0x000fe60000004200 */
[--C-:B------:R-:W-:Y:S02]  /*e190*/  FFMA.FTZ R111, R13, c[0x0][0x23c], -R102.reuse ;  /* 0x00008f000d6f7a23 */ /* 0x100fe40000010866 */
[----:B------:R-:W-:Y:S02]  /*e1a0*/  FMUL.FTZ R13, R100, R89 ;  /* 0x00000059640d7220 */ /* 0x000fe40000410000 */
[--C-:B------:R-:W-:Y:S01]  /*e1b0*/  FFMA.FTZ R49, R49, c[0x0][0x23c], -R102.reuse ;  /* 0x00008f0031317a23 */ /* 0x100fe20000010866 */
[----:B------:R-:W3:Y:S01]  /*e1c0*/  MUFU.EX2 R108, R108 ;  /* 0x0000006c006c7308 */ /* 0x000ee20000000800 */
[----:B------:R-:W4:Y:S02]  /*e1d0*/  LDSM.16.MT88.4 R88, [R164+0x6800] ;  /* 0x00680000a458783b */ /* 0x000f240000004200 */
[--C-:B------:R-:W-:Y:S01]  /*e1e0*/  FFMA.FTZ R51, R54, c[0x0][0x23c], -R103.reuse ;  /* 0x00008f0036337a23 */ /* 0x100fe20000010867 */
[C---:B--2---:R-:W-:Y:S03]  /*e1f0*/  HMMA.16816.F32 R12, R96.reuse, R104, R12 ;  /* 0x00000068600c723c */ /* 0x044fe6000000180c */
[--C-:B------:R-:W-:Y:S02]  /*e200*/  FFMA.FTZ R54, R55, c[0x0][0x23c], -R103.reuse ;  /* 0x00008f0037367a23 */ /* 0x100fe40000010867 */
[--C-:B------:R-:W-:Y:S01]  /*e210*/  FFMA.FTZ R58, R58, c[0x0][0x23c], -R103.reuse ;  /* 0x00008f003a3a7a23 */ /* 0x100fe20000010867 */
[----:B------:R-:W-:Y:S01]  /*e220*/  MUFU.EX2 R110, R110 ;  /* 0x0000006e006e7308 */ /* 0x000fe20000000800 */
[--C-:B------:R-:W-:Y:S01]  /*e230*/  FFMA.FTZ R104, R17, c[0x0][0x23c], -R102.reuse ;  /* 0x00008f0011687a23 */ /* 0x100fe20000010866 */
[----:B------:R-:W-:Y:S04]  /*e240*/  HMMA.16816.F32 R84, R96, R106, R84 ;  /* 0x0000006a6054723c */ /* 0x000fe80000001854 */
[----:B-1----:R-:W-:Y:S01]  /*e250*/  F2FP.PACK_AB R17, R116, R115 ;  /* 0x000000737411723e */ /* 0x002fe200000000ff */
[--C-:B------:R-:W-:Y:S02]  /*e260*/  FFMA.FTZ R55, R59, c[0x0][0x23c], -R103.reuse ;  /* 0x00008f003b377a23 */ /* 0x100fe40000010867 */
[--C-:B------:R-:W-:Y:S01]  /*e270*/  FFMA.FTZ R99, R22, c[0x0][0x23c], -R103.reuse ;  /* 0x00008f0016637a23 */ /* 0x100fe20000010867 */
[----:B------:R-:W1:Y:S01]  /*e280*/  MUFU.EX2 R111, R111 ;  /* 0x0000006f006f7308 */ /* 0x000e620000000800 */
[--C-:B------:R-:W-:Y:S03]  /*e290*/  FFMA.FTZ R98, R23, c[0x0][0x23c], -R103.reuse ;  /* 0x00008f0017627a23 */ /* 0x100fe60000010867 */
[--C-:B------:R-:W-:Y:S01]  /*e2a0*/  FFMA.FTZ R106, R20, c[0x0][0x23c], -R102.reuse ;  /* 0x00008f00146a7a23 */ /* 0x100fe20000010866 */
[----:B---3--:R-:W-:Y:S01]  /*e2b0*/  F2FP.PACK_AB R19, R108, R109 ;  /* 0x0000006d6c13723e */ /* 0x008fe200000000ff */
[--C-:B------:R-:W-:Y:S02]  /*e2c0*/  FFMA.FTZ R107, R21, c[0x0][0x23c], -R102.reuse ;  /* 0x00008f00156b7a23 */ /* 0x100fe40000010866 */
[----:B------:R-:W-:Y:S01]  /*e2d0*/  LDSM.16.MT88.4 R20, [R164+0x7000] ;  /* 0x00700000a414783b */ /* 0x000fe20000004200 */
[--C-:B------:R-:W-:Y:S01]  /*e2e0*/  FFMA.FTZ R97, R26, c[0x0][0x23c], -R103.reuse ;  /* 0x00008f001a617a23 */ /* 0x100fe20000010867 */
[----:B------:R1:W-:Y:S01]  /*e2f0*/  MUFU.EX2 R105, R16 ;  /* 0x0000001000697308 */ /* 0x0003e20000000800 */
[--C-:B------:R-:W-:Y:S02]  /*e300*/  FFMA.FTZ R96, R27, c[0x0][0x23c], -R103.reuse ;  /* 0x00008f001b607a23 */ /* 0x100fe40000010867 */
[--C-:B------:R-:W-:Y:S02]  /*e310*/  FFMA.FTZ R52, R52, c[0x0][0x23c], -R102.reuse ;  /* 0x00008f0034347a23 */ /* 0x100fe40000010866 */
[--C-:B------:R-:W-:Y:S01]  /*e320*/  FFMA.FTZ R53, R53, c[0x0][0x23c], -R102.reuse ;  /* 0x00008f0035357a23 */ /* 0x100fe20000010866 */
[----:B------:R-:W-:Y:S01]  /*e330*/  LDSM.16.MT88.4 R24, [R160+0x7000] ;  /* 0x00700000a018783b */ /* 0x000fe20000004200 */
[--C-:B------:R-:W-:Y:S02]  /*e340*/  FFMA.FTZ R56, R56, c[0x0][0x23c], -R102.reuse ;  /* 0x00008f0038387a23 */ /* 0x100fe40000010866 */
[----:B------:R-:W-:Y:S01]  /*e350*/  FFMA.FTZ R57, R57, c[0x0][0x23c], -R102 ;  /* 0x00008f0039397a23 */ /* 0x000fe20000010866 */
[----:B------:R-:W2:Y:S01]  /*e360*/  MUFU.EX2 R104, R104 ;  /* 0x0000006800687308 */ /* 0x000ea20000000800 */
[----:B------:R-:W-:Y:S02]  /*e370*/  FFMA.FTZ R122, R100, R193, R122 ;  /* 0x000000c1647a7223 */ /* 0x000fe4000001007a */
[--C-:B------:R-:W-:Y:S02]  /*e380*/  FFMA.FTZ R59, R62, c[0x0][0x23c], -R103.reuse ;  /* 0x00008f003e3b7a23 */ /* 0x100fe40000010867 */
[--C-:B------:R-:W-:Y:S02]  /*e390*/  FFMA.FTZ R62, R63, c[0x0][0x23c], -R103.reuse ;  /* 0x00008f003f3e7a23 */ /* 0x100fe40000010867 */
[----:B------:R-:W-:Y:S02]  /*e3a0*/  FFMA.FTZ R66, R66, c[0x0][0x23c], -R103 ;  /* 0x00008f0042427a23 */ /* 0x000fe40000010867 */
[--C-:B------:R-:W-:Y:S01]  /*e3b0*/  FFMA.FTZ R60, R60, c[0x0][0x23c], -R102.reuse ;  /* 0x00008f003c3c7a23 */ /* 0x100fe20000010866 */
[----:B------:R-:W-:Y:S01]  /*e3c0*/  MUFU.EX2 R99, R99 ;  /* 0x0000006300637308 */ /* 0x000fe20000000800 */
[----:B------:R-:W-:Y:S02]  /*e3d0*/  FFMA.FTZ R61, R61, c[0x0][0x23c], -R102 ;  /* 0x00008f003d3d7a23 */ /* 0x000fe40000010866 */
[----:B------:R-:W-:Y:S01]  /*e3e0*/  FFMA.FTZ R127, R101, R194, R127 ;  /* 0x000000c2657f7223 */ /* 0x000fe2000001007f */
[----:B-1----:R-:W-:Y:S01]  /*e3f0*/  F2FP.PACK_AB R16, R111, R110 ;  /* 0x0000006e6f10723e */ /* 0x002fe200000000ff */
[----:B------:R-:W-:Y:S01]  /*e400*/  FADD.FTZ R119, R119, R122 ;  /* 0x0000007a77777221 */ /* 0x000fe20000010000 */
[----:B------:R-:W-:Y:S01]  /*e410*/  MOV R101, R2 ;  /* 0x0000000200657202 */ /* 0x000fe20000000f00 */
[----:B------:R-:W-:Y:S02]  /*e420*/  FADD.FTZ R120, R120, R127 ;  /* 0x0000007f78787221 */ /* 0x000fe40000010000 */
        /* <DEDUP_REMOVED lines=9> */
[C---:B----4-:R-:W-:Y:S05]  /*e4c0*/  HMMA.16816.F32 R4, R16.reuse, R88, R4 ;  /* 0x000000581004723c */ /* 0x050fea0000001804 */
[----:B------:R-:W-:Y:S02]  /*e4d0*/  FADD.FTZ R116, R116, R115 ;  /* 0x0000007374747221 */ /* 0x000fe40000010000 */
[----:B------:R-:W-:Y:S01]  /*e4e0*/  FADD.FTZ R100, R111, R100 ;  /* 0x000000646f647221 */ /* 0x000fe20000010000 */
[C---:B------:R-:W-:Y:S01]  /*e4f0*/  HMMA.16816.F32 R8, R16.reuse, R90, R8 ;  /* 0x0000005a1008723c */ /* 0x040fe20000001808 */
[----:B------:R-:W2:Y:S01]  /*e500*/  LDSM.16.MT88.4 R88, [R161+0x6800] ;  /* 0x00680000a158783b */ /* 0x000ea20000004200 */
[----:B------:R-:W3:Y:S02]  /*e510*/  MUFU.EX2 R96, R96 ;  /* 0x0000006000607308 */ /* 0x000ee40000000800 */
[----:B------:R-:W-:Y:S02]  /*e520*/  FADD.FTZ R109, R109, R116 ;  /* 0x000000746d6d7221 */ /* 0x000fe40000010000 */
[----:B------:R-:W-:Y:S01]  /*e530*/  FADD.FTZ R105, R105, R100 ;  /* 0x0000006469697221 */ /* 0x000fe20000010000 */
[----:B------:R-:W-:Y:S01]  /*e540*/  MOV R100, R3 ;  /* 0x0000000300647202 */ /* 0x000fe20000000f00 */
[C---:B------:R-:W-:Y:S04]  /*e550*/  HMMA.16816.F32 R68, R16.reuse, R92, R68 ;  /* 0x0000005c1044723c */ /* 0x040fe80000001844 */
[----:B------:R-:W-:Y:S01]  /*e560*/  FADD.FTZ R108, R108, R109 ;  /* 0x0000006d6c6c7221 */ /* 0x000fe20000010000 */
[----:B------:R-:W-:Y:S01]  /*e570*/  MUFU.EX2 R106, R106 ;  /* 0x0000006a006a7308 */ /* 0x000fe20000000800 */
[----:B------:R-:W-:Y:S02]  /*e580*/  FADD.FTZ R105, R104, R105 ;  /* 0x0000006968697221 */ /* 0x000fe40000010000 */
[C---:B------:R-:W-:Y:S01]  /*e590*/  HMMA.16816.F32 R72, R16.reuse, R94, R72 ;  /* 0x0000005e1048723c */ /* 0x040fe20000001848 */
[----:B------:R-:W4:Y:S06]  /*e5a0*/  LDSM.16.MT88.4 R92, [R160+0x6800] ;  /* 0x00680000a05c783b */ /* 0x000f2c0000004200 */
[----:B------:R-:W5:Y:S10]  /*e5b0*/  MUFU.EX2 R107, R107 ;  /* 0x0000006b006b7308 */ /* 0x000f740000000800 */
[----:B------:R-:W-:Y:S01]  /*e5c0*/  MUFU.EX2 R125, R125 ;  /* 0x0000007d007d7308 */ /* 0x000fe20000000800 */
[C---:B--2---:R-:W-:Y:S09]  /*e5d0*/  HMMA.16816.F32 R76, R16.reuse, R88, R76 ;  /* 0x00000058104c723c */ /* 0x044ff2000000184c */
[----:B------:R-:W-:Y:S01]  /*e5e0*/  MUFU.EX2 R128, R128 ;  /* 0x0000008000807308 */ /* 0x000fe20000000800 */
[C---:B------:R-:W-:Y:S01]  /*e5f0*/  HMMA.16816.F32 R80, R16.reuse, R90, R80 ;  /* 0x0000005a1050723c */ /* 0x040fe20000001850 */
[----:B------:R-:W2:Y:S08]  /*e600*/  LDSM.16.MT88.4 R88, [R162+0x7000] ;  /* 0x00700000a258783b */ /* 0x000eb00000004200 */
[----:B------:R-:W-:Y:S01]  /*e610*/  MUFU.EX2 R129, R129 ;  /* 0x0000008100817308 */ /* 0x000fe20000000800 */
[C---:B----4-:R-:W-:Y:S09]  /*e620*/  HMMA.16816.F32 R12, R16.reuse, R92, R12 ;  /* 0x0000005c100c723c */ /* 0x050ff2000000180c */
[----:B------:R-:W-:Y:S01]  /*e630*/  MUFU.EX2 R38, R38 ;  /* 0x0000002600267308 */ /* 0x000fe20000000800 */
[----:B------:R-:W-:Y:S01]  /*e640*/  HMMA.16816.F32 R84, R16, R94, R84 ;  /* 0x0000005e1054723c */ /* 0x000fe20000001854 */
[----:B------:R-:W-:Y:S06]  /*e650*/  LDSM.16.MT88.4 R92, [R164+0x9800] ;  /* 0x00980000a45c783b */ /* 0x000fec0000004200 */
[----:B-1----:R-:W-:Y:S01]  /*e660*/  F2FP.PACK_AB R17, R98, R99 ;  /* 0x000000636211723e */ /* 0x002fe200000000ff */
[----:B------:R-:W-:Y:S01]  /*e670*/  FADD.FTZ R99, R99, R108 ;  /* 0x0000006c63637221 */ /* 0x000fe20000010000 */
[----:B---3--:R-:W-:Y:S01]  /*e680*/  F2FP.PACK_AB R19, R96, R97 ;  /* 0x000000616013723e */ /* 0x008fe200000000ff */
[----:B------:R-:W-:Y:S02]  /*e690*/  MUFU.EX2 R42, R42 ;  /* 0x0000002a002a7308 */ /* 0x000fe40000000800 */
[----:B-----5:R-:W-:Y:S01]  /*e6a0*/  F2FP.PACK_AB R16, R107, R106 ;  /* 0x0000006a6b10723e */ /* 0x020fe200000000ff */
[----:B------:R-:W-:Y:S01]  /*e6b0*/  FADD.FTZ R98, R98, R99 ;  /* 0x0000006362627221 */ /* 0x000fe20000010000 */
[----:B------:R-:W-:Y:S01]  /*e6c0*/  F2FP.PACK_AB R18, R124, R121 ;  /* 0x000000797c12723e */ /* 0x000fe200000000ff */
[----:B------:R-:W-:Y:S02]  /*e6d0*/  FADD.FTZ R106, R106, R105 ;  /* 0x000000696a6a7221 */ /* 0x000fe40000010000 */
[----:B------:R-:W-:Y:S02]  /*e6e0*/  FADD.FTZ R97, R97, R98 ;  /* 0x0000006261617221 */ /* 0x000fe40000010000 */
[----:B------:R-:W-:Y:S01]  /*e6f0*/  FADD.FTZ R106, R107, R106 ;  /* 0x0000006a6b6a7221 */ /* 0x000fe20000010000 */
[----:B------:R-:W-:Y:S01]  /*e700*/  MUFU.EX2 R39, R39 ;  /* 0x0000002700277308 */ /* 0x000fe20000000800 */
[C---:B------:R-:W-:Y:S03]  /*e710*/  HMMA.16816.F32 R4, R16.reuse, R20, R4 ;  /* 0x000000141004723c */ /* 0x040fe60000001804 */
[----:B------:R-:W-:Y:S02]  /*e720*/  FADD.FTZ R96, R96, R97 ;  /* 0x0000006160607221 */ /* 0x000fe40000010000 */
[----:B------:R-:W-:Y:S03]  /*e730*/  FADD.FTZ R121, R121, R106 ;  /* 0x0000006a79797221 */ /* 0x000fe60000010000 */
[C---:B------:R-:W-:Y:S01]  /*e740*/  HMMA.16816.F32 R8, R16.reuse, R22, R8 ;  /* 0x000000161008723c */ /* 0x040fe20000001808 */
[----:B------:R-:W1:Y:S01]  /*e750*/  LDSM.16.MT88.4 R20, [R161+0x7000] ;  /* 0x00700000a114783b */ /* 0x000e620000004200 */
[----:B------:R-:W-:Y:S02]  /*e760*/  MUFU.EX2 R36, R36 ;  /* 0x0000002400247308 */ /* 0x000fe40000000800 */
[----:B------:R-:W-:Y:S04]  /*e770*/  FADD.FTZ R121, R124, R121 ;  /* 0x000000797c797221 */ /* 0x000fe80000010000 */
[C---:B--2---:R-:W-:Y:S04]  /*e780*/  HMMA.16816.F32 R68, R16.reuse, R88, R68 ;  /* 0x000000581044723c */ /* 0x044fe80000001844 */
[----:B------:R-:W-:Y:S03]  /*e790*/  MUFU.EX2 R37, R37 ;  /* 0x0000002500257308 */ /* 0x000fe60000000800 */
[--C-:B------:R-:W-:Y:S01]  /*e7a0*/  FFMA.FTZ R89, R34, c[0x0][0x23c], -R103.reuse ;  /* 0x00008f0022597a23 */ /* 0x100fe20000010867 */
[C---:B------:R-:W-:Y:S04]  /*e7b0*/  HMMA.16816.F32 R72, R16.reuse, R90, R72 ;  /* 0x0000005a1048723c */ /* 0x040fe80000001848 */
[--C-:B------:R-:W-:Y:S02]  /*e7c0*/  FFMA.FTZ R88, R35, c[0x0][0x23c], -R103.reuse ;  /* 0x00008f0023587a23 */ /* 0x100fe40000010867 */
[----:B------:R-:W-:Y:S01]  /*e7d0*/  LDSM.16.MT88.4 R32, [R161+0x8800] ;  /* 0x00880000a120783b */ /* 0x000fe20000004200 */
[--C-:B------:R-:W-:Y:S01]  /*e7e0*/  FFMA.FTZ R90, R31, c[0x0][0x23c], -R103.reuse ;  /* 0x00008f001f5a7a23 */ /* 0x100fe20000010867 */
[----:B------:R-:W-:Y:S01]  /*e7f0*/  MUFU.EX2 R89, R89 ;  /* 0x0000005900597308 */ /* 0x000fe20000000800 */
[----:B------:R-:W-:Y:S03]  /*e800*/  FFMA.FTZ R91, R29, c[0x0][0x23c], -R102 ;  /* 0x00008f001d5b7a23 */ /* 0x000fe60000010866 */
[----:B------:R-:W-:Y:S02]  /*e810*/  FFMA.FTZ R103, R67, c[0x0][0x23c], -R103 ;  /* 0x00008f0043677a23 */ /* 0x000fe40000010867 */
[----:B------:R-:W-:Y:S04]  /*e820*/  LDSM.16.MT88.4 R28, [R162+0x8000] ;  /* 0x00800000a21c783b */ /* 0x000fe80000004200 */
[----:B------:R-:W2:Y:S01]  /*e830*/  MUFU.EX2 R90, R90 ;  /* 0x0000005a005a7308 */ /* 0x000ea20000000800 */
[C---:B-1----:R-:W-:Y:S09]  /*e840*/  HMMA.16816.F32 R76, R16.reuse, R20, R76 ;  /* 0x00000014104c723c */ /* 0x042ff2000000184c */
[----:B------:R-:W1:Y:S01]  /*e850*/  MUFU.EX2 R88, R88 ;  /* 0x0000005800587308 */ /* 0x000e620000000800 */
[C---:B------:R-:W-:Y:S01]  /*e860*/  HMMA.16816.F32 R80, R16.reuse, R22, R80 ;  /* 0x000000161050723c */ /* 0x040fe20000001850 */
[----:B------:R-:W3:Y:S08]  /*e870*/  LDSM.16.MT88.4 R20, [R164+0x7800] ;  /* 0x00780000a414783b */ /* 0x000ef00000004200 */
[----:B------:R-:W4:Y:S01]  /*e880*/  MUFU.EX2 R91, R91 ;  /* 0x0000005b005b7308 */ /* 0x000f220000000800 */
[C---:B------:R-:W-:Y:S09]  /*e890*/  HMMA.16816.F32 R12, R16.reuse, R24, R12 ;  /* 0x00000018100c723c */ /* 0x040ff2000000180c */
[----:B------:R-:W-:Y:S01]  /*e8a0*/  MUFU.EX2 R40, R40 ;  /* 0x0000002800287308 */ /* 0x000fe20000000800 */
[----:B------:R-:W-:Y:S01]  /*e8b0*/  HMMA.16816.F32 R84, R16, R26, R84 ;  /* 0x0000001a1054723c */ /* 0x000fe20000001854 */
[----:B------:R-:W5:Y:S06]  /*e8c0*/  LDSM.16.MT88.4 R24, [R162+0x7800] ;  /* 0x00780000a218783b */ /* 0x000f6c0000004200 */
[----:B--2---:R-:W-:Y:S01]  /*e8d0*/  F2FP.PACK_AB R17, R90, R123 ;  /* 0x0000007b5a11723e */ /* 0x004fe200000000ff */
[----:B------:R-:W-:Y:S01]  /*e8e0*/  FADD.FTZ R123, R123, R96 ;  /* 0x000000607b7b7221 */ /* 0x000fe20000010000 */
[----:B-1----:R-:W-:Y:S01]  /*e8f0*/  F2FP.PACK_AB R19, R88, R89 ;  /* 0x000000595813723e */ /* 0x002fe200000000ff */
[----:B------:R-:W1:Y:S02]  /*e900*/  MUFU.EX2 R41, R41 ;  /* 0x0000002900297308 */ /* 0x000e640000000800 */
[----:B------:R-:W-:Y:S01]  /*e910*/  F2FP.PACK_AB R18, R128, R125 ;  /* 0x0000007d8012723e */ /* 0x000fe200000000ff */
[----:B------:R-:W-:Y:S01]  /*e920*/  FADD.FTZ R90, R90, R123 ;  /* 0x0000007b5a5a7221 */ /* 0x000fe20000010000 */
[----:B----4-:R-:W-:Y:S01]  /*e930*/  F2FP.PACK_AB R16, R91, R126 ;  /* 0x0000007e5b10723e */ /* 0x010fe200000000ff */
[----:B------:R-:W-:Y:S02]  /*e940*/  FADD.FTZ R126, R126, R121 ;  /* 0x000000797e7e7221 */ /* 0x000fe40000010000 */
[----:B------:R-:W-:Y:S02]  /*e950*/  FADD.FTZ R89, R89, R90 ;  /* 0x0000005a59597221 */ /* 0x000fe40000010000 */
[----:B------:R-:W-:Y:S01]  /*e960*/  FADD.FTZ R126, R91, R126 ;  /* 0x0000007e5b7e7221 */ /* 0x000fe20000010000 */
[----:B------:R-:W-:Y:S01]  /*e970*/  MUFU.EX2 R46, R46 ;  /* 0x0000002e002e7308 */ /* 0x000fe20000000800 */
[----:B------:R-:W-:Y:S01]  /*e980*/  FADD.FTZ R88, R88, R89 ;  /* 0x0000005958587221 */ /* 0x000fe20000010000 */
[C---:B---3--:R-:W-:Y:S08]  /*e990*/  HMMA.16816.F32 R4, R16.reuse, R20, R4 ;  /* 0x000000141004723c */ /* 0x048ff00000001804 */
[----:B------:R-:W2:Y:S01]  /*e9a0*/  MUFU.EX2 R43, R43 ;  /* 0x0000002b002b7308 */ /* 0x000ea20000000800 */
[C---:B------:R-:W-:Y:S01]  /*e9b0*/  HMMA.16816.F32 R8, R16.reuse, R22, R8 ;  /* 0x000000161008723c */ /* 0x040fe20000001808 */
[----:B------:R-:W3:Y:S08]  /*e9c0*/  LDSM.16.MT88.4 R20, [R161+0x7800] ;  /* 0x00780000a114783b */ /* 0x000ef00000004200 */
[----:B------:R-:W-:Y:S01]  /*e9d0*/  MUFU.EX2 R47, R47 ;  /* 0x0000002f002f7308 */ /* 0x000fe20000000800 */
[C---:B-----5:R-:W-:Y:S08]  /*e9e0*/  HMMA.16816.F32 R68, R16.reuse, R24, R68 ;  /* 0x000000181044723c */ /* 0x060ff00000001844 */
[C---:B------:R-:W-:Y:S01]  /*e9f0*/  HMMA.16816.F32 R72, R16.reuse, R26, R72 ;  /* 0x0000001a1048723c */ /* 0x040fe20000001848 */
[----:B------:R-:W4:Y:S01]  /*ea00*/  LDSM.16.MT88.4 R24, [R160+0x7800] ;  /* 0x00780000a018783b */ /* 0x000f220000004200 */
[----:B------:R-:W5:Y:S10]  /*ea10*/  MUFU.EX2 R50, R50 ;  /* 0x0000003200327308 */ /* 0x000f740000000800 */
[----:B------:R-:W-:Y:S10]  /*ea20*/  MUFU.EX2 R44, R44 ;  /* 0x0000002c002c7308 */ /* 0x000ff40000000800 */
[----:B------:R-:W1:Y:S01]  /*ea30*/  MUFU.EX2 R45, R45 ;  /* 0x0000002d002d7308 */ /* 0x000e620000000800 */
[C---:B---3--:R-:W-:Y:S09]  /*ea40*/  HMMA.16816.F32 R76, R16.reuse, R20, R76 ;  /* 0x00000014104c723c */ /* 0x048ff2000000184c */
[----:B------:R-:W-:Y:S01]  /*ea50*/  MUFU.EX2 R48, R48 ;  /* 0x0000003000307308 */ /* 0x000fe20000000800 */
[C---:B------:R-:W-:Y:S01]  /*ea60*/  HMMA.16816.F32 R80, R16.reuse, R22, R80 ;  /* 0x000000161050723c */ /* 0x040fe20000001850 */
[----:B------:R-:W3:Y:S07]  /*ea70*/  LDSM.16.MT88.4 R20, [R164+0x8000] ;  /* 0x00800000a414783b */ /* 0x000eee0000004200 */
[C---:B----4-:R-:W-:Y:S01]  /*ea80*/  HMMA.16816.F32 R12, R16.reuse, R24, R12 ;  /* 0x00000018100c723c */ /* 0x050fe2000000180c */
[----:B------:R-:W4:Y:S07]  /*ea90*/  MUFU.EX2 R49, R49 ;  /* 0x0000003100317308 */ /* 0x000f2e0000000800 */
[----:B------:R-:W-:Y:S01]  /*eaa0*/  HMMA.16816.F32 R84, R16, R26, R84 ;  /* 0x0000001a1054723c */ /* 0x000fe20000001854 */
[----:B------:R-:W2:Y:S02]  /*eab0*/  LDSM.16.MT88.4 R24, [R161+0x8000] ;  /* 0x00800000a118783b */ /* 0x000ea40000004200 */
[----:B------:R-:W-:Y:S04]  /*eac0*/  MUFU.EX2 R51, R51 ;  /* 0x0000003300337308 */ /* 0x000fe80000000800 */
[C---:B------:R-:W-:Y:S01]  /*ead0*/  F2FP.PACK_AB R17, R38.reuse, R129 ;  /* 0x000000812611723e */ /* 0x040fe200000000ff */
[----:B------:R-:W-:Y:S01]  /*eae0*/  FADD.FTZ R129, R129, R88 ;  /* 0x0000005881817221 */ /* 0x000fe20000010000 */
[----:B------:R-:W-:Y:S03]  /*eaf0*/  F2FP.PACK_AB R19, R39, R42 ;  /* 0x0000002a2713723e */ /* 0x000fe600000000ff */
[----:B------:R-:W-:Y:S01]  /*eb00*/  F2FP.PACK_AB R16, R37, R36 ;  /* 0x000000242510723e */ /* 0x000fe200000000ff */
[----:B------:R-:W2:Y:S01]  /*eb10*/  MUFU.EX2 R54, R54 ;  /* 0x0000003600367308 */ /* 0x000ea20000000800 */
[----:B-1----:R-:W-:Y:S01]  /*eb20*/  F2FP.PACK_AB R18, R41, R40 ;  /* 0x000000282912723e */ /* 0x002fe200000000ff */
[----:B------:R-:W-:Y:S04]  /*eb30*/  FADD.FTZ R129, R38, R129 ;  /* 0x0000008126817221 */ /* 0x000fe80000010000 */
[----:B------:R-:W-:Y:S04]  /*eb40*/  FADD.FTZ R42, R42, R129 ;  /* 0x000000812a2a7221 */ /* 0x000fe80000010000 */
[----:B------:R-:W-:Y:S01]  /*eb50*/  MUFU.EX2 R58, R58 ;  /* 0x0000003a003a7308 */ /* 0x000fe20000000800 */
[----:B------:R-:W-:Y:S01]  /*eb60*/  FADD.FTZ R39, R39, R42 ;  /* 0x0000002a27277221 */ /* 0x000fe20000010000 */
[C---:B---3--:R-:W-:Y:S08]  /*eb70*/  HMMA.16816.F32 R4, R16.reuse, R20, R4 ;  /* 0x000000141004723c */ /* 0x048ff00000001804 */
[C---:B------:R-:W-:Y:S01]  /*eb80*/  HMMA.16816.F32 R8, R16.reuse, R22, R8 ;  /* 0x000000161008723c */ /* 0x040fe20000001808 */
[----:B------:R-:W1:Y:S01]  /*eb90*/  LDSM.16.MT88.4 R20, [R160+0x8000] ;  /* 0x00800000a014783b */ /* 0x000e620000004200 */
[----:B------:R-:W3:Y:S06]  /*eba0*/  MUFU.EX2 R55, R55 ;  /* 0x0000003700377308 */ /* 0x000eec0000000800 */
[C---:B------:R-:W-:Y:S04]  /*ebb0*/  HMMA.16816.F32 R68, R16.reuse, R28, R68 ;  /* 0x0000001c1044723c */ /* 0x040fe80000001844 */
[----:B------:R-:W-:Y:S04]  /*ebc0*/  MUFU.EX2 R52, R52 ;  /* 0x0000003400347308 */ /* 0x000fe80000000800 */
[C---:B------:R-:W-:Y:S01]  /*ebd0*/  HMMA.16816.F32 R72, R16.reuse, R30, R72 ;  /* 0x0000001e1048723c */ /* 0x040fe20000001848 */
[----:B------:R-:W3:Y:S05]  /*ebe0*/  LDSM.16.MT88.4 R28, [R164+0x8800] ;  /* 0x00880000a41c783b */ /* 0x000eea0000004200 */
        /* <DEDUP_REMOVED lines=12> */
[C---:B-----5:R-:W-:Y:S03]  /*ecb0*/  F2FP.PACK_AB R19, R50.reuse, R47 ;  /* 0x0000002f3213723e */ /* 0x060fe600000000ff */
[----:B------:R-:W-:Y:S01]  /*ecc0*/  F2FP.PACK_AB R16, R45, R44 ;  /* 0x0000002c2d10723e */ /* 0x000fe200000000ff */
[----:B------:R-:W-:Y:S01]  /*ecd0*/  FADD.FTZ R46, R43, R46 ;  /* 0x0000002e2b2e7221 */ /* 0x000fe20000010000 */
[----:B----4-:R-:W-:Y:S02]  /*ece0*/  F2FP.PACK_AB R18, R49, R48 ;  /* 0x000000303112723e */ /* 0x010fe400000000ff */
[----:B------:R-:W4:Y:S01]  /*ecf0*/  MUFU.EX2 R62, R62 ;  /* 0x0000003e003e7308 */ /* 0x000f220000000800 */
[----:B------:R-:W-:Y:S04]  /*ed00*/  FADD.FTZ R47, R47, R46 ;  /* 0x0000002e2f2f7221 */ /* 0x000fe80000010000 */
[C---:B---3--:R-:W-:Y:S03]  /*ed10*/  HMMA.16816.F32 R4, R16.reuse, R28, R4 ;  /* 0x0000001c1004723c */ /* 0x048fe60000001804 */
[----:B------:R-:W-:Y:S02]  /*ed20*/  FADD.FTZ R50, R50, R47 ;  /* 0x0000002f32327221 */ /* 0x000fe40000010000 */
[----:B------:R-:W-:Y:S03]  /*ed30*/  MUFU.EX2 R66, R66 ;  /* 0x0000004200427308 */ /* 0x000fe60000000800 */
[C---:B------:R-:W-:Y:S01]  /*ed40*/  HMMA.16816.F32 R8, R16.reuse, R30, R8 ;  /* 0x0000001e1008723c */ /* 0x040fe20000001808 */
[----:B------:R-:W-:Y:S06]  /*ed50*/  LDSM.16.MT88.4 R28, [R162+0x9000] ;  /* 0x00900000a21c783b */ /* 0x000fec0000004200 */
[----:B------:R-:W3:Y:S01]  /*ed60*/  MUFU.EX2 R103, R103 ;  /* 0x0000006700677308 */ /* 0x000ee20000000800 */
[C---:B--2---:R-:W-:Y:S08]  /*ed70*/  HMMA.16816.F32 R68, R16.reuse, R24, R68 ;  /* 0x000000181044723c */ /* 0x044ff00000001844 */
[C---:B------:R-:W-:Y:S01]  /*ed80*/  HMMA.16816.F32 R72, R16.reuse, R26, R72 ;  /* 0x0000001a1048723c */ /* 0x040fe20000001848 */
[----:B------:R-:W2:Y:S01]  /*ed90*/  LDSM.16.MT88.4 R24, [R164+0x9000] ;  /* 0x00900000a418783b */ /* 0x000ea20000004200 */
[----:B------:R-:W-:Y:S06]  /*eda0*/  MUFU.EX2 R60, R60 ;  /* 0x0000003c003c7308 */ /* 0x000fec0000000800 */
[C---:B------:R-:W-:Y:S04]  /*edb0*/  HMMA.16816.F32 R76, R16.reuse, R32, R76 ;  /* 0x00000020104c723c */ /* 0x040fe8000000184c */
[----:B------:R-:W5:Y:S04]  /*edc0*/  MUFU.EX2 R61, R61 ;  /* 0x0000003d003d7308 */ /* 0x000f680000000800 */
[C---:B------:R-:W-:Y:S01]  /*edd0*/  HMMA.16816.F32 R80, R16.reuse, R34, R80 ;  /* 0x000000221050723c */ /* 0x040fe20000001850 */
[----:B------:R-:W3:Y:S07]  /*ede0*/  LDSM.16.MT88.4 R32, [R161+0x9000] ;  /* 0x00900000a120783b */ /* 0x000eee0000004200 */
[C---:B-1----:R-:W-:Y:S08]  /*edf0*/  HMMA.16816.F32 R12, R16.reuse, R20, R12 ;  /* 0x00000014100c723c */ /* 0x042ff0000000180c */
[----:B------:R-:W-:Y:S01]  /*ee00*/  HMMA.16816.F32 R84, R16, R22, R84 ;  /* 0x000000161054723c */ /* 0x000fe20000001854 */
[----:B------:R-:W1:Y:S06]  /*ee10*/  LDSM.16.MT88.4 R20, [R160+0x9000] ;  /* 0x00900000a014783b */ /* 0x000e6c0000004200 */
[C---:B------:R-:W-:Y:S01]  /*ee20*/  F2FP.PACK_AB R17, R54.reuse, R51 ;  /* 0x000000333611723e */ /* 0x040fe200000000ff */
[----:B------:R-:W-:Y:S01]  /*ee30*/  FADD.FTZ R51, R51, R50 ;  /* 0x0000003233337221 */ /* 0x000fe20000010000 */
[----:B------:R-:W-:Y:S03]  /*ee40*/  F2FP.PACK_AB R19, R55, R58 ;  /* 0x0000003a3713723e */ /* 0x000fe600000000ff */
[----:B------:R-:W-:Y:S01]  /*ee50*/  F2FP.PACK_AB R16, R53, R52 ;  /* 0x000000343510723e */ /* 0x000fe200000000ff */
[----:B------:R-:W-:Y:S01]  /*ee60*/  FADD.FTZ R51, R54, R51 ;  /* 0x0000003336337221 */ /* 0x000fe20000010000 */
[----:B------:R-:W-:Y:S03]  /*ee70*/  F2FP.PACK_AB R18, R57, R56 ;  /* 0x000000383912723e */ /* 0x000fe600000000ff */
[----:B------:R-:W-:Y:S04]  /*ee80*/  FADD.FTZ R58, R58, R51 ;  /* 0x000000333a3a7221 */ /* 0x000fe80000010000 */
[C---:B--2---:R-:W-:Y:S03]  /*ee90*/  HMMA.16816.F32 R4, R16.reuse, R24, R4 ;  /* 0x000000181004723c */ /* 0x044fe60000001804 */
[----:B------:R-:W-:Y:S05]  /*eea0*/  FADD.FTZ R58, R55, R58 ;  /* 0x0000003a373a7221 */ /* 0x000fea0000010000 */
[C---:B------:R-:W-:Y:S01]  /*eeb0*/  HMMA.16816.F32 R8, R16.reuse, R26, R8 ;  /* 0x0000001a1008723c */ /* 0x040fe20000001808 */
[----:B------:R-:W2:Y:S07]  /*eec0*/  LDSM.16.MT88.4 R24, [R162+0x9800] ;  /* 0x00980000a218783b */ /* 0x000eae0000004200 */
[C---:B------:R-:W-:Y:S07]  /*eed0*/  HMMA.16816.F32 R68, R16.reuse, R28, R68 ;  /* 0x0000001c1044723c */ /* 0x040fee0000001844 */
[--C-:B------:R-:W-:Y:S01]  /*eee0*/  FFMA.FTZ R28, R64, c[0x0][0x23c], -R102.reuse ;  /* 0x00008f00401c7a23 */ /* 0x100fe20000010866 */
[C---:B------:R-:W-:Y:S04]  /*eef0*/  HMMA.16816.F32 R72, R16.reuse, R30, R72 ;  /* 0x0000001e1048723c */ /* 0x040fe80000001848 */
[----:B------:R-:W-:Y:S01]  /*ef00*/  FFMA.FTZ R102, R65, c[0x0][0x23c], -R102 ;  /* 0x00008f0041667a23 */ /* 0x000fe20000010866 */
[----:B------:R-:W-:Y:S01]  /*ef10*/  MUFU.EX2 R28, R28 ;  /* 0x0000001c001c7308 */ /* 0x000fe20000000800 */
[----:B------:R-:W-:Y:S02]  /*ef20*/  FADD.FTZ R29, R125, R126 ;  /* 0x0000007e7d1d7221 */ /* 0x000fe40000010000 */
[C---:B---3--:R-:W-:Y:S04]  /*ef30*/  HMMA.16816.F32 R76, R16.reuse, R32, R76 ;  /* 0x00000020104c723c */ /* 0x048fe8000000184c */
[----:B------:R-:W-:Y:S03]  /*ef40*/  FADD.FTZ R29, R128, R29 ;  /* 0x0000001d801d7221 */ /* 0x000fe60000010000 */
[----:B------:R-:W3:Y:S01]  /*ef50*/  MUFU.EX2 R193, R102 ;  /* 0x0000006600c17308 */ /* 0x000ee20000000800 */
[C---:B------:R-:W-:Y:S04]  /*ef60*/  HMMA.16816.F32 R80, R16.reuse, R34, R80 ;  /* 0x000000221050723c */ /* 0x040fe80000001850 */
[----:B------:R-:W-:Y:S04]  /*ef70*/  FADD.FTZ R36, R36, R29 ;  /* 0x0000001d24247221 */ /* 0x000fe80000010000 */
[C---:B-1----:R-:W-:Y:S04]  /*ef80*/  HMMA.16816.F32 R12, R16.reuse, R20, R12 ;  /* 0x00000014100c723c */ /* 0x042fe8000000180c */
[----:B------:R-:W-:Y:S04]  /*ef90*/  FADD.FTZ R37, R37, R36 ;  /* 0x0000002425257221 */ /* 0x000fe80000010000 */
[----:B------:R-:W-:Y:S01]  /*efa0*/  HMMA.16816.F32 R84, R16, R22, R84 ;  /* 0x000000161054723c */ /* 0x000fe20000001854 */
[----:B------:R-:W1:Y:S03]  /*efb0*/  LDSM.16.MT88.4 R20, [R161+0x9800] ;  /* 0x00980000a114783b */ /* 0x000e660000004200 */
[----:B------:R-:W-:Y:S03]  /*efc0*/  FADD.FTZ R40, R40, R37 ;  /* 0x0000002528287221 */ /* 0x000fe60000010000 */
[----:B----4-:R-:W-:Y:S01]  /*efd0*/  F2FP.PACK_AB R17, R62, R59 ;  /* 0x0000003b3e11723e */ /* 0x010fe200000000ff */
[----:B------:R-:W-:Y:S01]  /*efe0*/  FADD.FTZ R41, R41, R40 ;  /* 0x0000002829297221 */ /* 0x000fe20000010000 */
[----:B------:R-:W-:Y:S03]  /*eff0*/  F2FP.PACK_AB R19, R103, R66 ;  /* 0x000000426713723e */ /* 0x000fe600000000ff */
[----:B-----5:R-:W-:Y:S01]  /*f000*/  F2FP.PACK_AB R16, R61, R60 ;  /* 0x0000003c3d10723e */ /* 0x020fe200000000ff */
[----:B------:R-:W-:Y:S01]  /*f010*/  FADD.FTZ R44, R44, R41 ;  /* 0x000000292c2c7221 */ /* 0x000fe20000010000 */
[----:B---3--:R-:W-:Y:S01]  /*f020*/  F2FP.PACK_AB R18, R193, R28 ;  /* 0x0000001cc112723e */ /* 0x008fe200000000ff */
[----:B------:R-:W-:Y:S02]  /*f030*/  FADD.FTZ R59, R59, R58 ;  /* 0x0000003a3b3b7221 */ /* 0x000fe40000010000 */
[----:B------:R-:W-:Y:S02]  /*f040*/  FADD.FTZ R45, R45, R44 ;  /* 0x0000002c2d2d7221 */ /* 0x000fe40000010000 */
[----:B------:R-:W-:Y:S02]  /*f050*/  FADD.FTZ R59, R62, R59 ;  /* 0x0000003b3e3b7221 */ /* 0x000fe40000010000 */
[C---:B------:R-:W-:Y:S01]  /*f060*/  HMMA.16816.F32 R96, R16.reuse, R92, R4 ;  /* 0x0000005c1060723c */ /* 0x040fe20000001804 */
[----:B------:R-:W3:Y:S02]  /*f070*/  LDSM.16.MT88.4 R4, [R160+0x9800] ;  /* 0x00980000a004783b */ /* 0x000ee40000004200 */
[----:B------:R-:W-:Y:S02]  /*f080*/  FADD.FTZ R48, R48, R45 ;  /* 0x0000002d30307221 */ /* 0x000fe40000010000 */
[----:B------:R-:W-:Y:S02]  /*f090*/  FADD.FTZ R66, R66, R59 ;  /* 0x0000003b42427221 */ /* 0x000fe40000010000 */
[----:B------:R-:W-:Y:S01]  /*f0a0*/  FADD.FTZ R49, R49, R48 ;  /* 0x0000003031317221 */ /* 0x000fe20000010000 */
[C---:B------:R-:W-:Y:S04]  /*f0b0*/  HMMA.16816.F32 R92, R16.reuse, R94, R8 ;  /* 0x0000005e105c723c */ /* 0x040fe80000001808 */
[----:B------:R-:W-:Y:S02]  /*f0c0*/  FADD.FTZ R52, R52, R49 ;  /* 0x0000003134347221 */ /* 0x000fe40000010000 */
[----:B------:R-:W-:Y:S02]  /*f0d0*/  FADD.FTZ R194, R103, R66 ;  /* 0x0000004267c27221 */ /* 0x000fe40000010000 */
[C---:B--2---:R-:W-:Y:S04]  /*f0e0*/  HMMA.16816.F32 R68, R16.reuse, R24, R68 ;  /* 0x000000181044723c */ /* 0x044fe80000001844 */
[----:B------:R-:W-:Y:S04]  /*f0f0*/  FADD.FTZ R53, R53, R52 ;  /* 0x0000003435357221 */ /* 0x000fe80000010000 */
[C---:B------:R-:W-:Y:S04]  /*f100*/  HMMA.16816.F32 R72, R16.reuse, R26, R72 ;  /* 0x0000001a1048723c */ /* 0x040fe80000001848 */
[----:B------:R-:W-:Y:S04]  /*f110*/  FADD.FTZ R56, R56, R53 ;  /* 0x0000003538387221 */ /* 0x000fe80000010000 */
[C---:B-1----:R-:W-:Y:S04]  /*f120*/  HMMA.16816.F32 R76, R16.reuse, R20, R76 ;  /* 0x00000014104c723c */ /* 0x042fe8000000184c */
[----:B------:R-:W-:Y:S04]  /*f130*/  FADD.FTZ R57, R57, R56 ;  /* 0x0000003839397221 */ /* 0x000fe80000010000 */
[C---:B------:R-:W-:Y:S04]  /*f140*/  HMMA.16816.F32 R80, R16.reuse, R22, R80 ;  /* 0x000000161050723c */ /* 0x040fe80000001850 */
[----:B------:R-:W-:Y:S04]  /*f150*/  FADD.FTZ R60, R60, R57 ;  /* 0x000000393c3c7221 */ /* 0x000fe80000010000 */
[C---:B---3--:R-:W-:Y:S04]  /*f160*/  HMMA.16816.F32 R88, R16.reuse, R4, R12 ;  /* 0x000000041058723c */ /* 0x048fe8000000180c */
[----:B------:R-:W-:Y:S04]  /*f170*/  FADD.FTZ R61, R61, R60 ;  /* 0x0000003c3d3d7221 */ /* 0x000fe80000010000 */
[----:B------:R-:W-:Y:S04]  /*f180*/  HMMA.16816.F32 R84, R16, R6, R84 ;  /* 0x000000061054723c */ /* 0x000fe80000001854 */
[----:B------:R-:W-:Y:S04]  /*f190*/  FADD.FTZ R28, R28, R61 ;  /* 0x0000003d1c1c7221 */ /* 0x000fe80000010000 */
[----:B------:R-:W-:Y:S01]  /*f1a0*/  FADD.FTZ R193, R193, R28 ;  /* 0x0000001cc1c17221 */ /* 0x000fe20000010000 */
[----:B------:R-:W-:-:S05]  /*f1b0*/  @P1 BRA `(.L_x_6309) ;  /* 0xffffc2c000001947 */ /* 0x000fca000383ffff */
.L_x_6305:
[----:B------:R-:W1:Y:S01]  /*f1c0*/  SHFL.BFLY PT, R9, R194, 0x2, 0x1f ;  /* 0x0c401f00c2097f89 */ /* 0x000e6200000e0000 */
[----:B------:R-:W-:Y:S01]  /*f1d0*/  MOV R7, 0x3f800000 ;  /* 0x3f80000000077802 */ /* 0x000fe20000000f00 */
[----:B------:R-:W-:Y:S01]  /*f1e0*/  IMAD.MOV.U32 R8, RZ, RZ, 0x3f800000 ;  /* 0x3f800000ff087424 */ /* 0x000fe200078e00ff */
[----:B------:R-:W-:Y:S01]  /*f1f0*/  ULDC.U8 UR4, c[0x0][0x328] ;  /* 0x0000ca0000047ab9 */ /* 0x000fe20000000000 */
[----:B------:R-:W2:Y:S04]  /*f200*/  SHFL.BFLY PT, R0, R193, 0x2, 0x1f ;  /* 0x0c401f00c1007f89 */ /* 0x000ea800000e0000 */
[----:B------:R-:W3:Y:S01]  /*f210*/  S2R R5, SR_TID.X ;  /* 0x0000000000057919 */ /* 0x000ee20000002100 */
[----:B-1----:R-:W-:-:S02]  /*f220*/  FADD.FTZ R9, R9, R194 ;  /* 0x000000c209097221 */ /* 0x002fc40000010000 */
[----:B--2---:R-:W-:-:S03]  /*f230*/  FADD.FTZ R11, R0, R193 ;  /* 0x000000c1000b7221 */ /* 0x004fc60000010000 */
[----:B------:R-:W1:Y:S01]  /*f240*/  SHFL.BFLY PT, R4, R9, 0x1, 0x1f ;  /* 0x0c201f0009047f89 */ /* 0x000e6200000e0000 */
[----:B---3--:R-:W-:-:S03]  /*f250*/  SHF.R.S32.HI R0, RZ, 0x1f, R5 ;  /* 0x0000001fff007819 */ /* 0x008fc60000011405 */
[----:B------:R-:W2:Y:S01]  /*f260*/  SHFL.BFLY PT, R6, R11, 0x1, 0x1f ;  /* 0x0c201f000b067f89 */ /* 0x000ea200000e0000 */
[----:B-1----:R-:W-:Y:S01]  /*f270*/  FADD.FTZ R4, R9, R4 ;  /* 0x0000000409047221 */ /* 0x002fe20000010000 */
[----:B------:R-:W-:Y:S01]  /*f280*/  LEA.HI R9, R0, R5, RZ, 0x2 ;  /* 0x0000000500097211 */ /* 0x000fe200078f10ff */
[----:B--2---:R-:W-:-:S03]  /*f290*/  FADD.FTZ R6, R11, R6 ;  /* 0x000000060b067221 */ /* 0x004fc60000010000 */
[--C-:B------:R-:W-:Y:S02]  /*f2a0*/  SHF.R.S32.HI R11, RZ, 0x2, R9.reuse ;  /* 0x00000002ff0b7819 */ /* 0x100fe40000011409 */
        /* <DEDUP_REMOVED lines=27> */
[----:B------:R1:W3:Y:S01]  /*f460*/  @P4 MUFU.LG2 R12, R6 ;  /* 0x00000006000c4308 */ /* 0x0002e20000000c00 */
        /* <DEDUP_REMOVED lines=40> */
[C---:B------:R-:W-:Y:S01]  /*f6f0*/  FMUL.FTZ R83, R8.reuse, R83 ;  /* 0x0000005308537220 */ /* 0x040fe20000410000 */
[----:B------:R4:W-:Y:S01]  /*f700*/  STS [R19], R68 ;  /* 0x0000004413007388 */ /* 0x0009e20000000800 */
[C---:B------:R-:W-:Y:S01]  /*f710*/  FMUL.FTZ R82, R8.reuse, R82 ;  /* 0x0000005208527220 */ /* 0x040fe20000410000 */
[----:B------:R-:W-:Y:S01]  /*f720*/  F2FP.PACK_AB R80, R81, R80 ;  /* 0x000000505150723e */ /* 0x000fe200000000ff */
[C---:B------:R-:W-:Y:S01]  /*f730*/  FMUL.FTZ R88, R7.reuse, R88 ;  /* 0x0000005807587220 */ /* 0x040fe20000410000 */
[----:B------:R4:W-:Y:S01]  /*f740*/  STS [R19+0x400], R70 ;  /* 0x0004004613007388 */ /* 0x0009e20000000800 */
[----:B------:R-:W-:Y:S01]  /*f750*/  FMUL.FTZ R89, R7, R89 ;  /* 0x0000005907597220 */ /* 0x000fe20000410000 */
[----:B------:R-:W-:Y:S01]  /*f760*/  F2FP.PACK_AB R82, R83, R82 ;  /* 0x000000525352723e */ /* 0x000fe200000000ff */
[----:B------:R-:W-:Y:S01]  /*f770*/  FMUL.FTZ R84, R7, R84 ;  /* 0x0000005407547220 */ /* 0x000fe20000410000 */
[----:B------:R-:W4:Y:S01]  /*f780*/  @P3 MUFU.LG2 R4, R4 ;  /* 0x0000000400043308 */ /* 0x000f220000000c00 */
[C---:B------:R-:W-:Y:S01]  /*f790*/  FMUL.FTZ R91, R8.reuse, R91 ;  /* 0x0000005b085b7220 */ /* 0x040fe20000410000 */
[----:B------:R-:W-:Y:S01]  /*f7a0*/  F2FP.PACK_AB R88, R89, R88 ;  /* 0x000000585958723e */ /* 0x000fe200000000ff */
[C---:B------:R-:W-:Y:S01]  /*f7b0*/  FMUL.FTZ R90, R8.reuse, R90 ;  /* 0x0000005a085a7220 */ /* 0x040fe20000410000 */
[----:B------:R-:W-:Y:S01]  /*f7c0*/  ISETP.NE.AND P0, PT, RZ, UR4, PT ;  /* 0x00000004ff007c0c */ /* 0x000fe2000bf05270 */
[C---:B------:R-:W-:Y:S01]  /*f7d0*/  FMUL.FTZ R87, R8.reuse, R87 ;  /* 0x0000005708577220 */ /* 0x040fe20000410000 */
[----:B-1----:R-:W-:Y:S01]  /*f7e0*/  MOV R6, 0x7f800000 ;  /* 0x7f80000000067802 */ /* 0x002fe20000000f00 */
[----:B------:R-:W-:Y:S01]  /*f7f0*/  FMUL.FTZ R7, R7, R85 ;  /* 0x0000005507077220 */ /* 0x000fe20000410000 */
[----:B------:R-:W-:Y:S01]  /*f800*/  F2FP.PACK_AB R90, R91, R90 ;  /* 0x0000005a5b5a723e */ /* 0x000fe200000000ff */
[----:B------:R-:W-:Y:S01]  /*f810*/  FMUL.FTZ R8, R8, R86 ;  /* 0x0000005608087220 */ /* 0x000fe20000410000 */
[----:B--2---:R-:W-:Y:S01]  /*f820*/  MOV R9, 0x7f800000 ;  /* 0x7f80000000097802 */ /* 0x004fe20000000f00 */
[----:B------:R-:W-:Y:S01]  /*f830*/  IMAD.IADD R21, R15, 0x1, R10 ;  /* 0x000000010f157824 */ /* 0x000fe200078e020a */
[----:B------:R-:W-:Y:S01]  /*f840*/  F2FP.PACK_AB R7, R7, R84 ;  /* 0x000000540707723e */ /* 0x000fe200000000ff */
[----:B------:R-:W-:Y:S01]  /*f850*/  IMAD.IADD R10, R10, 0x1, R23 ;  /* 0x000000010a0a7824 */ /* 0x000fe200078e0217 */
[----:B------:R-:W-:Y:S01]  /*f860*/  F2FP.PACK_AB R8, R87, R8 ;  /* 0x000000085708723e */ /* 0x000fe200000000ff */
[----:B---3--:R-:W-:Y:S01]  /*f870*/  @P4 FMUL.FTZ R12, R12, 0.69314718246459960938 ;  /* 0x3f3172180c0c4820 */ /* 0x008fe20000410000 */
[----:B------:R1:W-:Y:S01]  /*f880*/  STS [R21], R72 ;  /* 0x0000004815007388 */ /* 0x0003e20000000800 */
[----:B----4-:R-:W-:-:S02]  /*f890*/  @P3 FMUL.FTZ R15, R4, 0.69314718246459960938 ;  /* 0x3f317218040f3820 */ /* 0x010fc40000410000 */
[----:B------:R-:W-:Y:S01]  /*f8a0*/  @P4 FFMA.FTZ R6, R3, c[0x0][0x238], R12 ;  /* 0x00008e0003064a23 */ /* 0x000fe2000001000c */
[----:B------:R1:W-:Y:S01]  /*f8b0*/  STS [R21+0x400], R74 ;  /* 0x0004004a15007388 */ /* 0x0003e20000000800 */
[----:B------:R-:W-:-:S03]  /*f8c0*/  @P3 FFMA.FTZ R9, R2, c[0x0][0x238], R15 ;  /* 0x00008e0002093a23 */ /* 0x000fc6000001000f */
[----:B------:R1:W-:Y:S04]  /*f8d0*/  STS [R17], R76 ;  /* 0x0000004c11007388 */ /* 0x0003e80000000800 */
[----:B------:R1:W-:Y:S04]  /*f8e0*/  STS [R17+0x400], R78 ;  /* 0x0004004e11007388 */ /* 0x0003e80000000800 */
[----:B------:R1:W-:Y:S04]  /*f8f0*/  STS [R23], R80 ;  /* 0x0000005017007388 */ /* 0x0003e80000000800 */
[----:B------:R1:W-:Y:S04]  /*f900*/  STS [R23+0x400], R82 ;  /* 0x0004005217007388 */ /* 0x0003e80000000800 */
[----:B------:R1:W-:Y:S04]  /*f910*/  STS [R25], R88 ;  /* 0x0000005819007388 */ /* 0x0003e80000000800 */
[----:B------:R1:W-:Y:S04]  /*f920*/  STS [R25+0x400], R90 ;  /* 0x0004005a19007388 */ /* 0x0003e80000000800 */
[----:B------:R1:W-:Y:S04]  /*f930*/  STS [R10], R7 ;  /* 0x000000070a007388 */ /* 0x0003e80000000800 */
[----:B------:R1:W-:Y:S01]  /*f940*/  STS [R10+0x400], R8 ;  /* 0x000400080a007388 */ /* 0x0003e20000000800 */
[----:B------:R-:W-:Y:S05]  /*f950*/  @!P0 BRA `(.L_x_6310) ;  /* 0x0000007000008947 */ /* 0x000fea0003800000 */
[----:B------:R-:W2:Y:S01]  /*f960*/  S2R R2, SR_CTAID.Y ;  /* 0x0000000000027919 */ /* 0x000ea20000002600 */
[----:B------:R-:W-:-:S03]  /*f970*/  ISETP.NE.AND P0, PT, R179, -0x1, PT ;  /* 0xffffffffb300780c */ /* 0x000fc60003f05270 */
[----:B------:R-:W3:Y:S01]  /*f980*/  S2R R3, SR_CTAID.Z ;  /* 0x0000000000037919 */ /* 0x000ee20000002700 */
[----:B--2---:R-:W-:-:S05]  /*f990*/  IMAD R4, R2, c[0x0][0x214], RZ ;  /* 0x0000850002047a24 */ /* 0x004fca00078e02ff */
[----:B------:R-:W-:-:S05]  /*f9a0*/  SEL R4, R4, R179, !P0 ;  /* 0x000000b304047207 */ /* 0x000fca0004000000 */
[----:B---3--:R-:W-:Y:S01]  /*f9b0*/  IMAD R4, R3, c[0x0][0x234], R4 ;  /* 0x00008d0003047a24 */ /* 0x008fe200078e0204 */
[----:B------:R-:W-:Y:S05]  /*f9c0*/  BRA `(.L_x_6311) ;  /* 0x0000004000007947 */ /* 0x000fea0003800000 */
.L_x_6310:
[----:B------:R-:W2:Y:S04]  /*f9d0*/  S2R R3, SR_CTAID.Z ;  /* 0x0000000000037919 */ /* 0x000ea80000002700 */
[----:B------:R-:W2:Y:S02]  /*f9e0*/  S2R R2, SR_CTAID.Y ;  /* 0x0000000000027919 */ /* 0x000ea40000002600 */
[----:B--2---:R-:W-:-:S04]  /*f9f0*/  IMAD R4, R2, c[0x0][0x1c0], R3 ;  /* 0x0000700002047a24 */ /* 0x004fc800078e0203 */
[----:B------:R-:W-:Y:S02]  /*fa00*/  IMAD R4, R4, c[0x0][0x214], RZ ;  /* 0x0000850004047a24 */ /* 0x000fe400078e02ff */
.L_x_6311:
[----:B------:R-:W-:Y:S01]  /*fa10*/  BAR.SYNC.DEFER_BLOCKING 0x0 ;  /* 0x0000000000007b1d */ /* 0x000fe20000010000 */
[----:B-1----:R-:W-:Y:S01]  /*fa20*/  LOP3.LUT R8, R11, 0xffffffe0, RZ, 0xc0, !PT ;  /* 0xffffffe00b087812 */ /* 0x002fe200078ec0ff */
[----:B------:R-:W-:Y:S01]  /*fa30*/  IMAD.WIDE.U32 R14, R179, c[0x0][0x1e8], RZ ;  /* 0x00007a00b30e7a25 */ /* 0x000fe200078e00ff */
[----:B------:R-:W-:Y:S02]  /*fa40*/  SHF.R.S32.HI R10, RZ, 0x1f, R13 ;  /* 0x0000001fff0a7819 */ /* 0x000fe4000001140d */
[----:B------:R-:W-:Y:S01]  /*fa50*/  SHF.R.S32.HI R7, RZ, 0x1f, R2 ;  /* 0x0000001fff077819 */ /* 0x000fe20000011402 */
        /* <DEDUP_REMOVED lines=20> */
[----:B------:R-:W-:-:S02]  /*fba0*/  IADD3 R8, R174, 0x8, RZ ;  /* 0x00000008ae087810 */ /* 0x000fc40007ffe0ff */
        /* <DEDUP_REMOVED lines=10> */
.L_x_6313:
[----:B------:R-:W-:Y:S05]  /*fc50*/  BSYNC B0 ;  /* 0x0000000000007941 */ /* 0x000fea0003800000 */
.L_x_6312:
[----:B------:R-:W5:Y:S01]  /*fc60*/  S2R R7, SR_CTAID.X ;  /* 0x0000000000077919 */ /* 0x000f620000002500 */
[----:B------:R-:W-:Y:S01]  /*fc70*/  LEA.HI R0, R0, R5, RZ, 0x3 ;  /* 0x0000000500007211 */ /* 0x000fe200078f18ff */
[----:B------:R-:W-:Y:S01]  /*fc80*/  BSSY B0, `(.L_x_6314) ;  /* 0x000001a000007945 */ /* 0x000fe20003800000 */
[----:B------:R-:W-:Y:S02]  /*fc90*/  ISETP.GE.AND P1, PT, R180, c[0x0][0x220], PT ;  /* 0x00008800b4007a0c */ /* 0x000fe40003f26270 */
[----:B------:R-:W-:Y:S02]  /*fca0*/  SHF.R.S32.HI R0, RZ, 0x3, R0 ;  /* 0x00000003ff007819 */ /* 0x000fe40000011400 */
[----:B----4-:R-:W-:-:S05]  /*fcb0*/  SHF.R.S32.HI R6, RZ, 0x1f, R3 ;  /* 0x0000001fff067819 */ /* 0x010fca0000011403 */
[----:B------:R-:W-:-:S04]  /*fcc0*/  IMAD R6, R6, c[0x0][0x1f0], RZ ;  /* 0x00007c0006067a24 */ /* 0x000fc800078e02ff */
[----:B------:R-:W-:Y:S02]  /*fcd0*/  IMAD R6, R3, c[0x0][0x1f4], R6 ;  /* 0x00007d0003067a24 */ /* 0x000fe400078e0206 */
[----:B-----5:R-:W-:-:S04]  /*fce0*/  IMAD.SHL.U32 R7, R7, 0x40, RZ ;  /* 0x0000004007077824 */ /* 0x020fc800078e00ff */
[----:B------:R-:W-:Y:S01]  /*fcf0*/  IMAD.WIDE.U32 R8, R7, c[0x0][0x1e8], R180 ;  /* 0x00007a0007087a25 */ /* 0x000fe200078e00b4 */
[----:B------:R-:W-:-:S04]  /*fd00*/  SHF.R.S32.HI R4, RZ, 0x1f, R7 ;  /* 0x0000001fff047819 */ /* 0x000fc80000011407 */
[----:B------:R-:W-:Y:S01]  /*fd10*/  IADD3 R8, P0, R2, R8, RZ ;  /* 0x0000000802087210 */ /* 0x000fe20007f1e0ff */
[----:B------:R-:W-:-:S04]  /*fd20*/  IMAD R4, R4, c[0x0][0x1e8], RZ ;  /* 0x00007a0004047a24 */ /* 0x000fc800078e02ff */
[C---:B------:R-:W-:Y:S01]  /*fd30*/  IMAD R4, R7.reuse, c[0x0][0x1ec], R4 ;  /* 0x00007b0007047a24 */ /* 0x040fe200078e0204 */
[----:B------:R-:W-:-:S04]  /*fd40*/  IADD3 R7, -R7, R178, RZ ;  /* 0x000000b207077210 */ /* 0x000fc80007ffe1ff */
        /* <DEDUP_REMOVED lines=13> */
.L_x_6315:
[----:B------:R-:W-:Y:S05]  /*fe20*/  BSYNC B0 ;  /* 0x0000000000007941 */ /* 0x000fea0003800000 */
.L_x_6314:
        /* <DEDUP_REMOVED lines=15> */
.L_x_6317:
[----:B------:R-:W-:Y:S05]  /*ff20*/  BSYNC B0 ;  /* 0x0000000000007941 */ /* 0x000fea0003800000 */
.L_x_6316:
        /* <DEDUP_REMOVED lines=14> */
[----:B------:R2:W-:Y:S02]  /*10010*/  STG.E.128 [R10.64], R16 ;  /* 0x000000100a007986 */ /* 0x0005e4000c101d06 */
.L_x_6319:
[----:B------:R-:W-:Y:S05]  /*10020*/  BSYNC B0 ;  /* 0x0000000000007941 */ /* 0x000fea0003800000 */
.L_x_6318:
        /* <DEDUP_REMOVED lines=15> */
.L_x_6320:
        /* <DEDUP_REMOVED lines=14> */
.L_x_7810:


//--------------------- .text._ZN5flash24flash_fwd_splitkv_kernelI23Flash_fwd_kernel_traitsILi64ELi64ELi128ELi4ELb0ELb0EN7cutlass6half_tE19Flash_kernel_traitsILi64ELi64ELi128ELi4ES3_EELb1ELb0ELb1ELb0ELb0ELb1ELb0ELb0EEEvNS_16Flash_fwd_paramsE --------------------------
	.section	.text._ZN5flash24flash_fwd_splitkv_kernelI23Flash_fwd_kernel_traitsILi64ELi64ELi128ELi4ELb0ELb0EN7cutlass6half_tE19Flash_kernel_traitsILi64ELi64ELi128ELi4ES3_EELb1ELb0ELb1ELb0ELb0ELb1ELb0ELb0EEEvNS_16Flash_fwd_paramsE,"ax",@progbits
	.sectioninfo	@"SHI_REGISTERS=254"
	.align	128
        .global         _ZN5flash24flash_fwd_splitkv_kernelI23Flash_fwd_kernel_traitsILi64ELi64ELi128ELi4ELb0ELb0EN7cutlass6half_tE19Flash_kernel_traitsILi64ELi64ELi128ELi4ES3_EELb1ELb0ELb1ELb0ELb0ELb1ELb0ELb0EEEvNS_16Flash_fwd_paramsE
        .type           _ZN5flash24flash_fwd_splitkv_kernelI23Flash_fwd_kernel_traitsILi64ELi64ELi128ELi4ELb0ELb0EN7cutlass6half_tE19Flash_kernel_traitsILi64ELi64ELi128ELi4ES3_EELb1ELb0ELb1ELb0ELb0ELb1ELb0ELb0EEEvNS_16Flash_fwd_paramsE,@function
        .size           _ZN5flash24flash_fwd_splitkv_kernelI23Flash_fwd_kernel_traitsILi64ELi64ELi128ELi4ELb0ELb0EN7cutlass6half_tE19Flash_kernel_traitsILi64ELi64ELi128ELi4ES3_EELb1ELb0ELb1ELb0ELb0ELb1ELb0ELb0EEEvNS_16Flash_fwd_paramsE,(.L_x_7811 - _ZN5flash24flash_fwd_splitkv_kernelI23Flash_fwd_kernel_traitsILi64ELi64ELi128ELi4ELb0ELb0EN7cutlass6half_tE19Flash_kernel_traitsILi64ELi64ELi128ELi4ES3_EELb1ELb0ELb1ELb0ELb0ELb1ELb0ELb0EEEvNS_16Flash_fwd_paramsE)
        .other          _ZN5flash24flash_fwd_splitkv_kernelI23Flash_fwd_kernel_traitsILi64ELi64ELi128ELi4ELb0ELb0EN7cutlass6half_tE19Flash_kernel_traitsILi64ELi64ELi128ELi4ES3_EELb1ELb0ELb1ELb0ELb0ELb1ELb0ELb0EEEvNS_16Flash_fwd_paramsE,@"STO_CUDA_ENTRY STV_DEFAULT"
_ZN5flash24flash_fwd_splitkv_kernelI23Flash_fwd_kernel_traitsILi64ELi64ELi128ELi4ELb0ELb0EN7cutlass6half_tE19Flash_kernel_traitsILi64ELi64ELi128ELi4ES3_EELb1ELb0ELb1ELb0ELb0ELb1ELb0ELb0EEEvNS_16Flash_fwd_paramsE:
.text._ZN5flash24flash_fwd_splitkv_kernelI23Flash_fwd_kernel_traitsILi64ELi64ELi128ELi4ELb0ELb0EN7cutlass6half_tE19Flash_kernel_traitsILi64ELi64ELi128ELi4ES3_EELb1ELb0ELb1ELb0ELb0ELb1ELb0ELb0EEEvNS_16Flash_fwd_paramsE:
        /* <DEDUP_REMOVED lines=33> */
.L_x_6321:
[----:B-1-34-:R-:W-:Y:S02]  /*0210*/  MOV R0, c[0x0][0x218] ;  /* 0x0000860000007a02 */ /* 0x01afe40000000f00 */
.L_x_6322:
        /* <DEDUP_REMOVED lines=37> */
[----:B------:R-:W-:Y:S01]  /*0470*/  SHF.R.S32.HI R5, RZ, 0x3, R0 ;  /* 0x00000003ff057819 */ /* 0x000fe20000011400 */
[--C-:B------:R-:W-:Y:S01]  /*0480*/  IMAD R0, R19, c[0x0][0x1c0], R26.reuse ;  /* 0x0000700013007a24 */ /* 0x100fe200078e021a */
        /* <DEDUP_REMOVED lines=22> */
[----:B------:R-:W-:-:S02]  /*05f0*/  ISETP.GE.OR P0, PT, R5, R172, P1 ;  /* 0x000000ac0500720c */ /* 0x000fc40000f06670 */
        /* <DEDUP_REMOVED lines=12> */
.L_x_6325:
[----:B------:R-:W-:Y:S05]  /*06c0*/  BSYNC B0 ;  /* 0x0000000000007941 */ /* 0x000fea0003800000 */
.L_x_6324:
        /* <DEDUP_REMOVED lines=16> */
.L_x_6327:
[----:B------:R-:W-:Y:S05]  /*07d0*/  BSYNC B0 ;  /* 0x0000000000007941 */ /* 0x000fea0003800000 */
.L_x_6326:
        /* <DEDUP_REMOVED lines=16> */
.L_x_6329:
[----:B------:R-:W-:Y:S05]  /*08e0*/  BSYNC B0 ;  /* 0x0000000000007941 */ /* 0x000fea0003800000 */
.L_x_6328:
        /* <DEDUP_REMOVED lines=15> */
.L_x_6331:
[----:B------:R-:W-:Y:S05]  /*09e0*/  BSYNC B0 ;  /* 0x0000000000007941 */ /* 0x000fea0003800000 */
.L_x_6330:
        /* <DEDUP_REMOVED lines=19> */
.L_x_6323:
        /* <DEDUP_REMOVED lines=93> */
.L_x_6332:
        /* <DEDUP_REMOVED lines=15> */
.L_x_6334:
[----:B------:R-:W-:Y:S02]  /*11e0*/  IABS R8, c[0x0][0x1c8] ;  /* 0x0000720000087a13 */ /* 0x000fe40000000000 */
[----:B------:R-:W-:Y:S02]  /*11f0*/  MOV R14, RZ ;  /* 0x000000ff000e7202 */ /* 0x000fe40000000f00 */
[----:B------:R-:W1:Y:S01]  /*1200*/  I2F.RP R10, R8 ;  /* 0x00000008000a7306 */ /* 0x000e620000209400 */
[----:B------:R-:W-:Y:S02]  /*1210*/  LEA R17, R100, 0xffffff80, 0x7 ;  /* 0xffffff8064117811 */ /* 0x000fe400078e38ff */
[----:B------:R-:W-:Y:S02]  /*1220*/  @P4 IADD3 R21, R2, R21, RZ ;  /* 0x0000001502154210 */ /* 0x000fe40007ffe0ff */
[----:B------:R-:W-:-:S03]  /*1230*/  SHF.R.S32.HI R109, RZ, 0x1f, R17 ;  /* 0x0000001fff6d7819 */ /* 0x000fc60000011411 */
[----:B------:R-:W-:-:S04]  /*1240*/  @P4 IMAD.WIDE.U32 R24, R21, c[0x0][0x1a0], RZ ;  /* 0x0000680015184a25 */ /* 0x000fc800078e00ff */
        /* <DEDUP_REMOVED lines=13> */
[----:B------:R-:W-:-:S03]  /*1320*/  IMAD R6, R109, c[0x0][0x198], RZ ;  /* 0x000066006d067a24 */ /* 0x000fc600078e02ff */
[----:B------:R-:W-:-:S13]  /*1330*/  ISETP.GT.U32.AND P1, PT, R8, R5, PT ;  /* 0x000000050800720c */ /* 0x000fda0003f24070 */
[----:B------:R-:W-:Y:S01]  /*1340*/  @!P1 IMAD.IADD R5, R5, 0x1, -R8 ;  /* 0x0000000105059824 */ /* 0x000fe200078e0a08 */
[----:B------:R-:W-:Y:S02]  /*1350*/  @!P1 IADD3 R14, R14, 0x1, RZ ;  /* 0x000000010e0e9810 */ /* 0x000fe40007ffe0ff */
[----:B------:R-:W-:Y:S02]  /*1360*/  ISETP.NE.AND P1, PT, RZ, c[0x0][0x1c8], PT ;  /* 0x00007200ff007a0c */ /* 0x000fe40003f25270 */
[----:B------:R-:W-:Y:S02]  /*1370*/  ISETP.GE.U32.AND P3, PT, R5, R8, PT ;  /* 0x000000080500720c */ /* 0x000fe40003f66070 */
[----:B------:R-:W-:-:S04]  /*1380*/  LOP3.LUT R5, R26, c[0x0][0x1c8], RZ, 0x3c, !PT ;  /* 0x000072001a057a12 */ /* 0x000fc800078e3cff */
[----:B------:R-:W-:Y:S01]  /*1390*/  ISETP.GE.AND P2, PT, R5, RZ, PT ;  /* 0x000000ff0500720c */ /* 0x000fe20003f46270 */
[----:B------:R-:W-:Y:S02]  /*13a0*/  IMAD.MOV.U32 R5, RZ, RZ, R3 ;  /* 0x000000ffff057224 */ /* 0x000fe400078e0003 */
[C---:B------:R-:W-:Y:S02]  /*13b0*/  IMAD R3, R17.reuse, c[0x0][0x19c], R6 ;  /* 0x0000670011037a24 */ /* 0x040fe400078e0206 */
[----:B------:R-:W-:Y:S02]  /*13c0*/  IMAD.WIDE.U32 R4, R17, c[0x0][0x198], R4 ;  /* 0x0000660011047a25 */ /* 0x000fe400078e0004 */
[----:B------:R-:W-:Y:S02]  /*13d0*/  @P3 IADD3 R14, R14, 0x1, RZ ;  /* 0x000000010e0e3810 */ /* 0x000fe40007ffe0ff */
[----:B------:R-:W-:-:S04]  /*13e0*/  IMAD.IADD R5, R5, 0x1, R3 ;  /* 0x0000000105057824 */ /* 0x000fc800078e0203 */
        /* <DEDUP_REMOVED lines=18> */
.L_x_6333:
        /* <DEDUP_REMOVED lines=73> */
.L_x_6336:
[----:B------:R-:W-:Y:S05]  /*19a0*/  BSYNC B0 ;  /* 0x0000000000007941 */ /* 0x000fea0003800000 */
.L_x_6335:
        /* <DEDUP_REMOVED lines=21> */
.L_x_6338:
[----:B------:R-:W-:Y:S05]  /*1b00*/  BSYNC B0 ;  /* 0x0000000000007941 */ /* 0x000fea0003800000 */
.L_x_6337:
        /* <DEDUP_REMOVED lines=21> */
.L_x_6340:
[----:B------:R-:W-:Y:S05]  /*1c60*/  BSYNC B0 ;  /* 0x0000000000007941 */ /* 0x000fea0003800000 */
.L_x_6339:
        /* <DEDUP_REMOVED lines=20> */
.L_x_6342:
[----:B------:R-:W-:Y:S05]  /*1db0*/  BSYNC B0 ;  /* 0x0000000000007941 */ /* 0x000fea0003800000 */
.L_x_6341:
        /* <DEDUP_REMOVED lines=31> */
.L_x_6344:
[----:B------:R-:W-:Y:S05]  /*1fb0*/  BSYNC B0 ;  /* 0x0000000000007941 */ /* 0x000fea0003800000 */
.L_x_6343:
        /* <DEDUP_REMOVED lines=17> */
.L_x_6346:
[----:B------:R-:W-:Y:S05]  /*20d0*/  BSYNC B0 ;  /* 0x0000000000007941 */ /* 0x000fea0003800000 */
.L_x_6345:
[----:B------:R-:W-:Y:S01]  /*20e0*/  ISETP.GE.AND P1, PT, R10, R9, PT ;  /* 0x000000090a00720c */ /* 0x000fe20003f26270 */
[----:B------:R-:W-:-:S12]  /*20f0*/  BSSY B0, `(.L_x_6347) ;  /* 0x000000e000007945 */ /* 0x000fd80003800000 */
[----:B------:R-:W-:Y:S05]  /*2100*/  @P1 BRA `(.L_x_6348) ;  /* 0x000000c000001947 */ /* 0x000fea0003800000 */
[----:B------:R-:W-:-:S13]  /*2110*/  ISETP.GE.AND P1, PT, R174, c[0x0][0x220], PT ;  /* 0x00008800ae007a0c */ /* 0x000fda0003f26270 */
[----:B------:R1:W-:Y:S01]  /*2120*/  @P1 STS.128 [R171+0x3000], RZ ;  /* 0x003000ffab001388 */ /* 0x0003e20000000c00 */
[----:B------:R-:W-:Y:S05]  /*2130*/  @P1 BRA `(.L_x_6348) ;  /* 0x0000009000001947 */ /* 0x000fea0003800000 */
[----:B------:R-:W-:Y:S01]  /*2140*/  IMAD.MOV.U32 R12, RZ, RZ, c[0x0][0x19c] ;  /* 0x00006700ff0c7624 */ /* 0x000fe200078e00ff */
[----:B-1----:R-:W-:-:S04]  /*2150*/  LEA R14, P1, R101, R122, 0x5 ;  /* 0x0000007a650e7211 */ /* 0x002fc800078228ff */
[----:B------:R-:W-:Y:S02]  /*2160*/  LEA.HI.X R15, R101, R121, R12, 0x5, P1 ;  /* 0x00000079650f7211 */ /* 0x000fe400008f2c0c */
[----:B------:R-:W-:-:S04]  /*2170*/  LEA R22, P1, R14, c[0x0][0x168], 0x1 ;  /* 0x00005a000e167a11 */ /* 0x000fc800078208ff */
[----:B------:R-:W-:-:S05]  /*2180*/  LEA.HI.X R23, R14, c[0x0][0x16c], R15, 0x1, P1 ;  /* 0x00005b000e177a11 */ /* 0x000fca00008f0c0f */
[----:B------:R-:W-:Y:S01]  /*2190*/  @!PT LDS RZ, [RZ] ;  /* 0x00000000fffff984 */ /* 0x000fe20000000800 */
[----:B------:R-:W-:Y:S01]  /*21a0*/  @!PT LDS RZ, [RZ] ;  /* 0x00000000fffff984 */ /* 0x000fe20000000800 */
[----:B------:R-:W-:Y:S01]  /*21b0*/  @!PT LDS RZ, [RZ] ;  /* 0x00000000fffff984 */ /* 0x000fe20000000800 */
[----:B------:R1:W-:Y:S04]  /*21c0*/  LDGSTS.E.BYPASS.LTC128B.128 [R171+0x3000], [R22.64] ;  /* 0x0300000016ab7fae */ /* 0x0003e8000b901d46 */
.L_x_6348:
[----:B------:R-:W-:Y:S05]  /*21d0*/  BSYNC B0 ;  /* 0x0000000000007941 */ /* 0x000fea0003800000 */
.L_x_6347:
        /* <DEDUP_REMOVED lines=17> */
.L_x_6350:
[----:B------:R-:W-:Y:S05]  /*22f0*/  BSYNC B0 ;  /* 0x0000000000007941 */ /* 0x000fea0003800000 */
.L_x_6349:
        /* <DEDUP_REMOVED lines=16> */
.L_x_6352:
[----:B------:R-:W-:Y:S05]  /*2400*/  BSYNC B0 ;  /* 0x0000000000007941 */ /* 0x000fea0003800000 */
.L_x_6351:
        /* <DEDUP_REMOVED lines=18> */
.L_x_6354:
[----:B------:R-:W-:Y:S05]  /*2530*/  BSYNC B0 ;  /* 0x0000000000007941 */ /* 0x000fea0003800000 */
.L_x_6353:
        /* <DEDUP_REMOVED lines=10> */
[----:B---3--:R-:W-:-:S05]  /*25e0*/  IMAD.WIDE.U32 R28, R101, 0x60, R122 ;  /* 0x00000060651c7825 */ /* 0x008fca00078e007a */
[----:B------:R-:W-:Y:S02]  /*25f0*/  IADD3 R12, R29, UR4, RZ ;  /* 0x000000041d0c7c10 */ /* 0x000fe4000fffe0ff */
[----:B------:R-:W-:-:S04]  /*2600*/  LEA R22, P1, R28, c[0x0][0x168], 0x1 ;  /* 0x00005a001c167a11 */ /* 0x000fc800078208ff */
[----:B------:R-:W-:-:S05]  /*2610*/  LEA.HI.X R23, R28, c[0x0][0x16c], R12, 0x1, P1 ;  /* 0x00005b001c177a11 */ /* 0x000fca00008f0c0c */
[----:B------:R-:W-:Y:S01]  /*2620*/  @!PT LDS RZ, [RZ] ;  /* 0x00000000fffff984 */ /* 0x000fe20000000800 */
[----:B------:R-:W-:Y:S01]  /*2630*/  @!PT LDS RZ, [RZ] ;  /* 0x00000000fffff984 */ /* 0x000fe20000000800 */
[----:B------:R-:W-:Y:S01]  /*2640*/  @!PT LDS RZ, [RZ] ;  /* 0x00000000fffff984 */ /* 0x000fe20000000800 */
[----:B------:R3:W-:Y:S04]  /*2650*/  LDGSTS.E.BYPASS.LTC128B.128 [R171+0x5000], [R22.64] ;  /* 0x0500000016ab7fae */ /* 0x0007e8000b901d46 */
.L_x_6356:
[----:B------:R-:W-:Y:S05]  /*2660*/  BSYNC B0 ;  /* 0x0000000000007941 */ /* 0x000fea0003800000 */
.L_x_6355:
        /* <DEDUP_REMOVED lines=18> */
.L_x_6358:
[----:B------:R-:W-:Y:S05]  /*2790*/  BSYNC B0 ;  /* 0x0000000000007941 */ /* 0x000fea0003800000 */
.L_x_6357:
        /* <DEDUP_REMOVED lines=59> */
.L_x_6360:
[----:B-1----:R-:W-:Y:S05]  /*2b50*/  BSYNC B0 ;  /* 0x0000000000007941 */ /* 0x002fea0003800000 */
.L_x_6359:
        /* <DEDUP_REMOVED lines=16> */
.L_x_6362:
[----:B------:R-:W-:Y:S05]  /*2c60*/  BSYNC B0 ;  /* 0x0000000000007941 */ /* 0x000fea0003800000 */
.L_x_6361:
        /* <DEDUP_REMOVED lines=14> */
.L_x_6364:
[----:B------:R-:W-:Y:S05]  /*2d50*/  BSYNC B0 ;  /* 0x0000000000007941 */ /* 0x000fea0003800000 */
.L_x_6363:
        /* <DEDUP_REMOVED lines=16> */
.L_x_6366:
[----:B------:R-:W-:Y:S05]  /*2e60*/  BSYNC B0 ;  /* 0x0000000000007941 */ /* 0x000fea0003800000 */
.L_x_6365:
        /* <DEDUP_REMOVED lines=14> */
.L_x_6368:
[----:B------:R-:W-:Y:S05]  /*2f50*/  BSYNC B0 ;  /* 0x0000000000007941 */ /* 0x000fea0003800000 */
.L_x_6367:
        /* <DEDUP_REMOVED lines=16> */
.L_x_6370:
[----:B------:R-:W-:Y:S05]  /*3060*/  BSYNC B0 ;  /* 0x0000000000007941 */ /* 0x000fea0003800000 */
.L_x_6369:
        /* <DEDUP_REMOVED lines=16> */
.L_x_6372:
[----:B------:R-:W-:Y:S05]  /*3170*/  BSYNC B0 ;  /* 0x0000000000007941 */ /* 0x000fea0003800000 */
.L_x_6371:
        /* <DEDUP_REMOVED lines=16> */
.L_x_6374:
[----:B------:R-:W-:Y:S05]  /*3280*/  BSYNC B0 ;  /* 0x0000000000007941 */ /* 0x000fea0003800000 */
.L_x_6373:
        /* <DEDUP_REMOVED lines=10> */
[----:B------:R-:W-:Y:S01]  /*3330*/  IMNMX R124, R74, R7, PT ;  /* 0x000000074a7c7217 */ /* 0x000fe20003800200 */
[----:B------:R-:W-:-:S02]  /*3340*/  IMAD R159, R4, 0x2, R161 ;  /* 0x00000002049f7824 */ /* 0x000fc400078e02a1 */
[----:B------:R-:W-:Y:S03]  /*3350*/  LDSM.16.M88.4 R44, [R157+0x2000] ;  /* 0x002000009d2c783b */ /* 0x000fe60000000200 */
[----:B------:R-:W-:Y:S01]  /*3360*/  @P1 IADD3 R160, R3, -0x40, RZ ;  /* 0xffffffc003a01810 */ /* 0x000fe20007ffe0ff */
[----:B------:R-:W5:Y:S03]  /*3370*/  LDSM.16.M88.4 R28, [R163+0x2800] ;  /* 0x00280000a31c783b */ /* 0x000f660000000200 */
[----:B------:R-:W-:Y:S01]  /*3380*/  IADD3 R152, R160, 0x1000, RZ ;  /* 0x00001000a0987810 */ /* 0x000fe20007ffe0ff */
[----:B---3--:R-:W-:Y:S01]  /*3390*/  LDSM.16.M88.4 R8, [R161] ;  /* 0x00000000a108783b */ /* 0x008fe20000000200 */
[----:B------:R-:W-:Y:S01]  /*33a0*/  IMAD R102, R2, 0x2, R160 ;  /* 0x0000000202667824 */ /* 0x000fe200078e02a0 */
[----:B------:R-:W-:Y:S01]  /*33b0*/  IADD3 R150, R160, 0x2000, RZ ;  /* 0x00002000a0967810 */ /* 0x000fe20007ffe0ff */
[----:B------:R-:W-:Y:S01]  /*33c0*/  IMAD.IADD R2, R72, 0x1, R169 ;  /* 0x0000000148027824 */ /* 0x000fe200078e02a9 */
[----:B------:R-:W3:Y:S01]  /*33d0*/  LDSM.16.M88.4 R36, [R160] ;  /* 0x00000000a024783b */ /* 0x000ee20000000200 */
[----:B------:R-:W-:-:S02]  /*33e0*/  IADD3 R148, R160, 0x3000, RZ ;  /* 0x00003000a0947810 */ /* 0x000fc40007ffe0ff */
[----:B------:R-:W-:Y:S01]  /*33f0*/  I2F R3, R2 ;  /* 0x0000000200037306 */ /* 0x000fe20000201400 */
[----:B------:R-:W2:Y:S01]  /*3400*/  LDSM.16.M88.4 R52, [R157+0x2800] ;  /* 0x002800009d34783b */ /* 0x000ea20000000200 */
[C---:B------:R-:W-:Y:S02]  /*3410*/  IADD3 R75, R2.reuse, 0x1, RZ ;  /* 0x00000001024b7810 */ /* 0x040fe40007ffe0ff */
[C---:B------:R-:W-:Y:S01]  /*3420*/  IADD3 R78, R2.reuse, 0x9, RZ ;  /* 0x00000009024e7810 */ /* 0x040fe20007ffe0ff */
[----:B------:R-:W4:Y:S01]  /*3430*/  LDSM.16.M88.4 R48, [R163+0x3000] ;  /* 0x00300000a330783b */ /* 0x000f220000000200 */
[C---:B------:R-:W-:Y:S02]  /*3440*/  IADD3 R80, R2.reuse, 0x10, RZ ;  /* 0x0000001002507810 */ /* 0x040fe40007ffe0ff */
[----:B------:R-:W-:Y:S01]  /*3450*/  I2F R73, R75 ;  /* 0x0000004b00497306 */ /* 0x000fe20000201400 */
[----:B------:R-:W-:Y:S01]  /*3460*/  LDSM.16.M88.4 R12, [R159] ;  /* 0x000000009f0c783b */ /* 0x000fe20000000200 */
[----:B------:R-:W-:-:S02]  /*3470*/  IADD3 R76, R2, 0x8, RZ ;  /* 0x00000008024c7810 */ /* 0x000fc40007ffe0ff */
[C---:B------:R-:W-:Y:S01]  /*3480*/  IADD3 R86, R2.reuse, 0x18, RZ ;  /* 0x0000001802567810 */ /* 0x040fe20007ffe0ff */
[----:B------:R-:W2:Y:S01]  /*3490*/  LDSM.16.M88.4 R40, [R102] ;  /* 0x000000006628783b */ /* 0x000ea20000000200 */
[C---:B------:R-:W-:Y:S02]  /*34a0*/  IADD3 R110, R2.reuse, 0x19, RZ ;  /* 0x00000019026e7810 */ /* 0x040fe40007ffe0ff */
[----:B------:R-:W-:Y:S01]  /*34b0*/  I2F R79, R78 ;  /* 0x0000004e004f7306 */ /* 0x000fe20000201400 */
[C---:B-1----:R-:W-:Y:S01]  /*34c0*/  HMMA.16816.F32 R32, R20.reuse, R56, RZ ;  /* 0x000000381420723c */ /* 0x042fe200000018ff */
[----:B------:R-:W-:Y:S01]  /*34d0*/  LDSM.16.M88.4 R68, [R157+0x3000] ;  /* 0x003000009d44783b */ /* 0x000fe20000000200 */
[-C--:B------:R-:W-:Y:S02]  /*34e0*/  ISETP.GE.AND P6, PT, R75, R124.reuse, PT ;  /* 0x0000007c4b00720c */ /* 0x080fe40003fc6270 */
[C---:B------:R-:W-:Y:S01]  /*34f0*/  IADD3 R114, R2.reuse, 0x31, RZ ;  /* 0x0000003102727810 */ /* 0x040fe20007ffe0ff */
[----:B------:R-:W-:Y:S01]  /*3500*/  LDSM.16.M88.4 R64, [R102+0x800] ;  /* 0x000800006640783b */ /* 0x000fe20000000200 */
[----:B------:R-:W-:Y:S01]  /*3510*/  IADD3 R130, R2, 0x38, RZ ;  /* 0x0000003802827810 */ /* 0x000fe20007ffe0ff */
[----:B------:R-:W-:Y:S01]  /*3520*/  I2F R81, R80 ;  /* 0x0000005000517306 */ /* 0x000fe20000201400 */
[----:B------:R-:W-:Y:S01]  /*3530*/  HMMA.16816.F32 R56, R20, R58, RZ ;  /* 0x0000003a1438723c */ /* 0x000fe200000018ff */
[----:B------:R-:W-:Y:S01]  /*3540*/  LDSM.16.M88.4 R60, [R163+0x3800] ;  /* 0x00380000a33c783b */ /* 0x000fe20000000200 */
[----:B------:R-:W-:-:S02]  /*3550*/  ISETP.GE.AND P2, PT, R78, R124, PT ;  /* 0x0000007c4e00720c */ /* 0x000fc40003f46270 */
[C---:B------:R-:W-:Y:S01]  /*3560*/  IADD3 R82, R2.reuse, 0x11, RZ ;  /* 0x0000001102527810 */ /* 0x040fe20007ffe0ff */
[----:B------:R-:W0:Y:S01]  /*3570*/  LDGDEPBAR ;  /* 0x00000000000079af */ /* 0x000e220000000000 */
[C---:B------:R-:W-:Y:S01]  /*3580*/  IADD3 R112, R2.reuse, 0x20, RZ ;  /* 0x0000002002707810 */ /* 0x040fe20007ffe0ff */
[----:B------:R-:W-:Y:S01]  /*3590*/  I2F R77, R76 ;  /* 0x0000004c004d7306 */ /* 0x000fe20000201400 */
[----:B-----5:R-:W-:Y:S01]  /*35a0*/  HMMA.16816.F32 R24, R20, R28, RZ ;  /* 0x0000001c1418723c */ /* 0x020fe200000018ff */
[----:B------:R-:W-:Y:S02]  /*35b0*/  IADD3 R128, R2, 0x39, RZ ;  /* 0x0000003902807810 */ /* 0x000fe40007ffe0ff */
[----:B------:R-:W-:Y:S02]  /*35c0*/  ISETP.GE.AND P5, PT, R76, R124, PT ;  /* 0x0000007c4c00720c */ /* 0x000fe40003fa6270 */
[----:B------:R-:W-:Y:S02]  /*35d0*/  IADD3 R132, R2, 0x40, RZ ;  /* 0x0000004002847810 */ /* 0x000fe40007ffe0ff */
[----:B------:R-:W-:Y:S01]  /*35e0*/  I2F R85, R86 ;  /* 0x0000005600557306 */ /* 0x000fe20000201400 */
[C---:B------:R-:W-:Y:S07]  /*35f0*/  HMMA.16816.F32 R32, R16.reuse, R44, R32 ;  /* 0x0000002c1020723c */ /* 0x040fee0000001820 */
[----:B------:R-:W-:Y:S01]  /*3600*/  I2F R83, R82 ;  /* 0x0000005200537306 */ /* 0x000fe20000201400 */
[----:B------:R-:W-:Y:S01]  /*3610*/  HMMA.16816.F32 R56, R16, R46, R56 ;  /* 0x0000002e1038723c */ /* 0x000fe20000001838 */
[----:B------:R-:W1:Y:S06]  /*3620*/  LDSM.16.M88.4 R44, [R160+0x800] ;  /* 0x00080000a02c783b */ /* 0x000e6c0000000200 */
[----:B------:R-:W-:Y:S01]  /*3630*/  I2F R126, R128 ;  /* 0x00000080007e7306 */ /* 0x000fe20000201400 */
[----:B------:R-:W-:Y:S08]  /*3640*/  HMMA.16816.F32 R28, R20, R30, RZ ;  /* 0x0000001e141c723c */ /* 0x000ff000000018ff */
[C---:B---3--:R-:W-:Y:S08]  /*3650*/  HMMA.16816.F32 R32, R8.reuse, R36, R32 ;  /* 0x000000240820723c */ /* 0x048ff00000001820 */
[----:B------:R-:W-:Y:S08]  /*3660*/  HMMA.16816.F32 R56, R8, R38, R56 ;  /* 0x000000260838723c */ /* 0x000ff00000001838 */
[----:B--2---:R-:W-:Y:S08]  /*3670*/  HMMA.16816.F32 R24, R16, R52, R24 ;  /* 0x000000341018723c */ /* 0x004ff00000001818 */
[----:B----4-:R-:W-:Y:S08]  /*3680*/  HMMA.16816.F32 R36, R20, R48, RZ ;  /* 0x000000301424723c */ /* 0x010ff000000018ff */
[----:B------:R-:W-:Y:S01]  /*3690*/  HMMA.16816.F32 R28, R16, R54, R28 ;  /* 0x00000036101c723c */ /* 0x000fe2000000181c */
[----:B------:R-:W-:Y:S07]  /*36a0*/  LDSM.16.M88.4 R52, [R157+0x3800] ;  /* 0x003800009d34783b */ /* 0x000fee0000000200 */
[----:B------:R-:W-:Y:S08]  /*36b0*/  HMMA.16816.F32 R32, R12, R40, R32 ;  /* 0x000000280c20723c */ /* 0x000ff00000001820 */
[----:B------:R-:W-:Y:S08]  /*36c0*/  HMMA.16816.F32 R48, R20, R50, RZ ;  /* 0x000000321430723c */ /* 0x000ff000000018ff */
[----:B------:R-:W-:Y:S01]  /*36d0*/  HMMA.16816.F32 R56, R12, R42, R56 ;  /* 0x0000002a0c38723c */ /* 0x000fe20000001838 */
[----:B------:R-:W2:Y:S07]  /*36e0*/  LDSM.16.M88.4 R40, [R160+0x1000] ;  /* 0x00100000a028783b */ /* 0x000eae0000000200 */
[----:B-1----:R-:W-:Y:S01]  /*36f0*/  HMMA.16816.F32 R24, R8, R44, R24 ;  /* 0x0000002c0818723c */ /* 0x002fe20000001818 */
[----:B------:R-:W-:-:S02]  /*3700*/  FMUL.FTZ R32, R32, c[0x0][0x2ec] ;  /* 0x0000bb0020207a20 */ /* 0x000fc40000410000 */
[----:B------:R-:W-:Y:S02]  /*3710*/  FMUL.FTZ R33, R33, c[0x0][0x2ec] ;  /* 0x0000bb0021217a20 */ /* 0x000fe40000410000 */
[----:B------:R-:W-:Y:S01]  /*3720*/  MUFU.TANH R84, R32 ;  /* 0x0000002000547308 */ /* 0x000fe20000002400 */
[----:B------:R-:W-:Y:S02]  /*3730*/  FMUL.FTZ R87, R34, c[0x0][0x2ec] ;  /* 0x0000bb0022577a20 */ /* 0x000fe40000410000 */
[----:B------:R-:W-:Y:S01]  /*3740*/  HMMA.16816.F32 R36, R16, R68, R36 ;  /* 0x000000441024723c */ /* 0x000fe20000001824 */
[----:B------:R-:W-:-:S04]  /*3750*/  FMUL.FTZ R89, R35, c[0x0][0x2ec] ;  /* 0x0000bb0023597a20 */ /* 0x000fc80000410000 */
[----:B------:R1:W-:Y:S03]  /*3760*/  MUFU.TANH R88, R33 ;  /* 0x0000002100587308 */ /* 0x0003e60000002400 */
[----:B------:R-:W-:Y:S01]  /*3770*/  HMMA.16816.F32 R28, R8, R46, R28 ;  /* 0x0000002e081c723c */ /* 0x000fe2000000181c */
[----:B------:R-:W-:Y:S02]  /*3780*/  FMUL.FTZ R56, R56, c[0x0][0x2ec] ;  /* 0x0000bb0038387a20 */ /* 0x000fe40000410000 */
[----:B------:R-:W-:Y:S02]  /*3790*/  FMUL.FTZ R91, R57, c[0x0][0x2ec] ;  /* 0x0000bb00395b7a20 */ /* 0x000fe40000410000 */
[----:B------:R3:W-:Y:S01]  /*37a0*/  MUFU.TANH R90, R56 ;  /* 0x00000038005a7308 */ /* 0x0007e20000002400 */
[----:B------:R-:W-:Y:S02]  /*37b0*/  FMUL.FTZ R92, R58, c[0x0][0x2ec] ;  /* 0x0000bb003a5c7a20 */ /* 0x000fe40000410000 */
[----:B------:R-:W-:Y:S01]  /*37c0*/  HMMA.16816.F32 R48, R16, R70, R48 ;  /* 0x000000461030723c */ /* 0x000fe20000001830 */
[----:B------:R-:W4:Y:S01]  /*37d0*/  LDSM.16.M88.4 R68, [R163+0x4000] ;  /* 0x00400000a344783b */ /* 0x000f220000000200 */
[----:B------:R-:W-:-:S03]  /*37e0*/  FMUL.FTZ R93, R59, c[0x0][0x2ec] ;  /* 0x0000bb003b5d7a20 */ /* 0x000fc60000410000 */
[----:B-1----:R-:W1:Y:S01]  /*37f0*/  LDSM.16.M88.4 R32, [R102+0x1000] ;  /* 0x001000006620783b */ /* 0x002e620000000200 */
[----:B------:R-:W-:Y:S02]  /*3800*/  MUFU.TANH R89, R89 ;  /* 0x0000005900597308 */ /* 0x000fe40000002400 */
[----:B------:R-:W-:Y:S01]  /*3810*/  HMMA.16816.F32 R24, R12, R64, R24 ;  /* 0x000000400c18723c */ /* 0x000fe20000001818 */
[----:B---3--:R-:W3:Y:S05]  /*3820*/  LDSM.16.M88.4 R56, [R160+0x1800] ;  /* 0x00180000a038783b */ /* 0x008eea0000000200 */
[----:B------:R-:W-:Y:S02]  /*3830*/  MUFU.TANH R91, R91 ;  /* 0x0000005b005b7308 */ /* 0x000fe40000002400 */
[C---:B------:R-:W-:Y:S06]  /*3840*/  HMMA.16816.F32 R44, R20.reuse, R60, RZ ;  /* 0x0000003c142c723c */ /* 0x040fec00000018ff */
[----:B------:R-:W-:Y:S02]  /*3850*/  MUFU.TANH R93, R93 ;  /* 0x0000005d005d7308 */ /* 0x000fe40000002400 */
[----:B------:R-:W-:Y:S06]  /*3860*/  HMMA.16816.F32 R60, R20, R62, RZ ;  /* 0x0000003e143c723c */ /* 0x000fec00000018ff */
[----:B------:R-:W-:Y:S02]  /*3870*/  MUFU.TANH R92, R92 ;  /* 0x0000005c005c7308 */ /* 0x000fe40000002400 */
[----:B--2---:R-:W-:Y:S01]  /*3880*/  HMMA.16816.F32 R36, R8, R40, R36 ;  /* 0x000000280824723c */ /* 0x004fe20000001824 */
[----:B------:R-:W-:-:S02]  /*3890*/  FMUL.FTZ R24, R24, c[0x0][0x2ec] ;  /* 0x0000bb0018187a20 */ /* 0x000fc40000410000 */
[----:B------:R-:W-:Y:S02]  /*38a0*/  FMUL.FTZ R25, R25, c[0x0][0x2ec] ;  /* 0x0000bb0019197a20 */ /* 0x000fe40000410000 */
[----:B------:R-:W-:Y:S01]  /*38b0*/  FMUL.FTZ R96, R26, c[0x0][0x2ec] ;  /* 0x0000bb001a607a20 */ /* 0x000fe20000410000 */
[----:B------:R-:W-:Y:S01]  /*38c0*/  MUFU.TANH R94, R24 ;  /* 0x00000018005e7308 */ /* 0x000fe20000002400 */
[----:B------:R-:W-:Y:S01]  /*38d0*/  FMUL.FTZ R97, R27, c[0x0][0x2ec] ;  /* 0x0000bb001b617a20 */ /* 0x000fe20000410000 */
[----:B------:R-:W-:Y:S01]  /*38e0*/  HMMA.16816.F32 R28, R12, R66, R28 ;  /* 0x000000420c1c723c */ /* 0x000fe2000000181c */
[----:B------:R-:W2:Y:S05]  /*38f0*/  LDSM.16.M88.4 R64, [R157+0x4000] ;  /* 0x004000009d40783b */ /* 0x000eaa0000000200 */
[----:B------:R4:W-:Y:S02]  /*3900*/  MUFU.TANH R95, R25 ;  /* 0x00000019005f7308 */ /* 0x0009e40000002400 */
[C---:B------:R-:W-:Y:S06]  /*3910*/  HMMA.16816.F32 R44, R16.reuse, R52, R44 ;  /* 0x00000034102c723c */ /* 0x040fec000000182c */
[----:B------:R-:W-:Y:S02]  /*3920*/  MUFU.TANH R96, R96 ;  /* 0x0000006000607308 */ /* 0x000fe40000002400 */
[----:B------:R-:W-:Y:S01]  /*3930*/  HMMA.16816.F32 R60, R16, R54, R60 ;  /* 0x00000036103c723c */ /* 0x000fe2000000183c */
[----:B------:R-:W-:Y:S05]  /*3940*/  LDSM.16.M88.4 R52, [R163+0x4800] ;  /* 0x00480000a334783b */ /* 0x000fea0000000200 */
[----:B------:R-:W-:Y:S02]  /*3950*/  MUFU.TANH R97, R97 ;  /* 0x0000006100617308 */ /* 0x000fe40000002400 */
[----:B----4-:R-:W-:Y:S01]  /*3960*/  HMMA.16816.F32 R24, R20, R68, RZ ;  /* 0x000000441418723c */ /* 0x010fe200000018ff */
[----:B------:R-:W-:-:S02]  /*3970*/  FMUL.FTZ R28, R28, c[0x0][0x2ec] ;  /* 0x0000bb001c1c7a20 */ /* 0x000fc40000410000 */
[----:B------:R-:W-:Y:S02]  /*3980*/  FMUL.FTZ R99, R29, c[0x0][0x2ec] ;  /* 0x0000bb001d637a20 */ /* 0x000fe40000410000 */
[----:B------:R-:W-:Y:S01]  /*3990*/  FMUL.FTZ R103, R30, c[0x0][0x2ec] ;  /* 0x0000bb001e677a20 */ /* 0x000fe20000410000 */
[----:B------:R4:W-:Y:S01]  /*39a0*/  MUFU.TANH R98, R28 ;  /* 0x0000001c00627308 */ /* 0x0009e20000002400 */
[----:B------:R-:W-:Y:S01]  /*39b0*/  FMUL.FTZ R105, R31, c[0x0][0x2ec] ;  /* 0x0000bb001f697a20 */ /* 0x000fe20000410000 */
[----:B------:R-:W-:Y:S06]  /*39c0*/  HMMA.16816.F32 R68, R20, R70, RZ ;  /* 0x000000461444723c */ /* 0x000fec00000018ff */
[----:B------:R-:W-:Y:S02]  /*39d0*/  MUFU.TANH R99, R99 ;  /* 0x0000006300637308 */ /* 0x000fe40000002400 */
[----:B-1----:R-:W-:Y:S01]  /*39e0*/  HMMA.16816.F32 R36, R12, R32, R36 ;  /* 0x000000200c24723c */ /* 0x002fe20000001824 */
[----:B----4-:R-:W-:Y:S05]  /*39f0*/  LDSM.16.M88.4 R28, [R160+0x2000] ;  /* 0x00200000a01c783b */ /* 0x010fea0000000200 */
[----:B------:R-:W-:Y:S02]  /*3a00*/  MUFU.TANH R105, R105 ;  /* 0x0000006900697308 */ /* 0x000fe40000002400 */
[C---:B------:R-:W-:Y:S01]  /*3a10*/  HMMA.16816.F32 R48, R8.reuse, R42, R48 ;  /* 0x0000002a0830723c */ /* 0x040fe20000001830 */
[----:B------:R-:W1:Y:S05]  /*3a20*/  LDSM.16.M88.4 R40, [R102+0x1800] ;  /* 0x001800006628783b */ /* 0x000e6a0000000200 */
[----:B------:R-:W4:Y:S02]  /*3a30*/  MUFU.TANH R103, R103 ;  /* 0x0000006700677308 */ /* 0x000f240000002400 */
[C---:B---3--:R-:W-:Y:S06]  /*3a40*/  HMMA.16816.F32 R44, R8.reuse, R56, R44 ;  /* 0x00000038082c723c */ /* 0x048fec000000182c */
[----:B------:R-:W-:Y:S02]  /*3a50*/  MUFU.TANH R87, R87 ;  /* 0x0000005700577308 */ /* 0x000fe40000002400 */
[----:B------:R-:W-:Y:S01]  /*3a60*/  HMMA.16816.F32 R60, R8, R58, R60 ;  /* 0x0000003a083c723c */ /* 0x000fe2000000183c */
[----:B------:R-:W-:-:S02]  /*3a70*/  FMUL.FTZ R36, R36, c[0x0][0x2ec] ;  /* 0x0000bb0024247a20 */ /* 0x000fc40000410000 */
[----:B------:R-:W-:Y:S02]  /*3a80*/  FMUL.FTZ R113, R37, c[0x0][0x2ec] ;  /* 0x0000bb0025717a20 */ /* 0x000fe40000410000 */
[----:B------:R-:W-:Y:S01]  /*3a90*/  FMUL.FTZ R115, R38, c[0x0][0x2ec] ;  /* 0x0000bb0026737a20 */ /* 0x000fe20000410000 */
[----:B------:R3:W-:Y:S02]  /*3aa0*/  MUFU.TANH R111, R36 ;  /* 0x00000024006f7308 */ /* 0x0007e40000002400 */
[----:B--2---:R-:W-:Y:S01]  /*3ab0*/  HMMA.16816.F32 R24, R16, R64, R24 ;  /* 0x000000401018723c */ /* 0x004fe20000001818 */
[----:B------:R-:W-:Y:S02]  /*3ac0*/  FMUL.FTZ R117, R39, c[0x0][0x2ec] ;  /* 0x0000bb0027757a20 */ /* 0x000fe40000410000 */
[----:B----4-:R-:W-:-:S03]  /*3ad0*/  FFMA.FTZ R103, R0, R85, R103 ;  /* 0x0000005500677223 */ /* 0x010fc60000010067 */
[----:B------:R-:W-:Y:S02]  /*3ae0*/  MUFU.TANH R113, R113 ;  /* 0x0000007100717308 */ /* 0x000fe40000002400 */
[----:B------:R-:W-:Y:S01]  /*3af0*/  HMMA.16816.F32 R68, R16, R66, R68 ;  /* 0x000000421044723c */ /* 0x000fe20000001844 */
[----:B------:R-:W-:Y:S04]  /*3b00*/  LDSM.16.M88.4 R64, [R163+0x5000] ;  /* 0x00500000a340783b */ /* 0x000fe80000000200 */
[----:B---3--:R-:W2:Y:S03]  /*3b10*/  LDSM.16.M88.4 R36, [R102+0x2000] ;  /* 0x002000006624783b */ /* 0x008ea60000000200 */
[C---:B------:R-:W-:Y:S01]  /*3b20*/  HMMA.16816.F32 R48, R12.reuse, R34, R48 ;  /* 0x000000220c30723c */ /* 0x040fe20000001830 */
[----:B------:R-:W-:Y:S01]  /*3b30*/  MUFU.TANH R117, R117 ;  /* 0x0000007500757308 */ /* 0x000fe20000002400 */
[----:B------:R-:W3:Y:S06]  /*3b40*/  LDSM.16.M88.4 R32, [R157+0x4800] ;  /* 0x004800009d20783b */ /* 0x000eec0000000200 */
[C---:B-1----:R-:W-:Y:S01]  /*3b50*/  HMMA.16816.F32 R44, R12.reuse, R40, R44 ;  /* 0x000000280c2c723c */ /* 0x042fe2000000182c */
[----:B------:R-:W-:Y:S07]  /*3b60*/  MUFU.TANH R115, R115 ;  /* 0x0000007300737308 */ /* 0x000fee0000002400 */
[----:B------:R-:W-:Y:S01]  /*3b70*/  HMMA.16816.F32 R60, R12, R42, R60 ;  /* 0x0000002a0c3c723c */ /* 0x000fe2000000183c */
[----:B------:R-:W1:Y:S07]  /*3b80*/  LDSM.16.M88.4 R40, [R163+0x5800] ;  /* 0x00580000a328783b */ /* 0x000e6e0000000200 */
[----:B------:R-:W-:Y:S01]  /*3b90*/  HMMA.16816.F32 R24, R8, R28, R24 ;  /* 0x0000001c0818723c */ /* 0x000fe20000001818 */
[----:B------:R-:W-:-:S02]  /*3ba0*/  FMUL.FTZ R48, R48, c[0x0][0x2ec] ;  /* 0x0000bb0030307a20 */ /* 0x000fc40000410000 */
[----:B------:R-:W-:Y:S02]  /*3bb0*/  FMUL.FTZ R49, R49, c[0x0][0x2ec] ;  /* 0x0000bb0031317a20 */ /* 0x000fe40000410000 */
[----:B------:R-:W-:Y:S01]  /*3bc0*/  FMUL.FTZ R50, R50, c[0x0][0x2ec] ;  /* 0x0000bb0032327a20 */ /* 0x000fe20000410000 */
[----:B------:R-:W-:Y:S01]  /*3bd0*/  MUFU.TANH R119, R48 ;  /* 0x0000003000777308 */ /* 0x000fe20000002400 */
[----:B------:R-:W-:Y:S01]  /*3be0*/  FMUL.FTZ R51, R51, c[0x0][0x2ec] ;  /* 0x0000bb0033337a20 */ /* 0x000fe20000410000 */
[----:B------:R-:W-:Y:S01]  /*3bf0*/  HMMA.16816.F32 R68, R8, R30, R68 ;  /* 0x0000001e0844723c */ /* 0x000fe20000001844 */
[----:B------:R-:W4:Y:S01]  /*3c00*/  LDSM.16.M88.4 R28, [R160+0x2800] ;  /* 0x00280000a01c783b */ /* 0x000f220000000200 */
[----:B------:R-:W-:Y:S02]  /*3c10*/  FMUL.FTZ R44, R44, c[0x0][0x2ec] ;  /* 0x0000bb002c2c7a20 */ /* 0x000fe40000410000 */
[----:B------:R-:W-:Y:S02]  /*3c20*/  FMUL.FTZ R137, R46, c[0x0][0x2ec] ;  /* 0x0000bb002e897a20 */ /* 0x000fe40000410000 */
[----:B------:R-:W-:Y:S01]  /*3c30*/  MUFU.TANH R125, R49 ;  /* 0x00000031007d7308 */ /* 0x000fe20000002400 */
[----:B------:R-:W-:Y:S01]  /*3c40*/  FMUL.FTZ R145, R47, c[0x0][0x2ec] ;  /* 0x0000bb002f917a20 */ /* 0x000fe20000410000 */
[----:B------:R-:W-:Y:S01]  /*3c50*/  HMMA.16816.F32 R56, R20, R52, RZ ;  /* 0x000000341438723c */ /* 0x000fe200000018ff */
[----:B------:R-:W-:-:S02]  /*3c60*/  FMUL.FTZ R141, R60, c[0x0][0x2ec] ;  /* 0x0000bb003c8d7a20 */ /* 0x000fc40000410000 */
[----:B------:R-:W-:Y:S02]  /*3c70*/  FMUL.FTZ R139, R61, c[0x0][0x2ec] ;  /* 0x0000bb003d8b7a20 */ /* 0x000fe40000410000 */
[----:B------:R-:W-:Y:S01]  /*3c80*/  FMUL.FTZ R147, R62, c[0x0][0x2ec] ;  /* 0x0000bb003e937a20 */ /* 0x000fe20000410000 */
[----:B------:R-:W-:Y:S01]  /*3c90*/  MUFU.TANH R127, R50 ;  /* 0x00000032007f7308 */ /* 0x000fe20000002400 */
[----:B------:R-:W-:Y:S01]  /*3ca0*/  FMUL.FTZ R143, R63, c[0x0][0x2ec] ;  /* 0x0000bb003f8f7a20 */ /* 0x000fe20000410000 */
[----:B------:R-:W-:Y:S01]  /*3cb0*/  HMMA.16816.F32 R52, R20, R54, RZ ;  /* 0x000000361434723c */ /* 0x000fe200000018ff */
[----:B------:R-:W5:Y:S05]  /*3cc0*/  LDSM.16.M88.4 R60, [R157+0x5000] ;  /* 0x005000009d3c783b */ /* 0x000f6a0000000200 */
[----:B------:R1:W-:Y:S02]  /*3cd0*/  MUFU.TANH R129, R51 ;  /* 0x0000003300817308 */ /* 0x0003e40000002400 */
[C---:B--2---:R-:W-:Y:S06]  /*3ce0*/  HMMA.16816.F32 R24, R12.reuse, R36, R24 ;  /* 0x000000240c18723c */ /* 0x044fec0000001818 */
[----:B------:R2:W-:Y:S02]  /*3cf0*/  MUFU.TANH R131, R44 ;  /* 0x0000002c00837308 */ /* 0x0005e40000002400 */
[----:B------:R-:W-:Y:S01]  /*3d00*/  HMMA.16816.F32 R68, R12, R38, R68 ;  /* 0x000000260c44723c */ /* 0x000fe20000001844 */
[----:B------:R-:W4:Y:S05]  /*3d10*/  LDSM.16.M88.4 R36, [R157+0x5800] ;  /* 0x005800009d24783b */ /* 0x000f2a0000000200 */
[----:B------:R-:W-:Y:S02]  /*3d20*/  MUFU.TANH R145, R145 ;  /* 0x0000009100917308 */ /* 0x000fe40000002400 */
[----:B---3--:R-:W-:Y:S06]  /*3d30*/  HMMA.16816.F32 R56, R16, R32, R56 ;  /* 0x000000201038723c */ /* 0x008fec0000001838 */
[----:B------:R-:W-:Y:S01]  /*3d40*/  I2F R32, R110 ;  /* 0x0000006e00207306 */ /* 0x000fe20000201400 */
[----:B------:R-:W-:Y:S01]  /*3d50*/  FMUL.FTZ R33, R45, c[0x0][0x2ec] ;  /* 0x0000bb002d217a20 */ /* 0x000fe20000410000 */
[----:B-1----:R-:W-:Y:S01]  /*3d60*/  HMMA.16816.F32 R48, R20, R40, RZ ;  /* 0x000000281430723c */ /* 0x002fe200000018ff */
[----:B------:R-:W-:-:S02]  /*3d70*/  FMUL.FTZ R24, R24, c[0x0][0x2ec] ;  /* 0x0000bb0018187a20 */ /* 0x000fc40000410000 */
[----:B------:R-:W-:Y:S02]  /*3d80*/  FMUL.FTZ R25, R25, c[0x0][0x2ec] ;  /* 0x0000bb0019197a20 */ /* 0x000fe40000410000 */
[----:B------:R-:W-:Y:S01]  /*3d90*/  FMUL.FTZ R26, R26, c[0x0][0x2ec] ;  /* 0x0000bb001a1a7a20 */ /* 0x000fe20000410000 */
[----:B------:R-:W-:Y:S02]  /*3da0*/  MUFU.TANH R151, R24 ;  /* 0x0000001800977308 */ /* 0x000fe40000002400 */
[----:B--2---:R-:W-:Y:S01]  /*3db0*/  HMMA.16816.F32 R44, R20, R64, RZ ;  /* 0x00000040142c723c */ /* 0x004fe200000018ff */
[----:B------:R-:W-:Y:S02]  /*3dc0*/  FMUL.FTZ R68, R68, c[0x0][0x2ec] ;  /* 0x0000bb0044447a20 */ /* 0x000fe40000410000 */
[----:B------:R-:W-:-:S03]  /*3dd0*/  FMUL.FTZ R70, R70, c[0x0][0x2ec] ;  /* 0x0000bb0046467a20 */ /* 0x000fc60000410000 */
[----:B------:R-:W-:Y:S02]  /*3de0*/  MUFU.TANH R149, R25 ;  /* 0x0000001900957308 */ /* 0x000fe40000002400 */
[C---:B------:R-:W-:Y:S06]  /*3df0*/  HMMA.16816.F32 R64, R20.reuse, R66, RZ ;  /* 0x000000421440723c */ /* 0x040fec00000018ff */
[----:B------:R1:W-:Y:S02]  /*3e00*/  MUFU.TANH R153, R26 ;  /* 0x0000001a00997308 */ /* 0x0003e40000002400 */
[----:B------:R-:W-:Y:S01]  /*3e10*/  HMMA.16816.F32 R40, R20, R42, RZ ;  /* 0x0000002a1428723c */ /* 0x000fe200000018ff */
[----:B------:R-:W2:Y:S05]  /*3e20*/  LDSM.16.M88.4 R20, [R102+0x2800] ;  /* 0x002800006614783b */ /* 0x000eaa0000000200 */
[----:B------:R-:W-:Y:S02]  /*3e30*/  MUFU.TANH R33, R33 ;  /* 0x0000002100217308 */ /* 0x000fe40000002400 */
[----:B------:R-:W-:Y:S06]  /*3e40*/  HMMA.16816.F32 R52, R16, R34, R52 ;  /* 0x000000221034723c */ /* 0x000fec0000001834 */
[----:B------:R-:W-:Y:S02]  /*3e50*/  MUFU.TANH R141, R141 ;  /* 0x0000008d008d7308 */ /* 0x000fe40000002400 */
[----:B----4-:R-:W-:Y:S06]  /*3e60*/  HMMA.16816.F32 R56, R8, R28, R56 ;  /* 0x0000001c0838723c */ /* 0x010fec0000001838 */
[----:B------:R-:W-:Y:S01]  /*3e70*/  MUFU.TANH R147, R147 ;  /* 0x0000009300937308 */ /* 0x000fe20000002400 */
[----:B------:R-:W-:Y:S01]  /*3e80*/  FMUL.FTZ R28, R27, c[0x0][0x2ec] ;  /* 0x0000bb001b1c7a20 */ /* 0x000fe20000410000 */
[C---:B-----5:R-:W-:Y:S01]  /*3e90*/  HMMA.16816.F32 R44, R16.reuse, R60, R44 ;  /* 0x0000003c102c723c */ /* 0x060fe2000000182c */
[----:B-1----:R-:W1:Y:S05]  /*3ea0*/  LDSM.16.M88.4 R24, [R160+0x3000] ;  /* 0x00300000a018783b */ /* 0x002e6a0000000200 */
[----:B------:R-:W-:Y:S01]  /*3eb0*/  MUFU.TANH R35, R28 ;  /* 0x0000001c00237308 */ /* 0x000fe20000002400 */
[----:B------:R-:W-:Y:S01]  /*3ec0*/  FMUL.FTZ R61, R69, c[0x0][0x2ec] ;  /* 0x0000bb00453d7a20 */ /* 0x000fe20000410000 */
[----:B------:R-:W-:Y:S01]  /*3ed0*/  HMMA.16816.F32 R64, R16, R62, R64 ;  /* 0x0000003e1040723c */ /* 0x000fe20000001840 */
[----:B------:R-:W-:Y:S01]  /*3ee0*/  FFMA.FTZ R69, R0, R77, R90 ;  /* 0x0000004d00457223 */ /* 0x000fe2000001005a */
[----:B------:R-:W-:-:S02]  /*3ef0*/  IADD3 R60, R2, 0x29, RZ ;  /* 0x00000029023c7810 */ /* 0x000fc40007ffe0ff */
[C---:B------:R-:W-:Y:S02]  /*3f00*/  IADD3 R90, R2.reuse, 0x49, RZ ;  /* 0x00000049025a7810 */ /* 0x040fe40007ffe0ff */
[----:B------:R3:W-:Y:S01]  /*3f10*/  MUFU.TANH R155, R68 ;  /* 0x00000044009b7308 */ /* 0x0007e20000002400 */
[----:B------:R-:W-:Y:S01]  /*3f20*/  IADD3 R62, R2, 0x30, RZ ;  /* 0x00000030023e7810 */ /* 0x000fe20007ffe0ff */
[----:B------:R-:W-:Y:S01]  /*3f30*/  HMMA.16816.F32 R48, R16, R36, R48 ;  /* 0x000000241030723c */ /* 0x000fe20000001830 */
[----:B------:R-:W-:Y:S02]  /*3f40*/  FSEL R69, R69, -INF , !P5 ;  /* 0xff80000045457808 */ /* 0x000fe40006800000 */
[----:B------:R-:W-:-:S03]  /*3f50*/  ISETP.GE.AND P5, PT, R82, R124, PT ;  /* 0x0000007c5200720c */ /* 0x000fc60003fa6270 */
[----:B------:R-:W-:Y:S01]  /*3f60*/  MUFU.TANH R137, R137 ;  /* 0x0000008900897308 */ /* 0x000fe20000002400 */
[----:B------:R-:W-:Y:S01]  /*3f70*/  FFMA.FTZ R36, R0, R79, R93 ;  /* 0x0000004f00247223 */ /* 0x000fe2000001005d */
[----:B------:R-:W-:Y:S01]  /*3f80*/  HMMA.16816.F32 R40, R16, R38, R40 ;  /* 0x000000261028723c */ /* 0x000fe20000001828 */
[----:B------:R-:W4:Y:S01]  /*3f90*/  LDSM.16.M88.4 R16, [R160+0x3800] ;  /* 0x00380000a010783b */ /* 0x000f220000000200 */
[----:B------:R-:W-:Y:S01]  /*3fa0*/  FMUL.FTZ R37, R71, c[0x0][0x2ec] ;  /* 0x0000bb0047257a20 */ /* 0x000fe20000410000 */
[----:B------:R-:W-:Y:S01]  /*3fb0*/  IADD3 R93, R2, 0x59, RZ ;  /* 0x00000059025d7810 */ /* 0x000fe20007ffe0ff */
[C---:B------:R-:W-:Y:S02]  /*3fc0*/  FFMA.FTZ R71, R0.reuse, R83, R95 ;  /* 0x0000005300477223 */ /* 0x040fe4000001005f */
[C---:B---3--:R-:W-:Y:S01]  /*3fd0*/  FFMA.FTZ R68, R0.reuse, R77, R92 ;  /* 0x0000004d00447223 */ /* 0x048fe2000001005c */
[----:B------:R-:W3:Y:S01]  /*3fe0*/  I2F R34, R112 ;  /* 0x0000007000227306 */ /* 0x000ee20000201400 */
[----:B------:R-:W-:Y:S01]  /*3ff0*/  HMMA.16816.F32 R52, R8, R30, R52 ;  /* 0x0000001e0834723c */ /* 0x000fe20000001834 */
[----:B------:R-:W5:Y:S01]  /*4000*/  LDSM.16.M88.4 R28, [R102+0x3000] ;  /* 0x00300000661c783b */ /* 0x000f620000000200 */
[----:B------:R-:W-:Y:S01]  /*4010*/  FFMA.FTZ R77, R0, R85, R98 ;  /* 0x00000055004d7223 */ /* 0x000fe20000010062 */
[----:B------:R-:W-:-:S02]  /*4020*/  IADD3 R92, R2, 0x51, RZ ;  /* 0x00000051025c7810 */ /* 0x000fc40007ffe0ff */
[----:B------:R-:W-:Y:S02]  /*4030*/  FSEL R71, R71, -INF , !P5 ;  /* 0xff80000047477808 */ /* 0x000fe40006800000 */
[----:B------:R-:W-:Y:S01]  /*4040*/  MUFU.TANH R139, R139 ;  /* 0x0000008b008b7308 */ /* 0x000fe20000002400 */
[----:B--2---:R-:W-:Y:S01]  /*4050*/  HMMA.16816.F32 R56, R12, R20, R56 ;  /* 0x000000140c38723c */ /* 0x004fe20000001838 */
[----:B------:R-:W-:-:S06]  /*4060*/  ISETP.GE.AND P5, PT, R112, R124, PT ;  /* 0x0000007c7000720c */ /* 0x000fcc0003fa6270 */
[----:B------:R-:W-:Y:S01]  /*4070*/  IADD3 R21, R2, 0x21, RZ ;  /* 0x0000002102157810 */ /* 0x000fe20007ffe0ff */
[----:B-1----:R-:W-:Y:S01]  /*4080*/  HMMA.16816.F32 R64, R8, R26, R64 ;  /* 0x0000001a0840723c */ /* 0x002fe20000001840 */
[----:B------:R-:W-:Y:S01]  /*4090*/  I2F R26, R62 ;  /* 0x0000003e001a7306 */ /* 0x000fe20000201400 */
[CC--:B---3--:R-:W-:Y:S02]  /*40a0*/  FFMA.FTZ R115, R0.reuse, R34.reuse, R115 ;  /* 0x0000002200737223 */ /* 0x0c8fe40000010073 */
[----:B------:R-:W-:Y:S01]  /*40b0*/  FFMA.FTZ R111, R0, R34, R111 ;  /* 0x00000022006f7223 */ /* 0x000fe2000001006f */
[----:B------:R-:W-:-:S03]  /*40c0*/  IADD3 R34, R2, 0x68, RZ ;  /* 0x0000006802227810 */ /* 0x000fc60007ffe0ff */
[----:B------:R-:W-:Y:S01]  /*40d0*/  HMMA.16816.F32 R52, R12, R22, R52 ;  /* 0x000000160c34723c */ /* 0x000fe20000001834 */
[----:B------:R-:W1:Y:S01]  /*40e0*/  I2F R20, R21 ;  /* 0x0000001500147306 */ /* 0x000e620000201400 */
[----:B------:R-:W-:Y:S02]  /*40f0*/  FSEL R135, R111, -INF , !P5 ;  /* 0xff8000006f877808 */ /* 0x000fe40006800000 */
[----:B------:R-:W-:-:S04]  /*4100*/  ISETP.GE.AND P5, PT, R60, R124, PT ;  /* 0x0000007c3c00720c */ /* 0x000fc80003fa6270 */
[----:B------:R-:W-:Y:S01]  /*4110*/  FMUL.FTZ R39, R56, c[0x0][0x2ec] ;  /* 0x0000bb0038277a20 */ /* 0x000fe20000410000 */
[C---:B----4-:R-:W-:Y:S01]  /*4120*/  HMMA.16816.F32 R48, R8.reuse, R16, R48 ;  /* 0x000000100830723c */ /* 0x050fe20000001830 */
[----:B------:R-:W-:Y:S01]  /*4130*/  IADD3 R56, R2, 0x28, RZ ;  /* 0x0000002802387810 */ /* 0x000fe20007ffe0ff */
[----:B------:R-:W-:Y:S01]  /*4140*/  I2F R23, R114 ;  /* 0x0000007200177306 */ /* 0x000fe20000201400 */
[----:B------:R-:W-:Y:S02]  /*4150*/  FMUL.FTZ R57, R57, c[0x0][0x2ec] ;  /* 0x0000bb0039397a20 */ /* 0x000fe40000410000 */
[----:B------:R-:W-:Y:S02]  /*4160*/  FMUL.FTZ R27, R59, c[0x0][0x2ec] ;  /* 0x0000bb003b1b7a20 */ /* 0x000fe40000410000 */
[----:B------:R-:W-:Y:S01]  /*4170*/  IADD3 R16, R74, 0x8, RZ ;  /* 0x000000084a107810 */ /* 0x000fe20007ffe0ff */
[----:B------:R-:W-:Y:S01]  /*4180*/  FFMA.FTZ R17, R0, R79, R91 ;  /* 0x0000004f00117223 */ /* 0x000fe2000001005b */
[----:B------:R-:W-:Y:S01]  /*4190*/  HMMA.16816.F32 R44, R8, R24, R44 ;  /* 0x00000018082c723c */ /* 0x000fe2000000182c */
[----:B------:R-:W2:Y:S01]  /*41a0*/  I2F R38, R56 ;  /* 0x0000003800267306 */ /* 0x000ea20000201400 */
[----:B------:R-:W-:Y:S01]  /*41b0*/  IMNMX R123, R16, R7, PT ;  /* 0x00000007107b7217 */ /* 0x000fe20003800200 */
[CC--:B------:R-:W-:Y:S01]  /*41c0*/  FFMA.FTZ R7, R0.reuse, R73.reuse, R88 ;  /* 0x0000004900077223 */ /* 0x0c0fe20000010058 */
[----:B------:R-:W-:Y:S01]  /*41d0*/  FSEL R17, R17, -INF , !P2 ;  /* 0xff80000011117808 */ /* 0x000fe20005000000 */
[C---:B------:R-:W-:Y:S01]  /*41e0*/  FFMA.FTZ R16, R0.reuse, R73, R89 ;  /* 0x0000004900107223 */ /* 0x040fe20000010059 */
[----:B------:R-:W-:Y:S01]  /*41f0*/  ISETP.GE.AND P4, PT, R75, R123, PT ;  /* 0x0000007b4b00720c */ /* 0x000fe20003f86270 */
[CC--:B------:R-:W-:Y:S01]  /*4200*/  FFMA.FTZ R73, R0.reuse, R81.reuse, R94 ;  /* 0x0000005100497223 */ /* 0x0c0fe2000001005e */
[----:B------:R-:W-:Y:S01]  /*4210*/  FSEL R7, R7, -INF , !P6 ;  /* 0xff80000007077808 */ /* 0x000fe20007000000 */
[----:B------:R-:W-:Y:S01]  /*4220*/  FFMA.FTZ R74, R0, R81, R96 ;  /* 0x00000051004a7223 */ /* 0x000fe20000010060 */
[----:B------:R-:W-:Y:S01]  /*4230*/  FSEL R16, R16, -INF , !P4 ;  /* 0xff80000010107808 */ /* 0x000fe20006000000 */
[----:B------:R-:W-:Y:S01]  /*4240*/  FMUL.FTZ R52, R52, c[0x0][0x2ec] ;  /* 0x0000bb0034347a20 */ /* 0x000fe20000410000 */
[----:B------:R-:W3:Y:S01]  /*4250*/  I2F R22, R130 ;  /* 0x0000008200167306 */ /* 0x000ee20000201400 */
[C---:B------:R-:W-:Y:S01]  /*4260*/  ISETP.GE.AND P6, PT, R80.reuse, R124, PT ;  /* 0x0000007c5000720c */ /* 0x040fe20003fc6270 */
[----:B------:R-:W-:Y:S01]  /*4270*/  FMUL.FTZ R53, R53, c[0x0][0x2ec] ;  /* 0x0000bb0035357a20 */ /* 0x000fe20000410000 */
[-C--:B------:R-:W-:Y:S01]  /*4280*/  ISETP.GE.AND P4, PT, R80, R123.reuse, PT ;  /* 0x0000007b5000720c */ /* 0x080fe20003f86270 */
[C---:B------:R-:W-:Y:S01]  /*4290*/  FFMA.FTZ R75, R0.reuse, R32, R99 ;  /* 0x00000020004b7223 */ /* 0x040fe20000010063 */
[----:B------:R-:W-:Y:S01]  /*42a0*/  FSEL R73, R73, -INF , !P6 ;  /* 0xff80000049497808 */ /* 0x000fe20007000000 */
[----:B-1----:R-:W-:Y:S01]  /*42b0*/  FFMA.FTZ R113, R0, R20, R113 ;  /* 0x0000001400717223 */ /* 0x002fe20000010071 */
[----:B------:R-:W-:Y:S01]  /*42c0*/  FSEL R74, R74, -INF , !P4 ;  /* 0xff8000004a4a7808 */ /* 0x000fe20006000000 */
[----:B------:R1:W-:Y:S01]  /*42d0*/  MUFU.TANH R79, R52 ;  /* 0x00000034004f7308 */ /* 0x0003e20000002400 */
[----:B------:R-:W-:Y:S01]  /*42e0*/  ISETP.GE.AND P2, PT, R86, R124, PT ;  /* 0x0000007c5600720c */ /* 0x000fe20003f46270 */
[----:B--2---:R-:W-:Y:S01]  /*42f0*/  FFMA.FTZ R118, R0, R38, R127 ;  /* 0x0000002600767223 */ /* 0x004fe2000001007f */
[----:B------:R-:W-:Y:S01]  /*4300*/  ISETP.GE.AND P6, PT, R110, R124, PT ;  /* 0x0000007c6e00720c */ /* 0x000fe20003fc6270 */
[----:B------:R-:W-:Y:S01]  /*4310*/  FFMA.FTZ R117, R0, R20, R117 ;  /* 0x0000001400757223 */ /* 0x000fe20000010075 */
[----:B------:R-:W-:Y:S01]  /*4320*/  ISETP.GE.AND P4, PT, R110, R123, PT ;  /* 0x0000007b6e00720c */ /* 0x000fe20003f86270 */
[----:B------:R-:W-:Y:S01]  /*4330*/  FFMA.FTZ R33, R0, R23, R33 ;  /* 0x0000001700217223 */ /* 0x000fe20000010021 */
[-C--:B------:R-:W-:Y:S01]  /*4340*/  ISETP.GE.AND P3, PT, R78, R123.reuse, PT ;  /* 0x0000007b4e00720c */ /* 0x080fe20003f66270 */
[----:B------:R2:W-:Y:S01]  /*4350*/  MUFU.TANH R81, R53 ;  /* 0x0000003500517308 */ /* 0x0005e20000002400 */
[----:B------:R-:W-:Y:S01]  /*4360*/  FSEL R77, R77, -INF , !P2 ;  /* 0xff8000004d4d7808 */ /* 0x000fe20005000000 */
[----:B---3--:R-:W-:Y:S01]  /*4370*/  FFMA.FTZ R136, R0, R22, R147 ;  /* 0x0000001600887223 */ /* 0x008fe20000010093 */
[----:B------:R-:W-:Y:S01]  /*4380*/  FSEL R75, R75, -INF , !P6 ;  /* 0xff8000004b4b7808 */ /* 0x000fe20007000000 */
[----:B-----5:R-:W-:Y:S01]  /*4390*/  HMMA.16816.F32 R44, R12, R28, R44 ;  /* 0x0000001c0c2c723c */ /* 0x020fe2000000182c */
[----:B------:R-:W-:Y:S01]  /*43a0*/  FSEL R36, R36, -INF , !P3 ;  /* 0xff80000024247808 */ /* 0x000fe20005800000 */
[C---:B------:R-:W-:Y:S01]  /*43b0*/  FFMA.FTZ R134, R0.reuse, R26, R137 ;  /* 0x0000001a00867223 */ /* 0x040fe20000010089 */
[----:B------:R-:W-:Y:S01]  /*43c0*/  ISETP.GE.AND P2, PT, R21, R124, PT ;  /* 0x0000007c1500720c */ /* 0x000fe20003f46270 */
[----:B-1----:R-:W-:Y:S01]  /*43d0*/  FFMA.FTZ R52, R0, R32, R105 ;  /* 0x0000002000347223 */ /* 0x002fe20000010069 */
[----:B------:R-:W-:Y:S01]  /*43e0*/  ISETP.GE.AND P6, PT, R56, R124, PT ;  /* 0x0000007c3800720c */ /* 0x000fe20003fc6270 */
[----:B------:R-:W-:Y:S01]  /*43f0*/  MUFU.TANH R143, R143 ;  /* 0x0000008f008f7308 */ /* 0x000fe20000002400 */
[-C--:B------:R-:W-:Y:S01]  /*4400*/  ISETP.GE.AND P3, PT, R86, R123.reuse, PT ;  /* 0x0000007b5600720c */ /* 0x080fe20003f66270 */
[----:B------:R-:W-:Y:S01]  /*4410*/  HMMA.16816.F32 R40, R8, R18, R40 ;  /* 0x000000120828723c */ /* 0x000fe20000001828 */
[----:B------:R-:W-:Y:S01]  /*4420*/  FSEL R52, R52, -INF , !P4 ;  /* 0xff80000034347808 */ /* 0x000fe20006000000 */
[----:B------:R-:W-:Y:S01]  /*4430*/  FMUL.FTZ R25, R58, c[0x0][0x2ec] ;  /* 0x0000bb003a197a20 */ /* 0x000fe20000410000 */
[-C--:B------:R-:W-:Y:S01]  /*4440*/  ISETP.GE.AND P4, PT, R56, R123.reuse, PT ;  /* 0x0000007b3800720c */ /* 0x080fe20003f86270 */
[C---:B--2---:R-:W-:Y:S01]  /*4450*/  FFMA.FTZ R53, R0.reuse, R38, R119 ;  /* 0x0000002600357223 */ /* 0x044fe20000010077 */
[----:B------:R-:W-:Y:S01]  /*4460*/  FSEL R133, R113, -INF , !P2 ;  /* 0xff80000071857808 */ /* 0x000fe20005000000 */
[----:B------:R-:W-:Y:S01]  /*4470*/  FFMA.FTZ R113, R0, R26, R131 ;  /* 0x0000001a00717223 */ /* 0x000fe20000010083 */
[----:B------:R-:W-:Y:S01]  /*4480*/  FSEL R118, R118, -INF , !P4 ;  /* 0xff80000076767808 */ /* 0x000fe20006000000 */
[----:B------:R-:W-:Y:S01]  /*4490*/  FFMA.FTZ R131, R0, R22, R141 ;  /* 0x0000001600837223 */ /* 0x000fe2000001008d */
[----:B------:R-:W-:Y:S01]  /*44a0*/  FSEL R53, R53, -INF , !P6 ;  /* 0xff80000035357808 */ /* 0x000fe20007000000 */
[----:B------:R-:W-:Y:S01]  /*44b0*/  HMMA.16816.F32 R64, R12, R30, R64 ;  /* 0x0000001e0c40723c */ /* 0x000fe20000001840 */
[----:B------:R-:W-:Y:S01]  /*44c0*/  FSEL R32, R103, -INF , !P3 ;  /* 0xff80000067207808 */ /* 0x000fe20005800000 */
[----:B------:R-:W1:Y:S01]  /*44d0*/  I2F R24, R60 ;  /* 0x0000003c00187306 */ /* 0x000e620000201400 */
[----:B------:R-:W-:Y:S01]  /*44e0*/  ISETP.GE.AND P6, PT, R114, R124, PT ;  /* 0x0000007c7200720c */ /* 0x000fe20003fc6270 */
[----:B------:R-:W-:Y:S01]  /*44f0*/  FMUL.FTZ R94, R54, c[0x0][0x2ec] ;  /* 0x0000bb00365e7a20 */ /* 0x000fe20000410000 */
[----:B------:R-:W-:Y:S01]  /*4500*/  ISETP.GE.AND P4, PT, R114, R123, PT ;  /* 0x0000007b7200720c */ /* 0x000fe20003f86270 */
[----:B------:R-:W-:Y:S01]  /*4510*/  FFMA.FTZ R114, R0, R23, R145 ;  /* 0x0000001700727223 */ /* 0x000fe20000010091 */
[-C--:B------:R-:W-:Y:S01]  /*4520*/  ISETP.GE.AND P3, PT, R21, R123.reuse, PT ;  /* 0x0000007b1500720c */ /* 0x080fe20003f66270 */
[----:B------:R-:W-:Y:S01]  /*4530*/  FMUL.FTZ R44, R44, c[0x0][0x2ec] ;  /* 0x0000bb002c2c7a20 */ /* 0x000fe20000410000 */
[----:B------:R-:W2:Y:S01]  /*4540*/  LDSM.16.M88.4 R20, [R102+0x3800] ;  /* 0x003800006614783b */ /* 0x000ea20000000200 */
[----:B------:R-:W-:Y:S01]  /*4550*/  IADD3 R78, R2, 0x48, RZ ;  /* 0x00000048024e7810 */ /* 0x000fe20007ffe0ff */
[----:B------:R3:W-:Y:S01]  /*4560*/  MUFU.TANH R63, R70 ;  /* 0x00000046003f7308 */ /* 0x0007e20000002400 */
[-C--:B------:R-:W-:Y:S01]  /*4570*/  ISETP.GE.AND P1, PT, R76, R123.reuse, PT ;  /* 0x0000007b4c00720c */ /* 0x080fe20003f26270 */
[----:B------:R-:W-:Y:S01]  /*4580*/  FMUL.FTZ R98, R46, c[0x0][0x2ec] ;  /* 0x0000bb002e627a20 */ /* 0x000fe20000410000 */
[----:B------:R-:W-:Y:S01]  /*4590*/  IADD3 R88, R2, 0x41, RZ ;  /* 0x0000004102587810 */ /* 0x000fe20007ffe0ff */
[----:B------:R-:W-:Y:S01]  /*45a0*/  FMUL.FTZ R45, R45, c[0x0][0x2ec] ;  /* 0x0000bb002d2d7a20 */ /* 0x000fe20000410000 */
[----:B------:R-:W-:Y:S01]  /*45b0*/  FSEL R68, R68, -INF , !P1 ;  /* 0xff80000044447808 */ /* 0x000fe20004800000 */
[----:B------:R-:W-:Y:S01]  /*45c0*/  FMUL.FTZ R96, R55, c[0x0][0x2ec] ;  /* 0x0000bb0037607a20 */ /* 0x000fe20000410000 */
[----:B------:R-:W-:Y:S01]  /*45d0*/  ISETP.GE.AND P1, PT, R82, R123, PT ;  /* 0x0000007b5200720c */ /* 0x000fe20003f26270 */
[----:B------:R-:W4:Y:S01]  /*45e0*/  I2F R76, R78 ;  /* 0x0000004e004c7306 */ /* 0x000f220000201400 */
[----:B------:R-:W-:Y:S01]  /*45f0*/  IADD3 R56, R2, 0x60, RZ ;  /* 0x0000006002387810 */ /* 0x000fe20007ffe0ff */
[----:B-1----:R-:W-:Y:S01]  /*4600*/  FFMA.FTZ R116, R0, R24, R129 ;  /* 0x0000001800747223 */ /* 0x002fe20000010081 */
[----:B------:R-:W-:Y:S01]  /*4610*/  ISETP.GE.AND P2, PT, R62, R124, PT ;  /* 0x0000007c3e00720c */ /* 0x000fe20003f46270 */
[----:B------:R-:W-:-:S04]  /*4620*/  DEPBAR.LE SB0, 0x0 ;  /* 0x000080000000791a */ /* 0x000fc80000000000 */
[C---:B---3--:R-:W-:Y:S01]  /*4630*/  FFMA.FTZ R70, R0.reuse, R83, R97 ;  /* 0x0000005300467223 */ /* 0x048fe20000010061 */
[----:B------:R-:W-:Y:S01]  /*4640*/  MUFU.TANH R57, R57 ;  /* 0x0000003900397308 */ /* 0x000fe20000002400 */
[----:B------:R-:W-:Y:S01]  /*4650*/  FSEL R138, R117, -INF , !P3 ;  /* 0xff800000758a7808 */ /* 0x000fe20005800000 */
[-C--:B------:R-:W-:Y:S01]  /*4660*/  FFMA.FTZ R117, R0, R126.reuse, R139 ;  /* 0x0000007e00757223 */ /* 0x080fe2000001008b */
[-C--:B------:R-:W-:Y:S01]  /*4670*/  ISETP.GE.AND P3, PT, R62, R123.reuse, PT ;  /* 0x0000007b3e00720c */ /* 0x080fe20003f66270 */
[----:B------:R-:W-:Y:S01]  /*4680*/  FFMA.FTZ R62, R0, R126, R143 ;  /* 0x0000007e003e7223 */ /* 0x000fe2000001008f */
[----:B------:R-:W-:Y:S01]  /*4690*/  FSEL R70, R70, -INF , !P1 ;  /* 0xff80000046467808 */ /* 0x000fe20004800000 */
[----:B------:R-:W-:Y:S01]  /*46a0*/  FMUL.FTZ R8, R66, c[0x0][0x2ec] ;  /* 0x0000bb0042087a20 */ /* 0x000fe20000410000 */
[-C--:B------:R-:W-:Y:S01]  /*46b0*/  ISETP.GE.AND P1, PT, R112, R123.reuse, PT ;  /* 0x0000007b7000720c */ /* 0x080fe20003f26270 */
[----:B------:R-:W1:Y:S01]  /*46c0*/  I2F R28, R132 ;  /* 0x00000084001c7306 */ /* 0x000e620000201400 */
[----:B------:R-:W-:Y:S01]  /*46d0*/  FSEL R113, R113, -INF , !P2 ;  /* 0xff80000071717808 */ /* 0x000fe20005000000 */
[----:B----4-:R-:W-:Y:S01]  /*46e0*/  FFMA.FTZ R127, R0, R76, R155 ;  /* 0x0000004c007f7223 */ /* 0x010fe2000001009b */
[----:B------:R-:W-:Y:S01]  /*46f0*/  ISETP.GE.AND P2, PT, R128, R124, PT ;  /* 0x0000007c8000720c */ /* 0x000fe20003f46270 */
[----:B------:R-:W-:Y:S01]  /*4700*/  FFMA.FTZ R63, R0, R76, R63 ;  /* 0x0000004c003f7223 */ /* 0x000fe2000001003f */
[----:B------:R-:W-:Y:S01]  /*4710*/  FSEL R134, R134, -INF , !P3 ;  /* 0xff80000086867808 */ /* 0x000fe20005800000 */
[----:B------:R-:W-:Y:S01]  /*4720*/  FMUL.FTZ R64, R64, c[0x0][0x2ec] ;  /* 0x0000bb0040407a20 */ /* 0x000fe20000410000 */
[-C--:B------:R-:W-:Y:S01]  /*4730*/  ISETP.GE.AND P3, PT, R128, R123.reuse, PT ;  /* 0x0000007b8000720c */ /* 0x080fe20003f66270 */
[----:B------:R-:W3:Y:S01]  /*4740*/  I2F R80, R92 ;  /* 0x0000005c00507306 */ /* 0x000ee20000201400 */
[----:B------:R-:W-:Y:S01]  /*4750*/  FSEL R140, R115, -INF , !P1 ;  /* 0xff800000738c7808 */ /* 0x000fe20004800000 */
[----:B------:R-:W-:Y:S01]  /*4760*/  FFMA.FTZ R115, R0, R24, R125 ;  /* 0x0000001800737223 */ /* 0x000fe2000001007d */
[----:B------:R-:W-:Y:S01]  /*4770*/  ISETP.GE.AND P1, PT, R60, R123, PT ;  /* 0x0000007b3c00720c */ /* 0x000fe20003f26270 */
[----:B------:R-:W-:Y:S01]  /*4780*/  FMUL.FTZ R9, R67, c[0x0][0x2ec] ;  /* 0x0000bb0043097a20 */ /* 0x000fe20000410000 */
[----:B--2---:R-:W-:Y:S01]  /*4790*/  HMMA.16816.F32 R48, R12, R20, R48 ;  /* 0x000000140c30723c */ /* 0x004fe20000001830 */
[----:B------:R-:W-:-:S02]  /*47a0*/  FSEL R117, R117, -INF , !P2 ;  /* 0xff80000075757808 */ /* 0x000fc40005000000 */
[----:B------:R-:W2:Y:S01]  /*47b0*/  MUFU.TANH R27, R27 ;  /* 0x0000001b001b7308 */ /* 0x000ea20000002400 */
[----:B------:R-:W-:Y:S01]  /*47c0*/  ISETP.GE.AND P2, PT, R78, R124, PT ;  /* 0x0000007c4e00720c */ /* 0x000fe20003f46270 */
[-C--:B-1----:R-:W-:Y:S01]  /*47d0*/  FFMA.FTZ R125, R0, R28.reuse, R151 ;  /* 0x0000001c007d7223 */ /* 0x082fe20000010097 */
[----:B------:R-:W-:Y:S01]  /*47e0*/  FSEL R62, R62, -INF , !P3 ;  /* 0xff8000003e3e7808 */ /* 0x000fe20005800000 */
[----:B------:R-:W-:Y:S01]  /*47f0*/  FFMA.FTZ R128, R0, R28, R153 ;  /* 0x0000001c00807223 */ /* 0x000fe20000010099 */
[----:B------:R-:W-:Y:S01]  /*4800*/  HMMA.16816.F32 R12, R12, R22, R40 ;  /* 0x000000160c0c723c */ /* 0x000fe20000001828 */
[----:B------:R-:W-:Y:S01]  /*4810*/  ISETP.GE.AND P3, PT, R78, R123, PT ;  /* 0x0000007b4e00720c */ /* 0x000fe20003f66270 */
[----:B------:R-:W-:Y:S01]  /*4820*/  FMUL.FTZ R28, R47, c[0x0][0x2ec] ;  /* 0x0000bb002f1c7a20 */ /* 0x000fe20000410000 */
[----:B------:R-:W1:Y:S01]  /*4830*/  I2F R58, R88 ;  /* 0x00000058003a7306 */ /* 0x000e620000201400 */
[----:B------:R-:W-:Y:S01]  /*4840*/  IADD3 R82, R2, 0x58, RZ ;  /* 0x0000005802527810 */ /* 0x000fe20007ffe0ff */
[----:B---3--:R-:W-:Y:S01]  /*4850*/  FFMA.FTZ R57, R0, R80, R57 ;  /* 0x0000005000397223 */ /* 0x008fe20000010039 */
[----:B------:R-:W-:Y:S01]  /*4860*/  FSEL R115, R115, -INF , !P5 ;  /* 0xff80000073737808 */ /* 0x000fe20006800000 */
[----:B------:R-:W-:Y:S01]  /*4870*/  FMUL.FTZ R20, R65, c[0x0][0x2ec] ;  /* 0x0000bb0041147a20 */ /* 0x000fe20000410000 */
[----:B------:R-:W-:-:S02]  /*4880*/  FSEL R116, R116, -INF , !P1 ;  /* 0xff80000074747808 */ /* 0x000fc40004800000 */
[C---:B------:R-:W-:Y:S01]  /*4890*/  ISETP.GE.AND P5, PT, R130.reuse, R124, PT ;  /* 0x0000007c8200720c */ /* 0x040fe20003fa6270 */
[----:B------:R-:W-:Y:S01]  /*48a0*/  I2F R89, R56 ;  /* 0x0000003800597306 */ /* 0x000fe20000201400 */
[-C--:B------:R-:W-:Y:S01]  /*48b0*/  ISETP.GE.AND P1, PT, R130, R123.reuse, PT ;  /* 0x0000007b8200720c */ /* 0x080fe20003f26270 */
[----:B--2---:R-:W-:Y:S01]  /*48c0*/  FFMA.FTZ R27, R0, R80, R27 ;  /* 0x00000050001b7223 */ /* 0x004fe2000001001b */
[----:B------:R-:W-:Y:S02]  /*48d0*/  FSEL R127, R127, -INF , !P2 ;  /* 0xff8000007f7f7808 */ /* 0x000fe40005000000 */
[C---:B------:R-:W-:Y:S01]  /*48e0*/  ISETP.GE.AND P2, PT, R92.reuse, R124, PT ;  /* 0x0000007c5c00720c */ /* 0x040fe20003f46270 */
[----:B------:R-:W-:Y:S01]  /*48f0*/  FMUL.FTZ R11, R49, c[0x0][0x2ec] ;  /* 0x0000bb00310b7a20 */ /* 0x000fe20000410000 */
[----:B------:R-:W-:Y:S01]  /*4900*/  FSEL R130, R63, -INF , !P3 ;  /* 0xff8000003f827808 */ /* 0x000fe20005800000 */
[----:B------:R-:W2:Y:S01]  /*4910*/  MUFU.TANH R44, R44 ;  /* 0x0000002c002c7308 */ /* 0x000ea20000002400 */
[-C--:B------:R-:W-:Y:S01]  /*4920*/  ISETP.GE.AND P3, PT, R92, R123.reuse, PT ;  /* 0x0000007b5c00720c */ /* 0x080fe20003f66270 */
[-C--:B-1----:R-:W-:Y:S01]  /*4930*/  FFMA.FTZ R119, R0, R58.reuse, R149 ;  /* 0x0000003a00777223 */ /* 0x082fe20000010095 */
[----:B------:R-:W-:Y:S01]  /*4940*/  IADD3 R54, R2, 0x61, RZ ;  /* 0x0000006102367810 */ /* 0x000fe20007ffe0ff */
[----:B------:R-:W-:Y:S01]  /*4950*/  FFMA.FTZ R35, R0, R58, R35 ;  /* 0x0000003a00237223 */ /* 0x000fe20000010023 */
[----:B------:R-:W-:Y:S01]  /*4960*/  IADD3 R38, R2, 0x69, RZ ;  /* 0x0000006902267810 */ /* 0x000fe20007ffe0ff */
[----:B------:R-:W-:Y:S01]  /*4970*/  FMUL.FTZ R12, R12, c[0x0][0x2ec] ;  /* 0x0000bb000c0c7a20 */ /* 0x000fe20000410000 */
[----:B------:R-:W-:Y:S01]  /*4980*/  FSEL R57, R57, -INF , !P2 ;  /* 0xff80000039397808 */ /* 0x000fe20005000000 */
[----:B------:R-:W1:Y:S01]  /*4990*/  MUFU.TANH R98, R98 ;  /* 0x0000006200627308 */ /* 0x000e620000002400 */
[----:B------:R-:W-:Y:S01]  /*49a0*/  IADD3 R86, R2, 0x50, RZ ;  /* 0x0000005002567810 */ /* 0x000fe20007ffe0ff */
[----:B------:R-:W-:Y:S01]  /*49b0*/  FMUL.FTZ R10, R48, c[0x0][0x2ec] ;  /* 0x0000bb00300a7a20 */ /* 0x000fe20000410000 */
[-C--:B------:R-:W-:Y:S01]  /*49c0*/  ISETP.GE.AND P2, PT, R56, R124.reuse, PT ;  /* 0x0000007c3800720c */ /* 0x080fe20003f46270 */
[----:B------:R-:W-:Y:S01]  /*49d0*/  FMUL.FTZ R18, R50, c[0x0][0x2ec] ;  /* 0x0000bb0032127a20 */ /* 0x000fe20000410000 */
[----:B------:R-:W-:Y:S01]  /*49e0*/  FSEL R58, R27, -INF , !P3 ;  /* 0xff8000001b3a7808 */ /* 0x000fe20005800000 */
[----:B------:R-:W-:Y:S01]  /*49f0*/  FMUL.FTZ R19, R51, c[0x0][0x2ec] ;  /* 0x0000bb0033137a20 */ /* 0x000fe20000410000 */
[----:B------:R-:W-:Y:S01]  /*4a00*/  ISETP.GE.AND P3, PT, R56, R123, PT ;  /* 0x0000007b3800720c */ /* 0x000fe20003f66270 */
[----:B------:R-:W-:Y:S01]  /*4a10*/  MUFU.TANH R61, R61 ;  /* 0x0000003d003d7308 */ /* 0x000fe20000002400 */
[-C--:B--2---:R-:W-:Y:S01]  /*4a20*/  FFMA.FTZ R44, R0, R89.reuse, R44 ;  /* 0x00000059002c7223 */ /* 0x084fe2000001002c */
[----:B------:R-:W-:Y:S01]  /*4a30*/  FSEL R111, R33, -INF , !P6 ;  /* 0xff800000216f7808 */ /* 0x000fe20007000000 */
[----:B------:R-:W-:Y:S01]  /*4a40*/  FMUL.FTZ R13, R13, c[0x0][0x2ec] ;  /* 0x0000bb000d0d7a20 */ /* 0x000fe20000410000 */
[----:B------:R-:W-:Y:S01]  /*4a50*/  FSEL R114, R114, -INF , !P4 ;  /* 0xff80000072727808 */ /* 0x000fe20006000000 */
[----:B------:R-:W-:Y:S01]  /*4a60*/  FMUL.FTZ R14, R14, c[0x0][0x2ec] ;  /* 0x0000bb000e0e7a20 */ /* 0x000fe20000410000 */
[----:B------:R-:W-:Y:S01]  /*4a70*/  ISETP.GE.AND P6, PT, R132, R124, PT ;  /* 0x0000007c8400720c */ /* 0x000fe20003fc6270 */
[----:B------:R-:W-:Y:S01]  /*4a80*/  FMUL.FTZ R15, R15, c[0x0][0x2ec] ;  /* 0x0000bb000f0f7a20 */ /* 0x000fe20000410000 */
[----:B------:R-:W-:Y:S01]  /*4a90*/  MUFU.TANH R37, R37 ;  /* 0x0000002500257308 */ /* 0x000fe20000002400 */
[----:B-1----:R-:W-:Y:S01]  /*4aa0*/  FFMA.FTZ R98, R0, R89, R98 ;  /* 0x0000005900627223 */ /* 0x002fe20000010062 */
[----:B------:R-:W-:-:S02]  /*4ab0*/  ISETP.GE.AND P4, PT, R132, R123, PT ;  /* 0x0000007b8400720c */ /* 0x000fc40003f86270 */
[----:B------:R-:W-:Y:S02]  /*4ac0*/  IADD3 R46, R2, 0x78, RZ ;  /* 0x00000078022e7810 */ /* 0x000fe40007ffe0ff */
[----:B------:R-:W-:Y:S02]  /*4ad0*/  FSEL R49, R44, -INF , !P2 ;  /* 0xff8000002c317808 */ /* 0x000fe40005000000 */
[----:B------:R-:W1:Y:S01]  /*4ae0*/  I2F R59, R90 ;  /* 0x0000005a003b7306 */ /* 0x000e620000201400 */
[----:B------:R-:W-:Y:S02]  /*4af0*/  FSEL R44, R98, -INF , !P3 ;  /* 0xff800000622c7808 */ /* 0x000fe40005800000 */
[C---:B------:R-:W-:Y:S02]  /*4b00*/  ISETP.GE.AND P2, PT, R38.reuse, R124, PT ;  /* 0x0000007c2600720c */ /* 0x040fe40003f46270 */
[----:B------:R-:W-:Y:S02]  /*4b10*/  ISETP.GE.AND P3, PT, R38, R123, PT ;  /* 0x0000007b2600720c */ /* 0x000fe40003f66270 */
[----:B------:R-:W-:Y:S01]  /*4b20*/  FSEL R125, R125, -INF , !P6 ;  /* 0xff8000007d7d7808 */ /* 0x000fe20007000000 */
[----:B------:R-:W-:Y:S01]  /*4b30*/  I2F R95, R34 ;  /* 0x00000022005f7306 */ /* 0x000fe20000201400 */
[----:B------:R-:W-:-:S02]  /*4b40*/  FSEL R128, R128, -INF , !P4 ;  /* 0xff80000080807808 */ /* 0x000fc40006000000 */
[----:B------:R-:W-:Y:S02]  /*4b50*/  FSEL R136, R136, -INF , !P1 ;  /* 0xff80000088887808 */ /* 0x000fe40004800000 */
[C---:B------:R-:W-:Y:S02]  /*4b60*/  ISETP.GE.AND P6, PT, R90.reuse, R124, PT ;  /* 0x0000007c5a00720c */ /* 0x040fe40003fc6270 */
[----:B------:R-:W-:Y:S01]  /*4b70*/  ISETP.GE.AND P4, PT, R90, R123, PT ;  /* 0x0000007b5a00720c */ /* 0x000fe20003f86270 */
[----:B------:R-:W-:Y:S01]  /*4b80*/  MUFU.TANH R8, R8 ;  /* 0x0000000800087308 */ /* 0x000fe20000002400 */
[----:B-1----:R-:W-:Y:S01]  /*4b90*/  FFMA.FTZ R61, R0, R59, R61 ;  /* 0x0000003b003d7223 */ /* 0x002fe2000001003d */
[----:B------:R-:W-:Y:S01]  /*4ba0*/  ISETP.GE.AND P1, PT, R88, R123, PT ;  /* 0x0000007b5800720c */ /* 0x000fe20003f26270 */
[----:B------:R-:W-:Y:S01]  /*4bb0*/  FFMA.FTZ R37, R0, R59, R37 ;  /* 0x0000003b00257223 */ /* 0x000fe20000010025 */
[----:B------:R-:W-:Y:S02]  /*4bc0*/  IADD3 R24, R2, 0x70, RZ ;  /* 0x0000007002187810 */ /* 0x000fe40007ffe0ff */
[----:B------:R-:W-:-:S02]  /*4bd0*/  FSEL R129, R61, -INF , !P6 ;  /* 0xff8000003d817808 */ /* 0x000fc40007000000 */
[----:B------:R-:W1:Y:S01]  /*4be0*/  I2F R85, R82 ;  /* 0x0000005200557306 */ /* 0x000e620000201400 */
[----:B------:R-:W-:Y:S02]  /*4bf0*/  FSEL R132, R37, -INF , !P4 ;  /* 0xff80000025847808 */ /* 0x000fe40006000000 */
[----:B------:R-:W-:Y:S02]  /*4c00*/  FSEL R126, R35, -INF , !P1 ;  /* 0xff800000237e7808 */ /* 0x000fe40004800000 */
[C---:B------:R-:W-:Y:S02]  /*4c10*/  ISETP.GE.AND P6, PT, R82.reuse, R124, PT ;  /* 0x0000007c5200720c */ /* 0x040fe40003fc6270 */
[----:B------:R-:W-:Y:S01]  /*4c20*/  ISETP.GE.AND P4, PT, R82, R123, PT ;  /* 0x0000007b5200720c */ /* 0x000fe20003f86270 */
[----:B------:R-:W2:Y:S01]  /*4c30*/  MUFU.TANH R94, R94 ;  /* 0x0000005e005e7308 */ /* 0x000ea20000002400 */
[----:B------:R-:W-:Y:S02]  /*4c40*/  IADD3 R26, R2, 0x71, RZ ;  /* 0x00000071021a7810 */ /* 0x000fe40007ffe0ff */
[----:B------:R-:W-:-:S02]  /*4c50*/  FSEL R131, R131, -INF , !P5 ;  /* 0xff80000083837808 */ /* 0x000fc40006800000 */
[-C--:B------:R-:W-:Y:S02]  /*4c60*/  ISETP.GE.AND P5, PT, R88, R124.reuse, PT ;  /* 0x0000007c5800720c */ /* 0x080fe40003fa6270 */
[----:B------:R-:W-:Y:S01]  /*4c70*/  IADD3 R30, R2, 0x79, RZ ;  /* 0x00000079021e7810 */ /* 0x000fe20007ffe0ff */
[----:B------:R-:W-:Y:S01]  /*4c80*/  I2F R91, R54 ;  /* 0x00000036005b7306 */ /* 0x000fe20000201400 */
[-C--:B-1----:R-:W-:Y:S01]  /*4c90*/  FFMA.FTZ R63, R0, R85.reuse, R79 ;  /* 0x00000055003f7223 */ /* 0x082fe2000001004f */
[----:B------:R-:W-:Y:S02]  /*4ca0*/  FSEL R119, R119, -INF , !P5 ;  /* 0xff80000077777808 */ /* 0x000fe40006800000 */
[-C--:B------:R-:W-:Y:S02]  /*4cb0*/  ISETP.GE.AND P5, PT, R86, R124.reuse, PT ;  /* 0x0000007c5600720c */ /* 0x080fe40003fa6270 */
[----:B------:R-:W-:Y:S02]  /*4cc0*/  FSEL R63, R63, -INF , !P6 ;  /* 0xff8000003f3f7808 */ /* 0x000fe40007000000 */
[----:B------:R-:W1:Y:S01]  /*4cd0*/  MUFU.TANH R45, R45 ;  /* 0x0000002d002d7308 */ /* 0x000e620000002400 */
[----:B--2---:R-:W-:Y:S01]  /*4ce0*/  FFMA.FTZ R56, R0, R85, R94 ;  /* 0x0000005500387223 */ /* 0x004fe2000001005e */
[----:B------:R-:W-:-:S02]  /*4cf0*/  ISETP.GE.AND P6, PT, R54, R124, PT ;  /* 0x0000007c3600720c */ /* 0x000fc40003fc6270 */
[-C--:B------:R-:W-:Y:S02]  /*4d00*/  ISETP.GE.AND P1, PT, R86, R123.reuse, PT ;  /* 0x0000007b5600720c */ /* 0x080fe40003f26270 */
[----:B------:R-:W-:Y:S02]  /*4d10*/  FSEL R56, R56, -INF , !P4 ;  /* 0xff80000038387808 */ /* 0x000fe40006000000 */
[----:B------:R-:W2:Y:S01]  /*4d20*/  MUFU.TANH R28, R28 ;  /* 0x0000001c001c7308 */ /* 0x000ea20000002400 */
[----:B------:R-:W-:Y:S02]  /*4d30*/  ISETP.GE.AND P4, PT, R54, R123, PT ;  /* 0x0000007b3600720c */ /* 0x000fe40003f86270 */
[C---:B------:R-:W-:Y:S02]  /*4d40*/  IADD3 R153, R160.reuse, 0x800, RZ ;  /* 0x00000800a0997810 */ /* 0x040fe40007ffe0ff */
[C---:B------:R-:W-:Y:S02]  /*4d50*/  IADD3 R151, R160.reuse, 0x1800, RZ ;  /* 0x00001800a0977810 */ /* 0x040fe40007ffe0ff */
[----:B------:R-:W-:Y:S01]  /*4d60*/  IADD3 R149, R160, 0x2800, RZ ;  /* 0x00002800a0957810 */ /* 0x000fe20007ffe0ff */
[----:B------:R3:W-:Y:S01]  /*4d70*/  I2F R55, R38 ;  /* 0x0000002600377306 */ /* 0x0007e20000201400 */
[----:B-1----:R-:W-:Y:S01]  /*4d80*/  FFMA.FTZ R45, R0, R91, R45 ;  /* 0x0000005b002d7223 */ /* 0x002fe2000001002d */
[----:B------:R-:W-:-:S04]  /*4d90*/  IADD3 R103, R160, 0x3800, RZ ;  /* 0x00003800a0677810 */ /* 0x000fc80007ffe0ff */
[----:B------:R-:W-:Y:S02]  /*4da0*/  FSEL R47, R45, -INF , !P6 ;  /* 0xff8000002d2f7808 */ /* 0x000fe40007000000 */
[----:B------:R-:W1:Y:S01]  /*4db0*/  MUFU.TANH R20, R20 ;  /* 0x0000001400147308 */ /* 0x000e620000002400 */
[----:B--2---:R-:W-:Y:S01]  /*4dc0*/  FFMA.FTZ R28, R0, R91, R28 ;  /* 0x0000005b001c7223 */ /* 0x004fe2000001001c */
[----:B------:R-:W-:-:S04]  /*4dd0*/  ISETP.GE.AND P6, PT, R24, R124, PT ;  /* 0x0000007c1800720c */ /* 0x000fc80003fc6270 */
[----:B------:R-:W-:Y:S02]  /*4de0*/  FSEL R40, R28, -INF , !P4 ;  /* 0xff8000001c287808 */ /* 0x000fe40006000000 */
[----:B------:R-:W-:Y:S01]  /*4df0*/  MUFU.TANH R39, R39 ;  /* 0x0000002700277308 */ /* 0x000fe20000002400 */
[----:B---3--:R-:W-:Y:S01]  /*4e00*/  FFMA.FTZ R38, R0, R95, R8 ;  /* 0x0000005f00267223 */ /* 0x008fe20000010008 */
[----:B------:R-:W-:-:S06]  /*4e10*/  ISETP.GE.AND P4, PT, R24, R123, PT ;  /* 0x0000007b1800720c */ /* 0x000fcc0003f86270 */
[----:B------:R-:W-:Y:S01]  /*4e20*/  MUFU.TANH R25, R25 ;  /* 0x0000001900197308 */ /* 0x000fe20000002400 */
[----:B-1----:R-:W-:-:S05]  /*4e30*/  FFMA.FTZ R20, R0, R55, R20 ;  /* 0x0000003700147223 */ /* 0x002fca0000010014 */
[----:B------:R-:W-:Y:S02]  /*4e40*/  FSEL R43, R20, -INF , !P2 ;  /* 0xff800000142b7808 */ /* 0x000fe40005000000 */
[----:B------:R-:W1:Y:S01]  /*4e50*/  I2F R29, R86 ;  /* 0x00000056001d7306 */ /* 0x000e620000201400 */
[----:B------:R-:W-:-:S07]  /*4e60*/  ISETP.GE.AND P2, PT, R46, R124, PT ;  /* 0x0000007c2e00720c */ /* 0x000fce0003f46270 */
[----:B------:R-:W-:Y:S08]  /*4e70*/  I2F R31, R46 ;  /* 0x0000002e001f7306 */ /* 0x000ff00000201400 */
[----:B------:R-:W2:Y:S01]  /*4e80*/  MUFU.TANH R8, R12 ;  /* 0x0000000c00087308 */ /* 0x000ea20000002400 */
[CC--:B-1----:R-:W-:Y:S02]  /*4e90*/  FFMA.FTZ R39, R0.reuse, R29.reuse, R39 ;  /* 0x0000001d00277223 */ /* 0x0c2fe40000010027 */
[----:B------:R-:W-:-:S03]  /*4ea0*/  FFMA.FTZ R25, R0, R29, R25 ;  /* 0x0000001d00197223 */ /* 0x000fc60000010019 */
[----:B------:R-:W-:Y:S02]  /*4eb0*/  FSEL R59, R39, -INF , !P5 ;  /* 0xff800000273b7808 */ /* 0x000fe40006800000 */
[----:B------:R-:W1:Y:S01]  /*4ec0*/  I2F R83, R93 ;  /* 0x0000005d00537306 */ /* 0x000e620000201400 */
[----:B------:R-:W-:Y:S02]  /*4ed0*/  FSEL R60, R25, -INF , !P1 ;  /* 0xff800000193c7808 */ /* 0x000fe40004800000 */
[C---:B------:R-:W-:Y:S02]  /*4ee0*/  ISETP.GE.AND P5, PT, R93.reuse, R124, PT ;  /* 0x0000007c5d00720c */ /* 0x040fe40003fa6270 */
[----:B------:R-:W-:-:S03]  /*4ef0*/  ISETP.GE.AND P1, PT, R93, R123, PT ;  /* 0x0000007b5d00720c */ /* 0x000fc60003f26270 */
[----:B------:R-:W3:Y:S01]  /*4f00*/  MUFU.TANH R96, R96 ;  /* 0x0000006000607308 */ /* 0x000ee20000002400 */
[C---:B--2---:R-:W-:Y:S02]  /*4f10*/  FFMA.FTZ R27, R0.reuse, R31, R8 ;  /* 0x0000001f001b7223 */ /* 0x044fe40000010008 */
[----:B------:R-:W-:-:S03]  /*4f20*/  FFMA.FTZ R8, R0, R3, R87 ;  /* 0x0000000300087223 */ /* 0x000fc60000010057 */
[----:B------:R-:W-:Y:S02]  /*4f30*/  FSEL R27, R27, -INF , !P2 ;  /* 0xff8000001b1b7808 */ /* 0x000fe40005000000 */
[----:B------:R-:W2:Y:S01]  /*4f40*/  MUFU.TANH R35, R64 ;  /* 0x0000004000237308 */ /* 0x000ea20000002400 */
[----:B-1----:R-:W-:Y:S01]  /*4f50*/  FFMA.FTZ R61, R0, R83, R81 ;  /* 0x00000053003d7223 */ /* 0x002fe20000010051 */
[----:B------:R-:W-:-:S04]  /*4f60*/  ISETP.GE.AND P2, PT, R100, 0x2, PT ;  /* 0x000000026400780c */ /* 0x000fc80003f46270 */
[----:B------:R-:W-:Y:S02]  /*4f70*/  FSEL R61, R61, -INF , !P5 ;  /* 0xff8000003d3d7808 */ /* 0x000fe40006800000 */
[----:B------:R-:W-:Y:S01]  /*4f80*/  I2F R97, R24 ;  /* 0x0000001800617306 */ /* 0x000fe20000201400 */
[----:B---3--:R-:W-:Y:S01]  /*4f90*/  FFMA.FTZ R54, R0, R83, R96 ;  /* 0x0000005300367223 */ /* 0x008fe20000010060 */
[----:B------:R-:W-:-:S04]  /*4fa0*/  ISETP.GE.AND P5, PT, R34, R124, PT ;  /* 0x0000007c2200720c */ /* 0x000fc80003fa6270 */
[----:B------:R-:W-:Y:S02]  /*4fb0*/  FSEL R54, R54, -INF , !P1 ;  /* 0xff80000036367808 */ /* 0x000fe40004800000 */
[----:B------:R-:W1:Y:S01]  /*4fc0*/  MUFU.TANH R10, R10 ;  /* 0x0000000a000a7308 */ /* 0x000e620000002400 */
[----:B--2---:R-:W-:Y:S01]  /*4fd0*/  FFMA.FTZ R35, R0, R95, R35 ;  /* 0x0000005f00237223 */ /* 0x004fe20000010023 */
[----:B------:R-:W-:-:S04]  /*4fe0*/  ISETP.GE.AND P1, PT, R34, R123, PT ;  /* 0x0000007b2200720c */ /* 0x000fc80003f26270 */
[----:B------:R-:W-:Y:S02]  /*4ff0*/  FSEL R45, R35, -INF , !P5 ;  /* 0xff800000232d7808 */ /* 0x000fe40006800000 */
[----:B------:R-:W2:Y:S01]  /*5000*/  MUFU.TANH R18, R18 ;  /* 0x0000001200127308 */ /* 0x000ea20000002400 */
[----:B------:R-:W-:Y:S02]  /*5010*/  FSEL R38, R38, -INF , !P1 ;  /* 0xff80000026267808 */ /* 0x000fe40004800000 */
[C---:B------:R-:W-:Y:S02]  /*5020*/  ISETP.GE.AND P5, PT, R26.reuse, R124, PT ;  /* 0x0000007c1a00720c */ /* 0x040fe40003fa6270 */
[----:B------:R-:W-:-:S03]  /*5030*/  ISETP.GE.AND P1, PT, R26, R123, PT ;  /* 0x0000007b1a00720c */ /* 0x000fc60003f26270 */
[----:B------:R-:W-:Y:S01]  /*5040*/  I2F R33, R26 ;  /* 0x0000001a00217306 */ /* 0x000fe20000201400 */
[----:B-1----:R-:W-:-:S07]  /*5050*/  FFMA.FTZ R10, R0, R97, R10 ;  /* 0x00000061000a7223 */ /* 0x002fce000001000a */
[----:B------:R-:W1:Y:S01]  /*5060*/  MUFU.TANH R9, R9 ;  /* 0x0000000900097308 */ /* 0x000e620000002400 */
[----:B--2---:R-:W-:-:S05]  /*5070*/  FFMA.FTZ R18, R0, R97, R18 ;  /* 0x0000006100127223 */ /* 0x004fca0000010012 */
[----:B------:R-:W-:Y:S02]  /*5080*/  FSEL R28, R18, -INF , !P4 ;  /* 0xff800000121c7808 */ /* 0x000fe40006000000 */
[----:B------:R-:W2:Y:S01]  /*5090*/  MUFU.TANH R11, R11 ;  /* 0x0000000b000b7308 */ /* 0x000ea20000002400 */
[----:B------:R-:W-:-:S04]  /*50a0*/  ISETP.GE.AND P4, PT, R2, R123, PT ;  /* 0x0000007b0200720c */ /* 0x000fc80003f86270 */
[----:B------:R-:W-:-:S03]  /*50b0*/  FSEL R8, R8, -INF , !P4 ;  /* 0xff80000008087808 */ /* 0x000fc60006000000 */
[----:B------:R-:W3:Y:S01]  /*50c0*/  MUFU.TANH R19, R19 ;  /* 0x0000001300137308 */ /* 0x000ee20000002400 */
[----:B-1----:R-:W-:-:S05]  /*50d0*/  FFMA.FTZ R9, R0, R55, R9 ;  /* 0x0000003700097223 */ /* 0x002fca0000010009 */
[----:B------:R-:W-:Y:S02]  /*50e0*/  FSEL R34, R9, -INF , !P3 ;  /* 0xff80000009227808 */ /* 0x000fe40005800000 */
[----:B------:R-:W-:Y:S01]  /*50f0*/  I2F R99, R30 ;  /* 0x0000001e00637306 */ /* 0x000fe20000201400 */
[----:B--2---:R-:W-:Y:S01]  /*5100*/  FFMA.FTZ R11, R0, R33, R11 ;  /* 0x00000021000b7223 */ /* 0x004fe2000001000b */
[----:B------:R-:W-:Y:S01]  /*5110*/  BAR.SYNC.DEFER_BLOCKING 0x0 ;  /* 0x0000000000007b1d */ /* 0x000fe20000010000 */
[----:B------:R-:W-:-:S03]  /*5120*/  ISETP.GE.AND P3, PT, R46, R123, PT ;  /* 0x0000007b2e00720c */ /* 0x000fc60003f66270 */
[----:B------:R-:W-:Y:S02]  /*5130*/  FSEL R29, R11, -INF , !P5 ;  /* 0xff8000000b1d7808 */ /* 0x000fe40006800000 */
[----:B------:R-:W1:Y:S01]  /*5140*/  MUFU.TANH R13, R13 ;  /* 0x0000000d000d7308 */ /* 0x000e620000002400 */
[----:B---3--:R-:W-:Y:S01]  /*5150*/  FFMA.FTZ R19, R0, R33, R19 ;  /* 0x0000002100137223 */ /* 0x008fe20000010013 */
[----:B------:R-:W-:Y:S02]  /*5160*/  FSEL R33, R10, -INF , !P6 ;  /* 0xff8000000a217808 */ /* 0x000fe40007000000 */
[-C--:B------:R-:W-:Y:S01]  /*5170*/  ISETP.GE.AND P6, PT, R2, R124.reuse, PT ;  /* 0x0000007c0200720c */ /* 0x080fe20003fc6270 */
[----:B------:R-:W-:Y:S01]  /*5180*/  FFMA.FTZ R2, R0, R3, R84 ;  /* 0x0000000300027223 */ /* 0x000fe20000010054 */
[----:B------:R-:W-:Y:S02]  /*5190*/  FSEL R26, R19, -INF , !P1 ;  /* 0xff800000131a7808 */ /* 0x000fe40004800000 */
[----:B------:R-:W2:Y:S01]  /*51a0*/  MUFU.TANH R24, R14 ;  /* 0x0000000e00187308 */ /* 0x000ea20000002400 */
[----:B------:R-:W-:-:S02]  /*51b0*/  ISETP.GE.AND P5, PT, R30, R124, PT ;  /* 0x0000007c1e00720c */ /* 0x000fc40003fa6270 */
[----:B------:R-:W-:Y:S02]  /*51c0*/  ISETP.GE.AND P1, PT, R30, R123, PT ;  /* 0x0000007b1e00720c */ /* 0x000fe40003f26270 */
[----:B------:R-:W-:-:S03]  /*51d0*/  FSEL R2, R2, -INF , !P6 ;  /* 0xff80000002027808 */ /* 0x000fc60007000000 */
[----:B------:R-:W3:Y:S01]  /*51e0*/  MUFU.TANH R20, R15 ;  /* 0x0000000f00147308 */ /* 0x000ee20000002400 */
[----:B-1----:R-:W-:-:S05]  /*51f0*/  FFMA.FTZ R13, R0, R99, R13 ;  /* 0x00000063000d7223 */ /* 0x002fca000001000d */
[----:B------:R-:W-:Y:S01]  /*5200*/  FSEL R25, R13, -INF , !P5 ;  /* 0xff8000000d197808 */ /* 0x000fe20006800000 */
[----:B--2---:R-:W-:-:S05]  /*5210*/  FFMA.FTZ R24, R0, R31, R24 ;  /* 0x0000001f00187223 */ /* 0x004fca0000010018 */
[----:B------:R-:W-:Y:S01]  /*5220*/  FSEL R24, R24, -INF , !P3 ;  /* 0xff80000018187808 */ /* 0x000fe20005800000 */
[----:B---3--:R-:W-:-:S05]  /*5230*/  FFMA.FTZ R20, R0, R99, R20 ;  /* 0x0000006300147223 */ /* 0x008fca0000010014 */
        /* <DEDUP_REMOVED lines=60> */
.L_x_6376:
[----:B------:R-:W-:-:S04]  /*5600*/  LEA R11, -R101, RZ, 0x7 ;  /* 0x000000ff650b7211 */ /* 0x000fc800078e39ff */
[----:B------:R-:W-:Y:S02]  /*5610*/  SHF.R.S32.HI R10, RZ, 0x1f, R11 ;  /* 0x0000001fff0a7819 */ /* 0x000fe4000001140b */
.L_x_6377:
        /* <DEDUP_REMOVED lines=26> */
[CC--:B------:R-:W-:Y:S01]  /*57c0*/  @!P1 LEA.HI.X R23, R101.reuse, R121.reuse, R30, 0x5, P4 ;  /* 0x0000007965179211 */ /* 0x0c0fe200020f2c1e */
[----:B------:R-:W-:Y:S01]  /*57d0*/  @!P1 IMAD.MOV.U32 R9, RZ, RZ, c[0x0][0x19c] ;  /* 0x00006700ff099624 */ /* 0x000fe200078e00ff */
[C---:B------:R-:W-:Y:S01]  /*57e0*/  @!P1 LEA.HI.X R21, R101.reuse, R121, R18, 0x6, P3 ;  /* 0x0000007965159211 */ /* 0x040fe200018f3412 */
[----:B------:R-:W-:Y:S01]  /*57f0*/  @!P1 IMAD.WIDE.U32 R66, R101, 0x50, R66 ;  /* 0x0000005065429825 */ /* 0x000fe200078e0042 */
[C---:B------:R-:W-:Y:S01]  /*5800*/  @!P1 IADD3 R13, P4, R11.reuse, R22, RZ ;  /* 0x000000160b0d9210 */ /* 0x040fe20007f9e0ff */
[----:B------:R-:W-:Y:S01]  /*5810*/  @!PT LDS RZ, [RZ] ;  /* 0x00000000fffff984 */ /* 0x000fe20000000800 */
[----:B------:R-:W-:Y:S01]  /*5820*/  @!PT LDS RZ, [RZ] ;  /* 0x00000000fffff984 */ /* 0x000fe20000000800 */
[----:B------:R-:W-:Y:S01]  /*5830*/  @!PT LDS RZ, [RZ] ;  /* 0x00000000fffff984 */ /* 0x000fe20000000800 */
[----:B------:R1:W-:Y:S01]  /*5840*/  @!P1 LDGSTS.E.BYPASS.LTC128B.128 [R171+0x2000], [R64.64] ;  /* 0x0200000040ab9fae */ /* 0x0003e2000b901d46 */
[----:B------:R-:W-:Y:S01]  /*5850*/  @!P1 IADD3 R19, P3, R11, R12, RZ ;  /* 0x0000000c0b139210 */ /* 0x000fe20007f7e0ff */
[----:B------:R-:W-:Y:S01]  /*5860*/  @!P1 IMAD.WIDE.U32 R30, R101, 0x60, R78 ;  /* 0x00000060651e9825 */ /* 0x000fe200078e004e */
[----:B------:R-:W-:Y:S01]  /*5870*/  @!P1 LEA R78, P6, R13, c[0x0][0x168], 0x1 ;  /* 0x00005a000d4e9a11 */ /* 0x000fe200078c08ff */
[----:B------:R1:W-:Y:S02]  /*5880*/  @P1 STS.128 [R171+0x2800], RZ ;  /* 0x002800ffab001388 */ /* 0x0003e40000000c00 */
[----:B------:R-:W-:-:S02]  /*5890*/  @!P1 IMAD R9, R9, 0x50, RZ ;  /* 0x0000005009099824 */ /* 0x000fc400078e02ff */
[C---:B------:R-:W-:Y:S01]  /*58a0*/  @!P1 IMAD.X R12, R10.reuse, 0x1, R23, P4 ;  /* 0x000000010a0c9824 */ /* 0x040fe200020e0617 */
[----:B------:R-:W-:Y:S01]  /*58b0*/  @!PT LDS RZ, [RZ] ;  /* 0x00000000fffff984 */ /* 0x000fe20000000800 */
[----:B------:R-:W-:Y:S01]  /*58c0*/  @!PT LDS RZ, [RZ] ;  /* 0x00000000fffff984 */ /* 0x000fe20000000800 */
[----:B------:R-:W-:Y:S01]  /*58d0*/  @!PT LDS RZ, [RZ] ;  /* 0x00000000fffff984 */ /* 0x000fe20000000800 */
[----:B------:R1:W-:Y:S01]  /*58e0*/  @!P1 LDGSTS.E.BYPASS.LTC128B.128 [R171+0x2800], [R50.64] ;  /* 0x0280000032ab9fae */ /* 0x0003e2000b901d46 */
[C---:B------:R-:W-:Y:S01]  /*58f0*/  @!P1 IMAD.X R18, R10.reuse, 0x1, R21, P3 ;  /* 0x000000010a129824 */ /* 0x040fe200018e0615 */
[----:B------:R-:W-:Y:S01]  /*5900*/  @!P1 IADD3 R21, P4, R11, R66, RZ ;  /* 0x000000420b159210 */ /* 0x000fe20007f9e0ff */
[----:B------:R-:W-:Y:S01]  /*5910*/  @!P1 IMAD.MOV.U32 R3, RZ, RZ, c[0x0][0x19c] ;  /* 0x00006700ff039624 */ /* 0x000fe200078e00ff */
[----:B------:R-:W-:Y:S01]  /*5920*/  @!P1 LEA R66, P5, R19, c[0x0][0x168], 0x1 ;  /* 0x00005a0013429a11 */ /* 0x000fe200078a08ff */
[----:B------:R1:W-:Y:S01]  /*5930*/  @P1 STS.128 [R171+0x3000], RZ ;  /* 0x003000ffab001388 */ /* 0x0003e20000000c00 */
[----:B------:R-:W-:Y:S01]  /*5940*/  @!P1 IADD3 R22, P3, R11, R30, RZ ;  /* 0x0000001e0b169210 */ /* 0x000fe20007f7e0ff */
[----:B------:R-:W-:Y:S01]  /*5950*/  @!P1 IMAD R3, R3, 0x60, RZ ;  /* 0x0000006003039824 */ /* 0x000fe200078e02ff */
[----:B------:R-:W-:Y:S02]  /*5960*/  @!P1 IADD3.X R30, R10, R67, R9, P4, !PT ;  /* 0x000000430a1e9210 */ /* 0x000fe400027fe409 */
[----:B------:R-:W-:-:S02]  /*5970*/  @!P1 LEA.HI.X R67, R19, c[0x0][0x16c], R18, 0x1, P5 ;  /* 0x00005b0013439a11 */ /* 0x000fc400028f0c12 */
[----:B------:R-:W-:Y:S02]  /*5980*/  @!P1 LEA R80, P5, R15, c[0x0][0x168], 0x1 ;  /* 0x00005a000f509a11 */ /* 0x000fe400078a08ff */
[----:B------:R-:W-:Y:S02]  /*5990*/  @!P1 LEA.HI.X R79, R13, c[0x0][0x16c], R12, 0x1, P6 ;  /* 0x00005b000d4f9a11 */ /* 0x000fe400030f0c0c */
[----:B------:R-:W-:Y:S02]  /*59a0*/  @!P1 LEA R18, P4, R21, c[0x0][0x168], 0x1 ;  /* 0x00005a0015129a11 */ /* 0x000fe400078808ff */
[----:B------:R-:W-:Y:S01]  /*59b0*/  @!P1 LEA.HI.X R81, R15, c[0x0][0x16c], R14, 0x1, P5 ;  /* 0x00005b000f519a11 */ /* 0x000fe200028f0c0e */
[----:B------:R-:W-:Y:S01]  /*59c0*/  @!PT LDS RZ, [RZ] ;  /* 0x00000000fffff984 */ /* 0x000fe20000000800 */
[----:B------:R-:W-:Y:S01]  /*59d0*/  @!PT LDS RZ, [RZ] ;  /* 0x00000000fffff984 */ /* 0x000fe20000000800 */
[----:B------:R-:W-:Y:S01]  /*59e0*/  @!PT LDS RZ, [RZ] ;  /* 0x00000000fffff984 */ /* 0x000fe20000000800 */
[----:B------:R1:W-:Y:S01]  /*59f0*/  @!P1 LDGSTS.E.BYPASS.LTC128B.128 [R171+0x3000], [R78.64] ;  /* 0x030000004eab9fae */ /* 0x0003e2000b901d46 */
[----:B------:R-:W-:Y:S02]  /*5a00*/  @!P1 IADD3.X R3, R10, R31, R3, P3, !PT ;  /* 0x0000001f0a039210 */ /* 0x000fe40001ffe403 */
[----:B------:R-:W-:Y:S01]  /*5a10*/  @!P1 LEA R12, P3, R22, c[0x0][0x168], 0x1 ;  /* 0x00005a00160c9a11 */ /* 0x000fe200078608ff */
[----:B------:R1:W-:Y:S01]  /*5a20*/  @P1 STS.128 [R171+0x3800], RZ ;  /* 0x003800ffab001388 */ /* 0x0003e20000000c00 */
[----:B------:R-:W-:-:S02]  /*5a30*/  @!P1 LEA.HI.X R19, R21, c[0x0][0x16c], R30, 0x1, P4 ;  /* 0x00005b0015139a11 */ /* 0x000fc400020f0c1e */
        /* <DEDUP_REMOVED lines=35> */
.L_x_6379:
[----:B------:R-:W-:Y:S05]  /*5c70*/  BSYNC B0 ;  /* 0x0000000000007941 */ /* 0x000fea0003800000 */
.L_x_6378:
[----:B------:R-:W0:Y:S01]  /*5c80*/  LDGDEPBAR ;  /* 0x00000000000079af */ /* 0x000e220000000000 */
[----:B------:R-:W-:-:S04]  /*5c90*/  IADD3 R122, P1, R11, R122, RZ ;  /* 0x0000007a0b7a7210 */ /* 0x000fc80007f3e0ff */
[----:B------:R-:W-:Y:S02]  /*5ca0*/  IADD3.X R121, R10, R121, RZ, P1, !PT ;  /* 0x000000790a797210 */ /* 0x000fe40000ffe4ff */
.L_x_6375:
        /* <DEDUP_REMOVED lines=69> */
[----:B------:R-:W-:Y:S01]  /*6100*/  LDSM.16.MT88.4 R84, [R156+0x6000] ;  /* 0x006000009c54783b */ /* 0x000fe20000004200 */
[----:B-1----:R-:W-:Y:S02]  /*6110*/  FMNMX.FTZ R12, R11, R12, !PT ;  /* 0x0000000c0b0c7209 */ /* 0x002fe40007810000 */
        /* <DEDUP_REMOVED lines=12> */
[--C-:B------:R-:W-:Y:S01]  /*61e0*/  FFMA.FTZ R64, R17, c[0x0][0x23c], -R30.reuse ;  /* 0x00008f0011407a23 */ /* 0x100fe2000001081e */
[----:B------:R-:W-:Y:S01]  /*61f0*/  LDSM.16.MT88.4 R4, [R154+0x6000] ;  /* 0x006000009a04783b */ /* 0x000fe20000004200 */
[--C-:B------:R-:W-:Y:S02]  /*6200*/  FFMA.FTZ R31, R77, c[0x0][0x23c], -R30.reuse ;  /* 0x00008f004d1f7a23 */ /* 0x100fe4000001081e */
[--C-:B------:R-:W-:Y:S01]  /*6210*/  FFMA.FTZ R42, R73, c[0x0][0x23c], -R30.reuse ;  /* 0x00008f00492a7a23 */ /* 0x100fe2000001081e */
[----:B------:R-:W2:Y:S01]  /*6220*/  LDSM.16.MT88.4 R76, [R155+0x6000] ;  /* 0x006000009b4c783b */ /* 0x000ea20000004200 */
[--C-:B------:R-:W-:Y:S01]  /*6230*/  FFMA.FTZ R35, R71, c[0x0][0x23c], -R30.reuse ;  /* 0x00008f0047237a23 */ /* 0x100fe2000001081e */
[----:B------:R-:W3:Y:S01]  /*6240*/  MUFU.EX2 R66, R66 ;  /* 0x0000004200427308 */ /* 0x000ee20000000800 */
[----:B------:R-:W-:-:S02]  /*6250*/  FFMA.FTZ R22, R75, c[0x0][0x23c], -R30 ;  /* 0x00008f004b167a23 */ /* 0x000fc4000001081e */
[--C-:B------:R-:W-:Y:S02]  /*6260*/  FFMA.FTZ R55, R135, c[0x0][0x23c], -R30.reuse ;  /* 0x00008f0087377a23 */ /* 0x100fe4000001081e */
[--C-:B------:R-:W-:Y:S02]  /*6270*/  FFMA.FTZ R53, R53, c[0x0][0x23c], -R30.reuse ;  /* 0x00008f0035357a23 */ /* 0x100fe4000001081e */
        /* <DEDUP_REMOVED lines=15> */
[----:B---3--:R-:W-:Y:S01]  /*6370*/  F2FP.PACK_AB R8, R66, R67 ;  /* 0x000000434208723e */ /* 0x008fe200000000ff */
[----:B------:R-:W-:Y:S01]  /*6380*/  FFMA.FTZ R105, R16, c[0x0][0x23c], -R21 ;  /* 0x00008f0010697a23 */ /* 0x000fe20000010815 */
[----:B------:R-:W-:Y:S01]  /*6390*/  LEA.HI.X R185, R122, c[0x0][0x16c], R121, 0x1, P1 ;  /* 0x00005b007ab97a11 */ /* 0x000fe200008f0c79 */
[--C-:B------:R-:W-:Y:S01]  /*63a0*/  FFMA.FTZ R110, R68, c[0x0][0x23c], -R21.reuse ;  /* 0x00008f00446e7a23 */ /* 0x100fe20000010815 */
[----:B------:R-:W3:Y:S01]  /*63b0*/  LDSM.16.MT88.4 R16, [R156+0x6800] ;  /* 0x006800009c10783b */ /* 0x000ee20000004200 */
[--C-:B------:R-:W-:Y:S01]  /*63c0*/  FFMA.FTZ R39, R36, c[0x0][0x23c], -R21.reuse ;  /* 0x00008f0024277a23 */ /* 0x100fe20000010815 */
[----:B------:R-:W-:Y:S01]  /*63d0*/  MUFU.EX2 R112, R112 ;  /* 0x0000007000707308 */ /* 0x000fe20000000800 */
[----:B-1----:R-:W-:Y:S01]  /*63e0*/  F2FP.PACK_AB R10, R64, R65 ;  /* 0x00000041400a723e */ /* 0x002fe200000000ff */
[----:B------:R-:W-:-:S02]  /*63f0*/  FFMA.FTZ R37, R74, c[0x0][0x23c], -R21 ;  /* 0x00008f004a257a23 */ /* 0x000fc40000010815 */
[--C-:B------:R-:W-:Y:S02]  /*6400*/  FFMA.FTZ R36, R70, c[0x0][0x23c], -R21.reuse ;  /* 0x00008f0046247a23 */ /* 0x100fe40000010815 */
[--C-:B------:R-:W-:Y:S02]  /*6410*/  FFMA.FTZ R32, R32, c[0x0][0x23c], -R21.reuse ;  /* 0x00008f0020207a23 */ /* 0x100fe40000010815 */
[----:B------:R-:W1:Y:S01]  /*6420*/  MUFU.EX2 R105, R105 ;  /* 0x0000006900697308 */ /* 0x000e620000000800 */
[--C-:B------:R-:W-:Y:S02]  /*6430*/  FFMA.FTZ R23, R52, c[0x0][0x23c], -R21.reuse ;  /* 0x00008f0034177a23 */ /* 0x100fe40000010815 */
[----:B------:R-:W-:Y:S02]  /*6440*/  FFMA.FTZ R52, R133, c[0x0][0x23c], -R30 ;  /* 0x00008f0085347a23 */ /* 0x000fe4000001081e */
[--C-:B------:R-:W-:Y:S02]  /*6450*/  FFMA.FTZ R51, R140, c[0x0][0x23c], -R21.reuse ;  /* 0x00008f008c337a23 */ /* 0x100fe40000010815 */
[--C-:B------:R-:W-:Y:S01]  /*6460*/  FFMA.FTZ R50, R138, c[0x0][0x23c], -R21.reuse ;  /* 0x00008f008a327a23 */ /* 0x100fe20000010815 */
        /* <DEDUP_REMOVED lines=10> */
[----:B------:R-:W1:Y:S01]  /*6510*/  MUFU.EX2 R35, R35 ;  /* 0x0000002300237308 */ /* 0x000e620000000800 */
[--C-:B------:R-:W-:Y:S02]  /*6520*/  FFMA.FTZ R62, R62, c[0x0][0x23c], -R21.reuse ;  /* 0x00008f003e3e7a23 */ /* 0x100fe40000010815 */
[--C-:B------:R-:W-:Y:S02]  /*6530*/  FFMA.FTZ R136, R119, c[0x0][0x23c], -R30.reuse ;  /* 0x00008f0077887a23 */ /* 0x100fe4000001081e */
[--C-:B------:R-:W-:Y:S02]  /*6540*/  FFMA.FTZ R119, R127, c[0x0][0x23c], -R30.reuse ;  /* 0x00008f007f777a23 */ /* 0x100fe4000001081e */
[----:B------:R-:W-:Y:S01]  /*6550*/  FFMA.FTZ R131, R125, c[0x0][0x23c], -R30 ;  /* 0x00008f007d837a23 */ /* 0x000fe2000001081e */
[----:B----4-:R-:W-:Y:S01]  /*6560*/  F2FP.PACK_AB R11, R39, R110 ;  /* 0x0000006e270b723e */ /* 0x010fe200000000ff */
[----:B------:R-:W-:Y:S01]  /*6570*/  MUFU.EX2 R31, R31 ;  /* 0x0000001f001f7308 */ /* 0x000fe20000000800 */
[----:B------:R-:W-:-:S02]  /*6580*/  FFMA.FTZ R127, R128, c[0x0][0x23c], -R21 ;  /* 0x00008f00807f7a23 */ /* 0x000fc40000010815 */
[--C-:B------:R-:W-:Y:S02]  /*6590*/  FFMA.FTZ R134, R129, c[0x0][0x23c], -R30.reuse ;  /* 0x00008f0081867a23 */ /* 0x100fe4000001081e */
[--C-:B------:R-:W-:Y:S01]  /*65a0*/  FFMA.FTZ R126, R126, c[0x0][0x23c], -R21.reuse ;  /* 0x00008f007e7e7a23 */ /* 0x100fe20000010815 */
[C---:B------:R-:W-:Y:S01]  /*65b0*/  HMMA.16816.F32 R96, R8.reuse, R92, RZ ;  /* 0x0000005c0860723c */ /* 0x040fe200000018ff */
[----:B-1----:R-:W-:Y:S01]  /*65c0*/  F2FP.PACK_AB R68, R35, R42 ;  /* 0x0000002a2344723e */ /* 0x002fe200000000ff */
[----:B------:R-:W1:Y:S01]  /*65d0*/  MUFU.EX2 R22, R22 ;  /* 0x0000001600167308 */ /* 0x000e620000000800 */
        /* <DEDUP_REMOVED lines=11> */
[----:B------:R-:W4:Y:S01]  /*6690*/  MUFU.EX2 R36, R36 ;  /* 0x0000002400247308 */ /* 0x000f220000000800 */
[----:B-1----:R-:W-:Y:S01]  /*66a0*/  F2FP.PACK_AB R70, R22, R31 ;  /* 0x0000001f1646723e */ /* 0x002fe200000000ff */
[----:B------:R-:W-:Y:S02]  /*66b0*/  FFMA.FTZ R54, R54, c[0x0][0x23c], -R21 ;  /* 0x00008f0036367a23 */ /* 0x000fe40000010815 */
[----:B------:R-:W-:Y:S02]  /*66c0*/  FADD.FTZ R105, R112, R105 ;  /* 0x0000006970697221 */ /* 0x000fe40000010000 */
[----:B--2---:R-:W-:Y:S01]  /*66d0*/  HMMA.16816.F32 R80, R8, R76, RZ ;  /* 0x0000004c0850723c */ /* 0x004fe200000018ff */
[--C-:B------:R-:W-:Y:S01]  /*66e0*/  FFMA.FTZ R56, R43, c[0x0][0x23c], -R30.reuse ;  /* 0x00008f002b387a23 */ /* 0x100fe2000001081e */
[----:B------:R-:W-:Y:S01]  /*66f0*/  MUFU.EX2 R32, R32 ;  /* 0x0000002000207308 */ /* 0x000fe20000000800 */
[----:B------:R-:W-:-:S02]  /*6700*/  FFMA.FTZ R60, R47, c[0x0][0x23c], -R30 ;  /* 0x00008f002f3c7a23 */ /* 0x000fc4000001081e */
[--C-:B------:R-:W-:Y:S02]  /*6710*/  FFMA.FTZ R43, R44, c[0x0][0x23c], -R21.reuse ;  /* 0x00008f002c2b7a23 */ /* 0x100fe40000010815 */
[--C-:B------:R-:W-:Y:S01]  /*6720*/  FFMA.FTZ R40, R40, c[0x0][0x23c], -R21.reuse ;  /* 0x00008f0028287a23 */ /* 0x100fe20000010815 */
[C---:B------:R-:W-:Y:S01]  /*6730*/  HMMA.16816.F32 R72, R8.reuse, R4, RZ ;  /* 0x000000040848723c */ /* 0x040fe200000018ff */
[----:B------:R-:W-:Y:S01]  /*6740*/  FFMA.FTZ R34, R34, c[0x0][0x23c], -R21 ;  /* 0x00008f0022227a23 */ /* 0x000fe20000010815 */
[----:B------:R-:W1:Y:S01]  /*6750*/  MUFU.EX2 R23, R23 ;  /* 0x0000001700177308 */ /* 0x000e620000000800 */
[----:B----4-:R-:W-:Y:S01]  /*6760*/  F2FP.PACK_AB R69, R36, R37 ;  /* 0x000000252445723e */ /* 0x010fe200000000ff */
[----:B------:R-:W-:Y:S02]  /*6770*/  FADD.FTZ R66, R67, R66 ;  /* 0x0000004243427221 */ /* 0x000fe40000010000 */
[----:B------:R-:W-:Y:S02]  /*6780*/  FADD.FTZ R110, R110, R105 ;  /* 0x000000696e6e7221 */ /* 0x000fe40000010000 */
[----:B------:R-:W-:Y:S01]  /*6790*/  HMMA.16816.F32 R84, R8, R86, RZ ;  /* 0x000000560854723c */ /* 0x000fe200000018ff */
[----:B------:R-:W-:Y:S01]  /*67a0*/  FADD.FTZ R65, R65, R66 ;  /* 0x0000004241417221 */ /* 0x000fe20000010000 */
[----:B------:R-:W-:Y:S01]  /*67b0*/  MUFU.EX2 R55, R55 ;  /* 0x0000003700377308 */ /* 0x000fe20000000800 */
[----:B------:R-:W-:-:S02]  /*67c0*/  FADD.FTZ R110, R39, R110 ;  /* 0x0000006e276e7221 */ /* 0x000fc40000010000 */
[----:B------:R-:W-:Y:S02]  /*67d0*/  FADD.FTZ R65, R64, R65 ;  /* 0x0000004140417221 */ /* 0x000fe40000010000 */
[--C-:B------:R-:W-:Y:S01]  /*67e0*/  FFMA.FTZ R28, R28, c[0x0][0x23c], -R21.reuse ;  /* 0x00008f001c1c7a23 */ /* 0x100fe20000010815 */
[C---:B------:R-:W-:Y:S01]  /*67f0*/  HMMA.16816.F32 R76, R8.reuse, R78, RZ ;  /* 0x0000004e084c723c */ /* 0x040fe200000018ff */
[----:B------:R-:W-:Y:S01]  /*6800*/  FFMA.FTZ R24, R24, c[0x0][0x23c], -R21 ;  /* 0x00008f0018187a23 */ /* 0x000fe20000010815 */
[----:B-1----:R-:W-:Y:S01]  /*6810*/  F2FP.PACK_AB R71, R23, R32 ;  /* 0x000000201747723e */ /* 0x002fe200000000ff */
[----:B------:R-:W1:Y:S05]  /*6820*/  MUFU.EX2 R52, R52 ;  /* 0x0000003400347308 */ /* 0x000e6a0000000800 */
[----:B------:R-:W-:Y:S01]  /*6830*/  HMMA.16816.F32 R4, R8, R6, RZ ;  /* 0x000000060804723c */ /* 0x000fe200000018ff */
[----:B------:R-:W2:Y:S02]  /*6840*/  LDSM.16.MT88.4 R8, [R154+0x6800] ;  /* 0x006800009a08783b */ /* 0x000ea40000004200 */
[----:B------:R-:W-:Y:S05]  /*6850*/  MUFU.EX2 R53, R53 ;  /* 0x0000003500357308 */ /* 0x000fea0000000800 */
[C---:B------:R-:W-:Y:S03]  /*6860*/  HMMA.16816.F32 R96, R68.reuse, R12, R96 ;  /* 0x0000000c4460723c */ /* 0x040fe60000001860 */
[----:B------:R-:W-:Y:S05]  /*6870*/  MUFU.EX2 R48, R48 ;  /* 0x0000003000307308 */ /* 0x000fea0000000800 */
[C---:B------:R-:W-:Y:S01]  /*6880*/  HMMA.16816.F32 R92, R68.reuse, R14, R92 ;  /* 0x0000000e445c723c */ /* 0x040fe2000000185c */
[----:B------:R-:W4:Y:S02]  /*6890*/  LDSM.16.MT88.4 R12, [R155+0x6800] ;  /* 0x006800009b0c783b */ /* 0x000f240000004200 */
[----:B------:R-:W-:Y:S05]  /*68a0*/  MUFU.EX2 R51, R51 ;  /* 0x0000003300337308 */ /* 0x000fea0000000800 */
[C---:B---3--:R-:W-:Y:S03]  /*68b0*/  HMMA.16816.F32 R88, R68.reuse, R16, R88 ;  /* 0x000000104458723c */ /* 0x048fe60000001858 */
[----:B------:R-:W3:Y:S05]  /*68c0*/  MUFU.EX2 R50, R50 ;  /* 0x0000003200327308 */ /* 0x000eea0000000800 */
[C---:B------:R-:W-:Y:S01]  /*68d0*/  HMMA.16816.F32 R84, R68.reuse, R18, R84 ;  /* 0x000000124454723c */ /* 0x040fe20000001854 */
[----:B------:R-:W-:Y:S02]  /*68e0*/  LDSM.16.MT88.4 R16, [R156+0x8800] ;  /* 0x008800009c10783b */ /* 0x000fe40000004200 */
[----:B------:R-:W-:Y:S05]  /*68f0*/  MUFU.EX2 R46, R46 ;  /* 0x0000002e002e7308 */ /* 0x000fea0000000800 */
[C---:B--2---:R-:W-:Y:S03]  /*6900*/  HMMA.16816.F32 R72, R68.reuse, R8, R72 ;  /* 0x000000084448723c */ /* 0x044fe60000001848 */
[----:B------:R-:W2:Y:S08]  /*6910*/  MUFU.EX2 R41, R41 ;  /* 0x0000002900297308 */ /* 0x000eb00000000800 */
[----:B------:R-:W-:Y:S01]  /*6920*/  MUFU.EX2 R118, R118 ;  /* 0x0000007600767308 */ /* 0x000fe20000000800 */
[C---:B----4-:R-:W-:Y:S07]  /*6930*/  HMMA.16816.F32 R80, R68.reuse, R12, R80 ;  /* 0x0000000c4450723c */ /* 0x050fee0000001850 */
[----:B------:R-:W4:Y:S01]  /*6940*/  MUFU.EX2 R115, R115 ;  /* 0x0000007300737308 */ /* 0x000f220000000800 */
[C---:B------:R-:W-:Y:S01]  /*6950*/  HMMA.16816.F32 R76, R68.reuse, R14, R76 ;  /* 0x0000000e444c723c */ /* 0x040fe2000000184c */
[----:B------:R-:W5:Y:S06]  /*6960*/  LDSM.16.MT88.4 R12, [R158+0x7000] ;  /* 0x007000009e0c783b */ /* 0x000f6c0000004200 */
[----:B------:R-:W-:Y:S01]  /*6970*/  MUFU.EX2 R116, R116 ;  /* 0x0000007400747308 */ /* 0x000fe20000000800 */
[----:B------:R-:W-:Y:S01]  /*6980*/  HMMA.16816.F32 R68, R68, R10, R4 ;  /* 0x0000000a4444723c */ /* 0x000fe20000001804 */
[----:B------:R-:W4:Y:S06]  /*6990*/  LDSM.16.MT88.4 R8, [R156+0x7000] ;  /* 0x007000009c08783b */ /* 0x000f2c0000004200 */
[----:B------:R-:W-:Y:S01]  /*69a0*/  MUFU.EX2 R111, R111 ;  /* 0x0000006f006f7308 */ /* 0x000fe20000000800 */
[----:B-1----:R-:W-:-:S02]  /*69b0*/  F2FP.PACK_AB R4, R52, R55 ;  /* 0x000000373404723e */ /* 0x002fc400000000ff */
[----:B---3--:R-:W-:-:S05]  /*69c0*/  F2FP.PACK_AB R5, R50, R51 ;  /* 0x000000333205723e */ /* 0x008fca00000000ff */
[----:B------:R-:W-:Y:S01]  /*69d0*/  MUFU.EX2 R117, R117 ;  /* 0x0000007500757308 */ /* 0x000fe20000000800 */
[----:B------:R-:W-:Y:S02]  /*69e0*/  F2FP.PACK_AB R6, R48, R53 ;  /* 0x000000353006723e */ /* 0x000fe400000000ff */
[----:B--2---:R-:W-:-:S05]  /*69f0*/  F2FP.PACK_AB R7, R41, R46 ;  /* 0x0000002e2907723e */ /* 0x004fca00000000ff */
[----:B------:R-:W1:Y:S08]  /*6a00*/  MUFU.EX2 R114, R114 ;  /* 0x0000007200727308 */ /* 0x000e700000000800 */
[----:B------:R-:W-:Y:S01]  /*6a10*/  MUFU.EX2 R113, R113 ;  /* 0x0000007100717308 */ /* 0x000fe20000000800 */
[C---:B-----5:R-:W-:Y:S07]  /*6a20*/  HMMA.16816.F32 R96, R4.reuse, R12, R96 ;  /* 0x0000000c0460723c */ /* 0x060fee0000001860 */
[----:B------:R-:W2:Y:S01]  /*6a30*/  MUFU.EX2 R62, R62 ;  /* 0x0000003e003e7308 */ /* 0x000ea20000000800 */
[C---:B----4-:R-:W-:Y:S07]  /*6a40*/  HMMA.16816.F32 R88, R4.reuse, R8, R88 ;  /* 0x000000080458723c */ /* 0x050fee0000001858 */
[----:B------:R-:W-:Y:S01]  /*6a50*/  MUFU.EX2 R131, R131 ;  /* 0x0000008300837308 */ /* 0x000fe20000000800 */
[C---:B------:R-:W-:Y:S01]  /*6a60*/  HMMA.16816.F32 R84, R4.reuse, R10, R84 ;  /* 0x0000000a0454723c */ /* 0x040fe20000001854 */
[----:B------:R-:W3:Y:S06]  /*6a70*/  LDSM.16.MT88.4 R8, [R154+0x7000] ;  /* 0x007000009a08783b */ /* 0x000eec0000004200 */
[----:B------:R-:W4:Y:S01]  /*6a80*/  MUFU.EX2 R136, R136 ;  /* 0x0000008800887308 */ /* 0x000f220000000800 */
[C---:B------:R-:W-:Y:S01]  /*6a90*/  HMMA.16816.F32 R92, R4.reuse, R14, R92 ;  /* 0x0000000e045c723c */ /* 0x040fe2000000185c */
[----:B------:R-:W5:Y:S06]  /*6aa0*/  LDSM.16.MT88.4 R12, [R155+0x7000] ;  /* 0x007000009b0c783b */ /* 0x000f6c0000004200 */
[----:B------:R-:W-:Y:S08]  /*6ab0*/  MUFU.EX2 R119, R119 ;  /* 0x0000007700777308 */ /* 0x000ff00000000800 */
[----:B------:R-:W-:Y:S08]  /*6ac0*/  MUFU.EX2 R134, R134 ;  /* 0x0000008600867308 */ /* 0x000ff00000000800 */
[----:B------:R-:W-:Y:S08]  /*6ad0*/  MUFU.EX2 R127, R127 ;  /* 0x0000007f007f7308 */ /* 0x000ff00000000800 */
[----:B------:R-:W1:Y:S01]  /*6ae0*/  MUFU.EX2 R126, R126 ;  /* 0x0000007e007e7308 */ /* 0x000e620000000800 */
[C---:B---3--:R-:W-:Y:S07]  /*6af0*/  HMMA.16816.F32 R72, R4.reuse, R8, R72 ;  /* 0x000000080448723c */ /* 0x048fee0000001848 */
[----:B------:R-:W-:Y:S01]  /*6b00*/  MUFU.EX2 R128, R128 ;  /* 0x0000008000807308 */ /* 0x000fe20000000800 */
[C---:B------:R-:W-:Y:S01]  /*6b10*/  HMMA.16816.F32 R68, R4.reuse, R10, R68 ;  /* 0x0000000a0444723c */ /* 0x040fe20000001844 */
[----:B------:R-:W3:Y:S06]  /*6b20*/  LDSM.16.MT88.4 R8, [R156+0x7800] ;  /* 0x007800009c08783b */ /* 0x000eec0000004200 */
[----:B------:R-:W1:Y:S01]  /*6b30*/  MUFU.EX2 R125, R125 ;  /* 0x0000007d007d7308 */ /* 0x000e620000000800 */
[C---:B-----5:R-:W-:Y:S07]  /*6b40*/  HMMA.16816.F32 R80, R4.reuse, R12, R80 ;  /* 0x0000000c0450723c */ /* 0x060fee0000001850 */
[----:B------:R-:W-:Y:S01]  /*6b50*/  MUFU.EX2 R59, R59 ;  /* 0x0000003b003b7308 */ /* 0x000fe20000000800 */
[----:B------:R-:W-:Y:S01]  /*6b60*/  HMMA.16816.F32 R76, R4, R14, R76 ;  /* 0x0000000e044c723c */ /* 0x000fe2000000184c */
[----:B------:R-:W5:Y:S06]  /*6b70*/  LDSM.16.MT88.4 R12, [R158+0x7800] ;  /* 0x007800009e0c783b */ /* 0x000f6c0000004200 */
[----:B------:R-:W3:Y:S01]  /*6b80*/  MUFU.EX2 R132, R132 ;  /* 0x0000008400847308 */ /* 0x000ee20000000800 */
[----:B------:R-:W-:-:S02]  /*6b90*/  F2FP.PACK_AB R4, R115, R118 ;  /* 0x000000767304723e */ /* 0x000fc400000000ff */
[----:B-1----:R-:W-:-:S05]  /*6ba0*/  F2FP.PACK_AB R5, R114, R117 ;  /* 0x000000757205723e */ /* 0x002fca00000000ff */
[----:B------:R-:W-:Y:S01]  /*6bb0*/  MUFU.EX2 R57, R57 ;  /* 0x0000003900397308 */ /* 0x000fe20000000800 */
[----:B------:R-:W-:Y:S02]  /*6bc0*/  F2FP.PACK_AB R6, R111, R116 ;  /* 0x000000746f06723e */ /* 0x000fe400000000ff */
[----:B--2---:R-:W-:-:S05]  /*6bd0*/  F2FP.PACK_AB R7, R62, R113 ;  /* 0x000000713e07723e */ /* 0x004fca00000000ff */
[----:B------:R-:W-:Y:S02]  /*6be0*/  MUFU.EX2 R130, R130 ;  /* 0x0000008200827308 */ /* 0x000fe40000000800 */
[C---:B---3--:R-:W-:Y:S06]  /*6bf0*/  HMMA.16816.F32 R88, R4.reuse, R8, R88 ;  /* 0x000000080458723c */ /* 0x048fec0000001858 */
[----:B------:R-:W-:Y:S02]  /*6c00*/  MUFU.EX2 R63, R63 ;  /* 0x0000003f003f7308 */ /* 0x000fe40000000800 */
[C---:B------:R-:W-:Y:S01]  /*6c10*/  HMMA.16816.F32 R84, R4.reuse, R10, R84 ;  /* 0x0000000a0454723c */ /* 0x040fe20000001854 */
[----:B------:R-:W1:Y:S05]  /*6c20*/  LDSM.16.MT88.4 R8, [R154+0x7800] ;  /* 0x007800009a08783b */ /* 0x000e6a0000004200 */
[----:B------:R-:W2:Y:S02]  /*6c30*/  MUFU.EX2 R58, R58 ;  /* 0x0000003a003a7308 */ /* 0x000ea40000000800 */
[C---:B-----5:R-:W-:Y:S06]  /*6c40*/  HMMA.16816.F32 R96, R4.reuse, R12, R96 ;  /* 0x0000000c0460723c */ /* 0x060fec0000001860 */
[----:B------:R-:W-:Y:S02]  /*6c50*/  MUFU.EX2 R61, R61 ;  /* 0x0000003d003d7308 */ /* 0x000fe40000000800 */
[C---:B------:R-:W-:Y:S01]  /*6c60*/  HMMA.16816.F32 R92, R4.reuse, R14, R92 ;  /* 0x0000000e045c723c */ /* 0x040fe2000000185c */
[----:B------:R-:W3:Y:S05]  /*6c70*/  LDSM.16.MT88.4 R12, [R155+0x7800] ;  /* 0x007800009b0c783b */ /* 0x000eea0000004200 */
[----:B------:R-:W5:Y:S08]  /*6c80*/  MUFU.EX2 R54, R54 ;  /* 0x0000003600367308 */ /* 0x000f700000000800 */
[----:B------:R-:W-:Y:S08]  /*6c90*/  MUFU.EX2 R49, R49 ;  /* 0x0000003100317308 */ /* 0x000ff00000000800 */
[----:B------:R-:W2:Y:S01]  /*6ca0*/  MUFU.EX2 R60, R60 ;  /* 0x0000003c003c7308 */ /* 0x000ea20000000800 */
[C---:B-1----:R-:W-:Y:S07]  /*6cb0*/  HMMA.16816.F32 R72, R4.reuse, R8, R72 ;  /* 0x000000080448723c */ /* 0x042fee0000001848 */
[----:B------:R-:W-:Y:S01]  /*6cc0*/  MUFU.EX2 R45, R45 ;  /* 0x0000002d002d7308 */ /* 0x000fe20000000800 */
[C---:B------:R-:W-:Y:S01]  /*6cd0*/  HMMA.16816.F32 R68, R4.reuse, R10, R68 ;  /* 0x0000000a0444723c */ /* 0x040fe20000001844 */
[----:B------:R-:W1:Y:S06]  /*6ce0*/  LDSM.16.MT88.4 R8, [R156+0x8000] ;  /* 0x008000009c08783b */ /* 0x000e6c0000004200 */
[----:B------:R-:W-:Y:S01]  /*6cf0*/  MUFU.EX2 R56, R56 ;  /* 0x0000003800387308 */ /* 0x000fe20000000800 */
[C---:B---3--:R-:W-:Y:S07]  /*6d00*/  HMMA.16816.F32 R80, R4.reuse, R12, R80 ;  /* 0x0000000c0450723c */ /* 0x048fee0000001850 */
[----:B------:R-:W-:Y:S01]  /*6d10*/  MUFU.EX2 R43, R43 ;  /* 0x0000002b002b7308 */ /* 0x000fe20000000800 */
[----:B------:R-:W-:Y:S01]  /*6d20*/  HMMA.16816.F32 R76, R4, R14, R76 ;  /* 0x0000000e044c723c */ /* 0x000fe2000000184c */
[----:B------:R-:W3:Y:S06]  /*6d30*/  LDSM.16.MT88.4 R12, [R158+0x8000] ;  /* 0x008000009e0c783b */ /* 0x000eec0000004200 */
[----:B------:R-:W1:Y:S01]  /*6d40*/  MUFU.EX2 R40, R40 ;  /* 0x0000002800287308 */ /* 0x000e620000000800 */
[----:B----4-:R-:W-:-:S02]  /*6d50*/  F2FP.PACK_AB R4, R136, R131 ;  /* 0x000000838804723e */ /* 0x010fc400000000ff */
[----:B------:R-:W-:-:S05]  /*6d60*/  F2FP.PACK_AB R5, R126, R127 ;  /* 0x0000007f7e05723e */ /* 0x000fca00000000ff */
[----:B------:R-:W-:Y:S01]  /*6d70*/  MUFU.EX2 R34, R34 ;  /* 0x0000002200227308 */ /* 0x000fe20000000800 */
[----:B------:R-:W-:Y:S02]  /*6d80*/  F2FP.PACK_AB R6, R134, R119 ;  /* 0x000000778606723e */ /* 0x000fe400000000ff */
[----:B------:R-:W-:-:S05]  /*6d90*/  F2FP.PACK_AB R7, R125, R128 ;  /* 0x000000807d07723e */ /* 0x000fca00000000ff */
[----:B------:R-:W-:Y:S02]  /*6da0*/  MUFU.EX2 R28, R28 ;  /* 0x0000001c001c7308 */ /* 0x000fe40000000800 */
[C---:B-1----:R-:W-:Y:S06]  /*6db0*/  HMMA.16816.F32 R88, R4.reuse, R8, R88 ;  /* 0x000000080458723c */ /* 0x042fec0000001858 */
[----:B------:R-:W-:Y:S02]  /*6dc0*/  MUFU.EX2 R24, R24 ;  /* 0x0000001800187308 */ /* 0x000fe40000000800 */
[C---:B------:R-:W-:Y:S01]  /*6dd0*/  HMMA.16816.F32 R84, R4.reuse, R10, R84 ;  /* 0x0000000a0454723c */ /* 0x040fe20000001854 */
[----:B------:R-:W1:Y:S07]  /*6de0*/  LDSM.16.MT88.4 R8, [R154+0x8000] ;  /* 0x008000009a08783b */ /* 0x000e6e0000004200 */
[C---:B---3--:R-:W-:Y:S08]  /*6df0*/  HMMA.16816.F32 R96, R4.reuse, R12, R96 ;  /* 0x0000000c0460723c */ /* 0x048ff00000001860 */
[C---:B------:R-:W-:Y:S01]  /*6e00*/  HMMA.16816.F32 R92, R4.reuse, R14, R92 ;  /* 0x0000000e045c723c */ /* 0x040fe2000000185c */
[----:B------:R-:W3:Y:S07]  /*6e10*/  LDSM.16.MT88.4 R12, [R155+0x8000] ;  /* 0x008000009b0c783b */ /* 0x000eee0000004200 */
[C---:B-1----:R-:W-:Y:S08]  /*6e20*/  HMMA.16816.F32 R72, R4.reuse, R8, R72 ;  /* 0x000000080448723c */ /* 0x042ff00000001848 */
[C---:B------:R-:W-:Y:S01]  /*6e30*/  HMMA.16816.F32 R68, R4.reuse, R10, R68 ;  /* 0x0000000a0444723c */ /* 0x040fe20000001844 */
[----:B------:R-:W1:Y:S07]  /*6e40*/  LDSM.16.MT88.4 R8, [R158+0x8800] ;  /* 0x008800009e08783b */ /* 0x000e6e0000004200 */
[C---:B---3--:R-:W-:Y:S08]  /*6e50*/  HMMA.16816.F32 R80, R4.reuse, R12, R80 ;  /* 0x0000000c0450723c */ /* 0x048ff00000001850 */
[----:B------:R-:W-:Y:S01]  /*6e60*/  HMMA.16816.F32 R76, R4, R14, R76 ;  /* 0x0000000e044c723c */ /* 0x000fe2000000184c */
[----:B------:R-:W3:Y:S06]  /*6e70*/  LDSM.16.MT88.4 R12, [R155+0x8800] ;  /* 0x008800009b0c783b */ /* 0x000eec0000004200 */
[----:B------:R-:W-:-:S02]  /*6e80*/  F2FP.PACK_AB R4, R132, R59 ;  /* 0x0000003b8404723e */ /* 0x000fc400000000ff */
[----:B--2---:R-:W-:Y:S02]  /*6e90*/  F2FP.PACK_AB R5, R58, R63 ;  /* 0x0000003f3a05723e */ /* 0x004fe400000000ff */
[----:B------:R-:W-:Y:S02]  /*6ea0*/  F2FP.PACK_AB R6, R130, R57 ;  /* 0x000000398206723e */ /* 0x000fe400000000ff */
[----:B-----5:R-:W-:-:S07]  /*6eb0*/  F2FP.PACK_AB R7, R54, R61 ;  /* 0x0000003d3607723e */ /* 0x020fce00000000ff */
[C---:B------:R-:W-:Y:S08]  /*6ec0*/  HMMA.16816.F32 R88, R4.reuse, R16, R88 ;  /* 0x000000100458723c */ /* 0x040ff00000001858 */
[C---:B-1----:R-:W-:Y:S08]  /*6ed0*/  HMMA.16816.F32 R96, R4.reuse, R8, R96 ;  /* 0x000000080460723c */ /* 0x042ff00000001860 */
        /* <DEDUP_REMOVED lines=10> */
[----:B------:R-:W-:-:S02]  /*6f80*/  FFMA.FTZ R6, R38, c[0x0][0x23c], -R21 ;  /* 0x00008f0026067a23 */ /* 0x000fc40000010815 */
[----:B------:R-:W-:Y:S02]  /*6f90*/  FADD.FTZ R4, R42, R65 ;  /* 0x000000412a047221 */ /* 0x000fe40000010000 */
[----:B------:R3:W4:Y:S01]  /*6fa0*/  MUFU.EX2 R39, R6 ;  /* 0x0000000600277308 */ /* 0x0007220000000800 */
[----:B------:R-:W-:Y:S02]  /*6fb0*/  FADD.FTZ R5, R37, R110 ;  /* 0x0000006e25057221 */ /* 0x000fe40000010000 */
[----:B------:R-:W-:Y:S02]  /*6fc0*/  FADD.FTZ R4, R35, R4 ;  /* 0x0000000423047221 */ /* 0x000fe40000010000 */
[----:B------:R-:W-:Y:S02]  /*6fd0*/  FADD.FTZ R5, R36, R5 ;  /* 0x0000000524057221 */ /* 0x000fe40000010000 */
[----:B------:R-:W-:Y:S01]  /*6fe0*/  FADD.FTZ R31, R31, R4 ;  /* 0x000000041f1f7221 */ /* 0x000fe20000010000 */
[----:B------:R-:W-:Y:S01]  /*6ff0*/  F2FP.PACK_AB R4, R60, R49 ;  /* 0x000000313c04723e */ /* 0x000fe200000000ff */
[----:B------:R-:W-:Y:S01]  /*7000*/  FADD.FTZ R36, R32, R5 ;  /* 0x0000000520247221 */ /* 0x000fe20000010000 */
[----:B------:R-:W-:Y:S01]  /*7010*/  F2FP.PACK_AB R5, R40, R43 ;  /* 0x0000002b2805723e */ /* 0x000fe200000000ff */
[----:B------:R-:W-:-:S02]  /*7020*/  FADD.FTZ R22, R22, R31 ;  /* 0x0000001f16167221 */ /* 0x000fc40000010000 */
[----:B------:R-:W-:Y:S02]  /*7030*/  FADD.FTZ R36, R23, R36 ;  /* 0x0000002417247221 */ /* 0x000fe40000010000 */
[----:B------:R-:W-:Y:S01]  /*7040*/  FFMA.FTZ R37, R29, c[0x0][0x23c], -R30 ;  /* 0x00008f001d257a23 */ /* 0x000fe2000001081e */
[----:B---3--:R-:W-:Y:S01]  /*7050*/  F2FP.PACK_AB R6, R56, R45 ;  /* 0x0000002d3806723e */ /* 0x008fe200000000ff */
[--C-:B------:R-:W-:Y:S01]  /*7060*/  FFMA.FTZ R29, R26, c[0x0][0x23c], -R21.reuse ;  /* 0x00008f001a1d7a23 */ /* 0x100fe20000010815 */
[----:B----4-:R-:W-:Y:S01]  /*7070*/  F2FP.PACK_AB R7, R34, R39 ;  /* 0x000000272207723e */ /* 0x010fe200000000ff */
[----:B------:R-:W-:Y:S02]  /*7080*/  FADD.FTZ R55, R55, R22 ;  /* 0x0000001637377221 */ /* 0x000fe40000010000 */
[----:B------:R-:W-:Y:S02]  /*7090*/  FFMA.FTZ R21, R20, c[0x0][0x23c], -R21 ;  /* 0x00008f0014157a23 */ /* 0x000fe40000010815 */
[--C-:B------:R-:W-:Y:S01]  /*70a0*/  FFMA.FTZ R38, R33, c[0x0][0x23c], -R30.reuse ;  /* 0x00008f0021267a23 */ /* 0x100fe2000001081e */
[----:B------:R-:W-:Y:S01]  /*70b0*/  MUFU.EX2 R29, R29 ;  /* 0x0000001d001d7308 */ /* 0x000fe20000000800 */
[----:B--2---:R-:W-:Y:S01]  /*70c0*/  HMMA.16816.F32 R96, R4, R12, R96 ;  /* 0x0000000c0460723c */ /* 0x004fe20000001860 */
[----:B------:R-:W-:-:S02]  /*70d0*/  FFMA.FTZ R35, R27, c[0x0][0x23c], -R30 ;  /* 0x00008f001b237a23 */ /* 0x000fc4000001081e */
[----:B------:R-:W-:Y:S02]  /*70e0*/  FFMA.FTZ R33, R25, c[0x0][0x23c], -R30 ;  /* 0x00008f0019217a23 */ /* 0x000fe4000001081e */
[----:B------:R-:W-:Y:S02]  /*70f0*/  FADD.FTZ R52, R52, R55 ;  /* 0x0000003734347221 */ /* 0x000fe40000010000 */
[----:B------:R-:W-:Y:S01]  /*7100*/  MUFU.EX2 R30, R38 ;  /* 0x00000026001e7308 */ /* 0x000fe20000000800 */
[----:B------:R-:W-:Y:S01]  /*7110*/  HMMA.16816.F32 R92, R4, R14, R92 ;  /* 0x0000000e045c723c */ /* 0x000fe2000000185c */
[----:B------:R-:W2:Y:S01]  /*7120*/  LDSM.16.MT88.4 R12, [R154+0x9000] ;  /* 0x009000009a0c783b */ /* 0x000ea20000004200 */
[----:B------:R-:W-:-:S04]  /*7130*/  FADD.FTZ R53, R53, R52 ;  /* 0x0000003435357221 */ /* 0x000fc80000010000 */
[----:B------:R-:W-:Y:S01]  /*7140*/  FADD.FTZ R53, R48, R53 ;  /* 0x0000003530357221 */ /* 0x000fe20000010000 */
[----:B------:R-:W3:Y:S01]  /*7150*/  MUFU.EX2 R27, R37 ;  /* 0x00000025001b7308 */ /* 0x000ee20000000800 */
[----:B-1----:R-:W-:Y:S02]  /*7160*/  HMMA.16816.F32 R88, R4, R8, R88 ;  /* 0x000000080458723c */ /* 0x002fe40000001858 */
[----:B------:R-:W-:-:S04]  /*7170*/  FADD.FTZ R118, R118, R53 ;  /* 0x0000003576767221 */ /* 0x000fc80000010000 */
[----:B------:R-:W-:Y:S01]  /*7180*/  FADD.FTZ R115, R115, R118 ;  /* 0x0000007673737221 */ /* 0x000fe20000010000 */
[----:B------:R-:W-:Y:S01]  /*7190*/  MUFU.EX2 R25, R35 ;  /* 0x0000002300197308 */ /* 0x000fe20000000800 */
[----:B------:R-:W-:Y:S01]  /*71a0*/  HMMA.16816.F32 R84, R4, R10, R84 ;  /* 0x0000000a0454723c */ /* 0x000fe20000001854 */
[----:B------:R-:W1:Y:S01]  /*71b0*/  LDSM.16.MT88.4 R8, [R158+0x9800] ;  /* 0x009800009e08783b */ /* 0x000e620000004200 */
[----:B------:R-:W-:-:S04]  /*71c0*/  FADD.FTZ R116, R116, R115 ;  /* 0x0000007374747221 */ /* 0x000fc80000010000 */
[----:B------:R-:W-:Y:S01]  /*71d0*/  FADD.FTZ R116, R111, R116 ;  /* 0x000000746f747221 */ /* 0x000fe20000010000 */
[----:B------:R-:W4:Y:S01]  /*71e0*/  MUFU.EX2 R32, R33 ;  /* 0x0000002100207308 */ /* 0x000f220000000800 */
[----:B------:R-:W-:Y:S02]  /*71f0*/  HMMA.16816.F32 R80, R4, R16, R80 ;  /* 0x000000100450723c */ /* 0x000fe40000001850 */
[----:B------:R-:W-:-:S04]  /*7200*/  FADD.FTZ R131, R131, R116 ;  /* 0x0000007483837221 */ /* 0x000fc80000010000 */
[----:B------:R-:W-:Y:S01]  /*7210*/  FADD.FTZ R136, R136, R131 ;  /* 0x0000008388887221 */ /* 0x000fe20000010000 */
[----:B------:R-:W5:Y:S01]  /*7220*/  MUFU.EX2 R21, R21 ;  /* 0x0000001500157308 */ /* 0x000f620000000800 */
[----:B------:R-:W-:Y:S01]  /*7230*/  HMMA.16816.F32 R76, R4, R18, R76 ;  /* 0x00000012044c723c */ /* 0x000fe2000000184c */
[----:B------:R-:W1:Y:S01]  /*7240*/  LDSM.16.MT88.4 R16, [R156+0x9800] ;  /* 0x009800009c10783b */ /* 0x000e620000004200 */
[----:B------:R-:W-:-:S04]  /*7250*/  FADD.FTZ R119, R119, R136 ;  /* 0x0000008877777221 */ /* 0x000fc80000010000 */
[----:B------:R-:W-:Y:S02]  /*7260*/  FADD.FTZ R134, R134, R119 ;  /* 0x0000007786867221 */ /* 0x000fe40000010000 */
[----:B--2---:R-:W-:Y:S02]  /*7270*/  HMMA.16816.F32 R72, R4, R12, R72 ;  /* 0x0000000c0448723c */ /* 0x004fe40000001848 */
        /* <DEDUP_REMOVED lines=8> */
[----:B---3--:R-:W-:Y:S01]  /*7300*/  F2FP.PACK_AB R4, R27, R30 ;  /* 0x0000001e1b04723e */ /* 0x008fe200000000ff */
[----:B------:R-:W2:Y:S01]  /*7310*/  LDSM.16.MT88.4 R12, [R155+0x9800] ;  /* 0x009800009b0c783b */ /* 0x000ea20000004200 */
[----:B------:R-:W-:Y:S01]  /*7320*/  F2FP.PACK_AB R5, R29, R28 ;  /* 0x0000001c1d05723e */ /* 0x000fe200000000ff */
[----:B------:R-:W-:Y:S01]  /*7330*/  FADD.FTZ R46, R41, R46 ;  /* 0x0000002e292e7221 */ /* 0x000fe20000010000 */
[----:B----4-:R-:W-:Y:S01]  /*7340*/  F2FP.PACK_AB R6, R32, R25 ;  /* 0x000000192006723e */ /* 0x010fe200000000ff */
[----:B------:R-:W-:Y:S01]  /*7350*/  FADD.FTZ R49, R49, R130 ;  /* 0x0000008231317221 */ /* 0x000fe20000010000 */
[----:B-----5:R-:W-:Y:S01]  /*7360*/  F2FP.PACK_AB R7, R21, R24 ;  /* 0x000000181507723e */ /* 0x020fe200000000ff */
[----:B------:R-:W-:-:S02]  /*7370*/  FADD.FTZ R117, R117, R46 ;  /* 0x0000002e75757221 */ /* 0x000fc40000010000 */
[----:B------:R-:W-:Y:S02]  /*7380*/  FADD.FTZ R60, R60, R49 ;  /* 0x000000313c3c7221 */ /* 0x000fe40000010000 */
        /* <DEDUP_REMOVED lines=14> */
[----:B--2---:R-:W-:Y:S02]  /*7470*/  HMMA.16816.F32 R80, R4, R12, R80 ;  /* 0x0000000c0450723c */ /* 0x004fe40000001850 */
[----:B------:R-:W-:-:S04]  /*7480*/  FADD.FTZ R61, R61, R58 ;  /* 0x0000003a3d3d7221 */ /* 0x000fc80000010000 */
[----:B------:R-:W-:Y:S02]  /*7490*/  FADD.FTZ R54, R54, R61 ;  /* 0x0000003d36367221 */ /* 0x000fe40000010000 */
[----:B------:R-:W-:Y:S02]  /*74a0*/  HMMA.16816.F32 R76, R4, R14, R76 ;  /* 0x0000000e044c723c */ /* 0x000fe4000000184c */
[----:B------:R-:W-:-:S04]  /*74b0*/  FADD.FTZ R43, R43, R54 ;  /* 0x000000362b2b7221 */ /* 0x000fc80000010000 */
[----:B------:R-:W-:Y:S02]  /*74c0*/  FADD.FTZ R40, R40, R43 ;  /* 0x0000002b28287221 */ /* 0x000fe40000010000 */
[----:B-1----:R-:W-:Y:S02]  /*74d0*/  HMMA.16816.F32 R72, R4, R8, R72 ;  /* 0x000000080448723c */ /* 0x002fe40000001848 */
[----:B------:R-:W-:-:S04]  /*74e0*/  FADD.FTZ R39, R39, R40 ;  /* 0x0000002827277221 */ /* 0x000fc80000010000 */
        /* <DEDUP_REMOVED lines=75> */
.L_x_6381:
[----:B------:R-:W-:-:S04]  /*79a0*/  LEA R4, -R104, RZ, 0x7 ;  /* 0x000000ff68047211 */ /* 0x000fc800078e39ff */
[----:B------:R-:W-:Y:S02]  /*79b0*/  SHF.R.S32.HI R5, RZ, 0x1f, R4 ;  /* 0x0000001fff057819 */ /* 0x000fe40000011404 */
.L_x_6382:
[----:B------:R-:W-:Y:S02]  /*79c0*/  ISETP.GE.AND P1, PT, R174, c[0x0][0x220], PT ;  /* 0x00008800ae007a0c */ /* 0x000fe40003f26270 */
[----:B------:R-:W-:-:S04]  /*79d0*/  LEA R190, P6, R4, R190, 0x1 ;  /* 0x000000be04be7211 */ /* 0x000fc800078c08ff */
[----:B------:R-:W-:-:S07]  /*79e0*/  LEA.HI.X R189, R4, R189, R5, 0x1, P6 ;  /* 0x000000bd04bd7211 */ /* 0x000fce00030f0c05 */
[----:B------:R-:W-:Y:S01]  /*79f0*/  @!P1 IMAD.MOV.U32 R13, RZ, RZ, c[0x0][0x1a4] ;  /* 0x00006900ff0d9624 */ /* 0x000fe200078e00ff */
[CC--:B------:R-:W-:Y:S01]  /*7a00*/  @!P1 LEA R7, P3, R104.reuse, R106.reuse, 0x5 ;  /* 0x0000006a68079211 */ /* 0x0c0fe200078628ff */
[----:B------:R-:W-:Y:S01]  /*7a10*/  @!P1 IMAD.MOV.U32 R11, RZ, RZ, c[0x0][0x1a4] ;  /* 0x00006900ff0b9624 */ /* 0x000fe200078e00ff */
[-C--:B------:R-:W-:Y:S01]  /*7a20*/  @!P1 LEA R9, P2, R104, R106.reuse, 0x6 ;  /* 0x0000006a68099211 */ /* 0x080fe200078430ff */
[--C-:B------:R-:W-:Y:S01]  /*7a30*/  @!P1 IMAD.MOV.U32 R108, RZ, RZ, R106.reuse ;  /* 0x000000ffff6c9224 */ /* 0x100fe200078e006a */
[----:B------:R-:W-:Y:S01]  /*7a40*/  @!P1 IADD3 R6, P5, P4, R4, R106, R177 ;  /* 0x0000006a04069210 */ /* 0x000fe20007cbe0b1 */
[----:B------:R-:W-:Y:S01]  /*7a50*/  @!P1 IMAD.MOV.U32 R16, RZ, RZ, R106 ;  /* 0x000000ffff109224 */ /* 0x000fe200078e006a */
[CC--:B------:R-:W-:Y:S01]  /*7a60*/  @!P1 LEA.HI.X R8, R104.reuse, R109.reuse, R13, 0x5, P3 ;  /* 0x0000006d68089211 */ /* 0x0c0fe200018f2c0d */
[----:B------:R-:W-:Y:S01]  /*7a70*/  @!P1 IMAD.MOV.U32 R17, RZ, RZ, R109 ;  /* 0x000000ffff119224 */ /* 0x000fe200078e006d */
[-C--:B------:R-:W-:Y:S01]  /*7a80*/  @!P1 LEA.HI.X R10, R104, R109.reuse, R11, 0x6, P2 ;  /* 0x0000006d680a9211 */ /* 0x080fe200010f340b */
[--C-:B------:R-:W-:Y:S01]  /*7a90*/  @!P1 IMAD.MOV.U32 R15, RZ, RZ, R109.reuse ;  /* 0x000000ffff0f9224 */ /* 0x100fe200078e006d */
[----:B------:R-:W-:Y:S01]  /*7aa0*/  @!P1 LEA R20, P2, R6, c[0x0][0x170], 0x1 ;  /* 0x00005c0006149a11 */ /* 0x000fe200078408ff */
[--C-:B------:R-:W-:Y:S01]  /*7ab0*/  @!P1 IMAD.MOV.U32 R107, RZ, RZ, R109.reuse ;  /* 0x000000ffff6b9224 */ /* 0x100fe200078e006d */
[----:B------:R-:W-:Y:S01]  /*7ac0*/  @P1 STS.128 [R171+0x6000], RZ ;  /* 0x006000ffab001388 */ /* 0x000fe20000000c00 */
[----:B------:R-:W-:Y:S01]  /*7ad0*/  @!P1 IMAD.WIDE.U32 R18, R104, 0x30, R108 ;  /* 0x0000003068129825 */ /* 0x000fe200078e006c */
[----:B------:R-:W-:-:S03]  /*7ae0*/  @!P1 IADD3.X R109, R5, R109, R176, P5, P4 ;  /* 0x0000006d056d9210 */ /* 0x000fc60002fe84b0 */
[----:B------:R-:W-:Y:S01]  /*7af0*/  @!P1 IMAD.MOV.U32 R12, RZ, RZ, c[0x0][0x1a4] ;  /* 0x00006900ff0c9624 */ /* 0x000fe200078e00ff */
[----:B------:R-:W-:Y:S01]  /*7b00*/  @!P1 IADD3 R13, P3, R4, R18, RZ ;  /* 0x00000012040d9210 */ /* 0x000fe20007f7e0ff */
[----:B------:R-:W-:Y:S01]  /*7b10*/  @!P1 IMAD.WIDE.U32 R16, R104, 0x50, R16 ;  /* 0x0000005068109825 */ /* 0x000fe200078e0010 */
[----:B------:R-:W-:-:S03]  /*7b20*/  @!P1 LEA.HI.X R21, R6, c[0x0][0x174], R109, 0x1, P2 ;  /* 0x00005d0006159a11 */ /* 0x000fc600010f0c6d */
[----:B------:R-:W-:Y:S01]  /*7b30*/  @!P1 IMAD R12, R12, 0x30, RZ ;  /* 0x000000300c0c9824 */ /* 0x000fe200078e02ff */
[----:B------:R-:W-:Y:S01]  /*7b40*/  @!P1 IADD3 R6, P2, R4, R16, RZ ;  /* 0x0000001004069210 */ /* 0x000fe20007f5e0ff */
[----:B------:R-:W-:Y:S02]  /*7b50*/  @!P1 IMAD R11, R11, 0x50, RZ ;  /* 0x000000500b0b9824 */ /* 0x000fe400078e02ff */
[----:B------:R-:W-:Y:S01]  /*7b60*/  @!P1 IMAD.MOV.U32 R14, RZ, RZ, R106 ;  /* 0x000000ffff0e9224 */ /* 0x000fe200078e006a */
[C---:B------:R-:W-:Y:S01]  /*7b70*/  @!P1 IADD3.X R18, R5.reuse, R19, R12, P3, !PT ;  /* 0x0000001305129210 */ /* 0x040fe20001ffe40c */
[----:B------:R-:W-:Y:S01]  /*7b80*/  @!P1 IMAD.MOV.U32 R16, RZ, RZ, c[0x0][0x1a4] ;  /* 0x00006900ff109624 */ /* 0x000fe200078e00ff */
[----:B------:R-:W-:Y:S01]  /*7b90*/  @!P1 IADD3.X R11, R5, R17, R11, P2, !PT ;  /* 0x00000011050b9210 */ /* 0x000fe200017fe40b */
[----:B------:R-:W-:Y:S01]  /*7ba0*/  @!P1 IMAD.WIDE.U32 R14, R104, 0x60, R14 ;  /* 0x00000060680e9825 */ /* 0x000fe200078e000e */
[C---:B------:R-:W-:Y:S02]  /*7bb0*/  @!P1 IADD3 R7, P3, R4.reuse, R7, RZ ;  /* 0x0000000704079210 */ /* 0x040fe40007f7e0ff */
[----:B------:R-:W-:Y:S01]  /*7bc0*/  @!P1 IADD3 R9, P2, R4, R9, RZ ;  /* 0x0000000904099210 */ /* 0x000fe20007f5e0ff */
[----:B------:R-:W-:Y:S01]  /*7bd0*/  @!P1 IMAD.WIDE.U32 R104, R104, 0x70, R106 ;  /* 0x0000007068689825 */ /* 0x000fe200078e006a */
[----:B------:R-:W-:-:S02]  /*7be0*/  @!P1 LEA R24, P5, R7, c[0x0][0x170], 0x1 ;  /* 0x00005c0007189a11 */ /* 0x000fc400078a08ff */
[----:B------:R-:W-:Y:S01]  /*7bf0*/  @!P1 LEA R22, P4, R9, c[0x0][0x170], 0x1 ;  /* 0x00005c0009169a11 */ /* 0x000fe200078808ff */
[----:B------:R-:W-:Y:S02]  /*7c00*/  @!P1 IMAD.MOV.U32 R12, RZ, RZ, c[0x0][0x1a4] ;  /* 0x00006900ff0c9624 */ /* 0x000fe400078e00ff */
[----:B------:R-:W-:Y:S02]  /*7c10*/  @!P1 IMAD R16, R16, 0x60, RZ ;  /* 0x0000006010109824 */ /* 0x000fe400078e02ff */
[C---:B------:R-:W-:Y:S01]  /*7c20*/  @!P1 IMAD.X R8, R5.reuse, 0x1, R8, P3 ;  /* 0x0000000105089824 */ /* 0x040fe200018e0608 */
[----:B------:R-:W-:Y:S01]  /*7c30*/  @!P1 IADD3 R14, P3, R4, R14, RZ ;  /* 0x0000000e040e9210 */ /* 0x000fe20007f7e0ff */
[----:B------:R-:W-:Y:S02]  /*7c40*/  @!P1 IMAD R12, R12, 0x70, RZ ;  /* 0x000000700c0c9824 */ /* 0x000fe400078e02ff */
[C---:B------:R-:W-:Y:S01]  /*7c50*/  @!P1 IMAD.X R10, R5.reuse, 0x1, R10, P2 ;  /* 0x00000001050a9824 */ /* 0x040fe200010e060a */
[----:B------:R-:W-:Y:S01]  /*7c60*/  @!P1 IADD3 R4, P2, R4, R104, RZ ;  /* 0x0000006804049210 */ /* 0x000fe20007f5e0ff */
[----:B------:R-:W-:Y:S01]  /*7c70*/  @!P1 IMAD.MOV.U32 R191, RZ, RZ, R189 ;  /* 0x000000ffffbf9224 */ /* 0x000fe200078e00bd */
[----:B------:R-:W-:-:S02]  /*7c80*/  @!P1 IADD3.X R15, R5, R16, R15, P3, !PT ;  /* 0x00000010050f9210 */ /* 0x000fc40001ffe40f */
[----:B------:R-:W-:Y:S02]  /*7c90*/  @!P1 IADD3.X R5, R5, R105, R12, P2, !PT ;  /* 0x0000006905059210 */ /* 0x000fe400017fe40c */
        /* <DEDUP_REMOVED lines=23> */
[----:B------:R-:W-:Y:S02]  /*7e10*/  @!P1 LEA.HI.X R27, R4, c[0x0][0x174], R5, 0x1, P2 ;  /* 0x00005d00041b9a11 */ /* 0x000fe400010f0c05 */
        /* <DEDUP_REMOVED lines=30> */
[----:B----4-:R-:W4:Y:S04]  /*8000*/  LDSM.16.M88.4 R12, [R157+0x2000] ;  /* 0x002000009d0c783b */ /* 0x010f280000000200 */
[----:B-----5:R-:W5:Y:S04]  /*8010*/  LDSM.16.M88.4 R8, [R157+0x2800] ;  /* 0x002800009d08783b */ /* 0x020f680000000200 */
[----:B------:R-:W4:Y:S04]  /*8020*/  LDSM.16.M88.4 R44, [R163+0x3000] ;  /* 0x00300000a32c783b */ /* 0x000f280000000200 */
[----:B------:R-:W4:Y:S04]  /*8030*/  LDSM.16.M88.4 R36, [R163+0x3800] ;  /* 0x00380000a324783b */ /* 0x000f280000000200 */
[----:B--2---:R-:W2:Y:S04]  /*8040*/  LDSM.16.M88.4 R20, [R163+0x4800] ;  /* 0x00480000a314783b */ /* 0x004ea80000000200 */
[----:B------:R-:W2:Y:S04]  /*8050*/  LDSM.16.M88.4 R16, [R157+0x3000] ;  /* 0x003000009d10783b */ /* 0x000ea80000000200 */
        /* <DEDUP_REMOVED lines=9> */
[C---:B----4-:R-:W-:Y:S08]  /*80f0*/  HMMA.16816.F32 R64, R104.reuse, R12, R64 ;  /* 0x0000000c6840723c */ /* 0x050ff00000001840 */
[C---:B------:R-:W-:Y:S01]  /*8100*/  HMMA.16816.F32 R60, R104.reuse, R14, R60 ;  /* 0x0000000e683c723c */ /* 0x040fe2000000183c */
[----:B------:R-:W-:Y:S07]  /*8110*/  LDSM.16.M88.4 R12, [R163+0x5000] ;  /* 0x00500000a30c783b */ /* 0x000fee0000000200 */
[C---:B-----5:R-:W-:Y:S08]  /*8120*/  HMMA.16816.F32 R56, R104.reuse, R8, R56 ;  /* 0x000000086838723c */ /* 0x060ff00000001838 */
        /* <DEDUP_REMOVED lines=8> */
[C---:B------:R-:W-:Y:S08]  /*81b0*/  HMMA.16816.F32 R48, R104.reuse, R16, R48 ;  /* 0x000000106830723c */ /* 0x040ff00000001830 */
        /* <DEDUP_REMOVED lines=55> */
[----:B------:R-:W-:Y:S01]  /*8530*/  MUFU.TANH R137, R59 ;  /* 0x0000003b00897308 */ /* 0x000fe20000002400 */
[----:B------:R-:W-:Y:S02]  /*8540*/  FMUL.FTZ R58, R58, c[0x0][0x2ec] ;  /* 0x0000bb003a3a7a20 */ /* 0x000fe40000410000 */
[----:B------:R-:W-:Y:S02]  /*8550*/  FMUL.FTZ R53, R53, c[0x0][0x2ec] ;  /* 0x0000bb0035357a20 */ /* 0x000fe40000410000 */
[----:B------:R-:W-:Y:S02]  /*8560*/  FMUL.FTZ R52, R52, c[0x0][0x2ec] ;  /* 0x0000bb0034347a20 */ /* 0x000fe40000410000 */
[----:B------:R-:W-:Y:S01]  /*8570*/  FMUL.FTZ R54, R54, c[0x0][0x2ec] ;  /* 0x0000bb0036367a20 */ /* 0x000fe20000410000 */
[----:B------:R-:W-:Y:S01]  /*8580*/  MUFU.TANH R195, R58 ;  /* 0x0000003a00c37308 */ /* 0x000fe20000002400 */
[----:B------:R-:W-:-:S02]  /*8590*/  FMUL.FTZ R131, R55, c[0x0][0x2ec] ;  /* 0x0000bb0037837a20 */ /* 0x000fc40000410000 */
[----:B------:R-:W-:Y:S02]  /*85a0*/  FMUL.FTZ R67, R67, c[0x0][0x2ec] ;  /* 0x0000bb0043437a20 */ /* 0x000fe40000410000 */
[----:B------:R-:W-:Y:S02]  /*85b0*/  FMUL.FTZ R64, R64, c[0x0][0x2ec] ;  /* 0x0000bb0040407a20 */ /* 0x000fe40000410000 */
[----:B------:R-:W-:Y:S01]  /*85c0*/  FMUL.FTZ R66, R66, c[0x0][0x2ec] ;  /* 0x0000bb0042427a20 */ /* 0x000fe20000410000 */
[----:B------:R-:W-:Y:S02]  /*85d0*/  MUFU.TANH R141, R67 ;  /* 0x00000043008d7308 */ /* 0x000fe40000002400 */
[----:B------:R-:W-:Y:S01]  /*85e0*/  FMUL.FTZ R60, R60, c[0x0][0x2ec] ;  /* 0x0000bb003c3c7a20 */ /* 0x000fe20000410000 */
[----:B-1----:R-:W-:Y:S01]  /*85f0*/  HMMA.16816.F32 R40, R112, R104, R40 ;  /* 0x000000687028723c */ /* 0x002fe20000001828 */
[----:B------:R-:W-:Y:S02]  /*8600*/  FMUL.FTZ R62, R62, c[0x0][0x2ec] ;  /* 0x0000bb003e3e7a20 */ /* 0x000fe40000410000 */
[----:B------:R-:W-:-:S02]  /*8610*/  FMUL.FTZ R63, R63, c[0x0][0x2ec] ;  /* 0x0000bb003f3f7a20 */ /* 0x000fc40000410000 */
[----:B------:R-:W-:Y:S03]  /*8620*/  MUFU.TANH R117, R60 ;  /* 0x0000003c00757308 */ /* 0x000fe60000002400 */
[C---:B------:R-:W-:Y:S01]  /*8630*/  HMMA.16816.F32 R36, R112.reuse, R106, R36 ;  /* 0x0000006a7024723c */ /* 0x040fe20000001824 */
[----:B------:R-:W1:Y:S04]  /*8640*/  LDSM.16.M88.4 R104, [R102+0x2800] ;  /* 0x002800006668783b */ /* 0x000e680000000200 */
[----:B------:R-:W-:Y:S03]  /*8650*/  MUFU.TANH R197, R62 ;  /* 0x0000003e00c57308 */ /* 0x000fe60000002400 */
[C---:B--2---:R-:W-:Y:S05]  /*8660*/  HMMA.16816.F32 R48, R112.reuse, R108, R48 ;  /* 0x0000006c7030723c */ /* 0x044fea0000001830 */
[----:B------:R-:W-:Y:S03]  /*8670*/  MUFU.TANH R139, R63 ;  /* 0x0000003f008b7308 */ /* 0x000fe60000002400 */
[----:B------:R-:W-:Y:S01]  /*8680*/  HMMA.16816.F32 R44, R112, R110, R44 ;  /* 0x0000006e702c723c */ /* 0x000fe2000000182c */
[----:B------:R-:W2:Y:S01]  /*8690*/  LDSM.16.M88.4 R108, [R102+0x2000] ;  /* 0x00200000666c783b */ /* 0x000ea20000000200 */
[----:B------:R-:W-:-:S02]  /*86a0*/  FMUL.FTZ R40, R40, c[0x0][0x2ec] ;  /* 0x0000bb0028287a20 */ /* 0x000fc40000410000 */
[----:B------:R-:W-:Y:S01]  /*86b0*/  FMUL.FTZ R43, R43, c[0x0][0x2ec] ;  /* 0x0000bb002b2b7a20 */ /* 0x000fe20000410000 */
[----:B------:R-:W-:Y:S01]  /*86c0*/  MUFU.TANH R193, R54 ;  /* 0x0000003600c17308 */ /* 0x000fe20000002400 */
        /* <DEDUP_REMOVED lines=9> */
[----:B------:R4:W-:Y:S01]  /*8760*/  MUFU.TANH R59, R36 ;  /* 0x00000024003b7308 */ /* 0x0009e20000002400 */
[----:B------:R-:W-:Y:S02]  /*8770*/  FMUL.FTZ R49, R49, c[0x0][0x2ec] ;  /* 0x0000bb0031317a20 */ /* 0x000fe40000410000 */
[----:B------:R-:W-:Y:S01]  /*8780*/  FMUL.FTZ R45, R45, c[0x0][0x2ec] ;  /* 0x0000bb002d2d7a20 */ /* 0x000fe20000410000 */
[----:B-1----:R-:W-:Y:S01]  /*8790*/  HMMA.16816.F32 R24, R112, R104, R24 ;  /* 0x000000687018723c */ /* 0x002fe20000001818 */
[----:B------:R-:W-:-:S02]  /*87a0*/  FMUL.FTZ R44, R44, c[0x0][0x2ec] ;  /* 0x0000bb002c2c7a20 */ /* 0x000fc40000410000 */
[----:B------:R-:W-:Y:S01]  /*87b0*/  FMUL.FTZ R127, R47, c[0x0][0x2ec] ;  /* 0x0000bb002f7f7a20 */ /* 0x000fe20000410000 */
[----:B------:R-:W-:Y:S01]  /*87c0*/  MUFU.TANH R63, R40 ;  /* 0x00000028003f7308 */ /* 0x000fe20000002400 */
[----:B------:R-:W-:-:S03]  /*87d0*/  FMUL.FTZ R46, R46, c[0x0][0x2ec] ;  /* 0x0000bb002e2e7a20 */ /* 0x000fc60000410000 */
[C---:B------:R-:W-:Y:S01]  /*87e0*/  HMMA.16816.F32 R20, R112.reuse, R106, R20 ;  /* 0x0000006a7014723c */ /* 0x040fe20000001814 */
[----:B------:R-:W1:Y:S03]  /*87f0*/  LDSM.16.M88.4 R104, [R102+0x3800] ;  /* 0x003800006668783b */ /* 0x000e660000000200 */
[----:B------:R-:W-:Y:S04]  /*8800*/  MUFU.TANH R67, R44 ;  /* 0x0000002c00437308 */ /* 0x000fe80000002400 */
[C---:B--2---:R-:W-:Y:S04]  /*8810*/  HMMA.16816.F32 R32, R112.reuse, R108, R32 ;  /* 0x0000006c7020723c */ /* 0x044fe80000001820 */
[----:B------:R2:W-:Y:S04]  /*8820*/  MUFU.TANH R133, R43 ;  /* 0x0000002b00857308 */ /* 0x0005e80000002400 */
[----:B------:R-:W-:Y:S01]  /*8830*/  HMMA.16816.F32 R28, R112, R110, R28 ;  /* 0x0000006e701c723c */ /* 0x000fe2000000181c */
[----:B------:R-:W5:Y:S01]  /*8840*/  LDSM.16.M88.4 R108, [R102+0x3000] ;  /* 0x00300000666c783b */ /* 0x000f620000000200 */
[----:B------:R-:W-:Y:S01]  /*8850*/  FMUL.FTZ R25, R25, c[0x0][0x2ec] ;  /* 0x0000bb0019197a20 */ /* 0x000fe20000410000 */
[----:B------:R-:W-:-:S04]  /*8860*/  DEPBAR.LE SB0, 0x0 ;  /* 0x000080000000791a */ /* 0x000fc80000000000 */
[----:B------:R1:W-:Y:S01]  /*8870*/  MUFU.TANH R47, R41 ;  /* 0x00000029002f7308 */ /* 0x0003e20000002400 */
[----:B------:R-:W-:-:S07]  /*8880*/  FMUL.FTZ R21, R21, c[0x0][0x2ec] ;  /* 0x0000bb0015157a20 */ /* 0x000fce0000410000 */
[----:B------:R5:W-:Y:S01]  /*8890*/  MUFU.TANH R183, R42 ;  /* 0x0000002a00b77308 */ /* 0x000be20000002400 */
[----:B------:R-:W-:Y:S02]  /*88a0*/  FMUL.FTZ R143, R34, c[0x0][0x2ec] ;  /* 0x0000bb00228f7a20 */ /* 0x000fe40000410000 */
[----:B------:R-:W-:Y:S02]  /*88b0*/  IMAD.SHL.U32 R34, R170, 0x80, RZ ;  /* 0x00000080aa227824 */ /* 0x000fe400078e00ff */
[----:B------:R-:W-:Y:S02]  /*88c0*/  FMUL.FTZ R125, R35, c[0x0][0x2ec] ;  /* 0x0000bb00237d7a20 */ /* 0x000fe40000410000 */
[----:B------:R-:W-:Y:S01]  /*88d0*/  FMUL.FTZ R32, R32, c[0x0][0x2ec] ;  /* 0x0000bb0020207a20 */ /* 0x000fe20000410000 */
[--C-:B---3--:R-:W-:Y:S01]  /*88e0*/  LOP3.LUT R38, R34, 0x8, R169.reuse, 0xfe, !PT ;  /* 0x0000000822267812 */ /* 0x108fe200078efea9 */
[----:B------:R-:W-:Y:S01]  /*88f0*/  FMUL.FTZ R119, R28, c[0x0][0x2ec] ;  /* 0x0000bb001c777a20 */ /* 0x000fe20000410000 */
[C---:B-1----:R-:W-:Y:S01]  /*8900*/  HMMA.16816.F32 R8, R112.reuse, R104, R8 ;  /* 0x000000687008723c */ /* 0x042fe20000001808 */
[----:B----4-:R-:W-:Y:S01]  /*8910*/  LOP3.LUT R36, R34, R169, RZ, 0xfc, !PT ;  /* 0x000000a922247212 */ /* 0x010fe200078efcff */
[----:B------:R-:W1:Y:S01]  /*8920*/  I2F R35, R38 ;  /* 0x0000002600237306 */ /* 0x000e620000201400 */
[----:B------:R-:W-:Y:S01]  /*8930*/  ISETP.GE.AND P4, PT, R38, R124, PT ;  /* 0x0000007c2600720c */ /* 0x000fe20003f86270 */
[----:B--2---:R-:W-:Y:S01]  /*8940*/  FMUL.FTZ R43, R30, c[0x0][0x2ec] ;  /* 0x0000bb001e2b7a20 */ /* 0x004fe20000410000 */
[----:B------:R-:W-:Y:S01]  /*8950*/  IADD3 R40, R36, 0x9, RZ ;  /* 0x0000000924287810 */ /* 0x000fe20007ffe0ff */
[----:B------:R-:W-:Y:S01]  /*8960*/  FMUL.FTZ R29, R29, c[0x0][0x2ec] ;  /* 0x0000bb001d1d7a20 */ /* 0x000fe20000410000 */
[----:B------:R-:W-:Y:S01]  /*8970*/  ISETP.GE.AND P3, PT, R38, R123, PT ;  /* 0x0000007b2600720c */ /* 0x000fe20003f66270 */
[----:B------:R-:W-:Y:S01]  /*8980*/  FMUL.FTZ R105, R65, c[0x0][0x2ec] ;  /* 0x0000bb0041697a20 */ /* 0x000fe20000410000 */
[C-C-:B------:R-:W-:Y:S01]  /*8990*/  LOP3.LUT R44, R34.reuse, 0x18, R169.reuse, 0xfe, !PT ;  /* 0x00000018222c7812 */ /* 0x140fe200078efea9 */
[----:B------:R-:W-:Y:S01]  /*89a0*/  FMUL.FTZ R65, R61, c[0x0][0x2ec] ;  /* 0x0000bb003d417a20 */ /* 0x000fe20000410000 */
[----:B------:R-:W-:Y:S01]  /*89b0*/  MUFU.TANH R39, R32 ;  /* 0x0000002000277308 */ /* 0x000fe20000002400 */
[----:B------:R-:W-:Y:S01]  /*89c0*/  FMUL.FTZ R61, R57, c[0x0][0x2ec] ;  /* 0x0000bb00393d7a20 */ /* 0x000fe20000410000 */
[----:B------:R-:W-:Y:S01]  /*89d0*/  LOP3.LUT R41, R34, 0x10, R169, 0xfe, !PT ;  /* 0x0000001022297812 */ /* 0x000fe200078efea9 */
[----:B------:R-:W-:Y:S01]  /*89e0*/  HMMA.16816.F32 R4, R112, R106, R4 ;  /* 0x0000006a7004723c */ /* 0x000fe20000001804 */
[----:B-----5:R-:W-:Y:S01]  /*89f0*/  IADD3 R42, R36, 0x11, RZ ;  /* 0x00000011242a7810 */ /* 0x020fe20007ffe0ff */
[----:B-1----:R-:W-:-:S03]  /*8a00*/  FFMA.FTZ R117, R0, R35, R117 ;  /* 0x0000002300757223 */ /* 0x002fc60000010075 */
[----:B------:R-:W-:Y:S01]  /*8a10*/  MUFU.TANH R57, R53 ;  /* 0x0000003500397308 */ /* 0x000fe20000002400 */
[----:B------:R-:W-:Y:S02]  /*8a20*/  FFMA.FTZ R35, R0, R35, R197 ;  /* 0x0000002300237223 */ /* 0x000fe400000100c5 */
[C---:B------:R-:W-:Y:S01]  /*8a30*/  HMMA.16816.F32 R12, R112.reuse, R110, R12 ;  /* 0x0000006e700c723c */ /* 0x040fe2000000180c */
[----:B------:R-:W-:Y:S01]  /*8a40*/  FSEL R30, R117, -INF , !P4 ;  /* 0xff800000751e7808 */ /* 0x000fe20006000000 */
[----:B------:R-:W-:Y:S01]  /*8a50*/  FMUL.FTZ R9, R9, c[0x0][0x2ec] ;  /* 0x0000bb0009097a20 */ /* 0x000fe20000410000 */
[----:B------:R-:W-:Y:S01]  /*8a60*/  FSEL R35, R35, -INF , !P3 ;  /* 0xff80000023237808 */ /* 0x000fe20005800000 */
[----:B------:R-:W-:Y:S01]  /*8a70*/  FMUL.FTZ R11, R11, c[0x0][0x2ec] ;  /* 0x0000bb000b0b7a20 */ /* 0x000fe20000410000 */
[----:B------:R1:W-:Y:S01]  /*8a80*/  MUFU.TANH R53, R45 ;  /* 0x0000002d00357308 */ /* 0x0003e20000002400 */
[C---:B------:R-:W-:Y:S02]  /*8a90*/  ISETP.GE.AND P4, PT, R40.reuse, R124, PT ;  /* 0x0000007c2800720c */ /* 0x040fe40003f86270 */
[----:B------:R-:W-:Y:S01]  /*8aa0*/  ISETP.GE.AND P3, PT, R40, R123, PT ;  /* 0x0000007b2800720c */ /* 0x000fe20003f66270 */
[----:B------:R-:W-:Y:S04]  /*8ab0*/  HMMA.16816.F32 R16, R112, R108, R16 ;  /* 0x0000006c7010723c */ /* 0x000fe80000001810 */
[----:B------:R-:W-:Y:S03]  /*8ac0*/  MUFU.TANH R105, R105 ;  /* 0x0000006900697308 */ /* 0x000fe60000002400 */
[----:B------:R-:W-:-:S02]  /*8ad0*/  FMUL.FTZ R5, R5, c[0x0][0x2ec] ;  /* 0x0000bb0005057a20 */ /* 0x000fc40000410000 */
[----:B------:R-:W-:Y:S02]  /*8ae0*/  FMUL.FTZ R7, R7, c[0x0][0x2ec] ;  /* 0x0000bb0007077a20 */ /* 0x000fe40000410000 */
[----:B-1----:R-:W-:Y:S01]  /*8af0*/  FMUL.FTZ R45, R37, c[0x0][0x2ec] ;  /* 0x0000bb00252d7a20 */ /* 0x002fe20000410000 */
[----:B------:R-:W-:Y:S01]  /*8b00*/  MUFU.TANH R65, R65 ;  /* 0x0000004100417308 */ /* 0x000fe20000002400 */
[----:B------:R-:W-:Y:S01]  /*8b10*/  FMUL.FTZ R37, R33, c[0x0][0x2ec] ;  /* 0x0000bb0021257a20 */ /* 0x000fe20000410000 */
[----:B------:R-:W-:Y:S01]  /*8b20*/  IADD3 R33, R36, 0x1, RZ ;  /* 0x0000000124217810 */ /* 0x000fe20007ffe0ff */
[----:B------:R-:W-:Y:S02]  /*8b30*/  FMUL.FTZ R13, R13, c[0x0][0x2ec] ;  /* 0x0000bb000d0d7a20 */ /* 0x000fe40000410000 */
[----:B------:R-:W-:Y:S01]  /*8b40*/  FMUL.FTZ R15, R15, c[0x0][0x2ec] ;  /* 0x0000bb000f0f7a20 */ /* 0x000fe20000410000 */
[C---:B------:R-:W-:Y:S02]  /*8b50*/  ISETP.GE.AND P6, PT, R33.reuse, R124, PT ;  /* 0x0000007c2100720c */ /* 0x040fe40003fc6270 */
[----:B------:R-:W1:Y:S01]  /*8b60*/  I2F R32, R33 ;  /* 0x0000002100207306 */ /* 0x000e620000201400 */
[----:B------:R-:W-:-:S03]  /*8b70*/  ISETP.GE.AND P5, PT, R33, R123, PT ;  /* 0x0000007b2100720c */ /* 0x000fc60003fa6270 */
[----:B------:R-:W-:-:S04]  /*8b80*/  FMUL.FTZ R17, R17, c[0x0][0x2ec] ;  /* 0x0000bb0011117a20 */ /* 0x000fc80000410000 */
[----:B------:R-:W2:Y:S08]  /*8b90*/  I2F R28, R40 ;  /* 0x00000028001c7306 */ /* 0x000eb00000201400 */
[----:B------:R-:W-:Y:S01]  /*8ba0*/  MUFU.TANH R111, R52 ;  /* 0x00000034006f7308 */ /* 0x000fe20000002400 */
[CC--:B-1----:R-:W-:Y:S02]  /*8bb0*/  FFMA.FTZ R105, R0.reuse, R32.reuse, R105 ;  /* 0x0000002000697223 */ /* 0x0c2fe40000010069 */
[----:B------:R-:W-:-:S03]  /*8bc0*/  FFMA.FTZ R141, R0, R32, R141 ;  /* 0x00000020008d7223 */ /* 0x000fc6000001008d */
[----:B------:R-:W-:Y:S02]  /*8bd0*/  FSEL R32, R105, -INF , !P6 ;  /* 0xff80000069207808 */ /* 0x000fe40007000000 */
[----:B------:R-:W1:Y:S01]  /*8be0*/  I2F R40, R44 ;  /* 0x0000002c00287306 */ /* 0x000e620000201400 */
[----:B------:R-:W-:Y:S01]  /*8bf0*/  FSEL R33, R141, -INF , !P5 ;  /* 0xff8000008d217808 */ /* 0x000fe20006800000 */
[C---:B--2---:R-:W-:Y:S01]  /*8c00*/  FFMA.FTZ R65, R0.reuse, R28, R65 ;  /* 0x0000001c00417223 */ /* 0x044fe20000010041 */
[C---:B------:R-:W-:Y:S01]  /*8c10*/  ISETP.GE.AND P6, PT, R41.reuse, R124, PT ;  /* 0x0000007c2900720c */ /* 0x040fe20003fc6270 */
[----:B------:R-:W-:Y:S01]  /*8c20*/  FFMA.FTZ R139, R0, R28, R139 ;  /* 0x0000001c008b7223 */ /* 0x000fe2000001008b */
[----:B------:R-:W-:Y:S02]  /*8c30*/  ISETP.GE.AND P5, PT, R41, R123, PT ;  /* 0x0000007b2900720c */ /* 0x000fe40003fa6270 */
[----:B------:R-:W-:Y:S01]  /*8c40*/  FSEL R28, R65, -INF , !P4 ;  /* 0xff800000411c7808 */ /* 0x000fe20006000000 */
[----:B------:R-:W-:Y:S01]  /*8c50*/  MUFU.TANH R115, R56 ;  /* 0x0000003800737308 */ /* 0x000fe20000002400 */
[----:B------:R-:W-:Y:S01]  /*8c60*/  ISETP.GE.AND P4, PT, R44, R124, PT ;  /* 0x0000007c2c00720c */ /* 0x000fe20003f86270 */
[----:B------:R-:W-:-:S02]  /*8c70*/  FMUL.FTZ R65, R31, c[0x0][0x2ec] ;  /* 0x0000bb001f417a20 */ /* 0x000fc40000410000 */
[----:B------:R-:W-:-:S04]  /*8c80*/  FMUL.FTZ R31, R24, c[0x0][0x2ec] ;  /* 0x0000bb00181f7a20 */ /* 0x000fc80000410000 */
[----:B------:R-:W2:Y:S08]  /*8c90*/  I2F R38, R41 ;  /* 0x0000002900267306 */ /* 0x000eb00000201400 */
[----:B------:R-:W-:Y:S08]  /*8ca0*/  MUFU.TANH R61, R61 ;  /* 0x0000003d003d7308 */ /* 0x000ff00000002400 */
[----:B------:R-:W3:Y:S08]  /*8cb0*/  I2F R41, R42 ;  /* 0x0000002a00297306 */ /* 0x000ef00000201400 */
[----:B------:R1:W-:Y:S08]  /*8cc0*/  MUFU.TANH R107, R48 ;  /* 0x00000030006b7308 */ /* 0x0003f00000002400 */
[----:B------:R4:W-:Y:S08]  /*8cd0*/  MUFU.TANH R135, R51 ;  /* 0x0000003300877308 */ /* 0x0009f00000002400 */
[----:B------:R5:W-:Y:S01]  /*8ce0*/  MUFU.TANH R105, R29 ;  /* 0x0000001d00697308 */ /* 0x000be20000002400 */
[----:B-1----:R-:W-:-:S05]  /*8cf0*/  FFMA.FTZ R48, R0, R40, R111 ;  /* 0x0000002800307223 */ /* 0x002fca000001006f */
[----:B------:R-:W-:Y:S01]  /*8d00*/  FSEL R48, R48, -INF , !P4 ;  /* 0xff80000030307808 */ /* 0x000fe20006000000 */
[----:B----4-:R-:W-:Y:S01]  /*8d10*/  FFMA.FTZ R51, R0, R40, R193 ;  /* 0x0000002800337223 */ /* 0x010fe200000100c1 */
[----:B------:R2:W-:Y:S01]  /*8d20*/  MUFU.TANH R145, R50 ;  /* 0x0000003200917308 */ /* 0x0005e20000002400 */
[----:B-----5:R-:W-:-:S07]  /*8d30*/  FSEL R29, R139, -INF , !P3 ;  /* 0xff8000008b1d7808 */ /* 0x020fce0005800000 */
[----:B------:R1:W-:Y:S01]  /*8d40*/  MUFU.TANH R117, R43 ;  /* 0x0000002b00757308 */ /* 0x0003e20000002400 */
[-C--:B------:R-:W-:Y:S02]  /*8d50*/  ISETP.GE.AND P3, PT, R44, R123.reuse, PT ;  /* 0x0000007b2c00720c */ /* 0x080fe40003f66270 */
[----:B------:R-:W-:Y:S02]  /*8d60*/  IADD3 R44, R36, 0x19, RZ ;  /* 0x00000019242c7810 */ /* 0x000fe40007ffe0ff */
[----:B------:R-:W-:Y:S02]  /*8d70*/  FSEL R51, R51, -INF , !P3 ;  /* 0xff80000033337808 */ /* 0x000fe40005800000 */
[----:B------:R-:W-:Y:S01]  /*8d80*/  ISETP.GE.AND P4, PT, R44, R124, PT ;  /* 0x0000007c2c00720c */ /* 0x000fe20003f86270 */
[----:B------:R4:W-:Y:S01]  /*8d90*/  MUFU.TANH R191, R46 ;  /* 0x0000002e00bf7308 */ /* 0x0009e20000002400 */
[----:B--2---:R-:W-:Y:S01]  /*8da0*/  FFMA.FTZ R50, R0, R38, R115 ;  /* 0x0000002600327223 */ /* 0x004fe20000010073 */
[----:B------:R-:W-:-:S04]  /*8db0*/  ISETP.GE.AND P3, PT, R44, R123, PT ;  /* 0x0000007b2c00720c */ /* 0x000fc80003f66270 */
[----:B------:R-:W-:Y:S01]  /*8dc0*/  FSEL R50, R50, -INF , !P6 ;  /* 0xff80000032327808 */ /* 0x000fe20007000000 */
[----:B-1----:R-:W-:Y:S01]  /*8dd0*/  FFMA.FTZ R43, R0, R38, R195 ;  /* 0x00000026002b7223 */ /* 0x002fe200000100c3 */
[----:B------:R-:W-:Y:S01]  /*8de0*/  MUFU.TANH R131, R131 ;  /* 0x0000008300837308 */ /* 0x000fe20000002400 */
[----:B------:R-:W-:-:S03]  /*8df0*/  ISETP.GE.AND P6, PT, R42, R124, PT ;  /* 0x0000007c2a00720c */ /* 0x000fc60003fc6270 */
[----:B------:R-:W-:Y:S02]  /*8e00*/  FSEL R43, R43, -INF , !P5 ;  /* 0xff8000002b2b7808 */ /* 0x000fe40006800000 */
[----:B------:R-:W-:Y:S01]  /*8e10*/  ISETP.GE.AND P5, PT, R42, R123, PT ;  /* 0x0000007b2a00720c */ /* 0x000fe20003fa6270 */
[-C--:B---3--:R-:W-:Y:S01]  /*8e20*/  FFMA.FTZ R42, R0, R41.reuse, R61 ;  /* 0x00000029002a7223 */ /* 0x088fe2000001003d */
[----:B----4-:R-:W-:Y:S01]  /*8e30*/  LOP3.LUT R46, R34, 0x20, R169, 0xfe, !PT ;  /* 0x00000020222e7812 */ /* 0x010fe200078efea9 */
[----:B------:R1:W2:Y:S01]  /*8e40*/  I2F R24, R44 ;  /* 0x0000002c00187306 */ /* 0x0002a20000201400 */
[----:B------:R-:W-:Y:S02]  /*8e50*/  FMUL.FTZ R61, R26, c[0x0][0x2ec] ;  /* 0x0000bb001a3d7a20 */ /* 0x000fe40000410000 */
[----:B------:R-:W-:Y:S01]  /*8e60*/  FFMA.FTZ R41, R0, R41, R137 ;  /* 0x0000002900297223 */ /* 0x000fe20000010089 */
[----:B------:R-:W-:Y:S02]  /*8e70*/  FSEL R42, R42, -INF , !P6 ;  /* 0xff8000002a2a7808 */ /* 0x000fe40007000000 */
[----:B------:R-:W-:-:S02]  /*8e80*/  ISETP.GE.AND P6, PT, R46, R124, PT ;  /* 0x0000007c2e00720c */ /* 0x000fc40003fc6270 */
[----:B------:R-:W3:Y:S01]  /*8e90*/  I2F R38, R46 ;  /* 0x0000002e00267306 */ /* 0x000ee20000201400 */
[----:B------:R-:W-:Y:S02]  /*8ea0*/  FSEL R41, R41, -INF , !P5 ;  /* 0xff80000029297808 */ /* 0x000fe40006800000 */
[----:B------:R-:W-:Y:S02]  /*8eb0*/  ISETP.GE.AND P5, PT, R46, R123, PT ;  /* 0x0000007b2e00720c */ /* 0x000fe40003fa6270 */
[----:B-1----:R-:W-:-:S03]  /*8ec0*/  IADD3 R44, R36, 0x21, RZ ;  /* 0x00000021242c7810 */ /* 0x002fc60007ffe0ff */
[----:B------:R1:W-:Y:S01]  /*8ed0*/  MUFU.TANH R55, R49 ;  /* 0x0000003100377308 */ /* 0x0003e20000002400 */
[----:B--2---:R-:W-:Y:S02]  /*8ee0*/  FFMA.FTZ R40, R0, R24, R57 ;  /* 0x0000001800287223 */ /* 0x004fe40000010039 */
[----:B------:R-:W-:Y:S02]  /*8ef0*/  FMUL.FTZ R57, R27, c[0x0][0x2ec] ;  /* 0x0000bb001b397a20 */ /* 0x000fe40000410000 */
[----:B------:R-:W-:Y:S01]  /*8f00*/  FMUL.FTZ R27, R20, c[0x0][0x2ec] ;  /* 0x0000bb00141b7a20 */ /* 0x000fe20000410000 */
[----:B------:R-:W-:Y:S01]  /*8f10*/  FSEL R40, R40, -INF , !P4 ;  /* 0xff80000028287808 */ /* 0x000fe20006000000 */
[----:B---3--:R-:W-:Y:S01]  /*8f20*/  FFMA.FTZ R107, R0, R38, R107 ;  /* 0x00000026006b7223 */ /* 0x008fe2000001006b */
[----:B------:R-:W2:Y:S01]  /*8f30*/  I2F R26, R44 ;  /* 0x0000002c001a7306 */ /* 0x000ea20000201400 */
[----:B------:R-:W-:-:S03]  /*8f40*/  LOP3.LUT R46, R34, 0x28, R169, 0xfe, !PT ;  /* 0x00000028222e7812 */ /* 0x000fc600078efea9 */
[----:B------:R-:W-:Y:S02]  /*8f50*/  FSEL R196, R107, -INF , !P6 ;  /* 0xff8000006bc47808 */ /* 0x000fe40007000000 */
[----:B------:R-:W-:Y:S01]  /*8f60*/  ISETP.GE.AND P6, PT, R44, R124, PT ;  /* 0x0000007c2c00720c */ /* 0x000fe20003fc6270 */
[C---:B-1----:R-:W-:Y:S01]  /*8f70*/  FFMA.FTZ R49, R0.reuse, R24, R131 ;  /* 0x0000001800317223 */ /* 0x042fe20000010083 */
[----:B------:R-:W-:Y:S01]  /*8f80*/  MUFU.TANH R127, R127 ;  /* 0x0000007f007f7308 */ /* 0x000fe20000002400 */
[----:B------:R-:W-:Y:S01]  /*8f90*/  FFMA.FTZ R131, R0, R38, R145 ;  /* 0x0000002600837223 */ /* 0x000fe20000010091 */
[----:B------:R-:W-:Y:S02]  /*8fa0*/  IADD3 R38, R36, 0x29, RZ ;  /* 0x0000002924267810 */ /* 0x000fe40007ffe0ff */
[----:B------:R-:W-:Y:S02]  /*8fb0*/  FSEL R49, R49, -INF , !P3 ;  /* 0xff80000031317808 */ /* 0x000fe40005800000 */
[----:B------:R-:W-:Y:S01]  /*8fc0*/  FSEL R131, R131, -INF , !P5 ;  /* 0xff80000083837808 */ /* 0x000fe20006800000 */
[CC--:B--2---:R-:W-:Y:S01]  /*8fd0*/  FFMA.FTZ R55, R0.reuse, R26.reuse, R55 ;  /* 0x0000001a00377223 */ /* 0x0c4fe20000010037 */
[----:B------:R-:W1:Y:S01]  /*8fe0*/  I2F R24, R46 ;  /* 0x0000002e00187306 */ /* 0x000e620000201400 */
[----:B------:R-:W-:Y:S01]  /*8ff0*/  FFMA.FTZ R135, R0, R26, R135 ;  /* 0x0000001a00877223 */ /* 0x000fe20000010087 */
[----:B------:R-:W-:-:S02]  /*9000*/  ISETP.GE.AND P5, PT, R44, R123, PT ;  /* 0x0000007b2c00720c */ /* 0x000fc40003fa6270 */
[----:B------:R-:W-:Y:S02]  /*9010*/  LOP3.LUT R44, R34, 0x30, R169, 0xfe, !PT ;  /* 0x00000030222c7812 */ /* 0x000fe400078efea9 */
[CC--:B------:R-:W-:Y:S02]  /*9020*/  ISETP.GE.AND P4, PT, R46.reuse, R124.reuse, PT ;  /* 0x0000007c2e00720c */ /* 0x0c0fe40003f86270 */
[----:B------:R-:W2:Y:S01]  /*9030*/  I2F R26, R38 ;  /* 0x00000026001a7306 */ /* 0x000ea20000201400 */
[-C--:B------:R-:W-:Y:S02]  /*9040*/  ISETP.GE.AND P3, PT, R46, R123.reuse, PT ;  /* 0x0000007b2e00720c */ /* 0x080fe40003f66270 */
[----:B------:R-:W-:Y:S01]  /*9050*/  FSEL R132, R55, -INF , !P6 ;  /* 0xff80000037847808 */ /* 0x000fe20007000000 */
[----:B------:R-:W-:Y:S01]  /*9060*/  FMUL.FTZ R55, R22, c[0x0][0x2ec] ;  /* 0x0000bb0016377a20 */ /* 0x000fe20000410000 */
[----:B------:R-:W-:Y:S02]  /*9070*/  FSEL R145, R135, -INF , !P5 ;  /* 0xff80000087917808 */ /* 0x000fe40006800000 */
[----:B------:R-:W-:Y:S01]  /*9080*/  ISETP.GE.AND P6, PT, R44, R124, PT ;  /* 0x0000007c2c00720c */ /* 0x000fe20003fc6270 */
[CC--:B-1----:R-:W-:Y:S01]  /*9090*/  FFMA.FTZ R67, R0.reuse, R24.reuse, R67 ;  /* 0x0000001800437223 */ /* 0x0c2fe20000010043 */
[----:B------:R-:W1:Y:S01]  /*90a0*/  I2F R20, R44 ;  /* 0x0000002c00147306 */ /* 0x000e620000201400 */
[----:B------:R-:W-:Y:S01]  /*90b0*/  FFMA.FTZ R191, R0, R24, R191 ;  /* 0x0000001800bf7223 */ /* 0x000fe200000100bf */
[----:B------:R-:W-:-:S02]  /*90c0*/  ISETP.GE.AND P5, PT, R44, R123, PT ;  /* 0x0000007b2c00720c */ /* 0x000fc40003fa6270 */
[----:B------:R-:W-:Y:S02]  /*90d0*/  FSEL R194, R67, -INF , !P4 ;  /* 0xff80000043c27808 */ /* 0x000fe40006000000 */
[----:B------:R-:W-:Y:S01]  /*90e0*/  FSEL R193, R191, -INF , !P3 ;  /* 0xff800000bfc17808 */ /* 0x000fe20005800000 */
[----:B--2---:R-:W-:Y:S01]  /*90f0*/  FFMA.FTZ R53, R0, R26, R53 ;  /* 0x0000001a00357223 */ /* 0x004fe20000010035 */
[----:B------:R-:W-:Y:S01]  /*9100*/  ISETP.GE.AND P4, PT, R38, R124, PT ;  /* 0x0000007c2600720c */ /* 0x000fe20003f86270 */
[----:B------:R-:W-:Y:S01]  /*9110*/  FFMA.FTZ R127, R0, R26, R127 ;  /* 0x0000001a007f7223 */ /* 0x000fe2000001007f */
[----:B------:R-:W-:Y:S01]  /*9120*/  IADD3 R26, R36, 0x31, RZ ;  /* 0x00000031241a7810 */ /* 0x000fe20007ffe0ff */
[----:B------:R-:W-:Y:S01]  /*9130*/  MUFU.TANH R143, R143 ;  /* 0x0000008f008f7308 */ /* 0x000fe20000002400 */
[----:B------:R-:W-:Y:S02]  /*9140*/  ISETP.GE.AND P3, PT, R38, R123, PT ;  /* 0x0000007b2600720c */ /* 0x000fe40003f66270 */
[----:B------:R-:W-:Y:S01]  /*9150*/  LOP3.LUT R38, R34, 0x38, R169, 0xfe, !PT ;  /* 0x0000003822267812 */ /* 0x000fe200078efea9 */
[CC--:B-1----:R-:W-:Y:S01]  /*9160*/  FFMA.FTZ R63, R0.reuse, R20.reuse, R63 ;  /* 0x00000014003f7223 */ /* 0x0c2fe2000001003f */
[----:B------:R-:W-:Y:S01]  /*9170*/  FSEL R134, R53, -INF , !P4 ;  /* 0xff80000035867808 */ /* 0x000fe20006000000 */
[----:B------:R-:W-:-:S02]  /*9180*/  FFMA.FTZ R183, R0, R20, R183 ;  /* 0x0000001400b77223 */ /* 0x000fc400000100b7 */
[----:B------:R-:W1:Y:S01]  /*9190*/  I2F R24, R26 ;  /* 0x0000001a00187306 */ /* 0x000e620000201400 */
[----:B------:R-:W-:Y:S01]  /*91a0*/  FMUL.FTZ R53, R23, c[0x0][0x2ec] ;  /* 0x0000bb0017357a20 */ /* 0x000fe20000410000 */
[----:B------:R-:W-:Y:S01]  /*91b0*/  FSEL R192, R63, -INF , !P6 ;  /* 0xff8000003fc07808 */ /* 0x000fe20007000000 */
[----:B------:R-:W-:Y:S01]  /*91c0*/  FMUL.FTZ R23, R16, c[0x0][0x2ec] ;  /* 0x0000bb0010177a20 */ /* 0x000fe20000410000 */
[----:B------:R-:W-:Y:S02]  /*91d0*/  FSEL R197, R183, -INF , !P5 ;  /* 0xff800000b7c57808 */ /* 0x000fe40006800000 */
[C---:B------:R-:W-:Y:S02]  /*91e0*/  ISETP.GE.AND P6, PT, R26.reuse, R124, PT ;  /* 0x0000007c1a00720c */ /* 0x040fe40003fc6270 */
[----:B------:R-:W2:Y:S01]  /*91f0*/  I2F R22, R38 ;  /* 0x0000002600167306 */ /* 0x000ea20000201400 */
[----:B------:R-:W-:Y:S02]  /*9200*/  ISETP.GE.AND P5, PT, R26, R123, PT ;  /* 0x0000007b1a00720c */ /* 0x000fe40003fa6270 */
[----:B------:R-:W-:-:S02]  /*9210*/  FSEL R127, R127, -INF , !P3 ;  /* 0xff8000007f7f7808 */ /* 0x000fc40005800000 */
[C---:B------:R-:W-:Y:S02]  /*9220*/  ISETP.GE.AND P4, PT, R38.reuse, R124, PT ;  /* 0x0000007c2600720c */ /* 0x040fe40003f86270 */
[----:B------:R-:W-:Y:S01]  /*9230*/  ISETP.GE.AND P3, PT, R38, R123, PT ;  /* 0x0000007b2600720c */ /* 0x000fe20003f66270 */
[-C--:B-1----:R-:W-:Y:S01]  /*9240*/  FFMA.FTZ R47, R0, R24.reuse, R47 ;  /* 0x00000018002f7223 */ /* 0x082fe2000001002f */
[----:B------:R-:W-:Y:S01]  /*9250*/  LOP3.LUT R26, R34, 0x40, R169, 0xfe, !PT ;  /* 0x00000040221a7812 */ /* 0x000fe200078efea9 */
[----:B------:R-:W-:Y:S01]  /*9260*/  FFMA.FTZ R133, R0, R24, R133 ;  /* 0x0000001800857223 */ /* 0x000fe20000010085 */
[----:B------:R-:W-:Y:S01]  /*9270*/  MUFU.TANH R37, R37 ;  /* 0x0000002500257308 */ /* 0x000fe20000002400 */
[----:B------:R-:W-:Y:S02]  /*9280*/  IADD3 R24, R36, 0x39, RZ ;  /* 0x0000003924187810 */ /* 0x000fe40007ffe0ff */
[----:B------:R-:W-:Y:S01]  /*9290*/  FSEL R146, R47, -INF , !P6 ;  /* 0xff8000002f927808 */ /* 0x000fe20007000000 */
[----:B------:R-:W-:Y:S01]  /*92a0*/  FMUL.FTZ R47, R18, c[0x0][0x2ec] ;  /* 0x0000bb00122f7a20 */ /* 0x000fe20000410000 */
[----:B------:R-:W-:Y:S01]  /*92b0*/  FSEL R191, R133, -INF , !P5 ;  /* 0xff80000085bf7808 */ /* 0x000fe20006800000 */
[----:B--2---:R-:W-:Y:S01]  /*92c0*/  FFMA.FTZ R59, R0, R22, R59 ;  /* 0x00000016003b7223 */ /* 0x004fe2000001003b */
[----:B------:R-:W-:Y:S01]  /*92d0*/  ISETP.GE.AND P6, PT, R26, R124, PT ;  /* 0x0000007c1a00720c */ /* 0x000fe20003fc6270 */
[----:B------:R-:W-:Y:S01]  /*92e0*/  FFMA.FTZ R147, R0, R22, R147 ;  /* 0x0000001600937223 */ /* 0x000fe20000010093 */
[----:B------:R-:W1:Y:S01]  /*92f0*/  I2F R20, R26 ;  /* 0x0000001a00147306 */ /* 0x000e620000201400 */
[----:B------:R-:W-:-:S02]  /*9300*/  IADD3 R22, R36, 0x41, RZ ;  /* 0x0000004124167810 */ /* 0x000fc40007ffe0ff */
[-C--:B------:R-:W-:Y:S02]  /*9310*/  ISETP.GE.AND P5, PT, R26, R123.reuse, PT ;  /* 0x0000007b1a00720c */ /* 0x080fe40003fa6270 */
[----:B------:R-:W-:Y:S02]  /*9320*/  FSEL R182, R59, -INF , !P4 ;  /* 0xff8000003bb67808 */ /* 0x000fe40006000000 */
[----:B------:R-:W-:Y:S01]  /*9330*/  FSEL R183, R147, -INF , !P3 ;  /* 0xff80000093b77808 */ /* 0x000fe20005800000 */
[----:B------:R-:W-:Y:S01]  /*9340*/  MUFU.TANH R125, R125 ;  /* 0x0000007d007d7308 */ /* 0x000fe20000002400 */
[C---:B------:R-:W-:Y:S02]  /*9350*/  ISETP.GE.AND P4, PT, R24.reuse, R124, PT ;  /* 0x0000007c1800720c */ /* 0x040fe40003f86270 */
[----:B------:R-:W-:-:S05]  /*9360*/  ISETP.GE.AND P3, PT, R24, R123, PT ;  /* 0x0000007b1800720c */ /* 0x000fca0003f66270 */
[----:B------:R-:W2:Y:S01]  /*9370*/  I2F R18, R22 ;  /* 0x0000001600127306 */ /* 0x000ea20000201400 */
[-C--:B-1----:R-:W-:Y:S01]  /*9380*/  FFMA.FTZ R138, R0, R20.reuse, R39 ;  /* 0x00000014008a7223 */ /* 0x082fe20000010027 */
[----:B------:R-:W-:Y:S01]  /*9390*/  LOP3.LUT R26, R34, 0x48, R169, 0xfe, !PT ;  /* 0x00000048221a7812 */ /* 0x000fe200078efea9 */
[----:B------:R-:W-:Y:S01]  /*93a0*/  FFMA.FTZ R139, R0, R20, R143 ;  /* 0x00000014008b7223 */ /* 0x000fe2000001008f */
[----:B------:R-:W-:Y:S02]  /*93b0*/  IADD3 R20, R36, 0x49, RZ ;  /* 0x0000004924147810 */ /* 0x000fe40007ffe0ff */
[----:B------:R-:W-:Y:S02]  /*93c0*/  FSEL R138, R138, -INF , !P6 ;  /* 0xff8000008a8a7808 */ /* 0x000fe40007000000 */
[----:B------:R-:W-:Y:S01]  /*93d0*/  MUFU.TANH R45, R45 ;  /* 0x0000002d002d7308 */ /* 0x000fe20000002400 */
[----:B------:R-:W-:Y:S02]  /*93e0*/  FSEL R139, R139, -INF , !P5 ;  /* 0xff8000008b8b7808 */ /* 0x000fe40006800000 */
[----:B------:R-:W-:-:S02]  /*93f0*/  ISETP.GE.AND P6, PT, R22, R124, PT ;  /* 0x0000007c1600720c */ /* 0x000fc40003fc6270 */
[----:B------:R-:W-:-:S03]  /*9400*/  ISETP.GE.AND P5, PT, R22, R123, PT ;  /* 0x0000007b1600720c */ /* 0x000fc60003fa6270 */
[----:B------:R-:W-:Y:S01]  /*9410*/  MUFU.TANH R129, R129 ;  /* 0x0000008100817308 */ /* 0x000fe20000002400 */
[-C--:B--2---:R-:W-:Y:S01]  /*9420*/  FFMA.FTZ R37, R0, R18.reuse, R37 ;  /* 0x0000001200257223 */ /* 0x084fe20000010025 */
[----:B------:R-:W-:Y:S01]  /*9430*/  LOP3.LUT R22, R34, 0x50, R169, 0xfe, !PT ;  /* 0x0000005022167812 */ /* 0x000fe200078efea9 */
[----:B------:R-:W-:-:S03]  /*9440*/  FFMA.FTZ R125, R0, R18, R125 ;  /* 0x00000012007d7223 */ /* 0x000fc6000001007d */
[----:B------:R-:W-:Y:S01]  /*9450*/  FSEL R136, R37, -INF , !P6 ;  /* 0xff80000025887808 */ /* 0x000fe20007000000 */
[----:B------:R-:W-:Y:S01]  /*9460*/  FMUL.FTZ R37, R14, c[0x0][0x2ec] ;  /* 0x0000bb000e257a20 */ /* 0x000fe20000410000 */
[----:B------:R-:W1:Y:S01]  /*9470*/  I2F R16, R24 ;  /* 0x0000001800107306 */ /* 0x000e620000201400 */
[----:B------:R-:W-:-:S07]  /*9480*/  ISETP.GE.AND P6, PT, R22, R124, PT ;  /* 0x0000007c1600720c */ /* 0x000fce0003fc6270 */
[----:B------:R-:W-:Y:S08]  /*9490*/  MUFU.TANH R65, R65 ;  /* 0x0000004100417308 */ /* 0x000ff00000002400 */
[----:B------:R-:W2:Y:S01]  /*94a0*/  I2F R18, R20 ;  /* 0x0000001400127306 */ /* 0x000ea20000201400 */
[CC--:B-1----:R-:W-:Y:S02]  /*94b0*/  FFMA.FTZ R45, R0.reuse, R16.reuse, R45 ;  /* 0x00000010002d7223 */ /* 0x0c2fe4000001002d */
[----:B------:R-:W-:-:S02]  /*94c0*/  FFMA.FTZ R129, R0, R16, R129 ;  /* 0x0000001000817223 */ /* 0x000fc40000010081 */
[----:B------:R-:W-:Y:S01]  /*94d0*/  FMUL.FTZ R24, R19, c[0x0][0x2ec] ;  /* 0x0000bb0013187a20 */ /* 0x000fe20000410000 */
[----:B------:R-:W-:Y:S01]  /*94e0*/  FSEL R144, R45, -INF , !P4 ;  /* 0xff8000002d907808 */ /* 0x000fe20006000000 */
[----:B------:R-:W-:Y:S01]  /*94f0*/  FMUL.FTZ R19, R12, c[0x0][0x2ec] ;  /* 0x0000bb000c137a20 */ /* 0x000fe20000410000 */
[----:B------:R-:W-:Y:S01]  /*9500*/  MUFU.TANH R119, R119 ;  /* 0x0000007700777308 */ /* 0x000fe20000002400 */
[----:B------:R-:W-:Y:S02]  /*9510*/  FSEL R195, R129, -INF , !P3 ;  /* 0xff80000081c37808 */ /* 0x000fe40005800000 */
[----:B------:R-:W-:Y:S02]  /*9520*/  FSEL R129, R125, -INF , !P5 ;  /* 0xff8000007d817808 */ /* 0x000fe40006800000 */
[-C--:B------:R-:W-:Y:S02]  /*9530*/  ISETP.GE.AND P5, PT, R22, R123.reuse, PT ;  /* 0x0000007b1600720c */ /* 0x080fe40003fa6270 */
[----:B------:R-:W-:Y:S01]  /*9540*/  ISETP.GE.AND P4, PT, R26, R124, PT ;  /* 0x0000007c1a00720c */ /* 0x000fe20003f86270 */
[----:B------:R-:W1:Y:S01]  /*9550*/  I2F R16, R26 ;  /* 0x0000001a00107306 */ /* 0x000e620000201400 */
[-C--:B--2---:R-:W-:Y:S01]  /*9560*/  FFMA.FTZ R105, R0, R18.reuse, R105 ;  /* 0x0000001200697223 */ /* 0x084fe20000010069 */
[----:B------:R-:W-:Y:S01]  /*9570*/  ISETP.GE.AND P3, PT, R26, R123, PT ;  /* 0x0000007b1a00720c */ /* 0x000fe20003f66270 */
[----:B------:R-:W-:Y:S01]  /*9580*/  FFMA.FTZ R65, R0, R18, R65 ;  /* 0x0000001200417223 */ /* 0x000fe20000010041 */
[----:B------:R-:W-:-:S04]  /*9590*/  IADD3 R18, R36, 0x51, RZ ;  /* 0x0000005124127810 */ /* 0x000fc80007ffe0ff */
[----:B------:R-:W-:Y:S08]  /*95a0*/  MUFU.TANH R31, R31 ;  /* 0x0000001f001f7308 */ /* 0x000ff00000002400 */
[----:B------:R-:W-:Y:S01]  /*95b0*/  MUFU.TANH R61, R61 ;  /* 0x0000003d003d7308 */ /* 0x000fe20000002400 */
[CC--:B-1----:R-:W-:Y:S02]  /*95c0*/  FFMA.FTZ R119, R0.reuse, R16.reuse, R119 ;  /* 0x0000001000777223 */ /* 0x0c2fe40000010077 */
[----:B------:R-:W-:-:S03]  /*95d0*/  FFMA.FTZ R117, R0, R16, R117 ;  /* 0x0000001000757223 */ /* 0x000fc60000010075 */
[----:B------:R-:W-:Y:S02]  /*95e0*/  FSEL R142, R119, -INF , !P4 ;  /* 0xff800000778e7808 */ /* 0x000fe40006000000 */
[----:B------:R1:W2:Y:S01]  /*95f0*/  I2F R12, R22 ;  /* 0x00000016000c7306 */ /* 0x0002a20000201400 */
[----:B------:R-:W-:Y:S02]  /*9600*/  FSEL R137, R117, -INF , !P3 ;  /* 0xff80000075897808 */ /* 0x000fe40005800000 */
[C---:B------:R-:W-:Y:S02]  /*9610*/  ISETP.GE.AND P4, PT, R20.reuse, R124, PT ;  /* 0x0000007c1400720c */ /* 0x040fe40003f86270 */
[----:B------:R-:W-:Y:S01]  /*9620*/  ISETP.GE.AND P3, PT, R20, R123, PT ;  /* 0x0000007b1400720c */ /* 0x000fe20003f66270 */
[----:B------:R-:W-:Y:S01]  /*9630*/  FMUL.FTZ R20, R8, c[0x0][0x2ec] ;  /* 0x0000bb0008147a20 */ /* 0x000fe20000410000 */
[----:B------:R-:W-:Y:S01]  /*9640*/  FSEL R140, R105, -INF , !P4 ;  /* 0xff800000698c7808 */ /* 0x000fe20006000000 */
[----:B------:R-:W-:Y:S01]  /*9650*/  MUFU.TANH R25, R25 ;  /* 0x0000001900197308 */ /* 0x000fe20000002400 */
[----:B------:R-:W-:-:S02]  /*9660*/  FSEL R135, R65, -INF , !P3 ;  /* 0xff80000041877808 */ /* 0x000fc40005800000 */
[----:B-1----:R-:W-:-:S05]  /*9670*/  LOP3.LUT R22, R34, 0x58, R169, 0xfe, !PT ;  /* 0x0000005822167812 */ /* 0x002fca00078efea9 */
[----:B------:R-:W-:Y:S01]  /*9680*/  MUFU.TANH R57, R57 ;  /* 0x0000003900397308 */ /* 0x000fe20000002400 */
[CC--:B--2---:R-:W-:Y:S02]  /*9690*/  FFMA.FTZ R31, R0.reuse, R12.reuse, R31 ;  /* 0x0000000c001f7223 */ /* 0x0c4fe4000001001f */
[----:B------:R-:W-:Y:S01]  /*96a0*/  FFMA.FTZ R61, R0, R12, R61 ;  /* 0x0000000c003d7223 */ /* 0x000fe2000001003d */
[-C--:B------:R-:W-:Y:S02]  /*96b0*/  ISETP.GE.AND P4, PT, R22, R124.reuse, PT ;  /* 0x0000007c1600720c */ /* 0x080fe40003f86270 */
[----:B------:R-:W-:Y:S02]  /*96c0*/  FSEL R126, R31, -INF , !P6 ;  /* 0xff8000001f7e7808 */ /* 0x000fe40007000000 */
[----:B------:R1:W2:Y:S01]  /*96d0*/  I2F R16, R18 ;  /* 0x0000001200107306 */ /* 0x0002a20000201400 */
[----:B------:R-:W-:Y:S02]  /*96e0*/  FSEL R125, R61, -INF , !P5 ;  /* 0xff8000003d7d7808 */ /* 0x000fe40006800000 */
[----:B------:R-:W-:-:S02]  /*96f0*/  ISETP.GE.AND P6, PT, R18, R124, PT ;  /* 0x0000007c1200720c */ /* 0x000fc40003fc6270 */
[-C--:B------:R-:W-:Y:S02]  /*9700*/  ISETP.GE.AND P5, PT, R18, R123.reuse, PT ;  /* 0x0000007b1200720c */ /* 0x080fe40003fa6270 */
[----:B------:R-:W-:Y:S01]  /*9710*/  ISETP.GE.AND P3, PT, R22, R123, PT ;  /* 0x0000007b1600720c */ /* 0x000fe20003f66270 */
[----:B------:R-:W-:Y:S08]  /*9720*/  MUFU.TANH R27, R27 ;  /* 0x0000001b001b7308 */ /* 0x000ff00000002400 */
[----:B------:R-:W-:Y:S01]  /*9730*/  MUFU.TANH R55, R55 ;  /* 0x0000003700377308 */ /* 0x000fe20000002400 */
[----:B-1----:R-:W-:Y:S01]  /*9740*/  LOP3.LUT R18, R34, 0x60, R169, 0xfe, !PT ;  /* 0x0000006022127812 */ /* 0x002fe200078efea9 */
[----:B--2---:R-:W-:-:S02]  /*9750*/  FFMA.FTZ R25, R0, R16, R25 ;  /* 0x0000001000197223 */ /* 0x004fc40000010019 */
[----:B------:R-:W-:Y:S01]  /*9760*/  FFMA.FTZ R57, R0, R16, R57 ;  /* 0x0000001000397223 */ /* 0x000fe20000010039 */
[----:B------:R-:W-:Y:S02]  /*9770*/  IADD3 R16, R36, 0x59, RZ ;  /* 0x0000005924107810 */ /* 0x000fe40007ffe0ff */
[----:B------:R-:W-:Y:S01]  /*9780*/  FSEL R118, R25, -INF , !P6 ;  /* 0xff80000019767808 */ /* 0x000fe20007000000 */
[----:B------:R-:W1:Y:S01]  /*9790*/  I2F R14, R22 ;  /* 0x00000016000e7306 */ /* 0x000e620000201400 */
[----:B------:R-:W-:Y:S01]  /*97a0*/  FMUL.FTZ R25, R10, c[0x0][0x2ec] ;  /* 0x0000bb000a197a20 */ /* 0x000fe20000410000 */
[----:B------:R-:W-:Y:S02]  /*97b0*/  FSEL R115, R57, -INF , !P5 ;  /* 0xff80000039737808 */ /* 0x000fe40006800000 */
[C---:B------:R-:W-:Y:S02]  /*97c0*/  ISETP.GE.AND P6, PT, R18.reuse, R124, PT ;  /* 0x0000007c1200720c */ /* 0x040fe40003fc6270 */
[----:B------:R-:W-:-:S02]  /*97d0*/  ISETP.GE.AND P5, PT, R18, R123, PT ;  /* 0x0000007b1200720c */ /* 0x000fc40003fa6270 */
[----:B------:R-:W-:Y:S08]  /*97e0*/  MUFU.TANH R23, R23 ;  /* 0x0000001700177308 */ /* 0x000ff00000002400 */
[----:B------:R-:W-:Y:S01]  /*97f0*/  MUFU.TANH R47, R47 ;  /* 0x0000002f002f7308 */ /* 0x000fe20000002400 */
[CC--:B-1----:R-:W-:Y:S02]  /*9800*/  FFMA.FTZ R27, R0.reuse, R14.reuse, R27 ;  /* 0x0000000e001b7223 */ /* 0x0c2fe4000001001b */
[----:B------:R-:W-:Y:S01]  /*9810*/  FFMA.FTZ R55, R0, R14, R55 ;  /* 0x0000000e00377223 */ /* 0x000fe20000010037 */
[----:B------:R-:W-:-:S02]  /*9820*/  IADD3 R14, R36, 0x61, RZ ;  /* 0x00000061240e7810 */ /* 0x000fc40007ffe0ff */
[----:B------:R-:W-:Y:S02]  /*9830*/  FSEL R130, R27, -INF , !P4 ;  /* 0xff8000001b827808 */ /* 0x000fe40006000000 */
[----:B------:R-:W1:Y:S01]  /*9840*/  I2F R12, R18 ;  /* 0x00000012000c7306 */ /* 0x000e620000201400 */
[----:B------:R-:W-:Y:S02]  /*9850*/  FSEL R117, R55, -INF , !P3 ;  /* 0xff80000037757808 */ /* 0x000fe40005800000 */
[C---:B------:R-:W-:Y:S02]  /*9860*/  ISETP.GE.AND P4, PT, R16.reuse, R124, PT ;  /* 0x0000007c1000720c */ /* 0x040fe40003f86270 */
[----:B------:R-:W-:-:S03]  /*9870*/  ISETP.GE.AND P3, PT, R16, R123, PT ;  /* 0x0000007b1000720c */ /* 0x000fc60003f66270 */
[----:B------:R-:W-:Y:S08]  /*9880*/  MUFU.TANH R21, R21 ;  /* 0x0000001500157308 */ /* 0x000ff00000002400 */
[----:B------:R2:W3:Y:S01]  /*9890*/  I2F R8, R16 ;  /* 0x0000001000087306 */ /* 0x0004e20000201400 */
[CC--:B-1----:R-:W-:Y:S02]  /*98a0*/  FFMA.FTZ R23, R0.reuse, R12.reuse, R23 ;  /* 0x0000000c00177223 */ /* 0x0c2fe40000010017 */
[----:B------:R-:W-:Y:S01]  /*98b0*/  FFMA.FTZ R47, R0, R12, R47 ;  /* 0x0000000c002f7223 */ /* 0x000fe2000001002f */
[----:B------:R-:W-:-:S02]  /*98c0*/  IADD3 R12, R36, 0x69, RZ ;  /* 0x00000069240c7810 */ /* 0x000fc40007ffe0ff */
[----:B------:R-:W-:Y:S02]  /*98d0*/  FSEL R104, R23, -INF , !P6 ;  /* 0xff80000017687808 */ /* 0x000fe40007000000 */
[----:B------:R-:W1:Y:S01]  /*98e0*/  MUFU.TANH R53, R53 ;  /* 0x0000003500357308 */ /* 0x000e620000002400 */
[----:B------:R-:W-:Y:S02]  /*98f0*/  FSEL R107, R47, -INF , !P5 ;  /* 0xff8000002f6b7808 */ /* 0x000fe40006800000 */
[C---:B------:R-:W-:Y:S02]  /*9900*/  ISETP.GE.AND P6, PT, R14.reuse, R124, PT ;  /* 0x0000007c0e00720c */ /* 0x040fe40003fc6270 */
[----:B------:R-:W-:-:S03]  /*9910*/  ISETP.GE.AND P5, PT, R14, R123, PT ;  /* 0x0000007b0e00720c */ /* 0x000fc60003fa6270 */
[----:B------:R-:W-:Y:S01]  /*9920*/  MUFU.TANH R17, R17 ;  /* 0x0000001100117308 */ /* 0x000fe20000002400 */
[----:B--2---:R-:W-:Y:S01]  /*9930*/  LOP3.LUT R16, R34, 0x68, R169, 0xfe, !PT ;  /* 0x0000006822107812 */ /* 0x004fe200078efea9 */
[----:B---3--:R-:W-:-:S05]  /*9940*/  FFMA.FTZ R21, R0, R8, R21 ;  /* 0x0000000800157223 */ /* 0x008fca0000010015 */
[----:B------:R-:W-:Y:S01]  /*9950*/  FSEL R128, R21, -INF , !P4 ;  /* 0xff80000015807808 */ /* 0x000fe20006000000 */
[----:B------:R-:W-:Y:S01]  /*9960*/  MUFU.TANH R39, R24 ;  /* 0x0000001800277308 */ /* 0x000fe20000002400 */
[----:B-1----:R-:W-:Y:S01]  /*9970*/  FFMA.FTZ R53, R0, R8, R53 ;  /* 0x0000000800357223 */ /* 0x002fe20000010035 */
[----:B------:R-:W-:Y:S01]  /*9980*/  ISETP.GE.AND P4, PT, R16, R124, PT ;  /* 0x0000007c1000720c */ /* 0x000fe20003f86270 */
[----:B------:R-:W-:-:S03]  /*9990*/  FMUL.FTZ R21, R4, c[0x0][0x2ec] ;  /* 0x0000bb0004157a20 */ /* 0x000fc60000410000 */
[----:B------:R-:W-:Y:S02]  /*99a0*/  FSEL R111, R53, -INF , !P3 ;  /* 0xff800000356f7808 */ /* 0x000fe40005800000 */
[----:B------:R-:W1:Y:S01]  /*99b0*/  I2F R10, R14 ;  /* 0x0000000e000a7306 */ /* 0x000e620000201400 */
[----:B------:R-:W-:-:S07]  /*99c0*/  ISETP.GE.AND P3, PT, R16, R123, PT ;  /* 0x0000007b1000720c */ /* 0x000fce0003f66270 */
[----:B------:R-:W-:Y:S01]  /*99d0*/  MUFU.TANH R19, R19 ;  /* 0x0000001300137308 */ /* 0x000fe20000002400 */
[----:B-1----:R-:W-:-:S07]  /*99e0*/  FFMA.FTZ R17, R0, R10, R17 ;  /* 0x0000000a00117223 */ /* 0x002fce0000010011 */
[----:B------:R-:W-:Y:S01]  /*99f0*/  MUFU.TANH R13, R13 ;  /* 0x0000000d000d7308 */ /* 0x000fe20000002400 */
[----:B------:R-:W-:Y:S01]  /*9a00*/  FFMA.FTZ R39, R0, R10, R39 ;  /* 0x0000000a00277223 */ /* 0x000fe20000010027 */
[----:B------:R-:W-:Y:S02]  /*9a10*/  LOP3.LUT R14, R34, 0x70, R169, 0xfe, !PT ;  /* 0x00000070220e7812 */ /* 0x000fe400078efea9 */
[----:B------:R-:W-:Y:S01]  /*9a20*/  FSEL R100, R17, -INF , !P6 ;  /* 0xff80000011647808 */ /* 0x000fe20007000000 */
[----:B------:R-:W-:Y:S01]  /*9a30*/  FMUL.FTZ R17, R6, c[0x0][0x2ec] ;  /* 0x0000bb0006117a20 */ /* 0x000fe20000410000 */
[----:B------:R-:W-:Y:S02]  /*9a40*/  IADD3 R6, R36, 0x71, RZ ;  /* 0x0000007124067810 */ /* 0x000fe40007ffe0ff */
[----:B------:R-:W-:Y:S01]  /*9a50*/  MUFU.TANH R37, R37 ;  /* 0x0000002500257308 */ /* 0x000fe20000002400 */
[----:B------:R-:W-:Y:S02]  /*9a60*/  FSEL R105, R39, -INF , !P5 ;  /* 0xff80000027697808 */ /* 0x000fe40006800000 */
[----:B------:R-:W-:-:S02]  /*9a70*/  ISETP.GE.AND P6, PT, R14, R124, PT ;  /* 0x0000007c0e00720c */ /* 0x000fc40003fc6270 */
[----:B------:R-:W-:-:S03]  /*9a80*/  ISETP.GE.AND P5, PT, R14, R123, PT ;  /* 0x0000007b0e00720c */ /* 0x000fc60003fa6270 */
[----:B------:R-:W-:Y:S08]  /*9a90*/  MUFU.TANH R15, R15 ;  /* 0x0000000f000f7308 */ /* 0x000ff00000002400 */
[----:B------:R-:W1:Y:S08]  /*9aa0*/  I2F R8, R16 ;  /* 0x0000001000087306 */ /* 0x000e700000201400 */
[----:B------:R-:W2:Y:S08]  /*9ab0*/  I2F R10, R12 ;  /* 0x0000000c000a7306 */ /* 0x000eb00000201400 */
[----:B------:R-:W-:Y:S01]  /*9ac0*/  MUFU.TANH R31, R20 ;  /* 0x00000014001f7308 */ /* 0x000fe20000002400 */
[----:B-1----:R-:W-:-:S02]  /*9ad0*/  FFMA.FTZ R19, R0, R8, R19 ;  /* 0x0000000800137223 */ /* 0x002fc40000010013 */
[----:B------:R-:W-:-:S03]  /*9ae0*/  FFMA.FTZ R37, R0, R8, R37 ;  /* 0x0000000800257223 */ /* 0x000fc60000010025 */
[----:B------:R-:W-:Y:S02]  /*9af0*/  FSEL R106, R19, -INF , !P4 ;  /* 0xff800000136a7808 */ /* 0x000fe40006000000 */
[----:B------:R-:W-:Y:S01]  /*9b00*/  MUFU.TANH R25, R25 ;  /* 0x0000001900197308 */ /* 0x000fe20000002400 */
[CC--:B--2---:R-:W-:Y:S01]  /*9b10*/  FFMA.FTZ R13, R0.reuse, R10.reuse, R13 ;  /* 0x0000000a000d7223 */ /* 0x0c4fe2000001000d */
[----:B------:R-:W-:Y:S01]  /*9b20*/  FSEL R67, R37, -INF , !P3 ;  /* 0xff80000025437808 */ /* 0x000fe20005800000 */
[----:B------:R-:W-:Y:S01]  /*9b30*/  FFMA.FTZ R15, R0, R10, R15 ;  /* 0x0000000a000f7223 */ /* 0x000fe2000001000f */
[----:B------:R-:W-:Y:S02]  /*9b40*/  LOP3.LUT R10, R34, 0x78, R169, 0xfe, !PT ;  /* 0x00000078220a7812 */ /* 0x000fe400078efea9 */
[C---:B------:R-:W-:Y:S02]  /*9b50*/  ISETP.GE.AND P4, PT, R12.reuse, R124, PT ;  /* 0x0000007c0c00720c */ /* 0x040fe40003f86270 */
[----:B------:R-:W1:Y:S01]  /*9b60*/  I2F R4, R14 ;  /* 0x0000000e00047306 */ /* 0x000e620000201400 */
[----:B------:R-:W-:-:S04]  /*9b70*/  ISETP.GE.AND P3, PT, R12, R123, PT ;  /* 0x0000007b0c00720c */ /* 0x000fc80003f66270 */
[----:B------:R-:W-:Y:S02]  /*9b80*/  FSEL R65, R15, -INF , !P3 ;  /* 0xff8000000f417808 */ /* 0x000fe40005800000 */
[----:B------:R-:W-:Y:S01]  /*9b90*/  ISETP.GE.AND P3, PT, R10, R123, PT ;  /* 0x0000007b0a00720c */ /* 0x000fe20003f66270 */
[----:B------:R-:W-:Y:S08]  /*9ba0*/  MUFU.TANH R9, R9 ;  /* 0x0000000900097308 */ /* 0x000ff00000002400 */
[----:B------:R-:W-:Y:S01]  /*9bb0*/  MUFU.TANH R11, R11 ;  /* 0x0000000b000b7308 */ /* 0x000fe20000002400 */
[----:B-1----:R-:W-:-:S02]  /*9bc0*/  FFMA.FTZ R31, R0, R4, R31 ;  /* 0x00000004001f7223 */ /* 0x002fc4000001001f */
[----:B------:R-:W-:-:S03]  /*9bd0*/  FFMA.FTZ R25, R0, R4, R25 ;  /* 0x0000000400197223 */ /* 0x000fc60000010019 */
[----:B------:R-:W-:Y:S02]  /*9be0*/  FSEL R60, R31, -INF , !P6 ;  /* 0xff8000001f3c7808 */ /* 0x000fe40007000000 */
[----:B------:R-:W1:Y:S01]  /*9bf0*/  I2F R8, R6 ;  /* 0x0000000600087306 */ /* 0x000e620000201400 */
[----:B------:R-:W-:Y:S02]  /*9c00*/  FSEL R55, R25, -INF , !P5 ;  /* 0xff80000019377808 */ /* 0x000fe40006800000 */
[C---:B------:R-:W-:Y:S02]  /*9c10*/  ISETP.GE.AND P6, PT, R6.reuse, R124, PT ;  /* 0x0000007c0600720c */ /* 0x040fe40003fc6270 */
[----:B------:R-:W-:-:S03]  /*9c20*/  ISETP.GE.AND P5, PT, R6, R123, PT ;  /* 0x0000007b0600720c */ /* 0x000fc60003fa6270 */
        /* <DEDUP_REMOVED lines=8> */
[-C--:B------:R-:W-:Y:S02]  /*9cb0*/  ISETP.GE.AND P6, PT, R36, R124.reuse, PT ;  /* 0x0000007c2400720c */ /* 0x080fe40003fc6270 */
[----:B------:R-:W-:-:S03]  /*9cc0*/  ISETP.GE.AND P5, PT, R8, R124, PT ;  /* 0x0000007c0800720c */ /* 0x000fc60003fa6270 */
[----:B------:R-:W-:Y:S01]  /*9cd0*/  MUFU.TANH R109, R64 ;  /* 0x00000040006d7308 */ /* 0x000fe20000002400 */
[----:B-1----:R-:W-:-:S07]  /*9ce0*/  FFMA.FTZ R21, R0, R4, R21 ;  /* 0x0000000400157223 */ /* 0x002fce0000010015 */
[----:B------:R1:W-:Y:S01]  /*9cf0*/  MUFU.TANH R113, R66 ;  /* 0x0000004200717308 */ /* 0x0003e20000002400 */
[----:B------:R-:W-:-:S05]  /*9d00*/  FFMA.FTZ R17, R0, R4, R17 ;  /* 0x0000000400117223 */ /* 0x000fca0000010011 */
[----:B------:R-:W-:Y:S02]  /*9d10*/  FSEL R47, R17, -INF , !P3 ;  /* 0xff800000112f7808 */ /* 0x000fe40005800000 */
[----:B------:R-:W-:Y:S01]  /*9d20*/  MUFU.TANH R5, R5 ;  /* 0x0000000500057308 */ /* 0x000fe20000002400 */
[----:B------:R-:W-:Y:S01]  /*9d30*/  BAR.SYNC.DEFER_BLOCKING 0x0 ;  /* 0x0000000000007b1d */ /* 0x000fe20000010000 */
[----:B------:R-:W-:-:S06]  /*9d40*/  ISETP.GE.AND P3, PT, R8, R123, PT ;  /* 0x0000007b0800720c */ /* 0x000fcc0003f66270 */
[----:B------:R-:W-:Y:S01]  /*9d50*/  MUFU.TANH R7, R7 ;  /* 0x0000000700077308 */ /* 0x000fe20000002400 */
[----:B-1----:R-:W-:Y:S02]  /*9d60*/  FSEL R66, R13, -INF , !P4 ;  /* 0xff8000000d427808 */ /* 0x002fe40006000000 */
[----:B------:R-:W-:-:S04]  /*9d70*/  ISETP.GE.AND P4, PT, R10, R124, PT ;  /* 0x0000007c0a00720c */ /* 0x000fc80003f86270 */
[----:B------:R-:W-:Y:S01]  /*9d80*/  FSEL R61, R21, -INF , !P4 ;  /* 0xff800000153d7808 */ /* 0x000fe20006000000 */
[----:B------:R-:W1:Y:S01]  /*9d90*/  I2F R6, R36 ;  /* 0x0000002400067306 */ /* 0x000e620000201400 */
[----:B------:R-:W-:-:S07]  /*9da0*/  ISETP.GE.AND P4, PT, R36, R123, PT ;  /* 0x0000007b2400720c */ /* 0x000fce0003f86270 */
[----:B------:R-:W2:Y:S01]  /*9db0*/  I2F R4, R8 ;  /* 0x0000000800047306 */ /* 0x000ea20000201400 */
[CC--:B-1----:R-:W-:Y:S02]  /*9dc0*/  FFMA.FTZ R109, R0.reuse, R6.reuse, R109 ;  /* 0x00000006006d7223 */ /* 0x0c2fe4000001006d */
[C---:B------:R-:W-:Y:S02]  /*9dd0*/  FFMA.FTZ R113, R0.reuse, R6, R113 ;  /* 0x0000000600717223 */ /* 0x040fe40000010071 */
[----:B--2---:R-:W-:-:S03]  /*9de0*/  FFMA.FTZ R62, R0, R4, R5 ;  /* 0x00000004003e7223 */ /* 0x004fc60000010005 */
[----:B------:R-:W-:Y:S01]  /*9df0*/  FSEL R5, R113, -INF , !P4 ;  /* 0xff80000071057808 */ /* 0x000fe20006000000 */
[----:B------:R-:W-:Y:S01]  /*9e00*/  FFMA.FTZ R7, R0, R4, R7 ;  /* 0x0000000400077223 */ /* 0x000fe20000010007 */
[----:B------:R-:W-:Y:S02]  /*9e10*/  FSEL R4, R109, -INF , !P6 ;  /* 0xff8000006d047808 */ /* 0x000fe40007000000 */
        /* <DEDUP_REMOVED lines=61> */
.L_x_6384:
[----:B------:R-:W-:-:S04]  /*a1f0*/  LEA R7, -R101, RZ, 0x7 ;  /* 0x000000ff65077211 */ /* 0x000fc800078e39ff */
[----:B------:R-:W-:Y:S02]  /*a200*/  SHF.R.S32.HI R8, RZ, 0x1f, R7 ;  /* 0x0000001fff087819 */ /* 0x000fe40000011407 */
.L_x_6385:
        /* <DEDUP_REMOVED lines=91> */
.L_x_6387:
[----:B------:R-:W-:Y:S05]  /*a7c0*/  BSYNC B0 ;  /* 0x0000000000007941 */ /* 0x000fea0003800000 */
.L_x_6386:
[----:B------:R-:W0:Y:S01]  /*a7d0*/  LDGDEPBAR ;  /* 0x00000000000079af */ /* 0x000e220000000000 */
[----:B------:R-:W-:-:S04]  /*a7e0*/  LEA R186, P1, R7, R186, 0x1 ;  /* 0x000000ba07ba7211 */ /* 0x000fc800078208ff */
[----:B------:R-:W-:Y:S02]  /*a7f0*/  LEA.HI.X R185, R7, R185, R8, 0x1, P1 ;  /* 0x000000b907b97211 */ /* 0x000fe400008f0c08 */
.L_x_6383:
        /* <DEDUP_REMOVED lines=81> */
[C---:B------:R-:W-:Y:S01]  /*ad10*/  FMUL.FTZ R52, R44.reuse, c[0x0][0x23c] ;  /* 0x00008f002c347a20 */ /* 0x040fe20000410000 */
[----:B------:R-:W-:Y:S01]  /*ad20*/  FSEL R63, R63, RZ, P2 ;  /* 0x000000ff3f3f7208 */ /* 0x000fe20001000000 */
[----:B------:R-:W-:Y:S01]  /*ad30*/  FADD.FTZ R184, R3, -R184 ;  /* 0x800000b803b87221 */ /* 0x000fe20000010000 */
[----:B------:R-:W-:-:S02]  /*ad40*/  FSEL R3, R44, RZ, P1 ;  /* 0x000000ff2c037208 */ /* 0x000fc40000800000 */
[----:B------:R-:W-:Y:S01]  /*ad50*/  FSEL R52, R52, RZ, P1 ;  /* 0x000000ff34347208 */ /* 0x000fe20000800000 */
[----:B------:R-:W-:Y:S02]  /*ad60*/  FFMA.FTZ R147, R4, c[0x0][0x23c], -R63 ;  /* 0x00008f0004937a23 */ /* 0x000fe4000001083f */
        /* <DEDUP_REMOVED lines=8> */
[----:B------:R-:W1:Y:S01]  /*adf0*/  MUFU.EX2 R116, R116 ;  /* 0x0000007400747308 */ /* 0x000e620000000800 */
[--C-:B------:R-:W-:Y:S02]  /*ae00*/  FFMA.FTZ R121, R35, c[0x0][0x23c], -R52.reuse ;  /* 0x00008f0023797a23 */ /* 0x100fe40000010834 */
[----:B------:R-:W-:Y:S02]  /*ae10*/  FMUL.FTZ R184, R184, c[0x0][0x23c] ;  /* 0x00008f00b8b87a20 */ /* 0x000fe40000410000 */
[----:B------:R-:W-:Y:S02]  /*ae20*/  FFMA.FTZ R2, R29, c[0x0][0x23c], -R52 ;  /* 0x00008f001d027a23 */ /* 0x000fe40000010834 */
[--C-:B------:R-:W-:Y:S01]  /*ae30*/  FFMA.FTZ R113, R42, c[0x0][0x23c], -R63.reuse ;  /* 0x00008f002a717a23 */ /* 0x100fe2000001083f */
[----:B------:R-:W-:Y:S01]  /*ae40*/  MUFU.EX2 R119, R119 ;  /* 0x0000007700777308 */ /* 0x000fe20000000800 */
[----:B------:R-:W-:-:S02]  /*ae50*/  FFMA.FTZ R109, R40, c[0x0][0x23c], -R63 ;  /* 0x00008f00286d7a23 */ /* 0x000fc4000001083f */
[--C-:B------:R-:W-:Y:S02]  /*ae60*/  FFMA.FTZ R112, R43, c[0x0][0x23c], -R52.reuse ;  /* 0x00008f002b707a23 */ /* 0x100fe40000010834 */
[--C-:B------:R-:W-:Y:S02]  /*ae70*/  FFMA.FTZ R101, R41, c[0x0][0x23c], -R52.reuse ;  /* 0x00008f0029657a23 */ /* 0x100fe40000010834 */
[----:B------:R-:W2:Y:S01]  /*ae80*/  LDSM.16.MT88.4 R40, [R158+0x6800] ;  /* 0x006800009e28783b */ /* 0x000ea20000004200 */
[----:B------:R-:W4:Y:S01]  /*ae90*/  MUFU.EX2 R64, R64 ;  /* 0x0000004000407308 */ /* 0x000f220000000800 */
[----:B-1----:R-:W-:Y:S01]  /*aea0*/  F2FP.PACK_AB R32, R116, R147 ;  /* 0x000000937420723e */ /* 0x002fe200000000ff */
[--C-:B------:R-:W-:Y:S02]  /*aeb0*/  FFMA.FTZ R120, R50, c[0x0][0x23c], -R63.reuse ;  /* 0x00008f0032787a23 */ /* 0x100fe4000001083f */
[----:B------:R-:W-:Y:S02]  /*aec0*/  FFMA.FTZ R110, R48, c[0x0][0x23c], -R63 ;  /* 0x00008f00306e7a23 */ /* 0x000fe4000001083f */
[----:B------:R-:W-:-:S02]  /*aed0*/  FFMA.FTZ R108, R51, c[0x0][0x23c], -R52 ;  /* 0x00008f00336c7a23 */ /* 0x000fc40000010834 */
[----:B------:R-:W-:Y:S01]  /*aee0*/  MUFU.EX2 R141, R141 ;  /* 0x0000008d008d7308 */ /* 0x000fe20000000800 */
[----:B------:R-:W-:Y:S02]  /*aef0*/  FFMA.FTZ R3, R49, c[0x0][0x23c], -R52 ;  /* 0x00008f0031037a23 */ /* 0x000fe40000010834 */
[----:B------:R-:W1:Y:S01]  /*af00*/  LDSM.16.MT88.4 R48, [R155+0x6800] ;  /* 0x006800009b30783b */ /* 0x000e620000004200 */
[--C-:B------:R-:W-:Y:S02]  /*af10*/  FFMA.FTZ R123, R134, c[0x0][0x23c], -R63.reuse ;  /* 0x00008f00867b7a23 */ /* 0x100fe4000001083f */
[--C-:B------:R-:W-:Y:S02]  /*af20*/  FFMA.FTZ R133, R196, c[0x0][0x23c], -R63.reuse ;  /* 0x00008f00c4857a23 */ /* 0x100fe4000001083f */
[----:B------:R-:W5:Y:S01]  /*af30*/  MUFU.EX2 R114, R114 ;  /* 0x0000007200727308 */ /* 0x000f620000000800 */
        /* <DEDUP_REMOVED lines=32> */
[-C--:B------:R-:W-:Y:S02]  /*b140*/  FMUL.FTZ R13, R89, R184.reuse ;  /* 0x000000b8590d7220 */ /* 0x080fe40000410000 */
[-C--:B------:R-:W-:Y:S01]  /*b150*/  FMUL.FTZ R14, R90, R143.reuse ;  /* 0x0000008f5a0e7220 */ /* 0x080fe20000410000 */
[----:B---3--:R-:W-:Y:S01]  /*b160*/  HMMA.16816.F32 R4, R32, R8, R4 ;  /* 0x000000082004723c */ /* 0x008fe20000001804 */
[----:B------:R-:W-:Y:S01]  /*b170*/  FMUL.FTZ R15, R91, R143 ;  /* 0x0000008f5b0f7220 */ /* 0x000fe20000410000 */
[----:B------:R-:W-:Y:S01]  /*b180*/  MUFU.EX2 R110, R110 ;  /* 0x0000006e006e7308 */ /* 0x000fe20000000800 */
        /* <DEDUP_REMOVED lines=12> */
[----:B------:R-:W-:Y:S01]  /*b250*/  MUFU.EX2 R112, R112 ;  /* 0x0000007000707308 */ /* 0x000fe20000000800 */
[----:B------:R-:W-:-:S02]  /*b260*/  FMUL.FTZ R76, R76, R184 ;  /* 0x000000b84c4c7220 */ /* 0x000fc40000410000 */
[-C--:B------:R-:W-:Y:S02]  /*b270*/  FMUL.FTZ R77, R77, R184.reuse ;  /* 0x000000b84d4d7220 */ /* 0x080fe40000410000 */
[-C--:B------:R-:W-:Y:S01]  /*b280*/  FMUL.FTZ R78, R78, R143.reuse ;  /* 0x0000008f4e4e7220 */ /* 0x080fe20000410000 */
[C---:B------:R-:W-:Y:S01]  /*b290*/  HMMA.16816.F32 R20, R32.reuse, R24, R20 ;  /* 0x000000182014723c */ /* 0x040fe20000001814 */
[-C--:B------:R-:W-:Y:S01]  /*b2a0*/  FMUL.FTZ R79, R79, R143.reuse ;  /* 0x0000008f4f4f7220 */ /* 0x080fe20000410000 */
[----:B------:R-:W3:Y:S01]  /*b2b0*/  MUFU.EX2 R101, R101 ;  /* 0x0000006500657308 */ /* 0x000ee20000000800 */
        /* <DEDUP_REMOVED lines=12> */
[----:B------:R-:W4:Y:S01]  /*b380*/  MUFU.EX2 R3, R3 ;  /* 0x0000000300037308 */ /* 0x000f220000000800 */
[----:B------:R-:W-:Y:S01]  /*b390*/  LDSM.16.MT88.4 R76, [R155+0x8000] ;  /* 0x008000009b4c783b */ /* 0x000fe20000004200 */
[--C-:B------:R-:W-:Y:S02]  /*b3a0*/  FFMA.FTZ R107, R107, c[0x0][0x23c], -R52.reuse ;  /* 0x00008f006b6b7a23 */ /* 0x100fe40000010834 */
[----:B------:R-:W-:Y:S02]  /*b3b0*/  FFMA.FTZ R105, R105, c[0x0][0x23c], -R52 ;  /* 0x00008f0069697a23 */ /* 0x000fe40000010834 */
[----:B------:R-:W-:Y:S01]  /*b3c0*/  HMMA.16816.F32 R28, R32, R36, R28 ;  /* 0x00000024201c723c */ /* 0x000fe2000000181c */
[----:B------:R-:W-:Y:S01]  /*b3d0*/  FFMA.FTZ R147, R187, R184, R147 ;  /* 0x000000b8bb937223 */ /* 0x000fe20000010093 */
[----:B------:R-:W-:Y:S01]  /*b3e0*/  MUFU.EX2 R133, R133 ;  /* 0x0000008500857308 */ /* 0x000fe20000000800 */
[----:B------:R-:W-:-:S02]  /*b3f0*/  FFMA.FTZ R141, R188, R143, R141 ;  /* 0x0000008fbc8d7223 */ /* 0x000fc4000001008d */
[----:B------:R-:W-:Y:S02]  /*b400*/  FADD.FTZ R116, R116, R147 ;  /* 0x0000009374747221 */ /* 0x000fe40000010000 */
[----:B-1----:R-:W-:Y:S01]  /*b410*/  F2FP.PACK_AB R36, R113, R120 ;  /* 0x000000787124723e */ /* 0x002fe200000000ff */
[----:B------:R-:W-:Y:S01]  /*b420*/  HMMA.16816.F32 R32, R32, R38, R68 ;  /* 0x000000262020723c */ /* 0x000fe20000001844 */
[----:B---3--:R-:W-:Y:S01]  /*b430*/  F2FP.PACK_AB R37, R101, R112 ;  /* 0x000000706525723e */ /* 0x008fe200000000ff */
        /* <DEDUP_REMOVED lines=8> */
[----:B------:R-:W-:Y:S02]  /*b4c0*/  FADD.FTZ R121, R2, R121 ;  /* 0x0000007902797221 */ /* 0x000fe40000010000 */
[----:B------:R-:W-:Y:S01]  /*b4d0*/  FADD.FTZ R120, R120, R119 ;  /* 0x0000007778787221 */ /* 0x000fe20000010000 */
[C---:B--2---:R-:W-:Y:S01]  /*b4e0*/  HMMA.16816.F32 R4, R36.reuse, R40, R4 ;  /* 0x000000282404723c */ /* 0x044fe20000001804 */
[----:B------:R-:W-:Y:S01]  /*b4f0*/  FADD.FTZ R112, R112, R121 ;  /* 0x0000007970707221 */ /* 0x000fe20000010000 */
[----:B------:R-:W-:Y:S01]  /*b500*/  MUFU.EX2 R123, R123 ;  /* 0x0000007b007b7308 */ /* 0x000fe20000000800 */
[----:B------:R-:W-:Y:S02]  /*b510*/  FADD.FTZ R113, R113, R120 ;  /* 0x0000007871717221 */ /* 0x000fe40000010000 */
[----:B------:R-:W-:Y:S02]  /*b520*/  FADD.FTZ R101, R101, R112 ;  /* 0x0000007065657221 */ /* 0x000fe40000010000 */
[----:B------:R-:W-:Y:S01]  /*b530*/  FFMA.FTZ R187, R62, c[0x0][0x23c], -R63 ;  /* 0x00008f003ebb7a23 */ /* 0x000fe2000001083f */
[----:B------:R-:W-:Y:S01]  /*b540*/  HMMA.16816.F32 R8, R36, R42, R8 ;  /* 0x0000002a2408723c */ /* 0x000fe20000001808 */
[----:B------:R-:W2:Y:S01]  /*b550*/  LDSM.16.MT88.4 R40, [R154+0x6800] ;  /* 0x006800009a28783b */ /* 0x000ea20000004200 */
[----:B------:R-:W-:Y:S01]  /*b560*/  MUFU.EX2 R131, R131 ;  /* 0x0000008300837308 */ /* 0x000fe20000000800 */
[----:B------:R-:W-:-:S02]  /*b570*/  FADD.FTZ R108, R108, R101 ;  /* 0x000000656c6c7221 */ /* 0x000fc40000010000 */
[--C-:B------:R-:W-:Y:S02]  /*b580*/  FFMA.FTZ R60, R60, c[0x0][0x23c], -R63.reuse ;  /* 0x00008f003c3c7a23 */ /* 0x100fe4000001083f */
[----:B------:R-:W-:Y:S01]  /*b590*/  FADD.FTZ R108, R3, R108 ;  /* 0x0000006c036c7221 */ /* 0x000fe20000010000 */
[----:B------:R-:W-:Y:S01]  /*b5a0*/  HMMA.16816.F32 R20, R36, R48, R20 ;  /* 0x000000302414723c */ /* 0x000fe20000001814 */
[----:B------:R-:W-:Y:S01]  /*b5b0*/  FFMA.FTZ R3, R46, c[0x0][0x23c], -R52 ;  /* 0x00008f002e037a23 */ /* 0x000fe20000010834 */
[----:B------:R-:W3:Y:S01]  /*b5c0*/  MUFU.EX2 R122, R122 ;  /* 0x0000007a007a7308 */ /* 0x000ee20000000800 */
[--C-:B------:R-:W-:Y:S02]  /*b5d0*/  FFMA.FTZ R54, R54, c[0x0][0x23c], -R63.reuse ;  /* 0x00008f0036367a23 */ /* 0x100fe4000001083f */
[----:B------:R-:W-:-:S03]  /*b5e0*/  FFMA.FTZ R61, R61, c[0x0][0x23c], -R63 ;  /* 0x00008f003d3d7a23 */ /* 0x000fc6000001083f */
        /* <DEDUP_REMOVED lines=26> */
[----:B------:R-:W3:Y:S05]  /*b790*/  LDSM.16.MT88.4 R48, [R154+0x7000] ;  /* 0x007000009a30783b */ /* 0x000eea0000004200 */
[----:B------:R-:W-:Y:S02]  /*b7a0*/  MUFU.EX2 R183, R183 ;  /* 0x000000b700b77308 */ /* 0x000fe40000000800 */
[C---:B------:R-:W-:Y:S06]  /*b7b0*/  HMMA.16816.F32 R4, R36.reuse, R56, R4 ;  /* 0x000000382404723c */ /* 0x040fec0000001804 */
[----:B------:R-:W4:Y:S02]  /*b7c0*/  MUFU.EX2 R182, R182 ;  /* 0x000000b600b67308 */ /* 0x000f240000000800 */
[C---:B--2---:R-:W-:Y:S06]  /*b7d0*/  HMMA.16816.F32 R20, R36.reuse, R40, R20 ;  /* 0x000000282414723c */ /* 0x044fec0000001814 */
[----:B------:R-:W-:Y:S02]  /*b7e0*/  MUFU.EX2 R2, R60 ;  /* 0x0000003c00027308 */ /* 0x000fe40000000800 */
[C---:B------:R-:W-:Y:S01]  /*b7f0*/  HMMA.16816.F32 R24, R36.reuse, R42, R24 ;  /* 0x0000002a2418723c */ /* 0x040fe20000001818 */
[----:B------:R-:W2:Y:S05]  /*b800*/  LDSM.16.MT88.4 R40, [R158+0x7800] ;  /* 0x007800009e28783b */ /* 0x000eaa0000004200 */
[----:B------:R-:W-:Y:S02]  /*b810*/  MUFU.EX2 R187, R187 ;  /* 0x000000bb00bb7308 */ /* 0x000fe40000000800 */
[C---:B------:R-:W-:Y:S01]  /*b820*/  HMMA.16816.F32 R8, R36.reuse, R58, R8 ;  /* 0x0000003a2408723c */ /* 0x040fe20000001808 */
[----:B------:R-:W5:Y:S05]  /*b830*/  LDSM.16.MT88.4 R56, [R156+0x7800] ;  /* 0x007800009c38783b */ /* 0x000f6a0000004200 */
[----:B------:R-:W-:Y:S02]  /*b840*/  MUFU.EX2 R3, R3 ;  /* 0x0000000300037308 */ /* 0x000fe40000000800 */
[C---:B---3--:R-:W-:Y:S08]  /*b850*/  HMMA.16816.F32 R28, R36.reuse, R48, R28 ;  /* 0x00000030241c723c */ /* 0x048ff0000000181c */
[----:B------:R-:W-:Y:S01]  /*b860*/  HMMA.16816.F32 R32, R36, R50, R32 ;  /* 0x000000322420723c */ /* 0x000fe20000001820 */
[----:B------:R-:W3:Y:S06]  /*b870*/  LDSM.16.MT88.4 R48, [R155+0x7800] ;  /* 0x007800009b30783b */ /* 0x000eec0000004200 */
[----:B------:R-:W-:-:S02]  /*b880*/  F2FP.PACK_AB R36, R146, R193 ;  /* 0x000000c19224723e */ /* 0x000fc400000000ff */
[----:B-1----:R-:W-:Y:S02]  /*b890*/  F2FP.PACK_AB R37, R191, R192 ;  /* 0x000000c0bf25723e */ /* 0x002fe400000000ff */
[----:B------:R-:W-:Y:S02]  /*b8a0*/  F2FP.PACK_AB R38, R144, R145 ;  /* 0x000000919026723e */ /* 0x000fe400000000ff */
[----:B----4-:R-:W-:-:S07]  /*b8b0*/  F2FP.PACK_AB R39, R182, R183 ;  /* 0x000000b7b627723e */ /* 0x010fce00000000ff */
[C---:B--2---:R-:W-:Y:S08]  /*b8c0*/  HMMA.16816.F32 R4, R36.reuse, R40, R4 ;  /* 0x000000282404723c */ /* 0x044ff00000001804 */
        /* <DEDUP_REMOVED lines=8> */
[----:B---3--:R-:W-:Y:S01]  /*b950*/  HMMA.16816.F32 R20, R36, R48, R20 ;  /* 0x000000302414723c */ /* 0x008fe20000001814 */
        /* <DEDUP_REMOVED lines=162> */
.L_x_6380:
[----:B------:R-:W-:-:S13]  /*c380*/  ISETP.GE.AND P1, PT, R170, 0x1, PT ;  /* 0x00000001aa00780c */ /* 0x000fda0003f26270 */
[----:B------:R-:W-:Y:S05]  /*c390*/  @!P1 BRA `(.L_x_6388) ;  /* 0x0000459000009947 */ /* 0x000fea0003800000 */
[----:B------:R-:W-:Y:S01]  /*c3a0*/  IMAD.MOV.U32 R184, RZ, RZ, c[0x0][0x1a0] ;  /* 0x00006800ffb87624 */ /* 0x000fe200078e00ff */
[----:B------:R-:W-:Y:S02]  /*c3b0*/  MOV R101, R2 ;  /* 0x0000000200657202 */ /* 0x000fe40000000f00 */
[----:B------:R-:W-:Y:S01]  /*c3c0*/  MOV R100, R3 ;  /* 0x0000000300647202 */ /* 0x000fe20000000f00 */
[----:B------:R-:W-:-:S05]  /*c3d0*/  IMAD.U32 R183, R184, -0x80, RZ ;  /* 0xffffff80b8b77824 */ /* 0x000fca00078e00ff */
[----:B------:R-:W-:Y:S02]  /*c3e0*/  SHF.R.S32.HI R182, RZ, 0x1f, R183 ;  /* 0x0000001fffb67819 */ /* 0x000fe400000114b7 */
.L_x_6392:
        /* <DEDUP_REMOVED lines=64> */
.L_x_6389:
        /* <DEDUP_REMOVED lines=26> */
[----:B------:R-:W-:Y:S01]  /*c990*/  @!P1 IMAD.WIDE.U32 R200, R184, 0x30, R200 ;  /* 0x00000030b8c89825 */ /* 0x000fe200078e00c8 */
        /* <DEDUP_REMOVED lines=67> */
[----:B------:R-:W0:Y:S08]  /*cdd0*/  LDGDEPBAR ;  /* 0x00000000000079af */ /* 0x000e300000000000 */
[----:B------:R-:W2:Y:S08]  /*cde0*/  LDSM.16.M88.4 R128, [R163+0x4800] ;  /* 0x00480000a380783b */ /* 0x000eb00000000200 */
[----:B------:R-:W2:Y:S08]  /*cdf0*/  LDSM.16.M88.4 R132, [R163+0x5000] ;  /* 0x00500000a384783b */ /* 0x000eb00000000200 */
[----:B------:R-:W2:Y:S08]  /*ce00*/  LDSM.16.M88.4 R136, [R163+0x5800] ;  /* 0x00580000a388783b */ /* 0x000eb00000000200 */
[----:B------:R-:W-:Y:S08]  /*ce10*/  LDSM.16.M88.4 R140, [R162] ;  /* 0x00000000a28c783b */ /* 0x000ff00000000200 */
        /* <DEDUP_REMOVED lines=40> */
[----:B------:R-:W2:Y:S07]  /*d0a0*/  LDSM.16.M88.4 R112, [R160] ;  /* 0x00000000a070783b */ /* 0x000eae0000000200 */
[C---:B-1----:R-:W-:Y:S08]  /*d0b0*/  HMMA.16816.F32 R60, R140.reuse, R104, R60 ;  /* 0x000000688c3c723c */ /* 0x042ff0000000183c */
[----:B------:R-:W-:Y:S01]  /*d0c0*/  HMMA.16816.F32 R64, R140, R106, R64 ;  /* 0x0000006a8c40723c */ /* 0x000fe20000001840 */
        /* <DEDUP_REMOVED lines=22> */
[C---:B-1----:R-:W-:Y:S08]  /*d230*/  HMMA.16816.F32 R60, R108.reuse, R104, R60 ;  /* 0x000000686c3c723c */ /* 0x042ff0000000183c */
[----:B------:R-:W-:Y:S01]  /*d240*/  HMMA.16816.F32 R64, R108, R106, R64 ;  /* 0x0000006a6c40723c */ /* 0x000fe20000001840 */
[----:B------:R-:W1:Y:S08]  /*d250*/  LDSM.16.M88.4 R104, [R102+0x800] ;  /* 0x000800006668783b */ /* 0x000e700000000200 */
[----:B------:R-:W3:Y:S01]  /*d260*/  LDSM.16.M88.4 R108, [R102+0x1000] ;  /* 0x00100000666c783b */ /* 0x000ee20000000200 */
[C---:B--2---:R-:W-:Y:S08]  /*d270*/  HMMA.16816.F32 R4, R116.reuse, R112, R4 ;  /* 0x000000707404723c */ /* 0x044ff00000001804 */
[C---:B------:R-:W-:Y:S08]  /*d280*/  HMMA.16816.F32 R8, R116.reuse, R114, R8 ;  /* 0x000000727408723c */ /* 0x040ff00000001808 */
[C---:B-1----:R-:W-:Y:S08]  /*d290*/  HMMA.16816.F32 R12, R116.reuse, R104, R12 ;  /* 0x00000068740c723c */ /* 0x042ff0000000180c */
[----:B------:R-:W-:Y:S01]  /*d2a0*/  FMUL.FTZ R227, R4, c[0x0][0x2ec] ;  /* 0x0000bb0004e37a20 */ /* 0x000fe20000410000 */
[C---:B------:R-:W-:Y:S01]  /*d2b0*/  HMMA.16816.F32 R16, R116.reuse, R106, R16 ;  /* 0x0000006a7410723c */ /* 0x040fe20000001810 */
[----:B------:R-:W1:Y:S02]  /*d2c0*/  LDSM.16.M88.4 R104, [R102+0x1800] ;  /* 0x001800006668783b */ /* 0x000e640000000200 */
[----:B------:R-:W-:Y:S02]  /*d2d0*/  FMUL.FTZ R229, R5, c[0x0][0x2ec] ;  /* 0x0000bb0005e57a20 */ /* 0x000fe40000410000 */
[----:B------:R-:W2:Y:S01]  /*d2e0*/  MUFU.TANH R227, R227 ;  /* 0x000000e300e37308 */ /* 0x000ea20000002400 */
[----:B------:R-:W-:Y:S02]  /*d2f0*/  FMUL.FTZ R231, R6, c[0x0][0x2ec] ;  /* 0x0000bb0006e77a20 */ /* 0x000fe40000410000 */
[C---:B---3--:R-:W-:Y:S04]  /*d300*/  HMMA.16816.F32 R20, R116.reuse, R108, R20 ;  /* 0x0000006c7414723c */ /* 0x048fe80000001814 */
[----:B------:R-:W-:Y:S02]  /*d310*/  FMUL.FTZ R233, R7, c[0x0][0x2ec] ;  /* 0x0000bb0007e97a20 */ /* 0x000fe40000410000 */
[----:B------:R-:W-:Y:S01]  /*d320*/  FMUL.FTZ R235, R8, c[0x0][0x2ec] ;  /* 0x0000bb0008eb7a20 */ /* 0x000fe20000410000 */
[----:B------:R-:W3:Y:S01]  /*d330*/  MUFU.TANH R229, R229 ;  /* 0x000000e500e57308 */ /* 0x000ee20000002400 */
[C---:B------:R-:W-:Y:S01]  /*d340*/  HMMA.16816.F32 R24, R116.reuse, R110, R24 ;  /* 0x0000006e7418723c */ /* 0x040fe20000001818 */
[----:B------:R-:W2:Y:S03]  /*d350*/  LDSM.16.M88.4 R108, [R102+0x2000] ;  /* 0x00200000666c783b */ /* 0x000ea60000000200 */
[----:B------:R-:W-:Y:S02]  /*d360*/  FMUL.FTZ R237, R9, c[0x0][0x2ec] ;  /* 0x0000bb0009ed7a20 */ /* 0x000fe40000410000 */
[----:B------:R-:W-:Y:S02]  /*d370*/  FMUL.FTZ R239, R10, c[0x0][0x2ec] ;  /* 0x0000bb000aef7a20 */ /* 0x000fe40000410000 */
[----:B------:R-:W-:Y:S01]  /*d380*/  FMUL.FTZ R241, R11, c[0x0][0x2ec] ;  /* 0x0000bb000bf17a20 */ /* 0x000fe20000410000 */
[----:B------:R-:W2:Y:S03]  /*d390*/  MUFU.TANH R231, R231 ;  /* 0x000000e700e77308 */ /* 0x000ea60000002400 */
[----:B------:R-:W-:Y:S02]  /*d3a0*/  FMUL.FTZ R245, R12, c[0x0][0x2ec] ;  /* 0x0000bb000cf57a20 */ /* 0x000fe40000410000 */
[----:B------:R-:W-:Y:S02]  /*d3b0*/  FMUL.FTZ R243, R13, c[0x0][0x2ec] ;  /* 0x0000bb000df37a20 */ /* 0x000fe40000410000 */
[----:B------:R-:W-:Y:S02]  /*d3c0*/  FMUL.FTZ R251, R14, c[0x0][0x2ec] ;  /* 0x0000bb000efb7a20 */ /* 0x000fe40000410000 */
[----:B------:R-:W-:Y:S01]  /*d3d0*/  FMUL.FTZ R249, R15, c[0x0][0x2ec] ;  /* 0x0000bb000ff97a20 */ /* 0x000fe20000410000 */
[----:B------:R-:W3:Y:S01]  /*d3e0*/  MUFU.TANH R233, R233 ;  /* 0x000000e900e97308 */ /* 0x000ee20000002400 */
        /* <DEDUP_REMOVED lines=8> */
[C---:B------:R-:W-:Y:S01]  /*d470*/  HMMA.16816.F32 R32, R116.reuse, R106, R32 ;  /* 0x0000006a7420723c */ /* 0x040fe20000001820 */
[----:B------:R-:W1:Y:S03]  /*d480*/  LDSM.16.M88.4 R104, [R102+0x2800] ;  /* 0x002800006668783b */ /* 0x000e660000000200 */
[----:B------:R-:W-:Y:S02]  /*d490*/  FMUL.FTZ R223, R22, c[0x0][0x2ec] ;  /* 0x0000bb0016df7a20 */ /* 0x000fe40000410000 */
[----:B------:R-:W1:Y:S01]  /*d4a0*/  MUFU.TANH R237, R237 ;  /* 0x000000ed00ed7308 */ /* 0x000e620000002400 */
[----:B------:R-:W-:Y:S01]  /*d4b0*/  FMUL.FTZ R221, R23, c[0x0][0x2ec] ;  /* 0x0000bb0017dd7a20 */ /* 0x000fe20000410000 */
[C---:B--2---:R-:W-:Y:S04]  /*d4c0*/  HMMA.16816.F32 R36, R116.reuse, R108, R36 ;  /* 0x0000006c7424723c */ /* 0x044fe80000001824 */
[----:B------:R-:W-:Y:S02]  /*d4d0*/  FMUL.FTZ R211, R24, c[0x0][0x2ec] ;  /* 0x0000bb0018d37a20 */ /* 0x000fe40000410000 */
[----:B-----5:R-:W-:Y:S02]  /*d4e0*/  FMUL.FTZ R209, R25, c[0x0][0x2ec] ;  /* 0x0000bb0019d17a20 */ /* 0x020fe40000410000 */
[----:B------:R-:W2:Y:S01]  /*d4f0*/  MUFU.TANH R239, R239 ;  /* 0x000000ef00ef7308 */ /* 0x000ea20000002400 */
[C---:B------:R-:W-:Y:S01]  /*d500*/  HMMA.16816.F32 R40, R116.reuse, R110, R40 ;  /* 0x0000006e7428723c */ /* 0x040fe20000001828 */
[----:B------:R-:W5:Y:S02]  /*d510*/  LDSM.16.M88.4 R108, [R102+0x3000] ;  /* 0x00300000666c783b */ /* 0x000f640000000200 */
[----:B------:R-:W-:Y:S02]  /*d520*/  FMUL.FTZ R219, R26, c[0x0][0x2ec] ;  /* 0x0000bb001adb7a20 */ /* 0x000fe40000410000 */
[----:B----4-:R-:W-:Y:S02]  /*d530*/  FMUL.FTZ R217, R27, c[0x0][0x2ec] ;  /* 0x0000bb001bd97a20 */ /* 0x010fe40000410000 */
[----:B------:R-:W-:Y:S02]  /*d540*/  FMUL.FTZ R199, R28, c[0x0][0x2ec] ;  /* 0x0000bb001cc77a20 */ /* 0x000fe40000410000 */
[----:B------:R-:W4:Y:S03]  /*d550*/  MUFU.TANH R241, R241 ;  /* 0x000000f100f17308 */ /* 0x000f260000002400 */
        /* <DEDUP_REMOVED lines=9> */
[----:B------:R1:W1:Y:S01]  /*d5f0*/  MUFU.TANH R141, R189 ;  /* 0x000000bd008d7308 */ /* 0x0002620000002400 */
[----:B------:R-:W-:Y:S01]  /*d600*/  FMUL.FTZ R193, R33, c[0x0][0x2ec] ;  /* 0x0000bb0021c17a20 */ /* 0x000fe20000410000 */
[C---:B------:R-:W-:Y:S01]  /*d610*/  HMMA.16816.F32 R48, R116.reuse, R106, R48 ;  /* 0x0000006a7430723c */ /* 0x040fe20000001830 */
[----:B------:R-:W2:Y:S01]  /*d620*/  LDSM.16.M88.4 R104, [R102+0x3800] ;  /* 0x003800006668783b */ /* 0x000ea20000000200 */
[----:B------:R-:W-:Y:S04]  /*d630*/  DEPBAR.LE SB0, 0x0 ;  /* 0x000080000000791a */ /* 0x000fe80000000000 */
[----:B------:R-:W-:Y:S02]  /*d640*/  FMUL.FTZ R203, R34, c[0x0][0x2ec] ;  /* 0x0000bb0022cb7a20 */ /* 0x000fe40000410000 */
[----:B------:R3:W2:Y:S01]  /*d650*/  MUFU.TANH R143, R190 ;  /* 0x000000be008f7308 */ /* 0x0006a20000002400 */
[----:B------:R-:W-:Y:S01]  /*d660*/  FMUL.FTZ R201, R35, c[0x0][0x2ec] ;  /* 0x0000bb0023c97a20 */ /* 0x000fe20000410000 */
[----:B------:R-:W-:Y:S01]  /*d670*/  BAR.SYNC.DEFER_BLOCKING 0x0 ;  /* 0x0000000000007b1d */ /* 0x000fe20000010000 */
[C---:B-----5:R-:W-:Y:S05]  /*d680*/  HMMA.16816.F32 R52, R116.reuse, R108, R52 ;  /* 0x0000006c7434723c */ /* 0x060fea0000001834 */
[----:B------:R-:W-:Y:S02]  /*d690*/  FMUL.FTZ R191, R38, c[0x0][0x2ec] ;  /* 0x0000bb0026bf7a20 */ /* 0x000fe40000410000 */
[----:B------:R5:W2:Y:S01]  /*d6a0*/  MUFU.TANH R147, R200 ;  /* 0x000000c800937308 */ /* 0x000aa20000002400 */
[----:B------:R-:W-:Y:S01]  /*d6b0*/  FMUL.FTZ R202, R44, c[0x0][0x2ec] ;  /* 0x0000bb002cca7a20 */ /* 0x000fe20000410000 */
[C---:B------:R-:W-:Y:S03]  /*d6c0*/  HMMA.16816.F32 R56, R116.reuse, R110, R56 ;  /* 0x0000006e7438723c */ /* 0x040fe60000001838 */
[----:B-1----:R-:W-:Y:S02]  /*d6d0*/  FMUL.FTZ R189, R43, c[0x0][0x2ec] ;  /* 0x0000bb002bbd7a20 */ /* 0x002fe40000410000 */
[----:B------:R-:W-:Y:S02]  /*d6e0*/  FMUL.FTZ R206, R46, c[0x0][0x2ec] ;  /* 0x0000bb002ece7a20 */ /* 0x000fe40000410000 */
[----:B------:R-:W-:Y:S01]  /*d6f0*/  FMUL.FTZ R212, R49, c[0x0][0x2ec] ;  /* 0x0000bb0031d47a20 */ /* 0x000fe20000410000 */
[----:B------:R1:W1:Y:S01]  /*d700*/  MUFU.TANH R137, R189 ;  /* 0x000000bd00897308 */ /* 0x0002620000002400 */
[----:B------:R-:W-:Y:S03]  /*d710*/  FMUL.FTZ R208, R45, c[0x0][0x2ec] ;  /* 0x0000bb002dd07a20 */ /* 0x000fe60000410000 */
[----:B---3--:R-:W-:Y:S02]  /*d720*/  FMUL.FTZ R190, R42, c[0x0][0x2ec] ;  /* 0x0000bb002abe7a20 */ /* 0x008fe40000410000 */
[----:B------:R-:W-:Y:S02]  /*d730*/  FMUL.FTZ R204, R48, c[0x0][0x2ec] ;  /* 0x0000bb0030cc7a20 */ /* 0x000fe40000410000 */
[----:B------:R-:W-:Y:S02]  /*d740*/  FMUL.FTZ R210, R53, c[0x0][0x2ec] ;  /* 0x0000bb0035d27a20 */ /* 0x000fe40000410000 */
[----:B------:R3:W3:Y:S01]  /*d750*/  MUFU.TANH R139, R190 ;  /* 0x000000be008b7308 */ /* 0x0006e20000002400 */
[----:B------:R-:W-:Y:S02]  /*d760*/  FMUL.FTZ R196, R40, c[0x0][0x2ec] ;  /* 0x0000bb0028c47a20 */ /* 0x000fe40000410000 */
[----:B------:R-:W-:Y:S01]  /*d770*/  FMUL.FTZ R198, R41, c[0x0][0x2ec] ;  /* 0x0000bb0029c67a20 */ /* 0x000fe20000410000 */
[C---:B--2---:R-:W-:Y:S03]  /*d780*/  HMMA.16816.F32 R60, R116.reuse, R104, R60 ;  /* 0x00000068743c723c */ /* 0x044fe6000000183c */
[----:B-----5:R-:W-:Y:S03]  /*d790*/  FMUL.FTZ R200, R47, c[0x0][0x2ec] ;  /* 0x0000bb002fc87a20 */ /* 0x020fe60000410000 */
[----:B------:R-:W2:Y:S02]  /*d7a0*/  MUFU.TANH R125, R202 ;  /* 0x000000ca007d7308 */ /* 0x000ea40000002400 */
[----:B------:R-:W-:Y:S04]  /*d7b0*/  HMMA.16816.F32 R64, R116, R106, R64 ;  /* 0x0000006a7440723c */ /* 0x000fe80000001840 */
[----:B-1----:R-:W-:Y:S04]  /*d7c0*/  FMUL.FTZ R189, R51, c[0x0][0x2ec] ;  /* 0x0000bb0033bd7a20 */ /* 0x002fe80000410000 */
[----:B------:R1:W1:Y:S01]  /*d7d0*/  MUFU.TANH R129, R189 ;  /* 0x000000bd00817308 */ /* 0x0002620000002400 */
[----:B---3--:R-:W-:Y:S07]  /*d7e0*/  FMUL.FTZ R190, R50, c[0x0][0x2ec] ;  /* 0x0000bb0032be7a20 */ /* 0x008fee0000410000 */
[----:B------:R-:W-:Y:S02]  /*d7f0*/  FMUL.FTZ R214, R62, c[0x0][0x2ec] ;  /* 0x0000bb003ed67a20 */ /* 0x000fe40000410000 */
[----:B------:R3:W2:Y:S06]  /*d800*/  MUFU.TANH R135, R206 ;  /* 0x000000ce00877308 */ /* 0x0006ac0000002400 */
[----:B------:R-:W-:Y:S02]  /*d810*/  FMUL.FTZ R220, R65, c[0x0][0x2ec] ;  /* 0x0000bb0041dc7a20 */ /* 0x000fe40000410000 */
[----:B------:R-:W-:Y:S02]  /*d820*/  FMUL.FTZ R218, R66, c[0x0][0x2ec] ;  /* 0x0000bb0042da7a20 */ /* 0x000fe40000410000 */
[----:B------:R5:W2:Y:S01]  /*d830*/  MUFU.TANH R202, R212 ;  /* 0x000000d400ca7308 */ /* 0x000aa20000002400 */
[----:B------:R-:W-:Y:S02]  /*d840*/  FMUL.FTZ R216, R67, c[0x0][0x2ec] ;  /* 0x0000bb0043d87a20 */ /* 0x000fe40000410000 */
[----:B-1----:R-:W-:Y:S07]  /*d850*/  FMUL.FTZ R189, R59, c[0x0][0x2ec] ;  /* 0x0000bb003bbd7a20 */ /* 0x002fee0000410000 */
[----:B------:R1:W1:Y:S01]  /*d860*/  MUFU.TANH R131, R190 ;  /* 0x000000be00837308 */ /* 0x0002620000002400 */
[----:B---3--:R-:W-:Y:S09]  /*d870*/  FMUL.FTZ R206, R54, c[0x0][0x2ec] ;  /* 0x0000bb0036ce7a20 */ /* 0x008ff20000410000 */
[----:B------:R3:W2:Y:S01]  /*d880*/  MUFU.TANH R113, R189 ;  /* 0x000000bd00717308 */ /* 0x0006a20000002400 */
[----:B-----5:R-:W-:Y:S09]  /*d890*/  FMUL.FTZ R212, R57, c[0x0][0x2ec] ;  /* 0x0000bb0039d47a20 */ /* 0x020ff20000410000 */
[----:B------:R5:W2:Y:S01]  /*d8a0*/  MUFU.TANH R123, R208 ;  /* 0x000000d0007b7308 */ /* 0x000aa20000002400 */
[----:B-1----:R-:W-:Y:S09]  /*d8b0*/  FMUL.FTZ R190, R58, c[0x0][0x2ec] ;  /* 0x0000bb003abe7a20 */ /* 0x002ff20000410000 */
        /* <DEDUP_REMOVED lines=14> */
[----:B------:R-:W3:Y:S01]  /*d9a0*/  MUFU.TANH R243, R243 ;  /* 0x000000f300f37308 */ /* 0x000ee20000002400 */
[----:B-----5:R-:W-:Y:S09]  /*d9b0*/  MOV R190, R2 ;  /* 0x0000000200be7202 */ /* 0x020ff20000000f00 */
        /* <DEDUP_REMOVED lines=35> */
[----:B------:R1:W1:Y:S01]  /*dbf0*/  MUFU.TANH R36, R216 ;  /* 0x000000d800247308 */ /* 0x0002620000002400 */
        /* <DEDUP_REMOVED lines=65> */
.L_x_6391:
        /* <DEDUP_REMOVED lines=62> */
[----:B---3--:R-:W-:Y:S01]  /*e3f0*/  @!P1 LEA R20, P2, R18, R186, 0x1 ;  /* 0x000000ba12149211 */ /* 0x008fe200078408ff */
        /* <DEDUP_REMOVED lines=25> */
.L_x_6390:
[----:B--234-:R-:W-:Y:S01]  /*e590*/  LDSM.16.MT88.4 R20, [R156+0x6000] ;  /* 0x006000009c14783b */ /* 0x01cfe20000004200 */
[----:B------:R-:W-:Y:S04]  /*e5a0*/  IADD3 R60, R170, -0x1, RZ ;  /* 0xffffffffaa3c7810 */ /* 0x000fe80007ffe0ff */
[----:B------:R-:W-:Y:S03]  /*e5b0*/  LEA R2, R60, R169, 0x7 ;  /* 0x000000a93c027211 */ /* 0x000fe600078e38ff */
[----:B------:R-:W-:Y:S01]  /*e5c0*/  LDSM.16.MT88.4 R28, [R155+0x6000] ;  /* 0x006000009b1c783b */ /* 0x000fe20000004200 */
[----:B------:R-:W-:Y:S01]  /*e5d0*/  I2F R7, R2 ;  /* 0x0000000200077306 */ /* 0x000fe20000201400 */
[C---:B------:R-:W-:Y:S02]  /*e5e0*/  IADD3 R15, R2.reuse, 0x20, RZ ;  /* 0x00000020020f7810 */ /* 0x040fe40007ffe0ff */
[C---:B------:R-:W-:Y:S02]  /*e5f0*/  IADD3 R49, R2.reuse, 0x10, RZ ;  /* 0x0000001002317810 */ /* 0x040fe40007ffe0ff */
[C---:B------:R-:W-:Y:S02]  /*e600*/  IADD3 R10, R2.reuse, 0x31, RZ ;  /* 0x00000031020a7810 */ /* 0x040fe40007ffe0ff */
[----:B------:R-:W-:Y:S01]  /*e610*/  LDSM.16.MT88.4 R44, [R154+0x6000] ;  /* 0x006000009a2c783b */ /* 0x000fe20000004200 */
        /* <DEDUP_REMOVED lines=40> */
[----:B------:R-:W2:Y:S02]  /*e8a0*/  I2F R63, R63 ;  /* 0x0000003f003f7306 */ /* 0x000ea40000201400 */
[C---:B-12---:R-:W-:Y:S02]  /*e8b0*/  FFMA.FTZ R66, R0.reuse, R63, R212 ;  /* 0x0000003f00427223 */ /* 0x046fe400000100d4 */
[CC--:B------:R-:W-:Y:S02]  /*e8c0*/  FFMA.FTZ R231, R0.reuse, R7.reuse, R231 ;  /* 0x0000000700e77223 */ /* 0x0c0fe400000100e7 */
[----:B------:R-:W-:Y:S01]  /*e8d0*/  FFMA.FTZ R227, R0, R7, R227 ;  /* 0x0000000700e37223 */ /* 0x000fe200000100e3 */
[----:B------:R-:W-:Y:S01]  /*e8e0*/  IADD3 R7, R2, 0x40, RZ ;  /* 0x0000004002077810 */ /* 0x000fe20007ffe0ff */
[C---:B------:R-:W-:Y:S02]  /*e8f0*/  FFMA.FTZ R233, R0.reuse, R6, R233 ;  /* 0x0000000600e97223 */ /* 0x040fe400000100e9 */
[C---:B------:R-:W-:Y:S01]  /*e900*/  FFMA.FTZ R213, R0.reuse, R14, R213 ;  /* 0x0000000e00d57223 */ /* 0x040fe200000100d5 */
[----:B------:R-:W-:Y:S01]  /*e910*/  FMNMX.FTZ R16, R227, R100, !PT ;  /* 0x00000064e3107209 */ /* 0x000fe20007810000 */
[C---:B------:R-:W-:Y:S01]  /*e920*/  FFMA.FTZ R221, R0.reuse, R14, R221 ;  /* 0x0000000e00dd7223 */ /* 0x040fe200000100dd */
[----:B------:R-:W-:Y:S01]  /*e930*/  I2F R7, R7 ;  /* 0x0000000700077306 */ /* 0x000fe20000201400 */
[----:B------:R-:W-:Y:S01]  /*e940*/  FMNMX.FTZ R14, R231, R101, !PT ;  /* 0x00000065e70e7209 */ /* 0x000fe20007810000 */
[----:B------:R-:W-:Y:S01]  /*e950*/  FFMA.FTZ R229, R0, R6, R229 ;  /* 0x0000000600e57223 */ /* 0x000fe200000100e5 */
[----:B------:R-:W-:Y:S01]  /*e960*/  IADD3 R6, R2, 0x41, RZ ;  /* 0x0000004102067810 */ /* 0x000fe20007ffe0ff */
[CC--:B------:R-:W-:Y:S01]  /*e970*/  FFMA.FTZ R239, R0.reuse, R5.reuse, R239 ;  /* 0x0000000500ef7223 */ /* 0x0c0fe200000100ef */
[----:B------:R-:W-:Y:S01]  /*e980*/  FMNMX.FTZ R14, R233, R14, !PT ;  /* 0x0000000ee90e7209 */ /* 0x000fe20007810000 */
[----:B------:R-:W-:Y:S01]  /*e990*/  FFMA.FTZ R235, R0, R5, R235 ;  /* 0x0000000500eb7223 */ /* 0x000fe200000100eb */
[----:B------:R-:W-:Y:S01]  /*e9a0*/  IADD3 R5, R2, 0x50, RZ ;  /* 0x0000005002057810 */ /* 0x000fe20007ffe0ff */
[C---:B------:R-:W-:Y:S02]  /*e9b0*/  FFMA.FTZ R241, R0.reuse, R4, R241 ;  /* 0x0000000400f17223 */ /* 0x040fe400000100f1 */
[----:B------:R-:W1:Y:S01]  /*e9c0*/  I2F R6, R6 ;  /* 0x0000000600067306 */ /* 0x000e620000201400 */
[CC--:B------:R-:W-:Y:S02]  /*e9d0*/  FFMA.FTZ R209, R0.reuse, R12.reuse, R209 ;  /* 0x0000000c00d17223 */ /* 0x0c0fe400000100d1 */
[C---:B------:R-:W-:Y:S01]  /*e9e0*/  FFMA.FTZ R217, R0.reuse, R12, R217 ;  /* 0x0000000c00d97223 */ /* 0x040fe200000100d9 */
[----:B------:R-:W-:Y:S01]  /*e9f0*/  FMNMX.FTZ R12, R239, R14, !PT ;  /* 0x0000000eef0c7209 */ /* 0x000fe20007810000 */
[C---:B------:R-:W-:Y:S01]  /*ea00*/  FFMA.FTZ R237, R0.reuse, R4, R237 ;  /* 0x0000000400ed7223 */ /* 0x040fe200000100ed */
[----:B------:R-:W-:Y:S01]  /*ea10*/  FMNMX.FTZ R14, R229, R16, !PT ;  /* 0x00000010e50e7209 */ /* 0x000fe20007810000 */
[CC--:B------:R-:W-:Y:S01]  /*ea20*/  FFMA.FTZ R251, R0.reuse, R49.reuse, R251 ;  /* 0x0000003100fb7223 */ /* 0x0c0fe200000100fb */
[----:B------:R-:W-:Y:S01]  /*ea30*/  FMNMX.FTZ R12, R241, R12, !PT ;  /* 0x0000000cf10c7209 */ /* 0x000fe20007810000 */
[C---:B------:R-:W-:Y:S01]  /*ea40*/  FFMA.FTZ R49, R0.reuse, R49, R245 ;  /* 0x0000003100317223 */ /* 0x040fe200000100f5 */
[----:B------:R-:W2:Y:S01]  /*ea50*/  I2F R5, R5 ;  /* 0x0000000500057306 */ /* 0x000ea20000201400 */
[----:B------:R-:W-:Y:S01]  /*ea60*/  FMNMX.FTZ R14, R235, R14, !PT ;  /* 0x0000000eeb0e7209 */ /* 0x000fe20007810000 */
[CC--:B------:R-:W-:Y:S01]  /*ea70*/  FFMA.FTZ R249, R0.reuse, R35.reuse, R249 ;  /* 0x0000002300f97223 */ /* 0x0c0fe200000100f9 */
[----:B------:R-:W-:Y:S01]  /*ea80*/  FMNMX.FTZ R12, R251, R12, !PT ;  /* 0x0000000cfb0c7209 */ /* 0x000fe20007810000 */
[C---:B------:R-:W-:Y:S01]  /*ea90*/  FFMA.FTZ R35, R0.reuse, R35, R243 ;  /* 0x0000002300237223 */ /* 0x040fe200000100f3 */
[----:B------:R-:W-:Y:S01]  /*eaa0*/  FMNMX.FTZ R14, R237, R14, !PT ;  /* 0x0000000eed0e7209 */ /* 0x000fe20007810000 */
[----:B------:R-:W-:Y:S01]  /*eab0*/  FFMA.FTZ R194, R0, R33, R194 ;  /* 0x0000002100c27223 */ /* 0x000fe200000100c2 */
[----:B------:R-:W-:Y:S01]  /*eac0*/  IADD3 R4, R2, 0x51, RZ ;  /* 0x0000005102047810 */ /* 0x000fe20007ffe0ff */
[CC--:B------:R-:W-:Y:S02]  /*ead0*/  FFMA.FTZ R219, R0.reuse, R13.reuse, R219 ;  /* 0x0000000d00db7223 */ /* 0x0c0fe400000100db */
[C---:B------:R-:W-:Y:S01]  /*eae0*/  FFMA.FTZ R211, R0.reuse, R13, R211 ;  /* 0x0000000d00d37223 */ /* 0x040fe200000100d3 */
[----:B------:R-:W-:Y:S01]  /*eaf0*/  FMNMX.FTZ R13, R249, R12, !PT ;  /* 0x0000000cf90d7209 */ /* 0x000fe20007810000 */
[C---:B------:R-:W-:Y:S01]  /*eb00*/  FFMA.FTZ R192, R0.reuse, R3, R192 ;  /* 0x0000000300c07223 */ /* 0x040fe200000100c0 */
[----:B------:R-:W3:Y:S01]  /*eb10*/  I2F R4, R4 ;  /* 0x0000000400047306 */ /* 0x000ee20000201400 */
[----:B------:R-:W-:Y:S01]  /*eb20*/  FMNMX.FTZ R12, R49, R14, !PT ;  /* 0x0000000e310c7209 */ /* 0x000fe20007810000 */
[----:B------:R-:W-:Y:S01]  /*eb30*/  FFMA.FTZ R33, R0, R33, R247 ;  /* 0x0000002100217223 */ /* 0x000fe200000100f7 */
[----:B------:R-:W-:Y:S01]  /*eb40*/  FMNMX.FTZ R13, R194, R13, !PT ;  /* 0x0000000dc20d7209 */ /* 0x000fe20007810000 */
[C---:B------:R-:W-:Y:S01]  /*eb50*/  FFMA.FTZ R223, R0.reuse, R15, R223 ;  /* 0x0000000f00df7223 */ /* 0x040fe200000100df */
[----:B------:R-:W-:Y:S01]  /*eb60*/  FMNMX.FTZ R12, R35, R12, !PT ;  /* 0x0000000c230c7209 */ /* 0x000fe20007810000 */
[----:B------:R-:W-:Y:S01]  /*eb70*/  FFMA.FTZ R225, R0, R3, R225 ;  /* 0x0000000300e17223 */ /* 0x000fe200000100e1 */
[----:B------:R-:W-:Y:S01]  /*eb80*/  IADD3 R3, R2, 0x58, RZ ;  /* 0x0000005802037810 */ /* 0x000fe20007ffe0ff */
[C---:B------:R-:W-:Y:S01]  /*eb90*/  FFMA.FTZ R205, R0.reuse, R10, R205 ;  /* 0x0000000a00cd7223 */ /* 0x040fe200000100cd */
[----:B------:R-:W-:Y:S01]  /*eba0*/  FMNMX.FTZ R12, R33, R12, !PT ;  /* 0x0000000c210c7209 */ /* 0x000fe20007810000 */
[----:B------:R-:W-:Y:S01]  /*ebb0*/  FFMA.FTZ R197, R0, R10, R197 ;  /* 0x0000000a00c57223 */ /* 0x000fe200000100c5 */
[----:B------:R-:W-:Y:S01]  /*ebc0*/  FMNMX.FTZ R10, R192, R13, !PT ;  /* 0x0000000dc00a7209 */ /* 0x000fe20007810000 */
[C---:B------:R-:W-:Y:S01]  /*ebd0*/  FFMA.FTZ R215, R0.reuse, R15, R215 ;  /* 0x0000000f00d77223 */ /* 0x040fe200000100d7 */
[----:B------:R-:W4:Y:S01]  /*ebe0*/  I2F R3, R3 ;  /* 0x0000000300037306 */ /* 0x000f220000201400 */
[----:B------:R-:W-:Y:S01]  /*ebf0*/  FMNMX.FTZ R12, R225, R12, !PT ;  /* 0x0000000ce10c7209 */ /* 0x000fe20007810000 */
[C---:B------:R-:W-:Y:S01]  /*ec00*/  FFMA.FTZ R201, R0.reuse, R8, R201 ;  /* 0x0000000800c97223 */ /* 0x040fe200000100c9 */
[----:B------:R-:W-:Y:S01]  /*ec10*/  FMNMX.FTZ R10, R223, R10, !PT ;  /* 0x0000000adf0a7209 */ /* 0x000fe20007810000 */
[C---:B------:R-:W-:Y:S01]  /*ec20*/  FFMA.FTZ R193, R0.reuse, R8, R193 ;  /* 0x0000000800c17223 */ /* 0x040fe200000100c1 */
[----:B------:R-:W-:Y:S01]  /*ec30*/  FMNMX.FTZ R12, R215, R12, !PT ;  /* 0x0000000cd70c7209 */ /* 0x000fe20007810000 */
[CC--:B------:R-:W-:Y:S01]  /*ec40*/  FFMA.FTZ R207, R0.reuse, R11.reuse, R207 ;  /* 0x0000000b00cf7223 */ /* 0x0c0fe200000100cf */
[----:B------:R-:W-:Y:S01]  /*ec50*/  FMNMX.FTZ R10, R221, R10, !PT ;  /* 0x0000000add0a7209 */ /* 0x000fe20007810000 */
[----:B------:R-:W-:Y:S01]  /*ec60*/  FFMA.FTZ R199, R0, R11, R199 ;  /* 0x0000000b00c77223 */ /* 0x000fe200000100c7 */
[----:B------:R-:W-:Y:S01]  /*ec70*/  IADD3 R11, R2, 0x61, RZ ;  /* 0x00000061020b7810 */ /* 0x000fe20007ffe0ff */
[CC--:B------:R-:W-:Y:S01]  /*ec80*/  FFMA.FTZ R203, R0.reuse, R9.reuse, R203 ;  /* 0x0000000900cb7223 */ /* 0x0c0fe200000100cb */
[----:B------:R-:W-:Y:S01]  /*ec90*/  FMNMX.FTZ R8, R219, R10, !PT ;  /* 0x0000000adb087209 */ /* 0x000fe20007810000 */
[C---:B-1----:R-:W-:Y:S01]  /*eca0*/  FFMA.FTZ R141, R0.reuse, R6, R141 ;  /* 0x00000006008d7223 */ /* 0x042fe2000001008d */
[----:B------:R-:W-:Y:S01]  /*ecb0*/  FMNMX.FTZ R10, R213, R12, !PT ;  /* 0x0000000cd50a7209 */ /* 0x000fe20007810000 */
[C---:B------:R-:W-:Y:S01]  /*ecc0*/  FFMA.FTZ R147, R0.reuse, R6, R147 ;  /* 0x0000000600937223 */ /* 0x040fe20000010093 */
[----:B------:R-:W1:Y:S01]  /*ecd0*/  I2F R11, R11 ;  /* 0x0000000b000b7306 */ /* 0x000e620000201400 */
[----:B------:R-:W-:Y:S01]  /*ece0*/  FMNMX.FTZ R8, R217, R8, !PT ;  /* 0x00000008d9087209 */ /* 0x000fe20007810000 */
[C---:B------:R-:W-:Y:S01]  /*ecf0*/  FFMA.FTZ R195, R0.reuse, R9, R195 ;  /* 0x0000000900c37223 */ /* 0x040fe200000100c3 */
[----:B------:R-:W-:Y:S01]  /*ed00*/  FMNMX.FTZ R10, R211, R10, !PT ;  /* 0x0000000ad30a7209 */ /* 0x000fe20007810000 */
[CC--:B------:R-:W-:Y:S01]  /*ed10*/  FFMA.FTZ R191, R0.reuse, R7.reuse, R191 ;  /* 0x0000000700bf7223 */ /* 0x0c0fe200000100bf */
        /* <DEDUP_REMOVED lines=11> */
[CC--:B--2---:R-:W-:Y:S01]  /*edd0*/  FFMA.FTZ R135, R0.reuse, R5.reuse, R135 ;  /* 0x0000000500877223 */ /* 0x0c4fe20000010087 */
[----:B------:R-:W-:Y:S01]  /*ede0*/  FMNMX.FTZ R6, R201, R6, !PT ;  /* 0x00000006c9067209 */ /* 0x000fe20007810000 */
[C---:B---3--:R-:W-:Y:S01]  /*edf0*/  FFMA.FTZ R133, R0.reuse, R4, R133 ;  /* 0x0000000400857223 */ /* 0x048fe20000010085 */
[----:B------:R-:W-:Y:S01]  /*ee00*/  FMNMX.FTZ R8, R195, R8, !PT ;  /* 0x00000008c3087209 */ /* 0x000fe20007810000 */
[C---:B------:R-:W-:Y:S01]  /*ee10*/  FFMA.FTZ R123, R0.reuse, R4, R123 ;  /* 0x00000004007b7223 */ /* 0x040fe2000001007b */
[----:B------:R-:W-:Y:S01]  /*ee20*/  FMNMX.FTZ R6, R191, R6, !PT ;  /* 0x00000006bf067209 */ /* 0x000fe20007810000 */
[C---:B------:R-:W-:Y:S01]  /*ee30*/  FFMA.FTZ R125, R0.reuse, R5, R125 ;  /* 0x00000005007d7223 */ /* 0x040fe2000001007d */
[----:B------:R-:W-:Y:S01]  /*ee40*/  FMNMX.FTZ R8, R193, R8, !PT ;  /* 0x00000008c1087209 */ /* 0x000fe20007810000 */
[C---:B----4-:R-:W-:Y:S01]  /*ee50*/  FFMA.FTZ R131, R0.reuse, R3, R131 ;  /* 0x0000000300837223 */ /* 0x050fe20000010083 */
[----:B------:R-:W-:Y:S01]  /*ee60*/  FMNMX.FTZ R6, R147, R6, !PT ;  /* 0x0000000693067209 */ /* 0x000fe20007810000 */
[C---:B------:R-:W-:Y:S01]  /*ee70*/  FFMA.FTZ R129, R0.reuse, R117, R129 ;  /* 0x0000007500817223 */ /* 0x040fe20000010081 */
[----:B------:R-:W-:Y:S01]  /*ee80*/  FMNMX.FTZ R8, R143, R8, !PT ;  /* 0x000000088f087209 */ /* 0x000fe20007810000 */
[C---:B------:R-:W-:Y:S01]  /*ee90*/  FFMA.FTZ R121, R0.reuse, R3, R121 ;  /* 0x0000000300797223 */ /* 0x040fe20000010079 */
[----:B------:R-:W-:Y:S01]  /*eea0*/  FMNMX.FTZ R6, R139, R6, !PT ;  /* 0x000000068b067209 */ /* 0x000fe20007810000 */
[C---:B------:R-:W-:Y:S01]  /*eeb0*/  FFMA.FTZ R117, R0.reuse, R117, R202 ;  /* 0x0000007500757223 */ /* 0x040fe200000100ca */
[----:B------:R-:W-:Y:S01]  /*eec0*/  FMNMX.FTZ R8, R141, R8, !PT ;  /* 0x000000088d087209 */ /* 0x000fe20007810000 */
[----:B------:R-:W-:Y:S01]  /*eed0*/  FFMA.FTZ R115, R0, R111, R115 ;  /* 0x0000006f00737223 */ /* 0x000fe20000010073 */
[----:B------:R-:W-:Y:S01]  /*eee0*/  IADD3 R9, R2, 0x69, RZ ;  /* 0x0000006902097810 */ /* 0x000fe20007ffe0ff */
[----:B------:R-:W-:Y:S01]  /*eef0*/  LDSM.16.MT88.4 R12, [R158+0x6000] ;  /* 0x006000009e0c783b */ /* 0x000fe20000004200 */
[----:B------:R-:W-:Y:S01]  /*ef00*/  FMNMX.FTZ R4, R137, R6, !PT ;  /* 0x0000000689047209 */ /* 0x000fe20007810000 */
[C---:B-1----:R-:W-:Y:S01]  /*ef10*/  FFMA.FTZ R59, R0.reuse, R11, R204 ;  /* 0x0000000b003b7223 */ /* 0x042fe200000100cc */
[----:B------:R-:W1:Y:S01]  /*ef20*/  I2F R7, R9 ;  /* 0x0000000900077306 */ /* 0x000e620000201400 */
[----:B------:R-:W-:Y:S01]  /*ef30*/  FMNMX.FTZ R6, R55, R8, !PT ;  /* 0x0000000837067209 */ /* 0x000fe20007810000 */
[C---:B------:R-:W-:Y:S01]  /*ef40*/  FFMA.FTZ R111, R0.reuse, R111, R200 ;  /* 0x0000006f006f7223 */ /* 0x040fe200000100c8 */
        /* <DEDUP_REMOVED lines=12> */
[----:B------:R-:W-:Y:S02]  /*f010*/  FMNMX.FTZ R6, R123, R6, !PT ;  /* 0x000000067b067209 */ /* 0x000fe40007810000 */
[----:B------:R-:W2:Y:S01]  /*f020*/  I2F R5, R5 ;  /* 0x0000000500057306 */ /* 0x000ea20000201400 */
[----:B------:R-:W-:Y:S02]  /*f030*/  IADD3 R3, R2, 0x79, RZ ;  /* 0x0000007902037810 */ /* 0x000fe40007ffe0ff */
[----:B------:R-:W-:Y:S02]  /*f040*/  FMNMX.FTZ R4, R129, R4, !PT ;  /* 0x0000000481047209 */ /* 0x000fe40007810000 */
[----:B------:R-:W-:Y:S02]  /*f050*/  FMNMX.FTZ R6, R121, R6, !PT ;  /* 0x0000000679067209 */ /* 0x000fe40007810000 */
[----:B------:R-:W-:Y:S01]  /*f060*/  FMNMX.FTZ R4, R115, R4, !PT ;  /* 0x0000000473047209 */ /* 0x000fe20007810000 */
[CC--:B-1----:R-:W-:Y:S01]  /*f070*/  FFMA.FTZ R113, R0.reuse, R7.reuse, R113 ;  /* 0x0000000700717223 */ /* 0x0c2fe20000010071 */
[----:B------:R-:W-:Y:S01]  /*f080*/  FMNMX.FTZ R6, R117, R6, !PT ;  /* 0x0000000675067209 */ /* 0x000fe20007810000 */
[----:B------:R-:W1:Y:S01]  /*f090*/  I2F R3, R3 ;  /* 0x0000000300037306 */ /* 0x000e620000201400 */
[----:B------:R-:W-:Y:S01]  /*f0a0*/  FMNMX.FTZ R4, R59, R4, !PT ;  /* 0x000000043b047209 */ /* 0x000fe20007810000 */
[C---:B------:R-:W-:Y:S01]  /*f0b0*/  FFMA.FTZ R105, R0.reuse, R7, R105 ;  /* 0x0000000700697223 */ /* 0x040fe20000010069 */
[----:B------:R-:W-:Y:S02]  /*f0c0*/  FMNMX.FTZ R6, R111, R6, !PT ;  /* 0x000000066f067209 */ /* 0x000fe40007810000 */
[----:B------:R-:W-:Y:S02]  /*f0d0*/  FMNMX.FTZ R4, R57, R4, !PT ;  /* 0x0000000439047209 */ /* 0x000fe40007810000 */
[----:B------:R-:W-:Y:S02]  /*f0e0*/  FMNMX.FTZ R6, R109, R6, !PT ;  /* 0x000000066d067209 */ /* 0x000fe40007810000 */
[----:B------:R-:W-:Y:S02]  /*f0f0*/  FMNMX.FTZ R4, R113, R4, !PT ;  /* 0x0000000471047209 */ /* 0x000fe40007810000 */
[----:B------:R-:W-:Y:S02]  /*f100*/  FMNMX.FTZ R6, R107, R6, !PT ;  /* 0x000000066b067209 */ /* 0x000fe40007810000 */
[----:B------:R-:W-:Y:S01]  /*f110*/  FMNMX.FTZ R7, R67, R4, !PT ;  /* 0x0000000443077209 */ /* 0x000fe20007810000 */
[CC--:B--2---:R-:W-:Y:S01]  /*f120*/  FFMA.FTZ R37, R0.reuse, R5.reuse, R37 ;  /* 0x0000000500257223 */ /* 0x0c4fe20000010025 */
[----:B------:R-:W-:Y:S01]  /*f130*/  FMNMX.FTZ R6, R105, R6, !PT ;  /* 0x0000000669067209 */ /* 0x000fe20007810000 */
[----:B------:R-:W-:Y:S01]  /*f140*/  FFMA.FTZ R62, R0, R5, R62 ;  /* 0x00000005003e7223 */ /* 0x000fe2000001003e */
[----:B------:R-:W-:Y:S02]  /*f150*/  FMNMX.FTZ R2, R66, R7, !PT ;  /* 0x0000000742027209 */ /* 0x000fe40007810000 */
[----:B------:R-:W-:Y:S02]  /*f160*/  FMNMX.FTZ R4, R65, R6, !PT ;  /* 0x0000000641047209 */ /* 0x000fe40007810000 */
[----:B------:R-:W-:Y:S02]  /*f170*/  FMNMX.FTZ R7, R37, R2, !PT ;  /* 0x0000000225077209 */ /* 0x000fe40007810000 */
[----:B------:R-:W-:Y:S01]  /*f180*/  FMNMX.FTZ R11, R63, R4, !PT ;  /* 0x000000043f0b7209 */ /* 0x000fe20007810000 */
[CC--:B-1----:R-:W-:Y:S02]  /*f190*/  FFMA.FTZ R36, R0.reuse, R3.reuse, R36 ;  /* 0x0000000300247223 */ /* 0x0c2fe40000010024 */
[----:B------:R-:W-:Y:S01]  /*f1a0*/  FFMA.FTZ R61, R0, R3, R61 ;  /* 0x00000003003d7223 */ /* 0x000fe2000001003d */
[----:B------:R-:W-:Y:S02]  /*f1b0*/  FMNMX.FTZ R2, R62, R11, !PT ;  /* 0x0000000b3e027209 */ /* 0x000fe40007810000 */
[----:B------:R-:W-:Y:S02]  /*f1c0*/  FMNMX.FTZ R6, R36, R7, !PT ;  /* 0x0000000724067209 */ /* 0x000fe40007810000 */
[----:B------:R-:W-:Y:S03]  /*f1d0*/  FMNMX.FTZ R9, R61, R2, !PT ;  /* 0x000000023d097209 */ /* 0x000fe60007810000 */
[----:B------:R-:W1:Y:S08]  /*f1e0*/  SHFL.BFLY PT, R3, R6, 0x2, 0x1f ;  /* 0x0c401f0006037f89 */ /* 0x000e7000000e0000 */
[----:B------:R-:W2:Y:S01]  /*f1f0*/  SHFL.BFLY PT, R4, R9, 0x2, 0x1f ;  /* 0x0c401f0009047f89 */ /* 0x000ea200000e0000 */
[----:B-1----:R-:W-:Y:S07]  /*f200*/  FMNMX.FTZ R5, R6, R3, !PT ;  /* 0x0000000306057209 */ /* 0x002fee0007810000 */
[----:B------:R-:W1:Y:S01]  /*f210*/  SHFL.BFLY PT, R2, R5, 0x1, 0x1f ;  /* 0x0c201f0005027f89 */ /* 0x000e6200000e0000 */
[----:B--2---:R-:W-:Y:S07]  /*f220*/  FMNMX.FTZ R8, R9, R4, !PT ;  /* 0x0000000409087209 */ /* 0x004fee0007810000 */
[----:B------:R-:W2:Y:S01]  /*f230*/  SHFL.BFLY PT, R3, R8, 0x1, 0x1f ;  /* 0x0c201f0008037f89 */ /* 0x000ea200000e0000 */
[----:B-1----:R-:W-:Y:S04]  /*f240*/  FMNMX.FTZ R2, R5, R2, !PT ;  /* 0x0000000205027209 */ /* 0x002fe80007810000 */
[C---:B------:R-:W-:Y:S01]  /*f250*/  FSETP.NEU.FTZ.AND P1, PT, R2.reuse, -INF , PT ;  /* 0xff8000000200780b */ /* 0x040fe20003f3d000 */
[----:B------:R-:W-:Y:S01]  /*f260*/  FADD.FTZ R4, -R2, R101 ;  /* 0x0000006502047221 */ /* 0x000fe20000010100 */
[----:B--2---:R-:W-:Y:S03]  /*f270*/  FMNMX.FTZ R3, R8, R3, !PT ;  /* 0x0000000308037209 */ /* 0x004fe60007810000 */
[----:B------:R-:W-:Y:S02]  /*f280*/  FMUL.FTZ R39, R4, c[0x0][0x23c] ;  /* 0x00008f0004277a20 */ /* 0x000fe40000410000 */
[C---:B------:R-:W-:Y:S04]  /*f290*/  FADD.FTZ R4, -R3.reuse, R100 ;  /* 0x0000006403047221 */ /* 0x040fe80000010100 */
[----:B------:R-:W1:Y:S01]  /*f2a0*/  MUFU.EX2 R39, R39 ;  /* 0x0000002700277308 */ /* 0x000e620000000800 */
[----:B------:R-:W-:Y:S02]  /*f2b0*/  FMUL.FTZ R100, R2, c[0x0][0x23c] ;  /* 0x00008f0002647a20 */ /* 0x000fe40000410000 */
[C---:B------:R-:W-:Y:S02]  /*f2c0*/  FMUL.FTZ R64, R3.reuse, c[0x0][0x23c] ;  /* 0x00008f0003407a20 */ /* 0x040fe40000410000 */
[----:B------:R-:W-:Y:S01]  /*f2d0*/  FMUL.FTZ R38, R4, c[0x0][0x23c] ;  /* 0x00008f0004267a20 */ /* 0x000fe20000410000 */
[----:B------:R-:W-:Y:S02]  /*f2e0*/  FSEL R100, R100, RZ, P1 ;  /* 0x000000ff64647208 */ /* 0x000fe40000800000 */
[----:B------:R-:W-:Y:S03]  /*f2f0*/  FSETP.NEU.FTZ.AND P1, PT, R3, -INF , PT ;  /* 0xff8000000300780b */ /* 0x000fe60003f3d000 */
[----:B------:R-:W2:Y:S01]  /*f300*/  MUFU.EX2 R38, R38 ;  /* 0x0000002600267308 */ /* 0x000ea20000000800 */
[----:B------:R-:W-:Y:S01]  /*f310*/  FSEL R64, R64, RZ, P1 ;  /* 0x000000ff40407208 */ /* 0x000fe20000800000 */
[--C-:B------:R-:W-:Y:S01]  /*f320*/  FFMA.FTZ R145, R231, c[0x0][0x23c], -R100.reuse ;  /* 0x00008f00e7917a23 */ /* 0x100fe20000010864 */
[----:B------:R-:W-:Y:S01]  /*f330*/  ISETP.GT.AND P1, PT, R170, 0x1, PT ;  /* 0x00000001aa00780c */ /* 0x000fe20003f24270 */
[----:B------:R-:W-:Y:S01]  /*f340*/  FFMA.FTZ R106, R233, c[0x0][0x23c], -R100 ;  /* 0x00008f00e96a7a23 */ /* 0x000fe20000010864 */
[----:B------:R-:W-:Y:S01]  /*f350*/  MOV R170, R60 ;  /* 0x0000003c00aa7202 */ /* 0x000fe20000000f00 */
[--C-:B------:R-:W-:Y:S02]  /*f360*/  FFMA.FTZ R58, R229, c[0x0][0x23c], -R64.reuse ;  /* 0x00008f00e53a7a23 */ /* 0x100fe40000010840 */
[--C-:B------:R-:W-:Y:S02]  /*f370*/  FFMA.FTZ R56, R235, c[0x0][0x23c], -R64.reuse ;  /* 0x00008f00eb387a23 */ /* 0x100fe40000010840 */
[----:B------:R-:W-:Y:S01]  /*f380*/  MUFU.EX2 R145, R145 ;  /* 0x0000009100917308 */ /* 0x000fe20000000800 */
[--C-:B------:R-:W-:Y:S02]  /*f390*/  FFMA.FTZ R127, R227, c[0x0][0x23c], -R64.reuse ;  /* 0x00008f00e37f7a23 */ /* 0x100fe40000010840 */
[----:B------:R-:W-:Y:S02]  /*f3a0*/  FFMA.FTZ R101, R237, c[0x0][0x23c], -R64 ;  /* 0x00008f00ed657a23 */ /* 0x000fe40000010840 */
[--C-:B------:R-:W-:Y:S02]  /*f3b0*/  FFMA.FTZ R119, R239, c[0x0][0x23c], -R100.reuse ;  /* 0x00008f00ef777a23 */ /* 0x100fe40000010864 */
[----:B------:R-:W-:Y:S02]  /*f3c0*/  FFMA.FTZ R104, R241, c[0x0][0x23c], -R100 ;  /* 0x00008f00f1687a23 */ /* 0x000fe40000010864 */
[C---:B-1----:R-:W-:Y:S01]  /*f3d0*/  FMUL.FTZ R10, R39.reuse, R94 ;  /* 0x0000005e270a7220 */ /* 0x042fe20000410000 */
[----:B------:R-:W1:Y:S01]  /*f3e0*/  MUFU.EX2 R106, R106 ;  /* 0x0000006a006a7308 */ /* 0x000e620000000800 */
[C---:B------:R-:W-:Y:S02]  /*f3f0*/  FMUL.FTZ R11, R39.reuse, R95 ;  /* 0x0000005f270b7220 */ /* 0x040fe40000410000 */
[----:B------:R-:W-:Y:S02]  /*f400*/  FMUL.FTZ R18, R39, R86 ;  /* 0x0000005627127220 */ /* 0x000fe40000410000 */
[C---:B--2---:R-:W-:Y:S02]  /*f410*/  FMUL.FTZ R8, R38.reuse, R92 ;  /* 0x0000005c26087220 */ /* 0x044fe40000410000 */
[C---:B------:R-:W-:Y:S02]  /*f420*/  FMUL.FTZ R9, R38.reuse, R93 ;  /* 0x0000005d26097220 */ /* 0x040fe40000410000 */
[----:B------:R-:W-:Y:S01]  /*f430*/  LDSM.16.MT88.4 R92, [R158+0x9800] ;  /* 0x009800009e5c783b */ /* 0x000fe20000004200 */
[----:B------:R-:W-:Y:S01]  /*f440*/  MUFU.EX2 R119, R119 ;  /* 0x0000007700777308 */ /* 0x000fe20000000800 */
[C---:B------:R-:W-:Y:S02]  /*f450*/  FMUL.FTZ R16, R38.reuse, R84 ;  /* 0x0000005426107220 */ /* 0x040fe40000410000 */
[--C-:B------:R-:W-:Y:S02]  /*f460*/  FFMA.FTZ R52, R35, c[0x0][0x23c], -R64.reuse ;  /* 0x00008f0023347a23 */ /* 0x100fe40000010840 */
[----:B------:R-:W-:Y:S02]  /*f470*/  FFMA.FTZ R116, R55, c[0x0][0x23c], -R64 ;  /* 0x00008f0037747a23 */ /* 0x000fe40000010840 */
[----:B------:R-:W-:Y:S02]  /*f480*/  FFMA.FTZ R126, R59, c[0x0][0x23c], -R100 ;  /* 0x00008f003b7e7a23 */ /* 0x000fe40000010864 */
[C---:B------:R-:W-:Y:S01]  /*f490*/  FMUL.FTZ R6, R39.reuse, R98 ;  /* 0x0000006227067220 */ /* 0x040fe20000410000 */
[----:B------:R-:W2:Y:S01]  /*f4a0*/  MUFU.EX2 R104, R104 ;  /* 0x0000006800687308 */ /* 0x000ea20000000800 */
[----:B------:R-:W-:Y:S02]  /*f4b0*/  FMUL.FTZ R7, R39, R99 ;  /* 0x0000006327077220 */ /* 0x000fe40000410000 */
[----:B------:R-:W-:Y:S01]  /*f4c0*/  FMUL.FTZ R4, R38, R96 ;  /* 0x0000006026047220 */ /* 0x000fe20000410000 */
[----:B-1----:R-:W-:Y:S01]  /*f4d0*/  F2FP.PACK_AB R41, R106, R145 ;  /* 0x000000916a29723e */ /* 0x002fe200000000ff */
[C---:B------:R-:W-:Y:S02]  /*f4e0*/  FMUL.FTZ R5, R38.reuse, R97 ;  /* 0x0000006126057220 */ /* 0x040fe40000410000 */
[C---:B------:R-:W-:Y:S02]  /*f4f0*/  FMUL.FTZ R17, R38.reuse, R85 ;  /* 0x0000005526117220 */ /* 0x040fe40000410000 */
[C---:B------:R-:W-:Y:S01]  /*f500*/  FMUL.FTZ R24, R38.reuse, R76 ;  /* 0x0000004c26187220 */ /* 0x040fe20000410000 */
[----:B------:R-:W-:Y:S01]  /*f510*/  MUFU.EX2 R127, R127 ;  /* 0x0000007f007f7308 */ /* 0x000fe20000000800 */
[----:B------:R-:W-:Y:S02]  /*f520*/  FFMA.FTZ R76, R49, c[0x0][0x23c], -R64 ;  /* 0x00008f00314c7a23 */ /* 0x000fe40000010840 */
[----:B------:R-:W1:Y:S01]  /*f530*/  LDSM.16.MT88.4 R48, [R158+0x6800] ;  /* 0x006800009e30783b */ /* 0x000e620000004200 */
[C---:B------:R-:W-:Y:S02]  /*f540*/  FMUL.FTZ R25, R38.reuse, R77 ;  /* 0x0000004d26197220 */ /* 0x040fe40000410000 */
[----:B------:R-:W-:Y:S02]  /*f550*/  FFMA.FTZ R85, R249, c[0x0][0x23c], -R100 ;  /* 0x00008f00f9557a23 */ /* 0x000fe40000010864 */
[----:B------:R-:W-:Y:S02]  /*f560*/  FMUL.FTZ R32, R38, R68 ;  /* 0x0000004426207220 */ /* 0x000fe40000410000 */
[----:B------:R-:W3:Y:S01]  /*f570*/  MUFU.EX2 R58, R58 ;  /* 0x0000003a003a7308 */ /* 0x000ee20000000800 */
[C---:B------:R-:W-:Y:S02]  /*f580*/  FMUL.FTZ R34, R39.reuse, R70 ;  /* 0x0000004627227220 */ /* 0x040fe40000410000 */
[----:B------:R-:W-:Y:S01]  /*f590*/  FMUL.FTZ R35, R39, R71 ;  /* 0x0000004727237220 */ /* 0x000fe20000410000 */
[----:B--2---:R-:W-:Y:S01]  /*f5a0*/  F2FP.PACK_AB R43, R104, R119 ;  /* 0x00000077682b723e */ /* 0x004fe200000000ff */
[----:B------:R-:W-:Y:S02]  /*f5b0*/  FFMA.FTZ R124, R117, c[0x0][0x23c], -R64 ;  /* 0x00008f00757c7a23 */ /* 0x000fe40000010840 */
[----:B------:R-:W-:Y:S02]  /*f5c0*/  FFMA.FTZ R117, R57, c[0x0][0x23c], -R100 ;  /* 0x00008f0039757a23 */ /* 0x000fe40000010864 */
[C---:B------:R-:W-:Y:S01]  /*f5d0*/  FMUL.FTZ R19, R39.reuse, R87 ;  /* 0x0000005727137220 */ /* 0x040fe20000410000 */
[----:B------:R-:W-:Y:S01]  /*f5e0*/  MUFU.EX2 R56, R56 ;  /* 0x0000003800387308 */ /* 0x000fe20000000800 */
[C---:B------:R-:W-:Y:S02]  /*f5f0*/  FMUL.FTZ R26, R39.reuse, R78 ;  /* 0x0000004e271a7220 */ /* 0x040fe40000410000 */
[----:B------:R-:W-:Y:S02]  /*f600*/  FMUL.FTZ R27, R39, R79 ;  /* 0x0000004f271b7220 */ /* 0x000fe40000410000 */
[--C-:B------:R-:W-:Y:S02]  /*f610*/  FFMA.FTZ R77, R213, c[0x0][0x23c], -R64.reuse ;  /* 0x00008f00d54d7a23 */ /* 0x100fe40000010840 */
[--C-:B------:R-:W-:Y:S02]  /*f620*/  FFMA.FTZ R78, R211, c[0x0][0x23c], -R64.reuse ;  /* 0x00008f00d34e7a23 */ /* 0x100fe40000010840 */
[----:B------:R-:W-:Y:S01]  /*f630*/  FFMA.FTZ R79, R209, c[0x0][0x23c], -R64 ;  /* 0x00008f00d14f7a23 */ /* 0x000fe20000010840 */
[----:B------:R-:W2:Y:S01]  /*f640*/  MUFU.EX2 R101, R101 ;  /* 0x0000006500657308 */ /* 0x000ea20000000800 */
[----:B------:R-:W-:Y:S02]  /*f650*/  FFMA.FTZ R87, R194, c[0x0][0x23c], -R100 ;  /* 0x00008f00c2577a23 */ /* 0x000fe40000010864 */
[--C-:B------:R-:W-:Y:S01]  /*f660*/  FFMA.FTZ R68, R225, c[0x0][0x23c], -R64.reuse ;  /* 0x00008f00e1447a23 */ /* 0x100fe20000010840 */
[----:B---3--:R-:W-:Y:S01]  /*f670*/  F2FP.PACK_AB R40, R58, R127 ;  /* 0x0000007f3a28723e */ /* 0x008fe200000000ff */
[----:B------:R-:W-:Y:S02]  /*f680*/  FFMA.FTZ R127, R38, R187, R127 ;  /* 0x000000bb267f7223 */ /* 0x000fe4000001007f */
[----:B------:R-:W-:Y:S02]  /*f690*/  FFMA.FTZ R96, R199, c[0x0][0x23c], -R64 ;  /* 0x00008f00c7607a23 */ /* 0x000fe40000010840 */
[----:B------:R-:W-:Y:S01]  /*f6a0*/  FADD.FTZ R127, R58, R127 ;  /* 0x0000007f3a7f7221 */ /* 0x000fe20000010000 */
[----:B------:R-:W-:Y:S01]  /*f6b0*/  MUFU.EX2 R85, R85 ;  /* 0x0000005500557308 */ /* 0x000fe20000000800 */
[----:B------:R-:W-:Y:S02]  /*f6c0*/  FFMA.FTZ R112, R137, c[0x0][0x23c], -R100 ;  /* 0x00008f0089707a23 */ /* 0x000fe40000010864 */
[--C-:B------:R-:W-:Y:S02]  /*f6d0*/  FFMA.FTZ R137, R141, c[0x0][0x23c], -R64.reuse ;  /* 0x00008f008d897a23 */ /* 0x100fe40000010840 */
[----:B------:R-:W-:Y:S02]  /*f6e0*/  FFMA.FTZ R141, R53, c[0x0][0x23c], -R64 ;  /* 0x00008f00358d7a23 */ /* 0x000fe40000010840 */
[--C-:B------:R-:W-:Y:S02]  /*f6f0*/  FFMA.FTZ R135, R135, c[0x0][0x23c], -R100.reuse ;  /* 0x00008f0087877a23 */ /* 0x100fe40000010864 */
[--C-:B------:R-:W-:Y:S01]  /*f700*/  FFMA.FTZ R118, R133, c[0x0][0x23c], -R100.reuse ;  /* 0x00008f0085767a23 */ /* 0x100fe20000010864 */
[----:B------:R-:W-:Y:S01]  /*f710*/  MUFU.EX2 R87, R87 ;  /* 0x0000005700577308 */ /* 0x000fe20000000800 */
[--C-:B------:R-:W-:Y:S02]  /*f720*/  FFMA.FTZ R120, R131, c[0x0][0x23c], -R100.reuse ;  /* 0x00008f0083787a23 */ /* 0x100fe40000010864 */
[----:B------:R-:W-:Y:S01]  /*f730*/  FFMA.FTZ R129, R129, c[0x0][0x23c], -R100 ;  /* 0x00008f0081817a23 */ /* 0x000fe20000010864 */
[----:B--2---:R-:W-:Y:S01]  /*f740*/  F2FP.PACK_AB R42, R101, R56 ;  /* 0x00000038652a723e */ /* 0x004fe200000000ff */
[--C-:B------:R-:W-:Y:S02]  /*f750*/  FFMA.FTZ R122, R125, c[0x0][0x23c], -R64.reuse ;  /* 0x00008f007d7a7a23 */ /* 0x100fe40000010840 */
[--C-:B------:R-:W-:Y:S02]  /*f760*/  FFMA.FTZ R123, R123, c[0x0][0x23c], -R64.reuse ;  /* 0x00008f007b7b7a23 */ /* 0x100fe40000010840 */
[----:B------:R-:W-:Y:S01]  /*f770*/  FFMA.FTZ R121, R121, c[0x0][0x23c], -R64 ;  /* 0x00008f0079797a23 */ /* 0x000fe20000010840 */
[----:B------:R-:W-:Y:S01]  /*f780*/  MUFU.EX2 R76, R76 ;  /* 0x0000004c004c7308 */ /* 0x000fe20000000800 */
[C---:B------:R-:W-:Y:S05]  /*f790*/  HMMA.16816.F32 R4, R40.reuse, R12, R4 ;  /* 0x0000000c2804723c */ /* 0x040fea0000001804 */
[----:B------:R-:W-:Y:S02]  /*f7a0*/  FFMA.FTZ R145, R39, R188, R145 ;  /* 0x000000bc27917223 */ /* 0x000fe40000010091 */
[C---:B------:R-:W-:Y:S01]  /*f7b0*/  FMUL.FTZ R12, R38.reuse, R88 ;  /* 0x00000058260c7220 */ /* 0x040fe20000410000 */
[C---:B------:R-:W-:Y:S01]  /*f7c0*/  HMMA.16816.F32 R8, R40.reuse, R14, R8 ;  /* 0x0000000e2808723c */ /* 0x040fe20000001808 */
[----:B------:R-:W-:Y:S03]  /*f7d0*/  MUFU.EX2 R68, R68 ;  /* 0x0000004400447308 */ /* 0x000fe60000000800 */
[C---:B------:R-:W-:Y:S02]  /*f7e0*/  FMUL.FTZ R13, R38.reuse, R89 ;  /* 0x00000059260d7220 */ /* 0x040fe40000410000 */
[--C-:B------:R-:W-:Y:S02]  /*f7f0*/  FFMA.FTZ R88, R251, c[0x0][0x23c], -R100.reuse ;  /* 0x00008f00fb587a23 */ /* 0x100fe40000010864 */
[C---:B------:R-:W-:Y:S03]  /*f800*/  FMUL.FTZ R14, R39.reuse, R90 ;  /* 0x0000005a270e7220 */ /* 0x040fe60000410000 */
[----:B------:R-:W-:Y:S01]  /*f810*/  MUFU.EX2 R77, R77 ;  /* 0x0000004d004d7308 */ /* 0x000fe20000000800 */
[----:B------:R-:W-:Y:S02]  /*f820*/  FMUL.FTZ R15, R39, R91 ;  /* 0x0000005b270f7220 */ /* 0x000fe40000410000 */
[--C-:B------:R-:W-:Y:S02]  /*f830*/  FFMA.FTZ R71, R221, c[0x0][0x23c], -R100.reuse ;  /* 0x00008f00dd477a23 */ /* 0x100fe40000010864 */
[--C-:B------:R-:W-:Y:S02]  /*f840*/  FFMA.FTZ R70, R219, c[0x0][0x23c], -R100.reuse ;  /* 0x00008f00db467a23 */ /* 0x100fe40000010864 */
[----:B------:R-:W-:Y:S01]  /*f850*/  FFMA.FTZ R90, R207, c[0x0][0x23c], -R100 ;  /* 0x00008f00cf5a7a23 */ /* 0x000fe20000010864 */
[C---:B------:R-:W-:Y:S02]  /*f860*/  HMMA.16816.F32 R12, R40.reuse, R20, R12 ;  /* 0x00000014280c723c */ /* 0x040fe4000000180c */
[----:B------:R-:W2:Y:S01]  /*f870*/  MUFU.EX2 R88, R88 ;  /* 0x0000005800587308 */ /* 0x000ea20000000800 */
[--C-:B------:R-:W-:Y:S02]  /*f880*/  FFMA.FTZ R89, R197, c[0x0][0x23c], -R64.reuse ;  /* 0x00008f00c5597a23 */ /* 0x100fe40000010840 */
[----:B------:R-:W-:Y:S02]  /*f890*/  FFMA.FTZ R91, R195, c[0x0][0x23c], -R64 ;  /* 0x00008f00c35b7a23 */ /* 0x000fe40000010840 */
        /* <DEDUP_REMOVED lines=11> */
[----:B------:R-:W-:Y:S02]  /*f950*/  FFMA.FTZ R81, R201, c[0x0][0x23c], -R100 ;  /* 0x00008f00c9517a23 */ /* 0x000fe40000010864 */
[C---:B------:R-:W-:Y:S01]  /*f960*/  FMUL.FTZ R29, R38.reuse, R73 ;  /* 0x00000049261d7220 */ /* 0x040fe20000410000 */
[----:B------:R-:W-:Y:S01]  /*f970*/  MUFU.EX2 R80, R80 ;  /* 0x0000005000507308 */ /* 0x000fe20000000800 */
[C---:B------:R-:W-:Y:S03]  /*f980*/  HMMA.16816.F32 R24, R40.reuse, R30, R24 ;  /* 0x0000001e2818723c */ /* 0x040fe60000001818 */
[----:B------:R-:W-:Y:S02]  /*f990*/  FFMA.FTZ R73, R33, c[0x0][0x23c], -R64 ;  /* 0x00008f0021497a23 */ /* 0x000fe40000010840 */
[C---:B------:R-:W-:Y:S02]  /*f9a0*/  FMUL.FTZ R28, R38.reuse, R72 ;  /* 0x00000048261c7220 */ /* 0x040fe40000410000 */
[C---:B------:R-:W-:Y:S02]  /*f9b0*/  FMUL.FTZ R31, R39.reuse, R75 ;  /* 0x0000004b271f7220 */ /* 0x040fe40000410000 */
[----:B------:R-:W3:Y:S03]  /*f9c0*/  MUFU.EX2 R75, R52 ;  /* 0x00000034004b7308 */ /* 0x000ee60000000800 */
[----:B------:R-:W-:Y:S02]  /*f9d0*/  FMUL.FTZ R30, R39, R74 ;  /* 0x0000004a271e7220 */ /* 0x000fe40000410000 */
[----:B------:R-:W-:Y:S02]  /*f9e0*/  FMUL.FTZ R33, R38, R69 ;  /* 0x0000004526217220 */ /* 0x000fe40000410000 */
[----:B------:R-:W-:Y:S02]  /*f9f0*/  FADD.FTZ R38, R56, R127 ;  /* 0x0000007f38267221 */ /* 0x000fe40000010000 */
[----:B------:R-:W-:Y:S01]  /*fa00*/  LDSM.16.MT88.4 R56, [R155+0x8800] ;  /* 0x008800009b38783b */ /* 0x000fe20000004200 */
[C---:B------:R-:W-:Y:S01]  /*fa10*/  HMMA.16816.F32 R28, R40.reuse, R44, R28 ;  /* 0x0000002c281c723c */ /* 0x040fe2000000181c */
[----:B------:R-:W4:Y:S02]  /*fa20*/  MUFU.EX2 R73, R73 ;  /* 0x0000004900497308 */ /* 0x000f240000000800 */
[----:B------:R-:W-:Y:S02]  /*fa30*/  FADD.FTZ R101, R101, R38 ;  /* 0x0000002665657221 */ /* 0x000fe40000010000 */
[--C-:B------:R-:W-:Y:S02]  /*fa40*/  FFMA.FTZ R72, R223, c[0x0][0x23c], -R100.reuse ;  /* 0x00008f00df487a23 */ /* 0x100fe40000010864 */
[----:B------:R-:W-:Y:S01]  /*fa50*/  FFMA.FTZ R69, R217, c[0x0][0x23c], -R100 ;  /* 0x00008f00d9457a23 */ /* 0x000fe20000010864 */
[----:B------:R-:W-:Y:S01]  /*fa60*/  HMMA.16816.F32 R32, R40, R46, R32 ;  /* 0x0000002e2820723c */ /* 0x000fe20000001820 */
[----:B------:R-:W5:Y:S02]  /*fa70*/  LDSM.16.MT88.4 R44, [R156+0x6800] ;  /* 0x006800009c2c783b */ /* 0x000f640000004200 */
[----:B------:R-:W5:Y:S01]  /*fa80*/  MUFU.EX2 R72, R72 ;  /* 0x0000004800487308 */ /* 0x000f620000000800 */
[--C-:B------:R-:W-:Y:S02]  /*fa90*/  FFMA.FTZ R74, R215, c[0x0][0x23c], -R64.reuse ;  /* 0x00008f00d74a7a23 */ /* 0x100fe40000010840 */
[----:B------:R-:W-:Y:S01]  /*faa0*/  FFMA.FTZ R108, R193, c[0x0][0x23c], -R64 ;  /* 0x00008f00c16c7a23 */ /* 0x000fe20000010840 */
[----:B--2---:R-:W-:Y:S01]  /*fab0*/  F2FP.PACK_AB R41, R85, R88 ;  /* 0x000000585529723e */ /* 0x004fe200000000ff */
[--C-:B------:R-:W-:Y:S01]  /*fac0*/  FFMA.FTZ R191, R191, c[0x0][0x23c], -R100.reuse ;  /* 0x00008f00bfbf7a23 */ /* 0x100fe20000010864 */
[----:B---3--:R-:W-:Y:S01]  /*fad0*/  F2FP.PACK_AB R40, R75, R76 ;  /* 0x0000004c4b28723e */ /* 0x008fe200000000ff */
[----:B------:R-:W-:Y:S02]  /*fae0*/  LDSM.16.MT88.4 R52, [R156+0x8000] ;  /* 0x008000009c34783b */ /* 0x000fe40000004200 */
[----:B------:R-:W-:Y:S01]  /*faf0*/  F2FP.PACK_AB R43, R80, R87 ;  /* 0x00000057502b723e */ /* 0x000fe200000000ff */
[----:B------:R-:W-:Y:S01]  /*fb00*/  MUFU.EX2 R78, R78 ;  /* 0x0000004e004e7308 */ /* 0x000fe20000000800 */
[--C-:B------:R-:W-:Y:S02]  /*fb10*/  FFMA.FTZ R110, R147, c[0x0][0x23c], -R100.reuse ;  /* 0x00008f00936e7a23 */ /* 0x100fe40000010864 */
[----:B------:R-:W-:Y:S01]  /*fb20*/  FFMA.FTZ R139, R139, c[0x0][0x23c], -R100 ;  /* 0x00008f008b8b7a23 */ /* 0x000fe20000010864 */
[----:B----4-:R-:W-:Y:S01]  /*fb30*/  F2FP.PACK_AB R42, R68, R73 ;  /* 0x00000049442a723e */ /* 0x010fe200000000ff */
[----:B------:R-:W-:Y:S02]  /*fb40*/  FFMA.FTZ R114, R143, c[0x0][0x23c], -R64 ;  /* 0x00008f008f727a23 */ /* 0x000fe40000010840 */
[----:B------:R-:W-:Y:S02]  /*fb50*/  FFMA.FTZ R115, R115, c[0x0][0x23c], -R100 ;  /* 0x00008f0073737a23 */ /* 0x000fe40000010864 */
[--C-:B------:R-:W-:Y:S01]  /*fb60*/  FFMA.FTZ R111, R111, c[0x0][0x23c], -R64.reuse ;  /* 0x00008f006f6f7a23 */ /* 0x100fe20000010840 */
[----:B------:R-:W2:Y:S01]  /*fb70*/  MUFU.EX2 R79, R79 ;  /* 0x0000004f004f7308 */ /* 0x000ea20000000800 */
[C---:B-1----:R-:W-:Y:S03]  /*fb80*/  HMMA.16816.F32 R4, R40.reuse, R48, R4 ;  /* 0x000000302804723c */ /* 0x042fe60000001804 */
[--C-:B------:R-:W-:Y:S02]  /*fb90*/  FFMA.FTZ R128, R109, c[0x0][0x23c], -R64.reuse ;  /* 0x00008f006d807a23 */ /* 0x100fe40000010840 */
[--C-:B------:R-:W-:Y:S02]  /*fba0*/  FFMA.FTZ R107, R107, c[0x0][0x23c], -R64.reuse ;  /* 0x00008f006b6b7a23 */ /* 0x100fe40000010840 */
[----:B------:R-:W-:Y:S01]  /*fbb0*/  FFMA.FTZ R130, R105, c[0x0][0x23c], -R64 ;  /* 0x00008f0069827a23 */ /* 0x000fe20000010840 */
[C---:B------:R-:W-:Y:S01]  /*fbc0*/  HMMA.16816.F32 R8, R40.reuse, R50, R8 ;  /* 0x000000322808723c */ /* 0x040fe20000001808 */
[----:B------:R-:W1:Y:S01]  /*fbd0*/  LDSM.16.MT88.4 R48, [R155+0x6800] ;  /* 0x006800009b30783b */ /* 0x000e620000004200 */
[----:B------:R-:W-:Y:S02]  /*fbe0*/  MUFU.EX2 R96, R96 ;  /* 0x0000006000607308 */ /* 0x000fe40000000800 */
[--C-:B------:R-:W-:Y:S02]  /*fbf0*/  FFMA.FTZ R67, R67, c[0x0][0x23c], -R100.reuse ;  /* 0x00008f0043437a23 */ /* 0x100fe40000010864 */
[----:B------:R-:W-:Y:S02]  /*fc00*/  FFMA.FTZ R66, R66, c[0x0][0x23c], -R100 ;  /* 0x00008f0042427a23 */ /* 0x000fe40000010864 */
[----:B------:R-:W-:Y:S01]  /*fc10*/  FADD.FTZ R106, R106, R145 ;  /* 0x000000916a6a7221 */ /* 0x000fe20000010000 */
[C---:B-----5:R-:W-:Y:S03]  /*fc20*/  HMMA.16816.F32 R12, R40.reuse, R44, R12 ;  /* 0x0000002c280c723c */ /* 0x060fe6000000180c */
[----:B------:R-:W-:Y:S01]  /*fc30*/  MUFU.EX2 R135, R135 ;  /* 0x0000008700877308 */ /* 0x000fe20000000800 */
[----:B------:R-:W-:Y:S02]  /*fc40*/  FADD.FTZ R119, R119, R106 ;  /* 0x0000006a77777221 */ /* 0x000fe40000010000 */
[----:B------:R-:W-:Y:S02]  /*fc50*/  FFMA.FTZ R106, R113, c[0x0][0x23c], -R100 ;  /* 0x00008f00716a7a23 */ /* 0x000fe40000010864 */
[C---:B------:R-:W-:Y:S01]  /*fc60*/  HMMA.16816.F32 R16, R40.reuse, R46, R16 ;  /* 0x0000002e2810723c */ /* 0x040fe20000001810 */
[----:B------:R-:W3:Y:S03]  /*fc70*/  LDSM.16.MT88.4 R44, [R154+0x6800] ;  /* 0x006800009a2c783b */ /* 0x000ee60000004200 */
[----:B------:R-:W-:Y:S01]  /*fc80*/  FADD.FTZ R119, R104, R119 ;  /* 0x0000007768777221 */ /* 0x000fe20000010000 */
[----:B------:R-:W-:Y:S03]  /*fc90*/  MUFU.EX2 R118, R118 ;  /* 0x0000007600767308 */ /* 0x000fe60000000800 */
[----:B------:R-:W-:Y:S04]  /*fca0*/  FADD.FTZ R88, R88, R119 ;  /* 0x0000007758587221 */ /* 0x000fe80000010000 */
[----:B------:R-:W-:Y:S03]  /*fcb0*/  FADD.FTZ R88, R85, R88 ;  /* 0x0000005855587221 */ /* 0x000fe60000010000 */
[----:B------:R-:W-:Y:S01]  /*fcc0*/  MUFU.EX2 R120, R120 ;  /* 0x0000007800787308 */ /* 0x000fe20000000800 */
[----:B------:R-:W-:Y:S04]  /*fcd0*/  FADD.FTZ R87, R87, R88 ;  /* 0x0000005857577221 */ /* 0x000fe80000010000 */
[----:B------:R-:W-:Y:S01]  /*fce0*/  FADD.FTZ R87, R80, R87 ;  /* 0x0000005750577221 */ /* 0x000fe20000010000 */
[C---:B-1----:R-:W-:Y:S04]  /*fcf0*/  HMMA.16816.F32 R20, R40.reuse, R48, R20 ;  /* 0x000000302814723c */ /* 0x042fe80000001814 */
[----:B------:R-:W-:Y:S04]  /*fd00*/  MUFU.EX2 R129, R129 ;  /* 0x0000008100817308 */ /* 0x000fe80000000800 */
[C---:B------:R-:W-:Y:S01]  /*fd10*/  HMMA.16816.F32 R24, R40.reuse, R50, R24 ;  /* 0x000000322818723c */ /* 0x040fe20000001818 */
[----:B------:R-:W1:Y:S05]  /*fd20*/  LDSM.16.MT88.4 R48, [R158+0x7000] ;  /* 0x007000009e30783b */ /* 0x000e6a0000004200 */
[----:B------:R-:W4:Y:S02]  /*fd30*/  MUFU.EX2 R69, R69 ;  /* 0x0000004500457308 */ /* 0x000f240000000800 */
[C---:B---3--:R-:W-:Y:S08]  /*fd40*/  HMMA.16816.F32 R28, R40.reuse, R44, R28 ;  /* 0x0000002c281c723c */ /* 0x048ff0000000181c */
[----:B------:R-:W3:Y:S01]  /*fd50*/  MUFU.EX2 R74, R74 ;  /* 0x0000004a004a7308 */ /* 0x000ee20000000800 */
[----:B------:R-:W-:Y:S01]  /*fd60*/  HMMA.16816.F32 R32, R40, R46, R32 ;  /* 0x0000002e2820723c */ /* 0x000fe20000001820 */
[----:B------:R-:W5:Y:S08]  /*fd70*/  LDSM.16.MT88.4 R44, [R156+0x7000] ;  /* 0x007000009c2c783b */ /* 0x000f700000004200 */
[----:B------:R-:W-:Y:S03]  /*fd80*/  MUFU.EX2 R90, R90 ;  /* 0x0000005a005a7308 */ /* 0x000fe60000000800 */
[----:B------:R-:W-:Y:S01]  /*fd90*/  F2FP.PACK_AB R41, R71, R72 ;  /* 0x000000484729723e */ /* 0x000fe200000000ff */
[----:B------:R-:W-:Y:S01]  /*fda0*/  FADD.FTZ R72, R72, R87 ;  /* 0x0000005748487221 */ /* 0x000fe20000010000 */
[----:B--2---:R-:W-:Y:S01]  /*fdb0*/  F2FP.PACK_AB R42, R79, R78 ;  /* 0x0000004e4f2a723e */ /* 0x004fe200000000ff */
[----:B------:R-:W-:Y:S01]  /*fdc0*/  LDSM.16.MT88.4 R84, [R156+0x9800] ;  /* 0x009800009c54783b */ /* 0x000fe20000004200 */
[----:B----4-:R-:W-:Y:S01]  /*fdd0*/  F2FP.PACK_AB R43, R69, R70 ;  /* 0x00000046452b723e */ /* 0x010fe200000000ff */
[----:B------:R-:W-:Y:S02]  /*fde0*/  FADD.FTZ R71, R71, R72 ;  /* 0x0000004847477221 */ /* 0x000fe40000010000 */
[----:B------:R-:W2:Y:S02]  /*fdf0*/  MUFU.EX2 R83, R83 ;  /* 0x0000005300537308 */ /* 0x000ea40000000800 */
[----:B------:R-:W-:Y:S01]  /*fe00*/  FADD.FTZ R70, R70, R71 ;  /* 0x0000004746467221 */ /* 0x000fe20000010000 */
[----:B---3--:R-:W-:Y:S03]  /*fe10*/  F2FP.PACK_AB R40, R77, R74 ;  /* 0x0000004a4d28723e */ /* 0x008fe600000000ff */
[----:B------:R-:W-:Y:S04]  /*fe20*/  FADD.FTZ R69, R69, R70 ;  /* 0x0000004645457221 */ /* 0x000fe80000010000 */
[----:B------:R-:W-:Y:S01]  /*fe30*/  MUFU.EX2 R122, R122 ;  /* 0x0000007a007a7308 */ /* 0x000fe20000000800 */
[C---:B-1----:R-:W-:Y:S08]  /*fe40*/  HMMA.16816.F32 R4, R40.reuse, R48, R4 ;  /* 0x000000302804723c */ /* 0x042ff00000001804 */
[C---:B------:R-:W-:Y:S01]  /*fe50*/  HMMA.16816.F32 R8, R40.reuse, R50, R8 ;  /* 0x000000322808723c */ /* 0x040fe20000001808 */
[----:B------:R-:W1:Y:S01]  /*fe60*/  LDSM.16.MT88.4 R48, [R155+0x7000] ;  /* 0x007000009b30783b */ /* 0x000e620000004200 */
[----:B------:R-:W-:Y:S06]  /*fe70*/  MUFU.EX2 R123, R123 ;  /* 0x0000007b007b7308 */ /* 0x000fec0000000800 */
[C---:B-----5:R-:W-:Y:S04]  /*fe80*/  HMMA.16816.F32 R12, R40.reuse, R44, R12 ;  /* 0x0000002c280c723c */ /* 0x060fe8000000180c */
[----:B------:R-:W-:Y:S04]  /*fe90*/  MUFU.EX2 R121, R121 ;  /* 0x0000007900797308 */ /* 0x000fe80000000800 */
[C---:B------:R-:W-:Y:S01]  /*fea0*/  HMMA.16816.F32 R16, R40.reuse, R46, R16 ;  /* 0x0000002e2810723c */ /* 0x040fe20000001810 */
[----:B------:R-:W3:Y:S05]  /*feb0*/  LDSM.16.MT88.4 R44, [R154+0x7000] ;  /* 0x007000009a2c783b */ /* 0x000eea0000004200 */
[----:B------:R-:W-:Y:S10]  /*fec0*/  MUFU.EX2 R124, R124 ;  /* 0x0000007c007c7308 */ /* 0x000ff40000000800 */
[----:B------:R-:W-:Y:S01]  /*fed0*/  MUFU.EX2 R82, R82 ;  /* 0x0000005200527308 */ /* 0x000fe20000000800 */
[C---:B-1----:R-:W-:Y:S09]  /*fee0*/  HMMA.16816.F32 R20, R40.reuse, R48, R20 ;  /* 0x000000302814723c */ /* 0x042ff20000001814 */
[----:B------:R-:W1:Y:S01]  /*fef0*/  MUFU.EX2 R81, R81 ;  /* 0x0000005100517308 */ /* 0x000e620000000800 */
[C---:B------:R-:W-:Y:S01]  /*ff00*/  HMMA.16816.F32 R24, R40.reuse, R50, R24 ;  /* 0x000000322818723c */ /* 0x040fe20000001818 */
[----:B------:R-:W4:Y:S08]  /*ff10*/  LDSM.16.MT88.4 R48, [R158+0x7800] ;  /* 0x007800009e30783b */ /* 0x000f300000004200 */
[----:B------:R-:W5:Y:S01]  /*ff20*/  MUFU.EX2 R89, R89 ;  /* 0x0000005900597308 */ /* 0x000f620000000800 */
[C---:B---3--:R-:W-:Y:S09]  /*ff30*/  HMMA.16816.F32 R28, R40.reuse, R44, R28 ;  /* 0x0000002c281c723c */ /* 0x048ff2000000181c */
[----:B------:R-:W-:Y:S01]  /*ff40*/  MUFU.EX2 R91, R91 ;  /* 0x0000005b005b7308 */ /* 0x000fe20000000800 */
[----:B------:R-:W-:Y:S01]  /*ff50*/  HMMA.16816.F32 R32, R40, R46, R32 ;  /* 0x0000002e2820723c */ /* 0x000fe20000001820 */
[----:B------:R-:W3:Y:S08]  /*ff60*/  LDSM.16.MT88.4 R44, [R156+0x7800] ;  /* 0x007800009c2c783b */ /* 0x000ef00000004200 */
[----:B------:R-:W4:Y:S03]  /*ff70*/  MUFU.EX2 R108, R108 ;  /* 0x0000006c006c7308 */ /* 0x000f260000000800 */
[----:B--2---:R-:W-:Y:S01]  /*ff80*/  F2FP.PACK_AB R41, R83, R90 ;  /* 0x0000005a5329723e */ /* 0x004fe200000000ff */
[----:B------:R-:W-:Y:S01]  /*ff90*/  FADD.FTZ R90, R90, R69 ;  /* 0x000000455a5a7221 */ /* 0x000fe20000010000 */
[----:B-1----:R-:W-:Y:S03]  /*ffa0*/  F2FP.PACK_AB R43, R81, R82 ;  /* 0x00000052512b723e */ /* 0x002fe600000000ff */
[----:B------:R-:W-:Y:S01]  /*ffb0*/  FADD.FTZ R83, R83, R90 ;  /* 0x0000005a53537221 */ /* 0x000fe20000010000 */
[----:B-----5:R-:W-:Y:S01]  /*ffc0*/  F2FP.PACK_AB R40, R89, R96 ;  /* 0x000000605928723e */ /* 0x020fe200000000ff */
[----:B------:R-:W-:Y:S02]  /*ffd0*/  MUFU.EX2 R191, R191 ;  /* 0x000000bf00bf7308 */ /* 0x000fe40000000800 */
[----:B------:R-:W-:Y:S04]  /*ffe0*/  FADD.FTZ R82, R82, R83 ;  /* 0x0000005352527221 */ /* 0x000fe80000010000 */
[----:B------:R-:W-:Y:S04]  /*fff0*/  FADD.FTZ R82, R81, R82 ;  /* 0x0000005251527221 */ /* 0x000fe80000010000 */
[----:B------:R-:W1:Y:S01]  /*10000*/  MUFU.EX2 R110, R110 ;  /* 0x0000006e006e7308 */ /* 0x000e620000000800 */
[----:B----4-:R-:W-:Y:S09]  /*10010*/  F2FP.PACK_AB R42, R108, R91 ;  /* 0x0000005b6c2a723e */ /* 0x010ff200000000ff */
[----:B------:R-:W-:Y:S01]  /*10020*/  MUFU.EX2 R139, R139 ;  /* 0x0000008b008b7308 */ /* 0x000fe20000000800 */
[C---:B------:R-:W-:Y:S08]  /*10030*/  HMMA.16816.F32 R4, R40.reuse, R48, R4 ;  /* 0x000000302804723c */ /* 0x040ff00000001804 */
[C---:B------:R-:W-:Y:S01]  /*10040*/  HMMA.16816.F32 R8, R40.reuse, R50, R8 ;  /* 0x000000322808723c */ /* 0x040fe20000001808 */
[----:B------:R-:W2:Y:S01]  /*10050*/  LDSM.16.MT88.4 R48, [R155+0x7800] ;  /* 0x007800009b30783b */ /* 0x000ea20000004200 */
[----:B------:R-:W4:Y:S06]  /*10060*/  MUFU.EX2 R112, R112 ;  /* 0x0000007000707308 */ /* 0x000f2c0000000800 */
[C---:B---3--:R-:W-:Y:S04]  /*10070*/  HMMA.16816.F32 R12, R40.reuse, R44, R12 ;  /* 0x0000002c280c723c */ /* 0x048fe8000000180c */
[----:B------:R-:W-:Y:S04]  /*10080*/  MUFU.EX2 R114, R114 ;  /* 0x0000007200727308 */ /* 0x000fe80000000800 */
[C---:B------:R-:W-:Y:S01]  /*10090*/  HMMA.16816.F32 R16, R40.reuse, R46, R16 ;  /* 0x0000002e2810723c */ /* 0x040fe20000001810 */
[----:B------:R-:W3:Y:S05]  /*100a0*/  LDSM.16.MT88.4 R44, [R154+0x7800] ;  /* 0x007800009a2c783b */ /* 0x000eea0000004200 */
[----:B------:R-:W5:Y:S10]  /*100b0*/  MUFU.EX2 R137, R137 ;  /* 0x0000008900897308 */ /* 0x000f740000000800 */
[----:B------:R-:W-:Y:S01]  /*100c0*/  MUFU.EX2 R116, R116 ;  /* 0x0000007400747308 */ /* 0x000fe20000000800 */
[C---:B--2---:R-:W-:Y:S09]  /*100d0*/  HMMA.16816.F32 R20, R40.reuse, R48, R20 ;  /* 0x000000302814723c */ /* 0x044ff20000001814 */
[----:B------:R-:W2:Y:S01]  /*100e0*/  MUFU.EX2 R141, R141 ;  /* 0x0000008d008d7308 */ /* 0x000ea20000000800 */
[C---:B------:R-:W-:Y:S01]  /*100f0*/  HMMA.16816.F32 R24, R40.reuse, R50, R24 ;  /* 0x000000322818723c */ /* 0x040fe20000001818 */
[----:B------:R-:W2:Y:S08]  /*10100*/  LDSM.16.MT88.4 R48, [R158+0x8000] ;  /* 0x008000009e30783b */ /* 0x000eb00000004200 */
[----:B------:R-:W-:Y:S01]  /*10110*/  MUFU.EX2 R115, R115 ;  /* 0x0000007300737308 */ /* 0x000fe20000000800 */
[C---:B---3--:R-:W-:Y:S09]  /*10120*/  HMMA.16816.F32 R28, R40.reuse, R44, R28 ;  /* 0x0000002c281c723c */ /* 0x048ff2000000181c */
[----:B------:R-:W-:Y:S01]  /*10130*/  MUFU.EX2 R126, R126 ;  /* 0x0000007e007e7308 */ /* 0x000fe20000000800 */
[----:B------:R-:W-:Y:S01]  /*10140*/  HMMA.16816.F32 R32, R40, R46, R32 ;  /* 0x0000002e2820723c */ /* 0x000fe20000001820 */
[----:B------:R-:W3:Y:S06]  /*10150*/  LDSM.16.MT88.4 R44, [R155+0x8000] ;  /* 0x008000009b2c783b */ /* 0x000eec0000004200 */
[----:B-1----:R-:W-:Y:S02]  /*10160*/  F2FP.PACK_AB R41, R110, R191 ;  /* 0x000000bf6e29723e */ /* 0x002fe400000000ff */
[----:B------:R-:W-:Y:S03]  /*10170*/  MUFU.EX2 R117, R117 ;  /* 0x0000007500757308 */ /* 0x000fe60000000800 */
[----:B----4-:R-:W-:Y:S02]  /*10180*/  F2FP.PACK_AB R43, R112, R139 ;  /* 0x0000008b702b723e */ /* 0x010fe400000000ff */
[----:B-----5:R-:W-:Y:S01]  /*10190*/  F2FP.PACK_AB R40, R137, R114 ;  /* 0x000000728928723e */ /* 0x020fe200000000ff */
[----:B------:R-:W-:Y:S01]  /*101a0*/  FADD.FTZ R191, R191, R82 ;  /* 0x00000052bfbf7221 */ /* 0x000fe20000010000 */
[----:B--2---:R-:W-:Y:S03]  /*101b0*/  F2FP.PACK_AB R42, R141, R116 ;  /* 0x000000748d2a723e */ /* 0x004fe600000000ff */
[----:B------:R-:W-:Y:S01]  /*101c0*/  FADD.FTZ R110, R110, R191 ;  /* 0x000000bf6e6e7221 */ /* 0x000fe20000010000 */
[----:B------:R-:W1:Y:S03]  /*101d0*/  MUFU.EX2 R106, R106 ;  /* 0x0000006a006a7308 */ /* 0x000e660000000800 */
[----:B------:R-:W-:Y:S01]  /*101e0*/  FADD.FTZ R139, R139, R110 ;  /* 0x0000006e8b8b7221 */ /* 0x000fe20000010000 */
[C---:B------:R-:W-:Y:S06]  /*101f0*/  HMMA.16816.F32 R4, R40.reuse, R48, R4 ;  /* 0x000000302804723c */ /* 0x040fec0000001804 */
[----:B------:R-:W-:Y:S01]  /*10200*/  MUFU.EX2 R111, R111 ;  /* 0x0000006f006f7308 */ /* 0x000fe20000000800 */
[----:B------:R-:W-:Y:S01]  /*10210*/  FADD.FTZ R112, R112, R139 ;  /* 0x0000008b70707221 */ /* 0x000fe20000010000 */
[C---:B------:R-:W-:Y:S01]  /*10220*/  HMMA.16816.F32 R8, R40.reuse, R50, R8 ;  /* 0x000000322808723c */ /* 0x040fe20000001808 */
[----:B------:R-:W2:Y:S07]  /*10230*/  LDSM.16.MT88.4 R48, [R154+0x8000] ;  /* 0x008000009a30783b */ /* 0x000eae0000004200 */
[----:B------:R-:W-:Y:S01]  /*10240*/  MUFU.EX2 R128, R128 ;  /* 0x0000008000807308 */ /* 0x000fe20000000800 */
[C---:B------:R-:W-:Y:S03]  /*10250*/  HMMA.16816.F32 R12, R40.reuse, R52, R12 ;  /* 0x00000034280c723c */ /* 0x040fe6000000180c */
[----:B-1----:R-:W-:Y:S06]  /*10260*/  F2FP.PACK_AB R39, R106, R117 ;  /* 0x000000756a27723e */ /* 0x002fec00000000ff */
[----:B------:R-:W-:Y:S01]  /*10270*/  MUFU.EX2 R107, R107 ;  /* 0x0000006b006b7308 */ /* 0x000fe20000000800 */
[C---:B------:R-:W-:Y:S01]  /*10280*/  HMMA.16816.F32 R16, R40.reuse, R54, R16 ;  /* 0x000000362810723c */ /* 0x040fe20000001810 */
[----:B------:R-:W1:Y:S07]  /*10290*/  LDSM.16.MT88.4 R52, [R158+0x8800] ;  /* 0x008800009e34783b */ /* 0x000e6e0000004200 */
[C---:B---3--:R-:W-:Y:S01]  /*102a0*/  HMMA.16816.F32 R20, R40.reuse, R44, R20 ;  /* 0x0000002c2814723c */ /* 0x048fe20000001814 */
[----:B------:R-:W3:Y:S07]  /*102b0*/  MUFU.EX2 R130, R130 ;  /* 0x0000008200827308 */ /* 0x000eee0000000800 */
[C---:B------:R-:W-:Y:S01]  /*102c0*/  HMMA.16816.F32 R24, R40.reuse, R46, R24 ;  /* 0x0000002e2818723c */ /* 0x040fe20000001818 */
[----:B------:R-:W4:Y:S02]  /*102d0*/  LDSM.16.MT88.4 R44, [R156+0x8800] ;  /* 0x008800009c2c783b */ /* 0x000f240000004200 */
[----:B------:R-:W-:Y:S05]  /*102e0*/  MUFU.EX2 R67, R67 ;  /* 0x0000004300437308 */ /* 0x000fea0000000800 */
[C---:B--2---:R-:W-:Y:S05]  /*102f0*/  HMMA.16816.F32 R28, R40.reuse, R48, R28 ;  /* 0x00000030281c723c */ /* 0x044fea000000181c */
[----:B------:R-:W2:Y:S03]  /*10300*/  MUFU.EX2 R66, R66 ;  /* 0x0000004200427308 */ /* 0x000ea60000000800 */
[----:B------:R-:W-:Y:S01]  /*10310*/  HMMA.16816.F32 R32, R40, R50, R32 ;  /* 0x000000322820723c */ /* 0x000fe20000001820 */
[----:B------:R-:W5:Y:S03]  /*10320*/  LDSM.16.MT88.4 R48, [R154+0x8800] ;  /* 0x008800009a30783b */ /* 0x000f660000004200 */
[----:B---3--:R-:W-:Y:S03]  /*10330*/  F2FP.PACK_AB R38, R130, R107 ;  /* 0x0000006b8226723e */ /* 0x008fe600000000ff */
[C---:B------:R-:W-:Y:S01]  /*10340*/  F2FP.PACK_AB R41, R118.reuse, R135 ;  /* 0x000000877629723e */ /* 0x040fe200000000ff */
[----:B------:R-:W-:Y:S01]  /*10350*/  FADD.FTZ R135, R135, R112 ;  /* 0x0000007087877221 */ /* 0x000fe20000010000 */
[----:B------:R-:W-:Y:S03]  /*10360*/  F2FP.PACK_AB R43, R129, R120 ;  /* 0x00000078812b723e */ /* 0x000fe600000000ff */
[----:B------:R-:W-:Y:S01]  /*10370*/  F2FP.PACK_AB R40, R123, R122 ;  /* 0x0000007a7b28723e */ /* 0x000fe200000000ff */
[----:B------:R-:W-:Y:S01]  /*10380*/  FADD.FTZ R135, R118, R135 ;  /* 0x0000008776877221 */ /* 0x000fe20000010000 */
[----:B------:R-:W-:Y:S03]  /*10390*/  F2FP.PACK_AB R42, R124, R121 ;  /* 0x000000797c2a723e */ /* 0x000fe600000000ff */
[----:B------:R-:W-:Y:S01]  /*103a0*/  FADD.FTZ R120, R120, R135 ;  /* 0x0000008778787221 */ /* 0x000fe20000010000 */
[----:B--2---:R-:W-:Y:S03]  /*103b0*/  F2FP.PACK_AB R69, R66, R67 ;  /* 0x000000434245723e */ /* 0x004fe600000000ff */
[C---:B-1----:R-:W-:Y:S03]  /*103c0*/  HMMA.16816.F32 R4, R40.reuse, R52, R4 ;  /* 0x000000342804723c */ /* 0x042fe60000001804 */
[----:B------:R-:W-:Y:S05]  /*103d0*/  FADD.FTZ R120, R129, R120 ;  /* 0x0000007881787221 */ /* 0x000fea0000010000 */
[C---:B------:R-:W-:Y:S01]  /*103e0*/  HMMA.16816.F32 R8, R40.reuse, R54, R8 ;  /* 0x000000362808723c */ /* 0x040fe20000001808 */
[----:B------:R-:W-:Y:S07]  /*103f0*/  LDSM.16.MT88.4 R52, [R156+0x9000] ;  /* 0x009000009c34783b */ /* 0x000fee0000004200 */
[C---:B----4-:R-:W-:Y:S08]  /*10400*/  HMMA.16816.F32 R12, R40.reuse, R44, R12 ;  /* 0x0000002c280c723c */ /* 0x050ff0000000180c */
[C---:B------:R-:W-:Y:S01]  /*10410*/  HMMA.16816.F32 R16, R40.reuse, R46, R16 ;  /* 0x0000002e2810723c */ /* 0x040fe20000001810 */
[----:B------:R-:W1:Y:S07]  /*10420*/  LDSM.16.MT88.4 R44, [R158+0x9000] ;  /* 0x009000009e2c783b */ /* 0x000e6e0000004200 */
[C---:B------:R-:W-:Y:S08]  /*10430*/  HMMA.16816.F32 R20, R40.reuse, R56, R20 ;  /* 0x000000382814723c */ /* 0x040ff00000001814 */
[C---:B------:R-:W-:Y:S01]  /*10440*/  HMMA.16816.F32 R24, R40.reuse, R58, R24 ;  /* 0x0000003a2818723c */ /* 0x040fe20000001818 */
[----:B------:R-:W2:Y:S07]  /*10450*/  LDSM.16.MT88.4 R56, [R155+0x9000] ;  /* 0x009000009b38783b */ /* 0x000eae0000004200 */
[C---:B-----5:R-:W-:Y:S07]  /*10460*/  HMMA.16816.F32 R28, R40.reuse, R48, R28 ;  /* 0x00000030281c723c */ /* 0x060fee000000181c */
[----:B------:R-:W-:Y:S01]  /*10470*/  FADD.FTZ R48, R76, R101 ;  /* 0x000000654c307221 */ /* 0x000fe20000010000 */
[----:B------:R-:W-:Y:S01]  /*10480*/  HMMA.16816.F32 R32, R40, R50, R32 ;  /* 0x000000322820723c */ /* 0x000fe20000001820 */
[----:B------:R-:W3:Y:S03]  /*10490*/  LDSM.16.MT88.4 R40, [R154+0x9000] ;  /* 0x009000009a28783b */ /* 0x000ee60000004200 */
[--C-:B------:R-:W-:Y:S01]  /*104a0*/  FFMA.FTZ R49, R37, c[0x0][0x23c], -R100.reuse ;  /* 0x00008f0025317a23 */ /* 0x100fe20000010864 */
[----:B------:R-:W-:Y:S01]  /*104b0*/  F2FP.PACK_AB R37, R126, R115 ;  /* 0x000000737e25723e */ /* 0x000fe200000000ff */
[----:B------:R-:W-:Y:S01]  /*104c0*/  FFMA.FTZ R100, R36, c[0x0][0x23c], -R100 ;  /* 0x00008f0024647a23 */ /* 0x000fe20000010864 */
[----:B------:R-:W-:Y:S01]  /*104d0*/  F2FP.PACK_AB R36, R128, R111 ;  /* 0x0000006f8024723e */ /* 0x000fe200000000ff */
[----:B------:R-:W-:Y:S01]  /*104e0*/  FADD.FTZ R48, R75, R48 ;  /* 0x000000304b307221 */ /* 0x000fe20000010000 */
[----:B------:R-:W-:Y:S01]  /*104f0*/  MOV R101, R2 ;  /* 0x0000000200657202 */ /* 0x000fe20000000f00 */
[----:B------:R-:W-:Y:S02]  /*10500*/  MUFU.EX2 R49, R49 ;  /* 0x0000003100317308 */ /* 0x000fe40000000800 */
[----:B------:R-:W-:Y:S02]  /*10510*/  FADD.FTZ R73, R73, R48 ;  /* 0x0000003049497221 */ /* 0x000fe40000010000 */
[C---:B-1----:R-:W-:Y:S05]  /*10520*/  HMMA.16816.F32 R4, R36.reuse, R44, R4 ;  /* 0x0000002c2404723c */ /* 0x042fea0000001804 */
[----:B------:R-:W-:Y:S01]  /*10530*/  FADD.FTZ R73, R68, R73 ;  /* 0x0000004944497221 */ /* 0x000fe20000010000 */
[----:B------:R-:W1:Y:S01]  /*10540*/  MUFU.EX2 R100, R100 ;  /* 0x0000006400647308 */ /* 0x000e620000000800 */
[--C-:B------:R-:W-:Y:S01]  /*10550*/  FFMA.FTZ R44, R65, c[0x0][0x23c], -R64.reuse ;  /* 0x00008f00412c7a23 */ /* 0x100fe20000010840 */
[C---:B------:R-:W-:Y:S04]  /*10560*/  HMMA.16816.F32 R8, R36.reuse, R46, R8 ;  /* 0x0000002e2408723c */ /* 0x040fe80000001808 */
[----:B------:R-:W-:Y:S02]  /*10570*/  FADD.FTZ R74, R74, R73 ;  /* 0x000000494a4a7221 */ /* 0x000fe40000010000 */
[----:B------:R-:W-:Y:S02]  /*10580*/  FFMA.FTZ R45, R63, c[0x0][0x23c], -R64 ;  /* 0x00008f003f2d7a23 */ /* 0x000fe40000010840 */
[C---:B------:R-:W-:Y:S01]  /*10590*/  HMMA.16816.F32 R12, R36.reuse, R52, R12 ;  /* 0x00000034240c723c */ /* 0x040fe2000000180c */
[----:B------:R-:W-:Y:S03]  /*105a0*/  MUFU.EX2 R44, R44 ;  /* 0x0000002c002c7308 */ /* 0x000fe60000000800 */
[----:B------:R-:W-:Y:S02]  /*105b0*/  FADD.FTZ R77, R77, R74 ;  /* 0x0000004a4d4d7221 */ /* 0x000fe40000010000 */
[--C-:B------:R-:W-:Y:S02]  /*105c0*/  FFMA.FTZ R46, R62, c[0x0][0x23c], -R64.reuse ;  /* 0x00008f003e2e7a23 */ /* 0x100fe40000010840 */
[C---:B------:R-:W-:Y:S03]  /*105d0*/  HMMA.16816.F32 R16, R36.reuse, R54, R16 ;  /* 0x000000362410723c */ /* 0x040fe60000001810 */
[----:B------:R-:W4:Y:S01]  /*105e0*/  MUFU.EX2 R45, R45 ;  /* 0x0000002d002d7308 */ /* 0x000f220000000800 */
[----:B------:R-:W-:Y:S02]  /*105f0*/  FFMA.FTZ R64, R61, c[0x0][0x23c], -R64 ;  /* 0x00008f003d407a23 */ /* 0x000fe40000010840 */
[----:B------:R-:W-:Y:S01]  /*10600*/  FADD.FTZ R78, R78, R77 ;  /* 0x0000004d4e4e7221 */ /* 0x000fe20000010000 */
[----:B-1----:R-:W-:Y:S01]  /*10610*/  F2FP.PACK_AB R71, R100, R49 ;  /* 0x000000316447723e */ /* 0x002fe200000000ff */
[C---:B--2---:R-:W-:Y:S04]  /*10620*/  HMMA.16816.F32 R20, R36.reuse, R56, R20 ;  /* 0x000000382414723c */ /* 0x044fe80000001814 */
[----:B------:R-:W-:Y:S01]  /*10630*/  FADD.FTZ R79, R79, R78 ;  /* 0x0000004e4f4f7221 */ /* 0x000fe20000010000 */
[----:B------:R-:W-:Y:S01]  /*10640*/  MUFU.EX2 R46, R46 ;  /* 0x0000002e002e7308 */ /* 0x000fe20000000800 */
[----:B------:R-:W-:Y:S02]  /*10650*/  FADD.FTZ R115, R115, R120 ;  /* 0x0000007873737221 */ /* 0x000fe40000010000 */
[C---:B------:R-:W-:Y:S04]  /*10660*/  HMMA.16816.F32 R24, R36.reuse, R58, R24 ;  /* 0x0000003a2418723c */ /* 0x040fe80000001818 */
[----:B------:R-:W-:Y:S02]  /*10670*/  FADD.FTZ R96, R96, R79 ;  /* 0x0000004f60607221 */ /* 0x000fe40000010000 */
[----:B------:R-:W1:Y:S01]  /*10680*/  LDSM.16.MT88.4 R76, [R155+0x9800] ;  /* 0x009800009b4c783b */ /* 0x000e620000004200 */
[----:B------:R-:W2:Y:S01]  /*10690*/  MUFU.EX2 R187, R64 ;  /* 0x0000004000bb7308 */ /* 0x000ea20000000800 */
[C---:B---3--:R-:W-:Y:S04]  /*106a0*/  HMMA.16816.F32 R28, R36.reuse, R40, R28 ;  /* 0x00000028241c723c */ /* 0x048fe8000000181c */
[----:B----4-:R-:W-:Y:S01]  /*106b0*/  F2FP.PACK_AB R68, R45, R44 ;  /* 0x0000002c2d44723e */ /* 0x010fe200000000ff */
[----:B------:R-:W-:Y:S03]  /*106c0*/  FADD.FTZ R126, R126, R115 ;  /* 0x000000737e7e7221 */ /* 0x000fe60000010000 */
[----:B------:R-:W-:Y:S04]  /*106d0*/  HMMA.16816.F32 R32, R36, R42, R32 ;  /* 0x0000002a2420723c */ /* 0x000fe80000001820 */
[----:B------:R-:W-:Y:S03]  /*106e0*/  FADD.FTZ R117, R117, R126 ;  /* 0x0000007e75757221 */ /* 0x000fe60000010000 */
[----:B------:R-:W-:Y:S02]  /*106f0*/  FADD.FTZ R36, R89, R96 ;  /* 0x0000006059247221 */ /* 0x000fe40000010000 */
[----:B------:R-:W-:Y:S03]  /*10700*/  FADD.FTZ R106, R106, R117 ;  /* 0x000000756a6a7221 */ /* 0x000fe60000010000 */
        /* <DEDUP_REMOVED lines=12> */
[----:B------:R-:W-:Y:S01]  /*107d0*/  FADD.FTZ R188, R100, R49 ;  /* 0x0000003164bc7221 */ /* 0x000fe20000010000 */
[----:B------:R-:W-:Y:S01]  /*107e0*/  MOV R100, R3 ;  /* 0x0000000300647202 */ /* 0x000fe20000000f00 */
[C---:B------:R-:W-:Y:S04]  /*107f0*/  HMMA.16816.F32 R88, R68.reuse, R84, R12 ;  /* 0x000000544458723c */ /* 0x040fe8000000180c */
[----:B------:R-:W-:Y:S04]  /*10800*/  FADD.FTZ R141, R141, R116 ;  /* 0x000000748d8d7221 */ /* 0x000fe80000010000 */
[C---:B------:R-:W-:Y:S04]  /*10810*/  HMMA.16816.F32 R84, R68.reuse, R86, R16 ;  /* 0x000000564454723c */ /* 0x040fe80000001810 */
[----:B------:R-:W-:Y:S04]  /*10820*/  FADD.FTZ R8, R122, R141 ;  /* 0x0000008d7a087221 */ /* 0x000fe80000010000 */
[C---:B-1----:R-:W-:Y:S04]  /*10830*/  HMMA.16816.F32 R80, R68.reuse, R76, R20 ;  /* 0x0000004c4450723c */ /* 0x042fe80000001814 */
[----:B------:R-:W-:Y:S04]  /*10840*/  FADD.FTZ R8, R123, R8 ;  /* 0x000000087b087221 */ /* 0x000fe80000010000 */
        /* <DEDUP_REMOVED lines=12> */
[----:B------:R-:W-:Y:S01]  /*10910*/  FADD.FTZ R187, R187, R46 ;  /* 0x0000002ebbbb7221 */ /* 0x000fe20000010000 */
[----:B------:R-:W-:-:S05]  /*10920*/  @P1 BRA `(.L_x_6392) ;  /* 0xffffbac000001947 */ /* 0x000fca000383ffff */
.L_x_6388:
        /* <DEDUP_REMOVED lines=129> */
.L_x_6393:
[----:B------:R-:W2:Y:S04]  /*11140*/  S2R R3, SR_CTAID.Z ;  /* 0x0000000000037919 */ /* 0x000ea80000002700 */
[----:B------:R-:W2:Y:S02]  /*11150*/  S2R R2, SR_CTAID.Y ;  /* 0x0000000000027919 */ /* 0x000ea40000002600 */
[----:B--2---:R-:W-:-:S04]  /*11160*/  IMAD R4, R2, c[0x0][0x1c0], R3 ;  /* 0x0000700002047a24 */ /* 0x004fc800078e0203 */
[----:B------:R-:W-:Y:S02]  /*11170*/  IMAD R4, R4, c[0x0][0x214], RZ ;  /* 0x0000850004047a24 */ /* 0x000fe400078e02ff */
.L_x_6394:
        /* <DEDUP_REMOVED lines=36> */
.L_x_6396:
[----:B------:R-:W-:Y:S05]  /*113c0*/  BSYNC B0 ;  /* 0x0000000000007941 */ /* 0x000fea0003800000 */
.L_x_6395:
        /* <DEDUP_REMOVED lines=28> */
.L_x_6398:
[----:B------:R-:W-:Y:S05]  /*11590*/  BSYNC B0 ;  /* 0x0000000000007941 */ /* 0x000fea0003800000 */
.L_x_6397:
        /* <DEDUP_REMOVED lines=15> */
.L_x_6400:
[----:B------:R-:W-:Y:S05]  /*11690*/  BSYNC B0 ;  /* 0x0000000000007941 */ /* 0x000fea0003800000 */
.L_x_6399:
        /* <DEDUP_REMOVED lines=15> */
.L_x_6402:
[----:B------:R-:W-:Y:S05]  /*11790*/  BSYNC B0 ;  /* 0x0000000000007941 */ /* 0x000fea0003800000 */
.L_x_6401:
        /* <DEDUP_REMOVED lines=15> */
.L_x_6403:
        /* <DEDUP_REMOVED lines=15> */
.L_x_7811:


//--------------------- .text._ZN5flash24flash_fwd_splitkv_kernelI23Flash_fwd_kernel_traitsILi64ELi64ELi128ELi4ELb0ELb0EN7cutlass6half_tE19Flash_kernel_traitsILi64ELi64ELi128ELi4ES3_EELb1ELb0ELb0ELb0ELb1ELb0ELb0ELb1EEEvNS_16Flash_fwd_paramsE --------------------------
	.section	.text._ZN5flash24flash_fwd_splitkv_kernelI23Flash_fwd_kernel_traitsILi64ELi64ELi128ELi4ELb0ELb0EN7cutlass6half_tE19Flash_kernel_traitsILi64ELi64ELi128ELi4ES3_EELb1ELb0ELb0ELb0ELb1ELb0ELb0ELb1EEEvNS_16Flash_fwd_paramsE,"ax",@progbits
	.sectioninfo	@"SHI_REGISTERS=195"
	.align	128
        .global         _ZN5flash24flash_fwd_splitkv_kernelI23Flash_fwd_kernel_traitsILi64ELi64ELi128ELi4ELb0ELb0EN7cutlass6half_tE19Flash_kernel_traitsILi64ELi64ELi128ELi4ES3_EELb1ELb0ELb0ELb0ELb1ELb0ELb0ELb1EEEvNS_16Flash_fwd_paramsE
        .type           _ZN5flash24flash_fwd_splitkv_kernelI23Flash_fwd_kernel_traitsILi64ELi64ELi128ELi4ELb0ELb0EN7cutlass6half_tE19Flash_kernel_traitsILi64ELi64ELi128ELi4ES3_EELb1ELb0ELb0ELb0ELb1ELb0ELb0ELb1EEEvNS_16Flash_fwd_paramsE,@function
        .size           _ZN5flash24flash_fwd_splitkv_kernelI23Flash_fwd_kernel_traitsILi64ELi64ELi128ELi4ELb0ELb0EN7cutlass6half_tE19Flash_kernel_traitsILi64ELi64ELi128ELi4ES3_EELb1ELb0ELb0ELb0ELb1ELb0ELb0ELb1EEEvNS_16Flash_fwd_paramsE,(.L_x_7812 - _ZN5flash24flash_fwd_splitkv_kernelI23Flash_fwd_kernel_traitsILi64ELi64ELi128ELi4ELb0ELb0EN7cutlass6half_tE19Flash_kernel_traitsILi64ELi64ELi128ELi4ES3_EELb1ELb0ELb0ELb0ELb1ELb0ELb0ELb1EEEvNS_16Flash_fwd_paramsE)
        .other          _ZN5flash24flash_fwd_splitkv_kernelI23Flash_fwd_kernel_traitsILi64ELi64ELi128ELi4ELb0ELb0EN7cutlass6half_tE19Flash_kernel_traitsILi64ELi64ELi128ELi4ES3_EELb1ELb0ELb0ELb0ELb1ELb0ELb0ELb1EEEvNS_16Flash_fwd_paramsE,@"STO_CUDA_ENTRY STV_DEFAULT"
_ZN5flash24flash_fwd_splitkv_kernelI23Flash_fwd_kernel_traitsILi64ELi64ELi128ELi4ELb0ELb0EN7cutlass6half_tE19Flash_kernel_traitsILi64ELi64ELi128ELi4ES3_EELb1ELb0ELb0ELb0ELb1ELb0ELb0ELb1EEEvNS_16Flash_fwd_paramsE:
.text._ZN5flash24flash_fwd_splitkv_kernelI23Flash_fwd_kernel_traitsILi64ELi64ELi128ELi4ELb0ELb0EN7cutlass6half_tE19Flash_kernel_traitsILi64ELi64ELi128ELi4ES3_EELb1ELb0ELb0ELb0ELb1ELb0ELb0ELb1EEEvNS_16Flash_fwd_paramsE:
        /* <DEDUP_REMOVED lines=14> */
[----:B------:R-:W3:Y:S04]  /*00e0*/  @P0 LDG.E R165, [R2.64] ;  /* 0x0000000602a50981 */ /* 0x000ee8000c1e1900 */
[----:B------:R-:W3:Y:S01]  /*00f0*/  @P0 LDG.E R164, [R2.64+0x4] ;  /* 0x0000040602a40981 */ /* 0x000ee2000c1e1900 */
[----:B--2---:R-:W-:-:S03]  /*0100*/  ISETP.NE.AND P1, PT, R0, RZ, PT ;  /* 0x000000ff0000720c */ /* 0x004fc60003f25270 */
[----:B------:R1:W5:Y:S01]  /*0110*/  @P4 LDG.E R7, [R152.64] ;  /* 0x0000000698074981 */ /* 0x000362000c1e1900 */
[----:B------:R-:W-:Y:S01]  /*0120*/  ISETP.EQ.OR.EX P2, PT, RZ, c[0x0][0x24c], !P1, P3 ;  /* 0x00009300ff007a0c */ /* 0x000fe20004f42730 */
[----:B------:R-:W-:Y:S02]  /*0130*/  IMAD.MOV.U32 R6, RZ, RZ, -0x1 ;  /* 0xffffffffff067424 */ /* 0x000fe400078e00ff */
[----:B------:R-:W-:Y:S01]  /*0140*/  IMAD.WIDE R10, R17, R108, c[0x0][0x248] ;  /* 0x00009200110a7625 */ /* 0x000fe200078e026c */
[----:B------:R-:W2:Y:S04]  /*0150*/  S2R R15, SR_CTAID.X ;  /* 0x00000000000f7919 */ /* 0x000ea80000002500 */
[----:B------:R-:W4:Y:S05]  /*0160*/  S2R R138, SR_CTAID.Z ;  /* 0x00000000008a7919 */ /* 0x000f2a0000002700 */
[----:B------:R1:W5:Y:S01]  /*0170*/  @!P2 LDG.E R6, [R10.64] ;  /* 0x000000060a06a981 */ /* 0x000362000c1e1900 */
[----:B------:R-:W-:-:S04]  /*0180*/  ISETP.NE.U32.AND P2, PT, RZ, c[0x0][0x248], PT ;  /* 0x00009200ff007a0c */ /* 0x000fc80003f45070 */
[----:B------:R-:W-:Y:S01]  /*0190*/  ISETP.NE.AND.EX P2, PT, RZ, c[0x0][0x24c], PT, P2 ;  /* 0x00009300ff007a0c */ /* 0x000fe20003f45320 */
[--C-:B------:R-:W-:Y:S01]  /*01a0*/  IMAD.MOV.U32 R9, RZ, RZ, R17.reuse ;  /* 0x000000ffff097224 */ /* 0x100fe200078e0011 */
[----:B------:R-:W-:Y:S01]  /*01b0*/  SHF.R.S32.HI R4, RZ, 0x1f, R17 ;  /* 0x0000001fff047819 */ /* 0x000fe20000011411 */
[----:B---3--:R-:W-:Y:S02]  /*01c0*/  @P0 IMAD.IADD R164, R164, 0x1, -R165 ;  /* 0x00000001a4a40824 */ /* 0x008fe400078e0aa5 */
[----:B------:R-:W-:-:S08]  /*01d0*/  @!P0 IMAD.MOV.U32 R164, RZ, RZ, c[0x0][0x214] ;  /* 0x00008500ffa48624 */ /* 0x000fd000078e00ff */
[----:B------:R-:W-:Y:S05]  /*01e0*/  @!P2 BRA `(.L_x_6404) ;  /* 0x000000400000a947 */ /* 0x000fea0003800000 */
[----:B-12-4-:R-:W2:Y:S02]  /*01f0*/  @P1 LDG.E R3, [R10.64+0x4] ;  /* 0x000004060a031981 */ /* 0x016ea4000c1e1900 */
[----:B--2--5:R-:W-:-:S06]  /*0200*/  @P1 IADD3 R0, R3, -R6, RZ ;  /* 0x8000000603001210 */ /* 0x024fcc0007ffe0ff */
[----:B------:R1:W5:Y:S01]  /*0210*/  @!P1 LDG.E R0, [R10.64] ;  /* 0x000000060a009981 */ /* 0x000362000c1e1900 */
[----:B------:R-:W-:Y:S05]  /*0220*/  BRA `(.L_x_6405) ;  /* 0x0000001000007947 */ /* 0x000fea0003800000 */
.L_x_6404:
[----:B-12-4-:R-:W-:Y:S02]  /*0230*/  MOV R0, c[0x0][0x218] ;  /* 0x0000860000007a02 */ /* 0x016fe40000000f00 */
.L_x_6405:
        /* <DEDUP_REMOVED lines=35> */
[-C--:B------:R-:W-:Y:S02]  /*0470*/  LEA.HI R2, R2, R57.reuse, RZ, 0x3 ;  /* 0x0000003902027211 */ /* 0x080fe400078f18ff */
[----:B------:R-:W-:Y:S02]  /*0480*/  SHF.R.S32.HI R0, RZ, 0x1f, R61 ;  /* 0x0000001fff007819 */ /* 0x000fe4000001143d */
[----:B------:R-:W-:Y:S02]  /*0490*/  LOP3.LUT R6, R2, 0x1ffffff8, RZ, 0xc0, !PT ;  /* 0x1ffffff802067812 */ /* 0x000fe400078ec0ff */
[----:B------:R-:W-:Y:S01]  /*04a0*/  SHF.R.S32.HI R3, RZ, 0x1f, R138 ;  /* 0x0000001fff037819 */ /* 0x000fe2000001148a */
[----:B------:R-:W-:Y:S01]  /*04b0*/  IMAD R0, R0, c[0x0][0x1e8], RZ ;  /* 0x00007a0000007a24 */ /* 0x000fe200078e02ff */
[----:B------:R-:W-:-:S02]  /*04c0*/  IADD3 R6, -R6, R57, RZ ;  /* 0x0000003906067210 */ /* 0x000fc40007ffe1ff */
[----:B------:R-:W-:Y:S01]  /*04d0*/  IADD3 R164, -R61, R164, RZ ;  /* 0x000000a43da47210 */ /* 0x000fe20007ffe1ff */
[----:B------:R-:W-:Y:S01]  /*04e0*/  @!P0 IMAD R4, R4, c[0x0][0x1e0], RZ ;  /* 0x0000780004048a24 */ /* 0x000fe200078e02ff */
[----:B------:R-:W-:Y:S01]  /*04f0*/  SHF.L.U32 R6, R6, 0x3, RZ ;  /* 0x0000000306067819 */ /* 0x000fe200000006ff */
[----:B-1----:R-:W-:-:S03]  /*0500*/  @!P0 IMAD.WIDE.U32 R10, R17, c[0x0][0x1e0], RZ ;  /* 0x00007800110a8a25 */ /* 0x002fc600078e00ff */
[----:B------:R-:W-:Y:S01]  /*0510*/  SHF.R.S32.HI R7, RZ, 0x1f, R6 ;  /* 0x0000001fff077819 */ /* 0x000fe20000011406 */
[----:B------:R-:W-:Y:S01]  /*0520*/  @P0 IMAD.WIDE.U32 R8, R165, c[0x0][0x1e8], RZ ;  /* 0x00007a00a5080a25 */ /* 0x000fe200078e00ff */
[----:B------:R-:W-:-:S03]  /*0530*/  @!P0 MOV R8, R10 ;  /* 0x0000000a00088202 */ /* 0x000fc60000000f00 */
[----:B------:R-:W-:Y:S02]  /*0540*/  @!P0 IMAD R4, R17, c[0x0][0x1e4], R4 ;  /* 0x0000790011048a24 */ /* 0x000fe400078e0204 */
[----:B------:R-:W-:-:S04]  /*0550*/  IMAD.WIDE.U32 R6, R61, c[0x0][0x1e8], R6 ;  /* 0x00007a003d067a25 */ /* 0x000fc800078e0006 */
[----:B------:R-:W-:Y:S02]  /*0560*/  @P0 IMAD R165, R165, c[0x0][0x1ec], R9 ;  /* 0x00007b00a5a50a24 */ /* 0x000fe400078e0209 */
[----:B------:R-:W-:Y:S01]  /*0570*/  @!P0 IMAD.IADD R165, R11, 0x1, R4 ;  /* 0x000000010ba58824 */ /* 0x000fe200078e0204 */
[----:B------:R-:W-:Y:S01]  /*0580*/  IADD3 R8, P0, R8, R6, RZ ;  /* 0x0000000608087210 */ /* 0x000fe20007f1e0ff */
[----:B------:R-:W-:Y:S02]  /*0590*/  IMAD R0, R61, c[0x0][0x1ec], R0 ;  /* 0x00007b003d007a24 */ /* 0x000fe400078e0200 */
[----:B------:R-:W-:Y:S01]  /*05a0*/  IMAD R5, R3, c[0x0][0x1f0], RZ ;  /* 0x00007c0003057a24 */ /* 0x000fe200078e02ff */
[----:B------:R-:W-:Y:S02]  /*05b0*/  SHF.R.S32.HI R3, RZ, 0x3, R2 ;  /* 0x00000003ff037819 */ /* 0x000fe40000011402 */
[----:B------:R-:W-:Y:S01]  /*05c0*/  IADD3.X R9, R165, R7, R0, P0, !PT ;  /* 0x00000007a5097210 */ /* 0x000fe200007fe400 */
[----:B------:R-:W-:Y:S01]  /*05d0*/  IMAD R0, R17, c[0x0][0x1c0], R138 ;  /* 0x0000700011007a24 */ /* 0x000fe200078e028a */
[----:B------:R-:W-:Y:S01]  /*05e0*/  ISETP.GE.AND P0, PT, R3, R164, PT ;  /* 0x000000a40300720c */ /* 0x000fe20003f06270 */
[C---:B------:R-:W-:Y:S01]  /*05f0*/  IMAD R5, R138.reuse, c[0x0][0x1f4], R5 ;  /* 0x00007d008a057a24 */ /* 0x040fe200078e0205 */
[----:B------:R-:W-:Y:S01]  /*0600*/  SHF.R.S32.HI R7, RZ, 0x1f, R3 ;  /* 0x0000001fff077819 */ /* 0x000fe20000011403 */
[----:B------:R-:W-:-:S04]  /*0610*/  IMAD.WIDE.U32 R138, R138, c[0x0][0x1f0], R8 ;  /* 0x00007c008a8a7a25 */ /* 0x000fc800078e0008 */
[----:B------:R-:W-:Y:S02]  /*0620*/  IMAD R0, R0, c[0x0][0x214], R61 ;  /* 0x0000850000007a24 */ /* 0x000fe400078e023d */
        /* <DEDUP_REMOVED lines=10> */
.L_x_6408:
[----:B------:R-:W-:Y:S05]  /*06d0*/  BSYNC B0 ;  /* 0x0000000000007941 */ /* 0x000fea0003800000 */
.L_x_6407:
        /* <DEDUP_REMOVED lines=15> */
.L_x_6410:
[----:B------:R-:W-:Y:S05]  /*07d0*/  BSYNC B0 ;  /* 0x0000000000007941 */ /* 0x000fea0003800000 */
.L_x_6409:
        /* <DEDUP_REMOVED lines=15> */
.L_x_6412:
[----:B------:R-:W-:Y:S05]  /*08d0*/  BSYNC B0 ;  /* 0x0000000000007941 */ /* 0x000fea0003800000 */
.L_x_6411:
        /* <DEDUP_REMOVED lines=14> */
.L_x_6414:
[----:B------:R-:W-:Y:S05]  /*09c0*/  BSYNC B0 ;  /* 0x0000000000007941 */ /* 0x000fea0003800000 */
.L_x_6413:
[----:B------:R-:W-:-:S04]  /*09d0*/  LOP3.LUT P4, RZ, R57, 0x7, RZ, 0xc0, !PT ;  /* 0x0000000739ff7812 */ /* 0x000fc8000788c0ff */
[-C--:B------:R-:W-:Y:S02]  /*09e0*/  ISETP.GE.OR P0, PT, R9, R164.reuse, P4 ;  /* 0x000000a40900720c */ /* 0x080fe40002706670 */
[-C--:B------:R-:W-:Y:S02]  /*09f0*/  ISETP.GE.OR P2, PT, R3, R164.reuse, P4 ;  /* 0x000000a40300720c */ /* 0x080fe40002746670 */
[C---:B------:R-:W-:Y:S02]  /*0a00*/  IADD3 R3, P3, R0.reuse, R3, RZ ;  /* 0x0000000300037210 */ /* 0x040fe40007f7e0ff */
[----:B------:R-:W-:Y:S02]  /*0a10*/  ISETP.GE.OR P1, PT, R11, R164, P4 ;  /* 0x000000a40b00720c */ /* 0x000fe40002726670 */
[----:B------:R-:W-:Y:S02]  /*0a20*/  LEA.HI.X.SX32 R0, R0, R7, 0x1, P3 ;  /* 0x0000000700007211 */ /* 0x000fe400018f0eff */
[----:B-1----:R-:W-:-:S04]  /*0a30*/  LEA R4, P3, R3, c[0x0][0x200], 0x2 ;  /* 0x0000800003047a11 */ /* 0x002fc800078610ff */
        /* <DEDUP_REMOVED lines=12> */
.L_x_6406:
[----:B--2---:R-:W-:-:S04]  /*0b00*/  ISETP.NE.U32.AND P0, PT, RZ, c[0x0][0x2b8], PT ;  /* 0x0000ae00ff007a0c */ /* 0x004fc80003f05070 */
[----:B------:R-:W-:-:S13]  /*0b10*/  ISETP.NE.AND.EX P0, PT, RZ, c[0x0][0x2bc], PT, P0 ;  /* 0x0000af00ff007a0c */ /* 0x000fda0003f05300 */
[----:B-1----:R-:W-:-:S05]  /*0b20*/  @P0 IMAD.WIDE R10, R17, R108, c[0x0][0x2b8] ;  /* 0x0000ae00110a0625 */ /* 0x002fca00078e026c */
        /* <DEDUP_REMOVED lines=42> */
[----:B------:R1:W2:Y:S01]  /*0dd0*/  LDG.E R6, [R6.64] ;  /* 0x0000000606067981 */ /* 0x0002a2000c1e1900 */
[----:B------:R-:W-:Y:S01]  /*0de0*/  IABS R0, c[0x0][0x1c8] ;  /* 0x0000720000007a13 */ /* 0x000fe20000000000 */
[----:B------:R-:W-:Y:S02]  /*0df0*/  IMAD.MOV.U32 R10, RZ, RZ, RZ ;  /* 0x000000ffff0a7224 */ /* 0x000fe400078e00ff */
[----:B------:R-:W-:Y:S01]  /*0e00*/  IMAD.MOV R3, RZ, RZ, -R3 ;  /* 0x000000ffff037224 */ /* 0x000fe200078e0a03 */
[----:B------:R-:W3:Y:S08]  /*0e10*/  I2F.RP R12, R0 ;  /* 0x00000000000c7306 */ /* 0x000ef00000209400 */
[----:B---3--:R-:W3:Y:S02]  /*0e20*/  MUFU.RCP R11, R12 ;  /* 0x0000000c000b7308 */ /* 0x008ee40000001000 */
[----:B---3--:R-:W-:-:S06]  /*0e30*/  IADD3 R11, R11, 0xffffffe, RZ ;  /* 0x0ffffffe0b0b7810 */ /* 0x008fcc0007ffe0ff */
[----:B------:R-:W3:Y:S02]  /*0e40*/  F2I.FTZ.U32.TRUNC.NTZ R11, R11 ;  /* 0x0000000b000b7305 */ /* 0x000ee4000021f000 */
[----:B---3--:R-:W-:-:S05]  /*0e50*/  IADD3 R2, RZ, -R11, RZ ;  /* 0x8000000bff027210 */ /* 0x008fca0007ffe0ff */
[----:B------:R-:W-:Y:S01]  /*0e60*/  IMAD R5, R2, R0, RZ ;  /* 0x0000000002057224 */ /* 0x000fe200078e02ff */
[----:B------:R-:W-:-:S03]  /*0e70*/  IABS R2, R138 ;  /* 0x0000008a00027213 */ /* 0x000fc60000000000 */
[----:B------:R-:W-:Y:S01]  /*0e80*/  IMAD.HI.U32 R10, R11, R5, R10 ;  /* 0x000000050b0a7227 */ /* 0x000fe200078e000a */
[----:B-1----:R-:W-:-:S05]  /*0e90*/  MOV R7, R2 ;  /* 0x0000000200077202 */ /* 0x002fca0000000f00 */
[----:B------:R-:W-:-:S04]  /*0ea0*/  IMAD.HI.U32 R2, R10, R7, RZ ;  /* 0x000000070a027227 */ /* 0x000fc800078e00ff */
[----:B------:R-:W-:-:S04]  /*0eb0*/  IMAD.MOV R5, RZ, RZ, -R2 ;  /* 0x000000ffff057224 */ /* 0x000fc800078e0a02 */
[----:B------:R-:W-:-:S05]  /*0ec0*/  IMAD R5, R0, R5, R7 ;  /* 0x0000000500057224 */ /* 0x000fca00078e0207 */
[----:B------:R-:W-:-:S13]  /*0ed0*/  ISETP.GT.U32.AND P0, PT, R0, R5, PT ;  /* 0x000000050000720c */ /* 0x000fda0003f04070 */
[-C--:B------:R-:W-:Y:S02]  /*0ee0*/  @!P0 IADD3 R5, R5, -R0.reuse, RZ ;  /* 0x8000000005058210 */ /* 0x080fe40007ffe0ff */
[----:B------:R-:W-:Y:S02]  /*0ef0*/  @!P0 IADD3 R2, R2, 0x1, RZ ;  /* 0x0000000102028810 */ /* 0x000fe40007ffe0ff */
[----:B------:R-:W-:Y:S01]  /*0f00*/  ISETP.GE.U32.AND P1, PT, R5, R0, PT ;  /* 0x000000000500720c */ /* 0x000fe20003f26070 */
[----:B------:R-:W-:Y:S01]  /*0f10*/  IMAD R5, R3, c[0x0][0x2d0], R8 ;  /* 0x0000b40003057a24 */ /* 0x000fe200078e0208 */
[----:B------:R-:W-:-:S04]  /*0f20*/  LOP3.LUT R0, R138, c[0x0][0x1c8], RZ, 0x3c, !PT ;  /* 0x000072008a007a12 */ /* 0x000fc800078e3cff */
[----:B------:R-:W-:Y:S02]  /*0f30*/  ISETP.GE.AND P0, PT, R0, RZ, PT ;  /* 0x000000ff0000720c */ /* 0x000fe40003f06270 */
[----:B------:R-:W-:-:S05]  /*0f40*/  SHF.R.S32.HI R3, RZ, 0x1f, R5 ;  /* 0x0000001fff037819 */ /* 0x000fca0000011405 */
[----:B------:R-:W-:Y:S01]  /*0f50*/  @P1 IADD3 R2, R2, 0x1, RZ ;  /* 0x0000000102021810 */ /* 0x000fe20007ffe0ff */
[----:B------:R-:W-:Y:S01]  /*0f60*/  IMAD R0, R3, c[0x0][0x198], RZ ;  /* 0x0000660003007a24 */ /* 0x000fe200078e02ff */
        /* <DEDUP_REMOVED lines=13> */
[----:B-----5:R-:W-:Y:S01]  /*1040*/  IMAD.WIDE.U32 R16, R6, c[0x0][0x188], RZ ;  /* 0x0000620006107a25 */ /* 0x020fe200078e00ff */
        /* <DEDUP_REMOVED lines=9> */
.L_x_6415:
        /* <DEDUP_REMOVED lines=16> */
.L_x_6417:
[----:B------:R-:W-:-:S04]  /*11e0*/  IABS R3, c[0x0][0x1c8] ;  /* 0x0000720000037a13 */ /* 0x000fc80000000000 */
[----:B------:R-:W1:Y:S08]  /*11f0*/  I2F.RP R8, R3 ;  /* 0x0000000300087306 */ /* 0x000e700000209400 */
[----:B-1----:R-:W1:Y:S02]  /*1200*/  MUFU.RCP R12, R8 ;  /* 0x00000008000c7308 */ /* 0x002e640000001000 */
[----:B-1----:R-:W-:-:S02]  /*1210*/  IADD3 R12, R12, 0xffffffe, RZ ;  /* 0x0ffffffe0c0c7810 */ /* 0x002fc40007ffe0ff */
[----:B------:R-:W-:-:S04]  /*1220*/  LEA R8, R56, 0xffffff80, 0x7 ;  /* 0xffffff8038087811 */ /* 0x000fc800078e38ff */
[----:B------:R-:W1:Y:S01]  /*1230*/  F2I.FTZ.U32.TRUNC.NTZ R13, R12 ;  /* 0x0000000c000d7305 */ /* 0x000e62000021f000 */
[----:B------:R-:W-:-:S04]  /*1240*/  IMAD.WIDE.U32 R10, R8, c[0x0][0x198], R10 ;  /* 0x00006600080a7a25 */ /* 0x000fc800078e000a */
[----:B------:R-:W-:Y:S02]  /*1250*/  IMAD.MOV.U32 R18, RZ, RZ, R10 ;  /* 0x000000ffff127224 */ /* 0x000fe400078e000a */
[----:B-1----:R-:W-:Y:S01]  /*1260*/  IMAD.MOV R0, RZ, RZ, -R13 ;  /* 0x000000ffff007224 */ /* 0x002fe200078e0a0d */
[----:B------:R-:W-:-:S03]  /*1270*/  MOV R12, RZ ;  /* 0x000000ff000c7202 */ /* 0x000fc60000000f00 */
[----:B------:R-:W-:Y:S01]  /*1280*/  IMAD R2, R0, R3, RZ ;  /* 0x0000000300027224 */ /* 0x000fe200078e02ff */
[----:B------:R-:W-:-:S03]  /*1290*/  IABS R0, R138 ;  /* 0x0000008a00007213 */ /* 0x000fc60000000000 */
[----:B------:R-:W-:-:S04]  /*12a0*/  IMAD.HI.U32 R2, R13, R2, R12 ;  /* 0x000000020d027227 */ /* 0x000fc800078e000c */
[----:B------:R-:W-:Y:S02]  /*12b0*/  IMAD.MOV.U32 R5, RZ, RZ, R0 ;  /* 0x000000ffff057224 */ /* 0x000fe400078e0000 */
[----:B------:R-:W-:Y:S02]  /*12c0*/  @P0 IMAD.IADD R13, R7, 0x1, R6 ;  /* 0x00000001070d0824 */ /* 0x000fe400078e0206 */
[----:B------:R-:W-:-:S04]  /*12d0*/  IMAD.HI.U32 R2, R2, R5, RZ ;  /* 0x0000000502027227 */ /* 0x000fc800078e00ff */
[----:B------:R-:W-:Y:S01]  /*12e0*/  @P0 IMAD.WIDE.U32 R20, R13, c[0x0][0x1a0], RZ ;  /* 0x000068000d140a25 */ /* 0x000fe200078e00ff */
[----:B------:R-:W-:-:S03]  /*12f0*/  IADD3 R0, -R2, RZ, RZ ;  /* 0x000000ff02007210 */ /* 0x000fc60007ffe1ff */
[----:B------:R-:W-:Y:S01]  /*1300*/  @P0 IMAD R13, R13, c[0x0][0x1a4], R21 ;  /* 0x000069000d0d0a24 */ /* 0x000fe200078e0215 */
[----:B------:R-:W-:Y:S01]  /*1310*/  @P0 MOV R10, R20 ;  /* 0x00000014000a0202 */ /* 0x000fe20000000f00 */
[----:B------:R-:W-:-:S05]  /*1320*/  IMAD R0, R3, R0, R5 ;  /* 0x0000000003007224 */ /* 0x000fca00078e0205 */
[----:B------:R-:W-:-:S13]  /*1330*/  ISETP.GT.U32.AND P1, PT, R3, R0, PT ;  /* 0x000000000300720c */ /* 0x000fda0003f24070 */
[----:B------:R-:W-:Y:S01]  /*1340*/  @!P1 IMAD.IADD R0, R0, 0x1, -R3 ;  /* 0x0000000100009824 */ /* 0x000fe200078e0a03 */
[----:B------:R-:W-:Y:S02]  /*1350*/  @!P1 IADD3 R2, R2, 0x1, RZ ;  /* 0x0000000102029810 */ /* 0x000fe40007ffe0ff */
[----:B------:R-:W-:Y:S02]  /*1360*/  ISETP.NE.AND P1, PT, RZ, c[0x0][0x1c8], PT ;  /* 0x00007200ff007a0c */ /* 0x000fe40003f25270 */
[----:B------:R-:W-:Y:S02]  /*1370*/  ISETP.GE.U32.AND P3, PT, R0, R3, PT ;  /* 0x000000030000720c */ /* 0x000fe40003f66070 */
[----:B------:R-:W-:Y:S02]  /*1380*/  LOP3.LUT R0, R138, c[0x0][0x1c8], RZ, 0x3c, !PT ;  /* 0x000072008a007a12 */ /* 0x000fe400078e3cff */
[----:B------:R-:W-:Y:S02]  /*1390*/  SHF.R.S32.HI R3, RZ, 0x1f, R8 ;  /* 0x0000001fff037819 */ /* 0x000fe40000011408 */
[----:B------:R-:W-:-:S03]  /*13a0*/  ISETP.GE.AND P2, PT, R0, RZ, PT ;  /* 0x000000ff0000720c */ /* 0x000fc60003f46270 */
[----:B------:R-:W-:-:S04]  /*13b0*/  IMAD R5, R3, c[0x0][0x198], RZ ;  /* 0x0000660003057a24 */ /* 0x000fc800078e02ff */
        /* <DEDUP_REMOVED lines=24> */
.L_x_6416:
[----:B------:R1:W5:Y:S01]  /*1540*/  @P4 LDG.E R7, [R152.64] ;  /* 0x0000000698074981 */ /* 0x000362000c1e1900 */
[----:B------:R-:W-:Y:S01]  /*1550*/  ISETP.NE.AND P0, PT, R165, -0x1, PT ;  /* 0xffffffffa500780c */ /* 0x000fe20003f05270 */
[----:B-----5:R-:W-:Y:S01]  /*1560*/  IMAD.MOV.U32 R17, RZ, RZ, 0x2 ;  /* 0x00000002ff117424 */ /* 0x020fe200078e00ff */
[----:B------:R-:W-:Y:S01]  /*1570*/  SHF.R.S32.HI R58, RZ, 0x1f, R57 ;  /* 0x0000001fff3a7819 */ /* 0x000fe20000011439 */
[----:B------:R-:W-:Y:S01]  /*1580*/  IMAD.MOV.U32 R132, RZ, RZ, c[0x0][0x230] ;  /* 0x00008c00ff847624 */ /* 0x000fe200078e00ff */
[----:B------:R-:W-:Y:S01]  /*1590*/  MOV R42, 0x10 ;  /* 0x00000010002a7802 */ /* 0x000fe20000000f00 */
        /* <DEDUP_REMOVED lines=8> */
[----:B------:R-:W-:Y:S01]  /*1620*/  LOP3.LUT R134, R135, 0xfffffff0, RZ, 0xc0, !PT ;  /* 0xfffffff087867812 */ /* 0x000fe200078ec0ff */
[----:B------:R-:W-:Y:S01]  /*1630*/  @!P0 IMAD R16, R4, c[0x0][0x178], RZ ;  /* 0x00005e0004108a24 */ /* 0x000fe200078e02ff */
[C---:B------:R-:W-:Y:S01]  /*1640*/  SHF.L.U32 R23, R168.reuse, 0x6, RZ ;  /* 0x00000006a8177819 */ /* 0x040fe200000006ff */
[----:B------:R-:W-:Y:S01]  /*1650*/  @P0 IMAD.WIDE.U32 R18, R165, c[0x0][0x190], RZ ;  /* 0x00006400a5120a25 */ /* 0x000fe200078e00ff */
[----:B------:R-:W-:Y:S02]  /*1660*/  SHF.R.S32.HI R169, RZ, 0x1f, R168 ;  /* 0x0000001fffa97819 */ /* 0x000fe400000114a8 */
[----:B------:R-:W-:Y:S01]  /*1670*/  LOP3.LUT R23, R23, 0x1c0, RZ, 0xc0, !PT ;  /* 0x000001c017177812 */ /* 0x000fe200078ec0ff */
[C---:B------:R-:W-:Y:S01]  /*1680*/  @!P0 IMAD.WIDE.U32 R20, R9.reuse, c[0x0][0x178], RZ ;  /* 0x00005e0009148a25 */ /* 0x040fe200078e00ff */
[----:B------:R-:W-:Y:S02]  /*1690*/  IADD3 R5, P1, R168, R5, RZ ;  /* 0x00000005a8057210 */ /* 0x000fe40007f3e0ff */
[----:B------:R-:W-:Y:S01]  /*16a0*/  SHF.R.S32.HI R133, RZ, 0x1, R132 ;  /* 0x00000001ff857819 */ /* 0x000fe20000011484 */
[----:B------:R-:W-:Y:S01]  /*16b0*/  @!P0 IMAD R16, R9, c[0x0][0x17c], R16 ;  /* 0x00005f0009108a24 */ /* 0x000fe200078e0210 */
[----:B------:R-:W-:Y:S01]  /*16c0*/  IADD3.X R3, R169, R3, RZ, P1, !PT ;  /* 0x00000003a9037210 */ /* 0x000fe20000ffe4ff */
[----:B------:R-:W-:Y:S01]  /*16d0*/  IMAD.IADD R60, R57, 0x1, -R60 ;  /* 0x00000001393c7824 */ /* 0x000fe200078e0a3c */
[----:B------:R-:W-:Y:S01]  /*16e0*/  SHF.L.U64.HI R104, R151, R108, c[0x0][0x19c] ;  /* 0x0000670097687619 */ /* 0x000fe2000001026c */
[----:B------:R-:W-:-:S02]  /*16f0*/  IMAD.IADD R134, R57, 0x1, -R134 ;  /* 0x0000000139867824 */ /* 0x000fc400078e0a86 */
[----:B------:R-:W-:Y:S01]  /*1700*/  @P0 IMAD R17, R165, c[0x0][0x194], R19 ;  /* 0x00006500a5110a24 */ /* 0x000fe200078e0213 */
[----:B------:R-:W-:Y:S01]  /*1710*/  @!P0 IADD3 R17, R21, R16, RZ ;  /* 0x0000001015118210 */ /* 0x000fe20007ffe0ff */
[----:B------:R-:W-:Y:S01]  /*1720*/  IMAD.SHL.U32 R14, R60, 0x8, RZ ;  /* 0x000000083c0e7824 */ /* 0x000fe200078e00ff */
[----:B------:R-:W-:Y:S01]  /*1730*/  SHF.R.S32.HI R21, RZ, 0x1f, R134 ;  /* 0x0000001fff157819 */ /* 0x000fe20000011486 */
[----:B------:R-:W-:Y:S01]  /*1740*/  @P0 IMAD.MOV.U32 R12, RZ, RZ, R18 ;  /* 0x000000ffff0c0224 */ /* 0x000fe200078e0012 */
[----:B------:R-:W-:Y:S01]  /*1750*/  LEA.HI R18, R58, R57, RZ, 0x6 ;  /* 0x000000393a127211 */ /* 0x000fe200078f30ff */
[----:B------:R-:W-:Y:S01]  /*1760*/  @!P0 IMAD.MOV.U32 R12, RZ, RZ, R20 ;  /* 0x000000ffff0c8224 */ /* 0x000fe200078e0014 */
[----:B------:R-:W-:Y:S01]  /*1770*/  LOP3.LUT R19, R23, 0x38, R14, 0xf8, !PT ;  /* 0x0000003817137812 */ /* 0x000fe200078ef80e */
[----:B------:R-:W-:Y:S01]  /*1780*/  IMAD.SHL.U32 R105, R151, 0x10, RZ ;  /* 0x0000001097697824 */ /* 0x000fe200078e00ff */
[----:B------:R-:W-:Y:S01]  /*1790*/  SHF.R.U32.HI R16, RZ, 0x3, R23 ;  /* 0x00000003ff107819 */ /* 0x000fe20000011617 */
[----:B------:R-:W-:Y:S01]  /*17a0*/  IMAD.WIDE R22, R15, 0x40, R168 ;  /* 0x000000400f167825 */ /* 0x000fe200078e02a8 */
[----:B------:R-:W-:-:S02]  /*17b0*/  LEA.HI R62, R21, R134, RZ, 0x3 ;  /* 0x00000086153e7211 */ /* 0x000fc400078f18ff */
[----:B------:R-:W-:Y:S01]  /*17c0*/  LOP3.LUT R16, R19, R16, RZ, 0x3c, !PT ;  /* 0x0000001013107212 */ /* 0x000fe200078e3cff */
[----:B------:R-:W-:Y:S01]  /*17d0*/  IMAD.SHL.U32 R21, R18, 0x8, RZ ;  /* 0x0000000812157824 */ /* 0x000fe200078e00ff */
[----:B------:R-:W-:Y:S02]  /*17e0*/  LOP3.LUT R19, R62, 0xfffffff8, RZ, 0xc0, !PT ;  /* 0xfffffff83e137812 */ /* 0x000fe400078ec0ff */
[----:B------:R-:W-:Y:S02]  /*17f0*/  IADD3 R20, P0, R14, R10, RZ ;  /* 0x0000000a0e147210 */ /* 0x000fe40007f1e0ff */
[----:B------:R-:W-:Y:S01]  /*1800*/  SHF.R.S32.HI R15, RZ, 0x1f, R14 ;  /* 0x0000001fff0f7819 */ /* 0x000fe2000001140e */
[----:B------:R-:W-:Y:S01]  /*1810*/  IMAD.IADD R134, R134, 0x1, -R19 ;  /* 0x0000000186867824 */ /* 0x000fe200078e0a13 */
[----:B------:R-:W-:Y:S01]  /*1820*/  LOP3.LUT R136, R16, 0xfffffe00, R21, 0xf8, !PT ;  /* 0xfffffe0010887812 */ /* 0x000fe200078ef815 */
[----:B------:R-:W-:Y:S01]  /*1830*/  IMAD R19, R0, c[0x0][0x1b8], RZ ;  /* 0x00006e0000137a24 */ /* 0x000fe200078e02ff */
[C---:B------:R-:W-:Y:S01]  /*1840*/  IADD3 R24, P1, R14.reuse, R12, RZ ;  /* 0x0000000c0e187210 */ /* 0x040fe20007f3e0ff */
[----:B------:R-:W-:Y:S01]  /*1850*/  IMAD.X R21, R15, 0x1, R13, P0 ;  /* 0x000000010f157824 */ /* 0x000fe200000e060d */
[----:B------:R-:W-:Y:S01]  /*1860*/  IADD3 R10, P0, R14, R6, RZ ;  /* 0x000000060e0a7210 */ /* 0x000fe20007f1e0ff */
[----:B------:R-:W-:Y:S01]  /*1870*/  IMAD R19, R2, c[0x0][0x1bc], R19 ;  /* 0x00006f0002137a24 */ /* 0x000fe200078e0213 */
[----:B------:R-:W-:Y:S01]  /*1880*/  SHF.L.U32 R130, R60, 0x2, RZ ;  /* 0x000000023c827819 */ /* 0x000fe200000006ff */
[----:B------:R-:W-:Y:S01]  /*1890*/  IMAD.WIDE.U32 R20, R2, c[0x0][0x1b8], R20 ;  /* 0x00006e0002147a25 */ /* 0x000fe200078e0014 */
[----:B------:R-:W-:-:S03]  /*18a0*/  LEA.HI R58, R58, R57, RZ, 0x5 ;  /* 0x000000393a3a7211 */ /* 0x000fc600078f28ff */
[----:B------:R-:W-:Y:S01]  /*18b0*/  IMAD R6, R3, c[0x0][0x1a0], RZ ;  /* 0x0000680003067a24 */ /* 0x000fe200078e02ff */
[----:B------:R-:W-:Y:S01]  /*18c0*/  IADD3 R21, R21, R19, RZ ;  /* 0x0000001315157210 */ /* 0x000fe20007ffe0ff */
[----:B------:R-:W-:Y:S01]  /*18d0*/  IMAD.X R11, R15, 0x1, R11, P0 ;  /* 0x000000010f0b7824 */ /* 0x000fe200000e060b */
[----:B------:R-:W-:Y:S01]  /*18e0*/  SHF.R.S32.HI R3, RZ, 0x1f, R138 ;  /* 0x0000001fff037819 */ /* 0x000fe2000001148a */
[C---:B------:R-:W-:Y:S02]  /*18f0*/  IMAD R6, R5.reuse, c[0x0][0x1a4], R6 ;  /* 0x0000690005067a24 */ /* 0x040fe400078e0206 */
[----:B------:R-:W-:-:S04]  /*1900*/  IMAD.WIDE.U32 R20, R5, c[0x0][0x1a0], R20 ;  /* 0x0000680005147a25 */ /* 0x000fc800078e0014 */
[----:B------:R-:W-:Y:S01]  /*1910*/  IMAD.IADD R6, R21, 0x1, R6 ;  /* 0x0000000115067824 */ /* 0x000fe200078e0206 */
[----:B------:R-:W-:Y:S01]  /*1920*/  LEA R72, P0, R20, c[0x0][0x170], 0x1 ;  /* 0x00005c0014487a11 */ /* 0x000fe200078008ff */
[----:B------:R-:W-:-:S03]  /*1930*/  IMAD.WIDE.U32 R10, R168, c[0x0][0x198], R10 ;  /* 0x00006600a80a7a25 */ /* 0x000fc600078e000a */
[----:B------:R-:W-:Y:S01]  /*1940*/  SHF.L.U64.HI R73, R20, 0x1, R6 ;  /* 0x0000000114497819 */ /* 0x000fe20000010206 */
[----:B------:R-:W-:Y:S01]  /*1950*/  IMAD R13, R169, c[0x0][0x198], RZ ;  /* 0x00006600a90d7a24 */ /* 0x000fe200078e02ff */
[----:B------:R-:W-:Y:S01]  /*1960*/  SHF.R.S32.HI R6, RZ, 0x1f, R69 ;  /* 0x0000001fff067819 */ /* 0x000fe20000011445 */
[----:B------:R-:W-:Y:S01]  /*1970*/  IMAD.X R25, R15, 0x1, R17, P1 ;  /* 0x000000010f197824 */ /* 0x000fe200008e0611 */
[----:B------:R-:W-:Y:S01]  /*1980*/  LEA R70, P3, R10, c[0x0][0x168], 0x1 ;  /* 0x00005a000a467a11 */ /* 0x000fe200078608ff */
[----:B------:R-:W-:Y:S01]  /*1990*/  IMAD R13, R168, c[0x0][0x19c], R13 ;  /* 0x00006700a80d7a24 */ /* 0x000fe200078e020d */
[----:B------:R-:W-:Y:S01]  /*19a0*/  LEA.HI R67, R6, R69, RZ, 0x7 ;  /* 0x0000004506437211 */ /* 0x000fe200078f38ff */
[----:B------:R-:W-:Y:S01]  /*19b0*/  IMAD R17, R23, c[0x0][0x190], RZ ;  /* 0x0000640017117a24 */ /* 0x000fe200078e02ff */
[----:B------:R-:W-:Y:S01]  /*19c0*/  R2P PR, R134, 0x6 ;  /* 0x0000000686007804 */ /* 0x000fe20000000000 */
[----:B------:R-:W-:Y:S01]  /*19d0*/  IMAD.IADD R13, R11, 0x1, R13 ;  /* 0x000000010b0d7824 */ /* 0x000fe200078e020d */
[----:B------:R-:W-:Y:S01]  /*19e0*/  SHF.R.S32.HI R67, RZ, 0x7, R67 ;  /* 0x00000007ff437819 */ /* 0x000fe20000011443 */
[----:B------:R-:W-:Y:S01]  /*19f0*/  IMAD R17, R22, c[0x0][0x194], R17 ;  /* 0x0000650016117a24 */ /* 0x000fe200078e0211 */
[----:B------:R-:W-:Y:S01]  /*1a00*/  LOP3.LUT R6, R58, 0xffffffe0, RZ, 0xc0, !PT ;  /* 0xffffffe03a067812 */ /* 0x000fe200078ec0ff */
[----:B------:R-:W-:Y:S01]  /*1a10*/  IMAD.WIDE.U32 R24, R22, c[0x0][0x190], R24 ;  /* 0x0000640016187a25 */ /* 0x000fe200078e0018 */
[----:B------:R-:W-:-:S02]  /*1a20*/  IMNMX R67, RZ, R67, !PT ;  /* 0x00000043ff437217 */ /* 0x000fc40007800200 */
[----:B------:R-:W-:Y:S01]  /*1a30*/  SHF.L.U64.HI R71, R10, 0x1, R13 ;  /* 0x000000010a477819 */ /* 0x000fe2000001020d */
[----:B------:R-:W-:Y:S01]  /*1a40*/  IMAD R3, R3, c[0x0][0x1a8], RZ ;  /* 0x00006a0003037a24 */ /* 0x000fe200078e02ff */
[----:B------:R-:W-:Y:S01]  /*1a50*/  IADD3.X R73, R73, c[0x0][0x174], RZ, P0, !PT ;  /* 0x00005d0049497a10 */ /* 0x000fe200007fe4ff */
[----:B------:R-:W-:Y:S01]  /*1a60*/  IMAD R131, R168, R133, R130 ;  /* 0x00000085a8837224 */ /* 0x000fe200078e0282 */
[----:B------:R-:W-:Y:S01]  /*1a70*/  IADD3.X R71, R71, c[0x0][0x16c], RZ, P3, !PT ;  /* 0x00005b0047477a10 */ /* 0x000fe20001ffe4ff */
[----:B------:R-:W-:Y:S01]  /*1a80*/  IMAD.IADD R25, R25, 0x1, R17 ;  /* 0x0000000119197824 */ /* 0x000fe200078e0211 */
[----:B------:R-:W-:Y:S01]  /*1a90*/  SHF.R.S32.HI R58, RZ, 0x5, R58 ;  /* 0x00000005ff3a7819 */ /* 0x000fe2000001143a */
[----:B------:R-:W-:Y:S01]  /*1aa0*/  IMAD R137, R138, c[0x0][0x1ac], R3 ;  /* 0x00006b008a897a24 */ /* 0x000fe200078e0203 */
[----:B------:R-:W-:Y:S01]  /*1ab0*/  IADD3 R130, R130, R131, RZ ;  /* 0x0000008382827210 */ /* 0x000fe20007ffe0ff */
[----:B------:R-:W-:Y:S01]  /*1ac0*/  IMAD.MOV.U32 R3, RZ, RZ, 0x20 ;  /* 0x00000020ff037424 */ /* 0x000fe200078e00ff */
[----:B------:R-:W-:Y:S01]  /*1ad0*/  SHF.R.S32.HI R118, RZ, 0x1f, R131 ;  /* 0x0000001fff767819 */ /* 0x000fe20000011483 */
[----:B------:R-:W-:Y:S01]  /*1ae0*/  IMAD.MOV.U32 R5, RZ, RZ, c[0x0][0x1a0] ;  /* 0x00006800ff057624 */ /* 0x000fe200078e00ff */
[----:B------:R-:W-:Y:S01]  /*1af0*/  SHF.R.S32.HI R117, RZ, 0x1f, R130 ;  /* 0x0000001fff757819 */ /* 0x000fe20000011482 */
[----:B------:R-:W-:Y:S01]  /*1b00*/  IMAD.WIDE.U32 R138, R138, c[0x0][0x1a8], R24 ;  /* 0x00006a008a8a7a25 */ /* 0x000fe200078e0018 */
[----:B------:R-:W-:-:S02]  /*1b10*/  SEL R42, R42, 0xfffffff0, !P1 ;  /* 0xfffffff02a2a7807 */ /* 0x000fc40004800000 */
[C---:B------:R-:W-:Y:S01]  /*1b20*/  SHF.L.U64.HI R106, R5.reuse, R108, c[0x0][0x1a4] ;  /* 0x00006900056a7619 */ /* 0x040fe2000001026c */
[----:B------:R-:W-:Y:S01]  /*1b30*/  IMAD.SHL.U32 R107, R5, 0x10, RZ ;  /* 0x00000010056b7824 */ /* 0x000fe200078e00ff */
[----:B------:R-:W-:Y:S01]  /*1b40*/  SEL R43, R3, 0xffffffe0, !P2 ;  /* 0xffffffe0032b7807 */ /* 0x000fe20005000000 */
[----:B------:R-:W-:Y:S01]  /*1b50*/  IMAD.IADD R59, R57, 0x1, -R6 ;  /* 0x00000001393b7824 */ /* 0x000fe200078e0a06 */
[----:B------:R-:W-:Y:S01]  /*1b60*/  MOV R159, R71 ;  /* 0x00000047009f7202 */ /* 0x000fe20000000f00 */
[----:B------:R-:W-:Y:S02]  /*1b70*/  IMAD.MOV.U32 R160, RZ, RZ, R70 ;  /* 0x000000ffffa07224 */ /* 0x000fe400078e0046 */
[----:B------:R-:W-:Y:S02]  /*1b80*/  IMAD.IADD R137, R139, 0x1, R137 ;  /* 0x000000018b897824 */ /* 0x000fe400078e0289 */
[----:B------:R-:W-:Y:S02]  /*1b90*/  IMAD.MOV.U32 R162, RZ, RZ, R72 ;  /* 0x000000ffffa27224 */ /* 0x000fe400078e0048 */
[----:B------:R-:W-:-:S02]  /*1ba0*/  IMAD.MOV.U32 R163, RZ, RZ, R73 ;  /* 0x000000ffffa37224 */ /* 0x000fc400078e0049 */
[----:B------:R-:W-:Y:S01]  /*1bb0*/  @!P4 IMAD.MOV.U32 R7, RZ, RZ, RZ ;  /* 0x000000ffff07c224 */ /* 0x000fe200078e00ff */
[----:B------:R-:W-:-:S13]  /*1bc0*/  ISETP.GT.AND P4, PT, R56, R67, PT ;  /* 0x000000433800720c */ /* 0x000fda0003f84270 */
[----:B------:R-:W-:Y:S05]  /*1bd0*/  @!P4 BRA `(.L_x_6418) ;  /* 0x00006ce00000c947 */ /* 0x000fea0003800000 */
[C---:B-1----:R-:W-:Y:S01]  /*1be0*/  IMAD R6, R4.reuse, c[0x0][0x280], RZ ;  /* 0x0000a00004067a24 */ /* 0x042fe200078e02ff */
[----:B------:R-:W-:Y:S01]  /*1bf0*/  UMOV UR12, 0x40 ;  /* 0x00000040000c7882 */ /* 0x000fe20000000000 */
[----:B------:R-:W-:Y:S01]  /*1c00*/  IMAD R4, R4, c[0x0][0x278], RZ ;  /* 0x00009e0004047a24 */ /* 0x000fe200078e02ff */
[----:B------:R-:W-:Y:S01]  /*1c10*/  UMOV UR11, 0x60 ;  /* 0x00000060000b7882 */ /* 0x000fe20000000000 */
[--C-:B------:R-:W-:Y:S01]  /*1c20*/  IMAD.IADD R102, R7, 0x1, R8.reuse ;  /* 0x0000000107667824 */ /* 0x100fe200078e0208 */
[----:B------:R-:W-:Y:S01]  /*1c30*/  SHF.R.S32.HI R7, RZ, 0x1f, R8 ;  /* 0x0000001fff077819 */ /* 0x000fe20000011408 */
[C---:B------:R-:W-:Y:S01]  /*1c40*/  IMAD.WIDE.U32 R12, R9.reuse, c[0x0][0x280], R14 ;  /* 0x0000a000090c7a25 */ /* 0x040fe200078e000e */
[----:B------:R-:W-:Y:S01]  /*1c50*/  IADD3 R8, P1, P0, R8, R168, -R69 ;  /* 0x000000a808087210 */ /* 0x000fe2000783e845 */
[----:B------:R-:W-:Y:S01]  /*1c60*/  UMOV UR10, 0xa0 ;  /* 0x000000a0000a7882 */ /* 0x000fe20000000000 */
[----:B------:R-:W-:Y:S01]  /*1c70*/  MOV R140, c[0x0][0x290] ;  /* 0x0000a400008c7a02 */ /* 0x000fe20000000f00 */
[C---:B------:R-:W-:Y:S01]  /*1c80*/  IMAD.WIDE.U32 R10, R9.reuse, c[0x0][0x278], R14 ;  /* 0x00009e00090a7a25 */ /* 0x040fe200078e000e */
[----:B------:R-:W-:Y:S01]  /*1c90*/  UMOV UR9, 0xc0 ;  /* 0x000000c000097882 */ /* 0x000fe20000000000 */
[----:B------:R-:W-:Y:S01]  /*1ca0*/  MOV R68, c[0x0][0x290] ;  /* 0x0000a40000447a02 */ /* 0x000fe20000000f00 */
[----:B------:R-:W-:Y:S01]  /*1cb0*/  UMOV UR8, 0xe0 ;  /* 0x000000e000087882 */ /* 0x000fe20000000000 */
[C---:B------:R-:W-:Y:S01]  /*1cc0*/  IMAD R6, R9.reuse, c[0x0][0x284], R6 ;  /* 0x0000a10009067a24 */ /* 0x040fe200078e0206 */
[----:B------:R-:W-:Y:S01]  /*1cd0*/  MOV R16, R10 ;  /* 0x0000000a00107202 */ /* 0x000fe20000000f00 */
[----:B------:R-:W-:Y:S01]  /*1ce0*/  IMAD R4, R9, c[0x0][0x27c], R4 ;  /* 0x00009f0009047a24 */ /* 0x000fe200078e0204 */
[----:B------:R-:W-:Y:S01]  /*1cf0*/  SHF.R.S32.HI R9, RZ, 0x1f, R69 ;  /* 0x0000001fff097819 */ /* 0x000fe20000011445 */
[----:B------:R-:W-:Y:S01]  /*1d00*/  IMAD.IADD R13, R13, 0x1, R6 ;  /* 0x000000010d0d7824 */ /* 0x000fe200078e0206 */
[----:B------:R-:W-:Y:S01]  /*1d10*/  ULDC.64 UR4, c[0x0][0x1a0] ;  /* 0x0000680000047ab9 */ /* 0x000fe20000000a00 */
[----:B------:R-:W-:Y:S01]  /*1d20*/  IMAD.IADD R17, R11, 0x1, R4 ;  /* 0x000000010b117824 */ /* 0x000fe200078e0204 */
[----:B------:R-:W-:Y:S01]  /*1d30*/  IADD3.X R7, R7, R169, ~R9, P1, P0 ;  /* 0x000000a907077210 */ /* 0x000fe20000fe0c09 */
[----:B------:R-:W-:Y:S01]  /*1d40*/  IMAD R6, R3, c[0x0][0x1a4], RZ ;  /* 0x0000690003067a24 */ /* 0x000fe200078e02ff */
[----:B------:R-:W-:Y:S01]  /*1d50*/  UIMAD UR17, UR12, UR5, URZ ;  /* 0x000000050c1172a4 */ /* 0x000fe2000f8e023f */
[----:B------:R-:W-:Y:S01]  /*1d60*/  IMAD.WIDE.U32 R84, R5, 0x20, RZ ;  /* 0x0000002005547825 */ /* 0x000fe200078e00ff */
[----:B------:R-:W-:Y:S01]  /*1d70*/  UIMAD UR15, UR11, UR5, URZ ;  /* 0x000000050b0f72a4 */ /* 0x000fe2000f8e023f */
[----:B------:R-:W-:Y:S01]  /*1d80*/  SHF.L.U32 R83, R140, 0x5, RZ ;  /* 0x000000058c537819 */ /* 0x000fe200000006ff */
[----:B------:R-:W-:Y:S01]  /*1d90*/  UIMAD UR14, UR10, UR5, URZ ;  /* 0x000000050a0e72a4 */ /* 0x000fe2000f8e023f */
[C---:B------:R-:W-:Y:S01]  /*1da0*/  IMAD R11, R7.reuse, c[0x0][0x290], RZ ;  /* 0x0000a400070b7a24 */ /* 0x040fe200078e02ff */
[----:B------:R-:W-:Y:S01]  /*1db0*/  UIMAD UR13, UR9, UR5, URZ ;  /* 0x00000005090d72a4 */ /* 0x000fe2000f8e023f */
[----:B------:R-:W-:Y:S01]  /*1dc0*/  IMAD R9, R7, c[0x0][0x288], RZ ;  /* 0x0000a20007097a24 */ /* 0x000fe200078e02ff */
[----:B------:R-:W-:Y:S01]  /*1dd0*/  UIMAD UR25, UR8, UR5, URZ ;  /* 0x00000005081972a4 */ /* 0x000fe2000f8e023f */
[C---:B------:R-:W-:Y:S01]  /*1de0*/  IMAD R7, R8.reuse, c[0x0][0x294], R11 ;  /* 0x0000a50008077a24 */ /* 0x040fe200078e020b */
[----:B------:R-:W-:Y:S01]  /*1df0*/  UIMAD.WIDE.U32 UR30, UR11, UR4, URZ ;  /* 0x000000040b1e72a5 */ /* 0x000fe2000f8e003f */
[C---:B------:R-:W-:Y:S01]  /*1e00*/  IMAD.WIDE.U32 R12, R8.reuse, c[0x0][0x290], R12 ;  /* 0x0000a400080c7a25 */ /* 0x040fe200078e000c */
[----:B------:R-:W-:Y:S01]  /*1e10*/  ULDC UR5, c[0x0][0x294] ;  /* 0x0000a50000057ab9 */ /* 0x000fe20000000800 */
[----:B------:R-:W-:Y:S01]  /*1e20*/  SHF.L.U32 R125, R133, 0x4, RZ ;  /* 0x00000004857d7819 */ /* 0x000fe200000006ff */
[----:B------:R-:W-:Y:S01]  /*1e30*/  UIMAD.WIDE.U32 UR28, UR10, UR4, URZ ;  /* 0x000000040a1c72a5 */ /* 0x000fe2000f8e003f */
[C---:B------:R-:W-:Y:S01]  /*1e40*/  IMAD R4, R8.reuse, c[0x0][0x28c], R9 ;  /* 0x0000a30008047a24 */ /* 0x040fe200078e0209 */
[----:B------:R-:W-:Y:S01]  /*1e50*/  UIMAD.WIDE.U32 UR26, UR9, UR4, URZ ;  /* 0x00000004091a72a5 */ /* 0x000fe2000f8e003f */
[----:B------:R-:W-:Y:S01]  /*1e60*/  IMAD.WIDE.U32 R16, R8, c[0x0][0x288], R16 ;  /* 0x0000a20008107a25 */ /* 0x000fe200078e0010 */
[----:B------:R-:W-:Y:S01]  /*1e70*/  ULDC UR16, c[0x0][0x19c] ;  /* 0x0000670000107ab9 */ /* 0x000fe20000000800 */
[----:B------:R-:W-:Y:S01]  /*1e80*/  IADD3 R66, R168, 0x10, RZ ;  /* 0x00000010a8427810 */ /* 0x000fe20007ffe0ff */
[----:B------:R-:W-:Y:S01]  /*1e90*/  UIMAD UR11, UR11, UR5, URZ ;  /* 0x000000050b0b72a4 */ /* 0x000fe2000f8e023f */
[----:B------:R-:W-:Y:S01]  /*1ea0*/  IMAD.IADD R9, R85, 0x1, R6 ;  /* 0x0000000155097824 */ /* 0x000fe200078e0206 */
[----:B------:R-:W-:Y:S01]  /*1eb0*/  IADD3 R17, R17, R4, RZ ;  /* 0x0000000411117210 */ /* 0x000fe20007ffe0ff */
[----:B------:R-:W-:Y:S01]  /*1ec0*/  IMAD.IADD R13, R13, 0x1, R7 ;  /* 0x000000010d0d7824 */ /* 0x000fe200078e0207 */
[----:B------:R-:W-:Y:S01]  /*1ed0*/  UIMAD UR10, UR10, UR5, URZ ;  /* 0x000000050a0a72a4 */ /* 0x000fe2000f8e023f */
[C---:B------:R-:W-:Y:S01]  /*1ee0*/  IMAD R7, R0.reuse, c[0x0][0x2a0], RZ ;  /* 0x0000a80000077a24 */ /* 0x040fe200078e02ff */
[----:B------:R-:W-:Y:S01]  /*1ef0*/  UIMAD UR9, UR9, UR5, URZ ;  /* 0x00000005090972a4 */ /* 0x000fe2000f8e023f */
[----:B------:R-:W-:Y:S01]  /*1f00*/  IMAD R95, R0, c[0x0][0x298], RZ ;  /* 0x0000a600005f7a24 */ /* 0x000fe200078e02ff */
[----:B------:R-:W-:Y:S01]  /*1f10*/  UIMAD UR16, UR12, UR16, URZ ;  /* 0x000000100c1072a4 */ /* 0x000fe2000f8e023f */
[C---:B------:R-:W-:Y:S01]  /*1f20*/  IMAD.SHL.U32 R85, R84.reuse, 0x2, RZ ;  /* 0x0000000254557824 */ /* 0x040fe200078e00ff */
[----:B------:R-:W-:Y:S01]  /*1f30*/  SHF.L.U64.HI R84, R84, 0x1, R9 ;  /* 0x0000000154547819 */ /* 0x000fe20000010209 */
[----:B------:R-:W-:Y:S01]  /*1f40*/  IMAD.WIDE.U32 R8, R5, 0x40, RZ ;  /* 0x0000004005087825 */ /* 0x000fe200078e00ff */
[----:B------:R-:W-:Y:S01]  /*1f50*/  UIMAD UR5, UR8, UR5, URZ ;  /* 0x00000005080572a4 */ /* 0x000fe2000f8e023f */
[----:B------:R-:W-:Y:S01]  /*1f60*/  SHF.L.U64.HI R0, R140, R108, c[0x0][0x294] ;  /* 0x0000a5008c007619 */ /* 0x000fe2000001026c */
[----:B------:R-:W-:Y:S01]  /*1f70*/  UIMAD.WIDE.U32 UR32, UR8, UR4, URZ ;  /* 0x00000004082072a5 */ /* 0x000fe2000f8e003f */
[C---:B------:R-:W-:Y:S01]  /*1f80*/  IMAD R7, R2.reuse, c[0x0][0x2a4], R7 ;  /* 0x0000a90002077a24 */ /* 0x040fe200078e0207 */
[----:B------:R-:W-:Y:S01]  /*1f90*/  IADD3 R90, R9, UR17, RZ ;  /* 0x00000011095a7c10 */ /* 0x000fe2000fffe0ff */
[----:B------:R-:W-:Y:S01]  /*1fa0*/  IMAD.WIDE.U32 R12, R2, c[0x0][0x2a0], R12 ;  /* 0x0000a800020c7a25 */ /* 0x000fe200078e000c */
[----:B------:R-:W-:Y:S01]  /*1fb0*/  IADD3 R65, R168, 0x20, RZ ;  /* 0x00000020a8417810 */ /* 0x000fe20007ffe0ff */
[----:B------:R-:W-:Y:S01]  /*1fc0*/  ULDC UR24, c[0x0][0x28c] ;  /* 0x0000a30000187ab9 */ /* 0x000fe20000000800 */
        /* <DEDUP_REMOVED lines=13> */
[----:B------:R-:W-:Y:S01]  /*20a0*/  IMAD.MOV.U32 R74, RZ, RZ, 0x5 ;  /* 0x00000005ff4a7424 */ /* 0x000fe200078e00ff */
[----:B------:R-:W-:Y:S01]  /*20b0*/  LEA.HI.X R95, R4, c[0x0][0x26c], R95, 0x1, P0 ;  /* 0x00009b00045f7a11 */ /* 0x000fe200000f0c5f */
[----:B------:R-:W-:Y:S01]  /*20c0*/  IMAD.MOV.U32 R77, RZ, RZ, 0x6 ;  /* 0x00000006ff4d7424 */ /* 0x000fe200078e00ff */
[----:B------:R-:W-:Y:S01]  /*20d0*/  SHF.R.S32.HI R45, RZ, 0x1f, R102 ;  /* 0x0000001fff2d7819 */ /* 0x000fe20000011466 */
[----:B------:R-:W-:Y:S01]  /*20e0*/  IMAD.MOV.U32 R109, RZ, RZ, c[0x0][0x288] ;  /* 0x0000a200ff6d7624 */ /* 0x000fe200078e00ff */
[-C--:B------:R-:W-:Y:S01]  /*20f0*/  IADD3 R44, P1, R131, R102.reuse, RZ ;  /* 0x00000066832c7210 */ /* 0x080fe20007f3e0ff */
[----:B------:R-:W-:Y:S01]  /*2100*/  IMAD.WIDE.U32 R148, R151, 0x20, RZ ;  /* 0x0000002097947825 */ /* 0x000fe200078e00ff */
[----:B------:R-:W-:Y:S01]  /*2110*/  IADD3 R102, P0, R130, R102, RZ ;  /* 0x0000006682667210 */ /* 0x000fe20007f1e0ff */
[----:B------:R-:W-:Y:S01]  /*2120*/  ULDC UR22, c[0x0][0x28c] ;  /* 0x0000a30000167ab9 */ /* 0x000fe20000000800 */
[CC--:B------:R-:W-:Y:S01]  /*2130*/  SHF.L.U64.HI R82, R140.reuse, R74.reuse, c[0x0][0x294] ;  /* 0x0000a5008c527619 */ /* 0x0c0fe2000001024a */
[C---:B------:R-:W-:Y:S01]  /*2140*/  IMAD.SHL.U32 R88, R140.reuse, 0x40, RZ ;  /* 0x000000408c587824 */ /* 0x040fe200078e00ff */
[----:B------:R-:W-:Y:S01]  /*2150*/  SHF.L.U64.HI R87, R140, R77, c[0x0][0x294] ;  /* 0x0000a5008c577619 */ /* 0x000fe2000001024d */
[----:B------:R-:W-:Y:S01]  /*2160*/  IMAD.X R103, R117, 0x1, R45, P0 ;  /* 0x0000000175677824 */ /* 0x000fe200000e062d */
[----:B------:R-:W-:Y:S01]  /*2170*/  IADD3.X R45, R118, R45, RZ, P1, !PT ;  /* 0x0000002d762d7210 */ /* 0x000fe20000ffe4ff */
[C---:B------:R-:W-:Y:S01]  /*2180*/  IMAD.SHL.U32 R81, R140.reuse, 0x10, RZ ;  /* 0x000000108c517824 */ /* 0x040fe200078e00ff */
        /* <DEDUP_REMOVED lines=8> */
[----:B------:R-:W-:Y:S01]  /*2210*/  SHF.L.U64.HI R108, R109, R108, c[0x0][0x28c] ;  /* 0x0000a3006d6c7619 */ /* 0x000fe2000001026c */
        /* <DEDUP_REMOVED lines=8> */
[----:B------:R-:W-:Y:S01]  /*22a0*/  IMAD.WIDE.U32 R150, R151, 0x40, RZ ;  /* 0x0000004097967825 */ /* 0x000fe200078e00ff */
[----:B------:R-:W-:Y:S01]  /*22b0*/  SHF.L.U32 R75, R109, 0x5, RZ ;  /* 0x000000056d4b7819 */ /* 0x000fe200000006ff */
[----:B------:R-:W-:Y:S01]  /*22c0*/  ULDC UR18, c[0x0][0x28c] ;  /* 0x0000a30000127ab9 */ /* 0x000fe20000000800 */
[----:B------:R-:W-:Y:S01]  /*22d0*/  SHF.L.U64.HI R82, R83, 0x1, R82 ;  /* 0x0000000153527819 */ /* 0x000fe20000010252 */
[C---:B------:R-:W-:Y:S01]  /*22e0*/  IMAD.SHL.U32 R124, R133.reuse, 0x20, RZ ;  /* 0x00000020857c7824 */ /* 0x040fe200078e00ff */
[----:B------:R-:W-:Y:S01]  /*22f0*/  SHF.L.U64.HI R87, R88, 0x1, R87 ;  /* 0x0000000158577819 */ /* 0x000fe20000010257 */
[----:B------:R-:W-:Y:S01]  /*2300*/  IMAD R123, R133, 0x30, RZ ;  /* 0x00000030857b7824 */ /* 0x000fe200078e02ff */
        /* <DEDUP_REMOVED lines=10> */
[----:B------:R-:W-:Y:S01]  /*23b0*/  SHF.R.S32.HI R116, RZ, 0x1f, R125 ;  /* 0x0000001fff747819 */ /* 0x000fe2000001147d */
[----:B------:R-:W-:Y:S01]  /*23c0*/  ULDC UR17, c[0x0][0x28c] ;  /* 0x0000a30000117ab9 */ /* 0x000fe20000000800 */
[----:B------:R-:W-:Y:S01]  /*23d0*/  SHF.R.S32.HI R115, RZ, 0x1f, R124 ;  /* 0x0000001fff737819 */ /* 0x000fe2000001147c */
[----:B------:R-:W-:Y:S01]  /*23e0*/  IMAD R3, R3, c[0x0][0x19c], RZ ;  /* 0x0000670003037a24 */ /* 0x000fe200078e02ff */
        /* <DEDUP_REMOVED lines=9> */
[----:B------:R-:W-:Y:S01]  /*2480*/  IMAD.IADD R76, R149, 0x1, R3 ;  /* 0x00000001954c7824 */ /* 0x000fe200078e0203 */
[----:B------:R-:W-:Y:S01]  /*2490*/  SHF.L.U32 R88, R88, 0x1, RZ ;  /* 0x0000000158587819 */ /* 0x000fe200000006ff */
[----:B------:R-:W-:Y:S01]  /*24a0*/  IMAD.SHL.U32 R83, R83, 0x2, RZ ;  /* 0x0000000253537824 */ /* 0x000fe200078e00ff */
[----:B------:R-:W-:Y:S01]  /*24b0*/  IADD3 R80, R151, UR16, RZ ;  /* 0x0000001097507c10 */ /* 0x000fe2000fffe0ff */
[----:B------:R-:W-:Y:S01]  /*24c0*/  IMAD.SHL.U32 R81, R81, 0x2, RZ ;  /* 0x0000000251517824 */ /* 0x000fe200078e00ff */
[----:B------:R-:W-:Y:S01]  /*24d0*/  IADD3 R86, R147, UR11, RZ ;  /* 0x0000000b93567c10 */ /* 0x000fe2000fffe0ff */
[----:B------:R-:W-:Y:S01]  /*24e0*/  IMAD.U32 R68, R68, -0x80, RZ ;  /* 0xffffff8044447824 */ /* 0x000fe200078e00ff */
[----:B------:R-:W-:Y:S01]  /*24f0*/  IADD3 R91, R145, UR10, RZ ;  /* 0x0000000a915b7c10 */ /* 0x000fe2000fffe0ff */
[----:B------:R-:W-:Y:S01]  /*2500*/  ULDC UR4, c[0x0][0x230] ;  /* 0x00008c0000047ab9 */ /* 0x000fe20000000800 */
        /* <DEDUP_REMOVED lines=16> */
[----:B------:R-:W-:Y:S02]  /*2610*/  ULDC.U8 UR8, c[0x0][0x313] ;  /* 0x0000c4c000087ab9 */ /* 0x000fe40000000000 */
.L_x_6472:
[----:B------:R-:W-:Y:S02]  /*2620*/  IMAD.SHL.U32 R13, R11, 0x80, RZ ;  /* 0x000000800b0d7824 */ /* 0x000fe400078e00ff */
[----:B------:R-:W-:Y:S02]  /*2630*/  IMAD.MOV.U32 R16, RZ, RZ, R96 ;  /* 0x000000ffff107224 */ /* 0x000fe400078e0060 */
[----:B------:R-:W-:Y:S01]  /*2640*/  IMAD.MOV.U32 R17, RZ, RZ, R94 ;  /* 0x000000ffff117224 */ /* 0x000fe200078e005e */
[----:B------:R-:W-:Y:S05]  /*2650*/  IADD3 R12, R13, -0x80, RZ ;  /* 0xffffff800d0c7810 */ /* 0x000fea0007ffe0ff */
[--C-:B------:R-:W-:Y:S02]  /*2660*/  IMAD.IADD R7, R63, 0x1, -R12.reuse ;  /* 0x000000013f077824 */ /* 0x100fe400078e0a0c */
[----:B------:R-:W-:Y:S03]  /*2670*/  IMAD.IADD R5, R69, 0x1, -R12 ;  /* 0x0000000145057824 */ /* 0x000fe600078e0a0c */
[CC--:B------:R-:W-:Y:S02]  /*2680*/  ISETP.GE.AND P0, PT, R66.reuse, R7.reuse, PT ;  /* 0x000000074200720c */ /* 0x0c0fe40003f06270 */
[----:B------:R-:W-:Y:S02]  /*2690*/  ISETP.GE.AND P2, PT, R129, R7, PT ;  /* 0x000000078100720c */ /* 0x000fe40003f46270 */
[----:B------:R-:W-:Y:S02]  /*26a0*/  ISETP.GE.AND P3, PT, R66, R5, !P0 ;  /* 0x000000054200720c */ /* 0x000fe40004766270 */
[----:B------:R-:W-:Y:S02]  /*26b0*/  ISETP.GE.AND P0, PT, R65, R7, PT ;  /* 0x000000074100720c */ /* 0x000fe40003f06270 */
[-C--:B------:R-:W-:Y:S02]  /*26c0*/  ISETP.GE.AND P2, PT, R129, R5.reuse, !P2 ;  /* 0x000000058100720c */ /* 0x080fe40005746270 */
[----:B------:R-:W-:Y:S02]  /*26d0*/  ISETP.GE.AND P5, PT, R65, R5, !P0 ;  /* 0x000000054100720c */ /* 0x000fe400047a6270 */
[C---:B------:R-:W-:Y:S02]  /*26e0*/  ISETP.GE.AND P0, PT, R64.reuse, R7, PT ;  /* 0x000000074000720c */ /* 0x040fe40003f06270 */
[----:B------:R-:W-:Y:S02]  /*26f0*/  P2R R156, PR, RZ, 0x20 ;  /* 0x00000020ff9c7803 */ /* 0x000fe40000000000 */
[----:B------:R-:W-:Y:S02]  /*2700*/  ISETP.GE.AND P4, PT, R64, R5, !P0 ;  /* 0x000000054000720c */ /* 0x000fe40004786270 */
[----:B------:R-:W-:Y:S02]  /*2710*/  @P3 IADD3 R172, P0, R96, R81, RZ ;  /* 0x0000005160ac3210 */ /* 0x000fe40007f1e0ff */
[CC--:B------:R-:W-:Y:S02]  /*2720*/  @P3 LEA R54, P1, R107.reuse, R72.reuse, 0x1 ;  /* 0x000000486b363211 */ /* 0x0c0fe400078208ff */
[----:B------:R-:W-:Y:S01]  /*2730*/  P2R R0, PR, RZ, 0x10 ;  /* 0x00000010ff007803 */ /* 0x000fe20000000000 */
[----:B------:R-:W-:Y:S01]  /*2740*/  @P3 IMAD.X R173, R94, 0x1, R79, P0 ;  /* 0x000000015ead3824 */ /* 0x000fe200000e064f */
[----:B------:R-:W-:Y:S02]  /*2750*/  @P5 IADD3 R32, P0, R96, R83, RZ ;  /* 0x0000005360205210 */ /* 0x000fe40007f1e0ff */
[----:B------:R-:W-:Y:S02]  /*2760*/  @P3 LEA.HI.X R55, R107, R73, R106, 0x1, P1 ;  /* 0x000000496b373211 */ /* 0x000fe400008f0c6a */
[----:B------:R-:W-:Y:S01]  /*2770*/  @P5 IADD3 R52, P1, R85, R72, RZ ;  /* 0x0000004855345210 */ /* 0x000fe20007f3e0ff */
[----:B------:R-:W-:Y:S01]  /*2780*/  @P5 IMAD.X R33, R94, 0x1, R82, P0 ;  /* 0x000000015e215824 */ /* 0x000fe200000e0652 */
[----:B------:R-:W-:Y:S03]  /*2790*/  @P4 IADD3 R28, P0, R96, R146, RZ ;  /* 0x00000092601c4210 */ /* 0x000fe60007f1e0ff */
[----:B------:R-:W-:Y:S01]  /*27a0*/  @P5 IMAD.X R53, R84, 0x1, R73, P1 ;  /* 0x0000000154355824 */ /* 0x000fe200008e0649 */
[----:B------:R-:W-:Y:S01]  /*27b0*/  ISETP.GE.AND P1, PT, R128, R7, PT ;  /* 0x000000078000720c */ /* 0x000fe20003f26270 */
[----:B------:R-:W-:Y:S01]  /*27c0*/  @P4 IMAD.X R29, R94, 0x1, R86, P0 ;  /* 0x000000015e1d4824 */ /* 0x000fe200000e0656 */
[----:B------:R-:W-:Y:S02]  /*27d0*/  @P4 IADD3 R50, P0, R72, UR30, RZ ;  /* 0x0000001e48324c10 */ /* 0x000fe4000ff1e0ff */
[----:B------:R-:W-:Y:S02]  /*27e0*/  ISETP.GE.AND P5, PT, R128, R5, !P1 ;  /* 0x000000058000720c */ /* 0x000fe40004fa6270 */
[----:B------:R-:W-:Y:S02]  /*27f0*/  @P4 IADD3.X R51, R73, UR15, RZ, P0, !PT ;  /* 0x0000000f49334c10 */ /* 0x000fe400087fe4ff */
[----:B------:R-:W-:Y:S02]  /*2800*/  @P2 IADD3 R24, P0, R96, R88, RZ ;  /* 0x0000005860182210 */ /* 0x000fe40007f1e0ff */
[----:B------:R-:W-:Y:S03]  /*2810*/  ISETP.NE.AND P4, PT, R156, RZ, PT ;  /* 0x000000ff9c00720c */ /* 0x000fe60003f85270 */
[----:B------:R-:W-:Y:S01]  /*2820*/  @P2 IMAD.X R25, R94, 0x1, R87, P0 ;  /* 0x000000015e192824 */ /* 0x000fe200000e0657 */
[----:B------:R-:W-:Y:S05]  /*2830*/  @P2 IADD3 R48, P0, R89, R72, RZ ;  /* 0x0000004859302210 */ /* 0x000fea0007f1e0ff */
[----:B------:R-:W-:Y:S01]  /*2840*/  @P2 IMAD.X R49, R90, 0x1, R73, P0 ;  /* 0x000000015a312824 */ /* 0x000fe200000e0649 */
        /* <DEDUP_REMOVED lines=10> */
[C---:B------:R-:W-:Y:S02]  /*28f0*/  @P6 IADD3.X R39, R73.reuse, UR13, RZ, P0, !PT ;  /* 0x0000000d49276c10 */ /* 0x040fe400087fe4ff */
[C---:B------:R-:W-:Y:S04]  /*2900*/  ISETP.GE.AND P0, PT, R126.reuse, R7, PT ;  /* 0x000000077e00720c */ /* 0x040fe80003f06270 */
[----:B------:R-:W-:Y:S04]  /*2910*/  ISETP.GE.AND P1, PT, R126, R5, !P0 ;  /* 0x000000057e00720c */ /* 0x000fe80004726270 */
[----:B------:R-:W-:Y:S09]  /*2920*/  P2R R154, PR, RZ, 0x2 ;  /* 0x00000002ff9a7803 */ /* 0x000ff20000000000 */
[----:B------:R-:W-:Y:S05]  /*2930*/  @P1 IADD3 R36, P0, R96, R140, RZ ;  /* 0x0000008c60241210 */ /* 0x000fea0007f1e0ff */
[----:B------:R-:W-:Y:S01]  /*2940*/  @P1 IMAD.X R37, R94, 0x1, R93, P0 ;  /* 0x000000015e251824 */ /* 0x000fe200000e065d */
[----:B------:R-:W-:Y:S04]  /*2950*/  @P1 IADD3 R2, P0, R72, UR32, RZ ;  /* 0x0000002048021c10 */ /* 0x000fe8000ff1e0ff */
[----:B------:R-:W-:Y:S02]  /*2960*/  @P1 IADD3.X R3, R73, UR25, RZ, P0, !PT ;  /* 0x0000001949031c10 */ /* 0x000fe400087fe4ff */
[C---:B------:R-:W-:Y:S04]  /*2970*/  LEA R96, P0, R68.reuse, R16, 0x1 ;  /* 0x0000001044607211 */ /* 0x040fe800078008ff */
[----:B------:R-:W-:Y:S02]  /*2980*/  LEA.HI.X.SX32 R94, R68, R17, 0x1, P0 ;  /* 0x00000011445e7211 */ /* 0x000fe400000f0eff */
[C---:B------:R-:W-:Y:S04]  /*2990*/  ISETP.GE.AND P0, PT, R168.reuse, R7, PT ;  /* 0x00000007a800720c */ /* 0x040fe80003f06270 */
[----:B------:R-:W-:Y:S02]  /*29a0*/  ISETP.GE.AND P1, PT, R168, R5, !P0 ;  /* 0x00000005a800720c */ /* 0x000fe40004726270 */
[----:B------:R-:W-:Y:S11]  /*29b0*/  ISETP.NE.AND P0, PT, R154, RZ, PT ;  /* 0x000000ff9a00720c */ /* 0x000ff60003f05270 */
[----:B------:R-:W2:Y:S04]  /*29c0*/  @P1 LDG.E.128 R16, [R16.64] ;  /* 0x0000000610101981 */ /* 0x000ea8000c1e1d00 */
[----:B--2---:R1:W-:Y:S04]  /*29d0*/  @P1 STG.E.128 [R72.64], R16 ;  /* 0x0000001048001986 */ /* 0x0043e8000c101d06 */
[----:B------:R-:W2:Y:S04]  /*29e0*/  @P3 LDG.E.128 R4, [R172.64] ;  /* 0x00000006ac043981 */ /* 0x000ea8000c1e1d00 */
[----:B--2---:R2:W-:Y:S04]  /*29f0*/  @P3 STG.E.128 [R54.64], R4 ;  /* 0x0000000436003986 */ /* 0x0045e8000c101d06 */
[----:B------:R-:W3:Y:S04]  /*2a00*/  @P4 LDG.E.128 R32, [R32.64] ;  /* 0x0000000620204981 */ /* 0x000ee8000c1e1d00 */
[----:B---3--:R3:W-:Y:S01]  /*2a10*/  @P4 STG.E.128 [R52.64], R32 ;  /* 0x0000002034004986 */ /* 0x0087e2000c101d06 */
[----:B------:R-:W-:Y:S11]  /*2a20*/  ISETP.NE.AND P4, PT, R0, RZ, PT ;  /* 0x000000ff0000720c */ /* 0x000ff60003f85270 */
[----:B------:R-:W-:Y:S02]  /*2a30*/  @!UPT UIADD3 URZ, URZ, URZ, URZ ;  /* 0x0000003f3f3ff290 */ /* 0x000fe4000fffe03f */
[----:B------:R-:W4:Y:S04]  /*2a40*/  @P4 LDG.E.128 R28, [R28.64] ;  /* 0x000000061c1c4981 */ /* 0x000f28000c1e1d00 */
[----:B----4-:R3:W-:Y:S04]  /*2a50*/  @P4 STG.E.128 [R50.64], R28 ;  /* 0x0000001c32004986 */ /* 0x0107e8000c101d06 */
[----:B------:R-:W4:Y:S04]  /*2a60*/  @P2 LDG.E.128 R24, [R24.64] ;  /* 0x0000000618182981 */ /* 0x000f28000c1e1d00 */
[----:B----4-:R3:W-:Y:S04]  /*2a70*/  @P2 STG.E.128 [R48.64], R24 ;  /* 0x0000001830002986 */ /* 0x0107e8000c101d06 */
[----:B------:R-:W4:Y:S04]  /*2a80*/  @P5 LDG.E.128 R20, [R20.64] ;  /* 0x0000000614145981 */ /* 0x000f28000c1e1d00 */
[----:B----4-:R3:W-:Y:S04]  /*2a90*/  @P5 STG.E.128 [R46.64], R20 ;  /* 0x000000142e005986 */ /* 0x0107e8000c101d06 */
[----:B-1----:R-:W4:Y:S04]  /*2aa0*/  @P6 LDG.E.128 R16, [R40.64] ;  /* 0x0000000628106981 */ /* 0x002f28000c1e1d00 */
[----:B----4-:R3:W-:Y:S04]  /*2ab0*/  @P6 STG.E.128 [R38.64], R16 ;  /* 0x0000001026006986 */ /* 0x0107e8000c101d06 */
[----:B--2---:R-:W2:Y:S04]  /*2ac0*/  @P0 LDG.E.128 R4, [R36.64] ;  /* 0x0000000624040981 */ /* 0x004ea8000c1e1d00 */
[----:B--2---:R3:W-:Y:S01]  /*2ad0*/  @P0 STG.E.128 [R2.64], R4 ;  /* 0x0000000402000986 */ /* 0x0047e2000c101d06 */
[----:B------:R-:W-:Y:S11]  /*2ae0*/  ISETP.NE.AND P0, PT, RZ, UR4, PT ;  /* 0x00000004ff007c0c */ /* 0x000ff6000bf05270 */
[----:B------:R-:W-:Y:S02]  /*2af0*/  @!UPT UIADD3 URZ, URZ, URZ, URZ ;  /* 0x0000003f3f3ff290 */ /* 0x000fe4000fffe03f */
[----:B------:R-:W-:-:S05]  /*2b00*/  @!P0 BRA `(.L_x_6419) ;  /* 0x0000535000008947 */ /* 0x000fca0003800000 */
[----:B------:R-:W-:Y:S11]  /*2b10*/  ISETP.NE.AND P0, PT, RZ, UR8, PT ;  /* 0x00000008ff007c0c */ /* 0x000ff6000bf05270 */
[----:B------:R-:W-:Y:S02]  /*2b20*/  @!UPT UIADD3 URZ, URZ, URZ, URZ ;  /* 0x0000003f3f3ff290 */ /* 0x000fe4000fffe03f */
[----:B------:R-:W-:-:S05]  /*2b30*/  @!P0 BRA `(.L_x_6420) ;  /* 0x0000207000008947 */ /* 0x000fca0003800000 */
[----:B------:R-:W-:Y:S01]  /*2b40*/  BSSY B0, `(.L_x_6421) ;  /* 0x0000035000007945 */ /* 0x000fe20003800000 */
[----:B------:R-:W-:-:S05]  /*2b50*/  @!P1 BRA `(.L_x_6422) ;  /* 0x0000033000009947 */ /* 0x000fca0003800000 */
[----:B------:R-:W-:Y:S02]  /*2b60*/  ISETP.GE.AND P0, PT, R14, UR4, PT ;  /* 0x000000040e007c0c */ /* 0x000fe4000bf06270 */
[----:B------:R-:W-:Y:S05]  /*2b70*/  MOV R99, R95 ;  /* 0x0000005f00637202 */ /* 0x000fea0000000f00 */
[----:B---3--:R-:W2:Y:S06]  /*2b80*/  LDG.E.128 R16, [R98.64] ;  /* 0x0000000662107981 */ /* 0x008eac000c1e1d00 */
[----:B------:R-:W-:Y:S02]  /*2b90*/  @!P0 MOV R8, R10 ;  /* 0x0000000a00088202 */ /* 0x000fe40000000f00 */
        /* <DEDUP_REMOVED lines=47> */
.L_x_6422:
[----:B------:R-:W-:Y:S05]  /*2e90*/  BSYNC B0 ;  /* 0x0000000000007941 */ /* 0x000fea0003800000 */
.L_x_6421:
[----:B------:R-:W-:Y:S01]  /*2ea0*/  BSSY B0, `(.L_x_6423) ;  /* 0x000003e000007945 */ /* 0x000fe20003800000 */
[----:B------:R-:W-:-:S05]  /*2eb0*/  @!P3 BRA `(.L_x_6424) ;  /* 0x000003c00000b947 */ /* 0x000fca0003800000 */
        /* <DEDUP_REMOVED lines=60> */
.L_x_6424:
[----:B------:R-:W-:Y:S05]  /*3280*/  BSYNC B0 ;  /* 0x0000000000007941 */ /* 0x000fea0003800000 */
.L_x_6423:
[----:B------:R-:W-:Y:S01]  /*3290*/  ISETP.NE.AND P0, PT, R156, RZ, PT ;  /* 0x000000ff9c00720c */ /* 0x000fe20003f05270 */
[----:B------:R-:W-:Y:S01]  /*32a0*/  @!UPT UIADD3 URZ, URZ, URZ, URZ ;  /* 0x0000003f3f3ff290 */ /* 0x000fe2000fffe03f */
[----:B------:R-:W-:Y:S11]  /*32b0*/  BSSY B0, `(.L_x_6425) ;  /* 0x000003e000007945 */ /* 0x000ff60003800000 */
[----:B------:R-:W-:-:S05]  /*32c0*/  @!P0 BRA `(.L_x_6426) ;  /* 0x000003c000008947 */ /* 0x000fca0003800000 */
        /* <DEDUP_REMOVED lines=60> */
.L_x_6426:
[----:B------:R-:W-:Y:S05]  /*3690*/  BSYNC B0 ;  /* 0x0000000000007941 */ /* 0x000fea0003800000 */
.L_x_6425:
[----:B------:R-:W-:Y:S01]  /*36a0*/  BSSY B0, `(.L_x_6427) ;  /* 0x0000041000007945 */ /* 0x000fe20003800000 */
[----:B------:R-:W-:-:S05]  /*36b0*/  @!P4 BRA `(.L_x_6428) ;  /* 0x000003f00000c947 */ /* 0x000fca0003800000 */
[----:B------:R-:W-:Y:S02]  /*36c0*/  ISETP.GE.AND P0, PT, R14, UR4, PT ;  /* 0x000000040e007c0c */ /* 0x000fe4000bf06270 */
[----:B------:R-:W-:Y:S02]  /*36d0*/  MOV R37, c[0x0][0x288] ;  /* 0x0000a20000257a02 */ /* 0x000fe40000000f00 */
[----:B------:R-:W-:Y:S02]  /*36e0*/  MOV R99, R95 ;  /* 0x0000005f00637202 */ /* 0x000fe40000000f00 */
[----:B---3--:R-:W-:Y:S03]  /*36f0*/  MOV R39, 0x60 ;  /* 0x0000006000277802 */ /* 0x008fe60000000f00 */
[----:B------:R-:W-:Y:S04]  /*3700*/  IMAD.WIDE.U32 R36, R37, 0x60, R98 ;  /* 0x0000006025247825 */ /* 0x000fe800078e0062 */
[----:B------:R-:W-:Y:S01]  /*3710*/  IMAD.WIDE.U32 R46, R39, c[0x0][0x198], R70 ;  /* 0x00006600272e7a25 */ /* 0x000fe200078e0046 */
[C---:B------:R-:W-:Y:S02]  /*3720*/  @!P0 SHF.L.U32 R35, R123.reuse, 0x1, RZ ;  /* 0x000000017b238819 */ /* 0x040fe400000006ff */
[----:B------:R-:W-:Y:S01]  /*3730*/  @!P0 SHF.L.U64.HI R28, R123, 0x1, R114 ;  /* 0x000000017b1c8819 */ /* 0x000fe20000010272 */
[----:B------:R-:W-:Y:S01]  /*3740*/  IMAD R39, R39, c[0x0][0x19c], RZ ;  /* 0x0000670027277a24 */ /* 0x000fe200078e02ff */
[----:B-1----:R-:W-:Y:S02]  /*3750*/  @!P0 IADD3 R32, P1, R35, R44, RZ ;  /* 0x0000002c23208210 */ /* 0x002fe40007f3e0ff */
[----:B------:R-:W-:Y:S01]  /*3760*/  IADD3 R37, R37, UR24, RZ ;  /* 0x0000001825257c10 */ /* 0x000fe2000fffe0ff */
[----:B------:R-:W-:Y:S01]  /*3770*/  IMAD.IADD R47, R47, 0x1, R39 ;  /* 0x000000012f2f7824 */ /* 0x000fe200078e0227 */
[C---:B------:R-:W-:Y:S02]  /*3780*/  @!P0 IADD3.X R33, R28.reuse, R45, RZ, P1, !PT ;  /* 0x0000002d1c218210 */ /* 0x040fe40000ffe4ff */
[----:B------:R-:W-:Y:S01]  /*3790*/  @!P0 IADD3 R22, P1, R35, R10, RZ ;  /* 0x0000000a23168210 */ /* 0x000fe20007f3e0ff */
[----:B------:R-:W2:Y:S03]  /*37a0*/  LDG.E.128 R16, [R36.64] ;  /* 0x0000000624107981 */ /* 0x000ea6000c1e1d00 */
[----:B------:R-:W-:Y:S05]  /*37b0*/  @!P0 IADD3.X R23, R28, R9, RZ, P1, !PT ;  /* 0x000000091c178210 */ /* 0x000fea0000ffe4ff */
[----:B------:R1:W3:Y:S06]  /*37c0*/  @!P0 LDG.E.64 R6, [R22.64] ;  /* 0x0000000616068981 */ /* 0x0002ec000c1e1b00 */
[----:B------:R-:W4:Y:S01]  /*37d0*/  @!P0 LDG.E.64 R26, [R32.64] ;  /* 0x00000006201a8981 */ /* 0x000f22000c1e1b00 */
[----:B--2---:R-:W-:Y:S01]  /*37e0*/  @!P0 IMAD.MOV.U32 R20, RZ, RZ, R17 ;  /* 0x000000ffff148224 */ /* 0x004fe200078e0011 */
[----:B------:R-:W-:Y:S04]  /*37f0*/  @!P0 MOV R5, R16 ;  /* 0x0000001000058202 */ /* 0x000fe80000000f00 */
[----:B-1----:R-:W-:Y:S02]  /*3800*/  @!P0 HADD2.F32 R23, -RZ, R20.H0_H0 ;  /* 0x20000014ff178230 */ /* 0x002fe40000004100 */
[--C-:B------:R-:W-:Y:S02]  /*3810*/  @!P0 HADD2.F32 R24, -RZ, R5.reuse.H1_H1 ;  /* 0x30000005ff188230 */ /* 0x100fe40000004100 */
[--C-:B---3--:R-:W-:Y:S02]  /*3820*/  @!P0 HADD2.F32 R21, -RZ, R6.reuse.H0_H0 ;  /* 0x20000006ff158230 */ /* 0x108fe40000004100 */
[----:B------:R-:W-:Y:S02]  /*3830*/  @!P0 HADD2.F32 R8, -RZ, R5.H0_H0 ;  /* 0x20000005ff088230 */ /* 0x000fe40000004100 */
[----:B------:R-:W-:Y:S01]  /*3840*/  @!P0 HADD2.F32 R6, -RZ, R6.H1_H1 ;  /* 0x30000006ff068230 */ /* 0x000fe20000004100 */
[-C--:B------:R-:W-:Y:S01]  /*3850*/  @!P0 FMUL.FTZ R35, R24, R21.reuse ;  /* 0x0000001518238220 */ /* 0x080fe20000410000 */
[----:B----4-:R-:W-:Y:S01]  /*3860*/  @!P0 HADD2.F32 R25, -RZ, R26.H0_H0 ;  /* 0x2000001aff198230 */ /* 0x010fe20000004100 */
[C---:B------:R-:W-:Y:S01]  /*3870*/  @!P0 FMUL.FTZ R0, R8.reuse, R21 ;  /* 0x0000001508008220 */ /* 0x040fe20000410000 */
[----:B------:R-:W-:Y:S01]  /*3880*/  @!P0 MOV R21, R19 ;  /* 0x0000001300158202 */ /* 0x000fe20000000f00 */
[----:B------:R-:W-:Y:S01]  /*3890*/  @!P0 FMUL.FTZ R2, R23, R6 ;  /* 0x0000000617028220 */ /* 0x000fe20000410000 */
[--C-:B------:R-:W-:Y:S01]  /*38a0*/  @!P0 HADD2.F32 R29, -RZ, R27.reuse.H0_H0 ;  /* 0x2000001bff1d8230 */ /* 0x100fe20000004100 */
[-C--:B------:R-:W-:Y:S01]  /*38b0*/  @!P0 FFMA.FTZ R35, R8, R25.reuse, -R35 ;  /* 0x0000001908238223 */ /* 0x080fe20000010823 */
[----:B------:R-:W-:Y:S01]  /*38c0*/  @!P0 MOV R8, R18 ;  /* 0x0000001200088202 */ /* 0x000fe20000000f00 */
[----:B------:R-:W-:Y:S01]  /*38d0*/  @!P0 FFMA.FTZ R0, R24, R25, R0 ;  /* 0x0000001918008223 */ /* 0x000fe20000010000 */
[----:B------:R-:W-:Y:S02]  /*38e0*/  @!P0 HADD2.F32 R31, -RZ, R27.H1_H1 ;  /* 0x3000001bff1f8230 */ /* 0x000fe40000004100 */
[----:B------:R-:W-:Y:S02]  /*38f0*/  @!P0 HADD2.F32 R27, -RZ, R20.H1_H1 ;  /* 0x30000014ff1b8230 */ /* 0x000fe40000004100 */
[--C-:B------:R-:W-:Y:S01]  /*3900*/  @!P0 HADD2.F32 R24, -RZ, R8.reuse.H1_H1 ;  /* 0x30000008ff188230 */ /* 0x100fe20000004100 */
[----:B------:R-:W-:Y:S01]  /*3910*/  @!P0 F2FP.PACK_AB R35, R0, R35 ;  /* 0x000000230023823e */ /* 0x000fe200000000ff */
[----:B------:R-:W-:Y:S01]  /*3920*/  @!P0 HADD2.F32 R8, -RZ, R8.H0_H0 ;  /* 0x20000008ff088230 */ /* 0x000fe20000004100 */
[C---:B------:R-:W-:Y:S01]  /*3930*/  @!P0 FMUL.FTZ R37, R27.reuse, R6 ;  /* 0x000000061b258220 */ /* 0x040fe20000410000 */
[----:B------:R-:W-:Y:S01]  /*3940*/  @!P0 HADD2.F32 R5, -RZ, R7.H0_H0 ;  /* 0x20000007ff058230 */ /* 0x000fe20000004100 */
[----:B------:R-:W-:Y:S01]  /*3950*/  @!P0 MOV R16, R35 ;  /* 0x0000002300108202 */ /* 0x000fe20000000f00 */
[----:B------:R-:W-:Y:S02]  /*3960*/  @!P0 HADD2.F32 R26, -RZ, R26.H1_H1 ;  /* 0x3000001aff1a8230 */ /* 0x000fe40000004100 */
[--C-:B------:R-:W-:Y:S01]  /*3970*/  @!P0 HADD2.F32 R25, -RZ, R21.reuse.H1_H1 ;  /* 0x30000015ff198230 */ /* 0x100fe20000004100 */
[-C--:B------:R-:W-:Y:S01]  /*3980*/  @!P0 FMUL.FTZ R3, R8, R5.reuse ;  /* 0x0000000508038220 */ /* 0x080fe20000410000 */
[----:B------:R-:W-:Y:S01]  /*3990*/  @!P0 HADD2.F32 R6, -RZ, R21.H0_H0 ;  /* 0x20000015ff068230 */ /* 0x000fe20000004100 */
[C---:B------:R-:W-:Y:S01]  /*39a0*/  @!P0 FMUL.FTZ R28, R24.reuse, R5 ;  /* 0x00000005181c8220 */ /* 0x040fe20000410000 */
[----:B------:R-:W-:Y:S01]  /*39b0*/  @!P0 HADD2.F32 R7, -RZ, R7.H1_H1 ;  /* 0x30000007ff078230 */ /* 0x000fe20000004100 */
[-C--:B------:R-:W-:Y:S02]  /*39c0*/  @!P0 FFMA.FTZ R2, R27, R26.reuse, R2 ;  /* 0x0000001a1b028223 */ /* 0x080fe40000010002 */
        /* <DEDUP_REMOVED lines=14> */
.L_x_6428:
[----:B------:R-:W-:Y:S05]  /*3ab0*/  BSYNC B0 ;  /* 0x0000000000007941 */ /* 0x000fea0003800000 */
.L_x_6427:
[----:B------:R-:W-:Y:S01]  /*3ac0*/  BSSY B0, `(.L_x_6429) ;  /* 0x000003d000007945 */ /* 0x000fe20003800000 */
[----:B------:R-:W-:-:S05]  /*3ad0*/  @!P2 BRA `(.L_x_6430) ;  /* 0x000003b00000a947 */ /* 0x000fca0003800000 */
[----:B------:R-:W-:Y:S02]  /*3ae0*/  ISETP.GE.AND P0, PT, R14, UR4, PT ;  /* 0x000000040e007c0c */ /* 0x000fe4000bf06270 */
[C---:B-1-3--:R-:W-:Y:S04]  /*3af0*/  LEA R32, P1, R78.reuse, R98, 0x1 ;  /* 0x000000624e207211 */ /* 0x04afe800078208ff */
[----:B------:R-:W-:Y:S05]  /*3b00*/  LEA.HI.X R33, R78, R95, R77, 0x1, P1 ;  /* 0x0000005f4e217211 */ /* 0x000fea00008f0c4d */
[----:B------:R-:W2:Y:S02]  /*3b10*/  LDG.E.128 R16, [R32.64] ;  /* 0x0000000620107981 */ /* 0x000ea4000c1e1d00 */
[C---:B------:R-:W-:Y:S02]  /*3b20*/  @!P0 SHF.L.U32 R31, R122.reuse, 0x1, RZ ;  /* 0x000000017a1f8819 */ /* 0x040fe400000006ff */
[----:B------:R-:W-:Y:S02]  /*3b30*/  @!P0 SHF.L.U64.HI R30, R122, 0x1, R113 ;  /* 0x000000017a1e8819 */ /* 0x000fe40000010271 */
[C---:B------:R-:W-:Y:S02]  /*3b40*/  @!P0 IADD3 R6, P1, R31.reuse, R10, RZ ;  /* 0x0000000a1f068210 */ /* 0x040fe40007f3e0ff */
[----:B------:R-:W-:Y:S03]  /*3b50*/  @!P0 IADD3 R28, P2, R31, R44, RZ ;  /* 0x0000002c1f1c8210 */ /* 0x000fe60007f5e0ff */
[C---:B------:R-:W-:Y:S01]  /*3b60*/  @!P0 IMAD.X R7, R30.reuse, 0x1, R9, P1 ;  /* 0x000000011e078824 */ /* 0x040fe200008e0609 */
[----:B------:R-:W-:Y:S02]  /*3b70*/  @!P0 IADD3.X R29, R30, R45, RZ, P2, !PT ;  /* 0x0000002d1e1d8210 */ /* 0x000fe400017fe4ff */
[C---:B------:R-:W-:Y:S03]  /*3b80*/  LEA R36, P1, R150.reuse, R70, 0x1 ;  /* 0x0000004696247211 */ /* 0x040fe600078208ff */
[----:B------:R-:W3:Y:S01]  /*3b90*/  @!P0 LDG.E.64 R6, [R6.64] ;  /* 0x0000000606068981 */ /* 0x000ee2000c1e1b00 */
[----:B------:R-:W-:Y:S05]  /*3ba0*/  LEA.HI.X R37, R150, R71, R80, 0x1, P1 ;  /* 0x0000004796257211 */ /* 0x000fea00008f0c50 */
[----:B------:R-:W4:Y:S02]  /*3bb0*/  @!P0 LDG.E.64 R26, [R28.64] ;  /* 0x000000061c1a8981 */ /* 0x000f24000c1e1b00 */
[----:B----4-:R-:W-:Y:S01]  /*3bc0*/  @!P0 HADD2.F32 R23, -RZ, R26.H0_H0 ;  /* 0x2000001aff178230 */ /* 0x010fe20000004100 */
[----:B--2---:R-:W-:Y:S01]  /*3bd0*/  @!P0 MOV R5, R16 ;  /* 0x0000001000058202 */ /* 0x004fe20000000f00 */
[--C-:B---3--:R-:W-:Y:S02]  /*3be0*/  @!P0 HADD2.F32 R21, -RZ, R6.reuse.H0_H0 ;  /* 0x20000006ff158230 */ /* 0x108fe40000004100 */
        /* <DEDUP_REMOVED lines=42> */
.L_x_6430:
[----:B------:R-:W-:Y:S05]  /*3e90*/  BSYNC B0 ;  /* 0x0000000000007941 */ /* 0x000fea0003800000 */
.L_x_6429:
[----:B------:R-:W-:Y:S01]  /*3ea0*/  BSSY B0, `(.L_x_6431) ;  /* 0x0000041000007945 */ /* 0x000fe20003800000 */
[----:B------:R-:W-:-:S05]  /*3eb0*/  @!P5 BRA `(.L_x_6432) ;  /* 0x000003f00000d947 */ /* 0x000fca0003800000 */
[----:B------:R-:W-:Y:S02]  /*3ec0*/  ISETP.GE.AND P0, PT, R14, UR4, PT ;  /* 0x000000040e007c0c */ /* 0x000fe4000bf06270 */
[----:B-1----:R-:W-:Y:S02]  /*3ed0*/  MOV R37, c[0x0][0x288] ;  /* 0x0000a20000257a02 */ /* 0x002fe40000000f00 */
[----:B------:R-:W-:Y:S02]  /*3ee0*/  MOV R99, R95 ;  /* 0x0000005f00637202 */ /* 0x000fe40000000f00 */
[----:B---3--:R-:W-:Y:S03]  /*3ef0*/  MOV R39, 0xa0 ;  /* 0x000000a000277802 */ /* 0x008fe60000000f00 */
[----:B------:R-:W-:Y:S04]  /*3f00*/  IMAD.WIDE.U32 R36, R37, 0xa0, R98 ;  /* 0x000000a025247825 */ /* 0x000fe800078e0062 */
[----:B------:R-:W-:Y:S01]  /*3f10*/  IMAD.WIDE.U32 R46, R39, c[0x0][0x198], R70 ;  /* 0x00006600272e7a25 */ /* 0x000fe200078e0046 */
[----:B------:R-:W-:Y:S02]  /*3f20*/  @!P0 SHF.L.U32 R35, R121, 0x1, RZ ;  /* 0x0000000179238819 */ /* 0x000fe400000006ff */
[----:B------:R-:W-:Y:S01]  /*3f30*/  IADD3 R37, R37, UR23, RZ ;  /* 0x0000001725257c10 */ /* 0x000fe2000fffe0ff */
[----:B------:R-:W-:Y:S01]  /*3f40*/  IMAD R39, R39, c[0x0][0x19c], RZ ;  /* 0x0000670027277a24 */ /* 0x000fe200078e02ff */
[----:B------:R-:W-:Y:S02]  /*3f50*/  @!P0 IADD3 R22, P1, R35, R10, RZ ;  /* 0x0000000a23168210 */ /* 0x000fe40007f3e0ff */
[----:B------:R-:W-:Y:S01]  /*3f60*/  @!P0 SHF.L.U64.HI R28, R121, 0x1, R112 ;  /* 0x00000001791c8819 */ /* 0x000fe20000010270 */
[----:B------:R-:W-:Y:S01]  /*3f70*/  IMAD.IADD R47, R47, 0x1, R39 ;  /* 0x000000012f2f7824 */ /* 0x000fe200078e0227 */
[----:B------:R-:W2:Y:S01]  /*3f80*/  LDG.E.128 R16, [R36.64] ;  /* 0x0000000624107981 */ /* 0x000ea2000c1e1d00 */
[----:B------:R-:W-:Y:S02]  /*3f90*/  @!P0 IADD3 R32, P2, R35, R44, RZ ;  /* 0x0000002c23208210 */ /* 0x000fe40007f5e0ff */
[C---:B------:R-:W-:Y:S02]  /*3fa0*/  @!P0 IADD3.X R23, R28.reuse, R9, RZ, P1, !PT ;  /* 0x000000091c178210 */ /* 0x040fe40000ffe4ff */
[----:B------:R-:W-:Y:S03]  /*3fb0*/  @!P0 IADD3.X R33, R28, R45, RZ, P2, !PT ;  /* 0x0000002d1c218210 */ /* 0x000fe600017fe4ff */
        /* <DEDUP_REMOVED lines=47> */
.L_x_6432:
[----:B------:R-:W-:Y:S05]  /*42b0*/  BSYNC B0 ;  /* 0x0000000000007941 */ /* 0x000fea0003800000 */
.L_x_6431:
        /* <DEDUP_REMOVED lines=8> */
[C---:B------:R-:W-:Y:S02]  /*4340*/  @!P0 SHF.L.U32 R35, R120.reuse, 0x1, RZ ;  /* 0x0000000178238819 */ /* 0x040fe400000006ff */
        /* <DEDUP_REMOVED lines=56> */
.L_x_6434:
[----:B------:R-:W-:Y:S05]  /*46d0*/  BSYNC B0 ;  /* 0x0000000000007941 */ /* 0x000fea0003800000 */
.L_x_6433:
[----:B------:R-:W-:Y:S01]  /*46e0*/  ISETP.NE.AND P0, PT, R154, RZ, PT ;  /* 0x000000ff9a00720c */ /* 0x000fe20003f05270 */
[----:B------:R-:W-:Y:S01]  /*46f0*/  @!UPT UIADD3 URZ, URZ, URZ, URZ ;  /* 0x0000003f3f3ff290 */ /* 0x000fe2000fffe03f */
[----:B------:R-:W-:Y:S11]  /*4700*/  BSSY B0, `(.L_x_6435) ;  /* 0x0000041000007945 */ /* 0x000ff60003800000 */
        /* <DEDUP_REMOVED lines=64> */
.L_x_6436:
[----:B------:R-:W-:Y:S05]  /*4b10*/  BSYNC B0 ;  /* 0x0000000000007941 */ /* 0x000fea0003800000 */
.L_x_6435:
[----:B------:R-:W-:Y:S01]  /*4b20*/  IMAD.MOV.U32 R0, RZ, RZ, c[0x0][0x230] ;  /* 0x00008c00ff007624 */ /* 0x000fe200078e00ff */
[----:B------:R-:W-:Y:S01]  /*4b30*/  ULDC UR4, c[0x0][0x230] ;  /* 0x00008c0000047ab9 */ /* 0x000fe20000000800 */
[----:B------:R-:W-:Y:S02]  /*4b40*/  IMAD.MOV.U32 R8, RZ, RZ, R10 ;  /* 0x000000ffff087224 */ /* 0x000fe400078e000a */
[----:B---3--:R-:W-:Y:S05]  /*4b50*/  IMAD.U32 R3, R0, -0x40, RZ ;  /* 0xffffffc000037824 */ /* 0x008fea00078e00ff */
[C---:B------:R-:W-:Y:S02]  /*4b60*/  LEA R44, P1, R3.reuse, R44, 0x1 ;  /* 0x0000002c032c7211 */ /* 0x040fe400078208ff */
[C---:B------:R-:W-:Y:S02]  /*4b70*/  LEA R10, P0, R3.reuse, R8, 0x1 ;  /* 0x00000008030a7211 */ /* 0x040fe400078008ff */
[C---:B------:R-:W-:Y:S02]  /*4b80*/  LEA.HI.X.SX32 R45, R3.reuse, R45, 0x1, P1 ;  /* 0x0000002d032d7211 */ /* 0x040fe400008f0eff */
[----:B------:R-:W-:Y:S01]  /*4b90*/  LEA.HI.X.SX32 R9, R3, R9, 0x1, P0 ;  /* 0x0000000903097211 */ /* 0x000fe200000f0eff */
[----:B------:R-:W-:-:S05]  /*4ba0*/  BRA `(.L_x_6437) ;  /* 0x0000373000007947 */ /* 0x000fca0003800000 */
.L_x_6420:
[----:B------:R-:W-:Y:S01]  /*4bb0*/  ULEA.HI UR5, UR4, UR4, URZ, 0x1 ;  /* 0x0000000404057291 */ /* 0x000fe2000f8f083f */
[----:B------:R-:W-:Y:S03]  /*4bc0*/  BSSY B1, `(.L_x_6438) ;  /* 0x000005b000017945 */ /* 0x000fe60003800000 */
[----:B------:R-:W-:Y:S06]  /*4bd0*/  USHF.R.S32.HI UR5, URZ, 0x1, UR5 ;  /* 0x000000013f057899 */ /* 0x000fec0008011405 */
[----:B------:R-:W-:Y:S01]  /*4be0*/  MOV R155, UR5 ;  /* 0x00000005009b7c02 */ /* 0x000fe20008000f00 */
[----:B------:R-:W-:-:S05]  /*4bf0*/  @!P1 BRA `(.L_x_6439) ;  /* 0x0000057000009947 */ /* 0x000fca0003800000 */
[----:B------:R-:W-:Y:S01]  /*4c00*/  MOV R99, R95 ;  /* 0x0000005f00637202 */ /* 0x000fe20000000f00 */
[----:B------:R-:W-:Y:S01]  /*4c10*/  BSSY B0, `(.L_x_6440) ;  /* 0x0000054000007945 */ /* 0x000fe20003800000 */
[----:B------:R-:W-:Y:S03]  /*4c20*/  ISETP.GE.AND P0, PT, R14, UR4, PT ;  /* 0x000000040e007c0c */ /* 0x000fe6000bf06270 */
[----:B---3--:R1:W5:Y:S10]  /*4c30*/  LDG.E.128 R32, [R98.64] ;  /* 0x0000000662207981 */ /* 0x008374000c1e1d00 */
[----:B------:R-:W-:-:S05]  /*4c40*/  @P0 BRA `(.L_x_6441) ;  /* 0x0000050000000947 */ /* 0x000fca0003800000 */
[----:B------:R-:W-:Y:S02]  /*4c50*/  ISETP.GE.AND P0, PT, R14, R155, PT ;  /* 0x0000009b0e00720c */ /* 0x000fe40003f06270 */
[----:B------:R-:W-:Y:S02]  /*4c60*/  MOV R53, RZ ;  /* 0x000000ff00357202 */ /* 0x000fe40000000f00 */
[----:B------:R-:W-:Y:S02]  /*4c70*/  MOV R101, R97 ;  /* 0x0000006100657202 */ /* 0x000fe40000000f00 */
[----:B-----5:R-:W-:Y:S01]  /*4c80*/  MOV R47, R33 ;  /* 0x00000021002f7202 */ /* 0x020fe20000000f00 */
[--C-:B------:R-:W-:Y:S01]  /*4c90*/  HADD2.F32 R33, -RZ, R32.reuse.H1_H1 ;  /* 0x30000020ff217230 */ /* 0x100fe20000004100 */
[----:B------:R-:W-:Y:S02]  /*4ca0*/  MOV R46, R34 ;  /* 0x00000022002e7202 */ /* 0x000fe40000000f00 */
[----:B------:R-:W-:Y:S01]  /*4cb0*/  MOV R41, R35 ;  /* 0x0000002300297202 */ /* 0x000fe20000000f00 */
[----:B------:R-:W-:Y:S02]  /*4cc0*/  HADD2.F32 R34, -RZ, R47.H0_H0 ;  /* 0x2000002fff227230 */ /* 0x000fe40000004100 */
[----:B------:R-:W-:Y:S04]  /*4cd0*/  @P0 IADD3 R53, RZ, -UR5, RZ ;  /* 0x80000005ff350c10 */ /* 0x000fe8000fffe0ff */
[C---:B------:R-:W-:Y:S04]  /*4ce0*/  LEA R54, P1, R53.reuse, R100, 0x1 ;  /* 0x0000006435367211 */ /* 0x040fe800078208ff */
[----:B------:R-:W-:Y:S02]  /*4cf0*/  LEA.HI.X.SX32 R55, R53, R101, 0x1, P1 ;  /* 0x0000006535377211 */ /* 0x000fe400008f0eff */
[----:B------:R-:W-:Y:S02]  /*4d00*/  MOV R53, R155 ;  /* 0x0000009b00357202 */ /* 0x000fe40000000f00 */
[----:B------:R-:W-:Y:S04]  /*4d10*/  @P0 IADD3 R53, RZ, -UR5, RZ ;  /* 0x80000005ff350c10 */ /* 0x000fe8000fffe0ff */
[C---:B------:R-:W-:Y:S04]  /*4d20*/  LEA R22, P1, R53.reuse, R98, 0x1 ;  /* 0x0000006235167211 */ /* 0x040fe800078208ff */
[----:B------:R-:W-:Y:S02]  /*4d30*/  LEA.HI.X.SX32 R23, R53, R99, 0x1, P1 ;  /* 0x0000006335177211 */ /* 0x000fe400008f0eff */
[----:B------:R-:W-:Y:S02]  /*4d40*/  MOV R53, RZ ;  /* 0x000000ff00357202 */ /* 0x000fe40000000f00 */
[----:B------:R-:W-:Y:S02]  /*4d50*/  @P0 IADD3 R53, RZ, -UR5, RZ ;  /* 0x80000005ff350c10 */ /* 0x000fe4000fffe0ff */
[----:B------:R-:W2:Y:S02]  /*4d60*/  LDG.E.128 R20, [R22.64] ;  /* 0x0000000616147981 */ /* 0x000ea4000c1e1d00 */
[C---:B------:R-:W-:Y:S04]  /*4d70*/  LEA R30, P1, R53.reuse, R102, 0x1 ;  /* 0x00000066351e7211 */ /* 0x040fe800078208ff */
[----:B------:R-:W-:Y:S02]  /*4d80*/  LEA.HI.X.SX32 R31, R53, R103, 0x1, P1 ;  /* 0x00000067351f7211 */ /* 0x000fe400008f0eff */
[----:B------:R-:W3:Y:S08]  /*4d90*/  LDG.E.128 R52, [R54.64] ;  /* 0x0000000636347981 */ /* 0x000ef0000c1e1d00 */
[----:B------:R4:W3:Y:S02]  /*4da0*/  LDG.E.128 R48, [R30.64] ;  /* 0x000000061e307981 */ /* 0x0008e4000c1e1d00 */
[----:B----4-:R-:W-:Y:S02]  /*4db0*/  HADD2.F32 R31, -RZ, R32.H0_H0 ;  /* 0x20000020ff1f7230 */ /* 0x010fe40000004100 */
        /* <DEDUP_REMOVED lines=46> */
[----:B------:R-:W-:Y:S01]  /*50a0*/  FMUL.FTZ R8, R23, R16 ;  /* 0x0000001017087220 */ /* 0x000fe20000410000 */
[----:B------:R-:W-:Y:S01]  /*50b0*/  HADD2.F32 R32, -RZ, R41.H0_H0 ;  /* 0x20000029ff207230 */ /* 0x000fe20000004100 */
[----:B------:R-:W-:Y:S01]  /*50c0*/  FFMA.FTZ R6, R33, R38, R6 ;  /* 0x0000002621067223 */ /* 0x000fe20000010006 */
[----:B------:R-:W-:Y:S01]  /*50d0*/  F2FP.PACK_AB R33, R4, R3 ;  /* 0x000000030421723e */ /* 0x000fe200000000ff */
[----:B------:R-:W-:Y:S02]  /*50e0*/  HADD2.F32 R40, -RZ, R51.H1_H1 ;  /* 0x30000033ff287230 */ /* 0x000fe40000004100 */
[----:B------:R-:W-:Y:S01]  /*50f0*/  HADD2.F32 R35, -RZ, R41.H1_H1 ;  /* 0x30000029ff237230 */ /* 0x000fe20000004100 */
[----:B------:R-:W-:Y:S01]  /*5100*/  F2FP.PACK_AB R34, R6, R5 ;  /* 0x000000050622723e */ /* 0x000fe200000000ff */
[----:B------:R-:W-:Y:S01]  /*5110*/  FFMA.FTZ R7, R32, R39, R7 ;  /* 0x0000002720077223 */ /* 0x000fe20000010007 */
[----:B------:R-:W-:Y:S02]  /*5120*/  F2FP.PACK_AB R32, R2, R0 ;  /* 0x000000000220723e */ /* 0x000fe400000000ff */
[----:B------:R-:W-:Y:S05]  /*5130*/  FFMA.FTZ R8, R35, R40, R8 ;  /* 0x0000002823087223 */ /* 0x000fea0000010008 */
[----:B------:R-:W-:Y:S02]  /*5140*/  F2FP.PACK_AB R35, R8, R7 ;  /* 0x000000070823723e */ /* 0x000fe400000000ff */
.L_x_6441:
[----:B------:R-:W-:Y:S05]  /*5150*/  BSYNC B0 ;  /* 0x0000000000007941 */ /* 0x000fea0003800000 */
.L_x_6440:
[----:B-----5:R2:W-:Y:S02]  /*5160*/  STG.E.128 [R70.64], R32 ;  /* 0x0000002046007986 */ /* 0x0205e4000c101d06 */
.L_x_6439:
[----:B------:R-:W-:Y:S05]  /*5170*/  BSYNC B1 ;  /* 0x0000000000017941 */ /* 0x000fea0003800000 */
.L_x_6438:
[----:B------:R-:W-:Y:S01]  /*5180*/  BSSY B1, `(.L_x_6442) ;  /* 0x000005f000017945 */ /* 0x000fe20003800000 */
[----:B------:R-:W-:-:S05]  /*5190*/  @!P3 BRA `(.L_x_6443) ;  /* 0x000005d00000b947 */ /* 0x000fca0003800000 */
[C---:B------:R-:W-:Y:S01]  /*51a0*/  LEA R54, P0, R109.reuse, R98, 0x1 ;  /* 0x000000626d367211 */ /* 0x040fe200078008ff */
[----:B------:R-:W-:Y:S03]  /*51b0*/  BSSY B0, `(.L_x_6444) ;  /* 0x0000058000007945 */ /* 0x000fe60003800000 */
[----:B------:R-:W-:Y:S02]  /*51c0*/  LEA.HI.X R55, R109, R95, R108, 0x1, P0 ;  /* 0x0000005f6d377211 */ /* 0x000fe400000f0c6c */
[----:B------:R-:W-:Y:S03]  /*51d0*/  ISETP.GE.AND P0, PT, R14, UR4, PT ;  /* 0x000000040e007c0c */ /* 0x000fe6000bf06270 */
[----:B--23--:R2:W5:Y:S10]  /*51e0*/  LDG.E.128 R32, [R54.64] ;  /* 0x0000000636207981 */ /* 0x00c574000c1e1d00 */
[----:B------:R-:W-:-:S05]  /*51f0*/  @P0 BRA `(.L_x_6445) ;  /* 0x0000053000000947 */ /* 0x000fca0003800000 */
[-C--:B------:R-:W-:Y:S02]  /*5200*/  ISETP.GE.AND P0, PT, R14, R155.reuse, PT ;  /* 0x0000009b0e00720c */ /* 0x080fe40003f06270 */
[----:B------:R-:W-:Y:S02]  /*5210*/  MOV R52, R155 ;  /* 0x0000009b00347202 */ /* 0x000fe40000000f00 */
[----:B-----5:R-:W-:Y:S01]  /*5220*/  MOV R47, R33 ;  /* 0x00000021002f7202 */ /* 0x020fe20000000f00 */
[--C-:B------:R-:W-:Y:S01]  /*5230*/  HADD2.F32 R33, -RZ, R32.reuse.H1_H1 ;  /* 0x30000020ff217230 */ /* 0x100fe20000004100 */
[----:B------:R-:W-:Y:S02]  /*5240*/  MOV R46, R34 ;  /* 0x00000022002e7202 */ /* 0x000fe40000000f00 */
[----:B------:R-:W-:Y:S01]  /*5250*/  MOV R41, R35 ;  /* 0x0000002300297202 */ /* 0x000fe20000000f00 */
[----:B------:R-:W-:Y:S04]  /*5260*/  HADD2.F32 R34, -RZ, R47.H0_H0 ;  /* 0x2000002fff227230 */ /* 0x000fe80000004100 */
        /* <DEDUP_REMOVED lines=76> */
.L_x_6445:
[----:B------:R-:W-:Y:S05]  /*5730*/  BSYNC B0 ;  /* 0x0000000000007941 */ /* 0x000fea0003800000 */
.L_x_6444:
[C---:B------:R-:W-:Y:S04]  /*5740*/  LEA R2, P0, R105.reuse, R70, 0x1 ;  /* 0x0000004669027211 */ /* 0x040fe800078008ff */
[----:B------:R-:W-:Y:S05]  /*5750*/  LEA.HI.X R3, R105, R71, R104, 0x1, P0 ;  /* 0x0000004769037211 */ /* 0x000fea00000f0c68 */
[----:B-----5:R3:W-:Y:S04]  /*5760*/  STG.E.128 [R2.64], R32 ;  /* 0x0000002002007986 */ /* 0x0207e8000c101d06 */
.L_x_6443:
[----:B------:R-:W-:Y:S05]  /*5770*/  BSYNC B1 ;  /* 0x0000000000017941 */ /* 0x000fea0003800000 */
.L_x_6442:
[----:B------:R-:W-:Y:S01]  /*5780*/  ISETP.NE.AND P0, PT, R156, RZ, PT ;  /* 0x000000ff9c00720c */ /* 0x000fe20003f05270 */
[----:B------:R-:W-:Y:S01]  /*5790*/  @!UPT UIADD3 URZ, URZ, URZ, URZ ;  /* 0x0000003f3f3ff290 */ /* 0x000fe2000fffe03f */
[----:B------:R-:W-:Y:S11]  /*57a0*/  BSSY B1, `(.L_x_6446) ;  /* 0x0000062000017945 */ /* 0x000ff60003800000 */
[----:B------:R-:W-:-:S05]  /*57b0*/  @!P0 BRA `(.L_x_6447) ;  /* 0x0000060000008947 */ /* 0x000fca0003800000 */
[C---:B------:R-:W-:Y:S01]  /*57c0*/  LEA R156, P0, R75.reuse, R98, 0x1 ;  /* 0x000000624b9c7211 */ /* 0x040fe200078008ff */
[----:B------:R-:W-:Y:S03]  /*57d0*/  BSSY B0, `(.L_x_6448) ;  /* 0x000005b000007945 */ /* 0x000fe60003800000 */
[----:B------:R-:W-:Y:S02]  /*57e0*/  LEA.HI.X R157, R75, R95, R74, 0x1, P0 ;  /* 0x0000005f4b9d7211 */ /* 0x000fe400000f0c4a */
[----:B------:R-:W-:Y:S03]  /*57f0*/  ISETP.GE.AND P0, PT, R14, UR4, PT ;  /* 0x000000040e007c0c */ /* 0x000fe6000bf06270 */
[----:B--23--:R2:W5:Y:S10]  /*5800*/  LDG.E.128 R52, [R156.64] ;  /* 0x000000069c347981 */ /* 0x00c574000c1e1d00 */
[----:B------:R-:W-:-:S05]  /*5810*/  @P0 BRA `(.L_x_6449) ;  /* 0x0000056000000947 */ /* 0x000fca0003800000 */
[--C-:B-----5:R-:W-:Y:S01]  /*5820*/  HADD2.F32 R29, -RZ, R52.reuse.H0_H0 ;  /* 0x20000034ff1d7230 */ /* 0x120fe20000004100 */
[-C--:B------:R-:W-:Y:S01]  /*5830*/  ISETP.GE.AND P0, PT, R14, R155.reuse, PT ;  /* 0x0000009b0e00720c */ /* 0x080fe20003f06270 */
[----:B------:R-:W-:Y:S01]  /*5840*/  HADD2.F32 R33, -RZ, R52.H1_H1 ;  /* 0x30000034ff217230 */ /* 0x000fe20000004100 */
[----:B-1----:R-:W-:Y:S01]  /*5850*/  MOV R99, R155 ;  /* 0x0000009b00637202 */ /* 0x002fe20000000f00 */
[----:B------:R-:W-:Y:S01]  /*5860*/  HADD2.F32 R36, -RZ, R53.H0_H0 ;  /* 0x20000035ff247230 */ /* 0x000fe20000004100 */
[----:B------:R-:W-:Y:S02]  /*5870*/  MOV R158, RZ ;  /* 0x000000ff009e7202 */ /* 0x000fe40000000f00 */
[----:B------:R-:W-:Y:S02]  /*5880*/  MOV R46, R54 ;  /* 0x00000036002e7202 */ /* 0x000fe40000000f00 */
[----:B------:R-:W-:Y:S05]  /*5890*/  MOV R47, R55 ;  /* 0x00000037002f7202 */ /* 0x000fea0000000f00 */
        /* <DEDUP_REMOVED lines=18> */
[----:B--2---:R-:W-:Y:S01]  /*59c0*/  MOV R26, R16 ;  /* 0x00000010001a7202 */ /* 0x004fe20000000f00 */
        /* <DEDUP_REMOVED lines=59> */
.L_x_6449:
[----:B------:R-:W-:Y:S05]  /*5d80*/  BSYNC B0 ;  /* 0x0000000000007941 */ /* 0x000fea0003800000 */
.L_x_6448:
[C---:B------:R-:W-:Y:S04]  /*5d90*/  LEA R2, P0, R148.reuse, R70, 0x1 ;  /* 0x0000004694027211 */ /* 0x040fe800078008ff */
[----:B------:R-:W-:Y:S05]  /*5da0*/  LEA.HI.X R3, R148, R71, R76, 0x1, P0 ;  /* 0x0000004794037211 */ /* 0x000fea00000f0c4c */
[----:B-----5:R3:W-:Y:S04]  /*5db0*/  STG.E.128 [R2.64], R52 ;  /* 0x0000003402007986 */ /* 0x0207e8000c101d06 */
.L_x_6447:
[----:B------:R-:W-:Y:S05]  /*5dc0*/  BSYNC B1 ;  /* 0x0000000000017941 */ /* 0x000fea0003800000 */
.L_x_6446:
[----:B------:R-:W-:Y:S01]  /*5dd0*/  BSSY B1, `(.L_x_6450) ;  /* 0x0000066000017945 */ /* 0x000fe20003800000 */
[----:B------:R-:W-:-:S05]  /*5de0*/  @!P4 BRA `(.L_x_6451) ;  /* 0x000006400000c947 */ /* 0x000fca0003800000 */
[----:B-1----:R-:W-:Y:S01]  /*5df0*/  MOV R99, R95 ;  /* 0x0000005f00637202 */ /* 0x002fe20000000f00 */
[----:B---3--:R-:W-:Y:S01]  /*5e00*/  IMAD.MOV.U32 R3, RZ, RZ, c[0x0][0x288] ;  /* 0x0000a200ff037624 */ /* 0x008fe200078e00ff */
[----:B------:R-:W-:Y:S01]  /*5e10*/  ISETP.GE.AND P0, PT, R14, UR4, PT ;  /* 0x000000040e007c0c */ /* 0x000fe2000bf06270 */
[----:B------:R-:W-:Y:S02]  /*5e20*/  BSSY B0, `(.L_x_6452) ;  /* 0x000005b000007945 */ /* 0x000fe40003800000 */
[----:B------:R-:W-:Y:S05]  /*5e30*/  IMAD.WIDE.U32 R172, R3, 0x60, R98 ;  /* 0x0000006003ac7825 */ /* 0x000fea00078e0062 */
[----:B------:R-:W-:Y:S05]  /*5e40*/  IADD3 R173, R173, UR20, RZ ;  /* 0x00000014adad7c10 */ /* 0x000fea000fffe0ff */
[----:B--2---:R1:W5:Y:S01]  /*5e50*/  LDG.E.128 R52, [R172.64] ;  /* 0x00000006ac347981 */ /* 0x004362000c1e1d00 */
[----:B------:R-:W-:-:S05]  /*5e60*/  @P0 BRA `(.L_x_6453) ;  /* 0x0000056000000947 */ /* 0x000fca0003800000 */
[--C-:B-----5:R-:W-:Y:S01]  /*5e70*/  HADD2.F32 R29, -RZ, R52.reuse.H0_H0 ;  /* 0x20000034ff1d7230 */ /* 0x120fe20000004100 */
[-C--:B------:R-:W-:Y:S01]  /*5e80*/  ISETP.GE.AND P0, PT, R14, R155.reuse, PT ;  /* 0x0000009b0e00720c */ /* 0x080fe20003f06270 */
[----:B------:R-:W-:Y:S01]  /*5e90*/  HADD2.F32 R33, -RZ, R52.H1_H1 ;  /* 0x30000034ff217230 */ /* 0x000fe20000004100 */
[----:B------:R-:W-:Y:S01]  /*5ea0*/  MOV R99, R155 ;  /* 0x0000009b00637202 */ /* 0x000fe20000000f00 */
[----:B------:R-:W-:Y:S01]  /*5eb0*/  HADD2.F32 R36, -RZ, R53.H0_H0 ;  /* 0x20000035ff247230 */ /* 0x000fe20000004100 */
[----:B------:R-:W-:Y:S02]  /*5ec0*/  MOV R156, RZ ;  /* 0x000000ff009c7202 */ /* 0x000fe40000000f00 */
[----:B------:R-:W-:Y:S02]  /*5ed0*/  MOV R46, R54 ;  /* 0x00000036002e7202 */ /* 0x000fe40000000f00 */
[----:B------:R-:W-:Y:S05]  /*5ee0*/  MOV R47, R55 ;  /* 0x00000037002f7202 */ /* 0x000fea0000000f00 */
[----:B------:R-:W-:Y:S02]  /*5ef0*/  @P0 IADD3 R99, RZ, -UR5, RZ ;  /* 0x80000005ff630c10 */ /* 0x000fe4000fffe0ff */
[----:B------:R-:W-:Y:S02]  /*5f00*/  @P0 IADD3 R156, RZ, -UR5, RZ ;  /* 0x80000005ff9c0c10 */ /* 0x000fe4000fffe0ff */
[C---:B------:R-:W-:Y:S04]  /*5f10*/  LEA R16, P1, R99.reuse, R172, 0x1 ;  /* 0x000000ac63107211 */ /* 0x040fe800078208ff */
[----:B------:R-:W-:Y:S02]  /*5f20*/  LEA.HI.X.SX32 R17, R99, R173, 0x1, P1 ;  /* 0x000000ad63117211 */ /* 0x000fe400008f0eff */
[----:B------:R-:W-:Y:S04]  /*5f30*/  IADD3 R99, P1, R123, R156, RZ ;  /* 0x0000009c7b637210 */ /* 0x000fe80007f3e0ff */
[----:B------:R-:W-:Y:S01]  /*5f40*/  LEA.HI.X.SX32 R156, R156, R114, 0x1, P1 ;  /* 0x000000729c9c7211 */ /* 0x000fe200008f0eff */
[----:B------:R-:W2:Y:S01]  /*5f50*/  LDG.E.128 R16, [R16.64] ;  /* 0x0000000610107981 */ /* 0x000ea2000c1e1d00 */
[C---:B-1----:R-:W-:Y:S04]  /*5f60*/  LEA R172, P1, R99.reuse, R100, 0x1 ;  /* 0x0000006463ac7211 */ /* 0x042fe800078208ff */
        /* <DEDUP_REMOVED lines=70> */
.L_x_6453:
[----:B------:R-:W-:Y:S05]  /*63d0*/  BSYNC B0 ;  /* 0x0000000000007941 */ /* 0x000fea0003800000 */
.L_x_6452:
[----:B------:R-:W-:Y:S05]  /*63e0*/  MOV R3, 0x60 ;  /* 0x0000006000037802 */ /* 0x000fea0000000f00 */
[C---:B------:R-:W-:Y:S04]  /*63f0*/  IMAD.WIDE.U32 R4, R3.reuse, c[0x0][0x198], R70 ;  /* 0x0000660003047a25 */ /* 0x040fe800078e0046 */
[----:B------:R-:W-:Y:S05]  /*6400*/  IMAD R0, R3, c[0x0][0x19c], RZ ;  /* 0x0000670003007a24 */ /* 0x000fea00078e02ff */
[----:B------:R-:W-:Y:S05]  /*6410*/  IADD3 R5, R5, R0, RZ ;  /* 0x0000000005057210 */ /* 0x000fea0007ffe0ff */
[----:B-----5:R2:W-:Y:S02]  /*6420*/  STG.E.128 [R4.64], R52 ;  /* 0x0000003404007986 */ /* 0x0205e4000c101d06 */
.L_x_6451:
[----:B------:R-:W-:Y:S05]  /*6430*/  BSYNC B1 ;  /* 0x0000000000017941 */ /* 0x000fea0003800000 */
.L_x_6450:
[----:B------:R-:W-:Y:S01]  /*6440*/  BSSY B1, `(.L_x_6454) ;  /* 0x0000062000017945 */ /* 0x000fe20003800000 */
[----:B------:R-:W-:-:S05]  /*6450*/  @!P2 BRA `(.L_x_6455) ;  /* 0x000006000000a947 */ /* 0x000fca0003800000 */
[C---:B-1----:R-:W-:Y:S01]  /*6460*/  LEA R172, P0, R78.reuse, R98, 0x1 ;  /* 0x000000624eac7211 */ /* 0x042fe200078008ff */
        /* <DEDUP_REMOVED lines=15> */
[----:B------:R-:W-:Y:S02]  /*6560*/  LEA R16, P1, R156, R172, 0x1 ;  /* 0x000000ac9c107211 */ /* 0x000fe400078208ff */
[----:B------:R-:W-:Y:S02]  /*6570*/  IADD3 R99, P2, R122, R101, RZ ;  /* 0x000000657a637210 */ /* 0x000fe40007f5e0ff */
[----:B------:R-:W-:Y:S02]  /*6580*/  LEA.HI.X.SX32 R17, R156, R173, 0x1, P1 ;  /* 0x000000ad9c117211 */ /* 0x000fe400008f0eff */
[----:B-1----:R-:W-:Y:S02]  /*6590*/  LEA R172, P1, R99, R100, 0x1 ;  /* 0x0000006463ac7211 */ /* 0x002fe400078208ff */
        /* <DEDUP_REMOVED lines=72> */
.L_x_6457:
[----:B------:R-:W-:Y:S05]  /*6a20*/  BSYNC B0 ;  /* 0x0000000000007941 */ /* 0x000fea0003800000 */
.L_x_6456:
[C---:B------:R-:W-:Y:S04]  /*6a30*/  LEA R2, P0, R150.reuse, R70, 0x1 ;  /* 0x0000004696027211 */ /* 0x040fe800078008ff */
[----:B------:R-:W-:Y:S05]  /*6a40*/  LEA.HI.X R3, R150, R71, R80, 0x1, P0 ;  /* 0x0000004796037211 */ /* 0x000fea00000f0c50 */
[----:B-----5:R2:W-:Y:S04]  /*6a50*/  STG.E.128 [R2.64], R52 ;  /* 0x0000003402007986 */ /* 0x0205e8000c101d06 */
.L_x_6455:
[----:B------:R-:W-:Y:S05]  /*6a60*/  BSYNC B1 ;  /* 0x0000000000017941 */ /* 0x000fea0003800000 */
.L_x_6454:
[----:B------:R-:W-:Y:S01]  /*6a70*/  BSSY B1, `(.L_x_6458) ;  /* 0x0000066000017945 */ /* 0x000fe20003800000 */
[----:B------:R-:W-:-:S05]  /*6a80*/  @!P5 BRA `(.L_x_6459) ;  /* 0x000006400000d947 */ /* 0x000fca0003800000 */
[----:B-1----:R-:W-:Y:S01]  /*6a90*/  MOV R99, R95 ;  /* 0x0000005f00637202 */ /* 0x002fe20000000f00 */
[----:B--23--:R-:W-:Y:S01]  /*6aa0*/  IMAD.MOV.U32 R3, RZ, RZ, c[0x0][0x288] ;  /* 0x0000a200ff037624 */ /* 0x00cfe200078e00ff */
[----:B------:R-:W-:Y:S01]  /*6ab0*/  ISETP.GE.AND P0, PT, R14, UR4, PT ;  /* 0x000000040e007c0c */ /* 0x000fe2000bf06270 */
[----:B------:R-:W-:Y:S02]  /*6ac0*/  BSSY B0, `(.L_x_6460) ;  /* 0x000005b000007945 */ /* 0x000fe40003800000 */
[----:B------:R-:W-:Y:S05]  /*6ad0*/  IMAD.WIDE.U32 R172, R3, 0xa0, R98 ;  /* 0x000000a003ac7825 */ /* 0x000fea00078e0062 */
[----:B------:R-:W-:Y:S05]  /*6ae0*/  IADD3 R173, R173, UR19, RZ ;  /* 0x00000013adad7c10 */ /* 0x000fea000fffe0ff */
[----:B------:R1:W5:Y:S01]  /*6af0*/  LDG.E.128 R52, [R172.64] ;  /* 0x00000006ac347981 */ /* 0x000362000c1e1d00 */
        /* <DEDUP_REMOVED lines=11> */
[C---:B------:R-:W-:Y:S02]  /*6bb0*/  LEA R16, P1, R156.reuse, R172, 0x1 ;  /* 0x000000ac9c107211 */ /* 0x040fe400078208ff */
        /* <DEDUP_REMOVED lines=75> */
.L_x_6461:
[----:B------:R-:W-:Y:S05]  /*7070*/  BSYNC B0 ;  /* 0x0000000000007941 */ /* 0x000fea0003800000 */
.L_x_6460:
[----:B------:R-:W-:Y:S05]  /*7080*/  MOV R3, 0xa0 ;  /* 0x000000a000037802 */ /* 0x000fea0000000f00 */
[C---:B------:R-:W-:Y:S04]  /*7090*/  IMAD.WIDE.U32 R4, R3.reuse, c[0x0][0x198], R70 ;  /* 0x0000660003047a25 */ /* 0x040fe800078e0046 */
[----:B------:R-:W-:Y:S05]  /*70a0*/  IMAD R0, R3, c[0x0][0x19c], RZ ;  /* 0x0000670003007a24 */ /* 0x000fea00078e02ff */
[----:B------:R-:W-:Y:S05]  /*70b0*/  IADD3 R5, R5, R0, RZ ;  /* 0x0000000005057210 */ /* 0x000fea0007ffe0ff */
[----:B-----5:R2:W-:Y:S02]  /*70c0*/  STG.E.128 [R4.64], R52 ;  /* 0x0000003404007986 */ /* 0x0205e4000c101d06 */
.L_x_6459:
[----:B------:R-:W-:Y:S05]  /*70d0*/  BSYNC B1 ;  /* 0x0000000000017941 */ /* 0x000fea0003800000 */
.L_x_6458:
        /* <DEDUP_REMOVED lines=96> */
.L_x_6465:
[----:B------:R-:W-:Y:S05]  /*76e0*/  BSYNC B0 ;  /* 0x0000000000007941 */ /* 0x000fea0003800000 */
.L_x_6464:
[----:B------:R-:W-:Y:S05]  /*76f0*/  MOV R3, 0xc0 ;  /* 0x000000c000037802 */ /* 0x000fea0000000f00 */
[C---:B------:R-:W-:Y:S04]  /*7700*/  IMAD.WIDE.U32 R4, R3.reuse, c[0x0][0x198], R70 ;  /* 0x0000660003047a25 */ /* 0x040fe800078e0046 */
[----:B------:R-:W-:Y:S05]  /*7710*/  IMAD R0, R3, c[0x0][0x19c], RZ ;  /* 0x0000670003007a24 */ /* 0x000fea00078e02ff */
[----:B------:R-:W-:Y:S05]  /*7720*/  IADD3 R5, R5, R0, RZ ;  /* 0x0000000005057210 */ /* 0x000fea0007ffe0ff */
[----:B-----5:R2:W-:Y:S02]  /*7730*/  STG.E.128 [R4.64], R52 ;  /* 0x0000003404007986 */ /* 0x0205e4000c101d06 */
.L_x_6463:
[----:B------:R-:W-:Y:S05]  /*7740*/  BSYNC B1 ;  /* 0x0000000000017941 */ /* 0x000fea0003800000 */
.L_x_6462:
[----:B------:R-:W-:Y:S01]  /*7750*/  ISETP.NE.AND P0, PT, R154, RZ, PT ;  /* 0x000000ff9a00720c */ /* 0x000fe20003f05270 */
[----:B------:R-:W-:Y:S01]  /*7760*/  @!UPT UIADD3 URZ, URZ, URZ, URZ ;  /* 0x0000003f3f3ff290 */ /* 0x000fe2000fffe03f */
[----:B------:R-:W-:Y:S11]  /*7770*/  BSSY B1, `(.L_x_6466) ;  /* 0x0000065000017945 */ /* 0x000ff60003800000 */
        /* <DEDUP_REMOVED lines=10> */
[----:B------:R-:W-:Y:S01]  /*7820*/  ISETP.GE.AND P0, PT, R14, R155, PT ;  /* 0x0000009b0e00720c */ /* 0x000fe20003f06270 */
[----:B------:R-:W-:Y:S01]  /*7830*/  HADD2.F32 R33, -RZ, R52.H1_H1 ;  /* 0x30000034ff217230 */ /* 0x000fe20000004100 */
[----:B------:R-:W-:Y:S01]  /*7840*/  MOV R101, RZ ;  /* 0x000000ff00657202 */ /* 0x000fe20000000f00 */
[----:B------:R-:W-:Y:S01]  /*7850*/  HADD2.F32 R36, -RZ, R53.H0_H0 ;  /* 0x20000035ff247230 */ /* 0x000fe20000004100 */
[----:B------:R-:W-:Y:S02]  /*7860*/  MOV R46, R54 ;  /* 0x00000036002e7202 */ /* 0x000fe40000000f00 */
[----:B------:R-:W-:Y:S07]  /*7870*/  MOV R47, R55 ;  /* 0x00000037002f7202 */ /* 0x000fee0000000f00 */
[----:B------:R-:W-:Y:S02]  /*7880*/  @P0 IADD3 R155, RZ, -UR5, RZ ;  /* 0x80000005ff9b0c10 */ /* 0x000fe4000fffe0ff */
[----:B------:R-:W-:Y:S02]  /*7890*/  @P0 IADD3 R101, RZ, -UR5, RZ ;  /* 0x80000005ff650c10 */ /* 0x000fe4000fffe0ff */
[----:B------:R-:W-:Y:S02]  /*78a0*/  LEA R16, P1, R155, R156, 0x1 ;  /* 0x0000009c9b107211 */ /* 0x000fe400078208ff */
[----:B------:R-:W-:Y:S02]  /*78b0*/  IADD3 R99, P2, R119, R101, RZ ;  /* 0x0000006577637210 */ /* 0x000fe40007f5e0ff */
[----:B------:R-:W-:Y:S02]  /*78c0*/  LEA.HI.X.SX32 R17, R155, R157, 0x1, P1 ;  /* 0x0000009d9b117211 */ /* 0x000fe400008f0eff */
[----:B------:R-:W-:Y:S02]  /*78d0*/  LEA R172, P1, R99, R100, 0x1 ;  /* 0x0000006463ac7211 */ /* 0x000fe400078208ff */
        /* <DEDUP_REMOVED lines=72> */
.L_x_6469:
[----:B------:R-:W-:Y:S05]  /*7d60*/  BSYNC B0 ;  /* 0x0000000000007941 */ /* 0x000fea0003800000 */
.L_x_6468:
[----:B------:R-:W-:Y:S05]  /*7d70*/  MOV R3, 0xe0 ;  /* 0x000000e000037802 */ /* 0x000fea0000000f00 */
[C---:B------:R-:W-:Y:S04]  /*7d80*/  IMAD.WIDE.U32 R4, R3.reuse, c[0x0][0x198], R70 ;  /* 0x0000660003047a25 */ /* 0x040fe800078e0046 */
[----:B------:R-:W-:Y:S05]  /*7d90*/  IMAD R0, R3, c[0x0][0x19c], RZ ;  /* 0x0000670003007a24 */ /* 0x000fea00078e02ff */
[----:B------:R-:W-:Y:S05]  /*7da0*/  IADD3 R5, R5, R0, RZ ;  /* 0x0000000005057210 */ /* 0x000fea0007ffe0ff */
[----:B-----5:R2:W-:Y:S02]  /*7db0*/  STG.E.128 [R4.64], R52 ;  /* 0x0000003404007986 */ /* 0x0205e4000c101d06 */
.L_x_6467:
[----:B------:R-:W-:Y:S05]  /*7dc0*/  BSYNC B1 ;  /* 0x0000000000017941 */ /* 0x000fea0003800000 */
.L_x_6466:
[----:B--23--:R-:W-:Y:S01]  /*7dd0*/  IMAD.MOV.U32 R3, RZ, RZ, c[0x0][0x230] ;  /* 0x00008c00ff037624 */ /* 0x00cfe200078e00ff */
        /* <DEDUP_REMOVED lines=8> */
.L_x_6419:
[----:B---3--:R-:W-:Y:S01]  /*7e60*/  @P4 IMAD.MOV.U32 R3, RZ, RZ, c[0x0][0x288] ;  /* 0x0000a200ff034624 */ /* 0x008fe200078e00ff */
[-C--:B------:R-:W-:Y:S01]  /*7e70*/  @P1 MOV R99, R95.reuse ;  /* 0x0000005f00631202 */ /* 0x080fe20000000f00 */
[----:B------:R-:W-:Y:S01]  /*7e80*/  UMOV UR4, URZ ;  /* 0x0000003f00047c82 */ /* 0x000fe20008000000 */
[C---:B------:R-:W-:Y:S02]  /*7e90*/  @P3 LEA R20, P0, R109.reuse, R98, 0x1 ;  /* 0x000000626d143211 */ /* 0x040fe400078008ff */
[----:B------:R-:W-:Y:S01]  /*7ea0*/  @P4 MOV R0, c[0x0][0x28c] ;  /* 0x0000a30000004a02 */ /* 0x000fe20000000f00 */
[----:B------:R1:W2:Y:S01]  /*7eb0*/  @P1 LDG.E.128 R4, [R98.64] ;  /* 0x0000000662041981 */ /* 0x0002a2000c1e1d00 */
[----:B------:R-:W-:Y:S02]  /*7ec0*/  @P3 LEA.HI.X R21, R109, R95, R108, 0x1, P0 ;  /* 0x0000005f6d153211 */ /* 0x000fe400000f0c6c */
[C---:B------:R-:W-:Y:S01]  /*7ed0*/  @P3 LEA R26, P0, R105.reuse, R70, 0x1 ;  /* 0x00000046691a3211 */ /* 0x040fe200078008ff */
[----:B------:R-:W-:Y:S03]  /*7ee0*/  @P4 IMAD R0, R0, 0x60, RZ ;  /* 0x0000006000004824 */ /* 0x000fe600078e02ff */
[----:B------:R-:W-:Y:S01]  /*7ef0*/  @P3 LEA.HI.X R27, R105, R71, R104, 0x1, P0 ;  /* 0x00000047691b3211 */ /* 0x000fe200000f0c68 */
[----:B-1----:R-:W-:Y:S04]  /*7f00*/  @P4 IMAD.MOV.U32 R99, RZ, RZ, R95 ;  /* 0x000000ffff634224 */ /* 0x002fe800078e005f */
[----:B------:R-:W-:Y:S04]  /*7f10*/  @P4 IMAD.WIDE.U32 R2, R3, 0x60, R98 ;  /* 0x0000006003024825 */ /* 0x000fe800078e0062 */
[----:B------:R-:W-:Y:S01]  /*7f20*/  @P5 IMAD.MOV.U32 R99, RZ, RZ, R95 ;  /* 0x000000ffff635224 */ /* 0x000fe200078e005f */
[----:B------:R-:W-:Y:S01]  /*7f30*/  @P4 IADD3 R3, R3, R0, RZ ;  /* 0x0000000003034210 */ /* 0x000fe20007ffe0ff */
[----:B--2---:R-:W-:Y:S01]  /*7f40*/  @P1 STG.E.128 [R70.64], R4 ;  /* 0x0000000446001986 */ /* 0x004fe2000c101d06 */
[----:B------:R-:W-:Y:S03]  /*7f50*/  ISETP.NE.AND P1, PT, R156, RZ, PT ;  /* 0x000000ff9c00720c */ /* 0x000fe60003f25270 */
[----:B------:R-:W2:Y:S10]  /*7f60*/  @P3 LDG.E.128 R20, [R20.64] ;  /* 0x0000000614143981 */ /* 0x000eb4000c1e1d00 */
[C---:B------:R-:W-:Y:S04]  /*7f70*/  @P1 LEA R16, P0, R75.reuse, R98, 0x1 ;  /* 0x000000624b101211 */ /* 0x040fe800078008ff */
[----:B------:R-:W-:Y:S02]  /*7f80*/  @P1 LEA.HI.X R17, R75, R95, R74, 0x1, P0 ;  /* 0x0000005f4b111211 */ /* 0x000fe400000f0c4a */
[C---:B------:R-:W-:Y:S04]  /*7f90*/  @P1 LEA R24, P0, R148.reuse, R70, 0x1 ;  /* 0x0000004694181211 */ /* 0x040fe800078008ff */
[----:B------:R-:W-:Y:S01]  /*7fa0*/  @P1 LEA.HI.X R25, R148, R71, R76, 0x1, P0 ;  /* 0x0000004794191211 */ /* 0x000fe200000f0c4c */
[----:B--2---:R1:W-:Y:S04]  /*7fb0*/  @P3 STG.E.128 [R26.64], R20 ;  /* 0x000000141a003986 */ /* 0x0043e8000c101d06 */
[----:B------:R-:W2:Y:S01]  /*7fc0*/  @P1 LDG.E.128 R16, [R16.64] ;  /* 0x0000000610101981 */ /* 0x000ea2000c1e1d00 */
[C---:B-1----:R-:W-:Y:S04]  /*7fd0*/  @P2 LEA R20, P0, R78.reuse, R98, 0x1 ;  /* 0x000000624e142211 */ /* 0x042fe800078008ff */
[----:B------:R-:W-:Y:S01]  /*7fe0*/  @P2 LEA.HI.X R21, R78, R95, R77, 0x1, P0 ;  /* 0x0000005f4e152211 */ /* 0x000fe200000f0c4d */
[----:B--2---:R1:W-:Y:S01]  /*7ff0*/  @P1 STG.E.128 [R24.64], R16 ;  /* 0x0000001018001986 */ /* 0x0043e2000c101d06 */
[----:B------:R-:W-:Y:S03]  /*8000*/  ISETP.NE.AND P1, PT, R154, RZ, PT ;  /* 0x000000ff9a00720c */ /* 0x000fe60003f25270 */
[----:B------:R2:W3:Y:S02]  /*8010*/  @P4 LDG.E.128 R4, [R2.64] ;  /* 0x0000000602044981 */ /* 0x0004e4000c1e1d00 */
[----:B--2---:R-:W-:Y:S04]  /*8020*/  @P4 IMAD.MOV.U32 R3, RZ, RZ, 0x60 ;  /* 0x00000060ff034424 */ /* 0x004fe800078e00ff */
[C---:B------:R-:W-:Y:S01]  /*8030*/  @P4 IMAD.WIDE.U32 R22, R3.reuse, c[0x0][0x198], R70 ;  /* 0x0000660003164a25 */ /* 0x040fe200078e0046 */
[C---:B-1----:R-:W-:Y:S03]  /*8040*/  @P2 LEA R24, P0, R150.reuse, R70, 0x1 ;  /* 0x0000004696182211 */ /* 0x042fe600078008ff */
[----:B------:R-:W-:Y:S01]  /*8050*/  @P4 IMAD R0, R3, c[0x0][0x19c], RZ ;  /* 0x0000670003004a24 */ /* 0x000fe200078e02ff */
[----:B------:R-:W-:Y:S01]  /*8060*/  @P2 LEA.HI.X R25, R150, R71, R80, 0x1, P0 ;  /* 0x0000004796192211 */ /* 0x000fe200000f0c50 */
[----:B------:R-:W-:Y:S03]  /*8070*/  @P5 IMAD.MOV.U32 R3, RZ, RZ, c[0x0][0x288] ;  /* 0x0000a200ff035624 */ /* 0x000fe600078e00ff */
[----:B------:R-:W-:Y:S01]  /*8080*/  @P4 IADD3 R23, R23, R0, RZ ;  /* 0x0000000017174210 */ /* 0x000fe20007ffe0ff */
[----:B------:R-:W-:Y:S01]  /*8090*/  @P5 IMAD.WIDE.U32 R2, R3, 0xa0, R98 ;  /* 0x000000a003025825 */ /* 0x000fe200078e0062 */
[----:B------:R-:W-:Y:S02]  /*80a0*/  @P5 MOV R0, c[0x0][0x28c] ;  /* 0x0000a30000005a02 */ /* 0x000fe40000000f00 */
[-C--:B------:R-:W-:Y:S03]  /*80b0*/  @P6 MOV R99, R95.reuse ;  /* 0x0000005f00636202 */ /* 0x080fe60000000f00 */
[----:B------:R-:W-:Y:S05]  /*80c0*/  @P5 IMAD R0, R0, 0xa0, RZ ;  /* 0x000000a000005824 */ /* 0x000fea00078e02ff */
[----:B------:R-:W-:Y:S01]  /*80d0*/  @P5 IADD3 R3, R3, R0, RZ ;  /* 0x0000000003035210 */ /* 0x000fe20007ffe0ff */
[----:B------:R-:W-:Y:S04]  /*80e0*/  @P6 IMAD.MOV.U32 R0, RZ, RZ, c[0x0][0x28c] ;  /* 0x0000a300ff006624 */ /* 0x000fe800078e00ff */
[----:B------:R-:W-:Y:S01]  /*80f0*/  @P6 IMAD R0, R0, 0xc0, RZ ;  /* 0x000000c000006824 */ /* 0x000fe200078e02ff */
[----:B---3--:R1:W-:Y:S04]  /*8100*/  @P4 STG.E.128 [R22.64], R4 ;  /* 0x0000000416004986 */ /* 0x0083e8000c101d06 */
[----:B------:R2:W3:Y:S02]  /*8110*/  @P2 LDG.E.128 R16, [R20.64] ;  /* 0x0000000614102981 */ /* 0x0004e4000c1e1d00 */
[----:B--2---:R-:W-:Y:S05]  /*8120*/  @P5 MOV R21, 0xa0 ;  /* 0x000000a000155802 */ /* 0x004fea0000000f00 */
[C---:B-1----:R-:W-:Y:S04]  /*8130*/  @P5 IMAD.WIDE.U32 R22, R21.reuse, c[0x0][0x198], R70 ;  /* 0x0000660015165a25 */ /* 0x042fe800078e0046 */
[----:B------:R-:W-:Y:S04]  /*8140*/  @P5 IMAD R21, R21, c[0x0][0x19c], RZ ;  /* 0x0000670015155a24 */ /* 0x000fe800078e02ff */
[----:B------:R-:W-:Y:S01]  /*8150*/  @P5 IMAD.IADD R23, R23, 0x1, R21 ;  /* 0x0000000117175824 */ /* 0x000fe200078e0215 */
[----:B------:R-:W-:Y:S01]  /*8160*/  @P6 MOV R21, 0xc0 ;  /* 0x000000c000156802 */ /* 0x000fe20000000f00 */
[----:B---3--:R1:W-:Y:S04]  /*8170*/  @P2 STG.E.128 [R24.64], R16 ;  /* 0x0000001018002986 */ /* 0x0083e8000c101d06 */
[----:B------:R2:W3:Y:S02]  /*8180*/  @P5 LDG.E.128 R4, [R2.64] ;  /* 0x0000000602045981 */ /* 0x0004e4000c1e1d00 */
[----:B--2---:R-:W-:Y:S04]  /*8190*/  @P6 IMAD.MOV.U32 R3, RZ, RZ, c[0x0][0x288] ;  /* 0x0000a200ff036624 */ /* 0x004fe800078e00ff */
[----:B------:R-:W-:Y:S01]  /*81a0*/  @P6 IMAD.WIDE.U32 R2, R3, 0xc0, R98 ;  /* 0x000000c003026825 */ /* 0x000fe200078e0062 */
[----:B------:R-:W-:Y:S04]  /*81b0*/  @P1 MOV R99, R95 ;  /* 0x0000005f00631202 */ /* 0x000fe80000000f00 */
[----:B------:R-:W-:Y:S01]  /*81c0*/  @P6 IADD3 R3, R3, R0, RZ ;  /* 0x0000000003036210 */ /* 0x000fe20007ffe0ff */
[----:B------:R-:W-:Y:S04]  /*81d0*/  @P1 IMAD.MOV.U32 R0, RZ, RZ, c[0x0][0x28c] ;  /* 0x0000a300ff001624 */ /* 0x000fe800078e00ff */
[----:B------:R-:W-:Y:S01]  /*81e0*/  @P1 IMAD R0, R0, 0xe0, RZ ;  /* 0x000000e000001824 */ /* 0x000fe200078e02ff */
[----:B---3--:R2:W-:Y:S04]  /*81f0*/  @P5 STG.E.128 [R22.64], R4 ;  /* 0x0000000416005986 */ /* 0x0085e8000c101d06 */
[----:B-1----:R1:W3:Y:S02]  /*8200*/  @P6 LDG.E.128 R16, [R2.64] ;  /* 0x0000000602106981 */ /* 0x0022e4000c1e1d00 */
[----:B-1----:R-:W-:Y:S04]  /*8210*/  @P1 IMAD.MOV.U32 R3, RZ, RZ, c[0x0][0x288] ;  /* 0x0000a200ff031624 */ /* 0x002fe800078e00ff */
[----:B------:R-:W-:Y:S04]  /*8220*/  @P1 IMAD.WIDE.U32 R2, R3, 0xe0, R98 ;  /* 0x000000e003021825 */ /* 0x000fe800078e0062 */
[----:B------:R-:W-:Y:S02]  /*8230*/  @P1 IMAD.IADD R3, R3, 0x1, R0 ;  /* 0x0000000103031824 */ /* 0x000fe400078e0200 */
[C-C-:B--2---:R-:W-:Y:S04]  /*8240*/  @P6 IMAD.WIDE.U32 R22, R21.reuse, c[0x0][0x198], R70.reuse ;  /* 0x0000660015166a25 */ /* 0x144fe800078e0046 */
[----:B------:R-:W-:Y:S05]  /*8250*/  @P6 IMAD R21, R21, c[0x0][0x19c], RZ ;  /* 0x0000670015156a24 */ /* 0x000fea00078e02ff */
[----:B------:R-:W-:Y:S05]  /*8260*/  @P6 IADD3 R23, R23, R21, RZ ;  /* 0x0000001517176210 */ /* 0x000fea0007ffe0ff */
[----:B---3--:R1:W-:Y:S04]  /*8270*/  @P6 STG.E.128 [R22.64], R16 ;  /* 0x0000001016006986 */ /* 0x0083e8000c101d06 */
[----:B------:R2:W3:Y:S02]  /*8280*/  @P1 LDG.E.128 R4, [R2.64] ;  /* 0x0000000602041981 */ /* 0x0004e4000c1e1d00 */
[----:B--2---:R-:W-:Y:S05]  /*8290*/  @P1 MOV R3, 0xe0 ;  /* 0x000000e000031802 */ /* 0x004fea0000000f00 */
[C---:B------:R-:W-:Y:S04]  /*82a0*/  @P1 IMAD.WIDE.U32 R20, R3.reuse, c[0x0][0x198], R70 ;  /* 0x0000660003141a25 */ /* 0x040fe800078e0046 */
[----:B------:R-:W-:Y:S05]  /*82b0*/  @P1 IMAD R0, R3, c[0x0][0x19c], RZ ;  /* 0x0000670003001a24 */ /* 0x000fea00078e02ff */
[----:B------:R-:W-:Y:S05]  /*82c0*/  @P1 IADD3 R21, R21, R0, RZ ;  /* 0x0000000015151210 */ /* 0x000fea0007ffe0ff */
[----:B---3--:R1:W-:Y:S02]  /*82d0*/  @P1 STG.E.128 [R20.64], R4 ;  /* 0x0000000414001986 */ /* 0x0083e4000c101d06 */
.L_x_6437:
[----:B------:R-:W-:Y:S01]  /*82e0*/  IMAD.MOV.U32 R0, RZ, RZ, c[0x0][0x288] ;  /* 0x0000a200ff007624 */ /* 0x000fe200078e00ff */
[----:B------:R-:W-:Y:S01]  /*82f0*/  ISETP.NE.AND P1, PT, R166, RZ, PT ;  /* 0x000000ffa600720c */ /* 0x000fe20003f25270 */
[----:B-1----:R-:W-:Y:S02]  /*8300*/  IMAD.MOV.U32 R99, RZ, RZ, R95 ;  /* 0x000000ffff637224 */ /* 0x002fe400078e005f */
        /* <DEDUP_REMOVED lines=10> */
[----:B------:R-:W-:Y:S02]  /*83b0*/  IADD3 R13, R13, -0x100, RZ ;  /* 0xffffff000d0d7810 */ /* 0x000fe40007ffe0ff */
[----:B------:R-:W1:Y:S01]  /*83c0*/  I2F.RP R17, R5 ;  /* 0x0000000500117306 */ /* 0x000e620000209400 */
[----:B------:R-:W-:Y:S02]  /*83d0*/  IABS R16, R12 ;  /* 0x0000000c00107213 */ /* 0x000fe40000000000 */
[----:B------:R-:W-:Y:S01]  /*83e0*/  IMAD.IADD R0, R13, 0x1, -R12 ;  /* 0x000000010d007824 */ /* 0x000fe200078e0a0c */
[----:B------:R-:W-:Y:S02]  /*83f0*/  IABS R7, R13 ;  /* 0x0000000d00077213 */ /* 0x000fe40000000000 */
[----:B------:R-:W-:Y:S04]  /*8400*/  LOP3.LUT R3, RZ, c[0x0][0x2d0], RZ, 0x33, !PT ;  /* 0x0000b400ff037a12 */ /* 0x000fe800078e33ff */
        /* <DEDUP_REMOVED lines=10> */
[C---:B------:R-:W-:Y:S01]  /*84b0*/  IMAD R7, R5.reuse, R6, R7 ;  /* 0x0000000605077224 */ /* 0x040fe200078e0207 */
[----:B------:R-:W-:Y:S01]  /*84c0*/  LOP3.LUT R6, R12, c[0x0][0x2d0], RZ, 0x3c, !PT ;  /* 0x0000b4000c067a12 */ /* 0x000fe200078e3cff */
[C---:B------:R-:W-:Y:S03]  /*84d0*/  IMAD R16, R5.reuse, R8, R16 ;  /* 0x0000000805107224 */ /* 0x040fe600078e0210 */
[C---:B------:R-:W-:Y:S02]  /*84e0*/  ISETP.GT.U32.AND P0, PT, R5.reuse, R7, PT ;  /* 0x000000070500720c */ /* 0x040fe40003f04070 */
[----:B------:R-:W-:Y:S02]  /*84f0*/  ISETP.GT.U32.AND P1, PT, R5, R16, PT ;  /* 0x000000100500720c */ /* 0x000fe40003f24070 */
[----:B------:R-:W-:Y:S09]  /*8500*/  ISETP.GE.AND P5, PT, R6, RZ, PT ;  /* 0x000000ff0600720c */ /* 0x000ff20003fa6270 */
[----:B------:R-:W-:Y:S01]  /*8510*/  @!P0 IADD3 R2, R2, 0x1, RZ ;  /* 0x0000000102028810 */ /* 0x000fe20007ffe0ff */
[----:B------:R-:W-:Y:S01]  /*8520*/  @!P0 IMAD.IADD R7, R7, 0x1, -R5 ;  /* 0x0000000107078824 */ /* 0x000fe200078e0a05 */
[-C--:B------:R-:W-:Y:S02]  /*8530*/  @!P1 IADD3 R16, R16, -R5.reuse, RZ ;  /* 0x8000000510109210 */ /* 0x080fe40007ffe0ff */
[----:B------:R-:W-:Y:S02]  /*8540*/  @!P1 IADD3 R4, R4, 0x1, RZ ;  /* 0x0000000104049810 */ /* 0x000fe40007ffe0ff */
[-C--:B------:R-:W-:Y:S02]  /*8550*/  ISETP.GE.U32.AND P2, PT, R7, R5.reuse, PT ;  /* 0x000000050700720c */ /* 0x080fe40003f46070 */
[----:B------:R-:W-:Y:S02]  /*8560*/  ISETP.GE.U32.AND P3, PT, R16, R5, PT ;  /* 0x000000051000720c */ /* 0x000fe40003f66070 */
[----:B------:R-:W-:Y:S02]  /*8570*/  LOP3.LUT R5, R13, c[0x0][0x2d0], RZ, 0x3c, !PT ;  /* 0x0000b4000d057a12 */ /* 0x000fe400078e3cff */
[----:B------:R-:W-:Y:S02]  /*8580*/  ISETP.NE.AND P0, PT, RZ, c[0x0][0x2d0], PT ;  /* 0x0000b400ff007a0c */ /* 0x000fe40003f05270 */
[----:B------:R-:W-:Y:S05]  /*8590*/  ISETP.GE.AND P4, PT, R5, RZ, PT ;  /* 0x000000ff0500720c */ /* 0x000fea0003f86270 */
[----:B------:R-:W-:Y:S02]  /*85a0*/  @P2 IADD3 R2, R2, 0x1, RZ ;  /* 0x0000000102022810 */ /* 0x000fe40007ffe0ff */
[----:B------:R-:W-:Y:S05]  /*85b0*/  @P3 IADD3 R4, R4, 0x1, RZ ;  /* 0x0000000104043810 */ /* 0x000fea0007ffe0ff */
[----:B------:R-:W-:Y:S02]  /*85c0*/  @!P5 IMAD.MOV R4, RZ, RZ, -R4 ;  /* 0x000000ffff04d224 */ /* 0x000fe400078e0a04 */
[----:B------:R-:W-:Y:S05]  /*85d0*/  @!P4 IMAD.MOV R2, RZ, RZ, -R2 ;  /* 0x000000ffff02c224 */ /* 0x000fea00078e0a02 */
[C---:B------:R-:W-:Y:S02]  /*85e0*/  SEL R2, R3.reuse, R2, !P0 ;  /* 0x0000000203027207 */ /* 0x040fe40004000000 */
[----:B------:R-:W-:Y:S02]  /*85f0*/  SEL R3, R3, R4, !P0 ;  /* 0x0000000403037207 */ /* 0x000fe40004000000 */
[CC--:B------:R-:W-:Y:S02]  /*8600*/  LEA R22, P1, R2.reuse, R170.reuse, 0x2 ;  /* 0x000000aa02167211 */ /* 0x0c0fe400078210ff */
[C---:B------:R-:W-:Y:S02]  /*8610*/  LEA R18, P0, R3.reuse, R170, 0x2 ;  /* 0x000000aa03127211 */ /* 0x040fe400078010ff */
[-C--:B------:R-:W-:Y:S02]  /*8620*/  LEA.HI.X.SX32 R23, R2, R171.reuse, 0x2, P1 ;  /* 0x000000ab02177211 */ /* 0x080fe400008f16ff */
[C---:B------:R-:W-:Y:S02]  /*8630*/  LEA.HI.X.SX32 R19, R3.reuse, R171, 0x2, P0 ;  /* 0x000000ab03137211 */ /* 0x040fe400000f16ff */
[----:B------:R-:W-:Y:S01]  /*8640*/  IADD3 R3, R3, -R2, RZ ;  /* 0x8000000203037210 */ /* 0x000fe20007ffe0ff */
[----:B------:R-:W2:Y:S04]  /*8650*/  LDG.E R5, [R22.64] ;  /* 0x0000000616057981 */ /* 0x000ea8000c1e1900 */
[----:B------:R-:W-:Y:S01]  /*8660*/  IMAD R0, R3, c[0x0][0x2d0], R0 ;  /* 0x0000b40003007a24 */ /* 0x000fe200078e0200 */
[----:B------:R-:W2:Y:S03]  /*8670*/  LDG.E R6, [R18.64] ;  /* 0x0000000612067981 */ /* 0x000ea6000c1e1900 */
        /* <DEDUP_REMOVED lines=9> */
[----:B------:R-:W-:Y:S02]  /*8710*/  IMAD R5, R16, c[0x0][0x184], R5 ;  /* 0x0000610010057a24 */ /* 0x000fe400078e0205 */
[----:B------:R-:W-:Y:S02]  /*8720*/  IMAD R7, R7, c[0x0][0x198], RZ ;  /* 0x0000660007077a24 */ /* 0x000fe400078e02ff */
[----:B------:R-:W-:Y:S02]  /*8730*/  IMAD.IADD R19, R19, 0x1, R5 ;  /* 0x0000000113137824 */ /* 0x000fe400078e0205 */
[----:B------:R-:W-:Y:S02]  /*8740*/  IMAD R5, R8, c[0x0][0x188], RZ ;  /* 0x0000620008057a24 */ /* 0x000fe400078e02ff */
[----:B------:R-:W-:Y:S04]  /*8750*/  IMAD.WIDE.U32 R20, R16, c[0x0][0x188], R20 ;  /* 0x0000620010147a25 */ /* 0x000fe800078e0014 */
[----:B------:R-:W-:Y:S01]  /*8760*/  IMAD.WIDE.U32 R18, R0, c[0x0][0x198], R18 ;  /* 0x0000660000127a25 */ /* 0x000fe200078e0012 */
[----:B------:R-:W-:Y:S03]  /*8770*/  LEA R72, P1, R20, R72, 0x1 ;  /* 0x0000004814487211 */ /* 0x000fe600078208ff */
[----:B------:R-:W-:Y:S01]  /*8780*/  IMAD R5, R16, c[0x0][0x18c], R5 ;  /* 0x0000630010057a24 */ /* 0x000fe200078e0205 */
[----:B------:R-:W-:Y:S01]  /*8790*/  LEA R70, P0, R18, R70, 0x1 ;  /* 0x0000004612467211 */ /* 0x000fe200078008ff */
[----:B------:R-:W-:Y:S03]  /*87a0*/  IMAD R7, R0, c[0x0][0x19c], R7 ;  /* 0x0000670000077a24 */ /* 0x000fe600078e0207 */
[----:B------:R-:W-:Y:S01]  /*87b0*/  IADD3 R6, R21, R5, RZ ;  /* 0x0000000515067210 */ /* 0x000fe20007ffe0ff */
[----:B------:R-:W-:Y:S03]  /*87c0*/  IMAD.IADD R8, R19, 0x1, R7 ;  /* 0x0000000113087824 */ /* 0x000fe600078e0207 */
[----:B------:R-:W-:Y:S02]  /*87d0*/  LEA.HI.X R73, R20, R73, R6, 0x1, P1 ;  /* 0x0000004914497211 */ /* 0x000fe400008f0c06 */
[----:B------:R-:W-:Y:S01]  /*87e0*/  LEA.HI.X R71, R18, R71, R8, 0x1, P0 ;  /* 0x0000004712477211 */ /* 0x000fe200000f0c08 */
[----:B------:R-:W-:-:S05]  /*87f0*/  BRA `(.L_x_6471) ;  /* 0x0000008000007947 */ /* 0x000fca0003800000 */
.L_x_6470:
[----:B------:R-:W-:Y:S02]  /*8800*/  IMAD.MOV.U32 R2, RZ, RZ, c[0x0][0x1a0] ;  /* 0x00006800ff027624 */ /* 0x000fe400078e00ff */
[----:B------:R-:W-:Y:S02]  /*8810*/  IMAD.MOV.U32 R0, RZ, RZ, c[0x0][0x198] ;  /* 0x00006600ff007624 */ /* 0x000fe400078e00ff */
[----:B------:R-:W-:Y:S02]  /*8820*/  IMAD.U32 R3, R2, -0x80, RZ ;  /* 0xffffff8002037824 */ /* 0x000fe400078e00ff */
[----:B------:R-:W-:Y:S03]  /*8830*/  IMAD.U32 R5, R0, -0x80, RZ ;  /* 0xffffff8000057824 */ /* 0x000fe600078e00ff */
[----:B------:R-:W-:Y:S02]  /*8840*/  LEA R72, P1, R3, R72, 0x1 ;  /* 0x0000004803487211 */ /* 0x000fe400078208ff */
[----:B------:R-:W-:Y:S02]  /*8850*/  LEA R70, P0, R5, R70, 0x1 ;  /* 0x0000004605467211 */ /* 0x000fe400078008ff */
[----:B------:R-:W-:Y:S02]  /*8860*/  LEA.HI.X.SX32 R73, R3, R73, 0x1, P1 ;  /* 0x0000004903497211 */ /* 0x000fe400008f0eff */
[----:B------:R-:W-:Y:S02]  /*8870*/  LEA.HI.X.SX32 R71, R5, R71, 0x1, P0 ;  /* 0x0000004705477211 */ /* 0x000fe400000f0eff */
.L_x_6471:
[----:B------:R-:W-:Y:S04]  /*8880*/  IADD3 R11, R11, -0x1, RZ ;  /* 0xffffffff0b0b7810 */ /* 0x000fe80007ffe0ff */
[----:B------:R-:W-:Y:S11]  /*8890*/  ISETP.GT.AND P0, PT, R11, R67, PT ;  /* 0x000000430b00720c */ /* 0x000ff60003f04270 */
[----:B------:R-:W-:Y:S02]  /*88a0*/  @!UPT UIADD3 URZ, URZ, URZ, URZ ;  /* 0x0000003f3f3ff290 */ /* 0x000fe4000fffe03f */
[----:B------:R-:W-:-:S05]  /*88b0*/  @P0 BRA `(.L_x_6472) ;  /* 0xffff9d6000000947 */ /* 0x000fca000383ffff */
.L_x_6418:
        /* <DEDUP_REMOVED lines=13> */
[----:B------:R-:W-:Y:S01]  /*8990*/  IMAD.MOV.U32 R6, RZ, RZ, c[0x0][0x194] ;  /* 0x00006500ff067624 */ /* 0x000fe200078e00ff */
[-C--:B------:R-:W-:Y:S01]  /*89a0*/  LEA R2, P0, R3, R138.reuse, 0x5 ;  /* 0x0000008a03027211 */ /* 0x080fe200078028ff */
[----:B------:R-:W-:Y:S01]  /*89b0*/  IMAD.MOV.U32 R136, RZ, RZ, R138 ;  /* 0x000000ffff887224 */ /* 0x000fe200078e008a */
[----:B------:R-:W-:Y:S01]  /*89c0*/  IADD3 R0, P1, R7, R138, RZ ;  /* 0x0000008a07007210 */ /* 0x000fe20007f3e0ff */
[----:B------:R-:W-:Y:S01]  /*89d0*/  ULDC.U8 UR4, c[0x0][0x313] ;  /* 0x0000c4c000047ab9 */ /* 0x000fe20000000000 */
[C---:B------:R-:W-:Y:S01]  /*89e0*/  LEA.HI.X R7, R3.reuse, R137, R6, 0x5, P0 ;  /* 0x0000008903077211 */ /* 0x040fe200000f2c06 */
[----:B------:R-:W-:Y:S01]  /*89f0*/  IMAD.WIDE.U32 R10, R3, 0x30, R136 ;  /* 0x00000030030a7825 */ /* 0x000fe200078e0088 */
[----:B------:R-:W-:Y:S02]  /*8a00*/  LEA R28, P0, R2, c[0x0][0x160], 0x1 ;  /* 0x00005800021c7a11 */ /* 0x000fe400078008ff */
[----:B------:R-:W-:Y:S01]  /*8a10*/  LEA R8, P2, R138, c[0x0][0x160], 0x1 ;  /* 0x000058008a087a11 */ /* 0x000fe200078408ff */
[----:B------:R-:W-:Y:S01]  /*8a20*/  IMAD R3, R6, 0x30, RZ ;  /* 0x0000003006037824 */ /* 0x000fe200078e02ff */
[----:B------:R-:W-:Y:S01]  /*8a30*/  LEA.HI.X R29, R2, c[0x0][0x164], R7, 0x1, P0 ;  /* 0x00005900021d7a11 */ /* 0x000fe200000f0c07 */
[----:B------:R-:W-:Y:S01]  /*8a40*/  IMAD.X R5, R5, 0x1, R137, P1 ;  /* 0x0000000105057824 */ /* 0x000fe200008e0689 */
[----:B------:R-:W-:Y:S01]  /*8a50*/  LEA R26, P0, R10, c[0x0][0x160], 0x1 ;  /* 0x000058000a1a7a11 */ /* 0x000fe200078008ff */
[----:B------:R-:W-:Y:S01]  /*8a60*/  IMAD.IADD R3, R11, 0x1, R3 ;  /* 0x000000010b037824 */ /* 0x000fe200078e0203 */
[----:B------:R-:W-:Y:S01]  /*8a70*/  LEA R24, P1, R0, c[0x0][0x160], 0x1 ;  /* 0x0000580000187a11 */ /* 0x000fe200078208ff */
[----:B------:R-:W-:Y:S01]  /*8a80*/  IMAD.SHL.U32 R13, R133, 0x10, RZ ;  /* 0x00000010850d7824 */ /* 0x000fe200078e00ff */
[----:B------:R-:W-:-:S02]  /*8a90*/  LEA.HI.X R9, R138, c[0x0][0x164], R137, 0x1, P2 ;  /* 0x000059008a097a11 */ /* 0x000fc400010f0c89 */
[----:B------:R-:W-:Y:S01]  /*8aa0*/  LEA.HI.X R27, R10, c[0x0][0x164], R3, 0x1, P0 ;  /* 0x000059000a1b7a11 */ /* 0x000fe200000f0c03 */
[----:B------:R-:W-:Y:S01]  /*8ab0*/  IMAD.IADD R3, R164, 0x1, -R61 ;  /* 0x00000001a4037824 */ /* 0x000fe200078e0a3d */
[----:B------:R-:W-:Y:S02]  /*8ac0*/  ISETP.NE.AND P0, PT, RZ, UR4, PT ;  /* 0x00000004ff007c0c */ /* 0x000fe4000bf05270 */
[----:B------:R-:W-:Y:S02]  /*8ad0*/  LEA.HI.X R25, R0, c[0x0][0x164], R5, 0x1, P1 ;  /* 0x0000590000197a11 */ /* 0x000fe400008f0c05 */
[----:B--2---:R-:W-:-:S05]  /*8ae0*/  IADD3 R4, R4, R69, R61 ;  /* 0x0000004504047210 */ /* 0x004fca0007ffe03d */
[----:B------:R-:W-:-:S05]  /*8af0*/  IMAD R4, R133, R4, RZ ;  /* 0x0000000485047224 */ /* 0x000fca00078e02ff */
[-C--:B------:R-:W-:Y:S02]  /*8b00*/  IADD3 R16, P2, R131, R4.reuse, RZ ;  /* 0x0000000483107210 */ /* 0x080fe40007f5e0ff */
[----:B------:R-:W-:Y:S02]  /*8b10*/  SHF.R.S32.HI R2, RZ, 0x1f, R4 ;  /* 0x0000001fff027819 */ /* 0x000fe40000011404 */
[----:B------:R-:W-:-:S03]  /*8b20*/  IADD3 R0, P1, R130, R4, RZ ;  /* 0x0000000482007210 */ /* 0x000fc60007f3e0ff */
[--C-:B------:R-:W-:Y:S02]  /*8b30*/  IMAD.X R118, R118, 0x1, R2.reuse, P2 ;  /* 0x0000000176767824 */ /* 0x100fe400010e0602 */
[----:B------:R-:W-:Y:S01]  /*8b40*/  IMAD.X R2, R117, 0x1, R2, P1 ;  /* 0x0000000175027824 */ /* 0x000fe200008e0602 */
        /* <DEDUP_REMOVED lines=16> */
[----:B------:R-:W3:Y:S01]  /*8c50*/  LDG.E.64 R6, [R6.64] ;  /* 0x0000000606067981 */ /* 0x000ee2000c1e1b00 */
        /* <DEDUP_REMOVED lines=37> */
.L_x_6479:
[----:B------:R-:W-:Y:S05]  /*8eb0*/  BSYNC B0 ;  /* 0x0000000000007941 */ /* 0x000fea0003800000 */
.L_x_6478:
[----:B-----5:R1:W-:Y:S02]  /*8ec0*/  STS.128 [R167], R8 ;  /* 0x00000008a7007388 */ /* 0x0203e40000000c00 */
.L_x_6477:
[----:B------:R-:W-:Y:S05]  /*8ed0*/  BSYNC B1 ;  /* 0x0000000000017941 */ /* 0x000fea0003800000 */
.L_x_6476:
        /* <DEDUP_REMOVED lines=31> */
[----:B------:R-:W-:Y:S01]  /*90d0*/  FMUL.FTZ R9, R21, R9 ;  /* 0x0000000915097220 */ /* 0x000fe20000410000 */
[----:B------:R-:W-:Y:S01]  /*90e0*/  HADD2.F32 R5, -RZ, R5.H0_H0 ;  /* 0x20000005ff057230 */ /* 0x000fe20000004100 */
[C---:B------:R-:W-:Y:S01]  /*90f0*/  FMUL.FTZ R0, R18.reuse, R0 ;  /* 0x0000000012007220 */ /* 0x040fe20000410000 */
[----:B------:R-:W-:Y:S01]  /*9100*/  HADD2.F32 R6, -RZ, R6.H0_H0 ;  /* 0x20000006ff067230 */ /* 0x000fe20000004100 */
[----:B------:R-:W-:-:S02]  /*9110*/  FFMA.FTZ R2, R18, R11, -R2 ;  /* 0x0000000b12027223 */ /* 0x000fc40000010802 */
[-C--:B------:R-:W-:Y:S02]  /*9120*/  FFMA.FTZ R10, R21, R13.reuse, -R10 ;  /* 0x0000000d150a7223 */ /* 0x080fe4000001080a */
[----:B------:R-:W-:Y:S01]  /*9130*/  FFMA.FTZ R9, R20, R13, R9 ;  /* 0x0000000d14097223 */ /* 0x000fe20000010009 */
[--C-:B------:R-:W-:Y:S01]  /*9140*/  HADD2.F32 R13, -RZ, R8.reuse.H0_H0 ;  /* 0x20000008ff0d7230 */ /* 0x100fe20000004100 */
[----:B------:R-:W-:Y:S01]  /*9150*/  FFMA.FTZ R11, R17, R11, R0 ;  /* 0x0000000b110b7223 */ /* 0x000fe20000010000 */
[----:B------:R-:W-:Y:S02]  /*9160*/  HADD2.F32 R17, -RZ, R8.H1_H1 ;  /* 0x30000008ff117230 */ /* 0x000fe40000004100 */
[--C-:B------:R-:W-:Y:S01]  /*9170*/  HADD2.F32 R8, -RZ, R19.reuse.H1_H1 ;  /* 0x30000013ff087230 */ /* 0x100fe20000004100 */
[----:B------:R-:W-:Y:S01]  /*9180*/  FMUL.FTZ R18, R13, R4 ;  /* 0x000000040d127220 */ /* 0x000fe20000410000 */
[----:B------:R-:W-:Y:S01]  /*9190*/  HADD2.F32 R0, -RZ, R19.H0_H0 ;  /* 0x20000013ff007230 */ /* 0x000fe20000004100 */
[----:B------:R-:W-:Y:S01]  /*91a0*/  F2FP.PACK_AB R9, R9, R10 ;  /* 0x0000000a0909723e */ /* 0x000fe200000000ff */
[----:B------:R-:W-:Y:S01]  /*91b0*/  HADD2.F32 R19, -RZ, R7.H0_H0 ;  /* 0x20000007ff137230 */ /* 0x000fe20000004100 */
[----:B------:R-:W-:Y:S01]  /*91c0*/  FMUL.FTZ R7, R17, R4 ;  /* 0x0000000411077220 */ /* 0x000fe20000410000 */
[----:B------:R-:W-:Y:S01]  /*91d0*/  F2FP.PACK_AB R11, R11, R2 ;  /* 0x000000020b0b723e */ /* 0x000fe200000000ff */
[----:B------:R-:W-:-:S02]  /*91e0*/  FMUL.FTZ R4, R8, R5 ;  /* 0x0000000508047220 */ /* 0x000fc40000410000 */
[C---:B------:R-:W-:Y:S02]  /*91f0*/  FMUL.FTZ R5, R0.reuse, R5 ;  /* 0x0000000500057220 */ /* 0x040fe40000410000 */
[-C--:B------:R-:W-:Y:S02]  /*9200*/  FFMA.FTZ R7, R13, R6.reuse, -R7 ;  /* 0x000000060d077223 */ /* 0x080fe40000010807 */
[----:B------:R-:W-:Y:S02]  /*9210*/  FFMA.FTZ R18, R17, R6, R18 ;  /* 0x0000000611127223 */ /* 0x000fe40000010012 */
[-C--:B------:R-:W-:Y:S02]  /*9220*/  FFMA.FTZ R4, R0, R19.reuse, -R4 ;  /* 0x0000001300047223 */ /* 0x080fe40000010804 */
[----:B------:R-:W-:Y:S01]  /*9230*/  FFMA.FTZ R5, R8, R19, R5 ;  /* 0x0000001308057223 */ /* 0x000fe20000010005 */
[----:B------:R-:W-:-:S04]  /*9240*/  F2FP.PACK_AB R8, R18, R7 ;  /* 0x000000071208723e */ /* 0x000fc800000000ff */
[----:B------:R-:W-:Y:S02]  /*9250*/  F2FP.PACK_AB R10, R5, R4 ;  /* 0x00000004050a723e */ /* 0x000fe400000000ff */
.L_x_6483:
[----:B------:R-:W-:Y:S05]  /*9260*/  BSYNC B0 ;  /* 0x0000000000007941 */ /* 0x000fea0003800000 */
.L_x_6482:
[----:B-----5:R2:W-:Y:S02]  /*9270*/  STS.128 [R167+0x800], R8 ;  /* 0x00080008a7007388 */ /* 0x0205e40000000c00 */
.L_x_6481:
[----:B------:R-:W-:Y:S05]  /*9280*/  BSYNC B1 ;  /* 0x0000000000017941 */ /* 0x000fea0003800000 */
.L_x_6480:
        /* <DEDUP_REMOVED lines=57> */
.L_x_6487:
[----:B------:R-:W-:Y:S05]  /*9620*/  BSYNC B0 ;  /* 0x0000000000007941 */ /* 0x000fea0003800000 */
.L_x_6486:
[----:B-----5:R2:W-:Y:S02]  /*9630*/  STS.128 [R167+0x1000], R8 ;  /* 0x00100008a7007388 */ /* 0x0205e40000000c00 */
.L_x_6485:
[----:B------:R-:W-:Y:S05]  /*9640*/  BSYNC B1 ;  /* 0x0000000000017941 */ /* 0x000fea0003800000 */
.L_x_6484:
[----:B-1----:R-:W-:-:S04]  /*9650*/  IADD3 R28, R168, 0x30, RZ ;  /* 0x00000030a81c7810 */ /* 0x002fc80007ffe0ff */
        /* <DEDUP_REMOVED lines=18> */
[----:B-----5:R-:W-:Y:S01]  /*9780*/  HADD2.F32 R16, -RZ, R9.H1_H1 ;  /* 0x30000009ff107230 */ /* 0x020fe20000004100 */
[----:B------:R-:W-:Y:S01]  /*9790*/  MOV R15, R10 ;  /* 0x0000000a000f7202 */ /* 0x000fe20000000f00 */
[----:B------:R-:W-:Y:S02]  /*97a0*/  HADD2.F32 R13, -RZ, R11.H1_H1 ;  /* 0x3000000bff0d7230 */ /* 0x000fe40000004100 */
[----:B------:R-:W-:Y:S02]  /*97b0*/  HADD2.F32 R17, -RZ, R9.H0_H0 ;  /* 0x20000009ff117230 */ /* 0x000fe40000004100 */
        /* <DEDUP_REMOVED lines=19> */
[-C--:B------:R-:W-:Y:S01]  /*98f0*/  FMUL.FTZ R14, R7, R2.reuse ;  /* 0x00000002070e7220 */ /* 0x080fe20000410000 */
        /* <DEDUP_REMOVED lines=13> */
.L_x_6490:
[----:B------:R-:W-:Y:S05]  /*99d0*/  BSYNC B0 ;  /* 0x0000000000007941 */ /* 0x000fea0003800000 */
.L_x_6489:
[----:B-----5:R2:W-:Y:S01]  /*99e0*/  STS.128 [R167+0x1800], R8 ;  /* 0x00180008a7007388 */ /* 0x0205e20000000c00 */
[----:B------:R-:W-:Y:S05]  /*99f0*/  BRA `(.L_x_6488) ;  /* 0x000019a000007947 */ /* 0x000fea0003800000 */
.L_x_6475:
        /* <DEDUP_REMOVED lines=16> */
[----:B------:R-:W-:Y:S02]  /*9b00*/  @P0 IADD3 R11, -R133, RZ, RZ ;  /* 0x000000ff850b0210 */ /* 0x000fe40007ffe1ff */
[----:B------:R-:W-:Y:S01]  /*9b10*/  LEA.HI.X.SX32 R4, R17, R2, 0x1, P1 ;  /* 0x0000000211047211 */ /* 0x000fe200008f0eff */
[----:B------:R-:W-:Y:S01]  /*9b20*/  IMAD.WIDE R16, R7, 0x2, R8 ;  /* 0x0000000207107825 */ /* 0x000fe200078e0208 */
[----:B------:R-:W-:-:S04]  /*9b30*/  LEA R6, P1, R5, c[0x0][0x2b0], 0x1 ;  /* 0x0000ac0005067a11 */ /* 0x000fc800078208ff */
[----:B------:R-:W-:Y:S01]  /*9b40*/  LEA.HI.X R7, R5, c[0x0][0x2b4], R4, 0x1, P1 ;  /* 0x0000ad0005077a11 */ /* 0x000fe200008f0c04 */
[----:B------:R-:W2:Y:S01]  /*9b50*/  LDG.E.128 R16, [R16.64] ;  /* 0x0000000610107981 */ /* 0x000ea2000c1e1d00 */
[----:B-1----:R-:W-:-:S04]  /*9b60*/  IADD3 R9, P1, R11, R0, RZ ;  /* 0x000000000b097210 */ /* 0x002fc80007f3e0ff */
[----:B------:R-:W3:Y:S01]  /*9b70*/  LDG.E.128 R4, [R6.64] ;  /* 0x0000000606047981 */ /* 0x000ee2000c1e1d00 */
[----:B------:R-:W-:Y:S02]  /*9b80*/  LEA.HI.X.SX32 R8, R11, R2, 0x1, P1 ;  /* 0x000000020b087211 */ /* 0x000fe400008f0eff */
[----:B------:R-:W-:-:S04]  /*9b90*/  LEA R10, P1, R9, c[0x0][0x2a8], 0x1 ;  /* 0x0000aa00090a7a11 */ /* 0x000fc800078208ff */
[----:B------:R-:W-:-:S06]  /*9ba0*/  LEA.HI.X R11, R9, c[0x0][0x2ac], R8, 0x1, P1 ;  /* 0x0000ab00090b7a11 */ /* 0x000fcc00008f0c08 */
[----:B------:R-:W4:Y:S01]  /*9bb0*/  LDG.E.128 R8, [R10.64] ;  /* 0x000000060a087981 */ /* 0x000f22000c1e1d00 */
[--C-:B--2---:R-:W-:Y:S02]  /*9bc0*/  HADD2.F32 R33, -RZ, R16.reuse.H0_H0 ;  /* 0x20000010ff217230 */ /* 0x104fe40000004100 */
[----:B------:R-:W-:Y:S02]  /*9bd0*/  HADD2.F32 R35, -RZ, R17.H0_H0 ;  /* 0x20000011ff237230 */ /* 0x000fe40000004100 */
[----:B------:R-:W-:Y:S02]  /*9be0*/  HADD2.F32 R37, -RZ, R16.H1_H1 ;  /* 0x30000010ff257230 */ /* 0x000fe40000004100 */
        /* <DEDUP_REMOVED lines=14> */
[----:B------:R-:W-:Y:S01]  /*9cd0*/  HADD2.F32 R16, -RZ, R17.H1_H1 ;  /* 0x30000011ff107230 */ /* 0x000fe20000004100 */
[----:B------:R-:W-:Y:S01]  /*9ce0*/  @!P0 FADD.FTZ R5, -R5, -RZ ;  /* 0x800000ff05058221 */ /* 0x000fe20000010100 */
[--C-:B------:R-:W-:Y:S01]  /*9cf0*/  HADD2.F32 R12, -RZ, R18.reuse.H0_H0 ;  /* 0x20000012ff0c7230 */ /* 0x100fe20000004100 */
[----:B------:R-:W-:Y:S01]  /*9d00*/  @!P0 FADD.FTZ R7, -R7, -RZ ;  /* 0x800000ff07078221 */ /* 0x000fe20000010100 */
[--C-:B------:R-:W-:Y:S01]  /*9d10*/  HADD2.F32 R4, -RZ, R19.reuse.H1_H1 ;  /* 0x30000013ff047230 */ /* 0x100fe20000004100 */
[----:B------:R-:W-:Y:S01]  /*9d20*/  FMUL.FTZ R16, R16, R31 ;  /* 0x0000001f10107220 */ /* 0x000fe20000410000 */
[----:B------:R-:W-:Y:S01]  /*9d30*/  HADD2.F32 R31, -RZ, R18.H1_H1 ;  /* 0x30000012ff1f7230 */ /* 0x000fe20000004100 */
[----:B------:R-:W-:Y:S01]  /*9d40*/  @!P0 FADD.FTZ R32, -R32, -RZ ;  /* 0x800000ff20208221 */ /* 0x000fe20000010100 */
[----:B------:R-:W-:Y:S01]  /*9d50*/  HADD2.F32 R17, -RZ, R19.H0_H0 ;  /* 0x20000013ff117230 */ /* 0x000fe20000004100 */
[----:B------:R-:W-:Y:S01]  /*9d60*/  FMUL.FTZ R5, R12, R5 ;  /* 0x000000050c057220 */ /* 0x000fe20000410000 */
[----:B----4-:R-:W-:Y:S01]  /*9d70*/  HADD2.F32 R12, -RZ, R8.H0_H0 ;  /* 0x20000008ff0c7230 */ /* 0x010fe20000004100 */
[----:B------:R-:W-:Y:S01]  /*9d80*/  FMUL.FTZ R7, R4, R7 ;  /* 0x0000000704077220 */ /* 0x000fe20000410000 */
[----:B-----5:R-:W-:Y:S01]  /*9d90*/  HADD2.F32 R4, -RZ, R20.H0_H0 ;  /* 0x20000014ff047230 */ /* 0x020fe20000004100 */
[----:B------:R-:W-:Y:S01]  /*9da0*/  @!P0 FADD.FTZ R6, -R6, -RZ ;  /* 0x800000ff06068221 */ /* 0x000fe20000010100 */
[--C-:B------:R-:W-:Y:S01]  /*9db0*/  HADD2.F32 R19, -RZ, R11.reuse.H0_H0 ;  /* 0x2000000bff137230 */ /* 0x100fe20000004100 */
[----:B------:R-:W-:Y:S01]  /*9dc0*/  FMUL.FTZ R37, R37, R30 ;  /* 0x0000001e25257220 */ /* 0x000fe20000410000 */
[--C-:B------:R-:W-:Y:S01]  /*9dd0*/  HADD2.F32 R30, -RZ, R10.reuse.H0_H0 ;  /* 0x2000000aff1e7230 */ /* 0x100fe20000004100 */
[----:B------:R-:W-:Y:S01]  /*9de0*/  FMUL.FTZ R32, R31, R32 ;  /* 0x000000201f207220 */ /* 0x000fe20000410000 */
[----:B------:R-:W-:Y:S01]  /*9df0*/  HADD2.F32 R31, -RZ, R10.H1_H1 ;  /* 0x3000000aff1f7230 */ /* 0x000fe20000004100 */
[----:B------:R-:W-:Y:S01]  /*9e00*/  FMUL.FTZ R6, R17, R6 ;  /* 0x0000000611067220 */ /* 0x000fe20000410000 */
[----:B------:R-:W-:Y:S01]  /*9e10*/  HADD2.F32 R17, -RZ, R8.H1_H1 ;  /* 0x30000008ff117230 */ /* 0x000fe20000004100 */
[----:B------:R-:W-:Y:S01]  /*9e20*/  FFMA.FTZ R4, R4, R12, R33 ;  /* 0x0000000c04047223 */ /* 0x000fe20000010021 */
[----:B------:R-:W-:-:S02]  /*9e30*/  HADD2.F32 R10, -RZ, R11.H1_H1 ;  /* 0x3000000bff0a7230 */ /* 0x000fc40000004100 */
[----:B------:R-:W-:Y:S02]  /*9e40*/  HADD2.F32 R18, -RZ, R21.H0_H0 ;  /* 0x20000015ff127230 */ /* 0x000fe40000004100 */
[----:B------:R-:W-:Y:S02]  /*9e50*/  HADD2.F32 R8, -RZ, R9.H0_H0 ;  /* 0x20000009ff087230 */ /* 0x000fe40000004100 */
[----:B------:R-:W-:Y:S02]  /*9e60*/  HADD2.F32 R11, -RZ, R22.H0_H0 ;  /* 0x20000016ff0b7230 */ /* 0x000fe40000004100 */
[----:B------:R-:W-:Y:S01]  /*9e70*/  HADD2.F32 R12, -RZ, R23.H0_H0 ;  /* 0x20000017ff0c7230 */ /* 0x000fe20000004100 */
[----:B------:R-:W-:Y:S01]  /*9e80*/  FFMA.FTZ R8, R18, R8, R35 ;  /* 0x0000000812087223 */ /* 0x000fe20000010023 */
[----:B------:R-:W-:Y:S01]  /*9e90*/  HADD2.F32 R20, -RZ, R20.H1_H1 ;  /* 0x30000014ff147230 */ /* 0x000fe20000004100 */
[----:B------:R-:W-:Y:S01]  /*9ea0*/  FFMA.FTZ R5, R11, R30, R5 ;  /* 0x0000001e0b057223 */ /* 0x000fe20000010005 */
[----:B------:R-:W-:Y:S01]  /*9eb0*/  HADD2.F32 R9, -RZ, R9.H1_H1 ;  /* 0x30000009ff097230 */ /* 0x000fe20000004100 */
[----:B------:R-:W-:Y:S01]  /*9ec0*/  FFMA.FTZ R6, R12, R19, R6 ;  /* 0x000000130c067223 */ /* 0x000fe20000010006 */
[----:B------:R-:W-:Y:S01]  /*9ed0*/  HADD2.F32 R21, -RZ, R21.H1_H1 ;  /* 0x30000015ff157230 */ /* 0x000fe20000004100 */
[----:B------:R-:W-:Y:S01]  /*9ee0*/  FFMA.FTZ R17, R20, R17, R37 ;  /* 0x0000001114117223 */ /* 0x000fe20000010025 */
[----:B------:R-:W-:-:S02]  /*9ef0*/  HADD2.F32 R22, -RZ, R22.H1_H1 ;  /* 0x30000016ff167230 */ /* 0x000fc40000004100 */
[----:B------:R-:W-:Y:S01]  /*9f00*/  HADD2.F32 R23, -RZ, R23.H1_H1 ;  /* 0x30000017ff177230 */ /* 0x000fe20000004100 */
[----:B------:R-:W-:Y:S01]  /*9f10*/  FFMA.FTZ R9, R21, R9, R16 ;  /* 0x0000000915097223 */ /* 0x000fe20000010010 */
[----:B------:R-:W-:Y:S01]  /*9f20*/  F2FP.PACK_AB R20, R17, R4 ;  /* 0x000000041114723e */ /* 0x000fe200000000ff */
[----:B------:R-:W-:Y:S02]  /*9f30*/  FFMA.FTZ R22, R22, R31, R32 ;  /* 0x0000001f16167223 */ /* 0x000fe40000010020 */
[----:B------:R-:W-:Y:S01]  /*9f40*/  FFMA.FTZ R7, R23, R10, R7 ;  /* 0x0000000a17077223 */ /* 0x000fe20000010007 */
[----:B------:R-:W-:Y:S02]  /*9f50*/  F2FP.PACK_AB R21, R9, R8 ;  /* 0x000000080915723e */ /* 0x000fe400000000ff */
[----:B------:R-:W-:Y:S02]  /*9f60*/  F2FP.PACK_AB R22, R22, R5 ;  /* 0x000000051616723e */ /* 0x000fe400000000ff */
[----:B------:R-:W-:-:S02]  /*9f70*/  F2FP.PACK_AB R23, R7, R6 ;  /* 0x000000060717723e */ /* 0x000fc400000000ff */
.L_x_6494:
[----:B------:R-:W-:Y:S05]  /*9f80*/  BSYNC B0 ;  /* 0x0000000000007941 */ /* 0x000fea0003800000 */
.L_x_6493:
[----:B-----5:R2:W-:Y:S02]  /*9f90*/  STS.128 [R167], R20 ;  /* 0x00000014a7007388 */ /* 0x0205e40000000c00 */
.L_x_6492:
[----:B------:R-:W-:Y:S05]  /*9fa0*/  BSYNC B1 ;  /* 0x0000000000017941 */ /* 0x000fea0003800000 */
.L_x_6491:
        /* <DEDUP_REMOVED lines=26> */
[----:B------:R-:W4:Y:S01]  /*a150*/  LDG.E.128 R4, [R6.64] ;  /* 0x0000000606047981 */ /* 0x000f22000c1e1d00 */
[----:B------:R-:W-:Y:S02]  /*a160*/  LEA.HI.X.SX32 R9, R9, R10, 0x1, P1 ;  /* 0x0000000a09097211 */ /* 0x000fe400008f0eff */
[----:B------:R-:W-:-:S04]  /*a170*/  LEA R10, P1, R8, c[0x0][0x2a8], 0x1 ;  /* 0x0000aa00080a7a11 */ /* 0x000fc800078208ff */
[----:B------:R-:W-:-:S06]  /*a180*/  LEA.HI.X R11, R8, c[0x0][0x2ac], R9, 0x1, P1 ;  /* 0x0000ab00080b7a11 */ /* 0x000fcc00008f0c09 */
[----:B--2---:R-:W2:Y:S01]  /*a190*/  LDG.E.128 R8, [R10.64] ;  /* 0x000000060a087981 */ /* 0x004ea2000c1e1d00 */
[----:B---3--:R-:W-:Y:S02]  /*a1a0*/  HADD2.F32 R32, -RZ, R16.H0_H0 ;  /* 0x20000010ff207230 */ /* 0x008fe40000004100 */
[----:B------:R-:W-:Y:S02]  /*a1b0*/  HADD2.F32 R31, -RZ, R17.H0_H0 ;  /* 0x20000011ff1f7230 */ /* 0x000fe40000004100 */
[--C-:B----4-:R-:W-:Y:S02]  /*a1c0*/  HADD2.F32 R13, -RZ, R4.reuse.H0_H0 ;  /* 0x20000004ff0d7230 */ /* 0x110fe40000004100 */
        /* <DEDUP_REMOVED lines=57> */
.L_x_6498:
[----:B------:R-:W-:Y:S05]  /*a560*/  BSYNC B0 ;  /* 0x0000000000007941 */ /* 0x000fea0003800000 */
.L_x_6497:
[----:B-----5:R3:W-:Y:S02]  /*a570*/  STS.128 [R167+0x800], R20 ;  /* 0x00080014a7007388 */ /* 0x0207e40000000c00 */
.L_x_6496:
[----:B------:R-:W-:Y:S05]  /*a580*/  BSYNC B1 ;  /* 0x0000000000017941 */ /* 0x000fea0003800000 */
.L_x_6495:
        /* <DEDUP_REMOVED lines=16> */
[----:B-1----:R-:W-:Y:S02]  /*a690*/  IADD3 R9, P1, R5, R0, RZ ;  /* 0x0000000005097210 */ /* 0x002fe40007f3e0ff */
        /* <DEDUP_REMOVED lines=42> */
[----:B--2---:R-:W-:Y:S01]  /*a940*/  HADD2.F32 R4, -RZ, R8.H0_H0 ;  /* 0x20000008ff047230 */ /* 0x004fe20000004100 */
        /* <DEDUP_REMOVED lines=32> */
.L_x_6502:
[----:B------:R-:W-:Y:S05]  /*ab50*/  BSYNC B0 ;  /* 0x0000000000007941 */ /* 0x000fea0003800000 */
.L_x_6501:
[----:B-----5:R3:W-:Y:S02]  /*ab60*/  STS.128 [R167+0x1000], R20 ;  /* 0x00100014a7007388 */ /* 0x0207e40000000c00 */
.L_x_6500:
[----:B------:R-:W-:Y:S05]  /*ab70*/  BSYNC B1 ;  /* 0x0000000000017941 */ /* 0x000fea0003800000 */
.L_x_6499:
[----:B--2---:R-:W-:-:S04]  /*ab80*/  IADD3 R28, R168, 0x30, RZ ;  /* 0x00000030a81c7810 */ /* 0x004fc80007ffe0ff */
        /* <DEDUP_REMOVED lines=26> */
[----:B------:R-:W4:Y:S02]  /*ad30*/  LDG.E.128 R4, [R6.64] ;  /* 0x0000000606047981 */ /* 0x000f24000c1e1d00 */
[----:B------:R-:W-:-:S04]  /*ad40*/  IADD3 R0, P1, R3, R0, RZ ;  /* 0x0000000003007210 */ /* 0x000fc80007f3e0ff */
[----:B------:R-:W-:Y:S02]  /*ad50*/  LEA.HI.X.SX32 R3, R3, R2, 0x1, P1 ;  /* 0x0000000203037211 */ /* 0x000fe400008f0eff */
[----:B-1----:R-:W-:-:S04]  /*ad60*/  LEA R8, P1, R0, c[0x0][0x2a8], 0x1 ;  /* 0x0000aa0000087a11 */ /* 0x002fc800078208ff */
[----:B------:R-:W-:-:S06]  /*ad70*/  LEA.HI.X R9, R0, c[0x0][0x2ac], R3, 0x1, P1 ;  /* 0x0000ab0000097a11 */ /* 0x000fcc00008f0c03 */
[----:B--2---:R-:W2:Y:S01]  /*ad80*/  LDG.E.128 R8, [R8.64] ;  /* 0x0000000608087981 */ /* 0x004ea2000c1e1d00 */
[--C-:B---3--:R-:W-:Y:S02]  /*ad90*/  HADD2.F32 R15, -RZ, R21.reuse.H0_H0 ;  /* 0x20000015ff0f7230 */ /* 0x108fe40000004100 */
[----:B------:R-:W-:Y:S02]  /*ada0*/  HADD2.F32 R14, -RZ, R21.H1_H1 ;  /* 0x30000015ff0e7230 */ /* 0x000fe40000004100 */
[--C-:B------:R-:W-:Y:S02]  /*adb0*/  HADD2.F32 R21, -RZ, R20.reuse.H0_H0 ;  /* 0x20000014ff157230 */ /* 0x100fe40000004100 */
[----:B------:R-:W-:Y:S02]  /*adc0*/  HADD2.F32 R25, -RZ, R20.H1_H1 ;  /* 0x30000014ff197230 */ /* 0x000fe40000004100 */
[--C-:B----4-:R-:W-:Y:S02]  /*add0*/  HADD2.F32 R0, -RZ, R5.reuse.H0_H0 ;  /* 0x20000005ff007230 */ /* 0x110fe40000004100 */
[----:B------:R-:W-:-:S02]  /*ade0*/  HADD2.F32 R5, -RZ, R5.H1_H1 ;  /* 0x30000005ff057230 */ /* 0x000fc40000004100 */
[----:B------:R-:W-:Y:S01]  /*adf0*/  HADD2.F32 R2, -RZ, R4.H0_H0 ;  /* 0x20000004ff027230 */ /* 0x000fe20000004100 */
[----:B------:R-:W-:Y:S01]  /*ae00*/  @!P0 FADD.FTZ R0, -R0, -RZ ;  /* 0x800000ff00008221 */ /* 0x000fe20000010100 */
[--C-:B------:R-:W-:Y:S01]  /*ae10*/  HADD2.F32 R3, -RZ, R6.reuse.H0_H0 ;  /* 0x20000006ff037230 */ /* 0x100fe20000004100 */
[----:B------:R-:W-:Y:S01]  /*ae20*/  @!P0 FADD.FTZ R5, -R5, -RZ ;  /* 0x800000ff05058221 */ /* 0x000fe20000010100 */
[----:B------:R-:W-:Y:S01]  /*ae30*/  HADD2.F32 R13, -RZ, R6.H1_H1 ;  /* 0x30000006ff0d7230 */ /* 0x000fe20000004100 */
[----:B------:R-:W-:Y:S01]  /*ae40*/  @!P0 FADD.FTZ R2, -R2, -RZ ;  /* 0x800000ff02028221 */ /* 0x000fe20000010100 */
[--C-:B------:R-:W-:Y:S02]  /*ae50*/  HADD2.F32 R6, -RZ, R7.reuse.H0_H0 ;  /* 0x20000007ff067230 */ /* 0x100fe40000004100 */
[----:B------:R-:W-:Y:S02]  /*ae60*/  HADD2.F32 R4, -RZ, R4.H1_H1 ;  /* 0x30000004ff047230 */ /* 0x000fe40000004100 */
[----:B------:R-:W-:Y:S01]  /*ae70*/  HADD2.F32 R7, -RZ, R7.H1_H1 ;  /* 0x30000007ff077230 */ /* 0x000fe20000004100 */
[----:B------:R-:W-:Y:S01]  /*ae80*/  FMUL.FTZ R15, R15, R0 ;  /* 0x000000000f0f7220 */ /* 0x000fe20000410000 */
[--C-:B------:R-:W-:Y:S01]  /*ae90*/  HADD2.F32 R0, -RZ, R23.reuse.H1_H1 ;  /* 0x30000017ff007230 */ /* 0x100fe20000004100 */
[----:B------:R-:W-:Y:S01]  /*aea0*/  FMUL.FTZ R14, R14, R5 ;  /* 0x000000050e0e7220 */ /* 0x000fe20000410000 */
[----:B------:R-:W-:Y:S01]  /*aeb0*/  HADD2.F32 R5, -RZ, R23.H0_H0 ;  /* 0x20000017ff057230 */ /* 0x000fe20000004100 */
[----:B------:R-:W-:Y:S01]  /*aec0*/  FMUL.FTZ R21, R21, R2 ;  /* 0x0000000215157220 */ /* 0x000fe20000410000 */
[----:B------:R-:W-:Y:S01]  /*aed0*/  HADD2.F32 R2, -RZ, R22.H0_H0 ;  /* 0x20000016ff027230 */ /* 0x000fe20000004100 */
[----:B------:R-:W-:-:S02]  /*aee0*/  @!P0 FADD.FTZ R4, -R4, -RZ ;  /* 0x800000ff04048221 */ /* 0x000fc40000010100 */
[----:B------:R-:W-:Y:S02]  /*aef0*/  @!P0 FADD.FTZ R3, -R3, -RZ ;  /* 0x800000ff03038221 */ /* 0x000fe40000010100 */
[----:B------:R-:W-:Y:S02]  /*af00*/  @!P0 FADD.FTZ R6, -R6, -RZ ;  /* 0x800000ff06068221 */ /* 0x000fe40000010100 */
[----:B------:R-:W-:Y:S01]  /*af10*/  @!P0 FADD.FTZ R7, -R7, -RZ ;  /* 0x800000ff07078221 */ /* 0x000fe20000010100 */
[----:B------:R-:W-:Y:S01]  /*af20*/  HADD2.F32 R22, -RZ, R22.H1_H1 ;  /* 0x30000016ff167230 */ /* 0x000fe20000004100 */
[----:B------:R-:W-:Y:S01]  /*af30*/  FMUL.FTZ R25, R25, R4 ;  /* 0x0000000419197220 */ /* 0x000fe20000410000 */
[----:B-----5:R-:W-:Y:S01]  /*af40*/  HADD2.F32 R4, -RZ, R16.H0_H0 ;  /* 0x20000010ff047230 */ /* 0x020fe20000004100 */
[----:B------:R-:W-:Y:S01]  /*af50*/  FMUL.FTZ R3, R2, R3 ;  /* 0x0000000302037220 */ /* 0x000fe20000410000 */
[----:B--2---:R-:W-:Y:S01]  /*af60*/  HADD2.F32 R2, -RZ, R9.H0_H0 ;  /* 0x20000009ff027230 */ /* 0x004fe20000004100 */
[----:B------:R-:W-:Y:S01]  /*af70*/  FMUL.FTZ R6, R5, R6 ;  /* 0x0000000605067220 */ /* 0x000fe20000410000 */
[----:B------:R-:W-:Y:S01]  /*af80*/  HADD2.F32 R5, -RZ, R8.H0_H0 ;  /* 0x20000008ff057230 */ /* 0x000fe20000004100 */
[----:B------:R-:W-:Y:S01]  /*af90*/  FMUL.FTZ R7, R0, R7 ;  /* 0x0000000700077220 */ /* 0x000fe20000410000 */
[----:B------:R-:W-:Y:S01]  /*afa0*/  HADD2.F32 R0, -RZ, R17.H0_H0 ;  /* 0x20000011ff007230 */ /* 0x000fe20000004100 */
[----:B------:R-:W-:-:S02]  /*afb0*/  @!P0 FADD.FTZ R13, -R13, -RZ ;  /* 0x800000ff0d0d8221 */ /* 0x000fc40000010100 */
[----:B------:R-:W-:Y:S01]  /*afc0*/  FFMA.FTZ R4, R4, R5, R21 ;  /* 0x0000000504047223 */ /* 0x000fe20000010015 */
[----:B------:R-:W-:Y:S01]  /*afd0*/  HADD2.F32 R5, -RZ, R18.H0_H0 ;  /* 0x20000012ff057230 */ /* 0x000fe20000004100 */
[----:B------:R-:W-:Y:S01]  /*afe0*/  FMUL.FTZ R13, R22, R13 ;  /* 0x0000000d160d7220 */ /* 0x000fe20000410000 */
[----:B------:R-:W-:Y:S01]  /*aff0*/  HADD2.F32 R22, -RZ, R10.H0_H0 ;  /* 0x2000000aff167230 */ /* 0x000fe20000004100 */
[----:B------:R-:W-:Y:S01]  /*b000*/  FFMA.FTZ R0, R0, R2, R15 ;  /* 0x0000000200007223 */ /* 0x000fe2000001000f */
[----:B------:R-:W-:Y:S02]  /*b010*/  HADD2.F32 R2, -RZ, R19.H0_H0 ;  /* 0x20000013ff027230 */ /* 0x000fe40000004100 */
[----:B------:R-:W-:Y:S02]  /*b020*/  HADD2.F32 R17, -RZ, R17.H1_H1 ;  /* 0x30000011ff117230 */ /* 0x000fe40000004100 */
[----:B------:R-:W-:Y:S02]  /*b030*/  HADD2.F32 R9, -RZ, R9.H1_H1 ;  /* 0x30000009ff097230 */ /* 0x000fe40000004100 */
[----:B------:R-:W-:-:S02]  /*b040*/  HADD2.F32 R8, -RZ, R8.H1_H1 ;  /* 0x30000008ff087230 */ /* 0x000fc40000004100 */
[--C-:B------:R-:W-:Y:S02]  /*b050*/  HADD2.F32 R23, -RZ, R11.reuse.H0_H0 ;  /* 0x2000000bff177230 */ /* 0x100fe40000004100 */
[----:B------:R-:W-:Y:S02]  /*b060*/  HADD2.F32 R20, -RZ, R11.H1_H1 ;  /* 0x3000000bff147230 */ /* 0x000fe40000004100 */
        /* <DEDUP_REMOVED lines=14> */
.L_x_6504:
[----:B------:R-:W-:Y:S05]  /*b150*/  BSYNC B0 ;  /* 0x0000000000007941 */ /* 0x000fea0003800000 */
.L_x_6503:
[----:B-----5:R4:W-:Y:S01]  /*b160*/  STS.128 [R167+0x1800], R16 ;  /* 0x00180010a7007388 */ /* 0x0209e20000000c00 */
[----:B------:R-:W-:Y:S05]  /*b170*/  BRA `(.L_x_6488) ;  /* 0x0000022000007947 */ /* 0x000fea0003800000 */
.L_x_6474:
[----:B------:R-:W-:Y:S01]  /*b180*/  IMAD.IADD R9, R164, 0x1, -R61 ;  /* 0x00000001a4097824 */ /* 0x000fe200078e0a3d */
[C---:B------:R-:W-:Y:S02]  /*b190*/  IADD3 R12, R168.reuse, 0x10, RZ ;  /* 0x00000010a80c7810 */ /* 0x040fe40007ffe0ff */
[----:B------:R-:W-:Y:S02]  /*b1a0*/  IADD3 R28, R168, 0x30, RZ ;  /* 0x00000030a81c7810 */ /* 0x000fe40007ffe0ff */
[-C--:B------:R-:W-:Y:S02]  /*b1b0*/  ISETP.GE.AND P2, PT, R12, R9.reuse, PT ;  /* 0x000000090c00720c */ /* 0x080fe40003f46270 */
[----:B------:R-:W-:-:S02]  /*b1c0*/  ISETP.GE.AND P3, PT, R168, R9, PT ;  /* 0x00000009a800720c */ /* 0x000fc40003f66270 */
        /* <DEDUP_REMOVED lines=8> */
[----:B------:R-:W-:Y:S01]  /*b250*/  @!P2 LEA R6, P5, R7, c[0x0][0x160], 0x1 ;  /* 0x000058000706aa11 */ /* 0x000fe200078a08ff */
        /* <DEDUP_REMOVED lines=13> */
[----:B------:R1:W-:Y:S02]  /*b330*/  @!P2 LDGSTS.E.BYPASS.LTC128B.128 [R167+0x800], [R6.64] ;  /* 0x0080000006a7afae */ /* 0x0003e4000b901d46 */
[----:B------:R-:W-:Y:S01]  /*b340*/  @!P1 LEA.HI.X R15, R0, c[0x0][0x164], R3, 0x1, P5 ;  /* 0x00005900000f9a11 */ /* 0x000fe200028f0c03 */
[----:B------:R-:W-:Y:S01]  /*b350*/  @!P0 IMAD.IADD R5, R11, 0x1, R2 ;  /* 0x000000010b058824 */ /* 0x000fe200078e0202 */
[----:B------:R-:W-:-:S03]  /*b360*/  @!P0 LEA R2, P4, R10, c[0x0][0x160], 0x1 ;  /* 0x000058000a028a11 */ /* 0x000fc600078808ff */
[----:B------:R1:W-:Y:S01]  /*b370*/  @!P1 LDGSTS.E.BYPASS.LTC128B.128 [R167+0x1000], [R14.64] ;  /* 0x010000000ea79fae */ /* 0x0003e2000b901d46 */
[----:B------:R-:W-:-:S05]  /*b380*/  @!P0 LEA.HI.X R3, R10, c[0x0][0x164], R5, 0x1, P4 ;  /* 0x000059000a038a11 */ /* 0x000fca00020f0c05 */
[----:B------:R1:W-:Y:S04]  /*b390*/  @!P0 LDGSTS.E.BYPASS.LTC128B.128 [R167+0x1800], [R2.64] ;  /* 0x0180000002a78fae */ /* 0x0003e8000b901d46 */
.L_x_6488:
[----:B------:R-:W-:Y:S05]  /*b3a0*/  BSYNC B2 ;  /* 0x0000000000027941 */ /* 0x000fea0003800000 */
.L_x_6473:
[----:B------:R-:W-:Y:S01]  /*b3b0*/  IADD3 R172, R56, -0x1, RZ ;  /* 0xffffffff38ac7810 */ /* 0x000fe20007ffe0ff */
[----:B------:R-:W-:Y:S01]  /*b3c0*/  IMAD.SHL.U32 R40, R62, 0x40, RZ ;  /* 0x000000403e287824 */ /* 0x000fe200078e00ff */
[C---:B------:R-:W-:Y:S01]  /*b3d0*/  IADD3 R4, R168.reuse, 0x50, RZ ;  /* 0x00000050a8047810 */ /* 0x040fe20007ffe0ff */
[----:B------:R-:W-:Y:S01]  /*b3e0*/  IMAD.SHL.U32 R57, R57, 0x2, RZ ;  /* 0x0000000239397824 */ /* 0x000fe200078e00ff */
[----:B-1----:R-:W-:Y:S01]  /*b3f0*/  IADD3 R3, R168, 0x60, RZ ;  /* 0x00000060a8037810 */ /* 0x002fe20007ffe0ff */
[----:B------:R-:W-:Y:S01]  /*b400*/  IMAD.SHL.U32 R2, R172, 0x80, RZ ;  /* 0x00000080ac027824 */ /* 0x000fe200078e00ff */
[C---:B------:R-:W-:Y:S02]  /*b410*/  IADD3 R0, R168.reuse, 0x70, RZ ;  /* 0x00000070a8007810 */ /* 0x040fe40007ffe0ff */
[----:B------:R-:W-:Y:S01]  /*b420*/  IADD3 R14, R168, 0x40, RZ ;  /* 0x00000040a80e7810 */ /* 0x000fe20007ffe0ff */
[----:B------:R-:W-:Y:S01]  /*b430*/  IMAD.IADD R5, R63, 0x1, -R2 ;  /* 0x000000013f057824 */ /* 0x000fe200078e0a02 */
[----:B------:R-:W-:-:S02]  /*b440*/  LOP3.LUT R40, R40, 0xfffffe00, RZ, 0xc0, !PT ;  /* 0xfffffe0028287812 */ /* 0x000fc400078ec0ff */
[----:B------:R-:W-:Y:S02]  /*b450*/  LOP3.LUT R57, R57, 0x6, RZ, 0xc0, !PT ;  /* 0x0000000639397812 */ /* 0x000fe400078ec0ff */
[-C--:B------:R-:W-:Y:S02]  /*b460*/  ISETP.GE.AND P0, PT, R168, R5.reuse, PT ;  /* 0x00000005a800720c */ /* 0x080fe40003f06270 */
[-C--:B------:R-:W-:Y:S02]  /*b470*/  ISETP.GE.AND P4, PT, R12, R5.reuse, PT ;  /* 0x000000050c00720c */ /* 0x080fe40003f86270 */
[-C--:B------:R-:W-:Y:S02]  /*b480*/  ISETP.GE.AND P5, PT, R24, R5.reuse, PT ;  /* 0x000000051800720c */ /* 0x080fe40003fa6270 */
[-C--:B------:R-:W-:Y:S02]  /*b490*/  ISETP.GE.AND P3, PT, R28, R5.reuse, PT ;  /* 0x000000051c00720c */ /* 0x080fe40003f66270 */
[----:B------:R-:W-:-:S02]  /*b4a0*/  ISETP.GE.AND P2, PT, R4, R5, PT ;  /* 0x000000050400720c */ /* 0x000fc40003f46270 */
[----:B------:R-:W-:-:S03]  /*b4b0*/  ISETP.GE.AND P1, PT, R3, R5, PT ;  /* 0x000000050300720c */ /* 0x000fc60003f26270 */
[----:B------:R-:W-:-:S04]  /*b4c0*/  @!P0 IMAD.MOV.U32 R158, RZ, RZ, R160 ;  /* 0x000000ffff9e8224 */ /* 0x000fc800078e00a0 */
[----:B------:R-:W-:Y:S01]  /*b4d0*/  @!P5 IMAD.MOV.U32 R6, RZ, RZ, c[0x0][0x198] ;  /* 0x00006600ff06d624 */ /* 0x000fe200078e00ff */
[----:B------:R-:W-:Y:S01]  /*b4e0*/  @!PT LDS RZ, [RZ] ;  /* 0x00000000fffff984 */ /* 0x000fe20000000800 */
[----:B------:R-:W-:Y:S01]  /*b4f0*/  @!PT LDS RZ, [RZ] ;  /* 0x00000000fffff984 */ /* 0x000fe20000000800 */
[----:B------:R-:W-:Y:S01]  /*b500*/  @!PT LDS RZ, [RZ] ;  /* 0x00000000fffff984 */ /* 0x000fe20000000800 */
[----:B------:R1:W-:Y:S01]  /*b510*/  @!P0 LDGSTS.E.BYPASS.LTC128B.128 [R167+0x2000], [R158.64] ;  /* 0x020000009ea78fae */ /* 0x0003e2000b901d46 */
[CC--:B--2---:R-:W-:Y:S01]  /*b520*/  @!P4 LEA R8, P0, R105.reuse, R160.reuse, 0x1 ;  /* 0x000000a06908c211 */ /* 0x0c4fe200078008ff */
[----:B------:R-:W-:Y:S02]  /*b530*/  @!P5 IMAD.MOV.U32 R7, RZ, RZ, c[0x0][0x19c] ;  /* 0x00006700ff07d624 */ /* 0x000fe400078e00ff */
[----:B---3--:R-:W-:Y:S01]  /*b540*/  @!P3 IMAD.MOV.U32 R22, RZ, RZ, c[0x0][0x198] ;  /* 0x00006600ff16b624 */ /* 0x008fe200078e00ff */
[----:B------:R-:W-:Y:S01]  /*b550*/  @!P4 LEA.HI.X R9, R105, R159, R104, 0x1, P0 ;  /* 0x0000009f6909c211 */ /* 0x000fe200000f0c68 */
[----:B------:R-:W-:Y:S01]  /*b560*/  @!P2 IMAD.MOV.U32 R20, RZ, RZ, c[0x0][0x198] ;  /* 0x00006600ff14a624 */ /* 0x000fe200078e00ff */
[----:B------:R-:W-:Y:S01]  /*b570*/  ISETP.GE.AND P0, PT, R0, R5, PT ;  /* 0x000000050000720c */ /* 0x000fe20003f06270 */
[----:B----4-:R-:W-:Y:S02]  /*b580*/  @!P1 IMAD.MOV.U32 R18, RZ, RZ, c[0x0][0x198] ;  /* 0x00006600ff129624 */ /* 0x010fe400078e00ff */
[----:B------:R2:W-:Y:S01]  /*b590*/  @!P4 LDGSTS.E.BYPASS.LTC128B.128 [R167+0x2800], [R8.64] ;  /* 0x0280000008a7cfae */ /* 0x0005e2000b901d46 */
[----:B------:R-:W-:Y:S01]  /*b5a0*/  @!P5 LEA R26, P4, R6, R160, 0x6 ;  /* 0x000000a0061ad211 */ /* 0x000fe200078830ff */
[----:B------:R-:W-:-:S03]  /*b5b0*/  @!P3 IMAD.MOV.U32 R11, RZ, RZ, c[0x0][0x19c] ;  /* 0x00006700ff0bb624 */ /* 0x000fc600078e00ff */
[----:B------:R-:W-:Y:S01]  /*b5c0*/  @!P5 LEA.HI.X R27, R6, R159, R7, 0x6, P4 ;  /* 0x0000009f061bd211 */ /* 0x000fe200020f3407 */
[----:B------:R-:W-:Y:S01]  /*b5d0*/  @!P1 IMAD.MOV.U32 R7, RZ, RZ, c[0x0][0x19c] ;  /* 0x00006700ff079624 */ /* 0x000fe200078e00ff */
[----:B------:R-:W-:Y:S01]  /*b5e0*/  ISETP.GE.AND P4, PT, R14, R5, PT ;  /* 0x000000050e00720c */ /* 0x000fe20003f86270 */
[----:B------:R-:W-:Y:S02]  /*b5f0*/  @!P3 IMAD R11, R11, 0x60, RZ ;  /* 0x000000600b0bb824 */ /* 0x000fe400078e02ff */
[----:B------:R-:W-:Y:S01]  /*b600*/  @!P0 IMAD.MOV.U32 R6, RZ, RZ, c[0x0][0x19c] ;  /* 0x00006700ff068624 */ /* 0x000fe200078e00ff */
[----:B------:R3:W-:Y:S01]  /*b610*/  @!P5 LDGSTS.E.BYPASS.LTC128B.128 [R167+0x3000], [R26.64] ;  /* 0x030000001aa7dfae */ /* 0x0007e2000b901d46 */
[----:B------:R-:W-:Y:S02]  /*b620*/  @!P0 IMAD.MOV.U32 R16, RZ, RZ, c[0x0][0x198] ;  /* 0x00006600ff108624 */ /* 0x000fe400078e00ff */
[----:B------:R-:W-:Y:S02]  /*b630*/  @!P1 IMAD R7, R7, 0xc0, RZ ;  /* 0x000000c007079824 */ /* 0x000fe400078e02ff */
[----:B------:R-:W-:-:S02]  /*b640*/  @!P0 IMAD R13, R6, 0xe0, RZ ;  /* 0x000000e0060d8824 */ /* 0x000fc400078e02ff */
[----:B-1----:R-:W-:Y:S02]  /*b650*/  @!P3 IMAD.MOV.U32 R158, RZ, RZ, R160 ;  /* 0x000000ffff9eb224 */ /* 0x002fe400078e00a0 */
[----:B------:R-:W-:Y:S02]  /*b660*/  @!P4 IMAD.MOV.U32 R10, RZ, RZ, c[0x0][0x19c] ;  /* 0x00006700ff0ac624 */ /* 0x000fe400078e00ff */
[----:B------:R-:W-:-:S04]  /*b670*/  @!P3 IMAD.WIDE.U32 R22, R22, 0x60, R158 ;  /* 0x000000601616b825 */ /* 0x000fc800078e009e */
[----:B------:R-:W-:Y:S02]  /*b680*/  @!P2 IMAD.MOV.U32 R158, RZ, RZ, R160 ;  /* 0x000000ffff9ea224 */ /* 0x000fe400078e00a0 */
[----:B--2---:R-:W-:Y:S02]  /*b690*/  @!P4 IMAD.MOV.U32 R9, RZ, RZ, c[0x0][0x198] ;  /* 0x00006600ff09c624 */ /* 0x004fe400078e00ff */
[----:B------:R-:W-:-:S03]  /*b6a0*/  @!P2 IMAD.WIDE.U32 R20, R20, 0xa0, R158 ;  /* 0x000000a01414a825 */ /* 0x000fc600078e009e */
[----:B------:R-:W-:Y:S01]  /*b6b0*/  @!P4 LEA R6, P5, R9, R160, 0x7 ;  /* 0x000000a00906c211 */ /* 0x000fe200078a38ff */
[----:B------:R-:W-:Y:S02]  /*b6c0*/  @!P1 IMAD.MOV.U32 R158, RZ, RZ, R160 ;  /* 0x000000ffff9e9224 */ /* 0x000fe400078e00a0 */
[----:B------:R-:W-:Y:S02]  /*b6d0*/  @!P2 IMAD.MOV.U32 R8, RZ, RZ, c[0x0][0x19c] ;  /* 0x00006700ff08a624 */ /* 0x000fe400078e00ff */
[----:B------:R-:W-:-:S04]  /*b6e0*/  @!P1 IMAD.WIDE.U32 R18, R18, 0xc0, R158 ;  /* 0x000000c012129825 */ /* 0x000fc800078e009e */
[----:B------:R-:W-:Y:S02]  /*b6f0*/  @!P0 IMAD.MOV.U32 R158, RZ, RZ, R160 ;  /* 0x000000ffff9e8224 */ /* 0x000fe400078e00a0 */
[----:B------:R-:W-:Y:S02]  /*b700*/  @!P2 IMAD R8, R8, 0xa0, RZ ;  /* 0x000000a00808a824 */ /* 0x000fe400078e02ff */
[----:B------:R-:W-:-:S04]  /*b710*/  @!P0 IMAD.WIDE.U32 R16, R16, 0xe0, R158 ;  /* 0x000000e010108825 */ /* 0x000fc800078e009e */
[----:B------:R-:W-:Y:S02]  /*b720*/  @!P3 IMAD.IADD R23, R23, 0x1, R11 ;  /* 0x000000011717b824 */ /* 0x000fe400078e020b */
[----:B------:R-:W-:Y:S01]  /*b730*/  @!P1 IMAD.IADD R19, R19, 0x1, R7 ;  /* 0x0000000113139824 */ /* 0x000fe200078e0207 */
[----:B------:R-:W-:Y:S01]  /*b740*/  @!P4 LEA.HI.X R7, R9, R159, R10, 0x7, P5 ;  /* 0x0000009f0907c211 */ /* 0x000fe200028f3c0a */
[----:B------:R-:W-:Y:S01]  /*b750*/  @!P2 IMAD.IADD R21, R21, 0x1, R8 ;  /* 0x000000011515a824 */ /* 0x000fe200078e0208 */
[----:B------:R1:W-:Y:S01]  /*b760*/  @!P3 LDGSTS.E.BYPASS.LTC128B.128 [R167+0x3800], [R22.64] ;  /* 0x0380000016a7bfae */ /* 0x0003e2000b901d46 */
[----:B------:R-:W-:Y:S01]  /*b770*/  @!P0 IMAD.IADD R17, R17, 0x1, R13 ;  /* 0x0000000111118824 */ /* 0x000fe200078e020d */
[-C--:B------:R-:W-:Y:S01]  /*b780*/  ISETP.GE.AND P5, PT, R24, R5.reuse, PT ;  /* 0x000000051800720c */ /* 0x080fe20003fa6270 */
[----:B------:R-:W-:Y:S01]  /*b790*/  IMAD.SHL.U32 R8, R168, 0x8, RZ ;  /* 0x00000008a8087824 */ /* 0x000fe200078e00ff */
[----:B------:R2:W-:Y:S01]  /*b7a0*/  @!P4 LDGSTS.E.BYPASS.LTC128B.128 [R167+0x4000], [R6.64] ;  /* 0x0400000006a7cfae */ /* 0x0005e2000b901d46 */
[----:B------:R-:W-:Y:S01]  /*b7b0*/  SHF.R.S32.HI R10, RZ, 0x4, R135 ;  /* 0x00000004ff0a7819 */ /* 0x000fe20000011487 */
[----:B------:R-:W-:Y:S01]  /*b7c0*/  IMAD R158, R58, 0x400, R40 ;  /* 0x000004003a9e7824 */ /* 0x000fe200078e0228 */
[-C--:B------:R-:W-:Y:S01]  /*b7d0*/  ISETP.GE.AND P3, PT, R28, R5.reuse, PT ;  /* 0x000000051c00720c */ /* 0x080fe20003f66270 */
[----:B------:R1:W-:Y:S01]  /*b7e0*/  @!P2 LDGSTS.E.BYPASS.LTC128B.128 [R167+0x4800], [R20.64] ;  /* 0x0480000014a7afae */ /* 0x0003e2000b901d46 */
[-C--:B------:R-:W-:Y:S01]  /*b7f0*/  ISETP.GE.AND P2, PT, R4, R5.reuse, PT ;  /* 0x000000050400720c */ /* 0x080fe20003f46270 */
[----:B------:R-:W-:Y:S01]  /*b800*/  IMAD R58, R58, 0x10, R61 ;  /* 0x000000103a3a7824 */ /* 0x000fe200078e023d */
[----:B------:R-:W-:Y:S01]  /*b810*/  LEA.HI R135, R135, R10, RZ, 0x1 ;  /* 0x0000000a87877211 */ /* 0x000fe200078f08ff */
[----:B------:R4:W-:Y:S01]  /*b820*/  @!P1 LDGSTS.E.BYPASS.LTC128B.128 [R167+0x5000], [R18.64] ;  /* 0x0500000012a79fae */ /* 0x0009e2000b901d46 */
[----:B------:R-:W-:-:S02]  /*b830*/  ISETP.GE.AND P1, PT, R168, R5, PT ;  /* 0x00000005a800720c */ /* 0x000fc40003f26270 */
[----:B------:R-:W-:Y:S01]  /*b840*/  @!P5 IMAD.MOV.U32 R4, RZ, RZ, c[0x0][0x1a4] ;  /* 0x00006900ff04d624 */ /* 0x000fe200078e00ff */
[----:B------:R5:W-:Y:S01]  /*b850*/  @!P0 LDGSTS.E.BYPASS.LTC128B.128 [R167+0x5800], [R16.64] ;  /* 0x0580000010a78fae */ /* 0x000be2000b901d46 */
[----:B------:R-:W-:-:S03]  /*b860*/  ISETP.GE.AND P0, PT, R12, R5, PT ;  /* 0x000000050c00720c */ /* 0x000fc60003f06270 */
[----:B------:R-:W0:Y:S10]  /*b870*/  LDGDEPBAR ;  /* 0x00000000000079af */ /* 0x000e340000000000 */
[----:B------:R-:W-:Y:S01]  /*b880*/  @!P0 LEA R12, P4, R107, R162, 0x1 ;  /* 0x000000a26b0c8211 */ /* 0x000fe200078808ff */
[----:B--2---:R-:W-:-:S03]  /*b890*/  IMAD.SHL.U32 R7, R60, 0x40, RZ ;  /* 0x000000403c077824 */ /* 0x004fc600078e00ff */
[----:B------:R-:W-:Y:S02]  /*b8a0*/  @!P0 LEA.HI.X R13, R107, R163, R106, 0x1, P4 ;  /* 0x000000a36b0d8211 */ /* 0x000fe400020f0c6a */
[----:B------:R-:W-:Y:S02]  /*b8b0*/  ISETP.GE.AND P4, PT, R14, R5, PT ;  /* 0x000000050e00720c */ /* 0x000fe40003f86270 */
[----:B------:R-:W-:Y:S01]  /*b8c0*/  LOP3.LUT R9, R7, 0x1c0, RZ, 0xc0, !PT ;  /* 0x000001c007097812 */ /* 0x000fe200078ec0ff */
[----:B----4-:R-:W-:-:S03]  /*b8d0*/  @!P3 IMAD.MOV.U32 R18, RZ, RZ, c[0x0][0x1a0] ;  /* 0x00006800ff12b624 */ /* 0x010fc600078e00ff */
[----:B------:R-:W-:Y:S01]  /*b8e0*/  LOP3.LUT R8, R9, 0x8, R8, 0xf8, !PT ;  /* 0x0000000809087812 */ /* 0x000fe200078ef808 */
[----:B-----5:R-:W-:Y:S01]  /*b8f0*/  @!P2 IMAD.MOV.U32 R16, RZ, RZ, c[0x0][0x1a0] ;  /* 0x00006800ff10a624 */ /* 0x020fe200078e00ff */
[----:B------:R-:W-:-:S04]  /*b900*/  DEPBAR.LE SB0, 0x0 ;  /* 0x000080000000791a */ /* 0x000fc80000000000 */
[----:B------:R-:W-:Y:S01]  /*b910*/  BAR.SYNC.DEFER_BLOCKING 0x0 ;  /* 0x0000000000007b1d */ /* 0x000fe20000010000 */
[----:B------:R-:W-:Y:S01]  /*b920*/  SHF.R.U32.HI R9, RZ, 0x3, R9 ;  /* 0x00000003ff097819 */ /* 0x000fe20000011609 */
[----:B------:R-:W-:-:S04]  /*b930*/  @!P3 IMAD.WIDE.U32 R18, R18, 0x60, R162 ;  /* 0x000000601212b825 */ /* 0x000fc800078e00a2 */
[----:B------:R-:W-:Y:S01]  /*b940*/  @!P2 IMAD.WIDE.U32 R16, R16, 0xa0, R162 ;  /* 0x000000a01010a825 */ /* 0x000fe200078e00a2 */
        /* <DEDUP_REMOVED lines=16> */
[----:B------:R-:W-:Y:S01]  /*ba50*/  LOP3.LUT R3, R135, 0xfffffffe, RZ, 0xc0, !PT ;  /* 0xfffffffe87037812 */ /* 0x000fe200078ec0ff */
[----:B------:R-:W-:Y:S01]  /*ba60*/  @!P1 IMAD.MOV.U32 R14, RZ, RZ, c[0x0][0x1a0] ;  /* 0x00006800ff0e9624 */ /* 0x000fe200078e00ff */
[----:B------:R-:W-:Y:S01]  /*ba70*/  ISETP.GE.AND P0, PT, R0, R5, PT ;  /* 0x000000050000720c */ /* 0x000fe20003f06270 */
[----:B------:R-:W-:Y:S01]  /*ba80*/  @!P4 IMAD.MOV.U32 R5, RZ, RZ, c[0x0][0x1a0] ;  /* 0x00006800ff05c624 */ /* 0x000fe200078e00ff */
[----:B------:R-:W-:Y:S01]  /*ba90*/  LOP3.LUT R0, R8, R9, RZ, 0x3c, !PT ;  /* 0x0000000908007212 */ /* 0x000fe200078e3cff */
[----:B------:R-:W-:Y:S01]  /*baa0*/  IMAD.IADD R3, R10, 0x1, -R3 ;  /* 0x000000010a037824 */ /* 0x000fe200078e0a03 */
[----:B------:R-:W-:Y:S01]  /*bab0*/  @!PT LDS RZ, [RZ] ;  /* 0x00000000fffff984 */ /* 0x000fe20000000800 */
[----:B------:R-:W-:Y:S01]  /*bac0*/  @!PT LDS RZ, [RZ] ;  /* 0x00000000fffff984 */ /* 0x000fe20000000800 */
[----:B------:R-:W-:Y:S01]  /*bad0*/  @!PT LDS RZ, [RZ] ;  /* 0x00000000fffff984 */ /* 0x000fe20000000800 */
[----:B------:R5:W-:Y:S01]  /*bae0*/  @!P5 LDGSTS.E.BYPASS.LTC128B.128 [R167+0x7000], [R6.64] ;  /* 0x0700000006a7dfae */ /* 0x000be2000b901d46 */
[----:B------:R-:W-:Y:S01]  /*baf0*/  IMAD.SHL.U32 R10, R134, 0x40, RZ ;  /* 0x00000040860a7824 */ /* 0x000fe200078e00ff */
[----:B------:R-:W-:Y:S01]  /*bb00*/  @!P4 LEA R8, P5, R5, R162, 0x7 ;  /* 0x000000a20508c211 */ /* 0x000fe200078a38ff */
[C---:B------:R-:W-:Y:S01]  /*bb10*/  IMAD R157, R3.reuse, 0x200, R0 ;  /* 0x00000200039d7824 */ /* 0x040fe200078e0200 */
[----:B------:R-:W-:Y:S01]  /*bb20*/  @P3 STS.128 [R167+0x7800], RZ ;  /* 0x007800ffa7003388 */ /* 0x000fe20000000c00 */
[----:B------:R-:W-:Y:S01]  /*bb30*/  IMAD.SHL.U32 R3, R3, 0x8, RZ ;  /* 0x0000000803037824 */ /* 0x000fe200078e00ff */
[----:B------:R-:W-:Y:S01]  /*bb40*/  LOP3.LUT R10, R10, 0x1c0, RZ, 0xc0, !PT ;  /* 0x000001c00a0a7812 */ /* 0x000fe200078ec0ff */
[----:B------:R-:W-:Y:S01]  /*bb50*/  @!P1 IMAD.WIDE.U32 R14, R14, 0xc0, R162 ;  /* 0x000000c00e0e9825 */ /* 0x000fe200078e00a2 */
[----:B------:R-:W-:-:S02]  /*bb60*/  @!P4 LEA.HI.X R9, R5, R163, R4, 0x7, P5 ;  /* 0x000000a30509c211 */ /* 0x000fc400028f3c04 */
[----:B------:R-:W-:Y:S01]  /*bb70*/  LOP3.LUT R3, R10, 0x8, R3, 0xf8, !PT ;  /* 0x000000080a037812 */ /* 0x000fe200078ef803 */
[----:B------:R-:W-:Y:S01]  /*bb80*/  @!P2 IMAD.MOV.U32 R5, RZ, RZ, c[0x0][0x1a4] ;  /* 0x00006900ff05a624 */ /* 0x000fe200078e00ff */
[----:B------:R-:W-:Y:S01]  /*bb90*/  SHF.R.U32.HI R10, RZ, 0x3, R10 ;  /* 0x00000003ff0a7819 */ /* 0x000fe2000001160a */
[----:B------:R-:W-:Y:S02]  /*bba0*/  @!P1 IMAD.MOV.U32 R4, RZ, RZ, c[0x0][0x1a4] ;  /* 0x00006900ff049624 */ /* 0x000fe400078e00ff */
[----:B----4-:R-:W-:Y:S01]  /*bbb0*/  @!P0 IMAD.MOV.U32 R12, RZ, RZ, c[0x0][0x1a0] ;  /* 0x00006800ff0c8624 */ /* 0x010fe200078e00ff */
[----:B------:R-:W-:Y:S01]  /*bbc0*/  LOP3.LUT R3, R3, R10, RZ, 0x3c, !PT ;  /* 0x0000000a03037212 */ /* 0x000fe200078e3cff */
[----:B------:R-:W-:Y:S02]  /*bbd0*/  @!P0 IMAD.MOV.U32 R0, RZ, RZ, c[0x0][0x1a4] ;  /* 0x00006900ff008624 */ /* 0x000fe400078e00ff */
[----:B------:R-:W-:Y:S02]  /*bbe0*/  @!P2 IMAD R5, R5, 0xa0, RZ ;  /* 0x000000a00505a824 */ /* 0x000fe400078e02ff */
[----:B------:R-:W-:-:S02]  /*bbf0*/  @!P1 IMAD R4, R4, 0xc0, RZ ;  /* 0x000000c004049824 */ /* 0x000fc400078e02ff */
[----:B------:R-:W-:-:S04]  /*bc00*/  @!P0 IMAD.WIDE.U32 R12, R12, 0xe0, R162 ;  /* 0x000000e00c0c8825 */ /* 0x000fc800078e00a2 */
[----:B-----5:R-:W-:Y:S02]  /*bc10*/  @!P3 IMAD.MOV.U32 R6, RZ, RZ, c[0x0][0x1a4] ;  /* 0x00006900ff06b624 */ /* 0x020fe400078e00ff */
[----:B------:R-:W-:Y:S02]  /*bc20*/  @!P0 IMAD R7, R0, 0xe0, RZ ;  /* 0x000000e000078824 */ /* 0x000fe400078e02ff */
[----:B------:R-:W-:Y:S02]  /*bc30*/  @!P3 IMAD R6, R6, 0x60, RZ ;  /* 0x000000600606b824 */ /* 0x000fe400078e02ff */
[----:B------:R-:W-:Y:S02]  /*bc40*/  @!P2 IMAD.IADD R17, R17, 0x1, R5 ;  /* 0x000000011111a824 */ /* 0x000fe400078e0205 */
[----:B------:R-:W-:Y:S02]  /*bc50*/  @!P3 IMAD.IADD R19, R19, 0x1, R6 ;  /* 0x000000011313b824 */ /* 0x000fe400078e0206 */
[C---:B------:R-:W-:Y:S01]  /*bc60*/  IMAD.IADD R158, R3.reuse, 0x1, R158 ;  /* 0x00000001039e7824 */ /* 0x040fe200078e029e */
[----:B------:R-:W-:Y:S01]  /*bc70*/  LOP3.LUT R3, R3, R40, RZ, 0xfc, !PT ;  /* 0x0000002803037212 */ /* 0x000fe200078efcff */
[----:B------:R-:W-:Y:S01]  /*bc80*/  @!P1 IMAD.IADD R15, R15, 0x1, R4 ;  /* 0x000000010f0f9824 */ /* 0x000fe200078e0204 */
[----:B------:R-:W-:Y:S01]  /*bc90*/  @!PT LDS RZ, [RZ] ;  /* 0x00000000fffff984 */ /* 0x000fe20000000800 */
[----:B------:R-:W-:Y:S01]  /*bca0*/  @!PT LDS RZ, [RZ] ;  /* 0x00000000fffff984 */ /* 0x000fe20000000800 */
[----:B------:R-:W-:Y:S01]  /*bcb0*/  @!PT LDS RZ, [RZ] ;  /* 0x00000000fffff984 */ /* 0x000fe20000000800 */
[----:B------:R4:W-:Y:S01]  /*bcc0*/  @!P3 LDGSTS.E.BYPASS.LTC128B.128 [R167+0x7800], [R18.64] ;  /* 0x0780000012a7bfae */ /* 0x0009e2000b901d46 */
[----:B------:R-:W-:-:S02]  /*bcd0*/  @!P0 IMAD.IADD R13, R13, 0x1, R7 ;  /* 0x000000010d0d8824 */ /* 0x000fc400078e0207 */
[----:B------:R-:W-:Y:S01]  /*bce0*/  IMAD.SHL.U32 R157, R157, 0x2, RZ ;  /* 0x000000029d9d7824 */ /* 0x000fe200078e00ff */
[----:B------:R-:W-:Y:S01]  /*bcf0*/  @P4 STS.128 [R167+0x8000], RZ ;  /* 0x008000ffa7004388 */ /* 0x000fe20000000c00 */
[----:B------:R-:W-:Y:S02]  /*bd00*/  IMAD.SHL.U32 R158, R158, 0x2, RZ ;  /* 0x000000029e9e7824 */ /* 0x000fe400078e00ff */
[----:B------:R-:W-:Y:S01]  /*bd10*/  IMAD.MOV.U32 R0, RZ, RZ, 0x20 ;  /* 0x00000020ff007424 */ /* 0x000fe200078e00ff */
[----:B------:R-:W-:Y:S01]  /*bd20*/  @!PT LDS RZ, [RZ] ;  /* 0x00000000fffff984 */ /* 0x000fe20000000800 */
[----:B------:R-:W-:Y:S01]  /*bd30*/  @!PT LDS RZ, [RZ] ;  /* 0x00000000fffff984 */ /* 0x000fe20000000800 */
[----:B------:R-:W-:Y:S01]  /*bd40*/  @!PT LDS RZ, [RZ] ;  /* 0x00000000fffff984 */ /* 0x000fe20000000800 */
[----:B------:R5:W-:Y:S01]  /*bd50*/  @!P4 LDGSTS.E.BYPASS.LTC128B.128 [R167+0x8000], [R8.64] ;  /* 0x0800000008a7cfae */ /* 0x000be2000b901d46 */
[C-C-:B------:R-:W-:Y:S01]  /*bd60*/  IMAD R156, R42.reuse, 0x2, R158.reuse ;  /* 0x000000022a9c7824 */ /* 0x140fe200078e029e */
[----:B------:R-:W-:Y:S01]  /*bd70*/  IADD3 R154, R157, 0x2040, RZ ;  /* 0x000020409d9a7810 */ /* 0x000fe20007ffe0ff */
[----:B------:R-:W-:Y:S01]  /*bd80*/  IMAD R155, R43, 0x2, R158 ;  /* 0x000000022b9b7824 */ /* 0x000fe200078e029e */
[----:B------:R-:W-:Y:S03]  /*bd90*/  @P2 STS.128 [R167+0x8800], RZ ;  /* 0x008800ffa7002388 */ /* 0x000fe60000000c00 */
[----:B------:R-:W-:Y:S01]  /*bda0*/  IMAD R153, R42, 0x2, R155 ;  /* 0x000000022a997824 */ /* 0x000fe200078e029b */
        /* <DEDUP_REMOVED lines=15> */
[----:B------:R2:W-:Y:S03]  /*bea0*/  @!P0 LDGSTS.E.BYPASS.LTC128B.128 [R167+0x9800], [R12.64] ;  /* 0x098000000ca78fae */ /* 0x0005e6000b901d46 */
[C---:B------:R-:W-:Y:S01]  /*beb0*/  IMAD.IADD R151, R157.reuse, 0x1, R0 ;  /* 0x000000019d977824 */ /* 0x040fe200078e0200 */
[----:B------:R-:W-:Y:S04]  /*bec0*/  LDSM.16.M88.4 R4, [R158] ;  /* 0x000000009e04783b */ /* 0x000fe80000000200 */
[----:B-1----:R-:W3:Y:S04]  /*bed0*/  LDSM.16.M88.4 R20, [R157+0x2000] ;  /* 0x002000009d14783b */ /* 0x002ee80000000200 */
[----:B------:R-:W1:Y:S04]  /*bee0*/  LDSM.16.M88.4 R88, [R157+0x2800] ;  /* 0x002800009d58783b */ /* 0x000e680000000200 */
[----:B------:R-:W1:Y:S04]  /*bef0*/  LDSM.16.M88.4 R80, [R157+0x3000] ;  /* 0x003000009d50783b */ /* 0x000e680000000200 */
[----:B------:R-:W1:Y:S04]  /*bf00*/  LDSM.16.M88.4 R72, [R157+0x3800] ;  /* 0x003800009d48783b */ /* 0x000e680000000200 */
[----:B------:R-:W-:Y:S04]  /*bf10*/  LDSM.16.M88.4 R96, [R151+0x2000] ;  /* 0x002000009760783b */ /* 0x000fe80000000200 */
[----:B--2---:R-:W2:Y:S04]  /*bf20*/  LDSM.16.M88.4 R12, [R156] ;  /* 0x000000009c0c783b */ /* 0x004ea80000000200 */
[----:B------:R-:W2:Y:S04]  /*bf30*/  LDSM.16.M88.4 R64, [R157+0x4000] ;  /* 0x004000009d40783b */ /* 0x000ea80000000200 */
[----:B------:R-:W2:Y:S04]  /*bf40*/  LDSM.16.M88.4 R48, [R157+0x4800] ;  /* 0x004800009d30783b */ /* 0x000ea80000000200 */
[----:B------:R-:W2:Y:S04]  /*bf50*/  LDSM.16.M88.4 R36, [R157+0x5000] ;  /* 0x005000009d24783b */ /* 0x000ea80000000200 */
[----:B------:R-:W2:Y:S04]  /*bf60*/  LDSM.16.M88.4 R100, [R157+0x5800] ;  /* 0x005800009d64783b */ /* 0x000ea80000000200 */
[----:B------:R-:W2:Y:S01]  /*bf70*/  LDSM.16.M88.4 R28, [R151+0x2800] ;  /* 0x00280000971c783b */ /* 0x000ea20000000200 */
[C---:B---3--:R-:W-:Y:S03]  /*bf80*/  HMMA.16816.F32 R24, R4.reuse, R20, RZ ;  /* 0x000000140418723c */ /* 0x048fe600000018ff */
[----:B----4-:R-:W3:Y:S04]  /*bf90*/  LDSM.16.M88.4 R16, [R151+0x3000] ;  /* 0x003000009710783b */ /* 0x010ee80000000200 */
[----:B-----5:R-:W4:Y:S01]  /*bfa0*/  LDSM.16.M88.4 R8, [R151+0x3800] ;  /* 0x003800009708783b */ /* 0x020f220000000200 */
[C---:B------:R-:W-:Y:S03]  /*bfb0*/  HMMA.16816.F32 R20, R4.reuse, R22, RZ ;  /* 0x000000160414723c */ /* 0x040fe600000018ff */
[----:B------:R-:W0:Y:S05]  /*bfc0*/  LDGDEPBAR ;  /* 0x00000000000079af */ /* 0x000e2a0000000000 */
[C---:B-1----:R-:W-:Y:S08]  /*bfd0*/  HMMA.16816.F32 R92, R4.reuse, R88, RZ ;  /* 0x00000058045c723c */ /* 0x042ff000000018ff */
[C---:B------:R-:W-:Y:S08]  /*bfe0*/  HMMA.16816.F32 R84, R4.reuse, R80, RZ ;  /* 0x000000500454723c */ /* 0x040ff000000018ff */
[C---:B------:R-:W-:Y:S08]  /*bff0*/  HMMA.16816.F32 R88, R4.reuse, R90, RZ ;  /* 0x0000005a0458723c */ /* 0x040ff000000018ff */
[C---:B------:R-:W-:Y:S08]  /*c000*/  HMMA.16816.F32 R80, R4.reuse, R82, RZ ;  /* 0x000000520450723c */ /* 0x040ff000000018ff */
[----:B------:R-:W-:Y:S08]  /*c010*/  HMMA.16816.F32 R76, R4, R72, RZ ;  /* 0x00000048044c723c */ /* 0x000ff000000018ff */
[C---:B--2---:R-:W-:Y:S08]  /*c020*/  HMMA.16816.F32 R24, R12.reuse, R96, R24 ;  /* 0x000000600c18723c */ /* 0x044ff00000001818 */
[----:B------:R-:W-:Y:S01]  /*c030*/  HMMA.16816.F32 R20, R12, R98, R20 ;  /* 0x000000620c14723c */ /* 0x000fe20000001814 */
        /* <DEDUP_REMOVED lines=21> */
[----:B------:R-:W-:Y:S02]  /*c190*/  LDSM.16.M88.4 R8, [R155] ;  /* 0x000000009b08783b */ /* 0x000fe40000000200 */
[----:B------:R-:W-:Y:S01]  /*c1a0*/  IADD3 R147, R154, 0x800, RZ ;  /* 0x000008009a937810 */ /* 0x000fe20007ffe0ff */
[C---:B-1----:R-:W-:Y:S01]  /*c1b0*/  HMMA.16816.F32 R52, R12.reuse, R96, R52 ;  /* 0x000000600c34723c */ /* 0x042fe20000001834 */
[----:B------:R-:W1:Y:S01]  /*c1c0*/  LDSM.16.M88.4 R120, [R154] ;  /* 0x000000009a78783b */ /* 0x000e620000000200 */
[----:B------:R-:W-:Y:S01]  /*c1d0*/  IMAD.IADD R140, R0, 0x1, R154 ;  /* 0x00000001008c7824 */ /* 0x000fe200078e029a */
[----:B------:R-:W-:Y:S02]  /*c1e0*/  SHF.R.S32.HI R0, RZ, 0x1f, R59 ;  /* 0x0000001fff007819 */ /* 0x000fe4000001143b */
[----:B------:R-:W4:Y:S01]  /*c1f0*/  LDSM.16.M88.4 R112, [R154+0x1000] ;  /* 0x001000009a70783b */ /* 0x000f220000000200 */
[----:B------:R-:W-:Y:S02]  /*c200*/  IADD3 R146, R154, 0x1000, RZ ;  /* 0x000010009a927810 */ /* 0x000fe40007ffe0ff */
[----:B------:R-:W-:Y:S01]  /*c210*/  HMMA.16816.F32 R48, R12, R98, R48 ;  /* 0x000000620c30723c */ /* 0x000fe20000001830 */
[----:B------:R-:W1:Y:S01]  /*c220*/  LDSM.16.M88.4 R96, [R154+0x3000] ;  /* 0x003000009a60783b */ /* 0x000e620000000200 */
[----:B------:R-:W-:-:S02]  /*c230*/  LEA.HI R0, R0, R59, RZ, 0x2 ;  /* 0x0000003b00007211 */ /* 0x000fc400078f10ff */
[----:B------:R-:W-:Y:S01]  /*c240*/  IADD3 R145, R154, 0x1800, RZ ;  /* 0x000018009a917810 */ /* 0x000fe20007ffe0ff */
[----:B------:R-:W1:Y:S01]  /*c250*/  LDSM.16.M88.4 R116, [R154+0x800] ;  /* 0x000800009a74783b */ /* 0x000e620000000200 */
[----:B------:R-:W-:Y:S01]  /*c260*/  SHF.R.S32.HI R173, RZ, 0x2, R0 ;  /* 0x00000002ffad7819 */ /* 0x000fe20000011400 */
[----:B------:R-:W-:Y:S01]  /*c270*/  IMAD.IADD R0, R2, 0x1, R57 ;  /* 0x0000000102007824 */ /* 0x000fe200078e0239 */
[----:B--2---:R-:W-:Y:S01]  /*c280*/  HMMA.16816.F32 R68, R12, R100, R68 ;  /* 0x000000640c44723c */ /* 0x004fe20000001844 */
[----:B------:R-:W-:Y:S01]  /*c290*/  LDSM.16.M88.4 R108, [R154+0x1800] ;  /* 0x001800009a6c783b */ /* 0x000fe20000000200 */
[----:B------:R-:W-:Y:S02]  /*c2a0*/  IADD3 R58, R58, 0x1, R173 ;  /* 0x000000013a3a7810 */ /* 0x000fe40007ffe0ad */
[----:B------:R-:W-:Y:S01]  /*c2b0*/  IADD3 R40, R0, 0x48, RZ ;  /* 0x0000004800287810 */ /* 0x000fe20007ffe0ff */
[----:B------:R-:W-:Y:S01]  /*c2c0*/  LDSM.16.M88.4 R104, [R154+0x2000] ;  /* 0x002000009a68783b */ /* 0x000fe20000000200 */
[----:B------:R-:W-:-:S02]  /*c2d0*/  IADD3 R58, R63, R58, -R164 ;  /* 0x0000003a3f3a7210 */ /* 0x000fc40007ffe8a4 */
[C---:B------:R-:W-:Y:S01]  /*c2e0*/  HMMA.16816.F32 R64, R12.reuse, R102, R64 ;  /* 0x000000660c40723c */ /* 0x040fe20000001840 */
[----:B------:R-:W-:Y:S01]  /*c2f0*/  LDSM.16.M88.4 R100, [R154+0x2800] ;  /* 0x002800009a64783b */ /* 0x000fe20000000200 */
[----:B------:R-:W-:Y:S02]  /*c300*/  IADD3 R58, R58, c[0x0][0x2e8], RZ ;  /* 0x0000ba003a3a7a10 */ /* 0x000fe40007ffe0ff */
[C---:B------:R-:W-:Y:S02]  /*c310*/  IADD3 R144, R154.reuse, 0x2000, RZ ;  /* 0x000020009a907810 */ /* 0x040fe40007ffe0ff */
[C---:B------:R-:W-:Y:S02]  /*c320*/  IADD3 R143, R154.reuse, 0x2800, RZ ;  /* 0x000028009a8f7810 */ /* 0x040fe40007ffe0ff */
[----:B-----5:R-:W-:Y:S01]  /*c330*/  HMMA.16816.F32 R44, R12, R28, R44 ;  /* 0x0000001c0c2c723c */ /* 0x020fe2000000182c */
[C---:B------:R-:W-:Y:S02]  /*c340*/  IADD3 R142, R154.reuse, 0x3000, RZ ;  /* 0x000030009a8e7810 */ /* 0x040fe40007ffe0ff */
[----:B------:R-:W-:-:S05]  /*c350*/  IADD3 R141, R154, 0x3800, RZ ;  /* 0x000038009a8d7810 */ /* 0x000fca0007ffe0ff */
[C---:B------:R-:W-:Y:S01]  /*c360*/  HMMA.16816.F32 R36, R12.reuse, R30, R36 ;  /* 0x0000001e0c24723c */ /* 0x040fe20000001824 */
[----:B------:R-:W-:Y:S07]  /*c370*/  LDSM.16.M88.4 R28, [R140] ;  /* 0x000000008c1c783b */ /* 0x000fee0000000200 */
[C---:B---3--:R-:W-:Y:S08]  /*c380*/  HMMA.16816.F32 R32, R12.reuse, R16, R32 ;  /* 0x000000100c20723c */ /* 0x048ff00000001820 */
[----:B------:R-:W-:Y:S01]  /*c390*/  HMMA.16816.F32 R4, R12, R18, R4 ;  /* 0x000000120c04723c */ /* 0x000fe20000001804 */
[----:B------:R-:W2:Y:S04]  /*c3a0*/  LDSM.16.M88.4 R12, [R153] ;  /* 0x00000000990c783b */ /* 0x000ea80000000200 */
[----:B------:R-:W3:Y:S03]  /*c3b0*/  LDSM.16.M88.4 R16, [R154+0x3800] ;  /* 0x003800009a10783b */ /* 0x000ee60000000200 */
[C---:B-1----:R-:W-:Y:S08]  /*c3c0*/  HMMA.16816.F32 R24, R8.reuse, R120, R24 ;  /* 0x000000780818723c */ /* 0x042ff00000001818 */
[C---:B------:R-:W-:Y:S08]  /*c3d0*/  HMMA.16816.F32 R20, R8.reuse, R122, R20 ;  /* 0x0000007a0814723c */ /* 0x040ff00000001814 */
[C---:B----4-:R-:W-:Y:S08]  /*c3e0*/  HMMA.16816.F32 R84, R8.reuse, R112, R84 ;  /* 0x000000700854723c */ /* 0x050ff00000001854 */
[C---:B------:R-:W-:Y:S01]  /*c3f0*/  HMMA.16816.F32 R80, R8.reuse, R114, R80 ;  /* 0x000000720850723c */ /* 0x040fe20000001850 */
[----:B------:R-:W1:Y:S07]  /*c400*/  LDSM.16.M88.4 R112, [R140+0x800] ;  /* 0x000800008c70783b */ /* 0x000e6e0000000200 */
[C---:B------:R-:W-:Y:S08]  /*c410*/  HMMA.16816.F32 R44, R8.reuse, R96, R44 ;  /* 0x00000060082c723c */ /* 0x040ff0000000182c */
[C---:B------:R-:W-:Y:S01]  /*c420*/  HMMA.16816.F32 R36, R8.reuse, R98, R36 ;  /* 0x000000620824723c */ /* 0x040fe20000001824 */
[----:B------:R-:W4:Y:S07]  /*c430*/  LDSM.16.M88.4 R96, [R140+0x1000] ;  /* 0x001000008c60783b */ /* 0x000f2e0000000200 */
[----:B------:R-:W-:Y:S08]  /*c440*/  HMMA.16816.F32 R92, R8, R116, R92 ;  /* 0x00000074085c723c */ /* 0x000ff0000000185c */
[C---:B--2---:R-:W-:Y:S08]  /*c450*/  HMMA.16816.F32 R24, R12.reuse, R28, R24 ;  /* 0x0000001c0c18723c */ /* 0x044ff00000001818 */
[----:B------:R-:W-:Y:S08]  /*c460*/  HMMA.16816.F32 R20, R12, R30, R20 ;  /* 0x0000001e0c14723c */ /* 0x000ff00000001814 */
[C---:B---3--:R-:W-:Y:S07]  /*c470*/  HMMA.16816.F32 R32, R8.reuse, R16, R32 ;  /* 0x000000100820723c */ /* 0x048fee0000001820 */
[----:B------:R-:W-:Y:S01]  /*c480*/  IADD3 R16, R58, 0x8, RZ ;  /* 0x000000083a107810 */ /* 0x000fe20007ffe0ff */
[----:B------:R-:W-:Y:S01]  /*c490*/  HMMA.16816.F32 R88, R8, R118, R88 ;  /* 0x000000760858723c */ /* 0x000fe20000001858 */
[----:B------:R-:W-:-:S02]  /*c4a0*/  IADD3 R17, R0, 0x1, RZ ;  /* 0x0000000100117810 */ /* 0x000fc40007ffe0ff */
[-C--:B------:R-:W-:Y:S02]  /*c4b0*/  IMNMX R59, R16, R63.reuse, PT ;  /* 0x0000003f103b7217 */ /* 0x080fe40003800200 */
[----:B------:R-:W-:Y:S02]  /*c4c0*/  IMNMX R58, R58, R63, PT ;  /* 0x0000003f3a3a7217 */ /* 0x000fe40003800200 */
[C---:B------:R-:W-:Y:S01]  /*c4d0*/  ISETP.GE.AND P0, PT, R17.reuse, R59, PT ;  /* 0x0000003b1100720c */ /* 0x040fe20003f06270 */
[----:B------:R-:W-:Y:S01]  /*c4e0*/  HMMA.16816.F32 R76, R8, R108, R76 ;  /* 0x0000006c084c723c */ /* 0x000fe2000000184c */
[----:B------:R-:W-:Y:S02]  /*c4f0*/  IADD3 R16, R0, 0x8, RZ ;  /* 0x0000000800107810 */ /* 0x000fe40007ffe0ff */
[----:B------:R-:W-:Y:S02]  /*c500*/  ISETP.GE.AND P1, PT, R17, R58, PT ;  /* 0x0000003a1100720c */ /* 0x000fe40003f26270 */
[----:B------:R-:W-:-:S02]  /*c510*/  P2R R30, PR, RZ, 0x1 ;  /* 0x00000001ff1e7803 */ /* 0x000fc40000000000 */
[C---:B------:R-:W-:Y:S01]  /*c520*/  ISETP.GE.AND P0, PT, R16.reuse, R58, PT ;  /* 0x0000003a1000720c */ /* 0x040fe20003f06270 */
[C---:B------:R-:W-:Y:S01]  /*c530*/  HMMA.16816.F32 R72, R8.reuse, R110, R72 ;  /* 0x0000006e0848723c */ /* 0x040fe20000001848 */
[----:B------:R-:W-:Y:S02]  /*c540*/  ISETP.GE.AND P2, PT, R16, R59, PT ;  /* 0x0000003b1000720c */ /* 0x000fe40003f46270 */
[C---:B------:R-:W-:Y:S02]  /*c550*/  IADD3 R17, R0.reuse, 0x9, RZ ;  /* 0x0000000900117810 */ /* 0x040fe40007ffe0ff */
[----:B------:R-:W-:Y:S02]  /*c560*/  IADD3 R16, R0, 0x10, RZ ;  /* 0x0000001000107810 */ /* 0x000fe40007ffe0ff */
[----:B------:R-:W-:Y:S01]  /*c570*/  FSEL R29, R25, -INF , !P1 ;  /* 0xff800000191d7808 */ /* 0x000fe20004800000 */
[----:B------:R-:W-:Y:S01]  /*c580*/  HMMA.16816.F32 R68, R8, R104, R68 ;  /* 0x000000680844723c */ /* 0x000fe20000001844 */
[----:B------:R-:W-:-:S02]  /*c590*/  FSEL R25, R20, -INF , !P0 ;  /* 0xff80000014197808 */ /* 0x000fc40004000000 */
[CC--:B------:R-:W-:Y:S02]  /*c5a0*/  ISETP.GE.AND P3, PT, R17.reuse, R58.reuse, PT ;  /* 0x0000003a1100720c */ /* 0x0c0fe40003f66270 */
[-C--:B------:R-:W-:Y:S02]  /*c5b0*/  ISETP.GE.AND P4, PT, R17, R59.reuse, PT ;  /* 0x0000003b1100720c */ /* 0x080fe40003f86270 */
[C---:B------:R-:W-:Y:S01]  /*c5c0*/  ISETP.GE.AND P5, PT, R16.reuse, R58, PT ;  /* 0x0000003a1000720c */ /* 0x040fe20003fa6270 */
[----:B------:R-:W-:Y:S01]  /*c5d0*/  HMMA.16816.F32 R64, R8, R106, R64 ;  /* 0x0000006a0840723c */ /* 0x000fe20000001840 */
[----:B------:R-:W-:Y:S02]  /*c5e0*/  ISETP.GE.AND P0, PT, R16, R59, PT ;  /* 0x0000003b1000720c */ /* 0x000fe40003f06270 */
[C---:B------:R-:W-:Y:S02]  /*c5f0*/  IADD3 R17, R0.reuse, 0x11, RZ ;  /* 0x0000001100117810 */ /* 0x040fe40007ffe0ff */
[----:B------:R-:W-:-:S02]  /*c600*/  IADD3 R16, R0, 0x18, RZ ;  /* 0x0000001800107810 */ /* 0x000fc40007ffe0ff */
[----:B------:R-:W-:Y:S01]  /*c610*/  FSEL R134, R22, -INF , !P2 ;  /* 0xff80000016867808 */ /* 0x000fe20005000000 */
[C---:B------:R-:W-:Y:S01]  /*c620*/  HMMA.16816.F32 R52, R8.reuse, R100, R52 ;  /* 0x000000640834723c */ /* 0x040fe20000001834 */
[----:B------:R-:W-:Y:S02]  /*c630*/  FSEL R131, R21, -INF , !P3 ;  /* 0xff80000015837808 */ /* 0x000fe40005800000 */
[CC--:B------:R-:W-:Y:S02]  /*c640*/  ISETP.GE.AND P1, PT, R17.reuse, R58.reuse, PT ;  /* 0x0000003a1100720c */ /* 0x0c0fe40003f26270 */
[----:B------:R-:W-:Y:S02]  /*c650*/  ISETP.GE.AND P2, PT, R17, R59, PT ;  /* 0x0000003b1100720c */ /* 0x000fe40003f46270 */
[----:B------:R-:W-:Y:S01]  /*c660*/  ISETP.GE.AND P3, PT, R16, R58, PT ;  /* 0x0000003a1000720c */ /* 0x000fe20003f66270 */
[----:B------:R-:W-:Y:S01]  /*c670*/  HMMA.16816.F32 R48, R8, R102, R48 ;  /* 0x000000660830723c */ /* 0x000fe20000001830 */
[----:B------:R-:W-:-:S02]  /*c680*/  IADD3 R20, R0, 0x19, RZ ;  /* 0x0000001900147810 */ /* 0x000fc40007ffe0ff */
[----:B------:R-:W-:-:S05]  /*c690*/  IADD3 R21, R0, 0x21, RZ ;  /* 0x0000002100157810 */ /* 0x000fca0007ffe0ff */
[----:B------:R-:W-:Y:S01]  /*c6a0*/  HMMA.16816.F32 R4, R8, R18, R4 ;  /* 0x000000120804723c */ /* 0x000fe20000001804 */
[----:B------:R-:W2:Y:S07]  /*c6b0*/  LDSM.16.M88.4 R8, [R140+0x1800] ;  /* 0x001800008c08783b */ /* 0x000eae0000000200 */
[C---:B-1----:R-:W-:Y:S08]  /*c6c0*/  HMMA.16816.F32 R92, R12.reuse, R112, R92 ;  /* 0x000000700c5c723c */ /* 0x042ff0000000185c */
[C---:B----4-:R-:W-:Y:S07]  /*c6d0*/  HMMA.16816.F32 R84, R12.reuse, R96, R84 ;  /* 0x000000600c54723c */ /* 0x050fee0000001854 */
[----:B------:R-:W-:Y:S01]  /*c6e0*/  FSEL R96, R23, -INF , !P4 ;  /* 0xff80000017607808 */ /* 0x000fe20006000000 */
[----:B------:R-:W-:Y:S01]  /*c6f0*/  HMMA.16816.F32 R88, R12, R114, R88 ;  /* 0x000000720c58723c */ /* 0x000fe20000001858 */
[----:B------:R-:W-:-:S02]  /*c700*/  ISETP.GE.AND P4, PT, R16, R59, PT ;  /* 0x0000003b1000720c */ /* 0x000fc40003f86270 */
[----:B------:R-:W1:Y:S05]  /*c710*/  LDSM.16.M88.4 R16, [R140+0x2000] ;  /* 0x002000008c10783b */ /* 0x000e6a0000000200 */
[----:B------:R-:W-:Y:S01]  /*c720*/  FSEL R97, R92, -INF , !P5 ;  /* 0xff8000005c617808 */ /* 0x000fe20006800000 */
[----:B------:R-:W-:Y:S01]  /*c730*/  HMMA.16816.F32 R80, R12, R98, R80 ;  /* 0x000000620c50723c */ /* 0x000fe20000001850 */
[----:B------:R-:W-:Y:S02]  /*c740*/  FSEL R94, R94, -INF , !P0 ;  /* 0xff8000005e5e7808 */ /* 0x000fe40004000000 */
[C---:B------:R-:W-:Y:S02]  /*c750*/  ISETP.GE.AND P5, PT, R20.reuse, R58, PT ;  /* 0x0000003a1400720c */ /* 0x040fe40003fa6270 */
[----:B------:R-:W-:-:S02]  /*c760*/  ISETP.GE.AND P0, PT, R20, R59, PT ;  /* 0x0000003b1400720c */ /* 0x000fc40003f06270 */
[----:B------:R-:W-:Y:S01]  /*c770*/  IADD3 R20, R0, 0x20, RZ ;  /* 0x0000002000147810 */ /* 0x000fe20007ffe0ff */
[C---:B--2---:R-:W-:Y:S01]  /*c780*/  HMMA.16816.F32 R76, R12.reuse, R8, R76 ;  /* 0x000000080c4c723c */ /* 0x044fe2000000184c */
[----:B------:R-:W-:Y:S02]  /*c790*/  FSEL R93, R93, -INF , !P1 ;  /* 0xff8000005d5d7808 */ /* 0x000fe40004800000 */
[----:B------:R-:W-:Y:S02]  /*c7a0*/  FSEL R28, R95, -INF , !P2 ;  /* 0xff8000005f1c7808 */ /* 0x000fe40005000000 */
[C---:B------:R-:W-:Y:S02]  /*c7b0*/  ISETP.GE.AND P1, PT, R20.reuse, R58, PT ;  /* 0x0000003a1400720c */ /* 0x040fe40003f26270 */
[----:B------:R-:W-:Y:S01]  /*c7c0*/  ISETP.GE.AND P2, PT, R20, R59, PT ;  /* 0x0000003b1400720c */ /* 0x000fe20003f46270 */
[----:B------:R-:W-:Y:S01]  /*c7d0*/  HMMA.16816.F32 R72, R12, R10, R72 ;  /* 0x0000000a0c48723c */ /* 0x000fe20000001848 */
[----:B------:R-:W-:-:S02]  /*c7e0*/  IADD3 R20, R0, 0x28, RZ ;  /* 0x0000002800147810 */ /* 0x000fc40007ffe0ff */
[----:B------:R-:W-:Y:S02]  /*c7f0*/  FSEL R31, R88, -INF , !P3 ;  /* 0xff800000581f7808 */ /* 0x000fe40005800000 */
[----:B------:R-:W-:Y:S02]  /*c800*/  FSEL R92, R90, -INF , !P4 ;  /* 0xff8000005a5c7808 */ /* 0x000fe40006000000 */
[----:B------:R-:W-:Y:S02]  /*c810*/  FSEL R89, R89, -INF , !P5 ;  /* 0xff80000059597808 */ /* 0x000fe40006800000 */
[----:B------:R-:W-:Y:S02]  /*c820*/  FSEL R132, R91, -INF , !P0 ;  /* 0xff8000005b847808 */ /* 0x000fe40004000000 */
[C---:B------:R-:W-:Y:S02]  /*c830*/  ISETP.GE.AND P3, PT, R21.reuse, R58, PT ;  /* 0x0000003a1500720c */ /* 0x040fe40003f66270 */
[----:B------:R-:W-:-:S02]  /*c840*/  ISETP.GE.AND P4, PT, R21, R59, PT ;  /* 0x0000003b1500720c */ /* 0x000fc40003f86270 */
[----:B------:R-:W-:Y:S02]  /*c850*/  IADD3 R8, R0, 0x29, RZ ;  /* 0x0000002900087810 */ /* 0x000fe40007ffe0ff */
[CC--:B------:R-:W-:Y:S01]  /*c860*/  ISETP.GE.AND P5, PT, R20.reuse, R58.reuse, PT ;  /* 0x0000003a1400720c */ /* 0x0c0fe20003fa6270 */
[C---:B-1----:R-:W-:Y:S01]  /*c870*/  HMMA.16816.F32 R68, R12.reuse, R16, R68 ;  /* 0x000000100c44723c */ /* 0x042fe20000001844 */
[-C--:B------:R-:W-:Y:S02]  /*c880*/  ISETP.GE.AND P0, PT, R20, R59.reuse, PT ;  /* 0x0000003b1400720c */ /* 0x080fe40003f06270 */
[----:B------:R-:W1:Y:S01]  /*c890*/  LDSM.16.M88.4 R20, [R140+0x2800] ;  /* 0x002800008c14783b */ /* 0x000e620000000200 */
[----:B------:R-:W-:Y:S02]  /*c8a0*/  FSEL R125, R84, -INF , !P1 ;  /* 0xff800000547d7808 */ /* 0x000fe40004800000 */
[----:B------:R-:W-:Y:S02]  /*c8b0*/  FSEL R102, R86, -INF , !P2 ;  /* 0xff80000056667808 */ /* 0x000fe40005000000 */
[C---:B------:R-:W-:Y:S01]  /*c8c0*/  ISETP.GE.AND P1, PT, R8.reuse, R58, PT ;  /* 0x0000003a0800720c */ /* 0x040fe20003f26270 */
        /* <DEDUP_REMOVED lines=17> */
[----:B------:R-:W-:Y:S01]  /*c9e0*/  ISETP.GE.AND P2, PT, R8, R59, PT ;  /* 0x0000003b0800720c */ /* 0x000fe20003f46270 */
[----:B-1----:R-:W-:Y:S01]  /*c9f0*/  HMMA.16816.F32 R52, R12, R20, R52 ;  /* 0x000000140c34723c */ /* 0x002fe20000001834 */
[----:B------:R-:W1:Y:S01]  /*ca00*/  LDSM.16.M88.4 R8, [R140+0x3000] ;  /* 0x003000008c08783b */ /* 0x000e620000000200 */
[----:B------:R-:W-:Y:S02]  /*ca10*/  FSEL R119, R76, -INF , !P3 ;  /* 0xff8000004c777808 */ /* 0x000fe40005800000 */
[----:B------:R-:W-:-:S02]  /*ca20*/  FSEL R104, R78, -INF , !P4 ;  /* 0xff8000004e687808 */ /* 0x000fc40006000000 */
[C---:B------:R-:W-:Y:S02]  /*ca30*/  ISETP.GE.AND P3, PT, R16.reuse, R58, PT ;  /* 0x0000003a1000720c */ /* 0x040fe40003f66270 */
[----:B------:R-:W-:Y:S01]  /*ca40*/  ISETP.GE.AND P4, PT, R16, R59, PT ;  /* 0x0000003b1000720c */ /* 0x000fe20003f86270 */
[----:B------:R-:W-:Y:S01]  /*ca50*/  HMMA.16816.F32 R48, R12, R22, R48 ;  /* 0x000000160c30723c */ /* 0x000fe20000001830 */
        /* <DEDUP_REMOVED lines=11> */
[----:B------:R-:W-:Y:S01]  /*cb10*/  IADD3 R20, R0, 0x49, RZ ;  /* 0x0000004900147810 */ /* 0x000fe20007ffe0ff */
[----:B------:R-:W-:-:S04]  /*cb20*/  DEPBAR.LE SB0, 0x0 ;  /* 0x000080000000791a */ /* 0x000fc80000000000 */
[----:B------:R-:W-:Y:S02]  /*cb30*/  FSEL R109, R68, -INF , !P5 ;  /* 0xff800000446d7808 */ /* 0x000fe40006800000 */
[----:B------:R-:W-:Y:S02]  /*cb40*/  FSEL R120, R70, -INF , !P0 ;  /* 0xff80000046787808 */ /* 0x000fe40004000000 */
[C---:B------:R-:W-:Y:S01]  /*cb50*/  ISETP.GE.AND P5, PT, R20.reuse, R58, PT ;  /* 0x0000003a1400720c */ /* 0x040fe20003fa6270 */
[----:B-1----:R-:W-:Y:S01]  /*cb60*/  HMMA.16816.F32 R44, R12, R8, R44 ;  /* 0x000000080c2c723c */ /* 0x002fe2000000182c */
[----:B------:R-:W-:Y:S02]  /*cb70*/  ISETP.GE.AND P0, PT, R20, R59, PT ;  /* 0x0000003b1400720c */ /* 0x000fe40003f06270 */
[----:B------:R-:W-:Y:S02]  /*cb80*/  IADD3 R20, R0, 0x50, RZ ;  /* 0x0000005000147810 */ /* 0x000fe40007ffe0ff */
[----:B------:R-:W-:-:S02]  /*cb90*/  FSEL R116, R75, -INF , !P4 ;  /* 0xff8000004b747808 */ /* 0x000fc40006000000 */
[----:B------:R-:W-:Y:S01]  /*cba0*/  FSEL R111, R69, -INF , !P1 ;  /* 0xff800000456f7808 */ /* 0x000fe20004800000 */
[----:B------:R-:W-:Y:S01]  /*cbb0*/  HMMA.16816.F32 R36, R12, R10, R36 ;  /* 0x0000000a0c24723c */ /* 0x000fe20000001824 */
[----:B------:R-:W-:Y:S02]  /*cbc0*/  FSEL R126, R71, -INF , !P2 ;  /* 0xff800000477e7808 */ /* 0x000fe40005000000 */
[-C--:B------:R-:W-:Y:S02]  /*cbd0*/  ISETP.GE.AND P4, PT, R40, R59.reuse, PT ;  /* 0x0000003b2800720c */ /* 0x080fe40003f86270 */
[C---:B------:R-:W-:Y:S02]  /*cbe0*/  ISETP.GE.AND P1, PT, R20.reuse, R58, PT ;  /* 0x0000003a1400720c */ /* 0x040fe40003f26270 */
[----:B------:R-:W-:Y:S02]  /*cbf0*/  ISETP.GE.AND P2, PT, R20, R59, PT ;  /* 0x0000003b1400720c */ /* 0x000fe40003f46270 */
[----:B------:R-:W-:-:S02]  /*cc00*/  IADD3 R21, R0, 0x51, RZ ;  /* 0x0000005100157810 */ /* 0x000fc40007ffe0ff */
[C---:B------:R-:W-:Y:S02]  /*cc10*/  IADD3 R20, R0.reuse, 0x58, RZ ;  /* 0x0000005800147810 */ /* 0x040fe40007ffe0ff */
[----:B------:R-:W-:Y:S02]  /*cc20*/  IADD3 R8, R0, 0x59, RZ ;  /* 0x0000005900087810 */ /* 0x000fe40007ffe0ff */
[----:B------:R-:W-:Y:S02]  /*cc30*/  FSEL R121, R73, -INF , !P3 ;  /* 0xff80000049797808 */ /* 0x000fe40005800000 */
[----:B------:R-:W-:Y:S02]  /*cc40*/  FSEL R122, R66, -INF , !P4 ;  /* 0xff800000427a7808 */ /* 0x000fe40006000000 */
[----:B------:R-:W-:Y:S02]  /*cc50*/  FSEL R124, R67, -INF , !P0 ;  /* 0xff800000437c7808 */ /* 0x000fe40004000000 */
[----:B------:R-:W-:Y:S01]  /*cc60*/  FSEL R107, R52, -INF , !P1 ;  /* 0xff800000346b7808 */ /* 0x000fe20004800000 */
[----:B--2---:R-:W-:Y:S01]  /*cc70*/  HMMA.16816.F32 R32, R12, R16, R32 ;  /* 0x000000100c20723c */ /* 0x004fe20000001820 */
[----:B------:R-:W-:-:S02]  /*cc80*/  FSEL R114, R54, -INF , !P2 ;  /* 0xff80000036727808 */ /* 0x000fc40005000000 */
[-C--:B------:R-:W-:Y:S02]  /*cc90*/  ISETP.GE.AND P3, PT, R40, R58.reuse, PT ;  /* 0x0000003a2800720c */ /* 0x080fe40003f66270 */
[-C--:B------:R-:W-:Y:S02]  /*cca0*/  ISETP.GE.AND P4, PT, R21, R59.reuse, PT ;  /* 0x0000003b1500720c */ /* 0x080fe40003f86270 */
[-C--:B------:R-:W-:Y:S01]  /*ccb0*/  ISETP.GE.AND P1, PT, R20, R59.reuse, PT ;  /* 0x0000003b1400720c */ /* 0x080fe20003f26270 */
[----:B------:R-:W-:Y:S01]  /*ccc0*/  HMMA.16816.F32 R4, R12, R18, R4 ;  /* 0x000000120c04723c */ /* 0x000fe20000001804 */
[----:B------:R-:W-:Y:S01]  /*ccd0*/  BAR.SYNC.DEFER_BLOCKING 0x0 ;  /* 0x0000000000007b1d */ /* 0x000fe20000010000 */
[C---:B------:R-:W-:Y:S02]  /*cce0*/  ISETP.GE.AND P2, PT, R8.reuse, R58, PT ;  /* 0x0000003a0800720c */ /* 0x040fe40003f46270 */
[----:B------:R-:W-:Y:S02]  /*ccf0*/  ISETP.GE.AND P0, PT, R8, R59, PT ;  /* 0x0000003b0800720c */ /* 0x000fe40003f06270 */
[----:B------:R-:W-:-:S02]  /*cd00*/  IADD3 R8, R0, 0x60, RZ ;  /* 0x0000006000087810 */ /* 0x000fc40007ffe0ff */
[----:B------:R-:W-:Y:S02]  /*cd10*/  IADD3 R9, R0, 0x61, RZ ;  /* 0x0000006100097810 */ /* 0x000fe40007ffe0ff */
[----:B------:R-:W-:Y:S02]  /*cd20*/  FSEL R115, R65, -INF , !P5 ;  /* 0xff80000041737808 */ /* 0x000fe40006800000 */
[----:B------:R-:W-:Y:S02]  /*cd30*/  ISETP.GE.AND P5, PT, R20, R58, PT ;  /* 0x0000003a1400720c */ /* 0x000fe40003fa6270 */
[----:B------:R-:W-:Y:S02]  /*cd40*/  FSEL R117, R64, -INF , !P3 ;  /* 0xff80000040757808 */ /* 0x000fe40005800000 */
[----:B------:R-:W-:Y:S02]  /*cd50*/  FSEL R112, R55, -INF , !P4 ;  /* 0xff80000037707808 */ /* 0x000fe40006000000 */
[----:B------:R-:W-:-:S02]  /*cd60*/  FSEL R110, R50, -INF , !P1 ;  /* 0xff800000326e7808 */ /* 0x000fc40004800000 */
[-C--:B------:R-:W-:Y:S02]  /*cd70*/  ISETP.GE.AND P3, PT, R21, R58.reuse, PT ;  /* 0x0000003a1500720c */ /* 0x080fe40003f66270 */
[CC--:B------:R-:W-:Y:S02]  /*cd80*/  ISETP.GE.AND P4, PT, R8.reuse, R58.reuse, PT ;  /* 0x0000003a0800720c */ /* 0x0c0fe40003f86270 */
[----:B------:R-:W-:Y:S02]  /*cd90*/  ISETP.GE.AND P6, PT, R8, R59, PT ;  /* 0x0000003b0800720c */ /* 0x000fe40003fc6270 */
[----:B------:R-:W-:Y:S02]  /*cda0*/  ISETP.GE.AND P1, PT, R9, R58, PT ;  /* 0x0000003a0900720c */ /* 0x000fe40003f26270 */
[----:B------:R-:W-:Y:S02]  /*cdb0*/  IADD3 R8, R0, 0x68, RZ ;  /* 0x0000006800087810 */ /* 0x000fe40007ffe0ff */
[----:B------:R-:W-:-:S02]  /*cdc0*/  FSEL R113, R48, -INF , !P5 ;  /* 0xff80000030717808 */ /* 0x000fc40006800000 */
[-C--:B------:R-:W-:Y:S02]  /*cdd0*/  ISETP.GE.AND P5, PT, R9, R59.reuse, PT ;  /* 0x0000003b0900720c */ /* 0x080fe40003fa6270 */
[----:B------:R-:W-:Y:S02]  /*cde0*/  FSEL R105, R53, -INF , !P3 ;  /* 0xff80000035697808 */ /* 0x000fe40005800000 */
[----:B------:R-:W-:Y:S02]  /*cdf0*/  P2R R9, PR, RZ, 0x2 ;  /* 0x00000002ff097803 */ /* 0x000fe40000000000 */
        /* <DEDUP_REMOVED lines=10> */
[----:B------:R-:W-:Y:S02]  /*cea0*/  ISETP.GE.AND P5, PT, R8, R58, PT ;  /* 0x0000003a0800720c */ /* 0x000fe40003fa6270 */
[----:B------:R-:W-:Y:S02]  /*ceb0*/  ISETP.NE.AND P0, PT, R9, RZ, PT ;  /* 0x000000ff0900720c */ /* 0x000fe40003f05270 */
[----:B------:R-:W-:Y:S02]  /*cec0*/  IADD3 R9, R0, 0x69, RZ ;  /* 0x0000006900097810 */ /* 0x000fe40007ffe0ff */
[----:B------:R-:W-:Y:S02]  /*ced0*/  FSEL R41, R33, -INF , !P5 ;  /* 0xff80000021297808 */ /* 0x000fe40006800000 */
[----:B------:R-:W-:-:S02]  /*cee0*/  FSEL R103, R49, -INF , !P2 ;  /* 0xff80000031677808 */ /* 0x000fc40005000000 */
[----:B------:R-:W-:Y:S02]  /*cef0*/  FSEL R63, R44, -INF , !P4 ;  /* 0xff8000002c3f7808 */ /* 0x000fe40006000000 */
[----:B------:R-:W-:Y:S02]  /*cf00*/  FSEL R55, R45, -INF , !P0 ;  /* 0xff8000002d377808 */ /* 0x000fe40004000000 */
[----:B------:R-:W-:Y:S02]  /*cf10*/  FSEL R64, R38, -INF , !P1 ;  /* 0xff80000026407808 */ /* 0x000fe40004800000 */
[----:B------:R-:W-:Y:S02]  /*cf20*/  ISETP.GE.AND P5, PT, R56, 0x2, PT ;  /* 0x000000023800780c */ /* 0x000fe40003fa6270 */
[----:B------:R-:W-:Y:S02]  /*cf30*/  ISETP.NE.AND P4, PT, R30, RZ, PT ;  /* 0x000000ff1e00720c */ /* 0x000fe40003f85270 */
[----:B------:R-:W-:-:S02]  /*cf40*/  ISETP.GE.AND P2, PT, R9, R58, PT ;  /* 0x0000003a0900720c */ /* 0x000fc40003f46270 */
[-C--:B------:R-:W-:Y:S02]  /*cf50*/  ISETP.GE.AND P0, PT, R9, R59.reuse, PT ;  /* 0x0000003b0900720c */ /* 0x080fe40003f06270 */
[----:B------:R-:W-:Y:S02]  /*cf60*/  ISETP.GE.AND P1, PT, R8, R59, PT ;  /* 0x0000003b0800720c */ /* 0x000fe40003f26270 */
[----:B------:R-:W-:Y:S02]  /*cf70*/  IADD3 R9, R0, 0x78, RZ ;  /* 0x0000007800097810 */ /* 0x000fe40007ffe0ff */
[----:B------:R-:W-:Y:S02]  /*cf80*/  FSEL R62, R39, -INF , !P0 ;  /* 0xff800000273e7808 */ /* 0x000fe40004000000 */
[----:B------:R-:W-:Y:S02]  /*cf90*/  FSEL R8, R27, -INF , !P4 ;  /* 0xff8000001b087808 */ /* 0x000fe40006000000 */
[----:B------:R-:W-:-:S02]  /*cfa0*/  P2R R10, PR, RZ, 0x2 ;  /* 0x00000002ff0a7803 */ /* 0x000fc40000000000 */
[CC--:B------:R-:W-:Y:S02]  /*cfb0*/  ISETP.GE.AND P4, PT, R9.reuse, R58.reuse, PT ;  /* 0x0000003a0900720c */ /* 0x0c0fe40003f86270 */
[-C--:B------:R-:W-:Y:S02]  /*cfc0*/  ISETP.GE.AND P1, PT, R9, R59.reuse, PT ;  /* 0x0000003b0900720c */ /* 0x080fe40003f26270 */
[C---:B------:R-:W-:Y:S02]  /*cfd0*/  ISETP.GE.AND P0, PT, R0.reuse, R58, PT ;  /* 0x0000003a0000720c */ /* 0x040fe40003f06270 */
[C---:B------:R-:W-:Y:S02]  /*cfe0*/  IADD3 R9, R0.reuse, 0x79, RZ ;  /* 0x0000007900097810 */ /* 0x040fe40007ffe0ff */
[----:B------:R-:W-:Y:S02]  /*cff0*/  FSEL R51, R37, -INF , !P2 ;  /* 0xff80000025337808 */ /* 0x000fe40005000000 */
[----:B------:R-:W-:-:S02]  /*d000*/  ISETP.GE.AND P2, PT, R0, R59, PT ;  /* 0x0000003b0000720c */ /* 0x000fc40003f46270 */
[----:B------:R-:W-:Y:S02]  /*d010*/  FSEL R45, R32, -INF , !P6 ;  /* 0xff800000202d7808 */ /* 0x000fe40007000000 */
[----:B------:R-:W-:Y:S02]  /*d020*/  FSEL R34, R34, -INF , !P3 ;  /* 0xff80000022227808 */ /* 0x000fe40005800000 */
[----:B------:R-:W-:Y:S02]  /*d030*/  FSEL R0, R24, -INF , !P0 ;  /* 0xff80000018007808 */ /* 0x000fe40004000000 */
[----:B------:R-:W-:Y:S02]  /*d040*/  ISETP.NE.AND P6, PT, R10, RZ, PT ;  /* 0x000000ff0a00720c */ /* 0x000fe40003fc5270 */
[C---:B------:R-:W-:Y:S02]  /*d050*/  ISETP.GE.AND P3, PT, R9.reuse, R58, PT ;  /* 0x0000003a0900720c */ /* 0x040fe40003f66270 */
[----:B------:R-:W-:-:S02]  /*d060*/  ISETP.GE.AND P0, PT, R9, R59, PT ;  /* 0x0000003b0900720c */ /* 0x000fc40003f06270 */
        /* <DEDUP_REMOVED lines=63> */
[----:B------:R-:W-:-:S04]  /*d460*/  IMAD.WIDE.U32 R6, R6, c[0x0][0x180], R10 ;  /* 0x0000600006067a25 */ /* 0x000fc800078e000a */
[----:B------:R-:W-:Y:S01]  /*d470*/  IMAD.MOV.U32 R4, RZ, RZ, R6 ;  /* 0x000000ffff047224 */ /* 0x000fe200078e0006 */
[----:B------:R-:W-:Y:S01]  /*d480*/  IADD3 R2, R7, R5, RZ ;  /* 0x0000000507027210 */ /* 0x000fe20007ffe0ff */
[----:B------:R-:W-:Y:S05]  /*d490*/  BRA `(.L_x_6507) ;  /* 0x0000003000007947 */ /* 0x000fea0003800000 */
.L_x_6506:
[----:B------:R-:W-:-:S05]  /*d4a0*/  IMAD.MOV.U32 R4, RZ, RZ, c[0x0][0x198] ;  /* 0x00006600ff047624 */ /* 0x000fca00078e00ff */
[----:B------:R-:W-:-:S04]  /*d4b0*/  LEA R4, -R4, RZ, 0x7 ;  /* 0x000000ff04047211 */ /* 0x000fc800078e39ff */
[----:B------:R-:W-:Y:S02]  /*d4c0*/  SHF.R.S32.HI R2, RZ, 0x1f, R4 ;  /* 0x0000001fff027819 */ /* 0x000fe40000011404 */
.L_x_6507:
[----:B------:R-:W-:Y:S01]  /*d4d0*/  ULDC.64 UR4, c[0x0][0x198] ;  /* 0x0000660000047ab9 */ /* 0x000fe20000000a00 */
[C---:B------:R-:W-:Y:S01]  /*d4e0*/  LEA R160, P0, R4.reuse, R160, 0x1 ;  /* 0x000000a004a07211 */ /* 0x040fe200078008ff */
[----:B------:R-:W-:Y:S02]  /*d4f0*/  USHF.L.U32 UR9, UR4, 0x5, URZ ;  /* 0x0000000504097899 */ /* 0x000fe4000800063f */
[----:B------:R-:W-:Y:S01]  /*d500*/  UMOV UR8, 0x5 ;  /* 0x0000000500087882 */ /* 0x000fe20000000000 */
[----:B------:R-:W-:Y:S01]  /*d510*/  LEA.HI.X R159, R4, R159, R2, 0x1, P0 ;  /* 0x0000009f049f7211 */ /* 0x000fe200000f0c02 */
[----:B------:R-:W-:Y:S02]  /*d520*/  USHF.L.U64.HI UR5, UR4, UR8, UR5 ;  /* 0x0000000804057299 */ /* 0x000fe40008010205 */
        /* <DEDUP_REMOVED lines=27> */
.L_x_6505:
        /* <DEDUP_REMOVED lines=91> */
[----:B------:R-:W1:Y:S01]  /*dc90*/  LDSM.16.MT88.4 R88, [R149+0x6000] ;  /* 0x006000009558783b */ /* 0x000e620000004200 */
[----:B------:R-:W-:-:S02]  /*dca0*/  FFMA.FTZ R32, R97, c[0x0][0x23c], -R50 ;  /* 0x00008f0061207a23 */ /* 0x000fc40000010832 */
[----:B------:R-:W2:Y:S01]  /*dcb0*/  MUFU.EX2 R37, R37 ;  /* 0x0000002500257308 */ /* 0x000ea20000000800 */
[--C-:B------:R-:W-:Y:S02]  /*dcc0*/  FFMA.FTZ R40, R26, c[0x0][0x23c], -R21.reuse ;  /* 0x00008f001a287a23 */ /* 0x100fe40000010815 */
[--C-:B------:R-:W-:Y:S02]  /*dcd0*/  FFMA.FTZ R35, R8, c[0x0][0x23c], -R21.reuse ;  /* 0x00008f0008237a23 */ /* 0x100fe40000010815 */
[--C-:B------:R-:W-:Y:S01]  /*dce0*/  FFMA.FTZ R38, R134, c[0x0][0x23c], -R21.reuse ;  /* 0x00008f0086267a23 */ /* 0x100fe20000010815 */
[----:B------:R-:W3:Y:S01]  /*dcf0*/  LDSM.16.MT88.4 R8, [R152+0x6800] ;  /* 0x006800009808783b */ /* 0x000ee20000004200 */
[----:B------:R-:W-:Y:S01]  /*dd00*/  FFMA.FTZ R29, R96, c[0x0][0x23c], -R21 ;  /* 0x00008f00601d7a23 */ /* 0x000fe20000010815 */
[----:B------:R-:W-:Y:S01]  /*dd10*/  MUFU.EX2 R36, R36 ;  /* 0x0000002400247308 */ /* 0x000fe20000000800 */
[--C-:B------:R-:W-:Y:S02]  /*dd20*/  FFMA.FTZ R26, R31, c[0x0][0x23c], -R50.reuse ;  /* 0x00008f001f1a7a23 */ /* 0x100fe40000010832 */
[----:B------:R-:W-:-:S02]  /*dd30*/  FFMA.FTZ R25, R93, c[0x0][0x23c], -R50 ;  /* 0x00008f005d197a23 */ /* 0x000fc40000010832 */
[--C-:B------:R-:W-:Y:S02]  /*dd40*/  FFMA.FTZ R31, R94, c[0x0][0x23c], -R21.reuse ;  /* 0x00008f005e1f7a23 */ /* 0x100fe40000010815 */
[--C-:B------:R-:W-:Y:S01]  /*dd50*/  FFMA.FTZ R28, R28, c[0x0][0x23c], -R21.reuse ;  /* 0x00008f001c1c7a23 */ /* 0x100fe20000010815 */
[----:B------:R-:W4:Y:S01]  /*dd60*/  MUFU.EX2 R33, R33 ;  /* 0x0000002100217308 */ /* 0x000f220000000800 */
[----:B--2---:R-:W-:Y:S01]  /*dd70*/  F2FP.PACK_AB R84, R37, R44 ;  /* 0x0000002c2554723e */ /* 0x004fe200000000ff */
[--C-:B------:R-:W-:Y:S02]  /*dd80*/  FFMA.FTZ R27, R92, c[0x0][0x23c], -R21.reuse ;  /* 0x00008f005c1b7a23 */ /* 0x100fe40000010815 */
[----:B------:R-:W-:Y:S02]  /*dd90*/  FFMA.FTZ R22, R132, c[0x0][0x23c], -R21 ;  /* 0x00008f0084167a23 */ /* 0x000fe40000010815 */
[--C-:B------:R-:W-:Y:S02]  /*dda0*/  FFMA.FTZ R42, R125, c[0x0][0x23c], -R50.reuse ;  /* 0x00008f007d2a7a23 */ /* 0x100fe40000010832 */
[----:B------:R-:W-:Y:S01]  /*ddb0*/  MUFU.EX2 R40, R40 ;  /* 0x0000002800287308 */ /* 0x000fe20000000800 */
[----:B------:R-:W-:-:S02]  /*ddc0*/  FFMA.FTZ R3, R123, c[0x0][0x23c], -R50 ;  /* 0x00008f007b037a23 */ /* 0x000fc40000010832 */
[--C-:B------:R-:W-:Y:S02]  /*ddd0*/  FFMA.FTZ R39, R129, c[0x0][0x23c], -R50.reuse ;  /* 0x00008f0081277a23 */ /* 0x100fe40000010832 */
[----:B------:R-:W-:Y:S02]  /*dde0*/  FFMA.FTZ R46, R127, c[0x0][0x23c], -R50 ;  /* 0x00008f007f2e7a23 */ /* 0x000fe40000010832 */
[--C-:B------:R-:W-:Y:S01]  /*ddf0*/  FFMA.FTZ R49, R102, c[0x0][0x23c], -R21.reuse ;  /* 0x00008f0066317a23 */ /* 0x100fe20000010815 */
[----:B------:R-:W2:Y:S01]  /*de00*/  MUFU.EX2 R35, R35 ;  /* 0x0000002300237308 */ /* 0x000ea20000000800 */
[----:B----4-:R-:W-:Y:S01]  /*de10*/  F2FP.PACK_AB R86, R33, R36 ;  /* 0x000000242156723e */ /* 0x010fe200000000ff */
[--C-:B------:R-:W-:Y:S02]  /*de20*/  FFMA.FTZ R54, R128, c[0x0][0x23c], -R21.reuse ;  /* 0x00008f0080367a23 */ /* 0x100fe40000010815 */
[--C-:B------:R-:W-:Y:S02]  /*de30*/  FFMA.FTZ R52, R100, c[0x0][0x23c], -R21.reuse ;  /* 0x00008f0064347a23 */ /* 0x100fe40000010815 */
[----:B------:R-:W-:-:S02]  /*de40*/  FFMA.FTZ R43, R130, c[0x0][0x23c], -R21 ;  /* 0x00008f00822b7a23 */ /* 0x000fc40000010815 */
[----:B------:R-:W-:Y:S01]  /*de50*/  MUFU.EX2 R38, R38 ;  /* 0x0000002600267308 */ /* 0x000fe20000000800 */
[--C-:B------:R-:W-:Y:S02]  /*de60*/  FFMA.FTZ R65, R61, c[0x0][0x23c], -R50.reuse ;  /* 0x00008f003d417a23 */ /* 0x100fe40000010832 */
[--C-:B------:R-:W-:Y:S02]  /*de70*/  FFMA.FTZ R100, R101, c[0x0][0x23c], -R50.reuse ;  /* 0x00008f0065647a23 */ /* 0x100fe40000010832 */
[----:B------:R-:W-:Y:S02]  /*de80*/  FFMA.FTZ R67, R104, c[0x0][0x23c], -R21 ;  /* 0x00008f0068437a23 */ /* 0x000fe40000010815 */
        /* <DEDUP_REMOVED lines=34> */
[----:B-1----:R-:W-:Y:S01]  /*e0b0*/  HMMA.16816.F32 R76, R84, R88, RZ ;  /* 0x00000058544c723c */ /* 0x002fe200000018ff */
[----:B------:R-:W-:Y:S01]  /*e0c0*/  FFMA.FTZ R51, R60, c[0x0][0x23c], -R21 ;  /* 0x00008f003c337a23 */ /* 0x000fe20000010815 */
[----:B------:R-:W1:Y:S01]  /*e0d0*/  MUFU.EX2 R28, R28 ;  /* 0x0000001c001c7308 */ /* 0x000e620000000800 */
[----:B------:R-:W-:-:S02]  /*e0e0*/  FFMA.FTZ R55, R55, c[0x0][0x23c], -R50 ;  /* 0x00008f0037377a23 */ /* 0x000fc40000010832 */
[----:B------:R-:W-:Y:S02]  /*e0f0*/  FFMA.FTZ R53, R53, c[0x0][0x23c], -R50 ;  /* 0x00008f0035357a23 */ /* 0x000fe40000010832 */
[--C-:B------:R-:W-:Y:S01]  /*e100*/  FFMA.FTZ R66, R66, c[0x0][0x23c], -R21.reuse ;  /* 0x00008f0042427a23 */ /* 0x100fe20000010815 */
[C---:B------:R-:W-:Y:S01]  /*e110*/  HMMA.16816.F32 R72, R84.reuse, R74, RZ ;  /* 0x0000004a5448723c */ /* 0x040fe200000018ff */
[--C-:B------:R-:W-:Y:S01]  /*e120*/  FFMA.FTZ R60, R64, c[0x0][0x23c], -R21.reuse ;  /* 0x00008f00403c7a23 */ /* 0x100fe20000010815 */
[----:B------:R-:W-:Y:S01]  /*e130*/  MUFU.EX2 R27, R27 ;  /* 0x0000001b001b7308 */ /* 0x000fe20000000800 */
[----:B------:R-:W-:Y:S02]  /*e140*/  FFMA.FTZ R63, R62, c[0x0][0x23c], -R21 ;  /* 0x00008f003e3f7a23 */ /* 0x000fe40000010815 */
[----:B------:R-:W-:Y:S02]  /*e150*/  FADD.FTZ R37, R44, R37 ;  /* 0x000000252c257221 */ /* 0x000fe40000010000 */
[----:B------:R-:W-:Y:S01]  /*e160*/  FADD.FTZ R35, R40, R35 ;  /* 0x0000002328237221 */ /* 0x000fe20000010000 */
[----:B------:R-:W-:Y:S01]  /*e170*/  HMMA.16816.F32 R88, R84, R90, RZ ;  /* 0x0000005a5458723c */ /* 0x000fe200000018ff */
[----:B------:R-:W-:Y:S01]  /*e180*/  FADD.FTZ R36, R36, R37 ;  /* 0x0000002524247221 */ /* 0x000fe20000010000 */
[----:B------:R-:W4:Y:S01]  /*e190*/  MUFU.EX2 R22, R22 ;  /* 0x0000001600167308 */ /* 0x000f220000000800 */
[----:B------:R-:W-:-:S02]  /*e1a0*/  FADD.FTZ R38, R38, R35 ;  /* 0x0000002326267221 */ /* 0x000fc40000010000 */
[----:B------:R-:W-:Y:S02]  /*e1b0*/  FFMA.FTZ R62, R41, c[0x0][0x23c], -R50 ;  /* 0x00008f00293e7a23 */ /* 0x000fe40000010832 */
[----:B------:R-:W-:Y:S01]  /*e1c0*/  FADD.FTZ R38, R29, R38 ;  /* 0x000000261d267221 */ /* 0x000fe20000010000 */
[C---:B------:R-:W-:Y:S01]  /*e1d0*/  HMMA.16816.F32 R80, R84.reuse, R4, RZ ;  /* 0x000000045450723c */ /* 0x040fe200000018ff */
        /* <DEDUP_REMOVED lines=8> */
[----:B------:R-:W-:-:S02]  /*e260*/  FADD.FTZ R31, R31, R38 ;  /* 0x000000261f1f7221 */ /* 0x000fc40000010000 */
[--C-:B------:R-:W-:Y:S02]  /*e270*/  FFMA.FTZ R45, R45, c[0x0][0x23c], -R50.reuse ;  /* 0x00008f002d2d7a23 */ /* 0x100fe40000010832 */
[----:B------:R-:W-:Y:S01]  /*e280*/  F2FP.PACK_AB R6, R23, R26 ;  /* 0x0000001a1706723e */ /* 0x000fe200000000ff */
[----:B------:R-:W-:Y:S01]  /*e290*/  FADD.FTZ R28, R28, R31 ;  /* 0x0000001f1c1c7221 */ /* 0x000fe20000010000 */
[----:B----4-:R-:W-:Y:S01]  /*e2a0*/  F2FP.PACK_AB R7, R22, R27 ;  /* 0x0000001b1607723e */ /* 0x010fe200000000ff */
[----:B------:R-:W-:Y:S01]  /*e2b0*/  MUFU.EX2 R39, R39 ;  /* 0x0000002700277308 */ /* 0x000fe20000000800 */
[----:B------:R-:W-:Y:S02]  /*e2c0*/  FFMA.FTZ R41, R48, c[0x0][0x23c], -R50 ;  /* 0x00008f0030297a23 */ /* 0x000fe40000010832 */
[----:B------:R-:W-:Y:S02]  /*e2d0*/  FADD.FTZ R27, R27, R28 ;  /* 0x0000001c1b1b7221 */ /* 0x000fe40000010000 */
[----:B------:R-:W-:Y:S01]  /*e2e0*/  FFMA.FTZ R21, R20, c[0x0][0x23c], -R21 ;  /* 0x00008f0014157a23 */ /* 0x000fe20000010815 */
[----:B---3--:R-:W-:Y:S01]  /*e2f0*/  HMMA.16816.F32 R96, R4, R8, R96 ;  /* 0x000000080460723c */ /* 0x008fe20000001860 */
[----:B------:R-:W-:Y:S01]  /*e300*/  FADD.FTZ R22, R22, R27 ;  /* 0x0000001b16167221 */ /* 0x000fe20000010000 */
[----:B------:R-:W-:Y:S01]  /*e310*/  MUFU.EX2 R46, R46 ;  /* 0x0000002e002e7308 */ /* 0x000fe20000000800 */
[----:B------:R-:W-:-:S05]  /*e320*/  FFMA.FTZ R47, R47, c[0x0][0x23c], -R50 ;  /* 0x00008f002f2f7a23 */ /* 0x000fca0000010832 */
        /* <DEDUP_REMOVED lines=31> */
[----:B------:R-:W4:Y:S02]  /*e520*/  MUFU.EX2 R101, R101 ;  /* 0x0000006500657308 */ /* 0x000f240000000800 */
[C---:B------:R-:W-:Y:S01]  /*e530*/  HMMA.16816.F32 R72, R4.reuse, R14, R72 ;  /* 0x0000000e0448723c */ /* 0x040fe20000001848 */
[----:B------:R-:W5:Y:S05]  /*e540*/  LDSM.16.MT88.4 R12, [R152+0x7800] ;  /* 0x00780000980c783b */ /* 0x000f6a0000004200 */
[----:B------:R-:W-:Y:S02]  /*e550*/  MUFU.EX2 R109, R109 ;  /* 0x0000006d006d7308 */ /* 0x000fe40000000800 */
[C---:B--2---:R-:W-:Y:S06]  /*e560*/  HMMA.16816.F32 R76, R4.reuse, R8, R76 ;  /* 0x00000008044c723c */ /* 0x044fec000000184c */
[----:B------:R-:W2:Y:S02]  /*e570*/  MUFU.EX2 R116, R116 ;  /* 0x0000007400747308 */ /* 0x000ea40000000800 */
[C---:B------:R-:W-:Y:S01]  /*e580*/  HMMA.16816.F32 R88, R4.reuse, R10, R88 ;  /* 0x0000000a0458723c */ /* 0x040fe20000001858 */
[----:B------:R-:W2:Y:S05]  /*e590*/  LDSM.16.MT88.4 R8, [R150+0x7800] ;  /* 0x007800009608783b */ /* 0x000eaa0000004200 */
[----:B------:R-:W-:Y:S02]  /*e5a0*/  MUFU.EX2 R111, R111 ;  /* 0x0000006f006f7308 */ /* 0x000fe40000000800 */
[C---:B---3--:R-:W-:Y:S06]  /*e5b0*/  HMMA.16816.F32 R80, R4.reuse, R16, R80 ;  /* 0x000000100450723c */ /* 0x048fec0000001850 */
[----:B------:R-:W-:Y:S02]  /*e5c0*/  MUFU.EX2 R118, R118 ;  /* 0x0000007600767308 */ /* 0x000fe40000000800 */
[----:B------:R-:W-:Y:S01]  /*e5d0*/  HMMA.16816.F32 R84, R4, R18, R84 ;  /* 0x000000120454723c */ /* 0x000fe20000001854 */
[----:B------:R-:W3:Y:S05]  /*e5e0*/  LDSM.16.MT88.4 R16, [R149+0x7800] ;  /* 0x007800009510783b */ /* 0x000eea0000004200 */
[----:B------:R-:W-:Y:S01]  /*e5f0*/  MUFU.EX2 R115, R115 ;  /* 0x0000007300737308 */ /* 0x000fe20000000800 */
[----:B------:R-:W-:-:S02]  /*e600*/  F2FP.PACK_AB R4, R65, R102 ;  /* 0x000000664104723e */ /* 0x000fc400000000ff */
[----:B-1----:R-:W-:Y:S02]  /*e610*/  F2FP.PACK_AB R5, R104, R67 ;  /* 0x000000436805723e */ /* 0x002fe400000000ff */
[----:B------:R-:W-:Y:S02]  /*e620*/  F2FP.PACK_AB R6, R61, R100 ;  /* 0x000000643d06723e */ /* 0x000fe400000000ff */
[----:B----4-:R-:W-:Y:S01]  /*e630*/  F2FP.PACK_AB R7, R101, R108 ;  /* 0x0000006c6507723e */ /* 0x010fe200000000ff */
[----:B------:R-:W1:Y:S06]  /*e640*/  MUFU.EX2 R120, R120 ;  /* 0x0000007800787308 */ /* 0x000e6c0000000800 */
[C---:B-----5:R-:W-:Y:S02]  /*e650*/  HMMA.16816.F32 R96, R4.reuse, R12, R96 ;  /* 0x0000000c0460723c */ /* 0x060fe40000001860 */
[----:B------:R-:W-:Y:S06]  /*e660*/  MUFU.EX2 R117, R117 ;  /* 0x0000007500757308 */ /* 0x000fec0000000800 */
[C---:B------:R-:W-:Y:S01]  /*e670*/  HMMA.16816.F32 R68, R4.reuse, R14, R68 ;  /* 0x0000000e0444723c */ /* 0x040fe20000001844 */
[----:B------:R-:W4:Y:S01]  /*e680*/  LDSM.16.MT88.4 R12, [R148+0x7800] ;  /* 0x00780000940c783b */ /* 0x000f220000004200 */
[----:B------:R-:W5:Y:S06]  /*e690*/  MUFU.EX2 R122, R122 ;  /* 0x0000007a007a7308 */ /* 0x000f6c0000000800 */
[C---:B--2---:R-:W-:Y:S02]  /*e6a0*/  HMMA.16816.F32 R92, R4.reuse, R8, R92 ;  /* 0x00000008045c723c */ /* 0x044fe4000000185c */
[----:B------:R-:W-:Y:S06]  /*e6b0*/  MUFU.EX2 R124, R124 ;  /* 0x0000007c007c7308 */ /* 0x000fec0000000800 */
[C---:B------:R-:W-:Y:S01]  /*e6c0*/  HMMA.16816.F32 R72, R4.reuse, R10, R72 ;  /* 0x0000000a0448723c */ /* 0x040fe20000001848 */
[----:B------:R-:W2:Y:S01]  /*e6d0*/  LDSM.16.MT88.4 R8, [R152+0x8000] ;  /* 0x008000009808783b */ /* 0x000ea20000004200 */
[----:B------:R-:W1:Y:S06]  /*e6e0*/  MUFU.EX2 R105, R105 ;  /* 0x0000006900697308 */ /* 0x000e6c0000000800 */
[C---:B---3--:R-:W-:Y:S02]  /*e6f0*/  HMMA.16816.F32 R76, R4.reuse, R16, R76 ;  /* 0x00000010044c723c */ /* 0x048fe4000000184c */
[----:B------:R-:W-:Y:S06]  /*e700*/  MUFU.EX2 R107, R107 ;  /* 0x0000006b006b7308 */ /* 0x000fec0000000800 */
[C---:B------:R-:W-:Y:S01]  /*e710*/  HMMA.16816.F32 R88, R4.reuse, R18, R88 ;  /* 0x000000120458723c */ /* 0x040fe20000001858 */
[----:B------:R-:W3:Y:S01]  /*e720*/  LDSM.16.MT88.4 R16, [R150+0x8000] ;  /* 0x008000009610783b */ /* 0x000ee20000004200 */
[----:B------:R-:W-:Y:S06]  /*e730*/  MUFU.EX2 R126, R126 ;  /* 0x0000007e007e7308 */ /* 0x000fec0000000800 */
[C---:B----4-:R-:W-:Y:S02]  /*e740*/  HMMA.16816.F32 R80, R4.reuse, R12, R80 ;  /* 0x0000000c0450723c */ /* 0x050fe40000001850 */
[----:B------:R-:W-:Y:S06]  /*e750*/  MUFU.EX2 R103, R103 ;  /* 0x0000006700677308 */ /* 0x000fec0000000800 */
[----:B------:R-:W-:Y:S01]  /*e760*/  HMMA.16816.F32 R84, R4, R14, R84 ;  /* 0x0000000e0454723c */ /* 0x000fe20000001854 */
[----:B------:R-:W4:Y:S01]  /*e770*/  LDSM.16.MT88.4 R12, [R149+0x8000] ;  /* 0x00800000950c783b */ /* 0x000f220000004200 */
[----:B------:R-:W2:Y:S05]  /*e780*/  MUFU.EX2 R112, R112 ;  /* 0x0000007000707308 */ /* 0x000eaa0000000800 */
[----:B------:R-:W-:-:S02]  /*e790*/  F2FP.PACK_AB R4, R116, R109 ;  /* 0x0000006d7404723e */ /* 0x000fc400000000ff */
[----:B-1----:R-:W-:Y:S01]  /*e7a0*/  F2FP.PACK_AB R5, R120, R115 ;  /* 0x000000737805723e */ /* 0x002fe200000000ff */
[----:B------:R-:W-:Y:S01]  /*e7b0*/  MUFU.EX2 R110, R110 ;  /* 0x0000006e006e7308 */ /* 0x000fe20000000800 */
[----:B------:R-:W-:Y:S02]  /*e7c0*/  F2FP.PACK_AB R6, R118, R111 ;  /* 0x0000006f7606723e */ /* 0x000fe400000000ff */
[----:B-----5:R-:W-:-:S05]  /*e7d0*/  F2FP.PACK_AB R7, R122, R117 ;  /* 0x000000757a07723e */ /* 0x020fca00000000ff */
[----:B------:R-:W1:Y:S02]  /*e7e0*/  MUFU.EX2 R113, R113 ;  /* 0x0000007100717308 */ /* 0x000e640000000800 */
[C---:B--2---:R-:W-:Y:S06]  /*e7f0*/  HMMA.16816.F32 R96, R4.reuse, R8, R96 ;  /* 0x000000080460723c */ /* 0x044fec0000001860 */
[----:B------:R-:W-:Y:S02]  /*e800*/  MUFU.EX2 R106, R106 ;  /* 0x0000006a006a7308 */ /* 0x000fe40000000800 */
[C---:B------:R-:W-:Y:S01]  /*e810*/  HMMA.16816.F32 R68, R4.reuse, R10, R68 ;  /* 0x0000000a0444723c */ /* 0x040fe20000001844 */
[----:B------:R-:W2:Y:S05]  /*e820*/  LDSM.16.MT88.4 R8, [R148+0x8000] ;  /* 0x008000009408783b */ /* 0x000eaa0000004200 */
[----:B------:R-:W5:Y:S02]  /*e830*/  MUFU.EX2 R55, R55 ;  /* 0x0000003700377308 */ /* 0x000f640000000800 */
        /* <DEDUP_REMOVED lines=9> */
[----:B------:R-:W1:Y:S02]  /*e8d0*/  MUFU.EX2 R51, R51 ;  /* 0x0000003300337308 */ /* 0x000e640000000800 */
[C---:B--2---:R-:W-:Y:S06]  /*e8e0*/  HMMA.16816.F32 R80, R4.reuse, R8, R80 ;  /* 0x000000080450723c */ /* 0x044fec0000001850 */
[----:B------:R-:W-:Y:S02]  /*e8f0*/  MUFU.EX2 R60, R60 ;  /* 0x0000003c003c7308 */ /* 0x000fe40000000800 */
[----:B------:R-:W-:Y:S01]  /*e900*/  HMMA.16816.F32 R84, R4, R10, R84 ;  /* 0x0000000a0454723c */ /* 0x000fe20000001854 */
[----:B------:R-:W2:Y:S05]  /*e910*/  LDSM.16.MT88.4 R8, [R149+0x8800] ;  /* 0x008800009508783b */ /* 0x000eaa0000004200 */
[----:B------:R-:W2:Y:S01]  /*e920*/  MUFU.EX2 R63, R63 ;  /* 0x0000003f003f7308 */ /* 0x000ea20000000800 */
[----:B------:R-:W-:-:S02]  /*e930*/  F2FP.PACK_AB R4, R105, R124 ;  /* 0x0000007c6904723e */ /* 0x000fc400000000ff */
[----:B------:R-:W-:Y:S02]  /*e940*/  F2FP.PACK_AB R5, R112, R103 ;  /* 0x000000677005723e */ /* 0x000fe400000000ff */
[----:B------:R-:W-:Y:S02]  /*e950*/  F2FP.PACK_AB R6, R126, R107 ;  /* 0x0000006b7e06723e */ /* 0x000fe400000000ff */
[----:B-1----:R-:W-:Y:S01]  /*e960*/  F2FP.PACK_AB R7, R113, R110 ;  /* 0x0000006e7107723e */ /* 0x002fe200000000ff */
[----:B------:R-:W-:Y:S06]  /*e970*/  MUFU.EX2 R45, R45 ;  /* 0x0000002d002d7308 */ /* 0x000fec0000000800 */
[C---:B---3--:R-:W-:Y:S02]  /*e980*/  HMMA.16816.F32 R96, R4.reuse, R16, R96 ;  /* 0x000000100460723c */ /* 0x048fe40000001860 */
[----:B------:R-:W1:Y:S06]  /*e990*/  MUFU.EX2 R62, R62 ;  /* 0x0000003e003e7308 */ /* 0x000e6c0000000800 */
[C---:B------:R-:W-:Y:S01]  /*e9a0*/  HMMA.16816.F32 R68, R4.reuse, R18, R68 ;  /* 0x000000120444723c */ /* 0x040fe20000001844 */
[----:B------:R-:W3:Y:S01]  /*e9b0*/  LDSM.16.MT88.4 R16, [R148+0x8800] ;  /* 0x008800009410783b */ /* 0x000ee20000004200 */
[----:B------:R-:W-:Y:S06]  /*e9c0*/  MUFU.EX2 R41, R41 ;  /* 0x0000002900297308 */ /* 0x000fec0000000800 */
[C---:B----4-:R-:W-:Y:S02]  /*e9d0*/  HMMA.16816.F32 R92, R4.reuse, R12, R92 ;  /* 0x0000000c045c723c */ /* 0x050fe4000000185c */
[----:B------:R-:W-:Y:S06]  /*e9e0*/  MUFU.EX2 R44, R47 ;  /* 0x0000002f002c7308 */ /* 0x000fec0000000800 */
[C---:B--2---:R-:W-:Y:S02]  /*e9f0*/  HMMA.16816.F32 R76, R4.reuse, R8, R76 ;  /* 0x00000008044c723c */ /* 0x044fe4000000184c */
[----:B------:R-:W-:Y:S06]  /*ea00*/  MUFU.EX2 R30, R30 ;  /* 0x0000001e001e7308 */ /* 0x000fec0000000800 */
[C---:B------:R-:W-:Y:S01]  /*ea10*/  HMMA.16816.F32 R88, R4.reuse, R10, R88 ;  /* 0x0000000a0458723c */ /* 0x040fe20000001858 */
[----:B------:R-:W2:Y:S01]  /*ea20*/  LDSM.16.MT88.4 R8, [R150+0x9000] ;  /* 0x009000009608783b */ /* 0x000ea20000004200 */
[----:B------:R-:W-:Y:S06]  /*ea30*/  MUFU.EX2 R24, R24 ;  /* 0x0000001800187308 */ /* 0x000fec0000000800 */
[C---:B------:R-:W-:Y:S01]  /*ea40*/  HMMA.16816.F32 R72, R4.reuse, R14, R72 ;  /* 0x0000000e0448723c */ /* 0x040fe20000001848 */
[----:B------:R-:W4:Y:S01]  /*ea50*/  LDSM.16.MT88.4 R12, [R152+0x9000] ;  /* 0x00900000980c783b */ /* 0x000f220000004200 */
[----:B------:R-:W-:Y:S06]  /*ea60*/  MUFU.EX2 R21, R21 ;  /* 0x0000001500157308 */ /* 0x000fec0000000800 */
[C---:B---3--:R-:W-:Y:S08]  /*ea70*/  HMMA.16816.F32 R80, R4.reuse, R16, R80 ;  /* 0x000000100450723c */ /* 0x048ff00000001850 */
[----:B------:R-:W-:Y:S01]  /*ea80*/  HMMA.16816.F32 R84, R4, R18, R84 ;  /* 0x000000120454723c */ /* 0x000fe20000001854 */
[----:B------:R-:W3:Y:S06]  /*ea90*/  LDSM.16.MT88.4 R16, [R149+0x9000] ;  /* 0x009000009510783b */ /* 0x000eec0000004200 */
[----:B-----5:R-:W-:-:S02]  /*eaa0*/  F2FP.PACK_AB R4, R55, R106 ;  /* 0x0000006a3704723e */ /* 0x020fc400000000ff */
[----:B------:R-:W-:Y:S02]  /*eab0*/  F2FP.PACK_AB R5, R51, R66 ;  /* 0x000000423305723e */ /* 0x000fe400000000ff */
[----:B------:R-:W-:Y:S02]  /*eac0*/  F2FP.PACK_AB R6, R114, R53 ;  /* 0x000000357206723e */ /* 0x000fe400000000ff */
[----:B------:R-:W-:-:S07]  /*ead0*/  F2FP.PACK_AB R7, R63, R60 ;  /* 0x0000003c3f07723e */ /* 0x000fce00000000ff */
[C---:B--2---:R-:W-:Y:S07]  /*eae0*/  HMMA.16816.F32 R92, R4.reuse, R8, R92 ;  /* 0x00000008045c723c */ /* 0x044fee000000185c */
[----:B------:R-:W-:Y:S01]  /*eaf0*/  FADD.FTZ R9, R33, R36 ;  /* 0x0000002421097221 */ /* 0x000fe20000010000 */
[----:B----4-:R-:W-:Y:S01]  /*eb00*/  HMMA.16816.F32 R96, R4, R12, R96 ;  /* 0x0000000c0460723c */ /* 0x010fe20000001860 */
[----:B------:R-:W2:Y:S02]  /*eb10*/  MUFU.EX2 R33, R34 ;  /* 0x0000002200217308 */ /* 0x000ea40000000800 */
[----:B------:R-:W-:-:S04]  /*eb20*/  FADD.FTZ R32, R32, R9 ;  /* 0x0000000920207221 */ /* 0x000fc80000010000 */
[----:B------:R-:W-:Y:S01]  /*eb30*/  FADD.FTZ R25, R25, R32 ;  /* 0x0000002019197221 */ /* 0x000fe20000010000 */
[----:B------:R-:W-:Y:S01]  /*eb40*/  HMMA.16816.F32 R68, R4, R14, R68 ;  /* 0x0000000e0444723c */ /* 0x000fe20000001844 */
[----:B------:R-:W4:Y:S02]  /*eb50*/  LDSM.16.MT88.4 R12, [R148+0x9000] ;  /* 0x00900000940c783b */ /* 0x000f240000004200 */
[----:B------:R-:W-:-:S04]  /*eb60*/  FADD.FTZ R26, R26, R25 ;  /* 0x000000191a1a7221 */ /* 0x000fc80000010000 */
[----:B------:R-:W-:Y:S01]  /*eb70*/  FADD.FTZ R23, R23, R26 ;  /* 0x0000001a17177221 */ /* 0x000fe20000010000 */
[----:B------:R-:W-:Y:S01]  /*eb80*/  HMMA.16816.F32 R72, R4, R10, R72 ;  /* 0x0000000a0448723c */ /* 0x000fe20000001848 */
[----:B------:R-:W5:Y:S02]  /*eb90*/  LDSM.16.MT88.4 R8, [R152+0x9800] ;  /* 0x009800009808783b */ /* 0x000f640000004200 */
        /* <DEDUP_REMOVED lines=18> */
[C---:B----4-:R-:W-:Y:S01]  /*ecc0*/  HMMA.16816.F32 R80, R4.reuse, R12, R80 ;  /* 0x0000000c0450723c */ /* 0x050fe20000001850 */
[----:B------:R-:W-:Y:S02]  /*ecd0*/  FADD.FTZ R109, R109, R100 ;  /* 0x000000646d6d7221 */ /* 0x000fe40000010000 */
[----:B------:R-:W-:Y:S02]  /*ece0*/  FADD.FTZ R115, R115, R108 ;  /* 0x0000006c73737221 */ /* 0x000fe40000010000 */
[----:B------:R-:W-:Y:S02]  /*ecf0*/  FADD.FTZ R116, R116, R109 ;  /* 0x0000006d74747221 */ /* 0x000fe40000010000 */
[----:B------:R-:W-:Y:S01]  /*ed00*/  FADD.FTZ R120, R120, R115 ;  /* 0x0000007378787221 */ /* 0x000fe20000010000 */
[----:B------:R-:W-:Y:S01]  /*ed10*/  HMMA.16816.F32 R84, R4, R14, R84 ;  /* 0x0000000e0454723c */ /* 0x000fe20000001854 */
[----:B------:R-:W-:Y:S01]  /*ed20*/  FADD.FTZ R111, R111, R116 ;  /* 0x000000746f6f7221 */ /* 0x000fe20000010000 */
[----:B------:R-:W4:Y:S01]  /*ed30*/  LDSM.16.MT88.4 R12, [R149+0x9800] ;  /* 0x00980000950c783b */ /* 0x000f220000004200 */
[----:B------:R-:W-:-:S02]  /*ed40*/  FADD.FTZ R117, R117, R120 ;  /* 0x0000007875757221 */ /* 0x000fc40000010000 */
[----:B------:R-:W-:Y:S02]  /*ed50*/  FADD.FTZ R111, R118, R111 ;  /* 0x0000006f766f7221 */ /* 0x000fe40000010000 */
[----:B-1----:R-:W-:Y:S01]  /*ed60*/  F2FP.PACK_AB R4, R62, R45 ;  /* 0x0000002d3e04723e */ /* 0x002fe200000000ff */
[----:B------:R-:W-:Y:S01]  /*ed70*/  FADD.FTZ R122, R122, R117 ;  /* 0x000000757a7a7221 */ /* 0x000fe20000010000 */
[----:B--2---:R-:W-:Y:S01]  /*ed80*/  F2FP.PACK_AB R5, R30, R33 ;  /* 0x000000211e05723e */ /* 0x004fe200000000ff */
[----:B------:R-:W-:Y:S01]  /*ed90*/  FADD.FTZ R124, R124, R111 ;  /* 0x0000006f7c7c7221 */ /* 0x000fe20000010000 */
[----:B------:R-:W-:Y:S01]  /*eda0*/  F2FP.PACK_AB R6, R44, R41 ;  /* 0x000000292c06723e */ /* 0x000fe200000000ff */
[----:B------:R-:W-:Y:S01]  /*edb0*/  FADD.FTZ R103, R103, R122 ;  /* 0x0000007a67677221 */ /* 0x000fe20000010000 */
[----:B------:R-:W-:Y:S01]  /*edc0*/  F2FP.PACK_AB R7, R21, R24 ;  /* 0x000000181507723e */ /* 0x000fe200000000ff */
[----:B------:R-:W-:Y:S02]  /*edd0*/  FADD.FTZ R124, R105, R124 ;  /* 0x0000007c697c7221 */ /* 0x000fe40000010000 */
[----:B------:R-:W-:-:S02]  /*ede0*/  FADD.FTZ R103, R112, R103 ;  /* 0x0000006770677221 */ /* 0x000fc40000010000 */
[----:B------:R-:W-:Y:S02]  /*edf0*/  FADD.FTZ R107, R107, R124 ;  /* 0x0000007c6b6b7221 */ /* 0x000fe40000010000 */
[C---:B-----5:R-:W-:Y:S01]  /*ee00*/  HMMA.16816.F32 R96, R4.reuse, R8, R96 ;  /* 0x000000080460723c */ /* 0x060fe20000001860 */
        /* <DEDUP_REMOVED lines=20> */
[----:B----4-:R-:W-:Y:S01]  /*ef50*/  HMMA.16816.F32 R76, R4, R12, R76 ;  /* 0x0000000c044c723c */ /* 0x010fe2000000184c */
[----:B------:R-:W-:-:S02]  /*ef60*/  FADD.FTZ R24, R24, R33 ;  /* 0x0000002118187221 */ /* 0x000fc40000010000 */
[----:B------:R-:W-:Y:S02]  /*ef70*/  FADD.FTZ R177, R44, R41 ;  /* 0x000000292cb17221 */ /* 0x000fe40000010000 */
[----:B------:R-:W-:-:S03]  /*ef80*/  FADD.FTZ R176, R21, R24 ;  /* 0x0000001815b07221 */ /* 0x000fc60000010000 */
[C---:B------:R-:W-:Y:S08]  /*ef90*/  HMMA.16816.F32 R88, R4.reuse, R14, R88 ;  /* 0x0000000e0458723c */ /* 0x040ff00000001858 */
[C---:B-1----:R-:W-:Y:S08]  /*efa0*/  HMMA.16816.F32 R80, R4.reuse, R8, R80 ;  /* 0x000000080450723c */ /* 0x042ff00000001850 */
        /* <DEDUP_REMOVED lines=66> */
.L_x_6509:
[----:B------:R-:W-:-:S05]  /*f3d0*/  IMAD.MOV.U32 R3, RZ, RZ, c[0x0][0x1a0] ;  /* 0x00006800ff037624 */ /* 0x000fca00078e00ff */
[----:B------:R-:W-:-:S04]  /*f3e0*/  LEA R3, -R3, RZ, 0x7 ;  /* 0x000000ff03037211 */ /* 0x000fc800078e39ff */
[----:B------:R-:W-:Y:S02]  /*f3f0*/  SHF.R.S32.HI R4, RZ, 0x1f, R3 ;  /* 0x0000001fff047819 */ /* 0x000fe40000011403 */
.L_x_6510:
[----:B------:R-:W-:Y:S01]  /*f400*/  ULDC.64 UR4, c[0x0][0x1a0] ;  /* 0x0000680000047ab9 */ /* 0x000fe20000000a00 */
[C---:B------:R-:W-:Y:S01]  /*f410*/  LEA R162, P0, R3.reuse, R162, 0x1 ;  /* 0x000000a203a27211 */ /* 0x040fe200078008ff */
[----:B------:R-:W-:Y:S02]  /*f420*/  USHF.L.U32 UR9, UR4, 0x5, URZ ;  /* 0x0000000504097899 */ /* 0x000fe4000800063f */
[----:B------:R-:W-:Y:S01]  /*f430*/  UMOV UR8, 0x5 ;  /* 0x0000000500087882 */ /* 0x000fe20000000000 */
[----:B------:R-:W-:Y:S01]  /*f440*/  LEA.HI.X R163, R3, R163, R4, 0x1, P0 ;  /* 0x000000a303a37211 */ /* 0x000fe200000f0c04 */
[----:B------:R-:W-:Y:S02]  /*f450*/  USHF.L.U64.HI UR5, UR4, UR8, UR5 ;  /* 0x0000000804057299 */ /* 0x000fe40008010205 */
[----:B------:R-:W-:Y:S02]  /*f460*/  IADD3 R10, P0, R162, UR9, RZ ;  /* 0x00000009a20a7c10 */ /* 0x000fe4000ff1e0ff */
[----:B------:R-:W-:Y:S01]  /*f470*/  @!PT LDS RZ, [RZ] ;  /* 0x00000000fffff984 */ /* 0x000fe20000000800 */
[----:B------:R-:W-:Y:S01]  /*f480*/  @!PT LDS RZ, [RZ] ;  /* 0x00000000fffff984 */ /* 0x000fe20000000800 */
[----:B------:R-:W-:Y:S01]  /*f490*/  @!PT LDS RZ, [RZ] ;  /* 0x00000000fffff984 */ /* 0x000fe20000000800 */
[----:B------:R1:W-:Y:S02]  /*f4a0*/  LDGSTS.E.BYPASS.LTC128B.128 [R167+0x6000], [R162.64] ;  /* 0x06000000a2a77fae */ /* 0x0003e4000b901d46 */
[----:B------:R-:W-:-:S02]  /*f4b0*/  IADD3.X R11, R163, UR5, RZ, P0, !PT ;  /* 0x00000005a30b7c10 */ /* 0x000fc400087fe4ff */
        /* <DEDUP_REMOVED lines=18> */
[----:B------:R-:W-:-:S03]  /*f5e0*/  ISETP.GE.AND P0, PT, R56, 0x3, PT ;  /* 0x000000033800780c */ /* 0x000fc60003f06270 */
[----:B------:R5:W-:Y:S04]  /*f5f0*/  LDGSTS.E.BYPASS.LTC128B.128 [R167+0x9800], [R16.64] ;  /* 0x0980000010a77fae */ /* 0x000be8000b901d46 */
[----:B------:R-:W-:Y:S04]  /*f600*/  LDSM.16.M88.4 R116, [R158] ;  /* 0x000000009e74783b */ /* 0x000fe80000000200 */
[----:B------:R-:W1:Y:S04]  /*f610*/  LDSM.16.M88.4 R36, [R157+0x3000] ;  /* 0x003000009d24783b */ /* 0x000e680000000200 */
[----:B------:R-:W5:Y:S04]  /*f620*/  LDSM.16.M88.4 R28, [R157+0x3800] ;  /* 0x003800009d1c783b */ /* 0x000f680000000200 */
[----:B------:R-:W5:Y:S04]  /*f630*/  LDSM.16.M88.4 R52, [R157+0x2000] ;  /* 0x002000009d34783b */ /* 0x000f680000000200 */
[----:B------:R-:W5:Y:S04]  /*f640*/  LDSM.16.M88.4 R20, [R157+0x4000] ;  /* 0x004000009d14783b */ /* 0x000f680000000200 */
[----:B------:R-:W-:Y:S04]  /*f650*/  LDSM.16.M88.4 R104, [R156] ;  /* 0x000000009c68783b */ /* 0x000fe80000000200 */
[----:B------:R-:W5:Y:S04]  /*f660*/  LDSM.16.M88.4 R112, [R151+0x3000] ;  /* 0x003000009770783b */ /* 0x000f680000000200 */
[----:B------:R-:W5:Y:S04]  /*f670*/  LDSM.16.M88.4 R108, [R151+0x3800] ;  /* 0x00380000976c783b */ /* 0x000f680000000200 */
[----:B--2---:R-:W2:Y:S04]  /*f680*/  LDSM.16.M88.4 R8, [R151+0x2000] ;  /* 0x002000009708783b */ /* 0x004ea80000000200 */
[----:B------:R-:W2:Y:S04]  /*f690*/  LDSM.16.M88.4 R44, [R157+0x2800] ;  /* 0x002800009d2c783b */ /* 0x000ea80000000200 */
[----:B---3--:R-:W3:Y:S04]  /*f6a0*/  LDSM.16.M88.4 R12, [R157+0x4800] ;  /* 0x004800009d0c783b */ /* 0x008ee80000000200 */
[----:B----4-:R-:W4:Y:S01]  /*f6b0*/  LDSM.16.M88.4 R4, [R157+0x5000] ;  /* 0x005000009d04783b */ /* 0x010f220000000200 */
[C---:B-1----:R-:W-:Y:S03]  /*f6c0*/  HMMA.16816.F32 R40, R116.reuse, R36, RZ ;  /* 0x000000247428723c */ /* 0x042fe600000018ff */
[----:B------:R-:W1:Y:S04]  /*f6d0*/  LDSM.16.M88.4 R124, [R157+0x5800] ;  /* 0x005800009d7c783b */ /* 0x000e680000000200 */
[----:B------:R-:W1:Y:S01]  /*f6e0*/  LDSM.16.M88.4 R100, [R151+0x4000] ;  /* 0x004000009764783b */ /* 0x000e620000000200 */
[C---:B-----5:R-:W-:Y:S03]  /*f6f0*/  HMMA.16816.F32 R32, R116.reuse, R28, RZ ;  /* 0x0000001c7420723c */ /* 0x060fe600000018ff */
[----:B------:R-:W5:Y:S04]  /*f700*/  LDSM.16.M88.4 R64, [R151+0x4800] ;  /* 0x004800009740783b */ /* 0x000f680000000200 */
[----:B------:R-:W1:Y:S01]  /*f710*/  LDSM.16.M88.4 R128, [R151+0x2800] ;  /* 0x002800009780783b */ /* 0x000e620000000200 */
[C---:B------:R-:W-:Y:S03]  /*f720*/  HMMA.16816.F32 R36, R116.reuse, R38, RZ ;  /* 0x000000267424723c */ /* 0x040fe600000018ff */
[----:B------:R-:W0:Y:S05]  /*f730*/  LDGDEPBAR ;  /* 0x00000000000079af */ /* 0x000e2a0000000000 */
[C---:B------:R-:W-:Y:S08]  /*f740*/  HMMA.16816.F32 R28, R116.reuse, R30, RZ ;  /* 0x0000001e741c723c */ /* 0x040ff000000018ff */
[C---:B------:R-:W-:Y:S08]  /*f750*/  HMMA.16816.F32 R60, R116.reuse, R52, RZ ;  /* 0x00000034743c723c */ /* 0x040ff000000018ff */
[C---:B------:R-:W-:Y:S08]  /*f760*/  HMMA.16816.F32 R52, R116.reuse, R54, RZ ;  /* 0x000000367434723c */ /* 0x040ff000000018ff */
[C---:B------:R-:W-:Y:S08]  /*f770*/  HMMA.16816.F32 R24, R116.reuse, R20, RZ ;  /* 0x000000147418723c */ /* 0x040ff000000018ff */
[----:B------:R-:W-:Y:S08]  /*f780*/  HMMA.16816.F32 R20, R116, R22, RZ ;  /* 0x000000167414723c */ /* 0x000ff000000018ff */
[C---:B------:R-:W-:Y:S08]  /*f790*/  HMMA.16816.F32 R40, R104.reuse, R112, R40 ;  /* 0x000000706828723c */ /* 0x040ff00000001828 */
[C---:B------:R-:W-:Y:S01]  /*f7a0*/  HMMA.16816.F32 R36, R104.reuse, R114, R36 ;  /* 0x000000726824723c */ /* 0x040fe20000001824 */
[----:B------:R-:W1:Y:S07]  /*f7b0*/  LDSM.16.M88.4 R112, [R151+0x5000] ;  /* 0x005000009770783b */ /* 0x000e6e0000000200 */
[C---:B------:R-:W-:Y:S08]  /*f7c0*/  HMMA.16816.F32 R32, R104.reuse, R108, R32 ;  /* 0x0000006c6820723c */ /* 0x040ff00000001820 */
[C---:B------:R-:W-:Y:S01]  /*f7d0*/  HMMA.16816.F32 R28, R104.reuse, R110, R28 ;  /* 0x0000006e681c723c */ /* 0x040fe2000000181c */
[----:B------:R-:W1:Y:S07]  /*f7e0*/  LDSM.16.M88.4 R108, [R151+0x5800] ;  /* 0x00580000976c783b */ /* 0x000e6e0000000200 */
[C---:B--2---:R-:W-:Y:S08]  /*f7f0*/  HMMA.16816.F32 R60, R104.reuse, R8, R60 ;  /* 0x00000008683c723c */ /* 0x044ff0000000183c */
[----:B------:R-:W-:Y:S08]  /*f800*/  HMMA.16816.F32 R52, R104, R10, R52 ;  /* 0x0000000a6834723c */ /* 0x000ff00000001834 */
[C---:B------:R-:W-:Y:S08]  /*f810*/  HMMA.16816.F32 R48, R116.reuse, R44, RZ ;  /* 0x0000002c7430723c */ /* 0x040ff000000018ff */
[C---:B---3--:R-:W-:Y:S08]  /*f820*/  HMMA.16816.F32 R16, R116.reuse, R12, RZ ;  /* 0x0000000c7410723c */ /* 0x048ff000000018ff */
[C---:B----4-:R-:W-:Y:S08]  /*f830*/  HMMA.16816.F32 R8, R116.reuse, R4, RZ ;  /* 0x000000047408723c */ /* 0x050ff000000018ff */
[C---:B------:R-:W-:Y:S08]  /*f840*/  HMMA.16816.F32 R44, R116.reuse, R46, RZ ;  /* 0x0000002e742c723c */ /* 0x040ff000000018ff */
[C---:B------:R-:W-:Y:S08]  /*f850*/  HMMA.16816.F32 R12, R116.reuse, R14, RZ ;  /* 0x0000000e740c723c */ /* 0x040ff000000018ff */
[C---:B------:R-:W-:Y:S08]  /*f860*/  HMMA.16816.F32 R4, R116.reuse, R6, RZ ;  /* 0x000000067404723c */ /* 0x040ff000000018ff */
[C---:B-1----:R-:W-:Y:S08]  /*f870*/  HMMA.16816.F32 R120, R116.reuse, R124, RZ ;  /* 0x0000007c7478723c */ /* 0x042ff000000018ff */
[----:B------:R-:W-:Y:S01]  /*f880*/  HMMA.16816.F32 R116, R116, R126, RZ ;  /* 0x0000007e7474723c */ /* 0x000fe200000018ff */
[----:B------:R-:W-:Y:S07]  /*f890*/  LDSM.16.M88.4 R124, [R155] ;  /* 0x000000009b7c783b */ /* 0x000fee0000000200 */
[C---:B------:R-:W-:Y:S08]  /*f8a0*/  HMMA.16816.F32 R24, R104.reuse, R100, R24 ;  /* 0x000000646818723c */ /* 0x040ff00000001818 */
[C---:B------:R-:W-:Y:S01]  /*f8b0*/  HMMA.16816.F32 R20, R104.reuse, R102, R20 ;  /* 0x000000666814723c */ /* 0x040fe20000001814 */
[----:B------:R-:W1:Y:S07]  /*f8c0*/  LDSM.16.M88.4 R100, [R154] ;  /* 0x000000009a64783b */ /* 0x000e6e0000000200 */
[C---:B-----5:R-:W-:Y:S08]  /*f8d0*/  HMMA.16816.F32 R16, R104.reuse, R64, R16 ;  /* 0x000000406810723c */ /* 0x060ff00000001810 */
[C---:B------:R-:W-:Y:S01]  /*f8e0*/  HMMA.16816.F32 R12, R104.reuse, R66, R12 ;  /* 0x00000042680c723c */ /* 0x040fe2000000180c */
[----:B------:R-:W2:Y:S07]  /*f8f0*/  LDSM.16.M88.4 R64, [R147] ;  /* 0x000000009340783b */ /* 0x000eae0000000200 */
[C---:B------:R-:W-:Y:S08]  /*f900*/  HMMA.16816.F32 R48, R104.reuse, R128, R48 ;  /* 0x000000806830723c */ /* 0x040ff00000001830 */
[C---:B------:R-:W-:Y:S08]  /*f910*/  HMMA.16816.F32 R44, R104.reuse, R130, R44 ;  /* 0x00000082682c723c */ /* 0x040ff0000000182c */
[C---:B------:R-:W-:Y:S08]  /*f920*/  HMMA.16816.F32 R8, R104.reuse, R112, R8 ;  /* 0x000000706808723c */ /* 0x040ff00000001808 */
[C---:B------:R-:W-:Y:S01]  /*f930*/  HMMA.16816.F32 R4, R104.reuse, R114, R4 ;  /* 0x000000726804723c */ /* 0x040fe20000001804 */
[----:B------:R-:W3:Y:S07]  /*f940*/  LDSM.16.M88.4 R112, [R146] ;  /* 0x000000009270783b */ /* 0x000eee0000000200 */
[C---:B------:R-:W-:Y:S08]  /*f950*/  HMMA.16816.F32 R120, R104.reuse, R108, R120 ;  /* 0x0000006c6878723c */ /* 0x040ff00000001878 */
[----:B------:R-:W-:Y:S01]  /*f960*/  HMMA.16816.F32 R116, R104, R110, R116 ;  /* 0x0000006e6874723c */ /* 0x000fe20000001874 */
[----:B------:R-:W4:Y:S04]  /*f970*/  LDSM.16.M88.4 R104, [R144] ;  /* 0x000000009068783b */ /* 0x000f280000000200 */
[----:B------:R-:W-:Y:S03]  /*f980*/  LDSM.16.M88.4 R108, [R145] ;  /* 0x00000000916c783b */ /* 0x000fe60000000200 */
        /* <DEDUP_REMOVED lines=20> */
[----:B------:R-:W4:Y:S07]  /*fad0*/  LDSM.16.M88.4 R108, [R140] ;  /* 0x000000008c6c783b */ /* 0x000f2e0000000200 */
        /* <DEDUP_REMOVED lines=11> */
[----:B------:R-:W4:Y:S07]  /*fb90*/  LDSM.16.M88.4 R108, [R141] ;  /* 0x000000008d6c783b */ /* 0x000f2e0000000200 */
[C---:B---3--:R-:W-:Y:S07]  /*fba0*/  HMMA.16816.F32 R24, R112.reuse, R104, R24 ;  /* 0x000000687018723c */ /* 0x048fee0000001818 */
[----:B------:R-:W-:Y:S01]  /*fbb0*/  IMAD.SHL.U32 R104, R172, 0x80, RZ ;  /* 0x00000080ac687824 */ /* 0x000fe200078e00ff */
[----:B-1----:R-:W-:Y:S04]  /*fbc0*/  HMMA.16816.F32 R16, R112, R100, R16 ;  /* 0x000000647010723c */ /* 0x002fe80000001810 */
[----:B------:R-:W-:-:S03]  /*fbd0*/  LOP3.LUT R3, R104, 0x8, R57, 0xfe, !PT ;  /* 0x0000000868037812 */ /* 0x000fc600078efe39 */
[----:B------:R-:W-:Y:S01]  /*fbe0*/  LOP3.LUT R100, R104, R57, RZ, 0xfc, !PT ;  /* 0x0000003968647212 */ /* 0x000fe200078efcff */
[C---:B------:R-:W-:Y:S01]  /*fbf0*/  HMMA.16816.F32 R12, R112.reuse, R102, R12 ;  /* 0x00000066700c723c */ /* 0x040fe2000000180c */
[CC--:B------:R-:W-:Y:S02]  /*fc00*/  ISETP.GE.AND P4, PT, R3.reuse, R58.reuse, PT ;  /* 0x0000003a0300720c */ /* 0x0c0fe40003f86270 */
[----:B------:R-:W-:Y:S02]  /*fc10*/  ISETP.GE.AND P5, PT, R3, R59, PT ;  /* 0x0000003b0300720c */ /* 0x000fe40003fa6270 */
[C---:B------:R-:W-:Y:S02]  /*fc20*/  IADD3 R3, R100.reuse, 0x1, RZ ;  /* 0x0000000164037810 */ /* 0x040fe40007ffe0ff */
[----:B------:R-:W-:Y:S01]  /*fc30*/  P2R R101, PR, RZ, 0x1 ;  /* 0x00000001ff657803 */ /* 0x000fe20000000000 */
[----:B------:R-:W-:Y:S01]  /*fc40*/  HMMA.16816.F32 R20, R112, R106, R20 ;  /* 0x0000006a7014723c */ /* 0x000fe20000001814 */
[----:B------:R-:W-:-:S02]  /*fc50*/  ISETP.GE.AND P1, PT, R100, R58, PT ;  /* 0x0000003a6400720c */ /* 0x000fc40003f26270 */
[CC--:B------:R-:W-:Y:S02]  /*fc60*/  ISETP.GE.AND P0, PT, R100.reuse, R59.reuse, PT ;  /* 0x0000003b6400720c */ /* 0x0c0fe40003f06270 */
[C---:B------:R-:W-:Y:S02]  /*fc70*/  IADD3 R56, R100.reuse, 0x9, RZ ;  /* 0x0000000964387810 */ /* 0x040fe40007ffe0ff */
[C---:B------:R-:W-:Y:S01]  /*fc80*/  ISETP.GE.AND P3, PT, R3.reuse, R58, PT ;  /* 0x0000003a0300720c */ /* 0x040fe20003f66270 */
[----:B--2---:R-:W-:Y:S01]  /*fc90*/  HMMA.16816.F32 R4, R112, R66, R4 ;  /* 0x000000427004723c */ /* 0x004fe20000001804 */
[----:B------:R-:W-:Y:S02]  /*fca0*/  ISETP.GE.AND P2, PT, R3, R59, PT ;  /* 0x0000003b0300720c */ /* 0x000fe40003f46270 */
[----:B------:R-:W-:Y:S02]  /*fcb0*/  IADD3 R3, R100, 0x11, RZ ;  /* 0x0000001164037810 */ /* 0x000fe40007ffe0ff */
[----:B------:R-:W-:-:S02]  /*fcc0*/  FSEL R105, R60, -INF , !P1 ;  /* 0xff8000003c697808 */ /* 0x000fc40004800000 */
[----:B------:R-:W-:Y:S01]  /*fcd0*/  FSEL R103, R62, -INF , !P0 ;  /* 0xff8000003e677808 */ /* 0x000fe20004000000 */
[----:B------:R-:W-:Y:S01]  /*fce0*/  HMMA.16816.F32 R8, R112, R64, R8 ;  /* 0x000000407008723c */ /* 0x000fe20000001808 */
[C---:B------:R-:W-:Y:S02]  /*fcf0*/  ISETP.GE.AND P1, PT, R56.reuse, R58, PT ;  /* 0x0000003a3800720c */ /* 0x040fe40003f26270 */
[----:B------:R-:W-:Y:S02]  /*fd00*/  FSEL R106, R61, -INF , !P3 ;  /* 0xff8000003d6a7808 */ /* 0x000fe40005800000 */
[----:B------:R-:W-:Y:S02]  /*fd10*/  ISETP.GE.AND P0, PT, R56, R59, PT ;  /* 0x0000003b3800720c */ /* 0x000fe40003f06270 */
[----:B------:R-:W-:Y:S01]  /*fd20*/  FSEL R187, R63, -INF , !P2 ;  /* 0xff8000003fbb7808 */ /* 0x000fe20005000000 */
[----:B----4-:R-:W-:Y:S01]  /*fd30*/  HMMA.16816.F32 R120, R124, R108, R120 ;  /* 0x0000006c7c78723c */ /* 0x010fe20000001878 */
[----:B------:R-:W-:-:S02]  /*fd40*/  IADD3 R56, R100, 0x19, RZ ;  /* 0x0000001964387810 */ /* 0x000fc40007ffe0ff */
[CC--:B------:R-:W-:Y:S02]  /*fd50*/  ISETP.GE.AND P3, PT, R3.reuse, R58.reuse, PT ;  /* 0x0000003a0300720c */ /* 0x0c0fe40003f66270 */
[----:B------:R-:W-:Y:S02]  /*fd60*/  ISETP.GE.AND P2, PT, R3, R59, PT ;  /* 0x0000003b0300720c */ /* 0x000fe40003f46270 */
[----:B------:R-:W-:Y:S01]  /*fd70*/  IADD3 R3, R100, 0x21, RZ ;  /* 0x0000002164037810 */ /* 0x000fe20007ffe0ff */
[----:B------:R-:W-:Y:S01]  /*fd80*/  HMMA.16816.F32 R116, R124, R110, R116 ;  /* 0x0000006e7c74723c */ /* 0x000fe20000001874 */
[----:B------:R-:W-:Y:S02]  /*fd90*/  FSEL R192, R53, -INF , !P1 ;  /* 0xff80000035c07808 */ /* 0x000fe40004800000 */
[----:B------:R-:W-:Y:S02]  /*fda0*/  ISETP.GE.AND P1, PT, R56, R58, PT ;  /* 0x0000003a3800720c */ /* 0x000fe40003f26270 */
[----:B------:R-:W-:-:S02]  /*fdb0*/  FSEL R190, R49, -INF , !P3 ;  /* 0xff80000031be7808 */ /* 0x000fc40005800000 */
[----:B------:R-:W-:Y:S02]  /*fdc0*/  FSEL R51, R51, -INF , !P2 ;  /* 0xff80000033337808 */ /* 0x000fe40005000000 */
[C---:B------:R-:W-:Y:S02]  /*fdd0*/  IADD3 R49, R100.reuse, 0x29, RZ ;  /* 0x0000002964317810 */ /* 0x040fe40007ffe0ff */
[C---:B------:R-:W-:Y:S02]  /*fde0*/  ISETP.GE.AND P3, PT, R3.reuse, R58, PT ;  /* 0x0000003a0300720c */ /* 0x040fe40003f66270 */
[----:B------:R-:W-:Y:S02]  /*fdf0*/  ISETP.GE.AND P2, PT, R3, R59, PT ;  /* 0x0000003b0300720c */ /* 0x000fe40003f46270 */
[----:B------:R-:W-:Y:S02]  /*fe00*/  IADD3 R3, R100, 0x31, RZ ;  /* 0x0000003164037810 */ /* 0x000fe40007ffe0ff */
[----:B------:R-:W-:-:S02]  /*fe10*/  FSEL R188, R45, -INF , !P1 ;  /* 0xff8000002dbc7808 */ /* 0x000fc40004800000 */
[-C--:B------:R-:W-:Y:S02]  /*fe20*/  ISETP.GE.AND P1, PT, R49, R58.reuse, PT ;  /* 0x0000003a3100720c */ /* 0x080fe40003f26270 */
[----:B------:R-:W-:Y:S02]  /*fe30*/  FSEL R182, R41, -INF , !P3 ;  /* 0xff80000029b67808 */ /* 0x000fe40005800000 */
[----:B------:R-:W-:Y:S02]  /*fe40*/  FSEL R179, R43, -INF , !P2 ;  /* 0xff8000002bb37808 */ /* 0x000fe40005000000 */
[----:B------:R-:W-:Y:S02]  /*fe50*/  IADD3 R41, R100, 0x39, RZ ;  /* 0x0000003964297810 */ /* 0x000fe40007ffe0ff */
[C---:B------:R-:W-:Y:S02]  /*fe60*/  ISETP.GE.AND P3, PT, R3.reuse, R58, PT ;  /* 0x0000003a0300720c */ /* 0x040fe40003f66270 */
[----:B------:R-:W-:-:S02]  /*fe70*/  ISETP.GE.AND P2, PT, R3, R59, PT ;  /* 0x0000003b0300720c */ /* 0x000fc40003f46270 */
[C---:B------:R-:W-:Y:S02]  /*fe80*/  IADD3 R3, R100.reuse, 0x41, RZ ;  /* 0x0000004164037810 */ /* 0x040fe40007ffe0ff */
[----:B------:R-:W-:Y:S02]  /*fe90*/  FSEL R180, R37, -INF , !P1 ;  /* 0xff80000025b47808 */ /* 0x000fe40004800000 */
[----:B------:R-:W-:Y:S02]  /*fea0*/  ISETP.GE.AND P1, PT, R41, R58, PT ;  /* 0x0000003a2900720c */ /* 0x000fe40003f26270 */
[----:B------:R-:W-:Y:S02]  /*feb0*/  FSEL R138, R33, -INF , !P3 ;  /* 0xff800000218a7808 */ /* 0x000fe40005800000 */
[----:B------:R-:W-:Y:S02]  /*fec0*/  FSEL R137, R35, -INF , !P2 ;  /* 0xff80000023897808 */ /* 0x000fe40005000000 */
[----:B------:R-:W-:-:S02]  /*fed0*/  IADD3 R33, R100, 0x49, RZ ;  /* 0x0000004964217810 */ /* 0x000fc40007ffe0ff */
[CC--:B------:R-:W-:Y:S02]  /*fee0*/  ISETP.GE.AND P3, PT, R3.reuse, R58.reuse, PT ;  /* 0x0000003a0300720c */ /* 0x0c0fe40003f66270 */
[----:B------:R-:W-:Y:S02]  /*fef0*/  ISETP.GE.AND P2, PT, R3, R59, PT ;  /* 0x0000003b0300720c */ /* 0x000fe40003f46270 */
[----:B------:R-:W-:Y:S02]  /*ff00*/  IADD3 R3, R100, 0x51, RZ ;  /* 0x0000005164037810 */ /* 0x000fe40007ffe0ff */
[----:B------:R-:W-:Y:S02]  /*ff10*/  FSEL R136, R29, -INF , !P1 ;  /* 0xff8000001d887808 */ /* 0x000fe40004800000 */
        /* <DEDUP_REMOVED lines=10> */
[----:B------:R-:W-:Y:S02]  /*ffc0*/  FSEL R60, R13, -INF , !P1 ;  /* 0xff8000000d3c7808 */ /* 0x000fe40004800000 */
[----:B------:R-:W-:Y:S02]  /*ffd0*/  ISETP.GE.AND P1, PT, R17, R58, PT ;  /* 0x0000003a1100720c */ /* 0x000fe40003f26270 */
[----:B------:R-:W-:Y:S02]  /*ffe0*/  FSEL R185, R55, -INF , !P0 ;  /* 0xff80000037b97808 */ /* 0x000fe40004000000 */
[----:B------:R-:W-:-:S02]  /*fff0*/  ISETP.GE.AND P0, PT, R56, R59, PT ;  /* 0x0000003b3800720c */ /* 0x000fc40003f06270 */
[----:B------:R-:W-:Y:S02]  /*10000*/  FSEL R64, R5, -INF , !P1 ;  /* 0xff80000005407808 */ /* 0x000fe40004800000 */
[----:B------:R-:W-:Y:S02]  /*10010*/  FSEL R108, R52, -INF , !P4 ;  /* 0xff800000346c7808 */ /* 0x000fe40006000000 */
[----:B------:R-:W-:Y:S02]  /*10020*/  FSEL R5, R54, -INF , !P5 ;  /* 0xff80000036057808 */ /* 0x000fe40006800000 */
[----:B------:R-:W-:Y:S01]  /*10030*/  FSEL R47, R47, -INF , !P0 ;  /* 0xff8000002f2f7808 */ /* 0x000fe20004000000 */
[----:B------:R-:W1:Y:S01]  /*10040*/  LDSM.16.M88.4 R52, [R140+0x3800] ;  /* 0x003800008c34783b */ /* 0x000e620000000200 */
[----:B------:R-:W-:Y:S01]  /*10050*/  ISETP.GE.AND P0, PT, R49, R59, PT ;  /* 0x0000003b3100720c */ /* 0x000fe20003f06270 */
[----:B------:R-:W-:-:S04]  /*10060*/  DEPBAR.LE SB0, 0x0 ;  /* 0x000080000000791a */ /* 0x000fc80000000000 */
[----:B------:R-:W-:Y:S01]  /*10070*/  FSEL R175, R39, -INF , !P0 ;  /* 0xff80000027af7808 */ /* 0x000fe20004000000 */
[----:B------:R-:W-:Y:S01]  /*10080*/  BAR.SYNC.DEFER_BLOCKING 0x0 ;  /* 0x0000000000007b1d */ /* 0x000fe20000010000 */
[-C--:B------:R-:W-:Y:S02]  /*10090*/  ISETP.GE.AND P0, PT, R41, R59.reuse, PT ;  /* 0x0000003b2900720c */ /* 0x080fe40003f06270 */
[----:B------:R-:W-:Y:S02]  /*100a0*/  IADD3 R21, R100, 0x61, RZ ;  /* 0x0000006164157810 */ /* 0x000fe40007ffe0ff */
[----:B------:R-:W-:Y:S02]  /*100b0*/  FSEL R135, R31, -INF , !P0 ;  /* 0xff8000001f877808 */ /* 0x000fe40004000000 */
[----:B------:R-:W-:Y:S02]  /*100c0*/  ISETP.GE.AND P0, PT, R33, R59, PT ;  /* 0x0000003b2100720c */ /* 0x000fe40003f06270 */
[----:B------:R-:W-:-:S02]  /*100d0*/  ISETP.GE.AND P3, PT, R21, R58, PT ;  /* 0x0000003a1500720c */ /* 0x000fc40003f66270 */
[----:B------:R-:W-:Y:S02]  /*100e0*/  FSEL R129, R23, -INF , !P0 ;  /* 0xff80000017817808 */ /* 0x000fe40004000000 */
[-C--:B------:R-:W-:Y:S02]  /*100f0*/  ISETP.GE.AND P0, PT, R25, R59.reuse, PT ;  /* 0x0000003b1900720c */ /* 0x080fe40003f06270 */
[----:B------:R-:W-:Y:S02]  /*10100*/  FSEL R56, R19, -INF , !P2 ;  /* 0xff80000013387808 */ /* 0x000fe40005000000 */
[----:B------:R-:W-:Y:S02]  /*10110*/  FSEL R61, R15, -INF , !P0 ;  /* 0xff8000000f3d7808 */ /* 0x000fe40004000000 */
[-C--:B------:R-:W-:Y:S02]  /*10120*/  ISETP.GE.AND P0, PT, R17, R59.reuse, PT ;  /* 0x0000003b1100720c */ /* 0x080fe40003f06270 */
[----:B------:R-:W-:-:S02]  /*10130*/  ISETP.GE.AND P2, PT, R21, R59, PT ;  /* 0x0000003b1500720c */ /* 0x000fc40003f46270 */
[----:B------:R-:W-:Y:S02]  /*10140*/  FSEL R62, R9, -INF , !P3 ;  /* 0xff800000093e7808 */ /* 0x000fe40005800000 */
[----:B------:R-:W-:Y:S02]  /*10150*/  FSEL R65, R7, -INF , !P0 ;  /* 0xff80000007417808 */ /* 0x000fe40004000000 */
[C-C-:B------:R-:W-:Y:S02]  /*10160*/  LOP3.LUT R13, R104.reuse, 0x10, R57.reuse, 0xfe, !PT ;  /* 0x00000010680d7812 */ /* 0x140fe400078efe39 */
[C-C-:B------:R-:W-:Y:S02]  /*10170*/  LOP3.LUT R9, R104.reuse, 0x18, R57.reuse, 0xfe, !PT ;  /* 0x0000001868097812 */ /* 0x140fe400078efe39 */
[----:B------:R-:W-:Y:S02]  /*10180*/  LOP3.LUT R7, R104, 0x20, R57, 0xfe, !PT ;  /* 0x0000002068077812 */ /* 0x000fe400078efe39 */
[----:B------:R-:W-:Y:S01]  /*10190*/  FSEL R63, R11, -INF , !P2 ;  /* 0xff8000000b3f7808 */ /* 0x000fe20005000000 */
[----:B-1----:R-:W-:Y:S01]  /*101a0*/  HMMA.16816.F32 R120, R112, R52, R120 ;  /* 0x000000347078723c */ /* 0x002fe20000001878 */
[----:B------:R-:W-:-:S02]  /*101b0*/  ISETP.GE.AND P3, PT, R13, R58, PT ;  /* 0x0000003a0d00720c */ /* 0x000fc40003f66270 */
[-C--:B------:R-:W-:Y:S02]  /*101c0*/  ISETP.GE.AND P2, PT, R13, R59.reuse, PT ;  /* 0x0000003b0d00720c */ /* 0x080fe40003f46270 */
[CC--:B------:R-:W-:Y:S02]  /*101d0*/  ISETP.GE.AND P1, PT, R9.reuse, R58.reuse, PT ;  /* 0x0000003a0900720c */ /* 0x0c0fe40003f26270 */
[-C--:B------:R-:W-:Y:S01]  /*101e0*/  ISETP.GE.AND P0, PT, R9, R59.reuse, PT ;  /* 0x0000003b0900720c */ /* 0x080fe20003f06270 */
[----:B------:R-:W-:Y:S01]  /*101f0*/  HMMA.16816.F32 R116, R112, R54, R116 ;  /* 0x000000367074723c */ /* 0x000fe20000001874 */
        /* <DEDUP_REMOVED lines=44> */
[----:B------:R-:W-:-:S02]  /*104c0*/  ISETP.NE.AND P6, PT, R101, RZ, PT ;  /* 0x000000ff6500720c */ /* 0x000fc40003fc5270 */
        /* <DEDUP_REMOVED lines=8> */
[----:B------:R-:W-:Y:S02]  /*10550*/  LOP3.LUT R57, R104, 0x78, R57, 0xfe, !PT ;  /* 0x0000007868397812 */ /* 0x000fe400078efe39 */
[----:B------:R-:W-:Y:S02]  /*10560*/  FSEL R55, R6, -INF , !P0 ;  /* 0xff80000006377808 */ /* 0x000fe40004000000 */
[-C--:B------:R-:W-:Y:S02]  /*10570*/  ISETP.GE.AND P1, PT, R9, R58.reuse, PT ;  /* 0x0000003a0900720c */ /* 0x080fe40003f26270 */
        /* <DEDUP_REMOVED lines=19> */
[----:B------:R-:W-:Y:S01]  /*106b0*/  ISETP.NE.AND P6, PT, R166, RZ, PT ;  /* 0x000000ffa600720c */ /* 0x000fe20003fc5270 */
        /* <DEDUP_REMOVED lines=32> */
[----:B------:R-:W-:Y:S02]  /*108c0*/  ISETP.NE.AND P0, PT, RZ, c[0x0][0x2d0], PT ;  /* 0x0000b400ff007a0c */ /* 0x000fe40003f05270 */
[----:B------:R-:W-:-:S07]  /*108d0*/  LOP3.LUT R4, RZ, c[0x0][0x2d0], RZ, 0x33, !PT ;  /* 0x0000b400ff047a12 */ /* 0x000fce00078e33ff */
        /* <DEDUP_REMOVED lines=26> */
.L_x_6512:
[----:B------:R-:W-:-:S05]  /*10a80*/  IMAD.MOV.U32 R6, RZ, RZ, c[0x0][0x198] ;  /* 0x00006600ff067624 */ /* 0x000fca00078e00ff */
[----:B------:R-:W-:-:S04]  /*10a90*/  LEA R6, -R6, RZ, 0x7 ;  /* 0x000000ff06067211 */ /* 0x000fc800078e39ff */
[----:B------:R-:W-:Y:S02]  /*10aa0*/  SHF.R.S32.HI R4, RZ, 0x1f, R6 ;  /* 0x0000001fff047819 */ /* 0x000fe40000011406 */
.L_x_6513:
        /* <DEDUP_REMOVED lines=34> */
.L_x_6511:
[----:B-1----:R-:W-:Y:S01]  /*10cd0*/  FMNMX.FTZ R7, R2, R105, !PT ;  /* 0x0000006902077209 */ /* 0x002fe20007810000 */
        /* <DEDUP_REMOVED lines=76> */
[----:B------:R-:W-:Y:S01]  /*111a0*/  FADD.FTZ R8, R2, -R9 ;  /* 0x8000000902087221 */ /* 0x000fe20000010000 */
[----:B--2---:R-:W-:Y:S01]  /*111b0*/  FMNMX.FTZ R112, R7, R112, !PT ;  /* 0x0000007007707209 */ /* 0x004fe20007810000 */
[--C-:B------:R-:W-:Y:S02]  /*111c0*/  FFMA.FTZ R109, R106, c[0x0][0x23c], -R111.reuse ;  /* 0x00008f006a6d7a23 */ /* 0x100fe4000001086f */
[--C-:B------:R-:W-:Y:S01]  /*111d0*/  FFMA.FTZ R110, R105, c[0x0][0x23c], -R111.reuse ;  /* 0x00008f00696e7a23 */ /* 0x100fe2000001086f */
[C---:B------:R-:W-:Y:S01]  /*111e0*/  FSETP.NEU.FTZ.AND P0, PT, R112.reuse, -INF , PT ;  /* 0xff8000007000780b */ /* 0x040fe20003f1d000 */
[----:B------:R-:W-:Y:S02]  /*111f0*/  FMUL.FTZ R106, R112, c[0x0][0x23c] ;  /* 0x00008f00706a7a20 */ /* 0x000fe40000410000 */
[----:B------:R-:W-:Y:S01]  /*11200*/  FMUL.FTZ R114, R8, c[0x0][0x23c] ;  /* 0x00008f0008727a20 */ /* 0x000fe20000410000 */
[----:B------:R-:W-:Y:S01]  /*11210*/  FSEL R9, R112, RZ, P0 ;  /* 0x000000ff70097208 */ /* 0x000fe20000000000 */
[--C-:B------:R-:W-:Y:S01]  /*11220*/  FFMA.FTZ R108, R108, c[0x0][0x23c], -R111.reuse ;  /* 0x00008f006c6c7a23 */ /* 0x100fe2000001086f */
[----:B------:R-:W-:Y:S01]  /*11230*/  FSEL R106, R106, RZ, P0 ;  /* 0x000000ff6a6a7208 */ /* 0x000fe20000000000 */
[----:B------:R-:W-:Y:S01]  /*11240*/  FFMA.FTZ R107, R192, c[0x0][0x23c], -R111 ;  /* 0x00008f00c06b7a23 */ /* 0x000fe2000001086f */
[----:B------:R-:W-:Y:S01]  /*11250*/  MUFU.EX2 R110, R110 ;  /* 0x0000006e006e7308 */ /* 0x000fe20000000800 */
[----:B------:R-:W-:-:S02]  /*11260*/  FADD.FTZ R9, R0, -R9 ;  /* 0x8000000900097221 */ /* 0x000fc40000010000 */
[--C-:B------:R-:W-:Y:S02]  /*11270*/  FFMA.FTZ R105, R103, c[0x0][0x23c], -R106.reuse ;  /* 0x00008f0067697a23 */ /* 0x100fe4000001086a */
[--C-:B------:R-:W-:Y:S02]  /*11280*/  FFMA.FTZ R103, R5, c[0x0][0x23c], -R106.reuse ;  /* 0x00008f0005677a23 */ /* 0x100fe4000001086a */
[----:B------:R-:W1:Y:S01]  /*11290*/  LDSM.16.MT88.4 R4, [R152+0x6000] ;  /* 0x006000009804783b */ /* 0x000e620000004200 */
[----:B------:R-:W-:Y:S01]  /*112a0*/  FMUL.FTZ R0, R9, c[0x0][0x23c] ;  /* 0x00008f0009007a20 */ /* 0x000fe20000410000 */
[----:B------:R-:W2:Y:S01]  /*112b0*/  MUFU.EX2 R109, R109 ;  /* 0x0000006d006d7308 */ /* 0x000ea20000000800 */
[--C-:B------:R-:W-:Y:S01]  /*112c0*/  FFMA.FTZ R104, R187, c[0x0][0x23c], -R106.reuse ;  /* 0x00008f00bb687a23 */ /* 0x100fe2000001086a */
[----:B------:R-:W3:Y:S01]  /*112d0*/  LDSM.16.MT88.4 R8, [R150+0x6000] ;  /* 0x006000009608783b */ /* 0x000ee20000004200 */
[----:B------:R-:W-:Y:S02]  /*112e0*/  FFMA.FTZ R2, R185, c[0x0][0x23c], -R106 ;  /* 0x00008f00b9027a23 */ /* 0x000fe4000001086a */
[----:B------:R-:W-:-:S02]  /*112f0*/  FFMA.FTZ R190, R190, c[0x0][0x23c], -R111 ;  /* 0x00008f00bebe7a23 */ /* 0x000fc4000001086f */
[--C-:B------:R-:W-:Y:S01]  /*11300*/  FFMA.FTZ R116, R135, c[0x0][0x23c], -R106.reuse ;  /* 0x00008f0087747a23 */ /* 0x100fe2000001086a */
        /* <DEDUP_REMOVED lines=30> */
[----:B------:R-:W2:Y:S01]  /*114f0*/  MUFU.EX2 R114, R114 ;  /* 0x0000007200727308 */ /* 0x000ea20000000800 */
[--C-:B------:R-:W-:Y:S02]  /*11500*/  FFMA.FTZ R54, R63, c[0x0][0x23c], -R106.reuse ;  /* 0x00008f003f367a23 */ /* 0x100fe4000001086a */
[--C-:B------:R-:W-:Y:S02]  /*11510*/  FFMA.FTZ R55, R55, c[0x0][0x23c], -R106.reuse ;  /* 0x00008f0037377a23 */ /* 0x100fe4000001086a */
[--C-:B------:R-:W-:Y:S02]  /*11520*/  FFMA.FTZ R64, R65, c[0x0][0x23c], -R106.reuse ;  /* 0x00008f0041407a23 */ /* 0x100fe4000001086a */
[----:B------:R-:W-:Y:S01]  /*11530*/  FFMA.FTZ R58, R58, c[0x0][0x23c], -R106 ;  /* 0x00008f003a3a7a23 */ /* 0x000fe2000001086a */
[----:B------:R-:W5:Y:S01]  /*11540*/  MUFU.EX2 R0, R0 ;  /* 0x0000000000007308 */ /* 0x000f620000000800 */
[----:B----4-:R-:W-:Y:S01]  /*11550*/  F2FP.PACK_AB R15, R2, R103 ;  /* 0x00000067020f723e */ /* 0x010fe200000000ff */
[----:B------:R-:W-:-:S02]  /*11560*/  FFMA.FTZ R63, R102, c[0x0][0x23c], -R111 ;  /* 0x00008f00663f7a23 */ /* 0x000fc4000001086f */
[----:B------:R-:W-:Y:S02]  /*11570*/  FFMA.FTZ R100, R100, c[0x0][0x23c], -R106 ;  /* 0x00008f0064647a23 */ /* 0x000fe4000001086a */
[-C--:B--2---:R-:W-:Y:S02]  /*11580*/  FMUL.FTZ R16, R96, R114.reuse ;  /* 0x0000007260107220 */ /* 0x084fe40000410000 */
[----:B------:R-:W-:Y:S01]  /*11590*/  MUFU.EX2 R116, R116 ;  /* 0x0000007400747308 */ /* 0x000fe20000000800 */
[-C--:B------:R-:W-:Y:S02]  /*115a0*/  FMUL.FTZ R17, R97, R114.reuse ;  /* 0x0000007261117220 */ /* 0x080fe40000410000 */
[-C--:B------:R-:W-:Y:S02]  /*115b0*/  FMUL.FTZ R68, R68, R114.reuse ;  /* 0x0000007244447220 */ /* 0x080fe40000410000 */
[----:B------:R-:W-:Y:S02]  /*115c0*/  FMUL.FTZ R69, R69, R114 ;  /* 0x0000007245457220 */ /* 0x000fe40000410000 */
[-C--:B-----5:R-:W-:Y:S01]  /*115d0*/  FMUL.FTZ R18, R98, R0.reuse ;  /* 0x0000000062127220 */ /* 0x0a0fe20000410000 */
[----:B------:R-:W-:Y:S01]  /*115e0*/  MUFU.EX2 R118, R118 ;  /* 0x0000007600767308 */ /* 0x000fe20000000800 */
[----:B------:R-:W-:-:S02]  /*115f0*/  FMUL.FTZ R19, R99, R0 ;  /* 0x0000000063137220 */ /* 0x000fc40000410000 */
[-C--:B------:R-:W-:Y:S02]  /*11600*/  FMUL.FTZ R70, R70, R0.reuse ;  /* 0x0000000046467220 */ /* 0x080fe40000410000 */
[----:B------:R-:W-:Y:S02]  /*11610*/  FMUL.FTZ R71, R71, R0 ;  /* 0x0000000047477220 */ /* 0x000fe40000410000 */
[-C--:B------:R-:W-:Y:S01]  /*11620*/  FMUL.FTZ R24, R92, R114.reuse ;  /* 0x000000725c187220 */ /* 0x080fe20000410000 */
[----:B-1----:R-:W-:Y:S01]  /*11630*/  HMMA.16816.F32 R16, R12, R4, R16 ;  /* 0x000000040c10723c */ /* 0x002fe20000001810 */
[----:B------:R-:W-:Y:S01]  /*11640*/  FMUL.FTZ R25, R93, R114 ;  /* 0x000000725d197220 */ /* 0x000fe20000410000 */
[----:B------:R-:W-:Y:S01]  /*11650*/  MUFU.EX2 R119, R119 ;  /* 0x0000007700777308 */ /* 0x000fe20000000800 */
[-C--:B------:R-:W-:Y:S02]  /*11660*/  FMUL.FTZ R26, R94, R0.reuse ;  /* 0x000000005e1a7220 */ /* 0x080fe40000410000 */
[----:B------:R-:W-:-:S02]  /*11670*/  FMUL.FTZ R27, R95, R0 ;  /* 0x000000005f1b7220 */ /* 0x000fc40000410000 */
[-C--:B------:R-:W-:Y:S01]  /*11680*/  FMUL.FTZ R72, R72, R114.reuse ;  /* 0x0000007248487220 */ /* 0x080fe20000410000 */
[C---:B------:R-:W-:Y:S01]  /*11690*/  HMMA.16816.F32 R4, R12.reuse, R6, R68 ;  /* 0x000000060c04723c */ /* 0x040fe20000001844 */
[----:B------:R-:W-:Y:S01]  /*116a0*/  FMUL.FTZ R73, R73, R114 ;  /* 0x0000007249497220 */ /* 0x000fe20000410000 */
[----:B------:R-:W-:Y:S01]  /*116b0*/  MUFU.EX2 R69, R190 ;  /* 0x000000be00457308 */ /* 0x000fe20000000800 */
[-C--:B------:R-:W-:Y:S02]  /*116c0*/  FMUL.FTZ R74, R74, R0.reuse ;  /* 0x000000004a4a7220 */ /* 0x080fe40000410000 */
[----:B------:R-:W-:Y:S02]  /*116d0*/  FMUL.FTZ R75, R75, R0 ;  /* 0x000000004b4b7220 */ /* 0x000fe40000410000 */
[----:B------:R-:W-:Y:S01]  /*116e0*/  FFMA.FTZ R70, R37, c[0x0][0x23c], -R106 ;  /* 0x00008f0025467a23 */ /* 0x000fe2000001086a */
[----:B---3--:R-:W-:Y:S01]  /*116f0*/  HMMA.16816.F32 R24, R12, R8, R24 ;  /* 0x000000080c18723c */ /* 0x008fe20000001818 */
[----:B------:R-:W1:Y:S01]  /*11700*/  LDSM.16.MT88.4 R36, [R152+0x6800] ;  /* 0x006800009824783b */ /* 0x000e620000004200 */
[--C-:B------:R-:W-:Y:S01]  /*11710*/  FFMA.FTZ R68, R44, c[0x0][0x23c], -R111.reuse ;  /* 0x00008f002c447a23 */ /* 0x100fe2000001086f */
[----:B------:R-:W-:Y:S01]  /*11720*/  MUFU.EX2 R117, R117 ;  /* 0x0000007500757308 */ /* 0x000fe20000000800 */
[----:B------:R-:W-:-:S02]  /*11730*/  FFMA.FTZ R96, R48, c[0x0][0x23c], -R111 ;  /* 0x00008f0030607a23 */ /* 0x000fc4000001086f */
[----:B------:R-:W-:Y:S02]  /*11740*/  FFMA.FTZ R71, R188, c[0x0][0x23c], -R111 ;  /* 0x00008f00bc477a23 */ /* 0x000fe4000001086f */
[----:B------:R-:W-:Y:S01]  /*11750*/  HMMA.16816.F32 R8, R12, R10, R72 ;  /* 0x0000000a0c08723c */ /* 0x000fe20000001848 */
[-C--:B------:R-:W-:Y:S02]  /*11760*/  FMUL.FTZ R32, R76, R114.reuse ;  /* 0x000000724c207220 */ /* 0x080fe40000410000 */
[----:B------:R-:W2:Y:S01]  /*11770*/  MUFU.EX2 R96, R96 ;  /* 0x0000006000607308 */ /* 0x000ea20000000800 */
[----:B------:R-:W-:Y:S02]  /*11780*/  FMUL.FTZ R33, R77, R114 ;  /* 0x000000724d217220 */ /* 0x000fe40000410000 */
[----:B------:R-:W-:Y:S02]  /*11790*/  FMUL.FTZ R34, R78, R0 ;  /* 0x000000004e227220 */ /* 0x000fe40000410000 */
[----:B------:R-:W-:-:S02]  /*117a0*/  FFMA.FTZ R72, R45, c[0x0][0x23c], -R106 ;  /* 0x00008f002d487a23 */ /* 0x000fc4000001086a */
[--C-:B------:R-:W-:Y:S01]  /*117b0*/  FFMA.FTZ R75, R47, c[0x0][0x23c], -R106.reuse ;  /* 0x00008f002f4b7a23 */ /* 0x100fe2000001086a */
[----:B------:R-:W-:Y:S01]  /*117c0*/  MUFU.EX2 R68, R68 ;  /* 0x0000004400447308 */ /* 0x000fe20000000800 */
[----:B------:R-:W-:Y:S01]  /*117d0*/  FFMA.FTZ R73, R51, c[0x0][0x23c], -R106 ;  /* 0x00008f0033497a23 */ /* 0x000fe2000001086a */
[----:B------:R-:W3:Y:S01]  /*117e0*/  LDSM.16.MT88.4 R44, [R150+0x6800] ;  /* 0x00680000962c783b */ /* 0x000ee20000004200 */
[----:B------:R-:W-:Y:S02]  /*117f0*/  FMUL.FTZ R35, R79, R0 ;  /* 0x000000004f237220 */ /* 0x000fe40000410000 */
[-C--:B------:R-:W-:Y:S01]  /*11800*/  FMUL.FTZ R88, R88, R114.reuse ;  /* 0x0000007258587220 */ /* 0x080fe20000410000 */
[----:B------:R-:W4:Y:S01]  /*11810*/  LDSM.16.MT88.4 R48, [R149+0x6800] ;  /* 0x006800009530783b */ /* 0x000f220000004200 */
[----:B------:R-:W-:Y:S01]  /*11820*/  FMUL.FTZ R89, R89, R114 ;  /* 0x0000007259597220 */ /* 0x000fe20000410000 */
[----:B------:R-:W-:Y:S01]  /*11830*/  MUFU.EX2 R71, R71 ;  /* 0x0000004700477308 */ /* 0x000fe20000000800 */
[-C--:B------:R-:W-:Y:S01]  /*11840*/  FMUL.FTZ R90, R90, R0.reuse ;  /* 0x000000005a5a7220 */ /* 0x080fe20000410000 */
[----:B------:R-:W-:Y:S01]  /*11850*/  HMMA.16816.F32 R32, R12, R20, R32 ;  /* 0x000000140c20723c */ /* 0x000fe20000001820 */
[----:B------:R-:W-:-:S02]  /*11860*/  FMUL.FTZ R91, R91, R0 ;  /* 0x000000005b5b7220 */ /* 0x000fc40000410000 */
[-C--:B------:R-:W-:Y:S02]  /*11870*/  FMUL.FTZ R40, R80, R114.reuse ;  /* 0x0000007250287220 */ /* 0x080fe40000410000 */
[----:B------:R-:W-:Y:S01]  /*11880*/  FMUL.FTZ R41, R81, R114 ;  /* 0x0000007251297220 */ /* 0x000fe20000410000 */
[----:B------:R-:W-:Y:S01]  /*11890*/  MUFU.EX2 R70, R70 ;  /* 0x0000004600467308 */ /* 0x000fe20000000800 */
[-C--:B------:R-:W-:Y:S01]  /*118a0*/  FMUL.FTZ R42, R82, R0.reuse ;  /* 0x00000000522a7220 */ /* 0x080fe20000410000 */
[C---:B------:R-:W-:Y:S01]  /*118b0*/  HMMA.16816.F32 R20, R12.reuse, R22, R88 ;  /* 0x000000160c14723c */ /* 0x040fe20000001858 */
[----:B------:R-:W-:Y:S01]  /*118c0*/  FMUL.FTZ R43, R83, R0 ;  /* 0x00000000532b7220 */ /* 0x000fe20000410000 */
[----:B------:R-:W-:Y:S01]  /*118d0*/  LDSM.16.MT88.4 R88, [R149+0x9800] ;  /* 0x009800009558783b */ /* 0x000fe20000004200 */
[-C--:B------:R-:W-:Y:S02]  /*118e0*/  FMUL.FTZ R84, R84, R114.reuse ;  /* 0x0000007254547220 */ /* 0x080fe40000410000 */
[----:B------:R-:W-:Y:S01]  /*118f0*/  FMUL.FTZ R85, R85, R114 ;  /* 0x0000007255557220 */ /* 0x000fe20000410000 */
[----:B------:R-:W5:Y:S01]  /*11900*/  MUFU.EX2 R73, R73 ;  /* 0x0000004900497308 */ /* 0x000f620000000800 */
[-C--:B------:R-:W-:Y:S01]  /*11910*/  FMUL.FTZ R86, R86, R0.reuse ;  /* 0x0000000056567220 */ /* 0x080fe20000410000 */
[----:B------:R-:W-:Y:S01]  /*11920*/  HMMA.16816.F32 R40, R12, R28, R40 ;  /* 0x0000001c0c28723c */ /* 0x000fe20000001828 */
[----:B------:R-:W-:-:S02]  /*11930*/  FMUL.FTZ R87, R87, R0 ;  /* 0x0000000057577220 */ /* 0x000fc40000410000 */
[--C-:B------:R-:W-:Y:S02]  /*11940*/  FFMA.FTZ R79, R186, c[0x0][0x23c], -R111.reuse ;  /* 0x00008f00ba4f7a23 */ /* 0x100fe4000001086f */
[--C-:B------:R-:W-:Y:S01]  /*11950*/  FFMA.FTZ R74, R182, c[0x0][0x23c], -R111.reuse ;  /* 0x00008f00b64a7a23 */ /* 0x100fe2000001086f */
[----:B------:R-:W-:Y:S01]  /*11960*/  MUFU.EX2 R72, R72 ;  /* 0x0000004800487308 */ /* 0x000fe20000000800 */
[----:B--2---:R-:W-:Y:S01]  /*11970*/  F2FP.PACK_AB R28, R69, R96 ;  /* 0x00000060451c723e */ /* 0x004fe200000000ff */
[----:B------:R-:W-:Y:S01]  /*11980*/  HMMA.16816.F32 R12, R12, R30, R84 ;  /* 0x0000001e0c0c723c */ /* 0x000fe20000001854 */
[--C-:B------:R-:W-:Y:S02]  /*11990*/  FFMA.FTZ R76, R184, c[0x0][0x23c], -R111.reuse ;  /* 0x00008f00b84c7a23 */ /* 0x100fe4000001086f */
[----:B------:R-:W-:Y:S02]  /*119a0*/  FFMA.FTZ R77, R180, c[0x0][0x23c], -R111 ;  /* 0x00008f00b44d7a23 */ /* 0x000fe4000001086f */
[--C-:B------:R-:W-:Y:S01]  /*119b0*/  FFMA.FTZ R81, R183, c[0x0][0x23c], -R106.reuse ;  /* 0x00008f00b7517a23 */ /* 0x100fe2000001086a */
[----:B------:R-:W2:Y:S01]  /*119c0*/  MUFU.EX2 R75, R75 ;  /* 0x0000004b004b7308 */ /* 0x000ea20000000800 */
[----:B-----5:R-:W-:Y:S01]  /*119d0*/  F2FP.PACK_AB R29, R73, R70 ;  /* 0x00000046491d723e */ /* 0x020fe200000000ff */
[--C-:B------:R-:W-:Y:S01]  /*119e0*/  FFMA.FTZ R78, R179, c[0x0][0x23c], -R106.reuse ;  /* 0x00008f00b34e7a23 */ /* 0x100fe2000001086a */
[----:B------:R-:W-:Y:S01]  /*119f0*/  F2FP.PACK_AB R30, R71, R68 ;  /* 0x00000044471e723e */ /* 0x000fe200000000ff */
[----:B------:R-:W-:-:S02]  /*11a00*/  FFMA.FTZ R80, R181, c[0x0][0x23c], -R106 ;  /* 0x00008f00b5507a23 */ /* 0x000fc4000001086a */
        /* <DEDUP_REMOVED lines=10> */
[----:B------:R-:W-:Y:S01]  /*11ab0*/  FFMA.FTZ R95, R139, c[0x0][0x23c], -R106 ;  /* 0x00008f008b5f7a23 */ /* 0x000fe2000001086a */
[C---:B-1----:R-:W-:Y:S01]  /*11ac0*/  HMMA.16816.F32 R16, R28.reuse, R36, R16 ;  /* 0x000000241c10723c */ /* 0x042fe20000001810 */
[----:B------:R-:W-:Y:S01]  /*11ad0*/  FFMA.FTZ R110, R177, R114, R110 ;  /* 0x00000072b16e7223 */ /* 0x000fe2000001006e */
[----:B------:R-:W-:Y:S01]  /*11ae0*/  MUFU.EX2 R76, R76 ;  /* 0x0000004c004c7308 */ /* 0x000fe20000000800 */
[----:B------:R-:W-:Y:S02]  /*11af0*/  FFMA.FTZ R105, R176, R0, R105 ;  /* 0x00000000b0697223 */ /* 0x000fe40000010069 */
        /* <DEDUP_REMOVED lines=15> */
[----:B------:R-:W3:Y:S01]  /*11bf0*/  LDSM.16.MT88.4 R44, [R152+0x7000] ;  /* 0x00700000982c783b */ /* 0x000ee20000004200 */
[----:B------:R-:W5:Y:S01]  /*11c00*/  MUFU.EX2 R78, R78 ;  /* 0x0000004e004e7308 */ /* 0x000f620000000800 */
[----:B------:R-:W-:-:S02]  /*11c10*/  FADD.FTZ R73, R73, R70 ;  /* 0x0000004649497221 */ /* 0x000fc40000010000 */
[----:B------:R-:W-:Y:S02]  /*11c20*/  FADD.FTZ R68, R68, R69 ;  /* 0x0000004544447221 */ /* 0x000fe40000010000 */
[----:B------:R-:W-:Y:S01]  /*11c30*/  FADD.FTZ R72, R72, R73 ;  /* 0x0000004948487221 */ /* 0x000fe20000010000 */
[C---:B----4-:R-:W-:Y:S01]  /*11c40*/  HMMA.16816.F32 R32, R28.reuse, R48, R32 ;  /* 0x000000301c20723c */ /* 0x050fe20000001820 */
[--C-:B------:R-:W-:Y:S01]  /*11c50*/  FFMA.FTZ R0, R57, c[0x0][0x23c], -R111.reuse ;  /* 0x00008f0039007a23 */ /* 0x100fe2000001086f */
[----:B------:R-:W-:Y:S01]  /*11c60*/  MUFU.EX2 R80, R80 ;  /* 0x0000005000507308 */ /* 0x000fe20000000800 */
[----:B------:R-:W-:Y:S02]  /*11c70*/  FADD.FTZ R72, R75, R72 ;  /* 0x000000484b487221 */ /* 0x000fe40000010000 */
[--C-:B------:R-:W-:Y:S02]  /*11c80*/  FFMA.FTZ R57, R66, c[0x0][0x23c], -R111.reuse ;  /* 0x00008f0042397a23 */ /* 0x100fe4000001086f */
[----:B------:R-:W-:Y:S01]  /*11c90*/  FFMA.FTZ R66, R101, c[0x0][0x23c], -R111 ;  /* 0x00008f0065427a23 */ /* 0x000fe2000001086f */
[C---:B------:R-:W-:Y:S01]  /*11ca0*/  HMMA.16816.F32 R20, R28.reuse, R50, R20 ;  /* 0x000000321c14723c */ /* 0x040fe20000001814 */
[----:B------:R-:W4:Y:S01]  /*11cb0*/  LDSM.16.MT88.4 R48, [R150+0x7000] ;  /* 0x007000009630783b */ /* 0x000f220000004200 */
[----:B------:R-:W3:Y:S06]  /*11cc0*/  MUFU.EX2 R83, R83 ;  /* 0x0000005300537308 */ /* 0x000eec0000000800 */
[C---:B-1----:R-:W-:Y:S02]  /*11cd0*/  HMMA.16816.F32 R40, R28.reuse, R36, R40 ;  /* 0x000000241c28723c */ /* 0x042fe40000001828 */
[----:B------:R-:W-:Y:S05]  /*11ce0*/  MUFU.EX2 R85, R85 ;  /* 0x0000005500557308 */ /* 0x000fea0000000800 */
[----:B--2---:R-:W-:Y:S01]  /*11cf0*/  F2FP.PACK_AB R36, R74, R79 ;  /* 0x0000004f4a24723e */ /* 0x004fe200000000ff */
[----:B------:R-:W-:Y:S01]  /*11d00*/  HMMA.16816.F32 R12, R28, R38, R12 ;  /* 0x000000261c0c723c */ /* 0x000fe2000000180c */
[----:B------:R-:W1:Y:S01]  /*11d10*/  LDSM.16.MT88.4 R28, [R149+0x7000] ;  /* 0x00700000951c783b */ /* 0x000e620000004200 */
[----:B-----5:R-:W-:Y:S01]  /*11d20*/  F2FP.PACK_AB R37, R78, R81 ;  /* 0x000000514e25723e */ /* 0x020fe200000000ff */
[----:B------:R-:W2:Y:S01]  /*11d30*/  MUFU.EX2 R92, R92 ;  /* 0x0000005c005c7308 */ /* 0x000ea20000000800 */
[----:B------:R-:W-:-:S03]  /*11d40*/  FADD.FTZ R81, R81, R72 ;  /* 0x0000004851517221 */ /* 0x000fc60000010000 */
[----:B------:R-:W-:Y:S01]  /*11d50*/  F2FP.PACK_AB R38, R77, R76 ;  /* 0x0000004c4d26723e */ /* 0x000fe200000000ff */
[----:B------:R-:W-:Y:S01]  /*11d60*/  FADD.FTZ R81, R78, R81 ;  /* 0x000000514e517221 */ /* 0x000fe20000010000 */
[----:B---3--:R-:W-:Y:S02]  /*11d70*/  F2FP.PACK_AB R39, R83, R80 ;  /* 0x000000505327723e */ /* 0x008fe400000000ff */
[----:B------:R-:W-:Y:S01]  /*11d80*/  MUFU.EX2 R82, R82 ;  /* 0x0000005200527308 */ /* 0x000fe20000000800 */
[----:B------:R-:W-:-:S04]  /*11d90*/  FADD.FTZ R80, R80, R81 ;  /* 0x0000005150507221 */ /* 0x000fc80000010000 */
[C---:B------:R-:W-:Y:S01]  /*11da0*/  HMMA.16816.F32 R16, R36.reuse, R44, R16 ;  /* 0x0000002c2410723c */ /* 0x040fe20000001810 */
[----:B------:R-:W-:Y:S02]  /*11db0*/  FADD.FTZ R83, R83, R80 ;  /* 0x0000005053537221 */ /* 0x000fe40000010000 */
[----:B------:R-:W-:Y:S05]  /*11dc0*/  MUFU.EX2 R93, R93 ;  /* 0x0000005d005d7308 */ /* 0x000fea0000000800 */
[C---:B------:R-:W-:Y:S01]  /*11dd0*/  HMMA.16816.F32 R4, R36.reuse, R46, R4 ;  /* 0x0000002e2404723c */ /* 0x040fe20000001804 */
[----:B------:R-:W3:Y:S02]  /*11de0*/  LDSM.16.MT88.4 R44, [R148+0x7000] ;  /* 0x00700000942c783b */ /* 0x000ee40000004200 */
[----:B------:R-:W-:Y:S05]  /*11df0*/  MUFU.EX2 R94, R94 ;  /* 0x0000005e005e7308 */ /* 0x000fea0000000800 */
[C---:B----4-:R-:W-:Y:S03]  /*11e00*/  HMMA.16816.F32 R24, R36.reuse, R48, R24 ;  /* 0x000000302418723c */ /* 0x050fe60000001818 */
[----:B------:R-:W4:Y:S05]  /*11e10*/  MUFU.EX2 R97, R97 ;  /* 0x0000006100617308 */ /* 0x000f2a0000000800 */
[C---:B------:R-:W-:Y:S01]  /*11e20*/  HMMA.16816.F32 R8, R36.reuse, R50, R8 ;  /* 0x000000322408723c */ /* 0x040fe20000001808 */
[----:B------:R-:W5:Y:S02]  /*11e30*/  LDSM.16.MT88.4 R48, [R152+0x7800] ;  /* 0x007800009830783b */ /* 0x000f640000004200 */
[----:B------:R-:W2:Y:S05]  /*11e40*/  MUFU.EX2 R95, R95 ;  /* 0x0000005f005f7308 */ /* 0x000eaa0000000800 */
[C---:B-1----:R-:W-:Y:S03]  /*11e50*/  HMMA.16816.F32 R32, R36.reuse, R28, R32 ;  /* 0x0000001c2420723c */ /* 0x042fe60000001820 */
[----:B------:R-:W-:Y:S05]  /*11e60*/  MUFU.EX2 R120, R120 ;  /* 0x0000007800787308 */ /* 0x000fea0000000800 */
[C---:B------:R-:W-:Y:S01]  /*11e70*/  HMMA.16816.F32 R20, R36.reuse, R30, R20 ;  /* 0x0000001e2414723c */ /* 0x040fe20000001814 */
[----:B------:R-:W1:Y:S02]  /*11e80*/  LDSM.16.MT88.4 R28, [R150+0x7800] ;  /* 0x00780000961c783b */ /* 0x000e640000004200 */
[----:B------:R-:W-:Y:S05]  /*11e90*/  MUFU.EX2 R121, R121 ;  /* 0x0000007900797308 */ /* 0x000fea0000000800 */
[C---:B---3--:R-:W-:Y:S03]  /*11ea0*/  HMMA.16816.F32 R40, R36.reuse, R44, R40 ;  /* 0x0000002c2428723c */ /* 0x048fe60000001828 */
[----:B------:R-:W3:Y:S05]  /*11eb0*/  MUFU.EX2 R122, R122 ;  /* 0x0000007a007a7308 */ /* 0x000eea0000000800 */
[----:B------:R-:W-:Y:S01]  /*11ec0*/  HMMA.16816.F32 R12, R36, R46, R12 ;  /* 0x0000002e240c723c */ /* 0x000fe2000000180c */
[----:B------:R-:W3:Y:S02]  /*11ed0*/  LDSM.16.MT88.4 R44, [R149+0x7800] ;  /* 0x00780000952c783b */ /* 0x000ee40000004200 */
[----:B------:R-:W-:Y:S04]  /*11ee0*/  MUFU.EX2 R123, R123 ;  /* 0x0000007b007b7308 */ /* 0x000fe80000000800 */
[----:B--2---:R-:W-:-:S02]  /*11ef0*/  F2FP.PACK_AB R36, R92, R85 ;  /* 0x000000555c24723e */ /* 0x004fc400000000ff */
[----:B----4-:R-:W-:Y:S02]  /*11f00*/  F2FP.PACK_AB R37, R97, R94 ;  /* 0x0000005e6125723e */ /* 0x010fe400000000ff */
[----:B------:R-:W2:Y:S01]  /*11f10*/  MUFU.EX2 R128, R128 ;  /* 0x0000008000807308 */ /* 0x000ea20000000800 */
[----:B------:R-:W-:Y:S02]  /*11f20*/  F2FP.PACK_AB R38, R93, R82 ;  /* 0x000000525d26723e */ /* 0x000fe400000000ff */
[----:B------:R-:W-:-:S05]  /*11f30*/  F2FP.PACK_AB R39, R116, R95 ;  /* 0x0000005f7427723e */ /* 0x000fca00000000ff */
[----:B------:R-:W-:Y:S02]  /*11f40*/  MUFU.EX2 R126, R126 ;  /* 0x0000007e007e7308 */ /* 0x000fe40000000800 */
[C---:B-----5:R-:W-:Y:S06]  /*11f50*/  HMMA.16816.F32 R16, R36.reuse, R48, R16 ;  /* 0x000000302410723c */ /* 0x060fec0000001810 */
[----:B------:R-:W4:Y:S02]  /*11f60*/  MUFU.EX2 R3, R3 ;  /* 0x0000000300037308 */ /* 0x000f240000000800 */
[C---:B------:R-:W-:Y:S01]  /*11f70*/  HMMA.16816.F32 R4, R36.reuse, R50, R4 ;  /* 0x000000322404723c */ /* 0x040fe20000001804 */
[----:B------:R-:W5:Y:S05]  /*11f80*/  LDSM.16.MT88.4 R48, [R148+0x7800] ;  /* 0x007800009430783b */ /* 0x000f6a0000004200 */
[----:B------:R-:W-:Y:S02]  /*11f90*/  MUFU.EX2 R124, R124 ;  /* 0x0000007c007c7308 */ /* 0x000fe40000000800 */
[C---:B-1----:R-:W-:Y:S06]  /*11fa0*/  HMMA.16816.F32 R24, R36.reuse, R28, R24 ;  /* 0x0000001c2418723c */ /* 0x042fec0000001818 */
[----:B------:R-:W-:Y:S02]  /*11fb0*/  MUFU.EX2 R127, R127 ;  /* 0x0000007f007f7308 */ /* 0x000fe40000000800 */
[C---:B------:R-:W-:Y:S01]  /*11fc0*/  HMMA.16816.F32 R8, R36.reuse, R30, R8 ;  /* 0x0000001e2408723c */ /* 0x040fe20000001808 */
[----:B------:R-:W1:Y:S05]  /*11fd0*/  LDSM.16.MT88.4 R28, [R152+0x8000] ;  /* 0x00800000981c783b */ /* 0x000e6a0000004200 */
[----:B------:R-:W-:Y:S02]  /*11fe0*/  MUFU.EX2 R60, R60 ;  /* 0x0000003c003c7308 */ /* 0x000fe40000000800 */
[C---:B---3--:R-:W-:Y:S06]  /*11ff0*/  HMMA.16816.F32 R32, R36.reuse, R44, R32 ;  /* 0x0000002c2420723c */ /* 0x048fec0000001820 */
[----:B------:R-:W3:Y:S02]  /*12000*/  MUFU.EX2 R125, R125 ;  /* 0x0000007d007d7308 */ /* 0x000ee40000000800 */
[C---:B------:R-:W-:Y:S01]  /*12010*/  HMMA.16816.F32 R20, R36.reuse, R46, R20 ;  /* 0x0000002e2414723c */ /* 0x040fe20000001814 */
[----:B------:R-:W3:Y:S05]  /*12020*/  LDSM.16.MT88.4 R44, [R150+0x8000] ;  /* 0x00800000962c783b */ /* 0x000eea0000004200 */
[----:B------:R-:W-:Y:S02]  /*12030*/  MUFU.EX2 R56, R56 ;  /* 0x0000003800387308 */ /* 0x000fe40000000800 */
[C---:B-----5:R-:W-:Y:S06]  /*12040*/  HMMA.16816.F32 R40, R36.reuse, R48, R40 ;  /* 0x000000302428723c */ /* 0x060fec0000001828 */
[----:B------:R-:W5:Y:S01]  /*12050*/  MUFU.EX2 R61, R61 ;  /* 0x0000003d003d7308 */ /* 0x000f620000000800 */
[----:B------:R-:W-:Y:S01]  /*12060*/  F2FP.PACK_AB R48, R119, R118 ;  /* 0x000000767730723e */ /* 0x000fe200000000ff */
[----:B------:R-:W-:Y:S01]  /*12070*/  HMMA.16816.F32 R12, R36, R50, R12 ;  /* 0x00000032240c723c */ /* 0x000fe2000000180c */
[----:B------:R-:W4:Y:S01]  /*12080*/  LDSM.16.MT88.4 R36, [R149+0x8000] ;  /* 0x008000009524783b */ /* 0x000f220000004200 */
[----:B------:R-:W-:-:S04]  /*12090*/  F2FP.PACK_AB R49, R122, R121 ;  /* 0x000000797a31723e */ /* 0x000fc800000000ff */
[----:B------:R-:W-:Y:S01]  /*120a0*/  MUFU.EX2 R115, R115 ;  /* 0x0000007300737308 */ /* 0x000fe20000000800 */
[----:B------:R-:W-:Y:S02]  /*120b0*/  F2FP.PACK_AB R50, R120, R117 ;  /* 0x000000757832723e */ /* 0x000fe400000000ff */
[----:B--2---:R-:W-:-:S05]  /*120c0*/  F2FP.PACK_AB R51, R128, R123 ;  /* 0x0000007b8033723e */ /* 0x004fca00000000ff */
[----:B------:R-:W-:Y:S02]  /*120d0*/  MUFU.EX2 R62, R62 ;  /* 0x0000003e003e7308 */ /* 0x000fe40000000800 */
[C---:B-1----:R-:W-:Y:S06]  /*120e0*/  HMMA.16816.F32 R16, R48.reuse, R28, R16 ;  /* 0x0000001c3010723c */ /* 0x042fec0000001810 */
[----:B------:R-:W-:Y:S02]  /*120f0*/  MUFU.EX2 R52, R52 ;  /* 0x0000003400347308 */ /* 0x000fe40000000800 */
[C---:B------:R-:W-:Y:S01]  /*12100*/  HMMA.16816.F32 R4, R48.reuse, R30, R4 ;  /* 0x0000001e3004723c */ /* 0x040fe20000001804 */
[----:B------:R-:W1:Y:S05]  /*12110*/  LDSM.16.MT88.4 R28, [R148+0x8000] ;  /* 0x00800000941c783b */ /* 0x000e6a0000004200 */
[----:B------:R-:W-:Y:S02]  /*12120*/  MUFU.EX2 R129, R129 ;  /* 0x0000008100817308 */ /* 0x000fe40000000800 */
[C---:B---3--:R-:W-:Y:S06]  /*12130*/  HMMA.16816.F32 R24, R48.reuse, R44, R24 ;  /* 0x0000002c3018723c */ /* 0x048fec0000001818 */
[----:B------:R-:W-:Y:S02]  /*12140*/  MUFU.EX2 R53, R53 ;  /* 0x0000003500357308 */ /* 0x000fe40000000800 */
[C---:B------:R-:W-:Y:S01]  /*12150*/  HMMA.16816.F32 R8, R48.reuse, R46, R8 ;  /* 0x0000002e3008723c */ /* 0x040fe20000001808 */
[----:B------:R-:W2:Y:S05]  /*12160*/  LDSM.16.MT88.4 R44, [R152+0x8800] ;  /* 0x00880000982c783b */ /* 0x000eaa0000004200 */
[----:B------:R-:W-:Y:S02]  /*12170*/  MUFU.EX2 R54, R54 ;  /* 0x0000003600367308 */ /* 0x000fe40000000800 */
[C---:B----4-:R-:W-:Y:S06]  /*12180*/  HMMA.16816.F32 R32, R48.reuse, R36, R32 ;  /* 0x000000243020723c */ /* 0x050fec0000001820 */
[----:B------:R-:W-:Y:S02]  /*12190*/  MUFU.EX2 R55, R55 ;  /* 0x0000003700377308 */ /* 0x000fe40000000800 */
[C---:B------:R-:W-:Y:S01]  /*121a0*/  HMMA.16816.F32 R20, R48.reuse, R38, R20 ;  /* 0x000000263014723c */ /* 0x040fe20000001814 */
[----:B------:R-:W3:Y:S05]  /*121b0*/  LDSM.16.MT88.4 R36, [R150+0x8800] ;  /* 0x008800009624783b */ /* 0x000eea0000004200 */
[----:B------:R-:W-:Y:S02]  /*121c0*/  MUFU.EX2 R64, R64 ;  /* 0x0000004000407308 */ /* 0x000fe40000000800 */
[C---:B-1----:R-:W-:Y:S06]  /*121d0*/  HMMA.16816.F32 R40, R48.reuse, R28, R40 ;  /* 0x0000001c3028723c */ /* 0x042fec0000001828 */
[----:B------:R1:W-:Y:S01]  /*121e0*/  MUFU.EX2 R2, R58 ;  /* 0x0000003a00027308 */ /* 0x0003e20000000800 */
[----:B------:R-:W-:Y:S01]  /*121f0*/  F2FP.PACK_AB R28, R3, R126 ;  /* 0x0000007e031c723e */ /* 0x000fe200000000ff */
[----:B------:R-:W-:Y:S01]  /*12200*/  HMMA.16816.F32 R12, R48, R30, R12 ;  /* 0x0000001e300c723c */ /* 0x000fe2000000180c */
[----:B------:R-:W4:Y:S01]  /*12210*/  LDSM.16.MT88.4 R48, [R149+0x8800] ;  /* 0x008800009530783b */ /* 0x000f220000004200 */
[----:B------:R-:W-:-:S04]  /*12220*/  F2FP.PACK_AB R29, R125, R60 ;  /* 0x0000003c7d1d723e */ /* 0x000fc800000000ff */
[----:B------:R-:W-:Y:S01]  /*12230*/  MUFU.EX2 R0, R0 ;  /* 0x0000000000007308 */ /* 0x000fe20000000800 */
[----:B------:R-:W-:Y:S02]  /*12240*/  F2FP.PACK_AB R30, R127, R124 ;  /* 0x0000007c7f1e723e */ /* 0x000fe400000000ff */
[----:B-----5:R-:W-:Y:S01]  /*12250*/  F2FP.PACK_AB R31, R61, R56 ;  /* 0x000000383d1f723e */ /* 0x020fe200000000ff */
[----:B-1----:R-:W-:-:S04]  /*12260*/  FADD.FTZ R58, R71, R68 ;  /* 0x00000044473a7221 */ /* 0x002fc80000010000 */
[----:B------:R-:W1:Y:S02]  /*12270*/  MUFU.EX2 R57, R57 ;  /* 0x0000003900397308 */ /* 0x000e640000000800 */
[----:B--2---:R-:W-:Y:S01]  /*12280*/  HMMA.16816.F32 R16, R28, R44, R16 ;  /* 0x0000002c1c10723c */ /* 0x004fe20000001810 */
[----:B------:R-:W-:-:S05]  /*12290*/  FADD.FTZ R79, R79, R58 ;  /* 0x0000003a4f4f7221 */ /* 0x000fca0000010000 */
[----:B------:R-:W-:Y:S02]  /*122a0*/  MUFU.EX2 R63, R63 ;  /* 0x0000003f003f7308 */ /* 0x000fe40000000800 */
[C---:B------:R-:W-:Y:S01]  /*122b0*/  HMMA.16816.F32 R4, R28.reuse, R46, R4 ;  /* 0x0000002e1c04723c */ /* 0x040fe20000001804 */
[----:B------:R-:W2:Y:S05]  /*122c0*/  LDSM.16.MT88.4 R44, [R148+0x8800] ;  /* 0x00880000942c783b */ /* 0x000eaa0000004200 */
[----:B------:R-:W5:Y:S01]  /*122d0*/  MUFU.EX2 R66, R66 ;  /* 0x0000004200427308 */ /* 0x000f620000000800 */
[----:B-1----:R-:W-:Y:S01]  /*122e0*/  F2FP.PACK_AB R84, R57, R0 ;  /* 0x000000003954723e */ /* 0x002fe200000000ff */
[C---:B---3--:R-:W-:Y:S08]  /*122f0*/  HMMA.16816.F32 R24, R28.reuse, R36, R24 ;  /* 0x000000241c18723c */ /* 0x048ff00000001818 */
[----:B------:R-:W-:Y:S01]  /*12300*/  HMMA.16816.F32 R8, R28, R38, R8 ;  /* 0x000000261c08723c */ /* 0x000fe20000001808 */
[----:B------:R-:W1:Y:S01]  /*12310*/  LDSM.16.MT88.4 R36, [R152+0x9000] ;  /* 0x009000009824783b */ /* 0x000e620000004200 */
[----:B-----5:R-:W-:-:S06]  /*12320*/  F2FP.PACK_AB R86, R66, R63 ;  /* 0x0000003f4256723e */ /* 0x020fcc00000000ff */
[C---:B----4-:R-:W-:Y:S08]  /*12330*/  HMMA.16816.F32 R32, R28.reuse, R48, R32 ;  /* 0x000000301c20723c */ /* 0x050ff00000001820 */
[C---:B------:R-:W-:Y:S01]  /*12340*/  HMMA.16816.F32 R20, R28.reuse, R50, R20 ;  /* 0x000000321c14723c */ /* 0x040fe20000001814 */
[----:B------:R-:W3:Y:S07]  /*12350*/  LDSM.16.MT88.4 R48, [R150+0x9000] ;  /* 0x009000009630783b */ /* 0x000eee0000004200 */
[C---:B--2---:R-:W-:Y:S07]  /*12360*/  HMMA.16816.F32 R40, R28.reuse, R44, R40 ;  /* 0x0000002c1c28723c */ /* 0x044fee0000001828 */
[----:B------:R-:W-:Y:S01]  /*12370*/  F2FP.PACK_AB R44, R62, R115 ;  /* 0x000000733e2c723e */ /* 0x000fe200000000ff */
[----:B------:R-:W-:Y:S01]  /*12380*/  HMMA.16816.F32 R12, R28, R46, R12 ;  /* 0x0000002e1c0c723c */ /* 0x000fe2000000180c */
[----:B------:R-:W2:Y:S01]  /*12390*/  LDSM.16.MT88.4 R28, [R149+0x9000] ;  /* 0x00900000951c783b */ /* 0x000ea20000004200 */
[----:B------:R-:W-:-:S05]  /*123a0*/  F2FP.PACK_AB R45, R54, R53 ;  /* 0x00000035362d723e */ /* 0x000fca00000000ff */
[----:B------:R-:W-:Y:S02]  /*123b0*/  F2FP.PACK_AB R46, R129, R52 ;  /* 0x00000034812e723e */ /* 0x000fe400000000ff */
[----:B------:R-:W-:-:S07]  /*123c0*/  F2FP.PACK_AB R47, R64, R55 ;  /* 0x00000037402f723e */ /* 0x000fce00000000ff */
[C---:B-1----:R-:W-:Y:S08]  /*123d0*/  HMMA.16816.F32 R16, R44.reuse, R36, R16 ;  /* 0x000000242c10723c */ /* 0x042ff00000001810 */
[C---:B------:R-:W-:Y:S01]  /*123e0*/  HMMA.16816.F32 R4, R44.reuse, R38, R4 ;  /* 0x000000262c04723c */ /* 0x040fe20000001804 */
[----:B------:R-:W1:Y:S07]  /*123f0*/  LDSM.16.MT88.4 R36, [R148+0x9000] ;  /* 0x009000009424783b */ /* 0x000e6e0000004200 */
[C---:B---3--:R-:W-:Y:S08]  /*12400*/  HMMA.16816.F32 R24, R44.reuse, R48, R24 ;  /* 0x000000302c18723c */ /* 0x048ff00000001818 */
[C---:B------:R-:W-:Y:S01]  /*12410*/  HMMA.16816.F32 R8, R44.reuse, R50, R8 ;  /* 0x000000322c08723c */ /* 0x040fe20000001808 */
[----:B------:R-:W3:Y:S07]  /*12420*/  LDSM.16.MT88.4 R48, [R152+0x9800] ;  /* 0x009800009830783b */ /* 0x000eee0000004200 */
[C---:B--2---:R-:W-:Y:S01]  /*12430*/  HMMA.16816.F32 R32, R44.reuse, R28, R32 ;  /* 0x0000001c2c20723c */ /* 0x044fe20000001820 */
[----:B------:R-:W2:Y:S06]  /*12440*/  MUFU.EX2 R29, R100 ;  /* 0x00000064001d7308 */ /* 0x000eac0000000800 */
[--C-:B------:R-:W-:Y:S01]  /*12450*/  FFMA.FTZ R28, R67, c[0x0][0x23c], -R106.reuse ;  /* 0x00008f00431c7a23 */ /* 0x100fe2000001086a */
[----:B------:R-:W-:Y:S05]  /*12460*/  HMMA.16816.F32 R20, R44, R30, R20 ;  /* 0x0000001e2c14723c */ /* 0x000fea0000001814 */
[----:B------:R-:W-:Y:S02]  /*12470*/  MUFU.EX2 R28, R28 ;  /* 0x0000001c001c7308 */ /* 0x000fe40000000800 */
[----:B------:R-:W-:-:S02]  /*12480*/  FFMA.FTZ R31, R59, c[0x0][0x23c], -R106 ;  /* 0x00008f003b1f7a23 */ /* 0x000fc4000001086a */
[----:B------:R-:W-:Y:S01]  /*12490*/  FADD.FTZ R59, R74, R79 ;  /* 0x0000004f4a3b7221 */ /* 0x000fe20000010000 */
[----:B-1----:R-:W-:Y:S01]  /*124a0*/  HMMA.16816.F32 R40, R44, R36, R40 ;  /* 0x000000242c28723c */ /* 0x002fe20000001828 */
[----:B------:R-:W1:Y:S02]  /*124b0*/  LDSM.16.MT88.4 R72, [R150+0x9800] ;  /* 0x009800009648783b */ /* 0x000e640000004200 */
[----:B------:R-:W4:Y:S01]  /*124c0*/  MUFU.EX2 R31, R31 ;  /* 0x0000001f001f7308 */ /* 0x000f220000000800 */
[----:B------:R-:W-:-:S04]  /*124d0*/  FADD.FTZ R30, R76, R59 ;  /* 0x0000003b4c1e7221 */ /* 0x000fc80000010000 */
[----:B------:R-:W-:Y:S01]  /*124e0*/  FADD.FTZ R30, R77, R30 ;  /* 0x0000001e4d1e7221 */ /* 0x000fe20000010000 */
[----:B------:R-:W-:Y:S03]  /*124f0*/  HMMA.16816.F32 R12, R44, R38, R12 ;  /* 0x000000262c0c723c */ /* 0x000fe6000000180c */
[----:B------:R-:W-:Y:S01]  /*12500*/  FADD.FTZ R37, R85, R30 ;  /* 0x0000001e55257221 */ /* 0x000fe20000010000 */
[----:B--2---:R-:W-:Y:S01]  /*12510*/  F2FP.PACK_AB R85, R29, R2 ;  /* 0x000000021d55723e */ /* 0x004fe200000000ff */
[----:B------:R-:W-:Y:S02]  /*12520*/  FADD.FTZ R30, R94, R83 ;  /* 0x000000535e1e7221 */ /* 0x000fe40000010000 */
[----:B------:R-:W-:Y:S02]  /*12530*/  FADD.FTZ R37, R92, R37 ;  /* 0x000000255c257221 */ /* 0x000fe40000010000 */
[----:B------:R-:W-:Y:S01]  /*12540*/  FADD.FTZ R30, R97, R30 ;  /* 0x0000001e611e7221 */ /* 0x000fe20000010000 */
[----:B----4-:R-:W-:Y:S01]  /*12550*/  F2FP.PACK_AB R87, R31, R28 ;  /* 0x0000001c1f57723e */ /* 0x010fe200000000ff */
[----:B------:R-:W-:-:S02]  /*12560*/  FADD.FTZ R82, R82, R37 ;  /* 0x0000002552527221 */ /* 0x000fc40000010000 */
[----:B------:R-:W-:Y:S02]  /*12570*/  FADD.FTZ R95, R95, R30 ;  /* 0x0000001e5f5f7221 */ /* 0x000fe40000010000 */
[----:B------:R-:W-:Y:S02]  /*12580*/  FADD.FTZ R93, R93, R82 ;  /* 0x000000525d5d7221 */ /* 0x000fe40000010000 */
[----:B------:R-:W-:Y:S01]  /*12590*/  FADD.FTZ R116, R116, R95 ;  /* 0x0000005f74747221 */ /* 0x000fe20000010000 */
[----:B---3--:R-:W-:Y:S03]  /*125a0*/  HMMA.16816.F32 R96, R84, R48, R16 ;  /* 0x000000305460723c */ /* 0x008fe60000001810 */
[----:B------:R-:W-:-:S04]  /*125b0*/  FADD.FTZ R121, R121, R116 ;  /* 0x0000007479797221 */ /* 0x000fc80000010000 */
[----:B------:R-:W-:Y:S01]  /*125c0*/  FADD.FTZ R16, R118, R93 ;  /* 0x0000005d76107221 */ /* 0x000fe20000010000 */
[C---:B------:R-:W-:Y:S01]  /*125d0*/  HMMA.16816.F32 R68, R84.reuse, R50, R4 ;  /* 0x000000325444723c */ /* 0x040fe20000001804 */
[----:B------:R-:W2:Y:S01]  /*125e0*/  LDSM.16.MT88.4 R4, [R148+0x9800] ;  /* 0x009800009404783b */ /* 0x000ea20000004200 */
        /* <DEDUP_REMOVED lines=23> */
[----:B--2---:R-:W-:Y:S01]  /*12760*/  HMMA.16816.F32 R80, R84, R4, R40 ;  /* 0x000000045450723c */ /* 0x004fe20000001828 */
[----:B------:R-:W-:Y:S02]  /*12770*/  FADD.FTZ R3, R55, R54 ;  /* 0x0000003637037221 */ /* 0x000fe40000010000 */
[----:B------:R-:W-:Y:S02]  /*12780*/  FADD.FTZ R129, R129, R52 ;  /* 0x0000003481817221 */ /* 0x000fe40000010000 */
[----:B------:R-:W-:-:S02]  /*12790*/  FADD.FTZ R3, R64, R3 ;  /* 0x0000000340037221 */ /* 0x000fc40000010000 */
[----:B------:R-:W-:Y:S01]  /*127a0*/  FADD.FTZ R0, R0, R129 ;  /* 0x0000008100007221 */ /* 0x000fe20000010000 */
[----:B------:R-:W-:Y:S01]  /*127b0*/  HMMA.16816.F32 R84, R84, R6, R12 ;  /* 0x000000065454723c */ /* 0x000fe2000000180c */
[----:B------:R-:W-:Y:S02]  /*127c0*/  FADD.FTZ R2, R2, R3 ;  /* 0x0000000302027221 */ /* 0x000fe40000010000 */
[----:B------:R-:W-:Y:S02]  /*127d0*/  FADD.FTZ R0, R57, R0 ;  /* 0x0000000039007221 */ /* 0x000fe40000010000 */
[----:B------:R-:W-:Y:S01]  /*127e0*/  FADD.FTZ R29, R29, R2 ;  /* 0x000000021d1d7221 */ /* 0x000fe20000010000 */
[----:B------:R-:W-:Y:S01]  /*127f0*/  MOV R2, R113 ;  /* 0x0000007100027202 */ /* 0x000fe20000000f00 */
[----:B------:R-:W-:Y:S01]  /*12800*/  FADD.FTZ R63, R63, R0 ;  /* 0x000000003f3f7221 */ /* 0x000fe20000010000 */
[----:B------:R-:W-:Y:S01]  /*12810*/  MOV R0, R112 ;  /* 0x0000007000007202 */ /* 0x000fe20000000f00 */
[----:B------:R-:W-:-:S02]  /*12820*/  FADD.FTZ R28, R28, R29 ;  /* 0x0000001d1c1c7221 */ /* 0x000fc40000010000 */
[----:B------:R-:W-:Y:S02]  /*12830*/  FADD.FTZ R177, R66, R63 ;  /* 0x0000003f42b17221 */ /* 0x000fe40000010000 */
[----:B------:R-:W-:Y:S02]  /*12840*/  FADD.FTZ R176, R31, R28 ;  /* 0x0000001c1fb07221 */ /* 0x000fe40000010000 */
.L_x_6508:
[----:B------:R-:W-:Y:S01]  /*12850*/  ISETP.GE.AND P0, PT, R172, 0x1, PT ;  /* 0x00000001ac00780c */ /* 0x000fe20003f06270 */
[----:B------:R-:W-:-:S12]  /*12860*/  ULDC.64 UR12, c[0x0][0x118] ;  /* 0x00004600000c7ab9 */ /* 0x000fd80000000a00 */
        /* <DEDUP_REMOVED lines=13> */
.L_x_6518:
        /* <DEDUP_REMOVED lines=65> */
.L_x_6515:
        /* <DEDUP_REMOVED lines=29> */
[----:B------:R-:W1:Y:S05]  /*12f20*/  LDSM.16.M88.4 R108, [R157+0x2000] ;  /* 0x002000009d6c783b */ /* 0x000e6a0000000200 */
[----:B------:R-:W2:Y:S05]  /*12f30*/  LDSM.16.M88.4 R112, [R157+0x2800] ;  /* 0x002800009d70783b */ /* 0x000eaa0000000200 */
[----:B------:R-:W2:Y:S05]  /*12f40*/  LDSM.16.M88.4 R116, [R157+0x3000] ;  /* 0x003000009d74783b */ /* 0x000eaa0000000200 */
[----:B------:R-:W0:Y:S05]  /*12f50*/  LDGDEPBAR ;  /* 0x00000000000079af */ /* 0x000e2a0000000000 */
[----:B------:R-:W4:Y:S05]  /*12f60*/  LDSM.16.M88.4 R120, [R157+0x3800] ;  /* 0x003800009d78783b */ /* 0x000f2a0000000200 */
[----:B------:R-:W3:Y:S05]  /*12f70*/  LDSM.16.M88.4 R124, [R157+0x4000] ;  /* 0x004000009d7c783b */ /* 0x000eea0000000200 */
[----:B------:R-:W3:Y:S05]  /*12f80*/  LDSM.16.M88.4 R128, [R157+0x4800] ;  /* 0x004800009d80783b */ /* 0x000eea0000000200 */
[----:B------:R-:W3:Y:S01]  /*12f90*/  LDSM.16.M88.4 R132, [R157+0x5000] ;  /* 0x005000009d84783b */ /* 0x000ee20000000200 */
[C---:B-1----:R-:W-:Y:S04]  /*12fa0*/  HMMA.16816.F32 R4, R104.reuse, R108, RZ ;  /* 0x0000006c6804723c */ /* 0x042fe800000018ff */
[----:B------:R-:W1:Y:S04]  /*12fb0*/  LDSM.16.M88.4 R136, [R157+0x5800] ;  /* 0x005800009d88783b */ /* 0x000e680000000200 */
[C---:B------:R-:W-:Y:S01]  /*12fc0*/  HMMA.16816.F32 R8, R104.reuse, R110, RZ ;  /* 0x0000006e6808723c */ /* 0x040fe200000018ff */
[----:B------:R-:W-:Y:S07]  /*12fd0*/  LDSM.16.M88.4 R108, [R156] ;  /* 0x000000009c6c783b */ /* 0x000fee0000000200 */
[C---:B--2---:R-:W-:Y:S08]  /*12fe0*/  HMMA.16816.F32 R12, R104.reuse, R112, RZ ;  /* 0x00000070680c723c */ /* 0x044ff000000018ff */
[C---:B------:R-:W-:Y:S01]  /*12ff0*/  HMMA.16816.F32 R16, R104.reuse, R114, RZ ;  /* 0x000000726810723c */ /* 0x040fe200000018ff */
[----:B------:R-:W2:Y:S07]  /*13000*/  LDSM.16.M88.4 R112, [R151+0x2000] ;  /* 0x002000009770783b */ /* 0x000eae0000000200 */
[C---:B------:R-:W-:Y:S08]  /*13010*/  HMMA.16816.F32 R20, R104.reuse, R116, RZ ;  /* 0x000000746814723c */ /* 0x040ff000000018ff */
[C---:B------:R-:W-:Y:S01]  /*13020*/  HMMA.16816.F32 R24, R104.reuse, R118, RZ ;  /* 0x000000766818723c */ /* 0x040fe200000018ff */
[----:B------:R-:W1:Y:S07]  /*13030*/  LDSM.16.M88.4 R116, [R151+0x2800] ;  /* 0x002800009774783b */ /* 0x000e6e0000000200 */
[C---:B----4-:R-:W-:Y:S08]  /*13040*/  HMMA.16816.F32 R28, R104.reuse, R120, RZ ;  /* 0x00000078681c723c */ /* 0x050ff000000018ff */
[C---:B---3--:R-:W-:Y:S01]  /*13050*/  HMMA.16816.F32 R32, R104.reuse, R122, RZ ;  /* 0x0000007a6820723c */ /* 0x048fe200000018ff */
[----:B------:R-:W3:Y:S07]  /*13060*/  LDSM.16.M88.4 R120, [R151+0x3000] ;  /* 0x003000009778783b */ /* 0x000eee0000000200 */
[C---:B------:R-:W-:Y:S08]  /*13070*/  HMMA.16816.F32 R36, R104.reuse, R124, RZ ;  /* 0x0000007c6824723c */ /* 0x040ff000000018ff */
[C---:B-----5:R-:W-:Y:S01]  /*13080*/  HMMA.16816.F32 R40, R104.reuse, R126, RZ ;  /* 0x0000007e6828723c */ /* 0x060fe200000018ff */
[----:B------:R-:W4:Y:S07]  /*13090*/  LDSM.16.M88.4 R124, [R151+0x3800] ;  /* 0x00380000977c783b */ /* 0x000f2e0000000200 */
[C---:B------:R-:W-:Y:S08]  /*130a0*/  HMMA.16816.F32 R44, R104.reuse, R128, RZ ;  /* 0x00000080682c723c */ /* 0x040ff000000018ff */
[C---:B------:R-:W-:Y:S01]  /*130b0*/  HMMA.16816.F32 R48, R104.reuse, R130, RZ ;  /* 0x000000826830723c */ /* 0x040fe200000018ff */
[----:B------:R-:W5:Y:S07]  /*130c0*/  LDSM.16.M88.4 R128, [R151+0x4000] ;  /* 0x004000009780783b */ /* 0x000f6e0000000200 */
[C---:B------:R-:W-:Y:S08]  /*130d0*/  HMMA.16816.F32 R52, R104.reuse, R132, RZ ;  /* 0x000000846834723c */ /* 0x040ff000000018ff */
[C---:B------:R-:W-:Y:S08]  /*130e0*/  HMMA.16816.F32 R56, R104.reuse, R134, RZ ;  /* 0x000000866838723c */ /* 0x040ff000000018ff */
[C---:B-1----:R-:W-:Y:S08]  /*130f0*/  HMMA.16816.F32 R60, R104.reuse, R136, RZ ;  /* 0x00000088683c723c */ /* 0x042ff000000018ff */
[----:B------:R-:W-:Y:S01]  /*13100*/  HMMA.16816.F32 R64, R104, R138, RZ ;  /* 0x0000008a6840723c */ /* 0x000fe200000018ff */
[----:B------:R-:W1:Y:S07]  /*13110*/  LDSM.16.M88.4 R104, [R151+0x4800] ;  /* 0x004800009768783b */ /* 0x000e6e0000000200 */
[C---:B--2---:R-:W-:Y:S08]  /*13120*/  HMMA.16816.F32 R4, R108.reuse, R112, R4 ;  /* 0x000000706c04723c */ /* 0x044ff00000001804 */
[C---:B------:R-:W-:Y:S01]  /*13130*/  HMMA.16816.F32 R8, R108.reuse, R114, R8 ;  /* 0x000000726c08723c */ /* 0x040fe20000001808 */
[----:B------:R-:W2:Y:S07]  /*13140*/  LDSM.16.M88.4 R112, [R151+0x5000] ;  /* 0x005000009770783b */ /* 0x000eae0000000200 */
[C---:B------:R-:W-:Y:S08]  /*13150*/  HMMA.16816.F32 R12, R108.reuse, R116, R12 ;  /* 0x000000746c0c723c */ /* 0x040ff0000000180c */
[C---:B------:R-:W-:Y:S01]  /*13160*/  HMMA.16816.F32 R16, R108.reuse, R118, R16 ;  /* 0x000000766c10723c */ /* 0x040fe20000001810 */
[----:B------:R-:W1:Y:S07]  /*13170*/  LDSM.16.M88.4 R116, [R151+0x5800] ;  /* 0x005800009774783b */ /* 0x000e6e0000000200 */
[C---:B---3--:R-:W-:Y:S08]  /*13180*/  HMMA.16816.F32 R20, R108.reuse, R120, R20 ;  /* 0x000000786c14723c */ /* 0x048ff00000001814 */
[C---:B------:R-:W-:Y:S01]  /*13190*/  HMMA.16816.F32 R24, R108.reuse, R122, R24 ;  /* 0x0000007a6c18723c */ /* 0x040fe20000001818 */
[----:B------:R-:W-:Y:S07]  /*131a0*/  LDSM.16.M88.4 R120, [R155] ;  /* 0x000000009b78783b */ /* 0x000fee0000000200 */
[C---:B----4-:R-:W-:Y:S08]  /*131b0*/  HMMA.16816.F32 R28, R108.reuse, R124, R28 ;  /* 0x0000007c6c1c723c */ /* 0x050ff0000000181c */
[C---:B------:R-:W-:Y:S01]  /*131c0*/  HMMA.16816.F32 R32, R108.reuse, R126, R32 ;  /* 0x0000007e6c20723c */ /* 0x040fe20000001820 */
[----:B------:R-:W3:Y:S07]  /*131d0*/  LDSM.16.M88.4 R124, [R154] ;  /* 0x000000009a7c783b */ /* 0x000eee0000000200 */
[C---:B-----5:R-:W-:Y:S08]  /*131e0*/  HMMA.16816.F32 R36, R108.reuse, R128, R36 ;  /* 0x000000806c24723c */ /* 0x060ff00000001824 */
[C---:B------:R-:W-:Y:S01]  /*131f0*/  HMMA.16816.F32 R40, R108.reuse, R130, R40 ;  /* 0x000000826c28723c */ /* 0x040fe20000001828 */
[----:B------:R-:W4:Y:S07]  /*13200*/  LDSM.16.M88.4 R128, [R147] ;  /* 0x000000009380783b */ /* 0x000f2e0000000200 */
[C---:B-1----:R-:W-:Y:S08]  /*13210*/  HMMA.16816.F32 R44, R108.reuse, R104, R44 ;  /* 0x000000686c2c723c */ /* 0x042ff0000000182c */
[C---:B------:R-:W-:Y:S01]  /*13220*/  HMMA.16816.F32 R48, R108.reuse, R106, R48 ;  /* 0x0000006a6c30723c */ /* 0x040fe20000001830 */
[----:B------:R-:W1:Y:S07]  /*13230*/  LDSM.16.M88.4 R104, [R146] ;  /* 0x000000009268783b */ /* 0x000e6e0000000200 */
[C---:B--2---:R-:W-:Y:S08]  /*13240*/  HMMA.16816.F32 R52, R108.reuse, R112, R52 ;  /* 0x000000706c34723c */ /* 0x044ff00000001834 */
[C---:B------:R-:W-:Y:S01]  /*13250*/  HMMA.16816.F32 R56, R108.reuse, R114, R56 ;  /* 0x000000726c38723c */ /* 0x040fe20000001838 */
[----:B------:R-:W2:Y:S07]  /*13260*/  LDSM.16.M88.4 R112, [R145] ;  /* 0x000000009170783b */ /* 0x000eae0000000200 */
[C---:B------:R-:W-:Y:S08]  /*13270*/  HMMA.16816.F32 R60, R108.reuse, R116, R60 ;  /* 0x000000746c3c723c */ /* 0x040ff0000000183c */
[----:B------:R-:W-:Y:S01]  /*13280*/  HMMA.16816.F32 R64, R108, R118, R64 ;  /* 0x000000766c40723c */ /* 0x000fe20000001840 */
[----:B------:R-:W5:Y:S05]  /*13290*/  LDSM.16.M88.4 R108, [R144] ;  /* 0x00000000906c783b */ /* 0x000f6a0000000200 */
[----:B------:R-:W2:Y:S02]  /*132a0*/  LDSM.16.M88.4 R116, [R143] ;  /* 0x000000008f74783b */ /* 0x000ea40000000200 */
        /* <DEDUP_REMOVED lines=8> */
[----:B------:R-:W1:Y:S07]  /*13330*/  LDSM.16.M88.4 R104, [R141] ;  /* 0x000000008d68783b */ /* 0x000e6e0000000200 */
[C---:B--2---:R-:W-:Y:S08]  /*13340*/  HMMA.16816.F32 R28, R120.reuse, R112, R28 ;  /* 0x00000070781c723c */ /* 0x044ff0000000181c */
[C---:B------:R-:W-:Y:S01]  /*13350*/  HMMA.16816.F32 R32, R120.reuse, R114, R32 ;  /* 0x000000727820723c */ /* 0x040fe20000001820 */
[----:B------:R-:W-:Y:S07]  /*13360*/  LDSM.16.M88.4 R112, [R140] ;  /* 0x000000008c70783b */ /* 0x000fee0000000200 */
[C---:B-----5:R-:W-:Y:S08]  /*13370*/  HMMA.16816.F32 R36, R120.reuse, R108, R36 ;  /* 0x0000006c7824723c */ /* 0x060ff00000001824 */
[C---:B------:R-:W-:Y:S01]  /*13380*/  HMMA.16816.F32 R40, R120.reuse, R110, R40 ;  /* 0x0000006e7828723c */ /* 0x040fe20000001828 */
[----:B------:R-:W2:Y:S07]  /*13390*/  LDSM.16.M88.4 R108, [R153] ;  /* 0x00000000996c783b */ /* 0x000eae0000000200 */
[C---:B------:R-:W-:Y:S08]  /*133a0*/  HMMA.16816.F32 R44, R120.reuse, R116, R44 ;  /* 0x00000074782c723c */ /* 0x040ff0000000182c */
[C---:B------:R-:W-:Y:S01]  /*133b0*/  HMMA.16816.F32 R48, R120.reuse, R118, R48 ;  /* 0x000000767830723c */ /* 0x040fe20000001830 */
[----:B------:R-:W4:Y:S07]  /*133c0*/  LDSM.16.M88.4 R116, [R140+0x800] ;  /* 0x000800008c74783b */ /* 0x000f2e0000000200 */
[C---:B---3--:R-:W-:Y:S08]  /*133d0*/  HMMA.16816.F32 R52, R120.reuse, R124, R52 ;  /* 0x0000007c7834723c */ /* 0x048ff00000001834 */
[C---:B------:R-:W-:Y:S01]  /*133e0*/  HMMA.16816.F32 R56, R120.reuse, R126, R56 ;  /* 0x0000007e7838723c */ /* 0x040fe20000001838 */
[----:B------:R-:W-:Y:S07]  /*133f0*/  LDSM.16.M88.4 R124, [R140+0x3800] ;  /* 0x003800008c7c783b */ /* 0x000fee0000000200 */
[C---:B-1----:R-:W-:Y:S08]  /*13400*/  HMMA.16816.F32 R60, R120.reuse, R104, R60 ;  /* 0x00000068783c723c */ /* 0x042ff0000000183c */
[----:B------:R-:W-:Y:S01]  /*13410*/  HMMA.16816.F32 R64, R120, R106, R64 ;  /* 0x0000006a7840723c */ /* 0x000fe20000001840 */
[----:B------:R-:W1:Y:S05]  /*13420*/  LDSM.16.M88.4 R104, [R140+0x1800] ;  /* 0x001800008c68783b */ /* 0x000e6a0000000200 */
[----:B------:R-:W-:Y:S02]  /*13430*/  LDSM.16.M88.4 R120, [R140+0x3000] ;  /* 0x003000008c78783b */ /* 0x000fe40000000200 */
[C---:B--2---:R-:W-:Y:S08]  /*13440*/  HMMA.16816.F32 R4, R108.reuse, R112, R4 ;  /* 0x000000706c04723c */ /* 0x044ff00000001804 */
        /* <DEDUP_REMOVED lines=86> */
.L_x_6517:
        /* <DEDUP_REMOVED lines=31> */
.L_x_6516:
        /* <DEDUP_REMOVED lines=86> */
[--C-:B------:R-:W-:Y:S01]  /*14100*/  FFMA.FTZ R122, R5, c[0x0][0x23c], -R103.reuse ;  /* 0x00008f00057a7a23 */ /* 0x100fe20000010867 */
[----:B------:R-:W-:Y:S01]  /*14110*/  FSEL R5, R104, RZ, P0 ;  /* 0x000000ff68057208 */ /* 0x000fe20000000000 */
[--C-:B------:R-:W-:Y:S01]  /*14120*/  FFMA.FTZ R116, R13, c[0x0][0x23c], -R103.reuse ;  /* 0x00008f000d747a23 */ /* 0x100fe20000010867 */
[----:B------:R-:W2:Y:S01]  /*14130*/  LDSM.16.MT88.4 R104, [R152+0x6000] ;  /* 0x006000009868783b */ /* 0x000ea20000004200 */
[----:B------:R-:W-:Y:S01]  /*14140*/  FFMA.FTZ R120, R16, c[0x0][0x23c], -R103 ;  /* 0x00008f0010787a23 */ /* 0x000fe20000010867 */
[----:B------:R-:W-:Y:S01]  /*14150*/  MUFU.EX2 R127, R127 ;  /* 0x0000007f007f7308 */ /* 0x000fe20000000800 */
[--C-:B------:R-:W-:Y:S01]  /*14160*/  FFMA.FTZ R126, R26, c[0x0][0x23c], -R5.reuse ;  /* 0x00008f001a7e7a23 */ /* 0x100fe20000010805 */
[----:B------:R-:W-:Y:S01]  /*14170*/  ISETP.GT.AND P0, PT, R172, 0x1, PT ;  /* 0x00000001ac00780c */ /* 0x000fe20003f04270 */
[--C-:B------:R-:W-:Y:S02]  /*14180*/  FFMA.FTZ R129, R30, c[0x0][0x23c], -R5.reuse ;  /* 0x00008f001e817a23 */ /* 0x100fe40000010805 */
[--C-:B------:R-:W-:Y:S02]  /*14190*/  FFMA.FTZ R128, R34, c[0x0][0x23c], -R5.reuse ;  /* 0x00008f0022807a23 */ /* 0x100fe40000010805 */
[--C-:B------:R-:W-:Y:S02]  /*141a0*/  FFMA.FTZ R131, R35, c[0x0][0x23c], -R5.reuse ;  /* 0x00008f0023837a23 */ /* 0x100fe40000010805 */
[--C-:B------:R-:W-:Y:S01]  /*141b0*/  FFMA.FTZ R118, R14, c[0x0][0x23c], -R5.reuse ;  /* 0x00008f000e767a23 */ /* 0x100fe20000010805 */
[----:B------:R-:W-:Y:S01]  /*141c0*/  MUFU.EX2 R122, R122 ;  /* 0x0000007a007a7308 */ /* 0x000fe20000000800 */
[----:B------:R-:W-:Y:S02]  /*141d0*/  FFMA.FTZ R121, R15, c[0x0][0x23c], -R5 ;  /* 0x00008f000f797a23 */ /* 0x000fe40000010805 */
[----:B------:R-:W-:Y:S01]  /*141e0*/  FMUL.FTZ R3, R101, c[0x0][0x23c] ;  /* 0x00008f0065037a20 */ /* 0x000fe20000410000 */
[----:B------:R-:W-:Y:S01]  /*141f0*/  MOV R101, R2 ;  /* 0x0000000200657202 */ /* 0x000fe20000000f00 */
        /* <DEDUP_REMOVED lines=14> */
[----:B------:R-:W-:Y:S01]  /*142e0*/  FFMA.FTZ R125, R4, c[0x0][0x23c], -R103 ;  /* 0x00008f00047d7a23 */ /* 0x000fe20000010867 */
[----:B------:R-:W-:Y:S01]  /*142f0*/  MUFU.EX2 R118, R118 ;  /* 0x0000007600767308 */ /* 0x000fe20000000800 */
[--C-:B------:R-:W-:Y:S02]  /*14300*/  FFMA.FTZ R123, R6, c[0x0][0x23c], -R5.reuse ;  /* 0x00008f00067b7a23 */ /* 0x100fe40000010805 */
[----:B------:R-:W-:Y:S02]  /*14310*/  FFMA.FTZ R124, R7, c[0x0][0x23c], -R5 ;  /* 0x00008f00077c7a23 */ /* 0x000fe40000010805 */
[--C-:B------:R-:W-:Y:S02]  /*14320*/  FFMA.FTZ R102, R8, c[0x0][0x23c], -R103.reuse ;  /* 0x00008f0008667a23 */ /* 0x100fe40000010867 */
[----:B------:R-:W-:Y:S02]  /*14330*/  FFMA.FTZ R117, R9, c[0x0][0x23c], -R103 ;  /* 0x00008f0009757a23 */ /* 0x000fe40000010867 */
[--C-:B------:R-:W-:Y:S01]  /*14340*/  FFMA.FTZ R119, R10, c[0x0][0x23c], -R5.reuse ;  /* 0x00008f000a777a23 */ /* 0x100fe20000010805 */
[----:B------:R-:W3:Y:S01]  /*14350*/  MUFU.EX2 R125, R125 ;  /* 0x0000007d007d7308 */ /* 0x000ee20000000800 */
[----:B------:R-:W-:Y:S02]  /*14360*/  FFMA.FTZ R6, R11, c[0x0][0x23c], -R5 ;  /* 0x00008f000b067a23 */ /* 0x000fe40000010805 */
[C---:B-1----:R-:W-:Y:S02]  /*14370*/  FMUL.FTZ R14, R3.reuse, R94 ;  /* 0x0000005e030e7220 */ /* 0x042fe40000410000 */
[C---:B------:R-:W-:Y:S02]  /*14380*/  FMUL.FTZ R15, R3.reuse, R95 ;  /* 0x0000005f030f7220 */ /* 0x040fe40000410000 */
[C---:B------:R-:W-:Y:S02]  /*14390*/  FMUL.FTZ R8, R100.reuse, R96 ;  /* 0x0000006064087220 */ /* 0x040fe40000410000 */
[----:B------:R-:W-:Y:S01]  /*143a0*/  FMUL.FTZ R9, R100, R97 ;  /* 0x0000006164097220 */ /* 0x000fe20000410000 */
[----:B------:R-:W-:Y:S01]  /*143b0*/  MUFU.EX2 R123, R123 ;  /* 0x0000007b007b7308 */ /* 0x000fe20000000800 */
[C---:B------:R-:W-:Y:S02]  /*143c0*/  FMUL.FTZ R10, R3.reuse, R98 ;  /* 0x00000062030a7220 */ /* 0x040fe40000410000 */
[C---:B------:R-:W-:Y:S02]  /*143d0*/  FMUL.FTZ R11, R3.reuse, R99 ;  /* 0x00000063030b7220 */ /* 0x040fe40000410000 */
[C---:B------:R-:W-:Y:S02]  /*143e0*/  FMUL.FTZ R70, R3.reuse, R70 ;  /* 0x0000004603467220 */ /* 0x040fe40000410000 */
[C---:B------:R-:W-:Y:S02]  /*143f0*/  FMUL.FTZ R71, R3.reuse, R71 ;  /* 0x0000004703477220 */ /* 0x040fe40000410000 */
[--C-:B------:R-:W-:Y:S01]  /*14400*/  FFMA.FTZ R7, R12, c[0x0][0x23c], -R103.reuse ;  /* 0x00008f000c077a23 */ /* 0x100fe20000010867 */
[----:B------:R-:W1:Y:S01]  /*14410*/  MUFU.EX2 R124, R124 ;  /* 0x0000007c007c7308 */ /* 0x000e620000000800 */
[----:B------:R-:W-:Y:S02]  /*14420*/  FMUL.FTZ R12, R100, R92 ;  /* 0x0000005c640c7220 */ /* 0x000fe40000410000 */
[----:B------:R-:W4:Y:S01]  /*14430*/  LDSM.16.MT88.4 R92, [R148+0x6000] ;  /* 0x00600000945c783b */ /* 0x000f220000004200 */
        /* <DEDUP_REMOVED lines=12> */
[----:B------:R-:W-:Y:S01]  /*14500*/  FFMA.FTZ R41, R41, c[0x0][0x23c], -R103 ;  /* 0x00008f0029297a23 */ /* 0x000fe20000010867 */
        /* <DEDUP_REMOVED lines=12> */
[----:B------:R-:W-:Y:S01]  /*145d0*/  FFMA.FTZ R51, R51, c[0x0][0x23c], -R5 ;  /* 0x00008f0033337a23 */ /* 0x000fe20000010805 */
[----:B---3--:R-:W-:Y:S01]  /*145e0*/  F2FP.PACK_AB R98, R117, R102 ;  /* 0x000000667562723e */ /* 0x008fe200000000ff */
[--C-:B------:R-:W-:Y:S02]  /*145f0*/  FFMA.FTZ R52, R52, c[0x0][0x23c], -R103.reuse ;  /* 0x00008f0034347a23 */ /* 0x100fe40000010867 */
[----:B------:R-:W-:Y:S02]  /*14600*/  FFMA.FTZ R53, R53, c[0x0][0x23c], -R103 ;  /* 0x00008f0035357a23 */ /* 0x000fe40000010867 */
[--C-:B------:R-:W-:Y:S01]  /*14610*/  FFMA.FTZ R54, R54, c[0x0][0x23c], -R5.reuse ;  /* 0x00008f0036367a23 */ /* 0x100fe20000010805 */
[----:B------:R-:W3:Y:S01]  /*14620*/  MUFU.EX2 R7, R7 ;  /* 0x0000000700077308 */ /* 0x000ee20000000800 */
[----:B------:R-:W-:Y:S02]  /*14630*/  FFMA.FTZ R55, R55, c[0x0][0x23c], -R5 ;  /* 0x00008f0037377a23 */ /* 0x000fe40000010805 */
[--C-:B------:R-:W-:Y:S02]  /*14640*/  FFMA.FTZ R56, R56, c[0x0][0x23c], -R103.reuse ;  /* 0x00008f0038387a23 */ /* 0x100fe40000010867 */
[----:B------:R-:W-:Y:S02]  /*14650*/  FFMA.FTZ R57, R57, c[0x0][0x23c], -R103 ;  /* 0x00008f0039397a23 */ /* 0x000fe40000010867 */
[--C-:B------:R-:W-:Y:S02]  /*14660*/  FFMA.FTZ R58, R58, c[0x0][0x23c], -R5.reuse ;  /* 0x00008f003a3a7a23 */ /* 0x100fe40000010805 */
[----:B------:R-:W-:Y:S01]  /*14670*/  FFMA.FTZ R59, R59, c[0x0][0x23c], -R5 ;  /* 0x00008f003b3b7a23 */ /* 0x000fe20000010805 */
[----:B------:R-:W5:Y:S01]  /*14680*/  MUFU.EX2 R121, R121 ;  /* 0x0000007900797308 */ /* 0x000f620000000800 */
[--C-:B------:R-:W-:Y:S02]  /*14690*/  FFMA.FTZ R60, R60, c[0x0][0x23c], -R103.reuse ;  /* 0x00008f003c3c7a23 */ /* 0x100fe40000010867 */
[----:B------:R-:W-:Y:S01]  /*146a0*/  FFMA.FTZ R61, R61, c[0x0][0x23c], -R103 ;  /* 0x00008f003d3d7a23 */ /* 0x000fe20000010867 */
[----:B-1----:R-:W-:Y:S01]  /*146b0*/  F2FP.PACK_AB R99, R6, R119 ;  /* 0x000000770663723e */ /* 0x002fe200000000ff */
[----:B------:R-:W-:Y:S02]  /*146c0*/  FFMA.FTZ R123, R3, R176, R123 ;  /* 0x000000b0037b7223 */ /* 0x000fe4000001007b */
[----:B------:R-:W-:Y:S02]  /*146d0*/  FFMA.FTZ R125, R100, R177, R125 ;  /* 0x000000b1647d7223 */ /* 0x000fe4000001007d */
[----:B------:R-:W-:Y:S01]  /*146e0*/  FADD.FTZ R124, R124, R123 ;  /* 0x0000007b7c7c7221 */ /* 0x000fe20000010000 */
[----:B------:R-:W-:Y:S01]  /*146f0*/  MUFU.EX2 R120, R120 ;  /* 0x0000007800787308 */ /* 0x000fe20000000800 */
[C---:B--2---:R-:W-:Y:S05]  /*14700*/  HMMA.16816.F32 R8, R96.reuse, R104, R8 ;  /* 0x000000686008723c */ /* 0x044fea0000001808 */
[----:B------:R-:W-:Y:S02]  /*14710*/  FADD.FTZ R119, R119, R124 ;  /* 0x0000007c77777221 */ /* 0x000fe40000010000 */
[----:B------:R-:W-:Y:S01]  /*14720*/  FADD.FTZ R125, R122, R125 ;  /* 0x0000007d7a7d7221 */ /* 0x000fe20000010000 */
[C---:B------:R-:W-:Y:S01]  /*14730*/  HMMA.16816.F32 R68, R96.reuse, R106, R68 ;  /* 0x0000006a6044723c */ /* 0x040fe20000001844 */
[----:B------:R-:W-:Y:S01]  /*14740*/  MUFU.EX2 R126, R126 ;  /* 0x0000007e007e7308 */ /* 0x000fe20000000800 */
[----:B------:R-:W-:Y:S02]  /*14750*/  LDSM.16.MT88.4 R104, [R150+0x6800] ;  /* 0x006800009668783b */ /* 0x000fe40000004200 */
[----:B------:R-:W-:Y:S02]  /*14760*/  FADD.FTZ R119, R6, R119 ;  /* 0x0000007706777221 */ /* 0x000fe40000010000 */
[----:B------:R-:W-:Y:S02]  /*14770*/  FFMA.FTZ R6, R66, c[0x0][0x23c], -R5 ;  /* 0x00008f0042067a23 */ /* 0x000fe40000010805 */
[C---:B------:R-:W-:Y:S03]  /*14780*/  HMMA.16816.F32 R12, R96.reuse, R108, R12 ;  /* 0x0000006c600c723c */ /* 0x040fe6000000180c */
[----:B------:R-:W-:Y:S04]  /*14790*/  MUFU.EX2 R129, R129 ;  /* 0x0000008100817308 */ /* 0x000fe80000000800 */
[----:B------:R-:W-:Y:S01]  /*147a0*/  FFMA.FTZ R109, R17, c[0x0][0x23c], -R103 ;  /* 0x00008f00116d7a23 */ /* 0x000fe20000010867 */
[C---:B------:R-:W-:Y:S04]  /*147b0*/  HMMA.16816.F32 R72, R96.reuse, R110, R72 ;  /* 0x0000006e6048723c */ /* 0x040fe80000001848 */
[----:B------:R-:W-:Y:S01]  /*147c0*/  FMUL.FTZ R17, R100, R89 ;  /* 0x0000005964117220 */ /* 0x000fe20000410000 */
[----:B------:R-:W1:Y:S01]  /*147d0*/  MUFU.EX2 R109, R109 ;  /* 0x0000006d006d7308 */ /* 0x000e620000000800 */
[--C-:B------:R-:W-:Y:S02]  /*147e0*/  FFMA.FTZ R108, R18, c[0x0][0x23c], -R5.reuse ;  /* 0x00008f00126c7a23 */ /* 0x100fe40000010805 */
[C---:B------:R-:W-:Y:S04]  /*147f0*/  HMMA.16816.F32 R76, R96.reuse, R112, R76 ;  /* 0x00000070604c723c */ /* 0x040fe8000000184c */
[----:B------:R-:W-:Y:S02]  /*14800*/  FMUL.FTZ R18, R3, R90 ;  /* 0x0000005a03127220 */ /* 0x000fe40000410000 */
[----:B------:R-:W-:Y:S01]  /*14810*/  FFMA.FTZ R111, R19, c[0x0][0x23c], -R5 ;  /* 0x00008f00136f7a23 */ /* 0x000fe20000010805 */
[----:B------:R-:W-:Y:S01]  /*14820*/  MUFU.EX2 R108, R108 ;  /* 0x0000006c006c7308 */ /* 0x000fe20000000800 */
[----:B------:R-:W-:Y:S02]  /*14830*/  FMUL.FTZ R19, R3, R91 ;  /* 0x0000005b03137220 */ /* 0x000fe40000410000 */
[----:B------:R-:W2:Y:S02]  /*14840*/  LDSM.16.MT88.4 R88, [R152+0x6800] ;  /* 0x006800009858783b */ /* 0x000ea40000004200 */
[--C-:B------:R-:W-:Y:S01]  /*14850*/  FFMA.FTZ R110, R20, c[0x0][0x23c], -R103.reuse ;  /* 0x00008f00146e7a23 */ /* 0x100fe20000010867 */
[----:B---3--:R-:W-:Y:S01]  /*14860*/  F2FP.PACK_AB R20, R116, R7 ;  /* 0x000000077414723e */ /* 0x008fe200000000ff */
[----:B------:R-:W-:Y:S01]  /*14870*/  FFMA.FTZ R113, R21, c[0x0][0x23c], -R103 ;  /* 0x00008f0015717a23 */ /* 0x000fe20000010867 */
[C---:B------:R-:W-:Y:S02]  /*14880*/  HMMA.16816.F32 R16, R96.reuse, R114, R16 ;  /* 0x000000726010723c */ /* 0x040fe40000001810 */
[----:B------:R-:W3:Y:S01]  /*14890*/  MUFU.EX2 R111, R111 ;  /* 0x0000006f006f7308 */ /* 0x000ee20000000800 */
[----:B-----5:R-:W-:Y:S01]  /*148a0*/  F2FP.PACK_AB R21, R121, R118 ;  /* 0x000000767915723e */ /* 0x020fe200000000ff */
[----:B------:R-:W-:Y:S01]  /*148b0*/  FFMA.FTZ R112, R22, c[0x0][0x23c], -R5 ;  /* 0x00008f0016707a23 */ /* 0x000fe20000010805 */
[----:B-1----:R-:W-:Y:S02]  /*148c0*/  F2FP.PACK_AB R22, R109, R120 ;  /* 0x000000786d16723e */ /* 0x002fe400000000ff */
[----:B------:R-:W-:Y:S01]  /*148d0*/  FFMA.FTZ R114, R24, c[0x0][0x23c], -R103 ;  /* 0x00008f0018727a23 */ /* 0x000fe20000010867 */
[C---:B----4-:R-:W-:Y:S04]  /*148e0*/  HMMA.16816.F32 R80, R96.reuse, R92, R80 ;  /* 0x0000005c6050723c */ /* 0x050fe80000001850 */
[--C-:B------:R-:W-:Y:S01]  /*148f0*/  FFMA.FTZ R115, R23, c[0x0][0x23c], -R5.reuse ;  /* 0x00008f0017737a23 */ /* 0x100fe20000010805 */
[----:B------:R-:W-:Y:S01]  /*14900*/  MUFU.EX2 R110, R110 ;  /* 0x0000006e006e7308 */ /* 0x000fe20000000800 */
[----:B------:R-:W-:Y:S02]  /*14910*/  FFMA.FTZ R3, R62, c[0x0][0x23c], -R5 ;  /* 0x00008f003e037a23 */ /* 0x000fe40000010805 */
[----:B------:R-:W-:Y:S01]  /*14920*/  HMMA.16816.F32 R84, R96, R94, R84 ;  /* 0x0000005e6054723c */ /* 0x000fe20000001854 */
[----:B------:R-:W1:Y:S03]  /*14930*/  LDSM.16.MT88.4 R92, [R149+0x6800] ;  /* 0x00680000955c783b */ /* 0x000e660000004200 */
[----:B------:R-:W-:Y:S02]  /*14940*/  FADD.FTZ R62, R102, R125 ;  /* 0x0000007d663e7221 */ /* 0x000fe40000010000 */
[----:B------:R-:W-:Y:S01]  /*14950*/  FADD.FTZ R118, R118, R119 ;  /* 0x0000007776767221 */ /* 0x000fe20000010000 */
[----:B------:R-:W4:Y:S01]  /*14960*/  MUFU.EX2 R113, R113 ;  /* 0x0000007100717308 */ /* 0x000f220000000800 */
[----:B------:R-:W-:Y:S01]  /*14970*/  FADD.FTZ R62, R117, R62 ;  /* 0x0000003e753e7221 */ /* 0x000fe20000010000 */
[----:B------:R-:W5:Y:S03]  /*14980*/  LDSM.16.MT88.4 R96, [R148+0x6800] ;  /* 0x006800009460783b */ /* 0x000f660000004200 */
[----:B---3--:R-:W-:Y:S01]  /*14990*/  F2FP.PACK_AB R23, R111, R108 ;  /* 0x0000006c6f17723e */ /* 0x008fe200000000ff */
[----:B------:R-:W-:Y:S02]  /*149a0*/  FADD.FTZ R7, R7, R62 ;  /* 0x0000003e07077221 */ /* 0x000fe40000010000 */
[----:B------:R-:W-:Y:S02]  /*149b0*/  FADD.FTZ R121, R121, R118 ;  /* 0x0000007679797221 */ /* 0x000fe40000010000 */
[----:B------:R-:W-:Y:S01]  /*149c0*/  MUFU.EX2 R112, R112 ;  /* 0x0000007000707308 */ /* 0x000fe20000000800 */
[----:B------:R-:W-:Y:S01]  /*149d0*/  FADD.FTZ R7, R116, R7 ;  /* 0x0000000774077221 */ /* 0x000fe20000010000 */
[C---:B--2---:R-:W-:Y:S05]  /*149e0*/  HMMA.16816.F32 R8, R20.reuse, R88, R8 ;  /* 0x000000581408723c */ /* 0x044fea0000001808 */
[----:B------:R-:W-:Y:S02]  /*149f0*/  FADD.FTZ R120, R120, R7 ;  /* 0x0000000778787221 */ /* 0x000fe40000010000 */
[----:B------:R-:W-:Y:S01]  /*14a00*/  FADD.FTZ R108, R108, R121 ;  /* 0x000000796c6c7221 */ /* 0x000fe20000010000 */
[C---:B------:R-:W-:Y:S01]  /*14a10*/  HMMA.16816.F32 R68, R20.reuse, R90, R68 ;  /* 0x0000005a1444723c */ /* 0x040fe20000001844 */
[----:B------:R-:W-:Y:S01]  /*14a20*/  LDSM.16.MT88.4 R88, [R150+0x7000] ;  /* 0x007000009658783b */ /* 0x000fe20000004200 */
[----:B------:R-:W2:Y:S02]  /*14a30*/  MUFU.EX2 R115, R115 ;  /* 0x0000007300737308 */ /* 0x000ea40000000800 */
[----:B------:R-:W-:Y:S02]  /*14a40*/  FADD.FTZ R111, R111, R108 ;  /* 0x0000006c6f6f7221 */ /* 0x000fe40000010000 */
[----:B------:R-:W-:Y:S02]  /*14a50*/  FADD.FTZ R109, R109, R120 ;  /* 0x000000786d6d7221 */ /* 0x000fe40000010000 */
[C---:B------:R-:W-:Y:S04]  /*14a60*/  HMMA.16816.F32 R12, R20.reuse, R104, R12 ;  /* 0x00000068140c723c */ /* 0x040fe8000000180c */
[----:B------:R-:W3:Y:S03]  /*14a70*/  MUFU.EX2 R114, R114 ;  /* 0x0000007200727308 */ /* 0x000ee60000000800 */
[----:B------:R-:W-:Y:S01]  /*14a80*/  FFMA.FTZ R105, R27, c[0x0][0x23c], -R5 ;  /* 0x00008f001b697a23 */ /* 0x000fe20000010805 */
[C---:B------:R-:W-:Y:S01]  /*14a90*/  HMMA.16816.F32 R72, R20.reuse, R106, R72 ;  /* 0x0000006a1448723c */ /* 0x040fe20000001848 */
[----:B------:R-:W2:Y:S03]  /*14aa0*/  LDSM.16.MT88.4 R24, [R152+0x7000] ;  /* 0x007000009818783b */ /* 0x000ea60000004200 */
[--C-:B------:R-:W-:Y:S02]  /*14ab0*/  FFMA.FTZ R104, R29, c[0x0][0x23c], -R103.reuse ;  /* 0x00008f001d687a23 */ /* 0x100fe40000010867 */
[----:B------:R-:W2:Y:S01]  /*14ac0*/  MUFU.EX2 R105, R105 ;  /* 0x0000006900697308 */ /* 0x000ea20000000800 */
[--C-:B------:R-:W-:Y:S01]  /*14ad0*/  FFMA.FTZ R107, R28, c[0x0][0x23c], -R103.reuse ;  /* 0x00008f001c6b7a23 */ /* 0x100fe20000010867 */
[C---:B-1----:R-:W-:Y:S04]  /*14ae0*/  HMMA.16816.F32 R76, R20.reuse, R92, R76 ;  /* 0x0000005c144c723c */ /* 0x042fe8000000184c */
[----:B------:R-:W-:Y:S04]  /*14af0*/  FFMA.FTZ R106, R33, c[0x0][0x23c], -R103 ;  /* 0x00008f00216a7a23 */ /* 0x000fe80000010867 */
[C---:B------:R-:W-:Y:S01]  /*14b00*/  HMMA.16816.F32 R16, R20.reuse, R94, R16 ;  /* 0x0000005e1410723c */ /* 0x040fe20000001810 */
[----:B------:R-:W-:Y:S01]  /*14b10*/  LDSM.16.MT88.4 R92, [R148+0x7000] ;  /* 0x00700000945c783b */ /* 0x000fe20000004200 */
[----:B------:R-:W-:Y:S06]  /*14b20*/  MUFU.EX2 R107, R107 ;  /* 0x0000006b006b7308 */ /* 0x000fec0000000800 */
[C---:B-----5:R-:W-:Y:S04]  /*14b30*/  HMMA.16816.F32 R80, R20.reuse, R96, R80 ;  /* 0x000000601450723c */ /* 0x060fe80000001850 */
[----:B------:R-:W1:Y:S03]  /*14b40*/  MUFU.EX2 R104, R104 ;  /* 0x0000006800687308 */ /* 0x000e660000000800 */
[----:B------:R-:W-:Y:S01]  /*14b50*/  FFMA.FTZ R96, R31, c[0x0][0x23c], -R5 ;  /* 0x00008f001f607a23 */ /* 0x000fe20000010805 */
[----:B------:R-:W-:Y:S01]  /*14b60*/  HMMA.16816.F32 R84, R20, R98, R84 ;  /* 0x000000621454723c */ /* 0x000fe20000001854 */
[----:B------:R-:W5:Y:S03]  /*14b70*/  LDSM.16.MT88.4 R28, [R149+0x7000] ;  /* 0x00700000951c783b */ /* 0x000f660000004200 */
[----:B------:R-:W-:Y:S02]  /*14b80*/  FFMA.FTZ R97, R32, c[0x0][0x23c], -R103 ;  /* 0x00008f0020617a23 */ /* 0x000fe40000010867 */
[----:B------:R-:W1:Y:S01]  /*14b90*/  MUFU.EX2 R96, R96 ;  /* 0x0000006000607308 */ /* 0x000e620000000800 */
[----:B----4-:R-:W-:Y:S01]  /*14ba0*/  F2FP.PACK_AB R20, R113, R110 ;  /* 0x0000006e7114723e */ /* 0x010fe200000000ff */
[----:B------:R-:W-:Y:S01]  /*14bb0*/  FADD.FTZ R110, R110, R109 ;  /* 0x0000006d6e6e7221 */ /* 0x000fe20000010000 */
[----:B--2---:R-:W-:Y:S01]  /*14bc0*/  F2FP.PACK_AB R21, R115, R112 ;  /* 0x000000707315723e */ /* 0x004fe200000000ff */
[----:B------:R-:W-:Y:S02]  /*14bd0*/  LDSM.16.MT88.4 R32, [R150+0x7800] ;  /* 0x007800009620783b */ /* 0x000fe40000004200 */
[----:B---3--:R-:W-:Y:S01]  /*14be0*/  F2FP.PACK_AB R22, R127, R114 ;  /* 0x000000727f16723e */ /* 0x008fe200000000ff */
[----:B------:R-:W-:Y:S01]  /*14bf0*/  FADD.FTZ R112, R112, R111 ;  /* 0x0000006f70707221 */ /* 0x000fe20000010000 */
[----:B------:R-:W-:Y:S01]  /*14c00*/  F2FP.PACK_AB R23, R105, R126 ;  /* 0x0000007e6917723e */ /* 0x000fe200000000ff */
[----:B------:R-:W-:Y:S01]  /*14c10*/  FADD.FTZ R113, R113, R110 ;  /* 0x0000006e71717221 */ /* 0x000fe20000010000 */
[----:B------:R-:W-:Y:S01]  /*14c20*/  MUFU.EX2 R97, R97 ;  /* 0x0000006100617308 */ /* 0x000fe20000000800 */
[----:B------:R-:W-:Y:S02]  /*14c30*/  FADD.FTZ R115, R115, R112 ;  /* 0x0000007073737221 */ /* 0x000fe40000010000 */
[----:B------:R-:W-:Y:S02]  /*14c40*/  FADD.FTZ R114, R114, R113 ;  /* 0x0000007172727221 */ /* 0x000fe40000010000 */
[C---:B------:R-:W-:Y:S03]  /*14c50*/  HMMA.16816.F32 R8, R20.reuse, R24, R8 ;  /* 0x000000181408723c */ /* 0x040fe60000001808 */
[----:B------:R-:W-:Y:S02]  /*14c60*/  FADD.FTZ R126, R126, R115 ;  /* 0x000000737e7e7221 */ /* 0x000fe40000010000 */
[----:B------:R-:W2:Y:S01]  /*14c70*/  MUFU.EX2 R106, R106 ;  /* 0x0000006a006a7308 */ /* 0x000ea20000000800 */
[----:B------:R-:W-:Y:S02]  /*14c80*/  FADD.FTZ R114, R127, R114 ;  /* 0x000000727f727221 */ /* 0x000fe40000010000 */
[C---:B------:R-:W-:Y:S01]  /*14c90*/  HMMA.16816.F32 R68, R20.reuse, R26, R68 ;  /* 0x0000001a1444723c */ /* 0x040fe20000001844 */
[----:B------:R-:W3:Y:S03]  /*14ca0*/  LDSM.16.MT88.4 R24, [R152+0x7800] ;  /* 0x007800009818783b */ /* 0x000ee60000004200 */
[----:B------:R-:W-:Y:S03]  /*14cb0*/  FADD.FTZ R126, R105, R126 ;  /* 0x0000007e697e7221 */ /* 0x000fe60000010000 */
[----:B------:R-:W-:Y:S01]  /*14cc0*/  MUFU.EX2 R128, R128 ;  /* 0x0000008000807308 */ /* 0x000fe20000000800 */
[C---:B------:R-:W-:Y:S08]  /*14cd0*/  HMMA.16816.F32 R12, R20.reuse, R88, R12 ;  /* 0x00000058140c723c */ /* 0x040ff0000000180c */
[C---:B------:R-:W-:Y:S01]  /*14ce0*/  HMMA.16816.F32 R72, R20.reuse, R90, R72 ;  /* 0x0000005a1448723c */ /* 0x040fe20000001848 */
[----:B------:R-:W-:Y:S01]  /*14cf0*/  LDSM.16.MT88.4 R88, [R149+0x9800] ;  /* 0x009800009558783b */ /* 0x000fe20000004200 */
[----:B------:R-:W4:Y:S06]  /*14d00*/  MUFU.EX2 R131, R131 ;  /* 0x0000008300837308 */ /* 0x000f2c0000000800 */
[C---:B-----5:R-:W-:Y:S04]  /*14d10*/  HMMA.16816.F32 R76, R20.reuse, R28, R76 ;  /* 0x0000001c144c723c */ /* 0x060fe8000000184c */
[----:B------:R-:W-:Y:S04]  /*14d20*/  MUFU.EX2 R133, R133 ;  /* 0x0000008500857308 */ /* 0x000fe80000000800 */
[C---:B------:R-:W-:Y:S01]  /*14d30*/  HMMA.16816.F32 R16, R20.reuse, R30, R16 ;  /* 0x0000001e1410723c */ /* 0x040fe20000001810 */
[----:B------:R-:W5:Y:S05]  /*14d40*/  LDSM.16.MT88.4 R28, [R149+0x7800] ;  /* 0x00780000951c783b */ /* 0x000f6a0000004200 */
[----:B------:R-:W3:Y:S02]  /*14d50*/  MUFU.EX2 R130, R130 ;  /* 0x0000008200827308 */ /* 0x000ee40000000800 */
[C---:B------:R-:W-:Y:S07]  /*14d60*/  HMMA.16816.F32 R80, R20.reuse, R92, R80 ;  /* 0x0000005c1450723c */ /* 0x040fee0000001850 */
[--C-:B------:R-:W-:Y:S01]  /*14d70*/  FFMA.FTZ R92, R38, c[0x0][0x23c], -R5.reuse ;  /* 0x00008f00265c7a23 */ /* 0x100fe20000010805 */
[----:B------:R-:W-:Y:S01]  /*14d80*/  HMMA.16816.F32 R84, R20, R94, R84 ;  /* 0x0000005e1454723c */ /* 0x000fe20000001854 */
[----:B------:R-:W-:Y:S03]  /*14d90*/  MUFU.EX2 R40, R40 ;  /* 0x0000002800287308 */ /* 0x000fe60000000800 */
[----:B------:R-:W-:Y:S02]  /*14da0*/  FFMA.FTZ R93, R39, c[0x0][0x23c], -R5 ;  /* 0x00008f00275d7a23 */ /* 0x000fe40000010805 */
[----:B------:R-:W5:Y:S01]  /*14db0*/  LDSM.16.MT88.4 R36, [R148+0x7800] ;  /* 0x007800009424783b */ /* 0x000f620000004200 */
[----:B-1----:R-:W-:Y:S01]  /*14dc0*/  F2FP.PACK_AB R20, R104, R107 ;  /* 0x0000006b6814723e */ /* 0x002fe200000000ff */
[----:B------:R-:W-:Y:S01]  /*14dd0*/  FADD.FTZ R107, R107, R114 ;  /* 0x000000726b6b7221 */ /* 0x000fe20000010000 */
[----:B------:R-:W-:Y:S02]  /*14de0*/  F2FP.PACK_AB R21, R96, R129 ;  /* 0x000000816015723e */ /* 0x000fe400000000ff */
[----:B------:R-:W-:Y:S01]  /*14df0*/  MUFU.EX2 R92, R92 ;  /* 0x0000005c005c7308 */ /* 0x000fe20000000800 */
[----:B--2---:R-:W-:Y:S01]  /*14e00*/  F2FP.PACK_AB R22, R106, R97 ;  /* 0x000000616a16723e */ /* 0x004fe200000000ff */
[----:B------:R-:W-:Y:S01]  /*14e10*/  FADD.FTZ R129, R129, R126 ;  /* 0x0000007e81817221 */ /* 0x000fe20000010000 */
[----:B----4-:R-:W-:Y:S01]  /*14e20*/  F2FP.PACK_AB R23, R131, R128 ;  /* 0x000000808317723e */ /* 0x010fe200000000ff */
[----:B------:R-:W-:Y:S02]  /*14e30*/  FADD.FTZ R104, R104, R107 ;  /* 0x0000006b68687221 */ /* 0x000fe40000010000 */
[----:B------:R-:W-:Y:S02]  /*14e40*/  FADD.FTZ R129, R96, R129 ;  /* 0x0000008160817221 */ /* 0x000fe40000010000 */
[----:B------:R-:W-:Y:S02]  /*14e50*/  FADD.FTZ R7, R97, R104 ;  /* 0x0000006861077221 */ /* 0x000fe40000010000 */
[C---:B---3--:R-:W-:Y:S01]  /*14e60*/  HMMA.16816.F32 R8, R20.reuse, R24, R8 ;  /* 0x000000181408723c */ /* 0x048fe20000001808 */
[----:B------:R-:W1:Y:S02]  /*14e70*/  MUFU.EX2 R93, R93 ;  /* 0x0000005d005d7308 */ /* 0x000e640000000800 */
[----:B------:R-:W-:Y:S02]  /*14e80*/  FADD.FTZ R128, R128, R129 ;  /* 0x0000008180807221 */ /* 0x000fe40000010000 */
[----:B------:R-:W-:Y:S02]  /*14e90*/  FADD.FTZ R106, R106, R7 ;  /* 0x000000076a6a7221 */ /* 0x000fe40000010000 */
[----:B------:R-:W-:Y:S01]  /*14ea0*/  FADD.FTZ R131, R131, R128 ;  /* 0x0000008083837221 */ /* 0x000fe20000010000 */
[C---:B------:R-:W-:Y:S01]  /*14eb0*/  HMMA.16816.F32 R68, R20.reuse, R26, R68 ;  /* 0x0000001a1444723c */ /* 0x040fe20000001844 */
[----:B------:R-:W2:Y:S02]  /*14ec0*/  LDSM.16.MT88.4 R24, [R152+0x8000] ;  /* 0x008000009818783b */ /* 0x000ea40000004200 */
[----:B------:R-:W3:Y:S05]  /*14ed0*/  MUFU.EX2 R41, R41 ;  /* 0x0000002900297308 */ /* 0x000eea0000000800 */
[C---:B------:R-:W-:Y:S05]  /*14ee0*/  HMMA.16816.F32 R12, R20.reuse, R32, R12 ;  /* 0x00000020140c723c */ /* 0x040fea000000180c */
[----:B------:R-:W-:Y:S03]  /*14ef0*/  MUFU.EX2 R42, R42 ;  /* 0x0000002a002a7308 */ /* 0x000fe60000000800 */
[C---:B------:R-:W-:Y:S01]  /*14f00*/  HMMA.16816.F32 R72, R20.reuse, R34, R72 ;  /* 0x000000221448723c */ /* 0x040fe20000001848 */
[----:B------:R-:W4:Y:S06]  /*14f10*/  LDSM.16.MT88.4 R32, [R150+0x8000] ;  /* 0x008000009620783b */ /* 0x000f2c0000004200 */
[----:B------:R-:W1:Y:S01]  /*14f20*/  MUFU.EX2 R43, R43 ;  /* 0x0000002b002b7308 */ /* 0x000e620000000800 */
[C---:B-----5:R-:W-:Y:S08]  /*14f30*/  HMMA.16816.F32 R76, R20.reuse, R28, R76 ;  /* 0x0000001c144c723c */ /* 0x060ff0000000184c */
[C---:B------:R-:W-:Y:S01]  /*14f40*/  HMMA.16816.F32 R16, R20.reuse, R30, R16 ;  /* 0x0000001e1410723c */ /* 0x040fe20000001810 */
[----:B------:R-:W5:Y:S01]  /*14f50*/  LDSM.16.MT88.4 R28, [R149+0x8000] ;  /* 0x00800000951c783b */ /* 0x000f620000004200 */
[----:B------:R-:W-:Y:S06]  /*14f60*/  MUFU.EX2 R44, R44 ;  /* 0x0000002c002c7308 */ /* 0x000fec0000000800 */
[C---:B------:R-:W-:Y:S04]  /*14f70*/  HMMA.16816.F32 R80, R20.reuse, R36, R80 ;  /* 0x000000241450723c */ /* 0x040fe80000001850 */
[----:B------:R-:W2:Y:S04]  /*14f80*/  MUFU.EX2 R45, R45 ;  /* 0x0000002d002d7308 */ /* 0x000ea80000000800 */
[----:B------:R-:W-:Y:S01]  /*14f90*/  HMMA.16816.F32 R84, R20, R38, R84 ;  /* 0x000000261454723c */ /* 0x000fe20000001854 */
[----:B------:R-:W5:Y:S05]  /*14fa0*/  LDSM.16.MT88.4 R36, [R148+0x8000] ;  /* 0x008000009424783b */ /* 0x000f6a0000004200 */
[----:B------:R-:W-:Y:S01]  /*14fb0*/  MUFU.EX2 R46, R46 ;  /* 0x0000002e002e7308 */ /* 0x000fe20000000800 */
[----:B------:R-:W-:Y:S01]  /*14fc0*/  F2FP.PACK_AB R20, R130, R133 ;  /* 0x000000858214723e */ /* 0x000fe200000000ff */
[----:B------:R-:W-:Y:S01]  /*14fd0*/  FADD.FTZ R133, R133, R106 ;  /* 0x0000006a85857221 */ /* 0x000fe20000010000 */
[----:B-1----:R-:W-:Y:S03]  /*14fe0*/  F2FP.PACK_AB R21, R93, R92 ;  /* 0x0000005c5d15723e */ /* 0x002fe600000000ff */
[----:B---3--:R-:W-:Y:S01]  /*14ff0*/  F2FP.PACK_AB R22, R41, R40 ;  /* 0x000000282916723e */ /* 0x008fe200000000ff */
[----:B------:R-:W-:Y:S01]  /*15000*/  FADD.FTZ R92, R92, R131 ;  /* 0x000000835c5c7221 */ /* 0x000fe20000010000 */
[----:B------:R-:W-:Y:S01]  /*15010*/  F2FP.PACK_AB R23, R43, R42 ;  /* 0x0000002a2b17723e */ /* 0x000fe200000000ff */
[----:B------:R-:W-:Y:S01]  /*15020*/  FADD.FTZ R133, R130, R133 ;  /* 0x0000008582857221 */ /* 0x000fe20000010000 */
[----:B------:R-:W1:Y:S01]  /*15030*/  MUFU.EX2 R47, R47 ;  /* 0x0000002f002f7308 */ /* 0x000e620000000800 */
[----:B------:R-:W-:Y:S02]  /*15040*/  FADD.FTZ R7, R93, R92 ;  /* 0x0000005c5d077221 */ /* 0x000fe40000010000 */
[----:B------:R-:W-:Y:S02]  /*15050*/  FADD.FTZ R40, R40, R133 ;  /* 0x0000008528287221 */ /* 0x000fe40000010000 */
[C---:B--2---:R-:W-:Y:S03]  /*15060*/  HMMA.16816.F32 R8, R20.reuse, R24, R8 ;  /* 0x000000181408723c */ /* 0x044fe60000001808 */
[----:B------:R-:W-:Y:S02]  /*15070*/  FADD.FTZ R42, R42, R7 ;  /* 0x000000072a2a7221 */ /* 0x000fe40000010000 */
[----:B------:R-:W-:Y:S01]  /*15080*/  MUFU.EX2 R48, R48 ;  /* 0x0000003000307308 */ /* 0x000fe20000000800 */
[----:B------:R-:W-:Y:S02]  /*15090*/  FADD.FTZ R41, R41, R40 ;  /* 0x0000002829297221 */ /* 0x000fe40000010000 */
[C---:B------:R-:W-:Y:S01]  /*150a0*/  HMMA.16816.F32 R68, R20.reuse, R26, R68 ;  /* 0x0000001a1444723c */ /* 0x040fe20000001844 */
[----:B------:R-:W2:Y:S03]  /*150b0*/  LDSM.16.MT88.4 R24, [R152+0x8800] ;  /* 0x008800009818783b */ /* 0x000ea60000004200 */
[----:B------:R-:W-:Y:S03]  /*150c0*/  FADD.FTZ R43, R43, R42 ;  /* 0x0000002a2b2b7221 */ /* 0x000fe60000010000 */
[----:B------:R-:W3:Y:S01]  /*150d0*/  MUFU.EX2 R49, R49 ;  /* 0x0000003100317308 */ /* 0x000ee20000000800 */
[C---:B----4-:R-:W-:Y:S08]  /*150e0*/  HMMA.16816.F32 R12, R20.reuse, R32, R12 ;  /* 0x00000020140c723c */ /* 0x050ff0000000180c */
[C---:B------:R-:W-:Y:S01]  /*150f0*/  HMMA.16816.F32 R72, R20.reuse, R34, R72 ;  /* 0x000000221448723c */ /* 0x040fe20000001848 */
[----:B------:R-:W-:Y:S01]  /*15100*/  LDSM.16.MT88.4 R32, [R149+0x8800] ;  /* 0x008800009520783b */ /* 0x000fe20000004200 */
[----:B------:R-:W-:Y:S06]  /*15110*/  MUFU.EX2 R50, R50 ;  /* 0x0000003200327308 */ /* 0x000fec0000000800 */
[C---:B-----5:R-:W-:Y:S04]  /*15120*/  HMMA.16816.F32 R76, R20.reuse, R28, R76 ;  /* 0x0000001c144c723c */ /* 0x060fe8000000184c */
[----:B------:R-:W4:Y:S04]  /*15130*/  MUFU.EX2 R51, R51 ;  /* 0x0000003300337308 */ /* 0x000f280000000800 */
        /* <DEDUP_REMOVED lines=10> */
[----:B---3--:R-:W-:Y:S01]  /*151e0*/  F2FP.PACK_AB R22, R49, R48 ;  /* 0x000000303116723e */ /* 0x008fe200000000ff */
[----:B------:R-:W-:Y:S01]  /*151f0*/  MUFU.EX2 R54, R54 ;  /* 0x0000003600367308 */ /* 0x000fe20000000800 */
[----:B----4-:R-:W-:Y:S01]  /*15200*/  F2FP.PACK_AB R23, R51, R50 ;  /* 0x000000323317723e */ /* 0x010fe200000000ff */
        /* <DEDUP_REMOVED lines=25> */
[----:B------:R-:W-:Y:S03]  /*153a0*/  FFMA.FTZ R5, R67, c[0x0][0x23c], -R5 ;  /* 0x00008f0043057a23 */ /* 0x000fe60000010805 */
[----:B------:R-:W-:Y:S01]  /*153b0*/  F2FP.PACK_AB R20, R53, R52 ;  /* 0x000000343514723e */ /* 0x000fe200000000ff */
[----:B------:R-:W4:Y:S01]  /*153c0*/  MUFU.EX2 R37, R61 ;  /* 0x0000003d00257308 */ /* 0x000f220000000800 */
[----:B-1----:R-:W-:Y:S03]  /*153d0*/  F2FP.PACK_AB R21, R55, R54 ;  /* 0x000000363715723e */ /* 0x002fe600000000ff */
[----:B---3--:R-:W-:Y:S01]  /*153e0*/  F2FP.PACK_AB R22, R57, R56 ;  /* 0x000000383916723e */ /* 0x008fe200000000ff */
[--C-:B------:R-:W-:Y:S01]  /*153f0*/  FFMA.FTZ R38, R64, c[0x0][0x23c], -R103.reuse ;  /* 0x00008f0040267a23 */ /* 0x100fe20000010867 */
[----:B--2---:R-:W-:Y:S01]  /*15400*/  F2FP.PACK_AB R23, R59, R58 ;  /* 0x0000003a3b17723e */ /* 0x004fe200000000ff */
[----:B------:R-:W-:Y:S02]  /*15410*/  FFMA.FTZ R103, R65, c[0x0][0x23c], -R103 ;  /* 0x00008f0041677a23 */ /* 0x000fe40000010867 */
[----:B------:R-:W-:Y:S01]  /*15420*/  FADD.FTZ R52, R52, R49 ;  /* 0x0000003134347221 */ /* 0x000fe20000010000 */
[----:B------:R-:W-:Y:S01]  /*15430*/  MUFU.EX2 R3, R3 ;  /* 0x0000000300037308 */ /* 0x000fe20000000800 */
[----:B------:R-:W-:Y:S02]  /*15440*/  FADD.FTZ R54, R54, R51 ;  /* 0x0000003336367221 */ /* 0x000fe40000010000 */
[C---:B------:R-:W-:Y:S03]  /*15450*/  HMMA.16816.F32 R8, R20.reuse, R24, R8 ;  /* 0x000000181408723c */ /* 0x040fe60000001808 */
[----:B------:R-:W-:Y:S02]  /*15460*/  FADD.FTZ R53, R53, R52 ;  /* 0x0000003435357221 */ /* 0x000fe40000010000 */
[----:B------:R-:W-:Y:S02]  /*15470*/  FADD.FTZ R55, R55, R54 ;  /* 0x0000003637377221 */ /* 0x000fe40000010000 */
[----:B------:R-:W1:Y:S01]  /*15480*/  MUFU.EX2 R36, R36 ;  /* 0x0000002400247308 */ /* 0x000e620000000800 */
[C---:B------:R-:W-:Y:S01]  /*15490*/  HMMA.16816.F32 R68, R20.reuse, R26, R68 ;  /* 0x0000001a1444723c */ /* 0x040fe20000001844 */
[----:B------:R-:W2:Y:S03]  /*154a0*/  LDSM.16.MT88.4 R24, [R148+0x9000] ;  /* 0x009000009418783b */ /* 0x000ea60000004200 */
[----:B------:R-:W-:Y:S04]  /*154b0*/  FADD.FTZ R56, R56, R53 ;  /* 0x0000003538387221 */ /* 0x000fe80000010000 */
[C---:B----4-:R-:W-:Y:S01]  /*154c0*/  HMMA.16816.F32 R12, R20.reuse, R28, R12 ;  /* 0x0000001c140c723c */ /* 0x050fe2000000180c */
[----:B------:R-:W-:Y:S03]  /*154d0*/  MUFU.EX2 R38, R38 ;  /* 0x0000002600267308 */ /* 0x000fe60000000800 */
[----:B------:R-:W-:Y:S04]  /*154e0*/  FADD.FTZ R57, R57, R56 ;  /* 0x0000003839397221 */ /* 0x000fe80000010000 */
[C---:B------:R-:W-:Y:S01]  /*154f0*/  HMMA.16816.F32 R72, R20.reuse, R30, R72 ;  /* 0x0000001e1448723c */ /* 0x040fe20000001848 */
[----:B------:R-:W3:Y:S02]  /*15500*/  LDSM.16.MT88.4 R28, [R152+0x9800] ;  /* 0x00980000981c783b */ /* 0x000ee40000004200 */
[----:B------:R-:W4:Y:S05]  /*15510*/  MUFU.EX2 R103, R103 ;  /* 0x0000006700677308 */ /* 0x000f2a0000000800 */
[C---:B-----5:R-:W-:Y:S05]  /*15520*/  HMMA.16816.F32 R76, R20.reuse, R32, R76 ;  /* 0x00000020144c723c */ /* 0x060fea000000184c */
[----:B------:R-:W-:Y:S03]  /*15530*/  MUFU.EX2 R6, R6 ;  /* 0x0000000600067308 */ /* 0x000fe60000000800 */
[C---:B------:R-:W-:Y:S01]  /*15540*/  HMMA.16816.F32 R16, R20.reuse, R34, R16 ;  /* 0x000000221410723c */ /* 0x040fe20000001810 */
[----:B------:R-:W5:Y:S06]  /*15550*/  LDSM.16.MT88.4 R32, [R150+0x9800] ;  /* 0x009800009620783b */ /* 0x000f6c0000004200 */
[----:B------:R-:W3:Y:S01]  /*15560*/  MUFU.EX2 R5, R5 ;  /* 0x0000000500057308 */ /* 0x000ee20000000800 */
[C---:B--2---:R-:W-:Y:S08]  /*15570*/  HMMA.16816.F32 R80, R20.reuse, R24, R80 ;  /* 0x000000181450723c */ /* 0x044ff00000001850 */
[----:B------:R-:W-:Y:S07]  /*15580*/  HMMA.16816.F32 R84, R20, R26, R84 ;  /* 0x0000001a1454723c */ /* 0x000fee0000001854 */
[----:B------:R-:W-:Y:S01]  /*15590*/  F2FP.PACK_AB R20, R37, R60 ;  /* 0x0000003c2514723e */ /* 0x000fe200000000ff */
[----:B------:R-:W-:Y:S01]  /*155a0*/  FADD.FTZ R60, R60, R57 ;  /* 0x000000393c3c7221 */ /* 0x000fe20000010000 */
[----:B-1----:R-:W-:Y:S03]  /*155b0*/  F2FP.PACK_AB R21, R36, R3 ;  /* 0x000000032415723e */ /* 0x002fe600000000ff */
[----:B----4-:R-:W-:Y:S01]  /*155c0*/  F2FP.PACK_AB R22, R103, R38 ;  /* 0x000000266716723e */ /* 0x010fe200000000ff */
[----:B------:R-:W-:Y:S01]  /*155d0*/  FADD.FTZ R37, R37, R60 ;  /* 0x0000003c25257221 */ /* 0x000fe20000010000 */
[----:B---3--:R-:W-:Y:S03]  /*155e0*/  F2FP.PACK_AB R23, R5, R6 ;  /* 0x000000060517723e */ /* 0x008fe600000000ff */
[----:B------:R-:W-:Y:S04]  /*155f0*/  FADD.FTZ R38, R38, R37 ;  /* 0x0000002526267221 */ /* 0x000fe80000010000 */
[C---:B------:R-:W-:Y:S01]  /*15600*/  HMMA.16816.F32 R96, R20.reuse, R28, R8 ;  /* 0x0000001c1460723c */ /* 0x040fe20000001808 */
[----:B------:R-:W1:Y:S02]  /*15610*/  LDSM.16.MT88.4 R8, [R148+0x9800] ;  /* 0x009800009408783b */ /* 0x000e640000004200 */
[----:B------:R-:W-:Y:S05]  /*15620*/  FADD.FTZ R177, R103, R38 ;  /* 0x0000002667b17221 */ /* 0x000fea0000010000 */
[C---:B------:R-:W-:Y:S08]  /*15630*/  HMMA.16816.F32 R68, R20.reuse, R30, R68 ;  /* 0x0000001e1444723c */ /* 0x040ff00000001844 */
[C---:B-----5:R-:W-:Y:S08]  /*15640*/  HMMA.16816.F32 R92, R20.reuse, R32, R12 ;  /* 0x00000020145c723c */ /* 0x060ff0000000180c */
[C---:B------:R-:W-:Y:S08]  /*15650*/  HMMA.16816.F32 R72, R20.reuse, R34, R72 ;  /* 0x000000221448723c */ /* 0x040ff00000001848 */
[C---:B------:R-:W-:Y:S08]  /*15660*/  HMMA.16816.F32 R76, R20.reuse, R88, R76 ;  /* 0x00000058144c723c */ /* 0x040ff0000000184c */
        /* <DEDUP_REMOVED lines=13> */
.L_x_6514:
        /* <DEDUP_REMOVED lines=129> */
.L_x_6519:
[----:B------:R-:W2:Y:S04]  /*15f50*/  S2R R5, SR_CTAID.Z ;  /* 0x0000000000057919 */ /* 0x000ea80000002700 */
[----:B------:R-:W2:Y:S02]  /*15f60*/  S2R R0, SR_CTAID.Y ;  /* 0x0000000000007919 */ /* 0x000ea40000002600 */
[----:B--2---:R-:W-:-:S04]  /*15f70*/  IMAD R2, R0, c[0x0][0x1c0], R5 ;  /* 0x0000700000027a24 */ /* 0x004fc800078e0205 */
[----:B------:R-:W-:Y:S02]  /*15f80*/  IMAD R2, R2, c[0x0][0x214], RZ ;  /* 0x0000850002027a24 */ /* 0x000fe400078e02ff */
.L_x_6520:
[----:B------:R-:W-:Y:S01]  /*15f90*/  BAR.SYNC.DEFER_BLOCKING 0x0 ;  /* 0x0000000000007b1d */ /* 0x000fe20000010000 */
[----:B-1----:R-:W-:Y:S01]  /*15fa0*/  LOP3.LUT R7, R11, 0xffffffe0, RZ, 0xc0, !PT ;  /* 0xffffffe00b077812 */ /* 0x002fe200078ec0ff */
[C---:B------:R-:W-:Y:S01]  /*15fb0*/  IMAD.WIDE.U32 R14, R165.reuse, c[0x0][0x1e8], RZ ;  /* 0x00007a00a50e7a25 */ /* 0x040fe200078e00ff */
        /* <DEDUP_REMOVED lines=34> */
.L_x_6522:
[----:B------:R-:W-:Y:S05]  /*161e0*/  BSYNC B0 ;  /* 0x0000000000007941 */ /* 0x000fea0003800000 */
.L_x_6521:
[----:B------:R-:W5:Y:S01]  /*161f0*/  S2R R2, SR_CTAID.X ;  /* 0x0000000000027919 */ /* 0x000f620000002500 */
[----:B------:R-:W-:Y:S01]  /*16200*/  LEA.HI R3, R3, R4, RZ, 0x3 ;  /* 0x0000000403037211 */ /* 0x000fe200078f18ff */
[----:B------:R-:W-:Y:S03]  /*16210*/  BSSY B0, `(.L_x_6523) ;  /* 0x000001c000007945 */ /* 0x000fe60003800000 */
[----:B------:R-:W-:-:S05]  /*16220*/  LOP3.LUT R3, R3, 0xfffffff8, RZ, 0xc0, !PT ;  /* 0xfffffff803037812 */ /* 0x000fca00078ec0ff */
[----:B------:R-:W-:-:S04]  /*16230*/  IMAD.IADD R4, R4, 0x1, -R3 ;  /* 0x0000000104047824 */ /* 0x000fc800078e0a03 */
[----:B----4-:R-:W-:Y:S01]  /*16240*/  IMAD.SHL.U32 R6, R4, 0x8, RZ ;  /* 0x0000000804067824 */ /* 0x010fe200078e00ff */
[----:B------:R-:W-:-:S04]  /*16250*/  SHF.R.S32.HI R4, RZ, 0x1f, R5 ;  /* 0x0000001fff047819 */ /* 0x000fc80000011405 */
[----:B------:R-:W-:Y:S01]  /*16260*/  SHF.R.S32.HI R7, RZ, 0x1f, R6 ;  /* 0x0000001fff077819 */ /* 0x000fe20000011406 */
[----:B------:R-:W-:Y:S01]  /*16270*/  IMAD R4, R4, c[0x0][0x1f0], RZ ;  /* 0x00007c0004047a24 */ /* 0x000fe200078e02ff */
[----:B-----5:R-:W-:-:S03]  /*16280*/  SHF.L.U32 R3, R2, 0x6, RZ ;  /* 0x0000000602037819 */ /* 0x020fc600000006ff */
[----:B------:R-:W-:Y:S01]  /*16290*/  IMAD R4, R5, c[0x0][0x1f4], R4 ;  /* 0x00007d0005047a24 */ /* 0x000fe200078e0204 */
[----:B------:R-:W-:Y:S01]  /*162a0*/  SHF.R.S32.HI R2, RZ, 0x1f, R3 ;  /* 0x0000001fff027819 */ /* 0x000fe20000011403 */
[----:B------:R-:W-:-:S04]  /*162b0*/  IMAD.WIDE.U32 R6, R3, c[0x0][0x1e8], R6 ;  /* 0x00007a0003067a25 */ /* 0x000fc800078e0006 */
[----:B------:R-:W-:Y:S01]  /*162c0*/  IMAD R2, R2, c[0x0][0x1e8], RZ ;  /* 0x00007a0002027a24 */ /* 0x000fe200078e02ff */
[----:B------:R-:W-:-:S03]  /*162d0*/  IADD3 R6, P0, R0, R6, RZ ;  /* 0x0000000600067210 */ /* 0x000fc60007f1e0ff */
[C---:B------:R-:W-:Y:S01]  /*162e0*/  IMAD R2, R3.reuse, c[0x0][0x1ec], R2 ;  /* 0x00007b0003027a24 */ /* 0x040fe200078e0202 */
[----:B------:R-:W-:-:S04]  /*162f0*/  IADD3 R3, -R3, R164, RZ ;  /* 0x000000a403037210 */ /* 0x000fc80007ffe1ff */
        /* <DEDUP_REMOVED lines=13> */
.L_x_6524:
[----:B------:R-:W-:Y:S05]  /*163d0*/  BSYNC B0 ;  /* 0x0000000000007941 */ /* 0x000fea0003800000 */
.L_x_6523:
[----:B------:R-:W-:Y:S01]  /*163e0*/  IADD3 R0, R168, 0x10, RZ ;  /* 0x00000010a8007810 */ /* 0x000fe20007ffe0ff */
[----:B------:R-:W-:Y:S03]  /*163f0*/  BSSY B0, `(.L_x_6525) ;  /* 0x000000e000007945 */ /* 0x000fe60003800000 */
[----:B------:R-:W-:-:S13]  /*16400*/  ISETP.GE.AND P0, PT, R0, R3, PT ;  /* 0x000000030000720c */ /* 0x000fda0003f06270 */
        /* <DEDUP_REMOVED lines=12> */
.L_x_6526:
[----:B------:R-:W-:Y:S05]  /*164d0*/  BSYNC B0 ;  /* 0x0000000000007941 */ /* 0x000fea0003800000 */
.L_x_6525:
        /* <DEDUP_REMOVED lines=15> */
.L_x_6528:
[----:B------:R-:W-:Y:S05]  /*165d0*/  BSYNC B0 ;  /* 0x0000000000007941 */ /* 0x000fea0003800000 */
.L_x_6527:
[----:B------:R-:W-:-:S04]  /*165e0*/  IADD3 R0, R168, 0x30, RZ ;  /* 0x00000030a8007810 */ /* 0x000fc80007ffe0ff */
[----:B------:R-:W-:-:S13]  /*165f0*/  ISETP.GE.AND P0, PT, R0, R3, PT ;  /* 0x000000030000720c */ /* 0x000fda0003f06270 */
        /* <DEDUP_REMOVED lines=13> */
.L_x_6529:
        /* <DEDUP_REMOVED lines=11> */
.L_x_7812:


//--------------------- .text._ZN5flash24flash_fwd_splitkv_kernelI23Flash_fwd_kernel_traitsILi64ELi64ELi128ELi4ELb0ELb0EN7cutlass6half_tE19Flash_kernel_traitsILi64ELi64ELi128ELi4ES3_EELb1ELb0ELb0ELb0ELb1ELb1ELb0ELb1EEEvNS_16Flash_fwd_paramsE --------------------------
	.section	.text._ZN5flash24flash_fwd_splitkv_kernelI23Flash_fwd_kernel_traitsILi64ELi64ELi128ELi4ELb0ELb0EN7cutlass6half_tE19Flash_kernel_traitsILi64ELi64ELi128ELi4ES3_EELb1ELb0ELb0ELb0ELb1ELb1ELb0ELb1EEEvNS_16Flash_fwd_paramsE,"ax",@progbits
	.sectioninfo	@"SHI_REGISTERS=254"
	.align	128
        .global         _ZN5flash24flash_fwd_splitkv_kernelI23Flash_fwd_kernel_traitsILi64ELi64ELi128ELi4ELb0ELb0EN7cutlass6half_tE19Flash_kernel_traitsILi64ELi64ELi128ELi4ES3_EELb1ELb0ELb0ELb0ELb1ELb1ELb0ELb1EEEvNS_16Flash_fwd_paramsE
        .type           _ZN5flash24flash_fwd_splitkv_kernelI23Flash_fwd_kernel_traitsILi64ELi64ELi128ELi4ELb0ELb0EN7cutlass6half_tE19Flash_kernel_traitsILi64ELi64ELi128ELi4ES3_EELb1ELb0ELb0ELb0ELb1ELb1ELb0ELb1EEEvNS_16Flash_fwd_paramsE,@function
        .size           _ZN5flash24flash_fwd_splitkv_kernelI23Flash_fwd_kernel_traitsILi64ELi64ELi128ELi4ELb0ELb0EN7cutlass6half_tE19Flash_kernel_traitsILi64ELi64ELi128ELi4ES3_EELb1ELb0ELb0ELb0ELb1ELb1ELb0ELb1EEEvNS_16Flash_fwd_paramsE,(.L_x_7813 - _ZN5flash24flash_fwd_splitkv_kernelI23Flash_fwd_kernel_traitsILi64ELi64ELi128ELi4ELb0ELb0EN7cutlass6half_tE19Flash_kernel_traitsILi64ELi64ELi128ELi4ES3_EELb1ELb0ELb0ELb0ELb1ELb1ELb0ELb1EEEvNS_16Flash_fwd_paramsE)
        .other          _ZN5flash24flash_fwd_splitkv_kernelI23Flash_fwd_kernel_traitsILi64ELi64ELi128ELi4ELb0ELb0EN7cutlass6half_tE19Flash_kernel_traitsILi64ELi64ELi128ELi4ES3_EELb1ELb0ELb0ELb0ELb1ELb1ELb0ELb1EEEvNS_16Flash_fwd_paramsE,@"STO_CUDA_ENTRY STV_DEFAULT"
_ZN5flash24flash_fwd_splitkv_kernelI23Flash_fwd_kernel_traitsILi64ELi64ELi128ELi4ELb0ELb0EN7cutlass6half_tE19Flash_kernel_traitsILi64ELi64ELi128ELi4ES3_EELb1ELb0ELb0ELb0ELb1ELb1ELb0ELb1EEEvNS_16Flash_fwd_paramsE:
.text._ZN5flash24flash_fwd_splitkv_kernelI23Flash_fwd_kernel_traitsILi64ELi64ELi128ELi4ELb0ELb0EN7cutlass6half_tE19Flash_kernel_traitsILi64ELi64ELi128ELi4ES3_EELb1ELb0ELb0ELb0ELb1ELb1ELb0ELb1EEEvNS_16Flash_fwd_paramsE:
        /* <DEDUP_REMOVED lines=35> */
.L_x_6530:
[----:B-12-4-:R-:W-:Y:S02]  /*0230*/  MOV R0, c[0x0][0x218] ;  /* 0x0000860000007a02 */ /* 0x016fe40000000f00 */
.L_x_6531:
        /* <DEDUP_REMOVED lines=73> */
.L_x_6534:
[----:B------:R-:W-:Y:S05]  /*06d0*/  BSYNC B0 ;  /* 0x0000000000007941 */ /* 0x000fea0003800000 */
.L_x_6533:
        /* <DEDUP_REMOVED lines=15> */
.L_x_6536:
[----:B------:R-:W-:Y:S05]  /*07d0*/  BSYNC B0 ;  /* 0x0000000000007941 */ /* 0x000fea0003800000 */
.L_x_6535:
        /* <DEDUP_REMOVED lines=15> */
.L_x_6538:
[----:B------:R-:W-:Y:S05]  /*08d0*/  BSYNC B0 ;  /* 0x0000000000007941 */ /* 0x000fea0003800000 */
.L_x_6537:
        /* <DEDUP_REMOVED lines=14> */
.L_x_6540:
[----:B------:R-:W-:Y:S05]  /*09c0*/  BSYNC B0 ;  /* 0x0000000000007941 */ /* 0x000fea0003800000 */
.L_x_6539:
        /* <DEDUP_REMOVED lines=19> */
.L_x_6532:
        /* <DEDUP_REMOVED lines=94> */
.L_x_6541:
        /* <DEDUP_REMOVED lines=16> */
.L_x_6543:
        /* <DEDUP_REMOVED lines=54> */
.L_x_6542:
        /* <DEDUP_REMOVED lines=14> */
[----:B------:R-:W-:Y:S01]  /*1620*/  SHF.L.U32 R21, R178, 0x6, RZ ;  /* 0x00000006b2157819 */ /* 0x000fe200000006ff */
[----:B------:R-:W-:Y:S01]  /*1630*/  @P0 IMAD.WIDE.U32 R18, R175, c[0x0][0x190], RZ ;  /* 0x00006400af120a25 */ /* 0x000fe200078e00ff */
[----:B------:R-:W-:Y:S02]  /*1640*/  SHF.R.S32.HI R179, RZ, 0x1f, R178 ;  /* 0x0000001fffb37819 */ /* 0x000fe400000114b2 */
[----:B------:R-:W-:Y:S01]  /*1650*/  LOP3.LUT R21, R21, 0x1c0, RZ, 0xc0, !PT ;  /* 0x000001c015157812 */ /* 0x000fe200078ec0ff */
[----:B------:R-:W-:Y:S01]  /*1660*/  @P0 IMAD R17, R175, c[0x0][0x194], R19 ;  /* 0x00006500af110a24 */ /* 0x000fe200078e0213 */
[----:B------:R-:W-:Y:S01]  /*1670*/  LOP3.LUT R19, R135, 0xfffffff0, RZ, 0xc0, !PT ;  /* 0xfffffff087137812 */ /* 0x000fe200078ec0ff */
[----:B------:R-:W-:Y:S01]  /*1680*/  @!P0 IMAD R16, R4, c[0x0][0x178], RZ ;  /* 0x00005e0004108a24 */ /* 0x000fe200078e02ff */
[----:B------:R-:W-:Y:S01]  /*1690*/  IADD3 R5, P1, R178, R5, RZ ;  /* 0x00000005b2057210 */ /* 0x000fe20007f3e0ff */
[C---:B------:R-:W-:Y:S01]  /*16a0*/  IMAD.IADD R62, R58.reuse, 0x1, -R25 ;  /* 0x000000013a3e7824 */ /* 0x040fe200078e0a19 */
[----:B------:R-:W-:Y:S01]  /*16b0*/  SHF.R.S32.HI R133, RZ, 0x1, R132 ;  /* 0x00000001ff857819 */ /* 0x000fe20000011484 */
[----:B------:R-:W-:Y:S01]  /*16c0*/  IMAD.IADD R134, R58, 0x1, -R19 ;  /* 0x000000013a867824 */ /* 0x000fe200078e0a13 */
[----:B------:R-:W-:Y:S01]  /*16d0*/  IADD3.X R3, R179, R3, RZ, P1, !PT ;  /* 0x00000003b3037210 */ /* 0x000fe20000ffe4ff */
[----:B------:R-:W-:Y:S01]  /*16e0*/  @!P0 IMAD.WIDE.U32 R22, R9, c[0x0][0x178], RZ ;  /* 0x00005e0009168a25 */ /* 0x000fe200078e00ff */
[----:B------:R-:W-:-:S02]  /*16f0*/  SHF.L.U32 R130, R62, 0x2, RZ ;  /* 0x000000023e827819 */ /* 0x000fc400000006ff */
[----:B------:R-:W-:Y:S01]  /*1700*/  SHF.R.S32.HI R63, RZ, 0x1f, R134 ;  /* 0x0000001fff3f7819 */ /* 0x000fe20000011486 */
[----:B------:R-:W-:Y:S01]  /*1710*/  @!P0 IMAD R16, R9, c[0x0][0x17c], R16 ;  /* 0x00005f0009108a24 */ /* 0x000fe200078e0210 */
[----:B------:R-:W-:Y:S01]  /*1720*/  SHF.L.U64.HI R104, R153, R108, c[0x0][0x19c] ;  /* 0x0000670099687619 */ /* 0x000fe2000001026c */
[----:B------:R-:W-:Y:S01]  /*1730*/  IMAD.SHL.U32 R14, R62, 0x8, RZ ;  /* 0x000000083e0e7824 */ /* 0x000fe200078e00ff */
[----:B------:R-:W-:Y:S01]  /*1740*/  LEA.HI R63, R63, R134, RZ, 0x3 ;  /* 0x000000863f3f7211 */ /* 0x000fe200078f18ff */
[----:B------:R-:W-:Y:S01]  /*1750*/  @P0 IMAD.MOV.U32 R12, RZ, RZ, R18 ;  /* 0x000000ffff0c0224 */ /* 0x000fe200078e0012 */
[----:B------:R-:W-:Y:S01]  /*1760*/  @!P0 IADD3 R17, R23, R16, RZ ;  /* 0x0000001017118210 */ /* 0x000fe20007ffe0ff */
[----:B------:R-:W-:Y:S01]  /*1770*/  @!P0 IMAD.MOV.U32 R12, RZ, RZ, R22 ;  /* 0x000000ffff0c8224 */ /* 0x000fe200078e0016 */
[----:B------:R-:W-:Y:S01]  /*1780*/  LEA.HI R18, R59, R58, RZ, 0x6 ;  /* 0x0000003a3b127211 */ /* 0x000fe200078f30ff */
[----:B------:R-:W-:Y:S01]  /*1790*/  IMAD.WIDE R22, R15, 0x40, R178 ;  /* 0x000000400f167825 */ /* 0x000fe200078e02b2 */
[----:B------:R-:W-:-:S02]  /*17a0*/  LOP3.LUT R19, R21, 0x38, R14, 0xf8, !PT ;  /* 0x0000003815137812 */ /* 0x000fc400078ef80e */
[----:B------:R-:W-:Y:S01]  /*17b0*/  SHF.R.U32.HI R16, RZ, 0x3, R21 ;  /* 0x00000003ff107819 */ /* 0x000fe20000011615 */
[----:B------:R-:W-:Y:S01]  /*17c0*/  IMAD.SHL.U32 R21, R18, 0x8, RZ ;  /* 0x0000000812157824 */ /* 0x000fe200078e00ff */
[----:B------:R-:W-:Y:S01]  /*17d0*/  IADD3 R20, P0, R14, R10, RZ ;  /* 0x0000000a0e147210 */ /* 0x000fe20007f1e0ff */
[----:B------:R-:W-:Y:S01]  /*17e0*/  IMAD R131, R178, R133, R130 ;  /* 0x00000085b2837224 */ /* 0x000fe200078e0282 */
[----:B------:R-:W-:Y:S01]  /*17f0*/  LOP3.LUT R16, R19, R16, RZ, 0x3c, !PT ;  /* 0x0000001013107212 */ /* 0x000fe200078e3cff */
[----:B------:R-:W-:Y:S01]  /*1800*/  IMAD.SHL.U32 R105, R153, 0x10, RZ ;  /* 0x0000001099697824 */ /* 0x000fe200078e00ff */
[----:B------:R-:W-:Y:S02]  /*1810*/  LOP3.LUT R19, R63, 0xfffffff8, RZ, 0xc0, !PT ;  /* 0xfffffff83f137812 */ /* 0x000fe400078ec0ff */
[----:B------:R-:W-:Y:S02]  /*1820*/  SHF.R.S32.HI R15, RZ, 0x1f, R14 ;  /* 0x0000001fff0f7819 */ /* 0x000fe4000001140e */
[----:B------:R-:W-:Y:S01]  /*1830*/  LOP3.LUT R136, R16, 0xfffffe00, R21, 0xf8, !PT ;  /* 0xfffffe0010887812 */ /* 0x000fe200078ef815 */
[----:B------:R-:W-:Y:S01]  /*1840*/  IMAD.IADD R134, R134, 0x1, -R19 ;  /* 0x0000000186867824 */ /* 0x000fe200078e0a13 */
[----:B------:R-:W-:Y:S01]  /*1850*/  IADD3 R24, P1, R14, R12, RZ ;  /* 0x0000000c0e187210 */ /* 0x000fe20007f3e0ff */
[----:B------:R-:W-:Y:S01]  /*1860*/  IMAD R19, R0, c[0x0][0x1b8], RZ ;  /* 0x00006e0000137a24 */ /* 0x000fe200078e02ff */
[----:B------:R-:W-:Y:S01]  /*1870*/  LEA.HI R59, R59, R58, RZ, 0x5 ;  /* 0x0000003a3b3b7211 */ /* 0x000fe200078f28ff */
[----:B------:R-:W-:Y:S01]  /*1880*/  IMAD.X R21, R15, 0x1, R13, P0 ;  /* 0x000000010f157824 */ /* 0x000fe200000e060d */
[----:B------:R-:W-:Y:S01]  /*1890*/  IADD3 R10, P0, R14, R6, RZ ;  /* 0x000000060e0a7210 */ /* 0x000fe20007f1e0ff */
[----:B------:R-:W-:Y:S01]  /*18a0*/  IMAD R19, R2, c[0x0][0x1bc], R19 ;  /* 0x00006f0002137a24 */ /* 0x000fe200078e0213 */
[----:B------:R-:W-:Y:S01]  /*18b0*/  IADD3 R130, R130, R131, RZ ;  /* 0x0000008382827210 */ /* 0x000fe20007ffe0ff */
[----:B------:R-:W-:Y:S01]  /*18c0*/  IMAD.WIDE.U32 R20, R2, c[0x0][0x1b8], R20 ;  /* 0x00006e0002147a25 */ /* 0x000fe200078e0014 */
[----:B------:R-:W-:-:S02]  /*18d0*/  SHF.R.S32.HI R118, RZ, 0x1f, R131 ;  /* 0x0000001fff767819 */ /* 0x000fc40000011483 */
[----:B------:R-:W-:Y:S01]  /*18e0*/  SHF.R.S32.HI R117, RZ, 0x1f, R130 ;  /* 0x0000001fff757819 */ /* 0x000fe20000011482 */
        /* <DEDUP_REMOVED lines=20> */
[C---:B------:R-:W-:Y:S01]  /*1a30*/  IMAD R17, R22.reuse, c[0x0][0x194], R17 ;  /* 0x0000650016117a24 */ /* 0x040fe200078e0211 */
[----:B------:R-:W-:Y:S01]  /*1a40*/  LOP3.LUT R11, R59, 0xffffffe0, RZ, 0xc0, !PT ;  /* 0xffffffe03b0b7812 */ /* 0x000fe200078ec0ff */
[----:B------:R-:W-:Y:S01]  /*1a50*/  IMAD.WIDE.U32 R24, R22, c[0x0][0x190], R24 ;  /* 0x0000640016187a25 */ /* 0x000fe200078e0018 */
[----:B------:R-:W-:-:S02]  /*1a60*/  IMNMX R67, RZ, R67, !PT ;  /* 0x00000043ff437217 */ /* 0x000fc40007800200 */
[----:B------:R-:W-:Y:S01]  /*1a70*/  SHF.L.U64.HI R71, R10, 0x1, R13 ;  /* 0x000000010a477819 */ /* 0x000fe2000001020d */
[----:B------:R-:W-:Y:S01]  /*1a80*/  IMAD R3, R3, c[0x0][0x1a8], RZ ;  /* 0x00006a0003037a24 */ /* 0x000fe200078e02ff */
[----:B------:R-:W-:Y:S01]  /*1a90*/  IADD3.X R73, R73, c[0x0][0x174], RZ, P0, !PT ;  /* 0x00005d0049497a10 */ /* 0x000fe200007fe4ff */
[----:B------:R-:W-:Y:S01]  /*1aa0*/  IMAD.IADD R25, R25, 0x1, R17 ;  /* 0x0000000119197824 */ /* 0x000fe200078e0211 */
[----:B------:R-:W-:Y:S01]  /*1ab0*/  IADD3.X R71, R71, c[0x0][0x16c], RZ, P3, !PT ;  /* 0x00005b0047477a10 */ /* 0x000fe20001ffe4ff */
[----:B------:R-:W-:Y:S01]  /*1ac0*/  IMAD R137, R138, c[0x0][0x1ac], R3 ;  /* 0x00006b008a897a24 */ /* 0x000fe200078e0203 */
[----:B------:R-:W-:Y:S01]  /*1ad0*/  SHF.R.S32.HI R59, RZ, 0x5, R59 ;  /* 0x00000005ff3b7819 */ /* 0x000fe2000001143b */
[----:B------:R-:W-:Y:S01]  /*1ae0*/  IMAD.MOV.U32 R3, RZ, RZ, 0x20 ;  /* 0x00000020ff037424 */ /* 0x000fe200078e00ff */
[----:B------:R-:W-:Y:S01]  /*1af0*/  SEL R42, R42, 0xfffffff0, !P1 ;  /* 0xfffffff02a2a7807 */ /* 0x000fe20004800000 */
[----:B------:R-:W-:Y:S01]  /*1b00*/  IMAD.MOV.U32 R5, RZ, RZ, c[0x0][0x1a0] ;  /* 0x00006800ff057624 */ /* 0x000fe200078e00ff */
[----:B------:R-:W-:Y:S01]  /*1b10*/  MOV R169, R71 ;  /* 0x0000004700a97202 */ /* 0x000fe20000000f00 */
[----:B------:R-:W-:Y:S01]  /*1b20*/  IMAD.WIDE.U32 R138, R138, c[0x0][0x1a8], R24 ;  /* 0x00006a008a8a7a25 */ /* 0x000fe200078e0018 */
[----:B------:R-:W-:-:S02]  /*1b30*/  SEL R43, R3, 0xffffffe0, !P2 ;  /* 0xffffffe0032b7807 */ /* 0x000fc40005000000 */
[C---:B------:R-:W-:Y:S01]  /*1b40*/  SHF.L.U64.HI R106, R5.reuse, R108, c[0x0][0x1a4] ;  /* 0x00006900056a7619 */ /* 0x040fe2000001026c */
[----:B------:R-:W-:Y:S02]  /*1b50*/  IMAD.SHL.U32 R107, R5, 0x10, RZ ;  /* 0x00000010056b7824 */ /* 0x000fe400078e00ff */
        /* <DEDUP_REMOVED lines=172> */
.L_x_6598:
        /* <DEDUP_REMOVED lines=135> */
.L_x_6548:
[----:B------:R-:W-:Y:S05]  /*2e90*/  BSYNC B0 ;  /* 0x0000000000007941 */ /* 0x000fea0003800000 */
.L_x_6547:
        /* <DEDUP_REMOVED lines=62> */
.L_x_6550:
[----:B------:R-:W-:Y:S05]  /*3280*/  BSYNC B0 ;  /* 0x0000000000007941 */ /* 0x000fea0003800000 */
.L_x_6549:
        /* <DEDUP_REMOVED lines=64> */
.L_x_6552:
[----:B------:R-:W-:Y:S05]  /*3690*/  BSYNC B0 ;  /* 0x0000000000007941 */ /* 0x000fea0003800000 */
.L_x_6551:
        /* <DEDUP_REMOVED lines=65> */
.L_x_6554:
[----:B------:R-:W-:Y:S05]  /*3ab0*/  BSYNC B0 ;  /* 0x0000000000007941 */ /* 0x000fea0003800000 */
.L_x_6553:
        /* <DEDUP_REMOVED lines=61> */
.L_x_6556:
[----:B------:R-:W-:Y:S05]  /*3e90*/  BSYNC B0 ;  /* 0x0000000000007941 */ /* 0x000fea0003800000 */
.L_x_6555:
        /* <DEDUP_REMOVED lines=65> */
.L_x_6558:
[----:B------:R-:W-:Y:S05]  /*42b0*/  BSYNC B0 ;  /* 0x0000000000007941 */ /* 0x000fea0003800000 */
.L_x_6557:
        /* <DEDUP_REMOVED lines=65> */
.L_x_6560:
[----:B------:R-:W-:Y:S05]  /*46d0*/  BSYNC B0 ;  /* 0x0000000000007941 */ /* 0x000fea0003800000 */
.L_x_6559:
        /* <DEDUP_REMOVED lines=67> */
.L_x_6562:
[----:B------:R-:W-:Y:S05]  /*4b10*/  BSYNC B0 ;  /* 0x0000000000007941 */ /* 0x000fea0003800000 */
.L_x_6561:
        /* <DEDUP_REMOVED lines=9> */
.L_x_6546:
        /* <DEDUP_REMOVED lines=90> */
.L_x_6567:
[----:B------:R-:W-:Y:S05]  /*5150*/  BSYNC B0 ;  /* 0x0000000000007941 */ /* 0x000fea0003800000 */
.L_x_6566:
[----:B-----5:R2:W-:Y:S02]  /*5160*/  STG.E.128 [R70.64], R32 ;  /* 0x0000002046007986 */ /* 0x0205e4000c101d06 */
.L_x_6565:
[----:B------:R-:W-:Y:S05]  /*5170*/  BSYNC B1 ;  /* 0x0000000000017941 */ /* 0x000fea0003800000 */
.L_x_6564:
        /* <DEDUP_REMOVED lines=91> */
.L_x_6571:
[----:B------:R-:W-:Y:S05]  /*5730*/  BSYNC B0 ;  /* 0x0000000000007941 */ /* 0x000fea0003800000 */
.L_x_6570:
[C---:B------:R-:W-:Y:S04]  /*5740*/  LEA R2, P0, R105.reuse, R70, 0x1 ;  /* 0x0000004669027211 */ /* 0x040fe800078008ff */
[----:B------:R-:W-:Y:S05]  /*5750*/  LEA.HI.X R3, R105, R71, R104, 0x1, P0 ;  /* 0x0000004769037211 */ /* 0x000fea00000f0c68 */
[----:B-----5:R3:W-:Y:S04]  /*5760*/  STG.E.128 [R2.64], R32 ;  /* 0x0000002002007986 */ /* 0x0207e8000c101d06 */
.L_x_6569:
[----:B------:R-:W-:Y:S05]  /*5770*/  BSYNC B1 ;  /* 0x0000000000017941 */ /* 0x000fea0003800000 */
.L_x_6568:
        /* <DEDUP_REMOVED lines=96> */
.L_x_6575:
[----:B------:R-:W-:Y:S05]  /*5d80*/  BSYNC B0 ;  /* 0x0000000000007941 */ /* 0x000fea0003800000 */
.L_x_6574:
[C---:B------:R-:W-:Y:S04]  /*5d90*/  LEA R2, P0, R150.reuse, R70, 0x1 ;  /* 0x0000004696027211 */ /* 0x040fe800078008ff */
[----:B------:R-:W-:Y:S05]  /*5da0*/  LEA.HI.X R3, R150, R71, R76, 0x1, P0 ;  /* 0x0000004796037211 */ /* 0x000fea00000f0c4c */
[----:B-----5:R3:W-:Y:S04]  /*5db0*/  STG.E.128 [R2.64], R52 ;  /* 0x0000003402007986 */ /* 0x0207e8000c101d06 */
.L_x_6573:
[----:B------:R-:W-:Y:S05]  /*5dc0*/  BSYNC B1 ;  /* 0x0000000000017941 */ /* 0x000fea0003800000 */
.L_x_6572:
        /* <DEDUP_REMOVED lines=16> */
[----:B------:R-:W-:Y:S02]  /*5ed0*/  MOV R160, RZ ;  /* 0x000000ff00a07202 */ /* 0x000fe40000000f00 */
[----:B------:R-:W-:Y:S02]  /*5ee0*/  MOV R46, R54 ;  /* 0x00000036002e7202 */ /* 0x000fe40000000f00 */
[----:B------:R-:W-:Y:S03]  /*5ef0*/  MOV R47, R55 ;  /* 0x00000037002f7202 */ /* 0x000fe60000000f00 */
[----:B------:R-:W-:Y:S02]  /*5f00*/  @P0 IADD3 R99, RZ, -UR5, RZ ;  /* 0x80000005ff630c10 */ /* 0x000fe4000fffe0ff */
[----:B------:R-:W-:Y:S02]  /*5f10*/  @P0 IADD3 R156, RZ, -UR5, RZ ;  /* 0x80000005ff9c0c10 */ /* 0x000fe4000fffe0ff */
[C---:B------:R-:W-:Y:S02]  /*5f20*/  LEA R16, P1, R99.reuse, R158, 0x1 ;  /* 0x0000009e63107211 */ /* 0x040fe400078208ff */
[----:B------:R-:W-:Y:S02]  /*5f30*/  @P0 IADD3 R160, RZ, -UR5, RZ ;  /* 0x80000005ffa00c10 */ /* 0x000fe4000fffe0ff */
[----:B------:R-:W-:Y:S02]  /*5f40*/  LEA.HI.X.SX32 R17, R99, R159, 0x1, P1 ;  /* 0x0000009f63117211 */ /* 0x000fe400008f0eff */
[----:B------:R-:W-:Y:S04]  /*5f50*/  IADD3 R99, P1, R123, R156, RZ ;  /* 0x0000009c7b637210 */ /* 0x000fe80007f3e0ff */
[----:B------:R-:W-:Y:S01]  /*5f60*/  LEA.HI.X.SX32 R156, R156, R114, 0x1, P1 ;  /* 0x000000729c9c7211 */ /* 0x000fe200008f0eff */
[----:B------:R-:W2:Y:S01]  /*5f70*/  LDG.E.128 R16, [R16.64] ;  /* 0x0000000610107981 */ /* 0x000ea2000c1e1d00 */
[C---:B-1----:R-:W-:Y:S04]  /*5f80*/  LEA R158, P1, R99.reuse, R100, 0x1 ;  /* 0x00000064639e7211 */ /* 0x042fe800078208ff */
[----:B------:R-:W-:Y:S02]  /*5f90*/  LEA.HI.X R159, R99, R97, R156, 0x1, P1 ;  /* 0x00000061639f7211 */ /* 0x000fe400008f0c9c */
[----:B------:R-:W-:Y:S04]  /*5fa0*/  IADD3 R99, P1, R123, R160, RZ ;  /* 0x000000a07b637210 */ /* 0x000fe80007f3e0ff */
[----:B------:R-:W-:Y:S01]  /*5fb0*/  LEA.HI.X.SX32 R160, R160, R114, 0x1, P1 ;  /* 0x00000072a0a07211 */ /* 0x000fe200008f0eff */
[----:B------:R-:W3:Y:S01]  /*5fc0*/  LDG.E.128 R156, [R158.64] ;  /* 0x000000069e9c7981 */ /* 0x000ee2000c1e1d00 */
        /* <DEDUP_REMOVED lines=64> */
.L_x_6579:
[----:B------:R-:W-:Y:S05]  /*63d0*/  BSYNC B0 ;  /* 0x0000000000007941 */ /* 0x000fea0003800000 */
.L_x_6578:
[----:B------:R-:W-:Y:S05]  /*63e0*/  MOV R3, 0x60 ;  /* 0x0000006000037802 */ /* 0x000fea0000000f00 */
[C---:B------:R-:W-:Y:S04]  /*63f0*/  IMAD.WIDE.U32 R4, R3.reuse, c[0x0][0x198], R70 ;  /* 0x0000660003047a25 */ /* 0x040fe800078e0046 */
[----:B------:R-:W-:Y:S05]  /*6400*/  IMAD R0, R3, c[0x0][0x19c], RZ ;  /* 0x0000670003007a24 */ /* 0x000fea00078e02ff */
[----:B------:R-:W-:Y:S05]  /*6410*/  IADD3 R5, R5, R0, RZ ;  /* 0x0000000005057210 */ /* 0x000fea0007ffe0ff */
[----:B-----5:R2:W-:Y:S02]  /*6420*/  STG.E.128 [R4.64], R52 ;  /* 0x0000003404007986 */ /* 0x0205e4000c101d06 */
.L_x_6577:
[----:B------:R-:W-:Y:S05]  /*6430*/  BSYNC B1 ;  /* 0x0000000000017941 */ /* 0x000fea0003800000 */
.L_x_6576:
        /* <DEDUP_REMOVED lines=19> */
[----:B------:R-:W-:Y:S02]  /*6570*/  LEA R16, P1, R156, R158, 0x1 ;  /* 0x0000009e9c107211 */ /* 0x000fe400078208ff */
[----:B------:R-:W-:Y:S02]  /*6580*/  IADD3 R99, P2, R122, R101, RZ ;  /* 0x000000657a637210 */ /* 0x000fe40007f5e0ff */
[----:B------:R-:W-:Y:S02]  /*6590*/  LEA.HI.X.SX32 R17, R156, R159, 0x1, P1 ;  /* 0x0000009f9c117211 */ /* 0x000fe400008f0eff */
[----:B------:R-:W-:Y:S02]  /*65a0*/  LEA.HI.X.SX32 R156, R101, R113, 0x1, P2 ;  /* 0x00000071659c7211 */ /* 0x000fe400010f0eff */
[C---:B-1----:R-:W-:Y:S02]  /*65b0*/  LEA R158, P1, R99.reuse, R100, 0x1 ;  /* 0x00000064639e7211 */ /* 0x042fe400078208ff */
[----:B------:R-:W-:Y:S01]  /*65c0*/  @P0 IADD3 R160, RZ, -UR5, RZ ;  /* 0x80000005ffa00c10 */ /* 0x000fe2000fffe0ff */
[----:B------:R-:W2:Y:S01]  /*65d0*/  LDG.E.128 R16, [R16.64] ;  /* 0x0000000610107981 */ /* 0x000ea2000c1e1d00 */
        /* <DEDUP_REMOVED lines=68> */
.L_x_6583:
[----:B------:R-:W-:Y:S05]  /*6a20*/  BSYNC B0 ;  /* 0x0000000000007941 */ /* 0x000fea0003800000 */
.L_x_6582:
[C---:B------:R-:W-:Y:S04]  /*6a30*/  LEA R2, P0, R152.reuse, R70, 0x1 ;  /* 0x0000004698027211 */ /* 0x040fe800078008ff */
[----:B------:R-:W-:Y:S05]  /*6a40*/  LEA.HI.X R3, R152, R71, R80, 0x1, P0 ;  /* 0x0000004798037211 */ /* 0x000fea00000f0c50 */
[----:B-----5:R2:W-:Y:S04]  /*6a50*/  STG.E.128 [R2.64], R52 ;  /* 0x0000003402007986 */ /* 0x0205e8000c101d06 */
.L_x_6581:
[----:B------:R-:W-:Y:S05]  /*6a60*/  BSYNC B1 ;  /* 0x0000000000017941 */ /* 0x000fea0003800000 */
.L_x_6580:
        /* <DEDUP_REMOVED lines=96> */
.L_x_6587:
[----:B------:R-:W-:Y:S05]  /*7070*/  BSYNC B0 ;  /* 0x0000000000007941 */ /* 0x000fea0003800000 */
.L_x_6586:
[----:B------:R-:W-:Y:S05]  /*7080*/  MOV R3, 0xa0 ;  /* 0x000000a000037802 */ /* 0x000fea0000000f00 */
[C---:B------:R-:W-:Y:S04]  /*7090*/  IMAD.WIDE.U32 R4, R3.reuse, c[0x0][0x198], R70 ;  /* 0x0000660003047a25 */ /* 0x040fe800078e0046 */
[----:B------:R-:W-:Y:S05]  /*70a0*/  IMAD R0, R3, c[0x0][0x19c], RZ ;  /* 0x0000670003007a24 */ /* 0x000fea00078e02ff */
[----:B------:R-:W-:Y:S05]  /*70b0*/  IADD3 R5, R5, R0, RZ ;  /* 0x0000000005057210 */ /* 0x000fea0007ffe0ff */
[----:B-----5:R2:W-:Y:S02]  /*70c0*/  STG.E.128 [R4.64], R52 ;  /* 0x0000003404007986 */ /* 0x0205e4000c101d06 */
.L_x_6585:
[----:B------:R-:W-:Y:S05]  /*70d0*/  BSYNC B1 ;  /* 0x0000000000017941 */ /* 0x000fea0003800000 */
.L_x_6584:
        /* <DEDUP_REMOVED lines=96> */
.L_x_6591:
[----:B------:R-:W-:Y:S05]  /*76e0*/  BSYNC B0 ;  /* 0x0000000000007941 */ /* 0x000fea0003800000 */
.L_x_6590:
[----:B------:R-:W-:Y:S05]  /*76f0*/  MOV R3, 0xc0 ;  /* 0x000000c000037802 */ /* 0x000fea0000000f00 */
[C---:B------:R-:W-:Y:S04]  /*7700*/  IMAD.WIDE.U32 R4, R3.reuse, c[0x0][0x198], R70 ;  /* 0x0000660003047a25 */ /* 0x040fe800078e0046 */
[----:B------:R-:W-:Y:S05]  /*7710*/  IMAD R0, R3, c[0x0][0x19c], RZ ;  /* 0x0000670003007a24 */ /* 0x000fea00078e02ff */
[----:B------:R-:W-:Y:S05]  /*7720*/  IADD3 R5, R5, R0, RZ ;  /* 0x0000000005057210 */ /* 0x000fea0007ffe0ff */
[----:B-----5:R2:W-:Y:S02]  /*7730*/  STG.E.128 [R4.64], R52 ;  /* 0x0000003404007986 */ /* 0x0205e4000c101d06 */
.L_x_6589:
[----:B------:R-:W-:Y:S05]  /*7740*/  BSYNC B1 ;  /* 0x0000000000017941 */ /* 0x000fea0003800000 */
.L_x_6588:
        /* <DEDUP_REMOVED lines=97> */
.L_x_6595:
[----:B------:R-:W-:Y:S05]  /*7d60*/  BSYNC B0 ;  /* 0x0000000000007941 */ /* 0x000fea0003800000 */
.L_x_6594:
[----:B------:R-:W-:Y:S05]  /*7d70*/  MOV R3, 0xe0 ;  /* 0x000000e000037802 */ /* 0x000fea0000000f00 */
[C---:B------:R-:W-:Y:S04]  /*7d80*/  IMAD.WIDE.U32 R4, R3.reuse, c[0x0][0x198], R70 ;  /* 0x0000660003047a25 */ /* 0x040fe800078e0046 */
[----:B------:R-:W-:Y:S05]  /*7d90*/  IMAD R0, R3, c[0x0][0x19c], RZ ;  /* 0x0000670003007a24 */ /* 0x000fea00078e02ff */
[----:B------:R-:W-:Y:S05]  /*7da0*/  IADD3 R5, R5, R0, RZ ;  /* 0x0000000005057210 */ /* 0x000fea0007ffe0ff */
[----:B-----5:R2:W-:Y:S02]  /*7db0*/  STG.E.128 [R4.64], R52 ;  /* 0x0000003404007986 */ /* 0x0205e4000c101d06 */
.L_x_6593:
[----:B------:R-:W-:Y:S05]  /*7dc0*/  BSYNC B1 ;  /* 0x0000000000017941 */ /* 0x000fea0003800000 */
.L_x_6592:
        /* <DEDUP_REMOVED lines=9> */
.L_x_6545:
        /* <DEDUP_REMOVED lines=72> */
.L_x_6563:
        /* <DEDUP_REMOVED lines=82> */
.L_x_6596:
        /* <DEDUP_REMOVED lines=8> */
.L_x_6597:
[----:B------:R-:W-:Y:S04]  /*8880*/  IADD3 R11, R11, -0x1, RZ ;  /* 0xffffffff0b0b7810 */ /* 0x000fe80007ffe0ff */
[----:B------:R-:W-:Y:S11]  /*8890*/  ISETP.GT.AND P0, PT, R11, R67, PT ;  /* 0x000000430b00720c */ /* 0x000ff60003f04270 */
[----:B------:R-:W-:Y:S02]  /*88a0*/  @!UPT UIADD3 URZ, URZ, URZ, URZ ;  /* 0x0000003f3f3ff290 */ /* 0x000fe4000fffe03f */
[----:B------:R-:W-:-:S05]  /*88b0*/  @P0 BRA `(.L_x_6598) ;  /* 0xffff9d6000000947 */ /* 0x000fca000383ffff */
.L_x_6544:
        /* <DEDUP_REMOVED lines=95> */
.L_x_6605:
[----:B------:R-:W-:Y:S05]  /*8eb0*/  BSYNC B0 ;  /* 0x0000000000007941 */ /* 0x000fea0003800000 */
.L_x_6604:
[----:B-----5:R1:W-:Y:S02]  /*8ec0*/  STS.128 [R177], R8 ;  /* 0x00000008b1007388 */ /* 0x0203e40000000c00 */
.L_x_6603:
[----:B------:R-:W-:Y:S05]  /*8ed0*/  BSYNC B1 ;  /* 0x0000000000017941 */ /* 0x000fea0003800000 */
.L_x_6602:
        /* <DEDUP_REMOVED lines=56> */
.L_x_6609:
[----:B------:R-:W-:Y:S05]  /*9260*/  BSYNC B0 ;  /* 0x0000000000007941 */ /* 0x000fea0003800000 */
.L_x_6608:
[----:B-----5:R2:W-:Y:S02]  /*9270*/  STS.128 [R177+0x800], R8 ;  /* 0x00080008b1007388 */ /* 0x0205e40000000c00 */
.L_x_6607:
[----:B------:R-:W-:Y:S05]  /*9280*/  BSYNC B1 ;  /* 0x0000000000017941 */ /* 0x000fea0003800000 */
.L_x_6606:
        /* <DEDUP_REMOVED lines=57> */
.L_x_6613:
[----:B------:R-:W-:Y:S05]  /*9620*/  BSYNC B0 ;  /* 0x0000000000007941 */ /* 0x000fea0003800000 */
.L_x_6612:
[----:B-----5:R2:W-:Y:S02]  /*9630*/  STS.128 [R177+0x1000], R8 ;  /* 0x00100008b1007388 */ /* 0x0205e40000000c00 */
.L_x_6611:
[----:B------:R-:W-:Y:S05]  /*9640*/  BSYNC B1 ;  /* 0x0000000000017941 */ /* 0x000fea0003800000 */
.L_x_6610:
        /* <DEDUP_REMOVED lines=56> */
.L_x_6616:
[----:B------:R-:W-:Y:S05]  /*99d0*/  BSYNC B0 ;  /* 0x0000000000007941 */ /* 0x000fea0003800000 */
.L_x_6615:
[----:B-----5:R2:W-:Y:S01]  /*99e0*/  STS.128 [R177+0x1800], R8 ;  /* 0x00180008b1007388 */ /* 0x0205e20000000c00 */
[----:B------:R-:W-:Y:S05]  /*99f0*/  BRA `(.L_x_6614) ;  /* 0x000019a000007947 */ /* 0x000fea0003800000 */
.L_x_6601:
        /* <DEDUP_REMOVED lines=88> */
.L_x_6620:
[----:B------:R-:W-:Y:S05]  /*9f80*/  BSYNC B0 ;  /* 0x0000000000007941 */ /* 0x000fea0003800000 */
.L_x_6619:
[----:B-----5:R2:W-:Y:S02]  /*9f90*/  STS.128 [R177], R20 ;  /* 0x00000014b1007388 */ /* 0x0205e40000000c00 */
.L_x_6618:
[----:B------:R-:W-:Y:S05]  /*9fa0*/  BSYNC B1 ;  /* 0x0000000000017941 */ /* 0x000fea0003800000 */
.L_x_6617:
        /* <DEDUP_REMOVED lines=91> */
.L_x_6624:
[----:B------:R-:W-:Y:S05]  /*a560*/  BSYNC B0 ;  /* 0x0000000000007941 */ /* 0x000fea0003800000 */
.L_x_6623:
[----:B-----5:R3:W-:Y:S02]  /*a570*/  STS.128 [R177+0x800], R20 ;  /* 0x00080014b1007388 */ /* 0x0207e40000000c00 */
.L_x_6622:
[----:B------:R-:W-:Y:S05]  /*a580*/  BSYNC B1 ;  /* 0x0000000000017941 */ /* 0x000fea0003800000 */
.L_x_6621:
        /* <DEDUP_REMOVED lines=92> */
.L_x_6628:
[----:B------:R-:W-:Y:S05]  /*ab50*/  BSYNC B0 ;  /* 0x0000000000007941 */ /* 0x000fea0003800000 */
.L_x_6627:
[----:B-----5:R3:W-:Y:S02]  /*ab60*/  STS.128 [R177+0x1000], R20 ;  /* 0x00100014b1007388 */ /* 0x0207e40000000c00 */
.L_x_6626:
[----:B------:R-:W-:Y:S05]  /*ab70*/  BSYNC B1 ;  /* 0x0000000000017941 */ /* 0x000fea0003800000 */
.L_x_6625:
        /* <DEDUP_REMOVED lines=93> */
.L_x_6630:
[----:B------:R-:W-:Y:S05]  /*b150*/  BSYNC B0 ;  /* 0x0000000000007941 */ /* 0x000fea0003800000 */
.L_x_6629:
[----:B-----5:R4:W-:Y:S01]  /*b160*/  STS.128 [R177+0x1800], R16 ;  /* 0x00180010b1007388 */ /* 0x0209e20000000c00 */
[----:B------:R-:W-:Y:S05]  /*b170*/  BRA `(.L_x_6614) ;  /* 0x0000022000007947 */ /* 0x000fea0003800000 */
.L_x_6600:
        /* <DEDUP_REMOVED lines=34> */
.L_x_6614:
[----:B------:R-:W-:Y:S05]  /*b3a0*/  BSYNC B2 ;  /* 0x0000000000027941 */ /* 0x000fea0003800000 */
.L_x_6599:
[----:B------:R-:W-:Y:S01]  /*b3b0*/  IADD3 R182, R56, -0x1, RZ ;  /* 0xffffffff38b67810 */ /* 0x000fe20007ffe0ff */
[----:B------:R-:W-:Y:S01]  /*b3c0*/  IMAD.SHL.U32 R40, R63, 0x40, RZ ;  /* 0x000000403f287824 */ /* 0x000fe200078e00ff */
[C---:B------:R-:W-:Y:S02]  /*b3d0*/  IADD3 R4, R178.reuse, 0x50, RZ ;  /* 0x00000050b2047810 */ /* 0x040fe40007ffe0ff */
[----:B-1----:R-:W-:Y:S01]  /*b3e0*/  IADD3 R3, R178, 0x60, RZ ;  /* 0x00000060b2037810 */ /* 0x002fe20007ffe0ff */
[----:B------:R-:W-:Y:S01]  /*b3f0*/  IMAD.SHL.U32 R2, R182, 0x80, RZ ;  /* 0x00000080b6027824 */ /* 0x000fe200078e00ff */
[C---:B------:R-:W-:Y:S02]  /*b400*/  IADD3 R0, R178.reuse, 0x70, RZ ;  /* 0x00000070b2007810 */ /* 0x040fe40007ffe0ff */
[----:B------:R-:W-:Y:S01]  /*b410*/  IADD3 R14, R178, 0x40, RZ ;  /* 0x00000040b20e7810 */ /* 0x000fe20007ffe0ff */
[----:B------:R-:W-:Y:S01]  /*b420*/  IMAD.IADD R5, R57, 0x1, -R2 ;  /* 0x0000000139057824 */ /* 0x000fe200078e0a02 */
[----:B------:R-:W-:-:S02]  /*b430*/  LOP3.LUT R40, R40, 0xfffffe00, RZ, 0xc0, !PT ;  /* 0xfffffe0028287812 */ /* 0x000fc400078ec0ff */
[----:B------:R-:W-:Y:S02]  /*b440*/  SHF.R.S32.HI R183, RZ, 0x1f, R60 ;  /* 0x0000001fffb77819 */ /* 0x000fe4000001143c */
[-C--:B------:R-:W-:Y:S02]  /*b450*/  ISETP.GE.AND P0, PT, R178, R5.reuse, PT ;  /* 0x00000005b200720c */ /* 0x080fe40003f06270 */
[-C--:B------:R-:W-:Y:S02]  /*b460*/  ISETP.GE.AND P4, PT, R12, R5.reuse, PT ;  /* 0x000000050c00720c */ /* 0x080fe40003f86270 */
[-C--:B------:R-:W-:Y:S02]  /*b470*/  ISETP.GE.AND P5, PT, R24, R5.reuse, PT ;  /* 0x000000051800720c */ /* 0x080fe40003fa6270 */
[-C--:B------:R-:W-:Y:S02]  /*b480*/  ISETP.GE.AND P3, PT, R28, R5.reuse, PT ;  /* 0x000000051c00720c */ /* 0x080fe40003f66270 */
[----:B------:R-:W-:-:S02]  /*b490*/  ISETP.GE.AND P2, PT, R4, R5, PT ;  /* 0x000000050400720c */ /* 0x000fc40003f46270 */
[----:B------:R-:W-:Y:S02]  /*b4a0*/  ISETP.GE.AND P1, PT, R3, R5, PT ;  /* 0x000000050300720c */ /* 0x000fe40003f26270 */
[----:B------:R-:W-:Y:S01]  /*b4b0*/  LEA.HI R183, R183, R60, RZ, 0x2 ;  /* 0x0000003cb7b77211 */ /* 0x000fe200078f10ff */
[----:B------:R-:W-:Y:S02]  /*b4c0*/  @!P0 IMAD.MOV.U32 R168, RZ, RZ, R170 ;  /* 0x000000ffffa88224 */ /* 0x000fe400078e00aa */
[----:B------:R-:W-:Y:S01]  /*b4d0*/  IMAD R60, R59, 0x10, R61 ;  /* 0x000000103b3c7824 */ /* 0x000fe200078e023d */
[----:B------:R-:W-:Y:S01]  /*b4e0*/  SHF.R.S32.HI R183, RZ, 0x2, R183 ;  /* 0x00000002ffb77819 */ /* 0x000fe200000114b7 */
[----:B------:R-:W-:Y:S01]  /*b4f0*/  @!P5 IMAD.MOV.U32 R6, RZ, RZ, c[0x0][0x198] ;  /* 0x00006600ff06d624 */ /* 0x000fe200078e00ff */
[----:B------:R-:W-:Y:S01]  /*b500*/  @!PT LDS RZ, [RZ] ;  /* 0x00000000fffff984 */ /* 0x000fe20000000800 */
[----:B------:R-:W-:Y:S01]  /*b510*/  @!PT LDS RZ, [RZ] ;  /* 0x00000000fffff984 */ /* 0x000fe20000000800 */
[----:B------:R-:W-:Y:S01]  /*b520*/  @!PT LDS RZ, [RZ] ;  /* 0x00000000fffff984 */ /* 0x000fe20000000800 */
[----:B------:R1:W-:Y:S01]  /*b530*/  @!P0 LDGSTS.E.BYPASS.LTC128B.128 [R177+0x2000], [R168.64] ;  /* 0x02000000a8b18fae */ /* 0x0003e2000b901d46 */
[C---:B--2---:R-:W-:Y:S01]  /*b540*/  @!P4 LEA R8, P0, R105.reuse, R170, 0x1 ;  /* 0x000000aa6908c211 */ /* 0x044fe200078008ff */
[----:B------:R-:W-:Y:S01]  /*b550*/  @!P5 IMAD.MOV.U32 R7, RZ, RZ, c[0x0][0x19c] ;  /* 0x00006700ff07d624 */ /* 0x000fe200078e00ff */
[----:B------:R-:W-:Y:S01]  /*b560*/  IADD3 R60, R60, 0x1, R183 ;  /* 0x000000013c3c7810 */ /* 0x000fe20007ffe0b7 */
[----:B---3--:R-:W-:Y:S01]  /*b570*/  @!P3 IMAD.MOV.U32 R22, RZ, RZ, c[0x0][0x198] ;  /* 0x00006600ff16b624 */ /* 0x008fe200078e00ff */
[----:B------:R-:W-:Y:S01]  /*b580*/  @!P4 LEA.HI.X R9, R105, R169, R104, 0x1, P0 ;  /* 0x000000a96909c211 */ /* 0x000fe200000f0c68 */
[----:B------:R-:W-:Y:S01]  /*b590*/  @!P2 IMAD.MOV.U32 R20, RZ, RZ, c[0x0][0x198] ;  /* 0x00006600ff14a624 */ /* 0x000fe200078e00ff */
[----:B------:R-:W-:Y:S01]  /*b5a0*/  ISETP.GE.AND P0, PT, R0, R5, PT ;  /* 0x000000050000720c */ /* 0x000fe20003f06270 */
[----:B----4-:R-:W-:Y:S01]  /*b5b0*/  @!P1 IMAD.MOV.U32 R18, RZ, RZ, c[0x0][0x198] ;  /* 0x00006600ff129624 */ /* 0x010fe200078e00ff */
[----:B------:R-:W-:Y:S01]  /*b5c0*/  IADD3 R60, R57, R60, -R174 ;  /* 0x0000003c393c7210 */ /* 0x000fe20007ffe8ae */
        /* <DEDUP_REMOVED lines=39> */
[----:B------:R-:W-:Y:S01]  /*b840*/  IMAD.SHL.U32 R59, R58, 0x2, RZ ;  /* 0x000000023a3b7824 */ /* 0x000fe200078e00ff */
[----:B------:R-:W-:Y:S01]  /*b850*/  LEA.HI R135, R135, R10, RZ, 0x1 ;  /* 0x0000000a87877211 */ /* 0x000fe200078f08ff */
[----:B------:R4:W-:Y:S01]  /*b860*/  @!P1 LDGSTS.E.BYPASS.LTC128B.128 [R177+0x5000], [R18.64] ;  /* 0x0500000012b19fae */ /* 0x0009e2000b901d46 */
[----:B------:R-:W-:-:S02]  /*b870*/  ISETP.GE.AND P1, PT, R178, R5, PT ;  /* 0x00000005b200720c */ /* 0x000fc40003f26270 */
[----:B------:R-:W-:Y:S01]  /*b880*/  @!P5 IMAD.MOV.U32 R4, RZ, RZ, c[0x0][0x1a4] ;  /* 0x00006900ff04d624 */ /* 0x000fe200078e00ff */
[----:B------:R5:W-:Y:S01]  /*b890*/  @!P0 LDGSTS.E.BYPASS.LTC128B.128 [R177+0x5800], [R16.64] ;  /* 0x0580000010b18fae */ /* 0x000be2000b901d46 */
[----:B------:R-:W-:Y:S02]  /*b8a0*/  ISETP.GE.AND P0, PT, R12, R5, PT ;  /* 0x000000050c00720c */ /* 0x000fe40003f06270 */
[----:B------:R-:W-:Y:S01]  /*b8b0*/  LOP3.LUT R59, R59, 0x6, RZ, 0xc0, !PT ;  /* 0x000000063b3b7812 */ /* 0x000fe200078ec0ff */
[----:B------:R-:W0:Y:S01]  /*b8c0*/  LDGDEPBAR ;  /* 0x00000000000079af */ /* 0x000e220000000000 */
[----:B------:R-:W-:-:S09]  /*b8d0*/  IADD3 R58, R60, c[0x0][0x2e8], RZ ;  /* 0x0000ba003c3a7a10 */ /* 0x000fd20007ffe0ff */
        /* <DEDUP_REMOVED lines=51> */
[----:B------:R-:W-:Y:S01]  /*bc10*/  @!P1 IMAD R4, R4, 0xc0, RZ ;  /* 0x000000c004049824 */ /* 0x000fe200078e02ff */
[----:B------:R-:W-:Y:S01]  /*bc20*/  LOP3.LUT R3, R3, R10, RZ, 0x3c, !PT ;  /* 0x0000000a03037212 */ /* 0x000fe200078e3cff */
[----:B----4-:R-:W-:Y:S02]  /*bc30*/  @!P0 IMAD.MOV.U32 R12, RZ, RZ, c[0x0][0x1a0] ;  /* 0x00006800ff0c8624 */ /* 0x010fe400078e00ff */
[----:B------:R-:W-:Y:S02]  /*bc40*/  @!P0 IMAD.MOV.U32 R0, RZ, RZ, c[0x0][0x1a4] ;  /* 0x00006900ff008624 */ /* 0x000fe400078e00ff */
[----:B------:R-:W-:-:S02]  /*bc50*/  @!P2 IMAD R5, R5, 0xa0, RZ ;  /* 0x000000a00505a824 */ /* 0x000fc400078e02ff */
[----:B------:R-:W-:Y:S02]  /*bc60*/  @!P1 IMAD.IADD R15, R15, 0x1, R4 ;  /* 0x000000010f0f9824 */ /* 0x000fe400078e0204 */
[----:B------:R-:W-:-:S04]  /*bc70*/  @!P0 IMAD.WIDE.U32 R12, R12, 0xe0, R172 ;  /* 0x000000e00c0c8825 */ /* 0x000fc800078e00ac */
[----:B-----5:R-:W-:Y:S02]  /*bc80*/  @!P3 IMAD.MOV.U32 R6, RZ, RZ, c[0x0][0x1a4] ;  /* 0x00006900ff06b624 */ /* 0x020fe400078e00ff */
[----:B------:R-:W-:Y:S02]  /*bc90*/  @!P0 IMAD R7, R0, 0xe0, RZ ;  /* 0x000000e000078824 */ /* 0x000fe400078e02ff */
[----:B------:R-:W-:Y:S02]  /*bca0*/  @!P3 IMAD R6, R6, 0x60, RZ ;  /* 0x000000600606b824 */ /* 0x000fe400078e02ff */
[----:B------:R-:W-:Y:S02]  /*bcb0*/  @!P2 IMAD.IADD R5, R17, 0x1, R5 ;  /* 0x000000011105a824 */ /* 0x000fe400078e0205 */
[----:B------:R-:W-:Y:S02]  /*bcc0*/  @!P3 IMAD.IADD R19, R19, 0x1, R6 ;  /* 0x000000011313b824 */ /* 0x000fe400078e0206 */
[----:B------:R-:W-:-:S02]  /*bcd0*/  @!P2 IMAD.MOV.U32 R4, RZ, RZ, R16 ;  /* 0x000000ffff04a224 */ /* 0x000fc400078e0010 */
[----:B------:R-:W-:Y:S01]  /*bce0*/  IMAD.IADD R168, R3, 0x1, R168 ;  /* 0x0000000103a87824 */ /* 0x000fe200078e02a8 */
[----:B------:R-:W-:Y:S01]  /*bcf0*/  @!PT LDS RZ, [RZ] ;  /* 0x00000000fffff984 */ /* 0x000fe20000000800 */
[----:B------:R-:W-:Y:S01]  /*bd00*/  @!PT LDS RZ, [RZ] ;  /* 0x00000000fffff984 */ /* 0x000fe20000000800 */
[----:B------:R-:W-:Y:S01]  /*bd10*/  @!PT LDS RZ, [RZ] ;  /* 0x00000000fffff984 */ /* 0x000fe20000000800 */
[----:B------:R4:W-:Y:S01]  /*bd20*/  @!P3 LDGSTS.E.BYPASS.LTC128B.128 [R177+0x7800], [R18.64] ;  /* 0x0780000012b1bfae */ /* 0x0009e2000b901d46 */
[----:B------:R-:W-:Y:S01]  /*bd30*/  @!P0 IMAD.IADD R7, R13, 0x1, R7 ;  /* 0x000000010d078824 */ /* 0x000fe200078e0207 */
[----:B------:R-:W-:Y:S01]  /*bd40*/  LOP3.LUT R3, R3, R40, RZ, 0xfc, !PT ;  /* 0x0000002803037212 */ /* 0x000fe200078efcff */
[----:B------:R-:W-:Y:S01]  /*bd50*/  @!P0 IMAD.MOV.U32 R6, RZ, RZ, R12 ;  /* 0x000000ffff068224 */ /* 0x000fe200078e000c */
[----:B------:R-:W-:Y:S01]  /*bd60*/  @P4 STS.128 [R177+0x8000], RZ ;  /* 0x008000ffb1004388 */ /* 0x000fe20000000c00 */
[----:B------:R-:W-:Y:S02]  /*bd70*/  IMAD.SHL.U32 R167, R167, 0x2, RZ ;  /* 0x00000002a7a77824 */ /* 0x000fe400078e00ff */
[----:B------:R-:W-:Y:S01]  /*bd80*/  IMAD.SHL.U32 R168, R168, 0x2, RZ ;  /* 0x00000002a8a87824 */ /* 0x000fe200078e00ff */
[----:B------:R-:W-:Y:S01]  /*bd90*/  @!PT LDS RZ, [RZ] ;  /* 0x00000000fffff984 */ /* 0x000fe20000000800 */
[----:B------:R-:W-:Y:S01]  /*bda0*/  @!PT LDS RZ, [RZ] ;  /* 0x00000000fffff984 */ /* 0x000fe20000000800 */
[----:B------:R-:W-:Y:S01]  /*bdb0*/  @!PT LDS RZ, [RZ] ;  /* 0x00000000fffff984 */ /* 0x000fe20000000800 */
[----:B------:R5:W-:Y:S01]  /*bdc0*/  @!P4 LDGSTS.E.BYPASS.LTC128B.128 [R177+0x8000], [R8.64] ;  /* 0x0800000008b1cfae */ /* 0x000be2000b901d46 */
[----:B------:R-:W-:Y:S01]  /*bdd0*/  IMAD.MOV.U32 R0, RZ, RZ, 0x20 ;  /* 0x00000020ff007424 */ /* 0x000fe200078e00ff */
[----:B------:R-:W-:Y:S01]  /*bde0*/  IADD3 R164, R167, 0x2040, RZ ;  /* 0x00002040a7a47810 */ /* 0x000fe20007ffe0ff */
[--C-:B------:R-:W-:Y:S01]  /*bdf0*/  IMAD R166, R42, 0x2, R168.reuse ;  /* 0x000000022aa67824 */ /* 0x100fe200078e02a8 */
[----:B------:R-:W-:Y:S01]  /*be00*/  @P2 STS.128 [R177+0x8800], RZ ;  /* 0x008800ffb1002388 */ /* 0x000fe20000000c00 */
[----:B------:R-:W-:-:S02]  /*be10*/  IMAD R165, R43, 0x2, R168 ;  /* 0x000000022ba57824 */ /* 0x000fc400078e02a8 */
[----:B------:R-:W-:Y:S01]  /*be20*/  IMAD.IADD R40, R2, 0x1, R59 ;  /* 0x0000000102287824 */ /* 0x000fe200078e023b */
[----:B------:R-:W-:Y:S01]  /*be30*/  @!PT LDS RZ, [RZ] ;  /* 0x00000000fffff984 */ /* 0x000fe20000000800 */
[----:B------:R-:W-:Y:S01]  /*be40*/  @!PT LDS RZ, [RZ] ;  /* 0x00000000fffff984 */ /* 0x000fe20000000800 */
[----:B------:R-:W-:Y:S01]  /*be50*/  @!PT LDS RZ, [RZ] ;  /* 0x00000000fffff984 */ /* 0x000fe20000000800 */
[----:B------:R1:W-:Y:S01]  /*be60*/  @!P2 LDGSTS.E.BYPASS.LTC128B.128 [R177+0x8800], [R4.64] ;  /* 0x0880000004b1afae */ /* 0x0003e2000b901d46 */
[----:B------:R-:W-:-:S03]  /*be70*/  IMAD R163, R42, 0x2, R165 ;  /* 0x000000022aa37824 */ /* 0x000fc600078e02a5 */
        /* <DEDUP_REMOVED lines=13> */
[----:B----4-:R-:W-:Y:S04]  /*bf50*/  LDSM.16.M88.4 R16, [R168] ;  /* 0x00000000a810783b */ /* 0x010fe80000000200 */
[----:B------:R-:W4:Y:S01]  /*bf60*/  LDSM.16.M88.4 R68, [R167+0x2000] ;  /* 0x00200000a744783b */ /* 0x000f220000000200 */
[----:B-1----:R-:W-:-:S03]  /*bf70*/  IADD3 R4, R167, 0x2000, RZ ;  /* 0x00002000a7047810 */ /* 0x002fc60007ffe0ff */
[----:B-----5:R-:W-:Y:S01]  /*bf80*/  LDSM.16.M88.4 R8, [R166] ;  /* 0x00000000a608783b */ /* 0x020fe20000000200 */
[----:B------:R-:W-:-:S03]  /*bf90*/  @P2 IADD3 R164, R4, -0x40, RZ ;  /* 0xffffffc004a42810 */ /* 0x000fc60007ffe0ff */
[----:B------:R-:W1:Y:S01]  /*bfa0*/  LDSM.16.M88.4 R36, [R167+0x2800] ;  /* 0x00280000a724783b */ /* 0x000e620000000200 */
[----:B------:R-:W-:-:S03]  /*bfb0*/  IADD3 R157, R164, 0x800, RZ ;  /* 0x00000800a49d7810 */ /* 0x000fc60007ffe0ff */
[----:B--2---:R-:W2:Y:S01]  /*bfc0*/  LDSM.16.M88.4 R12, [R161+0x2000] ;  /* 0x00200000a10c783b */ /* 0x004ea20000000200 */
[----:B------:R-:W-:Y:S01]  /*bfd0*/  IMAD.IADD R100, R0, 0x1, R164 ;  /* 0x0000000100647824 */ /* 0x000fe200078e02a4 */
[C---:B------:R-:W-:Y:S02]  /*bfe0*/  IADD3 R156, R164.reuse, 0x1000, RZ ;  /* 0x00001000a49c7810 */ /* 0x040fe40007ffe0ff */
[----:B------:R-:W-:Y:S01]  /*bff0*/  LDSM.16.M88.4 R28, [R164] ;  /* 0x00000000a41c783b */ /* 0x000fe20000000200 */
[C---:B------:R-:W-:Y:S02]  /*c000*/  IADD3 R155, R164.reuse, 0x1800, RZ ;  /* 0x00001800a49b7810 */ /* 0x040fe40007ffe0ff */
[C---:B------:R-:W-:Y:S01]  /*c010*/  IADD3 R154, R164.reuse, 0x2000, RZ ;  /* 0x00002000a49a7810 */ /* 0x040fe20007ffe0ff */
[----:B---3--:R-:W-:Y:S01]  /*c020*/  LDSM.16.M88.4 R4, [R165] ;  /* 0x00000000a504783b */ /* 0x008fe20000000200 */
[C---:B------:R-:W-:Y:S02]  /*c030*/  IADD3 R153, R164.reuse, 0x2800, RZ ;  /* 0x00002800a4997810 */ /* 0x040fe40007ffe0ff */
[----:B------:R-:W-:Y:S01]  /*c040*/  IADD3 R152, R164, 0x3000, RZ ;  /* 0x00003000a4987810 */ /* 0x000fe20007ffe0ff */
[----:B------:R-:W-:Y:S04]  /*c050*/  LDSM.16.M88.4 R64, [R100] ;  /* 0x000000006440783b */ /* 0x000fe80000000200 */
[----:B------:R-:W3:Y:S04]  /*c060*/  LDSM.16.M88.4 R80, [R167+0x3000] ;  /* 0x00300000a750783b */ /* 0x000ee80000000200 */
[----:B------:R-:W-:Y:S04]  /*c070*/  LDSM.16.M88.4 R32, [R167+0x3800] ;  /* 0x00380000a720783b */ /* 0x000fe80000000200 */
[----:B------:R-:W-:Y:S01]  /*c080*/  LDSM.16.M88.4 R76, [R161+0x2800] ;  /* 0x00280000a14c783b */ /* 0x000fe20000000200 */
[C---:B----4-:R-:W-:Y:S03]  /*c090*/  HMMA.16816.F32 R24, R16.reuse, R68, RZ ;  /* 0x000000441018723c */ /* 0x050fe600000018ff */
[----:B------:R-:W-:Y:S04]  /*c0a0*/  LDSM.16.M88.4 R72, [R161+0x3000] ;  /* 0x00300000a148783b */ /* 0x000fe80000000200 */
        /* <DEDUP_REMOVED lines=8> */
[----:B------:R-:W0:Y:S05]  /*c130*/  LDGDEPBAR ;  /* 0x00000000000079af */ /* 0x000e2a0000000000 */
[----:B------:R-:W-:Y:S01]  /*c140*/  HMMA.16816.F32 R68, R8, R14, R68 ;  /* 0x0000000e0844723c */ /* 0x000fe20000001844 */
[----:B------:R-:W1:Y:S07]  /*c150*/  LDSM.16.M88.4 R12, [R163] ;  /* 0x00000000a30c783b */ /* 0x000e6e0000000200 */
[----:B---3--:R-:W-:Y:S08]  /*c160*/  HMMA.16816.F32 R20, R16, R80, RZ ;  /* 0x000000501014723c */ /* 0x008ff000000018ff */
[C---:B------:R-:W-:Y:S08]  /*c170*/  HMMA.16816.F32 R24, R4.reuse, R28, R24 ;  /* 0x0000001c0418723c */ /* 0x040ff00000001818 */
[----:B------:R-:W-:Y:S08]  /*c180*/  HMMA.16816.F32 R68, R4, R30, R68 ;  /* 0x0000001e0444723c */ /* 0x000ff00000001844 */
[C---:B------:R-:W-:Y:S08]  /*c190*/  HMMA.16816.F32 R36, R16.reuse, R38, RZ ;  /* 0x000000261024723c */ /* 0x040ff000000018ff */
[----:B------:R-:W-:Y:S08]  /*c1a0*/  HMMA.16816.F32 R80, R16, R82, RZ ;  /* 0x000000521050723c */ /* 0x000ff000000018ff */
[C---:B-1----:R-:W-:Y:S08]  /*c1b0*/  HMMA.16816.F32 R24, R12.reuse, R64, R24 ;  /* 0x000000400c18723c */ /* 0x042ff00000001818 */
[----:B------:R-:W-:Y:S01]  /*c1c0*/  HMMA.16816.F32 R68, R12, R66, R68 ;  /* 0x000000420c44723c */ /* 0x000fe20000001844 */
[----:B------:R-:W1:Y:S07]  /*c1d0*/  LDSM.16.M88.4 R64, [R164+0x1000] ;  /* 0x00100000a440783b */ /* 0x000e6e0000000200 */
[C---:B------:R-:W-:Y:S08]  /*c1e0*/  HMMA.16816.F32 R28, R16.reuse, R32, RZ ;  /* 0x00000020101c723c */ /* 0x040ff000000018ff */
[----:B------:R-:W-:Y:S01]  /*c1f0*/  FMUL.FTZ R25, R25, c[0x0][0x2ec] ;  /* 0x0000bb0019197a20 */ /* 0x000fe20000410000 */
[----:B------:R-:W-:Y:S01]  /*c200*/  HMMA.16816.F32 R32, R16, R34, RZ ;  /* 0x000000221020723c */ /* 0x000fe200000018ff */
[----:B------:R-:W-:-:S02]  /*c210*/  FMUL.FTZ R0, R24, c[0x0][0x2ec] ;  /* 0x0000bb0018007a20 */ /* 0x000fc40000410000 */
[----:B------:R2:W-:Y:S01]  /*c220*/  MUFU.TANH R62, R25 ;  /* 0x00000019003e7308 */ /* 0x0005e20000002400 */
[----:B------:R-:W-:Y:S02]  /*c230*/  FMUL.FTZ R41, R26, c[0x0][0x2ec] ;  /* 0x0000bb001a297a20 */ /* 0x000fe40000410000 */
[----:B------:R-:W-:Y:S02]  /*c240*/  FMUL.FTZ R96, R27, c[0x0][0x2ec] ;  /* 0x0000bb001b607a20 */ /* 0x000fe40000410000 */
[----:B------:R-:W-:Y:S01]  /*c250*/  HMMA.16816.F32 R52, R8, R76, R52 ;  /* 0x0000004c0834723c */ /* 0x000fe20000001834 */
[----:B------:R-:W-:Y:S02]  /*c260*/  FMUL.FTZ R69, R69, c[0x0][0x2ec] ;  /* 0x0000bb0045457a20 */ /* 0x000fe40000410000 */
[----:B------:R-:W-:Y:S01]  /*c270*/  FMUL.FTZ R70, R70, c[0x0][0x2ec] ;  /* 0x0000bb0046467a20 */ /* 0x000fe20000410000 */
[----:B------:R-:W-:Y:S01]  /*c280*/  MUFU.TANH R96, R96 ;  /* 0x0000006000607308 */ /* 0x000fe20000002400 */
[----:B------:R-:W-:-:S02]  /*c290*/  FMUL.FTZ R71, R71, c[0x0][0x2ec] ;  /* 0x0000bb0047477a20 */ /* 0x000fc40000410000 */
[----:B------:R-:W-:Y:S01]  /*c2a0*/  FMUL.FTZ R63, R68, c[0x0][0x2ec] ;  /* 0x0000bb00443f7a20 */ /* 0x000fe20000410000 */
[C---:B------:R-:W-:Y:S01]  /*c2b0*/  HMMA.16816.F32 R36, R8.reuse, R78, R36 ;  /* 0x0000004e0824723c */ /* 0x040fe20000001824 */
[----:B------:R-:W-:Y:S03]  /*c2c0*/  LDSM.16.M88.4 R76, [R100+0x800] ;  /* 0x00080000644c783b */ /* 0x000fe60000000200 */
[----:B------:R-:W3:Y:S01]  /*c2d0*/  MUFU.TANH R97, R69 ;  /* 0x0000004500617308 */ /* 0x000ee20000002400 */
[----:B--2---:R-:W2:Y:S03]  /*c2e0*/  LDSM.16.M88.4 R24, [R164+0x1800] ;  /* 0x00180000a418783b */ /* 0x004ea60000000200 */
[C---:B------:R-:W-:Y:S04]  /*c2f0*/  HMMA.16816.F32 R20, R8.reuse, R72, R20 ;  /* 0x000000480814723c */ /* 0x040fe80000001814 */
[----:B------:R-:W4:Y:S04]  /*c300*/  MUFU.TANH R98, R70 ;  /* 0x0000004600627308 */ /* 0x000f280000002400 */
[C---:B------:R-:W-:Y:S01]  /*c310*/  HMMA.16816.F32 R80, R8.reuse, R74, R80 ;  /* 0x0000004a0850723c */ /* 0x040fe20000001850 */
[----:B------:R-:W-:Y:S03]  /*c320*/  LDSM.16.M88.4 R72, [R167+0x4000] ;  /* 0x00400000a748783b */ /* 0x000fe60000000200 */
[----:B------:R5:W-:Y:S04]  /*c330*/  MUFU.TANH R99, R71 ;  /* 0x0000004700637308 */ /* 0x000be80000002400 */
[C---:B------:R-:W-:Y:S04]  /*c340*/  HMMA.16816.F32 R28, R8.reuse, R48, R28 ;  /* 0x00000030081c723c */ /* 0x040fe8000000181c */
[----:B------:R-:W-:Y:S04]  /*c350*/  MUFU.TANH R63, R63 ;  /* 0x0000003f003f7308 */ /* 0x000fe80000002400 */
[----:B------:R-:W-:Y:S01]  /*c360*/  HMMA.16816.F32 R32, R8, R50, R32 ;  /* 0x000000320820723c */ /* 0x000fe20000001820 */
[----:B------:R-:W3:Y:S03]  /*c370*/  LDSM.16.M88.4 R48, [R100+0x1000] ;  /* 0x001000006430783b */ /* 0x000ee60000000200 */
[----:B------:R-:W-:Y:S04]  /*c380*/  MUFU.TANH R41, R41 ;  /* 0x0000002900297308 */ /* 0x000fe80000002400 */
[C---:B------:R-:W-:Y:S04]  /*c390*/  HMMA.16816.F32 R52, R4.reuse, R44, R52 ;  /* 0x0000002c0434723c */ /* 0x040fe80000001834 */
[----:B------:R-:W-:Y:S04]  /*c3a0*/  MUFU.TANH R0, R0 ;  /* 0x0000000000007308 */ /* 0x000fe80000002400 */
[C---:B------:R-:W-:Y:S08]  /*c3b0*/  HMMA.16816.F32 R36, R4.reuse, R46, R36 ;  /* 0x0000002e0424723c */ /* 0x040ff00000001824 */
[C---:B-1----:R-:W-:Y:S08]  /*c3c0*/  HMMA.16816.F32 R20, R4.reuse, R64, R20 ;  /* 0x000000400414723c */ /* 0x042ff00000001814 */
[C---:B------:R-:W-:Y:S01]  /*c3d0*/  HMMA.16816.F32 R80, R4.reuse, R66, R80 ;  /* 0x000000420450723c */ /* 0x040fe20000001850 */
[----:B------:R-:W5:Y:S07]  /*c3e0*/  LDSM.16.M88.4 R64, [R167+0x4800] ;  /* 0x00480000a740783b */ /* 0x000f6e0000000200 */
[----:B--2---:R-:W-:Y:S08]  /*c3f0*/  HMMA.16816.F32 R28, R4, R24, R28 ;  /* 0x00000018041c723c */ /* 0x004ff0000000181c */
[C---:B------:R-:W-:Y:S08]  /*c400*/  HMMA.16816.F32 R52, R12.reuse, R76, R52 ;  /* 0x0000004c0c34723c */ /* 0x040ff00000001834 */
[C---:B------:R-:W-:Y:S01]  /*c410*/  HMMA.16816.F32 R36, R12.reuse, R78, R36 ;  /* 0x0000004e0c24723c */ /* 0x040fe20000001824 */
[----:B------:R-:W1:Y:S07]  /*c420*/  LDSM.16.M88.4 R76, [R161+0x4800] ;  /* 0x00480000a14c783b */ /* 0x000e6e0000000200 */
[C---:B---3--:R-:W-:Y:S08]  /*c430*/  HMMA.16816.F32 R80, R12.reuse, R50, R80 ;  /* 0x000000320c50723c */ /* 0x048ff00000001850 */
[----:B------:R-:W-:Y:S01]  /*c440*/  HMMA.16816.F32 R28, R12, R88, R28 ;  /* 0x000000580c1c723c */ /* 0x000fe2000000181c */
[----:B------:R-:W-:-:S02]  /*c450*/  FMUL.FTZ R52, R52, c[0x0][0x2ec] ;  /* 0x0000bb0034347a20 */ /* 0x000fc40000410000 */
[----:B------:R-:W-:Y:S02]  /*c460*/  FMUL.FTZ R53, R53, c[0x0][0x2ec] ;  /* 0x0000bb0035357a20 */ /* 0x000fe40000410000 */
[----:B------:R-:W-:Y:S01]  /*c470*/  FMUL.FTZ R54, R54, c[0x0][0x2ec] ;  /* 0x0000bb0036367a20 */ /* 0x000fe20000410000 */
[----:B------:R-:W2:Y:S01]  /*c480*/  MUFU.TANH R101, R52 ;  /* 0x0000003400657308 */ /* 0x000ea20000002400 */
[----:B------:R-:W-:Y:S01]  /*c490*/  FMUL.FTZ R55, R55, c[0x0][0x2ec] ;  /* 0x0000bb0037377a20 */ /* 0x000fe20000410000 */
[----:B-----5:R-:W-:Y:S01]  /*c4a0*/  HMMA.16816.F32 R68, R16, R64, RZ ;  /* 0x000000401044723c */ /* 0x020fe200000018ff */
[----:B------:R-:W-:Y:S02]  /*c4b0*/  FMUL.FTZ R36, R36, c[0x0][0x2ec] ;  /* 0x0000bb0024247a20 */ /* 0x000fe40000410000 */
[----:B------:R-:W-:Y:S02]  /*c4c0*/  FMUL.FTZ R37, R37, c[0x0][0x2ec] ;  /* 0x0000bb0025257a20 */ /* 0x000fe40000410000 */
[----:B------:R-:W-:Y:S01]  /*c4d0*/  FMUL.FTZ R38, R38, c[0x0][0x2ec] ;  /* 0x0000bb0026267a20 */ /* 0x000fe20000410000 */
[----:B------:R-:W-:Y:S01]  /*c4e0*/  MUFU.TANH R105, R36 ;  /* 0x0000002400697308 */ /* 0x000fe20000002400 */
[----:B------:R-:W-:Y:S01]  /*c4f0*/  FMUL.FTZ R39, R39, c[0x0][0x2ec] ;  /* 0x0000bb0027277a20 */ /* 0x000fe20000410000 */
[----:B------:R-:W-:Y:S01]  /*c500*/  HMMA.16816.F32 R32, R4, R26, R32 ;  /* 0x0000001a0420723c */ /* 0x000fe20000001820 */
[----:B------:R-:W-:Y:S01]  /*c510*/  FMUL.FTZ R80, R80, c[0x0][0x2ec] ;  /* 0x0000bb0050507a20 */ /* 0x000fe20000410000 */
[----:B------:R-:W-:Y:S01]  /*c520*/  LDSM.16.M88.4 R24, [R167+0x5000] ;  /* 0x00500000a718783b */ /* 0x000fe20000000200 */
[----:B------:R-:W-:-:S02]  /*c530*/  FMUL.FTZ R81, R81, c[0x0][0x2ec] ;  /* 0x0000bb0051517a20 */ /* 0x000fc40000410000 */
[----:B------:R-:W-:Y:S01]  /*c540*/  FMUL.FTZ R82, R82, c[0x0][0x2ec] ;  /* 0x0000bb0052527a20 */ /* 0x000fe20000410000 */
[----:B------:R3:W-:Y:S01]  /*c550*/  MUFU.TANH R123, R80 ;  /* 0x00000050007b7308 */ /* 0x0007e20000002400 */
[----:B------:R-:W-:Y:S01]  /*c560*/  FMUL.FTZ R83, R83, c[0x0][0x2ec] ;  /* 0x0000bb0053537a20 */ /* 0x000fe20000410000 */
[----:B------:R-:W-:Y:S01]  /*c570*/  HMMA.16816.F32 R44, R16, R72, RZ ;  /* 0x00000048102c723c */ /* 0x000fe200000018ff */
[----:B------:R-:W-:Y:S02]  /*c580*/  FMUL.FTZ R28, R28, c[0x0][0x2ec] ;  /* 0x0000bb001c1c7a20 */ /* 0x000fe40000410000 */
[----:B------:R-:W-:-:S03]  /*c590*/  FMUL.FTZ R118, R30, c[0x0][0x2ec] ;  /* 0x0000bb001e767a20 */ /* 0x000fc60000410000 */
[----:B------:R5:W-:Y:S02]  /*c5a0*/  MUFU.TANH R119, R28 ;  /* 0x0000001c00777308 */ /* 0x000be40000002400 */
[----:B------:R-:W-:Y:S01]  /*c5b0*/  HMMA.16816.F32 R72, R16, R74, RZ ;  /* 0x0000004a1048723c */ /* 0x000fe200000018ff */
[----:B---3--:R-:W-:-:S05]  /*c5c0*/  FMUL.FTZ R80, R29, c[0x0][0x2ec] ;  /* 0x0000bb001d507a20 */ /* 0x008fca0000410000 */
[----:B------:R-:W-:Y:S02]  /*c5d0*/  MUFU.TANH R106, R37 ;  /* 0x00000025006a7308 */ /* 0x000fe40000002400 */
[----:B------:R-:W-:Y:S01]  /*c5e0*/  HMMA.16816.F32 R20, R12, R48, R20 ;  /* 0x000000300c14723c */ /* 0x000fe20000001814 */
[----:B------:R-:W3:Y:S05]  /*c5f0*/  LDSM.16.M88.4 R48, [R164+0x2000] ;  /* 0x00200000a430783b */ /* 0x000eea0000000200 */
[----:B------:R-:W-:Y:S02]  /*c600*/  MUFU.TANH R107, R38 ;  /* 0x00000026006b7308 */ /* 0x000fe40000002400 */
[----:B------:R-:W-:Y:S06]  /*c610*/  HMMA.16816.F32 R64, R16, R66, RZ ;  /* 0x000000421040723c */ /* 0x000fec00000018ff */
[----:B------:R2:W-:Y:S02]  /*c620*/  MUFU.TANH R109, R39 ;  /* 0x00000027006d7308 */ /* 0x0005e40000002400 */
[----:B-1----:R-:W-:Y:S07]  /*c630*/  HMMA.16816.F32 R68, R8, R76, R68 ;  /* 0x0000004c0844723c */ /* 0x002fee0000001844 */
[----:B------:R-:W-:Y:S01]  /*c640*/  FMUL.FTZ R77, R31, c[0x0][0x2ec] ;  /* 0x0000bb001f4d7a20 */ /* 0x000fe20000410000 */
[----:B------:R-:W-:Y:S01]  /*c650*/  HMMA.16816.F32 R32, R12, R90, R32 ;  /* 0x0000005a0c20723c */ /* 0x000fe20000001820 */
[----:B-----5:R-:W1:Y:S01]  /*c660*/  LDSM.16.M88.4 R28, [R164+0x2800] ;  /* 0x00280000a41c783b */ /* 0x020e620000000200 */
[----:B------:R5:W-:Y:S01]  /*c670*/  MUFU.TANH R121, R81 ;  /* 0x0000005100797308 */ /* 0x000be20000002400 */
[----:B------:R-:W-:-:S02]  /*c680*/  FMUL.FTZ R20, R20, c[0x0][0x2ec] ;  /* 0x0000bb0014147a20 */ /* 0x000fc40000410000 */
[----:B------:R-:W-:Y:S01]  /*c690*/  FMUL.FTZ R21, R21, c[0x0][0x2ec] ;  /* 0x0000bb0015157a20 */ /* 0x000fe20000410000 */
[----:B--2---:R-:W2:Y:S02]  /*c6a0*/  LDSM.16.M88.4 R36, [R100+0x2000] ;  /* 0x002000006424783b */ /* 0x004ea40000000200 */
[----:B------:R-:W-:Y:S01]  /*c6b0*/  HMMA.16816.F32 R44, R8, R92, R44 ;  /* 0x0000005c082c723c */ /* 0x000fe2000000182c */
[----:B------:R-:W-:Y:S01]  /*c6c0*/  FMUL.FTZ R108, R22, c[0x0][0x2ec] ;  /* 0x0000bb00166c7a20 */ /* 0x000fe20000410000 */
[----:B------:R-:W-:Y:S01]  /*c6d0*/  MUFU.TANH R102, R53 ;  /* 0x0000003500667308 */ /* 0x000fe20000002400 */
[----:B------:R-:W-:-:S05]  /*c6e0*/  FMUL.FTZ R110, R23, c[0x0][0x2ec] ;  /* 0x0000bb00176e7a20 */ /* 0x000fca0000410000 */
[C---:B------:R-:W-:Y:S01]  /*c6f0*/  HMMA.16816.F32 R92, R8.reuse, R94, R72 ;  /* 0x0000005e085c723c */ /* 0x040fe20000001848 */
[----:B------:R-:W-:Y:S01]  /*c700*/  LDSM.16.M88.4 R72, [R161+0x5000] ;  /* 0x00500000a148783b */ /* 0x000fe20000000200 */
[----:B------:R-:W1:Y:S06]  /*c710*/  MUFU.TANH R103, R54 ;  /* 0x0000003600677308 */ /* 0x000e6c0000002400 */
[----:B------:R-:W-:Y:S01]  /*c720*/  HMMA.16816.F32 R64, R8, R78, R64 ;  /* 0x0000004e0840723c */ /* 0x000fe20000001840 */
[----:B------:R-:W-:Y:S01]  /*c730*/  FMUL.FTZ R76, R32, c[0x0][0x2ec] ;  /* 0x0000bb00204c7a20 */ /* 0x000fe20000410000 */
[----:B------:R1:W1:Y:S01]  /*c740*/  MUFU.TANH R104, R55 ;  /* 0x0000003700687308 */ /* 0x0002620000002400 */
[----:B-----5:R-:W-:-:S02]  /*c750*/  FMUL.FTZ R81, R33, c[0x0][0x2ec] ;  /* 0x0000bb0021517a20 */ /* 0x020fc40000410000 */
[----:B------:R-:W-:Y:S02]  /*c760*/  FMUL.FTZ R116, R35, c[0x0][0x2ec] ;  /* 0x0000bb0023747a20 */ /* 0x000fe40000410000 */
[----:B------:R-:W-:Y:S01]  /*c770*/  FMUL.FTZ R78, R34, c[0x0][0x2ec] ;  /* 0x0000bb00224e7a20 */ /* 0x000fe20000410000 */
[C---:B---3--:R-:W-:Y:S01]  /*c780*/  HMMA.16816.F32 R44, R4.reuse, R48, R44 ;  /* 0x00000030042c723c */ /* 0x048fe2000000182c */
[----:B------:R-:W3:Y:S01]  /*c790*/  LDSM.16.M88.4 R32, [R100+0x2800] ;  /* 0x002800006420783b */ /* 0x000ee20000000200 */
[----:B------:R-:W-:Y:S06]  /*c7a0*/  MUFU.TANH R88, R20 ;  /* 0x0000001400587308 */ /* 0x000fec0000002400 */
[C---:B------:R-:W-:Y:S01]  /*c7b0*/  HMMA.16816.F32 R92, R4.reuse, R50, R92 ;  /* 0x00000032045c723c */ /* 0x040fe2000000185c */
[----:B------:R-:W-:Y:S01]  /*c7c0*/  LDSM.16.M88.4 R48, [R161+0x5800] ;  /* 0x00580000a130783b */ /* 0x000fe20000000200 */
[----:B------:R-:W-:Y:S06]  /*c7d0*/  MUFU.TANH R89, R21 ;  /* 0x0000001500597308 */ /* 0x000fec0000002400 */
[----:B-1----:R-:W-:Y:S02]  /*c7e0*/  HMMA.16816.F32 R68, R4, R28, R68 ;  /* 0x0000001c0444723c */ /* 0x002fe40000001844 */
[----:B------:R1:W-:Y:S05]  /*c7f0*/  MUFU.TANH R134, R82 ;  /* 0x0000005200867308 */ /* 0x0003ea0000002400 */
[C---:B------:R-:W-:Y:S01]  /*c800*/  IADD3 R28, R58.reuse, 0x8, RZ ;  /* 0x000000083a1c7810 */ /* 0x040fe20007ffe0ff */
[----:B------:R-:W-:Y:S01]  /*c810*/  HMMA.16816.F32 R52, R16, R24, RZ ;  /* 0x000000181034723c */ /* 0x000fe200000018ff */
[-C--:B------:R-:W-:Y:S01]  /*c820*/  IMNMX R58, R58, R57.reuse, PT ;  /* 0x000000393a3a7217 */ /* 0x080fe20003800200 */
[----:B------:R-:W5:Y:S01]  /*c830*/  MUFU.TANH R108, R108 ;  /* 0x0000006c006c7308 */ /* 0x000f620000002400 */
[----:B------:R-:W-:-:S02]  /*c840*/  IMNMX R57, R28, R57, PT ;  /* 0x000000391c397217 */ /* 0x000fc40003800200 */
[C---:B------:R-:W-:Y:S02]  /*c850*/  IADD3 R28, R40.reuse, 0x1, RZ ;  /* 0x00000001281c7810 */ /* 0x040fe40007ffe0ff */
[----:B------:R-:W-:Y:S01]  /*c860*/  IADD3 R29, R40, 0x8, RZ ;  /* 0x00000008281d7810 */ /* 0x000fe20007ffe0ff */
[C---:B--2---:R-:W-:Y:S01]  /*c870*/  HMMA.16816.F32 R44, R12.reuse, R36, R44 ;  /* 0x000000240c2c723c */ /* 0x044fe2000000182c */
[CC--:B------:R-:W-:Y:S01]  /*c880*/  ISETP.GE.AND P1, PT, R28.reuse, R58.reuse, PT ;  /* 0x0000003a1c00720c */ /* 0x0c0fe20003f26270 */
[----:B------:R-:W-:Y:S01]  /*c890*/  MUFU.TANH R132, R83 ;  /* 0x0000005300847308 */ /* 0x000fe20000002400 */
[-C--:B------:R-:W-:Y:S02]  /*c8a0*/  ISETP.GE.AND P0, PT, R28, R57.reuse, PT ;  /* 0x000000391c00720c */ /* 0x080fe40003f06270 */
[C---:B------:R-:W-:Y:S02]  /*c8b0*/  ISETP.GE.AND P2, PT, R29.reuse, R58, PT ;  /* 0x0000003a1d00720c */ /* 0x040fe40003f46270 */
[----:B------:R-:W-:Y:S01]  /*c8c0*/  ISETP.GE.AND P3, PT, R29, R57, PT ;  /* 0x000000391d00720c */ /* 0x000fe20003f66270 */
[----:B------:R-:W-:Y:S01]  /*c8d0*/  HMMA.16816.F32 R92, R12, R38, R92 ;  /* 0x000000260c5c723c */ /* 0x000fe2000000185c */
[----:B------:R-:W2:Y:S01]  /*c8e0*/  LDSM.16.M88.4 R36, [R164+0x3000] ;  /* 0x00300000a424783b */ /* 0x000ea20000000200 */
[C---:B------:R-:W-:Y:S01]  /*c8f0*/  IADD3 R28, R40.reuse, 0x9, RZ ;  /* 0x00000009281c7810 */ /* 0x040fe20007ffe0ff */
[----:B------:R-:W1:Y:S01]  /*c900*/  MUFU.TANH R110, R110 ;  /* 0x0000006e006e7308 */ /* 0x000e620000002400 */
[----:B------:R-:W-:-:S02]  /*c910*/  IADD3 R29, R40, 0x10, RZ ;  /* 0x00000010281d7810 */ /* 0x000fc40007ffe0ff */
[CC--:B------:R-:W-:Y:S02]  /*c920*/  ISETP.GE.AND P4, PT, R28.reuse, R58.reuse, PT ;  /* 0x0000003a1c00720c */ /* 0x0c0fe40003f86270 */
[----:B------:R-:W-:Y:S01]  /*c930*/  HMMA.16816.F32 R64, R4, R30, R64 ;  /* 0x0000001e0440723c */ /* 0x000fe20000001840 */
[----:B------:R-:W-:Y:S02]  /*c940*/  ISETP.GE.AND P5, PT, R28, R57, PT ;  /* 0x000000391c00720c */ /* 0x000fe40003fa6270 */
[----:B------:R-:W-:Y:S01]  /*c950*/  ISETP.GE.AND P6, PT, R29, R58, PT ;  /* 0x0000003a1d00720c */ /* 0x000fe20003fc6270 */
[----:B------:R-:W1:Y:S01]  /*c960*/  MUFU.TANH R118, R118 ;  /* 0x0000007600767308 */ /* 0x000e620000002400 */
[----:B------:R-:W-:Y:S02]  /*c970*/  FSEL R97, R97, -INF , !P4 ;  /* 0xff80000061617808 */ /* 0x000fe40006000000 */
[----:B------:R-:W-:Y:S01]  /*c980*/  FSEL R96, R96, -INF , !P0 ;  /* 0xff80000060607808 */ /* 0x000fe20004000000 */
[----:B------:R-:W-:Y:S01]  /*c990*/  HMMA.16816.F32 R24, R16, R26, RZ ;  /* 0x0000001a1018723c */ /* 0x000fe200000018ff */
[----:B----4-:R-:W-:Y:S01]  /*c9a0*/  FSEL R98, R98, -INF , !P3 ;  /* 0xff80000062627808 */ /* 0x010fe20005800000 */
[----:B------:R-:W-:Y:S01]  /*c9b0*/  FMUL.FTZ R46, R46, c[0x0][0x2ec] ;  /* 0x0000bb002e2e7a20 */ /* 0x000fe20000410000 */
[----:B------:R-:W-:Y:S01]  /*c9c0*/  FSEL R79, R101, -INF , !P6 ;  /* 0xff800000654f7808 */ /* 0x000fe20007000000 */
[----:B------:R-:W-:Y:S01]  /*c9d0*/  FMUL.FTZ R44, R44, c[0x0][0x2ec] ;  /* 0x0000bb002c2c7a20 */ /* 0x000fe20000410000 */
[----:B------:R-:W4:Y:S01]  /*c9e0*/  MUFU.TANH R77, R77 ;  /* 0x0000004d004d7308 */ /* 0x000f220000002400 */
[----:B------:R-:W-:-:S02]  /*c9f0*/  FMUL.FTZ R47, R47, c[0x0][0x2ec] ;  /* 0x0000bb002f2f7a20 */ /* 0x000fc40000410000 */
[----:B---3--:R-:W-:Y:S01]  /*ca00*/  HMMA.16816.F32 R68, R12, R32, R68 ;  /* 0x000000200c44723c */ /* 0x008fe20000001844 */
[----:B------:R-:W-:Y:S02]  /*ca10*/  FMUL.FTZ R45, R45, c[0x0][0x2ec] ;  /* 0x0000bb002d2d7a20 */ /* 0x000fe40000410000 */
[----:B------:R-:W-:Y:S02]  /*ca20*/  FMUL.FTZ R93, R93, c[0x0][0x2ec] ;  /* 0x0000bb005d5d7a20 */ /* 0x000fe40000410000 */
[----:B------:R3:W-:Y:S01]  /*ca30*/  MUFU.TANH R130, R46 ;  /* 0x0000002e00827308 */ /* 0x0007e20000002400 */
[----:B------:R-:W-:Y:S01]  /*ca40*/  FMUL.FTZ R94, R94, c[0x0][0x2ec] ;  /* 0x0000bb005e5e7a20 */ /* 0x000fe20000410000 */
[C---:B------:R-:W-:Y:S01]  /*ca50*/  IADD3 R33, R40.reuse, 0x11, RZ ;  /* 0x0000001128217810 */ /* 0x040fe20007ffe0ff */
[----:B------:R-:W-:Y:S01]  /*ca60*/  HMMA.16816.F32 R52, R8, R72, R52 ;  /* 0x000000480834723c */ /* 0x000fe20000001834 */
[----:B------:R-:W-:Y:S01]  /*ca70*/  IADD3 R32, R40, 0x18, RZ ;  /* 0x0000001828207810 */ /* 0x000fe20007ffe0ff */
[----:B------:R-:W-:Y:S01]  /*ca80*/  FMUL.FTZ R95, R95, c[0x0][0x2ec] ;  /* 0x0000bb005f5f7a20 */ /* 0x000fe20000410000 */
[----:B------:R-:W-:-:S02]  /*ca90*/  ISETP.GE.AND P0, PT, R33, R57, PT ;  /* 0x000000392100720c */ /* 0x000fc40003f06270 */
[-C--:B------:R-:W-:Y:S01]  /*caa0*/  ISETP.GE.AND P3, PT, R32, R58.reuse, PT ;  /* 0x0000003a2000720c */ /* 0x080fe20003f66270 */
[----:B------:R-:W2:Y:S01]  /*cab0*/  MUFU.TANH R78, R78 ;  /* 0x0000004e004e7308 */ /* 0x000ea20000002400 */
[----:B------:R-:W-:Y:S01]  /*cac0*/  FSEL R73, R62, -INF , !P1 ;  /* 0xff8000003e497808 */ /* 0x000fe20004800000 */
[----:B------:R-:W-:Y:S01]  /*cad0*/  HMMA.16816.F32 R64, R12, R34, R64 ;  /* 0x000000220c40723c */ /* 0x000fe20000001840 */
[-C--:B------:R-:W-:Y:S02]  /*cae0*/  ISETP.GE.AND P1, PT, R29, R57.reuse, PT ;  /* 0x000000391d00720c */ /* 0x080fe40003f26270 */
[----:B------:R-:W4:Y:S02]  /*caf0*/  LDSM.16.M88.4 R28, [R100+0x3000] ;  /* 0x00300000641c783b */ /* 0x000f240000000200 */
[----:B-1----:R-:W-:Y:S01]  /*cb00*/  FSEL R82, R103, -INF , !P1 ;  /* 0xff80000067527808 */ /* 0x002fe20004800000 */
[----:B------:R-:W1:Y:S01]  /*cb10*/  MUFU.TANH R80, R80 ;  /* 0x0000005000507308 */ /* 0x000e620000002400 */
[----:B------:R-:W-:Y:S01]  /*cb20*/  IADD3 R34, R40, 0x19, RZ ;  /* 0x0000001928227810 */ /* 0x000fe20007ffe0ff */
[C---:B------:R-:W-:Y:S01]  /*cb30*/  HMMA.16816.F32 R20, R16.reuse, R84, RZ ;  /* 0x000000541014723c */ /* 0x040fe200000018ff */
[----:B------:R-:W-:Y:S01]  /*cb40*/  FMUL.FTZ R111, R68, c[0x0][0x2ec] ;  /* 0x0000bb00446f7a20 */ /* 0x000fe20000410000 */
[----:B------:R-:W-:Y:S01]  /*cb50*/  FSEL R68, R99, -INF , !P5 ;  /* 0xff80000063447808 */ /* 0x000fe20006800000 */
[----:B------:R-:W-:Y:S01]  /*cb60*/  FMUL.FTZ R120, R71, c[0x0][0x2ec] ;  /* 0x0000bb0047787a20 */ /* 0x000fe20000410000 */
[----:B------:R-:W-:Y:S01]  /*cb70*/  ISETP.GE.AND P4, PT, R34, R58, PT ;  /* 0x0000003a2200720c */ /* 0x000fe20003f86270 */
[----:B------:R-:W-:Y:S01]  /*cb80*/  FMUL.FTZ R70, R70, c[0x0][0x2ec] ;  /* 0x0000bb0046467a20 */ /* 0x000fe20000410000 */
[----:B------:R-:W-:Y:S01]  /*cb90*/  ISETP.GE.AND P5, PT, R32, R57, PT ;  /* 0x000000392000720c */ /* 0x000fe20003fa6270 */
[----:B------:R-:W1:Y:S01]  /*cba0*/  MUFU.TANH R76, R76 ;  /* 0x0000004c004c7308 */ /* 0x000e620000002400 */
[----:B------:R-:W-:Y:S01]  /*cbb0*/  HMMA.16816.F32 R16, R16, R86, RZ ;  /* 0x000000561010723c */ /* 0x000fe200000018ff */
[----:B------:R-:W-:-:S02]  /*cbc0*/  P2R R32, PR, RZ, 0x10 ;  /* 0x00000010ff207803 */ /* 0x000fc40000000000 */
[-C--:B------:R-:W-:Y:S02]  /*cbd0*/  ISETP.GE.AND P4, PT, R34, R57.reuse, PT ;  /* 0x000000392200720c */ /* 0x080fe40003f86270 */
[----:B------:R-:W-:Y:S02]  /*cbe0*/  FSEL R71, R105, -INF , !P3 ;  /* 0xff80000069477808 */ /* 0x000fe40005800000 */
[----:B------:R-:W-:Y:S01]  /*cbf0*/  IADD3 R34, R40, 0x21, RZ ;  /* 0x0000002128227810 */ /* 0x000fe20007ffe0ff */
[----:B------:R-:W-:Y:S01]  /*cc00*/  HMMA.16816.F32 R24, R8, R74, R24 ;  /* 0x0000004a0818723c */ /* 0x000fe20000001818 */
[----:B------:R-:W-:Y:S01]  /*cc10*/  ISETP.NE.AND P3, PT, R32, RZ, PT ;  /* 0x000000ff2000720c */ /* 0x000fe20003f65270 */
[----:B------:R-:W1:Y:S01]  /*cc20*/  MUFU.TANH R116, R116 ;  /* 0x0000007400747308 */ /* 0x000e620000002400 */
[----:B---3--:R-:W-:Y:S01]  /*cc30*/  FSEL R46, R104, -INF , !P0 ;  /* 0xff800000682e7808 */ /* 0x008fe20004000000 */
[----:B------:R-:W-:Y:S01]  /*cc40*/  FMUL.FTZ R112, R67, c[0x0][0x2ec] ;  /* 0x0000bb0043707a20 */ /* 0x000fe20000410000 */
[----:B------:R-:W-:Y:S01]  /*cc50*/  FSEL R72, R109, -INF , !P4 ;  /* 0xff8000006d487808 */ /* 0x000fe20006000000 */
[----:B------:R-:W-:Y:S01]  /*cc60*/  FMUL.FTZ R65, R65, c[0x0][0x2ec] ;  /* 0x0000bb0041417a20 */ /* 0x000fe20000410000 */
[----:B------:R-:W-:Y:S01]  /*cc70*/  FSEL R75, R63, -INF , !P2 ;  /* 0xff8000003f4b7808 */ /* 0x000fe20005000000 */
[----:B--2---:R-:W-:Y:S01]  /*cc80*/  HMMA.16816.F32 R52, R4, R36, R52 ;  /* 0x000000240434723c */ /* 0x004fe20000001834 */
[-C--:B------:R-:W-:Y:S01]  /*cc90*/  ISETP.GE.AND P2, PT, R33, R58.reuse, PT ;  /* 0x0000003a2100720c */ /* 0x080fe20003f46270 */
[----:B------:R-:W2:Y:S01]  /*cca0*/  MUFU.TANH R44, R44 ;  /* 0x0000002c002c7308 */ /* 0x000ea20000002400 */
[----:B------:R-:W-:Y:S01]  /*ccb0*/  IADD3 R33, R40, 0x20, RZ ;  /* 0x0000002028217810 */ /* 0x000fe20007ffe0ff */
[----:B------:R-:W-:Y:S01]  /*ccc0*/  FMUL.FTZ R64, R64, c[0x0][0x2ec] ;  /* 0x0000bb0040407a20 */ /* 0x000fe20000410000 */
[----:B------:R-:W-:Y:S01]  /*ccd0*/  FSEL R83, R102, -INF , !P2 ;  /* 0xff80000066537808 */ /* 0x000fe20005000000 */
[----:B------:R-:W-:Y:S01]  /*cce0*/  FMUL.FTZ R66, R66, c[0x0][0x2ec] ;  /* 0x0000bb0042427a20 */ /* 0x000fe20000410000 */
[----:B------:R-:W-:Y:S01]  /*ccf0*/  ISETP.GE.AND P6, PT, R33, R58, PT ;  /* 0x0000003a2100720c */ /* 0x000fe20003fc6270 */
[----:B------:R-:W-:Y:S01]  /*cd00*/  FMUL.FTZ R36, R69, c[0x0][0x2ec] ;  /* 0x0000bb0045247a20 */ /* 0x000fe20000410000 */
[----:B------:R-:W-:Y:S01]  /*cd10*/  ISETP.GE.AND P1, PT, R33, R57, PT ;  /* 0x000000392100720c */ /* 0x000fe20003f26270 */
[----:B------:R-:W-:Y:S01]  /*cd20*/  HMMA.16816.F32 R20, R8, R48, R20 ;  /* 0x000000300814723c */ /* 0x000fe20000001814 */
[----:B------:R-:W-:Y:S01]  /*cd30*/  IADD3 R33, R40, 0x28, RZ ;  /* 0x0000002828217810 */ /* 0x000fe20007ffe0ff */
[----:B------:R-:W3:Y:S01]  /*cd40*/  MUFU.TANH R124, R47 ;  /* 0x0000002f007c7308 */ /* 0x000ee20000002400 */
[----:B------:R-:W-:-:S02]  /*cd50*/  FSEL R69, R106, -INF , !P3 ;  /* 0xff8000006a457808 */ /* 0x000fc40005800000 */
[CC--:B------:R-:W-:Y:S02]  /*cd60*/  ISETP.GE.AND P2, PT, R34.reuse, R58.reuse, PT ;  /* 0x0000003a2200720c */ /* 0x0c0fe40003f46270 */
[-C--:B------:R-:W-:Y:S01]  /*cd70*/  ISETP.GE.AND P0, PT, R34, R57.reuse, PT ;  /* 0x000000392200720c */ /* 0x080fe20003f06270 */
[----:B------:R-:W-:Y:S01]  /*cd80*/  HMMA.16816.F32 R16, R8, R50, R16 ;  /* 0x000000320810723c */ /* 0x000fe20000001810 */
[C---:B------:R-:W-:Y:S01]  /*cd90*/  ISETP.GE.AND P3, PT, R33.reuse, R58, PT ;  /* 0x0000003a2100720c */ /* 0x040fe20003f66270 */
[----:B------:R1:W-:Y:S01]  /*cda0*/  MUFU.TANH R117, R45 ;  /* 0x0000002d00757308 */ /* 0x0003e20000002400 */
[----:B------:R-:W-:Y:S02]  /*cdb0*/  ISETP.GE.AND P4, PT, R33, R57, PT ;  /* 0x000000392100720c */ /* 0x000fe40003f86270 */
[----:B------:R-:W2:Y:S01]  /*cdc0*/  LDSM.16.M88.4 R32, [R164+0x3800] ;  /* 0x00380000a420783b */ /* 0x000ea20000000200 */
[----:B------:R-:W-:Y:S02]  /*cdd0*/  P2R R37, PR, RZ, 0x8 ;  /* 0x00000008ff257803 */ /* 0x000fe40000000000 */
[----:B------:R-:W-:Y:S01]  /*cde0*/  IADD3 R9, R40, 0x31, RZ ;  /* 0x0000003128097810 */ /* 0x000fe20007ffe0ff */
[----:B------:R-:W-:Y:S01]  /*cdf0*/  HMMA.16816.F32 R24, R4, R38, R24 ;  /* 0x000000260418723c */ /* 0x000fe20000001818 */
[----:B-----5:R-:W-:Y:S01]  /*ce00*/  FSEL R106, R108, -INF , !P1 ;  /* 0xff8000006c6a7808 */ /* 0x020fe20004800000 */
[----:B------:R-:W5:Y:S01]  /*ce10*/  MUFU.TANH R81, R81 ;  /* 0x0000005100517308 */ /* 0x000f620000002400 */
[----:B------:R-:W-:-:S02]  /*ce20*/  ISETP.NE.AND P1, PT, R37, RZ, PT ;  /* 0x000000ff2500720c */ /* 0x000fc40003f25270 */
[----:B------:R-:W-:Y:S02]  /*ce30*/  FSEL R49, R88, -INF , !P6 ;  /* 0xff80000058317808 */ /* 0x000fe40007000000 */
[----:B------:R-:W-:Y:S01]  /*ce40*/  FSEL R39, R89, -INF , !P2 ;  /* 0xff80000059277808 */ /* 0x000fe20005000000 */
[----:B----4-:R-:W-:Y:S01]  /*ce50*/  HMMA.16816.F32 R52, R12, R28, R52 ;  /* 0x0000001c0c34723c */ /* 0x010fe20000001834 */
[----:B------:R-:W-:Y:S01]  /*ce60*/  ISETP.GE.AND P2, PT, R9, R58, PT ;  /* 0x0000003a0900720c */ /* 0x000fe20003f46270 */
[----:B-1----:R-:W-:Y:S01]  /*ce70*/  FMUL.FTZ R45, R92, c[0x0][0x2ec] ;  /* 0x0000bb005c2d7a20 */ /* 0x002fe20000410000 */
[----:B------:R-:W-:Y:S01]  /*ce80*/  FSEL R123, R123, -INF , !P1 ;  /* 0xff8000007b7b7808 */ /* 0x000fe20004800000 */
[----:B------:R-:W-:Y:S01]  /*ce90*/  MUFU.TANH R115, R93 ;  /* 0x0000005d00737308 */ /* 0x000fe20000002400 */
[----:B------:R-:W-:Y:S02]  /*cea0*/  ISETP.GE.AND P1, PT, R9, R57, PT ;  /* 0x000000390900720c */ /* 0x000fe40003f26270 */
[----:B------:R-:W-:-:S02]  /*ceb0*/  IADD3 R29, R40, 0x29, RZ ;  /* 0x00000029281d7810 */ /* 0x000fc40007ffe0ff */
[----:B------:R-:W-:Y:S02]  /*cec0*/  IADD3 R8, R40, 0x38, RZ ;  /* 0x0000003828087810 */ /* 0x000fe40007ffe0ff */
[-C--:B------:R-:W-:Y:S01]  /*ced0*/  ISETP.GE.AND P6, PT, R29, R58.reuse, PT ;  /* 0x0000003a1d00720c */ /* 0x080fe20003fc6270 */
[----:B------:R-:W1:Y:S01]  /*cee0*/  MUFU.TANH R128, R94 ;  /* 0x0000005e00807308 */ /* 0x000e620000002400 */
[----:B------:R-:W-:Y:S02]  /*cef0*/  P2R R9, PR, RZ, 0x4 ;  /* 0x00000004ff097803 */ /* 0x000fe40000000000 */
[----:B------:R-:W-:Y:S01]  /*cf00*/  FSEL R134, R134, -INF , !P4 ;  /* 0xff80000086867808 */ /* 0x000fe20006000000 */
[----:B------:R-:W-:Y:S01]  /*cf10*/  HMMA.16816.F32 R24, R12, R30, R24 ;  /* 0x0000001e0c18723c */ /* 0x000fe20000001818 */
[----:B------:R-:W-:Y:S02]  /*cf20*/  FSEL R121, R121, -INF , !P6 ;  /* 0xff80000079797808 */ /* 0x000fe40007000000 */
[----:B------:R-:W-:Y:S01]  /*cf30*/  ISETP.NE.AND P6, PT, R9, RZ, PT ;  /* 0x000000ff0900720c */ /* 0x000fe20003fc5270 */
[----:B------:R-:W4:Y:S01]  /*cf40*/  MUFU.TANH R126, R95 ;  /* 0x0000005f007e7308 */ /* 0x000f220000002400 */
[----:B------:R-:W-:-:S02]  /*cf50*/  ISETP.GE.AND P4, PT, R8, R58, PT ;  /* 0x0000003a0800720c */ /* 0x000fc40003f86270 */
[-C--:B------:R-:W-:Y:S01]  /*cf60*/  ISETP.GE.AND P2, PT, R8, R57.reuse, PT ;  /* 0x000000390800720c */ /* 0x080fe20003f46270 */
[----:B------:R-:W-:Y:S01]  /*cf70*/  FMUL.FTZ R54, R54, c[0x0][0x2ec] ;  /* 0x0000bb0036367a20 */ /* 0x000fe20000410000 */
[----:B------:R-:W1:Y:S01]  /*cf80*/  LDSM.16.M88.4 R8, [R100+0x3800] ;  /* 0x003800006408783b */ /* 0x000e620000000200 */
[----:B------:R-:W-:Y:S01]  /*cf90*/  IADD3 R28, R40, 0x30, RZ ;  /* 0x00000030281c7810 */ /* 0x000fe20007ffe0ff */
[----:B------:R-:W-:Y:S01]  /*cfa0*/  FMUL.FTZ R52, R52, c[0x0][0x2ec] ;  /* 0x0000bb0034347a20 */ /* 0x000fe20000410000 */
[C---:B--2---:R-:W-:Y:S01]  /*cfb0*/  HMMA.16816.F32 R20, R4.reuse, R32, R20 ;  /* 0x000000200414723c */ /* 0x044fe20000001814 */
[----:B------:R-:W-:Y:S01]  /*cfc0*/  FSEL R104, R110, -INF , !P0 ;  /* 0xff8000006e687808 */ /* 0x000fe20004000000 */
[----:B------:R-:W2:Y:S01]  /*cfd0*/  MUFU.TANH R45, R45 ;  /* 0x0000002d002d7308 */ /* 0x000ea20000002400 */
[-C--:B------:R-:W-:Y:S01]  /*cfe0*/  ISETP.GE.AND P3, PT, R29, R57.reuse, PT ;  /* 0x000000391d00720c */ /* 0x080fe20003f66270 */
[----:B------:R-:W-:Y:S01]  /*cff0*/  FMUL.FTZ R53, R53, c[0x0][0x2ec] ;  /* 0x0000bb0035357a20 */ /* 0x000fe20000410000 */
[-C--:B------:R-:W-:Y:S01]  /*d000*/  ISETP.GE.AND P0, PT, R28, R57.reuse, PT ;  /* 0x000000391c00720c */ /* 0x080fe20003f06270 */
[----:B------:R-:W-:Y:S01]  /*d010*/  FMUL.FTZ R55, R55, c[0x0][0x2ec] ;  /* 0x0000bb0037377a20 */ /* 0x000fe20000410000 */
[----:B------:R-:W-:Y:S01]  /*d020*/  IADD3 R29, R40, 0x39, RZ ;  /* 0x00000039281d7810 */ /* 0x000fe20007ffe0ff */
[----:B------:R-:W-:Y:S01]  /*d030*/  HMMA.16816.F32 R16, R4, R34, R16 ;  /* 0x000000220410723c */ /* 0x000fe20000001810 */
[----:B------:R-:W-:Y:S01]  /*d040*/  FSEL R74, R107, -INF , !P5 ;  /* 0xff8000006b4a7808 */ /* 0x000fe20006800000 */
[----:B------:R-:W1:Y:S01]  /*d050*/  MUFU.TANH R111, R111 ;  /* 0x0000006f006f7308 */ /* 0x000e620000002400 */
[----:B------:R-:W-:Y:S01]  /*d060*/  FSEL R132, R132, -INF , !P3 ;  /* 0xff80000084847808 */ /* 0x000fe20005800000 */
[----:B------:R-:W-:Y:S01]  /*d070*/  FMUL.FTZ R24, R24, c[0x0][0x2ec] ;  /* 0x0000bb0018187a20 */ /* 0x000fe20000410000 */
[----:B------:R-:W-:Y:S01]  /*d080*/  FSEL R118, R118, -INF , !P0 ;  /* 0xff80000076767808 */ /* 0x000fe20004000000 */
[----:B------:R-:W-:Y:S01]  /*d090*/  FMUL.FTZ R25, R25, c[0x0][0x2ec] ;  /* 0x0000bb0019197a20 */ /* 0x000fe20000410000 */
[-C--:B------:R-:W-:Y:S01]  /*d0a0*/  ISETP.GE.AND P5, PT, R28, R58.reuse, PT ;  /* 0x0000003a1c00720c */ /* 0x080fe20003fa6270 */
[----:B------:R-:W-:Y:S01]  /*d0b0*/  FMUL.FTZ R27, R27, c[0x0][0x2ec] ;  /* 0x0000bb001b1b7a20 */ /* 0x000fe20000410000 */
[C---:B------:R-:W-:Y:S01]  /*d0c0*/  ISETP.GE.AND P3, PT, R29.reuse, R58, PT ;  /* 0x0000003a1d00720c */ /* 0x040fe20003f66270 */
[----:B------:R-:W1:Y:S01]  /*d0d0*/  MUFU.TANH R36, R36 ;  /* 0x0000002400247308 */ /* 0x000e620000002400 */
[----:B------:R-:W-:Y:S01]  /*d0e0*/  ISETP.GE.AND P0, PT, R29, R57, PT ;  /* 0x000000391d00720c */ /* 0x000fe20003f06270 */
[----:B------:R-:W-:Y:S01]  /*d0f0*/  FMUL.FTZ R26, R26, c[0x0][0x2ec] ;  /* 0x0000bb001a1a7a20 */ /* 0x000fe20000410000 */
[----:B------:R-:W-:Y:S01]  /*d100*/  IADD3 R28, R40, 0x40, RZ ;  /* 0x00000040281c7810 */ /* 0x000fe20007ffe0ff */
[----:B------:R-:W-:-:S04]  /*d110*/  DEPBAR.LE SB0, 0x0 ;  /* 0x000080000000791a */ /* 0x000fc80000000000 */
[----:B------:R-:W-:Y:S01]  /*d120*/  IADD3 R29, R40, 0x41, RZ ;  /* 0x00000041281d7810 */ /* 0x000fe20007ffe0ff */
[----:B------:R-:W2:Y:S01]  /*d130*/  MUFU.TANH R120, R120 ;  /* 0x0000007800787308 */ /* 0x000ea20000002400 */
[----:B------:R-:W-:Y:S02]  /*d140*/  FSEL R119, R119, -INF , !P5 ;  /* 0xff80000077777808 */ /* 0x000fe40006800000 */
[----:B------:R-:W-:Y:S02]  /*d150*/  FSEL R108, R77, -INF , !P1 ;  /* 0xff8000004d6c7808 */ /* 0x000fe40004800000 */
[----:B------:R-:W-:Y:S02]  /*d160*/  FSEL R110, R78, -INF , !P2 ;  /* 0xff8000004e6e7808 */ /* 0x000fe40005000000 */
[C---:B------:R-:W-:Y:S01]  /*d170*/  ISETP.GE.AND P5, PT, R28.reuse, R58, PT ;  /* 0x0000003a1c00720c */ /* 0x040fe20003fa6270 */
[----:B------:R5:W2:Y:S01]  /*d180*/  MUFU.TANH R107, R65 ;  /* 0x00000041006b7308 */ /* 0x000aa20000002400 */
[-C--:B------:R-:W-:Y:S01]  /*d190*/  ISETP.GE.AND P1, PT, R28, R57.reuse, PT ;  /* 0x000000391c00720c */ /* 0x080fe20003f26270 */
[----:B-1----:R-:W-:Y:S01]  /*d1a0*/  HMMA.16816.F32 R20, R12, R8, R20 ;  /* 0x000000080c14723c */ /* 0x002fe20000001814 */
[----:B------:R-:W-:-:S02]  /*d1b0*/  ISETP.GE.AND P2, PT, R29, R57, PT ;  /* 0x000000391d00720c */ /* 0x000fc40003f46270 */
[C---:B------:R-:W-:Y:S02]  /*d1c0*/  IADD3 R28, R40.reuse, 0x48, RZ ;  /* 0x00000048281c7810 */ /* 0x040fe40007ffe0ff */
[C---:B------:R-:W-:Y:S01]  /*d1d0*/  IADD3 R5, R40.reuse, 0x49, RZ ;  /* 0x0000004928057810 */ /* 0x040fe20007ffe0ff */
[----:B------:R-:W1:Y:S01]  /*d1e0*/  MUFU.TANH R112, R112 ;  /* 0x0000007000707308 */ /* 0x000e620000002400 */
[----:B------:R-:W-:Y:S01]  /*d1f0*/  IADD3 R4, R40, 0x50, RZ ;  /* 0x0000005028047810 */ /* 0x000fe20007ffe0ff */
[----:B------:R-:W-:Y:S01]  /*d200*/  HMMA.16816.F32 R16, R12, R10, R16 ;  /* 0x0000000a0c10723c */ /* 0x000fe20000001810 */
[----:B------:R-:W-:Y:S02]  /*d210*/  FSEL R51, R80, -INF , !P6 ;  /* 0xff80000050337808 */ /* 0x000fe40007000000 */
[----:B------:R-:W-:Y:S02]  /*d220*/  FSEL R101, R76, -INF , !P4 ;  /* 0xff8000004c657808 */ /* 0x000fe40006000000 */
[----:B------:R-:W-:Y:S01]  /*d230*/  FSEL R116, R116, -INF , !P0 ;  /* 0xff80000074747808 */ /* 0x000fe20004000000 */
[----:B------:R-:W1:Y:S01]  /*d240*/  MUFU.TANH R122, R70 ;  /* 0x00000046007a7308 */ /* 0x000e620000002400 */
[----:B------:R-:W-:-:S02]  /*d250*/  FSEL R103, R44, -INF , !P5 ;  /* 0xff8000002c677808 */ /* 0x000fc40006800000 */
[----:B------:R-:W-:Y:S02]  /*d260*/  FSEL R130, R130, -INF , !P1 ;  /* 0xff80000082827808 */ /* 0x000fe40004800000 */
[----:B---3--:R-:W-:Y:S02]  /*d270*/  FSEL R124, R124, -INF , !P2 ;  /* 0xff8000007c7c7808 */ /* 0x008fe40005000000 */
[-C--:B------:R-:W-:Y:S01]  /*d280*/  ISETP.GE.AND P4, PT, R29, R58.reuse, PT ;  /* 0x0000003a1d00720c */ /* 0x080fe20003f86270 */
[----:B------:R-:W3:Y:S01]  /*d290*/  MUFU.TANH R113, R64 ;  /* 0x0000004000717308 */ /* 0x000ee20000002400 */
[-C--:B------:R-:W-:Y:S01]  /*d2a0*/  ISETP.GE.AND P0, PT, R28, R57.reuse, PT ;  /* 0x000000391c00720c */ /* 0x080fe20003f06270 */
[----:B------:R-:W-:Y:S01]  /*d2b0*/  FMUL.FTZ R23, R23, c[0x0][0x2ec] ;  /* 0x0000bb0017177a20 */ /* 0x000fe20000410000 */
[CC--:B------:R-:W-:Y:S01]  /*d2c0*/  ISETP.GE.AND P6, PT, R5.reuse, R58.reuse, PT ;  /* 0x0000003a0500720c */ /* 0x0c0fe20003fc6270 */
[----:B------:R-:W-:Y:S01]  /*d2d0*/  FMUL.FTZ R20, R20, c[0x0][0x2ec] ;  /* 0x0000bb0014147a20 */ /* 0x000fe20000410000 */
[-C--:B------:R-:W-:Y:S01]  /*d2e0*/  ISETP.GE.AND P1, PT, R5, R57.reuse, PT ;  /* 0x000000390500720c */ /* 0x080fe20003f26270 */
[----:B------:R-:W-:Y:S01]  /*d2f0*/  FMUL.FTZ R21, R21, c[0x0][0x2ec] ;  /* 0x0000bb0015157a20 */ /* 0x000fe20000410000 */
[C---:B------:R-:W-:Y:S01]  /*d300*/  ISETP.GE.AND P5, PT, R4.reuse, R58, PT ;  /* 0x0000003a0400720c */ /* 0x040fe20003fa6270 */
[----:B------:R-:W-:Y:S01]  /*d310*/  MUFU.TANH R114, R66 ;  /* 0x0000004200727308 */ /* 0x000fe20000002400 */
[----:B------:R-:W-:Y:S01]  /*d320*/  ISETP.GE.AND P2, PT, R4, R57, PT ;  /* 0x000000390400720c */ /* 0x000fe20003f46270 */
[----:B------:R-:W-:Y:S01]  /*d330*/  FMUL.FTZ R22, R22, c[0x0][0x2ec] ;  /* 0x0000bb0016167a20 */ /* 0x000fe20000410000 */
[----:B------:R-:W-:Y:S01]  /*d340*/  IADD3 R5, R40, 0x51, RZ ;  /* 0x0000005128057810 */ /* 0x000fe20007ffe0ff */
[----:B------:R-:W-:Y:S01]  /*d350*/  FMUL.FTZ R16, R16, c[0x0][0x2ec] ;  /* 0x0000bb0010107a20 */ /* 0x000fe20000410000 */
[----:B------:R-:W-:Y:S01]  /*d360*/  IADD3 R4, R40, 0x58, RZ ;  /* 0x0000005828047810 */ /* 0x000fe20007ffe0ff */
[----:B------:R-:W-:Y:S01]  /*d370*/  FMUL.FTZ R17, R17, c[0x0][0x2ec] ;  /* 0x0000bb0011117a20 */ /* 0x000fe20000410000 */
[----:B-----5:R-:W-:Y:S01]  /*d380*/  FSEL R65, R81, -INF , !P3 ;  /* 0xff80000051417808 */ /* 0x020fe20005800000 */
[----:B------:R-:W5:Y:S01]  /*d390*/  MUFU.TANH R66, R54 ;  /* 0x0000003600427308 */ /* 0x000f620000002400 */
[----:B------:R-:W-:Y:S01]  /*d3a0*/  FSEL R117, R117, -INF , !P4 ;  /* 0xff80000075757808 */ /* 0x000fe20006000000 */
[----:B------:R-:W-:Y:S01]  /*d3b0*/  FMUL.FTZ R18, R18, c[0x0][0x2ec] ;  /* 0x0000bb0012127a20 */ /* 0x000fe20000410000 */
[----:B------:R-:W-:Y:S01]  /*d3c0*/  FSEL R128, R128, -INF , !P0 ;  /* 0xff80000080807808 */ /* 0x000fe20004000000 */
[----:B------:R-:W-:Y:S01]  /*d3d0*/  FMUL.FTZ R19, R19, c[0x0][0x2ec] ;  /* 0x0000bb0013137a20 */ /* 0x000fe20000410000 */
[----:B------:R-:W-:-:S02]  /*d3e0*/  FSEL R115, R115, -INF , !P6 ;  /* 0xff80000073737808 */ /* 0x000fc40007000000 */
[----:B----4-:R-:W-:Y:S01]  /*d3f0*/  FSEL R126, R126, -INF , !P1 ;  /* 0xff8000007e7e7808 */ /* 0x010fe20004800000 */
[----:B------:R-:W4:Y:S01]  /*d400*/  MUFU.TANH R67, R52 ;  /* 0x0000003400437308 */ /* 0x000f220000002400 */
[-C--:B------:R-:W-:Y:S02]  /*d410*/  ISETP.GE.AND P3, PT, R28, R58.reuse, PT ;  /* 0x0000003a1c00720c */ /* 0x080fe40003f66270 */
[CC--:B------:R-:W-:Y:S02]  /*d420*/  ISETP.GE.AND P4, PT, R5.reuse, R58.reuse, PT ;  /* 0x0000003a0500720c */ /* 0x0c0fe40003f86270 */
[-C--:B------:R-:W-:Y:S02]  /*d430*/  ISETP.GE.AND P0, PT, R5, R57.reuse, PT ;  /* 0x000000390500720c */ /* 0x080fe40003f06270 */
[C---:B------:R-:W-:Y:S01]  /*d440*/  ISETP.GE.AND P6, PT, R4.reuse, R58, PT ;  /* 0x0000003a0400720c */ /* 0x040fe20003fc6270 */
[----:B------:R-:W1:Y:S01]  /*d450*/  MUFU.TANH R61, R24 ;  /* 0x00000018003d7308 */ /* 0x000e620000002400 */
[----:B------:R-:W-:-:S02]  /*d460*/  ISETP.GE.AND P1, PT, R4, R57, PT ;  /* 0x000000390400720c */ /* 0x000fc40003f26270 */
[C---:B------:R-:W-:Y:S02]  /*d470*/  IADD3 R5, R40.reuse, 0x59, RZ ;  /* 0x0000005928057810 */ /* 0x040fe40007ffe0ff */
[----:B------:R-:W-:Y:S02]  /*d480*/  IADD3 R4, R40, 0x60, RZ ;  /* 0x0000006028047810 */ /* 0x000fe40007ffe0ff */
[----:B--2---:R-:W-:Y:S01]  /*d490*/  FSEL R105, R45, -INF , !P3 ;  /* 0xff8000002d697808 */ /* 0x004fe20005800000 */
[----:B------:R-:W-:Y:S01]  /*d4a0*/  MUFU.TANH R63, R53 ;  /* 0x00000035003f7308 */ /* 0x000fe20000002400 */
[----:B------:R-:W-:Y:S02]  /*d4b0*/  FSEL R111, R111, -INF , !P5 ;  /* 0xff8000006f6f7808 */ /* 0x000fe40006800000 */
[----:B------:R-:W-:Y:S02]  /*d4c0*/  FSEL R109, R36, -INF , !P4 ;  /* 0xff800000246d7808 */ /* 0x000fe40006000000 */
[----:B------:R-:W-:-:S02]  /*d4d0*/  FSEL R120, R120, -INF , !P0 ;  /* 0xff80000078787808 */ /* 0x000fc40004000000 */
[CC--:B------:R-:W-:Y:S01]  /*d4e0*/  ISETP.GE.AND P5, PT, R5.reuse, R58.reuse, PT ;  /* 0x0000003a0500720c */ /* 0x0c0fe20003fa6270 */
[----:B------:R-:W2:Y:S01]  /*d4f0*/  MUFU.TANH R53, R25 ;  /* 0x0000001900357308 */ /* 0x000ea20000002400 */
[-C--:B------:R-:W-:Y:S02]  /*d500*/  ISETP.GE.AND P3, PT, R5, R57.reuse, PT ;  /* 0x000000390500720c */ /* 0x080fe40003f66270 */
[C---:B------:R-:W-:Y:S02]  /*d510*/  ISETP.GE.AND P4, PT, R4.reuse, R58, PT ;  /* 0x0000003a0400720c */ /* 0x040fe40003f86270 */
[----:B------:R-:W-:Y:S02]  /*d520*/  ISETP.GE.AND P0, PT, R4, R57, PT ;  /* 0x000000390400720c */ /* 0x000fe40003f06270 */
[C---:B------:R-:W-:Y:S01]  /*d530*/  IADD3 R4, R40.reuse, 0x68, RZ ;  /* 0x0000006828047810 */ /* 0x040fe20007ffe0ff */
[----:B------:R-:W2:Y:S01]  /*d540*/  MUFU.TANH R30, R23 ;  /* 0x00000017001e7308 */ /* 0x000ea20000002400 */
[----:B------:R-:W-:-:S02]  /*d550*/  IADD3 R5, R40, 0x61, RZ ;  /* 0x0000006128057810 */ /* 0x000fc40007ffe0ff */
[----:B------:R-:W-:Y:S02]  /*d560*/  FSEL R107, R107, -INF , !P5 ;  /* 0xff8000006b6b7808 */ /* 0x000fe40006800000 */
[----:B-1----:R-:W-:Y:S02]  /*d570*/  FSEL R112, R112, -INF , !P3 ;  /* 0xff80000070707808 */ /* 0x002fe40005800000 */
[C---:B------:R-:W-:Y:S01]  /*d580*/  ISETP.GE.AND P5, PT, R4.reuse, R58, PT ;  /* 0x0000003a0400720c */ /* 0x040fe20003fa6270 */
[----:B------:R-:W1:Y:S01]  /*d590*/  MUFU.TANH R64, R55 ;  /* 0x0000003700407308 */ /* 0x000e620000002400 */
[----:B------:R-:W-:Y:S02]  /*d5a0*/  ISETP.GE.AND P3, PT, R4, R57, PT ;  /* 0x000000390400720c */ /* 0x000fe40003f66270 */
[----:B------:R-:W-:Y:S02]  /*d5b0*/  IADD3 R4, R40, 0x70, RZ ;  /* 0x0000007028047810 */ /* 0x000fe40007ffe0ff */
[----:B------:R-:W-:-:S02]  /*d5c0*/  FSEL R122, R122, -INF , !P2 ;  /* 0xff8000007a7a7808 */ /* 0x000fc40005000000 */
[----:B---3--:R-:W-:Y:S01]  /*d5d0*/  FSEL R113, R113, -INF , !P6 ;  /* 0xff80000071717808 */ /* 0x008fe20007000000 */
[----:B------:R-:W3:Y:S01]  /*d5e0*/  MUFU.TANH R60, R27 ;  /* 0x0000001b003c7308 */ /* 0x000ee20000002400 */
[CC--:B------:R-:W-:Y:S02]  /*d5f0*/  ISETP.GE.AND P6, PT, R5.reuse, R58.reuse, PT ;  /* 0x0000003a0500720c */ /* 0x0c0fe40003fc6270 */
[----:B------:R-:W-:Y:S02]  /*d600*/  ISETP.GE.AND P2, PT, R5, R57, PT ;  /* 0x000000390500720c */ /* 0x000fe40003f46270 */
[----:B------:R-:W-:Y:S02]  /*d610*/  IADD3 R5, R40, 0x69, RZ ;  /* 0x0000006928057810 */ /* 0x000fe40007ffe0ff */
[----:B-----5:R-:W-:Y:S01]  /*d620*/  FSEL R66, R66, -INF , !P0 ;  /* 0xff80000042427808 */ /* 0x020fe20004000000 */
[----:B------:R-:W5:Y:S01]  /*d630*/  MUFU.TANH R48, R20 ;  /* 0x0000001400307308 */ /* 0x000f620000002400 */
[----:B------:R-:W-:-:S02]  /*d640*/  ISETP.GE.AND P0, PT, R4, R58, PT ;  /* 0x0000003a0400720c */ /* 0x000fc40003f06270 */
[----:B------:R-:W-:Y:S02]  /*d650*/  FSEL R114, R114, -INF , !P1 ;  /* 0xff80000072727808 */ /* 0x000fe40004800000 */
[----:B----4-:R-:W-:Y:S02]  /*d660*/  FSEL R67, R67, -INF , !P4 ;  /* 0xff80000043437808 */ /* 0x010fe40006000000 */
[----:B------:R-:W-:Y:S01]  /*d670*/  IADD3 R6, R40, 0x71, RZ ;  /* 0x0000007128067810 */ /* 0x000fe20007ffe0ff */
[----:B------:R-:W4:Y:S01]  /*d680*/  MUFU.TANH R62, R26 ;  /* 0x0000001a003e7308 */ /* 0x000f220000002400 */
[C---:B------:R-:W-:Y:S02]  /*d690*/  ISETP.GE.AND P4, PT, R5.reuse, R58, PT ;  /* 0x0000003a0500720c */ /* 0x040fe40003f86270 */
[----:B------:R-:W-:Y:S02]  /*d6a0*/  ISETP.GE.AND P1, PT, R5, R57, PT ;  /* 0x000000390500720c */ /* 0x000fe40003f26270 */
[----:B------:R-:W-:-:S02]  /*d6b0*/  P2R R5, PR, RZ, 0x1 ;  /* 0x00000001ff057803 */ /* 0x000fc40000000000 */
[----:B------:R-:W-:Y:S01]  /*d6c0*/  FSEL R61, R61, -INF , !P5 ;  /* 0xff8000003d3d7808 */ /* 0x000fe20006800000 */
[----:B------:R-:W-:Y:S01]  /*d6d0*/  MUFU.TANH R47, R21 ;  /* 0x00000015002f7308 */ /* 0x000fe20000002400 */
[----:B------:R-:W-:Y:S02]  /*d6e0*/  ISETP.GE.AND P5, PT, R6, R57, PT ;  /* 0x000000390600720c */ /* 0x000fe40003fa6270 */
[----:B--2---:R-:W-:Y:S02]  /*d6f0*/  FSEL R53, R53, -INF , !P4 ;  /* 0xff80000035357808 */ /* 0x004fe40006000000 */
[----:B------:R-:W-:Y:S02]  /*d700*/  ISETP.NE.AND P4, PT, R5, RZ, PT ;  /* 0x000000ff0500720c */ /* 0x000fe40003f85270 */
[----:B------:R-:W-:Y:S01]  /*d710*/  FSEL R30, R30, -INF , !P5 ;  /* 0xff8000001e1e7808 */ /* 0x000fe20006800000 */
[----:B------:R-:W2:Y:S01]  /*d720*/  MUFU.TANH R34, R22 ;  /* 0x0000001600227308 */ /* 0x000ea20000002400 */
[----:B------:R-:W-:-:S02]  /*d730*/  ISETP.GE.AND P5, PT, R56, 0x2, PT ;  /* 0x000000023800780c */ /* 0x000fc40003fa6270 */
[----:B-1----:R-:W-:Y:S02]  /*d740*/  FSEL R64, R64, -INF , !P2 ;  /* 0xff80000040407808 */ /* 0x002fe40005000000 */
[----:B------:R-:W-:Y:S02]  /*d750*/  ISETP.GE.AND P0, PT, R4, R57, PT ;  /* 0x000000390400720c */ /* 0x000fe40003f06270 */
[----:B---3--:R-:W-:Y:S01]  /*d760*/  FSEL R60, R60, -INF , !P1 ;  /* 0xff8000003c3c7808 */ /* 0x008fe20004800000 */
[----:B------:R-:W1:Y:S01]  /*d770*/  MUFU.TANH R45, R16 ;  /* 0x00000010002d7308 */ /* 0x000e620000002400 */
[----:B-----5:R-:W-:Y:S02]  /*d780*/  FSEL R48, R48, -INF , !P4 ;  /* 0xff80000030307808 */ /* 0x020fe40006000000 */
[----:B------:R-:W-:Y:S02]  /*d790*/  IADD3 R4, R40, 0x78, RZ ;  /* 0x0000007828047810 */ /* 0x000fe40007ffe0ff */
[----:B------:R-:W-:-:S02]  /*d7a0*/  ISETP.GE.AND P2, PT, R6, R58, PT ;  /* 0x0000003a0600720c */ /* 0x000fc40003f46270 */
[C---:B------:R-:W-:Y:S01]  /*d7b0*/  ISETP.GE.AND P4, PT, R40.reuse, R58, PT ;  /* 0x0000003a2800720c */ /* 0x040fe20003f86270 */
[----:B------:R-:W-:Y:S01]  /*d7c0*/  MUFU.TANH R5, R17 ;  /* 0x0000001100057308 */ /* 0x000fe20000002400 */
[C---:B------:R-:W-:Y:S02]  /*d7d0*/  ISETP.GE.AND P1, PT, R40.reuse, R57, PT ;  /* 0x000000392800720c */ /* 0x040fe40003f26270 */
[----:B------:R-:W-:Y:S02]  /*d7e0*/  IADD3 R40, R40, 0x79, RZ ;  /* 0x0000007928287810 */ /* 0x000fe40007ffe0ff */
[----:B------:R-:W-:Y:S02]  /*d7f0*/  FSEL R63, R63, -INF , !P6 ;  /* 0xff8000003f3f7808 */ /* 0x000fe40007000000 */
[----:B----4-:R-:W-:Y:S01]  /*d800*/  FSEL R62, R62, -INF , !P3 ;  /* 0xff8000003e3e7808 */ /* 0x010fe20005800000 */
[----:B------:R-:W3:Y:S01]  /*d810*/  MUFU.TANH R24, R18 ;  /* 0x0000001200187308 */ /* 0x000ee20000002400 */
[----:B--2---:R-:W-:-:S02]  /*d820*/  FSEL R34, R34, -INF , !P0 ;  /* 0xff80000022227808 */ /* 0x004fc40004000000 */
[----:B------:R-:W-:Y:S01]  /*d830*/  FSEL R47, R47, -INF , !P2 ;  /* 0xff8000002f2f7808 */ /* 0x000fe20005000000 */
[----:B------:R-:W-:Y:S01]  /*d840*/  BAR.SYNC.DEFER_BLOCKING 0x0 ;  /* 0x0000000000007b1d */ /* 0x000fe20000010000 */
[CC--:B------:R-:W-:Y:S02]  /*d850*/  ISETP.GE.AND P6, PT, R4.reuse, R58.reuse, PT ;  /* 0x0000003a0400720c */ /* 0x0c0fe40003fc6270 */
[-C--:B------:R-:W-:Y:S02]  /*d860*/  ISETP.GE.AND P3, PT, R4, R57.reuse, PT ;  /* 0x000000390400720c */ /* 0x080fe40003f66270 */
[C---:B------:R-:W-:Y:S01]  /*d870*/  ISETP.GE.AND P2, PT, R40.reuse, R58, PT ;  /* 0x0000003a2800720c */ /* 0x040fe20003f46270 */
[----:B------:R-:W2:Y:S01]  /*d880*/  MUFU.TANH R20, R19 ;  /* 0x0000001300147308 */ /* 0x000ea20000002400 */
[----:B------:R-:W-:Y:S02]  /*d890*/  ISETP.GE.AND P0, PT, R40, R57, PT ;  /* 0x000000392800720c */ /* 0x000fe40003f06270 */
[----:B------:R-:W-:-:S02]  /*d8a0*/  FSEL R4, R41, -INF , !P1 ;  /* 0xff80000029047808 */ /* 0x000fc40004800000 */
[----:B-1----:R-:W-:Y:S02]  /*d8b0*/  FSEL R45, R45, -INF , !P6 ;  /* 0xff8000002d2d7808 */ /* 0x002fe40007000000 */
[----:B------:R-:W-:Y:S02]  /*d8c0*/  IADD3 R102, R164, 0x3800, RZ ;  /* 0x00003800a4667810 */ /* 0x000fe40007ffe0ff */
[----:B---3--:R-:W-:Y:S02]  /*d8d0*/  FSEL R24, R24, -INF , !P3 ;  /* 0xff80000018187808 */ /* 0x008fe40005800000 */
[----:B------:R-:W-:Y:S02]  /*d8e0*/  FSEL R0, R0, -INF , !P4 ;  /* 0xff80000000007808 */ /* 0x000fe40006000000 */
[----:B------:R-:W-:Y:S02]  /*d8f0*/  FSEL R41, R5, -INF , !P2 ;  /* 0xff80000005297808 */ /* 0x000fe40005000000 */
        /* <DEDUP_REMOVED lines=62> */
.L_x_6632:
[----:B------:R-:W-:-:S05]  /*dce0*/  IMAD.MOV.U32 R5, RZ, RZ, c[0x0][0x198] ;  /* 0x00006600ff057624 */ /* 0x000fca00078e00ff */
[----:B------:R-:W-:-:S04]  /*dcf0*/  LEA R5, -R5, RZ, 0x7 ;  /* 0x000000ff05057211 */ /* 0x000fc800078e39ff */
[----:B------:R-:W-:Y:S02]  /*dd00*/  SHF.R.S32.HI R2, RZ, 0x1f, R5 ;  /* 0x0000001fff027819 */ /* 0x000fe40000011405 */
.L_x_6633:
        /* <DEDUP_REMOVED lines=33> */
.L_x_6631:
        /* <DEDUP_REMOVED lines=95> */
[--C-:B------:R-:W-:Y:S01]  /*e510*/  FFMA.FTZ R35, R96, c[0x0][0x23c], -R21.reuse ;  /* 0x00008f0060237a23 */ /* 0x100fe20000010815 */
[----:B------:R-:W3:Y:S01]  /*e520*/  LDSM.16.MT88.4 R4, [R158+0x6000] ;  /* 0x006000009e04783b */ /* 0x000ee20000004200 */
[--C-:B------:R-:W-:Y:S02]  /*e530*/  FFMA.FTZ R38, R98, c[0x0][0x23c], -R21.reuse ;  /* 0x00008f0062267a23 */ /* 0x100fe40000010815 */
        /* <DEDUP_REMOVED lines=59> */
[----:B-1----:R-:W-:Y:S01]  /*e8f0*/  HMMA.16816.F32 R80, R68, R76, RZ ;  /* 0x0000004c4450723c */ /* 0x002fe200000018ff */
        /* <DEDUP_REMOVED lines=15> */
[--C-:B------:R-:W-:Y:S02]  /*e9f0*/  FFMA.FTZ R34, R34, c[0x0][0x23c], -R21.reuse ;  /* 0x00008f0022227a23 */ /* 0x100fe40000010815 */
[----:B------:R-:W-:Y:S01]  /*ea00*/  FADD.FTZ R38, R29, R38 ;  /* 0x000000261d267221 */ /* 0x000fe20000010000 */
[C---:B---3--:R-:W-:Y:S01]  /*ea10*/  HMMA.16816.F32 R72, R68.reuse, R4, RZ ;  /* 0x000000044448723c */ /* 0x048fe200000018ff */
[--C-:B------:R-:W-:Y:S01]  /*ea20*/  FFMA.FTZ R30, R30, c[0x0][0x23c], -R21.reuse ;  /* 0x00008f001e1e7a23 */ /* 0x100fe20000010815 */
[----:B------:R-:W-:Y:S01]  /*ea30*/  MUFU.EX2 R42, R42 ;  /* 0x0000002a002a7308 */ /* 0x000fe20000000800 */
[----:B------:R-:W-:Y:S02]  /*ea40*/  FFMA.FTZ R24, R24, c[0x0][0x23c], -R21 ;  /* 0x00008f0018187a23 */ /* 0x000fe40000010815 */
[----:B------:R-:W-:Y:S02]  /*ea50*/  FFMA.FTZ R48, R48, c[0x0][0x23c], -R50 ;  /* 0x00008f0030307a23 */ /* 0x000fe40000010832 */
[----:B--2---:R-:W-:Y:S01]  /*ea60*/  F2FP.PACK_AB R4, R25, R32 ;  /* 0x000000201904723e */ /* 0x004fe200000000ff */
[----:B------:R-:W-:Y:S01]  /*ea70*/  HMMA.16816.F32 R68, R68, R6, RZ ;  /* 0x000000064444723c */ /* 0x000fe200000018ff */
[----:B-1----:R-:W-:Y:S01]  /*ea80*/  F2FP.PACK_AB R5, R28, R31 ;  /* 0x0000001f1c05723e */ /* 0x002fe200000000ff */
[----:B------:R-:W1:Y:S01]  /*ea90*/  MUFU.EX2 R3, R3 ;  /* 0x0000000300037308 */ /* 0x000e620000000800 */
[----:B------:R-:W-:-:S02]  /*eaa0*/  FADD.FTZ R31, R31, R38 ;  /* 0x000000261f1f7221 */ /* 0x000fc40000010000 */
[----:B------:R-:W-:Y:S02]  /*eab0*/  FFMA.FTZ R47, R47, c[0x0][0x23c], -R50 ;  /* 0x00008f002f2f7a23 */ /* 0x000fe40000010832 */
[----:B------:R-:W-:Y:S01]  /*eac0*/  F2FP.PACK_AB R6, R23, R26 ;  /* 0x0000001a1706723e */ /* 0x000fe200000000ff */
[----:B------:R-:W-:Y:S01]  /*ead0*/  FADD.FTZ R28, R28, R31 ;  /* 0x0000001f1c1c7221 */ /* 0x000fe20000010000 */
[----:B----4-:R-:W-:Y:S01]  /*eae0*/  F2FP.PACK_AB R7, R22, R27 ;  /* 0x0000001b1607723e */ /* 0x010fe200000000ff */
[----:B------:R-:W-:Y:S01]  /*eaf0*/  MUFU.EX2 R39, R39 ;  /* 0x0000002700277308 */ /* 0x000fe20000000800 */
[----:B------:R-:W-:Y:S02]  /*eb00*/  FFMA.FTZ R21, R20, c[0x0][0x23c], -R21 ;  /* 0x00008f0014157a23 */ /* 0x000fe40000010815 */
[----:B------:R-:W-:Y:S02]  /*eb10*/  FADD.FTZ R27, R27, R28 ;  /* 0x0000001c1b1b7221 */ /* 0x000fe40000010000 */
[--C-:B------:R-:W-:Y:S01]  /*eb20*/  FFMA.FTZ R45, R45, c[0x0][0x23c], -R50.reuse ;  /* 0x00008f002d2d7a23 */ /* 0x100fe20000010832 */
[----:B------:R-:W-:Y:S01]  /*eb30*/  HMMA.16816.F32 R96, R4, R8, R96 ;  /* 0x000000080460723c */ /* 0x000fe20000001860 */
        /* <DEDUP_REMOVED lines=269> */
.L_x_6635:
[----:B------:R-:W-:-:S05]  /*fc10*/  IMAD.MOV.U32 R3, RZ, RZ, c[0x0][0x1a0] ;  /* 0x00006800ff037624 */ /* 0x000fca00078e00ff */
[----:B------:R-:W-:-:S04]  /*fc20*/  LEA R3, -R3, RZ, 0x7 ;  /* 0x000000ff03037211 */ /* 0x000fc800078e39ff */
[----:B------:R-:W-:Y:S02]  /*fc30*/  SHF.R.S32.HI R4, RZ, 0x1f, R3 ;  /* 0x0000001fff047819 */ /* 0x000fe40000011403 */
.L_x_6636:
        /* <DEDUP_REMOVED lines=35> */
[----:B------:R-:W3:Y:S04]  /*fe70*/  LDSM.16.M88.4 R32, [R167+0x2000] ;  /* 0x00200000a720783b */ /* 0x000ee80000000200 */
[----:B------:R-:W-:Y:S04]  /*fe80*/  LDSM.16.M88.4 R40, [R166] ;  /* 0x00000000a628783b */ /* 0x000fe80000000200 */
[----:B------:R-:W3:Y:S04]  /*fe90*/  LDSM.16.M88.4 R48, [R161+0x2800] ;  /* 0x00280000a130783b */ /* 0x000ee80000000200 */
[----:B------:R-:W3:Y:S04]  /*fea0*/  LDSM.16.M88.4 R44, [R161+0x3000] ;  /* 0x00300000a12c783b */ /* 0x000ee80000000200 */
[----:B--2---:R-:W2:Y:S04]  /*feb0*/  LDSM.16.M88.4 R8, [R167+0x3800] ;  /* 0x00380000a708783b */ /* 0x004ea80000000200 */
[----:B------:R-:W4:Y:S04]  /*fec0*/  LDSM.16.M88.4 R116, [R167+0x4000] ;  /* 0x00400000a774783b */ /* 0x000f280000000200 */
[----:B------:R-:W2:Y:S04]  /*fed0*/  LDSM.16.M88.4 R108, [R167+0x4800] ;  /* 0x00480000a76c783b */ /* 0x000ea80000000200 */
[----:B------:R-:W2:Y:S01]  /*fee0*/  LDSM.16.M88.4 R64, [R167+0x5000] ;  /* 0x00500000a740783b */ /* 0x000ea20000000200 */
[C---:B-1----:R-:W-:Y:S03]  /*fef0*/  HMMA.16816.F32 R28, R52.reuse, R24, RZ ;  /* 0x00000018341c723c */ /* 0x042fe600000018ff */
[----:B------:R-:W1:Y:S04]  /*ff00*/  LDSM.16.M88.4 R124, [R167+0x5800] ;  /* 0x00580000a77c783b */ /* 0x000e680000000200 */
[----:B------:R-:W1:Y:S01]  /*ff10*/  LDSM.16.M88.4 R120, [R161+0x2000] ;  /* 0x00200000a178783b */ /* 0x000e620000000200 */
[C---:B-----5:R-:W-:Y:S03]  /*ff20*/  HMMA.16816.F32 R20, R52.reuse, R16, RZ ;  /* 0x000000103414723c */ /* 0x060fe600000018ff */
[----:B------:R-:W5:Y:S04]  /*ff30*/  LDSM.16.M88.4 R128, [R161+0x3800] ;  /* 0x00380000a180783b */ /* 0x000f680000000200 */
[----:B------:R-:W-:Y:S01]  /*ff40*/  LDSM.16.M88.4 R132, [R154] ;  /* 0x000000009a84783b */ /* 0x000fe20000000200 */
[C---:B------:R-:W-:Y:S03]  /*ff50*/  HMMA.16816.F32 R24, R52.reuse, R26, RZ ;  /* 0x0000001a3418723c */ /* 0x040fe600000018ff */
[----:B------:R-:W0:Y:S05]  /*ff60*/  LDGDEPBAR ;  /* 0x00000000000079af */ /* 0x000e2a0000000000 */
[C---:B------:R-:W-:Y:S08]  /*ff70*/  HMMA.16816.F32 R16, R52.reuse, R18, RZ ;  /* 0x000000123410723c */ /* 0x040ff000000018ff */
[C---:B---3--:R-:W-:Y:S08]  /*ff80*/  HMMA.16816.F32 R36, R52.reuse, R32, RZ ;  /* 0x000000203424723c */ /* 0x048ff000000018ff */
[----:B------:R-:W-:Y:S08]  /*ff90*/  HMMA.16816.F32 R32, R52, R34, RZ ;  /* 0x000000223420723c */ /* 0x000ff000000018ff */
[C---:B------:R-:W-:Y:S08]  /*ffa0*/  HMMA.16816.F32 R28, R40.reuse, R48, R28 ;  /* 0x00000030281c723c */ /* 0x040ff0000000181c */
[C---:B------:R-:W-:Y:S01]  /*ffb0*/  HMMA.16816.F32 R24, R40.reuse, R50, R24 ;  /* 0x000000322818723c */ /* 0x040fe20000001818 */
[----:B------:R-:W3:Y:S07]  /*ffc0*/  LDSM.16.M88.4 R48, [R161+0x5000] ;  /* 0x00500000a130783b */ /* 0x000eee0000000200 */
[C---:B------:R-:W-:Y:S08]  /*ffd0*/  HMMA.16816.F32 R20, R40.reuse, R44, R20 ;  /* 0x0000002c2814723c */ /* 0x040ff00000001814 */
[----:B------:R-:W-:Y:S01]  /*ffe0*/  HMMA.16816.F32 R16, R40, R46, R16 ;  /* 0x0000002e2810723c */ /* 0x000fe20000001810 */
[----:B------:R-:W1:Y:S07]  /*fff0*/  LDSM.16.M88.4 R44, [R161+0x5800] ;  /* 0x00580000a12c783b */ /* 0x000e6e0000000200 */
[C---:B--2---:R-:W-:Y:S08]  /*10000*/  HMMA.16816.F32 R12, R52.reuse, R8, RZ ;  /* 0x00000008340c723c */ /* 0x044ff000000018ff */
[C---:B----4-:R-:W-:Y:S08]  /*10010*/  HMMA.16816.F32 R4, R52.reuse, R116, RZ ;  /* 0x000000743404723c */ /* 0x050ff000000018ff */
        /* <DEDUP_REMOVED lines=8> */
[----:B------:R-:W-:Y:S07]  /*100a0*/  LDSM.16.M88.4 R124, [R161+0x4000] ;  /* 0x00400000a17c783b */ /* 0x000fee0000000200 */
[C---:B------:R-:W-:Y:S08]  /*100b0*/  HMMA.16816.F32 R36, R40.reuse, R120, R36 ;  /* 0x000000782824723c */ /* 0x040ff00000001824 */
[C---:B------:R-:W-:Y:S01]  /*100c0*/  HMMA.16816.F32 R32, R40.reuse, R122, R32 ;  /* 0x0000007a2820723c */ /* 0x040fe20000001820 */
[----:B------:R-:W1:Y:S07]  /*100d0*/  LDSM.16.M88.4 R120, [R161+0x4800] ;  /* 0x00480000a178783b */ /* 0x000e6e0000000200 */
[C---:B-----5:R-:W-:Y:S08]  /*100e0*/  HMMA.16816.F32 R12, R40.reuse, R128, R12 ;  /* 0x00000080280c723c */ /* 0x060ff0000000180c */
[C---:B------:R-:W-:Y:S01]  /*100f0*/  HMMA.16816.F32 R8, R40.reuse, R130, R8 ;  /* 0x000000822808723c */ /* 0x040fe20000001808 */
[----:B------:R-:W-:Y:S07]  /*10100*/  LDSM.16.M88.4 R128, [R165] ;  /* 0x00000000a580783b */ /* 0x000fee0000000200 */
[C---:B---3--:R-:W-:Y:S08]  /*10110*/  HMMA.16816.F32 R104, R40.reuse, R48, R104 ;  /* 0x000000302868723c */ /* 0x048ff00000001868 */
        /* <DEDUP_REMOVED lines=8> */
[C---:B------:R-:W-:Y:S08]  /*101a0*/  HMMA.16816.F32 R4, R40.reuse, R124, R4 ;  /* 0x0000007c2804723c */ /* 0x040ff00000001804 */
[----:B------:R-:W-:Y:S01]  /*101b0*/  HMMA.16816.F32 R116, R40, R126, R116 ;  /* 0x0000007e2874723c */ /* 0x000fe20000001874 */
[----:B------:R-:W4:Y:S04]  /*101c0*/  LDSM.16.M88.4 R40, [R155] ;  /* 0x000000009b28783b */ /* 0x000f280000000200 */
[----:B------:R-:W-:Y:S03]  /*101d0*/  LDSM.16.M88.4 R124, [R153] ;  /* 0x00000000997c783b */ /* 0x000fe60000000200 */
[C---:B--2---:R-:W-:Y:S08]  /*101e0*/  HMMA.16816.F32 R28, R128.reuse, R48, R28 ;  /* 0x00000030801c723c */ /* 0x044ff0000000181c */
[C---:B------:R-:W-:Y:S01]  /*101f0*/  HMMA.16816.F32 R24, R128.reuse, R50, R24 ;  /* 0x000000328018723c */ /* 0x040fe20000001818 */
[----:B------:R-:W-:Y:S07]  /*10200*/  LDSM.16.M88.4 R48, [R163] ;  /* 0x00000000a330783b */ /* 0x000fee0000000200 */
[C---:B---3--:R-:W-:Y:S08]  /*10210*/  HMMA.16816.F32 R20, R128.reuse, R44, R20 ;  /* 0x0000002c8014723c */ /* 0x048ff00000001814 */
[C---:B------:R-:W-:Y:S01]  /*10220*/  HMMA.16816.F32 R16, R128.reuse, R46, R16 ;  /* 0x0000002e8010723c */ /* 0x040fe20000001810 */
[----:B------:R-:W2:Y:S07]  /*10230*/  LDSM.16.M88.4 R44, [R100] ;  /* 0x00000000642c783b */ /* 0x000eae0000000200 */
[C---:B-1----:R-:W-:Y:S08]  /*10240*/  HMMA.16816.F32 R36, R128.reuse, R120, R36 ;  /* 0x000000788024723c */ /* 0x042ff00000001824 */
[C---:B------:R-:W-:Y:S01]  /*10250*/  HMMA.16816.F32 R32, R128.reuse, R122, R32 ;  /* 0x0000007a8020723c */ /* 0x040fe20000001820 */
[----:B------:R-:W-:Y:S07]  /*10260*/  LDSM.16.M88.4 R120, [R152] ;  /* 0x000000009878783b */ /* 0x000fee0000000200 */
[C---:B----4-:R-:W-:Y:S08]  /*10270*/  HMMA.16816.F32 R12, R128.reuse, R40, R12 ;  /* 0x00000028800c723c */ /* 0x050ff0000000180c */
[C---:B------:R-:W-:Y:S01]  /*10280*/  HMMA.16816.F32 R8, R128.reuse, R42, R8 ;  /* 0x0000002a8008723c */ /* 0x040fe20000001808 */
[----:B------:R-:W1:Y:S07]  /*10290*/  LDSM.16.M88.4 R40, [R100+0x800] ;  /* 0x000800006428783b */ /* 0x000e6e0000000200 */
[----:B------:R-:W-:Y:S08]  /*102a0*/  HMMA.16816.F32 R4, R128, R132, R4 ;  /* 0x000000848004723c */ /* 0x000ff00000001804 */
[C---:B--2---:R-:W-:Y:S08]  /*102b0*/  HMMA.16816.F32 R36, R48.reuse, R44, R36 ;  /* 0x0000002c3024723c */ /* 0x044ff00000001824 */
[----:B------:R-:W-:Y:S01]  /*102c0*/  HMMA.16816.F32 R32, R48, R46, R32 ;  /* 0x0000002e3020723c */ /* 0x000fe20000001820 */
[----:B------:R-:W2:Y:S07]  /*102d0*/  LDSM.16.M88.4 R44, [R100+0x1000] ;  /* 0x00100000642c783b */ /* 0x000eae0000000200 */
[----:B------:R-:W-:Y:S08]  /*102e0*/  HMMA.16816.F32 R116, R128, R134, R116 ;  /* 0x000000868074723c */ /* 0x000ff00000001874 */
[----:B------:R-:W-:Y:S01]  /*102f0*/  FMUL.FTZ R3, R39, c[0x0][0x2ec] ;  /* 0x0000bb0027037a20 */ /* 0x000fe20000410000 */
[----:B-1----:R-:W-:Y:S01]  /*10300*/  HMMA.16816.F32 R28, R48, R40, R28 ;  /* 0x00000028301c723c */ /* 0x002fe2000000181c */
[----:B------:R-:W-:-:S04]  /*10310*/  FMUL.FTZ R37, R37, c[0x0][0x2ec] ;  /* 0x0000bb0025257a20 */ /* 0x000fc80000410000 */
[----:B------:R-:W-:Y:S02]  /*10320*/  MUFU.TANH R3, R3 ;  /* 0x0000000300037308 */ /* 0x000fe40000002400 */
[----:B------:R-:W-:Y:S01]  /*10330*/  FMUL.FTZ R40, R36, c[0x0][0x2ec] ;  /* 0x0000bb0024287a20 */ /* 0x000fe20000410000 */
[----:B------:R-:W-:Y:S01]  /*10340*/  HMMA.16816.F32 R24, R48, R42, R24 ;  /* 0x0000002a3018723c */ /* 0x000fe20000001818 */
[----:B------:R-:W-:Y:S02]  /*10350*/  FMUL.FTZ R41, R38, c[0x0][0x2ec] ;  /* 0x0000bb0026297a20 */ /* 0x000fe40000410000 */
[----:B------:R-:W-:Y:S02]  /*10360*/  FMUL.FTZ R36, R32, c[0x0][0x2ec] ;  /* 0x0000bb0020247a20 */ /* 0x000fe40000410000 */
[----:B------:R-:W-:Y:S01]  /*10370*/  FMUL.FTZ R39, R33, c[0x0][0x2ec] ;  /* 0x0000bb0021277a20 */ /* 0x000fe20000410000 */
[----:B------:R-:W1:Y:S01]  /*10380*/  MUFU.TANH R40, R40 ;  /* 0x0000002800287308 */ /* 0x000e620000002400 */
[----:B------:R-:W-:Y:S01]  /*10390*/  FMUL.FTZ R38, R34, c[0x0][0x2ec] ;  /* 0x0000bb0022267a20 */ /* 0x000fe20000410000 */
[----:B------:R-:W-:Y:S01]  /*103a0*/  HMMA.16816.F32 R112, R128, R124, R112 ;  /* 0x0000007c8070723c */ /* 0x000fe20000001870 */
[----:B------:R-:W-:-:S02]  /*103b0*/  FMUL.FTZ R42, R35, c[0x0][0x2ec] ;  /* 0x0000bb00232a7a20 */ /* 0x000fc40000410000 */
[----:B------:R-:W3:Y:S03]  /*103c0*/  LDSM.16.M88.4 R32, [R100+0x1800] ;  /* 0x001800006420783b */ /* 0x000ee60000000200 */
[----:B------:R-:W4:Y:S02]  /*103d0*/  MUFU.TANH R41, R41 ;  /* 0x0000002900297308 */ /* 0x000f240000002400 */
[C---:B--2---:R-:W-:Y:S01]  /*103e0*/  HMMA.16816.F32 R20, R48.reuse, R44, R20 ;  /* 0x0000002c3014723c */ /* 0x044fe20000001814 */
[----:B------:R-:W-:Y:S02]  /*103f0*/  FMUL.FTZ R43, R29, c[0x0][0x2ec] ;  /* 0x0000bb001d2b7a20 */ /* 0x000fe40000410000 */
[----:B------:R-:W-:Y:S02]  /*10400*/  FMUL.FTZ R29, R30, c[0x0][0x2ec] ;  /* 0x0000bb001e1d7a20 */ /* 0x000fe40000410000 */
[----:B------:R-:W-:Y:S01]  /*10410*/  FMUL.FTZ R28, R28, c[0x0][0x2ec] ;  /* 0x0000bb001c1c7a20 */ /* 0x000fe20000410000 */
[----:B------:R-:W2:Y:S01]  /*10420*/  MUFU.TANH R37, R37 ;  /* 0x0000002500257308 */ /* 0x000ea20000002400 */
[----:B------:R-:W-:Y:S01]  /*10430*/  FMUL.FTZ R44, R31, c[0x0][0x2ec] ;  /* 0x0000bb001f2c7a20 */ /* 0x000fe20000410000 */
[----:B------:R-:W-:Y:S01]  /*10440*/  HMMA.16816.F32 R16, R48, R46, R16 ;  /* 0x0000002e3010723c */ /* 0x000fe20000001810 */
[----:B------:R-:W-:-:S02]  /*10450*/  FMUL.FTZ R30, R24, c[0x0][0x2ec] ;  /* 0x0000bb00181e7a20 */ /* 0x000fc40000410000 */
[----:B------:R-:W-:Y:S02]  /*10460*/  FMUL.FTZ R45, R25, c[0x0][0x2ec] ;  /* 0x0000bb00192d7a20 */ /* 0x000fe40000410000 */
[----:B------:R-:W-:Y:S01]  /*10470*/  FMUL.FTZ R31, R26, c[0x0][0x2ec] ;  /* 0x0000bb001a1f7a20 */ /* 0x000fe20000410000 */
[----:B------:R-:W5:Y:S02]  /*10480*/  MUFU.TANH R39, R39 ;  /* 0x0000002700277308 */ /* 0x000f640000002400 */
[C---:B------:R-:W-:Y:S06]  /*10490*/  HMMA.16816.F32 R108, R128.reuse, R126, R108 ;  /* 0x0000007e806c723c */ /* 0x040fec000000186c */
[----:B------:R-:W1:Y:S02]  /*104a0*/  MUFU.TANH R42, R42 ;  /* 0x0000002a002a7308 */ /* 0x000e640000002400 */
[----:B------:R-:W-:Y:S01]  /*104b0*/  HMMA.16816.F32 R64, R128, R122, R64 ;  /* 0x0000007a8040723c */ /* 0x000fe20000001840 */
[----:B------:R-:W-:-:S02]  /*104c0*/  FMUL.FTZ R21, R21, c[0x0][0x2ec] ;  /* 0x0000bb0015157a20 */ /* 0x000fc40000410000 */
[----:B------:R-:W-:Y:S02]  /*104d0*/  FMUL.FTZ R23, R23, c[0x0][0x2ec] ;  /* 0x0000bb0017177a20 */ /* 0x000fe40000410000 */
[----:B------:R-:W-:Y:S01]  /*104e0*/  FMUL.FTZ R20, R20, c[0x0][0x2ec] ;  /* 0x0000bb0014147a20 */ /* 0x000fe20000410000 */
[----:B------:R-:W1:Y:S01]  /*104f0*/  MUFU.TANH R43, R43 ;  /* 0x0000002b002b7308 */ /* 0x000e620000002400 */
[----:B------:R-:W-:Y:S01]  /*10500*/  FMUL.FTZ R22, R22, c[0x0][0x2ec] ;  /* 0x0000bb0016167a20 */ /* 0x000fe20000410000 */
[----:B------:R-:W-:Y:S01]  /*10510*/  HMMA.16816.F32 R104, R128, R120, R104 ;  /* 0x000000788068723c */ /* 0x000fe20000001868 */
[----:B------:R-:W-:Y:S02]  /*10520*/  FMUL.FTZ R144, R16, c[0x0][0x2ec] ;  /* 0x0000bb0010907a20 */ /* 0x000fe40000410000 */
[----:B------:R-:W-:Y:S02]  /*10530*/  FMUL.FTZ R140, R17, c[0x0][0x2ec] ;  /* 0x0000bb00118c7a20 */ /* 0x000fe40000410000 */
[----:B------:R-:W-:Y:S01]  /*10540*/  FMUL.FTZ R139, R18, c[0x0][0x2ec] ;  /* 0x0000bb00128b7a20 */ /* 0x000fe20000410000 */
[----:B------:R-:W1:Y:S01]  /*10550*/  MUFU.TANH R44, R44 ;  /* 0x0000002c002c7308 */ /* 0x000e620000002400 */
[----:B------:R-:W-:Y:S01]  /*10560*/  FMUL.FTZ R135, R19, c[0x0][0x2ec] ;  /* 0x0000bb0013877a20 */ /* 0x000fe20000410000 */
[C---:B---3--:R-:W-:Y:S01]  /*10570*/  HMMA.16816.F32 R12, R48.reuse, R32, R12 ;  /* 0x00000020300c723c */ /* 0x048fe2000000180c */
[----:B------:R-:W3:Y:S05]  /*10580*/  LDSM.16.M88.4 R16, [R100+0x2800] ;  /* 0x002800006410783b */ /* 0x000eea0000000200 */
[----:B------:R-:W1:Y:S01]  /*10590*/  MUFU.TANH R45, R45 ;  /* 0x0000002d002d7308 */ /* 0x000e620000002400 */
[----:B------:R-:W-:Y:S01]  /*105a0*/  FMUL.FTZ R33, R27, c[0x0][0x2ec] ;  /* 0x0000bb001b217a20 */ /* 0x000fe20000410000 */
[----:B------:R-:W-:Y:S01]  /*105b0*/  HMMA.16816.F32 R8, R48, R34, R8 ;  /* 0x000000223008723c */ /* 0x000fe20000001808 */
[----:B------:R-:W1:Y:S05]  /*105c0*/  LDSM.16.M88.4 R24, [R100+0x2000] ;  /* 0x002000006418783b */ /* 0x000e6a0000000200 */
[----:B------:R-:W1:Y:S08]  /*105d0*/  MUFU.TANH R33, R33 ;  /* 0x0000002100217308 */ /* 0x000e700000002400 */
[----:B------:R-:W1:Y:S02]  /*105e0*/  MUFU.TANH R142, R21 ;  /* 0x00000015008e7308 */ /* 0x000e640000002400 */
[----:B------:R-:W-:-:S02]  /*105f0*/  FMUL.FTZ R12, R12, c[0x0][0x2ec] ;  /* 0x0000bb000c0c7a20 */ /* 0x000fc40000410000 */
[----:B------:R-:W-:Y:S02]  /*10600*/  FMUL.FTZ R13, R13, c[0x0][0x2ec] ;  /* 0x0000bb000d0d7a20 */ /* 0x000fe40000410000 */
[----:B------:R-:W-:Y:S02]  /*10610*/  FMUL.FTZ R14, R14, c[0x0][0x2ec] ;  /* 0x0000bb000e0e7a20 */ /* 0x000fe40000410000 */
[----:B------:R-:W-:Y:S01]  /*10620*/  MUFU.TANH R138, R12 ;  /* 0x0000000c008a7308 */ /* 0x000fe20000002400 */
[----:B------:R-:W-:Y:S02]  /*10630*/  FMUL.FTZ R127, R15, c[0x0][0x2ec] ;  /* 0x0000bb000f7f7a20 */ /* 0x000fe40000410000 */
[----:B------:R-:W-:Y:S02]  /*10640*/  FMUL.FTZ R9, R9, c[0x0][0x2ec] ;  /* 0x0000bb0009097a20 */ /* 0x000fe40000410000 */
[----:B------:R-:W-:-:S03]  /*10650*/  FMUL.FTZ R10, R10, c[0x0][0x2ec] ;  /* 0x0000bb000a0a7a20 */ /* 0x000fc60000410000 */
[----:B------:R-:W-:Y:S01]  /*10660*/  MUFU.TANH R136, R13 ;  /* 0x0000000d00887308 */ /* 0x000fe20000002400 */
[C---:B---3--:R-:W-:Y:S07]  /*10670*/  HMMA.16816.F32 R112, R48.reuse, R16, R112 ;  /* 0x000000103070723c */ /* 0x048fee0000001870 */
[----:B------:R3:W-:Y:S01]  /*10680*/  MUFU.TANH R133, R14 ;  /* 0x0000000e00857308 */ /* 0x0007e20000002400 */
[----:B------:R-:W-:Y:S01]  /*10690*/  IMAD.SHL.U32 R16, R182, 0x80, RZ ;  /* 0x00000080b6107824 */ /* 0x000fe200078e00ff */
[----:B-1----:R-:W-:Y:S01]  /*106a0*/  HMMA.16816.F32 R4, R48, R24, R4 ;  /* 0x000000183004723c */ /* 0x002fe20000001804 */
[----:B------:R-:W-:-:S05]  /*106b0*/  P2R R17, PR, RZ, 0x1 ;  /* 0x00000001ff117803 */ /* 0x000fca0000000000 */
[----:B------:R1:W-:Y:S02]  /*106c0*/  MUFU.TANH R134, R9 ;  /* 0x0000000900867308 */ /* 0x0003e40000002400 */
[C---:B------:R-:W-:Y:S01]  /*106d0*/  HMMA.16816.F32 R108, R48.reuse, R18, R108 ;  /* 0x00000012306c723c */ /* 0x040fe2000000186c */
[----:B---3--:R-:W3:Y:S05]  /*106e0*/  LDSM.16.M88.4 R12, [R100+0x3000] ;  /* 0x00300000640c783b */ /* 0x008eea0000000200 */
[----:B------:R2:W2:Y:S01]  /*106f0*/  MUFU.TANH R137, R23 ;  /* 0x0000001700897308 */ /* 0x0004a20000002400 */
[----:B------:R-:W-:Y:S01]  /*10700*/  LOP3.LUT R18, R16, R59, RZ, 0xfc, !PT ;  /* 0x0000003b10127212 */ /* 0x000fe200078efcff */
[----:B------:R-:W-:Y:S01]  /*10710*/  HMMA.16816.F32 R116, R48, R26, R116 ;  /* 0x0000001a3074723c */ /* 0x000fe20000001874 */
[----:B------:R-:W-:-:S02]  /*10720*/  FMUL.FTZ R113, R113, c[0x0][0x2ec] ;  /* 0x0000bb0071717a20 */ /* 0x000fc40000410000 */
[----:B------:R-:W-:Y:S01]  /*10730*/  ISETP.GE.AND P1, PT, R18, R58, PT ;  /* 0x0000003a1200720c */ /* 0x000fe20003f26270 */
[----:B------:R-:W-:Y:S01]  /*10740*/  FMUL.FTZ R114, R114, c[0x0][0x2ec] ;  /* 0x0000bb0072727a20 */ /* 0x000fe20000410000 */
[----:B------:R-:W-:Y:S01]  /*10750*/  ISETP.GE.AND P0, PT, R18, R57, PT ;  /* 0x000000391200720c */ /* 0x000fe20003f06270 */
[----:B------:R5:W-:Y:S01]  /*10760*/  MUFU.TANH R146, R20 ;  /* 0x0000001400927308 */ /* 0x000be20000002400 */
[----:B------:R-:W-:Y:S01]  /*10770*/  FSEL R40, R40, -INF , !P1 ;  /* 0xff80000028287808 */ /* 0x000fe20004800000 */
[----:B------:R-:W-:Y:S01]  /*10780*/  FMUL.FTZ R4, R4, c[0x0][0x2ec] ;  /* 0x0000bb0004047a20 */ /* 0x000fe20000410000 */
[----:B----4-:R-:W-:Y:S01]  /*10790*/  FSEL R41, R41, -INF , !P0 ;  /* 0xff80000029297808 */ /* 0x010fe20004000000 */
[----:B------:R-:W-:Y:S01]  /*107a0*/  FMUL.FTZ R5, R5, c[0x0][0x2ec] ;  /* 0x0000bb0005057a20 */ /* 0x000fe20000410000 */
[----:B-1----:R-:W-:Y:S01]  /*107b0*/  IADD3 R9, R18, 0x11, RZ ;  /* 0x0000001112097810 */ /* 0x002fe20007ffe0ff */
[----:B------:R-:W-:Y:S01]  /*107c0*/  FMUL.FTZ R6, R6, c[0x0][0x2ec] ;  /* 0x0000bb0006067a20 */ /* 0x000fe20000410000 */
[C---:B------:R-:W-:Y:S01]  /*107d0*/  IADD3 R25, R18.reuse, 0x49, RZ ;  /* 0x0000004912197810 */ /* 0x040fe20007ffe0ff */
[----:B------:R1:W-:Y:S01]  /*107e0*/  MUFU.TANH R132, R4 ;  /* 0x0000000400847308 */ /* 0x0003e20000002400 */
[----:B------:R-:W-:Y:S01]  /*107f0*/  FMUL.FTZ R7, R7, c[0x0][0x2ec] ;  /* 0x0000bb0007077a20 */ /* 0x000fe20000410000 */
[----:B--2---:R-:W-:Y:S01]  /*10800*/  IADD3 R23, R18, 0x51, RZ ;  /* 0x0000005112177810 */ /* 0x004fe20007ffe0ff */
[----:B------:R-:W-:-:S02]  /*10810*/  FMUL.FTZ R111, R111, c[0x0][0x2ec] ;  /* 0x0000bb006f6f7a20 */ /* 0x000fc40000410000 */
[----:B------:R-:W-:Y:S02]  /*10820*/  FMUL.FTZ R109, R109, c[0x0][0x2ec] ;  /* 0x0000bb006d6d7a20 */ /* 0x000fe40000410000 */
[----:B------:R-:W-:Y:S01]  /*10830*/  FMUL.FTZ R112, R112, c[0x0][0x2ec] ;  /* 0x0000bb0070707a20 */ /* 0x000fe20000410000 */
[----:B------:R2:W-:Y:S01]  /*10840*/  MUFU.TANH R126, R5 ;  /* 0x00000005007e7308 */ /* 0x0005e20000002400 */
[----:B-----5:R-:W-:Y:S02]  /*10850*/  FMUL.FTZ R20, R8, c[0x0][0x2ec] ;  /* 0x0000bb0008147a20 */ /* 0x020fe40000410000 */
[----:B------:R-:W-:Y:S02]  /*10860*/  FMUL.FTZ R8, R11, c[0x0][0x2ec] ;  /* 0x0000bb000b087a20 */ /* 0x000fe40000410000 */
[----:B------:R-:W-:Y:S02]  /*10870*/  FMUL.FTZ R118, R118, c[0x0][0x2ec] ;  /* 0x0000bb0076767a20 */ /* 0x000fe40000410000 */
[----:B------:R-:W-:Y:S01]  /*10880*/  FMUL.FTZ R119, R119, c[0x0][0x2ec] ;  /* 0x0000bb0077777a20 */ /* 0x000fe20000410000 */
[----:B-1----:R-:W-:Y:S01]  /*10890*/  LOP3.LUT R4, R16, 0x8, R59, 0xfe, !PT ;  /* 0x0000000810047812 */ /* 0x002fe200078efe3b */
[----:B------:R-:W-:Y:S01]  /*108a0*/  MUFU.TANH R125, R6 ;  /* 0x00000006007d7308 */ /* 0x000fe20000002400 */
[----:B------:R-:W-:-:S02]  /*108b0*/  FMUL.FTZ R117, R117, c[0x0][0x2ec] ;  /* 0x0000bb0075757a20 */ /* 0x000fc40000410000 */
[-C--:B------:R-:W-:Y:S01]  /*108c0*/  ISETP.GE.AND P4, PT, R4, R58.reuse, PT ;  /* 0x0000003a0400720c */ /* 0x080fe20003f86270 */
[----:B------:R-:W-:Y:S01]  /*108d0*/  FMUL.FTZ R19, R116, c[0x0][0x2ec] ;  /* 0x0000bb0074137a20 */ /* 0x000fe20000410000 */
[-C--:B------:R-:W-:Y:S01]  /*108e0*/  ISETP.GE.AND P5, PT, R4, R57.reuse, PT ;  /* 0x000000390400720c */ /* 0x080fe20003fa6270 */
[C---:B---3--:R-:W-:Y:S01]  /*108f0*/  HMMA.16816.F32 R64, R48.reuse, R14, R64 ;  /* 0x0000000e3040723c */ /* 0x048fe20000001840 */
[C---:B--2---:R-:W-:Y:S01]  /*10900*/  IADD3 R5, R18.reuse, 0x1, RZ ;  /* 0x0000000112057810 */ /* 0x044fe20007ffe0ff */
[----:B------:R1:W-:Y:S01]  /*10910*/  MUFU.TANH R121, R7 ;  /* 0x0000000700797308 */ /* 0x0003e20000002400 */
[----:B------:R-:W-:Y:S01]  /*10920*/  IADD3 R4, R18, 0x9, RZ ;  /* 0x0000000912047810 */ /* 0x000fe20007ffe0ff */
[----:B------:R-:W-:Y:S01]  /*10930*/  FMUL.FTZ R110, R110, c[0x0][0x2ec] ;  /* 0x0000bb006e6e7a20 */ /* 0x000fe20000410000 */
[CC--:B------:R-:W-:Y:S01]  /*10940*/  ISETP.GE.AND P3, PT, R5.reuse, R58.reuse, PT ;  /* 0x0000003a0500720c */ /* 0x0c0fe20003f66270 */
[----:B------:R-:W-:Y:S01]  /*10950*/  FMUL.FTZ R108, R108, c[0x0][0x2ec] ;  /* 0x0000bb006c6c7a20 */ /* 0x000fe20000410000 */
[-C--:B------:R-:W-:Y:S01]  /*10960*/  ISETP.GE.AND P2, PT, R5, R57.reuse, PT ;  /* 0x000000390500720c */ /* 0x080fe20003f46270 */
[----:B------:R-:W-:Y:S01]  /*10970*/  HMMA.16816.F32 R104, R48, R12, R104 ;  /* 0x0000000c3068723c */ /* 0x000fe20000001868 */
[C---:B------:R-:W-:Y:S01]  /*10980*/  ISETP.GE.AND P1, PT, R4.reuse, R58, PT ;  /* 0x0000003a0400720c */ /* 0x040fe20003f26270 */
[----:B------:R-:W2:Y:S01]  /*10990*/  MUFU.TANH R135, R135 ;  /* 0x0000008700877308 */ /* 0x000ea20000002400 */
[----:B------:R-:W-:-:S02]  /*109a0*/  ISETP.GE.AND P0, PT, R4, R57, PT ;  /* 0x000000390400720c */ /* 0x000fc40003f06270 */
[----:B------:R-:W-:Y:S02]  /*109b0*/  FSEL R15, R3, -INF , !P2 ;  /* 0xff800000030f7808 */ /* 0x000fe40005000000 */
[----:B------:R-:W-:Y:S02]  /*109c0*/  IADD3 R3, R18, 0x19, RZ ;  /* 0x0000001912037810 */ /* 0x000fe40007ffe0ff */
[----:B------:R-:W-:Y:S01]  /*109d0*/  FSEL R12, R37, -INF , !P3 ;  /* 0xff800000250c7808 */ /* 0x000fe20005800000 */
[----:B-1----:R-:W1:Y:S01]  /*109e0*/  LDSM.16.M88.4 R4, [R102] ;  /* 0x000000006604783b */ /* 0x002e620000000200 */
[----:B------:R-:W-:Y:S01]  /*109f0*/  FSEL R14, R39, -INF , !P1 ;  /* 0xff800000270e7808 */ /* 0x000fe20004800000 */
[----:B------:R-:W3:Y:S01]  /*10a00*/  MUFU.TANH R127, R127 ;  /* 0x0000007f007f7308 */ /* 0x000ee20000002400 */
[----:B------:R-:W-:Y:S02]  /*10a10*/  FSEL R13, R42, -INF , !P0 ;  /* 0xff8000002a0d7808 */ /* 0x000fe40004000000 */
[C---:B------:R-:W-:Y:S01]  /*10a20*/  ISETP.GE.AND P3, PT, R9.reuse, R58, PT ;  /* 0x0000003a0900720c */ /* 0x040fe20003f66270 */
[----:B------:R-:W-:Y:S01]  /*10a30*/  FMUL.FTZ R64, R64, c[0x0][0x2ec] ;  /* 0x0000bb0040407a20 */ /* 0x000fe20000410000 */
[----:B------:R-:W-:-:S02]  /*10a40*/  ISETP.GE.AND P2, PT, R9, R57, PT ;  /* 0x000000390900720c */ /* 0x000fc40003f46270 */
[CC--:B------:R-:W-:Y:S01]  /*10a50*/  ISETP.GE.AND P1, PT, R3.reuse, R58.reuse, PT ;  /* 0x0000003a0300720c */ /* 0x0c0fe20003f26270 */
[----:B------:R-:W-:Y:S01]  /*10a60*/  MUFU.TANH R8, R8 ;  /* 0x0000000800087308 */ /* 0x000fe20000002400 */
[-C--:B------:R-:W-:Y:S02]  /*10a70*/  ISETP.GE.AND P0, PT, R3, R57.reuse, PT ;  /* 0x000000390300720c */ /* 0x080fe40003f06270 */
[----:B------:R-:W-:Y:S01]  /*10a80*/  IADD3 R3, R18, 0x21, RZ ;  /* 0x0000002112037810 */ /* 0x000fe20007ffe0ff */
[----:B------:R-:W-:Y:S01]  /*10a90*/  FMUL.FTZ R105, R105, c[0x0][0x2ec] ;  /* 0x0000bb0069697a20 */ /* 0x000fe20000410000 */
[----:B------:R-:W-:Y:S01]  /*10aa0*/  FSEL R24, R43, -INF , !P3 ;  /* 0xff8000002b187808 */ /* 0x000fe20005800000 */
[----:B------:R-:W-:Y:S01]  /*10ab0*/  FMUL.FTZ R104, R104, c[0x0][0x2ec] ;  /* 0x0000bb0068687a20 */ /* 0x000fe20000410000 */
[----:B------:R-:W-:Y:S01]  /*10ac0*/  FSEL R37, R44, -INF , !P2 ;  /* 0xff8000002c257808 */ /* 0x000fe20005000000 */
[----:B------:R-:W-:Y:S01]  /*10ad0*/  MUFU.TANH R21, R10 ;  /* 0x0000000a00157308 */ /* 0x000fe20000002400 */
[C---:B------:R-:W-:Y:S01]  /*10ae0*/  ISETP.GE.AND P3, PT, R3.reuse, R58, PT ;  /* 0x0000003a0300720c */ /* 0x040fe20003f66270 */
[----:B------:R-:W-:Y:S01]  /*10af0*/  FMUL.FTZ R56, R106, c[0x0][0x2ec] ;  /* 0x0000bb006a387a20 */ /* 0x000fe20000410000 */
[----:B------:R-:W-:-:S02]  /*10b00*/  ISETP.GE.AND P2, PT, R3, R57, PT ;  /* 0x000000390300720c */ /* 0x000fc40003f46270 */
[C---:B------:R-:W-:Y:S02]  /*10b10*/  IADD3 R3, R18.reuse, 0x29, RZ ;  /* 0x0000002912037810 */ /* 0x040fe40007ffe0ff */
[----:B------:R-:W-:Y:S01]  /*10b20*/  FSEL R32, R45, -INF , !P1 ;  /* 0xff8000002d207808 */ /* 0x000fe20004800000 */
[----:B------:R-:W4:Y:S01]  /*10b30*/  MUFU.TANH R140, R140 ;  /* 0x0000008c008c7308 */ /* 0x000f220000002400 */
[----:B------:R-:W-:Y:S02]  /*10b40*/  FSEL R45, R33, -INF , !P0 ;  /* 0xff800000212d7808 */ /* 0x000fe40004000000 */
[C---:B------:R-:W-:Y:S02]  /*10b50*/  ISETP.GE.AND P1, PT, R3.reuse, R58, PT ;  /* 0x0000003a0300720c */ /* 0x040fe40003f26270 */
[----:B------:R-:W-:Y:S02]  /*10b60*/  ISETP.GE.AND P0, PT, R3, R57, PT ;  /* 0x000000390300720c */ /* 0x000fe40003f06270 */
[----:B------:R-:W-:Y:S01]  /*10b70*/  IADD3 R3, R18, 0x31, RZ ;  /* 0x0000003112037810 */ /* 0x000fe20007ffe0ff */
[----:B------:R-:W-:Y:S01]  /*10b80*/  MUFU.TANH R123, R118 ;  /* 0x00000076007b7308 */ /* 0x000fe20000002400 */
[----:B------:R-:W-:-:S02]  /*10b90*/  FSEL R142, R142, -INF , !P3 ;  /* 0xff8000008e8e7808 */ /* 0x000fc40005800000 */
[----:B------:R-:W-:Y:S02]  /*10ba0*/  FSEL R137, R137, -INF , !P2 ;  /* 0xff80000089897808 */ /* 0x000fe40005000000 */
[C---:B------:R-:W-:Y:S01]  /*10bb0*/  ISETP.GE.AND P3, PT, R3.reuse, R58, PT ;  /* 0x0000003a0300720c */ /* 0x040fe20003f66270 */
[----:B-1----:R-:W-:Y:S01]  /*10bc0*/  HMMA.16816.F32 R60, R128, R4, R60 ;  /* 0x00000004803c723c */ /* 0x002fe2000000183c */
[----:B------:R-:W-:Y:S01]  /*10bd0*/  ISETP.GE.AND P2, PT, R3, R57, PT ;  /* 0x000000390300720c */ /* 0x000fe20003f46270 */
[----:B------:R1:W5:Y:S01]  /*10be0*/  MUFU.TANH R118, R113 ;  /* 0x0000007100767308 */ /* 0x0003620000002400 */
[C---:B------:R-:W-:Y:S02]  /*10bf0*/  IADD3 R3, R18.reuse, 0x39, RZ ;  /* 0x0000003912037810 */ /* 0x040fe40007ffe0ff */
[----:B--2---:R-:W-:Y:S02]  /*10c00*/  FSEL R135, R135, -INF , !P0 ;  /* 0xff80000087877808 */ /* 0x004fe40004000000 */
[----:B------:R-:W-:-:S02]  /*10c10*/  IADD3 R4, R18, 0x41, RZ ;  /* 0x0000004112047810 */ /* 0x000fc40007ffe0ff */
[-C--:B------:R-:W-:Y:S01]  /*10c20*/  ISETP.GE.AND P0, PT, R3, R57.reuse, PT ;  /* 0x000000390300720c */ /* 0x080fe20003f06270 */
[----:B------:R2:W-:Y:S01]  /*10c30*/  MUFU.TANH R141, R22 ;  /* 0x00000016008d7308 */ /* 0x0005e20000002400 */
[----:B------:R-:W-:Y:S02]  /*10c40*/  FSEL R136, R136, -INF , !P3 ;  /* 0xff80000088887808 */ /* 0x000fe40005800000 */
[----:B---3--:R-:W-:Y:S02]  /*10c50*/  FSEL R127, R127, -INF , !P2 ;  /* 0xff8000007f7f7808 */ /* 0x008fe40005000000 */
[C---:B------:R-:W-:Y:S02]  /*10c60*/  ISETP.GE.AND P3, PT, R4.reuse, R58, PT ;  /* 0x0000003a0400720c */ /* 0x040fe40003f66270 */
[----:B------:R-:W-:Y:S01]  /*10c70*/  ISETP.GE.AND P2, PT, R4, R57, PT ;  /* 0x000000390400720c */ /* 0x000fe20003f46270 */
[----:B-1----:R-:W-:Y:S01]  /*10c80*/  FMUL.FTZ R113, R115, c[0x0][0x2ec] ;  /* 0x0000bb0073717a20 */ /* 0x002fe20000410000 */
[----:B------:R-:W-:Y:S01]  /*10c90*/  HMMA.16816.F32 R4, R128, R6, R52 ;  /* 0x000000068004723c */ /* 0x000fe20000001834 */
[----:B------:R-:W-:Y:S01]  /*10ca0*/  MUFU.TANH R124, R117 ;  /* 0x00000075007c7308 */ /* 0x000fe20000002400 */
[----:B----4-:R-:W-:-:S02]  /*10cb0*/  FSEL R140, R140, -INF , !P1 ;  /* 0xff8000008c8c7808 */ /* 0x010fc40004800000 */
[-C--:B------:R-:W-:Y:S02]  /*10cc0*/  ISETP.GE.AND P1, PT, R3, R58.reuse, PT ;  /* 0x0000003a0300720c */ /* 0x080fe40003f26270 */
[----:B------:R-:W-:Y:S01]  /*10cd0*/  FSEL R126, R126, -INF , !P3 ;  /* 0xff8000007e7e7808 */ /* 0x000fe20005800000 */
[----:B--2---:R-:W-:Y:S01]  /*10ce0*/  FMUL.FTZ R22, R107, c[0x0][0x2ec] ;  /* 0x0000bb006b167a20 */ /* 0x004fe20000410000 */
[----:B------:R-:W-:Y:S01]  /*10cf0*/  FSEL R129, R8, -INF , !P0 ;  /* 0xff80000008817808 */ /* 0x000fe20004000000 */
[----:B------:R-:W1:Y:S01]  /*10d00*/  MUFU.TANH R113, R113 ;  /* 0x0000007100717308 */ /* 0x000e620000002400 */
[----:B------:R-:W2:Y:S01]  /*10d10*/  LDSM.16.M88.4 R8, [R100+0x3800] ;  /* 0x003800006408783b */ /* 0x000ea20000000200 */
[----:B------:R-:W-:Y:S01]  /*10d20*/  FMUL.FTZ R54, R65, c[0x0][0x2ec] ;  /* 0x0000bb0041367a20 */ /* 0x000fe20000410000 */
[----:B------:R-:W-:Y:S01]  /*10d30*/  FSEL R121, R121, -INF , !P2 ;  /* 0xff80000079797808 */ /* 0x000fe20005000000 */
[----:B------:R-:W-:Y:S01]  /*10d40*/  FMUL.FTZ R53, R67, c[0x0][0x2ec] ;  /* 0x0000bb0043357a20 */ /* 0x000fe20000410000 */
[C---:B------:R-:W-:Y:S01]  /*10d50*/  ISETP.GE.AND P3, PT, R23.reuse, R58, PT ;  /* 0x0000003a1700720c */ /* 0x040fe20003f66270 */
[----:B------:R-:W-:Y:S01]  /*10d60*/  FMUL.FTZ R55, R66, c[0x0][0x2ec] ;  /* 0x0000bb0042377a20 */ /* 0x000fe20000410000 */
[----:B------:R-:W-:Y:S01]  /*10d70*/  ISETP.GE.AND P2, PT, R23, R57, PT ;  /* 0x000000391700720c */ /* 0x000fe20003f46270 */
[----:B------:R-:W3:Y:S01]  /*10d80*/  MUFU.TANH R119, R119 ;  /* 0x0000007700777308 */ /* 0x000ee20000002400 */
[----:B------:R-:W-:Y:S01]  /*10d90*/  FSEL R134, R134, -INF , !P1 ;  /* 0xff80000086867808 */ /* 0x000fe20004800000 */
[----:B------:R-:W-:-:S04]  /*10da0*/  DEPBAR.LE SB0, 0x0 ;  /* 0x000080000000791a */ /* 0x000fc80000000000 */
[C---:B------:R-:W-:Y:S02]  /*10db0*/  IADD3 R23, R18.reuse, 0x61, RZ ;  /* 0x0000006112177810 */ /* 0x040fe40007ffe0ff */
[----:B------:R-:W4:Y:S01]  /*10dc0*/  MUFU.TANH R3, R105 ;  /* 0x0000006900037308 */ /* 0x000f220000002400 */
[C---:B------:R-:W-:Y:S02]  /*10dd0*/  ISETP.GE.AND P1, PT, R25.reuse, R58, PT ;  /* 0x0000003a1900720c */ /* 0x040fe40003f26270 */
[----:B------:R-:W-:Y:S02]  /*10de0*/  ISETP.GE.AND P0, PT, R25, R57, PT ;  /* 0x000000391900720c */ /* 0x000fe40003f06270 */
[----:B------:R-:W-:Y:S02]  /*10df0*/  IADD3 R25, R18, 0x59, RZ ;  /* 0x0000005912197810 */ /* 0x000fe40007ffe0ff */
[----:B-----5:R-:W-:Y:S01]  /*10e00*/  FSEL R118, R118, -INF , !P3 ;  /* 0xff80000076767808 */ /* 0x020fe20005800000 */
[----:B------:R-:W5:Y:S01]  /*10e10*/  MUFU.TANH R22, R22 ;  /* 0x0000001600167308 */ /* 0x000f620000002400 */
[----:B-1----:R-:W-:-:S02]  /*10e20*/  FSEL R113, R113, -INF , !P2 ;  /* 0xff80000071717808 */ /* 0x002fc40005000000 */
[-C--:B------:R-:W-:Y:S02]  /*10e30*/  ISETP.GE.AND P3, PT, R23, R58.reuse, PT ;  /* 0x0000003a1700720c */ /* 0x080fe40003f66270 */
[----:B------:R-:W-:Y:S02]  /*10e40*/  FSEL R124, R124, -INF , !P1 ;  /* 0xff8000007c7c7808 */ /* 0x000fe40004800000 */
[----:B---3--:R-:W-:Y:S01]  /*10e50*/  FSEL R119, R119, -INF , !P0 ;  /* 0xff80000077777808 */ /* 0x008fe20004000000 */
[----:B------:R-:W1:Y:S01]  /*10e60*/  MUFU.TANH R116, R109 ;  /* 0x0000006d00747308 */ /* 0x000e620000002400 */
[-C--:B------:R-:W-:Y:S02]  /*10e70*/  ISETP.GE.AND P2, PT, R23, R57.reuse, PT ;  /* 0x000000391700720c */ /* 0x080fe40003f46270 */
[C---:B------:R-:W-:Y:S02]  /*10e80*/  ISETP.GE.AND P1, PT, R25.reuse, R58, PT ;  /* 0x0000003a1900720c */ /* 0x040fe40003f26270 */
[----:B------:R-:W-:-:S02]  /*10e90*/  ISETP.GE.AND P0, PT, R25, R57, PT ;  /* 0x000000391900720c */ /* 0x000fc40003f06270 */
[----:B------:R-:W-:Y:S01]  /*10ea0*/  IADD3 R23, R18, 0x69, RZ ;  /* 0x0000006912177810 */ /* 0x000fe20007ffe0ff */
[----:B------:R-:W3:Y:S01]  /*10eb0*/  MUFU.TANH R111, R111 ;  /* 0x0000006f006f7308 */ /* 0x000ee20000002400 */
[C---:B--2---:R-:W-:Y:S01]  /*10ec0*/  HMMA.16816.F32 R60, R48.reuse, R8, R60 ;  /* 0x00000008303c723c */ /* 0x044fe2000000183c */
[----:B------:R-:W-:Y:S02]  /*10ed0*/  LOP3.LUT R25, R16, 0x10, R59, 0xfe, !PT ;  /* 0x0000001010197812 */ /* 0x000fe400078efe3b */
[----:B----4-:R-:W-:Y:S02]  /*10ee0*/  FSEL R52, R3, -INF , !P3 ;  /* 0xff80000003347808 */ /* 0x010fe40005800000 */
[----:B-----5:R-:W-:Y:S02]  /*10ef0*/  FSEL R3, R22, -INF , !P2 ;  /* 0xff80000016037808 */ /* 0x020fe40005000000 */
[----:B------:R-:W2:Y:S01]  /*10f00*/  MUFU.TANH R36, R36 ;  /* 0x0000002400247308 */ /* 0x000ea20000002400 */
[----:B------:R-:W-:Y:S01]  /*10f10*/  HMMA.16816.F32 R4, R48, R10, R4 ;  /* 0x0000000a3004723c */ /* 0x000fe20000001804 */
[----:B-1----:R-:W-:-:S02]  /*10f20*/  FSEL R116, R116, -INF , !P1 ;  /* 0xff80000074747808 */ /* 0x002fc40004800000 */
[C-C-:B------:R-:W-:Y:S02]  /*10f30*/  LOP3.LUT R22, R16.reuse, 0x20, R59.reuse, 0xfe, !PT ;  /* 0x0000002010167812 */ /* 0x140fe400078efe3b */
[-C--:B------:R-:W-:Y:S02]  /*10f40*/  ISETP.GE.AND P1, PT, R23, R58.reuse, PT ;  /* 0x0000003a1700720c */ /* 0x080fe40003f26270 */
[----:B------:R-:W1:Y:S01]  /*10f50*/  MUFU.TANH R38, R38 ;  /* 0x0000002600267308 */ /* 0x000e620000002400 */
[----:B---3--:R-:W-:Y:S02]  /*10f60*/  FSEL R111, R111, -INF , !P0 ;  /* 0xff8000006f6f7808 */ /* 0x008fe40004000000 */
[-C--:B------:R-:W-:Y:S02]  /*10f70*/  ISETP.GE.AND P0, PT, R23, R57.reuse, PT ;  /* 0x000000391700720c */ /* 0x080fe40003f06270 */
[C---:B------:R-:W-:Y:S02]  /*10f80*/  ISETP.GE.AND P3, PT, R25.reuse, R58, PT ;  /* 0x0000003a1900720c */ /* 0x040fe40003f66270 */
[----:B------:R-:W-:Y:S01]  /*10f90*/  ISETP.GE.AND P2, PT, R25, R57, PT ;  /* 0x000000391900720c */ /* 0x000fe20003f46270 */
[----:B------:R-:W3:Y:S01]  /*10fa0*/  MUFU.TANH R28, R28 ;  /* 0x0000001c001c7308 */ /* 0x000ee20000002400 */
[--C-:B------:R-:W-:Y:S01]  /*10fb0*/  LOP3.LUT R23, R16, 0x18, R59.reuse, 0xfe, !PT ;  /* 0x0000001810177812 */ /* 0x100fe200078efe3b */
[----:B------:R-:W-:Y:S01]  /*10fc0*/  FMUL.FTZ R60, R60, c[0x0][0x2ec] ;  /* 0x0000bb003c3c7a20 */ /* 0x000fe20000410000 */
[----:B------:R-:W-:Y:S01]  /*10fd0*/  LOP3.LUT R8, R16, 0x28, R59, 0xfe, !PT ;  /* 0x0000002810087812 */ /* 0x000fe200078efe3b */
[----:B------:R-:W-:Y:S01]  /*10fe0*/  FMUL.FTZ R61, R61, c[0x0][0x2ec] ;  /* 0x0000bb003d3d7a20 */ /* 0x000fe20000410000 */
[----:B--2---:R-:W-:-:S02]  /*10ff0*/  FSEL R36, R36, -INF , !P4 ;  /* 0xff80000024247808 */ /* 0x004fc40006000000 */
[----:B------:R-:W-:Y:S01]  /*11000*/  ISETP.GE.AND P4, PT, R22, R57, PT ;  /* 0x000000391600720c */ /* 0x000fe20003f86270 */
[----:B------:R-:W2:Y:S01]  /*11010*/  MUFU.TANH R29, R29 ;  /* 0x0000001d001d7308 */ /* 0x000ea20000002400 */
[----:B-1----:R-:W-:Y:S01]  /*11020*/  FSEL R9, R38, -INF , !P5 ;  /* 0xff80000026097808 */ /* 0x002fe20006800000 */
[----:B------:R-:W-:Y:S01]  /*11030*/  FMUL.FTZ R4, R4, c[0x0][0x2ec] ;  /* 0x0000bb0004047a20 */ /* 0x000fe20000410000 */
[----:B------:R-:W-:Y:S02]  /*11040*/  ISETP.GE.AND P5, PT, R22, R58, PT ;  /* 0x0000003a1600720c */ /* 0x000fe40003fa6270 */
[----:B------:R-:W-:Y:S02]  /*11050*/  LOP3.LUT R10, R16, 0x38, R59, 0xfe, !PT ;  /* 0x00000038100a7812 */ /* 0x000fe400078efe3b */
[----:B------:R-:W-:Y:S01]  /*11060*/  FSEL R146, R146, -INF , !P5 ;  /* 0xff80000092927808 */ /* 0x000fe20006800000 */
[----:B------:R-:W1:Y:S01]  /*11070*/  MUFU.TANH R54, R54 ;  /* 0x0000003600367308 */ /* 0x000e620000002400 */
[----:B---3--:R-:W-:-:S02]  /*11080*/  FSEL R28, R28, -INF , !P3 ;  /* 0xff8000001c1c7808 */ /* 0x008fc40005800000 */
[-C--:B------:R-:W-:Y:S02]  /*11090*/  ISETP.GE.AND P3, PT, R8, R58.reuse, PT ;  /* 0x0000003a0800720c */ /* 0x080fe40003f66270 */
[----:B------:R-:W-:Y:S02]  /*110a0*/  FSEL R141, R141, -INF , !P4 ;  /* 0xff8000008d8d7808 */ /* 0x000fe40006000000 */
[----:B------:R-:W-:Y:S01]  /*110b0*/  ISETP.GE.AND P5, PT, R10, R58, PT ;  /* 0x0000003a0a00720c */ /* 0x000fe20003fa6270 */
[----:B------:R-:W3:Y:S01]  /*110c0*/  MUFU.TANH R53, R53 ;  /* 0x0000003500357308 */ /* 0x000ee20000002400 */
[----:B--2---:R-:W-:Y:S02]  /*110d0*/  FSEL R39, R29, -INF , !P2 ;  /* 0xff8000001d277808 */ /* 0x004fe40005000000 */
[----:B------:R-:W-:Y:S02]  /*110e0*/  ISETP.GE.AND P2, PT, R8, R57, PT ;  /* 0x000000390800720c */ /* 0x000fe40003f46270 */
[----:B------:R-:W-:-:S02]  /*110f0*/  LOP3.LUT R8, R16, 0x30, R59, 0xfe, !PT ;  /* 0x0000003010087812 */ /* 0x000fc400078efe3b */
[----:B------:R-:W-:Y:S01]  /*11100*/  ISETP.GE.AND P4, PT, R10, R57, PT ;  /* 0x000000390a00720c */ /* 0x000fe20003f86270 */
[----:B------:R-:W2:Y:S01]  /*11110*/  MUFU.TANH R30, R30 ;  /* 0x0000001e001e7308 */ /* 0x000ea20000002400 */
[----:B-1----:R-:W-:Y:S02]  /*11120*/  FSEL R54, R54, -INF , !P1 ;  /* 0xff80000036367808 */ /* 0x002fe40004800000 */
[----:B------:R-:W-:Y:S02]  /*11130*/  ISETP.GE.AND P1, PT, R23, R58, PT ;  /* 0x0000003a1700720c */ /* 0x000fe40003f26270 */
[C-C-:B------:R-:W-:Y:S02]  /*11140*/  LOP3.LUT R10, R16.reuse, 0x50, R59.reuse, 0xfe, !PT ;  /* 0x00000050100a7812 */ /* 0x140fe400078efe3b */
[----:B------:R-:W-:Y:S01]  /*11150*/  LOP3.LUT R11, R16, 0x48, R59, 0xfe, !PT ;  /* 0x00000048100b7812 */ /* 0x000fe200078efe3b */
[----:B------:R-:W1:Y:S01]  /*11160*/  MUFU.TANH R31, R31 ;  /* 0x0000001f001f7308 */ /* 0x000e620000002400 */
[----:B---3--:R-:W-:-:S02]  /*11170*/  FSEL R53, R53, -INF , !P0 ;  /* 0xff80000035357808 */ /* 0x008fc40004000000 */
[----:B------:R-:W-:Y:S02]  /*11180*/  ISETP.GE.AND P0, PT, R23, R57, PT ;  /* 0x000000391700720c */ /* 0x000fe40003f06270 */
[----:B------:R-:W-:Y:S02]  /*11190*/  FSEL R131, R21, -INF , !P4 ;  /* 0xff80000015837808 */ /* 0x000fe40006000000 */
[-C--:B------:R-:W-:Y:S01]  /*111a0*/  ISETP.GE.AND P4, PT, R10, R58.reuse, PT ;  /* 0x0000003a0a00720c */ /* 0x080fe20003f86270 */
[----:B------:R-:W3:Y:S01]  /*111b0*/  MUFU.TANH R20, R20 ;  /* 0x0000001400147308 */ /* 0x000ee20000002400 */
[----:B--2---:R-:W-:Y:S02]  /*111c0*/  FSEL R30, R30, -INF , !P1 ;  /* 0xff8000001e1e7808 */ /* 0x004fe40004800000 */
[----:B------:R-:W-:-:S04]  /*111d0*/  ISETP.GE.AND P1, PT, R8, R58, PT ;  /* 0x0000003a0800720c */ /* 0x000fc80003f26270 */
[----:B------:R-:W-:Y:S01]  /*111e0*/  FSEL R138, R138, -INF , !P1 ;  /* 0xff8000008a8a7808 */ /* 0x000fe20004800000 */
[----:B------:R-:W2:Y:S01]  /*111f0*/  MUFU.TANH R144, R144 ;  /* 0x0000009000907308 */ /* 0x000ea20000002400 */
[----:B-1----:R-:W-:Y:S02]  /*11200*/  FSEL R47, R31, -INF , !P0 ;  /* 0xff8000001f2f7808 */ /* 0x002fe40004000000 */
[----:B------:R-:W-:Y:S02]  /*11210*/  ISETP.GE.AND P0, PT, R8, R57, PT ;  /* 0x000000390800720c */ /* 0x000fe40003f06270 */
[----:B------:R-:W-:Y:S02]  /*11220*/  LOP3.LUT R8, R16, 0x40, R59, 0xfe, !PT ;  /* 0x0000004010087812 */ /* 0x000fe400078efe3b */
[----:B------:R-:W-:Y:S01]  /*11230*/  FSEL R133, R133, -INF , !P0 ;  /* 0xff80000085857808 */ /* 0x000fe20004000000 */
[----:B------:R-:W1:Y:S01]  /*11240*/  MUFU.TANH R139, R139 ;  /* 0x0000008b008b7308 */ /* 0x000e620000002400 */
[----:B---3--:R-:W-:-:S02]  /*11250*/  FSEL R128, R20, -INF , !P5 ;  /* 0xff80000014807808 */ /* 0x008fc40006800000 */
[-C--:B------:R-:W-:Y:S02]  /*11260*/  ISETP.GE.AND P5, PT, R10, R57.reuse, PT ;  /* 0x000000390a00720c */ /* 0x080fe40003fa6270 */
[----:B------:R-:W-:Y:S02]  /*11270*/  LOP3.LUT R10, R16, 0x58, R59, 0xfe, !PT ;  /* 0x00000058100a7812 */ /* 0x000fe400078efe3b */
[C---:B------:R-:W-:Y:S01]  /*11280*/  ISETP.GE.AND P1, PT, R11.reuse, R58, PT ;  /* 0x0000003a0b00720c */ /* 0x040fe20003f26270 */
[----:B------:R-:W3:Y:S01]  /*11290*/  MUFU.TANH R19, R19 ;  /* 0x0000001300137308 */ /* 0x000ee20000002400 */
[----:B------:R-:W-:Y:S02]  /*112a0*/  ISETP.GE.AND P0, PT, R11, R57, PT ;  /* 0x000000390b00720c */ /* 0x000fe40003f06270 */
[----:B--2---:R-:W-:Y:S02]  /*112b0*/  FSEL R144, R144, -INF , !P3 ;  /* 0xff80000090907808 */ /* 0x004fe40005800000 */
[----:B------:R-:W-:-:S02]  /*112c0*/  P2R R11, PR, RZ, 0x10 ;  /* 0x00000010ff0b7803 */ /* 0x000fc40000000000 */
[CC--:B------:R-:W-:Y:S01]  /*112d0*/  ISETP.GE.AND P3, PT, R8.reuse, R58.reuse, PT ;  /* 0x0000003a0800720c */ /* 0x0c0fe20003f66270 */
[----:B------:R-:W2:Y:S01]  /*112e0*/  MUFU.TANH R117, R114 ;  /* 0x0000007200757308 */ /* 0x000ea20000002400 */
[----:B-1----:R-:W-:Y:S02]  /*112f0*/  FSEL R139, R139, -INF , !P2 ;  /* 0xff8000008b8b7808 */ /* 0x002fe40005000000 */
[-C--:B------:R-:W-:Y:S02]  /*11300*/  ISETP.GE.AND P2, PT, R8, R57.reuse, PT ;  /* 0x000000390800720c */ /* 0x080fe40003f46270 */
[C---:B------:R-:W-:Y:S02]  /*11310*/  ISETP.GE.AND P6, PT, R10.reuse, R58, PT ;  /* 0x0000003a0a00720c */ /* 0x040fe40003fc6270 */
[----:B------:R-:W-:Y:S01]  /*11320*/  ISETP.GE.AND P4, PT, R10, R57, PT ;  /* 0x000000390a00720c */ /* 0x000fe20003f86270 */
[----:B------:R-:W1:Y:S01]  /*11330*/  MUFU.TANH R60, R60 ;  /* 0x0000003c003c7308 */ /* 0x000e620000002400 */
[----:B---3--:R-:W-:Y:S01]  /*11340*/  FSEL R130, R19, -INF , !P1 ;  /* 0xff80000013827808 */ /* 0x008fe20004800000 */
[----:B------:R-:W-:Y:S01]  /*11350*/  FMUL.FTZ R19, R62, c[0x0][0x2ec] ;  /* 0x0000bb003e137a20 */ /* 0x000fe20000410000 */
[----:B------:R-:W-:Y:S01]  /*11360*/  LOP3.LUT R10, R16, 0x70, R59, 0xfe, !PT ;  /* 0x00000070100a7812 */ /* 0x000fe200078efe3b */
[----:B------:R-:W-:Y:S01]  /*11370*/  FMUL.FTZ R62, R63, c[0x0][0x2ec] ;  /* 0x0000bb003f3e7a20 */ /* 0x000fe20000410000 */
[----:B------:R-:W-:-:S02]  /*11380*/  FSEL R125, R125, -INF , !P2 ;  /* 0xff8000007d7d7808 */ /* 0x000fc40005000000 */
[----:B------:R-:W-:Y:S01]  /*11390*/  ISETP.NE.AND P2, PT, R11, RZ, PT ;  /* 0x000000ff0b00720c */ /* 0x000fe20003f45270 */
[----:B------:R-:W3:Y:S01]  /*113a0*/  MUFU.TANH R122, R112 ;  /* 0x00000070007a7308 */ /* 0x000ee20000002400 */
[----:B--2---:R-:W-:Y:S02]  /*113b0*/  FSEL R117, R117, -INF , !P5 ;  /* 0xff80000075757808 */ /* 0x004fe40006800000 */
[----:B------:R-:W-:Y:S02]  /*113c0*/  ISETP.GE.AND P5, PT, R10, R58, PT ;  /* 0x0000003a0a00720c */ /* 0x000fe40003fa6270 */
[----:B------:R-:W-:Y:S02]  /*113d0*/  FSEL R132, R132, -INF , !P3 ;  /* 0xff80000084847808 */ /* 0x000fe40005800000 */
[----:B------:R-:W-:Y:S01]  /*113e0*/  LOP3.LUT R11, R16, 0x68, R59, 0xfe, !PT ;  /* 0x00000068100b7812 */ /* 0x000fe200078efe3b */
[----:B------:R-:W2:Y:S01]  /*113f0*/  MUFU.TANH R55, R55 ;  /* 0x0000003700377308 */ /* 0x000ea20000002400 */
[----:B-1----:R-:W-:-:S02]  /*11400*/  FSEL R60, R60, -INF , !P5 ;  /* 0xff8000003c3c7808 */ /* 0x002fc40006800000 */
[----:B------:R-:W-:Y:S02]  /*11410*/  FSEL R123, R123, -INF , !P0 ;  /* 0xff8000007b7b7808 */ /* 0x000fe40004000000 */
[----:B------:R-:W-:Y:S02]  /*11420*/  ISETP.NE.AND P5, PT, R17, RZ, PT ;  /* 0x000000ff1100720c */ /* 0x000fe40003fa5270 */
[C---:B------:R-:W-:Y:S01]  /*11430*/  ISETP.GE.AND P0, PT, R11.reuse, R57, PT ;  /* 0x000000390b00720c */ /* 0x040fe20003f06270 */
[----:B------:R1:W-:Y:S01]  /*11440*/  MUFU.TANH R112, R64 ;  /* 0x0000004000707308 */ /* 0x0003e20000002400 */
[----:B---3--:R-:W-:Y:S02]  /*11450*/  FSEL R122, R122, -INF , !P2 ;  /* 0xff8000007a7a7808 */ /* 0x008fe40005000000 */
[----:B------:R-:W-:-:S05]  /*11460*/  ISETP.GE.AND P2, PT, R11, R58, PT ;  /* 0x0000003a0b00720c */ /* 0x000fca0003f46270 */
[----:B------:R3:W-:Y:S01]  /*11470*/  MUFU.TANH R8, R61 ;  /* 0x0000003d00087308 */ /* 0x0007e20000002400 */
[----:B--2---:R-:W-:-:S07]  /*11480*/  FSEL R55, R55, -INF , !P0 ;  /* 0xff80000037377808 */ /* 0x004fce0004000000 */
[----:B------:R-:W2:Y:S01]  /*11490*/  MUFU.TANH R115, R110 ;  /* 0x0000006e00737308 */ /* 0x000ea20000002400 */
[----:B-1----:R-:W-:Y:S01]  /*114a0*/  FMUL.FTZ R64, R5, c[0x0][0x2ec] ;  /* 0x0000bb0005407a20 */ /* 0x002fe20000410000 */
[C-C-:B------:R-:W-:Y:S02]  /*114b0*/  LOP3.LUT R5, R16.reuse, 0x60, R59.reuse, 0xfe, !PT ;  /* 0x0000006010057812 */ /* 0x140fe400078efe3b */
[----:B------:R-:W-:Y:S02]  /*114c0*/  LOP3.LUT R59, R16, 0x78, R59, 0xfe, !PT ;  /* 0x00000078103b7812 */ /* 0x000fe400078efe3b */
[C---:B------:R-:W-:Y:S02]  /*114d0*/  ISETP.GE.AND P3, PT, R5.reuse, R58, PT ;  /* 0x0000003a0500720c */ /* 0x040fe40003f66270 */
[----:B------:R-:W1:Y:S01]  /*114e0*/  MUFU.TANH R114, R104 ;  /* 0x0000006800727308 */ /* 0x000e620000002400 */
[----:B---3--:R-:W-:Y:S01]  /*114f0*/  FMUL.FTZ R61, R6, c[0x0][0x2ec] ;  /* 0x0000bb00063d7a20 */ /* 0x008fe20000410000 */
[----:B------:R-:W-:Y:S01]  /*11500*/  ISETP.GE.AND P1, PT, R5, R57, PT ;  /* 0x000000390500720c */ /* 0x000fe20003f26270 */
[----:B------:R-:W-:Y:S01]  /*11510*/  FMUL.FTZ R6, R7, c[0x0][0x2ec] ;  /* 0x0000bb0007067a20 */ /* 0x000fe20000410000 */
[----:B------:R-:W-:-:S02]  /*11520*/  IADD3 R7, R18, 0x71, RZ ;  /* 0x0000007112077810 */ /* 0x000fc40007ffe0ff */
[----:B------:R-:W-:Y:S02]  /*11530*/  IADD3 R18, R18, 0x79, RZ ;  /* 0x0000007912127810 */ /* 0x000fe40007ffe0ff */
[----:B------:R-:W3:Y:S01]  /*11540*/  MUFU.TANH R120, R108 ;  /* 0x0000006c00787308 */ /* 0x000ee20000002400 */
[-C--:B------:R-:W-:Y:S02]  /*11550*/  ISETP.GE.AND P0, PT, R7, R58.reuse, PT ;  /* 0x0000003a0700720c */ /* 0x080fe40003f06270 */
[----:B--2---:R-:W-:Y:S02]  /*11560*/  FSEL R115, R115, -INF , !P4 ;  /* 0xff80000073737808 */ /* 0x004fe40006000000 */
[----:B------:R-:W-:Y:S02]  /*11570*/  ISETP.GE.AND P4, PT, R59, R58, PT ;  /* 0x0000003a3b00720c */ /* 0x000fe40003f86270 */
[----:B------:R-:W-:Y:S01]  /*11580*/  FSEL R112, R112, -INF , !P2 ;  /* 0xff80000070707808 */ /* 0x000fe20005000000 */
[----:B------:R-:W2:Y:S01]  /*11590*/  MUFU.TANH R56, R56 ;  /* 0x0000003800387308 */ /* 0x000ea20000002400 */
[----:B-1----:R-:W-:-:S02]  /*115a0*/  FSEL R114, R114, -INF , !P3 ;  /* 0xff80000072727808 */ /* 0x002fc40005800000 */
[-C--:B------:R-:W-:Y:S02]  /*115b0*/  ISETP.GE.AND P3, PT, R59, R57.reuse, PT ;  /* 0x000000393b00720c */ /* 0x080fe40003f66270 */
[----:B------:R-:W-:Y:S02]  /*115c0*/  FSEL R59, R8, -INF , !P0 ;  /* 0xff800000083b7808 */ /* 0x000fe40004000000 */
[-C--:B------:R-:W-:Y:S01]  /*115d0*/  ISETP.GE.AND P2, PT, R7, R57.reuse, PT ;  /* 0x000000390700720c */ /* 0x080fe20003f46270 */
[----:B------:R-:W1:Y:S01]  /*115e0*/  MUFU.TANH R4, R4 ;  /* 0x0000000400047308 */ /* 0x000e620000002400 */
[----:B---3--:R-:W-:Y:S02]  /*115f0*/  FSEL R120, R120, -INF , !P6 ;  /* 0xff80000078787808 */ /* 0x008fe40007000000 */
[-C--:B------:R-:W-:Y:S01]  /*11600*/  ISETP.GE.AND P6, PT, R10, R57.reuse, PT ;  /* 0x000000390a00720c */ /* 0x080fe20003fc6270 */
[----:B------:R-:W-:Y:S01]  /*11610*/  BAR.SYNC.DEFER_BLOCKING 0x0 ;  /* 0x0000000000007b1d */ /* 0x000fe20000010000 */
[----:B------:R-:W-:-:S02]  /*11620*/  ISETP.GE.AND P0, PT, R18, R57, PT ;  /* 0x000000391200720c */ /* 0x000fc40003f06270 */
[----:B--2---:R-:W-:-:S03]  /*11630*/  FSEL R56, R56, -INF , !P1 ;  /* 0xff80000038387808 */ /* 0x004fc60004800000 */
[----:B------:R-:W2:Y:S01]  /*11640*/  MUFU.TANH R64, R64 ;  /* 0x0000004000407308 */ /* 0x000ea20000002400 */
[----:B------:R-:W-:Y:S02]  /*11650*/  ISETP.GE.AND P1, PT, R18, R58, PT ;  /* 0x0000003a1200720c */ /* 0x000fe40003f26270 */
[----:B-1----:R-:W-:-:S05]  /*11660*/  FSEL R58, R4, -INF , !P4 ;  /* 0xff800000043a7808 */ /* 0x002fca0006000000 */
[----:B------:R-:W1:Y:S08]  /*11670*/  MUFU.TANH R5, R19 ;  /* 0x0000001300057308 */ /* 0x000e700000002400 */
[----:B------:R-:W3:Y:S01]  /*11680*/  MUFU.TANH R62, R62 ;  /* 0x0000003e003e7308 */ /* 0x000ee20000002400 */
[----:B--2---:R-:W-:-:S07]  /*11690*/  FSEL R64, R64, -INF , !P1 ;  /* 0xff80000040407808 */ /* 0x004fce0004800000 */
[----:B------:R-:W2:Y:S01]  /*116a0*/  MUFU.TANH R61, R61 ;  /* 0x0000003d003d7308 */ /* 0x000ea20000002400 */
[----:B-1----:R-:W-:-:S07]  /*116b0*/  FSEL R63, R5, -INF , !P6 ;  /* 0xff800000053f7808 */ /* 0x002fce0007000000 */
[----:B------:R-:W1:Y:S01]  /*116c0*/  MUFU.TANH R6, R6 ;  /* 0x0000000600067308 */ /* 0x000e620000002400 */
[----:B---3--:R-:W-:Y:S02]  /*116d0*/  FSEL R62, R62, -INF , !P2 ;  /* 0xff8000003e3e7808 */ /* 0x008fe40005000000 */
[----:B--2---:R-:W-:Y:S02]  /*116e0*/  FSEL R61, R61, -INF , !P3 ;  /* 0xff8000003d3d7808 */ /* 0x004fe40005800000 */
[----:B-1----:R-:W-:Y:S01]  /*116f0*/  FSEL R57, R6, -INF , !P0 ;  /* 0xff80000006397808 */ /* 0x002fe20004000000 */
        /* <DEDUP_REMOVED lines=62> */
.L_x_6638:
[----:B------:R-:W-:-:S05]  /*11ae0*/  IMAD.MOV.U32 R5, RZ, RZ, c[0x0][0x198] ;  /* 0x00006600ff057624 */ /* 0x000fca00078e00ff */
[----:B------:R-:W-:-:S04]  /*11af0*/  LEA R5, -R5, RZ, 0x7 ;  /* 0x000000ff05057211 */ /* 0x000fc800078e39ff */
[----:B------:R-:W-:Y:S02]  /*11b00*/  SHF.R.S32.HI R4, RZ, 0x1f, R5 ;  /* 0x0000001fff047819 */ /* 0x000fe40000011405 */
.L_x_6639:
        /* <DEDUP_REMOVED lines=33> */
.L_x_6637:
[----:B-1----:R-:W-:Y:S01]  /*11d20*/  FMNMX.FTZ R4, R0, R41, !PT ;  /* 0x0000002900047209 */ /* 0x002fe20007810000 */
        /* <DEDUP_REMOVED lines=74> */
[----:B------:R-:W1:Y:S02]  /*121d0*/  LDSM.16.MT88.4 R4, [R162+0x6000] ;  /* 0x00600000a204783b */ /* 0x000e640000004200 */
[----:B------:R-:W-:Y:S01]  /*121e0*/  FSEL R104, R104, RZ, P0 ;  /* 0x000000ff68687208 */ /* 0x000fe20000000000 */
[C---:B------:R-:W-:Y:S01]  /*121f0*/  FMUL.FTZ R105, R109.reuse, c[0x0][0x23c] ;  /* 0x00008f006d697a20 */ /* 0x040fe20000410000 */
[----:B------:R-:W-:-:S03]  /*12200*/  FSETP.NEU.FTZ.AND P1, PT, R109, -INF , PT ;  /* 0xff8000006d00780b */ /* 0x000fc60003f3d000 */
[--C-:B------:R-:W-:Y:S01]  /*12210*/  FFMA.FTZ R65, R9, c[0x0][0x23c], -R104.reuse ;  /* 0x00008f0009417a23 */ /* 0x100fe20000010868 */
[----:B------:R-:W-:Y:S01]  /*12220*/  FSEL R9, R109, RZ, P1 ;  /* 0x000000ff6d097208 */ /* 0x000fe20000800000 */
[--C-:B------:R-:W-:Y:S01]  /*12230*/  FFMA.FTZ R67, R41, c[0x0][0x23c], -R104.reuse ;  /* 0x00008f0029437a23 */ /* 0x100fe20000010868 */
[----:B------:R-:W-:Y:S01]  /*12240*/  FSEL R105, R105, RZ, P1 ;  /* 0x000000ff69697208 */ /* 0x000fe20000800000 */
[----:B------:R-:W-:Y:S02]  /*12250*/  FFMA.FTZ R66, R15, c[0x0][0x23c], -R104 ;  /* 0x00008f000f427a23 */ /* 0x000fe40000010868 */
[----:B------:R-:W-:Y:S01]  /*12260*/  FADD.FTZ R8, R2, -R9 ;  /* 0x8000000902087221 */ /* 0x000fe20000010000 */
[----:B------:R-:W-:Y:S01]  /*12270*/  FSEL R9, R107, RZ, P0 ;  /* 0x000000ff6b097208 */ /* 0x000fe20000000000 */
[----:B------:R-:W-:Y:S01]  /*12280*/  FFMA.FTZ R108, R40, c[0x0][0x23c], -R105 ;  /* 0x00008f00286c7a23 */ /* 0x000fe20000010869 */
[----:B------:R-:W-:Y:S01]  /*12290*/  MUFU.EX2 R67, R67 ;  /* 0x0000004300437308 */ /* 0x000fe20000000800 */
[----:B------:R-:W-:-:S02]  /*122a0*/  FMUL.FTZ R110, R8, c[0x0][0x23c] ;  /* 0x00008f00086e7a20 */ /* 0x000fc40000410000 */
[----:B------:R-:W-:Y:S02]  /*122b0*/  FADD.FTZ R9, R0, -R9 ;  /* 0x8000000900097221 */ /* 0x000fe40000010000 */
[--C-:B------:R-:W-:Y:S02]  /*122c0*/  FFMA.FTZ R103, R12, c[0x0][0x23c], -R105.reuse ;  /* 0x00008f000c677a23 */ /* 0x100fe40000010869 */
[----:B------:R-:W-:Y:S01]  /*122d0*/  FMUL.FTZ R0, R9, c[0x0][0x23c] ;  /* 0x00008f0009007a20 */ /* 0x000fe20000410000 */
[----:B------:R-:W-:Y:S01]  /*122e0*/  MUFU.EX2 R108, R108 ;  /* 0x0000006c006c7308 */ /* 0x000fe20000000800 */
[----:B------:R-:W2:Y:S01]  /*122f0*/  LDSM.16.MT88.4 R8, [R160+0x6000] ;  /* 0x00600000a008783b */ /* 0x000ea20000004200 */
[--C-:B------:R-:W-:Y:S02]  /*12300*/  FFMA.FTZ R106, R36, c[0x0][0x23c], -R105.reuse ;  /* 0x00008f00246a7a23 */ /* 0x100fe40000010869 */
[----:B------:R-:W-:Y:S02]  /*12310*/  FFMA.FTZ R101, R14, c[0x0][0x23c], -R105 ;  /* 0x00008f000e657a23 */ /* 0x000fe40000010869 */
[----:B------:R-:W-:-:S02]  /*12320*/  FFMA.FTZ R2, R13, c[0x0][0x23c], -R104 ;  /* 0x00008f000d027a23 */ /* 0x000fc40000010868 */
[----:B------:R-:W3:Y:S01]  /*12330*/  MUFU.EX2 R103, R103 ;  /* 0x0000006700677308 */ /* 0x000ee20000000800 */
[--C-:B------:R-:W-:Y:S02]  /*12340*/  FFMA.FTZ R36, R32, c[0x0][0x23c], -R105.reuse ;  /* 0x00008f0020247a23 */ /* 0x100fe40000010869 */
[--C-:B------:R-:W-:Y:S02]  /*12350*/  FFMA.FTZ R48, R37, c[0x0][0x23c], -R104.reuse ;  /* 0x00008f0025307a23 */ /* 0x100fe40000010868 */
        /* <DEDUP_REMOVED lines=8> */
[----:B---3--:R-:W-:Y:S01]  /*123e0*/  F2FP.PACK_AB R12, R103, R108 ;  /* 0x0000006c670c723e */ /* 0x008fe200000000ff */
[----:B------:R-:W-:Y:S02]  /*123f0*/  FFMA.FTZ R58, R58, c[0x0][0x23c], -R105 ;  /* 0x00008f003a3a7a23 */ /* 0x000fe40000010869 */
[--C-:B------:R-:W-:Y:S02]  /*12400*/  FFMA.FTZ R63, R63, c[0x0][0x23c], -R104.reuse ;  /* 0x00008f003f3f7a23 */ /* 0x100fe40000010868 */
[----:B------:R-:W-:Y:S02]  /*12410*/  FFMA.FTZ R62, R62, c[0x0][0x23c], -R104 ;  /* 0x00008f003e3e7a23 */ /* 0x000fe40000010868 */
[----:B------:R-:W3:Y:S08]  /*12420*/  MUFU.EX2 R66, R66 ;  /* 0x0000004200427308 */ /* 0x000ef00000000800 */
[----:B------:R-:W-:Y:S01]  /*12430*/  MUFU.EX2 R65, R65 ;  /* 0x0000004100417308 */ /* 0x000fe20000000800 */
[----:B----4-:R-:W-:-:S07]  /*12440*/  F2FP.PACK_AB R14, R101, R106 ;  /* 0x0000006a650e723e */ /* 0x010fce00000000ff */
[----:B------:R-:W4:Y:S01]  /*12450*/  MUFU.EX2 R2, R2 ;  /* 0x0000000200027308 */ /* 0x000f220000000800 */
[----:B---3--:R-:W-:-:S07]  /*12460*/  F2FP.PACK_AB R13, R66, R67 ;  /* 0x00000043420d723e */ /* 0x008fce00000000ff */
[----:B------:R-:W3:Y:S08]  /*12470*/  MUFU.EX2 R110, R110 ;  /* 0x0000006e006e7308 */ /* 0x000ef00000000800 */
[----:B------:R-:W5:Y:S01]  /*12480*/  MUFU.EX2 R0, R0 ;  /* 0x0000000000007308 */ /* 0x000f620000000800 */
[----:B----4-:R-:W-:Y:S01]  /*12490*/  F2FP.PACK_AB R15, R2, R65 ;  /* 0x00000041020f723e */ /* 0x010fe200000000ff */
[----:B---3--:R-:W-:-:S06]  /*124a0*/  FMUL.FTZ R16, R96, R110 ;  /* 0x0000006e60107220 */ /* 0x008fcc0000410000 */
[----:B------:R-:W-:Y:S01]  /*124b0*/  MUFU.EX2 R121, R121 ;  /* 0x0000007900797308 */ /* 0x000fe20000000800 */
[-C--:B------:R-:W-:Y:S02]  /*124c0*/  FMUL.FTZ R17, R97, R110.reuse ;  /* 0x0000006e61117220 */ /* 0x080fe40000410000 */
[-C--:B------:R-:W-:Y:S02]  /*124d0*/  FMUL.FTZ R92, R92, R110.reuse ;  /* 0x0000006e5c5c7220 */ /* 0x080fe40000410000 */
[----:B------:R-:W-:Y:S02]  /*124e0*/  FMUL.FTZ R93, R93, R110 ;  /* 0x0000006e5d5d7220 */ /* 0x000fe40000410000 */
[-C--:B-----5:R-:W-:Y:S01]  /*124f0*/  FMUL.FTZ R18, R98, R0.reuse ;  /* 0x0000000062127220 */ /* 0x0a0fe20000410000 */
[----:B------:R-:W-:Y:S01]  /*12500*/  MUFU.EX2 R123, R123 ;  /* 0x0000007b007b7308 */ /* 0x000fe20000000800 */
[-C--:B------:R-:W-:Y:S02]  /*12510*/  FMUL.FTZ R19, R99, R0.reuse ;  /* 0x0000000063137220 */ /* 0x080fe40000410000 */
[----:B------:R-:W-:-:S02]  /*12520*/  FMUL.FTZ R94, R94, R0 ;  /* 0x000000005e5e7220 */ /* 0x000fc40000410000 */
[----:B------:R-:W-:Y:S02]  /*12530*/  FMUL.FTZ R95, R95, R0 ;  /* 0x000000005f5f7220 */ /* 0x000fe40000410000 */
[--C-:B------:R-:W-:Y:S01]  /*12540*/  FFMA.FTZ R96, R28, c[0x0][0x23c], -R105.reuse ;  /* 0x00008f001c607a23 */ /* 0x100fe20000010869 */
[C---:B-1----:R-:W-:Y:S01]  /*12550*/  HMMA.16816.F32 R16, R12.reuse, R4, R16 ;  /* 0x000000040c10723c */ /* 0x042fe20000001810 */
[--C-:B------:R-:W-:Y:S01]  /*12560*/  FFMA.FTZ R28, R24, c[0x0][0x23c], -R105.reuse ;  /* 0x00008f00181c7a23 */ /* 0x100fe20000010869 */
[----:B------:R-:W-:Y:S01]  /*12570*/  MUFU.EX2 R118, R118 ;  /* 0x0000007600767308 */ /* 0x000fe20000000800 */
[-C--:B------:R-:W-:Y:S02]  /*12580*/  FMUL.FTZ R24, R88, R110.reuse ;  /* 0x0000006e58187220 */ /* 0x080fe40000410000 */
[----:B------:R-:W-:Y:S02]  /*12590*/  FMUL.FTZ R25, R89, R110 ;  /* 0x0000006e59197220 */ /* 0x000fe40000410000 */
[-C--:B------:R-:W-:Y:S01]  /*125a0*/  FMUL.FTZ R26, R90, R0.reuse ;  /* 0x000000005a1a7220 */ /* 0x080fe20000410000 */
[----:B------:R-:W-:Y:S01]  /*125b0*/  HMMA.16816.F32 R4, R12, R6, R92 ;  /* 0x000000060c04723c */ /* 0x000fe2000000185c */
[----:B------:R-:W-:Y:S01]  /*125c0*/  FMUL.FTZ R27, R91, R0 ;  /* 0x000000005b1b7220 */ /* 0x000fe20000410000 */
[----:B------:R1:W-:Y:S01]  /*125d0*/  MUFU.EX2 R93, R28 ;  /* 0x0000001c005d7308 */ /* 0x0003e20000000800 */
[----:B------:R-:W-:-:S02]  /*125e0*/  FFMA.FTZ R88, R30, c[0x0][0x23c], -R105 ;  /* 0x00008f001e587a23 */ /* 0x000fc40000010869 */
[-C--:B------:R-:W-:Y:S02]  /*125f0*/  FMUL.FTZ R84, R84, R110.reuse ;  /* 0x0000006e54547220 */ /* 0x080fe40000410000 */
[----:B------:R-:W-:Y:S01]  /*12600*/  FMUL.FTZ R85, R85, R110 ;  /* 0x0000006e55557220 */ /* 0x000fe20000410000 */
[----:B--2---:R-:W-:Y:S01]  /*12610*/  HMMA.16816.F32 R24, R12, R8, R24 ;  /* 0x000000080c18723c */ /* 0x004fe20000001818 */
[-C--:B------:R-:W-:Y:S01]  /*12620*/  FMUL.FTZ R86, R86, R0.reuse ;  /* 0x0000000056567220 */ /* 0x080fe20000410000 */
[----:B------:R-:W2:Y:S01]  /*12630*/  MUFU.EX2 R96, R96 ;  /* 0x0000006000607308 */ /* 0x000ea20000000800 */
[----:B------:R-:W-:Y:S02]  /*12640*/  FMUL.FTZ R87, R87, R0 ;  /* 0x0000000057577220 */ /* 0x000fe40000410000 */
[----:B------:R-:W-:Y:S02]  /*12650*/  FMUL.FTZ R32, R80, R110 ;  /* 0x0000006e50207220 */ /* 0x000fe40000410000 */
[----:B------:R-:W-:-:S02]  /*12660*/  FFMA.FTZ R80, R39, c[0x0][0x23c], -R104 ;  /* 0x00008f0027507a23 */ /* 0x000fc40000010868 */
[----:B------:R-:W-:Y:S01]  /*12670*/  FMUL.FTZ R33, R81, R110 ;  /* 0x0000006e51217220 */ /* 0x000fe20000410000 */
[----:B-1----:R-:W1:Y:S01]  /*12680*/  LDSM.16.MT88.4 R28, [R158+0x6000] ;  /* 0x006000009e1c783b */ /* 0x002e620000004200 */
[C---:B------:R-:W-:Y:S01]  /*12690*/  HMMA.16816.F32 R8, R12.reuse, R10, R84 ;  /* 0x0000000a0c08723c */ /* 0x040fe20000001854 */
[----:B------:R3:W-:Y:S01]  /*126a0*/  MUFU.EX2 R85, R36 ;  /* 0x0000002400557308 */ /* 0x0007e20000000800 */
[-C--:B------:R-:W-:Y:S02]  /*126b0*/  FMUL.FTZ R34, R82, R0.reuse ;  /* 0x0000000052227220 */ /* 0x080fe40000410000 */
[----:B------:R-:W-:Y:S02]  /*126c0*/  FMUL.FTZ R35, R83, R0 ;  /* 0x0000000053237220 */ /* 0x000fe40000410000 */
[-C--:B------:R-:W-:Y:S02]  /*126d0*/  FMUL.FTZ R76, R76, R110.reuse ;  /* 0x0000006e4c4c7220 */ /* 0x080fe40000410000 */
[----:B------:R-:W-:Y:S01]  /*126e0*/  FMUL.FTZ R77, R77, R110 ;  /* 0x0000006e4d4d7220 */ /* 0x000fe20000410000 */
[----:B------:R-:W-:Y:S01]  /*126f0*/  MUFU.EX2 R88, R88 ;  /* 0x0000005800587308 */ /* 0x000fe20000000800 */
[-C--:B------:R-:W-:Y:S01]  /*12700*/  FMUL.FTZ R78, R78, R0.reuse ;  /* 0x000000004e4e7220 */ /* 0x080fe20000410000 */
[----:B------:R-:W-:Y:S01]  /*12710*/  HMMA.16816.F32 R32, R12, R20, R32 ;  /* 0x000000140c20723c */ /* 0x000fe20000001820 */
[----:B------:R-:W-:-:S02]  /*12720*/  FMUL.FTZ R79, R79, R0 ;  /* 0x000000004f4f7220 */ /* 0x000fc40000410000 */
[-C--:B------:R-:W-:Y:S02]  /*12730*/  FMUL.FTZ R40, R72, R110.reuse ;  /* 0x0000006e48287220 */ /* 0x080fe40000410000 */
[----:B------:R-:W-:Y:S01]  /*12740*/  FMUL.FTZ R41, R73, R110 ;  /* 0x0000006e49297220 */ /* 0x000fe20000410000 */
[----:B---3--:R-:W3:Y:S01]  /*12750*/  LDSM.16.MT88.4 R36, [R162+0x6800] ;  /* 0x00680000a224783b */ /* 0x008ee20000004200 */
[--C-:B------:R-:W-:Y:S01]  /*12760*/  FFMA.FTZ R72, R47, c[0x0][0x23c], -R104.reuse ;  /* 0x00008f002f487a23 */ /* 0x100fe20000010868 */
[----:B------:R-:W-:Y:S01]  /*12770*/  HMMA.16816.F32 R20, R12, R22, R76 ;  /* 0x000000160c14723c */ /* 0x000fe2000000184c */
[----:B------:R-:W-:Y:S01]  /*12780*/  FFMA.FTZ R73, R45, c[0x0][0x23c], -R104 ;  /* 0x00008f002d497a23 */ /* 0x000fe20000010868 */
[----:B------:R-:W-:Y:S01]  /*12790*/  MUFU.EX2 R80, R80 ;  /* 0x0000005000507308 */ /* 0x000fe20000000800 */
[----:B------:R-:W4:Y:S01]  /*127a0*/  LDSM.16.MT88.4 R44, [R160+0x6800] ;  /* 0x00680000a02c783b */ /* 0x000f220000004200 */
[-C--:B------:R-:W-:Y:S02]  /*127b0*/  FMUL.FTZ R42, R74, R0.reuse ;  /* 0x000000004a2a7220 */ /* 0x080fe40000410000 */
[----:B------:R-:W-:-:S02]  /*127c0*/  FMUL.FTZ R43, R75, R0 ;  /* 0x000000004b2b7220 */ /* 0x000fc40000410000 */
[-C--:B------:R-:W-:Y:S02]  /*127d0*/  FMUL.FTZ R68, R68, R110.reuse ;  /* 0x0000006e44447220 */ /* 0x080fe40000410000 */
[----:B------:R5:W2:Y:S01]  /*127e0*/  MUFU.EX2 R77, R48 ;  /* 0x00000030004d7308 */ /* 0x000aa20000000800 */
[----:B------:R-:W-:Y:S02]  /*127f0*/  FMUL.FTZ R69, R69, R110 ;  /* 0x0000006e45457220 */ /* 0x000fe40000410000 */
[-C--:B------:R-:W-:Y:S02]  /*12800*/  FMUL.FTZ R70, R70, R0.reuse ;  /* 0x0000000046467220 */ /* 0x080fe40000410000 */
[----:B------:R-:W-:Y:S02]  /*12810*/  FMUL.FTZ R71, R71, R0 ;  /* 0x0000000047477220 */ /* 0x000fe40000410000 */
[--C-:B------:R-:W-:Y:S01]  /*12820*/  FFMA.FTZ R75, R141, c[0x0][0x23c], -R104.reuse ;  /* 0x00008f008d4b7a23 */ /* 0x100fe20000010868 */
[----:B------:R-:W-:Y:S01]  /*12830*/  MUFU.EX2 R72, R72 ;  /* 0x0000004800487308 */ /* 0x000fe20000000800 */
[--C-:B------:R-:W-:Y:S01]  /*12840*/  FFMA.FTZ R74, R137, c[0x0][0x23c], -R104.reuse ;  /* 0x00008f00894a7a23 */ /* 0x100fe20000010868 */
[----:B-1----:R-:W-:Y:S01]  /*12850*/  HMMA.16816.F32 R40, R12, R28, R40 ;  /* 0x0000001c0c28723c */ /* 0x002fe20000001828 */
[----:B------:R-:W-:-:S02]  /*12860*/  FFMA.FTZ R76, R139, c[0x0][0x23c], -R104 ;  /* 0x00008f008b4c7a23 */ /* 0x000fc40000010868 */
[----:B------:R-:W-:Y:S02]  /*12870*/  FFMA.FTZ R79, R135, c[0x0][0x23c], -R104 ;  /* 0x00008f00874f7a23 */ /* 0x000fe40000010868 */
[--C-:B------:R-:W-:Y:S01]  /*12880*/  FFMA.FTZ R81, R128, c[0x0][0x23c], -R105.reuse ;  /* 0x00008f0080517a23 */ /* 0x100fe20000010869 */
[----:B------:R-:W1:Y:S01]  /*12890*/  MUFU.EX2 R73, R73 ;  /* 0x0000004900497308 */ /* 0x000e620000000800 */
[----:B-----5:R-:W5:Y:S01]  /*128a0*/  LDSM.16.MT88.4 R48, [R159+0x6800] ;  /* 0x006800009f30783b */ /* 0x020f620000004200 */
[----:B------:R-:W-:Y:S01]  /*128b0*/  HMMA.16816.F32 R12, R12, R30, R68 ;  /* 0x0000001e0c0c723c */ /* 0x000fe20000001844 */
[----:B--2---:R-:W-:Y:S01]  /*128c0*/  F2FP.PACK_AB R28, R93, R96 ;  /* 0x000000605d1c723e */ /* 0x004fe200000000ff */
[--C-:B------:R-:W-:Y:S01]  /*128d0*/  FFMA.FTZ R83, R138, c[0x0][0x23c], -R105.reuse ;  /* 0x00008f008a537a23 */ /* 0x100fe20000010869 */
[----:B------:R-:W-:Y:S01]  /*128e0*/  F2FP.PACK_AB R29, R77, R80 ;  /* 0x000000504d1d723e */ /* 0x000fe200000000ff */
[--C-:B------:R-:W-:Y:S02]  /*128f0*/  FFMA.FTZ R82, R136, c[0x0][0x23c], -R105.reuse ;  /* 0x00008f0088527a23 */ /* 0x100fe40000010869 */
[----:B------:R-:W-:Y:S01]  /*12900*/  MUFU.EX2 R75, R75 ;  /* 0x0000004b004b7308 */ /* 0x000fe20000000800 */
[----:B------:R-:W-:Y:S01]  /*12910*/  F2FP.PACK_AB R30, R85, R88 ;  /* 0x00000058551e723e */ /* 0x000fe200000000ff */
[----:B------:R-:W-:-:S02]  /*12920*/  FFMA.FTZ R71, R146, c[0x0][0x23c], -R105 ;  /* 0x00008f0092477a23 */ /* 0x000fc40000010869 */
[--C-:B------:R-:W-:Y:S02]  /*12930*/  FFMA.FTZ R70, R142, c[0x0][0x23c], -R105.reuse ;  /* 0x00008f008e467a23 */ /* 0x100fe40000010869 */
[--C-:B------:R-:W-:Y:S01]  /*12940*/  FFMA.FTZ R68, R144, c[0x0][0x23c], -R105.reuse ;  /* 0x00008f0090447a23 */ /* 0x100fe20000010869 */
[----:B-1----:R-:W-:Y:S01]  /*12950*/  F2FP.PACK_AB R31, R73, R72 ;  /* 0x00000048491f723e */ /* 0x002fe200000000ff */
[--C-:B------:R-:W-:Y:S01]  /*12960*/  FFMA.FTZ R69, R140, c[0x0][0x23c], -R105.reuse ;  /* 0x00008f008c457a23 */ /* 0x100fe20000010869 */
[----:B------:R-:W-:Y:S01]  /*12970*/  MUFU.EX2 R71, R71 ;  /* 0x0000004700477308 */ /* 0x000fe20000000800 */
[----:B------:R-:W-:Y:S02]  /*12980*/  FFMA.FTZ R90, R134, c[0x0][0x23c], -R105 ;  /* 0x00008f00865a7a23 */ /* 0x000fe40000010869 */
[--C-:B------:R-:W-:Y:S02]  /*12990*/  FFMA.FTZ R89, R133, c[0x0][0x23c], -R104.reuse ;  /* 0x00008f0085597a23 */ /* 0x100fe40000010868 */
[----:B---3--:R-:W-:Y:S01]  /*129a0*/  HMMA.16816.F32 R16, R28, R36, R16 ;  /* 0x000000241c10723c */ /* 0x008fe20000001810 */
[----:B------:R-:W-:-:S02]  /*129b0*/  FFMA.FTZ R98, R127, c[0x0][0x23c], -R104 ;  /* 0x00008f007f627a23 */ /* 0x000fc40000010868 */
[----:B------:R-:W1:Y:S01]  /*129c0*/  MUFU.EX2 R70, R70 ;  /* 0x0000004600467308 */ /* 0x000e620000000800 */
[--C-:B------:R-:W-:Y:S02]  /*129d0*/  FFMA.FTZ R91, R131, c[0x0][0x23c], -R104.reuse ;  /* 0x00008f00835b7a23 */ /* 0x100fe40000010868 */
[----:B------:R-:W-:Y:S02]  /*129e0*/  FFMA.FTZ R128, R129, c[0x0][0x23c], -R104 ;  /* 0x00008f0081807a23 */ /* 0x000fe40000010868 */
[----:B------:R-:W-:Y:S01]  /*129f0*/  HMMA.16816.F32 R4, R28, R38, R4 ;  /* 0x000000261c04723c */ /* 0x000fe20000001804 */
[----:B------:R-:W2:Y:S01]  /*12a00*/  LDSM.16.MT88.4 R36, [R158+0x6800] ;  /* 0x006800009e24783b */ /* 0x000ea20000004200 */
[--C-:B------:R-:W-:Y:S01]  /*12a10*/  FFMA.FTZ R127, R132, c[0x0][0x23c], -R105.reuse ;  /* 0x00008f00847f7a23 */ /* 0x100fe20000010869 */
[----:B------:R-:W-:Y:S01]  /*12a20*/  MUFU.EX2 R68, R68 ;  /* 0x0000004400447308 */ /* 0x000fe20000000800 */
[--C-:B------:R-:W-:Y:S02]  /*12a30*/  FFMA.FTZ R132, R126, c[0x0][0x23c], -R105.reuse ;  /* 0x00008f007e847a23 */ /* 0x100fe40000010869 */
[----:B------:R-:W-:-:S02]  /*12a40*/  FFMA.FTZ R126, R130, c[0x0][0x23c], -R105 ;  /* 0x00008f00827e7a23 */ /* 0x000fc40000010869 */
[C---:B----4-:R-:W-:Y:S01]  /*12a50*/  HMMA.16816.F32 R24, R28.reuse, R44, R24 ;  /* 0x0000002c1c18723c */ /* 0x050fe20000001818 */
[--C-:B------:R-:W-:Y:S02]  /*12a60*/  FFMA.FTZ R129, R124, c[0x0][0x23c], -R105.reuse ;  /* 0x00008f007c817a23 */ /* 0x100fe40000010869 */
[----:B------:R-:W-:Y:S01]  /*12a70*/  MUFU.EX2 R69, R69 ;  /* 0x0000004500457308 */ /* 0x000fe20000000800 */
[--C-:B------:R-:W-:Y:S02]  /*12a80*/  FFMA.FTZ R124, R125, c[0x0][0x23c], -R104.reuse ;  /* 0x00008f007d7c7a23 */ /* 0x100fe40000010868 */
[--C-:B------:R-:W-:Y:S02]  /*12a90*/  FFMA.FTZ R130, R119, c[0x0][0x23c], -R104.reuse ;  /* 0x00008f0077827a23 */ /* 0x100fe40000010868 */
[----:B------:R-:W-:Y:S01]  /*12aa0*/  HMMA.16816.F32 R8, R28, R46, R8 ;  /* 0x0000002e1c08723c */ /* 0x000fe20000001808 */
[----:B------:R-:W3:Y:S01]  /*12ab0*/  LDSM.16.MT88.4 R44, [R162+0x7000] ;  /* 0x00700000a22c783b */ /* 0x000ee20000004200 */
[----:B------:R-:W-:Y:S01]  /*12ac0*/  FFMA.FTZ R125, R116, c[0x0][0x23c], -R105 ;  /* 0x00008f00747d7a23 */ /* 0x000fe20000010869 */
[----:B------:R-:W4:Y:S01]  /*12ad0*/  MUFU.EX2 R74, R74 ;  /* 0x0000004a004a7308 */ /* 0x000f220000000800 */
[----:B------:R-:W-:-:S02]  /*12ae0*/  FFMA.FTZ R116, R117, c[0x0][0x23c], -R104 ;  /* 0x00008f0075747a23 */ /* 0x000fc40000010868 */
[--C-:B------:R-:W-:Y:S02]  /*12af0*/  FFMA.FTZ R119, R122, c[0x0][0x23c], -R105.reuse ;  /* 0x00008f007a777a23 */ /* 0x100fe40000010869 */
[C---:B-----5:R-:W-:Y:S01]  /*12b00*/  HMMA.16816.F32 R32, R28.reuse, R48, R32 ;  /* 0x000000301c20723c */ /* 0x060fe20000001820 */
[--C-:B------:R-:W-:Y:S02]  /*12b10*/  FFMA.FTZ R117, R113, c[0x0][0x23c], -R104.reuse ;  /* 0x00008f0071757a23 */ /* 0x100fe40000010868 */
[----:B------:R-:W-:Y:S01]  /*12b20*/  MUFU.EX2 R76, R76 ;  /* 0x0000004c004c7308 */ /* 0x000fe20000000800 */
[--C-:B------:R-:W-:Y:S02]  /*12b30*/  FFMA.FTZ R113, R115, c[0x0][0x23c], -R104.reuse ;  /* 0x00008f0073717a23 */ /* 0x100fe40000010868 */
[----:B------:R-:W-:Y:S02]  /*12b40*/  FFMA.FTZ R122, R111, c[0x0][0x23c], -R104 ;  /* 0x00008f006f7a7a23 */ /* 0x000fe40000010868 */
[----:B------:R-:W-:Y:S01]  /*12b50*/  HMMA.16816.F32 R20, R28, R50, R20 ;  /* 0x000000321c14723c */ /* 0x000fe20000001814 */
[----:B------:R-:W5:Y:S01]  /*12b60*/  LDSM.16.MT88.4 R48, [R160+0x7000] ;  /* 0x00700000a030783b */ /* 0x000f620000004200 */
[--C-:B------:R-:W-:Y:S01]  /*12b70*/  FFMA.FTZ R111, R114, c[0x0][0x23c], -R105.reuse ;  /* 0x00008f00726f7a23 */ /* 0x100fe20000010869 */
[----:B------:R-:W3:Y:S01]  /*12b80*/  MUFU.EX2 R79, R79 ;  /* 0x0000004f004f7308 */ /* 0x000ee20000000800 */
[----:B------:R-:W-:-:S02]  /*12b90*/  FFMA.FTZ R115, R54, c[0x0][0x23c], -R105 ;  /* 0x00008f0036737a23 */ /* 0x000fc40000010869 */
[--C-:B------:R-:W-:Y:S02]  /*12ba0*/  FFMA.FTZ R114, R52, c[0x0][0x23c], -R105.reuse ;  /* 0x00008f0034727a23 */ /* 0x100fe40000010869 */
[--C-:B------:R-:W-:Y:S01]  /*12bb0*/  FFMA.FTZ R54, R56, c[0x0][0x23c], -R104.reuse ;  /* 0x00008f0038367a23 */ /* 0x100fe20000010868 */
[C---:B--2---:R-:W-:Y:S01]  /*12bc0*/  HMMA.16816.F32 R40, R28.reuse, R36, R40 ;  /* 0x000000241c28723c */ /* 0x044fe20000001828 */
[----:B------:R-:W-:Y:S01]  /*12bd0*/  FFMA.FTZ R52, R112, c[0x0][0x23c], -R105 ;  /* 0x00008f0070347a23 */ /* 0x000fe20000010869 */
[----:B------:R-:W-:Y:S01]  /*12be0*/  MUFU.EX2 R83, R83 ;  /* 0x0000005300537308 */ /* 0x000fe20000000800 */
[----:B------:R-:W-:Y:S02]  /*12bf0*/  FFMA.FTZ R56, R53, c[0x0][0x23c], -R104 ;  /* 0x00008f0035387a23 */ /* 0x000fe40000010868 */
[----:B------:R-:W-:Y:S02]  /*12c00*/  FFMA.FTZ R108, R187, R110, R108 ;  /* 0x0000006ebb6c7223 */ /* 0x000fe4000001006c */
[----:B-1----:R-:W-:Y:S01]  /*12c10*/  F2FP.PACK_AB R36, R70, R71 ;  /* 0x000000474624723e */ /* 0x002fe200000000ff */
[----:B------:R-:W-:Y:S01]  /*12c20*/  HMMA.16816.F32 R12, R28, R38, R12 ;  /* 0x000000261c0c723c */ /* 0x000fe2000000180c */
[----:B------:R-:W1:Y:S01]  /*12c30*/  LDSM.16.MT88.4 R28, [R159+0x7000] ;  /* 0x007000009f1c783b */ /* 0x000e620000004200 */
[----:B----4-:R-:W-:Y:S01]  /*12c40*/  F2FP.PACK_AB R37, R74, R75 ;  /* 0x0000004b4a25723e */ /* 0x010fe200000000ff */
[----:B------:R-:W2:Y:S01]  /*12c50*/  MUFU.EX2 R82, R82 ;  /* 0x0000005200527308 */ /* 0x000ea20000000800 */
[----:B------:R-:W-:-:S02]  /*12c60*/  FADD.FTZ R103, R103, R108 ;  /* 0x0000006c67677221 */ /* 0x000fc40000010000 */
[----:B------:R-:W-:Y:S01]  /*12c70*/  FFMA.FTZ R67, R186, R0, R67 ;  /* 0x00000000ba437223 */ /* 0x000fe20000010043 */
[----:B------:R-:W-:Y:S01]  /*12c80*/  F2FP.PACK_AB R38, R69, R68 ;  /* 0x000000444526723e */ /* 0x000fe200000000ff */
[----:B------:R-:W-:Y:S01]  /*12c90*/  FADD.FTZ R106, R106, R103 ;  /* 0x000000676a6a7221 */ /* 0x000fe20000010000 */
[----:B---3--:R-:W-:Y:S01]  /*12ca0*/  F2FP.PACK_AB R39, R79, R76 ;  /* 0x0000004c4f27723e */ /* 0x008fe200000000ff */
[----:B------:R-:W-:Y:S01]  /*12cb0*/  FADD.FTZ R66, R66, R67 ;  /* 0x0000004342427221 */ /* 0x000fe20000010000 */
[----:B------:R-:W-:Y:S01]  /*12cc0*/  MUFU.EX2 R81, R81 ;  /* 0x0000005100517308 */ /* 0x000fe20000000800 */
[----:B------:R-:W-:Y:S02]  /*12cd0*/  FADD.FTZ R101, R101, R106 ;  /* 0x0000006a65657221 */ /* 0x000fe40000010000 */
[----:B------:R-:W-:Y:S02]  /*12ce0*/  FADD.FTZ R65, R65, R66 ;  /* 0x0000004241417221 */ /* 0x000fe40000010000 */
[----:B------:R-:W-:Y:S01]  /*12cf0*/  HMMA.16816.F32 R16, R36, R44, R16 ;  /* 0x0000002c2410723c */ /* 0x000fe20000001810 */
[----:B------:R-:W-:-:S02]  /*12d00*/  FADD.FTZ R96, R96, R101 ;  /* 0x0000006560607221 */ /* 0x000fc40000010000 */
[----:B------:R-:W-:Y:S01]  /*12d10*/  MUFU.EX2 R90, R90 ;  /* 0x0000005a005a7308 */ /* 0x000fe20000000800 */
[----:B------:R-:W-:Y:S02]  /*12d20*/  FADD.FTZ R65, R2, R65 ;  /* 0x0000004102417221 */ /* 0x000fe40000010000 */
[----:B------:R-:W-:Y:S02]  /*12d30*/  FFMA.FTZ R0, R60, c[0x0][0x23c], -R105 ;  /* 0x00008f003c007a23 */ /* 0x000fe40000010869 */
[----:B------:R-:W-:Y:S01]  /*12d40*/  HMMA.16816.F32 R4, R36, R46, R4 ;  /* 0x0000002e2404723c */ /* 0x000fe20000001804 */
[----:B------:R-:W3:Y:S01]  /*12d50*/  LDSM.16.MT88.4 R44, [R158+0x7000] ;  /* 0x007000009e2c783b */ /* 0x000ee20000004200 */
[----:B------:R-:W-:Y:S01]  /*12d60*/  FADD.FTZ R80, R80, R65 ;  /* 0x0000004150507221 */ /* 0x000fe20000010000 */
[----:B------:R-:W-:Y:S01]  /*12d70*/  MUFU.EX2 R89, R89 ;  /* 0x0000005900597308 */ /* 0x000fe20000000800 */
[----:B------:R-:W-:Y:S02]  /*12d80*/  FFMA.FTZ R53, R59, c[0x0][0x23c], -R105 ;  /* 0x00008f003b357a23 */ /* 0x000fe40000010869 */
[----:B------:R-:W-:-:S02]  /*12d90*/  FADD.FTZ R77, R77, R80 ;  /* 0x000000504d4d7221 */ /* 0x000fc40000010000 */
[----:B-----5:R-:W-:Y:S01]  /*12da0*/  HMMA.16816.F32 R24, R36, R48, R24 ;  /* 0x000000302418723c */ /* 0x020fe20000001818 */
[----:B------:R-:W-:Y:S02]  /*12db0*/  FFMA.FTZ R187, R64, c[0x0][0x23c], -R105 ;  /* 0x00008f0040bb7a23 */ /* 0x000fe40000010869 */
[----:B------:R-:W4:Y:S01]  /*12dc0*/  MUFU.EX2 R98, R98 ;  /* 0x0000006200627308 */ /* 0x000f220000000800 */
[----:B------:R-:W-:-:S04]  /*12dd0*/  FADD.FTZ R72, R72, R77 ;  /* 0x0000004d48487221 */ /* 0x000fc80000010000 */
[C---:B------:R-:W-:Y:S01]  /*12de0*/  HMMA.16816.F32 R8, R36.reuse, R50, R8 ;  /* 0x000000322408723c */ /* 0x040fe20000001808 */
[----:B------:R-:W5:Y:S01]  /*12df0*/  LDSM.16.MT88.4 R48, [R162+0x7800] ;  /* 0x00780000a230783b */ /* 0x000f620000004200 */
[----:B------:R-:W-:Y:S01]  /*12e00*/  FADD.FTZ R72, R73, R72 ;  /* 0x0000004849487221 */ /* 0x000fe20000010000 */
[----:B------:R-:W-:Y:S03]  /*12e10*/  MUFU.EX2 R91, R91 ;  /* 0x0000005b005b7308 */ /* 0x000fe60000000800 */
[----:B------:R-:W-:Y:S02]  /*12e20*/  FADD.FTZ R75, R75, R72 ;  /* 0x000000484b4b7221 */ /* 0x000fe40000010000 */
[----:B-1----:R-:W-:Y:S02]  /*12e30*/  HMMA.16816.F32 R32, R36, R28, R32 ;  /* 0x0000001c2420723c */ /* 0x002fe40000001820 */
[----:B------:R-:W-:Y:S01]  /*12e40*/  FADD.FTZ R75, R74, R75 ;  /* 0x0000004b4a4b7221 */ /* 0x000fe20000010000 */
[----:B------:R-:W1:Y:S03]  /*12e50*/  MUFU.EX2 R128, R128 ;  /* 0x0000008000807308 */ /* 0x000e660000000800 */
[----:B------:R-:W-:-:S02]  /*12e60*/  FADD.FTZ R76, R76, R75 ;  /* 0x0000004b4c4c7221 */ /* 0x000fc40000010000 */
[C---:B------:R-:W-:Y:S01]  /*12e70*/  HMMA.16816.F32 R20, R36.reuse, R30, R20 ;  /* 0x0000001e2414723c */ /* 0x040fe20000001814 */
[----:B------:R-:W5:Y:S02]  /*12e80*/  LDSM.16.MT88.4 R28, [R160+0x7800] ;  /* 0x00780000a01c783b */ /* 0x000f640000004200 */
        /* <DEDUP_REMOVED lines=8> */
[----:B------:R-:W-:Y:S01]  /*12f10*/  MUFU.EX2 R129, R129 ;  /* 0x0000008100817308 */ /* 0x000fe20000000800 */
[----:B------:R-:W-:Y:S02]  /*12f20*/  F2FP.PACK_AB R38, R90, R81 ;  /* 0x000000515a26723e */ /* 0x000fe400000000ff */
[----:B-1----:R-:W-:-:S05]  /*12f30*/  F2FP.PACK_AB R39, R128, R91 ;  /* 0x0000005b8027723e */ /* 0x002fca00000000ff */
[----:B------:R-:W1:Y:S02]  /*12f40*/  MUFU.EX2 R124, R124 ;  /* 0x0000007c007c7308 */ /* 0x000e640000000800 */
[C---:B-----5:R-:W-:Y:S06]  /*12f50*/  HMMA.16816.F32 R16, R36.reuse, R48, R16 ;  /* 0x000000302410723c */ /* 0x060fec0000001810 */
[----:B------:R-:W2:Y:S02]  /*12f60*/  MUFU.EX2 R130, R130 ;  /* 0x0000008200827308 */ /* 0x000ea40000000800 */
[C---:B------:R-:W-:Y:S01]  /*12f70*/  HMMA.16816.F32 R4, R36.reuse, R50, R4 ;  /* 0x000000322404723c */ /* 0x040fe20000001804 */
[----:B------:R-:W4:Y:S05]  /*12f80*/  LDSM.16.MT88.4 R48, [R158+0x7800] ;  /* 0x007800009e30783b */ /* 0x000f2a0000004200 */
[----:B------:R-:W5:Y:S02]  /*12f90*/  MUFU.EX2 R119, R119 ;  /* 0x0000007700777308 */ /* 0x000f640000000800 */
        /* <DEDUP_REMOVED lines=9> */
[----:B------:R-:W2:Y:S02]  /*13030*/  MUFU.EX2 R117, R117 ;  /* 0x0000007500757308 */ /* 0x000ea40000000800 */
[C---:B----4-:R-:W-:Y:S06]  /*13040*/  HMMA.16816.F32 R40, R36.reuse, R48, R40 ;  /* 0x000000302428723c */ /* 0x050fec0000001828 */
[----:B------:R-:W-:Y:S01]  /*13050*/  MUFU.EX2 R113, R113 ;  /* 0x0000007100717308 */ /* 0x000fe20000000800 */
[----:B------:R-:W-:Y:S01]  /*13060*/  F2FP.PACK_AB R48, R132, R127 ;  /* 0x0000007f8430723e */ /* 0x000fe200000000ff */
[----:B------:R-:W-:Y:S01]  /*13070*/  HMMA.16816.F32 R12, R36, R50, R12 ;  /* 0x00000032240c723c */ /* 0x000fe2000000180c */
[----:B------:R-:W4:Y:S01]  /*13080*/  LDSM.16.MT88.4 R36, [R159+0x8000] ;  /* 0x008000009f24783b */ /* 0x000f220000004200 */
[----:B-1----:R-:W-:-:S04]  /*13090*/  F2FP.PACK_AB R49, R121, R124 ;  /* 0x0000007c7931723e */ /* 0x002fc800000000ff */
[----:B------:R-:W1:Y:S01]  /*130a0*/  MUFU.EX2 R122, R122 ;  /* 0x0000007a007a7308 */ /* 0x000e620000000800 */
[----:B------:R-:W-:Y:S02]  /*130b0*/  F2FP.PACK_AB R50, R129, R126 ;  /* 0x0000007e8132723e */ /* 0x000fe400000000ff */
[----:B--2---:R-:W-:-:S05]  /*130c0*/  F2FP.PACK_AB R51, R130, R123 ;  /* 0x0000007b8233723e */ /* 0x004fca00000000ff */
[----:B------:R-:W-:Y:S02]  /*130d0*/  MUFU.EX2 R111, R111 ;  /* 0x0000006f006f7308 */ /* 0x000fe40000000800 */
[C---:B------:R-:W-:Y:S06]  /*130e0*/  HMMA.16816.F32 R16, R48.reuse, R28, R16 ;  /* 0x0000001c3010723c */ /* 0x040fec0000001810 */
[----:B------:R-:W2:Y:S02]  /*130f0*/  MUFU.EX2 R114, R114 ;  /* 0x0000007200727308 */ /* 0x000ea40000000800 */
        /* <DEDUP_REMOVED lines=8> */
[C---:B----4-:R-:W-:Y:S06]  /*13180*/  HMMA.16816.F32 R32, R48.reuse, R36, R32 ;  /* 0x000000243020723c */ /* 0x050fec0000001820 */
[----:B------:R-:W4:Y:S02]  /*13190*/  MUFU.EX2 R3, R3 ;  /* 0x0000000300037308 */ /* 0x000f240000000800 */
[C---:B------:R-:W-:Y:S01]  /*131a0*/  HMMA.16816.F32 R20, R48.reuse, R38, R20 ;  /* 0x000000263014723c */ /* 0x040fe20000001814 */
[----:B------:R-:W2:Y:S05]  /*131b0*/  LDSM.16.MT88.4 R36, [R160+0x8800] ;  /* 0x00880000a024783b */ /* 0x000eaa0000004200 */
[----:B------:R-:W-:Y:S02]  /*131c0*/  MUFU.EX2 R55, R55 ;  /* 0x0000003700377308 */ /* 0x000fe40000000800 */
[C---:B-1----:R-:W-:Y:S06]  /*131d0*/  HMMA.16816.F32 R40, R48.reuse, R28, R40 ;  /* 0x0000001c3028723c */ /* 0x042fec0000001828 */
[----:B------:R-:W1:Y:S01]  /*131e0*/  MUFU.EX2 R56, R56 ;  /* 0x0000003800387308 */ /* 0x000e620000000800 */
[----:B-----5:R-:W-:Y:S01]  /*131f0*/  F2FP.PACK_AB R28, R118, R119 ;  /* 0x00000077761c723e */ /* 0x020fe200000000ff */
[----:B------:R-:W-:Y:S01]  /*13200*/  HMMA.16816.F32 R12, R48, R30, R12 ;  /* 0x0000001e300c723c */ /* 0x000fe2000000180c */
[----:B------:R-:W5:Y:S01]  /*13210*/  LDSM.16.MT88.4 R48, [R159+0x8800] ;  /* 0x008800009f30783b */ /* 0x000f620000004200 */
[----:B------:R-:W-:-:S04]  /*13220*/  F2FP.PACK_AB R29, R117, R116 ;  /* 0x00000074751d723e */ /* 0x000fc800000000ff */
        /* <DEDUP_REMOVED lines=12> */
[----:B------:R-:W2:Y:S07]  /*132f0*/  LDSM.16.MT88.4 R36, [R162+0x9000] ;  /* 0x00900000a224783b */ /* 0x000eae0000004200 */
[C---:B-----5:R-:W-:Y:S08]  /*13300*/  HMMA.16816.F32 R32, R28.reuse, R48, R32 ;  /* 0x000000301c20723c */ /* 0x060ff00000001820 */
[C---:B------:R-:W-:Y:S01]  /*13310*/  HMMA.16816.F32 R20, R28.reuse, R50, R20 ;  /* 0x000000321c14723c */ /* 0x040fe20000001814 */
[----:B------:R-:W5:Y:S07]  /*13320*/  LDSM.16.MT88.4 R48, [R160+0x9000] ;  /* 0x00900000a030783b */ /* 0x000f6e0000004200 */
[C---:B---3--:R-:W-:Y:S07]  /*13330*/  HMMA.16816.F32 R40, R28.reuse, R44, R40 ;  /* 0x0000002c1c28723c */ /* 0x048fee0000001828 */
[----:B------:R-:W-:Y:S01]  /*13340*/  F2FP.PACK_AB R44, R114, R111 ;  /* 0x0000006f722c723e */ /* 0x000fe200000000ff */
[----:B------:R-:W-:Y:S01]  /*13350*/  HMMA.16816.F32 R12, R28, R46, R12 ;  /* 0x0000002e1c0c723c */ /* 0x000fe2000000180c */
[----:B------:R-:W3:Y:S01]  /*13360*/  LDSM.16.MT88.4 R28, [R159+0x9000] ;  /* 0x009000009f1c783b */ /* 0x000ee20000004200 */
[----:B----4-:R-:W-:-:S05]  /*13370*/  F2FP.PACK_AB R45, R3, R54 ;  /* 0x00000036032d723e */ /* 0x010fca00000000ff */
[----:B------:R-:W-:Y:S02]  /*13380*/  F2FP.PACK_AB R46, R115, R52 ;  /* 0x00000034732e723e */ /* 0x000fe400000000ff */
[----:B-1----:R-:W-:-:S07]  /*13390*/  F2FP.PACK_AB R47, R56, R55 ;  /* 0x00000037382f723e */ /* 0x002fce00000000ff */
[C---:B--2---:R-:W-:Y:S08]  /*133a0*/  HMMA.16816.F32 R16, R44.reuse, R36, R16 ;  /* 0x000000242c10723c */ /* 0x044ff00000001810 */
[C---:B------:R-:W-:Y:S01]  /*133b0*/  HMMA.16816.F32 R4, R44.reuse, R38, R4 ;  /* 0x000000262c04723c */ /* 0x040fe20000001804 */
[----:B------:R-:W1:Y:S07]  /*133c0*/  LDSM.16.MT88.4 R36, [R158+0x9000] ;  /* 0x009000009e24783b */ /* 0x000e6e0000004200 */
[C---:B-----5:R-:W-:Y:S07]  /*133d0*/  HMMA.16816.F32 R24, R44.reuse, R48, R24 ;  /* 0x000000302c18723c */ /* 0x060fee0000001818 */
[----:B------:R-:W-:Y:S01]  /*133e0*/  FADD.FTZ R49, R93, R96 ;  /* 0x000000605d317221 */ /* 0x000fe20000010000 */
[----:B------:R-:W-:Y:S01]  /*133f0*/  HMMA.16816.F32 R8, R44, R50, R8 ;  /* 0x000000322c08723c */ /* 0x000fe20000001808 */
[----:B------:R-:W2:Y:S02]  /*13400*/  LDSM.16.MT88.4 R92, [R162+0x9800] ;  /* 0x00980000a25c783b */ /* 0x000ea40000004200 */
[----:B------:R-:W-:-:S04]  /*13410*/  FADD.FTZ R48, R88, R49 ;  /* 0x0000003158307221 */ /* 0x000fc80000010000 */
[----:B------:R-:W-:Y:S01]  /*13420*/  FADD.FTZ R48, R85, R48 ;  /* 0x0000003055307221 */ /* 0x000fe20000010000 */
[----:B---3--:R-:W-:Y:S01]  /*13430*/  HMMA.16816.F32 R32, R44, R28, R32 ;  /* 0x0000001c2c20723c */ /* 0x008fe20000001820 */
[----:B------:R-:W3:Y:S01]  /*13440*/  MUFU.EX2 R29, R62 ;  /* 0x0000003e001d7308 */ /* 0x000ee20000000800 */
[----:B------:R-:W4:Y:S01]  /*13450*/  LDSM.16.MT88.4 R84, [R160+0x9800] ;  /* 0x00980000a054783b */ /* 0x000f220000004200 */
[----:B------:R-:W-:-:S04]  /*13460*/  FADD.FTZ R49, R71, R48 ;  /* 0x0000003047317221 */ /* 0x000fc80000010000 */
[----:B------:R-:W-:Y:S01]  /*13470*/  FFMA.FTZ R28, R61, c[0x0][0x23c], -R104 ;  /* 0x00008f003d1c7a23 */ /* 0x000fe20000010868 */
[----:B------:R-:W-:Y:S01]  /*13480*/  HMMA.16816.F32 R20, R44, R30, R20 ;  /* 0x0000001e2c14723c */ /* 0x000fe20000001814 */
[----:B------:R-:W-:Y:S01]  /*13490*/  FADD.FTZ R49, R70, R49 ;  /* 0x0000003146317221 */ /* 0x000fe20000010000 */
[----:B------:R-:W-:-:S03]  /*134a0*/  F2FP.PACK_AB R70, R187, R58 ;  /* 0x0000003abb46723e */ /* 0x000fc600000000ff */
[----:B------:R-:W-:Y:S02]  /*134b0*/  MUFU.EX2 R28, R28 ;  /* 0x0000001c001c7308 */ /* 0x000fe40000000800 */
[----:B------:R-:W-:Y:S02]  /*134c0*/  FFMA.FTZ R31, R57, c[0x0][0x23c], -R104 ;  /* 0x00008f00391f7a23 */ /* 0x000fe40000010868 */
[----:B------:R-:W-:Y:S01]  /*134d0*/  FADD.FTZ R30, R68, R49 ;  /* 0x00000031441e7221 */ /* 0x000fe20000010000 */
[----:B-1----:R-:W-:Y:S01]  /*134e0*/  HMMA.16816.F32 R40, R44, R36, R40 ;  /* 0x000000242c28723c */ /* 0x002fe20000001828 */
[----:B------:R-:W-:Y:S02]  /*134f0*/  F2FP.PACK_AB R68, R53, R0 ;  /* 0x000000003544723e */ /* 0x000fe400000000ff */
[----:B------:R-:W1:Y:S01]  /*13500*/  MUFU.EX2 R31, R31 ;  /* 0x0000001f001f7308 */ /* 0x000e620000000800 */
[----:B------:R-:W-:Y:S01]  /*13510*/  FADD.FTZ R30, R69, R30 ;  /* 0x0000001e451e7221 */ /* 0x000fe20000010000 */
[----:B---3--:R-:W-:-:S02]  /*13520*/  F2FP.PACK_AB R69, R29, R2 ;  /* 0x000000021d45723e */ /* 0x008fc400000000ff */
[----:B------:R-:W-:Y:S01]  /*13530*/  FADD.FTZ R36, R79, R76 ;  /* 0x0000004c4f247221 */ /* 0x000fe20000010000 */
[----:B------:R-:W-:Y:S01]  /*13540*/  HMMA.16816.F32 R12, R44, R38, R12 ;  /* 0x000000262c0c723c */ /* 0x000fe2000000180c */
[----:B------:R-:W-:Y:S01]  /*13550*/  FADD.FTZ R83, R83, R30 ;  /* 0x0000001e53537221 */ /* 0x000fe20000010000 */
[----:B------:R-:W3:Y:S01]  /*13560*/  LDSM.16.MT88.4 R76, [R159+0x9800] ;  /* 0x009800009f4c783b */ /* 0x000ee20000004200 */
[----:B------:R-:W-:Y:S02]  /*13570*/  FADD.FTZ R89, R89, R36 ;  /* 0x0000002459597221 */ /* 0x000fe40000010000 */
[----:B------:R-:W-:Y:S02]  /*13580*/  FADD.FTZ R82, R82, R83 ;  /* 0x0000005352527221 */ /* 0x000fe40000010000 */
[----:B------:R-:W-:Y:S02]  /*13590*/  FADD.FTZ R30, R98, R89 ;  /* 0x00000059621e7221 */ /* 0x000fe40000010000 */
[----:B------:R-:W-:Y:S01]  /*135a0*/  FADD.FTZ R81, R81, R82 ;  /* 0x0000005251517221 */ /* 0x000fe20000010000 */
[----:B-1----:R-:W-:-:S03]  /*135b0*/  F2FP.PACK_AB R71, R31, R28 ;  /* 0x0000001c1f47723e */ /* 0x002fc600000000ff */
[----:B------:R-:W-:-:S04]  /*135c0*/  FADD.FTZ R90, R90, R81 ;  /* 0x000000515a5a7221 */ /* 0x000fc80000010000 */
[----:B------:R-:W-:Y:S01]  /*135d0*/  FADD.FTZ R127, R127, R90 ;  /* 0x0000005a7f7f7221 */ /* 0x000fe20000010000 */
[C---:B--2---:R-:W-:Y:S07]  /*135e0*/  HMMA.16816.F32 R96, R68.reuse, R92, R16 ;  /* 0x0000005c4460723c */ /* 0x044fee0000001810 */
[----:B------:R-:W-:Y:S01]  /*135f0*/  FADD.FTZ R17, R91, R30 ;  /* 0x0000001e5b117221 */ /* 0x000fe20000010000 */
[----:B------:R-:W-:Y:S01]  /*13600*/  HMMA.16816.F32 R92, R68, R94, R4 ;  /* 0x0000005e445c723c */ /* 0x000fe20000001804 */
[----:B------:R-:W1:Y:S02]  /*13610*/  LDSM.16.MT88.4 R4, [R158+0x9800] ;  /* 0x009800009e04783b */ /* 0x000e640000004200 */
        /* <DEDUP_REMOVED lines=32> */
[----:B------:R-:W-:Y:S01]  /*13820*/  FADD.FTZ R53, R53, R0 ;  /* 0x0000000035357221 */ /* 0x000fe20000010000 */
[----:B------:R-:W-:Y:S01]  /*13830*/  MOV R0, R107 ;  /* 0x0000006b00007202 */ /* 0x000fe20000000f00 */
[----:B------:R-:W-:Y:S01]  /*13840*/  FADD.FTZ R29, R29, R2 ;  /* 0x000000021d1d7221 */ /* 0x000fe20000010000 */
[----:B------:R-:W-:Y:S01]  /*13850*/  MOV R2, R109 ;  /* 0x0000006d00027202 */ /* 0x000fe20000000f00 */
[----:B------:R-:W-:Y:S02]  /*13860*/  FADD.FTZ R58, R58, R53 ;  /* 0x000000353a3a7221 */ /* 0x000fe40000010000 */
[----:B------:R-:W-:Y:S02]  /*13870*/  FADD.FTZ R28, R28, R29 ;  /* 0x0000001d1c1c7221 */ /* 0x000fe40000010000 */
[----:B------:R-:W-:Y:S02]  /*13880*/  FADD.FTZ R187, R187, R58 ;  /* 0x0000003abbbb7221 */ /* 0x000fe40000010000 */
[----:B------:R-:W-:-:S02]  /*13890*/  FADD.FTZ R186, R31, R28 ;  /* 0x0000001c1fba7221 */ /* 0x000fc40000010000 */
.L_x_6634:
        /* <DEDUP_REMOVED lines=15> */
.L_x_6644:
        /* <DEDUP_REMOVED lines=65> */
.L_x_6641:
        /* <DEDUP_REMOVED lines=29> */
[----:B------:R-:W3:Y:S08]  /*13f70*/  LDSM.16.M88.4 R108, [R167+0x2000] ;  /* 0x00200000a76c783b */ /* 0x000ef00000000200 */
[----:B------:R-:W5:Y:S08]  /*13f80*/  LDSM.16.M88.4 R112, [R167+0x2800] ;  /* 0x00280000a770783b */ /* 0x000f700000000200 */
        /* <DEDUP_REMOVED lines=9> */
[----:B------:R-:W4:Y:S01]  /*14020*/  LDSM.16.M88.4 R148, [R161+0x2800] ;  /* 0x00280000a194783b */ /* 0x000f220000000200 */
[C---:B---3--:R-:W-:Y:S08]  /*14030*/  HMMA.16816.F32 R4, R104.reuse, R108, RZ ;  /* 0x0000006c6804723c */ /* 0x048ff000000018ff */
[C---:B--2---:R-:W-:Y:S01]  /*14040*/  HMMA.16816.F32 R8, R104.reuse, R110, RZ ;  /* 0x0000006e6808723c */ /* 0x044fe200000018ff */
[----:B------:R-:W2:Y:S07]  /*14050*/  LDSM.16.M88.4 R108, [R161+0x3000] ;  /* 0x00300000a16c783b */ /* 0x000eae0000000200 */
        /* <DEDUP_REMOVED lines=18> */
[----:B------:R-:W-:Y:S01]  /*14180*/  HMMA.16816.F32 R64, R104, R138, RZ ;  /* 0x0000008a6840723c */ /* 0x000fe200000018ff */
[----:B------:R-:W1:Y:S07]  /*14190*/  LDSM.16.M88.4 R104, [R161+0x3800] ;  /* 0x00380000a168783b */ /* 0x000e6e0000000200 */
[C---:B------:R-:W-:Y:S08]  /*141a0*/  HMMA.16816.F32 R4, R140.reuse, R144, R4 ;  /* 0x000000908c04723c */ /* 0x040ff00000001804 */
[C---:B------:R-:W-:Y:S08]  /*141b0*/  HMMA.16816.F32 R8, R140.reuse, R146, R8 ;  /* 0x000000928c08723c */ /* 0x040ff00000001808 */
[C---:B----4-:R-:W-:Y:S08]  /*141c0*/  HMMA.16816.F32 R12, R140.reuse, R148, R12 ;  /* 0x000000948c0c723c */ /* 0x050ff0000000180c */
[C---:B------:R-:W-:Y:S08]  /*141d0*/  HMMA.16816.F32 R16, R140.reuse, R150, R16 ;  /* 0x000000968c10723c */ /* 0x040ff00000001810 */
[C---:B--2---:R-:W-:Y:S08]  /*141e0*/  HMMA.16816.F32 R20, R140.reuse, R108, R20 ;  /* 0x0000006c8c14723c */ /* 0x044ff00000001814 */
[C---:B------:R-:W-:Y:S01]  /*141f0*/  HMMA.16816.F32 R24, R140.reuse, R110, R24 ;  /* 0x0000006e8c18723c */ /* 0x040fe20000001818 */
[----:B------:R-:W-:Y:S07]  /*14200*/  LDSM.16.M88.4 R108, [R164] ;  /* 0x00000000a46c783b */ /* 0x000fee0000000200 */
[C---:B-1----:R-:W-:Y:S08]  /*14210*/  HMMA.16816.F32 R28, R140.reuse, R104, R28 ;  /* 0x000000688c1c723c */ /* 0x042ff0000000181c */
        /* <DEDUP_REMOVED lines=10> */
[----:B------:R-:W4:Y:S07]  /*142c0*/  LDSM.16.M88.4 R120, [R155] ;  /* 0x000000009b78783b */ /* 0x000f2e0000000200 */
[C---:B------:R-:W-:Y:S08]  /*142d0*/  HMMA.16816.F32 R60, R140.reuse, R124, R60 ;  /* 0x0000007c8c3c723c */ /* 0x040ff0000000183c */
[----:B------:R-:W-:Y:S01]  /*142e0*/  HMMA.16816.F32 R64, R140, R126, R64 ;  /* 0x0000007e8c40723c */ /* 0x000fe20000001840 */
[----:B------:R-:W5:Y:S07]  /*142f0*/  LDSM.16.M88.4 R124, [R154] ;  /* 0x000000009a7c783b */ /* 0x000f6e0000000200 */
        /* <DEDUP_REMOVED lines=13> */
[C---:B------:R-:W-:Y:S08]  /*143d0*/  HMMA.16816.F32 R40, R104.reuse, R126, R40 ;  /* 0x0000007e6828723c */ /* 0x040ff00000001828 */
[C---:B-1----:R-:W-:Y:S08]  /*143e0*/  HMMA.16816.F32 R44, R104.reuse, R108, R44 ;  /* 0x0000006c682c723c */ /* 0x042ff0000000182c */
[C---:B------:R-:W-:Y:S08]  /*143f0*/  HMMA.16816.F32 R48, R104.reuse, R110, R48 ;  /* 0x0000006e6830723c */ /* 0x040ff00000001830 */
        /* <DEDUP_REMOVED lines=12> */
[----:B------:R-:W-:Y:S02]  /*144c0*/  FMUL.FTZ R196, R7, c[0x0][0x2ec] ;  /* 0x0000bb0007c47a20 */ /* 0x000fe40000410000 */
[----:B------:R-:W3:Y:S01]  /*144d0*/  LDSM.16.M88.4 R4, [R100+0x1000] ;  /* 0x001000006404783b */ /* 0x000ee20000000200 */
[----:B------:R-:W-:Y:S01]  /*144e0*/  FMUL.FTZ R9, R9, c[0x0][0x2ec] ;  /* 0x0000bb0009097a20 */ /* 0x000fe20000410000 */
[C---:B-1----:R-:W-:Y:S03]  /*144f0*/  HMMA.16816.F32 R12, R120.reuse, R104, R12 ;  /* 0x00000068780c723c */ /* 0x042fe6000000180c */
[----:B------:R-:W-:Y:S02]  /*14500*/  FMUL.FTZ R10, R10, c[0x0][0x2ec] ;  /* 0x0000bb000a0a7a20 */ /* 0x000fe40000410000 */
[----:B------:R-:W1:Y:S01]  /*14510*/  MUFU.TANH R210, R9 ;  /* 0x0000000900d27308 */ /* 0x000e620000002400 */
[----:B------:R-:W-:Y:S02]  /*14520*/  FMUL.FTZ R11, R11, c[0x0][0x2ec] ;  /* 0x0000bb000b0b7a20 */ /* 0x000fe40000410000 */
[----:B------:R-:W-:Y:S01]  /*14530*/  FMUL.FTZ R194, R8, c[0x0][0x2ec] ;  /* 0x0000bb0008c27a20 */ /* 0x000fe20000410000 */
[C---:B------:R-:W-:Y:S06]  /*14540*/  HMMA.16816.F32 R16, R120.reuse, R106, R16 ;  /* 0x0000006a7810723c */ /* 0x040fec0000001810 */
[----:B------:R-:W4:Y:S09]  /*14550*/  MUFU.TANH R208, R10 ;  /* 0x0000000a00d07308 */ /* 0x000f320000002400 */
[----:B------:R-:W-:Y:S01]  /*14560*/  FMUL.FTZ R212, R12, c[0x0][0x2ec] ;  /* 0x0000bb000cd47a20 */ /* 0x000fe20000410000 */
[----:B------:R5:W1:Y:S01]  /*14570*/  MUFU.TANH R204, R11 ;  /* 0x0000000b00cc7308 */ /* 0x000a620000002400 */
[----:B------:R-:W-:Y:S02]  /*14580*/  FMUL.FTZ R13, R13, c[0x0][0x2ec] ;  /* 0x0000bb000d0d7a20 */ /* 0x000fe40000410000 */
[----:B------:R-:W-:Y:S02]  /*14590*/  FMUL.FTZ R14, R14, c[0x0][0x2ec] ;  /* 0x0000bb000e0e7a20 */ /* 0x000fe40000410000 */
[----:B------:R-:W-:Y:S03]  /*145a0*/  FMUL.FTZ R15, R15, c[0x0][0x2ec] ;  /* 0x0000bb000f0f7a20 */ /* 0x000fe60000410000 */
[----:B------:R-:W-:Y:S02]  /*145b0*/  FMUL.FTZ R17, R17, c[0x0][0x2ec] ;  /* 0x0000bb0011117a20 */ /* 0x000fe40000410000 */
[----:B------:R-:W1:Y:S01]  /*145c0*/  MUFU.TANH R200, R200 ;  /* 0x000000c800c87308 */ /* 0x000e620000002400 */
[----:B------:R-:W-:Y:S01]  /*145d0*/  FMUL.FTZ R0, R16, c[0x0][0x2ec] ;  /* 0x0000bb0010007a20 */ /* 0x000fe20000410000 */
[C---:B---3--:R-:W-:Y:S03]  /*145e0*/  HMMA.16816.F32 R20, R120.reuse, R4, R20 ;  /* 0x000000047814723c */ /* 0x048fe60000001814 */
[----:B------:R-:W-:Y:S02]  /*145f0*/  FMUL.FTZ R18, R18, c[0x0][0x2ec] ;  /* 0x0000bb0012127a20 */ /* 0x000fe40000410000 */
[----:B------:R-:W-:Y:S03]  /*14600*/  FMUL.FTZ R19, R19, c[0x0][0x2ec] ;  /* 0x0000bb0013137a20 */ /* 0x000fe60000410000 */
[----:B------:R-:W3:Y:S01]  /*14610*/  MUFU.TANH R198, R198 ;  /* 0x000000c600c67308 */ /* 0x000ee20000002400 */
[C---:B------:R-:W-:Y:S01]  /*14620*/  HMMA.16816.F32 R24, R120.reuse, R6, R24 ;  /* 0x000000067818723c */ /* 0x040fe20000001818 */
[----:B------:R-:W-:Y:S08]  /*14630*/  LDSM.16.M88.4 R4, [R100+0x2000] ;  /* 0x002000006404783b */ /* 0x000ff00000000200 */
[----:B------:R-:W1:Y:S01]  /*14640*/  MUFU.TANH R196, R196 ;  /* 0x000000c400c47308 */ /* 0x000e620000002400 */
[----:B-----5:R-:W5:Y:S05]  /*14650*/  LDSM.16.M88.4 R8, [R100+0x1800] ;  /* 0x001800006408783b */ /* 0x020f6a0000000200 */
[----:B------:R-:W-:Y:S02]  /*14660*/  FMUL.FTZ R148, R20, c[0x0][0x2ec] ;  /* 0x0000bb0014947a20 */ /* 0x000fe40000410000 */
[----:B------:R-:W-:Y:S02]  /*14670*/  FMUL.FTZ R21, R21, c[0x0][0x2ec] ;  /* 0x0000bb0015157a20 */ /* 0x000fe40000410000 */
        /* <DEDUP_REMOVED lines=9> */
[----:B------:R-:W1:Y:S01]  /*14710*/  MUFU.TANH R192, R14 ;  /* 0x0000000e00c07308 */ /* 0x000e620000002400 */
[C---:B-----5:R-:W-:Y:S08]  /*14720*/  HMMA.16816.F32 R28, R120.reuse, R8, R28 ;  /* 0x00000008781c723c */ /* 0x060ff0000000181c */
[C---:B------:R-:W-:Y:S01]  /*14730*/  HMMA.16816.F32 R32, R120.reuse, R10, R32 ;  /* 0x0000000a7820723c */ /* 0x040fe20000001820 */
[----:B------:R-:W1:Y:S01]  /*14740*/  MUFU.TANH R190, R15 ;  /* 0x0000000f00be7308 */ /* 0x000e620000002400 */
[----:B------:R-:W5:Y:S06]  /*14750*/  LDSM.16.M88.4 R8, [R100+0x2800] ;  /* 0x002800006408783b */ /* 0x000f6c0000000200 */
[C---:B------:R-:W-:Y:S03]  /*14760*/  HMMA.16816.F32 R36, R120.reuse, R4, R36 ;  /* 0x000000047824723c */ /* 0x040fe60000001824 */
[----:B------:R-:W1:Y:S05]  /*14770*/  MUFU.TANH R16, R0 ;  /* 0x0000000000107308 */ /* 0x000e6a0000002400 */
[C---:B------:R-:W-:Y:S01]  /*14780*/  HMMA.16816.F32 R40, R120.reuse, R6, R40 ;  /* 0x000000067828723c */ /* 0x040fe20000001828 */
[----:B------:R-:W1:Y:S03]  /*14790*/  LDSM.16.M88.4 R4, [R100+0x3000] ;  /* 0x003000006404783b */ /* 0x000e660000000200 */
[----:B------:R-:W-:Y:S01]  /*147a0*/  FMUL.FTZ R245, R28, c[0x0][0x2ec] ;  /* 0x0000bb001cf57a20 */ /* 0x000fe20000410000 */
[----:B------:R-:W1:Y:S01]  /*147b0*/  MUFU.TANH R17, R17 ;  /* 0x0000001100117308 */ /* 0x000e620000002400 */
[----:B------:R-:W-:Y:S02]  /*147c0*/  FMUL.FTZ R29, R29, c[0x0][0x2ec] ;  /* 0x0000bb001d1d7a20 */ /* 0x000fe40000410000 */
[----:B------:R-:W-:Y:S04]  /*147d0*/  FMUL.FTZ R237, R32, c[0x0][0x2ec] ;  /* 0x0000bb0020ed7a20 */ /* 0x000fe80000410000 */
        /* <DEDUP_REMOVED lines=8> */
[----:B------:R2:W2:Y:S01]  /*14860*/  MUFU.TANH R223, R39 ;  /* 0x0000002700df7308 */ /* 0x0004a20000002400 */
[C---:B-----5:R-:W-:Y:S03]  /*14870*/  HMMA.16816.F32 R44, R120.reuse, R8, R44 ;  /* 0x00000008782c723c */ /* 0x060fe6000000182c */
[----:B------:R-:W-:Y:S02]  /*14880*/  FMUL.FTZ R35, R35, c[0x0][0x2ec] ;  /* 0x0000bb0023237a20 */ /* 0x000fe40000410000 */
[----:B------:R-:W-:Y:S02]  /*14890*/  FMUL.FTZ R37, R37, c[0x0][0x2ec] ;  /* 0x0000bb0025257a20 */ /* 0x000fe40000410000 */
[----:B------:R-:W-:Y:S01]  /*148a0*/  FMUL.FTZ R38, R38, c[0x0][0x2ec] ;  /* 0x0000bb0026267a20 */ /* 0x000fe20000410000 */
[C---:B------:R-:W-:Y:S01]  /*148b0*/  HMMA.16816.F32 R48, R120.reuse, R10, R48 ;  /* 0x0000000a7830723c */ /* 0x040fe20000001830 */
[----:B------:R2:W2:Y:S01]  /*148c0*/  MUFU.TANH R150, R19 ;  /* 0x0000001300967308 */ /* 0x0004a20000002400 */
[----:B------:R-:W5:Y:S01]  /*148d0*/  LDSM.16.M88.4 R8, [R100+0x3800] ;  /* 0x003800006408783b */ /* 0x000f620000000200 */
[----:B------:R-:W-:Y:S04]  /*148e0*/  DEPBAR.LE SB0, 0x0 ;  /* 0x000080000000791a */ /* 0x000fe80000000000 */
[----:B------:R-:W-:Y:S01]  /*148f0*/  FMUL.FTZ R41, R41, c[0x0][0x2ec] ;  /* 0x0000bb0029297a20 */ /* 0x000fe20000410000 */
[C---:B-1----:R-:W-:Y:S03]  /*14900*/  HMMA.16816.F32 R52, R120.reuse, R4, R52 ;  /* 0x000000047834723c */ /* 0x042fe60000001834 */
[----:B------:R-:W1:Y:S01]  /*14910*/  MUFU.TANH R148, R148 ;  /* 0x0000009400947308 */ /* 0x000e620000002400 */
[----:B------:R-:W-:Y:S01]  /*14920*/  BAR.SYNC.DEFER_BLOCKING 0x0 ;  /* 0x0000000000007b1d */ /* 0x000fe20000010000 */
[----:B------:R-:W-:Y:S02]  /*14930*/  FMUL.FTZ R42, R42, c[0x0][0x2ec] ;  /* 0x0000bb002a2a7a20 */ /* 0x000fe40000410000 */
[----:B------:R-:W-:Y:S01]  /*14940*/  FMUL.FTZ R43, R43, c[0x0][0x2ec] ;  /* 0x0000bb002b2b7a20 */ /* 0x000fe20000410000 */
[C---:B------:R-:W-:Y:S04]  /*14950*/  HMMA.16816.F32 R56, R120.reuse, R6, R56 ;  /* 0x000000067838723c */ /* 0x040fe80000001838 */
[----:B------:R-:W-:Y:S01]  /*14960*/  FMUL.FTZ R215, R44, c[0x0][0x2ec] ;  /* 0x0000bb002cd77a20 */ /* 0x000fe20000410000 */
[----:B------:R1:W1:Y:S01]  /*14970*/  MUFU.TANH R146, R21 ;  /* 0x0000001500927308 */ /* 0x0002620000002400 */
[----:B------:R-:W-:Y:S02]  /*14980*/  FMUL.FTZ R45, R45, c[0x0][0x2ec] ;  /* 0x0000bb002d2d7a20 */ /* 0x000fe40000410000 */
[----:B------:R-:W-:Y:S04]  /*14990*/  FMUL.FTZ R203, R48, c[0x0][0x2ec] ;  /* 0x0000bb0030cb7a20 */ /* 0x000fe80000410000 */
        /* <DEDUP_REMOVED lines=9> */
[C---:B-----5:R-:W-:Y:S03]  /*14a30*/  HMMA.16816.F32 R60, R120.reuse, R8, R60 ;  /* 0x00000008783c723c */ /* 0x060fe6000000183c */
[----:B------:R-:W-:Y:S02]  /*14a40*/  FMUL.FTZ R53, R53, c[0x0][0x2ec] ;  /* 0x0000bb0035357a20 */ /* 0x000fe40000410000 */
[----:B------:R-:W-:Y:S02]  /*14a50*/  FMUL.FTZ R54, R54, c[0x0][0x2ec] ;  /* 0x0000bb0036367a20 */ /* 0x000fe40000410000 */
[----:B------:R-:W-:Y:S01]  /*14a60*/  FMUL.FTZ R55, R55, c[0x0][0x2ec] ;  /* 0x0000bb0037377a20 */ /* 0x000fe20000410000 */
[----:B------:R-:W-:Y:S01]  /*14a70*/  HMMA.16816.F32 R64, R120, R10, R64 ;  /* 0x0000000a7840723c */ /* 0x000fe20000001840 */
[----:B------:R-:W1:Y:S03]  /*14a80*/  MUFU.TANH R140, R140 ;  /* 0x0000008c008c7308 */ /* 0x000e660000002400 */
[----:B------:R-:W-:Y:S02]  /*14a90*/  FMUL.FTZ R57, R57, c[0x0][0x2ec] ;  /* 0x0000bb0039397a20 */ /* 0x000fe40000410000 */
[----:B------:R-:W-:Y:S02]  /*14aa0*/  FMUL.FTZ R58, R58, c[0x0][0x2ec] ;  /* 0x0000bb003a3a7a20 */ /* 0x000fe40000410000 */
[----:B------:R-:W-:Y:S03]  /*14ab0*/  FMUL.FTZ R59, R59, c[0x0][0x2ec] ;  /* 0x0000bb003b3b7a20 */ /* 0x000fe60000410000 */
[----:B------:R1:W1:Y:S05]  /*14ac0*/  MUFU.TANH R251, R25 ;  /* 0x0000001900fb7308 */ /* 0x00026a0000002400 */
[----:B------:R-:W-:Y:S02]  /*14ad0*/  FMUL.FTZ R143, R60, c[0x0][0x2ec] ;  /* 0x0000bb003c8f7a20 */ /* 0x000fe40000410000 */
[----:B------:R-:W-:Y:S02]  /*14ae0*/  FMUL.FTZ R145, R61, c[0x0][0x2ec] ;  /* 0x0000bb003d917a20 */ /* 0x000fe40000410000 */
[----:B------:R-:W-:Y:S01]  /*14af0*/  FMUL.FTZ R63, R63, c[0x0][0x2ec] ;  /* 0x0000bb003f3f7a20 */ /* 0x000fe20000410000 */
[----:B------:R1:W1:Y:S01]  /*14b00*/  MUFU.TANH R249, R26 ;  /* 0x0000001a00f97308 */ /* 0x0002620000002400 */
[----:B------:R-:W-:Y:S02]  /*14b10*/  FMUL.FTZ R62, R62, c[0x0][0x2ec] ;  /* 0x0000bb003e3e7a20 */ /* 0x000fe40000410000 */
[----:B------:R-:W-:Y:S02]  /*14b20*/  FMUL.FTZ R61, R64, c[0x0][0x2ec] ;  /* 0x0000bb00403d7a20 */ /* 0x000fe40000410000 */
[----:B--2---:R-:W-:Y:S02]  /*14b30*/  FMUL.FTZ R39, R65, c[0x0][0x2ec] ;  /* 0x0000bb0041277a20 */ /* 0x004fe40000410000 */
[----:B------:R-:W-:Y:S02]  /*14b40*/  FMUL.FTZ R36, R66, c[0x0][0x2ec] ;  /* 0x0000bb0042247a20 */ /* 0x000fe40000410000 */
[----:B------:R-:W-:Y:S01]  /*14b50*/  FMUL.FTZ R3, R67, c[0x0][0x2ec] ;  /* 0x0000bb0043037a20 */ /* 0x000fe20000410000 */
        /* <DEDUP_REMOVED lines=48> */
[----:B------:R-:W-:Y:S04]  /*14e60*/  IABS R0, c[0x0][0x2d0] ;  /* 0x0000b40000007a13 */ /* 0x000fe80000000000 */
[----:B------:R-:W2:Y:S01]  /*14e70*/  I2F.RP R5, R0 ;  /* 0x0000000000057306 */ /* 0x000ea20000209400 */
[C---:B------:R-:W-:Y:S02]  /*14e80*/  IADD3 R8, R10.reuse, -0x100, RZ ;  /* 0xffffff000a087810 */ /* 0x040fe40007ffe0ff */
[----:B------:R-:W-:Y:S04]  /*14e90*/  IADD3 R10, R10, -0x80, RZ ;  /* 0xffffff800a0a7810 */ /* 0x000fe80007ffe0ff */
[----:B------:R-:W-:Y:S02]  /*14ea0*/  IABS R4, R10 ;  /* 0x0000000a00047213 */ /* 0x000fe40000000000 */
[----:B------:R-:W-:Y:S04]  /*14eb0*/  LOP3.LUT R10, R10, c[0x0][0x2d0], RZ, 0x3c, !PT ;  /* 0x0000b4000a0a7a12 */ /* 0x000fe800078e3cff */
[----:B------:R-:W-:Y:S01]  /*14ec0*/  ISETP.GE.AND P3, PT, R10, RZ, PT ;  /* 0x000000ff0a00720c */ /* 0x000fe20003f66270 */
        /* <DEDUP_REMOVED lines=52> */
.L_x_6643:
        /* <DEDUP_REMOVED lines=31> */
.L_x_6642:
[----:B--234-:R-:W-:Y:S01]  /*15400*/  FMNMX.FTZ R7, R202, R103, !PT ;  /* 0x00000067ca077209 */ /* 0x01cfe20007810000 */
        /* <DEDUP_REMOVED lines=92> */
[----:B------:R-:W-:Y:S02]  /*159d0*/  FFMA.FTZ R108, R202, c[0x0][0x23c], -R104 ;  /* 0x00008f00ca6c7a23 */ /* 0x000fe40000010868 */
[----:B------:R-:W-:Y:S02]  /*159e0*/  FFMA.FTZ R192, R192, c[0x0][0x23c], -R60 ;  /* 0x00008f00c0c07a23 */ /* 0x000fe4000001083c */
[----:B------:R-:W-:Y:S02]  /*159f0*/  FFMA.FTZ R107, R200, c[0x0][0x23c], -R104 ;  /* 0x00008f00c86b7a23 */ /* 0x000fe40000010868 */
[--C-:B------:R-:W-:Y:S01]  /*15a00*/  FFMA.FTZ R106, R198, c[0x0][0x23c], -R60.reuse ;  /* 0x00008f00c66a7a23 */ /* 0x100fe2000001083c */
[----:B------:R-:W2:Y:S01]  /*15a10*/  MUFU.EX2 R37, R37 ;  /* 0x0000002500257308 */ /* 0x000ea20000000800 */
[----:B------:R-:W-:Y:S02]  /*15a20*/  FFMA.FTZ R105, R196, c[0x0][0x23c], -R60 ;  /* 0x00008f00c4697a23 */ /* 0x000fe4000001083c */
[--C-:B------:R-:W-:Y:S02]  /*15a30*/  FFMA.FTZ R101, R194, c[0x0][0x23c], -R104.reuse ;  /* 0x00008f00c2657a23 */ /* 0x100fe40000010868 */
[----:B------:R-:W-:Y:S02]  /*15a40*/  FFMA.FTZ R66, R210, c[0x0][0x23c], -R104 ;  /* 0x00008f00d2427a23 */ /* 0x000fe40000010868 */
[--C-:B------:R-:W-:Y:S02]  /*15a50*/  FFMA.FTZ R65, R208, c[0x0][0x23c], -R60.reuse ;  /* 0x00008f00d0417a23 */ /* 0x100fe4000001083c */
[----:B------:R-:W-:Y:S01]  /*15a60*/  FFMA.FTZ R62, R204, c[0x0][0x23c], -R60 ;  /* 0x00008f00cc3e7a23 */ /* 0x000fe2000001083c */
[----:B------:R-:W-:Y:S01]  /*15a70*/  MUFU.EX2 R108, R108 ;  /* 0x0000006c006c7308 */ /* 0x000fe20000000800 */
        /* <DEDUP_REMOVED lines=19> */
[----:B------:R-:W-:Y:S01]  /*15bb0*/  FMUL.FTZ R9, R38, R93 ;  /* 0x0000005d26097220 */ /* 0x000fe20000410000 */
[----:B-1----:R-:W-:Y:S01]  /*15bc0*/  F2FP.PACK_AB R40, R107, R108 ;  /* 0x0000006c6b28723e */ /* 0x002fe200000000ff */
[----:B------:R-:W-:Y:S02]  /*15bd0*/  FFMA.FTZ R93, R190, c[0x0][0x23c], -R60 ;  /* 0x00008f00be5d7a23 */ /* 0x000fe4000001083c */
[C---:B------:R-:W-:Y:S02]  /*15be0*/  FMUL.FTZ R17, R38.reuse, R85 ;  /* 0x0000005526117220 */ /* 0x040fe40000410000 */
[----:B------:R-:W-:Y:S01]  /*15bf0*/  FMUL.FTZ R25, R38, R77 ;  /* 0x0000004d26197220 */ /* 0x000fe20000410000 */
[----:B------:R-:W-:Y:S01]  /*15c00*/  MUFU.EX2 R101, R101 ;  /* 0x0000006500657308 */ /* 0x000fe20000000800 */
[----:B------:R-:W-:Y:S02]  /*15c10*/  FFMA.FTZ R77, R245, c[0x0][0x23c], -R104 ;  /* 0x00008f00f54d7a23 */ /* 0x000fe40000010868 */
[----:B------:R-:W-:Y:S02]  /*15c20*/  FMUL.FTZ R27, R37, R79 ;  /* 0x0000004f251b7220 */ /* 0x000fe40000410000 */
[----:B------:R-:W-:Y:S02]  /*15c30*/  FFMA.FTZ R79, R241, c[0x0][0x23c], -R60 ;  /* 0x00008f00f14f7a23 */ /* 0x000fe4000001083c */
[----:B------:R-:W-:Y:S02]  /*15c40*/  FFMA.FTZ R69, R140, c[0x0][0x23c], -R104 ;  /* 0x00008f008c457a23 */ /* 0x000fe40000010868 */
[--C-:B------:R-:W-:Y:S01]  /*15c50*/  FFMA.FTZ R188, R188, c[0x0][0x23c], -R60.reuse ;  /* 0x00008f00bcbc7a23 */ /* 0x100fe2000001083c */
[----:B------:R-:W1:Y:S01]  /*15c60*/  MUFU.EX2 R66, R66 ;  /* 0x0000004200427308 */ /* 0x000e620000000800 */
[----:B------:R-:W-:Y:S02]  /*15c70*/  FFMA.FTZ R71, R142, c[0x0][0x23c], -R60 ;  /* 0x00008f008e477a23 */ /* 0x000fe4000001083c */
[----:B------:R-:W-:Y:S01]  /*15c80*/  FFMA.FTZ R70, R251, c[0x0][0x23c], -R104 ;  /* 0x00008f00fb467a23 */ /* 0x000fe20000010868 */
[----:B--2---:R-:W-:Y:S01]  /*15c90*/  F2FP.PACK_AB R41, R105, R106 ;  /* 0x0000006a6929723e */ /* 0x004fe200000000ff */
[--C-:B------:R-:W-:Y:S02]  /*15ca0*/  FFMA.FTZ R144, R144, c[0x0][0x23c], -R60.reuse ;  /* 0x00008f0090907a23 */ /* 0x100fe4000001083c */
        /* <DEDUP_REMOVED lines=11> */
[----:B-1----:R-:W-:Y:S01]  /*15d60*/  F2FP.PACK_AB R42, R66, R101 ;  /* 0x00000065422a723e */ /* 0x002fe200000000ff */
[----:B------:R-:W-:Y:S02]  /*15d70*/  FFMA.FTZ R120, R211, c[0x0][0x23c], -R104 ;  /* 0x00008f00d3787a23 */ /* 0x000fe40000010868 */
[--C-:B------:R-:W-:Y:S02]  /*15d80*/  FFMA.FTZ R117, R209, c[0x0][0x23c], -R60.reuse ;  /* 0x00008f00d1757a23 */ /* 0x100fe4000001083c */
[----:B------:R-:W-:Y:S01]  /*15d90*/  FFMA.FTZ R122, R207, c[0x0][0x23c], -R60 ;  /* 0x00008f00cf7a7a23 */ /* 0x000fe2000001083c */
[----:B------:R1:W-:Y:S01]  /*15da0*/  MUFU.EX2 R85, R24 ;  /* 0x0000001800557308 */ /* 0x0003e20000000800 */
[--C-:B------:R-:W-:Y:S02]  /*15db0*/  FFMA.FTZ R119, R203, c[0x0][0x23c], -R104.reuse ;  /* 0x00008f00cb777a23 */ /* 0x100fe40000010868 */
[----:B------:R-:W-:Y:S02]  /*15dc0*/  FFMA.FTZ R124, R205, c[0x0][0x23c], -R104 ;  /* 0x00008f00cd7c7a23 */ /* 0x000fe40000010868 */
[--C-:B------:R-:W-:Y:S02]  /*15dd0*/  FFMA.FTZ R121, R201, c[0x0][0x23c], -R60.reuse ;  /* 0x00008f00c9797a23 */ /* 0x100fe4000001083c */
[----:B------:R-:W-:Y:S02]  /*15de0*/  FFMA.FTZ R126, R199, c[0x0][0x23c], -R60 ;  /* 0x00008f00c77e7a23 */ /* 0x000fe4000001083c */
[--C-:B------:R-:W-:Y:S01]  /*15df0*/  FFMA.FTZ R123, R193, c[0x0][0x23c], -R104.reuse ;  /* 0x00008f00c17b7a23 */ /* 0x100fe20000010868 */
[----:B------:R-:W-:Y:S01]  /*15e00*/  MUFU.EX2 R64, R64 ;  /* 0x0000004000407308 */ /* 0x000fe20000000800 */
[----:B------:R-:W-:Y:S02]  /*15e10*/  FFMA.FTZ R128, R195, c[0x0][0x23c], -R104 ;  /* 0x00008f00c3807a23 */ /* 0x000fe40000010868 */
[----:B------:R-:W-:Y:S01]  /*15e20*/  FFMA.FTZ R125, R191, c[0x0][0x23c], -R60 ;  /* 0x00008f00bf7d7a23 */ /* 0x000fe2000001083c */
[----:B--2---:R-:W-:Y:S01]  /*15e30*/  F2FP.PACK_AB R43, R62, R65 ;  /* 0x000000413e2b723e */ /* 0x004fe200000000ff */
[--C-:B------:R-:W-:Y:S02]  /*15e40*/  FFMA.FTZ R127, R189, c[0x0][0x23c], -R104.reuse ;  /* 0x00008f00bd7f7a23 */ /* 0x100fe40000010868 */
[----:B------:R-:W-:Y:S02]  /*15e50*/  FFMA.FTZ R130, R151, c[0x0][0x23c], -R104 ;  /* 0x00008f0097827a23 */ /* 0x000fe40000010868 */
[----:B------:R-:W-:Y:S01]  /*15e60*/  FFMA.FTZ R129, R149, c[0x0][0x23c], -R60 ;  /* 0x00008f0095817a23 */ /* 0x000fe2000001083c */
        /* <DEDUP_REMOVED lines=11> */
[----:B------:R-:W-:Y:S02]  /*15f20*/  FMUL.FTZ R16, R38, R84 ;  /* 0x0000005426107220 */ /* 0x000fe40000410000 */
[--C-:B------:R-:W-:Y:S02]  /*15f30*/  FFMA.FTZ R76, R148, c[0x0][0x23c], -R104.reuse ;  /* 0x00008f00944c7a23 */ /* 0x100fe40000010868 */
[----:B------:R-:W-:Y:S01]  /*15f40*/  FFMA.FTZ R90, R235, c[0x0][0x23c], -R104 ;  /* 0x00008f00eb5a7a23 */ /* 0x000fe20000010868 */
[C---:B------:R-:W-:Y:S02]  /*15f50*/  HMMA.16816.F32 R12, R40.reuse, R20, R12 ;  /* 0x00000014280c723c */ /* 0x040fe4000000180c */
[----:B------:R-:W2:Y:S01]  /*15f60*/  MUFU.EX2 R88, R88 ;  /* 0x0000005800587308 */ /* 0x000ea20000000800 */
[----:B------:R-:W-:Y:S02]  /*15f70*/  FFMA.FTZ R89, R233, c[0x0][0x23c], -R60 ;  /* 0x00008f00e9597a23 */ /* 0x000fe4000001083c */
        /* <DEDUP_REMOVED lines=9> */
[----:B------:R-:W-:Y:S01]  /*16010*/  FFMA.FTZ R82, R239, c[0x0][0x23c], -R60 ;  /* 0x00008f00ef527a23 */ /* 0x000fe2000001083c */
[C---:B------:R-:W-:Y:S03]  /*16020*/  HMMA.16816.F32 R20, R40.reuse, R28, R20 ;  /* 0x0000001c2814723c */ /* 0x040fe60000001814 */
[----:B------:R-:W-:Y:S02]  /*16030*/  FFMA.FTZ R83, R237, c[0x0][0x23c], -R104 ;  /* 0x00008f00ed537a23 */ /* 0x000fe40000010868 */
[----:B------:R-:W-:Y:S02]  /*16040*/  FFMA.FTZ R132, R147, c[0x0][0x23c], -R60 ;  /* 0x00008f0093847a23 */ /* 0x000fe4000001083c */
        /* <DEDUP_REMOVED lines=8> */
[----:B------:R-:W-:Y:S02]  /*160d0*/  FFMA.FTZ R74, R243, c[0x0][0x23c], -R104 ;  /* 0x00008f00f34a7a23 */ /* 0x000fe40000010868 */
[--C-:B------:R-:W-:Y:S02]  /*160e0*/  FFMA.FTZ R72, R249, c[0x0][0x23c], -R60.reuse ;  /* 0x00008f00f9487a23 */ /* 0x100fe4000001083c */
[--C-:B------:R-:W-:Y:S01]  /*160f0*/  FFMA.FTZ R75, R247, c[0x0][0x23c], -R60.reuse ;  /* 0x00008f00f74b7a23 */ /* 0x100fe2000001083c */
[C---:B------:R-:W-:Y:S01]  /*16100*/  HMMA.16816.F32 R28, R40.reuse, R44, R28 ;  /* 0x0000002c281c723c */ /* 0x040fe2000000181c */
[----:B------:R-:W4:Y:S02]  /*16110*/  MUFU.EX2 R73, R73 ;  /* 0x0000004900497308 */ /* 0x000f240000000800 */
[----:B------:R-:W-:Y:S02]  /*16120*/  FFMA.FTZ R197, R197, c[0x0][0x23c], -R60 ;  /* 0x00008f00c5c57a23 */ /* 0x000fe4000001083c */
[----:B------:R-:W-:Y:S02]  /*16130*/  FFMA.FTZ R108, R38, R187, R108 ;  /* 0x000000bb266c7223 */ /* 0x000fe4000001006c */
[----:B------:R-:W-:Y:S01]  /*16140*/  FFMA.FTZ R131, R143, c[0x0][0x23c], -R104 ;  /* 0x00008f008f837a23 */ /* 0x000fe20000010868 */
[----:B------:R-:W-:Y:S01]  /*16150*/  HMMA.16816.F32 R32, R40, R46, R32 ;  /* 0x0000002e2820723c */ /* 0x000fe20000001820 */
[----:B------:R-:W5:Y:S02]  /*16160*/  LDSM.16.MT88.4 R44, [R159+0x6800] ;  /* 0x006800009f2c783b */ /* 0x000f640000004200 */
[----:B------:R-:W4:Y:S01]  /*16170*/  MUFU.EX2 R71, R71 ;  /* 0x0000004700477308 */ /* 0x000f220000000800 */
[----:B------:R-:W-:Y:S02]  /*16180*/  FADD.FTZ R108, R107, R108 ;  /* 0x0000006c6b6c7221 */ /* 0x000fe40000010000 */
[----:B------:R-:W-:Y:S01]  /*16190*/  FFMA.FTZ R145, R145, c[0x0][0x23c], -R104 ;  /* 0x00008f0091917a23 */ /* 0x000fe20000010868 */
[----:B-1----:R-:W-:Y:S01]  /*161a0*/  F2FP.PACK_AB R41, R93, R92 ;  /* 0x0000005c5d29723e */ /* 0x002fe200000000ff */
[----:B------:R-:W-:Y:S01]  /*161b0*/  FADD.FTZ R101, R101, R108 ;  /* 0x0000006c65657221 */ /* 0x000fe20000010000 */
[----:B------:R-:W-:Y:S03]  /*161c0*/  F2FP.PACK_AB R40, R67, R64 ;  /* 0x000000404328723e */ /* 0x000fe600000000ff */
[----:B--2---:R-:W-:Y:S01]  /*161d0*/  F2FP.PACK_AB R42, R85, R88 ;  /* 0x00000058552a723e */ /* 0x004fe200000000ff */
[----:B------:R-:W-:Y:S01]  /*161e0*/  MUFU.EX2 R69, R69 ;  /* 0x0000004500457308 */ /* 0x000fe20000000800 */
[----:B---3--:R-:W-:Y:S01]  /*161f0*/  F2FP.PACK_AB R43, R81, R80 ;  /* 0x00000050512b723e */ /* 0x008fe200000000ff */
[----:B------:R-:W-:Y:S02]  /*16200*/  FFMA.FTZ R36, R36, c[0x0][0x23c], -R60 ;  /* 0x00008f0024247a23 */ /* 0x000fe4000001083c */
[----:B------:R-:W-:Y:S02]  /*16210*/  FFMA.FTZ R106, R37, R186, R106 ;  /* 0x000000ba256a7223 */ /* 0x000fe4000001006a */
[----:B------:R-:W-:Y:S02]  /*16220*/  FFMA.FTZ R37, R141, c[0x0][0x23c], -R60 ;  /* 0x00008f008d257a23 */ /* 0x000fe4000001083c */
[C---:B------:R-:W-:Y:S02]  /*16230*/  HMMA.16816.F32 R4, R40.reuse, R48, R4 ;  /* 0x000000302804723c */ /* 0x040fe40000001804 */
[----:B------:R-:W-:Y:S01]  /*16240*/  MUFU.EX2 R77, R77 ;  /* 0x0000004d004d7308 */ /* 0x000fe20000000800 */
[----:B------:R-:W-:Y:S04]  /*16250*/  FADD.FTZ R106, R105, R106 ;  /* 0x0000006a696a7221 */ /* 0x000fe80000010000 */
[----:B------:R-:W-:Y:S01]  /*16260*/  FADD.FTZ R65, R65, R106 ;  /* 0x0000006a41417221 */ /* 0x000fe20000010000 */
[C---:B------:R-:W-:Y:S01]  /*16270*/  HMMA.16816.F32 R8, R40.reuse, R50, R8 ;  /* 0x000000322808723c */ /* 0x040fe20000001808 */
[----:B------:R-:W1:Y:S03]  /*16280*/  LDSM.16.MT88.4 R48, [R162+0x7000] ;  /* 0x00700000a230783b */ /* 0x000e660000004200 */
[----:B------:R-:W-:Y:S01]  /*16290*/  MUFU.EX2 R79, R79 ;  /* 0x0000004f004f7308 */ /* 0x000fe20000000800 */
[----:B------:R-:W-:Y:S03]  /*162a0*/  FADD.FTZ R65, R62, R65 ;  /* 0x000000413e417221 */ /* 0x000fe60000010000 */
[C---:B------:R-:W-:Y:S04]  /*162b0*/  HMMA.16816.F32 R12, R40.reuse, R52, R12 ;  /* 0x00000034280c723c */ /* 0x040fe8000000180c */
[----:B------:R-:W-:Y:S02]  /*162c0*/  FADD.FTZ R92, R92, R65 ;  /* 0x000000415c5c7221 */ /* 0x000fe40000010000 */
[----:B------:R-:W-:Y:S02]  /*162d0*/  MUFU.EX2 R74, R74 ;  /* 0x0000004a004a7308 */ /* 0x000fe40000000800 */
[C---:B------:R-:W-:Y:S01]  /*162e0*/  HMMA.16816.F32 R16, R40.reuse, R54, R16 ;  /* 0x000000362810723c */ /* 0x040fe20000001810 */
[----:B------:R-:W2:Y:S07]  /*162f0*/  LDSM.16.MT88.4 R52, [R160+0x7000] ;  /* 0x00700000a034783b */ /* 0x000eae0000004200 */
[C---:B-----5:R-:W-:Y:S01]  /*16300*/  HMMA.16816.F32 R20, R40.reuse, R44, R20 ;  /* 0x0000002c2814723c */ /* 0x060fe20000001814 */
[----:B------:R-:W3:Y:S07]  /*16310*/  MUFU.EX2 R70, R70 ;  /* 0x0000004600467308 */ /* 0x000eee0000000800 */
[C---:B------:R-:W-:Y:S01]  /*16320*/  HMMA.16816.F32 R24, R40.reuse, R46, R24 ;  /* 0x0000002e2818723c */ /* 0x040fe20000001818 */
[----:B------:R-:W5:Y:S02]  /*16330*/  LDSM.16.MT88.4 R44, [R159+0x7000] ;  /* 0x007000009f2c783b */ /* 0x000f640000004200 */
[----:B------:R-:W-:Y:S05]  /*16340*/  MUFU.EX2 R72, R72 ;  /* 0x0000004800487308 */ /* 0x000fea0000000800 */
[C---:B------:R-:W-:Y:S05]  /*16350*/  HMMA.16816.F32 R28, R40.reuse, R56, R28 ;  /* 0x00000038281c723c */ /* 0x040fea000000181c */
[----:B------:R-:W1:Y:S03]  /*16360*/  MUFU.EX2 R75, R75 ;  /* 0x0000004b004b7308 */ /* 0x000e660000000800 */
[----:B------:R-:W-:Y:S01]  /*16370*/  HMMA.16816.F32 R32, R40, R58, R32 ;  /* 0x0000003a2820723c */ /* 0x000fe20000001820 */
[----:B------:R-:W2:Y:S06]  /*16380*/  LDSM.16.MT88.4 R56, [R158+0x7000] ;  /* 0x007000009e38783b */ /* 0x000eac0000004200 */
[----:B----4-:R-:W-:Y:S01]  /*16390*/  F2FP.PACK_AB R40, R73, R76 ;  /* 0x0000004c4928723e */ /* 0x010fe200000000ff */
[----:B------:R-:W4:Y:S01]  /*163a0*/  MUFU.EX2 R82, R82 ;  /* 0x0000005200527308 */ /* 0x000f220000000800 */
[----:B------:R-:W-:Y:S03]  /*163b0*/  F2FP.PACK_AB R41, R71, R68 ;  /* 0x000000444729723e */ /* 0x000fe600000000ff */
[----:B---3--:R-:W-:Y:S06]  /*163c0*/  F2FP.PACK_AB R42, R70, R69 ;  /* 0x00000045462a723e */ /* 0x008fec00000000ff */
[----:B------:R-:W-:Y:S01]  /*163d0*/  MUFU.EX2 R83, R83 ;  /* 0x0000005300537308 */ /* 0x000fe20000000800 */
[----:B-1----:R-:W-:Y:S07]  /*163e0*/  F2FP.PACK_AB R43, R75, R72 ;  /* 0x000000484b2b723e */ /* 0x002fee00000000ff */
[C---:B------:R-:W-:Y:S02]  /*163f0*/  HMMA.16816.F32 R4, R40.reuse, R48, R4 ;  /* 0x000000302804723c */ /* 0x040fe40000001804 */
[----:B------:R-:W1:Y:S06]  /*16400*/  MUFU.EX2 R90, R90 ;  /* 0x0000005a005a7308 */ /* 0x000e6c0000000800 */
[C---:B------:R-:W-:Y:S01]  /*16410*/  HMMA.16816.F32 R8, R40.reuse, R50, R8 ;  /* 0x000000322808723c */ /* 0x040fe20000001808 */
[----:B------:R-:W3:Y:S03]  /*16420*/  LDSM.16.MT88.4 R48, [R162+0x7800] ;  /* 0x00780000a230783b */ /* 0x000ee60000004200 */
[----:B------:R-:W-:Y:S04]  /*16430*/  MUFU.EX2 R89, R89 ;  /* 0x0000005900597308 */ /* 0x000fe80000000800 */
[C---:B--2---:R-:W-:Y:S06]  /*16440*/  HMMA.16816.F32 R12, R40.reuse, R52, R12 ;  /* 0x00000034280c723c */ /* 0x044fec000000180c */
[----:B------:R-:W2:Y:S02]  /*16450*/  MUFU.EX2 R110, R110 ;  /* 0x0000006e006e7308 */ /* 0x000ea40000000800 */
[C---:B------:R-:W-:Y:S01]  /*16460*/  HMMA.16816.F32 R16, R40.reuse, R54, R16 ;  /* 0x000000362810723c */ /* 0x040fe20000001810 */
[----:B------:R-:W1:Y:S07]  /*16470*/  LDSM.16.MT88.4 R52, [R160+0x7800] ;  /* 0x00780000a034783b */ /* 0x000e6e0000004200 */
[----:B------:R-:W-:Y:S01]  /*16480*/  MUFU.EX2 R112, R112 ;  /* 0x0000007000707308 */ /* 0x000fe20000000800 */
[C---:B-----5:R-:W-:Y:S08]  /*16490*/  HMMA.16816.F32 R20, R40.reuse, R44, R20 ;  /* 0x0000002c2814723c */ /* 0x060ff00000001814 */
[C---:B------:R-:W-:Y:S01]  /*164a0*/  HMMA.16816.F32 R24, R40.reuse, R46, R24 ;  /* 0x0000002e2818723c */ /* 0x040fe20000001818 */
[----:B------:R-:W5:Y:S01]  /*164b0*/  LDSM.16.MT88.4 R44, [R159+0x7800] ;  /* 0x007800009f2c783b */ /* 0x000f620000004200 */
        /* <DEDUP_REMOVED lines=16> */
[C---:B------:R-:W-:Y:S08]  /*165c0*/  HMMA.16816.F32 R12, R40.reuse, R52, R12 ;  /* 0x00000034280c723c */ /* 0x040ff0000000180c */
[C---:B------:R-:W-:Y:S01]  /*165d0*/  HMMA.16816.F32 R16, R40.reuse, R54, R16 ;  /* 0x000000362810723c */ /* 0x040fe20000001810 */
[----:B------:R-:W3:Y:S01]  /*165e0*/  LDSM.16.MT88.4 R52, [R160+0x8000] ;  /* 0x00800000a034783b */ /* 0x000ee20000004200 */
[----:B------:R-:W4:Y:S06]  /*165f0*/  MUFU.EX2 R118, R118 ;  /* 0x0000007600767308 */ /* 0x000f2c0000000800 */
[C---:B-----5:R-:W-:Y:S04]  /*16600*/  HMMA.16816.F32 R20, R40.reuse, R44, R20 ;  /* 0x0000002c2814723c */ /* 0x060fe80000001814 */
[----:B------:R-:W-:Y:S04]  /*16610*/  MUFU.EX2 R115, R115 ;  /* 0x0000007300737308 */ /* 0x000fe80000000800 */
[C---:B------:R-:W-:Y:S01]  /*16620*/  HMMA.16816.F32 R24, R40.reuse, R46, R24 ;  /* 0x0000002e2818723c */ /* 0x040fe20000001818 */
[----:B------:R-:W5:Y:S05]  /*16630*/  LDSM.16.MT88.4 R44, [R159+0x8000] ;  /* 0x008000009f2c783b */ /* 0x000f6a0000004200 */
[----:B------:R-:W2:Y:S02]  /*16640*/  MUFU.EX2 R120, R120 ;  /* 0x0000007800787308 */ /* 0x000ea40000000800 */
        /* <DEDUP_REMOVED lines=8> */
[----:B----4-:R-:W-:Y:S07]  /*166d0*/  F2FP.PACK_AB R43, R118, R113 ;  /* 0x00000071762b723e */ /* 0x010fee00000000ff */
[C---:B--2---:R-:W-:Y:S02]  /*166e0*/  HMMA.16816.F32 R4, R40.reuse, R48, R4 ;  /* 0x000000302804723c */ /* 0x044fe40000001804 */
[----:B------:R-:W-:Y:S06]  /*166f0*/  MUFU.EX2 R119, R119 ;  /* 0x0000007700777308 */ /* 0x000fec0000000800 */
[C---:B------:R-:W-:Y:S01]  /*16700*/  HMMA.16816.F32 R8, R40.reuse, R50, R8 ;  /* 0x000000322808723c */ /* 0x040fe20000001808 */
[----:B------:R-:W2:Y:S03]  /*16710*/  LDSM.16.MT88.4 R48, [R162+0x8800] ;  /* 0x00880000a230783b */ /* 0x000ea60000004200 */
[----:B------:R-:W4:Y:S04]  /*16720*/  MUFU.EX2 R124, R124 ;  /* 0x0000007c007c7308 */ /* 0x000f280000000800 */
[C---:B---3--:R-:W-:Y:S06]  /*16730*/  HMMA.16816.F32 R12, R40.reuse, R52, R12 ;  /* 0x00000034280c723c */ /* 0x048fec000000180c */
[----:B------:R-:W-:Y:S02]  /*16740*/  MUFU.EX2 R121, R121 ;  /* 0x0000007900797308 */ /* 0x000fe40000000800 */
[C---:B------:R-:W-:Y:S01]  /*16750*/  HMMA.16816.F32 R16, R40.reuse, R54, R16 ;  /* 0x000000362810723c */ /* 0x040fe20000001810 */
[----:B------:R-:W-:Y:S07]  /*16760*/  LDSM.16.MT88.4 R52, [R159+0x8800] ;  /* 0x008800009f34783b */ /* 0x000fee0000004200 */
[C---:B-----5:R-:W-:Y:S01]  /*16770*/  HMMA.16816.F32 R20, R40.reuse, R44, R20 ;  /* 0x0000002c2814723c */ /* 0x060fe20000001814 */
[----:B------:R-:W3:Y:S07]  /*16780*/  MUFU.EX2 R126, R126 ;  /* 0x0000007e007e7308 */ /* 0x000eee0000000800 */
[C---:B------:R-:W-:Y:S01]  /*16790*/  HMMA.16816.F32 R24, R40.reuse, R46, R24 ;  /* 0x0000002e2818723c */ /* 0x040fe20000001818 */
[----:B------:R-:W5:Y:S02]  /*167a0*/  LDSM.16.MT88.4 R44, [R160+0x8800] ;  /* 0x00880000a02c783b */ /* 0x000f640000004200 */
[----:B------:R-:W-:Y:S05]  /*167b0*/  MUFU.EX2 R123, R123 ;  /* 0x0000007b007b7308 */ /* 0x000fea0000000800 */
[C---:B------:R-:W-:Y:S05]  /*167c0*/  HMMA.16816.F32 R28, R40.reuse, R56, R28 ;  /* 0x00000038281c723c */ /* 0x040fea000000181c */
[----:B------:R-:W2:Y:S03]  /*167d0*/  MUFU.EX2 R128, R128 ;  /* 0x0000008000807308 */ /* 0x000ea60000000800 */
[----:B------:R-:W-:Y:S01]  /*167e0*/  HMMA.16816.F32 R32, R40, R58, R32 ;  /* 0x0000003a2820723c */ /* 0x000fe20000001820 */
[----:B------:R-:W5:Y:S06]  /*167f0*/  LDSM.16.MT88.4 R56, [R158+0x8800] ;  /* 0x008800009e38783b */ /* 0x000f6c0000004200 */
[----:B------:R-:W-:Y:S01]  /*16800*/  F2FP.PACK_AB R40, R120, R115 ;  /* 0x000000737828723e */ /* 0x000fe200000000ff */
[----:B------:R-:W-:Y:S01]  /*16810*/  MUFU.EX2 R38, R197 ;  /* 0x000000c500267308 */ /* 0x000fe20000000800 */
[----:B-1----:R-:W-:Y:S03]  /*16820*/  F2FP.PACK_AB R41, R122, R117 ;  /* 0x000000757a29723e */ /* 0x002fe600000000ff */
[----:B----4-:R-:W-:Y:S02]  /*16830*/  F2FP.PACK_AB R42, R124, R119 ;  /* 0x000000777c2a723e */ /* 0x010fe400000000ff */
[----:B---3--:R-:W-:Y:S04]  /*16840*/  F2FP.PACK_AB R43, R126, R121 ;  /* 0x000000797e2b723e */ /* 0x008fe800000000ff */
[----:B------:R-:W1:Y:S03]  /*16850*/  MUFU.EX2 R125, R125 ;  /* 0x0000007d007d7308 */ /* 0x000e660000000800 */
[C---:B--2---:R-:W-:Y:S07]  /*16860*/  HMMA.16816.F32 R4, R40.reuse, R48, R4 ;  /* 0x000000302804723c */ /* 0x044fee0000001804 */
[----:B------:R-:W-:Y:S01]  /*16870*/  MUFU.EX2 R127, R127 ;  /* 0x0000007f007f7308 */ /* 0x000fe20000000800 */
[C---:B------:R-:W-:Y:S01]  /*16880*/  HMMA.16816.F32 R8, R40.reuse, R50, R8 ;  /* 0x000000322808723c */ /* 0x040fe20000001808 */
[----:B------:R-:W-:Y:S07]  /*16890*/  LDSM.16.MT88.4 R48, [R160+0x9000] ;  /* 0x00900000a030783b */ /* 0x000fee0000004200 */
[C---:B-----5:R-:W-:Y:S01]  /*168a0*/  HMMA.16816.F32 R12, R40.reuse, R44, R12 ;  /* 0x0000002c280c723c */ /* 0x060fe2000000180c */
[----:B------:R-:W2:Y:S07]  /*168b0*/  MUFU.EX2 R130, R130 ;  /* 0x0000008200827308 */ /* 0x000eae0000000800 */
[C---:B------:R-:W-:Y:S01]  /*168c0*/  HMMA.16816.F32 R16, R40.reuse, R46, R16 ;  /* 0x0000002e2810723c */ /* 0x040fe20000001810 */
[----:B------:R-:W3:Y:S02]  /*168d0*/  LDSM.16.MT88.4 R44, [R162+0x9000] ;  /* 0x00900000a22c783b */ /* 0x000ee40000004200 */
[----:B------:R-:W-:Y:S05]  /*168e0*/  MUFU.EX2 R129, R129 ;  /* 0x0000008100817308 */ /* 0x000fea0000000800 */
[C---:B------:R-:W-:Y:S05]  /*168f0*/  HMMA.16816.F32 R20, R40.reuse, R52, R20 ;  /* 0x000000342814723c */ /* 0x040fea0000001814 */
[----:B------:R-:W4:Y:S03]  /*16900*/  MUFU.EX2 R132, R132 ;  /* 0x0000008400847308 */ /* 0x000f260000000800 */
[C---:B------:R-:W-:Y:S01]  /*16910*/  HMMA.16816.F32 R24, R40.reuse, R54, R24 ;  /* 0x000000362818723c */ /* 0x040fe20000001818 */
[----:B------:R-:W5:Y:S06]  /*16920*/  LDSM.16.MT88.4 R52, [R159+0x9000] ;  /* 0x009000009f34783b */ /* 0x000f6c0000004200 */
[----:B------:R-:W-:Y:S01]  /*16930*/  MUFU.EX2 R131, R131 ;  /* 0x0000008300837308 */ /* 0x000fe20000000800 */
[C---:B------:R-:W-:Y:S07]  /*16940*/  HMMA.16816.F32 R28, R40.reuse, R56, R28 ;  /* 0x00000038281c723c */ /* 0x040fee000000181c */
[--C-:B------:R-:W-:Y:S01]  /*16950*/  FFMA.FTZ R57, R61, c[0x0][0x23c], -R104.reuse ;  /* 0x00008f003d397a23 */ /* 0x100fe20000010868 */
[----:B------:R-:W-:Y:S01]  /*16960*/  HMMA.16816.F32 R32, R40, R58, R32 ;  /* 0x0000003a2820723c */ /* 0x000fe20000001820 */
[----:B------:R-:W5:Y:S03]  /*16970*/  MUFU.EX2 R56, R145 ;  /* 0x0000009100387308 */ /* 0x000f660000000800 */
[----:B------:R-:W-:Y:S02]  /*16980*/  FFMA.FTZ R104, R39, c[0x0][0x23c], -R104 ;  /* 0x00008f0027687a23 */ /* 0x000fe40000010868 */
[----:B------:R-:W-:Y:S01]  /*16990*/  FADD.FTZ R39, R66, R101 ;  /* 0x0000006542277221 */ /* 0x000fe20000010000 */
[----:B------:R-:W-:Y:S01]  /*169a0*/  F2FP.PACK_AB R40, R128, R123 ;  /* 0x0000007b8028723e */ /* 0x000fe200000000ff */
[----:B------:R-:W-:Y:S01]  /*169b0*/  FFMA.FTZ R58, R63, c[0x0][0x23c], -R60 ;  /* 0x00008f003f3a7a23 */ /* 0x000fe2000001083c */
[----:B-1----:R-:W-:Y:S02]  /*169c0*/  F2FP.PACK_AB R41, R125, R38 ;  /* 0x000000267d29723e */ /* 0x002fe400000000ff */
[----:B------:R-:W-:Y:S01]  /*169d0*/  MUFU.EX2 R37, R37 ;  /* 0x0000002500257308 */ /* 0x000fe20000000800 */
[----:B--2---:R-:W-:Y:S01]  /*169e0*/  F2FP.PACK_AB R42, R130, R127 ;  /* 0x0000007f822a723e */ /* 0x004fe200000000ff */
[----:B------:R-:W-:Y:S01]  /*169f0*/  FADD.FTZ R64, R64, R39 ;  /* 0x0000002740407221 */ /* 0x000fe20000010000 */
[----:B----4-:R-:W-:Y:S01]  /*16a00*/  F2FP.PACK_AB R43, R132, R129 ;  /* 0x00000081842b723e */ /* 0x010fe200000000ff */
[----:B------:R-:W-:Y:S01]  /*16a10*/  FADD.FTZ R39, R93, R92 ;  /* 0x0000005c5d277221 */ /* 0x000fe20000010000 */
[----:B------:R-:W-:Y:S01]  /*16a20*/  MOV R101, R0 ;  /* 0x0000000000657202 */ /* 0x000fe20000000f00 */
[----:B------:R-:W-:Y:S01]  /*16a30*/  LDSM.16.MT88.4 R92, [R162+0x9800] ;  /* 0x00980000a25c783b */ /* 0x000fe20000004200 */
[----:B------:R-:W-:Y:S02]  /*16a40*/  FADD.FTZ R67, R67, R64 ;  /* 0x0000004043437221 */ /* 0x000fe40000010000 */
[----:B------:R-:W-:Y:S01]  /*16a50*/  FADD.FTZ R80, R80, R39 ;  /* 0x0000002750507221 */ /* 0x000fe20000010000 */
[C---:B---3--:R-:W-:Y:S01]  /*16a60*/  HMMA.16816.F32 R4, R40.reuse, R44, R4 ;  /* 0x0000002c2804723c */ /* 0x048fe20000001804 */
[----:B------:R-:W1:Y:S02]  /*16a70*/  MUFU.EX2 R58, R58 ;  /* 0x0000003a003a7308 */ /* 0x000e640000000800 */
[----:B------:R-:W-:Y:S02]  /*16a80*/  FADD.FTZ R88, R88, R67 ;  /* 0x0000004358587221 */ /* 0x000fe40000010000 */
[----:B------:R-:W-:Y:S02]  /*16a90*/  FFMA.FTZ R60, R3, c[0x0][0x23c], -R60 ;  /* 0x00008f00033c7a23 */ /* 0x000fe4000001083c */
[----:B------:R-:W-:Y:S01]  /*16aa0*/  FADD.FTZ R85, R85, R88 ;  /* 0x0000005855557221 */ /* 0x000fe20000010000 */
[C---:B------:R-:W-:Y:S01]  /*16ab0*/  HMMA.16816.F32 R8, R40.reuse, R46, R8 ;  /* 0x0000002e2808723c */ /* 0x040fe20000001808 */
[----:B------:R-:W2:Y:S02]  /*16ac0*/  LDSM.16.MT88.4 R44, [R158+0x9000] ;  /* 0x009000009e2c783b */ /* 0x000ea40000004200 */
[----:B------:R-:W-:Y:S01]  /*16ad0*/  MUFU.EX2 R57, R57 ;  /* 0x0000003900397308 */ /* 0x000fe20000000800 */
[----:B------:R-:W-:Y:S02]  /*16ae0*/  FADD.FTZ R76, R76, R85 ;  /* 0x000000554c4c7221 */ /* 0x000fe40000010000 */
[----:B------:R-:W-:Y:S02]  /*16af0*/  FADD.FTZ R81, R81, R80 ;  /* 0x0000005051517221 */ /* 0x000fe40000010000 */
[C---:B------:R-:W-:Y:S01]  /*16b00*/  HMMA.16816.F32 R12, R40.reuse, R48, R12 ;  /* 0x00000030280c723c */ /* 0x040fe2000000180c */
[----:B------:R-:W3:Y:S03]  /*16b10*/  LDSM.16.MT88.4 R84, [R160+0x9800] ;  /* 0x00980000a054783b */ /* 0x000ee60000004200 */
[----:B------:R-:W-:Y:S01]  /*16b20*/  FADD.FTZ R76, R73, R76 ;  /* 0x0000004c494c7221 */ /* 0x000fe20000010000 */
[----:B------:R-:W4:Y:S01]  /*16b30*/  MUFU.EX2 R104, R104 ;  /* 0x0000006800687308 */ /* 0x000f220000000800 */
[----:B------:R-:W-:Y:S02]  /*16b40*/  FADD.FTZ R68, R68, R81 ;  /* 0x0000005144447221 */ /* 0x000fe40000010000 */
[C---:B------:R-:W-:Y:S04]  /*16b50*/  HMMA.16816.F32 R16, R40.reuse, R50, R16 ;  /* 0x000000322810723c */ /* 0x040fe80000001810 */
[----:B------:R-:W-:Y:S02]  /*16b60*/  FADD.FTZ R69, R69, R76 ;  /* 0x0000004c45457221 */ /* 0x000fe40000010000 */
[----:B------:R-:W-:Y:S01]  /*16b70*/  FADD.FTZ R71, R71, R68 ;  /* 0x0000004447477221 */ /* 0x000fe20000010000 */
[----:B-----5:R-:W-:Y:S01]  /*16b80*/  F2FP.PACK_AB R68, R56, R131 ;  /* 0x000000833844723e */ /* 0x020fe200000000ff */
[C---:B------:R-:W-:Y:S01]  /*16b90*/  HMMA.16816.F32 R20, R40.reuse, R52, R20 ;  /* 0x000000342814723c */ /* 0x040fe20000001814 */
[----:B------:R-:W-:Y:S03]  /*16ba0*/  MUFU.EX2 R36, R36 ;  /* 0x0000002400247308 */ /* 0x000fe60000000800 */
[----:B------:R-:W-:Y:S01]  /*16bb0*/  FADD.FTZ R70, R70, R69 ;  /* 0x0000004546467221 */ /* 0x000fe20000010000 */
[----:B-1----:R-:W-:Y:S01]  /*16bc0*/  F2FP.PACK_AB R69, R58, R37 ;  /* 0x000000253a45723e */ /* 0x002fe200000000ff */
[----:B------:R-:W-:Y:S02]  /*16bd0*/  FADD.FTZ R72, R72, R71 ;  /* 0x0000004748487221 */ /* 0x000fe40000010000 */
[C---:B------:R-:W-:Y:S03]  /*16be0*/  HMMA.16816.F32 R24, R40.reuse, R54, R24 ;  /* 0x000000362818723c */ /* 0x040fe60000001818 */
[----:B------:R-:W1:Y:S01]  /*16bf0*/  MUFU.EX2 R3, R60 ;  /* 0x0000003c00037308 */ /* 0x000e620000000800 */
[----:B------:R-:W-:Y:S02]  /*16c00*/  FADD.FTZ R72, R75, R72 ;  /* 0x000000484b487221 */ /* 0x000fe40000010000 */
[----:B------:R-:W-:Y:S01]  /*16c10*/  FADD.FTZ R39, R77, R70 ;  /* 0x000000464d277221 */ /* 0x000fe20000010000 */
[----:B----4-:R-:W-:Y:S01]  /*16c20*/  F2FP.PACK_AB R70, R104, R57 ;  /* 0x000000396846723e */ /* 0x010fe200000000ff */
[C---:B--2---:R-:W-:Y:S04]  /*16c30*/  HMMA.16816.F32 R28, R40.reuse, R44, R28 ;  /* 0x0000002c281c723c */ /* 0x044fe8000000181c */
[----:B------:R-:W-:Y:S03]  /*16c40*/  FADD.FTZ R74, R74, R39 ;  /* 0x000000274a4a7221 */ /* 0x000fe60000010000 */
[----:B------:R-:W-:Y:S01]  /*16c50*/  FADD.FTZ R45, R79, R72 ;  /* 0x000000484f2d7221 */ /* 0x000fe20000010000 */
[----:B------:R-:W-:Y:S01]  /*16c60*/  HMMA.16816.F32 R32, R40, R46, R32 ;  /* 0x0000002e2820723c */ /* 0x000fe20000001820 */
[----:B------:R-:W2:Y:S03]  /*16c70*/  LDSM.16.MT88.4 R76, [R159+0x9800] ;  /* 0x009800009f4c783b */ /* 0x000ea60000004200 */
[----:B------:R-:W-:Y:S02]  /*16c80*/  FADD.FTZ R82, R82, R45 ;  /* 0x0000002d52527221 */ /* 0x000fe40000010000 */
[----:B------:R-:W-:Y:S02]  /*16c90*/  FADD.FTZ R83, R83, R74 ;  /* 0x0000004a53537221 */ /* 0x000fe40000010000 */
[----:B------:R-:W-:Y:S04]  /*16ca0*/  FADD.FTZ R89, R89, R82 ;  /* 0x0000005259597221 */ /* 0x000fe80000010000 */
        /* <DEDUP_REMOVED lines=35> */
[----:B------:R-:W-:Y:S01]  /*16ee0*/  IADD3 R4, R182, -0x1, RZ ;  /* 0xffffffffb6047810 */ /* 0x000fe20007ffe0ff */
[----:B------:R-:W-:Y:S02]  /*16ef0*/  FADD.FTZ R132, R132, R129 ;  /* 0x0000008184847221 */ /* 0x000fe40000010000 */
[----:B------:R-:W-:Y:S01]  /*16f00*/  FADD.FTZ R131, R131, R130 ;  /* 0x0000008283837221 */ /* 0x000fe20000010000 */
[----:B------:R-:W-:Y:S03]  /*16f10*/  MOV R182, R4 ;  /* 0x0000000400b67202 */ /* 0x000fe60000000f00 */
        /* <DEDUP_REMOVED lines=8> */
.L_x_6640:
        /* <DEDUP_REMOVED lines=129> */
.L_x_6645:
[----:B------:R-:W2:Y:S04]  /*177b0*/  S2R R5, SR_CTAID.Z ;  /* 0x0000000000057919 */ /* 0x000ea80000002700 */
[----:B------:R-:W2:Y:S02]  /*177c0*/  S2R R0, SR_CTAID.Y ;  /* 0x0000000000007919 */ /* 0x000ea40000002600 */
[----:B--2---:R-:W-:-:S04]  /*177d0*/  IMAD R2, R0, c[0x0][0x1c0], R5 ;  /* 0x0000700000027a24 */ /* 0x004fc800078e0205 */
[----:B------:R-:W-:Y:S02]  /*177e0*/  IMAD R2, R2, c[0x0][0x214], RZ ;  /* 0x0000850002027a24 */ /* 0x000fe400078e02ff */
.L_x_6646:
        /* <DEDUP_REMOVED lines=37> */
.L_x_6648:
[----:B------:R-:W-:Y:S05]  /*17a40*/  BSYNC B0 ;  /* 0x0000000000007941 */ /* 0x000fea0003800000 */
.L_x_6647:
        /* <DEDUP_REMOVED lines=30> */
.L_x_6650:
[----:B------:R-:W-:Y:S05]  /*17c30*/  BSYNC B0 ;  /* 0x0000000000007941 */ /* 0x000fea0003800000 */
.L_x_6649:
        /* <DEDUP_REMOVED lines=15> */
.L_x_6652:
[----:B------:R-:W-:Y:S05]  /*17d30*/  BSYNC B0 ;  /* 0x0000000000007941 */ /* 0x000fea0003800000 */
.L_x_6651:
        /* <DEDUP_REMOVED lines=15> */
.L_x_6654:
[----:B------:R-:W-:Y:S05]  /*17e30*/  BSYNC B0 ;  /* 0x0000000000007941 */ /* 0x000fea0003800000 */
.L_x_6653:
        /* <DEDUP_REMOVED lines=15> */
.L_x_6655:
        /* <DEDUP_REMOVED lines=13> */
.L_x_7813:


//--------------------- .text._ZN5flash24flash_fwd_splitkv_kernelI23Flash_fwd_kernel_traitsILi64ELi64ELi128ELi4ELb0ELb0EN7cutlass6half_tE19Flash_kernel_traitsILi64ELi64ELi128ELi4ES3_EELb1ELb0ELb1ELb0ELb0ELb0ELb0ELb1EEEvNS_16Flash_fwd_paramsE --------------------------
	.section	.text._ZN5flash24flash_fwd_splitkv_kernelI23Flash_fwd_kernel_traitsILi64ELi64ELi128ELi4ELb0ELb0EN7cutlass6half_tE19Flash_kernel_traitsILi64ELi64ELi128ELi4ES3_EELb1ELb0ELb1ELb0ELb0ELb0ELb0ELb1EEEvNS_16Flash_fwd_paramsE,"ax",@progbits
	.sectioninfo	@"SHI_REGISTERS=199"
	.align	128
        .global         _ZN5flash24flash_fwd_splitkv_kernelI23Flash_fwd_kernel_traitsILi64ELi64ELi128ELi4ELb0ELb0EN7cutlass6half_tE19Flash_kernel_traitsILi64ELi64ELi128ELi4ES3_EELb1ELb0ELb1ELb0ELb0ELb0ELb0ELb1EEEvNS_16Flash_fwd_paramsE
        .type           _ZN5flash24flash_fwd_splitkv_kernelI23Flash_fwd_kernel_traitsILi64ELi64ELi128ELi4ELb0ELb0EN7cutlass6half_tE19Flash_kernel_traitsILi64ELi64ELi128ELi4ES3_EELb1ELb0ELb1ELb0ELb0ELb0ELb0ELb1EEEvNS_16Flash_fwd_paramsE,@function
        .size           _ZN5flash24flash_fwd_splitkv_kernelI23Flash_fwd_kernel_traitsILi64ELi64ELi128ELi4ELb0ELb0EN7cutlass6half_tE19Flash_kernel_traitsILi64ELi64ELi128ELi4ES3_EELb1ELb0ELb1ELb0ELb0ELb0ELb0ELb1EEEvNS_16Flash_fwd_paramsE,(.L_x_7814 - _ZN5flash24flash_fwd_splitkv_kernelI23Flash_fwd_kernel_traitsILi64ELi64ELi128ELi4ELb0ELb0EN7cutlass6half_tE19Flash_kernel_traitsILi64ELi64ELi128ELi4ES3_EELb1ELb0ELb1ELb0ELb0ELb0ELb0ELb1EEEvNS_16Flash_fwd_paramsE)
        .other          _ZN5flash24flash_fwd_splitkv_kernelI23Flash_fwd_kernel_traitsILi64ELi64ELi128ELi4ELb0ELb0EN7cutlass6half_tE19Flash_kernel_traitsILi64ELi64ELi128ELi4ES3_EELb1ELb0ELb1ELb0ELb0ELb0ELb0ELb1EEEvNS_16Flash_fwd_paramsE,@"STO_CUDA_ENTRY STV_DEFAULT"
_ZN5flash24flash_fwd_splitkv_kernelI23Flash_fwd_kernel_traitsILi64ELi64ELi128ELi4ELb0ELb0EN7cutlass6half_tE19Flash_kernel_traitsILi64ELi64ELi128ELi4ES3_EELb1ELb0ELb1ELb0ELb0ELb0ELb0ELb1EEEvNS_16Flash_fwd_paramsE:
.text._ZN5flash24flash_fwd_splitkv_kernelI23Flash_fwd_kernel_traitsILi64ELi64ELi128ELi4ELb0ELb0EN7cutlass6half_tE19Flash_kernel_traitsILi64ELi64ELi128ELi4ES3_EELb1ELb0ELb1ELb0ELb0ELb0ELb0ELb1EEEvNS_16Flash_fwd_paramsE:
        /* <DEDUP_REMOVED lines=35> */
.L_x_6656:
[----:B--2-4-:R-:W-:Y:S02]  /*0230*/  MOV R56, c[0x0][0x218] ;  /* 0x0000860000387a02 */ /* 0x014fe40000000f00 */
.L_x_6657:
        /* <DEDUP_REMOVED lines=74> */
.L_x_6660:
[----:B------:R-:W-:Y:S05]  /*06e0*/  BSYNC B0 ;  /* 0x0000000000007941 */ /* 0x000fea0003800000 */
.L_x_6659:
        /* <DEDUP_REMOVED lines=16> */
.L_x_6662:
[----:B------:R-:W-:Y:S05]  /*07f0*/  BSYNC B0 ;  /* 0x0000000000007941 */ /* 0x000fea0003800000 */
.L_x_6661:
        /* <DEDUP_REMOVED lines=16> */
.L_x_6664:
[----:B------:R-:W-:Y:S05]  /*0900*/  BSYNC B0 ;  /* 0x0000000000007941 */ /* 0x000fea0003800000 */
.L_x_6663:
        /* <DEDUP_REMOVED lines=16> */
.L_x_6666:
[----:B------:R-:W-:Y:S05]  /*0a10*/  BSYNC B0 ;  /* 0x0000000000007941 */ /* 0x000fea0003800000 */
.L_x_6665:
        /* <DEDUP_REMOVED lines=19> */
.L_x_6658:
        /* <DEDUP_REMOVED lines=92> */
.L_x_6667:
        /* <DEDUP_REMOVED lines=16> */
.L_x_6669:
        /* <DEDUP_REMOVED lines=52> */
.L_x_6668:
[----:B------:R1:W5:Y:S01]  /*1550*/  @P4 LDG.E R88, [R88.64] ;  /* 0x0000000658584981 */ /* 0x000362000c1e1900 */
[----:B------:R-:W-:Y:S01]  /*1560*/  ISETP.NE.AND P0, PT, R164, -0x1, PT ;  /* 0xffffffffa400780c */ /* 0x000fe20003f05270 */
[----:B------:R-:W-:Y:S01]  /*1570*/  IMAD.MOV.U32 R27, RZ, RZ, 0x2 ;  /* 0x00000002ff1b7424 */ /* 0x000fe200078e00ff */
[----:B-----5:R-:W-:Y:S01]  /*1580*/  SHF.R.S32.HI R13, RZ, 0x1f, R50 ;  /* 0x0000001fff0d7819 */ /* 0x020fe20000011432 */
[----:B------:R-:W-:Y:S01]  /*1590*/  IMAD.MOV.U32 R116, RZ, RZ, c[0x0][0x230] ;  /* 0x00008c00ff747624 */ /* 0x000fe200078e00ff */
[----:B------:R-:W-:Y:S01]  /*15a0*/  SHF.R.S32.HI R55, RZ, 0x1f, R56 ;  /* 0x0000001fff377819 */ /* 0x000fe20000011438 */
[----:B------:R-:W-:Y:S01]  /*15b0*/  IMAD.MOV.U32 R29, RZ, RZ, c[0x0][0x230] ;  /* 0x00008c00ff1d7624 */ /* 0x000fe200078e00ff */
[----:B------:R-:W-:Y:S02]  /*15c0*/  LEA.HI R25, R13, R50, RZ, 0x3 ;  /* 0x000000320d197211 */ /* 0x000fe400078f18ff */
[----:B------:R-:W-:Y:S02]  /*15d0*/  LEA.HI R55, R55, R56, RZ, 0x7 ;  /* 0x0000003837377211 */ /* 0x000fe400078f38ff */
[----:B------:R-:W-:-:S02]  /*15e0*/  SHF.R.S32.HI R128, RZ, 0x3, R25 ;  /* 0x00000003ff807819 */ /* 0x000fc40000011419 */
[----:B------:R-:W-:Y:S01]  /*15f0*/  LOP3.LUT R25, R25, 0xfffffff8, RZ, 0xc0, !PT ;  /* 0xfffffff819197812 */ /* 0x000fe200078ec0ff */
[----:B------:R-:W-:Y:S01]  /*1600*/  @!P0 IMAD R6, R4, c[0x0][0x178], RZ ;  /* 0x00005e0004068a24 */ /* 0x000fe200078e02ff */
[----:B------:R-:W-:Y:S01]  /*1610*/  SHF.R.S32.HI R129, RZ, 0x1f, R128 ;  /* 0x0000001fff817819 */ /* 0x000fe20000011480 */
[----:B------:R-:W-:Y:S01]  /*1620*/  @P0 IMAD.WIDE.U32 R18, R164, c[0x0][0x190], RZ ;  /* 0x00006400a4120a25 */ /* 0x000fe200078e00ff */
[----:B------:R-:W-:Y:S02]  /*1630*/  MOV R28, RZ ;  /* 0x000000ff001c7202 */ /* 0x000fe40000000f00 */
[----:B------:R-:W-:Y:S01]  /*1640*/  SHF.R.S32.HI R55, RZ, 0x7, R55 ;  /* 0x00000007ff377819 */ /* 0x000fe20000011437 */
[C---:B------:R-:W-:Y:S01]  /*1650*/  @!P0 IMAD.WIDE.U32 R22, R5.reuse, c[0x0][0x178], RZ ;  /* 0x00005e0005168a25 */ /* 0x040fe200078e00ff */
[----:B------:R-:W-:Y:S02]  /*1660*/  MOV R143, c[0x0][0x198] ;  /* 0x00006600008f7a02 */ /* 0x000fe40000000f00 */
[----:B------:R-:W-:Y:S01]  /*1670*/  IMNMX R55, RZ, R55, !PT ;  /* 0x00000037ff377217 */ /* 0x000fe20007800200 */
[----:B------:R-:W-:Y:S01]  /*1680*/  @!P0 IMAD R3, R5, c[0x0][0x17c], R6 ;  /* 0x00005f0005038a24 */ /* 0x000fe200078e0206 */
[----:B------:R-:W-:Y:S01]  /*1690*/  SHF.L.U64.HI R161, R143, R90, c[0x0][0x19c] ;  /* 0x000067008fa17619 */ /* 0x000fe2000001025a */
[----:B------:R-:W-:-:S02]  /*16a0*/  IMAD.IADD R114, R50, 0x1, -R25 ;  /* 0x0000000132727824 */ /* 0x000fc400078e0a19 */
[----:B------:R-:W-:Y:S02]  /*16b0*/  @P0 IMAD R19, R164, c[0x0][0x194], R19 ;  /* 0x00006500a4130a24 */ /* 0x000fe400078e0213 */
[----:B------:R-:W-:Y:S01]  /*16c0*/  @!P0 IMAD.IADD R19, R23, 0x1, R3 ;  /* 0x0000000117138824 */ /* 0x000fe200078e0203 */
[----:B------:R-:W-:Y:S01]  /*16d0*/  LEA.HI R23, R13, R50, RZ, 0x4 ;  /* 0x000000320d177211 */ /* 0x000fe200078f20ff */
[----:B------:R-:W-:Y:S01]  /*16e0*/  @!P0 IMAD.MOV.U32 R18, RZ, RZ, R22 ;  /* 0x000000ffff128224 */ /* 0x000fe200078e0016 */
[----:B------:R-:W-:Y:S01]  /*16f0*/  SHF.L.U32 R100, R114, 0x3, RZ ;  /* 0x0000000372647819 */ /* 0x000fe200000006ff */
[----:B------:R-:W-:Y:S01]  /*1700*/  IMAD.WIDE R20, R21, 0x40, R128 ;  /* 0x0000004015147825 */ /* 0x000fe200078e0280 */
[----:B------:R-:W-:Y:S02]  /*1710*/  SHF.L.U32 R3, R128, 0x6, RZ ;  /* 0x0000000680037819 */ /* 0x000fe400000006ff */
[----:B------:R-:W-:Y:S01]  /*1720*/  LOP3.LUT R23, R23, 0xfffffff0, RZ, 0xc0, !PT ;  /* 0xfffffff017177812 */ /* 0x000fe200078ec0ff */
[----:B------:R-:W-:Y:S01]  /*1730*/  IMAD.HI.U32 R116, R27, R116, R28 ;  /* 0x000000741b747227 */ /* 0x000fe200078e001c */
[----:B------:R-:W-:-:S02]  /*1740*/  SHF.R.S32.HI R101, RZ, 0x1f, R100 ;  /* 0x0000001fff657819 */ /* 0x000fc40000011464 */
[----:B------:R-:W-:Y:S01]  /*1750*/  IADD3 R14, P0, R100, R14, RZ ;  /* 0x0000000e640e7210 */ /* 0x000fe20007f1e0ff */
[----:B------:R-:W-:Y:S01]  /*1760*/  IMAD R6, R21, c[0x0][0x190], RZ ;  /* 0x0000640015067a24 */ /* 0x000fe200078e02ff */
[----:B------:R-:W-:Y:S01]  /*1770*/  LOP3.LUT R3, R3, 0x1c0, RZ, 0xc0, !PT ;  /* 0x000001c003037812 */ /* 0x000fe200078ec0ff */
[----:B------:R-:W-:Y:S01]  /*1780*/  IMAD.SHL.U32 R114, R114, 0x4, RZ ;  /* 0x0000000472727824 */ /* 0x000fe200078e00ff */
[----:B------:R-:W-:Y:S01]  /*1790*/  LEA.HI R13, R13, R50, RZ, 0x6 ;  /* 0x000000320d0d7211 */ /* 0x000fe200078f30ff */
[----:B------:R-:W-:Y:S01]  /*17a0*/  IMAD.IADD R50, R50, 0x1, -R23 ;  /* 0x0000000132327824 */ /* 0x000fe200078e0a17 */
[----:B------:R-:W-:Y:S01]  /*17b0*/  LOP3.LUT R23, R3, 0x38, R100, 0xf8, !PT ;  /* 0x0000003803177812 */ /* 0x000fe200078ef864 */
[----:B------:R-:W-:Y:S01]  /*17c0*/  IMAD.X R15, R101, 0x1, R15, P0 ;  /* 0x00000001650f7824 */ /* 0x000fe200000e060f */
[----:B------:R-:W-:Y:S01]  /*17d0*/  SHF.R.U32.HI R118, RZ, 0x3, R3 ;  /* 0x00000003ff767819 */ /* 0x000fe20000011603 */
[----:B------:R-:W-:Y:S01]  /*17e0*/  IMAD R3, R2, c[0x0][0x1b8], RZ ;  /* 0x00006e0002037a24 */ /* 0x000fe200078e02ff */
[----:B------:R-:W-:Y:S01]  /*17f0*/  IADD3 R120, P0, R128, R17, RZ ;  /* 0x0000001180787210 */ /* 0x000fe20007f1e0ff */
[----:B------:R-:W-:Y:S01]  /*1800*/  IMAD.WIDE.U32 R14, R0, c[0x0][0x1b8], R14 ;  /* 0x00006e00000e7a25 */ /* 0x000fe200078e000e */
[----:B------:R-:W-:-:S02]  /*1810*/  IADD3 R18, P1, R100, R18, RZ ;  /* 0x0000001264127210 */ /* 0x000fc40007f3e0ff */
[----:B------:R-:W-:Y:S01]  /*1820*/  SHF.R.S32.HI R117, RZ, 0x1, R116 ;  /* 0x00000001ff757819 */ /* 0x000fe20000011474 */
[----:B------:R-:W-:Y:S01]  /*1830*/  IMAD R3, R0, c[0x0][0x1bc], R3 ;  /* 0x00006f0000037a24 */ /* 0x000fe200078e0203 */
[----:B------:R-:W-:Y:S01]  /*1840*/  IADD3.X R19, R101, R19, RZ, P1, !PT ;  /* 0x0000001365137210 */ /* 0x000fe20000ffe4ff */
[----:B------:R-:W-:Y:S01]  /*1850*/  IMAD.X R11, R129, 0x1, R11, P0 ;  /* 0x00000001810b7824 */ /* 0x000fe200000e060b */
[----:B------:R-:W-:Y:S01]  /*1860*/  IADD3 R124, P0, R100, R124, RZ ;  /* 0x0000007c647c7210 */ /* 0x000fe20007f1e0ff */
[C---:B------:R-:W-:Y:S01]  /*1870*/  IMAD R6, R20.reuse, c[0x0][0x194], R6 ;  /* 0x0000650014067a24 */ /* 0x040fe200078e0206 */
[----:B------:R-:W-:Y:S01]  /*1880*/  IADD3 R17, R15, R3, RZ ;  /* 0x000000030f117210 */ /* 0x000fe20007ffe0ff */
[----:B------:R-:W-:Y:S01]  /*1890*/  IMAD.WIDE.U32 R18, R20, c[0x0][0x190], R18 ;  /* 0x0000640014127a25 */ /* 0x000fe200078e0012 */
[----:B------:R-:W-:Y:S02]  /*18a0*/  IADD3.X R125, R101, R9, RZ, P0, !PT ;  /* 0x00000009657d7210 */ /* 0x000fe400007fe4ff */
[----:B------:R-:W-:Y:S01]  /*18b0*/  SHF.R.S32.HI R3, RZ, 0x1f, R130 ;  /* 0x0000001fff037819 */ /* 0x000fe20000011482 */
[----:B------:R-:W-:Y:S01]  /*18c0*/  IMAD.SHL.U32 R13, R13, 0x8, RZ ;  /* 0x000000080d0d7824 */ /* 0x000fe200078e00ff */
[----:B------:R-:W-:Y:S01]  /*18d0*/  ISETP.GT.AND P0, PT, R48, R55, PT ;  /* 0x000000373000720c */ /* 0x000fe20003f04270 */
[----:B------:R-:W-:Y:S01]  /*18e0*/  IMAD.IADD R15, R19, 0x1, R6 ;  /* 0x00000001130f7824 */ /* 0x000fe200078e0206 */
[----:B------:R-:W-:Y:S01]  /*18f0*/  SHF.R.S32.HI R51, RZ, 0x1f, R50 ;  /* 0x0000001fff337819 */ /* 0x000fe20000011432 */
[----:B------:R-:W-:Y:S01]  /*1900*/  IMAD R133, R3, c[0x0][0x1a8], RZ ;  /* 0x00006a0003857a24 */ /* 0x000fe200078e02ff */
[----:B------:R-:W-:Y:S01]  /*1910*/  LOP3.LUT R118, R23, R118, RZ, 0x3c, !PT ;  /* 0x0000007617767212 */ /* 0x000fe200078e3cff */
[----:B------:R-:W-:Y:S01]  /*1920*/  IMAD R11, R11, c[0x0][0x1a0], RZ ;  /* 0x000068000b0b7a24 */ /* 0x000fe200078e02ff */
[----:B------:R-:W-:Y:S01]  /*1930*/  MOV R16, R14 ;  /* 0x0000000e00107202 */ /* 0x000fe20000000f00 */
[----:B------:R-:W-:Y:S01]  /*1940*/  IMAD.MOV.U32 R14, RZ, RZ, R18 ;  /* 0x000000ffff0e7224 */ /* 0x000fe200078e0012 */
[----:B------:R-:W-:Y:S01]  /*1950*/  LEA.HI R51, R51, R50, RZ, 0x3 ;  /* 0x0000003233337211 */ /* 0x000fe200078f18ff */
[----:B------:R-:W-:Y:S01]  /*1960*/  IMAD R127, R129, c[0x0][0x198], RZ ;  /* 0x00006600817f7a24 */ /* 0x000fe200078e02ff */
[----:B------:R-:W-:Y:S01]  /*1970*/  LOP3.LUT R118, R118, 0xfffffe00, R13, 0xf8, !PT ;  /* 0xfffffe0076767812 */ /* 0x000fe200078ef80d */
[----:B------:R-:W-:Y:S01]  /*1980*/  IMAD R115, R128, R117, R114 ;  /* 0x0000007580737224 */ /* 0x000fe200078e0272 */
[----:B------:R-:W-:Y:S01]  /*1990*/  LOP3.LUT R13, R51, 0xfffffff8, RZ, 0xc0, !PT ;  /* 0xfffffff8330d7812 */ /* 0x000fe200078ec0ff */
[----:B------:R-:W-:-:S02]  /*19a0*/  IMAD R133, R130, c[0x0][0x1ac], R133 ;  /* 0x00006b0082857a24 */ /* 0x000fc400078e0285 */
[----:B------:R-:W-:Y:S01]  /*19b0*/  IMAD R123, R120, c[0x0][0x1a4], R11 ;  /* 0x00006900787b7a24 */ /* 0x000fe200078e020b */
[----:B------:R-:W-:Y:S01]  /*19c0*/  IADD3 R114, R114, R115, RZ ;  /* 0x0000007372727210 */ /* 0x000fe20007ffe0ff */
[----:B------:R-:W-:Y:S01]  /*19d0*/  IMAD.MOV.U32 R3, RZ, RZ, c[0x0][0x1a0] ;  /* 0x00006800ff037624 */ /* 0x000fe200078e00ff */
[----:B------:R-:W-:Y:S01]  /*19e0*/  SHF.R.S32.HI R102, RZ, 0x1f, R115 ;  /* 0x0000001fff667819 */ /* 0x000fe20000011473 */
[----:B------:R-:W-:Y:S01]  /*19f0*/  IMAD.WIDE.U32 R130, R130, c[0x0][0x1a8], R14 ;  /* 0x00006a0082827a25 */ /* 0x000fe200078e000e */
[----:B------:R-:W-:Y:S02]  /*1a00*/  SHF.R.S32.HI R99, RZ, 0x1f, R114 ;  /* 0x0000001fff637819 */ /* 0x000fe40000011472 */
        /* <DEDUP_REMOVED lines=54> */
[C---:B------:R-:W-:Y:S01]  /*1d70*/  IMAD.WIDE.U32 R14, R3.reuse, 0x20, RZ ;  /* 0x00000020030e7825 */ /* 0x040fe200078e00ff */
[----:B------:R-:W-:Y:S01]  /*1d80*/  ULDC UR17, c[0x0][0x19c] ;  /* 0x0000670000117ab9 */ /* 0x000fe20000000800 */
        /* <DEDUP_REMOVED lines=8> */
[----:B------:R-:W-:Y:S01]  /*1e10*/  IMAD.IADD R7, R13, 0x1, R5 ;  /* 0x000000010d077824 */ /* 0x000fe200078e0205 */
[----:B------:R-:W-:Y:S01]  /*1e20*/  IADD3 R73, R11, UR18, RZ ;  /* 0x000000120b497c10 */ /* 0x000fe2000fffe0ff */
[----:B------:R-:W-:Y:S01]  /*1e30*/  IMAD.MOV.U32 R6, RZ, RZ, R12 ;  /* 0x000000ffff067224 */ /* 0x000fe200078e000c */
[----:B------:R-:W-:Y:S01]  /*1e40*/  UIMAD UR12, UR12, UR17, URZ ;  /* 0x000000110c0c72a4 */ /* 0x000fe2000f8e023f */
[----:B------:R-:W-:Y:S01]  /*1e50*/  IMAD R85, R0, c[0x0][0x29c], R85 ;  /* 0x0000a70000557a24 */ /* 0x000fe200078e0255 */
[----:B------:R-:W-:Y:S01]  /*1e60*/  SHF.L.U64.HI R73, R10, 0x1, R73 ;  /* 0x000000010a497819 */ /* 0x000fe20000010249 */
[----:B------:R-:W-:Y:S01]  /*1e70*/  IMAD.WIDE.U32 R2, R0, c[0x0][0x298], R8 ;  /* 0x0000a60000027a25 */ /* 0x000fe200078e0008 */
[----:B------:R-:W-:Y:S01]  /*1e80*/  UIMAD UR5, UR8, UR5, URZ ;  /* 0x00000005080572a4 */ /* 0x000fe2000f8e023f */
[----:B------:R-:W-:Y:S01]  /*1e90*/  SHF.L.U64.HI R68, R14, 0x1, R68 ;  /* 0x000000010e447819 */ /* 0x000fe20000010244 */
[----:B------:R-:W-:Y:S01]  /*1ea0*/  UIMAD.WIDE.U32 UR34, UR8, UR4, URZ ;  /* 0x00000004082272a5 */ /* 0x000fe2000f8e003f */
        /* <DEDUP_REMOVED lines=37> */
[-C--:B------:R-:W-:Y:S01]  /*2100*/  SHF.L.U64.HI R71, R134, R61.reuse, c[0x0][0x294] ;  /* 0x0000a50086477619 */ /* 0x080fe2000001023d */
        /* <DEDUP_REMOVED lines=22> */
[----:B------:R-:W-:Y:S01]  /*2270*/  IMAD R105, R117, 0x50, RZ ;  /* 0x0000005075697824 */ /* 0x000fe200078e02ff */
[----:B------:R-:W-:Y:S01]  /*2280*/  SHF.L.U64.HI R66, R67, 0x1, R66 ;  /* 0x0000000143427819 */ /* 0x000fe20000010242 */
[C---:B------:R-:W-:Y:S01]  /*2290*/  IMAD R104, R117.reuse, 0x60, RZ ;  /* 0x0000006075687824 */ /* 0x040fe200078e02ff */
        /* <DEDUP_REMOVED lines=46> */
.L_x_6724:
[----:B------:R-:W-:Y:S01]  /*2580*/  LEA R3, R11, 0xffffff80, 0x7 ;  /* 0xffffff800b037811 */ /* 0x000fe200078e38ff */
[----:B---3--:R-:W-:Y:S01]  /*2590*/  IMAD.MOV.U32 R12, RZ, RZ, R82 ;  /* 0x000000ffff0c7224 */ /* 0x008fe200078e0052 */
[----:B------:R-:W-:Y:S01]  /*25a0*/  ISETP.NE.AND P4, PT, R119, RZ, PT ;  /* 0x000000ff7700720c */ /* 0x000fe20003f85270 */
[----:B------:R-:W-:Y:S02]  /*25b0*/  IMAD.MOV.U32 R13, RZ, RZ, R83 ;  /* 0x000000ffff0d7224 */ /* 0x000fe400078e0053 */
[--C-:B----4-:R-:W-:Y:S02]  /*25c0*/  IMAD.IADD R5, R49, 0x1, -R3.reuse ;  /* 0x0000000131057824 */ /* 0x110fe400078e0a03 */
        /* <DEDUP_REMOVED lines=12> */
[----:B------:R-:W-:Y:S01]  /*2690*/  @!P2 IMAD.X R7, R83, 0x1, R64, P1 ;  /* 0x000000015307a824 */ /* 0x000fe200008e0640 */
[C---:B------:R-:W-:Y:S02]  /*26a0*/  @!P6 IADD3 R28, P1, R82.reuse, R67, RZ ;  /* 0x00000043521ce210 */ /* 0x040fe40007f3e0ff */
[----:B------:R-:W-:Y:S02]  /*26b0*/  ISETP.LT.OR P2, PT, R113, R3, P0 ;  /* 0x000000037100720c */ /* 0x000fe40000741670 */
[----:B------:R-:W-:Y:S01]  /*26c0*/  @!P3 IADD3 R24, P0, R82, R140, RZ ;  /* 0x0000008c5218b210 */ /* 0x000fe20007f1e0ff */
[C---:B------:R-:W-:Y:S01]  /*26d0*/  @!P6 IMAD.X R29, R83.reuse, 0x1, R66, P1 ;  /* 0x00000001531de824 */ /* 0x040fe200008e0642 */
[C---:B------:R-:W-:Y:S02]  /*26e0*/  @!P6 IADD3 R148, P1, R80.reuse, R69, RZ ;  /* 0x000000455094e210 */ /* 0x040fe40007f3e0ff */
        /* <DEDUP_REMOVED lines=32> */
[C---:B------:R-:W-:Y:S02]  /*28f0*/  LEA R82, P0, R57.reuse, R12, 0x1 ;  /* 0x0000000c39527211 */ /* 0x040fe400078008ff */
        /* <DEDUP_REMOVED lines=32> */
[----:B---3--:R-:W2:Y:S11]  /*2b00*/  LDG.E.128 R12, [R84.64] ;  /* 0x00000006540c7981 */ /* 0x008eb6000c1e1d00 */
[----:B------:R-:W-:Y:S01]  /*2b10*/  @!UPT UIADD3 URZ, URZ, URZ, URZ ;  /* 0x0000003f3f3ff290 */ /* 0x000fe2000fffe03f */
        /* <DEDUP_REMOVED lines=48> */
.L_x_6674:
[----:B------:R-:W-:Y:S05]  /*2e20*/  BSYNC B0 ;  /* 0x0000000000007941 */ /* 0x000fea0003800000 */
.L_x_6673:
        /* <DEDUP_REMOVED lines=62> */
.L_x_6676:
[----:B------:R-:W-:Y:S05]  /*3210*/  BSYNC B0 ;  /* 0x0000000000007941 */ /* 0x000fea0003800000 */
.L_x_6675:
        /* <DEDUP_REMOVED lines=62> */
.L_x_6678:
[----:B------:R-:W-:Y:S05]  /*3600*/  BSYNC B0 ;  /* 0x0000000000007941 */ /* 0x000fea0003800000 */
.L_x_6677:
[----:B------:R-:W-:Y:S01]  /*3610*/  BSSY B0, `(.L_x_6679) ;  /* 0x0000040000007945 */ /* 0x000fe20003800000 */
[----:B------:R-:W-:-:S05]  /*3620*/  @P3 BRA `(.L_x_6680) ;  /* 0x000003e000003947 */ /* 0x000fca0003800000 */
[----:B------:R-:W-:Y:S02]  /*3630*/  ISETP.GE.AND P0, PT, R100, UR4, PT ;  /* 0x0000000464007c0c */ /* 0x000fe4000bf06270 */
[----:B------:R-:W-:Y:S05]  /*3640*/  MOV R35, 0x60 ;  /* 0x0000006000237802 */ /* 0x000fea0000000f00 */
[C---:B------:R-:W-:Y:S04]  /*3650*/  IMAD.WIDE.U32 R40, R35.reuse, c[0x0][0x198], R78 ;  /* 0x0000660023287a25 */ /* 0x040fe800078e004e */
[----:B------:R-:W-:Y:S02]  /*3660*/  IMAD R35, R35, c[0x0][0x19c], RZ ;  /* 0x0000670023237a24 */ /* 0x000fe400078e02ff */
[C---:B-1-3--:R-:W-:Y:S02]  /*3670*/  @!P0 SHF.L.U32 R31, R107.reuse, 0x1, RZ ;  /* 0x000000016b1f8819 */ /* 0x04afe400000006ff */
[----:B------:R-:W-:Y:S02]  /*3680*/  @!P0 SHF.L.U64.HI R24, R107, 0x1, R96 ;  /* 0x000000016b188819 */ /* 0x000fe40000010260 */
[----:B------:R-:W-:Y:S02]  /*3690*/  @!P0 IADD3 R28, P1, R31, R38, RZ ;  /* 0x000000261f1c8210 */ /* 0x000fe40007f3e0ff */
[----:B------:R-:W-:Y:S02]  /*36a0*/  IADD3 R41, R41, R35, RZ ;  /* 0x0000002329297210 */ /* 0x000fe40007ffe0ff */
        /* <DEDUP_REMOVED lines=47> */
[----:B------:R-:W-:Y:S01]  /*39a0*/  @!P0 F2FP.PACK_AB R24, R3, R24 ;  /* 0x000000180318823e */ /* 0x000fe200000000ff */
[----:B------:R-:W-:Y:S01]  /*39b0*/  @!P0 IMAD.MOV.U32 R12, RZ, RZ, R31 ;  /* 0x000000ffff0c8224 */ /* 0x000fe200078e001f */
[----:B------:R-:W-:Y:S02]  /*39c0*/  @!P0 MOV R13, R26 ;  /* 0x0000001a000d8202 */ /* 0x000fe40000000f00 */
[----:B------:R-:W-:Y:S02]  /*39d0*/  @!P0 F2FP.PACK_AB R37, R4, R37 ;  /* 0x000000250425823e */ /* 0x000fe400000000ff */
[----:B------:R-:W-:Y:S02]  /*39e0*/  @!P0 MOV R14, R24 ;  /* 0x00000018000e8202 */ /* 0x000fe40000000f00 */
[----:B------:R-:W-:Y:S05]  /*39f0*/  @!P0 MOV R15, R37 ;  /* 0x00000025000f8202 */ /* 0x000fea0000000f00 */
[----:B------:R1:W-:Y:S02]  /*3a00*/  STG.E.128 [R40.64], R12 ;  /* 0x0000000c28007986 */ /* 0x0003e4000c101d06 */
.L_x_6680:
[----:B------:R-:W-:Y:S05]  /*3a10*/  BSYNC B0 ;  /* 0x0000000000007941 */ /* 0x000fea0003800000 */
.L_x_6679:
        /* <DEDUP_REMOVED lines=63> */
.L_x_6682:
[----:B------:R-:W-:Y:S05]  /*3e10*/  BSYNC B0 ;  /* 0x0000000000007941 */ /* 0x000fea0003800000 */
.L_x_6681:
[----:B------:R-:W-:Y:S01]  /*3e20*/  BSSY B0, `(.L_x_6683) ;  /* 0x0000040000007945 */ /* 0x000fe20003800000 */
[----:B------:R-:W-:-:S05]  /*3e30*/  @P4 BRA `(.L_x_6684) ;  /* 0x000003e000004947 */ /* 0x000fca0003800000 */
[----:B------:R-:W-:Y:S02]  /*3e40*/  ISETP.GE.AND P0, PT, R100, UR4, PT ;  /* 0x0000000464007c0c */ /* 0x000fe4000bf06270 */
[----:B-1-3--:R-:W-:Y:S02]  /*3e50*/  MOV R33, c[0x0][0x288] ;  /* 0x0000a20000217a02 */ /* 0x00afe40000000f00 */
[----:B------:R-:W-:Y:S03]  /*3e60*/  MOV R35, 0xa0 ;  /* 0x000000a000237802 */ /* 0x000fe60000000f00 */
[----:B------:R-:W-:Y:S04]  /*3e70*/  IMAD.WIDE.U32 R32, R33, 0xa0, R84 ;  /* 0x000000a021207825 */ /* 0x000fe800078e0054 */
[----:B------:R-:W-:Y:S01]  /*3e80*/  IMAD.WIDE.U32 R40, R35, c[0x0][0x198], R78 ;  /* 0x0000660023287a25 */ /* 0x000fe200078e004e */
[----:B------:R-:W-:Y:S02]  /*3e90*/  IADD3 R33, R33, UR24, RZ ;  /* 0x0000001821217c10 */ /* 0x000fe4000fffe0ff */
[----:B------:R-:W-:Y:S01]  /*3ea0*/  @!P0 SHF.L.U32 R31, R105, 0x1, RZ ;  /* 0x00000001691f8819 */ /* 0x000fe200000006ff */
[----:B------:R-:W-:Y:S01]  /*3eb0*/  IMAD R35, R35, c[0x0][0x19c], RZ ;  /* 0x0000670023237a24 */ /* 0x000fe200078e02ff */
[----:B------:R-:W-:Y:S01]  /*3ec0*/  @!P0 SHF.L.U64.HI R24, R105, 0x1, R94 ;  /* 0x0000000169188819 */ /* 0x000fe2000001025e */
[----:B------:R-:W2:Y:S01]  /*3ed0*/  LDG.E.128 R12, [R32.64] ;  /* 0x00000006200c7981 */ /* 0x000ea2000c1e1d00 */
[C---:B------:R-:W-:Y:S02]  /*3ee0*/  @!P0 IADD3 R18, P1, R31.reuse, R10, RZ ;  /* 0x0000000a1f128210 */ /* 0x040fe40007f3e0ff */
[----:B------:R-:W-:Y:S02]  /*3ef0*/  @!P0 IADD3 R28, P2, R31, R38, RZ ;  /* 0x000000261f1c8210 */ /* 0x000fe40007f5e0ff */
[C---:B------:R-:W-:Y:S02]  /*3f00*/  @!P0 IADD3.X R19, R24.reuse, R9, RZ, P1, !PT ;  /* 0x0000000918138210 */ /* 0x040fe40000ffe4ff */
[----:B------:R-:W-:Y:S02]  /*3f10*/  @!P0 IADD3.X R29, R24, R39, RZ, P2, !PT ;  /* 0x00000027181d8210 */ /* 0x000fe400017fe4ff */
[----:B------:R-:W-:Y:S01]  /*3f20*/  IADD3 R41, R41, R35, RZ ;  /* 0x0000002329297210 */ /* 0x000fe20007ffe0ff */
        /* <DEDUP_REMOVED lines=28> */
[----:B------:R-:W-:Y:S01]  /*40f0*/  @!P0 HADD2.F32 R6, -RZ, R17.H0_H0 ;  /* 0x20000011ff068230 */ /* 0x000fe20000004100 */
[-C--:B------:R-:W-:Y:S01]  /*4100*/  @!P0 FFMA.FTZ R2, R23, R22.reuse, R2 ;  /* 0x0000001617028223 */ /* 0x080fe20000010002 */
[----:B------:R-:W-:Y:S01]  /*4110*/  @!P0 HADD2.F32 R7, -RZ, R7.H1_H1 ;  /* 0x30000007ff078230 */ /* 0x000fe20000004100 */
[----:B------:R-:W-:Y:S01]  /*4120*/  @!P0 FFMA.FTZ R3, R20, R25, R3 ;  /* 0x0000001914038223 */ /* 0x000fe20000010003 */
[----:B------:R-:W-:Y:S01]  /*4130*/  @!P0 F2FP.PACK_AB R31, R0, R31 ;  /* 0x0000001f001f823e */ /* 0x000fe200000000ff */
[----:B------:R-:W-:Y:S02]  /*4140*/  @!P0 FFMA.FTZ R33, R19, R22, -R33 ;  /* 0x0000001613218223 */ /* 0x000fe40000010821 */
[CC--:B------:R-:W-:Y:S02]  /*4150*/  @!P0 FMUL.FTZ R37, R21.reuse, R7.reuse ;  /* 0x0000000715258220 */ /* 0x0c0fe40000410000 */
[----:B------:R-:W-:Y:S01]  /*4160*/  @!P0 FMUL.FTZ R4, R6, R7 ;  /* 0x0000000706048220 */ /* 0x000fe20000410000 */
[----:B------:R-:W-:Y:S01]  /*4170*/  @!P0 F2FP.PACK_AB R26, R2, R33 ;  /* 0x00000021021a823e */ /* 0x000fe200000000ff */
[----:B------:R-:W-:Y:S02]  /*4180*/  @!P0 FFMA.FTZ R24, R8, R25, -R24 ;  /* 0x0000001908188223 */ /* 0x000fe40000010818 */
[-C--:B------:R-:W-:Y:S01]  /*4190*/  @!P0 FFMA.FTZ R37, R6, R27.reuse, -R37 ;  /* 0x0000001b06258223 */ /* 0x080fe20000010825 */
[----:B------:R-:W-:Y:S01]  /*41a0*/  @!P0 MOV R13, R26 ;  /* 0x0000001a000d8202 */ /* 0x000fe20000000f00 */
[----:B------:R-:W-:Y:S01]  /*41b0*/  @!P0 FFMA.FTZ R4, R21, R27, R4 ;  /* 0x0000001b15048223 */ /* 0x000fe20000010004 */
[----:B------:R-:W-:Y:S01]  /*41c0*/  @!P0 F2FP.PACK_AB R24, R3, R24 ;  /* 0x000000180318823e */ /* 0x000fe200000000ff */
[----:B------:R-:W-:Y:S03]  /*41d0*/  @!P0 IMAD.MOV.U32 R12, RZ, RZ, R31 ;  /* 0x000000ffff0c8224 */ /* 0x000fe600078e001f */
[----:B------:R-:W-:Y:S02]  /*41e0*/  @!P0 F2FP.PACK_AB R37, R4, R37 ;  /* 0x000000250425823e */ /* 0x000fe400000000ff */
[----:B------:R-:W-:Y:S02]  /*41f0*/  @!P0 MOV R14, R24 ;  /* 0x00000018000e8202 */ /* 0x000fe40000000f00 */
[----:B------:R-:W-:Y:S05]  /*4200*/  @!P0 MOV R15, R37 ;  /* 0x00000025000f8202 */ /* 0x000fea0000000f00 */
[----:B------:R1:W-:Y:S02]  /*4210*/  STG.E.128 [R40.64], R12 ;  /* 0x0000000c28007986 */ /* 0x0003e4000c101d06 */
.L_x_6684:
[----:B------:R-:W-:Y:S05]  /*4220*/  BSYNC B0 ;  /* 0x0000000000007941 */ /* 0x000fea0003800000 */
.L_x_6683:
        /* <DEDUP_REMOVED lines=8> */
[C---:B------:R-:W-:Y:S01]  /*42b0*/  @!P0 SHF.L.U32 R31, R104.reuse, 0x1, RZ ;  /* 0x00000001681f8819 */ /* 0x040fe200000006ff */
        /* <DEDUP_REMOVED lines=55> */
.L_x_6686:
[----:B------:R-:W-:Y:S05]  /*4630*/  BSYNC B0 ;  /* 0x0000000000007941 */ /* 0x000fea0003800000 */
.L_x_6685:
[----:B------:R-:W-:Y:S01]  /*4640*/  ISETP.NE.AND P0, PT, R146, RZ, PT ;  /* 0x000000ff9200720c */ /* 0x000fe20003f05270 */
[----:B------:R-:W-:Y:S01]  /*4650*/  @!UPT UIADD3 URZ, URZ, URZ, URZ ;  /* 0x0000003f3f3ff290 */ /* 0x000fe2000fffe03f */
[----:B------:R-:W-:Y:S11]  /*4660*/  BSSY B0, `(.L_x_6687) ;  /* 0x0000040000007945 */ /* 0x000ff60003800000 */
        /* <DEDUP_REMOVED lines=63> */
.L_x_6688:
[----:B------:R-:W-:Y:S05]  /*4a60*/  BSYNC B0 ;  /* 0x0000000000007941 */ /* 0x000fea0003800000 */
.L_x_6687:
        /* <DEDUP_REMOVED lines=9> */
.L_x_6672:
        /* <DEDUP_REMOVED lines=89> */
.L_x_6693:
[----:B------:R-:W-:Y:S05]  /*5090*/  BSYNC B0 ;  /* 0x0000000000007941 */ /* 0x000fea0003800000 */
.L_x_6692:
[----:B-----5:R2:W-:Y:S02]  /*50a0*/  STG.E.128 [R78.64], R44 ;  /* 0x0000002c4e007986 */ /* 0x0205e4000c101d06 */
.L_x_6691:
[----:B------:R-:W-:Y:S05]  /*50b0*/  BSYNC B1 ;  /* 0x0000000000017941 */ /* 0x000fea0003800000 */
.L_x_6690:
[----:B------:R-:W-:Y:S01]  /*50c0*/  BSSY B1, `(.L_x_6694) ;  /* 0x000005f000017945 */ /* 0x000fe20003800000 */
[----:B------:R-:W-:-:S05]  /*50d0*/  @P2 BRA `(.L_x_6695) ;  /* 0x000005d000002947 */ /* 0x000fca0003800000 */
[C---:B------:R-:W-:Y:S01]  /*50e0*/  LEA R150, P0, R91.reuse, R84, 0x1 ;  /* 0x000000545b967211 */ /* 0x040fe200078008ff */
[----:B------:R-:W-:Y:S03]  /*50f0*/  BSSY B0, `(.L_x_6696) ;  /* 0x0000058000007945 */ /* 0x000fe60003800000 */
[----:B------:R-:W-:Y:S02]  /*5100*/  LEA.HI.X R151, R91, R85, R90, 0x1, P0 ;  /* 0x000000555b977211 */ /* 0x000fe400000f0c5a */
[----:B------:R-:W-:Y:S03]  /*5110*/  ISETP.GE.AND P0, PT, R100, UR4, PT ;  /* 0x0000000464007c0c */ /* 0x000fe6000bf06270 */
[----:B--23--:R2:W5:Y:S10]  /*5120*/  LDG.E.128 R44, [R150.64] ;  /* 0x00000006962c7981 */ /* 0x00c574000c1e1d00 */
[----:B------:R-:W-:-:S05]  /*5130*/  @P0 BRA `(.L_x_6697) ;  /* 0x0000053000000947 */ /* 0x000fca0003800000 */
[----:B-----5:R-:W-:Y:S01]  /*5140*/  HADD2.F32 R30, -RZ, R45.H0_H0 ;  /* 0x2000002dff1e7230 */ /* 0x020fe20000004100 */
[-C--:B------:R-:W-:Y:S02]  /*5150*/  ISETP.GE.AND P0, PT, R100, R147.reuse, PT ;  /* 0x000000936400720c */ /* 0x080fe40003f06270 */
[----:B------:R-:W-:Y:S02]  /*5160*/  MOV R148, R147 ;  /* 0x0000009300947202 */ /* 0x000fe40000000f00 */
[----:B------:R-:W-:Y:S02]  /*5170*/  MOV R29, R44 ;  /* 0x0000002c001d7202 */ /* 0x000fe40000000f00 */
[----:B------:R-:W-:Y:S02]  /*5180*/  MOV R44, R46 ;  /* 0x0000002e002c7202 */ /* 0x000fe40000000f00 */
[----:B------:R-:W-:Y:S05]  /*5190*/  MOV R37, R47 ;  /* 0x0000002f00257202 */ /* 0x000fea0000000f00 */
        /* <DEDUP_REMOVED lines=77> */
.L_x_6697:
[----:B------:R-:W-:Y:S05]  /*5670*/  BSYNC B0 ;  /* 0x0000000000007941 */ /* 0x000fea0003800000 */
.L_x_6696:
[C---:B------:R-:W-:Y:S04]  /*5680*/  LEA R2, P0, R162.reuse, R78, 0x1 ;  /* 0x0000004ea2027211 */ /* 0x040fe800078008ff */
[----:B------:R-:W-:Y:S05]  /*5690*/  LEA.HI.X R3, R162, R79, R161, 0x1, P0 ;  /* 0x0000004fa2037211 */ /* 0x000fea00000f0ca1 */
[----:B-----5:R3:W-:Y:S04]  /*56a0*/  STG.E.128 [R2.64], R44 ;  /* 0x0000002c02007986 */ /* 0x0207e8000c101d06 */
.L_x_6695:
[----:B------:R-:W-:Y:S05]  /*56b0*/  BSYNC B1 ;  /* 0x0000000000017941 */ /* 0x000fea0003800000 */
.L_x_6694:
        /* <DEDUP_REMOVED lines=20> */
[----:B------:R-:W-:Y:S02]  /*5800*/  IADD3 R151, P1, R108, R150, RZ ;  /* 0x000000966c977210 */ /* 0x000fe40007f3e0ff */
[----:B------:R-:W-:Y:S01]  /*5810*/  @P0 IADD3 R148, RZ, -UR5, RZ ;  /* 0x80000005ff940c10 */ /* 0x000fe2000fffe0ff */
[----:B------:R-:W2:Y:S01]  /*5820*/  LDG.E.128 R16, [R18.64] ;  /* 0x0000000612107981 */ /* 0x000ea2000c1e1d00 */
[-C--:B------:R-:W-:Y:S02]  /*5830*/  LEA.HI.X.SX32 R150, R150, R97.reuse, 0x1, P1 ;  /* 0x0000006196967211 */ /* 0x080fe400008f0eff */
        /* <DEDUP_REMOVED lines=67> */
.L_x_6701:
[----:B------:R-:W-:Y:S05]  /*5c70*/  BSYNC B0 ;  /* 0x0000000000007941 */ /* 0x000fea0003800000 */
.L_x_6700:
[C---:B------:R-:W-:Y:S04]  /*5c80*/  LEA R2, P0, R142.reuse, R78, 0x1 ;  /* 0x0000004e8e027211 */ /* 0x040fe800078008ff */
[----:B------:R-:W-:Y:S05]  /*5c90*/  LEA.HI.X R3, R142, R79, R60, 0x1, P0 ;  /* 0x0000004f8e037211 */ /* 0x000fea00000f0c3c */
[----:B-----5:R3:W-:Y:S04]  /*5ca0*/  STG.E.128 [R2.64], R44 ;  /* 0x0000002c02007986 */ /* 0x0207e8000c101d06 */
.L_x_6699:
[----:B------:R-:W-:Y:S05]  /*5cb0*/  BSYNC B1 ;  /* 0x0000000000017941 */ /* 0x000fea0003800000 */
.L_x_6698:
[----:B------:R-:W-:Y:S01]  /*5cc0*/  BSSY B1, `(.L_x_6702) ;  /* 0x0000067000017945 */ /* 0x000fe20003800000 */
[----:B------:R-:W-:-:S05]  /*5cd0*/  @P3 BRA `(.L_x_6703) ;  /* 0x0000065000003947 */ /* 0x000fca0003800000 */
[----:B---3--:R-:W-:Y:S01]  /*5ce0*/  MOV R3, c[0x0][0x288] ;  /* 0x0000a20000037a02 */ /* 0x008fe20000000f00 */
[----:B------:R-:W-:Y:S01]  /*5cf0*/  BSSY B0, `(.L_x_6704) ;  /* 0x000005e000007945 */ /* 0x000fe20003800000 */
[----:B------:R-:W-:Y:S03]  /*5d00*/  ISETP.GE.AND P0, PT, R100, UR4, PT ;  /* 0x0000000464007c0c */ /* 0x000fe6000bf06270 */
[----:B------:R-:W-:Y:S05]  /*5d10*/  IMAD.WIDE.U32 R148, R3, 0x60, R84 ;  /* 0x0000006003947825 */ /* 0x000fea00078e0054 */
[----:B------:R-:W-:Y:S05]  /*5d20*/  IADD3 R149, R149, UR21, RZ ;  /* 0x0000001595957c10 */ /* 0x000fea000fffe0ff */
[----:B------:R3:W5:Y:S01]  /*5d30*/  LDG.E.128 R32, [R148.64] ;  /* 0x0000000694207981 */ /* 0x000762000c1e1d00 */
[----:B------:R-:W-:-:S05]  /*5d40*/  @P0 BRA `(.L_x_6705) ;  /* 0x0000058000000947 */ /* 0x000fca0003800000 */
[-C--:B------:R-:W-:Y:S01]  /*5d50*/  ISETP.GE.AND P0, PT, R100, R147.reuse, PT ;  /* 0x000000936400720c */ /* 0x080fe20003f06270 */
[----:B-----5:R-:W-:Y:S01]  /*5d60*/  IMAD.MOV.U32 R30, RZ, RZ, R32 ;  /* 0x000000ffff1e7224 */ /* 0x020fe200078e0020 */
[----:B--2---:R-:W-:Y:S02]  /*5d70*/  MOV R46, R147 ;  /* 0x00000093002e7202 */ /* 0x004fe40000000f00 */
        /* <DEDUP_REMOVED lines=8> */
[----:B---3--:R-:W-:Y:S02]  /*5e00*/  MOV R148, RZ ;  /* 0x000000ff00947202 */ /* 0x008fe40000000f00 */
        /* <DEDUP_REMOVED lines=76> */
.L_x_6705:
[----:B------:R-:W-:Y:S05]  /*62d0*/  BSYNC B0 ;  /* 0x0000000000007941 */ /* 0x000fea0003800000 */
.L_x_6704:
[----:B------:R-:W-:Y:S05]  /*62e0*/  MOV R3, 0x60 ;  /* 0x0000006000037802 */ /* 0x000fea0000000f00 */
[C---:B------:R-:W-:Y:S04]  /*62f0*/  IMAD.WIDE.U32 R4, R3.reuse, c[0x0][0x198], R78 ;  /* 0x0000660003047a25 */ /* 0x040fe800078e004e */
[----:B------:R-:W-:Y:S05]  /*6300*/  IMAD R0, R3, c[0x0][0x19c], RZ ;  /* 0x0000670003007a24 */ /* 0x000fea00078e02ff */
[----:B------:R-:W-:Y:S05]  /*6310*/  IADD3 R5, R5, R0, RZ ;  /* 0x0000000005057210 */ /* 0x000fea0007ffe0ff */
[----:B-----5:R4:W-:Y:S02]  /*6320*/  STG.E.128 [R4.64], R32 ;  /* 0x0000002004007986 */ /* 0x0209e4000c101d06 */
.L_x_6703:
[----:B------:R-:W-:Y:S05]  /*6330*/  BSYNC B1 ;  /* 0x0000000000017941 */ /* 0x000fea0003800000 */
.L_x_6702:
[----:B------:R-:W-:Y:S01]  /*6340*/  ISETP.NE.AND P0, PT, R152, RZ, PT ;  /* 0x000000ff9800720c */ /* 0x000fe20003f05270 */
[----:B------:R-:W-:Y:S01]  /*6350*/  @!UPT UIADD3 URZ, URZ, URZ, URZ ;  /* 0x0000003f3f3ff290 */ /* 0x000fe2000fffe03f */
[----:B------:R-:W-:Y:S11]  /*6360*/  BSSY B1, `(.L_x_6706) ;  /* 0x0000064000017945 */ /* 0x000ff60003800000 */
[----:B------:R-:W-:-:S05]  /*6370*/  @P0 BRA `(.L_x_6707) ;  /* 0x0000062000000947 */ /* 0x000fca0003800000 */
[C---:B--2---:R-:W-:Y:S01]  /*6380*/  LEA R150, P0, R62.reuse, R84, 0x1 ;  /* 0x000000543e967211 */ /* 0x044fe200078008ff */
[----:B------:R-:W-:Y:S03]  /*6390*/  BSSY B0, `(.L_x_6708) ;  /* 0x000005d000007945 */ /* 0x000fe60003800000 */
[----:B------:R-:W-:Y:S02]  /*63a0*/  LEA.HI.X R151, R62, R85, R61, 0x1, P0 ;  /* 0x000000553e977211 */ /* 0x000fe400000f0c3d */
[----:B------:R-:W-:Y:S03]  /*63b0*/  ISETP.GE.AND P0, PT, R100, UR4, PT ;  /* 0x0000000464007c0c */ /* 0x000fe6000bf06270 */
[----:B---34-:R2:W5:Y:S10]  /*63c0*/  LDG.E.128 R32, [R150.64] ;  /* 0x0000000696207981 */ /* 0x018574000c1e1d00 */
        /* <DEDUP_REMOVED lines=89> */
.L_x_6709:
[----:B------:R-:W-:Y:S05]  /*6960*/  BSYNC B0 ;  /* 0x0000000000007941 */ /* 0x000fea0003800000 */
.L_x_6708:
[C---:B------:R-:W-:Y:S04]  /*6970*/  LEA R2, P0, R144.reuse, R78, 0x1 ;  /* 0x0000004e90027211 */ /* 0x040fe800078008ff */
[----:B------:R-:W-:Y:S05]  /*6980*/  LEA.HI.X R3, R144, R79, R63, 0x1, P0 ;  /* 0x0000004f90037211 */ /* 0x000fea00000f0c3f */
[----:B-----5:R3:W-:Y:S04]  /*6990*/  STG.E.128 [R2.64], R32 ;  /* 0x0000002002007986 */ /* 0x0207e8000c101d06 */
.L_x_6707:
[----:B------:R-:W-:Y:S05]  /*69a0*/  BSYNC B1 ;  /* 0x0000000000017941 */ /* 0x000fea0003800000 */
.L_x_6706:
[----:B------:R-:W-:Y:S01]  /*69b0*/  BSSY B1, `(.L_x_6710) ;  /* 0x0000067000017945 */ /* 0x000fe20003800000 */
[----:B------:R-:W-:-:S05]  /*69c0*/  @P4 BRA `(.L_x_6711) ;  /* 0x0000065000004947 */ /* 0x000fca0003800000 */
[----:B---3--:R-:W-:Y:S01]  /*69d0*/  MOV R3, c[0x0][0x288] ;  /* 0x0000a20000037a02 */ /* 0x008fe20000000f00 */
[----:B------:R-:W-:Y:S01]  /*69e0*/  BSSY B0, `(.L_x_6712) ;  /* 0x000005e000007945 */ /* 0x000fe20003800000 */
[----:B------:R-:W-:Y:S03]  /*69f0*/  ISETP.GE.AND P0, PT, R100, UR4, PT ;  /* 0x0000000464007c0c */ /* 0x000fe6000bf06270 */
[----:B--2---:R-:W-:Y:S05]  /*6a00*/  IMAD.WIDE.U32 R150, R3, 0xa0, R84 ;  /* 0x000000a003967825 */ /* 0x004fea00078e0054 */
[----:B------:R-:W-:Y:S05]  /*6a10*/  IADD3 R151, R151, UR20, RZ ;  /* 0x0000001497977c10 */ /* 0x000fea000fffe0ff */
[----:B----4-:R2:W5:Y:S01]  /*6a20*/  LDG.E.128 R32, [R150.64] ;  /* 0x0000000696207981 */ /* 0x010562000c1e1d00 */
        /* <DEDUP_REMOVED lines=16> */
[----:B------:R-:W-:Y:S02]  /*6b30*/  LEA.HI.X.SX32 R148, R148, R94, 0x1, P2 ;  /* 0x0000005e94947211 */ /* 0x000fe400010f0eff */
[C---:B--2---:R-:W-:Y:S02]  /*6b40*/  LEA R150, P1, R46.reuse, R86, 0x1 ;  /* 0x000000562e967211 */ /* 0x044fe400078208ff */
        /* <DEDUP_REMOVED lines=71> */
.L_x_6713:
[----:B------:R-:W-:Y:S05]  /*6fc0*/  BSYNC B0 ;  /* 0x0000000000007941 */ /* 0x000fea0003800000 */
.L_x_6712:
[----:B------:R-:W-:Y:S05]  /*6fd0*/  MOV R3, 0xa0 ;  /* 0x000000a000037802 */ /* 0x000fea0000000f00 */
[C---:B------:R-:W-:Y:S04]  /*6fe0*/  IMAD.WIDE.U32 R4, R3.reuse, c[0x0][0x198], R78 ;  /* 0x0000660003047a25 */ /* 0x040fe800078e004e */
[----:B------:R-:W-:Y:S05]  /*6ff0*/  IMAD R0, R3, c[0x0][0x19c], RZ ;  /* 0x0000670003007a24 */ /* 0x000fea00078e02ff */
[----:B------:R-:W-:Y:S05]  /*7000*/  IADD3 R5, R5, R0, RZ ;  /* 0x0000000005057210 */ /* 0x000fea0007ffe0ff */
[----:B-----5:R3:W-:Y:S02]  /*7010*/  STG.E.128 [R4.64], R32 ;  /* 0x0000002004007986 */ /* 0x0207e4000c101d06 */
.L_x_6711:
[----:B------:R-:W-:Y:S05]  /*7020*/  BSYNC B1 ;  /* 0x0000000000017941 */ /* 0x000fea0003800000 */
.L_x_6710:
        /* <DEDUP_REMOVED lines=97> */
.L_x_6717:
[----:B------:R-:W-:Y:S05]  /*7640*/  BSYNC B0 ;  /* 0x0000000000007941 */ /* 0x000fea0003800000 */
.L_x_6716:
[----:B------:R-:W-:Y:S05]  /*7650*/  MOV R3, 0xc0 ;  /* 0x000000c000037802 */ /* 0x000fea0000000f00 */
[C---:B------:R-:W-:Y:S04]  /*7660*/  IMAD.WIDE.U32 R4, R3.reuse, c[0x0][0x198], R78 ;  /* 0x0000660003047a25 */ /* 0x040fe800078e004e */
[----:B------:R-:W-:Y:S05]  /*7670*/  IMAD R0, R3, c[0x0][0x19c], RZ ;  /* 0x0000670003007a24 */ /* 0x000fea00078e02ff */
[----:B------:R-:W-:Y:S05]  /*7680*/  IADD3 R5, R5, R0, RZ ;  /* 0x0000000005057210 */ /* 0x000fea0007ffe0ff */
[----:B-----5:R3:W-:Y:S02]  /*7690*/  STG.E.128 [R4.64], R32 ;  /* 0x0000002004007986 */ /* 0x0207e4000c101d06 */
.L_x_6715:
[----:B------:R-:W-:Y:S05]  /*76a0*/  BSYNC B1 ;  /* 0x0000000000017941 */ /* 0x000fea0003800000 */
.L_x_6714:
[----:B------:R-:W-:Y:S01]  /*76b0*/  ISETP.NE.AND P0, PT, R146, RZ, PT ;  /* 0x000000ff9200720c */ /* 0x000fe20003f05270 */
[----:B------:R-:W-:Y:S01]  /*76c0*/  @!UPT UIADD3 URZ, URZ, URZ, URZ ;  /* 0x0000003f3f3ff290 */ /* 0x000fe2000fffe03f */
[----:B------:R-:W-:Y:S11]  /*76d0*/  BSSY B1, `(.L_x_6718) ;  /* 0x0000066000017945 */ /* 0x000ff60003800000 */
[----:B------:R-:W-:-:S05]  /*76e0*/  @P0 BRA `(.L_x_6719) ;  /* 0x0000064000000947 */ /* 0x000fca0003800000 */
[----:B---3--:R-:W-:Y:S01]  /*76f0*/  MOV R3, c[0x0][0x288] ;  /* 0x0000a20000037a02 */ /* 0x008fe20000000f00 */
[----:B------:R-:W-:Y:S01]  /*7700*/  BSSY B0, `(.L_x_6720) ;  /* 0x000005d000007945 */ /* 0x000fe20003800000 */
[----:B------:R-:W-:Y:S03]  /*7710*/  ISETP.GE.AND P0, PT, R100, UR4, PT ;  /* 0x0000000464007c0c */ /* 0x000fe6000bf06270 */
[----:B------:R-:W-:Y:S05]  /*7720*/  IMAD.WIDE.U32 R148, R3, 0xe0, R84 ;  /* 0x000000e003947825 */ /* 0x000fea00078e0054 */
[----:B------:R-:W-:Y:S05]  /*7730*/  IADD3 R149, R149, UR18, RZ ;  /* 0x0000001295957c10 */ /* 0x000fea000fffe0ff */
[----:B----4-:R3:W5:Y:S01]  /*7740*/  LDG.E.128 R32, [R148.64] ;  /* 0x0000000694207981 */ /* 0x010762000c1e1d00 */
[----:B------:R-:W-:-:S05]  /*7750*/  @P0 BRA `(.L_x_6721) ;  /* 0x0000057000000947 */ /* 0x000fca0003800000 */
[----:B------:R-:W-:Y:S01]  /*7760*/  ISETP.GE.AND P0, PT, R100, R147, PT ;  /* 0x000000936400720c */ /* 0x000fe20003f06270 */
[----:B-----5:R-:W-:Y:S01]  /*7770*/  IMAD.MOV.U32 R30, RZ, RZ, R32 ;  /* 0x000000ffff1e7224 */ /* 0x020fe200078e0020 */
[----:B------:R-:W-:Y:S02]  /*7780*/  MOV R146, RZ ;  /* 0x000000ff00927202 */ /* 0x000fe40000000f00 */
[----:B--2---:R-:W-:Y:S02]  /*7790*/  MOV R47, R33 ;  /* 0x00000021002f7202 */ /* 0x004fe40000000f00 */
        /* <DEDUP_REMOVED lines=10> */
[----:B---3--:R-:W-:Y:S02]  /*7840*/  LEA R148, P1, R46, R86, 0x1 ;  /* 0x000000562e947211 */ /* 0x008fe400078208ff */
        /* <DEDUP_REMOVED lines=72> */
.L_x_6721:
[----:B------:R-:W-:Y:S05]  /*7cd0*/  BSYNC B0 ;  /* 0x0000000000007941 */ /* 0x000fea0003800000 */
.L_x_6720:
[----:B------:R-:W-:Y:S05]  /*7ce0*/  MOV R3, 0xe0 ;  /* 0x000000e000037802 */ /* 0x000fea0000000f00 */
[C---:B------:R-:W-:Y:S04]  /*7cf0*/  IMAD.WIDE.U32 R4, R3.reuse, c[0x0][0x198], R78 ;  /* 0x0000660003047a25 */ /* 0x040fe800078e004e */
[----:B------:R-:W-:Y:S05]  /*7d00*/  IMAD R0, R3, c[0x0][0x19c], RZ ;  /* 0x0000670003007a24 */ /* 0x000fea00078e02ff */
[----:B------:R-:W-:Y:S05]  /*7d10*/  IADD3 R5, R5, R0, RZ ;  /* 0x0000000005057210 */ /* 0x000fea0007ffe0ff */
[----:B-----5:R4:W-:Y:S02]  /*7d20*/  STG.E.128 [R4.64], R32 ;  /* 0x0000002004007986 */ /* 0x0209e4000c101d06 */
.L_x_6719:
[----:B------:R-:W-:Y:S05]  /*7d30*/  BSYNC B1 ;  /* 0x0000000000017941 */ /* 0x000fea0003800000 */
.L_x_6718:
        /* <DEDUP_REMOVED lines=8> */
.L_x_6671:
[----:B------:R-:W-:Y:S01]  /*7dc0*/  @!P3 IMAD.MOV.U32 R0, RZ, RZ, c[0x0][0x28c] ;  /* 0x0000a300ff00b624 */ /* 0x000fe200078e00ff */
[----:B---3--:R-:W2:Y:S01]  /*7dd0*/  @!P1 LDG.E.128 R4, [R84.64] ;  /* 0x0000000654049981 */ /* 0x008ea2000c1e1d00 */
[C---:B------:R-:W-:Y:S01]  /*7de0*/  @!P2 LEA R12, P0, R91.reuse, R84, 0x1 ;  /* 0x000000545b0ca211 */ /* 0x040fe200078008ff */
[----:B------:R-:W-:Y:S01]  /*7df0*/  UMOV UR4, URZ ;  /* 0x0000003f00047c82 */ /* 0x000fe20008000000 */
[----:B------:R-:W-:Y:S01]  /*7e00*/  @!P3 IMAD R0, R0, 0x60, RZ ;  /* 0x000000600000b824 */ /* 0x000fe200078e02ff */
[----:B------:R-:W-:Y:S02]  /*7e10*/  @!P3 MOV R3, c[0x0][0x288] ;  /* 0x0000a2000003ba02 */ /* 0x000fe40000000f00 */
[----:B------:R-:W-:Y:S02]  /*7e20*/  @!P2 LEA.HI.X R13, R91, R85, R90, 0x1, P0 ;  /* 0x000000555b0da211 */ /* 0x000fe400000f0c5a */
[C---:B------:R-:W-:Y:S01]  /*7e30*/  @!P2 LEA R24, P0, R162.reuse, R78, 0x1 ;  /* 0x0000004ea218a211 */ /* 0x040fe200078008ff */
[----:B------:R-:W-:Y:S03]  /*7e40*/  @!P3 IMAD.WIDE.U32 R2, R3, 0x60, R84 ;  /* 0x000000600302b825 */ /* 0x000fe600078e0054 */
[----:B------:R-:W-:Y:S02]  /*7e50*/  @!P2 LEA.HI.X R25, R162, R79, R161, 0x1, P0 ;  /* 0x0000004fa219a211 */ /* 0x000fe400000f0ca1 */
[----:B------:R-:W-:Y:S02]  /*7e60*/  @!P6 LEA R26, P0, R59, R84, 0x1 ;  /* 0x000000543b1ae211 */ /* 0x000fe400078008ff */
[----:B------:R-:W-:Y:S02]  /*7e70*/  @!P3 IADD3 R3, R3, R0, RZ ;  /* 0x000000000303b210 */ /* 0x000fe40007ffe0ff */
[----:B------:R-:W-:Y:S02]  /*7e80*/  @!P6 LEA.HI.X R27, R59, R85, R58, 0x1, P0 ;  /* 0x000000553b1be211 */ /* 0x000fe400000f0c3a */
[C---:B------:R-:W-:Y:S04]  /*7e90*/  @!P6 LEA R22, P0, R142.reuse, R78, 0x1 ;  /* 0x0000004e8e16e211 */ /* 0x040fe800078008ff */
[----:B------:R-:W-:Y:S01]  /*7ea0*/  @!P6 LEA.HI.X R23, R142, R79, R60, 0x1, P0 ;  /* 0x0000004f8e17e211 */ /* 0x000fe200000f0c3c */
[----:B--2---:R1:W-:Y:S01]  /*7eb0*/  @!P1 STG.E.128 [R78.64], R4 ;  /* 0x000000044e009986 */ /* 0x0043e2000c101d06 */
[----:B------:R-:W-:Y:S03]  /*7ec0*/  ISETP.NE.AND P1, PT, R146, RZ, PT ;  /* 0x000000ff9200720c */ /* 0x000fe60003f25270 */
[----:B------:R-:W2:Y:S04]  /*7ed0*/  @!P2 LDG.E.128 R12, [R12.64] ;  /* 0x000000060c0ca981 */ /* 0x000ea8000c1e1d00 */
[----:B--2---:R2:W-:Y:S01]  /*7ee0*/  @!P2 STG.E.128 [R24.64], R12 ;  /* 0x0000000c1800a986 */ /* 0x0045e2000c101d06 */
[----:B------:R-:W-:Y:S03]  /*7ef0*/  ISETP.NE.AND P2, PT, R152, RZ, PT ;  /* 0x000000ff9800720c */ /* 0x000fe60003f45270 */
[----:B------:R-:W3:Y:S10]  /*7f00*/  @!P6 LDG.E.128 R16, [R26.64] ;  /* 0x000000061a10e981 */ /* 0x000ef4000c1e1d00 */
[C---:B------:R-:W-:Y:S04]  /*7f10*/  @!P2 LEA R20, P0, R62.reuse, R84, 0x1 ;  /* 0x000000543e14a211 */ /* 0x040fe800078008ff */
[----:B------:R-:W-:Y:S01]  /*7f20*/  @!P2 LEA.HI.X R21, R62, R85, R61, 0x1, P0 ;  /* 0x000000553e15a211 */ /* 0x000fe200000f0c3d */
[----:B---3--:R3:W-:Y:S04]  /*7f30*/  @!P6 STG.E.128 [R22.64], R16 ;  /* 0x000000101600e986 */ /* 0x0087e8000c101d06 */
[----:B-1----:R1:W4:Y:S02]  /*7f40*/  @!P3 LDG.E.128 R4, [R2.64] ;  /* 0x000000060204b981 */ /* 0x002324000c1e1d00 */
[----:B-1----:R-:W-:Y:S04]  /*7f50*/  @!P3 IMAD.MOV.U32 R3, RZ, RZ, 0x60 ;  /* 0x00000060ff03b424 */ /* 0x002fe800078e00ff */
[C---:B--2---:R-:W-:Y:S01]  /*7f60*/  @!P3 IMAD.WIDE.U32 R12, R3.reuse, c[0x0][0x198], R78 ;  /* 0x00006600030cba25 */ /* 0x044fe200078e004e */
[C---:B---3--:R-:W-:Y:S03]  /*7f70*/  @!P2 LEA R22, P0, R144.reuse, R78, 0x1 ;  /* 0x0000004e9016a211 */ /* 0x048fe600078008ff */
[----:B------:R-:W-:Y:S01]  /*7f80*/  @!P3 IMAD R0, R3, c[0x0][0x19c], RZ ;  /* 0x000067000300ba24 */ /* 0x000fe200078e02ff */
[----:B------:R-:W-:Y:S01]  /*7f90*/  @!P2 LEA.HI.X R23, R144, R79, R63, 0x1, P0 ;  /* 0x0000004f9017a211 */ /* 0x000fe200000f0c3f */
[----:B------:R-:W-:Y:S02]  /*7fa0*/  @!P4 IMAD.MOV.U32 R3, RZ, RZ, c[0x0][0x288] ;  /* 0x0000a200ff03c624 */ /* 0x000fe400078e00ff */
[----:B------:R-:W-:Y:S01]  /*7fb0*/  @!P4 IMAD.MOV.U32 R17, RZ, RZ, 0xa0 ;  /* 0x000000a0ff11c424 */ /* 0x000fe200078e00ff */
        /* <DEDUP_REMOVED lines=8> */
[----:B------:R-:W-:Y:S01]  /*8040*/  @!P4 IMAD.IADD R19, R19, 0x1, R17 ;  /* 0x000000011313c824 */ /* 0x000fe200078e0211 */
[----:B------:R-:W-:Y:S03]  /*8050*/  @!P5 MOV R17, 0xc0 ;  /* 0x000000c00011d802 */ /* 0x000fe60000000f00 */
[----:B------:R-:W-:Y:S01]  /*8060*/  @!P5 IMAD R0, R0, 0xc0, RZ ;  /* 0x000000c00000d824 */ /* 0x000fe200078e02ff */
[----:B----4-:R1:W-:Y:S04]  /*8070*/  @!P3 STG.E.128 [R12.64], R4 ;  /* 0x000000040c00b986 */ /* 0x0103e8000c101d06 */
[----:B-1----:R-:W2:Y:S04]  /*8080*/  @!P2 LDG.E.128 R12, [R20.64] ;  /* 0x00000006140ca981 */ /* 0x002ea8000c1e1d00 */
[----:B--2---:R1:W-:Y:S04]  /*8090*/  @!P2 STG.E.128 [R22.64], R12 ;  /* 0x0000000c1600a986 */ /* 0x0043e8000c101d06 */
[----:B------:R2:W3:Y:S02]  /*80a0*/  @!P4 LDG.E.128 R4, [R2.64] ;  /* 0x000000060204c981 */ /* 0x0004e4000c1e1d00 */
[----:B--2---:R-:W-:Y:S05]  /*80b0*/  @!P5 MOV R3, c[0x0][0x288] ;  /* 0x0000a2000003da02 */ /* 0x004fea0000000f00 */
[--C-:B------:R-:W-:Y:S05]  /*80c0*/  @!P5 IMAD.WIDE.U32 R2, R3, 0xc0, R84.reuse ;  /* 0x000000c00302d825 */ /* 0x100fea00078e0054 */
[----:B------:R-:W-:Y:S01]  /*80d0*/  @!P5 IADD3 R3, R3, R0, RZ ;  /* 0x000000000303d210 */ /* 0x000fe20007ffe0ff */
[----:B------:R-:W-:Y:S04]  /*80e0*/  @!P1 IMAD.MOV.U32 R0, RZ, RZ, c[0x0][0x28c] ;  /* 0x0000a300ff009624 */ /* 0x000fe800078e00ff */
[----:B------:R-:W-:Y:S01]  /*80f0*/  @!P1 IMAD R0, R0, 0xe0, RZ ;  /* 0x000000e000009824 */ /* 0x000fe200078e02ff */
[----:B---3--:R2:W-:Y:S04]  /*8100*/  @!P4 STG.E.128 [R18.64], R4 ;  /* 0x000000041200c986 */ /* 0x0085e8000c101d06 */
[----:B-1----:R1:W3:Y:S02]  /*8110*/  @!P5 LDG.E.128 R12, [R2.64] ;  /* 0x00000006020cd981 */ /* 0x0022e4000c1e1d00 */
[----:B-1----:R-:W-:Y:S04]  /*8120*/  @!P1 IMAD.MOV.U32 R3, RZ, RZ, c[0x0][0x288] ;  /* 0x0000a200ff039624 */ /* 0x002fe800078e00ff */
[----:B------:R-:W-:Y:S04]  /*8130*/  @!P1 IMAD.WIDE.U32 R2, R3, 0xe0, R84 ;  /* 0x000000e003029825 */ /* 0x000fe800078e0054 */
[----:B------:R-:W-:Y:S02]  /*8140*/  @!P1 IMAD.IADD R3, R3, 0x1, R0 ;  /* 0x0000000103039824 */ /* 0x000fe400078e0200 */
[C-C-:B--2---:R-:W-:Y:S04]  /*8150*/  @!P5 IMAD.WIDE.U32 R18, R17.reuse, c[0x0][0x198], R78.reuse ;  /* 0x000066001112da25 */ /* 0x144fe800078e004e */
[----:B------:R-:W-:Y:S05]  /*8160*/  @!P5 IMAD R17, R17, c[0x0][0x19c], RZ ;  /* 0x000067001111da24 */ /* 0x000fea00078e02ff */
[----:B------:R-:W-:Y:S05]  /*8170*/  @!P5 IADD3 R19, R19, R17, RZ ;  /* 0x000000111313d210 */ /* 0x000fea0007ffe0ff */
[----:B---3--:R1:W-:Y:S04]  /*8180*/  @!P5 STG.E.128 [R18.64], R12 ;  /* 0x0000000c1200d986 */ /* 0x0083e8000c101d06 */
[----:B------:R2:W3:Y:S02]  /*8190*/  @!P1 LDG.E.128 R4, [R2.64] ;  /* 0x0000000602049981 */ /* 0x0004e4000c1e1d00 */
[----:B--2---:R-:W-:Y:S05]  /*81a0*/  @!P1 MOV R3, 0xe0 ;  /* 0x000000e000039802 */ /* 0x004fea0000000f00 */
[C---:B------:R-:W-:Y:S04]  /*81b0*/  @!P1 IMAD.WIDE.U32 R16, R3.reuse, c[0x0][0x198], R78 ;  /* 0x0000660003109a25 */ /* 0x040fe800078e004e */
[----:B------:R-:W-:Y:S05]  /*81c0*/  @!P1 IMAD R0, R3, c[0x0][0x19c], RZ ;  /* 0x0000670003009a24 */ /* 0x000fea00078e02ff */
[----:B------:R-:W-:Y:S05]  /*81d0*/  @!P1 IADD3 R17, R17, R0, RZ ;  /* 0x0000000011119210 */ /* 0x000fea0007ffe0ff */
[----:B---3--:R1:W-:Y:S02]  /*81e0*/  @!P1 STG.E.128 [R16.64], R4 ;  /* 0x0000000410009986 */ /* 0x0083e4000c101d06 */
.L_x_6689:
        /* <DEDUP_REMOVED lines=13> */
[----:B----4-:R-:W-:Y:S02]  /*82c0*/  LOP3.LUT R5, RZ, c[0x0][0x2d0], RZ, 0x33, !PT ;  /* 0x0000b400ff057a12 */ /* 0x010fe400078e33ff */
        /* <DEDUP_REMOVED lines=69> */
.L_x_6722:
[----:B------:R-:W-:Y:S02]  /*8720*/  IMAD.MOV.U32 R2, RZ, RZ, c[0x0][0x1a0] ;  /* 0x00006800ff027624 */ /* 0x000fe400078e00ff */
[----:B------:R-:W-:Y:S02]  /*8730*/  IMAD.MOV.U32 R0, RZ, RZ, c[0x0][0x198] ;  /* 0x00006600ff007624 */ /* 0x000fe400078e00ff */
[----:B------:R-:W-:Y:S02]  /*8740*/  IMAD.U32 R3, R2, -0x80, RZ ;  /* 0xffffff8002037824 */ /* 0x000fe400078e00ff */
[----:B---34-:R-:W-:Y:S03]  /*8750*/  IMAD.U32 R5, R0, -0x80, RZ ;  /* 0xffffff8000057824 */ /* 0x018fe600078e00ff */
[----:B------:R-:W-:Y:S02]  /*8760*/  LEA R80, P1, R3, R80, 0x1 ;  /* 0x0000005003507211 */ /* 0x000fe400078208ff */
[----:B--2---:R-:W-:Y:S02]  /*8770*/  LEA R78, P0, R5, R78, 0x1 ;  /* 0x0000004e054e7211 */ /* 0x004fe400078008ff */
[----:B------:R-:W-:Y:S02]  /*8780*/  LEA.HI.X.SX32 R81, R3, R81, 0x1, P1 ;  /* 0x0000005103517211 */ /* 0x000fe400008f0eff */
[----:B------:R-:W-:Y:S02]  /*8790*/  LEA.HI.X.SX32 R79, R5, R79, 0x1, P0 ;  /* 0x0000004f054f7211 */ /* 0x000fe400000f0eff */
.L_x_6723:
[----:B------:R-:W-:Y:S04]  /*87a0*/  IADD3 R11, R11, -0x1, RZ ;  /* 0xffffffff0b0b7810 */ /* 0x000fe80007ffe0ff */
[----:B------:R-:W-:Y:S11]  /*87b0*/  ISETP.GT.AND P0, PT, R11, R55, PT ;  /* 0x000000370b00720c */ /* 0x000ff60003f04270 */
[----:B------:R-:W-:Y:S02]  /*87c0*/  @!UPT UIADD3 URZ, URZ, URZ, URZ ;  /* 0x0000003f3f3ff290 */ /* 0x000fe4000fffe03f */
[----:B------:R-:W-:-:S05]  /*87d0*/  @P0 BRA `(.L_x_6724) ;  /* 0xffff9da000000947 */ /* 0x000fca000383ffff */
.L_x_6670:
        /* <DEDUP_REMOVED lines=10> */
[----:B-1-3--:R-:W-:-:S05]  /*8880*/  @P0 IMAD.WIDE R12, R3, R0, c[0x0][0x250] ;  /* 0x00009400030c0625 */ /* 0x00afca00078e0200 */
[----:B------:R-:W3:Y:S01]  /*8890*/  @P0 LDG.E R2, [R12.64] ;  /* 0x000000060c020981 */ /* 0x000ee2000c1e1900 */
[----:B----4-:R-:W-:Y:S01]  /*88a0*/  IMAD.MOV.U32 R5, RZ, RZ, c[0x0][0x190] ;  /* 0x00006400ff057624 */ /* 0x010fe200078e00ff */
        /* <DEDUP_REMOVED lines=11> */
[----:B------:R-:W-:-:S02]  /*8960*/  IMAD.IADD R4, R11, 0x1, R4 ;  /* 0x000000010b047824 */ /* 0x000fc400078e0204 */
[----:B------:R-:W-:Y:S02]  /*8970*/  IMAD.SHL.U32 R23, R117, 0x10, RZ ;  /* 0x0000001075177824 */ /* 0x000fe400078e00ff */
[C---:B-1----:R-:W-:Y:S02]  /*8980*/  IMAD R7, R134.reuse, 0x40, R56 ;  /* 0x0000004086077824 */ /* 0x042fe400078e0238 */
[----:B------:R-:W-:Y:S02]  /*8990*/  IMAD R21, R134, -0x40, R163 ;  /* 0xffffffc086157824 */ /* 0x000fe400078e02a3 */
[----:B---3--:R-:W-:Y:S01]  /*89a0*/  IMAD.IADD R2, R7, 0x1, R2 ;  /* 0x0000000107027824 */ /* 0x008fe200078e0202 */
[-CC-:B------:R-:W-:Y:S02]  /*89b0*/  LEA.HI.X R7, R5, R133.reuse, R3.reuse, 0x4, P0 ;  /* 0x0000008505077211 */ /* 0x180fe400000f2403 */
[----:B------:R-:W-:Y:S01]  /*89c0*/  LEA R24, P0, R10, c[0x0][0x160], 0x1 ;  /* 0x000058000a187a11 */ /* 0x000fe200078008ff */
[----:B------:R-:W-:Y:S01]  /*89d0*/  IMAD R2, R117, R2, RZ ;  /* 0x0000000275027224 */ /* 0x000fe200078e02ff */
[----:B------:R-:W-:-:S02]  /*89e0*/  LEA.HI.X R3, R5, R133, R3, 0x5, P2 ;  /* 0x0000008505037211 */ /* 0x000fc400010f2c03 */
[----:B------:R-:W-:Y:S02]  /*89f0*/  LEA.HI.X R25, R10, c[0x0][0x164], R4, 0x1, P0 ;  /* 0x000059000a197a11 */ /* 0x000fe400000f0c04 */
[----:B------:R-:W-:Y:S02]  /*8a00*/  LEA R26, P0, R130, c[0x0][0x160], 0x1 ;  /* 0x00005800821a7a11 */ /* 0x000fe400078008ff */
[----:B------:R-:W-:Y:S02]  /*8a10*/  LEA.HI.X R29, R0, c[0x0][0x164], R7, 0x1, P1 ;  /* 0x00005900001d7a11 */ /* 0x000fe400008f0c07 */
[----:B------:R-:W-:Y:S02]  /*8a20*/  LEA.HI.X R27, R130, c[0x0][0x164], R3, 0x1, P0 ;  /* 0x00005900821b7a11 */ /* 0x000fe400000f0c03 */
[----:B------:R-:W-:Y:S02]  /*8a30*/  ISETP.NE.AND P0, PT, RZ, UR4, PT ;  /* 0x00000004ff007c0c */ /* 0x000fe4000bf05270 */
[----:B------:R-:W-:-:S02]  /*8a40*/  IADD3 R12, P2, R115, R2, RZ ;  /* 0x00000002730c7210 */ /* 0x000fc40007f5e0ff */
        /* <DEDUP_REMOVED lines=62> */
.L_x_6731:
[----:B------:R-:W-:Y:S05]  /*8e30*/  BSYNC B0 ;  /* 0x0000000000007941 */ /* 0x000fea0003800000 */
.L_x_6730:
[----:B-----5:R3:W-:Y:S02]  /*8e40*/  STS.128 [R168], R8 ;  /* 0x00000008a8007388 */ /* 0x0207e40000000c00 */
.L_x_6729:
[----:B------:R-:W-:Y:S05]  /*8e50*/  BSYNC B1 ;  /* 0x0000000000017941 */ /* 0x000fea0003800000 */
.L_x_6728:
        /* <DEDUP_REMOVED lines=61> */
.L_x_6735:
[----:B------:R-:W-:Y:S05]  /*9230*/  BSYNC B0 ;  /* 0x0000000000007941 */ /* 0x000fea0003800000 */
.L_x_6734:
[----:B-----5:R1:W-:Y:S02]  /*9240*/  STS.128 [R168+0x800], R8 ;  /* 0x00080008a8007388 */ /* 0x0203e40000000c00 */
.L_x_6733:
[----:B------:R-:W-:Y:S05]  /*9250*/  BSYNC B1 ;  /* 0x0000000000017941 */ /* 0x000fea0003800000 */
.L_x_6732:
        /* <DEDUP_REMOVED lines=22> */
[----:B--2---:R-:W2:Y:S01]  /*93c0*/  LDG.E.64 R6, [R6.64] ;  /* 0x0000000606067981 */ /* 0x004ea2000c1e1b00 */
[----:B-----5:R-:W-:Y:S01]  /*93d0*/  MOV R18, R10 ;  /* 0x0000000a00127202 */ /* 0x020fe20000000f00 */
[----:B------:R-:W-:Y:S02]  /*93e0*/  HADD2.F32 R19, -RZ, R9.H1_H1 ;  /* 0x30000009ff137230 */ /* 0x000fe40000004100 */
[----:B------:R-:W-:Y:S02]  /*93f0*/  HADD2.F32 R16, -RZ, R11.H1_H1 ;  /* 0x3000000bff107230 */ /* 0x000fe40000004100 */
[----:B------:R-:W-:-:S02]  /*9400*/  HADD2.F32 R20, -RZ, R9.H0_H0 ;  /* 0x20000009ff147230 */ /* 0x000fc40000004100 */
[----:B------:R-:W-:Y:S02]  /*9410*/  HADD2.F32 R17, -RZ, R11.H0_H0 ;  /* 0x2000000bff117230 */ /* 0x000fe40000004100 */
[----:B---3--:R-:W-:Y:S02]  /*9420*/  HADD2.F32 R10, -RZ, R4.H1_H1 ;  /* 0x30000004ff0a7230 */ /* 0x008fe40000004100 */
[----:B------:R-:W-:Y:S02]  /*9430*/  HADD2.F32 R3, -RZ, R5.H1_H1 ;  /* 0x30000005ff037230 */ /* 0x000fe40000004100 */
[----:B--2---:R-:W-:Y:S01]  /*9440*/  HADD2.F32 R14, -RZ, R7.H1_H1 ;  /* 0x30000007ff0e7230 */ /* 0x004fe20000004100 */
        /* <DEDUP_REMOVED lines=31> */
.L_x_6739:
[----:B------:R-:W-:Y:S05]  /*9640*/  BSYNC B0 ;  /* 0x0000000000007941 */ /* 0x000fea0003800000 */
.L_x_6738:
[----:B-----5:R3:W-:Y:S02]  /*9650*/  STS.128 [R168+0x1000], R8 ;  /* 0x00100008a8007388 */ /* 0x0207e40000000c00 */
.L_x_6737:
[----:B------:R-:W-:Y:S05]  /*9660*/  BSYNC B1 ;  /* 0x0000000000017941 */ /* 0x000fea0003800000 */
.L_x_6736:
        /* <DEDUP_REMOVED lines=59> */
.L_x_6742:
[----:B------:R-:W-:Y:S05]  /*9a20*/  BSYNC B0 ;  /* 0x0000000000007941 */ /* 0x000fea0003800000 */
.L_x_6741:
[----:B-----5:R1:W-:Y:S01]  /*9a30*/  STS.128 [R168+0x1800], R8 ;  /* 0x00180008a8007388 */ /* 0x0203e20000000c00 */
[----:B------:R-:W-:Y:S05]  /*9a40*/  BRA `(.L_x_6740) ;  /* 0x00001cd000007947 */ /* 0x000fea0003800000 */
.L_x_6727:
        /* <DEDUP_REMOVED lines=92> */
.L_x_6746:
[----:B------:R-:W-:Y:S05]  /*a010*/  BSYNC B0 ;  /* 0x0000000000007941 */ /* 0x000fea0003800000 */
.L_x_6745:
[----:B-----5:R4:W-:Y:S02]  /*a020*/  STS.128 [R168], R16 ;  /* 0x00000010a8007388 */ /* 0x0209e40000000c00 */
.L_x_6744:
[----:B------:R-:W-:Y:S05]  /*a030*/  BSYNC B1 ;  /* 0x0000000000017941 */ /* 0x000fea0003800000 */
.L_x_6743:
        /* <DEDUP_REMOVED lines=95> */
.L_x_6750:
[----:B------:R-:W-:Y:S05]  /*a630*/  BSYNC B0 ;  /* 0x0000000000007941 */ /* 0x000fea0003800000 */
.L_x_6749:
[----:B-----5:R1:W-:Y:S02]  /*a640*/  STS.128 [R168+0x800], R16 ;  /* 0x00080010a8007388 */ /* 0x0203e40000000c00 */
.L_x_6748:
[----:B------:R-:W-:Y:S05]  /*a650*/  BSYNC B1 ;  /* 0x0000000000017941 */ /* 0x000fea0003800000 */
.L_x_6747:
        /* <DEDUP_REMOVED lines=96> */
.L_x_6754:
[----:B------:R-:W-:Y:S05]  /*ac60*/  BSYNC B0 ;  /* 0x0000000000007941 */ /* 0x000fea0003800000 */
.L_x_6753:
[----:B-----5:R4:W-:Y:S02]  /*ac70*/  STS.128 [R168+0x1000], R16 ;  /* 0x00100010a8007388 */ /* 0x0209e40000000c00 */
.L_x_6752:
[----:B------:R-:W-:Y:S05]  /*ac80*/  BSYNC B1 ;  /* 0x0000000000017941 */ /* 0x000fea0003800000 */
.L_x_6751:
        /* <DEDUP_REMOVED lines=96> */
.L_x_6756:
[----:B------:R-:W-:Y:S05]  /*b290*/  BSYNC B0 ;  /* 0x0000000000007941 */ /* 0x000fea0003800000 */
.L_x_6755:
[----:B-----5:R1:W-:Y:S01]  /*b2a0*/  STS.128 [R168+0x1800], R12 ;  /* 0x0018000ca8007388 */ /* 0x0203e20000000c00 */
[----:B------:R-:W-:Y:S05]  /*b2b0*/  BRA `(.L_x_6740) ;  /* 0x0000046000007947 */ /* 0x000fea0003800000 */
.L_x_6726:
        /* <DEDUP_REMOVED lines=8> */
[----:B---34-:R-:W-:-:S04]  /*b340*/  LEA R4, P0, R130, c[0x0][0x160], 0x1 ;  /* 0x0000580082047a11 */ /* 0x018fc800078008ff */
[----:B------:R-:W-:-:S05]  /*b350*/  LEA.HI.X R5, R130, c[0x0][0x164], R133, 0x1, P0 ;  /* 0x0000590082057a11 */ /* 0x000fca00000f0c85 */
[----:B------:R-:W-:Y:S01]  /*b360*/  @!PT LDS RZ, [RZ] ;  /* 0x00000000fffff984 */ /* 0x000fe20000000800 */
[----:B------:R-:W-:Y:S01]  /*b370*/  @!PT LDS RZ, [RZ] ;  /* 0x00000000fffff984 */ /* 0x000fe20000000800 */
[----:B------:R-:W-:Y:S01]  /*b380*/  @!PT LDS RZ, [RZ] ;  /* 0x00000000fffff984 */ /* 0x000fe20000000800 */
[----:B------:R3:W-:Y:S04]  /*b390*/  LDGSTS.E.BYPASS.LTC128B.128 [R168], [R4.64] ;  /* 0x0000000004a87fae */ /* 0x0007e8000b901d46 */
.L_x_6758:
[----:B------:R-:W-:Y:S05]  /*b3a0*/  BSYNC B0 ;  /* 0x0000000000007941 */ /* 0x000fea0003800000 */
.L_x_6757:
        /* <DEDUP_REMOVED lines=8> */
[----:B----4-:R-:W-:-:S03]  /*b430*/  IMAD.MOV.U32 R5, RZ, RZ, c[0x0][0x194] ;  /* 0x00006500ff057624 */ /* 0x010fc600078e00ff */
        /* <DEDUP_REMOVED lines=8> */
.L_x_6760:
[----:B------:R-:W-:Y:S05]  /*b4c0*/  BSYNC B0 ;  /* 0x0000000000007941 */ /* 0x000fea0003800000 */
.L_x_6759:
        /* <DEDUP_REMOVED lines=17> */
.L_x_6762:
[----:B------:R-:W-:Y:S05]  /*b5e0*/  BSYNC B0 ;  /* 0x0000000000007941 */ /* 0x000fea0003800000 */
.L_x_6761:
        /* <DEDUP_REMOVED lines=19> */
.L_x_6740:
[----:B------:R-:W-:Y:S05]  /*b720*/  BSYNC B2 ;  /* 0x0000000000027941 */ /* 0x000fea0003800000 */
.L_x_6725:
        /* <DEDUP_REMOVED lines=16> */
.L_x_6764:
[----:B------:R-:W-:Y:S05]  /*b830*/  BSYNC B0 ;  /* 0x0000000000007941 */ /* 0x000fea0003800000 */
.L_x_6763:
[----:B------:R-:W-:Y:S01]  /*b840*/  ISETP.GE.AND P0, PT, R2, R11, PT ;  /* 0x0000000b0200720c */ /* 0x000fe20003f06270 */
[----:B------:R-:W-:-:S12]  /*b850*/  BSSY B0, `(.L_x_6765) ;  /* 0x000000b000007945 */ /* 0x000fd80003800000 */
[----:B------:R-:W-:Y:S05]  /*b860*/  @P0 BRA `(.L_x_6766) ;  /* 0x0000009000000947 */ /* 0x000fea0003800000 */
[----:B------:R-:W-:-:S13]  /*b870*/  ISETP.GE.AND P0, PT, R100, c[0x0][0x220], PT ;  /* 0x0000880064007a0c */ /* 0x000fda0003f06270 */
[----:B------:R1:W-:Y:S01]  /*b880*/  @P0 STS.128 [R168+0x2800], RZ ;  /* 0x002800ffa8000388 */ /* 0x0003e20000000c00 */
[----:B------:R-:W-:Y:S05]  /*b890*/  @P0 BRA `(.L_x_6766) ;  /* 0x0000006000000947 */ /* 0x000fea0003800000 */
[----:B----4-:R-:W-:-:S04]  /*b8a0*/  LEA R4, P0, R162, R170, 0x1 ;  /* 0x000000aaa2047211 */ /* 0x010fc800078008ff */
[----:B------:R-:W-:-:S05]  /*b8b0*/  LEA.HI.X R5, R162, R169, R161, 0x1, P0 ;  /* 0x000000a9a2057211 */ /* 0x000fca00000f0ca1 */
[----:B------:R-:W-:Y:S01]  /*b8c0*/  @!PT LDS RZ, [RZ] ;  /* 0x00000000fffff984 */ /* 0x000fe20000000800 */
[----:B------:R-:W-:Y:S01]  /*b8d0*/  @!PT LDS RZ, [RZ] ;  /* 0x00000000fffff984 */ /* 0x000fe20000000800 */
[----:B------:R-:W-:Y:S01]  /*b8e0*/  @!PT LDS RZ, [RZ] ;  /* 0x00000000fffff984 */ /* 0x000fe20000000800 */
[----:B------:R4:W-:Y:S04]  /*b8f0*/  LDGSTS.E.BYPASS.LTC128B.128 [R168+0x2800], [R4.64] ;  /* 0x0280000004a87fae */ /* 0x0009e8000b901d46 */
.L_x_6766:
[----:B------:R-:W-:Y:S05]  /*b900*/  BSYNC B0 ;  /* 0x0000000000007941 */ /* 0x000fea0003800000 */
.L_x_6765:
[----:B------:R-:W-:Y:S01]  /*b910*/  ISETP.GE.AND P0, PT, R22, R11, PT ;  /* 0x0000000b1600720c */ /* 0x000fe20003f06270 */
[----:B------:R-:W-:-:S12]  /*b920*/  BSSY B0, `(.L_x_6767) ;  /* 0x000000d000007945 */ /* 0x000fd80003800000 */
[----:B------:R-:W-:Y:S05]  /*b930*/  @P0 BRA `(.L_x_6768) ;  /* 0x000000b000000947 */ /* 0x000fea0003800000 */
[----:B------:R-:W-:-:S13]  /*b940*/  ISETP.GE.AND P0, PT, R100, c[0x0][0x220], PT ;  /* 0x0000880064007a0c */ /* 0x000fda0003f06270 */
[----:B------:R1:W-:Y:S01]  /*b950*/  @P0 STS.128 [R168+0x3000], RZ ;  /* 0x003000ffa8000388 */ /* 0x0003e20000000c00 */
[----:B------:R-:W-:Y:S05]  /*b960*/  @P0 BRA `(.L_x_6768) ;  /* 0x0000008000000947 */ /* 0x000fea0003800000 */
[----:B------:R-:W-:Y:S02]  /*b970*/  IMAD.MOV.U32 R0, RZ, RZ, c[0x0][0x198] ;  /* 0x00006600ff007624 */ /* 0x000fe400078e00ff */
[----:B----4-:R-:W-:-:S03]  /*b980*/  IMAD.MOV.U32 R4, RZ, RZ, c[0x0][0x19c] ;  /* 0x00006700ff047624 */ /* 0x010fc600078e00ff */
[----:B------:R-:W-:-:S04]  /*b990*/  LEA R6, P0, R0, R170, 0x6 ;  /* 0x000000aa00067211 */ /* 0x000fc800078030ff */
[----:B------:R-:W-:-:S05]  /*b9a0*/  LEA.HI.X R7, R0, R169, R4, 0x6, P0 ;  /* 0x000000a900077211 */ /* 0x000fca00000f3404 */
[----:B------:R-:W-:Y:S01]  /*b9b0*/  @!PT LDS RZ, [RZ] ;  /* 0x00000000fffff984 */ /* 0x000fe20000000800 */
[----:B------:R-:W-:Y:S01]  /*b9c0*/  @!PT LDS RZ, [RZ] ;  /* 0x00000000fffff984 */ /* 0x000fe20000000800 */
[----:B------:R-:W-:Y:S01]  /*b9d0*/  @!PT LDS RZ, [RZ] ;  /* 0x00000000fffff984 */ /* 0x000fe20000000800 */
[----:B------:R4:W-:Y:S04]  /*b9e0*/  LDGSTS.E.BYPASS.LTC128B.128 [R168+0x3000], [R6.64] ;  /* 0x0300000006a87fae */ /* 0x0009e8000b901d46 */
.L_x_6768:
[----:B------:R-:W-:Y:S05]  /*b9f0*/  BSYNC B0 ;  /* 0x0000000000007941 */ /* 0x000fea0003800000 */
.L_x_6767:
        /* <DEDUP_REMOVED lines=10> */
[----:B----4-:R-:W-:-:S05]  /*baa0*/  IMAD.WIDE.U32 R4, R0, 0x60, R170 ;  /* 0x0000006000047825 */ /* 0x010fca00078e00aa */
[----:B------:R-:W-:-:S05]  /*bab0*/  IADD3 R5, R5, UR4, RZ ;  /* 0x0000000405057c10 */ /* 0x000fca000fffe0ff */
[----:B------:R-:W-:Y:S01]  /*bac0*/  @!PT LDS RZ, [RZ] ;  /* 0x00000000fffff984 */ /* 0x000fe20000000800 */
[----:B------:R-:W-:Y:S01]  /*bad0*/  @!PT LDS RZ, [RZ] ;  /* 0x00000000fffff984 */ /* 0x000fe20000000800 */
[----:B------:R-:W-:Y:S01]  /*bae0*/  @!PT LDS RZ, [RZ] ;  /* 0x00000000fffff984 */ /* 0x000fe20000000800 */
[----:B------:R3:W-:Y:S02]  /*baf0*/  LDGSTS.E.BYPASS.LTC128B.128 [R168+0x3800], [R4.64] ;  /* 0x0380000004a87fae */ /* 0x0007e4000b901d46 */
.L_x_6770:
[----:B------:R-:W-:Y:S05]  /*bb00*/  BSYNC B0 ;  /* 0x0000000000007941 */ /* 0x000fea0003800000 */
.L_x_6769:
[----:B------:R-:W-:Y:S01]  /*bb10*/  IADD3 R9, R128, 0x40, RZ ;  /* 0x0000004080097810 */ /* 0x000fe20007ffe0ff */
[----:B------:R-:W-:Y:S03]  /*bb20*/  BSSY B0, `(.L_x_6771) ;  /* 0x000000e000007945 */ /* 0x000fe60003800000 */
[----:B------:R-:W-:-:S13]  /*bb30*/  ISETP.GE.AND P0, PT, R9, R11, PT ;  /* 0x0000000b0900720c */ /* 0x000fda0003f06270 */
[----:B------:R-:W-:Y:S05]  /*bb40*/  @P0 BRA `(.L_x_6772) ;  /* 0x000000b000000947 */ /* 0x000fea0003800000 */
[----:B------:R-:W-:-:S13]  /*bb50*/  ISETP.GE.AND P0, PT, R100, c[0x0][0x220], PT ;  /* 0x0000880064007a0c */ /* 0x000fda0003f06270 */
[----:B------:R1:W-:Y:S01]  /*bb60*/  @P0 STS.128 [R168+0x4000], RZ ;  /* 0x004000ffa8000388 */ /* 0x0003e20000000c00 */
[----:B------:R-:W-:Y:S05]  /*bb70*/  @P0 BRA `(.L_x_6772) ;  /* 0x0000008000000947 */ /* 0x000fea0003800000 */
[----:B---34-:R-:W-:Y:S02]  /*bb80*/  IMAD.MOV.U32 R5, RZ, RZ, c[0x0][0x198] ;  /* 0x00006600ff057624 */ /* 0x018fe400078e00ff */
[----:B------:R-:W-:-:S03]  /*bb90*/  IMAD.MOV.U32 R0, RZ, RZ, c[0x0][0x19c] ;  /* 0x00006700ff007624 */ /* 0x000fc600078e00ff */
[----:B------:R-:W-:-:S04]  /*bba0*/  LEA R4, P0, R5, R170, 0x7 ;  /* 0x000000aa05047211 */ /* 0x000fc800078038ff */
[----:B------:R-:W-:-:S05]  /*bbb0*/  LEA.HI.X R5, R5, R169, R0, 0x7, P0 ;  /* 0x000000a905057211 */ /* 0x000fca00000f3c00 */
[----:B------:R-:W-:Y:S01]  /*bbc0*/  @!PT LDS RZ, [RZ] ;  /* 0x00000000fffff984 */ /* 0x000fe20000000800 */
[----:B------:R-:W-:Y:S01]  /*bbd0*/  @!PT LDS RZ, [RZ] ;  /* 0x00000000fffff984 */ /* 0x000fe20000000800 */
[----:B------:R-:W-:Y:S01]  /*bbe0*/  @!PT LDS RZ, [RZ] ;  /* 0x00000000fffff984 */ /* 0x000fe20000000800 */
[----:B------:R3:W-:Y:S04]  /*bbf0*/  LDGSTS.E.BYPASS.LTC128B.128 [R168+0x4000], [R4.64] ;  /* 0x0400000004a87fae */ /* 0x0007e8000b901d46 */
.L_x_6772:
[----:B------:R-:W-:Y:S05]  /*bc00*/  BSYNC B0 ;  /* 0x0000000000007941 */ /* 0x000fea0003800000 */
.L_x_6771:
        /* <DEDUP_REMOVED lines=17> */
.L_x_6774:
[----:B------:R-:W-:Y:S05]  /*bd20*/  BSYNC B0 ;  /* 0x0000000000007941 */ /* 0x000fea0003800000 */
.L_x_6773:
[----:B----4-:R-:W-:Y:S01]  /*bd30*/  IADD3 R7, R128, 0x60, RZ ;  /* 0x0000006080077810 */ /* 0x010fe20007ffe0ff */
        /* <DEDUP_REMOVED lines=16> */
.L_x_6776:
[----:B------:R-:W-:Y:S05]  /*be40*/  BSYNC B0 ;  /* 0x0000000000007941 */ /* 0x000fea0003800000 */
.L_x_6775:
        /* <DEDUP_REMOVED lines=17> */
.L_x_6778:
[----:B------:R-:W-:Y:S05]  /*bf60*/  BSYNC B0 ;  /* 0x0000000000007941 */ /* 0x000fea0003800000 */
.L_x_6777:
[----:B------:R-:W5:Y:S01]  /*bf70*/  S2UR UR8, SR_CTAID.Y ;  /* 0x00000000000879c3 */ /* 0x000f620000002600 */
[----:B------:R-:W-:Y:S01]  /*bf80*/  ULDC.64 UR4, c[0x0][0x320] ;  /* 0x0000c80000047ab9 */ /* 0x000fe20000000a00 */
[----:B------:R-:W0:Y:S06]  /*bf90*/  LDGDEPBAR ;  /* 0x00000000000079af */ /* 0x000e2c0000000000 */
[----:B------:R-:W1:Y:S01]  /*bfa0*/  S2UR UR10, SR_CTAID.Z ;  /* 0x00000000000a79c3 */ /* 0x000e620000002700 */
[----:B-----5:R-:W-:Y:S01]  /*bfb0*/  USHF.R.S32.HI UR9, URZ, 0x1f, UR8 ;  /* 0x0000001f3f097899 */ /* 0x020fe20008011408 */
[----:B---3--:R-:W3:Y:S01]  /*bfc0*/  S2R R5, SR_TID.X ;  /* 0x0000000000057919 */ /* 0x008ee20000002100 */
[----:B------:R-:W-:-:S04]  /*bfd0*/  DEPBAR.LE SB0, 0x0 ;  /* 0x000080000000791a */ /* 0x000fc80000000000 */
[----:B------:R-:W-:Y:S02]  /*bfe0*/  UIMAD UR9, UR9, UR4, URZ ;  /* 0x00000004090972a4 */ /* 0x000fe4000f8e023f */
[----:B-1----:R-:W-:Y:S02]  /*bff0*/  USHF.R.S32.HI UR11, URZ, 0x1f, UR10 ;  /* 0x0000001f3f0b7899 */ /* 0x002fe4000801140a */
[----:B------:R-:W-:Y:S02]  /*c000*/  UIMAD UR9, UR8, UR5, UR9 ;  /* 0x00000005080972a4 */ /* 0x000fe4000f8e0209 */
[----:B------:R-:W-:-:S03]  /*c010*/  UIMAD.WIDE.U32 UR10, UR8, UR4, UR10 ;  /* 0x00000004080a72a5 */ /* 0x000fc6000f8e000a */
[----:B------:R-:W-:Y:S02]  /*c020*/  ULDC.64 UR4, c[0x0][0x318] ;  /* 0x0000c60000047ab9 */ /* 0x000fe40000000a00 */
[----:B------:R-:W-:Y:S02]  /*c030*/  UIADD3 UR9, UR11, UR9, URZ ;  /* 0x000000090b097290 */ /* 0x000fe4000fffe03f */
[----:B------:R-:W-:-:S04]  /*c040*/  ULEA UR4, UP0, UR10, UR4, 0x2 ;  /* 0x000000040a047291 */ /* 0x000fc8000f80103f */
[----:B------:R-:W-:Y:S02]  /*c050*/  ULEA.HI.X UR5, UR10, UR5, UR9, 0x2, UP0 ;  /* 0x000000050a057291 */ /* 0x000fe400080f1409 */
[----:B------:R-:W-:-:S04]  /*c060*/  IMAD.U32 R12, RZ, RZ, UR4 ;  /* 0x00000004ff0c7e24 */ /* 0x000fc8000f8e00ff */
[----:B------:R-:W-:-:S06]  /*c070*/  IMAD.U32 R13, RZ, RZ, UR5 ;  /* 0x00000005ff0d7e24 */ /* 0x000fcc000f8e00ff */
[----:B------:R-:W5:Y:S04]  /*c080*/  LDG.E R13, [R12.64] ;  /* 0x000000060c0d7981 */ /* 0x000f68000c1e1900 */
[----:B------:R-:W-:Y:S01]  /*c090*/  BAR.SYNC.DEFER_BLOCKING 0x0 ;  /* 0x0000000000007b1d */ /* 0x000fe20000010000 */
[----:B------:R-:W-:Y:S01]  /*c0a0*/  ISETP.GE.AND P0, PT, R128, R11, PT ;  /* 0x0000000b8000720c */ /* 0x000fe20003f06270 */
[----:B---3--:R-:W-:Y:S01]  /*c0b0*/  IMAD.SHL.U32 R172, R5, 0x2, RZ ;  /* 0x0000000205ac7824 */ /* 0x008fe200078e00ff */
[----:B------:R-:W-:Y:S02]  /*c0c0*/  SHF.R.S32.HI R4, RZ, 0x1f, R5 ;  /* 0x0000001fff047819 */ /* 0x000fe40000011405 */
[----:B------:R-:W-:Y:S01]  /*c0d0*/  LEA R180, P1, R120, c[0x0][0x170], 0x1 ;  /* 0x00005c0078b47a11 */ /* 0x000fe200078208ff */
[----:B------:R-:W5:Y:S01]  /*c0e0*/  MUFU.RCP R0, c[0x0][0x238] ;  /* 0x00008e0000007b08 */ /* 0x000f620000001000 */
[----:B------:R-:W-:Y:S01]  /*c0f0*/  LEA.HI R102, R4, R5, RZ, 0x5 ;  /* 0x0000000504667211 */ /* 0x000fe200078f28ff */
[----:B------:R-:W-:Y:S01]  /*c100*/  BSSY B0, `(.L_x_6779) ;  /* 0x0000013000007945 */ /* 0x000fe20003800000 */
[----:B------:R-:W-:-:S02]  /*c110*/  LEA.HI.X R179, R120, c[0x0][0x174], R123, 0x1, P1 ;  /* 0x00005d0078b37a11 */ /* 0x000fc400008f0c7b */
[----:B------:R-:W-:Y:S02]  /*c120*/  LOP3.LUT R10, R102, 0xffffffe0, RZ, 0xc0, !PT ;  /* 0xffffffe0660a7812 */ /* 0x000fe400078ec0ff */
[----:B------:R-:W-:-:S03]  /*c130*/  LOP3.LUT R172, R172, 0x6, RZ, 0xc0, !PT ;  /* 0x00000006acac7812 */ /* 0x000fc600078ec0ff */
[----:B------:R-:W-:-:S05]  /*c140*/  IMAD.IADD R10, R5, 0x1, -R10 ;  /* 0x00000001050a7824 */ /* 0x000fca00078e0a0a */
[----:B------:R-:W-:Y:S01]  /*c150*/  SHF.R.S32.HI R171, RZ, 0x1f, R10 ;  /* 0x0000001fffab7819 */ /* 0x000fe2000001140a */
[----:B------:R1:W-:Y:S03]  /*c160*/  @P0 STS.128 [R168+0x6000], RZ ;  /* 0x006000ffa8000388 */ /* 0x0003e60000000c00 */
[----:B------:R-:W-:-:S04]  /*c170*/  LEA.HI R171, R171, R10, RZ, 0x2 ;  /* 0x0000000aabab7211 */ /* 0x000fc800078f10ff */
[----:B------:R-:W-:Y:S01]  /*c180*/  SHF.R.S32.HI R171, RZ, 0x2, R171 ;  /* 0x00000002ffab7819 */ /* 0x000fe200000114ab */
[----:B-----5:R-:W-:Y:S01]  /*c190*/  FMUL.FTZ R0, R13, R0 ;  /* 0x000000000d007220 */ /* 0x020fe20000410000 */
        /* <DEDUP_REMOVED lines=9> */
.L_x_6780:
[----:B-1----:R-:W-:Y:S05]  /*c230*/  BSYNC B0 ;  /* 0x0000000000007941 */ /* 0x002fea0003800000 */
.L_x_6779:
        /* <DEDUP_REMOVED lines=13> */
.L_x_6782:
[----:B------:R-:W-:Y:S05]  /*c310*/  BSYNC B0 ;  /* 0x0000000000007941 */ /* 0x000fea0003800000 */
.L_x_6781:
        /* <DEDUP_REMOVED lines=15> */
.L_x_6784:
[----:B------:R-:W-:Y:S05]  /*c410*/  BSYNC B0 ;  /* 0x0000000000007941 */ /* 0x000fea0003800000 */
.L_x_6783:
        /* <DEDUP_REMOVED lines=17> */
.L_x_6786:
[----:B------:R-:W-:Y:S05]  /*c530*/  BSYNC B0 ;  /* 0x0000000000007941 */ /* 0x000fea0003800000 */
.L_x_6785:
        /* <DEDUP_REMOVED lines=15> */
.L_x_6788:
[----:B------:R-:W-:Y:S05]  /*c630*/  BSYNC B0 ;  /* 0x0000000000007941 */ /* 0x000fea0003800000 */
.L_x_6787:
        /* <DEDUP_REMOVED lines=17> */
.L_x_6790:
[----:B------:R-:W-:Y:S05]  /*c750*/  BSYNC B0 ;  /* 0x0000000000007941 */ /* 0x000fea0003800000 */
.L_x_6789:
        /* <DEDUP_REMOVED lines=17> */
.L_x_6792:
[----:B------:R-:W-:Y:S05]  /*c870*/  BSYNC B0 ;  /* 0x0000000000007941 */ /* 0x000fea0003800000 */
.L_x_6791:
        /* <DEDUP_REMOVED lines=17> */
.L_x_6794:
[----:B------:R-:W-:Y:S05]  /*c990*/  BSYNC B0 ;  /* 0x0000000000007941 */ /* 0x000fea0003800000 */
.L_x_6793:
[-C--:B------:R-:W-:Y:S01]  /*c9a0*/  LEA.HI R2, R4, R5.reuse, RZ, 0x4 ;  /* 0x0000000504027211 */ /* 0x080fe200078f20ff */
[----:B------:R-:W-:Y:S01]  /*c9b0*/  IMAD.SHL.U32 R128, R128, 0x8, RZ ;  /* 0x0000000880807824 */ /* 0x000fe200078e00ff */
[----:B------:R-:W-:Y:S01]  /*c9c0*/  LEA.HI R4, R4, R5, RZ, 0x3 ;  /* 0x0000000504047211 */ /* 0x000fe200078f18ff */
[----:B---3--:R-:W-:Y:S01]  /*c9d0*/  IMAD.SHL.U32 R7, R51, 0x40, RZ ;  /* 0x0000004033077824 */ /* 0x008fe200078e00ff */
[----:B------:R-:W-:Y:S01]  /*c9e0*/  SHF.R.S32.HI R157, RZ, 0x4, R2 ;  /* 0x00000004ff9d7819 */ /* 0x000fe20000011402 */
[----:B------:R-:W0:Y:S01]  /*c9f0*/  LDGDEPBAR ;  /* 0x00000000000079af */ /* 0x000e220000000000 */
[----:B------:R-:W-:Y:S02]  /*ca00*/  LOP3.LUT R4, R4, 0xfffffff8, RZ, 0xc0, !PT ;  /* 0xfffffff804047812 */ /* 0x000fe400078ec0ff */
[----:B------:R-:W-:Y:S02]  /*ca10*/  LEA.HI R6, R2, R157, RZ, 0x1 ;  /* 0x0000009d02067211 */ /* 0x000fe400078f08ff */
[----:B------:R-:W-:Y:S01]  /*ca20*/  SHF.R.S32.HI R102, RZ, 0x5, R102 ;  /* 0x00000005ff667819 */ /* 0x000fe20000011466 */
[----:B------:R-:W-:Y:S01]  /*ca30*/  IMAD.IADD R2, R5, 0x1, -R4 ;  /* 0x0000000105027824 */ /* 0x000fe200078e0a04 */
[----:B------:R-:W-:Y:S01]  /*ca40*/  LOP3.LUT R6, R6, 0xfffffffe, RZ, 0xc0, !PT ;  /* 0xfffffffe06067812 */ /* 0x000fe200078ec0ff */
[----:B------:R-:W-:Y:S01]  /*ca50*/  IMAD.SHL.U32 R5, R50, 0x40, RZ ;  /* 0x0000004032057824 */ /* 0x000fe200078e00ff */
[----:B------:R-:W-:Y:S01]  /*ca60*/  LOP3.LUT R7, R7, 0xfffffe00, RZ, 0xc0, !PT ;  /* 0xfffffe0007077812 */ /* 0x000fe200078ec0ff */
[C---:B------:R-:W-:Y:S01]  /*ca70*/  IMAD.SHL.U32 R4, R2.reuse, 0x40, RZ ;  /* 0x0000004002047824 */ /* 0x040fe200078e00ff */
[----:B------:R-:W-:Y:S01]  /*ca80*/  R2P PR, R2, 0x6 ;  /* 0x0000000602007804 */ /* 0x000fe20000000000 */
[----:B------:R-:W-:Y:S01]  /*ca90*/  IMAD.IADD R157, R157, 0x1, -R6 ;  /* 0x000000019d9d7824 */ /* 0x000fe200078e0a06 */
[----:B------:R-:W-:-:S02]  /*caa0*/  LOP3.LUT R5, R5, 0x1c0, RZ, 0xc0, !PT ;  /* 0x000001c005057812 */ /* 0x000fc400078ec0ff */
[----:B------:R-:W-:Y:S01]  /*cab0*/  LOP3.LUT R9, R4, 0x1c0, RZ, 0xc0, !PT ;  /* 0x000001c004097812 */ /* 0x000fe200078ec0ff */
[----:B------:R-:W-:Y:S01]  /*cac0*/  IMAD.SHL.U32 R4, R157, 0x8, RZ ;  /* 0x000000089d047824 */ /* 0x000fe200078e00ff */
[----:B------:R-:W-:Y:S02]  /*cad0*/  SHF.R.U32.HI R11, RZ, 0x3, R5 ;  /* 0x00000003ff0b7819 */ /* 0x000fe40000011605 */
[----:B------:R-:W-:Y:S02]  /*cae0*/  LOP3.LUT R128, R9, 0x8, R128, 0xf8, !PT ;  /* 0x0000000809807812 */ /* 0x000fe400078ef880 */
[----:B------:R-:W-:Y:S02]  /*caf0*/  SHF.R.U32.HI R9, RZ, 0x3, R9 ;  /* 0x00000003ff097819 */ /* 0x000fe40000011609 */
[----:B------:R-:W-:Y:S01]  /*cb00*/  LOP3.LUT R4, R5, 0x8, R4, 0xf8, !PT ;  /* 0x0000000805047812 */ /* 0x000fe200078ef804 */
[----:B------:R-:W-:Y:S01]  /*cb10*/  IMAD R5, R102, 0x400, R7 ;  /* 0x0000040066057824 */ /* 0x000fe200078e0207 */
[----:B------:R-:W-:Y:S01]  /*cb20*/  LOP3.LUT R128, R128, R9, RZ, 0x3c, !PT ;  /* 0x0000000980807212 */ /* 0x000fe200078e3cff */
[----:B------:R-:W-:Y:S01]  /*cb30*/  IMAD R102, R134, 0x4, R102 ;  /* 0x0000000486667824 */ /* 0x000fe200078e0266 */
[----:B------:R-:W-:Y:S01]  /*cb40*/  LOP3.LUT R6, R4, R11, RZ, 0x3c, !PT ;  /* 0x0000000b04067212 */ /* 0x000fe200078e3cff */
[----:B------:R-:W-:Y:S01]  /*cb50*/  IMAD.MOV.U32 R4, RZ, RZ, 0x20 ;  /* 0x00000020ff047424 */ /* 0x000fe200078e00ff */
[----:B------:R-:W-:Y:S01]  /*cb60*/  LOP3.LUT P0, RZ, R50, 0x2, RZ, 0xc0, !PT ;  /* 0x0000000232ff7812 */ /* 0x000fe2000780c0ff */
[----:B------:R-:W-:-:S02]  /*cb70*/  IMAD R157, R157, 0x200, R128 ;  /* 0x000002009d9d7824 */ /* 0x000fc400078e0280 */
[----:B------:R-:W-:Y:S01]  /*cb80*/  IMAD.IADD R158, R6, 0x1, R5 ;  /* 0x00000001069e7824 */ /* 0x000fe200078e0205 */
[C---:B------:R-:W-:Y:S01]  /*cb90*/  SEL R2, R4.reuse, 0xffffffe0, !P1 ;  /* 0xffffffe004027807 */ /* 0x040fe20004800000 */
[----:B------:R-:W-:Y:S01]  /*cba0*/  IMAD.SHL.U32 R157, R157, 0x2, RZ ;  /* 0x000000029d9d7824 */ /* 0x000fe200078e00ff */
[----:B------:R-:W-:Y:S01]  /*cbb0*/  SEL R4, R4, 0xffffffe0, !P0 ;  /* 0xffffffe004047807 */ /* 0x000fe20004000000 */
[----:B------:R-:W-:Y:S01]  /*cbc0*/  IMAD.SHL.U32 R158, R158, 0x2, RZ ;  /* 0x000000029e9e7824 */ /* 0x000fe200078e00ff */
[----:B------:R-:W-:Y:S01]  /*cbd0*/  LOP3.LUT P0, RZ, R50, 0x4, RZ, 0xc0, !PT ;  /* 0x0000000432ff7812 */ /* 0x000fe2000780c0ff */
[C---:B--2---:R-:W-:Y:S01]  /*cbe0*/  IMAD.IADD R151, R157.reuse, 0x1, R2 ;  /* 0x000000019d977824 */ /* 0x044fe200078e0202 */
[----:B-1----:R-:W-:Y:S01]  /*cbf0*/  LDSM.16.M88.4 R12, [R157+0x2000] ;  /* 0x002000009d0c783b */ /* 0x002fe20000000200 */
[----:B------:R-:W-:Y:S01]  /*cc00*/  IMAD.IADD R156, R158, 0x1, R4 ;  /* 0x000000019e9c7824 */ /* 0x000fe200078e0204 */
[C---:B------:R-:W-:Y:S01]  /*cc10*/  IADD3 R50, R157.reuse, 0x2000, RZ ;  /* 0x000020009d327810 */ /* 0x040fe20007ffe0ff */
[----:B------:R-:W-:Y:S01]  /*cc20*/  IMAD.MOV.U32 R5, RZ, RZ, 0x40 ;  /* 0x00000040ff057424 */ /* 0x000fe200078e00ff */
[----:B------:R-:W1:Y:S01]  /*cc30*/  LDSM.16.M88.4 R20, [R158] ;  /* 0x000000009e14783b */ /* 0x000e620000000200 */
[----:B------:R-:W-:-:S02]  /*cc40*/  IADD3 R154, R157, 0x2040, RZ ;  /* 0x000020409d9a7810 */ /* 0x000fc40007ffe0ff */
[----:B------:R-:W-:Y:S01]  /*cc50*/  @P2 IADD3 R154, R50, -0x40, RZ ;  /* 0xffffffc0329a2810 */ /* 0x000fe20007ffe0ff */
[----:B------:R-:W2:Y:S01]  /*cc60*/  LDSM.16.M88.4 R72, [R157+0x2800] ;  /* 0x002800009d48783b */ /* 0x000ea20000000200 */
[----:B------:R-:W-:Y:S01]  /*cc70*/  SEL R5, R5, 0xffffffc0, !P0 ;  /* 0xffffffc005057807 */ /* 0x000fe20004000000 */
[----:B------:R-:W-:Y:S01]  /*cc80*/  IMAD.U32 R50, R102, 0x10, R171 ;  /* 0x0000001066327824 */ /* 0x000fe200078e00ab */
[----:B------:R-:W-:Y:S01]  /*cc90*/  LOP3.LUT R6, R6, R7, RZ, 0xfc, !PT ;  /* 0x0000000706067212 */ /* 0x000fe200078efcff */
[----:B------:R-:W-:Y:S01]  /*cca0*/  LDSM.16.M88.4 R84, [R151+0x2000] ;  /* 0x002000009754783b */ /* 0x000fe20000000200 */
[----:B------:R-:W-:Y:S01]  /*ccb0*/  IMAD.IADD R140, R2, 0x1, R154 ;  /* 0x00000001028c7824 */ /* 0x000fe200078e029a */
[----:B------:R-:W-:Y:S01]  /*ccc0*/  IADD3 R147, R154, 0x800, RZ ;  /* 0x000008009a937810 */ /* 0x000fe20007ffe0ff */
[----:B------:R-:W-:Y:S01]  /*ccd0*/  IMAD.IADD R155, R158, 0x1, R5 ;  /* 0x000000019e9b7824 */ /* 0x000fe200078e0205 */
[----:B------:R-:W3:Y:S01]  /*cce0*/  LDSM.16.M88.4 R52, [R156] ;  /* 0x000000009c34783b */ /* 0x000ee20000000200 */
[----:B------:R-:W-:Y:S01]  /*ccf0*/  IADD3 R50, -R163, 0x1, R50 ;  /* 0x00000001a3327810 */ /* 0x000fe20007ffe132 */
[----:B------:R-:W-:Y:S01]  /*cd00*/  IMAD.IADD R2, R3, 0x1, R172 ;  /* 0x0000000103027824 */ /* 0x000fe200078e02ac */
[----:B------:R-:W-:Y:S01]  /*cd10*/  IADD3 R146, R154, 0x1000, RZ ;  /* 0x000010009a927810 */ /* 0x000fe20007ffe0ff */
[----:B------:R-:W5:Y:S01]  /*cd20*/  LDSM.16.M88.4 R80, [R151+0x2800] ;  /* 0x002800009750783b */ /* 0x000f620000000200 */
[----:B------:R-:W-:Y:S01]  /*cd30*/  IMAD.IADD R153, R4, 0x1, R155 ;  /* 0x0000000104997824 */ /* 0x000fe200078e029b */
[----:B------:R-:W-:Y:S01]  /*cd40*/  IADD3 R50, R50, c[0x0][0x2e8], R49 ;  /* 0x0000ba0032327a10 */ /* 0x000fe20007ffe031 */
[----:B------:R-:W-:Y:S01]  /*cd50*/  I2F R51, R2 ;  /* 0x0000000200337306 */ /* 0x000fe20000201400 */
[----:B------:R-:W4:Y:S01]  /*cd60*/  LDSM.16.M88.4 R56, [R157+0x3800] ;  /* 0x003800009d38783b */ /* 0x000f220000000200 */
[----:B------:R-:W-:-:S02]  /*cd70*/  IADD3 R145, R154, 0x1800, RZ ;  /* 0x000018009a917810 */ /* 0x000fc40007ffe0ff */
[C---:B------:R-:W-:Y:S01]  /*cd80*/  IADD3 R144, R154.reuse, 0x2000, RZ ;  /* 0x000020009a907810 */ /* 0x040fe20007ffe0ff */
[----:B------:R-:W3:Y:S01]  /*cd90*/  LDSM.16.M88.4 R64, [R157+0x3000] ;  /* 0x003000009d40783b */ /* 0x000ee20000000200 */
[C---:B------:R-:W-:Y:S02]  /*cda0*/  IADD3 R143, R154.reuse, 0x2800, RZ ;  /* 0x000028009a8f7810 */ /* 0x040fe40007ffe0ff */
[C---:B------:R-:W-:Y:S01]  /*cdb0*/  IADD3 R142, R154.reuse, 0x3000, RZ ;  /* 0x000030009a8e7810 */ /* 0x040fe20007ffe0ff */
[----:B------:R-:W3:Y:S01]  /*cdc0*/  LDSM.16.M88.4 R44, [R157+0x4000] ;  /* 0x004000009d2c783b */ /* 0x000ee20000000200 */
[----:B------:R-:W-:-:S03]  /*cdd0*/  IADD3 R141, R154, 0x3800, RZ ;  /* 0x000038009a8d7810 */ /* 0x000fc60007ffe0ff */
[----:B------:R-:W3:Y:S04]  /*cde0*/  LDSM.16.M88.4 R36, [R157+0x4800] ;  /* 0x004800009d24783b */ /* 0x000ee80000000200 */
[----:B------:R-:W4:Y:S01]  /*cdf0*/  LDSM.16.M88.4 R28, [R157+0x5000] ;  /* 0x005000009d1c783b */ /* 0x000f220000000200 */
[C---:B-1----:R-:W-:Y:S03]  /*ce00*/  HMMA.16816.F32 R16, R20.reuse, R12, RZ ;  /* 0x0000000c1410723c */ /* 0x042fe600000018ff */
[----:B------:R-:W1:Y:S04]  /*ce10*/  LDSM.16.M88.4 R88, [R157+0x5800] ;  /* 0x005800009d58783b */ /* 0x000e680000000200 */
[----:B------:R-:W1:Y:S01]  /*ce20*/  LDSM.16.M88.4 R104, [R151+0x3800] ;  /* 0x003800009768783b */ /* 0x000e620000000200 */
[C---:B--2---:R-:W-:Y:S03]  /*ce30*/  HMMA.16816.F32 R8, R20.reuse, R72, RZ ;  /* 0x000000481408723c */ /* 0x044fe600000018ff */
[----:B------:R-:W2:Y:S04]  /*ce40*/  LDSM.16.M88.4 R76, [R151+0x3000] ;  /* 0x00300000974c783b */ /* 0x000ea80000000200 */
[----:B------:R-:W-:Y:S01]  /*ce50*/  LDSM.16.M88.4 R116, [R151+0x4000] ;  /* 0x004000009774783b */ /* 0x000fe20000000200 */
[C---:B------:R-:W-:Y:S03]  /*ce60*/  HMMA.16816.F32 R12, R20.reuse, R14, RZ ;  /* 0x0000000e140c723c */ /* 0x040fe600000018ff */
[----:B------:R-:W-:Y:S04]  /*ce70*/  LDSM.16.M88.4 R96, [R151+0x4800] ;  /* 0x004800009760783b */ /* 0x000fe80000000200 */
[----:B------:R-:W-:Y:S01]  /*ce80*/  LDSM.16.M88.4 R92, [R151+0x5000] ;  /* 0x00500000975c783b */ /* 0x000fe20000000200 */
[----:B------:R-:W-:Y:S03]  /*ce90*/  HMMA.16816.F32 R72, R20, R74, RZ ;  /* 0x0000004a1448723c */ /* 0x000fe600000018ff */
[----:B------:R-:W-:Y:S05]  /*cea0*/  LDSM.16.M88.4 R108, [R153] ;  /* 0x00000000996c783b */ /* 0x000fea0000000200 */
[C---:B---3--:R-:W-:Y:S08]  /*ceb0*/  HMMA.16816.F32 R16, R52.reuse, R84, R16 ;  /* 0x000000543410723c */ /* 0x048ff00000001810 */
[C---:B------:R-:W-:Y:S01]  /*cec0*/  HMMA.16816.F32 R12, R52.reuse, R86, R12 ;  /* 0x00000056340c723c */ /* 0x040fe2000000180c */
[----:B------:R-:W-:Y:S07]  /*ced0*/  LDSM.16.M88.4 R84, [R155] ;  /* 0x000000009b54783b */ /* 0x000fee0000000200 */
[C---:B-----5:R-:W-:Y:S08]  /*cee0*/  HMMA.16816.F32 R8, R52.reuse, R80, R8 ;  /* 0x000000503408723c */ /* 0x060ff00000001808 */
[----:B------:R-:W-:Y:S01]  /*cef0*/  HMMA.16816.F32 R72, R52, R82, R72 ;  /* 0x000000523448723c */ /* 0x000fe20000001848 */
[----:B------:R-:W3:Y:S07]  /*cf00*/  LDSM.16.M88.4 R80, [R154] ;  /* 0x000000009a50783b */ /* 0x000eee0000000200 */
        /* <DEDUP_REMOVED lines=15> */
[----:B------:R-:W4:Y:S07]  /*d000*/  LDSM.16.M88.4 R104, [R140] ;  /* 0x000000008c68783b */ /* 0x000f2e0000000200 */
[C---:B--2---:R-:W-:Y:S08]  /*d010*/  HMMA.16816.F32 R68, R52.reuse, R76, R68 ;  /* 0x0000004c3444723c */ /* 0x044ff00000001844 */
[----:B------:R-:W-:Y:S01]  /*d020*/  HMMA.16816.F32 R64, R52, R78, R64 ;  /* 0x0000004e3440723c */ /* 0x000fe20000001840 */
[----:B------:R-:W2:Y:S07]  /*d030*/  LDSM.16.M88.4 R76, [R154+0x800] ;  /* 0x000800009a4c783b */ /* 0x000eae0000000200 */
[C---:B---3--:R-:W-:Y:S08]  /*d040*/  HMMA.16816.F32 R16, R84.reuse, R80, R16 ;  /* 0x000000505410723c */ /* 0x048ff00000001810 */
[----:B------:R-:W-:Y:S01]  /*d050*/  HMMA.16816.F32 R80, R84, R82, R12 ;  /* 0x000000525450723c */ /* 0x000fe2000000180c */
[----:B------:R-:W3:Y:S07]  /*d060*/  LDSM.16.M88.4 R12, [R154+0x1000] ;  /* 0x001000009a0c783b */ /* 0x000eee0000000200 */
[C---:B------:R-:W-:Y:S08]  /*d070*/  HMMA.16816.F32 R112, R52.reuse, R116, R112 ;  /* 0x000000743470723c */ /* 0x040ff00000001870 */
[C---:B------:R-:W-:Y:S08]  /*d080*/  HMMA.16816.F32 R44, R52.reuse, R118, R44 ;  /* 0x00000076342c723c */ /* 0x040ff0000000182c */
[C---:B------:R-:W-:Y:S08]  /*d090*/  HMMA.16816.F32 R40, R52.reuse, R96, R40 ;  /* 0x000000603428723c */ /* 0x040ff00000001828 */
[C---:B------:R-:W-:Y:S08]  /*d0a0*/  HMMA.16816.F32 R36, R52.reuse, R98, R36 ;  /* 0x000000623424723c */ /* 0x040ff00000001824 */
[C---:B------:R-:W-:Y:S08]  /*d0b0*/  HMMA.16816.F32 R32, R52.reuse, R92, R32 ;  /* 0x0000005c3420723c */ /* 0x040ff00000001820 */
[C---:B------:R-:W-:Y:S07]  /*d0c0*/  HMMA.16816.F32 R28, R52.reuse, R94, R28 ;  /* 0x0000005e341c723c */ /* 0x040fee000000181c */
[C---:B------:R-:W-:Y:S01]  /*d0d0*/  IADD3 R95, R2.reuse, 0x9, RZ ;  /* 0x00000009025f7810 */ /* 0x040fe20007ffe0ff */
[C---:B-1----:R-:W-:Y:S07]  /*d0e0*/  HMMA.16816.F32 R24, R52.reuse, R88, R24 ;  /* 0x000000583418723c */ /* 0x042fee0000001818 */
[C---:B------:R-:W-:Y:S01]  /*d0f0*/  IADD3 R88, R2.reuse, 0x8, RZ ;  /* 0x0000000802587810 */ /* 0x040fe20007ffe0ff */
[----:B------:R-:W-:Y:S01]  /*d100*/  HMMA.16816.F32 R20, R52, R90, R20 ;  /* 0x0000005a3414723c */ /* 0x000fe20000001814 */
[----:B------:R-:W1:Y:S01]  /*d110*/  LDSM.16.M88.4 R52, [R140+0x800] ;  /* 0x000800008c34783b */ /* 0x000e620000000200 */
[----:B------:R-:W-:Y:S01]  /*d120*/  IADD3 R89, R2, 0x1, RZ ;  /* 0x0000000102597810 */ /* 0x000fe20007ffe0ff */
[----:B------:R-:W5:Y:S05]  /*d130*/  I2F R93, R88 ;  /* 0x00000058005d7306 */ /* 0x000f6a0000201400 */
[----:B----4-:R-:W-:Y:S03]  /*d140*/  HMMA.16816.F32 R80, R108, R106, R80 ;  /* 0x0000006a6c50723c */ /* 0x010fe60000001850 */
[----:B------:R4:W1:Y:S05]  /*d150*/  I2F R92, R89 ;  /* 0x00000059005c7306 */ /* 0x00086a0000201400 */
[C---:B--2---:R-:W-:Y:S08]  /*d160*/  HMMA.16816.F32 R72, R84.reuse, R78, R72 ;  /* 0x0000004e5448723c */ /* 0x044ff00000001848 */
[----:B------:R-:W-:Y:S07]  /*d170*/  HMMA.16816.F32 R8, R84, R76, R8 ;  /* 0x0000004c5408723c */ /* 0x000fee0000001808 */
[C---:B------:R-:W-:Y:S01]  /*d180*/  IADD3 R76, R50.reuse, 0x8, RZ ;  /* 0x00000008324c7810 */ /* 0x040fe20007ffe0ff */
[----:B------:R-:W-:Y:S01]  /*d190*/  HMMA.16816.F32 R16, R108, R104, R16 ;  /* 0x000000686c10723c */ /* 0x000fe20000001810 */
[----:B------:R-:W-:Y:S01]  /*d1a0*/  IMNMX R50, R50, R49, PT ;  /* 0x0000003132327217 */ /* 0x000fe20003800200 */
[----:B-----5:R-:W-:Y:S01]  /*d1b0*/  FFMA.FTZ R82, R0, R93, R82 ;  /* 0x0000005d00527223 */ /* 0x020fe20000010052 */
[----:B------:R-:W-:Y:S01]  /*d1c0*/  IMNMX R49, R76, R49, PT ;  /* 0x000000314c317217 */ /* 0x000fe20003800200 */
[----:B------:R-:W-:Y:S01]  /*d1d0*/  FFMA.FTZ R80, R0, R93, R80 ;  /* 0x0000005d00507223 */ /* 0x000fe20000010050 */
[----:B------:R-:W2:Y:S01]  /*d1e0*/  LDSM.16.M88.4 R76, [R154+0x1800] ;  /* 0x001800009a4c783b */ /* 0x000ea20000000200 */
[----:B------:R-:W-:-:S02]  /*d1f0*/  ISETP.GE.AND P1, PT, R89, R50, PT ;  /* 0x000000325900720c */ /* 0x000fc40003f26270 */
[----:B---3--:R-:W-:Y:S01]  /*d200*/  HMMA.16816.F32 R68, R84, R12, R68 ;  /* 0x0000000c5444723c */ /* 0x008fe20000001844 */
[----:B------:R-:W3:Y:S01]  /*d210*/  I2F R12, R95 ;  /* 0x0000005f000c7306 */ /* 0x000ee20000201400 */
[-C--:B------:R-:W-:Y:S02]  /*d220*/  ISETP.GE.AND P0, PT, R89, R49.reuse, PT ;  /* 0x000000315900720c */ /* 0x080fe40003f06270 */
[CC--:B------:R-:W-:Y:S02]  /*d230*/  ISETP.GE.AND P2, PT, R88.reuse, R50.reuse, PT ;  /* 0x000000325800720c */ /* 0x0c0fe40003f46270 */
[----:B------:R-:W-:Y:S02]  /*d240*/  ISETP.GE.AND P3, PT, R88, R49, PT ;  /* 0x000000315800720c */ /* 0x000fe40003f66270 */
[----:B----4-:R-:W4:Y:S01]  /*d250*/  LDSM.16.M88.4 R88, [R140+0x1000] ;  /* 0x001000008c58783b */ /* 0x010f220000000200 */
[----:B-1----:R-:W-:Y:S01]  /*d260*/  HMMA.16816.F32 R72, R108, R54, R72 ;  /* 0x000000366c48723c */ /* 0x002fe20000001848 */
[----:B------:R-:W-:-:S02]  /*d270*/  ISETP.GE.AND P4, PT, R95, R50, PT ;  /* 0x000000325f00720c */ /* 0x000fc40003f86270 */
[----:B------:R-:W-:Y:S02]  /*d280*/  ISETP.GE.AND P5, PT, R95, R49, PT ;  /* 0x000000315f00720c */ /* 0x000fe40003fa6270 */
[----:B------:R-:W-:Y:S02]  /*d290*/  IADD3 R13, R2, 0x10, RZ ;  /* 0x00000010020d7810 */ /* 0x000fe40007ffe0ff */
[C---:B------:R-:W-:Y:S01]  /*d2a0*/  FFMA.FTZ R19, R0.reuse, R92, R19 ;  /* 0x0000005c00137223 */ /* 0x040fe20000010013 */
[----:B------:R-:W-:Y:S01]  /*d2b0*/  HMMA.16816.F32 R8, R108, R52, R8 ;  /* 0x000000346c08723c */ /* 0x000fe20000001808 */
[-C--:B---3--:R-:W-:Y:S01]  /*d2c0*/  FFMA.FTZ R81, R0, R12.reuse, R81 ;  /* 0x0000000c00517223 */ /* 0x088fe20000010051 */
[----:B------:R-:W-:Y:S01]  /*d2d0*/  FSEL R97, R82, -INF , !P3 ;  /* 0xff80000052617808 */ /* 0x000fe20005800000 */
[C---:B------:R-:W-:Y:S01]  /*d2e0*/  FFMA.FTZ R54, R0.reuse, R12, R83 ;  /* 0x0000000c00367223 */ /* 0x040fe20000010053 */
[----:B------:R-:W-:Y:S01]  /*d2f0*/  FSEL R19, R19, -INF , !P0 ;  /* 0xff80000013137808 */ /* 0x000fe20004000000 */
[----:B------:R-:W-:Y:S01]  /*d300*/  FFMA.FTZ R94, R0, R92, R17 ;  /* 0x0000005c005e7223 */ /* 0x000fe20000010011 */
[----:B------:R-:W-:Y:S01]  /*d310*/  FSEL R82, R81, -INF , !P4 ;  /* 0xff80000051527808 */ /* 0x000fe20006000000 */
[----:B------:R-:W1:Y:S01]  /*d320*/  I2F R17, R13 ;  /* 0x0000000d00117306 */ /* 0x000e620000201400 */
[C---:B------:R-:W-:Y:S01]  /*d330*/  IADD3 R53, R2.reuse, 0x11, RZ ;  /* 0x0000001102357810 */ /* 0x040fe20007ffe0ff */
[----:B------:R-:W-:Y:S01]  /*d340*/  HMMA.16816.F32 R64, R84, R14, R64 ;  /* 0x0000000e5440723c */ /* 0x000fe20000001840 */
[----:B------:R-:W-:Y:S01]  /*d350*/  IADD3 R52, R2, 0x18, RZ ;  /* 0x0000001802347810 */ /* 0x000fe20007ffe0ff */
[----:B------:R-:W-:Y:S01]  /*d360*/  FFMA.FTZ R7, R0, R51, R18 ;  /* 0x0000003300077223 */ /* 0x000fe20000010012 */
[----:B------:R-:W-:-:S02]  /*d370*/  FSEL R80, R80, -INF , !P2 ;  /* 0xff80000050507808 */ /* 0x000fc40005000000 */
[----:B------:R-:W-:Y:S01]  /*d380*/  FSEL R81, R54, -INF , !P5 ;  /* 0xff80000036517808 */ /* 0x000fe20006800000 */
[----:B------:R-:W3:Y:S01]  /*d390*/  I2F R93, R53 ;  /* 0x00000035005d7306 */ /* 0x000ee20000201400 */
[CC--:B------:R-:W-:Y:S02]  /*d3a0*/  ISETP.GE.AND P2, PT, R53.reuse, R50.reuse, PT ;  /* 0x000000323500720c */ /* 0x0c0fe40003f46270 */
[-C--:B------:R-:W-:Y:S02]  /*d3b0*/  ISETP.GE.AND P0, PT, R53, R49.reuse, PT ;  /* 0x000000313500720c */ /* 0x080fe40003f06270 */
[CC--:B------:R-:W-:Y:S01]  /*d3c0*/  ISETP.GE.AND P3, PT, R52.reuse, R50.reuse, PT ;  /* 0x000000323400720c */ /* 0x0c0fe20003f66270 */
[C---:B--2---:R-:W-:Y:S01]  /*d3d0*/  HMMA.16816.F32 R60, R84.reuse, R76, R60 ;  /* 0x0000004c543c723c */ /* 0x044fe2000000183c */
[----:B------:R-:W-:Y:S01]  /*d3e0*/  ISETP.GE.AND P5, PT, R52, R49, PT ;  /* 0x000000313400720c */ /* 0x000fe20003fa6270 */
[----:B------:R2:W5:Y:S01]  /*d3f0*/  I2F R83, R52 ;  /* 0x0000003400537306 */ /* 0x0005620000201400 */
[----:B------:R-:W-:Y:S01]  /*d400*/  FSEL R92, R94, -INF , !P1 ;  /* 0xff8000005e5c7808 */ /* 0x000fe20004800000 */
[CC--:B-1----:R-:W-:Y:S01]  /*d410*/  FFMA.FTZ R94, R0.reuse, R17.reuse, R8 ;  /* 0x00000011005e7223 */ /* 0x0c2fe20000010008 */
[CC--:B------:R-:W-:Y:S01]  /*d420*/  ISETP.GE.AND P6, PT, R13.reuse, R50.reuse, PT ;  /* 0x000000320d00720c */ /* 0x0c0fe20003fc6270 */
[----:B------:R-:W-:Y:S01]  /*d430*/  FFMA.FTZ R17, R0, R17, R10 ;  /* 0x0000001100117223 */ /* 0x000fe2000001000a */
[----:B------:R-:W-:Y:S01]  /*d440*/  ISETP.GE.AND P1, PT, R13, R49, PT ;  /* 0x000000310d00720c */ /* 0x000fe20003f26270 */
[----:B------:R-:W-:Y:S01]  /*d450*/  HMMA.16816.F32 R56, R84, R78, R56 ;  /* 0x0000004e5438723c */ /* 0x000fe20000001838 */
[----:B------:R-:W1:Y:S01]  /*d460*/  LDSM.16.M88.4 R12, [R154+0x2000] ;  /* 0x002000009a0c783b */ /* 0x000e620000000200 */
[----:B------:R-:W-:Y:S01]  /*d470*/  IADD3 R95, R2, 0x19, RZ ;  /* 0x00000019025f7810 */ /* 0x000fe20007ffe0ff */
[-C--:B---3--:R-:W-:Y:S01]  /*d480*/  FFMA.FTZ R11, R0, R93.reuse, R11 ;  /* 0x0000005d000b7223 */ /* 0x088fe2000001000b */
[----:B------:R-:W-:Y:S01]  /*d490*/  IADD3 R76, R2, 0x20, RZ ;  /* 0x00000020024c7810 */ /* 0x000fe20007ffe0ff */
[----:B------:R-:W-:Y:S01]  /*d4a0*/  FFMA.FTZ R9, R0, R93, R9 ;  /* 0x0000005d00097223 */ /* 0x000fe20000010009 */
[----:B------:R-:W3:Y:S01]  /*d4b0*/  I2F R8, R95 ;  /* 0x0000005f00087306 */ /* 0x000ee20000201400 */
[----:B------:R-:W-:Y:S01]  /*d4c0*/  FSEL R94, R94, -INF , !P6 ;  /* 0xff8000005e5e7808 */ /* 0x000fe20007000000 */
[C---:B----4-:R-:W-:Y:S01]  /*d4d0*/  HMMA.16816.F32 R68, R108.reuse, R88, R68 ;  /* 0x000000586c44723c */ /* 0x050fe20000001844 */
[----:B------:R-:W-:Y:S01]  /*d4e0*/  FSEL R177, R11, -INF , !P0 ;  /* 0xff8000000bb17808 */ /* 0x000fe20004000000 */
[----:B--2---:R-:W2:Y:S01]  /*d4f0*/  LDSM.16.M88.4 R52, [R140+0x1800] ;  /* 0x001800008c34783b */ /* 0x004ea20000000200 */
[CC--:B-----5:R-:W-:Y:S01]  /*d500*/  FFMA.FTZ R11, R0.reuse, R83.reuse, R72 ;  /* 0x00000053000b7223 */ /* 0x0e0fe20000010048 */
[----:B------:R-:W-:Y:S01]  /*d510*/  ISETP.GE.AND P6, PT, R95, R50, PT ;  /* 0x000000325f00720c */ /* 0x000fe20003fc6270 */
[----:B------:R-:W-:Y:S01]  /*d520*/  FFMA.FTZ R74, R0, R83, R74 ;  /* 0x00000053004a7223 */ /* 0x000fe2000001004a */
[----:B------:R4:W5:Y:S01]  /*d530*/  I2F R89, R76 ;  /* 0x0000004c00597306 */ /* 0x0009620000201400 */
[----:B------:R-:W-:Y:S01]  /*d540*/  IADD3 R72, R2, 0x28, RZ ;  /* 0x0000002802487810 */ /* 0x000fe20007ffe0ff */
[----:B------:R-:W-:Y:S01]  /*d550*/  HMMA.16816.F32 R64, R108, R90, R64 ;  /* 0x0000005a6c40723c */ /* 0x000fe20000001840 */
[----:B------:R-:W-:-:S02]  /*d560*/  FSEL R88, R9, -INF , !P2 ;  /* 0xff80000009587808 */ /* 0x000fc40005000000 */
[----:B------:R-:W-:Y:S02]  /*d570*/  IADD3 R9, R2, 0x21, RZ ;  /* 0x0000002102097810 */ /* 0x000fe40007ffe0ff */
[----:B------:R-:W-:Y:S01]  /*d580*/  P2R R10, PR, RZ, 0x40 ;  /* 0x00000040ff0a7803 */ /* 0x000fe20000000000 */
[----:B------:R-:W1:Y:S01]  /*d590*/  I2F R83, R72 ;  /* 0x0000004800537306 */ /* 0x000e620000201400 */
[----:B------:R-:W-:Y:S01]  /*d5a0*/  FSEL R17, R17, -INF , !P1 ;  /* 0xff80000011117808 */ /* 0x000fe20004800000 */
[----:B---3--:R-:W-:Y:S01]  /*d5b0*/  FFMA.FTZ R73, R0, R8, R73 ;  /* 0x0000000800497223 */ /* 0x008fe20000010049 */
[----:B------:R-:W-:Y:S01]  /*d5c0*/  ISETP.GE.AND P6, PT, R76, R50, PT ;  /* 0x000000324c00720c */ /* 0x000fe20003fc6270 */
[----:B------:R-:W-:Y:S01]  /*d5d0*/  FFMA.FTZ R75, R0, R8, R75 ;  /* 0x00000008004b7223 */ /* 0x000fe2000001004b */
[----:B------:R-:W-:Y:S02]  /*d5e0*/  ISETP.GE.AND P1, PT, R76, R49, PT ;  /* 0x000000314c00720c */ /* 0x000fe40003f26270 */
[----:B------:R-:W-:Y:S01]  /*d5f0*/  IADD3 R90, R2, 0x29, RZ ;  /* 0x00000029025a7810 */ /* 0x000fe20007ffe0ff */
[----:B------:R3:W3:Y:S01]  /*d600*/  I2F R93, R9 ;  /* 0x00000009005d7306 */ /* 0x0006e20000201400 */
[----:B----4-:R-:W-:Y:S01]  /*d610*/  FSEL R76, R11, -INF , !P3 ;  /* 0xff8000000b4c7808 */ /* 0x010fe20005800000 */
[-C--:B-----5:R-:W-:Y:S01]  /*d620*/  FFMA.FTZ R70, R0, R89.reuse, R70 ;  /* 0x0000005900467223 */ /* 0x0a0fe20000010046 */
[----:B------:R-:W-:Y:S01]  /*d630*/  ISETP.NE.AND P3, PT, R10, RZ, PT ;  /* 0x000000ff0a00720c */ /* 0x000fe20003f65270 */
[----:B------:R-:W-:Y:S01]  /*d640*/  FFMA.FTZ R68, R0, R89, R68 ;  /* 0x0000005900447223 */ /* 0x000fe20000010044 */
[----:B------:R-:W-:-:S02]  /*d650*/  ISETP.GE.AND P2, PT, R9, R50, PT ;  /* 0x000000320900720c */ /* 0x000fc40003f46270 */
[----:B------:R-:W-:Y:S02]  /*d660*/  ISETP.GE.AND P0, PT, R9, R49, PT ;  /* 0x000000310900720c */ /* 0x000fe40003f06270 */
[----:B------:R-:W-:Y:S01]  /*d670*/  FSEL R78, R73, -INF , !P3 ;  /* 0xff800000494e7808 */ /* 0x000fe20005800000 */
[----:B-1----:R-:W-:Y:S01]  /*d680*/  FFMA.FTZ R64, R0, R83, R64 ;  /* 0x0000005300407223 */ /* 0x002fe20000010040 */
[----:B------:R-:W-:Y:S01]  /*d690*/  HMMA.16816.F32 R112, R84, R12, R112 ;  /* 0x0000000c5470723c */ /* 0x000fe20000001870 */
[----:B------:R-:W-:Y:S01]  /*d6a0*/  ISETP.GE.AND P3, PT, R72, R50, PT ;  /* 0x000000324800720c */ /* 0x000fe20003f66270 */
[----:B------:R-:W1:Y:S01]  /*d6b0*/  I2F R12, R90 ;  /* 0x0000005a000c7306 */ /* 0x000e620000201400 */
[----:B------:R-:W-:Y:S01]  /*d6c0*/  ISETP.GE.AND P4, PT, R95, R49, PT ;  /* 0x000000315f00720c */ /* 0x000fe20003f86270 */
[C---:B------:R-:W-:Y:S01]  /*d6d0*/  FFMA.FTZ R139, R0.reuse, R83, R66 ;  /* 0x00000053008b7223 */ /* 0x040fe20000010042 */
[----:B---3--:R-:W3:Y:S01]  /*d6e0*/  LDSM.16.M88.4 R8, [R154+0x2800] ;  /* 0x002800009a08783b */ /* 0x008ee20000000200 */
[----:B------:R-:W-:Y:S01]  /*d6f0*/  P2R R91, PR, RZ, 0x8 ;  /* 0x00000008ff5b7803 */ /* 0x000fe20000000000 */
[-C--:B------:R-:W-:Y:S01]  /*d700*/  FFMA.FTZ R71, R0, R93.reuse, R71 ;  /* 0x0000005d00477223 */ /* 0x080fe20000010047 */
[----:B------:R-:W-:Y:S01]  /*d710*/  IADD3 R13, R2, 0x30, RZ ;  /* 0x00000030020d7810 */ /* 0x000fe20007ffe0ff */
[----:B--2---:R-:W-:Y:S01]  /*d720*/  HMMA.16816.F32 R60, R108, R52, R60 ;  /* 0x000000346c3c723c */ /* 0x004fe2000000183c */
[----:B------:R-:W-:Y:S01]  /*d730*/  FSEL R135, R70, -INF , !P1 ;  /* 0xff80000046877808 */ /* 0x000fe20004800000 */
[----:B------:R-:W-:Y:S01]  /*d740*/  FFMA.FTZ R69, R0, R93, R69 ;  /* 0x0000005d00457223 */ /* 0x000fe20000010045 */
[----:B------:R-:W2:Y:S01]  /*d750*/  I2F R53, R13 ;  /* 0x0000000d00357306 */ /* 0x000ea20000201400 */
[----:B------:R-:W-:-:S02]  /*d760*/  ISETP.NE.AND P1, PT, R91, RZ, PT ;  /* 0x000000ff5b00720c */ /* 0x000fc40003f25270 */
[----:B------:R-:W-:Y:S02]  /*d770*/  FSEL R79, R75, -INF , !P4 ;  /* 0xff8000004b4f7808 */ /* 0x000fe40006000000 */
[----:B------:R-:W-:Y:S01]  /*d780*/  IADD3 R52, R2, 0x31, RZ ;  /* 0x0000003102347810 */ /* 0x000fe20007ffe0ff */
[-C--:B-1----:R-:W-:Y:S01]  /*d790*/  FFMA.FTZ R174, R0, R12.reuse, R65 ;  /* 0x0000000c00ae7223 */ /* 0x082fe20000010041 */
[----:B------:R-:W-:Y:S01]  /*d7a0*/  FSEL R77, R74, -INF , !P5 ;  /* 0xff8000004a4d7808 */ /* 0x000fe20006800000 */
[----:B------:R-:W-:Y:S01]  /*d7b0*/  HMMA.16816.F32 R56, R108, R54, R56 ;  /* 0x000000366c38723c */ /* 0x000fe20000001838 */
[----:B------:R-:W-:Y:S01]  /*d7c0*/  ISETP.GE.AND P4, PT, R72, R49, PT ;  /* 0x000000314800720c */ /* 0x000fe20003f86270 */
[----:B------:R-:W1:Y:S01]  /*d7d0*/  I2F R66, R52 ;  /* 0x0000003400427306 */ /* 0x000e620000201400 */
[----:B------:R-:W4:Y:S01]  /*d7e0*/  LDSM.16.M88.4 R72, [R140+0x2000] ;  /* 0x002000008c48783b */ /* 0x000f220000000200 */
[----:B------:R-:W-:Y:S01]  /*d7f0*/  FSEL R64, R64, -INF , !P1 ;  /* 0xff80000040407808 */ /* 0x000fe20004800000 */
[----:B------:R-:W-:Y:S01]  /*d800*/  FFMA.FTZ R67, R0, R12, R67 ;  /* 0x0000000c00437223 */ /* 0x000fe20000010043 */
[----:B------:R-:W-:-:S02]  /*d810*/  ISETP.GE.AND P1, PT, R52, R50, PT ;  /* 0x000000323400720c */ /* 0x000fc40003f26270 */
[----:B------:R-:W-:Y:S01]  /*d820*/  FSEL R137, R71, -INF , !P0 ;  /* 0xff80000047897808 */ /* 0x000fe20004000000 */
[C---:B------:R-:W-:Y:S01]  /*d830*/  HMMA.16816.F32 R44, R84.reuse, R14, R44 ;  /* 0x0000000e542c723c */ /* 0x040fe2000000182c */
[----:B------:R-:W-:Y:S02]  /*d840*/  FSEL R136, R68, -INF , !P6 ;  /* 0xff80000044887808 */ /* 0x000fe40007000000 */
[CC--:B------:R-:W-:Y:S01]  /*d850*/  ISETP.GE.AND P5, PT, R13.reuse, R50.reuse, PT ;  /* 0x000000320d00720c */ /* 0x0c0fe20003fa6270 */
[C---:B--2---:R-:W-:Y:S01]  /*d860*/  FFMA.FTZ R60, R0.reuse, R53, R60 ;  /* 0x00000035003c7223 */ /* 0x044fe2000001003c */
[----:B------:R-:W-:Y:S01]  /*d870*/  ISETP.GE.AND P0, PT, R13, R49, PT ;  /* 0x000000310d00720c */ /* 0x000fe20003f06270 */
[----:B------:R-:W-:Y:S01]  /*d880*/  FFMA.FTZ R62, R0, R53, R62 ;  /* 0x00000035003e7223 */ /* 0x000fe2000001003e */
[----:B------:R-:W-:Y:S02]  /*d890*/  ISETP.GE.AND P6, PT, R90, R50, PT ;  /* 0x000000325a00720c */ /* 0x000fe40003fc6270 */
[----:B------:R-:W-:Y:S01]  /*d8a0*/  P2R R13, PR, RZ, 0x2 ;  /* 0x00000002ff0d7803 */ /* 0x000fe20000000000 */
[-C--:B-1----:R-:W-:Y:S01]  /*d8b0*/  FFMA.FTZ R129, R0, R66.reuse, R63 ;  /* 0x0000004200817223 */ /* 0x082fe2000001003f */
[-C--:B------:R-:W-:Y:S01]  /*d8c0*/  ISETP.GE.AND P1, PT, R52, R49.reuse, PT ;  /* 0x000000313400720c */ /* 0x080fe20003f26270 */
[----:B------:R-:W-:Y:S01]  /*d8d0*/  FFMA.FTZ R61, R0, R66, R61 ;  /* 0x00000042003d7223 */ /* 0x000fe2000001003d */
[----:B------:R-:W-:Y:S01]  /*d8e0*/  FSEL R174, R174, -INF , !P6 ;  /* 0xff800000aeae7808 */ /* 0x000fe20007000000 */
[----:B------:R-:W1:Y:S01]  /*d8f0*/  LDSM.16.M88.4 R52, [R140+0x2800] ;  /* 0x002800008c34783b */ /* 0x000e620000000200 */
[----:B------:R-:W-:Y:S01]  /*d900*/  ISETP.NE.AND P6, PT, R13, RZ, PT ;  /* 0x000000ff0d00720c */ /* 0x000fe20003fc5270 */
[----:B---3--:R-:W-:Y:S01]  /*d910*/  HMMA.16816.F32 R40, R84, R8, R40 ;  /* 0x000000085428723c */ /* 0x008fe20000001828 */
[----:B------:R-:W-:Y:S01]  /*d920*/  ISETP.GE.AND P3, PT, R90, R49, PT ;  /* 0x000000315a00720c */ /* 0x000fe20003f66270 */
[----:B------:R-:W2:Y:S01]  /*d930*/  LDSM.16.M88.4 R12, [R154+0x3000] ;  /* 0x003000009a0c783b */ /* 0x000ea20000000200 */
[----:B------:R-:W-:-:S02]  /*d940*/  IADD3 R68, R2, 0x38, RZ ;  /* 0x0000003802447810 */ /* 0x000fc40007ffe0ff */
[----:B------:R-:W-:Y:S02]  /*d950*/  FSEL R175, R67, -INF , !P3 ;  /* 0xff80000043af7808 */ /* 0x000fe40005800000 */
[----:B------:R-:W3:Y:S01]  /*d960*/  I2F R65, R68 ;  /* 0x0000004400417306 */ /* 0x000ee20000201400 */
[----:B------:R-:W-:Y:S01]  /*d970*/  IADD3 R67, R2, 0x39, RZ ;  /* 0x0000003902437810 */ /* 0x000fe20007ffe0ff */
[----:B------:R-:W-:Y:S01]  /*d980*/  HMMA.16816.F32 R36, R84, R10, R36 ;  /* 0x0000000a5424723c */ /* 0x000fe20000001824 */
[----:B------:R-:W-:Y:S02]  /*d990*/  FSEL R139, R139, -INF , !P4 ;  /* 0xff8000008b8b7808 */ /* 0x000fe40006000000 */
[----:B------:R-:W-:Y:S02]  /*d9a0*/  ISETP.GE.AND P4, PT, R68, R50, PT ;  /* 0x000000324400720c */ /* 0x000fe40003f86270 */
[----:B------:R-:W-:Y:S01]  /*d9b0*/  IADD3 R9, R2, 0x40, RZ ;  /* 0x0000004002097810 */ /* 0x000fe20007ffe0ff */
[----:B------:R-:W5:Y:S01]  /*d9c0*/  I2F R8, R67 ;  /* 0x0000004300087306 */ /* 0x000f620000201400 */
[----:B------:R-:W-:Y:S01]  /*d9d0*/  FSEL R138, R69, -INF , !P2 ;  /* 0xff800000458a7808 */ /* 0x000fe20005000000 */
[----:B----4-:R-:W-:Y:S01]  /*d9e0*/  HMMA.16816.F32 R112, R108, R72, R112 ;  /* 0x000000486c70723c */ /* 0x010fe20000001870 */
[----:B------:R-:W-:-:S02]  /*d9f0*/  FSEL R119, R62, -INF , !P0 ;  /* 0xff8000003e777808 */ /* 0x000fc40004000000 */
[----:B------:R-:W-:Y:S01]  /*da00*/  ISETP.GE.AND P2, PT, R68, R49, PT ;  /* 0x000000314400720c */ /* 0x000fe20003f46270 */
[CC--:B---3--:R-:W-:Y:S02]  /*da10*/  FFMA.FTZ R56, R0.reuse, R65.reuse, R56 ;  /* 0x0000004100387223 */ /* 0x0c8fe40000010038 */
[----:B------:R-:W3:Y:S01]  /*da20*/  I2F R63, R9 ;  /* 0x00000009003f7306 */ /* 0x000ee20000201400 */
[----:B------:R-:W-:Y:S01]  /*da30*/  FFMA.FTZ R58, R0, R65, R58 ;  /* 0x00000041003a7223 */ /* 0x000fe2000001003a */
[----:B------:R-:W-:Y:S01]  /*da40*/  HMMA.16816.F32 R44, R108, R74, R44 ;  /* 0x0000004a6c2c723c */ /* 0x000fe2000000182c */
[C---:B------:R-:W-:Y:S02]  /*da50*/  ISETP.GE.AND P3, PT, R67.reuse, R50, PT ;  /* 0x000000324300720c */ /* 0x040fe40003f66270 */
[----:B------:R-:W-:Y:S01]  /*da60*/  FSEL R132, R56, -INF , !P4 ;  /* 0xff80000038847808 */ /* 0x000fe20006000000 */
[CC--:B-----5:R-:W-:Y:S01]  /*da70*/  FFMA.FTZ R57, R0.reuse, R8.reuse, R57 ;  /* 0x0000000800397223 */ /* 0x0e0fe20000010039 */
[----:B------:R-:W-:Y:S01]  /*da80*/  ISETP.GE.AND P0, PT, R67, R49, PT ;  /* 0x000000314300720c */ /* 0x000fe20003f06270 */
[----:B------:R-:W-:Y:S01]  /*da90*/  FFMA.FTZ R59, R0, R8, R59 ;  /* 0x00000008003b7223 */ /* 0x000fe2000001003b */
[----:B------:R-:W-:-:S02]  /*daa0*/  IADD3 R56, R2, 0x48, RZ ;  /* 0x0000004802387810 */ /* 0x000fc40007ffe0ff */
[----:B------:R-:W-:Y:S02]  /*dab0*/  IADD3 R65, R2, 0x49, RZ ;  /* 0x0000004902417810 */ /* 0x000fe40007ffe0ff */
[----:B------:R-:W-:Y:S01]  /*dac0*/  FSEL R128, R60, -INF , !P5 ;  /* 0xff8000003c807808 */ /* 0x000fe20006800000 */
[----:B-1----:R-:W-:Y:S01]  /*dad0*/  HMMA.16816.F32 R40, R108, R52, R40 ;  /* 0x000000346c28723c */ /* 0x002fe20000001828 */
[----:B------:R-:W-:Y:S02]  /*dae0*/  IADD3 R62, R2, 0x41, RZ ;  /* 0x00000041023e7810 */ /* 0x000fe40007ffe0ff */
[----:B------:R-:W-:Y:S01]  /*daf0*/  FSEL R129, R129, -INF , !P1 ;  /* 0xff80000081817808 */ /* 0x000fe20004800000 */
[C---:B---3--:R-:W-:Y:S01]  /*db00*/  FFMA.FTZ R105, R0.reuse, R63, R114 ;  /* 0x0000003f00697223 */ /* 0x048fe20000010072 */
[C---:B------:R-:W-:Y:S01]  /*db10*/  ISETP.GE.AND P5, PT, R9.reuse, R50, PT ;  /* 0x000000320900720c */ /* 0x040fe20003fa6270 */
[----:B------:R1:W3:Y:S01]  /*db20*/  I2F R60, R62 ;  /* 0x0000003e003c7306 */ /* 0x0002e20000201400 */
[----:B------:R-:W-:Y:S01]  /*db30*/  ISETP.GE.AND P1, PT, R9, R49, PT ;  /* 0x000000310900720c */ /* 0x000fe20003f26270 */
[----:B--2---:R-:W-:Y:S01]  /*db40*/  HMMA.16816.F32 R32, R84, R12, R32 ;  /* 0x0000000c5420723c */ /* 0x004fe20000001820 */
[----:B------:R-:W2:Y:S01]  /*db50*/  LDSM.16.M88.4 R8, [R154+0x3800] ;  /* 0x003800009a08783b */ /* 0x000ea20000000200 */
[----:B------:R-:W-:Y:S01]  /*db60*/  FSEL R130, R61, -INF , !P6 ;  /* 0xff8000003d827808 */ /* 0x000fe20007000000 */
[----:B------:R-:W-:Y:S01]  /*db70*/  FFMA.FTZ R104, R0, R63, R112 ;  /* 0x0000003f00687223 */ /* 0x000fe20000010070 */
[----:B------:R-:W-:-:S02]  /*db80*/  FSEL R131, R58, -INF , !P2 ;  /* 0xff8000003a837808 */ /* 0x000fc40005000000 */
[----:B------:R-:W-:Y:S01]  /*db90*/  FSEL R134, R57, -INF , !P3 ;  /* 0xff80000039867808 */ /* 0x000fe20005800000 */
[----:B------:R-:W4:Y:S01]  /*dba0*/  I2F R12, R65 ;  /* 0x00000041000c7306 */ /* 0x000f220000201400 */
[----:B------:R-:W-:Y:S01]  /*dbb0*/  FSEL R133, R59, -INF , !P0 ;  /* 0xff8000003b857808 */ /* 0x000fe20004000000 */
[----:B------:R-:W-:Y:S01]  /*dbc0*/  HMMA.16816.F32 R28, R84, R14, R28 ;  /* 0x0000000e541c723c */ /* 0x000fe2000000181c */
[CC--:B------:R-:W-:Y:S02]  /*dbd0*/  ISETP.GE.AND P4, PT, R62.reuse, R50.reuse, PT ;  /* 0x000000323e00720c */ /* 0x0c0fe40003f86270 */
[-C--:B------:R-:W-:Y:S02]  /*dbe0*/  ISETP.GE.AND P2, PT, R62, R49.reuse, PT ;  /* 0x000000313e00720c */ /* 0x080fe40003f46270 */
[C---:B------:R-:W-:Y:S01]  /*dbf0*/  ISETP.GE.AND P3, PT, R56.reuse, R50, PT ;  /* 0x000000323800720c */ /* 0x040fe20003f66270 */
[----:B------:R5:W5:Y:S01]  /*dc00*/  I2F R61, R56 ;  /* 0x00000038003d7306 */ /* 0x000b620000201400 */
[-C--:B------:R-:W-:Y:S01]  /*dc10*/  ISETP.GE.AND P0, PT, R56, R49.reuse, PT ;  /* 0x000000313800720c */ /* 0x080fe20003f06270 */
[----:B------:R-:W-:Y:S01]  /*dc20*/  HMMA.16816.F32 R36, R108, R54, R36 ;  /* 0x000000366c24723c */ /* 0x000fe20000001824 */
[----:B-1----:R-:W-:Y:S01]  /*dc30*/  IADD3 R62, R2, 0x50, RZ ;  /* 0x00000050023e7810 */ /* 0x002fe20007ffe0ff */
[CC--:B---3--:R-:W-:Y:S01]  /*dc40*/  FFMA.FTZ R112, R0.reuse, R60.reuse, R113 ;  /* 0x0000003c00707223 */ /* 0x0c8fe20000010071 */
[----:B------:R-:W-:Y:S01]  /*dc50*/  FSEL R105, R105, -INF , !P1 ;  /* 0xff80000069697808 */ /* 0x000fe20004800000 */
[C---:B------:R-:W-:Y:S01]  /*dc60*/  FFMA.FTZ R115, R0.reuse, R60, R115 ;  /* 0x0000003c00737223 */ /* 0x040fe20000010073 */
[C---:B------:R-:W-:Y:S01]  /*dc70*/  ISETP.GE.AND P6, PT, R65.reuse, R50, PT ;  /* 0x000000324100720c */ /* 0x040fe20003fc6270 */
[----:B------:R-:W1:Y:S01]  /*dc80*/  I2F R13, R62 ;  /* 0x0000003e000d7306 */ /* 0x000e620000201400 */
[CC--:B----4-:R-:W-:Y:S01]  /*dc90*/  FFMA.FTZ R118, R0.reuse, R12.reuse, R45 ;  /* 0x0000000c00767223 */ /* 0x0d0fe2000001002d */
[----:B------:R-:W-:Y:S01]  /*dca0*/  ISETP.GE.AND P1, PT, R65, R49, PT ;  /* 0x000000314100720c */ /* 0x000fe20003f26270 */
[----:B------:R-:W-:Y:S01]  /*dcb0*/  FFMA.FTZ R47, R0, R12, R47 ;  /* 0x0000000c002f7223 */ /* 0x000fe2000001002f */
[----:B------:R-:W-:-:S02]  /*dcc0*/  IADD3 R14, R2, 0x58, RZ ;  /* 0x00000058020e7810 */ /* 0x000fc40007ffe0ff */
[----:B------:R-:W-:Y:S01]  /*dcd0*/  FSEL R118, R118, -INF , !P6 ;  /* 0xff80000076767808 */ /* 0x000fe20007000000 */
[----:B-----5:R-:W3:Y:S01]  /*dce0*/  LDSM.16.M88.4 R56, [R140+0x3000] ;  /* 0x003000008c38783b */ /* 0x020ee20000000200 */
[----:B------:R-:W-:Y:S01]  /*dcf0*/  FSEL R117, R47, -INF , !P1 ;  /* 0xff8000002f757808 */ /* 0x000fe20004800000 */
[----:B------:R4:W5:Y:S01]  /*dd00*/  I2F R45, R14 ;  /* 0x0000000e002d7306 */ /* 0x0009620000201400 */
[----:B------:R-:W-:Y:S01]  /*dd10*/  ISETP.GE.AND P6, PT, R14, R50, PT ;  /* 0x000000320e00720c */ /* 0x000fe20003fc6270 */
[----:B------:R-:W-:Y:S01]  /*dd20*/  FFMA.FTZ R116, R0, R61, R44 ;  /* 0x0000003d00747223 */ /* 0x000fe2000001002c */
[----:B------:R-:W-:Y:S01]  /*dd30*/  ISETP.GE.AND P1, PT, R14, R49, PT ;  /* 0x000000310e00720c */ /* 0x000fe20003f26270 */
[----:B------:R-:W-:Y:S01]  /*dd40*/  FFMA.FTZ R46, R0, R61, R46 ;  /* 0x0000003d002e7223 */ /* 0x000fe2000001002e */
[----:B------:R-:W-:Y:S01]  /*dd50*/  IADD3 R52, R2, 0x51, RZ ;  /* 0x0000005102347810 */ /* 0x000fe20007ffe0ff */
[-C--:B-1----:R-:W-:Y:S01]  /*dd60*/  FFMA.FTZ R40, R0, R13.reuse, R40 ;  /* 0x0000000d00287223 */ /* 0x082fe20000010028 */
[----:B------:R-:W-:Y:S01]  /*dd70*/  FSEL R104, R104, -INF , !P5 ;  /* 0xff80000068687808 */ /* 0x000fe20006800000 */
[----:B------:R-:W-:Y:S01]  /*dd80*/  FFMA.FTZ R42, R0, R13, R42 ;  /* 0x0000000d002a7223 */ /* 0x000fe2000001002a */
[----:B------:R-:W1:Y:S01]  /*dd90*/  I2F R44, R52 ;  /* 0x00000034002c7306 */ /* 0x000e620000201400 */
[----:B--2---:R-:W-:Y:S01]  /*dda0*/  HMMA.16816.F32 R24, R84, R8, R24 ;  /* 0x000000085418723c */ /* 0x004fe20000001818 */
[----:B------:R-:W-:-:S02]  /*ddb0*/  FSEL R113, R46, -INF , !P0 ;  /* 0xff8000002e717808 */ /* 0x000fc40004000000 */
[----:B------:R-:W-:Y:S02]  /*ddc0*/  IADD3 R46, R2, 0x59, RZ ;  /* 0x00000059022e7810 */ /* 0x000fe40007ffe0ff */
[----:B------:R-:W-:Y:S01]  /*ddd0*/  ISETP.GE.AND P5, PT, R62, R50, PT ;  /* 0x000000323e00720c */ /* 0x000fe20003fa6270 */
[----:B----4-:R-:W2:Y:S01]  /*dde0*/  LDSM.16.M88.4 R12, [R140+0x3800] ;  /* 0x003800008c0c783b */ /* 0x010ea20000000200 */
[----:B------:R-:W4:Y:S01]  /*ddf0*/  I2F R8, R46 ;  /* 0x0000002e00087306 */ /* 0x000f220000201400 */
[----:B------:R-:W-:Y:S01]  /*de00*/  HMMA.16816.F32 R20, R84, R10, R20 ;  /* 0x0000000a5414723c */ /* 0x000fe20000001814 */
[----:B------:R-:W-:Y:S01]  /*de10*/  FSEL R66, R40, -INF , !P5 ;  /* 0xff80000028427808 */ /* 0x000fe20006800000 */
[-C--:B-----5:R-:W-:Y:S01]  /*de20*/  FFMA.FTZ R38, R0, R45.reuse, R38 ;  /* 0x0000002d00267223 */ /* 0x0a0fe20000010026 */
[----:B------:R-:W-:Y:S01]  /*de30*/  IADD3 R40, R2, 0x60, RZ ;  /* 0x0000006002287810 */ /* 0x000fe20007ffe0ff */
[----:B------:R-:W-:Y:S01]  /*de40*/  FFMA.FTZ R36, R0, R45, R36 ;  /* 0x0000002d00247223 */ /* 0x000fe20000010024 */
[----:B------:R-:W-:Y:S01]  /*de50*/  FSEL R112, R112, -INF , !P4 ;  /* 0xff80000070707808 */ /* 0x000fe20006000000 */
[----:B------:R-:W-:-:S04]  /*de60*/  DEPBAR.LE SB0, 0x0 ;  /* 0x000080000000791a */ /* 0x000fc80000000000 */
[-C--:B-1----:R-:W-:Y:S01]  /*de70*/  FFMA.FTZ R102, R0, R44.reuse, R41 ;  /* 0x0000002c00667223 */ /* 0x082fe20000010029 */
[----:B------:R-:W-:Y:S01]  /*de80*/  IADD3 R41, R2, 0x61, RZ ;  /* 0x0000006102297810 */ /* 0x000fe20007ffe0ff */
[----:B------:R-:W-:Y:S01]  /*de90*/  I2F R9, R40 ;  /* 0x0000002800097306 */ /* 0x000fe20000201400 */
[----:B------:R-:W-:Y:S01]  /*dea0*/  FSEL R103, R38, -INF , !P1 ;  /* 0xff80000026677808 */ /* 0x000fe20004800000 */
[----:B------:R-:W-:Y:S01]  /*deb0*/  FFMA.FTZ R43, R0, R44, R43 ;  /* 0x0000002c002b7223 */ /* 0x000fe2000001002b */
[----:B------:R-:W-:Y:S01]  /*dec0*/  IADD3 R38, R2, 0x69, RZ ;  /* 0x0000006902267810 */ /* 0x000fe20007ffe0ff */
[-C--:B----4-:R-:W-:Y:S01]  /*ded0*/  FFMA.FTZ R37, R0, R8.reuse, R37 ;  /* 0x0000000800257223 */ /* 0x090fe20000010025 */
[----:B------:R-:W-:Y:S01]  /*dee0*/  FSEL R106, R36, -INF , !P6 ;  /* 0xff800000246a7808 */ /* 0x000fe20007000000 */
[----:B------:R-:W-:Y:S01]  /*def0*/  FFMA.FTZ R39, R0, R8, R39 ;  /* 0x0000000800277223 */ /* 0x000fe20000010027 */
[----:B------:R-:W-:Y:S01]  /*df00*/  IADD3 R36, R2, 0x68, RZ ;  /* 0x0000006802247810 */ /* 0x000fe20007ffe0ff */
[----:B---3--:R-:W-:Y:S01]  /*df10*/  HMMA.16816.F32 R32, R108, R56, R32 ;  /* 0x000000386c20723c */ /* 0x008fe20000001820 */
[----:B------:R-:W1:Y:S01]  /*df20*/  I2F R10, R41 ;  /* 0x00000029000a7306 */ /* 0x000e620000201400 */
[----:B------:R-:W-:-:S02]  /*df30*/  ISETP.GE.AND P0, PT, R52, R49, PT ;  /* 0x000000313400720c */ /* 0x000fc40003f06270 */
[-C--:B------:R-:W-:Y:S02]  /*df40*/  ISETP.GE.AND P4, PT, R52, R50.reuse, PT ;  /* 0x000000323400720c */ /* 0x080fe40003f86270 */
[----:B------:R-:W-:Y:S02]  /*df50*/  ISETP.GE.AND P6, PT, R41, R50, PT ;  /* 0x000000322900720c */ /* 0x000fe40003fc6270 */
[----:B------:R-:W-:Y:S01]  /*df60*/  HMMA.16816.F32 R28, R108, R58, R28 ;  /* 0x0000003a6c1c723c */ /* 0x000fe2000000181c */
[----:B------:R-:W3:Y:S01]  /*df70*/  I2F R8, R38 ;  /* 0x0000002600087306 */ /* 0x000ee20000201400 */
[----:B------:R-:W-:Y:S02]  /*df80*/  FSEL R67, R43, -INF , !P0 ;  /* 0xff8000002b437808 */ /* 0x000fe40004000000 */
[----:B------:R-:W-:Y:S02]  /*df90*/  FSEL R102, R102, -INF , !P4 ;  /* 0xff80000066667808 */ /* 0x000fe40006000000 */
[----:B------:R-:W-:-:S02]  /*dfa0*/  ISETP.GE.AND P0, PT, R40, R49, PT ;  /* 0x000000312800720c */ /* 0x000fc40003f06270 */
[-C--:B------:R-:W-:Y:S01]  /*dfb0*/  ISETP.GE.AND P4, PT, R40, R50.reuse, PT ;  /* 0x000000322800720c */ /* 0x080fe20003f86270 */
[----:B------:R-:W4:Y:S01]  /*dfc0*/  I2F R11, R36 ;  /* 0x00000024000b7306 */ /* 0x000f220000201400 */
[C---:B--2---:R-:W-:Y:S01]  /*dfd0*/  HMMA.16816.F32 R24, R108.reuse, R12, R24 ;  /* 0x0000000c6c18723c */ /* 0x044fe20000001818 */
[----:B------:R-:W-:Y:S02]  /*dfe0*/  ISETP.GE.AND P5, PT, R46, R50, PT ;  /* 0x000000322e00720c */ /* 0x000fe40003fa6270 */
[----:B------:R-:W-:Y:S02]  /*dff0*/  FSEL R115, R115, -INF , !P2 ;  /* 0xff80000073737808 */ /* 0x000fe40005000000 */
[----:B------:R-:W-:Y:S01]  /*e000*/  FSEL R114, R37, -INF , !P5 ;  /* 0xff80000025727808 */ /* 0x000fe20006800000 */
[-C--:B-1----:R-:W-:Y:S01]  /*e010*/  FFMA.FTZ R33, R0, R10.reuse, R33 ;  /* 0x0000000a00217223 */ /* 0x082fe20000010021 */
[----:B------:R-:W-:Y:S01]  /*e020*/  IADD3 R12, R2, 0x78, RZ ;  /* 0x00000078020c7810 */ /* 0x000fe20007ffe0ff */
[----:B------:R-:W-:Y:S01]  /*e030*/  FFMA.FTZ R35, R0, R10, R35 ;  /* 0x0000000a00237223 */ /* 0x000fe20000010023 */
[----:B------:R-:W-:Y:S01]  /*e040*/  IADD3 R10, R2, 0x71, RZ ;  /* 0x00000071020a7810 */ /* 0x000fe20007ffe0ff */
[----:B------:R-:W-:Y:S01]  /*e050*/  HMMA.16816.F32 R20, R108, R14, R20 ;  /* 0x0000000e6c14723c */ /* 0x000fe20000001814 */
[CC--:B------:R-:W-:Y:S01]  /*e060*/  FFMA.FTZ R32, R0.reuse, R9.reuse, R32 ;  /* 0x0000000900207223 */ /* 0x0c0fe20000010020 */
[----:B------:R-:W-:Y:S01]  /*e070*/  FSEL R56, R33, -INF , !P6 ;  /* 0xff80000021387808 */ /* 0x000fe20007000000 */
[----:B------:R-:W1:Y:S01]  /*e080*/  I2F R14, R10 ;  /* 0x0000000a000e7306 */ /* 0x000e620000201400 */
[----:B------:R-:W-:Y:S01]  /*e090*/  FFMA.FTZ R34, R0, R9, R34 ;  /* 0x0000000900227223 */ /* 0x000fe20000010022 */
[----:B------:R-:W-:Y:S01]  /*e0a0*/  IADD3 R9, R2, 0x70, RZ ;  /* 0x0000007002097810 */ /* 0x000fe20007ffe0ff */
[----:B---3--:R-:W-:Y:S01]  /*e0b0*/  FFMA.FTZ R29, R0, R8, R29 ;  /* 0x00000008001d7223 */ /* 0x008fe2000001001d */
[----:B------:R-:W-:Y:S01]  /*e0c0*/  FSEL R58, R32, -INF , !P4 ;  /* 0xff800000203a7808 */ /* 0x000fe20006000000 */
[C---:B----4-:R-:W-:Y:S01]  /*e0d0*/  FFMA.FTZ R28, R0.reuse, R11, R28 ;  /* 0x0000000b001c7223 */ /* 0x050fe2000001001c */
[C---:B------:R-:W-:Y:S01]  /*e0e0*/  ISETP.GE.AND P6, PT, R9.reuse, R50, PT ;  /* 0x000000320900720c */ /* 0x040fe20003fc6270 */
[----:B------:R-:W-:Y:S01]  /*e0f0*/  FFMA.FTZ R31, R0, R8, R31 ;  /* 0x00000008001f7223 */ /* 0x000fe2000001001f */
[----:B------:R-:W-:Y:S01]  /*e100*/  FSEL R53, R34, -INF , !P0 ;  /* 0xff80000022357808 */ /* 0x000fe20004000000 */
[----:B------:R-:W2:Y:S01]  /*e110*/  I2F R13, R9 ;  /* 0x00000009000d7306 */ /* 0x000ea20000201400 */
[----:B------:R-:W-:Y:S01]  /*e120*/  ISETP.GE.AND P0, PT, R9, R49, PT ;  /* 0x000000310900720c */ /* 0x000fe20003f06270 */
[----:B------:R-:W-:Y:S01]  /*e130*/  FFMA.FTZ R30, R0, R11, R30 ;  /* 0x0000000b001e7223 */ /* 0x000fe2000001001e */
[----:B------:R-:W-:-:S02]  /*e140*/  ISETP.GE.AND P4, PT, R38, R50, PT ;  /* 0x000000322600720c */ /* 0x000fc40003f86270 */
[----:B------:R-:W-:Y:S02]  /*e150*/  ISETP.GE.AND P5, PT, R36, R50, PT ;  /* 0x000000322400720c */ /* 0x000fe40003fa6270 */
[----:B------:R-:W-:Y:S01]  /*e160*/  IADD3 R8, R2, 0x79, RZ ;  /* 0x0000007902087810 */ /* 0x000fe20007ffe0ff */
[----:B------:R-:W3:Y:S01]  /*e170*/  I2F R11, R12 ;  /* 0x0000000c000b7306 */ /* 0x000ee20000201400 */
[----:B------:R-:W-:Y:S01]  /*e180*/  FSEL R54, R29, -INF , !P4 ;  /* 0xff8000001d367808 */ /* 0x000fe20006000000 */
[-C--:B-1----:R-:W-:Y:S01]  /*e190*/  FFMA.FTZ R27, R0, R14.reuse, R27 ;  /* 0x0000000e001b7223 */ /* 0x082fe2000001001b */
[-C--:B------:R-:W-:Y:S01]  /*e1a0*/  ISETP.GE.AND P2, PT, R62, R49.reuse, PT ;  /* 0x000000313e00720c */ /* 0x080fe20003f46270 */
[----:B------:R-:W-:Y:S01]  /*e1b0*/  FFMA.FTZ R25, R0, R14, R25 ;  /* 0x0000000e00197223 */ /* 0x000fe20000010019 */
[----:B------:R-:W-:Y:S02]  /*e1c0*/  FSEL R62, R28, -INF , !P5 ;  /* 0xff8000001c3e7808 */ /* 0x000fe40006800000 */
[----:B------:R-:W-:Y:S01]  /*e1d0*/  ISETP.GE.AND P5, PT, R10, R49, PT ;  /* 0x000000310a00720c */ /* 0x000fe20003fa6270 */
[CC--:B--2---:R-:W-:Y:S01]  /*e1e0*/  FFMA.FTZ R24, R0.reuse, R13.reuse, R24 ;  /* 0x0000000d00187223 */ /* 0x0c4fe20000010018 */
[----:B------:R-:W-:Y:S01]  /*e1f0*/  P2R R9, PR, RZ, 0x40 ;  /* 0x00000040ff097803 */ /* 0x000fe20000000000 */
[----:B------:R-:W-:Y:S01]  /*e200*/  FFMA.FTZ R26, R0, R13, R26 ;  /* 0x0000000d001a7223 */ /* 0x000fe2000001001a */
[----:B------:R-:W-:Y:S01]  /*e210*/  FSEL R27, R27, -INF , !P5 ;  /* 0xff8000001b1b7808 */ /* 0x000fe20006800000 */
[----:B------:R-:W-:Y:S01]  /*e220*/  BAR.SYNC.DEFER_BLOCKING 0x0 ;  /* 0x0000000000007b1d */ /* 0x000fe20000010000 */
[----:B------:R-:W-:-:S02]  /*e230*/  ISETP.NE.AND P4, PT, R9, RZ, PT ;  /* 0x000000ff0900720c */ /* 0x000fc40003f85270 */
[----:B------:R-:W-:Y:S01]  /*e240*/  FSEL R116, R116, -INF , !P3 ;  /* 0xff80000074747808 */ /* 0x000fe20005800000 */
[----:B---3--:R-:W-:Y:S01]  /*e250*/  FFMA.FTZ R22, R0, R11, R22 ;  /* 0x0000000b00167223 */ /* 0x008fe20000010016 */
[----:B------:R-:W-:Y:S01]  /*e260*/  FSEL R65, R42, -INF , !P2 ;  /* 0xff8000002a417808 */ /* 0x000fe20005000000 */
[----:B------:R-:W1:Y:S01]  /*e270*/  I2F R9, R8 ;  /* 0x0000000800097306 */ /* 0x000e620000201400 */
[----:B------:R-:W-:Y:S02]  /*e280*/  ISETP.GE.AND P5, PT, R48, 0x2, PT ;  /* 0x000000023000780c */ /* 0x000fe40003fa6270 */
[-C--:B------:R-:W-:Y:S02]  /*e290*/  ISETP.GE.AND P3, PT, R46, R49.reuse, PT ;  /* 0x000000312e00720c */ /* 0x080fe40003f66270 */
[-C--:B------:R-:W-:Y:S02]  /*e2a0*/  ISETP.GE.AND P2, PT, R41, R49.reuse, PT ;  /* 0x000000312900720c */ /* 0x080fe40003f46270 */
[----:B------:R-:W-:-:S02]  /*e2b0*/  ISETP.GE.AND P1, PT, R38, R49, PT ;  /* 0x000000312600720c */ /* 0x000fc40003f26270 */
[----:B------:R-:W-:Y:S01]  /*e2c0*/  FSEL R107, R39, -INF , !P3 ;  /* 0xff800000276b7808 */ /* 0x000fe20005800000 */
[----:B------:R-:W-:Y:S01]  /*e2d0*/  FFMA.FTZ R39, R0, R11, R20 ;  /* 0x0000000b00277223 */ /* 0x000fe20000010014 */
[----:B------:R-:W-:Y:S02]  /*e2e0*/  FSEL R35, R35, -INF , !P2 ;  /* 0xff80000023237808 */ /* 0x000fe40005000000 */
[----:B------:R-:W-:Y:S02]  /*e2f0*/  ISETP.GE.AND P3, PT, R36, R49, PT ;  /* 0x000000312400720c */ /* 0x000fe40003f66270 */
[----:B------:R-:W-:Y:S01]  /*e300*/  ISETP.GE.AND P2, PT, R10, R50, PT ;  /* 0x000000320a00720c */ /* 0x000fe20003f46270 */
[CC--:B-1----:R-:W-:Y:S01]  /*e310*/  FFMA.FTZ R38, R0.reuse, R9.reuse, R21 ;  /* 0x0000000900267223 */ /* 0x0c2fe20000010015 */
[----:B------:R-:W-:Y:S01]  /*e320*/  FSEL R41, R31, -INF , !P1 ;  /* 0xff8000001f297808 */ /* 0x000fe20004800000 */
[----:B------:R-:W-:Y:S01]  /*e330*/  FFMA.FTZ R20, R0, R9, R23 ;  /* 0x0000000900147223 */ /* 0x000fe20000010017 */
[----:B------:R-:W-:-:S02]  /*e340*/  FSEL R34, R24, -INF , !P4 ;  /* 0xff80000018227808 */ /* 0x000fc40006000000 */
[CC--:B------:R-:W-:Y:S02]  /*e350*/  ISETP.GE.AND P4, PT, R2.reuse, R50.reuse, PT ;  /* 0x000000320200720c */ /* 0x0c0fe40003f86270 */
[----:B------:R-:W-:Y:S01]  /*e360*/  ISETP.GE.AND P1, PT, R2, R49, PT ;  /* 0x000000310200720c */ /* 0x000fe20003f26270 */
[----:B------:R-:W-:Y:S01]  /*e370*/  FFMA.FTZ R2, R0, R51, R16 ;  /* 0x0000003300027223 */ /* 0x000fe20000010010 */
        /* <DEDUP_REMOVED lines=68> */
[----:B------:R-:W-:-:S03]  /*e7c0*/  SHF.R.S32.HI R8, RZ, 0x1f, R9 ;  /* 0x0000001fff087819 */ /* 0x000fc60000011409 */
[----:B------:R-:W-:Y:S02]  /*e7d0*/  IMAD.MOV.U32 R13, RZ, RZ, R10 ;  /* 0x000000ffff0d7224 */ /* 0x000fe400078e000a */
[----:B------:R-:W-:-:S04]  /*e7e0*/  IMAD R8, R8, c[0x0][0x180], RZ ;  /* 0x0000600008087a24 */ /* 0x000fc800078e02ff */
[----:B------:R-:W-:-:S05]  /*e7f0*/  IMAD R8, R9, c[0x0][0x184], R8 ;  /* 0x0000610009087a24 */ /* 0x000fca00078e0208 */
[----:B------:R-:W-:Y:S01]  /*e800*/  IADD3 R12, R11, R8, RZ ;  /* 0x000000080b0c7210 */ /* 0x000fe20007ffe0ff */
[----:B------:R-:W-:Y:S05]  /*e810*/  BRA `(.L_x_6797) ;  /* 0x0000003000007947 */ /* 0x000fea0003800000 */
.L_x_6796:
[----:B------:R-:W-:-:S05]  /*e820*/  IMAD.MOV.U32 R13, RZ, RZ, c[0x0][0x198] ;  /* 0x00006600ff0d7624 */ /* 0x000fca00078e00ff */
[----:B------:R-:W-:-:S04]  /*e830*/  LEA R13, -R13, RZ, 0x7 ;  /* 0x000000ff0d0d7211 */ /* 0x000fc800078e39ff */
[----:B------:R-:W-:Y:S02]  /*e840*/  SHF.R.S32.HI R12, RZ, 0x1f, R13 ;  /* 0x0000001fff0c7819 */ /* 0x000fe4000001140d */
.L_x_6797:
[----:B------:R-:W-:Y:S01]  /*e850*/  ISETP.GE.AND P0, PT, R100, c[0x0][0x220], PT ;  /* 0x0000880064007a0c */ /* 0x000fe20003f06270 */
[----:B------:R-:W-:-:S12]  /*e860*/  BSSY B0, `(.L_x_6798) ;  /* 0x0000064000007945 */ /* 0x000fd80003800000 */
[----:B------:R-:W-:Y:S01]  /*e870*/  @!P0 IADD3 R9, P2, P1, R13, R124, R162 ;  /* 0x0000007c0d098210 */ /* 0x000fe2000795e0a2 */
[----:B------:R-:W-:Y:S01]  /*e880*/  @!P0 IMAD.MOV.U32 R22, RZ, RZ, c[0x0][0x198] ;  /* 0x00006600ff168624 */ /* 0x000fe200078e00ff */
[----:B------:R1:W-:Y:S01]  /*e890*/  @P0 STS.128 [R168+0x2000], RZ ;  /* 0x002000ffa8000388 */ /* 0x0003e20000000c00 */
[----:B------:R-:W-:Y:S01]  /*e8a0*/  @!P0 IMAD.MOV.U32 R10, RZ, RZ, R124 ;  /* 0x000000ffff0a8224 */ /* 0x000fe200078e007c */
[----:B------:R-:W-:Y:S01]  /*e8b0*/  @!P0 IADD3.X R8, R12, R127, R161, P2, P1 ;  /* 0x0000007f0c088210 */ /* 0x000fe200017e24a1 */
[----:B------:R-:W-:Y:S01]  /*e8c0*/  @!P0 IMAD.MOV.U32 R11, RZ, RZ, R127 ;  /* 0x000000ffff0b8224 */ /* 0x000fe200078e007f */
[C---:B------:R-:W-:Y:S01]  /*e8d0*/  @!P0 LEA R28, P2, R9.reuse, c[0x0][0x168], 0x1 ;  /* 0x00005a00091c8a11 */ /* 0x040fe200078408ff */
[----:B------:R-:W-:Y:S02]  /*e8e0*/  @!P0 IMAD.MOV.U32 R24, RZ, RZ, c[0x0][0x198] ;  /* 0x00006600ff188624 */ /* 0x000fe400078e00ff */
[----:B------:R-:W-:Y:S01]  /*e8f0*/  @!P0 IMAD.MOV.U32 R3, RZ, RZ, c[0x0][0x198] ;  /* 0x00006600ff038624 */ /* 0x000fe200078e00ff */
[----:B------:R-:W-:Y:S01]  /*e900*/  @!P0 LEA.HI.X R29, R9, c[0x0][0x16c], R8, 0x1, P2 ;  /* 0x00005b00091d8a11 */ /* 0x000fe200010f0c08 */
[----:B------:R-:W-:-:S03]  /*e910*/  @!P0 IMAD.WIDE.U32 R22, R22, 0x50, R10 ;  /* 0x0000005016168825 */ /* 0x000fc600078e000a */
[----:B------:R-:W-:Y:S01]  /*e920*/  @!P0 LEA R14, P1, R3, R124, 0x5 ;  /* 0x0000007c030e8211 */ /* 0x000fe200078228ff */
[----:B------:R-:W-:-:S04]  /*e930*/  @!P0 IMAD.WIDE.U32 R24, R24, 0x60, R10 ;  /* 0x0000006018188825 */ /* 0x000fc800078e000a */
        /* <DEDUP_REMOVED lines=8> */
[----:B------:R-:W-:-:S02]  /*e9c0*/  @!P0 IMAD.MOV.U32 R9, RZ, RZ, c[0x0][0x19c] ;  /* 0x00006700ff098624 */ /* 0x000fc400078e00ff */
[----:B------:R-:W-:Y:S02]  /*e9d0*/  @!P0 IMAD R8, R8, 0x50, RZ ;  /* 0x0000005008088824 */ /* 0x000fe400078e02ff */
[----:B------:R-:W-:Y:S01]  /*e9e0*/  @!P0 IMAD.MOV.U32 R3, RZ, RZ, c[0x0][0x19c] ;  /* 0x00006700ff038624 */ /* 0x000fe200078e00ff */
[----:B------:R-:W-:Y:S01]  /*e9f0*/  @!P0 LEA.HI.X R9, R11, R127, R9, 0x6, P2 ;  /* 0x0000007f0b098211 */ /* 0x000fe200010f3409 */
[----:B------:R-:W-:Y:S01]  /*ea00*/  @!P0 IMAD.WIDE.U32 R36, R37, 0x30, R126 ;  /* 0x0000003025248825 */ /* 0x000fe200078e007e */
[----:B------:R-:W-:Y:S02]  /*ea10*/  @!P0 IADD3.X R23, R12, R23, R8, P1, !PT ;  /* 0x000000170c178210 */ /* 0x000fe40000ffe408 */
[C---:B------:R-:W-:Y:S01]  /*ea20*/  @!P0 IADD3 R14, P2, R13.reuse, R14, RZ ;  /* 0x0000000e0d0e8210 */ /* 0x040fe20007f5e0ff */
[----:B------:R-:W-:Y:S01]  /*ea30*/  @!P0 IMAD.MOV.U32 R10, RZ, RZ, c[0x0][0x19c] ;  /* 0x00006700ff0a8624 */ /* 0x000fe200078e00ff */
[----:B------:R-:W-:Y:S01]  /*ea40*/  @!P0 IADD3 R8, P1, R13, R24, RZ ;  /* 0x000000180d088210 */ /* 0x000fe20007f3e0ff */
        /* <DEDUP_REMOVED lines=69> */
.L_x_6799:
[----:B------:R-:W-:Y:S05]  /*eea0*/  BSYNC B0 ;  /* 0x0000000000007941 */ /* 0x000fea0003800000 */
.L_x_6798:
[----:B------:R-:W0:Y:S01]  /*eeb0*/  LDGDEPBAR ;  /* 0x00000000000079af */ /* 0x000e220000000000 */
[----:B------:R-:W-:-:S04]  /*eec0*/  LEA R170, P0, R13, R170, 0x1 ;  /* 0x000000aa0daa7211 */ /* 0x000fc800078008ff */
[----:B------:R-:W-:Y:S02]  /*eed0*/  LEA.HI.X R169, R13, R169, R12, 0x1, P0 ;  /* 0x000000a90da97211 */ /* 0x000fe400000f0c0c */
.L_x_6795:
        /* <DEDUP_REMOVED lines=68> */
[----:B------:R-:W-:Y:S02]  /*f320*/  IADD3 R148, R4, R149, RZ ;  /* 0x0000009504947210 */ /* 0x000fe40007ffe0ff */
        /* <DEDUP_REMOVED lines=23> */
[--C-:B------:R-:W-:Y:S01]  /*f4a0*/  FFMA.FTZ R57, R7, c[0x0][0x23c], -R22.reuse ;  /* 0x00008f0007397a23 */ /* 0x100fe20000010816 */
[----:B------:R-:W3:Y:S01]  /*f4b0*/  LDSM.16.MT88.4 R92, [R152+0x6000] ;  /* 0x00600000985c783b */ /* 0x000ee20000004200 */
[--C-:B------:R-:W-:Y:S02]  /*f4c0*/  FFMA.FTZ R46, R19, c[0x0][0x23c], -R22.reuse ;  /* 0x00008f00132e7a23 */ /* 0x100fe40000010816 */
[--C-:B------:R-:W-:Y:S01]  /*f4d0*/  FFMA.FTZ R51, R97, c[0x0][0x23c], -R22.reuse ;  /* 0x00008f0061337a23 */ /* 0x100fe20000010816 */
[----:B------:R-:W4:Y:S01]  /*f4e0*/  LDSM.16.MT88.4 R4, [R148+0x6000] ;  /* 0x006000009404783b */ /* 0x000f220000004200 */
[----:B------:R-:W-:Y:S01]  /*f4f0*/  FFMA.FTZ R40, R81, c[0x0][0x23c], -R22 ;  /* 0x00008f0051287a23 */ /* 0x000fe20000010816 */
[----:B------:R-:W-:Y:S01]  /*f500*/  MUFU.EX2 R45, R45 ;  /* 0x0000002d002d7308 */ /* 0x000fe20000000800 */
[--C-:B------:R-:W-:Y:S02]  /*f510*/  FFMA.FTZ R29, R76, c[0x0][0x23c], -R47.reuse ;  /* 0x00008f004c1d7a23 */ /* 0x100fe4000001082f */
[----:B------:R-:W-:-:S02]  /*f520*/  FFMA.FTZ R24, R78, c[0x0][0x23c], -R47 ;  /* 0x00008f004e187a23 */ /* 0x000fc4000001082f */
[--C-:B------:R-:W-:Y:S02]  /*f530*/  FFMA.FTZ R33, R17, c[0x0][0x23c], -R22.reuse ;  /* 0x00008f0011217a23 */ /* 0x100fe40000010816 */
[--C-:B------:R-:W-:Y:S01]  /*f540*/  FFMA.FTZ R28, R177, c[0x0][0x23c], -R22.reuse ;  /* 0x00008f00b11c7a23 */ /* 0x100fe20000010816 */
[----:B------:R-:W5:Y:S01]  /*f550*/  MUFU.EX2 R42, R42 ;  /* 0x0000002a002a7308 */ /* 0x000f620000000800 */
[----:B--2---:R-:W-:Y:S01]  /*f560*/  F2FP.PACK_AB R80, R44, R55 ;  /* 0x000000372c50723e */ /* 0x004fe200000000ff */
[--C-:B------:R-:W-:Y:S01]  /*f570*/  FFMA.FTZ R26, R77, c[0x0][0x23c], -R22.reuse ;  /* 0x00008f004d1a7a23 */ /* 0x100fe20000010816 */
[----:B------:R-:W2:Y:S01]  /*f580*/  LDSM.16.MT88.4 R16, [R152+0x6800] ;  /* 0x006800009810783b */ /* 0x000ea20000004200 */
[----:B------:R-:W-:Y:S02]  /*f590*/  FFMA.FTZ R23, R79, c[0x0][0x23c], -R22 ;  /* 0x00008f004f177a23 */ /* 0x000fe40000010816 */
        /* <DEDUP_REMOVED lines=12> */
[----:B------:R-:W-:Y:S02]  /*f660*/  FFMA.FTZ R125, R119, c[0x0][0x23c], -R22 ;  /* 0x00008f00777d7a23 */ /* 0x000fe40000010816 */
[--C-:B------:R-:W-:Y:S02]  /*f670*/  FFMA.FTZ R111, R128, c[0x0][0x23c], -R47.reuse ;  /* 0x00008f00806f7a23 */ /* 0x100fe4000001082f */
[--C-:B------:R-:W-:Y:S02]  /*f680*/  FFMA.FTZ R110, R130, c[0x0][0x23c], -R47.reuse ;  /* 0x00008f00826e7a23 */ /* 0x100fe4000001082f */
[--C-:B------:R-:W-:Y:S01]  /*f690*/  FFMA.FTZ R109, R132, c[0x0][0x23c], -R47.reuse ;  /* 0x00008f00846d7a23 */ /* 0x100fe2000001082f */
[----:B------:R-:W5:Y:S01]  /*f6a0*/  MUFU.EX2 R40, R40 ;  /* 0x0000002800287308 */ /* 0x000f620000000800 */
        /* <DEDUP_REMOVED lines=38> */
[C---:B---3--:R-:W-:Y:S01]  /*f910*/  HMMA.16816.F32 R96, R80.reuse, R92, RZ ;  /* 0x0000005c5060723c */ /* 0x048fe200000018ff */
[----:B------:R-:W-:Y:S01]  /*f920*/  FFMA.FTZ R43, R43, c[0x0][0x23c], -R22 ;  /* 0x00008f002b2b7a23 */ /* 0x000fe20000010816 */
[----:B------:R-:W-:Y:S01]  /*f930*/  MUFU.EX2 R26, R26 ;  /* 0x0000001a001a7308 */ /* 0x000fe20000000800 */
[----:B------:R-:W-:Y:S02]  /*f940*/  FADD.FTZ R46, R57, R46 ;  /* 0x0000002e392e7221 */ /* 0x000fe40000010000 */
[--C-:B------:R-:W-:Y:S02]  /*f950*/  FFMA.FTZ R177, R38, c[0x0][0x23c], -R47.reuse ;  /* 0x00008f0026b17a23 */ /* 0x100fe4000001082f */
[----:B------:R-:W-:Y:S01]  /*f960*/  FADD.FTZ R51, R51, R46 ;  /* 0x0000002e33337221 */ /* 0x000fe20000010000 */
[----:B------:R-:W-:Y:S01]  /*f970*/  HMMA.16816.F32 R92, R80, R94, RZ ;  /* 0x0000005e505c723c */ /* 0x000fe200000018ff */
[----:B------:R-:W-:Y:S01]  /*f980*/  FFMA.FTZ R46, R34, c[0x0][0x23c], -R47 ;  /* 0x00008f00222e7a23 */ /* 0x000fe2000001082f */
[----:B------:R-:W3:Y:S01]  /*f990*/  MUFU.EX2 R23, R23 ;  /* 0x0000001700177308 */ /* 0x000ee20000000800 */
[----:B------:R-:W-:-:S02]  /*f9a0*/  FADD.FTZ R40, R40, R51 ;  /* 0x0000003328287221 */ /* 0x000fc40000010000 */
[----:B------:R-:W-:Y:S02]  /*f9b0*/  FFMA.FTZ R34, R39, c[0x0][0x23c], -R47 ;  /* 0x00008f0027227a23 */ /* 0x000fe4000001082f */
[--C-:B------:R-:W-:Y:S01]  /*f9c0*/  FFMA.FTZ R31, R31, c[0x0][0x23c], -R22.reuse ;  /* 0x00008f001f1f7a23 */ /* 0x100fe20000010816 */
[C---:B----4-:R-:W-:Y:S01]  /*f9d0*/  HMMA.16816.F32 R84, R80.reuse, R4, RZ ;  /* 0x000000045054723c */ /* 0x050fe200000018ff */
[--C-:B------:R-:W-:Y:S01]  /*f9e0*/  FFMA.FTZ R21, R21, c[0x0][0x23c], -R22.reuse ;  /* 0x00008f0015157a23 */ /* 0x100fe20000010816 */
[----:B------:R-:W-:Y:S01]  /*f9f0*/  MUFU.EX2 R60, R60 ;  /* 0x0000003c003c7308 */ /* 0x000fe20000000800 */
[--C-:B------:R-:W-:Y:S02]  /*fa00*/  FFMA.FTZ R178, R20, c[0x0][0x23c], -R22.reuse ;  /* 0x00008f0014b27a23 */ /* 0x100fe40000010816 */
[----:B------:R-:W-:Y:S02]  /*fa10*/  FFMA.FTZ R27, R27, c[0x0][0x23c], -R22 ;  /* 0x00008f001b1b7a23 */ /* 0x000fe40000010816 */
[----:B-1----:R-:W-:Y:S01]  /*fa20*/  F2FP.PACK_AB R4, R25, R30 ;  /* 0x0000001e1904723e */ /* 0x002fe200000000ff */
[----:B------:R-:W-:Y:S01]  /*fa30*/  HMMA.16816.F32 R80, R80, R6, RZ ;  /* 0x000000065050723c */ /* 0x000fe200000018ff */
[----:B-----5:R-:W-:Y:S01]  /*fa40*/  F2FP.PACK_AB R5, R28, R33 ;  /* 0x000000211c05723e */ /* 0x020fe200000000ff */
[----:B------:R-:W1:Y:S01]  /*fa50*/  MUFU.EX2 R37, R37 ;  /* 0x0000002500257308 */ /* 0x000e620000000800 */
[----:B------:R-:W-:-:S04]  /*fa60*/  FADD.FTZ R33, R33, R40 ;  /* 0x0000002821217221 */ /* 0x000fc80000010000 */
[----:B------:R-:W-:Y:S01]  /*fa70*/  F2FP.PACK_AB R6, R24, R29 ;  /* 0x0000001d1806723e */ /* 0x000fe200000000ff */
[----:B------:R-:W-:Y:S01]  /*fa80*/  FADD.FTZ R33, R28, R33 ;  /* 0x000000211c217221 */ /* 0x000fe20000010000 */
[----:B---3--:R-:W-:Y:S01]  /*fa90*/  F2FP.PACK_AB R7, R23, R26 ;  /* 0x0000001a1707723e */ /* 0x008fe200000000ff */
[----:B------:R-:W-:Y:S02]  /*faa0*/  MUFU.EX2 R52, R52 ;  /* 0x0000003400347308 */ /* 0x000fe40000000800 */
[----:B------:R-:W-:-:S04]  /*fab0*/  FADD.FTZ R26, R26, R33 ;  /* 0x000000211a1a7221 */ /* 0x000fc80000010000 */
[C---:B------:R-:W-:Y:S01]  /*fac0*/  HMMA.16816.F32 R68, R4.reuse, R12, R68 ;  /* 0x0000000c0444723c */ /* 0x040fe20000001844 */
[----:B------:R-:W-:Y:S01]  /*fad0*/  FADD.FTZ R23, R23, R26 ;  /* 0x0000001a17177221 */ /* 0x000fe20000010000 */
[----:B------:R-:W-:Y:S06]  /*fae0*/  MUFU.EX2 R61, R61 ;  /* 0x0000003d003d7308 */ /* 0x000fec0000000800 */
[C---:B------:R-:W-:Y:S01]  /*faf0*/  HMMA.16816.F32 R72, R4.reuse, R14, R72 ;  /* 0x0000000e0448723c */ /* 0x040fe20000001848 */
[----:B------:R-:W3:Y:S01]  /*fb00*/  LDSM.16.MT88.4 R12, [R148+0x6800] ;  /* 0x00680000940c783b */ /* 0x000ee20000004200 */
[----:B------:R-:W-:Y:S06]  /*fb10*/  MUFU.EX2 R64, R64 ;  /* 0x0000004000407308 */ /* 0x000fec0000000800 */
[C---:B------:R-:W-:Y:S02]  /*fb20*/  HMMA.16816.F32 R76, R4.reuse, R8, R76 ;  /* 0x00000008044c723c */ /* 0x040fe4000000184c */
[----:B------:R-:W4:Y:S06]  /*fb30*/  MUFU.EX2 R63, R63 ;  /* 0x0000003f003f7308 */ /* 0x000f2c0000000800 */
[C---:B------:R-:W-:Y:S01]  /*fb40*/  HMMA.16816.F32 R88, R4.reuse, R10, R88 ;  /* 0x0000000a0458723c */ /* 0x040fe20000001858 */
[----:B------:R-:W5:Y:S01]  /*fb50*/  LDSM.16.MT88.4 R8, [R152+0x7000] ;  /* 0x007000009808783b */ /* 0x000f620000004200 */
[----:B------:R-:W-:Y:S06]  /*fb60*/  MUFU.EX2 R59, R59 ;  /* 0x0000003b003b7308 */ /* 0x000fec0000000800 */
[C---:B--2---:R-:W-:Y:S02]  /*fb70*/  HMMA.16816.F32 R96, R4.reuse, R16, R96 ;  /* 0x000000100460723c */ /* 0x044fe40000001860 */
[----:B------:R-:W2:Y:S06]  /*fb80*/  MUFU.EX2 R36, R36 ;  /* 0x0000002400247308 */ /* 0x000eac0000000800 */
        /* <DEDUP_REMOVED lines=9> */
[----:B----4-:R-:W-:Y:S01]  /*fc20*/  F2FP.PACK_AB R5, R63, R64 ;  /* 0x000000403f05723e */ /* 0x010fe200000000ff */
[----:B------:R-:W-:Y:S01]  /*fc30*/  MUFU.EX2 R108, R108 ;  /* 0x0000006c006c7308 */ /* 0x000fe20000000800 */
[----:B------:R-:W-:Y:S02]  /*fc40*/  F2FP.PACK_AB R6, R61, R52 ;  /* 0x000000343d06723e */ /* 0x000fe400000000ff */
[----:B--2---:R-:W-:-:S05]  /*fc50*/  F2FP.PACK_AB R7, R36, R59 ;  /* 0x0000003b2407723e */ /* 0x004fca00000000ff */
[----:B------:R-:W-:Y:S02]  /*fc60*/  MUFU.EX2 R125, R125 ;  /* 0x0000007d007d7308 */ /* 0x000fe40000000800 */
[C---:B-----5:R-:W-:Y:S06]  /*fc70*/  HMMA.16816.F32 R96, R4.reuse, R8, R96 ;  /* 0x000000080460723c */ /* 0x060fec0000001860 */
        /* <DEDUP_REMOVED lines=12> */
[----:B------:R-:W-:Y:S05]  /*fd40*/  LDSM.16.MT88.4 R16, [R152+0x8000] ;  /* 0x008000009810783b */ /* 0x000fea0000004200 */
[----:B------:R-:W-:Y:S02]  /*fd50*/  MUFU.EX2 R127, R127 ;  /* 0x0000007f007f7308 */ /* 0x000fe40000000800 */
[C---:B--2---:R-:W-:Y:S06]  /*fd60*/  HMMA.16816.F32 R84, R4.reuse, R8, R84 ;  /* 0x000000080454723c */ /* 0x044fec0000001854 */
[----:B------:R-:W-:Y:S02]  /*fd70*/  MUFU.EX2 R104, R104 ;  /* 0x0000006800687308 */ /* 0x000fe40000000800 */
[----:B------:R-:W-:Y:S01]  /*fd80*/  HMMA.16816.F32 R80, R4, R10, R80 ;  /* 0x0000000a0450723c */ /* 0x000fe20000001850 */
[----:B------:R-:W2:Y:S05]  /*fd90*/  LDSM.16.MT88.4 R8, [R150+0x7800] ;  /* 0x007800009608783b */ /* 0x000eaa0000004200 */
[----:B------:R-:W-:Y:S01]  /*fda0*/  MUFU.EX2 R105, R105 ;  /* 0x0000006900697308 */ /* 0x000fe20000000800 */
[----:B------:R-:W-:-:S02]  /*fdb0*/  F2FP.PACK_AB R4, R110, R111 ;  /* 0x0000006f6e04723e */ /* 0x000fc400000000ff */
[----:B-1----:R-:W-:Y:S02]  /*fdc0*/  F2FP.PACK_AB R5, R124, R125 ;  /* 0x0000007d7c05723e */ /* 0x002fe400000000ff */
[----:B------:R-:W-:Y:S02]  /*fdd0*/  F2FP.PACK_AB R6, R108, R109 ;  /* 0x0000006d6c06723e */ /* 0x000fe400000000ff */
[----:B----4-:R-:W-:Y:S01]  /*fde0*/  F2FP.PACK_AB R7, R119, R126 ;  /* 0x0000007e7707723e */ /* 0x010fe200000000ff */
[----:B------:R-:W1:Y:S06]  /*fdf0*/  MUFU.EX2 R116, R116 ;  /* 0x0000007400747308 */ /* 0x000e6c0000000800 */
[C---:B---3--:R-:W-:Y:S02]  /*fe00*/  HMMA.16816.F32 R96, R4.reuse, R12, R96 ;  /* 0x0000000c0460723c */ /* 0x048fe40000001860 */
[----:B------:R-:W-:Y:S06]  /*fe10*/  MUFU.EX2 R118, R118 ;  /* 0x0000007600767308 */ /* 0x000fec0000000800 */
[C---:B------:R-:W-:Y:S01]  /*fe20*/  HMMA.16816.F32 R92, R4.reuse, R14, R92 ;  /* 0x0000000e045c723c */ /* 0x040fe2000000185c */
[----:B------:R-:W3:Y:S01]  /*fe30*/  LDSM.16.MT88.4 R12, [R149+0x7800] ;  /* 0x00780000950c783b */ /* 0x000ee20000004200 */
[----:B------:R-:W4:Y:S08]  /*fe40*/  MUFU.EX2 R113, R113 ;  /* 0x0000007100717308 */ /* 0x000f300000000800 */
[----:B------:R-:W-:Y:S01]  /*fe50*/  MUFU.EX2 R115, R115 ;  /* 0x0000007300737308 */ /* 0x000fe20000000800 */
[C---:B--2---:R-:W-:Y:S07]  /*fe60*/  HMMA.16816.F32 R68, R4.reuse, R8, R68 ;  /* 0x000000080444723c */ /* 0x044fee0000001844 */
[----:B------:R-:W2:Y:S01]  /*fe70*/  MUFU.EX2 R66, R66 ;  /* 0x0000004200427308 */ /* 0x000ea20000000800 */
[C---:B------:R-:W-:Y:S01]  /*fe80*/  HMMA.16816.F32 R72, R4.reuse, R10, R72 ;  /* 0x0000000a0448723c */ /* 0x040fe20000001848 */
[----:B------:R-:W1:Y:S06]  /*fe90*/  LDSM.16.MT88.4 R8, [R148+0x7800] ;  /* 0x007800009408783b */ /* 0x000e6c0000004200 */
[----:B------:R-:W-:Y:S08]  /*fea0*/  MUFU.EX2 R102, R102 ;  /* 0x0000006600667308 */ /* 0x000ff00000000800 */
[----:B------:R-:W-:Y:S01]  /*feb0*/  MUFU.EX2 R117, R117 ;  /* 0x0000007500757308 */ /* 0x000fe20000000800 */
[C---:B---3--:R-:W-:Y:S07]  /*fec0*/  HMMA.16816.F32 R76, R4.reuse, R12, R76 ;  /* 0x0000000c044c723c */ /* 0x048fee000000184c */
[----:B------:R-:W-:Y:S01]  /*fed0*/  MUFU.EX2 R114, R114 ;  /* 0x0000007200727308 */ /* 0x000fe20000000800 */
[C---:B------:R-:W-:Y:S01]  /*fee0*/  HMMA.16816.F32 R88, R4.reuse, R14, R88 ;  /* 0x0000000e0458723c */ /* 0x040fe20000001858 */
[----:B------:R-:W3:Y:S06]  /*fef0*/  LDSM.16.MT88.4 R12, [R150+0x8000] ;  /* 0x00800000960c783b */ /* 0x000eec0000004200 */
[----:B------:R-:W2:Y:S08]  /*ff00*/  MUFU.EX2 R67, R67 ;  /* 0x0000004300437308 */ /* 0x000eb00000000800 */
[----:B------:R-:W-:Y:S01]  /*ff10*/  MUFU.EX2 R106, R106 ;  /* 0x0000006a006a7308 */ /* 0x000fe20000000800 */
[C---:B-1----:R-:W-:Y:S07]  /*ff20*/  HMMA.16816.F32 R84, R4.reuse, R8, R84 ;  /* 0x000000080454723c */ /* 0x042fee0000001854 */
[----:B------:R-:W1:Y:S01]  /*ff30*/  MUFU.EX2 R65, R65 ;  /* 0x0000004100417308 */ /* 0x000e620000000800 */
[----:B------:R-:W-:Y:S01]  /*ff40*/  HMMA.16816.F32 R80, R4, R10, R80 ;  /* 0x0000000a0450723c */ /* 0x000fe20000001850 */
[----:B------:R-:W1:Y:S06]  /*ff50*/  LDSM.16.MT88.4 R8, [R149+0x8000] ;  /* 0x008000009508783b */ /* 0x000e6c0000004200 */
[----:B------:R-:W-:Y:S01]  /*ff60*/  MUFU.EX2 R103, R103 ;  /* 0x0000006700677308 */ /* 0x000fe20000000800 */
[----:B-----5:R-:W-:-:S02]  /*ff70*/  F2FP.PACK_AB R4, R112, R129 ;  /* 0x000000817004723e */ /* 0x020fc400000000ff */
[----:B------:R-:W-:Y:S02]  /*ff80*/  F2FP.PACK_AB R5, R116, R105 ;  /* 0x000000697405723e */ /* 0x000fe400000000ff */
[----:B------:R-:W-:Y:S02]  /*ff90*/  F2FP.PACK_AB R6, R104, R127 ;  /* 0x0000007f6806723e */ /* 0x000fe400000000ff */
[----:B----4-:R-:W-:Y:S01]  /*ffa0*/  F2FP.PACK_AB R7, R113, R118 ;  /* 0x000000767107723e */ /* 0x010fe200000000ff */
[----:B------:R-:W-:Y:S06]  /*ffb0*/  MUFU.EX2 R56, R56 ;  /* 0x0000003800387308 */ /* 0x000fec0000000800 */
[C---:B---3--:R-:W-:Y:S02]  /*ffc0*/  HMMA.16816.F32 R68, R4.reuse, R12, R68 ;  /* 0x0000000c0444723c */ /* 0x048fe40000001844 */
[----:B------:R-:W-:Y:S06]  /*ffd0*/  MUFU.EX2 R58, R58 ;  /* 0x0000003a003a7308 */ /* 0x000fec0000000800 */
[C---:B------:R-:W-:Y:S01]  /*ffe0*/  HMMA.16816.F32 R72, R4.reuse, R14, R72 ;  /* 0x0000000e0448723c */ /* 0x040fe20000001848 */
[----:B------:R-:W3:Y:S01]  /*fff0*/  LDSM.16.MT88.4 R12, [R148+0x8000] ;  /* 0x00800000940c783b */ /* 0x000ee20000004200 */
[----:B------:R-:W4:Y:S06]  /*10000*/  MUFU.EX2 R107, R107 ;  /* 0x0000006b006b7308 */ /* 0x000f2c0000000800 */
[C---:B------:R-:W-:Y:S02]  /*10010*/  HMMA.16816.F32 R96, R4.reuse, R16, R96 ;  /* 0x000000100460723c */ /* 0x040fe40000001860 */
[----:B------:R-:W-:Y:S06]  /*10020*/  MUFU.EX2 R54, R54 ;  /* 0x0000003600367308 */ /* 0x000fec0000000800 */
[C---:B-1----:R-:W-:Y:S02]  /*10030*/  HMMA.16816.F32 R76, R4.reuse, R8, R76 ;  /* 0x00000008044c723c */ /* 0x042fe4000000184c */
[----:B------:R-:W1:Y:S06]  /*10040*/  MUFU.EX2 R35, R35 ;  /* 0x0000002300237308 */ /* 0x000e6c0000000800 */
[C---:B------:R-:W-:Y:S01]  /*10050*/  HMMA.16816.F32 R88, R4.reuse, R10, R88 ;  /* 0x0000000a0458723c */ /* 0x040fe20000001858 */
[----:B------:R-:W5:Y:S01]  /*10060*/  LDSM.16.MT88.4 R8, [R152+0x8800] ;  /* 0x008800009808783b */ /* 0x000f620000004200 */
        /* <DEDUP_REMOVED lines=9> */
[----:B--2---:R-:W-:-:S02]  /*10100*/  F2FP.PACK_AB R4, R66, R115 ;  /* 0x000000734204723e */ /* 0x004fc400000000ff */
[----:B------:R-:W-:Y:S01]  /*10110*/  F2FP.PACK_AB R5, R67, R114 ;  /* 0x000000724305723e */ /* 0x000fe200000000ff */
[----:B------:R-:W-:Y:S01]  /*10120*/  MUFU.EX2 R21, R21 ;  /* 0x0000001500157308 */ /* 0x000fe20000000800 */
[----:B------:R-:W-:Y:S02]  /*10130*/  F2FP.PACK_AB R6, R117, R102 ;  /* 0x000000667506723e */ /* 0x000fe400000000ff */
[----:B------:R-:W-:-:S05]  /*10140*/  F2FP.PACK_AB R7, R65, R106 ;  /* 0x0000006a4107723e */ /* 0x000fca00000000ff */
[----:B------:R-:W-:Y:S02]  /*10150*/  MUFU.EX2 R178, R178 ;  /* 0x000000b200b27308 */ /* 0x000fe40000000800 */
[C---:B-----5:R-:W-:Y:S08]  /*10160*/  HMMA.16816.F32 R96, R4.reuse, R8, R96 ;  /* 0x000000080460723c */ /* 0x060ff00000001860 */
[C---:B------:R-:W-:Y:S01]  /*10170*/  HMMA.16816.F32 R92, R4.reuse, R10, R92 ;  /* 0x0000000a045c723c */ /* 0x040fe2000000185c */
[----:B------:R-:W2:Y:S07]  /*10180*/  LDSM.16.MT88.4 R8, [R148+0x8800] ;  /* 0x008800009408783b */ /* 0x000eae0000004200 */
[C---:B-1----:R-:W-:Y:S08]  /*10190*/  HMMA.16816.F32 R68, R4.reuse, R16, R68 ;  /* 0x000000100444723c */ /* 0x042ff00000001844 */
[C---:B---3--:R-:W-:Y:S08]  /*101a0*/  HMMA.16816.F32 R76, R4.reuse, R12, R76 ;  /* 0x0000000c044c723c */ /* 0x048ff0000000184c */
[C---:B------:R-:W-:Y:S01]  /*101b0*/  HMMA.16816.F32 R88, R4.reuse, R14, R88 ;  /* 0x0000000e0458723c */ /* 0x040fe20000001858 */
[----:B------:R-:W1:Y:S07]  /*101c0*/  LDSM.16.MT88.4 R12, [R152+0x9000] ;  /* 0x00900000980c783b */ /* 0x000e6e0000004200 */
[C---:B------:R-:W-:Y:S01]  /*101d0*/  HMMA.16816.F32 R72, R4.reuse, R18, R72 ;  /* 0x000000120448723c */ /* 0x040fe20000001848 */
[----:B------:R-:W-:Y:S07]  /*101e0*/  LDSM.16.MT88.4 R16, [R149+0x9000] ;  /* 0x009000009510783b */ /* 0x000fee0000004200 */
[C---:B--2---:R-:W-:Y:S08]  /*101f0*/  HMMA.16816.F32 R84, R4.reuse, R8, R84 ;  /* 0x000000080454723c */ /* 0x044ff00000001854 */
[----:B------:R-:W-:Y:S01]  /*10200*/  HMMA.16816.F32 R80, R4, R10, R80 ;  /* 0x0000000a0450723c */ /* 0x000fe20000001850 */
[----:B------:R-:W2:Y:S06]  /*10210*/  LDSM.16.MT88.4 R8, [R150+0x9000] ;  /* 0x009000009608783b */ /* 0x000eac0000004200 */
[----:B------:R-:W-:Y:S01]  /*10220*/  FFMA.FTZ R5, R41, c[0x0][0x23c], -R22 ;  /* 0x00008f0029057a23 */ /* 0x000fe20000010816 */
[----:B----4-:R-:W-:Y:S01]  /*10230*/  F2FP.PACK_AB R6, R107, R58 ;  /* 0x0000003a6b06723e */ /* 0x010fe200000000ff */
[----:B------:R-:W-:-:S02]  /*10240*/  FADD.FTZ R4, R55, R44 ;  /* 0x0000002c37047221 */ /* 0x000fc40000010000 */
[----:B------:R3:W4:Y:S02]  /*10250*/  MUFU.EX2 R44, R5 ;  /* 0x00000005002c7308 */ /* 0x0007240000000800 */
[----:B------:R-:W-:Y:S01]  /*10260*/  FADD.FTZ R41, R45, R4 ;  /* 0x000000042d297221 */ /* 0x000fe20000010000 */
[----:B------:R-:W-:Y:S01]  /*10270*/  F2FP.PACK_AB R4, R56, R103 ;  /* 0x000000673804723e */ /* 0x000fe200000000ff */
[----:B------:R-:W-:Y:S02]  /*10280*/  FFMA.FTZ R45, R32, c[0x0][0x23c], -R47 ;  /* 0x00008f00202d7a23 */ /* 0x000fe4000001082f */
[----:B------:R-:W-:Y:S02]  /*10290*/  FADD.FTZ R41, R42, R41 ;  /* 0x000000292a297221 */ /* 0x000fe40000010000 */
[----:B------:R-:W-:Y:S02]  /*102a0*/  MUFU.EX2 R32, R46 ;  /* 0x0000002e00207308 */ /* 0x000fe40000000800 */
[----:B------:R-:W-:-:S04]  /*102b0*/  FADD.FTZ R38, R30, R41 ;  /* 0x000000291e267221 */ /* 0x000fc80000010000 */
[----:B------:R-:W-:Y:S01]  /*102c0*/  FADD.FTZ R38, R25, R38 ;  /* 0x0000002619267221 */ /* 0x000fe20000010000 */
[----:B---3--:R-:W-:Y:S01]  /*102d0*/  F2FP.PACK_AB R5, R35, R54 ;  /* 0x000000362305723e */ /* 0x008fe200000000ff */
[----:B------:R-:W3:Y:S01]  /*102e0*/  MUFU.EX2 R39, R45 ;  /* 0x0000002d00277308 */ /* 0x000ee20000000800 */
[----:B----4-:R-:W-:Y:S01]  /*102f0*/  F2FP.PACK_AB R7, R44, R43 ;  /* 0x0000002b2c07723e */ /* 0x010fe200000000ff */
[----:B------:R-:W-:-:S04]  /*10300*/  FADD.FTZ R29, R29, R38 ;  /* 0x000000261d1d7221 */ /* 0x000fc80000010000 */
[----:B------:R-:W-:Y:S02]  /*10310*/  FADD.FTZ R29, R24, R29 ;  /* 0x0000001d181d7221 */ /* 0x000fe40000010000 */
[----:B-1----:R-:W-:Y:S01]  /*10320*/  HMMA.16816.F32 R96, R4, R12, R96 ;  /* 0x0000000c0460723c */ /* 0x002fe20000001860 */
[----:B------:R-:W1:Y:S01]  /*10330*/  MUFU.EX2 R30, R27 ;  /* 0x0000001b001e7308 */ /* 0x000e620000000800 */
[----:B------:R-:W-:-:S04]  /*10340*/  FADD.FTZ R60, R60, R29 ;  /* 0x0000001d3c3c7221 */ /* 0x000fc80000010000 */
[----:B------:R-:W-:Y:S02]  /*10350*/  FADD.FTZ R37, R37, R60 ;  /* 0x0000003c25257221 */ /* 0x000fe40000010000 */
[----:B------:R-:W-:Y:S01]  /*10360*/  HMMA.16816.F32 R92, R4, R14, R92 ;  /* 0x0000000e045c723c */ /* 0x000fe2000000185c */
[----:B------:R-:W4:Y:S01]  /*10370*/  LDSM.16.MT88.4 R12, [R148+0x9000] ;  /* 0x00900000940c783b */ /* 0x000f220000004200 */
        /* <DEDUP_REMOVED lines=9> */
[----:B------:R-:W-:Y:S02]  /*10410*/  HMMA.16816.F32 R76, R4, R16, R76 ;  /* 0x00000010044c723c */ /* 0x000fe4000000184c */
[----:B------:R-:W-:-:S04]  /*10420*/  FADD.FTZ R129, R129, R108 ;  /* 0x0000006c81817221 */ /* 0x000fc80000010000 */
[----:B------:R-:W-:Y:S02]  /*10430*/  FADD.FTZ R112, R112, R129 ;  /* 0x0000008170707221 */ /* 0x000fe40000010000 */
[----:B------:R-:W-:Y:S01]  /*10440*/  HMMA.16816.F32 R88, R4, R18, R88 ;  /* 0x000000120458723c */ /* 0x000fe20000001858 */
[----:B------:R-:W5:Y:S01]  /*10450*/  LDSM.16.MT88.4 R16, [R150+0x9800] ;  /* 0x009800009610783b */ /* 0x000f620000004200 */
[----:B------:R-:W-:-:S04]  /*10460*/  FADD.FTZ R127, R127, R112 ;  /* 0x000000707f7f7221 */ /* 0x000fc80000010000 */
[----:B------:R-:W-:Y:S02]  /*10470*/  FADD.FTZ R104, R104, R127 ;  /* 0x0000007f68687221 */ /* 0x000fe40000010000 */
[----:B----4-:R-:W-:Y:S02]  /*10480*/  HMMA.16816.F32 R84, R4, R12, R84 ;  /* 0x0000000c0454723c */ /* 0x010fe40000001854 */
        /* <DEDUP_REMOVED lines=116> */
.L_x_6801:
[----:B------:R-:W-:-:S05]  /*10bd0*/  IMAD.MOV.U32 R5, RZ, RZ, c[0x0][0x1a0] ;  /* 0x00006800ff057624 */ /* 0x000fca00078e00ff */
[----:B------:R-:W-:-:S04]  /*10be0*/  LEA R5, -R5, RZ, 0x7 ;  /* 0x000000ff05057211 */ /* 0x000fc800078e39ff */
[----:B------:R-:W-:Y:S02]  /*10bf0*/  SHF.R.S32.HI R4, RZ, 0x1f, R5 ;  /* 0x0000001fff047819 */ /* 0x000fe40000011405 */
.L_x_6802:
[----:B------:R-:W-:Y:S01]  /*10c00*/  ISETP.GE.AND P0, PT, R100, c[0x0][0x220], PT ;  /* 0x0000880064007a0c */ /* 0x000fe20003f06270 */
[----:B------:R-:W-:Y:S01]  /*10c10*/  IMAD.SHL.U32 R103, R173, 0x80, RZ ;  /* 0x00000080ad677824 */ /* 0x000fe200078e00ff */
[----:B------:R-:W-:-:S04]  /*10c20*/  LEA R180, P1, R5, R180, 0x1 ;  /* 0x000000b405b47211 */ /* 0x000fc800078208ff */
[----:B------:R-:W-:Y:S02]  /*10c30*/  LEA.HI.X R179, R5, R179, R4, 0x1, P1 ;  /* 0x000000b305b37211 */ /* 0x000fe400008f0c04 */
[----:B------:R-:W-:-:S05]  /*10c40*/  LOP3.LUT R102, R103, R172, RZ, 0xfc, !PT ;  /* 0x000000ac67667212 */ /* 0x000fca00078efcff */
[----:B------:R-:W-:Y:S01]  /*10c50*/  @!P0 IMAD.MOV.U32 R20, RZ, RZ, c[0x0][0x1a0] ;  /* 0x00006800ff148624 */ /* 0x000fe200078e00ff */
[----:B------:R-:W-:Y:S01]  /*10c60*/  @!P0 IADD3 R10, P4, P3, R5, R120, R160 ;  /* 0x00000078050a8210 */ /* 0x000fe20007b9e0a0 */
[----:B------:R-:W-:Y:S01]  /*10c70*/  @!P0 IMAD.MOV.U32 R18, RZ, RZ, c[0x0][0x1a0] ;  /* 0x00006800ff128624 */ /* 0x000fe200078e00ff */
[----:B------:R-:W-:Y:S01]  /*10c80*/  @P0 STS.128 [R168+0x6000], RZ ;  /* 0x006000ffa8000388 */ /* 0x000fe20000000c00 */
[--C-:B------:R-:W-:Y:S02]  /*10c90*/  @!P0 IMAD.MOV.U32 R6, RZ, RZ, R120.reuse ;  /* 0x000000ffff068224 */ /* 0x100fe400078e0078 */
[----:B------:R-:W-:Y:S02]  /*10ca0*/  @!P0 IMAD.MOV.U32 R7, RZ, RZ, R123 ;  /* 0x000000ffff078224 */ /* 0x000fe400078e007b */
[----:B------:R-:W-:Y:S02]  /*10cb0*/  @!P0 IMAD.MOV.U32 R29, RZ, RZ, c[0x0][0x1a0] ;  /* 0x00006800ff1d8624 */ /* 0x000fe400078e00ff */
[----:B------:R-:W-:-:S02]  /*10cc0*/  @!P0 IMAD.MOV.U32 R122, RZ, RZ, R120 ;  /* 0x000000ffff7a8224 */ /* 0x000fc400078e0078 */
        /* <DEDUP_REMOVED lines=16> */
[----:B------:R-:W-:Y:S01]  /*10dd0*/  @!P0 IMAD R27, R27, 0x30, RZ ;  /* 0x000000301b1b8824 */ /* 0x000fe200078e02ff */
[----:B------:R-:W-:Y:S01]  /*10de0*/  @!P0 LEA R24, P2, R10, c[0x0][0x170], 0x1 ;  /* 0x00005c000a188a11 */ /* 0x000fe200078408ff */
[----:B------:R-:W-:Y:S01]  /*10df0*/  @!P0 IMAD.WIDE.U32 R22, R22, 0x70, R120 ;  /* 0x0000007016168825 */ /* 0x000fe200078e0078 */
[C---:B------:R-:W-:Y:S02]  /*10e00*/  @!P0 IADD3 R17, P1, R5.reuse, R28, RZ ;  /* 0x0000001c05118210 */ /* 0x040fe40007f3e0ff */
[----:B------:R-:W-:Y:S01]  /*10e10*/  @!P0 LEA.HI.X R25, R10, c[0x0][0x174], R123, 0x1, P2 ;  /* 0x00005d000a198a11 */ /* 0x000fe200010f0c7b */
[----:B------:R-:W-:Y:S01]  /*10e20*/  @!P0 IMAD.MOV.U32 R15, RZ, RZ, c[0x0][0x1a4] ;  /* 0x00006900ff0f8624 */ /* 0x000fe200078e00ff */
[C---:B------:R-:W-:Y:S01]  /*10e30*/  @!P0 IADD3.X R10, R4.reuse, R29, R27, P1, !PT ;  /* 0x0000001d040a8210 */ /* 0x040fe20000ffe41b */
[----:B------:R-:W-:Y:S01]  /*10e40*/  @!P0 IMAD.MOV.U32 R13, RZ, RZ, c[0x0][0x1a4] ;  /* 0x00006900ff0d8624 */ /* 0x000fe200078e00ff */
[----:B------:R-:W-:Y:S01]  /*10e50*/  @!P0 IADD3 R8, P4, R5, R8, RZ ;  /* 0x0000000805088210 */ /* 0x000fe20007f9e0ff */
[----:B------:R-:W-:Y:S01]  /*10e60*/  @!P0 IMAD R15, R15, 0x50, RZ ;  /* 0x000000500f0f8824 */ /* 0x000fe200078e02ff */
[----:B------:R-:W-:Y:S01]  /*10e70*/  @!P0 IADD3 R12, P3, R5, R20, RZ ;  /* 0x00000014050c8210 */ /* 0x000fe20007f7e0ff */
[----:B------:R-:W-:Y:S01]  /*10e80*/  @!P0 IMAD R11, R11, 0x60, RZ ;  /* 0x000000600b0b8824 */ /* 0x000fe200078e02ff */
[----:B------:R-:W-:Y:S01]  /*10e90*/  @!P0 IADD3 R14, P2, R5, R18, RZ ;  /* 0x00000012050e8210 */ /* 0x000fe20007f5e0ff */
[----:B------:R-:W-:Y:S01]  /*10ea0*/  @!P0 IMAD R13, R13, 0x70, RZ ;  /* 0x000000700d0d8824 */ /* 0x000fe200078e02ff */
[----:B------:R-:W-:Y:S01]  /*10eb0*/  @!P0 IADD3 R16, P1, R5, R22, RZ ;  /* 0x0000001605108210 */ /* 0x000fe20007f3e0ff */
[C---:B------:R-:W-:Y:S01]  /*10ec0*/  @!P0 IMAD.X R7, R4.reuse, 0x1, R7, P5 ;  /* 0x0000000104078824 */ /* 0x040fe200028e0607 */
[C---:B------:R-:W-:Y:S01]  /*10ed0*/  @!P0 IADD3.X R15, R4.reuse, R21, R15, P3, !PT ;  /* 0x00000015040f8210 */ /* 0x040fe20001ffe40f */
[C---:B------:R-:W-:Y:S01]  /*10ee0*/  @!P0 IMAD.X R9, R4.reuse, 0x1, R9, P4 ;  /* 0x0000000104098824 */ /* 0x040fe200020e0609 */
[C---:B------:R-:W-:Y:S01]  /*10ef0*/  @!P0 IADD3.X R11, R4.reuse, R11, R19, P2, !PT ;  /* 0x0000000b040b8210 */ /* 0x040fe200017fe413 */
[----:B------:R-:W-:Y:S01]  /*10f00*/  @!P0 IMAD.MOV.U32 R181, RZ, RZ, R179 ;  /* 0x000000ffffb58224 */ /* 0x000fe200078e00b3 */
[----:B------:R-:W-:-:S02]  /*10f10*/  @!P0 IADD3.X R13, R4, R23, R13, P1, !PT ;  /* 0x00000017040d8210 */ /* 0x000fc40000ffe40d */
[C---:B------:R-:W-:Y:S02]  /*10f20*/  @!P0 LEA R4, P2, R6.reuse, c[0x0][0x170], 0x1 ;  /* 0x00005c0006048a11 */ /* 0x040fe400078408ff */
[C---:B------:R-:W-:Y:S01]  /*10f30*/  @!P0 LEA R18, P1, R17.reuse, c[0x0][0x170], 0x1 ;  /* 0x00005c0011128a11 */ /* 0x040fe200078208ff */
        /* <DEDUP_REMOVED lines=24> */
[----:B------:R-:W-:Y:S01]  /*110c0*/  @P0 STS.128 [R168+0x7800], RZ ;  /* 0x007800ffa8000388 */ /* 0x000fe20000000c00 */
[----:B------:R-:W-:-:S03]  /*110d0*/  ISETP.GE.AND P1, PT, R48, 0x3, PT ;  /* 0x000000033000780c */ /* 0x000fc60003f26270 */
        /* <DEDUP_REMOVED lines=24> */
[----:B---3--:R-:W-:Y:S04]  /*11260*/  LDSM.16.M88.4 R4, [R158] ;  /* 0x000000009e04783b */ /* 0x008fe80000000200 */
[----:B------:R-:W3:Y:S04]  /*11270*/  LDSM.16.M88.4 R56, [R157+0x2800] ;  /* 0x002800009d38783b */ /* 0x000ee80000000200 */
[----:B------:R-:W1:Y:S04]  /*11280*/  LDSM.16.M88.4 R44, [R157+0x3000] ;  /* 0x003000009d2c783b */ /* 0x000e680000000200 */
[----:B------:R-:W1:Y:S04]  /*11290*/  LDSM.16.M88.4 R36, [R157+0x3800] ;  /* 0x003800009d24783b */ /* 0x000e680000000200 */
[----:B------:R-:W2:Y:S04]  /*112a0*/  LDSM.16.M88.4 R64, [R157+0x2000] ;  /* 0x002000009d40783b */ /* 0x000ea80000000200 */
[----:B------:R-:W2:Y:S04]  /*112b0*/  LDSM.16.M88.4 R28, [R157+0x4000] ;  /* 0x004000009d1c783b */ /* 0x000ea80000000200 */
[----:B-----5:R-:W5:Y:S04]  /*112c0*/  LDSM.16.M88.4 R20, [R157+0x4800] ;  /* 0x004800009d14783b */ /* 0x020f680000000200 */
[----:B------:R-:W4:Y:S04]  /*112d0*/  LDSM.16.M88.4 R12, [R157+0x5000] ;  /* 0x005000009d0c783b */ /* 0x000f280000000200 */
[----:B------:R-:W2:Y:S04]  /*112e0*/  LDSM.16.M88.4 R124, [R157+0x5800] ;  /* 0x005800009d7c783b */ /* 0x000ea80000000200 */
[----:B------:R-:W-:Y:S04]  /*112f0*/  LDSM.16.M88.4 R108, [R156] ;  /* 0x000000009c6c783b */ /* 0x000fe80000000200 */
[----:B------:R-:W2:Y:S04]  /*11300*/  LDSM.16.M88.4 R120, [R151+0x2800] ;  /* 0x002800009778783b */ /* 0x000ea80000000200 */
[----:B------:R-:W2:Y:S01]  /*11310*/  LDSM.16.M88.4 R116, [R151+0x3000] ;  /* 0x003000009774783b */ /* 0x000ea20000000200 */
[C---:B---3--:R-:W-:Y:S03]  /*11320*/  HMMA.16816.F32 R60, R4.reuse, R56, RZ ;  /* 0x00000038043c723c */ /* 0x048fe600000018ff */
[----:B------:R-:W3:Y:S04]  /*11330*/  LDSM.16.M88.4 R112, [R151+0x3800] ;  /* 0x003800009770783b */ /* 0x000ee80000000200 */
[----:B------:R-:W2:Y:S01]  /*11340*/  LDSM.16.M88.4 R128, [R151+0x2000] ;  /* 0x002000009780783b */ /* 0x000ea20000000200 */
[C---:B-1----:R-:W-:Y:S03]  /*11350*/  HMMA.16816.F32 R52, R4.reuse, R44, RZ ;  /* 0x0000002c0434723c */ /* 0x042fe600000018ff */
[----:B------:R-:W0:Y:S05]  /*11360*/  LDGDEPBAR ;  /* 0x00000000000079af */ /* 0x000e2a0000000000 */
[C---:B------:R-:W-:Y:S08]  /*11370*/  HMMA.16816.F32 R40, R4.reuse, R36, RZ ;  /* 0x000000240428723c */ /* 0x040ff000000018ff */
[C---:B------:R-:W-:Y:S08]  /*11380*/  HMMA.16816.F32 R56, R4.reuse, R58, RZ ;  /* 0x0000003a0438723c */ /* 0x040ff000000018ff */
[C---:B------:R-:W-:Y:S08]  /*11390*/  HMMA.16816.F32 R44, R4.reuse, R46, RZ ;  /* 0x0000002e042c723c */ /* 0x040ff000000018ff */
[C---:B------:R-:W-:Y:S08]  /*113a0*/  HMMA.16816.F32 R36, R4.reuse, R38, RZ ;  /* 0x000000260424723c */ /* 0x040ff000000018ff */
[C---:B--2---:R-:W-:Y:S08]  /*113b0*/  HMMA.16816.F32 R104, R4.reuse, R64, RZ ;  /* 0x000000400468723c */ /* 0x044ff000000018ff */
        /* <DEDUP_REMOVED lines=27> */
[C---:B----4-:R-:W-:Y:S08]  /*11570*/  HMMA.16816.F32 R16, R108.reuse, R116, R16 ;  /* 0x000000746c10723c */ /* 0x050ff00000001810 */
        /* <DEDUP_REMOVED lines=9> */
[C---:B------:R-:W-:Y:S08]  /*11610*/  HMMA.16816.F32 R60, R108.reuse, R120, R60 ;  /* 0x000000786c3c723c */ /* 0x040ff0000000183c */
[C---:B------:R-:W-:Y:S01]  /*11620*/  HMMA.16816.F32 R56, R108.reuse, R122, R56 ;  /* 0x0000007a6c38723c */ /* 0x040fe20000001838 */
[----:B------:R-:W3:Y:S07]  /*11630*/  LDSM.16.M88.4 R120, [R143] ;  /* 0x000000008f78783b */ /* 0x000eee0000000200 */
[C---:B------:R-:W-:Y:S08]  /*11640*/  HMMA.16816.F32 R52, R108.reuse, R116, R52 ;  /* 0x000000746c34723c */ /* 0x040ff00000001834 */
        /* <DEDUP_REMOVED lines=11> */
[C---:B----4-:R-:W-:Y:S08]  /*11700*/  HMMA.16816.F32 R16, R108.reuse, R116, R16 ;  /* 0x000000746c10723c */ /* 0x050ff00000001810 */
        /* <DEDUP_REMOVED lines=8> */
[----:B------:R-:W1:Y:S07]  /*11790*/  LDSM.16.M88.4 R120, [R140+0x2000] ;  /* 0x002000008c78783b */ /* 0x000e6e0000000200 */
[C---:B---3--:R-:W-:Y:S08]  /*117a0*/  HMMA.16816.F32 R60, R124.reuse, R116, R60 ;  /* 0x000000747c3c723c */ /* 0x048ff0000000183c */
[C---:B------:R-:W-:Y:S01]  /*117b0*/  HMMA.16816.F32 R56, R124.reuse, R118, R56 ;  /* 0x000000767c38723c */ /* 0x040fe20000001838 */
[----:B------:R-:W3:Y:S07]  /*117c0*/  LDSM.16.M88.4 R116, [R140+0x2800] ;  /* 0x002800008c74783b */ /* 0x000eee0000000200 */
[C---:B--2---:R-:W-:Y:S08]  /*117d0*/  HMMA.16816.F32 R40, R124.reuse, R108, R40 ;  /* 0x0000006c7c28723c */ /* 0x044ff00000001828 */
[C---:B------:R-:W-:Y:S01]  /*117e0*/  HMMA.16816.F32 R36, R124.reuse, R110, R36 ;  /* 0x0000006e7c24723c */ /* 0x040fe20000001824 */
[----:B------:R-:W2:Y:S07]  /*117f0*/  LDSM.16.M88.4 R108, [R140+0x3800] ;  /* 0x003800008c6c783b */ /* 0x000eae0000000200 */
[C---:B----4-:R-:W-:Y:S08]  /*11800*/  HMMA.16816.F32 R52, R124.reuse, R112, R52 ;  /* 0x000000707c34723c */ /* 0x050ff00000001834 */
[----:B------:R-:W-:Y:S01]  /*11810*/  HMMA.16816.F32 R44, R124, R114, R44 ;  /* 0x000000727c2c723c */ /* 0x000fe2000000182c */
[----:B------:R-:W4:Y:S01]  /*11820*/  LDSM.16.M88.4 R112, [R140+0x3000] ;  /* 0x003000008c70783b */ /* 0x000f220000000200 */
[----:B------:R-:W-:-:S06]  /*11830*/  DEPBAR.LE SB0, 0x0 ;  /* 0x000080000000791a */ /* 0x000fcc0000000000 */
[C---:B-1----:R-:W-:Y:S08]  /*11840*/  HMMA.16816.F32 R32, R124.reuse, R120, R32 ;  /* 0x000000787c20723c */ /* 0x042ff00000001820 */
[C---:B------:R-:W-:Y:S08]  /*11850*/  HMMA.16816.F32 R28, R124.reuse, R122, R28 ;  /* 0x0000007a7c1c723c */ /* 0x040ff0000000181c */
[C---:B---3--:R-:W-:Y:S08]  /*11860*/  HMMA.16816.F32 R24, R124.reuse, R116, R24 ;  /* 0x000000747c18723c */ /* 0x048ff00000001818 */
[C---:B--2---:R-:W-:Y:S07]  /*11870*/  HMMA.16816.F32 R8, R124.reuse, R108, R8 ;  /* 0x0000006c7c08723c */ /* 0x044fee0000001808 */
[----:B------:R-:W-:Y:S01]  /*11880*/  LOP3.LUT R108, R103, 0x8, R172, 0xfe, !PT ;  /* 0x00000008676c7812 */ /* 0x000fe200078efeac */
[----:B------:R-:W-:Y:S03]  /*11890*/  HMMA.16816.F32 R20, R124, R118, R20 ;  /* 0x000000767c14723c */ /* 0x000fe60000001814 */
[----:B------:R-:W1:Y:S01]  /*118a0*/  I2F R109, R108 ;  /* 0x0000006c006d7306 */ /* 0x000e620000201400 */
[----:B------:R-:W-:Y:S01]  /*118b0*/  BAR.SYNC.DEFER_BLOCKING 0x0 ;  /* 0x0000000000007b1d */ /* 0x000fe20000010000 */
[----:B------:R-:W-:-:S03]  /*118c0*/  ISETP.GE.AND P2, PT, R108, R50, PT ;  /* 0x000000326c00720c */ /* 0x000fc60003f46270 */
[C---:B----4-:R-:W-:Y:S07]  /*118d0*/  HMMA.16816.F32 R16, R124.reuse, R112, R16 ;  /* 0x000000707c10723c */ /* 0x050fee0000001810 */
[----:B------:R-:W-:Y:S01]  /*118e0*/  IADD3 R113, R102, 0x9, RZ ;  /* 0x0000000966717810 */ /* 0x000fe20007ffe0ff */
[----:B------:R-:W-:Y:S03]  /*118f0*/  HMMA.16816.F32 R12, R124, R114, R12 ;  /* 0x000000727c0c723c */ /* 0x000fe6000000180c */
[----:B------:R-:W2:Y:S01]  /*11900*/  I2F R112, R113 ;  /* 0x0000007100707306 */ /* 0x000ea20000201400 */
[----:B-1----:R-:W-:-:S03]  /*11910*/  FFMA.FTZ R64, R0, R109, R64 ;  /* 0x0000006d00407223 */ /* 0x002fc60000010040 */
[----:B------:R-:W-:Y:S01]  /*11920*/  FFMA.FTZ R115, R0, R109, R66 ;  /* 0x0000006d00737223 */ /* 0x000fe20000010042 */
[----:B------:R-:W-:Y:S01]  /*11930*/  HMMA.16816.F32 R4, R124, R110, R4 ;  /* 0x0000006e7c04723c */ /* 0x000fe20000001804 */
[C-C-:B------:R-:W-:Y:S02]  /*11940*/  LOP3.LUT R114, R103.reuse, 0x10, R172.reuse, 0xfe, !PT ;  /* 0x0000001067727812 */ /* 0x140fe400078efeac */
[----:B------:R-:W-:Y:S02]  /*11950*/  FSEL R130, R64, -INF , !P2 ;  /* 0xff80000040827808 */ /* 0x000fe40005000000 */
[----:B------:R-:W1:Y:S01]  /*11960*/  I2F R111, R114 ;  /* 0x00000072006f7306 */ /* 0x000e620000201400 */
[----:B------:R-:W-:Y:S02]  /*11970*/  IADD3 R64, R102, 0x19, RZ ;  /* 0x0000001966407810 */ /* 0x000fe40007ffe0ff */
[----:B------:R-:W-:Y:S02]  /*11980*/  P2R R126, PR, RZ, 0x2 ;  /* 0x00000002ff7e7803 */ /* 0x000fe40000000000 */
[----:B------:R-:W-:Y:S01]  /*11990*/  ISETP.GE.AND P1, PT, R108, R49, PT ;  /* 0x000000316c00720c */ /* 0x000fe20003f26270 */
[-C--:B--2---:R-:W-:Y:S01]  /*119a0*/  FFMA.FTZ R67, R0, R112.reuse, R67 ;  /* 0x0000007000437223 */ /* 0x084fe20000010043 */
[----:B------:R-:W-:Y:S01]  /*119b0*/  IADD3 R108, R102, 0x11, RZ ;  /* 0x00000011666c7810 */ /* 0x000fe20007ffe0ff */
[----:B------:R-:W-:Y:S01]  /*119c0*/  FFMA.FTZ R116, R0, R112, R65 ;  /* 0x0000007000747223 */ /* 0x000fe20000010041 */
[----:B------:R-:W-:-:S02]  /*119d0*/  LOP3.LUT R110, R103, 0x18, R172, 0xfe, !PT ;  /* 0x00000018676e7812 */ /* 0x000fc400078efeac */
[----:B------:R-:W2:Y:S01]  /*119e0*/  I2F R109, R108 ;  /* 0x0000006c006d7306 */ /* 0x000ea20000201400 */
[----:B------:R-:W-:Y:S02]  /*119f0*/  FSEL R115, R115, -INF , !P1 ;  /* 0xff80000073737808 */ /* 0x000fe40004800000 */
[----:B------:R-:W-:Y:S02]  /*11a00*/  ISETP.GE.AND P1, PT, R113, R49, PT ;  /* 0x000000317100720c */ /* 0x000fe40003f26270 */
[----:B------:R-:W-:Y:S01]  /*11a10*/  LOP3.LUT R66, R103, 0x20, R172, 0xfe, !PT ;  /* 0x0000002067427812 */ /* 0x000fe200078efeac */
[----:B-1----:R-:W-:Y:S01]  /*11a20*/  FFMA.FTZ R48, R0, R111, R60 ;  /* 0x0000006f00307223 */ /* 0x002fe2000001003c */
[----:B------:R-:W-:Y:S01]  /*11a30*/  FSEL R181, R67, -INF , !P1 ;  /* 0xff80000043b57808 */ /* 0x000fe20004800000 */
[----:B------:R-:W1:Y:S01]  /*11a40*/  I2F R51, R110 ;  /* 0x0000006e00337306 */ /* 0x000e620000201400 */
[----:B------:R-:W-:Y:S01]  /*11a50*/  ISETP.GE.AND P1, PT, R108, R49, PT ;  /* 0x000000316c00720c */ /* 0x000fe20003f26270 */
[----:B------:R-:W-:Y:S01]  /*11a60*/  FFMA.FTZ R127, R0, R111, R62 ;  /* 0x0000006f007f7223 */ /* 0x000fe2000001003e */
[----:B------:R-:W-:-:S02]  /*11a70*/  IADD3 R60, R102, 0x21, RZ ;  /* 0x00000021663c7810 */ /* 0x000fc40007ffe0ff */
[-C--:B------:R-:W-:Y:S02]  /*11a80*/  ISETP.GE.AND P6, PT, R110, R50.reuse, PT ;  /* 0x000000326e00720c */ /* 0x080fe40003fc6270 */
[----:B------:R-:W-:Y:S01]  /*11a90*/  LOP3.LUT R62, R103, 0x28, R172, 0xfe, !PT ;  /* 0x00000028673e7812 */ /* 0x000fe200078efeac */
[----:B------:R-:W3:Y:S01]  /*11aa0*/  I2F R67, R64 ;  /* 0x0000004000437306 */ /* 0x000ee20000201400 */
[----:B--2---:R-:W-:Y:S01]  /*11ab0*/  FFMA.FTZ R63, R0, R109, R63 ;  /* 0x0000006d003f7223 */ /* 0x004fe2000001003f */
[----:B------:R-:W-:Y:S01]  /*11ac0*/  ISETP.GE.AND P4, PT, R114, R49, PT ;  /* 0x000000317200720c */ /* 0x000fe20003f86270 */
[C---:B------:R-:W-:Y:S01]  /*11ad0*/  FFMA.FTZ R118, R0.reuse, R109, R61 ;  /* 0x0000006d00767223 */ /* 0x040fe2000001003d */
[----:B------:R-:W-:Y:S02]  /*11ae0*/  ISETP.GE.AND P2, PT, R113, R50, PT ;  /* 0x000000327100720c */ /* 0x000fe40003f46270 */
[----:B------:R-:W-:Y:S02]  /*11af0*/  FSEL R117, R63, -INF , !P1 ;  /* 0xff8000003f757808 */ /* 0x000fe40004800000 */
[----:B------:R-:W2:Y:S01]  /*11b00*/  I2F R65, R66 ;  /* 0x0000004200417306 */ /* 0x000ea20000201400 */
[----:B-1----:R-:W-:Y:S01]  /*11b10*/  FFMA.FTZ R56, R0, R51, R56 ;  /* 0x0000003300387223 */ /* 0x002fe20000010038 */
[----:B------:R-:W-:Y:S01]  /*11b20*/  ISETP.GE.AND P1, PT, R64, R49, PT ;  /* 0x000000314000720c */ /* 0x000fe20003f26270 */
[----:B------:R-:W-:Y:S01]  /*11b30*/  FFMA.FTZ R51, R0, R51, R58 ;  /* 0x0000003300337223 */ /* 0x000fe2000001003a */
[----:B------:R-:W-:-:S02]  /*11b40*/  FSEL R127, R127, -INF , !P4 ;  /* 0xff8000007f7f7808 */ /* 0x000fc40006000000 */
[----:B------:R-:W-:Y:S02]  /*11b50*/  FSEL R120, R56, -INF , !P6 ;  /* 0xff80000038787808 */ /* 0x000fe40007000000 */
[----:B------:R-:W1:Y:S01]  /*11b60*/  I2F R63, R60 ;  /* 0x0000003c003f7306 */ /* 0x000e620000201400 */
[-C--:B---3--:R-:W-:Y:S01]  /*11b70*/  FFMA.FTZ R59, R0, R67.reuse, R59 ;  /* 0x00000043003b7223 */ /* 0x088fe2000001003b */
[----:B------:R-:W-:Y:S01]  /*11b80*/  IADD3 R56, R102, 0x29, RZ ;  /* 0x0000002966387810 */ /* 0x000fe20007ffe0ff */
[----:B------:R-:W-:Y:S01]  /*11b90*/  FFMA.FTZ R138, R0, R67, R57 ;  /* 0x00000043008a7223 */ /* 0x000fe20000010039 */
[----:B------:R-:W-:Y:S02]  /*11ba0*/  ISETP.GE.AND P4, PT, R66, R50, PT ;  /* 0x000000324200720c */ /* 0x000fe40003f86270 */
[----:B------:R-:W-:Y:S02]  /*11bb0*/  FSEL R131, R59, -INF , !P1 ;  /* 0xff8000003b837808 */ /* 0x000fe40004800000 */
[----:B------:R-:W3:Y:S01]  /*11bc0*/  I2F R61, R62 ;  /* 0x0000003e003d7306 */ /* 0x000ee20000201400 */
[CC--:B--2---:R-:W-:Y:S01]  /*11bd0*/  FFMA.FTZ R52, R0.reuse, R65.reuse, R52 ;  /* 0x0000004100347223 */ /* 0x0c4fe20000010034 */
[----:B------:R-:W-:Y:S01]  /*11be0*/  LOP3.LUT R58, R103, 0x30, R172, 0xfe, !PT ;  /* 0x00000030673a7812 */ /* 0x000fe200078efeac */
[----:B------:R-:W-:Y:S01]  /*11bf0*/  FFMA.FTZ R175, R0, R65, R54 ;  /* 0x0000004100af7223 */ /* 0x000fe20000010036 */
[----:B------:R-:W-:-:S02]  /*11c00*/  ISETP.GE.AND P1, PT, R60, R49, PT ;  /* 0x000000313c00720c */ /* 0x000fc40003f26270 */
[----:B------:R-:W-:Y:S02]  /*11c10*/  FSEL R134, R52, -INF , !P4 ;  /* 0xff80000034867808 */ /* 0x000fe40006000000 */
[----:B------:R-:W2:Y:S01]  /*11c20*/  I2F R59, R56 ;  /* 0x00000038003b7306 */ /* 0x000ea20000201400 */
[-C--:B-1----:R-:W-:Y:S01]  /*11c30*/  FFMA.FTZ R55, R0, R63.reuse, R55 ;  /* 0x0000003f00377223 */ /* 0x082fe20000010037 */
[----:B------:R-:W-:Y:S01]  /*11c40*/  IADD3 R52, R102, 0x31, RZ ;  /* 0x0000003166347810 */ /* 0x000fe20007ffe0ff */
[----:B------:R-:W-:Y:S01]  /*11c50*/  FFMA.FTZ R136, R0, R63, R53 ;  /* 0x0000003f00887223 */ /* 0x000fe20000010035 */
[----:B------:R-:W-:Y:S02]  /*11c60*/  ISETP.GE.AND P6, PT, R62, R50, PT ;  /* 0x000000323e00720c */ /* 0x000fe40003fc6270 */
[----:B------:R-:W-:Y:S02]  /*11c70*/  LOP3.LUT R54, R103, 0x38, R172, 0xfe, !PT ;  /* 0x0000003867367812 */ /* 0x000fe400078efeac */
[----:B------:R-:W1:Y:S01]  /*11c80*/  I2F R57, R58 ;  /* 0x0000003a00397306 */ /* 0x000e620000201400 */
[CC--:B---3--:R-:W-:Y:S01]  /*11c90*/  FFMA.FTZ R44, R0.reuse, R61.reuse, R44 ;  /* 0x0000003d002c7223 */ /* 0x0c8fe2000001002c */
[----:B------:R-:W-:Y:S01]  /*11ca0*/  FSEL R191, R55, -INF , !P1 ;  /* 0xff80000037bf7808 */ /* 0x000fe20004800000 */
[----:B------:R-:W-:Y:S01]  /*11cb0*/  FFMA.FTZ R187, R0, R61, R46 ;  /* 0x0000003d00bb7223 */ /* 0x000fe2000001002e */
[----:B------:R-:W-:-:S02]  /*11cc0*/  FSEL R116, R116, -INF , !P2 ;  /* 0xff80000074747808 */ /* 0x000fc40005000000 */
[-C--:B------:R-:W-:Y:S02]  /*11cd0*/  ISETP.GE.AND P2, PT, R108, R50.reuse, PT ;  /* 0x000000326c00720c */ /* 0x080fe40003f46270 */
[----:B------:R-:W3:Y:S01]  /*11ce0*/  I2F R55, R52 ;  /* 0x0000003400377306 */ /* 0x000ee20000201400 */
[-C--:B--2---:R-:W-:Y:S01]  /*11cf0*/  FFMA.FTZ R47, R0, R59.reuse, R47 ;  /* 0x0000003b002f7223 */ /* 0x084fe2000001002f */
[----:B------:R-:W-:Y:S01]  /*11d00*/  FSEL R186, R44, -INF , !P6 ;  /* 0xff8000002cba7808 */ /* 0x000fe20007000000 */
[----:B------:R-:W-:Y:S01]  /*11d10*/  FFMA.FTZ R194, R0, R59, R45 ;  /* 0x0000003b00c27223 */ /* 0x000fe2000001002d */
[----:B------:R-:W-:Y:S02]  /*11d20*/  ISETP.GE.AND P1, PT, R56, R49, PT ;  /* 0x000000313800720c */ /* 0x000fe40003f26270 */
[----:B------:R-:W-:Y:S02]  /*11d30*/  IADD3 R44, R102, 0x39, RZ ;  /* 0x00000039662c7810 */ /* 0x000fe40007ffe0ff */
[----:B------:R-:W2:Y:S01]  /*11d40*/  I2F R53, R54 ;  /* 0x0000003600357306 */ /* 0x000ea20000201400 */
[----:B------:R-:W-:Y:S01]  /*11d50*/  FSEL R118, R118, -INF , !P2 ;  /* 0xff80000076767808 */ /* 0x000fe20005000000 */
[-C--:B-1----:R-:W-:Y:S01]  /*11d60*/  FFMA.FTZ R40, R0, R57.reuse, R40 ;  /* 0x0000003900287223 */ /* 0x082fe20000010028 */
[----:B------:R-:W-:Y:S01]  /*11d70*/  ISETP.GE.AND P2, PT, R64, R50, PT ;  /* 0x000000324000720c */ /* 0x000fe20003f46270 */
[----:B------:R-:W-:Y:S01]  /*11d80*/  FFMA.FTZ R189, R0, R57, R42 ;  /* 0x0000003900bd7223 */ /* 0x000fe2000001002a */
[----:B------:R-:W-:-:S02]  /*11d90*/  FSEL R183, R47, -INF , !P1 ;  /* 0xff8000002fb77808 */ /* 0x000fc40004800000 */
[----:B------:R-:W-:Y:S01]  /*11da0*/  FSEL R138, R138, -INF , !P2 ;  /* 0xff8000008a8a7808 */ /* 0x000fe20005000000 */
[----:B------:R-:W1:Y:S01]  /*11db0*/  I2F R47, R44 ;  /* 0x0000002c002f7306 */ /* 0x000e620000201400 */
[-C--:B------:R-:W-:Y:S01]  /*11dc0*/  ISETP.GE.AND P2, PT, R60, R50.reuse, PT ;  /* 0x000000323c00720c */ /* 0x080fe20003f46270 */
[----:B---3--:R-:W-:Y:S01]  /*11dd0*/  FFMA.FTZ R43, R0, R55, R43 ;  /* 0x00000037002b7223 */ /* 0x008fe2000001002b */
[-C--:B------:R-:W-:Y:S02]  /*11de0*/  ISETP.GE.AND P3, PT, R114, R50.reuse, PT ;  /* 0x000000327200720c */ /* 0x080fe40003f66270 */
[-C--:B------:R-:W-:Y:S02]  /*11df0*/  ISETP.GE.AND P4, PT, R58, R50.reuse, PT ;  /* 0x000000323a00720c */ /* 0x080fe40003f86270 */
[----:B------:R-:W-:Y:S01]  /*11e00*/  LOP3.LUT R46, R103, 0x40, R172, 0xfe, !PT ;  /* 0x00000040672e7812 */ /* 0x000fe200078efeac */
[-C--:B--2---:R-:W-:Y:S01]  /*11e10*/  FFMA.FTZ R36, R0, R53.reuse, R36 ;  /* 0x0000003500247223 */ /* 0x084fe20000010024 */
[----:B------:R-:W-:Y:S01]  /*11e20*/  FSEL R136, R136, -INF , !P2 ;  /* 0xff80000088887808 */ /* 0x000fe20005000000 */
[----:B------:R-:W-:Y:S01]  /*11e30*/  FFMA.FTZ R57, R0, R53, R38 ;  /* 0x0000003500397223 */ /* 0x000fe20000010026 */
[----:B------:R-:W-:Y:S01]  /*11e40*/  ISETP.GE.AND P2, PT, R56, R50, PT ;  /* 0x000000323800720c */ /* 0x000fe20003f46270 */
[----:B------:R-:W2:Y:S01]  /*11e50*/  I2F R45, R46 ;  /* 0x0000002e002d7306 */ /* 0x000ea20000201400 */
[----:B------:R-:W-:-:S02]  /*11e60*/  FSEL R48, R48, -INF , !P3 ;  /* 0xff80000030307808 */ /* 0x000fc40005800000 */
[----:B------:R-:W-:Y:S01]  /*11e70*/  FSEL R56, R40, -INF , !P4 ;  /* 0xff80000028387808 */ /* 0x000fe20006000000 */
[----:B-1----:R-:W-:Y:S01]  /*11e80*/  FFMA.FTZ R39, R0, R47, R39 ;  /* 0x0000002f00277223 */ /* 0x002fe20000010027 */
[----:B------:R-:W-:Y:S01]  /*11e90*/  ISETP.GE.AND P1, PT, R52, R49, PT ;  /* 0x000000313400720c */ /* 0x000fe20003f26270 */
[----:B------:R-:W-:Y:S01]  /*11ea0*/  FFMA.FTZ R192, R0, R47, R37 ;  /* 0x0000002f00c07223 */ /* 0x000fe20000010025 */
[----:B------:R-:W-:Y:S02]  /*11eb0*/  ISETP.GE.AND P3, PT, R66, R49, PT ;  /* 0x000000314200720c */ /* 0x000fe40003f66270 */
[----:B------:R-:W-:Y:S02]  /*11ec0*/  IADD3 R40, R102, 0x41, RZ ;  /* 0x0000004166287810 */ /* 0x000fe40007ffe0ff */
[----:B------:R-:W-:Y:S02]  /*11ed0*/  ISETP.GE.AND P6, PT, R54, R50, PT ;  /* 0x000000323600720c */ /* 0x000fe40003fc6270 */
[----:B------:R-:W-:-:S02]  /*11ee0*/  LOP3.LUT R42, R103, 0x48, R172, 0xfe, !PT ;  /* 0x00000048672a7812 */ /* 0x000fc400078efeac */
[----:B------:R-:W-:Y:S01]  /*11ef0*/  FSEL R59, R43, -INF , !P1 ;  /* 0xff8000002b3b7808 */ /* 0x000fe20004800000 */
[----:B--2---:R-:W-:Y:S01]  /*11f00*/  FFMA.FTZ R32, R0, R45, R32 ;  /* 0x0000002d00207223 */ /* 0x004fe20000010020 */
[----:B------:R-:W-:Y:S01]  /*11f10*/  FSEL R175, R175, -INF , !P3 ;  /* 0xff800000afaf7808 */ /* 0x000fe20005800000 */
[----:B------:R-:W1:Y:S01]  /*11f20*/  I2F R43, R40 ;  /* 0x00000028002b7306 */ /* 0x000e620000201400 */
[----:B------:R-:W-:Y:S01]  /*11f30*/  ISETP.GE.AND P3, PT, R58, R49, PT ;  /* 0x000000313a00720c */ /* 0x000fe20003f66270 */
[----:B------:R-:W-:Y:S01]  /*11f40*/  FFMA.FTZ R58, R0, R55, R41 ;  /* 0x00000037003a7223 */ /* 0x000fe20000010029 */
[----:B------:R-:W-:Y:S01]  /*11f50*/  FSEL R190, R36, -INF , !P6 ;  /* 0xff80000024be7808 */ /* 0x000fe20007000000 */
[----:B------:R-:W-:Y:S01]  /*11f60*/  FFMA.FTZ R139, R0, R45, R34 ;  /* 0x0000002d008b7223 */ /* 0x000fe20000010022 */
[----:B------:R-:W-:Y:S02]  /*11f70*/  ISETP.GE.AND P1, PT, R44, R49, PT ;  /* 0x000000312c00720c */ /* 0x000fe40003f26270 */
[----:B------:R-:W-:Y:S01]  /*11f80*/  IADD3 R36, R102, 0x49, RZ ;  /* 0x0000004966247810 */ /* 0x000fe20007ffe0ff */
[----:B------:R-:W2:Y:S01]  /*11f90*/  I2F R41, R42 ;  /* 0x0000002a00297306 */ /* 0x000ea20000201400 */
[----:B------:R-:W-:-:S02]  /*11fa0*/  FSEL R193, R39, -INF , !P1 ;  /* 0xff80000027c17808 */ /* 0x000fc40004800000 */
[-C--:B------:R-:W-:Y:S02]  /*11fb0*/  ISETP.GE.AND P4, PT, R46, R50.reuse, PT ;  /* 0x000000322e00720c */ /* 0x080fe40003f86270 */
[----:B------:R-:W-:Y:S02]  /*11fc0*/  LOP3.LUT R38, R103, 0x50, R172, 0xfe, !PT ;  /* 0x0000005067267812 */ /* 0x000fe400078efeac */
[----:B------:R-:W-:Y:S01]  /*11fd0*/  FSEL R174, R32, -INF , !P4 ;  /* 0xff80000020ae7808 */ /* 0x000fe20006000000 */
[----:B------:R-:W3:Y:S01]  /*11fe0*/  I2F R39, R36 ;  /* 0x0000002400277306 */ /* 0x000ee20000201400 */
[----:B-1----:R-:W-:Y:S01]  /*11ff0*/  FFMA.FTZ R35, R0, R43, R35 ;  /* 0x0000002b00237223 */ /* 0x002fe20000010023 */
[----:B------:R-:W-:Y:S01]  /*12000*/  ISETP.GE.AND P1, PT, R40, R49, PT ;  /* 0x000000312800720c */ /* 0x000fe20003f26270 */
[----:B------:R-:W-:Y:S01]  /*12010*/  FFMA.FTZ R182, R0, R43, R33 ;  /* 0x0000002b00b67223 */ /* 0x000fe20000010021 */
[----:B------:R-:W-:Y:S02]  /*12020*/  IADD3 R32, R102, 0x51, RZ ;  /* 0x0000005166207810 */ /* 0x000fe40007ffe0ff */
[----:B------:R-:W-:-:S02]  /*12030*/  ISETP.GE.AND P6, PT, R42, R50, PT ;  /* 0x000000322a00720c */ /* 0x000fc40003fc6270 */
[----:B------:R-:W1:Y:S01]  /*12040*/  I2F R37, R38 ;  /* 0x0000002600257306 */ /* 0x000e620000201400 */
[CC--:B--2---:R-:W-:Y:S01]  /*12050*/  FFMA.FTZ R28, R0.reuse, R41.reuse, R28 ;  /* 0x00000029001c7223 */ /* 0x0c4fe2000001001c */
[----:B------:R-:W-:Y:S01]  /*12060*/  LOP3.LUT R34, R103, 0x58, R172, 0xfe, !PT ;  /* 0x0000005867227812 */ /* 0x000fe200078efeac */
[----:B------:R-:W-:Y:S01]  /*12070*/  FFMA.FTZ R135, R0, R41, R30 ;  /* 0x0000002900877223 */ /* 0x000fe2000001001e */
[----:B------:R-:W-:Y:S02]  /*12080*/  FSEL R133, R35, -INF , !P1 ;  /* 0xff80000023857808 */ /* 0x000fe40004800000 */
[----:B------:R-:W-:Y:S02]  /*12090*/  FSEL R184, R28, -INF , !P6 ;  /* 0xff8000001cb87808 */ /* 0x000fe40007000000 */
[----:B------:R-:W2:Y:S01]  /*120a0*/  I2F R35, R32 ;  /* 0x0000002000237306 */ /* 0x000ea20000201400 */
[----:B---3--:R-:W-:Y:S01]  /*120b0*/  FFMA.FTZ R31, R0, R39, R31 ;  /* 0x00000027001f7223 */ /* 0x008fe2000001001f */
[----:B------:R-:W-:Y:S01]  /*120c0*/  ISETP.GE.AND P1, PT, R36, R49, PT ;  /* 0x000000312400720c */ /* 0x000fe20003f26270 */
[----:B------:R-:W-:Y:S01]  /*120d0*/  FFMA.FTZ R176, R0, R39, R29 ;  /* 0x0000002700b07223 */ /* 0x000fe2000001001d */
[----:B------:R-:W-:-:S02]  /*120e0*/  IADD3 R28, R102, 0x59, RZ ;  /* 0x00000059661c7810 */ /* 0x000fc40007ffe0ff */
[----:B------:R-:W-:Y:S02]  /*120f0*/  LOP3.LUT R30, R103, 0x60, R172, 0xfe, !PT ;  /* 0x00000060671e7812 */ /* 0x000fe400078efeac */
[----:B------:R-:W3:Y:S01]  /*12100*/  I2F R33, R34 ;  /* 0x0000002200217306 */ /* 0x000ee20000201400 */
[----:B------:R-:W-:Y:S01]  /*12110*/  FSEL R137, R31, -INF , !P1 ;  /* 0xff8000001f897808 */ /* 0x000fe20004800000 */
[-C--:B-1----:R-:W-:Y:S01]  /*12120*/  FFMA.FTZ R123, R0, R37.reuse, R26 ;  /* 0x00000025007b7223 */ /* 0x082fe2000001001a */
[----:B------:R-:W-:Y:S01]  /*12130*/  FSEL R194, R194, -INF , !P2 ;  /* 0xff800000c2c27808 */ /* 0x000fe20005000000 */
[----:B------:R-:W-:Y:S01]  /*12140*/  FFMA.FTZ R24, R0, R37, R24 ;  /* 0x0000002500187223 */ /* 0x000fe20000010018 */
[-C--:B------:R-:W-:Y:S02]  /*12150*/  ISETP.GE.AND P2, PT, R52, R50.reuse, PT ;  /* 0x000000323400720c */ /* 0x080fe40003f46270 */
[----:B------:R-:W-:Y:S01]  /*12160*/  LOP3.LUT R26, R103, 0x68, R172, 0xfe, !PT ;  /* 0x00000068671a7812 */ /* 0x000fe200078efeac */
[----:B------:R-:W1:Y:S01]  /*12170*/  I2F R31, R28 ;  /* 0x0000001c001f7306 */ /* 0x000e620000201400 */
[----:B------:R-:W-:Y:S01]  /*12180*/  FSEL R189, R189, -INF , !P3 ;  /* 0xff800000bdbd7808 */ /* 0x000fe20005800000 */
[-C--:B--2---:R-:W-:Y:S01]  /*12190*/  FFMA.FTZ R122, R0, R35.reuse, R25 ;  /* 0x00000023007a7223 */ /* 0x084fe20000010019 */
[----:B------:R-:W-:Y:S01]  /*121a0*/  ISETP.GE.AND P4, PT, R38, R50, PT ;  /* 0x000000322600720c */ /* 0x000fe20003f86270 */
[----:B------:R-:W-:Y:S01]  /*121b0*/  FFMA.FTZ R27, R0, R35, R27 ;  /* 0x00000023001b7223 */ /* 0x000fe2000001001b */
[----:B------:R-:W-:-:S02]  /*121c0*/  FSEL R58, R58, -INF , !P2 ;  /* 0xff8000003a3a7808 */ /* 0x000fc40005000000 */
[----:B------:R-:W-:Y:S01]  /*121d0*/  ISETP.GE.AND P3, PT, R46, R49, PT ;  /* 0x000000312e00720c */ /* 0x000fe20003f66270 */
[----:B------:R-:W2:Y:S01]  /*121e0*/  I2F R29, R30 ;  /* 0x0000001e001d7306 */ /* 0x000ea20000201400 */
[----:B------:R-:W-:Y:S01]  /*121f0*/  ISETP.GE.AND P2, PT, R44, R50, PT ;  /* 0x000000322c00720c */ /* 0x000fe20003f46270 */
[-C--:B---3--:R-:W-:Y:S01]  /*12200*/  FFMA.FTZ R20, R0, R33.reuse, R20 ;  /* 0x0000002100147223 */ /* 0x088fe20000010014 */
[----:B------:R-:W-:Y:S01]  /*12210*/  FSEL R132, R24, -INF , !P4 ;  /* 0xff80000018847808 */ /* 0x000fe20006000000 */
[----:B------:R-:W-:Y:S01]  /*12220*/  FFMA.FTZ R119, R0, R33, R22 ;  /* 0x0000002100777223 */ /* 0x000fe20000010016 */
[----:B------:R-:W-:Y:S02]  /*12230*/  ISETP.GE.AND P1, PT, R32, R49, PT ;  /* 0x000000312000720c */ /* 0x000fe40003f26270 */
[----:B------:R-:W-:Y:S01]  /*12240*/  FSEL R139, R139, -INF , !P3 ;  /* 0xff8000008b8b7808 */ /* 0x000fe20005800000 */
[----:B------:R-:W3:Y:S01]  /*12250*/  I2F R25, R26 ;  /* 0x0000001a00197306 */ /* 0x000ee20000201400 */
[----:B------:R-:W-:Y:S01]  /*12260*/  IADD3 R24, R102, 0x61, RZ ;  /* 0x0000006166187810 */ /* 0x000fe20007ffe0ff */
[-C--:B-1----:R-:W-:Y:S01]  /*12270*/  FFMA.FTZ R23, R0, R31.reuse, R23 ;  /* 0x0000001f00177223 */ /* 0x082fe20000010017 */
[----:B------:R-:W-:Y:S01]  /*12280*/  FSEL R192, R192, -INF , !P2 ;  /* 0xff800000c0c07808 */ /* 0x000fe20005000000 */
[----:B------:R-:W-:Y:S01]  /*12290*/  FFMA.FTZ R128, R0, R31, R21 ;  /* 0x0000001f00807223 */ /* 0x000fe20000010015 */
[----:B------:R-:W-:-:S02]  /*122a0*/  ISETP.GE.AND P3, PT, R38, R49, PT ;  /* 0x000000312600720c */ /* 0x000fc40003f66270 */
[-C--:B------:R-:W-:Y:S01]  /*122b0*/  ISETP.GE.AND P6, PT, R34, R50.reuse, PT ;  /* 0x000000322200720c */ /* 0x080fe20003fc6270 */
[-C--:B--2---:R-:W-:Y:S01]  /*122c0*/  FFMA.FTZ R18, R0, R29.reuse, R18 ;  /* 0x0000001d00127223 */ /* 0x084fe20000010012 */
[----:B------:R-:W-:Y:S01]  /*122d0*/  ISETP.GE.AND P2, PT, R40, R50, PT ;  /* 0x000000322800720c */ /* 0x000fe20003f46270 */
[----:B------:R-:W-:Y:S01]  /*122e0*/  FFMA.FTZ R108, R0, R29, R16 ;  /* 0x0000001d006c7223 */ /* 0x000fe20000010010 */
[----:B------:R-:W-:Y:S02]  /*122f0*/  FSEL R125, R27, -INF , !P1 ;  /* 0xff8000001b7d7808 */ /* 0x000fe40004800000 */
[----:B------:R-:W1:Y:S01]  /*12300*/  I2F R27, R24 ;  /* 0x00000018001b7306 */ /* 0x000e620000201400 */
[----:B------:R-:W-:Y:S02]  /*12310*/  FSEL R123, R123, -INF , !P3 ;  /* 0xff8000007b7b7808 */ /* 0x000fe40005800000 */
[----:B------:R-:W-:Y:S01]  /*12320*/  FSEL R124, R20, -INF , !P6 ;  /* 0xff800000147c7808 */ /* 0x000fe20007000000 */
[----:B---3--:R-:W-:Y:S01]  /*12330*/  FFMA.FTZ R109, R0, R25, R14 ;  /* 0x00000019006d7223 */ /* 0x008fe2000001000e */
[----:B------:R-:W-:Y:S01]  /*12340*/  ISETP.GE.AND P1, PT, R28, R49, PT ;  /* 0x000000311c00720c */ /* 0x000fe20003f26270 */
[----:B------:R-:W-:Y:S01]  /*12350*/  FFMA.FTZ R114, R0, R25, R12 ;  /* 0x0000001900727223 */ /* 0x000fe2000001000c */
[----:B------:R-:W-:-:S02]  /*12360*/  FSEL R182, R182, -INF , !P2 ;  /* 0xff800000b6b67808 */ /* 0x000fc40005000000 */
[----:B------:R-:W-:Y:S02]  /*12370*/  ISETP.GE.AND P3, PT, R30, R49, PT ;  /* 0x000000311e00720c */ /* 0x000fe40003f66270 */
[----:B------:R-:W-:Y:S02]  /*12380*/  IADD3 R20, R102, 0x69, RZ ;  /* 0x0000006966147810 */ /* 0x000fe40007ffe0ff */
[----:B------:R-:W-:Y:S02]  /*12390*/  ISETP.GE.AND P2, PT, R36, R50, PT ;  /* 0x000000322400720c */ /* 0x000fe40003f46270 */
[----:B------:R-:W-:Y:S01]  /*123a0*/  FSEL R121, R23, -INF , !P1 ;  /* 0xff80000017797808 */ /* 0x000fe20004800000 */
[-C--:B-1----:R-:W-:Y:S01]  /*123b0*/  FFMA.FTZ R112, R0, R27.reuse, R17 ;  /* 0x0000001b00707223 */ /* 0x082fe20000010011 */
[----:B------:R-:W-:Y:S01]  /*123c0*/  LOP3.LUT R22, R103, 0x70, R172, 0xfe, !PT ;  /* 0x0000007067167812 */ /* 0x000fe200078efeac */
[----:B------:R-:W1:Y:S01]  /*123d0*/  I2F R23, R20 ;  /* 0x0000001400177306 */ /* 0x000e620000201400 */
[----:B------:R-:W-:Y:S01]  /*123e0*/  FSEL R113, R18, -INF , !P3 ;  /* 0xff80000012717808 */ /* 0x000fe20005800000 */
[----:B------:R-:W-:Y:S01]  /*123f0*/  FFMA.FTZ R19, R0, R27, R19 ;  /* 0x0000001b00137223 */ /* 0x000fe20000010013 */
[----:B------:R-:W-:-:S02]  /*12400*/  FSEL R176, R176, -INF , !P2 ;  /* 0xff800000b0b07808 */ /* 0x000fc40005000000 */
[----:B------:R-:W-:Y:S02]  /*12410*/  IADD3 R18, R102, 0x71, RZ ;  /* 0x0000007166127810 */ /* 0x000fe40007ffe0ff */
[-C--:B------:R-:W-:Y:S01]  /*12420*/  ISETP.GE.AND P2, PT, R32, R50.reuse, PT ;  /* 0x000000322000720c */ /* 0x080fe20003f46270 */
[----:B------:R-:W2:Y:S01]  /*12430*/  I2F R21, R22 ;  /* 0x0000001600157306 */ /* 0x000ea20000201400 */
[----:B------:R-:W-:Y:S02]  /*12440*/  LOP3.LUT R16, R103, 0x78, R172, 0xfe, !PT ;  /* 0x0000007867107812 */ /* 0x000fe400078efeac */
[----:B------:R-:W-:Y:S02]  /*12450*/  FSEL R122, R122, -INF , !P2 ;  /* 0xff8000007a7a7808 */ /* 0x000fe40005000000 */
[-C--:B------:R-:W-:Y:S02]  /*12460*/  ISETP.GE.AND P2, PT, R28, R50.reuse, PT ;  /* 0x000000321c00720c */ /* 0x080fe40003f46270 */
[----:B------:R-:W-:Y:S01]  /*12470*/  ISETP.GE.AND P5, PT, R110, R49, PT ;  /* 0x000000316e00720c */ /* 0x000fe20003fa6270 */
[----:B------:R-:W3:Y:S01]  /*12480*/  I2F R14, R18 ;  /* 0x00000012000e7306 */ /* 0x000ee20000201400 */
[----:B------:R-:W-:Y:S01]  /*12490*/  FSEL R128, R128, -INF , !P2 ;  /* 0xff80000080807808 */ /* 0x000fe20005000000 */
[CC--:B-1----:R-:W-:Y:S01]  /*124a0*/  FFMA.FTZ R110, R0.reuse, R23.reuse, R13 ;  /* 0x00000017006e7223 */ /* 0x0c2fe2000001000d */
[----:B------:R-:W-:Y:S01]  /*124b0*/  FSEL R51, R51, -INF , !P5 ;  /* 0xff80000033337808 */ /* 0x000fe20006800000 */
[----:B------:R-:W-:Y:S01]  /*124c0*/  FFMA.FTZ R15, R0, R23, R15 ;  /* 0x00000017000f7223 */ /* 0x000fe2000001000f */
[----:B------:R-:W-:-:S02]  /*124d0*/  ISETP.GE.AND P2, PT, R24, R50, PT ;  /* 0x000000321800720c */ /* 0x000fc40003f46270 */
[-C--:B------:R-:W-:Y:S01]  /*124e0*/  ISETP.GE.AND P1, PT, R24, R49.reuse, PT ;  /* 0x000000311800720c */ /* 0x080fe20003f26270 */
[----:B------:R-:W1:Y:S01]  /*124f0*/  I2F R17, R16 ;  /* 0x0000001000117306 */ /* 0x000e620000201400 */
[----:B------:R-:W-:Y:S01]  /*12500*/  ISETP.GE.AND P5, PT, R62, R49, PT ;  /* 0x000000313e00720c */ /* 0x000fe20003fa6270 */
[-C--:B--2---:R-:W-:Y:S01]  /*12510*/  FFMA.FTZ R10, R0, R21.reuse, R10 ;  /* 0x00000015000a7223 */ /* 0x084fe2000001000a */
[----:B------:R-:W-:Y:S01]  /*12520*/  FSEL R112, R112, -INF , !P2 ;  /* 0xff80000070707808 */ /* 0x000fe20005000000 */
[C---:B------:R-:W-:Y:S01]  /*12530*/  FFMA.FTZ R65, R0.reuse, R21, R8 ;  /* 0x0000001500417223 */ /* 0x040fe20000010008 */
[----:B------:R-:W-:Y:S02]  /*12540*/  FSEL R111, R19, -INF , !P1 ;  /* 0xff800000136f7808 */ /* 0x000fe40004800000 */
[----:B------:R-:W-:Y:S01]  /*12550*/  FSEL R187, R187, -INF , !P5 ;  /* 0xff800000bbbb7808 */ /* 0x000fe20006800000 */
[----:B---3--:R-:W-:Y:S01]  /*12560*/  FFMA.FTZ R9, R0, R14, R9 ;  /* 0x0000000e00097223 */ /* 0x008fe20000010009 */
[----:B------:R-:W-:Y:S01]  /*12570*/  ISETP.GE.AND P2, PT, R20, R50, PT ;  /* 0x000000321400720c */ /* 0x000fe20003f46270 */
[----:B------:R-:W-:Y:S01]  /*12580*/  FFMA.FTZ R11, R0, R14, R11 ;  /* 0x0000000e000b7223 */ /* 0x000fe2000001000b */
[----:B------:R-:W-:-:S02]  /*12590*/  ISETP.GE.AND P1, PT, R20, R49, PT ;  /* 0x000000311400720c */ /* 0x000fc40003f26270 */
[----:B------:R-:W-:Y:S02]  /*125a0*/  ISETP.GE.AND P5, PT, R54, R49, PT ;  /* 0x000000313600720c */ /* 0x000fe40003fa6270 */
[----:B------:R-:W-:Y:S01]  /*125b0*/  IADD3 R12, R102, 0x1, RZ ;  /* 0x00000001660c7810 */ /* 0x000fe20007ffe0ff */
[----:B-1----:R-:W-:Y:S01]  /*125c0*/  FFMA.FTZ R4, R0, R17, R4 ;  /* 0x0000001100047223 */ /* 0x002fe20000010004 */
[----:B------:R-:W-:Y:S01]  /*125d0*/  ISETP.GE.AND P3, PT, R22, R49, PT ;  /* 0x000000311600720c */ /* 0x000fe20003f66270 */
[----:B------:R-:W-:Y:S01]  /*125e0*/  FFMA.FTZ R6, R0, R17, R6 ;  /* 0x0000001100067223 */ /* 0x000fe20000010006 */
[----:B------:R-:W-:Y:S01]  /*125f0*/  FSEL R110, R110, -INF , !P2 ;  /* 0xff8000006e6e7808 */ /* 0x000fe20005000000 */
[----:B------:R-:W1:Y:S01]  /*12600*/  I2F R13, R12 ;  /* 0x0000000c000d7306 */ /* 0x000e620000201400 */
[----:B------:R-:W-:Y:S02]  /*12610*/  FSEL R67, R15, -INF , !P1 ;  /* 0xff8000000f437808 */ /* 0x000fe40004800000 */
[----:B------:R-:W-:-:S02]  /*12620*/  FSEL R57, R57, -INF , !P5 ;  /* 0xff80000039397808 */ /* 0x000fc40006800000 */
[----:B------:R-:W-:Y:S02]  /*12630*/  IADD3 R8, R102, 0x79, RZ ;  /* 0x0000007966087810 */ /* 0x000fe40007ffe0ff */
[-C--:B------:R-:W-:Y:S01]  /*12640*/  ISETP.GE.AND P2, PT, R18, R50.reuse, PT ;  /* 0x000000321200720c */ /* 0x080fe20003f46270 */
[----:B------:R-:W2:Y:S01]  /*12650*/  I2F R15, R102 ;  /* 0x00000066000f7306 */ /* 0x000ea20000201400 */
[----:B------:R-:W-:Y:S02]  /*12660*/  ISETP.GE.AND P5, PT, R42, R49, PT ;  /* 0x000000312a00720c */ /* 0x000fe40003fa6270 */
[----:B------:R-:W-:Y:S02]  /*12670*/  ISETP.GE.AND P6, PT, R26, R50, PT ;  /* 0x000000321a00720c */ /* 0x000fe40003fc6270 */
[----:B------:R-:W-:Y:S02]  /*12680*/  FSEL R63, R10, -INF , !P3 ;  /* 0xff8000000a3f7808 */ /* 0x000fe40005800000 */
[----:B------:R-:W-:Y:S01]  /*12690*/  FSEL R64, R9, -INF , !P2 ;  /* 0xff80000009407808 */ /* 0x000fe20005000000 */
[----:B------:R-:W3:Y:S01]  /*126a0*/  I2F R10, R8 ;  /* 0x00000008000a7306 */ /* 0x000ee20000201400 */
[----:B------:R-:W-:Y:S01]  /*126b0*/  FSEL R135, R135, -INF , !P5 ;  /* 0xff80000087877808 */ /* 0x000fe20006800000 */
[----:B-1----:R-:W-:Y:S01]  /*126c0*/  FFMA.FTZ R13, R0, R13, R105 ;  /* 0x0000000d000d7223 */ /* 0x002fe20000010069 */
[----:B------:R-:W-:-:S02]  /*126d0*/  FSEL R114, R114, -INF , !P6 ;  /* 0xff80000072727808 */ /* 0x000fc40007000000 */
[----:B------:R-:W-:Y:S02]  /*126e0*/  ISETP.GE.AND P5, PT, R34, R49, PT ;  /* 0x000000312200720c */ /* 0x000fe40003fa6270 */
[-C--:B------:R-:W-:Y:S01]  /*126f0*/  ISETP.GE.AND P6, PT, R16, R50.reuse, PT ;  /* 0x000000321000720c */ /* 0x080fe20003fc6270 */
[----:B------:R-:W1:Y:S01]  /*12700*/  I2F R9, R12 ;  /* 0x0000000c00097306 */ /* 0x000e620000201400 */
[----:B------:R-:W-:Y:S01]  /*12710*/  FSEL R119, R119, -INF , !P5 ;  /* 0xff80000077777808 */ /* 0x000fe20006800000 */
[-C--:B--2---:R-:W-:Y:S01]  /*12720*/  FFMA.FTZ R104, R0, R15.reuse, R104 ;  /* 0x0000000f00687223 */ /* 0x084fe20000010068 */
[----:B------:R-:W-:Y:S01]  /*12730*/  FSEL R66, R4, -INF , !P6 ;  /* 0xff80000004427808 */ /* 0x000fe20007000000 */
[----:B------:R-:W-:Y:S01]  /*12740*/  FFMA.FTZ R106, R0, R15, R106 ;  /* 0x0000000f006a7223 */ /* 0x000fe2000001006a */
[----:B------:R-:W-:Y:S02]  /*12750*/  ISETP.GE.AND P4, PT, R30, R50, PT ;  /* 0x000000321e00720c */ /* 0x000fe40003f86270 */
[-C--:B------:R-:W-:Y:S01]  /*12760*/  ISETP.GE.AND P5, PT, R26, R49.reuse, PT ;  /* 0x000000311a00720c */ /* 0x080fe20003fa6270 */
[-C--:B---3--:R-:W-:Y:S01]  /*12770*/  FFMA.FTZ R5, R0, R10.reuse, R5 ;  /* 0x0000000a00057223 */ /* 0x088fe20000010005 */
[----:B------:R-:W-:Y:S01]  /*12780*/  ISETP.NE.AND P6, PT, R126, RZ, PT ;  /* 0x000000ff7e00720c */ /* 0x000fe20003fc5270 */
[----:B------:R-:W-:Y:S01]  /*12790*/  FFMA.FTZ R55, R0, R10, R7 ;  /* 0x0000000a00377223 */ /* 0x000fe20000010007 */
[----:B------:R-:W-:-:S02]  /*127a0*/  ISETP.GE.AND P1, PT, R18, R49, PT ;  /* 0x000000311200720c */ /* 0x000fc40003f26270 */
[----:B------:R-:W-:Y:S02]  /*127b0*/  FSEL R108, R108, -INF , !P4 ;  /* 0xff8000006c6c7808 */ /* 0x000fe40006000000 */
[----:B------:R-:W-:Y:S01]  /*127c0*/  FSEL R109, R109, -INF , !P5 ;  /* 0xff8000006d6d7808 */ /* 0x000fe20006800000 */
[----:B-1----:R-:W-:Y:S01]  /*127d0*/  FFMA.FTZ R9, R0, R9, R107 ;  /* 0x0000000900097223 */ /* 0x002fe2000001006b */
[-C--:B------:R-:W-:Y:S02]  /*127e0*/  ISETP.GE.AND P4, PT, R22, R50.reuse, PT ;  /* 0x000000321600720c */ /* 0x080fe40003f86270 */
[----:B------:R-:W-:Y:S02]  /*127f0*/  ISETP.GE.AND P5, PT, R16, R49, PT ;  /* 0x000000311000720c */ /* 0x000fe40003fa6270 */
[----:B------:R-:W-:Y:S02]  /*12800*/  FSEL R61, R11, -INF , !P1 ;  /* 0xff8000000b3d7808 */ /* 0x000fe40004800000 */
[----:B------:R-:W-:-:S02]  /*12810*/  ISETP.GE.AND P2, PT, R102, R50, PT ;  /* 0x000000326600720c */ /* 0x000fc40003f46270 */
[-C--:B------:R-:W-:Y:S02]  /*12820*/  ISETP.GE.AND P1, PT, R12, R50.reuse, PT ;  /* 0x000000320c00720c */ /* 0x080fe40003f26270 */
[----:B------:R-:W-:Y:S02]  /*12830*/  FSEL R65, R65, -INF , !P4 ;  /* 0xff80000041417808 */ /* 0x000fe40006000000 */
[----:B------:R-:W-:Y:S02]  /*12840*/  FSEL R54, R6, -INF , !P5 ;  /* 0xff80000006367808 */ /* 0x000fe40006800000 */
[----:B------:R-:W-:Y:S02]  /*12850*/  ISETP.GE.AND P4, PT, R8, R50, PT ;  /* 0x000000320800720c */ /* 0x000fe40003f86270 */
[----:B------:R-:W-:Y:S02]  /*12860*/  FSEL R6, R104, -INF , !P2 ;  /* 0xff80000068067808 */ /* 0x000fe40005000000 */
[----:B------:R-:W-:-:S02]  /*12870*/  FSEL R4, R13, -INF , !P1 ;  /* 0xff8000000d047808 */ /* 0x000fc40004800000 */
[-C--:B------:R-:W-:Y:S02]  /*12880*/  ISETP.GE.AND P3, PT, R102, R49.reuse, PT ;  /* 0x000000316600720c */ /* 0x080fe40003f66270 */
[-C--:B------:R-:W-:Y:S02]  /*12890*/  ISETP.GE.AND P2, PT, R12, R49.reuse, PT ;  /* 0x000000310c00720c */ /* 0x080fe40003f46270 */
[----:B------:R-:W-:Y:S02]  /*128a0*/  ISETP.GE.AND P1, PT, R8, R49, PT ;  /* 0x000000310800720c */ /* 0x000fe40003f26270 */
[----:B------:R-:W-:Y:S02]  /*128b0*/  FSEL R102, R5, -INF , !P4 ;  /* 0xff80000005667808 */ /* 0x000fe40006000000 */
[----:B------:R-:W-:Y:S02]  /*128c0*/  FSEL R7, R106, -INF , !P3 ;  /* 0xff8000006a077808 */ /* 0x000fe40005800000 */
[----:B------:R-:W-:-:S02]  /*128d0*/  FSEL R5, R9, -INF , !P2 ;  /* 0xff80000009057808 */ /* 0x000fc40005000000 */
        /* <DEDUP_REMOVED lines=61> */
.L_x_6804:
[----:B------:R-:W-:-:S05]  /*12cb0*/  IMAD.MOV.U32 R10, RZ, RZ, c[0x0][0x198] ;  /* 0x00006600ff0a7624 */ /* 0x000fca00078e00ff */
[----:B------:R-:W-:-:S04]  /*12cc0*/  LEA R10, -R10, RZ, 0x7 ;  /* 0x000000ff0a0a7211 */ /* 0x000fc800078e39ff */
[----:B------:R-:W-:Y:S02]  /*12cd0*/  SHF.R.S32.HI R11, RZ, 0x1f, R10 ;  /* 0x0000001fff0b7819 */ /* 0x000fe4000001140a */
.L_x_6805:
[----:B------:R-:W-:Y:S01]  /*12ce0*/  @!P0 IMAD.MOV.U32 R14, RZ, RZ, c[0x0][0x198] ;  /* 0x00006600ff0e8624 */ /* 0x000fe200078e00ff */
[----:B------:R-:W-:Y:S01]  /*12cf0*/  @!P0 LEA R22, P1, R10, R170, 0x1 ;  /* 0x000000aa0a168211 */ /* 0x000fe200078208ff */
[----:B------:R-:W-:Y:S01]  /*12d00*/  @!P0 IMAD.MOV.U32 R12, RZ, RZ, c[0x0][0x19c] ;  /* 0x00006700ff0c8624 */ /* 0x000fe200078e00ff */
[----:B------:R-:W-:Y:S01]  /*12d10*/  @!P0 IADD3 R9, P2, R162, R10, RZ ;  /* 0x0000000aa2098210 */ /* 0x000fe20007f5e0ff */
[----:B------:R-:W-:Y:S01]  /*12d20*/  @!P0 IMAD.WIDE.U32 R14, R14, 0x30, R10 ;  /* 0x000000300e0e8825 */ /* 0x000fe200078e000a */
[----:B------:R-:W-:Y:S01]  /*12d30*/  @!P0 LEA.HI.X R23, R10, R169, R11, 0x1, P1 ;  /* 0x000000a90a178211 */ /* 0x000fe200008f0c0b */
        /* <DEDUP_REMOVED lines=9> */
[----:B------:R-:W-:-:S02]  /*12dd0*/  @!P0 IMAD.MOV.U32 R8, RZ, RZ, c[0x0][0x19c] ;  /* 0x00006700ff088624 */ /* 0x000fc400078e00ff */
[----:B------:R-:W-:Y:S01]  /*12de0*/  @!P0 IMAD.IADD R12, R12, 0x1, R15 ;  /* 0x000000010c0c8824 */ /* 0x000fe200078e020f */
[----:B------:R1:W-:Y:S01]  /*12df0*/  @P0 STS.128 [R168+0x2800], RZ ;  /* 0x002800ffa8000388 */ /* 0x0003e20000000c00 */
[----:B------:R-:W-:-:S03]  /*12e00*/  @!P0 IMAD.WIDE.U32 R16, R16, 0x50, R10 ;  /* 0x0000005010108825 */ /* 0x000fc600078e000a */
[----:B------:R-:W-:Y:S01]  /*12e10*/  @!P0 LEA.HI.X R21, R14, R169, R12, 0x1, P1 ;  /* 0x000000a90e158211 */ /* 0x000fe200008f0c0c */
[----:B------:R-:W-:Y:S01]  /*12e20*/  @!P0 IMAD R8, R8, 0x50, RZ ;  /* 0x0000005008088824 */ /* 0x000fe200078e02ff */
[----:B------:R-:W-:Y:S01]  /*12e30*/  @!P0 LEA R18, P1, R16, R170, 0x1 ;  /* 0x000000aa10128211 */ /* 0x000fe200078208ff */
[----:B------:R-:W-:Y:S02]  /*12e40*/  @!P0 IMAD.MOV.U32 R13, RZ, RZ, c[0x0][0x198] ;  /* 0x00006600ff0d8624 */ /* 0x000fe400078e00ff */
[----:B------:R-:W-:Y:S01]  /*12e50*/  @!P0 IMAD.MOV.U32 R12, RZ, RZ, c[0x0][0x19c] ;  /* 0x00006700ff0c8624 */ /* 0x000fe200078e00ff */
[----:B------:R-:W-:Y:S01]  /*12e60*/  @!P0 IADD3 R8, R8, R17, RZ ;  /* 0x0000001108088210 */ /* 0x000fe20007ffe0ff */
[----:B------:R-:W-:-:S03]  /*12e70*/  @!P0 IMAD.WIDE.U32 R14, R13, 0x60, R10 ;  /* 0x000000600d0e8825 */ /* 0x000fc600078e000a */
[-C--:B------:R-:W-:Y:S01]  /*12e80*/  @!P0 LEA.HI.X R19, R16, R169.reuse, R8, 0x1, P1 ;  /* 0x000000a910138211 */ /* 0x080fe200008f0c08 */
[----:B------:R-:W-:Y:S01]  /*12e90*/  @!P0 IMAD R12, R12, 0x60, RZ ;  /* 0x000000600c0c8824 */ /* 0x000fe200078e02ff */
[-C--:B------:R-:W-:Y:S01]  /*12ea0*/  @!P0 LEA R16, P1, R14, R170.reuse, 0x1 ;  /* 0x000000aa0e108211 */ /* 0x080fe200078208ff */
[----:B------:R-:W-:Y:S01]  /*12eb0*/  @!P0 IMAD.X R8, R161, 0x1, R11, P2 ;  /* 0x00000001a1088824 */ /* 0x000fe200010e060b */
[C---:B------:R-:W-:Y:S01]  /*12ec0*/  @!P0 LEA R24, P2, R9.reuse, R170, 0x1 ;  /* 0x000000aa09188211 */ /* 0x040fe200078408ff */
[----:B------:R-:W-:Y:S02]  /*12ed0*/  @!P0 IMAD.IADD R12, R12, 0x1, R15 ;  /* 0x000000010c0c8824 */ /* 0x000fe400078e020f */
[----:B------:R-:W-:Y:S01]  /*12ee0*/  @!P0 IMAD.MOV.U32 R15, RZ, RZ, c[0x0][0x198] ;  /* 0x00006600ff0f8624 */ /* 0x000fe200078e00ff */
[-C--:B------:R-:W-:Y:S01]  /*12ef0*/  @!P0 LEA.HI.X R25, R9, R169.reuse, R8, 0x1, P2 ;  /* 0x000000a909198211 */ /* 0x080fe200010f0c08 */
[----:B------:R-:W-:Y:S01]  /*12f00*/  @!P0 IMAD.MOV.U32 R9, RZ, RZ, c[0x0][0x198] ;  /* 0x00006600ff098624 */ /* 0x000fe200078e00ff */
[----:B------:R-:W-:Y:S01]  /*12f10*/  @!P0 LEA.HI.X R17, R14, R169, R12, 0x1, P1 ;  /* 0x000000a90e118211 */ /* 0x000fe200008f0c0c */
[----:B------:R-:W-:Y:S01]  /*12f20*/  @!P0 IMAD.MOV.U32 R8, RZ, RZ, c[0x0][0x19c] ;  /* 0x00006700ff088624 */ /* 0x000fe200078e00ff */
[----:B------:R-:W-:Y:S01]  /*12f30*/  @!P0 MOV R12, c[0x0][0x19c] ;  /* 0x00006700000c8a02 */ /* 0x000fe20000000f00 */
[----:B------:R-:W-:Y:S01]  /*12f40*/  @!PT LDS RZ, [RZ] ;  /* 0x00000000fffff984 */ /* 0x000fe20000000800 */
[----:B------:R-:W-:Y:S01]  /*12f50*/  @!PT LDS RZ, [RZ] ;  /* 0x00000000fffff984 */ /* 0x000fe20000000800 */
[----:B------:R-:W-:Y:S01]  /*12f60*/  @!PT LDS RZ, [RZ] ;  /* 0x00000000fffff984 */ /* 0x000fe20000000800 */
[----:B------:R1:W-:Y:S01]  /*12f70*/  @!P0 LDGSTS.E.BYPASS.LTC128B.128 [R168+0x2800], [R24.64] ;  /* 0x0280000018a88fae */ /* 0x0003e2000b901d46 */
[----:B------:R-:W-:-:S03]  /*12f80*/  @!P0 LEA R13, P1, R15, R10, 0x5 ;  /* 0x0000000a0f0d8211 */ /* 0x000fc600078228ff */
[----:B------:R1:W-:Y:S01]  /*12f90*/  @P0 STS.128 [R168+0x3000], RZ ;  /* 0x003000ffa8000388 */ /* 0x0003e20000000c00 */
[-C--:B------:R-:W-:Y:S02]  /*12fa0*/  @!P0 LEA.HI.X R12, R15, R11.reuse, R12, 0x5, P1 ;  /* 0x0000000b0f0c8211 */ /* 0x080fe400008f2c0c */
[----:B------:R-:W-:Y:S02]  /*12fb0*/  @!P0 LEA R14, P1, R9, R10, 0x6 ;  /* 0x0000000a090e8211 */ /* 0x000fe400078230ff */
[-C--:B--2---:R-:W-:Y:S02]  /*12fc0*/  @!P0 LEA R22, P2, R13, R170.reuse, 0x1 ;  /* 0x000000aa0d168211 */ /* 0x084fe400078408ff */
[----:B------:R-:W-:Y:S02]  /*12fd0*/  @!P0 LEA.HI.X R8, R9, R11, R8, 0x6, P1 ;  /* 0x0000000b09088211 */ /* 0x000fe400008f3408 */
[----:B------:R-:W-:Y:S02]  /*12fe0*/  @!P0 LEA.HI.X R23, R13, R169, R12, 0x1, P2 ;  /* 0x000000a90d178211 */ /* 0x000fe400010f0c0c */
[----:B------:R-:W-:-:S03]  /*12ff0*/  @!P0 LEA R12, P1, R14, R170, 0x1 ;  /* 0x000000aa0e0c8211 */ /* 0x000fc600078208ff */
[----:B------:R-:W-:Y:S01]  /*13000*/  @!PT LDS RZ, [RZ] ;  /* 0x00000000fffff984 */ /* 0x000fe20000000800 */
[----:B------:R-:W-:Y:S01]  /*13010*/  @!PT LDS RZ, [RZ] ;  /* 0x00000000fffff984 */ /* 0x000fe20000000800 */
[----:B------:R-:W-:Y:S01]  /*13020*/  @!PT LDS RZ, [RZ] ;  /* 0x00000000fffff984 */ /* 0x000fe20000000800 */
[----:B------:R1:W-:Y:S01]  /*13030*/  @!P0 LDGSTS.E.BYPASS.LTC128B.128 [R168+0x3000], [R22.64] ;  /* 0x0300000016a88fae */ /* 0x0003e2000b901d46 */
[----:B------:R-:W-:-:S03]  /*13040*/  @!P0 LEA.HI.X R13, R14, R169, R8, 0x1, P1 ;  /* 0x000000a90e0d8211 */ /* 0x000fc600008f0c08 */
        /* <DEDUP_REMOVED lines=23> */
[----:B------:R-:W-:-:S02]  /*131c0*/  ULDC UR4, c[0x0][0x19c] ;  /* 0x0000670000047ab9 */ /* 0x000fc40000000800 */
[----:B------:R-:W-:Y:S01]  /*131d0*/  UIMAD UR4, UR4, 0x70, URZ ;  /* 0x00000070040478a4 */ /* 0x000fe2000f8e023f */
[----:B------:R-:W-:-:S05]  /*131e0*/  IMAD.WIDE.U32 R14, R8, 0x70, R10 ;  /* 0x00000070080e7825 */ /* 0x000fca00078e000a */
[----:B------:R-:W-:Y:S02]  /*131f0*/  IADD3 R8, R15, UR4, RZ ;  /* 0x000000040f087c10 */ /* 0x000fe4000fffe0ff */
[----:B-1----:R-:W-:-:S04]  /*13200*/  LEA R12, P0, R14, R170, 0x1 ;  /* 0x000000aa0e0c7211 */ /* 0x002fc800078008ff */
[----:B------:R-:W-:-:S05]  /*13210*/  LEA.HI.X R13, R14, R169, R8, 0x1, P0 ;  /* 0x000000a90e0d7211 */ /* 0x000fca00000f0c08 */
[----:B------:R-:W-:Y:S01]  /*13220*/  @!PT LDS RZ, [RZ] ;  /* 0x00000000fffff984 */ /* 0x000fe20000000800 */
[----:B------:R-:W-:Y:S01]  /*13230*/  @!PT LDS RZ, [RZ] ;  /* 0x00000000fffff984 */ /* 0x000fe20000000800 */
[----:B------:R-:W-:Y:S01]  /*13240*/  @!PT LDS RZ, [RZ] ;  /* 0x00000000fffff984 */ /* 0x000fe20000000800 */
[----:B------:R1:W-:Y:S04]  /*13250*/  LDGSTS.E.BYPASS.LTC128B.128 [R168+0x5800], [R12.64] ;  /* 0x058000000ca87fae */ /* 0x0003e8000b901d46 */
.L_x_6807:
[----:B------:R-:W-:Y:S05]  /*13260*/  BSYNC B0 ;  /* 0x0000000000007941 */ /* 0x000fea0003800000 */
.L_x_6806:
[----:B------:R-:W0:Y:S01]  /*13270*/  LDGDEPBAR ;  /* 0x00000000000079af */ /* 0x000e220000000000 */
[----:B------:R-:W-:-:S04]  /*13280*/  LEA R170, P0, R10, R170, 0x1 ;  /* 0x000000aa0aaa7211 */ /* 0x000fc800078008ff */
[----:B------:R-:W-:Y:S02]  /*13290*/  LEA.HI.X R169, R10, R169, R11, 0x1, P0 ;  /* 0x000000a90aa97211 */ /* 0x000fe400000f0c0b */
.L_x_6803:
        /* <DEDUP_REMOVED lines=98> */
[--C-:B------:R-:W-:Y:S02]  /*138c0*/  FFMA.FTZ R181, R181, c[0x0][0x23c], -R60.reuse ;  /* 0x00008f00b5b57a23 */ /* 0x100fe4000001083c */
[----:B------:R-:W-:Y:S01]  /*138d0*/  FMUL.FTZ R2, R2, c[0x0][0x23c] ;  /* 0x00008f0002027a20 */ /* 0x000fe20000410000 */
[----:B------:R-:W1:Y:S01]  /*138e0*/  MUFU.EX2 R126, R126 ;  /* 0x0000007e007e7308 */ /* 0x000e620000000800 */
[--C-:B------:R-:W-:Y:S02]  /*138f0*/  FFMA.FTZ R115, R118, c[0x0][0x23c], -R105.reuse ;  /* 0x00008f0076737a23 */ /* 0x100fe40000010869 */
[----:B------:R-:W-:Y:S02]  /*13900*/  FFMA.FTZ R107, R120, c[0x0][0x23c], -R105 ;  /* 0x00008f00786b7a23 */ /* 0x000fe40000010869 */
[----:B------:R-:W-:-:S02]  /*13910*/  FFMA.FTZ R118, R127, c[0x0][0x23c], -R60 ;  /* 0x00008f007f767a23 */ /* 0x000fc4000001083c */
[--C-:B------:R-:W-:Y:S01]  /*13920*/  FFMA.FTZ R116, R48, c[0x0][0x23c], -R105.reuse ;  /* 0x00008f0030747a23 */ /* 0x100fe20000010869 */
[----:B------:R-:W-:Y:S01]  /*13930*/  MUFU.EX2 R103, R103 ;  /* 0x0000006700677308 */ /* 0x000fe20000000800 */
[--C-:B------:R-:W-:Y:S02]  /*13940*/  FFMA.FTZ R117, R117, c[0x0][0x23c], -R60.reuse ;  /* 0x00008f0075757a23 */ /* 0x100fe4000001083c */
[--C-:B------:R-:W-:Y:S02]  /*13950*/  FFMA.FTZ R127, R51, c[0x0][0x23c], -R60.reuse ;  /* 0x00008f00337f7a23 */ /* 0x100fe4000001083c */
[--C-:B------:R-:W-:Y:S01]  /*13960*/  FFMA.FTZ R120, R131, c[0x0][0x23c], -R60.reuse ;  /* 0x00008f0083787a23 */ /* 0x100fe2000001083c */
[----:B------:R-:W2:Y:S01]  /*13970*/  LDSM.16.MT88.4 R48, [R152+0x6800] ;  /* 0x006800009830783b */ /* 0x000ea20000004200 */
[----:B------:R-:W-:Y:S01]  /*13980*/  FFMA.FTZ R131, R194, c[0x0][0x23c], -R105 ;  /* 0x00008f00c2837a23 */ /* 0x000fe20000010869 */
[----:B------:R-:W3:Y:S01]  /*13990*/  MUFU.EX2 R62, R62 ;  /* 0x0000003e003e7308 */ /* 0x000ee20000000800 */
        /* <DEDUP_REMOVED lines=15> */
[----:B-1----:R-:W-:Y:S01]  /*13a90*/  F2FP.PACK_AB R5, R106, R129 ;  /* 0x000000816a05723e */ /* 0x002fe200000000ff */
[----:B------:R-:W-:-:S06]  /*13aa0*/  FFMA.FTZ R54, R54, c[0x0][0x23c], -R60 ;  /* 0x00008f0036367a23 */ /* 0x000fcc000001083c */
[----:B------:R-:W1:Y:S08]  /*13ab0*/  MUFU.EX2 R188, R188 ;  /* 0x000000bc00bc7308 */ /* 0x000e700000000800 */
[----:B------:R-:W4:Y:S01]  /*13ac0*/  MUFU.EX2 R130, R2 ;  /* 0x0000000200827308 */ /* 0x000f220000000800 */
[----:B---3--:R-:W-:Y:S01]  /*13ad0*/  F2FP.PACK_AB R7, R3, R104 ;  /* 0x000000680307723e */ /* 0x008fe200000000ff */
[----:B------:R-:W-:-:S02]  /*13ae0*/  FFMA.FTZ R181, R134, c[0x0][0x23c], -R105 ;  /* 0x00008f0086b57a23 */ /* 0x000fc40000010869 */
[----:B------:R-:W-:Y:S02]  /*13af0*/  FFMA.FTZ R134, R186, c[0x0][0x23c], -R105 ;  /* 0x00008f00ba867a23 */ /* 0x000fe40000010869 */
[----:B------:R-:W-:Y:S02]  /*13b00*/  FFMA.FTZ R186, R187, c[0x0][0x23c], -R60 ;  /* 0x00008f00bbba7a23 */ /* 0x000fe4000001083c */
[-C--:B-1----:R-:W-:Y:S01]  /*13b10*/  FMUL.FTZ R16, R68, R188.reuse ;  /* 0x000000bc44107220 */ /* 0x082fe20000410000 */
[----:B------:R-:W-:Y:S01]  /*13b20*/  MUFU.EX2 R116, R116 ;  /* 0x0000007400747308 */ /* 0x000fe20000000800 */
[-C--:B------:R-:W-:Y:S02]  /*13b30*/  FMUL.FTZ R17, R69, R188.reuse ;  /* 0x000000bc45117220 */ /* 0x080fe40000410000 */
[-C--:B------:R-:W-:Y:S02]  /*13b40*/  FMUL.FTZ R72, R72, R188.reuse ;  /* 0x000000bc48487220 */ /* 0x080fe40000410000 */
[----:B------:R-:W-:-:S02]  /*13b50*/  FMUL.FTZ R73, R73, R188 ;  /* 0x000000bc49497220 */ /* 0x000fc40000410000 */
[-C--:B----4-:R-:W-:Y:S01]  /*13b60*/  FMUL.FTZ R18, R70, R130.reuse ;  /* 0x0000008246127220 */ /* 0x090fe20000410000 */
[----:B------:R-:W1:Y:S01]  /*13b70*/  MUFU.EX2 R115, R115 ;  /* 0x0000007300737308 */ /* 0x000e620000000800 */
[-C--:B------:R-:W-:Y:S02]  /*13b80*/  FMUL.FTZ R19, R71, R130.reuse ;  /* 0x0000008247137220 */ /* 0x080fe40000410000 */
[-C--:B------:R-:W-:Y:S02]  /*13b90*/  FMUL.FTZ R74, R74, R130.reuse ;  /* 0x000000824a4a7220 */ /* 0x080fe40000410000 */
[----:B------:R-:W-:Y:S02]  /*13ba0*/  FMUL.FTZ R75, R75, R130 ;  /* 0x000000824b4b7220 */ /* 0x000fe40000410000 */
[----:B------:R-:W-:Y:S01]  /*13bb0*/  FFMA.FTZ R2, R138, c[0x0][0x23c], -R105 ;  /* 0x00008f008a027a23 */ /* 0x000fe20000010869 */
[----:B------:R-:W-:Y:S01]  /*13bc0*/  HMMA.16816.F32 R16, R4, R20, R16 ;  /* 0x000000140410723c */ /* 0x000fe20000001810 */
[----:B------:R-:W-:Y:S01]  /*13bd0*/  MUFU.EX2 R107, R107 ;  /* 0x0000006b006b7308 */ /* 0x000fe20000000800 */
[----:B------:R-:W-:-:S02]  /*13be0*/  FMUL.FTZ R8, R96, R188 ;  /* 0x000000bc60087220 */ /* 0x000fc40000410000 */
[----:B------:R-:W-:Y:S02]  /*13bf0*/  FMUL.FTZ R9, R97, R188 ;  /* 0x000000bc61097220 */ /* 0x000fe40000410000 */
[-C--:B------:R-:W-:Y:S02]  /*13c00*/  FMUL.FTZ R10, R98, R130.reuse ;  /* 0x00000082620a7220 */ /* 0x080fe40000410000 */
[----:B------:R-:W-:Y:S01]  /*13c10*/  HMMA.16816.F32 R20, R4, R22, R72 ;  /* 0x000000160414723c */ /* 0x000fe20000001848 */
[----:B------:R-:W-:Y:S01]  /*13c20*/  MUFU.EX2 R2, R2 ;  /* 0x0000000200027308 */ /* 0x000fe20000000800 */
[----:B------:R-:W-:Y:S01]  /*13c30*/  FMUL.FTZ R11, R99, R130 ;  /* 0x00000082630b7220 */ /* 0x000fe20000410000 */
[----:B------:R-:W-:Y:S01]  /*13c40*/  LDSM.16.MT88.4 R72, [R150+0x8800] ;  /* 0x008800009648783b */ /* 0x000fe20000004200 */
        /* <DEDUP_REMOVED lines=8> */
[-C--:B------:R-:W-:Y:S01]  /*13cd0*/  FMUL.FTZ R94, R94, R130.reuse ;  /* 0x000000825e5e7220 */ /* 0x080fe20000410000 */
[----:B------:R-:W3:Y:S01]  /*13ce0*/  MUFU.EX2 R117, R117 ;  /* 0x0000007500757308 */ /* 0x000ee20000000800 */
[----:B------:R-:W-:Y:S01]  /*13cf0*/  FMUL.FTZ R95, R95, R130 ;  /* 0x000000825f5f7220 */ /* 0x000fe20000410000 */
[----:B------:R-:W-:Y:S01]  /*13d00*/  HMMA.16816.F32 R24, R4, R28, R24 ;  /* 0x0000001c0418723c */ /* 0x000fe20000001818 */
[----:B------:R-:W-:-:S02]  /*13d10*/  FMUL.FTZ R88, R88, R188 ;  /* 0x000000bc58587220 */ /* 0x000fc40000410000 */
[----:B------:R-:W-:Y:S02]  /*13d20*/  FMUL.FTZ R89, R89, R188 ;  /* 0x000000bc59597220 */ /* 0x000fe40000410000 */
[-C--:B------:R-:W-:Y:S01]  /*13d30*/  FMUL.FTZ R90, R90, R130.reuse ;  /* 0x000000825a5a7220 */ /* 0x080fe20000410000 */
[----:B------:R-:W-:Y:S01]  /*13d40*/  MUFU.EX2 R127, R127 ;  /* 0x0000007f007f7308 */ /* 0x000fe20000000800 */
[----:B------:R-:W-:Y:S01]  /*13d50*/  FMUL.FTZ R91, R91, R130 ;  /* 0x000000825b5b7220 */ /* 0x000fe20000410000 */
[C---:B------:R-:W-:Y:S01]  /*13d60*/  HMMA.16816.F32 R12, R4.reuse, R14, R92 ;  /* 0x0000000e040c723c */ /* 0x040fe2000000185c */
[-C--:B------:R-:W-:Y:S01]  /*13d70*/  FMUL.FTZ R32, R84, R188.reuse ;  /* 0x000000bc54207220 */ /* 0x080fe20000410000 */
[----:B------:R-:W-:Y:S01]  /*13d80*/  LDSM.16.MT88.4 R92, [R152+0x8800] ;  /* 0x00880000985c783b */ /* 0x000fe20000004200 */
[----:B------:R-:W-:Y:S02]  /*13d90*/  FMUL.FTZ R33, R85, R188 ;  /* 0x000000bc55217220 */ /* 0x000fe40000410000 */
[-C--:B------:R-:W-:Y:S01]  /*13da0*/  FMUL.FTZ R34, R86, R130.reuse ;  /* 0x0000008256227220 */ /* 0x080fe20000410000 */
[----:B------:R-:W4:Y:S01]  /*13db0*/  MUFU.EX2 R120, R120 ;  /* 0x0000007800787308 */ /* 0x000f220000000800 */
[----:B------:R-:W-:Y:S01]  /*13dc0*/  FMUL.FTZ R35, R87, R130 ;  /* 0x0000008257237220 */ /* 0x000fe20000410000 */
[----:B------:R-:W-:Y:S01]  /*13dd0*/  HMMA.16816.F32 R28, R4, R30, R88 ;  /* 0x0000001e041c723c */ /* 0x000fe20000001858 */
[-C--:B------:R-:W-:Y:S01]  /*13de0*/  FMUL.FTZ R80, R80, R188.reuse ;  /* 0x000000bc50507220 */ /* 0x080fe20000410000 */
[----:B------:R-:W-:Y:S01]  /*13df0*/  LDSM.16.MT88.4 R88, [R149+0x8800] ;  /* 0x008800009558783b */ /* 0x000fe20000004200 */
[----:B------:R-:W-:-:S02]  /*13e00*/  FMUL.FTZ R81, R81, R188 ;  /* 0x000000bc51517220 */ /* 0x000fc40000410000 */
[-C--:B------:R-:W-:Y:S01]  /*13e10*/  FMUL.FTZ R82, R82, R130.reuse ;  /* 0x0000008252527220 */ /* 0x080fe20000410000 */
[----:B------:R-:W-:Y:S01]  /*13e20*/  MUFU.EX2 R181, R181 ;  /* 0x000000b500b57308 */ /* 0x000fe20000000800 */
[----:B------:R-:W-:Y:S01]  /*13e30*/  FMUL.FTZ R83, R83, R130 ;  /* 0x0000008253537220 */ /* 0x000fe20000410000 */
[C---:B------:R-:W-:Y:S01]  /*13e40*/  HMMA.16816.F32 R32, R4.reuse, R36, R32 ;  /* 0x000000240420723c */ /* 0x040fe20000001820 */
[--C-:B------:R-:W-:Y:S02]  /*13e50*/  FFMA.FTZ R138, R136, c[0x0][0x23c], -R105.reuse ;  /* 0x00008f00888a7a23 */ /* 0x100fe40000010869 */
[----:B------:R-:W-:Y:S02]  /*13e60*/  FFMA.FTZ R136, R191, c[0x0][0x23c], -R60 ;  /* 0x00008f00bf887a23 */ /* 0x000fe4000001083c */
[--C-:B------:R-:W-:Y:S01]  /*13e70*/  FFMA.FTZ R187, R192, c[0x0][0x23c], -R105.reuse ;  /* 0x00008f00c0bb7a23 */ /* 0x100fe20000010869 */
[----:B------:R-:W-:Y:S01]  /*13e80*/  MUFU.EX2 R134, R134 ;  /* 0x0000008600867308 */ /* 0x000fe20000000800 */
[----:B-1----:R-:W-:Y:S01]  /*13e90*/  F2FP.PACK_AB R36, R115, R116 ;  /* 0x000000747324723e */ /* 0x002fe200000000ff */
[----:B------:R-:W-:Y:S01]  /*13ea0*/  HMMA.16816.F32 R4, R4, R38, R80 ;  /* 0x000000260404723c */ /* 0x000fe20000001850 */
[----:B---3--:R-:W-:Y:S01]  /*13eb0*/  F2FP.PACK_AB R37, R117, R118 ;  /* 0x000000767525723e */ /* 0x008fe200000000ff */
[----:B------:R-:W-:-:S02]  /*13ec0*/  FFMA.FTZ R191, R58, c[0x0][0x23c], -R105 ;  /* 0x00008f003abf7a23 */ /* 0x000fc40000010869 */
[----:B------:R-:W-:Y:S02]  /*13ed0*/  FFMA.FTZ R192, R59, c[0x0][0x23c], -R60 ;  /* 0x00008f003bc07a23 */ /* 0x000fe4000001083c */
[----:B------:R-:W1:Y:S01]  /*13ee0*/  MUFU.EX2 R138, R138 ;  /* 0x0000008a008a7308 */ /* 0x000e620000000800 */
[----:B------:R-:W-:Y:S01]  /*13ef0*/  F2FP.PACK_AB R38, R2, R107 ;  /* 0x0000006b0226723e */ /* 0x000fe200000000ff */
[----:B------:R-:W-:Y:S01]  /*13f00*/  LDSM.16.MT88.4 R56, [R152+0x7800] ;  /* 0x007800009838783b */ /* 0x000fe20000004200 */
[----:B----4-:R-:W-:Y:S01]  /*13f10*/  F2FP.PACK_AB R39, R120, R127 ;  /* 0x0000007f7827723e */ /* 0x010fe200000000ff */
[----:B------:R-:W-:Y:S02]  /*13f20*/  FFMA.FTZ R177, R177, R188, R185 ;  /* 0x000000bcb1b17223 */ /* 0x000fe400000100b9 */
[----:B------:R-:W-:Y:S02]  /*13f30*/  FFMA.FTZ R129, R178, R130, R129 ;  /* 0x00000082b2817223 */ /* 0x000fe40000010081 */
[----:B------:R-:W-:Y:S01]  /*13f40*/  MUFU.EX2 R131, R131 ;  /* 0x0000008300837308 */ /* 0x000fe20000000800 */
[----:B------:R-:W-:Y:S01]  /*13f50*/  FADD.FTZ R126, R126, R177 ;  /* 0x000000b17e7e7221 */ /* 0x000fe20000010000 */
[----:B------:R-:W-:Y:S01]  /*13f60*/  HMMA.16816.F32 R16, R36, R44, R16 ;  /* 0x0000002c2410723c */ /* 0x000fe20000001810 */
[----:B------:R-:W-:-:S02]  /*13f70*/  FADD.FTZ R129, R106, R129 ;  /* 0x000000816a817221 */ /* 0x000fc40000010000 */
[----:B------:R-:W-:Y:S02]  /*13f80*/  FADD.FTZ R103, R103, R126 ;  /* 0x0000007e67677221 */ /* 0x000fe40000010000 */
[----:B------:R-:W-:Y:S01]  /*13f90*/  FADD.FTZ R104, R104, R129 ;  /* 0x0000008168687221 */ /* 0x000fe20000010000 */
[----:B------:R-:W-:Y:S01]  /*13fa0*/  MUFU.EX2 R175, R175 ;  /* 0x000000af00af7308 */ /* 0x000fe20000000800 */
[----:B------:R-:W-:Y:S01]  /*13fb0*/  FADD.FTZ R103, R62, R103 ;  /* 0x000000673e677221 */ /* 0x000fe20000010000 */
[C---:B------:R-:W-:Y:S01]  /*13fc0*/  HMMA.16816.F32 R20, R36.reuse, R46, R20 ;  /* 0x0000002e2414723c */ /* 0x040fe20000001814 */
[----:B------:R-:W3:Y:S05]  /*13fd0*/  LDSM.16.MT88.4 R44, [R148+0x6800] ;  /* 0x00680000942c783b */ /* 0x000eea0000004200 */
[----:B------:R-:W4:Y:S02]  /*13fe0*/  MUFU.EX2 R136, R136 ;  /* 0x0000008800887308 */ /* 0x000f240000000800 */
[C---:B--2---:R-:W-:Y:S06]  /*13ff0*/  HMMA.16816.F32 R8, R36.reuse, R48, R8 ;  /* 0x000000302408723c */ /* 0x044fec0000001808 */
[----:B------:R-:W-:Y:S02]  /*14000*/  MUFU.EX2 R186, R186 ;  /* 0x000000ba00ba7308 */ /* 0x000fe40000000800 */
[C---:B------:R-:W-:Y:S01]  /*14010*/  HMMA.16816.F32 R12, R36.reuse, R50, R12 ;  /* 0x00000032240c723c */ /* 0x040fe2000000180c */
[----:B------:R-:W2:Y:S05]  /*14020*/  LDSM.16.MT88.4 R48, [R152+0x7000] ;  /* 0x007000009830783b */ /* 0x000eaa0000004200 */
[----:B------:R-:W5:Y:S02]  /*14030*/  MUFU.EX2 R183, R183 ;  /* 0x000000b700b77308 */ /* 0x000f640000000800 */
[C---:B------:R-:W-:Y:S06]  /*14040*/  HMMA.16816.F32 R24, R36.reuse, R40, R24 ;  /* 0x000000282418723c */ /* 0x040fec0000001818 */
[----:B------:R-:W-:Y:S02]  /*14050*/  MUFU.EX2 R194, R194 ;  /* 0x000000c200c27308 */ /* 0x000fe40000000800 */
[C---:B------:R-:W-:Y:S01]  /*14060*/  HMMA.16816.F32 R28, R36.reuse, R42, R28 ;  /* 0x0000002a241c723c */ /* 0x040fe2000000181c */
[----:B------:R-:W2:Y:S05]  /*14070*/  LDSM.16.MT88.4 R40, [R149+0x7000] ;  /* 0x007000009528783b */ /* 0x000eaa0000004200 */
[----:B------:R-:W1:Y:S02]  /*14080*/  MUFU.EX2 R191, R191 ;  /* 0x000000bf00bf7308 */ /* 0x000e640000000800 */
[C---:B---3--:R-:W-:Y:S06]  /*14090*/  HMMA.16816.F32 R32, R36.reuse, R44, R32 ;  /* 0x0000002c2420723c */ /* 0x048fec0000001820 */
[----:B------:R-:W-:Y:S02]  /*140a0*/  MUFU.EX2 R190, R190 ;  /* 0x000000be00be7308 */ /* 0x000fe40000000800 */
[----:B------:R-:W-:Y:S01]  /*140b0*/  HMMA.16816.F32 R4, R36, R46, R4 ;  /* 0x0000002e2404723c */ /* 0x000fe20000001804 */
[----:B------:R-:W3:Y:S05]  /*140c0*/  LDSM.16.MT88.4 R44, [R150+0x7000] ;  /* 0x00700000962c783b */ /* 0x000eea0000004200 */
[----:B------:R-:W-:Y:S01]  /*140d0*/  MUFU.EX2 R187, R187 ;  /* 0x000000bb00bb7308 */ /* 0x000fe20000000800 */
[----:B-1----:R-:W-:-:S02]  /*140e0*/  F2FP.PACK_AB R36, R138, R181 ;  /* 0x000000b58a24723e */ /* 0x002fc400000000ff */
[----:B----4-:R-:W-:Y:S02]  /*140f0*/  F2FP.PACK_AB R37, R136, R175 ;  /* 0x000000af8825723e */ /* 0x010fe400000000ff */
[----:B------:R-:W-:Y:S02]  /*14100*/  F2FP.PACK_AB R38, R131, R134 ;  /* 0x000000868326723e */ /* 0x000fe400000000ff */
[----:B-----5:R-:W-:Y:S01]  /*14110*/  F2FP.PACK_AB R39, R183, R186 ;  /* 0x000000bab727723e */ /* 0x020fe200000000ff */
[----:B------:R-:W-:Y:S06]  /*14120*/  MUFU.EX2 R189, R189 ;  /* 0x000000bd00bd7308 */ /* 0x000fec0000000800 */
[C---:B--2---:R-:W-:Y:S02]  /*14130*/  HMMA.16816.F32 R8, R36.reuse, R48, R8 ;  /* 0x000000302408723c */ /* 0x044fe40000001808 */
[----:B------:R-:W1:Y:S06]  /*14140*/  MUFU.EX2 R192, R192 ;  /* 0x000000c000c07308 */ /* 0x000e6c0000000800 */
[C---:B------:R-:W-:Y:S01]  /*14150*/  HMMA.16816.F32 R12, R36.reuse, R50, R12 ;  /* 0x00000032240c723c */ /* 0x040fe2000000180c */
[----:B------:R-:W2:Y:S01]  /*14160*/  LDSM.16.MT88.4 R48, [R150+0x7800] ;  /* 0x007800009630783b */ /* 0x000ea20000004200 */
[----:B------:R-:W-:Y:S06]  /*14170*/  MUFU.EX2 R195, R195 ;  /* 0x000000c300c37308 */ /* 0x000fec0000000800 */
[C---:B------:R-:W-:Y:S02]  /*14180*/  HMMA.16816.F32 R24, R36.reuse, R40, R24 ;  /* 0x000000282418723c */ /* 0x040fe40000001818 */
[----:B------:R-:W4:Y:S05]  /*14190*/  MUFU.EX2 R196, R196 ;  /* 0x000000c400c47308 */ /* 0x000f2a0000000800 */
[----:B------:R-:W-:Y:S01]  /*141a0*/  F2FP.PACK_AB R40, R191, R194 ;  /* 0x000000c2bf28723e */ /* 0x000fe200000000ff */
[----:B---3--:R-:W-:Y:S01]  /*141b0*/  HMMA.16816.F32 R16, R36, R44, R16 ;  /* 0x0000002c2410723c */ /* 0x008fe20000001810 */
[----:B-1----:R-:W-:-:S07]  /*141c0*/  F2FP.PACK_AB R41, R192, R189 ;  /* 0x000000bdc029723e */ /* 0x002fce00000000ff */
        /* <DEDUP_REMOVED lines=68> */
[----:B------:R-:W-:-:S06]  /*14610*/  FADD.FTZ R107, R107, R36 ;  /* 0x000000246b6b7221 */ /* 0x000fcc0000010000 */
        /* <DEDUP_REMOVED lines=50> */
[----:B------:R-:W-:Y:S01]  /*14940*/  MUFU.EX2 R3, R63 ;  /* 0x0000003f00037308 */ /* 0x000fe20000000800 */
[----:B------:R-:W-:-:S04]  /*14950*/  FADD.FTZ R127, R127, R118 ;  /* 0x000000767f7f7221 */ /* 0x000fc80000010000 */
[----:B------:R-:W-:Y:S01]  /*14960*/  FADD.FTZ R120, R120, R127 ;  /* 0x0000007f78787221 */ /* 0x000fe20000010000 */
[----:B------:R-:W-:Y:S01]  /*14970*/  HMMA.16816.F32 R72, R4, R14, R72 ;  /* 0x0000000e0448723c */ /* 0x000fe20000001848 */
[----:B------:R-:W3:Y:S01]  /*14980*/  LDSM.16.MT88.4 R12, [R152+0x9800] ;  /* 0x00980000980c783b */ /* 0x000ee20000004200 */
[----:B------:R-:W4:Y:S01]  /*14990*/  MUFU.EX2 R30, R30 ;  /* 0x0000001e001e7308 */ /* 0x000f220000000800 */
[----:B------:R-:W-:-:S04]  /*149a0*/  FADD.FTZ R175, R175, R120 ;  /* 0x00000078afaf7221 */ /* 0x000fc80000010000 */
[----:B------:R-:W-:Y:S01]  /*149b0*/  FADD.FTZ R175, R136, R175 ;  /* 0x000000af88af7221 */ /* 0x000fe20000010000 */
[----:B------:R-:W-:Y:S02]  /*149c0*/  HMMA.16816.F32 R76, R4, R8, R76 ;  /* 0x00000008044c723c */ /* 0x000fe4000000184c */
[----:B------:R-:W-:Y:S01]  /*149d0*/  MUFU.EX2 R29, R29 ;  /* 0x0000001d001d7308 */ /* 0x000fe20000000800 */
[----:B------:R-:W-:-:S04]  /*149e0*/  FADD.FTZ R186, R186, R175 ;  /* 0x000000afbaba7221 */ /* 0x000fc80000010000 */
[----:B------:R-:W-:Y:S01]  /*149f0*/  FADD.FTZ R8, R2, R107 ;  /* 0x0000006b02087221 */ /* 0x000fe20000010000 */
[----:B------:R-:W-:Y:S01]  /*14a00*/  HMMA.16816.F32 R88, R4, R10, R88 ;  /* 0x0000000a0458723c */ /* 0x000fe20000001858 */
[----:B------:R-:W-:Y:S01]  /*14a10*/  FADD.FTZ R186, R183, R186 ;  /* 0x000000bab7ba7221 */ /* 0x000fe20000010000 */
[----:B------:R-:W5:Y:S01]  /*14a20*/  MUFU.EX2 R2, R54 ;  /* 0x0000003600027308 */ /* 0x000f620000000800 */
[----:B------:R-:W-:Y:S02]  /*14a30*/  FADD.FTZ R31, R181, R8 ;  /* 0x00000008b51f7221 */ /* 0x000fe40000010000 */
[----:B------:R-:W3:Y:S01]  /*14a40*/  LDSM.16.MT88.4 R8, [R150+0x9800] ;  /* 0x009800009608783b */ /* 0x000ee20000004200 */
[----:B------:R-:W-:Y:S02]  /*14a50*/  FADD.FTZ R189, R189, R186 ;  /* 0x000000babdbd7221 */ /* 0x000fe40000010000 */
[----:B------:R-:W-:Y:S02]  /*14a60*/  FADD.FTZ R31, R138, R31 ;  /* 0x0000001f8a1f7221 */ /* 0x000fe40000010000 */
        /* <DEDUP_REMOVED lines=16> */
[----:B----4-:R-:W-:Y:S01]  /*14b70*/  F2FP.PACK_AB R5, R30, R3 ;  /* 0x000000031e05723e */ /* 0x010fe200000000ff */
[----:B------:R-:W-:Y:S01]  /*14b80*/  FADD.FTZ R57, R57, R56 ;  /* 0x0000003839397221 */ /* 0x000fe20000010000 */
[----:B------:R-:W-:Y:S01]  /*14b90*/  F2FP.PACK_AB R6, R28, R25 ;  /* 0x000000191c06723e */ /* 0x000fe200000000ff */
[----:B------:R-:W-:Y:S01]  /*14ba0*/  FADD.FTZ R49, R49, R36 ;  /* 0x0000002431317221 */ /* 0x000fe20000010000 */
[----:B-----5:R-:W-:-:S03]  /*14bb0*/  F2FP.PACK_AB R7, R29, R2 ;  /* 0x000000021d07723e */ /* 0x020fc600000000ff */
[----:B------:R-:W-:-:S04]  /*14bc0*/  FADD.FTZ R31, R50, R49 ;  /* 0x00000031321f7221 */ /* 0x000fc80000010000 */
[----:B---3--:R-:W-:Y:S01]  /*14bd0*/  HMMA.16816.F32 R96, R4, R12, R96 ;  /* 0x0000000c0460723c */ /* 0x008fe20000001860 */
        /* <DEDUP_REMOVED lines=32> */
[----:B------:R-:W-:Y:S01]  /*14de0*/  FADD.FTZ R2, R2, R3 ;  /* 0x0000000302027221 */ /* 0x000fe20000010000 */
[----:B------:R-:W-:-:S03]  /*14df0*/  MOV R3, R53 ;  /* 0x0000003500037202 */ /* 0x000fc60000000f00 */
[----:B------:R-:W-:Y:S01]  /*14e00*/  FADD.FTZ R178, R29, R2 ;  /* 0x000000021db27221 */ /* 0x000fe20000010000 */
[----:B------:R-:W-:Y:S02]  /*14e10*/  MOV R2, R52 ;  /* 0x0000003400027202 */ /* 0x000fe40000000f00 */
.L_x_6800:
[----:B------:R-:W-:-:S13]  /*14e20*/  ISETP.GE.AND P0, PT, R173, 0x1, PT ;  /* 0x00000001ad00780c */ /* 0x000fda0003f06270 */
[----:B------:R-:W-:Y:S05]  /*14e30*/  @!P0 BRA `(.L_x_6808) ;  /* 0x00003da000008947 */ /* 0x000fea0003800000 */
[----:B------:R-:W-:Y:S01]  /*14e40*/  IMAD.MOV.U32 R176, RZ, RZ, c[0x0][0x1a0] ;  /* 0x00006800ffb07624 */ /* 0x000fe200078e00ff */
[----:B------:R-:W-:Y:S02]  /*14e50*/  MOV R103, R2 ;  /* 0x0000000200677202 */ /* 0x000fe40000000f00 */
[----:B------:R-:W-:Y:S01]  /*14e60*/  MOV R102, R3 ;  /* 0x0000000300667202 */ /* 0x000fe20000000f00 */
[----:B------:R-:W-:-:S05]  /*14e70*/  IMAD.U32 R175, R176, -0x80, RZ ;  /* 0xffffff80b0af7824 */ /* 0x000fca00078e00ff */
[----:B------:R-:W-:Y:S02]  /*14e80*/  SHF.R.S32.HI R174, RZ, 0x1f, R175 ;  /* 0x0000001fffae7819 */ /* 0x000fe400000114af */
.L_x_6812:
        /* <DEDUP_REMOVED lines=65> */
.L_x_6809:
[----:B------:R-:W-:Y:S02]  /*152a0*/  ISETP.GE.AND P0, PT, R100, c[0x0][0x220], PT ;  /* 0x0000880064007a0c */ /* 0x000fe40003f06270 */
[C---:B------:R-:W-:Y:S04]  /*152b0*/  LEA R2, P3, R26.reuse, R180, 0x1 ;  /* 0x000000b41a027211 */ /* 0x040fe800078608ff */
[--C-:B------:R-:W-:Y:S07]  /*152c0*/  LEA.HI.X R3, R26, R179, R27.reuse, 0x1, P3 ;  /* 0x000000b31a037211 */ /* 0x100fee00018f0c1b */
[-C--:B------:R-:W-:Y:S01]  /*152d0*/  @!P0 IADD3 R21, P2, R160, R26.reuse, RZ ;  /* 0x0000001aa0158210 */ /* 0x080fe20007f5e0ff */
[----:B------:R-:W-:Y:S01]  /*152e0*/  @P0 STS.128 [R168+0x6000], RZ ;  /* 0x006000ffa8000388 */ /* 0x000fe20000000c00 */
[----:B------:R-:W-:Y:S01]  /*152f0*/  @!P0 IMAD.MOV.U32 R22, RZ, RZ, c[0x0][0x1a4] ;  /* 0x00006900ff168624 */ /* 0x000fe200078e00ff */
[C---:B------:R-:W-:Y:S01]  /*15300*/  @!P0 LEA R23, P1, R176.reuse, R26, 0x5 ;  /* 0x0000001ab0178211 */ /* 0x040fe200078228ff */
        /* <DEDUP_REMOVED lines=13> */
[----:B------:R-:W-:Y:S01]  /*153e0*/  @!P0 IMAD.MOV.U32 R28, RZ, RZ, R26 ;  /* 0x000000ffff1c8224 */ /* 0x000fe200078e001a */
[----:B------:R-:W-:Y:S01]  /*153f0*/  @!P0 LEA.HI.X R35, R23, R179, R22, 0x1, P1 ;  /* 0x000000b317238211 */ /* 0x000fe200008f0c16 */
[----:B------:R-:W-:Y:S01]  /*15400*/  @!P0 IMAD.MOV.U32 R23, RZ, RZ, c[0x0][0x1a4] ;  /* 0x00006900ff178624 */ /* 0x000fe200078e00ff */
[C---:B------:R-:W-:Y:S01]  /*15410*/  @!P0 LEA R25, P1, R176.reuse, R26, 0x6 ;  /* 0x0000001ab0198211 */ /* 0x040fe200078230ff */
[----:B------:R-:W-:Y:S01]  /*15420*/  @!PT LDS RZ, [RZ] ;  /* 0x00000000fffff984 */ /* 0x000fe20000000800 */
[----:B------:R-:W-:Y:S01]  /*15430*/  @!PT LDS RZ, [RZ] ;  /* 0x00000000fffff984 */ /* 0x000fe20000000800 */
[----:B------:R-:W-:Y:S01]  /*15440*/  @!PT LDS RZ, [RZ] ;  /* 0x00000000fffff984 */ /* 0x000fe20000000800 */
[----:B------:R2:W-:Y:S01]  /*15450*/  @!P0 LDGSTS.E.BYPASS.LTC128B.128 [R168+0x6800], [R36.64] ;  /* 0x0680000024a88fae */ /* 0x0005e2000b901d46 */
[C---:B------:R-:W-:Y:S01]  /*15460*/  @!P0 IMAD.WIDE.U32 R32, R176.reuse, 0x30, R32 ;  /* 0x00000030b0208825 */ /* 0x040fe200078e0020 */
[-C--:B------:R-:W-:Y:S02]  /*15470*/  @!P0 MOV R29, R27.reuse ;  /* 0x0000001b001d8202 */ /* 0x080fe40000000f00 */
[----:B------:R-:W-:Y:S01]  /*15480*/  @!P0 LEA.HI.X R24, R176, R27, R24, 0x6, P1 ;  /* 0x0000001bb0188211 */ /* 0x000fe200008f3418 */
[----:B------:R-:W-:Y:S01]  /*15490*/  @!P0 IMAD R23, R23, 0x30, RZ ;  /* 0x0000003017178824 */ /* 0x000fe200078e02ff */
[CC--:B------:R-:W-:Y:S01]  /*154a0*/  @!P0 LEA R30, P1, R25.reuse, R180.reuse, 0x1 ;  /* 0x000000b4191e8211 */ /* 0x0c0fe200078208ff */
[----:B------:R-:W-:Y:S01]  /*154b0*/  @P0 STS.128 [R168+0x7000], RZ ;  /* 0x007000ffa8000388 */ /* 0x000fe20000000c00 */
[-C--:B------:R-:W-:Y:S01]  /*154c0*/  @!P0 LEA R44, P4, R32, R180.reuse, 0x1 ;  /* 0x000000b4202c8211 */ /* 0x080fe200078808ff */
[----:B------:R-:W-:Y:S01]  /*154d0*/  @!P0 IMAD.MOV.U32 R22, RZ, RZ, c[0x0][0x1a4] ;  /* 0x00006900ff168624 */ /* 0x000fe200078e00ff */
[-C--:B------:R-:W-:Y:S01]  /*154e0*/  @!P0 LEA.HI.X R31, R25, R179.reuse, R24, 0x1, P1 ;  /* 0x000000b3191f8211 */ /* 0x080fe200008f0c18 */
[----:B------:R-:W-:Y:S01]  /*154f0*/  @!P0 IMAD.IADD R24, R23, 0x1, R33 ;  /* 0x0000000117188824 */ /* 0x000fe200078e0221 */
[----:B------:R-:W-:Y:S01]  /*15500*/  @!PT LDS RZ, [RZ] ;  /* 0x00000000fffff984 */ /* 0x000fe20000000800 */
[----:B------:R-:W-:Y:S01]  /*15510*/  @!PT LDS RZ, [RZ] ;  /* 0x00000000fffff984 */ /* 0x000fe20000000800 */
[----:B------:R-:W-:Y:S01]  /*15520*/  @!PT LDS RZ, [RZ] ;  /* 0x00000000fffff984 */ /* 0x000fe20000000800 */
[----:B------:R3:W-:Y:S01]  /*15530*/  @!P0 LDGSTS.E.BYPASS.LTC128B.128 [R168+0x7000], [R34.64] ;  /* 0x0700000022a88fae */ /* 0x0007e2000b901d46 */
[----:B------:R-:W-:Y:S01]  /*15540*/  @!P0 IMAD.WIDE.U32 R28, R176, 0x50, R28 ;  /* 0x00000050b01c8825 */ /* 0x000fe200078e001c */
[----:B------:R-:W-:Y:S02]  /*15550*/  @!P0 MOV R21, c[0x0][0x1a4] ;  /* 0x0000690000158a02 */ /* 0x000fe40000000f00 */
[-C--:B------:R-:W-:Y:S01]  /*15560*/  @!P0 LEA.HI.X R45, R32, R179.reuse, R24, 0x1, P4 ;  /* 0x000000b3202d8211 */ /* 0x080fe200020f0c18 */
[----:B------:R-:W-:Y:S01]  /*15570*/  @P0 STS.128 [R168+0x7800], RZ ;  /* 0x007800ffa8000388 */ /* 0x000fe20000000c00 */
[----:B------:R-:W-:Y:S01]  /*15580*/  @!P0 IMAD R22, R22, 0x50, RZ ;  /* 0x0000005016168824 */ /* 0x000fe200078e02ff */
[-C--:B------:R-:W-:Y:S01]  /*15590*/  @!P0 LEA R42, P3, R28, R180.reuse, 0x1 ;  /* 0x000000b41c2a8211 */ /* 0x080fe200078608ff */
[--C-:B------:R-:W-:Y:S01]  /*155a0*/  @!P0 IMAD.MOV.U32 R38, RZ, RZ, R26.reuse ;  /* 0x000000ffff268224 */ /* 0x100fe200078e001a */
[----:B------:R-:W-:Y:S01]  /*155b0*/  @!PT LDS RZ, [RZ] ;  /* 0x00000000fffff984 */ /* 0x000fe20000000800 */
[----:B------:R-:W-:Y:S01]  /*155c0*/  @!PT LDS RZ, [RZ] ;  /* 0x00000000fffff984 */ /* 0x000fe20000000800 */
[----:B------:R-:W-:Y:S01]  /*155d0*/  @!PT LDS RZ, [RZ] ;  /* 0x00000000fffff984 */ /* 0x000fe20000000800 */
[----:B------:R4:W-:Y:S01]  /*155e0*/  @!P0 LDGSTS.E.BYPASS.LTC128B.128 [R168+0x7800], [R44.64] ;  /* 0x078000002ca88fae */ /* 0x0009e2000b901d46 */
[----:B------:R-:W-:Y:S02]  /*155f0*/  @!P0 IMAD.IADD R22, R22, 0x1, R29 ;  /* 0x0000000116168824 */ /* 0x000fe400078e021d */
[--C-:B------:R-:W-:Y:S01]  /*15600*/  @!P0 IMAD.MOV.U32 R39, RZ, RZ, R27.reuse ;  /* 0x000000ffff278224 */ /* 0x100fe200078e001b */
[----:B------:R-:W-:Y:S01]  /*15610*/  @P0 STS.128 [R168+0x8000], RZ ;  /* 0x008000ffa8000388 */ /* 0x000fe20000000c00 */
[----:B------:R-:W-:Y:S01]  /*15620*/  @!P0 IMAD.WIDE.U32 R26, R176, 0x60, R26 ;  /* 0x00000060b01a8825 */ /* 0x000fe200078e001a */
[-C--:B------:R-:W-:Y:S02]  /*15630*/  @!P0 LEA.HI.X R43, R28, R179.reuse, R22, 0x1, P3 ;  /* 0x000000b31c2b8211 */ /* 0x080fe400018f0c16 */
[----:B------:R-:W-:Y:S01]  /*15640*/  @!PT LDS RZ, [RZ] ;  /* 0x00000000fffff984 */ /* 0x000fe20000000800 */
[----:B------:R-:W-:Y:S01]  /*15650*/  @!PT LDS RZ, [RZ] ;  /* 0x00000000fffff984 */ /* 0x000fe20000000800 */
[----:B------:R-:W-:Y:S01]  /*15660*/  @!PT LDS RZ, [RZ] ;  /* 0x00000000fffff984 */ /* 0x000fe20000000800 */
[----:B------:R5:W-:Y:S01]  /*15670*/  @!P0 LDGSTS.E.BYPASS.LTC128B.128 [R168+0x8000], [R30.64] ;  /* 0x080000001ea88fae */ /* 0x000be2000b901d46 */
[----:B------:R-:W-:Y:S01]  /*15680*/  @!P0 IMAD R21, R21, 0x60, RZ ;  /* 0x0000006015158824 */ /* 0x000fe200078e02ff */
[-C--:B------:R-:W-:Y:S01]  /*15690*/  @!P0 LEA R40, P2, R26, R180.reuse, 0x1 ;  /* 0x000000b41a288211 */ /* 0x080fe200078408ff */
[----:B------:R-:W-:Y:S01]  /*156a0*/  @!P0 IMAD.MOV.U32 R20, RZ, RZ, c[0x0][0x1a4] ;  /* 0x00006900ff148624 */ /* 0x000fe200078e00ff */
[----:B------:R-:W-:Y:S01]  /*156b0*/  @P0 STS.128 [R168+0x8800], RZ ;  /* 0x008800ffa8000388 */ /* 0x000fe20000000c00 */
[----:B------:R-:W-:Y:S02]  /*156c0*/  @!P0 IMAD.IADD R21, R21, 0x1, R27 ;  /* 0x0000000115158824 */ /* 0x000fe400078e021b */
[----:B------:R-:W-:Y:S01]  /*156d0*/  @!P0 IMAD.WIDE.U32 R38, R176, 0x70, R38 ;  /* 0x00000070b0268825 */ /* 0x000fe200078e0026 */
[----:B------:R-:W-:Y:S01]  /*156e0*/  @!PT LDS RZ, [RZ] ;  /* 0x00000000fffff984 */ /* 0x000fe20000000800 */
[----:B------:R-:W-:Y:S01]  /*156f0*/  @!PT LDS RZ, [RZ] ;  /* 0x00000000fffff984 */ /* 0x000fe20000000800 */
[----:B------:R-:W-:Y:S01]  /*15700*/  @!PT LDS RZ, [RZ] ;  /* 0x00000000fffff984 */ /* 0x000fe20000000800 */
[----:B------:R1:W-:Y:S02]  /*15710*/  @!P0 LDGSTS.E.BYPASS.LTC128B.128 [R168+0x8800], [R42.64] ;  /* 0x088000002aa88fae */ /* 0x0003e4000b901d46 */
[----:B------:R-:W-:Y:S01]  /*15720*/  @!P0 LEA.HI.X R41, R26, R179, R21, 0x1, P2 ;  /* 0x000000b31a298211 */ /* 0x000fe200010f0c15 */
[----:B------:R-:W-:Y:S01]  /*15730*/  @!P0 IMAD R20, R20, 0x70, RZ ;  /* 0x0000007014148824 */ /* 0x000fe200078e02ff */
[----:B------:R-:W-:Y:S01]  /*15740*/  @P0 STS.128 [R168+0x9000], RZ ;  /* 0x009000ffa8000388 */ /* 0x000fe20000000c00 */
[----:B------:R-:W-:Y:S01]  /*15750*/  @!P0 LEA R46, P1, R38, R180, 0x1 ;  /* 0x000000b4262e8211 */ /* 0x000fe200078208ff */
[----:B------:R-:W-:Y:S02]  /*15760*/  IMAD.MOV.U32 R180, RZ, RZ, R2 ;  /* 0x000000ffffb47224 */ /* 0x000fe400078e0002 */
        /* <DEDUP_REMOVED lines=18> */
[----:B------:R-:W5:Y:S04]  /*15890*/  LDSM.16.M88.4 R120, [R157+0x3800] ;  /* 0x003800009d78783b */ /* 0x000f680000000200 */
[----:B------:R-:W3:Y:S04]  /*158a0*/  LDSM.16.M88.4 R124, [R157+0x4000] ;  /* 0x004000009d7c783b */ /* 0x000ee80000000200 */
[----:B------:R-:W4:Y:S04]  /*158b0*/  LDSM.16.M88.4 R128, [R157+0x4800] ;  /* 0x004800009d80783b */ /* 0x000f280000000200 */
        /* <DEDUP_REMOVED lines=9> */
[C---:B------:R-:W-:Y:S01]  /*15950*/  HMMA.16816.F32 R24, R104.reuse, R118, RZ ;  /* 0x000000766818723c */ /* 0x040fe200000018ff */
[----:B------:R-:W2:Y:S07]  /*15960*/  LDSM.16.M88.4 R116, [R151+0x2800] ;  /* 0x002800009774783b */ /* 0x000eae0000000200 */
[C---:B-----5:R-:W-:Y:S08]  /*15970*/  HMMA.16816.F32 R28, R104.reuse, R120, RZ ;  /* 0x00000078681c723c */ /* 0x060ff000000018ff */
[C---:B---3--:R-:W-:Y:S01]  /*15980*/  HMMA.16816.F32 R32, R104.reuse, R122, RZ ;  /* 0x0000007a6820723c */ /* 0x048fe200000018ff */
[----:B------:R-:W3:Y:S07]  /*15990*/  LDSM.16.M88.4 R120, [R151+0x3000] ;  /* 0x003000009778783b */ /* 0x000eee0000000200 */
        /* <DEDUP_REMOVED lines=30> */
[C---:B----4-:R-:W-:Y:S08]  /*15b80*/  HMMA.16816.F32 R60, R108.reuse, R104, R60 ;  /* 0x000000686c3c723c */ /* 0x050ff0000000183c */
        /* <DEDUP_REMOVED lines=115> */
.L_x_6811:
[----:B------:R1:W-:Y:S01]  /*162c0*/  @P0 STS.128 [R168+0x2000], RZ ;  /* 0x002000ffa8000388 */ /* 0x0003e20000000c00 */
[-C--:B------:R-:W-:Y:S01]  /*162d0*/  @!P0 IADD3 R107, P2, R162, R108.reuse, RZ ;  /* 0x0000006ca26b8210 */ /* 0x080fe20007f5e0ff */
[----:B------:R-:W-:Y:S01]  /*162e0*/  @!P0 IMAD.MOV.U32 R2, RZ, RZ, c[0x0][0x19c] ;  /* 0x00006700ff028624 */ /* 0x000fe200078e00ff */
[C---:B------:R-:W-:Y:S01]  /*162f0*/  @!P0 LEA R3, P1, R106.reuse, R108, 0x5 ;  /* 0x0000006c6a038211 */ /* 0x040fe200078228ff */
[----:B------:R-:W-:Y:S01]  /*16300*/  @!P0 IMAD.MOV.U32 R110, RZ, RZ, c[0x0][0x19c] ;  /* 0x00006700ff6e8624 */ /* 0x000fe200078e00ff */
[-C--:B------:R-:W-:Y:S01]  /*16310*/  @!P0 MOV R113, R105.reuse ;  /* 0x0000006900718202 */ /* 0x080fe20000000f00 */
[--C-:B------:R-:W-:Y:S01]  /*16320*/  @!P0 IMAD.X R104, R161, 0x1, R105.reuse, P2 ;  /* 0x00000001a1688824 */ /* 0x100fe200010e0669 */
[CC--:B------:R-:W-:Y:S01]  /*16330*/  @!P0 LEA R118, P2, R107.reuse, R170.reuse, 0x1 ;  /* 0x000000aa6b768211 */ /* 0x0c0fe200078408ff */
[----:B------:R-:W-:Y:S01]  /*16340*/  @!P0 IMAD.MOV.U32 R109, RZ, RZ, R105 ;  /* 0x000000ffff6d8224 */ /* 0x000fe200078e0069 */
[----:B------:R-:W-:Y:S01]  /*16350*/  @!P0 LEA.HI.X R2, R106, R105, R2, 0x5, P1 ;  /* 0x000000696a028211 */ /* 0x000fe200008f2c02 */
[----:B------:R-:W-:Y:S01]  /*16360*/  @!P0 IMAD.MOV.U32 R112, RZ, RZ, R108 ;  /* 0x000000ffff708224 */ /* 0x000fe200078e006c */
[-C--:B------:R-:W-:Y:S01]  /*16370*/  @!P0 LEA.HI.X R119, R107, R169.reuse, R104, 0x1, P2 ;  /* 0x000000a96b778211 */ /* 0x080fe200010f0c68 */
[--C-:B------:R-:W-:Y:S01]  /*16380*/  @!P0 IMAD.MOV.U32 R104, RZ, RZ, R108.reuse ;  /* 0x000000ffff688224 */ /* 0x100fe200078e006c */
[-C--:B------:R-:W-:Y:S01]  /*16390*/  LEA R120, P2, R108, R170.reuse, 0x1 ;  /* 0x000000aa6c787211 */ /* 0x080fe200078408ff */
[----:B------:R-:W-:Y:S01]  /*163a0*/  @!P0 IMAD.WIDE.U32 R122, R106, 0x50, R108 ;  /* 0x000000506a7a8825 */ /* 0x000fe200078e006c */
[C---:B------:R-:W-:Y:S02]  /*163b0*/  @!P0 LEA R116, P1, R3.reuse, R170, 0x1 ;  /* 0x000000aa03748211 */ /* 0x040fe400078208ff */
[-CC-:B------:R-:W-:Y:S01]  /*163c0*/  LEA.HI.X R121, R108, R169.reuse, R105.reuse, 0x1, P2 ;  /* 0x000000a96c797211 */ /* 0x180fe200010f0c69 */
[C---:B------:R-:W-:Y:S01]  /*163d0*/  @!P0 IMAD.WIDE.U32 R114, R106.reuse, 0x30, R104 ;  /* 0x000000306a728825 */ /* 0x040fe200078e0068 */
[----:B------:R-:W-:Y:S02]  /*163e0*/  @!P0 LEA.HI.X R117, R3, R169, R2, 0x1, P1 ;  /* 0x000000a903758211 */ /* 0x000fe400008f0c02 */
[C---:B------:R-:W-:Y:S01]  /*163f0*/  @!P0 LEA R107, P1, R106.reuse, R108, 0x6 ;  /* 0x0000006c6a6b8211 */ /* 0x040fe200078230ff */
[----:B------:R-:W-:Y:S01]  /*16400*/  @!PT LDS RZ, [RZ] ;  /* 0x00000000fffff984 */ /* 0x000fe20000000800 */
[----:B------:R-:W-:Y:S01]  /*16410*/  @!PT LDS RZ, [RZ] ;  /* 0x00000000fffff984 */ /* 0x000fe20000000800 */
[----:B------:R-:W-:Y:S01]  /*16420*/  @!PT LDS RZ, [RZ] ;  /* 0x00000000fffff984 */ /* 0x000fe20000000800 */
[----:B------:R1:W-:Y:S01]  /*16430*/  @!P0 LDGSTS.E.BYPASS.LTC128B.128 [R168+0x2000], [R120.64] ;  /* 0x0200000078a88fae */ /* 0x0003e2000b901d46 */
[----:B------:R-:W-:Y:S01]  /*16440*/  @!P0 IMAD.WIDE.U32 R112, R106, 0x60, R112 ;  /* 0x000000606a708825 */ /* 0x000fe200078e0070 */
[----:B------:R-:W-:Y:S02]  /*16450*/  @!P0 MOV R3, c[0x0][0x19c] ;  /* 0x0000670000038a02 */ /* 0x000fe40000000f00 */
[----:B------:R1:W-:Y:S01]  /*16460*/  @P0 STS.128 [R168+0x2800], RZ ;  /* 0x002800ffa8000388 */ /* 0x0003e20000000c00 */
[----:B------:R-:W-:Y:S01]  /*16470*/  @!P0 IMAD R104, R110, 0x30, RZ ;  /* 0x000000306e688824 */ /* 0x000fe200078e02ff */
[----:B------:R-:W-:Y:S01]  /*16480*/  @!P0 LEA.HI.X R110, R106, R105, R3, 0x6, P1 ;  /* 0x000000696a6e8211 */ /* 0x000fe200008f3403 */
[----:B------:R-:W-:Y:S01]  /*16490*/  @!P0 IMAD.MOV.U32 R2, RZ, RZ, c[0x0][0x19c] ;  /* 0x00006700ff028624 */ /* 0x000fe200078e00ff */
[----:B------:R-:W-:Y:S01]  /*164a0*/  @!PT LDS RZ, [RZ] ;  /* 0x00000000fffff984 */ /* 0x000fe20000000800 */
[----:B------:R-:W-:Y:S01]  /*164b0*/  @!PT LDS RZ, [RZ] ;  /* 0x00000000fffff984 */ /* 0x000fe20000000800 */
[----:B------:R-:W-:Y:S01]  /*164c0*/  @!PT LDS RZ, [RZ] ;  /* 0x00000000fffff984 */ /* 0x000fe20000000800 */
[----:B------:R1:W-:Y:S01]  /*164d0*/  @!P0 LDGSTS.E.BYPASS.LTC128B.128 [R168+0x2800], [R118.64] ;  /* 0x0280000076a88fae */ /* 0x0003e2000b901d46 */
[-C--:B------:R-:W-:Y:S01]  /*164e0*/  @!P0 LEA R124, P1, R114, R170.reuse, 0x1 ;  /* 0x000000aa727c8211 */ /* 0x080fe200078208ff */
[----:B------:R-:W-:Y:S02]  /*164f0*/  @!P0 IMAD.IADD R3, R104, 0x1, R115 ;  /* 0x0000000168038824 */ /* 0x000fe400078e0273 */
[----:B------:R1:W-:Y:S01]  /*16500*/  @P0 STS.128 [R168+0x3000], RZ ;  /* 0x003000ffa8000388 */ /* 0x0003e20000000c00 */
[----:B------:R-:W-:Y:S02]  /*16510*/  @!P0 IMAD.MOV.U32 R104, RZ, RZ, R108 ;  /* 0x000000ffff688224 */ /* 0x000fe400078e006c */
[----:B------:R-:W-:Y:S01]  /*16520*/  @!P0 IMAD R2, R2, 0x50, RZ ;  /* 0x0000005002028824 */ /* 0x000fe200078e02ff */
[----:B------:R-:W-:Y:S01]  /*16530*/  @!PT LDS RZ, [RZ] ;  /* 0x00000000fffff984 */ /* 0x000fe20000000800 */
[----:B------:R-:W-:Y:S01]  /*16540*/  @!PT LDS RZ, [RZ] ;  /* 0x00000000fffff984 */ /* 0x000fe20000000800 */
[----:B------:R-:W-:Y:S01]  /*16550*/  @!PT LDS RZ, [RZ] ;  /* 0x00000000fffff984 */ /* 0x000fe20000000800 */
[----:B------:R1:W-:Y:S01]  /*16560*/  @!P0 LDGSTS.E.BYPASS.LTC128B.128 [R168+0x3000], [R116.64] ;  /* 0x0300000074a88fae */ /* 0x0003e2000b901d46 */
[----:B------:R-:W-:Y:S01]  /*16570*/  @!P0 IMAD.WIDE.U32 R104, R106, 0x70, R104 ;  /* 0x000000706a688825 */ /* 0x000fe200078e0068 */
[-C--:B------:R-:W-:Y:S02]  /*16580*/  @!P0 LEA.HI.X R125, R114, R169.reuse, R3, 0x1, P1 ;  /* 0x000000a9727d8211 */ /* 0x080fe400008f0c03 */
[----:B------:R1:W-:Y:S01]  /*16590*/  @P0 STS.128 [R168+0x3800], RZ ;  /* 0x003800ffa8000388 */ /* 0x0003e20000000c00 */
[----:B------:R-:W-:Y:S01]  /*165a0*/  @!P0 IMAD.IADD R106, R2, 0x1, R123 ;  /* 0x00000001026a8824 */ /* 0x000fe200078e027b */
[CC--:B------:R-:W-:Y:S01]  /*165b0*/  @!P0 LEA R114, P1, R122.reuse, R170.reuse, 0x1 ;  /* 0x000000aa7a728211 */ /* 0x0c0fe200078208ff */
[----:B------:R-:W-:Y:S01]  /*165c0*/  @!P0 IMAD.MOV.U32 R2, RZ, RZ, c[0x0][0x19c] ;  /* 0x00006700ff028624 */ /* 0x000fe200078e00ff */
[----:B------:R-:W-:Y:S01]  /*165d0*/  @!PT LDS RZ, [RZ] ;  /* 0x00000000fffff984 */ /* 0x000fe20000000800 */
[----:B------:R-:W-:Y:S01]  /*165e0*/  @!PT LDS RZ, [RZ] ;  /* 0x00000000fffff984 */ /* 0x000fe20000000800 */
[----:B------:R-:W-:Y:S01]  /*165f0*/  @!PT LDS RZ, [RZ] ;  /* 0x00000000fffff984 */ /* 0x000fe20000000800 */
[----:B------:R1:W-:Y:S01]  /*16600*/  @!P0 LDGSTS.E.BYPASS.LTC128B.128 [R168+0x3800], [R124.64] ;  /* 0x038000007ca88fae */ /* 0x0003e2000b901d46 */
[----:B------:R-:W-:Y:S02]  /*16610*/  @!P0 MOV R3, c[0x0][0x19c] ;  /* 0x0000670000038a02 */ /* 0x000fe40000000f00 */
[-C--:B------:R-:W-:Y:S01]  /*16620*/  @!P0 LEA.HI.X R115, R122, R169.reuse, R106, 0x1, P1 ;  /* 0x000000a97a738211 */ /* 0x080fe200008f0c6a */
[----:B------:R1:W-:Y:S01]  /*16630*/  @P0 STS.128 [R168+0x4000], RZ ;  /* 0x004000ffa8000388 */ /* 0x0003e20000000c00 */
[-C--:B------:R-:W-:Y:S01]  /*16640*/  @!P0 LEA R106, P3, R107, R170.reuse, 0x1 ;  /* 0x000000aa6b6a8211 */ /* 0x080fe200078608ff */
[----:B------:R-:W-:Y:S01]  /*16650*/  @!P0 IMAD R3, R3, 0x60, RZ ;  /* 0x0000006003038824 */ /* 0x000fe200078e02ff */
[-C--:B------:R-:W-:Y:S01]  /*16660*/  @!P0 LEA R108, P1, R104, R170.reuse, 0x1 ;  /* 0x000000aa686c8211 */ /* 0x080fe200078208ff */
[----:B------:R-:W-:Y:S01]  /*16670*/  @!P0 IMAD R109, R2, 0x70, RZ ;  /* 0x00000070026d8824 */ /* 0x000fe200078e02ff */
[-C--:B------:R-:W-:Y:S01]  /*16680*/  @!P0 LEA.HI.X R107, R107, R169.reuse, R110, 0x1, P3 ;  /* 0x000000a96b6b8211 */ /* 0x080fe200018f0c6e */
[----:B------:R-:W-:Y:S01]  /*16690*/  @!P0 IMAD.IADD R3, R3, 0x1, R113 ;  /* 0x0000000103038824 */ /* 0x000fe200078e0271 */
[C---:B------:R-:W-:Y:S01]  /*166a0*/  @!P0 LEA R2, P2, R112.reuse, R170, 0x1 ;  /* 0x000000aa70028211 */ /* 0x040fe200078408ff */
[----:B------:R-:W-:Y:S01]  /*166b0*/  @!P0 IMAD.IADD R109, R109, 0x1, R105 ;  /* 0x000000016d6d8824 */ /* 0x000fe200078e0269 */
[----:B------:R-:W-:Y:S01]  /*166c0*/  MOV R170, R120 ;  /* 0x0000007800aa7202 */ /* 0x000fe20000000f00 */
        /* <DEDUP_REMOVED lines=23> */
.L_x_6810:
[----:B------:R-:W-:Y:S04]  /*16840*/  IADD3 R113, R173, -0x1, RZ ;  /* 0xffffffffad717810 */ /* 0x000fe80007ffe0ff */
[----:B-1----:R-:W-:Y:S04]  /*16850*/  LEA R2, R113, R172, 0x7 ;  /* 0x000000ac71027211 */ /* 0x002fe800078e38ff */
        /* <DEDUP_REMOVED lines=36> */
[CC--:B------:R-:W-:Y:S02]  /*16aa0*/  FFMA.FTZ R15, R0.reuse, R118.reuse, R15 ;  /* 0x00000076000f7223 */ /* 0x0c0fe4000001000f */
[----:B------:R-:W-:Y:S01]  /*16ab0*/  FFMA.FTZ R13, R0, R118, R13 ;  /* 0x00000076000d7223 */ /* 0x000fe2000001000d */
[----:B------:R-:W-:Y:S01]  /*16ac0*/  IADD3 R118, R2, 0x59, RZ ;  /* 0x0000005902767810 */ /* 0x000fe20007ffe0ff */
[CC--:B------:R-:W-:Y:S02]  /*16ad0*/  FFMA.FTZ R19, R0.reuse, R110.reuse, R19 ;  /* 0x0000006e00137223 */ /* 0x0c0fe40000010013 */
[C---:B------:R-:W-:Y:S02]  /*16ae0*/  FFMA.FTZ R17, R0.reuse, R110, R17 ;  /* 0x0000006e00117223 */ /* 0x040fe40000010011 */
[----:B------:R1:W2:Y:S01]  /*16af0*/  I2F R110, R118 ;  /* 0x00000076006e7306 */ /* 0x0002a20000201400 */
[C---:B------:R-:W-:Y:S02]  /*16b00*/  FFMA.FTZ R6, R0.reuse, R107, R6 ;  /* 0x0000006b00067223 */ /* 0x040fe40000010006 */
[C---:B------:R-:W-:Y:S02]  /*16b10*/  FFMA.FTZ R7, R0.reuse, R106, R7 ;  /* 0x0000006a00077223 */ /* 0x040fe40000010007 */
[----:B------:R-:W-:Y:S01]  /*16b20*/  FFMA.FTZ R22, R0, R121, R22 ;  /* 0x0000007900167223 */ /* 0x000fe20000010016 */
[----:B------:R-:W-:Y:S01]  /*16b30*/  FMNMX.FTZ R120, R6, R103, !PT ;  /* 0x0000006706787209 */ /* 0x000fe20007810000 */
[----:B------:R-:W-:Y:S01]  /*16b40*/  FFMA.FTZ R20, R0, R121, R20 ;  /* 0x0000007900147223 */ /* 0x000fe20000010014 */
[----:B------:R-:W-:Y:S01]  /*16b50*/  IADD3 R121, R2, 0x60, RZ ;  /* 0x0000006002797810 */ /* 0x000fe20007ffe0ff */
[CC--:B------:R-:W-:Y:S02]  /*16b60*/  FFMA.FTZ R26, R0.reuse, R115.reuse, R26 ;  /* 0x00000073001a7223 */ /* 0x0c0fe4000001001a */
[C---:B------:R-:W-:Y:S02]  /*16b70*/  FFMA.FTZ R24, R0.reuse, R115, R24 ;  /* 0x0000007300187223 */ /* 0x040fe40000010018 */
[----:B------:R3:W-:Y:S01]  /*16b80*/  I2F R115, R121 ;  /* 0x0000007900737306 */ /* 0x0007e20000201400 */
[C---:B------:R-:W-:Y:S02]  /*16b90*/  FFMA.FTZ R10, R0.reuse, R105, R10 ;  /* 0x00000069000a7223 */ /* 0x040fe4000001000a */
[----:B------:R-:W-:Y:S01]  /*16ba0*/  FFMA.FTZ R4, R0, R107, R4 ;  /* 0x0000006b00047223 */ /* 0x000fe20000010004 */
[----:B------:R-:W-:Y:S01]  /*16bb0*/  IADD3 R107, R2, 0x48, RZ ;  /* 0x00000048026b7810 */ /* 0x000fe20007ffe0ff */
[CC--:B------:R-:W-:Y:S02]  /*16bc0*/  FFMA.FTZ R16, R0.reuse, R123.reuse, R16 ;  /* 0x0000007b00107223 */ /* 0x0c0fe40000010010 */
[C---:B------:R-:W-:Y:S01]  /*16bd0*/  FFMA.FTZ R18, R0.reuse, R123, R18 ;  /* 0x0000007b00127223 */ /* 0x040fe20000010012 */
[----:B------:R-:W-:Y:S01]  /*16be0*/  FMNMX.FTZ R123, R7, R120, !PT ;  /* 0x00000078077b7209 */ /* 0x000fe20007810000 */
[C---:B------:R-:W-:Y:S01]  /*16bf0*/  FFMA.FTZ R11, R0.reuse, R104, R11 ;  /* 0x00000068000b7223 */ /* 0x040fe2000001000b */
[----:B------:R-:W-:Y:S01]  /*16c00*/  I2F R107, R107 ;  /* 0x0000006b006b7306 */ /* 0x000fe20000201400 */
[----:B------:R-:W-:Y:S01]  /*16c10*/  FFMA.FTZ R5, R0, R106, R5 ;  /* 0x0000006a00057223 */ /* 0x000fe20000010005 */
[----:B------:R-:W-:Y:S01]  /*16c20*/  FMNMX.FTZ R120, R4, R102, !PT ;  /* 0x0000006604787209 */ /* 0x000fe20007810000 */
[-C--:B------:R-:W-:Y:S01]  /*16c30*/  FFMA.FTZ R23, R0, R116.reuse, R23 ;  /* 0x0000007400177223 */ /* 0x080fe20000010017 */
[----:B------:R-:W-:Y:S01]  /*16c40*/  IADD3 R106, R2, 0x49, RZ ;  /* 0x00000049026a7810 */ /* 0x000fe20007ffe0ff */
[----:B------:R-:W-:Y:S01]  /*16c50*/  FFMA.FTZ R21, R0, R116, R21 ;  /* 0x0000007400157223 */ /* 0x000fe20000010015 */
[----:B------:R-:W-:Y:S01]  /*16c60*/  FMNMX.FTZ R116, R10, R123, !PT ;  /* 0x0000007b0a747209 */ /* 0x000fe20007810000 */
[C---:B------:R-:W-:Y:S01]  /*16c70*/  FFMA.FTZ R8, R0.reuse, R105, R8 ;  /* 0x0000006900087223 */ /* 0x040fe20000010008 */
[----:B------:R-:W-:Y:S01]  /*16c80*/  FMNMX.FTZ R123, R5, R120, !PT ;  /* 0x00000078057b7209 */ /* 0x000fe20007810000 */
[C---:B------:R-:W-:Y:S01]  /*16c90*/  FFMA.FTZ R14, R0.reuse, R3, R14 ;  /* 0x00000003000e7223 */ /* 0x040fe2000001000e */
[----:B------:R-:W4:Y:S01]  /*16ca0*/  I2F R106, R106 ;  /* 0x0000006a006a7306 */ /* 0x000f220000201400 */
[----:B------:R-:W-:Y:S01]  /*16cb0*/  FMNMX.FTZ R125, R11, R116, !PT ;  /* 0x000000740b7d7209 */ /* 0x000fe20007810000 */
[----:B------:R-:W-:Y:S01]  /*16cc0*/  FFMA.FTZ R9, R0, R104, R9 ;  /* 0x0000006800097223 */ /* 0x000fe20000010009 */
[----:B-1----:R-:W-:Y:S01]  /*16cd0*/  FMNMX.FTZ R118, R8, R123, !PT ;  /* 0x0000007b08767209 */ /* 0x002fe20007810000 */
[----:B------:R-:W-:Y:S01]  /*16ce0*/  FFMA.FTZ R12, R0, R3, R12 ;  /* 0x00000003000c7223 */ /* 0x000fe2000001000c */
[----:B------:R-:W-:Y:S01]  /*16cf0*/  FMNMX.FTZ R116, R14, R125, !PT ;  /* 0x0000007d0e747209 */ /* 0x000fe20007810000 */
[CC--:B------:R-:W-:Y:S01]  /*16d00*/  FFMA.FTZ R30, R0.reuse, R119.reuse, R30 ;  /* 0x00000077001e7223 */ /* 0x0c0fe2000001001e */
[----:B------:R-:W-:Y:S01]  /*16d10*/  FMNMX.FTZ R125, R9, R118, !PT ;  /* 0x00000076097d7209 */ /* 0x000fe20007810000 */
[C---:B------:R-:W-:Y:S01]  /*16d20*/  FFMA.FTZ R28, R0.reuse, R119, R28 ;  /* 0x00000077001c7223 */ /* 0x040fe2000001001c */
[----:B------:R-:W-:Y:S01]  /*16d30*/  FMNMX.FTZ R123, R15, R116, !PT ;  /* 0x000000740f7b7209 */ /* 0x000fe20007810000 */
[----:B------:R-:W-:Y:S01]  /*16d40*/  FFMA.FTZ R34, R0, R117, R34 ;  /* 0x0000007500227223 */ /* 0x000fe20000010022 */
[----:B------:R-:W-:Y:S01]  /*16d50*/  FMNMX.FTZ R116, R12, R125, !PT ;  /* 0x0000007d0c747209 */ /* 0x000fe20007810000 */
[----:B------:R-:W-:Y:S01]  /*16d60*/  FFMA.FTZ R32, R0, R117, R32 ;  /* 0x0000007500207223 */ /* 0x000fe20000010020 */
[----:B------:R-:W-:Y:S01]  /*16d70*/  FMNMX.FTZ R118, R18, R123, !PT ;  /* 0x0000007b12767209 */ /* 0x000fe20007810000 */
[C---:B------:R-:W-:Y:S01]  /*16d80*/  FFMA.FTZ R31, R0.reuse, R114, R31 ;  /* 0x00000072001f7223 */ /* 0x040fe2000001001f */
[----:B------:R-:W-:Y:S01]  /*16d90*/  FMNMX.FTZ R123, R13, R116, !PT ;  /* 0x000000740d7b7209 */ /* 0x000fe20007810000 */
[----:B------:R-:W-:Y:S01]  /*16da0*/  FFMA.FTZ R29, R0, R114, R29 ;  /* 0x00000072001d7223 */ /* 0x000fe2000001001d */
[----:B------:R-:W-:Y:S01]  /*16db0*/  IADD3 R119, R2, 0x68, RZ ;  /* 0x0000006802777810 */ /* 0x000fe20007ffe0ff */
[CC--:B------:R-:W-:Y:S01]  /*16dc0*/  FFMA.FTZ R38, R0.reuse, R109.reuse, R38 ;  /* 0x0000006d00267223 */ /* 0x0c0fe20000010026 */
[----:B---3--:R-:W-:Y:S01]  /*16dd0*/  FMNMX.FTZ R121, R19, R118, !PT ;  /* 0x0000007613797209 */ /* 0x008fe20007810000 */
[----:B------:R-:W-:Y:S01]  /*16de0*/  FFMA.FTZ R36, R0, R109, R36 ;  /* 0x0000006d00247223 */ /* 0x000fe20000010024 */
[----:B------:R-:W1:Y:S01]  /*16df0*/  I2F R117, R119 ;  /* 0x0000007700757306 */ /* 0x000e620000201400 */
[----:B------:R-:W-:Y:S01]  /*16e00*/  FMNMX.FTZ R116, R16, R123, !PT ;  /* 0x0000007b10747209 */ /* 0x000fe20007810000 */
[-C--:B------:R-:W-:Y:S01]  /*16e10*/  FFMA.FTZ R27, R0, R112.reuse, R27 ;  /* 0x00000070001b7223 */ /* 0x080fe2000001001b */
[----:B------:R-:W-:Y:S01]  /*16e20*/  FMNMX.FTZ R114, R22, R121, !PT ;  /* 0x0000007916727209 */ /* 0x000fe20007810000 */
[C---:B------:R-:W-:Y:S01]  /*16e30*/  FFMA.FTZ R25, R0.reuse, R112, R25 ;  /* 0x0000007000197223 */ /* 0x040fe20000010019 */
[----:B------:R-:W-:Y:S01]  /*16e40*/  FMNMX.FTZ R121, R17, R116, !PT ;  /* 0x0000007411797209 */ /* 0x000fe20007810000 */
[CC--:B------:R-:W-:Y:S01]  /*16e50*/  FFMA.FTZ R35, R0.reuse, R111.reuse, R35 ;  /* 0x0000006f00237223 */ /* 0x0c0fe20000010023 */
[----:B------:R-:W-:Y:S01]  /*16e60*/  FMNMX.FTZ R123, R23, R114, !PT ;  /* 0x00000072177b7209 */ /* 0x000fe20007810000 */
[----:B------:R-:W-:Y:S01]  /*16e70*/  FFMA.FTZ R33, R0, R111, R33 ;  /* 0x0000006f00217223 */ /* 0x000fe20000010021 */
[----:B------:R-:W-:Y:S01]  /*16e80*/  IADD3 R114, R2, 0x69, RZ ;  /* 0x0000006902727810 */ /* 0x000fe20007ffe0ff */
[----:B------:R-:W-:Y:S01]  /*16e90*/  FFMA.FTZ R37, R0, R108, R37 ;  /* 0x0000006c00257223 */ /* 0x000fe20000010025 */
[----:B------:R-:W-:Y:S01]  /*16ea0*/  IADD3 R105, R2, 0x50, RZ ;  /* 0x0000005002697810 */ /* 0x000fe20007ffe0ff */
[-C--:B--2---:R-:W-:Y:S01]  /*16eb0*/  FFMA.FTZ R51, R0, R110.reuse, R51 ;  /* 0x0000006e00337223 */ /* 0x084fe20000010033 */
[----:B------:R-:W2:Y:S01]  /*16ec0*/  I2F R109, R114 ;  /* 0x00000072006d7306 */ /* 0x000ea20000201400 */
[----:B------:R-:W-:Y:S01]  /*16ed0*/  FMNMX.FTZ R118, R20, R121, !PT ;  /* 0x0000007914767209 */ /* 0x000fe20007810000 */
[----:B------:R-:W-:Y:S01]  /*16ee0*/  FFMA.FTZ R49, R0, R110, R49 ;  /* 0x0000006e00317223 */ /* 0x000fe20000010031 */
[----:B------:R-:W-:Y:S01]  /*16ef0*/  FMNMX.FTZ R116, R26, R123, !PT ;  /* 0x0000007b1a747209 */ /* 0x000fe20007810000 */
[C---:B----4-:R-:W-:Y:S01]  /*16f00*/  FFMA.FTZ R43, R0.reuse, R106, R43 ;  /* 0x0000006a002b7223 */ /* 0x050fe2000001002b */
[----:B------:R-:W-:Y:S01]  /*16f10*/  FMNMX.FTZ R121, R21, R118, !PT ;  /* 0x0000007615797209 */ /* 0x000fe20007810000 */
[CC--:B------:R-:W-:Y:S01]  /*16f20*/  FFMA.FTZ R42, R0.reuse, R107.reuse, R42 ;  /* 0x0000006b002a7223 */ /* 0x0c0fe2000001002a */
[----:B------:R-:W-:Y:S01]  /*16f30*/  FMNMX.FTZ R111, R27, R116, !PT ;  /* 0x000000741b6f7209 */ /* 0x000fe20007810000 */
[----:B------:R-:W-:Y:S01]  /*16f40*/  FFMA.FTZ R40, R0, R107, R40 ;  /* 0x0000006b00287223 */ /* 0x000fe20000010028 */
[----:B------:R-:W-:Y:S01]  /*16f50*/  FMNMX.FTZ R116, R24, R121, !PT ;  /* 0x0000007918747209 */ /* 0x000fe20007810000 */
[----:B------:R-:W3:Y:S01]  /*16f60*/  I2F R105, R105 ;  /* 0x0000006900697306 */ /* 0x000ee20000201400 */
[----:B------:R-:W-:Y:S01]  /*16f70*/  FMNMX.FTZ R118, R30, R111, !PT ;  /* 0x0000006f1e767209 */ /* 0x000fe20007810000 */
[C---:B------:R-:W-:Y:S01]  /*16f80*/  FFMA.FTZ R41, R0.reuse, R106, R41 ;  /* 0x0000006a00297223 */ /* 0x040fe20000010029 */
[----:B------:R-:W-:Y:S01]  /*16f90*/  FMNMX.FTZ R121, R25, R116, !PT ;  /* 0x0000007419797209 */ /* 0x000fe20007810000 */
[----:B------:R-:W-:Y:S01]  /*16fa0*/  FFMA.FTZ R54, R0, R115, R54 ;  /* 0x0000007300367223 */ /* 0x000fe20000010036 */
[----:B------:R-:W-:Y:S01]  /*16fb0*/  IADD3 R104, R2, 0x51, RZ ;  /* 0x0000005102687810 */ /* 0x000fe20007ffe0ff */
[-C--:B-1----:R-:W-:Y:S01]  /*16fc0*/  FFMA.FTZ R58, R0, R117.reuse, R58 ;  /* 0x00000075003a7223 */ /* 0x082fe2000001003a */
[----:B------:R-:W-:Y:S01]  /*16fd0*/  IADD3 R3, R2, 0x58, RZ ;  /* 0x0000005802037810 */ /* 0x000fe20007ffe0ff */
[C---:B------:R-:W-:Y:S01]  /*16fe0*/  FFMA.FTZ R56, R0.reuse, R117, R56 ;  /* 0x0000007500387223 */ /* 0x040fe20000010038 */
[----:B------:R-:W-:Y:S01]  /*16ff0*/  FMNMX.FTZ R119, R31, R118, !PT ;  /* 0x000000761f777209 */ /* 0x000fe20007810000 */
[----:B------:R-:W-:Y:S01]  /*17000*/  FFMA.FTZ R52, R0, R115, R52 ;  /* 0x0000007300347223 */ /* 0x000fe20000010034 */
[----:B------:R-:W1:Y:S01]  /*17010*/  I2F R104, R104 ;  /* 0x0000006800687306 */ /* 0x000e620000201400 */
[----:B------:R-:W-:Y:S02]  /*17020*/  FMNMX.FTZ R116, R28, R121, !PT ;  /* 0x000000791c747209 */ /* 0x000fe40007810000 */
[----:B------:R-:W-:Y:S01]  /*17030*/  FMNMX.FTZ R108, R34, R119, !PT ;  /* 0x00000077226c7209 */ /* 0x000fe20007810000 */
[CC--:B--2---:R-:W-:Y:S01]  /*17040*/  FFMA.FTZ R59, R0.reuse, R109.reuse, R59 ;  /* 0x0000006d003b7223 */ /* 0x0c4fe2000001003b */
[----:B------:R-:W-:Y:S01]  /*17050*/  FMNMX.FTZ R119, R29, R116, !PT ;  /* 0x000000741d777209 */ /* 0x000fe20007810000 */
[----:B------:R-:W-:Y:S01]  /*17060*/  FFMA.FTZ R57, R0, R109, R57 ;  /* 0x0000006d00397223 */ /* 0x000fe20000010039 */
[----:B------:R-:W-:Y:S02]  /*17070*/  FMNMX.FTZ R121, R35, R108, !PT ;  /* 0x0000006c23797209 */ /* 0x000fe40007810000 */
[----:B------:R-:W-:Y:S01]  /*17080*/  FMNMX.FTZ R114, R32, R119, !PT ;  /* 0x0000007720727209 */ /* 0x000fe20007810000 */
[----:B------:R-:W2:Y:S01]  /*17090*/  I2F R3, R3 ;  /* 0x0000000300037306 */ /* 0x000ea20000201400 */
[C---:B------:R-:W-:Y:S02]  /*170a0*/  IADD3 R111, R2.reuse, 0x70, RZ ;  /* 0x00000070026f7810 */ /* 0x040fe40007ffe0ff */
[----:B------:R-:W-:Y:S01]  /*170b0*/  IADD3 R106, R2, 0x71, RZ ;  /* 0x00000071026a7810 */ /* 0x000fe20007ffe0ff */
[----:B---3--:R-:W-:Y:S01]  /*170c0*/  FFMA.FTZ R46, R0, R105, R46 ;  /* 0x00000069002e7223 */ /* 0x008fe2000001002e */
[----:B------:R-:W-:Y:S01]  /*170d0*/  FMNMX.FTZ R108, R38, R121, !PT ;  /* 0x00000079266c7209 */ /* 0x000fe20007810000 */
[----:B------:R-:W-:Y:S01]  /*170e0*/  FFMA.FTZ R44, R0, R105, R44 ;  /* 0x00000069002c7223 */ /* 0x000fe2000001002c */
[----:B------:R-:W-:Y:S02]  /*170f0*/  FMNMX.FTZ R121, R33, R114, !PT ;  /* 0x0000007221797209 */ /* 0x000fe40007810000 */
[----:B------:R-:W-:Y:S01]  /*17100*/  FMNMX.FTZ R119, R39, R108, !PT ;  /* 0x0000006c27777209 */ /* 0x000fe20007810000 */
[----:B------:R3:W4:Y:S01]  /*17110*/  I2F R107, R111 ;  /* 0x0000006f006b7306 */ /* 0x0007220000201400 */
[----:B------:R-:W-:Y:S02]  /*17120*/  FMNMX.FTZ R108, R36, R121, !PT ;  /* 0x00000079246c7209 */ /* 0x000fe40007810000 */
[----:B------:R-:W-:Y:S01]  /*17130*/  FMNMX.FTZ R114, R42, R119, !PT ;  /* 0x000000772a727209 */ /* 0x000fe20007810000 */
[C---:B-1----:R-:W-:Y:S01]  /*17140*/  FFMA.FTZ R47, R0.reuse, R104, R47 ;  /* 0x00000068002f7223 */ /* 0x042fe2000001002f */
[----:B------:R-:W-:Y:S01]  /*17150*/  FMNMX.FTZ R121, R37, R108, !PT ;  /* 0x0000006c25797209 */ /* 0x000fe20007810000 */
[----:B------:R-:W-:Y:S01]  /*17160*/  FFMA.FTZ R45, R0, R104, R45 ;  /* 0x00000068002d7223 */ /* 0x000fe2000001002d */
[----:B------:R-:W-:Y:S02]  /*17170*/  FMNMX.FTZ R119, R43, R114, !PT ;  /* 0x000000722b777209 */ /* 0x000fe40007810000 */
[----:B------:R-:W-:Y:S01]  /*17180*/  FMNMX.FTZ R108, R40, R121, !PT ;  /* 0x00000079286c7209 */ /* 0x000fe20007810000 */
[----:B------:R1:W5:Y:S01]  /*17190*/  I2F R105, R106 ;  /* 0x0000006a00697306 */ /* 0x0003620000201400 */
[----:B------:R-:W-:Y:S02]  /*171a0*/  IADD3 R112, R2, 0x61, RZ ;  /* 0x0000006102707810 */ /* 0x000fe40007ffe0ff */
[----:B------:R-:W-:Y:S01]  /*171b0*/  FMNMX.FTZ R104, R46, R119, !PT ;  /* 0x000000772e687209 */ /* 0x000fe20007810000 */
[CC--:B--2---:R-:W-:Y:S02]  /*171c0*/  FFMA.FTZ R50, R0.reuse, R3.reuse, R50 ;  /* 0x0000000300327223 */ /* 0x0c4fe40000010032 */
[----:B------:R-:W-:Y:S01]  /*171d0*/  FFMA.FTZ R48, R0, R3, R48 ;  /* 0x0000000300307223 */ /* 0x000fe20000010030 */
[----:B------:R-:W-:Y:S02]  /*171e0*/  FMNMX.FTZ R3, R41, R108, !PT ;  /* 0x0000006c29037209 */ /* 0x000fe40007810000 */
[----:B------:R-:W-:Y:S01]  /*171f0*/  FMNMX.FTZ R119, R47, R104, !PT ;  /* 0x000000682f777209 */ /* 0x000fe20007810000 */
        /* <DEDUP_REMOVED lines=27> */
[----:B------:R-:W-:Y:S01]  /*173b0*/  FMNMX.FTZ R106, R62, R115, !PT ;  /* 0x000000733e6a7209 */ /* 0x000fe20007810000 */
[C---:B-1----:R-:W-:Y:S03]  /*173c0*/  FFMA.FTZ R67, R0.reuse, R2, R67 ;  /* 0x0000000200437223 */ /* 0x042fe60000010043 */
        /* <DEDUP_REMOVED lines=13> */
[----:B------:R-:W-:Y:S08]  /*174a0*/  LDSM.16.MT88.4 R108, [R150+0x6000] ;  /* 0x00600000966c783b */ /* 0x000ff00000004200 */
[----:B------:R-:W2:Y:S01]  /*174b0*/  SHFL.BFLY PT, R3, R106, 0x1, 0x1f ;  /* 0x0c201f006a037f89 */ /* 0x000ea200000e0000 */
[----:B-1----:R-:W-:Y:S04]  /*174c0*/  FMNMX.FTZ R2, R105, R2, !PT ;  /* 0x0000000269027209 */ /* 0x002fe80007810000 */
[C---:B------:R-:W-:Y:S01]  /*174d0*/  FSETP.NEU.FTZ.AND P0, PT, R2.reuse, -INF , PT ;  /* 0xff8000000200780b */ /* 0x040fe20003f1d000 */
[C---:B------:R-:W-:Y:S02]  /*174e0*/  FADD.FTZ R104, -R2.reuse, R103 ;  /* 0x0000006702687221 */ /* 0x040fe40000010100 */
[----:B------:R-:W-:Y:S02]  /*174f0*/  FMUL.FTZ R116, R2, c[0x0][0x23c] ;  /* 0x00008f0002747a20 */ /* 0x000fe40000410000 */
[----:B------:R-:W-:Y:S03]  /*17500*/  FMUL.FTZ R103, R104, c[0x0][0x23c] ;  /* 0x00008f0068677a20 */ /* 0x000fe60000410000 */
[----:B------:R-:W-:Y:S03]  /*17510*/  FSEL R116, R116, RZ, P0 ;  /* 0x000000ff74747208 */ /* 0x000fe60000000000 */
[----:B------:R-:W1:Y:S01]  /*17520*/  MUFU.EX2 R103, R103 ;  /* 0x0000006700677308 */ /* 0x000e620000000800 */
[----:B--2---:R-:W-:Y:S01]  /*17530*/  FMNMX.FTZ R3, R106, R3, !PT ;  /* 0x000000036a037209 */ /* 0x004fe20007810000 */
[--C-:B------:R-:W-:Y:S02]  /*17540*/  FFMA.FTZ R130, R34, c[0x0][0x23c], -R116.reuse ;  /* 0x00008f0022827a23 */ /* 0x100fe40000010874 */
[----:B------:R-:W-:Y:S01]  /*17550*/  FFMA.FTZ R129, R35, c[0x0][0x23c], -R116 ;  /* 0x00008f0023817a23 */ /* 0x000fe20000010874 */
[C---:B------:R-:W-:Y:S01]  /*17560*/  FSETP.NEU.FTZ.AND P0, PT, R3.reuse, -INF , PT ;  /* 0xff8000000300780b */ /* 0x040fe20003f1d000 */
[----:B------:R-:W-:Y:S02]  /*17570*/  FADD.FTZ R104, -R3, R102 ;  /* 0x0000006603687221 */ /* 0x000fe40000010100 */
[--C-:B------:R-:W-:Y:S02]  /*17580*/  FFMA.FTZ R118, R10, c[0x0][0x23c], -R116.reuse ;  /* 0x00008f000a767a23 */ /* 0x100fe40000010874 */
[----:B------:R-:W-:Y:S01]  /*17590*/  MUFU.EX2 R130, R130 ;  /* 0x0000008200827308 */ /* 0x000fe20000000800 */
[----:B------:R-:W-:Y:S02]  /*175a0*/  FMUL.FTZ R102, R104, c[0x0][0x23c] ;  /* 0x00008f0068667a20 */ /* 0x000fe40000410000 */
[----:B------:R-:W2:Y:S01]  /*175b0*/  LDSM.16.MT88.4 R104, [R152+0x6000] ;  /* 0x006000009868783b */ /* 0x000ea20000004200 */
[--C-:B------:R-:W-:Y:S02]  /*175c0*/  FFMA.FTZ R115, R11, c[0x0][0x23c], -R116.reuse ;  /* 0x00008f000b737a23 */ /* 0x100fe40000010874 */
[--C-:B------:R-:W-:Y:S02]  /*175d0*/  FFMA.FTZ R121, R14, c[0x0][0x23c], -R116.reuse ;  /* 0x00008f000e797a23 */ /* 0x100fe40000010874 */
[--C-:B------:R-:W-:Y:S02]  /*175e0*/  FFMA.FTZ R114, R15, c[0x0][0x23c], -R116.reuse ;  /* 0x00008f000f727a23 */ /* 0x100fe40000010874 */
[----:B------:R-:W3:Y:S01]  /*175f0*/  MUFU.EX2 R102, R102 ;  /* 0x0000006600667308 */ /* 0x000ee20000000800 */
[----:B------:R-:W-:Y:S02]  /*17600*/  FMUL.FTZ R112, R3, c[0x0][0x23c] ;  /* 0x00008f0003707a20 */ /* 0x000fe40000410000 */
[----:B------:R-:W-:Y:S02]  /*17610*/  FFMA.FTZ R125, R6, c[0x0][0x23c], -R116 ;  /* 0x00008f00067d7a23 */ /* 0x000fe40000010874 */
[C---:B-1----:R-:W-:Y:S01]  /*17620*/  FMUL.FTZ R10, R103.reuse, R94 ;  /* 0x0000005e670a7220 */ /* 0x042fe20000410000 */
[----:B------:R-:W-:Y:S01]  /*17630*/  FSEL R112, R112, RZ, P0 ;  /* 0x000000ff70707208 */ /* 0x000fe20000000000 */
[----:B------:R-:W-:Y:S01]  /*17640*/  FMUL.FTZ R11, R103, R95 ;  /* 0x0000005f670b7220 */ /* 0x000fe20000410000 */
[----:B------:R-:W-:Y:S01]  /*17650*/  ISETP.GT.AND P0, PT, R173, 0x1, PT ;  /* 0x00000001ad00780c */ /* 0x000fe20003f04270 */
[----:B------:R-:W-:Y:S01]  /*17660*/  FMUL.FTZ R14, R103, R90 ;  /* 0x0000005a670e7220 */ /* 0x000fe20000410000 */
[----:B------:R-:W-:Y:S01]  /*17670*/  MUFU.EX2 R125, R125 ;  /* 0x0000007d007d7308 */ /* 0x000fe20000000800 */
[--C-:B------:R-:W-:Y:S01]  /*17680*/  FFMA.FTZ R120, R8, c[0x0][0x23c], -R112.reuse ;  /* 0x00008f0008787a23 */ /* 0x100fe20000010870 */
[----:B------:R-:W-:Y:S01]  /*17690*/  MOV R173, R113 ;  /* 0x0000007100ad7202 */ /* 0x000fe20000000f00 */
[----:B------:R-:W-:Y:S02]  /*176a0*/  FFMA.FTZ R117, R9, c[0x0][0x23c], -R112 ;  /* 0x00008f0009757a23 */ /* 0x000fe40000010870 */
[----:B------:R-:W-:Y:S02]  /*176b0*/  FFMA.FTZ R124, R7, c[0x0][0x23c], -R116 ;  /* 0x00008f00077c7a23 */ /* 0x000fe40000010874 */
[--C-:B------:R-:W-:Y:S02]  /*176c0*/  FFMA.FTZ R126, R4, c[0x0][0x23c], -R112.reuse ;  /* 0x00008f00047e7a23 */ /* 0x100fe40000010870 */
[--C-:B------:R-:W-:Y:S01]  /*176d0*/  FFMA.FTZ R119, R5, c[0x0][0x23c], -R112.reuse ;  /* 0x00008f0005777a23 */ /* 0x100fe20000010870 */
[----:B------:R-:W-:Y:S01]  /*176e0*/  MUFU.EX2 R118, R118 ;  /* 0x0000007600767308 */ /* 0x000fe20000000800 */
[----:B------:R-:W-:Y:S02]  /*176f0*/  FMUL.FTZ R15, R103, R91 ;  /* 0x0000005b670f7220 */ /* 0x000fe40000410000 */
[--C-:B------:R-:W-:Y:S02]  /*17700*/  FFMA.FTZ R132, R28, c[0x0][0x23c], -R112.reuse ;  /* 0x00008f001c847a23 */ /* 0x100fe40000010870 */
[C---:B---3--:R-:W-:Y:S02]  /*17710*/  FMUL.FTZ R8, R102.reuse, R92 ;  /* 0x0000005c66087220 */ /* 0x048fe40000410000 */
[----:B------:R-:W-:Y:S02]  /*17720*/  FMUL.FTZ R9, R102, R93 ;  /* 0x0000005d66097220 */ /* 0x000fe40000410000 */
[----:B------:R-:W1:Y:S01]  /*17730*/  LDSM.16.MT88.4 R92, [R149+0x6000] ;  /* 0x00600000955c783b */ /* 0x000e620000004200 */
[----:B------:R-:W3:Y:S01]  /*17740*/  MUFU.EX2 R124, R124 ;  /* 0x0000007c007c7308 */ /* 0x000ee20000000800 */
[--C-:B------:R-:W-:Y:S02]  /*17750*/  FFMA.FTZ R131, R29, c[0x0][0x23c], -R112.reuse ;  /* 0x00008f001d837a23 */ /* 0x100fe40000010870 */
[--C-:B------:R-:W-:Y:S02]  /*17760*/  FFMA.FTZ R32, R32, c[0x0][0x23c], -R112.reuse ;  /* 0x00008f0020207a23 */ /* 0x100fe40000010870 */
[--C-:B------:R-:W-:Y:S02]  /*17770*/  FFMA.FTZ R134, R37, c[0x0][0x23c], -R112.reuse ;  /* 0x00008f0025867a23 */ /* 0x100fe40000010870 */
        /* <DEDUP_REMOVED lines=9> */
[----:B------:R-:W-:Y:S02]  /*17810*/  FMUL.FTZ R69, R102, R69 ;  /* 0x0000004566457220 */ /* 0x000fe40000410000 */
[C---:B------:R-:W-:Y:S01]  /*17820*/  FMUL.FTZ R74, R103.reuse, R74 ;  /* 0x0000004a674a7220 */ /* 0x040fe20000410000 */
[----:B---3--:R-:W-:Y:S01]  /*17830*/  F2FP.PACK_AB R97, R124, R125 ;  /* 0x0000007d7c61723e */ /* 0x008fe200000000ff */
[----:B------:R-:W-:Y:S02]  /*17840*/  FMUL.FTZ R75, R103, R75 ;  /* 0x0000004b674b7220 */ /* 0x000fe40000410000 */
[C---:B------:R-:W-:Y:S02]  /*17850*/  FMUL.FTZ R72, R102.reuse, R72 ;  /* 0x0000004866487220 */ /* 0x040fe40000410000 */
[----:B------:R-:W-:Y:S01]  /*17860*/  FMUL.FTZ R73, R102, R73 ;  /* 0x0000004966497220 */ /* 0x000fe20000410000 */
[----:B------:R-:W3:Y:S01]  /*17870*/  MUFU.EX2 R119, R119 ;  /* 0x0000007700777308 */ /* 0x000ee20000000800 */
[----:B------:R-:W-:Y:S02]  /*17880*/  FFMA.FTZ R123, R12, c[0x0][0x23c], -R112 ;  /* 0x00008f000c7b7a23 */ /* 0x000fe40000010870 */
[C---:B------:R-:W-:Y:S01]  /*17890*/  FMUL.FTZ R12, R102.reuse, R88 ;  /* 0x00000058660c7220 */ /* 0x040fe20000410000 */
[----:B----4-:R-:W-:Y:S01]  /*178a0*/  F2FP.PACK_AB R99, R115, R118 ;  /* 0x000000767363723e */ /* 0x010fe200000000ff */
        /* <DEDUP_REMOVED lines=9> */
[----:B------:R-:W4:Y:S01]  /*17940*/  MUFU.EX2 R117, R117 ;  /* 0x0000007500757308 */ /* 0x000f220000000800 */
[----:B------:R-:W-:Y:S02]  /*17950*/  FFMA.FTZ R18, R18, c[0x0][0x23c], -R116 ;  /* 0x00008f0012127a23 */ /* 0x000fe40000010874 */
[--C-:B------:R-:W-:Y:S01]  /*17960*/  FFMA.FTZ R122, R16, c[0x0][0x23c], -R112.reuse ;  /* 0x00008f00107a7a23 */ /* 0x100fe20000010870 */
[----:B---3--:R-:W-:Y:S01]  /*17970*/  F2FP.PACK_AB R96, R119, R126 ;  /* 0x0000007e7760723e */ /* 0x008fe200000000ff */
[----:B------:R-:W-:Y:S02]  /*17980*/  FMUL.FTZ R16, R102, R84 ;  /* 0x0000005466107220 */ /* 0x000fe40000410000 */
[--C-:B------:R-:W-:Y:S02]  /*17990*/  FFMA.FTZ R128, R20, c[0x0][0x23c], -R112.reuse ;  /* 0x00008f0014807a23 */ /* 0x100fe40000010870 */
[----:B------:R-:W-:Y:S01]  /*179a0*/  FFMA.FTZ R127, R21, c[0x0][0x23c], -R112 ;  /* 0x00008f00157f7a23 */ /* 0x000fe20000010870 */
[----:B------:R-:W-:Y:S01]  /*179b0*/  MUFU.EX2 R121, R121 ;  /* 0x0000007900797308 */ /* 0x000fe20000000800 */
[--C-:B------:R-:W-:Y:S02]  /*179c0*/  FFMA.FTZ R133, R42, c[0x0][0x23c], -R116.reuse ;  /* 0x00008f002a857a23 */ /* 0x100fe40000010874 */
[----:B------:R-:W-:Y:S02]  /*179d0*/  FFMA.FTZ R42, R43, c[0x0][0x23c], -R116 ;  /* 0x00008f002b2a7a23 */ /* 0x000fe40000010874 */
[--C-:B------:R-:W-:Y:S02]  /*179e0*/  FFMA.FTZ R43, R36, c[0x0][0x23c], -R112.reuse ;  /* 0x00008f00242b7a23 */ /* 0x100fe40000010870 */
[--C-:B------:R-:W-:Y:S02]  /*179f0*/  FFMA.FTZ R40, R40, c[0x0][0x23c], -R112.reuse ;  /* 0x00008f0028287a23 */ /* 0x100fe40000010870 */
[----:B------:R-:W-:Y:S01]  /*17a00*/  FFMA.FTZ R41, R41, c[0x0][0x23c], -R112 ;  /* 0x00008f0029297a23 */ /* 0x000fe20000010870 */
[----:B------:R-:W3:Y:S01]  /*17a10*/  MUFU.EX2 R114, R114 ;  /* 0x0000007200727308 */ /* 0x000ee20000000800 */
[--C-:B------:R-:W-:Y:S02]  /*17a20*/  FFMA.FTZ R46, R46, c[0x0][0x23c], -R116.reuse ;  /* 0x00008f002e2e7a23 */ /* 0x100fe40000010874 */
[--C-:B------:R-:W-:Y:S01]  /*17a30*/  FFMA.FTZ R47, R47, c[0x0][0x23c], -R116.reuse ;  /* 0x00008f002f2f7a23 */ /* 0x100fe20000010874 */
[----:B----4-:R-:W-:Y:S01]  /*17a40*/  F2FP.PACK_AB R98, R117, R120 ;  /* 0x000000787562723e */ /* 0x010fe200000000ff */
[--C-:B------:R-:W-:Y:S02]  /*17a50*/  FFMA.FTZ R135, R50, c[0x0][0x23c], -R116.reuse ;  /* 0x00008f0032877a23 */ /* 0x100fe40000010874 */
[----:B------:R-:W-:Y:S02]  /*17a60*/  FFMA.FTZ R50, R51, c[0x0][0x23c], -R116 ;  /* 0x00008f0033327a23 */ /* 0x000fe40000010874 */
        /* <DEDUP_REMOVED lines=8> */
[----:B------:R-:W-:Y:S02]  /*17af0*/  FFMA.FTZ R49, R49, c[0x0][0x23c], -R112 ;  /* 0x00008f0031317a23 */ /* 0x000fe40000010870 */
[--C-:B------:R-:W-:Y:S02]  /*17b00*/  FFMA.FTZ R54, R54, c[0x0][0x23c], -R116.reuse ;  /* 0x00008f0036367a23 */ /* 0x100fe40000010874 */
[C---:B------:R-:W-:Y:S03]  /*17b10*/  HMMA.16816.F32 R68, R96.reuse, R108, R68 ;  /* 0x0000006c6044723c */ /* 0x040fe60000001844 */
[----:B------:R4:W-:Y:S01]  /*17b20*/  MUFU.EX2 R109, R18 ;  /* 0x00000012006d7308 */ /* 0x0009e20000000800 */
[--C-:B------:R-:W-:Y:S02]  /*17b30*/  FFMA.FTZ R51, R55, c[0x0][0x23c], -R116.reuse ;  /* 0x00008f0037337a23 */ /* 0x100fe40000010874 */
[--C-:B------:R-:W-:Y:S02]  /*17b40*/  FFMA.FTZ R58, R58, c[0x0][0x23c], -R116.reuse ;  /* 0x00008f003a3a7a23 */ /* 0x100fe40000010874 */
[C---:B------:R-:W-:Y:S04]  /*17b50*/  HMMA.16816.F32 R72, R96.reuse, R110, R72 ;  /* 0x0000006e6048723c */ /* 0x040fe80000001848 */
[----:B------:R-:W-:Y:S01]  /*17b60*/  FFMA.FTZ R108, R19, c[0x0][0x23c], -R116 ;  /* 0x00008f00136c7a23 */ /* 0x000fe20000010874 */
[----:B------:R-:W-:Y:S01]  /*17b70*/  MUFU.EX2 R128, R128 ;  /* 0x0000008000807308 */ /* 0x000fe20000000800 */
[----:B------:R-:W-:Y:S02]  /*17b80*/  FMUL.FTZ R19, R103, R87 ;  /* 0x0000005767137220 */ /* 0x000fe40000410000 */
[--C-:B------:R-:W-:Y:S01]  /*17b90*/  FFMA.FTZ R110, R13, c[0x0][0x23c], -R112.reuse ;  /* 0x00008f000d6e7a23 */ /* 0x100fe20000010870 */
[C---:B-1----:R-:W-:Y:S03]  /*17ba0*/  HMMA.16816.F32 R76, R96.reuse, R92, R76 ;  /* 0x0000005c604c723c */ /* 0x042fe6000000184c */
[C---:B------:R-:W-:Y:S02]  /*17bb0*/  FMUL.FTZ R13, R102.reuse, R89 ;  /* 0x00000059660d7220 */ /* 0x040fe40000410000 */
[----:B------:R-:W1:Y:S01]  /*17bc0*/  LDSM.16.MT88.4 R88, [R152+0x6800] ;  /* 0x006800009858783b */ /* 0x000e620000004200 */
[----:B------:R-:W5:Y:S01]  /*17bd0*/  MUFU.EX2 R108, R108 ;  /* 0x0000006c006c7308 */ /* 0x000f620000000800 */
[----:B------:R-:W-:Y:S02]  /*17be0*/  FFMA.FTZ R111, R17, c[0x0][0x23c], -R112 ;  /* 0x00008f00116f7a23 */ /* 0x000fe40000010870 */
[----:B------:R-:W-:Y:S01]  /*17bf0*/  FMUL.FTZ R17, R102, R85 ;  /* 0x0000005566117220 */ /* 0x000fe20000410000 */
[C---:B------:R-:W-:Y:S03]  /*17c00*/  HMMA.16816.F32 R12, R96.reuse, R94, R12 ;  /* 0x0000005e600c723c */ /* 0x040fe6000000180c */
[----:B------:R-:W1:Y:S01]  /*17c10*/  LDSM.16.MT88.4 R92, [R150+0x6800] ;  /* 0x00680000965c783b */ /* 0x000e620000004200 */
[----:B---3--:R-:W-:Y:S01]  /*17c20*/  F2FP.PACK_AB R85, R114, R121 ;  /* 0x000000797255723e */ /* 0x008fe200000000ff */
[----:B----4-:R-:W-:Y:S01]  /*17c30*/  FMUL.FTZ R18, R103, R86 ;  /* 0x0000005667127220 */ /* 0x010fe20000410000 */
[----:B------:R-:W3:Y:S01]  /*17c40*/  MUFU.EX2 R110, R110 ;  /* 0x0000006e006e7308 */ /* 0x000ee20000000800 */
[----:B------:R-:W-:Y:S02]  /*17c50*/  FFMA.FTZ R55, R59, c[0x0][0x23c], -R116 ;  /* 0x00008f003b377a23 */ /* 0x000fe40000010874 */
[--C-:B------:R-:W-:Y:S03]  /*17c60*/  FFMA.FTZ R52, R52, c[0x0][0x23c], -R112.reuse ;  /* 0x00008f0034347a23 */ /* 0x100fe60000010870 */
[C---:B--2---:R-:W-:Y:S03]  /*17c70*/  HMMA.16816.F32 R16, R96.reuse, R104, R16 ;  /* 0x000000686010723c */ /* 0x044fe60000001810 */
[--C-:B------:R-:W-:Y:S01]  /*17c80*/  FFMA.FTZ R53, R53, c[0x0][0x23c], -R112.reuse ;  /* 0x00008f0035357a23 */ /* 0x100fe20000010870 */
[----:B------:R-:W2:Y:S01]  /*17c90*/  MUFU.EX2 R111, R111 ;  /* 0x0000006f006f7308 */ /* 0x000ea20000000800 */
[----:B------:R-:W-:Y:S02]  /*17ca0*/  FFMA.FTZ R56, R56, c[0x0][0x23c], -R112 ;  /* 0x00008f0038387a23 */ /* 0x000fe40000010870 */
[--C-:B------:R-:W-:Y:S01]  /*17cb0*/  FFMA.FTZ R104, R27, c[0x0][0x23c], -R116.reuse ;  /* 0x00008f001b687a23 */ /* 0x100fe20000010874 */
[----:B------:R-:W-:Y:S01]  /*17cc0*/  HMMA.16816.F32 R80, R96, R106, R80 ;  /* 0x0000006a6050723c */ /* 0x000fe20000001850 */
[----:B------:R-:W4:Y:S03]  /*17cd0*/  LDSM.16.MT88.4 R96, [R149+0x6800] ;  /* 0x006800009560783b */ /* 0x000f260000004200 */
[----:B-----5:R-:W-:Y:S01]  /*17ce0*/  F2FP.PACK_AB R87, R108, R109 ;  /* 0x0000006d6c57723e */ /* 0x020fe200000000ff */
[--C-:B------:R-:W-:Y:S01]  /*17cf0*/  FFMA.FTZ R105, R22, c[0x0][0x23c], -R116.reuse ;  /* 0x00008f0016697a23 */ /* 0x100fe20000010874 */
[----:B------:R-:W-:Y:S01]  /*17d00*/  MUFU.EX2 R104, R104 ;  /* 0x0000006800687308 */ /* 0x000fe20000000800 */
[--C-:B------:R-:W-:Y:S02]  /*17d10*/  FFMA.FTZ R107, R26, c[0x0][0x23c], -R116.reuse ;  /* 0x00008f001a6b7a23 */ /* 0x100fe40000010874 */
[----:B------:R-:W-:Y:S03]  /*17d20*/  FFMA.FTZ R106, R23, c[0x0][0x23c], -R116 ;  /* 0x00008f00176a7a23 */ /* 0x000fe60000010874 */
[----:B---3--:R-:W-:Y:S01]  /*17d30*/  F2FP.PACK_AB R84, R110, R123 ;  /* 0x0000007b6e54723e */ /* 0x008fe200000000ff */
[--C-:B------:R-:W-:Y:S02]  /*17d40*/  FFMA.FTZ R22, R24, c[0x0][0x23c], -R112.reuse ;  /* 0x00008f0018167a23 */ /* 0x100fe40000010870 */
[----:B------:R-:W-:Y:S01]  /*17d50*/  FFMA.FTZ R57, R57, c[0x0][0x23c], -R112 ;  /* 0x00008f0039397a23 */ /* 0x000fe20000010870 */
[----:B------:R-:W-:Y:S01]  /*17d60*/  MUFU.EX2 R105, R105 ;  /* 0x0000006900697308 */ /* 0x000fe20000000800 */
[----:B------:R-:W-:Y:S01]  /*17d70*/  FFMA.FTZ R126, R102, R177, R126 ;  /* 0x000000b1667e7223 */ /* 0x000fe2000001007e */
[----:B------:R-:W-:Y:S01]  /*17d80*/  MOV R102, R3 ;  /* 0x0000000300667202 */ /* 0x000fe20000000f00 */
[--C-:B------:R-:W-:Y:S01]  /*17d90*/  FFMA.FTZ R59, R62, c[0x0][0x23c], -R116.reuse ;  /* 0x00008f003e3b7a23 */ /* 0x100fe20000010874 */
[----:B--2---:R-:W-:Y:S01]  /*17da0*/  F2FP.PACK_AB R86, R111, R122 ;  /* 0x0000007a6f56723e */ /* 0x004fe200000000ff */
[--C-:B------:R-:W-:Y:S02]  /*17db0*/  FFMA.FTZ R62, R63, c[0x0][0x23c], -R116.reuse ;  /* 0x00008f003f3e7a23 */ /* 0x100fe40000010874 */
[----:B------:R-:W-:Y:S02]  /*17dc0*/  FFMA.FTZ R63, R66, c[0x0][0x23c], -R116 ;  /* 0x00008f00423f7a23 */ /* 0x000fe40000010874 */
[----:B------:R-:W-:Y:S01]  /*17dd0*/  FFMA.FTZ R60, R60, c[0x0][0x23c], -R112 ;  /* 0x00008f003c3c7a23 */ /* 0x000fe20000010870 */
[----:B------:R-:W2:Y:S01]  /*17de0*/  MUFU.EX2 R106, R106 ;  /* 0x0000006a006a7308 */ /* 0x000ea20000000800 */
[C---:B-1----:R-:W-:Y:S05]  /*17df0*/  HMMA.16816.F32 R4, R84.reuse, R88, R4 ;  /* 0x000000585404723c */ /* 0x042fea0000001804 */
[----:B------:R-:W-:Y:S02]  /*17e00*/  FADD.FTZ R119, R119, R126 ;  /* 0x0000007e77777221 */ /* 0x000fe40000010000 */
[----:B------:R-:W-:Y:S01]  /*17e10*/  FFMA.FTZ R125, R103, R178, R125 ;  /* 0x000000b2677d7223 */ /* 0x000fe2000001007d */
[C---:B------:R-:W-:Y:S01]  /*17e20*/  HMMA.16816.F32 R8, R84.reuse, R90, R8 ;  /* 0x0000005a5408723c */ /* 0x040fe20000001808 */
[----:B------:R-:W1:Y:S01]  /*17e30*/  LDSM.16.MT88.4 R88, [R148+0x6800] ;  /* 0x006800009458783b */ /* 0x000e620000004200 */
[----:B------:R-:W3:Y:S02]  /*17e40*/  MUFU.EX2 R107, R107 ;  /* 0x0000006b006b7308 */ /* 0x000ee40000000800 */
[----:B------:R-:W-:Y:S01]  /*17e50*/  FADD.FTZ R120, R120, R119 ;  /* 0x0000007778787221 */ /* 0x000fe20000010000 */
[----:B------:R-:W-:Y:S01]  /*17e60*/  MOV R103, R2 ;  /* 0x0000000200677202 */ /* 0x000fe20000000f00 */
[----:B------:R-:W-:Y:S02]  /*17e70*/  FADD.FTZ R125, R124, R125 ;  /* 0x0000007d7c7d7221 */ /* 0x000fe40000010000 */
[C---:B------:R-:W-:Y:S04]  /*17e80*/  HMMA.16816.F32 R68, R84.reuse, R92, R68 ;  /* 0x0000005c5444723c */ /* 0x040fe80000001844 */
[----:B------:R-:W5:Y:S01]  /*17e90*/  MUFU.EX2 R127, R127 ;  /* 0x0000007f007f7308 */ /* 0x000f620000000800 */
[----:B------:R-:W-:Y:S01]  /*17ea0*/  FADD.FTZ R120, R117, R120 ;  /* 0x0000007875787221 */ /* 0x000fe20000010000 */
[----:B--2---:R-:W-:Y:S02]  /*17eb0*/  F2FP.PACK_AB R21, R106, R105 ;  /* 0x000000696a15723e */ /* 0x004fe400000000ff */
[C---:B------:R-:W-:Y:S01]  /*17ec0*/  HMMA.16816.F32 R72, R84.reuse, R94, R72 ;  /* 0x0000005e5448723c */ /* 0x040fe20000001848 */
[----:B------:R-:W2:Y:S03]  /*17ed0*/  LDSM.16.MT88.4 R92, [R152+0x7000] ;  /* 0x00700000985c783b */ /* 0x000ea60000004200 */
[----:B------:R-:W-:Y:S02]  /*17ee0*/  FADD.FTZ R123, R123, R120 ;  /* 0x000000787b7b7221 */ /* 0x000fe40000010000 */
[----:B------:R-:W-:Y:S01]  /*17ef0*/  MUFU.EX2 R129, R129 ;  /* 0x0000008100817308 */ /* 0x000fe20000000800 */
[----:B------:R-:W-:Y:S01]  /*17f00*/  FADD.FTZ R118, R118, R125 ;  /* 0x0000007d76767221 */ /* 0x000fe20000010000 */
[C---:B----4-:R-:W-:Y:S04]  /*17f10*/  HMMA.16816.F32 R76, R84.reuse, R96, R76 ;  /* 0x00000060544c723c */ /* 0x050fe8000000184c */
[----:B---3--:R-:W-:Y:S01]  /*17f20*/  F2FP.PACK_AB R23, R104, R107 ;  /* 0x0000006b6817723e */ /* 0x008fe200000000ff */
[----:B------:R-:W-:Y:S02]  /*17f30*/  FADD.FTZ R123, R110, R123 ;  /* 0x0000007b6e7b7221 */ /* 0x000fe40000010000 */
[----:B------:R-:W-:Y:S01]  /*17f40*/  FFMA.FTZ R97, R25, c[0x0][0x23c], -R112 ;  /* 0x00008f0019617a23 */ /* 0x000fe20000010870 */
[C---:B------:R-:W-:Y:S01]  /*17f50*/  HMMA.16816.F32 R12, R84.reuse, R98, R12 ;  /* 0x00000062540c723c */ /* 0x040fe2000000180c */
[----:B------:R-:W-:Y:S01]  /*17f60*/  MUFU.EX2 R96, R22 ;  /* 0x0000001600607308 */ /* 0x000fe20000000800 */
[----:B------:R-:W3:Y:S02]  /*17f70*/  LDSM.16.MT88.4 R24, [R150+0x7000] ;  /* 0x007000009618783b */ /* 0x000ee40000004200 */
[----:B-----5:R-:W-:Y:S01]  /*17f80*/  F2FP.PACK_AB R20, R127, R128 ;  /* 0x000000807f14723e */ /* 0x020fe200000000ff */
[----:B------:R-:W-:Y:S02]  /*17f90*/  FADD.FTZ R122, R122, R123 ;  /* 0x0000007b7a7a7221 */ /* 0x000fe40000010000 */
[--C-:B------:R-:W-:Y:S01]  /*17fa0*/  FFMA.FTZ R99, R30, c[0x0][0x23c], -R116.reuse ;  /* 0x00008f001e637a23 */ /* 0x100fe20000010874 */
[C---:B-1----:R-:W-:Y:S03]  /*17fb0*/  HMMA.16816.F32 R16, R84.reuse, R88, R16 ;  /* 0x000000585410723c */ /* 0x042fe60000001810 */
[----:B------:R-:W1:Y:S01]  /*17fc0*/  MUFU.EX2 R97, R97 ;  /* 0x0000006100617308 */ /* 0x000e620000000800 */
[----:B------:R-:W-:Y:S02]  /*17fd0*/  FFMA.FTZ R98, R31, c[0x0][0x23c], -R116 ;  /* 0x00008f001f627a23 */ /* 0x000fe40000010874 */
[----:B------:R-:W-:Y:S01]  /*17fe0*/  LDSM.16.MT88.4 R28, [R150+0x7800] ;  /* 0x00780000961c783b */ /* 0x000fe20000004200 */
[----:B------:R-:W-:Y:S01]  /*17ff0*/  FADD.FTZ R111, R111, R122 ;  /* 0x0000007a6f6f7221 */ /* 0x000fe20000010000 */
[----:B------:R-:W-:Y:S05]  /*18000*/  HMMA.16816.F32 R80, R84, R90, R80 ;  /* 0x0000005a5450723c */ /* 0x000fea0000001850 */
[----:B------:R-:W-:Y:S01]  /*18010*/  MUFU.EX2 R98, R98 ;  /* 0x0000006200627308 */ /* 0x000fe20000000800 */
[----:B------:R-:W4:Y:S01]  /*18020*/  LDSM.16.MT88.4 R84, [R149+0x7000] ;  /* 0x007000009554783b */ /* 0x000f220000004200 */
[----:B------:R-:W-:Y:S02]  /*18030*/  FADD.FTZ R128, R128, R111 ;  /* 0x0000006f80807221 */ /* 0x000fe40000010000 */
[----:B------:R-:W-:Y:S03]  /*18040*/  FADD.FTZ R118, R115, R118 ;  /* 0x0000007673767221 */ /* 0x000fe60000010000 */
[----:B------:R-:W-:Y:S02]  /*18050*/  FADD.FTZ R127, R127, R128 ;  /* 0x000000807f7f7221 */ /* 0x000fe40000010000 */
[----:B------:R-:W5:Y:S01]  /*18060*/  LDSM.16.MT88.4 R88, [R148+0x7000] ;  /* 0x007000009458783b */ /* 0x000f620000004200 */
[----:B------:R-:W3:Y:S01]  /*18070*/  MUFU.EX2 R99, R99 ;  /* 0x0000006300637308 */ /* 0x000ee20000000800 */
[----:B------:R-:W-:Y:S01]  /*18080*/  FADD.FTZ R121, R121, R118 ;  /* 0x0000007679797221 */ /* 0x000fe20000010000 */
[C---:B-1----:R-:W-:Y:S01]  /*18090*/  F2FP.PACK_AB R22, R97.reuse, R96 ;  /* 0x000000606116723e */ /* 0x042fe200000000ff */
[----:B------:R-:W-:Y:S02]  /*180a0*/  FADD.FTZ R96, R96, R127 ;  /* 0x0000007f60607221 */ /* 0x000fe40000010000 */
[----:B------:R-:W-:Y:S02]  /*180b0*/  FADD.FTZ R114, R114, R121 ;  /* 0x0000007972727221 */ /* 0x000fe40000010000 */
[----:B------:R-:W-:Y:S03]  /*180c0*/  FADD.FTZ R97, R97, R96 ;  /* 0x0000006061617221 */ /* 0x000fe60000010000 */
[----:B------:R-:W-:Y:S01]  /*180d0*/  MUFU.EX2 R132, R132 ;  /* 0x0000008400847308 */ /* 0x000fe20000000800 */
[C---:B--2---:R-:W-:Y:S05]  /*180e0*/  HMMA.16816.F32 R4, R20.reuse, R92, R4 ;  /* 0x0000005c1404723c */ /* 0x044fea0000001804 */
[----:B------:R-:W-:Y:S03]  /*180f0*/  FADD.FTZ R109, R109, R114 ;  /* 0x000000726d6d7221 */ /* 0x000fe60000010000 */
[C---:B------:R-:W-:Y:S01]  /*18100*/  HMMA.16816.F32 R8, R20.reuse, R94, R8 ;  /* 0x0000005e1408723c */ /* 0x040fe20000001808 */
[----:B------:R-:W-:Y:S01]  /*18110*/  LDSM.16.MT88.4 R92, [R152+0x9800] ;  /* 0x00980000985c783b */ /* 0x000fe20000004200 */
[----:B------:R-:W1:Y:S02]  /*18120*/  MUFU.EX2 R131, R131 ;  /* 0x0000008300837308 */ /* 0x000e640000000800 */
[----:B------:R-:W-:Y:S04]  /*18130*/  FADD.FTZ R108, R108, R109 ;  /* 0x0000006d6c6c7221 */ /* 0x000fe80000010000 */
[C---:B---3--:R-:W-:Y:S04]  /*18140*/  HMMA.16816.F32 R68, R20.reuse, R24, R68 ;  /* 0x000000181444723c */ /* 0x048fe80000001844 */
[----:B------:R-:W-:Y:S01]  /*18150*/  MUFU.EX2 R133, R133 ;  /* 0x0000008500857308 */ /* 0x000fe20000000800 */
[----:B------:R-:W-:Y:S03]  /*18160*/  FADD.FTZ R105, R105, R108 ;  /* 0x0000006c69697221 */ /* 0x000fe60000010000 */
[C---:B------:R-:W-:Y:S01]  /*18170*/  HMMA.16816.F32 R72, R20.reuse, R26, R72 ;  /* 0x0000001a1448723c */ /* 0x040fe20000001848 */
[----:B------:R-:W2:Y:S03]  /*18180*/  LDSM.16.MT88.4 R24, [R152+0x7800] ;  /* 0x007800009818783b */ /* 0x000ea60000004200 */
[----:B------:R-:W-:Y:S02]  /*18190*/  FADD.FTZ R106, R106, R105 ;  /* 0x000000696a6a7221 */ /* 0x000fe40000010000 */
[----:B------:R-:W-:Y:S02]  /*181a0*/  MUFU.EX2 R42, R42 ;  /* 0x0000002a002a7308 */ /* 0x000fe40000000800 */
[C---:B----4-:R-:W-:Y:S04]  /*181b0*/  HMMA.16816.F32 R76, R20.reuse, R84, R76 ;  /* 0x00000054144c723c */ /* 0x050fe8000000184c */
[----:B------:R-:W-:Y:S03]  /*181c0*/  FADD.FTZ R107, R107, R106 ;  /* 0x0000006a6b6b7221 */ /* 0x000fe60000010000 */
[----:B------:R-:W-:Y:S01]  /*181d0*/  FFMA.FTZ R85, R33, c[0x0][0x23c], -R112 ;  /* 0x00008f0021557a23 */ /* 0x000fe20000010870 */
[C---:B------:R-:W-:Y:S01]  /*181e0*/  HMMA.16816.F32 R12, R20.reuse, R86, R12 ;  /* 0x00000056140c723c */ /* 0x040fe2000000180c */
[----:B------:R3:W-:Y:S03]  /*181f0*/  MUFU.EX2 R84, R32 ;  /* 0x0000002000547308 */ /* 0x0007e60000000800 */
[----:B------:R-:W-:Y:S03]  /*18200*/  FADD.FTZ R104, R104, R107 ;  /* 0x0000006b68687221 */ /* 0x000fe60000010000 */
[--C-:B------:R-:W-:Y:S01]  /*18210*/  FFMA.FTZ R87, R38, c[0x0][0x23c], -R116.reuse ;  /* 0x00008f0026577a23 */ /* 0x100fe20000010874 */
[C---:B-----5:R-:W-:Y:S03]  /*18220*/  HMMA.16816.F32 R16, R20.reuse, R88, R16 ;  /* 0x000000581410723c */ /* 0x060fe60000001810 */
[----:B------:R-:W4:Y:S01]  /*18230*/  MUFU.EX2 R85, R85 ;  /* 0x0000005500557308 */ /* 0x000f220000000800 */
[--C-:B------:R-:W-:Y:S02]  /*18240*/  FFMA.FTZ R86, R39, c[0x0][0x23c], -R116.reuse ;  /* 0x00008f0027567a23 */ /* 0x100fe40000010874 */
[----:B------:R-:W-:Y:S01]  /*18250*/  LDSM.16.MT88.4 R36, [R149+0x8800] ;  /* 0x008800009524783b */ /* 0x000fe20000004200 */
[----:B------:R-:W-:Y:S01]  /*18260*/  FFMA.FTZ R116, R67, c[0x0][0x23c], -R116 ;  /* 0x00008f0043747a23 */ /* 0x000fe20000010874 */
[----:B------:R-:W-:Y:S05]  /*18270*/  HMMA.16816.F32 R80, R20, R90, R80 ;  /* 0x0000005a1450723c */ /* 0x000fea0000001850 */
[----:B------:R-:W-:Y:S01]  /*18280*/  MUFU.EX2 R87, R87 ;  /* 0x0000005700577308 */ /* 0x000fe20000000800 */
[----:B------:R-:W-:Y:S01]  /*18290*/  LDSM.16.MT88.4 R88, [R149+0x9800] ;  /* 0x009800009558783b */ /* 0x000fe20000004200 */
[C---:B------:R-:W-:Y:S01]  /*182a0*/  F2FP.PACK_AB R21, R98.reuse, R99 ;  /* 0x000000636215723e */ /* 0x040fe200000000ff */
[----:B------:R-:W-:Y:S01]  /*182b0*/  FADD.FTZ R99, R99, R104 ;  /* 0x0000006863637221 */ /* 0x000fe20000010000 */
[----:B------:R-:W-:Y:S03]  /*182c0*/  F2FP.PACK_AB R23, R129, R130 ;  /* 0x000000828117723e */ /* 0x000fe600000000ff */
[----:B-1----:R-:W-:Y:S01]  /*182d0*/  F2FP.PACK_AB R20, R131, R132 ;  /* 0x000000848314723e */ /* 0x002fe200000000ff */
[----:B------:R-:W-:Y:S01]  /*182e0*/  FADD.FTZ R99, R98, R99 ;  /* 0x0000006362637221 */ /* 0x000fe20000010000 */
[----:B---3--:R-:W1:Y:S01]  /*182f0*/  LDSM.16.MT88.4 R32, [R149+0x7800] ;  /* 0x007800009520783b */ /* 0x008e620000004200 */
[----:B------:R-:W-:Y:S01]  /*18300*/  FADD.FTZ R132, R132, R97 ;  /* 0x0000006184847221 */ /* 0x000fe20000010000 */
[----:B------:R-:W3:Y:S01]  /*18310*/  MUFU.EX2 R86, R86 ;  /* 0x0000005600567308 */ /* 0x000ee20000000800 */
[----:B------:R-:W-:Y:S01]  /*18320*/  FADD.FTZ R130, R130, R99 ;  /* 0x0000006382827221 */ /* 0x000fe20000010000 */
[----:B----4-:R-:W-:Y:S01]  /*18330*/  F2FP.PACK_AB R22, R85, R84 ;  /* 0x000000545516723e */ /* 0x010fe200000000ff */
[----:B------:R-:W-:Y:S02]  /*18340*/  FADD.FTZ R131, R131, R132 ;  /* 0x0000008483837221 */ /* 0x000fe40000010000 */
[----:B------:R-:W-:Y:S04]  /*18350*/  FADD.FTZ R130, R129, R130 ;  /* 0x0000008281827221 */ /* 0x000fe80000010000 */
[C---:B--2---:R-:W-:Y:S01]  /*18360*/  HMMA.16816.F32 R4, R20.reuse, R24, R4 ;  /* 0x000000181404723c */ /* 0x044fe20000001804 */
[----:B------:R-:W-:Y:S07]  /*18370*/  MUFU.EX2 R43, R43 ;  /* 0x0000002b002b7308 */ /* 0x000fee0000000800 */
[C---:B------:R-:W-:Y:S01]  /*18380*/  HMMA.16816.F32 R8, R20.reuse, R26, R8 ;  /* 0x0000001a1408723c */ /* 0x040fe20000001808 */
[----:B------:R-:W2:Y:S02]  /*18390*/  LDSM.16.MT88.4 R24, [R148+0x7800] ;  /* 0x007800009418783b */ /* 0x000ea40000004200 */
[----:B------:R-:W4:Y:S05]  /*183a0*/  MUFU.EX2 R134, R134 ;  /* 0x0000008600867308 */ /* 0x000f2a0000000800 */
[C---:B------:R-:W-:Y:S05]  /*183b0*/  HMMA.16816.F32 R68, R20.reuse, R28, R68 ;  /* 0x0000001c1444723c */ /* 0x040fea0000001844 */
[----:B------:R-:W-:Y:S03]  /*183c0*/  MUFU.EX2 R40, R40 ;  /* 0x0000002800287308 */ /* 0x000fe60000000800 */
[C---:B------:R-:W-:Y:S01]  /*183d0*/  HMMA.16816.F32 R72, R20.reuse, R30, R72 ;  /* 0x0000001e1448723c */ /* 0x040fe20000001848 */
[----:B------:R-:W5:Y:S06]  /*183e0*/  LDSM.16.MT88.4 R28, [R152+0x8000] ;  /* 0x00800000981c783b */ /* 0x000f6c0000004200 */
[----:B------:R-:W3:Y:S01]  /*183f0*/  MUFU.EX2 R41, R41 ;  /* 0x0000002900297308 */ /* 0x000ee20000000800 */
[C---:B-1----:R-:W-:Y:S08]  /*18400*/  HMMA.16816.F32 R76, R20.reuse, R32, R76 ;  /* 0x00000020144c723c */ /* 0x042ff0000000184c */
[C---:B------:R-:W-:Y:S01]  /*18410*/  HMMA.16816.F32 R12, R20.reuse, R34, R12 ;  /* 0x00000022140c723c */ /* 0x040fe2000000180c */
[----:B------:R-:W1:Y:S01]  /*18420*/  LDSM.16.MT88.4 R32, [R150+0x8000] ;  /* 0x008000009620783b */ /* 0x000e620000004200 */
[----:B------:R-:W-:Y:S06]  /*18430*/  MUFU.EX2 R46, R46 ;  /* 0x0000002e002e7308 */ /* 0x000fec0000000800 */
[C---:B--2---:R-:W-:Y:S04]  /*18440*/  HMMA.16816.F32 R16, R20.reuse, R24, R16 ;  /* 0x000000181410723c */ /* 0x044fe80000001810 */
[----:B------:R-:W2:Y:S04]  /*18450*/  MUFU.EX2 R47, R47 ;  /* 0x0000002f002f7308 */ /* 0x000ea80000000800 */
[----:B------:R-:W-:Y:S01]  /*18460*/  HMMA.16816.F32 R80, R20, R26, R80 ;  /* 0x0000001a1450723c */ /* 0x000fe20000001850 */
[----:B------:R-:W2:Y:S05]  /*18470*/  LDSM.16.MT88.4 R24, [R149+0x8000] ;  /* 0x008000009518783b */ /* 0x000eaa0000004200 */
[----:B------:R-:W-:Y:S01]  /*18480*/  MUFU.EX2 R135, R135 ;  /* 0x0000008700877308 */ /* 0x000fe20000000800 */
[----:B---3--:R-:W-:Y:S01]  /*18490*/  F2FP.PACK_AB R21, R86, R87 ;  /* 0x000000575615723e */ /* 0x008fe200000000ff */
[----:B------:R-:W-:Y:S01]  /*184a0*/  FADD.FTZ R87, R87, R130 ;  /* 0x0000008257577221 */ /* 0x000fe20000010000 */
[----:B------:R-:W-:Y:S03]  /*184b0*/  F2FP.PACK_AB R23, R42, R133 ;  /* 0x000000852a17723e */ /* 0x000fe600000000ff */
[----:B----4-:R-:W-:Y:S01]  /*184c0*/  F2FP.PACK_AB R20, R134, R43 ;  /* 0x0000002b8614723e */ /* 0x010fe200000000ff */
[----:B------:R-:W-:Y:S01]  /*184d0*/  FADD.FTZ R86, R86, R87 ;  /* 0x0000005756567221 */ /* 0x000fe20000010000 */
[----:B------:R-:W-:Y:S02]  /*184e0*/  F2FP.PACK_AB R22, R41, R40 ;  /* 0x000000282916723e */ /* 0x000fe400000000ff */
[----:B------:R-:W3:Y:S01]  /*184f0*/  MUFU.EX2 R50, R50 ;  /* 0x0000003200327308 */ /* 0x000ee20000000800 */
[----:B------:R-:W-:Y:S04]  /*18500*/  FADD.FTZ R133, R133, R86 ;  /* 0x0000005685857221 */ /* 0x000fe80000010000 */
[C---:B-----5:R-:W-:Y:S03]  /*18510*/  HMMA.16816.F32 R4, R20.reuse, R28, R4 ;  /* 0x0000001c1404723c */ /* 0x060fe60000001804 */
[----:B------:R-:W-:Y:S02]  /*18520*/  FADD.FTZ R133, R42, R133 ;  /* 0x000000852a857221 */ /* 0x000fe40000010000 */
[----:B------:R-:W-:Y:S03]  /*18530*/  MUFU.EX2 R44, R44 ;  /* 0x0000002c002c7308 */ /* 0x000fe60000000800 */
[C---:B------:R-:W-:Y:S01]  /*18540*/  HMMA.16816.F32 R8, R20.reuse, R30, R8 ;  /* 0x0000001e1408723c */ /* 0x040fe20000001808 */
[----:B------:R-:W4:Y:S06]  /*18550*/  LDSM.16.MT88.4 R28, [R148+0x8000] ;  /* 0x00800000941c783b */ /* 0x000f2c0000004200 */
[----:B------:R-:W5:Y:S01]  /*18560*/  MUFU.EX2 R45, R45 ;  /* 0x0000002d002d7308 */ /* 0x000f620000000800 */
[C---:B-1----:R-:W-:Y:S08]  /*18570*/  HMMA.16816.F32 R68, R20.reuse, R32, R68 ;  /* 0x000000201444723c */ /* 0x042ff00000001844 */
[C---:B------:R-:W-:Y:S01]  /*18580*/  HMMA.16816.F32 R72, R20.reuse, R34, R72 ;  /* 0x000000221448723c */ /* 0x040fe20000001848 */
[----:B------:R-:W1:Y:S01]  /*18590*/  LDSM.16.MT88.4 R32, [R152+0x8800] ;  /* 0x008800009820783b */ /* 0x000e620000004200 */
[----:B------:R-:W-:Y:S06]  /*185a0*/  MUFU.EX2 R48, R48 ;  /* 0x0000003000307308 */ /* 0x000fec0000000800 */
[C---:B--2---:R-:W-:Y:S04]  /*185b0*/  HMMA.16816.F32 R76, R20.reuse, R24, R76 ;  /* 0x00000018144c723c */ /* 0x044fe8000000184c */
[----:B------:R-:W2:Y:S04]  /*185c0*/  MUFU.EX2 R49, R49 ;  /* 0x0000003100317308 */ /* 0x000ea80000000800 */
[C---:B------:R-:W-:Y:S01]  /*185d0*/  HMMA.16816.F32 R12, R20.reuse, R26, R12 ;  /* 0x0000001a140c723c */ /* 0x040fe2000000180c */
[----:B------:R-:W1:Y:S05]  /*185e0*/  LDSM.16.MT88.4 R24, [R150+0x8800] ;  /* 0x008800009618783b */ /* 0x000e6a0000004200 */
[----:B------:R-:W-:Y:S02]  /*185f0*/  MUFU.EX2 R54, R54 ;  /* 0x0000003600367308 */ /* 0x000fe40000000800 */
[C---:B----4-:R-:W-:Y:S08]  /*18600*/  HMMA.16816.F32 R16, R20.reuse, R28, R16 ;  /* 0x0000001c1410723c */ /* 0x050ff00000001810 */
[----:B------:R-:W4:Y:S01]  /*18610*/  MUFU.EX2 R51, R51 ;  /* 0x0000003300337308 */ /* 0x000f220000000800 */
[----:B------:R-:W-:Y:S01]  /*18620*/  HMMA.16816.F32 R80, R20, R30, R80 ;  /* 0x0000001e1450723c */ /* 0x000fe20000001850 */
[----:B------:R-:W4:Y:S06]  /*18630*/  LDSM.16.MT88.4 R28, [R148+0x8800] ;  /* 0x00880000941c783b */ /* 0x000f2c0000004200 */
[----:B------:R-:W-:Y:S01]  /*18640*/  F2FP.PACK_AB R21, R47, R46 ;  /* 0x0000002e2f15723e */ /* 0x000fe200000000ff */
[----:B------:R-:W-:Y:S01]  /*18650*/  FADD.FTZ R46, R46, R133 ;  /* 0x000000852e2e7221 */ /* 0x000fe20000010000 */
[C---:B---3--:R-:W-:Y:S01]  /*18660*/  F2FP.PACK_AB R23, R50.reuse, R135 ;  /* 0x000000873217723e */ /* 0x048fe200000000ff */
[----:B------:R-:W-:Y:S02]  /*18670*/  MUFU.EX2 R58, R58 ;  /* 0x0000003a003a7308 */ /* 0x000fe40000000800 */
[----:B-----5:R-:W-:Y:S01]  /*18680*/  F2FP.PACK_AB R20, R45, R44 ;  /* 0x0000002c2d14723e */ /* 0x020fe200000000ff */
[----:B------:R-:W-:Y:S01]  /*18690*/  FADD.FTZ R46, R47, R46 ;  /* 0x0000002e2f2e7221 */ /* 0x000fe20000010000 */
[----:B--2---:R-:W-:Y:S03]  /*186a0*/  F2FP.PACK_AB R22, R49, R48 ;  /* 0x000000303116723e */ /* 0x004fe600000000ff */
[----:B------:R-:W-:Y:S03]  /*186b0*/  FADD.FTZ R135, R135, R46 ;  /* 0x0000002e87877221 */ /* 0x000fe60000010000 */
[----:B------:R-:W2:Y:S01]  /*186c0*/  MUFU.EX2 R55, R55 ;  /* 0x0000003700377308 */ /* 0x000ea20000000800 */
[C---:B-1----:R-:W-:Y:S03]  /*186d0*/  HMMA.16816.F32 R4, R20.reuse, R32, R4 ;  /* 0x000000201404723c */ /* 0x042fe60000001804 */
[----:B------:R-:W-:Y:S05]  /*186e0*/  FADD.FTZ R135, R50, R135 ;  /* 0x0000008732877221 */ /* 0x000fea0000010000 */
[C---:B------:R-:W-:Y:S01]  /*186f0*/  HMMA.16816.F32 R8, R20.reuse, R34, R8 ;  /* 0x000000221408723c */ /* 0x040fe20000001808 */
[----:B------:R-:W-:Y:S01]  /*18700*/  LDSM.16.MT88.4 R32, [R150+0x9000] ;  /* 0x009000009620783b */ /* 0x000fe20000004200 */
[----:B------:R-:W-:Y:S06]  /*18710*/  MUFU.EX2 R52, R52 ;  /* 0x0000003400347308 */ /* 0x000fec0000000800 */
[C---:B------:R-:W-:Y:S04]  /*18720*/  HMMA.16816.F32 R68, R20.reuse, R24, R68 ;  /* 0x000000181444723c */ /* 0x040fe80000001844 */
[----:B------:R-:W1:Y:S04]  /*18730*/  MUFU.EX2 R53, R53 ;  /* 0x0000003500357308 */ /* 0x000e680000000800 */
[C---:B------:R-:W-:Y:S01]  /*18740*/  HMMA.16816.F32 R72, R20.reuse, R26, R72 ;  /* 0x0000001a1448723c */ /* 0x040fe20000001848 */
[----:B------:R-:W3:Y:S05]  /*18750*/  LDSM.16.MT88.4 R24, [R152+0x9000] ;  /* 0x009000009818783b */ /* 0x000eea0000004200 */
[----:B------:R-:W-:Y:S02]  /*18760*/  MUFU.EX2 R56, R56 ;  /* 0x0000003800387308 */ /* 0x000fe40000000800 */
[C---:B------:R-:W-:Y:S08]  /*18770*/  HMMA.16816.F32 R76, R20.reuse, R36, R76 ;  /* 0x00000024144c723c */ /* 0x040ff0000000184c */
[C---:B------:R-:W-:Y:S01]  /*18780*/  HMMA.16816.F32 R12, R20.reuse, R38, R12 ;  /* 0x00000026140c723c */ /* 0x040fe2000000180c */
[----:B------:R-:W5:Y:S01]  /*18790*/  MUFU.EX2 R57, R57 ;  /* 0x0000003900397308 */ /* 0x000f620000000800 */
[----:B------:R-:W3:Y:S06]  /*187a0*/  LDSM.16.MT88.4 R36, [R149+0x9000] ;  /* 0x009000009524783b */ /* 0x000eec0000004200 */
[C---:B----4-:R-:W-:Y:S03]  /*187b0*/  HMMA.16816.F32 R16, R20.reuse, R28, R16 ;  /* 0x0000001c1410723c */ /* 0x050fe60000001810 */
[----:B------:R-:W-:Y:S05]  /*187c0*/  MUFU.EX2 R59, R59 ;  /* 0x0000003b003b7308 */ /* 0x000fea0000000800 */
[----:B------:R-:W-:Y:S01]  /*187d0*/  HMMA.16816.F32 R80, R20, R30, R80 ;  /* 0x0000001e1450723c */ /* 0x000fe20000001850 */
[----:B------:R-:W-:Y:S04]  /*187e0*/  LDSM.16.MT88.4 R28, [R150+0x9800] ;  /* 0x00980000961c783b */ /* 0x000fe80000004200 */
[----:B------:R-:W4:Y:S02]  /*187f0*/  MUFU.EX2 R62, R62 ;  /* 0x0000003e003e7308 */ /* 0x000f240000000800 */
[----:B------:R-:W-:Y:S01]  /*18800*/  F2FP.PACK_AB R21, R51, R54 ;  /* 0x000000363315723e */ /* 0x000fe200000000ff */
[----:B------:R-:W-:Y:S01]  /*18810*/  FADD.FTZ R54, R54, R135 ;  /* 0x0000008736367221 */ /* 0x000fe20000010000 */
[----:B--2---:R-:W-:Y:S03]  /*18820*/  F2FP.PACK_AB R23, R55, R58 ;  /* 0x0000003a3717723e */ /* 0x004fe600000000ff */
[----:B-1----:R-:W-:Y:S01]  /*18830*/  F2FP.PACK_AB R20, R53, R52 ;  /* 0x000000343514723e */ /* 0x002fe200000000ff */
[----:B------:R-:W-:Y:S01]  /*18840*/  FADD.FTZ R51, R51, R54 ;  /* 0x0000003633337221 */ /* 0x000fe20000010000 */
[----:B-----5:R-:W-:Y:S01]  /*18850*/  F2FP.PACK_AB R22, R57, R56 ;  /* 0x000000383916723e */ /* 0x020fe200000000ff */
[----:B------:R-:W-:Y:S02]  /*18860*/  MUFU.EX2 R63, R63 ;  /* 0x0000003f003f7308 */ /* 0x000fe40000000800 */
[----:B------:R-:W-:Y:S04]  /*18870*/  FADD.FTZ R58, R58, R51 ;  /* 0x000000333a3a7221 */ /* 0x000fe80000010000 */
[C---:B---3--:R-:W-:Y:S03]  /*18880*/  HMMA.16816.F32 R4, R20.reuse, R24, R4 ;  /* 0x000000181404723c */ /* 0x048fe60000001804 */
[----:B------:R-:W-:Y:S01]  /*18890*/  FADD.FTZ R58, R55, R58 ;  /* 0x0000003a373a7221 */ /* 0x000fe20000010000 */
[----:B------:R-:W1:Y:S04]  /*188a0*/  MUFU.EX2 R116, R116 ;  /* 0x0000007400747308 */ /* 0x000e680000000800 */
[C---:B------:R-:W-:Y:S01]  /*188b0*/  HMMA.16816.F32 R8, R20.reuse, R26, R8 ;  /* 0x0000001a1408723c */ /* 0x040fe20000001808 */
[----:B------:R-:W2:Y:S05]  /*188c0*/  LDSM.16.MT88.4 R24, [R148+0x9000] ;  /* 0x009000009418783b */ /* 0x000eaa0000004200 */
[----:B------:R-:W-:Y:S02]  /*188d0*/  MUFU.EX2 R60, R60 ;  /* 0x0000003c003c7308 */ /* 0x000fe40000000800 */
[C---:B------:R-:W-:Y:S07]  /*188e0*/  HMMA.16816.F32 R68, R20.reuse, R32, R68 ;  /* 0x000000201444723c */ /* 0x040fee0000001844 */
[--C-:B------:R-:W-:Y:S01]  /*188f0*/  FFMA.FTZ R33, R61, c[0x0][0x23c], -R112.reuse ;  /* 0x00008f003d217a23 */ /* 0x100fe20000010870 */
[C---:B------:R-:W-:Y:S04]  /*18900*/  HMMA.16816.F32 R72, R20.reuse, R34, R72 ;  /* 0x000000221448723c */ /* 0x040fe80000001848 */
[--C-:B------:R-:W-:Y:S01]  /*18910*/  FFMA.FTZ R32, R64, c[0x0][0x23c], -R112.reuse ;  /* 0x00008f0040207a23 */ /* 0x100fe20000010870 */
[----:B------:R-:W3:Y:S01]  /*18920*/  MUFU.EX2 R33, R33 ;  /* 0x0000002100217308 */ /* 0x000ee20000000800 */
[----:B------:R-:W-:Y:S02]  /*18930*/  FFMA.FTZ R112, R65, c[0x0][0x23c], -R112 ;  /* 0x00008f0041707a23 */ /* 0x000fe40000010870 */
[C---:B------:R-:W-:Y:S07]  /*18940*/  HMMA.16816.F32 R76, R20.reuse, R36, R76 ;  /* 0x00000024144c723c */ /* 0x040fee000000184c */
[----:B------:R-:W-:Y:S01]  /*18950*/  MUFU.EX2 R32, R32 ;  /* 0x0000002000207308 */ /* 0x000fe20000000800 */
[C---:B------:R-:W-:Y:S08]  /*18960*/  HMMA.16816.F32 R12, R20.reuse, R38, R12 ;  /* 0x00000026140c723c */ /* 0x040ff0000000180c */
[C---:B--2---:R-:W-:Y:S01]  /*18970*/  HMMA.16816.F32 R16, R20.reuse, R24, R16 ;  /* 0x000000181410723c */ /* 0x044fe20000001810 */
[----:B------:R-:W2:Y:S06]  /*18980*/  MUFU.EX2 R177, R112 ;  /* 0x0000007000b17308 */ /* 0x000eac0000000800 */
[----:B------:R-:W-:Y:S01]  /*18990*/  FADD.FTZ R24, R84, R131 ;  /* 0x0000008354187221 */ /* 0x000fe20000010000 */
[----:B------:R-:W-:Y:S04]  /*189a0*/  HMMA.16816.F32 R80, R20, R26, R80 ;  /* 0x0000001a1450723c */ /* 0x000fe80000001850 */
[----:B------:R-:W-:Y:S03]  /*189b0*/  FADD.FTZ R24, R85, R24 ;  /* 0x0000001855187221 */ /* 0x000fe60000010000 */
[----:B----4-:R-:W-:Y:S01]  /*189c0*/  F2FP.PACK_AB R21, R62, R59 ;  /* 0x0000003b3e15723e */ /* 0x010fe200000000ff */
[----:B------:R-:W-:Y:S01]  /*189d0*/  FADD.FTZ R59, R59, R58 ;  /* 0x0000003a3b3b7221 */ /* 0x000fe20000010000 */
[----:B-1----:R-:W-:Y:S03]  /*189e0*/  F2FP.PACK_AB R23, R116, R63 ;  /* 0x0000003f7417723e */ /* 0x002fe600000000ff */
[----:B---3--:R-:W-:Y:S01]  /*189f0*/  F2FP.PACK_AB R20, R33, R60 ;  /* 0x0000003c2114723e */ /* 0x008fe200000000ff */
[----:B------:R-:W-:Y:S01]  /*18a00*/  FADD.FTZ R62, R62, R59 ;  /* 0x0000003b3e3e7221 */ /* 0x000fe20000010000 */
[----:B--2---:R-:W-:Y:S03]  /*18a10*/  F2FP.PACK_AB R22, R177, R32 ;  /* 0x00000020b116723e */ /* 0x004fe600000000ff */
[----:B------:R-:W-:Y:S04]  /*18a20*/  FADD.FTZ R63, R63, R62 ;  /* 0x0000003e3f3f7221 */ /* 0x000fe80000010000 */
[----:B------:R-:W-:Y:S01]  /*18a30*/  FADD.FTZ R178, R116, R63 ;  /* 0x0000003f74b27221 */ /* 0x000fe20000010000 */
[C---:B------:R-:W-:Y:S01]  /*18a40*/  HMMA.16816.F32 R96, R20.reuse, R92, R4 ;  /* 0x0000005c1460723c */ /* 0x040fe20000001804 */
[----:B------:R-:W1:Y:S07]  /*18a50*/  LDSM.16.MT88.4 R4, [R148+0x9800] ;  /* 0x009800009404783b */ /* 0x000e6e0000004200 */
[C---:B------:R-:W-:Y:S07]  /*18a60*/  HMMA.16816.F32 R92, R20.reuse, R94, R8 ;  /* 0x0000005e145c723c */ /* 0x040fee0000001808 */
[----:B------:R-:W-:Y:S01]  /*18a70*/  FADD.FTZ R9, R43, R24 ;  /* 0x000000182b097221 */ /* 0x000fe20000010000 */
        /* <DEDUP_REMOVED lines=22> */
.L_x_6808:
        /* <DEDUP_REMOVED lines=12> */
[CC--:B------:R-:W-:Y:S02]  /*18ca0*/  LEA.HI R9, R0.reuse, R5.reuse, RZ, 0x2 ;  /* 0x0000000500097211 */ /* 0x0c0fe400078f10ff */
[----:B------:R-:W-:Y:S01]  /*18cb0*/  LEA.HI R0, R0, R5, RZ, 0x5 ;  /* 0x0000000500007211 */ /* 0x000fe200078f28ff */
[----:B--2---:R-:W-:Y:S01]  /*18cc0*/  FADD.FTZ R6, R11, R6 ;  /* 0x000000060b067221 */ /* 0x004fe20000010000 */
[--C-:B------:R-:W-:Y:S02]  /*18cd0*/  SHF.R.S32.HI R11, RZ, 0x2, R9.reuse ;  /* 0x00000002ff0b7819 */ /* 0x100fe40000011409 */
[----:B------:R-:W-:Y:S02]  /*18ce0*/  SHF.R.S32.HI R10, RZ, 0x1f, R9 ;  /* 0x0000001fff0a7819 */ /* 0x000fe40000011409 */
[----:B------:R-:W-:-:S02]  /*18cf0*/  FSETP.NE.FTZ.AND P3, PT, R6, RZ, PT ;  /* 0x000000ff0600720b */ /* 0x000fc40003f75000 */
[----:B------:R-:W-:Y:S02]  /*18d00*/  LEA.HI R10, R10, R11, RZ, 0x3 ;  /* 0x0000000b0a0a7211 */ /* 0x000fe400078f18ff */
[----:B------:R-:W-:Y:S02]  /*18d10*/  FSETP.NE.FTZ.AND P0, PT, R4, RZ, PT ;  /* 0x000000ff0400720b */ /* 0x000fe40003f15000 */
[----:B------:R-:W-:Y:S02]  /*18d20*/  LOP3.LUT R10, R10, 0xfffffff8, RZ, 0xc0, !PT ;  /* 0xfffffff80a0a7812 */ /* 0x000fe400078ec0ff */
[----:B------:R-:W-:Y:S02]  /*18d30*/  LOP3.LUT R12, R9, 0x3ffffffc, RZ, 0xc0, !PT ;  /* 0x3ffffffc090c7812 */ /* 0x000fe400078ec0ff */
[----:B------:R-:W-:Y:S02]  /*18d40*/  IADD3 R10, R11, -R10, RZ ;  /* 0x8000000a0b0a7210 */ /* 0x000fe40007ffe0ff */
[----:B------:R-:W-:Y:S01]  /*18d50*/  SHF.R.S32.HI R11, RZ, 0x5, R0 ;  /* 0x00000005ff0b7819 */ /* 0x000fe20000011400 */
[----:B------:R-:W1:Y:S01]  /*18d60*/  @P3 MUFU.RCP R7, R6 ;  /* 0x0000000600073308 */ /* 0x000e620000001000 */
[C---:B------:R-:W-:Y:S01]  /*18d70*/  LOP3.LUT R13, R10.reuse, 0x1, RZ, 0xc0, !PT ;  /* 0x000000010a0d7812 */ /* 0x040fe200078ec0ff */
[----:B------:R-:W-:Y:S01]  /*18d80*/  IMAD.SHL.U32 R9, R10, 0x40, RZ ;  /* 0x000000400a097824 */ /* 0x000fe200078e00ff */
[----:B------:R-:W-:-:S02]  /*18d90*/  IADD3 R12, -R12, R5, RZ ;  /* 0x000000050c0c7210 */ /* 0x000fc40007ffe1ff */
[----:B------:R-:W-:Y:S02]  /*18da0*/  ISETP.NE.U32.AND P4, PT, R13, 0x1, PT ;  /* 0x000000010d00780c */ /* 0x000fe40003f85070 */
[----:B------:R-:W-:Y:S01]  /*18db0*/  LOP3.LUT R9, R9, 0x1c0, RZ, 0xc0, !PT ;  /* 0x000001c009097812 */ /* 0x000fe200078ec0ff */
[----:B------:R-:W2:Y:S01]  /*18dc0*/  @P0 MUFU.RCP R8, R4 ;  /* 0x0000000400080308 */ /* 0x000ea20000001000 */
[----:B------:R-:W-:Y:S01]  /*18dd0*/  IMAD R12, R11, 0x200, R12 ;  /* 0x000002000b0c7824 */ /* 0x000fe200078e020c */
[----:B------:R-:W-:Y:S02]  /*18de0*/  R2P PR, R10, 0x6 ;  /* 0x000000060a007804 */ /* 0x000fe40000000000 */
[----:B------:R-:W-:Y:S02]  /*18df0*/  LEA.HI R9, R9, R9, RZ, 0x1d ;  /* 0x0000000909097211 */ /* 0x000fe400078fe8ff */
[----:B------:R-:W-:Y:S02]  /*18e00*/  MOV R13, 0xfffffff0 ;  /* 0xfffffff0000d7802 */ /* 0x000fe40000000f00 */
[----:B------:R-:W-:Y:S01]  /*18e10*/  MOV R10, 0x20 ;  /* 0x00000020000a7802 */ /* 0x000fe20000000f00 */
[----:B------:R-:W-:Y:S01]  /*18e20*/  IMAD.U32 R9, R12, 0x2, R9 ;  /* 0x000000020c097824 */ /* 0x000fe200078e0009 */
[----:B------:R-:W-:Y:S01]  /*18e30*/  SEL R13, R13, 0x10, !P4 ;  /* 0x000000100d0d7807 */ /* 0x000fe20006000000 */
[----:B-1----:R-:W-:Y:S01]  /*18e40*/  FMUL.FTZ R96, R7, R96 ;  /* 0x0000006007607220 */ /* 0x002fe20000410000 */
[----:B------:R-:W-:Y:S01]  /*18e50*/  SEL R10, R10, 0xffffffe0, !P1 ;  /* 0xffffffe00a0a7807 */ /* 0x000fe20004800000 */
[----:B------:R-:W-:Y:S01]  /*18e60*/  IMAD.SHL.U32 R9, R9, 0x2, RZ ;  /* 0x0000000209097824 */ /* 0x000fe200078e00ff */
[----:B------:R1:W3:Y:S01]  /*18e70*/  @P3 MUFU.LG2 R12, R6 ;  /* 0x00000006000c3308 */ /* 0x0002e20000000c00 */
        /* <DEDUP_REMOVED lines=38> */
[C---:B------:R-:W-:Y:S01]  /*190e0*/  FMUL.FTZ R88, R7.reuse, R88 ;  /* 0x0000005807587220 */ /* 0x040fe20000410000 */
[----:B------:R-:W-:Y:S01]  /*190f0*/  IADD3 R23, R10, R17, RZ ;  /* 0x000000110a177210 */ /* 0x000fe20007ffe0ff */
[----:B------:R-:W-:Y:S01]  /*19100*/  FMUL.FTZ R89, R7, R89 ;  /* 0x0000005907597220 */ /* 0x000fe20000410000 */
        /* <DEDUP_REMOVED lines=9> */
[----:B------:R-:W-:Y:S01]  /*191a0*/  FMUL.FTZ R80, R7, R80 ;  /* 0x0000005007507220 */ /* 0x000fe20000410000 */
[----:B------:R-:W4:Y:S01]  /*191b0*/  @P0 MUFU.LG2 R4, R4 ;  /* 0x0000000400040308 */ /* 0x000f220000000c00 */
[C---:B------:R-:W-:Y:S01]  /*191c0*/  FMUL.FTZ R87, R8.reuse, R87 ;  /* 0x0000005708577220 */ /* 0x040fe20000410000 */
[----:B------:R-:W-:Y:S01]  /*191d0*/  F2FP.PACK_AB R84, R85, R84 ;  /* 0x000000545554723e */ /* 0x000fe200000000ff */
[C---:B------:R-:W-:Y:S01]  /*191e0*/  FMUL.FTZ R86, R8.reuse, R86 ;  /* 0x0000005608567220 */ /* 0x040fe20000410000 */
[----:B-1----:R-:W-:Y:S01]  /*191f0*/  MOV R6, 0x7f800000 ;  /* 0x7f80000000067802 */ /* 0x002fe20000000f00 */
[C---:B------:R-:W-:Y:S01]  /*19200*/  FMUL.FTZ R83, R8.reuse, R83 ;  /* 0x0000005308537220 */ /* 0x040fe20000410000 */
[----:B--2---:R-:W-:Y:S01]  /*19210*/  MOV R9, 0x7f800000 ;  /* 0x7f80000000097802 */ /* 0x004fe20000000f00 */
[----:B------:R-:W-:Y:S01]  /*19220*/  FMUL.FTZ R7, R7, R81 ;  /* 0x0000005107077220 */ /* 0x000fe20000410000 */
[----:B------:R-:W-:Y:S01]  /*19230*/  F2FP.PACK_AB R86, R87, R86 ;  /* 0x000000565756723e */ /* 0x000fe200000000ff */
[----:B------:R-:W-:-:S02]  /*19240*/  FMUL.FTZ R8, R8, R82 ;  /* 0x0000005208087220 */ /* 0x000fc40000410000 */
[----:B------:R-:W-:Y:S01]  /*19250*/  IMAD.IADD R21, R15, 0x1, R10 ;  /* 0x000000010f157824 */ /* 0x000fe200078e020a */
[----:B------:R-:W-:Y:S01]  /*19260*/  F2FP.PACK_AB R7, R7, R80 ;  /* 0x000000500707723e */ /* 0x000fe200000000ff */
[----:B------:R-:W-:Y:S01]  /*19270*/  IMAD.IADD R10, R10, 0x1, R13 ;  /* 0x000000010a0a7824 */ /* 0x000fe200078e020d */
[----:B------:R-:W-:Y:S01]  /*19280*/  F2FP.PACK_AB R8, R83, R8 ;  /* 0x000000085308723e */ /* 0x000fe200000000ff */
[----:B---3--:R-:W-:Y:S01]  /*19290*/  @P3 FMUL.FTZ R12, R12, 0.69314718246459960938 ;  /* 0x3f3172180c0c3820 */ /* 0x008fe20000410000 */
[----:B------:R-:W-:Y:S03]  /*192a0*/  STS [R21], R72 ;  /* 0x0000004815007388 */ /* 0x000fe60000000800 */
[----:B------:R-:W-:Y:S01]  /*192b0*/  @P3 FFMA.FTZ R6, R3, c[0x0][0x238], R12 ;  /* 0x00008e0003063a23 */ /* 0x000fe2000001000c */
[----:B------:R-:W-:Y:S04]  /*192c0*/  STS [R21+0x400], R74 ;  /* 0x0004004a15007388 */ /* 0x000fe80000000800 */
        /* <DEDUP_REMOVED lines=8> */
[----:B----4-:R-:W-:-:S04]  /*19350*/  @P0 FMUL.FTZ R13, R4, 0.69314718246459960938 ;  /* 0x3f317218040d0820 */ /* 0x010fc80000410000 */
[----:B------:R-:W-:Y:S01]  /*19360*/  @P0 FFMA.FTZ R9, R2, c[0x0][0x238], R13 ;  /* 0x00008e0002090a23 */ /* 0x000fe2000001000d */
[----:B------:R-:W-:Y:S05]  /*19370*/  @!P1 BRA `(.L_x_6813) ;  /* 0x0000007000009947 */ /* 0x000fea0003800000 */
[----:B------:R-:W2:Y:S01]  /*19380*/  S2R R2, SR_CTAID.Y ;  /* 0x0000000000027919 */ /* 0x000ea20000002600 */
[----:B------:R-:W-:-:S03]  /*19390*/  ISETP.NE.AND P0, PT, R164, -0x1, PT ;  /* 0xffffffffa400780c */ /* 0x000fc60003f05270 */
[----:B------:R-:W3:Y:S01]  /*193a0*/  S2R R3, SR_CTAID.Z ;  /* 0x0000000000037919 */ /* 0x000ee20000002700 */
[----:B-12---:R-:W-:-:S05]  /*193b0*/  IMAD R7, R2, c[0x0][0x214], RZ ;  /* 0x0000850002077a24 */ /* 0x006fca00078e02ff */
[----:B------:R-:W-:-:S05]  /*193c0*/  SEL R4, R7, R164, !P0 ;  /* 0x000000a407047207 */ /* 0x000fca0004000000 */
[----:B---3--:R-:W-:Y:S01]  /*193d0*/  IMAD R4, R3, c[0x0][0x234], R4 ;  /* 0x00008d0003047a24 */ /* 0x008fe200078e0204 */
[----:B------:R-:W-:Y:S05]  /*193e0*/  BRA `(.L_x_6814) ;  /* 0x0000004000007947 */ /* 0x000fea0003800000 */
.L_x_6813:
[----:B------:R-:W2:Y:S04]  /*193f0*/  S2R R3, SR_CTAID.Z ;  /* 0x0000000000037919 */ /* 0x000ea80000002700 */
[----:B------:R-:W2:Y:S02]  /*19400*/  S2R R2, SR_CTAID.Y ;  /* 0x0000000000027919 */ /* 0x000ea40000002600 */
[----:B--2---:R-:W-:-:S04]  /*19410*/  IMAD R4, R2, c[0x0][0x1c0], R3 ;  /* 0x0000700002047a24 */ /* 0x004fc800078e0203 */
[----:B------:R-:W-:Y:S02]  /*19420*/  IMAD R4, R4, c[0x0][0x214], RZ ;  /* 0x0000850004047a24 */ /* 0x000fe400078e02ff */
.L_x_6814:
        /* <DEDUP_REMOVED lines=13> */
[----:B------:R-:W-:Y:S01]  /*19500*/  IMAD R164, R164, c[0x0][0x1ec], R29 ;  /* 0x00007b00a4a47a24 */ /* 0x000fe200078e021d */
[----:B------:R-:W-:Y:S01]  /*19510*/  SEL R0, R30, R28, !P0 ;  /* 0x0000001c1e007207 */ /* 0x000fe20004000000 */
[----:B------:R-:W-:-:S02]  /*19520*/  IMAD R5, R2, c[0x0][0x1e4], R5 ;  /* 0x0000790002057a24 */ /* 0x000fc400078e0205 */
        /* <DEDUP_REMOVED lines=21> */
.L_x_6816:
[----:B------:R-:W-:Y:S05]  /*19680*/  BSYNC B0 ;  /* 0x0000000000007941 */ /* 0x000fea0003800000 */
.L_x_6815:
[----:B------:R-:W5:Y:S01]  /*19690*/  S2R R4, SR_CTAID.X ;  /* 0x0000000000047919 */ /* 0x000f620000002500 */
[----:B------:R-:W-:Y:S01]  /*196a0*/  SHF.R.S32.HI R101, RZ, 0x1f, R100 ;  /* 0x0000001fff657819 */ /* 0x000fe20000011464 */
[----:B------:R-:W-:Y:S01]  /*196b0*/  BSSY B0, `(.L_x_6817) ;  /* 0x000001e000007945 */ /* 0x000fe20003800000 */
[----:B------:R-:W-:Y:S01]  /*196c0*/  ISETP.GE.AND P1, PT, R100, c[0x0][0x220], PT ;  /* 0x0000880064007a0c */ /* 0x000fe20003f26270 */
[----:B------:R-:W4:Y:S02]  /*196d0*/  S2R R5, SR_TID.X ;  /* 0x0000000000057919 */ /* 0x000f240000002100 */
[----:B----4-:R-:W-:-:S05]  /*196e0*/  SHF.R.S32.HI R6, RZ, 0x1f, R3 ;  /* 0x0000001fff067819 */ /* 0x010fca0000011403 */
[----:B------:R-:W-:-:S04]  /*196f0*/  IMAD R6, R6, c[0x0][0x1f0], RZ ;  /* 0x00007c0006067a24 */ /* 0x000fc800078e02ff */
[----:B------:R-:W-:Y:S02]  /*19700*/  IMAD R6, R3, c[0x0][0x1f4], R6 ;  /* 0x00007d0003067a24 */ /* 0x000fe400078e0206 */
[----:B-----5:R-:W-:Y:S01]  /*19710*/  IMAD.SHL.U32 R4, R4, 0x40, RZ ;  /* 0x0000004004047824 */ /* 0x020fe200078e00ff */
[----:B------:R-:W-:-:S03]  /*19720*/  SHF.R.S32.HI R2, RZ, 0x1f, R5 ;  /* 0x0000001fff027819 */ /* 0x000fc60000011405 */
        /* <DEDUP_REMOVED lines=22> */
.L_x_6818:
[----:B------:R-:W-:Y:S05]  /*19890*/  BSYNC B0 ;  /* 0x0000000000007941 */ /* 0x000fea0003800000 */
.L_x_6817:
        /* <DEDUP_REMOVED lines=15> */
.L_x_6820:
[----:B------:R-:W-:Y:S05]  /*19990*/  BSYNC B0 ;  /* 0x0000000000007941 */ /* 0x000fea0003800000 */
.L_x_6819:
        /* <DEDUP_REMOVED lines=15> */
.L_x_6822:
[----:B------:R-:W-:Y:S05]  /*19a90*/  BSYNC B0 ;  /* 0x0000000000007941 */ /* 0x000fea0003800000 */
.L_x_6821:
        /* <DEDUP_REMOVED lines=15> */
.L_x_6823:
        /* <DEDUP_REMOVED lines=15> */
.L_x_7814:


//--------------------- .text._ZN5flash24flash_fwd_splitkv_kernelI23Flash_fwd_kernel_traitsILi64ELi64ELi128ELi4ELb0ELb0EN7cutlass6half_tE19Flash_kernel_traitsILi64ELi64ELi128ELi4ES3_EELb1ELb0ELb1ELb0ELb0ELb1ELb0ELb1EEEvNS_16Flash_fwd_paramsE --------------------------
	.section	.text._ZN5flash24flash_fwd_splitkv_kernelI23Flash_fwd_kernel_traitsILi64ELi64ELi128ELi4ELb0ELb0EN7cutlass6half_tE19Flash_kernel_traitsILi64ELi64ELi128ELi4ES3_EELb1ELb0ELb1ELb0ELb0ELb1ELb0ELb1EEEvNS_16Flash_fwd_paramsE,"ax",@progbits
	.sectioninfo	@"SHI_REGISTERS=231"
	.align	128
        .global         _ZN5flash24flash_fwd_splitkv_kernelI23Flash_fwd_kernel_traitsILi64ELi64ELi128ELi4ELb0ELb0EN7cutlass6half_tE19Flash_kernel_traitsILi64ELi64ELi128ELi4ES3_EELb1ELb0ELb1ELb0ELb0ELb1ELb0ELb1EEEvNS_16Flash_fwd_paramsE
        .type           _ZN5flash24flash_fwd_splitkv_kernelI23Flash_fwd_kernel_traitsILi64ELi64ELi128ELi4ELb0ELb0EN7cutlass6half_tE19Flash_kernel_traitsILi64ELi64ELi128ELi4ES3_EELb1ELb0ELb1ELb0ELb0ELb1ELb0ELb1EEEvNS_16Flash_fwd_paramsE,@function
        .size           _ZN5flash24flash_fwd_splitkv_kernelI23Flash_fwd_kernel_traitsILi64ELi64ELi128ELi4ELb0ELb0EN7cutlass6half_tE19Flash_kernel_traitsILi64ELi64ELi128ELi4ES3_EELb1ELb0ELb1ELb0ELb0ELb1ELb0ELb1EEEvNS_16Flash_fwd_paramsE,(.L_x_7815 - _ZN5flash24flash_fwd_splitkv_kernelI23Flash_fwd_kernel_traitsILi64ELi64ELi128ELi4ELb0ELb0EN7cutlass6half_tE19Flash_kernel_traitsILi64ELi64ELi128ELi4ES3_EELb1ELb0ELb1ELb0ELb0ELb1ELb0ELb1EEEvNS_16Flash_fwd_paramsE)
        .other          _ZN5flash24flash_fwd_splitkv_kernelI23Flash_fwd_kernel_traitsILi64ELi64ELi128ELi4ELb0ELb0EN7cutlass6half_tE19Flash_kernel_traitsILi64ELi64ELi128ELi4ES3_EELb1ELb0ELb1ELb0ELb0ELb1ELb0ELb1EEEvNS_16Flash_fwd_paramsE,@"STO_CUDA_ENTRY STV_DEFAULT"
_ZN5flash24flash_fwd_splitkv_kernelI23Flash_fwd_kernel_traitsILi64ELi64ELi128ELi4ELb0ELb0EN7cutlass6half_tE19Flash_kernel_traitsILi64ELi64ELi128ELi4ES3_EELb1ELb0ELb1ELb0ELb0ELb1ELb0ELb1EEEvNS_16Flash_fwd_paramsE:
.text._ZN5flash24flash_fwd_splitkv_kernelI23Flash_fwd_kernel_traitsILi64ELi64ELi128ELi4ELb0ELb0EN7cutlass6half_tE19Flash_kernel_traitsILi64ELi64ELi128ELi4ES3_EELb1ELb0ELb1ELb0ELb0ELb1ELb0ELb1EEEvNS_16Flash_fwd_paramsE:
        /* <DEDUP_REMOVED lines=35> */
.L_x_6824:
[----:B--2-4-:R-:W-:Y:S02]  /*0230*/  MOV R56, c[0x0][0x218] ;  /* 0x0000860000387a02 */ /* 0x014fe40000000f00 */
.L_x_6825:
        /* <DEDUP_REMOVED lines=74> */
.L_x_6828:
[----:B------:R-:W-:Y:S05]  /*06e0*/  BSYNC B0 ;  /* 0x0000000000007941 */ /* 0x000fea0003800000 */
.L_x_6827:
        /* <DEDUP_REMOVED lines=16> */
.L_x_6830:
[----:B------:R-:W-:Y:S05]  /*07f0*/  BSYNC B0 ;  /* 0x0000000000007941 */ /* 0x000fea0003800000 */
.L_x_6829:
        /* <DEDUP_REMOVED lines=16> */
.L_x_6832:
[----:B------:R-:W-:Y:S05]  /*0900*/  BSYNC B0 ;  /* 0x0000000000007941 */ /* 0x000fea0003800000 */
.L_x_6831:
        /* <DEDUP_REMOVED lines=16> */
.L_x_6834:
[----:B------:R-:W-:Y:S05]  /*0a10*/  BSYNC B0 ;  /* 0x0000000000007941 */ /* 0x000fea0003800000 */
.L_x_6833:
        /* <DEDUP_REMOVED lines=19> */
.L_x_6826:
        /* <DEDUP_REMOVED lines=92> */
.L_x_6835:
        /* <DEDUP_REMOVED lines=16> */
.L_x_6837:
        /* <DEDUP_REMOVED lines=52> */
.L_x_6836:
        /* <DEDUP_REMOVED lines=259> */
.L_x_6892:
        /* <DEDUP_REMOVED lines=138> */
.L_x_6842:
[----:B------:R-:W-:Y:S05]  /*2e20*/  BSYNC B0 ;  /* 0x0000000000007941 */ /* 0x000fea0003800000 */
.L_x_6841:
        /* <DEDUP_REMOVED lines=62> */
.L_x_6844:
[----:B------:R-:W-:Y:S05]  /*3210*/  BSYNC B0 ;  /* 0x0000000000007941 */ /* 0x000fea0003800000 */
.L_x_6843:
        /* <DEDUP_REMOVED lines=62> */
.L_x_6846:
[----:B------:R-:W-:Y:S05]  /*3600*/  BSYNC B0 ;  /* 0x0000000000007941 */ /* 0x000fea0003800000 */
.L_x_6845:
        /* <DEDUP_REMOVED lines=64> */
.L_x_6848:
[----:B------:R-:W-:Y:S05]  /*3a10*/  BSYNC B0 ;  /* 0x0000000000007941 */ /* 0x000fea0003800000 */
.L_x_6847:
        /* <DEDUP_REMOVED lines=63> */
.L_x_6850:
[----:B------:R-:W-:Y:S05]  /*3e10*/  BSYNC B0 ;  /* 0x0000000000007941 */ /* 0x000fea0003800000 */
.L_x_6849:
        /* <DEDUP_REMOVED lines=64> */
.L_x_6852:
[----:B------:R-:W-:Y:S05]  /*4220*/  BSYNC B0 ;  /* 0x0000000000007941 */ /* 0x000fea0003800000 */
.L_x_6851:
        /* <DEDUP_REMOVED lines=64> */
.L_x_6854:
[----:B------:R-:W-:Y:S05]  /*4630*/  BSYNC B0 ;  /* 0x0000000000007941 */ /* 0x000fea0003800000 */
.L_x_6853:
        /* <DEDUP_REMOVED lines=66> */
.L_x_6856:
[----:B------:R-:W-:Y:S05]  /*4a60*/  BSYNC B0 ;  /* 0x0000000000007941 */ /* 0x000fea0003800000 */
.L_x_6855:
        /* <DEDUP_REMOVED lines=9> */
.L_x_6840:
        /* <DEDUP_REMOVED lines=89> */
.L_x_6861:
[----:B------:R-:W-:Y:S05]  /*5090*/  BSYNC B0 ;  /* 0x0000000000007941 */ /* 0x000fea0003800000 */
.L_x_6860:
[----:B-----5:R2:W-:Y:S02]  /*50a0*/  STG.E.128 [R78.64], R44 ;  /* 0x0000002c4e007986 */ /* 0x0205e4000c101d06 */
.L_x_6859:
[----:B------:R-:W-:Y:S05]  /*50b0*/  BSYNC B1 ;  /* 0x0000000000017941 */ /* 0x000fea0003800000 */
.L_x_6858:
        /* <DEDUP_REMOVED lines=91> */
.L_x_6865:
[----:B------:R-:W-:Y:S05]  /*5670*/  BSYNC B0 ;  /* 0x0000000000007941 */ /* 0x000fea0003800000 */
.L_x_6864:
[C---:B------:R-:W-:Y:S04]  /*5680*/  LEA R2, P0, R174.reuse, R78, 0x1 ;  /* 0x0000004eae027211 */ /* 0x040fe800078008ff */
[----:B------:R-:W-:Y:S05]  /*5690*/  LEA.HI.X R3, R174, R79, R173, 0x1, P0 ;  /* 0x0000004fae037211 */ /* 0x000fea00000f0cad */
[----:B-----5:R3:W-:Y:S04]  /*56a0*/  STG.E.128 [R2.64], R44 ;  /* 0x0000002c02007986 */ /* 0x0207e8000c101d06 */
.L_x_6863:
[----:B------:R-:W-:Y:S05]  /*56b0*/  BSYNC B1 ;  /* 0x0000000000017941 */ /* 0x000fea0003800000 */
.L_x_6862:
        /* <DEDUP_REMOVED lines=91> */
.L_x_6869:
[----:B------:R-:W-:Y:S05]  /*5c70*/  BSYNC B0 ;  /* 0x0000000000007941 */ /* 0x000fea0003800000 */
.L_x_6868:
[C---:B------:R-:W-:Y:S04]  /*5c80*/  LEA R2, P0, R142.reuse, R78, 0x1 ;  /* 0x0000004e8e027211 */ /* 0x040fe800078008ff */
[----:B------:R-:W-:Y:S05]  /*5c90*/  LEA.HI.X R3, R142, R79, R60, 0x1, P0 ;  /* 0x0000004f8e037211 */ /* 0x000fea00000f0c3c */
[----:B-----5:R3:W-:Y:S04]  /*5ca0*/  STG.E.128 [R2.64], R44 ;  /* 0x0000002c02007986 */ /* 0x0207e8000c101d06 */
.L_x_6867:
[----:B------:R-:W-:Y:S05]  /*5cb0*/  BSYNC B1 ;  /* 0x0000000000017941 */ /* 0x000fea0003800000 */
.L_x_6866:
        /* <DEDUP_REMOVED lines=97> */
.L_x_6873:
[----:B------:R-:W-:Y:S05]  /*62d0*/  BSYNC B0 ;  /* 0x0000000000007941 */ /* 0x000fea0003800000 */
.L_x_6872:
[----:B------:R-:W-:Y:S05]  /*62e0*/  MOV R3, 0x60 ;  /* 0x0000006000037802 */ /* 0x000fea0000000f00 */
[C---:B------:R-:W-:Y:S04]  /*62f0*/  IMAD.WIDE.U32 R4, R3.reuse, c[0x0][0x198], R78 ;  /* 0x0000660003047a25 */ /* 0x040fe800078e004e */
[----:B------:R-:W-:Y:S05]  /*6300*/  IMAD R0, R3, c[0x0][0x19c], RZ ;  /* 0x0000670003007a24 */ /* 0x000fea00078e02ff */
[----:B------:R-:W-:Y:S05]  /*6310*/  IADD3 R5, R5, R0, RZ ;  /* 0x0000000005057210 */ /* 0x000fea0007ffe0ff */
[----:B-----5:R4:W-:Y:S02]  /*6320*/  STG.E.128 [R4.64], R32 ;  /* 0x0000002004007986 */ /* 0x0209e4000c101d06 */
.L_x_6871:
[----:B------:R-:W-:Y:S05]  /*6330*/  BSYNC B1 ;  /* 0x0000000000017941 */ /* 0x000fea0003800000 */
.L_x_6870:
        /* <DEDUP_REMOVED lines=98> */
.L_x_6877:
[----:B------:R-:W-:Y:S05]  /*6960*/  BSYNC B0 ;  /* 0x0000000000007941 */ /* 0x000fea0003800000 */
.L_x_6876:
[C---:B------:R-:W-:Y:S04]  /*6970*/  LEA R2, P0, R144.reuse, R78, 0x1 ;  /* 0x0000004e90027211 */ /* 0x040fe800078008ff */
[----:B------:R-:W-:Y:S05]  /*6980*/  LEA.HI.X R3, R144, R79, R63, 0x1, P0 ;  /* 0x0000004f90037211 */ /* 0x000fea00000f0c3f */
[----:B-----5:R3:W-:Y:S04]  /*6990*/  STG.E.128 [R2.64], R32 ;  /* 0x0000002002007986 */ /* 0x0207e8000c101d06 */
.L_x_6875:
[----:B------:R-:W-:Y:S05]  /*69a0*/  BSYNC B1 ;  /* 0x0000000000017941 */ /* 0x000fea0003800000 */
.L_x_6874:
        /* <DEDUP_REMOVED lines=97> */
.L_x_6881:
[----:B------:R-:W-:Y:S05]  /*6fc0*/  BSYNC B0 ;  /* 0x0000000000007941 */ /* 0x000fea0003800000 */
.L_x_6880:
[----:B------:R-:W-:Y:S05]  /*6fd0*/  MOV R3, 0xa0 ;  /* 0x000000a000037802 */ /* 0x000fea0000000f00 */
[C---:B------:R-:W-:Y:S04]  /*6fe0*/  IMAD.WIDE.U32 R4, R3.reuse, c[0x0][0x198], R78 ;  /* 0x0000660003047a25 */ /* 0x040fe800078e004e */
[----:B------:R-:W-:Y:S05]  /*6ff0*/  IMAD R0, R3, c[0x0][0x19c], RZ ;  /* 0x0000670003007a24 */ /* 0x000fea00078e02ff */
[----:B------:R-:W-:Y:S05]  /*7000*/  IADD3 R5, R5, R0, RZ ;  /* 0x0000000005057210 */ /* 0x000fea0007ffe0ff */
[----:B-----5:R3:W-:Y:S02]  /*7010*/  STG.E.128 [R4.64], R32 ;  /* 0x0000002004007986 */ /* 0x0207e4000c101d06 */
.L_x_6879:
[----:B------:R-:W-:Y:S05]  /*7020*/  BSYNC B1 ;  /* 0x0000000000017941 */ /* 0x000fea0003800000 */
.L_x_6878:
        /* <DEDUP_REMOVED lines=97> */
.L_x_6885:
[----:B------:R-:W-:Y:S05]  /*7640*/  BSYNC B0 ;  /* 0x0000000000007941 */ /* 0x000fea0003800000 */
.L_x_6884:
[----:B------:R-:W-:Y:S05]  /*7650*/  MOV R3, 0xc0 ;  /* 0x000000c000037802 */ /* 0x000fea0000000f00 */
[C---:B------:R-:W-:Y:S04]  /*7660*/  IMAD.WIDE.U32 R4, R3.reuse, c[0x0][0x198], R78 ;  /* 0x0000660003047a25 */ /* 0x040fe800078e004e */
[----:B------:R-:W-:Y:S05]  /*7670*/  IMAD R0, R3, c[0x0][0x19c], RZ ;  /* 0x0000670003007a24 */ /* 0x000fea00078e02ff */
[----:B------:R-:W-:Y:S05]  /*7680*/  IADD3 R5, R5, R0, RZ ;  /* 0x0000000005057210 */ /* 0x000fea0007ffe0ff */
[----:B-----5:R3:W-:Y:S02]  /*7690*/  STG.E.128 [R4.64], R32 ;  /* 0x0000002004007986 */ /* 0x0207e4000c101d06 */
.L_x_6883:
[----:B------:R-:W-:Y:S05]  /*76a0*/  BSYNC B1 ;  /* 0x0000000000017941 */ /* 0x000fea0003800000 */
.L_x_6882:
        /* <DEDUP_REMOVED lines=98> */
.L_x_6889:
[----:B------:R-:W-:Y:S05]  /*7cd0*/  BSYNC B0 ;  /* 0x0000000000007941 */ /* 0x000fea0003800000 */
.L_x_6888:
[----:B------:R-:W-:Y:S05]  /*7ce0*/  MOV R3, 0xe0 ;  /* 0x000000e000037802 */ /* 0x000fea0000000f00 */
[C---:B------:R-:W-:Y:S04]  /*7cf0*/  IMAD.WIDE.U32 R4, R3.reuse, c[0x0][0x198], R78 ;  /* 0x0000660003047a25 */ /* 0x040fe800078e004e */
[----:B------:R-:W-:Y:S05]  /*7d00*/  IMAD R0, R3, c[0x0][0x19c], RZ ;  /* 0x0000670003007a24 */ /* 0x000fea00078e02ff */
[----:B------:R-:W-:Y:S05]  /*7d10*/  IADD3 R5, R5, R0, RZ ;  /* 0x0000000005057210 */ /* 0x000fea0007ffe0ff */
[----:B-----5:R4:W-:Y:S02]  /*7d20*/  STG.E.128 [R4.64], R32 ;  /* 0x0000002004007986 */ /* 0x0209e4000c101d06 */
.L_x_6887:
[----:B------:R-:W-:Y:S05]  /*7d30*/  BSYNC B1 ;  /* 0x0000000000017941 */ /* 0x000fea0003800000 */
.L_x_6886:
        /* <DEDUP_REMOVED lines=8> */
.L_x_6839:
        /* <DEDUP_REMOVED lines=67> */
.L_x_6857:
        /* <DEDUP_REMOVED lines=83> */
.L_x_6890:
        /* <DEDUP_REMOVED lines=8> */
.L_x_6891:
[----:B------:R-:W-:Y:S04]  /*87a0*/  IADD3 R11, R11, -0x1, RZ ;  /* 0xffffffff0b0b7810 */ /* 0x000fe80007ffe0ff */
[----:B------:R-:W-:Y:S11]  /*87b0*/  ISETP.GT.AND P0, PT, R11, R55, PT ;  /* 0x000000370b00720c */ /* 0x000ff60003f04270 */
[----:B------:R-:W-:Y:S02]  /*87c0*/  @!UPT UIADD3 URZ, URZ, URZ, URZ ;  /* 0x0000003f3f3ff290 */ /* 0x000fe4000fffe03f */
[----:B------:R-:W-:-:S05]  /*87d0*/  @P0 BRA `(.L_x_6892) ;  /* 0xffff9da000000947 */ /* 0x000fca000383ffff */
.L_x_6838:
        /* <DEDUP_REMOVED lines=11> */
[----:B------:R-:W5:Y:S01]  /*8890*/  @P0 LDG.E R2, [R10.64] ;  /* 0x000000060a020981 */ /* 0x000f62000c1e1900 */
[----:B---34-:R-:W-:Y:S01]  /*88a0*/  IMAD.MOV.U32 R5, RZ, RZ, c[0x0][0x190] ;  /* 0x00006400ff057624 */ /* 0x018fe200078e00ff */
        /* <DEDUP_REMOVED lines=12> */
[----:B-1----:R-:W-:-:S04]  /*8970*/  IMAD R7, R6, 0x40, R56 ;  /* 0x0000004006077824 */ /* 0x002fc800078e0238 */
[----:B-----5:R-:W-:Y:S01]  /*8980*/  IMAD.IADD R2, R7, 0x1, R2 ;  /* 0x0000000107027824 */ /* 0x020fe200078e0202 */
[-CC-:B------:R-:W-:Y:S02]  /*8990*/  LEA.HI.X R7, R5, R133.reuse, R3.reuse, 0x4, P0 ;  /* 0x0000008505077211 */ /* 0x180fe400000f2403 */
[----:B------:R-:W-:Y:S01]  /*89a0*/  LEA R26, P0, R8, c[0x0][0x160], 0x1 ;  /* 0x00005800081a7a11 */ /* 0x000fe200078008ff */
[----:B------:R-:W-:Y:S01]  /*89b0*/  IMAD R2, R117, R2, RZ ;  /* 0x0000000275027224 */ /* 0x000fe200078e02ff */
[----:B------:R-:W-:Y:S01]  /*89c0*/  LEA.HI.X R3, R5, R133, R3, 0x5, P2 ;  /* 0x0000008505037211 */ /* 0x000fe200010f2c03 */
[----:B------:R-:W-:Y:S01]  /*89d0*/  IMAD R5, R6, -0x40, R175 ;  /* 0xffffffc006057824 */ /* 0x000fe200078e02af */
[----:B------:R-:W-:Y:S02]  /*89e0*/  LEA.HI.X R27, R8, c[0x0][0x164], R4, 0x1, P0 ;  /* 0x00005900081b7a11 */ /* 0x000fe400000f0c04 */
[----:B------:R-:W-:Y:S02]  /*89f0*/  LEA R28, P0, R130, c[0x0][0x160], 0x1 ;  /* 0x00005800821c7a11 */ /* 0x000fe400078008ff */
[----:B------:R-:W-:Y:S01]  /*8a00*/  LEA.HI.X R25, R0, c[0x0][0x164], R7, 0x1, P1 ;  /* 0x0000590000197a11 */ /* 0x000fe200008f0c07 */
[----:B------:R-:W-:Y:S01]  /*8a10*/  IMAD.SHL.U32 R7, R117, 0x10, RZ ;  /* 0x0000001075077824 */ /* 0x000fe200078e00ff */
[----:B------:R-:W-:-:S02]  /*8a20*/  LEA.HI.X R29, R130, c[0x0][0x164], R3, 0x1, P0 ;  /* 0x00005900821d7a11 */ /* 0x000fc400000f0c03 */
[----:B------:R-:W-:Y:S02]  /*8a30*/  ISETP.NE.AND P0, PT, RZ, UR4, PT ;  /* 0x00000004ff007c0c */ /* 0x000fe4000bf05270 */
        /* <DEDUP_REMOVED lines=26> */
[----:B-----5:R-:W-:Y:S01]  /*8be0*/  HADD2.F32 R21, -RZ, R13.H1_H1 ;  /* 0x3000000dff157230 */ /* 0x020fe20000004100 */
[----:B------:R-:W-:Y:S01]  /*8bf0*/  MOV R20, R14 ;  /* 0x0000000e00147202 */ /* 0x000fe20000000f00 */
[----:B------:R-:W-:Y:S02]  /*8c00*/  HADD2.F32 R18, -RZ, R15.H1_H1 ;  /* 0x3000000fff127230 */ /* 0x000fe40000004100 */
[----:B------:R-:W-:Y:S02]  /*8c10*/  HADD2.F32 R22, -RZ, R13.H0_H0 ;  /* 0x2000000dff167230 */ /* 0x000fe40000004100 */
        /* <DEDUP_REMOVED lines=13> */
[-C--:B------:R-:W-:Y:S01]  /*8cf0*/  FFMA.FTZ R10, R19, R15.reuse, -R10 ;  /* 0x0000000f130a7223 */ /* 0x080fe2000001080a */
[--C-:B------:R-:W-:Y:S01]  /*8d00*/  HADD2.F32 R19, -RZ, R12.reuse.H1_H1 ;  /* 0x3000000cff137230 */ /* 0x100fe20000004100 */
[----:B------:R-:W-:Y:S01]  /*8d10*/  FFMA.FTZ R14, R21, R14, R11 ;  /* 0x0000000e150e7223 */ /* 0x000fe2000001000b */
[----:B------:R-:W-:Y:S01]  /*8d20*/  HADD2.F32 R11, -RZ, R12.H0_H0 ;  /* 0x2000000cff0b7230 */ /* 0x000fe20000004100 */
[----:B------:R-:W-:Y:S01]  /*8d30*/  FFMA.FTZ R15, R18, R15, R4 ;  /* 0x0000000f120f7223 */ /* 0x000fe20000010004 */
[--C-:B------:R-:W-:Y:S02]  /*8d40*/  HADD2.F32 R4, -RZ, R20.reuse.H0_H0 ;  /* 0x20000014ff047230 */ /* 0x100fe40000004100 */
[----:B------:R-:W-:Y:S01]  /*8d50*/  HADD2.F32 R20, -RZ, R20.H1_H1 ;  /* 0x30000014ff147230 */ /* 0x000fe20000004100 */
        /* <DEDUP_REMOVED lines=13> */
.L_x_6899:
[----:B------:R-:W-:Y:S05]  /*8e30*/  BSYNC B0 ;  /* 0x0000000000007941 */ /* 0x000fea0003800000 */
.L_x_6898:
[----:B-----5:R3:W-:Y:S02]  /*8e40*/  STS.128 [R180], R12 ;  /* 0x0000000cb4007388 */ /* 0x0207e40000000c00 */
.L_x_6897:
[----:B------:R-:W-:Y:S05]  /*8e50*/  BSYNC B1 ;  /* 0x0000000000017941 */ /* 0x000fea0003800000 */
.L_x_6896:
        /* <DEDUP_REMOVED lines=22> */
[--C-:B-----5:R-:W-:Y:S01]  /*8fc0*/  HADD2.F32 R21, -RZ, R13.reuse.H1_H1 ;  /* 0x3000000dff157230 */ /* 0x120fe20000004100 */
[----:B------:R-:W-:Y:S01]  /*8fd0*/  MOV R20, R14 ;  /* 0x0000000e00147202 */ /* 0x000fe20000000f00 */
[----:B------:R-:W-:Y:S02]  /*8fe0*/  HADD2.F32 R22, -RZ, R13.H0_H0 ;  /* 0x2000000dff167230 */ /* 0x000fe40000004100 */
[--C-:B------:R-:W-:Y:S02]  /*8ff0*/  HADD2.F32 R19, -RZ, R15.reuse.H0_H0 ;  /* 0x2000000fff137230 */ /* 0x100fe40000004100 */
[----:B------:R-:W-:-:S02]  /*9000*/  HADD2.F32 R15, -RZ, R15.H1_H1 ;  /* 0x3000000fff0f7230 */ /* 0x000fc40000004100 */
        /* <DEDUP_REMOVED lines=25> */
[-C--:B------:R-:W-:Y:S02]  /*91a0*/  FFMA.FTZ R11, R7, R10.reuse, -R11 ;  /* 0x0000000a070b7223 */ /* 0x080fe4000001080b */
[----:B------:R-:W-:Y:S01]  /*91b0*/  FFMA.FTZ R14, R15, R10, R14 ;  /* 0x0000000a0f0e7223 */ /* 0x000fe2000001000e */
[----:B------:R-:W-:Y:S01]  /*91c0*/  F2FP.PACK_AB R15, R3, R4 ;  /* 0x00000004030f723e */ /* 0x000fe200000000ff */
[-C--:B------:R-:W-:Y:S02]  /*91d0*/  FFMA.FTZ R8, R12, R19.reuse, -R8 ;  /* 0x000000130c087223 */ /* 0x080fe40000010808 */
[----:B------:R-:W-:Y:S01]  /*91e0*/  FFMA.FTZ R9, R20, R19, R9 ;  /* 0x0000001314097223 */ /* 0x000fe20000010009 */
[----:B------:R-:W-:-:S04]  /*91f0*/  F2FP.PACK_AB R12, R14, R11 ;  /* 0x0000000b0e0c723e */ /* 0x000fc800000000ff */
[----:B------:R-:W-:Y:S02]  /*9200*/  F2FP.PACK_AB R14, R9, R8 ;  /* 0x00000008090e723e */ /* 0x000fe400000000ff */
.L_x_6903:
[----:B------:R-:W-:Y:S05]  /*9210*/  BSYNC B0 ;  /* 0x0000000000007941 */ /* 0x000fea0003800000 */
.L_x_6902:
[----:B-----5:R1:W-:Y:S02]  /*9220*/  STS.128 [R180+0x800], R12 ;  /* 0x0008000cb4007388 */ /* 0x0203e40000000c00 */
.L_x_6901:
[----:B------:R-:W-:Y:S05]  /*9230*/  BSYNC B1 ;  /* 0x0000000000017941 */ /* 0x000fea0003800000 */
.L_x_6900:
        /* <DEDUP_REMOVED lines=23> */
[--C-:B-----5:R-:W-:Y:S02]  /*93b0*/  HADD2.F32 R21, -RZ, R29.reuse.H0_H0 ;  /* 0x2000001dff157230 */ /* 0x120fe40000004100 */
[----:B------:R-:W-:Y:S02]  /*93c0*/  HADD2.F32 R19, -RZ, R29.H1_H1 ;  /* 0x3000001dff137230 */ /* 0x000fe40000004100 */
[--C-:B------:R-:W-:Y:S02]  /*93d0*/  HADD2.F32 R18, -RZ, R31.reuse.H1_H1 ;  /* 0x3000001fff127230 */ /* 0x100fe40000004100 */
[----:B-1----:R-:W-:-:S02]  /*93e0*/  HADD2.F32 R15, -RZ, R31.H0_H0 ;  /* 0x2000001fff0f7230 */ /* 0x002fc40000004100 */
        /* <DEDUP_REMOVED lines=32> */
.L_x_6907:
[----:B------:R-:W-:Y:S05]  /*95f0*/  BSYNC B0 ;  /* 0x0000000000007941 */ /* 0x000fea0003800000 */
.L_x_6906:
[----:B-----5:R1:W-:Y:S02]  /*9600*/  STS.128 [R180+0x1000], R28 ;  /* 0x0010001cb4007388 */ /* 0x0203e40000000c00 */
.L_x_6905:
[----:B------:R-:W-:Y:S05]  /*9610*/  BSYNC B1 ;  /* 0x0000000000017941 */ /* 0x000fea0003800000 */
.L_x_6904:
        /* <DEDUP_REMOVED lines=35> */
[-C--:B------:R-:W-:Y:S01]  /*9850*/  FMUL.FTZ R3, R14, R19.reuse ;  /* 0x000000130e037220 */ /* 0x080fe20000410000 */
[----:B------:R-:W-:Y:S01]  /*9860*/  HADD2.F32 R5, -RZ, R5.H0_H0 ;  /* 0x20000005ff057230 */ /* 0x000fe20000004100 */
[----:B------:R-:W-:Y:S01]  /*9870*/  FMUL.FTZ R0, R16, R19 ;  /* 0x0000001310007220 */ /* 0x000fe20000410000 */
[----:B------:R-:W-:Y:S01]  /*9880*/  HADD2.F32 R8, -RZ, R8.H0_H0 ;  /* 0x20000008ff087230 */ /* 0x000fe20000004100 */
[-C--:B------:R-:W-:Y:S01]  /*9890*/  FFMA.FTZ R10, R15, R13.reuse, -R10 ;  /* 0x0000000d0f0a7223 */ /* 0x080fe2000001080a */
[----:B------:R-:W-:Y:S01]  /*98a0*/  HADD2.F32 R15, -RZ, R9.H0_H0 ;  /* 0x20000009ff0f7230 */ /* 0x000fe20000004100 */
[----:B------:R-:W-:Y:S01]  /*98b0*/  FFMA.FTZ R7, R18, R13, R7 ;  /* 0x0000000d12077223 */ /* 0x000fe20000010007 */
[----:B------:R-:W-:Y:S01]  /*98c0*/  HADD2.F32 R13, -RZ, R12.H1_H1 ;  /* 0x3000000cff0d7230 */ /* 0x000fe20000004100 */
[----:B------:R-:W-:-:S02]  /*98d0*/  FFMA.FTZ R3, R16, R11, -R3 ;  /* 0x0000000b10037223 */ /* 0x000fc40000010803 */
[----:B------:R-:W-:Y:S01]  /*98e0*/  FFMA.FTZ R0, R14, R11, R0 ;  /* 0x0000000b0e007223 */ /* 0x000fe20000010000 */
[----:B------:R-:W-:Y:S01]  /*98f0*/  HADD2.F32 R11, -RZ, R12.H0_H0 ;  /* 0x2000000cff0b7230 */ /* 0x000fe20000004100 */
[-C--:B------:R-:W-:Y:S01]  /*9900*/  FMUL.FTZ R9, R13, R4.reuse ;  /* 0x000000040d097220 */ /* 0x080fe20000410000 */
[--C-:B------:R-:W-:Y:S02]  /*9910*/  HADD2.F32 R14, -RZ, R17.reuse.H1_H1 ;  /* 0x30000011ff0e7230 */ /* 0x100fe40000004100 */
[----:B------:R-:W-:Y:S01]  /*9920*/  HADD2.F32 R12, -RZ, R17.H0_H0 ;  /* 0x20000011ff0c7230 */ /* 0x000fe20000004100 */
[----:B------:R-:W-:Y:S02]  /*9930*/  FMUL.FTZ R16, R11, R4 ;  /* 0x000000040b107220 */ /* 0x000fe40000410000 */
[-C--:B------:R-:W-:Y:S02]  /*9940*/  FMUL.FTZ R4, R14, R5.reuse ;  /* 0x000000050e047220 */ /* 0x080fe40000410000 */
[----:B------:R-:W-:-:S02]  /*9950*/  FMUL.FTZ R5, R12, R5 ;  /* 0x000000050c057220 */ /* 0x000fc40000410000 */
[-C--:B------:R-:W-:Y:S02]  /*9960*/  FFMA.FTZ R9, R11, R8.reuse, -R9 ;  /* 0x000000080b097223 */ /* 0x080fe40000010809 */
[----:B------:R-:W-:Y:S01]  /*9970*/  FFMA.FTZ R16, R13, R8, R16 ;  /* 0x000000080d107223 */ /* 0x000fe20000010010 */
[----:B------:R-:W-:Y:S01]  /*9980*/  F2FP.PACK_AB R13, R7, R10 ;  /* 0x0000000a070d723e */ /* 0x000fe200000000ff */
[-C--:B------:R-:W-:Y:S02]  /*9990*/  FFMA.FTZ R4, R12, R15.reuse, -R4 ;  /* 0x0000000f0c047223 */ /* 0x080fe40000010804 */
[----:B------:R-:W-:Y:S01]  /*99a0*/  FFMA.FTZ R5, R14, R15, R5 ;  /* 0x0000000f0e057223 */ /* 0x000fe20000010005 */
[----:B------:R-:W-:Y:S02]  /*99b0*/  F2FP.PACK_AB R15, R0, R3 ;  /* 0x00000003000f723e */ /* 0x000fe400000000ff */
[----:B------:R-:W-:Y:S02]  /*99c0*/  F2FP.PACK_AB R12, R16, R9 ;  /* 0x00000009100c723e */ /* 0x000fe400000000ff */
[----:B------:R-:W-:-:S02]  /*99d0*/  F2FP.PACK_AB R14, R5, R4 ;  /* 0x00000004050e723e */ /* 0x000fc400000000ff */
.L_x_6910:
[----:B------:R-:W-:Y:S05]  /*99e0*/  BSYNC B0 ;  /* 0x0000000000007941 */ /* 0x000fea0003800000 */
.L_x_6909:
[----:B-----5:R1:W-:Y:S01]  /*99f0*/  STS.128 [R180+0x1800], R12 ;  /* 0x0018000cb4007388 */ /* 0x0203e20000000c00 */
[----:B------:R-:W-:Y:S05]  /*9a00*/  BRA `(.L_x_6908) ;  /* 0x00001cb000007947 */ /* 0x000fea0003800000 */
.L_x_6895:
        /* <DEDUP_REMOVED lines=92> */
.L_x_6914:
[----:B------:R-:W-:Y:S05]  /*9fd0*/  BSYNC B0 ;  /* 0x0000000000007941 */ /* 0x000fea0003800000 */
.L_x_6913:
[----:B-----5:R4:W-:Y:S02]  /*9fe0*/  STS.128 [R180], R20 ;  /* 0x00000014b4007388 */ /* 0x0209e40000000c00 */
.L_x_6912:
[----:B------:R-:W-:Y:S05]  /*9ff0*/  BSYNC B1 ;  /* 0x0000000000017941 */ /* 0x000fea0003800000 */
.L_x_6911:
        /* <DEDUP_REMOVED lines=94> */
.L_x_6918:
[----:B------:R-:W-:Y:S05]  /*a5e0*/  BSYNC B0 ;  /* 0x0000000000007941 */ /* 0x000fea0003800000 */
.L_x_6917:
[----:B-----5:R1:W-:Y:S02]  /*a5f0*/  STS.128 [R180+0x800], R20 ;  /* 0x00080014b4007388 */ /* 0x0203e40000000c00 */
.L_x_6916:
[----:B------:R-:W-:Y:S05]  /*a600*/  BSYNC B1 ;  /* 0x0000000000017941 */ /* 0x000fea0003800000 */
.L_x_6915:
        /* <DEDUP_REMOVED lines=95> */
.L_x_6922:
[----:B------:R-:W-:Y:S05]  /*ac00*/  BSYNC B0 ;  /* 0x0000000000007941 */ /* 0x000fea0003800000 */
.L_x_6921:
[----:B-----5:R1:W-:Y:S02]  /*ac10*/  STS.128 [R180+0x1000], R20 ;  /* 0x00100014b4007388 */ /* 0x0203e40000000c00 */
.L_x_6920:
[----:B------:R-:W-:Y:S05]  /*ac20*/  BSYNC B1 ;  /* 0x0000000000017941 */ /* 0x000fea0003800000 */
.L_x_6919:
        /* <DEDUP_REMOVED lines=96> */
.L_x_6924:
[----:B------:R-:W-:Y:S05]  /*b230*/  BSYNC B0 ;  /* 0x0000000000007941 */ /* 0x000fea0003800000 */
.L_x_6923:
[----:B-----5:R1:W-:Y:S01]  /*b240*/  STS.128 [R180+0x1800], R16 ;  /* 0x00180010b4007388 */ /* 0x0203e20000000c00 */
[----:B------:R-:W-:Y:S05]  /*b250*/  BRA `(.L_x_6908) ;  /* 0x0000046000007947 */ /* 0x000fea0003800000 */
.L_x_6894:
        /* <DEDUP_REMOVED lines=8> */
[----:B----4-:R-:W-:-:S04]  /*b2e0*/  LEA R4, P0, R130, c[0x0][0x160], 0x1 ;  /* 0x0000580082047a11 */ /* 0x010fc800078008ff */
[----:B------:R-:W-:-:S05]  /*b2f0*/  LEA.HI.X R5, R130, c[0x0][0x164], R133, 0x1, P0 ;  /* 0x0000590082057a11 */ /* 0x000fca00000f0c85 */
[----:B------:R-:W-:Y:S01]  /*b300*/  @!PT LDS RZ, [RZ] ;  /* 0x00000000fffff984 */ /* 0x000fe20000000800 */
[----:B------:R-:W-:Y:S01]  /*b310*/  @!PT LDS RZ, [RZ] ;  /* 0x00000000fffff984 */ /* 0x000fe20000000800 */
[----:B------:R-:W-:Y:S01]  /*b320*/  @!PT LDS RZ, [RZ] ;  /* 0x00000000fffff984 */ /* 0x000fe20000000800 */
[----:B------:R3:W-:Y:S04]  /*b330*/  LDGSTS.E.BYPASS.LTC128B.128 [R180], [R4.64] ;  /* 0x0000000004b47fae */ /* 0x0007e8000b901d46 */
.L_x_6926:
[----:B------:R-:W-:Y:S05]  /*b340*/  BSYNC B0 ;  /* 0x0000000000007941 */ /* 0x000fea0003800000 */
.L_x_6925:
        /* <DEDUP_REMOVED lines=8> */
[----:B---34-:R-:W-:-:S03]  /*b3d0*/  IMAD.MOV.U32 R5, RZ, RZ, c[0x0][0x194] ;  /* 0x00006500ff057624 */ /* 0x018fc600078e00ff */
        /* <DEDUP_REMOVED lines=8> */
.L_x_6928:
[----:B------:R-:W-:Y:S05]  /*b460*/  BSYNC B0 ;  /* 0x0000000000007941 */ /* 0x000fea0003800000 */
.L_x_6927:
        /* <DEDUP_REMOVED lines=17> */
.L_x_6930:
[----:B------:R-:W-:Y:S05]  /*b580*/  BSYNC B0 ;  /* 0x0000000000007941 */ /* 0x000fea0003800000 */
.L_x_6929:
        /* <DEDUP_REMOVED lines=13> */
[----:B---34-:R-:W-:-:S04]  /*b660*/  LEA R4, P0, R8, c[0x0][0x160], 0x1 ;  /* 0x0000580008047a11 */ /* 0x018fc800078008ff */
[----:B------:R-:W-:-:S05]  /*b670*/  LEA.HI.X R5, R8, c[0x0][0x164], R0, 0x1, P0 ;  /* 0x0000590008057a11 */ /* 0x000fca00000f0c00 */
[----:B------:R-:W-:Y:S01]  /*b680*/  @!PT LDS RZ, [RZ] ;  /* 0x00000000fffff984 */ /* 0x000fe20000000800 */
[----:B------:R-:W-:Y:S01]  /*b690*/  @!PT LDS RZ, [RZ] ;  /* 0x00000000fffff984 */ /* 0x000fe20000000800 */
[----:B------:R-:W-:Y:S01]  /*b6a0*/  @!PT LDS RZ, [RZ] ;  /* 0x00000000fffff984 */ /* 0x000fe20000000800 */
[----:B------:R3:W-:Y:S04]  /*b6b0*/  LDGSTS.E.BYPASS.LTC128B.128 [R180+0x1800], [R4.64] ;  /* 0x0180000004b47fae */ /* 0x0007e8000b901d46 */
.L_x_6908:
[----:B------:R-:W-:Y:S05]  /*b6c0*/  BSYNC B2 ;  /* 0x0000000000027941 */ /* 0x000fea0003800000 */
.L_x_6893:
        /* <DEDUP_REMOVED lines=16> */
.L_x_6932:
[----:B------:R-:W-:Y:S05]  /*b7d0*/  BSYNC B0 ;  /* 0x0000000000007941 */ /* 0x000fea0003800000 */
.L_x_6931:
[----:B------:R-:W-:Y:S01]  /*b7e0*/  ISETP.GE.AND P0, PT, R2, R11, PT ;  /* 0x0000000b0200720c */ /* 0x000fe20003f06270 */
[----:B------:R-:W-:-:S12]  /*b7f0*/  BSSY B0, `(.L_x_6933) ;  /* 0x000000b000007945 */ /* 0x000fd80003800000 */
[----:B------:R-:W-:Y:S05]  /*b800*/  @P0 BRA `(.L_x_6934) ;  /* 0x0000009000000947 */ /* 0x000fea0003800000 */
[----:B------:R-:W-:-:S13]  /*b810*/  ISETP.GE.AND P0, PT, R100, c[0x0][0x220], PT ;  /* 0x0000880064007a0c */ /* 0x000fda0003f06270 */
[----:B------:R1:W-:Y:S01]  /*b820*/  @P0 STS.128 [R180+0x2800], RZ ;  /* 0x002800ffb4000388 */ /* 0x0003e20000000c00 */
[----:B------:R-:W-:Y:S05]  /*b830*/  @P0 BRA `(.L_x_6934) ;  /* 0x0000006000000947 */ /* 0x000fea0003800000 */
[----:B---34-:R-:W-:-:S04]  /*b840*/  LEA R4, P0, R174, R182, 0x1 ;  /* 0x000000b6ae047211 */ /* 0x018fc800078008ff */
[----:B------:R-:W-:-:S05]  /*b850*/  LEA.HI.X R5, R174, R181, R173, 0x1, P0 ;  /* 0x000000b5ae057211 */ /* 0x000fca00000f0cad */
[----:B------:R-:W-:Y:S01]  /*b860*/  @!PT LDS RZ, [RZ] ;  /* 0x00000000fffff984 */ /* 0x000fe20000000800 */
[----:B------:R-:W-:Y:S01]  /*b870*/  @!PT LDS RZ, [RZ] ;  /* 0x00000000fffff984 */ /* 0x000fe20000000800 */
[----:B------:R-:W-:Y:S01]  /*b880*/  @!PT LDS RZ, [RZ] ;  /* 0x00000000fffff984 */ /* 0x000fe20000000800 */
[----:B------:R3:W-:Y:S04]  /*b890*/  LDGSTS.E.BYPASS.LTC128B.128 [R180+0x2800], [R4.64] ;  /* 0x0280000004b47fae */ /* 0x0007e8000b901d46 */
.L_x_6934:
[----:B------:R-:W-:Y:S05]  /*b8a0*/  BSYNC B0 ;  /* 0x0000000000007941 */ /* 0x000fea0003800000 */
.L_x_6933:
[----:B------:R-:W-:Y:S01]  /*b8b0*/  ISETP.GE.AND P0, PT, R24, R11, PT ;  /* 0x0000000b1800720c */ /* 0x000fe20003f06270 */
[----:B------:R-:W-:-:S12]  /*b8c0*/  BSSY B0, `(.L_x_6935) ;  /* 0x000000d000007945 */ /* 0x000fd80003800000 */
[----:B------:R-:W-:Y:S05]  /*b8d0*/  @P0 BRA `(.L_x_6936) ;  /* 0x000000b000000947 */ /* 0x000fea0003800000 */
[----:B------:R-:W-:-:S13]  /*b8e0*/  ISETP.GE.AND P0, PT, R100, c[0x0][0x220], PT ;  /* 0x0000880064007a0c */ /* 0x000fda0003f06270 */
[----:B------:R1:W-:Y:S01]  /*b8f0*/  @P0 STS.128 [R180+0x3000], RZ ;  /* 0x003000ffb4000388 */ /* 0x0003e20000000c00 */
[----:B------:R-:W-:Y:S05]  /*b900*/  @P0 BRA `(.L_x_6936) ;  /* 0x0000008000000947 */ /* 0x000fea0003800000 */
[----:B------:R-:W-:Y:S02]  /*b910*/  IMAD.MOV.U32 R0, RZ, RZ, c[0x0][0x198] ;  /* 0x00006600ff007624 */ /* 0x000fe400078e00ff */
[----:B---34-:R-:W-:-:S03]  /*b920*/  IMAD.MOV.U32 R4, RZ, RZ, c[0x0][0x19c] ;  /* 0x00006700ff047624 */ /* 0x018fc600078e00ff */
[----:B------:R-:W-:-:S04]  /*b930*/  LEA R8, P0, R0, R182, 0x6 ;  /* 0x000000b600087211 */ /* 0x000fc800078030ff */
[----:B------:R-:W-:-:S05]  /*b940*/  LEA.HI.X R9, R0, R181, R4, 0x6, P0 ;  /* 0x000000b500097211 */ /* 0x000fca00000f3404 */
[----:B------:R-:W-:Y:S01]  /*b950*/  @!PT LDS RZ, [RZ] ;  /* 0x00000000fffff984 */ /* 0x000fe20000000800 */
[----:B------:R-:W-:Y:S01]  /*b960*/  @!PT LDS RZ, [RZ] ;  /* 0x00000000fffff984 */ /* 0x000fe20000000800 */
[----:B------:R-:W-:Y:S01]  /*b970*/  @!PT LDS RZ, [RZ] ;  /* 0x00000000fffff984 */ /* 0x000fe20000000800 */
[----:B------:R3:W-:Y:S04]  /*b980*/  LDGSTS.E.BYPASS.LTC128B.128 [R180+0x3000], [R8.64] ;  /* 0x0300000008b47fae */ /* 0x0007e8000b901d46 */
.L_x_6936:
[----:B------:R-:W-:Y:S05]  /*b990*/  BSYNC B0 ;  /* 0x0000000000007941 */ /* 0x000fea0003800000 */
.L_x_6935:
        /* <DEDUP_REMOVED lines=10> */
[----:B---34-:R-:W-:-:S05]  /*ba40*/  IMAD.WIDE.U32 R4, R0, 0x60, R182 ;  /* 0x0000006000047825 */ /* 0x018fca00078e00b6 */
[----:B------:R-:W-:-:S05]  /*ba50*/  IADD3 R5, R5, UR4, RZ ;  /* 0x0000000405057c10 */ /* 0x000fca000fffe0ff */
[----:B------:R-:W-:Y:S01]  /*ba60*/  @!PT LDS RZ, [RZ] ;  /* 0x00000000fffff984 */ /* 0x000fe20000000800 */
[----:B------:R-:W-:Y:S01]  /*ba70*/  @!PT LDS RZ, [RZ] ;  /* 0x00000000fffff984 */ /* 0x000fe20000000800 */
[----:B------:R-:W-:Y:S01]  /*ba80*/  @!PT LDS RZ, [RZ] ;  /* 0x00000000fffff984 */ /* 0x000fe20000000800 */
[----:B------:R1:W-:Y:S02]  /*ba90*/  LDGSTS.E.BYPASS.LTC128B.128 [R180+0x3800], [R4.64] ;  /* 0x0380000004b47fae */ /* 0x0003e4000b901d46 */
.L_x_6938:
[----:B------:R-:W-:Y:S05]  /*baa0*/  BSYNC B0 ;  /* 0x0000000000007941 */ /* 0x000fea0003800000 */
.L_x_6937:
[----:B------:R-:W-:Y:S01]  /*bab0*/  IADD3 R10, R128, 0x40, RZ ;  /* 0x00000040800a7810 */ /* 0x000fe20007ffe0ff */
[----:B------:R-:W-:Y:S03]  /*bac0*/  BSSY B0, `(.L_x_6939) ;  /* 0x000000e000007945 */ /* 0x000fe60003800000 */
[----:B------:R-:W-:-:S13]  /*bad0*/  ISETP.GE.AND P0, PT, R10, R11, PT ;  /* 0x0000000b0a00720c */ /* 0x000fda0003f06270 */
[----:B------:R-:W-:Y:S05]  /*bae0*/  @P0 BRA `(.L_x_6940) ;  /* 0x000000b000000947 */ /* 0x000fea0003800000 */
[----:B------:R-:W-:-:S13]  /*baf0*/  ISETP.GE.AND P0, PT, R100, c[0x0][0x220], PT ;  /* 0x0000880064007a0c */ /* 0x000fda0003f06270 */
[----:B------:R1:W-:Y:S01]  /*bb00*/  @P0 STS.128 [R180+0x4000], RZ ;  /* 0x004000ffb4000388 */ /* 0x0003e20000000c00 */
[----:B------:R-:W-:Y:S05]  /*bb10*/  @P0 BRA `(.L_x_6940) ;  /* 0x0000008000000947 */ /* 0x000fea0003800000 */
[----:B-1-34-:R-:W-:Y:S02]  /*bb20*/  IMAD.MOV.U32 R5, RZ, RZ, c[0x0][0x198] ;  /* 0x00006600ff057624 */ /* 0x01afe400078e00ff */
[----:B------:R-:W-:-:S03]  /*bb30*/  IMAD.MOV.U32 R0, RZ, RZ, c[0x0][0x19c] ;  /* 0x00006700ff007624 */ /* 0x000fc600078e00ff */
[----:B------:R-:W-:-:S04]  /*bb40*/  LEA R4, P0, R5, R182, 0x7 ;  /* 0x000000b605047211 */ /* 0x000fc800078038ff */
[----:B------:R-:W-:-:S05]  /*bb50*/  LEA.HI.X R5, R5, R181, R0, 0x7, P0 ;  /* 0x000000b505057211 */ /* 0x000fca00000f3c00 */
[----:B------:R-:W-:Y:S01]  /*bb60*/  @!PT LDS RZ, [RZ] ;  /* 0x00000000fffff984 */ /* 0x000fe20000000800 */
[----:B------:R-:W-:Y:S01]  /*bb70*/  @!PT LDS RZ, [RZ] ;  /* 0x00000000fffff984 */ /* 0x000fe20000000800 */
[----:B------:R-:W-:Y:S01]  /*bb80*/  @!PT LDS RZ, [RZ] ;  /* 0x00000000fffff984 */ /* 0x000fe20000000800 */
[----:B------:R1:W-:Y:S04]  /*bb90*/  LDGSTS.E.BYPASS.LTC128B.128 [R180+0x4000], [R4.64] ;  /* 0x0400000004b47fae */ /* 0x0003e8000b901d46 */
.L_x_6940:
[----:B------:R-:W-:Y:S05]  /*bba0*/  BSYNC B0 ;  /* 0x0000000000007941 */ /* 0x000fea0003800000 */
.L_x_6939:
        /* <DEDUP_REMOVED lines=11> */
[----:B----4-:R-:W-:-:S05]  /*bc60*/  IMAD.WIDE.U32 R4, R0, 0xa0, R182 ;  /* 0x000000a000047825 */ /* 0x010fca00078e00b6 */
[----:B------:R-:W-:-:S05]  /*bc70*/  IADD3 R5, R5, UR4, RZ ;  /* 0x0000000405057c10 */ /* 0x000fca000fffe0ff */
[----:B------:R-:W-:Y:S01]  /*bc80*/  @!PT LDS RZ, [RZ] ;  /* 0x00000000fffff984 */ /* 0x000fe20000000800 */
[----:B------:R-:W-:Y:S01]  /*bc90*/  @!PT LDS RZ, [RZ] ;  /* 0x00000000fffff984 */ /* 0x000fe20000000800 */
[----:B------:R-:W-:Y:S01]  /*bca0*/  @!PT LDS RZ, [RZ] ;  /* 0x00000000fffff984 */ /* 0x000fe20000000800 */
[----:B------:R1:W-:Y:S02]  /*bcb0*/  LDGSTS.E.BYPASS.LTC128B.128 [R180+0x4800], [R4.64] ;  /* 0x0480000004b47fae */ /* 0x0003e4000b901d46 */
.L_x_6942:
[----:B------:R-:W-:Y:S05]  /*bcc0*/  BSYNC B0 ;  /* 0x0000000000007941 */ /* 0x000fea0003800000 */
.L_x_6941:
        /* <DEDUP_REMOVED lines=17> */
.L_x_6944:
[----:B------:R-:W-:Y:S05]  /*bde0*/  BSYNC B0 ;  /* 0x0000000000007941 */ /* 0x000fea0003800000 */
.L_x_6943:
        /* <DEDUP_REMOVED lines=17> */
.L_x_6946:
[----:B------:R-:W-:Y:S05]  /*bf00*/  BSYNC B0 ;  /* 0x0000000000007941 */ /* 0x000fea0003800000 */
.L_x_6945:
[----:B------:R-:W5:Y:S01]  /*bf10*/  S2UR UR8, SR_CTAID.Y ;  /* 0x00000000000879c3 */ /* 0x000f620000002600 */
[----:B------:R-:W-:Y:S01]  /*bf20*/  ULDC.64 UR4, c[0x0][0x320] ;  /* 0x0000c80000047ab9 */ /* 0x000fe20000000a00 */
[----:B------:R-:W0:Y:S06]  /*bf30*/  LDGDEPBAR ;  /* 0x00000000000079af */ /* 0x000e2c0000000000 */
[----:B------:R-:W1:Y:S01]  /*bf40*/  S2UR UR10, SR_CTAID.Z ;  /* 0x00000000000a79c3 */ /* 0x000e620000002700 */
[----:B-----5:R-:W-:Y:S01]  /*bf50*/  USHF.R.S32.HI UR9, URZ, 0x1f, UR8 ;  /* 0x0000001f3f097899 */ /* 0x020fe20008011408 */
[----:B-1--4-:R-:W1:Y:S01]  /*bf60*/  S2R R5, SR_TID.X ;  /* 0x0000000000057919 */ /* 0x012e620000002100 */
[----:B------:R-:W-:-:S04]  /*bf70*/  DEPBAR.LE SB0, 0x0 ;  /* 0x000080000000791a */ /* 0x000fc80000000000 */
[----:B------:R-:W-:Y:S02]  /*bf80*/  UIMAD UR9, UR9, UR4, URZ ;  /* 0x00000004090972a4 */ /* 0x000fe4000f8e023f */
[----:B------:R-:W-:Y:S02]  /*bf90*/  USHF.R.S32.HI UR11, URZ, 0x1f, UR10 ;  /* 0x0000001f3f0b7899 */ /* 0x000fe4000801140a */
[----:B------:R-:W-:Y:S02]  /*bfa0*/  UIMAD UR9, UR8, UR5, UR9 ;  /* 0x00000005080972a4 */ /* 0x000fe4000f8e0209 */
[----:B------:R-:W-:-:S03]  /*bfb0*/  UIMAD.WIDE.U32 UR10, UR8, UR4, UR10 ;  /* 0x00000004080a72a5 */ /* 0x000fc6000f8e000a */
[----:B------:R-:W-:Y:S02]  /*bfc0*/  ULDC.64 UR4, c[0x0][0x318] ;  /* 0x0000c60000047ab9 */ /* 0x000fe40000000a00 */
[----:B------:R-:W-:Y:S02]  /*bfd0*/  UIADD3 UR9, UR11, UR9, URZ ;  /* 0x000000090b097290 */ /* 0x000fe4000fffe03f */
[----:B------:R-:W-:-:S04]  /*bfe0*/  ULEA UR4, UP0, UR10, UR4, 0x2 ;  /* 0x000000040a047291 */ /* 0x000fc8000f80103f */
[----:B------:R-:W-:Y:S02]  /*bff0*/  ULEA.HI.X UR5, UR10, UR5, UR9, 0x2, UP0 ;  /* 0x000000050a057291 */ /* 0x000fe400080f1409 */
[----:B------:R-:W-:-:S04]  /*c000*/  IMAD.U32 R14, RZ, RZ, UR4 ;  /* 0x00000004ff0e7e24 */ /* 0x000fc8000f8e00ff */
[----:B------:R-:W-:-:S05]  /*c010*/  IMAD.U32 R15, RZ, RZ, UR5 ;  /* 0x00000005ff0f7e24 */ /* 0x000fca000f8e00ff */
[----:B------:R-:W4:Y:S04]  /*c020*/  LDG.E R13, [R14.64] ;  /* 0x000000060e0d7981 */ /* 0x000f28000c1e1900 */
[----:B------:R-:W-:Y:S01]  /*c030*/  BAR.SYNC.DEFER_BLOCKING 0x0 ;  /* 0x0000000000007b1d */ /* 0x000fe20000010000 */
[----:B------:R-:W-:Y:S01]  /*c040*/  ISETP.GE.AND P0, PT, R128, R11, PT ;  /* 0x0000000b8000720c */ /* 0x000fe20003f06270 */
[----:B-1----:R-:W-:Y:S01]  /*c050*/  IMAD.SHL.U32 R184, R5, 0x2, RZ ;  /* 0x0000000205b87824 */ /* 0x002fe200078e00ff */
[----:B------:R-:W-:Y:S02]  /*c060*/  SHF.R.S32.HI R4, RZ, 0x1f, R5 ;  /* 0x0000001fff047819 */ /* 0x000fe40000011405 */
[----:B------:R-:W-:Y:S01]  /*c070*/  LEA R136, P1, R120, c[0x0][0x170], 0x1 ;  /* 0x00005c0078887a11 */ /* 0x000fe200078208ff */
[----:B------:R-:W4:Y:S01]  /*c080*/  MUFU.RCP R0, c[0x0][0x238] ;  /* 0x00008e0000007b08 */ /* 0x000f220000001000 */
        /* <DEDUP_REMOVED lines=10> */
[----:B----4-:R-:W-:Y:S01]  /*c130*/  FMUL.FTZ R0, R13, R0 ;  /* 0x000000000d007220 */ /* 0x010fe20000410000 */
[----:B------:R-:W-:Y:S05]  /*c140*/  @P0 BRA `(.L_x_6948) ;  /* 0x0000007000000947 */ /* 0x000fea0003800000 */
[----:B-1----:R-:W-:-:S13]  /*c150*/  ISETP.GE.AND P0, PT, R100, c[0x0][0x220], PT ;  /* 0x0000880064007a0c */ /* 0x002fda0003f06270 */
[----:B------:R1:W-:Y:S01]  /*c160*/  @P0 STS.128 [R180+0x6000], RZ ;  /* 0x006000ffb4000388 */ /* 0x0003e20000000c00 */
[----:B------:R-:W-:Y:S05]  /*c170*/  @P0 BRA `(.L_x_6948) ;  /* 0x0000004000000947 */ /* 0x000fea0003800000 */
[----:B------:R-:W-:Y:S01]  /*c180*/  @!PT LDS RZ, [RZ] ;  /* 0x00000000fffff984 */ /* 0x000fe20000000800 */
[----:B------:R-:W-:Y:S01]  /*c190*/  @!PT LDS RZ, [RZ] ;  /* 0x00000000fffff984 */ /* 0x000fe20000000800 */
[----:B------:R-:W-:Y:S01]  /*c1a0*/  @!PT LDS RZ, [RZ] ;  /* 0x00000000fffff984 */ /* 0x000fe20000000800 */
[----:B------:R4:W-:Y:S02]  /*c1b0*/  LDGSTS.E.BYPASS.LTC128B.128 [R180+0x6000], [R136.64] ;  /* 0x0600000088b47fae */ /* 0x0009e4000b901d46 */
.L_x_6948:
[----:B-1----:R-:W-:Y:S05]  /*c1c0*/  BSYNC B0 ;  /* 0x0000000000007941 */ /* 0x002fea0003800000 */
.L_x_6947:
        /* <DEDUP_REMOVED lines=13> */
.L_x_6950:
[----:B------:R-:W-:Y:S05]  /*c2a0*/  BSYNC B0 ;  /* 0x0000000000007941 */ /* 0x000fea0003800000 */
.L_x_6949:
        /* <DEDUP_REMOVED lines=15> */
.L_x_6952:
[----:B------:R-:W-:Y:S05]  /*c3a0*/  BSYNC B0 ;  /* 0x0000000000007941 */ /* 0x000fea0003800000 */
.L_x_6951:
        /* <DEDUP_REMOVED lines=16> */
.L_x_6954:
[----:B------:R-:W-:Y:S05]  /*c4b0*/  BSYNC B0 ;  /* 0x0000000000007941 */ /* 0x000fea0003800000 */
.L_x_6953:
        /* <DEDUP_REMOVED lines=15> */
.L_x_6956:
[----:B------:R-:W-:Y:S05]  /*c5b0*/  BSYNC B0 ;  /* 0x0000000000007941 */ /* 0x000fea0003800000 */
.L_x_6955:
        /* <DEDUP_REMOVED lines=16> */
.L_x_6958:
[----:B------:R-:W-:Y:S05]  /*c6c0*/  BSYNC B0 ;  /* 0x0000000000007941 */ /* 0x000fea0003800000 */
.L_x_6957:
        /* <DEDUP_REMOVED lines=16> */
.L_x_6960:
[----:B------:R-:W-:Y:S05]  /*c7d0*/  BSYNC B0 ;  /* 0x0000000000007941 */ /* 0x000fea0003800000 */
.L_x_6959:
        /* <DEDUP_REMOVED lines=16> */
.L_x_6962:
[----:B------:R-:W-:Y:S05]  /*c8e0*/  BSYNC B0 ;  /* 0x0000000000007941 */ /* 0x000fea0003800000 */
.L_x_6961:
[-C--:B------:R-:W-:Y:S01]  /*c8f0*/  LEA.HI R2, R4, R5.reuse, RZ, 0x4 ;  /* 0x0000000504027211 */ /* 0x080fe200078f20ff */
[----:B------:R-:W-:Y:S01]  /*c900*/  IMAD.SHL.U32 R128, R128, 0x8, RZ ;  /* 0x0000000880807824 */ /* 0x000fe200078e00ff */
[----:B------:R-:W-:Y:S01]  /*c910*/  LEA.HI R4, R4, R5, RZ, 0x3 ;  /* 0x0000000504047211 */ /* 0x000fe200078f18ff */
[----:B------:R-:W-:Y:S01]  /*c920*/  IMAD.SHL.U32 R102, R51, 0x40, RZ ;  /* 0x0000004033667824 */ /* 0x000fe200078e00ff */
[----:B------:R-:W-:Y:S01]  /*c930*/  SHF.R.S32.HI R169, RZ, 0x4, R2 ;  /* 0x00000004ffa97819 */ /* 0x000fe20000011402 */
[----:B------:R-:W0:Y:S01]  /*c940*/  LDGDEPBAR ;  /* 0x00000000000079af */ /* 0x000e220000000000 */
[----:B------:R-:W-:Y:S02]  /*c950*/  LOP3.LUT R4, R4, 0xfffffff8, RZ, 0xc0, !PT ;  /* 0xfffffff804047812 */ /* 0x000fe400078ec0ff */
[----:B-1----:R-:W-:Y:S02]  /*c960*/  LEA.HI R8, R2, R169, RZ, 0x1 ;  /* 0x000000a902087211 */ /* 0x002fe400078f08ff */
        /* <DEDUP_REMOVED lines=8> */
[----:B------:R-:W-:Y:S01]  /*c9f0*/  LOP3.LUT R5, R5, 0x1c0, RZ, 0xc0, !PT ;  /* 0x000001c005057812 */ /* 0x000fe200078ec0ff */
[----:B------:R-:W-:Y:S01]  /*ca00*/  IMAD R170, R103, 0x400, R102 ;  /* 0x0000040067aa7824 */ /* 0x000fe200078e0266 */
[----:B------:R-:W-:Y:S01]  /*ca10*/  LOP3.LUT R7, R4, 0x1c0, RZ, 0xc0, !PT ;  /* 0x000001c004077812 */ /* 0x000fe200078ec0ff */
[----:B------:R-:W-:Y:S01]  /*ca20*/  IMAD.SHL.U32 R4, R169, 0x8, RZ ;  /* 0x00000008a9047824 */ /* 0x000fe200078e00ff */
[----:B------:R-:W-:Y:S01]  /*ca30*/  LOP3.LUT P0, RZ, R50, 0x2, RZ, 0xc0, !PT ;  /* 0x0000000232ff7812 */ /* 0x000fe2000780c0ff */
[----:B------:R-:W-:Y:S01]  /*ca40*/  IMAD R6, R6, 0x4, R103 ;  /* 0x0000000406067824 */ /* 0x000fe200078e0267 */
[----:B------:R-:W-:-:S02]  /*ca50*/  LOP3.LUT R128, R7, 0x8, R128, 0xf8, !PT ;  /* 0x0000000807807812 */ /* 0x000fc400078ef880 */
[----:B------:R-:W-:Y:S01]  /*ca60*/  SHF.R.U32.HI R7, RZ, 0x3, R7 ;  /* 0x00000003ff077819 */ /* 0x000fe20000011607 */
[----:B------:R-:W-:Y:S01]  /*ca70*/  IMAD.U32 R6, R6, 0x10, R183 ;  /* 0x0000001006067824 */ /* 0x000fe200078e00b7 */
[----:B------:R-:W-:Y:S02]  /*ca80*/  LOP3.LUT R4, R5, 0x8, R4, 0xf8, !PT ;  /* 0x0000000805047812 */ /* 0x000fe400078ef804 */
[----:B------:R-:W-:Y:S02]  /*ca90*/  SHF.R.U32.HI R5, RZ, 0x3, R5 ;  /* 0x00000003ff057819 */ /* 0x000fe40000011605 */
[----:B------:R-:W-:Y:S02]  /*caa0*/  LOP3.LUT R128, R128, R7, RZ, 0x3c, !PT ;  /* 0x0000000780807212 */ /* 0x000fe400078e3cff */
[----:B------:R-:W-:Y:S01]  /*cab0*/  LOP3.LUT R7, R4, R5, RZ, 0x3c, !PT ;  /* 0x0000000504077212 */ /* 0x000fe200078e3cff */
[----:B------:R-:W-:Y:S01]  /*cac0*/  IMAD.MOV.U32 R4, RZ, RZ, 0x20 ;  /* 0x00000020ff047424 */ /* 0x000fe200078e00ff */
[----:B------:R-:W-:Y:S01]  /*cad0*/  IADD3 R6, -R175, 0x1, R6 ;  /* 0x00000001af067810 */ /* 0x000fe20007ffe106 */
[----:B------:R-:W-:Y:S01]  /*cae0*/  IMAD R169, R169, 0x200, R128 ;  /* 0x00000200a9a97824 */ /* 0x000fe200078e0280 */
[C---:B------:R-:W-:Y:S01]  /*caf0*/  LOP3.LUT R164, R7.reuse, R102, RZ, 0xfc, !PT ;  /* 0x0000006607a47212 */ /* 0x040fe200078efcff */
[----:B------:R-:W-:Y:S01]  /*cb00*/  IMAD.IADD R170, R7, 0x1, R170 ;  /* 0x0000000107aa7824 */ /* 0x000fe200078e02aa */
[C---:B------:R-:W-:Y:S01]  /*cb10*/  SEL R2, R4.reuse, 0xffffffe0, !P1 ;  /* 0xffffffe004027807 */ /* 0x040fe20004800000 */
[----:B------:R-:W-:Y:S01]  /*cb20*/  IMAD.SHL.U32 R169, R169, 0x2, RZ ;  /* 0x00000002a9a97824 */ /* 0x000fe200078e00ff */
[----:B------:R-:W-:Y:S01]  /*cb30*/  SEL R4, R4, 0xffffffe0, !P0 ;  /* 0xffffffe004047807 */ /* 0x000fe20004000000 */
[----:B------:R-:W-:Y:S01]  /*cb40*/  IMAD.SHL.U32 R170, R170, 0x2, RZ ;  /* 0x00000002aaaa7824 */ /* 0x000fe200078e00ff */
[----:B------:R-:W-:Y:S01]  /*cb50*/  LOP3.LUT P0, RZ, R50, 0x4, RZ, 0xc0, !PT ;  /* 0x0000000432ff7812 */ /* 0x000fe2000780c0ff */
[C---:B------:R-:W-:Y:S01]  /*cb60*/  IMAD.IADD R163, R169.reuse, 0x1, R2 ;  /* 0x00000001a9a37824 */ /* 0x040fe200078e0202 */
[----:B------:R-:W-:Y:S01]  /*cb70*/  LDSM.16.M88.4 R96, [R169+0x2000] ;  /* 0x00200000a960783b */ /* 0x000fe20000000200 */
[----:B------:R-:W-:Y:S01]  /*cb80*/  IMAD.IADD R168, R170, 0x1, R4 ;  /* 0x00000001aaa87824 */ /* 0x000fe200078e0204 */
[C---:B------:R-:W-:Y:S01]  /*cb90*/  IADD3 R28, R169.reuse, 0x2000, RZ ;  /* 0x00002000a91c7810 */ /* 0x040fe20007ffe0ff */
[----:B------:R-:W-:Y:S01]  /*cba0*/  IMAD.MOV.U32 R5, RZ, RZ, 0x40 ;  /* 0x00000040ff057424 */ /* 0x000fe200078e00ff */
[----:B------:R-:W1:Y:S01]  /*cbb0*/  LDSM.16.M88.4 R36, [R170] ;  /* 0x00000000aa24783b */ /* 0x000e620000000200 */
[----:B------:R-:W-:-:S02]  /*cbc0*/  IADD3 R166, R169, 0x2040, RZ ;  /* 0x00002040a9a67810 */ /* 0x000fc40007ffe0ff */
[----:B------:R-:W-:Y:S01]  /*cbd0*/  @P2 IADD3 R166, R28, -0x40, RZ ;  /* 0xffffffc01ca62810 */ /* 0x000fe20007ffe0ff */
[----:B------:R-:W-:Y:S01]  /*cbe0*/  LDSM.16.M88.4 R88, [R163+0x2000] ;  /* 0x00200000a358783b */ /* 0x000fe20000000200 */
[----:B------:R-:W-:Y:S02]  /*cbf0*/  SEL R5, R5, 0xffffffc0, !P0 ;  /* 0xffffffc005057807 */ /* 0x000fe40004000000 */
[----:B------:R-:W-:Y:S01]  /*cc00*/  IADD3 R50, R6, c[0x0][0x2e8], R49 ;  /* 0x0000ba0006327a10 */ /* 0x000fe20007ffe031 */
[----:B------:R-:W-:Y:S01]  /*cc10*/  LDSM.16.M88.4 R24, [R168] ;  /* 0x00000000a818783b */ /* 0x000fe20000000200 */
[----:B------:R-:W-:Y:S01]  /*cc20*/  IMAD.IADD R152, R2, 0x1, R166 ;  /* 0x0000000102987824 */ /* 0x000fe200078e02a6 */
[----:B------:R-:W-:Y:S01]  /*cc30*/  IADD3 R158, R166, 0x1000, RZ ;  /* 0x00001000a69e7810 */ /* 0x000fe20007ffe0ff */
[----:B------:R-:W-:Y:S01]  /*cc40*/  IMAD.IADD R167, R170, 0x1, R5 ;  /* 0x00000001aaa77824 */ /* 0x000fe200078e0205 */
[----:B------:R-:W5:Y:S01]  /*cc50*/  LDSM.16.M88.4 R20, [R169+0x2800] ;  /* 0x00280000a914783b */ /* 0x000f620000000200 */
[----:B------:R-:W-:Y:S01]  /*cc60*/  IMAD.IADD R2, R3, 0x1, R184 ;  /* 0x0000000103027824 */ /* 0x000fe200078e02b8 */
[----:B------:R-:W-:Y:S01]  /*cc70*/  IADD3 R156, R166, 0x2000, RZ ;  /* 0x00002000a69c7810 */ /* 0x000fe20007ffe0ff */
[----:B------:R-:W-:Y:S01]  /*cc80*/  IMAD.IADD R165, R4, 0x1, R167 ;  /* 0x0000000104a57824 */ /* 0x000fe200078e02a7 */
[----:B------:R-:W2:Y:S01]  /*cc90*/  LDSM.16.M88.4 R12, [R169+0x3000] ;  /* 0x00300000a90c783b */ /* 0x000ea20000000200 */
[----:B------:R-:W-:Y:S01]  /*cca0*/  I2F R51, R2 ;  /* 0x0000000200337306 */ /* 0x000fe20000201400 */
[----:B------:R-:W-:-:S02]  /*ccb0*/  IADD3 R116, R2, 0x9, RZ ;  /* 0x0000000902747810 */ /* 0x000fc40007ffe0ff */
[----:B------:R-:W3:Y:S01]  /*ccc0*/  LDSM.16.M88.4 R72, [R169+0x3800] ;  /* 0x00380000a948783b */ /* 0x000ee20000000200 */
[C---:B------:R-:W-:Y:S02]  /*ccd0*/  IADD3 R118, R2.reuse, 0x10, RZ ;  /* 0x0000001002767810 */ /* 0x040fe40007ffe0ff */
[C---:B------:R-:W-:Y:S01]  /*cce0*/  IADD3 R128, R2.reuse, 0x11, RZ ;  /* 0x0000001102807810 */ /* 0x040fe20007ffe0ff */
[----:B------:R-:W4:Y:S01]  /*ccf0*/  LDSM.16.M88.4 R64, [R169+0x4000] ;  /* 0x00400000a940783b */ /* 0x000f220000000200 */
[----:B------:R-:W-:Y:S01]  /*cd00*/  I2F R117, R116 ;  /* 0x0000007400757306 */ /* 0x000fe20000201400 */
[C---:B------:R-:W-:Y:S02]  /*cd10*/  IADD3 R130, R2.reuse, 0x18, RZ ;  /* 0x0000001802827810 */ /* 0x040fe40007ffe0ff */
[----:B------:R-:W2:Y:S01]  /*cd20*/  LDSM.16.M88.4 R56, [R169+0x4800] ;  /* 0x00480000a938783b */ /* 0x000ea20000000200 */
[C---:B------:R-:W-:Y:S02]  /*cd30*/  IADD3 R132, R2.reuse, 0x19, RZ ;  /* 0x0000001902847810 */ /* 0x040fe40007ffe0ff */
[C---:B------:R-:W-:Y:S01]  /*cd40*/  IADD3 R133, R2.reuse, 0x20, RZ ;  /* 0x0000002002857810 */ /* 0x040fe20007ffe0ff */
[----:B--2---:R-:W2:Y:S01]  /*cd50*/  LDSM.16.M88.4 R44, [R169+0x5000] ;  /* 0x00500000a92c783b */ /* 0x004ea20000000200 */
[----:B------:R-:W-:Y:S01]  /*cd60*/  I2F R119, R118 ;  /* 0x0000007600777306 */ /* 0x000fe20000201400 */
[----:B------:R-:W-:-:S02]  /*cd70*/  IADD3 R140, R2, 0x39, RZ ;  /* 0x00000039028c7810 */ /* 0x000fc40007ffe0ff */
[----:B------:R-:W2:Y:S01]  /*cd80*/  LDSM.16.M88.4 R84, [R169+0x5800] ;  /* 0x00580000a954783b */ /* 0x000ea20000000200 */
[----:B------:R-:W-:Y:S02]  /*cd90*/  IADD3 R138, R2, 0x40, RZ ;  /* 0x00000040028a7810 */ /* 0x000fe40007ffe0ff */
[----:B------:R-:W-:Y:S01]  /*cda0*/  IADD3 R154, R166, 0x3000, RZ ;  /* 0x00003000a69a7810 */ /* 0x000fe20007ffe0ff */
[C---:B-1----:R-:W-:Y:S01]  /*cdb0*/  HMMA.16816.F32 R8, R36.reuse, R96, RZ ;  /* 0x000000602408723c */ /* 0x042fe200000018ff */
[----:B------:R-:W-:Y:S01]  /*cdc0*/  LDSM.16.M88.4 R32, [R167] ;  /* 0x00000000a720783b */ /* 0x000fe20000000200 */
[----:B------:R-:W-:Y:S03]  /*cdd0*/  I2F R129, R128 ;  /* 0x0000008000817306 */ /* 0x000fe60000201400 */
[----:B------:R-:W1:Y:S03]  /*cde0*/  LDSM.16.M88.4 R28, [R166] ;  /* 0x00000000a61c783b */ /* 0x000e660000000200 */
[C---:B------:R-:W-:Y:S01]  /*cdf0*/  HMMA.16816.F32 R96, R36.reuse, R98, RZ ;  /* 0x000000622460723c */ /* 0x040fe200000018ff */
[----:B------:R-:W1:Y:S01]  /*ce00*/  LDSM.16.M88.4 R108, [R163+0x2800] ;  /* 0x00280000a36c783b */ /* 0x000e620000000200 */
[----:B------:R-:W-:Y:S03]  /*ce10*/  I2F R131, R130 ;  /* 0x0000008200837306 */ /* 0x000fe60000201400 */
[----:B------:R-:W1:Y:S03]  /*ce20*/  LDSM.16.M88.4 R80, [R163+0x3000] ;  /* 0x00300000a350783b */ /* 0x000e660000000200 */
[----:B-----5:R-:W-:Y:S01]  /*ce30*/  HMMA.16816.F32 R92, R36, R20, RZ ;  /* 0x00000014245c723c */ /* 0x020fe200000018ff */
[----:B------:R-:W-:Y:S04]  /*ce40*/  LDSM.16.M88.4 R104, [R163+0x3800] ;  /* 0x00380000a368783b */ /* 0x000fe80000000200 */
[----:B------:R-:W-:Y:S03]  /*ce50*/  LDSM.16.M88.4 R112, [R166+0x800] ;  /* 0x00080000a670783b */ /* 0x000fe60000000200 */
[----:B------:R-:W-:Y:S08]  /*ce60*/  HMMA.16816.F32 R8, R24, R88, R8 ;  /* 0x000000581808723c */ /* 0x000ff00000001808 */
[C---:B------:R-:W-:Y:S08]  /*ce70*/  HMMA.16816.F32 R16, R36.reuse, R12, RZ ;  /* 0x0000000c2410723c */ /* 0x040ff000000018ff */
[C---:B---3--:R-:W-:Y:S08]  /*ce80*/  HMMA.16816.F32 R76, R36.reuse, R72, RZ ;  /* 0x00000048244c723c */ /* 0x048ff000000018ff */
[C---:B----4-:R-:W-:Y:S08]  /*ce90*/  HMMA.16816.F32 R68, R36.reuse, R64, RZ ;  /* 0x000000402444723c */ /* 0x050ff000000018ff */
        /* <DEDUP_REMOVED lines=10> */
[----:B------:R-:W-:Y:S07]  /*cf40*/  LDSM.16.M88.4 R84, [R152] ;  /* 0x000000009854783b */ /* 0x000fee0000000200 */
[----:B------:R-:W-:Y:S01]  /*cf50*/  HMMA.16816.F32 R96, R24, R90, R96 ;  /* 0x0000005a1860723c */ /* 0x000fe20000001860 */
[----:B------:R-:W2:Y:S07]  /*cf60*/  LDSM.16.M88.4 R88, [R165] ;  /* 0x00000000a558783b */ /* 0x000eae0000000200 */
[----:B-1----:R-:W-:Y:S08]  /*cf70*/  HMMA.16816.F32 R8, R32, R28, R8 ;  /* 0x0000001c2008723c */ /* 0x002ff00000001808 */
[C---:B------:R-:W-:Y:S07]  /*cf80*/  HMMA.16816.F32 R92, R24.reuse, R108, R92 ;  /* 0x0000006c185c723c */ /* 0x040fee000000185c */
[C---:B------:R-:W-:Y:S01]  /*cf90*/  IADD3 R108, R2.reuse, 0x1, RZ ;  /* 0x00000001026c7810 */ /* 0x040fe20007ffe0ff */
[----:B------:R-:W-:Y:S03]  /*cfa0*/  HMMA.16816.F32 R20, R24, R110, R20 ;  /* 0x0000006e1814723c */ /* 0x000fe60000001814 */
[----:B------:R-:W-:Y:S04]  /*cfb0*/  I2F R109, R108 ;  /* 0x0000006c006d7306 */ /* 0x000fe80000201400 */
[----:B------:R-:W-:Y:S01]  /*cfc0*/  IADD3 R110, R2, 0x8, RZ ;  /* 0x00000008026e7810 */ /* 0x000fe20007ffe0ff */
[----:B------:R-:W-:Y:S01]  /*cfd0*/  HMMA.16816.F32 R96, R32, R30, R96 ;  /* 0x0000001e2060723c */ /* 0x000fe20000001860 */
[----:B------:R-:W-:Y:S02]  /*cfe0*/  LDSM.16.M88.4 R28, [R163+0x4000] ;  /* 0x00400000a31c783b */ /* 0x000fe40000000200 */
[----:B------:R-:W-:Y:S05]  /*cff0*/  I2F R111, R110 ;  /* 0x0000006e006f7306 */ /* 0x000fea0000201400 */
[----:B------:R-:W-:Y:S08]  /*d000*/  HMMA.16816.F32 R16, R24, R80, R16 ;  /* 0x000000501810723c */ /* 0x000ff00000001810 */
[----:B--2---:R-:W-:Y:S08]  /*d010*/  HMMA.16816.F32 R8, R88, R84, R8 ;  /* 0x000000545808723c */ /* 0x004ff00000001808 */
[C---:B------:R-:W-:Y:S08]  /*d020*/  HMMA.16816.F32 R12, R24.reuse, R82, R12 ;  /* 0x00000052180c723c */ /* 0x040ff0000000180c */
[----:B------:R-:W-:Y:S01]  /*d030*/  HMMA.16816.F32 R80, R24, R104, R76 ;  /* 0x000000681850723c */ /* 0x000fe2000000184c */
[----:B------:R-:W1:Y:S01]  /*d040*/  LDSM.16.M88.4 R76, [R152+0x800] ;  /* 0x00080000984c783b */ /* 0x000e620000000200 */
[----:B------:R-:W-:Y:S06]  /*d050*/  I2F R105, R132 ;  /* 0x0000008400697306 */ /* 0x000fec0000201400 */
[----:B------:R-:W-:Y:S01]  /*d060*/  FMUL.FTZ R8, R8, c[0x0][0x2ec] ;  /* 0x0000bb0008087a20 */ /* 0x000fe20000410000 */
[C---:B------:R-:W-:Y:S01]  /*d070*/  HMMA.16816.F32 R92, R32.reuse, R112, R92 ;  /* 0x00000070205c723c */ /* 0x040fe2000000185c */
[----:B------:R-:W-:Y:S06]  /*d080*/  I2F R113, R133 ;  /* 0x0000008500717306 */ /* 0x000fec0000201400 */
[----:B------:R-:W-:Y:S01]  /*d090*/  FMUL.FTZ R112, R10, c[0x0][0x2ec] ;  /* 0x0000bb000a707a20 */ /* 0x000fe20000410000 */
[----:B------:R-:W-:Y:S01]  /*d0a0*/  HMMA.16816.F32 R20, R32, R114, R20 ;  /* 0x000000722014723c */ /* 0x000fe20000001814 */
[----:B------:R2:W-:Y:S06]  /*d0b0*/  MUFU.TANH R104, R8 ;  /* 0x0000000800687308 */ /* 0x0005ec0000002400 */
[----:B------:R-:W-:Y:S01]  /*d0c0*/  FMUL.FTZ R114, R9, c[0x0][0x2ec] ;  /* 0x0000bb0009727a20 */ /* 0x000fe20000410000 */
[----:B------:R-:W-:Y:S01]  /*d0d0*/  HMMA.16816.F32 R72, R24, R106, R72 ;  /* 0x0000006a1848723c */ /* 0x000fe20000001848 */
[----:B------:R-:W-:Y:S06]  /*d0e0*/  MUFU.TANH R112, R112 ;  /* 0x0000007000707308 */ /* 0x000fec0000002400 */
[----:B------:R-:W-:Y:S01]  /*d0f0*/  FMUL.FTZ R106, R11, c[0x0][0x2ec] ;  /* 0x0000bb000b6a7a20 */ /* 0x000fe20000410000 */
[C---:B------:R-:W-:Y:S01]  /*d100*/  HMMA.16816.F32 R96, R88.reuse, R86, R96 ;  /* 0x000000565860723c */ /* 0x040fe20000001860 */
[----:B--2---:R-:W2:Y:S01]  /*d110*/  LDSM.16.M88.4 R8, [R163+0x4800] ;  /* 0x00480000a308783b */ /* 0x004ea20000000200 */
[----:B------:R-:W-:Y:S03]  /*d120*/  MUFU.TANH R114, R114 ;  /* 0x0000007200727308 */ /* 0x000fe60000002400 */
[----:B------:R-:W3:Y:S03]  /*d130*/  LDSM.16.M88.4 R84, [R166+0x1000] ;  /* 0x00100000a654783b */ /* 0x000ee60000000200 */
[C---:B-1----:R-:W-:Y:S02]  /*d140*/  HMMA.16816.F32 R20, R88.reuse, R78, R20 ;  /* 0x0000004e5814723c */ /* 0x042fe40000001814 */
[----:B------:R-:W-:Y:S06]  /*d150*/  MUFU.TANH R106, R106 ;  /* 0x0000006a006a7308 */ /* 0x000fec0000002400 */
[----:B------:R-:W-:Y:S01]  /*d160*/  HMMA.16816.F32 R92, R88, R76, R92 ;  /* 0x0000004c585c723c */ /* 0x000fe2000000185c */
[----:B------:R-:W-:Y:S07]  /*d170*/  LDSM.16.M88.4 R76, [R152+0x1000] ;  /* 0x00100000984c783b */ /* 0x000fee0000000200 */
[----:B------:R-:W-:Y:S01]  /*d180*/  HMMA.16816.F32 R68, R24, R28, R68 ;  /* 0x0000001c1844723c */ /* 0x000fe20000001844 */
[----:B------:R-:W-:-:S02]  /*d190*/  FMUL.FTZ R97, R97, c[0x0][0x2ec] ;  /* 0x0000bb0061617a20 */ /* 0x000fc40000410000 */
[----:B------:R-:W-:Y:S01]  /*d1a0*/  FMUL.FTZ R115, R98, c[0x0][0x2ec] ;  /* 0x0000bb0062737a20 */ /* 0x000fe20000410000 */
[----:B------:R-:W-:Y:S01]  /*d1b0*/  IADD3 R98, R2, 0x21, RZ ;  /* 0x0000002102627810 */ /* 0x000fe20007ffe0ff */
[----:B------:R-:W-:Y:S02]  /*d1c0*/  FMUL.FTZ R96, R96, c[0x0][0x2ec] ;  /* 0x0000bb0060607a20 */ /* 0x000fe40000410000 */
[----:B------:R-:W1:Y:S01]  /*d1d0*/  MUFU.TANH R97, R97 ;  /* 0x0000006100617308 */ /* 0x000e620000002400 */
[----:B------:R-:W-:Y:S01]  /*d1e0*/  HMMA.16816.F32 R64, R24, R30, R64 ;  /* 0x0000001e1840723c */ /* 0x000fe20000001840 */
[----:B------:R-:W4:Y:S01]  /*d1f0*/  LDSM.16.M88.4 R28, [R166+0x1800] ;  /* 0x00180000a61c783b */ /* 0x000f220000000200 */
[----:B------:R-:W-:Y:S02]  /*d200*/  FMUL.FTZ R20, R20, c[0x0][0x2ec] ;  /* 0x0000bb0014147a20 */ /* 0x000fe40000410000 */
[----:B------:R-:W-:-:S03]  /*d210*/  FMUL.FTZ R21, R21, c[0x0][0x2ec] ;  /* 0x0000bb0015157a20 */ /* 0x000fc60000410000 */
[----:B------:R-:W-:Y:S01]  /*d220*/  MUFU.TANH R115, R115 ;  /* 0x0000007300737308 */ /* 0x000fe20000002400 */
[----:B--2---:R-:W-:Y:S01]  /*d230*/  HMMA.16816.F32 R60, R24, R8, R60 ;  /* 0x00000008183c723c */ /* 0x004fe2000000183c */
[----:B-1----:R-:W-:-:S06]  /*d240*/  FFMA.FTZ R97, R0, R117, R97 ;  /* 0x0000007500617223 */ /* 0x002fcc0000010061 */
[----:B------:R-:W-:Y:S01]  /*d250*/  I2F R107, R98 ;  /* 0x00000062006b7306 */ /* 0x000fe20000201400 */
[----:B------:R-:W-:Y:S01]  /*d260*/  HMMA.16816.F32 R56, R24, R10, R56 ;  /* 0x0000000a1838723c */ /* 0x000fe20000001838 */
[----:B------:R-:W1:Y:S06]  /*d270*/  LDSM.16.M88.4 R8, [R163+0x5000] ;  /* 0x00500000a308783b */ /* 0x000e6c0000000200 */
[----:B------:R-:W2:Y:S01]  /*d280*/  MUFU.TANH R96, R96 ;  /* 0x0000006000607308 */ /* 0x000ea20000002400 */
[C---:B---3--:R-:W-:Y:S07]  /*d290*/  HMMA.16816.F32 R16, R32.reuse, R84, R16 ;  /* 0x000000542010723c */ /* 0x048fee0000001810 */
[----:B------:R-:W-:Y:S01]  /*d2a0*/  FMUL.FTZ R85, R92, c[0x0][0x2ec] ;  /* 0x0000bb005c557a20 */ /* 0x000fe20000410000 */
[----:B------:R-:W-:Y:S01]  /*d2b0*/  HMMA.16816.F32 R12, R32, R86, R12 ;  /* 0x00000056200c723c */ /* 0x000fe2000000180c */
[----:B------:R-:W-:-:S02]  /*d2c0*/  FMUL.FTZ R84, R99, c[0x0][0x2ec] ;  /* 0x0000bb0063547a20 */ /* 0x000fc40000410000 */
[----:B------:R-:W-:Y:S02]  /*d2d0*/  FMUL.FTZ R92, R93, c[0x0][0x2ec] ;  /* 0x0000bb005d5c7a20 */ /* 0x000fe40000410000 */
[----:B------:R-:W-:Y:S01]  /*d2e0*/  MUFU.TANH R93, R20 ;  /* 0x00000014005d7308 */ /* 0x000fe20000002400 */
[----:B------:R-:W-:Y:S02]  /*d2f0*/  FMUL.FTZ R99, R23, c[0x0][0x2ec] ;  /* 0x0000bb0017637a20 */ /* 0x000fe40000410000 */
[----:B------:R-:W-:Y:S01]  /*d300*/  FMUL.FTZ R86, R94, c[0x0][0x2ec] ;  /* 0x0000bb005e567a20 */ /* 0x000fe20000410000 */
[----:B----4-:R-:W-:Y:S01]  /*d310*/  HMMA.16816.F32 R80, R32, R28, R80 ;  /* 0x0000001c2050723c */ /* 0x010fe20000001850 */
[----:B------:R-:W-:Y:S02]  /*d320*/  FMUL.FTZ R87, R95, c[0x0][0x2ec] ;  /* 0x0000bb005f577a20 */ /* 0x000fe40000410000 */
[----:B------:R-:W-:Y:S01]  /*d330*/  FMUL.FTZ R95, R22, c[0x0][0x2ec] ;  /* 0x0000bb00165f7a20 */ /* 0x000fe20000410000 */
[----:B------:R3:W-:Y:S01]  /*d340*/  MUFU.TANH R94, R21 ;  /* 0x00000015005e7308 */ /* 0x0007e20000002400 */
[----:B--2---:R-:W-:-:S03]  /*d350*/  FFMA.FTZ R96, R0, R111, R96 ;  /* 0x0000006f00607223 */ /* 0x004fc60000010060 */
[C---:B------:R-:W-:Y:S04]  /*d360*/  HMMA.16816.F32 R16, R88.reuse, R76, R16 ;  /* 0x0000004c5810723c */ /* 0x040fe80000001810 */
[----:B------:R-:W-:Y:S04]  /*d370*/  MUFU.TANH R85, R85 ;  /* 0x0000005500557308 */ /* 0x000fe80000002400 */
[----:B------:R-:W-:Y:S01]  /*d380*/  HMMA.16816.F32 R12, R88, R78, R12 ;  /* 0x0000004e580c723c */ /* 0x000fe2000000180c */
[----:B------:R-:W2:Y:S03]  /*d390*/  LDSM.16.M88.4 R76, [R152+0x1800] ;  /* 0x00180000984c783b */ /* 0x000ea60000000200 */
[----:B------:R-:W-:Y:S01]  /*d3a0*/  MUFU.TANH R87, R87 ;  /* 0x0000005700577308 */ /* 0x000fe20000002400 */
[----:B---3--:R-:W3:Y:S03]  /*d3b0*/  LDSM.16.M88.4 R20, [R166+0x2000] ;  /* 0x00200000a614783b */ /* 0x008ee60000000200 */
[C---:B-1----:R-:W-:Y:S04]  /*d3c0*/  HMMA.16816.F32 R52, R24.reuse, R8, R52 ;  /* 0x000000081834723c */ /* 0x042fe80000001834 */
[----:B------:R-:W1:Y:S04]  /*d3d0*/  MUFU.TANH R99, R99 ;  /* 0x0000006300637308 */ /* 0x000e680000002400 */
[----:B------:R-:W-:Y:S01]  /*d3e0*/  HMMA.16816.F32 R44, R24, R10, R44 ;  /* 0x0000000a182c723c */ /* 0x000fe2000000182c */
[----:B------:R-:W4:Y:S01]  /*d3f0*/  LDSM.16.M88.4 R8, [R152+0x2000] ;  /* 0x002000009808783b */ /* 0x000f220000000200 */
[----:B------:R-:W-:-:S02]  /*d400*/  FMUL.FTZ R16, R16, c[0x0][0x2ec] ;  /* 0x0000bb0010107a20 */ /* 0x000fc40000410000 */
[----:B------:R-:W-:Y:S01]  /*d410*/  FMUL.FTZ R17, R17, c[0x0][0x2ec] ;  /* 0x0000bb0011117a20 */ /* 0x000fe20000410000 */
[----:B------:R-:W-:Y:S01]  /*d420*/  MUFU.TANH R86, R86 ;  /* 0x0000005600567308 */ /* 0x000fe20000002400 */
[----:B------:R-:W-:Y:S02]  /*d430*/  FMUL.FTZ R29, R18, c[0x0][0x2ec] ;  /* 0x0000bb00121d7a20 */ /* 0x000fe40000410000 */
[----:B------:R-:W-:Y:S01]  /*d440*/  HMMA.16816.F32 R72, R32, R30, R72 ;  /* 0x0000001e2048723c */ /* 0x000fe20000001848 */
[----:B------:R-:W-:Y:S02]  /*d450*/  FMUL.FTZ R12, R12, c[0x0][0x2ec] ;  /* 0x0000bb000c0c7a20 */ /* 0x000fe40000410000 */
[----:B------:R-:W-:Y:S02]  /*d460*/  FMUL.FTZ R13, R13, c[0x0][0x2ec] ;  /* 0x0000bb000d0d7a20 */ /* 0x000fe40000410000 */
[----:B------:R-:W-:Y:S01]  /*d470*/  FMUL.FTZ R14, R14, c[0x0][0x2ec] ;  /* 0x0000bb000e0e7a20 */ /* 0x000fe20000410000 */
[----:B------:R-:W-:Y:S01]  /*d480*/  MUFU.TANH R31, R12 ;  /* 0x0000000c001f7308 */ /* 0x000fe20000002400 */
[----:B------:R-:W-:-:S02]  /*d490*/  FMUL.FTZ R15, R15, c[0x0][0x2ec] ;  /* 0x0000bb000f0f7a20 */ /* 0x000fc40000410000 */
[----:B------:R-:W-:-:S05]  /*d4a0*/  FMUL.FTZ R30, R19, c[0x0][0x2ec] ;  /* 0x0000bb00131e7a20 */ /* 0x000fca0000410000 */
[----:B------:R-:W-:Y:S01]  /*d4b0*/  MUFU.TANH R135, R14 ;  /* 0x0000000e00877308 */ /* 0x000fe20000002400 */
[----:B--2---:R-:W-:Y:S07]  /*d4c0*/  HMMA.16816.F32 R80, R88, R76, R80 ;  /* 0x0000004c5850723c */ /* 0x004fee0000001850 */
[----:B------:R-:W-:Y:S01]  /*d4d0*/  MUFU.TANH R77, R13 ;  /* 0x0000000d004d7308 */ /* 0x000fe20000002400 */
[C---:B---3--:R-:W-:Y:S07]  /*d4e0*/  HMMA.16816.F32 R68, R32.reuse, R20, R68 ;  /* 0x000000142044723c */ /* 0x048fee0000001844 */
[----:B------:R-:W2:Y:S01]  /*d4f0*/  MUFU.TANH R134, R16 ;  /* 0x0000001000867308 */ /* 0x000ea20000002400 */
[----:B------:R-:W-:Y:S07]  /*d500*/  HMMA.16816.F32 R64, R32, R22, R64 ;  /* 0x000000162040723c */ /* 0x000fee0000001840 */
[----:B------:R3:W5:Y:S01]  /*d510*/  MUFU.TANH R28, R17 ;  /* 0x00000011001c7308 */ /* 0x0007620000002400 */
[----:B-1----:R-:W-:Y:S01]  /*d520*/  FFMA.FTZ R23, R0, R105, R99 ;  /* 0x0000006900177223 */ /* 0x002fe20000010063 */
[----:B------:R-:W-:Y:S01]  /*d530*/  HMMA.16816.F32 R72, R88, R78, R72 ;  /* 0x0000004e5848723c */ /* 0x000fe20000001848 */
[----:B------:R-:W-:Y:S01]  /*d540*/  IADD3 R22, R2, 0x29, RZ ;  /* 0x0000002902167810 */ /* 0x000fe20007ffe0ff */
[----:B------:R-:W-:Y:S01]  /*d550*/  FMUL.FTZ R21, R80, c[0x0][0x2ec] ;  /* 0x0000bb0050157a20 */ /* 0x000fe20000410000 */
[----:B------:R-:W-:Y:S01]  /*d560*/  IADD3 R80, R2, 0x48, RZ ;  /* 0x0000004802507810 */ /* 0x000fe20007ffe0ff */
[----:B------:R-:W-:-:S02]  /*d570*/  FMUL.FTZ R143, R83, c[0x0][0x2ec] ;  /* 0x0000bb00538f7a20 */ /* 0x000fc40000410000 */
[----:B------:R1:W-:Y:S01]  /*d580*/  MUFU.TANH R79, R15 ;  /* 0x0000000f004f7308 */ /* 0x0003e20000002400 */
[----:B--2---:R-:W-:Y:S01]  /*d590*/  FFMA.FTZ R134, R0, R113, R134 ;  /* 0x0000007100867223 */ /* 0x004fe20000010086 */
[----:B------:R-:W-:Y:S01]  /*d5a0*/  IADD3 R78, R2, 0x28, RZ ;  /* 0x00000028024e7810 */ /* 0x000fe20007ffe0ff */
[C---:B----4-:R-:W-:Y:S01]  /*d5b0*/  HMMA.16816.F32 R68, R88.reuse, R8, R68 ;  /* 0x000000085844723c */ /* 0x050fe20000001844 */
[----:B------:R-:W-:Y:S02]  /*d5c0*/  FMUL.FTZ R82, R82, c[0x0][0x2ec] ;  /* 0x0000bb0052527a20 */ /* 0x000fe40000410000 */
[----:B------:R-:W-:Y:S01]  /*d5d0*/  FMUL.FTZ R81, R81, c[0x0][0x2ec] ;  /* 0x0000bb0051517a20 */ /* 0x000fe20000410000 */
[----:B---3--:R-:W2:Y:S01]  /*d5e0*/  LDSM.16.M88.4 R16, [R163+0x5800] ;  /* 0x00580000a310783b */ /* 0x008ea20000000200 */
[----:B------:R-:W-:Y:S01]  /*d5f0*/  MUFU.TANH R29, R29 ;  /* 0x0000001d001d7308 */ /* 0x000fe20000002400 */
[----:B-----5:R-:W-:Y:S02]  /*d600*/  FFMA.FTZ R207, R0, R107, R28 ;  /* 0x0000006b00cf7223 */ /* 0x020fe4000001001c */
[----:B------:R-:W-:Y:S01]  /*d610*/  HMMA.16816.F32 R64, R88, R10, R64 ;  /* 0x0000000a5840723c */ /* 0x000fe20000001840 */
[----:B------:R-:W-:Y:S01]  /*d620*/  LDSM.16.M88.4 R8, [R166+0x3000] ;  /* 0x00300000a608783b */ /* 0x000fe20000000200 */
[----:B------:R-:W-:-:S03]  /*d630*/  IADD3 R28, R2, 0x68, RZ ;  /* 0x00000068021c7810 */ /* 0x000fc60007ffe0ff */
[----:B-1----:R-:W1:Y:S01]  /*d640*/  LDSM.16.M88.4 R12, [R166+0x2800] ;  /* 0x00280000a60c783b */ /* 0x002e620000000200 */
[----:B------:R-:W3:Y:S01]  /*d650*/  I2F R76, R78 ;  /* 0x0000004e004c7306 */ /* 0x000ee20000201400 */
[----:B------:R-:W-:Y:S02]  /*d660*/  FMUL.FTZ R149, R75, c[0x0][0x2ec] ;  /* 0x0000bb004b957a20 */ /* 0x000fe40000410000 */
[----:B------:R-:W-:Y:S02]  /*d670*/  FMUL.FTZ R72, R72, c[0x0][0x2ec] ;  /* 0x0000bb0048487a20 */ /* 0x000fe40000410000 */
[----:B------:R-:W-:-:S03]  /*d680*/  FMUL.FTZ R73, R73, c[0x0][0x2ec] ;  /* 0x0000bb0049497a20 */ /* 0x000fc60000410000 */
[----:B------:R-:W4:Y:S02]  /*d690*/  MUFU.TANH R30, R30 ;  /* 0x0000001e001e7308 */ /* 0x000f240000002400 */
[----:B------:R-:W-:Y:S02]  /*d6a0*/  FMUL.FTZ R69, R69, c[0x0][0x2ec] ;  /* 0x0000bb0045457a20 */ /* 0x000fe40000410000 */
[----:B------:R-:W-:Y:S02]  /*d6b0*/  FMUL.FTZ R71, R71, c[0x0][0x2ec] ;  /* 0x0000bb0047477a20 */ /* 0x000fe40000410000 */
[----:B------:R-:W-:Y:S02]  /*d6c0*/  FMUL.FTZ R70, R70, c[0x0][0x2ec] ;  /* 0x0000bb0046467a20 */ /* 0x000fe40000410000 */
[----:B------:R5:W-:Y:S01]  /*d6d0*/  MUFU.TANH R75, R69 ;  /* 0x00000045004b7308 */ /* 0x000be20000002400 */
[----:B---3--:R-:W-:Y:S02]  /*d6e0*/  FFMA.FTZ R205, R0, R76, R31 ;  /* 0x0000004c00cd7223 */ /* 0x008fe4000001001f */
[----:B------:R-:W-:-:S02]  /*d6f0*/  FMUL.FTZ R65, R65, c[0x0][0x2ec] ;  /* 0x0000bb0041417a20 */ /* 0x000fc40000410000 */
[----:B------:R-:W-:Y:S02]  /*d700*/  FMUL.FTZ R157, R67, c[0x0][0x2ec] ;  /* 0x0000bb00439d7a20 */ /* 0x000fe40000410000 */
[----:B------:R-:W-:Y:S01]  /*d710*/  FMUL.FTZ R68, R68, c[0x0][0x2ec] ;  /* 0x0000bb0044447a20 */ /* 0x000fe20000410000 */
[----:B------:R3:W-:Y:S01]  /*d720*/  MUFU.TANH R151, R71 ;  /* 0x0000004700977308 */ /* 0x0007e20000002400 */
[----:B----4-:R-:W-:Y:S02]  /*d730*/  FFMA.FTZ R203, R0, R107, R30 ;  /* 0x0000006b00cb7223 */ /* 0x010fe4000001001e */
[----:B------:R-:W-:Y:S02]  /*d740*/  FMUL.FTZ R64, R64, c[0x0][0x2ec] ;  /* 0x0000bb0040407a20 */ /* 0x000fe40000410000 */
[----:B------:R-:W-:Y:S01]  /*d750*/  FMUL.FTZ R66, R66, c[0x0][0x2ec] ;  /* 0x0000bb0042427a20 */ /* 0x000fe20000410000 */
[----:B--2---:R-:W-:Y:S01]  /*d760*/  HMMA.16816.F32 R40, R24, R16, R40 ;  /* 0x000000101828723c */ /* 0x004fe20000001828 */
[C---:B-----5:R-:W-:Y:S01]  /*d770*/  FFMA.FTZ R69, R0.reuse, R111, R115 ;  /* 0x0000006f00457223 */ /* 0x060fe20000010073 */
[----:B------:R-:W2:Y:S01]  /*d780*/  I2F R20, R22 ;  /* 0x0000001600147306 */ /* 0x000ea20000201400 */
[----:B------:R-:W-:-:S05]  /*d790*/  FFMA.FTZ R135, R0, R76, R135 ;  /* 0x0000004c00877223 */ /* 0x000fca0000010087 */
[C---:B-1----:R-:W-:Y:S01]  /*d7a0*/  HMMA.16816.F32 R60, R32.reuse, R12, R60 ;  /* 0x0000000c203c723c */ /* 0x042fe2000000183c */
[C---:B---3--:R-:W-:Y:S01]  /*d7b0*/  FFMA.FTZ R71, R0.reuse, R109, R114 ;  /* 0x0000006d00477223 */ /* 0x048fe20000010072 */
[----:B------:R1:W-:Y:S06]  /*d7c0*/  MUFU.TANH R155, R65 ;  /* 0x00000041009b7308 */ /* 0x0003ec0000002400 */
[----:B------:R-:W-:Y:S01]  /*d7d0*/  HMMA.16816.F32 R56, R32, R14, R56 ;  /* 0x0000000e2038723c */ /* 0x000fe20000001838 */
[----:B------:R-:W3:Y:S01]  /*d7e0*/  LDSM.16.M88.4 R12, [R166+0x3800] ;  /* 0x00380000a60c783b */ /* 0x000ee20000000200 */
[----:B------:R-:W4:Y:S01]  /*d7f0*/  MUFU.TANH R84, R84 ;  /* 0x0000005400547308 */ /* 0x000f220000002400 */
[----:B--2---:R-:W-:-:S05]  /*d800*/  FFMA.FTZ R79, R0, R20, R79 ;  /* 0x00000014004f7223 */ /* 0x004fca000001004f */
[----:B------:R-:W-:Y:S01]  /*d810*/  HMMA.16816.F32 R36, R24, R18, R36 ;  /* 0x000000121824723c */ /* 0x000fe20000001824 */
[----:B------:R-:W2:Y:S01]  /*d820*/  LDSM.16.M88.4 R16, [R152+0x2800] ;  /* 0x002800009810783b */ /* 0x000ea20000000200 */
[----:B-1----:R-:W-:Y:S01]  /*d830*/  FFMA.FTZ R65, R0, R113, R29 ;  /* 0x0000007100417223 */ /* 0x002fe2000001001d */
[----:B------:R-:W-:Y:S04]  /*d840*/  MUFU.TANH R92, R92 ;  /* 0x0000005c005c7308 */ /* 0x000fe80000002400 */
[----:B------:R-:W-:Y:S01]  /*d850*/  IADD3 R26, R2, 0x30, RZ ;  /* 0x00000030021a7810 */ /* 0x000fe20007ffe0ff */
[----:B------:R-:W-:Y:S01]  /*d860*/  HMMA.16816.F32 R52, R32, R8, R52 ;  /* 0x000000082034723c */ /* 0x000fe20000001834 */
[----:B------:R-:W-:Y:S01]  /*d870*/  FMUL.FTZ R25, R74, c[0x0][0x2ec] ;  /* 0x0000bb004a197a20 */ /* 0x000fe20000410000 */
[----:B------:R-:W-:Y:S01]  /*d880*/  IADD3 R74, R2, 0x49, RZ ;  /* 0x00000049024a7810 */ /* 0x000fe20007ffe0ff */
[----:B------:R-:W-:Y:S01]  /*d890*/  MUFU.TANH R95, R95 ;  /* 0x0000005f005f7308 */ /* 0x000fe20000002400 */
[----:B----4-:R-:W-:Y:S01]  /*d8a0*/  FFMA.FTZ R27, R0, R117, R84 ;  /* 0x00000075001b7223 */ /* 0x010fe20000010054 */
[----:B------:R-:W-:-:S03]  /*d8b0*/  IADD3 R84, R2, 0x51, RZ ;  /* 0x0000005102547810 */ /* 0x000fc60007ffe0ff */
[C---:B------:R-:W-:Y:S01]  /*d8c0*/  HMMA.16816.F32 R44, R32.reuse, R10, R44 ;  /* 0x0000000a202c723c */ /* 0x040fe2000000182c */
[----:B------:R-:W1:Y:S02]  /*d8d0*/  LDSM.16.M88.4 R8, [R152+0x3000] ;  /* 0x003000009808783b */ /* 0x000e640000000200 */
[----:B------:R4:W-:Y:S08]  /*d8e0*/  MUFU.TANH R83, R72 ;  /* 0x0000004800537308 */ /* 0x0009f00000002400 */
[----:B------:R-:W-:Y:S01]  /*d8f0*/  MUFU.TANH R21, R21 ;  /* 0x0000001500157308 */ /* 0x000fe20000002400 */
[----:B---3--:R-:W-:Y:S01]  /*d900*/  HMMA.16816.F32 R40, R32, R12, R40 ;  /* 0x0000000c2028723c */ /* 0x008fe20000001828 */
[----:B----4-:R-:W-:-:S06]  /*d910*/  IADD3 R72, R2, 0x38, RZ ;  /* 0x0000003802487810 */ /* 0x010fcc0007ffe0ff */
[----:B------:R-:W-:Y:S01]  /*d920*/  MUFU.TANH R139, R82 ;  /* 0x00000052008b7308 */ /* 0x000fe20000002400 */
[C---:B------:R-:W-:Y:S01]  /*d930*/  IADD3 R12, R50.reuse, 0x8, RZ ;  /* 0x00000008320c7810 */ /* 0x040fe20007ffe0ff */
[----:B--2---:R-:W-:Y:S01]  /*d940*/  HMMA.16816.F32 R60, R88, R16, R60 ;  /* 0x00000010583c723c */ /* 0x004fe2000000183c */
[----:B------:R-:W-:Y:S01]  /*d950*/  IMNMX R50, R50, R49, PT ;  /* 0x0000003132327217 */ /* 0x000fe20003800200 */
[----:B------:R-:W-:Y:S01]  /*d960*/  FFMA.FTZ R13, R0, R129, R87 ;  /* 0x00000081000d7223 */ /* 0x000fe20000010057 */
[----:B------:R-:W-:-:S03]  /*d970*/  IMNMX R49, R12, R49, PT ;  /* 0x000000310c317217 */ /* 0x000fc60003800200 */
[----:B------:R-:W2:Y:S01]  /*d980*/  I2F R24, R26 ;  /* 0x0000001a00187306 */ /* 0x000ea20000201400 */
[-C--:B------:R-:W-:Y:S02]  /*d990*/  ISETP.GE.AND P4, PT, R116, R50.reuse, PT ;  /* 0x000000327400720c */ /* 0x080fe40003f86270 */
[----:B------:R-:W-:Y:S01]  /*d9a0*/  ISETP.GE.AND P3, PT, R110, R49, PT ;  /* 0x000000316e00720c */ /* 0x000fe20003f66270 */
[C---:B------:R-:W-:Y:S01]  /*d9b0*/  HMMA.16816.F32 R56, R88.reuse, R18, R56 ;  /* 0x000000125838723c */ /* 0x040fe20000001838 */
[-C--:B------:R-:W-:Y:S01]  /*d9c0*/  ISETP.GE.AND P6, PT, R118, R50.reuse, PT ;  /* 0x000000327600720c */ /* 0x080fe20003fc6270 */
[C---:B------:R-:W-:Y:S01]  /*d9d0*/  FFMA.FTZ R17, R0.reuse, R119, R86 ;  /* 0x0000007700117223 */ /* 0x040fe20000010056 */
[----:B------:R-:W-:Y:S01]  /*d9e0*/  FSEL R161, R97, -INF , !P4 ;  /* 0xff80000061a17808 */ /* 0x000fe20006000000 */
[----:B------:R-:W-:Y:S01]  /*d9f0*/  FFMA.FTZ R97, R0, R105, R94 ;  /* 0x0000006900617223 */ /* 0x000fe2000001005e */
[-C--:B------:R-:W-:Y:S01]  /*da00*/  ISETP.GE.AND P4, PT, R132, R50.reuse, PT ;  /* 0x000000328400720c */ /* 0x080fe20003f86270 */
[----:B------:R-:W-:Y:S01]  /*da10*/  MUFU.TANH R143, R143 ;  /* 0x0000008f008f7308 */ /* 0x000fe20000002400 */
[----:B------:R-:W-:Y:S01]  /*da20*/  FSEL R69, R69, -INF , !P3 ;  /* 0xff80000045457808 */ /* 0x000fe20005800000 */
[C---:B-1----:R-:W-:Y:S01]  /*da30*/  HMMA.16816.F32 R52, R88.reuse, R8, R52 ;  /* 0x000000085834723c */ /* 0x042fe20000001834 */
[-C--:B------:R-:W-:Y:S01]  /*da40*/  ISETP.GE.AND P3, PT, R130, R50.reuse, PT ;  /* 0x000000328200720c */ /* 0x080fe20003f66270 */
[----:B------:R-:W-:Y:S01]  /*da50*/  FFMA.FTZ R19, R0, R109, R106 ;  /* 0x0000006d00137223 */ /* 0x000fe2000001006a */
[----:B------:R-:W-:Y:S01]  /*da60*/  ISETP.GE.AND P1, PT, R108, R50, PT ;  /* 0x000000326c00720c */ /* 0x000fe20003f26270 */
[----:B--2---:R-:W-:Y:S01]  /*da70*/  FFMA.FTZ R109, R0, R24, R21 ;  /* 0x00000018006d7223 */ /* 0x004fe20000010015 */
[----:B------:R-:W-:Y:S01]  /*da80*/  ISETP.GE.AND P0, PT, R108, R49, PT ;  /* 0x000000316c00720c */ /* 0x000fe20003f06270 */
[----:B------:R-:W-:Y:S01]  /*da90*/  MUFU.TANH R147, R70 ;  /* 0x0000004600937308 */ /* 0x000fe20000002400 */
[C---:B------:R-:W-:Y:S01]  /*daa0*/  FFMA.FTZ R8, R0.reuse, R119, R85 ;  /* 0x0000007700087223 */ /* 0x040fe20000010055 */
[----:B------:R-:W-:Y:S01]  /*dab0*/  FSEL R71, R71, -INF , !P1 ;  /* 0xff80000047477808 */ /* 0x000fe20004800000 */
[----:B------:R-:W-:Y:S01]  /*dac0*/  FFMA.FTZ R9, R0, R131, R93 ;  /* 0x0000008300097223 */ /* 0x000fe2000001005d */
[----:B------:R-:W-:Y:S01]  /*dad0*/  ISETP.GE.AND P1, PT, R118, R49, PT ;  /* 0x000000317600720c */ /* 0x000fe20003f26270 */
[----:B------:R-:W-:Y:S01]  /*dae0*/  FMUL.FTZ R67, R60, c[0x0][0x2ec] ;  /* 0x0000bb003c437a20 */ /* 0x000fe20000410000 */
[----:B------:R-:W-:Y:S01]  /*daf0*/  FSEL R87, R8, -INF , !P6 ;  /* 0xff80000008577808 */ /* 0x000fe20007000000 */
[----:B------:R-:W-:Y:S01]  /*db00*/  HMMA.16816.F32 R44, R88, R10, R44 ;  /* 0x0000000a582c723c */ /* 0x000fe2000000182c */
[----:B------:R-:W-:Y:S01]  /*db10*/  P2R R8, PR, RZ, 0x10 ;  /* 0x00000010ff087803 */ /* 0x000fe20000000000 */
[----:B------:R-:W1:Y:S01]  /*db20*/  I2F R6, R72 ;  /* 0x0000004800067306 */ /* 0x000e620000201400 */
[----:B------:R-:W-:Y:S01]  /*db30*/  FSEL R99, R9, -INF , !P3 ;  /* 0xff80000009637808 */ /* 0x000fe20005800000 */
[----:B------:R-:W-:Y:S01]  /*db40*/  FMUL.FTZ R57, R57, c[0x0][0x2ec] ;  /* 0x0000bb0039397a20 */ /* 0x000fe20000410000 */
[----:B------:R-:W-:Y:S01]  /*db50*/  ISETP.NE.AND P3, PT, R8, RZ, PT ;  /* 0x000000ff0800720c */ /* 0x000fe20003f65270 */
[----:B------:R-:W-:Y:S01]  /*db60*/  FMUL.FTZ R61, R61, c[0x0][0x2ec] ;  /* 0x0000bb003d3d7a20 */ /* 0x000fe20000410000 */
[----:B------:R-:W-:Y:S01]  /*db70*/  FSEL R17, R17, -INF , !P1 ;  /* 0xff80000011117808 */ /* 0x000fe20004800000 */
[----:B------:R-:W-:Y:S01]  /*db80*/  HMMA.16816.F32 R36, R32, R14, R36 ;  /* 0x0000000e2024723c */ /* 0x000fe20000001824 */
[----:B------:R-:W-:Y:S01]  /*db90*/  FSEL R97, R97, -INF , !P3 ;  /* 0xff80000061617808 */ /* 0x000fe20005800000 */
[----:B------:R2:W-:Y:S01]  /*dba0*/  MUFU.TANH R30, R57 ;  /* 0x00000039001e7308 */ /* 0x0005e20000002400 */
[-C--:B------:R-:W-:Y:S01]  /*dbb0*/  ISETP.GE.AND P3, PT, R78, R50.reuse, PT ;  /* 0x000000324e00720c */ /* 0x080fe20003f66270 */
[----:B------:R-:W-:Y:S01]  /*dbc0*/  FFMA.FTZ R85, R0, R129, R92 ;  /* 0x0000008100557223 */ /* 0x000fe2000001005c */
[-C--:B------:R-:W-:Y:S01]  /*dbd0*/  ISETP.GE.AND P1, PT, R133, R49.reuse, PT ;  /* 0x000000318500720c */ /* 0x080fe20003f26270 */
[----:B------:R-:W-:Y:S01]  /*dbe0*/  FMUL.FTZ R58, R58, c[0x0][0x2ec] ;  /* 0x0000bb003a3a7a20 */ /* 0x000fe20000410000 */
[----:B------:R-:W-:Y:S01]  /*dbf0*/  P2R R8, PR, RZ, 0x8 ;  /* 0x00000008ff087803 */ /* 0x000fe20000000000 */
[----:B------:R-:W-:Y:S01]  /*dc00*/  FMUL.FTZ R52, R52, c[0x0][0x2ec] ;  /* 0x0000bb0034347a20 */ /* 0x000fe20000410000 */
[----:B------:R-:W-:Y:S01]  /*dc10*/  FSEL R65, R65, -INF , !P1 ;  /* 0xff80000041417808 */ /* 0x000fe20004800000 */
[----:B------:R-:W-:Y:S01]  /*dc20*/  MUFU.TANH R145, R68 ;  /* 0x0000004400917308 */ /* 0x000fe20000002400 */
[----:B------:R-:W-:Y:S01]  /*dc30*/  ISETP.NE.AND P1, PT, R8, RZ, PT ;  /* 0x000000ff0800720c */ /* 0x000fe20003f25270 */
[----:B------:R-:W-:Y:S01]  /*dc40*/  FMUL.FTZ R56, R56, c[0x0][0x2ec] ;  /* 0x0000bb0038387a20 */ /* 0x000fe20000410000 */
[----:B------:R-:W-:Y:S01]  /*dc50*/  IADD3 R60, R2, 0x31, RZ ;  /* 0x00000031023c7810 */ /* 0x000fe20007ffe0ff */
[----:B------:R-:W-:Y:S01]  /*dc60*/  FMUL.FTZ R82, R63, c[0x0][0x2ec] ;  /* 0x0000bb003f527a20 */ /* 0x000fe20000410000 */
[----:B------:R-:W-:Y:S01]  /*dc70*/  ISETP.GE.AND P6, PT, R133, R50, PT ;  /* 0x000000328500720c */ /* 0x000fe20003fc6270 */
[C---:B------:R-:W-:Y:S01]  /*dc80*/  FFMA.FTZ R139, R0.reuse, R24, R139 ;  /* 0x00000018008b7223 */ /* 0x040fe2000001008b */
[----:B------:R-:W-:Y:S01]  /*dc90*/  FSEL R205, R205, -INF , !P1 ;  /* 0xff800000cdcd7808 */ /* 0x000fe20004800000 */
[----:B--2---:R-:W-:Y:S01]  /*dca0*/  FFMA.FTZ R57, R0, R20, R77 ;  /* 0x0000001400397223 */ /* 0x004fe2000001004d */
[----:B------:R-:W-:Y:S01]  /*dcb0*/  ISETP.GE.AND P1, PT, R60, R50, PT ;  /* 0x000000323c00720c */ /* 0x000fe20003f26270 */
[----:B------:R-:W2:Y:S01]  /*dcc0*/  I2F R16, R60 ;  /* 0x0000003c00107306 */ /* 0x000ea20000201400 */
[----:B------:R-:W-:Y:S01]  /*dcd0*/  FSEL R209, R134, -INF , !P6 ;  /* 0xff80000086d17808 */ /* 0x000fe20007000000 */
[----:B-1----:R-:W-:Y:S01]  /*dce0*/  FFMA.FTZ R83, R0, R6, R83 ;  /* 0x0000000600537223 */ /* 0x002fe20000010053 */
[----:B------:R-:W-:Y:S01]  /*dcf0*/  ISETP.GE.AND P6, PT, R22, R50, PT ;  /* 0x000000321600720c */ /* 0x000fe20003fc6270 */
[----:B------:R-:W-:Y:S01]  /*dd00*/  FMUL.FTZ R103, R62, c[0x0][0x2ec] ;  /* 0x0000bb003e677a20 */ /* 0x000fe20000410000 */
[----:B------:R-:W-:Y:S01]  /*dd10*/  P2R R8, PR, RZ, 0x2 ;  /* 0x00000002ff087803 */ /* 0x000fe20000000000 */
[----:B------:R-:W-:Y:S01]  /*dd20*/  FMUL.FTZ R24, R59, c[0x0][0x2ec] ;  /* 0x0000bb003b187a20 */ /* 0x000fe20000410000 */
[----:B------:R-:W-:Y:S01]  /*dd30*/  FSEL R57, R57, -INF , !P6 ;  /* 0xff80000039397808 */ /* 0x000fe20007000000 */
[----:B------:R-:W-:Y:S01]  /*dd40*/  MUFU.TANH R153, R64 ;  /* 0x0000004000997308 */ /* 0x000fe20000002400 */
[----:B------:R-:W-:Y:S01]  /*dd50*/  ISETP.NE.AND P6, PT, R8, RZ, PT ;  /* 0x000000ff0800720c */ /* 0x000fe20003fc5270 */
[----:B------:R-:W-:Y:S01]  /*dd60*/  FMUL.FTZ R54, R54, c[0x0][0x2ec] ;  /* 0x0000bb0036367a20 */ /* 0x000fe20000410000 */
[----:B------:R-:W1:Y:S01]  /*dd70*/  LDSM.16.M88.4 R8, [R152+0x3800] ;  /* 0x003800009808783b */ /* 0x000e620000000200 */
[----:B------:R-:W-:Y:S01]  /*dd80*/  IADD3 R70, R2, 0x41, RZ ;  /* 0x0000004102467810 */ /* 0x000fe20007ffe0ff */
[----:B------:R-:W-:Y:S01]  /*dd90*/  FMUL.FTZ R44, R44, c[0x0][0x2ec] ;  /* 0x0000bb002c2c7a20 */ /* 0x000fe20000410000 */
[----:B------:R-:W-:Y:S01]  /*dda0*/  FSEL R19, R19, -INF , !P0 ;  /* 0xff80000013137808 */ /* 0x000fe20004000000 */
[----:B------:R-:W-:Y:S01]  /*ddb0*/  FMUL.FTZ R59, R53, c[0x0][0x2ec] ;  /* 0x0000bb00353b7a20 */ /* 0x000fe20000410000 */
[----:B------:R-:W3:Y:S01]  /*ddc0*/  MUFU.TANH R81, R81 ;  /* 0x0000005100517308 */ /* 0x000ee20000002400 */
[-C--:B------:R-:W-:Y:S01]  /*ddd0*/  ISETP.GE.AND P5, PT, R116, R49.reuse, PT ;  /* 0x000000317400720c */ /* 0x080fe20003fa6270 */
[----:B--2---:R-:W-:Y:S01]  /*dde0*/  FFMA.FTZ R119, R0, R16, R143 ;  /* 0x0000001000777223 */ /* 0x004fe2000001008f */
[-C--:B------:R-:W-:Y:S01]  /*ddf0*/  ISETP.GE.AND P0, PT, R128, R49.reuse, PT ;  /* 0x000000318000720c */ /* 0x080fe20003f06270 */
[----:B------:R-:W-:Y:S01]  /*de00*/  FMUL.FTZ R55, R55, c[0x0][0x2ec] ;  /* 0x0000bb0037377a20 */ /* 0x000fe20000410000 */
[----:B------:R-:W-:Y:S01]  /*de10*/  ISETP.GE.AND P4, PT, R132, R49, PT ;  /* 0x000000318400720c */ /* 0x000fe20003f86270 */
[----:B------:R-:W-:Y:S01]  /*de20*/  FMUL.FTZ R45, R45, c[0x0][0x2ec] ;  /* 0x0000bb002d2d7a20 */ /* 0x000fe20000410000 */
[----:B------:R-:W-:Y:S01]  /*de30*/  ISETP.GE.AND P2, PT, R110, R50, PT ;  /* 0x000000326e00720c */ /* 0x000fe20003f46270 */
[----:B------:R-:W-:Y:S01]  /*de40*/  MUFU.TANH R149, R149 ;  /* 0x0000009500957308 */ /* 0x000fe20000002400 */
[----:B------:R-:W-:Y:S01]  /*de50*/  FSEL R27, R27, -INF , !P5 ;  /* 0xff8000001b1b7808 */ /* 0x000fe20006800000 */
[----:B------:R-:W-:Y:S01]  /*de60*/  FMUL.FTZ R15, R47, c[0x0][0x2ec] ;  /* 0x0000bb002f0f7a20 */ /* 0x000fe20000410000 */
[----:B------:R-:W-:Y:S01]  /*de70*/  IADD3 R92, R2, 0x58, RZ ;  /* 0x00000058025c7810 */ /* 0x000fe20007ffe0ff */
[----:B------:R-:W-:Y:S01]  /*de80*/  FMUL.FTZ R14, R46, c[0x0][0x2ec] ;  /* 0x0000bb002e0e7a20 */ /* 0x000fe20000410000 */
[----:B------:R-:W-:Y:S01]  /*de90*/  FSEL R13, R13, -INF , !P0 ;  /* 0xff8000000d0d7808 */ /* 0x000fe20004000000 */
[----:B------:R-:W-:-:S04]  /*dea0*/  DEPBAR.LE SB0, 0x0 ;  /* 0x000080000000791a */ /* 0x000fc80000000000 */
[----:B------:R-:W-:Y:S01]  /*deb0*/  MUFU.TANH R159, R66 ;  /* 0x00000042009f7308 */ /* 0x000fe20000002400 */
[-C--:B------:R-:W-:Y:S01]  /*dec0*/  ISETP.GE.AND P5, PT, R130, R49.reuse, PT ;  /* 0x000000318200720c */ /* 0x080fe20003fa6270 */
[----:B---3--:R-:W-:Y:S01]  /*ded0*/  FFMA.FTZ R81, R0, R16, R81 ;  /* 0x0000001000517223 */ /* 0x008fe20000010051 */
[----:B------:R-:W-:Y:S02]  /*dee0*/  IADD3 R94, R2, 0x60, RZ ;  /* 0x00000060025e7810 */ /* 0x000fe40007ffe0ff */
[-C--:B------:R-:W-:Y:S02]  /*def0*/  ISETP.GE.AND P0, PT, R98, R49.reuse, PT ;  /* 0x000000316200720c */ /* 0x080fe40003f06270 */
[----:B------:R-:W-:Y:S01]  /*df00*/  FSEL R23, R23, -INF , !P4 ;  /* 0xff80000017177808 */ /* 0x000fe20006000000 */
[----:B------:R-:W2:Y:S01]  /*df10*/  I2F R64, R140 ;  /* 0x0000008c00407306 */ /* 0x000ea20000201400 */
[----:B------:R-:W-:Y:S02]  /*df20*/  ISETP.GE.AND P4, PT, R78, R49, PT ;  /* 0x000000314e00720c */ /* 0x000fe40003f86270 */
[----:B------:R-:W-:-:S02]  /*df30*/  FSEL R211, R96, -INF , !P2 ;  /* 0xff80000060d37808 */ /* 0x000fc40005000000 */
[----:B------:R-:W-:Y:S02]  /*df40*/  IADD3 R96, R2, 0x50, RZ ;  /* 0x0000005002607810 */ /* 0x000fe40007ffe0ff */
[----:B------:R-:W-:Y:S01]  /*df50*/  FSEL R203, R203, -INF , !P0 ;  /* 0xff800000cbcb7808 */ /* 0x000fe20004000000 */
[----:B------:R-:W3:Y:S01]  /*df60*/  I2F R68, R138 ;  /* 0x0000008a00447306 */ /* 0x000ee20000201400 */
[C---:B-1----:R-:W-:Y:S01]  /*df70*/  HMMA.16816.F32 R40, R88.reuse, R8, R40 ;  /* 0x000000085828723c */ /* 0x042fe20000001828 */
[-C--:B------:R-:W-:Y:S02]  /*df80*/  ISETP.GE.AND P0, PT, R26, R49.reuse, PT ;  /* 0x000000311a00720c */ /* 0x080fe40003f06270 */
[----:B------:R-:W-:Y:S02]  /*df90*/  FSEL R201, R135, -INF , !P4 ;  /* 0xff80000087c97808 */ /* 0x000fe40006000000 */
[----:B------:R-:W-:Y:S02]  /*dfa0*/  ISETP.GE.AND P1, PT, R60, R49, PT ;  /* 0x000000313c00720c */ /* 0x000fe40003f26270 */
[----:B------:R-:W1:Y:S01]  /*dfb0*/  I2F R66, R70 ;  /* 0x0000004600427306 */ /* 0x000e620000201400 */
[----:B------:R-:W-:Y:S01]  /*dfc0*/  ISETP.GE.AND P4, PT, R72, R50, PT ;  /* 0x000000324800720c */ /* 0x000fe20003f86270 */
[----:B--2---:R-:W-:Y:S01]  /*dfd0*/  FFMA.FTZ R149, R0, R64, R149 ;  /* 0x0000004000957223 */ /* 0x004fe20000010095 */
[----:B------:R-:W-:Y:S01]  /*dfe0*/  IADD3 R86, R2, 0x59, RZ ;  /* 0x0000005902567810 */ /* 0x000fe20007ffe0ff */
[----:B------:R-:W-:Y:S01]  /*dff0*/  HMMA.16816.F32 R8, R88, R10, R36 ;  /* 0x0000000a5808723c */ /* 0x000fe20000001824 */
[----:B------:R-:W-:-:S02]  /*e000*/  FSEL R193, R139, -INF , !P0 ;  /* 0xff8000008bc17808 */ /* 0x000fc40004000000 */
[-C--:B------:R-:W-:Y:S01]  /*e010*/  ISETP.GE.AND P3, PT, R22, R49.reuse, PT ;  /* 0x000000311600720c */ /* 0x080fe20003f66270 */
[----:B------:R2:W4:Y:S01]  /*e020*/  MUFU.TANH R141, R73 ;  /* 0x00000049008d7308 */ /* 0x0005220000002400 */
[-C--:B---3--:R-:W-:Y:S01]  /*e030*/  FFMA.FTZ R145, R0, R68.reuse, R145 ;  /* 0x0000004400917223 */ /* 0x088fe20000010091 */
[-C--:B------:R-:W-:Y:S01]  /*e040*/  ISETP.GE.AND P0, PT, R140, R49.reuse, PT ;  /* 0x000000318c00720c */ /* 0x080fe20003f06270 */
[C---:B------:R-:W-:Y:S01]  /*e050*/  FFMA.FTZ R143, R0.reuse, R68, R147 ;  /* 0x00000044008f7223 */ /* 0x040fe20000010093 */
[----:B------:R-:W-:Y:S02]  /*e060*/  FSEL R119, R119, -INF , !P1 ;  /* 0xff80000077777808 */ /* 0x000fe40004800000 */
[----:B------:R-:W-:Y:S02]  /*e070*/  FSEL R197, R83, -INF , !P4 ;  /* 0xff80000053c57808 */ /* 0x000fe40006000000 */
[----:B------:R-:W3:Y:S01]  /*e080*/  I2F R12, R74 ;  /* 0x0000004a000c7306 */ /* 0x000ee20000201400 */
[----:B-1----:R-:W-:Y:S01]  /*e090*/  FFMA.FTZ R75, R0, R66, R75 ;  /* 0x00000042004b7223 */ /* 0x002fe2000001004b */
[----:B------:R-:W-:Y:S01]  /*e0a0*/  ISETP.GE.AND P1, PT, R138, R49, PT ;  /* 0x000000318a00720c */ /* 0x000fe20003f26270 */
[----:B------:R-:W-:Y:S01]  /*e0b0*/  FMUL.FTZ R43, R43, c[0x0][0x2ec] ;  /* 0x0000bb002b2b7a20 */ /* 0x000fe20000410000 */
[----:B------:R-:W-:Y:S01]  /*e0c0*/  ISETP.GE.AND P4, PT, R70, R50, PT ;  /* 0x000000324600720c */ /* 0x000fe20003f86270 */
[----:B------:R-:W-:Y:S01]  /*e0d0*/  FMUL.FTZ R40, R40, c[0x0][0x2ec] ;  /* 0x0000bb0028287a20 */ /* 0x000fe20000410000 */
[----:B------:R-:W-:Y:S01]  /*e0e0*/  FSEL R199, R79, -INF , !P3 ;  /* 0xff8000004fc77808 */ /* 0x000fe20005800000 */
[----:B------:R-:W-:Y:S01]  /*e0f0*/  FMUL.FTZ R41, R41, c[0x0][0x2ec] ;  /* 0x0000bb0029297a20 */ /* 0x000fe20000410000 */
[----:B------:R-:W1:Y:S01]  /*e100*/  MUFU.TANH R157, R157 ;  /* 0x0000009d009d7308 */ /* 0x000e620000002400 */
[C---:B--2---:R-:W-:Y:S01]  /*e110*/  FFMA.FTZ R73, R0.reuse, R131, R95 ;  /* 0x0000008300497223 */ /* 0x044fe2000001005f */
[----:B------:R-:W-:Y:S01]  /*e120*/  FSEL R107, R81, -INF , !P6 ;  /* 0xff800000516b7808 */ /* 0x000fe20007000000 */
[----:B----4-:R-:W-:Y:S01]  /*e130*/  FFMA.FTZ R141, R0, R64, R141 ;  /* 0x00000040008d7223 */ /* 0x010fe2000001008d */
[----:B------:R-:W-:Y:S01]  /*e140*/  FSEL R189, R149, -INF , !P0 ;  /* 0xff80000095bd7808 */ /* 0x000fe20004000000 */
[----:B------:R-:W-:Y:S01]  /*e150*/  FMUL.FTZ R42, R42, c[0x0][0x2ec] ;  /* 0x0000bb002a2a7a20 */ /* 0x000fe20000410000 */
[----:B------:R-:W-:Y:S01]  /*e160*/  FSEL R73, R73, -INF , !P5 ;  /* 0xff80000049497808 */ /* 0x000fe20006800000 */
[----:B------:R-:W-:Y:S01]  /*e170*/  FMUL.FTZ R8, R8, c[0x0][0x2ec] ;  /* 0x0000bb0008087a20 */ /* 0x000fe20000410000 */
[----:B------:R-:W-:Y:S01]  /*e180*/  MUFU.TANH R61, R61 ;  /* 0x0000003d003d7308 */ /* 0x000fe20000002400 */
[----:B------:R-:W-:Y:S01]  /*e190*/  ISETP.GE.AND P5, PT, R26, R50, PT ;  /* 0x000000321a00720c */ /* 0x000fe20003fa6270 */
[----:B---3--:R-:W-:Y:S01]  /*e1a0*/  FFMA.FTZ R155, R0, R12, R155 ;  /* 0x0000000c009b7223 */ /* 0x008fe2000001009b */
[-C--:B------:R-:W-:Y:S01]  /*e1b0*/  ISETP.GE.AND P3, PT, R140, R50.reuse, PT ;  /* 0x000000328c00720c */ /* 0x080fe20003f66270 */
[----:B------:R-:W-:Y:S01]  /*e1c0*/  FMUL.FTZ R10, R10, c[0x0][0x2ec] ;  /* 0x0000bb000a0a7a20 */ /* 0x000fe20000410000 */
[----:B------:R-:W-:Y:S01]  /*e1d0*/  FSEL R109, R109, -INF , !P5 ;  /* 0xff8000006d6d7808 */ /* 0x000fe20006800000 */
[----:B------:R-:W-:Y:S01]  /*e1e0*/  FMUL.FTZ R9, R9, c[0x0][0x2ec] ;  /* 0x0000bb0009097a20 */ /* 0x000fe20000410000 */
[-C--:B------:R-:W-:Y:S01]  /*e1f0*/  ISETP.GE.AND P5, PT, R138, R50.reuse, PT ;  /* 0x000000328a00720c */ /* 0x080fe20003fa6270 */
[----:B------:R-:W2:Y:S01]  /*e200*/  I2F R111, R84 ;  /* 0x00000054006f7306 */ /* 0x000ea20000201400 */
[----:B------:R-:W-:Y:S01]  /*e210*/  ISETP.GE.AND P6, PT, R74, R50, PT ;  /* 0x000000324a00720c */ /* 0x000fe20003fc6270 */
[----:B------:R-:W-:Y:S01]  /*e220*/  FMUL.FTZ R11, R11, c[0x0][0x2ec] ;  /* 0x0000bb000b0b7a20 */ /* 0x000fe20000410000 */
[----:B------:R-:W-:Y:S01]  /*e230*/  FSEL R147, R145, -INF , !P5 ;  /* 0xff80000091937808 */ /* 0x000fe20006800000 */
[----:B-1----:R-:W-:Y:S01]  /*e240*/  FFMA.FTZ R145, R0, R12, R157 ;  /* 0x0000000c00917223 */ /* 0x002fe2000001009d */
[----:B------:R-:W-:-:S02]  /*e250*/  FSEL R143, R143, -INF , !P1 ;  /* 0xff8000008f8f7808 */ /* 0x000fc40004800000 */
[----:B------:R-:W-:Y:S01]  /*e260*/  FSEL R149, R75, -INF , !P4 ;  /* 0xff8000004b957808 */ /* 0x000fe20006000000 */
[----:B------:R-:W-:Y:S01]  /*e270*/  I2F R63, R92 ;  /* 0x0000005c003f7306 */ /* 0x000fe20000201400 */
[----:B------:R-:W-:Y:S02]  /*e280*/  ISETP.GE.AND P1, PT, R74, R49, PT ;  /* 0x000000314a00720c */ /* 0x000fe40003f26270 */
[----:B------:R-:W-:Y:S02]  /*e290*/  ISETP.GE.AND P4, PT, R84, R50, PT ;  /* 0x000000325400720c */ /* 0x000fe40003f86270 */
[----:B------:R-:W-:Y:S01]  /*e2a0*/  FSEL R195, R141, -INF , !P3 ;  /* 0xff8000008dc37808 */ /* 0x000fe20005800000 */
[C---:B------:R-:W-:Y:S01]  /*e2b0*/  FFMA.FTZ R141, R0.reuse, R66, R151 ;  /* 0x00000042008d7223 */ /* 0x040fe20000010097 */
[----:B------:R-:W-:Y:S01]  /*e2c0*/  FSEL R187, R155, -INF , !P6 ;  /* 0xff8000009bbb7808 */ /* 0x000fe20007000000 */
[----:B------:R-:W1:Y:S01]  /*e2d0*/  MUFU.TANH R105, R56 ;  /* 0x0000003800697308 */ /* 0x000e620000002400 */
[----:B--2---:R-:W-:Y:S01]  /*e2e0*/  FFMA.FTZ R61, R0, R111, R61 ;  /* 0x0000006f003d7223 */ /* 0x004fe2000001003d */
[----:B------:R-:W-:-:S02]  /*e2f0*/  ISETP.GE.AND P6, PT, R92, R50, PT ;  /* 0x000000325c00720c */ /* 0x000fc40003fc6270 */
[----:B------:R-:W-:Y:S02]  /*e300*/  FSEL R145, R145, -INF , !P1 ;  /* 0xff80000091917808 */ /* 0x000fe40004800000 */
[----:B------:R-:W-:Y:S02]  /*e310*/  FSEL R133, R61, -INF , !P4 ;  /* 0xff8000003d857808 */ /* 0x000fe40006000000 */
[----:B------:R-:W-:Y:S01]  /*e320*/  I2F R95, R94 ;  /* 0x0000005e005f7306 */ /* 0x000fe20000201400 */
[----:B------:R-:W-:Y:S02]  /*e330*/  IADD3 R22, R2, 0x69, RZ ;  /* 0x0000006902167810 */ /* 0x000fe40007ffe0ff */
[----:B------:R-:W-:Y:S02]  /*e340*/  ISETP.GE.AND P1, PT, R92, R49, PT ;  /* 0x000000315c00720c */ /* 0x000fe40003f26270 */
[-C--:B------:R-:W-:Y:S02]  /*e350*/  ISETP.GE.AND P4, PT, R94, R50.reuse, PT ;  /* 0x000000325e00720c */ /* 0x080fe40003f86270 */
[----:B------:R-:W-:Y:S01]  /*e360*/  ISETP.GE.AND P2, PT, R128, R50, PT ;  /* 0x000000328000720c */ /* 0x000fe20003f46270 */
[----:B------:R-:W2:Y:S01]  /*e370*/  MUFU.TANH R58, R58 ;  /* 0x0000003a003a7308 */ /* 0x000ea20000002400 */
[----:B-1----:R-:W-:Y:S01]  /*e380*/  FFMA.FTZ R105, R0, R63, R105 ;  /* 0x0000003f00697223 */ /* 0x002fe20000010069 */
[----:B------:R-:W-:-:S02]  /*e390*/  IADD3 R20, R2, 0x71, RZ ;  /* 0x0000007102147810 */ /* 0x000fc40007ffe0ff */
[-C--:B------:R-:W-:Y:S02]  /*e3a0*/  ISETP.GE.AND P3, PT, R80, R50.reuse, PT ;  /* 0x000000325000720c */ /* 0x080fe40003f66270 */
[----:B------:R-:W-:Y:S02]  /*e3b0*/  FSEL R131, R105, -INF , !P6 ;  /* 0xff80000069837808 */ /* 0x000fe40007000000 */
[----:B------:R-:W1:Y:S01]  /*e3c0*/  MUFU.TANH R52, R52 ;  /* 0x0000003400347308 */ /* 0x000e620000002400 */
[-C--:B------:R-:W-:Y:S02]  /*e3d0*/  ISETP.GE.AND P5, PT, R96, R50.reuse, PT ;  /* 0x000000326000720c */ /* 0x080fe40003fa6270 */
[----:B------:R-:W-:Y:S02]  /*e3e0*/  FSEL R85, R85, -INF , !P2 ;  /* 0xff80000055557808 */ /* 0x000fe40005000000 */
[----:B------:R-:W-:Y:S02]  /*e3f0*/  IADD3 R56, R2, 0x61, RZ ;  /* 0x0000006102387810 */ /* 0x000fe40007ffe0ff */
[----:B------:R-:W-:Y:S01]  /*e400*/  ISETP.GE.AND P2, PT, R98, R50, PT ;  /* 0x000000326200720c */ /* 0x000fe20003f46270 */
[----:B------:R-:W3:Y:S01]  /*e410*/  I2F R18, R80 ;  /* 0x0000005000127306 */ /* 0x000ee20000201400 */
[----:B--2---:R-:W-:Y:S01]  /*e420*/  FFMA.FTZ R58, R0, R63, R58 ;  /* 0x0000003f003a7223 */ /* 0x004fe2000001003a */
[----:B------:R-:W-:-:S02]  /*e430*/  ISETP.GE.AND P0, PT, R80, R49, PT ;  /* 0x000000315000720c */ /* 0x000fc40003f06270 */
[----:B------:R-:W-:Y:S02]  /*e440*/  FSEL R207, R207, -INF , !P2 ;  /* 0xff800000cfcf7808 */ /* 0x000fe40005000000 */
[----:B------:R-:W-:Y:S02]  /*e450*/  FSEL R113, R58, -INF , !P1 ;  /* 0xff8000003a717808 */ /* 0x000fe40004800000 */
[----:B------:R-:W-:Y:S01]  /*e460*/  MUFU.TANH R67, R67 ;  /* 0x0000004300437308 */ /* 0x000fe20000002400 */
[----:B-1----:R-:W-:Y:S01]  /*e470*/  FFMA.FTZ R52, R0, R95, R52 ;  /* 0x0000005f00347223 */ /* 0x002fe20000010034 */
[----:B------:R-:W-:Y:S02]  /*e480*/  ISETP.GE.AND P1, PT, R22, R49, PT ;  /* 0x000000311600720c */ /* 0x000fe40003f26270 */
[----:B------:R-:W-:Y:S02]  /*e490*/  IADD3 R26, R2, 0x70, RZ ;  /* 0x00000070021a7810 */ /* 0x000fe40007ffe0ff */
[----:B------:R-:W-:-:S02]  /*e4a0*/  FSEL R105, R52, -INF , !P4 ;  /* 0xff80000034697808 */ /* 0x000fc40006000000 */
[----:B------:R-:W1:Y:S01]  /*e4b0*/  I2F R62, R96 ;  /* 0x00000060003e7306 */ /* 0x000e620000201400 */
[----:B---3--:R-:W-:Y:S01]  /*e4c0*/  FFMA.FTZ R151, R0, R18, R153 ;  /* 0x0000001200977223 */ /* 0x008fe20000010099 */
[----:B------:R-:W-:Y:S01]  /*e4d0*/  ISETP.GE.AND P4, PT, R22, R50, PT ;  /* 0x000000321600720c */ /* 0x000fe20003f86270 */
[----:B------:R-:W-:Y:S01]  /*e4e0*/  FFMA.FTZ R139, R0, R18, R159 ;  /* 0x00000012008b7223 */ /* 0x000fe2000001009f */
[-C--:B------:R-:W-:Y:S02]  /*e4f0*/  ISETP.GE.AND P2, PT, R72, R49.reuse, PT ;  /* 0x000000314800720c */ /* 0x080fe40003f46270 */
[----:B------:R-:W-:Y:S02]  /*e500*/  FSEL R151, R151, -INF , !P3 ;  /* 0xff80000097977808 */ /* 0x000fe40005800000 */
[----:B------:R-:W2:Y:S01]  /*e510*/  MUFU.TANH R82, R82 ;  /* 0x0000005200527308 */ /* 0x000ea20000002400 */
[----:B------:R-:W-:Y:S02]  /*e520*/  ISETP.GE.AND P3, PT, R86, R49, PT ;  /* 0x000000315600720c */ /* 0x000fe40003f66270 */
[----:B------:R-:W-:-:S02]  /*e530*/  FSEL R139, R139, -INF , !P0 ;  /* 0xff8000008b8b7808 */ /* 0x000fc40004000000 */
[----:B------:R-:W-:Y:S02]  /*e540*/  ISETP.GE.AND P0, PT, R84, R49, PT ;  /* 0x000000315400720c */ /* 0x000fe40003f06270 */
[----:B------:R-:W-:Y:S01]  /*e550*/  IADD3 R16, R2, 0x78, RZ ;  /* 0x0000007802107810 */ /* 0x000fe20007ffe0ff */
[----:B------:R-:W3:Y:S01]  /*e560*/  I2F R93, R86 ;  /* 0x00000056005d7306 */ /* 0x000ee20000201400 */
[----:B-1----:R-:W-:Y:S01]  /*e570*/  FFMA.FTZ R67, R0, R62, R67 ;  /* 0x0000003e00437223 */ /* 0x002fe20000010043 */
[-C--:B------:R-:W-:Y:S02]  /*e580*/  ISETP.GE.AND P6, PT, R56, R50.reuse, PT ;  /* 0x000000323800720c */ /* 0x080fe40003fc6270 */
[----:B------:R-:W-:Y:S02]  /*e590*/  IADD3 R159, R166, 0x800, RZ ;  /* 0x00000800a69f7810 */ /* 0x000fe40007ffe0ff */
[----:B------:R-:W-:Y:S02]  /*e5a0*/  FSEL R135, R67, -INF , !P5 ;  /* 0xff80000043877808 */ /* 0x000fe40006800000 */
[----:B------:R-:W1:Y:S01]  /*e5b0*/  MUFU.TANH R24, R24 ;  /* 0x0000001800187308 */ /* 0x000e620000002400 */
[----:B--2---:R-:W-:Y:S01]  /*e5c0*/  FFMA.FTZ R82, R0, R111, R82 ;  /* 0x0000006f00527223 */ /* 0x004fe20000010052 */
[----:B------:R-:W-:-:S02]  /*e5d0*/  ISETP.GE.AND P5, PT, R86, R50, PT ;  /* 0x000000325600720c */ /* 0x000fc40003fa6270 */
[----:B------:R-:W-:Y:S02]  /*e5e0*/  IADD3 R157, R166, 0x1800, RZ ;  /* 0x00001800a69d7810 */ /* 0x000fe40007ffe0ff */
[----:B------:R-:W-:Y:S02]  /*e5f0*/  FSEL R115, R82, -INF , !P0 ;  /* 0xff80000052737808 */ /* 0x000fe40004000000 */
[----:B------:R-:W2:Y:S01]  /*e600*/  MUFU.TANH R25, R25 ;  /* 0x0000001900197308 */ /* 0x000ea20000002400 */
[----:B---3--:R-:W-:Y:S01]  /*e610*/  FFMA.FTZ R30, R0, R93, R30 ;  /* 0x0000005d001e7223 */ /* 0x008fe2000001001e */
[----:B------:R-:W-:Y:S02]  /*e620*/  ISETP.GE.AND P0, PT, R94, R49, PT ;  /* 0x000000315e00720c */ /* 0x000fe40003f06270 */
[----:B------:R-:W-:Y:S02]  /*e630*/  IADD3 R155, R166, 0x2800, RZ ;  /* 0x00002800a69b7810 */ /* 0x000fe40007ffe0ff */
[----:B------:R-:W-:-:S02]  /*e640*/  FSEL R129, R30, -INF , !P5 ;  /* 0xff8000001e817808 */ /* 0x000fc40006800000 */
[----:B------:R-:W-:Y:S01]  /*e650*/  I2F R213, R28 ;  /* 0x0000001c00d57306 */ /* 0x000fe20000201400 */
[----:B-1----:R-:W-:Y:S01]  /*e660*/  FFMA.FTZ R111, R0, R93, R24 ;  /* 0x0000005d006f7223 */ /* 0x002fe20000010018 */
[----:B------:R-:W-:Y:S02]  /*e670*/  ISETP.GE.AND P5, PT, R28, R50, PT ;  /* 0x000000321c00720c */ /* 0x000fe40003fa6270 */
        /* <DEDUP_REMOVED lines=8> */
[----:B------:R-:W-:-:S04]  /*e700*/  ISETP.GE.AND P2, PT, R70, R49, PT ;  /* 0x000000314600720c */ /* 0x000fc80003f46270 */
[----:B------:R-:W-:Y:S02]  /*e710*/  FSEL R141, R141, -INF , !P2 ;  /* 0xff8000008d8d7808 */ /* 0x000fe40005000000 */
[----:B------:R-:W-:Y:S01]  /*e720*/  ISETP.GE.AND P2, PT, R96, R49, PT ;  /* 0x000000316000720c */ /* 0x000fe20003f46270 */
[----:B------:R-:W3:Y:S01]  /*e730*/  MUFU.TANH R103, R103 ;  /* 0x0000006700677308 */ /* 0x000ee20000002400 */
[----:B-1----:R-:W-:-:S05]  /*e740*/  FFMA.FTZ R67, R0, R213, R18 ;  /* 0x000000d500437223 */ /* 0x002fca0000010012 */
[----:B------:R-:W-:Y:S02]  /*e750*/  FSEL R67, R67, -INF , !P5 ;  /* 0xff80000043437808 */ /* 0x000fe40006800000 */
[----:B------:R-:W-:Y:S01]  /*e760*/  I2F R31, R22 ;  /* 0x00000016001f7306 */ /* 0x000fe20000201400 */
[----:B--2---:R-:W-:Y:S01]  /*e770*/  FFMA.FTZ R54, R0, R95, R54 ;  /* 0x0000005f00367223 */ /* 0x004fe20000010036 */
[----:B------:R-:W-:-:S04]  /*e780*/  ISETP.GE.AND P5, PT, R20, R49, PT ;  /* 0x000000311400720c */ /* 0x000fc80003fa6270 */
[----:B------:R-:W-:Y:S02]  /*e790*/  FSEL R61, R54, -INF , !P0 ;  /* 0xff800000363d7808 */ /* 0x000fe40004000000 */
[----:B------:R-:W-:Y:S01]  /*e7a0*/  I2F R21, R20 ;  /* 0x0000001400157306 */ /* 0x000fe20000201400 */
[----:B---3--:R-:W-:Y:S01]  /*e7b0*/  FFMA.FTZ R103, R0, R62, R103 ;  /* 0x0000003e00677223 */ /* 0x008fe20000010067 */
[----:B------:R-:W-:-:S04]  /*e7c0*/  ISETP.GE.AND P0, PT, R26, R50, PT ;  /* 0x000000321a00720c */ /* 0x000fc80003f06270 */
[----:B------:R-:W-:Y:S02]  /*e7d0*/  FSEL R117, R103, -INF , !P2 ;  /* 0xff80000067757808 */ /* 0x000fe40005000000 */
[----:B------:R-:W1:Y:S01]  /*e7e0*/  MUFU.TANH R22, R43 ;  /* 0x0000002b00167308 */ /* 0x000e620000002400 */
[-C--:B------:R-:W-:Y:S02]  /*e7f0*/  ISETP.GE.AND P2, PT, R56, R49.reuse, PT ;  /* 0x000000313800720c */ /* 0x080fe40003f46270 */
[----:B------:R-:W-:Y:S02]  /*e800*/  P2R R18, PR, RZ, 0x1 ;  /* 0x00000001ff127803 */ /* 0x000fe40000000000 */
[----:B------:R-:W-:-:S03]  /*e810*/  ISETP.GE.AND P0, PT, R26, R49, PT ;  /* 0x000000311a00720c */ /* 0x000fc60003f06270 */
[----:B------:R-:W-:Y:S08]  /*e820*/  I2F R29, R56 ;  /* 0x00000038001d7306 */ /* 0x000ff00000201400 */
[----:B------:R-:W2:Y:S01]  /*e830*/  MUFU.TANH R59, R59 ;  /* 0x0000003b003b7308 */ /* 0x000ea20000002400 */
[----:B-1----:R-:W-:-:S07]  /*e840*/  FFMA.FTZ R22, R0, R21, R22 ;  /* 0x0000001500167223 */ /* 0x002fce0000010016 */
[----:B------:R-:W1:Y:S08]  /*e850*/  MUFU.TANH R55, R55 ;  /* 0x0000003700377308 */ /* 0x000e700000002400 */
[----:B------:R1:W3:Y:S01]  /*e860*/  MUFU.TANH R12, R45 ;  /* 0x0000002d000c7308 */ /* 0x0002e20000002400 */
[----:B--2---:R-:W-:-:S05]  /*e870*/  FFMA.FTZ R59, R0, R29, R59 ;  /* 0x0000001d003b7223 */ /* 0x004fca000001003b */
[----:B------:R-:W-:Y:S02]  /*e880*/  FSEL R103, R59, -INF , !P6 ;  /* 0xff8000003b677808 */ /* 0x000fe40007000000 */
[----:B------:R-:W-:Y:S01]  /*e890*/  I2F R77, R26 ;  /* 0x0000001a004d7306 */ /* 0x000fe20000201400 */
[----:B------:R-:W-:-:S07]  /*e8a0*/  ISETP.GE.AND P6, PT, R16, R50, PT ;  /* 0x000000321000720c */ /* 0x000fce0003fc6270 */
[----:B------:R-:W2:Y:S01]  /*e8b0*/  MUFU.TANH R15, R15 ;  /* 0x0000000f000f7308 */ /* 0x000ea20000002400 */
[----:B-1----:R-:W-:Y:S01]  /*e8c0*/  FFMA.FTZ R45, R0, R29, R55 ;  /* 0x0000001d002d7223 */ /* 0x002fe20000010037 */
[----:B------:R-:W-:Y:S01]  /*e8d0*/  FSEL R29, R22, -INF , !P5 ;  /* 0xff800000161d7808 */ /* 0x000fe20006800000 */
[----:B---3--:R-:W-:Y:S01]  /*e8e0*/  FFMA.FTZ R12, R0, R31, R12 ;  /* 0x0000001f000c7223 */ /* 0x008fe2000001000c */
[----:B------:R-:W-:Y:S02]  /*e8f0*/  ISETP.GE.AND P5, PT, R48, 0x2, PT ;  /* 0x000000023000780c */ /* 0x000fe40003fa6270 */
[----:B------:R-:W-:Y:S02]  /*e900*/  FSEL R45, R45, -INF , !P2 ;  /* 0xff8000002d2d7808 */ /* 0x000fe40005000000 */
[----:B------:R-:W1:Y:S01]  /*e910*/  MUFU.TANH R40, R40 ;  /* 0x0000002800287308 */ /* 0x000e620000002400 */
[----:B------:R-:W-:Y:S02]  /*e920*/  FSEL R63, R12, -INF , !P4 ;  /* 0xff8000000c3f7808 */ /* 0x000fe40006000000 */
[----:B------:R-:W-:-:S02]  /*e930*/  ISETP.GE.AND P2, PT, R20, R50, PT ;  /* 0x000000321400720c */ /* 0x000fc40003f46270 */
[----:B------:R-:W-:-:S03]  /*e940*/  ISETP.NE.AND P4, PT, R18, RZ, PT ;  /* 0x000000ff1200720c */ /* 0x000fc60003f85270 */
[----:B------:R-:W3:Y:S01]  /*e950*/  MUFU.TANH R24, R41 ;  /* 0x0000002900187308 */ /* 0x000ee20000002400 */
[----:B--2---:R-:W-:-:S07]  /*e960*/  FFMA.FTZ R15, R0, R31, R15 ;  /* 0x0000001f000f7223 */ /* 0x004fce000001000f */
[----:B------:R-:W2:Y:S01]  /*e970*/  MUFU.TANH R28, R42 ;  /* 0x0000002a001c7308 */ /* 0x000ea20000002400 */
[----:B-1----:R-:W-:-:S05]  /*e980*/  FFMA.FTZ R38, R0, R77, R40 ;  /* 0x0000004d00267223 */ /* 0x002fca0000010028 */
[----:B------:R-:W-:Y:S02]  /*e990*/  FSEL R38, R38, -INF , !P4 ;  /* 0xff80000026267808 */ /* 0x000fe40006000000 */
[----:B------:R-:W1:Y:S01]  /*e9a0*/  MUFU.TANH R14, R14 ;  /* 0x0000000e000e7308 */ /* 0x000e620000002400 */
[----:B---3--:R-:W-:Y:S01]  /*e9b0*/  FFMA.FTZ R24, R0, R21, R24 ;  /* 0x0000001500187223 */ /* 0x008fe20000010018 */
[----:B------:R-:W-:Y:S02]  /*e9c0*/  FSEL R41, R15, -INF , !P1 ;  /* 0xff8000000f297808 */ /* 0x000fe40004800000 */
[-C--:B------:R-:W-:Y:S02]  /*e9d0*/  ISETP.GE.AND P4, PT, R2, R50.reuse, PT ;  /* 0x000000320200720c */ /* 0x080fe40003f86270 */
[----:B------:R-:W-:Y:S02]  /*e9e0*/  FSEL R37, R24, -INF , !P2 ;  /* 0xff80000018257808 */ /* 0x000fe40005000000 */
[----:B------:R-:W-:Y:S01]  /*e9f0*/  I2F R25, R16 ;  /* 0x0000001000197306 */ /* 0x000fe20000201400 */
[----:B--2---:R-:W-:Y:S01]  /*ea00*/  FFMA.FTZ R28, R0, R77, R28 ;  /* 0x0000004d001c7223 */ /* 0x004fe2000001001c */
[----:B------:R-:W-:Y:S01]  /*ea10*/  ISETP.GE.AND P1, PT, R2, R49, PT ;  /* 0x000000310200720c */ /* 0x000fe20003f26270 */
[----:B------:R-:W-:Y:S01]  /*ea20*/  FFMA.FTZ R2, R0, R51, R104 ;  /* 0x0000003300027223 */ /* 0x000fe20000010068 */
[----:B------:R-:W-:-:S02]  /*ea30*/  ISETP.GE.AND P2, PT, R6, R50, PT ;  /* 0x000000320600720c */ /* 0x000fc40003f46270 */
[----:B------:R-:W-:Y:S02]  /*ea40*/  FSEL R31, R28, -INF , !P0 ;  /* 0xff8000001c1f7808 */ /* 0x000fe40004000000 */
[----:B------:R2:W-:Y:S01]  /*ea50*/  I2F R53, R6 ;  /* 0x0000000600357306 */ /* 0x0005e20000201400 */
[----:B-1----:R-:W-:Y:S01]  /*ea60*/  FFMA.FTZ R14, R0, R213, R14 ;  /* 0x000000d5000e7223 */ /* 0x002fe2000001000e */
[----:B------:R-:W-:Y:S01]  /*ea70*/  BAR.SYNC.DEFER_BLOCKING 0x0 ;  /* 0x0000000000007b1d */ /* 0x000fe20000010000 */
[-C--:B------:R-:W-:Y:S02]  /*ea80*/  ISETP.GE.AND P0, PT, R6, R49.reuse, PT ;  /* 0x000000310600720c */ /* 0x080fe40003f06270 */
[----:B------:R-:W-:Y:S02]  /*ea90*/  FSEL R2, R2, -INF , !P4 ;  /* 0xff80000002027808 */ /* 0x000fe40006000000 */
[----:B------:R-:W-:Y:S01]  /*eaa0*/  FSEL R43, R14, -INF , !P3 ;  /* 0xff8000000e2b7808 */ /* 0x000fe20005800000 */
[----:B------:R-:W1:Y:S01]  /*eab0*/  MUFU.TANH R8, R8 ;  /* 0x0000000800087308 */ /* 0x000e620000002400 */
[----:B------:R-:W-:-:S07]  /*eac0*/  ISETP.GE.AND P3, PT, R16, R49, PT ;  /* 0x000000311000720c */ /* 0x000fce0003f66270 */
[----:B------:R-:W3:Y:S01]  /*ead0*/  MUFU.TANH R10, R10 ;  /* 0x0000000a000a7308 */ /* 0x000ee20000002400 */
[----:B--2---:R-:W-:-:S05]  /*eae0*/  FFMA.FTZ R6, R0, R51, R112 ;  /* 0x0000003300067223 */ /* 0x004fca0000010070 */
[----:B------:R-:W-:Y:S02]  /*eaf0*/  FSEL R6, R6, -INF , !P1 ;  /* 0xff80000006067808 */ /* 0x000fe40004800000 */
[----:B------:R-:W2:Y:S01]  /*eb00*/  MUFU.TANH R9, R9 ;  /* 0x0000000900097308 */ /* 0x000ea20000002400 */
[----:B-1----:R-:W-:-:S05]  /*eb10*/  FFMA.FTZ R8, R0, R25, R8 ;  /* 0x0000001900087223 */ /* 0x002fca0000010008 */
[----:B------:R-:W-:Y:S02]  /*eb20*/  FSEL R36, R8, -INF , !P6 ;  /* 0xff80000008247808 */ /* 0x000fe40007000000 */
[----:B------:R-:W1:Y:S01]  /*eb30*/  MUFU.TANH R11, R11 ;  /* 0x0000000b000b7308 */ /* 0x000e620000002400 */
[----:B---3--:R-:W-:-:S05]  /*eb40*/  FFMA.FTZ R10, R0, R25, R10 ;  /* 0x00000019000a7223 */ /* 0x008fca000001000a */
[----:B------:R-:W-:Y:S01]  /*eb50*/  FSEL R21, R10, -INF , !P3 ;  /* 0xff8000000a157808 */ /* 0x000fe20005800000 */
[----:B--2---:R-:W-:-:S05]  /*eb60*/  FFMA.FTZ R9, R0, R53, R9 ;  /* 0x0000003500097223 */ /* 0x004fca0000010009 */
[----:B------:R-:W-:Y:S01]  /*eb70*/  FSEL R35, R9, -INF , !P2 ;  /* 0xff80000009237808 */ /* 0x000fe20005000000 */
[----:B-1----:R-:W-:-:S05]  /*eb80*/  FFMA.FTZ R20, R0, R53, R11 ;  /* 0x0000003500147223 */ /* 0x002fca000001000b */
        /* <DEDUP_REMOVED lines=46> */
[----:B------:R-:W-:Y:S01]  /*ee70*/  MOV R8, c[0x0][0x2d0] ;  /* 0x0000b40000087a02 */ /* 0x000fe20000000f00 */
[----:B------:R-:W-:-:S04]  /*ee80*/  IMAD.IADD R3, R3, 0x1, -R7 ;  /* 0x0000000103037824 */ /* 0x000fc800078e0a07 */
        /* <DEDUP_REMOVED lines=14> */
.L_x_6964:
[----:B------:R-:W-:-:S05]  /*ef70*/  IMAD.MOV.U32 R12, RZ, RZ, c[0x0][0x198] ;  /* 0x00006600ff0c7624 */ /* 0x000fca00078e00ff */
[----:B------:R-:W-:-:S04]  /*ef80*/  LEA R12, -R12, RZ, 0x7 ;  /* 0x000000ff0c0c7211 */ /* 0x000fc800078e39ff */
[----:B------:R-:W-:Y:S02]  /*ef90*/  SHF.R.S32.HI R11, RZ, 0x1f, R12 ;  /* 0x0000001fff0b7819 */ /* 0x000fe4000001140c */
.L_x_6965:
        /* <DEDUP_REMOVED lines=12> */
[----:B------:R-:W-:-:S04]  /*f060*/  @!P0 IMAD.WIDE.U32 R52, R52, 0x50, R14 ;  /* 0x0000005034348825 */ /* 0x000fc800078e000e */
[----:B------:R-:W-:Y:S01]  /*f070*/  @!P0 IMAD.WIDE.U32 R32, R32, 0x60, R14 ;  /* 0x0000006020208825 */ /* 0x000fe200078e000e */
[----:B------:R-:W-:-:S03]  /*f080*/  @!P0 LEA R15, P1, R7, R124, 0x5 ;  /* 0x0000007c070f8211 */ /* 0x000fc600078228ff */
[----:B------:R-:W-:Y:S02]  /*f090*/  @!P0 IMAD.MOV.U32 R3, RZ, RZ, c[0x0][0x19c] ;  /* 0x00006700ff038624 */ /* 0x000fe400078e00ff */
[----:B------:R-:W-:Y:S02]  /*f0a0*/  @!P0 IMAD.MOV.U32 R9, RZ, RZ, c[0x0][0x198] ;  /* 0x00006600ff098624 */ /* 0x000fe400078e00ff */
[----:B------:R-:W-:Y:S01]  /*f0b0*/  @!P0 IMAD.MOV.U32 R8, RZ, RZ, c[0x0][0x19c] ;  /* 0x00006700ff088624 */ /* 0x000fe200078e00ff */
[----:B------:R-:W-:Y:S01]  /*f0c0*/  @!P0 LEA.HI.X R14, R7, R127, R3, 0x5, P1 ;  /* 0x0000007f070e8211 */ /* 0x000fe200008f2c03 */
[----:B------:R-:W-:Y:S01]  /*f0d0*/  @!P0 IMAD.MOV.U32 R55, RZ, RZ, c[0x0][0x198] ;  /* 0x00006600ff378624 */ /* 0x000fe200078e00ff */
[----:B------:R-:W-:Y:S01]  /*f0e0*/  @!P0 LEA R25, P2, R9, R124, 0x6 ;  /* 0x0000007c09198211 */ /* 0x000fe200078430ff */
[----:B------:R-:W-:Y:S01]  /*f0f0*/  @!P0 IMAD.MOV.U32 R126, RZ, RZ, R124 ;  /* 0x000000ffff7e8224 */ /* 0x000fe200078e007c */
[----:B------:R-:W-:Y:S01]  /*f100*/  @!P0 IADD3 R18, P1, R12, R52, RZ ;  /* 0x000000340c128210 */ /* 0x000fe20007f3e0ff */
[----:B------:R-:W-:-:S02]  /*f110*/  @!P0 IMAD.MOV.U32 R7, RZ, RZ, c[0x0][0x19c] ;  /* 0x00006700ff078624 */ /* 0x000fc400078e00ff */
[----:B------:R-:W-:Y:S02]  /*f120*/  @!P0 IMAD R8, R8, 0x50, RZ ;  /* 0x0000005008088824 */ /* 0x000fe400078e02ff */
[----:B------:R-:W-:Y:S01]  /*f130*/  @!P0 IMAD.WIDE.U32 R54, R55, 0x30, R126 ;  /* 0x0000003037368825 */ /* 0x000fe200078e007e */
[----:B------:R-:W-:Y:S02]  /*f140*/  @!P0 LEA.HI.X R22, R9, R127, R7, 0x6, P2 ;  /* 0x0000007f09168211 */ /* 0x000fe400010f3407 */
[----:B------:R-:W-:Y:S01]  /*f150*/  @!P0 IADD3.X R9, R11, R53, R8, P1, !PT ;  /* 0x000000350b098210 */ /* 0x000fe20000ffe408 */
[----:B------:R-:W-:Y:S01]  /*f160*/  @!P0 IMAD.MOV.U32 R10, RZ, RZ, c[0x0][0x19c] ;  /* 0x00006700ff0a8624 */ /* 0x000fe200078e00ff */
[C---:B------:R-:W-:Y:S01]  /*f170*/  @!P0 IADD3 R15, P2, R12.reuse, R15, RZ ;  /* 0x0000000f0c0f8210 */ /* 0x040fe20007f5e0ff */
[----:B------:R-:W-:Y:S01]  /*f180*/  @!P0 IMAD R8, R3, 0x60, RZ ;  /* 0x0000006003088824 */ /* 0x000fe200078e02ff */
[----:B------:R-:W-:Y:S01]  /*f190*/  @!P0 IADD3 R3, P1, R12, R32, RZ ;  /* 0x000000200c038210 */ /* 0x000fe20007f3e0ff */
[----:B------:R-:W-:Y:S01]  /*f1a0*/  @!P0 IMAD R10, R10, 0x30, RZ ;  /* 0x000000300a0a8824 */ /* 0x000fe200078e02ff */
[C---:B------:R-:W-:Y:S01]  /*f1b0*/  @!P0 IADD3 R16, P3, R12.reuse, R54, RZ ;  /* 0x000000360c108210 */ /* 0x040fe20007f7e0ff */
[----:B------:R-:W-:Y:S01]  /*f1c0*/  @!P0 IMAD.X R14, R11, 0x1, R14, P2 ;  /* 0x000000010b0e8824 */ /* 0x000fe200010e060e */
[----:B------:R-:W-:-:S02]  /*f1d0*/  @!P0 LEA R32, P4, R12, R182, 0x1 ;  /* 0x000000b60c208211 */ /* 0x000fc400078808ff */
[C---:B------:R-:W-:Y:S02]  /*f1e0*/  @!P0 IADD3.X R8, R11.reuse, R8, R33, P1, !PT ;  /* 0x000000080b088210 */ /* 0x040fe40000ffe421 */
[----:B------:R-:W-:Y:S02]  /*f1f0*/  @!P0 IADD3.X R7, R11, R55, R10, P3, !PT ;  /* 0x000000370b078210 */ /* 0x000fe40001ffe40a */
[C---:B------:R-:W-:Y:S02]  /*f200*/  @!P0 IADD3 R25, P1, R12.reuse, R25, RZ ;  /* 0x000000190c198210 */ /* 0x040fe40007f3e0ff */
[----:B------:R-:W-:Y:S02]  /*f210*/  @!P0 LEA R52, P3, R15, c[0x0][0x168], 0x1 ;  /* 0x00005a000f348a11 */ /* 0x000fe400078608ff */
[----:B------:R-:W-:Y:S01]  /*f220*/  @!P0 LEA.HI.X R33, R12, R181, R11, 0x1, P4 ;  /* 0x000000b50c218211 */ /* 0x000fe200020f0c0b */
[----:B------:R-:W-:Y:S01]  /*f230*/  @!P0 IMAD.X R22, R11, 0x1, R22, P1 ;  /* 0x000000010b168824 */ /* 0x000fe200008e0616 */
        /* <DEDUP_REMOVED lines=58> */
.L_x_6967:
[----:B------:R-:W-:Y:S05]  /*f5e0*/  BSYNC B0 ;  /* 0x0000000000007941 */ /* 0x000fea0003800000 */
.L_x_6966:
[----:B------:R-:W0:Y:S01]  /*f5f0*/  LDGDEPBAR ;  /* 0x00000000000079af */ /* 0x000e220000000000 */
[----:B------:R-:W-:-:S04]  /*f600*/  LEA R182, P0, R12, R182, 0x1 ;  /* 0x000000b60cb67211 */ /* 0x000fc800078008ff */
[----:B------:R-:W-:Y:S02]  /*f610*/  LEA.HI.X R181, R12, R181, R11, 0x1, P0 ;  /* 0x000000b50cb57211 */ /* 0x000fe400000f0c0b */
.L_x_6963:
        /* <DEDUP_REMOVED lines=63> */
[----:B------:R-:W2:Y:S03]  /*fa10*/  SHFL.BFLY PT, R10, R7, 0x2, 0x1f ;  /* 0x0c401f00070a7f89 */ /* 0x000ea600000e0000 */
[----:B------:R-:W-:Y:S01]  /*fa20*/  IADD3 R162, R4, R164, RZ ;  /* 0x000000a404a27210 */ /* 0x000fe20007ffe0ff */
[----:B------:R-:W3:Y:S04]  /*fa30*/  SHFL.BFLY PT, R8, R9, 0x2, 0x1f ;  /* 0x0c401f0009087f89 */ /* 0x000ee800000e0000 */
[----:B------:R-:W-:Y:S01]  /*fa40*/  LDSM.16.MT88.4 R92, [R164+0x6000] ;  /* 0x00600000a45c783b */ /* 0x000fe20000004200 */
[----:B--2---:R-:W-:-:S02]  /*fa50*/  FMNMX.FTZ R10, R7, R10, !PT ;  /* 0x0000000a070a7209 */ /* 0x004fc40007810000 */
[----:B---3--:R-:W-:-:S03]  /*fa60*/  FMNMX.FTZ R8, R9, R8, !PT ;  /* 0x0000000809087209 */ /* 0x008fc60007810000 */
[----:B------:R-:W2:Y:S04]  /*fa70*/  SHFL.BFLY PT, R3, R10, 0x1, 0x1f ;  /* 0x0c201f000a037f89 */ /* 0x000ea800000e0000 */
[----:B------:R-:W3:Y:S01]  /*fa80*/  SHFL.BFLY PT, R7, R8, 0x1, 0x1f ;  /* 0x0c201f0008077f89 */ /* 0x000ee200000e0000 */
[----:B--2---:R-:W-:-:S04]  /*fa90*/  FMNMX.FTZ R3, R10, R3, !PT ;  /* 0x000000030a037209 */ /* 0x004fc80007810000 */
[C---:B------:R-:W-:Y:S01]  /*faa0*/  FSETP.NEU.FTZ.AND P0, PT, R3.reuse, -INF , PT ;  /* 0xff8000000300780b */ /* 0x040fe20003f1d000 */
[----:B------:R-:W-:-:S05]  /*fab0*/  FMUL.FTZ R42, R3, c[0x0][0x23c] ;  /* 0x00008f00032a7a20 */ /* 0x000fca0000410000 */
[----:B------:R-:W-:-:S05]  /*fac0*/  FSEL R42, R42, RZ, P0 ;  /* 0x000000ff2a2a7208 */ /* 0x000fca0000000000 */
[--C-:B------:R-:W-:Y:S01]  /*fad0*/  FFMA.FTZ R51, R2, c[0x0][0x23c], -R42.reuse ;  /* 0x00008f0002337a23 */ /* 0x100fe2000001082a */
[----:B---3--:R-:W-:Y:S01]  /*fae0*/  FMNMX.FTZ R2, R8, R7, !PT ;  /* 0x0000000708027209 */ /* 0x008fe20007810000 */
[--C-:B------:R-:W-:Y:S02]  /*faf0*/  FFMA.FTZ R30, R87, c[0x0][0x23c], -R42.reuse ;  /* 0x00008f00571e7a23 */ /* 0x100fe4000001082a */
[--C-:B-1----:R-:W-:Y:S01]  /*fb00*/  FFMA.FTZ R25, R85, c[0x0][0x23c], -R42.reuse ;  /* 0x00008f0055197a23 */ /* 0x102fe2000001082a */
[C---:B------:R-:W-:Y:S01]  /*fb10*/  FSETP.NEU.FTZ.AND P0, PT, R2.reuse, -INF , PT ;  /* 0xff8000000200780b */ /* 0x040fe20003f1d000 */
[----:B------:R-:W1:Y:S01]  /*fb20*/  LDSM.16.MT88.4 R84, [R162+0x6000] ;  /* 0x00600000a254783b */ /* 0x000e620000004200 */
[----:B------:R-:W-:Y:S01]  /*fb30*/  FMUL.FTZ R22, R2, c[0x0][0x23c] ;  /* 0x00008f0002167a20 */ /* 0x000fe20000410000 */
[----:B------:R-:W-:Y:S01]  /*fb40*/  MUFU.EX2 R51, R51 ;  /* 0x0000003300337308 */ /* 0x000fe20000000800 */
[--C-:B------:R-:W-:Y:S01]  /*fb50*/  FFMA.FTZ R40, R161, c[0x0][0x23c], -R42.reuse ;  /* 0x00008f00a1287a23 */ /* 0x100fe2000001082a */
[----:B------:R-:W-:Y:S01]  /*fb60*/  IADD3 R161, R5, R164, RZ ;  /* 0x000000a405a17210 */ /* 0x000fe20007ffe0ff */
[--C-:B------:R-:W-:Y:S01]  /*fb70*/  FFMA.FTZ R46, R71, c[0x0][0x23c], -R42.reuse ;  /* 0x00008f00472e7a23 */ /* 0x100fe2000001082a */
[----:B------:R-:W-:Y:S01]  /*fb80*/  FSEL R22, R22, RZ, P0 ;  /* 0x000000ff16167208 */ /* 0x000fe20000000000 */
[----:B------:R-:W-:Y:S01]  /*fb90*/  FFMA.FTZ R47, R211, c[0x0][0x23c], -R42 ;  /* 0x00008f00d32f7a23 */ /* 0x000fe2000001082a */
[----:B------:R-:W-:Y:S01]  /*fba0*/  IADD3 R160, R4, R161, RZ ;  /* 0x000000a104a07210 */ /* 0x000fe20007ffe0ff */
[----:B------:R-:W2:Y:S01]  /*fbb0*/  LDSM.16.MT88.4 R76, [R161+0x6000] ;  /* 0x00600000a14c783b */ /* 0x000ea20000004200 */
[----:B------:R-:W-:Y:S01]  /*fbc0*/  MUFU.EX2 R40, R40 ;  /* 0x0000002800287308 */ /* 0x000fe20000000800 */
[----:B------:R-:W-:-:S02]  /*fbd0*/  FFMA.FTZ R53, R6, c[0x0][0x23c], -R22 ;  /* 0x00008f0006357a23 */ /* 0x000fc40000010816 */
[--C-:B------:R-:W-:Y:S01]  /*fbe0*/  FFMA.FTZ R52, R19, c[0x0][0x23c], -R22.reuse ;  /* 0x00008f0013347a23 */ /* 0x100fe20000010816 */
[----:B------:R-:W3:Y:S01]  /*fbf0*/  LDSM.16.MT88.4 R4, [R160+0x6000] ;  /* 0x00600000a004783b */ /* 0x000ee20000004200 */
[--C-:B------:R-:W-:Y:S02]  /*fc00*/  FFMA.FTZ R44, R69, c[0x0][0x23c], -R22.reuse ;  /* 0x00008f00452c7a23 */ /* 0x100fe40000010816 */
[--C-:B------:R-:W-:Y:S01]  /*fc10*/  FFMA.FTZ R39, R27, c[0x0][0x23c], -R22.reuse ;  /* 0x00008f001b277a23 */ /* 0x100fe20000010816 */
[----:B------:R-:W4:Y:S01]  /*fc20*/  MUFU.EX2 R46, R46 ;  /* 0x0000002e002e7308 */ /* 0x000f220000000800 */
[----:B------:R-:W-:Y:S01]  /*fc30*/  FFMA.FTZ R28, R13, c[0x0][0x23c], -R22 ;  /* 0x00008f000d1c7a23 */ /* 0x000fe20000010816 */
[----:B------:R-:W-:Y:S01]  /*fc40*/  LDSM.16.MT88.4 R8, [R161+0x6800] ;  /* 0x00680000a108783b */ /* 0x000fe20000004200 */
[--C-:B------:R-:W-:Y:S02]  /*fc50*/  FFMA.FTZ R27, R99, c[0x0][0x23c], -R42.reuse ;  /* 0x00008f00631b7a23 */ /* 0x100fe4000001082a */
[----:B------:R-:W-:Y:S01]  /*fc60*/  FFMA.FTZ R24, R97, c[0x0][0x23c], -R42 ;  /* 0x00008f0061187a23 */ /* 0x000fe2000001082a */
[----:B------:R-:W5:Y:S01]  /*fc70*/  LDSM.16.MT88.4 R12, [R162+0x6800] ;  /* 0x00680000a20c783b */ /* 0x000f620000004200 */
[--C-:B------:R-:W-:Y:S01]  /*fc80*/  FFMA.FTZ R33, R17, c[0x0][0x23c], -R22.reuse ;  /* 0x00008f0011217a23 */ /* 0x100fe20000010816 */
[----:B------:R-:W1:Y:S01]  /*fc90*/  MUFU.EX2 R47, R47 ;  /* 0x0000002f002f7308 */ /* 0x000e620000000800 */
[--C-:B------:R-:W-:Y:S01]  /*fca0*/  FFMA.FTZ R26, R73, c[0x0][0x23c], -R22.reuse ;  /* 0x00008f00491a7a23 */ /* 0x100fe20000010816 */
[----:B------:R-:W2:Y:S01]  /*fcb0*/  LDSM.16.MT88.4 R16, [R164+0x6800] ;  /* 0x00680000a410783b */ /* 0x000ea20000004200 */
[----:B------:R-:W-:-:S02]  /*fcc0*/  FFMA.FTZ R23, R23, c[0x0][0x23c], -R22 ;  /* 0x00008f0017177a23 */ /* 0x000fc40000010816 */
[--C-:B------:R-:W-:Y:S02]  /*fcd0*/  FFMA.FTZ R59, R209, c[0x0][0x23c], -R42.reuse ;  /* 0x00008f00d13b7a23 */ /* 0x100fe4000001082a */
[--C-:B------:R-:W-:Y:S01]  /*fce0*/  FFMA.FTZ R34, R207, c[0x0][0x23c], -R42.reuse ;  /* 0x00008f00cf227a23 */ /* 0x100fe2000001082a */
[----:B------:R-:W-:Y:S01]  /*fcf0*/  MUFU.EX2 R53, R53 ;  /* 0x0000003500357308 */ /* 0x000fe20000000800 */
[----:B----4-:R-:W-:Y:S01]  /*fd00*/  F2FP.PACK_AB R68, R46, R51 ;  /* 0x000000332e44723e */ /* 0x010fe200000000ff */
[--C-:B------:R-:W-:Y:S02]  /*fd10*/  FFMA.FTZ R54, R205, c[0x0][0x23c], -R42.reuse ;  /* 0x00008f00cd367a23 */ /* 0x100fe4000001082a */
[----:B------:R-:W-:Y:S02]  /*fd20*/  FFMA.FTZ R57, R57, c[0x0][0x23c], -R42 ;  /* 0x00008f0039397a23 */ /* 0x000fe4000001082a */
[--C-:B------:R-:W-:Y:S02]  /*fd30*/  FFMA.FTZ R65, R65, c[0x0][0x23c], -R22.reuse ;  /* 0x00008f0041417a23 */ /* 0x100fe40000010816 */
[----:B------:R-:W4:Y:S01]  /*fd40*/  MUFU.EX2 R52, R52 ;  /* 0x0000003400347308 */ /* 0x000f220000000800 */
[----:B-1----:R-:W-:Y:S01]  /*fd50*/  F2FP.PACK_AB R70, R40, R47 ;  /* 0x0000002f2846723e */ /* 0x002fe200000000ff */
[----:B------:R-:W-:-:S02]  /*fd60*/  FFMA.FTZ R56, R203, c[0x0][0x23c], -R22 ;  /* 0x00008f00cb387a23 */ /* 0x000fc40000010816 */
[--C-:B------:R-:W-:Y:S02]  /*fd70*/  FFMA.FTZ R55, R201, c[0x0][0x23c], -R22.reuse ;  /* 0x00008f00c9377a23 */ /* 0x100fe40000010816 */
[----:B------:R-:W-:Y:S02]  /*fd80*/  FFMA.FTZ R32, R199, c[0x0][0x23c], -R22 ;  /* 0x00008f00c7207a23 */ /* 0x000fe40000010816 */
[----:B------:R-:W-:Y:S01]  /*fd90*/  MUFU.EX2 R44, R44 ;  /* 0x0000002c002c7308 */ /* 0x000fe20000000800 */
[----:B------:R-:W-:Y:S02]  /*fda0*/  FFMA.FTZ R60, R107, c[0x0][0x23c], -R42 ;  /* 0x00008f006b3c7a23 */ /* 0x000fe4000001082a */
        /* <DEDUP_REMOVED lines=35> */
[--C-:B------:R-:W-:Y:S01]  /*ffe0*/  FFMA.FTZ R103, R103, c[0x0][0x23c], -R42.reuse ;  /* 0x00008f0067677a23 */ /* 0x100fe2000001082a */
[----:B------:R-:W-:Y:S01]  /*fff0*/  HMMA.16816.F32 R76, R68, R78, RZ ;  /* 0x0000004e444c723c */ /* 0x000fe200000018ff */
[--C-:B------:R-:W-:Y:S01]  /*10000*/  FFMA.FTZ R67, R67, c[0x0][0x23c], -R42.reuse ;  /* 0x00008f0043437a23 */ /* 0x100fe2000001082a */
        /* <DEDUP_REMOVED lines=8> */
[----:B------:R-:W-:Y:S02]  /*10090*/  FFMA.FTZ R36, R36, c[0x0][0x23c], -R42 ;  /* 0x00008f0024247a23 */ /* 0x000fe4000001082a */
[--C-:B------:R-:W-:Y:S01]  /*100a0*/  FFMA.FTZ R31, R31, c[0x0][0x23c], -R22.reuse ;  /* 0x00008f001f1f7a23 */ /* 0x100fe20000010816 */
[----:B------:R-:W-:Y:S01]  /*100b0*/  HMMA.16816.F32 R92, R68, R94, RZ ;  /* 0x0000005e445c723c */ /* 0x000fe200000018ff */
[--C-:B------:R-:W-:Y:S01]  /*100c0*/  FFMA.FTZ R21, R21, c[0x0][0x23c], -R22.reuse ;  /* 0x00008f0015157a23 */ /* 0x100fe20000010816 */
[----:B------:R-:W4:Y:S01]  /*100d0*/  MUFU.EX2 R23, R23 ;  /* 0x0000001700177308 */ /* 0x000f220000000800 */
[----:B------:R-:W-:-:S02]  /*100e0*/  FFMA.FTZ R20, R20, c[0x0][0x23c], -R22 ;  /* 0x00008f0014147a23 */ /* 0x000fc40000010816 */
[----:B------:R-:W-:-:S03]  /*100f0*/  FFMA.FTZ R29, R29, c[0x0][0x23c], -R22 ;  /* 0x00008f001d1d7a23 */ /* 0x000fc60000010816 */
[C---:B---3--:R-:W-:Y:S02]  /*10100*/  HMMA.16816.F32 R72, R68.reuse, R4, RZ ;  /* 0x000000044448723c */ /* 0x048fe400000018ff */
[----:B------:R-:W-:Y:S05]  /*10110*/  MUFU.EX2 R59, R59 ;  /* 0x0000003b003b7308 */ /* 0x000fea0000000800 */
[----:B-1----:R-:W-:Y:S01]  /*10120*/  F2FP.PACK_AB R4, R25, R30 ;  /* 0x0000001e1904723e */ /* 0x002fe200000000ff */
[----:B------:R-:W-:Y:S01]  /*10130*/  HMMA.16816.F32 R68, R68, R6, RZ ;  /* 0x000000064444723c */ /* 0x000fe200000018ff */
[----:B--2---:R-:W-:Y:S01]  /*10140*/  F2FP.PACK_AB R5, R28, R33 ;  /* 0x000000211c05723e */ /* 0x004fe200000000ff */
[----:B------:R-:W1:Y:S05]  /*10150*/  MUFU.EX2 R34, R34 ;  /* 0x0000002200227308 */ /* 0x000e6a0000000800 */
[----:B------:R-:W-:-:S02]  /*10160*/  F2FP.PACK_AB R6, R24, R27 ;  /* 0x0000001b1806723e */ /* 0x000fc400000000ff */
[----:B----4-:R-:W-:Y:S01]  /*10170*/  F2FP.PACK_AB R7, R23, R26 ;  /* 0x0000001a1707723e */ /* 0x010fe200000000ff */
[----:B------:R-:W-:Y:S06]  /*10180*/  MUFU.EX2 R54, R54 ;  /* 0x0000003600367308 */ /* 0x000fec0000000800 */
[C---:B-----5:R-:W-:Y:S02]  /*10190*/  HMMA.16816.F32 R88, R4.reuse, R12, R88 ;  /* 0x0000000c0458723c */ /* 0x060fe40000001858 */
        /* <DEDUP_REMOVED lines=36> */
[----:B------:R-:W5:Y:S02]  /*103e0*/  MUFU.EX2 R102, R102 ;  /* 0x0000006600667308 */ /* 0x000f640000000800 */
[C---:B------:R-:W-:Y:S01]  /*103f0*/  HMMA.16816.F32 R84, R4.reuse, R18, R84 ;  /* 0x000000120454723c */ /* 0x040fe20000001854 */
[----:B------:R-:W-:Y:S05]  /*10400*/  LDSM.16.MT88.4 R16, [R164+0x8000] ;  /* 0x00800000a410783b */ /* 0x000fea0000004200 */
        /* <DEDUP_REMOVED lines=11> */
[C---:B--2---:R-:W-:Y:S02]  /*104c0*/  HMMA.16816.F32 R96, R4.reuse, R12, R96 ;  /* 0x0000000c0460723c */ /* 0x044fe40000001860 */
[----:B------:R-:W-:Y:S06]  /*104d0*/  MUFU.EX2 R139, R139 ;  /* 0x0000008b008b7308 */ /* 0x000fec0000000800 */
[C---:B------:R-:W-:Y:S01]  /*104e0*/  HMMA.16816.F32 R92, R4.reuse, R14, R92 ;  /* 0x0000000e045c723c */ /* 0x040fe2000000185c */
[----:B------:R-:W2:Y:S01]  /*104f0*/  LDSM.16.MT88.4 R12, [R161+0x7800] ;  /* 0x00780000a10c783b */ /* 0x000ea20000004200 */
[----:B------:R-:W4:Y:S08]  /*10500*/  MUFU.EX2 R106, R106 ;  /* 0x0000006a006a7308 */ /* 0x000f300000000800 */
[----:B------:R-:W-:Y:S01]  /*10510*/  MUFU.EX2 R135, R135 ;  /* 0x0000008700877308 */ /* 0x000fe20000000800 */
[C---:B---3--:R-:W-:Y:S07]  /*10520*/  HMMA.16816.F32 R88, R4.reuse, R8, R88 ;  /* 0x000000080458723c */ /* 0x048fee0000001858 */
[----:B------:R-:W3:Y:S01]  /*10530*/  MUFU.EX2 R108, R108 ;  /* 0x0000006c006c7308 */ /* 0x000ee20000000800 */
[C---:B------:R-:W-:Y:S01]  /*10540*/  HMMA.16816.F32 R84, R4.reuse, R10, R84 ;  /* 0x0000000a0454723c */ /* 0x040fe20000001854 */
[----:B------:R-:W1:Y:S06]  /*10550*/  LDSM.16.MT88.4 R8, [R160+0x7800] ;  /* 0x00780000a008783b */ /* 0x000e6c0000004200 */
[----:B------:R-:W-:Y:S08]  /*10560*/  MUFU.EX2 R110, R110 ;  /* 0x0000006e006e7308 */ /* 0x000ff00000000800 */
[----:B------:R-:W-:Y:S01]  /*10570*/  MUFU.EX2 R129, R129 ;  /* 0x0000008100817308 */ /* 0x000fe20000000800 */
[C---:B--2---:R-:W-:Y:S07]  /*10580*/  HMMA.16816.F32 R80, R4.reuse, R12, R80 ;  /* 0x0000000c0450723c */ /* 0x044fee0000001850 */
[----:B------:R-:W-:Y:S01]  /*10590*/  MUFU.EX2 R117, R117 ;  /* 0x0000007500757308 */ /* 0x000fe20000000800 */
[C---:B------:R-:W-:Y:S01]  /*105a0*/  HMMA.16816.F32 R76, R4.reuse, R14, R76 ;  /* 0x0000000e044c723c */ /* 0x040fe2000000184c */
[----:B------:R-:W2:Y:S06]  /*105b0*/  LDSM.16.MT88.4 R12, [R162+0x8000] ;  /* 0x00800000a20c783b */ /* 0x000eac0000004200 */
        /* <DEDUP_REMOVED lines=12> */
[C---:B--2---:R-:W-:Y:S02]  /*10680*/  HMMA.16816.F32 R88, R4.reuse, R12, R88 ;  /* 0x0000000c0458723c */ /* 0x044fe40000001858 */
[----:B------:R-:W-:Y:S06]  /*10690*/  MUFU.EX2 R67, R67 ;  /* 0x0000004300437308 */ /* 0x000fec0000000800 */
[C---:B------:R-:W-:Y:S01]  /*106a0*/  HMMA.16816.F32 R84, R4.reuse, R14, R84 ;  /* 0x0000000e0454723c */ /* 0x040fe20000001854 */
[----:B------:R-:W2:Y:S01]  /*106b0*/  LDSM.16.MT88.4 R12, [R160+0x8000] ;  /* 0x00800000a00c783b */ /* 0x000ea20000004200 */
        /* <DEDUP_REMOVED lines=11> */
[C---:B--2---:R-:W-:Y:S02]  /*10770*/  HMMA.16816.F32 R72, R4.reuse, R12, R72 ;  /* 0x0000000c0448723c */ /* 0x044fe40000001848 */
[----:B------:R-:W-:Y:S06]  /*10780*/  MUFU.EX2 R31, R31 ;  /* 0x0000001f001f7308 */ /* 0x000fec0000000800 */
[----:B------:R-:W-:Y:S01]  /*10790*/  HMMA.16816.F32 R68, R4, R14, R68 ;  /* 0x0000000e0444723c */ /* 0x000fe20000001844 */
[----:B------:R-:W2:Y:S01]  /*107a0*/  LDSM.16.MT88.4 R12, [R161+0x8800] ;  /* 0x00880000a10c783b */ /* 0x000ea20000004200 */
[----:B------:R-:W-:Y:S05]  /*107b0*/  MUFU.EX2 R21, R21 ;  /* 0x0000001500157308 */ /* 0x000fea0000000800 */
[----:B---3--:R-:W-:-:S02]  /*107c0*/  F2FP.PACK_AB R4, R108, R135 ;  /* 0x000000876c04723e */ /* 0x008fc400000000ff */
[----:B------:R-:W-:Y:S01]  /*107d0*/  F2FP.PACK_AB R5, R112, R117 ;  /* 0x000000757005723e */ /* 0x000fe200000000ff */
[----:B------:R-:W-:Y:S01]  /*107e0*/  MUFU.EX2 R20, R20 ;  /* 0x0000001400147308 */ /* 0x000fe20000000800 */
[----:B------:R-:W-:Y:S02]  /*107f0*/  F2FP.PACK_AB R6, R129, R110 ;  /* 0x0000006e8106723e */ /* 0x000fe400000000ff */
[----:B------:R-:W-:-:S07]  /*10800*/  F2FP.PACK_AB R7, R111, R114 ;  /* 0x000000726f07723e */ /* 0x000fce00000000ff */
[C---:B-----5:R-:W-:Y:S08]  /*10810*/  HMMA.16816.F32 R96, R4.reuse, R8, R96 ;  /* 0x000000080460723c */ /* 0x060ff00000001860 */
[C---:B------:R-:W-:Y:S01]  /*10820*/  HMMA.16816.F32 R92, R4.reuse, R10, R92 ;  /* 0x0000000a045c723c */ /* 0x040fe2000000185c */
[----:B------:R-:W3:Y:S07]  /*10830*/  LDSM.16.MT88.4 R8, [R160+0x8800] ;  /* 0x00880000a008783b */ /* 0x000eee0000004200 */
[C---:B-1----:R-:W-:Y:S08]  /*10840*/  HMMA.16816.F32 R88, R4.reuse, R16, R88 ;  /* 0x000000100458723c */ /* 0x042ff00000001858 */
[C---:B--2---:R-:W-:Y:S08]  /*10850*/  HMMA.16816.F32 R80, R4.reuse, R12, R80 ;  /* 0x0000000c0450723c */ /* 0x044ff00000001850 */
[C---:B------:R-:W-:Y:S01]  /*10860*/  HMMA.16816.F32 R76, R4.reuse, R14, R76 ;  /* 0x0000000e044c723c */ /* 0x040fe2000000184c */
[----:B------:R-:W1:Y:S07]  /*10870*/  LDSM.16.MT88.4 R12, [R164+0x9000] ;  /* 0x00900000a40c783b */ /* 0x000e6e0000004200 */
[C---:B------:R-:W-:Y:S01]  /*10880*/  HMMA.16816.F32 R84, R4.reuse, R18, R84 ;  /* 0x000000120454723c */ /* 0x040fe20000001854 */
[----:B------:R-:W-:Y:S07]  /*10890*/  LDSM.16.MT88.4 R16, [R161+0x9000] ;  /* 0x00900000a110783b */ /* 0x000fee0000004200 */
[C---:B---3--:R-:W-:Y:S08]  /*108a0*/  HMMA.16816.F32 R72, R4.reuse, R8, R72 ;  /* 0x000000080448723c */ /* 0x048ff00000001848 */
[----:B------:R-:W-:Y:S01]  /*108b0*/  HMMA.16816.F32 R68, R4, R10, R68 ;  /* 0x0000000a0444723c */ /* 0x000fe20000001844 */
[----:B------:R-:W2:Y:S06]  /*108c0*/  LDSM.16.MT88.4 R8, [R162+0x9000] ;  /* 0x00900000a208783b */ /* 0x000eac0000004200 */
[----:B------:R-:W-:Y:S01]  /*108d0*/  FADD.FTZ R4, R51, R46 ;  /* 0x0000002e33047221 */ /* 0x000fe20000010000 */
[----:B----4-:R-:W-:Y:S01]  /*108e0*/  F2FP.PACK_AB R6, R118, R67 ;  /* 0x000000437606723e */ /* 0x010fe200000000ff */
[----:B------:R-:W-:-:S02]  /*108f0*/  FFMA.FTZ R5, R41, c[0x0][0x23c], -R22 ;  /* 0x00008f0029057a23 */ /* 0x000fc40000010816 */
[----:B------:R-:W-:Y:S02]  /*10900*/  FADD.FTZ R41, R47, R4 ;  /* 0x000000042f297221 */ /* 0x000fe40000010000 */
[----:B------:R3:W4:Y:S01]  /*10910*/  MUFU.EX2 R46, R5 ;  /* 0x00000005002e7308 */ /* 0x0007220000000800 */
[----:B------:R-:W-:Y:S02]  /*10920*/  FADD.FTZ R4, R44, R53 ;  /* 0x000000352c047221 */ /* 0x000fe40000010000 */
[----:B------:R-:W-:Y:S02]  /*10930*/  FADD.FTZ R41, R40, R41 ;  /* 0x0000002928297221 */ /* 0x000fe40000010000 */
[----:B------:R-:W-:Y:S01]  /*10940*/  FADD.FTZ R40, R39, R4 ;  /* 0x0000000427287221 */ /* 0x000fe20000010000 */
[----:B------:R-:W-:Y:S01]  /*10950*/  F2FP.PACK_AB R4, R103, R116 ;  /* 0x000000746704723e */ /* 0x000fe200000000ff */
[--C-:B------:R-:W-:Y:S02]  /*10960*/  FFMA.FTZ R44, R38, c[0x0][0x23c], -R42.reuse ;  /* 0x00008f00262c7a23 */ /* 0x100fe4000001082a */
[----:B------:R-:W-:-:S02]  /*10970*/  FFMA.FTZ R38, R37, c[0x0][0x23c], -R42 ;  /* 0x00008f0025267a23 */ /* 0x000fc4000001082a */
[----:B------:R-:W-:Y:S02]  /*10980*/  FFMA.FTZ R37, R35, c[0x0][0x23c], -R42 ;  /* 0x00008f0023257a23 */ /* 0x000fe4000001082a */
[----:B------:R-:W-:Y:S01]  /*10990*/  FADD.FTZ R42, R30, R41 ;  /* 0x000000291e2a7221 */ /* 0x000fe20000010000 */
[----:B------:R-:W-:Y:S01]  /*109a0*/  MUFU.EX2 R35, R44 ;  /* 0x0000002c00237308 */ /* 0x000fe20000000800 */
[----:B------:R-:W-:Y:S01]  /*109b0*/  FADD.FTZ R33, R33, R40 ;  /* 0x0000002821217221 */ /* 0x000fe20000010000 */
[----:B---3--:R-:W-:Y:S01]  /*109c0*/  F2FP.PACK_AB R5, R45, R124 ;  /* 0x0000007c2d05723e */ /* 0x008fe200000000ff */
[----:B------:R-:W-:Y:S01]  /*109d0*/  FADD.FTZ R42, R25, R42 ;  /* 0x0000002a192a7221 */ /* 0x000fe20000010000 */
[----:B----4-:R-:W-:Y:S01]  /*109e0*/  F2FP.PACK_AB R7, R46, R43 ;  /* 0x0000002b2e07723e */ /* 0x010fe200000000ff */
[----:B------:R-:W-:Y:S02]  /*109f0*/  FADD.FTZ R33, R28, R33 ;  /* 0x000000211c217221 */ /* 0x000fe40000010000 */
[----:B------:R-:W-:Y:S01]  /*10a00*/  FADD.FTZ R27, R27, R42 ;  /* 0x0000002a1b1b7221 */ /* 0x000fe20000010000 */
[----:B------:R-:W3:Y:S01]  /*10a10*/  MUFU.EX2 R38, R38 ;  /* 0x0000002600267308 */ /* 0x000ee20000000800 */
[----:B------:R-:W-:-:S02]  /*10a20*/  FADD.FTZ R26, R26, R33 ;  /* 0x000000211a1a7221 */ /* 0x000fc40000010000 */
[----:B------:R-:W-:Y:S01]  /*10a30*/  FADD.FTZ R24, R24, R27 ;  /* 0x0000001b18187221 */ /* 0x000fe20000010000 */
[C---:B-1----:R-:W-:Y:S01]  /*10a40*/  HMMA.16816.F32 R96, R4.reuse, R12, R96 ;  /* 0x0000000c0460723c */ /* 0x042fe20000001860 */
[----:B------:R-:W-:Y:S02]  /*10a50*/  FADD.FTZ R26, R23, R26 ;  /* 0x0000001a171a7221 */ /* 0x000fe40000010000 */
[----:B------:R-:W-:Y:S01]  /*10a60*/  FADD.FTZ R59, R59, R24 ;  /* 0x000000183b3b7221 */ /* 0x000fe20000010000 */
[----:B------:R-:W-:Y:S01]  /*10a70*/  MUFU.EX2 R37, R37 ;  /* 0x0000002500257308 */ /* 0x000fe20000000800 */
[----:B------:R-:W-:Y:S02]  /*10a80*/  FADD.FTZ R65, R65, R26 ;  /* 0x0000001a41417221 */ /* 0x000fe40000010000 */
[----:B------:R-:W-:Y:S01]  /*10a90*/  FADD.FTZ R59, R34, R59 ;  /* 0x0000003b223b7221 */ /* 0x000fe20000010000 */
[----:B------:R-:W-:Y:S01]  /*10aa0*/  HMMA.16816.F32 R92, R4, R14, R92 ;  /* 0x0000000e045c723c */ /* 0x000fe2000000185c */
[----:B------:R-:W1:Y:S01]  /*10ab0*/  LDSM.16.MT88.4 R12, [R160+0x9000] ;  /* 0x00900000a00c783b */ /* 0x000e620000004200 */
[----:B------:R-:W-:-:S02]  /*10ac0*/  FADD.FTZ R56, R56, R65 ;  /* 0x0000004138387221 */ /* 0x000fc40000010000 */
[----:B------:R-:W-:Y:S01]  /*10ad0*/  FADD.FTZ R54, R54, R59 ;  /* 0x0000003b36367221 */ /* 0x000fe20000010000 */
[----:B------:R-:W4:Y:S01]  /*10ae0*/  MUFU.EX2 R30, R29 ;  /* 0x0000001d001e7308 */ /* 0x000f220000000800 */
        /* <DEDUP_REMOVED lines=32> */
[----:B------:R-:W-:Y:S01]  /*10cf0*/  FADD.FTZ R110, R110, R135 ;  /* 0x000000876e6e7221 */ /* 0x000fe20000010000 */
[----:B---3--:R-:W-:Y:S01]  /*10d00*/  F2FP.PACK_AB R4, R38, R35 ;  /* 0x000000232604723e */ /* 0x008fe200000000ff */
[----:B------:R-:W-:Y:S01]  /*10d10*/  FADD.FTZ R114, R114, R117 ;  /* 0x0000007572727221 */ /* 0x000fe20000010000 */
[----:B----4-:R-:W-:Y:S01]  /*10d20*/  F2FP.PACK_AB R5, R30, R31 ;  /* 0x0000001f1e05723e */ /* 0x010fe200000000ff */
        /* <DEDUP_REMOVED lines=23> */
[----:B------:R-:W-:Y:S01]  /*10ea0*/  HMMA.16816.F32 R84, R4, R18, R84 ;  /* 0x000000120454723c */ /* 0x000fe20000001854 */
[----:B------:R-:W-:-:S07]  /*10eb0*/  FADD.FTZ R189, R20, R21 ;  /* 0x0000001514bd7221 */ /* 0x000fce0000010000 */
        /* <DEDUP_REMOVED lines=69> */
.L_x_6969:
[----:B------:R-:W-:-:S05]  /*11310*/  IMAD.MOV.U32 R5, RZ, RZ, c[0x0][0x1a0] ;  /* 0x00006800ff057624 */ /* 0x000fca00078e00ff */
[----:B------:R-:W-:-:S04]  /*11320*/  LEA R5, -R5, RZ, 0x7 ;  /* 0x000000ff05057211 */ /* 0x000fc800078e39ff */
[----:B------:R-:W-:Y:S02]  /*11330*/  SHF.R.S32.HI R4, RZ, 0x1f, R5 ;  /* 0x0000001fff047819 */ /* 0x000fe40000011405 */
.L_x_6970:
[----:B------:R-:W-:Y:S01]  /*11340*/  ISETP.GE.AND P0, PT, R100, c[0x0][0x220], PT ;  /* 0x0000880064007a0c */ /* 0x000fe20003f06270 */
[----:B------:R-:W-:Y:S01]  /*11350*/  IMAD.SHL.U32 R51, R185, 0x80, RZ ;  /* 0x00000080b9337824 */ /* 0x000fe200078e00ff */
[----:B------:R-:W-:-:S04]  /*11360*/  LEA R136, P1, R5, R136, 0x1 ;  /* 0x0000008805887211 */ /* 0x000fc800078208ff */
[----:B------:R-:W-:Y:S02]  /*11370*/  LEA.HI.X R137, R5, R137, R4, 0x1, P1 ;  /* 0x0000008905897211 */ /* 0x000fe400008f0c04 */
[----:B------:R-:W-:-:S05]  /*11380*/  LOP3.LUT R102, R51, 0x10, R184, 0xfe, !PT ;  /* 0x0000001033667812 */ /* 0x000fca00078efeb8 */
        /* <DEDUP_REMOVED lines=55> */
[C---:B------:R-:W-:Y:S02]  /*11700*/  @!P0 LEA R18, P1, R17.reuse, c[0x0][0x170], 0x1 ;  /* 0x00005c0011128a11 */ /* 0x040fe400078208ff */
[----:B------:R-:W-:Y:S02]  /*11710*/  @!P0 LEA.HI.X R5, R6, c[0x0][0x174], R7, 0x1, P2 ;  /* 0x00005d0006058a11 */ /* 0x000fe400010f0c07 */
        /* <DEDUP_REMOVED lines=19> */
[----:B------:R-:W-:Y:S01]  /*11850*/  ISETP.GE.AND P1, PT, R48, 0x3, PT ;  /* 0x000000033000780c */ /* 0x000fe20003f26270 */
[----:B------:R-:W-:Y:S01]  /*11860*/  @!PT LDS RZ, [RZ] ;  /* 0x00000000fffff984 */ /* 0x000fe20000000800 */
[----:B------:R-:W-:Y:S01]  /*11870*/  @!PT LDS RZ, [RZ] ;  /* 0x00000000fffff984 */ /* 0x000fe20000000800 */
[----:B------:R-:W-:Y:S01]  /*11880*/  @!PT LDS RZ, [RZ] ;  /* 0x00000000fffff984 */ /* 0x000fe20000000800 */
[----:B------:R2:W-:Y:S01]  /*11890*/  @!P0 LDGSTS.E.BYPASS.LTC128B.128 [R180+0x8000], [R26.64] ;  /* 0x080000001ab48fae */ /* 0x0005e2000b901d46 */
[C---:B------:R-:W-:Y:S02]  /*118a0*/  ISETP.GE.AND P3, PT, R102.reuse, R50, PT ;  /* 0x000000326600720c */ /* 0x040fe40003f66270 */
[----:B------:R-:W-:Y:S01]  /*118b0*/  ISETP.GE.AND P4, PT, R102, R49, PT ;  /* 0x000000316600720c */ /* 0x000fe20003f86270 */
        /* <DEDUP_REMOVED lines=88> */
[----:B------:R-:W1:Y:S07]  /*11e40*/  LDSM.16.M88.4 R116, [R152+0x800] ;  /* 0x000800009874783b */ /* 0x000e6e0000000200 */
[C---:B----4-:R-:W-:Y:S08]  /*11e50*/  HMMA.16816.F32 R24, R108.reuse, R120, R24 ;  /* 0x000000786c18723c */ /* 0x050ff00000001818 */
[C---:B------:R-:W-:Y:S01]  /*11e60*/  HMMA.16816.F32 R20, R108.reuse, R122, R20 ;  /* 0x0000007a6c14723c */ /* 0x040fe20000001814 */
[----:B------:R-:W3:Y:S07]  /*11e70*/  LDSM.16.M88.4 R120, [R152] ;  /* 0x000000009878783b */ /* 0x000eee0000000200 */
        /* <DEDUP_REMOVED lines=8> */
[----:B------:R-:W-:Y:S01]  /*11f00*/  HMMA.16816.F32 R64, R124, R122, R64 ;  /* 0x0000007a7c40723c */ /* 0x000fe20000001840 */
[----:B------:R-:W3:Y:S01]  /*11f10*/  LDSM.16.M88.4 R120, [R152+0x2000] ;  /* 0x002000009878783b */ /* 0x000ee20000000200 */
[----:B------:R-:W-:-:S02]  /*11f20*/  FMUL.FTZ R60, R60, c[0x0][0x2ec] ;  /* 0x0000bb003c3c7a20 */ /* 0x000fc40000410000 */
[----:B------:R-:W-:Y:S02]  /*11f30*/  FMUL.FTZ R62, R62, c[0x0][0x2ec] ;  /* 0x0000bb003e3e7a20 */ /* 0x000fe40000410000 */
[----:B------:R-:W-:Y:S02]  /*11f40*/  FMUL.FTZ R63, R63, c[0x0][0x2ec] ;  /* 0x0000bb003f3f7a20 */ /* 0x000fe40000410000 */
[----:B--2---:R-:W-:Y:S01]  /*11f50*/  HMMA.16816.F32 R52, R124, R112, R52 ;  /* 0x000000707c34723c */ /* 0x004fe20000001834 */
[----:B------:R-:W-:Y:S01]  /*11f60*/  MUFU.TANH R60, R60 ;  /* 0x0000003c003c7308 */ /* 0x000fe20000002400 */
[----:B------:R-:W-:Y:S02]  /*11f70*/  FMUL.FTZ R59, R59, c[0x0][0x2ec] ;  /* 0x0000bb003b3b7a20 */ /* 0x000fe40000410000 */
[----:B------:R-:W-:Y:S02]  /*11f80*/  FMUL.FTZ R56, R56, c[0x0][0x2ec] ;  /* 0x0000bb0038387a20 */ /* 0x000fe40000410000 */
[----:B------:R-:W-:-:S02]  /*11f90*/  FMUL.FTZ R58, R58, c[0x0][0x2ec] ;  /* 0x0000bb003a3a7a20 */ /* 0x000fc40000410000 */
[C---:B------:R-:W-:Y:S01]  /*11fa0*/  HMMA.16816.F32 R44, R124.reuse, R114, R44 ;  /* 0x000000727c2c723c */ /* 0x040fe2000000182c */
[----:B------:R-:W2:Y:S01]  /*11fb0*/  LDSM.16.M88.4 R112, [R152+0x3000] ;  /* 0x003000009870783b */ /* 0x000ea20000000200 */
[----:B------:R-:W-:Y:S01]  /*11fc0*/  MUFU.TANH R62, R62 ;  /* 0x0000003e003e7308 */ /* 0x000fe20000002400 */
[----:B------:R-:W-:Y:S02]  /*11fd0*/  FMUL.FTZ R107, R107, c[0x0][0x2ec] ;  /* 0x0000bb006b6b7a20 */ /* 0x000fe40000410000 */
[----:B------:R-:W-:Y:S02]  /*11fe0*/  FMUL.FTZ R104, R104, c[0x0][0x2ec] ;  /* 0x0000bb0068687a20 */ /* 0x000fe40000410000 */
[----:B------:R-:W-:Y:S01]  /*11ff0*/  FMUL.FTZ R103, R106, c[0x0][0x2ec] ;  /* 0x0000bb006a677a20 */ /* 0x000fe20000410000 */
[----:B----4-:R-:W-:Y:S01]  /*12000*/  HMMA.16816.F32 R40, R124, R108, R40 ;  /* 0x0000006c7c28723c */ /* 0x010fe20000001828 */
[----:B------:R-:W-:Y:S01]  /*12010*/  FMUL.FTZ R64, R64, c[0x0][0x2ec] ;  /* 0x0000bb0040407a20 */ /* 0x000fe20000410000 */
[----:B------:R-:W-:Y:S01]  /*12020*/  MUFU.TANH R56, R56 ;  /* 0x0000003800387308 */ /* 0x000fe20000002400 */
[----:B------:R-:W-:-:S02]  /*12030*/  FMUL.FTZ R66, R66, c[0x0][0x2ec] ;  /* 0x0000bb0042427a20 */ /* 0x000fc40000410000 */
[----:B------:R-:W-:-:S03]  /*12040*/  FMUL.FTZ R67, R67, c[0x0][0x2ec] ;  /* 0x0000bb0043437a20 */ /* 0x000fc60000410000 */
[----:B------:R-:W-:Y:S01]  /*12050*/  HMMA.16816.F32 R36, R124, R110, R36 ;  /* 0x0000006e7c24723c */ /* 0x000fe20000001824 */
[----:B------:R-:W4:Y:S01]  /*12060*/  LDSM.16.M88.4 R108, [R152+0x3800] ;  /* 0x00380000986c783b */ /* 0x000f220000000200 */
[----:B------:R-:W-:Y:S01]  /*12070*/  FMUL.FTZ R55, R55, c[0x0][0x2ec] ;  /* 0x0000bb0037377a20 */ /* 0x000fe20000410000 */
[----:B------:R-:W-:Y:S01]  /*12080*/  MUFU.TANH R64, R64 ;  /* 0x0000004000407308 */ /* 0x000fe20000002400 */
[----:B------:R-:W-:Y:S01]  /*12090*/  FMUL.FTZ R52, R52, c[0x0][0x2ec] ;  /* 0x0000bb0034347a20 */ /* 0x000fe20000410000 */
[----:B------:R-:W-:-:S04]  /*120a0*/  DEPBAR.LE SB0, 0x0 ;  /* 0x000080000000791a */ /* 0x000fc80000000000 */
[C---:B-1----:R-:W-:Y:S01]  /*120b0*/  HMMA.16816.F32 R20, R124.reuse, R118, R20 ;  /* 0x000000767c14723c */ /* 0x042fe20000001814 */
[----:B------:R-:W-:Y:S01]  /*120c0*/  FMUL.FTZ R45, R45, c[0x0][0x2ec] ;  /* 0x0000bb002d2d7a20 */ /* 0x000fe20000410000 */
[----:B------:R-:W-:Y:S01]  /*120d0*/  MUFU.TANH R66, R66 ;  /* 0x0000004200427308 */ /* 0x000fe20000002400 */
[----:B------:R-:W-:Y:S02]  /*120e0*/  FMUL.FTZ R44, R44, c[0x0][0x2ec] ;  /* 0x0000bb002c2c7a20 */ /* 0x000fe40000410000 */
[----:B------:R-:W-:Y:S02]  /*120f0*/  FMUL.FTZ R54, R54, c[0x0][0x2ec] ;  /* 0x0000bb0036367a20 */ /* 0x000fe40000410000 */
[----:B------:R-:W-:Y:S01]  /*12100*/  FMUL.FTZ R43, R43, c[0x0][0x2ec] ;  /* 0x0000bb002b2b7a20 */ /* 0x000fe20000410000 */
[----:B---3--:R-:W-:Y:S01]  /*12110*/  HMMA.16816.F32 R28, R124, R122, R28 ;  /* 0x0000007a7c1c723c */ /* 0x008fe2000000181c */
[----:B------:R-:W-:Y:S01]  /*12120*/  FMUL.FTZ R41, R41, c[0x0][0x2ec] ;  /* 0x0000bb0029297a20 */ /* 0x000fe20000410000 */
[----:B------:R-:W-:Y:S01]  /*12130*/  I2F R119, R102 ;  /* 0x0000006600777306 */ /* 0x000fe20000201400 */
[----:B------:R-:W-:-:S02]  /*12140*/  FMUL.FTZ R42, R42, c[0x0][0x2ec] ;  /* 0x0000bb002a2a7a20 */ /* 0x000fc40000410000 */
[----:B------:R-:W-:Y:S02]  /*12150*/  FMUL.FTZ R46, R46, c[0x0][0x2ec] ;  /* 0x0000bb002e2e7a20 */ /* 0x000fe40000410000 */
[----:B------:R-:W-:Y:S01]  /*12160*/  FMUL.FTZ R37, R37, c[0x0][0x2ec] ;  /* 0x0000bb0025257a20 */ /* 0x000fe20000410000 */
[C---:B------:R-:W-:Y:S01]  /*12170*/  HMMA.16816.F32 R24, R124.reuse, R116, R24 ;  /* 0x000000747c18723c */ /* 0x040fe20000001818 */
[----:B------:R-:W-:Y:S01]  /*12180*/  FMUL.FTZ R38, R38, c[0x0][0x2ec] ;  /* 0x0000bb0026267a20 */ /* 0x000fe20000410000 */
[----:B------:R-:W-:Y:S01]  /*12190*/  MUFU.TANH R123, R59 ;  /* 0x0000003b007b7308 */ /* 0x000fe20000002400 */
[----:B------:R-:W-:Y:S02]  /*121a0*/  FMUL.FTZ R40, R40, c[0x0][0x2ec] ;  /* 0x0000bb0028287a20 */ /* 0x000fe40000410000 */
[----:B------:R-:W-:Y:S02]  /*121b0*/  FMUL.FTZ R36, R36, c[0x0][0x2ec] ;  /* 0x0000bb0024247a20 */ /* 0x000fe40000410000 */
[----:B------:R-:W-:Y:S01]  /*121c0*/  FMUL.FTZ R117, R105, c[0x0][0x2ec] ;  /* 0x0000bb0069757a20 */ /* 0x000fe20000410000 */
[----:B--2---:R-:W-:Y:S01]  /*121d0*/  HMMA.16816.F32 R16, R124, R112, R16 ;  /* 0x000000707c10723c */ /* 0x004fe20000001810 */
[----:B------:R-:W-:Y:S01]  /*121e0*/  FMUL.FTZ R20, R20, c[0x0][0x2ec] ;  /* 0x0000bb0014147a20 */ /* 0x000fe20000410000 */
[----:B------:R-:W-:Y:S01]  /*121f0*/  MUFU.TANH R191, R38 ;  /* 0x0000002600bf7308 */ /* 0x000fe20000002400 */
[----:B------:R-:W-:-:S02]  /*12200*/  FMUL.FTZ R105, R65, c[0x0][0x2ec] ;  /* 0x0000bb0041697a20 */ /* 0x000fc40000410000 */
[----:B------:R-:W-:Y:S02]  /*12210*/  FMUL.FTZ R65, R61, c[0x0][0x2ec] ;  /* 0x0000bb003d417a20 */ /* 0x000fe40000410000 */
[----:B------:R-:W-:Y:S01]  /*12220*/  FMUL.FTZ R61, R57, c[0x0][0x2ec] ;  /* 0x0000bb00393d7a20 */ /* 0x000fe20000410000 */
[C---:B------:R-:W-:Y:S01]  /*12230*/  HMMA.16816.F32 R32, R124.reuse, R120, R32 ;  /* 0x000000787c20723c */ /* 0x040fe20000001820 */
[----:B------:R-:W-:Y:S01]  /*12240*/  FMUL.FTZ R57, R53, c[0x0][0x2ec] ;  /* 0x0000bb0035397a20 */ /* 0x000fe20000410000 */
[----:B------:R1:W-:Y:S01]  /*12250*/  MUFU.TANH R121, R55 ;  /* 0x0000003700797308 */ /* 0x0003e20000002400 */
[----:B------:R-:W-:Y:S02]  /*12260*/  FMUL.FTZ R21, R21, c[0x0][0x2ec] ;  /* 0x0000bb0015157a20 */ /* 0x000fe40000410000 */
[----:B------:R-:W-:Y:S02]  /*12270*/  FMUL.FTZ R22, R22, c[0x0][0x2ec] ;  /* 0x0000bb0016167a20 */ /* 0x000fe40000410000 */
[----:B------:R-:W-:Y:S01]  /*12280*/  FMUL.FTZ R28, R28, c[0x0][0x2ec] ;  /* 0x0000bb001c1c7a20 */ /* 0x000fe20000410000 */
[----:B----4-:R-:W-:Y:S01]  /*12290*/  HMMA.16816.F32 R8, R124, R108, R8 ;  /* 0x0000006c7c08723c */ /* 0x010fe20000001808 */
[----:B------:R-:W-:Y:S01]  /*122a0*/  FMUL.FTZ R26, R26, c[0x0][0x2ec] ;  /* 0x0000bb001a1a7a20 */ /* 0x000fe20000410000 */
[----:B------:R2:W-:Y:S01]  /*122b0*/  MUFU.TANH R129, R20 ;  /* 0x0000001400817308 */ /* 0x0005e20000002400 */
[----:B------:R-:W-:-:S02]  /*122c0*/  FMUL.FTZ R24, R24, c[0x0][0x2ec] ;  /* 0x0000bb0018187a20 */ /* 0x000fc40000410000 */
[----:B------:R-:W-:Y:S02]  /*122d0*/  FMUL.FTZ R30, R30, c[0x0][0x2ec] ;  /* 0x0000bb001e1e7a20 */ /* 0x000fe40000410000 */
[----:B------:R-:W-:Y:S01]  /*122e0*/  LOP3.LUT R108, R51, 0x8, R184, 0xfe, !PT ;  /* 0x00000008336c7812 */ /* 0x000fe200078efeb8 */
[----:B------:R-:W-:Y:S01]  /*122f0*/  FMUL.FTZ R143, R16, c[0x0][0x2ec] ;  /* 0x0000bb00108f7a20 */ /* 0x000fe20000410000 */
[C---:B------:R-:W-:Y:S01]  /*12300*/  HMMA.16816.F32 R12, R124.reuse, R114, R12 ;  /* 0x000000727c0c723c */ /* 0x040fe2000000180c */
[----:B-1----:R-:W-:Y:S01]  /*12310*/  FMUL.FTZ R55, R31, c[0x0][0x2ec] ;  /* 0x0000bb001f377a20 */ /* 0x002fe20000410000 */
[----:B------:R-:W1:Y:S01]  /*12320*/  I2F R109, R108 ;  /* 0x0000006c006d7306 */ /* 0x000e620000201400 */
[----:B------:R-:W-:Y:S01]  /*12330*/  FMUL.FTZ R31, R27, c[0x0][0x2ec] ;  /* 0x0000bb001b1f7a20 */ /* 0x000fe20000410000 */
[----:B------:R-:W-:Y:S01]  /*12340*/  ISETP.GE.AND P2, PT, R108, R50, PT ;  /* 0x000000326c00720c */ /* 0x000fe20003f46270 */
[----:B------:R-:W-:Y:S02]  /*12350*/  FMUL.FTZ R27, R23, c[0x0][0x2ec] ;  /* 0x0000bb00171b7a20 */ /* 0x000fe40000410000 */
[----:B------:R-:W-:Y:S01]  /*12360*/  FMUL.FTZ R23, R17, c[0x0][0x2ec] ;  /* 0x0000bb0011177a20 */ /* 0x000fe20000410000 */
[----:B------:R-:W-:Y:S01]  /*12370*/  HMMA.16816.F32 R4, R124, R110, R4 ;  /* 0x0000006e7c04723c */ /* 0x000fe20000001804 */
[----:B--2---:R-:W-:Y:S01]  /*12380*/  LOP3.LUT R20, R51, R184, RZ, 0xfc, !PT ;  /* 0x000000b833147212 */ /* 0x004fe200078efcff */
[----:B------:R-:W-:Y:S01]  /*12390*/  MUFU.TANH R105, R105 ;  /* 0x0000006900697308 */ /* 0x000fe20000002400 */
[----:B------:R-:W-:-:S02]  /*123a0*/  FMUL.FTZ R195, R18, c[0x0][0x2ec] ;  /* 0x0000bb0012c37a20 */ /* 0x000fc40000410000 */
[----:B------:R-:W-:Y:S01]  /*123b0*/  IADD3 R17, R20, 0x9, RZ ;  /* 0x0000000914117810 */ /* 0x000fe20007ffe0ff */
[----:B------:R-:W-:Y:S01]  /*123c0*/  FMUL.FTZ R33, R33, c[0x0][0x2ec] ;  /* 0x0000bb0021217a20 */ /* 0x000fe20000410000 */
[----:B------:R-:W-:Y:S01]  /*123d0*/  LOP3.LUT R110, R51, 0x18, R184, 0xfe, !PT ;  /* 0x00000018336e7812 */ /* 0x000fe200078efeb8 */
[----:B------:R-:W-:Y:S02]  /*123e0*/  FMUL.FTZ R35, R35, c[0x0][0x2ec] ;  /* 0x0000bb0023237a20 */ /* 0x000fe40000410000 */
[----:B------:R-:W2:Y:S01]  /*123f0*/  I2F R16, R17 ;  /* 0x0000001100107306 */ /* 0x000ea20000201400 */
[----:B-1----:R-:W-:Y:S01]  /*12400*/  FFMA.FTZ R18, R0, R109, R66 ;  /* 0x0000006d00127223 */ /* 0x002fe20000010042 */
[----:B------:R-:W-:Y:S01]  /*12410*/  ISETP.GE.AND P6, PT, R110, R50, PT ;  /* 0x000000326e00720c */ /* 0x000fe20003fc6270 */
[----:B------:R-:W-:Y:S01]  /*12420*/  FMUL.FTZ R32, R32, c[0x0][0x2ec] ;  /* 0x0000bb0020207a20 */ /* 0x000fe20000410000 */
[----:B------:R-:W-:Y:S01]  /*12430*/  ISETP.GE.AND P5, PT, R110, R49, PT ;  /* 0x000000316e00720c */ /* 0x000fe20003fa6270 */
[----:B------:R-:W-:-:S02]  /*12440*/  FMUL.FTZ R34, R34, c[0x0][0x2ec] ;  /* 0x0000bb0022227a20 */ /* 0x000fc40000410000 */
[----:B------:R-:W-:Y:S01]  /*12450*/  FMUL.FTZ R19, R19, c[0x0][0x2ec] ;  /* 0x0000bb0013137a20 */ /* 0x000fe20000410000 */
[----:B------:R1:W3:Y:S01]  /*12460*/  MUFU.TANH R127, R67 ;  /* 0x00000043007f7308 */ /* 0x0002e20000002400 */
[----:B------:R-:W-:Y:S02]  /*12470*/  FMUL.FTZ R13, R13, c[0x0][0x2ec] ;  /* 0x0000bb000d0d7a20 */ /* 0x000fe40000410000 */
[----:B------:R-:W-:Y:S02]  /*12480*/  FMUL.FTZ R15, R15, c[0x0][0x2ec] ;  /* 0x0000bb000f0f7a20 */ /* 0x000fe40000410000 */
[----:B------:R-:W-:Y:S02]  /*12490*/  FMUL.FTZ R9, R9, c[0x0][0x2ec] ;  /* 0x0000bb0009097a20 */ /* 0x000fe40000410000 */
[----:B------:R-:W-:Y:S01]  /*124a0*/  FMUL.FTZ R11, R11, c[0x0][0x2ec] ;  /* 0x0000bb000b0b7a20 */ /* 0x000fe20000410000 */
[----:B------:R-:W-:Y:S01]  /*124b0*/  MUFU.TANH R53, R45 ;  /* 0x0000002d00357308 */ /* 0x000fe20000002400 */
[----:B------:R-:W-:-:S02]  /*124c0*/  FMUL.FTZ R6, R6, c[0x0][0x2ec] ;  /* 0x0000bb0006067a20 */ /* 0x000fc40000410000 */
[----:B------:R-:W-:Y:S02]  /*124d0*/  FMUL.FTZ R5, R5, c[0x0][0x2ec] ;  /* 0x0000bb0005057a20 */ /* 0x000fe40000410000 */
[----:B------:R-:W-:-:S03]  /*124e0*/  FMUL.FTZ R7, R7, c[0x0][0x2ec] ;  /* 0x0000bb0007077a20 */ /* 0x000fc60000410000 */
[----:B------:R4:W-:Y:S01]  /*124f0*/  MUFU.TANH R45, R37 ;  /* 0x00000025002d7308 */ /* 0x0009e20000002400 */
[----:B-1----:R-:W-:-:S07]  /*12500*/  FMUL.FTZ R67, R39, c[0x0][0x2ec] ;  /* 0x0000bb0027437a20 */ /* 0x002fce0000410000 */
[----:B------:R1:W-:Y:S01]  /*12510*/  MUFU.TANH R197, R22 ;  /* 0x0000001600c57308 */ /* 0x0003e20000002400 */
[----:B----4-:R-:W-:-:S07]  /*12520*/  FMUL.FTZ R37, R29, c[0x0][0x2ec] ;  /* 0x0000bb001d257a20 */ /* 0x010fce0000410000 */
[----:B------:R4:W-:Y:S01]  /*12530*/  MUFU.TANH R39, R33 ;  /* 0x0000002100277308 */ /* 0x0009e20000002400 */
[----:B------:R-:W-:Y:S01]  /*12540*/  FMUL.FTZ R29, R25, c[0x0][0x2ec] ;  /* 0x0000bb00191d7a20 */ /* 0x000fe20000410000 */
[----:B-1----:R-:W-:-:S06]  /*12550*/  P2R R22, PR, RZ, 0x2 ;  /* 0x00000002ff167803 */ /* 0x002fcc0000000000 */
[----:B------:R1:W-:Y:S01]  /*12560*/  MUFU.TANH R25, R21 ;  /* 0x0000001500197308 */ /* 0x0003e20000002400 */
[----:B------:R-:W-:-:S04]  /*12570*/  ISETP.GE.AND P1, PT, R108, R49, PT ;  /* 0x000000316c00720c */ /* 0x000fc80003f26270 */
[----:B------:R-:W-:Y:S02]  /*12580*/  FSEL R18, R18, -INF , !P1 ;  /* 0xff80000012127808 */ /* 0x000fe40004800000 */
[----:B------:R-:W-:Y:S01]  /*12590*/  ISETP.GE.AND P1, PT, R17, R49, PT ;  /* 0x000000311100720c */ /* 0x000fe20003f26270 */
[----:B------:R-:W-:Y:S01]  /*125a0*/  MUFU.TANH R125, R63 ;  /* 0x0000003f007d7308 */ /* 0x000fe20000002400 */
[----:B----4-:R-:W-:Y:S01]  /*125b0*/  IADD3 R33, R20, 0x11, RZ ;  /* 0x0000001114217810 */ /* 0x010fe20007ffe0ff */
[----:B-1----:R-:W-:-:S06]  /*125c0*/  FFMA.FTZ R21, R0, R109, R64 ;  /* 0x0000006d00157223 */ /* 0x002fcc0000010040 */
[----:B------:R-:W-:Y:S01]  /*125d0*/  MUFU.TANH R63, R35 ;  /* 0x00000023003f7308 */ /* 0x000fe20000002400 */
[----:B------:R-:W-:Y:S02]  /*125e0*/  FSEL R21, R21, -INF , !P2 ;  /* 0xff80000015157808 */ /* 0x000fe40005000000 */
[----:B------:R-:W-:Y:S01]  /*125f0*/  ISETP.GE.AND P2, PT, R17, R50, PT ;  /* 0x000000321100720c */ /* 0x000fe20003f46270 */
[----:B--2---:R-:W-:-:S04]  /*12600*/  FFMA.FTZ R17, R0, R16, R105 ;  /* 0x0000001000117223 */ /* 0x004fc80000010069 */
[----:B------:R-:W-:Y:S01]  /*12610*/  MUFU.TANH R65, R65 ;  /* 0x0000004100417308 */ /* 0x000fe20000002400 */
[----:B---3--:R-:W-:Y:S01]  /*12620*/  FFMA.FTZ R16, R0, R16, R127 ;  /* 0x0000001000107223 */ /* 0x008fe2000001007f */
[----:B------:R-:W-:-:S04]  /*12630*/  FSEL R17, R17, -INF , !P2 ;  /* 0xff80000011117808 */ /* 0x000fc80005000000 */
[----:B------:R-:W-:Y:S02]  /*12640*/  FSEL R16, R16, -INF , !P1 ;  /* 0xff80000010107808 */ /* 0x000fe40004800000 */
[----:B------:R1:W-:Y:S01]  /*12650*/  I2F R35, R33 ;  /* 0x0000002100237306 */ /* 0x0003e20000201400 */
[C---:B------:R-:W-:Y:S02]  /*12660*/  ISETP.GE.AND P2, PT, R33.reuse, R50, PT ;  /* 0x000000322100720c */ /* 0x040fe40003f46270 */
[----:B------:R-:W-:-:S05]  /*12670*/  ISETP.GE.AND P1, PT, R33, R49, PT ;  /* 0x000000312100720c */ /* 0x000fca0003f26270 */
[----:B------:R-:W-:Y:S01]  /*12680*/  MUFU.TANH R61, R61 ;  /* 0x0000003d003d7308 */ /* 0x000fe20000002400 */
[----:B-1----:R-:W-:-:S07]  /*12690*/  IADD3 R33, R20, 0x19, RZ ;  /* 0x0000001914217810 */ /* 0x002fce0007ffe0ff */
[----:B------:R1:W-:Y:S08]  /*126a0*/  MUFU.TANH R135, R44 ;  /* 0x0000002c00877308 */ /* 0x0003f00000002400 */
[----:B------:R-:W2:Y:S08]  /*126b0*/  I2F R38, R33 ;  /* 0x0000002100267306 */ /* 0x000eb00000201400 */
[----:B------:R3:W-:Y:S01]  /*126c0*/  MUFU.TANH R59, R43 ;  /* 0x0000002b003b7308 */ /* 0x0007e20000002400 */
[----:B-1----:R-:W-:-:S05]  /*126d0*/  FFMA.FTZ R44, R0, R119, R62 ;  /* 0x00000077002c7223 */ /* 0x002fca000001003e */
[----:B------:R-:W-:Y:S02]  /*126e0*/  FSEL R44, R44, -INF , !P4 ;  /* 0xff8000002c2c7808 */ /* 0x000fe40006000000 */
[----:B------:R1:W-:Y:S01]  /*126f0*/  MUFU.TANH R115, R107 ;  /* 0x0000006b00737308 */ /* 0x0003e20000002400 */
[C---:B--2---:R-:W-:Y:S02]  /*12700*/  FFMA.FTZ R123, R0.reuse, R38, R123 ;  /* 0x00000026007b7223 */ /* 0x044fe4000001007b */
[----:B---3--:R-:W-:-:S05]  /*12710*/  FFMA.FTZ R43, R0, R119, R60 ;  /* 0x00000077002b7223 */ /* 0x008fca000001003c */
[----:B------:R2:W-:Y:S01]  /*12720*/  MUFU.TANH R147, R32 ;  /* 0x0000002000937308 */ /* 0x0005e20000002400 */
[----:B------:R-:W-:Y:S01]  /*12730*/  FSEL R43, R43, -INF , !P3 ;  /* 0xff8000002b2b7808 */ /* 0x000fe20005800000 */
[----:B-1----:R-:W-:-:S06]  /*12740*/  FMUL.FTZ R107, R47, c[0x0][0x2ec] ;  /* 0x0000bb002f6b7a20 */ /* 0x002fcc0000410000 */
[----:B------:R1:W-:Y:S08]  /*12750*/  MUFU.TANH R193, R42 ;  /* 0x0000002a00c17308 */ /* 0x0003f00000002400 */
[----:B------:R3:W-:Y:S01]  /*12760*/  MUFU.TANH R47, R41 ;  /* 0x00000029002f7308 */ /* 0x0007e20000002400 */
[----:B--2---:R-:W-:-:S04]  /*12770*/  LOP3.LUT R32, R51, 0x20, R184, 0xfe, !PT ;  /* 0x0000002033207812 */ /* 0x004fc800078efeb8 */
[C---:B------:R-:W-:Y:S02]  /*12780*/  ISETP.GE.AND P4, PT, R32.reuse, R50, PT ;  /* 0x000000322000720c */ /* 0x040fe40003f86270 */
[----:B------:R-:W-:Y:S01]  /*12790*/  ISETP.GE.AND P3, PT, R32, R49, PT ;  /* 0x000000312000720c */ /* 0x000fe20003f66270 */
[----:B-1----:R-:W-:Y:S01]  /*127a0*/  FFMA.FTZ R42, R0, R35, R125 ;  /* 0x00000023002a7223 */ /* 0x002fe2000001007d */
[----:B------:R-:W-:Y:S04]  /*127b0*/  MUFU.TANH R145, R28 ;  /* 0x0000001c00917308 */ /* 0x000fe80000002400 */
[----:B------:R-:W-:Y:S02]  /*127c0*/  FSEL R42, R42, -INF , !P1 ;  /* 0xff8000002a2a7808 */ /* 0x000fe40004800000 */
[----:B------:R-:W-:Y:S01]  /*127d0*/  ISETP.GE.AND P1, PT, R33, R49, PT ;  /* 0x000000312100720c */ /* 0x000fe20003f26270 */
[----:B---3--:R-:W-:Y:S01]  /*127e0*/  FFMA.FTZ R41, R0, R35, R65 ;  /* 0x0000002300297223 */ /* 0x008fe20000010041 */
[----:B------:R1:W-:Y:S01]  /*127f0*/  I2F R28, R32 ;  /* 0x00000020001c7306 */ /* 0x0003e20000201400 */
[----:B------:R-:W-:Y:S01]  /*12800*/  FMUL.FTZ R65, R12, c[0x0][0x2ec] ;  /* 0x0000bb000c417a20 */ /* 0x000fe20000410000 */
[----:B------:R-:W-:-:S02]  /*12810*/  FSEL R132, R123, -INF , !P1 ;  /* 0xff8000007b847808 */ /* 0x000fc40004800000 */
[----:B------:R-:W-:Y:S02]  /*12820*/  FSEL R41, R41, -INF , !P2 ;  /* 0xff80000029297808 */ /* 0x000fe40005000000 */
[----:B------:R-:W-:Y:S01]  /*12830*/  ISETP.GE.AND P2, PT, R33, R50, PT ;  /* 0x000000322100720c */ /* 0x000fe20003f46270 */
[----:B------:R-:W-:Y:S01]  /*12840*/  FFMA.FTZ R33, R0, R38, R61 ;  /* 0x0000002600217223 */ /* 0x000fe2000001003d */
[----:B------:R-:W-:Y:S01]  /*12850*/  MUFU.TANH R57, R57 ;  /* 0x0000003900397308 */ /* 0x000fe20000002400 */
[----:B------:R-:W-:-:S03]  /*12860*/  FMUL.FTZ R61, R14, c[0x0][0x2ec] ;  /* 0x0000bb000e3d7a20 */ /* 0x000fc60000410000 */
[----:B------:R-:W-:Y:S02]  /*12870*/  FSEL R33, R33, -INF , !P2 ;  /* 0xff80000021217808 */ /* 0x000fe40005000000 */
[----:B-1----:R-:W-:Y:S02]  /*12880*/  IADD3 R32, R20, 0x21, RZ ;  /* 0x0000002114207810 */ /* 0x002fe40007ffe0ff */
[----:B------:R-:W1:Y:S02]  /*12890*/  MUFU.TANH R139, R52 ;  /* 0x00000034008b7308 */ /* 0x000e640000002400 */
[C---:B------:R-:W-:Y:S02]  /*128a0*/  ISETP.GE.AND P2, PT, R32.reuse, R50, PT ;  /* 0x000000322000720c */ /* 0x040fe40003f46270 */
[----:B------:R-:W-:-:S04]  /*128b0*/  ISETP.GE.AND P1, PT, R32, R49, PT ;  /* 0x000000312000720c */ /* 0x000fc80003f26270 */
[----:B------:R2:W3:Y:S08]  /*128c0*/  I2F R38, R32 ;  /* 0x0000002000267306 */ /* 0x0004f00000201400 */
[----:B------:R-:W4:Y:S01]  /*128d0*/  MUFU.TANH R201, R54 ;  /* 0x0000003600c97308 */ /* 0x000f220000002400 */
[----:B-1----:R-:W-:-:S05]  /*128e0*/  FFMA.FTZ R139, R0, R28, R139 ;  /* 0x0000001c008b7223 */ /* 0x002fca000001008b */
[----:B------:R-:W-:Y:S02]  /*128f0*/  FSEL R139, R139, -INF , !P4 ;  /* 0xff8000008b8b7808 */ /* 0x000fe40006000000 */
[----:B--2---:R-:W-:Y:S01]  /*12900*/  IADD3 R32, R20, 0x29, RZ ;  /* 0x0000002914207810 */ /* 0x004fe20007ffe0ff */
[----:B------:R1:W-:Y:S01]  /*12910*/  MUFU.TANH R199, R26 ;  /* 0x0000001a00c77308 */ /* 0x0003e20000002400 */
[CC--:B---3--:R-:W-:Y:S02]  /*12920*/  FFMA.FTZ R57, R0.reuse, R38.reuse, R57 ;  /* 0x0000002600397223 */ /* 0x0c8fe40000010039 */
[C---:B------:R-:W-:Y:S02]  /*12930*/  FFMA.FTZ R121, R0.reuse, R38, R121 ;  /* 0x0000002600797223 */ /* 0x040fe40000010079 */
[----:B----4-:R-:W-:-:S03]  /*12940*/  FFMA.FTZ R188, R0, R28, R201 ;  /* 0x0000001c00bc7223 */ /* 0x010fc600000100c9 */
[----:B------:R-:W-:Y:S01]  /*12950*/  MUFU.TANH R107, R107 ;  /* 0x0000006b006b7308 */ /* 0x000fe20000002400 */
[----:B------:R-:W-:Y:S02]  /*12960*/  FSEL R134, R121, -INF , !P1 ;  /* 0xff80000079867808 */ /* 0x000fe40004800000 */
[----:B------:R-:W-:Y:S02]  /*12970*/  ISETP.GE.AND P1, PT, R32, R49, PT ;  /* 0x000000312000720c */ /* 0x000fe40003f26270 */
[----:B------:R-:W-:Y:S02]  /*12980*/  FSEL R188, R188, -INF , !P3 ;  /* 0xff800000bcbc7808 */ /* 0x000fe40005800000 */
[C-C-:B------:R-:W-:Y:S01]  /*12990*/  LOP3.LUT R28, R51.reuse, 0x40, R184.reuse, 0xfe, !PT ;  /* 0x00000040331c7812 */ /* 0x140fe200078efeb8 */
[----:B------:R-:W2:Y:S01]  /*129a0*/  I2F R38, R32 ;  /* 0x0000002000267306 */ /* 0x000ea20000201400 */
[----:B-1----:R-:W-:-:S07]  /*129b0*/  LOP3.LUT R26, R51, 0x28, R184, 0xfe, !PT ;  /* 0x00000028331a7812 */ /* 0x002fce00078efeb8 */
[----:B------:R-:W-:Y:S08]  /*129c0*/  MUFU.TANH R133, R24 ;  /* 0x0000001800857308 */ /* 0x000ff00000002400 */
[----:B------:R-:W1:Y:S01]  /*129d0*/  I2F R111, R110 ;  /* 0x0000006e006f7306 */ /* 0x000e620000201400 */
[CC--:B--2---:R-:W-:Y:S02]  /*129e0*/  FFMA.FTZ R53, R0.reuse, R38.reuse, R53 ;  /* 0x0000002600357223 */ /* 0x0c4fe40000010035 */
[----:B------:R-:W-:-:S05]  /*129f0*/  FFMA.FTZ R107, R0, R38, R107 ;  /* 0x00000026006b7223 */ /* 0x000fca000001006b */
[----:B------:R-:W-:Y:S01]  /*12a00*/  MUFU.TANH R58, R58 ;  /* 0x0000003a003a7308 */ /* 0x000fe20000002400 */
[----:B------:R-:W-:-:S07]  /*12a10*/  FSEL R140, R107, -INF , !P1 ;  /* 0xff8000006b8c7808 */ /* 0x000fce0004800000 */
[----:B------:R-:W-:Y:S01]  /*12a20*/  MUFU.TANH R141, R46 ;  /* 0x0000002e008d7308 */ /* 0x000fe20000002400 */
[----:B-1----:R-:W-:-:S05]  /*12a30*/  FFMA.FTZ R35, R0, R111, R56 ;  /* 0x0000006f00237223 */ /* 0x002fca0000010038 */
[----:B------:R-:W-:Y:S02]  /*12a40*/  FSEL R35, R35, -INF , !P6 ;  /* 0xff80000023237808 */ /* 0x000fe40007000000 */
[----:B------:R1:W-:Y:S01]  /*12a50*/  MUFU.TANH R151, R34 ;  /* 0x0000002200977308 */ /* 0x0003e20000002400 */
[----:B------:R-:W-:-:S07]  /*12a60*/  ISETP.GE.AND P6, PT, R26, R50, PT ;  /* 0x000000321a00720c */ /* 0x000fce0003fc6270 */
[----:B------:R-:W2:Y:S01]  /*12a70*/  I2F R24, R26 ;  /* 0x0000001a00187306 */ /* 0x000ea20000201400 */
[----:B-1----:R-:W-:-:S07]  /*12a80*/  LOP3.LUT R34, R51, 0x30, R184, 0xfe, !PT ;  /* 0x0000003033227812 */ /* 0x002fce00078efeb8 */
[----:B------:R-:W-:Y:S01]  /*12a90*/  MUFU.TANH R187, R30 ;  /* 0x0000001e00bb7308 */ /* 0x000fe20000002400 */
[C---:B------:R-:W-:Y:S02]  /*12aa0*/  ISETP.GE.AND P4, PT, R34.reuse, R50, PT ;  /* 0x000000322200720c */ /* 0x040fe40003f86270 */
[----:B------:R-:W-:Y:S01]  /*12ab0*/  ISETP.GE.AND P3, PT, R34, R49, PT ;  /* 0x000000312200720c */ /* 0x000fe20003f66270 */
[----:B--2---:R-:W-:-:S04]  /*12ac0*/  FFMA.FTZ R150, R0, R24, R141 ;  /* 0x0000001800967223 */ /* 0x004fc8000001008d */
[----:B------:R1:W-:Y:S01]  /*12ad0*/  MUFU.TANH R131, R40 ;  /* 0x0000002800837308 */ /* 0x0003e20000002400 */
[----:B------:R-:W-:Y:S01]  /*12ae0*/  FSEL R141, R57, -INF , !P2 ;  /* 0xff800000398d7808 */ /* 0x000fe20005000000 */
[----:B------:R-:W-:Y:S01]  /*12af0*/  FFMA.FTZ R135, R0, R24, R135 ;  /* 0x0000001800877223 */ /* 0x000fe20000010087 */
[----:B------:R-:W-:Y:S02]  /*12b00*/  ISETP.GE.AND P2, PT, R32, R50, PT ;  /* 0x000000322000720c */ /* 0x000fe40003f46270 */
[--C-:B------:R-:W-:Y:S02]  /*12b10*/  LOP3.LUT R32, R51, 0x50, R184.reuse, 0xfe, !PT ;  /* 0x0000005033207812 */ /* 0x100fe400078efeb8 */
[----:B------:R-:W-:Y:S01]  /*12b20*/  FSEL R135, R135, -INF , !P6 ;  /* 0xff80000087877808 */ /* 0x000fe20007000000 */
[----:B------:R2:W3:Y:S01]  /*12b30*/  I2F R30, R34 ;  /* 0x00000022001e7306 */ /* 0x0004e20000201400 */
[----:B------:R-:W-:-:S07]  /*12b40*/  LOP3.LUT R24, R51, 0x48, R184, 0xfe, !PT ;  /* 0x0000004833187812 */ /* 0x000fce00078efeb8 */
[----:B------:R4:W-:Y:S01]  /*12b50*/  MUFU.TANH R149, R36 ;  /* 0x0000002400957308 */ /* 0x0009e20000002400 */
[----:B-1----:R-:W-:-:S05]  /*12b60*/  FFMA.FTZ R40, R0, R111, R58 ;  /* 0x0000006f00287223 */ /* 0x002fca000001003a */
[----:B------:R-:W-:Y:S02]  /*12b70*/  FSEL R40, R40, -INF , !P5 ;  /* 0xff80000028287808 */ /* 0x000fe40006800000 */
[----:B--2---:R-:W-:Y:S01]  /*12b80*/  IADD3 R34, R20, 0x31, RZ ;  /* 0x0000003114227810 */ /* 0x004fe20007ffe0ff */
[-C--:B---3--:R-:W-:Y:S01]  /*12b90*/  FFMA.FTZ R46, R0, R30.reuse, R131 ;  /* 0x0000001e002e7223 */ /* 0x088fe20000010083 */
[----:B------:R-:W-:Y:S01]  /*12ba0*/  ISETP.GE.AND P5, PT, R26, R49, PT ;  /* 0x000000311a00720c */ /* 0x000fe20003fa6270 */
[----:B------:R-:W-:Y:S01]  /*12bb0*/  FFMA.FTZ R186, R0, R30, R193 ;  /* 0x0000001e00ba7223 */ /* 0x000fe200000100c1 */
[----:B------:R1:W2:Y:S01]  /*12bc0*/  I2F R38, R34 ;  /* 0x0000002200267306 */ /* 0x0002a20000201400 */
[----:B------:R-:W-:Y:S02]  /*12bd0*/  FSEL R131, R53, -INF , !P2 ;  /* 0xff80000035837808 */ /* 0x000fe40005000000 */
[----:B------:R-:W-:Y:S02]  /*12be0*/  ISETP.GE.AND P2, PT, R34, R50, PT ;  /* 0x000000322200720c */ /* 0x000fe40003f46270 */
[----:B----4-:R-:W-:-:S02]  /*12bf0*/  LOP3.LUT R36, R51, 0x38, R184, 0xfe, !PT ;  /* 0x0000003833247812 */ /* 0x010fc400078efeb8 */
[-C--:B------:R-:W-:Y:S01]  /*12c00*/  ISETP.GE.AND P1, PT, R34, R49.reuse, PT ;  /* 0x000000312200720c */ /* 0x080fe20003f26270 */
[----:B------:R-:W-:Y:S01]  /*12c10*/  MUFU.TANH R67, R67 ;  /* 0x0000004300437308 */ /* 0x000fe20000002400 */
[----:B------:R-:W-:Y:S02]  /*12c20*/  FSEL R150, R150, -INF , !P5 ;  /* 0xff80000096967808 */ /* 0x000fe40006800000 */
[C---:B------:R-:W-:Y:S02]  /*12c30*/  ISETP.GE.AND P6, PT, R36.reuse, R50, PT ;  /* 0x000000322400720c */ /* 0x040fe40003fc6270 */
[-C--:B------:R-:W-:Y:S02]  /*12c40*/  ISETP.GE.AND P5, PT, R36, R49.reuse, PT ;  /* 0x000000312400720c */ /* 0x080fe40003fa6270 */
[----:B------:R-:W-:Y:S01]  /*12c50*/  FSEL R193, R46, -INF , !P4 ;  /* 0xff8000002ec17808 */ /* 0x000fe20006000000 */
[----:B------:R-:W3:Y:S01]  /*12c60*/  I2F R12, R36 ;  /* 0x00000024000c7306 */ /* 0x000ee20000201400 */
[----:B-1----:R-:W-:Y:S01]  /*12c70*/  IADD3 R34, R20, 0x39, RZ ;  /* 0x0000003914227810 */ /* 0x002fe20007ffe0ff */
[-C--:B--2---:R-:W-:Y:S01]  /*12c80*/  FFMA.FTZ R46, R0, R38.reuse, R47 ;  /* 0x00000026002e7223 */ /* 0x084fe2000001002f */
[----:B------:R-:W-:Y:S01]  /*12c90*/  FSEL R186, R186, -INF , !P3 ;  /* 0xff800000baba7808 */ /* 0x000fe20005800000 */
[----:B------:R-:W-:Y:S01]  /*12ca0*/  FFMA.FTZ R58, R0, R38, R59 ;  /* 0x00000026003a7223 */ /* 0x000fe2000001003b */
[----:B------:R-:W-:Y:S01]  /*12cb0*/  ISETP.GE.AND P4, PT, R28, R50, PT ;  /* 0x000000321c00720c */ /* 0x000fe20003f86270 */
[----:B------:R-:W-:Y:S01]  /*12cc0*/  FMUL.FTZ R47, R8, c[0x0][0x2ec] ;  /* 0x0000bb00082f7a20 */ /* 0x000fe20000410000 */
[----:B------:R-:W-:Y:S01]  /*12cd0*/  ISETP.GE.AND P3, PT, R28, R49, PT ;  /* 0x000000311c00720c */ /* 0x000fe20003f66270 */
[----:B------:R-:W1:Y:S01]  /*12ce0*/  I2F R36, R34 ;  /* 0x0000002200247306 */ /* 0x000e620000201400 */
[----:B------:R-:W-:-:S02]  /*12cf0*/  FSEL R58, R58, -INF , !P1 ;  /* 0xff8000003a3a7808 */ /* 0x000fc40004800000 */
[----:B------:R-:W-:-:S05]  /*12d00*/  ISETP.GE.AND P1, PT, R34, R49, PT ;  /* 0x000000312200720c */ /* 0x000fca0003f26270 */
[----:B------:R-:W2:Y:S01]  /*12d10*/  I2F R26, R28 ;  /* 0x0000001c001a7306 */ /* 0x000ea20000201400 */
[-C--:B---3--:R-:W-:Y:S01]  /*12d20*/  FFMA.FTZ R59, R0, R12.reuse, R149 ;  /* 0x0000000c003b7223 */ /* 0x088fe20000010095 */
[----:B------:R-:W-:Y:S01]  /*12d30*/  FSEL R149, R46, -INF , !P2 ;  /* 0xff8000002e957808 */ /* 0x000fe20005000000 */
[----:B------:R-:W-:Y:S01]  /*12d40*/  FFMA.FTZ R56, R0, R12, R191 ;  /* 0x0000000c00387223 */ /* 0x000fe200000100bf */
[----:B------:R-:W-:Y:S02]  /*12d50*/  ISETP.GE.AND P2, PT, R34, R50, PT ;  /* 0x000000322200720c */ /* 0x000fe40003f46270 */
[----:B------:R-:W-:Y:S01]  /*12d60*/  LOP3.LUT R12, R51, 0x58, R184, 0xfe, !PT ;  /* 0x00000058330c7812 */ /* 0x000fe200078efeb8 */
[CC--:B-1----:R-:W-:Y:S01]  /*12d70*/  FFMA.FTZ R45, R0.reuse, R36.reuse, R45 ;  /* 0x00000024002d7223 */ /* 0x0c2fe2000001002d */
[----:B------:R-:W-:Y:S01]  /*12d80*/  MUFU.TANH R37, R37 ;  /* 0x0000002500257308 */ /* 0x000fe20000002400 */
[----:B------:R-:W-:Y:S01]  /*12d90*/  FFMA.FTZ R67, R0, R36, R67 ;  /* 0x0000002400437223 */ /* 0x000fe20000010043 */
[----:B------:R-:W-:-:S02]  /*12da0*/  FSEL R59, R59, -INF , !P6 ;  /* 0xff8000003b3b7808 */ /* 0x000fc40007000000 */
[----:B------:R-:W-:Y:S02]  /*12db0*/  FSEL R57, R45, -INF , !P2 ;  /* 0xff8000002d397808 */ /* 0x000fe40005000000 */
[----:B------:R-:W-:Y:S01]  /*12dc0*/  FSEL R192, R67, -INF , !P1 ;  /* 0xff80000043c07808 */ /* 0x000fe20004800000 */
[-C--:B--2---:R-:W-:Y:S01]  /*12dd0*/  FFMA.FTZ R147, R0, R26.reuse, R147 ;  /* 0x0000001a00937223 */ /* 0x084fe20000010093 */
[----:B------:R-:W-:Y:S01]  /*12de0*/  IADD3 R28, R20, 0x41, RZ ;  /* 0x00000041141c7810 */ /* 0x000fe20007ffe0ff */
[----:B------:R-:W-:Y:S01]  /*12df0*/  MUFU.TANH R55, R55 ;  /* 0x0000003700377308 */ /* 0x000fe20000002400 */
[----:B------:R-:W-:Y:S01]  /*12e00*/  FFMA.FTZ R148, R0, R26, R151 ;  /* 0x0000001a00947223 */ /* 0x000fe20000010097 */
[----:B------:R-:W-:Y:S02]  /*12e10*/  LOP3.LUT R26, R51, 0x60, R184, 0xfe, !PT ;  /* 0x00000060331a7812 */ /* 0x000fe400078efeb8 */
[C---:B------:R-:W-:Y:S02]  /*12e20*/  ISETP.GE.AND P2, PT, R28.reuse, R50, PT ;  /* 0x000000321c00720c */ /* 0x040fe40003f46270 */
[----:B------:R-:W-:-:S02]  /*12e30*/  ISETP.GE.AND P1, PT, R28, R49, PT ;  /* 0x000000311c00720c */ /* 0x000fc40003f26270 */
[----:B------:R1:W2:Y:S01]  /*12e40*/  I2F R34, R28 ;  /* 0x0000001c00227306 */ /* 0x0002a20000201400 */
[----:B------:R-:W-:Y:S02]  /*12e50*/  FSEL R151, R147, -INF , !P4 ;  /* 0xff80000093977808 */ /* 0x000fe40006000000 */
[----:B------:R-:W-:Y:S02]  /*12e60*/  FSEL R148, R148, -INF , !P3 ;  /* 0xff80000094947808 */ /* 0x000fe40005800000 */
[CC--:B------:R-:W-:Y:S02]  /*12e70*/  ISETP.GE.AND P4, PT, R32.reuse, R50.reuse, PT ;  /* 0x000000322000720c */ /* 0x0c0fe40003f86270 */
[----:B------:R-:W-:Y:S01]  /*12e80*/  ISETP.GE.AND P3, PT, R32, R49, PT ;  /* 0x000000312000720c */ /* 0x000fe20003f66270 */
[----:B------:R-:W3:Y:S01]  /*12e90*/  I2F R30, R32 ;  /* 0x00000020001e7306 */ /* 0x000ee20000201400 */
[----:B------:R-:W-:Y:S02]  /*12ea0*/  FSEL R56, R56, -INF , !P5 ;  /* 0xff80000038387808 */ /* 0x000fe40006800000 */
[----:B------:R-:W-:-:S02]  /*12eb0*/  ISETP.GE.AND P6, PT, R24, R50, PT ;  /* 0x000000321800720c */ /* 0x000fc40003fc6270 */
[-C--:B------:R-:W-:Y:S02]  /*12ec0*/  ISETP.GE.AND P5, PT, R24, R49.reuse, PT ;  /* 0x000000311800720c */ /* 0x080fe40003fa6270 */
[----:B-1----:R-:W-:Y:S01]  /*12ed0*/  IADD3 R28, R20, 0x49, RZ ;  /* 0x00000049141c7810 */ /* 0x002fe20007ffe0ff */
[CC--:B--2---:R-:W-:Y:S01]  /*12ee0*/  FFMA.FTZ R191, R0.reuse, R34.reuse, R39 ;  /* 0x0000002200bf7223 */ /* 0x0c4fe20000010027 */
[----:B------:R-:W1:Y:S01]  /*12ef0*/  I2F R14, R24 ;  /* 0x00000018000e7306 */ /* 0x000e620000201400 */
[----:B------:R-:W-:Y:S02]  /*12f00*/  FFMA.FTZ R63, R0, R34, R63 ;  /* 0x00000022003f7223 */ /* 0x000fe4000001003f */
[----:B------:R-:W-:Y:S01]  /*12f10*/  FMUL.FTZ R39, R10, c[0x0][0x2ec] ;  /* 0x0000bb000a277a20 */ /* 0x000fe20000410000 */
[----:B------:R-:W-:Y:S02]  /*12f20*/  FSEL R191, R191, -INF , !P2 ;  /* 0xff800000bfbf7808 */ /* 0x000fe40005000000 */
[----:B------:R-:W-:Y:S01]  /*12f30*/  FSEL R144, R63, -INF , !P1 ;  /* 0xff8000003f907808 */ /* 0x000fe20004800000 */
[----:B---3--:R-:W-:Y:S01]  /*12f40*/  FFMA.FTZ R133, R0, R30, R133 ;  /* 0x0000001e00857223 */ /* 0x008fe20000010085 */
[----:B------:R-:W2:Y:S01]  /*12f50*/  I2F R34, R28 ;  /* 0x0000001c00227306 */ /* 0x000ea20000201400 */
[----:B------:R-:W-:Y:S01]  /*12f60*/  ISETP.GE.AND P2, PT, R28, R50, PT ;  /* 0x000000321c00720c */ /* 0x000fe20003f46270 */
[----:B------:R-:W-:Y:S01]  /*12f70*/  FFMA.FTZ R128, R0, R30, R199 ;  /* 0x0000001e00807223 */ /* 0x000fe200000100c7 */
[----:B------:R-:W-:-:S02]  /*12f80*/  ISETP.GE.AND P1, PT, R28, R49, PT ;  /* 0x000000311c00720c */ /* 0x000fc40003f26270 */
[C---:B------:R-:W-:Y:S02]  /*12f90*/  IADD3 R32, R20.reuse, 0x51, RZ ;  /* 0x0000005114207810 */ /* 0x040fe40007ffe0ff */
[----:B------:R-:W-:Y:S01]  /*12fa0*/  IADD3 R30, R20, 0x59, RZ ;  /* 0x00000059141e7810 */ /* 0x000fe20007ffe0ff */
[----:B------:R-:W3:Y:S01]  /*12fb0*/  I2F R8, R12 ;  /* 0x0000000c00087306 */ /* 0x000ee20000201400 */
[----:B------:R-:W-:Y:S01]  /*12fc0*/  FSEL R133, R133, -INF , !P4 ;  /* 0xff80000085857808 */ /* 0x000fe20006000000 */
[-C--:B-1----:R-:W-:Y:S01]  /*12fd0*/  FFMA.FTZ R145, R0, R14.reuse, R145 ;  /* 0x0000000e00917223 */ /* 0x082fe20000010091 */
[----:B------:R-:W-:Y:S01]  /*12fe0*/  FSEL R128, R128, -INF , !P3 ;  /* 0xff80000080807808 */ /* 0x000fe20005800000 */
[----:B------:R-:W-:Y:S01]  /*12ff0*/  FFMA.FTZ R142, R0, R14, R187 ;  /* 0x0000000e008e7223 */ /* 0x000fe200000100bb */
[C---:B------:R-:W-:Y:S02]  /*13000*/  ISETP.GE.AND P4, PT, R26.reuse, R50, PT ;  /* 0x000000321a00720c */ /* 0x040fe40003f86270 */
[----:B------:R-:W-:Y:S01]  /*13010*/  ISETP.GE.AND P3, PT, R26, R49, PT ;  /* 0x000000311a00720c */ /* 0x000fe20003f66270 */
[CC--:B--2---:R-:W-:Y:S01]  /*13020*/  FFMA.FTZ R37, R0.reuse, R34.reuse, R37 ;  /* 0x0000002200257223 */ /* 0x0c4fe20000010025 */
[----:B------:R-:W-:Y:S01]  /*13030*/  MUFU.TANH R143, R143 ;  /* 0x0000008f008f7308 */ /* 0x000fe20000002400 */
[----:B------:R-:W-:Y:S01]  /*13040*/  FFMA.FTZ R55, R0, R34, R55 ;  /* 0x0000002200377223 */ /* 0x000fe20000010037 */
[----:B------:R-:W-:-:S02]  /*13050*/  LOP3.LUT R14, R51, 0x68, R184, 0xfe, !PT ;  /* 0x00000068330e7812 */ /* 0x000fc400078efeb8 */
[----:B------:R-:W-:Y:S02]  /*13060*/  FSEL R147, R37, -INF , !P2 ;  /* 0xff80000025937808 */ /* 0x000fe40005000000 */
[----:B------:R-:W-:Y:S01]  /*13070*/  FSEL R146, R55, -INF , !P1 ;  /* 0xff80000037927808 */ /* 0x000fe20004800000 */
[----:B---3--:R-:W-:Y:S01]  /*13080*/  FFMA.FTZ R127, R0, R8, R129 ;  /* 0x00000008007f7223 */ /* 0x008fe20000010081 */
[----:B------:R-:W-:Y:S01]  /*13090*/  I2F R34, R32 ;  /* 0x0000002000227306 */ /* 0x000fe20000201400 */
[----:B------:R-:W-:Y:S01]  /*130a0*/  ISETP.GE.AND P2, PT, R32, R50, PT ;  /* 0x000000322000720c */ /* 0x000fe20003f46270 */
[----:B------:R-:W-:Y:S01]  /*130b0*/  FFMA.FTZ R126, R0, R8, R197 ;  /* 0x00000008007e7223 */ /* 0x000fe200000100c5 */
[----:B------:R-:W-:Y:S02]  /*130c0*/  ISETP.GE.AND P1, PT, R32, R49, PT ;  /* 0x000000312000720c */ /* 0x000fe40003f26270 */
[----:B------:R-:W-:Y:S02]  /*130d0*/  FSEL R187, R145, -INF , !P6 ;  /* 0xff80000091bb7808 */ /* 0x000fe40007000000 */
[----:B------:R-:W-:Y:S01]  /*130e0*/  FSEL R142, R142, -INF , !P5 ;  /* 0xff8000008e8e7808 */ /* 0x000fe20006800000 */
[----:B------:R-:W1:Y:S01]  /*130f0*/  I2F R32, R30 ;  /* 0x0000001e00207306 */ /* 0x000e620000201400 */
[----:B------:R-:W-:-:S02]  /*13100*/  ISETP.GE.AND P6, PT, R12, R50, PT ;  /* 0x000000320c00720c */ /* 0x000fc40003fc6270 */
[-C--:B------:R-:W-:Y:S02]  /*13110*/  ISETP.GE.AND P5, PT, R12, R49.reuse, PT ;  /* 0x000000310c00720c */ /* 0x080fe40003fa6270 */
[----:B------:R-:W-:Y:S02]  /*13120*/  FSEL R127, R127, -INF , !P6 ;  /* 0xff8000007f7f7808 */ /* 0x000fe40007000000 */
[----:B------:R-:W-:Y:S01]  /*13130*/  FSEL R126, R126, -INF , !P5 ;  /* 0xff8000007e7e7808 */ /* 0x000fe20006800000 */
[----:B------:R-:W-:Y:S01]  /*13140*/  MUFU.TANH R195, R195 ;  /* 0x000000c300c37308 */ /* 0x000fe20000002400 */
[C---:B------:R-:W-:Y:S02]  /*13150*/  ISETP.GE.AND P6, PT, R14.reuse, R50, PT ;  /* 0x000000320e00720c */ /* 0x040fe40003fc6270 */
[----:B------:R-:W-:Y:S02]  /*13160*/  ISETP.GE.AND P5, PT, R14, R49, PT ;  /* 0x000000310e00720c */ /* 0x000fe40003fa6270 */
[----:B------:R-:W-:-:S03]  /*13170*/  LOP3.LUT R28, R51, 0x70, R184, 0xfe, !PT ;  /* 0x00000070331c7812 */ /* 0x000fc600078efeb8 */
[----:B------:R2:W3:Y:S01]  /*13180*/  I2F R24, R26 ;  /* 0x0000001a00187306 */ /* 0x0004e20000201400 */
[----:B-1----:R-:W-:-:S07]  /*13190*/  FFMA.FTZ R125, R0, R32, R25 ;  /* 0x00000020007d7223 */ /* 0x002fce0000010019 */
[----:B------:R-:W1:Y:S08]  /*131a0*/  MUFU.TANH R29, R29 ;  /* 0x0000001d001d7308 */ /* 0x000e700000002400 */
[----:B------:R-:W4:Y:S01]  /*131b0*/  MUFU.TANH R31, R31 ;  /* 0x0000001f001f7308 */ /* 0x000f220000002400 */
[----:B--2---:R-:W-:Y:S01]  /*131c0*/  IADD3 R26, R20, 0x61, RZ ;  /* 0x00000061141a7810 */ /* 0x004fe20007ffe0ff */
[----:B---3--:R-:W-:-:S02]  /*131d0*/  FFMA.FTZ R107, R0, R24, R143 ;  /* 0x00000018006b7223 */ /* 0x008fc4000001008f */
[----:B------:R-:W-:Y:S01]  /*131e0*/  FFMA.FTZ R114, R0, R24, R195 ;  /* 0x0000001800727223 */ /* 0x000fe200000100c3 */
[----:B------:R-:W-:Y:S02]  /*131f0*/  IADD3 R24, R20, 0x69, RZ ;  /* 0x0000006914187810 */ /* 0x000fe40007ffe0ff */
[----:B------:R-:W-:Y:S01]  /*13200*/  FSEL R107, R107, -INF , !P4 ;  /* 0xff8000006b6b7808 */ /* 0x000fe20006000000 */
[----:B------:R-:W2:Y:S01]  /*13210*/  MUFU.TANH R27, R27 ;  /* 0x0000001b001b7308 */ /* 0x000ea20000002400 */
[----:B-1----:R-:W-:Y:S01]  /*13220*/  FFMA.FTZ R36, R0, R34, R29 ;  /* 0x0000002200247223 */ /* 0x002fe2000001001d */
[----:B------:R-:W-:Y:S01]  /*13230*/  FSEL R114, R114, -INF , !P3 ;  /* 0xff80000072727808 */ /* 0x000fe20005800000 */
[----:B------:R-:W-:Y:S01]  /*13240*/  FMUL.FTZ R29, R4, c[0x0][0x2ec] ;  /* 0x0000bb00041d7a20 */ /* 0x000fe20000410000 */
[----:B------:R-:W-:Y:S02]  /*13250*/  LOP3.LUT R4, R51, 0x78, R184, 0xfe, !PT ;  /* 0x0000007833047812 */ /* 0x000fe400078efeb8 */
[----:B------:R-:W-:-:S02]  /*13260*/  FSEL R129, R36, -INF , !P2 ;  /* 0xff80000024817808 */ /* 0x000fc40005000000 */
[----:B------:R-:W-:Y:S01]  /*13270*/  MUFU.TANH R23, R23 ;  /* 0x0000001700177308 */ /* 0x000fe20000002400 */
[----:B----4-:R-:W-:Y:S01]  /*13280*/  FFMA.FTZ R31, R0, R34, R31 ;  /* 0x00000022001f7223 */ /* 0x010fe2000001001f */
[-C--:B------:R-:W-:Y:S02]  /*13290*/  ISETP.GE.AND P2, PT, R30, R50.reuse, PT ;  /* 0x000000321e00720c */ /* 0x080fe40003f46270 */
[----:B------:R-:W-:Y:S02]  /*132a0*/  ISETP.GE.AND P4, PT, R28, R50, PT ;  /* 0x000000321c00720c */ /* 0x000fe40003f86270 */
[----:B------:R-:W-:Y:S02]  /*132b0*/  FSEL R130, R31, -INF , !P1 ;  /* 0xff8000001f827808 */ /* 0x000fe40004800000 */
[----:B------:R-:W1:Y:S01]  /*132c0*/  I2F R25, R26 ;  /* 0x0000001a00197306 */ /* 0x000e620000201400 */
[----:B--2---:R-:W-:Y:S01]  /*132d0*/  FFMA.FTZ R27, R0, R32, R27 ;  /* 0x00000020001b7223 */ /* 0x004fe2000001001b */
[----:B------:R-:W-:-:S02]  /*132e0*/  ISETP.GE.AND P1, PT, R30, R49, PT ;  /* 0x000000311e00720c */ /* 0x000fc40003f26270 */
[----:B------:R-:W-:Y:S02]  /*132f0*/  FSEL R125, R125, -INF , !P2 ;  /* 0xff8000007d7d7808 */ /* 0x000fe40005000000 */
[----:B------:R-:W-:Y:S02]  /*13300*/  FSEL R124, R27, -INF , !P1 ;  /* 0xff8000001b7c7808 */ /* 0x000fe40004800000 */
[----:B------:R-:W2:Y:S01]  /*13310*/  MUFU.TANH R19, R19 ;  /* 0x0000001300137308 */ /* 0x000ea20000002400 */
[C---:B------:R-:W-:Y:S02]  /*13320*/  ISETP.GE.AND P2, PT, R26.reuse, R50, PT ;  /* 0x000000321a00720c */ /* 0x040fe40003f46270 */
[-C--:B------:R-:W-:Y:S02]  /*13330*/  ISETP.GE.AND P1, PT, R26, R49.reuse, PT ;  /* 0x000000311a00720c */ /* 0x080fe40003f26270 */
[----:B------:R-:W-:-:S03]  /*13340*/  ISETP.GE.AND P3, PT, R28, R49, PT ;  /* 0x000000311c00720c */ /* 0x000fc60003f66270 */
[----:B------:R-:W-:Y:S01]  /*13350*/  MUFU.TANH R65, R65 ;  /* 0x0000004100417308 */ /* 0x000fe20000002400 */
[----:B-1----:R-:W-:Y:S01]  /*13360*/  FFMA.FTZ R111, R0, R25, R23 ;  /* 0x00000019006f7223 */ /* 0x002fe20000010017 */
[----:B------:R-:W-:-:S04]  /*13370*/  IADD3 R23, R20, 0x71, RZ ;  /* 0x0000007114177810 */ /* 0x000fc80007ffe0ff */
[----:B------:R-:W-:Y:S02]  /*13380*/  FSEL R111, R111, -INF , !P2 ;  /* 0xff8000006f6f7808 */ /* 0x000fe40005000000 */
[----:B------:R-:W-:Y:S01]  /*13390*/  MUFU.TANH R61, R61 ;  /* 0x0000003d003d7308 */ /* 0x000fe20000002400 */
[----:B--2---:R-:W-:Y:S01]  /*133a0*/  FFMA.FTZ R19, R0, R25, R19 ;  /* 0x0000001900137223 */ /* 0x004fe20000010013 */
[----:B------:R-:W-:-:S04]  /*133b0*/  ISETP.GE.AND P2, PT, R24, R50, PT ;  /* 0x000000321800720c */ /* 0x000fc80003f46270 */
[----:B------:R-:W-:Y:S02]  /*133c0*/  FSEL R112, R19, -INF , !P1 ;  /* 0xff80000013707808 */ /* 0x000fe40004800000 */
[----:B------:R-:W1:Y:S01]  /*133d0*/  I2F R10, R14 ;  /* 0x0000000e000a7306 */ /* 0x000e620000201400 */
[----:B------:R-:W-:-:S07]  /*133e0*/  ISETP.GE.AND P1, PT, R24, R49, PT ;  /* 0x000000311800720c */ /* 0x000fce0003f26270 */
[----:B------:R-:W-:Y:S08]  /*133f0*/  MUFU.TANH R13, R13 ;  /* 0x0000000d000d7308 */ /* 0x000ff00000002400 */
[----:B------:R-:W2:Y:S01]  /*13400*/  I2F R14, R24 ;  /* 0x00000018000e7306 */ /* 0x000ea20000201400 */
        /* <DEDUP_REMOVED lines=9> */
[----:B--2---:R-:W-:-:S05]  /*134a0*/  FFMA.FTZ R13, R0, R14, R13 ;  /* 0x0000000e000d7223 */ /* 0x004fca000001000d */
[----:B------:R-:W-:Y:S02]  /*134b0*/  FSEL R105, R13, -INF , !P2 ;  /* 0xff8000000d697808 */ /* 0x000fe40005000000 */
[----:B------:R-:W2:Y:S01]  /*134c0*/  I2F R31, R4 ;  /* 0x00000004001f7306 */ /* 0x000ea20000201400 */
[----:B-1----:R-:W-:Y:S01]  /*134d0*/  FFMA.FTZ R15, R0, R14, R15 ;  /* 0x0000000e000f7223 */ /* 0x002fe2000001000f */
[----:B------:R-:W-:Y:S02]  /*134e0*/  IADD3 R14, R20, 0x79, RZ ;  /* 0x00000079140e7810 */ /* 0x000fe40007ffe0ff */
[----:B------:R-:W-:Y:S02]  /*134f0*/  ISETP.GE.AND P2, PT, R23, R50, PT ;  /* 0x000000321700720c */ /* 0x000fe40003f46270 */
[----:B------:R-:W-:Y:S02]  /*13500*/  FSEL R108, R15, -INF , !P1 ;  /* 0xff8000000f6c7808 */ /* 0x000fe40004800000 */
[----:B------:R-:W-:Y:S01]  /*13510*/  MUFU.TANH R9, R9 ;  /* 0x0000000900097308 */ /* 0x000fe20000002400 */
[----:B------:R-:W-:-:S07]  /*13520*/  ISETP.GE.AND P1, PT, R23, R49, PT ;  /* 0x000000311700720c */ /* 0x000fce0003f26270 */
[----:B------:R-:W-:Y:S01]  /*13530*/  MUFU.TANH R11, R11 ;  /* 0x0000000b000b7308 */ /* 0x000fe20000002400 */
[----:B--2---:R-:W-:-:S05]  /*13540*/  FFMA.FTZ R29, R0, R31, R29 ;  /* 0x0000001f001d7223 */ /* 0x004fca000001001d */
[----:B------:R-:W-:Y:S02]  /*13550*/  FSEL R66, R29, -INF , !P6 ;  /* 0xff8000001d427808 */ /* 0x000fe40007000000 */
[----:B------:R-:W1:Y:S01]  /*13560*/  I2F R25, R23 ;  /* 0x0000001700197306 */ /* 0x000e620000201400 */
[----:B------:R-:W-:-:S07]  /*13570*/  ISETP.NE.AND P6, PT, R22, RZ, PT ;  /* 0x000000ff1600720c */ /* 0x000fce0003fc5270 */
[----:B------:R-:W2:Y:S08]  /*13580*/  MUFU.TANH R6, R6 ;  /* 0x0000000600067308 */ /* 0x000eb00000002400 */
[----:B------:R-:W-:Y:S01]  /*13590*/  MUFU.TANH R113, R104 ;  /* 0x0000006800717308 */ /* 0x000fe20000002400 */
[CC--:B-1----:R-:W-:Y:S02]  /*135a0*/  FFMA.FTZ R9, R0.reuse, R25.reuse, R9 ;  /* 0x0000001900097223 */ /* 0x0c2fe40000010009 */
[----:B------:R-:W-:-:S03]  /*135b0*/  FFMA.FTZ R11, R0, R25, R11 ;  /* 0x00000019000b7223 */ /* 0x000fc6000001000b */
[----:B------:R-:W-:Y:S02]  /*135c0*/  FSEL R63, R9, -INF , !P2 ;  /* 0xff800000093f7808 */ /* 0x000fe40005000000 */
[----:B------:R-:W-:Y:S01]  /*135d0*/  MUFU.TANH R117, R117 ;  /* 0x0000007500757308 */ /* 0x000fe20000002400 */
[----:B--2---:R-:W-:Y:S01]  /*135e0*/  FFMA.FTZ R6, R0, R31, R6 ;  /* 0x0000001f00067223 */ /* 0x004fe20000010006 */
[----:B------:R-:W-:Y:S02]  /*135f0*/  FSEL R62, R11, -INF , !P1 ;  /* 0xff8000000b3e7808 */ /* 0x000fe40004800000 */
[-C--:B------:R-:W-:Y:S02]  /*13600*/  ISETP.GE.AND P2, PT, R20, R50.reuse, PT ;  /* 0x000000321400720c */ /* 0x080fe40003f46270 */
[----:B------:R-:W-:Y:S02]  /*13610*/  ISETP.GE.AND P1, PT, R10, R50, PT ;  /* 0x000000320a00720c */ /* 0x000fe40003f26270 */
[----:B------:R-:W-:Y:S01]  /*13620*/  MUFU.TANH R47, R47 ;  /* 0x0000002f002f7308 */ /* 0x000fe20000002400 */
[----:B------:R-:W-:-:S07]  /*13630*/  FSEL R60, R6, -INF , !P5 ;  /* 0xff800000063c7808 */ /* 0x000fce0006800000 */
[----:B------:R-:W-:Y:S08]  /*13640*/  MUFU.TANH R39, R39 ;  /* 0x0000002700277308 */ /* 0x000ff00000002400 */
[----:B------:R-:W1:Y:S08]  /*13650*/  I2F R12, R28 ;  /* 0x0000001c000c7306 */ /* 0x000e700000201400 */
[----:B------:R-:W2:Y:S08]  /*13660*/  I2F R8, R20 ;  /* 0x0000001400087306 */ /* 0x000eb00000201400 */
[----:B------:R-:W3:Y:S01]  /*13670*/  I2F R19, R10 ;  /* 0x0000000a00137306 */ /* 0x000ee20000201400 */
[----:B-1----:R-:W-:-:S02]  /*13680*/  FFMA.FTZ R47, R0, R12, R47 ;  /* 0x0000000c002f7223 */ /* 0x002fc4000001002f */
[----:B------:R-:W-:-:S03]  /*13690*/  FFMA.FTZ R39, R0, R12, R39 ;  /* 0x0000000c00277223 */ /* 0x000fc60000010027 */
[----:B------:R-:W-:Y:S02]  /*136a0*/  FSEL R65, R47, -INF , !P4 ;  /* 0xff8000002f417808 */ /* 0x000fe40006000000 */
[----:B------:R-:W1:Y:S01]  /*136b0*/  MUFU.TANH R103, R103 ;  /* 0x0000006700677308 */ /* 0x000e620000002400 */
[----:B--2---:R-:W-:Y:S01]  /*136c0*/  FFMA.FTZ R113, R0, R8, R113 ;  /* 0x0000000800717223 */ /* 0x004fe20000010071 */
[----:B------:R-:W-:Y:S02]  /*136d0*/  FSEL R64, R39, -INF , !P3 ;  /* 0xff80000027407808 */ /* 0x000fe40005800000 */
[----:B------:R-:W-:Y:S02]  /*136e0*/  ISETP.GE.AND P3, PT, R20, R49, PT ;  /* 0x000000311400720c */ /* 0x000fe40003f66270 */
[----:B------:R-:W-:Y:S02]  /*136f0*/  FSEL R6, R113, -INF , !P2 ;  /* 0xff80000071067808 */ /* 0x000fe40005000000 */
[----:B------:R-:W-:Y:S01]  /*13700*/  I2F R13, R14 ;  /* 0x0000000e000d7306 */ /* 0x000fe20000201400 */
[----:B---3--:R-:W-:Y:S01]  /*13710*/  FFMA.FTZ R19, R0, R19, R117 ;  /* 0x0000001300137223 */ /* 0x008fe20000010075 */
[----:B------:R-:W-:Y:S01]  /*13720*/  BAR.SYNC.DEFER_BLOCKING 0x0 ;  /* 0x0000000000007b1d */ /* 0x000fe20000010000 */
[----:B------:R-:W-:-:S02]  /*13730*/  ISETP.GE.AND P4, PT, R14, R50, PT ;  /* 0x000000320e00720c */ /* 0x000fc40003f86270 */
[-C--:B------:R-:W-:Y:S02]  /*13740*/  ISETP.GE.AND P2, PT, R10, R49.reuse, PT ;  /* 0x000000310a00720c */ /* 0x080fe40003f46270 */
[----:B------:R-:W-:Y:S01]  /*13750*/  FSEL R19, R19, -INF , !P1 ;  /* 0xff80000013137808 */ /* 0x000fe20004800000 */
[----:B------:R-:W2:Y:S01]  /*13760*/  I2F R4, R10 ;  /* 0x0000000a00047306 */ /* 0x000ea20000201400 */
[----:B-1----:R-:W-:Y:S01]  /*13770*/  FFMA.FTZ R103, R0, R8, R103 ;  /* 0x0000000800677223 */ /* 0x002fe20000010067 */
[----:B------:R-:W-:-:S06]  /*13780*/  ISETP.GE.AND P1, PT, R14, R49, PT ;  /* 0x000000310e00720c */ /* 0x000fcc0003f26270 */
[----:B------:R-:W1:Y:S08]  /*13790*/  MUFU.TANH R5, R5 ;  /* 0x0000000500057308 */ /* 0x000e700000002400 */
[----:B------:R-:W3:Y:S01]  /*137a0*/  MUFU.TANH R7, R7 ;  /* 0x0000000700077308 */ /* 0x000ee20000002400 */
[----:B--2---:R-:W-:-:S05]  /*137b0*/  FFMA.FTZ R4, R0, R4, R115 ;  /* 0x0000000400047223 */ /* 0x004fca0000010073 */
[----:B------:R-:W-:Y:S01]  /*137c0*/  FSEL R4, R4, -INF , !P2 ;  /* 0xff80000004047808 */ /* 0x000fe20005000000 */
[----:B-1----:R-:W-:Y:S01]  /*137d0*/  FFMA.FTZ R67, R0, R13, R5 ;  /* 0x0000000d00437223 */ /* 0x002fe20000010005 */
[----:B------:R-:W-:-:S04]  /*137e0*/  FSEL R5, R103, -INF , !P3 ;  /* 0xff80000067057808 */ /* 0x000fc80005800000 */
[----:B------:R-:W-:Y:S01]  /*137f0*/  FSEL R67, R67, -INF , !P4 ;  /* 0xff80000043437808 */ /* 0x000fe20006000000 */
[----:B---3--:R-:W-:-:S05]  /*13800*/  FFMA.FTZ R7, R0, R13, R7 ;  /* 0x0000000d00077223 */ /* 0x008fca0000010007 */
        /* <DEDUP_REMOVED lines=61> */
.L_x_6972:
[----:B------:R-:W-:-:S05]  /*13be0*/  IMAD.MOV.U32 R10, RZ, RZ, c[0x0][0x198] ;  /* 0x00006600ff0a7624 */ /* 0x000fca00078e00ff */
[----:B------:R-:W-:-:S04]  /*13bf0*/  LEA R10, -R10, RZ, 0x7 ;  /* 0x000000ff0a0a7211 */ /* 0x000fc800078e39ff */
[----:B------:R-:W-:Y:S02]  /*13c00*/  SHF.R.S32.HI R9, RZ, 0x1f, R10 ;  /* 0x0000001fff097819 */ /* 0x000fe4000001140a */
.L_x_6973:
[----:B------:R-:W-:Y:S01]  /*13c10*/  @!P0 IMAD.MOV.U32 R22, RZ, RZ, c[0x0][0x198] ;  /* 0x00006600ff168624 */ /* 0x000fe200078e00ff */
[----:B------:R-:W-:Y:S01]  /*13c20*/  @!P0 LEA R28, P1, R10, R182, 0x1 ;  /* 0x000000b60a1c8211 */ /* 0x000fe200078208ff */
[----:B------:R-:W-:Y:S01]  /*13c30*/  @!P0 IMAD.MOV.U32 R12, RZ, RZ, c[0x0][0x19c] ;  /* 0x00006700ff0c8624 */ /* 0x000fe200078e00ff */
[----:B------:R-:W-:Y:S01]  /*13c40*/  @!P0 IADD3 R7, P2, R174, R10, RZ ;  /* 0x0000000aae078210 */ /* 0x000fe20007f5e0ff */
[----:B------:R-:W-:Y:S01]  /*13c50*/  @!P0 IMAD.MOV.U32 R14, RZ, RZ, c[0x0][0x198] ;  /* 0x00006600ff0e8624 */ /* 0x000fe200078e00ff */
[--C-:B------:R-:W-:Y:S01]  /*13c60*/  @!P0 LEA.HI.X R29, R10, R181, R9.reuse, 0x1, P1 ;  /* 0x000000b50a1d8211 */ /* 0x100fe200008f0c09 */
[----:B------:R-:W-:Y:S01]  /*13c70*/  @!P0 IMAD.MOV.U32 R8, RZ, RZ, R10 ;  /* 0x000000ffff088224 */ /* 0x000fe200078e000a */
[----:B------:R-:W-:Y:S01]  /*13c80*/  @!P0 MOV R27, R9 ;  /* 0x00000009001b8202 */ /* 0x000fe20000000f00 */
[----:B------:R-:W-:Y:S01]  /*13c90*/  @!P0 IMAD R12, R12, 0x30, RZ ;  /* 0x000000300c0c8824 */ /* 0x000fe200078e02ff */
[----:B------:R1:W-:Y:S01]  /*13ca0*/  @P0 STS.128 [R180+0x2000], RZ ;  /* 0x002000ffb4000388 */ /* 0x0003e20000000c00 */
[--C-:B------:R-:W-:Y:S01]  /*13cb0*/  @!P0 IMAD.WIDE.U32 R22, R22, 0x30, R8.reuse ;  /* 0x0000003016168825 */ /* 0x100fe200078e0008 */
[----:B------:R-:W-:Y:S02]  /*13cc0*/  BSSY B0, `(.L_x_6974) ;  /* 0x0000051000007945 */ /* 0x000fe40003800000 */
[----:B------:R-:W-:Y:S01]  /*13cd0*/  @!PT LDS RZ, [RZ] ;  /* 0x00000000fffff984 */ /* 0x000fe20000000800 */
[----:B------:R-:W-:Y:S01]  /*13ce0*/  @!PT LDS RZ, [RZ] ;  /* 0x00000000fffff984 */ /* 0x000fe20000000800 */
[----:B------:R-:W-:Y:S01]  /*13cf0*/  @!PT LDS RZ, [RZ] ;  /* 0x00000000fffff984 */ /* 0x000fe20000000800 */
[----:B------:R2:W-:Y:S01]  /*13d00*/  @!P0 LDGSTS.E.BYPASS.LTC128B.128 [R180+0x2000], [R28.64] ;  /* 0x020000001cb48fae */ /* 0x0005e2000b901d46 */
[----:B------:R-:W-:Y:S01]  /*13d10*/  @!P0 IMAD.WIDE.U32 R14, R14, 0x50, R8 ;  /* 0x000000500e0e8825 */ /* 0x000fe200078e0008 */
[----:B------:R-:W-:-:S02]  /*13d20*/  @!P0 IADD3 R12, R12, R23, RZ ;  /* 0x000000170c0c8210 */ /* 0x000fc40007ffe0ff */
[CC--:B------:R-:W-:Y:S01]  /*13d30*/  @!P0 LEA R24, P1, R22.reuse, R182.reuse, 0x1 ;  /* 0x000000b616188211 */ /* 0x0c0fe200078208ff */
[----:B------:R-:W-:Y:S01]  /*13d40*/  @!P0 IMAD.MOV.U32 R8, RZ, RZ, c[0x0][0x19c] ;  /* 0x00006700ff088624 */ /* 0x000fe200078e00ff */
[----:B------:R1:W-:Y:S01]  /*13d50*/  @P0 STS.128 [R180+0x2800], RZ ;  /* 0x002800ffb4000388 */ /* 0x0003e20000000c00 */
[----:B------:R-:W-:Y:S01]  /*13d60*/  @!P0 IMAD.MOV.U32 R11, RZ, RZ, c[0x0][0x198] ;  /* 0x00006600ff0b8624 */ /* 0x000fe200078e00ff */
[----:B------:R-:W-:Y:S01]  /*13d70*/  @!P0 LEA.HI.X R25, R22, R181, R12, 0x1, P1 ;  /* 0x000000b516198211 */ /* 0x000fe200008f0c0c */
[----:B------:R-:W-:Y:S01]  /*13d80*/  @!P0 IMAD R8, R8, 0x50, RZ ;  /* 0x0000005008088824 */ /* 0x000fe200078e02ff */
[----:B------:R-:W-:Y:S01]  /*13d90*/  @!P0 LEA R22, P1, R14, R182, 0x1 ;  /* 0x000000b60e168211 */ /* 0x000fe200078208ff */
[----:B------:R-:W-:Y:S02]  /*13da0*/  @!P0 IMAD.MOV.U32 R12, RZ, RZ, c[0x0][0x19c] ;  /* 0x00006700ff0c8624 */ /* 0x000fe400078e00ff */
[----:B------:R-:W-:Y:S02]  /*13db0*/  @!P0 IMAD.IADD R8, R8, 0x1, R15 ;  /* 0x0000000108088824 */ /* 0x000fe400078e020f */
[----:B------:R-:W-:-:S02]  /*13dc0*/  @!P0 IMAD.MOV.U32 R26, RZ, RZ, R10 ;  /* 0x000000ffff1a8224 */ /* 0x000fc400078e000a */
[----:B------:R-:W-:Y:S01]  /*13dd0*/  @!P0 IMAD R12, R12, 0x60, RZ ;  /* 0x000000600c0c8824 */ /* 0x000fe200078e02ff */
[----:B------:R-:W-:Y:S01]  /*13de0*/  @!P0 LEA.HI.X R23, R14, R181, R8, 0x1, P1 ;  /* 0x000000b50e178211 */ /* 0x000fe200008f0c08 */
[----:B------:R-:W-:Y:S02]  /*13df0*/  @!P0 IMAD.X R8, R173, 0x1, R9, P2 ;  /* 0x00000001ad088824 */ /* 0x000fe400010e0609 */
[----:B------:R-:W-:-:S04]  /*13e00*/  @!P0 IMAD.WIDE.U32 R26, R11, 0x60, R26 ;  /* 0x000000600b1a8825 */ /* 0x000fc800078e001a */
[----:B------:R-:W-:Y:S01]  /*13e10*/  @!P0 IMAD.IADD R12, R12, 0x1, R27 ;  /* 0x000000010c0c8824 */ /* 0x000fe200078e021b */
[CC--:B------:R-:W-:Y:S02]  /*13e20*/  @!P0 LEA R14, P1, R26.reuse, R182.reuse, 0x1 ;  /* 0x000000b61a0e8211 */ /* 0x0c0fe400078208ff */
[C---:B--2---:R-:W-:Y:S02]  /*13e30*/  @!P0 LEA R28, P2, R7.reuse, R182, 0x1 ;  /* 0x000000b6071c8211 */ /* 0x044fe400078408ff */
[-C--:B------:R-:W-:Y:S02]  /*13e40*/  @!P0 LEA.HI.X R15, R26, R181.reuse, R12, 0x1, P1 ;  /* 0x000000b51a0f8211 */ /* 0x080fe400008f0c0c */
[----:B------:R-:W-:Y:S01]  /*13e50*/  @!P0 LEA.HI.X R29, R7, R181, R8, 0x1, P2 ;  /* 0x000000b5071d8211 */ /* 0x000fe200010f0c08 */
[----:B------:R-:W-:Y:S01]  /*13e60*/  @!P0 IMAD.MOV.U32 R7, RZ, RZ, c[0x0][0x198] ;  /* 0x00006600ff078624 */ /* 0x000fe200078e00ff */
[----:B------:R-:W-:Y:S01]  /*13e70*/  @!P0 MOV R12, c[0x0][0x19c] ;  /* 0x00006700000c8a02 */ /* 0x000fe20000000f00 */
[----:B------:R-:W-:-:S02]  /*13e80*/  @!P0 IMAD.MOV.U32 R8, RZ, RZ, c[0x0][0x198] ;  /* 0x00006600ff088624 */ /* 0x000fc400078e00ff */
[----:B------:R-:W-:Y:S01]  /*13e90*/  @!PT LDS RZ, [RZ] ;  /* 0x00000000fffff984 */ /* 0x000fe20000000800 */
[----:B------:R-:W-:Y:S01]  /*13ea0*/  @!PT LDS RZ, [RZ] ;  /* 0x00000000fffff984 */ /* 0x000fe20000000800 */
[----:B------:R-:W-:Y:S01]  /*13eb0*/  @!PT LDS RZ, [RZ] ;  /* 0x00000000fffff984 */ /* 0x000fe20000000800 */
[----:B------:R1:W-:Y:S01]  /*13ec0*/  @!P0 LDGSTS.E.BYPASS.LTC128B.128 [R180+0x2800], [R28.64] ;  /* 0x028000001cb48fae */ /* 0x0003e2000b901d46 */
[----:B------:R-:W-:-:S03]  /*13ed0*/  @!P0 LEA R11, P1, R7, R10, 0x5 ;  /* 0x0000000a070b8211 */ /* 0x000fc600078228ff */
[----:B------:R1:W-:Y:S01]  /*13ee0*/  @P0 STS.128 [R180+0x3000], RZ ;  /* 0x003000ffb4000388 */ /* 0x0003e20000000c00 */
[-C--:B------:R-:W-:Y:S01]  /*13ef0*/  @!P0 LEA.HI.X R12, R7, R9.reuse, R12, 0x5, P1 ;  /* 0x00000009070c8211 */ /* 0x080fe200008f2c0c */
[----:B------:R-:W-:Y:S01]  /*13f00*/  @!P0 IMAD.MOV.U32 R7, RZ, RZ, c[0x0][0x19c] ;  /* 0x00006700ff078624 */ /* 0x000fe200078e00ff */
[C---:B------:R-:W-:Y:S02]  /*13f10*/  @!P0 LEA R13, P1, R8.reuse, R10, 0x6 ;  /* 0x0000000a080d8211 */ /* 0x040fe400078230ff */
[CC--:B------:R-:W-:Y:S02]  /*13f20*/  @!P0 LEA R26, P2, R11.reuse, R182.reuse, 0x1 ;  /* 0x000000b60b1a8211 */ /* 0x0c0fe400078408ff */
        /* <DEDUP_REMOVED lines=42> */
.L_x_6975:
[----:B------:R-:W-:Y:S05]  /*141d0*/  BSYNC B0 ;  /* 0x0000000000007941 */ /* 0x000fea0003800000 */
.L_x_6974:
[----:B------:R-:W0:Y:S01]  /*141e0*/  LDGDEPBAR ;  /* 0x00000000000079af */ /* 0x000e220000000000 */
[----:B------:R-:W-:-:S04]  /*141f0*/  LEA R182, P0, R10, R182, 0x1 ;  /* 0x000000b60ab67211 */ /* 0x000fc800078008ff */
[----:B------:R-:W-:Y:S02]  /*14200*/  LEA.HI.X R181, R10, R181, R9, 0x1, P0 ;  /* 0x000000b50ab57211 */ /* 0x000fe400000f0c09 */
.L_x_6971:
        /* <DEDUP_REMOVED lines=85> */
[--C-:B------:R-:W-:Y:S01]  /*14760*/  FFMA.FTZ R103, R4, c[0x0][0x23c], -R55.reuse ;  /* 0x00008f0004677a23 */ /* 0x100fe20000010837 */
[----:B------:R-:W-:Y:S01]  /*14770*/  FSEL R4, R53, RZ, P1 ;  /* 0x000000ff35047208 */ /* 0x000fe20000800000 */
[----:B------:R-:W-:Y:S01]  /*14780*/  FFMA.FTZ R122, R5, c[0x0][0x23c], -R55 ;  /* 0x00008f00057a7a23 */ /* 0x000fe20000010837 */
[----:B------:R-:W-:Y:S01]  /*14790*/  FSEL R5, R52, RZ, P0 ;  /* 0x000000ff34057208 */ /* 0x000fe20000000000 */
[----:B------:R-:W-:Y:S01]  /*147a0*/  FFMA.FTZ R121, R19, c[0x0][0x23c], -R106 ;  /* 0x00008f0013797a23 */ /* 0x000fe2000001086a */
[----:B------:R-:W-:Y:S01]  /*147b0*/  MUFU.EX2 R143, R143 ;  /* 0x0000008f008f7308 */ /* 0x000fe20000000800 */
[----:B------:R-:W-:-:S02]  /*147c0*/  FADD.FTZ R145, R3, -R4 ;  /* 0x8000000403917221 */ /* 0x000fc40000010000 */
[----:B------:R-:W-:Y:S02]  /*147d0*/  FADD.FTZ R2, R2, -R5 ;  /* 0x8000000502027221 */ /* 0x000fe40000010000 */
[----:B------:R-:W-:Y:S02]  /*147e0*/  FFMA.FTZ R61, R17, c[0x0][0x23c], -R106 ;  /* 0x00008f00113d7a23 */ /* 0x000fe4000001086a */
[--C-:B------:R-:W-:Y:S01]  /*147f0*/  FFMA.FTZ R102, R18, c[0x0][0x23c], -R55.reuse ;  /* 0x00008f0012667a23 */ /* 0x100fe20000010837 */
[----:B------:R-:W2:Y:S01]  /*14800*/  MUFU.EX2 R121, R121 ;  /* 0x0000007900797308 */ /* 0x000ea20000000800 */
[----:B------:R-:W-:Y:S02]  /*14810*/  FMUL.FTZ R145, R145, c[0x0][0x23c] ;  /* 0x00008f0091917a20 */ /* 0x000fe40000410000 */
[----:B------:R-:W-:Y:S02]  /*14820*/  FFMA.FTZ R16, R16, c[0x0][0x23c], -R55 ;  /* 0x00008f0010107a23 */ /* 0x000fe40000010837 */
[----:B------:R-:W-:-:S02]  /*14830*/  FMUL.FTZ R2, R2, c[0x0][0x23c] ;  /* 0x00008f0002027a20 */ /* 0x000fc40000410000 */
[--C-:B------:R-:W-:Y:S01]  /*14840*/  FFMA.FTZ R118, R44, c[0x0][0x23c], -R55.reuse ;  /* 0x00008f002c767a23 */ /* 0x100fe20000010837 */
[----:B------:R-:W-:Y:S01]  /*14850*/  MUFU.EX2 R104, R104 ;  /* 0x0000006800687308 */ /* 0x000fe20000000800 */
[----:B------:R-:W3:Y:S01]  /*14860*/  LDSM.16.MT88.4 R44, [R162+0x6800] ;  /* 0x00680000a22c783b */ /* 0x000ee20000004200 */
[--C-:B------:R-:W-:Y:S02]  /*14870*/  FFMA.FTZ R116, R43, c[0x0][0x23c], -R106.reuse ;  /* 0x00008f002b747a23 */ /* 0x100fe4000001086a */
[--C-:B------:R-:W-:Y:S02]  /*14880*/  FFMA.FTZ R115, R41, c[0x0][0x23c], -R106.reuse ;  /* 0x00008f0029737a23 */ /* 0x100fe4000001086a */
[----:B------:R-:W-:Y:S02]  /*14890*/  FFMA.FTZ R113, R35, c[0x0][0x23c], -R106 ;  /* 0x00008f0023717a23 */ /* 0x000fe4000001086a */
[----:B------:R-:W4:Y:S01]  /*148a0*/  MUFU.EX2 R61, R61 ;  /* 0x0000003d003d7308 */ /* 0x000f220000000800 */
[----:B--2---:R-:W-:Y:S01]  /*148b0*/  F2FP.PACK_AB R4, R121, R143 ;  /* 0x0000008f7904723e */ /* 0x004fe200000000ff */
[----:B------:R-:W-:-:S02]  /*148c0*/  FFMA.FTZ R117, R42, c[0x0][0x23c], -R55 ;  /* 0x00008f002a757a23 */ /* 0x000fc40000010837 */
[--C-:B------:R-:W-:Y:S02]  /*148d0*/  FFMA.FTZ R120, R40, c[0x0][0x23c], -R55.reuse ;  /* 0x00008f0028787a23 */ /* 0x100fe40000010837 */
[--C-:B------:R-:W-:Y:S01]  /*148e0*/  FFMA.FTZ R119, R132, c[0x0][0x23c], -R55.reuse ;  /* 0x00008f0084777a23 */ /* 0x100fe20000010837 */
[----:B------:R-:W2:Y:S01]  /*148f0*/  LDSM.16.MT88.4 R40, [R161+0x6800] ;  /* 0x00680000a128783b */ /* 0x000ea20000004200 */
[----:B------:R-:W-:Y:S01]  /*14900*/  MUFU.EX2 R122, R122 ;  /* 0x0000007a007a7308 */ /* 0x000fe20000000800 */
[--C-:B------:R-:W-:Y:S02]  /*14910*/  FFMA.FTZ R138, R141, c[0x0][0x23c], -R106.reuse ;  /* 0x00008f008d8a7a23 */ /* 0x100fe4000001086a */
[--C-:B------:R-:W-:Y:S02]  /*14920*/  FFMA.FTZ R132, R135, c[0x0][0x23c], -R106.reuse ;  /* 0x00008f0087847a23 */ /* 0x100fe4000001086a */
[--C-:B------:R-:W-:Y:S02]  /*14930*/  FFMA.FTZ R139, R139, c[0x0][0x23c], -R106.reuse ;  /* 0x00008f008b8b7a23 */ /* 0x100fe4000001086a */
[----:B------:R-:W-:Y:S01]  /*14940*/  FFMA.FTZ R131, R131, c[0x0][0x23c], -R106 ;  /* 0x00008f0083837a23 */ /* 0x000fe2000001086a */
        /* <DEDUP_REMOVED lines=15> */
[----:B------:R-:W5:Y:S01]  /*14a40*/  MUFU.EX2 R145, R145 ;  /* 0x0000009100917308 */ /* 0x000f620000000800 */
[--C-:B------:R-:W-:Y:S01]  /*14a50*/  FFMA.FTZ R186, R186, c[0x0][0x23c], -R55.reuse ;  /* 0x00008f00baba7a23 */ /* 0x100fe20000010837 */
[----:B------:R-:W-:Y:S01]  /*14a60*/  LDSM.16.MT88.4 R56, [R164+0x7800] ;  /* 0x00780000a438783b */ /* 0x000fe20000004200 */
[--C-:B------:R-:W-:Y:S02]  /*14a70*/  FFMA.FTZ R192, R192, c[0x0][0x23c], -R55.reuse ;  /* 0x00008f00c0c07a23 */ /* 0x100fe40000010837 */
[--C-:B------:R-:W-:Y:S02]  /*14a80*/  FFMA.FTZ R130, R130, c[0x0][0x23c], -R55.reuse ;  /* 0x00008f0082827a23 */ /* 0x100fe40000010837 */
[--C-:B------:R-:W-:Y:S01]  /*14a90*/  FFMA.FTZ R124, R124, c[0x0][0x23c], -R55.reuse ;  /* 0x00008f007c7c7a23 */ /* 0x100fe20000010837 */
[----:B------:R-:W1:Y:S01]  /*14aa0*/  MUFU.EX2 R123, R2 ;  /* 0x00000002007b7308 */ /* 0x000e620000000800 */
[----:B----4-:R-:W-:Y:S01]  /*14ab0*/  F2FP.PACK_AB R7, R3, R102 ;  /* 0x000000660307723e */ /* 0x010fe200000000ff */
[----:B------:R-:W-:-:S02]  /*14ac0*/  FFMA.FTZ R64, R64, c[0x0][0x23c], -R55 ;  /* 0x00008f0040407a23 */ /* 0x000fc40000010837 */
[----:B------:R-:W-:Y:S02]  /*14ad0*/  FFMA.FTZ R60, R60, c[0x0][0x23c], -R55 ;  /* 0x00008f003c3c7a23 */ /* 0x000fe40000010837 */
[-C--:B-----5:R-:W-:Y:S02]  /*14ae0*/  FMUL.FTZ R16, R88, R145.reuse ;  /* 0x0000009158107220 */ /* 0x0a0fe40000410000 */
[----:B------:R-:W-:Y:S01]  /*14af0*/  MUFU.EX2 R116, R116 ;  /* 0x0000007400747308 */ /* 0x000fe20000000800 */
[-C--:B------:R-:W-:Y:S02]  /*14b00*/  FMUL.FTZ R17, R89, R145.reuse ;  /* 0x0000009159117220 */ /* 0x080fe40000410000 */
[-C--:B------:R-:W-:Y:S02]  /*14b10*/  FMUL.FTZ R84, R84, R145.reuse ;  /* 0x0000009154547220 */ /* 0x080fe40000410000 */
[----:B------:R-:W-:Y:S02]  /*14b20*/  FMUL.FTZ R85, R85, R145 ;  /* 0x0000009155557220 */ /* 0x000fe40000410000 */
[-C--:B-1----:R-:W-:Y:S01]  /*14b30*/  FMUL.FTZ R18, R90, R123.reuse ;  /* 0x0000007b5a127220 */ /* 0x082fe20000410000 */
[----:B------:R-:W1:Y:S01]  /*14b40*/  MUFU.EX2 R115, R115 ;  /* 0x0000007300737308 */ /* 0x000e620000000800 */
[----:B------:R-:W-:-:S02]  /*14b50*/  FMUL.FTZ R19, R91, R123 ;  /* 0x0000007b5b137220 */ /* 0x000fc40000410000 */
[-C--:B------:R-:W-:Y:S02]  /*14b60*/  FMUL.FTZ R86, R86, R123.reuse ;  /* 0x0000007b56567220 */ /* 0x080fe40000410000 */
[----:B------:R-:W-:Y:S02]  /*14b70*/  FMUL.FTZ R87, R87, R123 ;  /* 0x0000007b57577220 */ /* 0x000fe40000410000 */
[----:B------:R-:W-:Y:S01]  /*14b80*/  FFMA.FTZ R2, R33, c[0x0][0x23c], -R106 ;  /* 0x00008f0021027a23 */ /* 0x000fe2000001086a */
[----:B------:R-:W-:Y:S01]  /*14b90*/  HMMA.16816.F32 R16, R4, R20, R16 ;  /* 0x000000140410723c */ /* 0x000fe20000001810 */
[----:B------:R-:W-:Y:S01]  /*14ba0*/  MUFU.EX2 R113, R113 ;  /* 0x0000007100717308 */ /* 0x000fe20000000800 */
[-C--:B------:R-:W-:Y:S02]  /*14bb0*/  FMUL.FTZ R8, R96, R145.reuse ;  /* 0x0000009160087220 */ /* 0x080fe40000410000 */
[----:B------:R-:W-:Y:S02]  /*14bc0*/  FMUL.FTZ R9, R97, R145 ;  /* 0x0000009161097220 */ /* 0x000fe40000410000 */
[----:B------:R-:W-:-:S02]  /*14bd0*/  FMUL.FTZ R10, R98, R123 ;  /* 0x0000007b620a7220 */ /* 0x000fc40000410000 */
        /* <DEDUP_REMOVED lines=9> */
[----:B------:R-:W-:Y:S01]  /*14c70*/  HMMA.16816.F32 R8, R4, R12, R8 ;  /* 0x0000000c0408723c */ /* 0x000fe20000001808 */
[----:B------:R-:W-:-:S02]  /*14c80*/  FMUL.FTZ R92, R92, R145 ;  /* 0x000000915c5c7220 */ /* 0x000fc40000410000 */
[----:B------:R-:W-:Y:S02]  /*14c90*/  FMUL.FTZ R93, R93, R145 ;  /* 0x000000915d5d7220 */ /* 0x000fe40000410000 */
[-C--:B------:R-:W-:Y:S01]  /*14ca0*/  FMUL.FTZ R94, R94, R123.reuse ;  /* 0x0000007b5e5e7220 */ /* 0x080fe20000410000 */
[----:B------:R-:W4:Y:S01]  /*14cb0*/  MUFU.EX2 R117, R117 ;  /* 0x0000007500757308 */ /* 0x000f220000000800 */
        /* <DEDUP_REMOVED lines=20> */
[----:B------:R-:W-:Y:S01]  /*14e00*/  FMUL.FTZ R71, R71, R123 ;  /* 0x0000007b47477220 */ /* 0x000fe20000410000 */
[----:B------:R-:W-:Y:S01]  /*14e10*/  HMMA.16816.F32 R32, R4, R36, R32 ;  /* 0x000000240420723c */ /* 0x000fe20000001820 */
[----:B------:R-:W-:-:S02]  /*14e20*/  FFMA.FTZ R190, R190, R145, R143 ;  /* 0x00000091bebe7223 */ /* 0x000fc4000001008f */
[----:B------:R-:W-:Y:S02]  /*14e30*/  FFMA.FTZ R122, R189, R123, R122 ;  /* 0x0000007bbd7a7223 */ /* 0x000fe4000001007a */
[----:B------:R-:W-:Y:S01]  /*14e40*/  FADD.FTZ R121, R121, R190 ;  /* 0x000000be79797221 */ /* 0x000fe20000010000 */
[----:B------:R-:W2:Y:S01]  /*14e50*/  MUFU.EX2 R138, R138 ;  /* 0x0000008a008a7308 */ /* 0x000ea20000000800 */
[----:B-1----:R-:W-:Y:S01]  /*14e60*/  F2FP.PACK_AB R36, R115, R116 ;  /* 0x000000747324723e */ /* 0x002fe200000000ff */
[----:B------:R-:W-:Y:S01]  /*14e70*/  HMMA.16816.F32 R4, R4, R38, R68 ;  /* 0x000000260404723c */ /* 0x000fe20000001844 */
[----:B----4-:R-:W-:Y:S01]  /*14e80*/  F2FP.PACK_AB R37, R117, R118 ;  /* 0x000000767525723e */ /* 0x010fe200000000ff */
[----:B------:R-:W-:Y:S02]  /*14e90*/  FADD.FTZ R103, R103, R122 ;  /* 0x0000007a67677221 */ /* 0x000fe40000010000 */
[----:B------:R-:W-:Y:S02]  /*14ea0*/  FADD.FTZ R104, R104, R121 ;  /* 0x0000007968687221 */ /* 0x000fe40000010000 */
[----:B------:R-:W-:Y:S01]  /*14eb0*/  MUFU.EX2 R132, R132 ;  /* 0x0000008400847308 */ /* 0x000fe20000000800 */
[----:B------:R-:W-:Y:S01]  /*14ec0*/  F2FP.PACK_AB R38, R2, R113 ;  /* 0x000000710226723e */ /* 0x000fe200000000ff */
[----:B------:R-:W-:Y:S01]  /*14ed0*/  FADD.FTZ R102, R102, R103 ;  /* 0x0000006766667221 */ /* 0x000fe20000010000 */
[----:B-----5:R-:W-:Y:S01]  /*14ee0*/  F2FP.PACK_AB R39, R119, R120 ;  /* 0x000000787727723e */ /* 0x020fe200000000ff */
[----:B------:R-:W-:-:S02]  /*14ef0*/  FADD.FTZ R61, R61, R104 ;  /* 0x000000683d3d7221 */ /* 0x000fc40000010000 */
[----:B------:R-:W-:Y:S02]  /*14f00*/  FFMA.FTZ R190, R67, c[0x0][0x23c], -R106 ;  /* 0x00008f0043be7a23 */ /* 0x000fe4000001086a */
[----:B------:R-:W-:Y:S01]  /*14f10*/  MUFU.EX2 R131, R131 ;  /* 0x0000008300837308 */ /* 0x000fe20000000800 */
[----:B------:R-:W-:Y:S01]  /*14f20*/  FFMA.FTZ R189, R54, c[0x0][0x23c], -R55 ;  /* 0x00008f0036bd7a23 */ /* 0x000fe20000010837 */
[C---:B---3--:R-:W-:Y:S06]  /*14f30*/  HMMA.16816.F32 R16, R36.reuse, R44, R16 ;  /* 0x0000002c2410723c */ /* 0x048fec0000001810 */
[----:B------:R-:W-:Y:S02]  /*14f40*/  MUFU.EX2 R135, R135 ;  /* 0x0000008700877308 */ /* 0x000fe40000000800 */
[C---:B------:R-:W-:Y:S01]  /*14f50*/  HMMA.16816.F32 R20, R36.reuse, R46, R20 ;  /* 0x0000002e2414723c */ /* 0x040fe20000001814 */
[----:B------:R-:W1:Y:S05]  /*14f60*/  LDSM.16.MT88.4 R44, [R160+0x6800] ;  /* 0x00680000a02c783b */ /* 0x000e6a0000004200 */
[----:B------:R-:W3:Y:S02]  /*14f70*/  MUFU.EX2 R134, R134 ;  /* 0x0000008600867308 */ /* 0x000ee40000000800 */
[C---:B------:R-:W-:Y:S06]  /*14f80*/  HMMA.16816.F32 R8, R36.reuse, R48, R8 ;  /* 0x000000302408723c */ /* 0x040fec0000001808 */
        /* <DEDUP_REMOVED lines=107> */
[----:B------:R-:W-:Y:S07]  /*15640*/  LDSM.16.MT88.4 R8, [R162+0x9000] ;  /* 0x00900000a208783b */ /* 0x000fee0000004200 */
[C---:B------:R-:W-:Y:S01]  /*15650*/  HMMA.16816.F32 R92, R4.reuse, R94, R12 ;  /* 0x0000005e045c723c */ /* 0x040fe2000000180c */
[----:B------:R-:W3:Y:S07]  /*15660*/  LDSM.16.MT88.4 R12, [R164+0x9000] ;  /* 0x00900000a40c783b */ /* 0x000eee0000004200 */
[C---:B------:R-:W-:Y:S07]  /*15670*/  HMMA.16816.F32 R84, R4.reuse, R86, R20 ;  /* 0x000000560454723c */ /* 0x040fee0000001814 */
[----:B------:R-:W-:Y:S01]  /*15680*/  FFMA.FTZ R20, R105, c[0x0][0x23c], -R106 ;  /* 0x00008f0069147a23 */ /* 0x000fe2000001086a */
[----:B------:R-:W-:Y:S01]  /*15690*/  HMMA.16816.F32 R80, R4, R76, R24 ;  /* 0x0000004c0450723c */ /* 0x000fe20000001818 */
[----:B------:R-:W-:-:S02]  /*156a0*/  FFMA.FTZ R21, R114, c[0x0][0x23c], -R55 ;  /* 0x00008f0072157a23 */ /* 0x000fc40000010837 */
[--C-:B------:R-:W-:Y:S02]  /*156b0*/  FFMA.FTZ R22, R110, c[0x0][0x23c], -R55.reuse ;  /* 0x00008f006e167a23 */ /* 0x100fe40000010837 */
[--C-:B------:R-:W-:Y:S01]  /*156c0*/  FFMA.FTZ R23, R108, c[0x0][0x23c], -R55.reuse ;  /* 0x00008f006c177a23 */ /* 0x100fe20000010837 */
[----:B------:R-:W4:Y:S01]  /*156d0*/  MUFU.EX2 R20, R20 ;  /* 0x0000001400147308 */ /* 0x000f220000000800 */
[----:B------:R-:W-:Y:S01]  /*156e0*/  FFMA.FTZ R24, R112, c[0x0][0x23c], -R55 ;  /* 0x00008f0070187a23 */ /* 0x000fe20000010837 */
[C---:B------:R-:W-:Y:S01]  /*156f0*/  HMMA.16816.F32 R76, R4.reuse, R78, R28 ;  /* 0x0000004e044c723c */ /* 0x040fe2000000181c */
[--C-:B------:R-:W-:Y:S02]  /*15700*/  FFMA.FTZ R27, R65, c[0x0][0x23c], -R106.reuse ;  /* 0x00008f00411b7a23 */ /* 0x100fe4000001086a */
[--C-:B------:R-:W-:Y:S02]  /*15710*/  FFMA.FTZ R26, R63, c[0x0][0x23c], -R106.reuse ;  /* 0x00008f003f1a7a23 */ /* 0x100fe4000001086a */
[----:B------:R-:W-:Y:S01]  /*15720*/  FFMA.FTZ R25, R66, c[0x0][0x23c], -R106 ;  /* 0x00008f0042197a23 */ /* 0x000fe2000001086a */
[----:B------:R-:W-:Y:S01]  /*15730*/  MUFU.EX2 R21, R21 ;  /* 0x0000001500157308 */ /* 0x000fe20000000800 */
[----:B------:R-:W-:Y:S01]  /*15740*/  FADD.FTZ R30, R116, R61 ;  /* 0x0000003d741e7221 */ /* 0x000fe20000010000 */
[----:B--2---:R-:W-:Y:S01]  /*15750*/  HMMA.16816.F32 R72, R4, R16, R72 ;  /* 0x000000100448723c */ /* 0x004fe20000001848 */
[----:B------:R-:W-:-:S02]  /*15760*/  FFMA.FTZ R28, R62, c[0x0][0x23c], -R55 ;  /* 0x00008f003e1c7a23 */ /* 0x000fc40000010837 */
[----:B------:R-:W-:-:S03]  /*15770*/  FADD.FTZ R30, R115, R30 ;  /* 0x0000001e731e7221 */ /* 0x000fc60000010000 */
[----:B------:R-:W2:Y:S01]  /*15780*/  MUFU.EX2 R24, R24 ;  /* 0x0000001800187308 */ /* 0x000ea20000000800 */
[----:B------:R-:W-:Y:S01]  /*15790*/  FADD.FTZ R113, R113, R30 ;  /* 0x0000001e71717221 */ /* 0x000fe20000010000 */
[----:B------:R-:W-:Y:S01]  /*157a0*/  HMMA.16816.F32 R68, R4, R18, R68 ;  /* 0x000000120444723c */ /* 0x000fe20000001844 */
[----:B------:R-:W5:Y:S05]  /*157b0*/  LDSM.16.MT88.4 R16, [R161+0x9000] ;  /* 0x00900000a110783b */ /* 0x000f6a0000004200 */
[----:B------:R-:W-:Y:S01]  /*157c0*/  MUFU.EX2 R22, R22 ;  /* 0x0000001600167308 */ /* 0x000fe20000000800 */
[----:B-1----:R-:W-:Y:S02]  /*157d0*/  F2FP.PACK_AB R4, R35, R34 ;  /* 0x000000222304723e */ /* 0x002fe400000000ff */
[----:B----4-:R-:W-:-:S05]  /*157e0*/  F2FP.PACK_AB R6, R20, R33 ;  /* 0x000000211406723e */ /* 0x010fca00000000ff */
[----:B------:R-:W1:Y:S01]  /*157f0*/  MUFU.EX2 R23, R23 ;  /* 0x0000001700177308 */ /* 0x000e620000000800 */
[----:B--2---:R-:W-:-:S07]  /*15800*/  F2FP.PACK_AB R5, R24, R21 ;  /* 0x000000151805723e */ /* 0x004fce00000000ff */
[----:B------:R-:W-:Y:S01]  /*15810*/  MUFU.EX2 R27, R27 ;  /* 0x0000001b001b7308 */ /* 0x000fe20000000800 */
[----:B-1----:R-:W-:-:S07]  /*15820*/  F2FP.PACK_AB R7, R23, R22 ;  /* 0x000000161707723e */ /* 0x002fce00000000ff */
[----:B------:R-:W1:Y:S01]  /*15830*/  MUFU.EX2 R26, R26 ;  /* 0x0000001a001a7308 */ /* 0x000e620000000800 */
[C---:B---3--:R-:W-:Y:S07]  /*15840*/  HMMA.16816.F32 R96, R4.reuse, R12, R96 ;  /* 0x0000000c0460723c */ /* 0x048fee0000001860 */
[----:B------:R-:W-:Y:S01]  /*15850*/  MUFU.EX2 R25, R25 ;  /* 0x0000001900197308 */ /* 0x000fe20000000800 */
[C---:B------:R-:W-:Y:S01]  /*15860*/  HMMA.16816.F32 R92, R4.reuse, R14, R92 ;  /* 0x0000000e045c723c */ /* 0x040fe2000000185c */
[----:B------:R-:W2:Y:S06]  /*15870*/  LDSM.16.MT88.4 R12, [R160+0x9000] ;  /* 0x00900000a00c783b */ /* 0x000eac0000004200 */
[----:B------:R-:W-:Y:S01]  /*15880*/  MUFU.EX2 R28, R28 ;  /* 0x0000001c001c7308 */ /* 0x000fe20000000800 */
[C---:B------:R-:W-:Y:S07]  /*15890*/  HMMA.16816.F32 R88, R4.reuse, R8, R88 ;  /* 0x000000080458723c */ /* 0x040fee0000001858 */
[----:B------:R-:W-:Y:S01]  /*158a0*/  FADD.FTZ R9, R3, R102 ;  /* 0x0000006603097221 */ /* 0x000fe20000010000 */
[----:B------:R-:W-:Y:S01]  /*158b0*/  HMMA.16816.F32 R84, R4, R10, R84 ;  /* 0x0000000a0454723c */ /* 0x000fe20000001854 */
[----:B------:R-:W3:Y:S02]  /*158c0*/  MUFU.EX2 R3, R64 ;  /* 0x0000004000037308 */ /* 0x000ee40000000800 */
[----:B------:R-:W-:-:S02]  /*158d0*/  FADD.FTZ R118, R118, R9 ;  /* 0x0000000976767221 */ /* 0x000fc40000010000 */
[----:B------:R-:W4:Y:S02]  /*158e0*/  LDSM.16.MT88.4 R8, [R164+0x9800] ;  /* 0x00980000a408783b */ /* 0x000f240000004200 */
[----:B------:R-:W-:Y:S01]  /*158f0*/  FADD.FTZ R117, R117, R118 ;  /* 0x0000007675757221 */ /* 0x000fe20000010000 */
[----:B-----5:R-:W-:Y:S03]  /*15900*/  HMMA.16816.F32 R80, R4, R16, R80 ;  /* 0x000000100450723c */ /* 0x020fe60000001850 */
[----:B------:R-:W-:-:S04]  /*15910*/  FADD.FTZ R120, R120, R117 ;  /* 0x0000007578787221 */ /* 0x000fc80000010000 */
[----:B------:R-:W-:Y:S01]  /*15920*/  FADD.FTZ R16, R2, R113 ;  /* 0x0000007102107221 */ /* 0x000fe20000010000 */
[C---:B------:R-:W-:Y:S01]  /*15930*/  HMMA.16816.F32 R76, R4.reuse, R18, R76 ;  /* 0x00000012044c723c */ /* 0x040fe2000000184c */
[----:B------:R-:W-:Y:S01]  /*15940*/  FADD.FTZ R120, R119, R120 ;  /* 0x0000007877787221 */ /* 0x000fe20000010000 */
[----:B------:R-:W5:Y:S01]  /*15950*/  MUFU.EX2 R2, R60 ;  /* 0x0000003c00027308 */ /* 0x000f620000000800 */
[----:B------:R-:W-:Y:S02]  /*15960*/  FADD.FTZ R29, R139, R16 ;  /* 0x000000108b1d7221 */ /* 0x000fe40000010000 */
[----:B------:R-:W-:Y:S01]  /*15970*/  FADD.FTZ R135, R135, R120 ;  /* 0x0000007887877221 */ /* 0x000fe20000010000 */
[----:B------:R-:W4:Y:S01]  /*15980*/  LDSM.16.MT88.4 R16, [R162+0x9800] ;  /* 0x00980000a210783b */ /* 0x000f220000004200 */
[----:B------:R-:W-:Y:S02]  /*15990*/  FADD.FTZ R29, R138, R29 ;  /* 0x0000001d8a1d7221 */ /* 0x000fe40000010000 */
[----:B------:R-:W-:Y:S01]  /*159a0*/  FADD.FTZ R134, R134, R135 ;  /* 0x0000008786867221 */ /* 0x000fe20000010000 */
[----:B--2---:R-:W-:Y:S03]  /*159b0*/  HMMA.16816.F32 R72, R4, R12, R72 ;  /* 0x0000000c0448723c */ /* 0x004fe60000001848 */
[----:B------:R-:W-:-:S04]  /*159c0*/  FADD.FTZ R141, R141, R134 ;  /* 0x000000868d8d7221 */ /* 0x000fc80000010000 */
[----:B------:R-:W-:Y:S01]  /*159d0*/  FADD.FTZ R12, R132, R29 ;  /* 0x0000001d840c7221 */ /* 0x000fe20000010000 */
[----:B------:R-:W-:Y:S01]  /*159e0*/  HMMA.16816.F32 R68, R4, R14, R68 ;  /* 0x0000000e0444723c */ /* 0x000fe20000001844 */
[----:B------:R-:W-:Y:S02]  /*159f0*/  FADD.FTZ R141, R140, R141 ;  /* 0x0000008d8c8d7221 */ /* 0x000fe40000010000 */
[----:B------:R-:W-:Y:S02]  /*15a00*/  FADD.FTZ R12, R131, R12 ;  /* 0x0000000c830c7221 */ /* 0x000fe40000010000 */
[----:B------:R-:W-:Y:S02]  /*15a10*/  FADD.FTZ R30, R186, R141 ;  /* 0x0000008dba1e7221 */ /* 0x000fe40000010000 */
[----:B------:R-:W-:Y:S01]  /*15a20*/  FADD.FTZ R29, R195, R12 ;  /* 0x0000000cc31d7221 */ /* 0x000fe20000010000 */
[----:B-1----:R-:W-:Y:S01]  /*15a30*/  F2FP.PACK_AB R4, R26, R27 ;  /* 0x0000001b1a04723e */ /* 0x002fe200000000ff */
[----:B------:R-:W-:Y:S01]  /*15a40*/  FADD.FTZ R30, R193, R30 ;  /* 0x0000001ec11e7221 */ /* 0x000fe20000010000 */
[----:B------:R-:W1:Y:S01]  /*15a50*/  LDSM.16.MT88.4 R12, [R161+0x9800] ;  /* 0x00980000a10c783b */ /* 0x000e620000004200 */
[----:B------:R-:W-:Y:S01]  /*15a60*/  FADD.FTZ R29, R188, R29 ;  /* 0x0000001dbc1d7221 */ /* 0x000fe20000010000 */
[----:B---3--:R-:W-:-:S02]  /*15a70*/  F2FP.PACK_AB R5, R28, R3 ;  /* 0x000000031c05723e */ /* 0x008fc400000000ff */
[----:B------:R-:W-:Y:S01]  /*15a80*/  F2FP.PACK_AB R6, R190, R25 ;  /* 0x00000019be06723e */ /* 0x000fe200000000ff */
[----:B------:R-:W-:Y:S01]  /*15a90*/  FADD.FTZ R150, R150, R29 ;  /* 0x0000001d96967221 */ /* 0x000fe20000010000 */
[----:B-----5:R-:W-:Y:S01]  /*15aa0*/  F2FP.PACK_AB R7, R189, R2 ;  /* 0x00000002bd07723e */ /* 0x020fe200000000ff */
[----:B------:R-:W-:Y:S02]  /*15ab0*/  FADD.FTZ R29, R197, R30 ;  /* 0x0000001ec51d7221 */ /* 0x000fe40000010000 */
[----:B------:R-:W-:Y:S02]  /*15ac0*/  FADD.FTZ R30, R149, R150 ;  /* 0x00000096951e7221 */ /* 0x000fe40000010000 */
[----:B------:R-:W-:Y:S02]  /*15ad0*/  FADD.FTZ R29, R192, R29 ;  /* 0x0000001dc01d7221 */ /* 0x000fe40000010000 */
[----:B----4-:R-:W-:Y:S01]  /*15ae0*/  HMMA.16816.F32 R96, R4, R8, R96 ;  /* 0x000000080460723c */ /* 0x010fe20000001860 */
[----:B------:R-:W-:-:S02]  /*15af0*/  FADD.FTZ R49, R49, R30 ;  /* 0x0000001e31317221 */ /* 0x000fc40000010000 */
[----:B------:R-:W-:Y:S02]  /*15b00*/  FADD.FTZ R58, R58, R29 ;  /* 0x0000001d3a3a7221 */ /* 0x000fe40000010000 */
[----:B------:R-:W-:Y:S02]  /*15b10*/  FADD.FTZ R29, R50, R49 ;  /* 0x00000031321d7221 */ /* 0x000fe40000010000 */
[----:B------:R-:W-:Y:S01]  /*15b20*/  FADD.FTZ R59, R59, R58 ;  /* 0x0000003a3b3b7221 */ /* 0x000fe20000010000 */
[----:B------:R-:W-:Y:S01]  /*15b30*/  HMMA.16816.F32 R92, R4, R10, R92 ;  /* 0x0000000a045c723c */ /* 0x000fe2000000185c */
[----:B------:R-:W2:Y:S01]  /*15b40*/  LDSM.16.MT88.4 R8, [R160+0x9800] ;  /* 0x00980000a008783b */ /* 0x000ea20000004200 */
[----:B------:R-:W-:Y:S02]  /*15b50*/  FADD.FTZ R48, R48, R29 ;  /* 0x0000001d30307221 */ /* 0x000fe40000010000 */
[----:B------:R-:W-:Y:S02]  /*15b60*/  FADD.FTZ R56, R56, R59 ;  /* 0x0000003b38387221 */ /* 0x000fe40000010000 */
[----:B------:R-:W-:-:S02]  /*15b70*/  FADD.FTZ R51, R51, R48 ;  /* 0x0000003033337221 */ /* 0x000fc40000010000 */
[----:B------:R-:W-:Y:S01]  /*15b80*/  FADD.FTZ R57, R57, R56 ;  /* 0x0000003839397221 */ /* 0x000fe20000010000 */
[----:B------:R-:W-:Y:S01]  /*15b90*/  HMMA.16816.F32 R88, R4, R16, R88 ;  /* 0x000000100458723c */ /* 0x000fe20000001858 */
        /* <DEDUP_REMOVED lines=8> */
[----:B-1----:R-:W-:Y:S03]  /*15c20*/  HMMA.16816.F32 R80, R4, R12, R80 ;  /* 0x0000000c0450723c */ /* 0x002fe60000001850 */
[----:B------:R-:W-:-:S04]  /*15c30*/  FADD.FTZ R32, R32, R41 ;  /* 0x0000002920207221 */ /* 0x000fc80000010000 */
[----:B------:R-:W-:Y:S01]  /*15c40*/  FADD.FTZ R13, R21, R32 ;  /* 0x00000020150d7221 */ /* 0x000fe20000010000 */
[----:B------:R-:W-:Y:S01]  /*15c50*/  HMMA.16816.F32 R76, R4, R14, R76 ;  /* 0x0000000e044c723c */ /* 0x000fe2000000184c */
[----:B------:R-:W-:Y:S02]  /*15c60*/  FADD.FTZ R12, R34, R45 ;  /* 0x0000002d220c7221 */ /* 0x000fe40000010000 */
[----:B------:R-:W-:Y:S02]  /*15c70*/  FADD.FTZ R13, R24, R13 ;  /* 0x0000000d180d7221 */ /* 0x000fe40000010000 */
[----:B------:R-:W-:-:S03]  /*15c80*/  FADD.FTZ R12, R35, R12 ;  /* 0x0000000c230c7221 */ /* 0x000fc60000010000 */
[----:B--2---:R-:W-:Y:S01]  /*15c90*/  HMMA.16816.F32 R72, R4, R8, R72 ;  /* 0x000000080448723c */ /* 0x004fe20000001848 */
        /* <DEDUP_REMOVED lines=12> */
[----:B------:R-:W-:-:S03]  /*15d60*/  MOV R3, R53 ;  /* 0x0000003500037202 */ /* 0x000fc60000000f00 */
[----:B------:R-:W-:Y:S01]  /*15d70*/  FADD.FTZ R189, R189, R2 ;  /* 0x00000002bdbd7221 */ /* 0x000fe20000010000 */
[----:B------:R-:W-:Y:S02]  /*15d80*/  MOV R2, R52 ;  /* 0x0000003400027202 */ /* 0x000fe40000000f00 */
.L_x_6968:
[----:B------:R-:W-:-:S13]  /*15d90*/  ISETP.GE.AND P0, PT, R185, 0x1, PT ;  /* 0x00000001b900780c */ /* 0x000fda0003f06270 */
[----:B------:R-:W-:Y:S05]  /*15da0*/  @!P0 BRA `(.L_x_6976) ;  /* 0x0000459000008947 */ /* 0x000fea0003800000 */
[----:B------:R-:W-:Y:S01]  /*15db0*/  IMAD.MOV.U32 R188, RZ, RZ, c[0x0][0x1a0] ;  /* 0x00006800ffbc7624 */ /* 0x000fe200078e00ff */
[----:B------:R-:W-:Y:S02]  /*15dc0*/  MOV R103, R2 ;  /* 0x0000000200677202 */ /* 0x000fe40000000f00 */
[----:B------:R-:W-:Y:S01]  /*15dd0*/  MOV R102, R3 ;  /* 0x0000000300667202 */ /* 0x000fe20000000f00 */
[----:B------:R-:W-:-:S05]  /*15de0*/  IMAD.U32 R187, R188, -0x80, RZ ;  /* 0xffffff80bcbb7824 */ /* 0x000fca00078e00ff */
[----:B------:R-:W-:Y:S02]  /*15df0*/  SHF.R.S32.HI R186, RZ, 0x1f, R187 ;  /* 0x0000001fffba7819 */ /* 0x000fe400000114bb */
.L_x_6980:
        /* <DEDUP_REMOVED lines=65> */
.L_x_6977:
[----:B------:R-:W-:Y:S02]  /*16210*/  ISETP.GE.AND P0, PT, R100, c[0x0][0x220], PT ;  /* 0x0000880064007a0c */ /* 0x000fe40003f06270 */
[C---:B------:R-:W-:Y:S04]  /*16220*/  LEA R2, P3, R10.reuse, R136, 0x1 ;  /* 0x000000880a027211 */ /* 0x040fe800078608ff */
[----:B------:R-:W-:Y:S07]  /*16230*/  LEA.HI.X R3, R10, R137, R11, 0x1, P3 ;  /* 0x000000890a037211 */ /* 0x000fee00018f0c0b */
[----:B------:R-:W-:Y:S01]  /*16240*/  @P0 STS.128 [R180+0x6000], RZ ;  /* 0x006000ffb4000388 */ /* 0x000fe20000000c00 */
[-C--:B------:R-:W-:Y:S02]  /*16250*/  @!P0 IADD3 R5, P2, R172, R10.reuse, RZ ;  /* 0x0000000aac058210 */ /* 0x080fe40007f5e0ff */
[C---:B------:R-:W-:Y:S02]  /*16260*/  @!P0 LEA R7, P1, R188.reuse, R10, 0x5 ;  /* 0x0000000abc078211 */ /* 0x040fe400078228ff */
        /* <DEDUP_REMOVED lines=13> */
[----:B------:R-:W-:Y:S02]  /*16340*/  @!P0 MOV R7, c[0x0][0x1a4] ;  /* 0x0000690000078a02 */ /* 0x000fe40000000f00 */
[-C--:B------:R-:W-:Y:S01]  /*16350*/  @!P0 MOV R17, R11.reuse ;  /* 0x0000000b00118202 */ /* 0x080fe20000000f00 */
[----:B------:R-:W-:Y:S01]  /*16360*/  @!PT LDS RZ, [RZ] ;  /* 0x00000000fffff984 */ /* 0x000fe20000000800 */
[----:B------:R-:W-:Y:S01]  /*16370*/  @!PT LDS RZ, [RZ] ;  /* 0x00000000fffff984 */ /* 0x000fe20000000800 */
[----:B------:R-:W-:Y:S01]  /*16380*/  @!PT LDS RZ, [RZ] ;  /* 0x00000000fffff984 */ /* 0x000fe20000000800 */
[----:B------:R2:W-:Y:S01]  /*16390*/  @!P0 LDGSTS.E.BYPASS.LTC128B.128 [R180+0x6800], [R20.64] ;  /* 0x0680000014b48fae */ /* 0x0005e2000b901d46 */
[CC--:B------:R-:W-:Y:S01]  /*163a0*/  @!P0 LEA R9, P1, R188.reuse, R10.reuse, 0x6 ;  /* 0x0000000abc098211 */ /* 0x0c0fe200078230ff */
[----:B------:R-:W-:Y:S01]  /*163b0*/  @!P0 IMAD R7, R7, 0x30, RZ ;  /* 0x0000003007078824 */ /* 0x000fe200078e02ff */
[----:B------:R-:W-:Y:S01]  /*163c0*/  @!P0 MOV R8, c[0x0][0x1a4] ;  /* 0x0000690000088a02 */ /* 0x000fe20000000f00 */
[C---:B------:R-:W-:Y:S01]  /*163d0*/  @!P0 IMAD.WIDE.U32 R16, R188.reuse, 0x30, R16 ;  /* 0x00000030bc108825 */ /* 0x040fe200078e0010 */
[----:B------:R-:W-:Y:S02]  /*163e0*/  @!P0 MOV R12, R10 ;  /* 0x0000000a000c8202 */ /* 0x000fe40000000f00 */
[----:B------:R-:W-:Y:S01]  /*163f0*/  @!P0 LEA.HI.X R8, R188, R11, R8, 0x6, P1 ;  /* 0x0000000bbc088211 */ /* 0x000fe200008f3408 */
[----:B------:R-:W-:Y:S01]  /*16400*/  @P0 STS.128 [R180+0x7000], RZ ;  /* 0x007000ffb4000388 */ /* 0x000fe20000000c00 */
[CC--:B------:R-:W-:Y:S02]  /*16410*/  @!P0 LEA R14, P1, R9.reuse, R136.reuse, 0x1 ;  /* 0x00000088090e8211 */ /* 0x0c0fe400078208ff */
[C---:B------:R-:W-:Y:S02]  /*16420*/  @!P0 LEA R28, P4, R16.reuse, R136, 0x1 ;  /* 0x00000088101c8211 */ /* 0x040fe400078808ff */
[----:B------:R-:W-:Y:S02]  /*16430*/  @!P0 LEA.HI.X R15, R9, R137, R8, 0x1, P1 ;  /* 0x00000089090f8211 */ /* 0x000fe400008f0c08 */
[----:B------:R-:W-:Y:S01]  /*16440*/  @!P0 IADD3 R8, R7, R17, RZ ;  /* 0x0000001107088210 */ /* 0x000fe20007ffe0ff */
[----:B------:R-:W-:Y:S01]  /*16450*/  @!PT LDS RZ, [RZ] ;  /* 0x00000000fffff984 */ /* 0x000fe20000000800 */
[----:B------:R-:W-:Y:S01]  /*16460*/  @!PT LDS RZ, [RZ] ;  /* 0x00000000fffff984 */ /* 0x000fe20000000800 */
[----:B------:R-:W-:Y:S01]  /*16470*/  @!PT LDS RZ, [RZ] ;  /* 0x00000000fffff984 */ /* 0x000fe20000000800 */
[----:B------:R3:W-:Y:S01]  /*16480*/  @!P0 LDGSTS.E.BYPASS.LTC128B.128 [R180+0x7000], [R18.64] ;  /* 0x0700000012b48fae */ /* 0x0007e2000b901d46 */
[----:B------:R-:W-:Y:S02]  /*16490*/  @!P0 MOV R13, R11 ;  /* 0x0000000b000d8202 */ /* 0x000fe40000000f00 */
[----:B------:R-:W-:Y:S02]  /*164a0*/  @!P0 LEA.HI.X R29, R16, R137, R8, 0x1, P4 ;  /* 0x00000089101d8211 */ /* 0x000fe400020f0c08 */
[----:B------:R-:W-:Y:S01]  /*164b0*/  @!P0 MOV R6, c[0x0][0x1a4] ;  /* 0x0000690000068a02 */ /* 0x000fe20000000f00 */
[----:B------:R-:W-:Y:S01]  /*164c0*/  @!P0 IMAD.WIDE.U32 R12, R188, 0x50, R12 ;  /* 0x00000050bc0c8825 */ /* 0x000fe200078e000c */
[----:B------:R-:W-:Y:S01]  /*164d0*/  @!P0 MOV R5, c[0x0][0x1a4] ;  /* 0x0000690000058a02 */ /* 0x000fe20000000f00 */
[----:B------:R-:W-:Y:S01]  /*164e0*/  @P0 STS.128 [R180+0x7800], RZ ;  /* 0x007800ffb4000388 */ /* 0x000fe20000000c00 */
[----:B------:R-:W-:Y:S01]  /*164f0*/  @!P0 MOV R22, R10 ;  /* 0x0000000a00168202 */ /* 0x000fe20000000f00 */
[----:B------:R-:W-:Y:S01]  /*16500*/  @!P0 IMAD R6, R6, 0x50, RZ ;  /* 0x0000005006068824 */ /* 0x000fe200078e02ff */
[-C--:B------:R-:W-:Y:S01]  /*16510*/  @!P0 LEA R26, P3, R12, R136.reuse, 0x1 ;  /* 0x000000880c1a8211 */ /* 0x080fe200078608ff */
[----:B------:R-:W-:Y:S01]  /*16520*/  @!P0 IMAD R5, R5, 0x60, RZ ;  /* 0x0000006005058824 */ /* 0x000fe200078e02ff */
[----:B------:R-:W-:Y:S01]  /*16530*/  @!P0 MOV R23, R11 ;  /* 0x0000000b00178202 */ /* 0x000fe20000000f00 */
[----:B------:R-:W-:Y:S01]  /*16540*/  @!P0 IMAD.WIDE.U32 R10, R188, 0x60, R10 ;  /* 0x00000060bc0a8825 */ /* 0x000fe200078e000a */
[----:B------:R-:W-:Y:S01]  /*16550*/  @!P0 IADD3 R6, R6, R13, RZ ;  /* 0x0000000d06068210 */ /* 0x000fe20007ffe0ff */
[----:B------:R-:W-:Y:S01]  /*16560*/  @!PT LDS RZ, [RZ] ;  /* 0x00000000fffff984 */ /* 0x000fe20000000800 */
[----:B------:R-:W-:Y:S01]  /*16570*/  @!PT LDS RZ, [RZ] ;  /* 0x00000000fffff984 */ /* 0x000fe20000000800 */
[----:B------:R-:W-:Y:S01]  /*16580*/  @!PT LDS RZ, [RZ] ;  /* 0x00000000fffff984 */ /* 0x000fe20000000800 */
[----:B------:R4:W-:Y:S01]  /*16590*/  @!P0 LDGSTS.E.BYPASS.LTC128B.128 [R180+0x7800], [R28.64] ;  /* 0x078000001cb48fae */ /* 0x0009e2000b901d46 */
[----:B------:R-:W-:Y:S01]  /*165a0*/  @!P0 MOV R4, c[0x0][0x1a4] ;  /* 0x0000690000048a02 */ /* 0x000fe20000000f00 */
[----:B------:R-:W-:Y:S01]  /*165b0*/  @!P0 IMAD.WIDE.U32 R22, R188, 0x70, R22 ;  /* 0x00000070bc168825 */ /* 0x000fe200078e0016 */
[----:B------:R-:W-:Y:S02]  /*165c0*/  @!P0 LEA.HI.X R27, R12, R137, R6, 0x1, P3 ;  /* 0x000000890c1b8211 */ /* 0x000fe400018f0c06 */
[-C--:B------:R-:W-:Y:S01]  /*165d0*/  @!P0 LEA R24, P2, R10, R136.reuse, 0x1 ;  /* 0x000000880a188211 */ /* 0x080fe200078408ff */
[----:B------:R-:W-:Y:S01]  /*165e0*/  @!P0 IMAD R4, R4, 0x70, RZ ;  /* 0x0000007004048824 */ /* 0x000fe200078e02ff */
[----:B------:R-:W-:Y:S01]  /*165f0*/  @!P0 IADD3 R5, R5, R11, RZ ;  /* 0x0000000b05058210 */ /* 0x000fe20007ffe0ff */
[----:B------:R-:W-:Y:S01]  /*16600*/  @P0 STS.128 [R180+0x8000], RZ ;  /* 0x008000ffb4000388 */ /* 0x000fe20000000c00 */
[----:B------:R-:W-:Y:S02]  /*16610*/  @!P0 LEA R30, P1, R22, R136, 0x1 ;  /* 0x00000088161e8211 */ /* 0x000fe400078208ff */
[----:B------:R-:W-:Y:S02]  /*16620*/  @!P0 LEA.HI.X R25, R10, R137, R5, 0x1, P2 ;  /* 0x000000890a198211 */ /* 0x000fe400010f0c05 */
[----:B------:R-:W-:Y:S03]  /*16630*/  @!P0 IADD3 R4, R4, R23, RZ ;  /* 0x0000001704048210 */ /* 0x000fe60007ffe0ff */
[----:B------:R-:W-:Y:S01]  /*16640*/  @!PT LDS RZ, [RZ] ;  /* 0x00000000fffff984 */ /* 0x000fe20000000800 */
[----:B------:R-:W-:Y:S01]  /*16650*/  @!PT LDS RZ, [RZ] ;  /* 0x00000000fffff984 */ /* 0x000fe20000000800 */
[----:B------:R-:W-:Y:S01]  /*16660*/  @!PT LDS RZ, [RZ] ;  /* 0x00000000fffff984 */ /* 0x000fe20000000800 */
[----:B------:R5:W-:Y:S01]  /*16670*/  @!P0 LDGSTS.E.BYPASS.LTC128B.128 [R180+0x8000], [R14.64] ;  /* 0x080000000eb48fae */ /* 0x000be2000b901d46 */
[----:B------:R-:W-:Y:S02]  /*16680*/  @!P0 LEA.HI.X R31, R22, R137, R4, 0x1, P1 ;  /* 0x00000089161f8211 */ /* 0x000fe400008f0c04 */
[----:B------:R-:W-:Y:S05]  /*16690*/  ISETP.GE.AND P1, PT, R185, 0x2, PT ;  /* 0x00000002b900780c */ /* 0x000fea0003f26270 */
        /* <DEDUP_REMOVED lines=17> */
[----:B------:R-:W5:Y:S08]  /*167b0*/  LDSM.16.M88.4 R112, [R169+0x2800] ;  /* 0x00280000a970783b */ /* 0x000f700000000200 */
[----:B------:R-:W2:Y:S08]  /*167c0*/  LDSM.16.M88.4 R116, [R169+0x3000] ;  /* 0x00300000a974783b */ /* 0x000eb00000000200 */
[----:B------:R-:W4:Y:S08]  /*167d0*/  LDSM.16.M88.4 R120, [R169+0x3800] ;  /* 0x00380000a978783b */ /* 0x000f300000000200 */
[----:B------:R-:W1:Y:S08]  /*167e0*/  LDSM.16.M88.4 R124, [R169+0x4000] ;  /* 0x00400000a97c783b */ /* 0x000e700000000200 */
[----:B------:R-:W1:Y:S08]  /*167f0*/  LDSM.16.M88.4 R128, [R169+0x4800] ;  /* 0x00480000a980783b */ /* 0x000e700000000200 */
[----:B------:R-:W0:Y:S08]  /*16800*/  LDGDEPBAR ;  /* 0x00000000000079af */ /* 0x000e300000000000 */
[----:B------:R-:W1:Y:S08]  /*16810*/  LDSM.16.M88.4 R132, [R169+0x5000] ;  /* 0x00500000a984783b */ /* 0x000e700000000200 */
[----:B------:R-:W2:Y:S08]  /*16820*/  LDSM.16.M88.4 R64, [R169+0x5800] ;  /* 0x00580000a940783b */ /* 0x000eb00000000200 */
[----:B------:R-:W-:Y:S08]  /*16830*/  LDSM.16.M88.4 R136, [R168] ;  /* 0x00000000a888783b */ /* 0x000ff00000000200 */
[----:B------:R-:W2:Y:S08]  /*16840*/  LDSM.16.M88.4 R140, [R163+0x2000] ;  /* 0x00200000a38c783b */ /* 0x000eb00000000200 */
[----:B------:R-:W2:Y:S08]  /*16850*/  LDSM.16.M88.4 R144, [R163+0x2800] ;  /* 0x00280000a390783b */ /* 0x000eb00000000200 */
[----:B------:R-:W4:Y:S01]  /*16860*/  LDSM.16.M88.4 R148, [R163+0x3000] ;  /* 0x00300000a394783b */ /* 0x000f220000000200 */
[C---:B-1----:R-:W-:Y:S08]  /*16870*/  HMMA.16816.F32 R4, R104.reuse, R108, RZ ;  /* 0x0000006c6804723c */ /* 0x042ff000000018ff */
[C---:B------:R-:W-:Y:S01]  /*16880*/  HMMA.16816.F32 R8, R104.reuse, R110, RZ ;  /* 0x0000006e6808723c */ /* 0x040fe200000018ff */
[----:B------:R-:W-:Y:S07]  /*16890*/  LDSM.16.M88.4 R108, [R163+0x4000] ;  /* 0x00400000a36c783b */ /* 0x000fee0000000200 */
[C---:B-----5:R-:W-:Y:S08]  /*168a0*/  HMMA.16816.F32 R12, R104.reuse, R112, RZ ;  /* 0x00000070680c723c */ /* 0x060ff000000018ff */
[C---:B---3--:R-:W-:Y:S01]  /*168b0*/  HMMA.16816.F32 R16, R104.reuse, R114, RZ ;  /* 0x000000726810723c */ /* 0x048fe200000018ff */
[----:B------:R-:W-:Y:S07]  /*168c0*/  LDSM.16.M88.4 R112, [R163+0x4800] ;  /* 0x00480000a370783b */ /* 0x000fee0000000200 */
[C---:B--2---:R-:W-:Y:S08]  /*168d0*/  HMMA.16816.F32 R20, R104.reuse, R116, RZ ;  /* 0x000000746814723c */ /* 0x044ff000000018ff */
[C---:B------:R-:W-:Y:S01]  /*168e0*/  HMMA.16816.F32 R24, R104.reuse, R118, RZ ;  /* 0x000000766818723c */ /* 0x040fe200000018ff */
[----:B------:R-:W-:Y:S07]  /*168f0*/  LDSM.16.M88.4 R116, [R163+0x5000] ;  /* 0x00500000a374783b */ /* 0x000fee0000000200 */
[C---:B----4-:R-:W-:Y:S08]  /*16900*/  HMMA.16816.F32 R28, R104.reuse, R120, RZ ;  /* 0x00000078681c723c */ /* 0x050ff000000018ff */
        /* <DEDUP_REMOVED lines=101> */
[----:B------:R-:W3:Y:S01]  /*16f60*/  MUFU.TANH R226, R23 ;  /* 0x0000001700e27308 */ /* 0x000ee20000002400 */
[C---:B------:R-:W-:Y:S01]  /*16f70*/  HMMA.16816.F32 R32, R116.reuse, R10, R32 ;  /* 0x0000000a7420723c */ /* 0x040fe20000001820 */
[----:B------:R-:W1:Y:S08]  /*16f80*/  LDSM.16.M88.4 R8, [R152+0x2800] ;  /* 0x002800009808783b */ /* 0x000e700000000200 */
[----:B------:R-:W1:Y:S01]  /*16f90*/  MUFU.TANH R13, R13 ;  /* 0x0000000d000d7308 */ /* 0x000e620000002400 */
        /* <DEDUP_REMOVED lines=18> */
[----:B------:R-:W-:Y:S03]  /*170c0*/  FMUL.FTZ R38, R38, c[0x0][0x2ec] ;  /* 0x0000bb0026267a20 */ /* 0x000fe60000410000 */
[----:B------:R-:W1:Y:S01]  /*170d0*/  MUFU.TANH R197, R197 ;  /* 0x000000c500c57308 */ /* 0x000e620000002400 */
[C---:B------:R-:W-:Y:S03]  /*170e0*/  HMMA.16816.F32 R48, R116.reuse, R10, R48 ;  /* 0x0000000a7430723c */ /* 0x040fe60000001830 */
[----:B------:R-:W-:Y:S02]  /*170f0*/  FMUL.FTZ R39, R39, c[0x0][0x2ec] ;  /* 0x0000bb0027277a20 */ /* 0x000fe40000410000 */
[----:B------:R-:W-:Y:S02]  /*17100*/  FMUL.FTZ R41, R41, c[0x0][0x2ec] ;  /* 0x0000bb0029297a20 */ /* 0x000fe40000410000 */
[----:B------:R-:W-:Y:S02]  /*17110*/  FMUL.FTZ R42, R42, c[0x0][0x2ec] ;  /* 0x0000bb002a2a7a20 */ /* 0x000fe40000410000 */
[----:B------:R-:W1:Y:S01]  /*17120*/  MUFU.TANH R17, R17 ;  /* 0x0000001100117308 */ /* 0x000e620000002400 */
[C---:B-----5:R-:W-:Y:S03]  /*17130*/  HMMA.16816.F32 R52, R116.reuse, R4, R52 ;  /* 0x000000047434723c */ /* 0x060fe60000001834 */
[----:B------:R-:W-:Y:S02]  /*17140*/  FMUL.FTZ R43, R43, c[0x0][0x2ec] ;  /* 0x0000bb002b2b7a20 */ /* 0x000fe40000410000 */
[----:B------:R-:W-:Y:S02]  /*17150*/  FMUL.FTZ R8, R44, c[0x0][0x2ec] ;  /* 0x0000bb002c087a20 */ /* 0x000fe40000410000 */
[----:B------:R-:W-:Y:S02]  /*17160*/  FMUL.FTZ R45, R45, c[0x0][0x2ec] ;  /* 0x0000bb002d2d7a20 */ /* 0x000fe40000410000 */
[----:B------:R-:W1:Y:S01]  /*17170*/  MUFU.TANH R199, R18 ;  /* 0x0000001200c77308 */ /* 0x000e620000002400 */
        /* <DEDUP_REMOVED lines=17> */
[----:B------:R-:W-:Y:S01]  /*17290*/  FMUL.FTZ R57, R57, c[0x0][0x2ec] ;  /* 0x0000bb0039397a20 */ /* 0x000fe20000410000 */
[----:B-----5:R-:W5:Y:S01]  /*172a0*/  LDSM.16.M88.4 R8, [R152+0x3800] ;  /* 0x003800009808783b */ /* 0x020f620000000200 */
[----:B------:R-:W-:Y:S05]  /*172b0*/  DEPBAR.LE SB0, 0x0 ;  /* 0x000080000000791a */ /* 0x000fea0000000000 */
[----:B------:R1:W1:Y:S02]  /*172c0*/  MUFU.TANH R228, R22 ;  /* 0x0000001600e47308 */ /* 0x0002640000002400 */
[----:B------:R-:W-:Y:S08]  /*172d0*/  BAR.SYNC.DEFER_BLOCKING 0x0 ;  /* 0x0000000000007b1d */ /* 0x000ff00000010000 */
[----:B------:R-:W1:Y:S10]  /*172e0*/  MUFU.TANH R216, R216 ;  /* 0x000000d800d87308 */ /* 0x000e740000002400 */
[----:B------:R1:W1:Y:S10]  /*172f0*/  MUFU.TANH R214, R25 ;  /* 0x0000001900d67308 */ /* 0x0002740000002400 */
[----:B------:R1:W1:Y:S01]  /*17300*/  MUFU.TANH R224, R26 ;  /* 0x0000001a00e07308 */ /* 0x0002620000002400 */
[C---:B-----5:R-:W-:Y:S09]  /*17310*/  HMMA.16816.F32 R60, R116.reuse, R8, R60 ;  /* 0x00000008743c723c */ /* 0x060ff2000000183c */
[----:B------:R1:W1:Y:S01]  /*17320*/  MUFU.TANH R222, R27 ;  /* 0x0000001b00de7308 */ /* 0x0002620000002400 */
[----:B------:R-:W-:Y:S09]  /*17330*/  HMMA.16816.F32 R64, R116, R10, R64 ;  /* 0x0000000a7440723c */ /* 0x000ff20000001840 */
[----:B------:R-:W1:Y:S05]  /*17340*/  MUFU.TANH R204, R204 ;  /* 0x000000cc00cc7308 */ /* 0x000e6a0000002400 */
[----:B------:R-:W-:Y:S05]  /*17350*/  FMUL.FTZ R9, R60, c[0x0][0x2ec] ;  /* 0x0000bb003c097a20 */ /* 0x000fea0000410000 */
[----:B------:R1:W1:Y:S01]  /*17360*/  MUFU.TANH R202, R29 ;  /* 0x0000001d00ca7308 */ /* 0x0002620000002400 */
[----:B------:R-:W-:Y:S02]  /*17370*/  FMUL.FTZ R11, R61, c[0x0][0x2ec] ;  /* 0x0000bb003d0b7a20 */ /* 0x000fe40000410000 */
[----:B------:R-:W-:Y:S02]  /*17380*/  FMUL.FTZ R23, R63, c[0x0][0x2ec] ;  /* 0x0000bb003f177a20 */ /* 0x000fe40000410000 */
[----:B------:R-:W-:Y:S02]  /*17390*/  FMUL.FTZ R62, R62, c[0x0][0x2ec] ;  /* 0x0000bb003e3e7a20 */ /* 0x000fe40000410000 */
[----:B------:R-:W-:Y:S02]  /*173a0*/  FMUL.FTZ R63, R64, c[0x0][0x2ec] ;  /* 0x0000bb00403f7a20 */ /* 0x000fe40000410000 */
[----:B------:R-:W-:Y:S01]  /*173b0*/  FMUL.FTZ R60, R65, c[0x0][0x2ec] ;  /* 0x0000bb00413c7a20 */ /* 0x000fe20000410000 */
[----:B------:R1:W1:Y:S01]  /*173c0*/  MUFU.TANH R212, R30 ;  /* 0x0000001e00d47308 */ /* 0x0002620000002400 */
[----:B------:R-:W-:Y:S02]  /*173d0*/  FMUL.FTZ R37, R66, c[0x0][0x2ec] ;  /* 0x0000bb0042257a20 */ /* 0x000fe40000410000 */
[----:B------:R-:W-:Y:S07]  /*173e0*/  FMUL.FTZ R36, R67, c[0x0][0x2ec] ;  /* 0x0000bb0043247a20 */ /* 0x000fee0000410000 */
        /* <DEDUP_REMOVED lines=36> */
[----:B-1234-:R-:W-:Y:S05]  /*17630*/  IMAD.MOV.U32 R6, RZ, RZ, c[0x0][0x198] ;  /* 0x00006600ff067624 */ /* 0x01efea00078e00ff */
[----:B------:R-:W-:Y:S04]  /*17640*/  LEA R24, -R6, RZ, 0x7 ;  /* 0x000000ff06187211 */ /* 0x000fe800078e39ff */
[----:B------:R-:W-:Y:S01]  /*17650*/  SHF.R.S32.HI R25, RZ, 0x1f, R24 ;  /* 0x0000001fff197819 */ /* 0x000fe20000011418 */
        /* <DEDUP_REMOVED lines=61> */
.L_x_6979:
[----:B------:R1:W-:Y:S01]  /*17a30*/  @P0 STS.128 [R180+0x2000], RZ ;  /* 0x002000ffb4000388 */ /* 0x0003e20000000c00 */
[-C--:B------:R-:W-:Y:S01]  /*17a40*/  @!P0 IADD3 R27, P2, R174, R24.reuse, RZ ;  /* 0x00000018ae1b8210 */ /* 0x080fe20007f5e0ff */
[----:B------:R-:W-:Y:S01]  /*17a50*/  @!P0 IMAD.MOV.U32 R2, RZ, RZ, c[0x0][0x19c] ;  /* 0x00006700ff028624 */ /* 0x000fe200078e00ff */
[CC--:B------:R-:W-:Y:S01]  /*17a60*/  @!P0 LEA R3, P1, R6.reuse, R24.reuse, 0x5 ;  /* 0x0000001806038211 */ /* 0x0c0fe200078228ff */
[C---:B------:R-:W-:Y:S01]  /*17a70*/  @!P0 IMAD.WIDE.U32 R28, R6.reuse, 0x30, R24 ;  /* 0x00000030061c8825 */ /* 0x040fe200078e0018 */
[----:B------:R-:W-:Y:S02]  /*17a80*/  @!P0 MOV R38, R24 ;  /* 0x0000001800268202 */ /* 0x000fe40000000f00 */
[----:B------:R-:W-:Y:S01]  /*17a90*/  @!P0 LEA.HI.X R2, R6, R25, R2, 0x5, P1 ;  /* 0x0000001906028211 */ /* 0x000fe200008f2c02 */
[--C-:B------:R-:W-:Y:S01]  /*17aa0*/  @!P0 IMAD.X R4, R173, 0x1, R25.reuse, P2 ;  /* 0x00000001ad048824 */ /* 0x100fe200010e0619 */
[-C--:B------:R-:W-:Y:S01]  /*17ab0*/  @!P0 LEA R32, P2, R27, R182.reuse, 0x1 ;  /* 0x000000b61b208211 */ /* 0x080fe200078408ff */
[----:B------:R-:W-:Y:S01]  /*17ac0*/  @!P0 IMAD.MOV.U32 R39, RZ, RZ, R25 ;  /* 0x000000ffff278224 */ /* 0x000fe200078e0019 */
[-C--:B------:R-:W-:Y:S01]  /*17ad0*/  @!P0 LEA R30, P1, R3, R182.reuse, 0x1 ;  /* 0x000000b6031e8211 */ /* 0x080fe200078208ff */
[----:B------:R-:W-:Y:S01]  /*17ae0*/  @!P0 IMAD.MOV.U32 R26, RZ, RZ, R24 ;  /* 0x000000ffff1a8224 */ /* 0x000fe200078e0018 */
[-C--:B------:R-:W-:Y:S01]  /*17af0*/  @!P0 LEA.HI.X R33, R27, R181.reuse, R4, 0x1, P2 ;  /* 0x000000b51b218211 */ /* 0x080fe200010f0c04 */
[----:B------:R-:W-:Y:S01]  /*17b00*/  @!P0 IMAD.MOV.U32 R4, RZ, RZ, c[0x0][0x19c] ;  /* 0x00006700ff048624 */ /* 0x000fe200078e00ff */
[----:B------:R-:W-:Y:S01]  /*17b10*/  LEA R34, P2, R24, R182, 0x1 ;  /* 0x000000b618227211 */ /* 0x000fe200078408ff */
[----:B------:R-:W-:Y:S01]  /*17b20*/  @!P0 IMAD.WIDE.U32 R38, R6, 0x50, R38 ;  /* 0x0000005006268825 */ /* 0x000fe200078e0026 */
[-C--:B------:R-:W-:Y:S02]  /*17b30*/  @!P0 LEA.HI.X R31, R3, R181.reuse, R2, 0x1, P1 ;  /* 0x000000b5031f8211 */ /* 0x080fe400008f0c02 */
[----:B------:R-:W-:Y:S01]  /*17b40*/  LEA.HI.X R35, R24, R181, R25, 0x1, P2 ;  /* 0x000000b518237211 */ /* 0x000fe200010f0c19 */
[----:B------:R-:W-:Y:S01]  /*17b50*/  @!P0 IMAD.MOV.U32 R3, RZ, RZ, c[0x0][0x19c] ;  /* 0x00006700ff038624 */ /* 0x000fe200078e00ff */
[----:B------:R-:W-:Y:S01]  /*17b60*/  @!P0 LEA R8, P1, R6, R24, 0x6 ;  /* 0x0000001806088211 */ /* 0x000fe200078230ff */
[----:B------:R-:W-:Y:S02]  /*17b70*/  @!P0 IMAD R4, R4, 0x30, RZ ;  /* 0x0000003004048824 */ /* 0x000fe400078e02ff */
[----:B------:R-:W-:Y:S01]  /*17b80*/  @!PT LDS RZ, [RZ] ;  /* 0x00000000fffff984 */ /* 0x000fe20000000800 */
[----:B------:R-:W-:Y:S01]  /*17b90*/  @!PT LDS RZ, [RZ] ;  /* 0x00000000fffff984 */ /* 0x000fe20000000800 */
[----:B------:R-:W-:Y:S01]  /*17ba0*/  @!PT LDS RZ, [RZ] ;  /* 0x00000000fffff984 */ /* 0x000fe20000000800 */
[----:B------:R1:W-:Y:S01]  /*17bb0*/  @!P0 LDGSTS.E.BYPASS.LTC128B.128 [R180+0x2000], [R34.64] ;  /* 0x0200000022b48fae */ /* 0x0003e2000b901d46 */
[----:B------:R-:W-:Y:S01]  /*17bc0*/  @!P0 LEA.HI.X R3, R6, R25, R3, 0x6, P1 ;  /* 0x0000001906038211 */ /* 0x000fe200008f3403 */
[----:B------:R-:W-:Y:S01]  /*17bd0*/  @!P0 IMAD.IADD R4, R4, 0x1, R29 ;  /* 0x0000000104048824 */ /* 0x000fe200078e021d */
[CC--:B------:R-:W-:Y:S01]  /*17be0*/  @!P0 LEA R40, P1, R28.reuse, R182.reuse, 0x1 ;  /* 0x000000b61c288211 */ /* 0x0c0fe200078208ff */
[----:B------:R1:W-:Y:S01]  /*17bf0*/  @P0 STS.128 [R180+0x2800], RZ ;  /* 0x002800ffb4000388 */ /* 0x0003e20000000c00 */
[----:B------:R-:W-:Y:S02]  /*17c00*/  @!P0 IMAD.MOV.U32 R27, RZ, RZ, R25 ;  /* 0x000000ffff1b8224 */ /* 0x000fe400078e0019 */
[----:B------:R-:W-:Y:S01]  /*17c10*/  @!P0 LEA.HI.X R41, R28, R181, R4, 0x1, P1 ;  /* 0x000000b51c298211 */ /* 0x000fe200008f0c04 */
[----:B------:R-:W-:Y:S01]  /*17c20*/  @!PT LDS RZ, [RZ] ;  /* 0x00000000fffff984 */ /* 0x000fe20000000800 */
[----:B------:R-:W-:Y:S01]  /*17c30*/  @!PT LDS RZ, [RZ] ;  /* 0x00000000fffff984 */ /* 0x000fe20000000800 */
[----:B------:R-:W-:Y:S01]  /*17c40*/  @!PT LDS RZ, [RZ] ;  /* 0x00000000fffff984 */ /* 0x000fe20000000800 */
[----:B------:R1:W-:Y:S01]  /*17c50*/  @!P0 LDGSTS.E.BYPASS.LTC128B.128 [R180+0x2800], [R32.64] ;  /* 0x0280000020b48fae */ /* 0x0003e2000b901d46 */
[----:B------:R-:W-:Y:S01]  /*17c60*/  @!P0 IMAD.MOV.U32 R2, RZ, RZ, c[0x0][0x19c] ;  /* 0x00006700ff028624 */ /* 0x000fe200078e00ff */
[-C--:B------:R-:W-:Y:S01]  /*17c70*/  @!P0 LEA R42, P1, R38, R182.reuse, 0x1 ;  /* 0x000000b6262a8211 */ /* 0x080fe200078208ff */
[----:B------:R-:W-:Y:S01]  /*17c80*/  @!P0 IMAD.WIDE.U32 R26, R6, 0x60, R26 ;  /* 0x00000060061a8825 */ /* 0x000fe200078e001a */
[----:B------:R1:W-:Y:S03]  /*17c90*/  @P0 STS.128 [R180+0x3000], RZ ;  /* 0x003000ffb4000388 */ /* 0x0003e60000000c00 */
[----:B------:R-:W-:Y:S01]  /*17ca0*/  @!P0 IMAD R2, R2, 0x50, RZ ;  /* 0x0000005002028824 */ /* 0x000fe200078e02ff */
[----:B------:R-:W-:Y:S01]  /*17cb0*/  @!PT LDS RZ, [RZ] ;  /* 0x00000000fffff984 */ /* 0x000fe20000000800 */
[----:B------:R-:W-:Y:S01]  /*17cc0*/  @!PT LDS RZ, [RZ] ;  /* 0x00000000fffff984 */ /* 0x000fe20000000800 */
[----:B------:R-:W-:Y:S01]  /*17cd0*/  @!PT LDS RZ, [RZ] ;  /* 0x00000000fffff984 */ /* 0x000fe20000000800 */
[----:B------:R1:W-:Y:S01]  /*17ce0*/  @!P0 LDGSTS.E.BYPASS.LTC128B.128 [R180+0x3000], [R30.64] ;  /* 0x030000001eb48fae */ /* 0x0003e2000b901d46 */
[----:B------:R-:W-:Y:S01]  /*17cf0*/  @!P0 IMAD.WIDE.U32 R24, R6, 0x70, R24 ;  /* 0x0000007006188825 */ /* 0x000fe200078e0018 */
[-C--:B------:R-:W-:Y:S02]  /*17d00*/  @!P0 LEA R28, P2, R26, R182.reuse, 0x1 ;  /* 0x000000b61a1c8211 */ /* 0x080fe400078408ff */
[----:B------:R1:W-:Y:S01]  /*17d10*/  @P0 STS.128 [R180+0x3800], RZ ;  /* 0x003800ffb4000388 */ /* 0x0003e20000000c00 */
[----:B------:R-:W-:Y:S01]  /*17d20*/  @!P0 IADD3 R6, R2, R39, RZ ;  /* 0x0000002702068210 */ /* 0x000fe20007ffe0ff */
[----:B------:R-:W-:Y:S02]  /*17d30*/  @!P0 IMAD.MOV.U32 R2, RZ, RZ, c[0x0][0x19c] ;  /* 0x00006700ff028624 */ /* 0x000fe400078e00ff */
        /* <DEDUP_REMOVED lines=8> */
[----:B------:R-:W-:Y:S01]  /*17dc0*/  @!P0 IMAD.MOV.U32 R4, RZ, RZ, c[0x0][0x19c] ;  /* 0x00006700ff048624 */ /* 0x000fe200078e00ff */
[----:B------:R-:W-:Y:S01]  /*17dd0*/  @!P0 LEA R38, P1, R24, R182, 0x1 ;  /* 0x000000b618268211 */ /* 0x000fe200078208ff */
[----:B------:R-:W-:Y:S01]  /*17de0*/  IMAD.MOV.U32 R182, RZ, RZ, R34 ;  /* 0x000000ffffb67224 */ /* 0x000fe200078e0022 */
[----:B------:R-:W-:Y:S01]  /*17df0*/  @!P0 LEA.HI.X R3, R8, R181, R3, 0x1, P3 ;  /* 0x000000b508038211 */ /* 0x000fe200018f0c03 */
[----:B------:R-:W-:Y:S01]  /*17e00*/  @!P0 IMAD R29, R4, 0x60, RZ ;  /* 0x00000060041d8824 */ /* 0x000fe200078e02ff */
[----:B------:R-:W-:Y:S03]  /*17e10*/  @!P0 IADD3 R39, R39, R25, RZ ;  /* 0x0000001927278210 */ /* 0x000fe60007ffe0ff */
[----:B------:R-:W-:Y:S01]  /*17e20*/  @!PT LDS RZ, [RZ] ;  /* 0x00000000fffff984 */ /* 0x000fe20000000800 */
[----:B------:R-:W-:Y:S01]  /*17e30*/  @!PT LDS RZ, [RZ] ;  /* 0x00000000fffff984 */ /* 0x000fe20000000800 */
[----:B------:R-:W-:Y:S01]  /*17e40*/  @!PT LDS RZ, [RZ] ;  /* 0x00000000fffff984 */ /* 0x000fe20000000800 */
[----:B------:R1:W-:Y:S01]  /*17e50*/  @!P0 LDGSTS.E.BYPASS.LTC128B.128 [R180+0x4000], [R2.64] ;  /* 0x0400000002b48fae */ /* 0x0003e2000b901d46 */
[-C--:B------:R-:W-:Y:S01]  /*17e60*/  @!P0 LEA.HI.X R39, R24, R181.reuse, R39, 0x1, P1 ;  /* 0x000000b518278211 */ /* 0x080fe200008f0c27 */
[----:B------:R-:W-:Y:S02]  /*17e70*/  @!P0 IMAD.IADD R29, R29, 0x1, R27 ;  /* 0x000000011d1d8824 */ /* 0x000fe400078e021b */
        /* <DEDUP_REMOVED lines=18> */
.L_x_6978:
[----:B--234-:R-:W-:Y:S04]  /*17fa0*/  IADD3 R61, R185, -0x1, RZ ;  /* 0xffffffffb93d7810 */ /* 0x01cfe80007ffe0ff */
        /* <DEDUP_REMOVED lines=48> */
[C---:B------:R-:W-:Y:S02]  /*182b0*/  FFMA.FTZ R139, R0.reuse, R10, R139 ;  /* 0x0000000a008b7223 */ /* 0x040fe4000001008b */
[C---:B------:R-:W-:Y:S02]  /*182c0*/  FFMA.FTZ R145, R0.reuse, R8, R145 ;  /* 0x0000000800917223 */ /* 0x040fe40000010091 */
[CC--:B------:R-:W-:Y:S02]  /*182d0*/  FFMA.FTZ R191, R0.reuse, R4.reuse, R191 ;  /* 0x0000000400bf7223 */ /* 0x0c0fe400000100bf */
[C---:B------:R-:W-:Y:S01]  /*182e0*/  FFMA.FTZ R149, R0.reuse, R4, R149 ;  /* 0x0000000400957223 */ /* 0x040fe20000010095 */
[----:B------:R-:W-:Y:S01]  /*182f0*/  FMNMX.FTZ R4, R143, R103, !PT ;  /* 0x000000678f047209 */ /* 0x000fe20007810000 */
[C---:B------:R-:W-:Y:S02]  /*18300*/  FFMA.FTZ R141, R0.reuse, R8, R141 ;  /* 0x00000008008d7223 */ /* 0x040fe4000001008d */
[C---:B------:R-:W-:Y:S01]  /*18310*/  FFMA.FTZ R151, R0.reuse, R6, R151 ;  /* 0x0000000600977223 */ /* 0x040fe20000010097 */
[----:B------:R-:W-:Y:S01]  /*18320*/  FMNMX.FTZ R4, R145, R4, !PT ;  /* 0x0000000491047209 */ /* 0x000fe20007810000 */
[C---:B------:R-:W-:Y:S01]  /*18330*/  FFMA.FTZ R147, R0.reuse, R6, R147 ;  /* 0x0000000600937223 */ /* 0x040fe20000010093 */
[----:B------:R-:W-:Y:S01]  /*18340*/  FMNMX.FTZ R6, R139, R102, !PT ;  /* 0x000000668b067209 */ /* 0x000fe20007810000 */
[CC--:B------:R-:W-:Y:S01]  /*18350*/  FFMA.FTZ R195, R0.reuse, R3.reuse, R195 ;  /* 0x0000000300c37223 */ /* 0x0c0fe200000100c3 */
        /* <DEDUP_REMOVED lines=12> */
[----:B------:R-:W-:Y:S01]  /*18420*/  FMNMX.FTZ R4, R16, R19, !PT ;  /* 0x0000001310047209 */ /* 0x000fe20007810000 */
[CC--:B------:R-:W-:Y:S01]  /*18430*/  FFMA.FTZ R222, R0.reuse, R47.reuse, R222 ;  /* 0x0000002f00de7223 */ /* 0x0c0fe200000100de */
[----:B------:R-:W-:Y:S01]  /*18440*/  FMNMX.FTZ R19, R193, R6, !PT ;  /* 0x00000006c1137209 */ /* 0x000fe20007810000 */
[----:B------:R-:W-:Y:S01]  /*18450*/  FFMA.FTZ R214, R0, R47, R214 ;  /* 0x0000002f00d67223 */ /* 0x000fe200000100d6 */
[----:B------:R-:W-:Y:S01]  /*18460*/  IADD3 R3, R2, 0x58, RZ ;  /* 0x0000005802037810 */ /* 0x000fe20007ffe0ff */
[----:B------:R-:W-:Y:S01]  /*18470*/  FFMA.FTZ R212, R0, R45, R212 ;  /* 0x0000002d00d47223 */ /* 0x000fe200000100d4 */
[----:B------:R-:W-:Y:S01]  /*18480*/  FMNMX.FTZ R47, R24, R19, !PT ;  /* 0x00000013182f7209 */ /* 0x000fe20007810000 */
[C---:B------:R-:W-:Y:S01]  /*18490*/  FFMA.FTZ R204, R0.reuse, R45, R204 ;  /* 0x0000002d00cc7223 */ /* 0x040fe200000100cc */
[----:B------:R-:W-:Y:S01]  /*184a0*/  FMNMX.FTZ R45, R199, R4, !PT ;  /* 0x00000004c72d7209 */ /* 0x000fe20007810000 */
[C---:B------:R-:W-:Y:S01]  /*184b0*/  FFMA.FTZ R228, R0.reuse, R53, R228 ;  /* 0x0000003500e47223 */ /* 0x040fe200000100e4 */
[----:B------:R-:W-:Y:S01]  /*184c0*/  I2F R3, R3 ;  /* 0x0000000300037306 */ /* 0x000fe20000201400 */
[----:B------:R-:W-:Y:S01]  /*184d0*/  FFMA.FTZ R32, R0, R32, R17 ;  /* 0x0000002000207223 */ /* 0x000fe20000010011 */
[----:B------:R-:W-:Y:S01]  /*184e0*/  IADD3 R13, R2, 0x59, RZ ;  /* 0x00000059020d7810 */ /* 0x000fe20007ffe0ff */
[-C--:B------:R-:W-:Y:S01]  /*184f0*/  FFMA.FTZ R210, R0, R43.reuse, R210 ;  /* 0x0000002b00d27223 */ /* 0x080fe200000100d2 */
[----:B------:R-:W-:Y:S01]  /*18500*/  IADD3 R4, R2, 0x69, RZ ;  /* 0x0000006902047810 */ /* 0x000fe20007ffe0ff */
[----:B------:R-:W-:Y:S01]  /*18510*/  FFMA.FTZ R202, R0, R43, R202 ;  /* 0x0000002b00ca7223 */ /* 0x000fe200000100ca */
[----:B------:R-:W-:Y:S01]  /*18520*/  FMNMX.FTZ R43, R26, R45, !PT ;  /* 0x0000002d1a2b7209 */ /* 0x000fe20007810000 */
[----:B------:R-:W-:Y:S01]  /*18530*/  FFMA.FTZ R220, R0, R53, R220 ;  /* 0x0000003500dc7223 */ /* 0x000fe200000100dc */
[----:B------:R-:W-:Y:S01]  /*18540*/  FMNMX.FTZ R45, R34, R47, !PT ;  /* 0x0000002f222d7209 */ /* 0x000fe20007810000 */
[----:B------:R-:W-:Y:S01]  /*18550*/  FFMA.FTZ R226, R0, R51, R226 ;  /* 0x0000003300e27223 */ /* 0x000fe200000100e2 */
[----:B------:R-:W1:Y:S01]  /*18560*/  I2F R13, R13 ;  /* 0x0000000d000d7306 */ /* 0x000e620000201400 */
[----:B------:R-:W-:Y:S01]  /*18570*/  FMNMX.FTZ R43, R228, R43, !PT ;  /* 0x0000002be42b7209 */ /* 0x000fe20007810000 */
[----:B------:R-:W-:Y:S01]  /*18580*/  FFMA.FTZ R218, R0, R51, R218 ;  /* 0x0000003300da7223 */ /* 0x000fe200000100da */
[----:B------:R-:W-:Y:S01]  /*18590*/  FMNMX.FTZ R45, R32, R45, !PT ;  /* 0x0000002d202d7209 */ /* 0x000fe20007810000 */
[----:B------:R-:W-:Y:S01]  /*185a0*/  FFMA.FTZ R224, R0, R49, R224 ;  /* 0x0000003100e07223 */ /* 0x000fe200000100e0 */
[----:B------:R-:W-:Y:S01]  /*185b0*/  FMNMX.FTZ R43, R226, R43, !PT ;  /* 0x0000002be22b7209 */ /* 0x000fe20007810000 */
[-C--:B------:R-:W-:Y:S01]  /*185c0*/  FFMA.FTZ R208, R0, R41.reuse, R208 ;  /* 0x0000002900d07223 */ /* 0x080fe200000100d0 */
[----:B------:R-:W-:Y:S01]  /*185d0*/  IADD3 R15, R2, 0x60, RZ ;  /* 0x00000060020f7810 */ /* 0x000fe20007ffe0ff */
[----:B------:R-:W-:Y:S01]  /*185e0*/  FFMA.FTZ R200, R0, R41, R200 ;  /* 0x0000002900c87223 */ /* 0x000fe200000100c8 */
[----:B------:R-:W-:Y:S01]  /*185f0*/  FMNMX.FTZ R41, R220, R45, !PT ;  /* 0x0000002ddc297209 */ /* 0x000fe20007810000 */
[----:B------:R-:W-:Y:S01]  /*18600*/  FFMA.FTZ R216, R0, R49, R216 ;  /* 0x0000003100d87223 */ /* 0x000fe200000100d8 */
[----:B------:R-:W-:Y:S01]  /*18610*/  IADD3 R17, R2, 0x61, RZ ;  /* 0x0000006102117810 */ /* 0x000fe20007ffe0ff */
[CC--:B------:R-:W-:Y:S01]  /*18620*/  FFMA.FTZ R206, R0.reuse, R39.reuse, R206 ;  /* 0x0000002700ce7223 */ /* 0x0c0fe200000100ce */
[----:B------:R-:W2:Y:S01]  /*18630*/  I2F R15, R15 ;  /* 0x0000000f000f7306 */ /* 0x000ea20000201400 */
[----:B------:R-:W-:Y:S01]  /*18640*/  FFMA.FTZ R144, R0, R39, R144 ;  /* 0x0000002700907223 */ /* 0x000fe20000010090 */
[----:B------:R-:W-:Y:S01]  /*18650*/  FMNMX.FTZ R39, R224, R43, !PT ;  /* 0x0000002be0277209 */ /* 0x000fe20007810000 */
[----:B------:R-:W-:Y:S01]  /*18660*/  FFMA.FTZ R196, R0, R33, R196 ;  /* 0x0000002100c47223 */ /* 0x000fe200000100c4 */
[----:B------:R-:W-:Y:S01]  /*18670*/  FMNMX.FTZ R41, R218, R41, !PT ;  /* 0x00000029da297209 */ /* 0x000fe20007810000 */
[----:B------:R-:W-:Y:S01]  /*18680*/  FFMA.FTZ R192, R0, R33, R192 ;  /* 0x0000002100c07223 */ /* 0x000fe200000100c0 */
[----:B------:R-:W-:Y:S01]  /*18690*/  FMNMX.FTZ R39, R222, R39, !PT ;  /* 0x00000027de277209 */ /* 0x000fe20007810000 */
[----:B------:R-:W-:Y:S01]  /*186a0*/  FFMA.FTZ R198, R0, R35, R198 ;  /* 0x0000002300c67223 */ /* 0x000fe200000100c6 */
[----:B------:R-:W-:Y:S01]  /*186b0*/  FMNMX.FTZ R41, R216, R41, !PT ;  /* 0x00000029d8297209 */ /* 0x000fe20007810000 */
[----:B------:R-:W-:Y:S01]  /*186c0*/  FFMA.FTZ R194, R0, R35, R194 ;  /* 0x0000002300c27223 */ /* 0x000fe200000100c2 */
[----:B------:R-:W3:Y:S01]  /*186d0*/  I2F R17, R17 ;  /* 0x0000001100117306 */ /* 0x000ee20000201400 */
[----:B------:R-:W-:Y:S01]  /*186e0*/  FMNMX.FTZ R39, R212, R39, !PT ;  /* 0x00000027d4277209 */ /* 0x000fe20007810000 */
[----:B------:R-:W-:Y:S01]  /*186f0*/  LDSM.16.MT88.4 R44, [R160+0x6000] ;  /* 0x00600000a02c783b */ /* 0x000fe20000004200 */
[----:B------:R-:W-:Y:S01]  /*18700*/  FMNMX.FTZ R41, R214, R41, !PT ;  /* 0x00000029d6297209 */ /* 0x000fe20007810000 */
[----:B-1----:R-:W-:Y:S01]  /*18710*/  FFMA.FTZ R128, R0, R13, R128 ;  /* 0x0000000d00807223 */ /* 0x002fe20000010080 */
[----:B------:R-:W-:Y:S01]  /*18720*/  FMNMX.FTZ R33, R210, R39, !PT ;  /* 0x00000027d2217209 */ /* 0x000fe20007810000 */
[----:B------:R-:W-:Y:S01]  /*18730*/  FFMA.FTZ R120, R0, R13, R120 ;  /* 0x0000000d00787223 */ /* 0x000fe20000010078 */
[----:B------:R-:W-:Y:S01]  /*18740*/  FMNMX.FTZ R39, R204, R41, !PT ;  /* 0x00000029cc277209 */ /* 0x000fe20007810000 */
[----:B------:R-:W-:Y:S01]  /*18750*/  FFMA.FTZ R148, R0, R29, R148 ;  /* 0x0000001d00947223 */ /* 0x000fe20000010094 */
[----:B------:R-:W-:Y:S01]  /*18760*/  FMNMX.FTZ R33, R208, R33, !PT ;  /* 0x00000021d0217209 */ /* 0x000fe20007810000 */
[----:B------:R-:W1:Y:S01]  /*18770*/  I2F R35, R4 ;  /* 0x0000000400237306 */ /* 0x000e620000201400 */
        /* <DEDUP_REMOVED lines=14> */
[----:B------:R-:W-:Y:S01]  /*18860*/  IADD3 R19, R2, 0x68, RZ ;  /* 0x0000006802137810 */ /* 0x000fe20007ffe0ff */
[----:B------:R-:W-:Y:S01]  /*18870*/  LDSM.16.MT88.4 R48, [R164+0x6800] ;  /* 0x00680000a430783b */ /* 0x000fe20000004200 */
[----:B------:R-:W-:Y:S01]  /*18880*/  FMNMX.FTZ R29, R150, R29, !PT ;  /* 0x0000001d961d7209 */ /* 0x000fe20007810000 */
[----:B--2---:R-:W-:Y:S01]  /*18890*/  FFMA.FTZ R118, R0, R15, R7 ;  /* 0x0000000f00767223 */ /* 0x004fe20000010007 */
[----:B------:R-:W-:Y:S01]  /*188a0*/  FMNMX.FTZ R27, R192, R33, !PT ;  /* 0x00000021c01b7209 */ /* 0x000fe20007810000 */
[----:B---3--:R-:W-:Y:S01]  /*188b0*/  FFMA.FTZ R58, R0, R17, R5 ;  /* 0x00000011003a7223 */ /* 0x008fe20000010005 */
[----:B------:R-:W2:Y:S01]  /*188c0*/  I2F R19, R19 ;  /* 0x0000001300137306 */ /* 0x000ea20000201400 */
[----:B------:R-:W-:Y:S01]  /*188d0*/  FMNMX.FTZ R25, R148, R29, !PT ;  /* 0x0000001d94197209 */ /* 0x000fe20007810000 */
[----:B------:R-:W-:Y:S01]  /*188e0*/  FFMA.FTZ R130, R0, R3, R130 ;  /* 0x0000000300827223 */ /* 0x000fe20000010082 */
[----:B------:R-:W-:Y:S01]  /*188f0*/  FMNMX.FTZ R27, R146, R27, !PT ;  /* 0x0000001b921b7209 */ /* 0x000fe20007810000 */
[----:B------:R-:W-:Y:S01]  /*18900*/  FFMA.FTZ R126, R0, R3, R126 ;  /* 0x00000003007e7223 */ /* 0x000fe2000001007e */
[----:B------:R-:W-:Y:S01]  /*18910*/  IADD3 R6, R2, 0x70, RZ ;  /* 0x0000007002067810 */ /* 0x000fe20007ffe0ff */
[----:B------:R-:W-:Y:S01]  /*18920*/  LDSM.16.MT88.4 R52, [R162+0x6800] ;  /* 0x00680000a234783b */ /* 0x000fe20000004200 */
[----:B------:R-:W-:Y:S01]  /*18930*/  FMNMX.FTZ R25, R140, R25, !PT ;  /* 0x000000198c197209 */ /* 0x000fe20007810000 */
[----:B------:R-:W-:Y:S01]  /*18940*/  FFMA.FTZ R114, R0, R15, R114 ;  /* 0x0000000f00727223 */ /* 0x000fe20000010072 */
[----:B------:R-:W-:Y:S01]  /*18950*/  FMNMX.FTZ R27, R142, R27, !PT ;  /* 0x0000001b8e1b7209 */ /* 0x000fe20007810000 */
[----:B------:R-:W3:Y:S01]  /*18960*/  I2F R31, R6 ;  /* 0x00000006001f7306 */ /* 0x000ee20000201400 */
[----:B------:R-:W-:Y:S01]  /*18970*/  FMNMX.FTZ R25, R138, R25, !PT ;  /* 0x000000198a197209 */ /* 0x000fe20007810000 */
[----:B------:R-:W-:Y:S01]  /*18980*/  FFMA.FTZ R112, R0, R17, R112 ;  /* 0x0000001100707223 */ /* 0x000fe20000010070 */
[----:B------:R-:W-:Y:S01]  /*18990*/  FMNMX.FTZ R27, R134, R27, !PT ;  /* 0x0000001b861b7209 */ /* 0x000fe20007810000 */
[----:B-1----:R-:W-:Y:S01]  /*189a0*/  FFMA.FTZ R116, R0, R35, R21 ;  /* 0x0000002300747223 */ /* 0x002fe20000010015 */
[----:B------:R-:W-:Y:S01]  /*189b0*/  IADD3 R4, R2, 0x78, RZ ;  /* 0x0000007802047810 */ /* 0x000fe20007ffe0ff */
[----:B------:R-:W-:Y:S01]  /*189c0*/  LDSM.16.MT88.4 R12, [R164+0x6000] ;  /* 0x00600000a40c783b */ /* 0x000fe20000004200 */
[----:B------:R-:W-:Y:S01]  /*189d0*/  FMNMX.FTZ R25, R130, R25, !PT ;  /* 0x0000001982197209 */ /* 0x000fe20007810000 */
[----:B------:R-:W-:Y:S01]  /*189e0*/  FFMA.FTZ R62, R0, R62, R11 ;  /* 0x0000003e003e7223 */ /* 0x000fe2000001000b */
[----:B------:R-:W-:Y:S01]  /*189f0*/  FMNMX.FTZ R27, R132, R27, !PT ;  /* 0x0000001b841b7209 */ /* 0x000fe20007810000 */
[----:B------:R-:W-:Y:S01]  /*18a00*/  FFMA.FTZ R106, R0, R35, R106 ;  /* 0x00000023006a7223 */ /* 0x000fe2000001006a */
[----:B------:R-:W1:Y:S01]  /*18a10*/  I2F R4, R4 ;  /* 0x0000000400047306 */ /* 0x000e620000201400 */
[----:B------:R-:W-:Y:S02]  /*18a20*/  IADD3 R3, R2, 0x79, RZ ;  /* 0x0000007902037810 */ /* 0x000fe40007ffe0ff */
[----:B------:R-:W-:Y:S01]  /*18a30*/  FMNMX.FTZ R25, R128, R25, !PT ;  /* 0x0000001980197209 */ /* 0x000fe20007810000 */
[----:B------:R-:W-:Y:S01]  /*18a40*/  LDSM.16.MT88.4 R20, [R162+0x6000] ;  /* 0x00600000a214783b */ /* 0x000fe20000004200 */
[----:B------:R-:W-:Y:S01]  /*18a50*/  FMNMX.FTZ R27, R126, R27, !PT ;  /* 0x0000001b7e1b7209 */ /* 0x000fe20007810000 */
[----:B--2---:R-:W-:Y:S01]  /*18a60*/  FFMA.FTZ R56, R0, R19, R56 ;  /* 0x0000001300387223 */ /* 0x004fe20000010038 */
[----:B------:R-:W-:Y:S01]  /*18a70*/  FMNMX.FTZ R25, R118, R25, !PT ;  /* 0x0000001976197209 */ /* 0x000fe20007810000 */
[----:B------:R-:W-:Y:S01]  /*18a80*/  FFMA.FTZ R110, R0, R19, R110 ;  /* 0x00000013006e7223 */ /* 0x000fe2000001006e */
[----:B------:R-:W-:Y:S01]  /*18a90*/  FMNMX.FTZ R27, R120, R27, !PT ;  /* 0x0000001b781b7209 */ /* 0x000fe20007810000 */
[----:B------:R-:W2:Y:S01]  /*18aa0*/  I2F R3, R3 ;  /* 0x0000000300037306 */ /* 0x000ea20000201400 */
[----:B------:R-:W-:Y:S02]  /*18ab0*/  FMNMX.FTZ R25, R58, R25, !PT ;  /* 0x000000193a197209 */ /* 0x000fe40007810000 */
[----:B------:R-:W-:Y:S01]  /*18ac0*/  FMNMX.FTZ R27, R114, R27, !PT ;  /* 0x0000001b721b7209 */ /* 0x000fe20007810000 */
[----:B---3--:R-:W-:Y:S01]  /*18ad0*/  FFMA.FTZ R104, R0, R31, R104 ;  /* 0x0000001f00687223 */ /* 0x008fe20000010068 */
[----:B------:R-:W-:Y:S01]  /*18ae0*/  FMNMX.FTZ R25, R56, R25, !PT ;  /* 0x0000001938197209 */ /* 0x000fe20007810000 */
[----:B------:R-:W-:Y:S01]  /*18af0*/  FFMA.FTZ R64, R0, R31, R9 ;  /* 0x0000001f00407223 */ /* 0x000fe20000010009 */
[----:B------:R-:W-:Y:S01]  /*18b00*/  FMNMX.FTZ R27, R112, R27, !PT ;  /* 0x0000001b701b7209 */ /* 0x000fe20007810000 */
[----:B------:R-:W-:Y:S01]  /*18b10*/  LDSM.16.MT88.4 R28, [R161+0x6000] ;  /* 0x00600000a11c783b */ /* 0x000fe20000004200 */
[----:B------:R-:W-:Y:S02]  /*18b20*/  FMNMX.FTZ R25, R116, R25, !PT ;  /* 0x0000001974197209 */ /* 0x000fe40007810000 */
[----:B------:R-:W-:Y:S02]  /*18b30*/  FMNMX.FTZ R27, R110, R27, !PT ;  /* 0x0000001b6e1b7209 */ /* 0x000fe40007810000 */
[----:B------:R-:W-:Y:S01]  /*18b40*/  FMNMX.FTZ R25, R104, R25, !PT ;  /* 0x0000001968197209 */ /* 0x000fe20007810000 */
[-C--:B-1----:R-:W-:Y:S01]  /*18b50*/  FFMA.FTZ R37, R0, R4.reuse, R37 ;  /* 0x0000000400257223 */ /* 0x082fe20000010025 */
[----:B------:R-:W-:Y:S01]  /*18b60*/  FMNMX.FTZ R27, R106, R27, !PT ;  /* 0x0000001b6a1b7209 */ /* 0x000fe20007810000 */
[----:B------:R-:W-:Y:S01]  /*18b70*/  FFMA.FTZ R63, R0, R4, R63 ;  /* 0x00000004003f7223 */ /* 0x000fe2000001003f */
[----:B------:R-:W-:Y:S02]  /*18b80*/  FMNMX.FTZ R2, R66, R25, !PT ;  /* 0x0000001942027209 */ /* 0x000fe40007810000 */
[----:B------:R-:W-:Y:S02]  /*18b90*/  FMNMX.FTZ R27, R64, R27, !PT ;  /* 0x0000001b401b7209 */ /* 0x000fe40007810000 */
[----:B------:R-:W-:Y:S02]  /*18ba0*/  FMNMX.FTZ R7, R37, R2, !PT ;  /* 0x0000000225077209 */ /* 0x000fe40007810000 */
[----:B------:R-:W-:Y:S01]  /*18bb0*/  FMNMX.FTZ R2, R62, R27, !PT ;  /* 0x0000001b3e027209 */ /* 0x000fe20007810000 */
[CC--:B--2---:R-:W-:Y:S02]  /*18bc0*/  FFMA.FTZ R36, R0.reuse, R3.reuse, R36 ;  /* 0x0000000300247223 */ /* 0x0c4fe40000010024 */
[----:B------:R-:W-:Y:S03]  /*18bd0*/  FFMA.FTZ R60, R0, R3, R60 ;  /* 0x00000003003c7223 */ /* 0x000fe6000001003c */
        /* <DEDUP_REMOVED lines=16> */
[C---:B------:R-:W-:Y:S01]  /*18ce0*/  FMUL.FTZ R65, R3.reuse, c[0x0][0x23c] ;  /* 0x00008f0003417a20 */ /* 0x040fe20000410000 */
[C---:B------:R-:W-:Y:S01]  /*18cf0*/  FSETP.NEU.FTZ.AND P0, PT, R3.reuse, -INF , PT ;  /* 0xff8000000300780b */ /* 0x040fe20003f1d000 */
[----:B------:R-:W1:Y:S01]  /*18d00*/  MUFU.EX2 R38, R38 ;  /* 0x0000002600267308 */ /* 0x000e620000000800 */
[----:B------:R-:W-:Y:S02]  /*18d10*/  FADD.FTZ R4, -R3, R102 ;  /* 0x0000006603047221 */ /* 0x000fe40000010100 */
[----:B------:R-:W-:Y:S01]  /*18d20*/  FSEL R65, R65, RZ, P0 ;  /* 0x000000ff41417208 */ /* 0x000fe20000000000 */
[--C-:B------:R-:W-:Y:S01]  /*18d30*/  FFMA.FTZ R25, R16, c[0x0][0x23c], -R103.reuse ;  /* 0x00008f0010197a23 */ /* 0x100fe20000010867 */
[----:B------:R-:W-:Y:S01]  /*18d40*/  ISETP.GT.AND P0, PT, R185, 0x1, PT ;  /* 0x00000001b900780c */ /* 0x000fe20003f04270 */
[----:B------:R-:W-:Y:S01]  /*18d50*/  FFMA.FTZ R129, R118, c[0x0][0x23c], -R103 ;  /* 0x00008f0076817a23 */ /* 0x000fe20000010867 */
[----:B------:R-:W-:Y:S01]  /*18d60*/  MOV R185, R61 ;  /* 0x0000003d00b97202 */ /* 0x000fe20000000f00 */
[----:B------:R-:W-:Y:S02]  /*18d70*/  FFMA.FTZ R57, R32, c[0x0][0x23c], -R65 ;  /* 0x00008f0020397a23 */ /* 0x000fe40000010841 */
[----:B------:R-:W-:Y:S02]  /*18d80*/  FFMA.FTZ R118, R58, c[0x0][0x23c], -R103 ;  /* 0x00008f003a767a23 */ /* 0x000fe40000010867 */
[----:B------:R-:W-:Y:S01]  /*18d90*/  MUFU.EX2 R129, R129 ;  /* 0x0000008100817308 */ /* 0x000fe20000000800 */
[----:B------:R-:W-:Y:S02]  /*18da0*/  FFMA.FTZ R127, R120, c[0x0][0x23c], -R65 ;  /* 0x00008f00787f7a23 */ /* 0x000fe40000010841 */
[----:B------:R-:W-:Y:S02]  /*18db0*/  FFMA.FTZ R120, R56, c[0x0][0x23c], -R103 ;  /* 0x00008f0038787a23 */ /* 0x000fe40000010867 */
[----:B------:R-:W-:Y:S02]  /*18dc0*/  FMUL.FTZ R39, R4, c[0x0][0x23c] ;  /* 0x00008f0004277a20 */ /* 0x000fe40000410000 */
[----:B------:R-:W-:Y:S02]  /*18dd0*/  FFMA.FTZ R33, R24, c[0x0][0x23c], -R65 ;  /* 0x00008f0018217a23 */ /* 0x000fe40000010841 */
[--C-:B------:R-:W-:Y:S01]  /*18de0*/  FFMA.FTZ R195, R195, c[0x0][0x23c], -R103.reuse ;  /* 0x00008f00c3c37a23 */ /* 0x100fe20000010867 */
[----:B------:R-:W-:Y:S01]  /*18df0*/  MUFU.EX2 R127, R127 ;  /* 0x0000007f007f7308 */ /* 0x000fe20000000800 */
[--C-:B------:R-:W-:Y:S02]  /*18e00*/  FFMA.FTZ R121, R140, c[0x0][0x23c], -R103.reuse ;  /* 0x00008f008c797a23 */ /* 0x100fe40000010867 */
[C---:B-1----:R-:W-:Y:S02]  /*18e10*/  FMUL.FTZ R10, R38.reuse, R94 ;  /* 0x0000005e260a7220 */ /* 0x042fe40000410000 */
[C---:B------:R-:W-:Y:S02]  /*18e20*/  FMUL.FTZ R11, R38.reuse, R95 ;  /* 0x0000005f260b7220 */ /* 0x040fe40000410000 */
[C---:B------:R-:W-:Y:S02]  /*18e30*/  FMUL.FTZ R18, R38.reuse, R86 ;  /* 0x0000005626127220 */ /* 0x040fe40000410000 */
[C---:B------:R-:W-:Y:S01]  /*18e40*/  FMUL.FTZ R19, R38.reuse, R87 ;  /* 0x0000005726137220 */ /* 0x040fe20000410000 */
[----:B------:R-:W1:Y:S01]  /*18e50*/  MUFU.EX2 R39, R39 ;  /* 0x0000002700277308 */ /* 0x000e620000000800 */
        /* <DEDUP_REMOVED lines=13> */
[--C-:B------:R-:W-:Y:S02]  /*18f30*/  FFMA.FTZ R108, R147, c[0x0][0x23c], -R65.reuse ;  /* 0x00008f00936c7a23 */ /* 0x100fe40000010841 */
[--C-:B------:R-:W-:Y:S02]  /*18f40*/  FFMA.FTZ R105, R149, c[0x0][0x23c], -R65.reuse ;  /* 0x00008f0095697a23 */ /* 0x100fe40000010841 */
[C---:B-1----:R-:W-:Y:S02]  /*18f50*/  FMUL.FTZ R8, R39.reuse, R92 ;  /* 0x0000005c27087220 */ /* 0x042fe40000410000 */
[C---:B------:R-:W-:Y:S01]  /*18f60*/  FMUL.FTZ R16, R39.reuse, R84 ;  /* 0x0000005427107220 */ /* 0x040fe20000410000 */
[----:B------:R-:W1:Y:S01]  /*18f70*/  MUFU.EX2 R111, R111 ;  /* 0x0000006f006f7308 */ /* 0x000e620000000800 */
[C---:B------:R-:W-:Y:S02]  /*18f80*/  FMUL.FTZ R17, R39.reuse, R85 ;  /* 0x0000005527117220 */ /* 0x040fe40000410000 */
[----:B------:R-:W-:Y:S01]  /*18f90*/  LDSM.16.MT88.4 R84, [R162+0x9800] ;  /* 0x00980000a254783b */ /* 0x000fe20000004200 */
[C---:B------:R-:W-:Y:S02]  /*18fa0*/  FMUL.FTZ R5, R39.reuse, R97 ;  /* 0x0000006127057220 */ /* 0x040fe40000410000 */
[C---:B------:R-:W-:Y:S02]  /*18fb0*/  FMUL.FTZ R32, R39.reuse, R68 ;  /* 0x0000004427207220 */ /* 0x040fe40000410000 */
[C---:B------:R-:W-:Y:S02]  /*18fc0*/  FMUL.FTZ R4, R39.reuse, R96 ;  /* 0x0000006027047220 */ /* 0x040fe40000410000 */
[----:B------:R-:W-:Y:S01]  /*18fd0*/  MUFU.EX2 R107, R107 ;  /* 0x0000006b006b7308 */ /* 0x000fe20000000800 */
[C---:B------:R-:W-:Y:S02]  /*18fe0*/  FMUL.FTZ R9, R39.reuse, R93 ;  /* 0x0000005d27097220 */ /* 0x040fe40000410000 */
[----:B------:R-:W-:Y:S02]  /*18ff0*/  FMUL.FTZ R24, R39, R76 ;  /* 0x0000004c27187220 */ /* 0x000fe40000410000 */
[----:B------:R-:W-:Y:S02]  /*19000*/  FFMA.FTZ R76, R214, c[0x0][0x23c], -R65 ;  /* 0x00008f00d64c7a23 */ /* 0x000fe40000010841 */
[--C-:B------:R-:W-:Y:S02]  /*19010*/  FFMA.FTZ R138, R138, c[0x0][0x23c], -R103.reuse ;  /* 0x00008f008a8a7a23 */ /* 0x100fe40000010867 */
[--C-:B------:R-:W-:Y:S01]  /*19020*/  FFMA.FTZ R130, R130, c[0x0][0x23c], -R103.reuse ;  /* 0x00008f0082827a23 */ /* 0x100fe20000010867 */
[----:B------:R-:W2:Y:S01]  /*19030*/  MUFU.EX2 R102, R102 ;  /* 0x0000006600667308 */ /* 0x000ea20000000800 */
[----:B------:R-:W-:Y:S02]  /*19040*/  FFMA.FTZ R123, R128, c[0x0][0x23c], -R103 ;  /* 0x00008f00807b7a23 */ /* 0x000fe40000010867 */
[--C-:B------:R-:W-:Y:S01]  /*19050*/  FFMA.FTZ R125, R134, c[0x0][0x23c], -R65.reuse ;  /* 0x00008f00867d7a23 */ /* 0x100fe20000010841 */
[C---:B-1----:R-:W-:Y:S01]  /*19060*/  F2FP.PACK_AB R41, R111.reuse, R122 ;  /* 0x0000007a6f29723e */ /* 0x042fe200000000ff */
[--C-:B------:R-:W-:Y:S02]  /*19070*/  FFMA.FTZ R128, R132, c[0x0][0x23c], -R65.reuse ;  /* 0x00008f0084807a23 */ /* 0x100fe40000010841 */
[----:B------:R-:W-:Y:S02]  /*19080*/  FFMA.FTZ R126, R126, c[0x0][0x23c], -R65 ;  /* 0x00008f007e7e7a23 */ /* 0x000fe40000010841 */
[----:B------:R-:W-:Y:S01]  /*19090*/  FFMA.FTZ R122, R38, R189, R122 ;  /* 0x000000bd267a7223 */ /* 0x000fe2000001007a */
[----:B------:R-:W-:Y:S01]  /*190a0*/  MUFU.EX2 R124, R124 ;  /* 0x0000007c007c7308 */ /* 0x000fe20000000800 */
[--C-:B------:R-:W-:Y:S02]  /*190b0*/  FFMA.FTZ R67, R26, c[0x0][0x23c], -R103.reuse ;  /* 0x00008f001a437a23 */ /* 0x100fe40000010867 */
[----:B------:R-:W-:Y:S02]  /*190c0*/  FMUL.FTZ R26, R38, R78 ;  /* 0x0000004e261a7220 */ /* 0x000fe40000410000 */
[--C-:B------:R-:W-:Y:S02]  /*190d0*/  FFMA.FTZ R71, R224, c[0x0][0x23c], -R103.reuse ;  /* 0x00008f00e0477a23 */ /* 0x100fe40000010867 */
[----:B------:R-:W-:Y:S02]  /*190e0*/  FFMA.FTZ R68, R222, c[0x0][0x23c], -R103 ;  /* 0x00008f00de447a23 */ /* 0x000fe40000010867 */
[--C-:B------:R-:W-:Y:S01]  /*190f0*/  FFMA.FTZ R96, R204, c[0x0][0x23c], -R65.reuse ;  /* 0x00008f00cc607a23 */ /* 0x100fe20000010841 */
[----:B------:R-:W1:Y:S01]  /*19100*/  MUFU.EX2 R109, R109 ;  /* 0x0000006d006d7308 */ /* 0x000e620000000800 */
[----:B------:R-:W-:Y:S02]  /*19110*/  FFMA.FTZ R144, R144, c[0x0][0x23c], -R65 ;  /* 0x00008f0090907a23 */ /* 0x000fe40000010841 */
[--C-:B------:R-:W-:Y:S01]  /*19120*/  FFMA.FTZ R198, R198, c[0x0][0x23c], -R103.reuse ;  /* 0x00008f00c6c67a23 */ /* 0x100fe20000010867 */
[----:B--2---:R-:W-:Y:S01]  /*19130*/  F2FP.PACK_AB R43, R102, R107 ;  /* 0x0000006b662b723e */ /* 0x004fe200000000ff */
[--C-:B------:R-:W-:Y:S02]  /*19140*/  FFMA.FTZ R113, R196, c[0x0][0x23c], -R103.reuse ;  /* 0x00008f00c4717a23 */ /* 0x100fe40000010867 */
[--C-:B------:R-:W-:Y:S02]  /*19150*/  FFMA.FTZ R150, R150, c[0x0][0x23c], -R103.reuse ;  /* 0x00008f0096967a23 */ /* 0x100fe40000010867 */
[----:B------:R-:W-:Y:S01]  /*19160*/  FFMA.FTZ R115, R148, c[0x0][0x23c], -R103 ;  /* 0x00008f0094737a23 */ /* 0x000fe20000010867 */
[----:B------:R-:W-:Y:S01]  /*19170*/  MUFU.EX2 R108, R108 ;  /* 0x0000006c006c7308 */ /* 0x000fe20000000800 */
[--C-:B------:R-:W-:Y:S02]  /*19180*/  FFMA.FTZ R117, R194, c[0x0][0x23c], -R65.reuse ;  /* 0x00008f00c2757a23 */ /* 0x100fe40000010841 */
[--C-:B------:R-:W-:Y:S02]  /*19190*/  FFMA.FTZ R148, R192, c[0x0][0x23c], -R65.reuse ;  /* 0x00008f00c0947a23 */ /* 0x100fe40000010841 */
[--C-:B------:R-:W-:Y:S02]  /*191a0*/  FFMA.FTZ R119, R146, c[0x0][0x23c], -R65.reuse ;  /* 0x00008f0092777a23 */ /* 0x100fe40000010841 */
[----:B------:R-:W-:Y:S02]  /*191b0*/  FFMA.FTZ R142, R142, c[0x0][0x23c], -R65 ;  /* 0x00008f008e8e7a23 */ /* 0x000fe40000010841 */
[----:B------:R-:W-:Y:S01]  /*191c0*/  FADD.FTZ R122, R111, R122 ;  /* 0x0000007a6f7a7221 */ /* 0x000fe20000010000 */
[----:B------:R-:W2:Y:S01]  /*191d0*/  MUFU.EX2 R105, R105 ;  /* 0x0000006900697308 */ /* 0x000ea20000000800 */
[----:B------:R-:W-:Y:S02]  /*191e0*/  FFMA.FTZ R111, R116, c[0x0][0x23c], -R103 ;  /* 0x00008f00746f7a23 */ /* 0x000fe40000010867 */
[--C-:B------:R-:W-:Y:S01]  /*191f0*/  FFMA.FTZ R114, R114, c[0x0][0x23c], -R65.reuse ;  /* 0x00008f0072727a23 */ /* 0x100fe20000010841 */
[----:B-1----:R-:W-:Y:S01]  /*19200*/  F2FP.PACK_AB R40, R109, R124 ;  /* 0x0000007c6d28723e */ /* 0x002fe200000000ff */
[--C-:B------:R-:W-:Y:S02]  /*19210*/  FFMA.FTZ R131, R112, c[0x0][0x23c], -R65.reuse ;  /* 0x00008f0070837a23 */ /* 0x100fe40000010841 */
[--C-:B------:R-:W-:Y:S02]  /*19220*/  FFMA.FTZ R110, R110, c[0x0][0x23c], -R65.reuse ;  /* 0x00008f006e6e7a23 */ /* 0x100fe40000010841 */
[----:B------:R-:W-:Y:S01]  /*19230*/  FFMA.FTZ R133, R106, c[0x0][0x23c], -R65 ;  /* 0x00008f006a857a23 */ /* 0x000fe20000010841 */
[----:B------:R1:W-:Y:S01]  /*19240*/  MUFU.EX2 R78, R33 ;  /* 0x00000021004e7308 */ /* 0x0003e20000000800 */
[----:B------:R-:W-:Y:S02]  /*19250*/  FFMA.FTZ R124, R39, R190, R124 ;  /* 0x000000be277c7223 */ /* 0x000fe4000001007c */
[--C-:B------:R-:W-:Y:S02]  /*19260*/  FFMA.FTZ R104, R104, c[0x0][0x23c], -R103.reuse ;  /* 0x00008f0068687a23 */ /* 0x100fe40000010867 */
[----:B------:R-:W-:Y:S02]  /*19270*/  FFMA.FTZ R66, R66, c[0x0][0x23c], -R103 ;  /* 0x00008f0042427a23 */ /* 0x000fe40000010867 */
[----:B------:R-:W-:Y:S03]  /*19280*/  FADD.FTZ R109, R109, R124 ;  /* 0x0000007c6d6d7221 */ /* 0x000fe60000010000 */
[----:B------:R-:W-:Y:S01]  /*19290*/  MUFU.EX2 R93, R195 ;  /* 0x000000c3005d7308 */ /* 0x000fe20000000800 */
[C---:B--2---:R-:W-:Y:S01]  /*192a0*/  F2FP.PACK_AB R42, R105.reuse, R108 ;  /* 0x0000006c692a723e */ /* 0x044fe200000000ff */
[----:B------:R-:W-:Y:S04]  /*192b0*/  FADD.FTZ R108, R108, R109 ;  /* 0x0000006d6c6c7221 */ /* 0x000fe80000010000 */
[----:B------:R-:W-:Y:S04]  /*192c0*/  FADD.FTZ R108, R105, R108 ;  /* 0x0000006c696c7221 */ /* 0x000fe80000010000 */
        /* <DEDUP_REMOVED lines=9> */
[----:B------:R1:W2:Y:S01]  /*19360*/  MUFU.EX2 R90, R25 ;  /* 0x00000019005a7308 */ /* 0x0002a20000000800 */
[----:B------:R-:W-:Y:S02]  /*19370*/  FMUL.FTZ R15, R38, R91 ;  /* 0x0000005b260f7220 */ /* 0x000fe40000410000 */
[----:B------:R-:W-:Y:S02]  /*19380*/  FFMA.FTZ R69, R228, c[0x0][0x23c], -R103 ;  /* 0x00008f00e4457a23 */ /* 0x000fe40000010867 */
[--C-:B------:R-:W-:Y:S02]  /*19390*/  FFMA.FTZ R89, R202, c[0x0][0x23c], -R65.reuse ;  /* 0x00008f00ca597a23 */ /* 0x100fe40000010841 */
[--C-:B------:R-:W-:Y:S01]  /*193a0*/  FFMA.FTZ R91, R200, c[0x0][0x23c], -R65.reuse ;  /* 0x00008f00c85b7a23 */ /* 0x100fe20000010841 */
[C---:B------:R-:W-:Y:S02]  /*193b0*/  HMMA.16816.F32 R12, R40.reuse, R20, R12 ;  /* 0x00000014280c723c */ /* 0x040fe4000000180c */
[----:B------:R-:W-:Y:S05]  /*193c0*/  MUFU.EX2 R79, R79 ;  /* 0x0000004f004f7308 */ /* 0x000fea0000000800 */
[C---:B------:R-:W-:Y:S01]  /*193d0*/  FMUL.FTZ R20, R39.reuse, R80 ;  /* 0x0000005027147220 */ /* 0x040fe20000410000 */
[C---:B------:R-:W-:Y:S04]  /*193e0*/  HMMA.16816.F32 R16, R40.reuse, R22, R16 ;  /* 0x000000162810723c */ /* 0x040fe80000001810 */
[----:B------:R-:W-:Y:S01]  /*193f0*/  FMUL.FTZ R21, R39, R81 ;  /* 0x0000005127157220 */ /* 0x000fe20000410000 */
[----:B------:R-:W3:Y:S01]  /*19400*/  MUFU.EX2 R88, R88 ;  /* 0x0000005800587308 */ /* 0x000ee20000000800 */
[--C-:B------:R-:W-:Y:S02]  /*19410*/  FFMA.FTZ R81, R193, c[0x0][0x23c], -R65.reuse ;  /* 0x00008f00c1517a23 */ /* 0x100fe40000010841 */
[C---:B------:R-:W-:Y:S04]  /*19420*/  FMUL.FTZ R22, R38.reuse, R82 ;  /* 0x0000005226167220 */ /* 0x040fe80000410000 */
[----:B------:R-:W-:Y:S02]  /*19430*/  FMUL.FTZ R23, R38, R83 ;  /* 0x0000005326177220 */ /* 0x000fe40000410000 */
[C---:B-1----:R-:W-:Y:S01]  /*19440*/  FMUL.FTZ R25, R39.reuse, R77 ;  /* 0x0000004d27197220 */ /* 0x042fe20000410000 */
[----:B------:R-:W-:Y:S01]  /*19450*/  MUFU.EX2 R138, R138 ;  /* 0x0000008a008a7308 */ /* 0x000fe20000000800 */
[----:B------:R-:W-:Y:S02]  /*19460*/  FFMA.FTZ R77, R34, c[0x0][0x23c], -R65 ;  /* 0x00008f00224d7a23 */ /* 0x000fe40000010841 */
[----:B------:R-:W-:Y:S01]  /*19470*/  FMUL.FTZ R34, R38, R70 ;  /* 0x0000004626227220 */ /* 0x000fe20000410000 */
[C---:B------:R-:W-:Y:S03]  /*19480*/  HMMA.16816.F32 R20, R40.reuse, R28, R20 ;  /* 0x0000001c2814723c */ /* 0x040fe60000001814 */
[--C-:B------:R-:W-:Y:S02]  /*19490*/  FFMA.FTZ R80, R210, c[0x0][0x23c], -R103.reuse ;  /* 0x00008f00d2507a23 */ /* 0x100fe40000010867 */
[----:B------:R-:W-:Y:S01]  /*194a0*/  FFMA.FTZ R70, R226, c[0x0][0x23c], -R103 ;  /* 0x00008f00e2467a23 */ /* 0x000fe20000010867 */
[----:B------:R-:W-:Y:S01]  /*194b0*/  MUFU.EX2 R77, R77 ;  /* 0x0000004d004d7308 */ /* 0x000fe20000000800 */
[C---:B------:R-:W-:Y:S01]  /*194c0*/  FMUL.FTZ R28, R39.reuse, R72 ;  /* 0x00000048271c7220 */ /* 0x040fe20000410000 */
[C---:B------:R-:W-:Y:S04]  /*194d0*/  HMMA.16816.F32 R24, R40.reuse, R30, R24 ;  /* 0x0000001e2818723c */ /* 0x040fe80000001818 */
[----:B------:R-:W-:Y:S02]  /*194e0*/  FMUL.FTZ R29, R39, R73 ;  /* 0x00000049271d7220 */ /* 0x000fe40000410000 */
[----:B------:R-:W-:Y:S02]  /*194f0*/  FADD.FTZ R39, R107, R122 ;  /* 0x0000007a6b277221 */ /* 0x000fe40000010000 */
[----:B------:R1:W4:Y:S01]  /*19500*/  MUFU.EX2 R72, R57 ;  /* 0x0000003900487308 */ /* 0x0003220000000800 */
[C---:B------:R-:W-:Y:S03]  /*19510*/  FMUL.FTZ R30, R38.reuse, R74 ;  /* 0x0000004a261e7220 */ /* 0x040fe60000410000 */
[----:B------:R-:W-:Y:S02]  /*19520*/  FMUL.FTZ R31, R38, R75 ;  /* 0x0000004b261f7220 */ /* 0x000fe40000410000 */
[----:B------:R-:W-:Y:S02]  /*19530*/  FADD.FTZ R102, R102, R39 ;  /* 0x0000002766667221 */ /* 0x000fe40000010000 */
[--C-:B------:R-:W-:Y:S02]  /*19540*/  FFMA.FTZ R74, R220, c[0x0][0x23c], -R65.reuse ;  /* 0x00008f00dc4a7a23 */ /* 0x100fe40000010841 */
[----:B------:R-:W5:Y:S01]  /*19550*/  MUFU.EX2 R81, R81 ;  /* 0x0000005100517308 */ /* 0x000f620000000800 */
[C---:B------:R-:W-:Y:S03]  /*19560*/  HMMA.16816.F32 R28, R40.reuse, R44, R28 ;  /* 0x0000002c281c723c */ /* 0x040fe6000000181c */
[--C-:B------:R-:W-:Y:S02]  /*19570*/  FFMA.FTZ R75, R216, c[0x0][0x23c], -R65.reuse ;  /* 0x00008f00d84b7a23 */ /* 0x100fe40000010841 */
[----:B------:R-:W-:Y:S02]  /*19580*/  FFMA.FTZ R73, R218, c[0x0][0x23c], -R65 ;  /* 0x00008f00da497a23 */ /* 0x000fe40000010841 */
[--C-:B------:R-:W-:Y:S01]  /*19590*/  FFMA.FTZ R83, R208, c[0x0][0x23c], -R103.reuse ;  /* 0x00008f00d0537a23 */ /* 0x100fe20000010867 */
[----:B------:R-:W-:Y:S01]  /*195a0*/  HMMA.16816.F32 R32, R40, R46, R32 ;  /* 0x0000002e2820723c */ /* 0x000fe20000001820 */
[----:B------:R-:W5:Y:S01]  /*195b0*/  LDSM.16.MT88.4 R44, [R161+0x6800] ;  /* 0x00680000a12c783b */ /* 0x000f620000004200 */
[----:B------:R-:W-:Y:S02]  /*195c0*/  MUFU.EX2 R74, R74 ;  /* 0x0000004a004a7308 */ /* 0x000fe40000000800 */
[----:B------:R-:W-:Y:S03]  /*195d0*/  FFMA.FTZ R82, R206, c[0x0][0x23c], -R103 ;  /* 0x00008f00ce527a23 */ /* 0x000fe60000010867 */
[----:B--2---:R-:W-:Y:S01]  /*195e0*/  F2FP.PACK_AB R41, R90, R93 ;  /* 0x0000005d5a29723e */ /* 0x004fe200000000ff */
[----:B------:R-:W-:Y:S01]  /*195f0*/  FADD.FTZ R93, R93, R102 ;  /* 0x000000665d5d7221 */ /* 0x000fe20000010000 */
[----:B---3--:R-:W-:Y:S01]  /*19600*/  F2FP.PACK_AB R43, R67, R88 ;  /* 0x00000058432b723e */ /* 0x008fe200000000ff */
[----:B-1----:R-:W-:Y:S02]  /*19610*/  LDSM.16.MT88.4 R56, [R161+0x8800] ;  /* 0x00880000a138783b */ /* 0x002fe40000004200 */
[----:B----4-:R-:W-:Y:S01]  /*19620*/  F2FP.PACK_AB R42, R72, R77 ;  /* 0x0000004d482a723e */ /* 0x010fe200000000ff */
[----:B------:R-:W1:Y:S01]  /*19630*/  MUFU.EX2 R75, R75 ;  /* 0x0000004b004b7308 */ /* 0x000e620000000800 */
[----:B------:R-:W-:Y:S02]  /*19640*/  MOV R102, R3 ;  /* 0x0000000300667202 */ /* 0x000fe40000000f00 */
[C---:B-----5:R-:W-:Y:S01]  /*19650*/  F2FP.PACK_AB R40, R78.reuse, R81 ;  /* 0x000000514e28723e */ /* 0x060fe200000000ff */
[----:B------:R-:W-:Y:S04]  /*19660*/  FADD.FTZ R81, R81, R108 ;  /* 0x0000006c51517221 */ /* 0x000fe80000010000 */
[----:B------:R-:W-:Y:S02]  /*19670*/  FADD.FTZ R78, R78, R81 ;  /* 0x000000514e4e7221 */ /* 0x000fe40000010000 */
[C---:B------:R-:W-:Y:S01]  /*19680*/  HMMA.16816.F32 R4, R40.reuse, R48, R4 ;  /* 0x000000302804723c */ /* 0x040fe20000001804 */
[----:B------:R-:W-:Y:S02]  /*19690*/  MUFU.EX2 R80, R80 ;  /* 0x0000005000507308 */ /* 0x000fe40000000800 */
[----:B------:R-:W-:Y:S04]  /*196a0*/  FADD.FTZ R77, R77, R78 ;  /* 0x0000004e4d4d7221 */ /* 0x000fe80000010000 */
[----:B------:R-:W-:Y:S01]  /*196b0*/  FADD.FTZ R77, R72, R77 ;  /* 0x0000004d484d7221 */ /* 0x000fe20000010000 */
[C---:B------:R-:W-:Y:S01]  /*196c0*/  HMMA.16816.F32 R8, R40.reuse, R50, R8 ;  /* 0x000000322808723c */ /* 0x040fe20000001808 */
[----:B------:R-:W2:Y:S02]  /*196d0*/  LDSM.16.MT88.4 R48, [R160+0x6800] ;  /* 0x00680000a030783b */ /* 0x000ea40000004200 */
[----:B------:R-:W-:Y:S05]  /*196e0*/  MUFU.EX2 R130, R130 ;  /* 0x0000008200827308 */ /* 0x000fea0000000800 */
[C---:B------:R-:W-:Y:S05]  /*196f0*/  HMMA.16816.F32 R12, R40.reuse, R52, R12 ;  /* 0x00000034280c723c */ /* 0x040fea000000180c */
[----:B------:R-:W-:Y:S03]  /*19700*/  MUFU.EX2 R123, R123 ;  /* 0x0000007b007b7308 */ /* 0x000fe60000000800 */
[C---:B------:R-:W-:Y:S01]  /*19710*/  HMMA.16816.F32 R16, R40.reuse, R54, R16 ;  /* 0x000000362810723c */ /* 0x040fe20000001810 */
[----:B------:R-:W3:Y:S06]  /*19720*/  LDSM.16.MT88.4 R52, [R164+0x7000] ;  /* 0x00700000a434783b */ /* 0x000eec0000004200 */
[----:B------:R-:W-:Y:S01]  /*19730*/  MUFU.EX2 R125, R125 ;  /* 0x0000007d007d7308 */ /* 0x000fe20000000800 */
[C---:B------:R-:W-:Y:S08]  /*19740*/  HMMA.16816.F32 R20, R40.reuse, R44, R20 ;  /* 0x0000002c2814723c */ /* 0x040ff00000001814 */
[C---:B------:R-:W-:Y:S01]  /*19750*/  HMMA.16816.F32 R24, R40.reuse, R46, R24 ;  /* 0x0000002e2818723c */ /* 0x040fe20000001818 */
[----:B------:R-:W-:Y:S01]  /*19760*/  MUFU.EX2 R69, R69 ;  /* 0x0000004500457308 */ /* 0x000fe20000000800 */
[----:B------:R-:W4:Y:S06]  /*19770*/  LDSM.16.MT88.4 R44, [R162+0x7000] ;  /* 0x00700000a22c783b */ /* 0x000f2c0000004200 */
[C---:B--2---:R-:W-:Y:S03]  /*19780*/  HMMA.16816.F32 R28, R40.reuse, R48, R28 ;  /* 0x00000030281c723c */ /* 0x044fe6000000181c */
[----:B------:R-:W2:Y:S05]  /*19790*/  MUFU.EX2 R70, R70 ;  /* 0x0000004600467308 */ /* 0x000eaa0000000800 */
[----:B------:R-:W-:Y:S01]  /*197a0*/  HMMA.16816.F32 R32, R40, R50, R32 ;  /* 0x000000322820723c */ /* 0x000fe20000001820 */
[----:B------:R-:W5:Y:S04]  /*197b0*/  LDSM.16.MT88.4 R48, [R161+0x7000] ;  /* 0x00700000a130783b */ /* 0x000f680000004200 */
[----:B------:R-:W-:Y:S02]  /*197c0*/  MUFU.EX2 R71, R71 ;  /* 0x0000004700477308 */ /* 0x000fe40000000800 */
[----:B-1----:R-:W-:Y:S08]  /*197d0*/  F2FP.PACK_AB R42, R76, R75 ;  /* 0x0000004b4c2a723e */ /* 0x002ff000000000ff */
[----:B------:R-:W1:Y:S01]  /*197e0*/  MUFU.EX2 R68, R68 ;  /* 0x0000004400447308 */ /* 0x000e620000000800 */
[----:B--2---:R-:W-:Y:S09]  /*197f0*/  F2FP.PACK_AB R41, R70, R69 ;  /* 0x000000454629723e */ /* 0x004ff200000000ff */
[----:B------:R-:W2:Y:S10]  /*19800*/  MUFU.EX2 R73, R73 ;  /* 0x0000004900497308 */ /* 0x000eb40000000800 */
[----:B------:R-:W-:Y:S01]  /*19810*/  MUFU.EX2 R128, R128 ;  /* 0x0000008000807308 */ /* 0x000fe20000000800 */
[----:B-1----:R-:W-:Y:S09]  /*19820*/  F2FP.PACK_AB R43, R68, R71 ;  /* 0x00000047442b723e */ /* 0x002ff200000000ff */
[----:B------:R-:W-:Y:S01]  /*19830*/  MUFU.EX2 R126, R126 ;  /* 0x0000007e007e7308 */ /* 0x000fe20000000800 */
[C---:B--2---:R-:W-:Y:S01]  /*19840*/  F2FP.PACK_AB R40, R73.reuse, R74 ;  /* 0x0000004a4928723e */ /* 0x044fe200000000ff */
[----:B------:R-:W-:Y:S04]  /*19850*/  FADD.FTZ R74, R74, R77 ;  /* 0x0000004d4a4a7221 */ /* 0x000fe80000010000 */
[----:B------:R-:W-:Y:S04]  /*19860*/  FADD.FTZ R74, R73, R74 ;  /* 0x0000004a494a7221 */ /* 0x000fe80000010000 */
[----:B------:R-:W-:Y:S01]  /*19870*/  MUFU.EX2 R83, R83 ;  /* 0x0000005300537308 */ /* 0x000fe20000000800 */
[C---:B---3--:R-:W-:Y:S03]  /*19880*/  HMMA.16816.F32 R4, R40.reuse, R52, R4 ;  /* 0x000000342804723c */ /* 0x048fe60000001804 */
[----:B------:R-:W-:Y:S04]  /*19890*/  FADD.FTZ R75, R75, R74 ;  /* 0x0000004a4b4b7221 */ /* 0x000fe80000010000 */
[----:B------:R-:W-:Y:S01]  /*198a0*/  FADD.FTZ R75, R76, R75 ;  /* 0x0000004b4c4b7221 */ /* 0x000fe20000010000 */
[C---:B------:R-:W-:Y:S01]  /*198b0*/  HMMA.16816.F32 R8, R40.reuse, R54, R8 ;  /* 0x000000362808723c */ /* 0x040fe20000001808 */
[----:B------:R-:W1:Y:S01]  /*198c0*/  LDSM.16.MT88.4 R52, [R160+0x7000] ;  /* 0x00700000a034783b */ /* 0x000e620000004200 */
[----:B------:R-:W2:Y:S06]  /*198d0*/  MUFU.EX2 R82, R82 ;  /* 0x0000005200527308 */ /* 0x000eac0000000800 */
[C---:B----4-:R-:W-:Y:S04]  /*198e0*/  HMMA.16816.F32 R12, R40.reuse, R44, R12 ;  /* 0x0000002c280c723c */ /* 0x050fe8000000180c */
[----:B------:R-:W-:Y:S04]  /*198f0*/  MUFU.EX2 R96, R96 ;  /* 0x0000006000607308 */ /* 0x000fe80000000800 */
[C---:B------:R-:W-:Y:S01]  /*19900*/  HMMA.16816.F32 R16, R40.reuse, R46, R16 ;  /* 0x0000002e2810723c */ /* 0x040fe20000001810 */
[----:B------:R-:W3:Y:S05]  /*19910*/  LDSM.16.MT88.4 R44, [R164+0x7800] ;  /* 0x00780000a42c783b */ /* 0x000eea0000004200 */
[----:B------:R-:W4:Y:S02]  /*19920*/  MUFU.EX2 R89, R89 ;  /* 0x0000005900597308 */ /* 0x000f240000000800 */
[C---:B-----5:R-:W-:Y:S08]  /*19930*/  HMMA.16816.F32 R20, R40.reuse, R48, R20 ;  /* 0x000000302814723c */ /* 0x060ff00000001814 */
[C---:B------:R-:W-:Y:S01]  /*19940*/  HMMA.16816.F32 R24, R40.reuse, R50, R24 ;  /* 0x000000322818723c */ /* 0x040fe20000001818 */
[----:B------:R-:W-:Y:S01]  /*19950*/  MUFU.EX2 R91, R91 ;  /* 0x0000005b005b7308 */ /* 0x000fe20000000800 */
[----:B------:R-:W5:Y:S06]  /*19960*/  LDSM.16.MT88.4 R48, [R162+0x7800] ;  /* 0x00780000a230783b */ /* 0x000f6c0000004200 */
[C---:B-1----:R-:W-:Y:S03]  /*19970*/  HMMA.16816.F32 R28, R40.reuse, R52, R28 ;  /* 0x00000034281c723c */ /* 0x042fe6000000181c */
[----:B------:R-:W1:Y:S05]  /*19980*/  MUFU.EX2 R144, R144 ;  /* 0x0000009000907308 */ /* 0x000e6a0000000800 */
[----:B------:R-:W-:Y:S01]  /*19990*/  HMMA.16816.F32 R32, R40, R54, R32 ;  /* 0x000000362820723c */ /* 0x000fe20000001820 */
[----:B------:R-:W5:Y:S04]  /*199a0*/  LDSM.16.MT88.4 R52, [R161+0x7800] ;  /* 0x00780000a134783b */ /* 0x000f680000004200 */
[----:B------:R-:W-:Y:S02]  /*199b0*/  MUFU.EX2 R198, R198 ;  /* 0x000000c600c67308 */ /* 0x000fe40000000800 */
[----:B------:R-:W-:Y:S02]  /*199c0*/  F2FP.PACK_AB R41, R80, R79 ;  /* 0x0000004f5029723e */ /* 0x000fe400000000ff */
[----:B--2---:R-:W-:Y:S03]  /*199d0*/  F2FP.PACK_AB R43, R82, R83 ;  /* 0x00000053522b723e */ /* 0x004fe600000000ff */
[----:B----4-:R-:W-:Y:S01]  /*199e0*/  F2FP.PACK_AB R40, R89, R96 ;  /* 0x000000605928723e */ /* 0x010fe200000000ff */
[----:B------:R-:W-:Y:S02]  /*199f0*/  FADD.FTZ R96, R96, R75 ;  /* 0x0000004b60607221 */ /* 0x000fe40000010000 */
[----:B------:R-:W2:Y:S01]  /*19a00*/  MUFU.EX2 R113, R113 ;  /* 0x0000007100717308 */ /* 0x000ea20000000800 */
[----:B-1----:R-:W-:Y:S09]  /*19a10*/  F2FP.PACK_AB R42, R144, R91 ;  /* 0x0000005b902a723e */ /* 0x002ff200000000ff */
[----:B------:R-:W-:Y:S01]  /*19a20*/  MUFU.EX2 R150, R150 ;  /* 0x0000009600967308 */ /* 0x000fe20000000800 */
[C---:B---3--:R-:W-:Y:S08]  /*19a30*/  HMMA.16816.F32 R4, R40.reuse, R44, R4 ;  /* 0x0000002c2804723c */ /* 0x048ff00000001804 */
[C---:B------:R-:W-:Y:S01]  /*19a40*/  HMMA.16816.F32 R8, R40.reuse, R46, R8 ;  /* 0x0000002e2808723c */ /* 0x040fe20000001808 */
[----:B------:R-:W1:Y:S01]  /*19a50*/  LDSM.16.MT88.4 R44, [R160+0x7800] ;  /* 0x00780000a02c783b */ /* 0x000e620000004200 */
        /* <DEDUP_REMOVED lines=9> */
[----:B------:R-:W4:Y:S06]  /*19af0*/  LDSM.16.MT88.4 R52, [R162+0x8000] ;  /* 0x00800000a234783b */ /* 0x000f2c0000004200 */
[C---:B-1----:R-:W-:Y:S03]  /*19b00*/  HMMA.16816.F32 R28, R40.reuse, R44, R28 ;  /* 0x0000002c281c723c */ /* 0x042fe6000000181c */
[----:B------:R-:W1:Y:S05]  /*19b10*/  MUFU.EX2 R142, R142 ;  /* 0x0000008e008e7308 */ /* 0x000e6a0000000800 */
[----:B------:R-:W-:Y:S01]  /*19b20*/  HMMA.16816.F32 R32, R40, R46, R32 ;  /* 0x0000002e2820723c */ /* 0x000fe20000001820 */
[----:B------:R-:W4:Y:S04]  /*19b30*/  LDSM.16.MT88.4 R44, [R161+0x8000] ;  /* 0x00800000a12c783b */ /* 0x000f280000004200 */
[----:B------:R-:W-:Y:S02]  /*19b40*/  MUFU.EX2 R118, R118 ;  /* 0x0000007600767308 */ /* 0x000fe40000000800 */
[----:B--2---:R-:W-:Y:S02]  /*19b50*/  F2FP.PACK_AB R41, R113, R198 ;  /* 0x000000c67129723e */ /* 0x004fe400000000ff */
[----:B---3--:R-:W-:Y:S03]  /*19b60*/  F2FP.PACK_AB R43, R115, R150 ;  /* 0x00000096732b723e */ /* 0x008fe600000000ff */
[----:B-----5:R-:W-:Y:S03]  /*19b70*/  F2FP.PACK_AB R40, R148, R117 ;  /* 0x000000759428723e */ /* 0x020fe600000000ff */
[----:B------:R-:W-:Y:S01]  /*19b80*/  MUFU.EX2 R120, R120 ;  /* 0x0000007800787308 */ /* 0x000fe20000000800 */
[----:B-1----:R-:W-:Y:S09]  /*19b90*/  F2FP.PACK_AB R42, R142, R119 ;  /* 0x000000778e2a723e */ /* 0x002ff200000000ff */
[----:B------:R-:W1:Y:S01]  /*19ba0*/  MUFU.EX2 R111, R111 ;  /* 0x0000006f006f7308 */ /* 0x000e620000000800 */
[C---:B----4-:R-:W-:Y:S08]  /*19bb0*/  HMMA.16816.F32 R4, R40.reuse, R48, R4 ;  /* 0x000000302804723c */ /* 0x050ff00000001804 */
[C---:B------:R-:W-:Y:S01]  /*19bc0*/  HMMA.16816.F32 R8, R40.reuse, R50, R8 ;  /* 0x000000322808723c */ /* 0x040fe20000001808 */
[----:B------:R-:W2:Y:S01]  /*19bd0*/  LDSM.16.MT88.4 R48, [R160+0x8000] ;  /* 0x00800000a030783b */ /* 0x000ea20000004200 */
[----:B------:R-:W-:Y:S06]  /*19be0*/  MUFU.EX2 R114, R114 ;  /* 0x0000007200727308 */ /* 0x000fec0000000800 */
[C---:B------:R-:W-:Y:S04]  /*19bf0*/  HMMA.16816.F32 R12, R40.reuse, R52, R12 ;  /* 0x00000034280c723c */ /* 0x040fe8000000180c */
[----:B------:R-:W-:Y:S01]  /*19c00*/  MUFU.EX2 R131, R131 ;  /* 0x0000008300837308 */ /* 0x000fe20000000800 */
[----:B-1----:R-:W-:Y:S03]  /*19c10*/  F2FP.PACK_AB R39, R111, R120 ;  /* 0x000000786f27723e */ /* 0x002fe600000000ff */
[C---:B------:R-:W-:Y:S01]  /*19c20*/  HMMA.16816.F32 R16, R40.reuse, R54, R16 ;  /* 0x000000362810723c */ /* 0x040fe20000001810 */
[----:B------:R-:W1:Y:S05]  /*19c30*/  LDSM.16.MT88.4 R52, [R164+0x8800] ;  /* 0x00880000a434783b */ /* 0x000e6a0000004200 */
[----:B------:R-:W-:Y:S02]  /*19c40*/  MUFU.EX2 R110, R110 ;  /* 0x0000006e006e7308 */ /* 0x000fe40000000800 */
[C---:B------:R-:W-:Y:S08]  /*19c50*/  HMMA.16816.F32 R20, R40.reuse, R44, R20 ;  /* 0x0000002c2814723c */ /* 0x040ff00000001814 */
[C---:B------:R-:W-:Y:S01]  /*19c60*/  HMMA.16816.F32 R24, R40.reuse, R46, R24 ;  /* 0x0000002e2818723c */ /* 0x040fe20000001818 */
[----:B------:R-:W3:Y:S01]  /*19c70*/  LDSM.16.MT88.4 R44, [R162+0x8800] ;  /* 0x00880000a22c783b */ /* 0x000ee20000004200 */
[----:B------:R-:W4:Y:S06]  /*19c80*/  MUFU.EX2 R133, R133 ;  /* 0x0000008500857308 */ /* 0x000f2c0000000800 */
[C---:B--2---:R-:W-:Y:S04]  /*19c90*/  HMMA.16816.F32 R28, R40.reuse, R48, R28 ;  /* 0x00000030281c723c */ /* 0x044fe8000000181c */
[----:B------:R-:W-:Y:S04]  /*19ca0*/  MUFU.EX2 R104, R104 ;  /* 0x0000006800687308 */ /* 0x000fe80000000800 */
[----:B------:R-:W-:Y:S01]  /*19cb0*/  HMMA.16816.F32 R32, R40, R50, R32 ;  /* 0x000000322820723c */ /* 0x000fe20000001820 */
[----:B------:R-:W2:Y:S05]  /*19cc0*/  LDSM.16.MT88.4 R48, [R160+0x8800] ;  /* 0x00880000a030783b */ /* 0x000eaa0000004200 */
[----:B------:R-:W5:Y:S01]  /*19cd0*/  MUFU.EX2 R107, R66 ;  /* 0x00000042006b7308 */ /* 0x000f620000000800 */
[----:B------:R-:W-:Y:S02]  /*19ce0*/  F2FP.PACK_AB R41, R138, R121 ;  /* 0x000000798a29723e */ /* 0x000fe400000000ff */
[----:B------:R-:W-:Y:S03]  /*19cf0*/  F2FP.PACK_AB R43, R123, R130 ;  /* 0x000000827b2b723e */ /* 0x000fe600000000ff */
[----:B------:R-:W-:Y:S02]  /*19d00*/  F2FP.PACK_AB R40, R128, R125 ;  /* 0x0000007d8028723e */ /* 0x000fe400000000ff */
[----:B------:R-:W-:Y:S02]  /*19d10*/  F2FP.PACK_AB R42, R127, R126 ;  /* 0x0000007e7f2a723e */ /* 0x000fe400000000ff */
[----:B----4-:R-:W-:Y:S05]  /*19d20*/  F2FP.PACK_AB R38, R133, R110 ;  /* 0x0000006e8526723e */ /* 0x010fea00000000ff */
[C---:B-1----:R-:W-:Y:S08]  /*19d30*/  HMMA.16816.F32 R4, R40.reuse, R52, R4 ;  /* 0x000000342804723c */ /* 0x042ff00000001804 */
[C---:B------:R-:W-:Y:S01]  /*19d40*/  HMMA.16816.F32 R8, R40.reuse, R54, R8 ;  /* 0x000000362808723c */ /* 0x040fe20000001808 */
[----:B------:R-:W-:Y:S07]  /*19d50*/  LDSM.16.MT88.4 R52, [R162+0x9000] ;  /* 0x00900000a234783b */ /* 0x000fee0000004200 */
[C---:B---3--:R-:W-:Y:S08]  /*19d60*/  HMMA.16816.F32 R12, R40.reuse, R44, R12 ;  /* 0x0000002c280c723c */ /* 0x048ff0000000180c */
[C---:B------:R-:W-:Y:S01]  /*19d70*/  HMMA.16816.F32 R16, R40.reuse, R46, R16 ;  /* 0x0000002e2810723c */ /* 0x040fe20000001810 */
[----:B------:R-:W1:Y:S07]  /*19d80*/  LDSM.16.MT88.4 R44, [R164+0x9000] ;  /* 0x00900000a42c783b */ /* 0x000e6e0000004200 */
[C---:B------:R-:W-:Y:S08]  /*19d90*/  HMMA.16816.F32 R20, R40.reuse, R56, R20 ;  /* 0x000000382814723c */ /* 0x040ff00000001814 */
[C---:B------:R-:W-:Y:S01]  /*19da0*/  HMMA.16816.F32 R24, R40.reuse, R58, R24 ;  /* 0x0000003a2818723c */ /* 0x040fe20000001818 */
[----:B------:R-:W3:Y:S07]  /*19db0*/  LDSM.16.MT88.4 R56, [R161+0x9000] ;  /* 0x00900000a138783b */ /* 0x000eee0000004200 */
[C---:B--2---:R-:W-:Y:S07]  /*19dc0*/  HMMA.16816.F32 R28, R40.reuse, R48, R28 ;  /* 0x00000030281c723c */ /* 0x044fee000000181c */
[--C-:B------:R-:W-:Y:S01]  /*19dd0*/  FFMA.FTZ R48, R37, c[0x0][0x23c], -R103.reuse ;  /* 0x00008f0025307a23 */ /* 0x100fe20000010867 */
[----:B------:R-:W-:Y:S01]  /*19de0*/  HMMA.16816.F32 R32, R40, R50, R32 ;  /* 0x000000322820723c */ /* 0x000fe20000001820 */
[----:B------:R-:W2:Y:S03]  /*19df0*/  LDSM.16.MT88.4 R40, [R160+0x9000] ;  /* 0x00900000a028783b */ /* 0x000ea60000004200 */
[----:B------:R-:W-:Y:S01]  /*19e00*/  F2FP.PACK_AB R37, R118, R129 ;  /* 0x000000817625723e */ /* 0x000fe200000000ff */
[----:B------:R-:W-:Y:S01]  /*19e10*/  FFMA.FTZ R103, R36, c[0x0][0x23c], -R103 ;  /* 0x00008f0024677a23 */ /* 0x000fe20000010867 */
[----:B------:R-:W-:Y:S01]  /*19e20*/  F2FP.PACK_AB R36, R131, R114 ;  /* 0x000000728324723e */ /* 0x000fe200000000ff */
[----:B------:R-:W-:Y:S06]  /*19e30*/  MUFU.EX2 R48, R48 ;  /* 0x0000003000307308 */ /* 0x000fec0000000800 */
[C---:B-1----:R-:W-:Y:S04]  /*19e40*/  HMMA.16816.F32 R4, R36.reuse, R44, R4 ;  /* 0x0000002c2404723c */ /* 0x042fe80000001804 */
[----:B------:R-:W1:Y:S03]  /*19e50*/  MUFU.EX2 R103, R103 ;  /* 0x0000006700677308 */ /* 0x000e660000000800 */
[--C-:B------:R-:W-:Y:S01]  /*19e60*/  FFMA.FTZ R44, R64, c[0x0][0x23c], -R65.reuse ;  /* 0x00008f00402c7a23 */ /* 0x100fe20000010841 */
[C---:B------:R-:W-:Y:S04]  /*19e70*/  HMMA.16816.F32 R8, R36.reuse, R46, R8 ;  /* 0x0000002e2408723c */ /* 0x040fe80000001808 */
[----:B------:R-:W-:Y:S02]  /*19e80*/  FFMA.FTZ R45, R62, c[0x0][0x23c], -R65 ;  /* 0x00008f003e2d7a23 */ /* 0x000fe40000010841 */
[----:B------:R-:W-:Y:S01]  /*19e90*/  MUFU.EX2 R44, R44 ;  /* 0x0000002c002c7308 */ /* 0x000fe20000000800 */
[----:B------:R-:W-:Y:S01]  /*19ea0*/  FADD.FTZ R47, R90, R93 ;  /* 0x0000005d5a2f7221 */ /* 0x000fe20000010000 */
[C---:B------:R-:W-:Y:S01]  /*19eb0*/  HMMA.16816.F32 R12, R36.reuse, R52, R12 ;  /* 0x00000034240c723c */ /* 0x040fe2000000180c */
[----:B------:R-:W4:Y:S03]  /*19ec0*/  LDSM.16.MT88.4 R92, [R164+0x9800] ;  /* 0x00980000a45c783b */ /* 0x000f260000004200 */
[--C-:B------:R-:W-:Y:S02]  /*19ed0*/  FFMA.FTZ R46, R63, c[0x0][0x23c], -R65.reuse ;  /* 0x00008f003f2e7a23 */ /* 0x100fe40000010841 */
[----:B------:R-:W-:Y:S02]  /*19ee0*/  FFMA.FTZ R65, R60, c[0x0][0x23c], -R65 ;  /* 0x00008f003c417a23 */ /* 0x000fe40000010841 */
[C---:B------:R-:W-:Y:S01]  /*19ef0*/  HMMA.16816.F32 R16, R36.reuse, R54, R16 ;  /* 0x000000362410723c */ /* 0x040fe20000001810 */
[----:B------:R-:W1:Y:S03]  /*19f00*/  MUFU.EX2 R45, R45 ;  /* 0x0000002d002d7308 */ /* 0x000e660000000800 */
[----:B------:R-:W-:Y:S04]  /*19f10*/  FADD.FTZ R88, R88, R47 ;  /* 0x0000002f58587221 */ /* 0x000fe80000010000 */
[C---:B---3--:R-:W-:Y:S03]  /*19f20*/  HMMA.16816.F32 R20, R36.reuse, R56, R20 ;  /* 0x000000382414723c */ /* 0x048fe60000001814 */
[----:B------:R-:W-:Y:S01]  /*19f30*/  MUFU.EX2 R46, R46 ;  /* 0x0000002e002e7308 */ /* 0x000fe20000000800 */
[----:B------:R-:W-:Y:S04]  /*19f40*/  FADD.FTZ R88, R67, R88 ;  /* 0x0000005843587221 */ /* 0x000fe80000010000 */
[C---:B------:R-:W-:Y:S04]  /*19f50*/  HMMA.16816.F32 R24, R36.reuse, R58, R24 ;  /* 0x0000003a2418723c */ /* 0x040fe80000001818 */
[----:B------:R-:W-:Y:S01]  /*19f60*/  FADD.FTZ R69, R69, R88 ;  /* 0x0000005845457221 */ /* 0x000fe20000010000 */
[----:B------:R-:W3:Y:S03]  /*19f70*/  MUFU.EX2 R65, R65 ;  /* 0x0000004100417308 */ /* 0x000ee60000000800 */
[----:B------:R-:W-:Y:S01]  /*19f80*/  FADD.FTZ R70, R70, R69 ;  /* 0x0000004546467221 */ /* 0x000fe20000010000 */
[C---:B--2---:R-:W-:Y:S03]  /*19f90*/  HMMA.16816.F32 R28, R36.reuse, R40, R28 ;  /* 0x00000028241c723c */ /* 0x044fe6000000181c */
[----:B------:R-:W-:Y:S01]  /*19fa0*/  FADD.FTZ R71, R71, R70 ;  /* 0x0000004647477221 */ /* 0x000fe20000010000 */
[----:B-----5:R-:W-:Y:S03]  /*19fb0*/  F2FP.PACK_AB R69, R107, R104 ;  /* 0x000000686b45723e */ /* 0x020fe600000000ff */
[----:B------:R-:W-:Y:S01]  /*19fc0*/  FADD.FTZ R68, R68, R71 ;  /* 0x0000004744447221 */ /* 0x000fe20000010000 */
[----:B------:R-:W-:Y:S04]  /*19fd0*/  HMMA.16816.F32 R32, R36, R42, R32 ;  /* 0x0000002a2420723c */ /* 0x000fe80000001820 */
[----:B------:R-:W-:Y:S01]  /*19fe0*/  FADD.FTZ R41, R79, R68 ;  /* 0x000000444f297221 */ /* 0x000fe20000010000 */
[----:B-1----:R-:W-:Y:S01]  /*19ff0*/  F2FP.PACK_AB R71, R103, R48 ;  /* 0x000000306747723e */ /* 0x002fe200000000ff */
[----:B------:R-:W1:Y:S01]  /*1a000*/  LDSM.16.MT88.4 R76, [R161+0x9800] ;  /* 0x00980000a14c783b */ /* 0x000e620000004200 */
[----:B------:R-:W-:Y:S01]  /*1a010*/  FADD.FTZ R36, R89, R96 ;  /* 0x0000006059247221 */ /* 0x000fe20000010000 */
[----:B------:R-:W-:Y:S01]  /*1a020*/  F2FP.PACK_AB R68, R45, R44 ;  /* 0x0000002c2d44723e */ /* 0x000fe200000000ff */
[----:B------:R-:W-:Y:S03]  /*1a030*/  FADD.FTZ R80, R80, R41 ;  /* 0x0000002950507221 */ /* 0x000fe60000010000 */
[----:B------:R-:W-:Y:S01]  /*1a040*/  FADD.FTZ R91, R91, R36 ;  /* 0x000000245b5b7221 */ /* 0x000fe20000010000 */
[----:B---3--:R-:W-:Y:S01]  /*1a050*/  F2FP.PACK_AB R70, R65, R46 ;  /* 0x0000002e4146723e */ /* 0x008fe200000000ff */
[----:B------:R-:W-:Y:S02]  /*1a060*/  FADD.FTZ R83, R83, R80 ;  /* 0x0000005053537221 */ /* 0x000fe40000010000 */
[----:B------:R-:W-:Y:S02]  /*1a070*/  FADD.FTZ R144, R144, R91 ;  /* 0x0000005b90907221 */ /* 0x000fe40000010000 */
[----:B------:R-:W-:Y:S02]  /*1a080*/  FADD.FTZ R83, R82, R83 ;  /* 0x0000005352537221 */ /* 0x000fe40000010000 */
[C---:B----4-:R-:W-:Y:S01]  /*1a090*/  HMMA.16816.F32 R96, R68.reuse, R92, R4 ;  /* 0x0000005c4460723c */ /* 0x050fe20000001804 */
[----:B------:R-:W2:Y:S04]  /*1a0a0*/  LDSM.16.MT88.4 R4, [R160+0x9800] ;  /* 0x00980000a004783b */ /* 0x000ea80000004200 */
        /* <DEDUP_REMOVED lines=39> */
[----:B------:R-:W-:Y:S01]  /*1a320*/  FADD.FTZ R190, R65, R46 ;  /* 0x0000002e41be7221 */ /* 0x000fe20000010000 */
[----:B------:R-:W-:-:S05]  /*1a330*/  @P0 BRA `(.L_x_6980) ;  /* 0xffffbac000000947 */ /* 0x000fca000383ffff */
.L_x_6976:
        /* <DEDUP_REMOVED lines=129> */
.L_x_6981:
[----:B------:R-:W2:Y:S04]  /*1ab50*/  S2R R3, SR_CTAID.Z ;  /* 0x0000000000037919 */ /* 0x000ea80000002700 */
[----:B------:R-:W2:Y:S02]  /*1ab60*/  S2R R2, SR_CTAID.Y ;  /* 0x0000000000027919 */ /* 0x000ea40000002600 */
[----:B--2---:R-:W-:-:S04]  /*1ab70*/  IMAD R4, R2, c[0x0][0x1c0], R3 ;  /* 0x0000700002047a24 */ /* 0x004fc800078e0203 */
[----:B------:R-:W-:Y:S02]  /*1ab80*/  IMAD R4, R4, c[0x0][0x214], RZ ;  /* 0x0000850004047a24 */ /* 0x000fe400078e02ff */
.L_x_6982:
        /* <DEDUP_REMOVED lines=37> */
.L_x_6984:
[----:B------:R-:W-:Y:S05]  /*1ade0*/  BSYNC B0 ;  /* 0x0000000000007941 */ /* 0x000fea0003800000 */
.L_x_6983:
        /* <DEDUP_REMOVED lines=32> */
.L_x_6986:
[----:B------:R-:W-:Y:S05]  /*1aff0*/  BSYNC B0 ;  /* 0x0000000000007941 */ /* 0x000fea0003800000 */
.L_x_6985:
        /* <DEDUP_REMOVED lines=15> */
.L_x_6988:
[----:B------:R-:W-:Y:S05]  /*1b0f0*/  BSYNC B0 ;  /* 0x0000000000007941 */ /* 0x000fea0003800000 */
.L_x_6987:
        /* <DEDUP_REMOVED lines=15> */
.L_x_6990:
[----:B------:R-:W-:Y:S05]  /*1b1f0*/  BSYNC B0 ;  /* 0x0000000000007941 */ /* 0x000fea0003800000 */
.L_x_6989:
        /* <DEDUP_REMOVED lines=15> */
.L_x_6991:
        /* <DEDUP_REMOVED lines=9> */
.L_x_7815:


//--------------------- .text._ZN5flash24flash_fwd_splitkv_kernelI23Flash_fwd_kernel_traitsILi64ELi64ELi128ELi4ELb0ELb0EN7cutlass6half_tE19Flash_kernel_traitsILi64ELi64ELi128ELi4ES3_EELb1ELb0ELb0ELb0ELb1ELb0ELb1ELb0EEEvNS_16Flash_fwd_paramsE --------------------------
	.section	.text._ZN5flash24flash_fwd_splitkv_kernelI23Flash_fwd_kernel_traitsILi64ELi64ELi128ELi4ELb0ELb0EN7cutlass6half_tE19Flash_kernel_traitsILi64ELi64ELi128ELi4ES3_EELb1ELb0ELb0ELb0ELb1ELb0ELb1ELb0EEEvNS_16Flash_fwd_paramsE,"ax",@progbits
	.sectioninfo	@"SHI_REGISTERS=222"
	.align	128
        .global         _ZN5flash24flash_fwd_splitkv_kernelI23Flash_fwd_kernel_traitsILi64ELi64ELi128ELi4ELb0ELb0EN7cutlass6half_tE19Flash_kernel_traitsILi64ELi64ELi128ELi4ES3_EELb1ELb0ELb0ELb0ELb1ELb0ELb1ELb0EEEvNS_16Flash_fwd_paramsE
        .type           _ZN5flash24flash_fwd_splitkv_kernelI23Flash_fwd_kernel_traitsILi64ELi64ELi128ELi4ELb0ELb0EN7cutlass6half_tE19Flash_kernel_traitsILi64ELi64ELi128ELi4ES3_EELb1ELb0ELb0ELb0ELb1ELb0ELb1ELb0EEEvNS_16Flash_fwd_paramsE,@function
        .size           _ZN5flash24flash_fwd_splitkv_kernelI23Flash_fwd_kernel_traitsILi64ELi64ELi128ELi4ELb0ELb0EN7cutlass6half_tE19Flash_kernel_traitsILi64ELi64ELi128ELi4ES3_EELb1ELb0ELb0ELb0ELb1ELb0ELb1ELb0EEEvNS_16Flash_fwd_paramsE,(.L_x_7816 - _ZN5flash24flash_fwd_splitkv_kernelI23Flash_fwd_kernel_traitsILi64ELi64ELi128ELi4ELb0ELb0EN7cutlass6half_tE19Flash_kernel_traitsILi64ELi64ELi128ELi4ES3_EELb1ELb0ELb0ELb0ELb1ELb0ELb1ELb0EEEvNS_16Flash_fwd_paramsE)
        .other          _ZN5flash24flash_fwd_splitkv_kernelI23Flash_fwd_kernel_traitsILi64ELi64ELi128ELi4ELb0ELb0EN7cutlass6half_tE19Flash_kernel_traitsILi64ELi64ELi128ELi4ES3_EELb1ELb0ELb0ELb0ELb1ELb0ELb1ELb0EEEvNS_16Flash_fwd_paramsE,@"STO_CUDA_ENTRY STV_DEFAULT"
_ZN5flash24flash_fwd_splitkv_kernelI23Flash_fwd_kernel_traitsILi64ELi64ELi128ELi4ELb0ELb0EN7cutlass6half_tE19Flash_kernel_traitsILi64ELi64ELi128ELi4ES3_EELb1ELb0ELb0ELb0ELb1ELb0ELb1ELb0EEEvNS_16Flash_fwd_paramsE:
.text._ZN5flash24flash_fwd_splitkv_kernelI23Flash_fwd_kernel_traitsILi64ELi64ELi128ELi4ELb0ELb0EN7cutlass6half_tE19Flash_kernel_traitsILi64ELi64ELi128ELi4ES3_EELb1ELb0ELb0ELb0ELb1ELb0ELb1ELb0EEEvNS_16Flash_fwd_paramsE:
[----:B------:R-:W-:Y:S02]  /*0000*/  MOV R1, c[0x0][0x28] ;  /* 0x00000a0000017a02 */ /* 0x000fe40000000f00 */
[----:B------:R-:W1:Y:S01]  /*0010*/  I2F.U32.RP R2, c[0x0][0x1c0] ;  /* 0x0000700000027b06 */ /* 0x000e620000209000 */
[----:B------:R-:W2:Y:S01]  /*0020*/  S2R R3, SR_CTAID.Z ;  /* 0x0000000000037919 */ /* 0x000ea20000002700 */
[----:B------:R-:W-:Y:S01]  /*0030*/  IMAD.MOV.U32 R4, RZ, RZ, RZ ;  /* 0x000000ffff047224 */ /* 0x000fe200078e00ff */
[----:B------:R-:W-:Y:S01]  /*0040*/  ISETP.NE.U32.AND P1, PT, RZ, c[0x0][0x1c0], PT ;  /* 0x00007000ff007a0c */ /* 0x000fe20003f25070 */
[----:B------:R-:W-:-:S04]  /*0050*/  ULDC.64 UR12, c[0x0][0x118] ;  /* 0x00004600000c7ab9 */ /* 0x000fc80000000a00 */
[----:B-1----:R-:W1:Y:S02]  /*0060*/  MUFU.RCP R5, R2 ;  /* 0x0000000200057308 */ /* 0x002e640000001000 */
[----:B-1----:R-:W-:Y:S01]  /*0070*/  IADD3 R5, R5, 0xffffffe, RZ ;  /* 0x0ffffffe05057810 */ /* 0x002fe20007ffe0ff */
[----:B------:R-:W1:Y:S05]  /*0080*/  LDC.U8 R2, c[0x0][0x312] ;  /* 0x0000c480ff027b82 */ /* 0x000e6a0000000000 */
[----:B------:R-:W3:Y:S02]  /*0090*/  F2I.FTZ.U32.TRUNC.NTZ R5, R5 ;  /* 0x0000000500057305 */ /* 0x000ee4000021f000 */
[----:B---3--:R-:W-:Y:S01]  /*00a0*/  IMAD.MOV R0, RZ, RZ, -R5 ;  /* 0x000000ffff007224 */ /* 0x008fe200078e0a05 */
[----:B-1----:R-:W-:-:S03]  /*00b0*/  ISETP.NE.AND P3, PT, R2, RZ, PT ;  /* 0x000000ff0200720c */ /* 0x002fc60003f65270 */
[----:B------:R-:W-:-:S04]  /*00c0*/  IMAD R7, R0, c[0x0][0x1c0], RZ ;  /* 0x0000700000077a24 */ /* 0x000fc800078e02ff */
        /* <DEDUP_REMOVED lines=8> */
[----:B------:R-:W-:Y:S01]  /*0150*/  ISETP.GE.U32.AND P0, PT, R0, c[0x0][0x1c0], PT ;  /* 0x0000700000007a0c */ /* 0x000fe20003f06070 */
[----:B------:R-:W-:Y:S01]  /*0160*/  IMAD.MOV.U32 R0, RZ, RZ, 0x4 ;  /* 0x00000004ff007424 */ /* 0x000fe200078e00ff */
        /* <DEDUP_REMOVED lines=11> */
[----:B------:R-:W2:Y:S04]  /*0220*/  @P2 LDG.E R5, [R12.64] ;  /* 0x0000000c0c052981 */ /* 0x000ea8000c1e1900 */
[----:B------:R-:W2:Y:S01]  /*0230*/  @P2 LDG.E R4, [R12.64+0x4] ;  /* 0x0000040c0c042981 */ /* 0x000ea2000c1e1900 */
[----:B------:R-:W-:-:S04]  /*0240*/  MOV R9, RZ ;  /* 0x000000ff00097202 */ /* 0x000fc80000000f00 */
[----:B------:R1:W5:Y:S02]  /*0250*/  @!P1 LDG.E R2, [R6.64] ;  /* 0x0000000c06029981 */ /* 0x000364000c1e1900 */
[----:B------:R-:W-:Y:S02]  /*0260*/  @P0 IMAD.WIDE R10, R175, R0, c[0x0][0x250] ;  /* 0x00009400af0a0625 */ /* 0x000fe400078e0200 */
[----:B------:R-:W3:Y:S04]  /*0270*/  S2R R31, SR_CTAID.X ;  /* 0x00000000001f7919 */ /* 0x000ee80000002500 */
[----:B------:R1:W5:Y:S01]  /*0280*/  @P0 LDG.E R9, [R10.64] ;  /* 0x0000000c0a090981 */ /* 0x000362000c1e1900 */
[----:B------:R-:W-:-:S03]  /*0290*/  ISETP.NE.U32.AND P0, PT, RZ, c[0x0][0x248], PT ;  /* 0x00009200ff007a0c */ /* 0x000fc60003f05070 */
[----:B------:R-:W4:Y:S01]  /*02a0*/  S2R R8, SR_CTAID.Y ;  /* 0x0000000000087919 */ /* 0x000f220000002600 */
[----:B------:R-:W-:Y:S01]  /*02b0*/  ISETP.NE.AND.EX P0, PT, RZ, c[0x0][0x24c], PT, P0 ;  /* 0x00009300ff007a0c */ /* 0x000fe20003f05300 */
[----:B------:R-:W-:-:S04]  /*02c0*/  IMAD.MOV R24, RZ, RZ, -R175 ;  /* 0x000000ffff187224 */ /* 0x000fc800078e0aaf */
[----:B------:R-:W-:Y:S01]  /*02d0*/  IMAD R24, R24, c[0x0][0x1c0], R3 ;  /* 0x0000700018187a24 */ /* 0x000fe200078e0203 */
[----:B--2---:R-:W-:Y:S01]  /*02e0*/  @P2 IADD3 R131, R4, -R5, RZ ;  /* 0x8000000504832210 */ /* 0x004fe20007ffe0ff */
[----:B------:R-:W-:-:S06]  /*02f0*/  @!P2 IMAD.MOV.U32 R131, RZ, RZ, c[0x0][0x214] ;  /* 0x00008500ff83a624 */ /* 0x000fcc00078e00ff */
[----:B------:R-:W-:Y:S05]  /*0300*/  @!P0 BRA `(.L_x_6992) ;  /* 0x0000004000008947 */ /* 0x000fea0003800000 */
[----:B-1-34-:R-:W2:Y:S02]  /*0310*/  @P3 LDG.E R3, [R6.64+0x4] ;  /* 0x0000040c06033981 */ /* 0x01aea4000c1e1900 */
[----:B--2--5:R-:W-:-:S06]  /*0320*/  @P3 IADD3 R3, R3, -R2, RZ ;  /* 0x8000000203033210 */ /* 0x024fcc0007ffe0ff */
[----:B------:R1:W5:Y:S01]  /*0330*/  @!P3 LDG.E R3, [R6.64] ;  /* 0x0000000c0603b981 */ /* 0x000362000c1e1900 */
[----:B------:R-:W-:Y:S05]  /*0340*/  BRA `(.L_x_6993) ;  /* 0x0000001000007947 */ /* 0x000fea0003800000 */
.L_x_6992:
[----:B-1-34-:R-:W-:Y:S02]  /*0350*/  MOV R3, c[0x0][0x218] ;  /* 0x0000860000037a02 */ /* 0x01afe40000000f00 */
.L_x_6993:
        /* <DEDUP_REMOVED lines=63> */
[----:B------:R-:W-:Y:S02]  /*0750*/  LOP3.LUT R3, R0, 0x3ffffff0, RZ, 0xc0, !PT ;  /* 0x3ffffff000037812 */ /* 0x000fe400078ec0ff */
[----:B------:R-:W-:-:S03]  /*0760*/  SHF.R.S32.HI R0, RZ, 0x4, R0 ;  /* 0x00000004ff007819 */ /* 0x000fc60000011400 */
[----:B------:R-:W-:Y:S01]  /*0770*/  IMAD.IADD R6, R128, 0x1, -R3 ;  /* 0x0000000180067824 */ /* 0x000fe200078e0a03 */
[C---:B------:R-:W-:Y:S01]  /*0780*/  IADD3 R16, R0.reuse, 0x8, RZ ;  /* 0x0000000800107810 */ /* 0x040fe20007ffe0ff */
[----:B------:R-:W-:Y:S01]  /*0790*/  IMAD R3, R175, c[0x0][0x1c0], R24 ;  /* 0x00007000af037a24 */ /* 0x000fe200078e0218 */
[----:B------:R-:W-:Y:S01]  /*07a0*/  IADD3 R12, R0, 0x18, RZ ;  /* 0x00000018000c7810 */ /* 0x000fe20007ffe0ff */
[----:B------:R-:W-:Y:S01]  /*07b0*/  IMAD.SHL.U32 R6, R6, 0x4, RZ ;  /* 0x0000000406067824 */ /* 0x000fe200078e00ff */
[----:B------:R-:W-:Y:S01]  /*07c0*/  IADD3 R14, R0, 0x10, RZ ;  /* 0x00000010000e7810 */ /* 0x000fe20007ffe0ff */
[----:B------:R-:W-:Y:S01]  /*07d0*/  IMAD R3, R3, c[0x0][0x214], R132 ;  /* 0x0000850003037a24 */ /* 0x000fe200078e0284 */
[----:B------:R-:W-:Y:S02]  /*07e0*/  ISETP.GE.AND P5, PT, R16, R131, PT ;  /* 0x000000831000720c */ /* 0x000fe40003fa6270 */
[----:B------:R-:W-:Y:S01]  /*07f0*/  SHF.R.S32.HI R7, RZ, 0x1f, R6 ;  /* 0x0000001fff077819 */ /* 0x000fe20000011406 */
[----:B------:R-:W-:Y:S01]  /*0800*/  IMAD R2, R3, c[0x0][0x22c], RZ ;  /* 0x00008b0003027a24 */ /* 0x000fe200078e02ff */
[----:B------:R-:W-:-:S02]  /*0810*/  IADD3 R10, R0, 0x20, RZ ;  /* 0x00000020000a7810 */ /* 0x000fc40007ffe0ff */
[CC--:B------:R-:W-:Y:S01]  /*0820*/  ISETP.GE.AND P2, PT, R0.reuse, R131.reuse, PT ;  /* 0x000000830000720c */ /* 0x0c0fe20003f46270 */
[----:B------:R-:W-:Y:S01]  /*0830*/  IMAD.WIDE R6, R0, 0x40, R6 ;  /* 0x0000004000067825 */ /* 0x000fe200078e0206 */
[-C--:B------:R-:W-:Y:S02]  /*0840*/  ISETP.GE.AND P1, PT, R14, R131.reuse, PT ;  /* 0x000000830e00720c */ /* 0x080fe40003f26270 */
[----:B------:R-:W-:Y:S02]  /*0850*/  ISETP.GE.AND P4, PT, R10, R131, PT ;  /* 0x000000830a00720c */ /* 0x000fe40003f86270 */
[----:B------:R-:W-:Y:S02]  /*0860*/  IADD3 R5, P0, R2, R6, RZ ;  /* 0x0000000602057210 */ /* 0x000fe40007f1e0ff */
[----:B------:R-:W-:Y:S02]  /*0870*/  IADD3 R8, R0, 0x28, RZ ;  /* 0x0000002800087810 */ /* 0x000fe40007ffe0ff */
[----:B------:R-:W-:-:S02]  /*0880*/  LEA.HI.X.SX32 R2, R2, R7, 0x1, P0 ;  /* 0x0000000702027211 */ /* 0x000fc400000f0eff */
[C---:B------:R-:W-:Y:S02]  /*0890*/  LEA R4, P0, R5.reuse, c[0x0][0x1d8], 0x2 ;  /* 0x0000760005047a11 */ /* 0x040fe400078010ff */
        /* <DEDUP_REMOVED lines=15> */
[----:B------:R-:W-:Y:S02]  /*0990*/  ISETP.GE.OR P4, PT, R14, R131, P6 ;  /* 0x000000830e00720c */ /* 0x000fe40003786670 */
[----:B------:R-:W-:Y:S01]  /*09a0*/  LEA.HI.X.SX32 R14, R0, R7, 0x1, P0 ;  /* 0x00000007000e7211 */ /* 0x000fe200000f0eff */
[----:B------:R-:W-:Y:S01]  /*09b0*/  @!P3 STG.E.128 [R4.64+0x2800], RZ ;  /* 0x002800ff0400b986 */ /* 0x000fe2000c101d0c */
[C---:B------:R-:W-:Y:S02]  /*09c0*/  LEA R16, P0, R3.reuse, c[0x0][0x208], 0x2 ;  /* 0x0000820003107a11 */ /* 0x040fe400078010ff */
[-C--:B------:R-:W-:Y:S01]  /*09d0*/  ISETP.GE.OR P3, PT, R12, R131.reuse, P6 ;  /* 0x000000830c00720c */ /* 0x080fe20003766670 */
[----:B------:R-:W-:Y:S01]  /*09e0*/  @!P2 STG.E.128 [R4.64+0x3000], RZ ;  /* 0x003000ff0400a986 */ /* 0x000fe2000c101d0c */
[----:B------:R-:W-:Y:S01]  /*09f0*/  LEA.HI.X R17, R3, c[0x0][0x20c], R14, 0x2, P0 ;  /* 0x0000830003117a11 */ /* 0x000fe200000f140e */
[----:B------:R-:W-:Y:S01]  /*0a00*/  @!P5 IMAD.MOV.U32 R3, RZ, RZ, -0x800000 ;  /* 0xff800000ff03d424 */ /* 0x000fe200078e00ff */
[-C--:B------:R-:W-:Y:S01]  /*0a10*/  ISETP.GE.OR P2, PT, R10, R131.reuse, P6 ;  /* 0x000000830a00720c */ /* 0x080fe20003746670 */
[----:B------:R1:W-:Y:S01]  /*0a20*/  @!P1 STG.E.128 [R4.64+0x3800], RZ ;  /* 0x003800ff04009986 */ /* 0x0003e2000c101d0c */
[-C--:B------:R-:W-:Y:S01]  /*0a30*/  ISETP.GE.OR P1, PT, R8, R131.reuse, P6 ;  /* 0x000000830800720c */ /* 0x080fe20003726670 */
[----:B------:R-:W-:Y:S01]  /*0a40*/  @!P4 IMAD.MOV.U32 R15, RZ, RZ, -0x800000 ;  /* 0xff800000ff0fc424 */ /* 0x000fe200078e00ff */
[-C--:B------:R-:W-:Y:S01]  /*0a50*/  ISETP.GE.OR P0, PT, R6, R131.reuse, P6 ;  /* 0x000000830600720c */ /* 0x080fe20003706670 */
[----:B------:R2:W-:Y:S01]  /*0a60*/  @!P5 STG.E [R16.64+0x20], R3 ;  /* 0x000020031000d986 */ /* 0x0005e2000c10190c */
[----:B------:R-:W-:-:S02]  /*0a70*/  ISETP.GE.OR P5, PT, R0, R131, P6 ;  /* 0x000000830000720c */ /* 0x000fc400037a6670 */
[----:B------:R-:W-:Y:S01]  /*0a80*/  ISETP.GE.OR P6, PT, R2, R131, P6 ;  /* 0x000000830200720c */ /* 0x000fe200037c6670 */
[----:B------:R-:W-:Y:S01]  /*0a90*/  @!P3 IMAD.MOV.U32 R13, RZ, RZ, -0x800000 ;  /* 0xff800000ff0db424 */ /* 0x000fe200078e00ff */
[----:B------:R2:W-:Y:S03]  /*0aa0*/  @!P4 STG.E [R16.64+0x40], R15 ;  /* 0x0000400f1000c986 */ /* 0x0005e6000c10190c */
[----:B------:R-:W-:Y:S01]  /*0ab0*/  @!P2 IMAD.MOV.U32 R11, RZ, RZ, -0x800000 ;  /* 0xff800000ff0ba424 */ /* 0x000fe200078e00ff */
[----:B------:R2:W-:Y:S01]  /*0ac0*/  @!P3 STG.E [R16.64+0x60], R13 ;  /* 0x0000600d1000b986 */ /* 0x0005e2000c10190c */
[----:B------:R-:W-:Y:S02]  /*0ad0*/  @!P1 IMAD.MOV.U32 R9, RZ, RZ, -0x800000 ;  /* 0xff800000ff099424 */ /* 0x000fe400078e00ff */
[----:B------:R-:W-:Y:S01]  /*0ae0*/  @!P0 IMAD.MOV.U32 R7, RZ, RZ, -0x800000 ;  /* 0xff800000ff078424 */ /* 0x000fe200078e00ff */
[----:B------:R2:W-:Y:S04]  /*0af0*/  @!P2 STG.E [R16.64+0x80], R11 ;  /* 0x0000800b1000a986 */ /* 0x0005e8000c10190c */
[----:B------:R2:W-:Y:S01]  /*0b00*/  @!P1 STG.E [R16.64+0xa0], R9 ;  /* 0x0000a00910009986 */ /* 0x0005e2000c10190c */
[----:B-1----:R-:W-:-:S03]  /*0b10*/  @!P5 IMAD.MOV.U32 R5, RZ, RZ, -0x800000 ;  /* 0xff800000ff05d424 */ /* 0x002fc600078e00ff */
[----:B------:R2:W-:Y:S04]  /*0b20*/  @!P0 STG.E [R16.64+0xc0], R7 ;  /* 0x0000c00710008986 */ /* 0x0005e8000c10190c */
[----:B------:R2:W-:Y:S01]  /*0b30*/  @!P5 STG.E [R16.64], R5 ;  /* 0x000000051000d986 */ /* 0x0005e2000c10190c */
[----:B------:R-:W-:Y:S05]  /*0b40*/  @P6 EXIT ;  /* 0x000000000000694d */ /* 0x000fea0003800000 */
[----:B--2---:R-:W-:-:S05]  /*0b50*/  MOV R3, 0xff800000 ;  /* 0xff80000000037802 */ /* 0x004fca0000000f00 */
[----:B------:R-:W-:Y:S01]  /*0b60*/  STG.E [R16.64+0xe0], R3 ;  /* 0x0000e00310007986 */ /* 0x000fe2000c10190c */
[----:B------:R-:W-:Y:S05]  /*0b70*/  EXIT ;  /* 0x000000000000794d */ /* 0x000fea0003800000 */
.L_x_6994:
        /* <DEDUP_REMOVED lines=77> */
[----:B------:R-:W-:Y:S01]  /*1050*/  IMAD.MOV.U32 R32, RZ, RZ, R10 ;  /* 0x000000ffff207224 */ /* 0x000fe200078e000a */
[----:B------:R-:W-:Y:S01]  /*1060*/  SHF.R.S32.HI R10, RZ, 0x1f, R19 ;  /* 0x0000001fff0a7819 */ /* 0x000fe20000011413 */
[----:B------:R-:W-:Y:S02]  /*1070*/  IMAD R2, R28, c[0x0][0x184], R13 ;  /* 0x000061001c027a24 */ /* 0x000fe400078e020d */
[----:B------:R-:W-:-:S03]  /*1080*/  IMAD R9, R9, c[0x0][0x188], RZ ;  /* 0x0000620009097a24 */ /* 0x000fc600078e02ff */
[----:B------:R-:W-:Y:S01]  /*1090*/  IADD3 R33, R11, R2, RZ ;  /* 0x000000020b217210 */ /* 0x000fe20007ffe0ff */
[C---:B------:R-:W-:Y:S02]  /*10a0*/  IMAD R11, R7.reuse, c[0x0][0x19c], R0 ;  /* 0x00006700070b7a24 */ /* 0x040fe400078e0200 */
[----:B------:R-:W-:Y:S02]  /*10b0*/  IMAD R0, R10, c[0x0][0x1b0], RZ ;  /* 0x00006c000a007a24 */ /* 0x000fe400078e02ff */
[----:B------:R-:W-:-:S04]  /*10c0*/  IMAD.WIDE.U32 R32, R7, c[0x0][0x198], R32 ;  /* 0x0000660007207a25 */ /* 0x000fc800078e0020 */
[C---:B------:R-:W-:Y:S01]  /*10d0*/  IMAD R2, R28.reuse, c[0x0][0x18c], R9 ;  /* 0x000063001c027a24 */ /* 0x040fe200078e0209 */
[----:B------:R-:W-:Y:S01]  /*10e0*/  IADD3 R33, R33, R11, RZ ;  /* 0x0000000b21217210 */ /* 0x000fe20007ffe0ff */
[----:B------:R-:W-:Y:S02]  /*10f0*/  IMAD R0, R19, c[0x0][0x1b4], R0 ;  /* 0x00006d0013007a24 */ /* 0x000fe400078e0200 */
[----:B------:R-:W-:-:S04]  /*1100*/  IMAD.WIDE.U32 R28, R28, c[0x0][0x188], RZ ;  /* 0x000062001c1c7a25 */ /* 0x000fc800078e00ff */
[----:B------:R-:W-:-:S04]  /*1110*/  IMAD.WIDE.U32 R32, R19, c[0x0][0x1b0], R32 ;  /* 0x00006c0013207a25 */ /* 0x000fc800078e0020 */
[----:B------:R-:W-:Y:S01]  /*1120*/  IMAD.IADD R2, R29, 0x1, R2 ;  /* 0x000000011d027824 */ /* 0x000fe200078e0202 */
[----:B------:R-:W-:Y:S01]  /*1130*/  IADD3 R0, R33, R0, RZ ;  /* 0x0000000021007210 */ /* 0x000fe20007ffe0ff */
[----:B------:R-:W-:Y:S05]  /*1140*/  BRA `(.L_x_6996) ;  /* 0x0000041000007947 */ /* 0x000fea0003800000 */
.L_x_6995:
        /* <DEDUP_REMOVED lines=16> */
.L_x_6997:
        /* <DEDUP_REMOVED lines=22> */
[----:B------:R-:W-:Y:S02]  /*13b0*/  LOP3.LUT R0, R24, c[0x0][0x1c8], RZ, 0x3c, !PT ;  /* 0x0000720018007a12 */ /* 0x000fe400078e3cff */
[----:B------:R-:W-:Y:S02]  /*13c0*/  LEA R7, R6, 0xffffff80, 0x7 ;  /* 0xffffff8006077811 */ /* 0x000fe400078e38ff */
[----:B------:R-:W-:-:S02]  /*13d0*/  ISETP.GE.AND P2, PT, R0, RZ, PT ;  /* 0x000000ff0000720c */ /* 0x000fc40003f46270 */
[----:B------:R-:W-:Y:S01]  /*13e0*/  SHF.R.S32.HI R3, RZ, 0x1f, R7 ;  /* 0x0000001fff037819 */ /* 0x000fe20000011407 */
[----:B------:R-:W-:-:S04]  /*13f0*/  IMAD.WIDE.U32 R12, R7, c[0x0][0x198], R10 ;  /* 0x00006600070c7a25 */ /* 0x000fc800078e000a */
[----:B------:R-:W-:Y:S01]  /*1400*/  @P3 IADD3 R19, R19, 0x1, RZ ;  /* 0x0000000113133810 */ /* 0x000fe20007ffe0ff */
[----:B------:R-:W-:-:S04]  /*1410*/  IMAD R0, R3, c[0x0][0x198], RZ ;  /* 0x0000660003007a24 */ /* 0x000fc800078e02ff */
[----:B------:R-:W-:Y:S01]  /*1420*/  IMAD R11, R7, c[0x0][0x19c], R0 ;  /* 0x00006700070b7a24 */ /* 0x000fe200078e0200 */
[----:B------:R-:W-:Y:S02]  /*1430*/  @!P2 IADD3 R19, -R19, RZ, RZ ;  /* 0x000000ff1313a210 */ /* 0x000fe40007ffe1ff */
        /* <DEDUP_REMOVED lines=18> */
.L_x_6996:
[----:B------:R-:W-:Y:S01]  /*1560*/  ISETP.NE.AND P1, PT, R5, -0x1, PT ;  /* 0xffffffff0500780c */ /* 0x000fe20003f25270 */
[----:B------:R-:W-:Y:S01]  /*1570*/  IMAD.IADD R167, R131, 0x1, -R132 ;  /* 0x0000000183a77824 */ /* 0x000fe200078e0a84 */
[----:B------:R-:W-:Y:S01]  /*1580*/  SHF.R.S32.HI R133, RZ, 0x1f, R128 ;  /* 0x0000001fff857819 */ /* 0x000fe20000011480 */
[----:B------:R-:W-:Y:S01]  /*1590*/  IMAD.MOV.U32 R120, RZ, RZ, c[0x0][0x198] ;  /* 0x00006600ff787624 */ /* 0x000fe200078e00ff */
[----:B------:R-:W-:Y:S01]  /*15a0*/  IADD3 R172, R6, -0x1, RZ ;  /* 0xffffffff06ac7810 */ /* 0x000fe20007ffe0ff */
[----:B------:R-:W-:Y:S01]  /*15b0*/  IMAD R10, R10, c[0x0][0x1b8], RZ ;  /* 0x00006e000a0a7a24 */ /* 0x000fe200078e02ff */
[CC--:B------:R-:W-:Y:S02]  /*15c0*/  LEA.HI R11, R133.reuse, R128.reuse, RZ, 0x3 ;  /* 0x00000080850b7211 */ /* 0x0c0fe400078f18ff */
[----:B------:R-:W-:Y:S01]  /*15d0*/  LEA.HI R168, R133, R128, RZ, 0x4 ;  /* 0x0000008085a87211 */ /* 0x000fe200078f20ff */
[----:B------:R-:W-:Y:S01]  /*15e0*/  IMAD R10, R19, c[0x0][0x1bc], R10 ;  /* 0x00006f00130a7a24 */ /* 0x000fe200078e020a */
[----:B-----5:R-:W-:-:S02]  /*15f0*/  SHF.R.S32.HI R8, RZ, 0x3, R11 ;  /* 0x00000003ff087819 */ /* 0x020fc4000001140b */
[----:B------:R-:W-:Y:S01]  /*1600*/  LOP3.LUT R11, R11, 0xfffffff8, RZ, 0xc0, !PT ;  /* 0xfffffff80b0b7812 */ /* 0x000fe200078ec0ff */
[----:B------:R-:W-:Y:S01]  /*1610*/  @P1 IMAD.WIDE.U32 R20, R5, c[0x0][0x190], RZ ;  /* 0x0000640005141a25 */ /* 0x000fe200078e00ff */
[----:B------:R-:W-:Y:S02]  /*1620*/  @!P1 SHF.R.S32.HI R12, RZ, 0x1f, R175 ;  /* 0x0000001fff0c9819 */ /* 0x000fe400000114af */
[----:B------:R-:W-:Y:S01]  /*1630*/  IADD3 R23, R8, 0x10, RZ ;  /* 0x0000001008177810 */ /* 0x000fe20007ffe0ff */
[----:B------:R-:W-:Y:S01]  /*1640*/  IMAD.IADD R76, R128, 0x1, -R11 ;  /* 0x00000001804c7824 */ /* 0x000fe200078e0a0b */
[----:B------:R-:W-:Y:S01]  /*1650*/  IADD3 R17, R8, 0x20, RZ ;  /* 0x0000002008117810 */ /* 0x000fe20007ffe0ff */
[----:B------:R-:W-:Y:S01]  /*1660*/  @!P1 IMAD R12, R12, c[0x0][0x178], RZ ;  /* 0x00005e000c0c9a24 */ /* 0x000fe200078e02ff */
[-C--:B------:R-:W-:Y:S01]  /*1670*/  ISETP.GE.AND P3, PT, R23, R167.reuse, PT ;  /* 0x000000a71700720c */ /* 0x080fe20003f66270 */
[----:B------:R-:W-:Y:S01]  /*1680*/  IMAD.SHL.U32 R16, R76, 0x8, RZ ;  /* 0x000000084c107824 */ /* 0x000fe200078e00ff */
[----:B------:R-:W-:Y:S01]  /*1690*/  SHF.R.S32.HI R9, RZ, 0x1f, R8 ;  /* 0x0000001fff097819 */ /* 0x000fe20000011408 */
[----:B------:R-:W-:Y:S01]  /*16a0*/  @!P1 IMAD.WIDE.U32 R14, R175, c[0x0][0x178], RZ ;  /* 0x00005e00af0e9a25 */ /* 0x000fe200078e00ff */
[----:B------:R-:W-:-:S02]  /*16b0*/  ISETP.GE.AND P2, PT, R17, R167, PT ;  /* 0x000000a71100720c */ /* 0x000fc40003f46270 */
[----:B------:R-:W-:Y:S01]  /*16c0*/  IADD3 R28, P5, R16, R28, RZ ;  /* 0x0000001c101c7210 */ /* 0x000fe20007fbe0ff */
[----:B------:R-:W-:Y:S01]  /*16d0*/  @!P1 IMAD R12, R175, c[0x0][0x17c], R12 ;  /* 0x00005f00af0c9a24 */ /* 0x000fe200078e020c */
[----:B------:R-:W-:Y:S01]  /*16e0*/  SHF.R.S32.HI R11, RZ, 0x1f, R16 ;  /* 0x0000001fff0b7819 */ /* 0x000fe20000011410 */
[----:B------:R-:W-:Y:S01]  /*16f0*/  IMAD.SHL.U32 R13, R8, 0x40, RZ ;  /* 0x00000040080d7824 */ /* 0x000fe200078e00ff */
[----:B------:R-:W-:Y:S01]  /*1700*/  IADD3 R32, P4, R16, R32, RZ ;  /* 0x0000002010207210 */ /* 0x000fe20007f9e0ff */
[----:B------:R-:W-:Y:S01]  /*1710*/  @P1 IMAD R5, R5, c[0x0][0x194], R21 ;  /* 0x0000650005051a24 */ /* 0x000fe200078e0215 */
[C---:B------:R-:W-:Y:S01]  /*1720*/  ISETP.GE.AND P6, PT, R8.reuse, R167, PT ;  /* 0x000000a70800720c */ /* 0x040fe20003fc6270 */
[----:B------:R-:W-:Y:S01]  /*1730*/  @!P1 IMAD.MOV.U32 R20, RZ, RZ, R14 ;  /* 0x000000ffff149224 */ /* 0x000fe200078e000e */
[----:B------:R-:W-:Y:S01]  /*1740*/  LOP3.LUT R13, R13, 0x1c0, RZ, 0xc0, !PT ;  /* 0x000001c00d0d7812 */ /* 0x000fe200078ec0ff */
[----:B------:R-:W-:Y:S01]  /*1750*/  @!P1 IMAD.IADD R5, R15, 0x1, R12 ;  /* 0x000000010f059824 */ /* 0x000fe200078e020c */
[----:B------:R-:W-:Y:S01]  /*1760*/  IADD3 R15, R8, 0x30, RZ ;  /* 0x00000030080f7810 */ /* 0x000fe20007ffe0ff */
[----:B------:R-:W-:Y:S01]  /*1770*/  IMAD.X R29, R11, 0x1, R2, P5 ;  /* 0x000000010b1d7824 */ /* 0x000fe200028e0602 */
[----:B------:R-:W-:Y:S01]  /*1780*/  LEA.HI R14, R133, R128, RZ, 0x6 ;  /* 0x00000080850e7211 */ /* 0x000fe200078f30ff */
[----:B------:R-:W-:Y:S01]  /*1790*/  IMAD.WIDE R30, R31, 0x40, R8 ;  /* 0x000000401f1e7825 */ /* 0x000fe200078e0208 */
[----:B------:R-:W-:-:S02]  /*17a0*/  IADD3 R20, P1, R16, R20, RZ ;  /* 0x0000001410147210 */ /* 0x000fc40007f3e0ff */
[----:B------:R-:W-:Y:S01]  /*17b0*/  LOP3.LUT R16, R13, 0x38, R16, 0xf8, !PT ;  /* 0x000000380d107812 */ /* 0x000fe200078ef810 */
[----:B------:R-:W-:Y:S01]  /*17c0*/  IMAD.SHL.U32 R14, R14, 0x8, RZ ;  /* 0x000000080e0e7824 */ /* 0x000fe200078e00ff */
[----:B------:R-:W-:Y:S01]  /*17d0*/  ISETP.GE.AND P5, PT, R15, R167, PT ;  /* 0x000000a70f00720c */ /* 0x000fe20003fa6270 */
[C---:B------:R-:W-:Y:S01]  /*17e0*/  IMAD.X R21, R11.reuse, 0x1, R5, P1 ;  /* 0x000000010b157824 */ /* 0x040fe200008e0605 */
[----:B------:R-:W-:Y:S01]  /*17f0*/  SHF.R.S32.HI R12, RZ, 0x1f, R24 ;  /* 0x0000001fff0c7819 */ /* 0x000fe20000011418 */
[----:B------:R-:W-:Y:S01]  /*1800*/  IMAD.X R33, R11, 0x1, R0, P4 ;  /* 0x000000010b217824 */ /* 0x000fe200020e0600 */
[----:B------:R-:W-:Y:S01]  /*1810*/  SHF.R.U32.HI R13, RZ, 0x3, R13 ;  /* 0x00000003ff0d7819 */ /* 0x000fe2000001160d */
[----:B------:R-:W-:Y:S01]  /*1820*/  @!P6 IMAD R2, R31, c[0x0][0x190], RZ ;  /* 0x000064001f02ea24 */ /* 0x000fe200078e02ff */
[----:B------:R-:W-:Y:S01]  /*1830*/  @!P3 IADD3 R26, P1, R30, 0x10, RZ ;  /* 0x000000101e1ab810 */ /* 0x000fe20007f3e0ff */
[----:B------:R-:W-:Y:S01]  /*1840*/  IMAD R25, R12, c[0x0][0x1a8], RZ ;  /* 0x00006a000c197a24 */ /* 0x000fe200078e02ff */
[----:B------:R-:W-:Y:S01]  /*1850*/  LOP3.LUT R13, R16, R13, RZ, 0x3c, !PT ;  /* 0x0000000d100d7212 */ /* 0x000fe200078e3cff */
[C---:B------:R-:W-:Y:S01]  /*1860*/  @!P6 IMAD R2, R30.reuse, c[0x0][0x194], R2 ;  /* 0x000065001e02ea24 */ /* 0x040fe200078e0202 */
[----:B------:R-:W-:Y:S01]  /*1870*/  @!P2 IADD3 R11, P4, R30, 0x20, RZ ;  /* 0x000000201e0ba810 */ /* 0x000fe20007f9e0ff */
[----:B------:R-:W-:Y:S01]  /*1880*/  @!P3 IMAD.X R5, RZ, RZ, R31, P1 ;  /* 0x000000ffff05b224 */ /* 0x000fe200008e061f */
[----:B------:R-:W-:Y:S01]  /*1890*/  LOP3.LUT R173, R13, 0xfffffe00, R14, 0xf8, !PT ;  /* 0xfffffe000dad7812 */ /* 0x000fe200078ef80e */
[----:B------:R-:W-:Y:S01]  /*18a0*/  IMAD R13, R24, c[0x0][0x1ac], R25 ;  /* 0x00006b00180d7a24 */ /* 0x000fe200078e0219 */
[----:B------:R-:W-:Y:S01]  /*18b0*/  @!P5 IADD3 R0, P1, R30, 0x30, RZ ;  /* 0x000000301e00d810 */ /* 0x000fe20007f3e0ff */
[----:B------:R-:W-:Y:S01]  /*18c0*/  IMAD.WIDE.U32 R24, R24, c[0x0][0x1a8], R20 ;  /* 0x00006a0018187a25 */ /* 0x000fe200078e0014 */
[----:B------:R-:W-:-:S03]  /*18d0*/  LEA.HI R133, R133, R128, RZ, 0x5 ;  /* 0x0000008085857211 */ /* 0x000fc600078f28ff */
[----:B------:R-:W-:Y:S01]  /*18e0*/  IMAD.IADD R25, R25, 0x1, R13 ;  /* 0x0000000119197824 */ /* 0x000fe200078e020d */
[----:B------:R-:W-:Y:S01]  /*18f0*/  SHF.R.S32.HI R130, RZ, 0x5, R133 ;  /* 0x00000005ff827819 */ /* 0x000fe20000011485 */
[--C-:B------:R-:W-:Y:S01]  /*1900*/  @!P2 IMAD.X R16, RZ, RZ, R31.reuse, P4 ;  /* 0x000000ffff10a224 */ /* 0x100fe200020e061f */
[----:B------:R-:W-:Y:S01]  /*1910*/  IADD3 R14, P4, R8, R7, RZ ;  /* 0x00000007080e7210 */ /* 0x000fe20007f9e0ff */
[----:B------:R-:W-:Y:S01]  /*1920*/  @!P5 IMAD.X R13, RZ, RZ, R31, P1 ;  /* 0x000000ffff0dd224 */ /* 0x000fe200008e061f */
[----:B------:R-:W-:Y:S01]  /*1930*/  LOP3.LUT R133, R133, 0xffffffe0, RZ, 0xc0, !PT ;  /* 0xffffffe085857812 */ /* 0x000fe200078ec0ff */
[----:B------:R-:W-:Y:S02]  /*1940*/  @!P3 IMAD R5, R5, c[0x0][0x190], RZ ;  /* 0x000064000505ba24 */ /* 0x000fe400078e02ff */
[----:B------:R-:W-:-:S04]  /*1950*/  @!P6 IMAD.WIDE.U32 R30, R30, c[0x0][0x190], R24 ;  /* 0x000064001e1eea25 */ /* 0x000fc800078e0018 */
[----:B------:R-:W-:Y:S02]  /*1960*/  @!P3 IMAD.MOV.U32 R20, RZ, RZ, R24 ;  /* 0x000000ffff14b224 */ /* 0x000fe400078e0018 */
[----:B------:R-:W-:Y:S02]  /*1970*/  @!P3 IMAD.MOV.U32 R21, RZ, RZ, R25 ;  /* 0x000000ffff15b224 */ /* 0x000fe400078e0019 */
[C---:B------:R-:W-:Y:S02]  /*1980*/  @!P3 IMAD R5, R26.reuse, c[0x0][0x194], R5 ;  /* 0x000065001a05ba24 */ /* 0x040fe400078e0205 */
[----:B------:R-:W-:Y:S01]  /*1990*/  @!P3 IMAD.WIDE.U32 R26, R26, c[0x0][0x190], R20 ;  /* 0x000064001a1aba25 */ /* 0x000fe200078e0014 */
[----:B------:R-:W-:-:S03]  /*19a0*/  @!P6 LEA R20, P1, R30, c[0x0][0x160], 0x1 ;  /* 0x000058001e14ea11 */ /* 0x000fc600078208ff */
[----:B------:R-:W-:Y:S02]  /*19b0*/  @!P6 IMAD.IADD R2, R31, 0x1, R2 ;  /* 0x000000011f02e824 */ /* 0x000fe400078e0202 */
[----:B------:R-:W-:Y:S02]  /*19c0*/  IMAD R123, R9, c[0x0][0x198], RZ ;  /* 0x00006600097b7a24 */ /* 0x000fe400078e02ff */
[----:B------:R-:W-:Y:S01]  /*19d0*/  IMAD.WIDE.U32 R32, R8, c[0x0][0x198], R32 ;  /* 0x0000660008207a25 */ /* 0x000fe200078e0020 */
[----:B------:R-:W-:-:S03]  /*19e0*/  @!P6 LEA.HI.X R21, R30, c[0x0][0x164], R2, 0x1, P1 ;  /* 0x000059001e15ea11 */ /* 0x000fc600008f0c02 */
[----:B------:R-:W-:Y:S02]  /*19f0*/  @!P2 IMAD R16, R16, c[0x0][0x190], RZ ;  /* 0x000064001010aa24 */ /* 0x000fe400078e02ff */
[----:B------:R-:W-:Y:S02]  /*1a00*/  @!P2 IMAD.MOV.U32 R30, RZ, RZ, R24 ;  /* 0x000000ffff1ea224 */ /* 0x000fe400078e0018 */
[----:B------:R-:W-:Y:S02]  /*1a10*/  @!P2 IMAD.MOV.U32 R31, RZ, RZ, R25 ;  /* 0x000000ffff1fa224 */ /* 0x000fe400078e0019 */
[----:B------:R-:W-:Y:S02]  /*1a20*/  IMAD R123, R8, c[0x0][0x19c], R123 ;  /* 0x00006700087b7a24 */ /* 0x000fe400078e027b */
[----:B------:R-:W-:Y:S01]  /*1a30*/  IMAD.MOV.U32 R122, RZ, RZ, R32 ;  /* 0x000000ffff7a7224 */ /* 0x000fe200078e0020 */
[----:B------:R-:W-:Y:S01]  /*1a40*/  @!P3 LEA R32, P1, R26, c[0x0][0x160], 0x1 ;  /* 0x000058001a20ba11 */ /* 0x000fe200078208ff */
[----:B------:R-:W-:-:S02]  /*1a50*/  @!P3 IMAD.IADD R5, R27, 0x1, R5 ;  /* 0x000000011b05b824 */ /* 0x000fc400078e0205 */
[----:B------:R-:W-:Y:S01]  /*1a60*/  IMAD.X R12, R9, 0x1, R3, P4 ;  /* 0x00000001090c7824 */ /* 0x000fe200020e0603 */
[----:B------:R-:W-:Y:S01]  /*1a70*/  IADD3 R9, R8, 0x60, RZ ;  /* 0x0000006008097810 */ /* 0x000fe20007ffe0ff */
[----:B------:R-:W-:Y:S02]  /*1a80*/  IMAD.SHL.U32 R7, R172, 0x80, RZ ;  /* 0x00000080ac077824 */ /* 0x000fe400078e00ff */
[C---:B------:R-:W-:Y:S02]  /*1a90*/  @!P2 IMAD R3, R11.reuse, c[0x0][0x194], R16 ;  /* 0x000065000b03aa24 */ /* 0x040fe400078e0210 */
[----:B------:R-:W-:Y:S01]  /*1aa0*/  @!P2 IMAD.WIDE.U32 R30, R11, c[0x0][0x190], R30 ;  /* 0x000064000b1eaa25 */ /* 0x000fe200078e001e */
[----:B------:R-:W-:-:S03]  /*1ab0*/  IADD3 R11, R8, 0x50, RZ ;  /* 0x00000050080b7810 */ /* 0x000fc60007ffe0ff */
[----:B------:R-:W-:Y:S01]  /*1ac0*/  IMAD.IADD R123, R33, 0x1, R123 ;  /* 0x00000001217b7824 */ /* 0x000fe200078e027b */
[----:B------:R-:W-:Y:S01]  /*1ad0*/  @!P3 LEA.HI.X R33, R26, c[0x0][0x164], R5, 0x1, P1 ;  /* 0x000059001a21ba11 */ /* 0x000fe200008f0c05 */
[----:B------:R-:W-:Y:S01]  /*1ae0*/  @!P5 IMAD R13, R13, c[0x0][0x190], RZ ;  /* 0x000064000d0dda24 */ /* 0x000fe200078e02ff */
[----:B------:R-:W-:Y:S01]  /*1af0*/  @!P2 LEA R26, P1, R30, c[0x0][0x160], 0x1 ;  /* 0x000058001e1aaa11 */ /* 0x000fe200078208ff */
[----:B------:R-:W-:Y:S02]  /*1b00*/  IMAD.IADD R2, R4, 0x1, -R7 ;  /* 0x0000000104027824 */ /* 0x000fe400078e0a07 */
[----:B------:R-:W-:Y:S02]  /*1b10*/  @!P2 IMAD.IADD R5, R31, 0x1, R3 ;  /* 0x000000011f05a824 */ /* 0x000fe400078e0203 */
[----:B------:R-:W-:Y:S01]  /*1b20*/  IMAD.SHL.U32 R173, R173, 0x2, RZ ;  /* 0x00000002adad7824 */ /* 0x000fe200078e00ff */
[----:B------:R-:W-:Y:S01]  /*1b30*/  ISETP.GE.AND P4, PT, R23, R2, PT ;  /* 0x000000021700720c */ /* 0x000fe20003f86270 */
[----:B------:R-:W-:Y:S01]  /*1b40*/  @!P5 IMAD R3, R0, c[0x0][0x194], R13 ;  /* 0x000065000003da24 */ /* 0x000fe200078e020d */
[----:B------:R-:W-:Y:S01]  /*1b50*/  @!P2 LEA.HI.X R27, R30, c[0x0][0x164], R5, 0x1, P1 ;  /* 0x000059001e1baa11 */ /* 0x000fe200008f0c05 */
[----:B------:R-:W-:Y:S01]  /*1b60*/  @!P5 IMAD.WIDE.U32 R24, R0, c[0x0][0x190], R24 ;  /* 0x000064000018da25 */ /* 0x000fe200078e0018 */
[----:B------:R-:W-:Y:S01]  /*1b70*/  @!PT LDS RZ, [RZ] ;  /* 0x00000000fffff984 */ /* 0x000fe20000000800 */
[----:B------:R-:W-:Y:S01]  /*1b80*/  @!PT LDS RZ, [RZ] ;  /* 0x00000000fffff984 */ /* 0x000fe20000000800 */
[----:B------:R-:W-:Y:S01]  /*1b90*/  @!PT LDS RZ, [RZ] ;  /* 0x00000000fffff984 */ /* 0x000fe20000000800 */
[----:B------:R1:W-:Y:S01]  /*1ba0*/  @!P6 LDGSTS.E.BYPASS.LTC128B.128 [R173], [R20.64] ;  /* 0x0000000014adefae */ /* 0x0003e2000b901d4c */
[----:B------:R-:W-:-:S02]  /*1bb0*/  IADD3 R13, R8, 0x40, RZ ;  /* 0x00000040080d7810 */ /* 0x000fc40007ffe0ff */
[----:B------:R-:W-:Y:S01]  /*1bc0*/  @!P5 IMAD.IADD R5, R25, 0x1, R3 ;  /* 0x000000011905d824 */ /* 0x000fe200078e0203 */
[C---:B------:R-:W-:Y:S01]  /*1bd0*/  @!P5 LEA R36, P6, R24.reuse, c[0x0][0x160], 0x1 ;  /* 0x000058001824da11 */ /* 0x040fe200078c08ff */
[----:B------:R2:W-:Y:S01]  /*1be0*/  @!P3 LDGSTS.E.BYPASS.LTC128B.128 [R173+0x800], [R32.64] ;  /* 0x0080000020adbfae */ /* 0x0005e2000b901d4c */
[-C--:B------:R-:W-:Y:S01]  /*1bf0*/  ISETP.GE.AND P3, PT, R17, R2.reuse, PT ;  /* 0x000000021100720c */ /* 0x080fe20003f66270 */
[----:B------:R-:W-:Y:S01]  /*1c00*/  IMAD.MOV.U32 R0, RZ, RZ, c[0x0][0x19c] ;  /* 0x00006700ff007624 */ /* 0x000fe200078e00ff */
[----:B------:R-:W-:Y:S01]  /*1c10*/  @!P5 LEA.HI.X R37, R24, c[0x0][0x164], R5, 0x1, P6 ;  /* 0x000059001825da11 */ /* 0x000fe200030f0c05 */
[----:B------:R3:W-:Y:S01]  /*1c20*/  @!P2 LDGSTS.E.BYPASS.LTC128B.128 [R173+0x1000], [R26.64] ;  /* 0x010000001aadafae */ /* 0x0007e2000b901d4c */
[----:B------:R-:W-:Y:S01]  /*1c30*/  ISETP.GE.AND P6, PT, R8, R2, PT ;  /* 0x000000020800720c */ /* 0x000fe20003fc6270 */
[----:B------:R-:W-:Y:S01]  /*1c40*/  IMAD.SHL.U32 R18, R0, 0x20, RZ ;  /* 0x0000002000127824 */ /* 0x000fe200078e00ff */
[C---:B------:R-:W-:Y:S01]  /*1c50*/  @!P4 LEA R3, P1, R120.reuse, R122, 0x4 ;  /* 0x0000007a7803c211 */ /* 0x040fe200078220ff */
[----:B------:R4:W-:Y:S01]  /*1c60*/  @!P5 LDGSTS.E.BYPASS.LTC128B.128 [R173+0x1800], [R36.64] ;  /* 0x0180000024addfae */ /* 0x0009e2000b901d4c */
[----:B------:R-:W-:Y:S01]  /*1c70*/  ISETP.GE.AND P2, PT, R15, R2, PT ;  /* 0x000000020f00720c */ /* 0x000fe20003f46270 */
[----:B------:R-:W-:Y:S01]  /*1c80*/  IMAD.WIDE.U32 R28, R19, c[0x0][0x1b8], R28 ;  /* 0x00006e00131c7a25 */ /* 0x000fe200078e001c */
[----:B------:R-:W-:-:S02]  /*1c90*/  @!P4 LEA.HI.X R16, R120, R123, R0, 0x4, P1 ;  /* 0x0000007b7810c211 */ /* 0x000fc400008f2400 */
[----:B------:R-:W-:Y:S01]  /*1ca0*/  @!P4 LEA R34, P1, R3, c[0x0][0x168], 0x1 ;  /* 0x00005a000322ca11 */ /* 0x000fe200078208ff */
[----:B------:R-:W-:Y:S02]  /*1cb0*/  IMAD.IADD R29, R29, 0x1, R10 ;  /* 0x000000011d1d7824 */ /* 0x000fe400078e020a */
[----:B------:R-:W-:Y:S01]  /*1cc0*/  IMAD.SHL.U32 R10, R76, 0x40, RZ ;  /* 0x000000404c0a7824 */ /* 0x000fe200078e00ff */
[----:B------:R-:W-:Y:S01]  /*1cd0*/  @!P4 LEA.HI.X R35, R3, c[0x0][0x16c], R16, 0x1, P1 ;  /* 0x00005b000323ca11 */ /* 0x000fe200008f0c10 */
[----:B------:R-:W-:Y:S01]  /*1ce0*/  IMAD.WIDE.U32 R28, R14, c[0x0][0x1a0], R28 ;  /* 0x000068000e1c7a25 */ /* 0x000fe200078e001c */
[----:B------:R-:W-:Y:S02]  /*1cf0*/  @!P6 LEA R24, P5, R122, c[0x0][0x168], 0x1 ;  /* 0x00005a007a18ea11 */ /* 0x000fe400078a08ff */
[----:B------:R-:W-:Y:S01]  /*1d00*/  LOP3.LUT R10, R10, 0x1c0, RZ, 0xc0, !PT ;  /* 0x000001c00a0a7812 */ /* 0x000fe200078ec0ff */
[----:B-1----:R-:W-:Y:S01]  /*1d10*/  IMAD.WIDE.U32 R20, R120, 0x20, RZ ;  /* 0x0000002078147825 */ /* 0x002fe200078e00ff */
[----:B------:R-:W-:-:S02]  /*1d20*/  @!P6 LEA.HI.X R25, R122, c[0x0][0x16c], R123, 0x1, P5 ;  /* 0x00005b007a19ea11 */ /* 0x000fc400028f0c7b */
[----:B------:R-:W-:Y:S01]  /*1d30*/  ISETP.GE.AND P5, PT, R11, R2, PT ;  /* 0x000000020b00720c */ /* 0x000fe20003fa6270 */
[----:B------:R-:W-:Y:S01]  /*1d40*/  IMAD.IADD R133, R128, 0x1, -R133 ;  /* 0x0000000180857824 */ /* 0x000fe200078e0a85 */
[----:B------:R-:W-:Y:S01]  /*1d50*/  @!P3 IADD3 R16, P1, R122, R20, RZ ;  /* 0x000000147a10b210 */ /* 0x000fe20007f3e0ff */
[----:B------:R1:W-:Y:S01]  /*1d60*/  @!P6 LDGSTS.E.BYPASS.LTC128B.128 [R173+0x2000], [R24.64] ;  /* 0x0200000018adefae */ /* 0x0003e2000b901d4c */
[-C--:B------:R-:W-:Y:S02]  /*1d70*/  ISETP.GE.AND P6, PT, R13, R2.reuse, PT ;  /* 0x000000020d00720c */ /* 0x080fe40003fc6270 */
[----:B------:R-:W-:Y:S01]  /*1d80*/  @!P3 IADD3.X R3, R123, R21, R18, P1, !PT ;  /* 0x000000157b03b210 */ /* 0x000fe20000ffe412 */
[----:B------:R-:W-:Y:S01]  /*1d90*/  @!P2 IMAD.WIDE.U32 R20, R120, 0x30, R122 ;  /* 0x000000307814a825 */ /* 0x000fe200078e007a */
[----:B------:R-:W-:Y:S01]  /*1da0*/  @!P3 LEA R30, P1, R16, c[0x0][0x168], 0x1 ;  /* 0x00005a00101eba11 */ /* 0x000fe200078208ff */
[----:B------:R2:W-:Y:S01]  /*1db0*/  @!P4 LDGSTS.E.BYPASS.LTC128B.128 [R173+0x2800], [R34.64] ;  /* 0x0280000022adcfae */ /* 0x0005e2000b901d4c */
[----:B------:R-:W-:-:S02]  /*1dc0*/  ISETP.GE.AND P4, PT, R9, R2, PT ;  /* 0x000000020900720c */ /* 0x000fc40003f86270 */
[----:B------:R-:W-:Y:S01]  /*1dd0*/  @!P3 LEA.HI.X R31, R16, c[0x0][0x16c], R3, 0x1, P1 ;  /* 0x00005b00101fba11 */ /* 0x000fe200008f0c03 */
[----:B------:R-:W-:Y:S01]  /*1de0*/  @!P2 IMAD R3, R0, 0x30, RZ ;  /* 0x000000300003a824 */ /* 0x000fe200078e02ff */
[----:B---3--:R-:W-:Y:S01]  /*1df0*/  @!P2 LEA R26, P1, R20, c[0x0][0x168], 0x1 ;  /* 0x00005a00141aaa11 */ /* 0x008fe200078208ff */
[----:B------:R-:W-:Y:S02]  /*1e00*/  @!P5 IMAD R5, R0, 0x50, RZ ;  /* 0x000000500005d824 */ /* 0x000fe400078e02ff */
[----:B------:R-:W-:Y:S01]  /*1e10*/  @!P2 IMAD.IADD R3, R21, 0x1, R3 ;  /* 0x000000011503a824 */ /* 0x000fe200078e0203 */
[----:B------:R3:W-:Y:S04]  /*1e20*/  @!P3 LDGSTS.E.BYPASS.LTC128B.128 [R173+0x3000], [R30.64] ;  /* 0x030000001eadbfae */ /* 0x0007e8000b901d4c */
[----:B------:R-:W-:-:S02]  /*1e30*/  @!P2 LEA.HI.X R27, R20, c[0x0][0x16c], R3, 0x1, P1 ;  /* 0x00005b00141baa11 */ /* 0x000fc400008f0c03 */
[----:B------:R-:W-:Y:S02]  /*1e40*/  IADD3 R3, R8, 0x70, RZ ;  /* 0x0000007008037810 */ /* 0x000fe40007ffe0ff */
[C---:B------:R-:W-:Y:S01]  /*1e50*/  @!P6 LEA R21, P1, R120.reuse, R122, 0x6 ;  /* 0x0000007a7815e211 */ /* 0x040fe200078230ff */
[----:B------:R4:W-:Y:S01]  /*1e60*/  @!P2 LDGSTS.E.BYPASS.LTC128B.128 [R173+0x3800], [R26.64] ;  /* 0x038000001aadafae */ /* 0x0009e2000b901d4c */
[----:B------:R-:W-:Y:S02]  /*1e70*/  ISETP.GE.AND P3, PT, R3, R2, PT ;  /* 0x000000020300720c */ /* 0x000fe40003f66270 */
[C---:B------:R-:W-:Y:S01]  /*1e80*/  @!P6 LEA.HI.X R16, R120.reuse, R123, R0, 0x6, P1 ;  /* 0x0000007b7810e211 */ /* 0x040fe200008f3400 */
[----:B-1----:R-:W-:Y:S01]  /*1e90*/  @!P5 IMAD.WIDE.U32 R24, R120, 0x50, R122 ;  /* 0x000000507818d825 */ /* 0x002fe200078e007a */
[----:B------:R-:W-:-:S03]  /*1ea0*/  @!P6 LEA R20, P1, R21, c[0x0][0x168], 0x1 ;  /* 0x00005a001514ea11 */ /* 0x000fc600078208ff */
[----:B------:R-:W-:Y:S01]  /*1eb0*/  @!P5 IMAD.IADD R5, R25, 0x1, R5 ;  /* 0x000000011905d824 */ /* 0x000fe200078e0205 */
[----:B------:R-:W-:Y:S02]  /*1ec0*/  @!P6 LEA.HI.X R21, R21, c[0x0][0x16c], R16, 0x1, P1 ;  /* 0x00005b001515ea11 */ /* 0x000fe400008f0c10 */
[----:B------:R-:W-:-:S03]  /*1ed0*/  @!P5 LEA R18, P1, R24, c[0x0][0x168], 0x1 ;  /* 0x00005a001812da11 */ /* 0x000fc600078208ff */
[----:B------:R1:W-:Y:S01]  /*1ee0*/  @!P6 LDGSTS.E.BYPASS.LTC128B.128 [R173+0x4000], [R20.64] ;  /* 0x0400000014adefae */ /* 0x0003e2000b901d4c */
[----:B------:R-:W-:Y:S01]  /*1ef0*/  @!P5 LEA.HI.X R19, R24, c[0x0][0x16c], R5, 0x1, P1 ;  /* 0x00005b001813da11 */ /* 0x000fe200008f0c05 */
[----:B------:R-:W-:Y:S01]  /*1f00*/  @!P4 IMAD R5, R0, 0x60, RZ ;  /* 0x000000600005c824 */ /* 0x000fe200078e02ff */
[-C--:B------:R-:W-:Y:S01]  /*1f10*/  ISETP.GE.AND P6, PT, R15, R2.reuse, PT ;  /* 0x000000020f00720c */ /* 0x080fe20003fc6270 */
[--C-:B---3--:R-:W-:Y:S02]  /*1f20*/  @!P4 IMAD.WIDE.U32 R30, R120, 0x60, R122.reuse ;  /* 0x00000060781ec825 */ /* 0x108fe400078e007a */
[----:B------:R3:W-:Y:S01]  /*1f30*/  @!P5 LDGSTS.E.BYPASS.LTC128B.128 [R173+0x4800], [R18.64] ;  /* 0x0480000012addfae */ /* 0x0007e2000b901d4c */
[----:B------:R-:W-:Y:S01]  /*1f40*/  ISETP.GE.AND P5, PT, R13, R2, PT ;  /* 0x000000020d00720c */ /* 0x000fe20003fa6270 */
[----:B------:R-:W-:Y:S01]  /*1f50*/  @!P3 IMAD R0, R0, 0x70, RZ ;  /* 0x000000700000b824 */ /* 0x000fe200078e02ff */
[----:B--2---:R-:W-:Y:S01]  /*1f60*/  @!P4 LEA R32, P2, R30, c[0x0][0x168], 0x1 ;  /* 0x00005a001e20ca11 */ /* 0x004fe200078408ff */
[----:B------:R-:W-:Y:S01]  /*1f70*/  @!P3 IMAD.WIDE.U32 R24, R120, 0x70, R122 ;  /* 0x000000707818b825 */ /* 0x000fe200078e007a */
[----:B------:R-:W-:-:S02]  /*1f80*/  LOP3.LUT R13, R168, 0xfffffff0, RZ, 0xc0, !PT ;  /* 0xfffffff0a80d7812 */ /* 0x000fc400078ec0ff */
[----:B------:R-:W-:Y:S01]  /*1f90*/  SHF.R.S32.HI R168, RZ, 0x4, R168 ;  /* 0x00000004ffa87819 */ /* 0x000fe200000114a8 */
[----:B------:R-:W-:Y:S01]  /*1fa0*/  @!P4 IMAD.IADD R5, R31, 0x1, R5 ;  /* 0x000000011f05c824 */ /* 0x000fe200078e0205 */
[----:B------:R-:W-:Y:S01]  /*1fb0*/  @!P3 LEA R22, P1, R24, c[0x0][0x168], 0x1 ;  /* 0x00005a001816ba11 */ /* 0x000fe200078208ff */
[----:B------:R-:W-:Y:S02]  /*1fc0*/  @!P3 IMAD.IADD R0, R25, 0x1, R0 ;  /* 0x000000011900b824 */ /* 0x000fe400078e0200 */
[----:B------:R-:W-:Y:S01]  /*1fd0*/  IMAD.IADD R174, R128, 0x1, -R13 ;  /* 0x0000000180ae7824 */ /* 0x000fe200078e0a0d */
[----:B------:R-:W-:Y:S01]  /*1fe0*/  @!P4 LEA.HI.X R33, R30, c[0x0][0x16c], R5, 0x1, P2 ;  /* 0x00005b001e21ca11 */ /* 0x000fe200010f0c05 */
[----:B------:R-:W-:Y:S01]  /*1ff0*/  IMAD R5, R12, c[0x0][0x1a0], RZ ;  /* 0x000068000c057a24 */ /* 0x000fe200078e02ff */
[-C--:B------:R-:W-:Y:S02]  /*2000*/  ISETP.GE.AND P2, PT, R23, R2.reuse, PT ;  /* 0x000000021700720c */ /* 0x080fe40003f46270 */
[----:B------:R-:W-:Y:S01]  /*2010*/  @!P3 LEA.HI.X R23, R24, c[0x0][0x16c], R0, 0x1, P1 ;  /* 0x00005b001817ba11 */ /* 0x000fe200008f0c00 */
[----:B------:R2:W-:Y:S01]  /*2020*/  @!P4 LDGSTS.E.BYPASS.LTC128B.128 [R173+0x5000], [R32.64] ;  /* 0x0500000020adcfae */ /* 0x0005e2000b901d4c */
[----:B------:R-:W-:Y:S01]  /*2030*/  IMAD R171, R14, c[0x0][0x1a4], R5 ;  /* 0x000069000eab7a24 */ /* 0x000fe200078e0205 */
[-C--:B------:R-:W-:Y:S01]  /*2040*/  ISETP.GE.AND P4, PT, R8, R2.reuse, PT ;  /* 0x000000020800720c */ /* 0x080fe20003f86270 */
[----:B------:R-:W-:Y:S01]  /*2050*/  IMAD.MOV.U32 R5, RZ, RZ, 0x20 ;  /* 0x00000020ff057424 */ /* 0x000fe200078e00ff */
[----:B------:R1:W-:Y:S01]  /*2060*/  @!P3 LDGSTS.E.BYPASS.LTC128B.128 [R173+0x5800], [R22.64] ;  /* 0x0580000016adbfae */ /* 0x0003e2000b901d4c */
[----:B------:R-:W-:Y:S01]  /*2070*/  ISETP.GE.AND P1, PT, R17, R2, PT ;  /* 0x000000021100720c */ /* 0x000fe20003f26270 */
[----:B------:R-:W-:Y:S01]  /*2080*/  IMAD.IADD R171, R29, 0x1, R171 ;  /* 0x000000011dab7824 */ /* 0x000fe200078e02ab */
[----:B------:R-:W-:Y:S01]  /*2090*/  LEA R170, P3, R28, c[0x0][0x170], 0x1 ;  /* 0x00005c001caa7a11 */ /* 0x000fe200078608ff */
[----:B------:R-:W0:Y:S01]  /*20a0*/  LDGDEPBAR ;  /* 0x00000000000079af */ /* 0x000e220000000000 */
[----:B---3--:R-:W-:Y:S01]  /*20b0*/  IMAD.WIDE.U32 R18, R5, c[0x0][0x1a0], RZ ;  /* 0x0000680005127a25 */ /* 0x008fe200078e00ff */
[----:B------:R-:W-:-:S02]  /*20c0*/  SHF.R.S32.HI R13, RZ, 0x1f, R174 ;  /* 0x0000001fff0d7819 */ /* 0x000fc400000114ae */
[----:B------:R-:W-:Y:S01]  /*20d0*/  LEA.HI.X R171, R28, c[0x0][0x174], R171, 0x1, P3 ;  /* 0x00005d001cab7a11 */ /* 0x000fe200018f0cab */
[----:B------:R-:W-:Y:S01]  /*20e0*/  IMAD R0, R5, c[0x0][0x1a4], RZ ;  /* 0x0000690005007a24 */ /* 0x000fe200078e02ff */
[----:B------:R-:W-:Y:S02]  /*20f0*/  @!P2 IADD3 R14, P3, R170, R18, RZ ;  /* 0x00000012aa0ea210 */ /* 0x000fe40007f7e0ff */
[----:B------:R-:W-:Y:S02]  /*2100*/  LEA.HI R12, R168, R168, RZ, 0x1 ;  /* 0x000000a8a80c7211 */ /* 0x000fe400078f08ff */
[----:B------:R-:W-:Y:S01]  /*2110*/  @!P2 IADD3.X R15, R171, R19, R0, P3, !PT ;  /* 0x00000013ab0fa210 */ /* 0x000fe20001ffe400 */
[----:B------:R-:W-:Y:S01]  /*2120*/  @!P1 IMAD.MOV.U32 R0, RZ, RZ, c[0x0][0x1a4] ;  /* 0x00006900ff009624 */ /* 0x000fe200078e00ff */
[----:B------:R-:W-:Y:S01]  /*2130*/  ISETP.GE.AND P3, PT, R9, R2, PT ;  /* 0x000000020900720c */ /* 0x000fe20003f66270 */
[----:B------:R-:W-:Y:S01]  /*2140*/  IMAD.SHL.U32 R9, R8, 0x8, RZ ;  /* 0x0000000808097824 */ /* 0x000fe200078e00ff */
[----:B------:R-:W-:-:S02]  /*2150*/  LEA.HI R8, R13, R174, RZ, 0x3 ;  /* 0x000000ae0d087211 */ /* 0x000fc400078f18ff */
[----:B------:R-:W-:Y:S01]  /*2160*/  LOP3.LUT R165, R12, 0xfffffffe, RZ, 0xc0, !PT ;  /* 0xfffffffe0ca57812 */ /* 0x000fe200078ec0ff */
[----:B------:R-:W-:Y:S01]  /*2170*/  @!P5 IMAD.MOV.U32 R12, RZ, RZ, c[0x0][0x1a4] ;  /* 0x00006900ff0cd624 */ /* 0x000fe200078e00ff */
[C---:B------:R-:W-:Y:S01]  /*2180*/  LOP3.LUT R13, R8.reuse, 0xfffffff8, RZ, 0xc0, !PT ;  /* 0xfffffff8080d7812 */ /* 0x040fe200078ec0ff */
[----:B------:R-:W-:Y:S01]  /*2190*/  IMAD.SHL.U32 R129, R8, 0x40, RZ ;  /* 0x0000004008817824 */ /* 0x000fe200078e00ff */
[----:B------:R-:W-:Y:S01]  /*21a0*/  LOP3.LUT R9, R10, 0x8, R9, 0xf8, !PT ;  /* 0x000000080a097812 */ /* 0x000fe200078ef809 */
[----:B------:R-:W-:Y:S02]  /*21b0*/  IMAD.IADD R165, R168, 0x1, -R165 ;  /* 0x00000001a8a57824 */ /* 0x000fe400078e0aa5 */
[----:B-1----:R-:W-:Y:S01]  /*21c0*/  @!P6 IMAD.MOV.U32 R22, RZ, RZ, c[0x0][0x1a0] ;  /* 0x00006800ff16e624 */ /* 0x002fe200078e00ff */
[----:B------:R-:W-:-:S04]  /*21d0*/  DEPBAR.LE SB0, 0x0 ;  /* 0x000080000000791a */ /* 0x000fc80000000000 */
[----:B------:R-:W-:Y:S01]  /*21e0*/  BAR.SYNC.DEFER_BLOCKING 0x0 ;  /* 0x0000000000007b1d */ /* 0x000fe20000010000 */
[----:B------:R-:W-:Y:S01]  /*21f0*/  @!P6 IMAD.WIDE.U32 R22, R22, 0x60, R170 ;  /* 0x000000601616e825 */ /* 0x000fe200078e00aa */
[----:B------:R-:W-:-:S04]  /*2200*/  LOP3.LUT R129, R129, 0xfffffe00, RZ, 0xc0, !PT ;  /* 0xfffffe0081817812 */ /* 0x000fc800078ec0ff */
        /* <DEDUP_REMOVED lines=15> */
[----:B------:R-:W-:Y:S01]  /*2300*/  IMAD.IADD R0, R174, 0x1, -R13 ;  /* 0x00000001ae007824 */ /* 0x000fe200078e0a0d */
[----:B------:R-:W-:Y:S01]  /*2310*/  ISETP.GE.AND P2, PT, R3, R2, PT ;  /* 0x000000020300720c */ /* 0x000fe20003f46270 */
[----:B------:R-:W-:Y:S02]  /*2320*/  @!P5 IMAD.MOV.U32 R3, RZ, RZ, c[0x0][0x1a0] ;  /* 0x00006800ff03d624 */ /* 0x000fe400078e00ff */
[----:B------:R-:W-:Y:S01]  /*2330*/  @!PT LDS RZ, [RZ] ;  /* 0x00000000fffff984 */ /* 0x000fe20000000800 */
[----:B------:R-:W-:Y:S01]  /*2340*/  @!PT LDS RZ, [RZ] ;  /* 0x00000000fffff984 */ /* 0x000fe20000000800 */
[----:B------:R-:W-:Y:S01]  /*2350*/  @!PT LDS RZ, [RZ] ;  /* 0x00000000fffff984 */ /* 0x000fe20000000800 */
[----:B------:R1:W-:Y:S01]  /*2360*/  @!P1 LDGSTS.E.BYPASS.LTC128B.128 [R173+0x7000], [R16.64] ;  /* 0x0700000010ad9fae */ /* 0x0003e2000b901d4c */
[----:B------:R-:W-:Y:S02]  /*2370*/  @!P4 IMAD.MOV.U32 R18, RZ, RZ, c[0x0][0x1a0] ;  /* 0x00006800ff12c624 */ /* 0x000fe400078e00ff */
[----:B------:R-:W-:Y:S01]  /*2380*/  @!P4 IMAD.MOV.U32 R13, RZ, RZ, c[0x0][0x1a4] ;  /* 0x00006900ff0dc624 */ /* 0x000fe200078e00ff */
[----:B------:R-:W-:Y:S01]  /*2390*/  @P6 STS.128 [R173+0x7800], RZ ;  /* 0x007800ffad006388 */ /* 0x000fe20000000c00 */
[----:B------:R-:W-:-:S04]  /*23a0*/  @!P4 IMAD.WIDE.U32 R18, R18, 0xa0, R170 ;  /* 0x000000a01212c825 */ /* 0x000fc800078e00aa */
[----:B------:R-:W-:Y:S01]  /*23b0*/  @!P4 IMAD R13, R13, 0xa0, RZ ;  /* 0x000000a00d0dc824 */ /* 0x000fe200078e02ff */
[----:B---3--:R-:W-:Y:S01]  /*23c0*/  SHF.R.U32.HI R14, RZ, 0x3, R10 ;  /* 0x00000003ff0e7819 */ /* 0x008fe2000001160a */
[----:B------:R-:W-:-:S03]  /*23d0*/  IMAD.SHL.U32 R10, R0, 0x40, RZ ;  /* 0x00000040000a7824 */ /* 0x000fc600078e00ff */
[----:B------:R-:W-:Y:S01]  /*23e0*/  LOP3.LUT R14, R9, R14, RZ, 0x3c, !PT ;  /* 0x0000000e090e7212 */ /* 0x000fe200078e3cff */
[----:B------:R-:W-:Y:S01]  /*23f0*/  IMAD.SHL.U32 R9, R165, 0x8, RZ ;  /* 0x00000008a5097824 */ /* 0x000fe200078e00ff */
[----:B------:R-:W-:-:S03]  /*2400*/  LOP3.LUT R10, R10, 0x1c0, RZ, 0xc0, !PT ;  /* 0x000001c00a0a7812 */ /* 0x000fc600078ec0ff */
[----:B------:R-:W-:Y:S01]  /*2410*/  IMAD R165, R165, 0x200, R14 ;  /* 0x00000200a5a57824 */ /* 0x000fe200078e020e */
[----:B------:R-:W-:Y:S01]  /*2420*/  LOP3.LUT R9, R10, 0x8, R9, 0xf8, !PT ;  /* 0x000000080a097812 */ /* 0x000fe200078ef809 */
[----:B------:R-:W-:Y:S01]  /*2430*/  @!P6 IMAD.MOV.U32 R14, RZ, RZ, c[0x0][0x1a4] ;  /* 0x00006900ff0ee624 */ /* 0x000fe200078e00ff */
[----:B------:R-:W-:Y:S01]  /*2440*/  SHF.R.U32.HI R2, RZ, 0x3, R10 ;  /* 0x00000003ff027819 */ /* 0x000fe2000001160a */
[----:B-1----:R-:W-:Y:S01]  /*2450*/  @!P3 IMAD.MOV.U32 R16, RZ, RZ, c[0x0][0x1a0] ;  /* 0x00006800ff10b624 */ /* 0x002fe200078e00ff */
[----:B------:R-:W-:Y:S01]  /*2460*/  @!P5 LEA R10, P1, R3, R170, 0x7 ;  /* 0x000000aa030ad211 */ /* 0x000fe200078238ff */
[----:B------:R-:W-:Y:S01]  /*2470*/  @!P6 IMAD R14, R14, 0x60, RZ ;  /* 0x000000600e0ee824 */ /* 0x000fe200078e02ff */
[----:B------:R-:W-:Y:S01]  /*2480*/  LOP3.LUT R2, R9, R2, RZ, 0x3c, !PT ;  /* 0x0000000209027212 */ /* 0x000fe200078e3cff */
[----:B------:R-:W-:Y:S01]  /*2490*/  @!P2 IMAD.MOV.U32 R9, RZ, RZ, c[0x0][0x1a0] ;  /* 0x00006800ff09a624 */ /* 0x000fe200078e00ff */
[----:B------:R-:W-:Y:S01]  /*24a0*/  @!P5 LEA.HI.X R11, R3, R171, R12, 0x7, P1 ;  /* 0x000000ab030bd211 */ /* 0x000fe200008f3c0c */
[----:B------:R-:W-:-:S02]  /*24b0*/  @!P2 IMAD.MOV.U32 R3, RZ, RZ, c[0x0][0x1a4] ;  /* 0x00006900ff03a624 */ /* 0x000fc400078e00ff */
[----:B------:R-:W-:-:S04]  /*24c0*/  @!P2 IMAD.WIDE.U32 R20, R9, 0xe0, R170 ;  /* 0x000000e00914a825 */ /* 0x000fc800078e00aa */
[----:B------:R-:W-:Y:S02]  /*24d0*/  @!P2 IMAD R3, R3, 0xe0, RZ ;  /* 0x000000e00303a824 */ /* 0x000fe400078e02ff */
[----:B------:R-:W-:Y:S02]  /*24e0*/  @!P3 IMAD.MOV.U32 R12, RZ, RZ, c[0x0][0x1a4] ;  /* 0x00006900ff0cb624 */ /* 0x000fe400078e00ff */
[----:B------:R-:W-:Y:S02]  /*24f0*/  @!P6 IMAD.IADD R15, R23, 0x1, R14 ;  /* 0x00000001170fe824 */ /* 0x000fe400078e020e */
[----:B------:R-:W-:Y:S02]  /*2500*/  @!P6 IMAD.MOV.U32 R14, RZ, RZ, R22 ;  /* 0x000000ffff0ee224 */ /* 0x000fe400078e0016 */
[----:B--2---:R-:W-:Y:S02]  /*2510*/  @!P2 IMAD.IADD R33, R21, 0x1, R3 ;  /* 0x000000011521a824 */ /* 0x004fe400078e0203 */
[----:B------:R-:W-:Y:S01]  /*2520*/  @!P3 IMAD.WIDE.U32 R16, R16, 0xc0, R170 ;  /* 0x000000c01010b825 */ /* 0x000fe200078e00aa */
[----:B------:R-:W-:Y:S01]  /*2530*/  @!PT LDS RZ, [RZ] ;  /* 0x00000000fffff984 */ /* 0x000fe20000000800 */
[----:B------:R-:W-:Y:S01]  /*2540*/  @!PT LDS RZ, [RZ] ;  /* 0x00000000fffff984 */ /* 0x000fe20000000800 */
[----:B------:R-:W-:Y:S01]  /*2550*/  @!PT LDS RZ, [RZ] ;  /* 0x00000000fffff984 */ /* 0x000fe20000000800 */
[----:B------:R1:W-:Y:S03]  /*2560*/  @!P6 LDGSTS.E.BYPASS.LTC128B.128 [R173+0x7800], [R14.64] ;  /* 0x078000000eadefae */ /* 0x0003e6000b901d4c */
[----:B------:R-:W-:Y:S01]  /*2570*/  @!P3 IMAD R12, R12, 0xc0, RZ ;  /* 0x000000c00c0cb824 */ /* 0x000fe200078e02ff */
[----:B------:R-:W-:Y:S01]  /*2580*/  @P5 STS.128 [R173+0x8000], RZ ;  /* 0x008000ffad005388 */ /* 0x000fe20000000c00 */
[----:B------:R-:W-:-:S02]  /*2590*/  IMAD R3, R130, 0x400, R129 ;  /* 0x0000040082037824 */ /* 0x000fc400078e0281 */
[----:B------:R-:W-:Y:S01]  /*25a0*/  @!P4 IMAD.IADD R23, R19, 0x1, R13 ;  /* 0x000000011317c824 */ /* 0x000fe200078e020d */
[----:B------:R-:W-:Y:S01]  /*25b0*/  @!PT LDS RZ, [RZ] ;  /* 0x00000000fffff984 */ /* 0x000fe20000000800 */
[----:B------:R-:W-:Y:S01]  /*25c0*/  @!PT LDS RZ, [RZ] ;  /* 0x00000000fffff984 */ /* 0x000fe20000000800 */
[----:B------:R-:W-:Y:S01]  /*25d0*/  @!PT LDS RZ, [RZ] ;  /* 0x00000000fffff984 */ /* 0x000fe20000000800 */
[----:B------:R2:W-:Y:S01]  /*25e0*/  @!P5 LDGSTS.E.BYPASS.LTC128B.128 [R173+0x8000], [R10.64] ;  /* 0x080000000aaddfae */ /* 0x0005e2000b901d4c */
[----:B------:R-:W-:Y:S02]  /*25f0*/  @!P4 IMAD.MOV.U32 R22, RZ, RZ, R18 ;  /* 0x000000ffff16c224 */ /* 0x000fe400078e0012 */
[----:B------:R-:W-:Y:S01]  /*2600*/  @!P3 IMAD.IADD R13, R17, 0x1, R12 ;  /* 0x00000001110db824 */ /* 0x000fe200078e020c */
[----:B------:R-:W-:Y:S01]  /*2610*/  @P4 STS.128 [R173+0x8800], RZ ;  /* 0x008800ffad004388 */ /* 0x000fe20000000c00 */
[----:B------:R-:W-:Y:S02]  /*2620*/  IMAD.IADD R166, R2, 0x1, R3 ;  /* 0x0000000102a67824 */ /* 0x000fe400078e0203 */
[----:B------:R-:W-:Y:S01]  /*2630*/  @!P3 IMAD.MOV.U32 R12, RZ, RZ, R16 ;  /* 0x000000ffff0cb224 */ /* 0x000fe200078e0010 */
[----:B------:R-:W-:Y:S01]  /*2640*/  @!PT LDS RZ, [RZ] ;  /* 0x00000000fffff984 */ /* 0x000fe20000000800 */
[----:B------:R-:W-:Y:S01]  /*2650*/  @!PT LDS RZ, [RZ] ;  /* 0x00000000fffff984 */ /* 0x000fe20000000800 */
[----:B------:R-:W-:Y:S01]  /*2660*/  @!PT LDS RZ, [RZ] ;  /* 0x00000000fffff984 */ /* 0x000fe20000000800 */
[----:B------:R3:W-:Y:S01]  /*2670*/  @!P4 LDGSTS.E.BYPASS.LTC128B.128 [R173+0x8800], [R22.64] ;  /* 0x0880000016adcfae */ /* 0x0007e2000b901d4c */
[----:B------:R-:W-:-:S02]  /*2680*/  @!P2 IMAD.MOV.U32 R32, RZ, RZ, R20 ;  /* 0x000000ffff20a224 */ /* 0x000fc400078e0014 */
[----:B------:R-:W-:Y:S01]  /*2690*/  IMAD.SHL.U32 R165, R165, 0x2, RZ ;  /* 0x00000002a5a57824 */ /* 0x000fe200078e00ff */
[----:B------:R-:W-:Y:S01]  /*26a0*/  @P3 STS.128 [R173+0x9000], RZ ;  /* 0x009000ffad003388 */ /* 0x000fe20000000c00 */
[----:B------:R-:W-:-:S03]  /*26b0*/  IMAD.SHL.U32 R166, R166, 0x2, RZ ;  /* 0x00000002a6a67824 */ /* 0x000fc600078e00ff */
        /* <DEDUP_REMOVED lines=13> */
[----:B----4-:R-:W-:Y:S02]  /*2790*/  LDSM.16.M88.4 R36, [R166] ;  /* 0x00000000a624783b */ /* 0x010fe40000000200 */
[----:B------:R-:W-:-:S02]  /*27a0*/  SEL R5, R5, 0xffffffe0, !P2 ;  /* 0xffffffe005057807 */ /* 0x000fc40005000000 */
[----:B------:R-:W4:Y:S01]  /*27b0*/  LDSM.16.M88.4 R24, [R165+0x2000] ;  /* 0x00200000a518783b */ /* 0x000f220000000200 */
[C---:B------:R-:W-:Y:S02]  /*27c0*/  SEL R3, R0.reuse, 0xfffffff0, !P1 ;  /* 0xfffffff000037807 */ /* 0x040fe40004800000 */
[----:B------:R-:W-:Y:S01]  /*27d0*/  SEL R0, R0, 0xfffffff0, !P3 ;  /* 0xfffffff000007807 */ /* 0x000fe20005800000 */
[----:B------:R-:W3:Y:S01]  /*27e0*/  LDSM.16.M88.4 R68, [R165+0x5800] ;  /* 0x00580000a544783b */ /* 0x000ee20000000200 */
[----:B------:R-:W-:Y:S01]  /*27f0*/  LOP3.LUT P1, RZ, R76, 0x4, RZ, 0xc0, !PT ;  /* 0x000000044cff7812 */ /* 0x000fe2000782c0ff */
[--C-:B------:R-:W-:Y:S01]  /*2800*/  IMAD R164, R3, 0x2, R166.reuse ;  /* 0x0000000203a47824 */ /* 0x100fe200078e02a6 */
[----:B------:R-:W-:Y:S01]  /*2810*/  ISETP.GT.AND P2, PT, R172, R169, PT ;  /* 0x000000a9ac00720c */ /* 0x000fe20003f44270 */
[----:B------:R-:W3:Y:S01]  /*2820*/  LDSM.16.M88.4 R16, [R165+0x2800] ;  /* 0x00280000a510783b */ /* 0x000ee20000000200 */
[----:B------:R-:W-:Y:S02]  /*2830*/  IMAD R159, R0, 0x2, R165 ;  /* 0x00000002009f7824 */ /* 0x000fe400078e02a5 */
[----:B------:R-:W-:Y:S01]  /*2840*/  IMAD R163, R5, 0x2, R166 ;  /* 0x0000000205a37824 */ /* 0x000fe200078e02a6 */
[----:B------:R-:W-:Y:S03]  /*2850*/  LDSM.16.M88.4 R72, [R164] ;  /* 0x00000000a448783b */ /* 0x000fe60000000200 */
[----:B------:R-:W-:Y:S01]  /*2860*/  IMAD R161, R3, 0x2, R163 ;  /* 0x0000000203a17824 */ /* 0x000fe200078e02a3 */
[----:B------:R-:W3:Y:S04]  /*2870*/  LDSM.16.M88.4 R64, [R159+0x2000] ;  /* 0x002000009f40783b */ /* 0x000ee80000000200 */
[----:B--2---:R-:W2:Y:S04]  /*2880*/  LDSM.16.M88.4 R8, [R165+0x3000] ;  /* 0x00300000a508783b */ /* 0x004ea80000000200 */
[----:B------:R-:W2:Y:S04]  /*2890*/  LDSM.16.M88.4 R84, [R165+0x3800] ;  /* 0x00380000a554783b */ /* 0x000ea80000000200 */
[----:B------:R-:W2:Y:S04]  /*28a0*/  LDSM.16.M88.4 R60, [R165+0x4000] ;  /* 0x00400000a53c783b */ /* 0x000ea80000000200 */
[----:B------:R-:W2:Y:S04]  /*28b0*/  LDSM.16.M88.4 R52, [R165+0x4800] ;  /* 0x00480000a534783b */ /* 0x000ea80000000200 */
[----:B------:R-:W2:Y:S01]  /*28c0*/  LDSM.16.M88.4 R44, [R165+0x5000] ;  /* 0x00500000a52c783b */ /* 0x000ea20000000200 */
[C---:B----4-:R-:W-:Y:S03]  /*28d0*/  HMMA.16816.F32 R28, R36.reuse, R24, RZ ;  /* 0x00000018241c723c */ /* 0x050fe600000018ff */
[----:B-1----:R-:W1:Y:S04]  /*28e0*/  LDSM.16.M88.4 R32, [R159+0x2800] ;  /* 0x002800009f20783b */ /* 0x002e680000000200 */
[----:B------:R-:W4:Y:S01]  /*28f0*/  LDSM.16.M88.4 R92, [R159+0x3800] ;  /* 0x003800009f5c783b */ /* 0x000f220000000200 */
[C---:B------:R-:W-:Y:S03]  /*2900*/  HMMA.16816.F32 R24, R36.reuse, R26, RZ ;  /* 0x0000001a2418723c */ /* 0x040fe600000018ff */
[----:B------:R-:W-:Y:S04]  /*2910*/  LDSM.16.M88.4 R76, [R163] ;  /* 0x00000000a34c783b */ /* 0x000fe80000000200 */
[----:B------:R-:W-:Y:S01]  /*2920*/  LDSM.16.M88.4 R112, [R159+0x3000] ;  /* 0x003000009f70783b */ /* 0x000fe20000000200 */
[C---:B---3--:R-:W-:Y:S03]  /*2930*/  HMMA.16816.F32 R40, R36.reuse, R68, RZ ;  /* 0x000000442428723c */ /* 0x048fe600000018ff */
[----:B------:R-:W-:Y:S04]  /*2940*/  LDSM.16.M88.4 R108, [R159+0x4000] ;  /* 0x004000009f6c783b */ /* 0x000fe80000000200 */
[----:B------:R-:W-:Y:S01]  /*2950*/  LDSM.16.M88.4 R104, [R159+0x4800] ;  /* 0x004800009f68783b */ /* 0x000fe20000000200 */
[----:B------:R-:W-:Y:S01]  /*2960*/  IADD3 R68, R165, 0x2000, RZ ;  /* 0x00002000a5447810 */ /* 0x000fe20007ffe0ff */
[----:B------:R-:W-:Y:S02]  /*2970*/  HMMA.16816.F32 R20, R36, R16, RZ ;  /* 0x000000102414723c */ /* 0x000fe400000018ff */
[----:B------:R-:W-:Y:S01]  /*2980*/  LDSM.16.M88.4 R100, [R159+0x5000] ;  /* 0x005000009f64783b */ /* 0x000fe20000000200 */
[----:B------:R-:W-:-:S03]  /*2990*/  @P1 IADD3 R162, R68, -0x40, RZ ;  /* 0xffffffc044a21810 */ /* 0x000fc60007ffe0ff */
[----:B------:R-:W-:Y:S01]  /*29a0*/  LDSM.16.M88.4 R96, [R159+0x5800] ;  /* 0x005800009f60783b */ /* 0x000fe20000000200 */
[----:B------:R-:W-:Y:S01]  /*29b0*/  @!P2 LEA R178, P1, R122, c[0x0][0x168], 0x1 ;  /* 0x00005a007ab2aa11 */ /* 0x000fe200078208ff */
[----:B------:R-:W-:Y:S02]  /*29c0*/  HMMA.16816.F32 R16, R36, R18, RZ ;  /* 0x000000122410723c */ /* 0x000fe400000018ff */
[----:B------:R-:W-:Y:S01]  /*29d0*/  LDSM.16.M88.4 R124, [R162+0x2000] ;  /* 0x00200000a27c783b */ /* 0x000fe20000000200 */
[----:B------:R-:W-:Y:S01]  /*29e0*/  IMAD R148, R0, 0x2, R162 ;  /* 0x0000000200947824 */ /* 0x000fe200078e02a2 */
[----:B------:R-:W-:Y:S02]  /*29f0*/  SHF.R.S32.HI R0, RZ, 0x1f, R133 ;  /* 0x0000001fff007819 */ /* 0x000fe40000011485 */
[----:B------:R-:W0:Y:S01]  /*2a00*/  LDGDEPBAR ;  /* 0x00000000000079af */ /* 0x000e220000000000 */
[----:B------:R-:W-:Y:S01]  /*2a10*/  @!P2 LEA.HI.X R179, R122, c[0x0][0x16c], R123, 0x1, P1 ;  /* 0x00005b007ab3aa11 */ /* 0x000fe200008f0c7b */
[----:B------:R-:W-:Y:S02]  /*2a20*/  HMMA.16816.F32 R28, R72, R64, R28 ;  /* 0x00000040481c723c */ /* 0x000fe4000000181c */
[----:B------:R-:W-:Y:S01]  /*2a30*/  LDSM.16.M88.4 R116, [R148] ;  /* 0x000000009474783b */ /* 0x000fe20000000200 */
[----:B------:R-:W-:-:S02]  /*2a40*/  LEA.HI R0, R0, R133, RZ, 0x2 ;  /* 0x0000008500007211 */ /* 0x000fc400078f10ff */
[C---:B------:R-:W-:Y:S02]  /*2a50*/  IADD3 R155, R162.reuse, 0x800, RZ ;  /* 0x00000800a29b7810 */ /* 0x040fe40007ffe0ff */
[----:B------:R-:W-:Y:S01]  /*2a60*/  SHF.R.S32.HI R180, RZ, 0x2, R0 ;  /* 0x00000002ffb47819 */ /* 0x000fe20000011400 */
[----:B------:R-:W-:Y:S01]  /*2a70*/  HMMA.16816.F32 R24, R72, R66, R24 ;  /* 0x000000424818723c */ /* 0x000fe20000001818 */
[----:B------:R-:W3:Y:S01]  /*2a80*/  LDSM.16.M88.4 R64, [R162+0x800] ;  /* 0x00080000a240783b */ /* 0x000ee20000000200 */
[C---:B------:R-:W-:Y:S02]  /*2a90*/  IADD3 R154, R162.reuse, 0x1000, RZ ;  /* 0x00001000a29a7810 */ /* 0x040fe40007ffe0ff */
[C---:B------:R-:W-:Y:S02]  /*2aa0*/  IADD3 R153, R162.reuse, 0x1800, RZ ;  /* 0x00001800a2997810 */ /* 0x040fe40007ffe0ff */
[C---:B------:R-:W-:Y:S02]  /*2ab0*/  IADD3 R152, R162.reuse, 0x2000, RZ ;  /* 0x00002000a2987810 */ /* 0x040fe40007ffe0ff */
[----:B--2---:R-:W-:Y:S01]  /*2ac0*/  HMMA.16816.F32 R12, R36, R8, RZ ;  /* 0x00000008240c723c */ /* 0x004fe200000018ff */
[----:B------:R-:W-:-:S02]  /*2ad0*/  IADD3 R151, R162, 0x2800, RZ ;  /* 0x00002800a2977810 */ /* 0x000fc40007ffe0ff */
[C---:B------:R-:W-:Y:S02]  /*2ae0*/  IADD3 R150, R162.reuse, 0x3000, RZ ;  /* 0x00003000a2967810 */ /* 0x040fe40007ffe0ff */
[----:B------:R-:W-:-:S03]  /*2af0*/  IADD3 R149, R162, 0x3800, RZ ;  /* 0x00003800a2957810 */ /* 0x000fc60007ffe0ff */
        /* <DEDUP_REMOVED lines=10> */
[----:B------:R-:W2:Y:S07]  /*2ba0*/  LDSM.16.M88.4 R68, [R162] ;  /* 0x00000000a244783b */ /* 0x000eae0000000200 */
[C---:B-1----:R-:W-:Y:S08]  /*2bb0*/  HMMA.16816.F32 R20, R72.reuse, R32, R20 ;  /* 0x000000204814723c */ /* 0x042ff00000001814 */
[C---:B------:R-:W-:Y:S01]  /*2bc0*/  HMMA.16816.F32 R16, R72.reuse, R34, R16 ;  /* 0x000000224810723c */ /* 0x040fe20000001810 */
[----:B------:R-:W1:Y:S07]  /*2bd0*/  LDSM.16.M88.4 R32, [R162+0x1000] ;  /* 0x00100000a220783b */ /* 0x000e6e0000000200 */
[C---:B----4-:R-:W-:Y:S08]  /*2be0*/  HMMA.16816.F32 R88, R72.reuse, R92, R88 ;  /* 0x0000005c4858723c */ /* 0x050ff00000001858 */
[----:B------:R-:W-:Y:S01]  /*2bf0*/  HMMA.16816.F32 R84, R72, R94, R84 ;  /* 0x0000005e4854723c */ /* 0x000fe20000001854 */
[----:B------:R-:W4:Y:S07]  /*2c00*/  LDSM.16.M88.4 R92, [R162+0x1800] ;  /* 0x00180000a25c783b */ /* 0x000f2e0000000200 */
[C---:B---3--:R-:W-:Y:S08]  /*2c10*/  HMMA.16816.F32 R20, R76.reuse, R64, R20 ;  /* 0x000000404c14723c */ /* 0x048ff00000001814 */
[----:B------:R-:W-:Y:S01]  /*2c20*/  HMMA.16816.F32 R16, R76, R66, R16 ;  /* 0x000000424c10723c */ /* 0x000fe20000001810 */
        /* <DEDUP_REMOVED lines=15> */
[----:B------:R-:W3:Y:S04]  /*2d20*/  LDSM.16.M88.4 R72, [R162+0x2800] ;  /* 0x00280000a248783b */ /* 0x000ee80000000200 */
[----:B------:R-:W-:Y:S03]  /*2d30*/  LDSM.16.M88.4 R96, [R148+0x2800] ;  /* 0x002800009460783b */ /* 0x000fe60000000200 */
[C---:B--2---:R-:W-:Y:S08]  /*2d40*/  HMMA.16816.F32 R28, R76.reuse, R68, R28 ;  /* 0x000000444c1c723c */ /* 0x044ff0000000181c */
[C---:B------:R-:W-:Y:S01]  /*2d50*/  HMMA.16816.F32 R24, R76.reuse, R70, R24 ;  /* 0x000000464c18723c */ /* 0x040fe20000001818 */
[----:B------:R-:W2:Y:S07]  /*2d60*/  LDSM.16.M88.4 R68, [R162+0x3000] ;  /* 0x00300000a244783b */ /* 0x000eae0000000200 */
[C---:B-1----:R-:W-:Y:S08]  /*2d70*/  HMMA.16816.F32 R12, R76.reuse, R32, R12 ;  /* 0x000000204c0c723c */ /* 0x042ff0000000180c */
[C---:B------:R-:W-:Y:S01]  /*2d80*/  HMMA.16816.F32 R8, R76.reuse, R34, R8 ;  /* 0x000000224c08723c */ /* 0x040fe20000001808 */
[----:B------:R-:W1:Y:S07]  /*2d90*/  LDSM.16.M88.4 R32, [R161] ;  /* 0x00000000a120783b */ /* 0x000e6e0000000200 */
        /* <DEDUP_REMOVED lines=8> */
[C---:B------:R-:W-:Y:S07]  /*2e20*/  HMMA.16816.F32 R60, R76.reuse, R126, R60 ;  /* 0x0000007e4c3c723c */ /* 0x040fee000000183c */
[----:B------:R-:W-:Y:S01]  /*2e30*/  IMAD.SHL.U32 R126, R128, 0x2, RZ ;  /* 0x00000002807e7824 */ /* 0x000fe200078e00ff */
[----:B------:R-:W-:Y:S04]  /*2e40*/  HMMA.16816.F32 R56, R76, R72, R56 ;  /* 0x000000484c38723c */ /* 0x000fe80000001838 */
[----:B------:R-:W-:-:S04]  /*2e50*/  LOP3.LUT R126, R126, 0x6, RZ, 0xc0, !PT ;  /* 0x000000067e7e7812 */ /* 0x000fc800078ec0ff */
[C---:B------:R-:W-:Y:S08]  /*2e60*/  HMMA.16816.F32 R52, R76.reuse, R74, R52 ;  /* 0x0000004a4c34723c */ /* 0x040ff00000001834 */
[C---:B--2---:R-:W-:Y:S07]  /*2e70*/  HMMA.16816.F32 R48, R76.reuse, R68, R48 ;  /* 0x000000444c30723c */ /* 0x044fee0000001830 */
[----:B------:R-:W-:Y:S01]  /*2e80*/  IMAD R69, R130, 0x10, R132 ;  /* 0x0000001082457824 */ /* 0x000fe200078e0284 */
[----:B------:R-:W-:Y:S04]  /*2e90*/  HMMA.16816.F32 R44, R76, R70, R44 ;  /* 0x000000464c2c723c */ /* 0x000fe8000000182c */
[----:B------:R-:W-:-:S04]  /*2ea0*/  IADD3 R69, R69, 0x1, R180 ;  /* 0x0000000145457810 */ /* 0x000fc80007ffe0b4 */
[----:B------:R-:W-:Y:S01]  /*2eb0*/  IADD3 R131, R4, R69, -R131 ;  /* 0x0000004504837210 */ /* 0x000fe20007ffe883 */
[----:B-1----:R-:W-:Y:S03]  /*2ec0*/  HMMA.16816.F32 R28, R32, R116, R28 ;  /* 0x00000074201c723c */ /* 0x002fe6000000181c */
[----:B------:R-:W-:-:S04]  /*2ed0*/  IADD3 R131, R131, c[0x0][0x2e8], RZ ;  /* 0x0000ba0083837a10 */ /* 0x000fc80007ffe0ff */
[C---:B------:R-:W-:Y:S01]  /*2ee0*/  IMNMX R125, R131.reuse, R4, PT ;  /* 0x00000004837d7217 */ /* 0x040fe20003800200 */
        /* <DEDUP_REMOVED lines=13> */
[C---:B---3--:R-:W-:Y:S08]  /*2fc0*/  HMMA.16816.F32 R40, R32.reuse, R64, R40 ;  /* 0x000000402028723c */ /* 0x048ff00000001828 */
[----:B------:R-:W-:Y:S07]  /*2fd0*/  HMMA.16816.F32 R36, R32, R66, R36 ;  /* 0x000000422024723c */ /* 0x000fee0000001824 */
[----:B------:R-:W-:-:S04]  /*2fe0*/  IADD3 R33, R131, 0x8, RZ ;  /* 0x0000000883217810 */ /* 0x000fc80007ffe0ff */
[----:B------:R-:W-:Y:S02]  /*2ff0*/  IMNMX R124, R33, R4, PT ;  /* 0x00000004217c7217 */ /* 0x000fe40003800200 */
[----:B------:R-:W-:Y:S01]  /*3000*/  LOP3.LUT R4, R2, R129, RZ, 0xfc, !PT ;  /* 0x0000008102047212 */ /* 0x000fe200078efcff */
[----:B------:R-:W-:Y:S06]  /*3010*/  BAR.SYNC.DEFER_BLOCKING 0x0 ;  /* 0x0000000000007b1d */ /* 0x000fec0000010000 */
[----:B------:R-:W-:Y:S05]  /*3020*/  @!P2 BRA `(.L_x_6998) ;  /* 0x000005c00000a947 */ /* 0x000fea0003800000 */
        /* <DEDUP_REMOVED lines=57> */
.L_x_6999:
[----:B------:R-:W-:-:S04]  /*33c0*/  LEA R34, -R120, RZ, 0x7 ;  /* 0x000000ff78227211 */ /* 0x000fc800078e39ff */
[----:B------:R-:W-:Y:S02]  /*33d0*/  SHF.R.S32.HI R0, RZ, 0x1f, R34 ;  /* 0x0000001fff007819 */ /* 0x000fe40000011422 */
.L_x_7000:
[----:B------:R-:W-:Y:S01]  /*33e0*/  IADD3 R122, P1, R34, R122, RZ ;  /* 0x0000007a227a7210 */ /* 0x000fe20007f3e0ff */
[----:B------:R-:W-:Y:S02]  /*33f0*/  IMAD.MOV.U32 R35, RZ, RZ, 0x5 ;  /* 0x00000005ff237424 */ /* 0x000fe400078e00ff */
[----:B------:R-:W-:Y:S01]  /*3400*/  IMAD.SHL.U32 R33, R120, 0x20, RZ ;  /* 0x0000002078217824 */ /* 0x000fe200078e00ff */
        /* <DEDUP_REMOVED lines=30> */
.L_x_6998:
[----:B------:R-:W-:Y:S02]  /*35f0*/  IMAD.IADD R7, R7, 0x1, R126 ;  /* 0x0000000107077824 */ /* 0x000fe400078e027e */
[----:B------:R-:W-:-:S03]  /*3600*/  IMAD.SHL.U32 R160, R4, 0x2, RZ ;  /* 0x0000000204a07824 */ /* 0x000fc600078e00ff */
[----:B------:R-:W-:Y:S01]  /*3610*/  IADD3 R0, R7, 0x1, RZ ;  /* 0x0000000107007810 */ /* 0x000fe20007ffe0ff */
[--C-:B------:R-:W-:Y:S01]  /*3620*/  IMAD R158, R3, 0x2, R160.reuse ;  /* 0x00000002039e7824 */ /* 0x100fe200078e02a0 */
[----:B------:R-:W-:Y:S01]  /*3630*/  IADD3 R2, R7, 0x8, RZ ;  /* 0x0000000807027810 */ /* 0x000fe20007ffe0ff */
[----:B------:R-:W-:Y:S01]  /*3640*/  IMAD R157, R5, 0x2, R160 ;  /* 0x00000002059d7824 */ /* 0x000fe200078e02a0 */
[CC--:B------:R-:W-:Y:S02]  /*3650*/  ISETP.GE.AND P2, PT, R0.reuse, R125.reuse, PT ;  /* 0x0000007d0000720c */ /* 0x0c0fe40003f46270 */
[----:B------:R-:W-:Y:S01]  /*3660*/  ISETP.GE.AND P6, PT, R0, R124, PT ;  /* 0x0000007c0000720c */ /* 0x000fe20003fc6270 */
[----:B------:R-:W-:Y:S01]  /*3670*/  IMAD R156, R3, 0x2, R157 ;  /* 0x00000002039c7824 */ /* 0x000fe200078e029d */
[----:B------:R-:W-:Y:S02]  /*3680*/  IADD3 R0, R7, 0x9, RZ ;  /* 0x0000000907007810 */ /* 0x000fe40007ffe0ff */
[----:B------:R-:W-:-:S02]  /*3690*/  ISETP.GE.AND P4, PT, R2, R125, PT ;  /* 0x0000007d0200720c */ /* 0x000fc40003f86270 */
[-C--:B------:R-:W-:Y:S02]  /*36a0*/  ISETP.GE.AND P1, PT, R2, R124.reuse, PT ;  /* 0x0000007c0200720c */ /* 0x080fe40003f26270 */
[----:B------:R-:W-:Y:S02]  /*36b0*/  IADD3 R2, R7, 0x10, RZ ;  /* 0x0000001007027810 */ /* 0x000fe40007ffe0ff */
[C---:B------:R-:W-:Y:S02]  /*36c0*/  ISETP.GE.AND P3, PT, R0.reuse, R125, PT ;  /* 0x0000007d0000720c */ /* 0x040fe40003f66270 */
[----:B------:R-:W-:Y:S02]  /*36d0*/  ISETP.GE.AND P5, PT, R0, R124, PT ;  /* 0x0000007c0000720c */ /* 0x000fe40003fa6270 */
[----:B-1----:R-:W-:Y:S02]  /*36e0*/  FSEL R70, R29, -INF , !P2 ;  /* 0xff8000001d467808 */ /* 0x002fe40005000000 */
[----:B------:R-:W-:-:S02]  /*36f0*/  FSEL R0, R24, -INF , !P4 ;  /* 0xff80000018007808 */ /* 0x000fc40006000000 */
[C---:B------:R-:W-:Y:S02]  /*3700*/  ISETP.GE.AND P2, PT, R2.reuse, R125, PT ;  /* 0x0000007d0200720c */ /* 0x040fe40003f46270 */
[----:B------:R-:W-:Y:S02]  /*3710*/  ISETP.GE.AND P4, PT, R2, R124, PT ;  /* 0x0000007c0200720c */ /* 0x000fe40003f86270 */
[C---:B------:R-:W-:Y:S02]  /*3720*/  IADD3 R2, R7.reuse, 0x18, RZ ;  /* 0x0000001807027810 */ /* 0x040fe40007ffe0ff */
[C---:B------:R-:W-:Y:S02]  /*3730*/  IADD3 R32, R7.reuse, 0x11, RZ ;  /* 0x0000001107207810 */ /* 0x040fe40007ffe0ff */
[----:B------:R-:W-:Y:S02]  /*3740*/  IADD3 R24, R7, 0x19, RZ ;  /* 0x0000001907187810 */ /* 0x000fe40007ffe0ff */
[----:B------:R-:W-:-:S02]  /*3750*/  FSEL R72, R27, -INF , !P5 ;  /* 0xff8000001b487808 */ /* 0x000fc40006800000 */
[----:B------:R-:W-:Y:S02]  /*3760*/  FSEL R94, R20, -INF , !P2 ;  /* 0xff800000145e7808 */ /* 0x000fe40005000000 */
[----:B------:R-:W-:Y:S02]  /*3770*/  FSEL R68, R25, -INF , !P3 ;  /* 0xff80000019447808 */ /* 0x000fe40005800000 */
[C---:B------:R-:W-:Y:S02]  /*3780*/  ISETP.GE.AND P5, PT, R2.reuse, R125, PT ;  /* 0x0000007d0200720c */ /* 0x040fe40003fa6270 */
[-C--:B------:R-:W-:Y:S02]  /*3790*/  ISETP.GE.AND P2, PT, R2, R124.reuse, PT ;  /* 0x0000007c0200720c */ /* 0x080fe40003f46270 */
[----:B------:R-:W-:Y:S02]  /*37a0*/  FSEL R22, R22, -INF , !P4 ;  /* 0xff80000016167808 */ /* 0x000fe40006000000 */
[----:B------:R-:W-:-:S02]  /*37b0*/  ISETP.GE.AND P3, PT, R32, R124, PT ;  /* 0x0000007c2000720c */ /* 0x000fc40003f66270 */
[----:B------:R-:W-:Y:S02]  /*37c0*/  IADD3 R2, R7, 0x20, RZ ;  /* 0x0000002007027810 */ /* 0x000fe40007ffe0ff */
[----:B------:R-:W-:Y:S02]  /*37d0*/  ISETP.GE.AND P4, PT, R24, R125, PT ;  /* 0x0000007d1800720c */ /* 0x000fe40003f86270 */
[----:B------:R-:W-:Y:S02]  /*37e0*/  FSEL R78, R16, -INF , !P5 ;  /* 0xff800000104e7808 */ /* 0x000fe40006800000 */
[----:B------:R-:W-:Y:S02]  /*37f0*/  FSEL R20, R23, -INF , !P3 ;  /* 0xff80000017147808 */ /* 0x000fe40005800000 */
[----:B------:R-:W-:Y:S02]  /*3800*/  ISETP.GE.AND P5, PT, R2, R124, PT ;  /* 0x0000007c0200720c */ /* 0x000fe40003fa6270 */
[----:B------:R-:W-:-:S02]  /*3810*/  FSEL R16, R17, -INF , !P4 ;  /* 0xff80000011107808 */ /* 0x000fc40006000000 */
[-C--:B------:R-:W-:Y:S02]  /*3820*/  ISETP.GE.AND P3, PT, R2, R125.reuse, PT ;  /* 0x0000007d0200720c */ /* 0x080fe40003f66270 */
[----:B------:R-:W-:Y:S02]  /*3830*/  IADD3 R17, R7, 0x29, RZ ;  /* 0x0000002907117810 */ /* 0x000fe40007ffe0ff */
[----:B------:R-:W-:Y:S02]  /*3840*/  FSEL R74, R26, -INF , !P1 ;  /* 0xff8000001a4a7808 */ /* 0x000fe40004800000 */
[----:B------:R-:W-:Y:S02]  /*3850*/  ISETP.GE.AND P1, PT, R32, R125, PT ;  /* 0x0000007d2000720c */ /* 0x000fe40003f26270 */
[----:B------:R-:W-:Y:S02]  /*3860*/  FSEL R198, R14, -INF , !P5 ;  /* 0xff8000000ec67808 */ /* 0x000fe40006800000 */
[----:B------:R-:W-:-:S02]  /*3870*/  FSEL R102, R12, -INF , !P3 ;  /* 0xff8000000c667808 */ /* 0x000fc40005800000 */
[----:B------:R-:W-:Y:S02]  /*3880*/  ISETP.GE.AND P5, PT, R17, R125, PT ;  /* 0x0000007d1100720c */ /* 0x000fe40003fa6270 */
[----:B------:R-:W-:Y:S02]  /*3890*/  IADD3 R12, R7, 0x31, RZ ;  /* 0x00000031070c7810 */ /* 0x000fe40007ffe0ff */
[----:B------:R-:W-:Y:S02]  /*38a0*/  FSEL R92, R21, -INF , !P1 ;  /* 0xff800000155c7808 */ /* 0x000fe40004800000 */
[----:B------:R-:W-:Y:S02]  /*38b0*/  IADD3 R21, R7, 0x21, RZ ;  /* 0x0000002107157810 */ /* 0x000fe40007ffe0ff */
[----:B------:R-:W-:Y:S02]  /*38c0*/  FSEL R204, R9, -INF , !P5 ;  /* 0xff80000009cc7808 */ /* 0x000fe40006800000 */
        /* <DEDUP_REMOVED lines=8> */
[-C--:B------:R-:W-:Y:S02]  /*3950*/  ISETP.GE.AND P4, PT, R21, R124.reuse, PT ;  /* 0x0000007c1500720c */ /* 0x080fe40003f86270 */
[C---:B------:R-:W-:Y:S02]  /*3960*/  ISETP.GE.AND P1, PT, R2.reuse, R125, PT ;  /* 0x0000007d0200720c */ /* 0x040fe40003f26270 */
[----:B------:R-:W-:Y:S02]  /*3970*/  ISETP.GE.AND P3, PT, R2, R124, PT ;  /* 0x0000007c0200720c */ /* 0x000fe40003f66270 */
[----:B------:R-:W-:Y:S02]  /*3980*/  IADD3 R2, R7, 0x30, RZ ;  /* 0x0000003007027810 */ /* 0x000fe40007ffe0ff */
[----:B------:R-:W-:-:S02]  /*3990*/  FSEL R200, R13, -INF , !P2 ;  /* 0xff8000000dc87808 */ /* 0x000fc40005000000 */
[-C--:B------:R-:W-:Y:S02]  /*39a0*/  ISETP.GE.AND P2, PT, R17, R124.reuse, PT ;  /* 0x0000007c1100720c */ /* 0x080fe40003f46270 */
[----:B------:R-:W-:Y:S02]  /*39b0*/  FSEL R9, R28, -INF , !P5 ;  /* 0xff8000001c097808 */ /* 0x000fe40006800000 */
[----:B------:R-:W-:Y:S02]  /*39c0*/  FSEL R104, R15, -INF , !P4 ;  /* 0xff8000000f687808 */ /* 0x000fe40006000000 */
[----:B------:R-:W-:Y:S02]  /*39d0*/  FSEL R202, R8, -INF , !P1 ;  /* 0xff80000008ca7808 */ /* 0x000fe40004800000 */
[C---:B------:R-:W-:Y:S02]  /*39e0*/  ISETP.GE.AND P4, PT, R2.reuse, R125, PT ;  /* 0x0000007d0200720c */ /* 0x040fe40003f86270 */
[----:B------:R-:W-:-:S02]  /*39f0*/  ISETP.GE.AND P1, PT, R2, R124, PT ;  /* 0x0000007c0200720c */ /* 0x000fc40003f26270 */
[----:B------:R-:W-:Y:S02]  /*3a00*/  IADD3 R2, R7, 0x38, RZ ;  /* 0x0000003807027810 */ /* 0x000fe40007ffe0ff */
[----:B------:R-:W-:Y:S02]  /*3a10*/  FSEL R130, R11, -INF , !P2 ;  /* 0xff8000000b827808 */ /* 0x000fe40005000000 */
[----:B------:R-:W-:Y:S02]  /*3a20*/  FSEL R108, R10, -INF , !P3 ;  /* 0xff8000000a6c7808 */ /* 0x000fe40005800000 */
[----:B------:R-:W-:Y:S02]  /*3a30*/  FMNMX.FTZ R11, R9, R70, !PT ;  /* 0x00000046090b7209 */ /* 0x000fe40007810000 */
[----:B------:R-:W-:Y:S02]  /*3a40*/  ISETP.GE.AND P3, PT, R12, R125, PT ;  /* 0x0000007d0c00720c */ /* 0x000fe40003f66270 */
[----:B------:R-:W-:-:S02]  /*3a50*/  IADD3 R8, R7, 0x39, RZ ;  /* 0x0000003907087810 */ /* 0x000fc40007ffe0ff */
[----:B------:R-:W-:Y:S02]  /*3a60*/  FSEL R116, R88, -INF , !P4 ;  /* 0xff80000058747808 */ /* 0x000fe40006000000 */
[C---:B------:R-:W-:Y:S02]  /*3a70*/  ISETP.GE.AND P2, PT, R2.reuse, R125, PT ;  /* 0x0000007d0200720c */ /* 0x040fe40003f46270 */
[----:B------:R-:W-:Y:S02]  /*3a80*/  ISETP.GE.AND P4, PT, R2, R124, PT ;  /* 0x0000007c0200720c */ /* 0x000fe40003f86270 */
[----:B------:R-:W-:Y:S02]  /*3a90*/  IADD3 R2, R7, 0x41, RZ ;  /* 0x0000004107027810 */ /* 0x000fe40007ffe0ff */
[----:B------:R-:W-:Y:S02]  /*3aa0*/  FMNMX.FTZ R11, R0, R11, !PT ;  /* 0x0000000b000b7209 */ /* 0x000fe40007810000 */
[----:B------:R-:W-:-:S02]  /*3ab0*/  FSEL R190, R90, -INF , !P1 ;  /* 0xff8000005abe7808 */ /* 0x000fc40004800000 */
[----:B------:R-:W-:Y:S02]  /*3ac0*/  FSEL R192, R89, -INF , !P3 ;  /* 0xff80000059c07808 */ /* 0x000fe40005800000 */
[C---:B------:R-:W-:Y:S01]  /*3ad0*/  ISETP.GE.AND P1, PT, R8.reuse, R125, PT ;  /* 0x0000007d0800720c */ /* 0x040fe20003f26270 */
[----:B------:R-:W-:Y:S01]  /*3ae0*/  LDSM.16.MT88.4 R88, [R157+0x6000] ;  /* 0x006000009d58783b */ /* 0x000fe20000004200 */
[-C--:B------:R-:W-:Y:S02]  /*3af0*/  ISETP.GE.AND P3, PT, R8, R124.reuse, PT ;  /* 0x0000007c0800720c */ /* 0x080fe40003f66270 */
[----:B------:R-:W-:Y:S02]  /*3b00*/  IADD3 R8, R7, 0x40, RZ ;  /* 0x0000004007087810 */ /* 0x000fe40007ffe0ff */
[----:B------:R-:W-:Y:S02]  /*3b10*/  ISETP.GE.AND P5, PT, R2, R124, PT ;  /* 0x0000007c0200720c */ /* 0x000fe40003fa6270 */
[----:B------:R-:W-:-:S02]  /*3b20*/  FMNMX.FTZ R11, R68, R11, !PT ;  /* 0x0000000b440b7209 */ /* 0x000fc40007810000 */
[----:B------:R-:W-:Y:S02]  /*3b30*/  FSEL R194, R84, -INF , !P2 ;  /* 0xff80000054c27808 */ /* 0x000fe40005000000 */
[----:B------:R-:W-:Y:S02]  /*3b40*/  FSEL R136, R86, -INF , !P4 ;  /* 0xff80000056887808 */ /* 0x000fe40006000000 */
[C---:B------:R-:W-:Y:S02]  /*3b50*/  ISETP.GE.AND P2, PT, R8.reuse, R125, PT ;  /* 0x0000007d0800720c */ /* 0x040fe40003f46270 */
[----:B------:R-:W-:Y:S02]  /*3b60*/  ISETP.GE.AND P4, PT, R8, R124, PT ;  /* 0x0000007c0800720c */ /* 0x000fe40003f86270 */
[----:B------:R-:W-:Y:S02]  /*3b70*/  IADD3 R8, R7, 0x48, RZ ;  /* 0x0000004807087810 */ /* 0x000fe40007ffe0ff */
[----:B------:R-:W-:-:S02]  /*3b80*/  FMNMX.FTZ R11, R94, R11, !PT ;  /* 0x0000000b5e0b7209 */ /* 0x000fc40007810000 */
[----:B------:R-:W-:Y:S02]  /*3b90*/  FSEL R142, R83, -INF , !P5 ;  /* 0xff800000538e7808 */ /* 0x000fe40006800000 */
[-C--:B------:R-:W-:Y:S02]  /*3ba0*/  ISETP.GE.AND P5, PT, R7, R124.reuse, PT ;  /* 0x0000007c0700720c */ /* 0x080fe40003fa6270 */
[----:B------:R-:W-:Y:S02]  /*3bb0*/  FSEL R182, R87, -INF , !P3 ;  /* 0xff80000057b67808 */ /* 0x000fe40005800000 */
[----:B------:R-:W-:Y:S02]  /*3bc0*/  FSEL R144, R80, -INF , !P2 ;  /* 0xff80000050907808 */ /* 0x000fe40005000000 */
[C---:B------:R-:W-:Y:S02]  /*3bd0*/  ISETP.GE.AND P3, PT, R8.reuse, R125, PT ;  /* 0x0000007d0800720c */ /* 0x040fe40003f66270 */
[----:B------:R-:W-:-:S02]  /*3be0*/  ISETP.GE.AND P2, PT, R8, R124, PT ;  /* 0x0000007c0800720c */ /* 0x000fc40003f46270 */
[----:B------:R-:W-:Y:S02]  /*3bf0*/  FMNMX.FTZ R11, R92, R11, !PT ;  /* 0x0000000b5c0b7209 */ /* 0x000fe40007810000 */
[----:B------:R-:W-:Y:S02]  /*3c00*/  FSEL R8, R31, -INF , !P6 ;  /* 0xff8000001f087808 */ /* 0x000fe40007000000 */
        /* <DEDUP_REMOVED lines=20> */
[----:B------:R-:W-:Y:S02]  /*3d50*/  FMNMX.FTZ R15, R108, R15, !PT ;  /* 0x0000000f6c0f7209 */ /* 0x000fe40007810000 */
        /* <DEDUP_REMOVED lines=20> */
[----:B------:R-:W-:Y:S02]  /*3ea0*/  FSEL R188, R61, -INF , !P4 ;  /* 0xff8000003dbc7808 */ /* 0x000fe40006000000 */
        /* <DEDUP_REMOVED lines=87> */
[----:B------:R-:W-:Y:S02]  /*4420*/  ISETP.GT.AND P4, PT, R172, R169, PT ;  /* 0x000000a9ac00720c */ /* 0x000fe40003f84270 */
        /* <DEDUP_REMOVED lines=15> */
[----:B------:R-:W-:Y:S01]  /*4520*/  LDSM.16.MT88.4 R68, [R160+0x6000] ;  /* 0x00600000a044783b */ /* 0x000fe20000004200 */
        /* <DEDUP_REMOVED lines=8> */
[--C-:B------:R-:W-:Y:S01]  /*45b0*/  FFMA.FTZ R31, R78, c[0x0][0x23c], -R43.reuse ;  /* 0x00008f004e1f7a23 */ /* 0x100fe2000001082b */
[----:B------:R-:W-:Y:S01]  /*45c0*/  LDSM.16.MT88.4 R12, [R157+0x6800] ;  /* 0x006800009d0c783b */ /* 0x000fe20000004200 */
[--C-:B------:R-:W-:Y:S01]  /*45d0*/  FFMA.FTZ R106, R102, c[0x0][0x23c], -R43.reuse ;  /* 0x00008f00666a7a23 */ /* 0x100fe2000001082b */
[----:B------:R-:W-:Y:S01]  /*45e0*/  FSEL R7, R7, RZ, P1 ;  /* 0x000000ff07077208 */ /* 0x000fe20000800000 */
[----:B------:R-:W-:-:S02]  /*45f0*/  FFMA.FTZ R51, R200, c[0x0][0x23c], -R43 ;  /* 0x00008f00c8337a23 */ /* 0x000fc4000001082b */
[----:B------:R-:W-:Y:S01]  /*4600*/  FFMA.FTZ R102, R202, c[0x0][0x23c], -R43 ;  /* 0x00008f00ca667a23 */ /* 0x000fe2000001082b */
[----:B------:R-:W1:Y:S01]  /*4610*/  MUFU.EX2 R39, R39 ;  /* 0x0000002700277308 */ /* 0x000e620000000800 */
[--C-:B------:R-:W-:Y:S02]  /*4620*/  FFMA.FTZ R58, R74, c[0x0][0x23c], -R7.reuse ;  /* 0x00008f004a3a7a23 */ /* 0x100fe40000010807 */
[--C-:B------:R-:W-:Y:S02]  /*4630*/  FFMA.FTZ R33, R72, c[0x0][0x23c], -R7.reuse ;  /* 0x00008f0048217a23 */ /* 0x100fe40000010807 */
[----:B------:R-:W2:Y:S01]  /*4640*/  LDSM.16.MT88.4 R72, [R158+0x6000] ;  /* 0x006000009e48783b */ /* 0x000ea20000004200 */
[--C-:B------:R-:W-:Y:S02]  /*4650*/  FFMA.FTZ R60, R10, c[0x0][0x23c], -R7.reuse ;  /* 0x00008f000a3c7a23 */ /* 0x100fe40000010807 */
[--C-:B------:R-:W-:Y:S01]  /*4660*/  FFMA.FTZ R45, R8, c[0x0][0x23c], -R7.reuse ;  /* 0x00008f00082d7a23 */ /* 0x100fe20000010807 */
[----:B------:R-:W3:Y:S01]  /*4670*/  MUFU.EX2 R35, R35 ;  /* 0x0000002300237308 */ /* 0x000ee20000000800 */
[----:B------:R-:W4:Y:S01]  /*4680*/  LDSM.16.MT88.4 R8, [R156+0x6000] ;  /* 0x006000009c08783b */ /* 0x000f220000004200 */
[----:B------:R-:W-:-:S02]  /*4690*/  FFMA.FTZ R38, R22, c[0x0][0x23c], -R7 ;  /* 0x00008f0016267a23 */ /* 0x000fc40000010807 */
[--C-:B------:R-:W-:Y:S02]  /*46a0*/  FFMA.FTZ R5, R20, c[0x0][0x23c], -R7.reuse ;  /* 0x00008f0014057a23 */ /* 0x100fe40000010807 */
[--C-:B------:R-:W-:Y:S01]  /*46b0*/  FFMA.FTZ R32, R32, c[0x0][0x23c], -R7.reuse ;  /* 0x00008f0020207a23 */ /* 0x100fe20000010807 */
[----:B-1----:R-:W-:Y:S01]  /*46c0*/  F2FP.PACK_AB R84, R39, R52 ;  /* 0x000000342754723e */ /* 0x002fe200000000ff */
[----:B------:R-:W-:Y:S01]  /*46d0*/  MUFU.EX2 R60, R60 ;  /* 0x0000003c003c7308 */ /* 0x000fe20000000800 */
[----:B------:R-:W-:Y:S01]  /*46e0*/  FFMA.FTZ R3, R76, c[0x0][0x23c], -R7 ;  /* 0x00008f004c037a23 */ /* 0x000fe20000010807 */
[----:B------:R-:W1:Y:S01]  /*46f0*/  LDSM.16.MT88.4 R20, [R160+0x6800] ;  /* 0x00680000a014783b */ /* 0x000e620000004200 */
[----:B------:R-:W-:Y:S02]  /*4700*/  FFMA.FTZ R47, R204, c[0x0][0x23c], -R43 ;  /* 0x00008f00cc2f7a23 */ /* 0x000fe4000001082b */
[--C-:B------:R-:W-:Y:S02]  /*4710*/  FFMA.FTZ R49, R198, c[0x0][0x23c], -R7.reuse ;  /* 0x00008f00c6317a23 */ /* 0x100fe40000010807 */
[--C-:B------:R-:W-:Y:S01]  /*4720*/  FFMA.FTZ R104, R104, c[0x0][0x23c], -R7.reuse ;  /* 0x00008f0068687a23 */ /* 0x100fe20000010807 */
[----:B------:R-:W5:Y:S01]  /*4730*/  MUFU.EX2 R45, R45 ;  /* 0x0000002d002d7308 */ /* 0x000f620000000800 */
[----:B---3--:R-:W-:Y:S01]  /*4740*/  F2FP.PACK_AB R86, R35, R50 ;  /* 0x000000322356723e */ /* 0x008fe200000000ff */
        /* <DEDUP_REMOVED lines=8> */
[----:B------:R-:W3:Y:S01]  /*47d0*/  MUFU.EX2 R33, R33 ;  /* 0x0000002100217308 */ /* 0x000ee20000000800 */
[----:B-----5:R-:W-:Y:S01]  /*47e0*/  F2FP.PACK_AB R85, R45, R60 ;  /* 0x0000003c2d55723e */ /* 0x020fe200000000ff */
        /* <DEDUP_REMOVED lines=8> */
[----:B---3--:R-:W-:Y:S01]  /*4870*/  F2FP.PACK_AB R87, R33, R58 ;  /* 0x0000003a2157723e */ /* 0x008fe200000000ff */
[----:B------:R-:W3:Y:S01]  /*4880*/  MUFU.EX2 R29, R29 ;  /* 0x0000001d001d7308 */ /* 0x000ee20000000800 */
[----:B------:R-:W-:-:S02]  /*4890*/  FFMA.FTZ R67, R146, c[0x0][0x23c], -R7 ;  /* 0x00008f0092437a23 */ /* 0x000fc40000010807 */
[--C-:B------:R-:W-:Y:S02]  /*48a0*/  FFMA.FTZ R142, R142, c[0x0][0x23c], -R7.reuse ;  /* 0x00008f008e8e7a23 */ /* 0x100fe40000010807 */
[--C-:B------:R-:W-:Y:S01]  /*48b0*/  FFMA.FTZ R140, R140, c[0x0][0x23c], -R7.reuse ;  /* 0x00008f008c8c7a23 */ /* 0x100fe20000010807 */
[C---:B--2---:R-:W-:Y:S01]  /*48c0*/  HMMA.16816.F32 R92, R84.reuse, R72, RZ ;  /* 0x00000048545c723c */ /* 0x044fe200000018ff */
[----:B------:R-:W-:Y:S01]  /*48d0*/  FFMA.FTZ R101, R138, c[0x0][0x23c], -R7 ;  /* 0x00008f008a657a23 */ /* 0x000fe20000010807 */
[----:B------:R-:W-:Y:S01]  /*48e0*/  MUFU.EX2 R31, R31 ;  /* 0x0000001f001f7308 */ /* 0x000fe20000000800 */
[----:B------:R-:W-:Y:S02]  /*48f0*/  FFMA.FTZ R105, R118, c[0x0][0x23c], -R43 ;  /* 0x00008f0076697a23 */ /* 0x000fe4000001082b */
        /* <DEDUP_REMOVED lines=28> */
[--C-:B------:R-:W-:Y:S01]  /*4ac0*/  FFMA.FTZ R42, R42, c[0x0][0x23c], -R7.reuse ;  /* 0x00008f002a2a7a23 */ /* 0x100fe20000010807 */
[----:B------:R-:W5:Y:S01]  /*4ad0*/  MUFU.EX2 R3, R3 ;  /* 0x0000000300037308 */ /* 0x000f620000000800 */
[----:B------:R-:W-:-:S05]  /*4ae0*/  FFMA.FTZ R30, R30, c[0x0][0x23c], -R7 ;  /* 0x00008f001e1e7a23 */ /* 0x000fca0000010807 */
[C---:B----4-:R-:W-:Y:S02]  /*4af0*/  HMMA.16816.F32 R80, R84.reuse, R8, RZ ;  /* 0x000000085450723c */ /* 0x050fe400000018ff */
[----:B------:R-:W-:Y:S05]  /*4b00*/  MUFU.EX2 R106, R106 ;  /* 0x0000006a006a7308 */ /* 0x000fea0000000800 */
[----:B---3--:R-:W-:Y:S01]  /*4b10*/  F2FP.PACK_AB R8, R29, R36 ;  /* 0x000000241d08723e */ /* 0x008fe200000000ff */
[----:B------:R-:W-:Y:S01]  /*4b20*/  HMMA.16816.F32 R84, R84, R10, RZ ;  /* 0x0000000a5454723c */ /* 0x000fe200000018ff */
[----:B--2---:R-:W-:Y:S01]  /*4b30*/  F2FP.PACK_AB R9, R5, R38 ;  /* 0x000000260509723e */ /* 0x004fe200000000ff */
[----:B------:R-:W-:Y:S01]  /*4b40*/  MUFU.EX2 R51, R51 ;  /* 0x0000003300337308 */ /* 0x000fe20000000800 */
[----:B------:R-:W-:-:S04]  /*4b50*/  FADD.FTZ R38, R38, R33 ;  /* 0x0000002126267221 */ /* 0x000fc80000010000 */
[----:B------:R-:W-:Y:S01]  /*4b60*/  F2FP.PACK_AB R10, R4, R31 ;  /* 0x0000001f040a723e */ /* 0x000fe200000000ff */
[----:B------:R-:W-:Y:S01]  /*4b70*/  FADD.FTZ R5, R5, R38 ;  /* 0x0000002605057221 */ /* 0x000fe20000010000 */
[----:B-----5:R-:W-:Y:S01]  /*4b80*/  F2FP.PACK_AB R11, R3, R32 ;  /* 0x00000020030b723e */ /* 0x020fe200000000ff */
[----:B------:R-:W-:Y:S02]  /*4b90*/  MUFU.EX2 R102, R102 ;  /* 0x0000006600667308 */ /* 0x000fe40000000800 */
[----:B------:R-:W-:-:S04]  /*4ba0*/  FADD.FTZ R32, R32, R5 ;  /* 0x0000000520207221 */ /* 0x000fc80000010000 */
[C---:B------:R-:W-:Y:S01]  /*4bb0*/  HMMA.16816.F32 R92, R8.reuse, R16, R92 ;  /* 0x00000010085c723c */ /* 0x040fe2000000185c */
[----:B------:R-:W-:Y:S01]  /*4bc0*/  FADD.FTZ R32, R3, R32 ;  /* 0x0000002003207221 */ /* 0x000fe20000010000 */
[----:B------:R-:W-:Y:S06]  /*4bd0*/  MUFU.EX2 R47, R47 ;  /* 0x0000002f002f7308 */ /* 0x000fec0000000800 */
[C---:B------:R-:W-:Y:S01]  /*4be0*/  HMMA.16816.F32 R72, R8.reuse, R18, R72 ;  /* 0x000000120848723c */ /* 0x040fe20000001848 */
[----:B------:R-:W2:Y:S01]  /*4bf0*/  LDSM.16.MT88.4 R16, [R156+0x6800] ;  /* 0x006800009c10783b */ /* 0x000ea20000004200 */
[----:B------:R-:W3:Y:S06]  /*4c00*/  MUFU.EX2 R49, R49 ;  /* 0x0000003100317308 */ /* 0x000eec0000000800 */
[C---:B-1----:R-:W-:Y:S02]  /*4c10*/  HMMA.16816.F32 R96, R8.reuse, R20, R96 ;  /* 0x000000140860723c */ /* 0x042fe40000001860 */
[----:B------:R-:W1:Y:S06]  /*4c20*/  MUFU.EX2 R104, R104 ;  /* 0x0000006800687308 */ /* 0x000e6c0000000800 */
[----:B------:R-:W-:Y:S01]  /*4c30*/  HMMA.16816.F32 R68, R8, R22, R68 ;  /* 0x000000160844723c */ /* 0x000fe20000001844 */
[----:B------:R-:W4:Y:S01]  /*4c40*/  LDSM.16.MT88.4 R20, [R160+0x7000] ;  /* 0x00700000a014783b */ /* 0x000f220000004200 */
[----:B------:R-:W-:Y:S01]  /*4c50*/  MUFU.EX2 R108, R108 ;  /* 0x0000006c006c7308 */ /* 0x000fe20000000800 */
[----:B---3--:R-:W-:-:S05]  /*4c60*/  FADD.FTZ R3, R49, R32 ;  /* 0x0000002031037221 */ /* 0x008fca0000010000 */
[----:B------:R-:W-:Y:S02]  /*4c70*/  HMMA.16816.F32 R76, R8, R12, R76 ;  /* 0x0000000c084c723c */ /* 0x000fe4000000184c */
[----:B------:R-:W3:Y:S01]  /*4c80*/  MUFU.EX2 R53, R53 ;  /* 0x0000003500357308 */ /* 0x000ee20000000800 */
[----:B-1----:R-:W-:-:S05]  /*4c90*/  FADD.FTZ R3, R104, R3 ;  /* 0x0000000368037221 */ /* 0x002fca0000010000 */
[C---:B------:R-:W-:Y:S01]  /*4ca0*/  HMMA.16816.F32 R88, R8.reuse, R14, R88 ;  /* 0x0000000e0858723c */ /* 0x040fe20000001858 */
[----:B------:R-:W1:Y:S01]  /*4cb0*/  LDSM.16.MT88.4 R12, [R157+0x7000] ;  /* 0x007000009d0c783b */ /* 0x000e620000004200 */
[----:B------:R-:W-:Y:S06]  /*4cc0*/  MUFU.EX2 R130, R130 ;  /* 0x0000008200827308 */ /* 0x000fec0000000800 */
[C---:B--2---:R-:W-:Y:S02]  /*4cd0*/  HMMA.16816.F32 R80, R8.reuse, R16, R80 ;  /* 0x000000100850723c */ /* 0x044fe40000001850 */
[----:B------:R-:W2:Y:S06]  /*4ce0*/  MUFU.EX2 R57, R57 ;  /* 0x0000003900397308 */ /* 0x000eac0000000800 */
[----:B------:R-:W-:Y:S01]  /*4cf0*/  HMMA.16816.F32 R84, R8, R18, R84 ;  /* 0x000000120854723c */ /* 0x000fe20000001854 */
[----:B------:R-:W5:Y:S01]  /*4d00*/  LDSM.16.MT88.4 R16, [R158+0x7000] ;  /* 0x007000009e10783b */ /* 0x000f620000004200 */
[----:B------:R-:W-:Y:S05]  /*4d10*/  MUFU.EX2 R116, R116 ;  /* 0x0000007400747308 */ /* 0x000fea0000000800 */
[----:B------:R-:W-:-:S02]  /*4d20*/  F2FP.PACK_AB R8, R51, R106 ;  /* 0x0000006a3308723e */ /* 0x000fc400000000ff */
[----:B------:R-:W-:Y:S01]  /*4d30*/  F2FP.PACK_AB R10, R47, R102 ;  /* 0x000000662f0a723e */ /* 0x000fe200000000ff */
[----:B------:R-:W1:Y:S01]  /*4d40*/  MUFU.EX2 R55, R55 ;  /* 0x0000003700377308 */ /* 0x000e620000000800 */
[----:B------:R-:W-:Y:S02]  /*4d50*/  F2FP.PACK_AB R9, R104, R49 ;  /* 0x000000316809723e */ /* 0x000fe400000000ff */
[----:B---3--:R-:W-:Y:S01]  /*4d60*/  F2FP.PACK_AB R11, R53, R108 ;  /* 0x0000006c350b723e */ /* 0x008fe200000000ff */
[----:B------:R-:W-:-:S04]  /*4d70*/  FADD.FTZ R108, R108, R3 ;  /* 0x000000036c6c7221 */ /* 0x000fc80000010000 */
[----:B------:R-:W-:Y:S01]  /*4d80*/  MUFU.EX2 R59, R59 ;  /* 0x0000003b003b7308 */ /* 0x000fe20000000800 */
[----:B------:R-:W-:Y:S01]  /*4d90*/  FADD.FTZ R108, R53, R108 ;  /* 0x0000006c356c7221 */ /* 0x000fe20000010000 */
[C---:B----4-:R-:W-:Y:S06]  /*4da0*/  HMMA.16816.F32 R96, R8.reuse, R20, R96 ;  /* 0x000000140860723c */ /* 0x050fec0000001860 */
[----:B------:R-:W3:Y:S02]  /*4db0*/  MUFU.EX2 R134, R134 ;  /* 0x0000008600867308 */ /* 0x000ee40000000800 */
[C---:B------:R-:W-:Y:S01]  /*4dc0*/  HMMA.16816.F32 R68, R8.reuse, R22, R68 ;  /* 0x000000160844723c */ /* 0x040fe20000001844 */
[----:B------:R-:W-:Y:S05]  /*4dd0*/  LDSM.16.MT88.4 R20, [R160+0x7800] ;  /* 0x00780000a014783b */ /* 0x000fea0000004200 */
[----:B------:R-:W-:Y:S02]  /*4de0*/  MUFU.EX2 R136, R136 ;  /* 0x0000008800887308 */ /* 0x000fe40000000800 */
[C---:B-1----:R-:W-:Y:S06]  /*4df0*/  HMMA.16816.F32 R76, R8.reuse, R12, R76 ;  /* 0x0000000c084c723c */ /* 0x042fec000000184c */
[----:B------:R-:W1:Y:S02]  /*4e00*/  MUFU.EX2 R61, R61 ;  /* 0x0000003d003d7308 */ /* 0x000e640000000800 */
[C---:B-----5:R-:W-:Y:S06]  /*4e10*/  HMMA.16816.F32 R92, R8.reuse, R16, R92 ;  /* 0x00000010085c723c */ /* 0x060fec000000185c */
[----:B------:R-:W-:Y:S02]  /*4e20*/  MUFU.EX2 R182, R182 ;  /* 0x000000b600b67308 */ /* 0x000fe40000000800 */
[C---:B------:R-:W-:Y:S01]  /*4e30*/  HMMA.16816.F32 R72, R8.reuse, R18, R72 ;  /* 0x000000120848723c */ /* 0x040fe20000001848 */
[----:B------:R-:W4:Y:S05]  /*4e40*/  LDSM.16.MT88.4 R16, [R156+0x7000] ;  /* 0x007000009c10783b */ /* 0x000f2a0000004200 */
[----:B------:R-:W5:Y:S02]  /*4e50*/  MUFU.EX2 R65, R65 ;  /* 0x0000004100417308 */ /* 0x000f640000000800 */
[C---:B------:R-:W-:Y:S01]  /*4e60*/  HMMA.16816.F32 R88, R8.reuse, R14, R88 ;  /* 0x0000000e0858723c */ /* 0x040fe20000001858 */
[----:B------:R-:W1:Y:S05]  /*4e70*/  LDSM.16.MT88.4 R12, [R157+0x7800] ;  /* 0x007800009d0c783b */ /* 0x000e6a0000004200 */
[----:B------:R-:W-:Y:S08]  /*4e80*/  MUFU.EX2 R144, R144 ;  /* 0x0000009000907308 */ /* 0x000ff00000000800 */
[----:B------:R-:W1:Y:S08]  /*4e90*/  MUFU.EX2 R63, R63 ;  /* 0x0000003f003f7308 */ /* 0x000e700000000800 */
[----:B------:R-:W-:Y:S08]  /*4ea0*/  MUFU.EX2 R67, R67 ;  /* 0x0000004300437308 */ /* 0x000ff00000000800 */
[----:B------:R-:W1:Y:S01]  /*4eb0*/  MUFU.EX2 R142, R142 ;  /* 0x0000008e008e7308 */ /* 0x000e620000000800 */
[C---:B----4-:R-:W-:Y:S07]  /*4ec0*/  HMMA.16816.F32 R80, R8.reuse, R16, R80 ;  /* 0x000000100850723c */ /* 0x050fee0000001850 */
[----:B------:R-:W-:Y:S01]  /*4ed0*/  MUFU.EX2 R140, R140 ;  /* 0x0000008c008c7308 */ /* 0x000fe20000000800 */
[----:B------:R-:W-:Y:S01]  /*4ee0*/  HMMA.16816.F32 R84, R8, R18, R84 ;  /* 0x000000120854723c */ /* 0x000fe20000001854 */
[----:B------:R-:W4:Y:S06]  /*4ef0*/  LDSM.16.MT88.4 R16, [R158+0x7800] ;  /* 0x007800009e10783b */ /* 0x000f2c0000004200 */
[----:B------:R-:W4:Y:S01]  /*4f00*/  MUFU.EX2 R101, R101 ;  /* 0x0000006500657308 */ /* 0x000f220000000800 */
[----:B--2---:R-:W-:-:S02]  /*4f10*/  F2FP.PACK_AB R8, R57, R130 ;  /* 0x000000823908723e */ /* 0x004fc400000000ff */
[----:B------:R-:W-:Y:S02]  /*4f20*/  F2FP.PACK_AB R10, R55, R116 ;  /* 0x00000074370a723e */ /* 0x000fe400000000ff */
[C---:B---3--:R-:W-:Y:S01]  /*4f30*/  F2FP.PACK_AB R9, R134.reuse, R59 ;  /* 0x0000003b8609723e */ /* 0x048fe200000000ff */
[----:B------:R-:W-:Y:S01]  /*4f40*/  FADD.FTZ R59, R59, R108 ;  /* 0x0000006c3b3b7221 */ /* 0x000fe20000010000 */
[----:B-1----:R-:W-:Y:S01]  /*4f50*/  F2FP.PACK_AB R11, R61, R136 ;  /* 0x000000883d0b723e */ /* 0x002fe200000000ff */
[----:B------:R-:W-:Y:S02]  /*4f60*/  MUFU.EX2 R138, R138 ;  /* 0x0000008a008a7308 */ /* 0x000fe40000000800 */
[----:B------:R-:W-:-:S04]  /*4f70*/  FADD.FTZ R59, R134, R59 ;  /* 0x0000003b863b7221 */ /* 0x000fc80000010000 */
[----:B------:R-:W-:Y:S01]  /*4f80*/  HMMA.16816.F32 R76, R8, R12, R76 ;  /* 0x0000000c084c723c */ /* 0x000fe2000000184c */
[----:B------:R-:W-:Y:S01]  /*4f90*/  FADD.FTZ R136, R136, R59 ;  /* 0x0000003b88887221 */ /* 0x000fe20000010000 */
[----:B------:R-:W1:Y:S03]  /*4fa0*/  MUFU.EX2 R105, R105 ;  /* 0x0000006900697308 */ /* 0x000e660000000800 */
[----:B------:R-:W-:-:S03]  /*4fb0*/  FADD.FTZ R136, R61, R136 ;  /* 0x000000883d887221 */ /* 0x000fc60000010000 */
[C---:B------:R-:W-:Y:S01]  /*4fc0*/  HMMA.16816.F32 R88, R8.reuse, R14, R88 ;  /* 0x0000000e0858723c */ /* 0x040fe20000001858 */
[----:B------:R-:W-:Y:S01]  /*4fd0*/  LDSM.16.MT88.4 R12, [R157+0x8000] ;  /* 0x008000009d0c783b */ /* 0x000fe20000004200 */
[----:B------:R-:W-:Y:S06]  /*4fe0*/  MUFU.EX2 R112, R112 ;  /* 0x0000007000707308 */ /* 0x000fec0000000800 */
[C---:B------:R-:W-:Y:S02]  /*4ff0*/  HMMA.16816.F32 R96, R8.reuse, R20, R96 ;  /* 0x000000140860723c */ /* 0x040fe40000001860 */
[----:B------:R-:W2:Y:S06]  /*5000*/  MUFU.EX2 R103, R103 ;  /* 0x0000006700677308 */ /* 0x000eac0000000800 */
[C---:B----4-:R-:W-:Y:S02]  /*5010*/  HMMA.16816.F32 R92, R8.reuse, R16, R92 ;  /* 0x00000010085c723c */ /* 0x050fe4000000185c */
        /* <DEDUP_REMOVED lines=18> */
[----:B------:R-:W-:Y:S01]  /*5140*/  F2FP.PACK_AB R9, R142, R67 ;  /* 0x000000438e09723e */ /* 0x000fe200000000ff */
[----:B------:R-:W-:Y:S01]  /*5150*/  FADD.FTZ R67, R67, R136 ;  /* 0x0000008843437221 */ /* 0x000fe20000010000 */
[----:B------:R-:W-:-:S03]  /*5160*/  F2FP.PACK_AB R11, R101, R140 ;  /* 0x0000008c650b723e */ /* 0x000fc600000000ff */
[----:B------:R-:W-:Y:S02]  /*5170*/  FADD.FTZ R67, R142, R67 ;  /* 0x000000438e437221 */ /* 0x000fe40000010000 */
[----:B------:R-:W-:Y:S02]  /*5180*/  MUFU.EX2 R34, R34 ;  /* 0x0000002200227308 */ /* 0x000fe40000000800 */
[----:B------:R-:W-:Y:S01]  /*5190*/  HMMA.16816.F32 R76, R8, R12, R76 ;  /* 0x0000000c084c723c */ /* 0x000fe2000000184c */
[----:B------:R-:W-:-:S04]  /*51a0*/  FADD.FTZ R140, R140, R67 ;  /* 0x000000438c8c7221 */ /* 0x000fc80000010000 */
[----:B------:R-:W-:Y:S01]  /*51b0*/  FADD.FTZ R140, R101, R140 ;  /* 0x0000008c658c7221 */ /* 0x000fe20000010000 */
        /* <DEDUP_REMOVED lines=9> */
[----:B------:R-:W3:Y:S07]  /*5250*/  LDSM.16.MT88.4 R20, [R158+0x8800] ;  /* 0x008800009e14783b */ /* 0x000eee0000004200 */
[C---:B-1----:R-:W-:Y:S08]  /*5260*/  HMMA.16816.F32 R80, R8.reuse, R16, R80 ;  /* 0x000000100850723c */ /* 0x042ff00000001850 */
[----:B------:R-:W-:Y:S01]  /*5270*/  HMMA.16816.F32 R84, R8, R18, R84 ;  /* 0x000000120854723c */ /* 0x000fe20000001854 */
[----:B------:R-:W1:Y:S06]  /*5280*/  LDSM.16.MT88.4 R16, [R157+0x8800] ;  /* 0x008800009d10783b */ /* 0x000e6c0000004200 */
[----:B------:R-:W-:-:S02]  /*5290*/  F2FP.PACK_AB R8, R105, R138 ;  /* 0x0000008a6908723e */ /* 0x000fc400000000ff */
[----:B--2---:R-:W-:Y:S02]  /*52a0*/  F2FP.PACK_AB R10, R103, R112 ;  /* 0x00000070670a723e */ /* 0x004fe400000000ff */
[----:B----4-:R-:W-:Y:S01]  /*52b0*/  F2FP.PACK_AB R9, R114, R107 ;  /* 0x0000006b7209723e */ /* 0x010fe200000000ff */
[----:B------:R-:W-:Y:S01]  /*52c0*/  FADD.FTZ R107, R107, R140 ;  /* 0x0000008c6b6b7221 */ /* 0x000fe20000010000 */
[----:B------:R-:W-:-:S03]  /*52d0*/  F2FP.PACK_AB R11, R109, R118 ;  /* 0x000000766d0b723e */ /* 0x000fc600000000ff */
[----:B------:R-:W-:-:S04]  /*52e0*/  FADD.FTZ R107, R114, R107 ;  /* 0x0000006b726b7221 */ /* 0x000fc80000010000 */
[----:B------:R-:W-:Y:S01]  /*52f0*/  HMMA.16816.F32 R80, R8, R12, R80 ;  /* 0x0000000c0850723c */ /* 0x000fe20000001850 */
[----:B------:R-:W-:-:S04]  /*5300*/  FADD.FTZ R118, R118, R107 ;  /* 0x0000006b76767221 */ /* 0x000fc80000010000 */
[----:B------:R-:W-:-:S03]  /*5310*/  FADD.FTZ R118, R109, R118 ;  /* 0x000000766d767221 */ /* 0x000fc60000010000 */
[C---:B------:R-:W-:Y:S01]  /*5320*/  HMMA.16816.F32 R84, R8.reuse, R14, R84 ;  /* 0x0000000e0854723c */ /* 0x040fe20000001854 */
[----:B------:R-:W2:Y:S07]  /*5330*/  LDSM.16.MT88.4 R12, [R158+0x9000] ;  /* 0x009000009e0c783b */ /* 0x000eae0000004200 */
        /* <DEDUP_REMOVED lines=8> */
[----:B------:R-:W3:Y:S03]  /*53c0*/  MUFU.EX2 R27, R27 ;  /* 0x0000001b001b7308 */ /* 0x000ee60000000800 */
[C---:B-1----:R-:W-:Y:S05]  /*53d0*/  HMMA.16816.F32 R76, R8.reuse, R16, R76 ;  /* 0x00000010084c723c */ /* 0x042fea000000184c */
[----:B------:R-:W-:Y:S03]  /*53e0*/  MUFU.EX2 R25, R25 ;  /* 0x0000001900197308 */ /* 0x000fe60000000800 */
[C---:B------:R-:W-:Y:S01]  /*53f0*/  HMMA.16816.F32 R88, R8.reuse, R18, R88 ;  /* 0x000000120858723c */ /* 0x040fe20000001858 */
[----:B------:R-:W1:Y:S04]  /*5400*/  LDSM.16.MT88.4 R16, [R160+0x9000] ;  /* 0x00900000a010783b */ /* 0x000e680000004200 */
[----:B------:R-:W4:Y:S03]  /*5410*/  MUFU.EX2 R26, R26 ;  /* 0x0000001a001a7308 */ /* 0x000f260000000800 */
[----:B------:R-:W-:Y:S01]  /*5420*/  HMMA.16816.F32 R72, R8, R22, R72 ;  /* 0x000000160848723c */ /* 0x000fe20000001848 */
[----:B------:R-:W5:Y:S06]  /*5430*/  LDSM.16.MT88.4 R20, [R157+0x9000] ;  /* 0x009000009d14783b */ /* 0x000f6c0000004200 */
[----:B------:R-:W-:Y:S01]  /*5440*/  FADD.FTZ R9, R52, R39 ;  /* 0x0000002734097221 */ /* 0x000fe20000010000 */
[----:B---3--:R-:W-:Y:S01]  /*5450*/  F2FP.PACK_AB R8, R24, R27 ;  /* 0x0000001b1808723e */ /* 0x008fe200000000ff */
[----:B------:R-:W-:Y:S01]  /*5460*/  FFMA.FTZ R39, R44, c[0x0][0x23c], -R43 ;  /* 0x00008f002c277a23 */ /* 0x000fe2000001082b */
[----:B------:R-:W-:Y:S01]  /*5470*/  F2FP.PACK_AB R11, R46, R111 ;  /* 0x0000006f2e0b723e */ /* 0x000fe200000000ff */
[----:B------:R-:W-:Y:S01]  /*5480*/  FADD.FTZ R50, R50, R9 ;  /* 0x0000000932327221 */ /* 0x000fe20000010000 */
[----:B------:R-:W-:Y:S01]  /*5490*/  F2FP.PACK_AB R9, R48, R113 ;  /* 0x000000713009723e */ /* 0x000fe200000000ff */
[----:B------:R-:W-:Y:S01]  /*54a0*/  FFMA.FTZ R44, R37, c[0x0][0x23c], -R43 ;  /* 0x00008f00252c7a23 */ /* 0x000fe2000001082b */
[----:B----4-:R-:W-:Y:S01]  /*54b0*/  F2FP.PACK_AB R10, R26, R25 ;  /* 0x000000191a0a723e */ /* 0x010fe200000000ff */
[----:B------:R-:W3:Y:S01]  /*54c0*/  MUFU.EX2 R37, R41 ;  /* 0x0000002900257308 */ /* 0x000ee20000000800 */
[----:B------:R-:W-:-:S04]  /*54d0*/  FADD.FTZ R113, R113, R118 ;  /* 0x0000007671717221 */ /* 0x000fc80000010000 */
[----:B------:R-:W-:Y:S01]  /*54e0*/  FADD.FTZ R48, R48, R113 ;  /* 0x0000007130307221 */ /* 0x000fe20000010000 */
[----:B--2---:R-:W-:Y:S02]  /*54f0*/  HMMA.16816.F32 R92, R8, R12, R92 ;  /* 0x0000000c085c723c */ /* 0x004fe4000000185c */
[----:B------:R-:W-:Y:S01]  /*5500*/  MUFU.EX2 R39, R39 ;  /* 0x0000002700277308 */ /* 0x000fe20000000800 */
[----:B------:R-:W-:-:S04]  /*5510*/  FADD.FTZ R111, R111, R48 ;  /* 0x000000306f6f7221 */ /* 0x000fc80000010000 */
[----:B------:R-:W-:Y:S01]  /*5520*/  FADD.FTZ R13, R35, R50 ;  /* 0x00000032230d7221 */ /* 0x000fe20000010000 */
[C---:B------:R-:W-:Y:S01]  /*5530*/  HMMA.16816.F32 R72, R8.reuse, R14, R72 ;  /* 0x0000000e0848723c */ /* 0x040fe20000001848 */
[----:B------:R-:W-:Y:S01]  /*5540*/  FADD.FTZ R46, R46, R111 ;  /* 0x0000006f2e2e7221 */ /* 0x000fe20000010000 */
[----:B------:R-:W2:Y:S01]  /*5550*/  MUFU.EX2 R44, R44 ;  /* 0x0000002c002c7308 */ /* 0x000ea20000000800 */
[----:B------:R-:W-:Y:S02]  /*5560*/  FADD.FTZ R36, R36, R13 ;  /* 0x0000000d24247221 */ /* 0x000fe40000010000 */
[----:B------:R-:W-:Y:S02]  /*5570*/  LDSM.16.MT88.4 R12, [R160+0x9800] ;  /* 0x00980000a00c783b */ /* 0x000fe40000004200 */
[----:B------:R-:W-:Y:S01]  /*5580*/  FADD.FTZ R36, R29, R36 ;  /* 0x000000241d247221 */ /* 0x000fe20000010000 */
[----:B-1----:R-:W-:Y:S02]  /*5590*/  HMMA.16816.F32 R96, R8, R16, R96 ;  /* 0x000000100860723c */ /* 0x002fe40000001860 */
[----:B------:R-:W1:Y:S01]  /*55a0*/  MUFU.EX2 R35, R42 ;  /* 0x0000002a00237308 */ /* 0x000e620000000800 */
[----:B------:R-:W-:-:S04]  /*55b0*/  FADD.FTZ R31, R31, R36 ;  /* 0x000000241f1f7221 */ /* 0x000fc80000010000 */
[----:B------:R-:W-:Y:S01]  /*55c0*/  FADD.FTZ R31, R4, R31 ;  /* 0x0000001f041f7221 */ /* 0x000fe20000010000 */
[----:B------:R-:W-:Y:S01]  /*55d0*/  HMMA.16816.F32 R68, R8, R18, R68 ;  /* 0x000000120844723c */ /* 0x000fe20000001844 */
[----:B------:R-:W4:Y:S02]  /*55e0*/  LDSM.16.MT88.4 R16, [R156+0x9000] ;  /* 0x009000009c10783b */ /* 0x000f240000004200 */
[----:B------:R-:W-:-:S04]  /*55f0*/  FADD.FTZ R106, R106, R31 ;  /* 0x0000001f6a6a7221 */ /* 0x000fc80000010000 */
[----:B------:R-:W-:Y:S01]  /*5600*/  FADD.FTZ R51, R51, R106 ;  /* 0x0000006a33337221 */ /* 0x000fe20000010000 */
[----:B-----5:R-:W-:Y:S03]  /*5610*/  HMMA.16816.F32 R76, R8, R20, R76 ;  /* 0x00000014084c723c */ /* 0x020fe6000000184c */
[----:B------:R-:W-:-:S04]  /*5620*/  FADD.FTZ R102, R102, R51 ;  /* 0x0000003366667221 */ /* 0x000fc80000010000 */
[----:B------:R-:W-:Y:S01]  /*5630*/  FADD.FTZ R47, R47, R102 ;  /* 0x000000662f2f7221 */ /* 0x000fe20000010000 */
[----:B------:R-:W-:Y:S01]  /*5640*/  HMMA.16816.F32 R88, R8, R22, R88 ;  /* 0x000000160858723c */ /* 0x000fe20000001858 */
[----:B------:R-:W5:Y:S02]  /*5650*/  LDSM.16.MT88.4 R20, [R158+0x9800] ;  /* 0x009800009e14783b */ /* 0x000f640000004200 */
[----:B------:R-:W-:-:S04]  /*5660*/  FADD.FTZ R130, R130, R47 ;  /* 0x0000002f82827221 */ /* 0x000fc80000010000 */
[----:B------:R-:W-:-:S04]  /*5670*/  FADD.FTZ R57, R57, R130 ;  /* 0x0000008239397221 */ /* 0x000fc80000010000 */
[----:B------:R-:W-:-:S04]  /*5680*/  FADD.FTZ R116, R116, R57 ;  /* 0x0000003974747221 */ /* 0x000fc80000010000 */
[----:B------:R-:W-:-:S04]  /*5690*/  FADD.FTZ R55, R55, R116 ;  /* 0x0000007437377221 */ /* 0x000fc80000010000 */
        /* <DEDUP_REMOVED lines=8> */
[----:B------:R-:W-:Y:S01]  /*5720*/  FADD.FTZ R105, R105, R138 ;  /* 0x0000008a69697221 */ /* 0x000fe20000010000 */
[----:B---3--:R-:W-:Y:S02]  /*5730*/  F2FP.PACK_AB R8, R37, R40 ;  /* 0x000000282508723e */ /* 0x008fe400000000ff */
[----:B--2---:R-:W-:Y:S01]  /*5740*/  F2FP.PACK_AB R10, R44, R39 ;  /* 0x000000272c0a723e */ /* 0x004fe200000000ff */
[----:B------:R-:W-:Y:S01]  /*5750*/  FADD.FTZ R112, R112, R105 ;  /* 0x0000006970707221 */ /* 0x000fe20000010000 */
[----:B-1----:R-:W-:Y:S01]  /*5760*/  F2FP.PACK_AB R9, R34, R35 ;  /* 0x000000232209723e */ /* 0x002fe200000000ff */
[----:B------:R-:W-:Y:S01]  /*5770*/  FADD.FTZ R35, R35, R46 ;  /* 0x0000002e23237221 */ /* 0x000fe20000010000 */
[----:B------:R-:W-:Y:S01]  /*5780*/  F2FP.PACK_AB R11, R184, R5 ;  /* 0x00000005b80b723e */ /* 0x000fe200000000ff */
[----:B------:R-:W-:Y:S02]  /*5790*/  FADD.FTZ R112, R103, R112 ;  /* 0x0000007067707221 */ /* 0x000fe40000010000 */
[----:B------:R-:W-:-:S02]  /*57a0*/  FADD.FTZ R34, R34, R35 ;  /* 0x0000002322227221 */ /* 0x000fc40000010000 */
[----:B------:R-:W-:Y:S02]  /*57b0*/  FADD.FTZ R27, R27, R112 ;  /* 0x000000701b1b7221 */ /* 0x000fe40000010000 */
[C---:B------:R-:W-:Y:S01]  /*57c0*/  HMMA.16816.F32 R96, R8.reuse, R12, R96 ;  /* 0x0000000c0860723c */ /* 0x040fe20000001860 */
[----:B------:R-:W-:Y:S02]  /*57d0*/  FADD.FTZ R5, R5, R34 ;  /* 0x0000002205057221 */ /* 0x000fe40000010000 */
[----:B------:R-:W-:Y:S02]  /*57e0*/  FADD.FTZ R24, R24, R27 ;  /* 0x0000001b18187221 */ /* 0x000fe40000010000 */
[----:B------:R-:W-:Y:S02]  /*57f0*/  FADD.FTZ R184, R184, R5 ;  /* 0x00000005b8b87221 */ /* 0x000fe40000010000 */
[----:B------:R-:W-:Y:S01]  /*5800*/  FADD.FTZ R25, R25, R24 ;  /* 0x0000001819197221 */ /* 0x000fe20000010000 */
[----:B------:R-:W-:Y:S01]  /*5810*/  HMMA.16816.F32 R68, R8, R14, R68 ;  /* 0x0000000e0844723c */ /* 0x000fe20000001844 */
[----:B------:R-:W1:Y:S02]  /*5820*/  LDSM.16.MT88.4 R12, [R156+0x9800] ;  /* 0x009800009c0c783b */ /* 0x000e640000004200 */
[----:B------:R-:W-:-:S04]  /*5830*/  FADD.FTZ R25, R26, R25 ;  /* 0x000000191a197221 */ /* 0x000fc80000010000 */
[----:B------:R-:W-:Y:S01]  /*5840*/  FADD.FTZ R40, R40, R25 ;  /* 0x0000001928287221 */ /* 0x000fe20000010000 */
[----:B-----5:R-:W-:Y:S03]  /*5850*/  HMMA.16816.F32 R92, R8, R20, R92 ;  /* 0x00000014085c723c */ /* 0x020fe6000000185c */
[----:B------:R-:W-:-:S04]  /*5860*/  FADD.FTZ R40, R37, R40 ;  /* 0x0000002825287221 */ /* 0x000fc80000010000 */
[----:B------:R-:W-:Y:S01]  /*5870*/  FADD.FTZ R39, R39, R40 ;  /* 0x0000002827277221 */ /* 0x000fe20000010000 */
[----:B------:R-:W-:Y:S03]  /*5880*/  HMMA.16816.F32 R72, R8, R22, R72 ;  /* 0x000000160848723c */ /* 0x000fe60000001848 */
[----:B------:R-:W-:-:S05]  /*5890*/  FADD.FTZ R183, R44, R39 ;  /* 0x000000272cb77221 */ /* 0x000fca0000010000 */
[C---:B----4-:R-:W-:Y:S08]  /*58a0*/  HMMA.16816.F32 R76, R8.reuse, R16, R76 ;  /* 0x00000010084c723c */ /* 0x050ff0000000184c */
        /* <DEDUP_REMOVED lines=67> */
.L_x_7002:
[----:B------:R-:W-:-:S05]  /*5ce0*/  IMAD.MOV.U32 R7, RZ, RZ, c[0x0][0x1a0] ;  /* 0x00006800ff077624 */ /* 0x000fca00078e00ff */
[----:B------:R-:W-:-:S04]  /*5cf0*/  LEA R7, -R7, RZ, 0x7 ;  /* 0x000000ff07077211 */ /* 0x000fc800078e39ff */
[----:B------:R-:W-:Y:S02]  /*5d00*/  SHF.R.S32.HI R6, RZ, 0x1f, R7 ;  /* 0x0000001fff067819 */ /* 0x000fe40000011407 */
.L_x_7003:
        /* <DEDUP_REMOVED lines=29> */
[----:B------:R4:W-:Y:S04]  /*5ee0*/  LDGSTS.E.BYPASS.LTC128B.128 [R173+0x9000], [R12.64] ;  /* 0x090000000cad7fae */ /* 0x0009e8000b901d4c */
[----:B------:R1:W-:Y:S04]  /*5ef0*/  LDGSTS.E.BYPASS.LTC128B.128 [R173+0x9800], [R20.64] ;  /* 0x0980000014ad7fae */ /* 0x0003e8000b901d4c */
[----:B------:R-:W-:Y:S04]  /*5f00*/  LDSM.16.M88.4 R40, [R166] ;  /* 0x00000000a628783b */ /* 0x000fe80000000200 */
[----:B--2---:R-:W1:Y:S04]  /*5f10*/  LDSM.16.M88.4 R16, [R165+0x3000] ;  /* 0x00300000a510783b */ /* 0x004e680000000200 */
[----:B------:R-:W-:Y:S04]  /*5f20*/  LDSM.16.M88.4 R108, [R164] ;  /* 0x00000000a46c783b */ /* 0x000fe80000000200 */
[----:B------:R-:W-:Y:S04]  /*5f30*/  LDSM.16.M88.4 R104, [R159+0x3000] ;  /* 0x003000009f68783b */ /* 0x000fe80000000200 */
[----:B-----5:R-:W4:Y:S04]  /*5f40*/  LDSM.16.M88.4 R8, [R165+0x3800] ;  /* 0x00380000a508783b */ /* 0x020f280000000200 */
[----:B------:R-:W2:Y:S04]  /*5f50*/  LDSM.16.M88.4 R100, [R159+0x3800] ;  /* 0x003800009f64783b */ /* 0x000ea80000000200 */
[----:B------:R-:W5:Y:S04]  /*5f60*/  LDSM.16.M88.4 R56, [R165+0x4800] ;  /* 0x00480000a538783b */ /* 0x000f680000000200 */
[----:B------:R-:W2:Y:S04]  /*5f70*/  LDSM.16.M88.4 R48, [R165+0x5000] ;  /* 0x00500000a530783b */ /* 0x000ea80000000200 */
[----:B------:R-:W2:Y:S04]  /*5f80*/  LDSM.16.M88.4 R32, [R165+0x2000] ;  /* 0x00200000a520783b */ /* 0x000ea80000000200 */
[----:B------:R-:W-:Y:S04]  /*5f90*/  LDSM.16.M88.4 R24, [R165+0x2800] ;  /* 0x00280000a518783b */ /* 0x000fe80000000200 */
[----:B---3--:R-:W-:Y:S01]  /*5fa0*/  LDSM.16.M88.4 R4, [R159+0x2000] ;  /* 0x002000009f04783b */ /* 0x008fe20000000200 */
[C---:B-1----:R-:W-:Y:S03]  /*5fb0*/  HMMA.16816.F32 R20, R40.reuse, R16, RZ ;  /* 0x000000102814723c */ /* 0x042fe600000018ff */
[----:B------:R-:W-:Y:S04]  /*5fc0*/  LDSM.16.M88.4 R64, [R165+0x4000] ;  /* 0x00400000a540783b */ /* 0x000fe80000000200 */
[----:B------:R-:W-:Y:S01]  /*5fd0*/  LDSM.16.M88.4 R44, [R159+0x2800] ;  /* 0x002800009f2c783b */ /* 0x000fe20000000200 */
[C---:B------:R-:W-:Y:S03]  /*5fe0*/  HMMA.16816.F32 R16, R40.reuse, R18, RZ ;  /* 0x000000122810723c */ /* 0x040fe600000018ff */
[----:B------:R-:W-:Y:S04]  /*5ff0*/  LDSM.16.M88.4 R112, [R165+0x5800] ;  /* 0x00580000a570783b */ /* 0x000fe80000000200 */
[----:B------:R-:W-:Y:S01]  /*6000*/  LDSM.16.M88.4 R116, [R159+0x4000] ;  /* 0x004000009f74783b */ /* 0x000fe20000000200 */
[C---:B----4-:R-:W-:Y:S03]  /*6010*/  HMMA.16816.F32 R12, R40.reuse, R8, RZ ;  /* 0x00000008280c723c */ /* 0x050fe600000018ff */
[----:B------:R-:W0:Y:S05]  /*6020*/  LDGDEPBAR ;  /* 0x00000000000079af */ /* 0x000e2a0000000000 */
[----:B------:R-:W-:Y:S08]  /*6030*/  HMMA.16816.F32 R8, R40, R10, RZ ;  /* 0x0000000a2808723c */ /* 0x000ff000000018ff */
[C---:B------:R-:W-:Y:S08]  /*6040*/  HMMA.16816.F32 R20, R108.reuse, R104, R20 ;  /* 0x000000686c14723c */ /* 0x040ff00000001814 */
[C---:B------:R-:W-:Y:S01]  /*6050*/  HMMA.16816.F32 R16, R108.reuse, R106, R16 ;  /* 0x0000006a6c10723c */ /* 0x040fe20000001810 */
[----:B------:R-:W1:Y:S07]  /*6060*/  LDSM.16.M88.4 R104, [R159+0x4800] ;  /* 0x004800009f68783b */ /* 0x000e6e0000000200 */
[C---:B--2---:R-:W-:Y:S08]  /*6070*/  HMMA.16816.F32 R12, R108.reuse, R100, R12 ;  /* 0x000000646c0c723c */ /* 0x044ff0000000180c */
[----:B------:R-:W-:Y:S01]  /*6080*/  HMMA.16816.F32 R8, R108, R102, R8 ;  /* 0x000000666c08723c */ /* 0x000fe20000001808 */
[----:B------:R-:W2:Y:S07]  /*6090*/  LDSM.16.M88.4 R100, [R159+0x5000] ;  /* 0x005000009f64783b */ /* 0x000eae0000000200 */
[C---:B-----5:R-:W-:Y:S08]  /*60a0*/  HMMA.16816.F32 R60, R40.reuse, R56, RZ ;  /* 0x00000038283c723c */ /* 0x060ff000000018ff */
        /* <DEDUP_REMOVED lines=9> */
[----:B------:R-:W-:Y:S01]  /*6140*/  HMMA.16816.F32 R48, R108, R102, R48 ;  /* 0x000000666c30723c */ /* 0x000fe20000001830 */
[----:B------:R-:W1:Y:S07]  /*6150*/  LDSM.16.M88.4 R100, [R162] ;  /* 0x00000000a264783b */ /* 0x000e6e0000000200 */
[C---:B------:R-:W-:Y:S08]  /*6160*/  HMMA.16816.F32 R28, R40.reuse, R24, RZ ;  /* 0x00000018281c723c */ /* 0x040ff000000018ff */
[----:B------:R-:W-:Y:S08]  /*6170*/  HMMA.16816.F32 R24, R40, R26, RZ ;  /* 0x0000001a2818723c */ /* 0x000ff000000018ff */
[C---:B------:R-:W-:Y:S08]  /*6180*/  HMMA.16816.F32 R36, R108.reuse, R4, R36 ;  /* 0x000000046c24723c */ /* 0x040ff00000001824 */
[----:B------:R-:W-:Y:S08]  /*6190*/  HMMA.16816.F32 R32, R108, R6, R32 ;  /* 0x000000066c20723c */ /* 0x000ff00000001820 */
[----:B------:R-:W-:Y:S08]  /*61a0*/  HMMA.16816.F32 R4, R40, R64, RZ ;  /* 0x000000402804723c */ /* 0x000ff000000018ff */
[C---:B------:R-:W-:Y:S08]  /*61b0*/  HMMA.16816.F32 R28, R108.reuse, R44, R28 ;  /* 0x0000002c6c1c723c */ /* 0x040ff0000000181c */
[----:B------:R-:W-:Y:S08]  /*61c0*/  HMMA.16816.F32 R24, R108, R46, R24 ;  /* 0x0000002e6c18723c */ /* 0x000ff00000001818 */
[C---:B------:R-:W-:Y:S08]  /*61d0*/  HMMA.16816.F32 R64, R40.reuse, R66, RZ ;  /* 0x000000422840723c */ /* 0x040ff000000018ff */
[C---:B------:R-:W-:Y:S08]  /*61e0*/  HMMA.16816.F32 R44, R40.reuse, R112, RZ ;  /* 0x00000070282c723c */ /* 0x040ff000000018ff */
[----:B------:R-:W-:Y:S01]  /*61f0*/  HMMA.16816.F32 R40, R40, R114, RZ ;  /* 0x000000722828723c */ /* 0x000fe200000018ff */
[----:B------:R-:W2:Y:S07]  /*6200*/  LDSM.16.M88.4 R112, [R159+0x5800] ;  /* 0x005800009f70783b */ /* 0x000eae0000000200 */
[C---:B-1----:R-:W-:Y:S08]  /*6210*/  HMMA.16816.F32 R36, R104.reuse, R100, R36 ;  /* 0x000000646824723c */ /* 0x042ff00000001824 */
[----:B------:R-:W-:Y:S01]  /*6220*/  HMMA.16816.F32 R32, R104, R102, R32 ;  /* 0x000000666820723c */ /* 0x000fe20000001820 */
[----:B------:R-:W1:Y:S07]  /*6230*/  LDSM.16.M88.4 R100, [R153] ;  /* 0x000000009964783b */ /* 0x000e6e0000000200 */
[C---:B------:R-:W-:Y:S08]  /*6240*/  HMMA.16816.F32 R4, R108.reuse, R116, R4 ;  /* 0x000000746c04723c */ /* 0x040ff00000001804 */
[C---:B------:R-:W-:Y:S01]  /*6250*/  HMMA.16816.F32 R64, R108.reuse, R118, R64 ;  /* 0x000000766c40723c */ /* 0x040fe20000001840 */
[----:B------:R-:W3:Y:S07]  /*6260*/  LDSM.16.M88.4 R116, [R155] ;  /* 0x000000009b74783b */ /* 0x000eee0000000200 */
[C---:B--2---:R-:W-:Y:S08]  /*6270*/  HMMA.16816.F32 R44, R108.reuse, R112, R44 ;  /* 0x000000706c2c723c */ /* 0x044ff0000000182c */
[----:B------:R-:W-:Y:S01]  /*6280*/  HMMA.16816.F32 R40, R108, R114, R40 ;  /* 0x000000726c28723c */ /* 0x000fe20000001828 */
[----:B------:R-:W2:Y:S04]  /*6290*/  LDSM.16.M88.4 R108, [R154] ;  /* 0x000000009a6c783b */ /* 0x000ea80000000200 */
[----:B------:R-:W4:Y:S03]  /*62a0*/  LDSM.16.M88.4 R112, [R152] ;  /* 0x000000009870783b */ /* 0x000f260000000200 */
[C---:B-1----:R-:W-:Y:S08]  /*62b0*/  HMMA.16816.F32 R12, R104.reuse, R100, R12 ;  /* 0x00000064680c723c */ /* 0x042ff0000000180c */
[C---:B------:R-:W-:Y:S01]  /*62c0*/  HMMA.16816.F32 R8, R104.reuse, R102, R8 ;  /* 0x000000666808723c */ /* 0x040fe20000001808 */
[----:B------:R-:W1:Y:S07]  /*62d0*/  LDSM.16.M88.4 R100, [R150] ;  /* 0x000000009664783b */ /* 0x000e6e0000000200 */
[C---:B---3--:R-:W-:Y:S08]  /*62e0*/  HMMA.16816.F32 R28, R104.reuse, R116, R28 ;  /* 0x00000074681c723c */ /* 0x048ff0000000181c */
[C---:B------:R-:W-:Y:S01]  /*62f0*/  HMMA.16816.F32 R24, R104.reuse, R118, R24 ;  /* 0x000000766818723c */ /* 0x040fe20000001818 */
[----:B------:R-:W3:Y:S07]  /*6300*/  LDSM.16.M88.4 R116, [R149] ;  /* 0x000000009574783b */ /* 0x000eee0000000200 */
[C---:B--2---:R-:W-:Y:S08]  /*6310*/  HMMA.16816.F32 R20, R104.reuse, R108, R20 ;  /* 0x0000006c6814723c */ /* 0x044ff00000001814 */
[C---:B------:R-:W-:Y:S01]  /*6320*/  HMMA.16816.F32 R16, R104.reuse, R110, R16 ;  /* 0x0000006e6810723c */ /* 0x040fe20000001810 */
[----:B------:R-:W2:Y:S07]  /*6330*/  LDSM.16.M88.4 R108, [R151] ;  /* 0x00000000976c783b */ /* 0x000eae0000000200 */
[C---:B----4-:R-:W-:Y:S08]  /*6340*/  HMMA.16816.F32 R4, R104.reuse, R112, R4 ;  /* 0x000000706804723c */ /* 0x050ff00000001804 */
[C---:B------:R-:W-:Y:S01]  /*6350*/  HMMA.16816.F32 R64, R104.reuse, R114, R64 ;  /* 0x000000726840723c */ /* 0x040fe20000001840 */
[----:B------:R-:W-:Y:S07]  /*6360*/  LDSM.16.M88.4 R112, [R161] ;  /* 0x00000000a170783b */ /* 0x000fee0000000200 */
[C---:B-1----:R-:W-:Y:S08]  /*6370*/  HMMA.16816.F32 R52, R104.reuse, R100, R52 ;  /* 0x000000646834723c */ /* 0x042ff00000001834 */
[C---:B------:R-:W-:Y:S01]  /*6380*/  HMMA.16816.F32 R48, R104.reuse, R102, R48 ;  /* 0x000000666830723c */ /* 0x040fe20000001830 */
[----:B------:R-:W1:Y:S07]  /*6390*/  LDSM.16.M88.4 R100, [R148] ;  /* 0x000000009464783b */ /* 0x000e6e0000000200 */
[C---:B---3--:R-:W-:Y:S08]  /*63a0*/  HMMA.16816.F32 R44, R104.reuse, R116, R44 ;  /* 0x00000074682c723c */ /* 0x048ff0000000182c */
[C---:B--2---:R-:W-:Y:S08]  /*63b0*/  HMMA.16816.F32 R60, R104.reuse, R108, R60 ;  /* 0x0000006c683c723c */ /* 0x044ff0000000183c */
[C---:B------:R-:W-:Y:S01]  /*63c0*/  HMMA.16816.F32 R56, R104.reuse, R110, R56 ;  /* 0x0000006e6838723c */ /* 0x040fe20000001838 */
[----:B------:R-:W2:Y:S07]  /*63d0*/  LDSM.16.M88.4 R108, [R148+0x800] ;  /* 0x00080000946c783b */ /* 0x000eae0000000200 */
[----:B------:R-:W-:Y:S01]  /*63e0*/  HMMA.16816.F32 R40, R104, R118, R40 ;  /* 0x000000766828723c */ /* 0x000fe20000001828 */
[----:B------:R-:W3:Y:S04]  /*63f0*/  LDSM.16.M88.4 R104, [R148+0x1000] ;  /* 0x001000009468783b */ /* 0x000ee80000000200 */
[----:B------:R-:W-:Y:S03]  /*6400*/  LDSM.16.M88.4 R116, [R148+0x2000] ;  /* 0x002000009474783b */ /* 0x000fe60000000200 */
[C---:B-1----:R-:W-:Y:S08]  /*6410*/  HMMA.16816.F32 R36, R112.reuse, R100, R36 ;  /* 0x000000647024723c */ /* 0x042ff00000001824 */
[C---:B------:R-:W-:Y:S01]  /*6420*/  HMMA.16816.F32 R32, R112.reuse, R102, R32 ;  /* 0x000000667020723c */ /* 0x040fe20000001820 */
[----:B------:R-:W1:Y:S07]  /*6430*/  LDSM.16.M88.4 R100, [R148+0x1800] ;  /* 0x001800009464783b */ /* 0x000e6e0000000200 */
[C---:B--2---:R-:W-:Y:S08]  /*6440*/  HMMA.16816.F32 R28, R112.reuse, R108, R28 ;  /* 0x0000006c701c723c */ /* 0x044ff0000000181c */
[C---:B---3--:R-:W-:Y:S08]  /*6450*/  HMMA.16816.F32 R20, R112.reuse, R104, R20 ;  /* 0x000000687014723c */ /* 0x048ff00000001814 */
[C---:B------:R-:W-:Y:S01]  /*6460*/  HMMA.16816.F32 R16, R112.reuse, R106, R16 ;  /* 0x0000006a7010723c */ /* 0x040fe20000001810 */
[----:B------:R-:W2:Y:S07]  /*6470*/  LDSM.16.M88.4 R104, [R148+0x3000] ;  /* 0x003000009468783b */ /* 0x000eae0000000200 */
[C---:B------:R-:W-:Y:S01]  /*6480*/  HMMA.16816.F32 R24, R112.reuse, R110, R24 ;  /* 0x0000006e7018723c */ /* 0x040fe20000001818 */
[----:B------:R-:W3:Y:S07]  /*6490*/  LDSM.16.M88.4 R108, [R148+0x2800] ;  /* 0x00280000946c783b */ /* 0x000eee0000000200 */
[C---:B-1----:R-:W-:Y:S08]  /*64a0*/  HMMA.16816.F32 R12, R112.reuse, R100, R12 ;  /* 0x00000064700c723c */ /* 0x042ff0000000180c */
[----:B------:R-:W-:Y:S01]  /*64b0*/  HMMA.16816.F32 R8, R112, R102, R8 ;  /* 0x000000667008723c */ /* 0x000fe20000001808 */
[----:B------:R-:W1:Y:S01]  /*64c0*/  LDSM.16.M88.4 R100, [R148+0x3800] ;  /* 0x003800009464783b */ /* 0x000e620000000200 */
[----:B------:R-:W-:-:S06]  /*64d0*/  DEPBAR.LE SB0, 0x0 ;  /* 0x000080000000791a */ /* 0x000fcc0000000000 */
[C---:B------:R-:W-:Y:S08]  /*64e0*/  HMMA.16816.F32 R4, R112.reuse, R116, R4 ;  /* 0x000000747004723c */ /* 0x040ff00000001804 */
[C---:B------:R-:W-:Y:S08]  /*64f0*/  HMMA.16816.F32 R64, R112.reuse, R118, R64 ;  /* 0x000000767040723c */ /* 0x040ff00000001840 */
[C---:B--2---:R-:W-:Y:S07]  /*6500*/  HMMA.16816.F32 R52, R112.reuse, R104, R52 ;  /* 0x000000687034723c */ /* 0x044fee0000001834 */
[----:B------:R-:W-:Y:S01]  /*6510*/  IMAD.SHL.U32 R105, R172, 0x80, RZ ;  /* 0x00000080ac697824 */ /* 0x000fe200078e00ff */
[----:B---3--:R-:W-:Y:S04]  /*6520*/  HMMA.16816.F32 R56, R112, R110, R56 ;  /* 0x0000006e7038723c */ /* 0x008fe80000001838 */
[----:B------:R-:W-:-:S04]  /*6530*/  LOP3.LUT R104, R105, 0x8, R126, 0xfe, !PT ;  /* 0x0000000869687812 */ /* 0x000fc800078efe7e */
[----:B------:R-:W-:Y:S01]  /*6540*/  HMMA.16816.F32 R60, R112, R108, R60 ;  /* 0x0000006c703c723c */ /* 0x000fe2000000183c */
[----:B------:R-:W-:Y:S01]  /*6550*/  BAR.SYNC.DEFER_BLOCKING 0x0 ;  /* 0x0000000000007b1d */ /* 0x000fe20000010000 */
[C---:B------:R-:W-:Y:S02]  /*6560*/  ISETP.GE.AND P3, PT, R104.reuse, R125, PT ;  /* 0x0000007d6800720c */ /* 0x040fe40003f66270 */
[----:B------:R-:W-:-:S04]  /*6570*/  ISETP.GE.AND P1, PT, R104, R124, PT ;  /* 0x0000007c6800720c */ /* 0x000fc80003f26270 */
[C---:B-1----:R-:W-:Y:S07]  /*6580*/  HMMA.16816.F32 R44, R112.reuse, R100, R44 ;  /* 0x00000064702c723c */ /* 0x042fee000000182c */
[C---:B------:R-:W-:Y:S01]  /*6590*/  LOP3.LUT R101, R105.reuse, 0x10, R126, 0xfe, !PT ;  /* 0x0000001069657812 */ /* 0x040fe200078efe7e */
[----:B------:R-:W-:Y:S01]  /*65a0*/  HMMA.16816.F32 R48, R112, R106, R48 ;  /* 0x0000006a7030723c */ /* 0x000fe20000001830 */
[----:B------:R-:W-:Y:S02]  /*65b0*/  LOP3.LUT R100, R105, R126, RZ, 0xfc, !PT ;  /* 0x0000007e69647212 */ /* 0x000fe400078efcff */
[----:B------:R-:W-:-:S02]  /*65c0*/  ISETP.GE.AND P4, PT, R101, R125, PT ;  /* 0x0000007d6500720c */ /* 0x000fc40003f86270 */
[-C--:B------:R-:W-:Y:S02]  /*65d0*/  ISETP.GE.AND P5, PT, R101, R124.reuse, PT ;  /* 0x0000007c6500720c */ /* 0x080fe40003fa6270 */
[C---:B------:R-:W-:Y:S01]  /*65e0*/  ISETP.GE.AND P6, PT, R100.reuse, R125, PT ;  /* 0x0000007d6400720c */ /* 0x040fe20003fc6270 */
[----:B------:R-:W-:Y:S01]  /*65f0*/  HMMA.16816.F32 R40, R112, R102, R40 ;  /* 0x000000667028723c */ /* 0x000fe20000001828 */
[C---:B------:R-:W-:Y:S02]  /*6600*/  ISETP.GE.AND P2, PT, R100.reuse, R124, PT ;  /* 0x0000007c6400720c */ /* 0x040fe40003f46270 */
        /* <DEDUP_REMOVED lines=40> */
[----:B------:R-:W-:Y:S02]  /*6890*/  LOP3.LUT R13, R105, 0x18, R126, 0xfe, !PT ;  /* 0x00000018690d7812 */ /* 0x000fe400078efe7e */
[----:B------:R-:W-:Y:S02]  /*68a0*/  FSEL R145, R9, -INF , !P6 ;  /* 0xff80000009917808 */ /* 0x000fe40007000000 */
[----:B------:R-:W-:Y:S02]  /*68b0*/  FSEL R141, R11, -INF , !P2 ;  /* 0xff8000000b8d7808 */ /* 0x000fe40005000000 */
        /* <DEDUP_REMOVED lines=8> */
[C-C-:B------:R-:W-:Y:S02]  /*6940*/  LOP3.LUT R15, R105.reuse, 0x20, R126.reuse, 0xfe, !PT ;  /* 0x00000020690f7812 */ /* 0x140fe400078efe7e */
[----:B------:R-:W-:Y:S02]  /*6950*/  LOP3.LUT R5, R105, 0x28, R126, 0xfe, !PT ;  /* 0x0000002869057812 */ /* 0x000fe400078efe7e */
[----:B------:R-:W-:Y:S02]  /*6960*/  FSEL R9, R34, -INF , !P1 ;  /* 0xff80000022097808 */ /* 0x000fe40004800000 */
[----:B------:R-:W-:Y:S02]  /*6970*/  FSEL R213, R30, -INF , !P5 ;  /* 0xff8000001ed57808 */ /* 0x000fe40006800000 */
[----:B------:R-:W-:Y:S02]  /*6980*/  FSEL R127, R7, -INF , !P4 ;  /* 0xff800000077f7808 */ /* 0x000fe40006000000 */
[----:B------:R-:W-:-:S02]  /*6990*/  ISETP.GE.AND P1, PT, R15, R125, PT ;  /* 0x0000007d0f00720c */ /* 0x000fc40003f26270 */
[C---:B------:R-:W-:Y:S02]  /*69a0*/  ISETP.GE.AND P5, PT, R5.reuse, R125, PT ;  /* 0x0000007d0500720c */ /* 0x040fe40003fa6270 */
[-C--:B------:R-:W-:Y:S02]  /*69b0*/  ISETP.GE.AND P4, PT, R5, R124.reuse, PT ;  /* 0x0000007c0500720c */ /* 0x080fe40003f86270 */
[----:B------:R-:W-:Y:S02]  /*69c0*/  IADD3 R5, R100, 0x49, RZ ;  /* 0x0000004964057810 */ /* 0x000fe40007ffe0ff */
[----:B------:R-:W-:Y:S02]  /*69d0*/  FSEL R215, R24, -INF , !P6 ;  /* 0xff80000018d77808 */ /* 0x000fe40007000000 */
[----:B------:R-:W-:Y:S02]  /*69e0*/  FSEL R203, R20, -INF , !P1 ;  /* 0xff80000014cb7808 */ /* 0x000fe40004800000 */
        /* <DEDUP_REMOVED lines=29> */
[-C--:B------:R-:W-:Y:S02]  /*6bc0*/  ISETP.GE.AND P5, PT, R7, R124.reuse, PT ;  /* 0x0000007c0700720c */ /* 0x080fe40003fa6270 */
        /* <DEDUP_REMOVED lines=33> */
[----:B------:R-:W-:Y:S02]  /*6de0*/  LOP3.LUT R5, R105, 0x70, R126, 0xfe, !PT ;  /* 0x0000007069057812 */ /* 0x000fe400078efe7e */
        /* <DEDUP_REMOVED lines=10> */
[C---:B------:R-:W-:Y:S02]  /*6e90*/  ISETP.GE.AND P5, PT, R100.reuse, R125, PT ;  /* 0x0000007d6400720c */ /* 0x040fe40003fa6270 */
[----:B------:R-:W-:Y:S02]  /*6ea0*/  ISETP.GE.AND P1, PT, R100, R124, PT ;  /* 0x0000007c6400720c */ /* 0x000fe40003f26270 */
[----:B------:R-:W-:Y:S02]  /*6eb0*/  FSEL R100, R46, -INF , !P4 ;  /* 0xff8000002e647808 */ /* 0x000fe40006000000 */
[----:B------:R-:W-:Y:S02]  /*6ec0*/  ISETP.GT.AND P4, PT, R172, R169, PT ;  /* 0x000000a9ac00720c */ /* 0x000fe40003f84270 */
[----:B------:R-:W-:-:S02]  /*6ed0*/  LOP3.LUT R126, R105, 0x78, R126, 0xfe, !PT ;  /* 0x00000078697e7812 */ /* 0x000fc400078efe7e */
[----:B------:R-:W-:Y:S02]  /*6ee0*/  FSEL R54, R54, -INF , !P6 ;  /* 0xff80000036367808 */ /* 0x000fe40007000000 */
[----:B------:R-:W-:Y:S02]  /*6ef0*/  FSEL R60, R51, -INF , !P2 ;  /* 0xff800000333c7808 */ /* 0x000fe40005000000 */
[----:B------:R-:W-:Y:S02]  /*6f00*/  FSEL R64, R48, -INF , !P3 ;  /* 0xff80000030407808 */ /* 0x000fe40005800000 */
        /* <DEDUP_REMOVED lines=66> */
.L_x_7005:
[----:B------:R-:W-:-:S04]  /*7330*/  LEA R6, -R120, RZ, 0x7 ;  /* 0x000000ff78067211 */ /* 0x000fc800078e39ff */
[----:B------:R-:W-:Y:S02]  /*7340*/  SHF.R.S32.HI R4, RZ, 0x1f, R6 ;  /* 0x0000001fff047819 */ /* 0x000fe40000011406 */
.L_x_7006:
        /* <DEDUP_REMOVED lines=32> */
.L_x_7004:
        /* <DEDUP_REMOVED lines=79> */
[----:B------:R-:W-:-:S05]  /*7a40*/  FSEL R118, R118, RZ, P2 ;  /* 0x000000ff76767208 */ /* 0x000fca0001000000 */
[--C-:B------:R-:W-:Y:S02]  /*7a50*/  FFMA.FTZ R110, R111, c[0x0][0x23c], -R118.reuse ;  /* 0x00008f006f6e7a23 */ /* 0x100fe40000010876 */
[--C-:B------:R-:W-:Y:S01]  /*7a60*/  FFMA.FTZ R109, R109, c[0x0][0x23c], -R118.reuse ;  /* 0x00008f006d6d7a23 */ /* 0x100fe20000010876 */
[----:B--2---:R-:W-:Y:S01]  /*7a70*/  FMNMX.FTZ R111, R4, R3, !PT ;  /* 0x00000003046f7209 */ /* 0x004fe20007810000 */
[----:B------:R-:W-:Y:S02]  /*7a80*/  FADD.FTZ R4, R2, -R5 ;  /* 0x8000000502047221 */ /* 0x000fe40000010000 */
        /* <DEDUP_REMOVED lines=11> */
[--C-:B------:R-:W-:Y:S02]  /*7b40*/  FFMA.FTZ R105, R217, c[0x0][0x23c], -R106.reuse ;  /* 0x00008f00d9697a23 */ /* 0x100fe4000001086a */
[----:B------:R-:W-:Y:S02]  /*7b50*/  FMUL.FTZ R0, R5, c[0x0][0x23c] ;  /* 0x00008f0005007a20 */ /* 0x000fe40000410000 */
[----:B------:R-:W2:Y:S01]  /*7b60*/  LDSM.16.MT88.4 R4, [R158+0x6000] ;  /* 0x006000009e04783b */ /* 0x000ea20000004200 */
[--C-:B------:R-:W-:Y:S02]  /*7b70*/  FFMA.FTZ R104, R219, c[0x0][0x23c], -R106.reuse ;  /* 0x00008f00db687a23 */ /* 0x100fe4000001086a */
[--C-:B------:R-:W-:Y:S01]  /*7b80*/  FFMA.FTZ R3, R9, c[0x0][0x23c], -R106.reuse ;  /* 0x00008f0009037a23 */ /* 0x100fe2000001086a */
[----:B------:R-:W-:Y:S01]  /*7b90*/  MUFU.EX2 R108, R108 ;  /* 0x0000006c006c7308 */ /* 0x000fe20000000800 */
[----:B------:R-:W-:-:S02]  /*7ba0*/  FFMA.FTZ R2, R35, c[0x0][0x23c], -R106 ;  /* 0x00008f0023027a23 */ /* 0x000fc4000001086a */
[--C-:B------:R-:W-:Y:S02]  /*7bb0*/  FFMA.FTZ R120, R147, c[0x0][0x23c], -R106.reuse ;  /* 0x00008f0093787a23 */ /* 0x100fe4000001086a */
[--C-:B------:R-:W-:Y:S01]  /*7bc0*/  FFMA.FTZ R121, R141, c[0x0][0x23c], -R106.reuse ;  /* 0x00008f008d797a23 */ /* 0x100fe2000001086a */
[----:B-1----:R-:W-:Y:S02]  /*7bd0*/  F2FP.PACK_AB R8, R109, R110 ;  /* 0x0000006e6d08723e */ /* 0x002fe400000000ff */
[----:B------:R-:W1:Y:S01]  /*7be0*/  MUFU.EX2 R107, R107 ;  /* 0x0000006b006b7308 */ /* 0x000e620000000800 */
[----:B------:R-:W-:Y:S02]  /*7bf0*/  FFMA.FTZ R129, R127, c[0x0][0x23c], -R106 ;  /* 0x00008f007f817a23 */ /* 0x000fe4000001086a */
[--C-:B------:R-:W-:Y:S02]  /*7c00*/  FFMA.FTZ R123, R137, c[0x0][0x23c], -R118.reuse ;  /* 0x00008f00897b7a23 */ /* 0x100fe40000010876 */
[----:B------:R-:W-:-:S02]  /*7c10*/  FFMA.FTZ R122, R139, c[0x0][0x23c], -R118 ;  /* 0x00008f008b7a7a23 */ /* 0x000fc40000010876 */
[----:B------:R-:W-:Y:S01]  /*7c20*/  FFMA.FTZ R125, R131, c[0x0][0x23c], -R118 ;  /* 0x00008f00837d7a23 */ /* 0x000fe20000010876 */
        /* <DEDUP_REMOVED lines=8> */
[----:B------:R-:W-:Y:S02]  /*7cb0*/  FFMA.FTZ R119, R116, c[0x0][0x23c], -R118 ;  /* 0x00008f0074777a23 */ /* 0x000fe40000010876 */
[----:B------:R-:W-:Y:S02]  /*7cc0*/  FFMA.FTZ R117, R63, c[0x0][0x23c], -R106 ;  /* 0x00008f003f757a23 */ /* 0x000fe4000001086a */
        /* <DEDUP_REMOVED lines=9> */
[----:B------:R-:W-:Y:S02]  /*7d60*/  FFMA.FTZ R65, R65, c[0x0][0x23c], -R106 ;  /* 0x00008f0041417a23 */ /* 0x000fe4000001086a */
[----:B------:R-:W3:Y:S01]  /*7d70*/  MUFU.EX2 R113, R113 ;  /* 0x0000007100717308 */ /* 0x000ee20000000800 */
[--C-:B------:R-:W-:Y:S02]  /*7d80*/  FFMA.FTZ R115, R115, c[0x0][0x23c], -R118.reuse ;  /* 0x00008f0073737a23 */ /* 0x100fe40000010876 */
[----:B------:R-:W-:Y:S02]  /*7d90*/  FFMA.FTZ R114, R114, c[0x0][0x23c], -R118 ;  /* 0x00008f0072727a23 */ /* 0x000fe40000010876 */
[----:B------:R-:W-:-:S03]  /*7da0*/  FFMA.FTZ R100, R100, c[0x0][0x23c], -R106 ;  /* 0x00008f0064647a23 */ /* 0x000fc6000001086a */
[----:B------:R-:W4:Y:S01]  /*7db0*/  MUFU.EX2 R0, R0 ;  /* 0x0000000000007308 */ /* 0x000f220000000800 */
[----:B-1----:R-:W-:Y:S01]  /*7dc0*/  F2FP.PACK_AB R11, R2, R3 ;  /* 0x00000003020b723e */ /* 0x002fe200000000ff */
[----:B---3--:R-:W-:-:S06]  /*7dd0*/  FMUL.FTZ R12, R96, R113 ;  /* 0x00000071600c7220 */ /* 0x008fcc0000410000 */
[----:B------:R-:W-:Y:S01]  /*7de0*/  MUFU.EX2 R120, R120 ;  /* 0x0000007800787308 */ /* 0x000fe20000000800 */
[-C--:B------:R-:W-:Y:S02]  /*7df0*/  FMUL.FTZ R13, R97, R113.reuse ;  /* 0x00000071610d7220 */ /* 0x080fe40000410000 */
[-C--:B------:R-:W-:Y:S02]  /*7e00*/  FMUL.FTZ R68, R68, R113.reuse ;  /* 0x0000007144447220 */ /* 0x080fe40000410000 */
[----:B------:R-:W-:Y:S02]  /*7e10*/  FMUL.FTZ R69, R69, R113 ;  /* 0x0000007145457220 */ /* 0x000fe40000410000 */
[-C--:B----4-:R-:W-:Y:S01]  /*7e20*/  FMUL.FTZ R14, R98, R0.reuse ;  /* 0x00000000620e7220 */ /* 0x090fe20000410000 */
[----:B------:R-:W-:Y:S01]  /*7e30*/  MUFU.EX2 R121, R121 ;  /* 0x0000007900797308 */ /* 0x000fe20000000800 */
[-C--:B------:R-:W-:Y:S02]  /*7e40*/  FMUL.FTZ R15, R99, R0.reuse ;  /* 0x00000000630f7220 */ /* 0x080fe40000410000 */
[----:B------:R-:W-:-:S02]  /*7e50*/  FMUL.FTZ R70, R70, R0 ;  /* 0x0000000046467220 */ /* 0x000fc40000410000 */
[-C--:B------:R-:W-:Y:S02]  /*7e60*/  FMUL.FTZ R71, R71, R0.reuse ;  /* 0x0000000047477220 */ /* 0x080fe40000410000 */
        /* <DEDUP_REMOVED lines=10> */
[----:B------:R-:W-:-:S02]  /*7f10*/  FMUL.FTZ R74, R74, R0 ;  /* 0x000000004a4a7220 */ /* 0x000fc40000410000 */
[-C--:B------:R-:W-:Y:S02]  /*7f20*/  FMUL.FTZ R75, R75, R0.reuse ;  /* 0x000000004b4b7220 */ /* 0x080fe40000410000 */
[--C-:B------:R-:W-:Y:S01]  /*7f30*/  FFMA.FTZ R68, R33, c[0x0][0x23c], -R118.reuse ;  /* 0x00008f0021447a23 */ /* 0x100fe20000010876 */
[C---:B--2---:R-:W-:Y:S01]  /*7f40*/  HMMA.16816.F32 R24, R8.reuse, R4, R24 ;  /* 0x000000040818723c */ /* 0x044fe20000001818 */
[-C--:B------:R-:W-:Y:S01]  /*7f50*/  FMUL.FTZ R32, R76, R113.reuse ;  /* 0x000000714c207220 */ /* 0x080fe20000410000 */
[----:B------:R-:W-:Y:S01]  /*7f60*/  MUFU.EX2 R122, R122 ;  /* 0x0000007a007a7308 */ /* 0x000fe20000000800 */
[----:B------:R-:W-:Y:S02]  /*7f70*/  FMUL.FTZ R33, R77, R113 ;  /* 0x000000714d217220 */ /* 0x000fe40000410000 */
[-C--:B------:R-:W-:Y:S02]  /*7f80*/  FMUL.FTZ R34, R78, R0.reuse ;  /* 0x000000004e227220 */ /* 0x080fe40000410000 */
[----:B------:R-:W-:Y:S01]  /*7f90*/  FMUL.FTZ R35, R79, R0 ;  /* 0x000000004f237220 */ /* 0x000fe20000410000 */
[----:B------:R-:W-:Y:S01]  /*7fa0*/  HMMA.16816.F32 R4, R8, R6, R72 ;  /* 0x000000060804723c */ /* 0x000fe20000001848 */
[--C-:B------:R-:W-:Y:S01]  /*7fb0*/  FFMA.FTZ R69, R39, c[0x0][0x23c], -R118.reuse ;  /* 0x00008f0027457a23 */ /* 0x100fe20000010876 */
[----:B------:R-:W-:Y:S01]  /*7fc0*/  MUFU.EX2 R68, R68 ;  /* 0x0000004400447308 */ /* 0x000fe20000000800 */
[----:B------:R-:W-:-:S02]  /*7fd0*/  FFMA.FTZ R71, R37, c[0x0][0x23c], -R118 ;  /* 0x00008f0025477a23 */ /* 0x000fc40000010876 */
[-C--:B------:R-:W-:Y:S02]  /*7fe0*/  FMUL.FTZ R88, R88, R113.reuse ;  /* 0x0000007158587220 */ /* 0x080fe40000410000 */
[-C--:B------:R-:W-:Y:S01]  /*7ff0*/  FMUL.FTZ R89, R89, R113.reuse ;  /* 0x0000007159597220 */ /* 0x080fe20000410000 */
[----:B------:R-:W-:Y:S01]  /*8000*/  HMMA.16816.F32 R32, R8, R20, R32 ;  /* 0x000000140820723c */ /* 0x000fe20000001820 */
[-C--:B------:R-:W-:Y:S01]  /*8010*/  FMUL.FTZ R90, R90, R0.reuse ;  /* 0x000000005a5a7220 */ /* 0x080fe20000410000 */
[----:B------:R-:W1:Y:S01]  /*8020*/  MUFU.EX2 R69, R69 ;  /* 0x0000004500457308 */ /* 0x000e620000000800 */
[----:B------:R-:W-:Y:S02]  /*8030*/  FMUL.FTZ R91, R91, R0 ;  /* 0x000000005b5b7220 */ /* 0x000fe40000410000 */
[-C--:B------:R-:W-:Y:S02]  /*8040*/  FMUL.FTZ R36, R80, R113.reuse ;  /* 0x0000007150247220 */ /* 0x080fe40000410000 */
[----:B------:R-:W-:-:S02]  /*8050*/  FMUL.FTZ R37, R81, R113 ;  /* 0x0000007151257220 */ /* 0x000fc40000410000 */
[-C--:B------:R-:W-:Y:S01]  /*8060*/  FMUL.FTZ R38, R82, R0.reuse ;  /* 0x0000000052267220 */ /* 0x080fe20000410000 */
[C---:B------:R-:W-:Y:S01]  /*8070*/  HMMA.16816.F32 R20, R8.reuse, R22, R88 ;  /* 0x000000160814723c */ /* 0x040fe20000001858 */
[-C--:B------:R-:W-:Y:S01]  /*8080*/  FMUL.FTZ R39, R83, R0.reuse ;  /* 0x0000000053277220 */ /* 0x080fe20000410000 */
[----:B------:R-:W-:Y:S01]  /*8090*/  MUFU.EX2 R71, R71 ;  /* 0x0000004700477308 */ /* 0x000fe20000000800 */
[-C--:B------:R-:W-:Y:S01]  /*80a0*/  FMUL.FTZ R84, R84, R113.reuse ;  /* 0x0000007154547220 */ /* 0x080fe20000410000 */
[----:B------:R-:W-:Y:S01]  /*80b0*/  LDSM.16.MT88.4 R88, [R157+0x9800] ;  /* 0x009800009d58783b */ /* 0x000fe20000004200 */
[----:B------:R-:W-:Y:S02]  /*80c0*/  FMUL.FTZ R85, R85, R113 ;  /* 0x0000007155557220 */ /* 0x000fe40000410000 */
[-C--:B------:R-:W-:Y:S01]  /*80d0*/  FMUL.FTZ R86, R86, R0.reuse ;  /* 0x0000000056567220 */ /* 0x080fe20000410000 */
[----:B------:R-:W-:Y:S01]  /*80e0*/  HMMA.16816.F32 R36, R8, R28, R36 ;  /* 0x0000001c0824723c */ /* 0x000fe20000001824 */
[----:B------:R-:W-:Y:S01]  /*80f0*/  FMUL.FTZ R87, R87, R0 ;  /* 0x0000000057577220 */ /* 0x000fe20000410000 */
[----:B-1----:R-:W-:Y:S01]  /*8100*/  F2FP.PACK_AB R48, R69, R68 ;  /* 0x000000444530723e */ /* 0x002fe200000000ff */
[----:B------:R-:W-:Y:S01]  /*8110*/  FFMA.FTZ R70, R215, c[0x0][0x23c], -R118 ;  /* 0x00008f00d7467a23 */ /* 0x000fe20000010876 */
[----:B------:R-:W-:Y:S01]  /*8120*/  MUFU.EX2 R125, R125 ;  /* 0x0000007d007d7308 */ /* 0x000fe20000000800 */
[----:B------:R-:W-:-:S02]  /*8130*/  FFMA.FTZ R72, R213, c[0x0][0x23c], -R106 ;  /* 0x00008f00d5487a23 */ /* 0x000fc4000001086a */
[--C-:B------:R-:W-:Y:S01]  /*8140*/  FFMA.FTZ R75, R209, c[0x0][0x23c], -R106.reuse ;  /* 0x00008f00d14b7a23 */ /* 0x100fe2000001086a */
[----:B------:R-:W-:Y:S01]  /*8150*/  HMMA.16816.F32 R8, R8, R30, R84 ;  /* 0x0000001e0808723c */ /* 0x000fe20000001854 */
[--C-:B------:R-:W-:Y:S01]  /*8160*/  FFMA.FTZ R74, R211, c[0x0][0x23c], -R106.reuse ;  /* 0x00008f00d34a7a23 */ /* 0x100fe2000001086a */
[----:B------:R-:W1:Y:S01]  /*8170*/  LDSM.16.MT88.4 R28, [R157+0x6800] ;  /* 0x006800009d1c783b */ /* 0x000e620000004200 */
[----:B------:R-:W-:Y:S01]  /*8180*/  FFMA.FTZ R73, R207, c[0x0][0x23c], -R106 ;  /* 0x00008f00cf497a23 */ /* 0x000fe2000001086a */
[----:B------:R-:W2:Y:S01]  /*8190*/  MUFU.EX2 R70, R70 ;  /* 0x0000004600467308 */ /* 0x000ea20000000800 */
[--C-:B------:R-:W-:Y:S02]  /*81a0*/  FFMA.FTZ R79, R203, c[0x0][0x23c], -R118.reuse ;  /* 0x00008f00cb4f7a23 */ /* 0x100fe40000010876 */
[--C-:B------:R-:W-:Y:S02]  /*81b0*/  FFMA.FTZ R78, R197, c[0x0][0x23c], -R118.reuse ;  /* 0x00008f00c54e7a23 */ /* 0x100fe40000010876 */
[----:B------:R-:W-:-:S02]  /*81c0*/  FFMA.FTZ R77, R205, c[0x0][0x23c], -R118 ;  /* 0x00008f00cd4d7a23 */ /* 0x000fc40000010876 */
[----:B------:R-:W-:Y:S01]  /*81d0*/  FFMA.FTZ R76, R195, c[0x0][0x23c], -R118 ;  /* 0x00008f00c34c7a23 */ /* 0x000fe20000010876 */
[----:B------:R-:W-:Y:S01]  /*81e0*/  MUFU.EX2 R72, R72 ;  /* 0x0000004800487308 */ /* 0x000fe20000000800 */
[--C-:B------:R-:W-:Y:S02]  /*81f0*/  FFMA.FTZ R82, R201, c[0x0][0x23c], -R106.reuse ;  /* 0x00008f00c9527a23 */ /* 0x100fe4000001086a */
[--C-:B------:R-:W-:Y:S02]  /*8200*/  FFMA.FTZ R81, R193, c[0x0][0x23c], -R106.reuse ;  /* 0x00008f00c1517a23 */ /* 0x100fe4000001086a */
[--C-:B------:R-:W-:Y:S02]  /*8210*/  FFMA.FTZ R80, R199, c[0x0][0x23c], -R106.reuse ;  /* 0x00008f00c7507a23 */ /* 0x100fe4000001086a */
[----:B------:R-:W-:Y:S01]  /*8220*/  FFMA.FTZ R83, R191, c[0x0][0x23c], -R106 ;  /* 0x00008f00bf537a23 */ /* 0x000fe2000001086a */
[----:B------:R-:W3:Y:S01]  /*8230*/  MUFU.EX2 R75, R75 ;  /* 0x0000004b004b7308 */ /* 0x000ee20000000800 */
[----:B--2---:R-:W-:Y:S01]  /*8240*/  F2FP.PACK_AB R50, R71, R70 ;  /* 0x000000464732723e */ /* 0x004fe200000000ff */
[----:B------:R-:W-:-:S02]  /*8250*/  FFMA.FTZ R85, R189, c[0x0][0x23c], -R118 ;  /* 0x00008f00bd557a23 */ /* 0x000fc40000010876 */
[--C-:B------:R-:W-:Y:S02]  /*8260*/  FFMA.FTZ R92, R181, c[0x0][0x23c], -R118.reuse ;  /* 0x00008f00b55c7a23 */ /* 0x100fe40000010876 */
[--C-:B------:R-:W-:Y:S02]  /*8270*/  FFMA.FTZ R93, R187, c[0x0][0x23c], -R118.reuse ;  /* 0x00008f00bb5d7a23 */ /* 0x100fe40000010876 */
[----:B------:R-:W-:Y:S01]  /*8280*/  MUFU.EX2 R74, R74 ;  /* 0x0000004a004a7308 */ /* 0x000fe20000000800 */
[----:B------:R-:W-:Y:S02]  /*8290*/  FFMA.FTZ R94, R145, c[0x0][0x23c], -R118 ;  /* 0x00008f00915e7a23 */ /* 0x000fe40000010876 */
[--C-:B------:R-:W-:Y:S02]  /*82a0*/  FFMA.FTZ R95, R185, c[0x0][0x23c], -R106.reuse ;  /* 0x00008f00b95f7a23 */ /* 0x100fe4000001086a */
[----:B------:R-:W-:Y:S02]  /*82b0*/  FFMA.FTZ R96, R143, c[0x0][0x23c], -R106 ;  /* 0x00008f008f607a23 */ /* 0x000fe4000001086a */
[--C-:B------:R-:W-:Y:S01]  /*82c0*/  FFMA.FTZ R86, R64, c[0x0][0x23c], -R118.reuse ;  /* 0x00008f0040567a23 */ /* 0x100fe20000010876 */
[----:B------:R-:W2:Y:S01]  /*82d0*/  MUFU.EX2 R73, R73 ;  /* 0x0000004900497308 */ /* 0x000ea20000000800 */
[----:B---3--:R-:W-:Y:S01]  /*82e0*/  F2FP.PACK_AB R49, R75, R72 ;  /* 0x000000484b31723e */ /* 0x008fe200000000ff */
[----:B------:R-:W-:-:S02]  /*82f0*/  FFMA.FTZ R64, R56, c[0x0][0x23c], -R118 ;  /* 0x00008f0038407a23 */ /* 0x000fc40000010876 */
[----:B------:R-:W-:Y:S01]  /*8300*/  LDSM.16.MT88.4 R56, [R156+0x8800] ;  /* 0x008800009c38783b */ /* 0x000fe20000004200 */
[--C-:B------:R-:W-:Y:S02]  /*8310*/  FFMA.FTZ R87, R52, c[0x0][0x23c], -R118.reuse ;  /* 0x00008f0034577a23 */ /* 0x100fe40000010876 */
[--C-:B------:R-:W-:Y:S01]  /*8320*/  FFMA.FTZ R52, R53, c[0x0][0x23c], -R118.reuse ;  /* 0x00008f0035347a23 */ /* 0x100fe20000010876 */
[----:B------:R-:W-:Y:S01]  /*8330*/  MUFU.EX2 R79, R79 ;  /* 0x0000004f004f7308 */ /* 0x000fe20000000800 */
[--C-:B------:R-:W-:Y:S02]  /*8340*/  FFMA.FTZ R84, R66, c[0x0][0x23c], -R118.reuse ;  /* 0x00008f0042547a23 */ /* 0x100fe40000010876 */
[----:B------:R-:W-:Y:S02]  /*8350*/  FFMA.FTZ R66, R67, c[0x0][0x23c], -R118 ;  /* 0x00008f0043427a23 */ /* 0x000fe40000010876 */
[----:B------:R-:W-:Y:S02]  /*8360*/  FFMA.FTZ R110, R183, R113, R110 ;  /* 0x00000071b76e7223 */ /* 0x000fe4000001006e */
[----:B------:R-:W-:Y:S01]  /*8370*/  FFMA.FTZ R105, R184, R0, R105 ;  /* 0x00000000b8697223 */ /* 0x000fe20000010069 */
[----:B--2---:R-:W-:Y:S01]  /*8380*/  F2FP.PACK_AB R51, R73, R74 ;  /* 0x0000004a4933723e */ /* 0x004fe200000000ff */
[----:B------:R-:W2:Y:S01]  /*8390*/  MUFU.EX2 R78, R78 ;  /* 0x0000004e004e7308 */ /* 0x000ea20000000800 */
        /* <DEDUP_REMOVED lines=15> */
[----:B-1----:R-:W-:Y:S01]  /*8490*/  HMMA.16816.F32 R32, R48, R28, R32 ;  /* 0x0000001c3020723c */ /* 0x002fe20000001820 */
[----:B------:R-:W-:Y:S01]  /*84a0*/  FFMA.FTZ R3, R101, c[0x0][0x23c], -R106 ;  /* 0x00008f0065037a23 */ /* 0x000fe2000001086a */
[----:B------:R-:W-:Y:S01]  /*84b0*/  MUFU.EX2 R82, R82 ;  /* 0x0000005200527308 */ /* 0x000fe20000000800 */
[----:B------:R-:W-:-:S04]  /*84c0*/  FADD.FTZ R74, R74, R75 ;  /* 0x0000004b4a4a7221 */ /* 0x000fc80000010000 */
[----:B------:R-:W-:Y:S01]  /*84d0*/  FADD.FTZ R73, R73, R74 ;  /* 0x0000004a49497221 */ /* 0x000fe20000010000 */
        /* <DEDUP_REMOVED lines=18> */
[----:B-1----:R-:W-:Y:S01]  /*8600*/  F2FP.PACK_AB R51, R83, R80 ;  /* 0x000000505333723e */ /* 0x002fe200000000ff */
[----:B------:R-:W-:Y:S02]  /*8610*/  LDSM.16.MT88.4 R72, [R158+0x9800] ;  /* 0x009800009e48783b */ /* 0x000fe40000004200 */
        /* <DEDUP_REMOVED lines=10> */
[----:B------:R-:W-:Y:S02]  /*86c0*/  MUFU.EX2 R126, R126 ;  /* 0x0000007e007e7308 */ /* 0x000fe40000000800 */
[C---:B------:R-:W-:Y:S01]  /*86d0*/  HMMA.16816.F32 R4, R48.reuse, R46, R4 ;  /* 0x0000002e3004723c */ /* 0x040fe20000001804 */
[----:B------:R-:W4:Y:S05]  /*86e0*/  LDSM.16.MT88.4 R44, [R160+0x7800] ;  /* 0x00780000a02c783b */ /* 0x000f2a0000004200 */
[----:B------:R-:W5:Y:S02]  /*86f0*/  MUFU.EX2 R129, R129 ;  /* 0x0000008100817308 */ /* 0x000f640000000800 */
[C---:B---3--:R-:W-:Y:S06]  /*8700*/  HMMA.16816.F32 R32, R48.reuse, R40, R32 ;  /* 0x000000283020723c */ /* 0x048fec0000001820 */
[----:B------:R-:W-:Y:S02]  /*8710*/  MUFU.EX2 R127, R127 ;  /* 0x0000007f007f7308 */ /* 0x000fe40000000800 */
[C---:B------:R-:W-:Y:S01]  /*8720*/  HMMA.16816.F32 R20, R48.reuse, R42, R20 ;  /* 0x0000002a3014723c */ /* 0x040fe20000001814 */
[----:B------:R-:W3:Y:S05]  /*8730*/  LDSM.16.MT88.4 R40, [R158+0x7800] ;  /* 0x007800009e28783b */ /* 0x000eea0000004200 */
[----:B------:R-:W3:Y:S02]  /*8740*/  MUFU.EX2 R128, R128 ;  /* 0x0000008000807308 */ /* 0x000ee40000000800 */
[C---:B-1----:R-:W-:Y:S06]  /*8750*/  HMMA.16816.F32 R36, R48.reuse, R28, R36 ;  /* 0x0000001c3024723c */ /* 0x042fec0000001824 */
[----:B------:R-:W-:Y:S01]  /*8760*/  MUFU.EX2 R119, R119 ;  /* 0x0000007700777308 */ /* 0x000fe20000000800 */
[----:B------:R-:W-:Y:S01]  /*8770*/  F2FP.PACK_AB R28, R92, R85 ;  /* 0x000000555c1c723e */ /* 0x000fe200000000ff */
[----:B------:R-:W-:Y:S01]  /*8780*/  HMMA.16816.F32 R8, R48, R30, R8 ;  /* 0x0000001e3008723c */ /* 0x000fe20000001808 */
[----:B--2---:R-:W-:Y:S01]  /*8790*/  F2FP.PACK_AB R29, R96, R95 ;  /* 0x0000005f601d723e */ /* 0x004fe200000000ff */
[----:B------:R-:W1:Y:S01]  /*87a0*/  LDSM.16.MT88.4 R48, [R157+0x7800] ;  /* 0x007800009d30783b */ /* 0x000e620000004200 */
[----:B------:R-:W-:-:S03]  /*87b0*/  FADD.FTZ R95, R95, R80 ;  /* 0x000000505f5f7221 */ /* 0x000fc60000010000 */
[----:B------:R-:W2:Y:S01]  /*87c0*/  MUFU.EX2 R130, R130 ;  /* 0x0000008200827308 */ /* 0x000ea20000000800 */
[----:B------:R-:W-:Y:S02]  /*87d0*/  F2FP.PACK_AB R30, R94, R93 ;  /* 0x0000005d5e1e723e */ /* 0x000fe400000000ff */
[----:B------:R-:W-:-:S05]  /*87e0*/  F2FP.PACK_AB R31, R121, R120 ;  /* 0x00000078791f723e */ /* 0x000fca00000000ff */
[----:B------:R-:W-:Y:S02]  /*87f0*/  MUFU.EX2 R61, R61 ;  /* 0x0000003d003d7308 */ /* 0x000fe40000000800 */
[C---:B----4-:R-:W-:Y:S06]  /*8800*/  HMMA.16816.F32 R12, R28.reuse, R44, R12 ;  /* 0x0000002c1c0c723c */ /* 0x050fec000000180c */
[----:B------:R-:W-:Y:S02]  /*8810*/  MUFU.EX2 R116, R116 ;  /* 0x0000007400747308 */ /* 0x000fe40000000800 */
[C---:B------:R-:W-:Y:S01]  /*8820*/  HMMA.16816.F32 R16, R28.reuse, R46, R16 ;  /* 0x0000002e1c10723c */ /* 0x040fe20000001810 */
[----:B------:R-:W4:Y:S05]  /*8830*/  LDSM.16.MT88.4 R44, [R156+0x7800] ;  /* 0x007800009c2c783b */ /* 0x000f2a0000004200 */
[----:B------:R-:W-:Y:S02]  /*8840*/  MUFU.EX2 R62, R62 ;  /* 0x0000003e003e7308 */ /* 0x000fe40000000800 */
[C---:B---3--:R-:W-:Y:S06]  /*8850*/  HMMA.16816.F32 R24, R28.reuse, R40, R24 ;  /* 0x000000281c18723c */ /* 0x048fec0000001818 */
[----:B------:R-:W3:Y:S02]  /*8860*/  MUFU.EX2 R117, R117 ;  /* 0x0000007500757308 */ /* 0x000ee40000000800 */
        /* <DEDUP_REMOVED lines=8> */
[C---:B----4-:R-:W-:Y:S06]  /*88f0*/  HMMA.16816.F32 R36, R28.reuse, R44, R36 ;  /* 0x0000002c1c24723c */ /* 0x050fec0000001824 */
[----:B------:R-:W-:Y:S01]  /*8900*/  MUFU.EX2 R52, R52 ;  /* 0x0000003400347308 */ /* 0x000fe20000000800 */
[----:B------:R-:W-:Y:S01]  /*8910*/  F2FP.PACK_AB R44, R124, R123 ;  /* 0x0000007b7c2c723e */ /* 0x000fe200000000ff */
[----:B------:R-:W-:Y:S01]  /*8920*/  HMMA.16816.F32 R8, R28, R46, R8 ;  /* 0x0000002e1c08723c */ /* 0x000fe20000001808 */
[----:B------:R-:W4:Y:S01]  /*8930*/  LDSM.16.MT88.4 R28, [R157+0x8000] ;  /* 0x008000009d1c783b */ /* 0x000f220000004200 */
[----:B-----5:R-:W-:-:S04]  /*8940*/  F2FP.PACK_AB R45, R129, R126 ;  /* 0x0000007e812d723e */ /* 0x020fc800000000ff */
[----:B------:R-:W-:Y:S01]  /*8950*/  MUFU.EX2 R67, R86 ;  /* 0x0000005600437308 */ /* 0x000fe20000000800 */
        /* <DEDUP_REMOVED lines=8> */
[C---:B-1----:R-:W-:Y:S06]  /*89e0*/  HMMA.16816.F32 R12, R44.reuse, R48, R12 ;  /* 0x000000302c0c723c */ /* 0x042fec000000180c */
[----:B------:R-:W-:Y:S01]  /*89f0*/  MUFU.EX2 R0, R84 ;  /* 0x0000005400007308 */ /* 0x000fe20000000800 */
[----:B------:R-:W-:Y:S01]  /*8a00*/  F2FP.PACK_AB R48, R130, R119 ;  /* 0x000000778230723e */ /* 0x000fe200000000ff */
[----:B------:R-:W-:Y:S01]  /*8a10*/  HMMA.16816.F32 R16, R44, R50, R16 ;  /* 0x000000322c10723c */ /* 0x000fe20000001810 */
[----:B---3--:R-:W-:-:S05]  /*8a20*/  F2FP.PACK_AB R49, R117, R62 ;  /* 0x0000003e7531723e */ /* 0x008fca00000000ff */
[----:B------:R-:W-:Y:S01]  /*8a30*/  MUFU.EX2 R115, R115 ;  /* 0x0000007300737308 */ /* 0x000fe20000000800 */
[----:B------:R-:W-:Y:S01]  /*8a40*/  F2FP.PACK_AB R50, R116, R61 ;  /* 0x0000003d7432723e */ /* 0x000fe200000000ff */
[----:B----4-:R-:W-:Y:S01]  /*8a50*/  HMMA.16816.F32 R32, R44, R28, R32 ;  /* 0x0000001c2c20723c */ /* 0x010fe20000001820 */
[----:B------:R-:W-:-:S05]  /*8a60*/  F2FP.PACK_AB R51, R132, R63 ;  /* 0x0000003f8433723e */ /* 0x000fca00000000ff */
[----:B------:R-:W-:Y:S02]  /*8a70*/  MUFU.EX2 R2, R100 ;  /* 0x0000006400027308 */ /* 0x000fe40000000800 */
[C---:B------:R-:W-:Y:S01]  /*8a80*/  HMMA.16816.F32 R20, R44.reuse, R30, R20 ;  /* 0x0000001e2c14723c */ /* 0x040fe20000001814 */
[----:B------:R-:W1:Y:S05]  /*8a90*/  LDSM.16.MT88.4 R28, [R160+0x8800] ;  /* 0x00880000a01c783b */ /* 0x000e6a0000004200 */
[----:B------:R-:W-:Y:S02]  /*8aa0*/  MUFU.EX2 R3, R3 ;  /* 0x0000000300037308 */ /* 0x000fe40000000800 */
[C---:B--2---:R-:W-:Y:S08]  /*8ab0*/  HMMA.16816.F32 R36, R44.reuse, R40, R36 ;  /* 0x000000282c24723c */ /* 0x044ff00000001824 */
[----:B------:R-:W-:Y:S01]  /*8ac0*/  HMMA.16816.F32 R8, R44, R42, R8 ;  /* 0x0000002a2c08723c */ /* 0x000fe20000001808 */
[----:B------:R-:W2:Y:S04]  /*8ad0*/  LDSM.16.MT88.4 R40, [R157+0x8800] ;  /* 0x008800009d28783b */ /* 0x000ea80000004200 */
[----:B------:R-:W3:Y:S11]  /*8ae0*/  LDSM.16.MT88.4 R44, [R158+0x8800] ;  /* 0x008800009e2c783b */ /* 0x000ef60000004200 */
[C---:B------:R-:W-:Y:S01]  /*8af0*/  HMMA.16816.F32 R36, R48.reuse, R56, R36 ;  /* 0x000000383024723c */ /* 0x040fe20000001824 */
[----:B------:R-:W-:Y:S06]  /*8b00*/  MUFU.EX2 R56, R65 ;  /* 0x0000004100387308 */ /* 0x000fec0000000800 */
[----:B------:R-:W-:Y:S01]  /*8b10*/  FFMA.FTZ R57, R60, c[0x0][0x23c], -R106 ;  /* 0x00008f003c397a23 */ /* 0x000fe2000001086a */
[----:B-1----:R-:W-:Y:S01]  /*8b20*/  HMMA.16816.F32 R12, R48, R28, R12 ;  /* 0x0000001c300c723c */ /* 0x002fe2000000180c */
[----:B------:R-:W-:-:S04]  /*8b30*/  FADD.FTZ R60, R70, R69 ;  /* 0x00000045463c7221 */ /* 0x000fc80000010000 */
[----:B------:R-:W-:Y:S01]  /*8b40*/  MUFU.EX2 R57, R57 ;  /* 0x0000003900397308 */ /* 0x000fe20000000800 */
[----:B------:R-:W-:Y:S02]  /*8b50*/  FADD.FTZ R60, R71, R60 ;  /* 0x0000003c473c7221 */ /* 0x000fe40000010000 */
[----:B------:R-:W-:Y:S01]  /*8b60*/  HMMA.16816.F32 R16, R48, R30, R16 ;  /* 0x0000001e3010723c */ /* 0x000fe20000001810 */
[----:B------:R-:W1:Y:S01]  /*8b70*/  LDSM.16.MT88.4 R28, [R160+0x9000] ;  /* 0x00900000a01c783b */ /* 0x000e620000004200 */
[----:B------:R-:W-:-:S04]  /*8b80*/  FADD.FTZ R79, R79, R60 ;  /* 0x0000003c4f4f7221 */ /* 0x000fc80000010000 */
[----:B------:R-:W-:Y:S02]  /*8b90*/  FADD.FTZ R78, R78, R79 ;  /* 0x0000004f4e4e7221 */ /* 0x000fe40000010000 */
[----:B------:R-:W-:Y:S01]  /*8ba0*/  HMMA.16816.F32 R8, R48, R58, R8 ;  /* 0x0000003a3008723c */ /* 0x000fe20000001808 */
[----:B------:R-:W4:Y:S01]  /*8bb0*/  MUFU.EX2 R59, R66 ;  /* 0x00000042003b7308 */ /* 0x000f220000000800 */
[----:B------:R-:W-:-:S04]  /*8bc0*/  FADD.FTZ R77, R77, R78 ;  /* 0x0000004e4d4d7221 */ /* 0x000fc80000010000 */
[----:B------:R-:W-:Y:S02]  /*8bd0*/  FADD.FTZ R76, R76, R77 ;  /* 0x0000004d4c4c7221 */ /* 0x000fe40000010000 */
[C---:B--2---:R-:W-:Y:S01]  /*8be0*/  HMMA.16816.F32 R32, R48.reuse, R40, R32 ;  /* 0x000000283020723c */ /* 0x044fe20000001820 */
[----:B------:R-:W2:Y:S07]  /*8bf0*/  MUFU.EX2 R58, R114 ;  /* 0x00000072003a7308 */ /* 0x000eae0000000800 */
[----:B------:R-:W-:Y:S01]  /*8c00*/  HMMA.16816.F32 R20, R48, R42, R20 ;  /* 0x0000002a3014723c */ /* 0x000fe20000001814 */
[----:B------:R-:W5:Y:S01]  /*8c10*/  LDSM.16.MT88.4 R40, [R158+0x9000] ;  /* 0x009000009e28783b */ /* 0x000f620000004200 */
[----:B----4-:R-:W-:-:S06]  /*8c20*/  F2FP.PACK_AB R84, R59, R0 ;  /* 0x000000003b54723e */ /* 0x010fcc00000000ff */
[----:B---3--:R-:W-:Y:S01]  /*8c30*/  HMMA.16816.F32 R24, R48, R44, R24 ;  /* 0x0000002c3018723c */ /* 0x008fe20000001818 */
[----:B--2---:R-:W-:-:S07]  /*8c40*/  F2FP.PACK_AB R86, R115, R58 ;  /* 0x0000003a7356723e */ /* 0x004fce00000000ff */
[----:B------:R-:W-:Y:S01]  /*8c50*/  HMMA.16816.F32 R4, R48, R46, R4 ;  /* 0x0000002e3004723c */ /* 0x000fe20000001804 */
[----:B------:R-:W2:Y:S06]  /*8c60*/  LDSM.16.MT88.4 R44, [R157+0x9000] ;  /* 0x009000009d2c783b */ /* 0x000eac0000004200 */
[----:B------:R-:W-:Y:S02]  /*8c70*/  F2FP.PACK_AB R48, R52, R53 ;  /* 0x000000353430723e */ /* 0x000fe400000000ff */
[----:B------:R-:W-:Y:S02]  /*8c80*/  F2FP.PACK_AB R49, R55, R54 ;  /* 0x000000363731723e */ /* 0x000fe400000000ff */
[----:B------:R-:W-:-:S02]  /*8c90*/  F2FP.PACK_AB R50, R64, R67 ;  /* 0x000000434032723e */ /* 0x000fc400000000ff */
[----:B------:R-:W-:-:S07]  /*8ca0*/  F2FP.PACK_AB R51, R57, R56 ;  /* 0x000000383933723e */ /* 0x000fce00000000ff */
[C---:B-1----:R-:W-:Y:S08]  /*8cb0*/  HMMA.16816.F32 R12, R48.reuse, R28, R12 ;  /* 0x0000001c300c723c */ /* 0x042ff0000000180c */
[C---:B------:R-:W-:Y:S01]  /*8cc0*/  HMMA.16816.F32 R16, R48.reuse, R30, R16 ;  /* 0x0000001e3010723c */ /* 0x040fe20000001810 */
[----:B------:R-:W1:Y:S07]  /*8cd0*/  LDSM.16.MT88.4 R28, [R156+0x9000] ;  /* 0x009000009c1c783b */ /* 0x000e6e0000004200 */
[C---:B-----5:R-:W-:Y:S08]  /*8ce0*/  HMMA.16816.F32 R24, R48.reuse, R40, R24 ;  /* 0x000000283018723c */ /* 0x060ff00000001818 */
[C---:B------:R-:W-:Y:S01]  /*8cf0*/  HMMA.16816.F32 R4, R48.reuse, R42, R4 ;  /* 0x0000002a3004723c */ /* 0x040fe20000001804 */
[----:B------:R-:W3:Y:S07]  /*8d00*/  LDSM.16.MT88.4 R40, [R160+0x9800] ;  /* 0x00980000a028783b */ /* 0x000eee0000004200 */
[C---:B--2---:R-:W-:Y:S07]  /*8d10*/  HMMA.16816.F32 R32, R48.reuse, R44, R32 ;  /* 0x0000002c3020723c */ /* 0x044fee0000001820 */
[--C-:B------:R-:W-:Y:S01]  /*8d20*/  FFMA.FTZ R44, R102, c[0x0][0x23c], -R106.reuse ;  /* 0x00008f00662c7a23 */ /* 0x100fe2000001086a */
[----:B------:R-:W-:Y:S01]  /*8d30*/  HMMA.16816.F32 R20, R48, R46, R20 ;  /* 0x0000002e3014723c */ /* 0x000fe20000001814 */
[----:B------:R-:W-:-:S04]  /*8d40*/  FFMA.FTZ R45, R103, c[0x0][0x23c], -R106 ;  /* 0x00008f00672d7a23 */ /* 0x000fc8000001086a */
[----:B------:R-:W-:Y:S03]  /*8d50*/  MUFU.EX2 R44, R44 ;  /* 0x0000002c002c7308 */ /* 0x000fe60000000800 */
[C---:B-1----:R-:W-:Y:S05]  /*8d60*/  HMMA.16816.F32 R36, R48.reuse, R28, R36 ;  /* 0x0000001c3024723c */ /* 0x042fea0000001824 */
[----:B------:R-:W1:Y:S02]  /*8d70*/  MUFU.EX2 R45, R45 ;  /* 0x0000002d002d7308 */ /* 0x000e640000000800 */
[----:B------:R-:W-:Y:S01]  /*8d80*/  FADD.FTZ R29, R85, R76 ;  /* 0x0000004c551d7221 */ /* 0x000fe20000010000 */
[----:B------:R-:W-:Y:S01]  /*8d90*/  F2FP.PACK_AB R85, R3, R2 ;  /* 0x000000020355723e */ /* 0x000fe200000000ff */
[----:B------:R-:W-:Y:S02]  /*8da0*/  HMMA.16816.F32 R8, R48, R30, R8 ;  /* 0x0000001e3008723c */ /* 0x000fe40000001808 */
[----:B------:R-:W-:-:S02]  /*8db0*/  FADD.FTZ R92, R92, R29 ;  /* 0x0000001d5c5c7221 */ /* 0x000fc40000010000 */
[----:B------:R-:W-:Y:S02]  /*8dc0*/  FADD.FTZ R29, R96, R95 ;  /* 0x0000005f601d7221 */ /* 0x000fe40000010000 */
[----:B------:R-:W-:Y:S02]  /*8dd0*/  FADD.FTZ R93, R93, R92 ;  /* 0x0000005c5d5d7221 */ /* 0x000fe40000010000 */
[----:B------:R-:W-:Y:S02]  /*8de0*/  FADD.FTZ R120, R120, R29 ;  /* 0x0000001d78787221 */ /* 0x000fe40000010000 */
[----:B------:R-:W-:Y:S01]  /*8df0*/  FADD.FTZ R94, R94, R93 ;  /* 0x0000005d5e5e7221 */ /* 0x000fe20000010000 */
[----:B-1----:R-:W-:Y:S01]  /*8e00*/  F2FP.PACK_AB R87, R45, R44 ;  /* 0x0000002c2d57723e */ /* 0x002fe200000000ff */
[----:B------:R-:W-:-:S06]  /*8e10*/  FADD.FTZ R121, R121, R120 ;  /* 0x0000007879797221 */ /* 0x000fcc0000010000 */
[C---:B---3--:R-:W-:Y:S07]  /*8e20*/  HMMA.16816.F32 R68, R84.reuse, R42, R16 ;  /* 0x0000002a5444723c */ /* 0x048fee0000001810 */
[----:B------:R-:W-:Y:S01]  /*8e30*/  FADD.FTZ R17, R123, R94 ;  /* 0x0000005e7b117221 */ /* 0x000fe20000010000 */
[----:B------:R-:W-:Y:S01]  /*8e40*/  HMMA.16816.F32 R96, R84, R40, R12 ;  /* 0x000000285460723c */ /* 0x000fe2000000180c */
        /* <DEDUP_REMOVED lines=10> */
[----:B------:R-:W-:Y:S03]  /*8ef0*/  HMMA.16816.F32 R72, R84, R74, R4 ;  /* 0x0000004a5448723c */ /* 0x000fe60000001804 */
        /* <DEDUP_REMOVED lines=20> */
[----:B------:R-:W-:Y:S01]  /*9040*/  FADD.FTZ R59, R59, R0 ;  /* 0x000000003b3b7221 */ /* 0x000fe20000010000 */
[----:B------:R-:W-:Y:S01]  /*9050*/  MOV R0, R111 ;  /* 0x0000006f00007202 */ /* 0x000fe20000000f00 */
[----:B------:R-:W-:Y:S02]  /*9060*/  FADD.FTZ R2, R2, R57 ;  /* 0x0000003902027221 */ /* 0x000fe40000010000 */
[----:B------:R-:W-:-:S02]  /*9070*/  FADD.FTZ R58, R58, R59 ;  /* 0x0000003b3a3a7221 */ /* 0x000fc40000010000 */
[----:B------:R-:W-:Y:S01]  /*9080*/  FADD.FTZ R3, R3, R2 ;  /* 0x0000000203037221 */ /* 0x000fe20000010000 */
[----:B------:R-:W-:Y:S01]  /*9090*/  MOV R2, R112 ;  /* 0x0000007000027202 */ /* 0x000fe20000000f00 */
[----:B------:R-:W-:Y:S02]  /*90a0*/  FADD.FTZ R183, R115, R58 ;  /* 0x0000003a73b77221 */ /* 0x000fe40000010000 */
[----:B------:R-:W-:-:S04]  /*90b0*/  FADD.FTZ R44, R44, R3 ;  /* 0x000000032c2c7221 */ /* 0x000fc80000010000 */
[----:B------:R-:W-:Y:S02]  /*90c0*/  FADD.FTZ R184, R45, R44 ;  /* 0x0000002c2db87221 */ /* 0x000fe40000010000 */
.L_x_7001:
        /* <DEDUP_REMOVED lines=13> */
.L_x_7011:
        /* <DEDUP_REMOVED lines=65> */
.L_x_7008:
        /* <DEDUP_REMOVED lines=197> */
.L_x_7010:
        /* <DEDUP_REMOVED lines=30> */
.L_x_7009:
        /* <DEDUP_REMOVED lines=92> */
[----:B------:R-:W-:Y:S01]  /*a9a0*/  ISETP.GT.AND P1, PT, R172, R169, PT ;  /* 0x000000a9ac00720c */ /* 0x000fe20003f24270 */
[----:B------:R-:W-:Y:S02]  /*a9b0*/  FADD.FTZ R101, -R0, R3 ;  /* 0x0000000300657221 */ /* 0x000fe40000010100 */
        /* <DEDUP_REMOVED lines=8> */
[----:B------:R2:W-:Y:S01]  /*aa40*/  MUFU.EX2 R103, R8 ;  /* 0x0000000800677308 */ /* 0x0005e20000000800 */
[C---:B------:R-:W-:Y:S02]  /*aa50*/  FMUL.FTZ R68, R100.reuse, R68 ;  /* 0x0000004464447220 */ /* 0x040fe40000410000 */
[----:B------:R-:W-:Y:S02]  /*aa60*/  FMUL.FTZ R69, R100, R69 ;  /* 0x0000004564457220 */ /* 0x000fe40000410000 */
[--C-:B------:R-:W-:Y:S02]  /*aa70*/  FFMA.FTZ R102, R12, c[0x0][0x23c], -R120.reuse ;  /* 0x00008f000c667a23 */ /* 0x100fe40000010878 */
[C---:B------:R-:W-:Y:S02]  /*aa80*/  FMUL.FTZ R12, R100.reuse, R92 ;  /* 0x0000005c640c7220 */ /* 0x040fe40000410000 */
[C---:B------:R-:W-:Y:S01]  /*aa90*/  FMUL.FTZ R72, R100.reuse, R72 ;  /* 0x0000004864487220 */ /* 0x040fe20000410000 */
[----:B------:R-:W-:Y:S01]  /*aaa0*/  MUFU.EX2 R117, R117 ;  /* 0x0000007500757308 */ /* 0x000fe20000000800 */
[----:B------:R-:W-:Y:S02]  /*aab0*/  FMUL.FTZ R73, R100, R73 ;  /* 0x0000004964497220 */ /* 0x000fe40000410000 */
[--C-:B------:R-:W-:Y:S02]  /*aac0*/  FFMA.FTZ R125, R18, c[0x0][0x23c], -R5.reuse ;  /* 0x00008f00127d7a23 */ /* 0x100fe40000010805 */
[--C-:B------:R-:W-:Y:S02]  /*aad0*/  FFMA.FTZ R126, R19, c[0x0][0x23c], -R5.reuse ;  /* 0x00008f00137e7a23 */ /* 0x100fe40000010805 */
[C---:B------:R-:W-:Y:S02]  /*aae0*/  FMUL.FTZ R76, R100.reuse, R76 ;  /* 0x0000004c644c7220 */ /* 0x040fe40000410000 */
[C---:B------:R-:W-:Y:S01]  /*aaf0*/  FMUL.FTZ R77, R100.reuse, R77 ;  /* 0x0000004d644d7220 */ /* 0x040fe20000410000 */
[----:B------:R-:W-:Y:S01]  /*ab00*/  MUFU.EX2 R102, R102 ;  /* 0x0000006600667308 */ /* 0x000fe20000000800 */
[C---:B------:R-:W-:Y:S02]  /*ab10*/  FMUL.FTZ R80, R100.reuse, R80 ;  /* 0x0000005064507220 */ /* 0x040fe40000410000 */
[C---:B------:R-:W-:Y:S02]  /*ab20*/  FMUL.FTZ R81, R100.reuse, R81 ;  /* 0x0000005164517220 */ /* 0x040fe40000410000 */
[C---:B--2---:R-:W-:Y:S02]  /*ab30*/  FMUL.FTZ R8, R100.reuse, R96 ;  /* 0x0000006064087220 */ /* 0x044fe40000410000 */
[C---:B------:R-:W-:Y:S02]  /*ab40*/  FMUL.FTZ R84, R100.reuse, R84 ;  /* 0x0000005464547220 */ /* 0x040fe40000410000 */
[----:B------:R-:W-:Y:S01]  /*ab50*/  FMUL.FTZ R85, R100, R85 ;  /* 0x0000005564557220 */ /* 0x000fe20000410000 */
[----:B------:R-:W-:Y:S01]  /*ab60*/  MUFU.EX2 R119, R119 ;  /* 0x0000007700777308 */ /* 0x000fe20000000800 */
[----:B------:R-:W-:Y:S01]  /*ab70*/  FMUL.FTZ R3, R101, c[0x0][0x23c] ;  /* 0x00008f0065037a20 */ /* 0x000fe20000410000 */
[----:B------:R-:W-:Y:S01]  /*ab80*/  MOV R101, R2 ;  /* 0x0000000200657202 */ /* 0x000fe20000000f00 */
[--C-:B------:R-:W-:Y:S02]  /*ab90*/  FFMA.FTZ R128, R6, c[0x0][0x23c], -R5.reuse ;  /* 0x00008f0006807a23 */ /* 0x100fe40000010805 */
[--C-:B------:R-:W-:Y:S02]  /*aba0*/  FFMA.FTZ R123, R7, c[0x0][0x23c], -R5.reuse ;  /* 0x00008f00077b7a23 */ /* 0x100fe40000010805 */
[--C-:B------:R-:W-:Y:S02]  /*abb0*/  FFMA.FTZ R6, R9, c[0x0][0x23c], -R120.reuse ;  /* 0x00008f0009067a23 */ /* 0x100fe40000010878 */
[--C-:B------:R-:W-:Y:S01]  /*abc0*/  FFMA.FTZ R116, R10, c[0x0][0x23c], -R5.reuse ;  /* 0x00008f000a747a23 */ /* 0x100fe20000010805 */
[----:B------:R-:W2:Y:S01]  /*abd0*/  MUFU.EX2 R3, R3 ;  /* 0x0000000300037308 */ /* 0x000ea20000000800 */
[--C-:B------:R-:W-:Y:S02]  /*abe0*/  FFMA.FTZ R7, R11, c[0x0][0x23c], -R5.reuse ;  /* 0x00008f000b077a23 */ /* 0x100fe40000010805 */
[--C-:B------:R-:W-:Y:S02]  /*abf0*/  FFMA.FTZ R127, R4, c[0x0][0x23c], -R120.reuse ;  /* 0x00008f00047f7a23 */ /* 0x100fe40000010878 */
[----:B------:R-:W-:Y:S02]  /*ac00*/  FMUL.FTZ R9, R100, R97 ;  /* 0x0000006164097220 */ /* 0x000fe40000410000 */
        /* <DEDUP_REMOVED lines=14> */
[----:B------:R-:W4:Y:S01]  /*acf0*/  MUFU.EX2 R123, R123 ;  /* 0x0000007b007b7308 */ /* 0x000f220000000800 */
[C---:B------:R-:W-:Y:S02]  /*ad00*/  FMUL.FTZ R18, R3.reuse, R90 ;  /* 0x0000005a03127220 */ /* 0x040fe40000410000 */
[C---:B------:R-:W-:Y:S01]  /*ad10*/  FMUL.FTZ R19, R3.reuse, R91 ;  /* 0x0000005b03137220 */ /* 0x040fe20000410000 */
[----:B---3--:R-:W-:Y:S01]  /*ad20*/  F2FP.PACK_AB R96, R122, R127 ;  /* 0x0000007f7a60723e */ /* 0x008fe200000000ff */
[C---:B------:R-:W-:Y:S02]  /*ad30*/  FMUL.FTZ R10, R3.reuse, R98 ;  /* 0x00000062030a7220 */ /* 0x040fe40000410000 */
[----:B------:R-:W3:Y:S01]  /*ad40*/  LDSM.16.MT88.4 R88, [R160+0x6800] ;  /* 0x00680000a058783b */ /* 0x000ee20000004200 */
[C---:B------:R-:W-:Y:S02]  /*ad50*/  FMUL.FTZ R11, R3.reuse, R99 ;  /* 0x00000063030b7220 */ /* 0x040fe40000410000 */
[----:B------:R-:W5:Y:S01]  /*ad60*/  MUFU.EX2 R6, R6 ;  /* 0x0000000600067308 */ /* 0x000f620000000800 */
        /* <DEDUP_REMOVED lines=8> */
[----:B----4-:R-:W-:Y:S01]  /*adf0*/  F2FP.PACK_AB R97, R123, R128 ;  /* 0x000000807b61723e */ /* 0x010fe200000000ff */
[C---:B------:R-:W-:Y:S02]  /*ae00*/  FMUL.FTZ R83, R3.reuse, R83 ;  /* 0x0000005303537220 */ /* 0x040fe40000410000 */
[C---:B------:R-:W-:Y:S02]  /*ae10*/  FMUL.FTZ R86, R3.reuse, R86 ;  /* 0x0000005603567220 */ /* 0x040fe40000410000 */
[----:B------:R-:W-:Y:S01]  /*ae20*/  FMUL.FTZ R87, R3, R87 ;  /* 0x0000005703577220 */ /* 0x000fe20000410000 */
[----:B------:R-:W4:Y:S01]  /*ae30*/  MUFU.EX2 R7, R7 ;  /* 0x0000000700077308 */ /* 0x000f220000000800 */
[--C-:B------:R-:W-:Y:S02]  /*ae40*/  FFMA.FTZ R49, R49, c[0x0][0x23c], -R120.reuse ;  /* 0x00008f0031317a23 */ /* 0x100fe40000010878 */
[--C-:B------:R-:W-:Y:S01]  /*ae50*/  FFMA.FTZ R50, R50, c[0x0][0x23c], -R5.reuse ;  /* 0x00008f0032327a23 */ /* 0x100fe20000010805 */
[----:B-----5:R-:W-:Y:S01]  /*ae60*/  F2FP.PACK_AB R98, R6, R103 ;  /* 0x000000670662723e */ /* 0x020fe200000000ff */
[--C-:B------:R-:W-:Y:S02]  /*ae70*/  FFMA.FTZ R51, R51, c[0x0][0x23c], -R5.reuse ;  /* 0x00008f0033337a23 */ /* 0x100fe40000010805 */
[--C-:B------:R-:W-:Y:S02]  /*ae80*/  FFMA.FTZ R52, R52, c[0x0][0x23c], -R120.reuse ;  /* 0x00008f0034347a23 */ /* 0x100fe40000010878 */
[----:B------:R-:W-:Y:S01]  /*ae90*/  FFMA.FTZ R53, R53, c[0x0][0x23c], -R120 ;  /* 0x00008f0035357a23 */ /* 0x000fe20000010878 */
[----:B------:R-:W5:Y:S01]  /*aea0*/  MUFU.EX2 R118, R118 ;  /* 0x0000007600767308 */ /* 0x000f620000000800 */
[--C-:B------:R-:W-:Y:S02]  /*aeb0*/  FFMA.FTZ R54, R54, c[0x0][0x23c], -R5.reuse ;  /* 0x00008f0036367a23 */ /* 0x100fe40000010805 */
[--C-:B------:R-:W-:Y:S02]  /*aec0*/  FFMA.FTZ R55, R55, c[0x0][0x23c], -R5.reuse ;  /* 0x00008f0037377a23 */ /* 0x100fe40000010805 */
[----:B------:R-:W-:Y:S02]  /*aed0*/  FFMA.FTZ R128, R3, R184, R128 ;  /* 0x000000b803807223 */ /* 0x000fe40000010080 */
[--C-:B------:R-:W-:Y:S02]  /*aee0*/  FFMA.FTZ R3, R56, c[0x0][0x23c], -R120.reuse ;  /* 0x00008f0038037a23 */ /* 0x100fe40000010878 */
[--C-:B------:R-:W-:Y:S01]  /*aef0*/  FFMA.FTZ R56, R57, c[0x0][0x23c], -R120.reuse ;  /* 0x00008f0039387a23 */ /* 0x100fe20000010878 */
[----:B------:R-:W-:Y:S01]  /*af00*/  MUFU.EX2 R121, R121 ;  /* 0x0000007900797308 */ /* 0x000fe20000000800 */
[--C-:B------:R-:W-:Y:S02]  /*af10*/  FFMA.FTZ R57, R58, c[0x0][0x23c], -R5.reuse ;  /* 0x00008f003a397a23 */ /* 0x100fe40000010805 */
[--C-:B------:R-:W-:Y:S01]  /*af20*/  FFMA.FTZ R58, R59, c[0x0][0x23c], -R5.reuse ;  /* 0x00008f003b3a7a23 */ /* 0x100fe20000010805 */
[----:B----4-:R-:W-:Y:S01]  /*af30*/  F2FP.PACK_AB R99, R7, R116 ;  /* 0x000000740763723e */ /* 0x010fe200000000ff */
[--C-:B------:R-:W-:Y:S02]  /*af40*/  FFMA.FTZ R59, R60, c[0x0][0x23c], -R120.reuse ;  /* 0x00008f003c3b7a23 */ /* 0x100fe40000010878 */
[----:B------:R-:W-:Y:S02]  /*af50*/  FFMA.FTZ R60, R61, c[0x0][0x23c], -R120 ;  /* 0x00008f003d3c7a23 */ /* 0x000fe40000010878 */
[----:B------:R-:W-:Y:S01]  /*af60*/  FFMA.FTZ R61, R62, c[0x0][0x23c], -R5 ;  /* 0x00008f003e3d7a23 */ /* 0x000fe20000010805 */
[----:B------:R-:W4:Y:S01]  /*af70*/  MUFU.EX2 R124, R124 ;  /* 0x0000007c007c7308 */ /* 0x000f220000000800 */
[C---:B------:R-:W-:Y:S05]  /*af80*/  HMMA.16816.F32 R8, R96.reuse, R104, R8 ;  /* 0x000000686008723c */ /* 0x040fea0000001808 */
[----:B------:R-:W-:Y:S02]  /*af90*/  FFMA.FTZ R127, R100, R183, R127 ;  /* 0x000000b7647f7223 */ /* 0x000fe4000001007f */
[----:B------:R-:W-:Y:S01]  /*afa0*/  FADD.FTZ R123, R123, R128 ;  /* 0x000000807b7b7221 */ /* 0x000fe20000010000 */
[C---:B------:R-:W-:Y:S01]  /*afb0*/  HMMA.16816.F32 R68, R96.reuse, R106, R68 ;  /* 0x0000006a6044723c */ /* 0x040fe20000001844 */
[----:B------:R-:W3:Y:S01]  /*afc0*/  LDSM.16.MT88.4 R104, [R158+0x6800] ;  /* 0x006800009e68783b */ /* 0x000ee20000004200 */
[----:B------:R-:W-:Y:S02]  /*afd0*/  MUFU.EX2 R125, R125 ;  /* 0x0000007d007d7308 */ /* 0x000fe40000000800 */
[----:B------:R-:W-:Y:S02]  /*afe0*/  FADD.FTZ R122, R122, R127 ;  /* 0x0000007f7a7a7221 */ /* 0x000fe40000010000 */
[----:B------:R-:W-:Y:S02]  /*aff0*/  FADD.FTZ R116, R116, R123 ;  /* 0x0000007b74747221 */ /* 0x000fe40000010000 */
[C---:B-1----:R-:W-:Y:S04]  /*b000*/  HMMA.16816.F32 R12, R96.reuse, R108, R12 ;  /* 0x0000006c600c723c */ /* 0x042fe8000000180c */
[----:B------:R-:W1:Y:S01]  /*b010*/  MUFU.EX2 R126, R126 ;  /* 0x0000007e007e7308 */ /* 0x000e620000000800 */
[----:B------:R-:W-:Y:S02]  /*b020*/  FADD.FTZ R103, R103, R122 ;  /* 0x0000007a67677221 */ /* 0x000fe40000010000 */
[----:B------:R-:W-:Y:S01]  /*b030*/  FADD.FTZ R116, R7, R116 ;  /* 0x0000007407747221 */ /* 0x000fe20000010000 */
[C---:B------:R-:W-:Y:S01]  /*b040*/  HMMA.16816.F32 R72, R96.reuse, R110, R72 ;  /* 0x0000006e6048723c */ /* 0x040fe20000001848 */
[----:B------:R-:W3:Y:S03]  /*b050*/  LDSM.16.MT88.4 R108, [R157+0x6800] ;  /* 0x006800009d6c783b */ /* 0x000ee60000004200 */
[----:B------:R-:W-:Y:S02]  /*b060*/  FADD.FTZ R103, R6, R103 ;  /* 0x0000006706677221 */ /* 0x000fe40000010000 */
[----:B------:R-:W-:Y:S01]  /*b070*/  MUFU.EX2 R130, R130 ;  /* 0x0000008200827308 */ /* 0x000fe20000000800 */
[--C-:B------:R-:W-:Y:S01]  /*b080*/  FFMA.FTZ R6, R66, c[0x0][0x23c], -R5.reuse ;  /* 0x00008f0042067a23 */ /* 0x100fe20000010805 */
[C---:B------:R-:W-:Y:S07]  /*b090*/  HMMA.16816.F32 R76, R96.reuse, R112, R76 ;  /* 0x00000070604c723c */ /* 0x040fee000000184c */
[--C-:B------:R-:W-:Y:S01]  /*b0a0*/  FFMA.FTZ R112, R20, c[0x0][0x23c], -R120.reuse ;  /* 0x00008f0014707a23 */ /* 0x100fe20000010878 */
[C---:B------:R-:W-:Y:S01]  /*b0b0*/  HMMA.16816.F32 R16, R96.reuse, R114, R16 ;  /* 0x000000726010723c */ /* 0x040fe20000001810 */
[----:B------:R-:W-:Y:S03]  /*b0c0*/  MUFU.EX2 R131, R131 ;  /* 0x0000008300837308 */ /* 0x000fe60000000800 */
[----:B------:R-:W-:Y:S01]  /*b0d0*/  F2FP.PACK_AB R20, R117, R102 ;  /* 0x000000667514723e */ /* 0x000fe200000000ff */
[----:B------:R-:W-:Y:S01]  /*b0e0*/  FFMA.FTZ R113, R21, c[0x0][0x23c], -R120 ;  /* 0x00008f0015717a23 */ /* 0x000fe20000010878 */
[----:B-----5:R-:W-:Y:S01]  /*b0f0*/  F2FP.PACK_AB R21, R118, R119 ;  /* 0x000000777615723e */ /* 0x020fe200000000ff */
[--C-:B------:R-:W-:Y:S01]  /*b100*/  FFMA.FTZ R114, R22, c[0x0][0x23c], -R5.reuse ;  /* 0x00008f0016727a23 */ /* 0x100fe20000010805 */
[C---:B--2---:R-:W-:Y:S03]  /*b110*/  HMMA.16816.F32 R80, R96.reuse, R92, R80 ;  /* 0x0000005c6050723c */ /* 0x044fe60000001850 */
[----:B------:R-:W-:Y:S01]  /*b120*/  MUFU.EX2 R112, R112 ;  /* 0x0000007000707308 */ /* 0x000fe20000000800 */
[----:B----4-:R-:W-:Y:S01]  /*b130*/  F2FP.PACK_AB R22, R124, R121 ;  /* 0x000000797c16723e */ /* 0x010fe200000000ff */
[----:B------:R-:W-:Y:S01]  /*b140*/  FFMA.FTZ R115, R23, c[0x0][0x23c], -R5 ;  /* 0x00008f0017737a23 */ /* 0x000fe20000010805 */
[----:B-1----:R-:W-:Y:S01]  /*b150*/  F2FP.PACK_AB R23, R126, R125 ;  /* 0x0000007d7e17723e */ /* 0x002fe200000000ff */
[----:B------:R-:W-:Y:S01]  /*b160*/  FADD.FTZ R102, R102, R103 ;  /* 0x0000006766667221 */ /* 0x000fe20000010000 */
[----:B------:R-:W-:Y:S01]  /*b170*/  HMMA.16816.F32 R84, R96, R94, R84 ;  /* 0x0000005e6054723c */ /* 0x000fe20000001854 */
[----:B------:R-:W1:Y:S03]  /*b180*/  LDSM.16.MT88.4 R92, [R156+0x6800] ;  /* 0x006800009c5c783b */ /* 0x000e660000004200 */
[----:B------:R-:W-:Y:S01]  /*b190*/  FADD.FTZ R119, R119, R116 ;  /* 0x0000007477777221 */ /* 0x000fe20000010000 */
[----:B------:R-:W2:Y:S01]  /*b1a0*/  MUFU.EX2 R113, R113 ;  /* 0x0000007100717308 */ /* 0x000ea20000000800 */
[----:B------:R-:W-:Y:S02]  /*b1b0*/  FADD.FTZ R102, R117, R102 ;  /* 0x0000006675667221 */ /* 0x000fe40000010000 */
[C---:B---3--:R-:W-:Y:S05]  /*b1c0*/  HMMA.16816.F32 R8, R20.reuse, R88, R8 ;  /* 0x000000581408723c */ /* 0x048fea0000001808 */
[----:B------:R-:W-:Y:S02]  /*b1d0*/  FFMA.FTZ R96, R26, c[0x0][0x23c], -R5 ;  /* 0x00008f001a607a23 */ /* 0x000fe40000010805 */
[----:B------:R-:W-:Y:S01]  /*b1e0*/  MUFU.EX2 R114, R114 ;  /* 0x0000007200727308 */ /* 0x000fe20000000800 */
[C---:B------:R-:W-:Y:S01]  /*b1f0*/  HMMA.16816.F32 R68, R20.reuse, R90, R68 ;  /* 0x0000005a1444723c */ /* 0x040fe20000001844 */
[----:B------:R-:W3:Y:S03]  /*b200*/  LDSM.16.MT88.4 R88, [R160+0x7000] ;  /* 0x00700000a058783b */ /* 0x000ee60000004200 */
[----:B------:R-:W-:Y:S02]  /*b210*/  FADD.FTZ R118, R118, R119 ;  /* 0x0000007776767221 */ /* 0x000fe40000010000 */
[----:B------:R-:W-:Y:S02]  /*b220*/  FADD.FTZ R121, R121, R102 ;  /* 0x0000006679797221 */ /* 0x000fe40000010000 */
[C---:B------:R-:W-:Y:S01]  /*b230*/  HMMA.16816.F32 R12, R20.reuse, R104, R12 ;  /* 0x00000068140c723c */ /* 0x040fe2000000180c */
[----:B------:R4:W-:Y:S03]  /*b240*/  MUFU.EX2 R104, R96 ;  /* 0x0000006000687308 */ /* 0x0009e60000000800 */
[----:B------:R-:W-:Y:S02]  /*b250*/  FADD.FTZ R7, R125, R118 ;  /* 0x000000767d077221 */ /* 0x000fe40000010000 */
[----:B------:R-:W-:Y:S02]  /*b260*/  FADD.FTZ R121, R124, R121 ;  /* 0x000000797c797221 */ /* 0x000fe40000010000 */
[C---:B------:R-:W-:Y:S03]  /*b270*/  HMMA.16816.F32 R72, R20.reuse, R106, R72 ;  /* 0x0000006a1448723c */ /* 0x040fe60000001848 */
[----:B------:R-:W5:Y:S01]  /*b280*/  MUFU.EX2 R115, R115 ;  /* 0x0000007300737308 */ /* 0x000f620000000800 */
[----:B------:R-:W-:Y:S02]  /*b290*/  FFMA.FTZ R105, R27, c[0x0][0x23c], -R5 ;  /* 0x00008f001b697a23 */ /* 0x000fe40000010805 */
[----:B------:R-:W3:Y:S01]  /*b2a0*/  LDSM.16.MT88.4 R24, [R158+0x7000] ;  /* 0x007000009e18783b */ /* 0x000ee20000004200 */
[--C-:B------:R-:W-:Y:S01]  /*b2b0*/  FFMA.FTZ R107, R28, c[0x0][0x23c], -R120.reuse ;  /* 0x00008f001c6b7a23 */ /* 0x100fe20000010878 */
[C---:B------:R-:W-:Y:S04]  /*b2c0*/  HMMA.16816.F32 R76, R20.reuse, R108, R76 ;  /* 0x0000006c144c723c */ /* 0x040fe8000000184c */
[--C-:B------:R-:W-:Y:S01]  /*b2d0*/  FFMA.FTZ R106, R29, c[0x0][0x23c], -R120.reuse ;  /* 0x00008f001d6a7a23 */ /* 0x100fe20000010878 */
[----:B------:R-:W2:Y:S01]  /*b2e0*/  MUFU.EX2 R105, R105 ;  /* 0x0000006900697308 */ /* 0x000ea20000000800 */
[----:B------:R-:W-:Y:S02]  /*b2f0*/  FADD.FTZ R7, R126, R7 ;  /* 0x000000077e077221 */ /* 0x000fe40000010000 */
[C---:B------:R-:W-:Y:S01]  /*b300*/  HMMA.16816.F32 R16, R20.reuse, R110, R16 ;  /* 0x0000006e1410723c */ /* 0x040fe20000001810 */
[----:B----4-:R-:W4:Y:S03]  /*b310*/  LDSM.16.MT88.4 R96, [R157+0x7000] ;  /* 0x007000009d60783b */ /* 0x010f260000004200 */
[--C-:B------:R-:W-:Y:S02]  /*b320*/  FFMA.FTZ R108, R34, c[0x0][0x23c], -R5.reuse ;  /* 0x00008f00226c7a23 */ /* 0x100fe40000010805 */
[--C-:B------:R-:W-:Y:S01]  /*b330*/  FFMA.FTZ R109, R36, c[0x0][0x23c], -R120.reuse ;  /* 0x00008f00246d7a23 */ /* 0x100fe20000010878 */
[----:B------:R-:W-:Y:S01]  /*b340*/  MUFU.EX2 R107, R107 ;  /* 0x0000006b006b7308 */ /* 0x000fe20000000800 */
[C---:B-1----:R-:W-:Y:S04]  /*b350*/  HMMA.16816.F32 R80, R20.reuse, R92, R80 ;  /* 0x0000005c1450723c */ /* 0x042fe80000001850 */
[--C-:B------:R-:W-:Y:S02]  /*b360*/  FFMA.FTZ R111, R35, c[0x0][0x23c], -R5.reuse ;  /* 0x00008f00236f7a23 */ /* 0x100fe40000010805 */
[--C-:B------:R-:W-:Y:S02]  /*b370*/  FFMA.FTZ R110, R37, c[0x0][0x23c], -R120.reuse ;  /* 0x00008f00256e7a23 */ /* 0x100fe40000010878 */
[----:B------:R-:W-:Y:S01]  /*b380*/  HMMA.16816.F32 R84, R20, R94, R84 ;  /* 0x0000005e1454723c */ /* 0x000fe20000001854 */
[----:B------:R-:W1:Y:S01]  /*b390*/  MUFU.EX2 R106, R106 ;  /* 0x0000006a006a7308 */ /* 0x000e620000000800 */
[----:B------:R-:W-:Y:S02]  /*b3a0*/  LDSM.16.MT88.4 R36, [R156+0x8000] ;  /* 0x008000009c24783b */ /* 0x000fe40000004200 */
[--C-:B------:R-:W-:Y:S02]  /*b3b0*/  FFMA.FTZ R92, R30, c[0x0][0x23c], -R5.reuse ;  /* 0x00008f001e5c7a23 */ /* 0x100fe40000010805 */
[----:B------:R-:W-:Y:S01]  /*b3c0*/  FFMA.FTZ R93, R31, c[0x0][0x23c], -R5 ;  /* 0x00008f001f5d7a23 */ /* 0x000fe20000010805 */
[----:B--2---:R-:W-:Y:S01]  /*b3d0*/  F2FP.PACK_AB R20, R113, R112 ;  /* 0x000000707114723e */ /* 0x004fe200000000ff */
[--C-:B------:R-:W-:Y:S01]  /*b3e0*/  FFMA.FTZ R94, R32, c[0x0][0x23c], -R120.reuse ;  /* 0x00008f00205e7a23 */ /* 0x100fe20000010878 */
[----:B-----5:R-:W-:Y:S01]  /*b3f0*/  F2FP.PACK_AB R21, R115, R114 ;  /* 0x000000727315723e */ /* 0x020fe200000000ff */
[----:B------:R-:W2:Y:S01]  /*b400*/  LDSM.16.MT88.4 R28, [R156+0x7000] ;  /* 0x007000009c1c783b */ /* 0x000ea20000004200 */
[----:B------:R-:W-:Y:S01]  /*b410*/  MUFU.EX2 R92, R92 ;  /* 0x0000005c005c7308 */ /* 0x000fe20000000800 */
[----:B------:R-:W-:Y:S01]  /*b420*/  F2FP.PACK_AB R22, R130, R129 ;  /* 0x000000818216723e */ /* 0x000fe200000000ff */
[----:B------:R-:W-:Y:S01]  /*b430*/  FFMA.FTZ R95, R33, c[0x0][0x23c], -R120 ;  /* 0x00008f00215f7a23 */ /* 0x000fe20000010878 */
[----:B------:R-:W-:Y:S01]  /*b440*/  F2FP.PACK_AB R23, R105, R104 ;  /* 0x000000686917723e */ /* 0x000fe200000000ff */
[----:B------:R-:W-:Y:S02]  /*b450*/  FADD.FTZ R112, R112, R121 ;  /* 0x0000007970707221 */ /* 0x000fe40000010000 */
[----:B------:R-:W-:Y:S01]  /*b460*/  FADD.FTZ R114, R114, R7 ;  /* 0x0000000772727221 */ /* 0x000fe20000010000 */
[----:B------:R-:W-:Y:S01]  /*b470*/  LDSM.16.MT88.4 R32, [R158+0x7800] ;  /* 0x007800009e20783b */ /* 0x000fe20000004200 */
[----:B------:R-:W-:Y:S02]  /*b480*/  FADD.FTZ R112, R113, R112 ;  /* 0x0000007071707221 */ /* 0x000fe40000010000 */
[C---:B---3--:R-:W-:Y:S01]  /*b490*/  HMMA.16816.F32 R8, R20.reuse, R88, R8 ;  /* 0x000000581408723c */ /* 0x048fe20000001808 */
[----:B------:R-:W3:Y:S02]  /*b4a0*/  MUFU.EX2 R93, R93 ;  /* 0x0000005d005d7308 */ /* 0x000ee40000000800 */
[----:B------:R-:W-:Y:S02]  /*b4b0*/  FADD.FTZ R115, R115, R114 ;  /* 0x0000007273737221 */ /* 0x000fe40000010000 */
[----:B------:R-:W-:Y:S02]  /*b4c0*/  FADD.FTZ R129, R129, R112 ;  /* 0x0000007081817221 */ /* 0x000fe40000010000 */
[----:B------:R-:W-:Y:S01]  /*b4d0*/  FADD.FTZ R104, R104, R115 ;  /* 0x0000007368687221 */ /* 0x000fe20000010000 */
[C---:B------:R-:W-:Y:S01]  /*b4e0*/  HMMA.16816.F32 R68, R20.reuse, R90, R68 ;  /* 0x0000005a1444723c */ /* 0x040fe20000001844 */
[----:B------:R-:W-:Y:S02]  /*b4f0*/  LDSM.16.MT88.4 R88, [R157+0x7800] ;  /* 0x007800009d58783b */ /* 0x000fe40000004200 */
[----:B------:R-:W-:Y:S01]  /*b500*/  MUFU.EX2 R94, R94 ;  /* 0x0000005e005e7308 */ /* 0x000fe20000000800 */
[----:B------:R-:W-:Y:S02]  /*b510*/  FADD.FTZ R130, R130, R129 ;  /* 0x0000008182827221 */ /* 0x000fe40000010000 */
[----:B------:R-:W-:Y:S02]  /*b520*/  FADD.FTZ R105, R105, R104 ;  /* 0x0000006869697221 */ /* 0x000fe40000010000 */
[C---:B------:R-:W-:Y:S05]  /*b530*/  HMMA.16816.F32 R12, R20.reuse, R24, R12 ;  /* 0x00000018140c723c */ /* 0x040fea000000180c */
[----:B------:R-:W5:Y:S03]  /*b540*/  MUFU.EX2 R95, R95 ;  /* 0x0000005f005f7308 */ /* 0x000f660000000800 */
[C---:B------:R-:W-:Y:S01]  /*b550*/  HMMA.16816.F32 R72, R20.reuse, R26, R72 ;  /* 0x0000001a1448723c */ /* 0x040fe20000001848 */
[----:B------:R-:W3:Y:S06]  /*b560*/  LDSM.16.MT88.4 R24, [R160+0x7800] ;  /* 0x00780000a018783b */ /* 0x000eec0000004200 */
[----:B------:R-:W-:Y:S01]  /*b570*/  MUFU.EX2 R108, R108 ;  /* 0x0000006c006c7308 */ /* 0x000fe20000000800 */
[C---:B----4-:R-:W-:Y:S08]  /*b580*/  HMMA.16816.F32 R76, R20.reuse, R96, R76 ;  /* 0x00000060144c723c */ /* 0x050ff0000000184c */
[C---:B------:R-:W-:Y:S01]  /*b590*/  HMMA.16816.F32 R16, R20.reuse, R98, R16 ;  /* 0x000000621410723c */ /* 0x040fe20000001810 */
[----:B------:R-:W4:Y:S07]  /*b5a0*/  MUFU.EX2 R111, R111 ;  /* 0x0000006f006f7308 */ /* 0x000f2e0000000800 */
        /* <DEDUP_REMOVED lines=8> */
[----:B-----5:R-:W-:Y:S01]  /*b630*/  F2FP.PACK_AB R22, R95, R94 ;  /* 0x0000005e5f16723e */ /* 0x020fe200000000ff */
[----:B------:R-:W-:Y:S01]  /*b640*/  FADD.FTZ R92, R92, R105 ;  /* 0x000000695c5c7221 */ /* 0x000fe20000010000 */
[----:B----4-:R-:W-:Y:S01]  /*b650*/  F2FP.PACK_AB R23, R111, R108 ;  /* 0x0000006c6f17723e */ /* 0x010fe200000000ff */
[----:B------:R-:W1:Y:S01]  /*b660*/  MUFU.EX2 R132, R132 ;  /* 0x0000008400847308 */ /* 0x000e620000000800 */
[----:B------:R-:W-:Y:S02]  /*b670*/  FADD.FTZ R107, R106, R107 ;  /* 0x0000006b6a6b7221 */ /* 0x000fe40000010000 */
[----:B------:R-:W-:Y:S03]  /*b680*/  FADD.FTZ R93, R93, R92 ;  /* 0x0000005c5d5d7221 */ /* 0x000fe60000010000 */
[C---:B------:R-:W-:Y:S04]  /*b690*/  HMMA.16816.F32 R8, R20.reuse, R24, R8 ;  /* 0x000000181408723c */ /* 0x040fe80000001808 */
[----:B------:R-:W-:Y:S04]  /*b6a0*/  MUFU.EX2 R40, R40 ;  /* 0x0000002800287308 */ /* 0x000fe80000000800 */
[C---:B------:R-:W-:Y:S01]  /*b6b0*/  HMMA.16816.F32 R68, R20.reuse, R26, R68 ;  /* 0x0000001a1444723c */ /* 0x040fe20000001844 */
[----:B------:R-:W3:Y:S05]  /*b6c0*/  LDSM.16.MT88.4 R24, [R160+0x8000] ;  /* 0x00800000a018783b */ /* 0x000eea0000004200 */
[----:B------:R-:W4:Y:S02]  /*b6d0*/  MUFU.EX2 R41, R41 ;  /* 0x0000002900297308 */ /* 0x000f240000000800 */
[C---:B------:R-:W-:Y:S08]  /*b6e0*/  HMMA.16816.F32 R12, R20.reuse, R32, R12 ;  /* 0x00000020140c723c */ /* 0x040ff0000000180c */
[C---:B------:R-:W-:Y:S01]  /*b6f0*/  HMMA.16816.F32 R72, R20.reuse, R34, R72 ;  /* 0x000000221448723c */ /* 0x040fe20000001848 */
[----:B------:R-:W5:Y:S01]  /*b700*/  LDSM.16.MT88.4 R32, [R158+0x8000] ;  /* 0x008000009e20783b */ /* 0x000f620000004200 */
        /* <DEDUP_REMOVED lines=11> */
[----:B-1----:R-:W-:Y:S03]  /*b7c0*/  F2FP.PACK_AB R21, R132, R131 ;  /* 0x000000838415723e */ /* 0x002fe600000000ff */
[----:B----4-:R-:W-:Y:S01]  /*b7d0*/  F2FP.PACK_AB R22, R41, R40 ;  /* 0x000000282916723e */ /* 0x010fe200000000ff */
[----:B------:R-:W-:Y:S01]  /*b7e0*/  MUFU.EX2 R46, R46 ;  /* 0x0000002e002e7308 */ /* 0x000fe20000000800 */
[----:B------:R-:W-:Y:S07]  /*b7f0*/  F2FP.PACK_AB R23, R43, R42 ;  /* 0x0000002a2b17723e */ /* 0x000fee00000000ff */
[C---:B---3--:R-:W-:Y:S02]  /*b800*/  HMMA.16816.F32 R8, R20.reuse, R24, R8 ;  /* 0x000000181408723c */ /* 0x048fe40000001808 */
[----:B------:R-:W1:Y:S06]  /*b810*/  MUFU.EX2 R47, R47 ;  /* 0x0000002f002f7308 */ /* 0x000e6c0000000800 */
[C---:B------:R-:W-:Y:S01]  /*b820*/  HMMA.16816.F32 R68, R20.reuse, R26, R68 ;  /* 0x0000001a1444723c */ /* 0x040fe20000001844 */
[----:B------:R-:W3:Y:S03]  /*b830*/  LDSM.16.MT88.4 R24, [R160+0x8800] ;  /* 0x00880000a018783b */ /* 0x000ee60000004200 */
[----:B------:R-:W-:Y:S04]  /*b840*/  MUFU.EX2 R48, R48 ;  /* 0x0000003000307308 */ /* 0x000fe80000000800 */
[C---:B-----5:R-:W-:Y:S06]  /*b850*/  HMMA.16816.F32 R12, R20.reuse, R32, R12 ;  /* 0x00000020140c723c */ /* 0x060fec000000180c */
[----:B------:R-:W4:Y:S02]  /*b860*/  MUFU.EX2 R49, R49 ;  /* 0x0000003100317308 */ /* 0x000f240000000800 */
[C---:B------:R-:W-:Y:S01]  /*b870*/  HMMA.16816.F32 R72, R20.reuse, R34, R72 ;  /* 0x000000221448723c */ /* 0x040fe20000001848 */
[----:B------:R-:W-:Y:S07]  /*b880*/  LDSM.16.MT88.4 R32, [R157+0x8800] ;  /* 0x008800009d20783b */ /* 0x000fee0000004200 */
[C---:B--2---:R-:W-:Y:S01]  /*b890*/  HMMA.16816.F32 R76, R20.reuse, R28, R76 ;  /* 0x0000001c144c723c */ /* 0x044fe2000000184c */
[----:B------:R-:W-:Y:S07]  /*b8a0*/  MUFU.EX2 R50, R50 ;  /* 0x0000003200327308 */ /* 0x000fee0000000800 */
[C---:B------:R-:W-:Y:S01]  /*b8b0*/  HMMA.16816.F32 R16, R20.reuse, R30, R16 ;  /* 0x0000001e1410723c */ /* 0x040fe20000001810 */
[----:B------:R-:W2:Y:S02]  /*b8c0*/  LDSM.16.MT88.4 R28, [R158+0x8800] ;  /* 0x008800009e1c783b */ /* 0x000ea40000004200 */
[----:B------:R-:W5:Y:S05]  /*b8d0*/  MUFU.EX2 R51, R51 ;  /* 0x0000003300337308 */ /* 0x000f6a0000000800 */
[C---:B------:R-:W-:Y:S05]  /*b8e0*/  HMMA.16816.F32 R80, R20.reuse, R36, R80 ;  /* 0x000000241450723c */ /* 0x040fea0000001850 */
[----:B------:R-:W-:Y:S03]  /*b8f0*/  MUFU.EX2 R52, R52 ;  /* 0x0000003400347308 */ /* 0x000fe60000000800 */
[----:B------:R-:W-:Y:S01]  /*b900*/  HMMA.16816.F32 R84, R20, R38, R84 ;  /* 0x000000261454723c */ /* 0x000fe20000001854 */
[----:B------:R-:W2:Y:S06]  /*b910*/  LDSM.16.MT88.4 R36, [R156+0x8800] ;  /* 0x008800009c24783b */ /* 0x000eac0000004200 */
[----:B------:R-:W-:Y:S01]  /*b920*/  F2FP.PACK_AB R20, R45, R44 ;  /* 0x0000002c2d14723e */ /* 0x000fe200000000ff */
[----:B------:R-:W2:Y:S01]  /*b930*/  MUFU.EX2 R53, R53 ;  /* 0x0000003500357308 */ /* 0x000ea20000000800 */
[----:B-1----:R-:W-:Y:S03]  /*b940*/  F2FP.PACK_AB R21, R47, R46 ;  /* 0x0000002e2f15723e */ /* 0x002fe600000000ff */
[----:B----4-:R-:W-:Y:S02]  /*b950*/  F2FP.PACK_AB R22, R49, R48 ;  /* 0x000000303116723e */ /* 0x010fe400000000ff */
[----:B-----5:R-:W-:Y:S04]  /*b960*/  F2FP.PACK_AB R23, R51, R50 ;  /* 0x000000323317723e */ /* 0x020fe800000000ff */
[----:B------:R-:W-:Y:S03]  /*b970*/  MUFU.EX2 R54, R54 ;  /* 0x0000003600367308 */ /* 0x000fe60000000800 */
[C---:B---3--:R-:W-:Y:S07]  /*b980*/  HMMA.16816.F32 R8, R20.reuse, R24, R8 ;  /* 0x000000181408723c */ /* 0x048fee0000001808 */
[----:B------:R-:W1:Y:S01]  /*b990*/  MUFU.EX2 R55, R55 ;  /* 0x0000003700377308 */ /* 0x000e620000000800 */
[C---:B------:R-:W-:Y:S01]  /*b9a0*/  HMMA.16816.F32 R68, R20.reuse, R26, R68 ;  /* 0x0000001a1444723c */ /* 0x040fe20000001844 */
[----:B------:R-:W3:Y:S07]  /*b9b0*/  LDSM.16.MT88.4 R24, [R160+0x9000] ;  /* 0x00900000a018783b */ /* 0x000eee0000004200 */
        /* <DEDUP_REMOVED lines=9> */
[----:B------:R-:W2:Y:S01]  /*ba50*/  MUFU.EX2 R58, R58 ;  /* 0x0000003a003a7308 */ /* 0x000ea20000000800 */
[C---:B------:R-:W-:Y:S07]  /*ba60*/  HMMA.16816.F32 R80, R20.reuse, R36, R80 ;  /* 0x000000241450723c */ /* 0x040fee0000001850 */
[--C-:B------:R-:W-:Y:S01]  /*ba70*/  FFMA.FTZ R37, R64, c[0x0][0x23c], -R120.reuse ;  /* 0x00008f0040257a23 */ /* 0x100fe20000010878 */
[----:B------:R-:W-:Y:S01]  /*ba80*/  HMMA.16816.F32 R84, R20, R38, R84 ;  /* 0x000000261454723c */ /* 0x000fe20000001854 */
[----:B------:R-:W-:Y:S03]  /*ba90*/  MUFU.EX2 R59, R59 ;  /* 0x0000003b003b7308 */ /* 0x000fe60000000800 */
[----:B------:R-:W-:Y:S02]  /*baa0*/  FFMA.FTZ R120, R65, c[0x0][0x23c], -R120 ;  /* 0x00008f0041787a23 */ /* 0x000fe40000010878 */
[--C-:B------:R-:W-:Y:S01]  /*bab0*/  FFMA.FTZ R36, R63, c[0x0][0x23c], -R5.reuse ;  /* 0x00008f003f247a23 */ /* 0x100fe20000010805 */
[----:B------:R-:W-:Y:S01]  /*bac0*/  F2FP.PACK_AB R20, R53, R52 ;  /* 0x000000343514723e */ /* 0x000fe200000000ff */
[----:B------:R-:W-:Y:S01]  /*bad0*/  FFMA.FTZ R5, R67, c[0x0][0x23c], -R5 ;  /* 0x00008f0043057a23 */ /* 0x000fe20000010805 */
[----:B-1----:R-:W-:Y:S02]  /*bae0*/  F2FP.PACK_AB R21, R55, R54 ;  /* 0x000000363715723e */ /* 0x002fe400000000ff */
[----:B------:R-:W1:Y:S01]  /*baf0*/  MUFU.EX2 R60, R60 ;  /* 0x0000003c003c7308 */ /* 0x000e620000000800 */
[----:B----4-:R-:W-:Y:S02]  /*bb00*/  F2FP.PACK_AB R22, R56, R3 ;  /* 0x000000033816723e */ /* 0x010fe400000000ff */
[----:B--2---:R-:W-:Y:S07]  /*bb10*/  F2FP.PACK_AB R23, R58, R57 ;  /* 0x000000393a17723e */ /* 0x004fee00000000ff */
        /* <DEDUP_REMOVED lines=14> */
[C---:B--2---:R-:W-:Y:S03]  /*bc00*/  HMMA.16816.F32 R80, R20.reuse, R24, R80 ;  /* 0x000000181450723c */ /* 0x044fe60000001850 */
[----:B------:R-:W2:Y:S04]  /*bc10*/  MUFU.EX2 R5, R5 ;  /* 0x0000000500057308 */ /* 0x000ea80000000800 */
[----:B------:R-:W-:Y:S01]  /*bc20*/  FADD.FTZ R24, R94, R107 ;  /* 0x0000006b5e187221 */ /* 0x000fe20000010000 */
[----:B------:R-:W-:Y:S04]  /*bc30*/  HMMA.16816.F32 R84, R20, R26, R84 ;  /* 0x0000001a1454723c */ /* 0x000fe80000001854 */
[----:B------:R-:W-:Y:S03]  /*bc40*/  FADD.FTZ R24, R95, R24 ;  /* 0x000000185f187221 */ /* 0x000fe60000010000 */
[----:B------:R-:W-:Y:S01]  /*bc50*/  FADD.FTZ R26, R108, R93 ;  /* 0x0000005d6c1a7221 */ /* 0x000fe20000010000 */
[----:B-1----:R-:W-:Y:S01]  /*bc60*/  F2FP.PACK_AB R20, R60, R59 ;  /* 0x0000003b3c14723e */ /* 0x002fe200000000ff */
[----:B------:R-:W-:Y:S03]  /*bc70*/  FADD.FTZ R7, R109, R24 ;  /* 0x000000186d077221 */ /* 0x000fe60000010000 */
[----:B---3--:R-:W-:Y:S01]  /*bc80*/  F2FP.PACK_AB R21, R36, R61 ;  /* 0x0000003d2415723e */ /* 0x008fe200000000ff */
[----:B------:R-:W-:Y:S01]  /*bc90*/  FADD.FTZ R26, R111, R26 ;  /* 0x0000001a6f1a7221 */ /* 0x000fe20000010000 */
[----:B------:R-:W-:Y:S01]  /*bca0*/  F2FP.PACK_AB R22, R120, R37 ;  /* 0x000000257816723e */ /* 0x000fe200000000ff */
[----:B------:R-:W-:Y:S02]  /*bcb0*/  FADD.FTZ R7, R110, R7 ;  /* 0x000000076e077221 */ /* 0x000fe40000010000 */
[----:B------:R-:W-:Y:S01]  /*bcc0*/  FADD.FTZ R25, R131, R26 ;  /* 0x0000001a83197221 */ /* 0x000fe20000010000 */
[----:B--2---:R-:W-:Y:S01]  /*bcd0*/  F2FP.PACK_AB R23, R5, R6 ;  /* 0x000000060517723e */ /* 0x004fe200000000ff */
[----:B------:R-:W-:Y:S02]  /*bce0*/  FADD.FTZ R40, R40, R7 ;  /* 0x0000000728287221 */ /* 0x000fe40000010000 */
[----:B------:R-:W-:Y:S02]  /*bcf0*/  FADD.FTZ R25, R132, R25 ;  /* 0x0000001984197221 */ /* 0x000fe40000010000 */
[----:B------:R-:W-:Y:S02]  /*bd00*/  FADD.FTZ R41, R41, R40 ;  /* 0x0000002829297221 */ /* 0x000fe40000010000 */
[C---:B----4-:R-:W-:Y:S01]  /*bd10*/  HMMA.16816.F32 R96, R20.reuse, R28, R8 ;  /* 0x0000001c1460723c */ /* 0x050fe20000001808 */
[----:B------:R-:W1:Y:S02]  /*bd20*/  LDSM.16.MT88.4 R8, [R156+0x9800] ;  /* 0x009800009c08783b */ /* 0x000e640000004200 */
[----:B------:R-:W-:Y:S02]  /*bd30*/  FADD.FTZ R42, R42, R25 ;  /* 0x000000192a2a7221 */ /* 0x000fe40000010000 */
[----:B------:R-:W-:Y:S02]  /*bd40*/  FADD.FTZ R44, R44, R41 ;  /* 0x000000292c2c7221 */ /* 0x000fe40000010000 */
[----:B------:R-:W-:Y:S01]  /*bd50*/  FADD.FTZ R43, R43, R42 ;  /* 0x0000002a2b2b7221 */ /* 0x000fe20000010000 */
[C---:B------:R-:W-:Y:S04]  /*bd60*/  HMMA.16816.F32 R68, R20.reuse, R30, R68 ;  /* 0x0000001e1444723c */ /* 0x040fe80000001844 */
[----:B------:R-:W-:Y:S02]  /*bd70*/  FADD.FTZ R46, R46, R43 ;  /* 0x0000002b2e2e7221 */ /* 0x000fe40000010000 */
[----:B------:R-:W-:Y:S02]  /*bd80*/  FADD.FTZ R45, R45, R44 ;  /* 0x0000002c2d2d7221 */ /* 0x000fe40000010000 */
[C---:B-----5:R-:W-:Y:S04]  /*bd90*/  HMMA.16816.F32 R92, R20.reuse, R32, R12 ;  /* 0x00000020145c723c */ /* 0x060fe8000000180c */
        /* <DEDUP_REMOVED lines=15> */
[----:B------:R-:W-:Y:S01]  /*be90*/  FADD.FTZ R56, R56, R3 ;  /* 0x0000000338387221 */ /* 0x000fe20000010000 */
[----:B------:R-:W-:Y:S01]  /*bea0*/  MOV R3, R0 ;  /* 0x0000000000037202 */ /* 0x000fe20000000f00 */
        /* <DEDUP_REMOVED lines=9> */
[----:B------:R-:W-:Y:S01]  /*bf40*/  FADD.FTZ R184, R5, R6 ;  /* 0x0000000605b87221 */ /* 0x000fe20000010000 */
[----:B------:R-:W-:-:S05]  /*bf50*/  @P1 BRA `(.L_x_7011) ;  /* 0xffffd24000001947 */ /* 0x000fca000383ffff */
.L_x_7007:
[----:B------:R-:W1:Y:S01]  /*bf60*/  SHFL.BFLY PT, R6, R183, 0x2, 0x1f ;  /* 0x0c401f00b7067f89 */ /* 0x000e6200000e0000 */
[----:B------:R-:W-:Y:S01]  /*bf70*/  LEA.HI R13, R174, R174, RZ, 0x1 ;  /* 0x000000aeae0d7211 */ /* 0x000fe200078f08ff */
[----:B------:R-:W-:Y:S01]  /*bf80*/  BSSY B0, `(.L_x_7012) ;  /* 0x0000096000007945 */ /* 0x000fe20003800000 */
[----:B------:R-:W-:Y:S01]  /*bf90*/  MOV R8, 0x3f800000 ;  /* 0x3f80000000087802 */ /* 0x000fe20000000f00 */
[----:B------:R-:W2:Y:S01]  /*bfa0*/  SHFL.BFLY PT, R7, R184, 0x2, 0x1f ;  /* 0x0c401f00b8077f89 */ /* 0x000ea200000e0000 */
[----:B------:R-:W-:-:S02]  /*bfb0*/  SHF.L.U32 R15, R13, 0x2, RZ ;  /* 0x000000020d0f7819 */ /* 0x000fc400000006ff */
[----:B------:R-:W-:Y:S01]  /*bfc0*/  LOP3.LUT R13, R13, 0xffffffe, RZ, 0xc0, !PT ;  /* 0x0ffffffe0d0d7812 */ /* 0x000fe200078ec0ff */
[----:B------:R-:W3:Y:S01]  /*bfd0*/  S2R R3, SR_TID.X ;  /* 0x0000000000037919 */ /* 0x000ee20000002100 */
[----:B------:R-:W-:Y:S02]  /*bfe0*/  IADD3 R44, -R175, RZ, RZ ;  /* 0x000000ffaf2c7210 */ /* 0x000fe40007ffe1ff */
[----:B------:R-:W-:Y:S01]  /*bff0*/  IADD3 R13, R174, -R13, RZ ;  /* 0x8000000dae0d7210 */ /* 0x000fe20007ffe0ff */
[----:B------:R-:W-:Y:S01]  /*c000*/  BAR.SYNC.DEFER_BLOCKING 0x0 ;  /* 0x0000000000007b1d */ /* 0x000fe20000010000 */
[----:B-1----:R-:W-:Y:S02]  /*c010*/  FADD.FTZ R6, R6, R183 ;  /* 0x000000b706067221 */ /* 0x002fe40000010000 */
[----:B--2---:R-:W-:-:S03]  /*c020*/  FADD.FTZ R7, R7, R184 ;  /* 0x000000b807077221 */ /* 0x004fc60000010000 */
[----:B------:R-:W1:Y:S01]  /*c030*/  SHFL.BFLY PT, R5, R6, 0x1, 0x1f ;  /* 0x0c201f0006057f89 */ /* 0x000e6200000e0000 */
[----:B---3--:R-:W-:-:S03]  /*c040*/  SHF.R.S32.HI R10, RZ, 0x1f, R3 ;  /* 0x0000001fff0a7819 */ /* 0x008fc60000011403 */
[----:B------:R-:W2:Y:S01]  /*c050*/  SHFL.BFLY PT, R4, R7, 0x1, 0x1f ;  /* 0x0c201f0007047f89 */ /* 0x000ea200000e0000 */
[CC--:B------:R-:W-:Y:S02]  /*c060*/  LEA.HI R11, R10.reuse, R3.reuse, RZ, 0x2 ;  /* 0x000000030a0b7211 */ /* 0x0c0fe400078f10ff */
[----:B------:R-:W-:Y:S02]  /*c070*/  LEA.HI R10, R10, R3, RZ, 0x5 ;  /* 0x000000030a0a7211 */ /* 0x000fe400078f28ff */
[--C-:B------:R-:W-:Y:S02]  /*c080*/  SHF.R.S32.HI R9, RZ, 0x2, R11.reuse ;  /* 0x00000002ff097819 */ /* 0x100fe4000001140b */
[----:B------:R-:W-:-:S04]  /*c090*/  SHF.R.S32.HI R12, RZ, 0x1f, R11 ;  /* 0x0000001fff0c7819 */ /* 0x000fc8000001140b */
[----:B------:R-:W-:-:S04]  /*c0a0*/  LEA.HI R12, R12, R9, RZ, 0x3 ;  /* 0x000000090c0c7211 */ /* 0x000fc800078f18ff */
[----:B------:R-:W-:Y:S01]  /*c0b0*/  LOP3.LUT R12, R12, 0xfffffff8, RZ, 0xc0, !PT ;  /* 0xfffffff80c0c7812 */ /* 0x000fe200078ec0ff */
[----:B-1----:R-:W-:Y:S01]  /*c0c0*/  FADD.FTZ R5, R6, R5 ;  /* 0x0000000506057221 */ /* 0x002fe20000010000 */
[----:B------:R-:W-:Y:S02]  /*c0d0*/  SHF.L.U32 R6, R168, 0x6, RZ ;  /* 0x00000006a8067819 */ /* 0x000fe400000006ff */
[----:B------:R-:W-:Y:S01]  /*c0e0*/  IADD3 R9, R9, -R12, RZ ;  /* 0x8000000c09097210 */ /* 0x000fe20007ffe0ff */
[----:B--2---:R-:W-:Y:S01]  /*c0f0*/  FADD.FTZ R4, R7, R4 ;  /* 0x0000000407047221 */ /* 0x004fe20000010000 */
[----:B------:R-:W-:Y:S01]  /*c100*/  LOP3.LUT R6, R6, 0x1c0, RZ, 0xc0, !PT ;  /* 0x000001c006067812 */ /* 0x000fe200078ec0ff */
[----:B------:R-:W-:Y:S01]  /*c110*/  IMAD.MOV.U32 R7, RZ, RZ, 0x3f800000 ;  /* 0x3f800000ff077424 */ /* 0x000fe200078e00ff */
[----:B------:R-:W-:Y:S02]  /*c120*/  FSETP.NE.FTZ.AND P4, PT, R5, RZ, PT ;  /* 0x000000ff0500720b */ /* 0x000fe40003f95000 */
[----:B------:R-:W-:-:S02]  /*c130*/  LOP3.LUT R15, R6, 0x38, R15, 0xf8, !PT ;  /* 0x00000038060f7812 */ /* 0x000fc400078ef80f */
[----:B------:R-:W-:Y:S02]  /*c140*/  SHF.R.U32.HI R6, RZ, 0x3, R6 ;  /* 0x00000003ff067819 */ /* 0x000fe40000011606 */
[----:B------:R-:W-:Y:S02]  /*c150*/  FSETP.NE.FTZ.AND P3, PT, R4, RZ, PT ;  /* 0x000000ff0400720b */ /* 0x000fe40003f75000 */
[----:B------:R-:W-:Y:S02]  /*c160*/  LOP3.LUT R6, R15, R6, RZ, 0x3c, !PT ;  /* 0x000000060f067212 */ /* 0x000fe400078e3cff */
[----:B------:R-:W-:Y:S02]  /*c170*/  LOP3.LUT R12, R11, 0x1ffffffc, RZ, 0xc0, !PT ;  /* 0x1ffffffc0b0c7812 */ /* 0x000fe400078ec0ff */
[----:B------:R-:W-:Y:S01]  /*c180*/  SHF.R.S32.HI R11, RZ, 0x5, R10 ;  /* 0x00000005ff0b7819 */ /* 0x000fe2000001140a */
[----:B------:R-:W-:Y:S01]  /*c190*/  IMAD R6, R13, 0x4, R6 ;  /* 0x000000040d067824 */ /* 0x000fe200078e0206 */
[----:B------:R-:W1:Y:S01]  /*c1a0*/  @P4 MUFU.RCP R8, R5 ;  /* 0x0000000500084308 */ /* 0x000e620000001000 */
[----:B------:R-:W-:Y:S01]  /*c1b0*/  IMAD.SHL.U32 R13, R9, 0x40, RZ ;  /* 0x00000040090d7824 */ /* 0x000fe200078e00ff */
[----:B------:R-:W-:-:S02]  /*c1c0*/  IADD3 R12, -R12, R3, RZ ;  /* 0x000000030c0c7210 */ /* 0x000fc40007ffe1ff */
[----:B------:R-:W-:Y:S02]  /*c1d0*/  R2P PR, R9, 0x6 ;  /* 0x0000000609007804 */ /* 0x000fe40000000000 */
[----:B------:R-:W-:Y:S02]  /*c1e0*/  LOP3.LUT R13, R13, 0x1c0, RZ, 0xc0, !PT ;  /* 0x000001c00d0d7812 */ /* 0x000fe400078ec0ff */
[----:B------:R-:W2:Y:S01]  /*c1f0*/  @P3 MUFU.RCP R7, R4 ;  /* 0x0000000400073308 */ /* 0x000ea20000001000 */
[----:B------:R-:W-:Y:S02]  /*c200*/  LEA R12, R11, R12, 0x9 ;  /* 0x0000000c0b0c7211 */ /* 0x000fe400078e48ff */
[----:B------:R-:W-:Y:S02]  /*c210*/  LEA.HI R13, R13, R13, RZ, 0x1d ;  /* 0x0000000d0d0d7211 */ /* 0x000fe400078fe8ff */
[----:B------:R-:W-:Y:S01]  /*c220*/  LOP3.LUT R14, R9, 0x1, RZ, 0xc0, !PT ;  /* 0x00000001090e7812 */ /* 0x000fe200078ec0ff */
[----:B------:R-:W-:Y:S01]  /*c230*/  IMAD.MOV.U32 R9, RZ, RZ, -0x20 ;  /* 0xffffffe0ff097424 */ /* 0x000fe200078e00ff */
[----:B------:R-:W-:Y:S01]  /*c240*/  LEA R12, R12, R13, 0x1 ;  /* 0x0000000d0c0c7211 */ /* 0x000fe200078e08ff */
[----:B-1----:R-:W-:Y:S01]  /*c250*/  FMUL.FTZ R96, R8, R96 ;  /* 0x0000006008607220 */ /* 0x002fe20000410000 */
[----:B------:R-:W-:Y:S01]  /*c260*/  ISETP.NE.U32.AND P0, PT, R14, 0x1, PT ;  /* 0x000000010e00780c */ /* 0x000fe20003f05070 */
[----:B------:R-:W-:Y:S01]  /*c270*/  FMUL.FTZ R97, R8, R97 ;  /* 0x0000006108617220 */ /* 0x000fe20000410000 */
[----:B------:R-:W-:Y:S01]  /*c280*/  SHF.L.U32 R14, R12, 0x2, RZ ;  /* 0x000000020c0e7819 */ /* 0x000fe200000006ff */
[C---:B------:R-:W-:Y:S01]  /*c290*/  FMUL.FTZ R68, R8.reuse, R68 ;  /* 0x0000004408447220 */ /* 0x040fe20000410000 */
[----:B------:R-:W-:Y:S01]  /*c2a0*/  SEL R9, R9, 0x20, !P0 ;  /* 0x0000002009097807 */ /* 0x000fe20004000000 */
[----:B------:R-:W-:Y:S01]  /*c2b0*/  FMUL.FTZ R69, R8, R69 ;  /* 0x0000004508457220 */ /* 0x000fe20000410000 */
[C---:B------:R-:W-:Y:S01]  /*c2c0*/  IADD3 R16, R14.reuse, 0x80, RZ ;  /* 0x000000800e107810 */ /* 0x040fe20007ffe0ff */
[C---:B--2---:R-:W-:Y:S01]  /*c2d0*/  FMUL.FTZ R99, R7.reuse, R99 ;  /* 0x0000006307637220 */ /* 0x044fe20000410000 */
[----:B------:R-:W-:Y:S01]  /*c2e0*/  @P2 IADD3 R16, R14, -0x80, RZ ;  /* 0xffffff800e102810 */ /* 0x000fe20007ffe0ff */
[----:B------:R-:W-:Y:S01]  /*c2f0*/  FMUL.FTZ R98, R7, R98 ;  /* 0x0000006207627220 */ /* 0x000fe20000410000 */
[----:B------:R-:W-:Y:S01]  /*c300*/  STS.64 [R12.X4], R96 ;  /* 0x000000600c007388 */ /* 0x000fe20000004a00 */
[----:B------:R-:W-:Y:S01]  /*c310*/  FMUL.FTZ R92, R8, R92 ;  /* 0x0000005c085c7220 */ /* 0x000fe20000410000 */
[----:B------:R-:W-:Y:S01]  /*c320*/  LOP3.LUT R10, R10, 0xffffffe0, RZ, 0xc0, !PT ;  /* 0xffffffe00a0a7812 */ /* 0x000fe200078ec0ff */
[C---:B------:R-:W-:Y:S01]  /*c330*/  FMUL.FTZ R93, R8.reuse, R93 ;  /* 0x0000005d085d7220 */ /* 0x040fe20000410000 */
[----:B------:R1:W-:Y:S01]  /*c340*/  STS.64 [R12.X4+0x800], R98 ;  /* 0x000800620c007388 */ /* 0x0003e20000004a00 */
[C---:B------:R-:W-:Y:S01]  /*c350*/  FMUL.FTZ R72, R8.reuse, R72 ;  /* 0x0000004808487220 */ /* 0x040fe20000410000 */
[----:B------:R-:W2:Y:S01]  /*c360*/  @P4 MUFU.LG2 R5, R5 ;  /* 0x0000000500054308 */ /* 0x000ea20000000c00 */
[----:B------:R-:W-:Y:S01]  /*c370*/  FMUL.FTZ R73, R8, R73 ;  /* 0x0000004908497220 */ /* 0x000fe20000410000 */
[----:B------:R-:W-:Y:S01]  /*c380*/  IADD3 R10, -R10, R3, RZ ;  /* 0x000000030a0a7210 */ /* 0x000fe20007ffe1ff */
[C---:B------:R-:W-:Y:S01]  /*c390*/  FMUL.FTZ R76, R8.reuse, R76 ;  /* 0x0000004c084c7220 */ /* 0x040fe20000410000 */
[----:B------:R-:W-:Y:S01]  /*c3a0*/  MOV R3, 0xff800000 ;  /* 0xff80000000037802 */ /* 0x000fe20000000f00 */
[----:B------:R-:W-:Y:S01]  /*c3b0*/  FMUL.FTZ R77, R8, R77 ;  /* 0x0000004d084d7220 */ /* 0x000fe20000410000 */
[----:B------:R-:W-:Y:S01]  /*c3c0*/  LOP3.LUT P0, RZ, R10, 0x3, RZ, 0xc0, !PT ;  /* 0x000000030aff7812 */ /* 0x000fe2000780c0ff */
[C---:B------:R-:W-:Y:S01]  /*c3d0*/  FMUL.FTZ R88, R8.reuse, R88 ;  /* 0x0000005808587220 */ /* 0x040fe20000410000 */
[----:B------:R-:W3:Y:S01]  /*c3e0*/  @P3 MUFU.LG2 R4, R4 ;  /* 0x0000000400043308 */ /* 0x000ee20000000c00 */
[----:B------:R-:W-:-:S02]  /*c3f0*/  FMUL.FTZ R89, R8, R89 ;  /* 0x0000005908597220 */ /* 0x000fc40000410000 */
[C---:B------:R-:W-:Y:S02]  /*c400*/  FMUL.FTZ R80, R8.reuse, R80 ;  /* 0x0000005008507220 */ /* 0x040fe40000410000 */
[C---:B------:R-:W-:Y:S02]  /*c410*/  FMUL.FTZ R81, R8.reuse, R81 ;  /* 0x0000005108517220 */ /* 0x040fe40000410000 */
[C---:B------:R-:W-:Y:S02]  /*c420*/  FMUL.FTZ R84, R8.reuse, R84 ;  /* 0x0000005408547220 */ /* 0x040fe40000410000 */
[----:B------:R-:W-:Y:S01]  /*c430*/  FMUL.FTZ R85, R8, R85 ;  /* 0x0000005508557220 */ /* 0x000fe20000410000 */
[----:B------:R-:W-:Y:S01]  /*c440*/  MOV R8, 0x40 ;  /* 0x0000004000087802 */ /* 0x000fe20000000f00 */
[C---:B------:R-:W-:Y:S02]  /*c450*/  FMUL.FTZ R71, R7.reuse, R71 ;  /* 0x0000004707477220 */ /* 0x040fe40000410000 */
[----:B------:R-:W-:-:S02]  /*c460*/  FMUL.FTZ R70, R7, R70 ;  /* 0x0000004607467220 */ /* 0x000fc40000410000 */
[C---:B------:R-:W-:Y:S02]  /*c470*/  FMUL.FTZ R95, R7.reuse, R95 ;  /* 0x0000005f075f7220 */ /* 0x040fe40000410000 */
[----:B------:R-:W-:Y:S01]  /*c480*/  FMUL.FTZ R94, R7, R94 ;  /* 0x0000005e075e7220 */ /* 0x000fe20000410000 */
[----:B-1----:R-:W-:Y:S01]  /*c490*/  IADD3 R12, R9, R16, RZ ;  /* 0x00000010090c7210 */ /* 0x002fe20007ffe0ff */
        /* <DEDUP_REMOVED lines=10> */
[----:B------:R-:W-:Y:S01]  /*c540*/  SEL R7, R8, 0xffffffc0, !P1 ;  /* 0xffffffc008077807 */ /* 0x000fe20004800000 */
[----:B--2---:R-:W-:Y:S01]  /*c550*/  @P4 FMUL.FTZ R5, R5, 0.69314718246459960938 ;  /* 0x3f31721805054820 */ /* 0x004fe20000410000 */
[----:B------:R-:W-:-:S02]  /*c560*/  IADD3 R8, R14, R9, RZ ;  /* 0x000000090e087210 */ /* 0x000fc40007ffe0ff */
[----:B------:R-:W1:Y:S01]  /*c570*/  S2R R9, SR_CTAID.Z ;  /* 0x0000000000097919 */ /* 0x000e620000002700 */
[----:B------:R-:W-:Y:S01]  /*c580*/  IMAD.IADD R13, R14, 0x1, R7 ;  /* 0x000000010e0d7824 */ /* 0x000fe200078e0207 */
[----:B------:R-:W-:Y:S01]  /*c590*/  IADD3 R15, R8, R7, RZ ;  /* 0x00000007080f7210 */ /* 0x000fe20007ffe0ff */
[C---:B------:R-:W-:Y:S01]  /*c5a0*/  IMAD.IADD R40, R7.reuse, 0x1, R12 ;  /* 0x0000000107287824 */ /* 0x040fe200078e020c */
[----:B------:R-:W-:Y:S01]  /*c5b0*/  STS.64 [R8], R68 ;  /* 0x0000004408007388 */ /* 0x000fe20000000a00 */
[----:B------:R-:W-:Y:S01]  /*c5c0*/  IADD3 R14, R7, R16, RZ ;  /* 0x00000010070e7210 */ /* 0x000fe20007ffe0ff */
[----:B------:R-:W-:Y:S02]  /*c5d0*/  @P4 FFMA.FTZ R3, R2, c[0x0][0x238], R5 ;  /* 0x00008e0002034a23 */ /* 0x000fe40000010005 */
[----:B------:R2:W-:Y:S04]  /*c5e0*/  STS.64 [R8+0x800], R70 ;  /* 0x0008004608007388 */ /* 0x0005e80000000a00 */
[----:B------:R-:W-:Y:S04]  /*c5f0*/  STS.64 [R13], R92 ;  /* 0x0000005c0d007388 */ /* 0x000fe80000000a00 */
[----:B------:R-:W-:Y:S04]  /*c600*/  STS.64 [R13+0x800], R94 ;  /* 0x0008005e0d007388 */ /* 0x000fe80000000a00 */
[----:B------:R-:W-:Y:S04]  /*c610*/  STS.64 [R15], R72 ;  /* 0x000000480f007388 */ /* 0x000fe80000000a00 */
[----:B------:R-:W-:Y:S01]  /*c620*/  STS.64 [R15+0x800], R74 ;  /* 0x0008004a0f007388 */ /* 0x000fe20000000a00 */
[----:B-1----:R-:W-:Y:S01]  /*c630*/  IMAD R9, R44, c[0x0][0x1c0], R9 ;  /* 0x000070002c097a24 */ /* 0x002fe200078e0209 */
[----:B------:R-:W-:-:S02]  /*c640*/  SHF.R.S32.HI R44, RZ, 0x1f, R11 ;  /* 0x0000001fff2c7819 */ /* 0x000fc4000001140b */
[----:B------:R-:W-:Y:S02]  /*c650*/  STS.64 [R16], R76 ;  /* 0x0000004c10007388 */ /* 0x000fe40000000a00 */
[----:B------:R-:W-:Y:S02]  /*c660*/  LEA.HI R44, R44, R11, RZ, 0x2 ;  /* 0x0000000b2c2c7211 */ /* 0x000fe400078f10ff */
[----:B------:R-:W-:Y:S02]  /*c670*/  STS.64 [R16+0x800], R78 ;  /* 0x0008004e10007388 */ /* 0x000fe40000000a00 */
[----:B------:R-:W-:Y:S02]  /*c680*/  LOP3.LUT R44, R44, 0xffffffc, RZ, 0xc0, !PT ;  /* 0x0ffffffc2c2c7812 */ /* 0x000fe400078ec0ff */
[----:B--2---:R-:W1:Y:S02]  /*c690*/  S2R R8, SR_CTAID.Y ;  /* 0x0000000000087919 */ /* 0x004e640000002600 */
[----:B------:R-:W-:-:S02]  /*c6a0*/  IADD3 R11, R11, -R44, RZ ;  /* 0x8000002c0b0b7210 */ /* 0x000fc40007ffe0ff */
[----:B------:R-:W-:Y:S02]  /*c6b0*/  STS.64 [R12], R88 ;  /* 0x000000580c007388 */ /* 0x000fe40000000a00 */
[----:B------:R-:W-:Y:S02]  /*c6c0*/  LEA R180, R11, R180, 0x4 ;  /* 0x000000b40bb47211 */ /* 0x000fe400078e20ff */
[----:B------:R-:W-:Y:S04]  /*c6d0*/  STS.64 [R12+0x800], R90 ;  /* 0x0008005a0c007388 */ /* 0x000fe80000000a00 */
[----:B------:R-:W-:Y:S04]  /*c6e0*/  STS.64 [R14], R80 ;  /* 0x000000500e007388 */ /* 0x000fe80000000a00 */
[----:B------:R-:W-:Y:S04]  /*c6f0*/  STS.64 [R14+0x800], R82 ;  /* 0x000800520e007388 */ /* 0x000fe80000000a00 */
[----:B------:R-:W2:Y:S04]  /*c700*/  S2R R7, SR_CTAID.X ;  /* 0x0000000000077919 */ /* 0x000ea80000002500 */
[----:B------:R-:W-:Y:S01]  /*c710*/  STS.64 [R40], R84 ;  /* 0x0000005428007388 */ /* 0x000fe20000000a00 */
[----:B-1----:R-:W-:-:S03]  /*c720*/  IMAD R8, R8, c[0x0][0x210], R175 ;  /* 0x0000840008087a24 */ /* 0x002fc600078e02af */
[----:B------:R-:W-:Y:S01]  /*c730*/  STS.64 [R40+0x800], R86 ;  /* 0x0008005628007388 */ /* 0x000fe20000000a00 */
[----:B------:R-:W-:Y:S02]  /*c740*/  IMAD R8, R8, c[0x0][0x1c0], R9 ;  /* 0x0000700008087a24 */ /* 0x000fe400078e0209 */
[----:B---3--:R-:W-:Y:S01]  /*c750*/  @P3 FMUL.FTZ R9, R4, 0.69314718246459960938 ;  /* 0x3f31721804093820 */ /* 0x008fe20000410000 */
[----:B------:R-:W-:Y:S01]  /*c760*/  BAR.SYNC.DEFER_BLOCKING 0x0 ;  /* 0x0000000000007b1d */ /* 0x000fe20000010000 */
[----:B--2---:R-:W-:-:S04]  /*c770*/  IMAD.SHL.U32 R7, R7, 0x40, RZ ;  /* 0x0000004007077824 */ /* 0x004fc800078e00ff */
[----:B------:R-:W-:Y:S01]  /*c780*/  IMAD R7, R8, c[0x0][0x214], R7 ;  /* 0x0000850008077a24 */ /* 0x000fe200078e0207 */
        /* <DEDUP_REMOVED lines=11> */
[----:B--234-:R-:W-:Y:S02]  /*c840*/  IADD3 R4, R180, 0x8, RZ ;  /* 0x00000008b4047810 */ /* 0x01cfe40007ffe0ff */
[----:B------:R-:W-:-:S02]  /*c850*/  SHF.R.S32.HI R2, RZ, 0x1f, R180 ;  /* 0x0000001fff027819 */ /* 0x000fc400000114b4 */
        /* <DEDUP_REMOVED lines=8> */
.L_x_7013:
[----:B--234-:R-:W-:Y:S05]  /*c8e0*/  BSYNC B0 ;  /* 0x0000000000007941 */ /* 0x01cfea0003800000 */
.L_x_7012:
        /* <DEDUP_REMOVED lines=25> */
[----:B-1----:R2:W-:Y:S04]  /*ca80*/  @!P0 STG.E.64 [R8.64], R36 ;  /* 0x0000002408008986 */ /* 0x0025e8000c101b0c */
        /* <DEDUP_REMOVED lines=8> */
.L_x_7014:
        /* <DEDUP_REMOVED lines=15> */
.L_x_7816:


//--------------------- .text._ZN5flash24flash_fwd_splitkv_kernelI23Flash_fwd_kernel_traitsILi64ELi64ELi128ELi4ELb0ELb0EN7cutlass6half_tE19Flash_kernel_traitsILi64ELi64ELi128ELi4ES3_EELb1ELb0ELb0ELb0ELb1ELb1ELb1ELb0EEEvNS_16Flash_fwd_paramsE --------------------------
	.section	.text._ZN5flash24flash_fwd_splitkv_kernelI23Flash_fwd_kernel_traitsILi64ELi64ELi128ELi4ELb0ELb0EN7cutlass6half_tE19Flash_kernel_traitsILi64ELi64ELi128ELi4ES3_EELb1ELb0ELb0ELb0ELb1ELb1ELb1ELb0EEEvNS_16Flash_fwd_paramsE,"ax",@progbits
	.sectioninfo	@"SHI_REGISTERS=255"
	.align	128
        .global         _ZN5flash24flash_fwd_splitkv_kernelI23Flash_fwd_kernel_traitsILi64ELi64ELi128ELi4ELb0ELb0EN7cutlass6half_tE19Flash_kernel_traitsILi64ELi64ELi128ELi4ES3_EELb1ELb0ELb0ELb0ELb1ELb1ELb1ELb0EEEvNS_16Flash_fwd_paramsE
        .type           _ZN5flash24flash_fwd_splitkv_kernelI23Flash_fwd_kernel_traitsILi64ELi64ELi128ELi4ELb0ELb0EN7cutlass6half_tE19Flash_kernel_traitsILi64ELi64ELi128ELi4ES3_EELb1ELb0ELb0ELb0ELb1ELb1ELb1ELb0EEEvNS_16Flash_fwd_paramsE,@function
        .size           _ZN5flash24flash_fwd_splitkv_kernelI23Flash_fwd_kernel_traitsILi64ELi64ELi128ELi4ELb0ELb0EN7cutlass6half_tE19Flash_kernel_traitsILi64ELi64ELi128ELi4ES3_EELb1ELb0ELb0ELb0ELb1ELb1ELb1ELb0EEEvNS_16Flash_fwd_paramsE,(.L_x_7817 - _ZN5flash24flash_fwd_splitkv_kernelI23Flash_fwd_kernel_traitsILi64ELi64ELi128ELi4ELb0ELb0EN7cutlass6half_tE19Flash_kernel_traitsILi64ELi64ELi128ELi4ES3_EELb1ELb0ELb0ELb0ELb1ELb1ELb1ELb0EEEvNS_16Flash_fwd_paramsE)
        .other          _ZN5flash24flash_fwd_splitkv_kernelI23Flash_fwd_kernel_traitsILi64ELi64ELi128ELi4ELb0ELb0EN7cutlass6half_tE19Flash_kernel_traitsILi64ELi64ELi128ELi4ES3_EELb1ELb0ELb0ELb0ELb1ELb1ELb1ELb0EEEvNS_16Flash_fwd_paramsE,@"STO_CUDA_ENTRY STV_DEFAULT"
_ZN5flash24flash_fwd_splitkv_kernelI23Flash_fwd_kernel_traitsILi64ELi64ELi128ELi4ELb0ELb0EN7cutlass6half_tE19Flash_kernel_traitsILi64ELi64ELi128ELi4ES3_EELb1ELb0ELb0ELb0ELb1ELb1ELb1ELb0EEEvNS_16Flash_fwd_paramsE:
.text._ZN5flash24flash_fwd_splitkv_kernelI23Flash_fwd_kernel_traitsILi64ELi64ELi128ELi4ELb0ELb0EN7cutlass6half_tE19Flash_kernel_traitsILi64ELi64ELi128ELi4ES3_EELb1ELb0ELb0ELb0ELb1ELb1ELb1ELb0EEEvNS_16Flash_fwd_paramsE:
[----:B------:R-:W-:Y:S02]  /*0000*/  MOV R1, c[0x0][0x28] ;  /* 0x00000a0000017a02 */ /* 0x000fe40000000f00 */
[----:B------:R-:W1:Y:S01]  /*0010*/  I2F.U32.RP R2, c[0x0][0x1c0] ;  /* 0x0000700000027b06 */ /* 0x000e620000209000 */
[----:B------:R-:W2:Y:S01]  /*0020*/  S2R R3, SR_CTAID.Z ;  /* 0x0000000000037919 */ /* 0x000ea20000002700 */
[----:B------:R-:W-:Y:S01]  /*0030*/  IMAD.MOV.U32 R4, RZ, RZ, RZ ;  /* 0x000000ffff047224 */ /* 0x000fe200078e00ff */
[----:B------:R-:W-:Y:S01]  /*0040*/  ISETP.NE.U32.AND P1, PT, RZ, c[0x0][0x1c0], PT ;  /* 0x00007000ff007a0c */ /* 0x000fe20003f25070 */
[----:B------:R-:W-:Y:S01]  /*0050*/  IMAD.MOV.U32 R9, RZ, RZ, -0x1 ;  /* 0xffffffffff097424 */ /* 0x000fe200078e00ff */
[----:B------:R-:W-:-:S03]  /*0060*/  ULDC.64 UR12, c[0x0][0x118] ;  /* 0x00004600000c7ab9 */ /* 0x000fc60000000a00 */
[----:B-1----:R-:W1:Y:S02]  /*0070*/  MUFU.RCP R5, R2 ;  /* 0x0000000200057308 */ /* 0x002e640000001000 */
[----:B-1----:R-:W-:Y:S01]  /*0080*/  IADD3 R5, R5, 0xffffffe, RZ ;  /* 0x0ffffffe05057810 */ /* 0x002fe20007ffe0ff */
[----:B------:R-:W1:Y:S05]  /*0090*/  LDC.U8 R2, c[0x0][0x312] ;  /* 0x0000c480ff027b82 */ /* 0x000e6a0000000000 */
[----:B------:R-:W3:Y:S02]  /*00a0*/  F2I.FTZ.U32.TRUNC.NTZ R5, R5 ;  /* 0x0000000500057305 */ /* 0x000ee4000021f000 */
[----:B---3--:R-:W-:Y:S01]  /*00b0*/  IMAD.MOV R0, RZ, RZ, -R5 ;  /* 0x000000ffff007224 */ /* 0x008fe200078e0a05 */
[----:B-1----:R-:W-:-:S03]  /*00c0*/  ISETP.NE.AND P3, PT, R2, RZ, PT ;  /* 0x000000ff0200720c */ /* 0x002fc60003f65270 */
        /* <DEDUP_REMOVED lines=40> */
.L_x_7015:
[----:B-1-34-:R-:W-:Y:S02]  /*0350*/  MOV R4, c[0x0][0x218] ;  /* 0x0000860000047a02 */ /* 0x01afe40000000f00 */
.L_x_7016:
        /* <DEDUP_REMOVED lines=9> */
[----:B-12--5:R-:W-:-:S03]  /*03f0*/  @P2 IMAD.IADD R6, R5, 0x1, -R8 ;  /* 0x0000000105062824 */ /* 0x026fc600078e0a08 */
        /* <DEDUP_REMOVED lines=15> */
[----:B------:R-:W-:Y:S02]  /*04f0*/  ISETP.GE.AND P0, PT, R7, RZ, PT ;  /* 0x000000ff0700720c */ /* 0x000fe40003f06270 */
[----:B------:R-:W-:Y:S01]  /*0500*/  IADD3 R7, R6, 0x7f, RZ ;  /* 0x0000007f06077810 */ /* 0x000fe20007ffe0ff */
        /* <DEDUP_REMOVED lines=12> */
[----:B------:R-:W-:Y:S01]  /*05d0*/  IADD3 R5, -R27, 0xbf, R78 ;  /* 0x000000bf1b057810 */ /* 0x000fe20007ffe14e */
[----:B------:R-:W1:Y:S03]  /*05e0*/  S2R R4, SR_TID.X ;  /* 0x0000000000047919 */ /* 0x000e660000002100 */
[----:B------:R-:W-:-:S04]  /*05f0*/  IADD3 R5, R5, c[0x0][0x2e8], R6 ;  /* 0x0000ba0005057a10 */ /* 0x000fc80007ffe006 */
[----:B------:R-:W-:-:S03]  /*0600*/  SHF.R.S32.HI R24, RZ, 0x1f, R5 ;  /* 0x0000001fff187819 */ /* 0x000fc60000011405 */
[----:B------:R-:W-:Y:S02]  /*0610*/  @P2 IADD3 R10, R10, 0x1, RZ ;  /* 0x000000010a0a2810 */ /* 0x000fe40007ffe0ff */
[----:B------:R-:W-:-:S03]  /*0620*/  LEA.HI R24, R24, R5, RZ, 0x7 ;  /* 0x0000000518187211 */ /* 0x000fc600078f38ff */
[----:B------:R-:W-:Y:S01]  /*0630*/  IMAD.MOV.U32 R3, RZ, RZ, R10 ;  /* 0x000000ffff037224 */ /* 0x000fe200078e000a */
[----:B------:R-:W-:Y:S02]  /*0640*/  SHF.R.S32.HI R10, RZ, 0x1f, R7 ;  /* 0x0000001fff0a7819 */ /* 0x000fe40000011407 */
[----:B------:R-:W-:Y:S01]  /*0650*/  SHF.R.S32.HI R24, RZ, 0x7, R24 ;  /* 0x00000007ff187819 */ /* 0x000fe20000011418 */
[----:B------:R-:W-:Y:S01]  /*0660*/  @!P0 IMAD.MOV R3, RZ, RZ, -R3 ;  /* 0x000000ffff038224 */ /* 0x000fe200078e0a03 */
[----:B------:R-:W-:Y:S02]  /*0670*/  @!P1 LOP3.LUT R3, RZ, c[0x0][0x10], RZ, 0x33, !PT ;  /* 0x00000400ff039a12 */ /* 0x000fe400078e33ff */
[----:B------:R-:W-:-:S03]  /*0680*/  LEA.HI R10, R10, R7, RZ, 0x7 ;  /* 0x000000070a0a7211 */ /* 0x000fc600078f38ff */
[----:B------:R-:W-:Y:S01]  /*0690*/  IMAD R175, R3, R2, RZ ;  /* 0x0000000203af7224 */ /* 0x000fe200078e02ff */
[----:B------:R-:W-:-:S03]  /*06a0*/  SHF.R.S32.HI R10, RZ, 0x7, R10 ;  /* 0x00000007ff0a7819 */ /* 0x000fc6000001140a */
        /* <DEDUP_REMOVED lines=77> */
.L_x_7017:
        /* <DEDUP_REMOVED lines=30> */
[----:B-----5:R-:W-:Y:S01]  /*0d60*/  IMAD.HI.U32 R3, R11, R2, R10 ;  /* 0x000000020b037227 */ /* 0x020fe200078e000a */
        /* <DEDUP_REMOVED lines=47> */
[----:B------:R-:W-:Y:S02]  /*1060*/  IMAD.MOV.U32 R36, RZ, RZ, R10 ;  /* 0x000000ffff247224 */ /* 0x000fe400078e000a */
        /* <DEDUP_REMOVED lines=14> */
.L_x_7018:
        /* <DEDUP_REMOVED lines=16> */
.L_x_7020:
[----:B------:R-:W-:-:S04]  /*1250*/  IABS R5, c[0x0][0x1c8] ;  /* 0x0000720000057a13 */ /* 0x000fc80000000000 */
[----:B------:R-:W1:Y:S08]  /*1260*/  I2F.RP R7, R5 ;  /* 0x0000000500077306 */ /* 0x000e700000209400 */
[----:B-1----:R-:W1:Y:S02]  /*1270*/  MUFU.RCP R12, R7 ;  /* 0x00000007000c7308 */ /* 0x002e640000001000 */
[----:B-1----:R-:W-:-:S02]  /*1280*/  IADD3 R12, R12, 0xffffffe, RZ ;  /* 0x0ffffffe0c0c7810 */ /* 0x002fc40007ffe0ff */
[----:B------:R-:W-:-:S04]  /*1290*/  LEA R7, R24, 0xffffff80, 0x7 ;  /* 0xffffff8018077811 */ /* 0x000fc800078e38ff */
[----:B------:R-:W1:Y:S01]  /*12a0*/  F2I.FTZ.U32.TRUNC.NTZ R13, R12 ;  /* 0x0000000c000d7305 */ /* 0x000e62000021f000 */
[----:B------:R-:W-:-:S04]  /*12b0*/  IMAD.WIDE.U32 R10, R7, c[0x0][0x198], R10 ;  /* 0x00006600070a7a25 */ /* 0x000fc800078e000a */
        /* <DEDUP_REMOVED lines=9> */
[----:B------:R-:W-:-:S03]  /*1350*/  @P4 IMAD.IADD R2, R8, 0x1, R15 ;  /* 0x0000000108024824 */ /* 0x000fc600078e020f */
[----:B------:R-:W-:Y:S01]  /*1360*/  ISETP.GT.U32.AND P1, PT, R5, R0, PT ;  /* 0x000000000500720c */ /* 0x000fe20003f24070 */
[----:B------:R-:W-:-:S04]  /*1370*/  @P4 IMAD.WIDE.U32 R32, R2, c[0x0][0x1a0], RZ ;  /* 0x0000680002204a25 */ /* 0x000fc800078e00ff */
[----:B------:R-:W-:-:S08]  /*1380*/  @P4 IMAD R2, R2, c[0x0][0x1a4], R33 ;  /* 0x0000690002024a24 */ /* 0x000fd000078e0221 */
        /* <DEDUP_REMOVED lines=29> */
.L_x_7019:
[----:B------:R-:W-:Y:S01]  /*1560*/  ISETP.NE.AND P1, PT, R9, -0x1, PT ;  /* 0xffffffff0900780c */ /* 0x000fe20003f25270 */
[----:B------:R-:W-:Y:S01]  /*1570*/  IMAD.MOV.U32 R101, RZ, RZ, c[0x0][0x198] ;  /* 0x00006600ff657624 */ /* 0x000fe200078e00ff */
[----:B-----5:R-:W-:Y:S01]  /*1580*/  SHF.R.S32.HI R3, RZ, 0x1f, R4 ;  /* 0x0000001fff037819 */ /* 0x020fe20000011404 */
[----:B------:R-:W-:Y:S01]  /*1590*/  IMAD R12, R12, c[0x0][0x1b8], RZ ;  /* 0x00006e000c0c7a24 */ /* 0x000fe200078e02ff */
[----:B------:R-:W-:Y:S02]  /*15a0*/  IADD3 R173, -R78, R27, RZ ;  /* 0x0000001b4ead7210 */ /* 0x000fe40007ffe1ff */
[-C--:B------:R-:W-:Y:S01]  /*15b0*/  LEA.HI R13, R3, R4.reuse, RZ, 0x3 ;  /* 0x00000004030d7211 */ /* 0x080fe200078f18ff */
[----:B------:R-:W-:Y:S01]  /*15c0*/  IMAD R12, R21, c[0x0][0x1bc], R12 ;  /* 0x00006f00150c7a24 */ /* 0x000fe200078e020c */
[----:B------:R-:W-:Y:S02]  /*15d0*/  LEA.HI R16, R3, R4, RZ, 0x6 ;  /* 0x0000000403107211 */ /* 0x000fe400078f30ff */
[----:B------:R-:W-:-:S02]  /*15e0*/  SHF.R.S32.HI R10, RZ, 0x3, R13 ;  /* 0x00000003ff0a7819 */ /* 0x000fc4000001140d */
[----:B------:R-:W-:Y:S01]  /*15f0*/  LOP3.LUT R13, R13, 0xfffffff8, RZ, 0xc0, !PT ;  /* 0xfffffff80d0d7812 */ /* 0x000fe200078ec0ff */
[----:B------:R-:W-:Y:S01]  /*1600*/  @P1 IMAD.WIDE.U32 R22, R9, c[0x0][0x190], RZ ;  /* 0x0000640009161a25 */ /* 0x000fe200078e00ff */
[----:B------:R-:W-:Y:S02]  /*1610*/  @!P1 SHF.R.S32.HI R8, RZ, 0x1f, R181 ;  /* 0x0000001fff089819 */ /* 0x000fe400000114b5 */
[C---:B------:R-:W-:Y:S01]  /*1620*/  IADD3 R25, R10.reuse, 0x10, RZ ;  /* 0x000000100a197810 */ /* 0x040fe20007ffe0ff */
[----:B------:R-:W-:Y:S01]  /*1630*/  @!P1 IMAD.WIDE.U32 R14, R181, c[0x0][0x178], RZ ;  /* 0x00005e00b50e9a25 */ /* 0x000fe200078e00ff */
[----:B------:R-:W-:Y:S02]  /*1640*/  IADD3 R17, R10, 0x30, RZ ;  /* 0x000000300a117810 */ /* 0x000fe40007ffe0ff */
[-C--:B------:R-:W-:Y:S01]  /*1650*/  ISETP.GE.AND P3, PT, R25, R173.reuse, PT ;  /* 0x000000ad1900720c */ /* 0x080fe20003f66270 */
[----:B------:R-:W-:Y:S01]  /*1660*/  @!P1 IMAD R8, R8, c[0x0][0x178], RZ ;  /* 0x00005e0008089a24 */ /* 0x000fe200078e02ff */
[----:B------:R-:W-:Y:S01]  /*1670*/  SHF.R.S32.HI R11, RZ, 0x1f, R10 ;  /* 0x0000001fff0b7819 */ /* 0x000fe2000001140a */
[----:B------:R-:W-:Y:S01]  /*1680*/  @P1 IMAD R9, R9, c[0x0][0x194], R23 ;  /* 0x0000650009091a24 */ /* 0x000fe200078e0217 */
[C---:B------:R-:W-:Y:S01]  /*1690*/  IADD3 R19, R10.reuse, 0x20, RZ ;  /* 0x000000200a137810 */ /* 0x040fe20007ffe0ff */
[----:B------:R-:W-:Y:S01]  /*16a0*/  @!P1 IMAD R8, R181, c[0x0][0x17c], R8 ;  /* 0x00005f00b5089a24 */ /* 0x000fe200078e0208 */
[-C--:B------:R-:W-:Y:S01]  /*16b0*/  ISETP.GE.AND P6, PT, R10, R173.reuse, PT ;  /* 0x000000ad0a00720c */ /* 0x080fe20003fc6270 */
[----:B------:R-:W-:Y:S01]  /*16c0*/  @!P1 IMAD.MOV.U32 R22, RZ, RZ, R14 ;  /* 0x000000ffff169224 */ /* 0x000fe200078e000e */
[----:B------:R-:W-:Y:S01]  /*16d0*/  SHF.R.S32.HI R14, RZ, 0x1f, R28 ;  /* 0x0000001fff0e7819 */ /* 0x000fe2000001141c */
[----:B------:R-:W-:Y:S01]  /*16e0*/  @!P1 IMAD.IADD R9, R15, 0x1, R8 ;  /* 0x000000010f099824 */ /* 0x000fe200078e0208 */
[----:B------:R-:W-:Y:S01]  /*16f0*/  ISETP.GE.AND P2, PT, R19, R173, PT ;  /* 0x000000ad1300720c */ /* 0x000fe20003f46270 */
[----:B------:R-:W-:Y:S01]  /*1700*/  IMAD.IADD R8, R4, 0x1, -R13 ;  /* 0x0000000104087824 */ /* 0x000fe200078e0a0d */
[----:B------:R-:W-:Y:S01]  /*1710*/  IADD3 R178, R24, -0x1, RZ ;  /* 0xffffffff18b27810 */ /* 0x000fe20007ffe0ff */
[----:B------:R-:W-:Y:S01]  /*1720*/  IMAD.SHL.U32 R15, R10, 0x40, RZ ;  /* 0x000000400a0f7824 */ /* 0x000fe200078e00ff */
[----:B------:R-:W-:Y:S01]  /*1730*/  LEA.HI R174, R3, R4, RZ, 0x4 ;  /* 0x0000000403ae7211 */ /* 0x000fe200078f20ff */
[----:B------:R-:W-:Y:S01]  /*1740*/  IMAD.WIDE R34, R35, 0x40, R10 ;  /* 0x0000004023227825 */ /* 0x000fe200078e020a */
[----:B------:R-:W-:-:S02]  /*1750*/  SHF.L.U32 R18, R8, 0x3, RZ ;  /* 0x0000000308127819 */ /* 0x000fc400000006ff */
[----:B------:R-:W-:Y:S01]  /*1760*/  LOP3.LUT R15, R15, 0x1c0, RZ, 0xc0, !PT ;  /* 0x000001c00f0f7812 */ /* 0x000fe200078ec0ff */
[----:B------:R-:W-:Y:S01]  /*1770*/  IMAD.SHL.U32 R16, R16, 0x8, RZ ;  /* 0x0000000810107824 */ /* 0x000fe200078e00ff */
[----:B------:R-:W-:Y:S01]  /*1780*/  IADD3 R32, P5, R18, R32, RZ ;  /* 0x0000002012207210 */ /* 0x000fe20007fbe0ff */
[----:B------:R-:W-:Y:S01]  /*1790*/  IMAD R29, R14, c[0x0][0x1a8], RZ ;  /* 0x00006a000e1d7a24 */ /* 0x000fe200078e02ff */
[----:B------:R-:W-:Y:S01]  /*17a0*/  SHF.R.S32.HI R13, RZ, 0x1f, R18 ;  /* 0x0000001fff0d7819 */ /* 0x000fe20000011412 */
[----:B------:R-:W-:Y:S01]  /*17b0*/  IMAD R125, R11, c[0x0][0x198], RZ ;  /* 0x000066000b7d7a24 */ /* 0x000fe200078e02ff */
[C---:B------:R-:W-:Y:S02]  /*17c0*/  IADD3 R36, P4, R18.reuse, R36, RZ ;  /* 0x0000002412247210 */ /* 0x040fe40007f9e0ff */
[----:B------:R-:W-:Y:S01]  /*17d0*/  IADD3 R22, P1, R18, R22, RZ ;  /* 0x0000001612167210 */ /* 0x000fe20007f3e0ff */
[----:B------:R-:W-:Y:S01]  /*17e0*/  IMAD.X R33, R13, 0x1, R2, P5 ;  /* 0x000000010d217824 */ /* 0x000fe200028e0602 */
[----:B------:R-:W-:Y:S01]  /*17f0*/  LOP3.LUT R18, R15, 0x38, R18, 0xf8, !PT ;  /* 0x000000380f127812 */ /* 0x000fe200078ef812 */
[----:B------:R-:W-:Y:S01]  /*1800*/  IMAD.X R37, R13, 0x1, R0, P4 ;  /* 0x000000010d257824 */ /* 0x000fe200020e0600 */
[----:B------:R-:W-:Y:S01]  /*1810*/  ISETP.GE.AND P5, PT, R17, R173, PT ;  /* 0x000000ad1100720c */ /* 0x000fe20003fa6270 */
[----:B------:R-:W-:Y:S01]  /*1820*/  @!P6 IMAD R2, R35, c[0x0][0x190], RZ ;  /* 0x000064002302ea24 */ /* 0x000fe200078e02ff */
[----:B------:R-:W-:Y:S01]  /*1830*/  SHF.R.U32.HI R15, RZ, 0x3, R15 ;  /* 0x00000003ff0f7819 */ /* 0x000fe2000001160f */
[----:B------:R-:W-:Y:S01]  /*1840*/  IMAD.WIDE.U32 R36, R10, c[0x0][0x198], R36 ;  /* 0x000066000a247a25 */ /* 0x000fe200078e0024 */
[----:B------:R-:W-:-:S02]  /*1850*/  IADD3.X R23, R13, R9, RZ, P1, !PT ;  /* 0x000000090d177210 */ /* 0x000fc40000ffe4ff */
[----:B------:R-:W-:Y:S01]  /*1860*/  LOP3.LUT R15, R18, R15, RZ, 0x3c, !PT ;  /* 0x0000000f120f7212 */ /* 0x000fe200078e3cff */
[C---:B------:R-:W-:Y:S01]  /*1870*/  @!P6 IMAD R2, R34.reuse, c[0x0][0x194], R2 ;  /* 0x000065002202ea24 */ /* 0x040fe200078e0202 */
[----:B------:R-:W-:Y:S01]  /*1880*/  @!P3 IADD3 R30, P1, R34, 0x10, RZ ;  /* 0x00000010221eb810 */ /* 0x000fe20007f3e0ff */
[----:B------:R-:W-:Y:S01]  /*1890*/  IMAD R125, R10, c[0x0][0x19c], R125 ;  /* 0x000067000a7d7a24 */ /* 0x000fe200078e027d */
[----:B------:R-:W-:Y:S01]  /*18a0*/  LOP3.LUT R179, R15, 0xfffffe00, R16, 0xf8, !PT ;  /* 0xfffffe000fb37812 */ /* 0x000fe200078ef810 */
[----:B------:R-:W-:Y:S01]  /*18b0*/  IMAD R15, R28, c[0x0][0x1ac], R29 ;  /* 0x00006b001c0f7a24 */ /* 0x000fe200078e021d */
[----:B------:R-:W-:Y:S01]  /*18c0*/  @!P2 IADD3 R13, P4, R34, 0x20, RZ ;  /* 0x00000020220da810 */ /* 0x000fe20007f9e0ff */
[----:B------:R-:W-:Y:S01]  /*18d0*/  IMAD.WIDE.U32 R28, R28, c[0x0][0x1a8], R22 ;  /* 0x00006a001c1c7a25 */ /* 0x000fe200078e0016 */
[----:B------:R-:W-:Y:S02]  /*18e0*/  MOV R124, R36 ;  /* 0x00000024007c7202 */ /* 0x000fe40000000f00 */
[----:B------:R-:W-:Y:S01]  /*18f0*/  @!P2 IADD3.X R18, RZ, R35, RZ, P4, !PT ;  /* 0x00000023ff12a210 */ /* 0x000fe200027fe4ff */
[----:B------:R-:W-:Y:S01]  /*1900*/  @!P3 IMAD.X R9, RZ, RZ, R35, P1 ;  /* 0x000000ffff09b224 */ /* 0x000fe200008e0623 */
[----:B------:R-:W-:Y:S01]  /*1910*/  @!P5 IADD3 R0, P1, R34, 0x30, RZ ;  /* 0x000000302200d810 */ /* 0x000fe20007f3e0ff */
[----:B------:R-:W-:Y:S01]  /*1920*/  IMAD.IADD R29, R29, 0x1, R15 ;  /* 0x000000011d1d7824 */ /* 0x000fe200078e020f */
[----:B------:R-:W-:Y:S01]  /*1930*/  IADD3 R16, P4, R10, R7, RZ ;  /* 0x000000070a107210 */ /* 0x000fe20007f9e0ff */
[----:B------:R-:W-:Y:S01]  /*1940*/  @!P3 IMAD R9, R9, c[0x0][0x190], RZ ;  /* 0x000064000909ba24 */ /* 0x000fe200078e02ff */
[----:B------:R-:W-:Y:S01]  /*1950*/  SHF.L.U32 R7, R178, 0x7, RZ ;  /* 0x00000007b2077819 */ /* 0x000fe200000006ff */
[----:B------:R-:W-:Y:S01]  /*1960*/  @!P5 IMAD.X R15, RZ, RZ, R35, P1 ;  /* 0x000000ffff0fd224 */ /* 0x000fe200008e0623 */
[----:B------:R-:W-:Y:S01]  /*1970*/  IADD3.X R14, R11, R5, RZ, P4, !PT ;  /* 0x000000050b0e7210 */ /* 0x000fe200027fe4ff */
[----:B------:R-:W-:Y:S01]  /*1980*/  @!P6 IMAD.WIDE.U32 R34, R34, c[0x0][0x190], R28 ;  /* 0x000064002222ea25 */ /* 0x000fe200078e001c */
[----:B------:R-:W-:-:S02]  /*1990*/  SHF.L.U32 R179, R179, 0x1, RZ ;  /* 0x00000001b3b37819 */ /* 0x000fc400000006ff */
[----:B------:R-:W-:Y:S01]  /*19a0*/  IADD3 R11, R10, 0x60, RZ ;  /* 0x000000600a0b7810 */ /* 0x000fe20007ffe0ff */
[----:B------:R-:W-:Y:S01]  /*19b0*/  @!P3 IMAD.MOV.U32 R22, RZ, RZ, R28 ;  /* 0x000000ffff16b224 */ /* 0x000fe200078e001c */
[----:B------:R-:W-:Y:S01]  /*19c0*/  LEA.HI R76, R3, R4, RZ, 0x5 ;  /* 0x00000004034c7211 */ /* 0x000fe200078f28ff */
[----:B------:R-:W-:Y:S01]  /*19d0*/  @!P3 IMAD.MOV.U32 R23, RZ, RZ, R29 ;  /* 0x000000ffff17b224 */ /* 0x000fe200078e001d */
[----:B------:R-:W-:Y:S01]  /*19e0*/  SHF.L.U32 R128, R4, 0x1, RZ ;  /* 0x0000000104807819 */ /* 0x000fe200000006ff */
[C---:B------:R-:W-:Y:S01]  /*19f0*/  @!P3 IMAD R9, R30.reuse, c[0x0][0x194], R9 ;  /* 0x000065001e09ba24 */ /* 0x040fe200078e0209 */
[----:B------:R-:W-:Y:S01]  /*1a00*/  SHF.R.S32.HI R26, RZ, 0x5, R76 ;  /* 0x00000005ff1a7819 */ /* 0x000fe2000001144c */
[----:B------:R-:W-:Y:S01]  /*1a10*/  @!P3 IMAD.WIDE.U32 R30, R30, c[0x0][0x190], R22 ;  /* 0x000064001e1eba25 */ /* 0x000fe200078e0016 */
[----:B------:R-:W-:Y:S02]  /*1a20*/  @!P6 LEA R22, P1, R34, c[0x0][0x160], 0x1 ;  /* 0x000058002216ea11 */ /* 0x000fe400078208ff */
[----:B------:R-:W-:Y:S01]  /*1a30*/  LOP3.LUT R128, R128, 0x6, RZ, 0xc0, !PT ;  /* 0x0000000680807812 */ /* 0x000fe200078ec0ff */
[----:B------:R-:W-:-:S02]  /*1a40*/  @!P6 IMAD.IADD R2, R35, 0x1, R2 ;  /* 0x000000012302e824 */ /* 0x000fc400078e0202 */
[----:B------:R-:W-:Y:S02]  /*1a50*/  @!P2 IMAD R18, R18, c[0x0][0x190], RZ ;  /* 0x000064001212aa24 */ /* 0x000fe400078e02ff */
[----:B------:R-:W-:Y:S01]  /*1a60*/  @!P2 IMAD.MOV.U32 R35, RZ, RZ, R29 ;  /* 0x000000ffff23a224 */ /* 0x000fe200078e001d */
[----:B------:R-:W-:Y:S01]  /*1a70*/  @!P6 LEA.HI.X R23, R34, c[0x0][0x164], R2, 0x1, P1 ;  /* 0x000059002217ea11 */ /* 0x000fe200008f0c02 */
[----:B------:R-:W-:Y:S01]  /*1a80*/  @!P3 IMAD.IADD R9, R31, 0x1, R9 ;  /* 0x000000011f09b824 */ /* 0x000fe200078e0209 */
[----:B------:R-:W-:Y:S01]  /*1a90*/  @!P2 MOV R34, R28 ;  /* 0x0000001c0022a202 */ /* 0x000fe20000000f00 */
[----:B------:R-:W-:Y:S01]  /*1aa0*/  @!P2 IMAD R5, R13, c[0x0][0x194], R18 ;  /* 0x000065000d05aa24 */ /* 0x000fe200078e0212 */
[----:B------:R-:W-:Y:S01]  /*1ab0*/  @!P3 LEA R36, P1, R30, c[0x0][0x160], 0x1 ;  /* 0x000058001e24ba11 */ /* 0x000fe200078208ff */
[----:B------:R-:W-:Y:S01]  /*1ac0*/  @!P5 IMAD R15, R15, c[0x0][0x190], RZ ;  /* 0x000064000f0fda24 */ /* 0x000fe200078e02ff */
[----:B------:R-:W-:Y:S01]  /*1ad0*/  @!PT LDS RZ, [RZ] ;  /* 0x00000000fffff984 */ /* 0x000fe20000000800 */
[----:B------:R-:W-:Y:S01]  /*1ae0*/  @!PT LDS RZ, [RZ] ;  /* 0x00000000fffff984 */ /* 0x000fe20000000800 */
[----:B------:R-:W-:Y:S01]  /*1af0*/  @!PT LDS RZ, [RZ] ;  /* 0x00000000fffff984 */ /* 0x000fe20000000800 */
[----:B------:R1:W-:Y:S01]  /*1b00*/  @!P6 LDGSTS.E.BYPASS.LTC128B.128 [R179], [R22.64] ;  /* 0x0000000016b3efae */ /* 0x0003e2000b901d4c */
[----:B------:R-:W-:Y:S01]  /*1b10*/  @!P2 IMAD.WIDE.U32 R34, R13, c[0x0][0x190], R34 ;  /* 0x000064000d22aa25 */ /* 0x000fe200078e0022 */
[----:B------:R-:W-:-:S03]  /*1b20*/  IADD3 R13, R10, 0x50, RZ ;  /* 0x000000500a0d7810 */ /* 0x000fc60007ffe0ff */
[----:B------:R-:W-:Y:S01]  /*1b30*/  IMAD.IADD R125, R37, 0x1, R125 ;  /* 0x00000001257d7824 */ /* 0x000fe200078e027d */
[----:B------:R-:W-:Y:S01]  /*1b40*/  @!P3 LEA.HI.X R37, R30, c[0x0][0x164], R9, 0x1, P1 ;  /* 0x000059001e25ba11 */ /* 0x000fe200008f0c09 */
[----:B------:R-:W-:Y:S01]  /*1b50*/  IMAD.IADD R2, R6, 0x1, -R7 ;  /* 0x0000000106027824 */ /* 0x000fe200078e0a07 */
[----:B------:R-:W-:Y:S01]  /*1b60*/  @!P2 LEA R30, P1, R34, c[0x0][0x160], 0x1 ;  /* 0x00005800221eaa11 */ /* 0x000fe200078208ff */
[----:B------:R-:W-:Y:S02]  /*1b70*/  @!P2 IMAD.IADD R9, R35, 0x1, R5 ;  /* 0x000000012309a824 */ /* 0x000fe400078e0205 */
[C---:B------:R-:W-:Y:S01]  /*1b80*/  @!P5 IMAD R5, R0.reuse, c[0x0][0x194], R15 ;  /* 0x000065000005da24 */ /* 0x040fe200078e020f */
[-C--:B------:R-:W-:Y:S01]  /*1b90*/  ISETP.GE.AND P4, PT, R25, R2.reuse, PT ;  /* 0x000000021900720c */ /* 0x080fe20003f86270 */
[----:B------:R-:W-:Y:S01]  /*1ba0*/  @!P5 IMAD.WIDE.U32 R28, R0, c[0x0][0x190], R28 ;  /* 0x00006400001cda25 */ /* 0x000fe200078e001c */
[----:B------:R-:W-:Y:S01]  /*1bb0*/  @!P2 LEA.HI.X R31, R34, c[0x0][0x164], R9, 0x1, P1 ;  /* 0x00005900221faa11 */ /* 0x000fe200008f0c09 */
[----:B------:R2:W-:Y:S01]  /*1bc0*/  @!P3 LDGSTS.E.BYPASS.LTC128B.128 [R179+0x800], [R36.64] ;  /* 0x0080000024b3bfae */ /* 0x0005e2000b901d4c */
[-C--:B------:R-:W-:Y:S01]  /*1bd0*/  ISETP.GE.AND P3, PT, R19, R2.reuse, PT ;  /* 0x000000021300720c */ /* 0x080fe20003f66270 */
[----:B------:R-:W-:Y:S01]  /*1be0*/  IMAD.MOV.U32 R0, RZ, RZ, c[0x0][0x19c] ;  /* 0x00006700ff007624 */ /* 0x000fe200078e00ff */
[----:B------:R-:W-:Y:S01]  /*1bf0*/  @!P5 IADD3 R9, R29, R5, RZ ;  /* 0x000000051d09d210 */ /* 0x000fe20007ffe0ff */
[----:B------:R3:W-:Y:S01]  /*1c00*/  @!P2 LDGSTS.E.BYPASS.LTC128B.128 [R179+0x1000], [R30.64] ;  /* 0x010000001eb3afae */ /* 0x0007e2000b901d4c */
[----:B------:R-:W-:Y:S01]  /*1c10*/  @!P5 LEA R40, P6, R28, c[0x0][0x160], 0x1 ;  /* 0x000058001c28da11 */ /* 0x000fe200078c08ff */
[----:B------:R-:W-:Y:S01]  /*1c20*/  IMAD.SHL.U32 R20, R0, 0x20, RZ ;  /* 0x0000002000147824 */ /* 0x000fe200078e00ff */
[----:B------:R-:W-:Y:S01]  /*1c30*/  ISETP.GE.AND P2, PT, R17, R2, PT ;  /* 0x000000021100720c */ /* 0x000fe20003f46270 */
[----:B------:R-:W-:Y:S01]  /*1c40*/  IMAD.WIDE.U32 R32, R21, c[0x0][0x1b8], R32 ;  /* 0x00006e0015207a25 */ /* 0x000fe200078e0020 */
[----:B------:R-:W-:-:S02]  /*1c50*/  @!P5 LEA.HI.X R41, R28, c[0x0][0x164], R9, 0x1, P6 ;  /* 0x000059001c29da11 */ /* 0x000fc400030f0c09 */
[C---:B------:R-:W-:Y:S01]  /*1c60*/  ISETP.GE.AND P6, PT, R10.reuse, R2, PT ;  /* 0x000000020a00720c */ /* 0x040fe20003fc6270 */
[C---:B-1----:R-:W-:Y:S01]  /*1c70*/  IMAD.WIDE.U32 R22, R101.reuse, 0x20, RZ ;  /* 0x0000002065167825 */ /* 0x042fe200078e00ff */
[----:B------:R-:W-:Y:S01]  /*1c80*/  @!P4 LEA R5, P1, R101, R124, 0x4 ;  /* 0x0000007c6505c211 */ /* 0x000fe200078220ff */
[----:B------:R1:W-:Y:S01]  /*1c90*/  @!P5 LDGSTS.E.BYPASS.LTC128B.128 [R179+0x1800], [R40.64] ;  /* 0x0180000028b3dfae */ /* 0x0003e2000b901d4c */
[----:B------:R-:W-:Y:S01]  /*1ca0*/  IADD3 R15, R10, 0x40, RZ ;  /* 0x000000400a0f7810 */ /* 0x000fe20007ffe0ff */
[----:B------:R-:W-:Y:S01]  /*1cb0*/  IMAD.IADD R33, R33, 0x1, R12 ;  /* 0x0000000121217824 */ /* 0x000fe200078e020c */
[----:B------:R-:W-:Y:S02]  /*1cc0*/  @!P4 LEA.HI.X R18, R101, R125, R0, 0x4, P1 ;  /* 0x0000007d6512c211 */ /* 0x000fe400008f2400 */
[----:B------:R-:W-:Y:S01]  /*1cd0*/  @!P4 LEA R38, P1, R5, c[0x0][0x168], 0x1 ;  /* 0x00005a000526ca11 */ /* 0x000fe200078208ff */
[----:B------:R-:W-:Y:S01]  /*1ce0*/  IMAD.WIDE.U32 R32, R16, c[0x0][0x1a0], R32 ;  /* 0x0000680010207a25 */ /* 0x000fe200078e0020 */
[----:B------:R-:W-:-:S02]  /*1cf0*/  IADD3 R9, R10, 0x70, RZ ;  /* 0x000000700a097810 */ /* 0x000fc40007ffe0ff */
[----:B------:R-:W-:Y:S02]  /*1d00*/  @!P4 LEA.HI.X R39, R5, c[0x0][0x16c], R18, 0x1, P1 ;  /* 0x00005b000527ca11 */ /* 0x000fe400008f0c12 */
[C---:B------:R-:W-:Y:S02]  /*1d10*/  @!P6 LEA R28, P5, R124.reuse, c[0x0][0x168], 0x1 ;  /* 0x00005a007c1cea11 */ /* 0x040fe400078a08ff */
[C---:B------:R-:W-:Y:S02]  /*1d20*/  @!P3 IADD3 R18, P1, R124.reuse, R22, RZ ;  /* 0x000000167c12b210 */ /* 0x040fe40007f3e0ff */
[--C-:B------:R-:W-:Y:S02]  /*1d30*/  @!P6 LEA.HI.X R29, R124, c[0x0][0x16c], R125.reuse, 0x1, P5 ;  /* 0x00005b007c1dea11 */ /* 0x100fe400028f0c7d */
[----:B------:R-:W-:Y:S01]  /*1d40*/  @!P3 IADD3.X R5, R125, R23, R20, P1, !PT ;  /* 0x000000177d05b210 */ /* 0x000fe20000ffe414 */
[----:B------:R-:W-:Y:S01]  /*1d50*/  @!P2 IMAD.WIDE.U32 R22, R101, 0x30, R124 ;  /* 0x000000306516a825 */ /* 0x000fe200078e007c */
[----:B------:R-:W-:Y:S01]  /*1d60*/  @!P3 LEA R34, P1, R18, c[0x0][0x168], 0x1 ;  /* 0x00005a001222ba11 */ /* 0x000fe200078208ff */
[----:B------:R4:W-:Y:S01]  /*1d70*/  @!P6 LDGSTS.E.BYPASS.LTC128B.128 [R179+0x2000], [R28.64] ;  /* 0x020000001cb3efae */ /* 0x0009e2000b901d4c */
[----:B------:R-:W-:-:S02]  /*1d80*/  ISETP.GE.AND P6, PT, R15, R2, PT ;  /* 0x000000020f00720c */ /* 0x000fc40003fc6270 */
[----:B------:R-:W-:Y:S01]  /*1d90*/  @!P3 LEA.HI.X R35, R18, c[0x0][0x16c], R5, 0x1, P1 ;  /* 0x00005b001223ba11 */ /* 0x000fe200008f0c05 */
[----:B------:R-:W-:Y:S01]  /*1da0*/  @!P2 IMAD R5, R0, 0x30, RZ ;  /* 0x000000300005a824 */ /* 0x000fe200078e02ff */
[-C--:B------:R-:W-:Y:S01]  /*1db0*/  ISETP.GE.AND P5, PT, R13, R2.reuse, PT ;  /* 0x000000020d00720c */ /* 0x080fe20003fa6270 */
[----:B------:R1:W-:Y:S01]  /*1dc0*/  @!P4 LDGSTS.E.BYPASS.LTC128B.128 [R179+0x2800], [R38.64] ;  /* 0x0280000026b3cfae */ /* 0x0003e2000b901d4c */
[C---:B---3--:R-:W-:Y:S01]  /*1dd0*/  @!P2 LEA R30, P1, R22.reuse, c[0x0][0x168], 0x1 ;  /* 0x00005a00161eaa11 */ /* 0x048fe200078208ff */
[----:B------:R-:W-:Y:S01]  /*1de0*/  @!P2 IMAD.IADD R5, R23, 0x1, R5 ;  /* 0x000000011705a824 */ /* 0x000fe200078e0205 */
[-C--:B------:R-:W-:Y:S01]  /*1df0*/  ISETP.GE.AND P4, PT, R11, R2.reuse, PT ;  /* 0x000000020b00720c */ /* 0x080fe20003f86270 */
[----:B------:R3:W-:Y:S01]  /*1e00*/  @!P3 LDGSTS.E.BYPASS.LTC128B.128 [R179+0x3000], [R34.64] ;  /* 0x0300000022b3bfae */ /* 0x0007e2000b901d4c */
[----:B------:R-:W-:Y:S02]  /*1e10*/  ISETP.GE.AND P3, PT, R9, R2, PT ;  /* 0x000000020900720c */ /* 0x000fe40003f66270 */
[----:B------:R-:W-:-:S02]  /*1e20*/  @!P2 LEA.HI.X R31, R22, c[0x0][0x16c], R5, 0x1, P1 ;  /* 0x00005b00161faa11 */ /* 0x000fc400008f0c05 */
[C---:B------:R-:W-:Y:S02]  /*1e30*/  @!P6 LEA R23, P1, R101.reuse, R124, 0x6 ;  /* 0x0000007c6517e211 */ /* 0x040fe400078230ff */
[----:B------:R-:W-:Y:S01]  /*1e40*/  SHF.L.U32 R12, R8, 0x6, RZ ;  /* 0x00000006080c7819 */ /* 0x000fe200000006ff */
[----:B------:R-:W-:Y:S01]  /*1e50*/  @!P5 IMAD R5, R0, 0x50, RZ ;  /* 0x000000500005d824 */ /* 0x000fe200078e02ff */
[----:B------:R-:W-:Y:S01]  /*1e60*/  @!P6 LEA.HI.X R18, R101, R125, R0, 0x6, P1 ;  /* 0x0000007d6512e211 */ /* 0x000fe200008f3400 */
[----:B------:R1:W-:Y:S01]  /*1e70*/  @!P2 LDGSTS.E.BYPASS.LTC128B.128 [R179+0x3800], [R30.64] ;  /* 0x038000001eb3afae */ /* 0x0003e2000b901d4c */
[C---:B------:R-:W-:Y:S02]  /*1e80*/  @!P6 LEA R22, P1, R23.reuse, c[0x0][0x168], 0x1 ;  /* 0x00005a001716ea11 */ /* 0x040fe400078208ff */
[----:B------:R-:W-:Y:S02]  /*1e90*/  LOP3.LUT R12, R12, 0x1c0, RZ, 0xc0, !PT ;  /* 0x000001c00c0c7812 */ /* 0x000fe400078ec0ff */
[----:B------:R-:W-:Y:S01]  /*1ea0*/  @!P6 LEA.HI.X R23, R23, c[0x0][0x16c], R18, 0x1, P1 ;  /* 0x00005b001717ea11 */ /* 0x000fe200008f0c12 */
[----:B----4-:R-:W-:-:S04]  /*1eb0*/  @!P5 IMAD.WIDE.U32 R28, R101, 0x50, R124 ;  /* 0x00000050651cd825 */ /* 0x010fc800078e007c */
[----:B------:R4:W-:Y:S01]  /*1ec0*/  @!P6 LDGSTS.E.BYPASS.LTC128B.128 [R179+0x4000], [R22.64] ;  /* 0x0400000016b3efae */ /* 0x0009e2000b901d4c */
[----:B------:R-:W-:Y:S02]  /*1ed0*/  ISETP.GE.AND P6, PT, R17, R2, PT ;  /* 0x000000021100720c */ /* 0x000fe40003fc6270 */
[----:B------:R-:W-:Y:S02]  /*1ee0*/  @!P5 IADD3 R5, R29, R5, RZ ;  /* 0x000000051d05d210 */ /* 0x000fe40007ffe0ff */
[----:B------:R-:W-:Y:S01]  /*1ef0*/  @!P5 LEA R20, P1, R28, c[0x0][0x168], 0x1 ;  /* 0x00005a001c14da11 */ /* 0x000fe200078208ff */
[----:B---3--:R-:W-:-:S03]  /*1f00*/  @!P4 IMAD.WIDE.U32 R34, R101, 0x60, R124 ;  /* 0x000000606522c825 */ /* 0x008fc600078e007c */
[----:B------:R-:W-:Y:S01]  /*1f10*/  @!P5 LEA.HI.X R21, R28, c[0x0][0x16c], R5, 0x1, P1 ;  /* 0x00005b001c15da11 */ /* 0x000fe200008f0c05 */
[----:B------:R-:W-:Y:S01]  /*1f20*/  @!P4 IMAD R5, R0, 0x60, RZ ;  /* 0x000000600005c824 */ /* 0x000fe200078e02ff */
[----:B--2---:R-:W-:Y:S01]  /*1f30*/  @!P4 LEA R36, P2, R34, c[0x0][0x168], 0x1 ;  /* 0x00005a002224ca11 */ /* 0x004fe200078408ff */
[----:B------:R-:W-:Y:S02]  /*1f40*/  @!P3 IMAD R0, R0, 0x70, RZ ;  /* 0x000000700000b824 */ /* 0x000fe400078e02ff */
[----:B------:R2:W-:Y:S01]  /*1f50*/  @!P5 LDGSTS.E.BYPASS.LTC128B.128 [R179+0x4800], [R20.64] ;  /* 0x0480000014b3dfae */ /* 0x0005e2000b901d4c */
[----:B------:R-:W-:Y:S01]  /*1f60*/  @!P3 IMAD.WIDE.U32 R28, R101, 0x70, R124 ;  /* 0x00000070651cb825 */ /* 0x000fe200078e007c */
[----:B------:R-:W-:Y:S02]  /*1f70*/  ISETP.GE.AND P5, PT, R15, R2, PT ;  /* 0x000000020f00720c */ /* 0x000fe40003fa6270 */
[----:B------:R-:W-:Y:S01]  /*1f80*/  LOP3.LUT R15, R174, 0xfffffff0, RZ, 0xc0, !PT ;  /* 0xfffffff0ae0f7812 */ /* 0x000fe200078ec0ff */
[----:B------:R-:W-:Y:S01]  /*1f90*/  @!P4 IMAD.IADD R5, R35, 0x1, R5 ;  /* 0x000000012305c824 */ /* 0x000fe200078e0205 */
[----:B------:R-:W-:-:S02]  /*1fa0*/  @!P3 IADD3 R0, R29, R0, RZ ;  /* 0x000000001d00b210 */ /* 0x000fc40007ffe0ff */
[----:B-1----:R-:W-:Y:S02]  /*1fb0*/  @!P3 LEA R38, P1, R28, c[0x0][0x168], 0x1 ;  /* 0x00005a001c26ba11 */ /* 0x002fe400078208ff */
[----:B------:R-:W-:Y:S01]  /*1fc0*/  @!P4 LEA.HI.X R37, R34, c[0x0][0x16c], R5, 0x1, P2 ;  /* 0x00005b002225ca11 */ /* 0x000fe200010f0c05 */
[----:B------:R-:W-:Y:S01]  /*1fd0*/  IMAD R5, R14, c[0x0][0x1a0], RZ ;  /* 0x000068000e057a24 */ /* 0x000fe200078e02ff */
[----:B------:R-:W-:Y:S02]  /*1fe0*/  @!P3 LEA.HI.X R39, R28, c[0x0][0x16c], R0, 0x1, P1 ;  /* 0x00005b001c27ba11 */ /* 0x000fe400008f0c00 */
[-C--:B------:R-:W-:Y:S01]  /*1ff0*/  ISETP.GE.AND P2, PT, R25, R2.reuse, PT ;  /* 0x000000021900720c */ /* 0x080fe20003f46270 */
[----:B------:R1:W-:Y:S01]  /*2000*/  @!P4 LDGSTS.E.BYPASS.LTC128B.128 [R179+0x5000], [R36.64] ;  /* 0x0500000024b3cfae */ /* 0x0003e2000b901d4c */
[----:B------:R-:W-:Y:S01]  /*2010*/  IMAD R177, R16, c[0x0][0x1a4], R5 ;  /* 0x0000690010b17a24 */ /* 0x000fe200078e0205 */
[-C--:B------:R-:W-:Y:S01]  /*2020*/  ISETP.GE.AND P4, PT, R10, R2.reuse, PT ;  /* 0x000000020a00720c */ /* 0x080fe20003f86270 */
[----:B------:R-:W-:Y:S01]  /*2030*/  IMAD.MOV.U32 R5, RZ, RZ, 0x20 ;  /* 0x00000020ff057424 */ /* 0x000fe200078e00ff */
[----:B------:R1:W-:Y:S01]  /*2040*/  @!P3 LDGSTS.E.BYPASS.LTC128B.128 [R179+0x5800], [R38.64] ;  /* 0x0580000026b3bfae */ /* 0x0003e2000b901d4c */
[----:B------:R-:W-:Y:S01]  /*2050*/  ISETP.GE.AND P1, PT, R19, R2, PT ;  /* 0x000000021300720c */ /* 0x000fe20003f26270 */
[----:B------:R-:W-:Y:S01]  /*2060*/  IMAD.IADD R177, R33, 0x1, R177 ;  /* 0x0000000121b17824 */ /* 0x000fe200078e02b1 */
[C---:B------:R-:W-:Y:S01]  /*2070*/  LEA R176, P3, R32.reuse, c[0x0][0x170], 0x1 ;  /* 0x00005c0020b07a11 */ /* 0x040fe200078608ff */
[----:B------:R-:W0:Y:S01]  /*2080*/  LDGDEPBAR ;  /* 0x00000000000079af */ /* 0x000e220000000000 */
[----:B------:R-:W-:Y:S01]  /*2090*/  IMAD R0, R5, c[0x0][0x1a4], RZ ;  /* 0x0000690005007a24 */ /* 0x000fe200078e02ff */
[----:B------:R-:W-:Y:S01]  /*20a0*/  IADD3 R180, -R15, R4, RZ ;  /* 0x000000040fb47210 */ /* 0x000fe20007ffe1ff */
[----:B--2---:R-:W-:Y:S01]  /*20b0*/  IMAD.WIDE.U32 R20, R5, c[0x0][0x1a0], RZ ;  /* 0x0000680005147a25 */ /* 0x004fe200078e00ff */
[----:B------:R-:W-:-:S02]  /*20c0*/  LEA.HI.X R177, R32, c[0x0][0x174], R177, 0x1, P3 ;  /* 0x00005d0020b17a11 */ /* 0x000fc400018f0cb1 */
[----:B------:R-:W-:Y:S02]  /*20d0*/  SHF.R.S32.HI R15, RZ, 0x1f, R180 ;  /* 0x0000001fff0f7819 */ /* 0x000fe400000114b4 */
[----:B------:R-:W-:Y:S02]  /*20e0*/  @!P2 IADD3 R16, P3, R176, R20, RZ ;  /* 0x00000014b010a210 */ /* 0x000fe40007f7e0ff */
[----:B------:R-:W-:Y:S02]  /*20f0*/  SHF.R.S32.HI R174, RZ, 0x4, R174 ;  /* 0x00000004ffae7819 */ /* 0x000fe400000114ae */
[----:B------:R-:W-:Y:S01]  /*2100*/  @!P2 IADD3.X R17, R177, R21, R0, P3, !PT ;  /* 0x00000015b111a210 */ /* 0x000fe20001ffe400 */
[----:B------:R-:W-:Y:S01]  /*2110*/  @!P1 IMAD.MOV.U32 R0, RZ, RZ, c[0x0][0x1a4] ;  /* 0x00006900ff009624 */ /* 0x000fe200078e00ff */
[----:B------:R-:W-:Y:S01]  /*2120*/  ISETP.GE.AND P3, PT, R11, R2, PT ;  /* 0x000000020b00720c */ /* 0x000fe20003f66270 */
[----:B------:R-:W-:Y:S01]  /*2130*/  IMAD.SHL.U32 R11, R10, 0x8, RZ ;  /* 0x000000080a0b7824 */ /* 0x000fe200078e00ff */
[----:B------:R-:W-:-:S02]  /*2140*/  LEA.HI R10, R15, R180, RZ, 0x3 ;  /* 0x000000b40f0a7211 */ /* 0x000fc400078f18ff */
[----:B------:R-:W-:Y:S02]  /*2150*/  LEA.HI R14, R174, R174, RZ, 0x1 ;  /* 0x000000aeae0e7211 */ /* 0x000fe400078f08ff */
[----:B------:R-:W-:Y:S02]  /*2160*/  LOP3.LUT R15, R10, 0xfffffff8, RZ, 0xc0, !PT ;  /* 0xfffffff80a0f7812 */ /* 0x000fe400078ec0ff */
[----:B------:R-:W-:Y:S01]  /*2170*/  LOP3.LUT R171, R14, 0xfffffffe, RZ, 0xc0, !PT ;  /* 0xfffffffe0eab7812 */ /* 0x000fe200078ec0ff */
[----:B------:R-:W-:-:S04]  /*2180*/  DEPBAR.LE SB0, 0x0 ;  /* 0x000080000000791a */ /* 0x000fc80000000000 */
[----:B------:R-:W-:Y:S01]  /*2190*/  BAR.SYNC.DEFER_BLOCKING 0x0 ;  /* 0x0000000000007b1d */ /* 0x000fe20000010000 */
[----:B------:R-:W-:Y:S01]  /*21a0*/  LOP3.LUT R11, R12, 0x8, R11, 0xf8, !PT ;  /* 0x000000080c0b7812 */ /* 0x000fe200078ef80b */
[----:B------:R-:W-:Y:S01]  /*21b0*/  @!P5 IMAD.MOV.U32 R14, RZ, RZ, c[0x0][0x1a4] ;  /* 0x00006900ff0ed624 */ /* 0x000fe200078e00ff */
[----:B------:R-:W-:Y:S02]  /*21c0*/  IADD3 R171, R174, -R171, RZ ;  /* 0x800000abaeab7210 */ /* 0x000fe40007ffe0ff */
[----:B------:R-:W-:Y:S02]  /*21d0*/  @!P6 MOV R28, c[0x0][0x1a0] ;  /* 0x00006800001cea02 */ /* 0x000fe40000000f00 */
[----:B------:R-:W-:-:S03]  /*21e0*/  SHF.L.U32 R25, R10, 0x6, RZ ;  /* 0x000000060a197819 */ /* 0x000fc600000006ff */
[----:B------:R-:W-:Y:S01]  /*21f0*/  @!P6 IMAD.WIDE.U32 R28, R28, 0x60, R176 ;  /* 0x000000601c1ce825 */ /* 0x000fe200078e00b0 */
[----:B------:R-:W-:-:S04]  /*2200*/  LOP3.LUT R25, R25, 0xfffffe00, RZ, 0xc0, !PT ;  /* 0xfffffe0019197812 */ /* 0x000fc800078ec0ff */
[----:B------:R-:W-:Y:S01]  /*2210*/  LEA R3, R26, R25, 0xa ;  /* 0x000000191a037211 */ /* 0x000fe200078e50ff */
        /* <DEDUP_REMOVED lines=17> */
[----:B------:R-:W-:Y:S01]  /*2330*/  @!P4 IMAD.MOV.U32 R20, RZ, RZ, c[0x0][0x1a0] ;  /* 0x00006800ff14c624 */ /* 0x000fe200078e00ff */
[----:B------:R-:W-:Y:S01]  /*2340*/  @!P5 MOV R9, c[0x0][0x1a0] ;  /* 0x000068000009da02 */ /* 0x000fe20000000f00 */
[----:B------:R-:W-:Y:S01]  /*2350*/  @!PT LDS RZ, [RZ] ;  /* 0x00000000fffff984 */ /* 0x000fe20000000800 */
[----:B------:R-:W-:Y:S01]  /*2360*/  @!PT LDS RZ, [RZ] ;  /* 0x00000000fffff984 */ /* 0x000fe20000000800 */
[----:B------:R-:W-:Y:S01]  /*2370*/  @!PT LDS RZ, [RZ] ;  /* 0x00000000fffff984 */ /* 0x000fe20000000800 */
[----:B------:R1:W-:Y:S01]  /*2380*/  @!P1 LDGSTS.E.BYPASS.LTC128B.128 [R179+0x7000], [R18.64] ;  /* 0x0700000012b39fae */ /* 0x0003e2000b901d4c */
[----:B------:R-:W-:Y:S02]  /*2390*/  @!P4 IMAD.MOV.U32 R15, RZ, RZ, c[0x0][0x1a4] ;  /* 0x00006900ff0fc624 */ /* 0x000fe400078e00ff */
[----:B------:R-:W-:Y:S01]  /*23a0*/  @!P4 IMAD.WIDE.U32 R20, R20, 0xa0, R176 ;  /* 0x000000a01414c825 */ /* 0x000fe200078e00b0 */
[----:B------:R-:W-:Y:S03]  /*23b0*/  @P6 STS.128 [R179+0x7800], RZ ;  /* 0x007800ffb3006388 */ /* 0x000fe60000000c00 */
[----:B------:R-:W-:-:S02]  /*23c0*/  @!P4 IMAD R15, R15, 0xa0, RZ ;  /* 0x000000a00f0fc824 */ /* 0x000fc400078e02ff */
[----:B------:R-:W-:Y:S01]  /*23d0*/  @!P4 IMAD.MOV.U32 R10, RZ, RZ, R20 ;  /* 0x000000ffff0ac224 */ /* 0x000fe200078e0014 */
[----:B---3--:R-:W-:Y:S01]  /*23e0*/  SHF.R.U32.HI R16, RZ, 0x3, R12 ;  /* 0x00000003ff107819 */ /* 0x008fe2000001160c */
[----:B------:R-:W-:-:S03]  /*23f0*/  IMAD.SHL.U32 R12, R0, 0x40, RZ ;  /* 0x00000040000c7824 */ /* 0x000fc600078e00ff */
[----:B------:R-:W-:Y:S01]  /*2400*/  LOP3.LUT R16, R11, R16, RZ, 0x3c, !PT ;  /* 0x000000100b107212 */ /* 0x000fe200078e3cff */
[----:B------:R-:W-:Y:S01]  /*2410*/  IMAD.SHL.U32 R11, R171, 0x8, RZ ;  /* 0x00000008ab0b7824 */ /* 0x000fe200078e00ff */
[----:B------:R-:W-:-:S03]  /*2420*/  LOP3.LUT R12, R12, 0x1c0, RZ, 0xc0, !PT ;  /* 0x000001c00c0c7812 */ /* 0x000fc600078ec0ff */
[----:B------:R-:W-:Y:S01]  /*2430*/  IMAD R171, R171, 0x200, R16 ;  /* 0x00000200abab7824 */ /* 0x000fe200078e0210 */
[----:B------:R-:W-:Y:S01]  /*2440*/  @!P6 MOV R16, c[0x0][0x1a4] ;  /* 0x000069000010ea02 */ /* 0x000fe20000000f00 */
[----:B-1----:R-:W-:Y:S01]  /*2450*/  @!P3 IMAD.MOV.U32 R18, RZ, RZ, c[0x0][0x1a0] ;  /* 0x00006800ff12b624 */ /* 0x002fe200078e00ff */
[----:B------:R-:W-:Y:S02]  /*2460*/  LOP3.LUT R11, R12, 0x8, R11, 0xf8, !PT ;  /* 0x000000080c0b7812 */ /* 0x000fe400078ef80b */
[----:B------:R-:W-:Y:S01]  /*2470*/  SHF.R.U32.HI R2, RZ, 0x3, R12 ;  /* 0x00000003ff027819 */ /* 0x000fe2000001160c */
[----:B------:R-:W-:Y:S01]  /*2480*/  @!P6 IMAD R16, R16, 0x60, RZ ;  /* 0x000000601010e824 */ /* 0x000fe200078e02ff */
[----:B------:R-:W-:Y:S01]  /*2490*/  @!P5 LEA R12, P1, R9, R176, 0x7 ;  /* 0x000000b0090cd211 */ /* 0x000fe200078238ff */
[----:B------:R-:W-:Y:S01]  /*24a0*/  @!P3 IMAD.WIDE.U32 R18, R18, 0xc0, R176 ;  /* 0x000000c01212b825 */ /* 0x000fe200078e00b0 */
[----:B------:R-:W-:Y:S02]  /*24b0*/  LOP3.LUT R2, R11, R2, RZ, 0x3c, !PT ;  /* 0x000000020b027212 */ /* 0x000fe400078e3cff */
[----:B------:R-:W-:Y:S01]  /*24c0*/  @!P5 LEA.HI.X R13, R9, R177, R14, 0x7, P1 ;  /* 0x000000b1090dd211 */ /* 0x000fe200008f3c0e */
[----:B------:R-:W-:Y:S01]  /*24d0*/  @!P3 IMAD.MOV.U32 R14, RZ, RZ, c[0x0][0x1a4] ;  /* 0x00006900ff0eb624 */ /* 0x000fe200078e00ff */
[----:B------:R-:W-:Y:S01]  /*24e0*/  @!P2 MOV R11, c[0x0][0x1a0] ;  /* 0x00006800000baa02 */ /* 0x000fe20000000f00 */
[----:B------:R-:W-:Y:S01]  /*24f0*/  @!P6 IMAD.IADD R17, R29, 0x1, R16 ;  /* 0x000000011d11e824 */ /* 0x000fe200078e0210 */
[----:B------:R-:W-:Y:S01]  /*2500*/  @!P6 MOV R16, R28 ;  /* 0x0000001c0010e202 */ /* 0x000fe20000000f00 */
[----:B------:R-:W-:Y:S01]  /*2510*/  @!P2 IMAD.MOV.U32 R9, RZ, RZ, c[0x0][0x1a4] ;  /* 0x00006900ff09a624 */ /* 0x000fe200078e00ff */
[----:B------:R-:W-:Y:S01]  /*2520*/  SHF.L.U32 R171, R171, 0x1, RZ ;  /* 0x00000001abab7819 */ /* 0x000fe200000006ff */
[----:B------:R-:W-:Y:S01]  /*2530*/  @!P3 IMAD R14, R14, 0xc0, RZ ;  /* 0x000000c00e0eb824 */ /* 0x000fe200078e02ff */
[----:B------:R-:W-:Y:S01]  /*2540*/  LOP3.LUT R166, R2, R25, RZ, 0xfc, !PT ;  /* 0x0000001902a67212 */ /* 0x000fe200078efcff */
[----:B----4-:R-:W-:Y:S01]  /*2550*/  @!P2 IMAD.WIDE.U32 R22, R11, 0xe0, R176 ;  /* 0x000000e00b16a825 */ /* 0x010fe200078e00b0 */
[----:B------:R-:W-:Y:S01]  /*2560*/  @!PT LDS RZ, [RZ] ;  /* 0x00000000fffff984 */ /* 0x000fe20000000800 */
[----:B------:R-:W-:Y:S01]  /*2570*/  @!PT LDS RZ, [RZ] ;  /* 0x00000000fffff984 */ /* 0x000fe20000000800 */
[----:B------:R-:W-:Y:S01]  /*2580*/  @!PT LDS RZ, [RZ] ;  /* 0x00000000fffff984 */ /* 0x000fe20000000800 */
[----:B------:R1:W-:Y:S01]  /*2590*/  @!P6 LDGSTS.E.BYPASS.LTC128B.128 [R179+0x7800], [R16.64] ;  /* 0x0780000010b3efae */ /* 0x0003e2000b901d4c */
[----:B------:R-:W-:-:S02]  /*25a0*/  IADD3 R168, R171, 0x2040, RZ ;  /* 0x00002040aba87810 */ /* 0x000fc40007ffe0ff */
[----:B------:R-:W-:Y:S01]  /*25b0*/  @!P2 IMAD R9, R9, 0xe0, RZ ;  /* 0x000000e00909a824 */ /* 0x000fe200078e02ff */
[----:B------:R-:W-:Y:S01]  /*25c0*/  @P5 STS.128 [R179+0x8000], RZ ;  /* 0x008000ffb3005388 */ /* 0x000fe20000000c00 */
[----:B------:R-:W-:Y:S02]  /*25d0*/  @!P4 IMAD.IADD R11, R21, 0x1, R15 ;  /* 0x00000001150bc824 */ /* 0x000fe400078e020f */
[----:B------:R-:W-:Y:S01]  /*25e0*/  @!P3 IMAD.IADD R15, R19, 0x1, R14 ;  /* 0x00000001130fb824 */ /* 0x000fe200078e020e */
[----:B------:R-:W-:Y:S01]  /*25f0*/  @!P3 MOV R14, R18 ;  /* 0x00000012000eb202 */ /* 0x000fe20000000f00 */
[----:B------:R-:W-:Y:S01]  /*2600*/  IMAD.IADD R172, R2, 0x1, R3 ;  /* 0x0000000102ac7824 */ /* 0x000fe200078e0203 */
[----:B------:R-:W-:Y:S01]  /*2610*/  @!PT LDS RZ, [RZ] ;  /* 0x00000000fffff984 */ /* 0x000fe20000000800 */
[----:B------:R-:W-:Y:S01]  /*2620*/  @!PT LDS RZ, [RZ] ;  /* 0x00000000fffff984 */ /* 0x000fe20000000800 */
[----:B------:R-:W-:Y:S01]  /*2630*/  @!PT LDS RZ, [RZ] ;  /* 0x00000000fffff984 */ /* 0x000fe20000000800 */
[----:B------:R3:W-:Y:S01]  /*2640*/  @!P5 LDGSTS.E.BYPASS.LTC128B.128 [R179+0x8000], [R12.64] ;  /* 0x080000000cb3dfae */ /* 0x0007e2000b901d4c */
[----:B------:R-:W-:Y:S02]  /*2650*/  @!P2 IMAD.IADD R29, R23, 0x1, R9 ;  /* 0x00000001171da824 */ /* 0x000fe400078e0209 */
[----:B------:R-:W-:Y:S01]  /*2660*/  @!P2 IMAD.MOV.U32 R28, RZ, RZ, R22 ;  /* 0x000000ffff1ca224 */ /* 0x000fe200078e0016 */
[----:B------:R-:W-:Y:S01]  /*2670*/  @P4 STS.128 [R179+0x8800], RZ ;  /* 0x008800ffb3004388 */ /* 0x000fe20000000c00 */
[----:B------:R-:W-:-:S03]  /*2680*/  IMAD.SHL.U32 R172, R172, 0x2, RZ ;  /* 0x00000002acac7824 */ /* 0x000fc600078e00ff */
        /* <DEDUP_REMOVED lines=15> */
[----:B------:R-:W-:Y:S01]  /*2780*/  MOV R0, 0x10 ;  /* 0x0000001000007802 */ /* 0x000fe20000000f00 */
[----:B-1----:R-:W-:Y:S01]  /*2790*/  LDSM.16.M88.4 R16, [R172] ;  /* 0x00000000ac10783b */ /* 0x002fe20000000200 */
[----:B------:R-:W-:Y:S02]  /*27a0*/  LOP3.LUT P3, RZ, R8, 0x2, RZ, 0xc0, !PT ;  /* 0x0000000208ff7812 */ /* 0x000fe4000786c0ff */
[C---:B------:R-:W-:Y:S01]  /*27b0*/  SEL R3, R0.reuse, 0xfffffff0, !P1 ;  /* 0xfffffff000037807 */ /* 0x040fe20004800000 */
[----:B------:R-:W1:Y:S01]  /*27c0*/  LDSM.16.M88.4 R20, [R171+0x2000] ;  /* 0x00200000ab14783b */ /* 0x000e620000000200 */
[----:B------:R-:W-:Y:S02]  /*27d0*/  SEL R0, R0, 0xfffffff0, !P3 ;  /* 0xfffffff000007807 */ /* 0x000fe40005800000 */
[----:B------:R-:W-:Y:S01]  /*27e0*/  LOP3.LUT P1, RZ, R8, 0x4, RZ, 0xc0, !PT ;  /* 0x0000000408ff7812 */ /* 0x000fe2000782c0ff */
[----:B------:R-:W-:Y:S01]  /*27f0*/  IMAD R170, R3, 0x2, R172 ;  /* 0x0000000203aa7824 */ /* 0x000fe200078e02ac */
[----:B------:R-:W-:Y:S01]  /*2800*/  LEA R165, R0, R171, 0x1 ;  /* 0x000000ab00a57211 */ /* 0x000fe200078e08ff */
[----:B------:R-:W-:Y:S01]  /*2810*/  LDSM.16.M88.4 R40, [R171+0x2800] ;  /* 0x00280000ab28783b */ /* 0x000fe20000000200 */
[----:B------:R-:W-:-:S02]  /*2820*/  SEL R5, R5, 0xffffffe0, !P2 ;  /* 0xffffffe005057807 */ /* 0x000fc40005000000 */
[----:B------:R-:W-:Y:S01]  /*2830*/  IADD3 R8, R171, 0x2000, RZ ;  /* 0x00002000ab087810 */ /* 0x000fe20007ffe0ff */
[----:B------:R-:W-:Y:S01]  /*2840*/  LDSM.16.M88.4 R32, [R165+0x2800] ;  /* 0x00280000a520783b */ /* 0x000fe20000000200 */
[----:B------:R-:W-:Y:S01]  /*2850*/  ISETP.GT.AND P2, PT, R178, R175, PT ;  /* 0x000000afb200720c */ /* 0x000fe20003f44270 */
[----:B------:R-:W-:Y:S02]  /*2860*/  IMAD R169, R5, 0x2, R172 ;  /* 0x0000000205a97824 */ /* 0x000fe400078e02ac */
[----:B---3--:R-:W-:Y:S02]  /*2870*/  LDSM.16.M88.4 R12, [R170] ;  /* 0x00000000aa0c783b */ /* 0x008fe40000000200 */
[----:B------:R-:W-:Y:S02]  /*2880*/  @P1 IADD3 R168, R8, -0x40, RZ ;  /* 0xffffffc008a81810 */ /* 0x000fe40007ffe0ff */
[----:B----4-:R-:W-:Y:S01]  /*2890*/  LDSM.16.M88.4 R8, [R169] ;  /* 0x00000000a908783b */ /* 0x010fe20000000200 */
[----:B------:R-:W-:-:S02]  /*28a0*/  LEA R167, R3, R169, 0x1 ;  /* 0x000000a903a77211 */ /* 0x000fc400078e08ff */
[----:B------:R-:W-:Y:S01]  /*28b0*/  IMAD R100, R0, 0x2, R168 ;  /* 0x0000000200647824 */ /* 0x000fe200078e02a8 */
[----:B--2---:R-:W2:Y:S01]  /*28c0*/  LDSM.16.M88.4 R28, [R165+0x2000] ;  /* 0x00200000a51c783b */ /* 0x004ea20000000200 */
[----:B------:R-:W-:Y:S02]  /*28d0*/  IADD3 R161, R168, 0x800, RZ ;  /* 0x00000800a8a17810 */ /* 0x000fe40007ffe0ff */
[----:B------:R-:W-:Y:S01]  /*28e0*/  @!P2 LEA R184, P1, R124, c[0x0][0x168], 0x1 ;  /* 0x00005a007cb8aa11 */ /* 0x000fe200078208ff */
[----:B------:R-:W3:Y:S01]  /*28f0*/  LDSM.16.M88.4 R44, [R168] ;  /* 0x00000000a82c783b */ /* 0x000ee20000000200 */
[----:B------:R-:W-:Y:S02]  /*2900*/  IADD3 R160, R168, 0x1000, RZ ;  /* 0x00001000a8a07810 */ /* 0x000fe40007ffe0ff */
[----:B------:R-:W-:Y:S01]  /*2910*/  @!P2 LEA.HI.X R185, R124, c[0x0][0x16c], R125, 0x1, P1 ;  /* 0x00005b007cb9aa11 */ /* 0x000fe200008f0c7d */
[----:B------:R-:W4:Y:S01]  /*2920*/  LDSM.16.M88.4 R48, [R171+0x3000] ;  /* 0x00300000ab30783b */ /* 0x000f220000000200 */
[----:B------:R-:W-:-:S02]  /*2930*/  IADD3 R159, R168, 0x1800, RZ ;  /* 0x00001800a89f7810 */ /* 0x000fc40007ffe0ff */
[C---:B------:R-:W-:Y:S01]  /*2940*/  IADD3 R158, R168.reuse, 0x2000, RZ ;  /* 0x00002000a89e7810 */ /* 0x040fe20007ffe0ff */
[----:B------:R-:W-:Y:S01]  /*2950*/  LDSM.16.M88.4 R36, [R167] ;  /* 0x00000000a724783b */ /* 0x000fe20000000200 */
[C---:B------:R-:W-:Y:S02]  /*2960*/  IADD3 R157, R168.reuse, 0x2800, RZ ;  /* 0x00002800a89d7810 */ /* 0x040fe40007ffe0ff */
[C---:B------:R-:W-:Y:S01]  /*2970*/  IADD3 R156, R168.reuse, 0x3000, RZ ;  /* 0x00003000a89c7810 */ /* 0x040fe20007ffe0ff */
[----:B------:R-:W3:Y:S01]  /*2980*/  LDSM.16.M88.4 R64, [R100] ;  /* 0x000000006440783b */ /* 0x000ee20000000200 */
[----:B------:R-:W-:Y:S01]  /*2990*/  IADD3 R102, R168, 0x3800, RZ ;  /* 0x00003800a8667810 */ /* 0x000fe20007ffe0ff */
[C---:B-1----:R-:W-:Y:S02]  /*29a0*/  HMMA.16816.F32 R56, R16.reuse, R20, RZ ;  /* 0x000000141038723c */ /* 0x042fe400000018ff */
[----:B------:R-:W1:Y:S04]  /*29b0*/  LDSM.16.M88.4 R60, [R168+0x800] ;  /* 0x00080000a83c783b */ /* 0x000e680000000200 */
[----:B------:R-:W1:Y:S02]  /*29c0*/  LDSM.16.M88.4 R52, [R165+0x3000] ;  /* 0x00300000a534783b */ /* 0x000e640000000200 */
[----:B------:R-:W-:Y:S02]  /*29d0*/  HMMA.16816.F32 R20, R16, R22, RZ ;  /* 0x000000161014723c */ /* 0x000fe400000018ff */
[----:B------:R-:W1:Y:S04]  /*29e0*/  LDSM.16.M88.4 R68, [R100+0x800] ;  /* 0x000800006444783b */ /* 0x000e680000000200 */
[----:B------:R-:W-:Y:S04]  /*29f0*/  LDSM.16.M88.4 R72, [R100+0x2000] ;  /* 0x002000006448783b */ /* 0x000fe80000000200 */
[----:B------:R-:W0:Y:S06]  /*2a00*/  LDGDEPBAR ;  /* 0x00000000000079af */ /* 0x000e2c0000000000 */
[C---:B--2---:R-:W-:Y:S08]  /*2a10*/  HMMA.16816.F32 R56, R12.reuse, R28, R56 ;  /* 0x0000001c0c38723c */ /* 0x044ff00000001838 */
[----:B------:R-:W-:Y:S08]  /*2a20*/  HMMA.16816.F32 R20, R12, R30, R20 ;  /* 0x0000001e0c14723c */ /* 0x000ff00000001814 */
[C---:B------:R-:W-:Y:S08]  /*2a30*/  HMMA.16816.F32 R28, R16.reuse, R40, RZ ;  /* 0x00000028101c723c */ /* 0x040ff000000018ff */
[----:B------:R-:W-:Y:S08]  /*2a40*/  HMMA.16816.F32 R40, R16, R42, RZ ;  /* 0x0000002a1028723c */ /* 0x000ff000000018ff */
[----:B---3--:R-:W-:Y:S08]  /*2a50*/  HMMA.16816.F32 R56, R8, R44, R56 ;  /* 0x0000002c0838723c */ /* 0x008ff00000001838 */
[----:B------:R-:W-:Y:S08]  /*2a60*/  HMMA.16816.F32 R28, R12, R32, R28 ;  /* 0x000000200c1c723c */ /* 0x000ff0000000181c */
[----:B------:R-:W-:Y:S01]  /*2a70*/  HMMA.16816.F32 R20, R8, R46, R20 ;  /* 0x0000002e0814723c */ /* 0x000fe20000001814 */
[----:B------:R-:W-:Y:S07]  /*2a80*/  LDSM.16.M88.4 R44, [R171+0x3800] ;  /* 0x00380000ab2c783b */ /* 0x000fee0000000200 */
[----:B------:R-:W-:Y:S08]  /*2a90*/  HMMA.16816.F32 R40, R12, R34, R40 ;  /* 0x000000220c28723c */ /* 0x000ff00000001828 */
[----:B----4-:R-:W-:Y:S08]  /*2aa0*/  HMMA.16816.F32 R32, R16, R48, RZ ;  /* 0x000000301020723c */ /* 0x010ff000000018ff */
[----:B------:R-:W-:Y:S08]  /*2ab0*/  HMMA.16816.F32 R56, R36, R64, R56 ;  /* 0x000000402438723c */ /* 0x000ff00000001838 */
[----:B-1----:R-:W-:Y:S08]  /*2ac0*/  HMMA.16816.F32 R28, R8, R60, R28 ;  /* 0x0000003c081c723c */ /* 0x002ff0000000181c */
        /* <DEDUP_REMOVED lines=141> */
[----:B------:R-:W2:Y:S04]  /*33a0*/  MUFU.TANH R148, R148 ;  /* 0x0000009400947308 */ /* 0x000ea80000002400 */
        /* <DEDUP_REMOVED lines=10> */
[----:B------:R-:W-:Y:S01]  /*3450*/  LOP3.LUT R11, R76, 0xffffffe0, RZ, 0xc0, !PT ;  /* 0xffffffe04c0b7812 */ /* 0x000fe200078ec0ff */
[C---:B------:R-:W-:Y:S03]  /*3460*/  HMMA.16816.F32 R40, R36.reuse, R34, R40 ;  /* 0x000000222428723c */ /* 0x040fe60000001828 */
[----:B------:R-:W-:Y:S01]  /*3470*/  IADD3 R11, -R11, R4, RZ ;  /* 0x000000040b0b7210 */ /* 0x000fe20007ffe1ff */
[----:B------:R-:W1:Y:S03]  /*3480*/  MUFU.TANH R140, R140 ;  /* 0x0000008c008c7308 */ /* 0x000e660000002400 */
[----:B------:R-:W-:Y:S01]  /*3490*/  SHF.R.S32.HI R8, RZ, 0x1f, R11 ;  /* 0x0000001fff087819 */ /* 0x000fe2000001140b */
[C---:B------:R-:W-:Y:S03]  /*34a0*/  HMMA.16816.F32 R52, R36.reuse, R56, R52 ;  /* 0x000000382434723c */ /* 0x040fe60000001834 */
[----:B------:R-:W-:Y:S01]  /*34b0*/  LEA.HI R8, R8, R11, RZ, 0x2 ;  /* 0x0000000b08087211 */ /* 0x000fe200078f10ff */
[----:B------:R-:W-:Y:S01]  /*34c0*/  IMAD R11, R26, 0x10, R78 ;  /* 0x000000101a0b7824 */ /* 0x000fe200078e024e */
[----:B------:R-:W2:Y:S02]  /*34d0*/  MUFU.TANH R134, R134 ;  /* 0x0000008600867308 */ /* 0x000ea40000002400 */
[----:B------:R-:W-:Y:S01]  /*34e0*/  SHF.R.S32.HI R186, RZ, 0x2, R8 ;  /* 0x00000002ffba7819 */ /* 0x000fe20000011408 */
[----:B------:R-:W-:Y:S03]  /*34f0*/  HMMA.16816.F32 R48, R36, R58, R48 ;  /* 0x0000003a2430723c */ /* 0x000fe60000001830 */
[----:B------:R-:W-:-:S02]  /*3500*/  IADD3 R11, R11, 0x1, R186 ;  /* 0x000000010b0b7810 */ /* 0x000fc40007ffe0ba */
[----:B------:R-:W2:Y:S02]  /*3510*/  MUFU.TANH R32, R32 ;  /* 0x0000002000207308 */ /* 0x000ea40000002400 */
[----:B------:R-:W-:Y:S01]  /*3520*/  IADD3 R11, R6, R11, -R27 ;  /* 0x0000000b060b7210 */ /* 0x000fe20007ffe81b */
[C---:B-1----:R-:W-:Y:S01]  /*3530*/  HMMA.16816.F32 R68, R36.reuse, R28, R68 ;  /* 0x0000001c2444723c */ /* 0x042fe20000001844 */
[----:B------:R-:W-:Y:S02]  /*3540*/  FMUL.FTZ R40, R40, c[0x0][0x2ec] ;  /* 0x0000bb0028287a20 */ /* 0x000fe40000410000 */
[----:B------:R-:W-:Y:S01]  /*3550*/  FMUL.FTZ R20, R42, c[0x0][0x2ec] ;  /* 0x0000bb002a147a20 */ /* 0x000fe20000410000 */
[----:B------:R-:W-:Y:S01]  /*3560*/  IADD3 R127, R11, c[0x0][0x2e8], RZ ;  /* 0x0000ba000b7f7a10 */ /* 0x000fe20007ffe0ff */
[----:B------:R1:W1:Y:S01]  /*3570*/  MUFU.TANH R138, R40 ;  /* 0x00000028008a7308 */ /* 0x0002620000002400 */
[----:B------:R-:W-:Y:S02]  /*3580*/  FMUL.FTZ R41, R41, c[0x0][0x2ec] ;  /* 0x0000bb0029297a20 */ /* 0x000fe40000410000 */
[----:B------:R-:W-:Y:S01]  /*3590*/  HMMA.16816.F32 R16, R36, R30, R16 ;  /* 0x0000001e2410723c */ /* 0x000fe20000001810 */
[----:B------:R-:W-:Y:S01]  /*35a0*/  FMUL.FTZ R52, R52, c[0x0][0x2ec] ;  /* 0x0000bb0034347a20 */ /* 0x000fe20000410000 */
[----:B------:R-:W-:Y:S01]  /*35b0*/  IADD3 R11, R127, 0x8, RZ ;  /* 0x000000087f0b7810 */ /* 0x000fe20007ffe0ff */
[----:B------:R-:W-:Y:S01]  /*35c0*/  FMUL.FTZ R43, R43, c[0x0][0x2ec] ;  /* 0x0000bb002b2b7a20 */ /* 0x000fe20000410000 */
[-C--:B------:R-:W-:Y:S01]  /*35d0*/  IMNMX R127, R127, R6.reuse, PT ;  /* 0x000000067f7f7217 */ /* 0x080fe20003800200 */
[----:B------:R2:W2:Y:S01]  /*35e0*/  MUFU.TANH R110, R52 ;  /* 0x00000034006e7308 */ /* 0x0004a20000002400 */
[----:B------:R-:W-:Y:S01]  /*35f0*/  FMUL.FTZ R53, R53, c[0x0][0x2ec] ;  /* 0x0000bb0035357a20 */ /* 0x000fe20000410000 */
[----:B------:R-:W-:Y:S01]  /*3600*/  IMNMX R126, R11, R6, PT ;  /* 0x000000060b7e7217 */ /* 0x000fe20003800200 */
[----:B------:R-:W-:-:S02]  /*3610*/  FMUL.FTZ R60, R50, c[0x0][0x2ec] ;  /* 0x0000bb00323c7a20 */ /* 0x000fc40000410000 */
[----:B------:R-:W-:Y:S02]  /*3620*/  FMUL.FTZ R48, R48, c[0x0][0x2ec] ;  /* 0x0000bb0030307a20 */ /* 0x000fe40000410000 */
[----:B------:R-:W-:Y:S01]  /*3630*/  FMUL.FTZ R9, R49, c[0x0][0x2ec] ;  /* 0x0000bb0031097a20 */ /* 0x000fe20000410000 */
[----:B------:R3:W3:Y:S01]  /*3640*/  MUFU.TANH R136, R41 ;  /* 0x0000002900887308 */ /* 0x0006e20000002400 */
[----:B------:R-:W-:Y:S02]  /*3650*/  FMUL.FTZ R54, R54, c[0x0][0x2ec] ;  /* 0x0000bb0036367a20 */ /* 0x000fe40000410000 */
[----:B------:R-:W-:Y:S02]  /*3660*/  FMUL.FTZ R50, R69, c[0x0][0x2ec] ;  /* 0x0000bb0045327a20 */ /* 0x000fe40000410000 */
[----:B-1----:R-:W-:Y:S02]  /*3670*/  FMUL.FTZ R40, R70, c[0x0][0x2ec] ;  /* 0x0000bb0046287a20 */ /* 0x002fe40000410000 */
[----:B------:R-:W-:Y:S01]  /*3680*/  FMUL.FTZ R36, R71, c[0x0][0x2ec] ;  /* 0x0000bb0047247a20 */ /* 0x000fe20000410000 */
[----:B------:R1:W1:Y:S01]  /*3690*/  MUFU.TANH R10, R48 ;  /* 0x00000030000a7308 */ /* 0x0002620000002400 */
[----:B--2---:R-:W-:-:S02]  /*36a0*/  FMUL.FTZ R52, R68, c[0x0][0x2ec] ;  /* 0x0000bb0044347a20 */ /* 0x004fc40000410000 */
[----:B------:R-:W-:Y:S02]  /*36b0*/  FMUL.FTZ R55, R55, c[0x0][0x2ec] ;  /* 0x0000bb0037377a20 */ /* 0x000fe40000410000 */
[----:B------:R-:W-:Y:S02]  /*36c0*/  FMUL.FTZ R51, R51, c[0x0][0x2ec] ;  /* 0x0000bb0033337a20 */ /* 0x000fe40000410000 */
[----:B------:R-:W-:Y:S01]  /*36d0*/  FMUL.FTZ R16, R16, c[0x0][0x2ec] ;  /* 0x0000bb0010107a20 */ /* 0x000fe20000410000 */
[----:B------:R-:W2:Y:S01]  /*36e0*/  MUFU.TANH R20, R20 ;  /* 0x0000001400147308 */ /* 0x000ea20000002400 */
[----:B------:R-:W-:Y:S02]  /*36f0*/  FMUL.FTZ R17, R17, c[0x0][0x2ec] ;  /* 0x0000bb0011117a20 */ /* 0x000fe40000410000 */
[----:B------:R-:W-:Y:S02]  /*3700*/  FMUL.FTZ R18, R18, c[0x0][0x2ec] ;  /* 0x0000bb0012127a20 */ /* 0x000fe40000410000 */
[----:B------:R-:W-:-:S03]  /*3710*/  FMUL.FTZ R19, R19, c[0x0][0x2ec] ;  /* 0x0000bb0013137a20 */ /* 0x000fc60000410000 */
[----:B------:R1:W1:Y:S08]  /*3720*/  MUFU.TANH R120, R43 ;  /* 0x0000002b00787308 */ /* 0x0002700000002400 */
[----:B------:R1:W1:Y:S08]  /*3730*/  MUFU.TANH R108, R53 ;  /* 0x00000035006c7308 */ /* 0x0002700000002400 */
[----:B------:R1:W1:Y:S08]  /*3740*/  MUFU.TANH R66, R54 ;  /* 0x0000003600427308 */ /* 0x0002700000002400 */
[----:B------:R1:W1:Y:S08]  /*3750*/  MUFU.TANH R62, R55 ;  /* 0x00000037003e7308 */ /* 0x0002700000002400 */
[----:B------:R-:W1:Y:S08]  /*3760*/  MUFU.TANH R9, R9 ;  /* 0x0000000900097308 */ /* 0x000e700000002400 */
[----:B------:R-:W1:Y:S08]  /*3770*/  MUFU.TANH R60, R60 ;  /* 0x0000003c003c7308 */ /* 0x000e700000002400 */
[----:B------:R1:W1:Y:S08]  /*3780*/  MUFU.TANH R58, R51 ;  /* 0x00000033003a7308 */ /* 0x0002700000002400 */
        /* <DEDUP_REMOVED lines=44> */
[----:B------:R-:W-:-:S03]  /*3a50*/  MOV R15, R13 ;  /* 0x0000000d000f7202 */ /* 0x000fc60000000f00 */
[----:B------:R-:W-:Y:S02]  /*3a60*/  IMAD.MOV.U32 R13, RZ, RZ, R11 ;  /* 0x000000ffff0d7224 */ /* 0x000fe400078e000b */
[----:B------:R-:W-:-:S03]  /*3a70*/  @!P3 IMAD.MOV R15, RZ, RZ, -R15 ;  /* 0x000000ffff0fb224 */ /* 0x000fc600078e0a0f */
[----:B------:R-:W-:Y:S02]  /*3a80*/  @!P1 IADD3 R13, -R13, RZ, RZ ;  /* 0x000000ff0d0d9210 */ /* 0x000fe40007ffe1ff */
[C---:B------:R-:W-:Y:S02]  /*3a90*/  SEL R11, R2.reuse, R15, !P2 ;  /* 0x0000000f020b7207 */ /* 0x040fe40005000000 */
[----:B------:R-:W-:-:S03]  /*3aa0*/  SEL R2, R2, R13, !P2 ;  /* 0x0000000d02027207 */ /* 0x000fc60005000000 */
[----:B-1----:R-:W-:-:S04]  /*3ab0*/  IMAD.WIDE R16, R11, 0x4, R182 ;  /* 0x000000040b107825 */ /* 0x002fc800078e02b6 */
[----:B------:R-:W-:Y:S01]  /*3ac0*/  IMAD.WIDE R14, R2, 0x4, R182 ;  /* 0x00000004020e7825 */ /* 0x000fe200078e02b6 */
[----:B------:R-:W2:Y:S04]  /*3ad0*/  LDG.E R13, [R16.64] ;  /* 0x0000000c100d7981 */ /* 0x000ea8000c1e1900 */
[----:B------:R-:W2:Y:S01]  /*3ae0*/  LDG.E R6, [R14.64] ;  /* 0x0000000c0e067981 */ /* 0x000ea2000c1e1900 */
[----:B------:R-:W-:Y:S02]  /*3af0*/  IMAD.IADD R2, R11, 0x1, -R2 ;  /* 0x000000010b027824 */ /* 0x000fe400078e0a02 */
[----:B------:R-:W-:-:S04]  /*3b00*/  IMAD.MOV.U32 R11, RZ, RZ, c[0x0][0x2d0] ;  /* 0x0000b400ff0b7624 */ /* 0x000fc800078e00ff */
[----:B------:R-:W-:-:S05]  /*3b10*/  IMAD R11, R2, R11, -0x80 ;  /* 0xffffff80020b7424 */ /* 0x000fca00078e020b */
[----:B------:R-:W-:-:S05]  /*3b20*/  SHF.R.S32.HI R2, RZ, 0x1f, R11 ;  /* 0x0000001fff027819 */ /* 0x000fca000001140b */
[----:B------:R-:W-:-:S04]  /*3b30*/  IMAD R2, R2, c[0x0][0x198], RZ ;  /* 0x0000660002027a24 */ /* 0x000fc800078e02ff */
[----:B------:R-:W-:Y:S01]  /*3b40*/  IMAD R2, R11, c[0x0][0x19c], R2 ;  /* 0x000067000b027a24 */ /* 0x000fe200078e0202 */
[----:B--2---:R-:W-:Y:S01]  /*3b50*/  IADD3 R6, -R13, R6, RZ ;  /* 0x000000060d067210 */ /* 0x004fe20007ffe1ff */
        /* <DEDUP_REMOVED lines=8> */
.L_x_7022:
[----:B------:R-:W-:-:S04]  /*3be0*/  LEA R12, -R101, RZ, 0x7 ;  /* 0x000000ff650c7211 */ /* 0x000fc800078e39ff */
[----:B------:R-:W-:Y:S02]  /*3bf0*/  SHF.R.S32.HI R4, RZ, 0x1f, R12 ;  /* 0x0000001fff047819 */ /* 0x000fe4000001140c */
.L_x_7023:
        /* <DEDUP_REMOVED lines=33> */
.L_x_7021:
[----:B--234-:R-:W-:Y:S02]  /*3e10*/  IMAD.IADD R7, R7, 0x1, R128 ;  /* 0x0000000107077824 */ /* 0x01cfe400078e0280 */
        /* <DEDUP_REMOVED lines=11> */
[C---:B------:R-:W-:Y:S02]  /*3ed0*/  IADD3 R4, R7.reuse, 0x10, RZ ;  /* 0x0000001007047810 */ /* 0x040fe40007ffe0ff */
[C---:B------:R-:W-:Y:S02]  /*3ee0*/  ISETP.GE.AND P3, PT, R2.reuse, R127, PT ;  /* 0x0000007f0200720c */ /* 0x040fe40003f66270 */
[----:B------:R-:W-:Y:S02]  /*3ef0*/  ISETP.GE.AND P2, PT, R2, R126, PT ;  /* 0x0000007e0200720c */ /* 0x000fe40003f46270 */
[----:B------:R-:W-:Y:S02]  /*3f00*/  IADD3 R2, R7, 0x11, RZ ;  /* 0x0000001107027810 */ /* 0x000fe40007ffe0ff */
[----:B-1----:R-:W-:-:S02]  /*3f10*/  FSEL R14, R77, -INF , !P6 ;  /* 0xff8000004d0e7808 */ /* 0x002fc40007000000 */
        /* <DEDUP_REMOVED lines=42> */
[----:B------:R-:W-:Y:S01]  /*41c0*/  FSEL R112, R96, -INF , !P2 ;  /* 0xff80000060707808 */ /* 0x000fe20005000000 */
[----:B------:R-:W-:Y:S01]  /*41d0*/  LDSM.16.MT88.4 R92, [R166+0x6000] ;  /* 0x00600000a65c783b */ /* 0x000fe20000004200 */
[CC--:B------:R-:W-:Y:S02]  /*41e0*/  ISETP.GE.AND P3, PT, R11.reuse, R127.reuse, PT ;  /* 0x0000007f0b00720c */ /* 0x0c0fe40003f66270 */
        /* <DEDUP_REMOVED lines=49> */
[----:B------:R-:W-:Y:S02]  /*4500*/  ISETP.GE.AND P6, PT, R2, R126, PT ;  /* 0x0000007e0200720c */ /* 0x000fe40003fc6270 */
[----:B------:R-:W-:Y:S02]  /*4510*/  FMNMX.FTZ R19, R202, R19, !PT ;  /* 0x00000013ca137209 */ /* 0x000fe40007810000 */
[----:B------:R-:W-:-:S02]  /*4520*/  IADD3 R13, R7, 0x48, RZ ;  /* 0x00000048070d7810 */ /* 0x000fc40007ffe0ff */
        /* <DEDUP_REMOVED lines=9> */
[----:B------:R-:W-:Y:S02]  /*45c0*/  FMNMX.FTZ R21, R146, R21, !PT ;  /* 0x0000001592157209 */ /* 0x000fe40007810000 */
[----:B------:R-:W-:Y:S02]  /*45d0*/  FMNMX.FTZ R19, R116, R19, !PT ;  /* 0x0000001374137209 */ /* 0x000fe40007810000 */
[----:B------:R-:W-:-:S02]  /*45e0*/  FSEL R192, R192, -INF , !P2 ;  /* 0xff800000c0c07808 */ /* 0x000fc40005000000 */
[----:B------:R-:W-:Y:S02]  /*45f0*/  FSEL R148, R148, -INF , !P6 ;  /* 0xff80000094947808 */ /* 0x000fe40007000000 */
[----:B------:R-:W-:Y:S02]  /*4600*/  FSEL R144, R144, -INF , !P3 ;  /* 0xff80000090907808 */ /* 0x000fe40005800000 */
[-C--:B------:R-:W-:Y:S02]  /*4610*/  ISETP.GE.AND P2, PT, R13, R126.reuse, PT ;  /* 0x0000007e0d00720c */ /* 0x080fe40003f46270 */
[C---:B------:R-:W-:Y:S02]  /*4620*/  ISETP.GE.AND P6, PT, R2.reuse, R127, PT ;  /* 0x0000007f0200720c */ /* 0x040fe40003fc6270 */
[----:B------:R-:W-:Y:S02]  /*4630*/  ISETP.GE.AND P3, PT, R2, R126, PT ;  /* 0x0000007e0200720c */ /* 0x000fe40003f66270 */
[----:B------:R-:W-:-:S02]  /*4640*/  IADD3 R2, R7, 0x51, RZ ;  /* 0x0000005107027810 */ /* 0x000fc40007ffe0ff */
[----:B------:R-:W-:Y:S02]  /*4650*/  FMNMX.FTZ R21, R190, R21, !PT ;  /* 0x00000015be157209 */ /* 0x000fe40007810000 */
[----:B------:R-:W-:Y:S02]  /*4660*/  FMNMX.FTZ R19, R200, R19, !PT ;  /* 0x00000013c8137209 */ /* 0x000fe40007810000 */
[----:B------:R-:W-:Y:S02]  /*4670*/  FSEL R152, R152, -INF , !P2 ;  /* 0xff80000098987808 */ /* 0x000fe40005000000 */
[C---:B------:R-:W-:Y:S02]  /*4680*/  ISETP.GE.AND P5, PT, R2.reuse, R127, PT ;  /* 0x0000007f0200720c */ /* 0x040fe40003fa6270 */
[----:B------:R-:W-:Y:S02]  /*4690*/  ISETP.GE.AND P2, PT, R2, R126, PT ;  /* 0x0000007e0200720c */ /* 0x000fe40003f46270 */
[----:B------:R-:W-:-:S02]  /*46a0*/  FSEL R188, R188, -INF , !P4 ;  /* 0xff800000bcbc7808 */ /* 0x000fc40006000000 */
[----:B------:R-:W-:Y:S02]  /*46b0*/  FMNMX.FTZ R21, R144, R21, !PT ;  /* 0x0000001590157209 */ /* 0x000fe40007810000 */
[----:B------:R-:W-:Y:S02]  /*46c0*/  IADD3 R2, R7, 0x58, RZ ;  /* 0x0000005807027810 */ /* 0x000fe40007ffe0ff */
[----:B------:R-:W-:Y:S02]  /*46d0*/  FMNMX.FTZ R19, R194, R19, !PT ;  /* 0x00000013c2137209 */ /* 0x000fe40007810000 */
[----:B------:R-:W-:Y:S02]  /*46e0*/  FSEL R150, R150, -INF , !P1 ;  /* 0xff80000096967808 */ /* 0x000fe40004800000 */
[----:B------:R-:W-:Y:S02]  /*46f0*/  FSEL R142, R142, -INF , !P6 ;  /* 0xff8000008e8e7808 */ /* 0x000fe40007000000 */
[----:B------:R-:W-:-:S02]  /*4700*/  FMNMX.FTZ R21, R188, R21, !PT ;  /* 0x00000015bc157209 */ /* 0x000fc40007810000 */
[C---:B------:R-:W-:Y:S02]  /*4710*/  ISETP.GE.AND P4, PT, R2.reuse, R127, PT ;  /* 0x0000007f0200720c */ /* 0x040fe40003f86270 */
[----:B------:R-:W-:Y:S02]  /*4720*/  ISETP.GE.AND P1, PT, R2, R126, PT ;  /* 0x0000007e0200720c */ /* 0x000fe40003f26270 */
[----:B------:R-:W-:Y:S02]  /*4730*/  FMNMX.FTZ R19, R130, R19, !PT ;  /* 0x0000001382137209 */ /* 0x000fe40007810000 */
[----:B------:R-:W-:Y:S02]  /*4740*/  IADD3 R2, R7, 0x59, RZ ;  /* 0x0000005907027810 */ /* 0x000fe40007ffe0ff */
[----:B------:R-:W-:Y:S02]  /*4750*/  FSEL R140, R140, -INF , !P5 ;  /* 0xff8000008c8c7808 */ /* 0x000fe40006800000 */
[----:B------:R-:W-:-:S02]  /*4760*/  FMNMX.FTZ R21, R142, R21, !PT ;  /* 0x000000158e157209 */ /* 0x000fc40007810000 */
[----:B------:R-:W-:Y:S02]  /*4770*/  FSEL R134, R134, -INF , !P3 ;  /* 0xff80000086867808 */ /* 0x000fe40005800000 */
        /* <DEDUP_REMOVED lines=11> */
[----:B------:R-:W-:Y:S02]  /*4830*/  FSEL R136, R136, -INF , !P6 ;  /* 0xff80000088887808 */ /* 0x000fe40007000000 */
[----:B------:R-:W-:Y:S02]  /*4840*/  FMNMX.FTZ R23, R138, R21, !PT ;  /* 0x000000158a177209 */ /* 0x000fe40007810000 */
[----:B------:R-:W-:Y:S02]  /*4850*/  FMNMX.FTZ R21, R154, R19, !PT ;  /* 0x000000139a157209 */ /* 0x000fe40007810000 */
[----:B------:R-:W-:Y:S02]  /*4860*/  ISETP.GE.AND P4, PT, R2, R127, PT ;  /* 0x0000007f0200720c */ /* 0x000fe40003f86270 */
[C---:B------:R-:W-:Y:S02]  /*4870*/  IADD3 R17, R7.reuse, 0x68, RZ ;  /* 0x0000006807117810 */ /* 0x040fe40007ffe0ff */
[----:B------:R-:W-:-:S02]  /*4880*/  IADD3 R15, R7, 0x69, RZ ;  /* 0x00000069070f7810 */ /* 0x000fc40007ffe0ff */
[----:B------:R-:W-:Y:S02]  /*4890*/  FSEL R110, R110, -INF , !P5 ;  /* 0xff8000006e6e7808 */ /* 0x000fe40006800000 */
[----:B------:R-:W-:Y:S02]  /*48a0*/  FMNMX.FTZ R19, R136, R23, !PT ;  /* 0x0000001788137209 */ /* 0x000fe40007810000 */
[----:B------:R-:W-:Y:S02]  /*48b0*/  FMNMX.FTZ R21, R148, R21, !PT ;  /* 0x0000001594157209 */ /* 0x000fe40007810000 */
[-C--:B------:R-:W-:Y:S02]  /*48c0*/  ISETP.GE.AND P6, PT, R17, R127.reuse, PT ;  /* 0x0000007f1100720c */ /* 0x080fe40003fc6270 */
[----:B------:R-:W-:Y:S02]  /*48d0*/  ISETP.GE.AND P5, PT, R15, R127, PT ;  /* 0x0000007f0f00720c */ /* 0x000fe40003fa6270 */
[----:B------:R-:W-:-:S02]  /*48e0*/  FSEL R108, R108, -INF , !P4 ;  /* 0xff8000006c6c7808 */ /* 0x000fc40006000000 */
[----:B------:R-:W-:Y:S02]  /*48f0*/  FMNMX.FTZ R19, R110, R19, !PT ;  /* 0x000000136e137209 */ /* 0x000fe40007810000 */
[----:B------:R-:W-:Y:S02]  /*4900*/  FMNMX.FTZ R21, R152, R21, !PT ;  /* 0x0000001598157209 */ /* 0x000fe40007810000 */
[----:B------:R-:W-:Y:S02]  /*4910*/  IADD3 R13, R7, 0x70, RZ ;  /* 0x00000070070d7810 */ /* 0x000fe40007ffe0ff */
[----:B------:R-:W-:Y:S02]  /*4920*/  FSEL R106, R10, -INF , !P6 ;  /* 0xff8000000a6a7808 */ /* 0x000fe40007000000 */
        /* <DEDUP_REMOVED lines=50> */
[----:B------:R-:W-:-:S02]  /*4c50*/  FMNMX.FTZ R11, R26, R11, !PT ;  /* 0x0000000b1a0b7209 */ /* 0x000fc40007810000 */
[----:B------:R-:W-:Y:S01]  /*4c60*/  ISETP.GT.AND P4, PT, R178, R175, PT ;  /* 0x000000afb200720c */ /* 0x000fe20003f84270 */
        /* <DEDUP_REMOVED lines=13> */
[--C-:B------:R-:W-:Y:S02]  /*4d40*/  FFMA.FTZ R29, R6, c[0x0][0x23c], -R39.reuse ;  /* 0x00008f00061d7a23 */ /* 0x100fe40000010827 */
[----:B------:R-:W-:-:S02]  /*4d50*/  FFMA.FTZ R32, R4, c[0x0][0x23c], -R39 ;  /* 0x00008f0004207a23 */ /* 0x000fc40000010827 */
[--C-:B------:R-:W-:Y:S02]  /*4d60*/  FFMA.FTZ R34, R18, c[0x0][0x23c], -R39.reuse ;  /* 0x00008f0012227a23 */ /* 0x100fe40000010827 */
[--C-:B------:R-:W-:Y:S01]  /*4d70*/  FFMA.FTZ R27, R90, c[0x0][0x23c], -R39.reuse ;  /* 0x00008f005a1b7a23 */ /* 0x100fe20000010827 */
[----:B------:R-:W2:Y:S01]  /*4d80*/  MUFU.EX2 R37, R37 ;  /* 0x0000002500257308 */ /* 0x000ea20000000800 */
        /* <DEDUP_REMOVED lines=12> */
[----:B------:R-:W-:Y:S01]  /*4e50*/  FFMA.FTZ R53, R198, c[0x0][0x23c], -R39 ;  /* 0x00008f00c6357a23 */ /* 0x000fe20000010827 */
[----:B--2---:R-:W-:Y:S02]  /*4e60*/  F2FP.PACK_AB R68, R37, R44 ;  /* 0x0000002c2544723e */ /* 0x004fe400000000ff */
[----:B------:R-:W1:Y:S01]  /*4e70*/  MUFU.EX2 R35, R35 ;  /* 0x0000002300237308 */ /* 0x000e620000000800 */
[--C-:B------:R-:W-:Y:S02]  /*4e80*/  FFMA.FTZ R33, R84, c[0x0][0x23c], -R25.reuse ;  /* 0x00008f0054217a23 */ /* 0x100fe40000010819 */
[----:B------:R-:W2:Y:S01]  /*4e90*/  LDSM.16.MT88.4 R84, [R164+0x6000] ;  /* 0x00600000a454783b */ /* 0x000ea20000004200 */
[--C-:B------:R-:W-:Y:S02]  /*4ea0*/  FFMA.FTZ R56, R79, c[0x0][0x23c], -R25.reuse ;  /* 0x00008f004f387a23 */ /* 0x100fe40000010819 */
[--C-:B------:R-:W-:Y:S01]  /*4eb0*/  FFMA.FTZ R41, R80, c[0x0][0x23c], -R25.reuse ;  /* 0x00008f0050297a23 */ /* 0x100fe20000010819 */
[----:B------:R-:W3:Y:S01]  /*4ec0*/  LDSM.16.MT88.4 R76, [R163+0x6000] ;  /* 0x00600000a34c783b */ /* 0x000ee20000004200 */
[--C-:B------:R-:W-:Y:S01]  /*4ed0*/  FFMA.FTZ R54, R12, c[0x0][0x23c], -R25.reuse ;  /* 0x00008f000c367a23 */ /* 0x100fe20000010819 */
[----:B------:R-:W-:Y:S01]  /*4ee0*/  MUFU.EX2 R33, R33 ;  /* 0x0000002100217308 */ /* 0x000fe20000000800 */
[--C-:B------:R-:W-:Y:S01]  /*4ef0*/  FFMA.FTZ R38, R8, c[0x0][0x23c], -R25.reuse ;  /* 0x00008f0008267a23 */ /* 0x100fe20000010819 */
[----:B------:R-:W4:Y:S01]  /*4f00*/  LDSM.16.MT88.4 R12, [R164+0x6800] ;  /* 0x00680000a40c783b */ /* 0x000f220000004200 */
[----:B------:R-:W-:-:S02]  /*4f10*/  FFMA.FTZ R31, R88, c[0x0][0x23c], -R25 ;  /* 0x00008f00581f7a23 */ /* 0x000fc40000010819 */
[--C-:B------:R-:W-:Y:S01]  /*4f20*/  FFMA.FTZ R30, R30, c[0x0][0x23c], -R25.reuse ;  /* 0x00008f001e1e7a23 */ /* 0x100fe20000010819 */
[----:B------:R-:W5:Y:S01]  /*4f30*/  LDSM.16.MT88.4 R8, [R163+0x6800] ;  /* 0x00680000a308783b */ /* 0x000f620000004200 */
[----:B-1----:R-:W-:Y:S01]  /*4f40*/  F2FP.PACK_AB R70, R35, R42 ;  /* 0x0000002a2346723e */ /* 0x002fe200000000ff */
[----:B------:R-:W-:Y:S01]  /*4f50*/  MUFU.EX2 R56, R56 ;  /* 0x0000003800387308 */ /* 0x000fe20000000800 */
[--C-:B------:R-:W-:Y:S02]  /*4f60*/  FFMA.FTZ R3, R72, c[0x0][0x23c], -R25.reuse ;  /* 0x00008f0048037a23 */ /* 0x100fe40000010819 */
[--C-:B------:R-:W-:Y:S02]  /*4f70*/  FFMA.FTZ R45, R202, c[0x0][0x23c], -R25.reuse ;  /* 0x00008f00ca2d7a23 */ /* 0x100fe40000010819 */
[--C-:B------:R-:W-:Y:S02]  /*4f80*/  FFMA.FTZ R112, R112, c[0x0][0x23c], -R25.reuse ;  /* 0x00008f0070707a23 */ /* 0x100fe40000010819 */
[--C-:B------:R-:W-:Y:S01]  /*4f90*/  FFMA.FTZ R116, R116, c[0x0][0x23c], -R25.reuse ;  /* 0x00008f0074747a23 */ /* 0x100fe20000010819 */
[----:B------:R-:W1:Y:S01]  /*4fa0*/  MUFU.EX2 R41, R41 ;  /* 0x0000002900297308 */ /* 0x000e620000000800 */
[----:B------:R-:W-:-:S02]  /*4fb0*/  FFMA.FTZ R49, R200, c[0x0][0x23c], -R25 ;  /* 0x00008f00c8317a23 */ /* 0x000fc40000010819 */
[--C-:B------:R-:W-:Y:S02]  /*4fc0*/  FFMA.FTZ R118, R118, c[0x0][0x23c], -R39.reuse ;  /* 0x00008f0076767a23 */ /* 0x100fe40000010827 */
[----:B------:R-:W-:Y:S02]  /*4fd0*/  FFMA.FTZ R51, R196, c[0x0][0x23c], -R39 ;  /* 0x00008f00c4337a23 */ /* 0x000fe40000010827 */
[--C-:B------:R-:W-:Y:S01]  /*4fe0*/  FFMA.FTZ R55, R194, c[0x0][0x23c], -R25.reuse ;  /* 0x00008f00c2377a23 */ /* 0x100fe20000010819 */
[----:B------:R-:W2:Y:S01]  /*4ff0*/  MUFU.EX2 R54, R54 ;  /* 0x0000003600367308 */ /* 0x000ea20000000800 */
[--C-:B------:R-:W-:Y:S02]  /*5000*/  FFMA.FTZ R130, R130, c[0x0][0x23c], -R25.reuse ;  /* 0x00008f0082827a23 */ /* 0x100fe40000010819 */
[--C-:B------:R-:W-:Y:S02]  /*5010*/  FFMA.FTZ R132, R132, c[0x0][0x23c], -R25.reuse ;  /* 0x00008f0084847a23 */ /* 0x100fe40000010819 */
[----:B------:R-:W-:-:S02]  /*5020*/  FFMA.FTZ R57, R192, c[0x0][0x23c], -R25 ;  /* 0x00008f00c0397a23 */ /* 0x000fc40000010819 */
[--C-:B------:R-:W-:Y:S01]  /*5030*/  FFMA.FTZ R146, R146, c[0x0][0x23c], -R39.reuse ;  /* 0x00008f0092927a23 */ /* 0x100fe20000010827 */
[----:B-1----:R-:W-:Y:S01]  /*5040*/  F2FP.PACK_AB R69, R41, R56 ;  /* 0x000000382945723e */ /* 0x002fe200000000ff */
[----:B------:R-:W-:Y:S01]  /*5050*/  MUFU.EX2 R34, R34 ;  /* 0x0000002200227308 */ /* 0x000fe20000000800 */
[--C-:B------:R-:W-:Y:S02]  /*5060*/  FFMA.FTZ R61, R190, c[0x0][0x23c], -R39.reuse ;  /* 0x00008f00be3d7a23 */ /* 0x100fe40000010827 */
[--C-:B------:R-:W-:Y:S02]  /*5070*/  FFMA.FTZ R144, R144, c[0x0][0x23c], -R39.reuse ;  /* 0x00008f0090907a23 */ /* 0x100fe40000010827 */
[----:B------:R-:W-:Y:S01]  /*5080*/  FFMA.FTZ R59, R188, c[0x0][0x23c], -R39 ;  /* 0x00008f00bc3b7a23 */ /* 0x000fe20000010827 */
[----:B--2---:R-:W-:Y:S02]  /*5090*/  F2FP.PACK_AB R71, R33, R54 ;  /* 0x000000362147723e */ /* 0x004fe400000000ff */
        /* <DEDUP_REMOVED lines=23> */
[----:B---3--:R-:W-:Y:S01]  /*5210*/  HMMA.16816.F32 R80, R68, R76, RZ ;  /* 0x0000004c4450723c */ /* 0x008fe200000018ff */
        /* <DEDUP_REMOVED lines=8> */
[----:B------:R-:W-:Y:S02]  /*52a0*/  FFMA.FTZ R189, R26, c[0x0][0x23c], -R25 ;  /* 0x00008f001abd7a23 */ /* 0x000fe40000010819 */
[--C-:B------:R-:W-:Y:S02]  /*52b0*/  FFMA.FTZ R52, R52, c[0x0][0x23c], -R39.reuse ;  /* 0x00008f0034347a23 */ /* 0x100fe40000010827 */
[----:B------:R-:W-:Y:S01]  /*52c0*/  FFMA.FTZ R48, R48, c[0x0][0x23c], -R39 ;  /* 0x00008f0030307a23 */ /* 0x000fe20000010827 */
[C---:B------:R-:W-:Y:S01]  /*52d0*/  HMMA.16816.F32 R76, R68.reuse, R78, RZ ;  /* 0x0000004e444c723c */ /* 0x040fe200000018ff */
[----:B------:R-:W-:Y:S01]  /*52e0*/  FFMA.FTZ R40, R40, c[0x0][0x23c], -R25 ;  /* 0x00008f0028287a23 */ /* 0x000fe20000010819 */
[----:B------:R-:W3:Y:S06]  /*52f0*/  MUFU.EX2 R3, R3 ;  /* 0x0000000300037308 */ /* 0x000eec0000000800 */
        /* <DEDUP_REMOVED lines=9> */
[C---:B----4-:R-:W-:Y:S02]  /*5390*/  HMMA.16816.F32 R88, R4.reuse, R12, R88 ;  /* 0x0000000c0458723c */ /* 0x050fe40000001858 */
[----:B------:R-:W2:Y:S06]  /*53a0*/  MUFU.EX2 R43, R43 ;  /* 0x0000002b002b7308 */ /* 0x000eac0000000800 */
[C---:B------:R-:W-:Y:S01]  /*53b0*/  HMMA.16816.F32 R84, R4.reuse, R14, R84 ;  /* 0x0000000e0454723c */ /* 0x040fe20000001854 */
[----:B------:R-:W3:Y:S01]  /*53c0*/  LDSM.16.MT88.4 R12, [R162+0x6800] ;  /* 0x00680000a20c783b */ /* 0x000ee20000004200 */
[----:B------:R-:W-:Y:S06]  /*53d0*/  MUFU.EX2 R45, R45 ;  /* 0x0000002d002d7308 */ /* 0x000fec0000000800 */
[C---:B------:R-:W-:Y:S02]  /*53e0*/  HMMA.16816.F32 R96, R4.reuse, R16, R96 ;  /* 0x000000100460723c */ /* 0x040fe40000001860 */
[----:B------:R-:W4:Y:S06]  /*53f0*/  MUFU.EX2 R112, R112 ;  /* 0x0000007000707308 */ /* 0x000f2c0000000800 */
[C---:B------:R-:W-:Y:S01]  /*5400*/  HMMA.16816.F32 R92, R4.reuse, R18, R92 ;  /* 0x00000012045c723c */ /* 0x040fe2000000185c */
[----:B------:R-:W2:Y:S01]  /*5410*/  LDSM.16.MT88.4 R16, [R166+0x7000] ;  /* 0x00700000a610783b */ /* 0x000ea20000004200 */
[----:B------:R-:W-:Y:S06]  /*5420*/  MUFU.EX2 R116, R116 ;  /* 0x0000007400747308 */ /* 0x000fec0000000800 */
[C---:B-----5:R-:W-:Y:S02]  /*5430*/  HMMA.16816.F32 R80, R4.reuse, R8, R80 ;  /* 0x000000080450723c */ /* 0x060fe40000001850 */
[----:B------:R-:W5:Y:S06]  /*5440*/  MUFU.EX2 R49, R49 ;  /* 0x0000003100317308 */ /* 0x000f6c0000000800 */
        /* <DEDUP_REMOVED lines=12> */
[----:B-----5:R-:W-:-:S05]  /*5510*/  F2FP.PACK_AB R7, R49, R116 ;  /* 0x000000743107723e */ /* 0x020fca00000000ff */
        /* <DEDUP_REMOVED lines=61> */
[----:B------:R-:W-:Y:S07]  /*58f0*/  LDSM.16.MT88.4 R8, [R162+0x8800] ;  /* 0x00880000a208783b */ /* 0x000fee0000004200 */
        /* <DEDUP_REMOVED lines=25> */
[C---:B------:R-:W-:Y:S01]  /*5a90*/  HMMA.16816.F32 R84, R4.reuse, R18, R84 ;  /* 0x000000120454723c */ /* 0x040fe20000001854 */
[----:B------:R-:W4:Y:S04]  /*5aa0*/  LDSM.16.MT88.4 R16, [R163+0x9000] ;  /* 0x00900000a310783b */ /* 0x000f280000004200 */
[----:B------:R-:W-:Y:S03]  /*5ab0*/  MUFU.EX2 R21, R21 ;  /* 0x0000001500157308 */ /* 0x000fe60000000800 */
[C---:B-1----:R-:W-:Y:S05]  /*5ac0*/  HMMA.16816.F32 R80, R4.reuse, R12, R80 ;  /* 0x0000000c0450723c */ /* 0x042fea0000001850 */
[----:B------:R-:W1:Y:S03]  /*5ad0*/  MUFU.EX2 R22, R22 ;  /* 0x0000001600167308 */ /* 0x000e660000000800 */
        /* <DEDUP_REMOVED lines=8> */
[----:B------:R-:W-:Y:S01]  /*5b60*/  MUFU.EX2 R42, R52 ;  /* 0x00000034002a7308 */ /* 0x000fe20000000800 */
[----:B-1----:R-:W-:-:S07]  /*5b70*/  F2FP.PACK_AB R6, R22, R21 ;  /* 0x000000151606723e */ /* 0x002fce00000000ff */
[C---:B--2---:R-:W-:Y:S01]  /*5b80*/  HMMA.16816.F32 R88, R4.reuse, R8, R88 ;  /* 0x000000080458723c */ /* 0x044fe20000001858 */
[----:B------:R-:W1:Y:S06]  /*5b90*/  MUFU.EX2 R37, R37 ;  /* 0x0000002500257308 */ /* 0x000e6c0000000800 */
[----:B------:R-:W-:Y:S01]  /*5ba0*/  FADD.FTZ R9, R35, R44 ;  /* 0x0000002c23097221 */ /* 0x000fe20000010000 */
[C---:B------:R-:W-:Y:S01]  /*5bb0*/  HMMA.16816.F32 R84, R4.reuse, R10, R84 ;  /* 0x0000000a0454723c */ /* 0x040fe20000001854 */
[----:B------:R-:W2:Y:S06]  /*5bc0*/  MUFU.EX2 R39, R48 ;  /* 0x0000003000277308 */ /* 0x000eac0000000800 */
[----:B------:R-:W-:Y:S01]  /*5bd0*/  FADD.FTZ R11, R33, R54 ;  /* 0x00000036210b7221 */ /* 0x000fe20000010000 */
[----:B----4-:R-:W-:Y:S01]  /*5be0*/  HMMA.16816.F32 R80, R4, R16, R80 ;  /* 0x000000100450723c */ /* 0x010fe20000001850 */
[----:B------:R-:W-:Y:S01]  /*5bf0*/  FFMA.FTZ R33, R36, c[0x0][0x23c], -R25 ;  /* 0x00008f0024217a23 */ /* 0x000fe20000010819 */
[----:B------:R-:W-:Y:S01]  /*5c00*/  MUFU.EX2 R35, R40 ;  /* 0x0000002800237308 */ /* 0x000fe20000000800 */
[----:B------:R-:W-:-:S02]  /*5c10*/  FADD.FTZ R36, R34, R9 ;  /* 0x0000000922247221 */ /* 0x000fc40000010000 */
[----:B------:R-:W-:Y:S02]  /*5c20*/  FADD.FTZ R38, R38, R11 ;  /* 0x0000000b26267221 */ /* 0x000fe40000010000 */
[----:B------:R-:W-:Y:S01]  /*5c30*/  FADD.FTZ R29, R29, R36 ;  /* 0x000000241d1d7221 */ /* 0x000fe20000010000 */
[C---:B-----5:R-:W-:Y:S01]  /*5c40*/  HMMA.16816.F32 R96, R4.reuse, R12, R96 ;  /* 0x0000000c0460723c */ /* 0x060fe20000001860 */
[----:B------:R-:W-:Y:S01]  /*5c50*/  FADD.FTZ R31, R31, R38 ;  /* 0x000000261f1f7221 */ /* 0x000fe20000010000 */
[----:B------:R-:W-:Y:S01]  /*5c60*/  LDSM.16.MT88.4 R8, [R166+0x9800] ;  /* 0x00980000a608783b */ /* 0x000fe20000004200 */
[----:B------:R-:W-:Y:S01]  /*5c70*/  FADD.FTZ R32, R32, R29 ;  /* 0x0000001d20207221 */ /* 0x000fe20000010000 */
[----:B------:R-:W3:Y:S01]  /*5c80*/  MUFU.EX2 R34, R33 ;  /* 0x0000002100227308 */ /* 0x000ee20000000800 */
[----:B------:R-:W-:Y:S02]  /*5c90*/  FADD.FTZ R30, R30, R31 ;  /* 0x0000001f1e1e7221 */ /* 0x000fe40000010000 */
[----:B------:R-:W-:Y:S01]  /*5ca0*/  FADD.FTZ R27, R27, R32 ;  /* 0x000000201b1b7221 */ /* 0x000fe20000010000 */
[----:B------:R-:W-:Y:S01]  /*5cb0*/  HMMA.16816.F32 R92, R4, R14, R92 ;  /* 0x0000000e045c723c */ /* 0x000fe2000000185c */
[----:B------:R-:W-:Y:S01]  /*5cc0*/  FADD.FTZ R30, R3, R30 ;  /* 0x0000001e031e7221 */ /* 0x000fe20000010000 */
[----:B------:R-:W4:Y:S01]  /*5cd0*/  LDSM.16.MT88.4 R12, [R162+0x9000] ;  /* 0x00900000a20c783b */ /* 0x000f220000004200 */
[----:B------:R-:W-:-:S02]  /*5ce0*/  FADD.FTZ R114, R114, R27 ;  /* 0x0000001b72727221 */ /* 0x000fc40000010000 */
[----:B------:R-:W-:Y:S02]  /*5cf0*/  FADD.FTZ R3, R45, R30 ;  /* 0x0000001e2d037221 */ /* 0x000fe40000010000 */
[----:B------:R-:W-:Y:S01]  /*5d00*/  FADD.FTZ R47, R47, R114 ;  /* 0x000000722f2f7221 */ /* 0x000fe20000010000 */
[----:B------:R-:W-:Y:S01]  /*5d10*/  HMMA.16816.F32 R76, R4, R18, R76 ;  /* 0x00000012044c723c */ /* 0x000fe2000000184c */
[----:B------:R-:W-:Y:S01]  /*5d20*/  FADD.FTZ R3, R112, R3 ;  /* 0x0000000370037221 */ /* 0x000fe20000010000 */
[----:B------:R-:W5:Y:S01]  /*5d30*/  LDSM.16.MT88.4 R16, [R164+0x9800] ;  /* 0x00980000a410783b */ /* 0x000f620000004200 */
        /* <DEDUP_REMOVED lines=30> */
[----:B---3--:R-:W-:Y:S01]  /*5f20*/  F2FP.PACK_AB R5, R34, R35 ;  /* 0x000000232205723e */ /* 0x008fe200000000ff */
        /* <DEDUP_REMOVED lines=92> */
.L_x_7025:
[----:B------:R-:W-:-:S05]  /*64f0*/  IMAD.MOV.U32 R6, RZ, RZ, c[0x0][0x1a0] ;  /* 0x00006800ff067624 */ /* 0x000fca00078e00ff */
[----:B------:R-:W-:-:S04]  /*6500*/  LEA R6, -R6, RZ, 0x7 ;  /* 0x000000ff06067211 */ /* 0x000fc800078e39ff */
[----:B------:R-:W-:Y:S02]  /*6510*/  SHF.R.S32.HI R4, RZ, 0x1f, R6 ;  /* 0x0000001fff047819 */ /* 0x000fe40000011406 */
.L_x_7026:
        /* <DEDUP_REMOVED lines=31> */
[----:B--2---:R-:W-:Y:S04]  /*6710*/  LDSM.16.M88.4 R4, [R172] ;  /* 0x00000000ac04783b */ /* 0x004fe80000000200 */
[----:B------:R-:W2:Y:S04]  /*6720*/  LDSM.16.M88.4 R60, [R171+0x2000] ;  /* 0x00200000ab3c783b */ /* 0x000ea80000000200 */
[----:B------:R-:W-:Y:S04]  /*6730*/  LDSM.16.M88.4 R112, [R170] ;  /* 0x00000000aa70783b */ /* 0x000fe80000000200 */
[----:B---3--:R-:W-:Y:S04]  /*6740*/  LDSM.16.M88.4 R12, [R165+0x2000] ;  /* 0x00200000a50c783b */ /* 0x008fe80000000200 */
[----:B------:R-:W3:Y:S04]  /*6750*/  LDSM.16.M88.4 R44, [R171+0x3000] ;  /* 0x00300000ab2c783b */ /* 0x000ee80000000200 */
[----:B------:R-:W3:Y:S04]  /*6760*/  LDSM.16.M88.4 R36, [R171+0x3800] ;  /* 0x00380000ab24783b */ /* 0x000ee80000000200 */
[----:B------:R-:W4:Y:S04]  /*6770*/  LDSM.16.M88.4 R108, [R165+0x3000] ;  /* 0x00300000a56c783b */ /* 0x000f280000000200 */
[----:B------:R-:W4:Y:S04]  /*6780*/  LDSM.16.M88.4 R104, [R165+0x3800] ;  /* 0x00380000a568783b */ /* 0x000f280000000200 */
[----:B------:R-:W4:Y:S04]  /*6790*/  LDSM.16.M88.4 R52, [R171+0x2800] ;  /* 0x00280000ab34783b */ /* 0x000f280000000200 */
[----:B-1----:R-:W1:Y:S04]  /*67a0*/  LDSM.16.M88.4 R20, [R171+0x4800] ;  /* 0x00480000ab14783b */ /* 0x002e680000000200 */
[----:B------:R-:W-:Y:S01]  /*67b0*/  LDSM.16.M88.4 R28, [R171+0x4000] ;  /* 0x00400000ab1c783b */ /* 0x000fe20000000200 */
[C---:B--2---:R-:W-:Y:S03]  /*67c0*/  HMMA.16816.F32 R64, R4.reuse, R60, RZ ;  /* 0x0000003c0440723c */ /* 0x044fe600000018ff */
[----:B-----5:R-:W-:Y:S04]  /*67d0*/  LDSM.16.M88.4 R8, [R165+0x2800] ;  /* 0x00280000a508783b */ /* 0x020fe80000000200 */
[----:B------:R-:W-:Y:S01]  /*67e0*/  LDSM.16.M88.4 R120, [R171+0x5800] ;  /* 0x00580000ab78783b */ /* 0x000fe20000000200 */
[C---:B------:R-:W-:Y:S03]  /*67f0*/  HMMA.16816.F32 R60, R4.reuse, R62, RZ ;  /* 0x0000003e043c723c */ /* 0x040fe600000018ff */
[----:B------:R-:W-:Y:S04]  /*6800*/  LDSM.16.M88.4 R116, [R165+0x4000] ;  /* 0x00400000a574783b */ /* 0x000fe80000000200 */
[----:B------:R-:W0:Y:S01]  /*6810*/  LDGDEPBAR ;  /* 0x00000000000079af */ /* 0x000e220000000000 */
[----:B---3--:R-:W-:Y:S08]  /*6820*/  HMMA.16816.F32 R48, R4, R44, RZ ;  /* 0x0000002c0430723c */ /* 0x008ff000000018ff */
[C---:B------:R-:W-:Y:S08]  /*6830*/  HMMA.16816.F32 R64, R112.reuse, R12, R64 ;  /* 0x0000000c7040723c */ /* 0x040ff00000001840 */
[----:B------:R-:W-:Y:S01]  /*6840*/  HMMA.16816.F32 R60, R112, R14, R60 ;  /* 0x0000000e703c723c */ /* 0x000fe2000000183c */
[----:B------:R-:W2:Y:S07]  /*6850*/  LDSM.16.M88.4 R12, [R171+0x5000] ;  /* 0x00500000ab0c783b */ /* 0x000eae0000000200 */
[C---:B------:R-:W-:Y:S08]  /*6860*/  HMMA.16816.F32 R40, R4.reuse, R36, RZ ;  /* 0x000000240428723c */ /* 0x040ff000000018ff */
[C---:B------:R-:W-:Y:S08]  /*6870*/  HMMA.16816.F32 R44, R4.reuse, R46, RZ ;  /* 0x0000002e042c723c */ /* 0x040ff000000018ff */
[----:B------:R-:W-:Y:S08]  /*6880*/  HMMA.16816.F32 R36, R4, R38, RZ ;  /* 0x000000260424723c */ /* 0x000ff000000018ff */
[C---:B----4-:R-:W-:Y:S08]  /*6890*/  HMMA.16816.F32 R48, R112.reuse, R108, R48 ;  /* 0x0000006c7030723c */ /* 0x050ff00000001830 */
[C---:B------:R-:W-:Y:S01]  /*68a0*/  HMMA.16816.F32 R44, R112.reuse, R110, R44 ;  /* 0x0000006e702c723c */ /* 0x040fe2000000182c */
[----:B------:R-:W3:Y:S07]  /*68b0*/  LDSM.16.M88.4 R108, [R165+0x4800] ;  /* 0x00480000a56c783b */ /* 0x000eee0000000200 */
[C---:B------:R-:W-:Y:S08]  /*68c0*/  HMMA.16816.F32 R40, R112.reuse, R104, R40 ;  /* 0x000000687028723c */ /* 0x040ff00000001828 */
[----:B------:R-:W-:Y:S01]  /*68d0*/  HMMA.16816.F32 R36, R112, R106, R36 ;  /* 0x0000006a7024723c */ /* 0x000fe20000001824 */
[----:B------:R-:W4:Y:S07]  /*68e0*/  LDSM.16.M88.4 R104, [R165+0x5000] ;  /* 0x00500000a568783b */ /* 0x000f2e0000000200 */
[C---:B------:R-:W-:Y:S08]  /*68f0*/  HMMA.16816.F32 R56, R4.reuse, R52, RZ ;  /* 0x000000340438723c */ /* 0x040ff000000018ff */
[C---:B------:R-:W-:Y:S08]  /*6900*/  HMMA.16816.F32 R52, R4.reuse, R54, RZ ;  /* 0x000000360434723c */ /* 0x040ff000000018ff */
[C---:B-1----:R-:W-:Y:S08]  /*6910*/  HMMA.16816.F32 R24, R4.reuse, R20, RZ ;  /* 0x000000140418723c */ /* 0x042ff000000018ff */
[C---:B--2---:R-:W-:Y:S08]  /*6920*/  HMMA.16816.F32 R16, R4.reuse, R12, RZ ;  /* 0x0000000c0410723c */ /* 0x044ff000000018ff */
[C---:B------:R-:W-:Y:S08]  /*6930*/  HMMA.16816.F32 R20, R4.reuse, R22, RZ ;  /* 0x000000160414723c */ /* 0x040ff000000018ff */
[C---:B------:R-:W-:Y:S08]  /*6940*/  HMMA.16816.F32 R12, R4.reuse, R14, RZ ;  /* 0x0000000e040c723c */ /* 0x040ff000000018ff */
[C---:B------:R-:W-:Y:S08]  /*6950*/  HMMA.16816.F32 R32, R4.reuse, R28, RZ ;  /* 0x0000001c0420723c */ /* 0x040ff000000018ff */
[----:B------:R-:W-:Y:S08]  /*6960*/  HMMA.16816.F32 R28, R4, R30, RZ ;  /* 0x0000001e041c723c */ /* 0x000ff000000018ff */
[C---:B------:R-:W-:Y:S08]  /*6970*/  HMMA.16816.F32 R56, R112.reuse, R8, R56 ;  /* 0x000000087038723c */ /* 0x040ff00000001838 */
[----:B------:R-:W-:Y:S08]  /*6980*/  HMMA.16816.F32 R52, R112, R10, R52 ;  /* 0x0000000a7034723c */ /* 0x000ff00000001834 */
[C---:B------:R-:W-:Y:S08]  /*6990*/  HMMA.16816.F32 R8, R4.reuse, R120, RZ ;  /* 0x000000780408723c */ /* 0x040ff000000018ff */
[----:B------:R-:W-:Y:S01]  /*69a0*/  HMMA.16816.F32 R4, R4, R122, RZ ;  /* 0x0000007a0404723c */ /* 0x000fe200000018ff */
[----:B------:R-:W1:Y:S07]  /*69b0*/  LDSM.16.M88.4 R120, [R165+0x5800] ;  /* 0x00580000a578783b */ /* 0x000e6e0000000200 */
[C---:B---3--:R-:W-:Y:S08]  /*69c0*/  HMMA.16816.F32 R24, R112.reuse, R108, R24 ;  /* 0x0000006c7018723c */ /* 0x048ff00000001818 */
[C---:B------:R-:W-:Y:S01]  /*69d0*/  HMMA.16816.F32 R20, R112.reuse, R110, R20 ;  /* 0x0000006e7014723c */ /* 0x040fe20000001814 */
[----:B------:R-:W-:Y:S07]  /*69e0*/  LDSM.16.M88.4 R108, [R168] ;  /* 0x00000000a86c783b */ /* 0x000fee0000000200 */
[C---:B----4-:R-:W-:Y:S08]  /*69f0*/  HMMA.16816.F32 R16, R112.reuse, R104, R16 ;  /* 0x000000687010723c */ /* 0x050ff00000001810 */
[C---:B------:R-:W-:Y:S01]  /*6a00*/  HMMA.16816.F32 R12, R112.reuse, R106, R12 ;  /* 0x0000006a700c723c */ /* 0x040fe2000000180c */
[----:B------:R-:W2:Y:S07]  /*6a10*/  LDSM.16.M88.4 R104, [R169] ;  /* 0x00000000a968783b */ /* 0x000eae0000000200 */
[C---:B------:R-:W-:Y:S08]  /*6a20*/  HMMA.16816.F32 R32, R112.reuse, R116, R32 ;  /* 0x000000747020723c */ /* 0x040ff00000001820 */
[C---:B------:R-:W-:Y:S01]  /*6a30*/  HMMA.16816.F32 R28, R112.reuse, R118, R28 ;  /* 0x00000076701c723c */ /* 0x040fe2000000181c */
[----:B------:R-:W3:Y:S07]  /*6a40*/  LDSM.16.M88.4 R116, [R161] ;  /* 0x00000000a174783b */ /* 0x000eee0000000200 */
[C---:B-1----:R-:W-:Y:S08]  /*6a50*/  HMMA.16816.F32 R8, R112.reuse, R120, R8 ;  /* 0x000000787008723c */ /* 0x042ff00000001808 */
[----:B------:R-:W-:Y:S01]  /*6a60*/  HMMA.16816.F32 R4, R112, R122, R4 ;  /* 0x0000007a7004723c */ /* 0x000fe20000001804 */
[----:B------:R-:W1:Y:S04]  /*6a70*/  LDSM.16.M88.4 R112, [R160] ;  /* 0x00000000a070783b */ /* 0x000e680000000200 */
[----:B------:R-:W4:Y:S03]  /*6a80*/  LDSM.16.M88.4 R120, [R158] ;  /* 0x000000009e78783b */ /* 0x000f260000000200 */
        /* <DEDUP_REMOVED lines=9> */
[C---:B----4-:R-:W-:Y:S08]  /*6b20*/  HMMA.16816.F32 R32, R104.reuse, R120, R32 ;  /* 0x000000786820723c */ /* 0x050ff00000001820 */
[C---:B--2---:R-:W-:Y:S08]  /*6b30*/  HMMA.16816.F32 R40, R104.reuse, R108, R40 ;  /* 0x0000006c6828723c */ /* 0x044ff00000001828 */
[C---:B------:R-:W-:Y:S01]  /*6b40*/  HMMA.16816.F32 R36, R104.reuse, R110, R36 ;  /* 0x0000006e6824723c */ /* 0x040fe20000001824 */
[----:B------:R-:W2:Y:S07]  /*6b50*/  LDSM.16.M88.4 R108, [R102] ;  /* 0x00000000666c783b */ /* 0x000eae0000000200 */
        /* <DEDUP_REMOVED lines=10> */
[----:B------:R-:W2:Y:S04]  /*6c00*/  LDSM.16.M88.4 R104, [R100+0x1800] ;  /* 0x001800006468783b */ /* 0x000ea80000000200 */
[----:B------:R-:W4:Y:S03]  /*6c10*/  LDSM.16.M88.4 R108, [R100+0x1000] ;  /* 0x00100000646c783b */ /* 0x000f260000000200 */
[C---:B---3--:R-:W-:Y:S08]  /*6c20*/  HMMA.16816.F32 R64, R120.reuse, R116, R64 ;  /* 0x000000747840723c */ /* 0x048ff00000001840 */
[C---:B------:R-:W-:Y:S08]  /*6c30*/  HMMA.16816.F32 R60, R120.reuse, R118, R60 ;  /* 0x00000076783c723c */ /* 0x040ff0000000183c */
[C---:B-1----:R-:W-:Y:S08]  /*6c40*/  HMMA.16816.F32 R56, R120.reuse, R112, R56 ;  /* 0x000000707838723c */ /* 0x042ff00000001838 */
[----:B------:R-:W-:Y:S01]  /*6c50*/  FMUL.FTZ R64, R64, c[0x0][0x2ec] ;  /* 0x0000bb0040407a20 */ /* 0x000fe20000410000 */
[----:B------:R-:W-:Y:S01]  /*6c60*/  HMMA.16816.F32 R52, R120, R114, R52 ;  /* 0x000000727834723c */ /* 0x000fe20000001834 */
[----:B------:R-:W-:-:S02]  /*6c70*/  FMUL.FTZ R65, R65, c[0x0][0x2ec] ;  /* 0x0000bb0041417a20 */ /* 0x000fc40000410000 */
[----:B------:R-:W-:Y:S02]  /*6c80*/  FMUL.FTZ R67, R67, c[0x0][0x2ec] ;  /* 0x0000bb0043437a20 */ /* 0x000fe40000410000 */
[----:B------:R-:W-:Y:S02]  /*6c90*/  FMUL.FTZ R66, R66, c[0x0][0x2ec] ;  /* 0x0000bb0042427a20 */ /* 0x000fe40000410000 */
[----:B------:R-:W-:Y:S01]  /*6ca0*/  FMUL.FTZ R3, R60, c[0x0][0x2ec] ;  /* 0x0000bb003c037a20 */ /* 0x000fe20000410000 */
[C---:B--2---:R-:W-:Y:S01]  /*6cb0*/  HMMA.16816.F32 R40, R120.reuse, R104, R40 ;  /* 0x000000687828723c */ /* 0x044fe20000001828 */
[----:B------:R-:W-:Y:S02]  /*6cc0*/  FMUL.FTZ R112, R63, c[0x0][0x2ec] ;  /* 0x0000bb003f707a20 */ /* 0x000fe40000410000 */
[----:B------:R-:W1:Y:S04]  /*6cd0*/  MUFU.TANH R66, R66 ;  /* 0x0000004200427308 */ /* 0x000e680000002400 */
[----:B------:R-:W-:Y:S01]  /*6ce0*/  FMUL.FTZ R59, R59, c[0x0][0x2ec] ;  /* 0x0000bb003b3b7a20 */ /* 0x000fe20000410000 */
[C---:B------:R-:W-:Y:S01]  /*6cf0*/  HMMA.16816.F32 R36, R120.reuse, R106, R36 ;  /* 0x0000006a7824723c */ /* 0x040fe20000001824 */
[----:B------:R-:W2:Y:S02]  /*6d00*/  LDSM.16.M88.4 R104, [R100+0x2000] ;  /* 0x002000006468783b */ /* 0x000ea40000000200 */
[----:B------:R-:W-:Y:S05]  /*6d10*/  MUFU.TANH R112, R112 ;  /* 0x0000007000707308 */ /* 0x000fea0000002400 */
[----:B----4-:R-:W-:Y:S01]  /*6d20*/  HMMA.16816.F32 R48, R120, R108, R48 ;  /* 0x0000006c7830723c */ /* 0x010fe20000001830 */
[----:B------:R-:W-:-:S02]  /*6d30*/  FMUL.FTZ R52, R52, c[0x0][0x2ec] ;  /* 0x0000bb0034347a20 */ /* 0x000fc40000410000 */
[----:B------:R3:W4:Y:S01]  /*6d40*/  MUFU.TANH R108, R64 ;  /* 0x00000040006c7308 */ /* 0x0007220000002400 */
[----:B------:R-:W-:-:S04]  /*6d50*/  FMUL.FTZ R53, R53, c[0x0][0x2ec] ;  /* 0x0000bb0035357a20 */ /* 0x000fc80000410000 */
[----:B------:R-:W-:Y:S01]  /*6d60*/  HMMA.16816.F32 R44, R120, R110, R44 ;  /* 0x0000006e782c723c */ /* 0x000fe2000000182c */
[----:B------:R-:W-:Y:S02]  /*6d70*/  FMUL.FTZ R117, R40, c[0x0][0x2ec] ;  /* 0x0000bb0028757a20 */ /* 0x000fe40000410000 */
[----:B------:R5:W-:Y:S01]  /*6d80*/  MUFU.TANH R109, R65 ;  /* 0x00000041006d7308 */ /* 0x000be20000002400 */
[----:B------:R-:W-:Y:S02]  /*6d90*/  FMUL.FTZ R138, R42, c[0x0][0x2ec] ;  /* 0x0000bb002a8a7a20 */ /* 0x000fe40000410000 */
[----:B------:R-:W-:Y:S02]  /*6da0*/  FMUL.FTZ R134, R43, c[0x0][0x2ec] ;  /* 0x0000bb002b867a20 */ /* 0x000fe40000410000 */
[----:B------:R-:W-:Y:S02]  /*6db0*/  FMUL.FTZ R111, R61, c[0x0][0x2ec] ;  /* 0x0000bb003d6f7a20 */ /* 0x000fe40000410000 */
[----:B------:R-:W-:Y:S01]  /*6dc0*/  FMUL.FTZ R37, R37, c[0x0][0x2ec] ;  /* 0x0000bb0025257a20 */ /* 0x000fe20000410000 */
[----:B------:R1:W1:Y:S01]  /*6dd0*/  MUFU.TANH R110, R67 ;  /* 0x00000043006e7308 */ /* 0x0002620000002400 */
[----:B---3--:R-:W-:-:S02]  /*6de0*/  FMUL.FTZ R64, R62, c[0x0][0x2ec] ;  /* 0x0000bb003e407a20 */ /* 0x008fc40000410000 */
[----:B------:R-:W3:Y:S01]  /*6df0*/  LDSM.16.M88.4 R60, [R100+0x2800] ;  /* 0x00280000643c783b */ /* 0x000ee20000000200 */
[----:B------:R-:W-:Y:S02]  /*6e00*/  FMUL.FTZ R39, R39, c[0x0][0x2ec] ;  /* 0x0000bb0027277a20 */ /* 0x000fe40000410000 */
[----:B------:R-:W-:Y:S02]  /*6e10*/  FMUL.FTZ R49, R49, c[0x0][0x2ec] ;  /* 0x0000bb0031317a20 */ /* 0x000fe40000410000 */
[----:B-----5:R-:W-:Y:S01]  /*6e20*/  FMUL.FTZ R65, R56, c[0x0][0x2ec] ;  /* 0x0000bb0038417a20 */ /* 0x020fe20000410000 */
[----:B------:R-:W-:Y:S01]  /*6e30*/  MUFU.TANH R115, R37 ;  /* 0x0000002500737308 */ /* 0x000fe20000002400 */
[----:B------:R-:W-:Y:S02]  /*6e40*/  FMUL.FTZ R56, R57, c[0x0][0x2ec] ;  /* 0x0000bb0039387a20 */ /* 0x000fe40000410000 */
[----:B------:R-:W-:Y:S01]  /*6e50*/  FMUL.FTZ R118, R51, c[0x0][0x2ec] ;  /* 0x0000bb0033767a20 */ /* 0x000fe20000410000 */
[----:B--2---:R-:W-:Y:S01]  /*6e60*/  HMMA.16816.F32 R32, R120, R104, R32 ;  /* 0x000000687820723c */ /* 0x004fe20000001820 */
[----:B------:R-:W-:-:S02]  /*6e70*/  FMUL.FTZ R45, R45, c[0x0][0x2ec] ;  /* 0x0000bb002d2d7a20 */ /* 0x000fc40000410000 */
[----:B-1----:R-:W-:Y:S01]  /*6e80*/  FMUL.FTZ R67, R58, c[0x0][0x2ec] ;  /* 0x0000bb003a437a20 */ /* 0x002fe20000410000 */
[----:B------:R-:W-:Y:S01]  /*6e90*/  MUFU.TANH R57, R52 ;  /* 0x0000003400397308 */ /* 0x000fe20000002400 */
[----:B------:R-:W-:Y:S02]  /*6ea0*/  FMUL.FTZ R58, R54, c[0x0][0x2ec] ;  /* 0x0000bb00363a7a20 */ /* 0x000fe40000410000 */
[----:B------:R-:W-:Y:S01]  /*6eb0*/  FMUL.FTZ R105, R55, c[0x0][0x2ec] ;  /* 0x0000bb0037697a20 */ /* 0x000fe20000410000 */
[----:B------:R-:W-:Y:S01]  /*6ec0*/  HMMA.16816.F32 R28, R120, R106, R28 ;  /* 0x0000006a781c723c */ /* 0x000fe2000000181c */
[----:B------:R-:W-:Y:S02]  /*6ed0*/  FMUL.FTZ R46, R46, c[0x0][0x2ec] ;  /* 0x0000bb002e2e7a20 */ /* 0x000fe40000410000 */
[----:B------:R-:W-:Y:S01]  /*6ee0*/  FMUL.FTZ R47, R47, c[0x0][0x2ec] ;  /* 0x0000bb002f2f7a20 */ /* 0x000fe20000410000 */
[----:B------:R1:W-:Y:S01]  /*6ef0*/  MUFU.TANH R104, R53 ;  /* 0x0000003500687308 */ /* 0x0003e20000002400 */
[----:B------:R-:W-:-:S02]  /*6f00*/  FMUL.FTZ R129, R48, c[0x0][0x2ec] ;  /* 0x0000bb0030817a20 */ /* 0x000fc40000410000 */
[----:B------:R-:W-:Y:S02]  /*6f10*/  FMUL.FTZ R48, R50, c[0x0][0x2ec] ;  /* 0x0000bb0032307a20 */ /* 0x000fe40000410000 */
[----:B------:R-:W-:Y:S02]  /*6f20*/  FMUL.FTZ R36, R36, c[0x0][0x2ec] ;  /* 0x0000bb0024247a20 */ /* 0x000fe40000410000 */
[----:B------:R-:W-:Y:S01]  /*6f30*/  FMUL.FTZ R38, R38, c[0x0][0x2ec] ;  /* 0x0000bb0026267a20 */ /* 0x000fe20000410000 */
[----:B------:R-:W2:Y:S01]  /*6f40*/  MUFU.TANH R111, R111 ;  /* 0x0000006f006f7308 */ /* 0x000ea20000002400 */
[----:B------:R-:W-:-:S03]  /*6f50*/  FMUL.FTZ R44, R44, c[0x0][0x2ec] ;  /* 0x0000bb002c2c7a20 */ /* 0x000fc60000410000 */
[----:B------:R-:W-:Y:S02]  /*6f60*/  FMUL.FTZ R113, R33, c[0x0][0x2ec] ;  /* 0x0000bb0021717a20 */ /* 0x000fe40000410000 */
[----:B------:R-:W-:Y:S01]  /*6f70*/  IMAD.SHL.U32 R33, R178, 0x80, RZ ;  /* 0x00000080b2217824 */ /* 0x000fe200078e00ff */
[----:B-1----:R-:W1:Y:S01]  /*6f80*/  LDSM.16.M88.4 R52, [R100+0x3000] ;  /* 0x003000006434783b */ /* 0x002e620000000200 */
[C---:B---3--:R-:W-:Y:S01]  /*6f90*/  HMMA.16816.F32 R24, R120.reuse, R60, R24 ;  /* 0x0000003c7818723c */ /* 0x048fe20000001818 */
[----:B------:R-:W-:Y:S01]  /*6fa0*/  FMUL.FTZ R119, R32, c[0x0][0x2ec] ;  /* 0x0000bb0020777a20 */ /* 0x000fe20000410000 */
[----:B------:R-:W3:Y:S01]  /*6fb0*/  MUFU.TANH R56, R56 ;  /* 0x0000003800387308 */ /* 0x000ee20000002400 */
[----:B------:R-:W-:Y:S01]  /*6fc0*/  FMUL.FTZ R32, R34, c[0x0][0x2ec] ;  /* 0x0000bb0022207a20 */ /* 0x000fe20000410000 */
[C-C-:B------:R-:W-:Y:S01]  /*6fd0*/  LOP3.LUT R34, R33.reuse, 0x8, R128.reuse, 0xfe, !PT ;  /* 0x0000000821227812 */ /* 0x140fe200078efe80 */
[----:B------:R-:W-:Y:S01]  /*6fe0*/  FMUL.FTZ R37, R28, c[0x0][0x2ec] ;  /* 0x0000bb001c257a20 */ /* 0x000fe20000410000 */
[----:B------:R-:W-:Y:S01]  /*6ff0*/  LOP3.LUT R28, R33, R128, RZ, 0xfc, !PT ;  /* 0x00000080211c7212 */ /* 0x000fe200078efcff */
[----:B------:R-:W-:Y:S01]  /*7000*/  FMUL.FTZ R60, R41, c[0x0][0x2ec] ;  /* 0x0000bb00293c7a20 */ /* 0x000fe20000410000 */
[CC--:B------:R-:W-:Y:S01]  /*7010*/  ISETP.GE.AND P1, PT, R34.reuse, R127.reuse, PT ;  /* 0x0000007f2200720c */ /* 0x0c0fe20003f26270 */
[----:B------:R-:W5:Y:S01]  /*7020*/  LDSM.16.M88.4 R40, [R100+0x3800] ;  /* 0x003800006428783b */ /* 0x000f620000000200 */
[-C--:B------:R-:W-:Y:S01]  /*7030*/  ISETP.GE.AND P3, PT, R34, R126.reuse, PT ;  /* 0x0000007e2200720c */ /* 0x080fe20003f66270 */
[----:B------:R-:W-:Y:S01]  /*7040*/  FMUL.FTZ R35, R35, c[0x0][0x2ec] ;  /* 0x0000bb0023237a20 */ /* 0x000fe20000410000 */
[----:B------:R-:W-:Y:S01]  /*7050*/  LOP3.LUT R34, R33, 0x10, R128, 0xfe, !PT ;  /* 0x0000001021227812 */ /* 0x000fe200078efe80 */
[----:B------:R-:W1:Y:S01]  /*7060*/  MUFU.TANH R59, R59 ;  /* 0x0000003b003b7308 */ /* 0x000e620000002400 */
[-C--:B------:R-:W-:Y:S01]  /*7070*/  ISETP.GE.AND P4, PT, R28, R127.reuse, PT ;  /* 0x0000007f1c00720c */ /* 0x080fe20003f86270 */
[----:B------:R-:W-:Y:S01]  /*7080*/  FMUL.FTZ R107, R29, c[0x0][0x2ec] ;  /* 0x0000bb001d6b7a20 */ /* 0x000fe20000410000 */
[----:B------:R-:W-:Y:S01]  /*7090*/  ISETP.GE.AND P6, PT, R34, R127, PT ;  /* 0x0000007f2200720c */ /* 0x000fe20003fc6270 */
[----:B------:R-:W-:Y:S01]  /*70a0*/  FMUL.FTZ R116, R30, c[0x0][0x2ec] ;  /* 0x0000bb001e747a20 */ /* 0x000fe20000410000 */
[-C--:B------:R-:W-:Y:S01]  /*70b0*/  ISETP.GE.AND P5, PT, R34, R126.reuse, PT ;  /* 0x0000007e2200720c */ /* 0x080fe20003fa6270 */
[----:B------:R-:W-:Y:S01]  /*70c0*/  HMMA.16816.F32 R20, R120, R62, R20 ;  /* 0x0000003e7814723c */ /* 0x000fe20000001814 */
[C---:B------:R-:W-:Y:S01]  /*70d0*/  ISETP.GE.AND P2, PT, R28.reuse, R126, PT ;  /* 0x0000007e1c00720c */ /* 0x040fe20003f46270 */
[----:B------:R4:W-:Y:S01]  /*70e0*/  MUFU.TANH R114, R35 ;  /* 0x0000002300727308 */ /* 0x0009e20000002400 */
[----:B------:R-:W-:Y:S01]  /*70f0*/  IADD3 R34, R28, 0x1, RZ ;  /* 0x000000011c227810 */ /* 0x000fe20007ffe0ff */
[----:B------:R-:W-:-:S04]  /*7100*/  DEPBAR.LE SB0, 0x0 ;  /* 0x000080000000791a */ /* 0x000fc80000000000 */
[----:B------:R-:W-:Y:S01]  /*7110*/  FSEL R29, R66, -INF , !P2 ;  /* 0xff800000421d7808 */ /* 0x000fe20005000000 */
[----:B------:R-:W-:Y:S01]  /*7120*/  FMUL.FTZ R25, R25, c[0x0][0x2ec] ;  /* 0x0000bb0019197a20 */ /* 0x000fe20000410000 */
[----:B------:R-:W-:Y:S01]  /*7130*/  ISETP.GE.AND P2, PT, R34, R126, PT ;  /* 0x0000007e2200720c */ /* 0x000fe20003f46270 */
[----:B------:R-:W2:Y:S01]  /*7140*/  MUFU.TANH R105, R105 ;  /* 0x0000006900697308 */ /* 0x000ea20000002400 */
[----:B------:R-:W-:Y:S01]  /*7150*/  IADD3 R30, R28, 0x9, RZ ;  /* 0x000000091c1e7810 */ /* 0x000fe20007ffe0ff */
[----:B------:R-:W-:Y:S02]  /*7160*/  FMUL.FTZ R27, R27, c[0x0][0x2ec] ;  /* 0x0000bb001b1b7a20 */ /* 0x000fe40000410000 */
[----:B------:R-:W-:Y:S01]  /*7170*/  FMUL.FTZ R24, R24, c[0x0][0x2ec] ;  /* 0x0000bb0018187a20 */ /* 0x000fe20000410000 */
[----:B----4-:R-:W-:-:S03]  /*7180*/  FSEL R35, R108, -INF , !P4 ;  /* 0xff8000006c237808 */ /* 0x010fc60006000000 */
[----:B------:R-:W-:Y:S01]  /*7190*/  MUFU.TANH R49, R49 ;  /* 0x0000003100317308 */ /* 0x000fe20000002400 */
[----:B------:R-:W-:Y:S01]  /*71a0*/  ISETP.GE.AND P4, PT, R34, R127, PT ;  /* 0x0000007f2200720c */ /* 0x000fe20003f86270 */
[C---:B-1----:R-:W-:Y:S01]  /*71b0*/  HMMA.16816.F32 R12, R120.reuse, R54, R12 ;  /* 0x00000036780c723c */ /* 0x042fe2000000180c */
[C---:B------:R-:W-:Y:S02]  /*71c0*/  IADD3 R34, R28.reuse, 0x11, RZ ;  /* 0x000000111c227810 */ /* 0x040fe40007ffe0ff */
[----:B------:R-:W-:Y:S01]  /*71d0*/  FMUL.FTZ R61, R21, c[0x0][0x2ec] ;  /* 0x0000bb00153d7a20 */ /* 0x000fe20000410000 */
[----:B------:R-:W-:Y:S01]  /*71e0*/  IADD3 R21, R28, 0x39, RZ ;  /* 0x000000391c157810 */ /* 0x000fe20007ffe0ff */
[----:B------:R-:W-:Y:S01]  /*71f0*/  FMUL.FTZ R23, R23, c[0x0][0x2ec] ;  /* 0x0000bb0017177a20 */ /* 0x000fe20000410000 */
[----:B------:R-:W1:Y:S01]  /*7200*/  MUFU.TANH R118, R118 ;  /* 0x0000007600767308 */ /* 0x000e620000002400 */
[----:B------:R-:W-:Y:S01]  /*7210*/  FSEL R54, R110, -INF , !P2 ;  /* 0xff8000006e367808 */ /* 0x000fe20005000000 */
[----:B------:R-:W-:Y:S01]  /*7220*/  HMMA.16816.F32 R16, R120, R52, R16 ;  /* 0x000000347810723c */ /* 0x000fe20000001810 */
[----:B------:R-:W-:Y:S01]  /*7230*/  ISETP.GE.AND P2, PT, R30, R126, PT ;  /* 0x0000007e1e00720c */ /* 0x000fe20003f46270 */
[----:B------:R-:W-:-:S04]  /*7240*/  FMUL.FTZ R20, R20, c[0x0][0x2ec] ;  /* 0x0000bb0014147a20 */ /* 0x000fc80000410000 */
[----:B------:R3:W4:Y:S02]  /*7250*/  MUFU.TANH R63, R45 ;  /* 0x0000002d003f7308 */ /* 0x0007240000002400 */
[C---:B-----5:R-:W-:Y:S06]  /*7260*/  HMMA.16816.F32 R8, R120.reuse, R40, R8 ;  /* 0x000000287808723c */ /* 0x060fec0000001808 */
[----:B------:R5:W-:Y:S01]  /*7270*/  MUFU.TANH R51, R46 ;  /* 0x0000002e00337308 */ /* 0x000be20000002400 */
[----:B------:R-:W-:Y:S01]  /*7280*/  FSEL R41, R109, -INF , !P4 ;  /* 0xff8000006d297808 */ /* 0x000fe20006000000 */
[----:B------:R-:W-:Y:S01]  /*7290*/  FMUL.FTZ R15, R15, c[0x0][0x2ec] ;  /* 0x0000bb000f0f7a20 */ /* 0x000fe20000410000 */
[-C--:B------:R-:W-:Y:S01]  /*72a0*/  ISETP.GE.AND P4, PT, R30, R127.reuse, PT ;  /* 0x0000007f1e00720c */ /* 0x080fe20003f86270 */
[----:B------:R-:W-:Y:S01]  /*72b0*/  FMUL.FTZ R30, R31, c[0x0][0x2ec] ;  /* 0x0000bb001f1e7a20 */ /* 0x000fe20000410000 */
[----:B------:R-:W-:Y:S01]  /*72c0*/  FSEL R40, R112, -INF , !P2 ;  /* 0xff80000070287808 */ /* 0x000fe20005000000 */
[----:B------:R-:W-:Y:S01]  /*72d0*/  HMMA.16816.F32 R4, R120, R42, R4 ;  /* 0x0000002a7804723c */ /* 0x000fe20000001804 */
[----:B--2---:R-:W-:Y:S01]  /*72e0*/  FSEL R31, R111, -INF , !P4 ;  /* 0xff8000006f1f7808 */ /* 0x004fe20006000000 */
[----:B------:R-:W2:Y:S01]  /*72f0*/  MUFU.TANH R50, R47 ;  /* 0x0000002f00327308 */ /* 0x000ea20000002400 */
[CC--:B------:R-:W-:Y:S01]  /*7300*/  ISETP.GE.AND P4, PT, R34.reuse, R127.reuse, PT ;  /* 0x0000007f2200720c */ /* 0x0c0fe20003f86270 */
[----:B------:R-:W-:Y:S01]  /*7310*/  FMUL.FTZ R19, R19, c[0x0][0x2ec] ;  /* 0x0000bb0013137a20 */ /* 0x000fe20000410000 */
[-C--:B------:R-:W-:Y:S01]  /*7320*/  ISETP.GE.AND P2, PT, R34, R126.reuse, PT ;  /* 0x0000007e2200720c */ /* 0x080fe20003f46270 */
[----:B------:R-:W-:Y:S01]  /*7330*/  FMUL.FTZ R55, R16, c[0x0][0x2ec] ;  /* 0x0000bb0010377a20 */ /* 0x000fe20000410000 */
[----:B------:R-:W-:Y:S01]  /*7340*/  IADD3 R34, R28, 0x19, RZ ;  /* 0x000000191c227810 */ /* 0x000fe20007ffe0ff */
[----:B------:R-:W-:Y:S01]  /*7350*/  FMUL.FTZ R53, R12, c[0x0][0x2ec] ;  /* 0x0000bb000c357a20 */ /* 0x000fe20000410000 */
[----:B---3--:R-:W-:Y:S01]  /*7360*/  FSEL R45, R56, -INF , !P4 ;  /* 0xff800000382d7808 */ /* 0x008fe20006000000 */
[----:B------:R-:W3:Y:S01]  /*7370*/  MUFU.TANH R60, R60 ;  /* 0x0000003c003c7308 */ /* 0x000ee20000002400 */
[----:B-----5:R-:W-:Y:S01]  /*7380*/  FSEL R46, R59, -INF , !P2 ;  /* 0xff8000003b2e7808 */ /* 0x020fe20005000000 */
[----:B------:R-:W-:Y:S01]  /*7390*/  FMUL.FTZ R12, R14, c[0x0][0x2ec] ;  /* 0x0000bb000e0c7a20 */ /* 0x000fe20000410000 */
[----:B------:R-:W-:Y:S01]  /*73a0*/  ISETP.GE.AND P4, PT, R34, R127, PT ;  /* 0x0000007f2200720c */ /* 0x000fe20003f86270 */
[----:B------:R-:W-:Y:S01]  /*73b0*/  FMUL.FTZ R8, R8, c[0x0][0x2ec] ;  /* 0x0000bb0008087a20 */ /* 0x000fe20000410000 */
[----:B------:R-:W-:Y:S01]  /*73c0*/  ISETP.GE.AND P2, PT, R34, R126, PT ;  /* 0x0000007e2200720c */ /* 0x000fe20003f46270 */
[----:B------:R-:W-:Y:S01]  /*73d0*/  FMUL.FTZ R10, R10, c[0x0][0x2ec] ;  /* 0x0000bb000a0a7a20 */ /* 0x000fe20000410000 */
[----:B------:R-:W-:Y:S01]  /*73e0*/  IADD3 R34, R28, 0x21, RZ ;  /* 0x000000211c227810 */ /* 0x000fe20007ffe0ff */
[----:B------:R-:W5:Y:S01]  /*73f0*/  MUFU.TANH R134, R134 ;  /* 0x0000008600867308 */ /* 0x000f620000002400 */
[----:B------:R-:W-:-:S02]  /*7400*/  FSEL R66, R105, -INF , !P2 ;  /* 0xff80000069427808 */ /* 0x000fc40005000000 */
[----:B------:R-:W-:Y:S02]  /*7410*/  ISETP.GE.AND P2, PT, R34, R126, PT ;  /* 0x0000007e2200720c */ /* 0x000fe40003f46270 */
[C-C-:B------:R-:W-:Y:S01]  /*7420*/  LOP3.LUT R16, R33.reuse, 0x20, R128.reuse, 0xfe, !PT ;  /* 0x0000002021107812 */ /* 0x140fe200078efe80 */
[----:B------:R-:W-:Y:S01]  /*7430*/  FMUL.FTZ R59, R4, c[0x0][0x2ec] ;  /* 0x0000bb00043b7a20 */ /* 0x000fe20000410000 */
[----:B-1----:R-:W-:Y:S01]  /*7440*/  FSEL R118, R118, -INF , !P2 ;  /* 0xff80000076767808 */ /* 0x002fe20005000000 */
[----:B------:R1:W1:Y:S01]  /*7450*/  MUFU.TANH R132, R39 ;  /* 0x0000002700847308 */ /* 0x0002620000002400 */
[C-C-:B------:R-:W-:Y:S01]  /*7460*/  LOP3.LUT R14, R33.reuse, 0x38, R128.reuse, 0xfe, !PT ;  /* 0x00000038210e7812 */ /* 0x140fe200078efe80 */
[----:B------:R-:W-:Y:S01]  /*7470*/  FMUL.FTZ R6, R6, c[0x0][0x2ec] ;  /* 0x0000bb0006067a20 */ /* 0x000fe20000410000 */
[----:B------:R-:W-:Y:S01]  /*7480*/  LOP3.LUT R4, R33, 0x68, R128, 0xfe, !PT ;  /* 0x0000006821047812 */ /* 0x000fe200078efe80 */
[----:B------:R-:W-:-:S04]  /*7490*/  FMUL.FTZ R7, R7, c[0x0][0x2ec] ;  /* 0x0000bb0007077a20 */ /* 0x000fc80000410000 */
[----:B------:R-:W2:Y:S01]  /*74a0*/  MUFU.TANH R113, R113 ;  /* 0x0000007100717308 */ /* 0x000ea20000002400 */
[----:B-1----:R-:W-:Y:S01]  /*74b0*/  FSEL R39, R104, -INF , !P4 ;  /* 0xff80000068277808 */ /* 0x002fe20006000000 */
[----:B------:R-:W-:Y:S01]  /*74c0*/  FMUL.FTZ R104, R26, c[0x0][0x2ec] ;  /* 0x0000bb001a687a20 */ /* 0x000fe20000410000 */
[----:B------:R-:W-:-:S05]  /*74d0*/  ISETP.GE.AND P4, PT, R34, R127, PT ;  /* 0x0000007f2200720c */ /* 0x000fca0003f86270 */
[----:B------:R-:W1:Y:S01]  /*74e0*/  MUFU.TANH R107, R107 ;  /* 0x0000006b006b7308 */ /* 0x000e620000002400 */
[----:B------:R-:W-:Y:S02]  /*74f0*/  IADD3 R26, R28, 0x29, RZ ;  /* 0x000000291c1a7810 */ /* 0x000fe40007ffe0ff */
[----:B------:R-:W-:Y:S01]  /*7500*/  FSEL R105, R49, -INF , !P4 ;  /* 0xff80000031697808 */ /* 0x000fe20006000000 */
[----:B------:R-:W-:Y:S01]  /*7510*/  FMUL.FTZ R49, R17, c[0x0][0x2ec] ;  /* 0x0000bb0011317a20 */ /* 0x000fe20000410000 */
[C---:B------:R-:W-:Y:S02]  /*7520*/  ISETP.GE.AND P4, PT, R26.reuse, R127, PT ;  /* 0x0000007f1a00720c */ /* 0x040fe40003f86270 */
[----:B------:R-:W-:Y:S01]  /*7530*/  ISETP.GE.AND P2, PT, R26, R126, PT ;  /* 0x0000007e1a00720c */ /* 0x000fe20003f46270 */
[----:B------:R-:W1:Y:S01]  /*7540*/  MUFU.TANH R30, R30 ;  /* 0x0000001e001e7308 */ /* 0x000e620000002400 */
[----:B------:R-:W-:Y:S02]  /*7550*/  IADD3 R26, R28, 0x31, RZ ;  /* 0x000000311c1a7810 */ /* 0x000fe40007ffe0ff */
[----:B----4-:R-:W-:-:S02]  /*7560*/  FSEL R63, R63, -INF , !P4 ;  /* 0xff8000003f3f7808 */ /* 0x010fc40006000000 */
[----:B--2---:R-:W-:Y:S01]  /*7570*/  FSEL R108, R50, -INF , !P2 ;  /* 0xff800000326c7808 */ /* 0x004fe20005000000 */
[----:B------:R-:W-:Y:S01]  /*7580*/  FMUL.FTZ R50, R13, c[0x0][0x2ec] ;  /* 0x0000bb000d327a20 */ /* 0x000fe20000410000 */
[CC--:B------:R-:W-:Y:S01]  /*7590*/  ISETP.GE.AND P4, PT, R26.reuse, R127.reuse, PT ;  /* 0x0000007f1a00720c */ /* 0x0c0fe20003f86270 */
[----:B------:R-:W2:Y:S01]  /*75a0*/  MUFU.TANH R25, R25 ;  /* 0x0000001900197308 */ /* 0x000ea20000002400 */
[-C--:B------:R-:W-:Y:S02]  /*75b0*/  ISETP.GE.AND P2, PT, R26, R126.reuse, PT ;  /* 0x0000007e1a00720c */ /* 0x080fe40003f46270 */
[----:B---3--:R-:W-:Y:S02]  /*75c0*/  FSEL R109, R60, -INF , !P4 ;  /* 0xff8000003c6d7808 */ /* 0x008fe40006000000 */
[----:B-----5:R-:W-:Y:S02]  /*75d0*/  FSEL R134, R134, -INF , !P2 ;  /* 0xff80000086867808 */ /* 0x020fe40005000000 */
[C---:B------:R-:W-:Y:S01]  /*75e0*/  ISETP.GE.AND P4, PT, R21.reuse, R127, PT ;  /* 0x0000007f1500720c */ /* 0x040fe20003f86270 */
[----:B------:R-:W3:Y:S01]  /*75f0*/  MUFU.TANH R56, R27 ;  /* 0x0000001b00387308 */ /* 0x000ee20000002400 */
[----:B------:R-:W-:-:S02]  /*7600*/  ISETP.GE.AND P2, PT, R21, R126, PT ;  /* 0x0000007e1500720c */ /* 0x000fc40003f46270 */
[----:B------:R-:W-:Y:S02]  /*7610*/  IADD3 R21, R28, 0x41, RZ ;  /* 0x000000411c157810 */ /* 0x000fe40007ffe0ff */
[----:B------:R-:W-:Y:S02]  /*7620*/  FSEL R115, R115, -INF , !P4 ;  /* 0xff80000073737808 */ /* 0x000fe40006000000 */
[----:B------:R-:W-:Y:S01]  /*7630*/  FSEL R132, R132, -INF , !P2 ;  /* 0xff80000084847808 */ /* 0x000fe20005000000 */
[----:B------:R-:W4:Y:S01]  /*7640*/  MUFU.TANH R61, R61 ;  /* 0x0000003d003d7308 */ /* 0x000f220000002400 */
[C---:B------:R-:W-:Y:S02]  /*7650*/  ISETP.GE.AND P4, PT, R21.reuse, R127, PT ;  /* 0x0000007f1500720c */ /* 0x040fe40003f86270 */
[----:B------:R-:W-:Y:S02]  /*7660*/  ISETP.GE.AND P2, PT, R21, R126, PT ;  /* 0x0000007e1500720c */ /* 0x000fe40003f46270 */
[----:B------:R-:W-:-:S02]  /*7670*/  IADD3 R17, R28, 0x49, RZ ;  /* 0x000000491c117810 */ /* 0x000fc40007ffe0ff */
[----:B------:R-:W-:Y:S01]  /*7680*/  FSEL R113, R113, -INF , !P4 ;  /* 0xff80000071717808 */ /* 0x000fe20006000000 */
[----:B------:R-:W5:Y:S01]  /*7690*/  MUFU.TANH R52, R23 ;  /* 0x0000001700347308 */ /* 0x000f620000002400 */
[----:B------:R-:W-:Y:S02]  /*76a0*/  FSEL R114, R114, -INF , !P2 ;  /* 0xff80000072727808 */ /* 0x000fe40005000000 */
[C---:B------:R-:W-:Y:S02]  /*76b0*/  ISETP.GE.AND P4, PT, R17.reuse, R127, PT ;  /* 0x0000007f1100720c */ /* 0x040fe40003f86270 */
[----:B------:R-:W-:Y:S02]  /*76c0*/  ISETP.GE.AND P2, PT, R17, R126, PT ;  /* 0x0000007e1100720c */ /* 0x000fe40003f46270 */
[----:B------:R-:W-:Y:S01]  /*76d0*/  IADD3 R17, R28, 0x51, RZ ;  /* 0x000000511c117810 */ /* 0x000fe20007ffe0ff */
[----:B------:R-:W-:Y:S01]  /*76e0*/  MUFU.TANH R47, R36 ;  /* 0x00000024002f7308 */ /* 0x000fe20000002400 */
[----:B-1----:R-:W-:-:S02]  /*76f0*/  FSEL R107, R107, -INF , !P4 ;  /* 0xff8000006b6b7808 */ /* 0x002fc40006000000 */
        /* <DEDUP_REMOVED lines=10> */
[----:B------:R-:W-:Y:S02]  /*77a0*/  IADD3 R13, R28, 0x61, RZ ;  /* 0x000000611c0d7810 */ /* 0x000fe40007ffe0ff */
[----:B----4-:R-:W-:Y:S02]  /*77b0*/  FSEL R61, R61, -INF , !P4 ;  /* 0xff8000003d3d7808 */ /* 0x010fe40006000000 */
[----:B-----5:R-:W-:Y:S01]  /*77c0*/  FSEL R52, R52, -INF , !P2 ;  /* 0xff80000034347808 */ /* 0x020fe20005000000 */
[----:B------:R-:W3:Y:S01]  /*77d0*/  MUFU.TANH R50, R50 ;  /* 0x0000003200327308 */ /* 0x000ee20000002400 */
[----:B------:R-:W-:-:S02]  /*77e0*/  ISETP.GE.AND P4, PT, R13, R127, PT ;  /* 0x0000007f0d00720c */ /* 0x000fc40003f86270 */
[-C--:B------:R-:W-:Y:S02]  /*77f0*/  ISETP.GE.AND P2, PT, R13, R126.reuse, PT ;  /* 0x0000007e0d00720c */ /* 0x080fe40003f46270 */
[----:B------:R-:W-:Y:S02]  /*7800*/  IADD3 R13, R28, 0x69, RZ ;  /* 0x000000691c0d7810 */ /* 0x000fe40007ffe0ff */
[----:B-1----:R-:W-:Y:S01]  /*7810*/  FSEL R49, R49, -INF , !P4 ;  /* 0xff80000031317808 */ /* 0x002fe20006000000 */
[----:B------:R-:W1:Y:S01]  /*7820*/  MUFU.TANH R34, R15 ;  /* 0x0000000f00227308 */ /* 0x000e620000002400 */
[----:B--2---:R-:W-:Y:S02]  /*7830*/  FSEL R36, R36, -INF , !P2 ;  /* 0xff80000024247808 */ /* 0x004fe40005000000 */
[C---:B------:R-:W-:Y:S02]  /*7840*/  ISETP.GE.AND P4, PT, R13.reuse, R127, PT ;  /* 0x0000007f0d00720c */ /* 0x040fe40003f86270 */
[----:B------:R-:W-:-:S02]  /*7850*/  ISETP.GE.AND P2, PT, R13, R126, PT ;  /* 0x0000007e0d00720c */ /* 0x000fc40003f46270 */
[----:B------:R-:W-:Y:S01]  /*7860*/  LOP3.LUT R13, R33, 0x18, R128, 0xfe, !PT ;  /* 0x00000018210d7812 */ /* 0x000fe200078efe80 */
[----:B------:R-:W2:Y:S01]  /*7870*/  MUFU.TANH R3, R3 ;  /* 0x0000000300037308 */ /* 0x000ea20000002400 */
[----:B---3--:R-:W-:Y:S02]  /*7880*/  FSEL R50, R50, -INF , !P4 ;  /* 0xff80000032327808 */ /* 0x008fe40006000000 */
[----:B------:R-:W-:-:S04]  /*7890*/  ISETP.GE.AND P4, PT, R13, R127, PT ;  /* 0x0000007f0d00720c */ /* 0x000fc80003f86270 */
[----:B------:R-:W-:Y:S01]  /*78a0*/  FSEL R19, R57, -INF , !P4 ;  /* 0xff80000039137808 */ /* 0x000fe20006000000 */
[----:B------:R-:W3:Y:S01]  /*78b0*/  MUFU.TANH R64, R64 ;  /* 0x0000004000407308 */ /* 0x000ee20000002400 */
[----:B-1----:R-:W-:Y:S01]  /*78c0*/  FSEL R34, R34, -INF , !P2 ;  /* 0xff80000022227808 */ /* 0x002fe20005000000 */
[----:B------:R-:W-:Y:S01]  /*78d0*/  FMUL.FTZ R15, R22, c[0x0][0x2ec] ;  /* 0x0000bb00160f7a20 */ /* 0x000fe20000410000 */
[----:B------:R-:W-:Y:S01]  /*78e0*/  ISETP.GE.AND P2, PT, R13, R126, PT ;  /* 0x0000007e0d00720c */ /* 0x000fe20003f46270 */
[----:B------:R-:W-:Y:S01]  /*78f0*/  FMUL.FTZ R57, R9, c[0x0][0x2ec] ;  /* 0x0000bb0009397a20 */ /* 0x000fe20000410000 */
[----:B------:R-:W-:-:S03]  /*7900*/  LOP3.LUT R9, R33, 0x58, R128, 0xfe, !PT ;  /* 0x0000005821097812 */ /* 0x000fc600078efe80 */
[----:B------:R-:W1:Y:S01]  /*7910*/  MUFU.TANH R65, R65 ;  /* 0x0000004100417308 */ /* 0x000e620000002400 */
[----:B--2---:R-:W-:Y:S01]  /*7920*/  FSEL R13, R3, -INF , !P1 ;  /* 0xff800000030d7808 */ /* 0x004fe20004800000 */
[----:B------:R-:W-:Y:S01]  /*7930*/  FMUL.FTZ R3, R18, c[0x0][0x2ec] ;  /* 0x0000bb0012037a20 */ /* 0x000fe20000410000 */
[----:B------:R-:W-:Y:S02]  /*7940*/  LOP3.LUT R18, R33, 0x28, R128, 0xfe, !PT ;  /* 0x0000002821127812 */ /* 0x000fe400078efe80 */
[----:B------:R-:W-:-:S03]  /*7950*/  ISETP.GE.AND P1, PT, R16, R127, PT ;  /* 0x0000007f1000720c */ /* 0x000fc60003f26270 */
[----:B------:R-:W2:Y:S01]  /*7960*/  MUFU.TANH R67, R67 ;  /* 0x0000004300437308 */ /* 0x000ea20000002400 */
[----:B---3--:R-:W-:Y:S02]  /*7970*/  FSEL R22, R64, -INF , !P3 ;  /* 0xff80000040167808 */ /* 0x008fe40005800000 */
[----:B------:R-:W-:-:S05]  /*7980*/  ISETP.GE.AND P3, PT, R16, R126, PT ;  /* 0x0000007e1000720c */ /* 0x000fca0003f66270 */
[----:B------:R-:W-:Y:S01]  /*7990*/  MUFU.TANH R58, R58 ;  /* 0x0000003a003a7308 */ /* 0x000fe20000002400 */
[----:B-1----:R-:W-:Y:S02]  /*79a0*/  FSEL R17, R65, -INF , !P6 ;  /* 0xff80000041117808 */ /* 0x002fe40007000000 */
[----:B------:R-:W-:-:S05]  /*79b0*/  ISETP.GE.AND P6, PT, R18, R127, PT ;  /* 0x0000007f1200720c */ /* 0x000fca0003fc6270 */
[----:B------:R-:W1:Y:S01]  /*79c0*/  MUFU.TANH R129, R129 ;  /* 0x0000008100817308 */ /* 0x000e620000002400 */
[----:B--2---:R-:W-:Y:S02]  /*79d0*/  FSEL R16, R67, -INF , !P5 ;  /* 0xff80000043107808 */ /* 0x004fe40006800000 */
[----:B------:R-:W-:Y:S02]  /*79e0*/  ISETP.GE.AND P5, PT, R18, R126, PT ;  /* 0x0000007e1200720c */ /* 0x000fe40003fa6270 */
[----:B------:R-:W-:Y:S02]  /*79f0*/  LOP3.LUT R18, R33, 0x30, R128, 0xfe, !PT ;  /* 0x0000003021127812 */ /* 0x000fe400078efe80 */
[----:B------:R-:W-:Y:S01]  /*7a00*/  FSEL R120, R51, -INF , !P5 ;  /* 0xff80000033787808 */ /* 0x000fe20006800000 */
[----:B------:R-:W2:Y:S01]  /*7a10*/  MUFU.TANH R48, R48 ;  /* 0x0000003000307308 */ /* 0x000ea20000002400 */
[----:B------:R-:W-:-:S07]  /*7a20*/  ISETP.GE.AND P4, PT, R18, R127, PT ;  /* 0x0000007f1200720c */ /* 0x000fce0003f86270 */
[----:B------:R-:W3:Y:S01]  /*7a30*/  MUFU.TANH R117, R117 ;  /* 0x0000007500757308 */ /* 0x000ee20000002400 */
[----:B-1----:R-:W-:Y:S02]  /*7a40*/  FSEL R129, R129, -INF , !P1 ;  /* 0xff80000081817808 */ /* 0x002fe40004800000 */
[----:B------:R-:W-:-:S04]  /*7a50*/  ISETP.GE.AND P1, PT, R14, R127, PT ;  /* 0x0000007f0e00720c */ /* 0x000fc80003f26270 */
[----:B------:R-:W-:Y:S01]  /*7a60*/  FSEL R111, R47, -INF , !P1 ;  /* 0xff8000002f6f7808 */ /* 0x000fe20004800000 */
[----:B------:R-:W-:Y:S01]  /*7a70*/  MUFU.TANH R138, R138 ;  /* 0x0000008a008a7308 */ /* 0x000fe20000002400 */
[----:B--2---:R-:W-:Y:S02]  /*7a80*/  FSEL R110, R48, -INF , !P3 ;  /* 0xff800000306e7808 */ /* 0x004fe40005800000 */
[----:B------:R-:W-:Y:S02]  /*7a90*/  ISETP.GE.AND P3, PT, R14, R126, PT ;  /* 0x0000007e0e00720c */ /* 0x000fe40003f66270 */
[----:B------:R-:W-:-:S03]  /*7aa0*/  LOP3.LUT R14, R33, 0x48, R128, 0xfe, !PT ;  /* 0x00000048210e7812 */ /* 0x000fc600078efe80 */
[----:B------:R-:W1:Y:S01]  /*7ab0*/  MUFU.TANH R136, R38 ;  /* 0x0000002600887308 */ /* 0x000e620000002400 */
[----:B---3--:R-:W-:Y:S02]  /*7ac0*/  FSEL R117, R117, -INF , !P4 ;  /* 0xff80000075757808 */ /* 0x008fe40006000000 */
[----:B------:R-:W-:-:S05]  /*7ad0*/  ISETP.GE.AND P4, PT, R14, R127, PT ;  /* 0x0000007f0e00720c */ /* 0x000fca0003f86270 */
[----:B------:R-:W2:Y:S08]  /*7ae0*/  MUFU.TANH R37, R37 ;  /* 0x0000002500257308 */ /* 0x000eb00000002400 */
[----:B------:R-:W3:Y:S01]  /*7af0*/  MUFU.TANH R116, R116 ;  /* 0x0000007400747308 */ /* 0x000ee20000002400 */
[----:B-1----:R-:W-:-:S07]  /*7b00*/  FSEL R136, R136, -INF , !P3 ;  /* 0xff80000088887808 */ /* 0x002fce0005800000 */
[----:B------:R-:W1:Y:S01]  /*7b10*/  MUFU.TANH R24, R24 ;  /* 0x0000001800187308 */ /* 0x000e620000002400 */
[----:B--2---:R-:W-:-:S07]  /*7b20*/  FSEL R121, R37, -INF , !P4 ;  /* 0xff80000025797808 */ /* 0x004fce0006000000 */
[----:B------:R-:W2:Y:S08]  /*7b30*/  MUFU.TANH R104, R104 ;  /* 0x0000006800687308 */ /* 0x000eb00000002400 */
[----:B------:R4:W-:Y:S08]  /*7b40*/  MUFU.TANH R21, R20 ;  /* 0x0000001400157308 */ /* 0x0009f00000002400 */
[----:B------:R-:W5:Y:S01]  /*7b50*/  MUFU.TANH R55, R55 ;  /* 0x0000003700377308 */ /* 0x000f620000002400 */
[----:B----4-:R-:W-:-:S07]  /*7b60*/  FSEL R20, R58, -INF , !P2 ;  /* 0xff8000003a147808 */ /* 0x010fce0005000000 */
[----:B------:R-:W4:Y:S01]  /*7b70*/  MUFU.TANH R44, R44 ;  /* 0x0000002c002c7308 */ /* 0x000f220000002400 */
[-C--:B------:R-:W-:Y:S01]  /*7b80*/  ISETP.GE.AND P2, PT, R18, R126.reuse, PT ;  /* 0x0000007e1200720c */ /* 0x080fe20003f46270 */
[----:B------:R-:W-:Y:S01]  /*7b90*/  FMUL.FTZ R58, R5, c[0x0][0x2ec] ;  /* 0x0000bb00053a7a20 */ /* 0x000fe20000410000 */
[C-C-:B------:R-:W-:Y:S02]  /*7ba0*/  LOP3.LUT R5, R33.reuse, 0x60, R128.reuse, 0xfe, !PT ;  /* 0x0000006021057812 */ /* 0x140fe400078efe80 */
[----:B------:R-:W-:Y:S02]  /*7bb0*/  FSEL R138, R138, -INF , !P2 ;  /* 0xff8000008a8a7808 */ /* 0x000fe40005000000 */
[----:B------:R-:W-:Y:S01]  /*7bc0*/  ISETP.GE.AND P2, PT, R14, R126, PT ;  /* 0x0000007e0e00720c */ /* 0x000fe20003f46270 */
[----:B------:R-:W1:Y:S01]  /*7bd0*/  MUFU.TANH R59, R59 ;  /* 0x0000003b003b7308 */ /* 0x000e620000002400 */
[----:B------:R-:W-:Y:S02]  /*7be0*/  LOP3.LUT R14, R33, 0x50, R128, 0xfe, !PT ;  /* 0x00000050210e7812 */ /* 0x000fe400078efe80 */
[----:B---3--:R-:W-:-:S02]  /*7bf0*/  FSEL R116, R116, -INF , !P2 ;  /* 0xff80000074747808 */ /* 0x008fc40005000000 */
[CC--:B------:R-:W-:Y:S02]  /*7c00*/  ISETP.GE.AND P1, PT, R14.reuse, R127.reuse, PT ;  /* 0x0000007f0e00720c */ /* 0x0c0fe40003f26270 */
[-C--:B------:R-:W-:Y:S01]  /*7c10*/  ISETP.GE.AND P3, PT, R14, R126.reuse, PT ;  /* 0x0000007e0e00720c */ /* 0x080fe20003f66270 */
[----:B------:R-:W3:Y:S01]  /*7c20*/  MUFU.TANH R119, R119 ;  /* 0x0000007700777308 */ /* 0x000ee20000002400 */
[C---:B------:R-:W-:Y:S02]  /*7c30*/  ISETP.GE.AND P4, PT, R5.reuse, R127, PT ;  /* 0x0000007f0500720c */ /* 0x040fe40003f86270 */
[----:B------:R-:W-:Y:S02]  /*7c40*/  ISETP.GE.AND P2, PT, R5, R126, PT ;  /* 0x0000007e0500720c */ /* 0x000fe40003f46270 */
[C-C-:B------:R-:W-:Y:S02]  /*7c50*/  LOP3.LUT R18, R33.reuse, 0x40, R128.reuse, 0xfe, !PT ;  /* 0x0000004021127812 */ /* 0x140fe400078efe80 */
[----:B------:R-:W-:Y:S01]  /*7c60*/  LOP3.LUT R5, R33, 0x70, R128, 0xfe, !PT ;  /* 0x0000007021057812 */ /* 0x000fe200078efe80 */
[----:B------:R-:W3:Y:S01]  /*7c70*/  MUFU.TANH R3, R3 ;  /* 0x0000000300037308 */ /* 0x000ee20000002400 */
[----:B-1----:R-:W-:-:S02]  /*7c80*/  FSEL R65, R24, -INF , !P1 ;  /* 0xff80000018417808 */ /* 0x002fc40004800000 */
[----:B--2---:R-:W-:Y:S02]  /*7c90*/  FSEL R104, R104, -INF , !P3 ;  /* 0xff80000068687808 */ /* 0x004fe40005800000 */
[----:B------:R-:W-:Y:S02]  /*7ca0*/  LOP3.LUT R128, R33, 0x78, R128, 0xfe, !PT ;  /* 0x0000007821807812 */ /* 0x000fe400078efe80 */
[C---:B------:R-:W-:Y:S01]  /*7cb0*/  ISETP.GE.AND P1, PT, R4.reuse, R127, PT ;  /* 0x0000007f0400720c */ /* 0x040fe20003f26270 */
[----:B------:R-:W1:Y:S01]  /*7cc0*/  MUFU.TANH R32, R32 ;  /* 0x0000002000207308 */ /* 0x000e620000002400 */
[----:B------:R-:W-:Y:S01]  /*7cd0*/  ISETP.GE.AND P3, PT, R4, R126, PT ;  /* 0x0000007e0400720c */ /* 0x000fe20003f66270 */
[----:B------:R-:W-:Y:S01]  /*7ce0*/  FMUL.FTZ R4, R11, c[0x0][0x2ec] ;  /* 0x0000bb000b047a20 */ /* 0x000fe20000410000 */
[----:B-----5:R-:W-:Y:S02]  /*7cf0*/  FSEL R55, R55, -INF , !P4 ;  /* 0xff80000037377808 */ /* 0x020fe40006000000 */
[----:B----4-:R-:W-:-:S02]  /*7d00*/  FSEL R123, R44, -INF , !P6 ;  /* 0xff8000002c7b7808 */ /* 0x010fc40007000000 */
[-C--:B------:R-:W-:Y:S01]  /*7d10*/  ISETP.GE.AND P4, PT, R128, R127.reuse, PT ;  /* 0x0000007f8000720c */ /* 0x080fe20003f86270 */
[----:B------:R-:W2:Y:S01]  /*7d20*/  MUFU.TANH R53, R53 ;  /* 0x0000003500357308 */ /* 0x000ea20000002400 */
[----:B------:R-:W-:Y:S02]  /*7d30*/  ISETP.GE.AND P6, PT, R18, R127, PT ;  /* 0x0000007f1200720c */ /* 0x000fe40003fc6270 */
[----:B------:R-:W-:Y:S02]  /*7d40*/  FSEL R59, R59, -INF , !P4 ;  /* 0xff8000003b3b7808 */ /* 0x000fe40006000000 */
[----:B---3--:R-:W-:Y:S02]  /*7d50*/  FSEL R119, R119, -INF , !P6 ;  /* 0xff80000077777808 */ /* 0x008fe40007000000 */
[----:B------:R-:W-:Y:S01]  /*7d60*/  ISETP.GT.AND P4, PT, R178, R175, PT ;  /* 0x000000afb200720c */ /* 0x000fe20003f84270 */
[----:B------:R-:W3:Y:S01]  /*7d70*/  MUFU.TANH R15, R15 ;  /* 0x0000000f000f7308 */ /* 0x000ee20000002400 */
[----:B------:R-:W-:-:S02]  /*7d80*/  ISETP.GE.AND P5, PT, R18, R126, PT ;  /* 0x0000007e1200720c */ /* 0x000fc40003fa6270 */
[----:B------:R-:W-:Y:S02]  /*7d90*/  ISETP.GE.AND P6, PT, R9, R127, PT ;  /* 0x0000007f0900720c */ /* 0x000fe40003fc6270 */
[----:B------:R-:W-:Y:S02]  /*7da0*/  FSEL R48, R3, -INF , !P2 ;  /* 0xff80000003307808 */ /* 0x000fe40005000000 */
[----:B------:R-:W-:Y:S01]  /*7db0*/  IADD3 R3, R28, 0x71, RZ ;  /* 0x000000711c037810 */ /* 0x000fe20007ffe0ff */
[----:B------:R-:W4:Y:S01]  /*7dc0*/  MUFU.TANH R12, R12 ;  /* 0x0000000c000c7308 */ /* 0x000f220000002400 */
[----:B-1----:R-:W-:Y:S02]  /*7dd0*/  FSEL R122, R32, -INF , !P5 ;  /* 0xff800000207a7808 */ /* 0x002fe40006800000 */
[----:B------:R-:W-:Y:S02]  /*7de0*/  FSEL R67, R21, -INF , !P6 ;  /* 0xff80000015437808 */ /* 0x000fe40007000000 */
[----:B--2---:R-:W-:-:S02]  /*7df0*/  FSEL R53, R53, -INF , !P1 ;  /* 0xff80000035357808 */ /* 0x004fc40004800000 */
[----:B------:R-:W-:Y:S01]  /*7e00*/  ISETP.GE.AND P5, PT, R9, R126, PT ;  /* 0x0000007e0900720c */ /* 0x000fe20003fa6270 */
[----:B------:R-:W1:Y:S01]  /*7e10*/  MUFU.TANH R8, R8 ;  /* 0x0000000800087308 */ /* 0x000e620000002400 */
[-C--:B------:R-:W-:Y:S02]  /*7e20*/  ISETP.GE.AND P6, PT, R5, R127.reuse, PT ;  /* 0x0000007f0500720c */ /* 0x080fe40003fc6270 */
[----:B------:R-:W-:Y:S02]  /*7e30*/  ISETP.GE.AND P1, PT, R3, R127, PT ;  /* 0x0000007f0300720c */ /* 0x000fe40003f26270 */
[----:B------:R-:W-:Y:S02]  /*7e40*/  IADD3 R28, R28, 0x79, RZ ;  /* 0x000000791c1c7810 */ /* 0x000fe40007ffe0ff */
[----:B---3--:R-:W-:Y:S01]  /*7e50*/  FSEL R64, R15, -INF , !P5 ;  /* 0xff8000000f407808 */ /* 0x008fe20006800000 */
[----:B------:R-:W2:Y:S01]  /*7e60*/  MUFU.TANH R57, R57 ;  /* 0x0000003900397308 */ /* 0x000ea20000002400 */
[----:B----4-:R-:W-:-:S02]  /*7e70*/  FSEL R44, R12, -INF , !P3 ;  /* 0xff8000000c2c7808 */ /* 0x010fc40005800000 */
[-C--:B------:R-:W-:Y:S02]  /*7e80*/  ISETP.GE.AND P5, PT, R5, R126.reuse, PT ;  /* 0x0000007e0500720c */ /* 0x080fe40003fa6270 */
[-C--:B------:R-:W-:Y:S02]  /*7e90*/  ISETP.GE.AND P2, PT, R128, R126.reuse, PT ;  /* 0x0000007e8000720c */ /* 0x080fe40003f46270 */
[----:B------:R-:W-:Y:S01]  /*7ea0*/  ISETP.GE.AND P3, PT, R3, R126, PT ;  /* 0x0000007e0300720c */ /* 0x000fe20003f66270 */
[----:B------:R-:W3:Y:S01]  /*7eb0*/  MUFU.TANH R58, R58 ;  /* 0x0000003a003a7308 */ /* 0x000ee20000002400 */
[----:B-1----:R-:W-:Y:S01]  /*7ec0*/  FSEL R51, R8, -INF , !P6 ;  /* 0xff80000008337808 */ /* 0x002fe20007000000 */
[----:B------:R-:W-:Y:S01]  /*7ed0*/  BAR.SYNC.DEFER_BLOCKING 0x0 ;  /* 0x0000000000007b1d */ /* 0x000fe20000010000 */
[----:B------:R-:W-:-:S05]  /*7ee0*/  ISETP.GE.AND P6, PT, R28, R127, PT ;  /* 0x0000007f1c00720c */ /* 0x000fca0003fc6270 */
[----:B------:R-:W1:Y:S01]  /*7ef0*/  MUFU.TANH R30, R10 ;  /* 0x0000000a001e7308 */ /* 0x000e620000002400 */
[----:B--2---:R-:W-:Y:S02]  /*7f00*/  FSEL R57, R57, -INF , !P1 ;  /* 0xff80000039397808 */ /* 0x004fe40004800000 */
[----:B------:R-:W-:-:S05]  /*7f10*/  ISETP.GE.AND P1, PT, R28, R126, PT ;  /* 0x0000007e1c00720c */ /* 0x000fca0003f26270 */
[----:B------:R-:W2:Y:S01]  /*7f20*/  MUFU.TANH R4, R4 ;  /* 0x0000000400047308 */ /* 0x000ea20000002400 */
[----:B---3--:R-:W-:-:S07]  /*7f30*/  FSEL R58, R58, -INF , !P6 ;  /* 0xff8000003a3a7808 */ /* 0x008fce0007000000 */
[----:B------:R-:W3:Y:S01]  /*7f40*/  MUFU.TANH R26, R6 ;  /* 0x00000006001a7308 */ /* 0x000ee20000002400 */
[----:B-1----:R-:W-:-:S07]  /*7f50*/  FSEL R30, R30, -INF , !P5 ;  /* 0xff8000001e1e7808 */ /* 0x002fce0006800000 */
[----:B------:R-:W1:Y:S01]  /*7f60*/  MUFU.TANH R25, R7 ;  /* 0x0000000700197308 */ /* 0x000e620000002400 */
[----:B--2---:R-:W-:Y:S02]  /*7f70*/  FSEL R28, R4, -INF , !P3 ;  /* 0xff800000041c7808 */ /* 0x004fe40005800000 */
[----:B---3--:R-:W-:Y:S02]  /*7f80*/  FSEL R26, R26, -INF , !P2 ;  /* 0xff8000001a1a7808 */ /* 0x008fe40005000000 */
        /* <DEDUP_REMOVED lines=59> */
.L_x_7028:
[----:B------:R-:W-:-:S04]  /*8340*/  LEA R8, -R101, RZ, 0x7 ;  /* 0x000000ff65087211 */ /* 0x000fc800078e39ff */
[----:B------:R-:W-:Y:S02]  /*8350*/  SHF.R.S32.HI R4, RZ, 0x1f, R8 ;  /* 0x0000001fff047819 */ /* 0x000fe40000011408 */
.L_x_7029:
        /* <DEDUP_REMOVED lines=32> */
.L_x_7027:
[----:B-1----:R-:W-:Y:S01]  /*8560*/  FMNMX.FTZ R4, R2, R35, !PT ;  /* 0x0000002302047209 */ /* 0x002fe20007810000 */
        /* <DEDUP_REMOVED lines=79> */
[--C-:B------:R-:W-:Y:S01]  /*8a60*/  FFMA.FTZ R33, R13, c[0x0][0x23c], -R62.reuse ;  /* 0x00008f000d217a23 */ /* 0x100fe2000001083e */
[----:B------:R-:W-:Y:S01]  /*8a70*/  FSEL R5, R3, RZ, P1 ;  /* 0x000000ff03057208 */ /* 0x000fe20000800000 */
[----:B------:R-:W1:Y:S01]  /*8a80*/  LDSM.16.MT88.4 R12, [R166+0x6000] ;  /* 0x00600000a60c783b */ /* 0x000e620000004200 */
[----:B------:R-:W-:Y:S01]  /*8a90*/  FSEL R27, R27, RZ, P1 ;  /* 0x000000ff1b1b7208 */ /* 0x000fe20000800000 */
[----:B------:R-:W-:-:S02]  /*8aa0*/  FFMA.FTZ R37, R35, c[0x0][0x23c], -R62 ;  /* 0x00008f0023257a23 */ /* 0x000fc4000001083e */
[----:B------:R-:W-:Y:S01]  /*8ab0*/  FADD.FTZ R5, R0, -R5 ;  /* 0x8000000500057221 */ /* 0x000fe20000010000 */
[----:B------:R-:W-:Y:S01]  /*8ac0*/  MUFU.EX2 R33, R33 ;  /* 0x0000002100217308 */ /* 0x000fe20000000800 */
[--C-:B------:R-:W-:Y:S02]  /*8ad0*/  FFMA.FTZ R35, R41, c[0x0][0x23c], -R62.reuse ;  /* 0x00008f0029237a23 */ /* 0x100fe4000001083e */
[----:B------:R-:W-:Y:S02]  /*8ae0*/  FFMA.FTZ R32, R31, c[0x0][0x23c], -R62 ;  /* 0x00008f001f207a23 */ /* 0x000fe4000001083e */
[--C-:B------:R-:W-:Y:S02]  /*8af0*/  FFMA.FTZ R38, R29, c[0x0][0x23c], -R27.reuse ;  /* 0x00008f001d267a23 */ /* 0x100fe4000001081b */
[--C-:B------:R-:W-:Y:S01]  /*8b00*/  FFMA.FTZ R31, R54, c[0x0][0x23c], -R27.reuse ;  /* 0x00008f00361f7a23 */ /* 0x100fe2000001081b */
[----:B------:R-:W-:Y:S01]  /*8b10*/  MUFU.EX2 R37, R37 ;  /* 0x0000002500257308 */ /* 0x000fe20000000800 */
[----:B------:R-:W-:-:S02]  /*8b20*/  FFMA.FTZ R29, R22, c[0x0][0x23c], -R27 ;  /* 0x00008f00161d7a23 */ /* 0x000fc4000001081b */
[--C-:B------:R-:W-:Y:S02]  /*8b30*/  FFMA.FTZ R2, R40, c[0x0][0x23c], -R27.reuse ;  /* 0x00008f0028027a23 */ /* 0x100fe4000001081b */
[----:B------:R-:W-:Y:S02]  /*8b40*/  FMUL.FTZ R42, R4, c[0x0][0x23c] ;  /* 0x00008f00042a7a20 */ /* 0x000fe40000410000 */
[----:B------:R-:W-:Y:S01]  /*8b50*/  FMUL.FTZ R41, R5, c[0x0][0x23c] ;  /* 0x00008f0005297a20 */ /* 0x000fe20000410000 */
[----:B------:R-:W2:Y:S01]  /*8b60*/  MUFU.EX2 R35, R35 ;  /* 0x0000002300237308 */ /* 0x000ea20000000800 */
[----:B------:R-:W-:Y:S02]  /*8b70*/  FFMA.FTZ R47, R46, c[0x0][0x23c], -R27 ;  /* 0x00008f002e2f7a23 */ /* 0x000fe4000001081b */
[--C-:B------:R-:W-:Y:S02]  /*8b80*/  FFMA.FTZ R40, R17, c[0x0][0x23c], -R62.reuse ;  /* 0x00008f0011287a23 */ /* 0x100fe4000001083e */
[----:B------:R-:W-:-:S02]  /*8b90*/  FFMA.FTZ R45, R45, c[0x0][0x23c], -R62 ;  /* 0x00008f002d2d7a23 */ /* 0x000fc4000001083e */
[--C-:B------:R-:W-:Y:S01]  /*8ba0*/  FFMA.FTZ R0, R19, c[0x0][0x23c], -R62.reuse ;  /* 0x00008f0013007a23 */ /* 0x100fe2000001083e */
[----:B------:R-:W3:Y:S01]  /*8bb0*/  MUFU.EX2 R32, R32 ;  /* 0x0000002000207308 */ /* 0x000ee20000000800 */
[--C-:B------:R-:W-:Y:S02]  /*8bc0*/  FFMA.FTZ R39, R39, c[0x0][0x23c], -R62.reuse ;  /* 0x00008f0027277a23 */ /* 0x100fe4000001083e */
[--C-:B------:R-:W-:Y:S02]  /*8bd0*/  FFMA.FTZ R54, R16, c[0x0][0x23c], -R27.reuse ;  /* 0x00008f0010367a23 */ /* 0x100fe4000001081b */
[--C-:B------:R-:W-:Y:S01]  /*8be0*/  FFMA.FTZ R46, R20, c[0x0][0x23c], -R27.reuse ;  /* 0x00008f00142e7a23 */ /* 0x100fe2000001081b */
[----:B------:R-:W-:Y:S01]  /*8bf0*/  LDSM.16.MT88.4 R16, [R166+0x6800] ;  /* 0x00680000a610783b */ /* 0x000fe20000004200 */
[----:B------:R-:W-:Y:S01]  /*8c00*/  FFMA.FTZ R43, R66, c[0x0][0x23c], -R27 ;  /* 0x00008f00422b7a23 */ /* 0x000fe2000001081b */
[----:B------:R-:W-:Y:S01]  /*8c10*/  MUFU.EX2 R38, R38 ;  /* 0x0000002600267308 */ /* 0x000fe20000000800 */
[----:B--2---:R-:W-:Y:S01]  /*8c20*/  F2FP.PACK_AB R4, R35, R37 ;  /* 0x000000252304723e */ /* 0x004fe200000000ff */
[----:B------:R-:W-:Y:S01]  /*8c30*/  LDSM.16.MT88.4 R20, [R162+0x6800] ;  /* 0x00680000a214783b */ /* 0x000fe20000004200 */
[----:B------:R-:W-:-:S02]  /*8c40*/  FFMA.FTZ R101, R105, c[0x0][0x23c], -R62 ;  /* 0x00008f0069657a23 */ /* 0x000fc4000001083e */
[--C-:B------:R-:W-:Y:S02]  /*8c50*/  FFMA.FTZ R106, R129, c[0x0][0x23c], -R62.reuse ;  /* 0x00008f00816a7a23 */ /* 0x100fe4000001083e */
[--C-:B------:R-:W-:Y:S01]  /*8c60*/  FFMA.FTZ R66, R123, c[0x0][0x23c], -R62.reuse ;  /* 0x00008f007b427a23 */ /* 0x100fe2000001083e */
[----:B------:R-:W2:Y:S01]  /*8c70*/  MUFU.EX2 R31, R31 ;  /* 0x0000001f001f7308 */ /* 0x000ea20000000800 */
[----:B---3--:R-:W-:Y:S01]  /*8c80*/  F2FP.PACK_AB R6, R32, R33 ;  /* 0x000000212006723e */ /* 0x008fe200000000ff */
        /* <DEDUP_REMOVED lines=13> */
[----:B------:R-:W2:Y:S01]  /*8d60*/  MUFU.EX2 R42, R42 ;  /* 0x0000002a002a7308 */ /* 0x000ea20000000800 */
[--C-:B------:R-:W-:Y:S02]  /*8d70*/  FFMA.FTZ R126, R134, c[0x0][0x23c], -R27.reuse ;  /* 0x00008f00867e7a23 */ /* 0x100fe4000001081b */
[--C-:B------:R-:W-:Y:S02]  /*8d80*/  FFMA.FTZ R124, R136, c[0x0][0x23c], -R27.reuse ;  /* 0x00008f00887c7a23 */ /* 0x100fe4000001081b */
[----:B------:R-:W-:Y:S02]  /*8d90*/  FFMA.FTZ R117, R132, c[0x0][0x23c], -R27 ;  /* 0x00008f0084757a23 */ /* 0x000fe4000001081b */
[--C-:B------:R-:W-:Y:S01]  /*8da0*/  FFMA.FTZ R130, R107, c[0x0][0x23c], -R62.reuse ;  /* 0x00008f006b827a23 */ /* 0x100fe2000001083e */
[----:B------:R-:W4:Y:S01]  /*8db0*/  MUFU.EX2 R41, R41 ;  /* 0x0000002900297308 */ /* 0x000f220000000800 */
[----:B---3--:R-:W-:Y:S01]  /*8dc0*/  F2FP.PACK_AB R7, R2, R29 ;  /* 0x0000001d0207723e */ /* 0x008fe200000000ff */
        /* <DEDUP_REMOVED lines=8> */
[-C--:B----4-:R-:W-:Y:S01]  /*8e50*/  FMUL.FTZ R98, R98, R41.reuse ;  /* 0x0000002962627220 */ /* 0x090fe20000410000 */
[----:B------:R-:W2:Y:S01]  /*8e60*/  MUFU.EX2 R45, R45 ;  /* 0x0000002d002d7308 */ /* 0x000ea20000000800 */
[-C--:B------:R-:W-:Y:S02]  /*8e70*/  FMUL.FTZ R99, R99, R41.reuse ;  /* 0x0000002963637220 */ /* 0x080fe40000410000 */
[-C--:B------:R-:W-:Y:S02]  /*8e80*/  FMUL.FTZ R94, R94, R41.reuse ;  /* 0x000000295e5e7220 */ /* 0x080fe40000410000 */
[-C--:B------:R-:W-:Y:S02]  /*8e90*/  FMUL.FTZ R95, R95, R41.reuse ;  /* 0x000000295f5f7220 */ /* 0x080fe40000410000 */
[-C--:B------:R-:W-:Y:S01]  /*8ea0*/  FMUL.FTZ R88, R88, R42.reuse ;  /* 0x0000002a58587220 */ /* 0x080fe20000410000 */
[----:B-1----:R-:W-:Y:S01]  /*8eb0*/  HMMA.16816.F32 R96, R4, R12, R96 ;  /* 0x0000000c0460723c */ /* 0x002fe20000001860 */
[----:B------:R-:W-:Y:S01]  /*8ec0*/  FMUL.FTZ R89, R89, R42 ;  /* 0x0000002a59597220 */ /* 0x000fe20000410000 */
[----:B------:R-:W-:Y:S01]  /*8ed0*/  MUFU.EX2 R0, R0 ;  /* 0x0000000000007308 */ /* 0x000fe20000000800 */
[----:B------:R-:W-:-:S02]  /*8ee0*/  FMUL.FTZ R90, R90, R41 ;  /* 0x000000295a5a7220 */ /* 0x000fc40000410000 */
[-C--:B------:R-:W-:Y:S02]  /*8ef0*/  FMUL.FTZ R91, R91, R41.reuse ;  /* 0x000000295b5b7220 */ /* 0x080fe40000410000 */
[-C--:B------:R-:W-:Y:S01]  /*8f00*/  FMUL.FTZ R84, R84, R42.reuse ;  /* 0x0000002a54547220 */ /* 0x080fe20000410000 */
[C---:B------:R-:W-:Y:S01]  /*8f10*/  HMMA.16816.F32 R92, R4.reuse, R14, R92 ;  /* 0x0000000e045c723c */ /* 0x040fe2000000185c */
[----:B------:R-:W1:Y:S01]  /*8f20*/  LDSM.16.MT88.4 R12, [R163+0x6000] ;  /* 0x00600000a30c783b */ /* 0x000e620000004200 */
[-C--:B------:R-:W-:Y:S01]  /*8f30*/  FMUL.FTZ R85, R85, R42.reuse ;  /* 0x0000002a55557220 */ /* 0x080fe20000410000 */
[----:B------:R-:W-:Y:S01]  /*8f40*/  MUFU.EX2 R39, R39 ;  /* 0x0000002700277308 */ /* 0x000fe20000000800 */
[-C--:B------:R-:W-:Y:S02]  /*8f50*/  FMUL.FTZ R86, R86, R41.reuse ;  /* 0x0000002956567220 */ /* 0x080fe40000410000 */
[----:B------:R-:W-:Y:S02]  /*8f60*/  FMUL.FTZ R87, R87, R41 ;  /* 0x0000002957577220 */ /* 0x000fe40000410000 */
[----:B------:R-:W-:Y:S01]  /*8f70*/  HMMA.16816.F32 R88, R4, R8, R88 ;  /* 0x000000080458723c */ /* 0x000fe20000001858 */
[----:B------:R-:W-:-:S02]  /*8f80*/  FMUL.FTZ R80, R80, R42 ;  /* 0x0000002a50507220 */ /* 0x000fc40000410000 */
[-C--:B------:R-:W-:Y:S01]  /*8f90*/  FMUL.FTZ R81, R81, R42.reuse ;  /* 0x0000002a51517220 */ /* 0x080fe20000410000 */
[----:B------:R-:W-:Y:S01]  /*8fa0*/  MUFU.EX2 R54, R54 ;  /* 0x0000003600367308 */ /* 0x000fe20000000800 */
[-C--:B------:R-:W-:Y:S02]  /*8fb0*/  FMUL.FTZ R82, R82, R41.reuse ;  /* 0x0000002952527220 */ /* 0x080fe40000410000 */
[-C--:B------:R-:W-:Y:S01]  /*8fc0*/  FMUL.FTZ R83, R83, R41.reuse ;  /* 0x0000002953537220 */ /* 0x080fe20000410000 */
[----:B------:R-:W-:Y:S01]  /*8fd0*/  HMMA.16816.F32 R84, R4, R10, R84 ;  /* 0x0000000a0454723c */ /* 0x000fe20000001854 */
[----:B------:R-:W3:Y:S01]  /*8fe0*/  LDSM.16.MT88.4 R8, [R162+0x6000] ;  /* 0x00600000a208783b */ /* 0x000ee20000004200 */
[-C--:B------:R-:W-:Y:S02]  /*8ff0*/  FMUL.FTZ R76, R76, R42.reuse ;  /* 0x0000002a4c4c7220 */ /* 0x080fe40000410000 */
[----:B------:R-:W-:Y:S01]  /*9000*/  FMUL.FTZ R77, R77, R42 ;  /* 0x0000002a4d4d7220 */ /* 0x000fe20000410000 */
[----:B------:R-:W4:Y:S01]  /*9010*/  MUFU.EX2 R47, R47 ;  /* 0x0000002f002f7308 */ /* 0x000f220000000800 */
[----:B------:R-:W-:-:S02]  /*9020*/  FMUL.FTZ R78, R78, R41 ;  /* 0x000000294e4e7220 */ /* 0x000fc40000410000 */
[-C--:B------:R-:W-:Y:S02]  /*9030*/  FMUL.FTZ R79, R79, R41.reuse ;  /* 0x000000294f4f7220 */ /* 0x080fe40000410000 */
[-C--:B------:R-:W-:Y:S02]  /*9040*/  FMUL.FTZ R72, R72, R42.reuse ;  /* 0x0000002a48487220 */ /* 0x080fe40000410000 */
[-C--:B------:R-:W-:Y:S01]  /*9050*/  FMUL.FTZ R73, R73, R42.reuse ;  /* 0x0000002a49497220 */ /* 0x080fe20000410000 */
[----:B------:R-:W-:Y:S01]  /*9060*/  MUFU.EX2 R46, R46 ;  /* 0x0000002e002e7308 */ /* 0x000fe20000000800 */
[-C--:B------:R-:W-:Y:S02]  /*9070*/  FMUL.FTZ R74, R74, R41.reuse ;  /* 0x000000294a4a7220 */ /* 0x080fe40000410000 */
[----:B------:R-:W-:Y:S02]  /*9080*/  FMUL.FTZ R75, R75, R41 ;  /* 0x000000294b4b7220 */ /* 0x000fe40000410000 */
[----:B------:R-:W-:-:S02]  /*9090*/  FMUL.FTZ R68, R68, R42 ;  /* 0x0000002a44447220 */ /* 0x000fc40000410000 */
[----:B------:R-:W-:Y:S01]  /*90a0*/  FMUL.FTZ R69, R69, R42 ;  /* 0x0000002a45457220 */ /* 0x000fe20000410000 */
[----:B------:R-:W5:Y:S01]  /*90b0*/  MUFU.EX2 R43, R43 ;  /* 0x0000002b002b7308 */ /* 0x000f620000000800 */
[-C--:B------:R-:W-:Y:S02]  /*90c0*/  FMUL.FTZ R70, R70, R41.reuse ;  /* 0x0000002946467220 */ /* 0x080fe40000410000 */
[----:B------:R-:W-:Y:S01]  /*90d0*/  FMUL.FTZ R71, R71, R41 ;  /* 0x0000002947477220 */ /* 0x000fe20000410000 */
[----:B-1----:R-:W-:Y:S01]  /*90e0*/  HMMA.16816.F32 R80, R4, R12, R80 ;  /* 0x0000000c0450723c */ /* 0x002fe20000001850 */
[--C-:B------:R-:W-:Y:S02]  /*90f0*/  FFMA.FTZ R122, R114, c[0x0][0x23c], -R27.reuse ;  /* 0x00008f00727a7a23 */ /* 0x100fe4000001081b */
[----:B------:R-:W-:Y:S01]  /*9100*/  FFMA.FTZ R119, R119, c[0x0][0x23c], -R62 ;  /* 0x00008f0077777a23 */ /* 0x000fe2000001083e */
[----:B------:R-:W-:Y:S01]  /*9110*/  MUFU.EX2 R106, R106 ;  /* 0x0000006a006a7308 */ /* 0x000fe20000000800 */
[----:B------:R-:W-:-:S02]  /*9120*/  FFMA.FTZ R114, R116, c[0x0][0x23c], -R27 ;  /* 0x00008f0074727a23 */ /* 0x000fc4000001081b */
[--C-:B------:R-:W-:Y:S01]  /*9130*/  FFMA.FTZ R121, R112, c[0x0][0x23c], -R27.reuse ;  /* 0x00008f0070797a23 */ /* 0x100fe2000001081b */
[C---:B------:R-:W-:Y:S01]  /*9140*/  HMMA.16816.F32 R76, R4.reuse, R14, R76 ;  /* 0x0000000e044c723c */ /* 0x040fe2000000184c */
[----:B------:R-:W1:Y:S01]  /*9150*/  LDSM.16.MT88.4 R12, [R164+0x6800] ;  /* 0x00680000a40c783b */ /* 0x000e620000004200 */
[--C-:B------:R-:W-:Y:S02]  /*9160*/  FFMA.FTZ R112, R60, c[0x0][0x23c], -R62.reuse ;  /* 0x00008f003c707a23 */ /* 0x100fe4000001083e */
[----:B------:R-:W1:Y:S01]  /*9170*/  MUFU.EX2 R101, R101 ;  /* 0x0000006500657308 */ /* 0x000e620000000800 */
[----:B------:R-:W-:Y:S02]  /*9180*/  FFMA.FTZ R60, R67, c[0x0][0x23c], -R62 ;  /* 0x00008f00433c7a23 */ /* 0x000fe4000001083e */
[--C-:B------:R-:W-:Y:S01]  /*9190*/  FFMA.FTZ R67, R104, c[0x0][0x23c], -R27.reuse ;  /* 0x00008f0068437a23 */ /* 0x100fe2000001081b */
[----:B---3--:R-:W-:Y:S01]  /*91a0*/  HMMA.16816.F32 R72, R4, R8, R72 ;  /* 0x000000080448723c */ /* 0x008fe20000001848 */
[----:B------:R-:W-:-:S02]  /*91b0*/  FFMA.FTZ R104, R56, c[0x0][0x23c], -R27 ;  /* 0x00008f0038687a23 */ /* 0x000fc4000001081b */
[--C-:B------:R-:W-:Y:S01]  /*91c0*/  FFMA.FTZ R65, R65, c[0x0][0x23c], -R62.reuse ;  /* 0x00008f0041417a23 */ /* 0x100fe2000001083e */
[----:B------:R-:W-:Y:S01]  /*91d0*/  MUFU.EX2 R66, R66 ;  /* 0x0000004200427308 */ /* 0x000fe20000000800 */
[--C-:B------:R-:W-:Y:S02]  /*91e0*/  FFMA.FTZ R61, R61, c[0x0][0x23c], -R62.reuse ;  /* 0x00008f003d3d7a23 */ /* 0x100fe4000001083e */
[--C-:B------:R-:W-:Y:S01]  /*91f0*/  FFMA.FTZ R56, R64, c[0x0][0x23c], -R27.reuse ;  /* 0x00008f0040387a23 */ /* 0x100fe2000001081b */
[----:B------:R-:W-:Y:S01]  /*9200*/  HMMA.16816.F32 R68, R4, R10, R68 ;  /* 0x0000000a0444723c */ /* 0x000fe20000001844 */
[----:B------:R-:W3:Y:S01]  /*9210*/  LDSM.16.MT88.4 R8, [R163+0x6800] ;  /* 0x00680000a308783b */ /* 0x000ee20000004200 */
[----:B------:R-:W-:Y:S02]  /*9220*/  FFMA.FTZ R123, R52, c[0x0][0x23c], -R27 ;  /* 0x00008f00347b7a23 */ /* 0x000fe4000001081b */
[----:B------:R-:W-:Y:S01]  /*9230*/  MUFU.EX2 R63, R63 ;  /* 0x0000003f003f7308 */ /* 0x000fe20000000800 */
[----:B------:R-:W-:-:S02]  /*9240*/  FFMA.FTZ R64, R55, c[0x0][0x23c], -R62 ;  /* 0x00008f0037407a23 */ /* 0x000fc4000001083e */
[----:B--2---:R-:W-:Y:S01]  /*9250*/  F2FP.PACK_AB R4, R45, R40 ;  /* 0x000000282d04723e */ /* 0x004fe200000000ff */
[--C-:B------:R-:W-:Y:S01]  /*9260*/  FFMA.FTZ R55, R49, c[0x0][0x23c], -R62.reuse ;  /* 0x00008f0031377a23 */ /* 0x100fe2000001083e */
[----:B----4-:R-:W-:Y:S01]  /*9270*/  F2FP.PACK_AB R5, R47, R54 ;  /* 0x000000362f05723e */ /* 0x010fe200000000ff */
[--C-:B------:R-:W-:Y:S01]  /*9280*/  FFMA.FTZ R52, R50, c[0x0][0x23c], -R62.reuse ;  /* 0x00008f0032347a23 */ /* 0x100fe2000001083e */
[----:B------:R-:W-:Y:S01]  /*9290*/  F2FP.PACK_AB R6, R39, R0 ;  /* 0x000000002706723e */ /* 0x000fe200000000ff */
[----:B------:R-:W-:Y:S01]  /*92a0*/  MUFU.EX2 R110, R110 ;  /* 0x0000006e006e7308 */ /* 0x000fe20000000800 */
[----:B-----5:R-:W-:Y:S01]  /*92b0*/  F2FP.PACK_AB R7, R43, R46 ;  /* 0x0000002e2b07723e */ /* 0x020fe200000000ff */
[----:B------:R-:W-:Y:S02]  /*92c0*/  FFMA.FTZ R50, R51, c[0x0][0x23c], -R62 ;  /* 0x00008f0033327a23 */ /* 0x000fe4000001083e */
[--C-:B------:R-:W-:Y:S02]  /*92d0*/  FFMA.FTZ R49, R36, c[0x0][0x23c], -R27.reuse ;  /* 0x00008f0024317a23 */ /* 0x100fe4000001081b */
[----:B------:R-:W-:-:S02]  /*92e0*/  FFMA.FTZ R48, R48, c[0x0][0x23c], -R27 ;  /* 0x00008f0030307a23 */ /* 0x000fc4000001081b */
[----:B------:R-:W2:Y:S01]  /*92f0*/  MUFU.EX2 R105, R105 ;  /* 0x0000006900697308 */ /* 0x000ea20000000800 */
[C---:B------:R-:W-:Y:S01]  /*9300*/  HMMA.16816.F32 R96, R4.reuse, R16, R96 ;  /* 0x000000100460723c */ /* 0x040fe20000001860 */
[--C-:B------:R-:W-:Y:S02]  /*9310*/  FFMA.FTZ R36, R44, c[0x0][0x23c], -R27.reuse ;  /* 0x00008f002c247a23 */ /* 0x100fe4000001081b */
[----:B------:R-:W-:Y:S02]  /*9320*/  FFMA.FTZ R51, R34, c[0x0][0x23c], -R27 ;  /* 0x00008f0022337a23 */ /* 0x000fe4000001081b */
[----:B------:R-:W-:Y:S02]  /*9330*/  FFMA.FTZ R53, R53, c[0x0][0x23c], -R62 ;  /* 0x00008f0035357a23 */ /* 0x000fe4000001083e */
[----:B------:R-:W-:Y:S01]  /*9340*/  MUFU.EX2 R103, R103 ;  /* 0x0000006700677308 */ /* 0x000fe20000000800 */
[----:B-1----:R-:W-:Y:S01]  /*9350*/  HMMA.16816.F32 R88, R4, R12, R88 ;  /* 0x0000000c0458723c */ /* 0x002fe20000001858 */
[----:B------:R-:W-:-:S02]  /*9360*/  FFMA.FTZ R190, R190, R42, R37 ;  /* 0x0000002abebe7223 */ /* 0x000fc40000010025 */
[----:B------:R-:W-:Y:S02]  /*9370*/  FFMA.FTZ R42, R189, R41, R38 ;  /* 0x00000029bd2a7223 */ /* 0x000fe40000010026 */
[----:B------:R-:W-:Y:S02]  /*9380*/  FADD.FTZ R190, R35, R190 ;  /* 0x000000be23be7221 */ /* 0x000fe40000010000 */
[----:B------:R-:W1:Y:S01]  /*9390*/  MUFU.EX2 R108, R108 ;  /* 0x0000006c006c7308 */ /* 0x000e620000000800 */
[C---:B------:R-:W-:Y:S01]  /*93a0*/  HMMA.16816.F32 R84, R4.reuse, R14, R84 ;  /* 0x0000000e0454723c */ /* 0x040fe20000001854 */
[----:B------:R-:W4:Y:S01]  /*93b0*/  LDSM.16.MT88.4 R12, [R164+0x7000] ;  /* 0x00700000a40c783b */ /* 0x000f220000004200 */
[----:B------:R-:W-:Y:S02]  /*93c0*/  FADD.FTZ R42, R31, R42 ;  /* 0x0000002a1f2a7221 */ /* 0x000fe40000010000 */
[----:B------:R-:W-:Y:S02]  /*93d0*/  FFMA.FTZ R189, R25, c[0x0][0x23c], -R27 ;  /* 0x00008f0019bd7a23 */ /* 0x000fe4000001081b */
[----:B------:R-:W-:Y:S01]  /*93e0*/  FADD.FTZ R29, R29, R42 ;  /* 0x0000002a1d1d7221 */ /* 0x000fe20000010000 */
[----:B------:R-:W-:Y:S01]  /*93f0*/  MUFU.EX2 R120, R120 ;  /* 0x0000007800787308 */ /* 0x000fe20000000800 */
[----:B------:R-:W-:Y:S01]  /*9400*/  HMMA.16816.F32 R92, R4, R18, R92 ;  /* 0x00000012045c723c */ /* 0x000fe2000000185c */
[----:B------:R-:W5:Y:S01]  /*9410*/  LDSM.16.MT88.4 R16, [R166+0x7000] ;  /* 0x00700000a610783b */ /* 0x000f620000004200 */
[----:B------:R-:W-:-:S02]  /*9420*/  FADD.FTZ R29, R2, R29 ;  /* 0x0000001d021d7221 */ /* 0x000fc40000010000 */
[----:B------:R-:W-:Y:S02]  /*9430*/  FFMA.FTZ R57, R57, c[0x0][0x23c], -R62 ;  /* 0x00008f0039397a23 */ /* 0x000fe4000001083e */
[----:B------:R-:W-:Y:S01]  /*9440*/  FADD.FTZ R54, R54, R29 ;  /* 0x0000001d36367221 */ /* 0x000fe20000010000 */
[----:B------:R-:W-:Y:S01]  /*9450*/  MUFU.EX2 R109, R109 ;  /* 0x0000006d006d7308 */ /* 0x000fe20000000800 */
[C---:B---3--:R-:W-:Y:S01]  /*9460*/  HMMA.16816.F32 R80, R4.reuse, R8, R80 ;  /* 0x000000080450723c */ /* 0x048fe20000001850 */
[----:B------:R-:W-:Y:S02]  /*9470*/  FFMA.FTZ R29, R28, c[0x0][0x23c], -R27 ;  /* 0x00008f001c1d7a23 */ /* 0x000fe4000001081b */
[----:B------:R-:W-:Y:S02]  /*9480*/  FADD.FTZ R47, R47, R54 ;  /* 0x000000362f2f7221 */ /* 0x000fe40000010000 */
[----:B------:R-:W-:Y:S02]  /*9490*/  FFMA.FTZ R59, R59, c[0x0][0x23c], -R62 ;  /* 0x00008f003b3b7a23 */ /* 0x000fe4000001083e */
[----:B------:R-:W-:Y:S01]  /*94a0*/  MUFU.EX2 R111, R111 ;  /* 0x0000006f006f7308 */ /* 0x000fe20000000800 */
[----:B------:R-:W-:Y:S01]  /*94b0*/  HMMA.16816.F32 R76, R4, R10, R76 ;  /* 0x0000000a044c723c */ /* 0x000fe2000000184c */
[----:B------:R-:W3:Y:S01]  /*94c0*/  LDSM.16.MT88.4 R8, [R163+0x7000] ;  /* 0x00700000a308783b */ /* 0x000ee20000004200 */
[----:B------:R-:W-:-:S02]  /*94d0*/  FADD.FTZ R46, R46, R47 ;  /* 0x0000002f2e2e7221 */ /* 0x000fc40000010000 */
[----:B------:R-:W-:Y:S02]  /*94e0*/  FFMA.FTZ R58, R58, c[0x0][0x23c], -R62 ;  /* 0x00008f003a3a7a23 */ /* 0x000fe4000001083e */
[----:B------:R-:W-:Y:S01]  /*94f0*/  FADD.FTZ R43, R43, R46 ;  /* 0x0000002e2b2b7221 */ /* 0x000fe20000010000 */
[----:B------:R-:W-:Y:S01]  /*9500*/  MUFU.EX2 R118, R118 ;  /* 0x0000007600767308 */ /* 0x000fe20000000800 */
[----:B------:R-:W-:Y:S01]  /*9510*/  HMMA.16816.F32 R72, R4, R20, R72 ;  /* 0x000000140448723c */ /* 0x000fe20000001848 */
[----:B------:R-:W-:-:S06]  /*9520*/  FFMA.FTZ R30, R30, c[0x0][0x23c], -R27 ;  /* 0x00008f001e1e7a23 */ /* 0x000fcc000001081b */
[----:B------:R-:W3:Y:S01]  /*9530*/  MUFU.EX2 R115, R115 ;  /* 0x0000007300737308 */ /* 0x000ee20000000800 */
[----:B------:R-:W-:Y:S01]  /*9540*/  HMMA.16816.F32 R68, R4, R22, R68 ;  /* 0x000000160444723c */ /* 0x000fe20000001844 */
[----:B------:R-:W-:Y:S06]  /*9550*/  LDSM.16.MT88.4 R20, [R166+0x8000] ;  /* 0x00800000a614783b */ /* 0x000fec0000004200 */
[----:B------:R-:W-:Y:S01]  /*9560*/  F2FP.PACK_AB R4, R101, R106 ;  /* 0x0000006a6504723e */ /* 0x000fe200000000ff */
[----:B------:R-:W3:Y:S01]  /*9570*/  MUFU.EX2 R126, R126 ;  /* 0x0000007e007e7308 */ /* 0x000ee20000000800 */
[----:B--2---:R-:W-:Y:S01]  /*9580*/  F2FP.PACK_AB R5, R105, R110 ;  /* 0x0000006e6905723e */ /* 0x004fe200000000ff */
[----:B------:R-:W-:Y:S01]  /*9590*/  FADD.FTZ R110, R110, R43 ;  /* 0x0000002b6e6e7221 */ /* 0x000fe20000010000 */
[----:B------:R-:W-:-:S02]  /*95a0*/  F2FP.PACK_AB R6, R63, R66 ;  /* 0x000000423f06723e */ /* 0x000fc400000000ff */
[C---:B-1----:R-:W-:Y:S01]  /*95b0*/  F2FP.PACK_AB R7, R108.reuse, R103 ;  /* 0x000000676c07723e */ /* 0x042fe200000000ff */
[----:B------:R-:W-:Y:S02]  /*95c0*/  FADD.FTZ R110, R105, R110 ;  /* 0x0000006e696e7221 */ /* 0x000fe40000010000 */
[----:B------:R-:W-:Y:S02]  /*95d0*/  MUFU.EX2 R124, R124 ;  /* 0x0000007c007c7308 */ /* 0x000fe40000000800 */
[----:B------:R-:W-:Y:S02]  /*95e0*/  FADD.FTZ R103, R103, R110 ;  /* 0x0000006e67677221 */ /* 0x000fe40000010000 */
[----:B----4-:R-:W-:Y:S02]  /*95f0*/  HMMA.16816.F32 R88, R4, R12, R88 ;  /* 0x0000000c0458723c */ /* 0x010fe40000001858 */
[----:B------:R-:W-:Y:S02]  /*9600*/  FADD.FTZ R108, R108, R103 ;  /* 0x000000676c6c7221 */ /* 0x000fe40000010000 */
[----:B------:R-:W1:Y:S02]  /*9610*/  MUFU.EX2 R117, R117 ;  /* 0x0000007500757308 */ /* 0x000e640000000800 */
[----:B---3--:R-:W-:-:S02]  /*9620*/  FADD.FTZ R25, R115, R108 ;  /* 0x0000006c73197221 */ /* 0x008fc40000010000 */
[C---:B------:R-:W-:Y:S01]  /*9630*/  HMMA.16816.F32 R84, R4.reuse, R14, R84 ;  /* 0x0000000e0454723c */ /* 0x040fe20000001854 */
[----:B------:R-:W2:Y:S01]  /*9640*/  LDSM.16.MT88.4 R12, [R162+0x7000] ;  /* 0x00700000a20c783b */ /* 0x000ea20000004200 */
[----:B------:R-:W-:Y:S02]  /*9650*/  FADD.FTZ R25, R126, R25 ;  /* 0x000000197e197221 */ /* 0x000fe40000010000 */
[----:B------:R-:W-:Y:S04]  /*9660*/  MUFU.EX2 R119, R119 ;  /* 0x0000007700777308 */ /* 0x000fe80000000800 */
[C---:B-----5:R-:W-:Y:S04]  /*9670*/  HMMA.16816.F32 R96, R4.reuse, R16, R96 ;  /* 0x000000100460723c */ /* 0x060fe80000001860 */
[----:B------:R-:W3:Y:S04]  /*9680*/  MUFU.EX2 R128, R128 ;  /* 0x0000008000807308 */ /* 0x000ee80000000800 */
[C---:B------:R-:W-:Y:S01]  /*9690*/  HMMA.16816.F32 R92, R4.reuse, R18, R92 ;  /* 0x00000012045c723c */ /* 0x040fe2000000185c */
[----:B------:R-:W4:Y:S03]  /*96a0*/  LDSM.16.MT88.4 R16, [R166+0x7800] ;  /* 0x00780000a610783b */ /* 0x000f260000004200 */
[----:B------:R-:W-:Y:S04]  /*96b0*/  MUFU.EX2 R113, R113 ;  /* 0x0000007100717308 */ /* 0x000fe80000000800 */
[C---:B------:R-:W-:Y:S04]  /*96c0*/  HMMA.16816.F32 R80, R4.reuse, R8, R80 ;  /* 0x000000080450723c */ /* 0x040fe80000001850 */
[----:B------:R-:W-:Y:S04]  /*96d0*/  MUFU.EX2 R130, R130 ;  /* 0x0000008200827308 */ /* 0x000fe80000000800 */
[C---:B------:R-:W-:Y:S01]  /*96e0*/  HMMA.16816.F32 R76, R4.reuse, R10, R76 ;  /* 0x0000000a044c723c */ /* 0x040fe2000000184c */
[----:B------:R-:W5:Y:S03]  /*96f0*/  LDSM.16.MT88.4 R8, [R164+0x7800] ;  /* 0x00780000a408783b */ /* 0x000f660000004200 */
[----:B------:R-:W-:Y:S04]  /*9700*/  MUFU.EX2 R107, R107 ;  /* 0x0000006b006b7308 */ /* 0x000fe80000000800 */
[C---:B--2---:R-:W-:Y:S04]  /*9710*/  HMMA.16816.F32 R72, R4.reuse, R12, R72 ;  /* 0x0000000c0448723c */ /* 0x044fe80000001848 */
[----:B------:R-:W2:Y:S04]  /*9720*/  MUFU.EX2 R122, R122 ;  /* 0x0000007a007a7308 */ /* 0x000ea80000000800 */
[----:B------:R-:W-:Y:S01]  /*9730*/  HMMA.16816.F32 R68, R4, R14, R68 ;  /* 0x0000000e0444723c */ /* 0x000fe20000001844 */
[----:B------:R-:W2:Y:S03]  /*9740*/  LDSM.16.MT88.4 R12, [R163+0x7800] ;  /* 0x00780000a30c783b */ /* 0x000ea60000004200 */
[----:B------:R-:W-:Y:S03]  /*9750*/  MUFU.EX2 R114, R114 ;  /* 0x0000007200727308 */ /* 0x000fe60000000800 */
[----:B------:R-:W-:-:S02]  /*9760*/  F2FP.PACK_AB R4, R109, R120 ;  /* 0x000000786d04723e */ /* 0x000fc400000000ff */
[----:B------:R-:W-:Y:S02]  /*9770*/  F2FP.PACK_AB R5, R126, R115 ;  /* 0x000000737e05723e */ /* 0x000fe400000000ff */
[----:B------:R-:W-:Y:S01]  /*9780*/  F2FP.PACK_AB R6, R118, R111 ;  /* 0x0000006f7606723e */ /* 0x000fe200000000ff */
[----:B------:R-:W2:Y:S01]  /*9790*/  MUFU.EX2 R121, R121 ;  /* 0x0000007900797308 */ /* 0x000ea20000000800 */
[----:B-1----:R-:W-:-:S07]  /*97a0*/  F2FP.PACK_AB R7, R117, R124 ;  /* 0x0000007c7507723e */ /* 0x002fce00000000ff */
[C---:B----4-:R-:W-:Y:S01]  /*97b0*/  HMMA.16816.F32 R96, R4.reuse, R16, R96 ;  /* 0x000000100460723c */ /* 0x050fe20000001860 */
[----:B------:R-:W-:Y:S07]  /*97c0*/  MUFU.EX2 R65, R65 ;  /* 0x0000004100417308 */ /* 0x000fee0000000800 */
[C---:B------:R-:W-:Y:S01]  /*97d0*/  HMMA.16816.F32 R92, R4.reuse, R18, R92 ;  /* 0x00000012045c723c */ /* 0x040fe2000000185c */
[----:B------:R-:W1:Y:S01]  /*97e0*/  LDSM.16.MT88.4 R16, [R162+0x7800] ;  /* 0x00780000a210783b */ /* 0x000e620000004200 */
[----:B------:R-:W4:Y:S06]  /*97f0*/  MUFU.EX2 R112, R112 ;  /* 0x0000007000707308 */ /* 0x000f2c0000000800 */
[C---:B-----5:R-:W-:Y:S02]  /*9800*/  HMMA.16816.F32 R88, R4.reuse, R8, R88 ;  /* 0x000000080458723c */ /* 0x060fe40000001858 */
[----:B------:R-:W-:Y:S06]  /*9810*/  MUFU.EX2 R60, R60 ;  /* 0x0000003c003c7308 */ /* 0x000fec0000000800 */
[C---:B--2---:R-:W-:Y:S02]  /*9820*/  HMMA.16816.F32 R80, R4.reuse, R12, R80 ;  /* 0x0000000c0450723c */ /* 0x044fe40000001850 */
[----:B------:R-:W-:Y:S06]  /*9830*/  MUFU.EX2 R61, R61 ;  /* 0x0000003d003d7308 */ /* 0x000fec0000000800 */
[C---:B------:R-:W-:Y:S01]  /*9840*/  HMMA.16816.F32 R76, R4.reuse, R14, R76 ;  /* 0x0000000e044c723c */ /* 0x040fe2000000184c */
[----:B------:R-:W2:Y:S01]  /*9850*/  LDSM.16.MT88.4 R12, [R164+0x8000] ;  /* 0x00800000a40c783b */ /* 0x000ea20000004200 */
[----:B------:R-:W-:Y:S06]  /*9860*/  MUFU.EX2 R67, R67 ;  /* 0x0000004300437308 */ /* 0x000fec0000000800 */
[C---:B------:R-:W-:Y:S01]  /*9870*/  HMMA.16816.F32 R84, R4.reuse, R10, R84 ;  /* 0x0000000a0454723c */ /* 0x040fe20000001854 */
[----:B------:R-:W5:Y:S01]  /*9880*/  LDSM.16.MT88.4 R8, [R163+0x8000] ;  /* 0x00800000a308783b */ /* 0x000f620000004200 */
[----:B------:R-:W2:Y:S06]  /*9890*/  MUFU.EX2 R104, R104 ;  /* 0x0000006800687308 */ /* 0x000eac0000000800 */
[C---:B-1----:R-:W-:Y:S02]  /*98a0*/  HMMA.16816.F32 R72, R4.reuse, R16, R72 ;  /* 0x000000100448723c */ /* 0x042fe40000001848 */
[----:B------:R-:W-:Y:S06]  /*98b0*/  MUFU.EX2 R56, R56 ;  /* 0x0000003800387308 */ /* 0x000fec0000000800 */
[----:B------:R-:W-:Y:S01]  /*98c0*/  HMMA.16816.F32 R68, R4, R18, R68 ;  /* 0x000000120444723c */ /* 0x000fe20000001844 */
[----:B------:R-:W-:Y:S01]  /*98d0*/  LDSM.16.MT88.4 R16, [R166+0x8800] ;  /* 0x00880000a610783b */ /* 0x000fe20000004200 */
[----:B------:R-:W1:Y:S05]  /*98e0*/  MUFU.EX2 R123, R123 ;  /* 0x0000007b007b7308 */ /* 0x000e6a0000000800 */
[----:B---3--:R-:W-:-:S02]  /*98f0*/  F2FP.PACK_AB R4, R128, R119 ;  /* 0x000000778004723e */ /* 0x008fc400000000ff */
[----:B------:R-:W-:Y:S01]  /*9900*/  F2FP.PACK_AB R5, R122, R107 ;  /* 0x0000006b7a05723e */ /* 0x000fe200000000ff */
[----:B------:R-:W-:Y:S01]  /*9910*/  MUFU.EX2 R48, R48 ;  /* 0x0000003000307308 */ /* 0x000fe20000000800 */
[----:B------:R-:W-:Y:S02]  /*9920*/  F2FP.PACK_AB R6, R130, R113 ;  /* 0x000000718206723e */ /* 0x000fe400000000ff */
[----:B------:R-:W-:-:S05]  /*9930*/  F2FP.PACK_AB R7, R121, R114 ;  /* 0x000000727907723e */ /* 0x000fca00000000ff */
[----:B------:R-:W3:Y:S02]  /*9940*/  MUFU.EX2 R49, R49 ;  /* 0x0000003100317308 */ /* 0x000ee40000000800 */
        /* <DEDUP_REMOVED lines=20> */
[----:B----4-:R-:W-:-:S02]  /*9a90*/  F2FP.PACK_AB R4, R112, R65 ;  /* 0x000000417004723e */ /* 0x010fc400000000ff */
[----:B------:R-:W-:Y:S02]  /*9aa0*/  F2FP.PACK_AB R5, R104, R67 ;  /* 0x000000436805723e */ /* 0x000fe400000000ff */
[----:B------:R-:W-:Y:S02]  /*9ab0*/  F2FP.PACK_AB R6, R61, R60 ;  /* 0x0000003c3d06723e */ /* 0x000fe400000000ff */
[----:B-1----:R-:W-:Y:S01]  /*9ac0*/  F2FP.PACK_AB R7, R123, R56 ;  /* 0x000000387b07723e */ /* 0x002fe200000000ff */
[----:B------:R-:W-:Y:S06]  /*9ad0*/  MUFU.EX2 R189, R189 ;  /* 0x000000bd00bd7308 */ /* 0x000fec0000000800 */
[C---:B------:R-:W-:Y:S08]  /*9ae0*/  HMMA.16816.F32 R96, R4.reuse, R16, R96 ;  /* 0x000000100460723c */ /* 0x040ff00000001860 */
[C---:B------:R-:W-:Y:S01]  /*9af0*/  HMMA.16816.F32 R92, R4.reuse, R18, R92 ;  /* 0x00000012045c723c */ /* 0x040fe2000000185c */
[----:B------:R-:W-:Y:S07]  /*9b00*/  LDSM.16.MT88.4 R16, [R166+0x9000] ;  /* 0x00900000a610783b */ /* 0x000fee0000004200 */
[C---:B-----5:R-:W-:Y:S08]  /*9b10*/  HMMA.16816.F32 R72, R4.reuse, R8, R72 ;  /* 0x000000080448723c */ /* 0x060ff00000001848 */
[C---:B--2---:R-:W-:Y:S08]  /*9b20*/  HMMA.16816.F32 R80, R4.reuse, R12, R80 ;  /* 0x0000000c0450723c */ /* 0x044ff00000001850 */
[C---:B------:R-:W-:Y:S01]  /*9b30*/  HMMA.16816.F32 R76, R4.reuse, R14, R76 ;  /* 0x0000000e044c723c */ /* 0x040fe2000000184c */
[----:B------:R-:W1:Y:S07]  /*9b40*/  LDSM.16.MT88.4 R12, [R164+0x9000] ;  /* 0x00900000a40c783b */ /* 0x000e6e0000004200 */
[C---:B------:R-:W-:Y:S01]  /*9b50*/  HMMA.16816.F32 R68, R4.reuse, R10, R68 ;  /* 0x0000000a0444723c */ /* 0x040fe20000001844 */
[----:B------:R-:W2:Y:S07]  /*9b60*/  LDSM.16.MT88.4 R8, [R163+0x9000] ;  /* 0x00900000a308783b */ /* 0x000eae0000004200 */
[C---:B------:R-:W-:Y:S01]  /*9b70*/  HMMA.16816.F32 R88, R4.reuse, R20, R88 ;  /* 0x000000140458723c */ /* 0x040fe20000001858 */
[----:B------:R-:W-:Y:S07]  /*9b80*/  MUFU.EX2 R21, R64 ;  /* 0x0000004000157308 */ /* 0x000fee0000000800 */
[----:B------:R-:W-:Y:S01]  /*9b90*/  HMMA.16816.F32 R84, R4, R22, R84 ;  /* 0x000000160454723c */ /* 0x000fe20000001854 */
[----:B------:R-:W4:Y:S06]  /*9ba0*/  MUFU.EX2 R20, R55 ;  /* 0x0000003700147308 */ /* 0x000f2c0000000800 */
[----:B---3--:R-:W-:-:S02]  /*9bb0*/  F2FP.PACK_AB R5, R49, R48 ;  /* 0x000000303105723e */ /* 0x008fc400000000ff */
[----:B------:R-:W-:Y:S01]  /*9bc0*/  MUFU.EX2 R23, R53 ;  /* 0x0000003500177308 */ /* 0x000fe20000000800 */
[----:B------:R-:W-:-:S07]  /*9bd0*/  F2FP.PACK_AB R7, R51, R36 ;  /* 0x000000243307723e */ /* 0x000fce00000000ff */
[----:B------:R-:W3:Y:S01]  /*9be0*/  MUFU.EX2 R22, R52 ;  /* 0x0000003400167308 */ /* 0x000ee20000000800 */
[----:B----4-:R-:W-:Y:S02]  /*9bf0*/  F2FP.PACK_AB R4, R20, R21 ;  /* 0x000000151404723e */ /* 0x010fe400000000ff */
[----:B---3--:R-:W-:-:S07]  /*9c00*/  F2FP.PACK_AB R6, R22, R23 ;  /* 0x000000171606723e */ /* 0x008fce00000000ff */
[C---:B-1----:R-:W-:Y:S07]  /*9c10*/  HMMA.16816.F32 R88, R4.reuse, R12, R88 ;  /* 0x0000000c0458723c */ /* 0x042fee0000001858 */
[----:B------:R-:W-:Y:S01]  /*9c20*/  FADD.FTZ R13, R33, R190 ;  /* 0x000000be210d7221 */ /* 0x000fe20000010000 */
[----:B------:R-:W-:Y:S03]  /*9c30*/  HMMA.16816.F32 R96, R4, R16, R96 ;  /* 0x000000100460723c */ /* 0x000fe60000001860 */
[----:B------:R-:W-:-:S04]  /*9c40*/  FADD.FTZ R13, R32, R13 ;  /* 0x0000000d200d7221 */ /* 0x000fc80000010000 */
[----:B------:R-:W-:Y:S01]  /*9c50*/  FADD.FTZ R40, R40, R13 ;  /* 0x0000000d28287221 */ /* 0x000fe20000010000 */
[----:B------:R-:W-:Y:S01]  /*9c60*/  HMMA.16816.F32 R92, R4, R18, R92 ;  /* 0x00000012045c723c */ /* 0x000fe2000000185c */
[----:B------:R-:W1:Y:S02]  /*9c70*/  LDSM.16.MT88.4 R16, [R162+0x9000] ;  /* 0x00900000a210783b */ /* 0x000e640000004200 */
[----:B------:R-:W-:-:S05]  /*9c80*/  FADD.FTZ R45, R45, R40 ;  /* 0x000000282d2d7221 */ /* 0x000fca0000010000 */
[C---:B--2---:R-:W-:Y:S07]  /*9c90*/  HMMA.16816.F32 R80, R4.reuse, R8, R80 ;  /* 0x000000080450723c */ /* 0x044fee0000001850 */
[----:B------:R-:W-:Y:S01]  /*9ca0*/  FADD.FTZ R8, R0, R45 ;  /* 0x0000002d00087221 */ /* 0x000fe20000010000 */
[----:B------:R-:W-:Y:S01]  /*9cb0*/  HMMA.16816.F32 R84, R4, R14, R84 ;  /* 0x0000000e0454723c */ /* 0x000fe20000001854 */
[----:B------:R-:W2:Y:S01]  /*9cc0*/  LDSM.16.MT88.4 R12, [R166+0x9800] ;  /* 0x00980000a60c783b */ /* 0x000ea20000004200 */
[----:B------:R-:W-:-:S02]  /*9cd0*/  FFMA.FTZ R0, R26, c[0x0][0x23c], -R27 ;  /* 0x00008f001a007a23 */ /* 0x000fc4000001081b */
[----:B------:R-:W-:-:S04]  /*9ce0*/  FADD.FTZ R39, R39, R8 ;  /* 0x0000000827277221 */ /* 0x000fc80000010000 */
[----:B------:R-:W-:Y:S01]  /*9cf0*/  HMMA.16816.F32 R76, R4, R10, R76 ;  /* 0x0000000a044c723c */ /* 0x000fe2000000184c */
[----:B------:R-:W-:Y:S01]  /*9d00*/  FADD.FTZ R106, R106, R39 ;  /* 0x000000276a6a7221 */ /* 0x000fe20000010000 */
[----:B------:R-:W3:Y:S01]  /*9d10*/  LDSM.16.MT88.4 R8, [R164+0x9800] ;  /* 0x00980000a408783b */ /* 0x000ee20000004200 */
[----:B------:R-:W4:Y:S02]  /*9d20*/  MUFU.EX2 R0, R0 ;  /* 0x0000000000007308 */ /* 0x000f240000000800 */
[----:B------:R-:W-:-:S04]  /*9d30*/  FADD.FTZ R101, R101, R106 ;  /* 0x0000006a65657221 */ /* 0x000fc80000010000 */
[----:B------:R-:W-:-:S04]  /*9d40*/  FADD.FTZ R66, R66, R101 ;  /* 0x0000006542427221 */ /* 0x000fc80000010000 */
[----:B------:R-:W-:-:S04]  /*9d50*/  FADD.FTZ R63, R63, R66 ;  /* 0x000000423f3f7221 */ /* 0x000fc80000010000 */
[----:B------:R-:W-:Y:S01]  /*9d60*/  FADD.FTZ R26, R120, R63 ;  /* 0x0000003f781a7221 */ /* 0x000fe20000010000 */
[----:B-1----:R-:W-:Y:S03]  /*9d70*/  HMMA.16816.F32 R72, R4, R16, R72 ;  /* 0x000000100448723c */ /* 0x002fe60000001848 */
[----:B------:R-:W-:-:S04]  /*9d80*/  FADD.FTZ R26, R109, R26 ;  /* 0x0000001a6d1a7221 */ /* 0x000fc80000010000 */
[----:B------:R-:W-:Y:S01]  /*9d90*/  FADD.FTZ R111, R111, R26 ;  /* 0x0000001a6f6f7221 */ /* 0x000fe20000010000 */
[----:B------:R-:W-:Y:S01]  /*9da0*/  HMMA.16816.F32 R68, R4, R18, R68 ;  /* 0x000000120444723c */ /* 0x000fe20000001844 */
[----:B------:R-:W-:Y:S01]  /*9db0*/  FADD.FTZ R26, R124, R25 ;  /* 0x000000197c1a7221 */ /* 0x000fe20000010000 */
[----:B------:R-:W1:Y:S01]  /*9dc0*/  LDSM.16.MT88.4 R16, [R163+0x9800] ;  /* 0x00980000a310783b */ /* 0x000e620000004200 */
        /* <DEDUP_REMOVED lines=8> */
[----:B----4-:R-:W-:Y:S01]  /*9e50*/  F2FP.PACK_AB R7, R189, R0 ;  /* 0x00000000bd07723e */ /* 0x010fe200000000ff */
[----:B------:R-:W-:-:S02]  /*9e60*/  FADD.FTZ R25, R122, R25 ;  /* 0x000000197a197221 */ /* 0x000fc40000010000 */
[----:B------:R-:W-:-:S04]  /*9e70*/  FADD.FTZ R113, R113, R128 ;  /* 0x0000008071717221 */ /* 0x000fc80000010000 */
[----:B--2---:R-:W-:Y:S01]  /*9e80*/  HMMA.16816.F32 R96, R4, R12, R96 ;  /* 0x0000000c0460723c */ /* 0x004fe20000001860 */
[----:B------:R-:W-:-:S07]  /*9e90*/  FADD.FTZ R130, R130, R113 ;  /* 0x0000007182827221 */ /* 0x000fce0000010000 */
[C---:B------:R-:W-:Y:S01]  /*9ea0*/  HMMA.16816.F32 R92, R4.reuse, R14, R92 ;  /* 0x0000000e045c723c */ /* 0x040fe2000000185c */
[----:B------:R-:W2:Y:S07]  /*9eb0*/  LDSM.16.MT88.4 R12, [R162+0x9800] ;  /* 0x00980000a20c783b */ /* 0x000eae0000004200 */
[C---:B---3--:R-:W-:Y:S07]  /*9ec0*/  HMMA.16816.F32 R88, R4.reuse, R8, R88 ;  /* 0x000000080458723c */ /* 0x048fee0000001858 */
        /* <DEDUP_REMOVED lines=30> */
[----:B------:R-:W-:-:S04]  /*a0b0*/  FADD.FTZ R0, R0, R29 ;  /* 0x0000001d00007221 */ /* 0x000fc80000010000 */
[----:B------:R-:W-:Y:S01]  /*a0c0*/  FADD.FTZ R189, R189, R0 ;  /* 0x00000000bdbd7221 */ /* 0x000fe20000010000 */
[----:B------:R-:W-:Y:S02]  /*a0d0*/  MOV R0, R3 ;  /* 0x0000000300007202 */ /* 0x000fe40000000f00 */
.L_x_7024:
        /* <DEDUP_REMOVED lines=13> */
.L_x_7034:
        /* <DEDUP_REMOVED lines=65> */
.L_x_7031:
        /* <DEDUP_REMOVED lines=326> */
.L_x_7033:
        /* <DEDUP_REMOVED lines=30> */
.L_x_7032:
        /* <DEDUP_REMOVED lines=118> */
[--C-:B------:R-:W-:Y:S02]  /*c360*/  FFMA.FTZ R64, R241, c[0x0][0x23c], -R106.reuse ;  /* 0x00008f00f1407a23 */ /* 0x100fe4000001086a */
[--C-:B------:R-:W-:Y:S02]  /*c370*/  FFMA.FTZ R63, R249, c[0x0][0x23c], -R106.reuse ;  /* 0x00008f00f93f7a23 */ /* 0x100fe4000001086a */
[C---:B------:R-:W-:Y:S01]  /*c380*/  FMUL.FTZ R18, R38.reuse, R86 ;  /* 0x0000005626127220 */ /* 0x040fe20000410000 */
[----:B------:R-:W-:Y:S01]  /*c390*/  MUFU.EX2 R105, R105 ;  /* 0x0000006900697308 */ /* 0x000fe20000000800 */
[C---:B------:R-:W-:Y:S02]  /*c3a0*/  FMUL.FTZ R19, R38.reuse, R87 ;  /* 0x0000005726137220 */ /* 0x040fe40000410000 */
[C---:B------:R-:W-:Y:S01]  /*c3b0*/  FMUL.FTZ R26, R38.reuse, R78 ;  /* 0x0000004e261a7220 */ /* 0x040fe20000410000 */
[----:B-1----:R-:W-:Y:S01]  /*c3c0*/  F2FP.PACK_AB R41, R101, R108 ;  /* 0x0000006c6529723e */ /* 0x002fe200000000ff */
[C---:B------:R-:W-:Y:S02]  /*c3d0*/  FMUL.FTZ R27, R38.reuse, R79 ;  /* 0x0000004f261b7220 */ /* 0x040fe40000410000 */
[C---:B------:R-:W-:Y:S02]  /*c3e0*/  FMUL.FTZ R6, R38.reuse, R98 ;  /* 0x0000006226067220 */ /* 0x040fe40000410000 */
[C---:B------:R-:W-:Y:S01]  /*c3f0*/  FMUL.FTZ R7, R38.reuse, R99 ;  /* 0x0000006326077220 */ /* 0x040fe20000410000 */
[----:B------:R-:W1:Y:S01]  /*c400*/  MUFU.EX2 R104, R104 ;  /* 0x0000006800687308 */ /* 0x000e620000000800 */
[C---:B------:R-:W-:Y:S02]  /*c410*/  FMUL.FTZ R33, R37.reuse, R69 ;  /* 0x0000004525217220 */ /* 0x040fe40000410000 */
[C---:B------:R-:W-:Y:S02]  /*c420*/  FMUL.FTZ R34, R38.reuse, R70 ;  /* 0x0000004626227220 */ /* 0x040fe40000410000 */
[----:B------:R-:W-:Y:S02]  /*c430*/  FMUL.FTZ R35, R38, R71 ;  /* 0x0000004726237220 */ /* 0x000fe40000410000 */
[C---:B------:R-:W-:Y:S02]  /*c440*/  FMUL.FTZ R16, R37.reuse, R84 ;  /* 0x0000005425107220 */ /* 0x040fe40000410000 */
[--C-:B------:R-:W-:Y:S01]  /*c450*/  FFMA.FTZ R84, R240, c[0x0][0x23c], -R39.reuse ;  /* 0x00008f00f0547a23 */ /* 0x100fe20000010827 */
[----:B------:R-:W-:Y:S01]  /*c460*/  MUFU.EX2 R64, R64 ;  /* 0x0000004000407308 */ /* 0x000fe20000000800 */
[C---:B------:R-:W-:Y:S02]  /*c470*/  FMUL.FTZ R17, R37.reuse, R85 ;  /* 0x0000005525117220 */ /* 0x040fe40000410000 */
[C---:B------:R-:W-:Y:S02]  /*c480*/  FMUL.FTZ R24, R37.reuse, R76 ;  /* 0x0000004c25187220 */ /* 0x040fe40000410000 */
[----:B------:R-:W-:Y:S02]  /*c490*/  FMUL.FTZ R25, R37, R77 ;  /* 0x0000004d25197220 */ /* 0x000fe40000410000 */
        /* <DEDUP_REMOVED lines=24> */
[--C-:B------:R-:W-:Y:S01]  /*c620*/  FFMA.FTZ R70, R229, c[0x0][0x23c], -R106.reuse ;  /* 0x00008f00e5467a23 */ /* 0x100fe2000001086a */
[----:B-1----:R-:W-:Y:S01]  /*c630*/  F2FP.PACK_AB R43, R60, R65 ;  /* 0x000000413c2b723e */ /* 0x002fe200000000ff */
        /* <DEDUP_REMOVED lines=39> */
[----:B------:R-:W2:Y:S03]  /*c8b0*/  MUFU.EX2 R73, R233 ;  /* 0x000000e900497308 */ /* 0x000ea60000000800 */
        /* <DEDUP_REMOVED lines=8> */
[----:B------:R-:W-:Y:S01]  /*c940*/  FFMA.FTZ R128, R197, c[0x0][0x23c], -R106 ;  /* 0x00008f00c5807a23 */ /* 0x000fe2000001086a */
[----:B------:R-:W-:Y:S01]  /*c950*/  HMMA.16816.F32 R32, R40, R46, R32 ;  /* 0x0000002e2820723c */ /* 0x000fe20000001820 */
[----:B------:R-:W3:Y:S02]  /*c960*/  LDSM.16.MT88.4 R44, [R162+0x6800] ;  /* 0x00680000a22c783b */ /* 0x000ee40000004200 */
[----:B------:R-:W4:Y:S01]  /*c970*/  MUFU.EX2 R68, R68 ;  /* 0x0000004400447308 */ /* 0x000f220000000800 */
[----:B------:R-:W-:Y:S02]  /*c980*/  FFMA.FTZ R108, R38, R189, R108 ;  /* 0x000000bd266c7223 */ /* 0x000fe4000001006c */
[--C-:B------:R-:W-:Y:S01]  /*c990*/  FFMA.FTZ R129, R195, c[0x0][0x23c], -R106.reuse ;  /* 0x00008f00c3817a23 */ /* 0x100fe2000001086a */
[----:B-1----:R-:W-:Y:S01]  /*c9a0*/  F2FP.PACK_AB R43, R81, R84 ;  /* 0x00000054512b723e */ /* 0x002fe200000000ff */
[--C-:B------:R-:W-:Y:S01]  /*c9b0*/  FFMA.FTZ R132, R196, c[0x0][0x23c], -R106.reuse ;  /* 0x00008f00c4847a23 */ /* 0x100fe2000001086a */
[----:B------:R-:W-:Y:S03]  /*c9c0*/  F2FP.PACK_AB R40, R61, R62 ;  /* 0x0000003e3d28723e */ /* 0x000fe600000000ff */
[----:B------:R-:W-:Y:S01]  /*c9d0*/  F2FP.PACK_AB R41, R66, R67 ;  /* 0x000000434229723e */ /* 0x000fe200000000ff */
[----:B------:R-:W-:Y:S01]  /*c9e0*/  MUFU.EX2 R69, R69 ;  /* 0x0000004500457308 */ /* 0x000fe20000000800 */
[----:B------:R-:W-:Y:S01]  /*c9f0*/  F2FP.PACK_AB R42, R85, R88 ;  /* 0x00000058552a723e */ /* 0x000fe200000000ff */
[----:B------:R-:W-:Y:S02]  /*ca00*/  FFMA.FTZ R105, R37, R190, R105 ;  /* 0x000000be25697223 */ /* 0x000fe40000010069 */
[----:B------:R-:W-:Y:S02]  /*ca10*/  FFMA.FTZ R37, R199, c[0x0][0x23c], -R106 ;  /* 0x00008f00c7257a23 */ /* 0x000fe4000001086a */
[----:B------:R-:W-:Y:S01]  /*ca20*/  FADD.FTZ R108, R101, R108 ;  /* 0x0000006c656c7221 */ /* 0x000fe20000010000 */
[----:B------:R-:W-:Y:S01]  /*ca30*/  MOV R101, R0 ;  /* 0x0000000000657202 */ /* 0x000fe20000000f00 */
[C---:B------:R-:W-:Y:S02]  /*ca40*/  HMMA.16816.F32 R4, R40.reuse, R48, R4 ;  /* 0x000000302804723c */ /* 0x040fe40000001804 */
[----:B------:R-:W-:Y:S01]  /*ca50*/  MUFU.EX2 R77, R77 ;  /* 0x0000004d004d7308 */ /* 0x000fe20000000800 */
[----:B------:R-:W-:Y:S02]  /*ca60*/  FADD.FTZ R65, R65, R108 ;  /* 0x0000006c41417221 */ /* 0x000fe40000010000 */
[----:B------:R-:W-:Y:S02]  /*ca70*/  FADD.FTZ R105, R104, R105 ;  /* 0x0000006968697221 */ /* 0x000fe40000010000 */
        /* <DEDUP_REMOVED lines=8> */
[----:B------:R-:W5:Y:S01]  /*cb00*/  MUFU.EX2 R70, R70 ;  /* 0x0000004600467308 */ /* 0x000f620000000800 */
[----:B------:R-:W-:Y:S01]  /*cb10*/  FADD.FTZ R63, R63, R64 ;  /* 0x000000403f3f7221 */ /* 0x000fe20000010000 */
[C---:B------:R-:W-:Y:S01]  /*cb20*/  HMMA.16816.F32 R16, R40.reuse, R54, R16 ;  /* 0x000000362810723c */ /* 0x040fe20000001810 */
[----:B------:R-:W1:Y:S03]  /*cb30*/  LDSM.16.MT88.4 R52, [R164+0x7000] ;  /* 0x00700000a434783b */ /* 0x000e660000004200 */
[----:B------:R-:W-:Y:S04]  /*cb40*/  FADD.FTZ R62, R62, R63 ;  /* 0x0000003f3e3e7221 */ /* 0x000fe80000010000 */
[C---:B------:R-:W-:Y:S01]  /*cb50*/  HMMA.16816.F32 R20, R40.reuse, R56, R20 ;  /* 0x000000382814723c */ /* 0x040fe20000001814 */
[----:B------:R-:W-:Y:S03]  /*cb60*/  MUFU.EX2 R71, R71 ;  /* 0x0000004700477308 */ /* 0x000fe60000000800 */
[----:B------:R-:W-:Y:S04]  /*cb70*/  FADD.FTZ R61, R61, R62 ;  /* 0x0000003e3d3d7221 */ /* 0x000fe80000010000 */
[C---:B------:R-:W-:Y:S01]  /*cb80*/  HMMA.16816.F32 R24, R40.reuse, R58, R24 ;  /* 0x0000003a2818723c */ /* 0x040fe20000001818 */
[----:B------:R-:W1:Y:S02]  /*cb90*/  LDSM.16.MT88.4 R56, [R163+0x7000] ;  /* 0x00700000a338783b */ /* 0x000e640000004200 */
[----:B------:R-:W5:Y:S01]  /*cba0*/  MUFU.EX2 R72, R72 ;  /* 0x0000004800487308 */ /* 0x000f620000000800 */
[----:B------:R-:W-:Y:S04]  /*cbb0*/  FADD.FTZ R88, R88, R61 ;  /* 0x0000003d58587221 */ /* 0x000fe80000010000 */
[C---:B---3--:R-:W-:Y:S04]  /*cbc0*/  HMMA.16816.F32 R28, R40.reuse, R44, R28 ;  /* 0x0000002c281c723c */ /* 0x048fe8000000181c */
[----:B------:R-:W-:Y:S01]  /*cbd0*/  FADD.FTZ R85, R85, R88 ;  /* 0x0000005855557221 */ /* 0x000fe20000010000 */
[----:B------:R-:W-:Y:S03]  /*cbe0*/  MUFU.EX2 R83, R83 ;  /* 0x0000005300537308 */ /* 0x000fe60000000800 */
[----:B------:R-:W-:Y:S01]  /*cbf0*/  HMMA.16816.F32 R32, R40, R46, R32 ;  /* 0x0000002e2820723c */ /* 0x000fe20000001820 */
[----:B------:R-:W3:Y:S06]  /*cc00*/  LDSM.16.MT88.4 R44, [R162+0x7000] ;  /* 0x00700000a22c783b */ /* 0x000eec0000004200 */
[C---:B--2---:R-:W-:Y:S01]  /*cc10*/  F2FP.PACK_AB R40, R73.reuse, R76 ;  /* 0x0000004c4928723e */ /* 0x044fe200000000ff */
[----:B------:R-:W-:Y:S01]  /*cc20*/  FADD.FTZ R76, R76, R85 ;  /* 0x000000554c4c7221 */ /* 0x000fe20000010000 */
[----:B----4-:R-:W-:Y:S01]  /*cc30*/  F2FP.PACK_AB R41, R68, R75 ;  /* 0x0000004b4429723e */ /* 0x010fe200000000ff */
[----:B------:R-:W2:Y:S02]  /*cc40*/  MUFU.EX2 R80, R80 ;  /* 0x0000005000507308 */ /* 0x000ea40000000800 */
[----:B-----5:R-:W-:Y:S01]  /*cc50*/  F2FP.PACK_AB R42, R70, R69 ;  /* 0x00000045462a723e */ /* 0x020fe200000000ff */
[----:B------:R-:W-:Y:S01]  /*cc60*/  FADD.FTZ R76, R73, R76 ;  /* 0x0000004c494c7221 */ /* 0x000fe20000010000 */
[----:B------:R-:W-:Y:S03]  /*cc70*/  F2FP.PACK_AB R43, R72, R71 ;  /* 0x00000047482b723e */ /* 0x000fe600000000ff */
[----:B------:R-:W-:Y:S03]  /*cc80*/  FADD.FTZ R69, R69, R76 ;  /* 0x0000004c45457221 */ /* 0x000fe60000010000 */
[----:B------:R-:W-:Y:S01]  /*cc90*/  MUFU.EX2 R82, R82 ;  /* 0x0000005200527308 */ /* 0x000fe20000000800 */
[C---:B-1----:R-:W-:Y:S03]  /*cca0*/  HMMA.16816.F32 R4, R40.reuse, R48, R4 ;  /* 0x000000302804723c */ /* 0x042fe60000001804 */
[----:B------:R-:W-:Y:S05]  /*ccb0*/  FADD.FTZ R70, R70, R69 ;  /* 0x0000004546467221 */ /* 0x000fea0000010000 */
[C---:B------:R-:W-:Y:S01]  /*ccc0*/  HMMA.16816.F32 R8, R40.reuse, R50, R8 ;  /* 0x000000322808723c */ /* 0x040fe20000001808 */
[----:B------:R-:W1:Y:S01]  /*ccd0*/  LDSM.16.MT88.4 R48, [R166+0x7800] ;  /* 0x00780000a630783b */ /* 0x000e620000004200 */
[----:B------:R-:W4:Y:S06]  /*cce0*/  MUFU.EX2 R89, R89 ;  /* 0x0000005900597308 */ /* 0x000f2c0000000800 */
[C---:B------:R-:W-:Y:S04]  /*ccf0*/  HMMA.16816.F32 R12, R40.reuse, R52, R12 ;  /* 0x00000034280c723c */ /* 0x040fe8000000180c */
[----:B------:R-:W-:Y:S04]  /*cd00*/  MUFU.EX2 R90, R90 ;  /* 0x0000005a005a7308 */ /* 0x000fe80000000800 */
[C---:B------:R-:W-:Y:S01]  /*cd10*/  HMMA.16816.F32 R16, R40.reuse, R54, R16 ;  /* 0x000000362810723c */ /* 0x040fe20000001810 */
[----:B------:R-:W5:Y:S05]  /*cd20*/  LDSM.16.MT88.4 R52, [R164+0x7800] ;  /* 0x00780000a434783b */ /* 0x000f6a0000004200 */
[----:B------:R-:W1:Y:S02]  /*cd30*/  MUFU.EX2 R107, R107 ;  /* 0x0000006b006b7308 */ /* 0x000e640000000800 */
[C---:B------:R-:W-:Y:S08]  /*cd40*/  HMMA.16816.F32 R20, R40.reuse, R56, R20 ;  /* 0x000000382814723c */ /* 0x040ff00000001814 */
[C---:B------:R-:W-:Y:S01]  /*cd50*/  HMMA.16816.F32 R24, R40.reuse, R58, R24 ;  /* 0x0000003a2818723c */ /* 0x040fe20000001818 */
[----:B------:R-:W5:Y:S01]  /*cd60*/  LDSM.16.MT88.4 R56, [R163+0x7800] ;  /* 0x00780000a338783b */ /* 0x000f620000004200 */
[----:B------:R-:W-:Y:S06]  /*cd70*/  MUFU.EX2 R91, R91 ;  /* 0x0000005b005b7308 */ /* 0x000fec0000000800 */
[C---:B---3--:R-:W-:Y:S04]  /*cd80*/  HMMA.16816.F32 R28, R40.reuse, R44, R28 ;  /* 0x0000002c281c723c */ /* 0x048fe8000000181c */
[----:B------:R-:W3:Y:S04]  /*cd90*/  MUFU.EX2 R110, R110 ;  /* 0x0000006e006e7308 */ /* 0x000ee80000000800 */
[----:B------:R-:W-:Y:S01]  /*cda0*/  HMMA.16816.F32 R32, R40, R46, R32 ;  /* 0x0000002e2820723c */ /* 0x000fe20000001820 */
[----:B------:R-:W3:Y:S05]  /*cdb0*/  LDSM.16.MT88.4 R44, [R162+0x7800] ;  /* 0x00780000a22c783b */ /* 0x000eea0000004200 */
[----:B------:R-:W-:Y:S01]  /*cdc0*/  MUFU.EX2 R109, R109 ;  /* 0x0000006d006d7308 */ /* 0x000fe20000000800 */
[----:B------:R-:W-:Y:S02]  /*cdd0*/  F2FP.PACK_AB R40, R74, R77 ;  /* 0x0000004d4a28723e */ /* 0x000fe400000000ff */
[----:B--2---:R-:W-:Y:S03]  /*cde0*/  F2FP.PACK_AB R41, R80, R83 ;  /* 0x000000535029723e */ /* 0x004fe600000000ff */
[----:B----4-:R-:W-:Y:S02]  /*cdf0*/  F2FP.PACK_AB R42, R89, R82 ;  /* 0x00000052592a723e */ /* 0x010fe400000000ff */
[----:B-1----:R-:W-:Y:S02]  /*ce00*/  F2FP.PACK_AB R43, R107, R90 ;  /* 0x0000005a6b2b723e */ /* 0x002fe400000000ff */
[----:B------:R-:W1:Y:S05]  /*ce10*/  MUFU.EX2 R112, R112 ;  /* 0x0000007000707308 */ /* 0x000e6a0000000800 */
[C---:B------:R-:W-:Y:S05]  /*ce20*/  HMMA.16816.F32 R4, R40.reuse, R48, R4 ;  /* 0x000000302804723c */ /* 0x040fea0000001804 */
[----:B------:R-:W-:Y:S03]  /*ce30*/  MUFU.EX2 R111, R111 ;  /* 0x0000006f006f7308 */ /* 0x000fe60000000800 */
[C---:B------:R-:W-:Y:S01]  /*ce40*/  HMMA.16816.F32 R8, R40.reuse, R50, R8 ;  /* 0x000000322808723c */ /* 0x040fe20000001808 */
[----:B------:R-:W2:Y:S06]  /*ce50*/  LDSM.16.MT88.4 R48, [R166+0x8000] ;  /* 0x00800000a630783b */ /* 0x000eac0000004200 */
[----:B------:R-:W4:Y:S01]  /*ce60*/  MUFU.EX2 R114, R114 ;  /* 0x0000007200727308 */ /* 0x000f220000000800 */
[C---:B-----5:R-:W-:Y:S08]  /*ce70*/  HMMA.16816.F32 R12, R40.reuse, R52, R12 ;  /* 0x00000034280c723c */ /* 0x060ff0000000180c */
        /* <DEDUP_REMOVED lines=8> */
[C---:B---3--:R-:W-:Y:S08]  /*cf00*/  HMMA.16816.F32 R28, R40.reuse, R44, R28 ;  /* 0x0000002c281c723c */ /* 0x048ff0000000181c */
[----:B------:R-:W-:Y:S01]  /*cf10*/  HMMA.16816.F32 R32, R40, R46, R32 ;  /* 0x0000002e2820723c */ /* 0x000fe20000001820 */
[----:B------:R-:W3:Y:S01]  /*cf20*/  LDSM.16.MT88.4 R44, [R163+0x8000] ;  /* 0x00800000a32c783b */ /* 0x000ee20000004200 */
[----:B------:R-:W3:Y:S05]  /*cf30*/  MUFU.EX2 R118, R118 ;  /* 0x0000007600767308 */ /* 0x000eea0000000800 */
[----:B------:R-:W-:Y:S02]  /*cf40*/  F2FP.PACK_AB R40, R110, R91 ;  /* 0x0000005b6e28723e */ /* 0x000fe400000000ff */
[----:B-1----:R-:W-:Y:S03]  /*cf50*/  F2FP.PACK_AB R41, R112, R109 ;  /* 0x0000006d7029723e */ /* 0x002fe600000000ff */
[----:B----4-:R-:W-:Y:S01]  /*cf60*/  F2FP.PACK_AB R42, R114, R111 ;  /* 0x0000006f722a723e */ /* 0x010fe200000000ff */
[----:B------:R-:W-:Y:S01]  /*cf70*/  MUFU.EX2 R117, R117 ;  /* 0x0000007500757308 */ /* 0x000fe20000000800 */
[----:B------:R-:W-:Y:S07]  /*cf80*/  F2FP.PACK_AB R43, R116, R113 ;  /* 0x00000071742b723e */ /* 0x000fee00000000ff */
[C---:B--2---:R-:W-:Y:S02]  /*cf90*/  HMMA.16816.F32 R4, R40.reuse, R48, R4 ;  /* 0x000000302804723c */ /* 0x044fe40000001804 */
[----:B------:R-:W1:Y:S06]  /*cfa0*/  MUFU.EX2 R120, R120 ;  /* 0x0000007800787308 */ /* 0x000e6c0000000800 */
[C---:B------:R-:W-:Y:S01]  /*cfb0*/  HMMA.16816.F32 R8, R40.reuse, R50, R8 ;  /* 0x000000322808723c */ /* 0x040fe20000001808 */
[----:B------:R-:W2:Y:S03]  /*cfc0*/  LDSM.16.MT88.4 R48, [R166+0x8800] ;  /* 0x00880000a630783b */ /* 0x000ea60000004200 */
[----:B------:R-:W-:Y:S04]  /*cfd0*/  MUFU.EX2 R119, R119 ;  /* 0x0000007700777308 */ /* 0x000fe80000000800 */
[C---:B-----5:R-:W-:Y:S06]  /*cfe0*/  HMMA.16816.F32 R12, R40.reuse, R52, R12 ;  /* 0x00000034280c723c */ /* 0x060fec000000180c */
[----:B------:R-:W4:Y:S02]  /*cff0*/  MUFU.EX2 R122, R122 ;  /* 0x0000007a007a7308 */ /* 0x000f240000000800 */
[C---:B------:R-:W-:Y:S01]  /*d000*/  HMMA.16816.F32 R16, R40.reuse, R54, R16 ;  /* 0x000000362810723c */ /* 0x040fe20000001810 */
[----:B------:R-:W-:Y:S07]  /*d010*/  LDSM.16.MT88.4 R52, [R163+0x8800] ;  /* 0x00880000a334783b */ /* 0x000fee0000004200 */
[C---:B---3--:R-:W-:Y:S01]  /*d020*/  HMMA.16816.F32 R20, R40.reuse, R44, R20 ;  /* 0x0000002c2814723c */ /* 0x048fe20000001814 */
[----:B------:R-:W-:Y:S07]  /*d030*/  MUFU.EX2 R121, R121 ;  /* 0x0000007900797308 */ /* 0x000fee0000000800 */
[C---:B------:R-:W-:Y:S01]  /*d040*/  HMMA.16816.F32 R24, R40.reuse, R46, R24 ;  /* 0x0000002e2818723c */ /* 0x040fe20000001818 */
[----:B------:R-:W3:Y:S02]  /*d050*/  LDSM.16.MT88.4 R44, [R164+0x8800] ;  /* 0x00880000a42c783b */ /* 0x000ee40000004200 */
[----:B------:R-:W5:Y:S05]  /*d060*/  MUFU.EX2 R124, R124 ;  /* 0x0000007c007c7308 */ /* 0x000f6a0000000800 */
[C---:B------:R-:W-:Y:S05]  /*d070*/  HMMA.16816.F32 R28, R40.reuse, R56, R28 ;  /* 0x00000038281c723c */ /* 0x040fea000000181c */
[----:B------:R-:W-:Y:S03]  /*d080*/  MUFU.EX2 R123, R123 ;  /* 0x0000007b007b7308 */ /* 0x000fe60000000800 */
[----:B------:R-:W-:Y:S01]  /*d090*/  HMMA.16816.F32 R32, R40, R58, R32 ;  /* 0x0000003a2820723c */ /* 0x000fe20000001820 */
[----:B------:R-:W3:Y:S06]  /*d0a0*/  LDSM.16.MT88.4 R56, [R162+0x8800] ;  /* 0x00880000a238783b */ /* 0x000eec0000004200 */
[----:B------:R-:W-:Y:S01]  /*d0b0*/  F2FP.PACK_AB R40, R118, R115 ;  /* 0x000000737628723e */ /* 0x000fe200000000ff */
[----:B------:R-:W3:Y:S01]  /*d0c0*/  MUFU.EX2 R126, R126 ;  /* 0x0000007e007e7308 */ /* 0x000ee20000000800 */
[----:B-1----:R-:W-:Y:S03]  /*d0d0*/  F2FP.PACK_AB R41, R120, R117 ;  /* 0x000000757829723e */ /* 0x002fe600000000ff */
[----:B----4-:R-:W-:Y:S02]  /*d0e0*/  F2FP.PACK_AB R42, R122, R119 ;  /* 0x000000777a2a723e */ /* 0x010fe400000000ff */
[----:B-----5:R-:W-:Y:S04]  /*d0f0*/  F2FP.PACK_AB R43, R124, R121 ;  /* 0x000000797c2b723e */ /* 0x020fe800000000ff */
[----:B------:R-:W-:Y:S03]  /*d100*/  MUFU.EX2 R125, R125 ;  /* 0x0000007d007d7308 */ /* 0x000fe60000000800 */
[C---:B--2---:R-:W-:Y:S07]  /*d110*/  HMMA.16816.F32 R4, R40.reuse, R48, R4 ;  /* 0x000000302804723c */ /* 0x044fee0000001804 */
[----:B------:R-:W1:Y:S01]  /*d120*/  MUFU.EX2 R38, R204 ;  /* 0x000000cc00267308 */ /* 0x000e620000000800 */
[C---:B------:R-:W-:Y:S01]  /*d130*/  HMMA.16816.F32 R8, R40.reuse, R50, R8 ;  /* 0x000000322808723c */ /* 0x040fe20000001808 */
[----:B------:R-:W-:Y:S07]  /*d140*/  LDSM.16.MT88.4 R48, [R164+0x9000] ;  /* 0x00900000a430783b */ /* 0x000fee0000004200 */
        /* <DEDUP_REMOVED lines=19> */
[----:B------:R-:W-:Y:S01]  /*d280*/  MUFU.EX2 R132, R132 ;  /* 0x0000008400847308 */ /* 0x000fe20000000800 */
[----:B---3--:R-:W-:Y:S01]  /*d290*/  F2FP.PACK_AB R42, R128, R37 ;  /* 0x00000025802a723e */ /* 0x008fe200000000ff */
[--C-:B------:R-:W-:Y:S01]  /*d2a0*/  FFMA.FTZ R57, R191, c[0x0][0x23c], -R106.reuse ;  /* 0x00008f00bf397a23 */ /* 0x100fe2000001086a */
[----:B-----5:R-:W-:Y:S01]  /*d2b0*/  F2FP.PACK_AB R43, R130, R127 ;  /* 0x0000007f822b723e */ /* 0x020fe200000000ff */
[----:B------:R-:W-:Y:S02]  /*d2c0*/  FFMA.FTZ R106, R193, c[0x0][0x23c], -R106 ;  /* 0x00008f00c16a7a23 */ /* 0x000fe4000001086a */
[----:B------:R-:W-:Y:S04]  /*d2d0*/  FADD.FTZ R3, R74, R3 ;  /* 0x000000034a037221 */ /* 0x000fe80000010000 */
[----:B------:R-:W-:Y:S01]  /*d2e0*/  MUFU.EX2 R131, R131 ;  /* 0x0000008300837308 */ /* 0x000fe20000000800 */
[C---:B--2---:R-:W-:Y:S08]  /*d2f0*/  HMMA.16816.F32 R4, R40.reuse, R44, R4 ;  /* 0x0000002c2804723c */ /* 0x044ff00000001804 */
[C---:B------:R-:W-:Y:S01]  /*d300*/  HMMA.16816.F32 R8, R40.reuse, R46, R8 ;  /* 0x0000002e2808723c */ /* 0x040fe20000001808 */
[----:B------:R-:W1:Y:S01]  /*d310*/  LDSM.16.MT88.4 R44, [R162+0x9000] ;  /* 0x00900000a22c783b */ /* 0x000e620000004200 */
[----:B------:R-:W2:Y:S06]  /*d320*/  MUFU.EX2 R56, R56 ;  /* 0x0000003800387308 */ /* 0x000eac0000000800 */
[C---:B------:R-:W-:Y:S04]  /*d330*/  HMMA.16816.F32 R12, R40.reuse, R48, R12 ;  /* 0x00000030280c723c */ /* 0x040fe8000000180c */
[----:B------:R-:W-:Y:S03]  /*d340*/  MUFU.EX2 R57, R57 ;  /* 0x0000003900397308 */ /* 0x000fe60000000800 */
[----:B------:R-:W-:Y:S01]  /*d350*/  FADD.FTZ R48, R84, R67 ;  /* 0x0000004354307221 */ /* 0x000fe20000010000 */
[C---:B------:R-:W-:Y:S01]  /*d360*/  HMMA.16816.F32 R16, R40.reuse, R50, R16 ;  /* 0x000000322810723c */ /* 0x040fe20000001810 */
[----:B------:R-:W3:Y:S03]  /*d370*/  LDSM.16.MT88.4 R84, [R164+0x9800] ;  /* 0x00980000a454783b */ /* 0x000ee60000004200 */
[----:B------:R-:W-:Y:S02]  /*d380*/  FADD.FTZ R48, R81, R48 ;  /* 0x0000003051307221 */ /* 0x000fe40000010000 */
[----:B------:R-:W5:Y:S02]  /*d390*/  MUFU.EX2 R106, R106 ;  /* 0x0000006a006a7308 */ /* 0x000f640000000800 */
[C---:B----4-:R-:W-:Y:S04]  /*d3a0*/  HMMA.16816.F32 R20, R40.reuse, R52, R20 ;  /* 0x000000342814723c */ /* 0x050fe80000001814 */
[----:B--2---:R-:W-:Y:S01]  /*d3b0*/  F2FP.PACK_AB R69, R56, R131 ;  /* 0x000000833845723e */ /* 0x004fe200000000ff */
[----:B------:R-:W-:Y:S03]  /*d3c0*/  FADD.FTZ R75, R75, R48 ;  /* 0x000000304b4b7221 */ /* 0x000fe60000010000 */
[C---:B------:R-:W-:Y:S01]  /*d3d0*/  HMMA.16816.F32 R24, R40.reuse, R54, R24 ;  /* 0x000000362818723c */ /* 0x040fe20000001818 */
[----:B------:R-:W-:Y:S03]  /*d3e0*/  MUFU.EX2 R36, R36 ;  /* 0x0000002400247308 */ /* 0x000fe60000000800 */
[----:B------:R-:W-:Y:S04]  /*d3f0*/  FADD.FTZ R68, R68, R75 ;  /* 0x0000004b44447221 */ /* 0x000fe80000010000 */
[----:B------:R-:W-:Y:S01]  /*d400*/  FADD.FTZ R71, R71, R68 ;  /* 0x0000004447477221 */ /* 0x000fe20000010000 */
[C---:B-1----:R-:W-:Y:S02]  /*d410*/  HMMA.16816.F32 R28, R40.reuse, R44, R28 ;  /* 0x0000002c281c723c */ /* 0x042fe4000000181c */
[----:B------:R-:W1:Y:S01]  /*d420*/  MUFU.EX2 R39, R39 ;  /* 0x0000002700277308 */ /* 0x000e620000000800 */
[----:B------:R-:W-:Y:S01]  /*d430*/  FADD.FTZ R72, R72, R71 ;  /* 0x0000004748487221 */ /* 0x000fe20000010000 */
[----:B------:R-:W-:Y:S02]  /*d440*/  F2FP.PACK_AB R68, R132, R129 ;  /* 0x000000818444723e */ /* 0x000fe400000000ff */
[----:B-----5:R-:W-:Y:S02]  /*d450*/  F2FP.PACK_AB R70, R106, R57 ;  /* 0x000000396a46723e */ /* 0x020fe400000000ff */
[----:B------:R-:W-:Y:S07]  /*d460*/  HMMA.16816.F32 R32, R40, R46, R32 ;  /* 0x0000002e2820723c */ /* 0x000fee0000001820 */
[----:B------:R-:W-:Y:S02]  /*d470*/  FADD.FTZ R41, R83, R72 ;  /* 0x0000004853297221 */ /* 0x000fe40000010000 */
[----:B------:R-:W-:Y:S03]  /*d480*/  FADD.FTZ R40, R82, R3 ;  /* 0x0000000352287221 */ /* 0x000fe60000010000 */
        /* <DEDUP_REMOVED lines=47> */
.L_x_7030:
[----:B------:R-:W1:Y:S01]  /*d780*/  SHFL.BFLY PT, R3, R190, 0x2, 0x1f ;  /* 0x0c401f00be037f89 */ /* 0x000e6200000e0000 */
[----:B------:R-:W-:Y:S01]  /*d790*/  LEA.HI R13, R180, R180, RZ, 0x1 ;  /* 0x000000b4b40d7211 */ /* 0x000fe200078f08ff */
[----:B------:R-:W-:Y:S01]  /*d7a0*/  BSSY B0, `(.L_x_7035) ;  /* 0x0000096000007945 */ /* 0x000fe20003800000 */
[----:B------:R-:W-:Y:S01]  /*d7b0*/  MOV R8, 0x3f800000 ;  /* 0x3f80000000087802 */ /* 0x000fe20000000f00 */
[----:B------:R-:W2:Y:S01]  /*d7c0*/  SHFL.BFLY PT, R4, R189, 0x2, 0x1f ;  /* 0x0c401f00bd047f89 */ /* 0x000ea200000e0000 */
[----:B------:R-:W-:-:S02]  /*d7d0*/  SHF.L.U32 R15, R13, 0x2, RZ ;  /* 0x000000020d0f7819 */ /* 0x000fc400000006ff */
[----:B------:R-:W-:Y:S01]  /*d7e0*/  LOP3.LUT R13, R13, 0xffffffe, RZ, 0xc0, !PT ;  /* 0x0ffffffe0d0d7812 */ /* 0x000fe200078ec0ff */
[----:B------:R-:W-:Y:S01]  /*d7f0*/  BAR.SYNC.DEFER_BLOCKING 0x0 ;  /* 0x0000000000007b1d */ /* 0x000fe20000010000 */
[----:B------:R-:W-:Y:S02]  /*d800*/  IADD3 R44, -R181, RZ, RZ ;  /* 0x000000ffb52c7210 */ /* 0x000fe40007ffe1ff */
[----:B------:R-:W-:Y:S01]  /*d810*/  IADD3 R13, R180, -R13, RZ ;  /* 0x8000000db40d7210 */ /* 0x000fe20007ffe0ff */
[----:B-1----:R-:W-:Y:S02]  /*d820*/  FADD.FTZ R6, R3, R190 ;  /* 0x000000be03067221 */ /* 0x002fe40000010000 */
[----:B------:R-:W1:Y:S01]  /*d830*/  S2R R3, SR_TID.X ;  /* 0x0000000000037919 */ /* 0x000e620000002100 */
[----:B--2---:R-:W-:-:S03]  /*d840*/  FADD.FTZ R7, R4, R189 ;  /* 0x000000bd04077221 */ /* 0x004fc60000010000 */
[----:B------:R-:W2:Y:S04]  /*d850*/  SHFL.BFLY PT, R5, R6, 0x1, 0x1f ;  /* 0x0c201f0006057f89 */ /* 0x000ea800000e0000 */
[----:B------:R-:W3:Y:S01]  /*d860*/  SHFL.BFLY PT, R4, R7, 0x1, 0x1f ;  /* 0x0c201f0007047f89 */ /* 0x000ee200000e0000 */
[----:B-1----:R-:W-:-:S04]  /*d870*/  SHF.R.S32.HI R10, RZ, 0x1f, R3 ;  /* 0x0000001fff0a7819 */ /* 0x002fc80000011403 */
[----:B------:R-:W-:Y:S01]  /*d880*/  LEA.HI R11, R10, R3, RZ, 0x2 ;  /* 0x000000030a0b7211 */ /* 0x000fe200078f10ff */
[----:B--2---:R-:W-:Y:S01]  /*d890*/  FADD.FTZ R5, R6, R5 ;  /* 0x0000000506057221 */ /* 0x004fe20000010000 */
[----:B------:R-:W-:Y:S02]  /*d8a0*/  SHF.L.U32 R6, R174, 0x6, RZ ;  /* 0x00000006ae067819 */ /* 0x000fe400000006ff */
[--C-:B------:R-:W-:Y:S01]  /*d8b0*/  SHF.R.S32.HI R9, RZ, 0x2, R11.reuse ;  /* 0x00000002ff097819 */ /* 0x100fe2000001140b */
[----:B---3--:R-:W-:Y:S01]  /*d8c0*/  FADD.FTZ R4, R7, R4 ;  /* 0x0000000407047221 */ /* 0x008fe20000010000 */
[----:B------:R-:W-:Y:S01]  /*d8d0*/  SHF.R.S32.HI R12, RZ, 0x1f, R11 ;  /* 0x0000001fff0c7819 */ /* 0x000fe2000001140b */
[----:B------:R-:W-:Y:S01]  /*d8e0*/  IMAD.MOV.U32 R7, RZ, RZ, 0x3f800000 ;  /* 0x3f800000ff077424 */ /* 0x000fe200078e00ff */
[----:B------:R-:W-:Y:S02]  /*d8f0*/  LOP3.LUT R6, R6, 0x1c0, RZ, 0xc0, !PT ;  /* 0x000001c006067812 */ /* 0x000fe400078ec0ff */
[----:B------:R-:W-:-:S02]  /*d900*/  LEA.HI R12, R12, R9, RZ, 0x3 ;  /* 0x000000090c0c7211 */ /* 0x000fc400078f18ff */
[----:B------:R-:W-:Y:S02]  /*d910*/  LOP3.LUT R15, R6, 0x38, R15, 0xf8, !PT ;  /* 0x00000038060f7812 */ /* 0x000fe400078ef80f */
[----:B------:R-:W-:Y:S02]  /*d920*/  SHF.R.U32.HI R6, RZ, 0x3, R6 ;  /* 0x00000003ff067819 */ /* 0x000fe40000011606 */
[----:B------:R-:W-:Y:S02]  /*d930*/  FSETP.NE.FTZ.AND P4, PT, R5, RZ, PT ;  /* 0x000000ff0500720b */ /* 0x000fe40003f95000 */
[----:B------:R-:W-:Y:S02]  /*d940*/  FSETP.NE.FTZ.AND P3, PT, R4, RZ, PT ;  /* 0x000000ff0400720b */ /* 0x000fe40003f75000 */
[----:B------:R-:W-:Y:S02]  /*d950*/  LOP3.LUT R12, R12, 0xfffffff8, RZ, 0xc0, !PT ;  /* 0xfffffff80c0c7812 */ /* 0x000fe400078ec0ff */
[----:B------:R-:W-:-:S02]  /*d960*/  LOP3.LUT R6, R15, R6, RZ, 0x3c, !PT ;  /* 0x000000060f067212 */ /* 0x000fc400078e3cff */
[----:B------:R-:W-:Y:S02]  /*d970*/  IADD3 R9, R9, -R12, RZ ;  /* 0x8000000c09097210 */ /* 0x000fe40007ffe0ff */
[-C--:B------:R-:W-:Y:S01]  /*d980*/  LEA.HI R10, R10, R3.reuse, RZ, 0x5 ;  /* 0x000000030a0a7211 */ /* 0x080fe200078f28ff */
[----:B------:R-:W-:Y:S01]  /*d990*/  IMAD R6, R13, 0x4, R6 ;  /* 0x000000040d067824 */ /* 0x000fe200078e0206 */
[----:B------:R-:W-:Y:S01]  /*d9a0*/  LOP3.LUT R12, R11, 0x1ffffffc, RZ, 0xc0, !PT ;  /* 0x1ffffffc0b0c7812 */ /* 0x000fe200078ec0ff */
[----:B------:R-:W-:Y:S01]  /*d9b0*/  IMAD.SHL.U32 R13, R9, 0x40, RZ ;  /* 0x00000040090d7824 */ /* 0x000fe200078e00ff */
[----:B------:R-:W1:Y:S01]  /*d9c0*/  @P4 MUFU.RCP R8, R5 ;  /* 0x0000000500084308 */ /* 0x000e620000001000 */
[----:B------:R-:W-:Y:S02]  /*d9d0*/  SHF.R.S32.HI R11, RZ, 0x5, R10 ;  /* 0x00000005ff0b7819 */ /* 0x000fe4000001140a */
[----:B------:R-:W-:Y:S02]  /*d9e0*/  IADD3 R12, -R12, R3, RZ ;  /* 0x000000030c0c7210 */ /* 0x000fe40007ffe1ff */
[----:B------:R-:W-:-:S02]  /*d9f0*/  LOP3.LUT R13, R13, 0x1c0, RZ, 0xc0, !PT ;  /* 0x000001c00d0d7812 */ /* 0x000fc400078ec0ff */
[----:B------:R-:W-:Y:S01]  /*da00*/  LEA R12, R11, R12, 0x9 ;  /* 0x0000000c0b0c7211 */ /* 0x000fe200078e48ff */
[----:B------:R-:W2:Y:S01]  /*da10*/  @P3 MUFU.RCP R7, R4 ;  /* 0x0000000400073308 */ /* 0x000ea20000001000 */
[----:B------:R-:W-:Y:S02]  /*da20*/  LEA.HI R13, R13, R13, RZ, 0x1d ;  /* 0x0000000d0d0d7211 */ /* 0x000fe400078fe8ff */
[C---:B------:R-:W-:Y:S02]  /*da30*/  R2P PR, R9.reuse, 0x6 ;  /* 0x0000000609007804 */ /* 0x040fe40000000000 */
        /* <DEDUP_REMOVED lines=108> */
.L_x_7036:
[----:B--234-:R-:W-:Y:S05]  /*e100*/  BSYNC B0 ;  /* 0x0000000000007941 */ /* 0x01cfea0003800000 */
.L_x_7035:
        /* <DEDUP_REMOVED lines=34> */
.L_x_7037:
        /* <DEDUP_REMOVED lines=13> */
.L_x_7817:


//--------------------- .text._ZN5flash24flash_fwd_splitkv_kernelI23Flash_fwd_kernel_traitsILi64ELi64ELi128ELi4ELb0ELb0EN7cutlass6half_tE19Flash_kernel_traitsILi64ELi64ELi128ELi4ES3_EELb1ELb0ELb1ELb0ELb0ELb0ELb1ELb0EEEvNS_16Flash_fwd_paramsE --------------------------
	.section	.text._ZN5flash24flash_fwd_splitkv_kernelI23Flash_fwd_kernel_traitsILi64ELi64ELi128ELi4ELb0ELb0EN7cutlass6half_tE19Flash_kernel_traitsILi64ELi64ELi128ELi4ES3_EELb1ELb0ELb1ELb0ELb0ELb0ELb1ELb0EEEvNS_16Flash_fwd_paramsE,"ax",@progbits
	.sectioninfo	@"SHI_REGISTERS=220"
	.align	128
        .global         _ZN5flash24flash_fwd_splitkv_kernelI23Flash_fwd_kernel_traitsILi64ELi64ELi128ELi4ELb0ELb0EN7cutlass6half_tE19Flash_kernel_traitsILi64ELi64ELi128ELi4ES3_EELb1ELb0ELb1ELb0ELb0ELb0ELb1ELb0EEEvNS_16Flash_fwd_paramsE
        .type           _ZN5flash24flash_fwd_splitkv_kernelI23Flash_fwd_kernel_traitsILi64ELi64ELi128ELi4ELb0ELb0EN7cutlass6half_tE19Flash_kernel_traitsILi64ELi64ELi128ELi4ES3_EELb1ELb0ELb1ELb0ELb0ELb0ELb1ELb0EEEvNS_16Flash_fwd_paramsE,@function
        .size           _ZN5flash24flash_fwd_splitkv_kernelI23Flash_fwd_kernel_traitsILi64ELi64ELi128ELi4ELb0ELb0EN7cutlass6half_tE19Flash_kernel_traitsILi64ELi64ELi128ELi4ES3_EELb1ELb0ELb1ELb0ELb0ELb0ELb1ELb0EEEvNS_16Flash_fwd_paramsE,(.L_x_7818 - _ZN5flash24flash_fwd_splitkv_kernelI23Flash_fwd_kernel_traitsILi64ELi64ELi128ELi4ELb0ELb0EN7cutlass6half_tE19Flash_kernel_traitsILi64ELi64ELi128ELi4ES3_EELb1ELb0ELb1ELb0ELb0ELb0ELb1ELb0EEEvNS_16Flash_fwd_paramsE)
        .other          _ZN5flash24flash_fwd_splitkv_kernelI23Flash_fwd_kernel_traitsILi64ELi64ELi128ELi4ELb0ELb0EN7cutlass6half_tE19Flash_kernel_traitsILi64ELi64ELi128ELi4ES3_EELb1ELb0ELb1ELb0ELb0ELb0ELb1ELb0EEEvNS_16Flash_fwd_paramsE,@"STO_CUDA_ENTRY STV_DEFAULT"
_ZN5flash24flash_fwd_splitkv_kernelI23Flash_fwd_kernel_traitsILi64ELi64ELi128ELi4ELb0ELb0EN7cutlass6half_tE19Flash_kernel_traitsILi64ELi64ELi128ELi4ES3_EELb1ELb0ELb1ELb0ELb0ELb0ELb1ELb0EEEvNS_16Flash_fwd_paramsE:
.text._ZN5flash24flash_fwd_splitkv_kernelI23Flash_fwd_kernel_traitsILi64ELi64ELi128ELi4ELb0ELb0EN7cutlass6half_tE19Flash_kernel_traitsILi64ELi64ELi128ELi4ES3_EELb1ELb0ELb1ELb0ELb0ELb0ELb1ELb0EEEvNS_16Flash_fwd_paramsE:
        /* <DEDUP_REMOVED lines=42> */
[----:B------:R-:W4:Y:S04]  /*02a0*/  S2R R0, SR_CTAID.Y ;  /* 0x0000000000007919 */ /* 0x000f280000002600 */
[----:B------:R-:W1:Y:S01]  /*02b0*/  S2R R2, SR_TID.X ;  /* 0x0000000000027919 */ /* 0x000e620000002100 */
        /* <DEDUP_REMOVED lines=10> */
.L_x_7038:
[----:B-1-34-:R-:W-:Y:S02]  /*0360*/  MOV R6, c[0x0][0x218] ;  /* 0x0000860000067a02 */ /* 0x01afe40000000f00 */
.L_x_7039:
[----:B------:R-:W-:-:S04]  /*0370*/  ISETP.NE.U32.AND P2, PT, RZ, c[0x0][0x258], PT ;  /* 0x00009600ff007a0c */ /* 0x000fc80003f45070 */
[----:B------:R-:W-:-:S13]  /*0380*/  ISETP.NE.AND.EX P2, PT, RZ, c[0x0][0x25c], PT, P2 ;  /* 0x00009700ff007a0c */ /* 0x000fda0003f45320 */
[----:B------:R-:W-:-:S05]  /*0390*/  @P2 IMAD.WIDE R12, R181, R184, c[0x0][0x258] ;  /* 0x00009600b50c2625 */ /* 0x000fca00078e02b8 */
[----:B------:R-:W2:Y:S01]  /*03a0*/  @P2 LDG.E R10, [R12.64] ;  /* 0x000000060c0a2981 */ /* 0x000ea2000c1e1900 */
[----:B-1----:R-:W-:Y:S01]  /*03b0*/  IMAD.SHL.U32 R5, R25, 0x40, RZ ;  /* 0x0000004019057824 */ /* 0x002fe200078e00ff */
        /* <DEDUP_REMOVED lines=24> */
[----:B------:R-:W-:-:S04]  /*0540*/  IMAD.HI.U32 R13, R13, R6, R12 ;  /* 0x000000060d0d7227 */ /* 0x000fc800078e000c */
[----:B------:R-:W-:-:S04]  /*0550*/  IMAD.MOV.U32 R6, RZ, RZ, R4 ;  /* 0x000000ffff067224 */ /* 0x000fc800078e0004 */
[----:B------:R-:W-:Y:S01]  /*0560*/  IMAD.HI.U32 R12, R13, R6, RZ ;  /* 0x000000060d0c7227 */ /* 0x000fe200078e00ff */
[----:B------:R-:W-:-:S03]  /*0570*/  IADD3 R13, R3, 0x7f, RZ ;  /* 0x0000007f030d7810 */ /* 0x000fc60007ffe0ff */
        /* <DEDUP_REMOVED lines=26> */
[----:B------:R-:W-:-:S03]  /*0720*/  IMAD R181, R0, c[0x0][0x210], R181 ;  /* 0x0000840000b57a24 */ /* 0x000fc600078e02b5 */
[----:B------:R-:W-:Y:S01]  /*0730*/  LEA.HI R4, R3, R2, RZ, 0x4 ;  /* 0x0000000203047211 */ /* 0x000fe200078f20ff */
[----:B------:R-:W-:-:S03]  /*0740*/  IMAD R22, R181, c[0x0][0x1c0], R22 ;  /* 0x00007000b5167a24 */ /* 0x000fc600078e0216 */
[----:B------:R-:W-:Y:S02]  /*0750*/  LOP3.LUT R3, R4, 0xfffffff0, RZ, 0xc0, !PT ;  /* 0xfffffff004037812 */ /* 0x000fe400078ec0ff */
[----:B------:R-:W-:-:S03]  /*0760*/  SHF.R.S32.HI R0, RZ, 0x4, R4 ;  /* 0x00000004ff007819 */ /* 0x000fc60000011404 */
[----:B------:R-:W-:Y:S01]  /*0770*/  IMAD.IADD R2, R2, 0x1, -R3 ;  /* 0x0000000102027824 */ /* 0x000fe200078e0a03 */
[----:B------:R-:W-:Y:S01]  /*0780*/  IADD3 R16, R0, 0x8, RZ ;  /* 0x0000000800107810 */ /* 0x000fe20007ffe0ff */
[--C-:B------:R-:W-:Y:S01]  /*0790*/  IMAD R3, R22, c[0x0][0x214], R5.reuse ;  /* 0x0000850016037a24 */ /* 0x100fe200078e0205 */
[----:B------:R-:W-:Y:S01]  /*07a0*/  IADD3 R14, R0, 0x10, RZ ;  /* 0x00000010000e7810 */ /* 0x000fe20007ffe0ff */
[----:B------:R-:W-:Y:S01]  /*07b0*/  IMAD.SHL.U32 R6, R2, 0x4, RZ ;  /* 0x0000000402067824 */ /* 0x000fe200078e00ff */
[----:B------:R-:W-:Y:S01]  /*07c0*/  IADD3 R12, R0, 0x18, RZ ;  /* 0x00000018000c7810 */ /* 0x000fe20007ffe0ff */
[----:B------:R-:W-:Y:S02]  /*07d0*/  IMAD R8, R3, c[0x0][0x22c], RZ ;  /* 0x00008b0003087a24 */ /* 0x000fe400078e02ff */
[----:B------:R-:W-:Y:S01]  /*07e0*/  IMAD.IADD R5, R130, 0x1, -R5 ;  /* 0x0000000182057824 */ /* 0x000fe200078e0a05 */
[----:B------:R-:W-:Y:S02]  /*07f0*/  SHF.R.S32.HI R7, RZ, 0x1f, R6 ;  /* 0x0000001fff077819 */ /* 0x000fe40000011406 */
[----:B------:R-:W-:-:S03]  /*0800*/  ISETP.GE.AND P0, PT, R6, c[0x0][0x220], PT ;  /* 0x0000880006007a0c */ /* 0x000fc60003f06270 */
[C---:B------:R-:W-:Y:S01]  /*0810*/  IMAD.WIDE R10, R0.reuse, 0x40, R6 ;  /* 0x00000040000a7825 */ /* 0x040fe200078e0206 */
[C---:B------:R-:W-:Y:S02]  /*0820*/  ISETP.GE.OR P4, PT, R0.reuse, R5, P0 ;  /* 0x000000050000720c */ /* 0x040fe40000786670 */
[----:B------:R-:W-:Y:S02]  /*0830*/  IADD3 R6, R0, 0x30, RZ ;  /* 0x0000003000067810 */ /* 0x000fe40007ffe0ff */
[----:B------:R-:W-:Y:S02]  /*0840*/  IADD3 R4, P1, R8, R10, RZ ;  /* 0x0000000a08047210 */ /* 0x000fe40007f3e0ff */
[----:B------:R-:W-:Y:S02]  /*0850*/  IADD3 R10, R0, 0x20, RZ ;  /* 0x00000020000a7810 */ /* 0x000fe40007ffe0ff */
[----:B------:R-:W-:Y:S02]  /*0860*/  LEA.HI.X.SX32 R7, R8, R11, 0x1, P1 ;  /* 0x0000000b08077211 */ /* 0x000fe400008f0eff */
[----:B------:R-:W-:-:S02]  /*0870*/  LEA R18, P1, R4, c[0x0][0x1d8], 0x2 ;  /* 0x0000760004127a11 */ /* 0x000fc400078210ff */
[----:B------:R-:W-:Y:S02]  /*0880*/  IADD3 R8, R0, 0x28, RZ ;  /* 0x0000002800087810 */ /* 0x000fe40007ffe0ff */
[----:B------:R-:W-:Y:S02]  /*0890*/  LEA.HI.X R19, R4, c[0x0][0x1dc], R7, 0x2, P1 ;  /* 0x0000770004137a11 */ /* 0x000fe400008f1407 */
[----:B------:R-:W-:Y:S02]  /*08a0*/  IADD3 R4, R0, 0x38, RZ ;  /* 0x0000003800047810 */ /* 0x000fe40007ffe0ff */
[-C--:B------:R-:W-:Y:S01]  /*08b0*/  ISETP.GE.OR P6, PT, R16, R5.reuse, P0 ;  /* 0x000000051000720c */ /* 0x080fe200007c6670 */
[----:B------:R1:W-:Y:S01]  /*08c0*/  @!P4 STG.E.128 [R18.64], RZ ;  /* 0x000000ff1200c986 */ /* 0x0003e2000c101d06 */
[-C--:B------:R-:W-:Y:S02]  /*08d0*/  ISETP.GE.OR P5, PT, R14, R5.reuse, P0 ;  /* 0x000000050e00720c */ /* 0x080fe400007a6670 */
[----:B------:R-:W-:-:S02]  /*08e0*/  ISETP.GE.OR P1, PT, R12, R5, P0 ;  /* 0x000000050c00720c */ /* 0x000fc40000726670 */
[-C--:B------:R-:W-:Y:S02]  /*08f0*/  ISETP.GE.OR P3, PT, R10, R5.reuse, P0 ;  /* 0x000000050a00720c */ /* 0x080fe40000766670 */
[-C--:B------:R-:W-:Y:S02]  /*0900*/  ISETP.GE.OR P2, PT, R8, R5.reuse, P0 ;  /* 0x000000050800720c */ /* 0x080fe40000746670 */
[-C--:B------:R-:W-:Y:S02]  /*0910*/  ISETP.GE.OR P4, PT, R6, R5.reuse, P0 ;  /* 0x000000050600720c */ /* 0x080fe40000786670 */
[-C--:B------:R-:W-:Y:S01]  /*0920*/  ISETP.GE.OR P0, PT, R4, R5.reuse, P0 ;  /* 0x000000050400720c */ /* 0x080fe20000706670 */
[----:B------:R1:W-:Y:S01]  /*0930*/  @!P6 STG.E.128 [R18.64+0x800], RZ ;  /* 0x000800ff1200e986 */ /* 0x0003e2000c101d06 */
[----:B------:R-:W-:Y:S02]  /*0940*/  SHF.R.S32.HI R7, RZ, 0x1f, R3 ;  /* 0x0000001fff077819 */ /* 0x000fe40000011403 */
[----:B------:R-:W-:Y:S01]  /*0950*/  ISETP.GE.AND P6, PT, R16, R5, PT ;  /* 0x000000051000720c */ /* 0x000fe20003fc6270 */
[----:B------:R1:W-:Y:S01]  /*0960*/  @!P1 STG.E.128 [R18.64+0x1800], RZ ;  /* 0x001800ff12009986 */ /* 0x0003e2000c101d06 */
[----:B------:R-:W-:-:S02]  /*0970*/  IADD3 R3, P1, R3, R0, RZ ;  /* 0x0000000003037210 */ /* 0x000fc40007f3e0ff */
[----:B------:R-:W-:Y:S01]  /*0980*/  ISETP.NE.OR P6, PT, R2, RZ, P6 ;  /* 0x000000ff0200720c */ /* 0x000fe200037c5670 */
[----:B------:R1:W-:Y:S01]  /*0990*/  @!P3 STG.E.128 [R18.64+0x2000], RZ ;  /* 0x002000ff1200b986 */ /* 0x0003e2000c101d06 */
[----:B------:R-:W-:-:S03]  /*09a0*/  ISETP.GE.AND P3, PT, R12, R5, PT ;  /* 0x000000050c00720c */ /* 0x000fc60003f66270 */
[----:B------:R1:W-:Y:S01]  /*09b0*/  @!P0 STG.E.128 [R18.64+0x3800], RZ ;  /* 0x003800ff12008986 */ /* 0x0003e2000c101d06 */
[-C--:B------:R-:W-:Y:S02]  /*09c0*/  ISETP.GE.AND P0, PT, R6, R5.reuse, PT ;  /* 0x000000050600720c */ /* 0x080fe40003f06270 */
[C---:B------:R-:W-:Y:S01]  /*09d0*/  ISETP.NE.OR P3, PT, R2.reuse, RZ, P3 ;  /* 0x000000ff0200720c */ /* 0x040fe20001f65670 */
[----:B------:R1:W-:Y:S01]  /*09e0*/  @!P2 STG.E.128 [R18.64+0x2800], RZ ;  /* 0x002800ff1200a986 */ /* 0x0003e2000c101d06 */
[----:B------:R-:W-:Y:S02]  /*09f0*/  ISETP.NE.OR P0, PT, R2, RZ, P0 ;  /* 0x000000ff0200720c */ /* 0x000fe40000705670 */
[----:B------:R-:W-:Y:S01]  /*0a00*/  ISETP.GE.AND P2, PT, R10, R5, PT ;  /* 0x000000050a00720c */ /* 0x000fe20003f46270 */
[----:B------:R1:W-:Y:S01]  /*0a10*/  @!P4 STG.E.128 [R18.64+0x3000], RZ ;  /* 0x003000ff1200c986 */ /* 0x0003e2000c101d06 */
[----:B------:R-:W-:Y:S01]  /*0a20*/  LEA.HI.X.SX32 R10, R0, R7, 0x1, P1 ;  /* 0x00000007000a7211 */ /* 0x000fe200008f0eff */
[----:B------:R-:W-:Y:S01]  /*0a30*/  @!P6 IMAD.MOV.U32 R21, RZ, RZ, -0x800000 ;  /* 0xff800000ff15e424 */ /* 0x000fe200078e00ff */
[----:B------:R-:W-:Y:S01]  /*0a40*/  LEA R12, P4, R3, c[0x0][0x208], 0x2 ;  /* 0x00008200030c7a11 */ /* 0x000fe200078810ff */
[----:B------:R1:W-:Y:S01]  /*0a50*/  @!P5 STG.E.128 [R18.64+0x1000], RZ ;  /* 0x001000ff1200d986 */ /* 0x0003e2000c101d06 */
[----:B------:R-:W-:-:S02]  /*0a60*/  ISETP.GE.AND P5, PT, R14, R5, PT ;  /* 0x000000050e00720c */ /* 0x000fc40003fa6270 */
[----:B------:R-:W-:Y:S01]  /*0a70*/  LEA.HI.X R13, R3, c[0x0][0x20c], R10, 0x2, P4 ;  /* 0x00008300030d7a11 */ /* 0x000fe200020f140a */
[----:B------:R-:W-:Y:S01]  /*0a80*/  @!P3 IMAD.MOV.U32 R11, RZ, RZ, -0x800000 ;  /* 0xff800000ff0bb424 */ /* 0x000fe200078e00ff */
[----:B------:R-:W-:Y:S01]  /*0a90*/  ISETP.GE.AND P1, PT, R8, R5, PT ;  /* 0x000000050800720c */ /* 0x000fe20003f26270 */
[----:B------:R-:W-:Y:S01]  /*0aa0*/  @!P0 IMAD.MOV.U32 R3, RZ, RZ, -0x800000 ;  /* 0xff800000ff038424 */ /* 0x000fe200078e00ff */
[C---:B------:R-:W-:Y:S01]  /*0ab0*/  ISETP.NE.AND P4, PT, R2.reuse, RZ, PT ;  /* 0x000000ff0200720c */ /* 0x040fe20003f85270 */
[----:B------:R1:W-:Y:S01]  /*0ac0*/  @!P6 STG.E [R12.64+0x20], R21 ;  /* 0x000020150c00e986 */ /* 0x0003e2000c101906 */
[C---:B------:R-:W-:Y:S02]  /*0ad0*/  ISETP.NE.OR P5, PT, R2.reuse, RZ, P5 ;  /* 0x000000ff0200720c */ /* 0x040fe40002fa5670 */
[C---:B------:R-:W-:Y:S01]  /*0ae0*/  ISETP.NE.OR P2, PT, R2.reuse, RZ, P2 ;  /* 0x000000ff0200720c */ /* 0x040fe20001745670 */
[----:B------:R1:W-:Y:S01]  /*0af0*/  @!P0 STG.E [R12.64+0xc0], R3 ;  /* 0x0000c0030c008986 */ /* 0x0003e2000c101906 */
[----:B------:R-:W-:-:S02]  /*0b00*/  ISETP.NE.OR P1, PT, R2, RZ, P1 ;  /* 0x000000ff0200720c */ /* 0x000fc40000f25670 */
[-C--:B------:R-:W-:Y:S01]  /*0b10*/  ISETP.GE.OR P4, PT, R0, R5.reuse, P4 ;  /* 0x000000050000720c */ /* 0x080fe20002786670 */
[----:B------:R1:W-:Y:S01]  /*0b20*/  @!P3 STG.E [R12.64+0x60], R11 ;  /* 0x0000600b0c00b986 */ /* 0x0003e2000c101906 */
[----:B------:R-:W-:-:S04]  /*0b30*/  ISETP.GE.AND P0, PT, R4, R5, PT ;  /* 0x000000050400720c */ /* 0x000fc80003f06270 */
[----:B------:R-:W-:Y:S01]  /*0b40*/  ISETP.NE.OR P0, PT, R2, RZ, P0 ;  /* 0x000000ff0200720c */ /* 0x000fe20000705670 */
[----:B------:R-:W-:Y:S02]  /*0b50*/  @!P5 IMAD.MOV.U32 R17, RZ, RZ, -0x800000 ;  /* 0xff800000ff11d424 */ /* 0x000fe400078e00ff */
[----:B------:R-:W-:Y:S02]  /*0b60*/  @!P2 IMAD.MOV.U32 R9, RZ, RZ, -0x800000 ;  /* 0xff800000ff09a424 */ /* 0x000fe400078e00ff */
[----:B------:R-:W-:Y:S01]  /*0b70*/  @!P1 IMAD.MOV.U32 R7, RZ, RZ, -0x800000 ;  /* 0xff800000ff079424 */ /* 0x000fe200078e00ff */
[----:B------:R1:W-:Y:S01]  /*0b80*/  @!P5 STG.E [R12.64+0x40], R17 ;  /* 0x000040110c00d986 */ /* 0x0003e2000c101906 */
[----:B------:R-:W-:-:S03]  /*0b90*/  @!P4 IMAD.MOV.U32 R15, RZ, RZ, -0x800000 ;  /* 0xff800000ff0fc424 */ /* 0x000fc600078e00ff */
[----:B------:R1:W-:Y:S04]  /*0ba0*/  @!P2 STG.E [R12.64+0x80], R9 ;  /* 0x000080090c00a986 */ /* 0x0003e8000c101906 */
[----:B------:R1:W-:Y:S04]  /*0bb0*/  @!P1 STG.E [R12.64+0xa0], R7 ;  /* 0x0000a0070c009986 */ /* 0x0003e8000c101906 */
[----:B------:R1:W-:Y:S01]  /*0bc0*/  @!P4 STG.E [R12.64], R15 ;  /* 0x0000000f0c00c986 */ /* 0x0003e2000c101906 */
[----:B------:R-:W-:Y:S05]  /*0bd0*/  @P0 EXIT ;  /* 0x000000000000094d */ /* 0x000fea0003800000 */
[----:B-1----:R-:W-:-:S05]  /*0be0*/  MOV R3, 0xff800000 ;  /* 0xff80000000037802 */ /* 0x002fca0000000f00 */
[----:B------:R-:W-:Y:S01]  /*0bf0*/  STG.E [R12.64+0xe0], R3 ;  /* 0x0000e0030c007986 */ /* 0x000fe2000c101906 */
[----:B------:R-:W-:Y:S05]  /*0c00*/  EXIT ;  /* 0x000000000000794d */ /* 0x000fea0003800000 */
.L_x_7040:
        /* <DEDUP_REMOVED lines=41> */
[----:B------:R-:W-:-:S06]  /*0ea0*/  @P3 IADD3 R7, R7, 0x1, RZ ;  /* 0x0000000107073810 */ /* 0x000fcc0007ffe0ff */
[----:B------:R-:W-:Y:S02]  /*0eb0*/  @!P1 IADD3 R7, -R7, RZ, RZ ;  /* 0x000000ff07079210 */ /* 0x000fe40007ffe1ff */
        /* <DEDUP_REMOVED lines=36> */
[C---:B------:R-:W-:Y:S02]  /*1100*/  IMAD R8, R4.reuse, c[0x0][0x18c], R7 ;  /* 0x0000630004087a24 */ /* 0x040fe400078e0207 */
[----:B------:R-:W-:Y:S01]  /*1110*/  IMAD.IADD R19, R19, 0x1, R0 ;  /* 0x0000000113137824 */ /* 0x000fe200078e0200 */
[----:B------:R-:W-:Y:S01]  /*1120*/  SHF.R.S32.HI R0, RZ, 0x1f, R13 ;  /* 0x0000001fff007819 */ /* 0x000fe2000001140d */
[----:B------:R-:W-:-:S04]  /*1130*/  IMAD.WIDE.U32 R26, R4, c[0x0][0x188], RZ ;  /* 0x00006200041a7a25 */ /* 0x000fc800078e00ff */
[----:B------:R-:W-:-:S04]  /*1140*/  IMAD.WIDE.U32 R14, R17, c[0x0][0x198], R18 ;  /* 0x00006600110e7a25 */ /* 0x000fc800078e0012 */
[----:B------:R-:W-:Y:S01]  /*1150*/  IMAD.IADD R8, R27, 0x1, R8 ;  /* 0x000000011b087824 */ /* 0x000fe200078e0208 */
[----:B------:R-:W-:Y:S01]  /*1160*/  IADD3 R15, R15, R6, RZ ;  /* 0x000000060f0f7210 */ /* 0x000fe20007ffe0ff */
[----:B------:R-:W-:-:S04]  /*1170*/  IMAD R6, R0, c[0x0][0x1b0], RZ ;  /* 0x00006c0000067a24 */ /* 0x000fc800078e02ff */
[C---:B------:R-:W-:Y:S02]  /*1180*/  IMAD R6, R13.reuse, c[0x0][0x1b4], R6 ;  /* 0x00006d000d067a24 */ /* 0x040fe400078e0206 */
[----:B------:R-:W-:-:S05]  /*1190*/  IMAD.WIDE.U32 R28, R13, c[0x0][0x1b0], R14 ;  /* 0x00006c000d1c7a25 */ /* 0x000fca00078e000e */
[----:B------:R-:W-:Y:S01]  /*11a0*/  IADD3 R6, R29, R6, RZ ;  /* 0x000000061d067210 */ /* 0x000fe20007ffe0ff */
[----:B------:R-:W-:Y:S05]  /*11b0*/  BRA `(.L_x_7042) ;  /* 0x0000041000007947 */ /* 0x000fea0003800000 */
.L_x_7041:
        /* <DEDUP_REMOVED lines=16> */
.L_x_7043:
[----:B------:R-:W-:Y:S01]  /*12c0*/  IABS R9, c[0x0][0x1c8] ;  /* 0x0000720000097a13 */ /* 0x000fe20000000000 */
[----:B------:R-:W-:Y:S01]  /*12d0*/  @P4 IMAD.IADD R8, R7, 0x1, R8 ;  /* 0x0000000107084824 */ /* 0x000fe200078e0208 */
[----:B------:R-:W-:Y:S02]  /*12e0*/  LEA R17, R124, 0xffffff80, 0x7 ;  /* 0xffffff807c117811 */ /* 0x000fe400078e38ff */
[----:B------:R-:W1:Y:S01]  /*12f0*/  I2F.RP R10, R9 ;  /* 0x00000009000a7306 */ /* 0x000e620000209400 */
[----:B------:R-:W-:-:S04]  /*1300*/  @P4 IMAD.WIDE.U32 R26, R8, c[0x0][0x1a0], RZ ;  /* 0x00006800081a4a25 */ /* 0x000fc800078e00ff */
[----:B------:R-:W-:-:S04]  /*1310*/  IMAD.WIDE.U32 R14, R17, c[0x0][0x198], R14 ;  /* 0x00006600110e7a25 */ /* 0x000fc800078e000e */
        /* <DEDUP_REMOVED lines=43> */
.L_x_7042:
[----:B------:R-:W-:Y:S01]  /*15d0*/  ISETP.NE.AND P1, PT, R11, -0x1, PT ;  /* 0xffffffff0b00780c */ /* 0x000fe20003f25270 */
[----:B------:R-:W-:Y:S01]  /*15e0*/  IMAD R0, R0, c[0x0][0x1b8], RZ ;  /* 0x00006e0000007a24 */ /* 0x000fe200078e02ff */
[----:B------:R-:W-:Y:S01]  /*15f0*/  SHF.R.S32.HI R7, RZ, 0x1f, R2 ;  /* 0x0000001fff077819 */ /* 0x000fe20000011402 */
[----:B------:R-:W-:Y:S01]  /*1600*/  BSSY B0, `(.L_x_7044) ;  /* 0x000004a000007945 */ /* 0x000fe20003800000 */
[----:B------:R-:W-:Y:S01]  /*1610*/  IADD3 R171, -R5, R130, RZ ;  /* 0x0000008205ab7210 */ /* 0x000fe20007ffe1ff */
[----:B------:R-:W-:Y:S01]  /*1620*/  IMAD R0, R13, c[0x0][0x1bc], R0 ;  /* 0x00006f000d007a24 */ /* 0x000fe200078e0200 */
[CC--:B------:R-:W-:Y:S02]  /*1630*/  LEA.HI R20, R7.reuse, R2.reuse, RZ, 0x3 ;  /* 0x0000000207147211 */ /* 0x0c0fe400078f18ff */
[----:B------:R-:W-:-:S05]  /*1640*/  LEA.HI R172, R7, R2, RZ, 0x4 ;  /* 0x0000000207ac7211 */ /* 0x000fca00078f20ff */
[----:B------:R-:W-:Y:S01]  /*1650*/  @P1 IMAD.WIDE.U32 R14, R11, c[0x0][0x190], RZ ;  /* 0x000064000b0e1a25 */ /* 0x000fe200078e00ff */
[----:B-----5:R-:W-:-:S03]  /*1660*/  @!P1 SHF.R.S32.HI R4, RZ, 0x1f, R181 ;  /* 0x0000001fff049819 */ /* 0x020fc600000114b5 */
[----:B------:R-:W-:Y:S01]  /*1670*/  @P1 IMAD R11, R11, c[0x0][0x194], R15 ;  /* 0x000065000b0b1a24 */ /* 0x000fe200078e020f */
[----:B------:R-:W-:Y:S01]  /*1680*/  LOP3.LUT R15, R20, 0xfffffff8, RZ, 0xc0, !PT ;  /* 0xfffffff8140f7812 */ /* 0x000fe200078ec0ff */
[----:B------:R-:W-:Y:S01]  /*1690*/  @!P1 IMAD R4, R4, c[0x0][0x178], RZ ;  /* 0x00005e0004049a24 */ /* 0x000fe200078e02ff */
[----:B------:R-:W-:Y:S01]  /*16a0*/  SHF.R.S32.HI R20, RZ, 0x3, R20 ;  /* 0x00000003ff147819 */ /* 0x000fe20000011414 */
[----:B------:R-:W-:-:S03]  /*16b0*/  @!P1 IMAD.WIDE.U32 R18, R181, c[0x0][0x178], RZ ;  /* 0x00005e00b5129a25 */ /* 0x000fc600078e00ff */
[----:B------:R-:W-:Y:S01]  /*16c0*/  SHF.R.S32.HI R21, RZ, 0x1f, R20 ;  /* 0x0000001fff157819 */ /* 0x000fe20000011414 */
[----:B------:R-:W-:Y:S02]  /*16d0*/  IMAD.IADD R52, R2, 0x1, -R15 ;  /* 0x0000000102347824 */ /* 0x000fe400078e0a0f */
[----:B------:R-:W-:Y:S01]  /*16e0*/  @P1 IMAD.MOV.U32 R10, RZ, RZ, R14 ;  /* 0x000000ffff0a1224 */ /* 0x000fe200078e000e */
[----:B------:R-:W-:Y:S01]  /*16f0*/  @!P1 MOV R10, R18 ;  /* 0x00000012000a9202 */ /* 0x000fe20000000f00 */
[----:B------:R-:W-:Y:S01]  /*1700*/  @!P1 IMAD R4, R181, c[0x0][0x17c], R4 ;  /* 0x00005f00b5049a24 */ /* 0x000fe200078e0204 */
[----:B------:R-:W-:Y:S01]  /*1710*/  SHF.L.U32 R180, R52, 0x3, RZ ;  /* 0x0000000334b47819 */ /* 0x000fe200000006ff */
[----:B------:R-:W-:Y:S02]  /*1720*/  IMAD.SHL.U32 R23, R20, 0x40, RZ ;  /* 0x0000004014177824 */ /* 0x000fe400078e00ff */
[----:B------:R-:W-:Y:S01]  /*1730*/  @!P1 IMAD.IADD R11, R19, 0x1, R4 ;  /* 0x00000001130b9824 */ /* 0x000fe200078e0204 */
[----:B------:R-:W-:Y:S01]  /*1740*/  SHF.R.S32.HI R19, RZ, 0x1f, R180 ;  /* 0x0000001fff137819 */ /* 0x000fe200000114b4 */
[----:B------:R-:W-:Y:S01]  /*1750*/  IMAD.WIDE R24, R25, 0x40, R20 ;  /* 0x0000004019187825 */ /* 0x000fe200078e0214 */
[----:B------:R-:W-:-:S02]  /*1760*/  LOP3.LUT R23, R23, 0x1c0, RZ, 0xc0, !PT ;  /* 0x000001c017177812 */ /* 0x000fc400078ec0ff */
[C---:B------:R-:W-:Y:S02]  /*1770*/  IADD3 R10, P1, R180.reuse, R10, RZ ;  /* 0x0000000ab40a7210 */ /* 0x040fe40007f3e0ff */
[C---:B------:R-:W-:Y:S02]  /*1780*/  IADD3 R26, P2, R180.reuse, R26, RZ ;  /* 0x0000001ab41a7210 */ /* 0x040fe40007f5e0ff */
[----:B------:R-:W-:Y:S02]  /*1790*/  IADD3 R28, P3, R180, R28, RZ ;  /* 0x0000001cb41c7210 */ /* 0x000fe40007f7e0ff */
[----:B------:R-:W-:Y:S01]  /*17a0*/  LOP3.LUT R15, R23, 0x38, R180, 0xf8, !PT ;  /* 0x00000038170f7812 */ /* 0x000fe200078ef8b4 */
[C---:B------:R-:W-:Y:S01]  /*17b0*/  IMAD.X R27, R19.reuse, 0x1, R8, P2 ;  /* 0x00000001131b7824 */ /* 0x040fe200010e0608 */
[----:B------:R-:W-:Y:S01]  /*17c0*/  SHF.R.U32.HI R4, RZ, 0x3, R23 ;  /* 0x00000003ff047819 */ /* 0x000fe20000011617 */
[C---:B------:R-:W-:Y:S01]  /*17d0*/  IMAD.X R29, R19.reuse, 0x1, R6, P3 ;  /* 0x00000001131d7824 */ /* 0x040fe200018e0606 */
[----:B------:R-:W-:Y:S01]  /*17e0*/  IADD3.X R11, R19, R11, RZ, P1, !PT ;  /* 0x0000000b130b7210 */ /* 0x000fe20000ffe4ff */
[----:B------:R-:W-:Y:S01]  /*17f0*/  IMAD.WIDE.U32 R26, R13, c[0x0][0x1b8], R26 ;  /* 0x00006e000d1a7a25 */ /* 0x000fe200078e001a */
[----:B------:R-:W-:-:S02]  /*1800*/  IADD3 R126, P1, R20, R17, RZ ;  /* 0x00000011147e7210 */ /* 0x000fc40007f3e0ff */
[----:B------:R-:W-:Y:S01]  /*1810*/  LOP3.LUT R4, R15, R4, RZ, 0x3c, !PT ;  /* 0x000000040f047212 */ /* 0x000fe200078e3cff */
[----:B------:R-:W-:Y:S01]  /*1820*/  IMAD R15, R21, c[0x0][0x198], RZ ;  /* 0x00006600150f7a24 */ /* 0x000fe200078e02ff */
[----:B------:R-:W-:Y:S01]  /*1830*/  LEA.HI R6, R7, R2, RZ, 0x6 ;  /* 0x0000000207067211 */ /* 0x000fe200078f30ff */
[----:B------:R-:W-:Y:S01]  /*1840*/  IMAD.X R9, R21, 0x1, R9, P1 ;  /* 0x0000000115097824 */ /* 0x000fe200008e0609 */
[C---:B------:R-:W-:Y:S01]  /*1850*/  ISETP.GE.AND P1, PT, R20.reuse, R171, PT ;  /* 0x000000ab1400720c */ /* 0x040fe20003f26270 */
[C---:B------:R-:W-:Y:S01]  /*1860*/  IMAD R15, R20.reuse, c[0x0][0x19c], R15 ;  /* 0x00006700140f7a24 */ /* 0x040fe200078e020f */
[----:B------:R-:W-:Y:S01]  /*1870*/  SHF.R.S32.HI R23, RZ, 0x1f, R22 ;  /* 0x0000001fff177819 */ /* 0x000fe20000011416 */
[----:B------:R-:W-:Y:S01]  /*1880*/  IMAD.WIDE.U32 R122, R20, c[0x0][0x198], R28 ;  /* 0x00006600147a7a25 */ /* 0x000fe200078e001c */
[----:B------:R-:W-:-:S03]  /*1890*/  IADD3 R27, R27, R0, RZ ;  /* 0x000000001b1b7210 */ /* 0x000fc60007ffe0ff */
[----:B------:R-:W-:Y:S02]  /*18a0*/  IMAD R9, R9, c[0x0][0x1a0], RZ ;  /* 0x0000680009097a24 */ /* 0x000fe400078e02ff */
[----:B------:R-:W-:Y:S01]  /*18b0*/  IMAD.SHL.U32 R179, R6, 0x8, RZ ;  /* 0x0000000806b37824 */ /* 0x000fe200078e00ff */
[----:B------:R-:W-:Y:S01]  /*18c0*/  LEA.HI R6, R7, R2, RZ, 0x5 ;  /* 0x0000000207067211 */ /* 0x000fe200078f28ff */
[----:B------:R-:W-:Y:S01]  /*18d0*/  IMAD.IADD R123, R123, 0x1, R15 ;  /* 0x000000017b7b7824 */ /* 0x000fe200078e020f */
[----:B------:R-:W-:Y:S01]  /*18e0*/  LOP3.LUT R7, R172, 0xfffffff0, RZ, 0xc0, !PT ;  /* 0xfffffff0ac077812 */ /* 0x000fe200078ec0ff */
[----:B------:R-:W-:Y:S01]  /*18f0*/  IMAD R15, R23, c[0x0][0x1a8], RZ ;  /* 0x00006a00170f7a24 */ /* 0x000fe200078e02ff */
[----:B------:R-:W-:Y:S01]  /*1900*/  LOP3.LUT R179, R4, 0xfffffe00, R179, 0xf8, !PT ;  /* 0xfffffe0004b37812 */ /* 0x000fe200078ef8b3 */
[C---:B------:R-:W-:Y:S01]  /*1910*/  IMAD R125, R126.reuse, c[0x0][0x1a4], R9 ;  /* 0x000069007e7d7a24 */ /* 0x040fe200078e0209 */
[----:B------:R-:W-:Y:S01]  /*1920*/  SHF.R.S32.HI R172, RZ, 0x4, R172 ;  /* 0x00000004ffac7819 */ /* 0x000fe200000114ac */
[----:B------:R-:W-:Y:S01]  /*1930*/  IMAD.WIDE.U32 R126, R126, c[0x0][0x1a0], R26 ;  /* 0x000068007e7e7a25 */ /* 0x000fe200078e001a */
[----:B------:R-:W-:-:S02]  /*1940*/  SHF.R.S32.HI R12, RZ, 0x5, R6 ;  /* 0x00000005ff0c7819 */ /* 0x000fc40000011406 */
[----:B------:R-:W-:Y:S01]  /*1950*/  SHF.L.U32 R179, R179, 0x1, RZ ;  /* 0x00000001b3b37819 */ /* 0x000fe200000006ff */
[C---:B------:R-:W-:Y:S01]  /*1960*/  IMAD R15, R22.reuse, c[0x0][0x1ac], R15 ;  /* 0x00006b00160f7a24 */ /* 0x040fe200078e020f */
[----:B------:R-:W-:Y:S01]  /*1970*/  IADD3 R125, R127, R125, RZ ;  /* 0x0000007d7f7d7210 */ /* 0x000fe20007ffe0ff */
[----:B------:R-:W-:-:S04]  /*1980*/  IMAD.WIDE.U32 R10, R22, c[0x0][0x1a8], R10 ;  /* 0x00006a00160a7a25 */ /* 0x000fc800078e000a */
        /* <DEDUP_REMOVED lines=17> */
.L_x_7045:
[----:B------:R-:W-:Y:S05]  /*1aa0*/  BSYNC B0 ;  /* 0x0000000000007941 */ /* 0x000fea0003800000 */
.L_x_7044:
        /* <DEDUP_REMOVED lines=21> */
.L_x_7047:
[----:B------:R-:W-:Y:S05]  /*1c00*/  BSYNC B0 ;  /* 0x0000000000007941 */ /* 0x000fea0003800000 */
.L_x_7046:
        /* <DEDUP_REMOVED lines=21> */
.L_x_7049:
[----:B------:R-:W-:Y:S05]  /*1d60*/  BSYNC B0 ;  /* 0x0000000000007941 */ /* 0x000fea0003800000 */
.L_x_7048:
        /* <DEDUP_REMOVED lines=20> */
.L_x_7051:
[----:B------:R-:W-:Y:S05]  /*1eb0*/  BSYNC B0 ;  /* 0x0000000000007941 */ /* 0x000fea0003800000 */
.L_x_7050:
        /* <DEDUP_REMOVED lines=21> */
.L_x_7053:
[----:B------:R-:W-:Y:S05]  /*2010*/  BSYNC B0 ;  /* 0x0000000000007941 */ /* 0x000fea0003800000 */
.L_x_7052:
        /* <DEDUP_REMOVED lines=17> */
.L_x_7055:
[----:B------:R-:W-:Y:S05]  /*2130*/  BSYNC B0 ;  /* 0x0000000000007941 */ /* 0x000fea0003800000 */
.L_x_7054:
        /* <DEDUP_REMOVED lines=15> */
.L_x_7057:
[----:B------:R-:W-:Y:S05]  /*2230*/  BSYNC B0 ;  /* 0x0000000000007941 */ /* 0x000fea0003800000 */
.L_x_7056:
[----:B------:R-:W-:Y:S01]  /*2240*/  ISETP.GE.AND P1, PT, R17, R4, PT ;  /* 0x000000041100720c */ /* 0x000fe20003f26270 */
[----:B------:R-:W-:-:S12]  /*2250*/  BSSY B0, `(.L_x_7058) ;  /* 0x000000f000007945 */ /* 0x000fd80003800000 */
[----:B------:R-:W-:Y:S05]  /*2260*/  @P1 BRA `(.L_x_7059) ;  /* 0x000000d000001947 */ /* 0x000fea0003800000 */
[----:B------:R-:W-:-:S13]  /*2270*/  ISETP.GE.AND P1, PT, R180, c[0x0][0x220], PT ;  /* 0x00008800b4007a0c */ /* 0x000fda0003f26270 */
[----:B------:R1:W-:Y:S01]  /*2280*/  @P1 STS.128 [R179+0x3800], RZ ;  /* 0x003800ffb3001388 */ /* 0x0003e20000000c00 */
[----:B------:R-:W-:Y:S05]  /*2290*/  @P1 BRA `(.L_x_7059) ;  /* 0x000000a000001947 */ /* 0x000fea0003800000 */
[----:B------:R-:W-:Y:S01]  /*22a0*/  ULDC UR4, c[0x0][0x19c] ;  /* 0x0000670000047ab9 */ /* 0x000fe20000000800 */
[----:B-1----:R-:W-:Y:S01]  /*22b0*/  IMAD.WIDE.U32 R14, R120, 0x30, R122 ;  /* 0x00000030780e7825 */ /* 0x002fe200078e007a */
[----:B------:R-:W-:-:S04]  /*22c0*/  UIMAD UR4, UR4, 0x30, URZ ;  /* 0x00000030040478a4 */ /* 0x000fc8000f8e023f */
[----:B------:R-:W-:Y:S02]  /*22d0*/  LEA R10, P1, R14, c[0x0][0x168], 0x1 ;  /* 0x00005a000e0a7a11 */ /* 0x000fe400078208ff */
[----:B------:R-:W-:-:S04]  /*22e0*/  IADD3 R6, R15, UR4, RZ ;  /* 0x000000040f067c10 */ /* 0x000fc8000fffe0ff */
[----:B------:R-:W-:-:S05]  /*22f0*/  LEA.HI.X R11, R14, c[0x0][0x16c], R6, 0x1, P1 ;  /* 0x00005b000e0b7a11 */ /* 0x000fca00008f0c06 */
[----:B------:R-:W-:Y:S01]  /*2300*/  @!PT LDS RZ, [RZ] ;  /* 0x00000000fffff984 */ /* 0x000fe20000000800 */
[----:B------:R-:W-:Y:S01]  /*2310*/  @!PT LDS RZ, [RZ] ;  /* 0x00000000fffff984 */ /* 0x000fe20000000800 */
[----:B------:R-:W-:Y:S01]  /*2320*/  @!PT LDS RZ, [RZ] ;  /* 0x00000000fffff984 */ /* 0x000fe20000000800 */
[----:B------:R1:W-:Y:S02]  /*2330*/  LDGSTS.E.BYPASS.LTC128B.128 [R179+0x3800], [R10.64] ;  /* 0x038000000ab37fae */ /* 0x0003e4000b901d46 */
.L_x_7059:
[----:B------:R-:W-:Y:S05]  /*2340*/  BSYNC B0 ;  /* 0x0000000000007941 */ /* 0x000fea0003800000 */
.L_x_7058:
        /* <DEDUP_REMOVED lines=16> */
.L_x_7061:
[----:B------:R-:W-:Y:S05]  /*2450*/  BSYNC B0 ;  /* 0x0000000000007941 */ /* 0x000fea0003800000 */
.L_x_7060:
        /* <DEDUP_REMOVED lines=17> */
.L_x_7063:
[----:B------:R-:W-:Y:S05]  /*2570*/  BSYNC B0 ;  /* 0x0000000000007941 */ /* 0x000fea0003800000 */
.L_x_7062:
[----:B-1----:R-:W-:Y:S01]  /*2580*/  IADD3 R11, R20, 0x60, RZ ;  /* 0x00000060140b7810 */ /* 0x002fe20007ffe0ff */
        /* <DEDUP_REMOVED lines=9> */
[----:B----4-:R-:W-:Y:S02]  /*2620*/  LEA R26, P1, R28, c[0x0][0x168], 0x1 ;  /* 0x00005a001c1a7a11 */ /* 0x010fe400078208ff */
[----:B------:R-:W-:-:S04]  /*2630*/  IADD3 R6, R29, UR4, RZ ;  /* 0x000000041d067c10 */ /* 0x000fc8000fffe0ff */
[----:B------:R-:W-:-:S05]  /*2640*/  LEA.HI.X R27, R28, c[0x0][0x16c], R6, 0x1, P1 ;  /* 0x00005b001c1b7a11 */ /* 0x000fca00008f0c06 */
[----:B------:R-:W-:Y:S01]  /*2650*/  @!PT LDS RZ, [RZ] ;  /* 0x00000000fffff984 */ /* 0x000fe20000000800 */
[----:B------:R-:W-:Y:S01]  /*2660*/  @!PT LDS RZ, [RZ] ;  /* 0x00000000fffff984 */ /* 0x000fe20000000800 */
[----:B------:R-:W-:Y:S01]  /*2670*/  @!PT LDS RZ, [RZ] ;  /* 0x00000000fffff984 */ /* 0x000fe20000000800 */
[----:B------:R4:W-:Y:S02]  /*2680*/  LDGSTS.E.BYPASS.LTC128B.128 [R179+0x5000], [R26.64] ;  /* 0x050000001ab37fae */ /* 0x0009e4000b901d46 */
.L_x_7065:
[----:B------:R-:W-:Y:S05]  /*2690*/  BSYNC B0 ;  /* 0x0000000000007941 */ /* 0x000fea0003800000 */
.L_x_7064:
        /* <DEDUP_REMOVED lines=17> */
.L_x_7067:
[----:B------:R-:W-:Y:S05]  /*27b0*/  BSYNC B0 ;  /* 0x0000000000007941 */ /* 0x000fea0003800000 */
.L_x_7066:
[----:B------:R-:W-:Y:S01]  /*27c0*/  SHF.R.S32.HI R6, RZ, 0x1f, R181 ;  /* 0x0000001fff067819 */ /* 0x000fe200000114b5 */
[----:B------:R-:W-:Y:S01]  /*27d0*/  IMAD.WIDE.U32 R22, R181, c[0x0][0x320], R22 ;  /* 0x0000c800b5167a25 */ /* 0x000fe200078e0016 */
[----:B------:R-:W0:Y:S03]  /*27e0*/  LDGDEPBAR ;  /* 0x00000000000079af */ /* 0x000e260000000000 */
[----:B------:R-:W-:Y:S01]  /*27f0*/  IMAD R6, R6, c[0x0][0x320], RZ ;  /* 0x0000c80006067a24 */ /* 0x000fe200078e02ff */
[----:B----4-:R-:W-:-:S03]  /*2800*/  LEA R26, P1, R22, c[0x0][0x318], 0x2 ;  /* 0x0000c600161a7a11 */ /* 0x010fc600078210ff */
[----:B------:R-:W-:-:S04]  /*2810*/  IMAD R6, R181, c[0x0][0x324], R6 ;  /* 0x0000c900b5067a24 */ /* 0x000fc800078e0206 */
[----:B------:R-:W-:-:S05]  /*2820*/  IMAD.IADD R6, R23, 0x1, R6 ;  /* 0x0000000117067824 */ /* 0x000fca00078e0206 */
[----:B------:R-:W-:-:S05]  /*2830*/  LEA.HI.X R27, R22, c[0x0][0x31c], R6, 0x2, P1 ;  /* 0x0000c700161b7a11 */ /* 0x000fca00008f1406 */
[----:B------:R-:W4:Y:S01]  /*2840*/  LDG.E R21, [R26.64] ;  /* 0x000000061a157981 */ /* 0x000f22000c1e1900 */
[----:B------:R-:W-:Y:S01]  /*2850*/  LEA.HI R23, R172, R172, RZ, 0x1 ;  /* 0x000000acac177211 */ /* 0x000fe200078f08ff */
[----:B------:R-:W-:Y:S01]  /*2860*/  IMAD.SHL.U32 R169, R52, 0x40, RZ ;  /* 0x0000004034a97824 */ /* 0x000fe200078e00ff */
[----:B------:R-:W-:-:S04]  /*2870*/  DEPBAR.LE SB0, 0x0 ;  /* 0x000080000000791a */ /* 0x000fc80000000000 */
[----:B------:R-:W-:Y:S01]  /*2880*/  LOP3.LUT R23, R23, 0xfffffffe, RZ, 0xc0, !PT ;  /* 0xfffffffe17177812 */ /* 0x000fe200078ec0ff */
[----:B------:R-:W-:Y:S01]  /*2890*/  IMAD.SHL.U32 R6, R8, 0x40, RZ ;  /* 0x0000004008067824 */ /* 0x000fe200078e00ff */
[C---:B------:R-:W-:Y:S01]  /*28a0*/  ISETP.GE.AND P2, PT, R20.reuse, R4, PT ;  /* 0x000000041400720c */ /* 0x040fe20003f46270 */
[----:B------:R-:W-:Y:S01]  /*28b0*/  BAR.SYNC.DEFER_BLOCKING 0x0 ;  /* 0x0000000000007b1d */ /* 0x000fe20000010000 */
[----:B------:R-:W-:Y:S01]  /*28c0*/  IMAD.SHL.U32 R14, R20, 0x8, RZ ;  /* 0x00000008140e7824 */ /* 0x000fe200078e00ff */
[----:B------:R-:W-:Y:S01]  /*28d0*/  LOP3.LUT R169, R169, 0x1c0, RZ, 0xc0, !PT ;  /* 0x000001c0a9a97812 */ /* 0x000fe200078ec0ff */
[----:B------:R-:W-:Y:S01]  /*28e0*/  IMAD.IADD R10, R172, 0x1, -R23 ;  /* 0x00000001ac0a7824 */ /* 0x000fe200078e0a17 */
[----:B------:R-:W-:Y:S01]  /*28f0*/  LOP3.LUT R6, R6, 0x1c0, RZ, 0xc0, !PT ;  /* 0x000001c006067812 */ /* 0x000fe200078ec0ff */
[----:B------:R-:W-:Y:S01]  /*2900*/  IMAD.SHL.U32 R177, R2, 0x2, RZ ;  /* 0x0000000202b17824 */ /* 0x000fe200078e00ff */
[----:B------:R-:W-:Y:S01]  /*2910*/  LOP3.LUT R14, R169, 0x8, R14, 0xf8, !PT ;  /* 0x00000008a90e7812 */ /* 0x000fe200078ef80e */
[----:B------:R-:W-:Y:S01]  /*2920*/  IMAD.SHL.U32 R23, R10, 0x8, RZ ;  /* 0x000000080a177824 */ /* 0x000fe200078e00ff */
[----:B------:R-:W-:Y:S01]  /*2930*/  SHF.R.U32.HI R169, RZ, 0x3, R169 ;  /* 0x00000003ffa97819 */ /* 0x000fe200000116a9 */
[----:B------:R-:W-:Y:S01]  /*2940*/  BSSY B0, `(.L_x_7068) ;  /* 0x0000025000007945 */ /* 0x000fe20003800000 */
[----:B------:R-:W-:-:S02]  /*2950*/  SHF.R.S32.HI R176, RZ, 0x1f, R25 ;  /* 0x0000001fffb07819 */ /* 0x000fc40000011419 */
[----:B------:R-:W-:Y:S02]  /*2960*/  LOP3.LUT R23, R6, 0x8, R23, 0xf8, !PT ;  /* 0x0000000806177812 */ /* 0x000fe400078ef817 */
[----:B------:R-:W-:Y:S02]  /*2970*/  SHF.R.U32.HI R6, RZ, 0x3, R6 ;  /* 0x00000003ff067819 */ /* 0x000fe40000011606 */
[----:B------:R-:W-:Y:S01]  /*2980*/  LOP3.LUT R169, R14, R169, RZ, 0x3c, !PT ;  /* 0x000000a90ea97212 */ /* 0x000fe200078e3cff */
[----:B------:R-:W-:Y:S01]  /*2990*/  IMAD.SHL.U32 R14, R0, 0x40, RZ ;  /* 0x00000040000e7824 */ /* 0x000fe200078e00ff */
[----:B------:R-:W-:Y:S01]  /*29a0*/  LOP3.LUT R6, R23, R6, RZ, 0x3c, !PT ;  /* 0x0000000617067212 */ /* 0x000fe200078e3cff */
[----:B------:R-:W-:Y:S01]  /*29b0*/  IMAD R23, R12, 0x10, R5 ;  /* 0x000000100c177824 */ /* 0x000fe200078e0205 */
[----:B------:R-:W-:Y:S01]  /*29c0*/  LEA.HI R176, R176, R25, RZ, 0x2 ;  /* 0x00000019b0b07211 */ /* 0x000fe200078f10ff */
[----:B------:R-:W4:Y:S01]  /*29d0*/  MUFU.RCP R0, c[0x0][0x238] ;  /* 0x00008e0000007b08 */ /* 0x000f220000001000 */
[----:B------:R-:W-:Y:S01]  /*29e0*/  LOP3.LUT R5, R14, 0xfffffe00, RZ, 0xc0, !PT ;  /* 0xfffffe000e057812 */ /* 0x000fe200078ec0ff */
[----:B------:R-:W-:Y:S01]  /*29f0*/  IMAD R169, R10, 0x200, R169 ;  /* 0x000002000aa97824 */ /* 0x000fe200078e02a9 */
[----:B------:R1:W-:Y:S01]  /*2a00*/  @P2 STS.128 [R179+0x6000], RZ ;  /* 0x006000ffb3002388 */ /* 0x0003e20000000c00 */
[----:B------:R-:W-:-:S02]  /*2a10*/  SHF.R.S32.HI R176, RZ, 0x2, R176 ;  /* 0x00000002ffb07819 */ /* 0x000fc400000114b0 */
[----:B------:R-:W-:Y:S01]  /*2a20*/  IMAD R25, R12, 0x400, R5 ;  /* 0x000004000c197824 */ /* 0x000fe200078e0205 */
[----:B------:R-:W-:Y:S02]  /*2a30*/  LOP3.LUT P3, RZ, R52, 0x2, RZ, 0xc0, !PT ;  /* 0x0000000234ff7812 */ /* 0x000fe4000786c0ff */
[----:B------:R-:W-:Y:S01]  /*2a40*/  IADD3 R23, R23, 0x1, R176 ;  /* 0x0000000117177810 */ /* 0x000fe20007ffe0b0 */
[C---:B------:R-:W-:Y:S01]  /*2a50*/  IMAD.IADD R170, R6.reuse, 0x1, R25 ;  /* 0x0000000106aa7824 */ /* 0x040fe200078e0219 */
[----:B------:R-:W-:Y:S01]  /*2a60*/  LOP3.LUT R6, R6, R5, RZ, 0xfc, !PT ;  /* 0x0000000506067212 */ /* 0x000fe200078efcff */
[----:B------:R-:W-:Y:S01]  /*2a70*/  IMAD.MOV.U32 R5, RZ, RZ, 0x10 ;  /* 0x00000010ff057424 */ /* 0x000fe200078e00ff */
[----:B------:R-:W-:Y:S01]  /*2a80*/  IADD3 R130, R3, R23, -R130 ;  /* 0x0000001703827210 */ /* 0x000fe20007ffe882 */
[----:B------:R-:W-:Y:S01]  /*2a90*/  IMAD.SHL.U32 R170, R170, 0x2, RZ ;  /* 0x00000002aaaa7824 */ /* 0x000fe200078e00ff */
[----:B------:R-:W-:Y:S02]  /*2aa0*/  LEA R194, P1, R126, c[0x0][0x170], 0x1 ;  /* 0x00005c007ec27a11 */ /* 0x000fe400078208ff */
[----:B------:R-:W-:-:S02]  /*2ab0*/  LOP3.LUT R177, R177, 0x6, RZ, 0xc0, !PT ;  /* 0x00000006b1b17812 */ /* 0x000fc400078ec0ff */
[----:B------:R-:W-:Y:S02]  /*2ac0*/  LEA.HI.X R193, R126, c[0x0][0x174], R125, 0x1, P1 ;  /* 0x00005d007ec17a11 */ /* 0x000fe400008f0c7d */
[----:B------:R-:W-:Y:S02]  /*2ad0*/  SEL R2, R5, 0xfffffff0, !P3 ;  /* 0xfffffff005027807 */ /* 0x000fe40005800000 */
[----:B------:R-:W-:Y:S01]  /*2ae0*/  IADD3 R130, R130, c[0x0][0x2e8], RZ ;  /* 0x0000ba0082827a10 */ /* 0x000fe20007ffe0ff */
[----:B----4-:R-:W-:Y:S01]  /*2af0*/  FMUL.FTZ R0, R21, R0 ;  /* 0x0000000015007220 */ /* 0x010fe20000410000 */
        /* <DEDUP_REMOVED lines=9> */
.L_x_7069:
[----:B-1----:R-:W-:Y:S05]  /*2b90*/  BSYNC B0 ;  /* 0x0000000000007941 */ /* 0x002fea0003800000 */
.L_x_7068:
        /* <DEDUP_REMOVED lines=16> */
.L_x_7071:
[----:B------:R-:W-:Y:S05]  /*2ca0*/  BSYNC B0 ;  /* 0x0000000000007941 */ /* 0x000fea0003800000 */
.L_x_7070:
        /* <DEDUP_REMOVED lines=14> */
.L_x_7073:
[----:B------:R-:W-:Y:S05]  /*2d90*/  BSYNC B0 ;  /* 0x0000000000007941 */ /* 0x000fea0003800000 */
.L_x_7072:
[----:B------:R-:W-:Y:S01]  /*2da0*/  ISETP.GE.AND P1, PT, R17, R4, PT ;  /* 0x000000041100720c */ /* 0x000fe20003f26270 */
[----:B------:R-:W-:-:S12]  /*2db0*/  BSSY B0, `(.L_x_7074) ;  /* 0x000000f000007945 */ /* 0x000fd80003800000 */
[----:B------:R1:W-:Y:S01]  /*2dc0*/  @P1 STS.128 [R179+0x7800], RZ ;  /* 0x007800ffb3001388 */ /* 0x0003e20000000c00 */
[----:B------:R-:W-:Y:S05]  /*2dd0*/  @P1 BRA `(.L_x_7075) ;  /* 0x000000c000001947 */ /* 0x000fea0003800000 */
[----:B------:R-:W-:-:S13]  /*2de0*/  ISETP.GE.AND P1, PT, R180, c[0x0][0x220], PT ;  /* 0x00008800b4007a0c */ /* 0x000fda0003f26270 */
[----:B------:R1:W-:Y:S01]  /*2df0*/  @P1 STS.128 [R179+0x7800], RZ ;  /* 0x007800ffb3001388 */ /* 0x0003e20000000c00 */
[----:B------:R-:W-:Y:S05]  /*2e00*/  @P1 BRA `(.L_x_7075) ;  /* 0x0000009000001947 */ /* 0x000fea0003800000 */
[----:B----4-:R-:W-:Y:S01]  /*2e10*/  MOV R192, R194 ;  /* 0x000000c200c07202 */ /* 0x010fe20000000f00 */
        /* <DEDUP_REMOVED lines=8> */
.L_x_7075:
[----:B------:R-:W-:Y:S05]  /*2ea0*/  BSYNC B0 ;  /* 0x0000000000007941 */ /* 0x000fea0003800000 */
.L_x_7074:
        /* <DEDUP_REMOVED lines=14> */
.L_x_7077:
[----:B------:R-:W-:Y:S05]  /*2f90*/  BSYNC B0 ;  /* 0x0000000000007941 */ /* 0x000fea0003800000 */
.L_x_7076:
        /* <DEDUP_REMOVED lines=16> */
.L_x_7079:
[----:B------:R-:W-:Y:S05]  /*30a0*/  BSYNC B0 ;  /* 0x0000000000007941 */ /* 0x000fea0003800000 */
.L_x_7078:
        /* <DEDUP_REMOVED lines=16> */
.L_x_7081:
[----:B------:R-:W-:Y:S05]  /*31b0*/  BSYNC B0 ;  /* 0x0000000000007941 */ /* 0x000fea0003800000 */
.L_x_7080:
[----:B------:R-:W-:Y:S01]  /*31c0*/  ISETP.GE.AND P3, PT, R9, R4, PT ;  /* 0x000000040900720c */ /* 0x000fe20003f66270 */
[----:B------:R-:W-:Y:S03]  /*31d0*/  BSSY B0, `(.L_x_7082) ;  /* 0x0000013000007945 */ /* 0x000fe60003800000 */
[----:B------:R-:W-:Y:S01]  /*31e0*/  R2P PR, R8, 0x6 ;  /* 0x0000000608007804 */ /* 0x000fe20000000000 */
[----:B------:R-:W-:-:S04]  /*31f0*/  IMAD.MOV.U32 R8, RZ, RZ, 0x20 ;  /* 0x00000020ff087424 */ /* 0x000fc800078e00ff */
[----:B------:R-:W-:Y:S02]  /*3200*/  SEL R4, R5, 0xfffffff0, !P1 ;  /* 0xfffffff005047807 */ /* 0x000fe40004800000 */
[----:B------:R-:W-:Y:S02]  /*3210*/  SEL R5, R8, 0xffffffe0, !P2 ;  /* 0xffffffe008057807 */ /* 0x000fe40005000000 */
        /* <DEDUP_REMOVED lines=14> */
.L_x_7083:
[----:B------:R-:W-:Y:S05]  /*3300*/  BSYNC B0 ;  /* 0x0000000000007941 */ /* 0x000fea0003800000 */
.L_x_7082:
        /* <DEDUP_REMOVED lines=9> */
[----:B-1----:R-:W1:Y:S02]  /*33a0*/  LDSM.16.M88.4 R20, [R169+0x3800] ;  /* 0x00380000a914783b */ /* 0x002e640000000200 */
[----:B------:R-:W-:-:S02]  /*33b0*/  IMAD R165, R4, 0x2, R167 ;  /* 0x0000000204a57824 */ /* 0x000fc400078e02a7 */
[----:B------:R-:W2:Y:S03]  /*33c0*/  LDSM.16.M88.4 R36, [R169+0x2800] ;  /* 0x00280000a924783b */ /* 0x000ea60000000200 */
[----:B------:R-:W-:Y:S01]  /*33d0*/  @P1 IADD3 R166, R52, -0x40, RZ ;  /* 0xffffffc034a61810 */ /* 0x000fe20007ffe0ff */
[----:B------:R-:W3:Y:S03]  /*33e0*/  LDSM.16.M88.4 R100, [R169+0x4800] ;  /* 0x00480000a964783b */ /* 0x000ee60000000200 */
[----:B------:R-:W-:Y:S01]  /*33f0*/  IADD3 R159, R166, 0x800, RZ ;  /* 0x00000800a69f7810 */ /* 0x000fe20007ffe0ff */
[----:B----4-:R-:W4:Y:S01]  /*3400*/  LDSM.16.M88.4 R12, [R169+0x4000] ;  /* 0x00400000a90c783b */ /* 0x010f220000000200 */
        /* <DEDUP_REMOVED lines=12> */
[----:B------:R-:W3:Y:S04]  /*34d0*/  LDSM.16.M88.4 R92, [R163+0x2800] ;  /* 0x00280000a35c783b */ /* 0x000ee80000000200 */
[----:B------:R-:W3:Y:S01]  /*34e0*/  LDSM.16.M88.4 R88, [R163+0x4800] ;  /* 0x00480000a358783b */ /* 0x000ee20000000200 */
[C---:B-----5:R-:W-:Y:S03]  /*34f0*/  HMMA.16816.F32 R80, R56.reuse, R76, RZ ;  /* 0x0000004c3850723c */ /* 0x060fe600000018ff */
[----:B------:R-:W5:Y:S04]  /*3500*/  LDSM.16.M88.4 R44, [R163+0x4000] ;  /* 0x00400000a32c783b */ /* 0x000f680000000200 */
[----:B------:R-:W-:Y:S01]  /*3510*/  LDSM.16.M88.4 R52, [R167] ;  /* 0x00000000a734783b */ /* 0x000fe20000000200 */
[C---:B-1----:R-:W-:Y:S03]  /*3520*/  HMMA.16816.F32 R24, R56.reuse, R20, RZ ;  /* 0x000000143818723c */ /* 0x042fe600000018ff */
[----:B------:R-:W1:Y:S04]  /*3530*/  LDSM.16.M88.4 R84, [R166] ;  /* 0x00000000a654783b */ /* 0x000e680000000200 */
[----:B------:R-:W1:Y:S01]  /*3540*/  LDSM.16.M88.4 R68, [R163+0x3000] ;  /* 0x00300000a344783b */ /* 0x000e620000000200 */
[C---:B------:R-:W-:Y:S03]  /*3550*/  HMMA.16816.F32 R76, R56.reuse, R78, RZ ;  /* 0x0000004e384c723c */ /* 0x040fe600000018ff */
[----:B------:R-:W1:Y:S04]  /*3560*/  LDSM.16.M88.4 R64, [R169+0x5000] ;  /* 0x00500000a940783b */ /* 0x000e680000000200 */
[----:B------:R-:W-:Y:S01]  /*3570*/  LDSM.16.M88.4 R108, [R169+0x5800] ;  /* 0x00580000a96c783b */ /* 0x000fe20000000200 */
[C---:B------:R-:W-:Y:S03]  /*3580*/  HMMA.16816.F32 R20, R56.reuse, R22, RZ ;  /* 0x000000163814723c */ /* 0x040fe600000018ff */
[----:B------:R-:W-:Y:S04]  /*3590*/  LDSM.16.M88.4 R116, [R163+0x5000] ;  /* 0x00500000a374783b */ /* 0x000fe80000000200 */
[----:B------:R-:W-:Y:S01]  /*35a0*/  LDSM.16.M88.4 R112, [R166+0x1800] ;  /* 0x00180000a670783b */ /* 0x000fe20000000200 */
[C---:B--2---:R-:W-:Y:S03]  /*35b0*/  HMMA.16816.F32 R40, R56.reuse, R36, RZ ;  /* 0x000000243828723c */ /* 0x044fe600000018ff */
[----:B------:R-:W0:Y:S05]  /*35c0*/  LDGDEPBAR ;  /* 0x00000000000079af */ /* 0x000e2a0000000000 */
[C---:B---3--:R-:W-:Y:S08]  /*35d0*/  HMMA.16816.F32 R8, R56.reuse, R100, RZ ;  /* 0x000000643808723c */ /* 0x048ff000000018ff */
[C---:B------:R-:W-:Y:S08]  /*35e0*/  HMMA.16816.F32 R36, R56.reuse, R38, RZ ;  /* 0x000000263824723c */ /* 0x040ff000000018ff */
[C---:B------:R-:W-:Y:S08]  /*35f0*/  HMMA.16816.F32 R100, R56.reuse, R102, RZ ;  /* 0x000000663864723c */ /* 0x040ff000000018ff */
[C---:B----4-:R-:W-:Y:S08]  /*3600*/  HMMA.16816.F32 R16, R56.reuse, R12, RZ ;  /* 0x0000000c3810723c */ /* 0x050ff000000018ff */
        /* <DEDUP_REMOVED lines=11> */
[----:B------:R-:W-:Y:S07]  /*36c0*/  LDSM.16.M88.4 R92, [R165] ;  /* 0x00000000a55c783b */ /* 0x000fee0000000200 */
[C---:B------:R-:W-:Y:S08]  /*36d0*/  HMMA.16816.F32 R8, R72.reuse, R88, R8 ;  /* 0x000000584808723c */ /* 0x040ff00000001808 */
[C---:B------:R-:W-:Y:S01]  /*36e0*/  HMMA.16816.F32 R100, R72.reuse, R90, R100 ;  /* 0x0000005a4864723c */ /* 0x040fe20000001864 */
[----:B------:R-:W3:Y:S07]  /*36f0*/  LDSM.16.M88.4 R88, [R152] ;  /* 0x000000009858783b */ /* 0x000eee0000000200 */
[C---:B-----5:R-:W-:Y:S08]  /*3700*/  HMMA.16816.F32 R16, R72.reuse, R44, R16 ;  /* 0x0000002c4810723c */ /* 0x060ff00000001810 */
[----:B------:R-:W-:Y:S01]  /*3710*/  HMMA.16816.F32 R12, R72, R46, R12 ;  /* 0x0000002e480c723c */ /* 0x000fe2000000180c */
[----:B------:R-:W4:Y:S07]  /*3720*/  LDSM.16.M88.4 R44, [R166+0x1000] ;  /* 0x00100000a62c783b */ /* 0x000f2e0000000200 */
[C---:B-1----:R-:W-:Y:S08]  /*3730*/  HMMA.16816.F32 R80, R52.reuse, R84, R80 ;  /* 0x000000543450723c */ /* 0x042ff00000001850 */
[----:B------:R-:W-:Y:S01]  /*3740*/  HMMA.16816.F32 R76, R52, R86, R76 ;  /* 0x00000056344c723c */ /* 0x000fe2000000184c */
[----:B------:R-:W1:Y:S07]  /*3750*/  LDSM.16.M88.4 R84, [R152+0x800] ;  /* 0x000800009854783b */ /* 0x000e6e0000000200 */
[C---:B------:R-:W-:Y:S08]  /*3760*/  HMMA.16816.F32 R32, R72.reuse, R68, R32 ;  /* 0x000000444820723c */ /* 0x040ff00000001820 */
[----:B------:R-:W-:Y:S01]  /*3770*/  HMMA.16816.F32 R28, R72, R70, R28 ;  /* 0x00000046481c723c */ /* 0x000fe2000000181c */
[----:B------:R-:W5:Y:S07]  /*3780*/  LDSM.16.M88.4 R68, [R163+0x5800] ;  /* 0x00580000a344783b */ /* 0x000f6e0000000200 */
[----:B------:R-:W-:Y:S08]  /*3790*/  HMMA.16816.F32 R96, R56, R64, RZ ;  /* 0x000000403860723c */ /* 0x000ff000000018ff */
[----:B--2---:R-:W-:Y:S07]  /*37a0*/  HMMA.16816.F32 R40, R52, R48, R40 ;  /* 0x000000303428723c */ /* 0x004fee0000001828 */
[C---:B------:R-:W-:Y:S01]  /*37b0*/  IADD3 R49, R2.reuse, 0x1, RZ ;  /* 0x0000000102317810 */ /* 0x040fe20007ffe0ff */
[C---:B------:R-:W-:Y:S03]  /*37c0*/  HMMA.16816.F32 R60, R56.reuse, R108, RZ ;  /* 0x0000006c383c723c */ /* 0x040fe600000018ff */
[----:B------:R-:W-:Y:S05]  /*37d0*/  I2F R48, R49 ;  /* 0x0000003100307306 */ /* 0x000fea0000201400 */
[C---:B------:R-:W-:Y:S08]  /*37e0*/  HMMA.16816.F32 R64, R56.reuse, R66, RZ ;  /* 0x000000423840723c */ /* 0x040ff000000018ff */
[----:B------:R-:W-:Y:S01]  /*37f0*/  HMMA.16816.F32 R56, R56, R110, RZ ;  /* 0x0000006e3838723c */ /* 0x000fe200000018ff */
[----:B------:R-:W-:Y:S07]  /*3800*/  LDSM.16.M88.4 R108, [R166+0x2000] ;  /* 0x00200000a66c783b */ /* 0x000fee0000000200 */
[C---:B---3--:R-:W-:Y:S08]  /*3810*/  HMMA.16816.F32 R80, R92.reuse, R88, R80 ;  /* 0x000000585c50723c */ /* 0x048ff00000001850 */
[----:B------:R-:W-:Y:S08]  /*3820*/  HMMA.16816.F32 R76, R92, R90, R76 ;  /* 0x0000005a5c4c723c */ /* 0x000ff0000000184c */
[C---:B----4-:R-:W-:Y:S08]  /*3830*/  HMMA.16816.F32 R32, R52.reuse, R44, R32 ;  /* 0x0000002c3420723c */ /* 0x050ff00000001820 */
[C---:B------:R-:W-:Y:S01]  /*3840*/  HMMA.16816.F32 R28, R52.reuse, R46, R28 ;  /* 0x0000002e341c723c */ /* 0x040fe2000000181c */
[----:B------:R-:W2:Y:S07]  /*3850*/  LDSM.16.M88.4 R44, [R152+0x1000] ;  /* 0x00100000982c783b */ /* 0x000eae0000000200 */
[----:B------:R-:W-:Y:S07]  /*3860*/  HMMA.16816.F32 R36, R52, R50, R36 ;  /* 0x000000323424723c */ /* 0x000fee0000001824 */
[----:B------:R-:W-:Y:S01]  /*3870*/  IADD3 R50, R2, 0x8, RZ ;  /* 0x0000000802327810 */ /* 0x000fe20007ffe0ff */
[----:B------:R-:W-:Y:S03]  /*3880*/  HMMA.16816.F32 R96, R72, R116, R96 ;  /* 0x000000744860723c */ /* 0x000fe60000001860 */
[----:B------:R-:W-:Y:S04]  /*3890*/  I2F R51, R50 ;  /* 0x0000003200337306 */ /* 0x000fe80000201400 */
[C---:B------:R-:W-:Y:S01]  /*38a0*/  IADD3 R116, R130.reuse, 0x8, RZ ;  /* 0x0000000882747810 */ /* 0x040fe20007ffe0ff */
[----:B-1----:R-:W-:Y:S01]  /*38b0*/  HMMA.16816.F32 R40, R92, R84, R40 ;  /* 0x000000545c28723c */ /* 0x002fe20000001828 */
[----:B------:R-:W-:-:S02]  /*38c0*/  IMNMX R117, R130, R3, PT ;  /* 0x0000000382757217 */ /* 0x000fc40003800200 */
[----:B------:R-:W-:Y:S02]  /*38d0*/  IMNMX R116, R116, R3, PT ;  /* 0x0000000374747217 */ /* 0x000fe40003800200 */
[----:B------:R-:W-:Y:S02]  /*38e0*/  IADD3 R3, R2, 0x9, RZ ;  /* 0x0000000902037810 */ /* 0x000fe40007ffe0ff */
[CC--:B------:R-:W-:Y:S01]  /*38f0*/  ISETP.GE.AND P6, PT, R49.reuse, R117.reuse, PT ;  /* 0x000000753100720c */ /* 0x0c0fe20003fc6270 */
[----:B-----5:R-:W-:Y:S01]  /*3900*/  HMMA.16816.F32 R60, R72, R68, R60 ;  /* 0x00000044483c723c */ /* 0x020fe2000000183c */
[----:B------:R-:W1:Y:S01]  /*3910*/  I2F R68, R3 ;  /* 0x0000000300447306 */ /* 0x000e620000201400 */
[-C--:B------:R-:W-:Y:S02]  /*3920*/  ISETP.GE.AND P4, PT, R49, R116.reuse, PT ;  /* 0x000000743100720c */ /* 0x080fe40003f86270 */
[C---:B------:R-:W-:Y:S02]  /*3930*/  ISETP.GE.AND P5, PT, R50.reuse, R117, PT ;  /* 0x000000753200720c */ /* 0x040fe40003fa6270 */
[----:B------:R-:W-:-:S02]  /*3940*/  ISETP.GE.AND P1, PT, R50, R116, PT ;  /* 0x000000743200720c */ /* 0x000fc40003f26270 */
[----:B------:R-:W-:Y:S01]  /*3950*/  HMMA.16816.F32 R56, R72, R70, R56 ;  /* 0x000000464838723c */ /* 0x000fe20000001838 */
[C---:B------:R-:W-:Y:S02]  /*3960*/  ISETP.GE.AND P2, PT, R3.reuse, R117, PT ;  /* 0x000000750300720c */ /* 0x040fe40003f46270 */
[----:B------:R-:W-:-:S04]  /*3970*/  ISETP.GE.AND P3, PT, R3, R116, PT ;  /* 0x000000740300720c */ /* 0x000fc80003f66270 */
[----:B------:R-:W-:Y:S01]  /*3980*/  IADD3 R70, R2, 0x10, RZ ;  /* 0x0000001002467810 */ /* 0x000fe20007ffe0ff */
[----:B------:R-:W-:Y:S01]  /*3990*/  HMMA.16816.F32 R64, R72, R118, R64 ;  /* 0x000000764840723c */ /* 0x000fe20000001840 */
[----:B-1----:R-:W-:Y:S01]  /*39a0*/  FFMA.FTZ R84, R0, R68, R79 ;  /* 0x0000004400547223 */ /* 0x002fe2000001004f */
[----:B------:R-:W-:Y:S01]  /*39b0*/  IADD3 R71, R2, 0x11, RZ ;  /* 0x0000001102477810 */ /* 0x000fe20007ffe0ff */
[----:B------:R1:W3:Y:S03]  /*39c0*/  I2F R69, R70 ;  /* 0x0000004600457306 */ /* 0x0002e60000201400 */
[----:B------:R-:W-:Y:S01]  /*39d0*/  FSEL R84, R84, -INF , !P3 ;  /* 0xff80000054547808 */ /* 0x000fe20005800000 */
[CC--:B------:R-:W-:Y:S01]  /*39e0*/  FFMA.FTZ R75, R0.reuse, R48.reuse, R81 ;  /* 0x00000030004b7223 */ /* 0x0c0fe20000010051 */
[C---:B------:R-:W-:Y:S01]  /*39f0*/  HMMA.16816.F32 R36, R92.reuse, R86, R36 ;  /* 0x000000565c24723c */ /* 0x040fe20000001824 */
[----:B------:R-:W-:Y:S01]  /*3a00*/  FFMA.FTZ R74, R0, R48, R83 ;  /* 0x00000030004a7223 */ /* 0x000fe20000010053 */
[----:B------:R-:W-:Y:S01]  /*3a10*/  IADD3 R81, R2, 0x20, RZ ;  /* 0x0000002002517810 */ /* 0x000fe20007ffe0ff */
        /* <DEDUP_REMOVED lines=8> */
[----:B------:R-:W5:Y:S01]  /*3aa0*/  I2F R3, R71 ;  /* 0x0000004700037306 */ /* 0x000f620000201400 */
[----:B-1----:R-:W-:Y:S01]  /*3ab0*/  IADD3 R70, R2, 0x18, RZ ;  /* 0x0000001802467810 */ /* 0x002fe20007ffe0ff */
[CC--:B---3--:R-:W-:Y:S01]  /*3ac0*/  FFMA.FTZ R83, R0.reuse, R69.reuse, R40 ;  /* 0x0000004500537223 */ /* 0x0c8fe20000010028 */
[----:B------:R-:W-:Y:S01]  /*3ad0*/  FSEL R73, R73, -INF , !P5 ;  /* 0xff80000049497808 */ /* 0x000fe20006800000 */
[----:B------:R-:W-:Y:S01]  /*3ae0*/  FFMA.FTZ R42, R0, R69, R42 ;  /* 0x00000045002a7223 */ /* 0x000fe2000001002a */
[----:B------:R-:W-:Y:S01]  /*3af0*/  FSEL R72, R72, -INF , !P1 ;  /* 0xff80000048487808 */ /* 0x000fe20004800000 */
[----:B--2---:R-:W-:Y:S01]  /*3b00*/  HMMA.16816.F32 R32, R92, R44, R32 ;  /* 0x0000002c5c20723c */ /* 0x004fe20000001820 */
[----:B------:R-:W-:Y:S01]  /*3b10*/  FSEL R79, R76, -INF , !P2 ;  /* 0xff8000004c4f7808 */ /* 0x000fe20005000000 */
[----:B------:R1:W2:Y:S01]  /*3b20*/  I2F R77, R70 ;  /* 0x00000046004d7306 */ /* 0x0002a20000201400 */
[----:B------:R-:W-:-:S02]  /*3b30*/  ISETP.GE.AND P5, PT, R71, R117, PT ;  /* 0x000000754700720c */ /* 0x000fc40003fa6270 */
[-C--:B------:R-:W-:Y:S02]  /*3b40*/  ISETP.GE.AND P1, PT, R71, R116.reuse, PT ;  /* 0x000000744700720c */ /* 0x080fe40003f26270 */
[C---:B------:R-:W-:Y:S01]  /*3b50*/  ISETP.GE.AND P2, PT, R70.reuse, R117, PT ;  /* 0x000000754600720c */ /* 0x040fe20003f46270 */
[C---:B------:R-:W-:Y:S01]  /*3b60*/  HMMA.16816.F32 R24, R52.reuse, R112, R24 ;  /* 0x000000703418723c */ /* 0x040fe20000001818 */
[----:B------:R-:W-:Y:S01]  /*3b70*/  ISETP.GE.AND P3, PT, R70, R116, PT ;  /* 0x000000744600720c */ /* 0x000fe20003f66270 */
[-C--:B-----5:R-:W-:Y:S01]  /*3b80*/  FFMA.FTZ R41, R0, R3.reuse, R41 ;  /* 0x0000000300297223 */ /* 0x0a0fe20000010029 */
[----:B------:R-:W-:Y:S01]  /*3b90*/  IADD3 R40, R2, 0x19, RZ ;  /* 0x0000001902287810 */ /* 0x000fe20007ffe0ff */
[----:B------:R-:W-:Y:S01]  /*3ba0*/  FFMA.FTZ R43, R0, R3, R43 ;  /* 0x00000003002b7223 */ /* 0x000fe2000001002b */
[----:B------:R-:W-:Y:S01]  /*3bb0*/  FSEL R83, R83, -INF , !P6 ;  /* 0xff80000053537808 */ /* 0x000fe20007000000 */
[----:B------:R-:W3:Y:S01]  /*3bc0*/  I2F R3, R81 ;  /* 0x0000005100037306 */ /* 0x000ee20000201400 */
[----:B------:R-:W-:Y:S01]  /*3bd0*/  ISETP.GE.AND P6, PT, R40, R117, PT ;  /* 0x000000752800720c */ /* 0x000fe20003fc6270 */
[----:B------:R-:W-:Y:S01]  /*3be0*/  HMMA.16816.F32 R20, R52, R114, R20 ;  /* 0x000000723414723c */ /* 0x000fe20000001814 */
[----:B------:R-:W-:Y:S01]  /*3bf0*/  IADD3 R86, R2, 0x21, RZ ;  /* 0x0000002102567810 */ /* 0x000fe20007ffe0ff */
[----:B-1----:R-:W1:Y:S01]  /*3c00*/  LDSM.16.M88.4 R68, [R152+0x1800] ;  /* 0x001800009844783b */ /* 0x002e620000000200 */
[CC--:B--2---:R-:W-:Y:S01]  /*3c10*/  FFMA.FTZ R36, R0.reuse, R77.reuse, R36 ;  /* 0x0000004d00247223 */ /* 0x0c4fe20000010024 */
[----:B------:R-:W-:Y:S01]  /*3c20*/  FSEL R85, R41, -INF , !P5 ;  /* 0xff80000029557808 */ /* 0x000fe20006800000 */
[----:B------:R-:W-:Y:S01]  /*3c30*/  FFMA.FTZ R38, R0, R77, R38 ;  /* 0x0000004d00267223 */ /* 0x000fe20000010026 */
[----:B------:R-:W2:Y:S01]  /*3c40*/  I2F R45, R40 ;  /* 0x00000028002d7306 */ /* 0x000ea20000201400 */
[----:B------:R-:W-:Y:S01]  /*3c50*/  FSEL R78, R43, -INF , !P1 ;  /* 0xff8000002b4e7808 */ /* 0x000fe20004800000 */
[----:B------:R-:W-:Y:S01]  /*3c60*/  HMMA.16816.F32 R28, R92, R46, R28 ;  /* 0x0000002e5c1c723c */ /* 0x000fe2000000181c */
[----:B------:R-:W-:-:S02]  /*3c70*/  ISETP.GE.AND P5, PT, R81, R117, PT ;  /* 0x000000755100720c */ /* 0x000fc40003fa6270 */
[----:B------:R-:W-:Y:S02]  /*3c80*/  ISETP.GE.AND P1, PT, R81, R116, PT ;  /* 0x000000745100720c */ /* 0x000fe40003f26270 */
[----:B------:R-:W-:Y:S01]  /*3c90*/  FSEL R77, R36, -INF , !P2 ;  /* 0xff800000244d7808 */ /* 0x000fe20005000000 */
[-C--:B---3--:R-:W-:Y:S01]  /*3ca0*/  FFMA.FTZ R32, R0, R3.reuse, R32 ;  /* 0x0000000300207223 */ /* 0x088fe20000010020 */
[----:B------:R-:W-:Y:S01]  /*3cb0*/  FSEL R76, R38, -INF , !P3 ;  /* 0xff800000264c7808 */ /* 0x000fe20005800000 */
[----:B----4-:R-:W-:Y:S01]  /*3cc0*/  HMMA.16816.F32 R96, R52, R48, R96 ;  /* 0x000000303460723c */ /* 0x010fe20000001860 */
[----:B------:R-:W3:Y:S01]  /*3cd0*/  I2F R49, R86 ;  /* 0x0000005600317306 */ /* 0x000ee20000201400 */
[----:B------:R-:W-:Y:S01]  /*3ce0*/  IADD3 R46, R2, 0x29, RZ ;  /* 0x00000029022e7810 */ /* 0x000fe20007ffe0ff */
[----:B------:R-:W-:Y:S01]  /*3cf0*/  FFMA.FTZ R34, R0, R3, R34 ;  /* 0x0000000300227223 */ /* 0x000fe20000010022 */
[----:B------:R-:W-:Y:S01]  /*3d00*/  FSEL R44, R42, -INF , !P4 ;  /* 0xff8000002a2c7808 */ /* 0x000fe20006000000 */
[----:B--2---:R-:W-:-:S02]  /*3d10*/  FFMA.FTZ R37, R0, R45, R37 ;  /* 0x0000002d00257223 */ /* 0x004fc40000010025 */
[----:B------:R-:W-:Y:S01]  /*3d20*/  IADD3 R48, R2, 0x28, RZ ;  /* 0x0000002802307810 */ /* 0x000fe20007ffe0ff */
[----:B------:R-:W-:Y:S01]  /*3d30*/  FFMA.FTZ R138, R0, R45, R39 ;  /* 0x0000002d008a7223 */ /* 0x000fe20000010027 */
[-C--:B------:R-:W-:Y:S01]  /*3d40*/  ISETP.GE.AND P4, PT, R40, R116.reuse, PT ;  /* 0x000000742800720c */ /* 0x080fe20003f86270 */
[C---:B------:R-:W-:Y:S01]  /*3d50*/  HMMA.16816.F32 R64, R52.reuse, R50, R64 ;  /* 0x000000323440723c */ /* 0x040fe20000001840 */
[----:B------:R-:W-:Y:S01]  /*3d60*/  FSEL R81, R37, -INF , !P6 ;  /* 0xff80000025517808 */ /* 0x000fe20007000000 */
[----:B------:R2:W4:Y:S01]  /*3d70*/  I2F R45, R48 ;  /* 0x00000030002d7306 */ /* 0x0005220000201400 */
[----:B------:R-:W5:Y:S01]  /*3d80*/  LDSM.16.M88.4 R36, [R152+0x2000] ;  /* 0x002000009824783b */ /* 0x000f620000000200 */
[----:B------:R-:W-:Y:S02]  /*3d90*/  FSEL R138, R138, -INF , !P4 ;  /* 0xff8000008a8a7808 */ /* 0x000fe40006000000 */
[----:B------:R-:W-:Y:S01]  /*3da0*/  ISETP.GE.AND P6, PT, R48, R117, PT ;  /* 0x000000753000720c */ /* 0x000fe20003fc6270 */
[-C--:B---3--:R-:W-:Y:S01]  /*3db0*/  FFMA.FTZ R33, R0, R49.reuse, R33 ;  /* 0x0000003100217223 */ /* 0x088fe20000010021 */
[----:B------:R-:W-:Y:S01]  /*3dc0*/  FSEL R51, R32, -INF , !P5 ;  /* 0xff80000020337808 */ /* 0x000fe20006800000 */
[----:B------:R-:W-:Y:S01]  /*3dd0*/  HMMA.16816.F32 R16, R52, R108, R16 ;  /* 0x0000006c3410723c */ /* 0x000fe20000001810 */
[----:B------:R-:W3:Y:S01]  /*3de0*/  I2F R32, R46 ;  /* 0x0000002e00207306 */ /* 0x000ee20000201400 */
[-C--:B------:R-:W-:Y:S01]  /*3df0*/  ISETP.GE.AND P4, PT, R48, R116.reuse, PT ;  /* 0x000000743000720c */ /* 0x080fe20003f86270 */
[----:B------:R-:W-:Y:S01]  /*3e00*/  FFMA.FTZ R35, R0, R49, R35 ;  /* 0x0000003100237223 */ /* 0x000fe20000010023 */
[C---:B------:R-:W-:Y:S01]  /*3e10*/  ISETP.GE.AND P2, PT, R86.reuse, R117, PT ;  /* 0x000000755600720c */ /* 0x040fe20003f46270 */
[----:B------:R-:W5:Y:S01]  /*3e20*/  LDSM.16.M88.4 R40, [R166+0x3800] ;  /* 0x00380000a628783b */ /* 0x000f620000000200 */
[----:B------:R-:W-:-:S02]  /*3e30*/  ISETP.GE.AND P3, PT, R86, R116, PT ;  /* 0x000000745600720c */ /* 0x000fc40003f66270 */
[C---:B-1----:R-:W-:Y:S01]  /*3e40*/  HMMA.16816.F32 R24, R92.reuse, R68, R24 ;  /* 0x000000445c18723c */ /* 0x042fe20000001818 */
[----:B--2---:R-:W-:Y:S01]  /*3e50*/  FSEL R48, R34, -INF , !P1 ;  /* 0xff80000022307808 */ /* 0x004fe20004800000 */
[-C--:B----4-:R-:W-:Y:S01]  /*3e60*/  FFMA.FTZ R28, R0, R45.reuse, R28 ;  /* 0x0000002d001c7223 */ /* 0x090fe2000001001c */
[----:B------:R-:W-:Y:S01]  /*3e70*/  IADD3 R34, R2, 0x30, RZ ;  /* 0x0000003002227810 */ /* 0x000fe20007ffe0ff */
[C---:B------:R-:W-:Y:S01]  /*3e80*/  FFMA.FTZ R30, R0.reuse, R45, R30 ;  /* 0x0000002d001e7223 */ /* 0x040fe2000001001e */
[----:B------:R-:W-:Y:S02]  /*3e90*/  FSEL R131, R33, -INF , !P2 ;  /* 0xff80000021837808 */ /* 0x000fe40005000000 */
[----:B------:R-:W1:Y:S01]  /*3ea0*/  I2F R33, R34 ;  /* 0x0000002200217306 */ /* 0x000e620000201400 */
[----:B------:R-:W-:Y:S01]  /*3eb0*/  HMMA.16816.F32 R20, R92, R70, R20 ;  /* 0x000000465c14723c */ /* 0x000fe20000001814 */
[-C--:B---3--:R-:W-:Y:S01]  /*3ec0*/  FFMA.FTZ R29, R0, R32.reuse, R29 ;  /* 0x00000020001d7223 */ /* 0x088fe2000001001d */
[----:B------:R-:W-:Y:S01]  /*3ed0*/  ISETP.GE.AND P5, PT, R46, R117, PT ;  /* 0x000000752e00720c */ /* 0x000fe20003fa6270 */
[----:B------:R-:W-:Y:S01]  /*3ee0*/  FFMA.FTZ R31, R0, R32, R31 ;  /* 0x00000020001f7223 */ /* 0x000fe2000001001f */
[----:B------:R-:W-:-:S02]  /*3ef0*/  ISETP.GE.AND P1, PT, R46, R116, PT ;  /* 0x000000742e00720c */ /* 0x000fc40003f26270 */
[C---:B------:R-:W-:Y:S02]  /*3f00*/  IADD3 R45, R2.reuse, 0x38, RZ ;  /* 0x00000038022d7810 */ /* 0x040fe40007ffe0ff */
[C---:B------:R-:W-:Y:S01]  /*3f10*/  HMMA.16816.F32 R12, R52.reuse, R110, R12 ;  /* 0x0000006e340c723c */ /* 0x040fe2000000180c */
[----:B------:R-:W-:Y:S02]  /*3f20*/  IADD3 R46, R2, 0x31, RZ ;  /* 0x00000031022e7810 */ /* 0x000fe40007ffe0ff */
[----:B------:R-:W-:Y:S02]  /*3f30*/  FSEL R133, R28, -INF , !P6 ;  /* 0xff8000001c857808 */ /* 0x000fe40007000000 */
[----:B------:R-:W-:Y:S01]  /*3f40*/  FSEL R136, R30, -INF , !P4 ;  /* 0xff8000001e887808 */ /* 0x000fe20006000000 */
[----:B------:R-:W2:Y:S01]  /*3f50*/  I2F R3, R46 ;  /* 0x0000002e00037306 */ /* 0x000ea20000201400 */
[----:B------:R-:W-:Y:S01]  /*3f60*/  FSEL R135, R29, -INF , !P5 ;  /* 0xff8000001d877808 */ /* 0x000fe20006800000 */
[----:B------:R-:W-:Y:S01]  /*3f70*/  HMMA.16816.F32 R8, R52, R104, R8 ;  /* 0x000000683408723c */ /* 0x000fe20000001808 */
[----:B------:R-:W-:Y:S01]  /*3f80*/  FSEL R108, R31, -INF , !P1 ;  /* 0xff8000001f6c7808 */ /* 0x000fe20004800000 */
[----:B-1----:R-:W-:Y:S01]  /*3f90*/  FFMA.FTZ R26, R0, R33, R26 ;  /* 0x00000021001a7223 */ /* 0x002fe2000001001a */
[----:B------:R-:W1:Y:S01]  /*3fa0*/  LDSM.16.M88.4 R28, [R152+0x2800] ;  /* 0x00280000981c783b */ /* 0x000e620000000200 */
[----:B------:R-:W-:-:S02]  /*3fb0*/  IADD3 R32, R2, 0x39, RZ ;  /* 0x0000003902207810 */ /* 0x000fc40007ffe0ff */
[-C--:B------:R-:W-:Y:S02]  /*3fc0*/  ISETP.GE.AND P5, PT, R45, R117.reuse, PT ;  /* 0x000000752d00720c */ /* 0x080fe40003fa6270 */
[----:B------:R-:W-:Y:S01]  /*3fd0*/  FSEL R104, R35, -INF , !P3 ;  /* 0xff80000023687808 */ /* 0x000fe20005800000 */
[----:B-----5:R-:W-:Y:S01]  /*3fe0*/  HMMA.16816.F32 R16, R92, R36, R16 ;  /* 0x000000245c10723c */ /* 0x020fe20000001810 */
[----:B------:R-:W3:Y:S01]  /*3ff0*/  I2F R35, R45 ;  /* 0x0000002d00237306 */ /* 0x000ee20000201400 */
[----:B------:R-:W-:Y:S02]  /*4000*/  ISETP.GE.AND P3, PT, R34, R116, PT ;  /* 0x000000742200720c */ /* 0x000fe40003f66270 */
[----:B------:R-:W-:Y:S01]  /*4010*/  ISETP.GE.AND P6, PT, R46, R117, PT ;  /* 0x000000752e00720c */ /* 0x000fe20003fc6270 */
[-C--:B--2---:R-:W-:Y:S01]  /*4020*/  FFMA.FTZ R25, R0, R3.reuse, R25 ;  /* 0x0000000300197223 */ /* 0x084fe20000010019 */
[----:B------:R-:W-:Y:S01]  /*4030*/  FSEL R118, R26, -INF , !P3 ;  /* 0xff8000001a767808 */ /* 0x000fe20005800000 */
[----:B------:R-:W-:Y:S01]  /*4040*/  FFMA.FTZ R27, R0, R3, R27 ;  /* 0x00000003001b7223 */ /* 0x000fe2000001001b */
[----:B------:R-:W-:Y:S01]  /*4050*/  HMMA.16816.F32 R100, R52, R106, R100 ;  /* 0x0000006a3464723c */ /* 0x000fe20000001864 */
[----:B------:R-:W-:-:S02]  /*4060*/  IADD3 R26, R2, 0x40, RZ ;  /* 0x00000040021a7810 */ /* 0x000fc40007ffe0ff */
[-C--:B------:R-:W-:Y:S02]  /*4070*/  ISETP.GE.AND P4, PT, R46, R116.reuse, PT ;  /* 0x000000742e00720c */ /* 0x080fe40003f86270 */
[----:B------:R-:W-:Y:S02]  /*4080*/  ISETP.GE.AND P1, PT, R45, R116, PT ;  /* 0x000000742d00720c */ /* 0x000fe40003f26270 */
[C---:B------:R-:W-:Y:S01]  /*4090*/  FFMA.FTZ R107, R0.reuse, R33, R24 ;  /* 0x00000021006b7223 */ /* 0x040fe20000010018 */
[----:B------:R-:W-:Y:S01]  /*40a0*/  HMMA.16816.F32 R12, R92, R38, R12 ;  /* 0x000000265c0c723c */ /* 0x000fe2000000180c */
[----:B------:R-:W2:Y:S01]  /*40b0*/  I2F R24, R32 ;  /* 0x0000002000187306 */ /* 0x000ea20000201400 */
[CC--:B---3--:R-:W-:Y:S01]  /*40c0*/  FFMA.FTZ R20, R0.reuse, R35.reuse, R20 ;  /* 0x0000002300147223 */ /* 0x0c8fe20000010014 */
[----:B------:R-:W-:Y:S01]  /*40d0*/  FSEL R119, R25, -INF , !P6 ;  /* 0xff80000019777808 */ /* 0x000fe20007000000 */
[----:B------:R-:W-:Y:S01]  /*40e0*/  FFMA.FTZ R130, R0, R35, R22 ;  /* 0x0000002300827223 */ /* 0x000fe20000010016 */
[----:B------:R-:W-:-:S02]  /*40f0*/  IADD3 R22, R2, 0x41, RZ ;  /* 0x0000004102167810 */ /* 0x000fc40007ffe0ff */
[----:B------:R-:W-:Y:S01]  /*4100*/  FSEL R115, R20, -INF , !P5 ;  /* 0xff80000014737808 */ /* 0x000fe20006800000 */
[----:B------:R-:W-:Y:S01]  /*4110*/  HMMA.16816.F32 R60, R52, R40, R60 ;  /* 0x00000028343c723c */ /* 0x000fe2000000183c */
[----:B------:R3:W4:Y:S01]  /*4120*/  I2F R33, R26 ;  /* 0x0000001a00217306 */ /* 0x0007220000201400 */
[----:B------:R-:W-:Y:S02]  /*4130*/  IADD3 R20, R2, 0x48, RZ ;  /* 0x0000004802147810 */ /* 0x000fe40007ffe0ff */
[----:B------:R-:W-:Y:S02]  /*4140*/  FSEL R132, R27, -INF , !P4 ;  /* 0xff8000001b847808 */ /* 0x000fe40006000000 */
[----:B------:R-:W-:Y:S02]  /*4150*/  FSEL R130, R130, -INF , !P1 ;  /* 0xff80000082827808 */ /* 0x000fe40004800000 */
[-C--:B------:R-:W-:Y:S01]  /*4160*/  ISETP.GE.AND P6, PT, R26, R117.reuse, PT ;  /* 0x000000751a00720c */ /* 0x080fe20003fc6270 */
[----:B--2---:R-:W-:Y:S01]  /*4170*/  FFMA.FTZ R129, R0, R24, R21 ;  /* 0x0000001800817223 */ /* 0x004fe20000010015 */
[----:B------:R-:W-:Y:S01]  /*4180*/  ISETP.GE.AND P4, PT, R26, R116, PT ;  /* 0x000000741a00720c */ /* 0x000fe20003f86270 */
[----:B------:R-:W2:Y:S01]  /*4190*/  I2F R3, R22 ;  /* 0x0000001600037306 */ /* 0x000ea20000201400 */
[-C--:B------:R-:W-:Y:S01]  /*41a0*/  ISETP.GE.AND P5, PT, R22, R117.reuse, PT ;  /* 0x000000751600720c */ /* 0x080fe20003fa6270 */
[----:B------:R-:W-:Y:S01]  /*41b0*/  FFMA.FTZ R23, R0, R24, R23 ;  /* 0x0000001800177223 */ /* 0x000fe20000010017 */
[-C--:B------:R-:W-:Y:S01]  /*41c0*/  ISETP.GE.AND P1, PT, R22, R116.reuse, PT ;  /* 0x000000741600720c */ /* 0x080fe20003f26270 */
[C---:B-1----:R-:W-:Y:S01]  /*41d0*/  HMMA.16816.F32 R8, R92.reuse, R28, R8 ;  /* 0x0000001c5c08723c */ /* 0x042fe20000001808 */
[----:B------:R-:W-:Y:S01]  /*41e0*/  ISETP.GE.AND P2, PT, R34, R117, PT ;  /* 0x000000752200720c */ /* 0x000fe20003f46270 */
[----:B---3--:R-:W1:Y:S01]  /*41f0*/  LDSM.16.M88.4 R24, [R152+0x3000] ;  /* 0x003000009818783b */ /* 0x008e620000000200 */
[CC--:B----4-:R-:W-:Y:S01]  /*4200*/  FFMA.FTZ R105, R0.reuse, R33.reuse, R16 ;  /* 0x0000002100697223 */ /* 0x0d0fe20000010010 */
[----:B------:R-:W3:Y:S01]  /*4210*/  I2F R21, R20 ;  /* 0x0000001400157306 */ /* 0x000ee20000201400 */
[----:B------:R-:W-:Y:S01]  /*4220*/  FSEL R107, R107, -INF , !P2 ;  /* 0xff8000006b6b7808 */ /* 0x000fe20005000000 */
[----:B------:R-:W-:Y:S01]  /*4230*/  FFMA.FTZ R18, R0, R33, R18 ;  /* 0x0000002100127223 */ /* 0x000fe20000010012 */
[C---:B------:R-:W-:Y:S01]  /*4240*/  ISETP.GE.AND P2, PT, R32.reuse, R117, PT ;  /* 0x000000752000720c */ /* 0x040fe20003f46270 */
[----:B------:R-:W-:Y:S01]  /*4250*/  HMMA.16816.F32 R100, R92, R30, R100 ;  /* 0x0000001e5c64723c */ /* 0x000fe20000001864 */
[----:B------:R-:W-:-:S02]  /*4260*/  ISETP.GE.AND P3, PT, R32, R116, PT ;  /* 0x000000742000720c */ /* 0x000fc40003f66270 */
[----:B------:R-:W-:Y:S01]  /*4270*/  FSEL R129, R129, -INF , !P2 ;  /* 0xff80000081817808 */ /* 0x000fe20005000000 */
[-C--:B--2---:R-:W-:Y:S01]  /*4280*/  FFMA.FTZ R17, R0, R3.reuse, R17 ;  /* 0x0000000300117223 */ /* 0x084fe20000010011 */
[----:B------:R-:W-:Y:S01]  /*4290*/  IADD3 R22, R2, 0x49, RZ ;  /* 0x0000004902167810 */ /* 0x000fe20007ffe0ff */
[----:B------:R-:W-:Y:S01]  /*42a0*/  FFMA.FTZ R19, R0, R3, R19 ;  /* 0x0000000300137223 */ /* 0x000fe20000010013 */
[----:B------:R-:W-:Y:S01]  /*42b0*/  FSEL R134, R23, -INF , !P3 ;  /* 0xff80000017867808 */ /* 0x000fe20005800000 */
[----:B------:R-:W-:Y:S01]  /*42c0*/  HMMA.16816.F32 R52, R52, R42, R56 ;  /* 0x0000002a3434723c */ /* 0x000fe20000001838 */
[----:B------:R-:W2:Y:S01]  /*42d0*/  I2F R16, R22 ;  /* 0x0000001600107306 */ /* 0x000ea20000201400 */
[----:B------:R-:W-:Y:S01]  /*42e0*/  ISETP.GE.AND P2, PT, R20, R117, PT ;  /* 0x000000751400720c */ /* 0x000fe20003f46270 */
[-C--:B---3--:R-:W-:Y:S01]  /*42f0*/  FFMA.FTZ R12, R0, R21.reuse, R12 ;  /* 0x00000015000c7223 */ /* 0x088fe2000001000c */
[----:B------:R-:W-:Y:S01]  /*4300*/  ISETP.GE.AND P3, PT, R20, R116, PT ;  /* 0x000000741400720c */ /* 0x000fe20003f66270 */
[----:B------:R-:W-:Y:S01]  /*4310*/  FFMA.FTZ R14, R0, R21, R14 ;  /* 0x00000015000e7223 */ /* 0x000fe2000001000e */
[----:B------:R-:W-:-:S02]  /*4320*/  FSEL R106, R18, -INF , !P4 ;  /* 0xff800000126a7808 */ /* 0x000fc40006000000 */
[----:B------:R-:W-:Y:S02]  /*4330*/  IADD3 R18, R2, 0x50, RZ ;  /* 0x0000005002127810 */ /* 0x000fe40007ffe0ff */
[----:B------:R-:W-:Y:S02]  /*4340*/  FSEL R109, R12, -INF , !P2 ;  /* 0xff8000000c6d7808 */ /* 0x000fe40005000000 */
[----:B------:R-:W-:Y:S01]  /*4350*/  FSEL R112, R14, -INF , !P3 ;  /* 0xff8000000e707808 */ /* 0x000fe20005800000 */
[----:B------:R-:W3:Y:S01]  /*4360*/  I2F R3, R18 ;  /* 0x0000001200037306 */ /* 0x000ee20000201400 */
[----:B------:R-:W-:Y:S01]  /*4370*/  FSEL R111, R17, -INF , !P5 ;  /* 0xff800000116f7808 */ /* 0x000fe20006800000 */
[CC--:B--2---:R-:W-:Y:S01]  /*4380*/  FFMA.FTZ R113, R0.reuse, R16.reuse, R13 ;  /* 0x0000001000717223 */ /* 0x0c4fe2000001000d */
[----:B------:R-:W-:Y:S01]  /*4390*/  FSEL R114, R19, -INF , !P1 ;  /* 0xff80000013727808 */ /* 0x000fe20004800000 */
[----:B------:R-:W-:Y:S01]  /*43a0*/  FFMA.FTZ R110, R0, R16, R15 ;  /* 0x00000010006e7223 */ /* 0x000fe2000001000f */
[C---:B------:R-:W-:Y:S01]  /*43b0*/  ISETP.GE.AND P5, PT, R18.reuse, R117, PT ;  /* 0x000000751200720c */ /* 0x040fe20003fa6270 */
[----:B------:R-:W2:Y:S01]  /*43c0*/  LDSM.16.M88.4 R12, [R152+0x3800] ;  /* 0x00380000980c783b */ /* 0x000ea20000000200 */
[----:B------:R-:W-:Y:S01]  /*43d0*/  ISETP.GE.AND P1, PT, R18, R116, PT ;  /* 0x000000741200720c */ /* 0x000fe20003f26270 */
[----:B------:R-:W-:-:S04]  /*43e0*/  DEPBAR.LE SB0, 0x0 ;  /* 0x000080000000791a */ /* 0x000fc80000000000 */
[----:B------:R-:W-:Y:S01]  /*43f0*/  IADD3 R20, R2, 0x51, RZ ;  /* 0x0000005102147810 */ /* 0x000fe20007ffe0ff */
[C---:B-1----:R-:W-:Y:S01]  /*4400*/  HMMA.16816.F32 R96, R92.reuse, R24, R96 ;  /* 0x000000185c60723c */ /* 0x042fe20000001860 */
[----:B------:R-:W-:Y:S01]  /*4410*/  FSEL R105, R105, -INF , !P6 ;  /* 0xff80000069697808 */ /* 0x000fe20007000000 */
[-C--:B---3--:R-:W-:Y:S01]  /*4420*/  FFMA.FTZ R10, R0, R3.reuse, R10 ;  /* 0x00000003000a7223 */ /* 0x088fe2000001000a */
[----:B------:R-:W-:Y:S01]  /*4430*/  IADD3 R18, R2, 0x58, RZ ;  /* 0x0000005802127810 */ /* 0x000fe20007ffe0ff */
[----:B------:R-:W-:Y:S01]  /*4440*/  FFMA.FTZ R8, R0, R3, R8 ;  /* 0x0000000300087223 */ /* 0x000fe20000010008 */
[C---:B------:R-:W-:Y:S01]  /*4450*/  ISETP.GE.AND P6, PT, R22.reuse, R117, PT ;  /* 0x000000751600720c */ /* 0x040fe20003fc6270 */
[----:B------:R-:W1:Y:S01]  /*4460*/  I2F R17, R20 ;  /* 0x0000001400117306 */ /* 0x000e620000201400 */
[----:B------:R-:W-:Y:S01]  /*4470*/  ISETP.GE.AND P4, PT, R22, R116, PT ;  /* 0x000000741600720c */ /* 0x000fe20003f86270 */
[----:B------:R-:W-:Y:S01]  /*4480*/  HMMA.16816.F32 R24, R92, R26, R64 ;  /* 0x0000001a5c18723c */ /* 0x000fe20000001840 */
[----:B------:R-:W-:-:S02]  /*4490*/  FSEL R58, R10, -INF , !P1 ;  /* 0xff8000000a3a7808 */ /* 0x000fc40004800000 */
[----:B------:R-:W-:Y:S02]  /*44a0*/  IADD3 R10, R2, 0x61, RZ ;  /* 0x00000061020a7810 */ /* 0x000fe40007ffe0ff */
[----:B------:R-:W-:Y:S01]  /*44b0*/  FSEL R113, R113, -INF , !P6 ;  /* 0xff80000071717808 */ /* 0x000fe20007000000 */
[----:B------:R3:W4:Y:S01]  /*44c0*/  I2F R19, R18 ;  /* 0x0000001200137306 */ /* 0x0007220000201400 */
[----:B------:R-:W-:Y:S02]  /*44d0*/  FSEL R110, R110, -INF , !P4 ;  /* 0xff8000006e6e7808 */ /* 0x000fe40006000000 */
[C---:B------:R-:W-:Y:S02]  /*44e0*/  ISETP.GE.AND P6, PT, R18.reuse, R117, PT ;  /* 0x000000751200720c */ /* 0x040fe40003fc6270 */
[-C--:B------:R-:W-:Y:S02]  /*44f0*/  ISETP.GE.AND P4, PT, R18, R116.reuse, PT ;  /* 0x000000741200720c */ /* 0x080fe40003f86270 */
[----:B------:R-:W-:Y:S01]  /*4500*/  FSEL R23, R8, -INF , !P5 ;  /* 0xff80000008177808 */ /* 0x000fe20006800000 */
[-C--:B-1----:R-:W-:Y:S01]  /*4510*/  FFMA.FTZ R11, R0, R17.reuse, R11 ;  /* 0x00000011000b7223 */ /* 0x082fe2000001000b */
[----:B------:R-:W1:Y:S01]  /*4520*/  I2F R8, R10 ;  /* 0x0000000a00087306 */ /* 0x000e620000201400 */
[----:B------:R-:W-:Y:S01]  /*4530*/  IADD3 R16, R2, 0x59, RZ ;  /* 0x0000005902107810 */ /* 0x000fe20007ffe0ff */
[----:B------:R-:W-:Y:S01]  /*4540*/  FFMA.FTZ R9, R0, R17, R9 ;  /* 0x0000001100097223 */ /* 0x000fe20000010009 */
[----:B------:R-:W-:-:S02]  /*4550*/  ISETP.GE.AND P3, PT, R20, R116, PT ;  /* 0x000000741400720c */ /* 0x000fc40003f66270 */
[----:B------:R-:W-:Y:S02]  /*4560*/  ISETP.GE.AND P2, PT, R20, R117, PT ;  /* 0x000000751400720c */ /* 0x000fe40003f46270 */
[----:B---3--:R-:W-:Y:S01]  /*4570*/  IADD3 R18, R2, 0x60, RZ ;  /* 0x0000006002127810 */ /* 0x008fe20007ffe0ff */
[CC--:B----4-:R-:W-:Y:S01]  /*4580*/  FFMA.FTZ R65, R0.reuse, R19.reuse, R100 ;  /* 0x0000001300417223 */ /* 0x0d0fe20000010064 */
[----:B------:R-:W3:Y:S01]  /*4590*/  I2F R20, R16 ;  /* 0x0000001000147306 */ /* 0x000ee20000201400 */
[----:B------:R-:W-:Y:S01]  /*45a0*/  FFMA.FTZ R22, R0, R19, R102 ;  /* 0x0000001300167223 */ /* 0x000fe20000010066 */
[C---:B--2---:R-:W-:Y:S01]  /*45b0*/  HMMA.16816.F32 R60, R92.reuse, R12, R60 ;  /* 0x0000000c5c3c723c */ /* 0x044fe2000000183c */
[CC--:B------:R-:W-:Y:S02]  /*45c0*/  ISETP.GE.AND P5, PT, R16.reuse, R117.reuse, PT ;  /* 0x000000751000720c */ /* 0x0c0fe40003fa6270 */
[----:B------:R-:W-:Y:S02]  /*45d0*/  ISETP.GE.AND P1, PT, R16, R116, PT ;  /* 0x000000741000720c */ /* 0x000fe40003f26270 */
[----:B------:R-:W-:Y:S01]  /*45e0*/  FSEL R65, R65, -INF , !P6 ;  /* 0xff80000041417808 */ /* 0x000fe20007000000 */
[----:B------:R-:W2:Y:S01]  /*45f0*/  I2F R3, R18 ;  /* 0x0000001200037306 */ /* 0x000ea20000201400 */
[----:B------:R-:W-:Y:S01]  /*4600*/  FSEL R22, R22, -INF , !P4 ;  /* 0xff80000016167808 */ /* 0x000fe20006000000 */
[CC--:B-1----:R-:W-:Y:S01]  /*4610*/  FFMA.FTZ R43, R0.reuse, R8.reuse, R97 ;  /* 0x00000008002b7223 */ /* 0x0c2fe20000010061 */
[----:B------:R-:W-:Y:S01]  /*4620*/  FSEL R56, R11, -INF , !P3 ;  /* 0xff8000000b387808 */ /* 0x000fe20005800000 */
[----:B------:R-:W-:Y:S01]  /*4630*/  FFMA.FTZ R38, R0, R8, R99 ;  /* 0x0000000800267223 */ /* 0x000fe20000010063 */
[C---:B------:R-:W-:Y:S01]  /*4640*/  ISETP.GE.AND P6, PT, R10.reuse, R117, PT ;  /* 0x000000750a00720c */ /* 0x040fe20003fc6270 */
[----:B------:R-:W-:Y:S01]  /*4650*/  HMMA.16816.F32 R52, R92, R14, R52 ;  /* 0x0000000e5c34723c */ /* 0x000fe20000001834 */
[----:B------:R-:W-:Y:S01]  /*4660*/  ISETP.GE.AND P4, PT, R10, R116, PT ;  /* 0x000000740a00720c */ /* 0x000fe20003f86270 */
[-C--:B---3--:R-:W-:Y:S01]  /*4670*/  FFMA.FTZ R59, R0, R20.reuse, R101 ;  /* 0x00000014003b7223 */ /* 0x088fe20000010065 */
[----:B------:R-:W-:Y:S01]  /*4680*/  IADD3 R16, R2, 0x68, RZ ;  /* 0x0000006802107810 */ /* 0x000fe20007ffe0ff */
[----:B------:R-:W-:Y:S01]  /*4690*/  FFMA.FTZ R20, R0, R20, R103 ;  /* 0x0000001400147223 */ /* 0x000fe20000010067 */
[----:B------:R-:W-:-:S02]  /*46a0*/  IADD3 R12, R2, 0x70, RZ ;  /* 0x00000070020c7810 */ /* 0x000fc40007ffe0ff */
[----:B------:R-:W-:Y:S02]  /*46b0*/  IADD3 R11, R2, 0x69, RZ ;  /* 0x00000069020b7810 */ /* 0x000fe40007ffe0ff */
[----:B------:R-:W-:Y:S01]  /*46c0*/  FSEL R21, R9, -INF , !P2 ;  /* 0xff80000009157808 */ /* 0x000fe20005000000 */
[CC--:B--2---:R-:W-:Y:S01]  /*46d0*/  FFMA.FTZ R45, R0.reuse, R3.reuse, R96 ;  /* 0x00000003002d7223 */ /* 0x0c4fe20000010060 */
[----:B------:R-:W1:Y:S01]  /*46e0*/  I2F R9, R16 ;  /* 0x0000001000097306 */ /* 0x000e620000201400 */
[----:B------:R-:W-:Y:S01]  /*46f0*/  FFMA.FTZ R46, R0, R3, R98 ;  /* 0x00000003002e7223 */ /* 0x000fe20000010062 */
[----:B------:R-:W-:Y:S02]  /*4700*/  FSEL R43, R43, -INF , !P6 ;  /* 0xff8000002b2b7808 */ /* 0x000fe40007000000 */
[----:B------:R-:W-:Y:S02]  /*4710*/  FSEL R38, R38, -INF , !P4 ;  /* 0xff80000026267808 */ /* 0x000fe40006000000 */
[----:B------:R-:W-:-:S02]  /*4720*/  ISETP.GE.AND P6, PT, R12, R117, PT ;  /* 0x000000750c00720c */ /* 0x000fc40003fc6270 */
[----:B------:R-:W2:Y:S01]  /*4730*/  I2F R3, R12 ;  /* 0x0000000c00037306 */ /* 0x000ea20000201400 */
[-C--:B------:R-:W-:Y:S02]  /*4740*/  ISETP.GE.AND P4, PT, R12, R116.reuse, PT ;  /* 0x000000740c00720c */ /* 0x080fe40003f86270 */
[C---:B------:R-:W-:Y:S02]  /*4750*/  ISETP.GE.AND P2, PT, R18.reuse, R117, PT ;  /* 0x000000751200720c */ /* 0x040fe40003f46270 */
[----:B------:R-:W-:Y:S02]  /*4760*/  ISETP.GE.AND P3, PT, R18, R116, PT ;  /* 0x000000741200720c */ /* 0x000fe40003f66270 */
[----:B------:R-:W-:Y:S01]  /*4770*/  IADD3 R8, R2, 0x71, RZ ;  /* 0x0000007102087810 */ /* 0x000fe20007ffe0ff */
[----:B------:R-:W3:Y:S01]  /*4780*/  I2F R10, R11 ;  /* 0x0000000b000a7306 */ /* 0x000ee20000201400 */
[----:B------:R-:W-:Y:S01]  /*4790*/  FSEL R59, R59, -INF , !P5 ;  /* 0xff8000003b3b7808 */ /* 0x000fe20006800000 */
[CC--:B-1----:R-:W-:Y:S01]  /*47a0*/  FFMA.FTZ R24, R0.reuse, R9.reuse, R24 ;  /* 0x0000000900187223 */ /* 0x0c2fe20000010018 */
[----:B------:R-:W-:Y:S01]  /*47b0*/  FSEL R45, R45, -INF , !P2 ;  /* 0xff8000002d2d7808 */ /* 0x000fe20005000000 */
[----:B------:R-:W-:Y:S01]  /*47c0*/  FFMA.FTZ R26, R0, R9, R26 ;  /* 0x00000009001a7223 */ /* 0x000fe2000001001a */
[----:B------:R-:W-:-:S02]  /*47d0*/  FSEL R46, R46, -INF , !P3 ;  /* 0xff8000002e2e7808 */ /* 0x000fc40005800000 */
[----:B------:R-:W-:Y:S01]  /*47e0*/  ISETP.GE.AND P5, PT, R16, R117, PT ;  /* 0x000000751000720c */ /* 0x000fe20003fa6270 */
[-C--:B--2---:R-:W-:Y:S01]  /*47f0*/  FFMA.FTZ R33, R0, R3.reuse, R60 ;  /* 0x0000000300217223 */ /* 0x084fe2000001003c */
[----:B------:R-:W-:Y:S01]  /*4800*/  IADD3 R12, R2, 0x78, RZ ;  /* 0x00000078020c7810 */ /* 0x000fe20007ffe0ff */
[----:B------:R-:W-:Y:S01]  /*4810*/  FFMA.FTZ R30, R0, R3, R62 ;  /* 0x00000003001e7223 */ /* 0x000fe2000001003e */
[C---:B------:R-:W-:Y:S01]  /*4820*/  ISETP.GE.AND P2, PT, R11.reuse, R117, PT ;  /* 0x000000750b00720c */ /* 0x040fe20003f46270 */
[----:B------:R-:W-:Y:S01]  /*4830*/  I2F R9, R2 ;  /* 0x0000000200097306 */ /* 0x000fe20000201400 */
[----:B------:R-:W-:Y:S02]  /*4840*/  ISETP.GE.AND P3, PT, R11, R116, PT ;  /* 0x000000740b00720c */ /* 0x000fe40003f66270 */
[----:B------:R-:W-:Y:S01]  /*4850*/  IADD3 R3, R2, 0x79, RZ ;  /* 0x0000007902037810 */ /* 0x000fe20007ffe0ff */
[-C--:B---3--:R-:W-:Y:S01]  /*4860*/  FFMA.FTZ R25, R0, R10.reuse, R25 ;  /* 0x0000000a00197223 */ /* 0x088fe20000010019 */
[----:B------:R-:W-:Y:S01]  /*4870*/  FSEL R49, R24, -INF , !P5 ;  /* 0xff80000018317808 */ /* 0x000fe20006800000 */
[----:B------:R-:W-:Y:S01]  /*4880*/  FFMA.FTZ R27, R0, R10, R27 ;  /* 0x0000000a001b7223 */ /* 0x000fe2000001001b */
[----:B------:R-:W-:Y:S01]  /*4890*/  FSEL R20, R20, -INF , !P1 ;  /* 0xff80000014147808 */ /* 0x000fe20004800000 */
[----:B------:R-:W1:Y:S01]  /*48a0*/  I2F R13, R12 ;  /* 0x0000000c000d7306 */ /* 0x000e620000201400 */
[----:B------:R-:W-:-:S02]  /*48b0*/  FSEL R47, R25, -INF , !P2 ;  /* 0xff800000192f7808 */ /* 0x000fc40005000000 */
[-C--:B------:R-:W-:Y:S02]  /*48c0*/  ISETP.GE.AND P2, PT, R12, R117.reuse, PT ;  /* 0x000000750c00720c */ /* 0x080fe40003f46270 */
[-C--:B------:R-:W-:Y:S02]  /*48d0*/  ISETP.GE.AND P1, PT, R16, R116.reuse, PT ;  /* 0x000000741000720c */ /* 0x080fe40003f26270 */
[----:B------:R-:W-:Y:S01]  /*48e0*/  ISETP.GE.AND P5, PT, R8, R117, PT ;  /* 0x000000750800720c */ /* 0x000fe20003fa6270 */
[----:B------:R-:W2:Y:S01]  /*48f0*/  I2F R11, R8 ;  /* 0x00000008000b7306 */ /* 0x000ea20000201400 */
[----:B------:R-:W-:Y:S02]  /*4900*/  FSEL R42, R26, -INF , !P1 ;  /* 0xff8000001a2a7808 */ /* 0x000fe40004800000 */
[----:B------:R-:W-:Y:S02]  /*4910*/  ISETP.GE.AND P1, PT, R8, R116, PT ;  /* 0x000000740800720c */ /* 0x000fe40003f26270 */
[----:B------:R-:W-:-:S02]  /*4920*/  FSEL R33, R33, -INF , !P6 ;  /* 0xff80000021217808 */ /* 0x000fc40007000000 */
[----:B------:R-:W-:Y:S01]  /*4930*/  FSEL R30, R30, -INF , !P4 ;  /* 0xff8000001e1e7808 */ /* 0x000fe20006000000 */
[----:B------:R-:W3:Y:S01]  /*4940*/  I2F R24, R3 ;  /* 0x0000000300187306 */ /* 0x000ee20000201400 */
[----:B-1----:R-:W-:Y:S01]  /*4950*/  FFMA.FTZ R32, R0, R13, R52 ;  /* 0x0000000d00207223 */ /* 0x002fe20000010034 */
[----:B------:R-:W-:Y:S01]  /*4960*/  ISETP.GE.AND P6, PT, R2, R117, PT ;  /* 0x000000750200720c */ /* 0x000fe20003fc6270 */
[----:B------:R-:W-:Y:S01]  /*4970*/  FFMA.FTZ R28, R0, R13, R54 ;  /* 0x0000000d001c7223 */ /* 0x000fe20000010036 */
[----:B------:R-:W-:Y:S01]  /*4980*/  BAR.SYNC.DEFER_BLOCKING 0x0 ;  /* 0x0000000000007b1d */ /* 0x000fe20000010000 */
[----:B------:R-:W-:Y:S01]  /*4990*/  ISETP.GE.AND P4, PT, R2, R116, PT ;  /* 0x000000740200720c */ /* 0x000fe20003f86270 */
[----:B------:R-:W-:Y:S01]  /*49a0*/  FFMA.FTZ R2, R0, R9, R80 ;  /* 0x0000000900027223 */ /* 0x000fe20000010050 */
[----:B------:R-:W-:Y:S01]  /*49b0*/  FSEL R32, R32, -INF , !P2 ;  /* 0xff80000020207808 */ /* 0x000fe20005000000 */
[----:B--2---:R-:W-:Y:S01]  /*49c0*/  FFMA.FTZ R29, R0, R11, R61 ;  /* 0x0000000b001d7223 */ /* 0x004fe2000001003d */
[----:B------:R-:W-:Y:S01]  /*49d0*/  ISETP.GT.AND P2, PT, R178, R173, PT ;  /* 0x000000adb200720c */ /* 0x000fe20003f44270 */
[C---:B------:R-:W-:Y:S01]  /*49e0*/  FFMA.FTZ R26, R0.reuse, R11, R63 ;  /* 0x0000000b001a7223 */ /* 0x040fe2000001003f */
[----:B------:R-:W-:Y:S01]  /*49f0*/  FSEL R36, R27, -INF , !P3 ;  /* 0xff8000001b247808 */ /* 0x000fe20005800000 */
[----:B------:R-:W-:Y:S01]  /*4a00*/  FFMA.FTZ R8, R0, R9, R82 ;  /* 0x0000000900087223 */ /* 0x000fe20000010052 */
[----:B------:R-:W-:-:S02]  /*4a10*/  FSEL R29, R29, -INF , !P5 ;  /* 0xff8000001d1d7808 */ /* 0x000fc40006800000 */
[----:B------:R-:W-:Y:S01]  /*4a20*/  FSEL R26, R26, -INF , !P1 ;  /* 0xff8000001a1a7808 */ /* 0x000fe20004800000 */
[----:B---3--:R-:W-:Y:S01]  /*4a30*/  FFMA.FTZ R31, R0, R24, R53 ;  /* 0x00000018001f7223 */ /* 0x008fe20000010035 */
[----:B------:R-:W-:Y:S01]  /*4a40*/  ISETP.GE.AND P3, PT, R12, R116, PT ;  /* 0x000000740c00720c */ /* 0x000fe20003f66270 */
[----:B------:R-:W-:Y:S01]  /*4a50*/  FFMA.FTZ R24, R0, R24, R55 ;  /* 0x0000001800187223 */ /* 0x000fe20000010037 */
        /* <DEDUP_REMOVED lines=66> */
.L_x_7085:
[----:B------:R-:W-:-:S04]  /*4e80*/  LEA R11, -R120, RZ, 0x7 ;  /* 0x000000ff780b7211 */ /* 0x000fc800078e39ff */
[----:B------:R-:W-:Y:S02]  /*4e90*/  SHF.R.S32.HI R10, RZ, 0x1f, R11 ;  /* 0x0000001fff0a7819 */ /* 0x000fe4000001140b */
.L_x_7086:
[----:B------:R-:W-:Y:S01]  /*4ea0*/  ISETP.GE.AND P1, PT, R180, c[0x0][0x220], PT ;  /* 0x00008800b4007a0c */ /* 0x000fe20003f26270 */
[----:B------:R-:W-:-:S12]  /*4eb0*/  BSSY B0, `(.L_x_7087) ;  /* 0x000005e000007945 */ /* 0x000fd80003800000 */
[CC--:B------:R-:W-:Y:S01]  /*4ec0*/  @!P1 IADD3 R12, P5, R11.reuse, R122.reuse, RZ ;  /* 0x0000007a0b0c9210 */ /* 0x0c0fe20007fbe0ff */
[----:B------:R-:W-:Y:S01]  /*4ed0*/  @!P1 IMAD.MOV.U32 R3, RZ, RZ, c[0x0][0x19c] ;  /* 0x00006700ff039624 */ /* 0x000fe200078e00ff */
[----:B------:R-:W-:Y:S01]  /*4ee0*/  @!P1 IADD3 R14, P4, P3, R11, R122, R175 ;  /* 0x0000007a0b0e9210 */ /* 0x000fe20007b9e0af */
[----:B------:R-:W-:Y:S01]  /*4ef0*/  @!P1 IMAD.WIDE.U32 R16, R120, 0x30, R122 ;  /* 0x0000003078109825 */ /* 0x000fe200078e007a */
[----:B------:R1:W-:Y:S02]  /*4f00*/  @P1 STS.128 [R179+0x2000], RZ ;  /* 0x002000ffb3001388 */ /* 0x0003e40000000c00 */
[----:B------:R-:W-:Y:S01]  /*4f10*/  @!P1 IADD3.X R13, R10, R123, R174, P4, P3 ;  /* 0x0000007b0a0d9210 */ /* 0x000fe200027e64ae */
[----:B------:R-:W-:Y:S01]  /*4f20*/  @!P1 IMAD R3, R3, 0x30, RZ ;  /* 0x0000003003039824 */ /* 0x000fe200078e02ff */
[----:B------:R-:W-:Y:S01]  /*4f30*/  @!P1 LEA R40, P4, R14, c[0x0][0x168], 0x1 ;  /* 0x00005a000e289a11 */ /* 0x000fe200078808ff */
[----:B------:R-:W-:Y:S01]  /*4f40*/  @!P1 IMAD.X R9, R10, 0x1, R123, P5 ;  /* 0x000000010a099824 */ /* 0x000fe200028e067b */
[----:B------:R-:W-:Y:S01]  /*4f50*/  @!P1 LEA R52, P5, R12, c[0x0][0x168], 0x1 ;  /* 0x00005a000c349a11 */ /* 0x000fe200078a08ff */
[----:B------:R-:W-:Y:S01]  /*4f60*/  @!P1 IMAD.MOV.U32 R25, RZ, RZ, c[0x0][0x19c] ;  /* 0x00006700ff199624 */ /* 0x000fe200078e00ff */
[----:B------:R-:W-:Y:S01]  /*4f70*/  @!P1 IADD3 R15, P3, R11, R16, RZ ;  /* 0x000000100b0f9210 */ /* 0x000fe20007f7e0ff */
[----:B------:R-:W-:Y:S01]  /*4f80*/  @!P1 IMAD.MOV.U32 R19, RZ, RZ, c[0x0][0x19c] ;  /* 0x00006700ff139624 */ /* 0x000fe200078e00ff */
[----:B------:R-:W-:Y:S01]  /*4f90*/  @!P1 LEA.HI.X R41, R14, c[0x0][0x16c], R13, 0x1, P4 ;  /* 0x00005b000e299a11 */ /* 0x000fe200020f0c0d */
[----:B------:R-:W-:Y:S01]  /*4fa0*/  @!P1 IMAD.MOV.U32 R34, RZ, RZ, R122 ;  /* 0x000000ffff229224 */ /* 0x000fe200078e007a */
[----:B------:R-:W-:Y:S01]  /*4fb0*/  @!P1 LEA.HI.X R53, R12, c[0x0][0x16c], R9, 0x1, P5 ;  /* 0x00005b000c359a11 */ /* 0x000fe200028f0c09 */
[----:B------:R-:W-:Y:S01]  /*4fc0*/  @!P1 IMAD.MOV.U32 R35, RZ, RZ, R123 ;  /* 0x000000ffff239224 */ /* 0x000fe200078e007b */
[----:B------:R-:W-:Y:S01]  /*4fd0*/  @!P1 IADD3.X R14, R10, R17, R3, P3, !PT ;  /* 0x000000110a0e9210 */ /* 0x000fe20001ffe403 */
[----:B------:R-:W-:Y:S01]  /*4fe0*/  @!P1 IMAD.MOV.U32 R9, RZ, RZ, c[0x0][0x19c] ;  /* 0x00006700ff099624 */ /* 0x000fe200078e00ff */
[CC--:B------:R-:W-:Y:S01]  /*4ff0*/  @!P1 LEA R16, P4, R120.reuse, R122.reuse, 0x5 ;  /* 0x0000007a78109211 */ /* 0x0c0fe200078828ff */
[C---:B------:R-:W-:Y:S01]  /*5000*/  @!P1 IMAD.WIDE.U32 R54, R120.reuse, 0x50, R34 ;  /* 0x0000005078369825 */ /* 0x040fe200078e0022 */
[C---:B------:R-:W-:Y:S01]  /*5010*/  @!P1 LEA R12, P3, R120.reuse, R122, 0x6 ;  /* 0x0000007a780c9211 */ /* 0x040fe200078630ff */
[----:B------:R-:W-:Y:S01]  /*5020*/  @!PT LDS RZ, [RZ] ;  /* 0x00000000fffff984 */ /* 0x000fe20000000800 */
[----:B------:R-:W-:Y:S01]  /*5030*/  @!PT LDS RZ, [RZ] ;  /* 0x00000000fffff984 */ /* 0x000fe20000000800 */
[----:B------:R-:W-:Y:S01]  /*5040*/  @!PT LDS RZ, [RZ] ;  /* 0x00000000fffff984 */ /* 0x000fe20000000800 */
[----:B------:R1:W-:Y:S01]  /*5050*/  @!P1 LDGSTS.E.BYPASS.LTC128B.128 [R179+0x2000], [R52.64] ;  /* 0x0200000034b39fae */ /* 0x0003e2000b901d46 */
[CC--:B------:R-:W-:Y:S01]  /*5060*/  @!P1 LEA.HI.X R25, R120.reuse, R123.reuse, R25, 0x5, P4 ;  /* 0x0000007b78199211 */ /* 0x0c0fe200020f2c19 */
[----:B------:R-:W-:Y:S01]  /*5070*/  @!P1 IMAD R9, R9, 0x50, RZ ;  /* 0x0000005009099824 */ /* 0x000fe200078e02ff */
[C---:B------:R-:W-:Y:S01]  /*5080*/  @!P1 IADD3 R13, P4, R11.reuse, R16, RZ ;  /* 0x000000100b0d9210 */ /* 0x040fe20007f9e0ff */
[----:B------:R-:W-:Y:S01]  /*5090*/  @!P1 IMAD.MOV.U32 R3, RZ, RZ, c[0x0][0x19c] ;  /* 0x00006700ff039624 */ /* 0x000fe200078e00ff */
[C---:B------:R-:W-:Y:S01]  /*50a0*/  @!P1 LEA.HI.X R19, R120.reuse, R123, R19, 0x6, P3 ;  /* 0x0000007b78139211 */ /* 0x040fe200018f3413 */
[----:B------:R-:W-:Y:S01]  /*50b0*/  @!P1 IMAD.WIDE.U32 R34, R120, 0x60, R122 ;  /* 0x0000006078229825 */ /* 0x000fe200078e007a */
[----:B------:R-:W-:Y:S01]  /*50c0*/  @!P1 IADD3 R17, P3, R11, R12, RZ ;  /* 0x0000000c0b119210 */ /* 0x000fe20007f7e0ff */
[----:B------:R1:W-:Y:S01]  /*50d0*/  @P1 STS.128 [R179+0x2800], RZ ;  /* 0x002800ffb3001388 */ /* 0x0003e20000000c00 */
[----:B------:R-:W-:Y:S01]  /*50e0*/  @!P1 LEA R60, P6, R13, c[0x0][0x168], 0x1 ;  /* 0x00005a000d3c9a11 */ /* 0x000fe200078c08ff */
[C---:B------:R-:W-:Y:S01]  /*50f0*/  @!P1 IMAD.X R12, R10.reuse, 0x1, R25, P4 ;  /* 0x000000010a0c9824 */ /* 0x040fe200020e0619 */
[----:B------:R-:W-:Y:S01]  /*5100*/  @!P1 IADD3 R18, P4, R11, R54, RZ ;  /* 0x000000360b129210 */ /* 0x000fe20007f9e0ff */
[C---:B------:R-:W-:Y:S01]  /*5110*/  @!P1 IMAD.X R16, R10.reuse, 0x1, R19, P3 ;  /* 0x000000010a109824 */ /* 0x040fe200018e0613 */
[----:B------:R-:W-:Y:S01]  /*5120*/  @!P1 LEA R54, P5, R17, c[0x0][0x168], 0x1 ;  /* 0x00005a0011369a11 */ /* 0x000fe200078a08ff */
[----:B------:R-:W-:Y:S01]  /*5130*/  @!P1 IMAD R3, R3, 0x60, RZ ;  /* 0x0000006003039824 */ /* 0x000fe200078e02ff */
[----:B------:R-:W-:Y:S01]  /*5140*/  @!P1 IADD3.X R9, R10, R55, R9, P4, !PT ;  /* 0x000000370a099210 */ /* 0x000fe200027fe409 */
[----:B------:R-:W-:Y:S01]  /*5150*/  @!PT LDS RZ, [RZ] ;  /* 0x00000000fffff984 */ /* 0x000fe20000000800 */
[----:B------:R-:W-:Y:S01]  /*5160*/  @!PT LDS RZ, [RZ] ;  /* 0x00000000fffff984 */ /* 0x000fe20000000800 */
[----:B------:R-:W-:Y:S01]  /*5170*/  @!PT LDS RZ, [RZ] ;  /* 0x00000000fffff984 */ /* 0x000fe20000000800 */
[----:B------:R1:W-:Y:S01]  /*5180*/  @!P1 LDGSTS.E.BYPASS.LTC128B.128 [R179+0x2800], [R40.64] ;  /* 0x0280000028b39fae */ /* 0x0003e2000b901d46 */
[----:B------:R-:W-:-:S02]  /*5190*/  @!P1 LEA.HI.X R55, R17, c[0x0][0x16c], R16, 0x1, P5 ;  /* 0x00005b0011379a11 */ /* 0x000fc400028f0c10 */
[----:B------:R-:W-:Y:S01]  /*51a0*/  @!P1 LEA R62, P5, R15, c[0x0][0x168], 0x1 ;  /* 0x00005a000f3e9a11 */ /* 0x000fe200078a08ff */
[----:B------:R1:W-:Y:S01]  /*51b0*/  @P1 STS.128 [R179+0x3000], RZ ;  /* 0x003000ffb3001388 */ /* 0x0003e20000000c00 */
[----:B------:R-:W-:Y:S02]  /*51c0*/  @!P1 IADD3 R19, P3, R11, R34, RZ ;  /* 0x000000220b139210 */ /* 0x000fe40007f7e0ff */
[----:B------:R-:W-:Y:S02]  /*51d0*/  @!P1 LEA.HI.X R61, R13, c[0x0][0x16c], R12, 0x1, P6 ;  /* 0x00005b000d3d9a11 */ /* 0x000fe400030f0c0c */
[----:B------:R-:W-:Y:S02]  /*51e0*/  @!P1 LEA R16, P4, R18, c[0x0][0x168], 0x1 ;  /* 0x00005a0012109a11 */ /* 0x000fe400078808ff */
[----:B------:R-:W-:Y:S01]  /*51f0*/  @!P1 LEA.HI.X R63, R15, c[0x0][0x16c], R14, 0x1, P5 ;  /* 0x00005b000f3f9a11 */ /* 0x000fe200028f0c0e */
[----:B------:R-:W-:Y:S01]  /*5200*/  @!PT LDS RZ, [RZ] ;  /* 0x00000000fffff984 */ /* 0x000fe20000000800 */
[----:B------:R-:W-:Y:S01]  /*5210*/  @!PT LDS RZ, [RZ] ;  /* 0x00000000fffff984 */ /* 0x000fe20000000800 */
[----:B------:R-:W-:Y:S01]  /*5220*/  @!PT LDS RZ, [RZ] ;  /* 0x00000000fffff984 */ /* 0x000fe20000000800 */
[----:B------:R1:W-:Y:S01]  /*5230*/  @!P1 LDGSTS.E.BYPASS.LTC128B.128 [R179+0x3000], [R60.64] ;  /* 0x030000003cb39fae */ /* 0x0003e2000b901d46 */
[----:B------:R-:W-:-:S02]  /*5240*/  @!P1 IADD3.X R34, R10, R35, R3, P3, !PT ;  /* 0x000000230a229210 */ /* 0x000fc40001ffe403 */
[C---:B------:R-:W-:Y:S01]  /*5250*/  @!P1 LEA R12, P3, R19.reuse, c[0x0][0x168], 0x1 ;  /* 0x00005a00130c9a11 */ /* 0x040fe200078608ff */
[----:B------:R1:W-:Y:S01]  /*5260*/  @P1 STS.128 [R179+0x3800], RZ ;  /* 0x003800ffb3001388 */ /* 0x0003e20000000c00 */
[----:B------:R-:W-:Y:S02]  /*5270*/  @!P1 LEA.HI.X R17, R18, c[0x0][0x16c], R9, 0x1, P4 ;  /* 0x00005b0012119a11 */ /* 0x000fe400020f0c09 */
        /* <DEDUP_REMOVED lines=33> */
.L_x_7088:
[----:B------:R-:W-:Y:S05]  /*5490*/  BSYNC B0 ;  /* 0x0000000000007941 */ /* 0x000fea0003800000 */
.L_x_7087:
[----:B------:R-:W0:Y:S01]  /*54a0*/  LDGDEPBAR ;  /* 0x00000000000079af */ /* 0x000e220000000000 */
[----:B------:R-:W-:-:S04]  /*54b0*/  IADD3 R122, P1, R11, R122, RZ ;  /* 0x0000007a0b7a7210 */ /* 0x000fc80007f3e0ff */
[----:B------:R-:W-:Y:S02]  /*54c0*/  IADD3.X R123, R10, R123, RZ, P1, !PT ;  /* 0x0000007b0a7b7210 */ /* 0x000fe40000ffe4ff */
.L_x_7084:
        /* <DEDUP_REMOVED lines=94> */
[----:B------:R-:W-:Y:S01]  /*5ab0*/  FFMA.FTZ R63, R74, c[0x0][0x23c], -R25 ;  /* 0x00008f004a3f7a23 */ /* 0x000fe20000010819 */
[----:B------:R-:W-:Y:S01]  /*5ac0*/  LEA.HI.X R189, R122, c[0x0][0x16c], R123, 0x1, P1 ;  /* 0x00005b007abd7a11 */ /* 0x000fe200008f0c7b */
[----:B------:R-:W-:-:S02]  /*5ad0*/  FFMA.FTZ R66, R72, c[0x0][0x23c], -R25 ;  /* 0x00008f0048427a23 */ /* 0x000fc40000010819 */
[----:B------:R-:W2:Y:S01]  /*5ae0*/  LDSM.16.MT88.4 R72, [R162+0x6000] ;  /* 0x00600000a248783b */ /* 0x000ea20000004200 */
[--C-:B------:R-:W-:Y:S02]  /*5af0*/  FFMA.FTZ R100, R8, c[0x0][0x23c], -R25.reuse ;  /* 0x00008f0008647a23 */ /* 0x100fe40000010819 */
[--C-:B------:R-:W-:Y:S01]  /*5b00*/  FFMA.FTZ R41, R84, c[0x0][0x23c], -R25.reuse ;  /* 0x00008f0054297a23 */ /* 0x100fe20000010819 */
[----:B------:R-:W3:Y:S01]  /*5b10*/  LDSM.16.MT88.4 R8, [R160+0x6000] ;  /* 0x00600000a008783b */ /* 0x000ee20000004200 */
[----:B------:R-:W-:Y:S01]  /*5b20*/  MUFU.EX2 R62, R62 ;  /* 0x0000003e003e7308 */ /* 0x000fe20000000800 */
[----:B------:R-:W-:Y:S02]  /*5b30*/  FFMA.FTZ R5, R81, c[0x0][0x23c], -R34 ;  /* 0x00008f0051057a23 */ /* 0x000fe40000010822 */
[--C-:B------:R-:W-:Y:S02]  /*5b40*/  FFMA.FTZ R44, R44, c[0x0][0x23c], -R25.reuse ;  /* 0x00008f002c2c7a23 */ /* 0x100fe40000010819 */
[--C-:B------:R-:W-:Y:S01]  /*5b50*/  FFMA.FTZ R35, R78, c[0x0][0x23c], -R25.reuse ;  /* 0x00008f004e237a23 */ /* 0x100fe20000010819 */
[----:B-1----:R-:W-:Y:S01]  /*5b60*/  F2FP.PACK_AB R84, R61, R64 ;  /* 0x000000403d54723e */ /* 0x002fe200000000ff */
[--C-:B------:R-:W-:Y:S01]  /*5b70*/  FFMA.FTZ R27, R76, c[0x0][0x23c], -R25.reuse ;  /* 0x00008f004c1b7a23 */ /* 0x100fe20000010819 */
[----:B------:R-:W1:Y:S01]  /*5b80*/  MUFU.EX2 R39, R39 ;  /* 0x0000002700277308 */ /* 0x000e620000000800 */
        /* <DEDUP_REMOVED lines=9> */
[----:B------:R-:W4:Y:S01]  /*5c20*/  MUFU.EX2 R63, R63 ;  /* 0x0000003f003f7308 */ /* 0x000f220000000800 */
[----:B-1----:R-:W-:Y:S01]  /*5c30*/  F2FP.PACK_AB R86, R39, R62 ;  /* 0x0000003e2756723e */ /* 0x002fe200000000ff */
        /* <DEDUP_REMOVED lines=8> */
[----:B------:R-:W1:Y:S01]  /*5cc0*/  MUFU.EX2 R41, R41 ;  /* 0x0000002900297308 */ /* 0x000e620000000800 */
[----:B----4-:R-:W-:Y:S01]  /*5cd0*/  F2FP.PACK_AB R85, R63, R100 ;  /* 0x000000643f55723e */ /* 0x010fe200000000ff */
        /* <DEDUP_REMOVED lines=8> */
[----:B-1----:R-:W-:Y:S01]  /*5d60*/  F2FP.PACK_AB R87, R41, R66 ;  /* 0x000000422957723e */ /* 0x002fe200000000ff */
        /* <DEDUP_REMOVED lines=15> */
[----:B------:R-:W-:Y:S01]  /*5e60*/  FFMA.FTZ R56, R20, c[0x0][0x23c], -R25 ;  /* 0x00008f0014387a23 */ /* 0x000fe20000010819 */
[C---:B------:R-:W-:Y:S01]  /*5e70*/  HMMA.16816.F32 R96, R84.reuse, R92, RZ ;  /* 0x0000005c5460723c */ /* 0x040fe200000018ff */
[----:B------:R-:W-:Y:S01]  /*5e80*/  LDSM.16.MT88.4 R20, [R162+0x8800] ;  /* 0x00880000a214783b */ /* 0x000fe20000004200 */
[----:B------:R-:W1:Y:S01]  /*5e90*/  MUFU.EX2 R44, R44 ;  /* 0x0000002c002c7308 */ /* 0x000e620000000800 */
[----:B------:R-:W-:Y:S02]  /*5ea0*/  FADD.FTZ R61, R64, R61 ;  /* 0x0000003d403d7221 */ /* 0x000fe40000010000 */
[----:B------:R-:W-:Y:S02]  /*5eb0*/  FADD.FTZ R63, R100, R63 ;  /* 0x0000003f643f7221 */ /* 0x000fe40000010000 */
[----:B------:R-:W-:Y:S01]  /*5ec0*/  FADD.FTZ R100, R62, R61 ;  /* 0x0000003d3e647221 */ /* 0x000fe20000010000 */
        /* <DEDUP_REMOVED lines=16> */
[----:B------:R-:W-:Y:S02]  /*5fd0*/  FADD.FTZ R66, R66, R63 ;  /* 0x0000003f42427221 */ /* 0x000fe40000010000 */
[--C-:B------:R-:W-:Y:S01]  /*5fe0*/  FFMA.FTZ R31, R26, c[0x0][0x23c], -R25.reuse ;  /* 0x00008f001a1f7a23 */ /* 0x100fe20000010819 */
[C---:B---3--:R-:W-:Y:S01]  /*5ff0*/  HMMA.16816.F32 R80, R84.reuse, R8, RZ ;  /* 0x000000085450723c */ /* 0x048fe200000018ff */
[----:B------:R-:W-:Y:S01]  /*6000*/  FADD.FTZ R41, R41, R66 ;  /* 0x0000004229297221 */ /* 0x000fe20000010000 */
[----:B------:R-:W-:Y:S01]  /*6010*/  MUFU.EX2 R57, R57 ;  /* 0x0000003900397308 */ /* 0x000fe20000000800 */
[----:B------:R-:W-:Y:S02]  /*6020*/  FFMA.FTZ R30, R30, c[0x0][0x23c], -R25 ;  /* 0x00008f001e1e7a23 */ /* 0x000fe40000010819 */
[----:B-1----:R-:W-:Y:S02]  /*6030*/  FADD.FTZ R38, R44, R41 ;  /* 0x000000292c267221 */ /* 0x002fe40000010000 */
[----:B------:R-:W-:Y:S01]  /*6040*/  F2FP.PACK_AB R8, R37, R40 ;  /* 0x000000282508723e */ /* 0x000fe200000000ff */
[----:B------:R-:W-:Y:S01]  /*6050*/  HMMA.16816.F32 R84, R84, R10, RZ ;  /* 0x0000000a5454723c */ /* 0x000fe200000018ff */
[C---:B--2---:R-:W-:Y:S01]  /*6060*/  F2FP.PACK_AB R9, R35.reuse, R44 ;  /* 0x0000002c2309723e */ /* 0x044fe200000000ff */
[----:B------:R-:W1:Y:S01]  /*6070*/  MUFU.EX2 R54, R54 ;  /* 0x0000003600367308 */ /* 0x000e620000000800 */
[----:B------:R-:W-:-:S02]  /*6080*/  FADD.FTZ R38, R35, R38 ;  /* 0x0000002623267221 */ /* 0x000fc40000010000 */
[----:B------:R-:W-:Y:S02]  /*6090*/  FFMA.FTZ R26, R28, c[0x0][0x23c], -R25 ;  /* 0x00008f001c1a7a23 */ /* 0x000fe40000010819 */
[----:B------:R-:W-:Y:S02]  /*60a0*/  F2FP.PACK_AB R10, R5, R6 ;  /* 0x00000006050a723e */ /* 0x000fe400000000ff */
[----:B----4-:R-:W-:Y:S01]  /*60b0*/  F2FP.PACK_AB R11, R4, R27 ;  /* 0x0000001b040b723e */ /* 0x010fe200000000ff */
[----:B------:R-:W-:Y:S01]  /*60c0*/  MUFU.EX2 R55, R55 ;  /* 0x0000003700377308 */ /* 0x000fe20000000800 */
[----:B------:R-:W-:-:S04]  /*60d0*/  FADD.FTZ R27, R27, R38 ;  /* 0x000000261b1b7221 */ /* 0x000fc80000010000 */
[----:B------:R-:W-:Y:S01]  /*60e0*/  FADD.FTZ R4, R4, R27 ;  /* 0x0000001b04047221 */ /* 0x000fe20000010000 */
        /* <DEDUP_REMOVED lines=9> */
[----:B------:R-:W-:Y:S08]  /*6180*/  MUFU.EX2 R51, R51 ;  /* 0x0000003300337308 */ /* 0x000ff00000000800 */
[----:B------:R-:W5:Y:S08]  /*6190*/  MUFU.EX2 R48, R48 ;  /* 0x0000003000307308 */ /* 0x000f700000000800 */
[----:B------:R-:W-:Y:S01]  /*61a0*/  MUFU.EX2 R108, R108 ;  /* 0x0000006c006c7308 */ /* 0x000fe20000000800 */
[C---:B--2---:R-:W-:Y:S07]  /*61b0*/  HMMA.16816.F32 R80, R8.reuse, R12, R80 ;  /* 0x0000000c0850723c */ /* 0x044fee0000001850 */
[----:B------:R-:W2:Y:S01]  /*61c0*/  MUFU.EX2 R103, R103 ;  /* 0x0000006700677308 */ /* 0x000ea20000000800 */
        /* <DEDUP_REMOVED lines=8> */
[----:B-1----:R-:W-:-:S02]  /*6250*/  F2FP.PACK_AB R8, R54, R57 ;  /* 0x000000393608723e */ /* 0x002fc400000000ff */
[----:B---3--:R-:W-:-:S05]  /*6260*/  F2FP.PACK_AB R9, R52, R53 ;  /* 0x000000353409723e */ /* 0x008fca00000000ff */
[----:B------:R-:W1:Y:S01]  /*6270*/  MUFU.EX2 R102, R102 ;  /* 0x0000006600667308 */ /* 0x000e620000000800 */
[----:B------:R-:W-:Y:S01]  /*6280*/  F2FP.PACK_AB R10, R50, R55 ;  /* 0x00000037320a723e */ /* 0x000fe200000000ff */
[----:B------:R-:W-:Y:S01]  /*6290*/  FADD.FTZ R53, R53, R4 ;  /* 0x0000000435357221 */ /* 0x000fe20000010000 */
[----:B-----5:R-:W-:-:S03]  /*62a0*/  F2FP.PACK_AB R11, R48, R51 ;  /* 0x00000033300b723e */ /* 0x020fc600000000ff */
[----:B------:R-:W-:Y:S02]  /*62b0*/  FADD.FTZ R52, R52, R53 ;  /* 0x0000003534347221 */ /* 0x000fe40000010000 */
[----:B------:R-:W-:Y:S02]  /*62c0*/  MUFU.EX2 R101, R101 ;  /* 0x0000006500657308 */ /* 0x000fe40000000800 */
[----:B------:R-:W-:-:S04]  /*62d0*/  FADD.FTZ R51, R51, R52 ;  /* 0x0000003433337221 */ /* 0x000fc80000010000 */
[----:B------:R-:W-:Y:S01]  /*62e0*/  FADD.FTZ R48, R48, R51 ;  /* 0x0000003330307221 */ /* 0x000fe20000010000 */
[C---:B--2---:R-:W-:Y:S01]  /*62f0*/  HMMA.16816.F32 R68, R8.reuse, R12, R68 ;  /* 0x0000000c0844723c */ /* 0x044fe20000001844 */
        /* <DEDUP_REMOVED lines=8> */
[----:B------:R-:W-:Y:S08]  /*6380*/  MUFU.EX2 R105, R105 ;  /* 0x0000006900697308 */ /* 0x000ff00000000800 */
[----:B------:R-:W-:Y:S08]  /*6390*/  MUFU.EX2 R118, R118 ;  /* 0x0000007600767308 */ /* 0x000ff00000000800 */
        /* <DEDUP_REMOVED lines=12> */
[----:B-1----:R-:W-:-:S05]  /*6460*/  F2FP.PACK_AB R9, R102, R107 ;  /* 0x0000006b6609723e */ /* 0x002fca00000000ff */
[----:B------:R-:W1:Y:S01]  /*6470*/  MUFU.EX2 R113, R113 ;  /* 0x0000007100717308 */ /* 0x000e620000000800 */
[----:B------:R-:W-:Y:S01]  /*6480*/  F2FP.PACK_AB R10, R67, R104 ;  /* 0x00000068430a723e */ /* 0x000fe200000000ff */
[----:B------:R-:W-:Y:S01]  /*6490*/  FADD.FTZ R107, R107, R48 ;  /* 0x000000306b6b7221 */ /* 0x000fe20000010000 */
[----:B--2---:R-:W-:-:S03]  /*64a0*/  F2FP.PACK_AB R11, R60, R101 ;  /* 0x000000653c0b723e */ /* 0x004fc600000000ff */
[----:B------:R-:W-:Y:S02]  /*64b0*/  FADD.FTZ R102, R102, R107 ;  /* 0x0000006b66667221 */ /* 0x000fe40000010000 */
[----:B------:R-:W-:Y:S02]  /*64c0*/  MUFU.EX2 R65, R65 ;  /* 0x0000004100417308 */ /* 0x000fe40000000800 */
[----:B------:R-:W-:-:S04]  /*64d0*/  FADD.FTZ R101, R101, R102 ;  /* 0x0000006665657221 */ /* 0x000fc80000010000 */
[----:B------:R-:W-:Y:S01]  /*64e0*/  FADD.FTZ R101, R60, R101 ;  /* 0x000000653c657221 */ /* 0x000fe20000010000 */
[C---:B---3--:R-:W-:Y:S01]  /*64f0*/  HMMA.16816.F32 R68, R8.reuse, R12, R68 ;  /* 0x0000000c0844723c */ /* 0x048fe20000001844 */
[----:B------:R-:W-:Y:S07]  /*6500*/  MUFU.EX2 R110, R110 ;  /* 0x0000006e006e7308 */ /* 0x000fee0000000800 */
        /* <DEDUP_REMOVED lines=20> */
[----:B------:R-:W-:-:S02]  /*6650*/  F2FP.PACK_AB R8, R128, R115 ;  /* 0x000000738008723e */ /* 0x000fc400000000ff */
[----:B------:R-:W-:-:S05]  /*6660*/  F2FP.PACK_AB R9, R109, R130 ;  /* 0x000000826d09723e */ /* 0x000fca00000000ff */
[----:B------:R-:W2:Y:S01]  /*6670*/  MUFU.EX2 R47, R47 ;  /* 0x0000002f002f7308 */ /* 0x000ea20000000800 */
[----:B------:R-:W-:Y:S01]  /*6680*/  F2FP.PACK_AB R10, R118, R105 ;  /* 0x00000069760a723e */ /* 0x000fe200000000ff */
[----:B------:R-:W-:Y:S01]  /*6690*/  FADD.FTZ R130, R130, R101 ;  /* 0x0000006582827221 */ /* 0x000fe20000010000 */
[----:B-----5:R-:W-:-:S03]  /*66a0*/  F2FP.PACK_AB R11, R106, R111 ;  /* 0x0000006f6a0b723e */ /* 0x020fc600000000ff */
[----:B------:R-:W-:Y:S02]  /*66b0*/  FADD.FTZ R130, R109, R130 ;  /* 0x000000826d827221 */ /* 0x000fe40000010000 */
[----:B------:R-:W-:Y:S02]  /*66c0*/  MUFU.EX2 R36, R36 ;  /* 0x0000002400247308 */ /* 0x000fe40000000800 */
[----:B------:R-:W-:-:S04]  /*66d0*/  FADD.FTZ R111, R111, R130 ;  /* 0x000000826f6f7221 */ /* 0x000fc80000010000 */
[----:B------:R-:W-:Y:S01]  /*66e0*/  FADD.FTZ R106, R106, R111 ;  /* 0x0000006f6a6a7221 */ /* 0x000fe20000010000 */
[C---:B-1----:R-:W-:Y:S01]  /*66f0*/  HMMA.16816.F32 R68, R8.reuse, R12, R68 ;  /* 0x0000000c0844723c */ /* 0x042fe20000001844 */
[----:B------:R-:W-:Y:S07]  /*6700*/  MUFU.EX2 R29, R29 ;  /* 0x0000001d001d7308 */ /* 0x000fee0000000800 */
[C---:B------:R-:W-:Y:S01]  /*6710*/  HMMA.16816.F32 R72, R8.reuse, R14, R72 ;  /* 0x0000000e0848723c */ /* 0x040fe20000001848 */
[----:B------:R-:W1:Y:S01]  /*6720*/  LDSM.16.MT88.4 R12, [R160+0x8000] ;  /* 0x00800000a00c783b */ /* 0x000e620000004200 */
[----:B------:R-:W-:Y:S06]  /*6730*/  MUFU.EX2 R191, R191 ;  /* 0x000000bf00bf7308 */ /* 0x000fec0000000800 */
[C---:B--2---:R-:W-:Y:S02]  /*6740*/  HMMA.16816.F32 R96, R8.reuse, R16, R96 ;  /* 0x000000100860723c */ /* 0x044fe40000001860 */
[----:B------:R-:W-:Y:S06]  /*6750*/  MUFU.EX2 R30, R30 ;  /* 0x0000001e001e7308 */ /* 0x000fec0000000800 */
[C---:B------:R-:W-:Y:S01]  /*6760*/  HMMA.16816.F32 R92, R8.reuse, R18, R92 ;  /* 0x00000012085c723c */ /* 0x040fe2000000185c */
[----:B------:R-:W2:Y:S01]  /*6770*/  LDSM.16.MT88.4 R16, [R161+0x8000] ;  /* 0x00800000a110783b */ /* 0x000ea20000004200 */
[----:B------:R-:W-:Y:S08]  /*6780*/  MUFU.EX2 R31, R31 ;  /* 0x0000001f001f7308 */ /* 0x000ff00000000800 */
[----:B------:R-:W-:Y:S01]  /*6790*/  MUFU.EX2 R26, R26 ;  /* 0x0000001a001a7308 */ /* 0x000fe20000000800 */
[C---:B-1----:R-:W-:Y:S08]  /*67a0*/  HMMA.16816.F32 R80, R8.reuse, R12, R80 ;  /* 0x0000000c0850723c */ /* 0x042ff00000001850 */
[C---:B------:R-:W-:Y:S01]  /*67b0*/  HMMA.16816.F32 R84, R8.reuse, R14, R84 ;  /* 0x0000000e0854723c */ /* 0x040fe20000001854 */
[----:B------:R-:W1:Y:S07]  /*67c0*/  LDSM.16.MT88.4 R12, [R164+0x8800] ;  /* 0x00880000a40c783b */ /* 0x000e6e0000004200 */
[C---:B--2---:R-:W-:Y:S08]  /*67d0*/  HMMA.16816.F32 R76, R8.reuse, R16, R76 ;  /* 0x00000010084c723c */ /* 0x044ff0000000184c */
[----:B------:R-:W-:Y:S01]  /*67e0*/  HMMA.16816.F32 R88, R8, R18, R88 ;  /* 0x000000120858723c */ /* 0x000fe20000001858 */
[----:B------:R-:W2:Y:S06]  /*67f0*/  LDSM.16.MT88.4 R16, [R161+0x8800] ;  /* 0x00880000a110783b */ /* 0x000eac0000004200 */
[----:B------:R-:W-:-:S02]  /*6800*/  F2FP.PACK_AB R8, R113, R112 ;  /* 0x000000707108723e */ /* 0x000fc400000000ff */
[----:B---3--:R-:W-:Y:S01]  /*6810*/  F2FP.PACK_AB R9, R58, R119 ;  /* 0x000000773a09723e */ /* 0x008fe200000000ff */
[----:B------:R-:W-:Y:S01]  /*6820*/  FADD.FTZ R119, R119, R106 ;  /* 0x0000006a77777221 */ /* 0x000fe20000010000 */
[----:B------:R-:W-:Y:S02]  /*6830*/  F2FP.PACK_AB R10, R110, R65 ;  /* 0x000000416e0a723e */ /* 0x000fe400000000ff */
[----:B------:R-:W-:Y:S01]  /*6840*/  F2FP.PACK_AB R11, R56, R59 ;  /* 0x0000003b380b723e */ /* 0x000fe200000000ff */
[----:B------:R-:W-:-:S04]  /*6850*/  FADD.FTZ R58, R58, R119 ;  /* 0x000000773a3a7221 */ /* 0x000fc80000010000 */
[----:B------:R-:W-:Y:S02]  /*6860*/  FADD.FTZ R59, R59, R58 ;  /* 0x0000003a3b3b7221 */ /* 0x000fe40000010000 */
[----:B------:R-:W-:Y:S02]  /*6870*/  HMMA.16816.F32 R68, R8, R20, R68 ;  /* 0x000000140844723c */ /* 0x000fe40000001844 */
[----:B------:R-:W-:-:S06]  /*6880*/  FADD.FTZ R59, R56, R59 ;  /* 0x0000003b383b7221 */ /* 0x000fcc0000010000 */
[C---:B-1----:R-:W-:Y:S08]  /*6890*/  HMMA.16816.F32 R96, R8.reuse, R12, R96 ;  /* 0x0000000c0860723c */ /* 0x042ff00000001860 */
[C---:B------:R-:W-:Y:S01]  /*68a0*/  HMMA.16816.F32 R92, R8.reuse, R14, R92 ;  /* 0x0000000e085c723c */ /* 0x040fe2000000185c */
[----:B------:R-:W1:Y:S07]  /*68b0*/  LDSM.16.MT88.4 R12, [R160+0x8800] ;  /* 0x00880000a00c783b */ /* 0x000e6e0000004200 */
[C---:B--2---:R-:W-:Y:S08]  /*68c0*/  HMMA.16816.F32 R76, R8.reuse, R16, R76 ;  /* 0x00000010084c723c */ /* 0x044ff0000000184c */
        /* <DEDUP_REMOVED lines=9> */
[----:B------:R-:W3:Y:S01]  /*6960*/  MUFU.EX2 R39, R42 ;  /* 0x0000002a00277308 */ /* 0x000ee20000000800 */
[----:B----4-:R-:W-:Y:S01]  /*6970*/  F2FP.PACK_AB R10, R62, R43 ;  /* 0x0000002b3e0a723e */ /* 0x010fe200000000ff */
[----:B------:R-:W-:-:S04]  /*6980*/  FADD.FTZ R40, R40, R9 ;  /* 0x0000000928287221 */ /* 0x000fc80000010000 */
[----:B------:R-:W-:Y:S02]  /*6990*/  FADD.FTZ R9, R37, R40 ;  /* 0x0000002825097221 */ /* 0x000fe40000010000 */
[--C-:B------:R-:W-:Y:S02]  /*69a0*/  FFMA.FTZ R37, R33, c[0x0][0x23c], -R34.reuse ;  /* 0x00008f0021257a23 */ /* 0x100fe40000010822 */
[----:B------:R-:W-:Y:S02]  /*69b0*/  FFMA.FTZ R33, R32, c[0x0][0x23c], -R34 ;  /* 0x00008f0020217a23 */ /* 0x000fe40000010822 */
[----:B------:R-:W-:Y:S01]  /*69c0*/  FADD.FTZ R34, R6, R9 ;  /* 0x0000000906227221 */ /* 0x000fe20000010000 */
[----:B------:R-:W-:Y:S01]  /*69d0*/  F2FP.PACK_AB R9, R47, R46 ;  /* 0x0000002e2f09723e */ /* 0x000fe200000000ff */
[----:B------:R-:W4:Y:S01]  /*69e0*/  MUFU.EX2 R32, R37 ;  /* 0x0000002500207308 */ /* 0x000f220000000800 */
[----:B------:R-:W-:Y:S01]  /*69f0*/  FADD.FTZ R46, R46, R59 ;  /* 0x0000003b2e2e7221 */ /* 0x000fe20000010000 */
[----:B---3--:R-:W-:Y:S01]  /*6a00*/  F2FP.PACK_AB R11, R36, R39 ;  /* 0x00000027240b723e */ /* 0x008fe200000000ff */
[----:B------:R-:W-:-:S02]  /*6a10*/  FADD.FTZ R34, R5, R34 ;  /* 0x0000002205227221 */ /* 0x000fc40000010000 */
[----:B------:R-:W-:Y:S02]  /*6a20*/  FFMA.FTZ R5, R24, c[0x0][0x23c], -R25 ;  /* 0x00008f0018057a23 */ /* 0x000fe40000010819 */
[----:B------:R-:W-:Y:S01]  /*6a30*/  FADD.FTZ R57, R57, R34 ;  /* 0x0000002239397221 */ /* 0x000fe20000010000 */
[----:B------:R-:W3:Y:S01]  /*6a40*/  MUFU.EX2 R6, R33 ;  /* 0x0000002100067308 */ /* 0x000ee20000000800 */
[C---:B--2---:R-:W-:Y:S01]  /*6a50*/  HMMA.16816.F32 R96, R8.reuse, R16, R96 ;  /* 0x000000100860723c */ /* 0x044fe20000001860 */
[----:B------:R-:W-:Y:S02]  /*6a60*/  FADD.FTZ R46, R47, R46 ;  /* 0x0000002e2f2e7221 */ /* 0x000fe40000010000 */
[----:B------:R-:W-:Y:S02]  /*6a70*/  FADD.FTZ R54, R54, R57 ;  /* 0x0000003936367221 */ /* 0x000fe40000010000 */
[----:B------:R-:W-:Y:S02]  /*6a80*/  FADD.FTZ R39, R39, R46 ;  /* 0x0000002e27277221 */ /* 0x000fe40000010000 */
[----:B------:R-:W2:Y:S01]  /*6a90*/  MUFU.EX2 R5, R5 ;  /* 0x0000000500057308 */ /* 0x000ea20000000800 */
[----:B------:R-:W-:Y:S01]  /*6aa0*/  HMMA.16816.F32 R92, R8, R18, R92 ;  /* 0x00000012085c723c */ /* 0x000fe2000000185c */
[----:B------:R-:W5:Y:S01]  /*6ab0*/  LDSM.16.MT88.4 R16, [R160+0x9000] ;  /* 0x00900000a010783b */ /* 0x000f620000004200 */
        /* <DEDUP_REMOVED lines=13> */
[C---:B------:R-:W-:Y:S01]  /*6b90*/  HMMA.16816.F32 R88, R8.reuse, R22, R88 ;  /* 0x000000160858723c */ /* 0x040fe20000001858 */
[----:B------:R-:W1:Y:S07]  /*6ba0*/  LDSM.16.MT88.4 R20, [R162+0x9800] ;  /* 0x00980000a214783b */ /* 0x000e6e0000004200 */
[C---:B-----5:R-:W-:Y:S08]  /*6bb0*/  HMMA.16816.F32 R80, R8.reuse, R16, R80 ;  /* 0x000000100850723c */ /* 0x060ff00000001850 */
[----:B------:R-:W-:Y:S01]  /*6bc0*/  HMMA.16816.F32 R84, R8, R18, R84 ;  /* 0x000000120854723c */ /* 0x000fe20000001854 */
[----:B------:R-:W5:Y:S06]  /*6bd0*/  LDSM.16.MT88.4 R16, [R161+0x9800] ;  /* 0x00980000a110783b */ /* 0x000f6c0000004200 */
[----:B----4-:R-:W-:-:S02]  /*6be0*/  F2FP.PACK_AB R8, R29, R32 ;  /* 0x000000201d08723e */ /* 0x010fc400000000ff */
[----:B------:R-:W-:Y:S01]  /*6bf0*/  F2FP.PACK_AB R9, R31, R30 ;  /* 0x0000001e1f09723e */ /* 0x000fe200000000ff */
[----:B------:R-:W-:Y:S01]  /*6c00*/  FADD.FTZ R30, R30, R39 ;  /* 0x000000271e1e7221 */ /* 0x000fe20000010000 */
[----:B---3--:R-:W-:Y:S02]  /*6c10*/  F2FP.PACK_AB R10, R191, R6 ;  /* 0x00000006bf0a723e */ /* 0x008fe400000000ff */
[----:B--2---:R-:W-:Y:S01]  /*6c20*/  F2FP.PACK_AB R11, R5, R26 ;  /* 0x0000001a050b723e */ /* 0x004fe200000000ff */
[----:B------:R-:W-:-:S04]  /*6c30*/  FADD.FTZ R31, R31, R30 ;  /* 0x0000001e1f1f7221 */ /* 0x000fc80000010000 */
[----:B------:R-:W-:Y:S02]  /*6c40*/  FADD.FTZ R26, R26, R31 ;  /* 0x0000001f1a1a7221 */ /* 0x000fe40000010000 */
[----:B-1----:R-:W-:Y:S02]  /*6c50*/  HMMA.16816.F32 R96, R8, R12, R96 ;  /* 0x0000000c0860723c */ /* 0x002fe40000001860 */
[----:B------:R-:W-:-:S06]  /*6c60*/  FADD.FTZ R192, R5, R26 ;  /* 0x0000001a05c07221 */ /* 0x000fcc0000010000 */
[C---:B------:R-:W-:Y:S01]  /*6c70*/  HMMA.16816.F32 R92, R8.reuse, R14, R92 ;  /* 0x0000000e085c723c */ /* 0x040fe2000000185c */
[----:B------:R-:W1:Y:S07]  /*6c80*/  LDSM.16.MT88.4 R12, [R160+0x9800] ;  /* 0x00980000a00c783b */ /* 0x000e6e0000004200 */
[C---:B------:R-:W-:Y:S07]  /*6c90*/  HMMA.16816.F32 R68, R8.reuse, R20, R68 ;  /* 0x000000140844723c */ /* 0x040fee0000001844 */
[----:B------:R-:W-:Y:S01]  /*6ca0*/  FADD.FTZ R21, R105, R128 ;  /* 0x0000008069157221 */ /* 0x000fe20000010000 */
[----:B------:R-:W-:Y:S03]  /*6cb0*/  HMMA.16816.F32 R72, R8, R22, R72 ;  /* 0x000000160848723c */ /* 0x000fe60000001848 */
        /* <DEDUP_REMOVED lines=80> */
.L_x_7090:
[----:B------:R-:W-:-:S04]  /*71c0*/  LEA R4, -R7, RZ, 0x7 ;  /* 0x000000ff07047211 */ /* 0x000fc800078e39ff */
[----:B------:R-:W-:Y:S02]  /*71d0*/  SHF.R.S32.HI R5, RZ, 0x1f, R4 ;  /* 0x0000001fff057819 */ /* 0x000fe40000011404 */
.L_x_7091:
[----:B------:R-:W-:Y:S01]  /*71e0*/  ISETP.GE.AND P1, PT, R180, c[0x0][0x220], PT ;  /* 0x00008800b4007a0c */ /* 0x000fe20003f26270 */
[----:B------:R-:W-:Y:S01]  /*71f0*/  IMAD.SHL.U32 R118, R178, 0x80, RZ ;  /* 0x00000080b2767824 */ /* 0x000fe200078e00ff */
[----:B------:R-:W-:-:S04]  /*7200*/  LEA R194, P6, R4, R194, 0x1 ;  /* 0x000000c204c27211 */ /* 0x000fc800078c08ff */
[----:B------:R-:W-:Y:S02]  /*7210*/  LEA.HI.X R193, R4, R193, R5, 0x1, P6 ;  /* 0x000000c104c17211 */ /* 0x000fe400030f0c05 */
[----:B------:R-:W-:-:S05]  /*7220*/  LOP3.LUT R141, R118, R177, RZ, 0xfc, !PT ;  /* 0x000000b1768d7212 */ /* 0x000fca00078efcff */
[--C-:B------:R-:W-:Y:S01]  /*7230*/  @!P1 IMAD.MOV.U32 R124, RZ, RZ, R126.reuse ;  /* 0x000000ffff7c9224 */ /* 0x100fe200078e007e */
[CC--:B------:R-:W-:Y:S01]  /*7240*/  @!P1 LEA R9, P3, R7.reuse, R126.reuse, 0x5 ;  /* 0x0000007e07099211 */ /* 0x0c0fe200078628ff */
[----:B------:R-:W-:Y:S01]  /*7250*/  @!P1 IMAD.MOV.U32 R8, RZ, RZ, c[0x0][0x1a4] ;  /* 0x00006900ff089624 */ /* 0x000fe200078e00ff */
[CC--:B------:R-:W-:Y:S01]  /*7260*/  @!P1 LEA R11, P2, R7.reuse, R126.reuse, 0x6 ;  /* 0x0000007e070b9211 */ /* 0x0c0fe200078430ff */
[----:B------:R-:W-:Y:S01]  /*7270*/  @!P1 IMAD.MOV.U32 R10, RZ, RZ, c[0x0][0x1a4] ;  /* 0x00006900ff0a9624 */ /* 0x000fe200078e00ff */
        /* <DEDUP_REMOVED lines=13> */
[----:B------:R-:W-:Y:S01]  /*7350*/  @!P1 IMAD.MOV.U32 R12, RZ, RZ, c[0x0][0x1a4] ;  /* 0x00006900ff0c9624 */ /* 0x000fe200078e00ff */
[----:B------:R-:W-:Y:S01]  /*7360*/  @!P1 IADD3 R13, P3, R4, R18, RZ ;  /* 0x00000012040d9210 */ /* 0x000fe20007f7e0ff */
[----:B------:R-:W-:Y:S01]  /*7370*/  @!P1 IMAD.WIDE.U32 R16, R7, 0x50, R16 ;  /* 0x0000005007109825 */ /* 0x000fe200078e0010 */
[----:B------:R-:W-:-:S03]  /*7380*/  @!P1 LEA.HI.X R23, R6, c[0x0][0x174], R125, 0x1, P2 ;  /* 0x00005d0006179a11 */ /* 0x000fc600010f0c7d */
[----:B------:R-:W-:Y:S01]  /*7390*/  @!P1 IMAD.WIDE.U32 R14, R7, 0x60, R14 ;  /* 0x00000060070e9825 */ /* 0x000fe200078e000e */
[----:B------:R-:W-:-:S03]  /*73a0*/  @!P1 IADD3 R6, P2, R4, R16, RZ ;  /* 0x0000001004069210 */ /* 0x000fc60007f5e0ff */
[----:B------:R-:W-:-:S04]  /*73b0*/  @!P1 IMAD.WIDE.U32 R20, R7, 0x70, R20 ;  /* 0x0000007007149825 */ /* 0x000fc800078e0014 */
[----:B------:R-:W-:Y:S02]  /*73c0*/  @!P1 IMAD.MOV.U32 R7, RZ, RZ, c[0x0][0x1a4] ;  /* 0x00006900ff079624 */ /* 0x000fe400078e00ff */
[----:B------:R-:W-:Y:S02]  /*73d0*/  @!P1 IMAD R12, R12, 0x30, RZ ;  /* 0x000000300c0c9824 */ /* 0x000fe400078e02ff */
[----:B------:R-:W-:Y:S02]  /*73e0*/  @!P1 IMAD R7, R7, 0x50, RZ ;  /* 0x0000005007079824 */ /* 0x000fe400078e02ff */
[----:B------:R-:W-:Y:S01]  /*73f0*/  @!P1 IMAD.MOV.U32 R16, RZ, RZ, c[0x0][0x1a4] ;  /* 0x00006900ff109624 */ /* 0x000fe200078e00ff */
[C---:B------:R-:W-:Y:S01]  /*7400*/  @!P1 IADD3.X R18, R5.reuse, R19, R12, P3, !PT ;  /* 0x0000001305129210 */ /* 0x040fe20001ffe40c */
[----:B------:R-:W-:Y:S01]  /*7410*/  @!P1 IMAD.MOV.U32 R12, RZ, RZ, c[0x0][0x1a4] ;  /* 0x00006900ff0c9624 */ /* 0x000fe200078e00ff */
[----:B------:R-:W-:Y:S01]  /*7420*/  @!P1 IADD3 R9, P3, R4, R9, RZ ;  /* 0x0000000904099210 */ /* 0x000fe20007f7e0ff */
[----:B------:R-:W-:Y:S01]  /*7430*/  @!P1 IMAD R16, R16, 0x60, RZ ;  /* 0x0000006010109824 */ /* 0x000fe200078e02ff */
[C---:B------:R-:W-:Y:S01]  /*7440*/  @!P1 IADD3.X R7, R5.reuse, R17, R7, P2, !PT ;  /* 0x0000001105079210 */ /* 0x040fe200017fe407 */
[----:B------:R-:W-:Y:S01]  /*7450*/  @!P1 IMAD R12, R12, 0x70, RZ ;  /* 0x000000700c0c9824 */ /* 0x000fe200078e02ff */
[C---:B------:R-:W-:Y:S01]  /*7460*/  @!P1 IADD3 R11, P2, R4.reuse, R11, RZ ;  /* 0x0000000b040b9210 */ /* 0x040fe20007f5e0ff */
[----:B------:R-:W-:Y:S01]  /*7470*/  @!P1 IMAD.X R8, R5, 0x1, R8, P3 ;  /* 0x0000000105089824 */ /* 0x000fe200018e0608 */
[C---:B------:R-:W-:Y:S01]  /*7480*/  @!P1 IADD3 R14, P3, R4.reuse, R14, RZ ;  /* 0x0000000e040e9210 */ /* 0x040fe20007f7e0ff */
[----:B------:R-:W-:Y:S01]  /*7490*/  @!P1 IMAD.MOV.U32 R195, RZ, RZ, R193 ;  /* 0x000000ffffc39224 */ /* 0x000fe200078e00c1 */
[----:B------:R-:W-:Y:S01]  /*74a0*/  @!P1 LEA R24, P5, R9, c[0x0][0x170], 0x1 ;  /* 0x00005c0009189a11 */ /* 0x000fe200078a08ff */
[----:B------:R-:W-:Y:S01]  /*74b0*/  @!P1 IMAD.X R10, R5, 0x1, R10, P2 ;  /* 0x00000001050a9824 */ /* 0x000fe200010e060a */
[----:B------:R-:W-:-:S02]  /*74c0*/  @!P1 IADD3 R4, P2, R4, R20, RZ ;  /* 0x0000001404049210 */ /* 0x000fc40007f5e0ff */
[----:B------:R-:W-:Y:S01]  /*74d0*/  @!P1 LEA R20, P4, R11, c[0x0][0x170], 0x1 ;  /* 0x00005c000b149a11 */ /* 0x000fe200078808ff */
[----:B------:R-:W-:Y:S01]  /*74e0*/  @!PT LDS RZ, [RZ] ;  /* 0x00000000fffff984 */ /* 0x000fe20000000800 */
[----:B------:R-:W-:Y:S01]  /*74f0*/  @!PT LDS RZ, [RZ] ;  /* 0x00000000fffff984 */ /* 0x000fe20000000800 */
[----:B------:R-:W-:Y:S01]  /*7500*/  @!PT LDS RZ, [RZ] ;  /* 0x00000000fffff984 */ /* 0x000fe20000000800 */
[----:B------:R1:W-:Y:S01]  /*7510*/  @!P1 LDGSTS.E.BYPASS.LTC128B.128 [R179+0x6000], [R194.64] ;  /* 0x06000000c2b39fae */ /* 0x0003e2000b901d46 */
[----:B------:R-:W-:Y:S02]  /*7520*/  @!P1 IADD3.X R15, R5, R16, R15, P3, !PT ;  /* 0x00000010050f9210 */ /* 0x000fe40001ffe40f */
        /* <DEDUP_REMOVED lines=48> */
[----:B------:R-:W1:Y:S04]  /*7830*/  LDSM.16.M88.4 R32, [R169+0x2800] ;  /* 0x00280000a920783b */ /* 0x000e680000000200 */
[----:B---3--:R-:W3:Y:S04]  /*7840*/  LDSM.16.M88.4 R24, [R169+0x3000] ;  /* 0x00300000a918783b */ /* 0x008ee80000000200 */
[----:B------:R-:W-:Y:S04]  /*7850*/  LDSM.16.M88.4 R100, [R168] ;  /* 0x00000000a864783b */ /* 0x000fe80000000200 */
[----:B--2---:R-:W2:Y:S04]  /*7860*/  LDSM.16.M88.4 R20, [R163+0x2000] ;  /* 0x00200000a314783b */ /* 0x004ea80000000200 */
[----:B----4-:R-:W4:Y:S04]  /*7870*/  LDSM.16.M88.4 R16, [R169+0x3800] ;  /* 0x00380000a910783b */ /* 0x010f280000000200 */
[----:B-----5:R-:W5:Y:S04]  /*7880*/  LDSM.16.M88.4 R12, [R163+0x2800] ;  /* 0x00280000a30c783b */ /* 0x020f680000000200 */
[----:B-1----:R-:W1:Y:S04]  /*7890*/  LDSM.16.M88.4 R8, [R169+0x4000] ;  /* 0x00400000a908783b */ /* 0x002e680000000200 */
[----:B------:R-:W1:Y:S04]  /*78a0*/  LDSM.16.M88.4 R4, [R163+0x3000] ;  /* 0x00300000a304783b */ /* 0x000e680000000200 */
        /* <DEDUP_REMOVED lines=16> */
[C---:B-----5:R-:W-:Y:S08]  /*79b0*/  HMMA.16816.F32 R36, R100.reuse, R12, R36 ;  /* 0x0000000c6424723c */ /* 0x060ff00000001824 */
[----:B------:R-:W-:Y:S08]  /*79c0*/  HMMA.16816.F32 R32, R100, R14, R32 ;  /* 0x0000000e6420723c */ /* 0x000ff00000001820 */
[C---:B------:R-:W-:Y:S08]  /*79d0*/  HMMA.16816.F32 R16, R48.reuse, R18, RZ ;  /* 0x000000123010723c */ /* 0x040ff000000018ff */
[C---:B-1----:R-:W-:Y:S08]  /*79e0*/  HMMA.16816.F32 R12, R48.reuse, R8, RZ ;  /* 0x00000008300c723c */ /* 0x042ff000000018ff */
        /* <DEDUP_REMOVED lines=53> */
[C---:B--2---:R-:W-:Y:S08]  /*7d40*/  HMMA.16816.F32 R4, R108.reuse, R112, R4 ;  /* 0x000000706c04723c */ /* 0x044ff00000001804 */
[C---:B------:R-:W-:Y:S08]  /*7d50*/  HMMA.16816.F32 R64, R108.reuse, R114, R64 ;  /* 0x000000726c40723c */ /* 0x040ff00000001840 */
[C---:B-1----:R-:W-:Y:S08]  /*7d60*/  HMMA.16816.F32 R44, R108.reuse, R100, R44 ;  /* 0x000000646c2c723c */ /* 0x042ff0000000182c */
        /* <DEDUP_REMOVED lines=8> */
[C---:B--2---:R-:W-:Y:S08]  /*7df0*/  HMMA.16816.F32 R60, R108.reuse, R104, R60 ;  /* 0x000000686c3c723c */ /* 0x044ff0000000183c */
[C---:B------:R-:W-:Y:S08]  /*7e00*/  HMMA.16816.F32 R56, R108.reuse, R106, R56 ;  /* 0x0000006a6c38723c */ /* 0x040ff00000001838 */
[C---:B-1----:R-:W-:Y:S08]  /*7e10*/  HMMA.16816.F32 R12, R108.reuse, R100, R12 ;  /* 0x000000646c0c723c */ /* 0x042ff0000000180c */
[----:B------:R-:W-:Y:S01]  /*7e20*/  HMMA.16816.F32 R8, R108, R102, R8 ;  /* 0x000000666c08723c */ /* 0x000fe20000001808 */
[----:B------:R-:W1:Y:S01]  /*7e30*/  LDSM.16.M88.4 R100, [R152+0x3800] ;  /* 0x003800009864783b */ /* 0x000e620000000200 */
[----:B------:R-:W-:-:S06]  /*7e40*/  DEPBAR.LE SB0, 0x0 ;  /* 0x000080000000791a */ /* 0x000fcc0000000000 */
[C---:B-1----:R-:W-:Y:S07]  /*7e50*/  HMMA.16816.F32 R48, R108.reuse, R102, R48 ;  /* 0x000000666c30723c */ /* 0x042fee0000001830 */
[----:B------:R-:W-:Y:S01]  /*7e60*/  IADD3 R102, R141, 0x1, RZ ;  /* 0x000000018d667810 */ /* 0x000fe20007ffe0ff */
[----:B------:R-:W-:Y:S03]  /*7e70*/  HMMA.16816.F32 R52, R108, R100, R52 ;  /* 0x000000646c34723c */ /* 0x000fe60000001834 */
[----:B------:R-:W1:Y:S01]  /*7e80*/  I2F R104, R102 ;  /* 0x0000006600687306 */ /* 0x000e620000201400 */
[----:B------:R-:W-:Y:S01]  /*7e90*/  BAR.SYNC.DEFER_BLOCKING 0x0 ;  /* 0x0000000000007b1d */ /* 0x000fe20000010000 */
[----:B------:R-:W-:-:S02]  /*7ea0*/  ISETP.GE.AND P4, PT, R102, R117, PT ;  /* 0x000000756600720c */ /* 0x000fc40003f86270 */
[----:B------:R-:W-:Y:S02]  /*7eb0*/  LOP3.LUT R101, R118, 0x8, R177, 0xfe, !PT ;  /* 0x0000000876657812 */ /* 0x000fe400078efeb1 */
[----:B------:R-:W-:Y:S02]  /*7ec0*/  IADD3 R100, R141, 0x9, RZ ;  /* 0x000000098d647810 */ /* 0x000fe40007ffe0ff */
[C---:B------:R-:W-:Y:S02]  /*7ed0*/  ISETP.GE.AND P6, PT, R101.reuse, R117, PT ;  /* 0x000000756500720c */ /* 0x040fe40003fc6270 */
[-C--:B------:R-:W-:Y:S02]  /*7ee0*/  ISETP.GE.AND P5, PT, R101, R116.reuse, PT ;  /* 0x000000746500720c */ /* 0x080fe40003fa6270 */
[----:B------:R-:W2:Y:S01]  /*7ef0*/  I2F R101, R101 ;  /* 0x0000006500657306 */ /* 0x000ea20000201400 */
[----:B------:R-:W-:Y:S01]  /*7f00*/  ISETP.GE.AND P2, PT, R102, R116, PT ;  /* 0x000000746600720c */ /* 0x000fe20003f46270 */
[-C--:B-1----:R-:W-:Y:S01]  /*7f10*/  FFMA.FTZ R109, R0, R104.reuse, R45 ;  /* 0x00000068006d7223 */ /* 0x082fe2000001002d */
[----:B------:R-:W-:Y:S01]  /*7f20*/  LOP3.LUT R45, R118, 0x10, R177, 0xfe, !PT ;  /* 0x00000010762d7812 */ /* 0x000fe200078efeb1 */
[----:B------:R-:W-:-:S04]  /*7f30*/  FFMA.FTZ R104, R0, R104, R47 ;  /* 0x0000006800687223 */ /* 0x000fc8000001002f */
[----:B------:R-:W1:Y:S01]  /*7f40*/  I2F R47, R100 ;  /* 0x00000064002f7306 */ /* 0x000e620000201400 */
[----:B------:R-:W-:Y:S02]  /*7f50*/  FSEL R109, R109, -INF , !P4 ;  /* 0xff8000006d6d7808 */ /* 0x000fe40006000000 */
[C---:B------:R-:W-:Y:S02]  /*7f60*/  ISETP.GE.AND P3, PT, R45.reuse, R117, PT ;  /* 0x000000752d00720c */ /* 0x040fe40003f66270 */
[----:B------:R-:W-:Y:S02]  /*7f70*/  ISETP.GE.AND P4, PT, R45, R116, PT ;  /* 0x000000742d00720c */ /* 0x000fe40003f86270 */
[----:B------:R-:W-:Y:S01]  /*7f80*/  FSEL R104, R104, -INF , !P2 ;  /* 0xff80000068687808 */ /* 0x000fe20005000000 */
[CC--:B--2---:R-:W-:Y:S01]  /*7f90*/  FFMA.FTZ R40, R0.reuse, R101.reuse, R40 ;  /* 0x0000006500287223 */ /* 0x0c4fe20000010028 */
[----:B------:R-:W2:Y:S01]  /*7fa0*/  I2F R45, R45 ;  /* 0x0000002d002d7306 */ /* 0x000ea20000201400 */
[----:B------:R-:W-:Y:S01]  /*7fb0*/  FFMA.FTZ R110, R0, R101, R42 ;  /* 0x00000065006e7223 */ /* 0x000fe2000001002a */
[----:B------:R-:W-:-:S02]  /*7fc0*/  IADD3 R42, R141, 0x11, RZ ;  /* 0x000000118d2a7810 */ /* 0x000fc40007ffe0ff */
[----:B------:R-:W-:Y:S02]  /*7fd0*/  FSEL R107, R40, -INF , !P6 ;  /* 0xff800000286b7808 */ /* 0x000fe40007000000 */
[----:B------:R-:W-:Y:S01]  /*7fe0*/  ISETP.GE.AND P2, PT, R100, R117, PT ;  /* 0x000000756400720c */ /* 0x000fe20003f46270 */
[-C--:B-1----:R-:W-:Y:S01]  /*7ff0*/  FFMA.FTZ R113, R0, R47.reuse, R41 ;  /* 0x0000002f00717223 */ /* 0x082fe20000010029 */
[----:B------:R-:W1:Y:S01]  /*8000*/  I2F R40, R42 ;  /* 0x0000002a00287306 */ /* 0x000e620000201400 */
[----:B------:R-:W-:Y:S01]  /*8010*/  LOP3.LUT R41, R118, 0x18, R177, 0xfe, !PT ;  /* 0x0000001876297812 */ /* 0x000fe200078efeb1 */
[----:B------:R-:W-:Y:S01]  /*8020*/  FFMA.FTZ R43, R0, R47, R43 ;  /* 0x0000002f002b7223 */ /* 0x000fe2000001002b */
[-C--:B------:R-:W-:Y:S02]  /*8030*/  ISETP.GE.AND P6, PT, R100, R116.reuse, PT ;  /* 0x000000746400720c */ /* 0x080fe40003fc6270 */
[----:B------:R-:W-:Y:S02]  /*8040*/  FSEL R110, R110, -INF , !P5 ;  /* 0xff8000006e6e7808 */ /* 0x000fe40006800000 */
[----:B------:R-:W-:Y:S01]  /*8050*/  FSEL R113, R113, -INF , !P2 ;  /* 0xff80000071717808 */ /* 0x000fe20005000000 */
[C---:B--2---:R-:W-:Y:S01]  /*8060*/  FFMA.FTZ R47, R0.reuse, R45, R36 ;  /* 0x0000002d002f7223 */ /* 0x044fe20000010024 */
[C---:B------:R-:W-:Y:S01]  /*8070*/  ISETP.GE.AND P5, PT, R41.reuse, R117, PT ;  /* 0x000000752900720c */ /* 0x040fe20003fa6270 */
[----:B------:R-:W-:Y:S01]  /*8080*/  FFMA.FTZ R134, R0, R45, R38 ;  /* 0x0000002d00867223 */ /* 0x000fe20000010026 */
[----:B------:R-:W-:-:S02]  /*8090*/  ISETP.GE.AND P2, PT, R41, R116, PT ;  /* 0x000000742900720c */ /* 0x000fc40003f46270 */
[----:B------:R-:W2:Y:S01]  /*80a0*/  I2F R41, R41 ;  /* 0x0000002900297306 */ /* 0x000ea20000201400 */
[----:B------:R-:W-:Y:S02]  /*80b0*/  FSEL R36, R43, -INF , !P6 ;  /* 0xff8000002b247808 */ /* 0x000fe40007000000 */
[----:B------:R-:W-:Y:S02]  /*80c0*/  IADD3 R38, R141, 0x19, RZ ;  /* 0x000000198d267810 */ /* 0x000fe40007ffe0ff */
[----:B------:R-:W-:Y:S01]  /*80d0*/  FSEL R43, R47, -INF , !P3 ;  /* 0xff8000002f2b7808 */ /* 0x000fe20005800000 */
[----:B-1----:R-:W-:Y:S01]  /*80e0*/  FFMA.FTZ R47, R0, R40, R37 ;  /* 0x00000028002f7223 */ /* 0x002fe20000010025 */
[----:B------:R-:W-:Y:S01]  /*80f0*/  ISETP.GE.AND P3, PT, R42, R116, PT ;  /* 0x000000742a00720c */ /* 0x000fe20003f66270 */
[----:B------:R-:W-:Y:S01]  /*8100*/  FFMA.FTZ R40, R0, R40, R39 ;  /* 0x0000002800287223 */ /* 0x000fe20000010027 */
[----:B------:R-:W-:Y:S01]  /*8110*/  ISETP.GE.AND P6, PT, R42, R117, PT ;  /* 0x000000752a00720c */ /* 0x000fe20003fc6270 */
[----:B------:R-:W1:Y:S01]  /*8120*/  I2F R39, R38 ;  /* 0x0000002600277306 */ /* 0x000e620000201400 */
[----:B------:R-:W-:-:S02]  /*8130*/  LOP3.LUT R37, R118, 0x20, R177, 0xfe, !PT ;  /* 0x0000002076257812 */ /* 0x000fc400078efeb1 */
[----:B------:R-:W-:Y:S02]  /*8140*/  FSEL R40, R40, -INF , !P3 ;  /* 0xff80000028287808 */ /* 0x000fe40005800000 */
[----:B------:R-:W-:Y:S01]  /*8150*/  ISETP.GE.AND P3, PT, R38, R117, PT ;  /* 0x000000752600720c */ /* 0x000fe20003f66270 */
[-C--:B--2---:R-:W-:Y:S01]  /*8160*/  FFMA.FTZ R32, R0, R41.reuse, R32 ;  /* 0x0000002900207223 */ /* 0x084fe20000010020 */
[----:B------:R-:W-:Y:S01]  /*8170*/  FSEL R134, R134, -INF , !P4 ;  /* 0xff80000086867808 */ /* 0x000fe20006000000 */
[----:B------:R-:W-:Y:S01]  /*8180*/  FFMA.FTZ R126, R0, R41, R34 ;  /* 0x00000029007e7223 */ /* 0x000fe20000010022 */
[----:B------:R-:W-:Y:S02]  /*8190*/  IADD3 R34, R141, 0x21, RZ ;  /* 0x000000218d227810 */ /* 0x000fe40007ffe0ff */
[----:B------:R-:W-:Y:S02]  /*81a0*/  FSEL R45, R32, -INF , !P5 ;  /* 0xff800000202d7808 */ /* 0x000fe40006800000 */
[----:B------:R-:W-:Y:S01]  /*81b0*/  ISETP.GE.AND P5, PT, R38, R116, PT ;  /* 0x000000742600720c */ /* 0x000fe20003fa6270 */
[----:B------:R-:W2:Y:S01]  /*81c0*/  I2F R32, R34 ;  /* 0x0000002200207306 */ /* 0x000ea20000201400 */
[----:B------:R-:W-:Y:S01]  /*81d0*/  FSEL R47, R47, -INF , !P6 ;  /* 0xff8000002f2f7808 */ /* 0x000fe20007000000 */
[-C--:B-1----:R-:W-:Y:S01]  /*81e0*/  FFMA.FTZ R33, R0, R39.reuse, R33 ;  /* 0x0000002700217223 */ /* 0x082fe20000010021 */
[----:B------:R-:W-:Y:S01]  /*81f0*/  LOP3.LUT R38, R118, 0x28, R177, 0xfe, !PT ;  /* 0x0000002876267812 */ /* 0x000fe200078efeb1 */
[----:B------:R-:W-:Y:S01]  /*8200*/  FFMA.FTZ R35, R0, R39, R35 ;  /* 0x0000002700237223 */ /* 0x000fe20000010023 */
[----:B------:R-:W-:-:S02]  /*8210*/  ISETP.GE.AND P4, PT, R37, R117, PT ;  /* 0x000000752500720c */ /* 0x000fc40003f86270 */
[----:B------:R-:W-:Y:S02]  /*8220*/  ISETP.GE.AND P6, PT, R37, R116, PT ;  /* 0x000000742500720c */ /* 0x000fe40003fc6270 */
[----:B------:R-:W1:Y:S01]  /*8230*/  I2F R37, R37 ;  /* 0x0000002500257306 */ /* 0x000e620000201400 */
[----:B------:R-:W-:Y:S02]  /*8240*/  FSEL R41, R33, -INF , !P3 ;  /* 0xff80000021297808 */ /* 0x000fe40005800000 */
[----:B------:R-:W-:Y:S02]  /*8250*/  FSEL R42, R35, -INF , !P5 ;  /* 0xff800000232a7808 */ /* 0x000fe40006800000 */
[----:B------:R-:W-:Y:S01]  /*8260*/  ISETP.GE.AND P5, PT, R34, R117, PT ;  /* 0x000000752200720c */ /* 0x000fe20003fa6270 */
[-C--:B--2---:R-:W-:Y:S02]  /*8270*/  FFMA.FTZ R139, R0, R32.reuse, R29 ;  /* 0x00000020008b7223 */ /* 0x084fe4000001001d */
[----:B------:R-:W2:Y:S01]  /*8280*/  I2F R33, R38 ;  /* 0x0000002600217306 */ /* 0x000ea20000201400 */
[----:B------:R-:W-:Y:S01]  /*8290*/  LOP3.LUT R29, R118, 0x30, R177, 0xfe, !PT ;  /* 0x00000030761d7812 */ /* 0x000fe200078efeb1 */
[----:B------:R-:W-:Y:S01]  /*82a0*/  FFMA.FTZ R31, R0, R32, R31 ;  /* 0x00000020001f7223 */ /* 0x000fe2000001001f */
[----:B------:R-:W-:-:S02]  /*82b0*/  FSEL R126, R126, -INF , !P2 ;  /* 0xff8000007e7e7808 */ /* 0x000fc40005000000 */
[----:B------:R-:W-:Y:S02]  /*82c0*/  ISETP.GE.AND P2, PT, R38, R117, PT ;  /* 0x000000752600720c */ /* 0x000fe40003f46270 */
[----:B------:R-:W-:Y:S01]  /*82d0*/  FSEL R139, R139, -INF , !P5 ;  /* 0xff8000008b8b7808 */ /* 0x000fe20006800000 */
[CC--:B-1----:R-:W-:Y:S01]  /*82e0*/  FFMA.FTZ R142, R0.reuse, R37.reuse, R30 ;  /* 0x00000025008e7223 */ /* 0x0c2fe2000001001e */
[----:B------:R-:W-:Y:S01]  /*82f0*/  IADD3 R30, R141, 0x29, RZ ;  /* 0x000000298d1e7810 */ /* 0x000fe20007ffe0ff */
[----:B------:R-:W-:Y:S01]  /*8300*/  FFMA.FTZ R28, R0, R37, R28 ;  /* 0x00000025001c7223 */ /* 0x000fe2000001001c */
[CC--:B------:R-:W-:Y:S02]  /*8310*/  ISETP.GE.AND P5, PT, R29.reuse, R116.reuse, PT ;  /* 0x000000741d00720c */ /* 0x0c0fe40003fa6270 */
[----:B------:R-:W-:Y:S02]  /*8320*/  FSEL R142, R142, -INF , !P6 ;  /* 0xff8000008e8e7808 */ /* 0x000fe40007000000 */
[----:B------:R-:W-:Y:S01]  /*8330*/  FSEL R129, R28, -INF , !P4 ;  /* 0xff8000001c817808 */ /* 0x000fe20006000000 */
[C---:B--2---:R-:W-:Y:S01]  /*8340*/  FFMA.FTZ R24, R0.reuse, R33, R24 ;  /* 0x0000002100187223 */ /* 0x044fe20000010018 */
[----:B------:R-:W-:Y:S01]  /*8350*/  ISETP.GE.AND P6, PT, R29, R117, PT ;  /* 0x000000751d00720c */ /* 0x000fe20003fc6270 */
[----:B------:R-:W1:Y:S01]  /*8360*/  I2F R28, R30 ;  /* 0x0000001e001c7306 */ /* 0x000e620000201400 */
[----:B------:R-:W-:Y:S01]  /*8370*/  FFMA.FTZ R140, R0, R33, R26 ;  /* 0x00000021008c7223 */ /* 0x000fe2000001001a */
[----:B------:R-:W-:-:S02]  /*8380*/  ISETP.GE.AND P4, PT, R34, R116, PT ;  /* 0x000000742200720c */ /* 0x000fc40003f86270 */
[----:B------:R-:W-:Y:S02]  /*8390*/  FSEL R137, R24, -INF , !P2 ;  /* 0xff80000018897808 */ /* 0x000fe40005000000 */
[----:B------:R-:W-:Y:S02]  /*83a0*/  IADD3 R24, R141, 0x31, RZ ;  /* 0x000000318d187810 */ /* 0x000fe40007ffe0ff */
[----:B------:R-:W2:Y:S01]  /*83b0*/  I2F R29, R29 ;  /* 0x0000001d001d7306 */ /* 0x000ea20000201400 */
[-C--:B------:R-:W-:Y:S02]  /*83c0*/  ISETP.GE.AND P2, PT, R30, R116.reuse, PT ;  /* 0x000000741e00720c */ /* 0x080fe40003f46270 */
[----:B------:R-:W-:Y:S02]  /*83d0*/  FSEL R138, R31, -INF , !P4 ;  /* 0xff8000001f8a7808 */ /* 0x000fe40006000000 */
[----:B------:R-:W-:Y:S02]  /*83e0*/  ISETP.GE.AND P3, PT, R38, R116, PT ;  /* 0x000000742600720c */ /* 0x000fe40003f66270 */
[----:B------:R-:W-:Y:S01]  /*83f0*/  ISETP.GE.AND P4, PT, R30, R117, PT ;  /* 0x000000751e00720c */ /* 0x000fe20003f86270 */
[----:B------:R-:W3:Y:S01]  /*8400*/  I2F R26, R24 ;  /* 0x00000018001a7306 */ /* 0x000ee20000201400 */
[-C--:B-1----:R-:W-:Y:S01]  /*8410*/  FFMA.FTZ R27, R0, R28.reuse, R27 ;  /* 0x0000001c001b7223 */ /* 0x082fe2000001001b */
[----:B------:R-:W-:Y:S01]  /*8420*/  FSEL R140, R140, -INF , !P3 ;  /* 0xff8000008c8c7808 */ /* 0x000fe20005800000 */
[----:B------:R-:W-:Y:S01]  /*8430*/  FFMA.FTZ R195, R0, R28, R25 ;  /* 0x0000001c00c37223 */ /* 0x000fe20000010019 */
[----:B------:R-:W-:-:S02]  /*8440*/  LOP3.LUT R25, R118, 0x38, R177, 0xfe, !PT ;  /* 0x0000003876197812 */ /* 0x000fc400078efeb1 */
[----:B------:R-:W-:Y:S01]  /*8450*/  FSEL R136, R27, -INF , !P2 ;  /* 0xff8000001b887808 */ /* 0x000fe20005000000 */
[----:B--2---:R-:W-:Y:S01]  /*8460*/  FFMA.FTZ R20, R0, R29, R20 ;  /* 0x0000001d00147223 */ /* 0x004fe20000010014 */
[----:B------:R-:W-:Y:S01]  /*8470*/  ISETP.GE.AND P2, PT, R24, R117, PT ;  /* 0x000000751800720c */ /* 0x000fe20003f46270 */
[----:B------:R-:W-:Y:S01]  /*8480*/  FFMA.FTZ R22, R0, R29, R22 ;  /* 0x0000001d00167223 */ /* 0x000fe20000010016 */
[----:B------:R-:W-:Y:S02]  /*8490*/  FSEL R195, R195, -INF , !P4 ;  /* 0xff800000c3c37808 */ /* 0x000fe40006000000 */
[----:B------:R-:W-:Y:S02]  /*84a0*/  FSEL R151, R20, -INF , !P6 ;  /* 0xff80000014977808 */ /* 0x000fe40007000000 */
[----:B------:R-:W-:Y:S01]  /*84b0*/  IADD3 R20, R141, 0x39, RZ ;  /* 0x000000398d147810 */ /* 0x000fe20007ffe0ff */
[-C--:B---3--:R-:W-:Y:S01]  /*84c0*/  FFMA.FTZ R21, R0, R26.reuse, R21 ;  /* 0x0000001a00157223 */ /* 0x088fe20000010015 */
[----:B------:R-:W-:Y:S01]  /*84d0*/  FSEL R186, R22, -INF , !P5 ;  /* 0xff80000016ba7808 */ /* 0x000fe20006800000 */
[----:B------:R-:W-:Y:S01]  /*84e0*/  FFMA.FTZ R23, R0, R26, R23 ;  /* 0x0000001a00177223 */ /* 0x000fe20000010017 */
[----:B------:R-:W-:-:S02]  /*84f0*/  ISETP.GE.AND P5, PT, R20, R117, PT ;  /* 0x000000751400720c */ /* 0x000fc40003fa6270 */
[----:B------:R-:W-:Y:S02]  /*8500*/  FSEL R187, R21, -INF , !P2 ;  /* 0xff80000015bb7808 */ /* 0x000fe40005000000 */
[-C--:B------:R-:W-:Y:S02]  /*8510*/  ISETP.GE.AND P2, PT, R20, R116.reuse, PT ;  /* 0x000000741400720c */ /* 0x080fe40003f46270 */
[----:B------:R-:W1:Y:S01]  /*8520*/  I2F R20, R20 ;  /* 0x0000001400147306 */ /* 0x000e620000201400 */
[C---:B------:R-:W-:Y:S02]  /*8530*/  ISETP.GE.AND P3, PT, R25.reuse, R117, PT ;  /* 0x000000751900720c */ /* 0x040fe40003f66270 */
[-C--:B------:R-:W-:Y:S02]  /*8540*/  ISETP.GE.AND P4, PT, R25, R116.reuse, PT ;  /* 0x000000741900720c */ /* 0x080fe40003f86270 */
[----:B------:R-:W-:Y:S02]  /*8550*/  ISETP.GE.AND P6, PT, R24, R116, PT ;  /* 0x000000741800720c */ /* 0x000fe40003fc6270 */
[----:B------:R-:W-:Y:S01]  /*8560*/  LOP3.LUT R21, R118, 0x40, R177, 0xfe, !PT ;  /* 0x0000004076157812 */ /* 0x000fe200078efeb1 */
[----:B------:R-:W2:Y:S01]  /*8570*/  I2F R25, R25 ;  /* 0x0000001900197306 */ /* 0x000ea20000201400 */
[----:B------:R-:W-:-:S02]  /*8580*/  FSEL R148, R23, -INF , !P6 ;  /* 0xff80000017947808 */ /* 0x000fc40007000000 */
[----:B------:R-:W-:Y:S01]  /*8590*/  ISETP.GE.AND P6, PT, R21, R117, PT ;  /* 0x000000751500720c */ /* 0x000fe20003fc6270 */
[CC--:B-1----:R-:W-:Y:S02]  /*85a0*/  FFMA.FTZ R17, R0.reuse, R20.reuse, R17 ;  /* 0x0000001400117223 */ /* 0x0c2fe40000010011 */
[----:B------:R-:W-:Y:S01]  /*85b0*/  FFMA.FTZ R19, R0, R20, R19 ;  /* 0x0000001400137223 */ /* 0x000fe20000010013 */
[----:B------:R-:W-:Y:S02]  /*85c0*/  LOP3.LUT R20, R118, 0x48, R177, 0xfe, !PT ;  /* 0x0000004876147812 */ /* 0x000fe400078efeb1 */
[----:B------:R-:W-:Y:S02]  /*85d0*/  FSEL R149, R17, -INF , !P5 ;  /* 0xff80000011957808 */ /* 0x000fe40006800000 */
[----:B------:R-:W1:Y:S01]  /*85e0*/  I2F R17, R20 ;  /* 0x0000001400117306 */ /* 0x000e620000201400 */
[CC--:B--2---:R-:W-:Y:S01]  /*85f0*/  FFMA.FTZ R16, R0.reuse, R25.reuse, R16 ;  /* 0x0000001900107223 */ /* 0x0c4fe20000010010 */
[----:B------:R-:W-:Y:S01]  /*8600*/  FSEL R146, R19, -INF , !P2 ;  /* 0xff80000013927808 */ /* 0x000fe20005000000 */
[----:B------:R-:W-:Y:S01]  /*8610*/  FFMA.FTZ R150, R0, R25, R18 ;  /* 0x0000001900967223 */ /* 0x000fe20000010012 */
[----:B------:R-:W-:-:S02]  /*8620*/  IADD3 R18, R141, 0x41, RZ ;  /* 0x000000418d127810 */ /* 0x000fc40007ffe0ff */
[----:B------:R-:W-:Y:S02]  /*8630*/  FSEL R147, R16, -INF , !P3 ;  /* 0xff80000010937808 */ /* 0x000fe40005800000 */
[-C--:B------:R-:W-:Y:S01]  /*8640*/  ISETP.GE.AND P3, PT, R21, R116.reuse, PT ;  /* 0x000000741500720c */ /* 0x080fe20003f66270 */
[----:B------:R-:W2:Y:S01]  /*8650*/  I2F R16, R18 ;  /* 0x0000001200107306 */ /* 0x000ea20000201400 */
[----:B------:R-:W-:Y:S02]  /*8660*/  FSEL R150, R150, -INF , !P4 ;  /* 0xff80000096967808 */ /* 0x000fe40006000000 */
[-C--:B------:R-:W-:Y:S02]  /*8670*/  ISETP.GE.AND P4, PT, R20, R117.reuse, PT ;  /* 0x000000751400720c */ /* 0x080fe40003f86270 */
[----:B------:R-:W-:Y:S01]  /*8680*/  ISETP.GE.AND P2, PT, R18, R117, PT ;  /* 0x000000751200720c */ /* 0x000fe20003f46270 */
[CC--:B-1----:R-:W-:Y:S02]  /*8690*/  FFMA.FTZ R8, R0.reuse, R17.reuse, R8 ;  /* 0x0000001100087223 */ /* 0x0c2fe40000010008 */
[----:B------:R-:W1:Y:S01]  /*86a0*/  I2F R21, R21 ;  /* 0x0000001500157306 */ /* 0x000e620000201400 */
[----:B------:R-:W-:Y:S01]  /*86b0*/  FFMA.FTZ R128, R0, R17, R10 ;  /* 0x0000001100807223 */ /* 0x000fe2000001000a */
[----:B------:R-:W-:-:S02]  /*86c0*/  ISETP.GE.AND P5, PT, R20, R116, PT ;  /* 0x000000741400720c */ /* 0x000fc40003fa6270 */
[----:B------:R-:W-:Y:S02]  /*86d0*/  FSEL R131, R8, -INF , !P4 ;  /* 0xff80000008837808 */ /* 0x000fe40006000000 */
[----:B------:R-:W-:Y:S01]  /*86e0*/  IADD3 R8, R141, 0x51, RZ ;  /* 0x000000518d087810 */ /* 0x000fe20007ffe0ff */
[-C--:B--2---:R-:W-:Y:S01]  /*86f0*/  FFMA.FTZ R133, R0, R16.reuse, R13 ;  /* 0x0000001000857223 */ /* 0x084fe2000001000d */
[----:B------:R-:W-:Y:S02]  /*8700*/  LOP3.LUT R13, R118, 0x50, R177, 0xfe, !PT ;  /* 0x00000050760d7812 */ /* 0x000fe400078efeb1 */
[----:B------:R-:W2:Y:S01]  /*8710*/  I2F R10, R8 ;  /* 0x00000008000a7306 */ /* 0x000ea20000201400 */
[----:B------:R-:W-:Y:S01]  /*8720*/  FFMA.FTZ R15, R0, R16, R15 ;  /* 0x00000010000f7223 */ /* 0x000fe2000001000f */
[----:B------:R-:W-:Y:S02]  /*8730*/  FSEL R128, R128, -INF , !P5 ;  /* 0xff80000080807808 */ /* 0x000fe40006800000 */
[----:B------:R-:W-:Y:S01]  /*8740*/  FSEL R133, R133, -INF , !P2 ;  /* 0xff80000085857808 */ /* 0x000fe20005000000 */
[CC--:B-1----:R-:W-:Y:S01]  /*8750*/  FFMA.FTZ R132, R0.reuse, R21.reuse, R14 ;  /* 0x0000001500847223 */ /* 0x0c2fe2000001000e */
[----:B------:R-:W-:Y:S01]  /*8760*/  IADD3 R14, R141, 0x49, RZ ;  /* 0x000000498d0e7810 */ /* 0x000fe20007ffe0ff */
[----:B------:R-:W-:Y:S01]  /*8770*/  FFMA.FTZ R12, R0, R21, R12 ;  /* 0x00000015000c7223 */ /* 0x000fe2000001000c */
[----:B------:R-:W-:-:S02]  /*8780*/  ISETP.GE.AND P2, PT, R13, R116, PT ;  /* 0x000000740d00720c */ /* 0x000fc40003f46270 */
[----:B------:R-:W-:Y:S02]  /*8790*/  FSEL R132, R132, -INF , !P3 ;  /* 0xff80000084847808 */ /* 0x000fe40005800000 */
[----:B------:R-:W-:Y:S02]  /*87a0*/  FSEL R127, R12, -INF , !P6 ;  /* 0xff8000000c7f7808 */ /* 0x000fe40007000000 */
[----:B------:R-:W-:Y:S01]  /*87b0*/  ISETP.GE.AND P3, PT, R13, R117, PT ;  /* 0x000000750d00720c */ /* 0x000fe20003f66270 */
[----:B------:R-:W1:Y:S01]  /*87c0*/  I2F R12, R14 ;  /* 0x0000000e000c7306 */ /* 0x000e620000201400 */
[----:B------:R-:W-:Y:S01]  /*87d0*/  ISETP.GE.AND P6, PT, R18, R116, PT ;  /* 0x000000741200720c */ /* 0x000fe20003fc6270 */
[----:B--2---:R-:W-:Y:S01]  /*87e0*/  FFMA.FTZ R115, R0, R10, R5 ;  /* 0x0000000a00737223 */ /* 0x004fe20000010005 */
[----:B------:R-:W-:Y:S01]  /*87f0*/  ISETP.GE.AND P4, PT, R14, R116, PT ;  /* 0x000000740e00720c */ /* 0x000fe20003f86270 */
[----:B------:R-:W-:Y:S01]  /*8800*/  FFMA.FTZ R7, R0, R10, R7 ;  /* 0x0000000a00077223 */ /* 0x000fe20000010007 */
[----:B------:R-:W-:-:S02]  /*8810*/  FSEL R124, R15, -INF , !P6 ;  /* 0xff8000000f7c7808 */ /* 0x000fc40007000000 */
[----:B------:R-:W-:Y:S01]  /*8820*/  LOP3.LUT R5, R118, 0x60, R177, 0xfe, !PT ;  /* 0x0000006076057812 */ /* 0x000fe200078efeb1 */
[----:B------:R-:W2:Y:S01]  /*8830*/  I2F R13, R13 ;  /* 0x0000000d000d7306 */ /* 0x000ea20000201400 */
[----:B------:R-:W-:Y:S01]  /*8840*/  ISETP.GE.AND P6, PT, R14, R117, PT ;  /* 0x000000750e00720c */ /* 0x000fe20003fc6270 */
[CC--:B-1----:R-:W-:Y:S02]  /*8850*/  FFMA.FTZ R11, R0.reuse, R12.reuse, R11 ;  /* 0x0000000c000b7223 */ /* 0x0c2fe4000001000b */
[----:B------:R-:W-:Y:S01]  /*8860*/  FFMA.FTZ R9, R0, R12, R9 ;  /* 0x0000000c00097223 */ /* 0x000fe20000010009 */
[----:B------:R-:W-:Y:S02]  /*8870*/  LOP3.LUT R12, R118, 0x58, R177, 0xfe, !PT ;  /* 0x00000058760c7812 */ /* 0x000fe400078efeb1 */
[----:B------:R-:W-:Y:S02]  /*8880*/  FSEL R130, R11, -INF , !P4 ;  /* 0xff8000000b827808 */ /* 0x000fe40006000000 */
[----:B------:R-:W-:Y:S01]  /*8890*/  FSEL R135, R9, -INF , !P6 ;  /* 0xff80000009877808 */ /* 0x000fe20007000000 */
[CC--:B--2---:R-:W-:Y:S01]  /*88a0*/  FFMA.FTZ R114, R0.reuse, R13.reuse, R6 ;  /* 0x0000000d00727223 */ /* 0x0c4fe20000010006 */
[----:B------:R-:W-:Y:S01]  /*88b0*/  IADD3 R6, R141, 0x59, RZ ;  /* 0x000000598d067810 */ /* 0x000fe20007ffe0ff */
[----:B------:R-:W-:Y:S01]  /*88c0*/  FFMA.FTZ R119, R0, R13, R4 ;  /* 0x0000000d00777223 */ /* 0x000fe20000010004 */
[----:B------:R-:W-:Y:S01]  /*88d0*/  ISETP.GE.AND P4, PT, R5, R117, PT ;  /* 0x000000750500720c */ /* 0x000fe20003f86270 */
[----:B------:R-:W1:Y:S01]  /*88e0*/  I2F R9, R12 ;  /* 0x0000000c00097306 */ /* 0x000e620000201400 */
[----:B------:R-:W-:-:S02]  /*88f0*/  FSEL R114, R114, -INF , !P2 ;  /* 0xff80000072727808 */ /* 0x000fc40005000000 */
[-C--:B------:R-:W-:Y:S02]  /*8900*/  ISETP.GE.AND P2, PT, R5, R116.reuse, PT ;  /* 0x000000740500720c */ /* 0x080fe40003f46270 */
[----:B------:R-:W-:Y:S02]  /*8910*/  FSEL R119, R119, -INF , !P3 ;  /* 0xff80000077777808 */ /* 0x000fe40005800000 */
[-C--:B------:R-:W-:Y:S01]  /*8920*/  ISETP.GE.AND P3, PT, R8, R117.reuse, PT ;  /* 0x000000750800720c */ /* 0x080fe20003f66270 */
[----:B------:R-:W2:Y:S01]  /*8930*/  I2F R4, R6 ;  /* 0x0000000600047306 */ /* 0x000ea20000201400 */
[----:B------:R-:W-:Y:S02]  /*8940*/  ISETP.GE.AND P5, PT, R12, R117, PT ;  /* 0x000000750c00720c */ /* 0x000fe40003fa6270 */
[----:B------:R-:W-:Y:S02]  /*8950*/  FSEL R115, R115, -INF , !P3 ;  /* 0xff80000073737808 */ /* 0x000fe40005800000 */
[----:B------:R-:W-:-:S02]  /*8960*/  ISETP.GE.AND P3, PT, R8, R116, PT ;  /* 0x000000740800720c */ /* 0x000fc40003f66270 */
[----:B------:R-:W-:Y:S01]  /*8970*/  ISETP.GE.AND P6, PT, R12, R116, PT ;  /* 0x000000740c00720c */ /* 0x000fe20003fc6270 */
[----:B------:R-:W3:Y:S01]  /*8980*/  I2F R5, R5 ;  /* 0x0000000500057306 */ /* 0x000ee20000201400 */
[CC--:B-1----:R-:W-:Y:S01]  /*8990*/  FFMA.FTZ R64, R0.reuse, R9.reuse, R64 ;  /* 0x0000000900407223 */ /* 0x0c2fe20000010040 */
[----:B------:R-:W-:Y:S01]  /*89a0*/  FSEL R108, R7, -INF , !P3 ;  /* 0xff800000076c7808 */ /* 0x000fe20005800000 */
[----:B------:R-:W-:Y:S01]  /*89b0*/  FFMA.FTZ R66, R0, R9, R66 ;  /* 0x0000000900427223 */ /* 0x000fe20000010042 */
[----:B------:R-:W-:Y:S02]  /*89c0*/  ISETP.GE.AND P3, PT, R6, R117, PT ;  /* 0x000000750600720c */ /* 0x000fe40003f66270 */
[----:B------:R-:W-:Y:S01]  /*89d0*/  FSEL R111, R64, -INF , !P5 ;  /* 0xff800000406f7808 */ /* 0x000fe20006800000 */
[-C--:B--2---:R-:W-:Y:S01]  /*89e0*/  FFMA.FTZ R65, R0, R4.reuse, R65 ;  /* 0x0000000400417223 */ /* 0x084fe20000010041 */
[----:B------:R-:W-:Y:S01]  /*89f0*/  FSEL R112, R66, -INF , !P6 ;  /* 0xff80000042707808 */ /* 0x000fe20007000000 */
[----:B------:R-:W-:Y:S01]  /*8a00*/  FFMA.FTZ R67, R0, R4, R67 ;  /* 0x0000000400437223 */ /* 0x000fe20000010043 */
[----:B------:R-:W-:-:S02]  /*8a10*/  IADD3 R4, R141, 0x61, RZ ;  /* 0x000000618d047810 */ /* 0x000fc40007ffe0ff */
[----:B------:R-:W-:Y:S02]  /*8a20*/  FSEL R125, R65, -INF , !P3 ;  /* 0xff800000417d7808 */ /* 0x000fe40005800000 */
[----:B------:R-:W-:Y:S01]  /*8a30*/  ISETP.GE.AND P5, PT, R6, R116, PT ;  /* 0x000000740600720c */ /* 0x000fe20003fa6270 */
[CC--:B---3--:R-:W-:Y:S01]  /*8a40*/  FFMA.FTZ R60, R0.reuse, R5.reuse, R60 ;  /* 0x00000005003c7223 */ /* 0x0c8fe2000001003c */
[----:B------:R-:W1:Y:S01]  /*8a50*/  I2F R6, R4 ;  /* 0x0000000400067306 */ /* 0x000e620000201400 */
[----:B------:R-:W-:Y:S01]  /*8a60*/  FFMA.FTZ R62, R0, R5, R62 ;  /* 0x00000005003e7223 */ /* 0x000fe2000001003e */
[----:B------:R-:W-:Y:S02]  /*8a70*/  LOP3.LUT R5, R118, 0x68, R177, 0xfe, !PT ;  /* 0x0000006876057812 */ /* 0x000fe400078efeb1 */
[----:B------:R-:W-:Y:S02]  /*8a80*/  IADD3 R8, R141, 0x69, RZ ;  /* 0x000000698d087810 */ /* 0x000fe40007ffe0ff */
[----:B------:R-:W-:-:S02]  /*8a90*/  ISETP.GE.AND P6, PT, R5, R117, PT ;  /* 0x000000750500720c */ /* 0x000fc40003fc6270 */
[----:B------:R-:W-:Y:S02]  /*8aa0*/  ISETP.GE.AND P3, PT, R5, R116, PT ;  /* 0x000000740500720c */ /* 0x000fe40003f66270 */
[----:B------:R-:W2:Y:S01]  /*8ab0*/  I2F R5, R5 ;  /* 0x0000000500057306 */ /* 0x000ea20000201400 */
[----:B------:R-:W-:Y:S02]  /*8ac0*/  FSEL R106, R67, -INF , !P5 ;  /* 0xff800000436a7808 */ /* 0x000fe40006800000 */
[----:B------:R-:W-:Y:S02]  /*8ad0*/  FSEL R67, R60, -INF , !P4 ;  /* 0xff8000003c437808 */ /* 0x000fe40006000000 */
[----:B------:R-:W-:Y:S01]  /*8ae0*/  ISETP.GE.AND P5, PT, R4, R117, PT ;  /* 0x000000750400720c */ /* 0x000fe20003fa6270 */
[----:B-1----:R-:W-:Y:S01]  /*8af0*/  FFMA.FTZ R63, R0, R6, R63 ;  /* 0x00000006003f7223 */ /* 0x002fe2000001003f */
[----:B------:R-:W-:Y:S01]  /*8b00*/  ISETP.GE.AND P4, PT, R4, R116, PT ;  /* 0x000000740400720c */ /* 0x000fe20003f86270 */
[----:B------:R-:W-:Y:S01]  /*8b10*/  FFMA.FTZ R61, R0, R6, R61 ;  /* 0x00000006003d7223 */ /* 0x000fe2000001003d */
[----:B------:R-:W1:Y:S01]  /*8b20*/  I2F R4, R8 ;  /* 0x0000000800047306 */ /* 0x000e620000201400 */
[----:B------:R-:W-:-:S02]  /*8b30*/  LOP3.LUT R7, R118, 0x70, R177, 0xfe, !PT ;  /* 0x0000007076077812 */ /* 0x000fc400078efeb1 */
[----:B------:R-:W-:Y:S02]  /*8b40*/  FSEL R100, R63, -INF , !P4 ;  /* 0xff8000003f647808 */ /* 0x000fe40006000000 */
[C---:B------:R-:W-:Y:S01]  /*8b50*/  ISETP.GE.AND P4, PT, R7.reuse, R117, PT ;  /* 0x000000750700720c */ /* 0x040fe20003f86270 */
[-C--:B--2---:R-:W-:Y:S01]  /*8b60*/  FFMA.FTZ R56, R0, R5.reuse, R56 ;  /* 0x0000000500387223 */ /* 0x084fe20000010038 */
[----:B------:R-:W-:Y:S01]  /*8b70*/  FSEL R102, R62, -INF , !P2 ;  /* 0xff8000003e667808 */ /* 0x000fe20005000000 */
[----:B------:R-:W-:Y:S01]  /*8b80*/  FFMA.FTZ R58, R0, R5, R58 ;  /* 0x00000005003a7223 */ /* 0x000fe2000001003a */
[----:B------:R-:W-:Y:S02]  /*8b90*/  ISETP.GE.AND P2, PT, R8, R117, PT ;  /* 0x000000750800720c */ /* 0x000fe40003f46270 */
[----:B------:R-:W-:Y:S02]  /*8ba0*/  FSEL R105, R56, -INF , !P6 ;  /* 0xff80000038697808 */ /* 0x000fe40007000000 */
[----:B------:R-:W-:-:S02]  /*8bb0*/  ISETP.GE.AND P6, PT, R7, R116, PT ;  /* 0x000000740700720c */ /* 0x000fc40003fc6270 */
[----:B------:R-:W2:Y:S01]  /*8bc0*/  I2F R7, R7 ;  /* 0x0000000700077306 */ /* 0x000ea20000201400 */
[-C--:B-1----:R-:W-:Y:S01]  /*8bd0*/  FFMA.FTZ R57, R0, R4.reuse, R57 ;  /* 0x0000000400397223 */ /* 0x082fe20000010039 */
[----:B------:R-:W-:Y:S01]  /*8be0*/  LOP3.LUT R5, R118, 0x78, R177, 0xfe, !PT ;  /* 0x0000007876057812 */ /* 0x000fe200078efeb1 */
[----:B------:R-:W-:Y:S01]  /*8bf0*/  FFMA.FTZ R59, R0, R4, R59 ;  /* 0x00000004003b7223 */ /* 0x000fe2000001003b */
[----:B------:R-:W-:Y:S02]  /*8c00*/  IADD3 R6, R141, 0x71, RZ ;  /* 0x000000718d067810 */ /* 0x000fe40007ffe0ff */
[----:B------:R-:W-:Y:S02]  /*8c10*/  FSEL R64, R58, -INF , !P3 ;  /* 0xff8000003a407808 */ /* 0x000fe40005800000 */
[----:B------:R-:W-:Y:S01]  /*8c20*/  FSEL R103, R57, -INF , !P2 ;  /* 0xff80000039677808 */ /* 0x000fe20005000000 */
[----:B------:R-:W1:Y:S01]  /*8c30*/  I2F R4, R6 ;  /* 0x0000000600047306 */ /* 0x000e620000201400 */
[----:B------:R-:W-:-:S02]  /*8c40*/  ISETP.GE.AND P3, PT, R5, R117, PT ;  /* 0x000000750500720c */ /* 0x000fc40003f66270 */
[-C--:B------:R-:W-:Y:S02]  /*8c50*/  ISETP.GE.AND P2, PT, R5, R116.reuse, PT ;  /* 0x000000740500720c */ /* 0x080fe40003f46270 */
[----:B------:R-:W-:Y:S01]  /*8c60*/  FSEL R101, R61, -INF , !P5 ;  /* 0xff8000003d657808 */ /* 0x000fe20006800000 */
[-C--:B--2---:R-:W-:Y:S02]  /*8c70*/  FFMA.FTZ R52, R0, R7.reuse, R52 ;  /* 0x0000000700347223 */ /* 0x084fe40000010034 */
[----:B------:R-:W2:Y:S01]  /*8c80*/  I2F R5, R5 ;  /* 0x0000000500057306 */ /* 0x000ea20000201400 */
[----:B------:R-:W-:Y:S01]  /*8c90*/  ISETP.GE.AND P5, PT, R8, R116, PT ;  /* 0x000000740800720c */ /* 0x000fe20003fa6270 */
[----:B------:R-:W-:Y:S01]  /*8ca0*/  FFMA.FTZ R54, R0, R7, R54 ;  /* 0x0000000700367223 */ /* 0x000fe20000010036 */
[----:B------:R-:W-:Y:S02]  /*8cb0*/  FSEL R57, R52, -INF , !P4 ;  /* 0xff80000034397808 */ /* 0x000fe40006000000 */
[----:B------:R-:W-:-:S02]  /*8cc0*/  FSEL R62, R59, -INF , !P5 ;  /* 0xff8000003b3e7808 */ /* 0x000fc40006800000 */
[----:B------:R-:W-:Y:S01]  /*8cd0*/  ISETP.GE.AND P5, PT, R6, R117, PT ;  /* 0x000000750600720c */ /* 0x000fe20003fa6270 */
[----:B-1----:R-:W-:Y:S01]  /*8ce0*/  FFMA.FTZ R53, R0, R4, R53 ;  /* 0x0000000400357223 */ /* 0x002fe20000010035 */
[----:B------:R-:W-:Y:S01]  /*8cf0*/  ISETP.GE.AND P4, PT, R6, R116, PT ;  /* 0x000000740600720c */ /* 0x000fe20003f86270 */
[----:B------:R-:W-:Y:S01]  /*8d00*/  FFMA.FTZ R55, R0, R4, R55 ;  /* 0x0000000400377223 */ /* 0x000fe20000010037 */
[----:B------:R-:W-:Y:S01]  /*8d10*/  IADD3 R6, R141, 0x79, RZ ;  /* 0x000000798d067810 */ /* 0x000fe20007ffe0ff */
[----:B------:R-:W1:Y:S01]  /*8d20*/  I2F R7, R141 ;  /* 0x0000008d00077306 */ /* 0x000e620000201400 */
[----:B------:R-:W-:Y:S01]  /*8d30*/  FSEL R60, R54, -INF , !P6 ;  /* 0xff800000363c7808 */ /* 0x000fe20007000000 */
[CC--:B--2---:R-:W-:Y:S01]  /*8d40*/  FFMA.FTZ R50, R0.reuse, R5.reuse, R50 ;  /* 0x0000000500327223 */ /* 0x0c4fe20000010032 */
[----:B------:R-:W-:Y:S01]  /*8d50*/  FSEL R59, R53, -INF , !P5 ;  /* 0xff800000353b7808 */ /* 0x000fe20006800000 */
[----:B------:R-:W-:Y:S01]  /*8d60*/  FFMA.FTZ R48, R0, R5, R48 ;  /* 0x0000000500307223 */ /* 0x000fe20000010030 */
[----:B------:R-:W-:-:S03]  /*8d70*/  FSEL R58, R55, -INF , !P4 ;  /* 0xff800000373a7808 */ /* 0x000fc60006000000 */
[----:B------:R-:W2:Y:S01]  /*8d80*/  I2F R4, R6 ;  /* 0x0000000600047306 */ /* 0x000ea20000201400 */
[----:B------:R-:W-:Y:S02]  /*8d90*/  FSEL R56, R50, -INF , !P2 ;  /* 0xff80000032387808 */ /* 0x000fe40005000000 */
[----:B------:R-:W-:Y:S02]  /*8da0*/  ISETP.GT.AND P2, PT, R178, R173, PT ;  /* 0x000000adb200720c */ /* 0x000fe40003f44270 */
[----:B------:R-:W-:Y:S02]  /*8db0*/  FSEL R61, R48, -INF , !P3 ;  /* 0xff800000303d7808 */ /* 0x000fe40005800000 */
[C---:B------:R-:W-:Y:S01]  /*8dc0*/  ISETP.GE.AND P6, PT, R141.reuse, R117, PT ;  /* 0x000000758d00720c */ /* 0x040fe20003fc6270 */
[----:B-1----:R-:W-:Y:S01]  /*8dd0*/  FFMA.FTZ R5, R0, R7, R44 ;  /* 0x0000000700057223 */ /* 0x002fe2000001002c */
[----:B------:R-:W-:Y:S01]  /*8de0*/  ISETP.GE.AND P5, PT, R6, R117, PT ;  /* 0x000000750600720c */ /* 0x000fe20003fa6270 */
[----:B------:R-:W-:Y:S01]  /*8df0*/  FFMA.FTZ R46, R0, R7, R46 ;  /* 0x00000007002e7223 */ /* 0x000fe2000001002e */
[----:B------:R-:W-:-:S02]  /*8e00*/  ISETP.GE.AND P4, PT, R141, R116, PT ;  /* 0x000000748d00720c */ /* 0x000fc40003f86270 */
[----:B------:R-:W-:Y:S02]  /*8e10*/  ISETP.GE.AND P3, PT, R6, R116, PT ;  /* 0x000000740600720c */ /* 0x000fe40003f66270 */
[----:B------:R-:W-:Y:S01]  /*8e20*/  FSEL R5, R5, -INF , !P6 ;  /* 0xff80000005057808 */ /* 0x000fe20007000000 */
[CC--:B--2---:R-:W-:Y:S02]  /*8e30*/  FFMA.FTZ R49, R0.reuse, R4.reuse, R49 ;  /* 0x0000000400317223 */ /* 0x0c4fe40000010031 */
        /* <DEDUP_REMOVED lines=8> */
[----:B------:R-:W-:-:S06]  /*8ec0*/  IABS R9, R118 ;  /* 0x0000007600097213 */ /* 0x000fcc0000000000 */
[----:B-1----:R-:W1:Y:S02]  /*8ed0*/  MUFU.RCP R8, R7 ;  /* 0x0000000700087308 */ /* 0x002e640000001000 */
[----:B-1----:R-:W-:-:S06]  /*8ee0*/  IADD3 R8, R8, 0xffffffe, RZ ;  /* 0x0ffffffe08087810 */ /* 0x002fcc0007ffe0ff */
[----:B------:R-:W1:Y:S02]  /*8ef0*/  F2I.FTZ.U32.TRUNC.NTZ R11, R8 ;  /* 0x00000008000b7305 */ /* 0x000e64000021f000 */
[----:B-1----:R-:W-:-:S04]  /*8f00*/  IMAD.MOV R6, RZ, RZ, -R11 ;  /* 0x000000ffff067224 */ /* 0x002fc800078e0a0b */
[----:B------:R-:W-:-:S04]  /*8f10*/  IMAD R6, R6, R121, RZ ;  /* 0x0000007906067224 */ /* 0x000fc800078e02ff */
[----:B------:R-:W-:Y:S01]  /*8f20*/  IMAD.HI.U32 R6, R11, R6, R10 ;  /* 0x000000060b067227 */ /* 0x000fe200078e000a */
[C---:B------:R-:W-:Y:S02]  /*8f30*/  IADD3 R10, R118.reuse, -0x80, RZ ;  /* 0xffffff80760a7810 */ /* 0x040fe40007ffe0ff */
[----:B------:R-:W-:Y:S02]  /*8f40*/  LOP3.LUT R118, R118, c[0x0][0x2d0], RZ, 0x3c, !PT ;  /* 0x0000b40076767a12 */ /* 0x000fe400078e3cff */
[----:B------:R-:W-:Y:S01]  /*8f50*/  IABS R7, R10 ;  /* 0x0000000a00077213 */ /* 0x000fe20000000000 */
[----:B------:R-:W-:Y:S01]  /*8f60*/  IMAD.HI.U32 R11, R6, R9, RZ ;  /* 0x00000009060b7227 */ /* 0x000fe200078e00ff */
[----:B------:R-:W-:-:S03]  /*8f70*/  LOP3.LUT R10, R10, c[0x0][0x2d0], RZ, 0x3c, !PT ;  /* 0x0000b4000a0a7a12 */ /* 0x000fc600078e3cff */
        /* <DEDUP_REMOVED lines=44> */
.L_x_7093:
[----:B------:R-:W-:-:S04]  /*9240*/  LEA R7, -R120, RZ, 0x7 ;  /* 0x000000ff78077211 */ /* 0x000fc800078e39ff */
[----:B------:R-:W-:Y:S02]  /*9250*/  SHF.R.S32.HI R8, RZ, 0x1f, R7 ;  /* 0x0000001fff087819 */ /* 0x000fe40000011407 */
.L_x_7094:
[C---:B------:R-:W-:Y:S01]  /*9260*/  @!P1 LEA R18, P3, R7.reuse, R190, 0x1 ;  /* 0x000000be07129211 */ /* 0x040fe200078608ff */
[----:B------:R-:W-:Y:S01]  /*9270*/  @!P1 IMAD.MOV.U32 R11, RZ, RZ, c[0x0][0x19c] ;  /* 0x00006700ff0b9624 */ /* 0x000fe200078e00ff */
[----:B------:R1:W-:Y:S01]  /*9280*/  @P1 STS.128 [R179+0x2000], RZ ;  /* 0x002000ffb3001388 */ /* 0x0003e20000000c00 */
[C---:B------:R-:W-:Y:S01]  /*9290*/  @!P1 IMAD.WIDE.U32 R14, R120.reuse, 0x30, R122 ;  /* 0x00000030780e9825 */ /* 0x040fe200078e007a */
        /* <DEDUP_REMOVED lines=12> */
[----:B------:R-:W-:-:S04]  /*9360*/  @!P1 IMAD.WIDE.U32 R14, R120, 0x50, R122 ;  /* 0x00000050780e9825 */ /* 0x000fc800078e007a */
[----:B------:R-:W-:Y:S01]  /*9370*/  @!P1 IMAD R13, R13, 0x50, RZ ;  /* 0x000000500d0d9824 */ /* 0x000fe200078e02ff */
[----:B------:R-:W-:Y:S01]  /*9380*/  @!P1 IADD3 R14, P3, R7, R14, RZ ;  /* 0x0000000e070e9210 */ /* 0x000fe20007f7e0ff */
[----:B------:R-:W-:-:S03]  /*9390*/  @!P1 IMAD.MOV.U32 R6, RZ, RZ, c[0x0][0x19c] ;  /* 0x00006700ff069624 */ /* 0x000fc600078e00ff */
[----:B------:R-:W-:Y:S02]  /*93a0*/  @!P1 IADD3.X R13, R8, R13, R15, P3, !PT ;  /* 0x0000000d080d9210 */ /* 0x000fe40001ffe40f */
[----:B------:R-:W-:-:S04]  /*93b0*/  @!P1 IADD3 R10, P4, P3, R7, R122, R175 ;  /* 0x0000007a070a9210 */ /* 0x000fc80007b9e0af */
[----:B------:R-:W-:Y:S02]  /*93c0*/  @!P1 IADD3.X R9, R8, R123, R174, P4, P3 ;  /* 0x0000007b08099210 */ /* 0x000fe400027e64ae */
[----:B--2---:R-:W-:-:S04]  /*93d0*/  @!P1 LEA R18, P3, R10, c[0x0][0x168], 0x1 ;  /* 0x00005a000a129a11 */ /* 0x004fc800078608ff */
[----:B------:R-:W-:Y:S01]  /*93e0*/  @!P1 LEA.HI.X R19, R10, c[0x0][0x16c], R9, 0x1, P3 ;  /* 0x00005b000a139a11 */ /* 0x000fe200018f0c09 */
[----:B------:R-:W-:Y:S01]  /*93f0*/  @!P1 IMAD R9, R6, 0x60, RZ ;  /* 0x0000006006099824 */ /* 0x000fe200078e02ff */
[----:B------:R-:W-:Y:S01]  /*9400*/  @!P1 IADD3 R6, P3, R7, R16, RZ ;  /* 0x0000001007069210 */ /* 0x000fe20007f7e0ff */
[----:B------:R-:W-:Y:S02]  /*9410*/  @!P1 IMAD.MOV.U32 R10, RZ, RZ, c[0x0][0x19c] ;  /* 0x00006700ff0a9624 */ /* 0x000fe400078e00ff */
[----:B------:R-:W-:Y:S01]  /*9420*/  @!PT LDS RZ, [RZ] ;  /* 0x00000000fffff984 */ /* 0x000fe20000000800 */
[----:B------:R-:W-:Y:S01]  /*9430*/  @!PT LDS RZ, [RZ] ;  /* 0x00000000fffff984 */ /* 0x000fe20000000800 */
[----:B------:R-:W-:Y:S01]  /*9440*/  @!PT LDS RZ, [RZ] ;  /* 0x00000000fffff984 */ /* 0x000fe20000000800 */
[----:B------:R2:W-:Y:S01]  /*9450*/  @!P1 LDGSTS.E.BYPASS.LTC128B.128 [R179+0x2800], [R18.64] ;  /* 0x0280000012b39fae */ /* 0x0005e2000b901d46 */
[----:B------:R-:W-:Y:S02]  /*9460*/  @!P1 IADD3.X R9, R8, R9, R17, P3, !PT ;  /* 0x0000000908099210 */ /* 0x000fe40001ffe411 */
[C---:B------:R-:W-:Y:S01]  /*9470*/  @!P1 LEA R16, P3, R120.reuse, R122, 0x5 ;  /* 0x0000007a78109211 */ /* 0x040fe200078628ff */
[----:B------:R1:W-:Y:S03]  /*9480*/  @P1 STS.128 [R179+0x3000], RZ ;  /* 0x003000ffb3001388 */ /* 0x0003e60000000c00 */
[----:B------:R-:W-:-:S02]  /*9490*/  @!P1 LEA.HI.X R15, R120, R123, R10, 0x5, P3 ;  /* 0x0000007b780f9211 */ /* 0x000fc400018f2c0a */
        /* <DEDUP_REMOVED lines=54> */
.L_x_7096:
[----:B------:R-:W-:Y:S05]  /*9800*/  BSYNC B0 ;  /* 0x0000000000007941 */ /* 0x000fea0003800000 */
.L_x_7095:
[----:B------:R-:W0:Y:S01]  /*9810*/  LDGDEPBAR ;  /* 0x00000000000079af */ /* 0x000e220000000000 */
[----:B------:R-:W-:-:S04]  /*9820*/  LEA R190, P1, R7, R190, 0x1 ;  /* 0x000000be07be7211 */ /* 0x000fc800078208ff */
[----:B------:R-:W-:Y:S02]  /*9830*/  LEA.HI.X R189, R7, R189, R8, 0x1, P1 ;  /* 0x000000bd07bd7211 */ /* 0x000fe400008f0c08 */
.L_x_7092:
        /* <DEDUP_REMOVED lines=82> */
[--C-:B------:R-:W-:Y:S01]  /*9d60*/  FFMA.FTZ R144, R5, c[0x0][0x23c], -R66.reuse ;  /* 0x00008f0005907a23 */ /* 0x100fe20000010842 */
[----:B------:R-:W-:Y:S01]  /*9d70*/  FSEL R5, R48, RZ, P1 ;  /* 0x000000ff30057208 */ /* 0x000fe20000800000 */
[--C-:B------:R-:W-:Y:S02]  /*9d80*/  FFMA.FTZ R121, R109, c[0x0][0x23c], -R66.reuse ;  /* 0x00008f006d797a23 */ /* 0x100fe40000010842 */
[----:B------:R-:W-:Y:S01]  /*9d90*/  FFMA.FTZ R141, R4, c[0x0][0x23c], -R51 ;  /* 0x00008f00048d7a23 */ /* 0x000fe20000010833 */
[----:B------:R-:W-:Y:S01]  /*9da0*/  FSEL R4, R49, RZ, P3 ;  /* 0x000000ff31047208 */ /* 0x000fe20001800000 */
[----:B------:R-:W-:Y:S01]  /*9db0*/  FADD.FTZ R2, R2, -R5 ;  /* 0x8000000502027221 */ /* 0x000fe20000010000 */
[----:B------:R-:W-:Y:S01]  /*9dc0*/  MUFU.EX2 R144, R144 ;  /* 0x0000009000907308 */ /* 0x000fe20000000800 */
[----:B------:R-:W-:Y:S02]  /*9dd0*/  FFMA.FTZ R120, R107, c[0x0][0x23c], -R66 ;  /* 0x00008f006b787a23 */ /* 0x000fe40000010842 */
[----:B------:R-:W-:-:S02]  /*9de0*/  FADD.FTZ R145, R3, -R4 ;  /* 0x8000000403917221 */ /* 0x000fc40000010000 */
[----:B------:R-:W-:Y:S02]  /*9df0*/  FMUL.FTZ R143, R2, c[0x0][0x23c] ;  /* 0x00008f00028f7a20 */ /* 0x000fe40000410000 */
[--C-:B------:R-:W-:Y:S01]  /*9e00*/  FFMA.FTZ R65, R113, c[0x0][0x23c], -R66.reuse ;  /* 0x00008f0071417a23 */ /* 0x100fe20000010842 */
[----:B------:R-:W1:Y:S01]  /*9e10*/  MUFU.EX2 R121, R121 ;  /* 0x0000007900797308 */ /* 0x000e620000000800 */
[--C-:B------:R-:W-:Y:S02]  /*9e20*/  FFMA.FTZ R118, R104, c[0x0][0x23c], -R51.reuse ;  /* 0x00008f0068767a23 */ /* 0x100fe40000010833 */
[----:B------:R-:W-:Y:S02]  /*9e30*/  FMUL.FTZ R145, R145, c[0x0][0x23c] ;  /* 0x00008f0091917a20 */ /* 0x000fe40000410000 */
[--C-:B------:R-:W-:Y:S02]  /*9e40*/  FFMA.FTZ R2, R36, c[0x0][0x23c], -R51.reuse ;  /* 0x00008f0024027a23 */ /* 0x100fe40000010833 */
[----:B------:R-:W-:Y:S01]  /*9e50*/  FFMA.FTZ R110, R110, c[0x0][0x23c], -R51 ;  /* 0x00008f006e6e7a23 */ /* 0x000fe20000010833 */
[----:B------:R-:W2:Y:S01]  /*9e60*/  LDSM.16.MT88.4 R36, [R160+0x6000] ;  /* 0x00600000a024783b */ /* 0x000ea20000004200 */
[----:B------:R-:W-:Y:S01]  /*9e70*/  MUFU.EX2 R120, R120 ;  /* 0x0000007800787308 */ /* 0x000fe20000000800 */
[----:B------:R-:W-:-:S02]  /*9e80*/  FFMA.FTZ R107, R47, c[0x0][0x23c], -R66 ;  /* 0x00008f002f6b7a23 */ /* 0x000fc40000010842 */
[--C-:B------:R-:W-:Y:S02]  /*9e90*/  FFMA.FTZ R104, R45, c[0x0][0x23c], -R66.reuse ;  /* 0x00008f002d687a23 */ /* 0x100fe40000010842 */
[----:B------:R-:W4:Y:S01]  /*9ea0*/  LDSM.16.MT88.4 R44, [R164+0x6800] ;  /* 0x00680000a42c783b */ /* 0x000f220000004200 */
[----:B------:R-:W-:Y:S01]  /*9eb0*/  FFMA.FTZ R109, R41, c[0x0][0x23c], -R66 ;  /* 0x00008f00296d7a23 */ /* 0x000fe20000010842 */
[----:B-1----:R-:W-:Y:S01]  /*9ec0*/  F2FP.PACK_AB R32, R121, R144 ;  /* 0x000000907920723e */ /* 0x002fe200000000ff */
[----:B------:R-:W1:Y:S01]  /*9ed0*/  MUFU.EX2 R65, R65 ;  /* 0x0000004100417308 */ /* 0x000e620000000800 */
[--C-:B------:R-:W-:Y:S02]  /*9ee0*/  FFMA.FTZ R117, R40, c[0x0][0x23c], -R51.reuse ;  /* 0x00008f0028757a23 */ /* 0x100fe40000010833 */
[--C-:B------:R-:W-:Y:S02]  /*9ef0*/  FFMA.FTZ R113, R42, c[0x0][0x23c], -R51.reuse ;  /* 0x00008f002a717a23 */ /* 0x100fe40000010833 */
[----:B------:R-:W-:-:S02]  /*9f00*/  FFMA.FTZ R122, R134, c[0x0][0x23c], -R51 ;  /* 0x00008f00867a7a23 */ /* 0x000fc40000010833 */
[--C-:B------:R-:W-:Y:S01]  /*9f10*/  FFMA.FTZ R116, R126, c[0x0][0x23c], -R51.reuse ;  /* 0x00008f007e747a23 */ /* 0x100fe20000010833 */
[----:B------:R-:W-:Y:S01]  /*9f20*/  MUFU.EX2 R141, R141 ;  /* 0x0000008d008d7308 */ /* 0x000fe20000000800 */
[--C-:B------:R-:W-:Y:S02]  /*9f30*/  FFMA.FTZ R134, R129, c[0x0][0x23c], -R66.reuse ;  /* 0x00008f0081867a23 */ /* 0x100fe40000010842 */
[--C-:B------:R-:W-:Y:S02]  /*9f40*/  FFMA.FTZ R129, R139, c[0x0][0x23c], -R66.reuse ;  /* 0x00008f008b817a23 */ /* 0x100fe40000010842 */
[--C-:B------:R-:W-:Y:S02]  /*9f50*/  FFMA.FTZ R126, R137, c[0x0][0x23c], -R66.reuse ;  /* 0x00008f00897e7a23 */ /* 0x100fe40000010842 */
[----:B------:R-:W-:Y:S01]  /*9f60*/  FFMA.FTZ R123, R195, c[0x0][0x23c], -R66 ;  /* 0x00008f00c37b7a23 */ /* 0x000fe20000010842 */
[----:B------:R-:W5:Y:S01]  /*9f70*/  MUFU.EX2 R118, R118 ;  /* 0x0000007600767308 */ /* 0x000f620000000800 */
[----:B-1----:R-:W-:Y:S01]  /*9f80*/  F2FP.PACK_AB R34, R65, R120 ;  /* 0x000000784122723e */ /* 0x002fe200000000ff */
[----:B------:R-:W-:-:S02]  /*9f90*/  FFMA.FTZ R137, R142, c[0x0][0x23c], -R51 ;  /* 0x00008f008e897a23 */ /* 0x000fc40000010833 */
[--C-:B------:R-:W-:Y:S02]  /*9fa0*/  FFMA.FTZ R138, R138, c[0x0][0x23c], -R51.reuse ;  /* 0x00008f008a8a7a23 */ /* 0x100fe40000010833 */
[--C-:B------:R-:W-:Y:S02]  /*9fb0*/  FFMA.FTZ R139, R140, c[0x0][0x23c], -R51.reuse ;  /* 0x00008f008c8b7a23 */ /* 0x100fe40000010833 */
[----:B------:R1:W-:Y:S01]  /*9fc0*/  MUFU.EX2 R3, R110 ;  /* 0x0000006e00037308 */ /* 0x0003e20000000800 */
[----:B------:R-:W-:Y:S02]  /*9fd0*/  FFMA.FTZ R136, R136, c[0x0][0x23c], -R51 ;  /* 0x00008f0088887a23 */ /* 0x000fe40000010833 */
[--C-:B------:R-:W-:Y:S02]  /*9fe0*/  FFMA.FTZ R140, R187, c[0x0][0x23c], -R66.reuse ;  /* 0x00008f00bb8c7a23 */ /* 0x100fe40000010842 */
[--C-:B------:R-:W-:Y:S02]  /*9ff0*/  FFMA.FTZ R142, R147, c[0x0][0x23c], -R66.reuse ;  /* 0x00008f00938e7a23 */ /* 0x100fe40000010842 */
[--C-:B------:R-:W-:Y:S01]  /*a000*/  FFMA.FTZ R151, R151, c[0x0][0x23c], -R66.reuse ;  /* 0x00008f0097977a23 */ /* 0x100fe20000010842 */
[----:B------:R-:W2:Y:S01]  /*a010*/  MUFU.EX2 R145, R145 ;  /* 0x0000009100917308 */ /* 0x000ea20000000800 */
[----:B-----5:R-:W-:Y:S01]  /*a020*/  F2FP.PACK_AB R33, R118, R141 ;  /* 0x0000008d7621723e */ /* 0x020fe200000000ff */
[----:B------:R-:W-:-:S02]  /*a030*/  FFMA.FTZ R149, R149, c[0x0][0x23c], -R66 ;  /* 0x00008f0095957a23 */ /* 0x000fc40000010842 */
[--C-:B------:R-:W-:Y:S02]  /*a040*/  FFMA.FTZ R187, R186, c[0x0][0x23c], -R51.reuse ;  /* 0x00008f00babb7a23 */ /* 0x100fe40000010833 */
[--C-:B------:R-:W-:Y:S02]  /*a050*/  FFMA.FTZ R148, R148, c[0x0][0x23c], -R51.reuse ;  /* 0x00008f0094947a23 */ /* 0x100fe40000010833 */
[----:B------:R-:W5:Y:S01]  /*a060*/  MUFU.EX2 R143, R143 ;  /* 0x0000008f008f7308 */ /* 0x000f620000000800 */
[----:B-1----:R-:W-:Y:S02]  /*a070*/  FFMA.FTZ R110, R43, c[0x0][0x23c], -R66 ;  /* 0x00008f002b6e7a23 */ /* 0x002fe40000010842 */
[----:B------:R-:W1:Y:S01]  /*a080*/  LDSM.16.MT88.4 R40, [R162+0x6800] ;  /* 0x00680000a228783b */ /* 0x000e620000004200 */
[--C-:B------:R-:W-:Y:S02]  /*a090*/  FFMA.FTZ R147, R150, c[0x0][0x23c], -R51.reuse ;  /* 0x00008f0096937a23 */ /* 0x100fe40000010833 */
[----:B------:R-:W-:-:S02]  /*a0a0*/  FFMA.FTZ R146, R146, c[0x0][0x23c], -R51 ;  /* 0x00008f0092927a23 */ /* 0x000fc40000010833 */
[----:B------:R-:W3:Y:S01]  /*a0b0*/  MUFU.EX2 R2, R2 ;  /* 0x0000000200027308 */ /* 0x000ee20000000800 */
[-C--:B--2---:R-:W-:Y:S02]  /*a0c0*/  FMUL.FTZ R4, R96, R145.reuse ;  /* 0x0000009160047220 */ /* 0x084fe40000410000 */
[-C--:B------:R-:W-:Y:S02]  /*a0d0*/  FMUL.FTZ R5, R97, R145.reuse ;  /* 0x0000009161057220 */ /* 0x080fe40000410000 */
[-C--:B------:R-:W-:Y:S02]  /*a0e0*/  FMUL.FTZ R92, R92, R145.reuse ;  /* 0x000000915c5c7220 */ /* 0x080fe40000410000 */
[----:B------:R-:W-:Y:S01]  /*a0f0*/  FMUL.FTZ R93, R93, R145 ;  /* 0x000000915d5d7220 */ /* 0x000fe20000410000 */
[----:B------:R-:W-:Y:S01]  /*a100*/  MUFU.EX2 R110, R110 ;  /* 0x0000006e006e7308 */ /* 0x000fe20000000800 */
[-C--:B-----5:R-:W-:Y:S02]  /*a110*/  FMUL.FTZ R6, R98, R143.reuse ;  /* 0x0000008f62067220 */ /* 0x0a0fe40000410000 */
[----:B------:R-:W-:-:S02]  /*a120*/  FMUL.FTZ R7, R99, R143 ;  /* 0x0000008f63077220 */ /* 0x000fc40000410000 */
[-C--:B------:R-:W-:Y:S02]  /*a130*/  FMUL.FTZ R94, R94, R143.reuse ;  /* 0x0000008f5e5e7220 */ /* 0x080fe40000410000 */
[----:B------:R-:W-:Y:S01]  /*a140*/  FMUL.FTZ R95, R95, R143 ;  /* 0x0000008f5f5f7220 */ /* 0x000fe20000410000 */
[----:B---3--:R-:W-:Y:S01]  /*a150*/  F2FP.PACK_AB R35, R2, R3 ;  /* 0x000000030223723e */ /* 0x008fe200000000ff */
[-C--:B------:R-:W-:Y:S01]  /*a160*/  FMUL.FTZ R12, R68, R145.reuse ;  /* 0x00000091440c7220 */ /* 0x080fe20000410000 */
[----:B------:R-:W2:Y:S01]  /*a170*/  MUFU.EX2 R107, R107 ;  /* 0x0000006b006b7308 */ /* 0x000ea20000000800 */
[----:B------:R-:W-:Y:S02]  /*a180*/  FMUL.FTZ R13, R69, R145 ;  /* 0x00000091450d7220 */ /* 0x000fe40000410000 */
[-C--:B------:R-:W-:Y:S02]  /*a190*/  FMUL.FTZ R14, R70, R143.reuse ;  /* 0x0000008f460e7220 */ /* 0x080fe40000410000 */
[----:B------:R-:W-:Y:S01]  /*a1a0*/  HMMA.16816.F32 R4, R32, R8, R4 ;  /* 0x000000082004723c */ /* 0x000fe20000001804 */
[----:B------:R-:W-:-:S02]  /*a1b0*/  FMUL.FTZ R15, R71, R143 ;  /* 0x0000008f470f7220 */ /* 0x000fc40000410000 */
[-C--:B------:R-:W-:Y:S01]  /*a1c0*/  FMUL.FTZ R72, R72, R145.reuse ;  /* 0x0000009148487220 */ /* 0x080fe20000410000 */
[----:B------:R-:W-:Y:S01]  /*a1d0*/  MUFU.EX2 R104, R104 ;  /* 0x0000006800687308 */ /* 0x000fe20000000800 */
[----:B------:R-:W-:Y:S02]  /*a1e0*/  FMUL.FTZ R73, R73, R145 ;  /* 0x0000009149497220 */ /* 0x000fe40000410000 */
[-C--:B------:R-:W-:Y:S01]  /*a1f0*/  FMUL.FTZ R74, R74, R143.reuse ;  /* 0x0000008f4a4a7220 */ /* 0x080fe20000410000 */
[----:B------:R-:W-:Y:S01]  /*a200*/  HMMA.16816.F32 R8, R32, R10, R92 ;  /* 0x0000000a2008723c */ /* 0x000fe2000000185c */
[----:B------:R-:W-:Y:S01]  /*a210*/  FMUL.FTZ R75, R75, R143 ;  /* 0x0000008f4b4b7220 */ /* 0x000fe20000410000 */
[----:B------:R-:W-:Y:S01]  /*a220*/  LDSM.16.MT88.4 R92, [R164+0x8800] ;  /* 0x00880000a45c783b */ /* 0x000fe20000004200 */
[-C--:B------:R-:W-:Y:S01]  /*a230*/  FMUL.FTZ R20, R76, R145.reuse ;  /* 0x000000914c147220 */ /* 0x080fe20000410000 */
[----:B------:R-:W-:Y:S01]  /*a240*/  MUFU.EX2 R109, R109 ;  /* 0x0000006d006d7308 */ /* 0x000fe20000000800 */
[----:B------:R-:W-:-:S02]  /*a250*/  FMUL.FTZ R21, R77, R145 ;  /* 0x000000914d157220 */ /* 0x000fc40000410000 */
[-C--:B------:R-:W-:Y:S01]  /*a260*/  FMUL.FTZ R22, R78, R143.reuse ;  /* 0x0000008f4e167220 */ /* 0x080fe20000410000 */
[C---:B------:R-:W-:Y:S01]  /*a270*/  HMMA.16816.F32 R12, R32.reuse, R16, R12 ;  /* 0x00000010200c723c */ /* 0x040fe2000000180c */
[----:B------:R-:W-:Y:S02]  /*a280*/  FMUL.FTZ R23, R79, R143 ;  /* 0x0000008f4f177220 */ /* 0x000fe40000410000 */
        /* <DEDUP_REMOVED lines=8> */
[----:B------:R-:W3:Y:S01]  /*a310*/  MUFU.EX2 R117, R117 ;  /* 0x0000007500757308 */ /* 0x000ee20000000800 */
        /* <DEDUP_REMOVED lines=11> */
[----:B------:R-:W-:Y:S01]  /*a3d0*/  FFMA.FTZ R102, R102, c[0x0][0x23c], -R51 ;  /* 0x00008f0066667a23 */ /* 0x000fe20000010833 */
[----:B------:R-:W5:Y:S01]  /*a3e0*/  MUFU.EX2 R113, R113 ;  /* 0x0000007100717308 */ /* 0x000f620000000800 */
[----:B------:R-:W-:-:S02]  /*a3f0*/  FFMA.FTZ R144, R191, R145, R144 ;  /* 0x00000091bf907223 */ /* 0x000fc40000010090 */
[----:B------:R-:W-:Y:S01]  /*a400*/  FFMA.FTZ R141, R192, R143, R141 ;  /* 0x0000008fc08d7223 */ /* 0x000fe2000001008d */
[C---:B------:R-:W-:Y:S01]  /*a410*/  HMMA.16816.F32 R28, R32.reuse, R36, R28 ;  /* 0x00000024201c723c */ /* 0x040fe2000000181c */
[----:B------:R-:W-:Y:S02]  /*a420*/  FADD.FTZ R121, R121, R144 ;  /* 0x0000009079797221 */ /* 0x000fe40000010000 */
[----:B------:R-:W-:Y:S01]  /*a430*/  FADD.FTZ R118, R118, R141 ;  /* 0x0000008d76767221 */ /* 0x000fe20000010000 */
[----:B------:R-:W-:Y:S01]  /*a440*/  MUFU.EX2 R134, R134 ;  /* 0x0000008600867308 */ /* 0x000fe20000000800 */
[----:B------:R-:W-:Y:S02]  /*a450*/  FADD.FTZ R120, R120, R121 ;  /* 0x0000007978787221 */ /* 0x000fe40000010000 */
[----:B--2---:R-:W-:Y:S01]  /*a460*/  F2FP.PACK_AB R36, R107, R110 ;  /* 0x0000006e6b24723e */ /* 0x004fe200000000ff */
[----:B------:R-:W-:Y:S01]  /*a470*/  HMMA.16816.F32 R32, R32, R38, R84 ;  /* 0x000000262020723c */ /* 0x000fe20000001854 */
[----:B---3--:R-:W-:Y:S01]  /*a480*/  F2FP.PACK_AB R37, R117, R122 ;  /* 0x0000007a7525723e */ /* 0x008fe200000000ff */
[----:B------:R-:W-:-:S02]  /*a490*/  FADD.FTZ R65, R65, R120 ;  /* 0x0000007841417221 */ /* 0x000fc40000010000 */
[----:B------:R-:W2:Y:S01]  /*a4a0*/  MUFU.EX2 R129, R129 ;  /* 0x0000008100817308 */ /* 0x000ea20000000800 */
[----:B------:R-:W-:Y:S02]  /*a4b0*/  FFMA.FTZ R191, R63, c[0x0][0x23c], -R66 ;  /* 0x00008f003fbf7a23 */ /* 0x000fe40000010842 */
[----:B------:R-:W-:Y:S01]  /*a4c0*/  F2FP.PACK_AB R38, R109, R104 ;  /* 0x000000686d26723e */ /* 0x000fe200000000ff */
[----:B------:R-:W-:Y:S01]  /*a4d0*/  FADD.FTZ R110, R110, R65 ;  /* 0x000000416e6e7221 */ /* 0x000fe20000010000 */
[----:B-----5:R-:W-:Y:S01]  /*a4e0*/  F2FP.PACK_AB R39, R113, R116 ;  /* 0x000000747127723e */ /* 0x020fe200000000ff */
[----:B------:R-:W-:Y:S02]  /*a4f0*/  FFMA.FTZ R192, R50, c[0x0][0x23c], -R51 ;  /* 0x00008f0032c07a23 */ /* 0x000fe40000010833 */
[----:B------:R-:W-:Y:S01]  /*a500*/  MUFU.EX2 R126, R126 ;  /* 0x0000007e007e7308 */ /* 0x000fe20000000800 */
[----:B------:R-:W-:Y:S02]  /*a510*/  FADD.FTZ R107, R107, R110 ;  /* 0x0000006e6b6b7221 */ /* 0x000fe40000010000 */
[----:B------:R-:W-:Y:S01]  /*a520*/  FFMA.FTZ R61, R61, c[0x0][0x23c], -R66 ;  /* 0x00008f003d3d7a23 */ /* 0x000fe20000010842 */
[----:B----4-:R-:W-:Y:S01]  /*a530*/  HMMA.16816.F32 R4, R36, R44, R4 ;  /* 0x0000002c2404723c */ /* 0x010fe20000001804 */
[----:B------:R-:W-:-:S03]  /*a540*/  FADD.FTZ R104, R104, R107 ;  /* 0x0000006b68687221 */ /* 0x000fc60000010000 */
[----:B------:R-:W-:Y:S01]  /*a550*/  MUFU.EX2 R123, R123 ;  /* 0x0000007b007b7308 */ /* 0x000fe20000000800 */
[----:B------:R-:W-:-:S03]  /*a560*/  FADD.FTZ R109, R109, R104 ;  /* 0x000000686d6d7221 */ /* 0x000fc60000010000 */
[C---:B------:R-:W-:Y:S01]  /*a570*/  HMMA.16816.F32 R8, R36.reuse, R46, R8 ;  /* 0x0000002e2408723c */ /* 0x040fe20000001808 */
[----:B------:R-:W3:Y:S03]  /*a580*/  LDSM.16.MT88.4 R44, [R161+0x6800] ;  /* 0x00680000a12c783b */ /* 0x000ee60000004200 */
[----:B------:R-:W-:Y:S04]  /*a590*/  MUFU.EX2 R137, R137 ;  /* 0x0000008900897308 */ /* 0x000fe80000000800 */
[C---:B-1----:R-:W-:Y:S04]  /*a5a0*/  HMMA.16816.F32 R12, R36.reuse, R40, R12 ;  /* 0x00000028240c723c */ /* 0x042fe8000000180c */
[----:B------:R-:W1:Y:S04]  /*a5b0*/  MUFU.EX2 R138, R138 ;  /* 0x0000008a008a7308 */ /* 0x000e680000000800 */
[C---:B------:R-:W-:Y:S01]  /*a5c0*/  HMMA.16816.F32 R16, R36.reuse, R42, R16 ;  /* 0x0000002a2410723c */ /* 0x040fe20000001810 */
[----:B------:R-:W4:Y:S03]  /*a5d0*/  LDSM.16.MT88.4 R40, [R160+0x6800] ;  /* 0x00680000a028783b */ /* 0x000f260000004200 */
[----:B------:R-:W-:Y:S08]  /*a5e0*/  MUFU.EX2 R139, R139 ;  /* 0x0000008b008b7308 */ /* 0x000ff00000000800 */
[----:B------:R-:W5:Y:S08]  /*a5f0*/  MUFU.EX2 R136, R136 ;  /* 0x0000008800887308 */ /* 0x000f700000000800 */
[----:B------:R-:W-:Y:S01]  /*a600*/  MUFU.EX2 R151, R151 ;  /* 0x0000009700977308 */ /* 0x000fe20000000800 */
[C---:B---3--:R-:W-:Y:S07]  /*a610*/  HMMA.16816.F32 R20, R36.reuse, R44, R20 ;  /* 0x0000002c2414723c */ /* 0x048fee0000001814 */
[----:B------:R-:W3:Y:S01]  /*a620*/  MUFU.EX2 R140, R140 ;  /* 0x0000008c008c7308 */ /* 0x000ee20000000800 */
[C---:B------:R-:W-:Y:S01]  /*a630*/  HMMA.16816.F32 R24, R36.reuse, R46, R24 ;  /* 0x0000002e2418723c */ /* 0x040fe20000001818 */
[----:B------:R-:W3:Y:S06]  /*a640*/  LDSM.16.MT88.4 R44, [R162+0x7000] ;  /* 0x00700000a22c783b */ /* 0x000eec0000004200 */
[----:B------:R-:W-:Y:S01]  /*a650*/  MUFU.EX2 R142, R142 ;  /* 0x0000008e008e7308 */ /* 0x000fe20000000800 */
[C---:B----4-:R-:W-:Y:S07]  /*a660*/  HMMA.16816.F32 R28, R36.reuse, R40, R28 ;  /* 0x00000028241c723c */ /* 0x050fee000000181c */
[----:B------:R-:W-:Y:S01]  /*a670*/  MUFU.EX2 R149, R149 ;  /* 0x0000009500957308 */ /* 0x000fe20000000800 */
[----:B------:R-:W-:Y:S01]  /*a680*/  HMMA.16816.F32 R32, R36, R42, R32 ;  /* 0x0000002a2420723c */ /* 0x000fe20000001820 */
[----:B------:R-:W4:Y:S06]  /*a690*/  LDSM.16.MT88.4 R40, [R161+0x7000] ;  /* 0x00700000a128783b */ /* 0x000f2c0000004200 */
[----:B------:R-:W-:Y:S01]  /*a6a0*/  MUFU.EX2 R187, R187 ;  /* 0x000000bb00bb7308 */ /* 0x000fe20000000800 */
[----:B--2---:R-:W-:Y:S01]  /*a6b0*/  F2FP.PACK_AB R36, R129, R134 ;  /* 0x000000868124723e */ /* 0x004fe200000000ff */
[----:B------:R-:W-:Y:S01]  /*a6c0*/  FADD.FTZ R134, R134, R109 ;  /* 0x0000006d86867221 */ /* 0x000fe20000010000 */
[----:B-1----:R-:W-:-:S02]  /*a6d0*/  F2FP.PACK_AB R37, R138, R137 ;  /* 0x000000898a25723e */ /* 0x002fc400000000ff */
[----:B------:R-:W-:-:S03]  /*a6e0*/  F2FP.PACK_AB R38, R123, R126 ;  /* 0x0000007e7b26723e */ /* 0x000fc600000000ff */
[----:B------:R-:W1:Y:S01]  /*a6f0*/  MUFU.EX2 R148, R148 ;  /* 0x0000009400947308 */ /* 0x000e620000000800 */
[----:B-----5:R-:W-:Y:S01]  /*a700*/  F2FP.PACK_AB R39, R136, R139 ;  /* 0x0000008b8827723e */ /* 0x020fe200000000ff */
[----:B------:R-:W-:-:S06]  /*a710*/  FADD.FTZ R129, R129, R134 ;  /* 0x0000008681817221 */ /* 0x000fcc0000010000 */
[C---:B------:R-:W-:Y:S01]  /*a720*/  HMMA.16816.F32 R4, R36.reuse, R52, R4 ;  /* 0x000000342404723c */ /* 0x040fe20000001804 */
[----:B------:R-:W-:Y:S07]  /*a730*/  MUFU.EX2 R147, R147 ;  /* 0x0000009300937308 */ /* 0x000fee0000000800 */
[C---:B---3--:R-:W-:Y:S01]  /*a740*/  HMMA.16816.F32 R12, R36.reuse, R44, R12 ;  /* 0x0000002c240c723c */ /* 0x048fe2000000180c */
[----:B------:R-:W2:Y:S07]  /*a750*/  MUFU.EX2 R146, R146 ;  /* 0x0000009200927308 */ /* 0x000eae0000000800 */
[C---:B------:R-:W-:Y:S01]  /*a760*/  HMMA.16816.F32 R16, R36.reuse, R46, R16 ;  /* 0x0000002e2410723c */ /* 0x040fe20000001810 */
[----:B------:R-:W3:Y:S01]  /*a770*/  LDSM.16.MT88.4 R44, [R160+0x7000] ;  /* 0x00700000a02c783b */ /* 0x000ee20000004200 */
[----:B------:R-:W-:Y:S06]  /*a780*/  MUFU.EX2 R191, R191 ;  /* 0x000000bf00bf7308 */ /* 0x000fec0000000800 */
[C---:B----4-:R-:W-:Y:S02]  /*a790*/  HMMA.16816.F32 R20, R36.reuse, R40, R20 ;  /* 0x000000282414723c */ /* 0x050fe40000001814 */
[----:B------:R-:W-:Y:S06]  /*a7a0*/  MUFU.EX2 R192, R192 ;  /* 0x000000c000c07308 */ /* 0x000fec0000000800 */
[C---:B------:R-:W-:Y:S01]  /*a7b0*/  HMMA.16816.F32 R24, R36.reuse, R42, R24 ;  /* 0x0000002a2418723c */ /* 0x040fe20000001818 */
[----:B------:R-:W4:Y:S07]  /*a7c0*/  LDSM.16.MT88.4 R40, [R164+0x7800] ;  /* 0x00780000a428783b */ /* 0x000f2e0000004200 */
[C---:B------:R-:W-:Y:S01]  /*a7d0*/  HMMA.16816.F32 R8, R36.reuse, R54, R8 ;  /* 0x000000362408723c */ /* 0x040fe20000001808 */
[----:B------:R-:W5:Y:S07]  /*a7e0*/  LDSM.16.MT88.4 R52, [R162+0x7800] ;  /* 0x00780000a234783b */ /* 0x000f6e0000004200 */
[C---:B---3--:R-:W-:Y:S08]  /*a7f0*/  HMMA.16816.F32 R28, R36.reuse, R44, R28 ;  /* 0x0000002c241c723c */ /* 0x048ff0000000181c */
[----:B------:R-:W-:Y:S01]  /*a800*/  HMMA.16816.F32 R32, R36, R46, R32 ;  /* 0x0000002e2420723c */ /* 0x000fe20000001820 */
[----:B------:R-:W3:Y:S06]  /*a810*/  LDSM.16.MT88.4 R44, [R161+0x7800] ;  /* 0x00780000a12c783b */ /* 0x000eec0000004200 */
[----:B------:R-:W-:-:S02]  /*a820*/  F2FP.PACK_AB R36, R140, R151 ;  /* 0x000000978c24723e */ /* 0x000fc400000000ff */
[----:B-1----:R-:W-:Y:S02]  /*a830*/  F2FP.PACK_AB R37, R148, R187 ;  /* 0x000000bb9425723e */ /* 0x002fe400000000ff */
[----:B------:R-:W-:Y:S02]  /*a840*/  F2FP.PACK_AB R38, R149, R142 ;  /* 0x0000008e9526723e */ /* 0x000fe400000000ff */
[----:B--2---:R-:W-:-:S07]  /*a850*/  F2FP.PACK_AB R39, R146, R147 ;  /* 0x000000939227723e */ /* 0x004fce00000000ff */
[C---:B----4-:R-:W-:Y:S08]  /*a860*/  HMMA.16816.F32 R4, R36.reuse, R40, R4 ;  /* 0x000000282404723c */ /* 0x050ff00000001804 */
        /* <DEDUP_REMOVED lines=18> */
[----:B------:R-:W1:Y:S01]  /*a990*/  MUFU.EX2 R46, R46 ;  /* 0x0000002e002e7308 */ /* 0x000e620000000800 */
[----:B--2---:R-:W-:Y:S02]  /*a9a0*/  F2FP.PACK_AB R85, R55, R52 ;  /* 0x000000343755723e */ /* 0x004fe400000000ff */
[----:B------:R-:W-:Y:S01]  /*a9b0*/  HMMA.16816.F32 R32, R36, R42, R32 ;  /* 0x0000002a2420723c */ /* 0x000fe20000001820 */
[----:B------:R-:W2:Y:S04]  /*a9c0*/  LDSM.16.MT88.4 R40, [R164+0x8000] ;  /* 0x00800000a428783b */ /* 0x000ea80000004200 */
[----:B------:R-:W-:Y:S01]  /*a9d0*/  MUFU.EX2 R44, R44 ;  /* 0x0000002c002c7308 */ /* 0x000fe20000000800 */
[----:B------:R-:W3:Y:S07]  /*a9e0*/  LDSM.16.MT88.4 R36, [R162+0x8000] ;  /* 0x00800000a224783b */ /* 0x000eee0000004200 */
[----:B------:R-:W4:Y:S01]  /*a9f0*/  MUFU.EX2 R47, R47 ;  /* 0x0000002f002f7308 */ /* 0x000f220000000800 */
[----:B-1----:R-:W-:-:S07]  /*aa00*/  F2FP.PACK_AB R84, R46, R45 ;  /* 0x0000002d2e54723e */ /* 0x002fce00000000ff */
[----:B------:R-:W-:Y:S08]  /*aa10*/  MUFU.EX2 R53, R53 ;  /* 0x0000003500357308 */ /* 0x000ff00000000800 */
[----:B------:R-:W1:Y:S01]  /*aa20*/  MUFU.EX2 R54, R54 ;  /* 0x0000003600367308 */ /* 0x000e620000000800 */
[----:B----4-:R-:W-:Y:S02]  /*aa30*/  F2FP.PACK_AB R86, R47, R44 ;  /* 0x0000002c2f56723e */ /* 0x010fe400000000ff */
[----:B-1----:R-:W-:-:S07]  /*aa40*/  F2FP.PACK_AB R87, R54, R53 ;  /* 0x000000353657723e */ /* 0x002fce00000000ff */
[C---:B--2---:R-:W-:Y:S01]  /*aa50*/  HMMA.16816.F32 R96, R84.reuse, R40, R4 ;  /* 0x000000285460723c */ /* 0x044fe20000001804 */
[----:B------:R-:W1:Y:S06]  /*aa60*/  LDSM.16.MT88.4 R4, [R160+0x8000] ;  /* 0x00800000a004783b */ /* 0x000e6c0000004200 */
[--C-:B------:R-:W-:Y:S01]  /*aa70*/  FFMA.FTZ R40, R114, c[0x0][0x23c], -R51.reuse ;  /* 0x00008f0072287a23 */ /* 0x100fe20000010833 */
[----:B------:R-:W-:Y:S01]  /*aa80*/  HMMA.16816.F32 R20, R84, R88, R20 ;  /* 0x000000585414723c */ /* 0x000fe20000001814 */
[----:B------:R-:W-:-:S04]  /*aa90*/  FFMA.FTZ R41, R112, c[0x0][0x23c], -R51 ;  /* 0x00008f0070297a23 */ /* 0x000fc80000010833 */
[----:B------:R-:W-:Y:S03]  /*aaa0*/  MUFU.EX2 R40, R40 ;  /* 0x0000002800287308 */ /* 0x000fe60000000800 */
[C---:B------:R-:W-:Y:S05]  /*aab0*/  HMMA.16816.F32 R8, R84.reuse, R42, R8 ;  /* 0x0000002a5408723c */ /* 0x040fea0000001808 */
[----:B------:R-:W-:Y:S02]  /*aac0*/  MUFU.EX2 R41, R41 ;  /* 0x0000002900297308 */ /* 0x000fe40000000800 */
[----:B------:R-:W-:Y:S01]  /*aad0*/  FFMA.FTZ R43, R108, c[0x0][0x23c], -R51 ;  /* 0x00008f006c2b7a23 */ /* 0x000fe20000010833 */
        /* <DEDUP_REMOVED lines=8> */
[C---:B------:R-:W-:Y:S01]  /*ab60*/  HMMA.16816.F32 R88, R84.reuse, R90, R24 ;  /* 0x0000005a5458723c */ /* 0x040fe20000001818 */
[----:B------:R-:W-:Y:S01]  /*ab70*/  FFMA.FTZ R39, R125, c[0x0][0x23c], -R66 ;  /* 0x00008f007d277a23 */ /* 0x000fe20000010842 */
[----:B------:R-:W-:Y:S03]  /*ab80*/  LDSM.16.MT88.4 R24, [R160+0x8800] ;  /* 0x00880000a018783b */ /* 0x000fe60000004200 */
[----:B------:R-:W3:Y:S03]  /*ab90*/  MUFU.EX2 R37, R37 ;  /* 0x0000002500257308 */ /* 0x000ee60000000800 */
[C---:B-1----:R-:W-:Y:S01]  /*aba0*/  HMMA.16816.F32 R80, R84.reuse, R4, R28 ;  /* 0x000000045450723c */ /* 0x042fe2000000181c */
[----:B------:R-:W1:Y:S04]  /*abb0*/  LDSM.16.MT88.4 R28, [R161+0x8800] ;  /* 0x00880000a11c783b */ /* 0x000e680000004200 */
[----:B------:R-:W-:Y:S02]  /*abc0*/  MUFU.EX2 R38, R38 ;  /* 0x0000002600267308 */ /* 0x000fe40000000800 */
[----:B--2---:R-:W-:Y:S01]  /*abd0*/  F2FP.PACK_AB R5, R43, R40 ;  /* 0x000000282b05723e */ /* 0x004fe200000000ff */
[----:B------:R-:W-:Y:S05]  /*abe0*/  HMMA.16816.F32 R84, R84, R6, R32 ;  /* 0x000000065454723c */ /* 0x000fea0000001820 */
[----:B------:R-:W2:Y:S01]  /*abf0*/  MUFU.EX2 R39, R39 ;  /* 0x0000002700277308 */ /* 0x000ea20000000800 */
[----:B---3--:R-:W-:Y:S01]  /*ac00*/  F2FP.PACK_AB R4, R37, R36 ;  /* 0x000000242504723e */ /* 0x008fe200000000ff */
[----:B------:R-:W-:-:S02]  /*ac10*/  FFMA.FTZ R32, R106, c[0x0][0x23c], -R51 ;  /* 0x00008f006a207a23 */ /* 0x000fc40000010833 */
[--C-:B------:R-:W-:Y:S02]  /*ac20*/  FFMA.FTZ R34, R67, c[0x0][0x23c], -R66.reuse ;  /* 0x00008f0043227a23 */ /* 0x100fe40000010842 */
[--C-:B------:R-:W-:Y:S02]  /*ac30*/  FFMA.FTZ R35, R101, c[0x0][0x23c], -R66.reuse ;  /* 0x00008f0065237a23 */ /* 0x100fe40000010842 */
[----:B------:R-:W3:Y:S01]  /*ac40*/  MUFU.EX2 R32, R32 ;  /* 0x0000002000207308 */ /* 0x000ee20000000800 */
[----:B------:R-:W-:Y:S01]  /*ac50*/  FFMA.FTZ R33, R105, c[0x0][0x23c], -R66 ;  /* 0x00008f0069217a23 */ /* 0x000fe20000010842 */
[----:B--2---:R-:W-:-:S06]  /*ac60*/  F2FP.PACK_AB R6, R39, R38 ;  /* 0x000000262706723e */ /* 0x004fcc00000000ff */
[----:B------:R-:W-:Y:S01]  /*ac70*/  MUFU.EX2 R34, R34 ;  /* 0x0000002200227308 */ /* 0x000fe20000000800 */
[----:B---3--:R-:W-:-:S07]  /*ac80*/  F2FP.PACK_AB R7, R32, R41 ;  /* 0x000000292007723e */ /* 0x008fce00000000ff */
[----:B------:R-:W2:Y:S01]  /*ac90*/  MUFU.EX2 R35, R35 ;  /* 0x0000002300237308 */ /* 0x000ea20000000800 */
[C---:B------:R-:W-:Y:S01]  /*aca0*/  HMMA.16816.F32 R68, R4.reuse, R72, R12 ;  /* 0x000000480444723c */ /* 0x040fe2000000180c */
[----:B------:R-:W3:Y:S06]  /*acb0*/  LDSM.16.MT88.4 R12, [R164+0x9000] ;  /* 0x00900000a40c783b */ /* 0x000eec0000004200 */
[----:B------:R-:W-:Y:S01]  /*acc0*/  MUFU.EX2 R33, R33 ;  /* 0x0000002100217308 */ /* 0x000fe20000000800 */
[C---:B-1----:R-:W-:Y:S07]  /*acd0*/  HMMA.16816.F32 R76, R4.reuse, R28, R20 ;  /* 0x0000001c044c723c */ /* 0x042fee0000001814 */
[----:B------:R-:W-:Y:S01]  /*ace0*/  MUFU.EX2 R42, R42 ;  /* 0x0000002a002a7308 */ /* 0x000fe20000000800 */
[--C-:B------:R-:W-:Y:S01]  /*acf0*/  FFMA.FTZ R23, R100, c[0x0][0x23c], -R51.reuse ;  /* 0x00008f0064177a23 */ /* 0x100fe20000010833 */
[----:B------:R-:W-:Y:S01]  /*ad00*/  HMMA.16816.F32 R96, R4, R92, R96 ;  /* 0x0000005c0460723c */ /* 0x000fe20000001860 */
[----:B------:R-:W-:-:S05]  /*ad10*/  FFMA.FTZ R21, R64, c[0x0][0x23c], -R51 ;  /* 0x00008f0040157a23 */ /* 0x000fca0000010833 */
[----:B------:R-:W-:Y:S01]  /*ad20*/  MUFU.EX2 R20, R102 ;  /* 0x0000006600147308 */ /* 0x000fe20000000800 */
[----:B------:R-:W-:Y:S01]  /*ad30*/  FFMA.FTZ R22, R62, c[0x0][0x23c], -R51 ;  /* 0x00008f003e167a23 */ /* 0x000fe20000010833 */
[C---:B------:R-:W-:Y:S01]  /*ad40*/  HMMA.16816.F32 R92, R4.reuse, R94, R8 ;  /* 0x0000005e045c723c */ /* 0x040fe20000001808 */
[----:B------:R-:W1:Y:S05]  /*ad50*/  LDSM.16.MT88.4 R8, [R162+0x9000] ;  /* 0x00900000a208783b */ /* 0x000e6a0000004200 */
[----:B------:R-:W4:Y:S02]  /*ad60*/  MUFU.EX2 R23, R23 ;  /* 0x0000001700177308 */ /* 0x000f240000000800 */
[C---:B------:R-:W-:Y:S01]  /*ad70*/  HMMA.16816.F32 R72, R4.reuse, R74, R16 ;  /* 0x0000004a0448723c */ /* 0x040fe20000001810 */
[----:B------:R-:W5:Y:S05]  /*ad80*/  LDSM.16.MT88.4 R16, [R161+0x9000] ;  /* 0x00900000a110783b */ /* 0x000f6a0000004200 */
[----:B------:R-:W-:Y:S02]  /*ad90*/  MUFU.EX2 R21, R21 ;  /* 0x0000001500157308 */ /* 0x000fe40000000800 */
[C---:B------:R-:W-:Y:S06]  /*ada0*/  HMMA.16816.F32 R88, R4.reuse, R30, R88 ;  /* 0x0000001e0458723c */ /* 0x040fec0000001858 */
[----:B------:R-:W1:Y:S02]  /*adb0*/  MUFU.EX2 R22, R22 ;  /* 0x0000001600167308 */ /* 0x000e640000000800 */
[C---:B------:R-:W-:Y:S07]  /*adc0*/  HMMA.16816.F32 R80, R4.reuse, R24, R80 ;  /* 0x000000180450723c */ /* 0x040fee0000001850 */
[----:B------:R-:W-:Y:S01]  /*add0*/  FADD.FTZ R25, R3, R118 ;  /* 0x0000007603197221 */ /* 0x000fe20000010000 */
[----:B------:R-:W-:Y:S01]  /*ade0*/  HMMA.16816.F32 R84, R4, R26, R84 ;  /* 0x0000001a0454723c */ /* 0x000fe20000001854 */
[----:B------:R-:W-:-:S02]  /*adf0*/  FFMA.FTZ R24, R57, c[0x0][0x23c], -R66 ;  /* 0x00008f0039187a23 */ /* 0x000fc40000010842 */
[----:B------:R-:W-:-:S04]  /*ae00*/  FFMA.FTZ R3, R59, c[0x0][0x23c], -R66 ;  /* 0x00008f003b037a23 */ /* 0x000fc80000010842 */
[----:B--2---:R-:W-:Y:S01]  /*ae10*/  F2FP.PACK_AB R4, R35, R34 ;  /* 0x000000222304723e */ /* 0x004fe200000000ff */
[----:B------:R-:W-:Y:S01]  /*ae20*/  FADD.FTZ R27, R2, R25 ;  /* 0x00000019021b7221 */ /* 0x000fe20000010000 */
[----:B----4-:R-:W-:Y:S01]  /*ae30*/  F2FP.PACK_AB R5, R23, R20 ;  /* 0x000000141705723e */ /* 0x010fe200000000ff */
[----:B------:R-:W-:Y:S01]  /*ae40*/  FFMA.FTZ R25, R60, c[0x0][0x23c], -R51 ;  /* 0x00008f003c197a23 */ /* 0x000fe20000010833 */
[----:B------:R-:W-:Y:S01]  /*ae50*/  F2FP.PACK_AB R6, R42, R33 ;  /* 0x000000212a06723e */ /* 0x000fe200000000ff */
[----:B------:R-:W-:Y:S01]  /*ae60*/  FADD.FTZ R122, R122, R27 ;  /* 0x0000001b7a7a7221 */ /* 0x000fe20000010000 */
[----:B-1----:R-:W-:Y:S01]  /*ae70*/  F2FP.PACK_AB R7, R22, R21 ;  /* 0x000000151607723e */ /* 0x002fe200000000ff */
[--C-:B------:R-:W-:Y:S01]  /*ae80*/  FFMA.FTZ R26, R58, c[0x0][0x23c], -R51.reuse ;  /* 0x00008f003a1a7a23 */ /* 0x100fe20000010833 */
[----:B------:R-:W-:Y:S01]  /*ae90*/  MUFU.EX2 R24, R24 ;  /* 0x0000001800187308 */ /* 0x000fe20000000800 */
[----:B------:R-:W-:Y:S02]  /*aea0*/  FADD.FTZ R117, R117, R122 ;  /* 0x0000007a75757221 */ /* 0x000fe40000010000 */
[----:B------:R-:W-:-:S02]  /*aeb0*/  FFMA.FTZ R27, R56, c[0x0][0x23c], -R51 ;  /* 0x00008f00381b7a23 */ /* 0x000fc40000010833 */
[----:B---3--:R-:W-:Y:S01]  /*aec0*/  HMMA.16816.F32 R96, R4, R12, R96 ;  /* 0x0000000c0460723c */ /* 0x008fe20000001860 */
[----:B------:R-:W-:Y:S02]  /*aed0*/  FADD.FTZ R116, R116, R117 ;  /* 0x0000007574747221 */ /* 0x000fe40000010000 */
[----:B------:R-:W1:Y:S02]  /*aee0*/  MUFU.EX2 R3, R3 ;  /* 0x0000000300037308 */ /* 0x000e640000000800 */
[----:B------:R-:W-:-:S03]  /*aef0*/  FADD.FTZ R116, R113, R116 ;  /* 0x0000007471747221 */ /* 0x000fc60000010000 */
[C---:B------:R-:W-:Y:S01]  /*af00*/  HMMA.16816.F32 R92, R4.reuse, R14, R92 ;  /* 0x0000000e045c723c */ /* 0x040fe2000000185c */
[----:B------:R-:W2:Y:S01]  /*af10*/  LDSM.16.MT88.4 R12, [R160+0x9000] ;  /* 0x00900000a00c783b */ /* 0x000ea20000004200 */
[----:B------:R-:W-:Y:S01]  /*af20*/  FADD.FTZ R137, R137, R116 ;  /* 0x0000007489897221 */ /* 0x000fe20000010000 */
[----:B------:R-:W-:Y:S03]  /*af30*/  MUFU.EX2 R2, R61 ;  /* 0x0000003d00027308 */ /* 0x000fe60000000800 */
[----:B------:R-:W-:Y:S02]  /*af40*/  FADD.FTZ R138, R138, R137 ;  /* 0x000000898a8a7221 */ /* 0x000fe40000010000 */
[----:B------:R-:W-:Y:S02]  /*af50*/  HMMA.16816.F32 R68, R4, R8, R68 ;  /* 0x000000080444723c */ /* 0x000fe40000001844 */
[----:B------:R-:W-:Y:S01]  /*af60*/  FADD.FTZ R139, R139, R138 ;  /* 0x0000008a8b8b7221 */ /* 0x000fe20000010000 */
[----:B------:R-:W-:Y:S03]  /*af70*/  MUFU.EX2 R25, R25 ;  /* 0x0000001900197308 */ /* 0x000fe60000000800 */
[----:B------:R-:W-:-:S02]  /*af80*/  FADD.FTZ R136, R136, R139 ;  /* 0x0000008b88887221 */ /* 0x000fc40000010000 */
[C---:B------:R-:W-:Y:S01]  /*af90*/  HMMA.16816.F32 R72, R4.reuse, R10, R72 ;  /* 0x0000000a0448723c */ /* 0x040fe20000001848 */
[----:B------:R-:W3:Y:S01]  /*afa0*/  LDSM.16.MT88.4 R8, [R164+0x9800] ;  /* 0x00980000a408783b */ /* 0x000ee20000004200 */
[----:B------:R-:W-:Y:S01]  /*afb0*/  FADD.FTZ R187, R187, R136 ;  /* 0x00000088bbbb7221 */ /* 0x000fe20000010000 */
[----:B------:R-:W4:Y:S03]  /*afc0*/  MUFU.EX2 R26, R26 ;  /* 0x0000001a001a7308 */ /* 0x000f260000000800 */
[----:B------:R-:W-:Y:S02]  /*afd0*/  FADD.FTZ R148, R148, R187 ;  /* 0x000000bb94947221 */ /* 0x000fe40000010000 */
[C---:B-----5:R-:W-:Y:S03]  /*afe0*/  HMMA.16816.F32 R76, R4.reuse, R16, R76 ;  /* 0x00000010044c723c */ /* 0x060fe6000000184c */
[----:B------:R-:W5:Y:S05]  /*aff0*/  MUFU.EX2 R27, R27 ;  /* 0x0000001b001b7308 */ /* 0x000f6a0000000800 */
[C---:B------:R-:W-:Y:S01]  /*b000*/  HMMA.16816.F32 R88, R4.reuse, R18, R88 ;  /* 0x000000120458723c */ /* 0x040fe20000001858 */
[----:B------:R-:W3:Y:S07]  /*b010*/  LDSM.16.MT88.4 R16, [R162+0x9800] ;  /* 0x00980000a210783b */ /* 0x000eee0000004200 */
[C---:B--2---:R-:W-:Y:S07]  /*b020*/  HMMA.16816.F32 R80, R4.reuse, R12, R80 ;  /* 0x0000000c0450723c */ /* 0x044fee0000001850 */
[----:B------:R-:W-:Y:S01]  /*b030*/  FADD.FTZ R12, R126, R129 ;  /* 0x000000817e0c7221 */ /* 0x000fe20000010000 */
[----:B------:R-:W-:Y:S03]  /*b040*/  HMMA.16816.F32 R84, R4, R14, R84 ;  /* 0x0000000e0454723c */ /* 0x000fe60000001854 */
[----:B------:R-:W-:-:S04]  /*b050*/  FADD.FTZ R12, R123, R12 ;  /* 0x0000000c7b0c7221 */ /* 0x000fc80000010000 */
[----:B------:R-:W-:Y:S01]  /*b060*/  FADD.FTZ R29, R151, R12 ;  /* 0x0000000c971d7221 */ /* 0x000fe20000010000 */
[----:B-1----:R-:W-:Y:S01]  /*b070*/  F2FP.PACK_AB R4, R3, R24 ;  /* 0x000000180304723e */ /* 0x002fe200000000ff */
[----:B------:R-:W1:Y:S01]  /*b080*/  LDSM.16.MT88.4 R12, [R161+0x9800] ;  /* 0x00980000a10c783b */ /* 0x000e620000004200 */
[----:B----4-:R-:W-:Y:S01]  /*b090*/  F2FP.PACK_AB R5, R26, R25 ;  /* 0x000000191a05723e */ /* 0x010fe200000000ff */
[----:B------:R-:W-:Y:S01]  /*b0a0*/  FADD.FTZ R29, R140, R29 ;  /* 0x0000001d8c1d7221 */ /* 0x000fe20000010000 */
[----:B------:R-:W-:Y:S02]  /*b0b0*/  F2FP.PACK_AB R6, R191, R2 ;  /* 0x00000002bf06723e */ /* 0x000fe400000000ff */
[----:B-----5:R-:W-:Y:S01]  /*b0c0*/  F2FP.PACK_AB R7, R192, R27 ;  /* 0x0000001bc007723e */ /* 0x020fe200000000ff */
[----:B------:R-:W-:Y:S02]  /*b0d0*/  FADD.FTZ R28, R142, R29 ;  /* 0x0000001d8e1c7221 */ /* 0x000fe40000010000 */
        /* <DEDUP_REMOVED lines=9> */
[----:B------:R-:W2:Y:S01]  /*b170*/  LDSM.16.MT88.4 R8, [R160+0x9800] ;  /* 0x00980000a008783b */ /* 0x000ea20000004200 */
[----:B------:R-:W-:-:S04]  /*b180*/  FADD.FTZ R44, R44, R29 ;  /* 0x0000001d2c2c7221 */ /* 0x000fc80000010000 */
[----:B------:R-:W-:Y:S02]  /*b190*/  FADD.FTZ R47, R47, R44 ;  /* 0x0000002c2f2f7221 */ /* 0x000fe40000010000 */
[----:B------:R-:W-:Y:S02]  /*b1a0*/  HMMA.16816.F32 R68, R4, R16, R68 ;  /* 0x000000100444723c */ /* 0x000fe40000001844 */
        /* <DEDUP_REMOVED lines=11> */
[C---:B------:R-:W-:Y:S01]  /*b260*/  HMMA.16816.F32 R88, R4.reuse, R14, R88 ;  /* 0x0000000e0458723c */ /* 0x040fe20000001858 */
[----:B------:R-:W-:Y:S02]  /*b270*/  FADD.FTZ R12, R34, R39 ;  /* 0x00000027220c7221 */ /* 0x000fe40000010000 */
[----:B------:R-:W-:Y:S02]  /*b280*/  FADD.FTZ R13, R32, R13 ;  /* 0x0000000d200d7221 */ /* 0x000fe40000010000 */
        /* <DEDUP_REMOVED lines=14> */
[----:B------:R-:W-:Y:S01]  /*b370*/  MOV R3, R49 ;  /* 0x0000003100037202 */ /* 0x000fe20000000f00 */
[----:B------:R-:W-:Y:S02]  /*b380*/  FADD.FTZ R27, R27, R26 ;  /* 0x0000001a1b1b7221 */ /* 0x000fe40000010000 */
[----:B------:R-:W-:Y:S01]  /*b390*/  FADD.FTZ R191, R191, R2 ;  /* 0x00000002bfbf7221 */ /* 0x000fe20000010000 */
[----:B------:R-:W-:Y:S01]  /*b3a0*/  MOV R2, R48 ;  /* 0x0000003000027202 */ /* 0x000fe20000000f00 */
[----:B------:R-:W-:-:S02]  /*b3b0*/  FADD.FTZ R192, R192, R27 ;  /* 0x0000001bc0c07221 */ /* 0x000fc40000010000 */
.L_x_7089:
[----:B------:R-:W-:Y:S05]  /*b3c0*/  @!P2 BRA `(.L_x_7097) ;  /* 0x00003d600000a947 */ /* 0x000fea0003800000 */
[----:B------:R-:W-:Y:S01]  /*b3d0*/  IMAD.MOV.U32 R188, RZ, RZ, c[0x0][0x1a0] ;  /* 0x00006800ffbc7624 */ /* 0x000fe200078e00ff */
[----:B------:R-:W-:-:S02]  /*b3e0*/  MOV R101, R2 ;  /* 0x0000000200657202 */ /* 0x000fc40000000f00 */
[----:B------:R-:W-:Y:S01]  /*b3f0*/  MOV R100, R3 ;  /* 0x0000000300647202 */ /* 0x000fe20000000f00 */
[----:B------:R-:W-:-:S05]  /*b400*/  IMAD.U32 R187, R188, -0x80, RZ ;  /* 0xffffff80bcbb7824 */ /* 0x000fca00078e00ff */
[----:B------:R-:W-:Y:S02]  /*b410*/  SHF.R.S32.HI R186, RZ, 0x1f, R187 ;  /* 0x0000001fffba7819 */ /* 0x000fe400000114bb */
.L_x_7101:
        /* <DEDUP_REMOVED lines=12> */
[----:B------:R-:W-:Y:S02]  /*b4e0*/  IABS R4, R3 ;  /* 0x0000000300047213 */ /* 0x000fe40000000000 */
[C---:B------:R-:W-:Y:S02]  /*b4f0*/  IADD3 R10, R3.reuse, 0x80, RZ ;  /* 0x00000080030a7810 */ /* 0x040fe40007ffe0ff */
        /* <DEDUP_REMOVED lines=51> */
.L_x_7098:
        /* <DEDUP_REMOVED lines=31> */
[-C--:B------:R-:W-:Y:S01]  /*ba20*/  @!P1 MOV R203, R201.reuse ;  /* 0x000000c900cb9202 */ /* 0x080fe20000000f00 */
[----:B------:R-:W-:Y:S01]  /*ba30*/  @!P1 IMAD.MOV.U32 R202, RZ, RZ, R200 ;  /* 0x000000ffffca9224 */ /* 0x000fe200078e00c8 */
[----:B------:R-:W-:Y:S01]  /*ba40*/  @!P1 LEA.HI.X R198, R188, R201, R198, 0x6, P2 ;  /* 0x000000c9bcc69211 */ /* 0x000fe200010f34c6 */
[----:B------:R-:W-:Y:S01]  /*ba50*/  @!P1 IMAD.IADD R196, R196, 0x1, R207 ;  /* 0x00000001c4c49824 */ /* 0x000fe200078e02cf */
[----:B------:R-:W-:Y:S01]  /*ba60*/  @!PT LDS RZ, [RZ] ;  /* 0x00000000fffff984 */ /* 0x000fe20000000800 */
[----:B------:R-:W-:Y:S01]  /*ba70*/  @!PT LDS RZ, [RZ] ;  /* 0x00000000fffff984 */ /* 0x000fe20000000800 */
[----:B------:R-:W-:Y:S01]  /*ba80*/  @!PT LDS RZ, [RZ] ;  /* 0x00000000fffff984 */ /* 0x000fe20000000800 */
[----:B------:R1:W-:Y:S01]  /*ba90*/  @!P1 LDGSTS.E.BYPASS.LTC128B.128 [R179+0x7000], [R208.64] ;  /* 0x07000000d0b39fae */ /* 0x0003e2000b901d46 */
[----:B------:R-:W-:Y:S01]  /*baa0*/  @!P1 IMAD.MOV.U32 R195, RZ, RZ, c[0x0][0x1a4] ;  /* 0x00006900ffc39624 */ /* 0x000fe200078e00ff */
[CC--:B------:R-:W-:Y:S01]  /*bab0*/  @!P1 LEA R204, P2, R197.reuse, R194.reuse, 0x1 ;  /* 0x000000c2c5cc9211 */ /* 0x0c0fe200078408ff */
[----:B------:R-:W-:Y:S01]  /*bac0*/  @!P1 IMAD.WIDE.U32 R202, R188, 0x50, R202 ;  /* 0x00000050bcca9825 */ /* 0x000fe200078e00ca */
[-C--:B------:R-:W-:Y:S01]  /*bad0*/  @!P1 LEA.HI.X R217, R206, R193.reuse, R196, 0x1, P5 ;  /* 0x000000c1ced99211 */ /* 0x080fe200028f0cc4 */
[----:B------:R-:W-:Y:S01]  /*bae0*/  @P1 STS.128 [R179+0x7800], RZ ;  /* 0x007800ffb3001388 */ /* 0x000fe20000000c00 */
[-C--:B------:R-:W-:Y:S01]  /*baf0*/  @!P1 LEA.HI.X R205, R197, R193.reuse, R198, 0x1, P2 ;  /* 0x000000c1c5cd9211 */ /* 0x080fe200010f0cc6 */
[----:B------:R-:W-:Y:S01]  /*bb00*/  @!P1 IMAD R195, R195, 0x50, RZ ;  /* 0x00000050c3c39824 */ /* 0x000fe200078e02ff */
[----:B------:R-:W-:Y:S01]  /*bb10*/  @!P1 MOV R103, c[0x0][0x1a4] ;  /* 0x0000690000679a02 */ /* 0x000fe20000000f00 */
[----:B------:R-:W-:Y:S01]  /*bb20*/  @!PT LDS RZ, [RZ] ;  /* 0x00000000fffff984 */ /* 0x000fe20000000800 */
[----:B------:R-:W-:Y:S01]  /*bb30*/  @!PT LDS RZ, [RZ] ;  /* 0x00000000fffff984 */ /* 0x000fe20000000800 */
[----:B------:R-:W-:Y:S01]  /*bb40*/  @!PT LDS RZ, [RZ] ;  /* 0x00000000fffff984 */ /* 0x000fe20000000800 */
[----:B------:R1:W-:Y:S01]  /*bb50*/  @!P1 LDGSTS.E.BYPASS.LTC128B.128 [R179+0x7800], [R216.64] ;  /* 0x07800000d8b39fae */ /* 0x0003e2000b901d46 */
[-C--:B------:R-:W-:Y:S01]  /*bb60*/  @!P1 LEA R214, P4, R202, R194.reuse, 0x1 ;  /* 0x000000c2cad69211 */ /* 0x080fe200078808ff */
[----:B------:R-:W-:Y:S02]  /*bb70*/  @!P1 IMAD.IADD R195, R195, 0x1, R203 ;  /* 0x00000001c3c39824 */ /* 0x000fe400078e02cb */
[----:B------:R-:W-:Y:S01]  /*bb80*/  @P1 STS.128 [R179+0x8000], RZ ;  /* 0x008000ffb3001388 */ /* 0x000fe20000000c00 */
[--C-:B------:R-:W-:Y:S02]  /*bb90*/  @!P1 IMAD.MOV.U32 R212, RZ, RZ, R200.reuse ;  /* 0x000000ffffd49224 */ /* 0x100fe400078e00c8 */
        /* <DEDUP_REMOVED lines=151> */
[----:B------:R-:W-:Y:S02]  /*c510*/  IABS R104, R108 ;  /* 0x0000006c00687213 */ /* 0x000fe40000000000 */
[----:B------:R-:W-:Y:S02]  /*c520*/  LOP3.LUT R108, R108, c[0x0][0x2d0], RZ, 0x3c, !PT ;  /* 0x0000b4006c6c7a12 */ /* 0x000fe400078e3cff */
[----:B------:R-:W-:Y:S02]  /*c530*/  LOP3.LUT R3, R3, c[0x0][0x2d0], RZ, 0x3c, !PT ;  /* 0x0000b40003037a12 */ /* 0x000fe400078e3cff */
        /* <DEDUP_REMOVED lines=16> */
[----:B------:R-:W-:Y:S01]  /*c640*/  ISETP.GE.AND P3, PT, R3, RZ, PT ;  /* 0x000000ff0300720c */ /* 0x000fe20003f66270 */
[----:B------:R-:W-:Y:S01]  /*c650*/  IMAD.MOV.U32 R3, RZ, RZ, c[0x0][0x2d0] ;  /* 0x0000b400ff037624 */ /* 0x000fe200078e00ff */
[-C--:B------:R-:W-:Y:S02]  /*c660*/  ISETP.GE.U32.AND P5, PT, R104, R2.reuse, PT ;  /* 0x000000026800720c */ /* 0x080fe40003fa6070 */
[----:B------:R-:W-:Y:S02]  /*c670*/  ISETP.GE.U32.AND P6, PT, R106, R2, PT ;  /* 0x000000026a00720c */ /* 0x000fe40003fc6070 */
[----:B------:R-:W-:Y:S02]  /*c680*/  @!P4 IADD3 R109, R109, 0x1, RZ ;  /* 0x000000016d6dc810 */ /* 0x000fe40007ffe0ff */
[----:B------:R-:W-:Y:S02]  /*c690*/  ISETP.NE.AND P4, PT, RZ, c[0x0][0x2d0], PT ;  /* 0x0000b400ff007a0c */ /* 0x000fe40003f85270 */
[----:B------:R-:W-:Y:S05]  /*c6a0*/  LOP3.LUT R2, RZ, c[0x0][0x2d0], RZ, 0x33, !PT ;  /* 0x0000b400ff027a12 */ /* 0x000fea00078e33ff */
        /* <DEDUP_REMOVED lines=11> */
[----:B------:R-:W-:Y:S02]  /*c760*/  IMAD R3, R2, R3, -0x80 ;  /* 0xffffff8002037424 */ /* 0x000fe400078e0203 */
[----:B------:R-:W2:Y:S02]  /*c770*/  LDG.E R103, [R112.64] ;  /* 0x0000000670677981 */ /* 0x000ea4000c1e1900 */
[C---:B------:R-:W-:Y:S01]  /*c780*/  IMAD.WIDE.U32 R104, R3.reuse, c[0x0][0x198], RZ ;  /* 0x0000660003687a25 */ /* 0x040fe200078e00ff */
[----:B------:R-:W-:Y:S01]  /*c790*/  SHF.R.S32.HI R2, RZ, 0x1f, R3 ;  /* 0x0000001fff027819 */ /* 0x000fe20000011403 */
[----:B------:R-:W2:Y:S04]  /*c7a0*/  LDG.E R106, [R110.64] ;  /* 0x000000066e6a7981 */ /* 0x000ea8000c1e1900 */
        /* <DEDUP_REMOVED lines=9> */
.L_x_7100:
[----:B------:R1:W-:Y:S01]  /*c840*/  @P1 STS.128 [R179+0x2000], RZ ;  /* 0x002000ffb3001388 */ /* 0x0003e20000000c00 */
[----:B------:R-:W-:Y:S01]  /*c850*/  @!P1 IMAD.MOV.U32 R2, RZ, RZ, c[0x0][0x19c] ;  /* 0x00006700ff029624 */ /* 0x000fe200078e00ff */
[C---:B------:R-:W-:Y:S01]  /*c860*/  LEA R116, P4, R104.reuse, R190, 0x1 ;  /* 0x000000be68747211 */ /* 0x040fe200078808ff */
[--C-:B------:R-:W-:Y:S01]  /*c870*/  @!P1 IMAD.MOV.U32 R105, RZ, RZ, R103.reuse ;  /* 0x000000ffff699224 */ /* 0x100fe200078e0067 */
[----:B------:R-:W-:Y:S01]  /*c880*/  @!P1 IADD3 R3, P2, R175, R104, RZ ;  /* 0x00000068af039210 */ /* 0x000fe20007f5e0ff */
[----:B------:R-:W-:Y:S01]  /*c890*/  @!P1 IMAD.MOV.U32 R108, RZ, RZ, c[0x0][0x19c] ;  /* 0x00006700ff6c9624 */ /* 0x000fe200078e00ff */
[----:B------:R-:W-:Y:S01]  /*c8a0*/  LEA.HI.X R117, R104, R189, R103, 0x1, P4 ;  /* 0x000000bd68757211 */ /* 0x000fe200020f0c67 */
[----:B------:R-:W-:Y:S01]  /*c8b0*/  @!P1 IMAD.WIDE.U32 R110, R102, 0x30, R104 ;  /* 0x00000030666e9825 */ /* 0x000fe200078e0068 */
[-C--:B------:R-:W-:Y:S03]  /*c8c0*/  @!P1 LEA R114, P3, R3, R190.reuse, 0x1 ;  /* 0x000000be03729211 */ /* 0x080fe600078608ff */
[----:B------:R-:W-:Y:S01]  /*c8d0*/  @!PT LDS RZ, [RZ] ;  /* 0x00000000fffff984 */ /* 0x000fe20000000800 */
[----:B------:R-:W-:Y:S01]  /*c8e0*/  @!PT LDS RZ, [RZ] ;  /* 0x00000000fffff984 */ /* 0x000fe20000000800 */
[----:B------:R-:W-:Y:S01]  /*c8f0*/  @!PT LDS RZ, [RZ] ;  /* 0x00000000fffff984 */ /* 0x000fe20000000800 */
[----:B------:R1:W-:Y:S01]  /*c900*/  @!P1 LDGSTS.E.BYPASS.LTC128B.128 [R179+0x2000], [R116.64] ;  /* 0x0200000074b39fae */ /* 0x0003e2000b901d46 */
[----:B------:R-:W-:Y:S02]  /*c910*/  @!P1 IMAD R105, R2, 0x30, RZ ;  /* 0x0000003002699824 */ /* 0x000fe400078e02ff */
[----:B------:R-:W-:Y:S01]  /*c920*/  @!P1 IMAD.X R106, R174, 0x1, R103, P2 ;  /* 0x00000001ae6a9824 */ /* 0x000fe200010e0667 */
[----:B------:R1:W-:Y:S01]  /*c930*/  @P1 STS.128 [R179+0x2800], RZ ;  /* 0x002800ffb3001388 */ /* 0x0003e20000000c00 */
[----:B------:R-:W-:Y:S01]  /*c940*/  @!P1 IMAD.IADD R2, R105, 0x1, R111 ;  /* 0x0000000169029824 */ /* 0x000fe200078e026f */
[----:B------:R-:W-:Y:S01]  /*c950*/  @!P1 MOV R105, R103 ;  /* 0x0000006700699202 */ /* 0x000fe20000000f00 */
[----:B------:R-:W-:Y:S01]  /*c960*/  @!P1 IMAD R108, R108, 0x50, RZ ;  /* 0x000000506c6c9824 */ /* 0x000fe200078e02ff */
[----:B------:R-:W-:Y:S02]  /*c970*/  @!P1 LEA R112, P2, R110, R190, 0x1 ;  /* 0x000000be6e709211 */ /* 0x000fe400078408ff */
[-C--:B------:R-:W-:Y:S01]  /*c980*/  @!P1 LEA.HI.X R115, R3, R189.reuse, R106, 0x1, P3 ;  /* 0x000000bd03739211 */ /* 0x080fe200018f0c6a */
[----:B------:R-:W-:Y:S01]  /*c990*/  @!P1 IMAD.WIDE.U32 R118, R102, 0x50, R104 ;  /* 0x0000005066769825 */ /* 0x000fe200078e0068 */
[-C--:B------:R-:W-:Y:S02]  /*c9a0*/  @!P1 LEA.HI.X R113, R110, R189.reuse, R2, 0x1, P2 ;  /* 0x000000bd6e719211 */ /* 0x080fe400010f0c02 */
[----:B------:R-:W-:Y:S01]  /*c9b0*/  @!P1 LEA R106, P4, R102, R104, 0x5 ;  /* 0x00000068666a9211 */ /* 0x000fe200078828ff */
[----:B------:R-:W-:Y:S01]  /*c9c0*/  @!PT LDS RZ, [RZ] ;  /* 0x00000000fffff984 */ /* 0x000fe20000000800 */
[----:B------:R-:W-:Y:S01]  /*c9d0*/  @!PT LDS RZ, [RZ] ;  /* 0x00000000fffff984 */ /* 0x000fe20000000800 */
[----:B------:R-:W-:Y:S01]  /*c9e0*/  @!PT LDS RZ, [RZ] ;  /* 0x00000000fffff984 */ /* 0x000fe20000000800 */
[----:B------:R1:W-:Y:S01]  /*c9f0*/  @!P1 LDGSTS.E.BYPASS.LTC128B.128 [R179+0x2800], [R114.64] ;  /* 0x0280000072b39fae */ /* 0x0003e2000b901d46 */
[----:B------:R-:W-:Y:S01]  /*ca00*/  @!P1 IMAD.IADD R108, R108, 0x1, R119 ;  /* 0x000000016c6c9824 */ /* 0x000fe200078e0277 */
[CC--:B------:R-:W-:Y:S01]  /*ca10*/  @!P1 LEA R110, P2, R118.reuse, R190.reuse, 0x1 ;  /* 0x000000be766e9211 */ /* 0x0c0fe200078408ff */
[----:B------:R-:W-:Y:S01]  /*ca20*/  @!P1 IMAD.MOV.U32 R3, RZ, RZ, c[0x0][0x19c] ;  /* 0x00006700ff039624 */ /* 0x000fe200078e00ff */
[----:B------:R1:W-:Y:S01]  /*ca30*/  @P1 STS.128 [R179+0x3000], RZ ;  /* 0x003000ffb3001388 */ /* 0x0003e20000000c00 */
[----:B------:R-:W-:Y:S01]  /*ca40*/  @!P1 IMAD.MOV.U32 R2, RZ, RZ, c[0x0][0x19c] ;  /* 0x00006700ff029624 */ /* 0x000fe200078e00ff */
[----:B------:R-:W-:Y:S01]  /*ca50*/  @!P1 LEA.HI.X R111, R118, R189, R108, 0x1, P2 ;  /* 0x000000bd766f9211 */ /* 0x000fe200010f0c6c */
[--C-:B------:R-:W-:Y:S01]  /*ca60*/  @!P1 IMAD.MOV.U32 R118, RZ, RZ, R104.reuse ;  /* 0x000000ffff769224 */ /* 0x100fe200078e0068 */
[----:B------:R-:W-:Y:S02]  /*ca70*/  @!P1 LEA R108, P2, R106, R190, 0x1 ;  /* 0x000000be6a6c9211 */ /* 0x000fe400078408ff */
[C---:B------:R-:W-:Y:S02]  /*ca80*/  @!P1 LEA.HI.X R3, R102.reuse, R103, R3, 0x5, P4 ;  /* 0x0000006766039211 */ /* 0x040fe400020f2c03 */
[C---:B------:R-:W-:Y:S01]  /*ca90*/  @!P1 LEA R107, P3, R102.reuse, R104, 0x6 ;  /* 0x00000068666b9211 */ /* 0x040fe200078630ff */
[----:B------:R-:W-:Y:S01]  /*caa0*/  @!P1 IMAD.WIDE.U32 R104, R102, 0x60, R104 ;  /* 0x0000006066689825 */ /* 0x000fe200078e0068 */
[----:B------:R-:W-:Y:S02]  /*cab0*/  @!P1 LEA.HI.X R109, R106, R189, R3, 0x1, P2 ;  /* 0x000000bd6a6d9211 */ /* 0x000fe400010f0c03 */
[-C--:B------:R-:W-:Y:S01]  /*cac0*/  @!P1 LEA R106, P4, R107, R190.reuse, 0x1 ;  /* 0x000000be6b6a9211 */ /* 0x080fe200078808ff */
[----:B------:R-:W-:Y:S01]  /*cad0*/  @!P1 IMAD.MOV.U32 R3, RZ, RZ, c[0x0][0x19c] ;  /* 0x00006700ff039624 */ /* 0x000fe200078e00ff */
[CC--:B------:R-:W-:Y:S01]  /*cae0*/  @!P1 LEA.HI.X R2, R102.reuse, R103.reuse, R2, 0x6, P3 ;  /* 0x0000006766029211 */ /* 0x0c0fe200018f3402 */
[----:B------:R-:W-:Y:S01]  /*caf0*/  @!PT LDS RZ, [RZ] ;  /* 0x00000000fffff984 */ /* 0x000fe20000000800 */
[----:B------:R-:W-:Y:S01]  /*cb00*/  @!PT LDS RZ, [RZ] ;  /* 0x00000000fffff984 */ /* 0x000fe20000000800 */
[----:B------:R-:W-:Y:S01]  /*cb10*/  @!PT LDS RZ, [RZ] ;  /* 0x00000000fffff984 */ /* 0x000fe20000000800 */
[----:B------:R1:W-:Y:S01]  /*cb20*/  @!P1 LDGSTS.E.BYPASS.LTC128B.128 [R179+0x3000], [R108.64] ;  /* 0x030000006cb39fae */ /* 0x0003e2000b901d46 */
[----:B------:R-:W-:Y:S01]  /*cb30*/  @!P1 MOV R119, R103 ;  /* 0x0000006700779202 */ /* 0x000fe20000000f00 */
[----:B------:R-:W-:Y:S01]  /*cb40*/  @!P1 IMAD R3, R3, 0x70, RZ ;  /* 0x0000007003039824 */ /* 0x000fe200078e02ff */
[----:B------:R-:W-:Y:S01]  /*cb50*/  @!P1 LEA.HI.X R107, R107, R189, R2, 0x1, P4 ;  /* 0x000000bd6b6b9211 */ /* 0x000fe200020f0c02 */
[----:B------:R1:W-:Y:S01]  /*cb60*/  @P1 STS.128 [R179+0x3800], RZ ;  /* 0x003800ffb3001388 */ /* 0x0003e20000000c00 */
[----:B------:R-:W-:Y:S02]  /*cb70*/  @!P1 IMAD.MOV.U32 R103, RZ, RZ, c[0x0][0x19c] ;  /* 0x00006700ff679624 */ /* 0x000fe400078e00ff */
[----:B------:R-:W-:Y:S01]  /*cb80*/  @!P1 IMAD.WIDE.U32 R118, R102, 0x70, R118 ;  /* 0x0000007066769825 */ /* 0x000fe200078e0076 */
[----:B------:R-:W-:Y:S01]  /*cb90*/  @!PT LDS RZ, [RZ] ;  /* 0x00000000fffff984 */ /* 0x000fe20000000800 */
[----:B------:R-:W-:Y:S01]  /*cba0*/  @!PT LDS RZ, [RZ] ;  /* 0x00000000fffff984 */ /* 0x000fe20000000800 */
[----:B------:R-:W-:Y:S01]  /*cbb0*/  @!PT LDS RZ, [RZ] ;  /* 0x00000000fffff984 */ /* 0x000fe20000000800 */
[----:B------:R1:W-:Y:S01]  /*cbc0*/  @!P1 LDGSTS.E.BYPASS.LTC128B.128 [R179+0x3800], [R112.64] ;  /* 0x0380000070b39fae */ /* 0x0003e2000b901d46 */
[-C--:B------:R-:W-:Y:S02]  /*cbd0*/  @!P1 LEA R102, P3, R104, R190.reuse, 0x1 ;  /* 0x000000be68669211 */ /* 0x080fe400078608ff */
[----:B------:R-:W-:Y:S01]  /*cbe0*/  @!P1 IMAD R103, R103, 0x60, RZ ;  /* 0x0000006067679824 */ /* 0x000fe200078e02ff */
[----:B------:R1:W-:Y:S01]  /*cbf0*/  @P1 STS.128 [R179+0x4000], RZ ;  /* 0x004000ffb3001388 */ /* 0x0003e20000000c00 */
[C---:B------:R-:W-:Y:S01]  /*cc00*/  @!P1 LEA R120, P2, R118.reuse, R190, 0x1 ;  /* 0x000000be76789211 */ /* 0x040fe200078408ff */
[----:B------:R-:W-:Y:S01]  /*cc10*/  IMAD.MOV.U32 R190, RZ, RZ, R116 ;  /* 0x000000ffffbe7224 */ /* 0x000fe200078e0074 */
[----:B------:R-:W-:Y:S01]  /*cc20*/  @!P1 IADD3 R3, R3, R119, RZ ;  /* 0x0000007703039210 */ /* 0x000fe20007ffe0ff */
        /* <DEDUP_REMOVED lines=24> */
.L_x_7099:
[----:B------:R-:W-:Y:S04]  /*cdb0*/  LEA R2, R178, R177, 0x7 ;  /* 0x000000b1b2027211 */ /* 0x000fe800078e38ff */
[----:B------:R-:W-:Y:S01]  /*cdc0*/  I2F R105, R2 ;  /* 0x0000000200697306 */ /* 0x000fe20000201400 */
[C---:B------:R-:W-:Y:S02]  /*cdd0*/  IADD3 R118, R2.reuse, 0x59, RZ ;  /* 0x0000005902767810 */ /* 0x040fe40007ffe0ff */
[C---:B-1----:R-:W-:Y:S02]  /*cde0*/  IADD3 R111, R2.reuse, 0x28, RZ ;  /* 0x00000028026f7810 */ /* 0x042fe40007ffe0ff */
        /* <DEDUP_REMOVED lines=50> */
[----:B------:R-:W2:Y:S01]  /*d110*/  I2F R105, R105 ;  /* 0x0000006900697306 */ /* 0x000ea20000201400 */
        /* <DEDUP_REMOVED lines=8> */
[CC--:B------:R-:W-:Y:S01]  /*d1a0*/  FFMA.FTZ R14, R0.reuse, R121.reuse, R14 ;  /* 0x00000079000e7223 */ /* 0x0c0fe2000001000e */
[----:B------:R-:W-:Y:S01]  /*d1b0*/  I2F R104, R104 ;  /* 0x0000006800687306 */ /* 0x000fe20000201400 */
        /* <DEDUP_REMOVED lines=8> */
[C---:B------:R-:W-:Y:S01]  /*d240*/  FFMA.FTZ R19, R0.reuse, R108, R19 ;  /* 0x0000006c00137223 */ /* 0x040fe20000010013 */
[----:B------:R-:W-:Y:S01]  /*d250*/  FMNMX.FTZ R119, R15, R114, !PT ;  /* 0x000000720f777209 */ /* 0x000fe20007810000 */
[----:B------:R-:W-:Y:S01]  /*d260*/  FFMA.FTZ R30, R0, R115, R30 ;  /* 0x00000073001e7223 */ /* 0x000fe2000001001e */
[----:B------:R-:W-:Y:S01]  /*d270*/  FMNMX.FTZ R114, R12, R121, !PT ;  /* 0x000000790c727209 */ /* 0x000fe20007810000 */
[----:B------:R-:W-:Y:S01]  /*d280*/  FFMA.FTZ R28, R0, R115, R28 ;  /* 0x00000073001c7223 */ /* 0x000fe2000001001c */
[----:B------:R-:W-:Y:S01]  /*d290*/  FMNMX.FTZ R116, R18, R119, !PT ;  /* 0x0000007712747209 */ /* 0x000fe20007810000 */
[CC--:B------:R-:W-:Y:S01]  /*d2a0*/  FFMA.FTZ R34, R0.reuse, R113.reuse, R34 ;  /* 0x0000007100227223 */ /* 0x0c0fe20000010022 */
[----:B------:R-:W-:Y:S01]  /*d2b0*/  FMNMX.FTZ R119, R13, R114, !PT ;  /* 0x000000720d777209 */ /* 0x000fe20007810000 */
[----:B------:R-:W-:Y:S01]  /*d2c0*/  FFMA.FTZ R32, R0, R113, R32 ;  /* 0x0000007100207223 */ /* 0x000fe20000010020 */
[----:B------:R-:W-:Y:S01]  /*d2d0*/  IADD3 R115, R2, 0x68, RZ ;  /* 0x0000006802737810 */ /* 0x000fe20007ffe0ff */
[C---:B------:R-:W-:Y:S01]  /*d2e0*/  FFMA.FTZ R17, R0.reuse, R108, R17 ;  /* 0x0000006c00117223 */ /* 0x040fe20000010011 */
[----:B-1----:R-:W-:Y:S01]  /*d2f0*/  FMNMX.FTZ R117, R19, R116, !PT ;  /* 0x0000007413757209 */ /* 0x002fe20007810000 */
[----:B------:R-:W1:Y:S01]  /*d300*/  I2F R108, R118 ;  /* 0x00000076006c7306 */ /* 0x000e620000201400 */
[-C--:B------:R-:W-:Y:S01]  /*d310*/  FFMA.FTZ R31, R0, R112.reuse, R31 ;  /* 0x00000070001f7223 */ /* 0x080fe2000001001f */
[----:B------:R-:W-:Y:S01]  /*d320*/  FMNMX.FTZ R114, R16, R119, !PT ;  /* 0x0000007710727209 */ /* 0x000fe20007810000 */
[----:B------:R-:W-:Y:S01]  /*d330*/  FFMA.FTZ R29, R0, R112, R29 ;  /* 0x00000070001d7223 */ /* 0x000fe2000001001d */
[----:B------:R-:W-:Y:S01]  /*d340*/  FMNMX.FTZ R112, R22, R117, !PT ;  /* 0x0000007516707209 */ /* 0x000fe20007810000 */
[CC--:B------:R-:W-:Y:S01]  /*d350*/  FFMA.FTZ R38, R0.reuse, R107.reuse, R38 ;  /* 0x0000006b00267223 */ /* 0x0c0fe20000010026 */
[----:B------:R-:W-:Y:S01]  /*d360*/  FMNMX.FTZ R117, R17, R114, !PT ;  /* 0x0000007211757209 */ /* 0x000fe20007810000 */
[C---:B------:R-:W-:Y:S01]  /*d370*/  FFMA.FTZ R36, R0.reuse, R107, R36 ;  /* 0x0000006b00247223 */ /* 0x040fe20000010024 */
[----:B------:R-:W-:Y:S01]  /*d380*/  FMNMX.FTZ R119, R23, R112, !PT ;  /* 0x0000007017777209 */ /* 0x000fe20007810000 */
[-C--:B------:R-:W-:Y:S01]  /*d390*/  FFMA.FTZ R27, R0, R110.reuse, R27 ;  /* 0x0000006e001b7223 */ /* 0x080fe2000001001b */
[----:B------:R3:W4:Y:S01]  /*d3a0*/  I2F R113, R115 ;  /* 0x0000007300717306 */ /* 0x0007220000201400 */
[----:B------:R-:W-:Y:S01]  /*d3b0*/  IADD3 R112, R2, 0x69, RZ ;  /* 0x0000006902707810 */ /* 0x000fe20007ffe0ff */
[----:B------:R-:W-:Y:S01]  /*d3c0*/  FFMA.FTZ R25, R0, R110, R25 ;  /* 0x0000006e00197223 */ /* 0x000fe20000010019 */
[----:B------:R-:W-:Y:S01]  /*d3d0*/  IADD3 R103, R2, 0x50, RZ ;  /* 0x0000005002677810 */ /* 0x000fe20007ffe0ff */
[----:B------:R-:W-:Y:S01]  /*d3e0*/  FFMA.FTZ R35, R0, R109, R35 ;  /* 0x0000006d00237223 */ /* 0x000fe20000010023 */
[----:B------:R-:W-:Y:S01]  /*d3f0*/  FMNMX.FTZ R114, R26, R119, !PT ;  /* 0x000000771a727209 */ /* 0x000fe20007810000 */
[----:B------:R-:W-:Y:S01]  /*d400*/  FFMA.FTZ R33, R0, R109, R33 ;  /* 0x0000006d00217223 */ /* 0x000fe20000010021 */
[----:B------:R-:W-:Y:S01]  /*d410*/  FMNMX.FTZ R116, R20, R117, !PT ;  /* 0x0000007514747209 */ /* 0x000fe20007810000 */
[C---:B------:R-:W-:Y:S01]  /*d420*/  FFMA.FTZ R37, R0.reuse, R106, R37 ;  /* 0x0000006a00257223 */ /* 0x040fe20000010025 */
[----:B------:R-:W-:Y:S01]  /*d430*/  FMNMX.FTZ R109, R27, R114, !PT ;  /* 0x000000721b6d7209 */ /* 0x000fe20007810000 */
[----:B------:R-:W5:Y:S01]  /*d440*/  I2F R107, R112 ;  /* 0x00000070006b7306 */ /* 0x000f620000201400 */
[----:B------:R-:W-:Y:S01]  /*d450*/  FMNMX.FTZ R117, R21, R116, !PT ;  /* 0x0000007415757209 */ /* 0x000fe20007810000 */
[----:B--2---:R-:W-:Y:S01]  /*d460*/  FFMA.FTZ R40, R0, R105, R40 ;  /* 0x0000006900287223 */ /* 0x004fe20000010028 */
[----:B------:R-:W-:Y:S01]  /*d470*/  FMNMX.FTZ R116, R30, R109, !PT ;  /* 0x0000006d1e747209 */ /* 0x000fe20007810000 */
[-C--:B-1----:R-:W-:Y:S01]  /*d480*/  FFMA.FTZ R51, R0, R108.reuse, R51 ;  /* 0x0000006c00337223 */ /* 0x082fe20000010033 */
[----:B------:R-:W-:Y:S01]  /*d490*/  FMNMX.FTZ R114, R24, R117, !PT ;  /* 0x0000007518727209 */ /* 0x000fe20007810000 */
[----:B------:R-:W-:Y:S01]  /*d4a0*/  FFMA.FTZ R49, R0, R108, R49 ;  /* 0x0000006c00317223 */ /* 0x000fe20000010031 */
[----:B------:R-:W-:Y:S01]  /*d4b0*/  IADD3 R110, R2, 0x61, RZ ;  /* 0x00000061026e7810 */ /* 0x000fe20007ffe0ff */
[----:B------:R-:W-:Y:S01]  /*d4c0*/  FFMA.FTZ R41, R0, R104, R41 ;  /* 0x0000006800297223 */ /* 0x000fe20000010029 */
[----:B------:R-:W-:Y:S01]  /*d4d0*/  FMNMX.FTZ R117, R25, R114, !PT ;  /* 0x0000007219757209 */ /* 0x000fe20007810000 */
[----:B------:R-:W1:Y:S01]  /*d4e0*/  I2F R103, R103 ;  /* 0x0000006700677306 */ /* 0x000e620000201400 */
[----:B------:R-:W-:Y:S01]  /*d4f0*/  IADD3 R102, R2, 0x51, RZ ;  /* 0x0000005102667810 */ /* 0x000fe20007ffe0ff */
[-C--:B------:R-:W-:Y:S01]  /*d500*/  FFMA.FTZ R54, R0, R111.reuse, R54 ;  /* 0x0000006f00367223 */ /* 0x080fe20000010036 */
[----:B------:R-:W-:Y:S01]  /*d510*/  IADD3 R3, R2, 0x58, RZ ;  /* 0x0000005802037810 */ /* 0x000fe20007ffe0ff */
[C---:B------:R-:W-:Y:S01]  /*d520*/  FFMA.FTZ R52, R0.reuse, R111, R52 ;  /* 0x0000006f00347223 */ /* 0x040fe20000010034 */
[----:B---3--:R-:W-:Y:S01]  /*d530*/  FMNMX.FTZ R115, R31, R116, !PT ;  /* 0x000000741f737209 */ /* 0x008fe20007810000 */
[----:B----4-:R-:W-:Y:S01]  /*d540*/  FFMA.FTZ R58, R0, R113, R58 ;  /* 0x00000071003a7223 */ /* 0x010fe2000001003a */
[----:B------:R-:W-:Y:S01]  /*d550*/  FMNMX.FTZ R114, R28, R117, !PT ;  /* 0x000000751c727209 */ /* 0x000fe20007810000 */
[----:B------:R-:W-:Y:S01]  /*d560*/  FFMA.FTZ R56, R0, R113, R56 ;  /* 0x0000007100387223 */ /* 0x000fe20000010038 */
[----:B------:R-:W-:Y:S01]  /*d570*/  FMNMX.FTZ R106, R34, R115, !PT ;  /* 0x00000073226a7209 */ /* 0x000fe20007810000 */
[----:B------:R-:W2:Y:S01]  /*d580*/  I2F R102, R102 ;  /* 0x0000006600667306 */ /* 0x000ea20000201400 */
[----:B------:R-:W-:Y:S01]  /*d590*/  FMNMX.FTZ R115, R29, R114, !PT ;  /* 0x000000721d737209 */ /* 0x000fe20007810000 */
[C---:B------:R-:W-:Y:S01]  /*d5a0*/  FFMA.FTZ R42, R0.reuse, R105, R42 ;  /* 0x00000069002a7223 */ /* 0x040fe2000001002a */
[----:B------:R-:W-:Y:S01]  /*d5b0*/  FMNMX.FTZ R117, R35, R106, !PT ;  /* 0x0000006a23757209 */ /* 0x000fe20007810000 */
[----:B-----5:R-:W-:Y:S01]  /*d5c0*/  FFMA.FTZ R59, R0, R107, R59 ;  /* 0x0000006b003b7223 */ /* 0x020fe2000001003b */
        /* <DEDUP_REMOVED lines=12> */
[----:B------:R-:W-:Y:S01]  /*d690*/  FMNMX.FTZ R112, R42, R115, !PT ;  /* 0x000000732a707209 */ /* 0x000fe20007810000 */
[----:B------:R1:W4:Y:S01]  /*d6a0*/  I2F R105, R109 ;  /* 0x0000006d00697306 */ /* 0x0003220000201400 */
[----:B------:R-:W-:Y:S02]  /*d6b0*/  FMNMX.FTZ R117, R37, R106, !PT ;  /* 0x0000006a25757209 */ /* 0x000fe40007810000 */
[----:B------:R-:W-:Y:S01]  /*d6c0*/  FMNMX.FTZ R115, R43, R112, !PT ;  /* 0x000000702b737209 */ /* 0x000fe20007810000 */
[-C--:B--2---:R-:W-:Y:S01]  /*d6d0*/  FFMA.FTZ R47, R0, R102.reuse, R47 ;  /* 0x00000066002f7223 */ /* 0x084fe2000001002f */
[----:B------:R-:W-:Y:S01]  /*d6e0*/  FMNMX.FTZ R106, R40, R117, !PT ;  /* 0x00000075286a7209 */ /* 0x000fe20007810000 */
[----:B------:R-:W-:Y:S01]  /*d6f0*/  FFMA.FTZ R45, R0, R102, R45 ;  /* 0x00000066002d7223 */ /* 0x000fe2000001002d */
[----:B------:R-:W-:Y:S03]  /*d700*/  FMNMX.FTZ R102, R46, R115, !PT ;  /* 0x000000732e667209 */ /* 0x000fe60007810000 */
[----:B------:R2:W5:Y:S01]  /*d710*/  I2F R103, R104 ;  /* 0x0000006800677306 */ /* 0x0005620000201400 */
[----:B------:R-:W-:Y:S01]  /*d720*/  FMNMX.FTZ R115, R47, R102, !PT ;  /* 0x000000662f737209 */ /* 0x000fe20007810000 */
[CC--:B---3--:R-:W-:Y:S02]  /*d730*/  FFMA.FTZ R50, R0.reuse, R3.reuse, R50 ;  /* 0x0000000300327223 */ /* 0x0c8fe40000010032 */
[----:B------:R-:W-:Y:S01]  /*d740*/  FFMA.FTZ R48, R0, R3, R48 ;  /* 0x0000000300307223 */ /* 0x000fe20000010030 */
[----:B------:R-:W-:Y:S05]  /*d750*/  FMNMX.FTZ R3, R41, R106, !PT ;  /* 0x0000006a29037209 */ /* 0x000fea0007810000 */
[----:B------:R-:W3:Y:S01]  /*d760*/  I2F R110, R110 ;  /* 0x0000006e006e7306 */ /* 0x000ee20000201400 */
[----:B------:R-:W-:Y:S02]  /*d770*/  FMNMX.FTZ R102, R44, R3, !PT ;  /* 0x000000032c667209 */ /* 0x000fe40007810000 */
[----:B-1----:R-:W-:Y:S01]  /*d780*/  IADD3 R109, R2, 0x78, RZ ;  /* 0x00000078026d7810 */ /* 0x002fe20007ffe0ff */
[CC--:B----4-:R-:W-:Y:S01]  /*d790*/  FFMA.FTZ R62, R0.reuse, R105.reuse, R62 ;  /* 0x00000069003e7223 */ /* 0x0d0fe2000001003e */
[----:B------:R-:W-:Y:S01]  /*d7a0*/  FMNMX.FTZ R3, R45, R102, !PT ;  /* 0x000000662d037209 */ /* 0x000fe20007810000 */
[----:B------:R-:W-:Y:S01]  /*d7b0*/  FFMA.FTZ R60, R0, R105, R60 ;  /* 0x00000069003c7223 */ /* 0x000fe2000001003c */
[----:B------:R-:W-:Y:S03]  /*d7c0*/  IADD3 R2, R2, 0x79, RZ ;  /* 0x0000007902027810 */ /* 0x000fe60007ffe0ff */
[----:B------:R-:W1:Y:S01]  /*d7d0*/  I2F R109, R109 ;  /* 0x0000006d006d7306 */ /* 0x000e620000201400 */
[----:B------:R-:W-:Y:S02]  /*d7e0*/  FMNMX.FTZ R102, R48, R3, !PT ;  /* 0x0000000330667209 */ /* 0x000fe40007810000 */
[----:B--2---:R-:W-:Y:S01]  /*d7f0*/  FMNMX.FTZ R104, R50, R115, !PT ;  /* 0x0000007332687209 */ /* 0x004fe20007810000 */
[CC--:B-----5:R-:W-:Y:S01]  /*d800*/  FFMA.FTZ R63, R0.reuse, R103.reuse, R63 ;  /* 0x00000067003f7223 */ /* 0x0e0fe2000001003f */
[----:B------:R-:W-:Y:S01]  /*d810*/  FMNMX.FTZ R3, R49, R102, !PT ;  /* 0x0000006631037209 */ /* 0x000fe20007810000 */
[----:B------:R-:W-:Y:S01]  /*d820*/  FFMA.FTZ R61, R0, R103, R61 ;  /* 0x00000067003d7223 */ /* 0x000fe2000001003d */
[----:B------:R-:W-:Y:S03]  /*d830*/  FMNMX.FTZ R115, R51, R104, !PT ;  /* 0x0000006833737209 */ /* 0x000fe60007810000 */
[----:B------:R-:W2:Y:S01]  /*d840*/  I2F R2, R2 ;  /* 0x0000000200027306 */ /* 0x000ea20000201400 */
[----:B------:R-:W-:Y:S02]  /*d850*/  FMNMX.FTZ R102, R52, R3, !PT ;  /* 0x0000000334667209 */ /* 0x000fe40007810000 */
[----:B------:R-:W-:Y:S01]  /*d860*/  FMNMX.FTZ R104, R54, R115, !PT ;  /* 0x0000007336687209 */ /* 0x000fe20007810000 */
[CC--:B---3--:R-:W-:Y:S02]  /*d870*/  FFMA.FTZ R55, R0.reuse, R110.reuse, R55 ;  /* 0x0000006e00377223 */ /* 0x0c8fe40000010037 */
[----:B------:R-:W-:Y:S03]  /*d880*/  FFMA.FTZ R53, R0, R110, R53 ;  /* 0x0000006e00357223 */ /* 0x000fe60000010035 */
[----:B------:R-:W-:Y:S02]  /*d890*/  FMNMX.FTZ R111, R55, R104, !PT ;  /* 0x00000068376f7209 */ /* 0x000fe40007810000 */
[----:B------:R-:W-:Y:S02]  /*d8a0*/  FMNMX.FTZ R3, R53, R102, !PT ;  /* 0x0000006635037209 */ /* 0x000fe40007810000 */
[----:B------:R-:W-:Y:S01]  /*d8b0*/  FMNMX.FTZ R104, R58, R111, !PT ;  /* 0x0000006f3a687209 */ /* 0x000fe20007810000 */
[----:B-1----:R-:W-:Y:S01]  /*d8c0*/  FFMA.FTZ R66, R0, R109, R66 ;  /* 0x0000006d00427223 */ /* 0x002fe20000010042 */
[----:B------:R-:W-:Y:S01]  /*d8d0*/  FMNMX.FTZ R102, R56, R3, !PT ;  /* 0x0000000338667209 */ /* 0x000fe20007810000 */
[----:B------:R-:W-:Y:S01]  /*d8e0*/  FFMA.FTZ R64, R0, R109, R64 ;  /* 0x0000006d00407223 */ /* 0x000fe20000010040 */
[----:B------:R-:W-:Y:S02]  /*d8f0*/  FMNMX.FTZ R111, R59, R104, !PT ;  /* 0x000000683b6f7209 */ /* 0x000fe40007810000 */
[----:B------:R-:W-:Y:S02]  /*d900*/  FMNMX.FTZ R105, R57, R102, !PT ;  /* 0x0000006639697209 */ /* 0x000fe40007810000 */
[----:B------:R-:W-:Y:S02]  /*d910*/  FMNMX.FTZ R104, R62, R111, !PT ;  /* 0x0000006f3e687209 */ /* 0x000fe40007810000 */
[----:B------:R-:W-:Y:S01]  /*d920*/  LDSM.16.MT88.4 R108, [R162+0x6000] ;  /* 0x00600000a26c783b */ /* 0x000fe20000004200 */
[C---:B--2---:R-:W-:Y:S01]  /*d930*/  FFMA.FTZ R67, R0.reuse, R2, R67 ;  /* 0x0000000200437223 */ /* 0x044fe20000010043 */
        /* <DEDUP_REMOVED lines=23> */
[----:B------:R-:W-:Y:S02]  /*dab0*/  FADD.FTZ R102, -R3, R100 ;  /* 0x0000006403667221 */ /* 0x000fe40000010100 */
        /* <DEDUP_REMOVED lines=11> */
[----:B------:R-:W-:Y:S02]  /*db70*/  FMUL.FTZ R102, R3, c[0x0][0x23c] ;  /* 0x00008f0003667a20 */ /* 0x000fe40000410000 */
[--C-:B------:R-:W-:Y:S01]  /*db80*/  FFMA.FTZ R126, R6, c[0x0][0x23c], -R112.reuse ;  /* 0x00008f00067e7a23 */ /* 0x100fe20000010870 */
[----:B------:R-:W-:Y:S01]  /*db90*/  MUFU.EX2 R115, R115 ;  /* 0x0000007300737308 */ /* 0x000fe20000000800 */
[--C-:B------:R-:W-:Y:S01]  /*dba0*/  FFMA.FTZ R119, R7, c[0x0][0x23c], -R112.reuse ;  /* 0x00008f0007777a23 */ /* 0x100fe20000010870 */
[----:B------:R-:W-:Y:S01]  /*dbb0*/  FSEL R102, R102, RZ, P1 ;  /* 0x000000ff66667208 */ /* 0x000fe20000800000 */
[----:B------:R-:W-:Y:S01]  /*dbc0*/  FFMA.FTZ R18, R18, c[0x0][0x23c], -R112 ;  /* 0x00008f0012127a23 */ /* 0x000fe20000010870 */
[----:B------:R-:W-:Y:S01]  /*dbd0*/  ISETP.GT.AND P1, PT, R178, R173, PT ;  /* 0x000000adb200720c */ /* 0x000fe20003f24270 */
[C---:B--2---:R-:W-:Y:S02]  /*dbe0*/  FMUL.FTZ R10, R101.reuse, R94 ;  /* 0x0000005e650a7220 */ /* 0x044fe40000410000 */
[C---:B------:R-:W-:Y:S02]  /*dbf0*/  FMUL.FTZ R11, R101.reuse, R95 ;  /* 0x0000005f650b7220 */ /* 0x040fe40000410000 */
[C---:B------:R-:W-:Y:S01]  /*dc00*/  FMUL.FTZ R14, R101.reuse, R90 ;  /* 0x0000005a650e7220 */ /* 0x040fe20000410000 */
[----:B------:R-:W2:Y:S01]  /*dc10*/  MUFU.EX2 R100, R100 ;  /* 0x0000006400647308 */ /* 0x000ea20000000800 */
[----:B------:R-:W-:Y:S02]  /*dc20*/  FMUL.FTZ R15, R101, R91 ;  /* 0x0000005b650f7220 */ /* 0x000fe40000410000 */
[--C-:B------:R-:W-:Y:S02]  /*dc30*/  FFMA.FTZ R130, R28, c[0x0][0x23c], -R102.reuse ;  /* 0x00008f001c827a23 */ /* 0x100fe40000010866 */
[--C-:B------:R-:W-:Y:S02]  /*dc40*/  FFMA.FTZ R127, R29, c[0x0][0x23c], -R102.reuse ;  /* 0x00008f001d7f7a23 */ /* 0x100fe40000010866 */
[--C-:B------:R-:W-:Y:S02]  /*dc50*/  FFMA.FTZ R129, R32, c[0x0][0x23c], -R102.reuse ;  /* 0x00008f0020817a23 */ /* 0x100fe40000010866 */
[--C-:B------:R-:W-:Y:S01]  /*dc60*/  FFMA.FTZ R132, R33, c[0x0][0x23c], -R102.reuse ;  /* 0x00008f0021847a23 */ /* 0x100fe20000010866 */
[----:B------:R-:W-:Y:S01]  /*dc70*/  MUFU.EX2 R126, R126 ;  /* 0x0000007e007e7308 */ /* 0x000fe20000000800 */
[----:B------:R-:W-:Y:S01]  /*dc80*/  LDSM.16.MT88.4 R32, [R161+0x7800] ;  /* 0x00780000a120783b */ /* 0x000fe20000004200 */
[--C-:B------:R-:W-:Y:S02]  /*dc90*/  FFMA.FTZ R133, R36, c[0x0][0x23c], -R102.reuse ;  /* 0x00008f0024857a23 */ /* 0x100fe40000010866 */
[--C-:B------:R-:W-:Y:S02]  /*dca0*/  FFMA.FTZ R136, R37, c[0x0][0x23c], -R102.reuse ;  /* 0x00008f0025887a23 */ /* 0x100fe40000010866 */
[--C-:B------:R-:W-:Y:S02]  /*dcb0*/  FFMA.FTZ R116, R8, c[0x0][0x23c], -R102.reuse ;  /* 0x00008f0008747a23 */ /* 0x100fe40000010866 */
[--C-:B------:R-:W-:Y:S01]  /*dcc0*/  FFMA.FTZ R113, R9, c[0x0][0x23c], -R102.reuse ;  /* 0x00008f0009717a23 */ /* 0x100fe20000010866 */
[----:B------:R-:W-:Y:S01]  /*dcd0*/  LDSM.16.MT88.4 R36, [R161+0x8800] ;  /* 0x00880000a124783b */ /* 0x000fe20000004200 */
[----:B------:R-:W3:Y:S01]  /*dce0*/  MUFU.EX2 R119, R119 ;  /* 0x0000007700777308 */ /* 0x000ee20000000800 */
[--C-:B------:R-:W-:Y:S02]  /*dcf0*/  FFMA.FTZ R122, R4, c[0x0][0x23c], -R102.reuse ;  /* 0x00008f00047a7a23 */ /* 0x100fe40000010866 */
[--C-:B------:R-:W-:Y:S02]  /*dd00*/  FFMA.FTZ R121, R5, c[0x0][0x23c], -R102.reuse ;  /* 0x00008f0005797a23 */ /* 0x100fe40000010866 */
[C---:B--2---:R-:W-:Y:S02]  /*dd10*/  FMUL.FTZ R8, R100.reuse, R92 ;  /* 0x0000005c64087220 */ /* 0x044fe40000410000 */
[C---:B------:R-:W-:Y:S02]  /*dd20*/  FMUL.FTZ R9, R100.reuse, R93 ;  /* 0x0000005d64097220 */ /* 0x040fe40000410000 */
[----:B------:R-:W2:Y:S01]  /*dd30*/  LDSM.16.MT88.4 R92, [R161+0x6000] ;  /* 0x00600000a15c783b */ /* 0x000ea20000004200 */
        /* <DEDUP_REMOVED lines=10> */
[C---:B------:R-:W-:Y:S02]  /*dde0*/  FMUL.FTZ R69, R100.reuse, R69 ;  /* 0x0000004564457220 */ /* 0x040fe40000410000 */
[C---:B------:R-:W-:Y:S02]  /*ddf0*/  FMUL.FTZ R74, R101.reuse, R74 ;  /* 0x0000004a654a7220 */ /* 0x040fe40000410000 */
[C---:B------:R-:W-:Y:S01]  /*de00*/  FMUL.FTZ R75, R101.reuse, R75 ;  /* 0x0000004b654b7220 */ /* 0x040fe20000410000 */
[----:B------:R-:W3:Y:S01]  /*de10*/  MUFU.EX2 R121, R121 ;  /* 0x0000007900797308 */ /* 0x000ee20000000800 */
[C---:B------:R-:W-:Y:S02]  /*de20*/  FMUL.FTZ R72, R100.reuse, R72 ;  /* 0x0000004864487220 */ /* 0x040fe40000410000 */
[----:B------:R-:W-:Y:S01]  /*de30*/  FMUL.FTZ R73, R100, R73 ;  /* 0x0000004964497220 */ /* 0x000fe20000410000 */
[----:B----4-:R-:W-:Y:S01]  /*de40*/  F2FP.PACK_AB R99, R114, R115 ;  /* 0x000000737263723e */ /* 0x010fe200000000ff */
[----:B------:R-:W-:Y:S02]  /*de50*/  FFMA.FTZ R120, R12, c[0x0][0x23c], -R102 ;  /* 0x00008f000c787a23 */ /* 0x000fe40000010866 */
        /* <DEDUP_REMOVED lines=8> */
[----:B------:R-:W4:Y:S01]  /*dee0*/  MUFU.EX2 R113, R113 ;  /* 0x0000007100717308 */ /* 0x000f220000000800 */
[C---:B------:R-:W-:Y:S02]  /*def0*/  FMUL.FTZ R80, R100.reuse, R80 ;  /* 0x0000005064507220 */ /* 0x040fe40000410000 */
[----:B------:R-:W-:Y:S01]  /*df00*/  FMUL.FTZ R81, R100, R81 ;  /* 0x0000005164517220 */ /* 0x000fe20000410000 */
[----:B---3--:R-:W-:Y:S01]  /*df10*/  F2FP.PACK_AB R96, R121, R122 ;  /* 0x0000007a7960723e */ /* 0x008fe200000000ff */
[----:B------:R-:W-:Y:S02]  /*df20*/  FFMA.FTZ R103, R19, c[0x0][0x23c], -R112 ;  /* 0x00008f0013677a23 */ /* 0x000fe40000010870 */
[----:B------:R-:W-:Y:S02]  /*df30*/  FMUL.FTZ R19, R101, R87 ;  /* 0x0000005765137220 */ /* 0x000fe40000410000 */
[--C-:B------:R-:W-:Y:S01]  /*df40*/  FFMA.FTZ R124, R20, c[0x0][0x23c], -R102.reuse ;  /* 0x00008f00147c7a23 */ /* 0x100fe20000010866 */
[----:B------:R-:W-:Y:S01]  /*df50*/  MUFU.EX2 R117, R117 ;  /* 0x0000007500757308 */ /* 0x000fe20000000800 */
[----:B------:R-:W-:Y:S02]  /*df60*/  FFMA.FTZ R123, R21, c[0x0][0x23c], -R102 ;  /* 0x00008f00157b7a23 */ /* 0x000fe40000010866 */
[--C-:B------:R-:W-:Y:S02]  /*df70*/  FFMA.FTZ R42, R42, c[0x0][0x23c], -R112.reuse ;  /* 0x00008f002a2a7a23 */ /* 0x100fe40000010870 */
[----:B------:R-:W-:Y:S02]  /*df80*/  FFMA.FTZ R43, R43, c[0x0][0x23c], -R112 ;  /* 0x00008f002b2b7a23 */ /* 0x000fe40000010870 */
[--C-:B------:R-:W-:Y:S02]  /*df90*/  FFMA.FTZ R40, R40, c[0x0][0x23c], -R102.reuse ;  /* 0x00008f0028287a23 */ /* 0x100fe40000010866 */
[----:B------:R-:W-:Y:S01]  /*dfa0*/  FFMA.FTZ R41, R41, c[0x0][0x23c], -R102 ;  /* 0x00008f0029297a23 */ /* 0x000fe20000010866 */
[----:B------:R-:W-:Y:S01]  /*dfb0*/  MUFU.EX2 R118, R118 ;  /* 0x0000007600767308 */ /* 0x000fe20000000800 */
[--C-:B------:R-:W-:Y:S02]  /*dfc0*/  FFMA.FTZ R46, R46, c[0x0][0x23c], -R112.reuse ;  /* 0x00008f002e2e7a23 */ /* 0x100fe40000010870 */
[--C-:B------:R-:W-:Y:S01]  /*dfd0*/  FFMA.FTZ R47, R47, c[0x0][0x23c], -R112.reuse ;  /* 0x00008f002f2f7a23 */ /* 0x100fe20000010870 */
[----:B----4-:R-:W-:Y:S01]  /*dfe0*/  F2FP.PACK_AB R98, R113, R116 ;  /* 0x000000747162723e */ /* 0x010fe200000000ff */
[--C-:B------:R-:W-:Y:S02]  /*dff0*/  FFMA.FTZ R50, R50, c[0x0][0x23c], -R112.reuse ;  /* 0x00008f0032327a23 */ /* 0x100fe40000010870 */
[----:B------:R-:W-:Y:S02]  /*e000*/  FFMA.FTZ R51, R51, c[0x0][0x23c], -R112 ;  /* 0x00008f0033337a23 */ /* 0x000fe40000010870 */
[--C-:B------:R-:W-:Y:S01]  /*e010*/  FFMA.FTZ R44, R44, c[0x0][0x23c], -R102.reuse ;  /* 0x00008f002c2c7a23 */ /* 0x100fe20000010866 */
[----:B------:R-:W-:Y:S01]  /*e020*/  MUFU.EX2 R103, R103 ;  /* 0x0000006700677308 */ /* 0x000fe20000000800 */
[C---:B-1----:R-:W-:Y:S05]  /*e030*/  HMMA.16816.F32 R4, R96.reuse, R104, R4 ;  /* 0x000000686004723c */ /* 0x042fea0000001804 */
[--C-:B------:R-:W-:Y:S02]  /*e040*/  FFMA.FTZ R45, R45, c[0x0][0x23c], -R102.reuse ;  /* 0x00008f002d2d7a23 */ /* 0x100fe40000010866 */
[--C-:B------:R-:W-:Y:S01]  /*e050*/  FFMA.FTZ R48, R48, c[0x0][0x23c], -R102.reuse ;  /* 0x00008f0030307a23 */ /* 0x100fe20000010866 */
[C---:B------:R-:W-:Y:S01]  /*e060*/  HMMA.16816.F32 R8, R96.reuse, R106, R8 ;  /* 0x0000006a6008723c */ /* 0x040fe20000001808 */
[----:B------:R-:W-:Y:S01]  /*e070*/  MUFU.EX2 R120, R120 ;  /* 0x0000007800787308 */ /* 0x000fe20000000800 */
[----:B------:R-:W1:Y:S02]  /*e080*/  LDSM.16.MT88.4 R104, [R160+0x6000] ;  /* 0x00600000a068783b */ /* 0x000e640000004200 */
[----:B------:R-:W-:Y:S02]  /*e090*/  FFMA.FTZ R135, R49, c[0x0][0x23c], -R102 ;  /* 0x00008f0031877a23 */ /* 0x000fe40000010866 */
[--C-:B------:R-:W-:Y:S02]  /*e0a0*/  FFMA.FTZ R49, R54, c[0x0][0x23c], -R112.reuse ;  /* 0x00008f0036317a23 */ /* 0x100fe40000010870 */
[C---:B------:R-:W-:Y:S03]  /*e0b0*/  HMMA.16816.F32 R68, R96.reuse, R108, R68 ;  /* 0x0000006c6044723c */ /* 0x040fe60000001844 */
[----:B------:R-:W3:Y:S01]  /*e0c0*/  MUFU.EX2 R108, R18 ;  /* 0x00000012006c7308 */ /* 0x000ee20000000800 */
[--C-:B------:R-:W-:Y:S02]  /*e0d0*/  FFMA.FTZ R54, R55, c[0x0][0x23c], -R112.reuse ;  /* 0x00008f0037367a23 */ /* 0x100fe40000010870 */
[----:B------:R-:W-:Y:S02]  /*e0e0*/  FFMA.FTZ R55, R58, c[0x0][0x23c], -R112 ;  /* 0x00008f003a377a23 */ /* 0x000fe40000010870 */
[C---:B------:R-:W-:Y:S04]  /*e0f0*/  HMMA.16816.F32 R72, R96.reuse, R110, R72 ;  /* 0x0000006e6048723c */ /* 0x040fe80000001848 */
[--C-:B------:R-:W-:Y:S01]  /*e100*/  FFMA.FTZ R109, R13, c[0x0][0x23c], -R102.reuse ;  /* 0x00008f000d6d7a23 */ /* 0x100fe20000010866 */
[----:B------:R-:W-:Y:S01]  /*e110*/  MUFU.EX2 R124, R124 ;  /* 0x0000007c007c7308 */ /* 0x000fe20000000800 */
[----:B------:R-:W-:Y:S02]  /*e120*/  FMUL.FTZ R13, R100, R89 ;  /* 0x00000059640d7220 */ /* 0x000fe40000410000 */
[----:B------:R-:W4:Y:S01]  /*e130*/  LDSM.16.MT88.4 R88, [R164+0x6800] ;  /* 0x00680000a458783b */ /* 0x000f220000004200 */
[--C-:B------:R-:W-:Y:S01]  /*e140*/  FFMA.FTZ R110, R16, c[0x0][0x23c], -R102.reuse ;  /* 0x00008f00106e7a23 */ /* 0x100fe20000010866 */
[C---:B--2---:R-:W-:Y:S03]  /*e150*/  HMMA.16816.F32 R76, R96.reuse, R92, R76 ;  /* 0x0000005c604c723c */ /* 0x044fe6000000184c */
[----:B------:R-:W-:Y:S02]  /*e160*/  FFMA.FTZ R111, R17, c[0x0][0x23c], -R102 ;  /* 0x00008f00116f7a23 */ /* 0x000fe40000010866 */
[----:B------:R-:W2:Y:S01]  /*e170*/  MUFU.EX2 R109, R109 ;  /* 0x0000006d006d7308 */ /* 0x000ea20000000800 */
[C---:B------:R-:W-:Y:S02]  /*e180*/  FMUL.FTZ R16, R100.reuse, R84 ;  /* 0x0000005464107220 */ /* 0x040fe40000410000 */
[C---:B------:R-:W-:Y:S01]  /*e190*/  HMMA.16816.F32 R12, R96.reuse, R94, R12 ;  /* 0x0000005e600c723c */ /* 0x040fe2000000180c */
[----:B------:R-:W5:Y:S03]  /*e1a0*/  LDSM.16.MT88.4 R92, [R162+0x6800] ;  /* 0x00680000a25c783b */ /* 0x000f660000004200 */
[----:B---3--:R-:W-:Y:S01]  /*e1b0*/  F2FP.PACK_AB R87, R103, R108 ;  /* 0x0000006c6757723e */ /* 0x008fe200000000ff */
[----:B------:R-:W-:Y:S02]  /*e1c0*/  FMUL.FTZ R18, R101, R86 ;  /* 0x0000005665127220 */ /* 0x000fe40000410000 */
[----:B------:R-:W-:Y:S01]  /*e1d0*/  MUFU.EX2 R110, R110 ;  /* 0x0000006e006e7308 */ /* 0x000fe20000000800 */
[C---:B-1----:R-:W-:Y:S04]  /*e1e0*/  HMMA.16816.F32 R80, R96.reuse, R104, R80 ;  /* 0x000000686050723c */ /* 0x042fe80000001850 */
[----:B------:R-:W-:Y:S01]  /*e1f0*/  FMUL.FTZ R17, R100, R85 ;  /* 0x0000005564117220 */ /* 0x000fe20000410000 */
[----:B------:R-:W-:Y:S01]  /*e200*/  F2FP.PACK_AB R85, R118, R117 ;  /* 0x000000757655723e */ /* 0x000fe200000000ff */
[--C-:B------:R-:W-:Y:S02]  /*e210*/  FFMA.FTZ R58, R59, c[0x0][0x23c], -R112.reuse ;  /* 0x00008f003b3a7a23 */ /* 0x100fe40000010870 */
[--C-:B------:R-:W-:Y:S01]  /*e220*/  FFMA.FTZ R104, R27, c[0x0][0x23c], -R112.reuse ;  /* 0x00008f001b687a23 */ /* 0x100fe20000010870 */
[----:B------:R-:W1:Y:S02]  /*e230*/  MUFU.EX2 R111, R111 ;  /* 0x0000006f006f7308 */ /* 0x000e640000000800 */
[----:B------:R-:W-:Y:S01]  /*e240*/  HMMA.16816.F32 R16, R96, R106, R16 ;  /* 0x0000006a6010723c */ /* 0x000fe20000001810 */
[----:B------:R-:W3:Y:S02]  /*e250*/  LDSM.16.MT88.4 R96, [R161+0x6800] ;  /* 0x00680000a160783b */ /* 0x000ee40000004200 */
[----:B--2---:R-:W-:Y:S01]  /*e260*/  F2FP.PACK_AB R84, R109, R120 ;  /* 0x000000786d54723e */ /* 0x004fe200000000ff */
[----:B------:R-:W-:Y:S02]  /*e270*/  FFMA.FTZ R105, R22, c[0x0][0x23c], -R112 ;  /* 0x00008f0016697a23 */ /* 0x000fe40000010870 */
[----:B------:R-:W-:Y:S02]  /*e280*/  FFMA.FTZ R22, R24, c[0x0][0x23c], -R102 ;  /* 0x00008f0018167a23 */ /* 0x000fe40000010866 */
[----:B------:R-:W-:Y:S01]  /*e290*/  MUFU.EX2 R104, R104 ;  /* 0x0000006800687308 */ /* 0x000fe20000000800 */
[--C-:B------:R-:W-:Y:S03]  /*e2a0*/  FFMA.FTZ R107, R26, c[0x0][0x23c], -R112.reuse ;  /* 0x00008f001a6b7a23 */ /* 0x100fe60000010870 */
[----:B------:R-:W-:Y:S02]  /*e2b0*/  FFMA.FTZ R106, R23, c[0x0][0x23c], -R112 ;  /* 0x00008f00176a7a23 */ /* 0x000fe40000010870 */
[--C-:B------:R-:W-:Y:S02]  /*e2c0*/  FFMA.FTZ R52, R52, c[0x0][0x23c], -R102.reuse ;  /* 0x00008f0034347a23 */ /* 0x100fe40000010866 */
[--C-:B------:R-:W-:Y:S02]  /*e2d0*/  FFMA.FTZ R53, R53, c[0x0][0x23c], -R102.reuse ;  /* 0x00008f0035357a23 */ /* 0x100fe40000010866 */
[----:B------:R-:W-:Y:S01]  /*e2e0*/  MUFU.EX2 R105, R105 ;  /* 0x0000006900697308 */ /* 0x000fe20000000800 */
[--C-:B------:R-:W-:Y:S02]  /*e2f0*/  FFMA.FTZ R56, R56, c[0x0][0x23c], -R102.reuse ;  /* 0x00008f0038387a23 */ /* 0x100fe40000010866 */
[----:B------:R-:W-:Y:S01]  /*e300*/  FFMA.FTZ R57, R57, c[0x0][0x23c], -R102 ;  /* 0x00008f0039397a23 */ /* 0x000fe20000010866 */
[----:B-1----:R-:W-:Y:S01]  /*e310*/  F2FP.PACK_AB R86, R111, R110 ;  /* 0x0000006e6f56723e */ /* 0x002fe200000000ff */
[----:B------:R-:W-:Y:S01]  /*e320*/  FFMA.FTZ R122, R100, R191, R122 ;  /* 0x000000bf647a7223 */ /* 0x000fe2000001007a */
[----:B------:R-:W-:Y:S01]  /*e330*/  MOV R100, R3 ;  /* 0x0000000300647202 */ /* 0x000fe20000000f00 */
[--C-:B------:R-:W-:Y:S02]  /*e340*/  FFMA.FTZ R59, R62, c[0x0][0x23c], -R112.reuse ;  /* 0x00008f003e3b7a23 */ /* 0x100fe40000010870 */
[--C-:B------:R-:W-:Y:S01]  /*e350*/  FFMA.FTZ R62, R63, c[0x0][0x23c], -R112.reuse ;  /* 0x00008f003f3e7a23 */ /* 0x100fe20000010870 */
[----:B------:R-:W1:Y:S01]  /*e360*/  MUFU.EX2 R106, R106 ;  /* 0x0000006a006a7308 */ /* 0x000e620000000800 */
[C---:B----4-:R-:W-:Y:S05]  /*e370*/  HMMA.16816.F32 R4, R84.reuse, R88, R4 ;  /* 0x000000585404723c */ /* 0x050fea0000001804 */
[----:B------:R-:W-:Y:S02]  /*e380*/  FFMA.FTZ R63, R66, c[0x0][0x23c], -R112 ;  /* 0x00008f00423f7a23 */ /* 0x000fe40000010870 */
[--C-:B------:R-:W-:Y:S01]  /*e390*/  FFMA.FTZ R60, R60, c[0x0][0x23c], -R102.reuse ;  /* 0x00008f003c3c7a23 */ /* 0x100fe20000010866 */
[C---:B------:R-:W-:Y:S01]  /*e3a0*/  HMMA.16816.F32 R8, R84.reuse, R90, R8 ;  /* 0x0000005a5408723c */ /* 0x040fe20000001808 */
[----:B------:R-:W2:Y:S01]  /*e3b0*/  LDSM.16.MT88.4 R88, [R160+0x6800] ;  /* 0x00680000a058783b */ /* 0x000ea20000004200 */
[----:B------:R-:W4:Y:S02]  /*e3c0*/  MUFU.EX2 R107, R107 ;  /* 0x0000006b006b7308 */ /* 0x000f240000000800 */
[----:B------:R-:W-:Y:S02]  /*e3d0*/  FFMA.FTZ R61, R61, c[0x0][0x23c], -R102 ;  /* 0x00008f003d3d7a23 */ /* 0x000fe40000010866 */
[----:B------:R-:W-:Y:S02]  /*e3e0*/  FADD.FTZ R121, R121, R122 ;  /* 0x0000007a79797221 */ /* 0x000fe40000010000 */
[C---:B-----5:R-:W-:Y:S04]  /*e3f0*/  HMMA.16816.F32 R68, R84.reuse, R92, R68 ;  /* 0x0000005c5444723c */ /* 0x060fe80000001844 */
[----:B------:R-:W5:Y:S01]  /*e400*/  MUFU.EX2 R123, R123 ;  /* 0x0000007b007b7308 */ /* 0x000f620000000800 */
[----:B------:R-:W-:Y:S01]  /*e410*/  FADD.FTZ R116, R116, R121 ;  /* 0x0000007974747221 */ /* 0x000fe20000010000 */
[----:B-1----:R-:W-:Y:S02]  /*e420*/  F2FP.PACK_AB R21, R106, R105 ;  /* 0x000000696a15723e */ /* 0x002fe400000000ff */
[C---:B------:R-:W-:Y:S01]  /*e430*/  HMMA.16816.F32 R72, R84.reuse, R94, R72 ;  /* 0x0000005e5448723c */ /* 0x040fe20000001848 */
[----:B------:R-:W1:Y:S03]  /*e440*/  LDSM.16.MT88.4 R92, [R164+0x7000] ;  /* 0x00700000a45c783b */ /* 0x000e660000004200 */
[----:B------:R-:W-:Y:S02]  /*e450*/  FADD.FTZ R113, R113, R116 ;  /* 0x0000007471717221 */ /* 0x000fe40000010000 */
[----:B------:R-:W-:Y:S01]  /*e460*/  MUFU.EX2 R125, R125 ;  /* 0x0000007d007d7308 */ /* 0x000fe20000000800 */
[----:B------:R-:W-:Y:S01]  /*e470*/  FFMA.FTZ R126, R101, R192, R126 ;  /* 0x000000c0657e7223 */ /* 0x000fe2000001007e */
[C---:B---3--:R-:W-:Y:S04]  /*e480*/  HMMA.16816.F32 R76, R84.reuse, R96, R76 ;  /* 0x00000060544c723c */ /* 0x048fe8000000184c */
[----:B----4-:R-:W-:Y:S01]  /*e490*/  F2FP.PACK_AB R23, R104, R107 ;  /* 0x0000006b6817723e */ /* 0x010fe200000000ff */
[----:B------:R-:W-:Y:S01]  /*e4a0*/  FADD.FTZ R120, R120, R113 ;  /* 0x0000007178787221 */ /* 0x000fe20000010000 */
[----:B------:R-:W-:Y:S01]  /*e4b0*/  MOV R101, R2 ;  /* 0x0000000200657202 */ /* 0x000fe20000000f00 */
[----:B------:R-:W-:Y:S01]  /*e4c0*/  FFMA.FTZ R97, R25, c[0x0][0x23c], -R102 ;  /* 0x00008f0019617a23 */ /* 0x000fe20000010866 */
[C---:B------:R-:W-:Y:S01]  /*e4d0*/  HMMA.16816.F32 R12, R84.reuse, R98, R12 ;  /* 0x00000062540c723c */ /* 0x040fe2000000180c */
[----:B------:R-:W-:Y:S01]  /*e4e0*/  MUFU.EX2 R96, R22 ;  /* 0x0000001600607308 */ /* 0x000fe20000000800 */
[----:B------:R-:W3:Y:S02]  /*e4f0*/  LDSM.16.MT88.4 R24, [R162+0x7000] ;  /* 0x00700000a218783b */ /* 0x000ee40000004200 */
[----:B-----5:R-:W-:Y:S01]  /*e500*/  F2FP.PACK_AB R20, R123, R124 ;  /* 0x0000007c7b14723e */ /* 0x020fe200000000ff */
[----:B------:R-:W-:Y:S02]  /*e510*/  FADD.FTZ R109, R109, R120 ;  /* 0x000000786d6d7221 */ /* 0x000fe40000010000 */
        /* <DEDUP_REMOVED lines=14> */
[----:B------:R-:W-:Y:S02]  /*e600*/  FADD.FTZ R115, R115, R126 ;  /* 0x0000007e73737221 */ /* 0x000fe40000010000 */
[----:B------:R-:W-:Y:S01]  /*e610*/  FADD.FTZ R124, R124, R111 ;  /* 0x0000006f7c7c7221 */ /* 0x000fe20000010000 */
[----:B--2---:R-:W-:Y:S01]  /*e620*/  F2FP.PACK_AB R22, R97, R96 ;  /* 0x000000606116723e */ /* 0x004fe200000000ff */
[----:B------:R-:W-:Y:S02]  /*e630*/  FADD.FTZ R114, R114, R115 ;  /* 0x0000007372727221 */ /* 0x000fe40000010000 */
[----:B------:R-:W-:Y:S02]  /*e640*/  FADD.FTZ R123, R123, R124 ;  /* 0x0000007c7b7b7221 */ /* 0x000fe40000010000 */
[----:B------:R-:W-:Y:S01]  /*e650*/  FADD.FTZ R117, R117, R114 ;  /* 0x0000007275757221 */ /* 0x000fe20000010000 */
[----:B------:R-:W-:Y:S01]  /*e660*/  MUFU.EX2 R130, R130 ;  /* 0x0000008200827308 */ /* 0x000fe20000000800 */
[C---:B-1----:R-:W-:Y:S05]  /*e670*/  HMMA.16816.F32 R4, R20.reuse, R92, R4 ;  /* 0x0000005c1404723c */ /* 0x042fea0000001804 */
[----:B------:R-:W-:Y:S02]  /*e680*/  FADD.FTZ R96, R96, R123 ;  /* 0x0000007b60607221 */ /* 0x000fe40000010000 */
[----:B------:R-:W-:Y:S01]  /*e690*/  FADD.FTZ R67, R118, R117 ;  /* 0x0000007576437221 */ /* 0x000fe20000010000 */
[C---:B------:R-:W-:Y:S01]  /*e6a0*/  HMMA.16816.F32 R8, R20.reuse, R94, R8 ;  /* 0x0000005e1408723c */ /* 0x040fe20000001808 */
[----:B------:R-:W-:Y:S01]  /*e6b0*/  LDSM.16.MT88.4 R92, [R164+0x9800] ;  /* 0x00980000a45c783b */ /* 0x000fe20000004200 */
[----:B------:R-:W1:Y:S02]  /*e6c0*/  MUFU.EX2 R127, R127 ;  /* 0x0000007f007f7308 */ /* 0x000e640000000800 */
[----:B------:R-:W-:Y:S02]  /*e6d0*/  FADD.FTZ R97, R97, R96 ;  /* 0x0000006061617221 */ /* 0x000fe40000010000 */
[----:B------:R-:W-:Y:S02]  /*e6e0*/  FADD.FTZ R108, R108, R67 ;  /* 0x000000436c6c7221 */ /* 0x000fe40000010000 */
[C---:B---3--:R-:W-:Y:S04]  /*e6f0*/  HMMA.16816.F32 R68, R20.reuse, R24, R68 ;  /* 0x000000181444723c */ /* 0x048fe80000001844 */
[----:B------:R-:W-:Y:S01]  /*e700*/  MUFU.EX2 R129, R129 ;  /* 0x0000008100817308 */ /* 0x000fe20000000800 */
[----:B------:R-:W-:Y:S03]  /*e710*/  FADD.FTZ R108, R103, R108 ;  /* 0x0000006c676c7221 */ /* 0x000fe60000010000 */
[C---:B------:R-:W-:Y:S01]  /*e720*/  HMMA.16816.F32 R72, R20.reuse, R26, R72 ;  /* 0x0000001a1448723c */ /* 0x040fe20000001848 */
[----:B------:R-:W2:Y:S03]  /*e730*/  LDSM.16.MT88.4 R24, [R164+0x7800] ;  /* 0x00780000a418783b */ /* 0x000ea60000004200 */
[----:B------:R-:W-:Y:S02]  /*e740*/  FADD.FTZ R105, R105, R108 ;  /* 0x0000006c69697221 */ /* 0x000fe40000010000 */
[----:B------:R-:W3:Y:S02]  /*e750*/  MUFU.EX2 R132, R132 ;  /* 0x0000008400847308 */ /* 0x000ee40000000800 */
[C---:B----4-:R-:W-:Y:S04]  /*e760*/  HMMA.16816.F32 R76, R20.reuse, R84, R76 ;  /* 0x00000054144c723c */ /* 0x050fe8000000184c */
[----:B------:R-:W-:Y:S04]  /*e770*/  FADD.FTZ R106, R106, R105 ;  /* 0x000000696a6a7221 */ /* 0x000fe80000010000 */
[C---:B------:R-:W-:Y:S01]  /*e780*/  HMMA.16816.F32 R12, R20.reuse, R86, R12 ;  /* 0x00000056140c723c */ /* 0x040fe2000000180c */
[----:B------:R-:W-:Y:S03]  /*e790*/  MUFU.EX2 R131, R131 ;  /* 0x0000008300837308 */ /* 0x000fe60000000800 */
[----:B------:R-:W-:Y:S04]  /*e7a0*/  FADD.FTZ R107, R107, R106 ;  /* 0x0000006a6b6b7221 */ /* 0x000fe80000010000 */
[C---:B-----5:R-:W-:Y:S03]  /*e7b0*/  HMMA.16816.F32 R80, R20.reuse, R88, R80 ;  /* 0x000000581450723c */ /* 0x060fe60000001850 */
[----:B------:R-:W4:Y:S01]  /*e7c0*/  MUFU.EX2 R134, R134 ;  /* 0x0000008600867308 */ /* 0x000f220000000800 */
[----:B------:R-:W-:Y:S04]  /*e7d0*/  FADD.FTZ R104, R104, R107 ;  /* 0x0000006b68687221 */ /* 0x000fe80000010000 */
[----:B------:R-:W-:Y:S01]  /*e7e0*/  HMMA.16816.F32 R16, R20, R90, R16 ;  /* 0x0000005a1410723c */ /* 0x000fe20000001810 */
[----:B------:R-:W-:Y:S04]  /*e7f0*/  LDSM.16.MT88.4 R88, [R161+0x9800] ;  /* 0x00980000a158783b */ /* 0x000fe80000004200 */
[----:B------:R-:W-:Y:S02]  /*e800*/  MUFU.EX2 R42, R42 ;  /* 0x0000002a002a7308 */ /* 0x000fe40000000800 */
[----:B------:R-:W-:Y:S01]  /*e810*/  F2FP.PACK_AB R21, R98, R99 ;  /* 0x000000636215723e */ /* 0x000fe200000000ff */
[----:B------:R-:W-:Y:S01]  /*e820*/  FADD.FTZ R99, R99, R104 ;  /* 0x0000006863637221 */ /* 0x000fe20000010000 */
[----:B------:R-:W-:Y:S03]  /*e830*/  F2FP.PACK_AB R23, R125, R128 ;  /* 0x000000807d17723e */ /* 0x000fe600000000ff */
[----:B-1----:R-:W-:Y:S02]  /*e840*/  F2FP.PACK_AB R20, R127, R130 ;  /* 0x000000827f14723e */ /* 0x002fe400000000ff */
[----:B---3--:R-:W-:Y:S01]  /*e850*/  F2FP.PACK_AB R22, R132, R129 ;  /* 0x000000818416723e */ /* 0x008fe200000000ff */
[----:B------:R-:W1:Y:S06]  /*e860*/  MUFU.EX2 R43, R43 ;  /* 0x0000002b002b7308 */ /* 0x000e6c0000000800 */
[C---:B--2---:R-:W-:Y:S04]  /*e870*/  HMMA.16816.F32 R4, R20.reuse, R24, R4 ;  /* 0x000000181404723c */ /* 0x044fe80000001804 */
[----:B------:R-:W-:Y:S04]  /*e880*/  MUFU.EX2 R133, R133 ;  /* 0x0000008500857308 */ /* 0x000fe80000000800 */
[C---:B------:R-:W-:Y:S01]  /*e890*/  HMMA.16816.F32 R8, R20.reuse, R26, R8 ;  /* 0x0000001a1408723c */ /* 0x040fe20000001808 */
[----:B------:R-:W2:Y:S05]  /*e8a0*/  LDSM.16.MT88.4 R24, [R160+0x7800] ;  /* 0x00780000a018783b */ /* 0x000eaa0000004200 */
[----:B------:R-:W3:Y:S02]  /*e8b0*/  MUFU.EX2 R136, R136 ;  /* 0x0000008800887308 */ /* 0x000ee40000000800 */
[C---:B------:R-:W-:Y:S08]  /*e8c0*/  HMMA.16816.F32 R68, R20.reuse, R28, R68 ;  /* 0x0000001c1444723c */ /* 0x040ff00000001844 */
[C---:B------:R-:W-:Y:S01]  /*e8d0*/  HMMA.16816.F32 R72, R20.reuse, R30, R72 ;  /* 0x0000001e1448723c */ /* 0x040fe20000001848 */
[----:B------:R-:W5:Y:S01]  /*e8e0*/  LDSM.16.MT88.4 R28, [R164+0x8000] ;  /* 0x00800000a41c783b */ /* 0x000f620000004200 */
[----:B------:R-:W-:Y:S06]  /*e8f0*/  MUFU.EX2 R40, R40 ;  /* 0x0000002800287308 */ /* 0x000fec0000000800 */
[C---:B------:R-:W-:Y:S04]  /*e900*/  HMMA.16816.F32 R76, R20.reuse, R32, R76 ;  /* 0x00000020144c723c */ /* 0x040fe8000000184c */
[----:B------:R-:W1:Y:S04]  /*e910*/  MUFU.EX2 R41, R41 ;  /* 0x0000002900297308 */ /* 0x000e680000000800 */
[C---:B------:R-:W-:Y:S01]  /*e920*/  HMMA.16816.F32 R12, R20.reuse, R34, R12 ;  /* 0x00000022140c723c */ /* 0x040fe2000000180c */
[----:B------:R-:W5:Y:S05]  /*e930*/  LDSM.16.MT88.4 R32, [R162+0x8000] ;  /* 0x00800000a220783b */ /* 0x000f6a0000004200 */
[----:B------:R-:W-:Y:S02]  /*e940*/  MUFU.EX2 R46, R46 ;  /* 0x0000002e002e7308 */ /* 0x000fe40000000800 */
[C---:B--2---:R-:W-:Y:S08]  /*e950*/  HMMA.16816.F32 R80, R20.reuse, R24, R80 ;  /* 0x000000181450723c */ /* 0x044ff00000001850 */
[----:B------:R-:W2:Y:S01]  /*e960*/  MUFU.EX2 R47, R47 ;  /* 0x0000002f002f7308 */ /* 0x000ea20000000800 */
[----:B------:R-:W-:Y:S01]  /*e970*/  HMMA.16816.F32 R16, R20, R26, R16 ;  /* 0x0000001a1410723c */ /* 0x000fe20000001810 */
[----:B------:R-:W2:Y:S06]  /*e980*/  LDSM.16.MT88.4 R24, [R161+0x8000] ;  /* 0x00800000a118783b */ /* 0x000eac0000004200 */
[----:B----4-:R-:W-:Y:S02]  /*e990*/  F2FP.PACK_AB R21, R134, R131 ;  /* 0x000000838615723e */ /* 0x010fe400000000ff */
[----:B-1----:R-:W-:Y:S01]  /*e9a0*/  F2FP.PACK_AB R23, R43, R42 ;  /* 0x0000002a2b17723e */ /* 0x002fe200000000ff */
[----:B------:R-:W-:Y:S02]  /*e9b0*/  MUFU.EX2 R50, R50 ;  /* 0x0000003200327308 */ /* 0x000fe40000000800 */
[----:B---3--:R-:W-:Y:S02]  /*e9c0*/  F2FP.PACK_AB R20, R136, R133 ;  /* 0x000000858814723e */ /* 0x008fe400000000ff */
[----:B------:R-:W-:Y:S06]  /*e9d0*/  F2FP.PACK_AB R22, R41, R40 ;  /* 0x000000282916723e */ /* 0x000fec00000000ff */
[----:B------:R-:W1:Y:S01]  /*e9e0*/  MUFU.EX2 R51, R51 ;  /* 0x0000003300337308 */ /* 0x000e620000000800 */
[C---:B-----5:R-:W-:Y:S08]  /*e9f0*/  HMMA.16816.F32 R4, R20.reuse, R28, R4 ;  /* 0x0000001c1404723c */ /* 0x060ff00000001804 */
[C---:B------:R-:W-:Y:S01]  /*ea00*/  HMMA.16816.F32 R8, R20.reuse, R30, R8 ;  /* 0x0000001e1408723c */ /* 0x040fe20000001808 */
[----:B------:R-:W3:Y:S01]  /*ea10*/  LDSM.16.MT88.4 R28, [R160+0x8000] ;  /* 0x00800000a01c783b */ /* 0x000ee20000004200 */
[----:B------:R-:W-:Y:S06]  /*ea20*/  MUFU.EX2 R44, R44 ;  /* 0x0000002c002c7308 */ /* 0x000fec0000000800 */
[C---:B------:R-:W-:Y:S04]  /*ea30*/  HMMA.16816.F32 R68, R20.reuse, R32, R68 ;  /* 0x000000201444723c */ /* 0x040fe80000001844 */
[----:B------:R-:W4:Y:S04]  /*ea40*/  MUFU.EX2 R45, R45 ;  /* 0x0000002d002d7308 */ /* 0x000f280000000800 */
[C---:B------:R-:W-:Y:S01]  /*ea50*/  HMMA.16816.F32 R72, R20.reuse, R34, R72 ;  /* 0x000000221448723c */ /* 0x040fe20000001848 */
[----:B------:R-:W5:Y:S05]  /*ea60*/  LDSM.16.MT88.4 R32, [R164+0x8800] ;  /* 0x00880000a420783b */ /* 0x000f6a0000004200 */
[----:B------:R-:W-:Y:S02]  /*ea70*/  MUFU.EX2 R48, R48 ;  /* 0x0000003000307308 */ /* 0x000fe40000000800 */
[C---:B--2---:R-:W-:Y:S08]  /*ea80*/  HMMA.16816.F32 R76, R20.reuse, R24, R76 ;  /* 0x00000018144c723c */ /* 0x044ff0000000184c */
[C---:B------:R-:W-:Y:S01]  /*ea90*/  HMMA.16816.F32 R12, R20.reuse, R26, R12 ;  /* 0x0000001a140c723c */ /* 0x040fe2000000180c */
[----:B------:R-:W2:Y:S01]  /*eaa0*/  MUFU.EX2 R135, R135 ;  /* 0x0000008700877308 */ /* 0x000ea20000000800 */
[----:B------:R-:W5:Y:S06]  /*eab0*/  LDSM.16.MT88.4 R24, [R162+0x8800] ;  /* 0x00880000a218783b */ /* 0x000f6c0000004200 */
[C---:B---3--:R-:W-:Y:S03]  /*eac0*/  HMMA.16816.F32 R80, R20.reuse, R28, R80 ;  /* 0x0000001c1450723c */ /* 0x048fe60000001850 */
[----:B------:R-:W-:Y:S05]  /*ead0*/  MUFU.EX2 R49, R49 ;  /* 0x0000003100317308 */ /* 0x000fea0000000800 */
[----:B------:R-:W-:Y:S01]  /*eae0*/  HMMA.16816.F32 R16, R20, R30, R16 ;  /* 0x0000001e1410723c */ /* 0x000fe20000001810 */
[----:B------:R-:W3:Y:S04]  /*eaf0*/  LDSM.16.MT88.4 R28, [R160+0x8800] ;  /* 0x00880000a01c783b */ /* 0x000ee80000004200 */
[----:B------:R-:W3:Y:S02]  /*eb00*/  MUFU.EX2 R54, R54 ;  /* 0x0000003600367308 */ /* 0x000ee40000000800 */
[----:B------:R-:W-:Y:S02]  /*eb10*/  F2FP.PACK_AB R21, R47, R46 ;  /* 0x0000002e2f15723e */ /* 0x000fe400000000ff */
[----:B-1----:R-:W-:Y:S03]  /*eb20*/  F2FP.PACK_AB R23, R51, R50 ;  /* 0x000000323317723e */ /* 0x002fe600000000ff */
[----:B----4-:R-:W-:Y:S02]  /*eb30*/  F2FP.PACK_AB R20, R45, R44 ;  /* 0x0000002c2d14723e */ /* 0x010fe400000000ff */
[----:B--2---:R-:W-:Y:S01]  /*eb40*/  F2FP.PACK_AB R22, R135, R48 ;  /* 0x000000308716723e */ /* 0x004fe200000000ff */
[----:B------:R-:W-:Y:S06]  /*eb50*/  MUFU.EX2 R55, R55 ;  /* 0x0000003700377308 */ /* 0x000fec0000000800 */
[C---:B-----5:R-:W-:Y:S04]  /*eb60*/  HMMA.16816.F32 R4, R20.reuse, R32, R4 ;  /* 0x000000201404723c */ /* 0x060fe80000001804 */
[----:B------:R-:W1:Y:S04]  /*eb70*/  MUFU.EX2 R58, R58 ;  /* 0x0000003a003a7308 */ /* 0x000e680000000800 */
[C---:B------:R-:W-:Y:S01]  /*eb80*/  HMMA.16816.F32 R8, R20.reuse, R34, R8 ;  /* 0x000000221408723c */ /* 0x040fe20000001808 */
[----:B------:R-:W-:Y:S05]  /*eb90*/  LDSM.16.MT88.4 R32, [R162+0x9000] ;  /* 0x00900000a220783b */ /* 0x000fea0000004200 */
[----:B------:R-:W-:Y:S02]  /*eba0*/  MUFU.EX2 R52, R52 ;  /* 0x0000003400347308 */ /* 0x000fe40000000800 */
[C---:B------:R-:W-:Y:S08]  /*ebb0*/  HMMA.16816.F32 R68, R20.reuse, R24, R68 ;  /* 0x000000181444723c */ /* 0x040ff00000001844 */
[C---:B------:R-:W-:Y:S01]  /*ebc0*/  HMMA.16816.F32 R72, R20.reuse, R26, R72 ;  /* 0x0000001a1448723c */ /* 0x040fe20000001848 */
[----:B------:R-:W2:Y:S01]  /*ebd0*/  LDSM.16.MT88.4 R24, [R164+0x9000] ;  /* 0x00900000a418783b */ /* 0x000ea20000004200 */
[----:B------:R-:W4:Y:S06]  /*ebe0*/  MUFU.EX2 R53, R53 ;  /* 0x0000003500357308 */ /* 0x000f2c0000000800 */
[C---:B------:R-:W-:Y:S04]  /*ebf0*/  HMMA.16816.F32 R76, R20.reuse, R36, R76 ;  /* 0x00000024144c723c */ /* 0x040fe8000000184c */
[----:B------:R-:W-:Y:S04]  /*ec00*/  MUFU.EX2 R56, R56 ;  /* 0x0000003800387308 */ /* 0x000fe80000000800 */
[C---:B------:R-:W-:Y:S01]  /*ec10*/  HMMA.16816.F32 R12, R20.reuse, R38, R12 ;  /* 0x00000026140c723c */ /* 0x040fe2000000180c */
[----:B------:R-:W5:Y:S05]  /*ec20*/  LDSM.16.MT88.4 R36, [R161+0x9000] ;  /* 0x00900000a124783b */ /* 0x000f6a0000004200 */
[----:B------:R-:W2:Y:S02]  /*ec30*/  MUFU.EX2 R57, R57 ;  /* 0x0000003900397308 */ /* 0x000ea40000000800 */
[C---:B---3--:R-:W-:Y:S08]  /*ec40*/  HMMA.16816.F32 R80, R20.reuse, R28, R80 ;  /* 0x0000001c1450723c */ /* 0x048ff00000001850 */
[----:B------:R-:W-:Y:S01]  /*ec50*/  HMMA.16816.F32 R16, R20, R30, R16 ;  /* 0x0000001e1410723c */ /* 0x000fe20000001810 */
[----:B------:R-:W3:Y:S01]  /*ec60*/  LDSM.16.MT88.4 R28, [R160+0x9000] ;  /* 0x00900000a01c783b */ /* 0x000ee20000004200 */
        /* <DEDUP_REMOVED lines=11> */
[C---:B------:R-:W-:Y:S04]  /*ed20*/  HMMA.16816.F32 R68, R20.reuse, R32, R68 ;  /* 0x000000201444723c */ /* 0x040fe80000001844 */
[----:B-1----:R-:W-:Y:S02]  /*ed30*/  F2FP.PACK_AB R85, R62, R59 ;  /* 0x0000003b3e55723e */ /* 0x002fe400000000ff */
[----:B------:R-:W-:Y:S01]  /*ed40*/  MUFU.EX2 R60, R60 ;  /* 0x0000003c003c7308 */ /* 0x000fe20000000800 */
[--C-:B------:R-:W-:Y:S01]  /*ed50*/  FFMA.FTZ R32, R64, c[0x0][0x23c], -R102.reuse ;  /* 0x00008f0040207a23 */ /* 0x100fe20000010866 */
[C---:B------:R-:W-:Y:S04]  /*ed60*/  HMMA.16816.F32 R72, R20.reuse, R34, R72 ;  /* 0x000000221448723c */ /* 0x040fe80000001848 */
[----:B------:R-:W-:Y:S04]  /*ed70*/  FFMA.FTZ R102, R65, c[0x0][0x23c], -R102 ;  /* 0x00008f0041667a23 */ /* 0x000fe80000010866 */
[C---:B-----5:R-:W-:Y:S01]  /*ed80*/  HMMA.16816.F32 R76, R20.reuse, R36, R76 ;  /* 0x00000024144c723c */ /* 0x060fe2000000184c */
[----:B------:R-:W1:Y:S03]  /*ed90*/  MUFU.EX2 R61, R61 ;  /* 0x0000003d003d7308 */ /* 0x000e660000000800 */
[----:B----4-:R-:W-:Y:S04]  /*eda0*/  F2FP.PACK_AB R87, R112, R63 ;  /* 0x0000003f7057723e */ /* 0x010fe800000000ff */
[C---:B------:R-:W-:Y:S03]  /*edb0*/  HMMA.16816.F32 R12, R20.reuse, R38, R12 ;  /* 0x00000026140c723c */ /* 0x040fe6000000180c */
[----:B------:R-:W-:Y:S05]  /*edc0*/  MUFU.EX2 R32, R32 ;  /* 0x0000002000207308 */ /* 0x000fea0000000800 */
[C---:B---3--:R-:W-:Y:S05]  /*edd0*/  HMMA.16816.F32 R80, R20.reuse, R28, R80 ;  /* 0x0000001c1450723c */ /* 0x048fea0000001850 */
[----:B------:R-:W3:Y:S03]  /*ede0*/  MUFU.EX2 R191, R102 ;  /* 0x0000006600bf7308 */ /* 0x000ee60000000800 */
[----:B------:R-:W-:Y:S04]  /*edf0*/  HMMA.16816.F32 R16, R20, R30, R16 ;  /* 0x0000001e1410723c */ /* 0x000fe80000001810 */
[----:B-1----:R-:W-:Y:S03]  /*ee00*/  F2FP.PACK_AB R84, R61, R60 ;  /* 0x0000003c3d54723e */ /* 0x002fe600000000ff */
[----:B------:R-:W-:Y:S02]  /*ee10*/  FADD.FTZ R20, R130, R97 ;  /* 0x0000006182147221 */ /* 0x000fe40000010000 */
[----:B------:R-:W-:Y:S03]  /*ee20*/  FADD.FTZ R21, R98, R99 ;  /* 0x0000006362157221 */ /* 0x000fe60000010000 */
[----:B------:R-:W-:Y:S02]  /*ee30*/  FADD.FTZ R20, R127, R20 ;  /* 0x000000147f147221 */ /* 0x000fe40000010000 */
[----:B------:R-:W-:Y:S02]  /*ee40*/  FADD.FTZ R128, R128, R21 ;  /* 0x0000001580807221 */ /* 0x000fe40000010000 */
[----:B------:R-:W-:Y:S02]  /*ee50*/  FADD.FTZ R129, R129, R20 ;  /* 0x0000001481817221 */ /* 0x000fe40000010000 */
[----:B------:R-:W-:Y:S02]  /*ee60*/  FADD.FTZ R20, R125, R128 ;  /* 0x000000807d147221 */ /* 0x000fe40000010000 */
[----:B------:R-:W-:Y:S01]  /*ee70*/  FADD.FTZ R132, R132, R129 ;  /* 0x0000008184847221 */ /* 0x000fe20000010000 */
[----:B---3--:R-:W-:Y:S07]  /*ee80*/  F2FP.PACK_AB R86, R191, R32 ;  /* 0x00000020bf56723e */ /* 0x008fee00000000ff */
[C---:B------:R-:W-:Y:S01]  /*ee90*/  HMMA.16816.F32 R96, R84.reuse, R92, R4 ;  /* 0x0000005c5460723c */ /* 0x040fe20000001804 */
[----:B------:R-:W1:Y:S07]  /*eea0*/  LDSM.16.MT88.4 R4, [R160+0x9800] ;  /* 0x00980000a004783b */ /* 0x000e6e0000004200 */
[C---:B------:R-:W-:Y:S07]  /*eeb0*/  HMMA.16816.F32 R92, R84.reuse, R94, R8 ;  /* 0x0000005e545c723c */ /* 0x040fee0000001808 */
[----:B------:R-:W-:Y:S01]  /*eec0*/  FADD.FTZ R9, R131, R20 ;  /* 0x0000001483097221 */ /* 0x000fe20000010000 */
[C---:B--2---:R-:W-:Y:S04]  /*eed0*/  HMMA.16816.F32 R68, R84.reuse, R24, R68 ;  /* 0x000000185444723c */ /* 0x044fe80000001844 */
        /* <DEDUP_REMOVED lines=37> */
.L_x_7097:
[----:B------:R-:W1:Y:S01]  /*f130*/  SHFL.BFLY PT, R0, R191, 0x2, 0x1f ;  /* 0x0c401f00bf007f89 */ /* 0x000e6200000e0000 */
[----:B------:R-:W-:Y:S01]  /*f140*/  MOV R10, 0x3f800000 ;  /* 0x3f800000000a7802 */ /* 0x000fe20000000f00 */
[----:B------:R-:W-:Y:S01]  /*f150*/  BSSY B0, `(.L_x_7102) ;  /* 0x000009a000007945 */ /* 0x000fe20003800000 */
[----:B------:R-:W-:Y:S01]  /*f160*/  IADD3 R45, -R181, RZ, RZ ;  /* 0x000000ffb52d7210 */ /* 0x000fe20007ffe1ff */
[----:B------:R-:W2:Y:S04]  /*f170*/  SHFL.BFLY PT, R9, R192, 0x2, 0x1f ;  /* 0x0c401f00c0097f89 */ /* 0x000ea800000e0000 */
        /* <DEDUP_REMOVED lines=9> */
[----:B------:R-:W-:Y:S02]  /*f210*/  SHF.R.S32.HI R12, RZ, 0x2, R8 ;  /* 0x00000002ff0c7819 */ /* 0x000fe40000011408 */
[----:B------:R-:W-:Y:S01]  /*f220*/  LOP3.LUT R16, R8, 0x1ffffffc, RZ, 0xc0, !PT ;  /* 0x1ffffffc08107812 */ /* 0x000fe200078ec0ff */
[----:B----4-:R-:W-:-:S03]  /*f230*/  IMAD R44, R45, c[0x0][0x1c0], R44 ;  /* 0x000070002d2c7a24 */ /* 0x010fc600078e022c */
[----:B------:R-:W-:Y:S01]  /*f240*/  IADD3 R16, -R16, R5, RZ ;  /* 0x0000000510107210 */ /* 0x000fe20007ffe1ff */
[----:B-1----:R-:W-:Y:S01]  /*f250*/  FADD.FTZ R6, R7, R6 ;  /* 0x0000000607067221 */ /* 0x002fe20000010000 */
[----:B------:R-:W-:Y:S01]  /*f260*/  SHF.R.S32.HI R7, RZ, 0x1f, R8 ;  /* 0x0000001fff077819 */ /* 0x000fe20000011408 */
[----:B--2---:R-:W-:-:S03]  /*f270*/  FADD.FTZ R4, R9, R4 ;  /* 0x0000000409047221 */ /* 0x004fc60000010000 */
[----:B------:R-:W-:Y:S02]  /*f280*/  FSETP.NE.FTZ.AND P4, PT, R6, RZ, PT ;  /* 0x000000ff0600720b */ /* 0x000fe40003f95000 */
[----:B------:R-:W-:Y:S02]  /*f290*/  MOV R9, 0x3f800000 ;  /* 0x3f80000000097802 */ /* 0x000fe40000000f00 */
[----:B------:R-:W-:Y:S02]  /*f2a0*/  FSETP.NE.FTZ.AND P3, PT, R4, RZ, PT ;  /* 0x000000ff0400720b */ /* 0x000fe40003f75000 */
[----:B------:R-:W-:-:S04]  /*f2b0*/  LEA.HI R7, R7, R12, RZ, 0x3 ;  /* 0x0000000c07077211 */ /* 0x000fc800078f18ff */
[----:B------:R-:W-:-:S03]  /*f2c0*/  LOP3.LUT R7, R7, 0xfffffff8, RZ, 0xc0, !PT ;  /* 0xfffffff807077812 */ /* 0x000fc600078ec0ff */
[----:B------:R-:W1:Y:S02]  /*f2d0*/  @P4 MUFU.RCP R10, R6 ;  /* 0x00000006000a4308 */ /* 0x000e640000001000 */
[----:B------:R-:W-:Y:S01]  /*f2e0*/  IMAD.IADD R7, R12, 0x1, -R7 ;  /* 0x000000010c077824 */ /* 0x000fe200078e0a07 */
[CC--:B------:R-:W-:Y:S02]  /*f2f0*/  LEA.HI R12, R0.reuse, R5.reuse, RZ, 0x4 ;  /* 0x00000005000c7211 */ /* 0x0c0fe400078f20ff */
[----:B------:R-:W-:Y:S01]  /*f300*/  LEA.HI R0, R0, R5, RZ, 0x5 ;  /* 0x0000000500007211 */ /* 0x000fe200078f28ff */
[C---:B------:R-:W-:Y:S01]  /*f310*/  IMAD.SHL.U32 R14, R7.reuse, 0x40, RZ ;  /* 0x00000040070e7824 */ /* 0x040fe200078e00ff */
[----:B------:R-:W-:Y:S01]  /*f320*/  LOP3.LUT R12, R12, 0xfffffff0, RZ, 0xc0, !PT ;  /* 0xfffffff00c0c7812 */ /* 0x000fe200078ec0ff */
[----:B------:R-:W2:Y:S01]  /*f330*/  @P3 MUFU.RCP R9, R4 ;  /* 0x0000000400093308 */ /* 0x000ea20000001000 */
[----:B------:R-:W-:Y:S02]  /*f340*/  LOP3.LUT R11, R7, 0x1, RZ, 0xc0, !PT ;  /* 0x00000001070b7812 */ /* 0x000fe400078ec0ff */
[----:B------:R-:W-:-:S02]  /*f350*/  LOP3.LUT R14, R14, 0x1c0, RZ, 0xc0, !PT ;  /* 0x000001c00e0e7812 */ /* 0x000fc400078ec0ff */
[----:B------:R-:W-:Y:S01]  /*f360*/  ISETP.NE.U32.AND P0, PT, R11, 0x1, PT ;  /* 0x000000010b00780c */ /* 0x000fe20003f05070 */
[----:B-1----:R-:W-:-:S03]  /*f370*/  FMUL.FTZ R96, R10, R96 ;  /* 0x000000600a607220 */ /* 0x002fc60000410000 */
[----:B------:R-:W-:Y:S01]  /*f380*/  R2P PR, R7, 0x6 ;  /* 0x0000000607007804 */ /* 0x000fe20000000000 */
[C---:B------:R-:W-:Y:S01]  /*f390*/  FMUL.FTZ R97, R10.reuse, R97 ;  /* 0x000000610a617220 */ /* 0x040fe20000410000 */
[----:B------:R-:W-:Y:S01]  /*f3a0*/  SHF.R.S32.HI R7, RZ, 0x5, R0 ;  /* 0x00000005ff077819 */ /* 0x000fe20000011400 */
[----:B------:R-:W-:Y:S01]  /*f3b0*/  FMUL.FTZ R92, R10, R92 ;  /* 0x0000005c0a5c7220 */ /* 0x000fe20000410000 */
[----:B------:R-:W-:Y:S01]  /*f3c0*/  LOP3.LUT R0, R0, 0xffffffe0, RZ, 0xc0, !PT ;  /* 0xffffffe000007812 */ /* 0x000fe200078ec0ff */
[C---:B------:R-:W-:Y:S01]  /*f3d0*/  FMUL.FTZ R93, R10.reuse, R93 ;  /* 0x0000005d0a5d7220 */ /* 0x040fe20000410000 */
[----:B------:R-:W1:Y:S01]  /*f3e0*/  @P4 MUFU.LG2 R6, R6 ;  /* 0x0000000600064308 */ /* 0x000e620000000c00 */
[----:B------:R-:W-:Y:S01]  /*f3f0*/  FMUL.FTZ R68, R10, R68 ;  /* 0x000000440a447220 */ /* 0x000fe20000410000 */
[----:B------:R-:W-:Y:S01]  /*f400*/  IADD3 R0, -R0, R5, RZ ;  /* 0x0000000500007210 */ /* 0x000fe20007ffe1ff */
[C---:B------:R-:W-:Y:S02]  /*f410*/  FMUL.FTZ R69, R10.reuse, R69 ;  /* 0x000000450a457220 */ /* 0x040fe40000410000 */
[----:B------:R-:W-:-:S02]  /*f420*/  FMUL.FTZ R72, R10, R72 ;  /* 0x000000480a487220 */ /* 0x000fc40000410000 */
[C---:B------:R-:W-:Y:S01]  /*f430*/  FMUL.FTZ R73, R10.reuse, R73 ;  /* 0x000000490a497220 */ /* 0x040fe20000410000 */
[----:B------:R-:W3:Y:S01]  /*f440*/  @P3 MUFU.LG2 R4, R4 ;  /* 0x0000000400043308 */ /* 0x000ee20000000c00 */
        /* <DEDUP_REMOVED lines=9> */
[C---:B--2---:R-:W-:Y:S02]  /*f4e0*/  FMUL.FTZ R99, R9.reuse, R99 ;  /* 0x0000006309637220 */ /* 0x044fe40000410000 */
        /* <DEDUP_REMOVED lines=15> */
[----:B------:R-:W-:Y:S01]  /*f5e0*/  IADD3 R9, -R12, R5, RZ ;  /* 0x000000050c097210 */ /* 0x000fe20007ffe1ff */
[----:B------:R-:W-:Y:S01]  /*f5f0*/  IMAD R13, R7, 0x200, R16 ;  /* 0x00000200070d7824 */ /* 0x000fe200078e0210 */
[----:B------:R-:W-:Y:S01]  /*f600*/  LOP3.LUT R12, R10, 0x1c0, RZ, 0xc0, !PT ;  /* 0x000001c00a0c7812 */ /* 0x000fe200078ec0ff */
[----:B-1----:R-:W-:Y:S01]  /*f610*/  @P4 FMUL.FTZ R6, R6, 0.69314718246459960938 ;  /* 0x3f31721806064820 */ /* 0x002fe20000410000 */
[----:B------:R-:W-:Y:S01]  /*f620*/  LEA.HI R10, R9, R9, RZ, 0x1 ;  /* 0x00000009090a7211 */ /* 0x000fe200078f08ff */
[----:B---3--:R-:W-:Y:S01]  /*f630*/  @P3 FMUL.FTZ R45, R4, 0.69314718246459960938 ;  /* 0x3f317218042d3820 */ /* 0x008fe20000410000 */
[----:B------:R-:W-:Y:S02]  /*f640*/  SHF.R.U32.HI R8, RZ, 0x3, R12 ;  /* 0x00000003ff087819 */ /* 0x000fe4000001160c */
[C---:B------:R-:W-:Y:S02]  /*f650*/  SHF.L.U32 R11, R10.reuse, 0x2, RZ ;  /* 0x000000020a0b7819 */ /* 0x040fe400000006ff */
[----:B------:R-:W-:-:S02]  /*f660*/  LOP3.LUT R10, R10, 0xffffffe, RZ, 0xc0, !PT ;  /* 0x0ffffffe0a0a7812 */ /* 0x000fc400078ec0ff */
[----:B------:R-:W-:Y:S02]  /*f670*/  LOP3.LUT R11, R12, 0x38, R11, 0xf8, !PT ;  /* 0x000000380c0b7812 */ /* 0x000fe400078ef80b */
[----:B------:R-:W-:Y:S01]  /*f680*/  LEA.HI R12, R14, R14, RZ, 0x1d ;  /* 0x0000000e0e0c7211 */ /* 0x000fe200078fe8ff */
[----:B------:R-:W-:Y:S01]  /*f690*/  IMAD.IADD R15, R9, 0x1, -R10 ;  /* 0x00000001090f7824 */ /* 0x000fe200078e0a0a */
[----:B------:R-:W-:Y:S02]  /*f6a0*/  LOP3.LUT R8, R11, R8, RZ, 0x3c, !PT ;  /* 0x000000080b087212 */ /* 0x000fe400078e3cff */
[----:B------:R-:W-:Y:S02]  /*f6b0*/  MOV R11, 0xffffffe0 ;  /* 0xffffffe0000b7802 */ /* 0x000fe40000000f00 */
[----:B------:R-:W-:Y:S01]  /*f6c0*/  LEA R13, R13, R12, 0x1 ;  /* 0x0000000c0d0d7211 */ /* 0x000fe200078e08ff */
[----:B------:R-:W-:Y:S01]  /*f6d0*/  IMAD R8, R15, 0x4, R8 ;  /* 0x000000040f087824 */ /* 0x000fe200078e0208 */
[----:B------:R-:W-:-:S02]  /*f6e0*/  MOV R10, 0x40 ;  /* 0x00000040000a7802 */ /* 0x000fc40000000f00 */
[----:B------:R-:W-:Y:S01]  /*f6f0*/  SEL R11, R11, 0x20, !P0 ;  /* 0x000000200b0b7807 */ /* 0x000fe20004000000 */
[----:B------:R-:W-:Y:S01]  /*f700*/  STS.64 [R13.X4], R96 ;  /* 0x000000600d007388 */ /* 0x000fe20000004a00 */
[----:B------:R-:W-:Y:S02]  /*f710*/  SHF.L.U32 R12, R13, 0x2, RZ ;  /* 0x000000020d0c7819 */ /* 0x000fe400000006ff */
[----:B------:R-:W-:Y:S01]  /*f720*/  SEL R15, R10, 0xffffffc0, !P1 ;  /* 0xffffffc00a0f7807 */ /* 0x000fe20004800000 */
[----:B------:R1:W-:Y:S01]  /*f730*/  STS.64 [R13.X4+0x800], R98 ;  /* 0x000800620d007388 */ /* 0x0003e20000004a00 */
[C---:B------:R-:W-:Y:S02]  /*f740*/  IADD3 R10, R12.reuse, R11, RZ ;  /* 0x0000000b0c0a7210 */ /* 0x040fe40007ffe0ff */
[C---:B------:R-:W-:Y:S02]  /*f750*/  IADD3 R14, R12.reuse, 0x80, RZ ;  /* 0x000000800c0e7810 */ /* 0x040fe40007ffe0ff */
[----:B------:R-:W-:Y:S01]  /*f760*/  @P2 IADD3 R14, R12, -0x80, RZ ;  /* 0xffffff800c0e2810 */ /* 0x000fe20007ffe0ff */
[----:B------:R-:W-:Y:S01]  /*f770*/  STS.64 [R10], R92 ;  /* 0x0000005c0a007388 */ /* 0x000fe20000000a00 */
[----:B------:R-:W-:Y:S01]  /*f780*/  IMAD.IADD R17, R10, 0x1, R15 ;  /* 0x000000010a117824 */ /* 0x000fe200078e020f */
[----:B------:R-:W-:-:S02]  /*f790*/  IADD3 R16, R12, R15, RZ ;  /* 0x0000000f0c107210 */ /* 0x000fc40007ffe0ff */
[----:B------:R2:W-:Y:S01]  /*f7a0*/  STS.64 [R10+0x800], R94 ;  /* 0x0008005e0a007388 */ /* 0x0005e20000000a00 */
[----:B------:R-:W-:Y:S02]  /*f7b0*/  IADD3 R12, R11, R14, RZ ;  /* 0x0000000e0b0c7210 */ /* 0x000fe40007ffe0ff */
[----:B------:R-:W-:Y:S01]  /*f7c0*/  LOP3.LUT P0, RZ, R0, 0x3, RZ, 0xc0, !PT ;  /* 0x0000000300ff7812 */ /* 0x000fe2000780c0ff */
[----:B------:R-:W-:Y:S01]  /*f7d0*/  STS.64 [R16], R68 ;  /* 0x0000004410007388 */ /* 0x000fe20000000a00 */
[----:B------:R-:W-:Y:S01]  /*f7e0*/  IMAD.MOV.U32 R0, RZ, RZ, -0x800000 ;  /* 0xff800000ff007424 */ /* 0x000fe200078e00ff */
[----:B------:R-:W-:Y:S01]  /*f7f0*/  MOV R5, 0xff800000 ;  /* 0xff80000000057802 */ /* 0x000fe20000000f00 */
[----:B------:R-:W-:Y:S01]  /*f800*/  @P4 FFMA.FTZ R0, R3, c[0x0][0x238], R6 ;  /* 0x00008e0003004a23 */ /* 0x000fe20000010006 */
[----:B------:R-:W-:Y:S01]  /*f810*/  STS.64 [R16+0x800], R70 ;  /* 0x0008004610007388 */ /* 0x000fe20000000a00 */
[----:B------:R-:W-:-:S03]  /*f820*/  @P3 FFMA.FTZ R5, R2, c[0x0][0x238], R45 ;  /* 0x00008e0002053a23 */ /* 0x000fc6000001002d */
[----:B------:R-:W-:Y:S04]  /*f830*/  STS.64 [R17], R72 ;  /* 0x0000004811007388 */ /* 0x000fe80000000a00 */
[----:B------:R-:W-:Y:S01]  /*f840*/  STS.64 [R17+0x800], R74 ;  /* 0x0008004a11007388 */ /* 0x000fe20000000a00 */
[C---:B-1----:R-:W-:Y:S01]  /*f850*/  IADD3 R13, R15.reuse, R14, RZ ;  /* 0x0000000e0f0d7210 */ /* 0x042fe20007ffe0ff */
[----:B------:R-:W-:Y:S02]  /*f860*/  IMAD.IADD R15, R15, 0x1, R12 ;  /* 0x000000010f0f7824 */ /* 0x000fe400078e020c */
[----:B------:R-:W-:Y:S04]  /*f870*/  STS.64 [R14], R76 ;  /* 0x0000004c0e007388 */ /* 0x000fe80000000a00 */
[----:B------:R-:W-:Y:S04]  /*f880*/  STS.64 [R14+0x800], R78 ;  /* 0x0008004e0e007388 */ /* 0x000fe80000000a00 */
[----:B--2---:R-:W1:Y:S04]  /*f890*/  S2R R10, SR_CTAID.Y ;  /* 0x00000000000a7919 */ /* 0x004e680000002600 */
[----:B------:R-:W2:Y:S04]  /*f8a0*/  S2R R11, SR_CTAID.X ;  /* 0x00000000000b7919 */ /* 0x000ea80000002500 */
[----:B------:R-:W-:Y:S04]  /*f8b0*/  STS.64 [R12], R88 ;  /* 0x000000580c007388 */ /* 0x000fe80000000a00 */
[----:B------:R-:W-:Y:S04]  /*f8c0*/  STS.64 [R12+0x800], R90 ;  /* 0x0008005a0c007388 */ /* 0x000fe80000000a00 */
[----:B------:R-:W-:Y:S04]  /*f8d0*/  STS.64 [R13], R80 ;  /* 0x000000500d007388 */ /* 0x000fe80000000a00 */
[----:B------:R-:W-:Y:S04]  /*f8e0*/  STS.64 [R13+0x800], R82 ;  /* 0x000800520d007388 */ /* 0x000fe80000000a00 */
[----:B------:R-:W-:Y:S01]  /*f8f0*/  STS.64 [R15], R84 ;  /* 0x000000540f007388 */ /* 0x000fe20000000a00 */
[----:B-1----:R-:W-:Y:S01]  /*f900*/  IMAD R181, R10, c[0x0][0x210], R181 ;  /* 0x000084000ab57a24 */ /* 0x002fe200078e02b5 */
[----:B------:R-:W-:-:S02]  /*f910*/  SHF.R.S32.HI R10, RZ, 0x1f, R7 ;  /* 0x0000001fff0a7819 */ /* 0x000fc40000011407 */
[----:B------:R-:W-:Y:S01]  /*f920*/  STS.64 [R15+0x800], R86 ;  /* 0x000800560f007388 */ /* 0x000fe20000000a00 */
[----:B--2---:R-:W-:Y:S01]  /*f930*/  SHF.L.U32 R11, R11, 0x6, RZ ;  /* 0x000000060b0b7819 */ /* 0x004fe200000006ff */
[----:B------:R-:W-:Y:S01]  /*f940*/  IMAD R44, R181, c[0x0][0x1c0], R44 ;  /* 0x00007000b52c7a24 */ /* 0x000fe200078e022c */
[----:B------:R-:W-:Y:S01]  /*f950*/  LEA.HI R10, R10, R7, RZ, 0x2 ;  /* 0x000000070a0a7211 */ /* 0x000fe200078f10ff */
[----:B------:R-:W-:Y:S02]  /*f960*/  BAR.SYNC.DEFER_BLOCKING 0x0 ;  /* 0x0000000000007b1d */ /* 0x000fe40000010000 */
[----:B------:R-:W-:Y:S01]  /*f970*/  IMAD R11, R44, c[0x0][0x214], R11 ;  /* 0x000085002c0b7a24 */ /* 0x000fe200078e020b */
[----:B------:R-:W-:-:S05]  /*f980*/  LOP3.LUT R10, R10, 0xffffffc, RZ, 0xc0, !PT ;  /* 0x0ffffffc0a0a7812 */ /* 0x000fca00078ec0ff */
[----:B------:R-:W-:-:S05]  /*f990*/  IMAD.IADD R7, R7, 0x1, -R10 ;  /* 0x0000000107077824 */ /* 0x000fca00078e0a0a */
[----:B------:R-:W-:Y:S01]  /*f9a0*/  LEA R176, R7, R176, 0x4 ;  /* 0x000000b007b07211 */ /* 0x000fe200078e20ff */
        /* <DEDUP_REMOVED lines=8> */
[----:B-----5:R-:W-:Y:S01]  /*fa30*/  SHF.L.U32 R8, R9, 0x2, RZ ;  /* 0x0000000209087819 */ /* 0x020fe200000006ff */
        /* <DEDUP_REMOVED lines=11> */
.L_x_7103:
[----:B--234-:R-:W-:Y:S05]  /*faf0*/  BSYNC B0 ;  /* 0x0000000000007941 */ /* 0x01cfea0003800000 */
.L_x_7102:
[--C-:B------:R-:W-:Y:S01]  /*fb00*/  SHF.R.S32.HI R9, RZ, 0x1f, R8.reuse ;  /* 0x0000001fff097819 */ /* 0x100fe20000011408 */
[----:B------:R-:W-:Y:S01]  /*fb10*/  IMAD R3, R11, c[0x0][0x22c], RZ ;  /* 0x00008b000b037a24 */ /* 0x000fe200078e02ff */
        /* <DEDUP_REMOVED lines=32> */
.L_x_7104:
        /* <DEDUP_REMOVED lines=14> */
.L_x_7818:


//--------------------- .text._ZN5flash24flash_fwd_splitkv_kernelI23Flash_fwd_kernel_traitsILi64ELi64ELi128ELi4ELb0ELb0EN7cutlass6half_tE19Flash_kernel_traitsILi64ELi64ELi128ELi4ES3_EELb1ELb0ELb1ELb0ELb0ELb1ELb1ELb0EEEvNS_16Flash_fwd_paramsE --------------------------
	.section	.text._ZN5flash24flash_fwd_splitkv_kernelI23Flash_fwd_kernel_traitsILi64ELi64ELi128ELi4ELb0ELb0EN7cutlass6half_tE19Flash_kernel_traitsILi64ELi64ELi128ELi4ES3_EELb1ELb0ELb1ELb0ELb0ELb1ELb1ELb0EEEvNS_16Flash_fwd_paramsE,"ax",@progbits
	.sectioninfo	@"SHI_REGISTERS=246"
	.align	128
        .global         _ZN5flash24flash_fwd_splitkv_kernelI23Flash_fwd_kernel_traitsILi64ELi64ELi128ELi4ELb0ELb0EN7cutlass6half_tE19Flash_kernel_traitsILi64ELi64ELi128ELi4ES3_EELb1ELb0ELb1ELb0ELb0ELb1ELb1ELb0EEEvNS_16Flash_fwd_paramsE
        .type           _ZN5flash24flash_fwd_splitkv_kernelI23Flash_fwd_kernel_traitsILi64ELi64ELi128ELi4ELb0ELb0EN7cutlass6half_tE19Flash_kernel_traitsILi64ELi64ELi128ELi4ES3_EELb1ELb0ELb1ELb0ELb0ELb1ELb1ELb0EEEvNS_16Flash_fwd_paramsE,@function
        .size           _ZN5flash24flash_fwd_splitkv_kernelI23Flash_fwd_kernel_traitsILi64ELi64ELi128ELi4ELb0ELb0EN7cutlass6half_tE19Flash_kernel_traitsILi64ELi64ELi128ELi4ES3_EELb1ELb0ELb1ELb0ELb0ELb1ELb1ELb0EEEvNS_16Flash_fwd_paramsE,(.L_x_7819 - _ZN5flash24flash_fwd_splitkv_kernelI23Flash_fwd_kernel_traitsILi64ELi64ELi128ELi4ELb0ELb0EN7cutlass6half_tE19Flash_kernel_traitsILi64ELi64ELi128ELi4ES3_EELb1ELb0ELb1ELb0ELb0ELb1ELb1ELb0EEEvNS_16Flash_fwd_paramsE)
        .other          _ZN5flash24flash_fwd_splitkv_kernelI23Flash_fwd_kernel_traitsILi64ELi64ELi128ELi4ELb0ELb0EN7cutlass6half_tE19Flash_kernel_traitsILi64ELi64ELi128ELi4ES3_EELb1ELb0ELb1ELb0ELb0ELb1ELb1ELb0EEEvNS_16Flash_fwd_paramsE,@"STO_CUDA_ENTRY STV_DEFAULT"
_ZN5flash24flash_fwd_splitkv_kernelI23Flash_fwd_kernel_traitsILi64ELi64ELi128ELi4ELb0ELb0EN7cutlass6half_tE19Flash_kernel_traitsILi64ELi64ELi128ELi4ES3_EELb1ELb0ELb1ELb0ELb0ELb1ELb1ELb0EEEvNS_16Flash_fwd_paramsE:
.text._ZN5flash24flash_fwd_splitkv_kernelI23Flash_fwd_kernel_traitsILi64ELi64ELi128ELi4ELb0ELb0EN7cutlass6half_tE19Flash_kernel_traitsILi64ELi64ELi128ELi4ES3_EELb1ELb0ELb1ELb0ELb0ELb1ELb1ELb0EEEvNS_16Flash_fwd_paramsE:
        /* <DEDUP_REMOVED lines=54> */
.L_x_7105:
[----:B-1-34-:R-:W-:Y:S02]  /*0360*/  MOV R6, c[0x0][0x218] ;  /* 0x0000860000067a02 */ /* 0x01afe40000000f00 */
.L_x_7106:
        /* <DEDUP_REMOVED lines=138> */
.L_x_7107:
        /* <DEDUP_REMOVED lines=91> */
.L_x_7108:
        /* <DEDUP_REMOVED lines=16> */
.L_x_7110:
        /* <DEDUP_REMOVED lines=49> */
.L_x_7109:
        /* <DEDUP_REMOVED lines=77> */
.L_x_7112:
[----:B------:R-:W-:Y:S05]  /*1aa0*/  BSYNC B0 ;  /* 0x0000000000007941 */ /* 0x000fea0003800000 */
.L_x_7111:
        /* <DEDUP_REMOVED lines=21> */
.L_x_7114:
[----:B------:R-:W-:Y:S05]  /*1c00*/  BSYNC B0 ;  /* 0x0000000000007941 */ /* 0x000fea0003800000 */
.L_x_7113:
        /* <DEDUP_REMOVED lines=21> */
.L_x_7116:
[----:B------:R-:W-:Y:S05]  /*1d60*/  BSYNC B0 ;  /* 0x0000000000007941 */ /* 0x000fea0003800000 */
.L_x_7115:
        /* <DEDUP_REMOVED lines=20> */
.L_x_7118:
[----:B------:R-:W-:Y:S05]  /*1eb0*/  BSYNC B0 ;  /* 0x0000000000007941 */ /* 0x000fea0003800000 */
.L_x_7117:
        /* <DEDUP_REMOVED lines=21> */
.L_x_7120:
[----:B------:R-:W-:Y:S05]  /*2010*/  BSYNC B0 ;  /* 0x0000000000007941 */ /* 0x000fea0003800000 */
.L_x_7119:
        /* <DEDUP_REMOVED lines=17> */
.L_x_7122:
[----:B------:R-:W-:Y:S05]  /*2130*/  BSYNC B0 ;  /* 0x0000000000007941 */ /* 0x000fea0003800000 */
.L_x_7121:
        /* <DEDUP_REMOVED lines=15> */
.L_x_7124:
[----:B------:R-:W-:Y:S05]  /*2230*/  BSYNC B0 ;  /* 0x0000000000007941 */ /* 0x000fea0003800000 */
.L_x_7123:
        /* <DEDUP_REMOVED lines=16> */
.L_x_7126:
[----:B------:R-:W-:Y:S05]  /*2340*/  BSYNC B0 ;  /* 0x0000000000007941 */ /* 0x000fea0003800000 */
.L_x_7125:
        /* <DEDUP_REMOVED lines=16> */
.L_x_7128:
[----:B------:R-:W-:Y:S05]  /*2450*/  BSYNC B0 ;  /* 0x0000000000007941 */ /* 0x000fea0003800000 */
.L_x_7127:
        /* <DEDUP_REMOVED lines=17> */
.L_x_7130:
[----:B------:R-:W-:Y:S05]  /*2570*/  BSYNC B0 ;  /* 0x0000000000007941 */ /* 0x000fea0003800000 */
.L_x_7129:
        /* <DEDUP_REMOVED lines=17> */
.L_x_7132:
[----:B------:R-:W-:Y:S05]  /*2690*/  BSYNC B0 ;  /* 0x0000000000007941 */ /* 0x000fea0003800000 */
.L_x_7131:
        /* <DEDUP_REMOVED lines=17> */
.L_x_7134:
[----:B------:R-:W-:Y:S05]  /*27b0*/  BSYNC B0 ;  /* 0x0000000000007941 */ /* 0x000fea0003800000 */
.L_x_7133:
        /* <DEDUP_REMOVED lines=61> */
.L_x_7136:
[----:B-1----:R-:W-:Y:S05]  /*2b90*/  BSYNC B0 ;  /* 0x0000000000007941 */ /* 0x002fea0003800000 */
.L_x_7135:
        /* <DEDUP_REMOVED lines=16> */
.L_x_7138:
[----:B------:R-:W-:Y:S05]  /*2ca0*/  BSYNC B0 ;  /* 0x0000000000007941 */ /* 0x000fea0003800000 */
.L_x_7137:
        /* <DEDUP_REMOVED lines=14> */
.L_x_7140:
[----:B------:R-:W-:Y:S05]  /*2d90*/  BSYNC B0 ;  /* 0x0000000000007941 */ /* 0x000fea0003800000 */
.L_x_7139:
        /* <DEDUP_REMOVED lines=16> */
.L_x_7142:
[----:B------:R-:W-:Y:S05]  /*2ea0*/  BSYNC B0 ;  /* 0x0000000000007941 */ /* 0x000fea0003800000 */
.L_x_7141:
        /* <DEDUP_REMOVED lines=14> */
.L_x_7144:
[----:B------:R-:W-:Y:S05]  /*2f90*/  BSYNC B0 ;  /* 0x0000000000007941 */ /* 0x000fea0003800000 */
.L_x_7143:
        /* <DEDUP_REMOVED lines=16> */
.L_x_7146:
[----:B------:R-:W-:Y:S05]  /*30a0*/  BSYNC B0 ;  /* 0x0000000000007941 */ /* 0x000fea0003800000 */
.L_x_7145:
        /* <DEDUP_REMOVED lines=16> */
.L_x_7148:
[----:B------:R-:W-:Y:S05]  /*31b0*/  BSYNC B0 ;  /* 0x0000000000007941 */ /* 0x000fea0003800000 */
.L_x_7147:
        /* <DEDUP_REMOVED lines=20> */
.L_x_7150:
[----:B------:R-:W-:Y:S05]  /*3300*/  BSYNC B0 ;  /* 0x0000000000007941 */ /* 0x000fea0003800000 */
.L_x_7149:
[----:B------:R-:W-:Y:S01]  /*3310*/  IMAD.SHL.U32 R167, R167, 0x2, RZ ;  /* 0x00000002a7a77824 */ /* 0x000fe200078e00ff */
[----:B------:R-:W-:Y:S01]  /*3320*/  LDSM.16.M88.4 R36, [R168] ;  /* 0x00000000a824783b */ /* 0x000fe20000000200 */
[--C-:B------:R-:W-:Y:S01]  /*3330*/  IMAD R166, R4, 0x2, R168.reuse ;  /* 0x0000000204a67824 */ /* 0x100fe200078e02a8 */
[----:B------:R-:W-:Y:S01]  /*3340*/  LOP3.LUT P1, RZ, R28, 0x4, RZ, 0xc0, !PT ;  /* 0x000000041cff7812 */ /* 0x000fe2000782c0ff */
[----:B------:R-:W-:Y:S01]  /*3350*/  IMAD R161, R2, 0x2, R167 ;  /* 0x0000000202a17824 */ /* 0x000fe200078e02a7 */
[----:B-1----:R-:W1:Y:S01]  /*3360*/  LDSM.16.M88.4 R20, [R167+0x2000] ;  /* 0x00200000a714783b */ /* 0x002e620000000200 */
[----:B------:R-:W-:Y:S01]  /*3370*/  IADD3 R28, R167, 0x2000, RZ ;  /* 0x00002000a71c7810 */ /* 0x000fe20007ffe0ff */
[----:B------:R-:W-:Y:S01]  /*3380*/  IMAD R165, R5, 0x2, R168 ;  /* 0x0000000205a57824 */ /* 0x000fe200078e02a8 */
[----:B------:R-:W-:Y:S01]  /*3390*/  IADD3 R164, R167, 0x2040, RZ ;  /* 0x00002040a7a47810 */ /* 0x000fe20007ffe0ff */
[----:B------:R-:W5:Y:S01]  /*33a0*/  LDSM.16.M88.4 R92, [R167+0x3000] ;  /* 0x00300000a75c783b */ /* 0x000f620000000200 */
[----:B------:R-:W-:Y:S01]  /*33b0*/  IADD3 R122, R118, 0x8, RZ ;  /* 0x00000008767a7810 */ /* 0x000fe20007ffe0ff */
[----:B------:R-:W-:Y:S01]  /*33c0*/  IMAD R163, R4, 0x2, R165 ;  /* 0x0000000204a37824 */ /* 0x000fe200078e02a5 */
[-C--:B------:R-:W-:Y:S01]  /*33d0*/  IMNMX R123, R118, R3.reuse, PT ;  /* 0x00000003767b7217 */ /* 0x080fe20003800200 */
[----:B----4-:R-:W4:Y:S01]  /*33e0*/  LDSM.16.M88.4 R12, [R167+0x2800] ;  /* 0x00280000a70c783b */ /* 0x010f220000000200 */
[----:B------:R-:W-:-:S02]  /*33f0*/  IMNMX R122, R122, R3, PT ;  /* 0x000000037a7a7217 */ /* 0x000fc40003800200 */
[----:B------:R-:W-:Y:S01]  /*3400*/  @P1 IADD3 R164, R28, -0x40, RZ ;  /* 0xffffffc01ca41810 */ /* 0x000fe20007ffe0ff */
[----:B------:R-:W-:Y:S03]  /*3410*/  LDSM.16.M88.4 R76, [R166] ;  /* 0x00000000a64c783b */ /* 0x000fe60000000200 */
[----:B------:R-:W-:Y:S01]  /*3420*/  IADD3 R157, R164, 0x800, RZ ;  /* 0x00000800a49d7810 */ /* 0x000fe20007ffe0ff */
[----:B------:R-:W2:Y:S01]  /*3430*/  LDSM.16.M88.4 R84, [R161+0x2000] ;  /* 0x00200000a154783b */ /* 0x000ea20000000200 */
[----:B------:R-:W-:Y:S01]  /*3440*/  IMAD R102, R2, 0x2, R164 ;  /* 0x0000000202667824 */ /* 0x000fe200078e02a4 */
[----:B------:R-:W-:Y:S01]  /*3450*/  IADD3 R156, R164, 0x1000, RZ ;  /* 0x00001000a49c7810 */ /* 0x000fe20007ffe0ff */
[----:B------:R-:W-:Y:S01]  /*3460*/  IMAD.IADD R2, R116, 0x1, R175 ;  /* 0x0000000174027824 */ /* 0x000fe200078e02af */
[----:B------:R-:W3:Y:S01]  /*3470*/  LDSM.16.M88.4 R80, [R161+0x3000] ;  /* 0x00300000a150783b */ /* 0x000ee20000000200 */
[----:B------:R-:W-:-:S02]  /*3480*/  IADD3 R155, R164, 0x1800, RZ ;  /* 0x00001800a49b7810 */ /* 0x000fc40007ffe0ff */
[----:B------:R-:W-:Y:S01]  /*3490*/  I2F R103, R2 ;  /* 0x0000000200677306 */ /* 0x000fe20000201400 */
[----:B------:R-:W2:Y:S01]  /*34a0*/  LDSM.16.M88.4 R68, [R167+0x3800] ;  /* 0x00380000a744783b */ /* 0x000ea20000000200 */
[C---:B------:R-:W-:Y:S02]  /*34b0*/  IADD3 R119, R2.reuse, 0x9, RZ ;  /* 0x0000000902777810 */ /* 0x040fe40007ffe0ff */
[C---:B------:R-:W-:Y:S01]  /*34c0*/  IADD3 R128, R2.reuse, 0x18, RZ ;  /* 0x0000001802807810 */ /* 0x040fe20007ffe0ff */
[----:B------:R-:W2:Y:S01]  /*34d0*/  LDSM.16.M88.4 R60, [R167+0x4000] ;  /* 0x00400000a73c783b */ /* 0x000ea20000000200 */
[C---:B------:R-:W-:Y:S02]  /*34e0*/  IADD3 R124, R2.reuse, 0x10, RZ ;  /* 0x00000010027c7810 */ /* 0x040fe40007ffe0ff */
[----:B------:R-:W-:Y:S01]  /*34f0*/  I2F R117, R119 ;  /* 0x0000007700757306 */ /* 0x000fe20000201400 */
[----:B------:R-:W2:Y:S01]  /*3500*/  LDSM.16.M88.4 R52, [R167+0x4800] ;  /* 0x00480000a734783b */ /* 0x000ea20000000200 */
[----:B------:R-:W-:-:S02]  /*3510*/  IADD3 R126, R2, 0x11, RZ ;  /* 0x00000011027e7810 */ /* 0x000fc40007ffe0ff */
[C---:B------:R-:W-:Y:S01]  /*3520*/  IADD3 R130, R2.reuse, 0x19, RZ ;  /* 0x0000001902827810 */ /* 0x040fe20007ffe0ff */
[----:B------:R-:W2:Y:S01]  /*3530*/  LDSM.16.M88.4 R44, [R167+0x5000] ;  /* 0x00500000a72c783b */ /* 0x000ea20000000200 */
[C---:B------:R-:W-:Y:S02]  /*3540*/  ISETP.GE.AND P3, PT, R119.reuse, R122, PT ;  /* 0x0000007a7700720c */ /* 0x040fe40003f66270 */
[----:B------:R-:W-:Y:S01]  /*3550*/  I2F R129, R128 ;  /* 0x0000008000817306 */ /* 0x000fe20000201400 */
[C---:B-1----:R-:W-:Y:S01]  /*3560*/  HMMA.16816.F32 R24, R36.reuse, R20, RZ ;  /* 0x000000142418723c */ /* 0x042fe200000018ff */
[----:B------:R-:W1:Y:S01]  /*3570*/  LDSM.16.M88.4 R96, [R167+0x5800] ;  /* 0x00580000a760783b */ /* 0x000e620000000200 */
[----:B------:R-:W-:Y:S02]  /*3580*/  ISETP.GE.AND P2, PT, R119, R123, PT ;  /* 0x0000007b7700720c */ /* 0x000fe40003f46270 */
[C---:B------:R-:W-:Y:S01]  /*3590*/  IADD3 R118, R2.reuse, 0x41, RZ ;  /* 0x0000004102767810 */ /* 0x040fe20007ffe0ff */
[----:B------:R-:W1:Y:S01]  /*35a0*/  LDSM.16.M88.4 R72, [R161+0x2800] ;  /* 0x00280000a148783b */ /* 0x000e620000000200 */
[C---:B------:R-:W-:Y:S01]  /*35b0*/  IADD3 R138, R2.reuse, 0x39, RZ ;  /* 0x00000039028a7810 */ /* 0x040fe20007ffe0ff */
[----:B------:R-:W-:Y:S01]  /*35c0*/  I2F R125, R124 ;  /* 0x0000007c007d7306 */ /* 0x000fe20000201400 */
[----:B------:R-:W-:Y:S01]  /*35d0*/  HMMA.16816.F32 R20, R36, R22, RZ ;  /* 0x000000162414723c */ /* 0x000fe200000018ff */
[----:B------:R-:W-:Y:S01]  /*35e0*/  LDSM.16.M88.4 R32, [R165] ;  /* 0x00000000a520783b */ /* 0x000fe20000000200 */
[----:B------:R-:W-:-:S02]  /*35f0*/  IADD3 R142, R2, 0x48, RZ ;  /* 0x00000048028e7810 */ /* 0x000fc40007ffe0ff */
[----:B------:R-:W-:Y:S01]  /*3600*/  IADD3 R140, R2, 0x49, RZ ;  /* 0x00000049028c7810 */ /* 0x000fe20007ffe0ff */
[----:B------:R-:W1:Y:S01]  /*3610*/  LDSM.16.M88.4 R28, [R164] ;  /* 0x00000000a41c783b */ /* 0x000e620000000200 */
[C---:B------:R-:W-:Y:S01]  /*3620*/  IADD3 R154, R164.reuse, 0x2000, RZ ;  /* 0x00002000a49a7810 */ /* 0x040fe20007ffe0ff */
[----:B------:R-:W-:Y:S01]  /*3630*/  I2F R127, R126 ;  /* 0x0000007e007f7306 */ /* 0x000fe20000201400 */
[C---:B-----5:R-:W-:Y:S01]  /*3640*/  HMMA.16816.F32 R8, R36.reuse, R92, RZ ;  /* 0x0000005c2408723c */ /* 0x060fe200000018ff */
[----:B------:R-:W5:Y:S01]  /*3650*/  LDSM.16.M88.4 R108, [R164+0x800] ;  /* 0x00080000a46c783b */ /* 0x000f620000000200 */
[C---:B------:R-:W-:Y:S02]  /*3660*/  IADD3 R153, R164.reuse, 0x2800, RZ ;  /* 0x00002800a4997810 */ /* 0x040fe40007ffe0ff */
[----:B------:R-:W-:Y:S01]  /*3670*/  IADD3 R152, R164, 0x3000, RZ ;  /* 0x00003000a4987810 */ /* 0x000fe20007ffe0ff */
[----:B------:R-:W-:Y:S02]  /*3680*/  LDSM.16.M88.4 R104, [R161+0x3800] ;  /* 0x00380000a168783b */ /* 0x000fe40000000200 */
[----:B------:R-:W-:Y:S01]  /*3690*/  I2F R131, R130 ;  /* 0x0000008200837306 */ /* 0x000fe20000201400 */
[C---:B------:R-:W-:Y:S01]  /*36a0*/  HMMA.16816.F32 R92, R36.reuse, R94, RZ ;  /* 0x0000005e245c723c */ /* 0x040fe200000018ff */
[----:B------:R-:W0:Y:S06]  /*36b0*/  LDGDEPBAR ;  /* 0x00000000000079af */ /* 0x000e2c0000000000 */
[----:B------:R-:W-:Y:S01]  /*36c0*/  I2F R136, R138 ;  /* 0x0000008a00887306 */ /* 0x000fe20000201400 */
[C---:B----4-:R-:W-:Y:S07]  /*36d0*/  HMMA.16816.F32 R16, R36.reuse, R12, RZ ;  /* 0x0000000c2410723c */ /* 0x050fee00000018ff */
[----:B------:R-:W-:Y:S01]  /*36e0*/  I2F R119, R142 ;  /* 0x0000008e00777306 */ /* 0x000fe20000201400 */
[----:B------:R-:W-:Y:S08]  /*36f0*/  HMMA.16816.F32 R12, R36, R14, RZ ;  /* 0x0000000e240c723c */ /* 0x000ff000000018ff */
[C---:B--2---:R-:W-:Y:S08]  /*3700*/  HMMA.16816.F32 R24, R76.reuse, R84, R24 ;  /* 0x000000544c18723c */ /* 0x044ff00000001818 */
[C---:B------:R-:W-:Y:S01]  /*3710*/  HMMA.16816.F32 R20, R76.reuse, R86, R20 ;  /* 0x000000564c14723c */ /* 0x040fe20000001814 */
[----:B------:R-:W-:Y:S07]  /*3720*/  LDSM.16.M88.4 R84, [R163] ;  /* 0x00000000a354783b */ /* 0x000fee0000000200 */
[C---:B---3--:R-:W-:Y:S08]  /*3730*/  HMMA.16816.F32 R8, R76.reuse, R80, R8 ;  /* 0x000000504c08723c */ /* 0x048ff00000001808 */
[----:B------:R-:W-:Y:S01]  /*3740*/  HMMA.16816.F32 R92, R76, R82, R92 ;  /* 0x000000524c5c723c */ /* 0x000fe2000000185c */
[----:B------:R-:W2:Y:S07]  /*3750*/  LDSM.16.M88.4 R80, [R102] ;  /* 0x000000006650783b */ /* 0x000eae0000000200 */
        /* <DEDUP_REMOVED lines=8> */
[----:B-1----:R-:W-:Y:S08]  /*37e0*/  HMMA.16816.F32 R40, R36, R96, RZ ;  /* 0x000000602428723c */ /* 0x002ff000000018ff */
[C---:B------:R-:W-:Y:S08]  /*37f0*/  HMMA.16816.F32 R16, R76.reuse, R72, R16 ;  /* 0x000000484c10723c */ /* 0x040ff00000001810 */
[----:B------:R-:W-:Y:S01]  /*3800*/  HMMA.16816.F32 R12, R76, R74, R12 ;  /* 0x0000004a4c0c723c */ /* 0x000fe2000000180c */
[----:B------:R-:W1:Y:S07]  /*3810*/  LDSM.16.M88.4 R72, [R161+0x4000] ;  /* 0x00400000a148783b */ /* 0x000e6e0000000200 */
[----:B------:R-:W-:Y:S01]  /*3820*/  HMMA.16816.F32 R36, R36, R98, RZ ;  /* 0x000000622424723c */ /* 0x000fe200000018ff */
[----:B------:R-:W3:Y:S07]  /*3830*/  LDSM.16.M88.4 R96, [R161+0x4800] ;  /* 0x00480000a160783b */ /* 0x000eee0000000200 */
[C---:B------:R-:W-:Y:S08]  /*3840*/  HMMA.16816.F32 R24, R32.reuse, R28, R24 ;  /* 0x0000001c2018723c */ /* 0x040ff00000001818 */
[C---:B------:R-:W-:Y:S01]  /*3850*/  HMMA.16816.F32 R20, R32.reuse, R30, R20 ;  /* 0x0000001e2014723c */ /* 0x040fe20000001814 */
[----:B------:R-:W4:Y:S07]  /*3860*/  LDSM.16.M88.4 R28, [R161+0x5000] ;  /* 0x00500000a11c783b */ /* 0x000f2e0000000200 */
[----:B-----5:R-:W-:Y:S07]  /*3870*/  HMMA.16816.F32 R12, R32, R110, R12 ;  /* 0x0000006e200c723c */ /* 0x020fee000000180c */
[----:B------:R-:W-:Y:S01]  /*3880*/  IADD3 R110, R2, 0x21, RZ ;  /* 0x00000021026e7810 */ /* 0x000fe20007ffe0ff */
[C---:B--2---:R-:W-:Y:S03]  /*3890*/  HMMA.16816.F32 R24, R84.reuse, R80, R24 ;  /* 0x000000505418723c */ /* 0x044fe60000001818 */
[----:B------:R-:W-:Y:S05]  /*38a0*/  I2F R111, R110 ;  /* 0x0000006e006f7306 */ /* 0x000fea0000201400 */
[----:B------:R-:W-:Y:S01]  /*38b0*/  HMMA.16816.F32 R20, R84, R82, R20 ;  /* 0x000000525414723c */ /* 0x000fe20000001814 */
[----:B------:R-:W2:Y:S07]  /*38c0*/  LDSM.16.M88.4 R80, [R164+0x1000] ;  /* 0x00100000a450783b */ /* 0x000eae0000000200 */
[C---:B-1----:R-:W-:Y:S08]  /*38d0*/  HMMA.16816.F32 R64, R76.reuse, R72, R64 ;  /* 0x000000484c40723c */ /* 0x042ff00000001840 */
[----:B------:R-:W-:Y:S01]  /*38e0*/  HMMA.16816.F32 R60, R76, R74, R60 ;  /* 0x0000004a4c3c723c */ /* 0x000fe2000000183c */
[----:B------:R-:W-:-:S07]  /*38f0*/  FMUL.FTZ R24, R24, c[0x0][0x2ec] ;  /* 0x0000bb0018187a20 */ /* 0x000fce0000410000 */
[C---:B---3--:R-:W-:Y:S01]  /*3900*/  HMMA.16816.F32 R72, R76.reuse, R96, R56 ;  /* 0x000000604c48723c */ /* 0x048fe20000001838 */
[----:B------:R-:W1:Y:S01]  /*3910*/  LDSM.16.M88.4 R56, [R102+0x800] ;  /* 0x000800006638783b */ /* 0x000e620000000200 */
[----:B------:R3:W-:Y:S01]  /*3920*/  MUFU.TANH R96, R24 ;  /* 0x0000001800607308 */ /* 0x0007e20000002400 */
[----:B------:R-:W-:Y:S02]  /*3930*/  FMUL.FTZ R20, R20, c[0x0][0x2ec] ;  /* 0x0000bb0014147a20 */ /* 0x000fe40000410000 */
[----:B------:R-:W-:Y:S02]  /*3940*/  FMUL.FTZ R21, R21, c[0x0][0x2ec] ;  /* 0x0000bb0015157a20 */ /* 0x000fe40000410000 */
[----:B------:R-:W-:Y:S01]  /*3950*/  FMUL.FTZ R97, R26, c[0x0][0x2ec] ;  /* 0x0000bb001a617a20 */ /* 0x000fe20000410000 */
[C---:B----4-:R-:W-:Y:S01]  /*3960*/  HMMA.16816.F32 R48, R76.reuse, R28, R48 ;  /* 0x0000001c4c30723c */ /* 0x050fe20000001830 */
[----:B------:R-:W-:Y:S01]  /*3970*/  FMUL.FTZ R22, R22, c[0x0][0x2ec] ;  /* 0x0000bb0016167a20 */ /* 0x000fe20000410000 */
[----:B------:R-:W-:Y:S06]  /*3980*/  MUFU.TANH R132, R20 ;  /* 0x0000001400847308 */ /* 0x000fec0000002400 */
[C---:B------:R-:W-:Y:S01]  /*3990*/  HMMA.16816.F32 R44, R76.reuse, R30, R44 ;  /* 0x0000001e4c2c723c */ /* 0x040fe2000000182c */
[----:B------:R-:W4:Y:S01]  /*39a0*/  LDSM.16.M88.4 R28, [R102+0x1000] ;  /* 0x00100000661c783b */ /* 0x000f220000000200 */
[----:B------:R-:W-:Y:S06]  /*39b0*/  MUFU.TANH R97, R97 ;  /* 0x0000006100617308 */ /* 0x000fec0000002400 */
[----:B------:R-:W-:Y:S07]  /*39c0*/  HMMA.16816.F32 R52, R76, R98, R52 ;  /* 0x000000624c34723c */ /* 0x000fee0000001834 */
[----:B------:R-:W-:Y:S01]  /*39d0*/  FMUL.FTZ R98, R25, c[0x0][0x2ec] ;  /* 0x0000bb0019627a20 */ /* 0x000fe20000410000 */
[----:B--2---:R-:W-:Y:S01]  /*39e0*/  HMMA.16816.F32 R8, R32, R80, R8 ;  /* 0x000000502008723c */ /* 0x004fe20000001808 */
[----:B------:R-:W-:-:S02]  /*39f0*/  FMUL.FTZ R99, R27, c[0x0][0x2ec] ;  /* 0x0000bb001b637a20 */ /* 0x000fc40000410000 */
[----:B---3--:R-:W2:Y:S02]  /*3a00*/  LDSM.16.M88.4 R24, [R161+0x5800] ;  /* 0x00580000a118783b */ /* 0x008ea40000000200 */
[----:B------:R-:W-:Y:S02]  /*3a10*/  MUFU.TANH R98, R98 ;  /* 0x0000006200627308 */ /* 0x000fe40000002400 */
[----:B------:R-:W-:Y:S01]  /*3a20*/  FMUL.FTZ R80, R23, c[0x0][0x2ec] ;  /* 0x0000bb0017507a20 */ /* 0x000fe20000410000 */
[----:B------:R-:W-:Y:S05]  /*3a30*/  HMMA.16816.F32 R16, R32, R108, R16 ;  /* 0x0000006c2010723c */ /* 0x000fea0000001810 */
[----:B------:R-:W-:Y:S02]  /*3a40*/  MUFU.TANH R80, R80 ;  /* 0x0000005000507308 */ /* 0x000fe40000002400 */
[C---:B------:R-:W-:Y:S01]  /*3a50*/  IADD3 R108, R2.reuse, 0x20, RZ ;  /* 0x00000020026c7810 */ /* 0x040fe20007ffe0ff */
[----:B-1----:R-:W-:Y:S05]  /*3a60*/  HMMA.16816.F32 R12, R84, R58, R12 ;  /* 0x0000003a540c723c */ /* 0x002fea000000180c */
[----:B------:R-:W-:Y:S02]  /*3a70*/  MUFU.TANH R99, R99 ;  /* 0x0000006300637308 */ /* 0x000fe40000002400 */
[----:B------:R-:W-:Y:S01]  /*3a80*/  IADD3 R58, R2, 0x28, RZ ;  /* 0x00000028023a7810 */ /* 0x000fe20007ffe0ff */
[----:B------:R-:W-:Y:S05]  /*3a90*/  HMMA.16816.F32 R92, R32, R82, R92 ;  /* 0x00000052205c723c */ /* 0x000fea000000185c */
[----:B------:R-:W-:Y:S03]  /*3aa0*/  I2F R59, R58 ;  /* 0x0000003a003b7306 */ /* 0x000fe60000201400 */
[----:B----4-:R-:W-:Y:S05]  /*3ab0*/  HMMA.16816.F32 R8, R84, R28, R8 ;  /* 0x0000001c5408723c */ /* 0x010fea0000001808 */
[----:B------:R-:W-:Y:S03]  /*3ac0*/  I2F R109, R108 ;  /* 0x0000006c006d7306 */ /* 0x000fe60000201400 */
[----:B------:R-:W-:Y:S01]  /*3ad0*/  HMMA.16816.F32 R88, R76, R104, R88 ;  /* 0x000000684c58723c */ /* 0x000fe20000001858 */
[----:B------:R-:W-:-:S06]  /*3ae0*/  FMUL.FTZ R29, R12, c[0x0][0x2ec] ;  /* 0x0000bb000c1d7a20 */ /* 0x000fcc0000410000 */
[----:B------:R-:W-:Y:S01]  /*3af0*/  IADD3 R104, R2, 0x1, RZ ;  /* 0x0000000102687810 */ /* 0x000fe20007ffe0ff */
[C---:B------:R-:W-:Y:S01]  /*3b00*/  HMMA.16816.F32 R68, R76.reuse, R106, R68 ;  /* 0x0000006a4c44723c */ /* 0x040fe20000001844 */
[----:B------:R-:W-:Y:S02]  /*3b10*/  MUFU.TANH R29, R29 ;  /* 0x0000001d001d7308 */ /* 0x000fe40000002400 */
[CC--:B------:R-:W-:Y:S02]  /*3b20*/  ISETP.GE.AND P6, PT, R104.reuse, R123.reuse, PT ;  /* 0x0000007b6800720c */ /* 0x0c0fe40003fc6270 */
[----:B------:R-:W-:Y:S02]  /*3b30*/  ISETP.GE.AND P4, PT, R104, R122, PT ;  /* 0x0000007a6800720c */ /* 0x000fe40003f86270 */
[----:B------:R-:W-:Y:S01]  /*3b40*/  IADD3 R106, R2, 0x8, RZ ;  /* 0x00000008026a7810 */ /* 0x000fe20007ffe0ff */
[----:B--2---:R-:W-:Y:S01]  /*3b50*/  HMMA.16816.F32 R40, R76, R24, R40 ;  /* 0x000000184c28723c */ /* 0x004fe20000001828 */
[----:B------:R-:W-:Y:S02]  /*3b60*/  I2F R105, R104 ;  /* 0x0000006800697306 */ /* 0x000fe40000201400 */
[----:B------:R-:W-:-:S02]  /*3b70*/  ISETP.GE.AND P5, PT, R106, R123, PT ;  /* 0x0000007b6a00720c */ /* 0x000fc40003fa6270 */
[----:B------:R-:W-:Y:S02]  /*3b80*/  ISETP.GE.AND P1, PT, R106, R122, PT ;  /* 0x0000007a6a00720c */ /* 0x000fe40003f26270 */
[----:B------:R-:W-:Y:S01]  /*3b90*/  IADD3 R24, R2, 0x29, RZ ;  /* 0x0000002902187810 */ /* 0x000fe20007ffe0ff */
[----:B------:R-:W-:Y:S01]  /*3ba0*/  HMMA.16816.F32 R36, R76, R26, R36 ;  /* 0x0000001a4c24723c */ /* 0x000fe20000001824 */
[----:B------:R-:W-:Y:S06]  /*3bb0*/  I2F R107, R106 ;  /* 0x0000006a006b7306 */ /* 0x000fec0000201400 */
[----:B------:R-:W-:Y:S01]  /*3bc0*/  FMUL.FTZ R26, R13, c[0x0][0x2ec] ;  /* 0x0000bb000d1a7a20 */ /* 0x000fe20000410000 */
[----:B------:R-:W-:Y:S01]  /*3bd0*/  HMMA.16816.F32 R16, R84, R56, R16 ;  /* 0x000000385410723c */ /* 0x000fe20000001810 */
[----:B------:R-:W-:Y:S01]  /*3be0*/  FMUL.FTZ R27, R14, c[0x0][0x2ec] ;  /* 0x0000bb000e1b7a20 */ /* 0x000fe20000410000 */
[----:B------:R-:W1:Y:S01]  /*3bf0*/  MUFU.TANH R56, R21 ;  /* 0x0000001500387308 */ /* 0x000e620000002400 */
[----:B------:R-:W-:-:S02]  /*3c00*/  FMUL.FTZ R76, R15, c[0x0][0x2ec] ;  /* 0x0000bb000f4c7a20 */ /* 0x000fc40000410000 */
[----:B------:R-:W2:Y:S01]  /*3c10*/  LDSM.16.M88.4 R12, [R164+0x2000] ;  /* 0x00200000a40c783b */ /* 0x000ea20000000200 */
[----:B------:R-:W-:Y:S02]  /*3c20*/  FMUL.FTZ R77, R10, c[0x0][0x2ec] ;  /* 0x0000bb000a4d7a20 */ /* 0x000fe40000410000 */
[----:B------:R-:W-:Y:S01]  /*3c30*/  HMMA.16816.F32 R92, R84, R30, R92 ;  /* 0x0000001e545c723c */ /* 0x000fe2000000185c */
[----:B------:R-:W-:Y:S01]  /*3c40*/  FMUL.FTZ R78, R11, c[0x0][0x2ec] ;  /* 0x0000bb000b4e7a20 */ /* 0x000fe20000410000 */
[----:B------:R3:W4:Y:S05]  /*3c50*/  MUFU.TANH R57, R22 ;  /* 0x0000001600397308 */ /* 0x00072a0000002400 */
[----:B------:R-:W-:-:S02]  /*3c60*/  FMUL.FTZ R31, R8, c[0x0][0x2ec] ;  /* 0x0000bb00081f7a20 */ /* 0x000fc40000410000 */
[----:B------:R-:W-:Y:S01]  /*3c70*/  FMUL.FTZ R30, R9, c[0x0][0x2ec] ;  /* 0x0000bb00091e7a20 */ /* 0x000fe20000410000 */
[----:B------:R-:W5:Y:S01]  /*3c80*/  MUFU.TANH R27, R27 ;  /* 0x0000001b001b7308 */ /* 0x000f620000002400 */
[----:B------:R-:W2:Y:S01]  /*3c90*/  LDSM.16.M88.4 R8, [R164+0x2800] ;  /* 0x00280000a408783b */ /* 0x000ea20000000200 */
[----:B-1----:R-:W-:-:S04]  /*3ca0*/  FFMA.FTZ R56, R0, R117, R56 ;  /* 0x0000007500387223 */ /* 0x002fc80000010038 */
[----:B------:R-:W-:Y:S01]  /*3cb0*/  FMUL.FTZ R16, R16, c[0x0][0x2ec] ;  /* 0x0000bb0010107a20 */ /* 0x000fe20000410000 */
[----:B---3--:R-:W1:Y:S01]  /*3cc0*/  LDSM.16.M88.4 R20, [R164+0x1800] ;  /* 0x00180000a414783b */ /* 0x008e620000000200 */
[----:B------:R-:W-:Y:S02]  /*3cd0*/  FMUL.FTZ R17, R17, c[0x0][0x2ec] ;  /* 0x0000bb0011117a20 */ /* 0x000fe40000410000 */
[----:B------:R-:W-:Y:S01]  /*3ce0*/  MUFU.TANH R81, R16 ;  /* 0x0000001000517308 */ /* 0x000fe20000002400 */
[----:B------:R-:W-:Y:S02]  /*3cf0*/  FMUL.FTZ R83, R18, c[0x0][0x2ec] ;  /* 0x0000bb0012537a20 */ /* 0x000fe40000410000 */
[----:B------:R-:W-:Y:S02]  /*3d00*/  FMUL.FTZ R28, R19, c[0x0][0x2ec] ;  /* 0x0000bb00131c7a20 */ /* 0x000fe40000410000 */
[----:B------:R-:W-:Y:S01]  /*3d10*/  FMUL.FTZ R79, R94, c[0x0][0x2ec] ;  /* 0x0000bb005e4f7a20 */ /* 0x000fe20000410000 */
[----:B------:R-:W-:Y:S01]  /*3d20*/  IADD3 R94, R2, 0x31, RZ ;  /* 0x00000031025e7810 */ /* 0x000fe20007ffe0ff */
[C---:B----4-:R-:W-:Y:S01]  /*3d30*/  FFMA.FTZ R57, R0.reuse, R107, R57 ;  /* 0x0000006b00397223 */ /* 0x050fe20000010039 */
[----:B------:R3:W-:Y:S01]  /*3d40*/  MUFU.TANH R82, R17 ;  /* 0x0000001100527308 */ /* 0x0007e20000002400 */
[----:B-----5:R-:W-:-:S07]  /*3d50*/  FFMA.FTZ R27, R0, R129, R27 ;  /* 0x00000081001b7223 */ /* 0x020fce000001001b */
[----:B------:R-:W-:Y:S01]  /*3d60*/  MUFU.TANH R83, R83 ;  /* 0x0000005300537308 */ /* 0x000fe20000002400 */
[C---:B--2---:R-:W-:Y:S01]  /*3d70*/  HMMA.16816.F32 R64, R32.reuse, R12, R64 ;  /* 0x0000000c2040723c */ /* 0x044fe20000001840 */
[----:B---3--:R-:W2:Y:S07]  /*3d80*/  LDSM.16.M88.4 R16, [R102+0x1800] ;  /* 0x001800006610783b */ /* 0x008eae0000000200 */
[C---:B------:R-:W-:Y:S01]  /*3d90*/  HMMA.16816.F32 R60, R32.reuse, R14, R60 ;  /* 0x0000000e203c723c */ /* 0x040fe2000000183c */
[----:B------:R-:W-:Y:S01]  /*3da0*/  MUFU.TANH R28, R28 ;  /* 0x0000001c001c7308 */ /* 0x000fe20000002400 */
[----:B------:R-:W3:Y:S06]  /*3db0*/  LDSM.16.M88.4 R12, [R164+0x3000] ;  /* 0x00300000a40c783b */ /* 0x000eec0000000200 */
[C---:B------:R-:W-:Y:S01]  /*3dc0*/  HMMA.16816.F32 R72, R32.reuse, R8, R72 ;  /* 0x000000082048723c */ /* 0x040fe20000001848 */
[----:B------:R-:W-:Y:S07]  /*3dd0*/  MUFU.TANH R26, R26 ;  /* 0x0000001a001a7308 */ /* 0x000fee0000002400 */
[C---:B-1----:R-:W-:Y:S01]  /*3de0*/  HMMA.16816.F32 R88, R32.reuse, R20, R88 ;  /* 0x000000142058723c */ /* 0x042fe20000001858 */
[----:B------:R-:W-:Y:S07]  /*3df0*/  MUFU.TANH R76, R76 ;  /* 0x0000004c004c7308 */ /* 0x000fee0000002400 */
[C---:B------:R-:W-:Y:S01]  /*3e00*/  HMMA.16816.F32 R68, R32.reuse, R22, R68 ;  /* 0x000000162044723c */ /* 0x040fe20000001844 */
[----:B------:R-:W1:Y:S01]  /*3e10*/  LDSM.16.M88.4 R20, [R102+0x2000] ;  /* 0x002000006614783b */ /* 0x000e620000000200 */
[----:B------:R-:W-:Y:S06]  /*3e20*/  MUFU.TANH R79, R79 ;  /* 0x0000004f004f7308 */ /* 0x000fec0000002400 */
[----:B------:R-:W-:Y:S01]  /*3e30*/  HMMA.16816.F32 R52, R32, R10, R52 ;  /* 0x0000000a2034723c */ /* 0x000fe20000001834 */
[----:B------:R-:W4:Y:S01]  /*3e40*/  LDSM.16.M88.4 R8, [R102+0x2800] ;  /* 0x002800006608783b */ /* 0x000f220000000200 */
[----:B------:R-:W5:Y:S06]  /*3e50*/  MUFU.TANH R31, R31 ;  /* 0x0000001f001f7308 */ /* 0x000f6c0000002400 */
[----:B--2---:R-:W-:Y:S02]  /*3e60*/  HMMA.16816.F32 R88, R84, R16, R88 ;  /* 0x000000105458723c */ /* 0x004fe40000001858 */
[----:B------:R-:W-:Y:S05]  /*3e70*/  MUFU.TANH R77, R77 ;  /* 0x0000004d004d7308 */ /* 0x000fea0000002400 */
[----:B------:R-:W-:Y:S01]  /*3e80*/  FMUL.FTZ R17, R92, c[0x0][0x2ec] ;  /* 0x0000bb005c117a20 */ /* 0x000fe20000410000 */
[----:B---3--:R-:W-:Y:S01]  /*3e90*/  HMMA.16816.F32 R48, R32, R12, R48 ;  /* 0x0000000c2030723c */ /* 0x008fe20000001830 */
[----:B------:R-:W-:Y:S01]  /*3ea0*/  FMUL.FTZ R92, R95, c[0x0][0x2ec] ;  /* 0x0000bb005f5c7a20 */ /* 0x000fe20000410000 */
[----:B------:R-:W-:Y:S01]  /*3eb0*/  MUFU.TANH R30, R30 ;  /* 0x0000001e001e7308 */ /* 0x000fe20000002400 */
[----:B-----5:R-:W-:-:S02]  /*3ec0*/  FFMA.FTZ R31, R0, R109, R31 ;  /* 0x0000006d001f7223 */ /* 0x020fc4000001001f */
[----:B------:R-:W-:-:S03]  /*3ed0*/  FMUL.FTZ R16, R93, c[0x0][0x2ec] ;  /* 0x0000bb005d107a20 */ /* 0x000fc60000410000 */
[----:B------:R-:W-:Y:S01]  /*3ee0*/  HMMA.16816.F32 R44, R32, R14, R44 ;  /* 0x0000000e202c723c */ /* 0x000fe2000000182c */
[----:B------:R-:W2:Y:S01]  /*3ef0*/  LDSM.16.M88.4 R12, [R164+0x3800] ;  /* 0x00380000a40c783b */ /* 0x000ea20000000200 */
[----:B------:R-:W3:Y:S06]  /*3f00*/  MUFU.TANH R17, R17 ;  /* 0x0000001100117308 */ /* 0x000eec0000002400 */
[----:B------:R-:W-:Y:S01]  /*3f10*/  HMMA.16816.F32 R68, R84, R18, R68 ;  /* 0x000000125444723c */ /* 0x000fe20000001844 */
[----:B------:R-:W-:Y:S01]  /*3f20*/  FMUL.FTZ R89, R89, c[0x0][0x2ec] ;  /* 0x0000bb0059597a20 */ /* 0x000fe20000410000 */
[----:B------:R-:W5:Y:S01]  /*3f30*/  MUFU.TANH R78, R78 ;  /* 0x0000004e004e7308 */ /* 0x000f620000002400 */
[----:B------:R-:W-:-:S02]  /*3f40*/  FMUL.FTZ R91, R91, c[0x0][0x2ec] ;  /* 0x0000bb005b5b7a20 */ /* 0x000fc40000410000 */
[----:B------:R-:W-:Y:S02]  /*3f50*/  FMUL.FTZ R90, R90, c[0x0][0x2ec] ;  /* 0x0000bb005a5a7a20 */ /* 0x000fe40000410000 */
[----:B------:R-:W-:Y:S01]  /*3f60*/  FFMA.FTZ R18, R0, R125, R83 ;  /* 0x0000007d00127223 */ /* 0x000fe20000010053 */
[----:B-1----:R-:W-:Y:S01]  /*3f70*/  HMMA.16816.F32 R60, R84, R22, R60 ;  /* 0x00000016543c723c */ /* 0x002fe2000000183c */
[----:B------:R-:W-:Y:S01]  /*3f80*/  FMUL.FTZ R19, R88, c[0x0][0x2ec] ;  /* 0x0000bb0058137a20 */ /* 0x000fe20000410000 */
[----:B------:R-:W-:Y:S01]  /*3f90*/  MUFU.TANH R89, R89 ;  /* 0x0000005900597308 */ /* 0x000fe20000002400 */
[----:B---3--:R-:W-:Y:S01]  /*3fa0*/  FFMA.FTZ R17, R0, R59, R17 ;  /* 0x0000003b00117223 */ /* 0x008fe20000010011 */
[----:B------:R-:W-:-:S04]  /*3fb0*/  IADD3 R88, R2, 0x30, RZ ;  /* 0x0000003002587810 */ /* 0x000fc80007ffe0ff */
[----:B------:R-:W-:Y:S02]  /*3fc0*/  HMMA.16816.F32 R64, R84, R20, R64 ;  /* 0x000000145440723c */ /* 0x000fe40000001840 */
[----:B------:R-:W-:Y:S01]  /*3fd0*/  MUFU.TANH R91, R91 ;  /* 0x0000005b005b7308 */ /* 0x000fe20000002400 */
[----:B-----5:R-:W-:-:S05]  /*3fe0*/  FFMA.FTZ R134, R0, R111, R78 ;  /* 0x0000006f00867223 */ /* 0x020fca000001004e */
[C---:B----4-:R-:W-:Y:S01]  /*3ff0*/  HMMA.16816.F32 R72, R84.reuse, R8, R72 ;  /* 0x000000085448723c */ /* 0x050fe20000001848 */
[----:B------:R-:W-:Y:S01]  /*4000*/  FMUL.FTZ R70, R70, c[0x0][0x2ec] ;  /* 0x0000bb0046467a20 */ /* 0x000fe20000410000 */
[----:B------:R-:W1:Y:S01]  /*4010*/  I2F R20, R94 ;  /* 0x0000005e00147306 */ /* 0x000e620000201400 */
[----:B------:R-:W-:Y:S02]  /*4020*/  FMUL.FTZ R68, R68, c[0x0][0x2ec] ;  /* 0x0000bb0044447a20 */ /* 0x000fe40000410000 */
[----:B------:R-:W-:Y:S02]  /*4030*/  FMUL.FTZ R69, R69, c[0x0][0x2ec] ;  /* 0x0000bb0045457a20 */ /* 0x000fe40000410000 */
[----:B------:R-:W-:Y:S01]  /*4040*/  FMUL.FTZ R71, R71, c[0x0][0x2ec] ;  /* 0x0000bb0047477a20 */ /* 0x000fe20000410000 */
[----:B------:R-:W-:Y:S01]  /*4050*/  HMMA.16816.F32 R52, R84, R10, R52 ;  /* 0x0000000a5434723c */ /* 0x000fe20000001834 */
[----:B------:R-:W3:Y:S01]  /*4060*/  LDSM.16.M88.4 R8, [R102+0x3000] ;  /* 0x003000006608783b */ /* 0x000ee20000000200 */
[----:B------:R-:W-:Y:S01]  /*4070*/  FMUL.FTZ R61, R61, c[0x0][0x2ec] ;  /* 0x0000bb003d3d7a20 */ /* 0x000fe20000410000 */
[----:B------:R4:W-:Y:S01]  /*4080*/  MUFU.TANH R95, R70 ;  /* 0x00000046005f7308 */ /* 0x0009e20000002400 */
[----:B------:R-:W-:-:S02]  /*4090*/  FMUL.FTZ R63, R63, c[0x0][0x2ec] ;  /* 0x0000bb003f3f7a20 */ /* 0x000fc40000410000 */
[----:B------:R-:W-:Y:S01]  /*40a0*/  FMUL.FTZ R141, R60, c[0x0][0x2ec] ;  /* 0x0000bb003c8d7a20 */ /* 0x000fe20000410000 */
[----:B------:R-:W-:Y:S01]  /*40b0*/  IADD3 R60, R2, 0x38, RZ ;  /* 0x00000038023c7810 */ /* 0x000fe20007ffe0ff */
[----:B------:R-:W-:Y:S01]  /*40c0*/  FMUL.FTZ R143, R67, c[0x0][0x2ec] ;  /* 0x0000bb00438f7a20 */ /* 0x000fe20000410000 */
[C---:B--2---:R-:W-:Y:S01]  /*40d0*/  HMMA.16816.F32 R40, R32.reuse, R12, R40 ;  /* 0x0000000c2028723c */ /* 0x044fe20000001828 */
[----:B------:R-:W-:Y:S01]  /*40e0*/  FMUL.FTZ R23, R64, c[0x0][0x2ec] ;  /* 0x0000bb0040177a20 */ /* 0x000fe20000410000 */
[----:B------:R2:W-:Y:S01]  /*40f0*/  MUFU.TANH R21, R68 ;  /* 0x0000004400157308 */ /* 0x0005e20000002400 */
[----:B------:R-:W-:Y:S01]  /*4100*/  FSEL R64, R57, -INF , !P1 ;  /* 0xff80000039407808 */ /* 0x000fe20004800000 */
[----:B------:R-:W-:Y:S01]  /*4110*/  FMUL.FTZ R66, R66, c[0x0][0x2ec] ;  /* 0x0000bb0042427a20 */ /* 0x000fe20000410000 */
[----:B------:R-:W-:Y:S01]  /*4120*/  ISETP.GE.AND P1, PT, R126, R122, PT ;  /* 0x0000007a7e00720c */ /* 0x000fe20003f26270 */
[C---:B-1----:R-:W-:Y:S02]  /*4130*/  FFMA.FTZ R91, R0.reuse, R20, R91 ;  /* 0x00000014005b7223 */ /* 0x042fe4000001005b */
[----:B------:R-:W-:Y:S01]  /*4140*/  FMUL.FTZ R73, R73, c[0x0][0x2ec] ;  /* 0x0000bb0049497a20 */ /* 0x000fe20000410000 */
[----:B------:R-:W-:Y:S01]  /*4150*/  HMMA.16816.F32 R36, R32, R14, R36 ;  /* 0x0000000e2024723c */ /* 0x000fe20000001824 */
[----:B------:R1:W-:Y:S01]  /*4160*/  MUFU.TANH R67, R61 ;  /* 0x0000003d00437308 */ /* 0x0003e20000002400 */
[----:B----4-:R-:W-:-:S02]  /*4170*/  FFMA.FTZ R70, R0, R117, R80 ;  /* 0x0000007500467223 */ /* 0x010fc40000010050 */
[----:B------:R-:W-:Y:S02]  /*4180*/  FMUL.FTZ R72, R72, c[0x0][0x2ec] ;  /* 0x0000bb0048487a20 */ /* 0x000fe40000410000 */
[----:B------:R-:W-:Y:S01]  /*4190*/  FFMA.FTZ R12, R0, R127, R28 ;  /* 0x0000007f000c7223 */ /* 0x000fe2000001001c */
[----:B------:R-:W-:Y:S01]  /*41a0*/  FSEL R70, R70, -INF , !P3 ;  /* 0xff80000046467808 */ /* 0x000fe20005800000 */
[----:B------:R-:W-:Y:S01]  /*41b0*/  FMUL.FTZ R3, R74, c[0x0][0x2ec] ;  /* 0x0000bb004a037a20 */ /* 0x000fe20000410000 */
[----:B------:R4:W-:Y:S01]  /*41c0*/  MUFU.TANH R135, R63 ;  /* 0x0000003f00877308 */ /* 0x0009e20000002400 */
[----:B--2---:R-:W-:Y:S01]  /*41d0*/  FFMA.FTZ R68, R0, R105, R99 ;  /* 0x0000006900447223 */ /* 0x004fe20000010063 */
[-C--:B------:R-:W-:Y:S01]  /*41e0*/  ISETP.GE.AND P3, PT, R128, R122.reuse, PT ;  /* 0x0000007a8000720c */ /* 0x080fe20003f66270 */
[----:B------:R-:W-:Y:S01]  /*41f0*/  FFMA.FTZ R74, R0, R131, R76 ;  /* 0x00000083004a7223 */ /* 0x000fe2000001004c */
[----:B------:R-:W-:Y:S01]  /*4200*/  FSEL R12, R12, -INF , !P1 ;  /* 0xff8000000c0c7808 */ /* 0x000fe20004800000 */
[----:B------:R-:W-:Y:S01]  /*4210*/  FMUL.FTZ R52, R52, c[0x0][0x2ec] ;  /* 0x0000bb0034347a20 */ /* 0x000fe20000410000 */
[----:B------:R-:W-:Y:S01]  /*4220*/  FSEL R68, R68, -INF , !P4 ;  /* 0xff80000044447808 */ /* 0x000fe20006000000 */
[----:B------:R-:W-:Y:S01]  /*4230*/  FMUL.FTZ R65, R65, c[0x0][0x2ec] ;  /* 0x0000bb0041417a20 */ /* 0x000fe20000410000 */
[----:B------:R2:W-:Y:S01]  /*4240*/  MUFU.TANH R139, R73 ;  /* 0x00000049008b7308 */ /* 0x0005e20000002400 */
[----:B-1----:R-:W-:Y:S01]  /*4250*/  FFMA.FTZ R61, R0, R105, R98 ;  /* 0x00000069003d7223 */ /* 0x002fe20000010062 */
[-C--:B------:R-:W-:Y:S01]  /*4260*/  ISETP.GE.AND P4, PT, R124, R122.reuse, PT ;  /* 0x0000007a7c00720c */ /* 0x080fe20003f86270 */
[----:B------:R-:W-:Y:S01]  /*4270*/  FMUL.FTZ R62, R62, c[0x0][0x2ec] ;  /* 0x0000bb003e3e7a20 */ /* 0x000fe20000410000 */
[-C--:B------:R-:W-:Y:S01]  /*4280*/  ISETP.GE.AND P1, PT, R108, R122.reuse, PT ;  /* 0x0000007a6c00720c */ /* 0x080fe20003f26270 */
[----:B------:R-:W-:Y:S01]  /*4290*/  FMUL.FTZ R99, R75, c[0x0][0x2ec] ;  /* 0x0000bb004b637a20 */ /* 0x000fe20000410000 */
[----:B------:R-:W-:Y:S01]  /*42a0*/  FSEL R61, R61, -INF , !P6 ;  /* 0xff8000003d3d7808 */ /* 0x000fe20007000000 */
[C---:B---3--:R-:W-:Y:S01]  /*42b0*/  HMMA.16816.F32 R48, R84.reuse, R8, R48 ;  /* 0x000000085430723c */ /* 0x048fe20000001830 */
[----:B----4-:R-:W-:Y:S01]  /*42c0*/  FFMA.FTZ R63, R0, R107, R132 ;  /* 0x0000006b003f7223 */ /* 0x010fe20000010084 */
[----:B------:R-:W-:Y:S01]  /*42d0*/  ISETP.GE.AND P6, PT, R124, R123, PT ;  /* 0x0000007b7c00720c */ /* 0x000fe20003fc6270 */
[----:B------:R1:W-:Y:S01]  /*42e0*/  MUFU.TANH R137, R72 ;  /* 0x0000004800897308 */ /* 0x0003e20000002400 */
[----:B------:R-:W-:Y:S01]  /*42f0*/  FSEL R18, R18, -INF , !P4 ;  /* 0xff80000012127808 */ /* 0x000fe20006000000 */
[C---:B------:R-:W-:Y:S01]  /*4300*/  FFMA.FTZ R13, R0.reuse, R129, R29 ;  /* 0x00000081000d7223 */ /* 0x040fe2000001001d */
[----:B------:R-:W-:Y:S01]  /*4310*/  FSEL R63, R63, -INF , !P5 ;  /* 0xff8000003f3f7808 */ /* 0x000fe20006800000 */
[----:B------:R-:W-:Y:S01]  /*4320*/  FFMA.FTZ R129, R0, R111, R30 ;  /* 0x0000006f00817223 */ /* 0x000fe2000001001e */
[----:B------:R-:W-:Y:S01]  /*4330*/  ISETP.GE.AND P5, PT, R126, R123, PT ;  /* 0x0000007b7e00720c */ /* 0x000fe20003fa6270 */
[----:B--2---:R-:W-:Y:S01]  /*4340*/  FFMA.FTZ R73, R0, R125, R81 ;  /* 0x0000007d00497223 */ /* 0x004fe20000010051 */
[----:B------:R-:W-:Y:S01]  /*4350*/  ISETP.GE.AND P4, PT, R130, R122, PT ;  /* 0x0000007a8200720c */ /* 0x000fe20003f86270 */
[----:B------:R-:W-:Y:S01]  /*4360*/  FFMA.FTZ R81, R0, R127, R82 ;  /* 0x0000007f00517223 */ /* 0x000fe20000010052 */
[----:B------:R2:W-:Y:S01]  /*4370*/  MUFU.TANH R83, R52 ;  /* 0x0000003400537308 */ /* 0x0005e20000002400 */
[----:B------:R-:W-:Y:S01]  /*4380*/  IADD3 R8, R2, 0x40, RZ ;  /* 0x0000004002087810 */ /* 0x000fe20007ffe0ff */
[----:B------:R-:W-:Y:S01]  /*4390*/  HMMA.16816.F32 R44, R84, R10, R44 ;  /* 0x0000000a542c723c */ /* 0x000fe2000000182c */
[----:B------:R-:W-:Y:S01]  /*43a0*/  FSEL R73, R73, -INF , !P6 ;  /* 0xff80000049497808 */ /* 0x000fe20007000000 */
[----:B------:R-:W-:Y:S01]  /*43b0*/  FMUL.FTZ R53, R53, c[0x0][0x2ec] ;  /* 0x0000bb0035357a20 */ /* 0x000fe20000410000 */
[----:B------:R-:W-:Y:S01]  /*43c0*/  ISETP.GE.AND P6, PT, R130, R123, PT ;  /* 0x0000007b8200720c */ /* 0x000fe20003fc6270 */
[----:B------:R-:W-:Y:S01]  /*43d0*/  FMUL.FTZ R55, R55, c[0x0][0x2ec] ;  /* 0x0000bb0037377a20 */ /* 0x000fe20000410000 */
[----:B-1----:R-:W-:Y:S01]  /*43e0*/  FSEL R72, R27, -INF , !P3 ;  /* 0xff8000001b487808 */ /* 0x002fe20005800000 */
[----:B------:R-:W-:Y:S01]  /*43f0*/  FFMA.FTZ R27, R0, R131, R26 ;  /* 0x00000083001b7223 */ /* 0x000fe2000001001a */
[----:B------:R-:W-:Y:S01]  /*4400*/  FSEL R81, R81, -INF , !P5 ;  /* 0xff80000051517808 */ /* 0x000fe20006800000 */
[----:B------:R-:W-:Y:S01]  /*4410*/  MUFU.TANH R133, R66 ;  /* 0x0000004200857308 */ /* 0x000fe20000002400 */
[----:B------:R-:W-:Y:S01]  /*4420*/  ISETP.GE.AND P5, PT, R108, R123, PT ;  /* 0x0000007b6c00720c */ /* 0x000fe20003fa6270 */
[C---:B------:R-:W-:Y:S01]  /*4430*/  FFMA.FTZ R108, R0.reuse, R59, R79 ;  /* 0x0000003b006c7223 */ /* 0x040fe2000001004f */
[----:B------:R-:W-:Y:S01]  /*4440*/  FSEL R27, R27, -INF , !P6 ;  /* 0xff8000001b1b7808 */ /* 0x000fe20007000000 */
[----:B------:R-:W-:Y:S01]  /*4450*/  FFMA.FTZ R59, R0, R20, R89 ;  /* 0x00000014003b7223 */ /* 0x000fe20000010059 */
[----:B------:R-:W-:Y:S01]  /*4460*/  FSEL R74, R74, -INF , !P4 ;  /* 0xff8000004a4a7808 */ /* 0x000fe20006000000 */
[----:B--2---:R-:W-:Y:S01]  /*4470*/  FFMA.FTZ R52, R0, R109, R77 ;  /* 0x0000006d00347223 */ /* 0x004fe2000001004d */
[CC--:B------:R-:W-:Y:S01]  /*4480*/  ISETP.GE.AND P6, PT, R58.reuse, R123.reuse, PT ;  /* 0x0000007b3a00720c */ /* 0x0c0fe20003fc6270 */
[----:B------:R1:W2:Y:S01]  /*4490*/  I2F R66, R8 ;  /* 0x0000000800427306 */ /* 0x0002a20000201400 */
[-C--:B------:R-:W-:Y:S01]  /*44a0*/  ISETP.GE.AND P4, PT, R58, R122.reuse, PT ;  /* 0x0000007a3a00720c */ /* 0x080fe20003f86270 */
[----:B------:R-:W-:Y:S01]  /*44b0*/  FMUL.FTZ R49, R49, c[0x0][0x2ec] ;  /* 0x0000bb0031317a20 */ /* 0x000fe20000410000 */
[----:B------:R-:W-:Y:S01]  /*44c0*/  FSEL R109, R17, -INF , !P6 ;  /* 0xff800000116d7808 */ /* 0x000fe20007000000 */
[----:B------:R-:W-:Y:S01]  /*44d0*/  FMUL.FTZ R20, R48, c[0x0][0x2ec] ;  /* 0x0000bb0030147a20 */ /* 0x000fe20000410000 */
[----:B------:R-:W-:Y:S01]  /*44e0*/  FSEL R108, R108, -INF , !P4 ;  /* 0xff8000006c6c7808 */ /* 0x000fe20006000000 */
[----:B------:R-:W-:Y:S01]  /*44f0*/  FMUL.FTZ R54, R54, c[0x0][0x2ec] ;  /* 0x0000bb0036367a20 */ /* 0x000fe20000410000 */
[CC--:B------:R-:W-:Y:S01]  /*4500*/  ISETP.GE.AND P6, PT, R94.reuse, R123.reuse, PT ;  /* 0x0000007b5e00720c */ /* 0x0c0fe20003fc6270 */
[----:B------:R-:W-:Y:S01]  /*4510*/  I2F R25, R24 ;  /* 0x0000001800197306 */ /* 0x000fe20000201400 */
[-C--:B------:R-:W-:Y:S01]  /*4520*/  ISETP.GE.AND P4, PT, R94, R122.reuse, PT ;  /* 0x0000007a5e00720c */ /* 0x080fe20003f86270 */
[----:B------:R-:W-:Y:S01]  /*4530*/  FMUL.FTZ R47, R47, c[0x0][0x2ec] ;  /* 0x0000bb002f2f7a20 */ /* 0x000fe20000410000 */
[----:B------:R-:W-:Y:S01]  /*4540*/  FSEL R59, R59, -INF , !P6 ;  /* 0xff8000003b3b7808 */ /* 0x000fe20007000000 */
[----:B------:R-:W-:Y:S01]  /*4550*/  FMUL.FTZ R45, R45, c[0x0][0x2ec] ;  /* 0x0000bb002d2d7a20 */ /* 0x000fe20000410000 */
[----:B------:R-:W-:Y:S01]  /*4560*/  FSEL R106, R91, -INF , !P4 ;  /* 0xff8000005b6a7808 */ /* 0x000fe20006000000 */
[----:B------:R-:W-:Y:S01]  /*4570*/  FMUL.FTZ R14, R46, c[0x0][0x2ec] ;  /* 0x0000bb002e0e7a20 */ /* 0x000fe20000410000 */
[CC--:B------:R-:W-:Y:S01]  /*4580*/  ISETP.GE.AND P6, PT, R8.reuse, R123.reuse, PT ;  /* 0x0000007b0800720c */ /* 0x0c0fe20003fc6270 */
[----:B------:R-:W3:Y:S01]  /*4590*/  MUFU.TANH R16, R16 ;  /* 0x0000001000107308 */ /* 0x000ee20000002400 */
[----:B------:R-:W-:Y:S01]  /*45a0*/  ISETP.GE.AND P4, PT, R8, R122, PT ;  /* 0x0000007a0800720c */ /* 0x000fe20003f86270 */
[----:B------:R-:W-:Y:S01]  /*45b0*/  FMUL.FTZ R44, R44, c[0x0][0x2ec] ;  /* 0x0000bb002c2c7a20 */ /* 0x000fe20000410000 */
[----:B-1----:R-:W1:Y:S01]  /*45c0*/  LDSM.16.M88.4 R8, [R102+0x3800] ;  /* 0x003800006608783b */ /* 0x002e620000000200 */
[----:B------:R-:W-:Y:S01]  /*45d0*/  FSEL R75, R56, -INF , !P2 ;  /* 0xff800000384b7808 */ /* 0x000fe20005000000 */
[----:B--2---:R-:W-:Y:S01]  /*45e0*/  FFMA.FTZ R124, R0, R66, R133 ;  /* 0x00000042007c7223 */ /* 0x004fe20000010085 */
[----:B------:R-:W-:Y:S01]  /*45f0*/  ISETP.GE.AND P2, PT, R128, R123, PT ;  /* 0x0000007b8000720c */ /* 0x000fe20003f46270 */
[----:B------:R-:W-:-:S04]  /*4600*/  DEPBAR.LE SB0, 0x0 ;  /* 0x000080000000791a */ /* 0x000fc80000000000 */
[----:B------:R-:W2:Y:S01]  /*4610*/  MUFU.TANH R92, R92 ;  /* 0x0000005c005c7308 */ /* 0x000ea20000002400 */
[----:B------:R-:W-:Y:S02]  /*4620*/  FSEL R13, R13, -INF , !P2 ;  /* 0xff8000000d0d7808 */ /* 0x000fe40005000000 */
[C---:B------:R-:W-:Y:S02]  /*4630*/  ISETP.GE.AND P2, PT, R110.reuse, R123, PT ;  /* 0x0000007b6e00720c */ /* 0x040fe40003f46270 */
[----:B------:R-:W-:Y:S01]  /*4640*/  ISETP.GE.AND P3, PT, R110, R122, PT ;  /* 0x0000007a6e00720c */ /* 0x000fe20003f66270 */
[----:B---3--:R-:W-:Y:S01]  /*4650*/  FFMA.FTZ R16, R0, R25, R16 ;  /* 0x0000001900107223 */ /* 0x008fe20000010010 */
[----:B------:R-:W-:Y:S01]  /*4660*/  FSEL R57, R31, -INF , !P5 ;  /* 0xff8000001f397808 */ /* 0x000fe20006800000 */
[----:B------:R-:W3:Y:S01]  /*4670*/  I2F R22, R60 ;  /* 0x0000003c00167306 */ /* 0x000ee20000201400 */
[----:B------:R-:W-:Y:S02]  /*4680*/  FSEL R52, R52, -INF , !P1 ;  /* 0xff80000034347808 */ /* 0x000fe40004800000 */
[----:B------:R-:W-:-:S02]  /*4690*/  ISETP.GE.AND P5, PT, R24, R123, PT ;  /* 0x0000007b1800720c */ /* 0x000fc40003fa6270 */
[----:B------:R-:W-:Y:S02]  /*46a0*/  ISETP.GE.AND P1, PT, R24, R122, PT ;  /* 0x0000007a1800720c */ /* 0x000fe40003f26270 */
[----:B------:R-:W-:Y:S01]  /*46b0*/  IADD3 R126, R2, 0x50, RZ ;  /* 0x00000050027e7810 */ /* 0x000fe20007ffe0ff */
[----:B------:R-:W-:Y:S01]  /*46c0*/  MUFU.TANH R19, R19 ;  /* 0x0000001300137308 */ /* 0x000fe20000002400 */
[----:B--2---:R-:W-:Y:S01]  /*46d0*/  FFMA.FTZ R92, R0, R25, R92 ;  /* 0x00000019005c7223 */ /* 0x004fe2000001005c */
[----:B------:R-:W-:Y:S02]  /*46e0*/  IADD3 R125, R2, 0x51, RZ ;  /* 0x00000051027d7810 */ /* 0x000fe40007ffe0ff */
[----:B------:R-:W-:Y:S02]  /*46f0*/  FSEL R129, R129, -INF , !P2 ;  /* 0xff80000081817808 */ /* 0x000fe40005000000 */
[----:B------:R-:W-:Y:S02]  /*4700*/  FSEL R134, R134, -INF , !P3 ;  /* 0xff80000086867808 */ /* 0x000fe40005800000 */
[----:B------:R-:W2:Y:S01]  /*4710*/  I2F R93, R88 ;  /* 0x00000058005d7306 */ /* 0x000ea20000201400 */
[----:B------:R-:W-:Y:S01]  /*4720*/  ISETP.GE.AND P2, PT, R88, R123, PT ;  /* 0x0000007b5800720c */ /* 0x000fe20003f46270 */
[----:B---3--:R-:W-:Y:S01]  /*4730*/  FFMA.FTZ R21, R0, R22, R21 ;  /* 0x0000001600157223 */ /* 0x008fe20000010015 */
[----:B------:R-:W-:Y:S01]  /*4740*/  ISETP.GE.AND P3, PT, R88, R122, PT ;  /* 0x0000007a5800720c */ /* 0x000fe20003f66270 */
[----:B------:R-:W-:Y:S01]  /*4750*/  FFMA.FTZ R95, R0, R22, R95 ;  /* 0x00000016005f7223 */ /* 0x000fe2000001005f */
[----:B------:R-:W-:-:S02]  /*4760*/  FSEL R104, R92, -INF , !P1 ;  /* 0xff8000005c687808 */ /* 0x000fc40004800000 */
[-C--:B------:R-:W-:Y:S01]  /*4770*/  ISETP.GE.AND P1, PT, R60, R122.reuse, PT ;  /* 0x0000007a3c00720c */ /* 0x080fe20003f26270 */
[----:B------:R-:W3:Y:S01]  /*4780*/  MUFU.TANH R90, R90 ;  /* 0x0000005a005a7308 */ /* 0x000ee20000002400 */
[C---:B-1----:R-:W-:Y:S01]  /*4790*/  HMMA.16816.F32 R40, R84.reuse, R8, R40 ;  /* 0x000000085428723c */ /* 0x042fe20000001828 */
[C---:B------:R-:W-:Y:S02]  /*47a0*/  IADD3 R28, R2.reuse, 0x59, RZ ;  /* 0x00000059021c7810 */ /* 0x040fe40007ffe0ff */
[----:B------:R-:W-:Y:S02]  /*47b0*/  IADD3 R131, R2, 0x60, RZ ;  /* 0x0000006002837810 */ /* 0x000fe40007ffe0ff */
[----:B------:R-:W-:Y:S02]  /*47c0*/  FSEL R132, R95, -INF , !P1 ;  /* 0xff8000005f847808 */ /* 0x000fe40004800000 */
[----:B------:R-:W-:Y:S01]  /*47d0*/  MUFU.TANH R145, R62 ;  /* 0x0000003e00917308 */ /* 0x000fe20000002400 */
[----:B------:R-:W-:Y:S01]  /*47e0*/  HMMA.16816.F32 R8, R84, R10, R36 ;  /* 0x0000000a5408723c */ /* 0x000fe20000001824 */
[----:B--2---:R-:W-:Y:S01]  /*47f0*/  FFMA.FTZ R105, R0, R93, R19 ;  /* 0x0000005d00697223 */ /* 0x004fe20000010013 */
[----:B------:R-:W-:-:S02]  /*4800*/  ISETP.GE.AND P1, PT, R118, R122, PT ;  /* 0x0000007a7600720c */ /* 0x000fc40003f26270 */
[----:B------:R-:W-:Y:S02]  /*4810*/  IADD3 R24, R2, 0x69, RZ ;  /* 0x0000006902187810 */ /* 0x000fe40007ffe0ff */
[----:B------:R-:W-:Y:S01]  /*4820*/  FSEL R105, R105, -INF , !P2 ;  /* 0xff80000069697808 */ /* 0x000fe20005000000 */
[----:B------:R-:W-:Y:S01]  /*4830*/  MUFU.TANH R65, R65 ;  /* 0x0000004100417308 */ /* 0x000fe20000002400 */
[----:B---3--:R-:W-:Y:S01]  /*4840*/  FFMA.FTZ R90, R0, R93, R90 ;  /* 0x0000005d005a7223 */ /* 0x008fe2000001005a */
[----:B------:R-:W-:Y:S02]  /*4850*/  ISETP.GE.AND P2, PT, R138, R123, PT ;  /* 0x0000007b8a00720c */ /* 0x000fe40003f46270 */
[----:B------:R-:W-:Y:S02]  /*4860*/  IADD3 R82, R2, 0x58, RZ ;  /* 0x0000005802527810 */ /* 0x000fe40007ffe0ff */
[----:B------:R-:W-:Y:S02]  /*4870*/  FSEL R110, R90, -INF , !P3 ;  /* 0xff8000005a6e7808 */ /* 0x000fe40005800000 */
[----:B------:R-:W-:Y:S01]  /*4880*/  MUFU.TANH R143, R143 ;  /* 0x0000008f008f7308 */ /* 0x000fe20000002400 */
[-C--:B------:R-:W-:Y:S01]  /*4890*/  ISETP.GE.AND P3, PT, R138, R122.reuse, PT ;  /* 0x0000007a8a00720c */ /* 0x080fe20003f66270 */
[----:B------:R-:W-:Y:S01]  /*48a0*/  FMUL.FTZ R43, R43, c[0x0][0x2ec] ;  /* 0x0000bb002b2b7a20 */ /* 0x000fe20000410000 */
[----:B------:R-:W-:Y:S01]  /*48b0*/  IADD3 R76, R2, 0x61, RZ ;  /* 0x00000061024c7810 */ /* 0x000fe20007ffe0ff */
[----:B------:R-:W-:Y:S01]  /*48c0*/  FMUL.FTZ R15, R40, c[0x0][0x2ec] ;  /* 0x0000bb00280f7a20 */ /* 0x000fe20000410000 */
[----:B------:R-:W-:Y:S01]  /*48d0*/  IADD3 R30, R2, 0x68, RZ ;  /* 0x00000068021e7810 */ /* 0x000fe20007ffe0ff */
[----:B------:R-:W-:Y:S01]  /*48e0*/  FMUL.FTZ R42, R42, c[0x0][0x2ec] ;  /* 0x0000bb002a2a7a20 */ /* 0x000fe20000410000 */
[----:B------:R-:W-:Y:S01]  /*48f0*/  FSEL R124, R124, -INF , !P4 ;  /* 0xff8000007c7c7808 */ /* 0x000fe20006000000 */
[----:B------:R-:W1:Y:S01]  /*4900*/  I2F R62, R118 ;  /* 0x00000076003e7306 */ /* 0x000e620000201400 */
[----:B------:R-:W-:Y:S01]  /*4910*/  FMUL.FTZ R8, R8, c[0x0][0x2ec] ;  /* 0x0000bb0008087a20 */ /* 0x000fe20000410000 */
[----:B------:R-:W-:Y:S01]  /*4920*/  ISETP.GE.AND P4, PT, R140, R122, PT ;  /* 0x0000007a8c00720c */ /* 0x000fe20003f86270 */
[----:B------:R-:W-:Y:S01]  /*4930*/  FMUL.FTZ R9, R9, c[0x0][0x2ec] ;  /* 0x0000bb0009097a20 */ /* 0x000fe20000410000 */
[----:B------:R-:W-:Y:S01]  /*4940*/  IADD3 R48, R2, 0x79, RZ ;  /* 0x0000007902307810 */ /* 0x000fe20007ffe0ff */
[----:B------:R-:W-:-:S02]  /*4950*/  FMUL.FTZ R10, R10, c[0x0][0x2ec] ;  /* 0x0000bb000a0a7a20 */ /* 0x000fc40000410000 */
[----:B------:R-:W-:Y:S01]  /*4960*/  FMUL.FTZ R11, R11, c[0x0][0x2ec] ;  /* 0x0000bb000b0b7a20 */ /* 0x000fe20000410000 */
[----:B------:R-:W2:Y:S08]  /*4970*/  MUFU.TANH R69, R69 ;  /* 0x0000004500457308 */ /* 0x000eb00000002400 */
[----:B------:R-:W3:Y:S01]  /*4980*/  MUFU.TANH R71, R71 ;  /* 0x0000004700477308 */ /* 0x000ee20000002400 */
[----:B-1----:R-:W-:-:S07]  /*4990*/  FFMA.FTZ R65, R0, R62, R65 ;  /* 0x0000003e00417223 */ /* 0x002fce0000010041 */
[----:B------:R-:W1:Y:S01]  /*49a0*/  MUFU.TANH R23, R23 ;  /* 0x0000001700177308 */ /* 0x000e620000002400 */
[----:B--2---:R-:W-:-:S05]  /*49b0*/  FFMA.FTZ R127, R0, R136, R69 ;  /* 0x00000088007f7223 */ /* 0x004fca0000010045 */
[----:B------:R-:W-:Y:S02]  /*49c0*/  FSEL R127, R127, -INF , !P2 ;  /* 0xff8000007f7f7808 */ /* 0x000fe40005000000 */
[----:B------:R-:W2:Y:S01]  /*49d0*/  MUFU.TANH R141, R141 ;  /* 0x0000008d008d7308 */ /* 0x000ea20000002400 */
[----:B---3--:R-:W-:Y:S01]  /*49e0*/  FFMA.FTZ R71, R0, R136, R71 ;  /* 0x0000008800477223 */ /* 0x008fe20000010047 */
[----:B------:R-:W-:-:S04]  /*49f0*/  ISETP.GE.AND P2, PT, R142, R123, PT ;  /* 0x0000007b8e00720c */ /* 0x000fc80003f46270 */
[----:B------:R-:W-:Y:S02]  /*4a00*/  FSEL R130, R71, -INF , !P3 ;  /* 0xff80000047827808 */ /* 0x000fe40005800000 */
[----:B------:R3:W-:Y:S01]  /*4a10*/  MUFU.TANH R26, R53 ;  /* 0x00000035001a7308 */ /* 0x0007e20000002400 */
[----:B-1----:R-:W-:Y:S01]  /*4a20*/  FFMA.FTZ R23, R0, R66, R23 ;  /* 0x0000004200177223 */ /* 0x002fe20000010017 */
[----:B------:R-:W-:-:S04]  /*4a30*/  ISETP.GE.AND P3, PT, R142, R122, PT ;  /* 0x0000007a8e00720c */ /* 0x000fc80003f66270 */
[----:B------:R-:W-:Y:S02]  /*4a40*/  FSEL R117, R23, -INF , !P6 ;  /* 0xff80000017757808 */ /* 0x000fe40007000000 */
[----:B------:R-:W-:Y:S01]  /*4a50*/  MUFU.TANH R3, R3 ;  /* 0x0000000300037308 */ /* 0x000fe20000002400 */
[----:B--2---:R-:W-:Y:S01]  /*4a60*/  FFMA.FTZ R141, R0, R119, R141 ;  /* 0x00000077008d7223 */ /* 0x004fe2000001008d */
[----:B------:R-:W-:Y:S02]  /*4a70*/  ISETP.GE.AND P6, PT, R140, R123, PT ;  /* 0x0000007b8c00720c */ /* 0x000fe40003fc6270 */
[----:B---3--:R-:W-:-:S04]  /*4a80*/  FSEL R53, R16, -INF , !P5 ;  /* 0xff80000010357808 */ /* 0x008fc80006800000 */
[----:B------:R-:W1:Y:S01]  /*4a90*/  I2F R56, R126 ;  /* 0x0000007e00387306 */ /* 0x000e620000201400 */
[-C--:B------:R-:W-:Y:S02]  /*4aa0*/  ISETP.GE.AND P5, PT, R60, R123.reuse, PT ;  /* 0x0000007b3c00720c */ /* 0x080fe40003fa6270 */
[----:B------:R-:W-:Y:S02]  /*4ab0*/  IADD3 R16, R2, 0x71, RZ ;  /* 0x0000007102107810 */ /* 0x000fe40007ffe0ff */
[----:B------:R-:W-:Y:S02]  /*4ac0*/  FSEL R107, R21, -INF , !P5 ;  /* 0xff800000156b7808 */ /* 0x000fe40006800000 */
[----:B------:R-:W-:Y:S01]  /*4ad0*/  ISETP.GE.AND P5, PT, R118, R123, PT ;  /* 0x0000007b7600720c */ /* 0x000fe20003fa6270 */
[----:B------:R2:W-:Y:S01]  /*4ae0*/  MUFU.TANH R88, R49 ;  /* 0x0000003100587308 */ /* 0x0005e20000002400 */
[----:B------:R-:W-:Y:S01]  /*4af0*/  FFMA.FTZ R118, R0, R62, R143 ;  /* 0x0000003e00767223 */ /* 0x000fe2000001008f */
[----:B------:R-:W-:-:S02]  /*4b00*/  IADD3 R60, R2, 0x78, RZ ;  /* 0x00000078023c7810 */ /* 0x000fc40007ffe0ff */
[----:B------:R-:W-:Y:S02]  /*4b10*/  FSEL R111, R65, -INF , !P5 ;  /* 0xff800000416f7808 */ /* 0x000fe40006800000 */
[----:B------:R-:W-:Y:S02]  /*4b20*/  FSEL R118, R118, -INF , !P1 ;  /* 0xff80000076767808 */ /* 0x000fe40004800000 */
[----:B------:R-:W-:Y:S01]  /*4b30*/  MUFU.TANH R99, R99 ;  /* 0x0000006300637308 */ /* 0x000fe20000002400 */
[----:B------:R-:W-:Y:S01]  /*4b40*/  ISETP.GE.AND P5, PT, R126, R123, PT ;  /* 0x0000007b7e00720c */ /* 0x000fe20003fa6270 */
[----:B-1----:R-:W-:Y:S01]  /*4b50*/  FFMA.FTZ R23, R0, R56, R137 ;  /* 0x0000003800177223 */ /* 0x002fe20000010089 */
[----:B------:R-:W-:Y:S01]  /*4b60*/  ISETP.GE.AND P1, PT, R126, R122, PT ;  /* 0x0000007a7e00720c */ /* 0x000fe20003f26270 */
[C---:B------:R-:W-:Y:S01]  /*4b70*/  FFMA.FTZ R126, R0.reuse, R119, R145 ;  /* 0x00000077007e7223 */ /* 0x040fe20000010091 */
[----:B------:R-:W-:Y:S01]  /*4b80*/  FSEL R119, R141, -INF , !P2 ;  /* 0xff8000008d777808 */ /* 0x000fe20005000000 */
[----:B------:R-:W-:Y:S01]  /*4b90*/  FFMA.FTZ R58, R0, R56, R3 ;  /* 0x00000038003a7223 */ /* 0x000fe20000010003 */
[----:B------:R-:W-:Y:S01]  /*4ba0*/  ISETP.GE.AND P2, PT, R125, R123, PT ;  /* 0x0000007b7d00720c */ /* 0x000fe20003f46270 */
[----:B--2---:R-:W-:Y:S01]  /*4bb0*/  FMUL.FTZ R49, R50, c[0x0][0x2ec] ;  /* 0x0000bb0032317a20 */ /* 0x004fe20000410000 */
[----:B------:R-:W1:Y:S01]  /*4bc0*/  I2F R80, R125 ;  /* 0x0000007d00507306 */ /* 0x000e620000201400 */
[----:B------:R-:W-:Y:S01]  /*4bd0*/  FSEL R126, R126, -INF , !P3 ;  /* 0xff8000007e7e7808 */ /* 0x000fe20005800000 */
[----:B------:R-:W-:Y:S01]  /*4be0*/  FMUL.FTZ R50, R51, c[0x0][0x2ec] ;  /* 0x0000bb0033327a20 */ /* 0x000fe20000410000 */
[----:B------:R-:W-:-:S02]  /*4bf0*/  ISETP.GE.AND P3, PT, R125, R122, PT ;  /* 0x0000007a7d00720c */ /* 0x000fc40003f66270 */
[----:B------:R-:W-:Y:S02]  /*4c00*/  FSEL R23, R23, -INF , !P5 ;  /* 0xff80000017177808 */ /* 0x000fe40006800000 */
[----:B------:R-:W-:Y:S01]  /*4c10*/  FSEL R58, R58, -INF , !P1 ;  /* 0xff8000003a3a7808 */ /* 0x000fe20004800000 */
[----:B------:R-:W2:Y:S01]  /*4c20*/  I2F R29, R28 ;  /* 0x0000001c001d7306 */ /* 0x000ea20000201400 */
[C---:B------:R-:W-:Y:S02]  /*4c30*/  ISETP.GE.AND P5, PT, R28.reuse, R123, PT ;  /* 0x0000007b1c00720c */ /* 0x040fe40003fa6270 */
[----:B------:R-:W-:-:S05]  /*4c40*/  ISETP.GE.AND P1, PT, R28, R122, PT ;  /* 0x0000007a1c00720c */ /* 0x000fca0003f26270 */
[----:B------:R-:W3:Y:S01]  /*4c50*/  MUFU.TANH R55, R55 ;  /* 0x0000003700377308 */ /* 0x000ee20000002400 */
[CC--:B-1----:R-:W-:Y:S02]  /*4c60*/  FFMA.FTZ R21, R0.reuse, R80.reuse, R139 ;  /* 0x0000005000157223 */ /* 0x0c2fe4000001008b */
[----:B------:R-:W-:-:S03]  /*4c70*/  FFMA.FTZ R56, R0, R80, R99 ;  /* 0x0000005000387223 */ /* 0x000fc60000010063 */
[----:B------:R-:W-:Y:S02]  /*4c80*/  FSEL R21, R21, -INF , !P2 ;  /* 0xff80000015157808 */ /* 0x000fe40005000000 */
[----:B------:R-:W-:Y:S01]  /*4c90*/  I2F R77, R131 ;  /* 0x00000083004d7306 */ /* 0x000fe20000201400 */
[----:B--2---:R-:W-:Y:S01]  /*4ca0*/  FFMA.FTZ R26, R0, R29, R26 ;  /* 0x0000001d001a7223 */ /* 0x004fe2000001001a */
[----:B------:R-:W-:Y:S01]  /*4cb0*/  FSEL R56, R56, -INF , !P3 ;  /* 0xff80000038387808 */ /* 0x000fe20005800000 */
[----:B------:R-:W-:Y:S01]  /*4cc0*/  FMUL.FTZ R28, R41, c[0x0][0x2ec] ;  /* 0x0000bb00291c7a20 */ /* 0x000fe20000410000 */
[C---:B------:R-:W-:Y:S02]  /*4cd0*/  ISETP.GE.AND P2, PT, R131.reuse, R123, PT ;  /* 0x0000007b8300720c */ /* 0x040fe40003f46270 */
[----:B------:R-:W-:Y:S02]  /*4ce0*/  ISETP.GE.AND P3, PT, R131, R122, PT ;  /* 0x0000007a8300720c */ /* 0x000fe40003f66270 */
[----:B------:R-:W1:Y:S01]  /*4cf0*/  MUFU.TANH R20, R20 ;  /* 0x0000001400147308 */ /* 0x000e620000002400 */
[----:B---3--:R-:W-:Y:S01]  /*4d00*/  FFMA.FTZ R55, R0, R29, R55 ;  /* 0x0000001d00377223 */ /* 0x008fe20000010037 */
[----:B------:R-:W-:-:S02]  /*4d10*/  FSEL R65, R26, -INF , !P5 ;  /* 0xff8000001a417808 */ /* 0x000fc40006800000 */
[----:B------:R-:W-:-:S04]  /*4d20*/  ISETP.GE.AND P5, PT, R30, R123, PT ;  /* 0x0000007b1e00720c */ /* 0x000fc80003fa6270 */
[----:B------:R-:W2:Y:S01]  /*4d30*/  MUFU.TANH R49, R49 ;  /* 0x0000003100317308 */ /* 0x000ea20000002400 */
[----:B-1----:R-:W-:-:S07]  /*4d40*/  FFMA.FTZ R29, R0, R77, R20 ;  /* 0x0000004d001d7223 */ /* 0x002fce0000010014 */
[----:B------:R-:W1:Y:S01]  /*4d50*/  I2F R98, R140 ;  /* 0x0000008c00627306 */ /* 0x000e620000201400 */
[----:B------:R-:W-:Y:S02]  /*4d60*/  FSEL R20, R55, -INF , !P1 ;  /* 0xff80000037147808 */ /* 0x000fe40004800000 */
[----:B------:R-:W-:Y:S01]  /*4d70*/  ISETP.GE.AND P1, PT, R30, R122, PT ;  /* 0x0000007a1e00720c */ /* 0x000fe20003f26270 */
[----:B--2---:R-:W-:-:S04]  /*4d80*/  FFMA.FTZ R46, R0, R77, R49 ;  /* 0x0000004d002e7223 */ /* 0x004fc80000010031 */
[----:B------:R-:W-:Y:S01]  /*4d90*/  I2F R17, R24 ;  /* 0x0000001800117306 */ /* 0x000fe20000201400 */
[----:B------:R-:W-:Y:S02]  /*4da0*/  FSEL R49, R29, -INF , !P2 ;  /* 0xff8000001d317808 */ /* 0x000fe40005000000 */
[----:B------:R-:W-:Y:S02]  /*4db0*/  ISETP.GE.AND P2, PT, R24, R123, PT ;  /* 0x0000007b1800720c */ /* 0x000fe40003f46270 */
[----:B------:R-:W-:Y:S02]  /*4dc0*/  FSEL R46, R46, -INF , !P3 ;  /* 0xff8000002e2e7808 */ /* 0x000fe40005800000 */
[----:B------:R-:W-:Y:S01]  /*4dd0*/  ISETP.GE.AND P3, PT, R24, R122, PT ;  /* 0x0000007a1800720c */ /* 0x000fe20003f66270 */
[----:B------:R-:W2:Y:S01]  /*4de0*/  MUFU.TANH R3, R47 ;  /* 0x0000002f00037308 */ /* 0x000ea20000002400 */
[CC--:B-1----:R-:W-:Y:S02]  /*4df0*/  FFMA.FTZ R67, R0.reuse, R98.reuse, R67 ;  /* 0x0000006200437223 */ /* 0x0c2fe40000010043 */
[----:B------:R-:W-:-:S03]  /*4e00*/  FFMA.FTZ R128, R0, R98, R135 ;  /* 0x0000006200807223 */ /* 0x000fc60000010087 */
[----:B------:R-:W-:Y:S02]  /*4e10*/  FSEL R125, R67, -INF , !P6 ;  /* 0xff800000437d7808 */ /* 0x000fe40007000000 */
[----:B------:R-:W-:Y:S01]  /*4e20*/  MUFU.TANH R51, R45 ;  /* 0x0000002d00337308 */ /* 0x000fe20000002400 */
[----:B------:R-:W-:Y:S02]  /*4e30*/  FSEL R128, R128, -INF , !P4 ;  /* 0xff80000080807808 */ /* 0x000fe40006000000 */
[C---:B------:R-:W-:Y:S02]  /*4e40*/  ISETP.GE.AND P6, PT, R82.reuse, R123, PT ;  /* 0x0000007b5200720c */ /* 0x040fe40003fc6270 */
[----:B------:R-:W-:-:S03]  /*4e50*/  ISETP.GE.AND P4, PT, R82, R122, PT ;  /* 0x0000007a5200720c */ /* 0x000fc60003f86270 */
[----:B------:R-:W-:Y:S01]  /*4e60*/  I2F R25, R16 ;  /* 0x0000001000197306 */ /* 0x000fe20000201400 */
[----:B--2---:R-:W-:-:S05]  /*4e70*/  FFMA.FTZ R3, R0, R17, R3 ;  /* 0x0000001100037223 */ /* 0x004fca0000010003 */
[----:B------:R-:W-:Y:S02]  /*4e80*/  FSEL R36, R3, -INF , !P3 ;  /* 0xff80000003247808 */ /* 0x000fe40005800000 */
[----:B------:R-:W1:Y:S01]  /*4e90*/  MUFU.TANH R28, R28 ;  /* 0x0000001c001c7308 */ /* 0x000e620000002400 */
[----:B------:R-:W-:-:S07]  /*4ea0*/  ISETP.GE.AND P3, PT, R60, R122, PT ;  /* 0x0000007a3c00720c */ /* 0x000fce0003f66270 */
[----:B------:R-:W2:Y:S08]  /*4eb0*/  I2F R147, R82 ;  /* 0x0000005200937306 */ /* 0x000eb00000201400 */
[----:B------:R-:W3:Y:S01]  /*4ec0*/  I2F R31, R76 ;  /* 0x0000004c001f7306 */ /* 0x000ee20000201400 */
[----:B-1----:R-:W-:-:S07]  /*4ed0*/  FFMA.FTZ R28, R0, R25, R28 ;  /* 0x00000019001c7223 */ /* 0x002fce000001001c */
[----:B------:R1:W4:Y:S01]  /*4ee0*/  MUFU.TANH R78, R54 ;  /* 0x00000036004e7308 */ /* 0x0003220000002400 */
[----:B--2---:R-:W-:-:S05]  /*4ef0*/  FFMA.FTZ R67, R0, R147, R83 ;  /* 0x0000009300437223 */ /* 0x004fca0000010053 */
[----:B------:R-:W-:Y:S02]  /*4f00*/  FSEL R67, R67, -INF , !P6 ;  /* 0xff80000043437808 */ /* 0x000fe40007000000 */
[----:B------:R-:W2:Y:S01]  /*4f10*/  MUFU.TANH R50, R50 ;  /* 0x0000003200327308 */ /* 0x000ea20000002400 */
[----:B---3--:R-:W-:Y:S01]  /*4f20*/  FFMA.FTZ R47, R0, R31, R88 ;  /* 0x0000001f002f7223 */ /* 0x008fe20000010058 */
[----:B------:R-:W-:-:S04]  /*4f30*/  ISETP.GE.AND P6, PT, R76, R123, PT ;  /* 0x0000007b4c00720c */ /* 0x000fc80003fc6270 */
[----:B------:R-:W-:Y:S02]  /*4f40*/  FSEL R47, R47, -INF , !P6 ;  /* 0xff8000002f2f7808 */ /* 0x000fe40007000000 */
[----:B------:R3:W5:Y:S01]  /*4f50*/  MUFU.TANH R24, R43 ;  /* 0x0000002b00187308 */ /* 0x0007620000002400 */
[----:B-1----:R-:W-:Y:S01]  /*4f60*/  IADD3 R54, R2, 0x70, RZ ;  /* 0x0000007002367810 */ /* 0x002fe20007ffe0ff */
[----:B----4-:R-:W-:-:S03]  /*4f70*/  FFMA.FTZ R22, R0, R147, R78 ;  /* 0x0000009300167223 */ /* 0x010fc6000001004e */
[----:B------:R-:W-:Y:S02]  /*4f80*/  ISETP.GE.AND P6, PT, R54, R123, PT ;  /* 0x0000007b3600720c */ /* 0x000fe40003fc6270 */
[----:B------:R-:W-:Y:S01]  /*4f90*/  FSEL R22, R22, -INF , !P4 ;  /* 0xff80000016167808 */ /* 0x000fe20006000000 */
[----:B------:R-:W-:Y:S01]  /*4fa0*/  I2F R69, R60 ;  /* 0x0000003c00457306 */ /* 0x000fe20000201400 */
[----:B--2---:R-:W-:Y:S01]  /*4fb0*/  FFMA.FTZ R50, R0, R31, R50 ;  /* 0x0000001f00327223 */ /* 0x004fe20000010032 */
[----:B------:R-:W-:-:S06]  /*4fc0*/  ISETP.GE.AND P4, PT, R76, R122, PT ;  /* 0x0000007a4c00720c */ /* 0x000fcc0003f86270 */
[----:B------:R-:W1:Y:S01]  /*4fd0*/  MUFU.TANH R8, R8 ;  /* 0x0000000800087308 */ /* 0x000e620000002400 */
[C---:B---3--:R-:W-:Y:S02]  /*4fe0*/  FFMA.FTZ R43, R0.reuse, R17, R51 ;  /* 0x00000011002b7223 */ /* 0x048fe40000010033 */
[----:B-----5:R-:W-:-:S03]  /*4ff0*/  FFMA.FTZ R25, R0, R25, R24 ;  /* 0x0000001900197223 */ /* 0x020fc60000010018 */
[----:B------:R-:W-:Y:S02]  /*5000*/  FSEL R43, R43, -INF , !P2 ;  /* 0xff8000002b2b7808 */ /* 0x000fe40005000000 */
[----:B------:R-:W-:Y:S01]  /*5010*/  I2F R79, R30 ;  /* 0x0000001e004f7306 */ /* 0x000fe20000201400 */
[----:B------:R-:W-:-:S07]  /*5020*/  ISETP.GE.AND P2, PT, R60, R123, PT ;  /* 0x0000007b3c00720c */ /* 0x000fce0003f46270 */
[----:B------:R-:W2:Y:S01]  /*5030*/  MUFU.TANH R44, R44 ;  /* 0x0000002c002c7308 */ /* 0x000ea20000002400 */
[C---:B-1----:R-:W-:Y:S02]  /*5040*/  FFMA.FTZ R31, R0.reuse, R69, R8 ;  /* 0x00000045001f7223 */ /* 0x042fe40000010008 */
[----:B------:R-:W-:-:S03]  /*5050*/  FFMA.FTZ R8, R0, R103, R97 ;  /* 0x0000006700087223 */ /* 0x000fc60000010061 */
[----:B------:R-:W-:Y:S02]  /*5060*/  FSEL R31, R31, -INF , !P2 ;  /* 0xff8000001f1f7808 */ /* 0x000fe40005000000 */
[----:B------:R-:W1:Y:S01]  /*5070*/  MUFU.TANH R14, R14 ;  /* 0x0000000e000e7308 */ /* 0x000e620000002400 */
[----:B------:R-:W-:-:S07]  /*5080*/  ISETP.GT.AND P2, PT, R176, R171, PT ;  /* 0x000000abb000720c */ /* 0x000fce0003f44270 */
[----:B------:R-:W-:Y:S01]  /*5090*/  I2F R19, R54 ;  /* 0x0000003600137306 */ /* 0x000fe20000201400 */
[-C--:B--2---:R-:W-:Y:S01]  /*50a0*/  FFMA.FTZ R45, R0, R79.reuse, R44 ;  /* 0x0000004f002d7223 */ /* 0x084fe2000001002c */
[----:B------:R-:W-:Y:S02]  /*50b0*/  FSEL R44, R50, -INF , !P4 ;  /* 0xff800000322c7808 */ /* 0x000fe40006000000 */
[----:B------:R-:W-:Y:S02]  /*50c0*/  ISETP.GE.AND P4, PT, R54, R122, PT ;  /* 0x0000007a3600720c */ /* 0x000fe40003f86270 */
[----:B------:R-:W-:Y:S02]  /*50d0*/  FSEL R45, R45, -INF , !P5 ;  /* 0xff8000002d2d7808 */ /* 0x000fe40006800000 */
[----:B------:R-:W2:Y:S01]  /*50e0*/  MUFU.TANH R15, R15 ;  /* 0x0000000f000f7308 */ /* 0x000ea20000002400 */
[----:B-1----:R-:W-:Y:S01]  /*50f0*/  FFMA.FTZ R14, R0, R79, R14 ;  /* 0x0000004f000e7223 */ /* 0x002fe2000001000e */
[----:B------:R-:W-:Y:S01]  /*5100*/  BAR.SYNC.DEFER_BLOCKING 0x0 ;  /* 0x0000000000007b1d */ /* 0x000fe20000010000 */
[----:B------:R-:W-:-:S04]  /*5110*/  ISETP.GE.AND P5, PT, R16, R123, PT ;  /* 0x0000007b1000720c */ /* 0x000fc80003fa6270 */
[----:B------:R-:W-:Y:S01]  /*5120*/  FSEL R32, R28, -INF , !P5 ;  /* 0xff8000001c207808 */ /* 0x000fe20006800000 */
[----:B------:R-:W1:Y:S01]  /*5130*/  MUFU.TANH R26, R42 ;  /* 0x0000002a001a7308 */ /* 0x000e620000002400 */
[----:B------:R-:W-:-:S07]  /*5140*/  ISETP.GE.AND P5, PT, R48, R123, PT ;  /* 0x0000007b3000720c */ /* 0x000fce0003fa6270 */
[----:B------:R-:W-:Y:S01]  /*5150*/  I2F R71, R48 ;  /* 0x0000003000477306 */ /* 0x000fe20000201400 */
[----:B--2---:R-:W-:-:S05]  /*5160*/  FFMA.FTZ R15, R0, R19, R15 ;  /* 0x00000013000f7223 */ /* 0x004fca000001000f */
[----:B------:R-:W-:Y:S02]  /*5170*/  FSEL R35, R15, -INF , !P6 ;  /* 0xff8000000f237808 */ /* 0x000fe40007000000 */
[----:B------:R-:W2:Y:S01]  /*5180*/  MUFU.TANH R9, R9 ;  /* 0x0000000900097308 */ /* 0x000ea20000002400 */
[----:B-1----:R-:W-:Y:S01]  /*5190*/  FFMA.FTZ R26, R0, R19, R26 ;  /* 0x00000013001a7223 */ /* 0x002fe2000001001a */
[----:B------:R-:W-:Y:S02]  /*51a0*/  FSEL R42, R14, -INF , !P1 ;  /* 0xff8000000e2a7808 */ /* 0x000fe40004800000 */
[----:B------:R-:W-:Y:S02]  /*51b0*/  ISETP.GE.AND P1, PT, R16, R122, PT ;  /* 0x0000007a1000720c */ /* 0x000fe40003f26270 */
[----:B------:R-:W-:Y:S02]  /*51c0*/  FSEL R30, R26, -INF , !P4 ;  /* 0xff8000001a1e7808 */ /* 0x000fe40006000000 */
[----:B------:R-:W1:Y:S01]  /*51d0*/  MUFU.TANH R3, R10 ;  /* 0x0000000a00037308 */ /* 0x000e620000002400 */
[----:B------:R-:W-:-:S02]  /*51e0*/  ISETP.GE.AND P6, PT, R2, R123, PT ;  /* 0x0000007b0200720c */ /* 0x000fc40003fc6270 */
[-C--:B------:R-:W-:Y:S01]  /*51f0*/  ISETP.GE.AND P4, PT, R2, R122.reuse, PT ;  /* 0x0000007a0200720c */ /* 0x080fe20003f86270 */
[----:B------:R-:W-:Y:S01]  /*5200*/  FFMA.FTZ R2, R0, R103, R96 ;  /* 0x0000006700027223 */ /* 0x000fe20000010060 */
[----:B------:R-:W-:Y:S02]  /*5210*/  FSEL R28, R25, -INF , !P1 ;  /* 0xff800000191c7808 */ /* 0x000fe40004800000 */
[----:B------:R-:W-:Y:S01]  /*5220*/  ISETP.GE.AND P1, PT, R48, R122, PT ;  /* 0x0000007a3000720c */ /* 0x000fe20003f26270 */
[----:B------:R-:W3:Y:S01]  /*5230*/  MUFU.TANH R24, R11 ;  /* 0x0000000b00187308 */ /* 0x000ee20000002400 */
[----:B--2---:R-:W-:Y:S01]  /*5240*/  FFMA.FTZ R9, R0, R71, R9 ;  /* 0x0000004700097223 */ /* 0x004fe20000010009 */
[----:B------:R-:W-:Y:S02]  /*5250*/  IADD3 R103, R164, 0x3800, RZ ;  /* 0x00003800a4677810 */ /* 0x000fe40007ffe0ff */
[----:B------:R-:W-:Y:S02]  /*5260*/  FSEL R2, R2, -INF , !P6 ;  /* 0xff80000002027808 */ /* 0x000fe40007000000 */
[----:B------:R-:W-:Y:S01]  /*5270*/  FSEL R8, R8, -INF , !P4 ;  /* 0xff80000008087808 */ /* 0x000fe20006000000 */
[----:B-1----:R-:W-:Y:S01]  /*5280*/  FFMA.FTZ R26, R0, R69, R3 ;  /* 0x00000045001a7223 */ /* 0x002fe20000010003 */
[----:B------:R-:W-:-:S04]  /*5290*/  FSEL R29, R9, -INF , !P5 ;  /* 0xff800000091d7808 */ /* 0x000fc80006800000 */
        /* <DEDUP_REMOVED lines=62> */
.L_x_7152:
[----:B------:R-:W-:-:S04]  /*5680*/  LEA R11, -R100, RZ, 0x7 ;  /* 0x000000ff640b7211 */ /* 0x000fc800078e39ff */
[----:B------:R-:W-:Y:S02]  /*5690*/  SHF.R.S32.HI R10, RZ, 0x1f, R11 ;  /* 0x0000001fff0a7819 */ /* 0x000fe4000001140b */
.L_x_7153:
[----:B------:R-:W-:Y:S01]  /*56a0*/  ISETP.GE.AND P1, PT, R178, c[0x0][0x220], PT ;  /* 0x00008800b2007a0c */ /* 0x000fe20003f26270 */
[----:B------:R-:W-:-:S12]  /*56b0*/  BSSY B0, `(.L_x_7154) ;  /* 0x000005e000007945 */ /* 0x000fd80003800000 */
[CC--:B------:R-:W-:Y:S01]  /*56c0*/  @!P1 IADD3 R14, P5, R11.reuse, R120.reuse, RZ ;  /* 0x000000780b0e9210 */ /* 0x0c0fe20007fbe0ff */
[----:B------:R-:W-:Y:S01]  /*56d0*/  @!P1 IMAD.MOV.U32 R3, RZ, RZ, c[0x0][0x19c] ;  /* 0x00006700ff039624 */ /* 0x000fe200078e00ff */
[----:B------:R-:W-:Y:S01]  /*56e0*/  @!P1 IADD3 R16, P4, P3, R11, R120, R173 ;  /* 0x000000780b109210 */ /* 0x000fe20007b9e0ad */
[----:B------:R-:W-:Y:S01]  /*56f0*/  @!P1 IMAD.WIDE.U32 R38, R100, 0x30, R120 ;  /* 0x0000003064269825 */ /* 0x000fe200078e0078 */
[----:B------:R1:W-:Y:S02]  /*5700*/  @P1 STS.128 [R177+0x2000], RZ ;  /* 0x002000ffb1001388 */ /* 0x0003e40000000c00 */
[C---:B------:R-:W-:Y:S01]  /*5710*/  @!P1 IADD3.X R15, R10.reuse, R121, R172, P4, P3 ;  /* 0x000000790a0f9210 */ /* 0x040fe200027e64ac */
[----:B------:R-:W-:Y:S01]  /*5720*/  @!P1 IMAD.X R9, R10, 0x1, R121, P5 ;  /* 0x000000010a099824 */ /* 0x000fe200028e0679 */
[----:B------:R-:W-:Y:S01]  /*5730*/  @!P1 LEA R50, P5, R14, c[0x0][0x168], 0x1 ;  /* 0x00005a000e329a11 */ /* 0x000fe200078a08ff */
[----:B------:R-:W-:Y:S01]  /*5740*/  @!P1 IMAD R3, R3, 0x30, RZ ;  /* 0x0000003003039824 */ /* 0x000fe200078e02ff */
[----:B------:R-:W-:Y:S01]  /*5750*/  @!P1 LEA R40, P4, R16, c[0x0][0x168], 0x1 ;  /* 0x00005a0010289a11 */ /* 0x000fe200078808ff */
[----:B------:R-:W-:Y:S01]  /*5760*/  @!P1 IMAD.MOV.U32 R25, RZ, RZ, c[0x0][0x19c] ;  /* 0x00006700ff199624 */ /* 0x000fe200078e00ff */
[----:B------:R-:W-:Y:S01]  /*5770*/  @!P1 IADD3 R17, P3, R11, R38, RZ ;  /* 0x000000260b119210 */ /* 0x000fe20007f7e0ff */
[----:B------:R-:W-:Y:S01]  /*5780*/  @!P1 IMAD.MOV.U32 R19, RZ, RZ, c[0x0][0x19c] ;  /* 0x00006700ff139624 */ /* 0x000fe200078e00ff */
[----:B------:R-:W-:Y:S01]  /*5790*/  @!P1 LEA.HI.X R51, R14, c[0x0][0x16c], R9, 0x1, P5 ;  /* 0x00005b000e339a11 */ /* 0x000fe200028f0c09 */
[----:B------:R-:W-:Y:S01]  /*57a0*/  @!P1 IMAD.MOV.U32 R38, RZ, RZ, R120 ;  /* 0x000000ffff269224 */ /* 0x000fe200078e0078 */
[----:B------:R-:W-:Y:S01]  /*57b0*/  @!P1 LEA.HI.X R41, R16, c[0x0][0x16c], R15, 0x1, P4 ;  /* 0x00005b0010299a11 */ /* 0x000fe200020f0c0f */
[----:B------:R-:W-:Y:S01]  /*57c0*/  @!P1 IMAD.MOV.U32 R9, RZ, RZ, c[0x0][0x19c] ;  /* 0x00006700ff099624 */ /* 0x000fe200078e00ff */
[----:B------:R-:W-:Y:S01]  /*57d0*/  @!P1 IADD3.X R16, R10, R39, R3, P3, !PT ;  /* 0x000000270a109210 */ /* 0x000fe20001ffe403 */
[----:B------:R-:W-:Y:S01]  /*57e0*/  @!P1 IMAD.MOV.U32 R39, RZ, RZ, R121 ;  /* 0x000000ffff279224 */ /* 0x000fe200078e0079 */
[CC--:B------:R-:W-:Y:S01]  /*57f0*/  @!P1 LEA R14, P4, R100.reuse, R120.reuse, 0x5 ;  /* 0x00000078640e9211 */ /* 0x0c0fe200078828ff */
[----:B------:R-:W-:Y:S01]  /*5800*/  @!P1 IMAD R9, R9, 0x50, RZ ;  /* 0x0000005009099824 */ /* 0x000fe200078e02ff */
[C---:B------:R-:W-:Y:S01]  /*5810*/  @!P1 LEA R34, P3, R100.reuse, R120, 0x6 ;  /* 0x0000007864229211 */ /* 0x040fe200078630ff */
[C---:B------:R-:W-:Y:S01]  /*5820*/  @!P1 IMAD.WIDE.U32 R54, R100.reuse, 0x50, R38 ;  /* 0x0000005064369825 */ /* 0x040fe200078e0026 */
[CC--:B------:R-:W-:Y:S01]  /*5830*/  @!P1 LEA.HI.X R25, R100.reuse, R121.reuse, R25, 0x5, P4 ;  /* 0x0000007964199211 */ /* 0x0c0fe200020f2c19 */
[----:B------:R-:W-:Y:S01]  /*5840*/  @!PT LDS RZ, [RZ] ;  /* 0x00000000fffff984 */ /* 0x000fe20000000800 */
[----:B------:R-:W-:Y:S01]  /*5850*/  @!PT LDS RZ, [RZ] ;  /* 0x00000000fffff984 */ /* 0x000fe20000000800 */
[----:B------:R-:W-:Y:S01]  /*5860*/  @!PT LDS RZ, [RZ] ;  /* 0x00000000fffff984 */ /* 0x000fe20000000800 */
[----:B------:R1:W-:Y:S01]  /*5870*/  @!P1 LDGSTS.E.BYPASS.LTC128B.128 [R177+0x2000], [R50.64] ;  /* 0x0200000032b19fae */ /* 0x0003e2000b901d46 */
[C---:B------:R-:W-:Y:S01]  /*5880*/  @!P1 IADD3 R15, P4, R11.reuse, R14, RZ ;  /* 0x0000000e0b0f9210 */ /* 0x040fe20007f9e0ff */
[C---:B------:R-:W-:Y:S01]  /*5890*/  @!P1 IMAD.WIDE.U32 R38, R100.reuse, 0x60, R120 ;  /* 0x0000006064269825 */ /* 0x040fe200078e0078 */
[----:B------:R-:W-:Y:S01]  /*58a0*/  @!P1 LEA.HI.X R19, R100, R121, R19, 0x6, P3 ;  /* 0x0000007964139211 */ /* 0x000fe200018f3413 */
[----:B------:R1:W-:Y:S01]  /*58b0*/  @P1 STS.128 [R177+0x2800], RZ ;  /* 0x002800ffb1001388 */ /* 0x0003e20000000c00 */
[C---:B------:R-:W-:Y:S01]  /*58c0*/  @!P1 IADD3 R34, P3, R11.reuse, R34, RZ ;  /* 0x000000220b229210 */ /* 0x040fe20007f7e0ff */
[----:B------:R-:W-:Y:S01]  /*58d0*/  @!P1 IMAD.X R14, R10, 0x1, R25, P4 ;  /* 0x000000010a0e9824 */ /* 0x000fe200020e0619 */
[C---:B------:R-:W-:Y:S01]  /*58e0*/  @!P1 IADD3 R25, P4, R11.reuse, R54, RZ ;  /* 0x000000360b199210 */ /* 0x040fe20007f9e0ff */
[----:B------:R-:W-:Y:S01]  /*58f0*/  @!P1 IMAD.MOV.U32 R3, RZ, RZ, c[0x0][0x19c] ;  /* 0x00006700ff039624 */ /* 0x000fe200078e00ff */
[----:B------:R-:W-:Y:S01]  /*5900*/  @!P1 LEA R54, P5, R34, c[0x0][0x168], 0x1 ;  /* 0x00005a0022369a11 */ /* 0x000fe200078a08ff */
[C---:B------:R-:W-:Y:S01]  /*5910*/  @!P1 IMAD.X R19, R10.reuse, 0x1, R19, P3 ;  /* 0x000000010a139824 */ /* 0x040fe200018e0613 */
[----:B------:R-:W-:Y:S01]  /*5920*/  @!P1 IADD3 R33, P3, R11, R38, RZ ;  /* 0x000000260b219210 */ /* 0x000fe20007f7e0ff */
[----:B------:R-:W-:Y:S01]  /*5930*/  @!P1 IMAD R3, R3, 0x60, RZ ;  /* 0x0000006003039824 */ /* 0x000fe200078e02ff */
[----:B------:R-:W-:Y:S01]  /*5940*/  @!P1 LEA R76, P6, R15, c[0x0][0x168], 0x1 ;  /* 0x00005a000f4c9a11 */ /* 0x000fe200078c08ff */
[----:B------:R-:W-:Y:S01]  /*5950*/  @!PT LDS RZ, [RZ] ;  /* 0x00000000fffff984 */ /* 0x000fe20000000800 */
[----:B------:R-:W-:Y:S01]  /*5960*/  @!PT LDS RZ, [RZ] ;  /* 0x00000000fffff984 */ /* 0x000fe20000000800 */
[----:B------:R-:W-:Y:S01]  /*5970*/  @!PT LDS RZ, [RZ] ;  /* 0x00000000fffff984 */ /* 0x000fe20000000800 */
[----:B------:R1:W-:Y:S01]  /*5980*/  @!P1 LDGSTS.E.BYPASS.LTC128B.128 [R177+0x2800], [R40.64] ;  /* 0x0280000028b19fae */ /* 0x0003e2000b901d46 */
[----:B------:R-:W-:-:S02]  /*5990*/  @!P1 IADD3.X R38, R10, R55, R9, P4, !PT ;  /* 0x000000370a269210 */ /* 0x000fc400027fe409 */
[----:B------:R-:W-:Y:S01]  /*59a0*/  @!P1 LEA.HI.X R55, R34, c[0x0][0x16c], R19, 0x1, P5 ;  /* 0x00005b0022379a11 */ /* 0x000fe200028f0c13 */
[----:B------:R1:W-:Y:S01]  /*59b0*/  @P1 STS.128 [R177+0x3000], RZ ;  /* 0x003000ffb1001388 */ /* 0x0003e20000000c00 */
        /* <DEDUP_REMOVED lines=9> */
[----:B------:R-:W-:Y:S01]  /*5a50*/  @!P1 LEA R14, P3, R33, c[0x0][0x168], 0x1 ;  /* 0x00005a00210e9a11 */ /* 0x000fe200078608ff */
        /* <DEDUP_REMOVED lines=35> */
.L_x_7155:
[----:B------:R-:W-:Y:S05]  /*5c90*/  BSYNC B0 ;  /* 0x0000000000007941 */ /* 0x000fea0003800000 */
.L_x_7154:
[----:B------:R-:W0:Y:S01]  /*5ca0*/  LDGDEPBAR ;  /* 0x00000000000079af */ /* 0x000e220000000000 */
[----:B------:R-:W-:-:S04]  /*5cb0*/  IADD3 R120, P1, R11, R120, RZ ;  /* 0x000000780b787210 */ /* 0x000fc80007f3e0ff */
[----:B------:R-:W-:Y:S02]  /*5cc0*/  IADD3.X R121, R10, R121, RZ, P1, !PT ;  /* 0x000000790a797210 */ /* 0x000fe40000ffe4ff */
.L_x_7151:
        /* <DEDUP_REMOVED lines=95> */
[--C-:B------:R-:W-:Y:S01]  /*62c0*/  FFMA.FTZ R63, R68, c[0x0][0x23c], -R25.reuse ;  /* 0x00008f00443f7a23 */ /* 0x100fe20000010819 */
[----:B------:R-:W2:Y:S01]  /*62d0*/  LDSM.16.MT88.4 R8, [R158+0x6000] ;  /* 0x006000009e08783b */ /* 0x000ea20000004200 */
[----:B------:R-:W-:-:S02]  /*62e0*/  FFMA.FTZ R64, R64, c[0x0][0x23c], -R25 ;  /* 0x00008f0040407a23 */ /* 0x000fc40000010819 */
[--C-:B------:R-:W-:Y:S01]  /*62f0*/  FFMA.FTZ R41, R70, c[0x0][0x23c], -R25.reuse ;  /* 0x00008f0046297a23 */ /* 0x100fe20000010819 */
[----:B------:R-:W-:Y:S01]  /*6300*/  MUFU.EX2 R60, R60 ;  /* 0x0000003c003c7308 */ /* 0x000fe20000000800 */
[--C-:B------:R-:W-:Y:S02]  /*6310*/  FFMA.FTZ R33, R12, c[0x0][0x23c], -R25.reuse ;  /* 0x00008f000c217a23 */ /* 0x100fe40000010819 */
[----:B------:R-:W3:Y:S01]  /*6320*/  LDSM.16.MT88.4 R12, [R160+0x6800] ;  /* 0x00680000a00c783b */ /* 0x000ee20000004200 */
[----:B------:R-:W-:Y:S02]  /*6330*/  FFMA.FTZ R37, R81, c[0x0][0x23c], -R34 ;  /* 0x00008f0051257a23 */ /* 0x000fe40000010822 */
[--C-:B------:R-:W-:Y:S02]  /*6340*/  FFMA.FTZ R40, R18, c[0x0][0x23c], -R25.reuse ;  /* 0x00008f0012287a23 */ /* 0x100fe40000010819 */
[----:B------:R-:W4:Y:S01]  /*6350*/  MUFU.EX2 R39, R39 ;  /* 0x0000002700277308 */ /* 0x000f220000000800 */
[----:B-1----:R-:W-:Y:S01]  /*6360*/  F2FP.PACK_AB R68, R61, R62 ;  /* 0x0000003e3d44723e */ /* 0x002fe200000000ff */
[--C-:B------:R-:W-:Y:S01]  /*6370*/  FFMA.FTZ R27, R72, c[0x0][0x23c], -R25.reuse ;  /* 0x00008f00481b7a23 */ /* 0x100fe20000010819 */
[----:B------:R-:W1:Y:S01]  /*6380*/  LDSM.16.MT88.4 R16, [R162+0x6800] ;  /* 0x00680000a210783b */ /* 0x000e620000004200 */
[----:B------:R-:W-:-:S02]  /*6390*/  FFMA.FTZ R4, R74, c[0x0][0x23c], -R25 ;  /* 0x00008f004a047a23 */ /* 0x000fc40000010819 */
[--C-:B------:R-:W-:Y:S02]  /*63a0*/  FFMA.FTZ R50, R53, c[0x0][0x23c], -R34.reuse ;  /* 0x00008f0035327a23 */ /* 0x100fe40000010822 */
        /* <DEDUP_REMOVED lines=43> */
[--C-:B------:R-:W-:Y:S01]  /*6660*/  FFMA.FTZ R65, R22, c[0x0][0x23c], -R25.reuse ;  /* 0x00008f0016417a23 */ /* 0x100fe20000010819 */
[----:B------:R-:W-:Y:S01]  /*6670*/  MUFU.EX2 R40, R40 ;  /* 0x0000002800287308 */ /* 0x000fe20000000800 */
[----:B------:R-:W-:Y:S02]  /*6680*/  FFMA.FTZ R56, R20, c[0x0][0x23c], -R25 ;  /* 0x00008f0014387a23 */ /* 0x000fe40000010819 */
[----:B------:R-:W-:Y:S01]  /*6690*/  LDSM.16.MT88.4 R20, [R160+0x8800] ;  /* 0x00880000a014783b */ /* 0x000fe20000004200 */
[----:B------:R-:W-:Y:S02]  /*66a0*/  FADD.FTZ R61, R62, R61 ;  /* 0x0000003d3e3d7221 */ /* 0x000fe40000010000 */
[----:B------:R-:W-:Y:S01]  /*66b0*/  HMMA.16816.F32 R80, R68, R76, RZ ;  /* 0x0000004c4450723c */ /* 0x000fe200000018ff */
[----:B------:R-:W-:Y:S01]  /*66c0*/  FADD.FTZ R63, R66, R63 ;  /* 0x0000003f423f7221 */ /* 0x000fe20000010000 */
[----:B------:R-:W5:Y:S01]  /*66d0*/  MUFU.EX2 R33, R33 ;  /* 0x0000002100217308 */ /* 0x000f620000000800 */
[----:B------:R-:W-:-:S02]  /*66e0*/  FADD.FTZ R66, R60, R61 ;  /* 0x0000003d3c427221 */ /* 0x000fc40000010000 */
        /* <DEDUP_REMOVED lines=10> */
[----:B------:R-:W1:Y:S01]  /*6790*/  MUFU.EX2 R4, R4 ;  /* 0x0000000400047308 */ /* 0x000e620000000800 */
[----:B------:R-:W-:-:S02]  /*67a0*/  FFMA.FTZ R42, R42, c[0x0][0x23c], -R25 ;  /* 0x00008f002a2a7a23 */ /* 0x000fc40000010819 */
[----:B------:R-:W-:Y:S02]  /*67b0*/  FADD.FTZ R64, R64, R63 ;  /* 0x0000003f40407221 */ /* 0x000fe40000010000 */
[----:B------:R-:W-:Y:S01]  /*67c0*/  FFMA.FTZ R189, R29, c[0x0][0x23c], -R34 ;  /* 0x00008f001dbd7a23 */ /* 0x000fe20000010822 */
[C---:B--2---:R-:W-:Y:S01]  /*67d0*/  HMMA.16816.F32 R72, R68.reuse, R8, RZ ;  /* 0x000000084448723c */ /* 0x044fe200000018ff */
[----:B------:R-:W-:Y:S01]  /*67e0*/  FADD.FTZ R41, R41, R64 ;  /* 0x0000004029297221 */ /* 0x000fe20000010000 */
[----:B------:R-:W-:Y:S01]  /*67f0*/  MUFU.EX2 R57, R57 ;  /* 0x0000003900397308 */ /* 0x000fe20000000800 */
[--C-:B------:R-:W-:Y:S02]  /*6800*/  FFMA.FTZ R30, R30, c[0x0][0x23c], -R25.reuse ;  /* 0x00008f001e1e7a23 */ /* 0x100fe40000010819 */
[----:B------:R-:W-:Y:S02]  /*6810*/  FFMA.FTZ R26, R26, c[0x0][0x23c], -R25 ;  /* 0x00008f001a1a7a23 */ /* 0x000fe40000010819 */
[----:B----4-:R-:W-:Y:S01]  /*6820*/  F2FP.PACK_AB R8, R37, R38 ;  /* 0x000000262508723e */ /* 0x010fe200000000ff */
[----:B------:R-:W-:Y:S01]  /*6830*/  HMMA.16816.F32 R68, R68, R10, RZ ;  /* 0x0000000a4444723c */ /* 0x000fe200000018ff */
[----:B-----5:R-:W-:Y:S01]  /*6840*/  F2FP.PACK_AB R9, R33, R40 ;  /* 0x000000282109723e */ /* 0x020fe200000000ff */
[----:B------:R-:W2:Y:S05]  /*6850*/  MUFU.EX2 R54, R54 ;  /* 0x0000003600367308 */ /* 0x000eaa0000000800 */
[----:B------:R-:W-:-:S02]  /*6860*/  F2FP.PACK_AB R10, R5, R6 ;  /* 0x00000006050a723e */ /* 0x000fc400000000ff */
[----:B-1----:R-:W-:Y:S01]  /*6870*/  F2FP.PACK_AB R11, R4, R27 ;  /* 0x0000001b040b723e */ /* 0x002fe200000000ff */
[----:B------:R-:W-:Y:S06]  /*6880*/  MUFU.EX2 R55, R55 ;  /* 0x0000003700377308 */ /* 0x000fec0000000800 */
[C---:B---3--:R-:W-:Y:S02]  /*6890*/  HMMA.16816.F32 R88, R8.reuse, R12, R88 ;  /* 0x0000000c0858723c */ /* 0x048fe40000001858 */
[----:B------:R-:W-:Y:S06]  /*68a0*/  MUFU.EX2 R50, R50 ;  /* 0x0000003200327308 */ /* 0x000fec0000000800 */
[C---:B------:R-:W-:Y:S01]  /*68b0*/  HMMA.16816.F32 R84, R8.reuse, R14, R84 ;  /* 0x0000000e0854723c */ /* 0x040fe20000001854 */
[----:B------:R-:W1:Y:S01]  /*68c0*/  LDSM.16.MT88.4 R12, [R158+0x6800] ;  /* 0x006800009e0c783b */ /* 0x000e620000004200 */
        /* <DEDUP_REMOVED lines=8> */
[C---:B-1----:R-:W-:Y:S07]  /*6950*/  HMMA.16816.F32 R72, R8.reuse, R12, R72 ;  /* 0x0000000c0848723c */ /* 0x042fee0000001848 */
[----:B------:R-:W1:Y:S01]  /*6960*/  MUFU.EX2 R108, R108 ;  /* 0x0000006c006c7308 */ /* 0x000e620000000800 */
[C---:B------:R-:W-:Y:S01]  /*6970*/  HMMA.16816.F32 R68, R8.reuse, R14, R68 ;  /* 0x0000000e0844723c */ /* 0x040fe20000001844 */
[----:B------:R-:W1:Y:S06]  /*6980*/  LDSM.16.MT88.4 R12, [R160+0x7000] ;  /* 0x00700000a00c783b */ /* 0x000e6c0000004200 */
[----:B------:R-:W-:Y:S01]  /*6990*/  MUFU.EX2 R107, R107 ;  /* 0x0000006b006b7308 */ /* 0x000fe20000000800 */
[C---:B----4-:R-:W-:Y:S07]  /*69a0*/  HMMA.16816.F32 R80, R8.reuse, R16, R80 ;  /* 0x000000100850723c */ /* 0x050fee0000001850 */
[----:B------:R-:W-:Y:S01]  /*69b0*/  MUFU.EX2 R104, R104 ;  /* 0x0000006800687308 */ /* 0x000fe20000000800 */
[----:B------:R-:W-:Y:S01]  /*69c0*/  HMMA.16816.F32 R76, R8, R18, R76 ;  /* 0x00000012084c723c */ /* 0x000fe2000000184c */
[----:B------:R-:W4:Y:S06]  /*69d0*/  LDSM.16.MT88.4 R16, [R162+0x7000] ;  /* 0x00700000a210783b */ /* 0x000f2c0000004200 */
[----:B------:R-:W-:Y:S01]  /*69e0*/  MUFU.EX2 R110, R110 ;  /* 0x0000006e006e7308 */ /* 0x000fe20000000800 */
[----:B--2---:R-:W-:-:S02]  /*69f0*/  F2FP.PACK_AB R8, R54, R57 ;  /* 0x000000393608723e */ /* 0x004fc400000000ff */
[----:B---3--:R-:W-:-:S05]  /*6a00*/  F2FP.PACK_AB R9, R52, R53 ;  /* 0x000000353409723e */ /* 0x008fca00000000ff */
[----:B------:R-:W2:Y:S01]  /*6a10*/  MUFU.EX2 R105, R105 ;  /* 0x0000006900697308 */ /* 0x000ea20000000800 */
[----:B------:R-:W-:Y:S02]  /*6a20*/  F2FP.PACK_AB R10, R50, R55 ;  /* 0x00000037320a723e */ /* 0x000fe400000000ff */
[----:B-----5:R-:W-:-:S05]  /*6a30*/  F2FP.PACK_AB R11, R48, R51 ;  /* 0x00000033300b723e */ /* 0x020fca00000000ff */
[----:B------:R-:W-:Y:S02]  /*6a40*/  MUFU.EX2 R106, R106 ;  /* 0x0000006a006a7308 */ /* 0x000fe40000000800 */
[C---:B-1----:R-:W-:Y:S06]  /*6a50*/  HMMA.16816.F32 R88, R8.reuse, R12, R88 ;  /* 0x0000000c0858723c */ /* 0x042fec0000001858 */
[----:B------:R-:W1:Y:S02]  /*6a60*/  MUFU.EX2 R59, R59 ;  /* 0x0000003b003b7308 */ /* 0x000e640000000800 */
[C---:B------:R-:W-:Y:S01]  /*6a70*/  HMMA.16816.F32 R84, R8.reuse, R14, R84 ;  /* 0x0000000e0854723c */ /* 0x040fe20000001854 */
[----:B------:R-:W3:Y:S05]  /*6a80*/  LDSM.16.MT88.4 R12, [R158+0x7000] ;  /* 0x007000009e0c783b */ /* 0x000eea0000004200 */
[----:B------:R-:W-:Y:S02]  /*6a90*/  MUFU.EX2 R117, R117 ;  /* 0x0000007500757308 */ /* 0x000fe40000000800 */
[C---:B----4-:R-:W-:Y:S06]  /*6aa0*/  HMMA.16816.F32 R96, R8.reuse, R16, R96 ;  /* 0x000000100860723c */ /* 0x050fec0000001860 */
[----:B------:R-:W4:Y:S02]  /*6ab0*/  MUFU.EX2 R132, R132 ;  /* 0x0000008400847308 */ /* 0x000f240000000800 */
[C---:B------:R-:W-:Y:S01]  /*6ac0*/  HMMA.16816.F32 R92, R8.reuse, R18, R92 ;  /* 0x00000012085c723c */ /* 0x040fe2000000185c */
[----:B------:R-:W5:Y:S05]  /*6ad0*/  LDSM.16.MT88.4 R16, [R159+0x7000] ;  /* 0x007000009f10783b */ /* 0x000f6a0000004200 */
        /* <DEDUP_REMOVED lines=14> */
[----:B--2---:R-:W-:-:S05]  /*6bc0*/  F2FP.PACK_AB R9, R105, R110 ;  /* 0x0000006e6909723e */ /* 0x004fca00000000ff */
[----:B------:R-:W2:Y:S01]  /*6bd0*/  MUFU.EX2 R127, R127 ;  /* 0x0000007f007f7308 */ /* 0x000ea20000000800 */
[----:B------:R-:W-:Y:S02]  /*6be0*/  F2FP.PACK_AB R10, R104, R107 ;  /* 0x0000006b680a723e */ /* 0x000fe400000000ff */
[----:B-1----:R-:W-:-:S05]  /*6bf0*/  F2FP.PACK_AB R11, R59, R106 ;  /* 0x0000006a3b0b723e */ /* 0x002fca00000000ff */
[----:B------:R-:W-:Y:S02]  /*6c00*/  MUFU.EX2 R67, R67 ;  /* 0x0000004300437308 */ /* 0x000fe40000000800 */
[C---:B---3--:R-:W-:Y:S06]  /*6c10*/  HMMA.16816.F32 R88, R8.reuse, R12, R88 ;  /* 0x0000000c0858723c */ /* 0x048fec0000001858 */
[----:B------:R-:W-:Y:S02]  /*6c20*/  MUFU.EX2 R124, R124 ;  /* 0x0000007c007c7308 */ /* 0x000fe40000000800 */
[C---:B------:R-:W-:Y:S01]  /*6c30*/  HMMA.16816.F32 R84, R8.reuse, R14, R84 ;  /* 0x0000000e0854723c */ /* 0x040fe20000001854 */
[----:B------:R-:W1:Y:S05]  /*6c40*/  LDSM.16.MT88.4 R12, [R158+0x7800] ;  /* 0x007800009e0c783b */ /* 0x000e6a0000004200 */
[----:B------:R-:W-:Y:S02]  /*6c50*/  MUFU.EX2 R129, R129 ;  /* 0x0000008100817308 */ /* 0x000fe40000000800 */
[C---:B----4-:R-:W-:Y:S06]  /*6c60*/  HMMA.16816.F32 R96, R8.reuse, R16, R96 ;  /* 0x000000100860723c */ /* 0x050fec0000001860 */
[----:B------:R-:W3:Y:S02]  /*6c70*/  MUFU.EX2 R58, R58 ;  /* 0x0000003a003a7308 */ /* 0x000ee40000000800 */
[C---:B------:R-:W-:Y:S01]  /*6c80*/  HMMA.16816.F32 R92, R8.reuse, R18, R92 ;  /* 0x00000012085c723c */ /* 0x040fe2000000185c */
[----:B------:R-:W4:Y:S05]  /*6c90*/  LDSM.16.MT88.4 R16, [R159+0x7800] ;  /* 0x007800009f10783b */ /* 0x000f2a0000004200 */
[----:B------:R-:W-:Y:S08]  /*6ca0*/  MUFU.EX2 R65, R65 ;  /* 0x0000004100417308 */ /* 0x000ff00000000800 */
[----:B------:R-:W2:Y:S08]  /*6cb0*/  MUFU.EX2 R56, R56 ;  /* 0x0000003800387308 */ /* 0x000eb00000000800 */
[----:B------:R-:W-:Y:S01]  /*6cc0*/  MUFU.EX2 R49, R49 ;  /* 0x0000003100317308 */ /* 0x000fe20000000800 */
[C---:B-1----:R-:W-:Y:S07]  /*6cd0*/  HMMA.16816.F32 R72, R8.reuse, R12, R72 ;  /* 0x0000000c0848723c */ /* 0x042fee0000001848 */
[----:B------:R-:W-:Y:S01]  /*6ce0*/  MUFU.EX2 R62, R62 ;  /* 0x0000003e003e7308 */ /* 0x000fe20000000800 */
        /* <DEDUP_REMOVED lines=11> */
[----:B------:R-:W-:Y:S02]  /*6da0*/  F2FP.PACK_AB R10, R130, R111 ;  /* 0x0000006f820a723e */ /* 0x000fe400000000ff */
[----:B-----5:R-:W-:-:S05]  /*6db0*/  F2FP.PACK_AB R11, R116, R119 ;  /* 0x00000077740b723e */ /* 0x020fca00000000ff */
        /* <DEDUP_REMOVED lines=17> */
[----:B---3--:R-:W-:Y:S02]  /*6ed0*/  F2FP.PACK_AB R9, R58, R129 ;  /* 0x000000813a09723e */ /* 0x008fe400000000ff */
[----:B------:R-:W-:Y:S02]  /*6ee0*/  F2FP.PACK_AB R10, R124, R67 ;  /* 0x000000437c0a723e */ /* 0x000fe400000000ff */
[----:B------:R-:W-:-:S07]  /*6ef0*/  F2FP.PACK_AB R11, R56, R65 ;  /* 0x00000041380b723e */ /* 0x000fce00000000ff */
[C---:B------:R-:W-:Y:S08]  /*6f00*/  HMMA.16816.F32 R88, R8.reuse, R20, R88 ;  /* 0x000000140858723c */ /* 0x040ff00000001858 */
        /* <DEDUP_REMOVED lines=12> */
[----:B----4-:R-:W-:Y:S01]  /*6fd0*/  F2FP.PACK_AB R10, R60, R45 ;  /* 0x0000002d3c0a723e */ /* 0x010fe200000000ff */
[----:B------:R-:W3:Y:S02]  /*6fe0*/  MUFU.EX2 R39, R42 ;  /* 0x0000002a00277308 */ /* 0x000ee40000000800 */
[----:B------:R-:W-:-:S02]  /*6ff0*/  FADD.FTZ R8, R38, R9 ;  /* 0x0000000926087221 */ /* 0x000fc40000010000 */
[----:B------:R-:W-:Y:S02]  /*7000*/  FADD.FTZ R38, R40, R41 ;  /* 0x0000002928267221 */ /* 0x000fe40000010000 */
[----:B------:R-:W-:Y:S01]  /*7010*/  FADD.FTZ R9, R37, R8 ;  /* 0x0000000825097221 */ /* 0x000fe20000010000 */
[----:B------:R-:W-:Y:S01]  /*7020*/  F2FP.PACK_AB R8, R62, R49 ;  /* 0x000000313e08723e */ /* 0x000fe200000000ff */
[--C-:B------:R-:W-:Y:S02]  /*7030*/  FFMA.FTZ R40, R35, c[0x0][0x23c], -R34.reuse ;  /* 0x00008f0023287a23 */ /* 0x100fe40000010822 */
[--C-:B------:R-:W-:Y:S02]  /*7040*/  FFMA.FTZ R37, R32, c[0x0][0x23c], -R34.reuse ;  /* 0x00008f0020257a23 */ /* 0x100fe40000010822 */
[----:B------:R-:W-:Y:S01]  /*7050*/  FFMA.FTZ R35, R31, c[0x0][0x23c], -R34 ;  /* 0x00008f001f237a23 */ /* 0x000fe20000010822 */
[----:B------:R-:W-:Y:S01]  /*7060*/  MUFU.EX2 R32, R40 ;  /* 0x0000002800207308 */ /* 0x000fe20000000800 */
[----:B------:R-:W-:Y:S01]  /*7070*/  FADD.FTZ R34, R6, R9 ;  /* 0x0000000906227221 */ /* 0x000fe20000010000 */
[----:B------:R-:W-:Y:S01]  /*7080*/  F2FP.PACK_AB R9, R44, R43 ;  /* 0x0000002b2c09723e */ /* 0x000fe200000000ff */
[----:B------:R-:W-:Y:S01]  /*7090*/  FADD.FTZ R38, R33, R38 ;  /* 0x0000002621267221 */ /* 0x000fe20000010000 */
[----:B---3--:R-:W-:Y:S01]  /*70a0*/  F2FP.PACK_AB R11, R36, R39 ;  /* 0x00000027240b723e */ /* 0x008fe200000000ff */
[----:B------:R-:W-:-:S02]  /*70b0*/  FADD.FTZ R34, R5, R34 ;  /* 0x0000002205227221 */ /* 0x000fc40000010000 */
[----:B------:R-:W-:Y:S01]  /*70c0*/  FADD.FTZ R27, R27, R38 ;  /* 0x000000261b1b7221 */ /* 0x000fe20000010000 */
[----:B------:R-:W3:Y:S01]  /*70d0*/  MUFU.EX2 R29, R37 ;  /* 0x00000025001d7308 */ /* 0x000ee20000000800 */
[----:B------:R-:W-:Y:S02]  /*70e0*/  FADD.FTZ R57, R57, R34 ;  /* 0x0000002239397221 */ /* 0x000fe40000010000 */
[C---:B--2---:R-:W-:Y:S01]  /*70f0*/  HMMA.16816.F32 R96, R8.reuse, R16, R96 ;  /* 0x000000100860723c */ /* 0x044fe20000001860 */
[----:B------:R-:W-:Y:S02]  /*7100*/  FADD.FTZ R4, R4, R27 ;  /* 0x0000001b04047221 */ /* 0x000fe40000010000 */
[--C-:B------:R-:W-:Y:S02]  /*7110*/  FFMA.FTZ R31, R28, c[0x0][0x23c], -R25.reuse ;  /* 0x00008f001c1f7a23 */ /* 0x100fe40000010819 */
[----:B------:R-:W-:Y:S01]  /*7120*/  FADD.FTZ R53, R53, R4 ;  /* 0x0000000435357221 */ /* 0x000fe20000010000 */
[----:B------:R-:W-:Y:S01]  /*7130*/  MUFU.EX2 R6, R35 ;  /* 0x0000002300067308 */ /* 0x000fe20000000800 */
[----:B------:R-:W-:Y:S01]  /*7140*/  FFMA.FTZ R5, R24, c[0x0][0x23c], -R25 ;  /* 0x00008f0018057a23 */ /* 0x000fe20000010819 */
[----:B------:R-:W-:Y:S01]  /*7150*/  HMMA.16816.F32 R92, R8, R18, R92 ;  /* 0x00000012085c723c */ /* 0x000fe2000000185c */
[----:B------:R-:W2:Y:S01]  /*7160*/  LDSM.16.MT88.4 R16, [R158+0x9000] ;  /* 0x009000009e10783b */ /* 0x000ea20000004200 */
[----:B------:R-:W-:-:S02]  /*7170*/  FADD.FTZ R54, R54, R57 ;  /* 0x0000003936367221 */ /* 0x000fc40000010000 */
[----:B------:R-:W-:Y:S02]  /*7180*/  FADD.FTZ R52, R52, R53 ;  /* 0x0000003534347221 */ /* 0x000fe40000010000 */
[----:B------:R-:W4:Y:S01]  /*7190*/  MUFU.EX2 R31, R31 ;  /* 0x0000001f001f7308 */ /* 0x000f220000000800 */
        /* <DEDUP_REMOVED lines=11> */
[----:B------:R-:W-:Y:S02]  /*7250*/  FADD.FTZ R105, R105, R110 ;  /* 0x0000006e69697221 */ /* 0x000fe40000010000 */
[C---:B------:R-:W-:Y:S01]  /*7260*/  HMMA.16816.F32 R80, R8.reuse, R20, R80 ;  /* 0x000000140850723c */ /* 0x040fe20000001850 */
[----:B------:R-:W-:Y:S02]  /*7270*/  FADD.FTZ R107, R107, R108 ;  /* 0x0000006c6b6b7221 */ /* 0x000fe40000010000 */
[----:B------:R-:W-:Y:S02]  /*7280*/  FADD.FTZ R106, R106, R105 ;  /* 0x000000696a6a7221 */ /* 0x000fe40000010000 */
[----:B------:R-:W-:Y:S02]  /*7290*/  FADD.FTZ R104, R104, R107 ;  /* 0x0000006b68687221 */ /* 0x000fe40000010000 */
[----:B------:R-:W-:Y:S01]  /*72a0*/  FADD.FTZ R106, R59, R106 ;  /* 0x0000006a3b6a7221 */ /* 0x000fe20000010000 */
[----:B------:R-:W-:Y:S01]  /*72b0*/  HMMA.16816.F32 R76, R8, R22, R76 ;  /* 0x00000016084c723c */ /* 0x000fe2000000184c */
[----:B------:R-:W5:Y:S01]  /*72c0*/  LDSM.16.MT88.4 R20, [R160+0x9800] ;  /* 0x00980000a014783b */ /* 0x000f620000004200 */
[----:B------:R-:W-:-:S02]  /*72d0*/  FADD.FTZ R117, R117, R104 ;  /* 0x0000006875757221 */ /* 0x000fc40000010000 */
[----:B------:R-:W-:Y:S02]  /*72e0*/  FADD.FTZ R125, R125, R106 ;  /* 0x0000006a7d7d7221 */ /* 0x000fe40000010000 */
[----:B------:R-:W-:Y:S02]  /*72f0*/  FADD.FTZ R132, R132, R117 ;  /* 0x0000007584847221 */ /* 0x000fe40000010000 */
[----:B------:R-:W-:Y:S01]  /*7300*/  FADD.FTZ R118, R118, R125 ;  /* 0x0000007d76767221 */ /* 0x000fe20000010000 */
[----:B--2---:R-:W-:Y:S03]  /*7310*/  HMMA.16816.F32 R72, R8, R16, R72 ;  /* 0x000000100848723c */ /* 0x004fe60000001848 */
[----:B------:R-:W-:-:S04]  /*7320*/  FADD.FTZ R119, R119, R118 ;  /* 0x0000007677777221 */ /* 0x000fc80000010000 */
[----:B------:R-:W-:Y:S01]  /*7330*/  FADD.FTZ R116, R116, R119 ;  /* 0x0000007774747221 */ /* 0x000fe20000010000 */
[----:B------:R-:W-:Y:S01]  /*7340*/  HMMA.16816.F32 R68, R8, R18, R68 ;  /* 0x000000120844723c */ /* 0x000fe20000001844 */
[----:B------:R-:W2:Y:S02]  /*7350*/  LDSM.16.MT88.4 R16, [R159+0x9800] ;  /* 0x009800009f10783b */ /* 0x000ea40000004200 */
[----:B------:R-:W-:-:S04]  /*7360*/  FADD.FTZ R129, R129, R116 ;  /* 0x0000007481817221 */ /* 0x000fc80000010000 */
[----:B---3--:R-:W-:Y:S01]  /*7370*/  F2FP.PACK_AB R8, R29, R32 ;  /* 0x000000201d08723e */ /* 0x008fe200000000ff */
[----:B------:R-:W-:Y:S01]  /*7380*/  FADD.FTZ R58, R58, R129 ;  /* 0x000000813a3a7221 */ /* 0x000fe20000010000 */
[----:B----4-:R-:W-:Y:S02]  /*7390*/  F2FP.PACK_AB R9, R31, R30 ;  /* 0x0000001e1f09723e */ /* 0x010fe400000000ff */
[----:B------:R-:W-:Y:S01]  /*73a0*/  F2FP.PACK_AB R10, R189, R6 ;  /* 0x00000006bd0a723e */ /* 0x000fe200000000ff */
[----:B------:R-:W-:Y:S01]  /*73b0*/  FADD.FTZ R65, R65, R58 ;  /* 0x0000003a41417221 */ /* 0x000fe20000010000 */
[----:B-1----:R-:W-:-:S03]  /*73c0*/  F2FP.PACK_AB R11, R5, R26 ;  /* 0x0000001a050b723e */ /* 0x002fc600000000ff */
[----:B------:R-:W-:-:S04]  /*73d0*/  FADD.FTZ R56, R56, R65 ;  /* 0x0000004138387221 */ /* 0x000fc80000010000 */
[----:B-----5:R-:W-:Y:S01]  /*73e0*/  HMMA.16816.F32 R96, R8, R12, R96 ;  /* 0x0000000c0860723c */ /* 0x020fe20000001860 */
        /* <DEDUP_REMOVED lines=93> */
.L_x_7157:
[----:B------:R-:W-:-:S04]  /*79c0*/  LEA R4, -R7, RZ, 0x7 ;  /* 0x000000ff07047211 */ /* 0x000fc800078e39ff */
[----:B------:R-:W-:Y:S02]  /*79d0*/  SHF.R.S32.HI R5, RZ, 0x1f, R4 ;  /* 0x0000001fff057819 */ /* 0x000fe40000011404 */
.L_x_7158:
[----:B------:R-:W-:Y:S02]  /*79e0*/  ISETP.GE.AND P1, PT, R178, c[0x0][0x220], PT ;  /* 0x00008800b2007a0c */ /* 0x000fe40003f26270 */
[----:B------:R-:W-:-:S04]  /*79f0*/  LEA R192, P6, R4, R192, 0x1 ;  /* 0x000000c004c07211 */ /* 0x000fc800078c08ff */
[----:B------:R-:W-:-:S07]  /*7a00*/  LEA.HI.X R191, R4, R191, R5, 0x1, P6 ;  /* 0x000000bf04bf7211 */ /* 0x000fce00030f0c05 */
        /* <DEDUP_REMOVED lines=176> */
[----:B------:R-:W1:Y:S01]  /*8510*/  LDSM.16.M88.4 R104, [R102] ;  /* 0x000000006668783b */ /* 0x000e620000000200 */
[----:B------:R-:W-:-:S02]  /*8520*/  FMUL.FTZ R38, R38, c[0x0][0x2ec] ;  /* 0x0000bb0026267a20 */ /* 0x000fc40000410000 */
[----:B------:R-:W-:Y:S01]  /*8530*/  FMUL.FTZ R36, R36, c[0x0][0x2ec] ;  /* 0x0000bb0024247a20 */ /* 0x000fe20000410000 */
[----:B------:R-:W3:Y:S01]  /*8540*/  LDSM.16.M88.4 R108, [R102+0x1800] ;  /* 0x00180000666c783b */ /* 0x000ee20000000200 */
[----:B------:R-:W-:Y:S01]  /*8550*/  MUFU.TANH R145, R38 ;  /* 0x0000002600917308 */ /* 0x000fe20000002400 */
[----:B------:R-:W-:Y:S02]  /*8560*/  FMUL.FTZ R33, R33, c[0x0][0x2ec] ;  /* 0x0000bb0021217a20 */ /* 0x000fe40000410000 */
[----:B------:R-:W-:Y:S02]  /*8570*/  FMUL.FTZ R32, R32, c[0x0][0x2ec] ;  /* 0x0000bb0020207a20 */ /* 0x000fe40000410000 */
[----:B------:R-:W-:-:S03]  /*8580*/  FMUL.FTZ R34, R34, c[0x0][0x2ec] ;  /* 0x0000bb0022227a20 */ /* 0x000fc60000410000 */
[----:B------:R-:W-:Y:S08]  /*8590*/  MUFU.TANH R125, R36 ;  /* 0x00000024007d7308 */ /* 0x000ff00000002400 */
[----:B------:R-:W-:Y:S01]  /*85a0*/  MUFU.TANH R143, R34 ;  /* 0x00000022008f7308 */ /* 0x000fe20000002400 */
[C---:B--2---:R-:W-:Y:S08]  /*85b0*/  HMMA.16816.F32 R4, R112.reuse, R116, R4 ;  /* 0x000000747004723c */ /* 0x044ff00000001804 */
[C---:B------:R-:W-:Y:S01]  /*85c0*/  HMMA.16816.F32 R64, R112.reuse, R118, R64 ;  /* 0x000000767040723c */ /* 0x040fe20000001840 */
[----:B------:R-:W-:Y:S07]  /*85d0*/  MUFU.TANH R119, R32 ;  /* 0x0000002000777308 */ /* 0x000fee0000002400 */
[C---:B-1----:R-:W-:Y:S08]  /*85e0*/  HMMA.16816.F32 R44, R112.reuse, R104, R44 ;  /* 0x00000068702c723c */ /* 0x042ff0000000182c */
[----:B------:R-:W-:Y:S01]  /*85f0*/  FMUL.FTZ R5, R5, c[0x0][0x2ec] ;  /* 0x0000bb0005057a20 */ /* 0x000fe20000410000 */
[----:B------:R-:W-:Y:S01]  /*8600*/  HMMA.16816.F32 R40, R112, R106, R40 ;  /* 0x0000006a7028723c */ /* 0x000fe20000001828 */
[----:B------:R-:W1:Y:S01]  /*8610*/  LDSM.16.M88.4 R104, [R102+0x1000] ;  /* 0x001000006668783b */ /* 0x000e620000000200 */
[----:B------:R-:W-:-:S03]  /*8620*/  FMUL.FTZ R7, R7, c[0x0][0x2ec] ;  /* 0x0000bb0007077a20 */ /* 0x000fc60000410000 */
[----:B------:R-:W-:Y:S02]  /*8630*/  MUFU.TANH R5, R5 ;  /* 0x0000000500057308 */ /* 0x000fe40000002400 */
[----:B------:R-:W-:Y:S01]  /*8640*/  FMUL.FTZ R66, R66, c[0x0][0x2ec] ;  /* 0x0000bb0042427a20 */ /* 0x000fe20000410000 */
[C---:B---3--:R-:W-:Y:S01]  /*8650*/  HMMA.16816.F32 R20, R112.reuse, R108, R20 ;  /* 0x0000006c7014723c */ /* 0x048fe20000001814 */
[----:B------:R-:W-:Y:S02]  /*8660*/  FMUL.FTZ R65, R65, c[0x0][0x2ec] ;  /* 0x0000bb0041417a20 */ /* 0x000fe40000410000 */
[----:B------:R-:W-:Y:S02]  /*8670*/  FMUL.FTZ R67, R67, c[0x0][0x2ec] ;  /* 0x0000bb0043437a20 */ /* 0x000fe40000410000 */
[----:B------:R-:W-:Y:S01]  /*8680*/  MUFU.TANH R7, R7 ;  /* 0x0000000700077308 */ /* 0x000fe20000002400 */
[----:B------:R-:W-:Y:S02]  /*8690*/  FMUL.FTZ R64, R64, c[0x0][0x2ec] ;  /* 0x0000bb0040407a20 */ /* 0x000fe40000410000 */
[----:B------:R-:W-:Y:S01]  /*86a0*/  HMMA.16816.F32 R16, R112, R110, R16 ;  /* 0x0000006e7010723c */ /* 0x000fe20000001810 */
[----:B------:R-:W2:Y:S01]  /*86b0*/  LDSM.16.M88.4 R108, [R102+0x3000] ;  /* 0x00300000666c783b */ /* 0x000ea20000000200 */
[----:B------:R-:W-:-:S02]  /*86c0*/  FMUL.FTZ R127, R46, c[0x0][0x2ec] ;  /* 0x0000bb002e7f7a20 */ /* 0x000fc40000410000 */
[----:B------:R-:W-:-:S04]  /*86d0*/  FMUL.FTZ R46, R47, c[0x0][0x2ec] ;  /* 0x0000bb002f2e7a20 */ /* 0x000fc80000410000 */
[----:B------:R-:W-:Y:S01]  /*86e0*/  FMUL.FTZ R42, R42, c[0x0][0x2ec] ;  /* 0x0000bb002a2a7a20 */ /* 0x000fe20000410000 */
[----:B------:R-:W-:Y:S01]  /*86f0*/  MUFU.TANH R127, R127 ;  /* 0x0000007f007f7308 */ /* 0x000fe20000002400 */
[----:B------:R-:W-:Y:S02]  /*8700*/  FMUL.FTZ R40, R40, c[0x0][0x2ec] ;  /* 0x0000bb0028287a20 */ /* 0x000fe40000410000 */
[----:B------:R-:W-:-:S04]  /*8710*/  FMUL.FTZ R41, R41, c[0x0][0x2ec] ;  /* 0x0000bb0029297a20 */ /* 0x000fc80000410000 */
[----:B------:R-:W-:Y:S01]  /*8720*/  FMUL.FTZ R20, R20, c[0x0][0x2ec] ;  /* 0x0000bb0014147a20 */ /* 0x000fe20000410000 */
[----:B------:R-:W-:Y:S01]  /*8730*/  MUFU.TANH R147, R42 ;  /* 0x0000002a00937308 */ /* 0x000fe20000002400 */
[----:B------:R-:W-:Y:S02]  /*8740*/  FMUL.FTZ R21, R21, c[0x0][0x2ec] ;  /* 0x0000bb0015157a20 */ /* 0x000fe40000410000 */
[----:B------:R-:W-:-:S04]  /*8750*/  FMUL.FTZ R22, R22, c[0x0][0x2ec] ;  /* 0x0000bb0016167a20 */ /* 0x000fc80000410000 */
[----:B------:R-:W-:Y:S01]  /*8760*/  FMUL.FTZ R137, R18, c[0x0][0x2ec] ;  /* 0x0000bb0012897a20 */ /* 0x000fe20000410000 */
[----:B-1----:R-:W-:Y:S01]  /*8770*/  HMMA.16816.F32 R28, R112, R104, R28 ;  /* 0x00000068701c723c */ /* 0x002fe2000000181c */
[----:B------:R-:W-:Y:S01]  /*8780*/  MUFU.TANH R46, R46 ;  /* 0x0000002e002e7308 */ /* 0x000fe20000002400 */
[----:B------:R-:W-:Y:S02]  /*8790*/  FMUL.FTZ R17, R17, c[0x0][0x2ec] ;  /* 0x0000bb0011117a20 */ /* 0x000fe40000410000 */
[----:B------:R-:W-:-:S04]  /*87a0*/  FMUL.FTZ R16, R16, c[0x0][0x2ec] ;  /* 0x0000bb0010107a20 */ /* 0x000fc80000410000 */
[C---:B------:R-:W-:Y:S01]  /*87b0*/  HMMA.16816.F32 R24, R112.reuse, R106, R24 ;  /* 0x0000006a7018723c */ /* 0x040fe20000001818 */
[----:B------:R-:W1:Y:S01]  /*87c0*/  LDSM.16.M88.4 R104, [R102+0x2000] ;  /* 0x002000006668783b */ /* 0x000e620000000200 */
[----:B------:R-:W-:Y:S06]  /*87d0*/  MUFU.TANH R129, R40 ;  /* 0x0000002800817308 */ /* 0x000fec0000002400 */
[C---:B--2---:R-:W-:Y:S02]  /*87e0*/  HMMA.16816.F32 R60, R112.reuse, R108, R60 ;  /* 0x0000006c703c723c */ /* 0x044fe4000000183c */
[----:B------:R2:W-:Y:S05]  /*87f0*/  MUFU.TANH R47, R41 ;  /* 0x00000029002f7308 */ /* 0x0005ea0000002400 */
[----:B------:R-:W-:Y:S01]  /*8800*/  IMAD.SHL.U32 R108, R176, 0x80, RZ ;  /* 0x00000080b06c7824 */ /* 0x000fe200078e00ff */
[----:B------:R-:W-:Y:S01]  /*8810*/  HMMA.16816.F32 R56, R112, R110, R56 ;  /* 0x0000006e7038723c */ /* 0x000fe20000001838 */
[----:B------:R-:W-:Y:S01]  /*8820*/  FMUL.FTZ R29, R29, c[0x0][0x2ec] ;  /* 0x0000bb001d1d7a20 */ /* 0x000fe20000410000 */
[----:B------:R3:W-:Y:S01]  /*8830*/  MUFU.TANH R109, R16 ;  /* 0x00000010006d7308 */ /* 0x0007e20000002400 */
[----:B------:R-:W-:Y:S01]  /*8840*/  FMUL.FTZ R30, R30, c[0x0][0x2ec] ;  /* 0x0000bb001e1e7a20 */ /* 0x000fe20000410000 */
[----:B------:R-:W-:Y:S01]  /*8850*/  LOP3.LUT R18, R108, 0x8, R175, 0xfe, !PT ;  /* 0x000000086c127812 */ /* 0x000fe200078efeaf */
[----:B------:R-:W-:-:S02]  /*8860*/  FMUL.FTZ R28, R28, c[0x0][0x2ec] ;  /* 0x0000bb001c1c7a20 */ /* 0x000fc40000410000 */
[----:B------:R-:W-:Y:S01]  /*8870*/  LOP3.LUT R110, R108, R175, RZ, 0xfc, !PT ;  /* 0x000000af6c6e7212 */ /* 0x000fe200078efcff */
[----:B------:R-:W-:Y:S01]  /*8880*/  FMUL.FTZ R111, R44, c[0x0][0x2ec] ;  /* 0x0000bb002c6f7a20 */ /* 0x000fe20000410000 */
[C---:B------:R-:W-:Y:S01]  /*8890*/  ISETP.GE.AND P5, PT, R18.reuse, R123, PT ;  /* 0x0000007b1200720c */ /* 0x040fe20003fa6270 */
[----:B------:R-:W-:Y:S01]  /*88a0*/  FMUL.FTZ R44, R45, c[0x0][0x2ec] ;  /* 0x0000bb002d2c7a20 */ /* 0x000fe20000410000 */
[----:B------:R-:W-:Y:S01]  /*88b0*/  ISETP.GE.AND P4, PT, R18, R122, PT ;  /* 0x0000007a1200720c */ /* 0x000fe20003f86270 */
[----:B------:R-:W-:Y:S01]  /*88c0*/  FMUL.FTZ R45, R43, c[0x0][0x2ec] ;  /* 0x0000bb002b2d7a20 */ /* 0x000fe20000410000 */
[----:B------:R-:W-:Y:S01]  /*88d0*/  MUFU.TANH R139, R22 ;  /* 0x00000016008b7308 */ /* 0x000fe20000002400 */
[----:B------:R-:W-:Y:S02]  /*88e0*/  FMUL.FTZ R25, R25, c[0x0][0x2ec] ;  /* 0x0000bb0019197a20 */ /* 0x000fe40000410000 */
[----:B--2---:R-:W-:Y:S01]  /*88f0*/  FMUL.FTZ R41, R39, c[0x0][0x2ec] ;  /* 0x0000bb0027297a20 */ /* 0x004fe20000410000 */
[----:B---3--:R-:W-:Y:S01]  /*8900*/  LOP3.LUT R16, R108, 0x10, R175, 0xfe, !PT ;  /* 0x000000106c107812 */ /* 0x008fe200078efeaf */
[----:B------:R-:W-:-:S03]  /*8910*/  FMUL.FTZ R24, R24, c[0x0][0x2ec] ;  /* 0x0000bb0018187a20 */ /* 0x000fc60000410000 */
[----:B------:R-:W-:Y:S01]  /*8920*/  MUFU.TANH R44, R44 ;  /* 0x0000002c002c7308 */ /* 0x000fe20000002400 */
[----:B------:R-:W-:Y:S01]  /*8930*/  ISETP.GE.AND P6, PT, R16, R123, PT ;  /* 0x0000007b1000720c */ /* 0x000fe20003fc6270 */
[----:B------:R-:W-:Y:S01]  /*8940*/  FMUL.FTZ R26, R26, c[0x0][0x2ec] ;  /* 0x0000bb001a1a7a20 */ /* 0x000fe20000410000 */
[----:B------:R-:W-:Y:S01]  /*8950*/  ISETP.GE.AND P3, PT, R16, R122, PT ;  /* 0x0000007a1000720c */ /* 0x000fe20003f66270 */
[C---:B-1----:R-:W-:Y:S01]  /*8960*/  HMMA.16816.F32 R12, R112.reuse, R104, R12 ;  /* 0x00000068700c723c */ /* 0x042fe2000000180c */
[----:B------:R-:W-:Y:S02]  /*8970*/  FMUL.FTZ R62, R62, c[0x0][0x2ec] ;  /* 0x0000bb003e3e7a20 */ /* 0x000fe40000410000 */
[----:B------:R-:W-:Y:S01]  /*8980*/  FMUL.FTZ R61, R61, c[0x0][0x2ec] ;  /* 0x0000bb003d3d7a20 */ /* 0x000fe20000410000 */
[----:B------:R1:W-:Y:S01]  /*8990*/  MUFU.TANH R39, R33 ;  /* 0x0000002100277308 */ /* 0x0003e20000002400 */
[----:B------:R-:W-:Y:S02]  /*89a0*/  FMUL.FTZ R63, R63, c[0x0][0x2ec] ;  /* 0x0000bb003f3f7a20 */ /* 0x000fe40000410000 */
[----:B------:R-:W-:Y:S01]  /*89b0*/  FMUL.FTZ R57, R57, c[0x0][0x2ec] ;  /* 0x0000bb0039397a20 */ /* 0x000fe20000410000 */
[----:B------:R-:W-:Y:S01]  /*89c0*/  HMMA.16816.F32 R8, R112, R106, R8 ;  /* 0x0000006a7008723c */ /* 0x000fe20000001808 */
[----:B------:R-:W2:Y:S01]  /*89d0*/  LDSM.16.M88.4 R104, [R102+0x3800] ;  /* 0x003800006668783b */ /* 0x000ea20000000200 */
[----:B------:R-:W-:Y:S01]  /*89e0*/  FMUL.FTZ R60, R60, c[0x0][0x2ec] ;  /* 0x0000bb003c3c7a20 */ /* 0x000fe20000410000 */
[----:B------:R-:W-:-:S04]  /*89f0*/  DEPBAR.LE SB0, 0x0 ;  /* 0x000080000000791a */ /* 0x000fc80000000000 */
[----:B------:R-:W-:Y:S01]  /*8a00*/  MUFU.TANH R45, R45 ;  /* 0x0000002d002d7308 */ /* 0x000fe20000002400 */
[----:B------:R-:W-:Y:S02]  /*8a10*/  FMUL.FTZ R56, R56, c[0x0][0x2ec] ;  /* 0x0000bb0038387a20 */ /* 0x000fe40000410000 */
[----:B------:R-:W-:Y:S02]  /*8a20*/  FMUL.FTZ R59, R59, c[0x0][0x2ec] ;  /* 0x0000bb003b3b7a20 */ /* 0x000fe40000410000 */
[----:B-1----:R-:W-:-:S03]  /*8a30*/  FMUL.FTZ R33, R31, c[0x0][0x2ec] ;  /* 0x0000bb001f217a20 */ /* 0x002fc60000410000 */
[----:B------:R1:W-:Y:S01]  /*8a40*/  MUFU.TANH R31, R25 ;  /* 0x00000019001f7308 */ /* 0x0003e20000002400 */
[----:B------:R-:W-:-:S07]  /*8a50*/  FMUL.FTZ R14, R14, c[0x0][0x2ec] ;  /* 0x0000bb000e0e7a20 */ /* 0x000fce0000410000 */
[----:B------:R-:W-:Y:S01]  /*8a60*/  MUFU.TANH R135, R14 ;  /* 0x0000000e00877308 */ /* 0x000fe20000002400 */
[----:B------:R-:W-:Y:S01]  /*8a70*/  FMUL.FTZ R133, R8, c[0x0][0x2ec] ;  /* 0x0000bb0008857a20 */ /* 0x000fe20000410000 */
[----:B------:R-:W-:Y:S01]  /*8a80*/  LOP3.LUT R8, R108, 0x18, R175, 0xfe, !PT ;  /* 0x000000186c087812 */ /* 0x000fe200078efeaf */
[----:B------:R-:W-:Y:S02]  /*8a90*/  FMUL.FTZ R11, R11, c[0x0][0x2ec] ;  /* 0x0000bb000b0b7a20 */ /* 0x000fe40000410000 */
[----:B-1----:R-:W-:-:S03]  /*8aa0*/  FMUL.FTZ R25, R23, c[0x0][0x2ec] ;  /* 0x0000bb0017197a20 */ /* 0x002fc60000410000 */
[----:B------:R1:W-:Y:S08]  /*8ab0*/  MUFU.TANH R43, R37 ;  /* 0x00000025002b7308 */ /* 0x0003f00000002400 */
[----:B------:R3:W-:Y:S01]  /*8ac0*/  MUFU.TANH R23, R17 ;  /* 0x0000001100177308 */ /* 0x0007e20000002400 */
[C---:B--2---:R-:W-:Y:S07]  /*8ad0*/  HMMA.16816.F32 R52, R112.reuse, R104, R52 ;  /* 0x000000687034723c */ /* 0x044fee0000001834 */
[----:B------:R-:W-:Y:S01]  /*8ae0*/  IADD3 R104, R110, 0x1, RZ ;  /* 0x000000016e687810 */ /* 0x000fe20007ffe0ff */
[----:B------:R-:W-:Y:S01]  /*8af0*/  HMMA.16816.F32 R48, R112, R106, R48 ;  /* 0x0000006a7030723c */ /* 0x000fe20000001830 */
[----:B------:R2:W-:Y:S01]  /*8b00*/  MUFU.TANH R113, R20 ;  /* 0x0000001400717308 */ /* 0x0005e20000002400 */
[----:B-1----:R-:W-:Y:S01]  /*8b10*/  FMUL.FTZ R37, R35, c[0x0][0x2ec] ;  /* 0x0000bb0023257a20 */ /* 0x002fe20000410000 */
[----:B------:R-:W-:-:S04]  /*8b20*/  ISETP.GE.AND P2, PT, R104, R123, PT ;  /* 0x0000007b6800720c */ /* 0x000fc80003f46270 */
[----:B------:R-:W-:Y:S02]  /*8b30*/  FMUL.FTZ R107, R12, c[0x0][0x2ec] ;  /* 0x0000bb000c6b7a20 */ /* 0x000fe40000410000 */
[----:B------:R-:W1:Y:S01]  /*8b40*/  I2F R105, R104 ;  /* 0x0000006800697306 */ /* 0x000e620000201400 */
[----:B---3--:R-:W-:-:S06]  /*8b50*/  FMUL.FTZ R17, R15, c[0x0][0x2ec] ;  /* 0x0000bb000f117a20 */ /* 0x008fcc0000410000 */
[----:B------:R-:W-:Y:S01]  /*8b60*/  FMUL.FTZ R52, R52, c[0x0][0x2ec] ;  /* 0x0000bb0034347a20 */ /* 0x000fe20000410000 */
[----:B------:R-:W3:Y:S01]  /*8b70*/  I2F R12, R18 ;  /* 0x00000012000c7306 */ /* 0x000ee20000201400 */
[----:B--2---:R-:W-:Y:S01]  /*8b80*/  IADD3 R20, R110, 0x9, RZ ;  /* 0x000000096e147810 */ /* 0x004fe20007ffe0ff */
[----:B------:R-:W-:Y:S02]  /*8b90*/  FMUL.FTZ R53, R53, c[0x0][0x2ec] ;  /* 0x0000bb0035357a20 */ /* 0x000fe40000410000 */
[----:B------:R-:W-:-:S03]  /*8ba0*/  FMUL.FTZ R55, R55, c[0x0][0x2ec] ;  /* 0x0000bb0037377a20 */ /* 0x000fc60000410000 */
[----:B------:R-:W-:Y:S01]  /*8bb0*/  FMUL.FTZ R50, R50, c[0x0][0x2ec] ;  /* 0x0000bb0032327a20 */ /* 0x000fe20000410000 */
[----:B------:R-:W2:Y:S01]  /*8bc0*/  I2F R18, R20 ;  /* 0x0000001400127306 */ /* 0x000ea20000201400 */
[CC--:B-1----:R-:W-:Y:S02]  /*8bd0*/  FFMA.FTZ R14, R0.reuse, R105.reuse, R44 ;  /* 0x00000069000e7223 */ /* 0x0c2fe4000001002c */
[----:B------:R-:W-:Y:S02]  /*8be0*/  FFMA.FTZ R15, R0, R105, R46 ;  /* 0x00000069000f7223 */ /* 0x000fe4000001002e */
[----:B------:R-:W-:Y:S01]  /*8bf0*/  FMUL.FTZ R105, R9, c[0x0][0x2ec] ;  /* 0x0000bb0009697a20 */ /* 0x000fe20000410000 */
[----:B------:R-:W-:Y:S01]  /*8c00*/  FSEL R14, R14, -INF , !P2 ;  /* 0xff8000000e0e7808 */ /* 0x000fe20005000000 */
[----:B------:R-:W-:Y:S01]  /*8c10*/  FMUL.FTZ R49, R49, c[0x0][0x2ec] ;  /* 0x0000bb0031317a20 */ /* 0x000fe20000410000 */
[----:B------:R1:W-:Y:S01]  /*8c20*/  MUFU.TANH R35, R29 ;  /* 0x0000001d00237308 */ /* 0x0003e20000002400 */
[----:B---3--:R-:W-:Y:S01]  /*8c30*/  FFMA.FTZ R147, R0, R12, R147 ;  /* 0x0000000c00937223 */ /* 0x008fe20000010093 */
[----:B------:R-:W-:Y:S01]  /*8c40*/  ISETP.GE.AND P2, PT, R104, R122, PT ;  /* 0x0000007a6800720c */ /* 0x000fe20003f46270 */
[----:B------:R-:W-:-:S03]  /*8c50*/  FFMA.FTZ R129, R0, R12, R129 ;  /* 0x0000000c00817223 */ /* 0x000fc60000010081 */
[----:B------:R-:W-:Y:S01]  /*8c60*/  FSEL R9, R147, -INF , !P4 ;  /* 0xff80000093097808 */ /* 0x000fe20006000000 */
[-C--:B--2---:R-:W-:Y:S01]  /*8c70*/  FFMA.FTZ R47, R0, R18.reuse, R47 ;  /* 0x00000012002f7223 */ /* 0x084fe2000001002f */
[-C--:B------:R-:W-:Y:S01]  /*8c80*/  ISETP.GE.AND P4, PT, R20, R123.reuse, PT ;  /* 0x0000007b1400720c */ /* 0x080fe20003f86270 */
[----:B------:R-:W-:Y:S01]  /*8c90*/  FFMA.FTZ R22, R0, R18, R45 ;  /* 0x0000001200167223 */ /* 0x000fe2000001002d */
[----:B------:R-:W-:Y:S01]  /*8ca0*/  FSEL R15, R15, -INF , !P2 ;  /* 0xff8000000f0f7808 */ /* 0x000fe20005000000 */
[----:B------:R-:W-:Y:S01]  /*8cb0*/  MUFU.TANH R41, R41 ;  /* 0x0000002900297308 */ /* 0x000fe20000002400 */
[----:B------:R-:W-:Y:S02]  /*8cc0*/  FSEL R12, R129, -INF , !P5 ;  /* 0xff800000810c7808 */ /* 0x000fe40006800000 */
[C---:B------:R-:W-:Y:S01]  /*8cd0*/  ISETP.GE.AND P2, PT, R8.reuse, R123, PT ;  /* 0x0000007b0800720c */ /* 0x040fe20003f46270 */
[----:B-1----:R-:W-:Y:S01]  /*8ce0*/  FMUL.FTZ R29, R27, c[0x0][0x2ec] ;  /* 0x0000bb001b1d7a20 */ /* 0x002fe20000410000 */
[----:B------:R-:W-:-:S03]  /*8cf0*/  ISETP.GE.AND P5, PT, R8, R122, PT ;  /* 0x0000007a0800720c */ /* 0x000fc60003fa6270 */
[----:B------:R1:W-:Y:S08]  /*8d00*/  MUFU.TANH R27, R21 ;  /* 0x00000015001b7308 */ /* 0x0003f00000002400 */
[----:B------:R-:W-:Y:S01]  /*8d10*/  MUFU.TANH R131, R30 ;  /* 0x0000001e00837308 */ /* 0x000fe20000002400 */
[----:B-1----:R-:W-:-:S07]  /*8d20*/  FMUL.FTZ R21, R19, c[0x0][0x2ec] ;  /* 0x0000bb0013157a20 */ /* 0x002fce0000410000 */
[----:B------:R-:W-:Y:S01]  /*8d30*/  MUFU.TANH R37, R37 ;  /* 0x0000002500257308 */ /* 0x000fe20000002400 */
[----:B------:R-:W-:-:S07]  /*8d40*/  FMUL.FTZ R19, R13, c[0x0][0x2ec] ;  /* 0x0000bb000d137a20 */ /* 0x000fce0000410000 */
[----:B------:R-:W1:Y:S08]  /*8d50*/  I2F R13, R16 ;  /* 0x00000010000d7306 */ /* 0x000e700000201400 */
[----:B------:R2:W3:Y:S01]  /*8d60*/  I2F R16, R8 ;  /* 0x0000000800107306 */ /* 0x0004e20000201400 */
[----:B-1----:R-:W-:-:S07]  /*8d70*/  FFMA.FTZ R45, R0, R13, R145 ;  /* 0x0000000d002d7223 */ /* 0x002fce0000010091 */
[----:B------:R3:W-:Y:S01]  /*8d80*/  MUFU.TANH R117, R28 ;  /* 0x0000001c00757308 */ /* 0x0007e20000002400 */
[----:B------:R-:W-:Y:S02]  /*8d90*/  FFMA.FTZ R42, R0, R13, R125 ;  /* 0x0000000d002a7223 */ /* 0x000fe4000001007d */
[----:B------:R-:W-:Y:S01]  /*8da0*/  FMUL.FTZ R125, R4, c[0x0][0x2ec] ;  /* 0x0000bb00047d7a20 */ /* 0x000fe20000410000 */
[----:B------:R-:W-:Y:S02]  /*8db0*/  FSEL R45, R45, -INF , !P3 ;  /* 0xff8000002d2d7808 */ /* 0x000fe40005800000 */
[----:B------:R-:W-:Y:S02]  /*8dc0*/  FSEL R42, R42, -INF , !P6 ;  /* 0xff8000002a2a7808 */ /* 0x000fe40007000000 */
[----:B--2---:R-:W-:Y:S01]  /*8dd0*/  FSEL R8, R47, -INF , !P4 ;  /* 0xff8000002f087808 */ /* 0x004fe20006000000 */
[----:B------:R1:W-:Y:S01]  /*8de0*/  MUFU.TANH R115, R24 ;  /* 0x0000001800737308 */ /* 0x0003e20000002400 */
[----:B------:R-:W-:-:S02]  /*8df0*/  ISETP.GE.AND P4, PT, R20, R122, PT ;  /* 0x0000007a1400720c */ /* 0x000fc40003f86270 */
[----:B------:R-:W-:Y:S02]  /*8e00*/  IADD3 R20, R110, 0x11, RZ ;  /* 0x000000116e147810 */ /* 0x000fe40007ffe0ff */
[----:B------:R-:W-:Y:S02]  /*8e10*/  FSEL R13, R22, -INF , !P4 ;  /* 0xff800000160d7808 */ /* 0x000fe40006000000 */
[----:B------:R-:W-:Y:S01]  /*8e20*/  ISETP.GE.AND P3, PT, R20, R123, PT ;  /* 0x0000007b1400720c */ /* 0x000fe20003f66270 */
[----:B------:R-:W2:Y:S01]  /*8e30*/  I2F R18, R20 ;  /* 0x0000001400127306 */ /* 0x000ea20000201400 */
[----:B---3--:R-:W-:-:S05]  /*8e40*/  FFMA.FTZ R28, R0, R16, R119 ;  /* 0x00000010001c7223 */ /* 0x008fca0000010077 */
[----:B------:R-:W-:Y:S02]  /*8e50*/  FSEL R28, R28, -INF , !P2 ;  /* 0xff8000001c1c7808 */ /* 0x000fe40005000000 */
[----:B-1----:R-:W-:Y:S01]  /*8e60*/  LOP3.LUT R24, R108, 0x20, R175, 0xfe, !PT ;  /* 0x000000206c187812 */ /* 0x002fe200078efeaf */
[----:B------:R1:W-:Y:S03]  /*8e70*/  MUFU.TANH R141, R26 ;  /* 0x0000001a008d7308 */ /* 0x0003e60000002400 */
[C---:B------:R-:W-:Y:S02]  /*8e80*/  ISETP.GE.AND P4, PT, R24.reuse, R123, PT ;  /* 0x0000007b1800720c */ /* 0x040fe40003f86270 */
[----:B------:R-:W-:Y:S01]  /*8e90*/  ISETP.GE.AND P6, PT, R24, R122, PT ;  /* 0x0000007a1800720c */ /* 0x000fe20003fc6270 */
[CC--:B--2---:R-:W-:Y:S02]  /*8ea0*/  FFMA.FTZ R30, R0.reuse, R18.reuse, R43 ;  /* 0x00000012001e7223 */ /* 0x0c4fe4000001002b */
[----:B------:R-:W-:Y:S01]  /*8eb0*/  MUFU.TANH R33, R33 ;  /* 0x0000002100217308 */ /* 0x000fe20000002400 */
[----:B------:R-:W-:-:S02]  /*8ec0*/  FFMA.FTZ R22, R0, R18, R41 ;  /* 0x0000001200167223 */ /* 0x000fc40000010029 */
[----:B------:R-:W-:Y:S01]  /*8ed0*/  FFMA.FTZ R41, R0, R16, R143 ;  /* 0x0000001000297223 */ /* 0x000fe2000001008f */
[----:B------:R-:W-:Y:S02]  /*8ee0*/  FSEL R30, R30, -INF , !P3 ;  /* 0xff8000001e1e7808 */ /* 0x000fe40005800000 */
[----:B------:R-:W-:Y:S02]  /*8ef0*/  ISETP.GE.AND P3, PT, R20, R122, PT ;  /* 0x0000007a1400720c */ /* 0x000fe40003f66270 */
[----:B------:R-:W-:Y:S01]  /*8f00*/  IADD3 R20, R110, 0x19, RZ ;  /* 0x000000196e147810 */ /* 0x000fe20007ffe0ff */
[----:B-1----:R-:W-:Y:S01]  /*8f10*/  FMUL.FTZ R26, R10, c[0x0][0x2ec] ;  /* 0x0000bb000a1a7a20 */ /* 0x002fe20000410000 */
[----:B------:R-:W-:Y:S01]  /*8f20*/  LOP3.LUT R16, R108, 0x28, R175, 0xfe, !PT ;  /* 0x000000286c107812 */ /* 0x000fe200078efeaf */
[----:B------:R-:W1:Y:S01]  /*8f30*/  I2F R10, R24 ;  /* 0x00000018000a7306 */ /* 0x000e620000201400 */
[----:B------:R-:W-:Y:S01]  /*8f40*/  FSEL R119, R22, -INF , !P3 ;  /* 0xff80000016777808 */ /* 0x000fe20005800000 */
[----:B------:R-:W-:Y:S01]  /*8f50*/  FMUL.FTZ R22, R6, c[0x0][0x2ec] ;  /* 0x0000bb0006167a20 */ /* 0x000fe20000410000 */
[----:B------:R-:W-:-:S02]  /*8f60*/  ISETP.GE.AND P3, PT, R16, R123, PT ;  /* 0x0000007b1000720c */ /* 0x000fc40003f66270 */
[----:B------:R-:W-:Y:S02]  /*8f70*/  ISETP.GE.AND P2, PT, R16, R122, PT ;  /* 0x0000007a1000720c */ /* 0x000fe40003f46270 */
[----:B------:R-:W-:Y:S01]  /*8f80*/  FSEL R41, R41, -INF , !P5 ;  /* 0xff80000029297808 */ /* 0x000fe20006800000 */
[----:B------:R-:W2:Y:S01]  /*8f90*/  I2F R18, R20 ;  /* 0x0000001400127306 */ /* 0x000ea20000201400 */
[----:B------:R-:W-:-:S07]  /*8fa0*/  ISETP.GE.AND P5, PT, R20, R123, PT ;  /* 0x0000007b1400720c */ /* 0x000fce0003fa6270 */
[----:B------:R-:W3:Y:S01]  /*8fb0*/  I2F R4, R16 ;  /* 0x0000001000047306 */ /* 0x000ee20000201400 */
[CC--:B-1----:R-:W-:Y:S02]  /*8fc0*/  FFMA.FTZ R117, R0.reuse, R10.reuse, R117 ;  /* 0x0000000a00757223 */ /* 0x0c2fe40000010075 */
[----:B------:R-:W-:Y:S01]  /*8fd0*/  FFMA.FTZ R131, R0, R10, R131 ;  /* 0x0000000a00837223 */ /* 0x000fe20000010083 */
[----:B------:R-:W-:Y:S02]  /*8fe0*/  LOP3.LUT R10, R108, 0x30, R175, 0xfe, !PT ;  /* 0x000000306c0a7812 */ /* 0x000fe400078efeaf */
[----:B------:R-:W-:Y:S01]  /*8ff0*/  FSEL R196, R117, -INF , !P4 ;  /* 0xff80000075c47808 */ /* 0x000fe20006000000 */
[CC--:B--2---:R-:W-:Y:S01]  /*9000*/  FFMA.FTZ R39, R0.reuse, R18.reuse, R39 ;  /* 0x0000001200277223 */ /* 0x0c4fe20000010027 */
[----:B------:R-:W1:Y:S01]  /*9010*/  I2F R6, R10 ;  /* 0x0000000a00067306 */ /* 0x000e620000201400 */
[----:B------:R-:W-:Y:S01]  /*9020*/  FFMA.FTZ R37, R0, R18, R37 ;  /* 0x0000001200257223 */ /* 0x000fe20000010025 */
[----:B------:R-:W-:-:S02]  /*9030*/  IADD3 R18, R110, 0x21, RZ ;  /* 0x000000216e127810 */ /* 0x000fc40007ffe0ff */
[----:B------:R-:W-:Y:S02]  /*9040*/  FSEL R40, R39, -INF , !P5 ;  /* 0xff80000027287808 */ /* 0x000fe40006800000 */
[----:B------:R-:W-:Y:S01]  /*9050*/  ISETP.GE.AND P5, PT, R20, R122, PT ;  /* 0x0000007a1400720c */ /* 0x000fe20003fa6270 */
[----:B---3--:R-:W-:Y:S01]  /*9060*/  FFMA.FTZ R141, R0, R4, R141 ;  /* 0x00000004008d7223 */ /* 0x008fe2000001008d */
[----:B------:R-:W2:Y:S01]  /*9070*/  I2F R16, R18 ;  /* 0x0000001200107306 */ /* 0x000ea20000201400 */
[----:B------:R-:W-:Y:S01]  /*9080*/  ISETP.GE.AND P4, PT, R10, R122, PT ;  /* 0x0000007a0a00720c */ /* 0x000fe20003f86270 */
[----:B------:R-:W-:Y:S01]  /*9090*/  FFMA.FTZ R115, R0, R4, R115 ;  /* 0x0000000400737223 */ /* 0x000fe20000010073 */
[----:B------:R-:W-:Y:S01]  /*90a0*/  FSEL R43, R37, -INF , !P5 ;  /* 0xff800000252b7808 */ /* 0x000fe20006800000 */
[----:B------:R-:W-:Y:S01]  /*90b0*/  FMUL.FTZ R37, R58, c[0x0][0x2ec] ;  /* 0x0000bb003a257a20 */ /* 0x000fe20000410000 */
[-C--:B------:R-:W-:Y:S02]  /*90c0*/  ISETP.GE.AND P5, PT, R10, R123.reuse, PT ;  /* 0x0000007b0a00720c */ /* 0x080fe40003fa6270 */
[----:B------:R-:W-:Y:S01]  /*90d0*/  FSEL R143, R141, -INF , !P2 ;  /* 0xff8000008d8f7808 */ /* 0x000fe20005000000 */
[----:B------:R-:W-:Y:S01]  /*90e0*/  MUFU.TANH R29, R29 ;  /* 0x0000001d001d7308 */ /* 0x000fe20000002400 */
[----:B------:R-:W-:Y:S01]  /*90f0*/  FSEL R131, R131, -INF , !P6 ;  /* 0xff80000083837808 */ /* 0x000fe20007000000 */
[-C--:B-1----:R-:W-:Y:S01]  /*9100*/  FFMA.FTZ R139, R0, R6.reuse, R139 ;  /* 0x00000006008b7223 */ /* 0x082fe2000001008b */
[----:B------:R-:W-:Y:S01]  /*9110*/  ISETP.GE.AND P6, PT, R18, R123, PT ;  /* 0x0000007b1200720c */ /* 0x000fe20003fc6270 */
[----:B------:R-:W-:Y:S01]  /*9120*/  FFMA.FTZ R113, R0, R6, R113 ;  /* 0x0000000600717223 */ /* 0x000fe20000010071 */
[----:B------:R-:W-:-:S02]  /*9130*/  FSEL R134, R115, -INF , !P3 ;  /* 0xff80000073867808 */ /* 0x000fc40005800000 */
[----:B------:R-:W-:Y:S01]  /*9140*/  FSEL R193, R139, -INF , !P4 ;  /* 0xff8000008bc17808 */ /* 0x000fe20006000000 */
[CC--:B--2---:R-:W-:Y:S01]  /*9150*/  FFMA.FTZ R35, R0.reuse, R16.reuse, R35 ;  /* 0x0000001000237223 */ /* 0x0c4fe20000010023 */
[----:B------:R-:W-:Y:S01]  /*9160*/  MUFU.TANH R25, R25 ;  /* 0x0000001900197308 */ /* 0x000fe20000002400 */
[----:B------:R-:W-:Y:S01]  /*9170*/  FFMA.FTZ R33, R0, R16, R33 ;  /* 0x0000001000217223 */ /* 0x000fe20000010021 */
[----:B------:R-:W-:Y:S02]  /*9180*/  IADD3 R16, R110, 0x29, RZ ;  /* 0x000000296e107810 */ /* 0x000fe40007ffe0ff */
[----:B------:R-:W-:Y:S02]  /*9190*/  FSEL R194, R35, -INF , !P6 ;  /* 0xff80000023c27808 */ /* 0x000fe40007000000 */
[----:B------:R-:W-:Y:S02]  /*91a0*/  ISETP.GE.AND P2, PT, R16, R123, PT ;  /* 0x0000007b1000720c */ /* 0x000fe40003f46270 */
[----:B------:R-:W1:Y:S01]  /*91b0*/  I2F R10, R16 ;  /* 0x00000010000a7306 */ /* 0x000e620000201400 */
[----:B------:R-:W-:-:S02]  /*91c0*/  ISETP.GE.AND P6, PT, R18, R122, PT ;  /* 0x0000007a1200720c */ /* 0x000fc40003fc6270 */
[----:B------:R-:W-:Y:S02]  /*91d0*/  LOP3.LUT R18, R108, 0x38, R175, 0xfe, !PT ;  /* 0x000000386c127812 */ /* 0x000fe400078efeaf */
[----:B------:R-:W-:Y:S02]  /*91e0*/  FSEL R149, R33, -INF , !P6 ;  /* 0xff80000021957808 */ /* 0x000fe40007000000 */
[C---:B------:R-:W-:Y:S01]  /*91f0*/  ISETP.GE.AND P3, PT, R18.reuse, R122, PT ;  /* 0x0000007a1200720c */ /* 0x040fe20003f66270 */
[----:B------:R-:W-:Y:S01]  /*9200*/  MUFU.TANH R137, R137 ;  /* 0x0000008900897308 */ /* 0x000fe20000002400 */
[----:B------:R-:W-:Y:S02]  /*9210*/  ISETP.GE.AND P6, PT, R18, R123, PT ;  /* 0x0000007b1200720c */ /* 0x000fe40003fc6270 */
[----:B------:R-:W-:Y:S01]  /*9220*/  FSEL R186, R113, -INF , !P5 ;  /* 0xff80000071ba7808 */ /* 0x000fe20006800000 */
[----:B-1----:R-:W-:-:S04]  /*9230*/  FFMA.FTZ R31, R0, R10, R31 ;  /* 0x0000000a001f7223 */ /* 0x002fc8000001001f */
[----:B------:R-:W1:Y:S01]  /*9240*/  I2F R4, R18 ;  /* 0x0000001200047306 */ /* 0x000e620000201400 */
[----:B------:R-:W-:Y:S01]  /*9250*/  FFMA.FTZ R29, R0, R10, R29 ;  /* 0x0000000a001d7223 */ /* 0x000fe2000001001d */
[----:B------:R-:W-:Y:S02]  /*9260*/  FSEL R132, R31, -INF , !P2 ;  /* 0xff8000001f847808 */ /* 0x000fe40005000000 */
[----:B------:R-:W-:Y:S02]  /*9270*/  ISETP.GE.AND P2, PT, R16, R122, PT ;  /* 0x0000007a1000720c */ /* 0x000fe40003f46270 */
[----:B------:R-:W-:Y:S02]  /*9280*/  IADD3 R16, R110, 0x31, RZ ;  /* 0x000000316e107810 */ /* 0x000fe40007ffe0ff */
[----:B------:R-:W-:Y:S01]  /*9290*/  MUFU.TANH R21, R21 ;  /* 0x0000001500157308 */ /* 0x000fe20000002400 */
[----:B------:R-:W-:Y:S02]  /*92a0*/  FSEL R129, R29, -INF , !P2 ;  /* 0xff8000001d817808 */ /* 0x000fe40005000000 */
[----:B------:R-:W-:Y:S01]  /*92b0*/  ISETP.GE.AND P4, PT, R16, R123, PT ;  /* 0x0000007b1000720c */ /* 0x000fe20003f86270 */
[----:B-1----:R-:W-:-:S04]  /*92c0*/  FFMA.FTZ R137, R0, R4, R137 ;  /* 0x0000000400897223 */ /* 0x002fc80000010089 */
[----:B------:R-:W1:Y:S01]  /*92d0*/  I2F R10, R16 ;  /* 0x00000010000a7306 */ /* 0x000e620000201400 */
[----:B------:R-:W-:Y:S01]  /*92e0*/  LOP3.LUT R18, R108, 0x40, R175, 0xfe, !PT ;  /* 0x000000406c127812 */ /* 0x000fe200078efeaf */
[----:B------:R-:W-:Y:S01]  /*92f0*/  FFMA.FTZ R109, R0, R4, R109 ;  /* 0x00000004006d7223 */ /* 0x000fe2000001006d */
[----:B------:R-:W-:Y:S02]  /*9300*/  FSEL R147, R137, -INF , !P3 ;  /* 0xff80000089937808 */ /* 0x000fe40005800000 */
[----:B------:R-:W-:-:S03]  /*9310*/  ISETP.GE.AND P5, PT, R18, R122, PT ;  /* 0x0000007a1200720c */ /* 0x000fc60003fa6270 */
[----:B------:R-:W2:Y:S01]  /*9320*/  I2F R6, R18 ;  /* 0x0000001200067306 */ /* 0x000ea20000201400 */
[----:B------:R-:W-:Y:S02]  /*9330*/  ISETP.GE.AND P2, PT, R18, R123, PT ;  /* 0x0000007b1200720c */ /* 0x000fe40003f46270 */
[----:B------:R-:W-:Y:S01]  /*9340*/  FSEL R184, R109, -INF , !P6 ;  /* 0xff8000006db87808 */ /* 0x000fe20007000000 */
[----:B-1----:R-:W-:-:S04]  /*9350*/  FFMA.FTZ R27, R0, R10, R27 ;  /* 0x0000000a001b7223 */ /* 0x002fc8000001001b */
[----:B------:R-:W-:Y:S01]  /*9360*/  MUFU.TANH R19, R19 ;  /* 0x0000001300137308 */ /* 0x000fe20000002400 */
[----:B------:R-:W-:Y:S01]  /*9370*/  FFMA.FTZ R25, R0, R10, R25 ;  /* 0x0000000a00197223 */ /* 0x000fe20000010019 */
[----:B------:R-:W-:Y:S02]  /*9380*/  FSEL R140, R27, -INF , !P4 ;  /* 0xff8000001b8c7808 */ /* 0x000fe40006000000 */
[----:B------:R-:W-:Y:S01]  /*9390*/  ISETP.GE.AND P4, PT, R16, R122, PT ;  /* 0x0000007a1000720c */ /* 0x000fe20003f86270 */
[----:B--2---:R-:W-:Y:S01]  /*93a0*/  FFMA.FTZ R135, R0, R6, R135 ;  /* 0x0000000600877223 */ /* 0x004fe20000010087 */
[----:B------:R-:W-:Y:S02]  /*93b0*/  IADD3 R16, R110, 0x39, RZ ;  /* 0x000000396e107810 */ /* 0x000fe40007ffe0ff */
[----:B------:R-:W-:Y:S01]  /*93c0*/  MUFU.TANH R17, R17 ;  /* 0x0000001100117308 */ /* 0x000fe20000002400 */
[----:B------:R-:W-:Y:S02]  /*93d0*/  LOP3.LUT R18, R108, 0x48, R175, 0xfe, !PT ;  /* 0x000000486c127812 */ /* 0x000fe400078efeaf */
[----:B------:R-:W-:-:S02]  /*93e0*/  ISETP.GE.AND P3, PT, R16, R123, PT ;  /* 0x0000007b1000720c */ /* 0x000fc40003f66270 */
[----:B------:R-:W-:Y:S02]  /*93f0*/  FSEL R139, R135, -INF , !P5 ;  /* 0xff800000878b7808 */ /* 0x000fe40006800000 */
[----:B------:R-:W-:Y:S01]  /*9400*/  FSEL R151, R25, -INF , !P4 ;  /* 0xff80000019977808 */ /* 0x000fe20006000000 */
[----:B------:R-:W1:Y:S01]  /*9410*/  I2F R10, R16 ;  /* 0x00000010000a7306 */ /* 0x000e620000201400 */
[C---:B------:R-:W-:Y:S02]  /*9420*/  ISETP.GE.AND P4, PT, R18.reuse, R123, PT ;  /* 0x0000007b1200720c */ /* 0x040fe40003f86270 */
[----:B------:R-:W-:-:S05]  /*9430*/  ISETP.GE.AND P6, PT, R18, R122, PT ;  /* 0x0000007a1200720c */ /* 0x000fca0003fc6270 */
[----:B------:R-:W-:Y:S01]  /*9440*/  MUFU.TANH R133, R133 ;  /* 0x0000008500857308 */ /* 0x000fe20000002400 */
[----:B-1----:R-:W-:-:S07]  /*9450*/  FFMA.FTZ R23, R0, R10, R23 ;  /* 0x0000000a00177223 */ /* 0x002fce0000010017 */
[----:B------:R-:W1:Y:S01]  /*9460*/  I2F R4, R18 ;  /* 0x0000001200047306 */ /* 0x000e620000201400 */
[----:B------:R-:W-:Y:S01]  /*9470*/  FFMA.FTZ R21, R0, R10, R21 ;  /* 0x0000000a00157223 */ /* 0x000fe20000010015 */
[----:B------:R-:W-:Y:S02]  /*9480*/  FSEL R150, R23, -INF , !P3 ;  /* 0xff80000017967808 */ /* 0x000fe40005800000 */
[----:B------:R-:W-:Y:S02]  /*9490*/  ISETP.GE.AND P3, PT, R16, R122, PT ;  /* 0x0000007a1000720c */ /* 0x000fe40003f66270 */
[----:B------:R-:W-:Y:S02]  /*94a0*/  IADD3 R16, R110, 0x41, RZ ;  /* 0x000000416e107810 */ /* 0x000fe40007ffe0ff */
[----:B------:R-:W2:Y:S01]  /*94b0*/  MUFU.TANH R47, R26 ;  /* 0x0000001a002f7308 */ /* 0x000ea20000002400 */
[----:B------:R-:W-:Y:S02]  /*94c0*/  FSEL R185, R21, -INF , !P3 ;  /* 0xff80000015b97808 */ /* 0x000fe40005800000 */
[----:B------:R-:W-:Y:S01]  /*94d0*/  ISETP.GE.AND P5, PT, R16, R123, PT ;  /* 0x0000007b1000720c */ /* 0x000fe20003fa6270 */
[----:B-1----:R-:W-:-:S04]  /*94e0*/  FFMA.FTZ R133, R0, R4, R133 ;  /* 0x0000000400857223 */ /* 0x002fc80000010085 */
[----:B------:R-:W1:Y:S01]  /*94f0*/  I2F R10, R16 ;  /* 0x00000010000a7306 */ /* 0x000e620000201400 */
[----:B------:R-:W-:Y:S02]  /*9500*/  LOP3.LUT R18, R108, 0x50, R175, 0xfe, !PT ;  /* 0x000000506c127812 */ /* 0x000fe400078efeaf */
[----:B------:R-:W-:Y:S02]  /*9510*/  FSEL R144, R133, -INF , !P4 ;  /* 0xff80000085907808 */ /* 0x000fe40006000000 */
[----:B------:R-:W-:-:S03]  /*9520*/  ISETP.GE.AND P3, PT, R18, R123, PT ;  /* 0x0000007b1200720c */ /* 0x000fc60003f66270 */
[----:B------:R-:W-:Y:S01]  /*9530*/  MUFU.TANH R105, R105 ;  /* 0x0000006900697308 */ /* 0x000fe20000002400 */
[----:B--2---:R-:W-:-:S05]  /*9540*/  FFMA.FTZ R47, R0, R4, R47 ;  /* 0x00000004002f7223 */ /* 0x004fca000001002f */
[----:B------:R-:W-:Y:S01]  /*9550*/  FSEL R133, R47, -INF , !P6 ;  /* 0xff8000002f857808 */ /* 0x000fe20007000000 */
[CC--:B-1----:R-:W-:Y:S01]  /*9560*/  FFMA.FTZ R19, R0.reuse, R10.reuse, R19 ;  /* 0x0000000a00137223 */ /* 0x0c2fe20000010013 */
[----:B------:R-:W1:Y:S01]  /*9570*/  MUFU.TANH R107, R107 ;  /* 0x0000006b006b7308 */ /* 0x000e620000002400 */
[----:B------:R-:W-:-:S03]  /*9580*/  FFMA.FTZ R17, R0, R10, R17 ;  /* 0x0000000a00117223 */ /* 0x000fc60000010011 */
[----:B------:R-:W-:Y:S02]  /*9590*/  FSEL R142, R19, -INF , !P5 ;  /* 0xff800000138e7808 */ /* 0x000fe40006800000 */
[----:B------:R-:W-:Y:S02]  /*95a0*/  ISETP.GE.AND P5, PT, R16, R122, PT ;  /* 0x0000007a1000720c */ /* 0x000fe40003fa6270 */
[----:B------:R-:W-:Y:S01]  /*95b0*/  IADD3 R16, R110, 0x49, RZ ;  /* 0x000000496e107810 */ /* 0x000fe20007ffe0ff */
[----:B------:R-:W-:Y:S01]  /*95c0*/  MUFU.TANH R11, R11 ;  /* 0x0000000b000b7308 */ /* 0x000fe20000002400 */
[----:B------:R-:W-:Y:S02]  /*95d0*/  FSEL R135, R17, -INF , !P5 ;  /* 0xff80000011877808 */ /* 0x000fe40006800000 */
[----:B------:R-:W-:Y:S01]  /*95e0*/  ISETP.GE.AND P6, PT, R16, R123, PT ;  /* 0x0000007b1000720c */ /* 0x000fe20003fc6270 */
[----:B-1----:R-:W-:-:S04]  /*95f0*/  FFMA.FTZ R107, R0, R6, R107 ;  /* 0x00000006006b7223 */ /* 0x002fc8000001006b */
[----:B------:R-:W1:Y:S01]  /*9600*/  I2F R10, R16 ;  /* 0x00000010000a7306 */ /* 0x000e620000201400 */
[----:B------:R-:W-:Y:S02]  /*9610*/  FSEL R138, R107, -INF , !P2 ;  /* 0xff8000006b8a7808 */ /* 0x000fe40005000000 */
[----:B------:R-:W-:-:S05]  /*9620*/  ISETP.GE.AND P2, PT, R18, R122, PT ;  /* 0x0000007a1200720c */ /* 0x000fca0003f46270 */
[----:B------:R-:W-:Y:S01]  /*9630*/  MUFU.TANH R125, R125 ;  /* 0x0000007d007d7308 */ /* 0x000fe20000002400 */
[----:B-1----:R-:W-:-:S07]  /*9640*/  FFMA.FTZ R105, R0, R10, R105 ;  /* 0x0000000a00697223 */ /* 0x002fce0000010069 */
[----:B------:R-:W1:Y:S01]  /*9650*/  I2F R6, R18 ;  /* 0x0000001200067306 */ /* 0x000e620000201400 */
[----:B------:R-:W-:Y:S01]  /*9660*/  FFMA.FTZ R11, R0, R10, R11 ;  /* 0x0000000a000b7223 */ /* 0x000fe2000001000b */
[----:B------:R-:W-:Y:S02]  /*9670*/  FSEL R136, R105, -INF , !P6 ;  /* 0xff80000069887808 */ /* 0x000fe40007000000 */
[----:B------:R-:W-:-:S04]  /*9680*/  ISETP.GE.AND P6, PT, R16, R122, PT ;  /* 0x0000007a1000720c */ /* 0x000fc80003fc6270 */
[----:B------:R-:W2:Y:S01]  /*9690*/  MUFU.TANH R39, R22 ;  /* 0x0000001600277308 */ /* 0x000ea20000002400 */
[----:B------:R-:W-:Y:S02]  /*96a0*/  IADD3 R16, R110, 0x51, RZ ;  /* 0x000000516e107810 */ /* 0x000fe40007ffe0ff */
[----:B------:R-:W-:-:S05]  /*96b0*/  FSEL R137, R11, -INF , !P6 ;  /* 0xff8000000b897808 */ /* 0x000fca0007000000 */
[----:B------:R-:W3:Y:S01]  /*96c0*/  I2F R10, R16 ;  /* 0x00000010000a7306 */ /* 0x000ee20000201400 */
[----:B-1----:R-:W-:Y:S01]  /*96d0*/  FFMA.FTZ R125, R0, R6, R125 ;  /* 0x00000006007d7223 */ /* 0x002fe2000001007d */
[----:B------:R-:W-:-:S04]  /*96e0*/  LOP3.LUT R18, R108, 0x58, R175, 0xfe, !PT ;  /* 0x000000586c127812 */ /* 0x000fc800078efeaf */
[----:B------:R-:W-:Y:S01]  /*96f0*/  FSEL R128, R125, -INF , !P3 ;  /* 0xff8000007d807808 */ /* 0x000fe20005800000 */
[----:B--2---:R-:W-:Y:S01]  /*9700*/  FFMA.FTZ R39, R0, R6, R39 ;  /* 0x0000000600277223 */ /* 0x004fe20000010027 */
[----:B------:R-:W-:Y:S01]  /*9710*/  MUFU.TANH R31, R66 ;  /* 0x00000042001f7308 */ /* 0x000fe20000002400 */
[C---:B------:R-:W-:Y:S02]  /*9720*/  ISETP.GE.AND P4, PT, R18.reuse, R122, PT ;  /* 0x0000007a1200720c */ /* 0x040fe40003f86270 */
[-C--:B------:R-:W-:Y:S02]  /*9730*/  ISETP.GE.AND P5, PT, R18, R123.reuse, PT ;  /* 0x0000007b1200720c */ /* 0x080fe40003fa6270 */
[----:B------:R-:W-:Y:S01]  /*9740*/  FSEL R125, R39, -INF , !P2 ;  /* 0xff800000277d7808 */ /* 0x000fe20005000000 */
[-C--:B---3--:R-:W-:Y:S01]  /*9750*/  FFMA.FTZ R5, R0, R10.reuse, R5 ;  /* 0x0000000a00057223 */ /* 0x088fe20000010005 */
[----:B------:R-:W-:Y:S01]  /*9760*/  ISETP.GE.AND P2, PT, R16, R123, PT ;  /* 0x0000007b1000720c */ /* 0x000fe20003f46270 */
[----:B------:R-:W1:Y:S01]  /*9770*/  I2F R4, R18 ;  /* 0x0000001200047306 */ /* 0x000e620000201400 */
[----:B------:R-:W-:-:S02]  /*9780*/  FFMA.FTZ R7, R0, R10, R7 ;  /* 0x0000000a00077223 */ /* 0x000fc40000010007 */
[----:B------:R-:W-:Y:S02]  /*9790*/  FSEL R130, R5, -INF , !P2 ;  /* 0xff80000005827808 */ /* 0x000fe40005000000 */
[----:B------:R-:W-:Y:S02]  /*97a0*/  ISETP.GE.AND P2, PT, R16, R122, PT ;  /* 0x0000007a1000720c */ /* 0x000fe40003f46270 */
[----:B------:R-:W-:Y:S01]  /*97b0*/  IADD3 R16, R110, 0x59, RZ ;  /* 0x000000596e107810 */ /* 0x000fe20007ffe0ff */
[----:B------:R-:W-:Y:S01]  /*97c0*/  MUFU.TANH R33, R65 ;  /* 0x0000004100217308 */ /* 0x000fe20000002400 */
[----:B------:R-:W-:-:S07]  /*97d0*/  FSEL R117, R7, -INF , !P2 ;  /* 0xff80000007757808 */ /* 0x000fce0005000000 */
[----:B------:R-:W2:Y:S01]  /*97e0*/  I2F R10, R16 ;  /* 0x00000010000a7306 */ /* 0x000ea20000201400 */
[----:B-1----:R-:W-:Y:S01]  /*97f0*/  FFMA.FTZ R31, R0, R4, R31 ;  /* 0x00000004001f7223 */ /* 0x002fe2000001001f */
[----:B------:R-:W-:-:S04]  /*9800*/  LOP3.LUT R18, R108, 0x60, R175, 0xfe, !PT ;  /* 0x000000606c127812 */ /* 0x000fc800078efeaf */
[----:B------:R-:W-:Y:S01]  /*9810*/  FSEL R115, R31, -INF , !P4 ;  /* 0xff8000001f737808 */ /* 0x000fe20006000000 */
[----:B------:R-:W-:Y:S01]  /*9820*/  FMUL.FTZ R31, R54, c[0x0][0x2ec] ;  /* 0x0000bb00361f7a20 */ /* 0x000fe20000410000 */
[----:B------:R-:W1:Y:S01]  /*9830*/  MUFU.TANH R29, R67 ;  /* 0x00000043001d7308 */ /* 0x000e620000002400 */
[-C--:B------:R-:W-:Y:S02]  /*9840*/  ISETP.GE.AND P4, PT, R16, R123.reuse, PT ;  /* 0x0000007b1000720c */ /* 0x080fe40003f86270 */
[C---:B------:R-:W-:Y:S02]  /*9850*/  ISETP.GE.AND P3, PT, R18.reuse, R122, PT ;  /* 0x0000007a1200720c */ /* 0x040fe40003f66270 */
[----:B------:R-:W-:Y:S01]  /*9860*/  ISETP.GE.AND P6, PT, R18, R123, PT ;  /* 0x0000007b1200720c */ /* 0x000fe20003fc6270 */
[----:B--2---:R-:W-:Y:S02]  /*9870*/  FFMA.FTZ R33, R0, R10, R33 ;  /* 0x0000000a00217223 */ /* 0x004fe40000010021 */
[----:B------:R-:W-:Y:S03]  /*9880*/  MUFU.TANH R23, R62 ;  /* 0x0000003e00177308 */ /* 0x000fe60000002400 */
[----:B------:R-:W-:-:S02]  /*9890*/  FSEL R126, R33, -INF , !P4 ;  /* 0xff800000217e7808 */ /* 0x000fc40006000000 */
[----:B------:R-:W-:Y:S01]  /*98a0*/  ISETP.GE.AND P4, PT, R16, R122, PT ;  /* 0x0000007a1000720c */ /* 0x000fe20003f86270 */
[----:B-1----:R-:W-:Y:S02]  /*98b0*/  FFMA.FTZ R29, R0, R10, R29 ;  /* 0x0000000a001d7223 */ /* 0x002fe4000001001d */
[----:B------:R-:W1:Y:S01]  /*98c0*/  I2F R6, R18 ;  /* 0x0000001200067306 */ /* 0x000e620000201400 */
[----:B------:R-:W-:Y:S02]  /*98d0*/  IADD3 R16, R110, 0x61, RZ ;  /* 0x000000616e107810 */ /* 0x000fe40007ffe0ff */
[----:B------:R-:W-:-:S05]  /*98e0*/  FSEL R113, R29, -INF , !P4 ;  /* 0xff8000001d717808 */ /* 0x000fca0006000000 */
[----:B------:R-:W-:Y:S08]  /*98f0*/  MUFU.TANH R25, R61 ;  /* 0x0000003d00197308 */ /* 0x000ff00000002400 */
[----:B------:R-:W2:Y:S01]  /*9900*/  I2F R10, R16 ;  /* 0x00000010000a7306 */ /* 0x000ea20000201400 */
[----:B-1----:R-:W-:Y:S01]  /*9910*/  FFMA.FTZ R23, R0, R6, R23 ;  /* 0x0000000600177223 */ /* 0x002fe20000010017 */
[----:B------:R-:W-:-:S04]  /*9920*/  LOP3.LUT R18, R108, 0x68, R175, 0xfe, !PT ;  /* 0x000000686c127812 */ /* 0x000fc800078efeaf */
[----:B------:R-:W-:Y:S01]  /*9930*/  FSEL R109, R23, -INF , !P3 ;  /* 0xff800000176d7808 */ /* 0x000fe20005800000 */
[----:B------:R-:W-:Y:S01]  /*9940*/  FMUL.FTZ R23, R48, c[0x0][0x2ec] ;  /* 0x0000bb0030177a20 */ /* 0x000fe20000410000 */
[----:B------:R-:W1:Y:S01]  /*9950*/  MUFU.TANH R35, R64 ;  /* 0x0000004000237308 */ /* 0x000e620000002400 */
[-C--:B------:R-:W-:Y:S02]  /*9960*/  ISETP.GE.AND P3, PT, R16, R123.reuse, PT ;  /* 0x0000007b1000720c */ /* 0x080fe40003f66270 */
[----:B------:R-:W-:-:S05]  /*9970*/  ISETP.GE.AND P2, PT, R18, R123, PT ;  /* 0x0000007b1200720c */ /* 0x000fca0003f46270 */
[----:B------:R-:W3:Y:S01]  /*9980*/  MUFU.TANH R21, R63 ;  /* 0x0000003f00157308 */ /* 0x000ee20000002400 */
[----:B--2---:R-:W-:-:S05]  /*9990*/  FFMA.FTZ R25, R0, R10, R25 ;  /* 0x0000000a00197223 */ /* 0x004fca0000010019 */
[----:B------:R-:W-:Y:S01]  /*99a0*/  FSEL R104, R25, -INF , !P3 ;  /* 0xff80000019687808 */ /* 0x000fe20005800000 */
[----:B-1----:R-:W-:Y:S01]  /*99b0*/  FFMA.FTZ R35, R0, R4, R35 ;  /* 0x0000000400237223 */ /* 0x002fe20000010023 */
[----:B------:R-:W-:Y:S01]  /*99c0*/  MUFU.TANH R37, R37 ;  /* 0x0000002500257308 */ /* 0x000fe20000002400 */
[----:B------:R-:W-:Y:S02]  /*99d0*/  ISETP.GE.AND P3, PT, R16, R122, PT ;  /* 0x0000007a1000720c */ /* 0x000fe40003f66270 */
[----:B------:R-:W-:Y:S02]  /*99e0*/  IADD3 R16, R110, 0x69, RZ ;  /* 0x000000696e107810 */ /* 0x000fe40007ffe0ff */
[----:B------:R-:W-:Y:S01]  /*99f0*/  FSEL R124, R35, -INF , !P5 ;  /* 0xff800000237c7808 */ /* 0x000fe20006800000 */
[----:B---3--:R-:W-:Y:S02]  /*9a00*/  FFMA.FTZ R107, R0, R10, R21 ;  /* 0x0000000a006b7223 */ /* 0x008fe40000010015 */
[----:B------:R-:W1:Y:S01]  /*9a10*/  I2F R4, R18 ;  /* 0x0000001200047306 */ /* 0x000e620000201400 */
[----:B------:R-:W-:-:S02]  /*9a20*/  ISETP.GE.AND P5, PT, R18, R122, PT ;  /* 0x0000007a1200720c */ /* 0x000fc40003fa6270 */
[----:B------:R-:W-:-:S05]  /*9a30*/  FSEL R107, R107, -INF , !P3 ;  /* 0xff8000006b6b7808 */ /* 0x000fca0005800000 */
[----:B------:R-:W-:Y:S08]  /*9a40*/  MUFU.TANH R17, R57 ;  /* 0x0000003900117308 */ /* 0x000ff00000002400 */
[----:B------:R-:W2:Y:S01]  /*9a50*/  I2F R10, R16 ;  /* 0x00000010000a7306 */ /* 0x000ea20000201400 */
[----:B-1----:R-:W-:Y:S01]  /*9a60*/  FFMA.FTZ R37, R0, R4, R37 ;  /* 0x0000000400257223 */ /* 0x002fe20000010025 */
[----:B------:R-:W-:-:S04]  /*9a70*/  LOP3.LUT R18, R108, 0x70, R175, 0xfe, !PT ;  /* 0x000000706c127812 */ /* 0x000fc800078efeaf */
[----:B------:R-:W-:Y:S02]  /*9a80*/  FSEL R105, R37, -INF , !P5 ;  /* 0xff80000025697808 */ /* 0x000fe40006800000 */
[----:B------:R-:W1:Y:S01]  /*9a90*/  MUFU.TANH R27, R60 ;  /* 0x0000003c001b7308 */ /* 0x000e620000002400 */
[-C--:B------:R-:W-:Y:S02]  /*9aa0*/  ISETP.GE.AND P5, PT, R16, R123.reuse, PT ;  /* 0x0000007b1000720c */ /* 0x080fe40003fa6270 */
[----:B------:R-:W-:-:S05]  /*9ab0*/  ISETP.GE.AND P4, PT, R18, R123, PT ;  /* 0x0000007b1200720c */ /* 0x000fca0003f86270 */
[----:B------:R-:W3:Y:S01]  /*9ac0*/  MUFU.TANH R19, R56 ;  /* 0x0000003800137308 */ /* 0x000ee20000002400 */
[----:B--2---:R-:W-:-:S05]  /*9ad0*/  FFMA.FTZ R17, R0, R10, R17 ;  /* 0x0000000a00117223 */ /* 0x004fca0000010011 */
[----:B------:R-:W-:Y:S02]  /*9ae0*/  FSEL R64, R17, -INF , !P5 ;  /* 0xff80000011407808 */ /* 0x000fe40006800000 */
[----:B------:R-:W2:Y:S01]  /*9af0*/  MUFU.TANH R11, R59 ;  /* 0x0000003b000b7308 */ /* 0x000ea20000002400 */
[----:B------:R-:W-:Y:S01]  /*9b00*/  ISETP.GE.AND P5, PT, R16, R122, PT ;  /* 0x0000007a1000720c */ /* 0x000fe20003fa6270 */
[----:B-1----:R-:W-:Y:S01]  /*9b10*/  FFMA.FTZ R27, R0, R6, R27 ;  /* 0x00000006001b7223 */ /* 0x002fe2000001001b */
[----:B------:R-:W-:-:S04]  /*9b20*/  IADD3 R16, R110, 0x71, RZ ;  /* 0x000000716e107810 */ /* 0x000fc80007ffe0ff */
[----:B------:R-:W-:Y:S01]  /*9b30*/  FSEL R66, R27, -INF , !P6 ;  /* 0xff8000001b427808 */ /* 0x000fe20007000000 */
[----:B------:R-:W-:Y:S01]  /*9b40*/  MUFU.TANH R5, R52 ;  /* 0x0000003400057308 */ /* 0x000fe20000002400 */
[----:B---3--:R-:W-:Y:S01]  /*9b50*/  FFMA.FTZ R19, R0, R4, R19 ;  /* 0x0000000400137223 */ /* 0x008fe20000010013 */
[----:B------:R-:W-:Y:S02]  /*9b60*/  LOP3.LUT R4, R108, 0x78, R175, 0xfe, !PT ;  /* 0x000000786c047812 */ /* 0x000fe400078efeaf */
[----:B------:R-:W-:Y:S02]  /*9b70*/  ISETP.GE.AND P6, PT, R18, R122, PT ;  /* 0x0000007a1200720c */ /* 0x000fe40003fc6270 */
[----:B------:R-:W-:Y:S02]  /*9b80*/  FSEL R106, R19, -INF , !P2 ;  /* 0xff800000136a7808 */ /* 0x000fe40005000000 */
[----:B------:R-:W1:Y:S01]  /*9b90*/  I2F R6, R18 ;  /* 0x0000001200067306 */ /* 0x000e620000201400 */
[----:B--2---:R-:W-:Y:S01]  /*9ba0*/  FFMA.FTZ R67, R0, R10, R11 ;  /* 0x0000000a00437223 */ /* 0x004fe2000001000b */
[C---:B------:R-:W-:Y:S01]  /*9bb0*/  ISETP.GE.AND P3, PT, R4.reuse, R123, PT ;  /* 0x0000007b0400720c */ /* 0x040fe20003f66270 */
[----:B------:R-:W-:Y:S01]  /*9bc0*/  FMUL.FTZ R11, R51, c[0x0][0x2ec] ;  /* 0x0000bb00330b7a20 */ /* 0x000fe20000410000 */
[----:B------:R-:W-:-:S02]  /*9bd0*/  ISETP.GE.AND P2, PT, R4, R122, PT ;  /* 0x0000007a0400720c */ /* 0x000fc40003f46270 */
[----:B------:R-:W-:Y:S02]  /*9be0*/  FSEL R67, R67, -INF , !P5 ;  /* 0xff80000043437808 */ /* 0x000fe40006800000 */
[----:B------:R-:W-:Y:S01]  /*9bf0*/  MUFU.TANH R7, R53 ;  /* 0x0000003500077308 */ /* 0x000fe20000002400 */
[----:B------:R-:W-:-:S07]  /*9c00*/  ISETP.GE.AND P5, PT, R16, R123, PT ;  /* 0x0000007b1000720c */ /* 0x000fce0003fa6270 */
[----:B------:R-:W2:Y:S01]  /*9c10*/  I2F R10, R16 ;  /* 0x00000010000a7306 */ /* 0x000ea20000201400 */
[----:B-1----:R-:W-:-:S05]  /*9c20*/  FFMA.FTZ R5, R0, R6, R5 ;  /* 0x0000000600057223 */ /* 0x002fca0000010005 */
[----:B------:R-:W-:Y:S02]  /*9c30*/  FSEL R60, R5, -INF , !P4 ;  /* 0xff800000053c7808 */ /* 0x000fe40006000000 */
[----:B------:R-:W1:Y:S01]  /*9c40*/  MUFU.TANH R31, R31 ;  /* 0x0000001f001f7308 */ /* 0x000e620000002400 */
[----:B------:R-:W-:-:S07]  /*9c50*/  ISETP.GE.AND P4, PT, R16, R122, PT ;  /* 0x0000007a1000720c */ /* 0x000fce0003f86270 */
[----:B------:R-:W-:Y:S01]  /*9c60*/  I2F R21, R4 ;  /* 0x0000000400157306 */ /* 0x000fe20000201400 */
[----:B--2---:R-:W-:Y:S01]  /*9c70*/  FFMA.FTZ R58, R0, R10, R7 ;  /* 0x0000000a003a7223 */ /* 0x004fe20000010007 */
[----:B------:R-:W-:-:S04]  /*9c80*/  IADD3 R7, R110, 0x79, RZ ;  /* 0x000000796e077810 */ /* 0x000fc80007ffe0ff */
[----:B------:R-:W-:Y:S02]  /*9c90*/  FSEL R58, R58, -INF , !P5 ;  /* 0xff8000003a3a7808 */ /* 0x000fe40006800000 */
[----:B------:R-:W2:Y:S01]  /*9ca0*/  MUFU.TANH R4, R50 ;  /* 0x0000003200047308 */ /* 0x000ea20000002400 */
[----:B-1----:R-:W-:Y:S01]  /*9cb0*/  FFMA.FTZ R31, R0, R6, R31 ;  /* 0x00000006001f7223 */ /* 0x002fe2000001001f */
[----:B------:R-:W-:-:S04]  /*9cc0*/  ISETP.GE.AND P5, PT, R7, R123, PT ;  /* 0x0000007b0700720c */ /* 0x000fc80003fa6270 */
[----:B------:R-:W-:Y:S02]  /*9cd0*/  FSEL R59, R31, -INF , !P6 ;  /* 0xff8000001f3b7808 */ /* 0x000fe40007000000 */
[----:B------:R-:W1:Y:S01]  /*9ce0*/  MUFU.TANH R27, R55 ;  /* 0x00000037001b7308 */ /* 0x000e620000002400 */
[----:B------:R-:W-:-:S07]  /*9cf0*/  ISETP.GE.AND P6, PT, R110, R123, PT ;  /* 0x0000007b6e00720c */ /* 0x000fce0003fc6270 */
[----:B------:R-:W3:Y:S01]  /*9d00*/  MUFU.TANH R23, R23 ;  /* 0x0000001700177308 */ /* 0x000ee20000002400 */
[----:B--2---:R-:W-:-:S05]  /*9d10*/  FFMA.FTZ R4, R0, R21, R4 ;  /* 0x0000001500047223 */ /* 0x004fca0000010004 */
[----:B------:R-:W-:Y:S02]  /*9d20*/  FSEL R51, R4, -INF , !P2 ;  /* 0xff80000004337808 */ /* 0x000fe40005000000 */
[----:B------:R-:W-:Y:S01]  /*9d30*/  MUFU.TANH R111, R111 ;  /* 0x0000006f006f7308 */ /* 0x000fe20000002400 */
[----:B------:R-:W-:Y:S01]  /*9d40*/  BAR.SYNC.DEFER_BLOCKING 0x0 ;  /* 0x0000000000007b1d */ /* 0x000fe20000010000 */
[----:B------:R-:W-:Y:S01]  /*9d50*/  ISETP.GT.AND P2, PT, R176, R171, PT ;  /* 0x000000abb000720c */ /* 0x000fe20003f44270 */
[----:B-1----:R-:W-:-:S05]  /*9d60*/  FFMA.FTZ R27, R0, R10, R27 ;  /* 0x0000000a001b7223 */ /* 0x002fca000001001b */
[----:B------:R-:W1:Y:S01]  /*9d70*/  I2F R5, R110 ;  /* 0x0000006e00057306 */ /* 0x000e620000201400 */
[----:B---3--:R-:W-:Y:S01]  /*9d80*/  FFMA.FTZ R23, R0, R21, R23 ;  /* 0x0000001500177223 */ /* 0x008fe20000010017 */
[----:B------:R-:W-:Y:S02]  /*9d90*/  FSEL R57, R27, -INF , !P4 ;  /* 0xff8000001b397808 */ /* 0x000fe40006000000 */
[-C--:B------:R-:W-:Y:S02]  /*9da0*/  ISETP.GE.AND P4, PT, R110, R122.reuse, PT ;  /* 0x0000007a6e00720c */ /* 0x080fe40003f86270 */
[----:B------:R-:W-:Y:S02]  /*9db0*/  FSEL R61, R23, -INF , !P3 ;  /* 0xff800000173d7808 */ /* 0x000fe40005800000 */
[----:B------:R-:W-:Y:S01]  /*9dc0*/  MUFU.TANH R19, R49 ;  /* 0x0000003100137308 */ /* 0x000fe20000002400 */
[----:B------:R-:W-:-:S07]  /*9dd0*/  ISETP.GE.AND P3, PT, R7, R122, PT ;  /* 0x0000007a0700720c */ /* 0x000fce0003f66270 */
[----:B------:R-:W-:Y:S01]  /*9de0*/  MUFU.TANH R11, R11 ;  /* 0x0000000b000b7308 */ /* 0x000fe20000002400 */
[CC--:B-1----:R-:W-:Y:S02]  /*9df0*/  FFMA.FTZ R111, R0.reuse, R5.reuse, R111 ;  /* 0x00000005006f7223 */ /* 0x0c2fe4000001006f */
[----:B------:R-:W-:-:S03]  /*9e00*/  FFMA.FTZ R5, R0, R5, R127 ;  /* 0x0000000500057223 */ /* 0x000fc6000001007f */
[----:B------:R-:W-:Y:S02]  /*9e10*/  FSEL R4, R111, -INF , !P6 ;  /* 0xff8000006f047808 */ /* 0x000fe40007000000 */
[----:B------:R-:W1:Y:S01]  /*9e20*/  I2F R6, R7 ;  /* 0x0000000700067306 */ /* 0x000e620000201400 */
[----:B------:R-:W-:Y:S01]  /*9e30*/  FSEL R5, R5, -INF , !P4 ;  /* 0xff80000005057808 */ /* 0x000fe20006000000 */
[CC--:B-1----:R-:W-:Y:S02]  /*9e40*/  FFMA.FTZ R19, R0.reuse, R6.reuse, R19 ;  /* 0x0000000600137223 */ /* 0x0c2fe40000010013 */
[----:B------:R-:W-:-:S03]  /*9e50*/  FFMA.FTZ R11, R0, R6, R11 ;  /* 0x00000006000b7223 */ /* 0x000fc6000001000b */
        /* <DEDUP_REMOVED lines=62> */
.L_x_7160:
[----:B------:R-:W-:-:S04]  /*a240*/  LEA R7, -R100, RZ, 0x7 ;  /* 0x000000ff64077211 */ /* 0x000fc800078e39ff */
[----:B------:R-:W-:Y:S02]  /*a250*/  SHF.R.S32.HI R10, RZ, 0x1f, R7 ;  /* 0x0000001fff0a7819 */ /* 0x000fe40000011407 */
.L_x_7161:
        /* <DEDUP_REMOVED lines=90> */
.L_x_7163:
[----:B------:R-:W-:Y:S05]  /*a800*/  BSYNC B0 ;  /* 0x0000000000007941 */ /* 0x000fea0003800000 */
.L_x_7162:
[----:B------:R-:W0:Y:S01]  /*a810*/  LDGDEPBAR ;  /* 0x00000000000079af */ /* 0x000e220000000000 */
[----:B------:R-:W-:-:S04]  /*a820*/  LEA R188, P1, R7, R188, 0x1 ;  /* 0x000000bc07bc7211 */ /* 0x000fc800078208ff */
[----:B------:R-:W-:Y:S02]  /*a830*/  LEA.HI.X R187, R7, R187, R10, 0x1, P1 ;  /* 0x000000bb07bb7211 */ /* 0x000fe400008f0c0a */
.L_x_7159:
        /* <DEDUP_REMOVED lines=80> */
[----:B------:R-:W-:Y:S02]  /*ad40*/  FSEL R65, R65, RZ, P3 ;  /* 0x000000ff41417208 */ /* 0x000fe40001800000 */
[----:B------:R-:W-:Y:S02]  /*ad50*/  FSEL R148, R49, RZ, P3 ;  /* 0x000000ff31947208 */ /* 0x000fe40001800000 */
[----:B------:R-:W-:Y:S01]  /*ad60*/  FSEL R56, R56, RZ, P1 ;  /* 0x000000ff38387208 */ /* 0x000fe20000800000 */
[----:B------:R-:W-:-:S02]  /*ad70*/  FFMA.FTZ R145, R4, c[0x0][0x23c], -R65 ;  /* 0x00008f0004917a23 */ /* 0x000fc40000010841 */
[--C-:B------:R-:W-:Y:S02]  /*ad80*/  FFMA.FTZ R63, R8, c[0x0][0x23c], -R65.reuse ;  /* 0x00008f00083f7a23 */ /* 0x100fe40000010841 */
[--C-:B------:R-:W-:Y:S02]  /*ad90*/  FFMA.FTZ R4, R9, c[0x0][0x23c], -R56.reuse ;  /* 0x00008f0009047a23 */ /* 0x100fe40000010838 */
[----:B------:R-:W-:Y:S01]  /*ada0*/  FFMA.FTZ R141, R5, c[0x0][0x23c], -R56 ;  /* 0x00008f00058d7a23 */ /* 0x000fe20000010838 */
[----:B------:R-:W1:Y:S01]  /*adb0*/  LDSM.16.MT88.4 R8, [R162+0x6000] ;  /* 0x00600000a208783b */ /* 0x000e620000004200 */
[----:B------:R-:W-:Y:S01]  /*adc0*/  FSEL R5, R48, RZ, P1 ;  /* 0x000000ff30057208 */ /* 0x000fe20000800000 */
[----:B------:R-:W-:Y:S01]  /*add0*/  FADD.FTZ R148, R3, -R148 ;  /* 0x8000009403947221 */ /* 0x000fe20000010000 */
[----:B------:R-:W-:Y:S01]  /*ade0*/  MUFU.EX2 R145, R145 ;  /* 0x0000009100917308 */ /* 0x000fe20000000800 */
[----:B------:R-:W-:Y:S02]  /*adf0*/  FFMA.FTZ R118, R14, c[0x0][0x23c], -R65 ;  /* 0x00008f000e767a23 */ /* 0x000fe40000010841 */
[----:B------:R-:W-:-:S02]  /*ae00*/  FADD.FTZ R2, R2, -R5 ;  /* 0x8000000502027221 */ /* 0x000fc40000010000 */
[----:B------:R-:W-:Y:S02]  /*ae10*/  FFMA.FTZ R116, R12, c[0x0][0x23c], -R65 ;  /* 0x00008f000c747a23 */ /* 0x000fe40000010841 */
[----:B------:R-:W-:Y:S01]  /*ae20*/  FMUL.FTZ R146, R2, c[0x0][0x23c] ;  /* 0x00008f0002927a20 */ /* 0x000fe20000410000 */
[----:B------:R-:W2:Y:S01]  /*ae30*/  MUFU.EX2 R118, R118 ;  /* 0x0000007600767308 */ /* 0x000ea20000000800 */
[--C-:B------:R-:W-:Y:S02]  /*ae40*/  FFMA.FTZ R114, R15, c[0x0][0x23c], -R56.reuse ;  /* 0x00008f000f727a23 */ /* 0x100fe40000010838 */
[----:B------:R-:W-:Y:S02]  /*ae50*/  FMUL.FTZ R148, R148, c[0x0][0x23c] ;  /* 0x00008f0094947a20 */ /* 0x000fe40000410000 */
[--C-:B------:R-:W-:Y:S02]  /*ae60*/  FFMA.FTZ R2, R13, c[0x0][0x23c], -R56.reuse ;  /* 0x00008f000d027a23 */ /* 0x100fe40000010838 */
[--C-:B------:R-:W-:Y:S01]  /*ae70*/  FFMA.FTZ R121, R45, c[0x0][0x23c], -R56.reuse ;  /* 0x00008f002d797a23 */ /* 0x100fe20000010838 */
[----:B------:R-:W-:Y:S01]  /*ae80*/  MUFU.EX2 R116, R116 ;  /* 0x0000007400747308 */ /* 0x000fe20000000800 */
[----:B------:R-:W3:Y:S01]  /*ae90*/  LDSM.16.MT88.4 R44, [R162+0x6800] ;  /* 0x00680000a22c783b */ /* 0x000ee20000004200 */
[----:B------:R-:W-:-:S02]  /*aea0*/  FFMA.FTZ R112, R119, c[0x0][0x23c], -R56 ;  /* 0x00008f0077707a23 */ /* 0x000fc40000010838 */
[--C-:B------:R-:W-:Y:S02]  /*aeb0*/  FFMA.FTZ R108, R42, c[0x0][0x23c], -R65.reuse ;  /* 0x00008f002a6c7a23 */ /* 0x100fe40000010841 */
[--C-:B------:R-:W-:Y:S02]  /*aec0*/  FFMA.FTZ R111, R40, c[0x0][0x23c], -R65.reuse ;  /* 0x00008f00286f7a23 */ /* 0x100fe40000010841 */
[----:B------:R-:W4:Y:S01]  /*aed0*/  MUFU.EX2 R63, R63 ;  /* 0x0000003f003f7308 */ /* 0x000f220000000800 */
[--C-:B------:R-:W-:Y:S01]  /*aee0*/  FFMA.FTZ R119, R41, c[0x0][0x23c], -R56.reuse ;  /* 0x00008f0029777a23 */ /* 0x100fe20000010838 */
[----:B--2---:R-:W-:Y:S01]  /*aef0*/  F2FP.PACK_AB R32, R118, R145 ;  /* 0x000000917620723e */ /* 0x004fe200000000ff */
[----:B------:R-:W-:Y:S02]  /*af00*/  FFMA.FTZ R110, R43, c[0x0][0x23c], -R56 ;  /* 0x00008f002b6e7a23 */ /* 0x000fe40000010838 */
[----:B------:R-:W2:Y:S01]  /*af10*/  LDSM.16.MT88.4 R40, [R160+0x6800] ;  /* 0x00680000a028783b */ /* 0x000ea20000004200 */
[----:B------:R-:W-:-:S02]  /*af20*/  FFMA.FTZ R101, R30, c[0x0][0x23c], -R65 ;  /* 0x00008f001e657a23 */ /* 0x000fc40000010841 */
[----:B------:R-:W-:Y:S01]  /*af30*/  MUFU.EX2 R141, R141 ;  /* 0x0000008d008d7308 */ /* 0x000fe20000000800 */
[--C-:B------:R-:W-:Y:S02]  /*af40*/  FFMA.FTZ R100, R28, c[0x0][0x23c], -R65.reuse ;  /* 0x00008f001c647a23 */ /* 0x100fe40000010841 */
[--C-:B------:R-:W-:Y:S02]  /*af50*/  FFMA.FTZ R123, R134, c[0x0][0x23c], -R65.reuse ;  /* 0x00008f00867b7a23 */ /* 0x100fe40000010841 */
[--C-:B------:R-:W-:Y:S02]  /*af60*/  FFMA.FTZ R120, R132, c[0x0][0x23c], -R65.reuse ;  /* 0x00008f0084787a23 */ /* 0x100fe40000010841 */
[--C-:B------:R-:W-:Y:S01]  /*af70*/  FFMA.FTZ R127, R196, c[0x0][0x23c], -R65.reuse ;  /* 0x00008f00c47f7a23 */ /* 0x100fe20000010841 */
[----:B------:R-:W5:Y:S01]  /*af80*/  MUFU.EX2 R114, R114 ;  /* 0x0000007200727308 */ /* 0x000f620000000800 */
        /* <DEDUP_REMOVED lines=30> */
[-C--:B------:R-:W-:Y:S01]  /*b170*/  FMUL.FTZ R12, R88, R148.reuse ;  /* 0x00000094580c7220 */ /* 0x080fe20000410000 */
[----:B------:R-:W1:Y:S01]  /*b180*/  MUFU.EX2 R101, R101 ;  /* 0x0000006500657308 */ /* 0x000e620000000800 */
[----:B------:R-:W-:Y:S02]  /*b190*/  FMUL.FTZ R13, R89, R148 ;  /* 0x00000094590d7220 */ /* 0x000fe40000410000 */
[-C--:B------:R-:W-:Y:S02]  /*b1a0*/  FMUL.FTZ R14, R90, R146.reuse ;  /* 0x000000925a0e7220 */ /* 0x080fe40000410000 */
[----:B------:R-:W-:Y:S01]  /*b1b0*/  HMMA.16816.F32 R4, R32, R8, R4 ;  /* 0x000000082004723c */ /* 0x000fe20000001804 */
[----:B------:R-:W-:Y:S02]  /*b1c0*/  FMUL.FTZ R15, R91, R146 ;  /* 0x000000925b0f7220 */ /* 0x000fe40000410000 */
[-C--:B------:R-:W-:Y:S01]  /*b1d0*/  FMUL.FTZ R84, R84, R148.reuse ;  /* 0x0000009454547220 */ /* 0x080fe20000410000 */
[----:B------:R-:W-:Y:S01]  /*b1e0*/  MUFU.EX2 R100, R100 ;  /* 0x0000006400647308 */ /* 0x000fe20000000800 */
[----:B------:R-:W-:-:S02]  /*b1f0*/  FMUL.FTZ R85, R85, R148 ;  /* 0x0000009455557220 */ /* 0x000fc40000410000 */
[-C--:B------:R-:W-:Y:S01]  /*b200*/  FMUL.FTZ R86, R86, R146.reuse ;  /* 0x0000009256567220 */ /* 0x080fe20000410000 */
[C---:B------:R-:W-:Y:S01]  /*b210*/  HMMA.16816.F32 R8, R32.reuse, R10, R92 ;  /* 0x0000000a2008723c */ /* 0x040fe2000000185c */
[----:B------:R-:W-:Y:S01]  /*b220*/  FMUL.FTZ R87, R87, R146 ;  /* 0x0000009257577220 */ /* 0x000fe20000410000 */
[----:B------:R-:W-:Y:S01]  /*b230*/  LDSM.16.MT88.4 R92, [R162+0x8800] ;  /* 0x00880000a25c783b */ /* 0x000fe20000004200 */
[-C--:B------:R-:W-:Y:S01]  /*b240*/  FMUL.FTZ R20, R80, R148.reuse ;  /* 0x0000009450147220 */ /* 0x080fe20000410000 */
[----:B------:R-:W-:Y:S01]  /*b250*/  MUFU.EX2 R111, R111 ;  /* 0x0000006f006f7308 */ /* 0x000fe20000000800 */
[----:B------:R-:W-:Y:S02]  /*b260*/  FMUL.FTZ R21, R81, R148 ;  /* 0x0000009451157220 */ /* 0x000fe40000410000 */
[-C--:B------:R-:W-:Y:S01]  /*b270*/  FMUL.FTZ R22, R82, R146.reuse ;  /* 0x0000009252167220 */ /* 0x080fe20000410000 */
        /* <DEDUP_REMOVED lines=10> */
[----:B------:R-:W4:Y:S01]  /*b320*/  MUFU.EX2 R112, R112 ;  /* 0x0000007000707308 */ /* 0x000f220000000800 */
        /* <DEDUP_REMOVED lines=11> */
[----:B------:R-:W-:Y:S01]  /*b3e0*/  FFMA.FTZ R145, R189, R148, R145 ;  /* 0x00000094bd917223 */ /* 0x000fe20000010091 */
[----:B------:R-:W5:Y:S01]  /*b3f0*/  MUFU.EX2 R110, R110 ;  /* 0x0000006e006e7308 */ /* 0x000f620000000800 */
[----:B------:R-:W-:-:S02]  /*b400*/  FFMA.FTZ R141, R190, R146, R141 ;  /* 0x00000092be8d7223 */ /* 0x000fc4000001008d */
[----:B------:R-:W-:Y:S01]  /*b410*/  FADD.FTZ R145, R118, R145 ;  /* 0x0000009176917221 */ /* 0x000fe20000010000 */
[C---:B------:R-:W-:Y:S01]  /*b420*/  HMMA.16816.F32 R28, R32.reuse, R36, R28 ;  /* 0x00000024201c723c */ /* 0x040fe2000000181c */
[----:B------:R-:W-:Y:S02]  /*b430*/  FADD.FTZ R114, R114, R141 ;  /* 0x0000008d72727221 */ /* 0x000fe40000010000 */
[----:B------:R-:W-:Y:S01]  /*b440*/  FADD.FTZ R116, R116, R145 ;  /* 0x0000009174747221 */ /* 0x000fe20000010000 */
[----:B------:R-:W-:Y:S01]  /*b450*/  MUFU.EX2 R127, R127 ;  /* 0x0000007f007f7308 */ /* 0x000fe20000000800 */
[----:B------:R-:W-:Y:S02]  /*b460*/  FFMA.FTZ R189, R62, c[0x0][0x23c], -R65 ;  /* 0x00008f003ebd7a23 */ /* 0x000fe40000010841 */
[----:B-1----:R-:W-:Y:S01]  /*b470*/  F2FP.PACK_AB R36, R101, R108 ;  /* 0x0000006c6524723e */ /* 0x002fe200000000ff */
[----:B------:R-:W-:Y:S01]  /*b480*/  HMMA.16816.F32 R32, R32, R38, R68 ;  /* 0x000000262020723c */ /* 0x000fe20000001844 */
[----:B----4-:R-:W-:Y:S01]  /*b490*/  F2FP.PACK_AB R37, R112, R121 ;  /* 0x000000797025723e */ /* 0x010fe200000000ff */
[----:B------:R-:W-:-:S02]  /*b4a0*/  FADD.FTZ R63, R63, R116 ;  /* 0x000000743f3f7221 */ /* 0x000fc40000010000 */
[----:B------:R-:W1:Y:S01]  /*b4b0*/  MUFU.EX2 R122, R122 ;  /* 0x0000007a007a7308 */ /* 0x000e620000000800 */
[----:B------:R-:W-:Y:S02]  /*b4c0*/  FFMA.FTZ R190, R50, c[0x0][0x23c], -R56 ;  /* 0x00008f0032be7a23 */ /* 0x000fe40000010838 */
[----:B------:R-:W-:Y:S01]  /*b4d0*/  F2FP.PACK_AB R38, R111, R100 ;  /* 0x000000646f26723e */ /* 0x000fe200000000ff */
[----:B------:R-:W-:Y:S01]  /*b4e0*/  FADD.FTZ R108, R108, R63 ;  /* 0x0000003f6c6c7221 */ /* 0x000fe20000010000 */
[----:B-----5:R-:W-:Y:S01]  /*b4f0*/  F2FP.PACK_AB R39, R110, R119 ;  /* 0x000000776e27723e */ /* 0x020fe200000000ff */
[----:B------:R-:W-:Y:S02]  /*b500*/  FFMA.FTZ R61, R61, c[0x0][0x23c], -R65 ;  /* 0x00008f003d3d7a23 */ /* 0x000fe40000010841 */
[----:B------:R-:W-:Y:S01]  /*b510*/  MUFU.EX2 R123, R123 ;  /* 0x0000007b007b7308 */ /* 0x000fe20000000800 */
[----:B------:R-:W-:-:S03]  /*b520*/  FADD.FTZ R101, R101, R108 ;  /* 0x0000006c65657221 */ /* 0x000fc60000010000 */
[C---:B---3--:R-:W-:Y:S04]  /*b530*/  HMMA.16816.F32 R4, R36.reuse, R44, R4 ;  /* 0x0000002c2404723c */ /* 0x048fe80000001804 */
[----:B------:R-:W-:Y:S04]  /*b540*/  MUFU.EX2 R120, R120 ;  /* 0x0000007800787308 */ /* 0x000fe80000000800 */
[C---:B------:R-:W-:Y:S01]  /*b550*/  HMMA.16816.F32 R8, R36.reuse, R46, R8 ;  /* 0x0000002e2408723c */ /* 0x040fe20000001808 */
[----:B------:R-:W3:Y:S03]  /*b560*/  LDSM.16.MT88.4 R44, [R159+0x6800] ;  /* 0x006800009f2c783b */ /* 0x000ee60000004200 */
[----:B------:R-:W-:Y:S04]  /*b570*/  MUFU.EX2 R131, R131 ;  /* 0x0000008300837308 */ /* 0x000fe80000000800 */
[C---:B--2---:R-:W-:Y:S04]  /*b580*/  HMMA.16816.F32 R12, R36.reuse, R40, R12 ;  /* 0x00000028240c723c */ /* 0x044fe8000000180c */
[----:B------:R-:W2:Y:S04]  /*b590*/  MUFU.EX2 R134, R134 ;  /* 0x0000008600867308 */ /* 0x000ea80000000800 */
        /* <DEDUP_REMOVED lines=15> */
[----:B-1----:R-:W-:-:S02]  /*b690*/  F2FP.PACK_AB R36, R122, R127 ;  /* 0x0000007f7a24723e */ /* 0x002fc400000000ff */
[----:B--2---:R-:W-:Y:S02]  /*b6a0*/  F2FP.PACK_AB R37, R134, R131 ;  /* 0x000000838625723e */ /* 0x004fe400000000ff */
[----:B------:R-:W-:-:S03]  /*b6b0*/  F2FP.PACK_AB R38, R120, R123 ;  /* 0x0000007b7826723e */ /* 0x000fc600000000ff */
[----:B------:R-:W1:Y:S01]  /*b6c0*/  MUFU.EX2 R151, R151 ;  /* 0x0000009700977308 */ /* 0x000e620000000800 */
[----:B-----5:R-:W-:-:S07]  /*b6d0*/  F2FP.PACK_AB R39, R129, R132 ;  /* 0x000000848127723e */ /* 0x020fce00000000ff */
        /* <DEDUP_REMOVED lines=140> */
[----:B-----5:R-:W-:Y:S02]  /*bfa0*/  HMMA.16816.F32 R80, R4, R16, R80 ;  /* 0x000000100450723c */ /* 0x020fe40000001850 */
[----:B------:R-:W-:Y:S01]  /*bfb0*/  FADD.FTZ R150, R150, R151 ;  /* 0x0000009796967221 */ /* 0x000fe20000010000 */
[----:B------:R-:W5:Y:S03]  /*bfc0*/  MUFU.EX2 R27, R27 ;  /* 0x0000001b001b7308 */ /* 0x000f660000000800 */
        /* <DEDUP_REMOVED lines=8> */
[----:B------:R-:W2:Y:S02]  /*c050*/  LDSM.16.MT88.4 R16, [R160+0x9800] ;  /* 0x00980000a010783b */ /* 0x000ea40000004200 */
[----:B------:R-:W-:-:S04]  /*c060*/  FADD.FTZ R122, R122, R127 ;  /* 0x0000007f7a7a7221 */ /* 0x000fc80000010000 */
[----:B------:R-:W-:Y:S01]  /*c070*/  FADD.FTZ R123, R123, R122 ;  /* 0x0000007a7b7b7221 */ /* 0x000fe20000010000 */
[----:B------:R-:W-:Y:S01]  /*c080*/  HMMA.16816.F32 R68, R4, R14, R68 ;  /* 0x0000000e0444723c */ /* 0x000fe20000001844 */
[----:B------:R-:W2:Y:S02]  /*c090*/  LDSM.16.MT88.4 R12, [R159+0x9800] ;  /* 0x009800009f0c783b */ /* 0x000ea40000004200 */
[----:B------:R-:W-:-:S04]  /*c0a0*/  FADD.FTZ R120, R120, R123 ;  /* 0x0000007b78787221 */ /* 0x000fc80000010000 */
[----:B------:R-:W-:Y:S01]  /*c0b0*/  FADD.FTZ R149, R149, R120 ;  /* 0x0000007895957221 */ /* 0x000fe20000010000 */
[----:B-1----:R-:W-:Y:S02]  /*c0c0*/  F2FP.PACK_AB R4, R3, R24 ;  /* 0x000000180304723e */ /* 0x002fe400000000ff */
[----:B----4-:R-:W-:Y:S01]  /*c0d0*/  F2FP.PACK_AB R5, R26, R25 ;  /* 0x000000191a05723e */ /* 0x010fe200000000ff */
[----:B------:R-:W-:Y:S01]  /*c0e0*/  FADD.FTZ R140, R140, R149 ;  /* 0x000000958c8c7221 */ /* 0x000fe20000010000 */
[----:B------:R-:W-:Y:S02]  /*c0f0*/  F2FP.PACK_AB R6, R189, R2 ;  /* 0x00000002bd06723e */ /* 0x000fe400000000ff */
[----:B-----5:R-:W-:Y:S01]  /*c100*/  F2FP.PACK_AB R7, R190, R27 ;  /* 0x0000001bbe07723e */ /* 0x020fe200000000ff */
[----:B------:R-:W-:-:S04]  /*c110*/  FADD.FTZ R143, R143, R140 ;  /* 0x0000008c8f8f7221 */ /* 0x000fc80000010000 */
[----:B------:R-:W-:Y:S02]  /*c120*/  FADD.FTZ R184, R184, R143 ;  /* 0x0000008fb8b87221 */ /* 0x000fe40000010000 */
[----:B---3--:R-:W-:Y:S02]  /*c130*/  HMMA.16816.F32 R96, R4, R8, R96 ;  /* 0x000000080460723c */ /* 0x008fe40000001860 */
[----:B------:R-:W-:-:S04]  /*c140*/  FADD.FTZ R29, R45, R184 ;  /* 0x000000b82d1d7221 */ /* 0x000fc80000010000 */
[----:B------:R-:W-:Y:S02]  /*c150*/  FADD.FTZ R29, R46, R29 ;  /* 0x0000001d2e1d7221 */ /* 0x000fe40000010000 */
        /* <DEDUP_REMOVED lines=18> */
[----:B------:R-:W-:Y:S03]  /*c280*/  HMMA.16816.F32 R84, R4, R18, R84 ;  /* 0x000000120454723c */ /* 0x000fe60000001854 */
[----:B------:R-:W-:-:S04]  /*c290*/  FADD.FTZ R13, R32, R13 ;  /* 0x0000000d200d7221 */ /* 0x000fc80000010000 */
[----:B------:R-:W-:Y:S01]  /*c2a0*/  FADD.FTZ R14, R20, R13 ;  /* 0x0000000d140e7221 */ /* 0x000fe20000010000 */
[----:B-1----:R-:W-:Y:S03]  /*c2b0*/  HMMA.16816.F32 R72, R4, R8, R72 ;  /* 0x000000080448723c */ /* 0x002fe60000001848 */
        /* <DEDUP_REMOVED lines=16> */
.L_x_7156:
[----:B------:R-:W-:Y:S05]  /*c3c0*/  @!P2 BRA `(.L_x_7164) ;  /* 0x000045700000a947 */ /* 0x000fea0003800000 */
[----:B------:R-:W-:Y:S01]  /*c3d0*/  IMAD.MOV.U32 R186, RZ, RZ, c[0x0][0x1a0] ;  /* 0x00006800ffba7624 */ /* 0x000fe200078e00ff */
[----:B------:R-:W-:-:S02]  /*c3e0*/  MOV R101, R2 ;  /* 0x0000000200657202 */ /* 0x000fc40000000f00 */
[----:B------:R-:W-:Y:S01]  /*c3f0*/  MOV R100, R3 ;  /* 0x0000000300647202 */ /* 0x000fe20000000f00 */
[----:B------:R-:W-:-:S05]  /*c400*/  IMAD.U32 R185, R186, -0x80, RZ ;  /* 0xffffff80bab97824 */ /* 0x000fca00078e00ff */
[----:B------:R-:W-:Y:S02]  /*c410*/  SHF.R.S32.HI R184, RZ, 0x1f, R185 ;  /* 0x0000001fffb87819 */ /* 0x000fe400000114b9 */
.L_x_7168:
        /* <DEDUP_REMOVED lines=65> */
.L_x_7165:
        /* <DEDUP_REMOVED lines=95> */
[----:B------:R-:W1:Y:S08]  /*ce20*/  LDSM.16.M88.4 R128, [R167+0x4800] ;  /* 0x00480000a780783b */ /* 0x000e700000000200 */
[----:B------:R-:W2:Y:S08]  /*ce30*/  LDSM.16.M88.4 R132, [R167+0x5000] ;  /* 0x00500000a784783b */ /* 0x000eb00000000200 */
[----:B------:R-:W2:Y:S08]  /*ce40*/  LDSM.16.M88.4 R136, [R167+0x5800] ;  /* 0x00580000a788783b */ /* 0x000eb00000000200 */
[----:B------:R-:W-:Y:S08]  /*ce50*/  LDSM.16.M88.4 R140, [R166] ;  /* 0x00000000a68c783b */ /* 0x000ff00000000200 */
        /* <DEDUP_REMOVED lines=74> */
[----:B------:R-:W-:Y:S02]  /*d300*/  FMUL.FTZ R197, R6, c[0x0][0x2ec] ;  /* 0x0000bb0006c57a20 */ /* 0x000fe40000410000 */
        /* <DEDUP_REMOVED lines=8> */
[----:B-----5:R-:W-:Y:S02]  /*d390*/  FMUL.FTZ R205, R10, c[0x0][0x2ec] ;  /* 0x0000bb000acd7a20 */ /* 0x020fe40000410000 */
[----:B------:R-:W-:Y:S03]  /*d3a0*/  FMUL.FTZ R207, R11, c[0x0][0x2ec] ;  /* 0x0000bb000bcf7a20 */ /* 0x000fe60000410000 */
[C---:B--2---:R-:W-:Y:S01]  /*d3b0*/  HMMA.16816.F32 R20, R112.reuse, R108, R20 ;  /* 0x0000006c7014723c */ /* 0x044fe20000001814 */
[----:B------:R-:W2:Y:S07]  /*d3c0*/  MUFU.TANH R197, R197 ;  /* 0x000000c500c57308 */ /* 0x000eae0000002400 */
[C---:B------:R-:W-:Y:S01]  /*d3d0*/  HMMA.16816.F32 R24, R112.reuse, R110, R24 ;  /* 0x0000006e7018723c */ /* 0x040fe20000001818 */
[----:B------:R-:W5:Y:S02]  /*d3e0*/  LDSM.16.M88.4 R108, [R102+0x2000] ;  /* 0x00200000666c783b */ /* 0x000f640000000200 */
[----:B------:R-:W2:Y:S01]  /*d3f0*/  MUFU.TANH R199, R199 ;  /* 0x000000c700c77308 */ /* 0x000ea20000002400 */
        /* <DEDUP_REMOVED lines=14> */
[----:B----4-:R-:W-:Y:S02]  /*d4e0*/  FMUL.FTZ R219, R17, c[0x0][0x2ec] ;  /* 0x0000bb0011db7a20 */ /* 0x010fe40000410000 */
[----:B------:R-:W-:Y:S01]  /*d4f0*/  FMUL.FTZ R223, R18, c[0x0][0x2ec] ;  /* 0x0000bb0012df7a20 */ /* 0x000fe20000410000 */
[----:B------:R1:W4:Y:S01]  /*d500*/  MUFU.TANH R146, R192 ;  /* 0x000000c000927308 */ /* 0x0003220000002400 */
[C---:B------:R-:W-:Y:S01]  /*d510*/  HMMA.16816.F32 R32, R112.reuse, R106, R32 ;  /* 0x0000006a7020723c */ /* 0x040fe20000001820 */
[----:B------:R-:W3:Y:S02]  /*d520*/  LDSM.16.M88.4 R104, [R102+0x2800] ;  /* 0x002800006668783b */ /* 0x000ee40000000200 */
[----:B------:R-:W-:Y:S05]  /*d530*/  FMUL.FTZ R221, R19, c[0x0][0x2ec] ;  /* 0x0000bb0013dd7a20 */ /* 0x000fea0000410000 */
[C---:B-----5:R-:W-:Y:S01]  /*d540*/  HMMA.16816.F32 R36, R112.reuse, R108, R36 ;  /* 0x0000006c7024723c */ /* 0x060fe20000001824 */
[----:B------:R5:W3:Y:S03]  /*d550*/  MUFU.TANH R144, R194 ;  /* 0x000000c200907308 */ /* 0x000ae60000002400 */
[----:B--2---:R-:W-:Y:S03]  /*d560*/  FMUL.FTZ R191, R27, c[0x0][0x2ec] ;  /* 0x0000bb001bbf7a20 */ /* 0x004fe60000410000 */
[----:B------:R-:W-:Y:S01]  /*d570*/  FMUL.FTZ R202, R28, c[0x0][0x2ec] ;  /* 0x0000bb001cca7a20 */ /* 0x000fe20000410000 */
[C---:B------:R-:W-:Y:S01]  /*d580*/  HMMA.16816.F32 R40, R112.reuse, R110, R40 ;  /* 0x0000006e7028723c */ /* 0x040fe20000001828 */
[----:B------:R-:W2:Y:S02]  /*d590*/  LDSM.16.M88.4 R108, [R102+0x3000] ;  /* 0x00300000666c783b */ /* 0x000ea40000000200 */
[----:B------:R4:W2:Y:S01]  /*d5a0*/  MUFU.TANH R139, R191 ;  /* 0x000000bf008b7308 */ /* 0x0008a20000002400 */
[----:B------:R-:W-:Y:S02]  /*d5b0*/  FMUL.FTZ R200, R29, c[0x0][0x2ec] ;  /* 0x0000bb001dc87a20 */ /* 0x000fe40000410000 */
[----:B-1----:R-:W-:Y:S07]  /*d5c0*/  FMUL.FTZ R192, R26, c[0x0][0x2ec] ;  /* 0x0000bb001ac07a20 */ /* 0x002fee0000410000 */
[----:B------:R1:W1:Y:S01]  /*d5d0*/  MUFU.TANH R141, R192 ;  /* 0x000000c0008d7308 */ /* 0x0002620000002400 */
[----:B-----5:R-:W-:Y:S09]  /*d5e0*/  FMUL.FTZ R194, R32, c[0x0][0x2ec] ;  /* 0x0000bb0020c27a20 */ /* 0x020ff20000410000 */
[----:B------:R5:W5:Y:S01]  /*d5f0*/  MUFU.TANH R148, R198 ;  /* 0x000000c600947308 */ /* 0x000b620000002400 */
[C---:B---3--:R-:W-:Y:S03]  /*d600*/  HMMA.16816.F32 R44, R112.reuse, R104, R44 ;  /* 0x00000068702c723c */ /* 0x048fe6000000182c */
[----:B----4-:R-:W-:Y:S06]  /*d610*/  FMUL.FTZ R191, R35, c[0x0][0x2ec] ;  /* 0x0000bb0023bf7a20 */ /* 0x010fec0000410000 */
[----:B------:R3:W4:Y:S01]  /*d620*/  MUFU.TANH R123, R191 ;  /* 0x000000bf007b7308 */ /* 0x0007220000002400 */
[C---:B------:R-:W-:Y:S01]  /*d630*/  HMMA.16816.F32 R48, R112.reuse, R106, R48 ;  /* 0x0000006a7030723c */ /* 0x040fe20000001830 */
[----:B------:R-:W4:Y:S01]  /*d640*/  LDSM.16.M88.4 R104, [R102+0x3800] ;  /* 0x003800006668783b */ /* 0x000f220000000200 */
[----:B------:R-:W-:Y:S04]  /*d650*/  DEPBAR.LE SB0, 0x0 ;  /* 0x000080000000791a */ /* 0x000fe80000000000 */
[----:B-1----:R-:W-:Y:S02]  /*d660*/  FMUL.FTZ R192, R34, c[0x0][0x2ec] ;  /* 0x0000bb0022c07a20 */ /* 0x002fe40000410000 */
[C---:B--2---:R-:W-:Y:S01]  /*d670*/  HMMA.16816.F32 R52, R112.reuse, R108, R52 ;  /* 0x0000006c7034723c */ /* 0x044fe20000001834 */
[----:B------:R1:W2:Y:S01]  /*d680*/  MUFU.TANH R143, R196 ;  /* 0x000000c4008f7308 */ /* 0x0002a20000002400 */
[----:B------:R-:W-:Y:S03]  /*d690*/  BAR.SYNC.DEFER_BLOCKING 0x0 ;  /* 0x0000000000007b1d */ /* 0x000fe60000010000 */
[----:B-----5:R-:W-:Y:S03]  /*d6a0*/  FMUL.FTZ R198, R30, c[0x0][0x2ec] ;  /* 0x0000bb001ec67a20 */ /* 0x020fe60000410000 */
[C---:B------:R-:W-:Y:S03]  /*d6b0*/  HMMA.16816.F32 R56, R112.reuse, R110, R56 ;  /* 0x0000006e7038723c */ /* 0x040fe60000001838 */
[----:B------:R5:W2:Y:S01]  /*d6c0*/  MUFU.TANH R136, R194 ;  /* 0x000000c200887308 */ /* 0x000aa20000002400 */
[----:B---3--:R-:W-:Y:S04]  /*d6d0*/  FMUL.FTZ R191, R43, c[0x0][0x2ec] ;  /* 0x0000bb002bbf7a20 */ /* 0x008fe80000410000 */
[----:B------:R-:W-:Y:S04]  /*d6e0*/  FMUL.FTZ R225, R49, c[0x0][0x2ec] ;  /* 0x0000bb0031e17a20 */ /* 0x000fe80000410000 */
[----:B------:R-:W-:Y:S01]  /*d6f0*/  FMUL.FTZ R227, R51, c[0x0][0x2ec] ;  /* 0x0000bb0033e37a20 */ /* 0x000fe20000410000 */
[----:B------:R3:W2:Y:S03]  /*d700*/  MUFU.TANH R133, R192 ;  /* 0x000000c000857308 */ /* 0x0006a60000002400 */
[----:B------:R-:W-:Y:S02]  /*d710*/  FMUL.FTZ R229, R53, c[0x0][0x2ec] ;  /* 0x0000bb0035e57a20 */ /* 0x000fe40000410000 */
[----:B-1----:R-:W-:Y:S02]  /*d720*/  FMUL.FTZ R196, R31, c[0x0][0x2ec] ;  /* 0x0000bb001fc47a20 */ /* 0x002fe40000410000 */
[----:B------:R-:W-:Y:S03]  /*d730*/  FMUL.FTZ R231, R55, c[0x0][0x2ec] ;  /* 0x0000bb0037e77a20 */ /* 0x000fe60000410000 */
[----:B------:R1:W1:Y:S01]  /*d740*/  MUFU.TANH R125, R191 ;  /* 0x000000bf007d7308 */ /* 0x0002620000002400 */
[----:B------:R-:W-:Y:S01]  /*d750*/  FMUL.FTZ R233, R57, c[0x0][0x2ec] ;  /* 0x0000bb0039e97a20 */ /* 0x000fe20000410000 */
[C---:B----4-:R-:W-:Y:S03]  /*d760*/  HMMA.16816.F32 R60, R112.reuse, R104, R60 ;  /* 0x00000068703c723c */ /* 0x050fe6000000183c */
[----:B-----5:R-:W-:Y:S02]  /*d770*/  FMUL.FTZ R194, R40, c[0x0][0x2ec] ;  /* 0x0000bb0028c27a20 */ /* 0x020fe40000410000 */
[----:B------:R-:W-:Y:S02]  /*d780*/  FMUL.FTZ R237, R56, c[0x0][0x2ec] ;  /* 0x0000bb0038ed7a20 */ /* 0x000fe40000410000 */
[----:B------:R-:W-:Y:S01]  /*d790*/  FMUL.FTZ R239, R59, c[0x0][0x2ec] ;  /* 0x0000bb003bef7a20 */ /* 0x000fe20000410000 */
[----:B------:R4:W2:Y:S01]  /*d7a0*/  MUFU.TANH R137, R198 ;  /* 0x000000c600897308 */ /* 0x0008a20000002400 */
[----:B------:R-:W-:Y:S03]  /*d7b0*/  HMMA.16816.F32 R64, R112, R106, R64 ;  /* 0x0000006a7040723c */ /* 0x000fe60000001840 */
[----:B---3--:R-:W-:Y:S06]  /*d7c0*/  FMUL.FTZ R192, R42, c[0x0][0x2ec] ;  /* 0x0000bb002ac07a20 */ /* 0x008fec0000410000 */
[----:B------:R3:W2:Y:S03]  /*d7d0*/  MUFU.TANH R135, R196 ;  /* 0x000000c400877308 */ /* 0x0006a60000002400 */
[----:B-1----:R-:W-:Y:S03]  /*d7e0*/  FMUL.FTZ R191, R52, c[0x0][0x2ec] ;  /* 0x0000bb0034bf7a20 */ /* 0x002fe60000410000 */
[----:B------:R-:W-:Y:S02]  /*d7f0*/  FMUL.FTZ R235, R60, c[0x0][0x2ec] ;  /* 0x0000bb003ceb7a20 */ /* 0x000fe40000410000 */
[----:B------:R-:W-:Y:S02]  /*d800*/  FMUL.FTZ R241, R61, c[0x0][0x2ec] ;  /* 0x0000bb003df17a20 */ /* 0x000fe40000410000 */
[----:B------:R1:W1:Y:S01]  /*d810*/  MUFU.TANH R128, R194 ;  /* 0x000000c200807308 */ /* 0x0002620000002400 */
[----:B------:R-:W-:Y:S02]  /*d820*/  FMUL.FTZ R243, R63, c[0x0][0x2ec] ;  /* 0x0000bb003ff37a20 */ /* 0x000fe40000410000 */
[----:B----4-:R-:W-:Y:S07]  /*d830*/  FMUL.FTZ R198, R38, c[0x0][0x2ec] ;  /* 0x0000bb0026c67a20 */ /* 0x010fee0000410000 */
[----:B------:R4:W2:Y:S01]  /*d840*/  MUFU.TANH R127, R192 ;  /* 0x000000c0007f7308 */ /* 0x0008a20000002400 */
[----:B---3--:R-:W-:Y:S09]  /*d850*/  FMUL.FTZ R196, R39, c[0x0][0x2ec] ;  /* 0x0000bb0027c47a20 */ /* 0x008ff20000410000 */
[----:B------:R3:W2:Y:S01]  /*d860*/  MUFU.TANH R116, R191 ;  /* 0x000000bf00747308 */ /* 0x0006a20000002400 */
[----:B-1----:R-:W-:Y:S09]  /*d870*/  FMUL.FTZ R194, R48, c[0x0][0x2ec] ;  /* 0x0000bb0030c27a20 */ /* 0x002ff20000410000 */
[----:B------:R1:W1:Y:S01]  /*d880*/  MUFU.TANH R142, R204 ;  /* 0x000000cc008e7308 */ /* 0x0002620000002400 */
[----:B----4-:R-:W-:Y:S09]  /*d890*/  FMUL.FTZ R192, R50, c[0x0][0x2ec] ;  /* 0x0000bb0032c07a20 */ /* 0x010ff20000410000 */
        /* <DEDUP_REMOVED lines=30> */
[----:B------:R-:W4:Y:S01]  /*da80*/  MUFU.TANH R203, R203 ;  /* 0x000000cb00cb7308 */ /* 0x000f220000002400 */
[----:B---3--:R-:W-:Y:S09]  /*da90*/  MOV R192, R2 ;  /* 0x0000000200c07202 */ /* 0x008ff20000000f00 */
[----:B------:R-:W3:Y:S01]  /*daa0*/  MUFU.TANH R205, R205 ;  /* 0x000000cd00cd7308 */ /* 0x000ee20000002400 */
        /* <DEDUP_REMOVED lines=39> */
[----:B------:R-:W-:Y:S02]  /*dd20*/  IABS R6, R10 ;  /* 0x0000000a00067213 */ /* 0x000fe40000000000 */
[----:B------:R-:W-:Y:S02]  /*dd30*/  LOP3.LUT R10, R10, c[0x0][0x2d0], RZ, 0x3c, !PT ;  /* 0x0000b4000a0a7a12 */ /* 0x000fe400078e3cff */
[----:B------:R-:W-:Y:S02]  /*dd40*/  LOP3.LUT R3, R3, c[0x0][0x2d0], RZ, 0x3c, !PT ;  /* 0x0000b40003037a12 */ /* 0x000fe400078e3cff */
        /* <DEDUP_REMOVED lines=48> */
.L_x_7167:
        /* <DEDUP_REMOVED lines=87> */
.L_x_7166:
[----:B--234-:R-:W-:Y:S01]  /*e5c0*/  LDSM.16.MT88.4 R44, [R158+0x6000] ;  /* 0x006000009e2c783b */ /* 0x01cfe20000004200 */
[----:B------:R-:W-:Y:S04]  /*e5d0*/  LEA R2, R176, R175, 0x7 ;  /* 0x000000afb0027211 */ /* 0x000fe800078e38ff */
[----:B------:R-:W-:Y:S01]  /*e5e0*/  I2F R8, R2 ;  /* 0x0000000200087306 */ /* 0x000fe20000201400 */
[C---:B------:R-:W-:Y:S02]  /*e5f0*/  IADD3 R31, R2.reuse, 0x20, RZ ;  /* 0x00000020021f7810 */ /* 0x040fe40007ffe0ff */
[----:B------:R-:W-:Y:S01]  /*e600*/  LDSM.16.MT88.4 R48, [R162+0x6800] ;  /* 0x00680000a230783b */ /* 0x000fe20000004200 */
[C---:B------:R-:W-:Y:S02]  /*e610*/  IADD3 R29, R2.reuse, 0x21, RZ ;  /* 0x00000021021d7810 */ /* 0x040fe40007ffe0ff */
[C---:B------:R-:W-:Y:S02]  /*e620*/  IADD3 R21, R2.reuse, 0x38, RZ ;  /* 0x0000003802157810 */ /* 0x040fe40007ffe0ff */
[C---:B------:R-:W-:Y:S02]  /*e630*/  IADD3 R15, R2.reuse, 0x40, RZ ;  /* 0x00000040020f7810 */ /* 0x040fe40007ffe0ff */
[----:B------:R-:W-:Y:S01]  /*e640*/  I2F R31, R31 ;  /* 0x0000001f001f7306 */ /* 0x000fe20000201400 */
[----:B------:R-:W-:Y:S01]  /*e650*/  LDSM.16.MT88.4 R52, [R160+0x6800] ;  /* 0x00680000a034783b */ /* 0x000fe20000004200 */
[C---:B------:R-:W-:Y:S02]  /*e660*/  IADD3 R17, R2.reuse, 0x39, RZ ;  /* 0x0000003902117810 */ /* 0x040fe40007ffe0ff */
        /* <DEDUP_REMOVED lines=22> */
[----:B------:R-:W-:Y:S09]  /*e7d0*/  IADD3 R62, R2, 0x71, RZ ;  /* 0x00000071023e7810 */ /* 0x000ff20007ffe0ff */
        /* <DEDUP_REMOVED lines=21> */
[C---:B------:R-:W-:Y:S02]  /*e930*/  FFMA.FTZ R199, R0.reuse, R7, R199 ;  /* 0x0000000700c77223 */ /* 0x040fe400000100c7 */
[----:B------:R-:W-:Y:S01]  /*e940*/  FFMA.FTZ R193, R0, R8, R193 ;  /* 0x0000000800c17223 */ /* 0x000fe200000100c1 */
[----:B------:R-:W-:Y:S01]  /*e950*/  IADD3 R8, R2, 0x60, RZ ;  /* 0x0000006002087810 */ /* 0x000fe20007ffe0ff */
        /* <DEDUP_REMOVED lines=35> */
[----:B------:R-:W-:Y:S01]  /*eb90*/  FMNMX.FTZ R23, R32, R23, !PT ;  /* 0x0000001720177209 */ /* 0x000fe20007810000 */
[C---:B------:R-:W-:Y:S01]  /*eba0*/  FFMA.FTZ R141, R0.reuse, R19, R141 ;  /* 0x00000013008d7223 */ /* 0x040fe2000001008d */
[----:B------:R-:W-:Y:S01]  /*ebb0*/  FMNMX.FTZ R4, R143, R4, !PT ;  /* 0x000000048f047209 */ /* 0x000fe20007810000 */
[-C--:B------:R-:W-:Y:S01]  /*ebc0*/  FFMA.FTZ R123, R0, R17.reuse, R123 ;  /* 0x00000011007b7223 */ /* 0x080fe2000001007b */
[----:B------:R-:W-:Y:S01]  /*ebd0*/  IADD3 R5, R2, 0x51, RZ ;  /* 0x0000005102057810 */ /* 0x000fe20007ffe0ff */
[----:B------:R-:W-:Y:S01]  /*ebe0*/  FFMA.FTZ R134, R0, R17, R134 ;  /* 0x0000001100867223 */ /* 0x000fe20000010086 */
[----:B------:R-:W-:Y:S01]  /*ebf0*/  FMNMX.FTZ R17, R148, R23, !PT ;  /* 0x0000001794117209 */ /* 0x000fe20007810000 */
[C---:B------:R-:W-:Y:S01]  /*ec00*/  FFMA.FTZ R144, R0.reuse, R19, R144 ;  /* 0x0000001300907223 */ /* 0x040fe20000010090 */
[----:B------:R-:W-:Y:S01]  /*ec10*/  FMNMX.FTZ R4, R141, R4, !PT ;  /* 0x000000048d047209 */ /* 0x000fe20007810000 */
[----:B------:R-:W-:Y:S01]  /*ec20*/  I2F R19, R8 ;  /* 0x0000000800137306 */ /* 0x000fe20000201400 */
[----:B------:R-:W-:Y:S01]  /*ec30*/  FFMA.FTZ R139, R0, R27, R139 ;  /* 0x0000001b008b7223 */ /* 0x000fe2000001008b */
[----:B------:R-:W-:Y:S01]  /*ec40*/  FMNMX.FTZ R17, R146, R17, !PT ;  /* 0x0000001192117209 */ /* 0x000fe20007810000 */
[----:B------:R-:W-:Y:S01]  /*ec50*/  FFMA.FTZ R142, R0, R27, R142 ;  /* 0x0000001b008e7223 */ /* 0x000fe2000001008e */
[----:B------:R-:W-:Y:S01]  /*ec60*/  IADD3 R7, R2, 0x50, RZ ;  /* 0x0000005002077810 */ /* 0x000fe20007ffe0ff */
[----:B------:R-:W-:Y:S01]  /*ec70*/  FFMA.FTZ R137, R0, R25, R137 ;  /* 0x0000001900897223 */ /* 0x000fe20000010089 */
[----:B------:R-:W-:Y:S01]  /*ec80*/  FMNMX.FTZ R17, R144, R17, !PT ;  /* 0x0000001190117209 */ /* 0x000fe20007810000 */
[C---:B------:R-:W-:Y:S01]  /*ec90*/  FFMA.FTZ R140, R0.reuse, R25, R140 ;  /* 0x00000019008c7223 */ /* 0x040fe2000001008c */
[----:B------:R-:W-:Y:S01]  /*eca0*/  FMNMX.FTZ R4, R139, R4, !PT ;  /* 0x000000048b047209 */ /* 0x000fe20007810000 */
[----:B------:R-:W-:Y:S01]  /*ecb0*/  LDSM.16.MT88.4 R28, [R159+0x6000] ;  /* 0x006000009f1c783b */ /* 0x000fe20000004200 */
[----:B------:R-:W1:Y:S01]  /*ecc0*/  I2F R5, R5 ;  /* 0x0000000500057306 */ /* 0x000e620000201400 */
        /* <DEDUP_REMOVED lines=8> */
[----:B------:R-:W-:Y:S01]  /*ed50*/  LDSM.16.MT88.4 R20, [R160+0x6000] ;  /* 0x00600000a014783b */ /* 0x000fe20000004200 */
[----:B------:R-:W2:Y:S01]  /*ed60*/  I2F R7, R7 ;  /* 0x0000000700077306 */ /* 0x000ea20000201400 */
[----:B------:R-:W-:Y:S01]  /*ed70*/  FMNMX.FTZ R4, R135, R4, !PT ;  /* 0x0000000487047209 */ /* 0x000fe20007810000 */
[-C--:B------:R-:W-:Y:S01]  /*ed80*/  FFMA.FTZ R127, R0, R11.reuse, R127 ;  /* 0x0000000b007f7223 */ /* 0x080fe2000001007f */
[----:B------:R-:W-:Y:S01]  /*ed90*/  IADD3 R3, R2, 0x58, RZ ;  /* 0x0000005802037810 */ /* 0x000fe20007ffe0ff */
[----:B------:R-:W-:Y:S01]  /*eda0*/  FFMA.FTZ R128, R0, R11, R128 ;  /* 0x0000000b00807223 */ /* 0x000fe20000010080 */
[----:B------:R-:W-:Y:S01]  /*edb0*/  FMNMX.FTZ R13, R138, R13, !PT ;  /* 0x0000000d8a0d7209 */ /* 0x000fe20007810000 */
[CC--:B------:R-:W-:Y:S01]  /*edc0*/  FFMA.FTZ R129, R0.reuse, R15.reuse, R129 ;  /* 0x0000000f00817223 */ /* 0x0c0fe20000010081 */
[----:B------:R-:W-:Y:S01]  /*edd0*/  FMNMX.FTZ R4, R133, R4, !PT ;  /* 0x0000000485047209 */ /* 0x000fe20007810000 */
[C---:B------:R-:W-:Y:S02]  /*ede0*/  FFMA.FTZ R132, R0.reuse, R15, R132 ;  /* 0x0000000f00847223 */ /* 0x040fe40000010084 */
[----:B------:R3:W-:Y:S01]  /*edf0*/  I2F R11, R6 ;  /* 0x00000006000b7306 */ /* 0x0007e20000201400 */
[C---:B------:R-:W-:Y:S01]  /*ee00*/  FFMA.FTZ R59, R0.reuse, R114, R231 ;  /* 0x00000072003b7223 */ /* 0x040fe200000100e7 */
[----:B------:R-:W-:Y:S01]  /*ee10*/  FMNMX.FTZ R4, R123, R4, !PT ;  /* 0x000000047b047209 */ /* 0x000fe20007810000 */
[C---:B------:R-:W-:Y:S02]  /*ee20*/  FFMA.FTZ R57, R0.reuse, R112, R57 ;  /* 0x0000007000397223 */ /* 0x040fe40000010039 */
[CC--:B------:R-:W-:Y:S01]  /*ee30*/  FFMA.FTZ R125, R0.reuse, R9.reuse, R125 ;  /* 0x00000009007d7223 */ /* 0x0c0fe2000001007d */
[----:B------:R-:W-:Y:S01]  /*ee40*/  FMNMX.FTZ R4, R129, R4, !PT ;  /* 0x0000000481047209 */ /* 0x000fe20007810000 */
[----:B------:R-:W-:Y:S01]  /*ee50*/  FFMA.FTZ R126, R0, R9, R126 ;  /* 0x00000009007e7223 */ /* 0x000fe2000001007e */
[----:B------:R-:W-:Y:S01]  /*ee60*/  FMNMX.FTZ R9, R136, R13, !PT ;  /* 0x0000000d88097209 */ /* 0x000fe20007810000 */
[C---:B------:R-:W-:Y:S01]  /*ee70*/  FFMA.FTZ R115, R0.reuse, R56, R227 ;  /* 0x0000003800737223 */ /* 0x040fe200000100e3 */
[----:B------:R-:W4:Y:S01]  /*ee80*/  I2F R3, R3 ;  /* 0x0000000300037306 */ /* 0x000f220000201400 */
[----:B------:R-:W-:Y:S01]  /*ee90*/  FMNMX.FTZ R4, R131, R4, !PT ;  /* 0x0000000483047209 */ /* 0x000fe20007810000 */
[----:B-1----:R-:W-:Y:S01]  /*eea0*/  FFMA.FTZ R119, R0, R5, R119 ;  /* 0x0000000500777223 */ /* 0x002fe20000010077 */
[----:B------:R-:W-:Y:S01]  /*eeb0*/  FMNMX.FTZ R9, R134, R9, !PT ;  /* 0x0000000986097209 */ /* 0x000fe20007810000 */
[C---:B------:R-:W-:Y:S01]  /*eec0*/  FFMA.FTZ R122, R0.reuse, R5, R122 ;  /* 0x00000005007a7223 */ /* 0x040fe2000001007a */
[----:B------:R-:W-:Y:S01]  /*eed0*/  FMNMX.FTZ R4, R127, R4, !PT ;  /* 0x000000047f047209 */ /* 0x000fe20007810000 */
[----:B--2---:R-:W-:Y:S01]  /*eee0*/  FFMA.FTZ R121, R0, R7, R121 ;  /* 0x0000000700797223 */ /* 0x004fe20000010079 */
[----:B------:R-:W-:Y:S01]  /*eef0*/  FMNMX.FTZ R9, R132, R9, !PT ;  /* 0x0000000984097209 */ /* 0x000fe20007810000 */
[C---:B------:R-:W-:Y:S01]  /*ef00*/  FFMA.FTZ R124, R0.reuse, R7, R124 ;  /* 0x00000007007c7223 */ /* 0x040fe2000001007c */
        /* <DEDUP_REMOVED lines=8> */
[----:B---3--:R-:W-:Y:S01]  /*ef90*/  FMNMX.FTZ R6, R121, R4, !PT ;  /* 0x0000000479067209 */ /* 0x008fe20007810000 */
[----:B------:R-:W-:Y:S01]  /*efa0*/  LDSM.16.MT88.4 R12, [R162+0x6000] ;  /* 0x00600000a20c783b */ /* 0x000fe20000004200 */
[----:B------:R-:W1:Y:S01]  /*efb0*/  I2F R4, R7 ;  /* 0x0000000700047306 */ /* 0x000e620000201400 */
[----:B------:R-:W-:Y:S01]  /*efc0*/  FMNMX.FTZ R5, R126, R5, !PT ;  /* 0x000000057e057209 */ /* 0x000fe20007810000 */
[C---:B------:R-:W-:Y:S01]  /*efd0*/  FFMA.FTZ R107, R0.reuse, R106, R239 ;  /* 0x0000006a006b7223 */ /* 0x040fe200000100ef */
[----:B------:R-:W-:Y:S01]  /*efe0*/  FMNMX.FTZ R6, R119, R6, !PT ;  /* 0x0000000677067209 */ /* 0x000fe20007810000 */
[----:B------:R-:W-:Y:S01]  /*eff0*/  FFMA.FTZ R112, R0, R112, R237 ;  /* 0x0000007000707223 */ /* 0x000fe200000100ed */
[----:B------:R-:W-:Y:S01]  /*f000*/  FMNMX.FTZ R5, R124, R5, !PT ;  /* 0x000000057c057209 */ /* 0x000fe20007810000 */
[CC--:B----4-:R-:W-:Y:S02]  /*f010*/  FFMA.FTZ R117, R0.reuse, R3.reuse, R117 ;  /* 0x0000000300757223 */ /* 0x0d0fe40000010075 */
        /* <DEDUP_REMOVED lines=8> */
[----:B------:R-:W-:Y:S01]  /*f0a0*/  FFMA.FTZ R62, R0, R62, R241 ;  /* 0x0000003e003e7223 */ /* 0x000fe200000100f1 */
[----:B------:R-:W-:Y:S02]  /*f0b0*/  FMNMX.FTZ R6, R115, R6, !PT ;  /* 0x0000000673067209 */ /* 0x000fe40007810000 */
[----:B------:R-:W2:Y:S01]  /*f0c0*/  I2F R3, R3 ;  /* 0x0000000300037306 */ /* 0x000ea20000201400 */
[----:B------:R-:W-:Y:S02]  /*f0d0*/  FMNMX.FTZ R5, R56, R5, !PT ;  /* 0x0000000538057209 */ /* 0x000fe40007810000 */
[----:B------:R-:W-:Y:S02]  /*f0e0*/  FMNMX.FTZ R6, R109, R6, !PT ;  /* 0x000000066d067209 */ /* 0x000fe40007810000 */
[----:B------:R-:W-:Y:S01]  /*f0f0*/  FMNMX.FTZ R5, R116, R5, !PT ;  /* 0x0000000574057209 */ /* 0x000fe20007810000 */
[C---:B-1----:R-:W-:Y:S01]  /*f100*/  FFMA.FTZ R37, R0.reuse, R4, R37 ;  /* 0x0000000400257223 */ /* 0x042fe20000010025 */
[----:B------:R-:W-:Y:S01]  /*f110*/  FMNMX.FTZ R6, R59, R6, !PT ;  /* 0x000000063b067209 */ /* 0x000fe20007810000 */
[----:B------:R-:W-:Y:S01]  /*f120*/  FFMA.FTZ R61, R0, R4, R61 ;  /* 0x00000004003d7223 */ /* 0x000fe2000001003d */
        /* <DEDUP_REMOVED lines=8> */
[CC--:B--2---:R-:W-:Y:S02]  /*f1b0*/  FFMA.FTZ R36, R0.reuse, R3.reuse, R36 ;  /* 0x0000000300247223 */ /* 0x0c4fe40000010024 */
[----:B------:R-:W-:Y:S01]  /*f1c0*/  FFMA.FTZ R60, R0, R3, R60 ;  /* 0x00000003003c7223 */ /* 0x000fe2000001003c */
        /* <DEDUP_REMOVED lines=26> */
[----:B------:R-:W-:Y:S01]  /*f370*/  ISETP.GT.AND P1, PT, R176, R171, PT ;  /* 0x000000abb000720c */ /* 0x000fe20003f24270 */
[--C-:B------:R-:W-:Y:S02]  /*f380*/  FFMA.FTZ R213, R213, c[0x0][0x23c], -R100.reuse ;  /* 0x00008f00d5d57a23 */ /* 0x100fe40000010864 */
[--C-:B------:R-:W-:Y:S02]  /*f390*/  FFMA.FTZ R211, R211, c[0x0][0x23c], -R63.reuse ;  /* 0x00008f00d3d37a23 */ /* 0x100fe4000001083f */
[--C-:B------:R-:W-:Y:S02]  /*f3a0*/  FFMA.FTZ R113, R197, c[0x0][0x23c], -R100.reuse ;  /* 0x00008f00c5717a23 */ /* 0x100fe40000010864 */
        /* <DEDUP_REMOVED lines=8> */
[----:B------:R-:W-:Y:S02]  /*f430*/  FMUL.FTZ R7, R39, R99 ;  /* 0x0000006327077220 */ /* 0x000fe40000410000 */
[C---:B--2---:R-:W-:Y:S02]  /*f440*/  FMUL.FTZ R9, R38.reuse, R93 ;  /* 0x0000005d26097220 */ /* 0x044fe40000410000 */
[C---:B------:R-:W-:Y:S02]  /*f450*/  FMUL.FTZ R16, R38.reuse, R84 ;  /* 0x0000005426107220 */ /* 0x040fe40000410000 */
[C---:B------:R-:W-:Y:S01]  /*f460*/  FMUL.FTZ R4, R38.reuse, R96 ;  /* 0x0000006026047220 */ /* 0x040fe20000410000 */
[----:B------:R-:W-:Y:S01]  /*f470*/  MUFU.EX2 R110, R110 ;  /* 0x0000006e006e7308 */ /* 0x000fe20000000800 */
[--C-:B------:R-:W-:Y:S02]  /*f480*/  FFMA.FTZ R105, R207, c[0x0][0x23c], -R100.reuse ;  /* 0x00008f00cf697a23 */ /* 0x100fe40000010864 */
[--C-:B------:R-:W-:Y:S02]  /*f490*/  FFMA.FTZ R118, R193, c[0x0][0x23c], -R63.reuse ;  /* 0x00008f00c1767a23 */ /* 0x100fe4000001083f */
[--C-:B------:R-:W-:Y:S02]  /*f4a0*/  FFMA.FTZ R111, R195, c[0x0][0x23c], -R63.reuse ;  /* 0x00008f00c36f7a23 */ /* 0x100fe4000001083f */
[--C-:B------:R-:W-:Y:S02]  /*f4b0*/  FFMA.FTZ R108, R201, c[0x0][0x23c], -R63.reuse ;  /* 0x00008f00c96c7a23 */ /* 0x100fe4000001083f */
[--C-:B------:R-:W-:Y:S01]  /*f4c0*/  FFMA.FTZ R101, R203, c[0x0][0x23c], -R63.reuse ;  /* 0x00008f00cb657a23 */ /* 0x100fe2000001083f */
        /* <DEDUP_REMOVED lines=9> */
[--C-:B------:R-:W-:Y:S02]  /*f560*/  FFMA.FTZ R76, R34, c[0x0][0x23c], -R63.reuse ;  /* 0x00008f00224c7a23 */ /* 0x100fe4000001083f */
[C---:B------:R-:W-:Y:S02]  /*f570*/  FMUL.FTZ R34, R39.reuse, R70 ;  /* 0x0000004627227220 */ /* 0x040fe40000410000 */
[C---:B------:R-:W-:Y:S02]  /*f580*/  FMUL.FTZ R35, R39.reuse, R71 ;  /* 0x0000004727237220 */ /* 0x040fe40000410000 */
[----:B------:R-:W-:Y:S01]  /*f590*/  FMUL.FTZ R33, R38, R69 ;  /* 0x0000004526217220 */ /* 0x000fe20000410000 */
[----:B------:R-:W1:Y:S01]  /*f5a0*/  MUFU.EX2 R111, R111 ;  /* 0x0000006f006f7308 */ /* 0x000e620000000800 */
[----:B------:R-:W-:Y:S02]  /*f5b0*/  FFMA.FTZ R77, R142, c[0x0][0x23c], -R63 ;  /* 0x00008f008e4d7a23 */ /* 0x000fe4000001083f */
[----:B------:R-:W-:Y:S01]  /*f5c0*/  FFMA.FTZ R113, R39, R190, R113 ;  /* 0x000000be27717223 */ /* 0x000fe20000010071 */
[----:B--2---:R-:W-:Y:S01]  /*f5d0*/  F2FP.PACK_AB R43, R105, R110 ;  /* 0x0000006e692b723e */ /* 0x004fe200000000ff */
[----:B------:R-:W-:Y:S02]  /*f5e0*/  FMUL.FTZ R27, R39, R79 ;  /* 0x0000004f271b7220 */ /* 0x000fe40000410000 */
[----:B------:R-:W-:Y:S02]  /*f5f0*/  FADD.FTZ R85, R58, R113 ;  /* 0x000000713a557221 */ /* 0x000fe40000010000 */
[--C-:B------:R-:W-:Y:S01]  /*f600*/  FFMA.FTZ R79, R137, c[0x0][0x23c], -R100.reuse ;  /* 0x00008f00894f7a23 */ /* 0x100fe20000010864 */
[----:B------:R-:W-:Y:S01]  /*f610*/  MUFU.EX2 R108, R108 ;  /* 0x0000006c006c7308 */ /* 0x000fe20000000800 */
[----:B------:R-:W-:Y:S02]  /*f620*/  FADD.FTZ R110, R110, R85 ;  /* 0x000000556e6e7221 */ /* 0x000fe40000010000 */
[----:B------:R-:W-:Y:S01]  /*f630*/  LDSM.16.MT88.4 R84, [R160+0x9800] ;  /* 0x00980000a054783b */ /* 0x000fe20000004200 */
[----:B------:R-:W-:Y:S02]  /*f640*/  FFMA.FTZ R215, R215, c[0x0][0x23c], -R100 ;  /* 0x00008f00d7d77a23 */ /* 0x000fe40000010864 */
[----:B------:R-:W-:Y:S02]  /*f650*/  FADD.FTZ R105, R105, R110 ;  /* 0x0000006e69697221 */ /* 0x000fe40000010000 */
[--C-:B------:R-:W-:Y:S02]  /*f660*/  FFMA.FTZ R121, R121, c[0x0][0x23c], -R100.reuse ;  /* 0x00008f0079797a23 */ /* 0x100fe40000010864 */
[----:B------:R-:W2:Y:S01]  /*f670*/  MUFU.EX2 R101, R101 ;  /* 0x0000006500657308 */ /* 0x000ea20000000800 */
[----:B------:R-:W-:Y:S02]  /*f680*/  FFMA.FTZ R117, R117, c[0x0][0x23c], -R100 ;  /* 0x00008f0075757a23 */ /* 0x000fe40000010864 */
[--C-:B------:R-:W-:Y:S01]  /*f690*/  FFMA.FTZ R122, R122, c[0x0][0x23c], -R63.reuse ;  /* 0x00008f007a7a7a23 */ /* 0x100fe2000001083f */
[----:B-1----:R-:W-:Y:S01]  /*f6a0*/  F2FP.PACK_AB R40, R111, R118 ;  /* 0x000000766f28723e */ /* 0x002fe200000000ff */
[----:B------:R-:W-:Y:S02]  /*f6b0*/  FFMA.FTZ R118, R38, R189, R118 ;  /* 0x000000bd26767223 */ /* 0x000fe40000010076 */
        /* <DEDUP_REMOVED lines=30> */
[----:B------:R-:W1:Y:S01]  /*f8a0*/  MUFU.EX2 R91, R215 ;  /* 0x000000d7005b7308 */ /* 0x000e620000000800 */
        /* <DEDUP_REMOVED lines=14> */
[----:B------:R-:W-:Y:S01]  /*f990*/  FMUL.FTZ R29, R38, R73 ;  /* 0x00000049261d7220 */ /* 0x000fe20000410000 */
[----:B------:R-:W2:Y:S01]  /*f9a0*/  MUFU.EX2 R81, R81 ;  /* 0x0000005100517308 */ /* 0x000ea20000000800 */
[C---:B------:R-:W-:Y:S03]  /*f9b0*/  HMMA.16816.F32 R24, R40.reuse, R30, R24 ;  /* 0x0000001e2818723c */ /* 0x040fe60000001818 */
[--C-:B------:R-:W-:Y:S02]  /*f9c0*/  FFMA.FTZ R73, R32, c[0x0][0x23c], -R63.reuse ;  /* 0x00008f0020497a23 */ /* 0x100fe4000001083f */
[C---:B------:R-:W-:Y:S02]  /*f9d0*/  FMUL.FTZ R28, R38.reuse, R72 ;  /* 0x00000048261c7220 */ /* 0x040fe40000410000 */
[C---:B------:R-:W-:Y:S02]  /*f9e0*/  FMUL.FTZ R30, R39.reuse, R74 ;  /* 0x0000004a271e7220 */ /* 0x040fe40000410000 */
[----:B------:R-:W3:Y:S03]  /*f9f0*/  MUFU.EX2 R73, R73 ;  /* 0x0000004900497308 */ /* 0x000ee60000000800 */
[----:B------:R-:W-:Y:S02]  /*fa00*/  FMUL.FTZ R31, R39, R75 ;  /* 0x0000004b271f7220 */ /* 0x000fe40000410000 */
[----:B------:R-:W-:Y:S02]  /*fa10*/  FMUL.FTZ R32, R38, R68 ;  /* 0x0000004426207220 */ /* 0x000fe40000410000 */
[----:B------:R-:W-:Y:S02]  /*fa20*/  FFMA.FTZ R38, R57, c[0x0][0x23c], -R100 ;  /* 0x00008f0039267a23 */ /* 0x000fe40000010864 */
[----:B------:R-:W-:Y:S01]  /*fa30*/  FFMA.FTZ R74, R144, c[0x0][0x23c], -R63 ;  /* 0x00008f00904a7a23 */ /* 0x000fe2000001083f */
[C---:B------:R-:W-:Y:S01]  /*fa40*/  HMMA.16816.F32 R28, R40.reuse, R44, R28 ;  /* 0x0000002c281c723c */ /* 0x040fe2000000181c */
[----:B------:R-:W-:Y:S02]  /*fa50*/  MUFU.EX2 R71, R71 ;  /* 0x0000004700477308 */ /* 0x000fe40000000800 */
[----:B------:R-:W-:Y:S02]  /*fa60*/  FADD.FTZ R39, R111, R118 ;  /* 0x000000766f277221 */ /* 0x000fe40000010000 */
[----:B------:R-:W-:Y:S02]  /*fa70*/  FFMA.FTZ R68, R139, c[0x0][0x23c], -R100 ;  /* 0x00008f008b447a23 */ /* 0x000fe40000010864 */
[----:B------:R-:W-:Y:S01]  /*fa80*/  FADD.FTZ R108, R108, R39 ;  /* 0x000000276c6c7221 */ /* 0x000fe20000010000 */
[----:B------:R-:W-:Y:S01]  /*fa90*/  HMMA.16816.F32 R32, R40, R46, R32 ;  /* 0x0000002e2820723c */ /* 0x000fe20000001820 */
[----:B------:R-:W4:Y:S02]  /*faa0*/  LDSM.16.MT88.4 R44, [R159+0x6800] ;  /* 0x006800009f2c783b */ /* 0x000f240000004200 */
[----:B------:R-:W-:Y:S01]  /*fab0*/  MUFU.EX2 R68, R68 ;  /* 0x0000004400447308 */ /* 0x000fe20000000800 */
[--C-:B------:R-:W-:Y:S02]  /*fac0*/  FFMA.FTZ R75, R148, c[0x0][0x23c], -R63.reuse ;  /* 0x00008f00944b7a23 */ /* 0x100fe4000001083f */
[----:B------:R-:W-:Y:S01]  /*fad0*/  FFMA.FTZ R72, R146, c[0x0][0x23c], -R63 ;  /* 0x00008f0092487a23 */ /* 0x000fe2000001083f */
[----:B-1----:R-:W-:Y:S01]  /*fae0*/  F2FP.PACK_AB R41, R91, R92 ;  /* 0x0000005c5b29723e */ /* 0x002fe200000000ff */
[----:B------:R-:W-:Y:S01]  /*faf0*/  FADD.FTZ R108, R101, R108 ;  /* 0x0000006c656c7221 */ /* 0x000fe20000010000 */
[----:B--2---:R-:W-:Y:S03]  /*fb00*/  F2FP.PACK_AB R40, R78, R81 ;  /* 0x000000514e28723e */ /* 0x004fe600000000ff */
[----:B---3--:R-:W-:Y:S01]  /*fb10*/  F2FP.PACK_AB R42, R73, R76 ;  /* 0x0000004c492a723e */ /* 0x008fe200000000ff */
[----:B------:R-:W-:Y:S01]  /*fb20*/  MUFU.EX2 R77, R77 ;  /* 0x0000004d004d7308 */ /* 0x000fe20000000800 */
[----:B------:R-:W-:Y:S01]  /*fb30*/  F2FP.PACK_AB R43, R66, R67 ;  /* 0x00000043422b723e */ /* 0x000fe200000000ff */
        /* <DEDUP_REMOVED lines=8> */
[--C-:B------:R-:W-:Y:S01]  /*fbc0*/  FFMA.FTZ R134, R131, c[0x0][0x23c], -R100.reuse ;  /* 0x00008f0083867a23 */ /* 0x100fe20000010864 */
[C---:B------:R-:W-:Y:S01]  /*fbd0*/  HMMA.16816.F32 R8, R40.reuse, R50, R8 ;  /* 0x000000322808723c */ /* 0x040fe20000001808 */
[----:B------:R-:W1:Y:S03]  /*fbe0*/  LDSM.16.MT88.4 R48, [R158+0x6800] ;  /* 0x006800009e30783b */ /* 0x000e660000004200 */
[----:B------:R-:W2:Y:S01]  /*fbf0*/  MUFU.EX2 R74, R74 ;  /* 0x0000004a004a7308 */ /* 0x000ea20000000800 */
[--C-:B------:R-:W-:Y:S02]  /*fc00*/  FFMA.FTZ R131, R126, c[0x0][0x23c], -R63.reuse ;  /* 0x00008f007e837a23 */ /* 0x100fe4000001083f */
[--C-:B------:R-:W-:Y:S01]  /*fc10*/  FFMA.FTZ R126, R119, c[0x0][0x23c], -R100.reuse ;  /* 0x00008f00777e7a23 */ /* 0x100fe20000010864 */
[C---:B------:R-:W-:Y:S04]  /*fc20*/  HMMA.16816.F32 R12, R40.reuse, R52, R12 ;  /* 0x00000034280c723c */ /* 0x040fe8000000180c */
[--C-:B------:R-:W-:Y:S02]  /*fc30*/  FFMA.FTZ R119, R120, c[0x0][0x23c], -R63.reuse ;  /* 0x00008f0078777a23 */ /* 0x100fe4000001083f */
[--C-:B------:R-:W-:Y:S01]  /*fc40*/  FFMA.FTZ R120, R56, c[0x0][0x23c], -R63.reuse ;  /* 0x00008f0038787a23 */ /* 0x100fe2000001083f */
[----:B------:R-:W-:Y:S01]  /*fc50*/  MUFU.EX2 R80, R80 ;  /* 0x0000005000507308 */ /* 0x000fe20000000800 */
[C---:B------:R-:W-:Y:S01]  /*fc60*/  HMMA.16816.F32 R16, R40.reuse, R54, R16 ;  /* 0x000000362810723c */ /* 0x040fe20000001810 */
[----:B------:R-:W3:Y:S03]  /*fc70*/  LDSM.16.MT88.4 R52, [R162+0x7000] ;  /* 0x00700000a234783b */ /* 0x000ee60000004200 */
[--C-:B------:R-:W-:Y:S02]  /*fc80*/  FFMA.FTZ R118, R107, c[0x0][0x23c], -R100.reuse ;  /* 0x00008f006b767a23 */ /* 0x100fe40000010864 */
[----:B------:R-:W-:Y:S02]  /*fc90*/  FFMA.FTZ R107, R116, c[0x0][0x23c], -R63 ;  /* 0x00008f00746b7a23 */ /* 0x000fe4000001083f */
[C---:B----4-:R-:W-:Y:S01]  /*fca0*/  HMMA.16816.F32 R20, R40.reuse, R44, R20 ;  /* 0x0000002c2814723c */ /* 0x050fe20000001814 */
[----:B------:R-:W-:Y:S01]  /*fcb0*/  MUFU.EX2 R75, R75 ;  /* 0x0000004b004b7308 */ /* 0x000fe20000000800 */
[----:B------:R-:W-:Y:S02]  /*fcc0*/  LDSM.16.MT88.4 R56, [R159+0x8800] ;  /* 0x008800009f38783b */ /* 0x000fe40000004200 */
[--C-:B------:R-:W-:Y:S02]  /*fcd0*/  FFMA.FTZ R104, R104, c[0x0][0x23c], -R100.reuse ;  /* 0x00008f0068687a23 */ /* 0x100fe40000010864 */
[--C-:B------:R-:W-:Y:S02]  /*fce0*/  FFMA.FTZ R65, R65, c[0x0][0x23c], -R100.reuse ;  /* 0x00008f0041417a23 */ /* 0x100fe40000010864 */
[C---:B------:R-:W-:Y:S02]  /*fcf0*/  HMMA.16816.F32 R24, R40.reuse, R46, R24 ;  /* 0x0000002e2818723c */ /* 0x040fe40000001818 */
[----:B------:R-:W4:Y:S01]  /*fd00*/  LDSM.16.MT88.4 R44, [R160+0x7000] ;  /* 0x00700000a02c783b */ /* 0x000f220000004200 */
[----:B------:R-:W5:Y:S05]  /*fd10*/  MUFU.EX2 R72, R72 ;  /* 0x0000004800487308 */ /* 0x000f6a0000000800 */
[C---:B-1----:R-:W-:Y:S05]  /*fd20*/  HMMA.16816.F32 R28, R40.reuse, R48, R28 ;  /* 0x00000030281c723c */ /* 0x042fea000000181c */
[----:B------:R-:W-:Y:S03]  /*fd30*/  MUFU.EX2 R121, R121 ;  /* 0x0000007900797308 */ /* 0x000fe60000000800 */
[----:B------:R-:W-:Y:S01]  /*fd40*/  HMMA.16816.F32 R32, R40, R50, R32 ;  /* 0x000000322820723c */ /* 0x000fe20000001820 */
[----:B------:R-:W1:Y:S06]  /*fd50*/  LDSM.16.MT88.4 R48, [R159+0x7000] ;  /* 0x007000009f30783b */ /* 0x000e6c0000004200 */
[----:B------:R-:W-:Y:S01]  /*fd60*/  MUFU.EX2 R126, R126 ;  /* 0x0000007e007e7308 */ /* 0x000fe20000000800 */
[----:B--2---:R-:W-:Y:S04]  /*fd70*/  F2FP.PACK_AB R42, R77, R74 ;  /* 0x0000004a4d2a723e */ /* 0x004fe800000000ff */
[----:B------:R-:W-:Y:S02]  /*fd80*/  F2FP.PACK_AB R41, R70, R69 ;  /* 0x000000454629723e */ /* 0x000fe400000000ff */
[----:B------:R-:W-:Y:S02]  /*fd90*/  F2FP.PACK_AB R43, R68, R71 ;  /* 0x00000047442b723e */ /* 0x000fe400000000ff */
[----:B-----5:R-:W-:Y:S01]  /*fda0*/  F2FP.PACK_AB R40, R72, R75 ;  /* 0x0000004b4828723e */ /* 0x020fe200000000ff */
[----:B------:R-:W-:Y:S06]  /*fdb0*/  MUFU.EX2 R117, R117 ;  /* 0x0000007500757308 */ /* 0x000fec0000000800 */
[C---:B---3--:R-:W-:Y:S04]  /*fdc0*/  HMMA.16816.F32 R4, R40.reuse, R52, R4 ;  /* 0x000000342804723c */ /* 0x048fe80000001804 */
[----:B------:R-:W-:Y:S04]  /*fdd0*/  MUFU.EX2 R132, R132 ;  /* 0x0000008400847308 */ /* 0x000fe80000000800 */
[C---:B------:R-:W-:Y:S01]  /*fde0*/  HMMA.16816.F32 R8, R40.reuse, R54, R8 ;  /* 0x000000362808723c */ /* 0x040fe20000001808 */
[----:B------:R-:W2:Y:S05]  /*fdf0*/  LDSM.16.MT88.4 R52, [R158+0x7000] ;  /* 0x007000009e34783b */ /* 0x000eaa0000004200 */
[----:B------:R-:W-:Y:S02]  /*fe00*/  MUFU.EX2 R115, R115 ;  /* 0x0000007300737308 */ /* 0x000fe40000000800 */
[C---:B----4-:R-:W-:Y:S08]  /*fe10*/  HMMA.16816.F32 R12, R40.reuse, R44, R12 ;  /* 0x0000002c280c723c */ /* 0x050ff0000000180c */
[C---:B------:R-:W-:Y:S01]  /*fe20*/  HMMA.16816.F32 R16, R40.reuse, R46, R16 ;  /* 0x0000002e2810723c */ /* 0x040fe20000001810 */
[----:B------:R-:W3:Y:S01]  /*fe30*/  LDSM.16.MT88.4 R44, [R162+0x7800] ;  /* 0x00780000a22c783b */ /* 0x000ee20000004200 */
[----:B------:R-:W-:Y:S06]  /*fe40*/  MUFU.EX2 R122, R122 ;  /* 0x0000007a007a7308 */ /* 0x000fec0000000800 */
[C---:B-1----:R-:W-:Y:S04]  /*fe50*/  HMMA.16816.F32 R20, R40.reuse, R48, R20 ;  /* 0x000000302814723c */ /* 0x042fe80000001814 */
[----:B------:R-:W-:Y:S04]  /*fe60*/  MUFU.EX2 R83, R83 ;  /* 0x0000005300537308 */ /* 0x000fe80000000800 */
[C---:B------:R-:W-:Y:S01]  /*fe70*/  HMMA.16816.F32 R24, R40.reuse, R50, R24 ;  /* 0x000000322818723c */ /* 0x040fe20000001818 */
[----:B------:R-:W1:Y:S05]  /*fe80*/  LDSM.16.MT88.4 R48, [R160+0x7800] ;  /* 0x00780000a030783b */ /* 0x000e6a0000004200 */
[----:B------:R-:W4:Y:S02]  /*fe90*/  MUFU.EX2 R82, R82 ;  /* 0x0000005200527308 */ /* 0x000f240000000800 */
[C---:B--2---:R-:W-:Y:S08]  /*fea0*/  HMMA.16816.F32 R28, R40.reuse, R52, R28 ;  /* 0x00000034281c723c */ /* 0x044ff0000000181c */
[----:B------:R-:W-:Y:S01]  /*feb0*/  MUFU.EX2 R89, R89 ;  /* 0x0000005900597308 */ /* 0x000fe20000000800 */
[----:B------:R-:W-:Y:S01]  /*fec0*/  HMMA.16816.F32 R32, R40, R54, R32 ;  /* 0x000000362820723c */ /* 0x000fe20000001820 */
[----:B------:R-:W2:Y:S06]  /*fed0*/  LDSM.16.MT88.4 R52, [R159+0x7800] ;  /* 0x007800009f34783b */ /* 0x000eac0000004200 */
[----:B------:R-:W-:Y:S02]  /*fee0*/  F2FP.PACK_AB R41, R80, R79 ;  /* 0x0000004f5029723e */ /* 0x000fe400000000ff */
[----:B------:R-:W5:Y:S03]  /*fef0*/  MUFU.EX2 R88, R88 ;  /* 0x0000005800587308 */ /* 0x000f660000000800 */
[----:B----4-:R-:W-:Y:S07]  /*ff00*/  F2FP.PACK_AB R43, R82, R83 ;  /* 0x00000053522b723e */ /* 0x010fee00000000ff */
[----:B------:R-:W-:Y:S10]  /*ff10*/  MUFU.EX2 R90, R90 ;  /* 0x0000005a005a7308 */ /* 0x000ff40000000800 */
[----:B------:R-:W4:Y:S01]  /*ff20*/  MUFU.EX2 R123, R123 ;  /* 0x0000007b007b7308 */ /* 0x000f220000000800 */
[----:B-----5:R-:W-:Y:S09]  /*ff30*/  F2FP.PACK_AB R40, R88, R89 ;  /* 0x000000595828723e */ /* 0x020ff200000000ff */
[----:B------:R-:W-:Y:S10]  /*ff40*/  MUFU.EX2 R119, R119 ;  /* 0x0000007700777308 */ /* 0x000ff40000000800 */
[----:B------:R-:W-:Y:S01]  /*ff50*/  MUFU.EX2 R120, R120 ;  /* 0x0000007800787308 */ /* 0x000fe20000000800 */
[----:B----4-:R-:W-:Y:S09]  /*ff60*/  F2FP.PACK_AB R42, R123, R90 ;  /* 0x0000005a7b2a723e */ /* 0x010ff200000000ff */
[----:B------:R-:W-:Y:S01]  /*ff70*/  MUFU.EX2 R129, R129 ;  /* 0x0000008100817308 */ /* 0x000fe20000000800 */
[C---:B---3--:R-:W-:Y:S08]  /*ff80*/  HMMA.16816.F32 R4, R40.reuse, R44, R4 ;  /* 0x0000002c2804723c */ /* 0x048ff00000001804 */
[C---:B------:R-:W-:Y:S01]  /*ff90*/  HMMA.16816.F32 R8, R40.reuse, R46, R8 ;  /* 0x0000002e2808723c */ /* 0x040fe20000001808 */
[----:B------:R-:W3:Y:S01]  /*ffa0*/  LDSM.16.MT88.4 R44, [R158+0x7800] ;  /* 0x007800009e2c783b */ /* 0x000ee20000004200 */
[----:B------:R-:W4:Y:S06]  /*ffb0*/  MUFU.EX2 R134, R134 ;  /* 0x0000008600867308 */ /* 0x000f2c0000000800 */
[C---:B-1----:R-:W-:Y:S04]  /*ffc0*/  HMMA.16816.F32 R12, R40.reuse, R48, R12 ;  /* 0x00000030280c723c */ /* 0x042fe8000000180c */
[----:B------:R-:W-:Y:S04]  /*ffd0*/  MUFU.EX2 R127, R127 ;  /* 0x0000007f007f7308 */ /* 0x000fe80000000800 */
[C---:B------:R-:W-:Y:S01]  /*ffe0*/  HMMA.16816.F32 R16, R40.reuse, R50, R16 ;  /* 0x000000322810723c */ /* 0x040fe20000001810 */
[----:B------:R-:W1:Y:S05]  /*fff0*/  LDSM.16.MT88.4 R48, [R162+0x8000] ;  /* 0x00800000a230783b */ /* 0x000e6a0000004200 */
[----:B------:R-:W5:Y:S02]  /*10000*/  MUFU.EX2 R136, R136 ;  /* 0x0000008800887308 */ /* 0x000f640000000800 */
[C---:B--2---:R-:W-:Y:S08]  /*10010*/  HMMA.16816.F32 R20, R40.reuse, R52, R20 ;  /* 0x000000342814723c */ /* 0x044ff00000001814 */
[C---:B------:R-:W-:Y:S01]  /*10020*/  HMMA.16816.F32 R24, R40.reuse, R54, R24 ;  /* 0x000000362818723c */ /* 0x040fe20000001818 */
[----:B------:R-:W-:Y:S01]  /*10030*/  MUFU.EX2 R125, R125 ;  /* 0x0000007d007d7308 */ /* 0x000fe20000000800 */
[----:B------:R-:W2:Y:S06]  /*10040*/  LDSM.16.MT88.4 R52, [R160+0x8000] ;  /* 0x00800000a034783b */ /* 0x000eac0000004200 */
[C---:B---3--:R-:W-:Y:S03]  /*10050*/  HMMA.16816.F32 R28, R40.reuse, R44, R28 ;  /* 0x0000002c281c723c */ /* 0x048fe6000000181c */
[----:B------:R-:W3:Y:S05]  /*10060*/  MUFU.EX2 R130, R130 ;  /* 0x0000008200827308 */ /* 0x000eea0000000800 */
[----:B------:R-:W-:Y:S01]  /*10070*/  HMMA.16816.F32 R32, R40, R46, R32 ;  /* 0x0000002e2820723c */ /* 0x000fe20000001820 */
[----:B------:R-:W1:Y:S04]  /*10080*/  LDSM.16.MT88.4 R44, [R159+0x8000] ;  /* 0x008000009f2c783b */ /* 0x000e680000004200 */
[----:B------:R-:W-:Y:S02]  /*10090*/  MUFU.EX2 R128, R128 ;  /* 0x0000008000807308 */ /* 0x000fe40000000800 */
[----:B----4-:R-:W-:Y:S02]  /*100a0*/  F2FP.PACK_AB R41, R134, R129 ;  /* 0x000000818629723e */ /* 0x010fe400000000ff */
[----:B-----5:R-:W-:Y:S06]  /*100b0*/  F2FP.PACK_AB R43, R136, R127 ;  /* 0x0000007f882b723e */ /* 0x020fec00000000ff */
[----:B------:R-:W4:Y:S01]  /*100c0*/  MUFU.EX2 R131, R131 ;  /* 0x0000008300837308 */ /* 0x000f220000000800 */
[----:B---3--:R-:W-:Y:S09]  /*100d0*/  F2FP.PACK_AB R40, R130, R125 ;  /* 0x0000007d8228723e */ /* 0x008ff200000000ff */
[----:B------:R-:W-:Y:S10]  /*100e0*/  MUFU.EX2 R109, R109 ;  /* 0x0000006d006d7308 */ /* 0x000ff40000000800 */
[----:B------:R-:W-:Y:S01]  /*100f0*/  MUFU.EX2 R124, R124 ;  /* 0x0000007c007c7308 */ /* 0x000fe20000000800 */
[----:B----4-:R-:W-:Y:S09]  /*10100*/  F2FP.PACK_AB R42, R131, R128 ;  /* 0x00000080832a723e */ /* 0x010ff200000000ff */
[----:B------:R-:W-:Y:S01]  /*10110*/  MUFU.EX2 R111, R38 ;  /* 0x00000026006f7308 */ /* 0x000fe20000000800 */
[C---:B-1----:R-:W-:Y:S08]  /*10120*/  HMMA.16816.F32 R4, R40.reuse, R48, R4 ;  /* 0x000000302804723c */ /* 0x042ff00000001804 */
[C---:B------:R-:W-:Y:S01]  /*10130*/  HMMA.16816.F32 R8, R40.reuse, R50, R8 ;  /* 0x000000322808723c */ /* 0x040fe20000001808 */
[----:B------:R-:W1:Y:S01]  /*10140*/  LDSM.16.MT88.4 R48, [R158+0x8000] ;  /* 0x008000009e30783b */ /* 0x000e620000004200 */
[----:B------:R-:W3:Y:S06]  /*10150*/  MUFU.EX2 R118, R118 ;  /* 0x0000007600767308 */ /* 0x000eec0000000800 */
[C---:B--2---:R-:W-:Y:S04]  /*10160*/  HMMA.16816.F32 R12, R40.reuse, R52, R12 ;  /* 0x00000034280c723c */ /* 0x044fe8000000180c */
[----:B------:R-:W-:Y:S04]  /*10170*/  MUFU.EX2 R107, R107 ;  /* 0x0000006b006b7308 */ /* 0x000fe80000000800 */
[C---:B------:R-:W-:Y:S01]  /*10180*/  HMMA.16816.F32 R16, R40.reuse, R54, R16 ;  /* 0x000000362810723c */ /* 0x040fe20000001810 */
[----:B------:R-:W2:Y:S05]  /*10190*/  LDSM.16.MT88.4 R52, [R162+0x8800] ;  /* 0x00880000a234783b */ /* 0x000eaa0000004200 */
[----:B------:R-:W-:Y:S02]  /*101a0*/  MUFU.EX2 R114, R114 ;  /* 0x0000007200727308 */ /* 0x000fe40000000800 */
[C---:B------:R-:W-:Y:S04]  /*101b0*/  HMMA.16816.F32 R20, R40.reuse, R44, R20 ;  /* 0x0000002c2814723c */ /* 0x040fe80000001814 */
[----:B---3--:R-:W-:Y:S04]  /*101c0*/  F2FP.PACK_AB R39, R118, R111 ;  /* 0x0000006f7627723e */ /* 0x008fe800000000ff */
[C---:B------:R-:W-:Y:S01]  /*101d0*/  HMMA.16816.F32 R24, R40.reuse, R46, R24 ;  /* 0x0000002e2818723c */ /* 0x040fe20000001818 */
[----:B------:R-:W3:Y:S01]  /*101e0*/  LDSM.16.MT88.4 R44, [R160+0x8800] ;  /* 0x00880000a02c783b */ /* 0x000ee20000004200 */
[----:B------:R-:W-:Y:S06]  /*101f0*/  MUFU.EX2 R112, R112 ;  /* 0x0000007000707308 */ /* 0x000fec0000000800 */
[C---:B-1----:R-:W-:Y:S04]  /*10200*/  HMMA.16816.F32 R28, R40.reuse, R48, R28 ;  /* 0x00000030281c723c */ /* 0x042fe8000000181c */
[----:B------:R-:W1:Y:S04]  /*10210*/  MUFU.EX2 R113, R113 ;  /* 0x0000007100717308 */ /* 0x000e680000000800 */
[----:B------:R-:W-:Y:S01]  /*10220*/  HMMA.16816.F32 R32, R40, R50, R32 ;  /* 0x000000322820723c */ /* 0x000fe20000001820 */
[----:B------:R-:W4:Y:S05]  /*10230*/  LDSM.16.MT88.4 R48, [R158+0x8800] ;  /* 0x008800009e30783b */ /* 0x000f2a0000004200 */
[----:B------:R-:W-:Y:S01]  /*10240*/  MUFU.EX2 R104, R104 ;  /* 0x0000006800687308 */ /* 0x000fe20000000800 */
[----:B------:R-:W-:Y:S02]  /*10250*/  F2FP.PACK_AB R41, R126, R121 ;  /* 0x000000797e29723e */ /* 0x000fe400000000ff */
[----:B------:R-:W-:Y:S03]  /*10260*/  F2FP.PACK_AB R43, R132, R117 ;  /* 0x00000075842b723e */ /* 0x000fe600000000ff */
[----:B------:R-:W-:Y:S02]  /*10270*/  F2FP.PACK_AB R40, R122, R115 ;  /* 0x000000737a28723e */ /* 0x000fe400000000ff */
[----:B------:R-:W-:Y:S02]  /*10280*/  F2FP.PACK_AB R42, R120, R119 ;  /* 0x00000077782a723e */ /* 0x000fe400000000ff */
[----:B------:R-:W5:Y:S01]  /*10290*/  MUFU.EX2 R65, R65 ;  /* 0x0000004100417308 */ /* 0x000f620000000800 */
[----:B-1----:R-:W-:Y:S04]  /*102a0*/  F2FP.PACK_AB R38, R113, R112 ;  /* 0x000000707126723e */ /* 0x002fe800000000ff */
[C---:B--2---:R-:W-:Y:S08]  /*102b0*/  HMMA.16816.F32 R4, R40.reuse, R52, R4 ;  /* 0x000000342804723c */ /* 0x044ff00000001804 */
[C---:B------:R-:W-:Y:S01]  /*102c0*/  HMMA.16816.F32 R8, R40.reuse, R54, R8 ;  /* 0x000000362808723c */ /* 0x040fe20000001808 */
[----:B------:R-:W-:Y:S07]  /*102d0*/  LDSM.16.MT88.4 R52, [R160+0x9000] ;  /* 0x00900000a034783b */ /* 0x000fee0000004200 */
[C---:B---3--:R-:W-:Y:S08]  /*102e0*/  HMMA.16816.F32 R12, R40.reuse, R44, R12 ;  /* 0x0000002c280c723c */ /* 0x048ff0000000180c */
[C---:B------:R-:W-:Y:S01]  /*102f0*/  HMMA.16816.F32 R16, R40.reuse, R46, R16 ;  /* 0x0000002e2810723c */ /* 0x040fe20000001810 */
[----:B------:R-:W1:Y:S07]  /*10300*/  LDSM.16.MT88.4 R44, [R162+0x9000] ;  /* 0x00900000a22c783b */ /* 0x000e6e0000004200 */
[C---:B------:R-:W-:Y:S08]  /*10310*/  HMMA.16816.F32 R20, R40.reuse, R56, R20 ;  /* 0x000000382814723c */ /* 0x040ff00000001814 */
[C---:B------:R-:W-:Y:S01]  /*10320*/  HMMA.16816.F32 R24, R40.reuse, R58, R24 ;  /* 0x0000003a2818723c */ /* 0x040fe20000001818 */
[----:B------:R-:W2:Y:S07]  /*10330*/  LDSM.16.MT88.4 R56, [R159+0x9000] ;  /* 0x009000009f38783b */ /* 0x000eae0000004200 */
[C---:B----4-:R-:W-:Y:S07]  /*10340*/  HMMA.16816.F32 R28, R40.reuse, R48, R28 ;  /* 0x00000030281c723c */ /* 0x050fee000000181c */
        /* <DEDUP_REMOVED lines=8> */
[----:B------:R-:W4:Y:S01]  /*103d0*/  LDSM.16.MT88.4 R92, [R162+0x9800] ;  /* 0x00980000a25c783b */ /* 0x000f220000004200 */
[----:B------:R-:W-:Y:S02]  /*103e0*/  MUFU.EX2 R49, R49 ;  /* 0x0000003100317308 */ /* 0x000fe40000000800 */
[----:B------:R-:W-:Y:S02]  /*103f0*/  FADD.FTZ R67, R67, R48 ;  /* 0x0000003043437221 */ /* 0x000fe40000010000 */
[C---:B-1----:R-:W-:Y:S05]  /*10400*/  HMMA.16816.F32 R4, R36.reuse, R44, R4 ;  /* 0x0000002c2404723c */ /* 0x042fea0000001804 */
[----:B------:R-:W-:Y:S01]  /*10410*/  FADD.FTZ R48, R76, R81 ;  /* 0x000000514c307221 */ /* 0x000fe20000010000 */
[----:B------:R-:W1:Y:S01]  /*10420*/  MUFU.EX2 R100, R100 ;  /* 0x0000006400647308 */ /* 0x000e620000000800 */
[--C-:B------:R-:W-:Y:S01]  /*10430*/  FFMA.FTZ R44, R64, c[0x0][0x23c], -R63.reuse ;  /* 0x00008f00402c7a23 */ /* 0x100fe2000001083f */
[C---:B------:R-:W-:Y:S04]  /*10440*/  HMMA.16816.F32 R8, R36.reuse, R46, R8 ;  /* 0x0000002e2408723c */ /* 0x040fe80000001808 */
[----:B------:R-:W-:Y:S02]  /*10450*/  FFMA.FTZ R45, R62, c[0x0][0x23c], -R63 ;  /* 0x00008f003e2d7a23 */ /* 0x000fe4000001083f */
[----:B------:R-:W-:Y:S02]  /*10460*/  FADD.FTZ R66, R66, R67 ;  /* 0x0000004342427221 */ /* 0x000fe40000010000 */
        /* <DEDUP_REMOVED lines=8> */
[----:B-----5:R-:W-:Y:S01]  /*104f0*/  F2FP.PACK_AB R69, R65, R104 ;  /* 0x000000684145723e */ /* 0x020fe200000000ff */
        /* <DEDUP_REMOVED lines=9> */
[----:B-1----:R-:W-:Y:S01]  /*10590*/  F2FP.PACK_AB R71, R100, R49 ;  /* 0x000000316447723e */ /* 0x002fe200000000ff */
[C---:B---3--:R-:W-:Y:S07]  /*105a0*/  HMMA.16816.F32 R28, R36.reuse, R40, R28 ;  /* 0x00000028241c723c */ /* 0x048fee000000181c */
[----:B------:R-:W-:Y:S01]  /*105b0*/  FADD.FTZ R40, R74, R47 ;  /* 0x0000002f4a287221 */ /* 0x000fe20000010000 */
[----:B------:R-:W-:Y:S04]  /*105c0*/  HMMA.16816.F32 R32, R36, R42, R32 ;  /* 0x0000002a2420723c */ /* 0x000fe80000001820 */
[----:B------:R-:W-:Y:S02]  /*105d0*/  FADD.FTZ R40, R77, R40 ;  /* 0x000000284d287221 */ /* 0x000fe40000010000 */
[----:B------:R-:W-:Y:S01]  /*105e0*/  FADD.FTZ R41, R79, R68 ;  /* 0x000000444f297221 */ /* 0x000fe20000010000 */
[----:B----4-:R-:W-:Y:S01]  /*105f0*/  F2FP.PACK_AB R68, R45, R44 ;  /* 0x0000002c2d44723e */ /* 0x010fe200000000ff */
[----:B------:R-:W-:Y:S01]  /*10600*/  FADD.FTZ R37, R89, R40 ;  /* 0x0000002859257221 */ /* 0x000fe20000010000 */
[----:B------:R-:W1:Y:S03]  /*10610*/  LDSM.16.MT88.4 R76, [R159+0x9800] ;  /* 0x009800009f4c783b */ /* 0x000e660000004200 */
        /* <DEDUP_REMOVED lines=25> */
[C---:B------:R-:W-:Y:S03]  /*107b0*/  HMMA.16816.F32 R76, R68.reuse, R78, R24 ;  /* 0x0000004e444c723c */ /* 0x040fe60000001818 */
[----:B------:R-:W-:Y:S02]  /*107c0*/  FADD.FTZ R117, R117, R126 ;  /* 0x0000007e75757221 */ /* 0x000fe40000010000 */
[----:B------:R-:W-:Y:S02]  /*107d0*/  FADD.FTZ R119, R119, R122 ;  /* 0x0000007a77777221 */ /* 0x000fe40000010000 */
[----:B------:R-:W-:Y:S01]  /*107e0*/  FADD.FTZ R132, R132, R117 ;  /* 0x0000007584847221 */ /* 0x000fe20000010000 */
[C---:B--2---:R-:W-:Y:S04]  /*107f0*/  HMMA.16816.F32 R72, R68.reuse, R4, R28 ;  /* 0x000000044448723c */ /* 0x044fe8000000181c */
        /* <DEDUP_REMOVED lines=20> */
.L_x_7164:
        /* <DEDUP_REMOVED lines=156> */
.L_x_7170:
[----:B--234-:R-:W-:Y:S05]  /*11300*/  BSYNC B0 ;  /* 0x0000000000007941 */ /* 0x01cfea0003800000 */
.L_x_7169:
        /* <DEDUP_REMOVED lines=34> */
.L_x_7171:
        /* <DEDUP_REMOVED lines=13> */
.L_x_7819:


//--------------------- .text._ZN5flash24flash_fwd_splitkv_kernelI23Flash_fwd_kernel_traitsILi64ELi64ELi128ELi4ELb0ELb0EN7cutlass6half_tE19Flash_kernel_traitsILi64ELi64ELi128ELi4ES3_EELb1ELb0ELb0ELb0ELb1ELb0ELb1ELb1EEEvNS_16Flash_fwd_paramsE --------------------------
	.section	.text._ZN5flash24flash_fwd_splitkv_kernelI23Flash_fwd_kernel_traitsILi64ELi64ELi128ELi4ELb0ELb0EN7cutlass6half_tE19Flash_kernel_traitsILi64ELi64ELi128ELi4ES3_EELb1ELb0ELb0ELb0ELb1ELb0ELb1ELb1EEEvNS_16Flash_fwd_paramsE,"ax",@progbits
	.sectioninfo	@"SHI_REGISTERS=193"
	.align	128
        .global         _ZN5flash24flash_fwd_splitkv_kernelI23Flash_fwd_kernel_traitsILi64ELi64ELi128ELi4ELb0ELb0EN7cutlass6half_tE19Flash_kernel_traitsILi64ELi64ELi128ELi4ES3_EELb1ELb0ELb0ELb0ELb1ELb0ELb1ELb1EEEvNS_16Flash_fwd_paramsE
        .type           _ZN5flash24flash_fwd_splitkv_kernelI23Flash_fwd_kernel_traitsILi64ELi64ELi128ELi4ELb0ELb0EN7cutlass6half_tE19Flash_kernel_traitsILi64ELi64ELi128ELi4ES3_EELb1ELb0ELb0ELb0ELb1ELb0ELb1ELb1EEEvNS_16Flash_fwd_paramsE,@function
        .size           _ZN5flash24flash_fwd_splitkv_kernelI23Flash_fwd_kernel_traitsILi64ELi64ELi128ELi4ELb0ELb0EN7cutlass6half_tE19Flash_kernel_traitsILi64ELi64ELi128ELi4ES3_EELb1ELb0ELb0ELb0ELb1ELb0ELb1ELb1EEEvNS_16Flash_fwd_paramsE,(.L_x_7820 - _ZN5flash24flash_fwd_splitkv_kernelI23Flash_fwd_kernel_traitsILi64ELi64ELi128ELi4ELb0ELb0EN7cutlass6half_tE19Flash_kernel_traitsILi64ELi64ELi128ELi4ES3_EELb1ELb0ELb0ELb0ELb1ELb0ELb1ELb1EEEvNS_16Flash_fwd_paramsE)
        .other          _ZN5flash24flash_fwd_splitkv_kernelI23Flash_fwd_kernel_traitsILi64ELi64ELi128ELi4ELb0ELb0EN7cutlass6half_tE19Flash_kernel_traitsILi64ELi64ELi128ELi4ES3_EELb1ELb0ELb0ELb0ELb1ELb0ELb1ELb1EEEvNS_16Flash_fwd_paramsE,@"STO_CUDA_ENTRY STV_DEFAULT"
_ZN5flash24flash_fwd_splitkv_kernelI23Flash_fwd_kernel_traitsILi64ELi64ELi128ELi4ELb0ELb0EN7cutlass6half_tE19Flash_kernel_traitsILi64ELi64ELi128ELi4ES3_EELb1ELb0ELb0ELb0ELb1ELb0ELb1ELb1EEEvNS_16Flash_fwd_paramsE:
.text._ZN5flash24flash_fwd_splitkv_kernelI23Flash_fwd_kernel_traitsILi64ELi64ELi128ELi4ELb0ELb0EN7cutlass6half_tE19Flash_kernel_traitsILi64ELi64ELi128ELi4ES3_EELb1ELb0ELb0ELb0ELb1ELb0ELb1ELb1EEEvNS_16Flash_fwd_paramsE:
[----:B------:R-:W-:Y:S02]  /*0000*/  MOV R1, c[0x0][0x28] ;  /* 0x00000a0000017a02 */ /* 0x000fe40000000f00 */
[----:B------:R-:W1:Y:S01]  /*0010*/  I2F.U32.RP R6, c[0x0][0x1c0] ;  /* 0x0000700000067b06 */ /* 0x000e620000209000 */
[----:B------:R-:W2:Y:S01]  /*0020*/  S2R R3, SR_CTAID.Z ;  /* 0x0000000000037919 */ /* 0x000ea20000002700 */
[----:B------:R-:W-:Y:S01]  /*0030*/  IMAD.MOV.U32 R4, RZ, RZ, RZ ;  /* 0x000000ffff047224 */ /* 0x000fe200078e00ff */
[----:B------:R-:W-:Y:S01]  /*0040*/  ISETP.NE.U32.AND P2, PT, RZ, c[0x0][0x1c0], PT ;  /* 0x00007000ff007a0c */ /* 0x000fe20003f45070 */
[----:B------:R-:W-:Y:S01]  /*0050*/  IMAD.MOV.U32 R106, RZ, RZ, 0x4 ;  /* 0x00000004ff6a7424 */ /* 0x000fe200078e00ff */
[----:B------:R-:W-:Y:S01]  /*0060*/  ULDC.64 UR6, c[0x0][0x118] ;  /* 0x0000460000067ab9 */ /* 0x000fe20000000a00 */
[----:B------:R-:W-:Y:S01]  /*0070*/  IMAD.MOV.U32 R17, RZ, RZ, -0x1 ;  /* 0xffffffffff117424 */ /* 0x000fe200078e00ff */
[----:B------:R-:W-:Y:S01]  /*0080*/  ISETP.EQ.U32.AND P3, PT, RZ, c[0x0][0x248], PT ;  /* 0x00009200ff007a0c */ /* 0x000fe20003f62070 */
[----:B-1----:R-:W1:Y:S02]  /*0090*/  MUFU.RCP R5, R6 ;  /* 0x0000000600057308 */ /* 0x002e640000001000 */
[----:B-1----:R-:W-:-:S06]  /*00a0*/  IADD3 R5, R5, 0xffffffe, RZ ;  /* 0x0ffffffe05057810 */ /* 0x002fcc0007ffe0ff */
[----:B------:R-:W1:Y:S02]  /*00b0*/  F2I.FTZ.U32.TRUNC.NTZ R5, R5 ;  /* 0x0000000500057305 */ /* 0x000e64000021f000 */
[----:B-1----:R-:W-:-:S04]  /*00c0*/  IMAD.MOV R0, RZ, RZ, -R5 ;  /* 0x000000ffff007224 */ /* 0x002fc800078e0a05 */
[----:B------:R-:W-:Y:S02]  /*00d0*/  IMAD R7, R0, c[0x0][0x1c0], RZ ;  /* 0x0000700000077a24 */ /* 0x000fe400078e02ff */
[----:B------:R-:W-:Y:S01]  /*00e0*/  IMAD.MOV.U32 R10, RZ, RZ, RZ ;  /* 0x000000ffff0a7224 */ /* 0x000fe200078e00ff */
[----:B------:R-:W1:Y:S01]  /*00f0*/  LDC.U8 R0, c[0x0][0x312] ;  /* 0x0000c480ff007b82 */ /* 0x000e620000000000 */
[----:B------:R-:W-:-:S06]  /*0100*/  IMAD.HI.U32 R4, R5, R7, R4 ;  /* 0x0000000705047227 */ /* 0x000fcc00078e0004 */
        /* <DEDUP_REMOVED lines=36> */
.L_x_7172:
[----:B-1-34-:R-:W-:Y:S02]  /*0350*/  MOV R65, c[0x0][0x218] ;  /* 0x0000860000417a02 */ /* 0x01afe40000000f00 */
.L_x_7173:
        /* <DEDUP_REMOVED lines=34> */
[----:B------:R-:W-:Y:S01]  /*0580*/  IMAD R3, R4, R3, R2 ;  /* 0x0000000304037224 */ /* 0x000fe200078e0202 */
[----:B------:R-:W-:-:S04]  /*0590*/  IADD3 R2, -R175, 0xbf, R60 ;  /* 0x000000bfaf027810 */ /* 0x000fc80007ffe13c */
[----:B------:R-:W-:Y:S02]  /*05a0*/  ISETP.GT.U32.AND P0, PT, R4, R3, PT ;  /* 0x000000030400720c */ /* 0x000fe40003f04070 */
[----:B------:R-:W-:-:S04]  /*05b0*/  IADD3 R2, R2, c[0x0][0x2e8], R61 ;  /* 0x0000ba0002027a10 */ /* 0x000fc80007ffe03d */
[----:B------:R-:W-:-:S04]  /*05c0*/  SHF.R.S32.HI R57, RZ, 0x1f, R2 ;  /* 0x0000001fff397819 */ /* 0x000fc80000011402 */
[----:B------:R-:W-:-:S03]  /*05d0*/  LEA.HI R57, R57, R2, RZ, 0x7 ;  /* 0x0000000239397211 */ /* 0x000fc600078f38ff */
[----:B------:R-:W-:Y:S01]  /*05e0*/  @!P0 IMAD.IADD R3, R3, 0x1, -R4 ;  /* 0x0000000103038824 */ /* 0x000fe200078e0a04 */
[----:B------:R-:W-:Y:S02]  /*05f0*/  @!P0 IADD3 R6, R6, 0x1, RZ ;  /* 0x0000000106068810 */ /* 0x000fe40007ffe0ff */
[----:B------:R-:W-:Y:S02]  /*0600*/  ISETP.NE.AND P0, PT, RZ, c[0x0][0x10], PT ;  /* 0x00000400ff007a0c */ /* 0x000fe40003f05270 */
[----:B------:R-:W-:Y:S02]  /*0610*/  ISETP.GE.U32.AND P2, PT, R3, R4, PT ;  /* 0x000000040300720c */ /* 0x000fe40003f46070 */
[----:B------:R-:W-:Y:S02]  /*0620*/  IADD3 R4, R61, 0x7f, RZ ;  /* 0x0000007f3d047810 */ /* 0x000fe40007ffe0ff */
[----:B------:R-:W-:Y:S02]  /*0630*/  SHF.R.S32.HI R57, RZ, 0x7, R57 ;  /* 0x00000007ff397819 */ /* 0x000fe40000011439 */
[----:B------:R-:W-:-:S04]  /*0640*/  SHF.R.S32.HI R3, RZ, 0x1f, R4 ;  /* 0x0000001fff037819 */ /* 0x000fc80000011404 */
[----:B------:R-:W-:-:S03]  /*0650*/  LEA.HI R3, R3, R4, RZ, 0x7 ;  /* 0x0000000403037211 */ /* 0x000fc600078f38ff */
[----:B------:R-:W-:Y:S02]  /*0660*/  @P2 IADD3 R6, R6, 0x1, RZ ;  /* 0x0000000106062810 */ /* 0x000fe40007ffe0ff */
[----:B------:R-:W-:-:S03]  /*0670*/  SHF.R.S32.HI R3, RZ, 0x7, R3 ;  /* 0x00000007ff037819 */ /* 0x000fc60000011403 */
[----:B------:R-:W-:-:S04]  /*0680*/  IMAD.MOV.U32 R5, RZ, RZ, R6 ;  /* 0x000000ffff057224 */ /* 0x000fc800078e0006 */
        /* <DEDUP_REMOVED lines=26> */
[-C--:B------:R-:W-:Y:S01]  /*0830*/  ISETP.GE.AND P6, PT, R8, R175.reuse, PT ;  /* 0x000000af0800720c */ /* 0x080fe20003fc6270 */
[C---:B------:R-:W-:Y:S01]  /*0840*/  IMAD.WIDE R6, R0.reuse, 0x40, R6 ;  /* 0x0000004000067825 */ /* 0x040fe200078e0206 */
[-C--:B------:R-:W-:Y:S02]  /*0850*/  ISETP.GE.AND P3, PT, R0, R175.reuse, PT ;  /* 0x000000af0000720c */ /* 0x080fe40003f66270 */
[----:B------:R-:W-:Y:S02]  /*0860*/  ISETP.GE.AND P1, PT, R14, R175, PT ;  /* 0x000000af0e00720c */ /* 0x000fe40003f26270 */
[----:B------:R-:W-:Y:S02]  /*0870*/  IADD3 R5, P0, R2, R6, RZ ;  /* 0x0000000602057210 */ /* 0x000fe40007f1e0ff */
[----:B------:R-:W-:Y:S02]  /*0880*/  IADD3 R10, R0, 0x20, RZ ;  /* 0x00000020000a7810 */ /* 0x000fe40007ffe0ff */
[----:B------:R-:W-:-:S02]  /*0890*/  LEA.HI.X.SX32 R2, R2, R7, 0x1, P0 ;  /* 0x0000000702027211 */ /* 0x000fc400000f0eff */
[C---:B------:R-:W-:Y:S02]  /*08a0*/  LEA R4, P0, R5.reuse, c[0x0][0x1d8], 0x2 ;  /* 0x0000760005047a11 */ /* 0x040fe400078010ff */
[----:B------:R-:W-:Y:S02]  /*08b0*/  SHF.R.S32.HI R7, RZ, 0x1f, R3 ;  /* 0x0000001fff077819 */ /* 0x000fe40000011403 */
[----:B------:R-:W-:Y:S02]  /*08c0*/  LEA.HI.X R5, R5, c[0x0][0x1dc], R2, 0x2, P0 ;  /* 0x0000770005057a11 */ /* 0x000fe400000f1402 */
[-C--:B------:R-:W-:Y:S02]  /*08d0*/  ISETP.GE.AND P0, PT, R12, R175.reuse, PT ;  /* 0x000000af0c00720c */ /* 0x080fe40003f06270 */
[----:B------:R-:W-:Y:S01]  /*08e0*/  IADD3 R6, R0, 0x30, RZ ;  /* 0x0000003000067810 */ /* 0x000fe20007ffe0ff */
[----:B------:R-:W-:Y:S01]  /*08f0*/  @!P2 STG.E.128 [R4.64+0x800], RZ ;  /* 0x000800ff0400a986 */ /* 0x000fe2000c101d06 */
[----:B------:R-:W-:-:S02]  /*0900*/  ISETP.GE.OR P2, PT, R16, R175, P5 ;  /* 0x000000af1000720c */ /* 0x000fc40002f46670 */
[-C--:B------:R-:W-:Y:S01]  /*0910*/  ISETP.GE.OR P5, PT, R14, R175.reuse, P5 ;  /* 0x000000af0e00720c */ /* 0x080fe20002fa6670 */
[----:B------:R-:W-:Y:S01]  /*0920*/  @!P6 STG.E.128 [R4.64+0x2800], RZ ;  /* 0x002800ff0400e986 */ /* 0x000fe2000c101d06 */
[----:B------:R-:W-:Y:S02]  /*0930*/  IADD3 R2, R0, 0x38, RZ ;  /* 0x0000003800027810 */ /* 0x000fe40007ffe0ff */
[----:B------:R-:W-:Y:S01]  /*0940*/  LOP3.LUT P6, RZ, R56, 0xf, RZ, 0xc0, !PT ;  /* 0x0000000f38ff7812 */ /* 0x000fe200078cc0ff */
[----:B------:R-:W-:Y:S01]  /*0950*/  @!P3 STG.E.128 [R4.64], RZ ;  /* 0x000000ff0400b986 */ /* 0x000fe2000c101d06 */
[-C--:B------:R-:W-:Y:S02]  /*0960*/  ISETP.GE.AND P4, PT, R10, R175.reuse, PT ;  /* 0x000000af0a00720c */ /* 0x080fe40003f86270 */
[----:B------:R-:W-:Y:S01]  /*0970*/  ISETP.GE.AND P3, PT, R6, R175, PT ;  /* 0x000000af0600720c */ /* 0x000fe20003f66270 */
[----:B------:R-:W-:Y:S01]  /*0980*/  @!P0 STG.E.128 [R4.64+0x1800], RZ ;  /* 0x001800ff04008986 */ /* 0x000fe2000c101d06 */
[----:B------:R-:W-:-:S03]  /*0990*/  IADD3 R3, P0, R3, R0, RZ ;  /* 0x0000000003037210 */ /* 0x000fc60007f1e0ff */
[----:B------:R-:W-:Y:S01]  /*09a0*/  @!P1 STG.E.128 [R4.64+0x1000], RZ ;  /* 0x001000ff04009986 */ /* 0x000fe2000c101d06 */
[----:B------:R-:W-:Y:S01]  /*09b0*/  LEA.HI.X.SX32 R14, R0, R7, 0x1, P0 ;  /* 0x00000007000e7211 */ /* 0x000fe200000f0eff */
[----:B------:R-:W-:Y:S01]  /*09c0*/  @!P5 IMAD.MOV.U32 R15, RZ, RZ, -0x800000 ;  /* 0xff800000ff0fd424 */ /* 0x000fe200078e00ff */
[C---:B------:R-:W-:Y:S02]  /*09d0*/  LEA R16, P0, R3.reuse, c[0x0][0x208], 0x2 ;  /* 0x0000820003107a11 */ /* 0x040fe400078010ff */
[-C--:B------:R-:W-:Y:S01]  /*09e0*/  ISETP.GE.AND P1, PT, R2, R175.reuse, PT ;  /* 0x000000af0200720c */ /* 0x080fe20003f26270 */
[----:B------:R-:W-:Y:S01]  /*09f0*/  @!P4 STG.E.128 [R4.64+0x2000], RZ ;  /* 0x002000ff0400c986 */ /* 0x000fe2000c101d06 */
[----:B------:R-:W-:Y:S01]  /*0a00*/  LEA.HI.X R17, R3, c[0x0][0x20c], R14, 0x2, P0 ;  /* 0x0000830003117a11 */ /* 0x000fe200000f140e */
[----:B------:R-:W-:Y:S01]  /*0a10*/  @!P2 IMAD.MOV.U32 R3, RZ, RZ, -0x800000 ;  /* 0xff800000ff03a424 */ /* 0x000fe200078e00ff */
[-C--:B------:R-:W-:Y:S01]  /*0a20*/  ISETP.GE.OR P0, PT, R6, R175.reuse, P6 ;  /* 0x000000af0600720c */ /* 0x080fe20003706670 */
[----:B------:R-:W-:Y:S01]  /*0a30*/  @!P3 STG.E.128 [R4.64+0x3000], RZ ;  /* 0x003000ff0400b986 */ /* 0x000fe2000c101d06 */
[----:B------:R-:W-:-:S02]  /*0a40*/  ISETP.GE.OR P4, PT, R12, R175, P6 ;  /* 0x000000af0c00720c */ /* 0x000fc40003786670 */
[----:B------:R-:W-:-:S05]  /*0a50*/  ISETP.GE.OR P3, PT, R10, R175, P6 ;  /* 0x000000af0a00720c */ /* 0x000fca0003766670 */
[----:B------:R1:W-:Y:S01]  /*0a60*/  @!P1 STG.E.128 [R4.64+0x3800], RZ ;  /* 0x003800ff04009986 */ /* 0x0003e2000c101d06 */
[----:B------:R-:W-:-:S03]  /*0a70*/  ISETP.GE.OR P1, PT, R8, R175, P6 ;  /* 0x000000af0800720c */ /* 0x000fc60003726670 */
[----:B------:R2:W-:Y:S01]  /*0a80*/  @!P2 STG.E [R16.64+0x20], R3 ;  /* 0x000020031000a986 */ /* 0x0005e2000c101906 */
[----:B------:R-:W-:Y:S01]  /*0a90*/  ISETP.GE.OR P2, PT, R0, R175, P6 ;  /* 0x000000af0000720c */ /* 0x000fe20003746670 */
[----:B------:R-:W-:Y:S02]  /*0aa0*/  @!P0 IMAD.MOV.U32 R7, RZ, RZ, -0x800000 ;  /* 0xff800000ff078424 */ /* 0x000fe400078e00ff */
[----:B------:R-:W-:Y:S01]  /*0ab0*/  @!P4 IMAD.MOV.U32 R13, RZ, RZ, -0x800000 ;  /* 0xff800000ff0dc424 */ /* 0x000fe200078e00ff */
[----:B------:R2:W-:Y:S01]  /*0ac0*/  @!P5 STG.E [R16.64+0x40], R15 ;  /* 0x0000400f1000d986 */ /* 0x0005e2000c101906 */
[----:B------:R-:W-:-:S03]  /*0ad0*/  @!P3 IMAD.MOV.U32 R11, RZ, RZ, -0x800000 ;  /* 0xff800000ff0bb424 */ /* 0x000fc600078e00ff */
[----:B------:R2:W-:Y:S01]  /*0ae0*/  @!P0 STG.E [R16.64+0xc0], R7 ;  /* 0x0000c00710008986 */ /* 0x0005e2000c101906 */
[----:B------:R-:W-:Y:S01]  /*0af0*/  ISETP.GE.OR P0, PT, R2, R175, P6 ;  /* 0x000000af0200720c */ /* 0x000fe20003706670 */
[----:B------:R-:W-:Y:S02]  /*0b00*/  @!P1 IMAD.MOV.U32 R9, RZ, RZ, -0x800000 ;  /* 0xff800000ff099424 */ /* 0x000fe400078e00ff */
        /* <DEDUP_REMOVED lines=9> */
.L_x_7174:
        /* <DEDUP_REMOVED lines=26> */
[----:B-----5:R-:W1:Y:S02]  /*0d40*/  F2I.FTZ.U32.TRUNC.NTZ R7, R6 ;  /* 0x0000000600077305 */ /* 0x020e64000021f000 */
        /* <DEDUP_REMOVED lines=16> */
[----:B------:R-:W-:-:S05]  /*0e50*/  IMAD.MOV.U32 R3, RZ, RZ, R4 ;  /* 0x000000ffff037224 */ /* 0x000fca00078e0004 */
[----:B------:R-:W-:Y:S02]  /*0e60*/  @!P1 IADD3 R3, -R3, RZ, RZ ;  /* 0x000000ff03039210 */ /* 0x000fe40007ffe1ff */
[----:B------:R-:W-:-:S05]  /*0e70*/  @!P0 LOP3.LUT R3, RZ, c[0x0][0x2d0], RZ, 0x33, !PT ;  /* 0x0000b400ff038a12 */ /* 0x000fca00078e33ff */
[----:B------:R-:W-:-:S05]  /*0e80*/  IMAD.WIDE R10, R3, 0x4, R178 ;  /* 0x00000004030a7825 */ /* 0x000fca00078e02b2 */
[----:B------:R-:W2:Y:S01]  /*0e90*/  LDG.E R0, [R10.64] ;  /* 0x000000060a007981 */ /* 0x000ea2000c1e1900 */
[----:B------:R-:W-:Y:S01]  /*0ea0*/  IABS R2, c[0x0][0x1c8] ;  /* 0x0000720000027a13 */ /* 0x000fe20000000000 */
[----:B------:R-:W-:-:S03]  /*0eb0*/  IMAD.MOV R3, RZ, RZ, -R3 ;  /* 0x000000ffff037224 */ /* 0x000fc600078e0a03 */
        /* <DEDUP_REMOVED lines=35> */
[----:B------:R-:W-:Y:S01]  /*10f0*/  IMAD.WIDE.U32 R10, R5, c[0x0][0x198], R10 ;  /* 0x00006600050a7a25 */ /* 0x000fe200078e000a */
[----:B------:R-:W-:-:S03]  /*1100*/  IADD3 R13, R15, R13, RZ ;  /* 0x0000000d0f0d7210 */ /* 0x000fc60007ffe0ff */
        /* <DEDUP_REMOVED lines=8> */
.L_x_7175:
        /* <DEDUP_REMOVED lines=17> */
.L_x_7177:
[----:B------:R-:W-:Y:S02]  /*12a0*/  IABS R4, c[0x0][0x1c8] ;  /* 0x0000720000047a13 */ /* 0x000fe40000000000 */
[----:B------:R-:W-:Y:S02]  /*12b0*/  MOV R14, RZ ;  /* 0x000000ff000e7202 */ /* 0x000fe40000000f00 */
[----:B------:R-:W1:Y:S01]  /*12c0*/  I2F.RP R6, R4 ;  /* 0x0000000400067306 */ /* 0x000e620000209400 */
[----:B------:R-:W-:Y:S02]  /*12d0*/  LEA R8, R57, 0xffffff80, 0x7 ;  /* 0xffffff8039087811 */ /* 0x000fe400078e38ff */
[----:B------:R-:W-:-:S05]  /*12e0*/  @P0 IADD3 R13, R10, R13, RZ ;  /* 0x0000000d0a0d0210 */ /* 0x000fca0007ffe0ff */
[----:B------:R-:W-:-:S04]  /*12f0*/  @P0 IMAD.WIDE.U32 R20, R13, c[0x0][0x1a0], RZ ;  /* 0x000068000d140a25 */ /* 0x000fc800078e00ff */
[----:B------:R-:W-:Y:S01]  /*1300*/  @P0 IMAD R13, R13, c[0x0][0x1a4], R21 ;  /* 0x000069000d0d0a24 */ /* 0x000fe200078e0215 */
[----:B-1----:R-:W1:Y:S02]  /*1310*/  MUFU.RCP R15, R6 ;  /* 0x00000006000f7308 */ /* 0x002e640000001000 */
[----:B-1----:R-:W-:Y:S02]  /*1320*/  IADD3 R15, R15, 0xffffffe, RZ ;  /* 0x0ffffffe0f0f7810 */ /* 0x002fe40007ffe0ff */
[----:B------:R-:W-:-:S04]  /*1330*/  @P0 MOV R6, R20 ;  /* 0x0000001400060202 */ /* 0x000fc80000000f00 */
[----:B------:R-:W1:Y:S02]  /*1340*/  F2I.FTZ.U32.TRUNC.NTZ R15, R15 ;  /* 0x0000000f000f7305 */ /* 0x000e64000021f000 */
[----:B-1----:R-:W-:-:S04]  /*1350*/  IMAD.MOV R2, RZ, RZ, -R15 ;  /* 0x000000ffff027224 */ /* 0x002fc800078e0a0f */
[----:B------:R-:W-:Y:S01]  /*1360*/  IMAD R3, R2, R4, RZ ;  /* 0x0000000402037224 */ /* 0x000fe200078e02ff */
[----:B------:R-:W-:-:S03]  /*1370*/  IABS R2, R138 ;  /* 0x0000008a00027213 */ /* 0x000fc60000000000 */
[----:B------:R-:W-:-:S04]  /*1380*/  IMAD.HI.U32 R14, R15, R3, R14 ;  /* 0x000000030f0e7227 */ /* 0x000fc800078e000e */
[----:B------:R-:W-:Y:S02]  /*1390*/  IMAD.MOV.U32 R5, RZ, RZ, R2 ;  /* 0x000000ffff057224 */ /* 0x000fe400078e0002 */
[----:B------:R-:W-:Y:S02]  /*13a0*/  IMAD.MOV.U32 R15, RZ, RZ, R9 ;  /* 0x000000ffff0f7224 */ /* 0x000fe400078e0009 */
[----:B------:R-:W-:Y:S01]  /*13b0*/  IMAD.HI.U32 R2, R14, R5, RZ ;  /* 0x000000050e027227 */ /* 0x000fe200078e00ff */
[----:B------:R-:W-:-:S04]  /*13c0*/  MOV R14, R0 ;  /* 0x00000000000e7202 */ /* 0x000fc80000000f00 */
[----:B------:R-:W-:Y:S01]  /*13d0*/  IADD3 R3, -R2, RZ, RZ ;  /* 0x000000ff02037210 */ /* 0x000fe20007ffe1ff */
[----:B------:R-:W-:-:S04]  /*13e0*/  IMAD.WIDE.U32 R14, R8, c[0x0][0x198], R14 ;  /* 0x00006600080e7a25 */ /* 0x000fc800078e000e */
        /* <DEDUP_REMOVED lines=9> */
[----:B------:R-:W-:Y:S01]  /*1480*/  @P3 IADD3 R2, R2, 0x1, RZ ;  /* 0x0000000102023810 */ /* 0x000fe20007ffe0ff */
[----:B------:R-:W-:-:S03]  /*1490*/  IMAD R5, R3, c[0x0][0x198], RZ ;  /* 0x0000660003057a24 */ /* 0x000fc600078e02ff */
[----:B------:R-:W-:Y:S01]  /*14a0*/  MOV R4, R2 ;  /* 0x0000000200047202 */ /* 0x000fe20000000f00 */
[----:B------:R-:W-:Y:S02]  /*14b0*/  IMAD R0, R8, c[0x0][0x19c], R5 ;  /* 0x0000670008007a24 */ /* 0x000fe400078e0205 */
[----:B------:R-:W-:Y:S02]  /*14c0*/  IMAD.MOV.U32 R5, RZ, RZ, R8 ;  /* 0x000000ffff057224 */ /* 0x000fe400078e0008 */
[----:B------:R-:W-:Y:S01]  /*14d0*/  @!P2 IMAD.MOV R4, RZ, RZ, -R4 ;  /* 0x000000ffff04a224 */ /* 0x000fe200078e0a04 */
[----:B------:R-:W-:Y:S01]  /*14e0*/  @!P1 LOP3.LUT R4, RZ, c[0x0][0x1c8], RZ, 0x33, !PT ;  /* 0x00007200ff049a12 */ /* 0x000fe200078e33ff */
[----:B------:R-:W-:-:S03]  /*14f0*/  IMAD.IADD R15, R15, 0x1, R0 ;  /* 0x000000010f0f7824 */ /* 0x000fc600078e0200 */
        /* <DEDUP_REMOVED lines=18> */
.L_x_7176:
[----:B-----5:R1:W5:Y:S01]  /*1620*/  @P4 LDG.E R7, [R154.64] ;  /* 0x000000069a074981 */ /* 0x020362000c1e1900 */
[----:B------:R-:W-:Y:S01]  /*1630*/  SHF.R.S32.HI R11, RZ, 0x1f, R56 ;  /* 0x0000001fff0b7819 */ /* 0x000fe20000011438 */
[----:B------:R-:W-:Y:S01]  /*1640*/  IMAD.MOV.U32 R21, RZ, RZ, 0x2 ;  /* 0x00000002ff157424 */ /* 0x000fe200078e00ff */
[----:B------:R-:W-:Y:S01]  /*1650*/  ISETP.NE.AND P0, PT, R17, -0x1, PT ;  /* 0xffffffff1100780c */ /* 0x000fe20003f05270 */
[----:B------:R-:W-:Y:S01]  /*1660*/  IMAD.MOV.U32 R134, RZ, RZ, c[0x0][0x230] ;  /* 0x00008c00ff867624 */ /* 0x000fe200078e00ff */
[CC--:B------:R-:W-:Y:S01]  /*1670*/  LEA.HI R15, R11.reuse, R56.reuse, RZ, 0x3 ;  /* 0x000000380b0f7211 */ /* 0x0c0fe200078f18ff */
[----:B------:R-:W-:Y:S01]  /*1680*/  IMAD.MOV.U32 R22, RZ, RZ, RZ ;  /* 0x000000ffff167224 */ /* 0x000fe200078e00ff */
[----:B------:R-:W-:Y:S01]  /*1690*/  LEA.HI R18, R11, R56, RZ, 0x6 ;  /* 0x000000380b127211 */ /* 0x000fe200078f30ff */
[----:B------:R-:W-:Y:S01]  /*16a0*/  IMAD.MOV.U32 R23, RZ, RZ, c[0x0][0x230] ;  /* 0x00008c00ff177624 */ /* 0x000fe200078e00ff */
[----:B------:R-:W-:Y:S01]  /*16b0*/  SHF.R.S32.HI R152, RZ, 0x3, R15 ;  /* 0x00000003ff987819 */ /* 0x000fe2000001140f */
[----:B------:R-:W-:Y:S01]  /*16c0*/  IMAD.MOV.U32 R42, RZ, RZ, 0x10 ;  /* 0x00000010ff2a7424 */ /* 0x000fe200078e00ff */
[----:B------:R-:W-:Y:S01]  /*16d0*/  LOP3.LUT R15, R15, 0xfffffff8, RZ, 0xc0, !PT ;  /* 0xfffffff80f0f7812 */ /* 0x000fe200078ec0ff */
[----:B------:R-:W-:Y:S01]  /*16e0*/  IMAD.HI.U32 R134, R21, R134, R22 ;  /* 0x0000008615867227 */ /* 0x000fe200078e0016 */
[----:B------:R-:W-:-:S02]  /*16f0*/  SHF.L.U32 R23, R152, 0x6, RZ ;  /* 0x0000000698177819 */ /* 0x000fc400000006ff */
[----:B------:R-:W-:Y:S01]  /*1700*/  SHF.R.S32.HI R153, RZ, 0x1f, R152 ;  /* 0x0000001fff997819 */ /* 0x000fe20000011498 */
[----:B------:R-:W-:Y:S01]  /*1710*/  IMAD.IADD R62, R56, 0x1, -R15 ;  /* 0x00000001383e7824 */ /* 0x000fe200078e0a0f */
[----:B------:R-:W-:Y:S01]  /*1720*/  LOP3.LUT R23, R23, 0x1c0, RZ, 0xc0, !PT ;  /* 0x000001c017177812 */ /* 0x000fe200078ec0ff */
[----:B------:R-:W-:Y:S01]  /*1730*/  @P0 IMAD.WIDE.U32 R20, R17, c[0x0][0x190], RZ ;  /* 0x0000640011140a25 */ /* 0x000fe200078e00ff */
[----:B------:R-:W-:Y:S02]  /*1740*/  IADD3 R5, P1, R152, R5, RZ ;  /* 0x0000000598057210 */ /* 0x000fe40007f3e0ff */
[CC--:B------:R-:W-:Y:S01]  /*1750*/  LEA.HI R167, R11.reuse, R56.reuse, RZ, 0x4 ;  /* 0x000000380ba77211 */ /* 0x0c0fe200078f20ff */
[----:B------:R-:W-:Y:S01]  /*1760*/  @!P0 IMAD R16, R12, c[0x0][0x178], RZ ;  /* 0x00005e000c108a24 */ /* 0x000fe200078e02ff */
[----:B------:R-:W-:Y:S01]  /*1770*/  SHF.R.S32.HI R133, RZ, 0x1, R134 ;  /* 0x00000001ff857819 */ /* 0x000fe20000011486 */
[----:B------:R-:W-:Y:S01]  /*1780*/  IMAD.SHL.U32 R14, R62, 0x8, RZ ;  /* 0x000000083e0e7824 */ /* 0x000fe200078e00ff */
[----:B------:R-:W-:Y:S01]  /*1790*/  LEA.HI R58, R11, R56, RZ, 0x5 ;  /* 0x000000380b3a7211 */ /* 0x000fe200078f28ff */
[----:B------:R-:W-:Y:S01]  /*17a0*/  @P0 IMAD R17, R17, c[0x0][0x194], R21 ;  /* 0x0000650011110a24 */ /* 0x000fe200078e0215 */
[----:B------:R-:W-:Y:S01]  /*17b0*/  MOV R151, c[0x0][0x198] ;  /* 0x0000660000977a02 */ /* 0x000fe20000000f00 */
[----:B------:R-:W-:Y:S01]  /*17c0*/  @!P0 IMAD.WIDE.U32 R24, R177, c[0x0][0x178], RZ ;  /* 0x00005e00b1188a25 */ /* 0x000fe200078e00ff */
[----:B------:R-:W-:-:S02]  /*17d0*/  LOP3.LUT R21, R23, 0x38, R14, 0xf8, !PT ;  /* 0x0000003817157812 */ /* 0x000fc400078ef80e */
[----:B------:R-:W-:Y:S01]  /*17e0*/  LOP3.LUT R59, R58, 0xffffffe0, RZ, 0xc0, !PT ;  /* 0xffffffe03a3b7812 */ /* 0x000fe200078ec0ff */
[----:B------:R-:W-:Y:S01]  /*17f0*/  @!P0 IMAD R15, R177, c[0x0][0x17c], R16 ;  /* 0x00005f00b10f8a24 */ /* 0x000fe200078e0210 */
[----:B------:R-:W-:Y:S01]  /*1800*/  SHF.R.U32.HI R16, RZ, 0x3, R23 ;  /* 0x00000003ff107819 */ /* 0x000fe20000011617 */
[----:B------:R-:W-:Y:S01]  /*1810*/  @P0 IMAD.MOV.U32 R10, RZ, RZ, R20 ;  /* 0x000000ffff0a0224 */ /* 0x000fe200078e0014 */
[----:B------:R-:W-:Y:S01]  /*1820*/  SHF.L.U64.HI R102, R151, R106, c[0x0][0x19c] ;  /* 0x0000670097667619 */ /* 0x000fe2000001026a */
[----:B------:R-:W-:Y:S01]  /*1830*/  @!P0 IMAD.IADD R17, R25, 0x1, R15 ;  /* 0x0000000119118824 */ /* 0x000fe200078e020f */
[----:B------:R-:W-:Y:S01]  /*1840*/  LOP3.LUT R16, R21, R16, RZ, 0x3c, !PT ;  /* 0x0000001015107212 */ /* 0x000fe200078e3cff */
[----:B------:R-:W-:Y:S01]  /*1850*/  @!P0 IMAD.MOV.U32 R10, RZ, RZ, R24 ;  /* 0x000000ffff0a8224 */ /* 0x000fe200078e0018 */
[----:B------:R-:W-:Y:S01]  /*1860*/  SHF.L.U32 R15, R18, 0x3, RZ ;  /* 0x00000003120f7819 */ /* 0x000fe200000006ff */
[----:B------:R-:W-:Y:S01]  /*1870*/  IMAD.WIDE R20, R19, 0x40, R152 ;  /* 0x0000004013147825 */ /* 0x000fe200078e0298 */
[----:B------:R-:W-:-:S02]  /*1880*/  IADD3 R22, P0, R14, R6, RZ ;  /* 0x000000060e167210 */ /* 0x000fc40007f1e0ff */
[----:B------:R-:W-:Y:S01]  /*1890*/  LOP3.LUT R136, R16, 0xfffffe00, R15, 0xf8, !PT ;  /* 0xfffffe0010887812 */ /* 0x000fe200078ef80f */
[----:B------:R-:W-:Y:S01]  /*18a0*/  IMAD R19, R2, c[0x0][0x1b8], RZ ;  /* 0x00006e0002137a24 */ /* 0x000fe200078e02ff */
[----:B------:R-:W-:Y:S01]  /*18b0*/  SHF.R.S32.HI R15, RZ, 0x1f, R14 ;  /* 0x0000001fff0f7819 */ /* 0x000fe2000001140e */
[----:B------:R-:W-:Y:S01]  /*18c0*/  IMAD.X R3, R153, 0x1, R3, P1 ;  /* 0x0000000199037824 */ /* 0x000fe200008e0603 */
[----:B------:R-:W-:Y:S01]  /*18d0*/  IADD3 R24, P1, R14, R10, RZ ;  /* 0x0000000a0e187210 */ /* 0x000fe20007f3e0ff */
[----:B------:R-:W-:Y:S01]  /*18e0*/  IMAD R19, R4, c[0x0][0x1bc], R19 ;  /* 0x00006f0004137a24 */ /* 0x000fe200078e0213 */
[----:B------:R-:W-:Y:S01]  /*18f0*/  SHF.R.S32.HI R58, RZ, 0x5, R58 ;  /* 0x00000005ff3a7819 */ /* 0x000fe2000001143a */
[----:B------:R-:W-:Y:S01]  /*1900*/  IMAD.X R23, R15, 0x1, R13, P0 ;  /* 0x000000010f177824 */ /* 0x000fe200000e060d */
[----:B------:R-:W-:Y:S01]  /*1910*/  IADD3 R26, P0, R14, R0, RZ ;  /* 0x000000000e1a7210 */ /* 0x000fe20007f1e0ff */
[----:B------:R-:W-:Y:S01]  /*1920*/  IMAD R0, R3, c[0x0][0x1a0], RZ ;  /* 0x0000680003007a24 */ /* 0x000fe200078e02ff */
[----:B------:R-:W-:Y:S01]  /*1930*/  IADD3.X R25, R15, R17, RZ, P1, !PT ;  /* 0x000000110f197210 */ /* 0x000fe20000ffe4ff */
[----:B------:R-:W-:Y:S01]  /*1940*/  IMAD.WIDE.U32 R22, R4, c[0x0][0x1b8], R22 ;  /* 0x00006e0004167a25 */ /* 0x000fe200078e0016 */
[----:B------:R-:W-:-:S03]  /*1950*/  SHF.R.S32.HI R3, RZ, 0x1f, R138 ;  /* 0x0000001fff037819 */ /* 0x000fc6000001148a */
[----:B------:R-:W-:Y:S01]  /*1960*/  IMAD.X R27, R15, 0x1, R9, P0 ;  /* 0x000000010f1b7824 */ /* 0x000fe200000e0609 */
[----:B------:R-:W-:Y:S01]  /*1970*/  LOP3.LUT R9, R167, 0xfffffff0, RZ, 0xc0, !PT ;  /* 0xfffffff0a7097812 */ /* 0x000fe200078ec0ff */
[----:B------:R-:W-:Y:S01]  /*1980*/  IMAD.IADD R23, R23, 0x1, R19 ;  /* 0x0000000117177824 */ /* 0x000fe200078e0213 */
[----:B------:R-:W-:Y:S01]  /*1990*/  SHF.R.S32.HI R167, RZ, 0x4, R167 ;  /* 0x00000004ffa77819 */ /* 0x000fe200000114a7 */
[C---:B------:R-:W-:Y:S02]  /*19a0*/  IMAD R0, R5.reuse, c[0x0][0x1a4], R0 ;  /* 0x0000690005007a24 */ /* 0x040fe400078e0200 */
[----:B------:R-:W-:-:S04]  /*19b0*/  IMAD.WIDE.U32 R22, R5, c[0x0][0x1a0], R22 ;  /* 0x0000680005167a25 */ /* 0x000fc800078e0016 */
[----:B------:R-:W-:Y:S01]  /*19c0*/  IMAD.IADD R174, R56, 0x1, -R9 ;  /* 0x0000000138ae7824 */ /* 0x000fe200078e0a09 */
[----:B------:R-:W-:Y:S01]  /*19d0*/  LEA R70, P0, R22, c[0x0][0x170], 0x1 ;  /* 0x00005c0016467a11 */ /* 0x000fe200078008ff */
[----:B------:R-:W-:Y:S02]  /*19e0*/  IMAD.IADD R0, R23, 0x1, R0 ;  /* 0x0000000117007824 */ /* 0x000fe400078e0200 */
[----:B------:R-:W-:Y:S01]  /*19f0*/  IMAD.WIDE.U32 R26, R152, c[0x0][0x198], R26 ;  /* 0x00006600981a7a25 */ /* 0x000fe200078e001a */
[----:B------:R-:W-:Y:S02]  /*1a00*/  SHF.R.S32.HI R63, RZ, 0x1f, R174 ;  /* 0x0000001fff3f7819 */ /* 0x000fe400000114ae */
[----:B------:R-:W-:Y:S01]  /*1a10*/  SHF.L.U64.HI R71, R22, 0x1, R0 ;  /* 0x0000000116477819 */ /* 0x000fe20000010200 */
[----:B------:R-:W-:Y:S01]  /*1a20*/  IMAD R13, R153, c[0x0][0x198], RZ ;  /* 0x00006600990d7a24 */ /* 0x000fe200078e02ff */
[----:B------:R-:W-:Y:S01]  /*1a30*/  SHF.R.S32.HI R0, RZ, 0x1f, R65 ;  /* 0x0000001fff007819 */ /* 0x000fe20000011441 */
[----:B------:R-:W-:Y:S01]  /*1a40*/  IMAD R17, R21, c[0x0][0x190], RZ ;  /* 0x0000640015117a24 */ /* 0x000fe200078e02ff */
[----:B------:R-:W-:Y:S01]  /*1a50*/  LEA.HI R63, R63, R174, RZ, 0x3 ;  /* 0x000000ae3f3f7211 */ /* 0x000fe200078f18ff */
[----:B------:R-:W-:Y:S01]  /*1a60*/  IMAD R13, R152, c[0x0][0x19c], R13 ;  /* 0x00006700980d7a24 */ /* 0x000fe200078e020d */
[----:B------:R-:W-:Y:S01]  /*1a70*/  LEA.HI R9, R0, R65, RZ, 0x7 ;  /* 0x0000004100097211 */ /* 0x000fe200078f38ff */
[----:B------:R-:W-:Y:S01]  /*1a80*/  IMAD.SHL.U32 R131, R62, 0x4, RZ ;  /* 0x000000043e837824 */ /* 0x000fe200078e00ff */
[----:B------:R-:W-:Y:S01]  /*1a90*/  LOP3.LUT R135, R63, 0xfffffff8, RZ, 0xc0, !PT ;  /* 0xfffffff83f877812 */ /* 0x000fe200078ec0ff */
[C---:B------:R-:W-:Y:S01]  /*1aa0*/  IMAD R17, R20.reuse, c[0x0][0x194], R17 ;  /* 0x0000650014117a24 */ /* 0x040fe200078e0211 */
[----:B------:R-:W-:Y:S01]  /*1ab0*/  SHF.R.S32.HI R9, RZ, 0x7, R9 ;  /* 0x00000007ff097819 */ /* 0x000fe20000011409 */
[----:B------:R-:W-:Y:S01]  /*1ac0*/  IMAD.WIDE.U32 R24, R20, c[0x0][0x190], R24 ;  /* 0x0000640014187a25 */ /* 0x000fe200078e0018 */
[----:B------:R-:W-:-:S02]  /*1ad0*/  LEA R68, P3, R26, c[0x0][0x168], 0x1 ;  /* 0x00005a001a447a11 */ /* 0x000fc400078608ff */
[----:B------:R-:W-:Y:S01]  /*1ae0*/  IMNMX R64, R168, R9, !PT ;  /* 0x00000009a8407217 */ /* 0x000fe20007800200 */
[----:B------:R-:W-:Y:S01]  /*1af0*/  IMAD.IADD R135, R174, 0x1, -R135 ;  /* 0x00000001ae877824 */ /* 0x000fe200078e0a87 */
[----:B------:R-:W-:Y:S01]  /*1b00*/  IADD3 R13, R27, R13, RZ ;  /* 0x0000000d1b0d7210 */ /* 0x000fe20007ffe0ff */
[----:B------:R-:W-:Y:S01]  /*1b10*/  IMAD R3, R3, c[0x0][0x1a8], RZ ;  /* 0x00006a0003037a24 */ /* 0x000fe200078e02ff */
[----:B------:R-:W-:Y:S01]  /*1b20*/  IADD3.X R71, R71, c[0x0][0x174], RZ, P0, !PT ;  /* 0x00005d0047477a10 */ /* 0x000fe200007fe4ff */
[----:B------:R-:W-:Y:S01]  /*1b30*/  IMAD R132, R152, R133, R131 ;  /* 0x0000008598847224 */ /* 0x000fe200078e0283 */
[----:B------:R-:W-:Y:S01]  /*1b40*/  R2P PR, R135, 0x6 ;  /* 0x0000000687007804 */ /* 0x000fe20000000000 */
[----:B------:R-:W-:Y:S01]  /*1b50*/  IMAD.IADD R25, R25, 0x1, R17 ;  /* 0x0000000119197824 */ /* 0x000fe200078e0211 */
[----:B------:R-:W-:Y:S01]  /*1b60*/  SHF.L.U64.HI R67, R26, 0x1, R13 ;  /* 0x000000011a437819 */ /* 0x000fe2000001020d */
[C---:B------:R-:W-:Y:S01]  /*1b70*/  IMAD R137, R138.reuse, c[0x0][0x1ac], R3 ;  /* 0x00006b008a897a24 */ /* 0x040fe200078e0203 */
[----:B------:R-:W-:Y:S01]  /*1b80*/  IADD3 R131, R131, R132, RZ ;  /* 0x0000008483837210 */ /* 0x000fe20007ffe0ff */
[----:B------:R-:W-:Y:S01]  /*1b90*/  IMAD.MOV.U32 R3, RZ, RZ, 0x20 ;  /* 0x00000020ff037424 */ /* 0x000fe200078e00ff */
[----:B------:R-:W-:Y:S01]  /*1ba0*/  IADD3.X R67, R67, c[0x0][0x16c], RZ, P3, !PT ;  /* 0x00005b0043437a10 */ /* 0x000fe20001ffe4ff */
[----:B------:R-:W-:Y:S01]  /*1bb0*/  IMAD.MOV.U32 R5, RZ, RZ, c[0x0][0x1a0] ;  /* 0x00006800ff057624 */ /* 0x000fe200078e00ff */
[----:B------:R-:W-:Y:S01]  /*1bc0*/  SHF.R.S32.HI R116, RZ, 0x1f, R132 ;  /* 0x0000001fff747819 */ /* 0x000fe20000011484 */
[----:B------:R-:W-:Y:S01]  /*1bd0*/  IMAD.WIDE.U32 R138, R138, c[0x0][0x1a8], R24 ;  /* 0x00006a008a8a7a25 */ /* 0x000fe200078e0018 */
[----:B------:R-:W-:-:S02]  /*1be0*/  SHF.R.S32.HI R115, RZ, 0x1f, R131 ;  /* 0x0000001fff737819 */ /* 0x000fc40000011483 */
[----:B------:R-:W-:Y:S01]  /*1bf0*/  SHF.L.U64.HI R104, R5, R106, c[0x0][0x1a4] ;  /* 0x0000690005687619 */ /* 0x000fe2000001026a */
[----:B------:R-:W-:Y:S01]  /*1c00*/  IMAD.SHL.U32 R103, R151, 0x10, RZ ;  /* 0x0000001097677824 */ /* 0x000fe200078e00ff */
[----:B------:R-:W-:Y:S01]  /*1c10*/  SHF.L.U32 R105, R5, 0x4, RZ ;  /* 0x0000000405697819 */ /* 0x000fe200000006ff */
[----:B------:R-:W-:Y:S01]  /*1c20*/  IMAD.IADD R59, R56, 0x1, -R59 ;  /* 0x00000001383b7824 */ /* 0x000fe200078e0a3b */
[----:B------:R-:W-:Y:S01]  /*1c30*/  SEL R42, R42, 0xfffffff0, !P1 ;  /* 0xfffffff02a2a7807 */ /* 0x000fe20004800000 */
[----:B------:R-:W-:Y:S01]  /*1c40*/  IMAD.MOV.U32 R170, RZ, RZ, R68 ;  /* 0x000000ffffaa7224 */ /* 0x000fe200078e0044 */
[----:B------:R-:W-:Y:S01]  /*1c50*/  SEL R43, R3, 0xffffffe0, !P2 ;  /* 0xffffffe0032b7807 */ /* 0x000fe20005000000 */
[----:B------:R-:W-:Y:S01]  /*1c60*/  IMAD.IADD R137, R139, 0x1, R137 ;  /* 0x000000018b897824 */ /* 0x000fe200078e0289 */
[----:B------:R-:W-:Y:S01]  /*1c70*/  MOV R169, R67 ;  /* 0x0000004300a97202 */ /* 0x000fe20000000f00 */
[----:B------:R-:W-:Y:S02]  /*1c80*/  IMAD.MOV.U32 R172, RZ, RZ, R70 ;  /* 0x000000ffffac7224 */ /* 0x000fe400078e0046 */
[----:B------:R-:W-:-:S02]  /*1c90*/  IMAD.MOV.U32 R173, RZ, RZ, R71 ;  /* 0x000000ffffad7224 */ /* 0x000fc400078e0047 */
[----:B------:R-:W-:Y:S01]  /*1ca0*/  @!P4 IMAD.MOV.U32 R7, RZ, RZ, RZ ;  /* 0x000000ffff07c224 */ /* 0x000fe200078e00ff */
[----:B------:R-:W-:-:S13]  /*1cb0*/  ISETP.GT.AND P4, PT, R57, R64, PT ;  /* 0x000000403900720c */ /* 0x000fda0003f84270 */
[----:B------:R-:W-:Y:S05]  /*1cc0*/  @!P4 BRA `(.L_x_7178) ;  /* 0x00006df00000c947 */ /* 0x000fea0003800000 */
[----:B-1----:R-:W-:Y:S01]  /*1cd0*/  IMAD R16, R12, c[0x0][0x280], RZ ;  /* 0x0000a0000c107a24 */ /* 0x002fe200078e02ff */
[--C-:B------:R-:W-:Y:S01]  /*1ce0*/  SHF.R.S32.HI R9, RZ, 0x1f, R8.reuse ;  /* 0x0000001fff097819 */ /* 0x100fe20000011408 */
[----:B-----5:R-:W-:Y:S01]  /*1cf0*/  IMAD.IADD R100, R7, 0x1, R8 ;  /* 0x0000000107647824 */ /* 0x020fe200078e0208 */
[--C-:B------:R-:W-:Y:S01]  /*1d00*/  IADD3 R8, P1, P0, R8, R152, -R65.reuse ;  /* 0x0000009808087210 */ /* 0x100fe2000783e841 */
[----:B------:R-:W-:Y:S01]  /*1d10*/  IMAD R12, R12, c[0x0][0x278], RZ ;  /* 0x00009e000c0c7a24 */ /* 0x000fe200078e02ff */
[----:B------:R-:W-:Y:S01]  /*1d20*/  SHF.R.S32.HI R0, RZ, 0x1f, R65 ;  /* 0x0000001fff007819 */ /* 0x000fe20000011441 */
[C---:B------:R-:W-:Y:S01]  /*1d30*/  IMAD.WIDE.U32 R6, R177.reuse, c[0x0][0x278], R14 ;  /* 0x00009e00b1067a25 */ /* 0x040fe200078e000e */
[----:B------:R-:W-:Y:S01]  /*1d40*/  UMOV UR12, 0x40 ;  /* 0x00000040000c7882 */ /* 0x000fe20000000000 */
[----:B------:R-:W-:Y:S01]  /*1d50*/  MOV R107, c[0x0][0x288] ;  /* 0x0000a200006b7a02 */ /* 0x000fe20000000f00 */
[----:B------:R-:W-:Y:S01]  /*1d60*/  ULDC.64 UR4, c[0x0][0x1a0] ;  /* 0x0000680000047ab9 */ /* 0x000fe20000000a00 */
[----:B------:R-:W-:Y:S01]  /*1d70*/  IMAD R12, R177, c[0x0][0x27c], R12 ;  /* 0x00009f00b10c7a24 */ /* 0x000fe200078e020c */
[----:B------:R-:W-:Y:S01]  /*1d80*/  IADD3.X R9, R9, R153, ~R0, P1, P0 ;  /* 0x0000009909097210 */ /* 0x000fe20000fe0c00 */
[C---:B------:R-:W-:Y:S01]  /*1d90*/  IMAD R16, R177.reuse, c[0x0][0x284], R16 ;  /* 0x0000a100b1107a24 */ /* 0x040fe200078e0210 */
[----:B------:R-:W-:Y:S01]  /*1da0*/  UIMAD UR17, UR12, UR5, URZ ;  /* 0x000000050c1172a4 */ /* 0x000fe2000f8e023f */
[----:B------:R-:W-:Y:S01]  /*1db0*/  IMAD.WIDE.U32 R10, R177, c[0x0][0x280], R14 ;  /* 0x0000a000b10a7a25 */ /* 0x000fe200078e000e */
[----:B------:R-:W-:Y:S01]  /*1dc0*/  UMOV UR11, 0x60 ;  /* 0x00000060000b7882 */ /* 0x000fe20000000000 */
[----:B------:R-:W-:Y:S01]  /*1dd0*/  MOV R66, c[0x0][0x290] ;  /* 0x0000a40000427a02 */ /* 0x000fe20000000f00 */
[----:B------:R-:W-:Y:S01]  /*1de0*/  UMOV UR10, 0xa0 ;  /* 0x000000a0000a7882 */ /* 0x000fe20000000000 */
[----:B------:R-:W-:Y:S01]  /*1df0*/  IMAD.IADD R13, R7, 0x1, R12 ;  /* 0x00000001070d7824 */ /* 0x000fe200078e020c */
[----:B------:R-:W-:Y:S01]  /*1e00*/  UMOV UR9, 0xc0 ;  /* 0x000000c000097882 */ /* 0x000fe20000000000 */
[----:B------:R-:W-:Y:S01]  /*1e10*/  IMAD.IADD R17, R11, 0x1, R16 ;  /* 0x000000010b117824 */ /* 0x000fe200078e0210 */
[----:B------:R-:W-:Y:S01]  /*1e20*/  MOV R16, R10 ;  /* 0x0000000a00107202 */ /* 0x000fe20000000f00 */
[----:B------:R-:W-:Y:S01]  /*1e30*/  IMAD R7, R3, c[0x0][0x1a4], RZ ;  /* 0x0000690003077a24 */ /* 0x000fe200078e02ff */
[----:B------:R-:W-:Y:S01]  /*1e40*/  UMOV UR8, 0xe0 ;  /* 0x000000e000087882 */ /* 0x000fe20000000000 */
[----:B------:R-:W-:Y:S01]  /*1e50*/  IMAD.WIDE.U32 R82, R5, 0x20, RZ ;  /* 0x0000002005527825 */ /* 0x000fe200078e00ff */
[----:B------:R-:W-:Y:S01]  /*1e60*/  UIMAD UR15, UR11, UR5, URZ ;  /* 0x000000050b0f72a4 */ /* 0x000fe2000f8e023f */
[----:B------:R-:W-:Y:S01]  /*1e70*/  IADD3 R130, R152, 0x10, RZ ;  /* 0x0000001098827810 */ /* 0x000fe20007ffe0ff */
[----:B------:R-:W-:Y:S01]  /*1e80*/  UIMAD UR14, UR10, UR5, URZ ;  /* 0x000000050a0e72a4 */ /* 0x000fe2000f8e023f */
[C---:B------:R-:W-:Y:S01]  /*1e90*/  IMAD R11, R9.reuse, c[0x0][0x290], RZ ;  /* 0x0000a400090b7a24 */ /* 0x040fe200078e02ff */
[----:B------:R-:W-:Y:S01]  /*1ea0*/  UIMAD UR13, UR9, UR5, URZ ;  /* 0x00000005090d72a4 */ /* 0x000fe2000f8e023f */
[----:B------:R-:W-:Y:S01]  /*1eb0*/  IMAD R9, R9, c[0x0][0x288], RZ ;  /* 0x0000a20009097a24 */ /* 0x000fe200078e02ff */
[----:B------:R-:W-:Y:S01]  /*1ec0*/  UIMAD UR25, UR8, UR5, URZ ;  /* 0x00000005081972a4 */ /* 0x000fe2000f8e023f */
[----:B------:R-:W-:Y:S01]  /*1ed0*/  IMAD.MOV.U32 R12, RZ, RZ, R6 ;  /* 0x000000ffff0c7224 */ /* 0x000fe200078e0006 */
[----:B------:R-:W-:Y:S01]  /*1ee0*/  UIMAD.WIDE.U32 UR30, UR11, UR4, URZ ;  /* 0x000000040b1e72a5 */ /* 0x000fe2000f8e003f */
[----:B------:R-:W-:Y:S01]  /*1ef0*/  IMAD.IADD R7, R83, 0x1, R7 ;  /* 0x0000000153077824 */ /* 0x000fe200078e0207 */
[----:B------:R-:W-:Y:S01]  /*1f00*/  SHF.L.U32 R83, R82, 0x1, RZ ;  /* 0x0000000152537819 */ /* 0x000fe200000006ff */
[C---:B------:R-:W-:Y:S01]  /*1f10*/  IMAD R6, R8.reuse, c[0x0][0x294], R11 ;  /* 0x0000a50008067a24 */ /* 0x040fe200078e020b */
[----:B------:R-:W-:Y:S01]  /*1f20*/  ULDC UR5, c[0x0][0x294] ;  /* 0x0000a50000057ab9 */ /* 0x000fe20000000800 */
[----:B------:R-:W-:Y:S01]  /*1f30*/  IMAD.WIDE.U32 R16, R8, c[0x0][0x290], R16 ;  /* 0x0000a40008107a25 */ /* 0x000fe200078e0010 */
[----:B------:R-:W-:Y:S01]  /*1f40*/  SHF.L.U64.HI R82, R82, 0x1, R7 ;  /* 0x0000000152527819 */ /* 0x000fe20000010207 */
[----:B------:R-:W-:Y:S01]  /*1f50*/  UIMAD.WIDE.U32 UR28, UR10, UR4, URZ ;  /* 0x000000040a1c72a5 */ /* 0x000fe2000f8e003f */
[----:B------:R-:W-:Y:S01]  /*1f60*/  IADD3 R129, R152, 0x20, RZ ;  /* 0x0000002098817810 */ /* 0x000fe20007ffe0ff */
[C---:B------:R-:W-:Y:S01]  /*1f70*/  IMAD R0, R8.reuse, c[0x0][0x28c], R9 ;  /* 0x0000a30008007a24 */ /* 0x040fe200078e0209 */
[----:B------:R-:W-:Y:S01]  /*1f80*/  UIMAD.WIDE.U32 UR26, UR9, UR4, URZ ;  /* 0x00000004091a72a5 */ /* 0x000fe2000f8e003f */
[----:B------:R-:W-:Y:S01]  /*1f90*/  IMAD.WIDE.U32 R8, R8, c[0x0][0x288], R12 ;  /* 0x0000a20008087a25 */ /* 0x000fe200078e000c */
[----:B------:R-:W-:Y:S01]  /*1fa0*/  ULDC UR16, c[0x0][0x19c] ;  /* 0x0000670000107ab9 */ /* 0x000fe20000000800 */
[----:B------:R-:W-:Y:S01]  /*1fb0*/  IADD3 R128, R152, 0x30, RZ ;  /* 0x0000003098807810 */ /* 0x000fe20007ffe0ff */
[----:B------:R-:W-:Y:S01]  /*1fc0*/  UIMAD UR11, UR11, UR5, URZ ;  /* 0x000000050b0b72a4 */ /* 0x000fe2000f8e023f */
[----:B------:R-:W-:Y:S01]  /*1fd0*/  IMAD.IADD R17, R17, 0x1, R6 ;  /* 0x0000000111117824 */ /* 0x000fe200078e0206 */
[----:B------:R-:W-:Y:S01]  /*1fe0*/  UIMAD UR10, UR10, UR5, URZ ;  /* 0x000000050a0a72a4 */ /* 0x000fe2000f8e023f */
[C---:B------:R-:W-:Y:S01]  /*1ff0*/  IMAD R7, R2.reuse, c[0x0][0x2a0], RZ ;  /* 0x0000a80002077a24 */ /* 0x040fe200078e02ff */
[----:B------:R-:W-:Y:S01]  /*2000*/  UIMAD UR9, UR9, UR5, URZ ;  /* 0x00000005090972a4 */ /* 0x000fe2000f8e023f */
[----:B------:R-:W-:Y:S01]  /*2010*/  IMAD R93, R2, c[0x0][0x298], RZ ;  /* 0x0000a600025d7a24 */ /* 0x000fe200078e02ff */
[----:B------:R-:W-:Y:S01]  /*2020*/  UIMAD UR16, UR12, UR16, URZ ;  /* 0x000000100c1072a4 */ /* 0x000fe2000f8e023f */
[----:B------:R-:W-:Y:S01]  /*2030*/  IMAD.IADD R9, R9, 0x1, R0 ;  /* 0x0000000109097824 */ /* 0x000fe200078e0200 */
[----:B------:R-:W-:Y:S01]  /*2040*/  UIMAD UR5, UR8, UR5, URZ ;  /* 0x00000005080572a4 */ /* 0x000fe2000f8e023f */
[----:B------:R-:W-:Y:S01]  /*2050*/  IMAD.WIDE.U32 R10, R5, 0x40, RZ ;  /* 0x00000040050a7825 */ /* 0x000fe200078e00ff */
[----:B------:R-:W-:Y:S01]  /*2060*/  UIMAD.WIDE.U32 UR32, UR8, UR4, URZ ;  /* 0x00000004082072a5 */ /* 0x000fe2000f8e003f */
[----:B------:R-:W-:Y:S01]  /*2070*/  IADD3 R127, R152, 0x40, RZ ;  /* 0x00000040987f7810 */ /* 0x000fe20007ffe0ff */
[----:B------:R-:W-:Y:S01]  /*2080*/  ULDC UR24, c[0x0][0x28c] ;  /* 0x0000a30000187ab9 */ /* 0x000fe20000000800 */
[C---:B------:R-:W-:Y:S01]  /*2090*/  IMAD R7, R4.reuse, c[0x0][0x2a4], R7 ;  /* 0x0000a90004077a24 */ /* 0x040fe200078e0207 */
[----:B------:R-:W-:Y:S01]  /*20a0*/  IADD3 R88, R11, UR17, RZ ;  /* 0x000000110b587c10 */ /* 0x000fe2000fffe0ff */
[----:B------:R-:W-:Y:S01]  /*20b0*/  IMAD R93, R4, c[0x0][0x29c], R93 ;  /* 0x0000a700045d7a24 */ /* 0x000fe200078e025d */
[----:B------:R-:W-:Y:S01]  /*20c0*/  IADD3 R126, R152, 0x50, RZ ;  /* 0x00000050987e7810 */ /* 0x000fe20007ffe0ff */
[----:B------:R-:W-:Y:S01]  /*20d0*/  IMAD.WIDE.U32 R16, R4, c[0x0][0x2a0], R16 ;  /* 0x0000a80004107a25 */ /* 0x000fe200078e0010 */
[----:B------:R-:W-:Y:S01]  /*20e0*/  SHF.L.U64.HI R88, R10, 0x1, R88 ;  /* 0x000000010a587819 */ /* 0x000fe20000010258 */
[----:B------:R-:W-:Y:S01]  /*20f0*/  ULDC UR23, c[0x0][0x28c] ;  /* 0x0000a30000177ab9 */ /* 0x000fe20000000800 */
[----:B------:R-:W-:Y:S01]  /*2100*/  IADD3 R125, R152, 0x60, RZ ;  /* 0x00000060987d7810 */ /* 0x000fe20007ffe0ff */
[----:B------:R-:W-:Y:S01]  /*2110*/  IMAD.WIDE.U32 R4, R4, c[0x0][0x298], R8 ;  /* 0x0000a60004047a25 */ /* 0x000fe200078e0008 */
[----:B------:R-:W-:Y:S01]  /*2120*/  LEA R94, P1, R16, c[0x0][0x270], 0x1 ;  /* 0x00009c00105e7a11 */ /* 0x000fe200078208ff */
[----:B------:R-:W-:Y:S01]  /*2130*/  ULDC UR22, c[0x0][0x28c] ;  /* 0x0000a30000167ab9 */ /* 0x000fe20000000800 */
[----:B------:R-:W-:Y:S01]  /*2140*/  IADD3 R124, R152, 0x70, RZ ;  /* 0x00000070987c7810 */ /* 0x000fe20007ffe0ff */
[----:B------:R-:W-:Y:S01]  /*2150*/  IMAD.IADD R92, R17, 0x1, R7 ;  /* 0x00000001115c7824 */ /* 0x000fe200078e0207 */
[----:B------:R-:W-:Y:S01]  /*2160*/  IADD3 R93, R5, R93, RZ ;  /* 0x0000005d055d7210 */ /* 0x000fe20007ffe0ff */
[----:B------:R-:W-:Y:S01]  /*2170*/  IMAD R100, R133, R100, RZ ;  /* 0x0000006485647224 */ /* 0x000fe200078e02ff */
[----:B------:R-:W-:Y:S01]  /*2180*/  LEA R96, P0, R4, c[0x0][0x268], 0x1 ;  /* 0x00009a0004607a11 */ /* 0x000fe200078008ff */
[----:B------:R-:W-:Y:S01]  /*2190*/  IMAD.MOV.U32 R140, RZ, RZ, c[0x0][0x290] ;  /* 0x0000a400ff8c7624 */ /* 0x000fe200078e00ff */
[----:B------:R-:W-:Y:S01]  /*21a0*/  LEA.HI.X R92, R16, c[0x0][0x274], R92, 0x1, P1 ;  /* 0x00009d00105c7a11 */ /* 0x000fe200008f0c5c */
[----:B------:R-:W-:Y:S01]  /*21b0*/  IMAD.MOV.U32 R72, RZ, RZ, 0x5 ;  /* 0x00000005ff487424 */ /* 0x000fe200078e00ff */
[----:B------:R-:W-:Y:S01]  /*21c0*/  LEA.HI.X R93, R4, c[0x0][0x26c], R93, 0x1, P0 ;  /* 0x00009b00045d7a11 */ /* 0x000fe200000f0c5d */
[----:B------:R-:W-:Y:S01]  /*21d0*/  IMAD.MOV.U32 R75, RZ, RZ, 0x6 ;  /* 0x00000006ff4b7424 */ /* 0x000fe200078e00ff */
[----:B------:R-:W-:Y:S01]  /*21e0*/  SHF.R.S32.HI R45, RZ, 0x1f, R100 ;  /* 0x0000001fff2d7819 */ /* 0x000fe20000011464 */
[----:B------:R-:W-:Y:S01]  /*21f0*/  IMAD.SHL.U32 R87, R10, 0x2, RZ ;  /* 0x000000020a577824 */ /* 0x000fe200078e00ff */
[-C--:B------:R-:W-:Y:S01]  /*2200*/  IADD3 R44, P1, R132, R100.reuse, RZ ;  /* 0x00000064842c7210 */ /* 0x080fe20007f3e0ff */
[----:B------:R-:W-:Y:S01]  /*2210*/  IMAD.WIDE.U32 R148, R151, 0x20, RZ ;  /* 0x0000002097947825 */ /* 0x000fe200078e00ff */
[----:B------:R-:W-:Y:S01]  /*2220*/  IADD3 R100, P0, R131, R100, RZ ;  /* 0x0000006483647210 */ /* 0x000fe20007f1e0ff */
[----:B------:R-:W-:Y:S01]  /*2230*/  ULDC UR21, c[0x0][0x28c] ;  /* 0x0000a30000157ab9 */ /* 0x000fe20000000800 */
[C---:B------:R-:W-:Y:S01]  /*2240*/  SHF.L.U64.HI R80, R140.reuse, R72, c[0x0][0x294] ;  /* 0x0000a5008c507619 */ /* 0x040fe20000010248 */
        /* <DEDUP_REMOVED lines=11> */
[----:B------:R-:W-:Y:S01]  /*2300*/  SHF.L.U32 R86, R140, 0x6, RZ ;  /* 0x000000068c567819 */ /* 0x000fe200000006ff */
        /* <DEDUP_REMOVED lines=11> */
[C---:B------:R-:W-:Y:S01]  /*23c0*/  SHF.L.U64.HI R75, R107.reuse, R75, c[0x0][0x28c] ;  /* 0x0000a3006b4b7619 */ /* 0x040fe2000001024b */
[----:B------:R-:W-:Y:S01]  /*23d0*/  ULDC UR17, c[0x0][0x28c] ;  /* 0x0000a30000117ab9 */ /* 0x000fe20000000800 */
[----:B------:R-:W-:Y:S01]  /*23e0*/  SHF.L.U64.HI R106, R107, R106, c[0x0][0x28c] ;  /* 0x0000a3006b6a7619 */ /* 0x000fe2000001026a */
[----:B------:R-:W-:Y:S01]  /*23f0*/  IMAD.SHL.U32 R123, R133, 0x10, RZ ;  /* 0x00000010857b7824 */ /* 0x000fe200078e00ff */
        /* <DEDUP_REMOVED lines=10> */
[----:B------:R-:W-:Y:S01]  /*24a0*/  MOV R11, R57 ;  /* 0x00000039000b7202 */ /* 0x000fe20000000f00 */
[----:B------:R-:W-:Y:S01]  /*24b0*/  IMAD R117, R133, 0x70, RZ ;  /* 0x0000007085757824 */ /* 0x000fe200078e02ff */
[----:B------:R-:W-:Y:S01]  /*24c0*/  SHF.R.S32.HI R114, RZ, 0x1f, R123 ;  /* 0x0000001fff727819 */ /* 0x000fe2000001147b */
        /* <DEDUP_REMOVED lines=8> */
[C---:B------:R-:W-:Y:S01]  /*2550*/  IMAD.SHL.U32 R76, R107.reuse, 0x40, RZ ;  /* 0x000000406b4c7824 */ /* 0x040fe200078e00ff */
[----:B------:R-:W-:Y:S01]  /*2560*/  SHF.L.U32 R107, R107, 0x4, RZ ;  /* 0x000000046b6b7819 */ /* 0x000fe200000006ff */
[----:B------:R-:W-:Y:S01]  /*2570*/  IMAD.IADD R74, R149, 0x1, R3 ;  /* 0x00000001954a7824 */ /* 0x000fe200078e0203 */
[----:B------:R-:W-:Y:S01]  /*2580*/  SHF.R.S32.HI R109, RZ, 0x1f, R118 ;  /* 0x0000001fff6d7819 */ /* 0x000fe20000011476 */
[----:B------:R-:W-:Y:S01]  /*2590*/  IMAD.SHL.U32 R81, R81, 0x2, RZ ;  /* 0x0000000251517824 */ /* 0x000fe200078e00ff */
[----:B------:R-:W-:Y:S01]  /*25a0*/  SHF.R.S32.HI R108, RZ, 0x1f, R117 ;  /* 0x0000001fff6c7819 */ /* 0x000fe20000011475 */
[----:B------:R-:W-:Y:S01]  /*25b0*/  IMAD.SHL.U32 R79, R79, 0x2, RZ ;  /* 0x000000024f4f7824 */ /* 0x000fe200078e00ff */
[----:B------:R-:W-:Y:S01]  /*25c0*/  SHF.L.U32 R86, R86, 0x1, RZ ;  /* 0x0000000156567819 */ /* 0x000fe200000006ff */
[----:B------:R-:W-:Y:S01]  /*25d0*/  IMAD.U32 R66, R66, -0x80, RZ ;  /* 0xffffff8042427824 */ /* 0x000fe200078e00ff */
        /* <DEDUP_REMOVED lines=20> */
.L_x_7232:
[----:B------:R-:W-:Y:S02]  /*2720*/  IMAD.SHL.U32 R13, R11, 0x80, RZ ;  /* 0x000000800b0d7824 */ /* 0x000fe400078e00ff */
[----:B------:R-:W-:Y:S02]  /*2730*/  IMAD.MOV.U32 R16, RZ, RZ, R94 ;  /* 0x000000ffff107224 */ /* 0x000fe400078e005e */
[----:B------:R-:W-:Y:S01]  /*2740*/  IMAD.MOV.U32 R17, RZ, RZ, R92 ;  /* 0x000000ffff117224 */ /* 0x000fe200078e005c */
[----:B------:R-:W-:Y:S05]  /*2750*/  IADD3 R12, R13, -0x80, RZ ;  /* 0xffffff800d0c7810 */ /* 0x000fea0007ffe0ff */
[--C-:B------:R-:W-:Y:S02]  /*2760*/  IMAD.IADD R7, R61, 0x1, -R12.reuse ;  /* 0x000000013d077824 */ /* 0x100fe400078e0a0c */
[----:B--2---:R-:W-:Y:S03]  /*2770*/  IMAD.IADD R5, R65, 0x1, -R12 ;  /* 0x0000000141057824 */ /* 0x004fe600078e0a0c */
        /* <DEDUP_REMOVED lines=79> */
[----:B------:R-:W-:Y:S02]  /*2c70*/  MOV R97, R93 ;  /* 0x0000005d00617202 */ /* 0x000fe40000000f00 */
[----:B------:R-:W-:Y:S03]  /*2c80*/  MOV R69, R67 ;  /* 0x0000004300457202 */ /* 0x000fe60000000f00 */
        /* <DEDUP_REMOVED lines=49> */
.L_x_7182:
[----:B------:R-:W-:Y:S05]  /*2fa0*/  BSYNC B0 ;  /* 0x0000000000007941 */ /* 0x000fea0003800000 */
.L_x_7181:
        /* <DEDUP_REMOVED lines=62> */
.L_x_7184:
[----:B------:R-:W-:Y:S05]  /*3390*/  BSYNC B0 ;  /* 0x0000000000007941 */ /* 0x000fea0003800000 */
.L_x_7183:
        /* <DEDUP_REMOVED lines=64> */
.L_x_7186:
[----:B------:R-:W-:Y:S05]  /*37a0*/  BSYNC B0 ;  /* 0x0000000000007941 */ /* 0x000fea0003800000 */
.L_x_7185:
[----:B------:R-:W-:Y:S01]  /*37b0*/  BSSY B0, `(.L_x_7187) ;  /* 0x0000042000007945 */ /* 0x000fe20003800000 */
[----:B------:R-:W-:-:S05]  /*37c0*/  @!P4 BRA `(.L_x_7188) ;  /* 0x000004000000c947 */ /* 0x000fca0003800000 */
[----:B------:R-:W-:Y:S02]  /*37d0*/  ISETP.GE.AND P0, PT, R14, UR4, PT ;  /* 0x000000040e007c0c */ /* 0x000fe4000bf06270 */
[----:B------:R-:W-:Y:S02]  /*37e0*/  MOV R37, c[0x0][0x288] ;  /* 0x0000a20000257a02 */ /* 0x000fe40000000f00 */
[----:B------:R-:W-:Y:S02]  /*37f0*/  MOV R97, R93 ;  /* 0x0000005d00617202 */ /* 0x000fe40000000f00 */
[----:B---3--:R-:W-:Y:S02]  /*3800*/  MOV R39, 0x60 ;  /* 0x0000006000277802 */ /* 0x008fe40000000f00 */
[----:B-1----:R-:W-:Y:S01]  /*3810*/  MOV R69, R67 ;  /* 0x0000004300457202 */ /* 0x002fe20000000f00 */
[----:B------:R-:W-:Y:S04]  /*3820*/  IMAD.WIDE.U32 R36, R37, 0x60, R96 ;  /* 0x0000006025247825 */ /* 0x000fe800078e0060 */
[----:B------:R-:W-:Y:S01]  /*3830*/  IMAD.WIDE.U32 R46, R39, c[0x0][0x198], R68 ;  /* 0x00006600272e7a25 */ /* 0x000fe200078e0044 */
[C---:B------:R-:W-:Y:S02]  /*3840*/  @!P0 SHF.L.U32 R35, R121.reuse, 0x1, RZ ;  /* 0x0000000179238819 */ /* 0x040fe400000006ff */
[----:B------:R-:W-:Y:S01]  /*3850*/  @!P0 SHF.L.U64.HI R28, R121, 0x1, R112 ;  /* 0x00000001791c8819 */ /* 0x000fe20000010270 */
[----:B------:R-:W-:Y:S01]  /*3860*/  IMAD R39, R39, c[0x0][0x19c], RZ ;  /* 0x0000670027277a24 */ /* 0x000fe200078e02ff */
[----:B------:R-:W-:Y:S02]  /*3870*/  @!P0 IADD3 R32, P1, R35, R44, RZ ;  /* 0x0000002c23208210 */ /* 0x000fe40007f3e0ff */
[----:B------:R-:W-:Y:S02]  /*3880*/  IADD3 R37, R37, UR24, RZ ;  /* 0x0000001825257c10 */ /* 0x000fe4000fffe0ff */
[C---:B------:R-:W-:Y:S02]  /*3890*/  @!P0 IADD3.X R33, R28.reuse, R45, RZ, P1, !PT ;  /* 0x0000002d1c218210 */ /* 0x040fe40000ffe4ff */
[----:B------:R-:W-:Y:S01]  /*38a0*/  @!P0 IADD3 R22, P1, R35, R10, RZ ;  /* 0x0000000a23168210 */ /* 0x000fe20007f3e0ff */
[----:B------:R-:W2:Y:S01]  /*38b0*/  LDG.E.128 R16, [R36.64] ;  /* 0x0000000624107981 */ /* 0x000ea2000c1e1d00 */
[----:B------:R-:W-:Y:S03]  /*38c0*/  IADD3 R47, R47, R39, RZ ;  /* 0x000000272f2f7210 */ /* 0x000fe60007ffe0ff */
[----:B------:R-:W-:Y:S04]  /*38d0*/  @!P0 IMAD.X R23, R28, 0x1, R9, P1 ;  /* 0x000000011c178824 */ /* 0x000fe800008e0609 */
        /* <DEDUP_REMOVED lines=13> */
[----:B------:R-:W-:Y:S01]  /*39b0*/  @!P0 HADD2.F32 R23, -RZ, R20.H0_H0 ;  /* 0x20000014ff178230 */ /* 0x000fe20000004100 */
[-C--:B------:R-:W-:Y:S01]  /*39c0*/  @!P0 FFMA.FTZ R35, R8, R25.reuse, -R35 ;  /* 0x0000001908238223 */ /* 0x080fe20000010823 */
[----:B------:R-:W-:Y:S01]  /*39d0*/  @!P0 MOV R8, R18 ;  /* 0x0000001200088202 */ /* 0x000fe20000000f00 */
        /* <DEDUP_REMOVED lines=31> */
.L_x_7188:
[----:B------:R-:W-:Y:S05]  /*3bd0*/  BSYNC B0 ;  /* 0x0000000000007941 */ /* 0x000fea0003800000 */
.L_x_7187:
        /* <DEDUP_REMOVED lines=61> */
.L_x_7190:
[----:B------:R-:W-:Y:S05]  /*3fb0*/  BSYNC B0 ;  /* 0x0000000000007941 */ /* 0x000fea0003800000 */
.L_x_7189:
[----:B------:R-:W-:Y:S01]  /*3fc0*/  BSSY B0, `(.L_x_7191) ;  /* 0x0000042000007945 */ /* 0x000fe20003800000 */
[----:B------:R-:W-:-:S05]  /*3fd0*/  @!P5 BRA `(.L_x_7192) ;  /* 0x000004000000d947 */ /* 0x000fca0003800000 */
[----:B------:R-:W-:Y:S02]  /*3fe0*/  ISETP.GE.AND P0, PT, R14, UR4, PT ;  /* 0x000000040e007c0c */ /* 0x000fe4000bf06270 */
[----:B-1----:R-:W-:Y:S02]  /*3ff0*/  MOV R37, c[0x0][0x288] ;  /* 0x0000a20000257a02 */ /* 0x002fe40000000f00 */
[----:B------:R-:W-:Y:S02]  /*4000*/  MOV R97, R93 ;  /* 0x0000005d00617202 */ /* 0x000fe40000000f00 */
[----:B---3--:R-:W-:Y:S02]  /*4010*/  MOV R39, 0xa0 ;  /* 0x000000a000277802 */ /* 0x008fe40000000f00 */
[----:B------:R-:W-:Y:S01]  /*4020*/  MOV R69, R67 ;  /* 0x0000004300457202 */ /* 0x000fe20000000f00 */
[----:B------:R-:W-:Y:S04]  /*4030*/  IMAD.WIDE.U32 R36, R37, 0xa0, R96 ;  /* 0x000000a025247825 */ /* 0x000fe800078e0060 */
[----:B------:R-:W-:Y:S01]  /*4040*/  IMAD.WIDE.U32 R46, R39, c[0x0][0x198], R68 ;  /* 0x00006600272e7a25 */ /* 0x000fe200078e0044 */
[----:B------:R-:W-:Y:S02]  /*4050*/  @!P0 SHF.L.U32 R35, R119, 0x1, RZ ;  /* 0x0000000177238819 */ /* 0x000fe400000006ff */
[----:B------:R-:W-:Y:S01]  /*4060*/  IADD3 R37, R37, UR23, RZ ;  /* 0x0000001725257c10 */ /* 0x000fe2000fffe0ff */
[----:B------:R-:W-:Y:S01]  /*4070*/  IMAD R39, R39, c[0x0][0x19c], RZ ;  /* 0x0000670027277a24 */ /* 0x000fe200078e02ff */
[----:B------:R-:W-:Y:S02]  /*4080*/  @!P0 IADD3 R22, P1, R35, R10, RZ ;  /* 0x0000000a23168210 */ /* 0x000fe40007f3e0ff */
[----:B------:R-:W-:Y:S01]  /*4090*/  @!P0 SHF.L.U64.HI R28, R119, 0x1, R110 ;  /* 0x00000001771c8819 */ /* 0x000fe2000001026e */
[----:B------:R-:W2:Y:S01]  /*40a0*/  LDG.E.128 R16, [R36.64] ;  /* 0x0000000624107981 */ /* 0x000ea2000c1e1d00 */
[----:B------:R-:W-:Y:S02]  /*40b0*/  @!P0 IADD3 R32, P2, R35, R44, RZ ;  /* 0x0000002c23208210 */ /* 0x000fe40007f5e0ff */
[----:B------:R-:W-:Y:S01]  /*40c0*/  IADD3 R47, R47, R39, RZ ;  /* 0x000000272f2f7210 */ /* 0x000fe20007ffe0ff */
[C---:B------:R-:W-:Y:S01]  /*40d0*/  @!P0 IMAD.X R23, R28.reuse, 0x1, R9, P1 ;  /* 0x000000011c178824 */ /* 0x040fe200008e0609 */
[----:B------:R-:W-:Y:S04]  /*40e0*/  @!P0 IADD3.X R33, R28, R45, RZ, P2, !PT ;  /* 0x0000002d1c218210 */ /* 0x000fe800017fe4ff */
        /* <DEDUP_REMOVED lines=47> */
.L_x_7192:
[----:B------:R-:W-:Y:S05]  /*43e0*/  BSYNC B0 ;  /* 0x0000000000007941 */ /* 0x000fea0003800000 */
.L_x_7191:
        /* <DEDUP_REMOVED lines=9> */
[C---:B------:R-:W-:Y:S02]  /*4480*/  @!P0 SHF.L.U32 R35, R118.reuse, 0x1, RZ ;  /* 0x0000000176238819 */ /* 0x040fe400000006ff */
[----:B------:R-:W-:Y:S01]  /*4490*/  IADD3 R37, R37, UR22, RZ ;  /* 0x0000001625257c10 */ /* 0x000fe2000fffe0ff */
[----:B------:R-:W-:Y:S01]  /*44a0*/  IMAD R39, R39, c[0x0][0x19c], RZ ;  /* 0x0000670027277a24 */ /* 0x000fe200078e02ff */
[C---:B------:R-:W-:Y:S02]  /*44b0*/  @!P0 IADD3 R22, P1, R35.reuse, R10, RZ ;  /* 0x0000000a23168210 */ /* 0x040fe40007f3e0ff */
        /* <DEDUP_REMOVED lines=53> */
.L_x_7194:
[----:B------:R-:W-:Y:S05]  /*4810*/  BSYNC B0 ;  /* 0x0000000000007941 */ /* 0x000fea0003800000 */
.L_x_7193:
[----:B------:R-:W-:Y:S01]  /*4820*/  ISETP.NE.AND P0, PT, R156, RZ, PT ;  /* 0x000000ff9c00720c */ /* 0x000fe20003f05270 */
[----:B------:R-:W-:Y:S01]  /*4830*/  @!UPT UIADD3 URZ, URZ, URZ, URZ ;  /* 0x0000003f3f3ff290 */ /* 0x000fe2000fffe03f */
[----:B------:R-:W-:Y:S11]  /*4840*/  BSSY B0, `(.L_x_7195) ;  /* 0x0000042000007945 */ /* 0x000ff60003800000 */
        /* <DEDUP_REMOVED lines=65> */
.L_x_7196:
[----:B------:R-:W-:Y:S05]  /*4c60*/  BSYNC B0 ;  /* 0x0000000000007941 */ /* 0x000fea0003800000 */
.L_x_7195:
        /* <DEDUP_REMOVED lines=9> */
.L_x_7180:
        /* <DEDUP_REMOVED lines=90> */
.L_x_7201:
[----:B------:R-:W-:Y:S05]  /*52a0*/  BSYNC B0 ;  /* 0x0000000000007941 */ /* 0x000fea0003800000 */
.L_x_7200:
[----:B------:R-:W-:Y:S05]  /*52b0*/  MOV R69, R67 ;  /* 0x0000004300457202 */ /* 0x000fea0000000f00 */
[----:B-----5:R2:W-:Y:S02]  /*52c0*/  STG.E.128 [R68.64], R32 ;  /* 0x0000002044007986 */ /* 0x0205e4000c101d06 */
.L_x_7199:
[----:B------:R-:W-:Y:S05]  /*52d0*/  BSYNC B1 ;  /* 0x0000000000017941 */ /* 0x000fea0003800000 */
.L_x_7198:
        /* <DEDUP_REMOVED lines=91> */
.L_x_7205:
[----:B------:R-:W-:Y:S05]  /*5890*/  BSYNC B0 ;  /* 0x0000000000007941 */ /* 0x000fea0003800000 */
.L_x_7204:
[C---:B------:R-:W-:Y:S04]  /*58a0*/  LEA R2, P0, R103.reuse, R68, 0x1 ;  /* 0x0000004467027211 */ /* 0x040fe800078008ff */
[----:B------:R-:W-:Y:S05]  /*58b0*/  LEA.HI.X R3, R103, R67, R102, 0x1, P0 ;  /* 0x0000004367037211 */ /* 0x000fea00000f0c66 */
[----:B-----5:R3:W-:Y:S04]  /*58c0*/  STG.E.128 [R2.64], R32 ;  /* 0x0000002002007986 */ /* 0x0207e8000c101d06 */
.L_x_7203:
[----:B------:R-:W-:Y:S05]  /*58d0*/  BSYNC B1 ;  /* 0x0000000000017941 */ /* 0x000fea0003800000 */
.L_x_7202:
        /* <DEDUP_REMOVED lines=23> */
[----:B-1----:R-:W-:Y:S02]  /*5a50*/  IADD3 R97, P1, R122, R160, RZ ;  /* 0x000000a07a617210 */ /* 0x002fe40007f3e0ff */
        /* <DEDUP_REMOVED lines=72> */
.L_x_7209:
[----:B------:R-:W-:Y:S05]  /*5ee0*/  BSYNC B0 ;  /* 0x0000000000007941 */ /* 0x000fea0003800000 */
.L_x_7208:
[C---:B------:R-:W-:Y:S04]  /*5ef0*/  LEA R2, P0, R148.reuse, R68, 0x1 ;  /* 0x0000004494027211 */ /* 0x040fe800078008ff */
[----:B------:R-:W-:Y:S05]  /*5f00*/  LEA.HI.X R3, R148, R67, R74, 0x1, P0 ;  /* 0x0000004394037211 */ /* 0x000fea00000f0c4a */
[----:B-----5:R3:W-:Y:S04]  /*5f10*/  STG.E.128 [R2.64], R52 ;  /* 0x0000003402007986 */ /* 0x0207e8000c101d06 */
.L_x_7207:
[----:B------:R-:W-:Y:S05]  /*5f20*/  BSYNC B1 ;  /* 0x0000000000017941 */ /* 0x000fea0003800000 */
.L_x_7206:
        /* <DEDUP_REMOVED lines=96> */
.L_x_7213:
[----:B------:R-:W-:Y:S05]  /*6530*/  BSYNC B0 ;  /* 0x0000000000007941 */ /* 0x000fea0003800000 */
.L_x_7212:
[----:B------:R-:W-:Y:S02]  /*6540*/  MOV R3, 0x60 ;  /* 0x0000006000037802 */ /* 0x000fe40000000f00 */
[----:B------:R-:W-:Y:S03]  /*6550*/  MOV R69, R67 ;  /* 0x0000004300457202 */ /* 0x000fe60000000f00 */
[C---:B------:R-:W-:Y:S02]  /*6560*/  IMAD R0, R3.reuse, c[0x0][0x19c], RZ ;  /* 0x0000670003007a24 */ /* 0x040fe400078e02ff */
[----:B------:R-:W-:Y:S05]  /*6570*/  IMAD.WIDE.U32 R4, R3, c[0x0][0x198], R68 ;  /* 0x0000660003047a25 */ /* 0x000fea00078e0044 */
[----:B------:R-:W-:Y:S05]  /*6580*/  IADD3 R5, R5, R0, RZ ;  /* 0x0000000005057210 */ /* 0x000fea0007ffe0ff */
[----:B-----5:R2:W-:Y:S02]  /*6590*/  STG.E.128 [R4.64], R52 ;  /* 0x0000003404007986 */ /* 0x0205e4000c101d06 */
.L_x_7211:
[----:B------:R-:W-:Y:S05]  /*65a0*/  BSYNC B1 ;  /* 0x0000000000017941 */ /* 0x000fea0003800000 */
.L_x_7210:
[----:B------:R-:W-:Y:S01]  /*65b0*/  BSSY B1, `(.L_x_7214) ;  /* 0x0000062000017945 */ /* 0x000fe20003800000 */
[----:B------:R-:W-:-:S05]  /*65c0*/  @!P2 BRA `(.L_x_7215) ;  /* 0x000006000000a947 */ /* 0x000fca0003800000 */
[C---:B--2---:R-:W-:Y:S01]  /*65d0*/  LEA R158, P0, R76.reuse, R96, 0x1 ;  /* 0x000000604c9e7211 */ /* 0x044fe200078008ff */
[----:B------:R-:W-:Y:S03]  /*65e0*/  BSSY B0, `(.L_x_7216) ;  /* 0x000005b000007945 */ /* 0x000fe60003800000 */
[----:B------:R-:W-:Y:S02]  /*65f0*/  LEA.HI.X R159, R76, R93, R75, 0x1, P0 ;  /* 0x0000005d4c9f7211 */ /* 0x000fe400000f0c4b */
[----:B------:R-:W-:Y:S03]  /*6600*/  ISETP.GE.AND P0, PT, R14, UR4, PT ;  /* 0x000000040e007c0c */ /* 0x000fe6000bf06270 */
[----:B---3--:R2:W5:Y:S10]  /*6610*/  LDG.E.128 R52, [R158.64] ;  /* 0x000000069e347981 */ /* 0x008574000c1e1d00 */
[----:B------:R-:W-:-:S05]  /*6620*/  @P0 BRA `(.L_x_7217) ;  /* 0x0000056000000947 */ /* 0x000fca0003800000 */
[--C-:B-----5:R-:W-:Y:S01]  /*6630*/  HADD2.F32 R29, -RZ, R52.reuse.H0_H0 ;  /* 0x20000034ff1d7230 */ /* 0x120fe20000004100 */
[-C--:B------:R-:W-:Y:S01]  /*6640*/  ISETP.GE.AND P0, PT, R14, R157.reuse, PT ;  /* 0x0000009d0e00720c */ /* 0x080fe20003f06270 */
[----:B------:R-:W-:Y:S01]  /*6650*/  HADD2.F32 R33, -RZ, R52.H1_H1 ;  /* 0x30000034ff217230 */ /* 0x000fe20000004100 */
[----:B------:R-:W-:Y:S01]  /*6660*/  MOV R99, R157 ;  /* 0x0000009d00637202 */ /* 0x000fe20000000f00 */
[----:B------:R-:W-:Y:S01]  /*6670*/  HADD2.F32 R36, -RZ, R53.H0_H0 ;  /* 0x20000035ff247230 */ /* 0x000fe20000004100 */
[----:B-1----:R-:W-:Y:S02]  /*6680*/  MOV R97, RZ ;  /* 0x000000ff00617202 */ /* 0x002fe40000000f00 */
[----:B------:R-:W-:Y:S02]  /*6690*/  MOV R46, R54 ;  /* 0x00000036002e7202 */ /* 0x000fe40000000f00 */
[----:B------:R-:W-:Y:S05]  /*66a0*/  MOV R47, R55 ;  /* 0x00000037002f7202 */ /* 0x000fea0000000f00 */
[----:B------:R-:W-:Y:S02]  /*66b0*/  @P0 IADD3 R99, RZ, -UR5, RZ ;  /* 0x80000005ff630c10 */ /* 0x000fe4000fffe0ff */
[----:B------:R-:W-:Y:S02]  /*66c0*/  @P0 IADD3 R97, RZ, -UR5, RZ ;  /* 0x80000005ff610c10 */ /* 0x000fe4000fffe0ff */
[C---:B------:R-:W-:Y:S02]  /*66d0*/  LEA R16, P1, R99.reuse, R158, 0x1 ;  /* 0x0000009e63107211 */ /* 0x040fe400078208ff */
[C---:B------:R-:W-:Y:S02]  /*66e0*/  IADD3 R69, P2, R120.reuse, R97, RZ ;  /* 0x0000006178457210 */ /* 0x040fe40007f5e0ff */
[----:B------:R-:W-:Y:S02]  /*66f0*/  LEA.HI.X.SX32 R17, R99, R159, 0x1, P1 ;  /* 0x0000009f63117211 */ /* 0x000fe400008f0eff */
[----:B------:R-:W-:Y:S02]  /*6700*/  LEA R160, P1, R69, R98, 0x1 ;  /* 0x0000006245a07211 */ /* 0x000fe400078208ff */
[----:B--2---:R-:W-:Y:S02]  /*6710*/  LEA.HI.X.SX32 R158, R97, R111, 0x1, P2 ;  /* 0x0000006f619e7211 */ /* 0x004fe400010f0eff */
        /* <DEDUP_REMOVED lines=71> */
.L_x_7217:
[----:B------:R-:W-:Y:S05]  /*6b90*/  BSYNC B0 ;  /* 0x0000000000007941 */ /* 0x000fea0003800000 */
.L_x_7216:
[C---:B------:R-:W-:Y:S04]  /*6ba0*/  LEA R2, P0, R150.reuse, R68, 0x1 ;  /* 0x0000004496027211 */ /* 0x040fe800078008ff */
[----:B------:R-:W-:Y:S05]  /*6bb0*/  LEA.HI.X R3, R150, R67, R78, 0x1, P0 ;  /* 0x0000004396037211 */ /* 0x000fea00000f0c4e */
[----:B-----5:R3:W-:Y:S04]  /*6bc0*/  STG.E.128 [R2.64], R52 ;  /* 0x0000003402007986 */ /* 0x0207e8000c101d06 */
.L_x_7215:
[----:B------:R-:W-:Y:S05]  /*6bd0*/  BSYNC B1 ;  /* 0x0000000000017941 */ /* 0x000fea0003800000 */
.L_x_7214:
[----:B------:R-:W-:Y:S01]  /*6be0*/  BSSY B1, `(.L_x_7218) ;  /* 0x0000067000017945 */ /* 0x000fe20003800000 */
[----:B------:R-:W-:-:S05]  /*6bf0*/  @!P5 BRA `(.L_x_7219) ;  /* 0x000006500000d947 */ /* 0x000fca0003800000 */
[----:B-1----:R-:W-:Y:S01]  /*6c00*/  MOV R97, R93 ;  /* 0x0000005d00617202 */ /* 0x002fe20000000f00 */
[----:B---3--:R-:W-:Y:S01]  /*6c10*/  IMAD.MOV.U32 R3, RZ, RZ, c[0x0][0x288] ;  /* 0x0000a200ff037624 */ /* 0x008fe200078e00ff */
[----:B------:R-:W-:Y:S01]  /*6c20*/  ISETP.GE.AND P0, PT, R14, UR4, PT ;  /* 0x000000040e007c0c */ /* 0x000fe2000bf06270 */
[----:B------:R-:W-:Y:S02]  /*6c30*/  BSSY B0, `(.L_x_7220) ;  /* 0x000005b000007945 */ /* 0x000fe40003800000 */
[----:B--2---:R-:W-:Y:S05]  /*6c40*/  IMAD.WIDE.U32 R158, R3, 0xa0, R96 ;  /* 0x000000a0039e7825 */ /* 0x004fea00078e0060 */
        /* <DEDUP_REMOVED lines=16> */
[----:B------:R-:W-:Y:S02]  /*6d50*/  LEA R160, P1, R69, R98, 0x1 ;  /* 0x0000006245a07211 */ /* 0x000fe400078208ff */
[----:B-1----:R-:W-:Y:S02]  /*6d60*/  LEA.HI.X.SX32 R158, R97, R110, 0x1, P2 ;  /* 0x0000006e619e7211 */ /* 0x002fe400010f0eff */
        /* <DEDUP_REMOVED lines=71> */
.L_x_7221:
[----:B------:R-:W-:Y:S05]  /*71e0*/  BSYNC B0 ;  /* 0x0000000000007941 */ /* 0x000fea0003800000 */
.L_x_7220:
[----:B------:R-:W-:Y:S02]  /*71f0*/  MOV R3, 0xa0 ;  /* 0x000000a000037802 */ /* 0x000fe40000000f00 */
[----:B------:R-:W-:Y:S03]  /*7200*/  MOV R69, R67 ;  /* 0x0000004300457202 */ /* 0x000fe60000000f00 */
[C---:B------:R-:W-:Y:S02]  /*7210*/  IMAD R0, R3.reuse, c[0x0][0x19c], RZ ;  /* 0x0000670003007a24 */ /* 0x040fe400078e02ff */
[----:B------:R-:W-:Y:S05]  /*7220*/  IMAD.WIDE.U32 R4, R3, c[0x0][0x198], R68 ;  /* 0x0000660003047a25 */ /* 0x000fea00078e0044 */
[----:B------:R-:W-:Y:S05]  /*7230*/  IADD3 R5, R5, R0, RZ ;  /* 0x0000000005057210 */ /* 0x000fea0007ffe0ff */
[----:B-----5:R2:W-:Y:S02]  /*7240*/  STG.E.128 [R4.64], R52 ;  /* 0x0000003404007986 */ /* 0x0205e4000c101d06 */
.L_x_7219:
[----:B------:R-:W-:Y:S05]  /*7250*/  BSYNC B1 ;  /* 0x0000000000017941 */ /* 0x000fea0003800000 */
.L_x_7218:
        /* <DEDUP_REMOVED lines=96> */
.L_x_7225:
[----:B------:R-:W-:Y:S05]  /*7860*/  BSYNC B0 ;  /* 0x0000000000007941 */ /* 0x000fea0003800000 */
.L_x_7224:
[----:B------:R-:W-:Y:S02]  /*7870*/  MOV R3, 0xc0 ;  /* 0x000000c000037802 */ /* 0x000fe40000000f00 */
[----:B------:R-:W-:Y:S03]  /*7880*/  MOV R69, R67 ;  /* 0x0000004300457202 */ /* 0x000fe60000000f00 */
[C---:B------:R-:W-:Y:S02]  /*7890*/  IMAD R0, R3.reuse, c[0x0][0x19c], RZ ;  /* 0x0000670003007a24 */ /* 0x040fe400078e02ff */
[----:B------:R-:W-:Y:S05]  /*78a0*/  IMAD.WIDE.U32 R4, R3, c[0x0][0x198], R68 ;  /* 0x0000660003047a25 */ /* 0x000fea00078e0044 */
[----:B------:R-:W-:Y:S05]  /*78b0*/  IADD3 R5, R5, R0, RZ ;  /* 0x0000000005057210 */ /* 0x000fea0007ffe0ff */
[----:B-----5:R2:W-:Y:S02]  /*78c0*/  STG.E.128 [R4.64], R52 ;  /* 0x0000003404007986 */ /* 0x0205e4000c101d06 */
.L_x_7223:
[----:B------:R-:W-:Y:S05]  /*78d0*/  BSYNC B1 ;  /* 0x0000000000017941 */ /* 0x000fea0003800000 */
.L_x_7222:
[----:B------:R-:W-:Y:S01]  /*78e0*/  ISETP.NE.AND P0, PT, R156, RZ, PT ;  /* 0x000000ff9c00720c */ /* 0x000fe20003f05270 */
[----:B------:R-:W-:Y:S01]  /*78f0*/  @!UPT UIADD3 URZ, URZ, URZ, URZ ;  /* 0x0000003f3f3ff290 */ /* 0x000fe2000fffe03f */
[----:B------:R-:W-:Y:S11]  /*7900*/  BSSY B1, `(.L_x_7226) ;  /* 0x0000066000017945 */ /* 0x000ff60003800000 */
        /* <DEDUP_REMOVED lines=94> */
.L_x_7229:
[----:B------:R-:W-:Y:S05]  /*7ef0*/  BSYNC B0 ;  /* 0x0000000000007941 */ /* 0x000fea0003800000 */
.L_x_7228:
[----:B------:R-:W-:Y:S02]  /*7f00*/  MOV R3, 0xe0 ;  /* 0x000000e000037802 */ /* 0x000fe40000000f00 */
[----:B------:R-:W-:Y:S03]  /*7f10*/  MOV R69, R67 ;  /* 0x0000004300457202 */ /* 0x000fe60000000f00 */
[C---:B------:R-:W-:Y:S02]  /*7f20*/  IMAD R0, R3.reuse, c[0x0][0x19c], RZ ;  /* 0x0000670003007a24 */ /* 0x040fe400078e02ff */
[----:B------:R-:W-:Y:S05]  /*7f30*/  IMAD.WIDE.U32 R4, R3, c[0x0][0x198], R68 ;  /* 0x0000660003047a25 */ /* 0x000fea00078e0044 */
[----:B------:R-:W-:Y:S05]  /*7f40*/  IADD3 R5, R5, R0, RZ ;  /* 0x0000000005057210 */ /* 0x000fea0007ffe0ff */
[----:B-----5:R2:W-:Y:S02]  /*7f50*/  STG.E.128 [R4.64], R52 ;  /* 0x0000003404007986 */ /* 0x0205e4000c101d06 */
.L_x_7227:
[----:B------:R-:W-:Y:S05]  /*7f60*/  BSYNC B1 ;  /* 0x0000000000017941 */ /* 0x000fea0003800000 */
.L_x_7226:
[----:B---3--:R-:W-:Y:S01]  /*7f70*/  IMAD.MOV.U32 R3, RZ, RZ, c[0x0][0x230] ;  /* 0x00008c00ff037624 */ /* 0x008fe200078e00ff */
        /* <DEDUP_REMOVED lines=8> */
.L_x_7179:
[----:B------:R-:W-:Y:S01]  /*8000*/  @P1 IMAD.MOV.U32 R69, RZ, RZ, R67 ;  /* 0x000000ffff451224 */ /* 0x000fe200078e0043 */
[-C--:B------:R-:W-:Y:S01]  /*8010*/  @P1 MOV R97, R93.reuse ;  /* 0x0000005d00611202 */ /* 0x080fe20000000f00 */
[----:B------:R-:W-:Y:S01]  /*8020*/  @P4 IMAD.MOV.U32 R0, RZ, RZ, c[0x0][0x28c] ;  /* 0x0000a300ff004624 */ /* 0x000fe200078e00ff */
[C---:B---3--:R-:W-:Y:S01]  /*8030*/  @P3 LEA R20, P0, R107.reuse, R96, 0x1 ;  /* 0x000000606b143211 */ /* 0x048fe200078008ff */
[----:B------:R-:W-:Y:S01]  /*8040*/  UMOV UR4, URZ ;  /* 0x0000003f00047c82 */ /* 0x000fe20008000000 */
[----:B------:R-:W-:Y:S01]  /*8050*/  @P4 MOV R3, c[0x0][0x288] ;  /* 0x0000a20000034a02 */ /* 0x000fe20000000f00 */
[----:B------:R-:W-:Y:S01]  /*8060*/  @P4 IMAD R0, R0, 0x60, RZ ;  /* 0x0000006000004824 */ /* 0x000fe200078e02ff */
[----:B------:R1:W2:Y:S01]  /*8070*/  @P1 LDG.E.128 R4, [R96.64] ;  /* 0x0000000660041981 */ /* 0x0002a2000c1e1d00 */
[----:B------:R-:W-:Y:S02]  /*8080*/  @P3 LEA.HI.X R21, R107, R93, R106, 0x1, P0 ;  /* 0x0000005d6b153211 */ /* 0x000fe400000f0c6a */
[C---:B------:R-:W-:Y:S04]  /*8090*/  @P3 LEA R26, P0, R103.reuse, R68, 0x1 ;  /* 0x00000044671a3211 */ /* 0x040fe800078008ff */
[----:B------:R-:W-:Y:S02]  /*80a0*/  @P3 LEA.HI.X R27, R103, R67, R102, 0x1, P0 ;  /* 0x00000043671b3211 */ /* 0x000fe400000f0c66 */
[-C--:B-1----:R-:W-:Y:S05]  /*80b0*/  @P4 MOV R97, R93.reuse ;  /* 0x0000005d00614202 */ /* 0x082fea0000000f00 */
[----:B------:R-:W-:Y:S04]  /*80c0*/  @P4 IMAD.WIDE.U32 R2, R3, 0x60, R96 ;  /* 0x0000006003024825 */ /* 0x000fe800078e0060 */
[----:B------:R-:W-:Y:S02]  /*80d0*/  @P4 IMAD.IADD R3, R3, 0x1, R0 ;  /* 0x0000000103034824 */ /* 0x000fe400078e0200 */
[----:B------:R-:W-:Y:S01]  /*80e0*/  @P5 IMAD.MOV.U32 R97, RZ, RZ, R93 ;  /* 0x000000ffff615224 */ /* 0x000fe200078e005d */
[----:B--2---:R1:W-:Y:S01]  /*80f0*/  @P1 STG.E.128 [R68.64], R4 ;  /* 0x0000000444001986 */ /* 0x0043e2000c101d06 */
[----:B------:R-:W-:Y:S03]  /*8100*/  ISETP.NE.AND P1, PT, R158, RZ, PT ;  /* 0x000000ff9e00720c */ /* 0x000fe60003f25270 */
[----:B------:R-:W2:Y:S10]  /*8110*/  @P3 LDG.E.128 R20, [R20.64] ;  /* 0x0000000614143981 */ /* 0x000eb4000c1e1d00 */
[C---:B------:R-:W-:Y:S04]  /*8120*/  @P1 LEA R16, P0, R73.reuse, R96, 0x1 ;  /* 0x0000006049101211 */ /* 0x040fe800078008ff */
[----:B------:R-:W-:Y:S02]  /*8130*/  @P1 LEA.HI.X R17, R73, R93, R72, 0x1, P0 ;  /* 0x0000005d49111211 */ /* 0x000fe400000f0c48 */
[C---:B------:R-:W-:Y:S04]  /*8140*/  @P1 LEA R24, P0, R148.reuse, R68, 0x1 ;  /* 0x0000004494181211 */ /* 0x040fe800078008ff */
[----:B------:R-:W-:Y:S01]  /*8150*/  @P1 LEA.HI.X R25, R148, R67, R74, 0x1, P0 ;  /* 0x0000004394191211 */ /* 0x000fe200000f0c4a */
[----:B-1----:R-:W-:Y:S01]  /*8160*/  @P4 IMAD.MOV.U32 R69, RZ, RZ, R67 ;  /* 0x000000ffff454224 */ /* 0x002fe200078e0043 */
[----:B--2---:R1:W-:Y:S04]  /*8170*/  @P3 STG.E.128 [R26.64], R20 ;  /* 0x000000141a003986 */ /* 0x0043e8000c101d06 */
[----:B------:R-:W2:Y:S01]  /*8180*/  @P1 LDG.E.128 R16, [R16.64] ;  /* 0x0000000610101981 */ /* 0x000ea2000c1e1d00 */
[C---:B-1----:R-:W-:Y:S04]  /*8190*/  @P2 LEA R20, P0, R76.reuse, R96, 0x1 ;  /* 0x000000604c142211 */ /* 0x042fe800078008ff */
[----:B------:R-:W-:Y:S01]  /*81a0*/  @P2 LEA.HI.X R21, R76, R93, R75, 0x1, P0 ;  /* 0x0000005d4c152211 */ /* 0x000fe200000f0c4b */
[----:B--2---:R1:W-:Y:S01]  /*81b0*/  @P1 STG.E.128 [R24.64], R16 ;  /* 0x0000001018001986 */ /* 0x0043e2000c101d06 */
[----:B------:R-:W-:Y:S03]  /*81c0*/  ISETP.NE.AND P1, PT, R156, RZ, PT ;  /* 0x000000ff9c00720c */ /* 0x000fe60003f25270 */
[----:B------:R2:W3:Y:S02]  /*81d0*/  @P4 LDG.E.128 R4, [R2.64] ;  /* 0x0000000602044981 */ /* 0x0004e4000c1e1d00 */
[----:B--2---:R-:W-:Y:S02]  /*81e0*/  @P4 MOV R3, 0x60 ;  /* 0x0000006000034802 */ /* 0x004fe40000000f00 */
[C---:B-1----:R-:W-:Y:S03]  /*81f0*/  @P2 LEA R24, P0, R150.reuse, R68, 0x1 ;  /* 0x0000004496182211 */ /* 0x042fe600078008ff */
[C---:B------:R-:W-:Y:S01]  /*8200*/  @P4 IMAD.WIDE.U32 R22, R3.reuse, c[0x0][0x198], R68 ;  /* 0x0000660003164a25 */ /* 0x040fe200078e0044 */
[----:B------:R-:W-:Y:S03]  /*8210*/  @P2 LEA.HI.X R25, R150, R67, R78, 0x1, P0 ;  /* 0x0000004396192211 */ /* 0x000fe600000f0c4e */
[----:B------:R-:W-:Y:S02]  /*8220*/  @P4 IMAD R0, R3, c[0x0][0x19c], RZ ;  /* 0x0000670003004a24 */ /* 0x000fe400078e02ff */
[----:B------:R-:W-:Y:S02]  /*8230*/  @P5 IMAD.MOV.U32 R3, RZ, RZ, c[0x0][0x288] ;  /* 0x0000a200ff035624 */ /* 0x000fe400078e00ff */
[----:B------:R-:W-:Y:S01]  /*8240*/  @P5 IMAD.MOV.U32 R69, RZ, RZ, R67 ;  /* 0x000000ffff455224 */ /* 0x000fe200078e0043 */
[----:B------:R-:W-:Y:S01]  /*8250*/  @P4 IADD3 R23, R23, R0, RZ ;  /* 0x0000000017174210 */ /* 0x000fe20007ffe0ff */
[----:B------:R-:W-:Y:S01]  /*8260*/  @P5 IMAD.WIDE.U32 R2, R3, 0xa0, R96 ;  /* 0x000000a003025825 */ /* 0x000fe200078e0060 */
[----:B------:R-:W-:Y:S02]  /*8270*/  @P5 MOV R0, c[0x0][0x28c] ;  /* 0x0000a30000005a02 */ /* 0x000fe40000000f00 */
[----:B------:R-:W-:Y:S03]  /*8280*/  @P6 MOV R97, R93 ;  /* 0x0000005d00616202 */ /* 0x000fe60000000f00 */
[----:B------:R-:W-:Y:S05]  /*8290*/  @P5 IMAD R0, R0, 0xa0, RZ ;  /* 0x000000a000005824 */ /* 0x000fea00078e02ff */
[----:B------:R-:W-:Y:S01]  /*82a0*/  @P5 IADD3 R3, R3, R0, RZ ;  /* 0x0000000003035210 */ /* 0x000fe20007ffe0ff */
[----:B------:R-:W-:Y:S04]  /*82b0*/  @P6 IMAD.MOV.U32 R0, RZ, RZ, c[0x0][0x28c] ;  /* 0x0000a300ff006624 */ /* 0x000fe800078e00ff */
[----:B------:R-:W-:Y:S01]  /*82c0*/  @P6 IMAD R0, R0, 0xc0, RZ ;  /* 0x000000c000006824 */ /* 0x000fe200078e02ff */
[----:B---3--:R1:W-:Y:S04]  /*82d0*/  @P4 STG.E.128 [R22.64], R4 ;  /* 0x0000000416004986 */ /* 0x0083e8000c101d06 */
[----:B------:R2:W3:Y:S02]  /*82e0*/  @P2 LDG.E.128 R16, [R20.64] ;  /* 0x0000000614102981 */ /* 0x0004e4000c1e1d00 */
[----:B--2---:R-:W-:Y:S05]  /*82f0*/  @P5 MOV R21, 0xa0 ;  /* 0x000000a000155802 */ /* 0x004fea0000000f00 */
[C---:B-1----:R-:W-:Y:S01]  /*8300*/  @P5 IMAD.WIDE.U32 R22, R21.reuse, c[0x0][0x198], R68 ;  /* 0x0000660015165a25 */ /* 0x042fe200078e0044 */
[----:B------:R-:W-:Y:S03]  /*8310*/  @P6 MOV R69, R67 ;  /* 0x0000004300456202 */ /* 0x000fe60000000f00 */
[----:B------:R-:W-:Y:S05]  /*8320*/  @P5 IMAD R21, R21, c[0x0][0x19c], RZ ;  /* 0x0000670015155a24 */ /* 0x000fea00078e02ff */
[----:B------:R-:W-:Y:S01]  /*8330*/  @P5 IADD3 R23, R23, R21, RZ ;  /* 0x0000001517175210 */ /* 0x000fe20007ffe0ff */
[----:B------:R-:W-:Y:S01]  /*8340*/  @P6 IMAD.MOV.U32 R21, RZ, RZ, 0xc0 ;  /* 0x000000c0ff156424 */ /* 0x000fe200078e00ff */
[----:B---3--:R1:W-:Y:S04]  /*8350*/  @P2 STG.E.128 [R24.64], R16 ;  /* 0x0000001018002986 */ /* 0x0083e8000c101d06 */
[----:B------:R2:W3:Y:S02]  /*8360*/  @P5 LDG.E.128 R4, [R2.64] ;  /* 0x0000000602045981 */ /* 0x0004e4000c1e1d00 */
[----:B--2---:R-:W-:Y:S04]  /*8370*/  @P6 IMAD.MOV.U32 R3, RZ, RZ, c[0x0][0x288] ;  /* 0x0000a200ff036624 */ /* 0x004fe800078e00ff */
[----:B------:R-:W-:Y:S04]  /*8380*/  @P6 IMAD.WIDE.U32 R2, R3, 0xc0, R96 ;  /* 0x000000c003026825 */ /* 0x000fe800078e0060 */
[----:B------:R-:W-:Y:S01]  /*8390*/  @P6 IMAD.IADD R3, R3, 0x1, R0 ;  /* 0x0000000103036824 */ /* 0x000fe200078e0200 */
[----:B------:R-:W-:Y:S01]  /*83a0*/  @P1 MOV R0, c[0x0][0x28c] ;  /* 0x0000a30000001a02 */ /* 0x000fe20000000f00 */
[----:B------:R-:W-:Y:S04]  /*83b0*/  @P1 IMAD.MOV.U32 R97, RZ, RZ, R93 ;  /* 0x000000ffff611224 */ /* 0x000fe800078e005d */
[----:B------:R-:W-:Y:S01]  /*83c0*/  @P1 IMAD R0, R0, 0xe0, RZ ;  /* 0x000000e000001824 */ /* 0x000fe200078e02ff */
[----:B---3--:R2:W-:Y:S04]  /*83d0*/  @P5 STG.E.128 [R22.64], R4 ;  /* 0x0000000416005986 */ /* 0x0085e8000c101d06 */
[----:B-1----:R1:W3:Y:S02]  /*83e0*/  @P6 LDG.E.128 R16, [R2.64] ;  /* 0x0000000602106981 */ /* 0x0022e4000c1e1d00 */
[----:B-1----:R-:W-:Y:S01]  /*83f0*/  @P1 MOV R3, c[0x0][0x288] ;  /* 0x0000a20000031a02 */ /* 0x002fe20000000f00 */
[----:B--2---:R-:W-:Y:S01]  /*8400*/  @P6 IMAD.WIDE.U32 R22, R21, c[0x0][0x198], R68 ;  /* 0x0000660015166a25 */ /* 0x004fe200078e0044 */
[----:B------:R-:W-:Y:S03]  /*8410*/  @P1 MOV R69, R67 ;  /* 0x0000004300451202 */ /* 0x000fe60000000f00 */
[----:B------:R-:W-:Y:S04]  /*8420*/  @P1 IMAD.WIDE.U32 R2, R3, 0xe0, R96 ;  /* 0x000000e003021825 */ /* 0x000fe800078e0060 */
[----:B------:R-:W-:Y:S01]  /*8430*/  @P6 IMAD R21, R21, c[0x0][0x19c], RZ ;  /* 0x0000670015156a24 */ /* 0x000fe200078e02ff */
[----:B------:R-:W-:Y:S03]  /*8440*/  @P1 IADD3 R3, R3, R0, RZ ;  /* 0x0000000003031210 */ /* 0x000fe60007ffe0ff */
[----:B------:R-:W-:Y:S05]  /*8450*/  @P6 IMAD.IADD R23, R23, 0x1, R21 ;  /* 0x0000000117176824 */ /* 0x000fea00078e0215 */
[----:B---3--:R1:W-:Y:S04]  /*8460*/  @P6 STG.E.128 [R22.64], R16 ;  /* 0x0000001016006986 */ /* 0x0083e8000c101d06 */
[----:B------:R2:W3:Y:S02]  /*8470*/  @P1 LDG.E.128 R4, [R2.64] ;  /* 0x0000000602041981 */ /* 0x0004e4000c1e1d00 */
[----:B--2---:R-:W-:Y:S04]  /*8480*/  @P1 IMAD.MOV.U32 R3, RZ, RZ, 0xe0 ;  /* 0x000000e0ff031424 */ /* 0x004fe800078e00ff */
[C---:B------:R-:W-:Y:S04]  /*8490*/  @P1 IMAD.WIDE.U32 R20, R3.reuse, c[0x0][0x198], R68 ;  /* 0x0000660003141a25 */ /* 0x040fe800078e0044 */
[----:B------:R-:W-:Y:S05]  /*84a0*/  @P1 IMAD R0, R3, c[0x0][0x19c], RZ ;  /* 0x0000670003001a24 */ /* 0x000fea00078e02ff */
[----:B------:R-:W-:Y:S05]  /*84b0*/  @P1 IADD3 R21, R21, R0, RZ ;  /* 0x0000000015151210 */ /* 0x000fea0007ffe0ff */
[----:B---3--:R1:W-:Y:S02]  /*84c0*/  @P1 STG.E.128 [R20.64], R4 ;  /* 0x0000000414001986 */ /* 0x0083e4000c101d06 */
.L_x_7197:
        /* <DEDUP_REMOVED lines=12> */
[----:B--2---:R-:W-:Y:S02]  /*8590*/  IABS R5, c[0x0][0x2d0] ;  /* 0x0000b40000057a13 */ /* 0x004fe40000000000 */
        /* <DEDUP_REMOVED lines=69> */
.L_x_7230:
[----:B--2---:R-:W-:Y:S01]  /*89f0*/  MOV R69, R67 ;  /* 0x0000004300457202 */ /* 0x004fe20000000f00 */
[----:B------:R-:W-:Y:S02]  /*8a00*/  IMAD.MOV.U32 R2, RZ, RZ, c[0x0][0x1a0] ;  /* 0x00006800ff027624 */ /* 0x000fe400078e00ff */
[----:B------:R-:W-:Y:S03]  /*8a10*/  IMAD.MOV.U32 R0, RZ, RZ, c[0x0][0x198] ;  /* 0x00006600ff007624 */ /* 0x000fe600078e00ff */
[----:B------:R-:W-:Y:S01]  /*8a20*/  LEA R3, -R2, RZ, 0x7 ;  /* 0x000000ff02037211 */ /* 0x000fe200078e39ff */
[----:B------:R-:W-:Y:S03]  /*8a30*/  IMAD.U32 R5, R0, -0x80, RZ ;  /* 0xffffff8000057824 */ /* 0x000fe600078e00ff */
[----:B------:R-:W-:Y:S02]  /*8a40*/  LEA R70, P1, R3, R70, 0x1 ;  /* 0x0000004603467211 */ /* 0x000fe400078208ff */
[----:B------:R-:W-:Y:S02]  /*8a50*/  LEA R68, P0, R5, R68, 0x1 ;  /* 0x0000004405447211 */ /* 0x000fe400078008ff */
[----:B------:R-:W-:Y:S02]  /*8a60*/  LEA.HI.X.SX32 R71, R3, R71, 0x1, P1 ;  /* 0x0000004703477211 */ /* 0x000fe400008f0eff */
[----:B------:R-:W-:Y:S02]  /*8a70*/  LEA.HI.X.SX32 R67, R5, R69, 0x1, P0 ;  /* 0x0000004505437211 */ /* 0x000fe400000f0eff */
.L_x_7231:
[----:B------:R-:W-:Y:S04]  /*8a80*/  IADD3 R11, R11, -0x1, RZ ;  /* 0xffffffff0b0b7810 */ /* 0x000fe80007ffe0ff */
[----:B------:R-:W-:Y:S11]  /*8a90*/  ISETP.GT.AND P0, PT, R11, R64, PT ;  /* 0x000000400b00720c */ /* 0x000ff60003f04270 */
[----:B------:R-:W-:Y:S02]  /*8aa0*/  @!UPT UIADD3 URZ, URZ, URZ, URZ ;  /* 0x0000003f3f3ff290 */ /* 0x000fe4000fffe03f */
[----:B------:R-:W-:-:S05]  /*8ab0*/  @P0 BRA `(.L_x_7232) ;  /* 0xffff9c6000000947 */ /* 0x000fca000383ffff */
.L_x_7178:
[----:B-1----:R-:W-:Y:S01]  /*8ac0*/  BAR.SYNC.DEFER_BLOCKING 0x0 ;  /* 0x0000000000007b1d */ /* 0x002fe20000010000 */
[----:B------:R-:W-:Y:S01]  /*8ad0*/  ISETP.NE.AND P0, PT, RZ, c[0x0][0x230], PT ;  /* 0x00008c00ff007a0c */ /* 0x000fe20003f05270 */
[----:B--2---:R-:W-:Y:S01]  /*8ae0*/  IMAD.MOV.U32 R5, RZ, RZ, c[0x0][0x190] ;  /* 0x00006400ff057624 */ /* 0x004fe200078e00ff */
[----:B------:R-:W-:Y:S01]  /*8af0*/  SHF.L.U32 R181, R136, 0x1, RZ ;  /* 0x0000000188b57819 */ /* 0x000fe200000006ff */
[----:B------:R-:W-:Y:S02]  /*8b00*/  IMAD.MOV.U32 R0, RZ, RZ, 0x4 ;  /* 0x00000004ff007424 */ /* 0x000fe400078e00ff */
[----:B------:R-:W-:Y:S01]  /*8b10*/  BSSY B2, `(.L_x_7233) ;  /* 0x00002a8000027945 */ /* 0x000fe20003800000 */
[C---:B------:R-:W-:Y:S02]  /*8b20*/  IMAD.SHL.U32 R9, R5.reuse, 0x10, RZ ;  /* 0x0000001005097824 */ /* 0x040fe400078e00ff */
[----:B-----5:R-:W-:-:S05]  /*8b30*/  SHF.L.U64.HI R7, R5, R0, c[0x0][0x194] ;  /* 0x0000650005077619 */ /* 0x020fca0000010200 */
        /* <DEDUP_REMOVED lines=8> */
[----:B------:R-:W-:Y:S01]  /*8bc0*/  ULDC.U8 UR4, c[0x0][0x313] ;  /* 0x0000c4c000047ab9 */ /* 0x000fe20000000000 */
[----:B------:R-:W-:Y:S01]  /*8bd0*/  IADD3 R0, P1, R9, R138, RZ ;  /* 0x0000008a09007210 */ /* 0x000fe20007f3e0ff */
[----:B------:R-:W-:Y:S01]  /*8be0*/  IMAD.SHL.U32 R13, R133, 0x10, RZ ;  /* 0x00000010850d7824 */ /* 0x000fe200078e00ff */
[----:B------:R-:W-:Y:S01]  /*8bf0*/  LEA R8, P2, R138, c[0x0][0x160], 0x1 ;  /* 0x000058008a087a11 */ /* 0x000fe200078408ff */
[C---:B------:R-:W-:Y:S01]  /*8c00*/  IMAD.WIDE.U32 R10, R5.reuse, 0x30, R136 ;  /* 0x00000030050a7825 */ /* 0x040fe200078e0088 */
[----:B------:R-:W-:Y:S02]  /*8c10*/  LEA.HI.X R5, R5, R137, R3, 0x5, P0 ;  /* 0x0000008905057211 */ /* 0x000fe400000f2c03 */
[----:B------:R-:W-:Y:S01]  /*8c20*/  LEA R28, P0, R2, c[0x0][0x160], 0x1 ;  /* 0x00005800021c7a11 */ /* 0x000fe200078008ff */
[----:B------:R-:W-:Y:S01]  /*8c30*/  IMAD R3, R3, 0x30, RZ ;  /* 0x0000003003037824 */ /* 0x000fe200078e02ff */
[--C-:B------:R-:W-:Y:S01]  /*8c40*/  LEA.HI.X R9, R138, c[0x0][0x164], R137.reuse, 0x1, P2 ;  /* 0x000059008a097a11 */ /* 0x100fe200010f0c89 */
[----:B------:R-:W-:Y:S01]  /*8c50*/  IMAD.X R7, R7, 0x1, R137, P1 ;  /* 0x0000000107077824 */ /* 0x000fe200008e0689 */
[----:B------:R-:W-:Y:S01]  /*8c60*/  LEA.HI.X R29, R2, c[0x0][0x164], R5, 0x1, P0 ;  /* 0x00005900021d7a11 */ /* 0x000fe200000f0c05 */
[----:B------:R-:W-:Y:S01]  /*8c70*/  IMAD.IADD R3, R11, 0x1, R3 ;  /* 0x000000010b037824 */ /* 0x000fe200078e0203 */
[----:B------:R-:W-:Y:S01]  /*8c80*/  LEA R26, P0, R10, c[0x0][0x160], 0x1 ;  /* 0x000058000a1a7a11 */ /* 0x000fe200078008ff */
[----:B------:R-:W-:Y:S01]  /*8c90*/  IMAD.IADD R12, R175, 0x1, -R60 ;  /* 0x00000001af0c7824 */ /* 0x000fe200078e0a3c */
[----:B------:R-:W-:-:S02]  /*8ca0*/  LEA R24, P1, R0, c[0x0][0x160], 0x1 ;  /* 0x0000580000187a11 */ /* 0x000fc400078208ff */
[----:B------:R-:W-:Y:S02]  /*8cb0*/  LEA.HI.X R27, R10, c[0x0][0x164], R3, 0x1, P0 ;  /* 0x000059000a1b7a11 */ /* 0x000fe400000f0c03 */
        /* <DEDUP_REMOVED lines=63> */
.L_x_7239:
[----:B------:R-:W-:Y:S05]  /*90b0*/  BSYNC B0 ;  /* 0x0000000000007941 */ /* 0x000fea0003800000 */
.L_x_7238:
[----:B-----5:R1:W-:Y:S02]  /*90c0*/  STS.128 [R181], R8 ;  /* 0x00000008b5007388 */ /* 0x0203e40000000c00 */
.L_x_7237:
[----:B------:R-:W-:Y:S05]  /*90d0*/  BSYNC B1 ;  /* 0x0000000000017941 */ /* 0x000fea0003800000 */
.L_x_7236:
        /* <DEDUP_REMOVED lines=35> */
[----:B------:R-:W-:Y:S01]  /*9310*/  FFMA.FTZ R2, R17, R11, -R2 ;  /* 0x0000000b11027223 */ /* 0x000fe20000010802 */
[--C-:B------:R-:W-:Y:S01]  /*9320*/  HADD2.F32 R17, -RZ, R8.reuse.H1_H1 ;  /* 0x30000008ff117230 */ /* 0x100fe20000004100 */
[-C--:B------:R-:W-:Y:S01]  /*9330*/  FFMA.FTZ R10, R19, R13.reuse, -R10 ;  /* 0x0000000d130a7223 */ /* 0x080fe2000001080a */
[----:B------:R-:W-:Y:S01]  /*9340*/  HADD2.F32 R19, -RZ, R7.H0_H0 ;  /* 0x20000007ff137230 */ /* 0x000fe20000004100 */
[----:B------:R-:W-:Y:S01]  /*9350*/  FFMA.FTZ R9, R20, R13, R9 ;  /* 0x0000000d14097223 */ /* 0x000fe20000010009 */
[----:B------:R-:W-:Y:S01]  /*9360*/  HADD2.F32 R13, -RZ, R8.H0_H0 ;  /* 0x20000008ff0d7230 */ /* 0x000fe20000004100 */
[----:B------:R-:W-:Y:S01]  /*9370*/  FFMA.FTZ R11, R16, R11, R0 ;  /* 0x0000000b100b7223 */ /* 0x000fe20000010000 */
[--C-:B------:R-:W-:Y:S01]  /*9380*/  HADD2.F32 R0, -RZ, R18.reuse.H0_H0 ;  /* 0x20000012ff007230 */ /* 0x100fe20000004100 */
[-C--:B------:R-:W-:Y:S01]  /*9390*/  FMUL.FTZ R7, R17, R4.reuse ;  /* 0x0000000411077220 */ /* 0x080fe20000410000 */
[----:B------:R-:W-:Y:S01]  /*93a0*/  HADD2.F32 R18, -RZ, R18.H1_H1 ;  /* 0x30000012ff127230 */ /* 0x000fe20000004100 */
[----:B------:R-:W-:Y:S01]  /*93b0*/  FMUL.FTZ R8, R13, R4 ;  /* 0x000000040d087220 */ /* 0x000fe20000410000 */
[----:B------:R-:W-:Y:S01]  /*93c0*/  F2FP.PACK_AB R9, R9, R10 ;  /* 0x0000000a0909723e */ /* 0x000fe200000000ff */
[----:B------:R-:W-:Y:S01]  /*93d0*/  FFMA.FTZ R7, R13, R6, -R7 ;  /* 0x000000060d077223 */ /* 0x000fe20000010807 */
[----:B------:R-:W-:Y:S01]  /*93e0*/  F2FP.PACK_AB R11, R11, R2 ;  /* 0x000000020b0b723e */ /* 0x000fe200000000ff */
[----:B------:R-:W-:-:S02]  /*93f0*/  FMUL.FTZ R4, R18, R5 ;  /* 0x0000000512047220 */ /* 0x000fc40000410000 */
[C---:B------:R-:W-:Y:S02]  /*9400*/  FMUL.FTZ R5, R0.reuse, R5 ;  /* 0x0000000500057220 */ /* 0x040fe40000410000 */
[----:B------:R-:W-:Y:S02]  /*9410*/  FFMA.FTZ R8, R17, R6, R8 ;  /* 0x0000000611087223 */ /* 0x000fe40000010008 */
[-C--:B------:R-:W-:Y:S02]  /*9420*/  FFMA.FTZ R4, R0, R19.reuse, -R4 ;  /* 0x0000001300047223 */ /* 0x080fe40000010804 */
[----:B------:R-:W-:Y:S01]  /*9430*/  FFMA.FTZ R5, R18, R19, R5 ;  /* 0x0000001312057223 */ /* 0x000fe20000010005 */
[----:B------:R-:W-:-:S04]  /*9440*/  F2FP.PACK_AB R8, R8, R7 ;  /* 0x000000070808723e */ /* 0x000fc800000000ff */
[----:B------:R-:W-:Y:S02]  /*9450*/  F2FP.PACK_AB R10, R5, R4 ;  /* 0x00000004050a723e */ /* 0x000fe400000000ff */
.L_x_7243:
[----:B------:R-:W-:Y:S05]  /*9460*/  BSYNC B0 ;  /* 0x0000000000007941 */ /* 0x000fea0003800000 */
.L_x_7242:
[----:B-----5:R2:W-:Y:S02]  /*9470*/  STS.128 [R181+0x800], R8 ;  /* 0x00080008b5007388 */ /* 0x0205e40000000c00 */
.L_x_7241:
[----:B------:R-:W-:Y:S05]  /*9480*/  BSYNC B1 ;  /* 0x0000000000017941 */ /* 0x000fea0003800000 */
.L_x_7240:
        /* <DEDUP_REMOVED lines=57> */
.L_x_7247:
[----:B------:R-:W-:Y:S05]  /*9820*/  BSYNC B0 ;  /* 0x0000000000007941 */ /* 0x000fea0003800000 */
.L_x_7246:
[----:B-----5:R2:W-:Y:S02]  /*9830*/  STS.128 [R181+0x1000], R8 ;  /* 0x00100008b5007388 */ /* 0x0205e40000000c00 */
.L_x_7245:
[----:B------:R-:W-:Y:S05]  /*9840*/  BSYNC B1 ;  /* 0x0000000000017941 */ /* 0x000fea0003800000 */
.L_x_7244:
        /* <DEDUP_REMOVED lines=56> */
.L_x_7250:
[----:B------:R-:W-:Y:S05]  /*9bd0*/  BSYNC B0 ;  /* 0x0000000000007941 */ /* 0x000fea0003800000 */
.L_x_7249:
[----:B-----5:R3:W-:Y:S01]  /*9be0*/  STS.128 [R181+0x1800], R8 ;  /* 0x00180008b5007388 */ /* 0x0207e20000000c00 */
[----:B------:R-:W-:Y:S05]  /*9bf0*/  BRA `(.L_x_7248) ;  /* 0x0000199000007947 */ /* 0x000fea0003800000 */
.L_x_7235:
        /* <DEDUP_REMOVED lines=22> */
[----:B-1----:R-:W-:-:S04]  /*9d60*/  IADD3 R8, P1, R3, R0, RZ ;  /* 0x0000000003087210 */ /* 0x002fc80007f3e0ff */
[----:B------:R-:W3:Y:S01]  /*9d70*/  LDG.E.128 R4, [R6.64] ;  /* 0x0000000606047981 */ /* 0x000ee2000c1e1d00 */
[----:B------:R-:W-:Y:S02]  /*9d80*/  LEA.HI.X.SX32 R3, R3, R2, 0x1, P1 ;  /* 0x0000000203037211 */ /* 0x000fe400008f0eff */
[----:B------:R-:W-:-:S04]  /*9d90*/  LEA R10, P1, R8, c[0x0][0x2a8], 0x1 ;  /* 0x0000aa00080a7a11 */ /* 0x000fc800078208ff */
[----:B------:R-:W-:-:S06]  /*9da0*/  LEA.HI.X R11, R8, c[0x0][0x2ac], R3, 0x1, P1 ;  /* 0x0000ab00080b7a11 */ /* 0x000fcc00008f0c03 */
[----:B------:R-:W4:Y:S01]  /*9db0*/  LDG.E.128 R8, [R10.64] ;  /* 0x000000060a087981 */ /* 0x000f22000c1e1d00 */
[----:B--2---:R-:W-:Y:S02]  /*9dc0*/  HADD2.F32 R34, -RZ, R16.H0_H0 ;  /* 0x20000010ff227230 */ /* 0x004fe40000004100 */
        /* <DEDUP_REMOVED lines=59> */
.L_x_7254:
[----:B------:R-:W-:Y:S05]  /*a180*/  BSYNC B0 ;  /* 0x0000000000007941 */ /* 0x000fea0003800000 */
.L_x_7253:
[----:B-----5:R2:W-:Y:S02]  /*a190*/  STS.128 [R181], R20 ;  /* 0x00000014b5007388 */ /* 0x0205e40000000c00 */
.L_x_7252:
[----:B------:R-:W-:Y:S05]  /*a1a0*/  BSYNC B1 ;  /* 0x0000000000017941 */ /* 0x000fea0003800000 */
.L_x_7251:
        /* <DEDUP_REMOVED lines=91> */
.L_x_7258:
[----:B------:R-:W-:Y:S05]  /*a760*/  BSYNC B0 ;  /* 0x0000000000007941 */ /* 0x000fea0003800000 */
.L_x_7257:
[----:B-----5:R3:W-:Y:S02]  /*a770*/  STS.128 [R181+0x800], R20 ;  /* 0x00080014b5007388 */ /* 0x0207e40000000c00 */
.L_x_7256:
[----:B------:R-:W-:Y:S05]  /*a780*/  BSYNC B1 ;  /* 0x0000000000017941 */ /* 0x000fea0003800000 */
.L_x_7255:
        /* <DEDUP_REMOVED lines=57> */
[----:B-----5:R-:W-:Y:S01]  /*ab20*/  HADD2.F32 R13, -RZ, R20.H0_H0 ;  /* 0x20000014ff0d7230 */ /* 0x020fe20000004100 */
[----:B------:R-:W-:Y:S01]  /*ab30*/  FMUL.FTZ R7, R4, R7 ;  /* 0x0000000704077220 */ /* 0x000fe20000410000 */
[----:B--2---:R-:W-:Y:S01]  /*ab40*/  HADD2.F32 R4, -RZ, R8.H0_H0 ;  /* 0x20000008ff047230 */ /* 0x004fe20000004100 */
[----:B------:R-:W-:-:S02]  /*ab50*/  @!P0 FADD.FTZ R24, -R24, -RZ ;  /* 0x800000ff18188221 */ /* 0x000fc40000010100 */
[----:B------:R-:W-:Y:S02]  /*ab60*/  @!P0 FADD.FTZ R5, -R5, -RZ ;  /* 0x800000ff05058221 */ /* 0x000fe40000010100 */
        /* <DEDUP_REMOVED lines=30> */
.L_x_7262:
[----:B------:R-:W-:Y:S05]  /*ad50*/  BSYNC B0 ;  /* 0x0000000000007941 */ /* 0x000fea0003800000 */
.L_x_7261:
[----:B-----5:R3:W-:Y:S02]  /*ad60*/  STS.128 [R181+0x1000], R20 ;  /* 0x00100014b5007388 */ /* 0x0207e40000000c00 */
.L_x_7260:
[----:B------:R-:W-:Y:S05]  /*ad70*/  BSYNC B1 ;  /* 0x0000000000017941 */ /* 0x000fea0003800000 */
.L_x_7259:
        /* <DEDUP_REMOVED lines=14> */
[----:B-1----:R-:W-:Y:S01]  /*ae60*/  IMAD R9, R133, 0x30, RZ ;  /* 0x0000003085097824 */ /* 0x002fe200078e02ff */
[----:B------:R-:W-:Y:S02]  /*ae70*/  @P0 IADD3 R5, -R4, RZ, RZ ;  /* 0x000000ff04050210 */ /* 0x000fe40007ffe1ff */
[----:B------:R-:W-:Y:S01]  /*ae80*/  @P0 SHF.R.S32.HI R134, RZ, 0x1, R134 ;  /* 0x00000001ff860819 */ /* 0x000fe20000011486 */
[----:B------:R-:W-:Y:S01]  /*ae90*/  IMAD.WIDE R12, R7, 0x2, R26 ;  /* 0x00000002070c7825 */ /* 0x000fe200078e021a */
[----:B------:R-:W-:-:S04]  /*aea0*/  IADD3 R0, P1, R9, R0, RZ ;  /* 0x0000000009007210 */ /* 0x000fc80007f3e0ff */
[----:B------:R-:W-:Y:S01]  /*aeb0*/  LEA.HI.X.SX32 R2, R9, R2, 0x1, P1 ;  /* 0x0000000209027211 */ /* 0x000fe200008f0eff */
[----:B------:R-:W4:Y:S01]  /*aec0*/  LDG.E.128 R12, [R12.64] ;  /* 0x000000060c0c7981 */ /* 0x000f22000c1e1d00 */
[----:B------:R-:W-:-:S04]  /*aed0*/  IADD3 R4, P1, R5, R0, RZ ;  /* 0x0000000005047210 */ /* 0x000fc80007f3e0ff */
[----:B------:R-:W-:Y:S02]  /*aee0*/  LEA.HI.X.SX32 R5, R5, R2, 0x1, P1 ;  /* 0x0000000205057211 */ /* 0x000fe400008f0eff */
[C---:B------:R-:W-:Y:S02]  /*aef0*/  LEA R6, P1, R4.reuse, c[0x0][0x2b0], 0x1 ;  /* 0x0000ac0004067a11 */ /* 0x040fe400078208ff */
[----:B------:R-:W-:Y:S02]  /*af00*/  MOV R9, RZ ;  /* 0x000000ff00097202 */ /* 0x000fe40000000f00 */
[----:B------:R-:W-:Y:S02]  /*af10*/  LEA.HI.X R7, R4, c[0x0][0x2b4], R5, 0x1, P1 ;  /* 0x0000ad0004077a11 */ /* 0x000fe400008f0c05 */
[----:B------:R-:W-:-:S04]  /*af20*/  @P0 IADD3 R9, -R134, RZ, RZ ;  /* 0x000000ff86090210 */ /* 0x000fc80007ffe1ff */
[----:B--2---:R-:W2:Y:S01]  /*af30*/  LDG.E.128 R4, [R6.64] ;  /* 0x0000000606047981 */ /* 0x004ea2000c1e1d00 */
[----:B------:R-:W-:-:S04]  /*af40*/  IADD3 R0, P1, R9, R0, RZ ;  /* 0x0000000009007210 */ /* 0x000fc80007f3e0ff */
[----:B------:R-:W-:Y:S02]  /*af50*/  LEA.HI.X.SX32 R9, R9, R2, 0x1, P1 ;  /* 0x0000000209097211 */ /* 0x000fe400008f0eff */
[----:B------:R-:W-:-:S04]  /*af60*/  LEA R8, P1, R0, c[0x0][0x2a8], 0x1 ;  /* 0x0000aa0000087a11 */ /* 0x000fc800078208ff */
[----:B------:R-:W-:-:S06]  /*af70*/  LEA.HI.X R9, R0, c[0x0][0x2ac], R9, 0x1, P1 ;  /* 0x0000ab0000097a11 */ /* 0x000fcc00008f0c09 */
[----:B---3--:R-:W3:Y:S01]  /*af80*/  LDG.E.128 R8, [R8.64] ;  /* 0x0000000608087981 */ /* 0x008ee2000c1e1d00 */
[--C-:B----4-:R-:W-:Y:S02]  /*af90*/  HADD2.F32 R23, -RZ, R13.reuse.H0_H0 ;  /* 0x2000000dff177230 */ /* 0x110fe40000004100 */
[----:B------:R-:W-:Y:S02]  /*afa0*/  HADD2.F32 R24, -RZ, R13.H1_H1 ;  /* 0x3000000dff187230 */ /* 0x000fe40000004100 */
[----:B------:R-:W-:Y:S02]  /*afb0*/  HADD2.F32 R13, -RZ, R12.H0_H0 ;  /* 0x2000000cff0d7230 */ /* 0x000fe40000004100 */
[----:B--2---:R-:W-:Y:S02]  /*afc0*/  HADD2.F32 R0, -RZ, R5.H0_H0 ;  /* 0x20000005ff007230 */ /* 0x004fe40000004100 */
[--C-:B------:R-:W-:Y:S02]  /*afd0*/  HADD2.F32 R2, -RZ, R4.reuse.H0_H0 ;  /* 0x20000004ff027230 */ /* 0x100fe40000004100 */
[----:B------:R-:W-:Y:S01]  /*afe0*/  HADD2.F32 R20, -RZ, R4.H1_H1 ;  /* 0x30000004ff147230 */ /* 0x000fe20000004100 */
[----:B------:R-:W-:Y:S01]  /*aff0*/  @!P0 FADD.FTZ R0, -R0, -RZ ;  /* 0x800000ff00008221 */ /* 0x000fe20000010100 */
[----:B------:R-:W-:-:S02]  /*b000*/  HADD2.F32 R4, -RZ, R6.H0_H0 ;  /* 0x20000006ff047230 */ /* 0x000fc40000004100 */
[----:B------:R-:W-:Y:S02]  /*b010*/  HADD2.F32 R22, -RZ, R6.H1_H1 ;  /* 0x30000006ff167230 */ /* 0x000fe40000004100 */
[----:B------:R-:W-:Y:S02]  /*b020*/  HADD2.F32 R6, -RZ, R7.H0_H0 ;  /* 0x20000007ff067230 */ /* 0x000fe40000004100 */
[----:B------:R-:W-:Y:S02]  /*b030*/  HADD2.F32 R5, -RZ, R5.H1_H1 ;  /* 0x30000005ff057230 */ /* 0x000fe40000004100 */
[----:B------:R-:W-:Y:S01]  /*b040*/  HADD2.F32 R7, -RZ, R7.H1_H1 ;  /* 0x30000007ff077230 */ /* 0x000fe20000004100 */
[----:B------:R-:W-:Y:S01]  /*b050*/  FMUL.FTZ R23, R23, R0 ;  /* 0x0000000017177220 */ /* 0x000fe20000410000 */
[----:B------:R-:W-:Y:S01]  /*b060*/  HADD2.F32 R0, -RZ, R15.H1_H1 ;  /* 0x3000000fff007230 */ /* 0x000fe20000004100 */
[----:B------:R-:W-:Y:S02]  /*b070*/  @!P0 FADD.FTZ R5, -R5, -RZ ;  /* 0x800000ff05058221 */ /* 0x000fe40000010100 */
[----:B------:R-:W-:-:S02]  /*b080*/  @!P0 FADD.FTZ R2, -R2, -RZ ;  /* 0x800000ff02028221 */ /* 0x000fc40000010100 */
[----:B------:R-:W-:Y:S01]  /*b090*/  @!P0 FADD.FTZ R7, -R7, -RZ ;  /* 0x800000ff07078221 */ /* 0x000fe20000010100 */
[----:B------:R-:W-:Y:S01]  /*b0a0*/  HADD2.F32 R29, -RZ, R14.H1_H1 ;  /* 0x3000000eff1d7230 */ /* 0x000fe20000004100 */
[----:B------:R-:W-:Y:S01]  /*b0b0*/  FMUL.FTZ R24, R24, R5 ;  /* 0x0000000518187220 */ /* 0x000fe20000410000 */
[----:B------:R-:W-:Y:S01]  /*b0c0*/  HADD2.F32 R5, -RZ, R15.H0_H0 ;  /* 0x2000000fff057230 */ /* 0x000fe20000004100 */
[----:B------:R-:W-:Y:S01]  /*b0d0*/  FMUL.FTZ R13, R13, R2 ;  /* 0x000000020d0d7220 */ /* 0x000fe20000410000 */
[----:B---3--:R-:W-:Y:S01]  /*b0e0*/  HADD2.F32 R2, -RZ, R9.H0_H0 ;  /* 0x20000009ff027230 */ /* 0x008fe20000004100 */
[----:B------:R-:W-:Y:S01]  /*b0f0*/  FMUL.FTZ R7, R0, R7 ;  /* 0x0000000700077220 */ /* 0x000fe20000410000 */
[----:B-----5:R-:W-:Y:S01]  /*b100*/  HADD2.F32 R0, -RZ, R17.H0_H0 ;  /* 0x20000011ff007230 */ /* 0x020fe20000004100 */
[----:B------:R-:W-:Y:S02]  /*b110*/  @!P0 FADD.FTZ R22, -R22, -RZ ;  /* 0x800000ff16168221 */ /* 0x000fe40000010100 */
        /* <DEDUP_REMOVED lines=17> */
[----:B------:R-:W-:Y:S01]  /*b230*/  HADD2.F32 R17, -RZ, R17.H1_H1 ;  /* 0x30000011ff117230 */ /* 0x000fe20000004100 */
[----:B------:R-:W-:Y:S01]  /*b240*/  FMUL.FTZ R4, R31, R4 ;  /* 0x000000041f047220 */ /* 0x000fe20000410000 */
        /* <DEDUP_REMOVED lines=16> */
.L_x_7264:
[----:B------:R-:W-:Y:S05]  /*b350*/  BSYNC B0 ;  /* 0x0000000000007941 */ /* 0x000fea0003800000 */
.L_x_7263:
[----:B-----5:R4:W-:Y:S01]  /*b360*/  STS.128 [R181+0x1800], R16 ;  /* 0x00180010b5007388 */ /* 0x0209e20000000c00 */
[----:B------:R-:W-:Y:S05]  /*b370*/  BRA `(.L_x_7248) ;  /* 0x0000021000007947 */ /* 0x000fea0003800000 */
.L_x_7234:
[----:B------:R-:W-:Y:S01]  /*b380*/  IMAD.IADD R0, R175, 0x1, -R60 ;  /* 0x00000001af007824 */ /* 0x000fe200078e0a3c */
[C---:B------:R-:W-:Y:S02]  /*b390*/  IADD3 R3, R152.reuse, 0x10, RZ ;  /* 0x0000001098037810 */ /* 0x040fe40007ffe0ff */
[C---:B------:R-:W-:Y:S02]  /*b3a0*/  IADD3 R21, R152.reuse, 0x30, RZ ;  /* 0x0000003098157810 */ /* 0x040fe40007ffe0ff */
[-C--:B------:R-:W-:Y:S02]  /*b3b0*/  ISETP.GE.AND P2, PT, R3, R0.reuse, PT ;  /* 0x000000000300720c */ /* 0x080fe40003f46270 */
[C---:B------:R-:W-:Y:S02]  /*b3c0*/  ISETP.GE.AND P3, PT, R152.reuse, R0, PT ;  /* 0x000000009800720c */ /* 0x040fe40003f66270 */
[----:B------:R-:W-:-:S02]  /*b3d0*/  IADD3 R25, R152, 0x20, RZ ;  /* 0x0000002098197810 */ /* 0x000fc40007ffe0ff */
        /* <DEDUP_REMOVED lines=8> */
[----:B------:R-:W-:Y:S01]  /*b460*/  @!P0 IMAD.MOV.U32 R2, RZ, RZ, c[0x0][0x194] ;  /* 0x00006500ff028624 */ /* 0x000fe200078e00ff */
[----:B------:R-:W-:Y:S01]  /*b470*/  @!P1 LEA R0, P4, R5, R138, 0x5 ;  /* 0x0000008a05009211 */ /* 0x000fe200078828ff */
[----:B------:R-:W-:Y:S01]  /*b480*/  @!P1 IMAD.MOV.U32 R136, RZ, RZ, c[0x0][0x194] ;  /* 0x00006500ff889624 */ /* 0x000fe200078e00ff */
[----:B------:R-:W-:Y:S01]  /*b490*/  @!P2 LEA.HI.X R9, R9, c[0x0][0x164], R4, 0x1, P5 ;  /* 0x000059000909aa11 */ /* 0x000fe200028f0c04 */
[C---:B------:R-:W-:Y:S01]  /*b4a0*/  @!P0 IMAD.WIDE.U32 R6, R5.reuse, 0x30, R138 ;  /* 0x0000003005068825 */ /* 0x040fe200078e008a */
[----:B------:R-:W-:Y:S01]  /*b4b0*/  @!P1 LEA R4, P5, R0, c[0x0][0x160], 0x1 ;  /* 0x0000580000049a11 */ /* 0x000fe200078a08ff */
[----:B------:R-:W-:Y:S01]  /*b4c0*/  @!PT LDS RZ, [RZ] ;  /* 0x00000000fffff984 */ /* 0x000fe20000000800 */
[----:B------:R-:W-:Y:S01]  /*b4d0*/  @!PT LDS RZ, [RZ] ;  /* 0x00000000fffff984 */ /* 0x000fe20000000800 */
[----:B------:R-:W-:Y:S01]  /*b4e0*/  @!PT LDS RZ, [RZ] ;  /* 0x00000000fffff984 */ /* 0x000fe20000000800 */
[----:B------:R1:W-:Y:S01]  /*b4f0*/  @!P3 LDGSTS.E.BYPASS.LTC128B.128 [R181], [R10.64] ;  /* 0x000000000ab5bfae */ /* 0x0003e2000b901d46 */
        /* <DEDUP_REMOVED lines=9> */
.L_x_7248:
[----:B------:R-:W-:Y:S05]  /*b590*/  BSYNC B2 ;  /* 0x0000000000027941 */ /* 0x000fea0003800000 */
.L_x_7233:
[----:B------:R-:W-:Y:S01]  /*b5a0*/  IADD3 R183, R57, -0x1, RZ ;  /* 0xffffffff39b77810 */ /* 0x000fe20007ffe0ff */
[----:B------:R-:W-:Y:S01]  /*b5b0*/  IMAD.SHL.U32 R40, R63, 0x40, RZ ;  /* 0x000000403f287824 */ /* 0x000fe200078e00ff */
[C---:B-1----:R-:W-:Y:S02]  /*b5c0*/  IADD3 R5, R152.reuse, 0x50, RZ ;  /* 0x0000005098057810 */ /* 0x042fe40007ffe0ff */
[C---:B------:R-:W-:Y:S01]  /*b5d0*/  IADD3 R4, R152.reuse, 0x60, RZ ;  /* 0x0000006098047810 */ /* 0x040fe20007ffe0ff */
[----:B------:R-:W-:Y:S01]  /*b5e0*/  IMAD.SHL.U32 R2, R183, 0x80, RZ ;  /* 0x00000080b7027824 */ /* 0x000fe200078e00ff */
[C---:B------:R-:W-:Y:S02]  /*b5f0*/  IADD3 R13, R152.reuse, 0x40, RZ ;  /* 0x00000040980d7810 */ /* 0x040fe40007ffe0ff */
[----:B------:R-:W-:Y:S01]  /*b600*/  IADD3 R0, R152, 0x70, RZ ;  /* 0x0000007098007810 */ /* 0x000fe20007ffe0ff */
[----:B------:R-:W-:Y:S01]  /*b610*/  IMAD.IADD R6, R61, 0x1, -R2 ;  /* 0x000000013d067824 */ /* 0x000fe200078e0a02 */
[----:B------:R-:W-:-:S04]  /*b620*/  LOP3.LUT R40, R40, 0xfffffe00, RZ, 0xc0, !PT ;  /* 0xfffffe0028287812 */ /* 0x000fc800078ec0ff */
[-C--:B------:R-:W-:Y:S01]  /*b630*/  ISETP.GE.AND P0, PT, R152, R6.reuse, PT ;  /* 0x000000069800720c */ /* 0x080fe20003f06270 */
[----:B------:R-:W-:Y:S01]  /*b640*/  IMAD R166, R58, 0x400, R40 ;  /* 0x000004003aa67824 */ /* 0x000fe200078e0228 */
[-C--:B------:R-:W-:Y:S02]  /*b650*/  ISETP.GE.AND P4, PT, R3, R6.reuse, PT ;  /* 0x000000060300720c */ /* 0x080fe40003f86270 */
[-C--:B------:R-:W-:Y:S02]  /*b660*/  ISETP.GE.AND P5, PT, R25, R6.reuse, PT ;  /* 0x000000061900720c */ /* 0x080fe40003fa6270 */
[-C--:B------:R-:W-:Y:S02]  /*b670*/  ISETP.GE.AND P3, PT, R21, R6.reuse, PT ;  /* 0x000000061500720c */ /* 0x080fe40003f66270 */
[-C--:B------:R-:W-:Y:S02]  /*b680*/  ISETP.GE.AND P2, PT, R5, R6.reuse, PT ;  /* 0x000000060500720c */ /* 0x080fe40003f46270 */
[----:B------:R-:W-:-:S03]  /*b690*/  ISETP.GE.AND P1, PT, R4, R6, PT ;  /* 0x000000060400720c */ /* 0x000fc60003f26270 */
[----:B------:R-:W-:-:S04]  /*b6a0*/  @!P0 IMAD.MOV.U32 R171, RZ, RZ, R169 ;  /* 0x000000ffffab8224 */ /* 0x000fc800078e00a9 */
[----:B------:R-:W-:Y:S01]  /*b6b0*/  @!P5 IMAD.MOV.U32 R7, RZ, RZ, c[0x0][0x198] ;  /* 0x00006600ff07d624 */ /* 0x000fe200078e00ff */
[----:B------:R-:W-:Y:S01]  /*b6c0*/  @!PT LDS RZ, [RZ] ;  /* 0x00000000fffff984 */ /* 0x000fe20000000800 */
[----:B------:R-:W-:Y:S01]  /*b6d0*/  @!PT LDS RZ, [RZ] ;  /* 0x00000000fffff984 */ /* 0x000fe20000000800 */
[----:B------:R-:W-:Y:S01]  /*b6e0*/  @!PT LDS RZ, [RZ] ;  /* 0x00000000fffff984 */ /* 0x000fe20000000800 */
[----:B------:R1:W-:Y:S01]  /*b6f0*/  @!P0 LDGSTS.E.BYPASS.LTC128B.128 [R181+0x2000], [R170.64] ;  /* 0x02000000aab58fae */ /* 0x0003e2000b901d46 */
[C---:B--23--:R-:W-:Y:S01]  /*b700*/  @!P4 LEA R10, P0, R103.reuse, R170, 0x1 ;  /* 0x000000aa670ac211 */ /* 0x04cfe200078008ff */
[----:B------:R-:W-:Y:S02]  /*b710*/  @!P5 IMAD.MOV.U32 R8, RZ, RZ, c[0x0][0x19c] ;  /* 0x00006700ff08d624 */ /* 0x000fe400078e00ff */
[----:B------:R-:W-:Y:S01]  /*b720*/  @!P3 IMAD.MOV.U32 R22, RZ, RZ, c[0x0][0x198] ;  /* 0x00006600ff16b624 */ /* 0x000fe200078e00ff */
[----:B------:R-:W-:Y:S01]  /*b730*/  @!P4 LEA.HI.X R11, R103, R169, R102, 0x1, P0 ;  /* 0x000000a9670bc211 */ /* 0x000fe200000f0c66 */
[----:B----4-:R-:W-:Y:S01]  /*b740*/  @!P2 IMAD.MOV.U32 R18, RZ, RZ, c[0x0][0x198] ;  /* 0x00006600ff12a624 */ /* 0x010fe200078e00ff */
[----:B------:R-:W-:Y:S01]  /*b750*/  ISETP.GE.AND P0, PT, R0, R6, PT ;  /* 0x000000060000720c */ /* 0x000fe20003f06270 */
[----:B------:R-:W-:Y:S02]  /*b760*/  @!P1 IMAD.MOV.U32 R16, RZ, RZ, c[0x0][0x198] ;  /* 0x00006600ff109624 */ /* 0x000fe400078e00ff */
[----:B------:R2:W-:Y:S01]  /*b770*/  @!P4 LDGSTS.E.BYPASS.LTC128B.128 [R181+0x2800], [R10.64] ;  /* 0x028000000ab5cfae */ /* 0x0005e2000b901d46 */
[----:B------:R-:W-:Y:S01]  /*b780*/  @!P5 LEA R26, P4, R7, R170, 0x6 ;  /* 0x000000aa071ad211 */ /* 0x000fe200078830ff */
[----:B------:R-:W-:-:S02]  /*b790*/  @!P3 IMAD.MOV.U32 R12, RZ, RZ, c[0x0][0x19c] ;  /* 0x00006700ff0cb624 */ /* 0x000fc400078e00ff */
[----:B------:R-:W-:Y:S01]  /*b7a0*/  @!P2 IMAD.MOV.U32 R9, RZ, RZ, c[0x0][0x19c] ;  /* 0x00006700ff09a624 */ /* 0x000fe200078e00ff */
[----:B------:R-:W-:Y:S01]  /*b7b0*/  @!P5 LEA.HI.X R27, R7, R169, R8, 0x6, P4 ;  /* 0x000000a9071bd211 */ /* 0x000fe200020f3408 */
[----:B------:R-:W-:Y:S01]  /*b7c0*/  @!P1 IMAD.MOV.U32 R8, RZ, RZ, c[0x0][0x19c] ;  /* 0x00006700ff089624 */ /* 0x000fe200078e00ff */
[----:B------:R-:W-:Y:S01]  /*b7d0*/  ISETP.GE.AND P4, PT, R13, R6, PT ;  /* 0x000000060d00720c */ /* 0x000fe20003f86270 */
[----:B------:R-:W-:Y:S02]  /*b7e0*/  @!P3 IMAD R12, R12, 0x60, RZ ;  /* 0x000000600c0cb824 */ /* 0x000fe400078e02ff */
[----:B------:R-:W-:Y:S01]  /*b7f0*/  @!P0 IMAD.MOV.U32 R14, RZ, RZ, c[0x0][0x198] ;  /* 0x00006600ff0e8624 */ /* 0x000fe200078e00ff */
[----:B------:R3:W-:Y:S01]  /*b800*/  @!P5 LDGSTS.E.BYPASS.LTC128B.128 [R181+0x3000], [R26.64] ;  /* 0x030000001ab5dfae */ /* 0x0007e2000b901d46 */
[----:B------:R-:W-:Y:S02]  /*b810*/  @!P0 IMAD.MOV.U32 R7, RZ, RZ, c[0x0][0x19c] ;  /* 0x00006700ff078624 */ /* 0x000fe400078e00ff */
[----:B------:R-:W-:-:S02]  /*b820*/  @!P2 IMAD R9, R9, 0xa0, RZ ;  /* 0x000000a00909a824 */ /* 0x000fc400078e02ff */
[----:B------:R-:W-:Y:S02]  /*b830*/  @!P1 IMAD R8, R8, 0xc0, RZ ;  /* 0x000000c008089824 */ /* 0x000fe400078e02ff */
[----:B-1----:R-:W-:Y:S02]  /*b840*/  @!P3 IMAD.MOV.U32 R171, RZ, RZ, R169 ;  /* 0x000000ffffabb224 */ /* 0x002fe400078e00a9 */
[----:B------:R-:W-:Y:S02]  /*b850*/  @!P0 IMAD R7, R7, 0xe0, RZ ;  /* 0x000000e007078824 */ /* 0x000fe400078e02ff */
[----:B------:R-:W-:-:S04]  /*b860*/  @!P3 IMAD.WIDE.U32 R22, R22, 0x60, R170 ;  /* 0x000000601616b825 */ /* 0x000fc800078e00aa */
[----:B------:R-:W-:Y:S02]  /*b870*/  @!P2 IMAD.MOV.U32 R171, RZ, RZ, R169 ;  /* 0x000000ffffaba224 */ /* 0x000fe400078e00a9 */
[----:B--2---:R-:W-:Y:S02]  /*b880*/  @!P4 IMAD.MOV.U32 R11, RZ, RZ, c[0x0][0x198] ;  /* 0x00006600ff0bc624 */ /* 0x004fe400078e00ff */
[----:B------:R-:W-:-:S04]  /*b890*/  @!P2 IMAD.WIDE.U32 R18, R18, 0xa0, R170 ;  /* 0x000000a01212a825 */ /* 0x000fc800078e00aa */
[----:B------:R-:W-:Y:S02]  /*b8a0*/  @!P1 IMAD.MOV.U32 R171, RZ, RZ, R169 ;  /* 0x000000ffffab9224 */ /* 0x000fe400078e00a9 */
[----:B------:R-:W-:Y:S02]  /*b8b0*/  @!P4 IMAD.MOV.U32 R10, RZ, RZ, c[0x0][0x19c] ;  /* 0x00006700ff0ac624 */ /* 0x000fe400078e00ff */
[----:B------:R-:W-:Y:S01]  /*b8c0*/  @!P1 IMAD.WIDE.U32 R16, R16, 0xc0, R170 ;  /* 0x000000c010109825 */ /* 0x000fe200078e00aa */
[----:B---3--:R-:W-:-:S03]  /*b8d0*/  @!P4 LEA R26, P5, R11, R170, 0x7 ;  /* 0x000000aa0b1ac211 */ /* 0x008fc600078a38ff */
[----:B------:R-:W-:Y:S01]  /*b8e0*/  @!P0 IMAD.MOV.U32 R171, RZ, RZ, R169 ;  /* 0x000000ffffab8224 */ /* 0x000fe200078e00a9 */
[----:B------:R-:W-:Y:S01]  /*b8f0*/  @!P4 LEA.HI.X R27, R11, R169, R10, 0x7, P5 ;  /* 0x000000a90b1bc211 */ /* 0x000fe200028f3c0a */
[----:B------:R-:W-:Y:S01]  /*b900*/  @!P3 IMAD.IADD R23, R23, 0x1, R12 ;  /* 0x000000011717b824 */ /* 0x000fe200078e020c */
[----:B------:R-:W-:Y:S01]  /*b910*/  ISETP.GE.AND P5, PT, R25, R6, PT ;  /* 0x000000061900720c */ /* 0x000fe20003fa6270 */
[----:B------:R-:W-:-:S03]  /*b920*/  @!P0 IMAD.WIDE.U32 R14, R14, 0xe0, R170 ;  /* 0x000000e00e0e8825 */ /* 0x000fc600078e00aa */
[----:B------:R1:W-:Y:S01]  /*b930*/  @!P3 LDGSTS.E.BYPASS.LTC128B.128 [R181+0x3800], [R22.64] ;  /* 0x0380000016b5bfae */ /* 0x0003e2000b901d46 */
[----:B------:R-:W-:Y:S01]  /*b940*/  @!P2 IMAD.IADD R19, R19, 0x1, R9 ;  /* 0x000000011313a824 */ /* 0x000fe200078e0209 */
[-C--:B------:R-:W-:Y:S01]  /*b950*/  ISETP.GE.AND P3, PT, R21, R6.reuse, PT ;  /* 0x000000061500720c */ /* 0x080fe20003f66270 */
[----:B------:R-:W-:Y:S01]  /*b960*/  @!P1 IMAD.IADD R17, R17, 0x1, R8 ;  /* 0x0000000111119824 */ /* 0x000fe200078e0208 */
[----:B------:R2:W-:Y:S01]  /*b970*/  @!P4 LDGSTS.E.BYPASS.LTC128B.128 [R181+0x4000], [R26.64] ;  /* 0x040000001ab5cfae */ /* 0x0005e2000b901d46 */
[----:B------:R-:W-:Y:S01]  /*b980*/  @!P0 IMAD.IADD R15, R15, 0x1, R7 ;  /* 0x000000010f0f8824 */ /* 0x000fe200078e0207 */
[----:B------:R-:W-:Y:S02]  /*b990*/  ISETP.GE.AND P4, PT, R13, R6, PT ;  /* 0x000000060d00720c */ /* 0x000fe40003f86270 */
[----:B------:R3:W-:Y:S01]  /*b9a0*/  @!P2 LDGSTS.E.BYPASS.LTC128B.128 [R181+0x4800], [R18.64] ;  /* 0x0480000012b5afae */ /* 0x0007e2000b901d46 */
[----:B------:R-:W-:-:S03]  /*b9b0*/  @!P5 IMAD.MOV.U32 R10, RZ, RZ, c[0x0][0x1a4] ;  /* 0x00006900ff0ad624 */ /* 0x000fc600078e00ff */
[----:B------:R4:W-:Y:S01]  /*b9c0*/  @!P1 LDGSTS.E.BYPASS.LTC128B.128 [R181+0x5000], [R16.64] ;  /* 0x0500000010b59fae */ /* 0x0009e2000b901d46 */
[CC--:B------:R-:W-:Y:S01]  /*b9d0*/  ISETP.GE.AND P1, PT, R152.reuse, R6.reuse, PT ;  /* 0x000000069800720c */ /* 0x0c0fe20003f26270 */
[----:B------:R-:W-:Y:S02]  /*b9e0*/  IMAD.SHL.U32 R152, R152, 0x8, RZ ;  /* 0x0000000898987824 */ /* 0x000fe400078e00ff */
[----:B------:R5:W-:Y:S01]  /*b9f0*/  @!P0 LDGSTS.E.BYPASS.LTC128B.128 [R181+0x5800], [R14.64] ;  /* 0x058000000eb58fae */ /* 0x000be2000b901d46 */
[----:B------:R-:W-:Y:S01]  /*ba00*/  ISETP.GE.AND P0, PT, R3, R6, PT ;  /* 0x000000060300720c */ /* 0x000fe20003f06270 */
[----:B------:R-:W-:Y:S02]  /*ba10*/  @!P5 IMAD.MOV.U32 R3, RZ, RZ, c[0x0][0x1a0] ;  /* 0x00006800ff03d624 */ /* 0x000fe400078e00ff */
[----:B------:R-:W0:Y:S01]  /*ba20*/  LDGDEPBAR ;  /* 0x00000000000079af */ /* 0x000e220000000000 */
[----:B------:R-:W-:-:S09]  /*ba30*/  @!P4 IMAD.MOV.U32 R7, RZ, RZ, c[0x0][0x1a0] ;  /* 0x00006800ff07c624 */ /* 0x000fd200078e00ff */
[----:B------:R-:W-:-:S04]  /*ba40*/  @!P0 LEA R8, P2, R105, R172, 0x1 ;  /* 0x000000ac69088211 */ /* 0x000fc800078408ff */
[----:B------:R-:W-:Y:S01]  /*ba50*/  @!P0 LEA.HI.X R9, R105, R173, R104, 0x1, P2 ;  /* 0x000000ad69098211 */ /* 0x000fe200010f0c68 */
[----:B---3--:R-:W-:Y:S01]  /*ba60*/  @!P3 IMAD.MOV.U32 R18, RZ, RZ, c[0x0][0x1a0] ;  /* 0x00006800ff12b624 */ /* 0x008fe200078e00ff */
[----:B------:R-:W-:Y:S01]  /*ba70*/  ISETP.GE.AND P2, PT, R5, R6, PT ;  /* 0x000000060500720c */ /* 0x000fe20003f46270 */
[----:B------:R-:W-:Y:S02]  /*ba80*/  IMAD.SHL.U32 R5, R62, 0x40, RZ ;  /* 0x000000403e057824 */ /* 0x000fe400078e00ff */
[----:B------:R-:W-:-:S03]  /*ba90*/  @!P3 IMAD.WIDE.U32 R18, R18, 0x60, R172 ;  /* 0x000000601212b825 */ /* 0x000fc600078e00ac */
[----:B------:R-:W-:Y:S01]  /*baa0*/  LOP3.LUT R5, R5, 0x1c0, RZ, 0xc0, !PT ;  /* 0x000001c005057812 */ /* 0x000fe200078ec0ff */
[----:B------:R-:W-:-:S04]  /*bab0*/  DEPBAR.LE SB0, 0x0 ;  /* 0x000080000000791a */ /* 0x000fc80000000000 */
[----:B------:R-:W-:Y:S01]  /*bac0*/  BAR.SYNC.DEFER_BLOCKING 0x0 ;  /* 0x0000000000007b1d */ /* 0x000fe20000010000 */
[----:B------:R-:W-:Y:S01]  /*bad0*/  LOP3.LUT R152, R5, 0x8, R152, 0xf8, !PT ;  /* 0x0000000805987812 */ /* 0x000fe200078ef898 */
[----:B----4-:R-:W-:Y:S01]  /*bae0*/  @!P2 IMAD.MOV.U32 R16, RZ, RZ, c[0x0][0x1a0] ;  /* 0x00006800ff10a624 */ /* 0x010fe200078e00ff */
[----:B------:R-:W-:Y:S01]  /*baf0*/  SHF.R.U32.HI R165, RZ, 0x3, R5 ;  /* 0x00000003ffa57819 */ /* 0x000fe20000011605 */
[----:B------:R-:W-:Y:S02]  /*bb00*/  @!P2 IMAD.MOV.U32 R5, RZ, RZ, c[0x0][0x1a4] ;  /* 0x00006900ff05a624 */ /* 0x000fe400078e00ff */
[----:B------:R-:W-:Y:S01]  /*bb10*/  @!P2 IMAD.WIDE.U32 R16, R16, 0xa0, R172 ;  /* 0x000000a01010a825 */ /* 0x000fe200078e00ac */
[----:B------:R-:W-:-:S03]  /*bb20*/  LOP3.LUT R165, R152, R165, RZ, 0x3c, !PT ;  /* 0x000000a598a57212 */ /* 0x000fc600078e3cff */
[----:B------:R-:W-:-:S04]  /*bb30*/  @!P2 IMAD R5, R5, 0xa0, RZ ;  /* 0x000000a00505a824 */ /* 0x000fc800078e02ff */
[----:B------:R-:W-:Y:S01]  /*bb40*/  @!P2 IMAD.IADD R17, R17, 0x1, R5 ;  /* 0x000000011111a824 */ /* 0x000fe200078e0205 */
        /* <DEDUP_REMOVED lines=14> */
[----:B-----5:R-:W-:Y:S01]  /*bc30*/  @!P1 IMAD.MOV.U32 R14, RZ, RZ, c[0x0][0x1a0] ;  /* 0x00006800ff0e9624 */ /* 0x020fe200078e00ff */
[----:B------:R-:W-:Y:S02]  /*bc40*/  LEA.HI R3, R167, R167, RZ, 0x1 ;  /* 0x000000a7a7037211 */ /* 0x000fe400078f08ff */
[----:B------:R-:W-:Y:S01]  /*bc50*/  ISETP.GE.AND P0, PT, R0, R6, PT ;  /* 0x000000060000720c */ /* 0x000fe20003f06270 */
[----:B------:R-:W-:Y:S01]  /*bc60*/  IMAD.SHL.U32 R0, R135, 0x40, RZ ;  /* 0x0000004087007824 */ /* 0x000fe200078e00ff */
[----:B------:R-:W-:Y:S01]  /*bc70*/  LOP3.LUT R4, R3, 0xfffffffe, RZ, 0xc0, !PT ;  /* 0xfffffffe03047812 */ /* 0x000fe200078ec0ff */
[----:B------:R-:W-:Y:S01]  /*bc80*/  @!PT LDS RZ, [RZ] ;  /* 0x00000000fffff984 */ /* 0x000fe20000000800 */
[----:B------:R-:W-:Y:S01]  /*bc90*/  @!PT LDS RZ, [RZ] ;  /* 0x00000000fffff984 */ /* 0x000fe20000000800 */
[----:B------:R-:W-:Y:S01]  /*bca0*/  @!PT LDS RZ, [RZ] ;  /* 0x00000000fffff984 */ /* 0x000fe20000000800 */
[----:B------:R1:W-:Y:S01]  /*bcb0*/  @!P5 LDGSTS.E.BYPASS.LTC128B.128 [R181+0x7000], [R20.64] ;  /* 0x0700000014b5dfae */ /* 0x0003e2000b901d46 */
[----:B------:R-:W-:Y:S01]  /*bcc0*/  @!P4 IMAD.MOV.U32 R6, RZ, RZ, c[0x0][0x1a4] ;  /* 0x00006900ff06c624 */ /* 0x000fe200078e00ff */
[C---:B------:R-:W-:Y:S01]  /*bcd0*/  @!P4 LEA R12, P5, R7.reuse, R172, 0x7 ;  /* 0x000000ac070cc211 */ /* 0x040fe200078a38ff */
[----:B------:R-:W-:Y:S01]  /*bce0*/  @!P1 IMAD.WIDE.U32 R14, R14, 0xc0, R172 ;  /* 0x000000c00e0e9825 */ /* 0x000fe200078e00ac */
[----:B------:R-:W-:Y:S01]  /*bcf0*/  LOP3.LUT R0, R0, 0x1c0, RZ, 0xc0, !PT ;  /* 0x000001c000007812 */ /* 0x000fe200078ec0ff */
[----:B------:R-:W-:Y:S01]  /*bd00*/  @P3 STS.128 [R181+0x7800], RZ ;  /* 0x007800ffb5003388 */ /* 0x000fe20000000c00 */
[----:B------:R-:W-:Y:S01]  /*bd10*/  @!P4 LEA.HI.X R13, R7, R173, R6, 0x7, P5 ;  /* 0x000000ad070dc211 */ /* 0x000fe200028f3c06 */
[----:B------:R-:W-:-:S03]  /*bd20*/  IMAD.IADD R4, R167, 0x1, -R4 ;  /* 0x00000001a7047824 */ /* 0x000fc600078e0a04 */
[----:B------:R-:W-:Y:S02]  /*bd30*/  @!P0 IMAD.MOV.U32 R10, RZ, RZ, c[0x0][0x1a0] ;  /* 0x00006800ff0a8624 */ /* 0x000fe400078e00ff */
[C---:B------:R-:W-:Y:S02]  /*bd40*/  IMAD.SHL.U32 R3, R4.reuse, 0x8, RZ ;  /* 0x0000000804037824 */ /* 0x040fe400078e00ff */
[----:B------:R-:W-:Y:S02]  /*bd50*/  IMAD R165, R4, 0x200, R165 ;  /* 0x0000020004a57824 */ /* 0x000fe400078e02a5 */
[----:B----4-:R-:W-:Y:S01]  /*bd60*/  @!P3 IMAD.MOV.U32 R8, RZ, RZ, c[0x0][0x1a4] ;  /* 0x00006900ff08b624 */ /* 0x010fe200078e00ff */
[----:B------:R-:W-:Y:S01]  /*bd70*/  LOP3.LUT R3, R0, 0x8, R3, 0xf8, !PT ;  /* 0x0000000800037812 */ /* 0x000fe200078ef803 */
[----:B------:R-:W-:Y:S01]  /*bd80*/  @!P1 IMAD.MOV.U32 R4, RZ, RZ, c[0x0][0x1a4] ;  /* 0x00006900ff049624 */ /* 0x000fe200078e00ff */
[----:B------:R-:W-:Y:S01]  /*bd90*/  SHF.R.U32.HI R0, RZ, 0x3, R0 ;  /* 0x00000003ff007819 */ /* 0x000fe20000011600 */
[----:B------:R-:W-:-:S02]  /*bda0*/  @!P3 IMAD R8, R8, 0x60, RZ ;  /* 0x000000600808b824 */ /* 0x000fc400078e02ff */
[----:B------:R-:W-:Y:S01]  /*bdb0*/  @!P1 IMAD R4, R4, 0xc0, RZ ;  /* 0x000000c004049824 */ /* 0x000fe200078e02ff */
[----:B------:R-:W-:Y:S01]  /*bdc0*/  LOP3.LUT R3, R3, R0, RZ, 0x3c, !PT ;  /* 0x0000000003037212 */ /* 0x000fe200078e3cff */
[----:B------:R-:W-:Y:S02]  /*bdd0*/  @!P0 IMAD.MOV.U32 R0, RZ, RZ, c[0x0][0x1a4] ;  /* 0x00006900ff008624 */ /* 0x000fe400078e00ff */
[----:B------:R-:W-:Y:S02]  /*bde0*/  @!P3 IMAD.IADD R19, R19, 0x1, R8 ;  /* 0x000000011313b824 */ /* 0x000fe400078e0208 */
[----:B------:R-:W-:-:S03]  /*bdf0*/  @!P0 IMAD.WIDE.U32 R10, R10, 0xe0, R172 ;  /* 0x000000e00a0a8825 */ /* 0x000fc600078e00ac */
[----:B------:R-:W-:Y:S01]  /*be00*/  @!PT LDS RZ, [RZ] ;  /* 0x00000000fffff984 */ /* 0x000fe20000000800 */
[----:B------:R-:W-:Y:S01]  /*be10*/  @!PT LDS RZ, [RZ] ;  /* 0x00000000fffff984 */ /* 0x000fe20000000800 */
[----:B------:R-:W-:Y:S01]  /*be20*/  @!PT LDS RZ, [RZ] ;  /* 0x00000000fffff984 */ /* 0x000fe20000000800 */
[----:B------:R4:W-:Y:S01]  /*be30*/  @!P3 LDGSTS.E.BYPASS.LTC128B.128 [R181+0x7800], [R18.64] ;  /* 0x0780000012b5bfae */ /* 0x0009e2000b901d46 */
[----:B------:R-:W-:Y:S02]  /*be40*/  @!P0 IMAD R7, R0, 0xe0, RZ ;  /* 0x000000e000078824 */ /* 0x000fe400078e02ff */
[----:B------:R-:W-:Y:S01]  /*be50*/  IMAD.IADD R166, R3, 0x1, R166 ;  /* 0x0000000103a67824 */ /* 0x000fe200078e02a6 */
[----:B------:R-:W-:Y:S01]  /*be60*/  @P4 STS.128 [R181+0x8000], RZ ;  /* 0x008000ffb5004388 */ /* 0x000fe20000000c00 */
[----:B------:R-:W-:Y:S01]  /*be70*/  @!P1 IMAD.IADD R15, R15, 0x1, R4 ;  /* 0x000000010f0f9824 */ /* 0x000fe200078e0204 */
[----:B------:R-:W-:Y:S01]  /*be80*/  LOP3.LUT R3, R3, R40, RZ, 0xfc, !PT ;  /* 0x0000002803037212 */ /* 0x000fe200078efcff */
[----:B------:R-:W-:Y:S01]  /*be90*/  @!P0 IMAD.IADD R11, R11, 0x1, R7 ;  /* 0x000000010b0b8824 */ /* 0x000fe200078e0207 */
[----:B------:R-:W-:Y:S01]  /*bea0*/  @!PT LDS RZ, [RZ] ;  /* 0x00000000fffff984 */ /* 0x000fe20000000800 */
[----:B------:R-:W-:Y:S01]  /*beb0*/  @!PT LDS RZ, [RZ] ;  /* 0x00000000fffff984 */ /* 0x000fe20000000800 */
[----:B------:R-:W-:Y:S01]  /*bec0*/  @!PT LDS RZ, [RZ] ;  /* 0x00000000fffff984 */ /* 0x000fe20000000800 */
[----:B------:R5:W-:Y:S01]  /*bed0*/  @!P4 LDGSTS.E.BYPASS.LTC128B.128 [R181+0x8000], [R12.64] ;  /* 0x080000000cb5cfae */ /* 0x000be2000b901d46 */
[----:B------:R-:W-:Y:S02]  /*bee0*/  IMAD.SHL.U32 R165, R165, 0x2, RZ ;  /* 0x00000002a5a57824 */ /* 0x000fe400078e00ff */
[----:B------:R-:W-:Y:S01]  /*bef0*/  IMAD.SHL.U32 R166, R166, 0x2, RZ ;  /* 0x00000002a6a67824 */ /* 0x000fe200078e00ff */
[----:B------:R-:W-:Y:S01]  /*bf00*/  @P2 STS.128 [R181+0x8800], RZ ;  /* 0x008800ffb5002388 */ /* 0x000fe20000000c00 */
[----:B------:R-:W-:Y:S01]  /*bf10*/  IMAD.MOV.U32 R0, RZ, RZ, 0x20 ;  /* 0x00000020ff007424 */ /* 0x000fe200078e00ff */
[----:B------:R-:W-:Y:S01]  /*bf20*/  IADD3 R162, R165, 0x2040, RZ ;  /* 0x00002040a5a27810 */ /* 0x000fe20007ffe0ff */
[--C-:B------:R-:W-:Y:S01]  /*bf30*/  IMAD R164, R42, 0x2, R166.reuse ;  /* 0x000000022aa47824 */ /* 0x100fe200078e02a6 */
[----:B------:R-:W-:Y:S01]  /*bf40*/  @!PT LDS RZ, [RZ] ;  /* 0x00000000fffff984 */ /* 0x000fe20000000800 */
[----:B------:R-:W-:Y:S01]  /*bf50*/  @!PT LDS RZ, [RZ] ;  /* 0x00000000fffff984 */ /* 0x000fe20000000800 */
[----:B------:R-:W-:Y:S01]  /*bf60*/  @!PT LDS RZ, [RZ] ;  /* 0x00000000fffff984 */ /* 0x000fe20000000800 */
[----:B------:R4:W-:Y:S01]  /*bf70*/  @!P2 LDGSTS.E.BYPASS.LTC128B.128 [R181+0x8800], [R16.64] ;  /* 0x0880000010b5afae */ /* 0x0009e2000b901d46 */
[----:B------:R-:W-:-:S03]  /*bf80*/  IMAD R163, R43, 0x2, R166 ;  /* 0x000000022ba37824 */ /* 0x000fc600078e02a6 */
[----:B------:R-:W-:Y:S01]  /*bf90*/  @P1 STS.128 [R181+0x9000], RZ ;  /* 0x009000ffb5001388 */ /* 0x000fe20000000c00 */
[----:B------:R-:W-:-:S03]  /*bfa0*/  IMAD R161, R42, 0x2, R163 ;  /* 0x000000022aa17824 */ /* 0x000fc600078e02a3 */
        /* <DEDUP_REMOVED lines=13> */
[----:B------:R-:W2:Y:S04]  /*c080*/  LDSM.16.M88.4 R80, [R165+0x3000] ;  /* 0x00300000a550783b */ /* 0x000ea80000000200 */
[----:B-1----:R-:W1:Y:S04]  /*c090*/  LDSM.16.M88.4 R20, [R165+0x2000] ;  /* 0x00200000a514783b */ /* 0x002e680000000200 */
[----:B------:R-:W1:Y:S04]  /*c0a0*/  LDSM.16.M88.4 R88, [R165+0x2800] ;  /* 0x00280000a558783b */ /* 0x000e680000000200 */
[----:B------:R-:W1:Y:S04]  /*c0b0*/  LDSM.16.M88.4 R72, [R165+0x3800] ;  /* 0x00380000a548783b */ /* 0x000e680000000200 */
[----:B-----5:R-:W-:Y:S04]  /*c0c0*/  LDSM.16.M88.4 R12, [R164] ;  /* 0x00000000a40c783b */ /* 0x020fe80000000200 */
[----:B----4-:R-:W4:Y:S04]  /*c0d0*/  LDSM.16.M88.4 R16, [R159+0x3000] ;  /* 0x003000009f10783b */ /* 0x010f280000000200 */
[----:B------:R-:W5:Y:S04]  /*c0e0*/  LDSM.16.M88.4 R96, [R159+0x2000] ;  /* 0x002000009f60783b */ /* 0x000f680000000200 */
[----:B------:R-:W3:Y:S04]  /*c0f0*/  LDSM.16.M88.4 R64, [R165+0x4000] ;  /* 0x00400000a540783b */ /* 0x000ee80000000200 */
[----:B------:R-:W3:Y:S04]  /*c100*/  LDSM.16.M88.4 R48, [R165+0x4800] ;  /* 0x00480000a530783b */ /* 0x000ee80000000200 */
[----:B------:R-:W3:Y:S04]  /*c110*/  LDSM.16.M88.4 R36, [R165+0x5000] ;  /* 0x00500000a524783b */ /* 0x000ee80000000200 */
[----:B------:R-:W3:Y:S01]  /*c120*/  LDSM.16.M88.4 R100, [R165+0x5800] ;  /* 0x00580000a564783b */ /* 0x000ee20000000200 */
[C---:B--2---:R-:W-:Y:S03]  /*c130*/  HMMA.16816.F32 R84, R4.reuse, R80, RZ ;  /* 0x000000500454723c */ /* 0x044fe600000018ff */
[----:B------:R-:W2:Y:S04]  /*c140*/  LDSM.16.M88.4 R28, [R159+0x2800] ;  /* 0x002800009f1c783b */ /* 0x000ea80000000200 */
[----:B------:R-:W2:Y:S01]  /*c150*/  LDSM.16.M88.4 R8, [R159+0x3800] ;  /* 0x003800009f08783b */ /* 0x000ea20000000200 */
[C---:B------:R-:W-:Y:S03]  /*c160*/  HMMA.16816.F32 R80, R4.reuse, R82, RZ ;  /* 0x000000520450723c */ /* 0x040fe600000018ff */
[----:B------:R-:W0:Y:S05]  /*c170*/  LDGDEPBAR ;  /* 0x00000000000079af */ /* 0x000e2a0000000000 */
[C---:B-1----:R-:W-:Y:S08]  /*c180*/  HMMA.16816.F32 R24, R4.reuse, R20, RZ ;  /* 0x000000140418723c */ /* 0x042ff000000018ff */
[C---:B------:R-:W-:Y:S08]  /*c190*/  HMMA.16816.F32 R20, R4.reuse, R22, RZ ;  /* 0x000000160414723c */ /* 0x040ff000000018ff */
[C---:B------:R-:W-:Y:S08]  /*c1a0*/  HMMA.16816.F32 R92, R4.reuse, R88, RZ ;  /* 0x00000058045c723c */ /* 0x040ff000000018ff */
[C---:B------:R-:W-:Y:S08]  /*c1b0*/  HMMA.16816.F32 R88, R4.reuse, R90, RZ ;  /* 0x0000005a0458723c */ /* 0x040ff000000018ff */
[----:B------:R-:W-:Y:S08]  /*c1c0*/  HMMA.16816.F32 R76, R4, R72, RZ ;  /* 0x00000048044c723c */ /* 0x000ff000000018ff */
[C---:B----4-:R-:W-:Y:S08]  /*c1d0*/  HMMA.16816.F32 R84, R12.reuse, R16, R84 ;  /* 0x000000100c54723c */ /* 0x050ff00000001854 */
[----:B------:R-:W-:Y:S01]  /*c1e0*/  HMMA.16816.F32 R80, R12, R18, R80 ;  /* 0x000000120c50723c */ /* 0x000fe20000001850 */
[----:B------:R-:W1:Y:S07]  /*c1f0*/  LDSM.16.M88.4 R16, [R159+0x5800] ;  /* 0x005800009f10783b */ /* 0x000e6e0000000200 */
[----:B------:R-:W-:Y:S08]  /*c200*/  HMMA.16816.F32 R72, R4, R74, RZ ;  /* 0x0000004a0448723c */ /* 0x000ff000000018ff */
[C---:B-----5:R-:W-:Y:S08]  /*c210*/  HMMA.16816.F32 R24, R12.reuse, R96, R24 ;  /* 0x000000600c18723c */ /* 0x060ff00000001818 */
[----:B------:R-:W-:Y:S01]  /*c220*/  HMMA.16816.F32 R20, R12, R98, R20 ;  /* 0x000000620c14723c */ /* 0x000fe20000001814 */
        /* <DEDUP_REMOVED lines=13> */
[C---:B------:R-:W-:Y:S07]  /*c300*/  HMMA.16816.F32 R76, R12.reuse, R8, R76 ;  /* 0x000000080c4c723c */ /* 0x040fee000000184c */
        /* <DEDUP_REMOVED lines=9> */
[----:B------:R-:W5:Y:S01]  /*c3a0*/  LDSM.16.M88.4 R112, [R162+0x1000] ;  /* 0x00100000a270783b */ /* 0x000f620000000200 */
[----:B------:R-:W-:Y:S02]  /*c3b0*/  IADD3 R154, R162, 0x1000, RZ ;  /* 0x00001000a29a7810 */ /* 0x000fe40007ffe0ff */
[----:B------:R-:W-:Y:S01]  /*c3c0*/  HMMA.16816.F32 R4, R12, R18, R4 ;  /* 0x000000120c04723c */ /* 0x000fe20000001804 */
[----:B------:R-:W1:Y:S01]  /*c3d0*/  LDSM.16.M88.4 R16, [R162+0x3800] ;  /* 0x00380000a210783b */ /* 0x000e620000000200 */
[----:B------:R-:W-:-:S02]  /*c3e0*/  LEA.HI R0, R0, R59, RZ, 0x2 ;  /* 0x0000003b00007211 */ /* 0x000fc400078f10ff */
[C---:B------:R-:W-:Y:S01]  /*c3f0*/  IADD3 R153, R162.reuse, 0x1800, RZ ;  /* 0x00001800a2997810 */ /* 0x040fe20007ffe0ff */
[----:B------:R-:W-:Y:S01]  /*c400*/  LDSM.16.M88.4 R116, [R162+0x800] ;  /* 0x00080000a274783b */ /* 0x000fe20000000200 */
[----:B------:R-:W-:Y:S02]  /*c410*/  SHF.R.S32.HI R180, RZ, 0x2, R0 ;  /* 0x00000002ffb47819 */ /* 0x000fe40000011400 */
[----:B----4-:R-:W-:Y:S01]  /*c420*/  HMMA.16816.F32 R52, R12, R96, R52 ;  /* 0x000000600c34723c */ /* 0x010fe20000001834 */
[----:B------:R-:W-:Y:S01]  /*c430*/  LDSM.16.M88.4 R108, [R162+0x1800] ;  /* 0x00180000a26c783b */ /* 0x000fe20000000200 */
[C---:B------:R-:W-:Y:S02]  /*c440*/  IADD3 R152, R162.reuse, 0x2000, RZ ;  /* 0x00002000a2987810 */ /* 0x040fe40007ffe0ff */
[C---:B------:R-:W-:Y:S01]  /*c450*/  IADD3 R151, R162.reuse, 0x2800, RZ ;  /* 0x00002800a2977810 */ /* 0x040fe20007ffe0ff */
[----:B------:R-:W-:Y:S01]  /*c460*/  LDSM.16.M88.4 R104, [R162+0x2000] ;  /* 0x00200000a268783b */ /* 0x000fe20000000200 */
[----:B------:R-:W-:-:S02]  /*c470*/  IADD3 R150, R162, 0x3000, RZ ;  /* 0x00003000a2967810 */ /* 0x000fc40007ffe0ff */
[----:B------:R-:W-:Y:S01]  /*c480*/  HMMA.16816.F32 R48, R12, R98, R48 ;  /* 0x000000620c30723c */ /* 0x000fe20000001830 */
[----:B------:R-:W4:Y:S01]  /*c490*/  LDSM.16.M88.4 R96, [R162+0x3000] ;  /* 0x00300000a260783b */ /* 0x000f220000000200 */
[----:B------:R-:W-:-:S06]  /*c4a0*/  IADD3 R149, R162, 0x3800, RZ ;  /* 0x00003800a2957810 */ /* 0x000fcc0007ffe0ff */
[C---:B---3--:R-:W-:Y:S08]  /*c4b0*/  HMMA.16816.F32 R68, R12.reuse, R100, R68 ;  /* 0x000000640c44723c */ /* 0x048ff00000001844 */
[C---:B------:R-:W-:Y:S01]  /*c4c0*/  HMMA.16816.F32 R64, R12.reuse, R102, R64 ;  /* 0x000000660c40723c */ /* 0x040fe20000001840 */
[----:B------:R-:W-:Y:S07]  /*c4d0*/  LDSM.16.M88.4 R100, [R162+0x2800] ;  /* 0x00280000a264783b */ /* 0x000fee0000000200 */
[C---:B--2---:R-:W-:Y:S08]  /*c4e0*/  HMMA.16816.F32 R44, R12.reuse, R28, R44 ;  /* 0x0000001c0c2c723c */ /* 0x044ff0000000182c */
[----:B------:R-:W-:Y:S01]  /*c4f0*/  HMMA.16816.F32 R36, R12, R30, R36 ;  /* 0x0000001e0c24723c */ /* 0x000fe20000001824 */
[----:B------:R-:W-:Y:S04]  /*c500*/  LDSM.16.M88.4 R12, [R161] ;  /* 0x00000000a10c783b */ /* 0x000fe80000000200 */
[----:B------:R-:W2:Y:S03]  /*c510*/  LDSM.16.M88.4 R28, [R148] ;  /* 0x00000000941c783b */ /* 0x000ea60000000200 */
[C---:B-1----:R-:W-:Y:S07]  /*c520*/  HMMA.16816.F32 R24, R8.reuse, R120, R24 ;  /* 0x000000780818723c */ /* 0x042fee0000001818 */
[----:B------:R-:W-:Y:S01]  /*c530*/  IMAD.SHL.U32 R120, R56, 0x2, RZ ;  /* 0x0000000238787824 */ /* 0x000fe200078e00ff */
[----:B------:R-:W-:Y:S04]  /*c540*/  HMMA.16816.F32 R20, R8, R122, R20 ;  /* 0x0000007a0814723c */ /* 0x000fe80000001814 */
[----:B------:R-:W-:-:S04]  /*c550*/  LOP3.LUT R120, R120, 0x6, RZ, 0xc0, !PT ;  /* 0x0000000678787812 */ /* 0x000fc800078ec0ff */
[----:B-----5:R-:W-:Y:S01]  /*c560*/  HMMA.16816.F32 R84, R8, R112, R84 ;  /* 0x000000700854723c */ /* 0x020fe20000001854 */
[----:B------:R-:W-:-:S07]  /*c570*/  IMAD.IADD R0, R2, 0x1, R120 ;  /* 0x0000000102007824 */ /* 0x000fce00078e0278 */
[C---:B------:R-:W-:Y:S01]  /*c580*/  HMMA.16816.F32 R80, R8.reuse, R114, R80 ;  /* 0x000000720850723c */ /* 0x040fe20000001850 */
[----:B------:R-:W1:Y:S07]  /*c590*/  LDSM.16.M88.4 R112, [R148+0x800] ;  /* 0x000800009470783b */ /* 0x000e6e0000000200 */
[C---:B------:R-:W-:Y:S07]  /*c5a0*/  HMMA.16816.F32 R32, R8.reuse, R16, R32 ;  /* 0x000000100820723c */ /* 0x040fee0000001820 */
[----:B------:R-:W-:Y:S01]  /*c5b0*/  IMAD R17, R58, 0x10, R60 ;  /* 0x000000103a117824 */ /* 0x000fe200078e023c */
[----:B----4-:R-:W-:Y:S04]  /*c5c0*/  HMMA.16816.F32 R44, R8, R96, R44 ;  /* 0x00000060082c723c */ /* 0x010fe8000000182c */
[----:B------:R-:W-:-:S02]  /*c5d0*/  IADD3 R16, R17, 0x1, R180 ;  /* 0x0000000111107810 */ /* 0x000fc40007ffe0b4 */
[----:B------:R-:W-:Y:S02]  /*c5e0*/  IADD3 R17, R0, 0x1, RZ ;  /* 0x0000000100117810 */ /* 0x000fe40007ffe0ff */
[----:B------:R-:W-:Y:S01]  /*c5f0*/  HMMA.16816.F32 R36, R8, R98, R36 ;  /* 0x000000620824723c */ /* 0x000fe20000001824 */
[----:B------:R-:W3:Y:S01]  /*c600*/  LDSM.16.M88.4 R96, [R148+0x1000] ;  /* 0x001000009460783b */ /* 0x000ee20000000200 */
[----:B------:R-:W-:-:S04]  /*c610*/  IADD3 R16, R61, R16, -R175 ;  /* 0x000000103d107210 */ /* 0x000fc80007ffe8af */
[----:B------:R-:W-:Y:S02]  /*c620*/  IADD3 R16, R16, c[0x0][0x2e8], RZ ;  /* 0x0000ba0010107a10 */ /* 0x000fe40007ffe0ff */
[----:B------:R-:W-:Y:S02]  /*c630*/  HMMA.16816.F32 R92, R8, R116, R92 ;  /* 0x00000074085c723c */ /* 0x000fe4000000185c */
[C---:B------:R-:W-:Y:S02]  /*c640*/  IADD3 R122, R16.reuse, 0x8, RZ ;  /* 0x00000008107a7810 */ /* 0x040fe40007ffe0ff */
[-C--:B------:R-:W-:Y:S02]  /*c650*/  IMNMX R121, R16, R61.reuse, PT ;  /* 0x0000003d10797217 */ /* 0x080fe40003800200 */
[----:B------:R-:W-:Y:S02]  /*c660*/  IMNMX R122, R122, R61, PT ;  /* 0x0000003d7a7a7217 */ /* 0x000fe40003800200 */
[----:B--2---:R-:W-:Y:S01]  /*c670*/  HMMA.16816.F32 R24, R12, R28, R24 ;  /* 0x0000001c0c18723c */ /* 0x004fe20000001818 */
[----:B------:R-:W-:-:S02]  /*c680*/  IADD3 R16, R0, 0x8, RZ ;  /* 0x0000000800107810 */ /* 0x000fc40007ffe0ff */
[CC--:B------:R-:W-:Y:S02]  /*c690*/  ISETP.GE.AND P0, PT, R17.reuse, R122.reuse, PT ;  /* 0x0000007a1100720c */ /* 0x0c0fe40003f06270 */
[-C--:B------:R-:W-:Y:S02]  /*c6a0*/  ISETP.GE.AND P1, PT, R17, R121.reuse, PT ;  /* 0x000000791100720c */ /* 0x080fe40003f26270 */
[----:B------:R-:W-:Y:S01]  /*c6b0*/  P2R R28, PR, RZ, 0x1 ;  /* 0x00000001ff1c7803 */ /* 0x000fe20000000000 */
[----:B------:R-:W-:Y:S01]  /*c6c0*/  HMMA.16816.F32 R20, R12, R30, R20 ;  /* 0x0000001e0c14723c */ /* 0x000fe20000001814 */
[C---:B------:R-:W-:Y:S02]  /*c6d0*/  ISETP.GE.AND P0, PT, R16.reuse, R121, PT ;  /* 0x000000791000720c */ /* 0x040fe40003f06270 */
[----:B------:R-:W-:Y:S02]  /*c6e0*/  ISETP.GE.AND P2, PT, R16, R122, PT ;  /* 0x0000007a1000720c */ /* 0x000fe40003f46270 */
[----:B------:R-:W-:-:S02]  /*c6f0*/  IADD3 R17, R0, 0x9, RZ ;  /* 0x0000000900117810 */ /* 0x000fc40007ffe0ff */
[----:B------:R-:W-:Y:S01]  /*c700*/  IADD3 R16, R0, 0x10, RZ ;  /* 0x0000001000107810 */ /* 0x000fe20007ffe0ff */
[C---:B------:R-:W-:Y:S01]  /*c710*/  HMMA.16816.F32 R88, R8.reuse, R118, R88 ;  /* 0x000000760858723c */ /* 0x040fe20000001858 */
[CC--:B------:R-:W-:Y:S02]  /*c720*/  ISETP.GE.AND P3, PT, R17.reuse, R121.reuse, PT ;  /* 0x000000791100720c */ /* 0x0c0fe40003f66270 */
[----:B------:R-:W-:Y:S02]  /*c730*/  ISETP.GE.AND P4, PT, R17, R122, PT ;  /* 0x0000007a1100720c */ /* 0x000fe40003f86270 */
[----:B------:R-:W-:Y:S02]  /*c740*/  ISETP.GE.AND P5, PT, R16, R121, PT ;  /* 0x000000791000720c */ /* 0x000fe40003fa6270 */
[----:B------:R-:W-:Y:S01]  /*c750*/  IADD3 R17, R0, 0x11, RZ ;  /* 0x0000001100117810 */ /* 0x000fe20007ffe0ff */
[----:B------:R-:W-:Y:S01]  /*c760*/  HMMA.16816.F32 R76, R8, R108, R76 ;  /* 0x0000006c084c723c */ /* 0x000fe2000000184c */
[----:B------:R-:W-:-:S02]  /*c770*/  FSEL R29, R25, -INF , !P1 ;  /* 0xff800000191d7808 */ /* 0x000fc40004800000 */
[----:B------:R-:W-:Y:S02]  /*c780*/  ISETP.GE.AND P1, PT, R17, R121, PT ;  /* 0x000000791100720c */ /* 0x000fe40003f26270 */
[----:B------:R-:W-:-:S03]  /*c790*/  IADD3 R30, R0, 0x48, RZ ;  /* 0x00000048001e7810 */ /* 0x000fc60007ffe0ff */
[C---:B------:R-:W-:Y:S01]  /*c7a0*/  HMMA.16816.F32 R72, R8.reuse, R110, R72 ;  /* 0x0000006e0848723c */ /* 0x040fe20000001848 */
[----:B------:R-:W-:Y:S02]  /*c7b0*/  FSEL R25, R20, -INF , !P0 ;  /* 0xff80000014197808 */ /* 0x000fe40004000000 */
[----:B------:R-:W-:Y:S02]  /*c7c0*/  ISETP.GE.AND P0, PT, R16, R122, PT ;  /* 0x0000007a1000720c */ /* 0x000fe40003f06270 */
[----:B------:R-:W-:Y:S02]  /*c7d0*/  IADD3 R16, R0, 0x18, RZ ;  /* 0x0000001800107810 */ /* 0x000fe40007ffe0ff */
[----:B------:R-:W-:Y:S01]  /*c7e0*/  FSEL R40, R22, -INF , !P2 ;  /* 0xff80000016287808 */ /* 0x000fe20005000000 */
[----:B------:R-:W-:Y:S01]  /*c7f0*/  HMMA.16816.F32 R68, R8, R104, R68 ;  /* 0x000000680844723c */ /* 0x000fe20000001844 */
[----:B------:R-:W-:Y:S02]  /*c800*/  FSEL R31, R21, -INF , !P3 ;  /* 0xff800000151f7808 */ /* 0x000fe40005800000 */
[----:B------:R-:W-:-:S02]  /*c810*/  FSEL R134, R23, -INF , !P4 ;  /* 0xff80000017867808 */ /* 0x000fc40006000000 */
[-C--:B------:R-:W-:Y:S02]  /*c820*/  ISETP.GE.AND P2, PT, R17, R122.reuse, PT ;  /* 0x0000007a1100720c */ /* 0x080fe40003f46270 */
[C---:B------:R-:W-:Y:S01]  /*c830*/  ISETP.GE.AND P3, PT, R16.reuse, R121, PT ;  /* 0x000000791000720c */ /* 0x040fe20003f66270 */
[----:B------:R-:W-:Y:S01]  /*c840*/  HMMA.16816.F32 R64, R8, R106, R64 ;  /* 0x0000006a0840723c */ /* 0x000fe20000001840 */
[----:B------:R-:W-:Y:S02]  /*c850*/  ISETP.GE.AND P4, PT, R16, R122, PT ;  /* 0x0000007a1000720c */ /* 0x000fe40003f86270 */
[C---:B------:R-:W-:Y:S02]  /*c860*/  IADD3 R20, R0.reuse, 0x19, RZ ;  /* 0x0000001900147810 */ /* 0x040fe40007ffe0ff */
[----:B------:R-:W-:-:S03]  /*c870*/  IADD3 R21, R0, 0x21, RZ ;  /* 0x0000002100157810 */ /* 0x000fc60007ffe0ff */
[C---:B------:R-:W-:Y:S08]  /*c880*/  HMMA.16816.F32 R52, R8.reuse, R100, R52 ;  /* 0x000000640834723c */ /* 0x040ff00000001834 */
[C---:B------:R-:W-:Y:S08]  /*c890*/  HMMA.16816.F32 R48, R8.reuse, R102, R48 ;  /* 0x000000660830723c */ /* 0x040ff00000001830 */
[----:B------:R-:W-:Y:S01]  /*c8a0*/  HMMA.16816.F32 R4, R8, R18, R4 ;  /* 0x000000120804723c */ /* 0x000fe20000001804 */
[----:B------:R-:W2:Y:S04]  /*c8b0*/  LDSM.16.M88.4 R8, [R148+0x1800] ;  /* 0x001800009408783b */ /* 0x000ea80000000200 */
[----:B------:R-:W4:Y:S03]  /*c8c0*/  LDSM.16.M88.4 R16, [R148+0x2000] ;  /* 0x002000009410783b */ /* 0x000f260000000200 */
[C---:B-1----:R-:W-:Y:S08]  /*c8d0*/  HMMA.16816.F32 R92, R12.reuse, R112, R92 ;  /* 0x000000700c5c723c */ /* 0x042ff0000000185c */
[C---:B------:R-:W-:Y:S08]  /*c8e0*/  HMMA.16816.F32 R88, R12.reuse, R114, R88 ;  /* 0x000000720c58723c */ /* 0x040ff00000001858 */
[C---:B---3--:R-:W-:Y:S08]  /*c8f0*/  HMMA.16816.F32 R84, R12.reuse, R96, R84 ;  /* 0x000000600c54723c */ /* 0x048ff00000001854 */
[----:B------:R-:W-:Y:S01]  /*c900*/  FSEL R97, R92, -INF , !P5 ;  /* 0xff8000005c617808 */ /* 0x000fe20006800000 */
[----:B------:R-:W-:Y:S01]  /*c910*/  HMMA.16816.F32 R80, R12, R98, R80 ;  /* 0x000000620c50723c */ /* 0x000fe20000001850 */
[----:B------:R-:W-:-:S02]  /*c920*/  FSEL R94, R94, -INF , !P0 ;  /* 0xff8000005e5e7808 */ /* 0x000fc40004000000 */
[CC--:B------:R-:W-:Y:S02]  /*c930*/  ISETP.GE.AND P5, PT, R20.reuse, R121.reuse, PT ;  /* 0x000000791400720c */ /* 0x0c0fe40003fa6270 */
[----:B------:R-:W-:Y:S02]  /*c940*/  ISETP.GE.AND P0, PT, R20, R122, PT ;  /* 0x0000007a1400720c */ /* 0x000fe40003f06270 */
[----:B------:R-:W-:Y:S01]  /*c950*/  IADD3 R20, R0, 0x20, RZ ;  /* 0x0000002000147810 */ /* 0x000fe20007ffe0ff */
[----:B--2---:R-:W-:Y:S01]  /*c960*/  HMMA.16816.F32 R76, R12, R8, R76 ;  /* 0x000000080c4c723c */ /* 0x004fe2000000184c */
[----:B------:R-:W-:Y:S02]  /*c970*/  FSEL R93, R93, -INF , !P1 ;  /* 0xff8000005d5d7808 */ /* 0x000fe40004800000 */
[----:B------:R-:W-:Y:S02]  /*c980*/  FSEL R96, R95, -INF , !P2 ;  /* 0xff8000005f607808 */ /* 0x000fe40005000000 */
[----:B------:R-:W-:-:S02]  /*c990*/  ISETP.GE.AND P1, PT, R20, R121, PT ;  /* 0x000000791400720c */ /* 0x000fc40003f26270 */
[----:B------:R-:W-:Y:S01]  /*c9a0*/  ISETP.GE.AND P2, PT, R20, R122, PT ;  /* 0x0000007a1400720c */ /* 0x000fe20003f46270 */
[C---:B------:R-:W-:Y:S01]  /*c9b0*/  HMMA.16816.F32 R72, R12.reuse, R10, R72 ;  /* 0x0000000a0c48723c */ /* 0x040fe20000001848 */
[----:B------:R-:W-:Y:S02]  /*c9c0*/  IADD3 R20, R0, 0x28, RZ ;  /* 0x0000002800147810 */ /* 0x000fe40007ffe0ff */
[----:B------:R-:W-:Y:S02]  /*c9d0*/  FSEL R95, R88, -INF , !P3 ;  /* 0xff800000585f7808 */ /* 0x000fe40005800000 */
[----:B------:R-:W-:Y:S02]  /*c9e0*/  FSEL R92, R90, -INF , !P4 ;  /* 0xff8000005a5c7808 */ /* 0x000fe40006000000 */
[----:B------:R-:W-:Y:S01]  /*c9f0*/  FSEL R89, R89, -INF , !P5 ;  /* 0xff80000059597808 */ /* 0x000fe20006800000 */
[----:B----4-:R-:W-:Y:S01]  /*ca00*/  HMMA.16816.F32 R68, R12, R16, R68 ;  /* 0x000000100c44723c */ /* 0x010fe20000001844 */
[----:B------:R-:W-:-:S02]  /*ca10*/  FSEL R132, R91, -INF , !P0 ;  /* 0xff8000005b847808 */ /* 0x000fc40004000000 */
[CC--:B------:R-:W-:Y:S02]  /*ca20*/  ISETP.GE.AND P3, PT, R21.reuse, R121.reuse, PT ;  /* 0x000000791500720c */ /* 0x0c0fe40003f66270 */
[-C--:B------:R-:W-:Y:S02]  /*ca30*/  ISETP.GE.AND P4, PT, R21, R122.reuse, PT ;  /* 0x0000007a1500720c */ /* 0x080fe40003f86270 */
[----:B------:R-:W-:Y:S01]  /*ca40*/  IADD3 R8, R0, 0x29, RZ ;  /* 0x0000002900087810 */ /* 0x000fe20007ffe0ff */
[----:B------:R-:W-:Y:S01]  /*ca50*/  HMMA.16816.F32 R64, R12, R18, R64 ;  /* 0x000000120c40723c */ /* 0x000fe20000001840 */
[C---:B------:R-:W-:Y:S02]  /*ca60*/  ISETP.GE.AND P5, PT, R20.reuse, R121, PT ;  /* 0x000000791400720c */ /* 0x040fe40003fa6270 */
[----:B------:R-:W-:Y:S02]  /*ca70*/  ISETP.GE.AND P0, PT, R20, R122, PT ;  /* 0x0000007a1400720c */ /* 0x000fe40003f06270 */
[----:B------:R-:W1:Y:S01]  /*ca80*/  LDSM.16.M88.4 R20, [R148+0x2800] ;  /* 0x002800009414783b */ /* 0x000e620000000200 */
[----:B------:R-:W-:-:S02]  /*ca90*/  FSEL R123, R84, -INF , !P1 ;  /* 0xff800000547b7808 */ /* 0x000fc40004800000 */
[----:B------:R-:W-:Y:S02]  /*caa0*/  FSEL R62, R86, -INF , !P2 ;  /* 0xff800000563e7808 */ /* 0x000fe40005000000 */
        /* <DEDUP_REMOVED lines=19> */
[C---:B-1----:R-:W-:Y:S01]  /*cbe0*/  HMMA.16816.F32 R52, R12.reuse, R20, R52 ;  /* 0x000000140c34723c */ /* 0x042fe20000001834 */
[----:B------:R-:W-:Y:S02]  /*cbf0*/  FSEL R61, R76, -INF , !P3 ;  /* 0xff8000004c3d7808 */ /* 0x000fe40005800000 */
[----:B------:R-:W-:Y:S02]  /*cc00*/  FSEL R106, R78, -INF , !P4 ;  /* 0xff8000004e6a7808 */ /* 0x000fe40006000000 */
[C---:B------:R-:W-:Y:S02]  /*cc10*/  ISETP.GE.AND P3, PT, R16.reuse, R121, PT ;  /* 0x000000791000720c */ /* 0x040fe40003f66270 */
[----:B------:R-:W-:Y:S01]  /*cc20*/  ISETP.GE.AND P4, PT, R16, R122, PT ;  /* 0x0000007a1000720c */ /* 0x000fe20003f86270 */
[----:B------:R-:W-:Y:S01]  /*cc30*/  HMMA.16816.F32 R48, R12, R22, R48 ;  /* 0x000000160c30723c */ /* 0x000fe20000001830 */
        /* <DEDUP_REMOVED lines=11> */
[----:B------:R-:W-:Y:S01]  /*ccf0*/  IADD3 R20, R0, 0x49, RZ ;  /* 0x0000004900147810 */ /* 0x000fe20007ffe0ff */
[----:B------:R-:W-:-:S04]  /*cd00*/  DEPBAR.LE SB0, 0x0 ;  /* 0x000080000000791a */ /* 0x000fc80000000000 */
[----:B------:R-:W-:Y:S02]  /*cd10*/  FSEL R109, R68, -INF , !P5 ;  /* 0xff800000446d7808 */ /* 0x000fe40006800000 */
[----:B------:R-:W-:Y:S01]  /*cd20*/  FSEL R116, R70, -INF , !P0 ;  /* 0xff80000046747808 */ /* 0x000fe20004000000 */
[C---:B--2---:R-:W-:Y:S01]  /*cd30*/  HMMA.16816.F32 R44, R12.reuse, R8, R44 ;  /* 0x000000080c2c723c */ /* 0x044fe2000000182c */
[C---:B------:R-:W-:Y:S02]  /*cd40*/  ISETP.GE.AND P5, PT, R20.reuse, R121, PT ;  /* 0x000000791400720c */ /* 0x040fe40003fa6270 */
[----:B------:R-:W-:Y:S02]  /*cd50*/  ISETP.GE.AND P0, PT, R20, R122, PT ;  /* 0x0000007a1400720c */ /* 0x000fe40003f06270 */
[----:B------:R-:W-:Y:S02]  /*cd60*/  IADD3 R20, R0, 0x50, RZ ;  /* 0x0000005000147810 */ /* 0x000fe40007ffe0ff */
[----:B------:R-:W-:Y:S01]  /*cd70*/  FSEL R114, R75, -INF , !P4 ;  /* 0xff8000004b727808 */ /* 0x000fe20006000000 */
[----:B------:R-:W-:Y:S01]  /*cd80*/  HMMA.16816.F32 R36, R12, R10, R36 ;  /* 0x0000000a0c24723c */ /* 0x000fe20000001824 */
[----:B------:R-:W-:-:S02]  /*cd90*/  FSEL R111, R69, -INF , !P1 ;  /* 0xff800000456f7808 */ /* 0x000fc40004800000 */
[----:B------:R-:W-:Y:S02]  /*cda0*/  FSEL R124, R71, -INF , !P2 ;  /* 0xff800000477c7808 */ /* 0x000fe40005000000 */
        /* <DEDUP_REMOVED lines=9> */
[----:B------:R-:W-:Y:S01]  /*ce40*/  FSEL R105, R52, -INF , !P1 ;  /* 0xff80000034697808 */ /* 0x000fe20004800000 */
[----:B-1----:R-:W-:Y:S01]  /*ce50*/  HMMA.16816.F32 R32, R12, R16, R32 ;  /* 0x000000100c20723c */ /* 0x002fe20000001820 */
        /* <DEDUP_REMOVED lines=29> */
[----:B------:R-:W-:Y:S02]  /*d030*/  FSEL R51, R36, -INF , !P3 ;  /* 0xff80000024337808 */ /* 0x000fe40005800000 */
[C---:B------:R-:W-:Y:S02]  /*d040*/  ISETP.GE.AND P6, PT, R8.reuse, R121, PT ;  /* 0x000000790800720c */ /* 0x040fe40003fc6270 */
[----:B------:R-:W-:Y:S02]  /*d050*/  ISETP.GE.AND P3, PT, R8, R122, PT ;  /* 0x0000007a0800720c */ /* 0x000fe40003f66270 */
[----:B------:R-:W-:-:S02]  /*d060*/  IADD3 R8, R0, 0x71, RZ ;  /* 0x0000007100087810 */ /* 0x000fc40007ffe0ff */
[----:B------:R-:W-:Y:S02]  /*d070*/  FSEL R56, R38, -INF , !P1 ;  /* 0xff80000026387808 */ /* 0x000fe40004800000 */
[----:B------:R-:W-:Y:S02]  /*d080*/  ISETP.GE.AND P1, PT, R8, R122, PT ;  /* 0x0000007a0800720c */ /* 0x000fe40003f26270 */
[----:B------:R-:W-:Y:S02]  /*d090*/  ISETP.NE.AND P0, PT, R9, RZ, PT ;  /* 0x000000ff0900720c */ /* 0x000fe40003f05270 */
[----:B------:R-:W-:Y:S02]  /*d0a0*/  P2R R10, PR, RZ, 0x2 ;  /* 0x00000002ff0a7803 */ /* 0x000fe40000000000 */
[----:B------:R-:W-:Y:S02]  /*d0b0*/  FSEL R53, R45, -INF , !P0 ;  /* 0xff8000002d357808 */ /* 0x000fe40004000000 */
[----:B------:R-:W-:-:S02]  /*d0c0*/  FSEL R45, R32, -INF , !P6 ;  /* 0xff800000202d7808 */ /* 0x000fc40007000000 */
[----:B------:R-:W-:Y:S02]  /*d0d0*/  ISETP.NE.AND P6, PT, R10, RZ, PT ;  /* 0x000000ff0a00720c */ /* 0x000fe40003fc5270 */
[----:B------:R-:W-:Y:S02]  /*d0e0*/  IADD3 R9, R0, 0x69, RZ ;  /* 0x0000006900097810 */ /* 0x000fe40007ffe0ff */
[----:B------:R-:W-:Y:S02]  /*d0f0*/  FSEL R55, R44, -INF , !P4 ;  /* 0xff8000002c377808 */ /* 0x000fe40006000000 */
[----:B------:R-:W-:Y:S02]  /*d100*/  ISETP.NE.AND P4, PT, R28, RZ, PT ;  /* 0x000000ff1c00720c */ /* 0x000fe40003f85270 */
[----:B------:R-:W-:Y:S02]  /*d110*/  FSEL R28, R35, -INF , !P6 ;  /* 0xff800000231c7808 */ /* 0x000fe40007000000 */
[----:B------:R-:W-:-:S02]  /*d120*/  FSEL R101, R49, -INF , !P2 ;  /* 0xff80000031657808 */ /* 0x000fc40005000000 */
[----:B------:R-:W-:Y:S02]  /*d130*/  ISETP.GT.AND P6, PT, R183, R168, PT ;  /* 0x000000a8b700720c */ /* 0x000fe40003fc4270 */
[CC--:B------:R-:W-:Y:S02]  /*d140*/  ISETP.GE.AND P2, PT, R9.reuse, R121.reuse, PT ;  /* 0x000000790900720c */ /* 0x0c0fe40003f46270 */
[----:B------:R-:W-:Y:S02]  /*d150*/  ISETP.GE.AND P0, PT, R9, R122, PT ;  /* 0x0000007a0900720c */ /* 0x000fe40003f06270 */
[----:B------:R-:W-:Y:S02]  /*d160*/  IADD3 R9, R0, 0x78, RZ ;  /* 0x0000007800097810 */ /* 0x000fe40007ffe0ff */
[----:B------:R-:W-:Y:S02]  /*d170*/  FSEL R48, R47, -INF , !P5 ;  /* 0xff8000002f307808 */ /* 0x000fe40006800000 */
[----:B------:R-:W-:-:S02]  /*d180*/  ISETP.GE.AND P5, PT, R8, R121, PT ;  /* 0x000000790800720c */ /* 0x000fc40003fa6270 */
[----:B------:R-:W-:Y:S02]  /*d190*/  FSEL R54, R39, -INF , !P0 ;  /* 0xff80000027367808 */ /* 0x000fe40004000000 */
[----:B------:R-:W-:Y:S02]  /*d1a0*/  FSEL R8, R27, -INF , !P4 ;  /* 0xff8000001b087808 */ /* 0x000fe40006000000 */
[CC--:B------:R-:W-:Y:S02]  /*d1b0*/  ISETP.GE.AND P4, PT, R9.reuse, R121.reuse, PT ;  /* 0x000000790900720c */ /* 0x0c0fe40003f86270 */
[----:B------:R-:W-:Y:S02]  /*d1c0*/  ISETP.GE.AND P1, PT, R9, R122, PT ;  /* 0x0000007a0900720c */ /* 0x000fe40003f26270 */
[C---:B------:R-:W-:Y:S02]  /*d1d0*/  ISETP.GE.AND P0, PT, R0.reuse, R121, PT ;  /* 0x000000790000720c */ /* 0x040fe40003f06270 */
[----:B------:R-:W-:-:S02]  /*d1e0*/  IADD3 R9, R0, 0x79, RZ ;  /* 0x0000007900097810 */ /* 0x000fc40007ffe0ff */
[----:B------:R-:W-:Y:S02]  /*d1f0*/  FSEL R59, R37, -INF , !P2 ;  /* 0xff800000253b7808 */ /* 0x000fe40005000000 */
[-C--:B------:R-:W-:Y:S02]  /*d200*/  ISETP.GE.AND P2, PT, R0, R122.reuse, PT ;  /* 0x0000007a0000720c */ /* 0x080fe40003f46270 */
[----:B------:R-:W-:Y:S02]  /*d210*/  FSEL R32, R34, -INF , !P3 ;  /* 0xff80000022207808 */ /* 0x000fe40005800000 */
[----:B------:R-:W-:Y:S02]  /*d220*/  FSEL R0, R24, -INF , !P0 ;  /* 0xff80000018007808 */ /* 0x000fe40004000000 */
        /* <DEDUP_REMOVED lines=68> */
.L_x_7266:
[----:B------:R-:W-:-:S05]  /*d670*/  IMAD.MOV.U32 R6, RZ, RZ, c[0x0][0x198] ;  /* 0x00006600ff067624 */ /* 0x000fca00078e00ff */
[----:B------:R-:W-:-:S04]  /*d680*/  LEA R6, -R6, RZ, 0x7 ;  /* 0x000000ff06067211 */ /* 0x000fc800078e39ff */
[----:B------:R-:W-:Y:S02]  /*d690*/  SHF.R.S32.HI R2, RZ, 0x1f, R6 ;  /* 0x0000001fff027819 */ /* 0x000fe40000011406 */
.L_x_7267:
        /* <DEDUP_REMOVED lines=33> */
.L_x_7265:
        /* <DEDUP_REMOVED lines=65> */
[----:B------:R-:W-:Y:S01]  /*dcc0*/  LDSM.16.MT88.4 R68, [R160+0x6000] ;  /* 0x00600000a044783b */ /* 0x000fe20000004200 */
[----:B------:R-:W-:-:S02]  /*dcd0*/  LEA R158, R42, R160, 0x1 ;  /* 0x000000a02a9e7211 */ /* 0x000fc400078e08ff */
[----:B------:R-:W-:Y:S01]  /*dce0*/  LEA R156, R42, R157, 0x1 ;  /* 0x0000009d2a9c7211 */ /* 0x000fe200078e08ff */
[----:B------:R-:W-:Y:S04]  /*dcf0*/  LDSM.16.MT88.4 R12, [R160+0x6800] ;  /* 0x00680000a00c783b */ /* 0x000fe80000004200 */
[----:B------:R-:W-:Y:S04]  /*dd00*/  LDSM.16.MT88.4 R72, [R158+0x6000] ;  /* 0x006000009e48783b */ /* 0x000fe80000004200 */
        /* <DEDUP_REMOVED lines=18> */
[----:B------:R-:W-:Y:S01]  /*de30*/  FFMA.FTZ R30, R97, c[0x0][0x23c], -R50 ;  /* 0x00008f00611e7a23 */ /* 0x000fe20000010832 */
[----:B------:R-:W1:Y:S02]  /*de40*/  LDSM.16.MT88.4 R4, [R156+0x6000] ;  /* 0x006000009c04783b */ /* 0x000e640000004200 */
[----:B------:R-:W3:Y:S01]  /*de50*/  MUFU.EX2 R35, R35 ;  /* 0x0000002300237308 */ /* 0x000ee20000000800 */
[C---:B------:R-:W-:Y:S01]  /*de60*/  FSETP.NEU.FTZ.AND P0, PT, R0.reuse, -INF , PT ;  /* 0xff8000000000780b */ /* 0x040fe20003f1d000 */
[----:B------:R-:W-:-:S02]  /*de70*/  FMUL.FTZ R21, R0, c[0x0][0x23c] ;  /* 0x00008f0000157a20 */ /* 0x000fc40000410000 */
[--C-:B------:R-:W-:Y:S02]  /*de80*/  FFMA.FTZ R25, R93, c[0x0][0x23c], -R50.reuse ;  /* 0x00008f005d197a23 */ /* 0x100fe40000010832 */
[--C-:B------:R-:W-:Y:S01]  /*de90*/  FFMA.FTZ R23, R95, c[0x0][0x23c], -R50.reuse ;  /* 0x00008f005f177a23 */ /* 0x100fe20000010832 */
[----:B------:R-:W-:Y:S01]  /*dea0*/  FSEL R21, R21, RZ, P0 ;  /* 0x000000ff15157208 */ /* 0x000fe20000000000 */
[----:B------:R-:W-:Y:S01]  /*deb0*/  MUFU.EX2 R36, R36 ;  /* 0x0000002400247308 */ /* 0x000fe20000000800 */
[--C-:B------:R-:W-:Y:S02]  /*dec0*/  FFMA.FTZ R52, R123, c[0x0][0x23c], -R50.reuse ;  /* 0x00008f007b347a23 */ /* 0x100fe40000010832 */
[----:B------:R-:W-:Y:S02]  /*ded0*/  FFMA.FTZ R39, R125, c[0x0][0x23c], -R50 ;  /* 0x00008f007d277a23 */ /* 0x000fe40000010832 */
[--C-:B------:R-:W-:Y:S02]  /*dee0*/  FFMA.FTZ R38, R26, c[0x0][0x23c], -R21.reuse ;  /* 0x00008f001a267a23 */ /* 0x100fe40000010815 */
[--C-:B------:R-:W-:Y:S01]  /*def0*/  FFMA.FTZ R33, R8, c[0x0][0x23c], -R21.reuse ;  /* 0x00008f0008217a23 */ /* 0x100fe20000010815 */
[----:B------:R-:W4:Y:S01]  /*df00*/  MUFU.EX2 R31, R31 ;  /* 0x0000001f001f7308 */ /* 0x000f220000000800 */
[--C-:B------:R-:W-:Y:S01]  /*df10*/  FFMA.FTZ R40, R40, c[0x0][0x23c], -R21.reuse ;  /* 0x00008f0028287a23 */ /* 0x100fe20000010815 */
[----:B---3--:R-:W-:Y:S01]  /*df20*/  F2FP.PACK_AB R84, R35, R44 ;  /* 0x0000002c2354723e */ /* 0x008fe200000000ff */
[--C-:B------:R-:W-:Y:S01]  /*df30*/  FFMA.FTZ R29, R134, c[0x0][0x23c], -R21.reuse ;  /* 0x00008f00861d7a23 */ /* 0x100fe20000010815 */
[----:B------:R-:W3:Y:S01]  /*df40*/  LDSM.16.MT88.4 R8, [R157+0x6800] ;  /* 0x006800009d08783b */ /* 0x000ee20000004200 */
[----:B------:R-:W-:-:S02]  /*df50*/  FFMA.FTZ R34, R94, c[0x0][0x23c], -R21 ;  /* 0x00008f005e227a23 */ /* 0x000fc40000010815 */
[--C-:B------:R-:W-:Y:S01]  /*df60*/  FFMA.FTZ R27, R96, c[0x0][0x23c], -R21.reuse ;  /* 0x00008f00601b7a23 */ /* 0x100fe20000010815 */
[----:B------:R-:W-:Y:S01]  /*df70*/  MUFU.EX2 R38, R38 ;  /* 0x0000002600267308 */ /* 0x000fe20000000800 */
[--C-:B------:R-:W-:Y:S02]  /*df80*/  FFMA.FTZ R26, R92, c[0x0][0x23c], -R21.reuse ;  /* 0x00008f005c1a7a23 */ /* 0x100fe40000010815 */
[--C-:B------:R-:W-:Y:S02]  /*df90*/  FFMA.FTZ R3, R132, c[0x0][0x23c], -R21.reuse ;  /* 0x00008f0084037a23 */ /* 0x100fe40000010815 */
[----:B------:R-:W-:Y:S02]  /*dfa0*/  FFMA.FTZ R49, R62, c[0x0][0x23c], -R21 ;  /* 0x00008f003e317a23 */ /* 0x000fe40000010815 */
        /* <DEDUP_REMOVED lines=46> */
[----:B------:R-:W2:Y:S01]  /*e290*/  MUFU.EX2 R27, R27 ;  /* 0x0000001b001b7308 */ /* 0x000ea20000000800 */
        /* <DEDUP_REMOVED lines=11> */
[----:B------:R-:W5:Y:S01]  /*e350*/  MUFU.EX2 R3, R3 ;  /* 0x0000000300037308 */ /* 0x000f620000000800 */
[----:B------:R-:W-:-:S02]  /*e360*/  FADD.FTZ R36, R36, R35 ;  /* 0x0000002324247221 */ /* 0x000fc40000010000 */
[----:B------:R-:W-:Y:S02]  /*e370*/  FADD.FTZ R40, R40, R33 ;  /* 0x0000002128287221 */ /* 0x000fe40000010000 */
[----:B------:R-:W-:Y:S01]  /*e380*/  FFMA.FTZ R54, R45, c[0x0][0x23c], -R50 ;  /* 0x00008f002d367a23 */ /* 0x000fe20000010832 */
[C---:B-1----:R-:W-:Y:S01]  /*e390*/  HMMA.16816.F32 R80, R84.reuse, R4, RZ ;  /* 0x000000045450723c */ /* 0x042fe200000018ff */
[----:B------:R-:W-:Y:S01]  /*e3a0*/  FADD.FTZ R29, R29, R40 ;  /* 0x000000281d1d7221 */ /* 0x000fe20000010000 */
[----:B------:R-:W-:Y:S01]  /*e3b0*/  MUFU.EX2 R52, R52 ;  /* 0x0000003400347308 */ /* 0x000fe20000000800 */
[--C-:B------:R-:W-:Y:S02]  /*e3c0*/  FFMA.FTZ R41, R41, c[0x0][0x23c], -R50.reuse ;  /* 0x00008f0029297a23 */ /* 0x100fe40000010832 */
[----:B------:R-:W-:Y:S02]  /*e3d0*/  FFMA.FTZ R45, R47, c[0x0][0x23c], -R50 ;  /* 0x00008f002f2d7a23 */ /* 0x000fe40000010832 */
[----:B----4-:R-:W-:Y:S01]  /*e3e0*/  F2FP.PACK_AB R4, R25, R30 ;  /* 0x0000001e1904723e */ /* 0x010fe200000000ff */
[----:B------:R-:W-:Y:S01]  /*e3f0*/  HMMA.16816.F32 R84, R84, R6, RZ ;  /* 0x000000065454723c */ /* 0x000fe200000018ff */
[----:B--2---:R-:W-:Y:S01]  /*e400*/  F2FP.PACK_AB R5, R27, R34 ;  /* 0x000000221b05723e */ /* 0x004fe200000000ff */
[----:B------:R-:W-:Y:S01]  /*e410*/  MUFU.EX2 R39, R39 ;  /* 0x0000002700277308 */ /* 0x000fe20000000800 */
[----:B------:R-:W-:-:S02]  /*e420*/  FADD.FTZ R34, R34, R29 ;  /* 0x0000001d22227221 */ /* 0x000fc40000010000 */
[--C-:B------:R-:W-:Y:S02]  /*e430*/  FFMA.FTZ R28, R28, c[0x0][0x23c], -R21.reuse ;  /* 0x00008f001c1c7a23 */ /* 0x100fe40000010815 */
[----:B------:R-:W-:Y:S01]  /*e440*/  F2FP.PACK_AB R6, R22, R23 ;  /* 0x000000171606723e */ /* 0x000fe200000000ff */
[----:B------:R-:W-:Y:S01]  /*e450*/  FADD.FTZ R27, R27, R34 ;  /* 0x000000221b1b7221 */ /* 0x000fe20000010000 */
[C---:B-----5:R-:W-:Y:S01]  /*e460*/  F2FP.PACK_AB R7, R3.reuse, R26 ;  /* 0x0000001a0307723e */ /* 0x060fe200000000ff */
[----:B------:R-:W-:Y:S01]  /*e470*/  MUFU.EX2 R37, R37 ;  /* 0x0000002500257308 */ /* 0x000fe20000000800 */
[----:B------:R-:W-:Y:S02]  /*e480*/  FFMA.FTZ R186, R20, c[0x0][0x23c], -R21 ;  /* 0x00008f0014ba7a23 */ /* 0x000fe40000010815 */
[----:B------:R-:W-:Y:S02]  /*e490*/  FADD.FTZ R26, R26, R27 ;  /* 0x0000001b1a1a7221 */ /* 0x000fe40000010000 */
[----:B------:R-:W-:Y:S01]  /*e4a0*/  FFMA.FTZ R50, R46, c[0x0][0x23c], -R50 ;  /* 0x00008f002e327a23 */ /* 0x000fe20000010832 */
[----:B------:R-:W-:Y:S01]  /*e4b0*/  HMMA.16816.F32 R96, R4, R12, R96 ;  /* 0x0000000c0460723c */ /* 0x000fe20000001860 */
[----:B------:R-:W-:Y:S01]  /*e4c0*/  FADD.FTZ R26, R3, R26 ;  /* 0x0000001a031a7221 */ /* 0x000fe20000010000 */
[----:B------:R-:W-:Y:S01]  /*e4d0*/  MUFU.EX2 R42, R42 ;  /* 0x0000002a002a7308 */ /* 0x000fe20000000800 */
[----:B------:R-:W-:-:S02]  /*e4e0*/  FFMA.FTZ R32, R32, c[0x0][0x23c], -R21 ;  /* 0x00008f0020207a23 */ /* 0x000fc40000010815 */
[----:B------:R-:W-:-:S03]  /*e4f0*/  FFMA.FTZ R24, R24, c[0x0][0x23c], -R21 ;  /* 0x00008f0018187a23 */ /* 0x000fc60000010815 */
[C---:B------:R-:W-:Y:S01]  /*e500*/  HMMA.16816.F32 R68, R4.reuse, R14, R68 ;  /* 0x0000000e0444723c */ /* 0x040fe20000001844 */
[----:B------:R-:W1:Y:S01]  /*e510*/  LDSM.16.MT88.4 R12, [R156+0x6800] ;  /* 0x006800009c0c783b */ /* 0x000e620000004200 */
[----:B------:R-:W2:Y:S06]  /*e520*/  MUFU.EX2 R49, R49 ;  /* 0x0000003100317308 */ /* 0x000eac0000000800 */
[C---:B---3--:R-:W-:Y:S02]  /*e530*/  HMMA.16816.F32 R76, R4.reuse, R8, R76 ;  /* 0x00000008044c723c */ /* 0x048fe4000000184c */
[----:B------:R-:W3:Y:S06]  /*e540*/  MUFU.EX2 R62, R62 ;  /* 0x0000003e003e7308 */ /* 0x000eec0000000800 */
[----:B------:R-:W-:Y:S01]  /*e550*/  HMMA.16816.F32 R88, R4, R10, R88 ;  /* 0x0000000a0458723c */ /* 0x000fe20000001858 */
[----:B------:R-:W4:Y:S01]  /*e560*/  LDSM.16.MT88.4 R8, [R158+0x7000] ;  /* 0x007000009e08783b */ /* 0x000f220000004200 */
[----:B------:R-:W-:Y:S01]  /*e570*/  MUFU.EX2 R60, R60 ;  /* 0x0000003c003c7308 */ /* 0x000fe20000000800 */
[----:B--2---:R-:W-:-:S05]  /*e580*/  FADD.FTZ R3, R49, R26 ;  /* 0x0000001a31037221 */ /* 0x004fca0000010000 */
[----:B------:R-:W-:Y:S02]  /*e590*/  HMMA.16816.F32 R92, R4, R16, R92 ;  /* 0x00000010045c723c */ /* 0x000fe4000000185c */
[----:B------:R-:W2:Y:S01]  /*e5a0*/  MUFU.EX2 R43, R43 ;  /* 0x0000002b002b7308 */ /* 0x000ea20000000800 */
[----:B---3--:R-:W-:-:S05]  /*e5b0*/  FADD.FTZ R3, R62, R3 ;  /* 0x000000033e037221 */ /* 0x008fca0000010000 */
[C---:B------:R-:W-:Y:S01]  /*e5c0*/  HMMA.16816.F32 R72, R4.reuse, R18, R72 ;  /* 0x000000120448723c */ /* 0x040fe20000001848 */
[----:B------:R-:W3:Y:S01]  /*e5d0*/  LDSM.16.MT88.4 R16, [R160+0x7000] ;  /* 0x00700000a010783b */ /* 0x000ee20000004200 */
[----:B------:R-:W-:Y:S06]  /*e5e0*/  MUFU.EX2 R66, R66 ;  /* 0x0000004200427308 */ /* 0x000fec0000000800 */
[C---:B-1----:R-:W-:Y:S02]  /*e5f0*/  HMMA.16816.F32 R80, R4.reuse, R12, R80 ;  /* 0x0000000c0450723c */ /* 0x042fe40000001850 */
[----:B------:R-:W1:Y:S06]  /*e600*/  MUFU.EX2 R63, R63 ;  /* 0x0000003f003f7308 */ /* 0x000e6c0000000800 */
[----:B------:R-:W-:Y:S01]  /*e610*/  HMMA.16816.F32 R84, R4, R14, R84 ;  /* 0x0000000e0454723c */ /* 0x000fe20000001854 */
[----:B------:R-:W5:Y:S01]  /*e620*/  LDSM.16.MT88.4 R12, [R157+0x7000] ;  /* 0x007000009d0c783b */ /* 0x000f620000004200 */
[----:B------:R-:W-:Y:S05]  /*e630*/  MUFU.EX2 R64, R64 ;  /* 0x0000004000407308 */ /* 0x000fea0000000800 */
        /* <DEDUP_REMOVED lines=8> */
[C---:B----4-:R-:W-:Y:S06]  /*e6c0*/  HMMA.16816.F32 R92, R4.reuse, R8, R92 ;  /* 0x00000008045c723c */ /* 0x050fec000000185c */
[----:B------:R-:W2:Y:S02]  /*e6d0*/  MUFU.EX2 R106, R106 ;  /* 0x0000006a006a7308 */ /* 0x000ea40000000800 */
[C---:B------:R-:W-:Y:S01]  /*e6e0*/  HMMA.16816.F32 R72, R4.reuse, R10, R72 ;  /* 0x0000000a0448723c */ /* 0x040fe20000001848 */
[----:B------:R-:W4:Y:S05]  /*e6f0*/  LDSM.16.MT88.4 R8, [R156+0x7000] ;  /* 0x007000009c08783b */ /* 0x000f2a0000004200 */
[----:B------:R-:W-:Y:S02]  /*e700*/  MUFU.EX2 R104, R104 ;  /* 0x0000006800687308 */ /* 0x000fe40000000800 */
[C---:B---3--:R-:W-:Y:S06]  /*e710*/  HMMA.16816.F32 R96, R4.reuse, R16, R96 ;  /* 0x000000100460723c */ /* 0x048fec0000001860 */
[----:B------:R-:W3:Y:S02]  /*e720*/  MUFU.EX2 R65, R65 ;  /* 0x0000004100417308 */ /* 0x000ee40000000800 */
[C---:B-----5:R-:W-:Y:S06]  /*e730*/  HMMA.16816.F32 R76, R4.reuse, R12, R76 ;  /* 0x0000000c044c723c */ /* 0x060fec000000184c */
[----:B------:R-:W-:Y:S02]  /*e740*/  MUFU.EX2 R112, R112 ;  /* 0x0000007000707308 */ /* 0x000fe40000000800 */
[C---:B------:R-:W-:Y:S01]  /*e750*/  HMMA.16816.F32 R88, R4.reuse, R14, R88 ;  /* 0x0000000e0458723c */ /* 0x040fe20000001858 */
[----:B------:R-:W5:Y:S05]  /*e760*/  LDSM.16.MT88.4 R12, [R158+0x7800] ;  /* 0x007800009e0c783b */ /* 0x000f6a0000004200 */
[----:B------:R-:W1:Y:S02]  /*e770*/  MUFU.EX2 R109, R109 ;  /* 0x0000006d006d7308 */ /* 0x000e640000000800 */
[C---:B------:R-:W-:Y:S01]  /*e780*/  HMMA.16816.F32 R68, R4.reuse, R18, R68 ;  /* 0x000000120444723c */ /* 0x040fe20000001844 */
[----:B------:R-:W5:Y:S05]  /*e790*/  LDSM.16.MT88.4 R16, [R160+0x7800] ;  /* 0x00780000a010783b */ /* 0x000f6a0000004200 */
[----:B------:R-:W-:Y:S02]  /*e7a0*/  MUFU.EX2 R111, R111 ;  /* 0x0000006f006f7308 */ /* 0x000fe40000000800 */
[C---:B----4-:R-:W-:Y:S06]  /*e7b0*/  HMMA.16816.F32 R80, R4.reuse, R8, R80 ;  /* 0x000000080450723c */ /* 0x050fec0000001850 */
[----:B------:R-:W-:Y:S02]  /*e7c0*/  MUFU.EX2 R114, R114 ;  /* 0x0000007200727308 */ /* 0x000fe40000000800 */
[----:B------:R-:W-:Y:S01]  /*e7d0*/  HMMA.16816.F32 R84, R4, R10, R84 ;  /* 0x0000000a0454723c */ /* 0x000fe20000001854 */
[----:B------:R-:W4:Y:S05]  /*e7e0*/  LDSM.16.MT88.4 R8, [R157+0x7800] ;  /* 0x007800009d08783b */ /* 0x000f2a0000004200 */
[----:B------:R-:W-:Y:S01]  /*e7f0*/  MUFU.EX2 R113, R113 ;  /* 0x0000007100717308 */ /* 0x000fe20000000800 */
[----:B-1----:R-:W-:-:S02]  /*e800*/  F2FP.PACK_AB R4, R63, R66 ;  /* 0x000000423f04723e */ /* 0x002fc400000000ff */
[C---:B--2---:R-:W-:Y:S01]  /*e810*/  F2FP.PACK_AB R5, R106.reuse, R67 ;  /* 0x000000436a05723e */ /* 0x044fe200000000ff */
[----:B------:R-:W-:Y:S01]  /*e820*/  FADD.FTZ R67, R67, R60 ;  /* 0x0000003c43437221 */ /* 0x000fe20000010000 */
[----:B------:R-:W-:Y:S02]  /*e830*/  F2FP.PACK_AB R6, R61, R64 ;  /* 0x000000403d06723e */ /* 0x000fe400000000ff */
[----:B---3--:R-:W-:Y:S01]  /*e840*/  F2FP.PACK_AB R7, R65, R104 ;  /* 0x000000684107723e */ /* 0x008fe200000000ff */
[----:B------:R-:W1:Y:S01]  /*e850*/  MUFU.EX2 R116, R116 ;  /* 0x0000007400747308 */ /* 0x000e620000000800 */
[----:B------:R-:W-:-:S04]  /*e860*/  FADD.FTZ R67, R106, R67 ;  /* 0x000000436a437221 */ /* 0x000fc80000010000 */
[----:B------:R-:W-:Y:S01]  /*e870*/  FADD.FTZ R104, R104, R67 ;  /* 0x0000004368687221 */ /* 0x000fe20000010000 */
[----:B-----5:R-:W-:Y:S02]  /*e880*/  HMMA.16816.F32 R92, R4, R12, R92 ;  /* 0x0000000c045c723c */ /* 0x020fe4000000185c */
[----:B------:R-:W-:Y:S01]  /*e890*/  MUFU.EX2 R118, R118 ;  /* 0x0000007600767308 */ /* 0x000fe20000000800 */
[----:B------:R-:W-:-:S05]  /*e8a0*/  FADD.FTZ R104, R65, R104 ;  /* 0x0000006841687221 */ /* 0x000fca0000010000 */
[C---:B------:R-:W-:Y:S01]  /*e8b0*/  HMMA.16816.F32 R72, R4.reuse, R14, R72 ;  /* 0x0000000e0448723c */ /* 0x040fe20000001848 */
[----:B------:R-:W2:Y:S01]  /*e8c0*/  LDSM.16.MT88.4 R12, [R156+0x7800] ;  /* 0x007800009c0c783b */ /* 0x000ea20000004200 */
[----:B------:R-:W3:Y:S06]  /*e8d0*/  MUFU.EX2 R115, R115 ;  /* 0x0000007300737308 */ /* 0x000eec0000000800 */
[C---:B------:R-:W-:Y:S02]  /*e8e0*/  HMMA.16816.F32 R96, R4.reuse, R16, R96 ;  /* 0x000000100460723c */ /* 0x040fe40000001860 */
[----:B------:R-:W-:Y:S06]  /*e8f0*/  MUFU.EX2 R124, R124 ;  /* 0x0000007c007c7308 */ /* 0x000fec0000000800 */
[C---:B----4-:R-:W-:Y:S02]  /*e900*/  HMMA.16816.F32 R76, R4.reuse, R8, R76 ;  /* 0x00000008044c723c */ /* 0x050fe4000000184c */
[----:B------:R-:W4:Y:S06]  /*e910*/  MUFU.EX2 R103, R103 ;  /* 0x0000006700677308 */ /* 0x000f2c0000000800 */
[C---:B------:R-:W-:Y:S01]  /*e920*/  HMMA.16816.F32 R88, R4.reuse, R10, R88 ;  /* 0x0000000a0458723c */ /* 0x040fe20000001858 */
[----:B------:R-:W5:Y:S01]  /*e930*/  LDSM.16.MT88.4 R8, [R160+0x8000] ;  /* 0x00800000a008783b */ /* 0x000f620000004200 */
[----:B------:R-:W-:Y:S06]  /*e940*/  MUFU.EX2 R105, R105 ;  /* 0x0000006900697308 */ /* 0x000fec0000000800 */
[C---:B------:R-:W-:Y:S01]  /*e950*/  HMMA.16816.F32 R68, R4.reuse, R18, R68 ;  /* 0x000000120444723c */ /* 0x040fe20000001844 */
[----:B------:R-:W4:Y:S01]  /*e960*/  LDSM.16.MT88.4 R16, [R158+0x8000] ;  /* 0x008000009e10783b */ /* 0x000f220000004200 */
[----:B------:R-:W-:Y:S06]  /*e970*/  MUFU.EX2 R126, R126 ;  /* 0x0000007e007e7308 */ /* 0x000fec0000000800 */
[C---:B--2---:R-:W-:Y:S02]  /*e980*/  HMMA.16816.F32 R80, R4.reuse, R12, R80 ;  /* 0x0000000c0450723c */ /* 0x044fe40000001850 */
[----:B------:R-:W-:Y:S06]  /*e990*/  MUFU.EX2 R101, R101 ;  /* 0x0000006500657308 */ /* 0x000fec0000000800 */
[----:B------:R-:W-:Y:S01]  /*e9a0*/  HMMA.16816.F32 R84, R4, R14, R84 ;  /* 0x0000000e0454723c */ /* 0x000fe20000001854 */
[----:B------:R-:W2:Y:S01]  /*e9b0*/  LDSM.16.MT88.4 R12, [R157+0x8000] ;  /* 0x008000009d0c783b */ /* 0x000ea20000004200 */
        /* <DEDUP_REMOVED lines=9> */
[----:B-----5:R-:W-:Y:S01]  /*ea50*/  HMMA.16816.F32 R96, R4, R8, R96 ;  /* 0x000000080460723c */ /* 0x020fe20000001860 */
[----:B------:R-:W-:-:S04]  /*ea60*/  FADD.FTZ R118, R118, R113 ;  /* 0x0000007176767221 */ /* 0x000fc80000010000 */
[----:B------:R-:W-:Y:S01]  /*ea70*/  FADD.FTZ R118, R115, R118 ;  /* 0x0000007673767221 */ /* 0x000fe20000010000 */
[----:B------:R-:W-:Y:S02]  /*ea80*/  MUFU.EX2 R110, R110 ;  /* 0x0000006e006e7308 */ /* 0x000fe40000000800 */
[C---:B------:R-:W-:Y:S01]  /*ea90*/  HMMA.16816.F32 R68, R4.reuse, R10, R68 ;  /* 0x0000000a0444723c */ /* 0x040fe20000001844 */
[----:B------:R-:W3:Y:S05]  /*eaa0*/  LDSM.16.MT88.4 R8, [R156+0x8000] ;  /* 0x008000009c08783b */ /* 0x000eea0000004200 */
[----:B------:R-:W5:Y:S02]  /*eab0*/  MUFU.EX2 R53, R53 ;  /* 0x0000003500357308 */ /* 0x000f640000000800 */
[C---:B----4-:R-:W-:Y:S06]  /*eac0*/  HMMA.16816.F32 R92, R4.reuse, R16, R92 ;  /* 0x00000010045c723c */ /* 0x050fec000000185c */
[----:B------:R-:W-:Y:S02]  /*ead0*/  MUFU.EX2 R102, R102 ;  /* 0x0000006600667308 */ /* 0x000fe40000000800 */
[C---:B------:R-:W-:Y:S01]  /*eae0*/  HMMA.16816.F32 R72, R4.reuse, R18, R72 ;  /* 0x000000120448723c */ /* 0x040fe20000001848 */
[----:B------:R-:W4:Y:S05]  /*eaf0*/  LDSM.16.MT88.4 R16, [R160+0x8800] ;  /* 0x00880000a010783b */ /* 0x000f2a0000004200 */
[----:B------:R-:W-:Y:S02]  /*eb00*/  MUFU.EX2 R51, R51 ;  /* 0x0000003300337308 */ /* 0x000fe40000000800 */
[C---:B--2---:R-:W-:Y:S06]  /*eb10*/  HMMA.16816.F32 R76, R4.reuse, R12, R76 ;  /* 0x0000000c044c723c */ /* 0x044fec000000184c */
        /* <DEDUP_REMOVED lines=8> */
[----:B------:R-:W2:Y:S01]  /*eba0*/  MUFU.EX2 R59, R59 ;  /* 0x0000003b003b7308 */ /* 0x000ea20000000800 */
        /* <DEDUP_REMOVED lines=8> */
[----:B----4-:R-:W-:Y:S02]  /*ec30*/  HMMA.16816.F32 R96, R4, R16, R96 ;  /* 0x000000100460723c */ /* 0x010fe40000001860 */
[----:B------:R-:W1:Y:S01]  /*ec40*/  MUFU.EX2 R41, R41 ;  /* 0x0000002900297308 */ /* 0x000e620000000800 */
[----:B------:R-:W-:-:S05]  /*ec50*/  FADD.FTZ R100, R100, R107 ;  /* 0x0000006b64647221 */ /* 0x000fca0000010000 */
[C---:B------:R-:W-:Y:S01]  /*ec60*/  HMMA.16816.F32 R68, R4.reuse, R18, R68 ;  /* 0x000000120444723c */ /* 0x040fe20000001844 */
[----:B------:R-:W4:Y:S01]  /*ec70*/  LDSM.16.MT88.4 R16, [R156+0x8800] ;  /* 0x008800009c10783b */ /* 0x000f220000004200 */
[----:B------:R-:W-:Y:S06]  /*ec80*/  MUFU.EX2 R45, R45 ;  /* 0x0000002d002d7308 */ /* 0x000fec0000000800 */
[C---:B--2---:R-:W-:Y:S02]  /*ec90*/  HMMA.16816.F32 R92, R4.reuse, R12, R92 ;  /* 0x0000000c045c723c */ /* 0x044fe4000000185c */
[----:B------:R-:W-:Y:S06]  /*eca0*/  MUFU.EX2 R44, R50 ;  /* 0x00000032002c7308 */ /* 0x000fec0000000800 */
[C---:B---3--:R-:W-:Y:S02]  /*ecb0*/  HMMA.16816.F32 R76, R4.reuse, R8, R76 ;  /* 0x00000008044c723c */ /* 0x048fe4000000184c */
[----:B------:R-:W-:Y:S06]  /*ecc0*/  MUFU.EX2 R28, R28 ;  /* 0x0000001c001c7308 */ /* 0x000fec0000000800 */
[C---:B------:R-:W-:Y:S01]  /*ecd0*/  HMMA.16816.F32 R88, R4.reuse, R10, R88 ;  /* 0x0000000a0458723c */ /* 0x040fe20000001858 */
[----:B------:R-:W2:Y:S01]  /*ece0*/  LDSM.16.MT88.4 R8, [R158+0x9000] ;  /* 0x009000009e08783b */ /* 0x000ea20000004200 */
[----:B------:R-:W-:Y:S06]  /*ecf0*/  MUFU.EX2 R186, R186 ;  /* 0x000000ba00ba7308 */ /* 0x000fec0000000800 */
[C---:B------:R-:W-:Y:S01]  /*ed00*/  HMMA.16816.F32 R72, R4.reuse, R14, R72 ;  /* 0x0000000e0448723c */ /* 0x040fe20000001848 */
[----:B------:R-:W3:Y:S07]  /*ed10*/  LDSM.16.MT88.4 R12, [R160+0x9000] ;  /* 0x00900000a00c783b */ /* 0x000eee0000004200 */
[C---:B----4-:R-:W-:Y:S08]  /*ed20*/  HMMA.16816.F32 R80, R4.reuse, R16, R80 ;  /* 0x000000100450723c */ /* 0x050ff00000001850 */
[----:B------:R-:W-:Y:S01]  /*ed30*/  HMMA.16816.F32 R84, R4, R18, R84 ;  /* 0x000000120454723c */ /* 0x000fe20000001854 */
[----:B------:R-:W4:Y:S06]  /*ed40*/  LDSM.16.MT88.4 R16, [R157+0x9000] ;  /* 0x009000009d10783b */ /* 0x000f2c0000004200 */
[----:B-----5:R-:W-:-:S02]  /*ed50*/  F2FP.PACK_AB R4, R53, R110 ;  /* 0x0000006e3504723e */ /* 0x020fc400000000ff */
[C---:B------:R-:W-:Y:S01]  /*ed60*/  F2FP.PACK_AB R5, R48.reuse, R55 ;  /* 0x000000373005723e */ /* 0x040fe200000000ff */
[----:B------:R-:W-:Y:S01]  /*ed70*/  FADD.FTZ R55, R55, R100 ;  /* 0x0000006437377221 */ /* 0x000fe20000010000 */
[----:B------:R-:W-:Y:S02]  /*ed80*/  F2FP.PACK_AB R6, R51, R102 ;  /* 0x000000663306723e */ /* 0x000fe400000000ff */
[----:B------:R-:W-:Y:S01]  /*ed90*/  F2FP.PACK_AB R7, R59, R56 ;  /* 0x000000383b07723e */ /* 0x000fe200000000ff */
[----:B------:R-:W-:-:S04]  /*eda0*/  FADD.FTZ R55, R48, R55 ;  /* 0x0000003730377221 */ /* 0x000fc80000010000 */
[----:B------:R-:W-:Y:S02]  /*edb0*/  FADD.FTZ R56, R56, R55 ;  /* 0x0000003738387221 */ /* 0x000fe40000010000 */
[----:B--2---:R-:W-:Y:S02]  /*edc0*/  HMMA.16816.F32 R92, R4, R8, R92 ;  /* 0x00000008045c723c */ /* 0x004fe4000000185c */
[----:B------:R-:W-:-:S05]  /*edd0*/  FADD.FTZ R56, R59, R56 ;  /* 0x000000383b387221 */ /* 0x000fca0000010000 */
[----:B------:R-:W-:Y:S01]  /*ede0*/  FADD.FTZ R9, R31, R36 ;  /* 0x000000241f097221 */ /* 0x000fe20000010000 */
[----:B---3--:R-:W-:Y:S01]  /*edf0*/  HMMA.16816.F32 R96, R4, R12, R96 ;  /* 0x0000000c0460723c */ /* 0x008fe20000001860 */
[----:B------:R-:W2:Y:S02]  /*ee00*/  MUFU.EX2 R31, R32 ;  /* 0x00000020001f7308 */ /* 0x000ea40000000800 */
[----:B------:R-:W-:-:S04]  /*ee10*/  FADD.FTZ R30, R30, R9 ;  /* 0x000000091e1e7221 */ /* 0x000fc80000010000 */
[----:B------:R-:W-:Y:S01]  /*ee20*/  FADD.FTZ R30, R25, R30 ;  /* 0x0000001e191e7221 */ /* 0x000fe20000010000 */
[C---:B------:R-:W-:Y:S01]  /*ee30*/  HMMA.16816.F32 R68, R4.reuse, R14, R68 ;  /* 0x0000000e0444723c */ /* 0x040fe20000001844 */
[----:B------:R-:W3:Y:S07]  /*ee40*/  LDSM.16.MT88.4 R12, [R156+0x9000] ;  /* 0x009000009c0c783b */ /* 0x000eee0000004200 */
[C---:B----4-:R-:W-:Y:S07]  /*ee50*/  HMMA.16816.F32 R76, R4.reuse, R16, R76 ;  /* 0x00000010044c723c */ /* 0x050fee000000184c */
[----:B------:R-:W-:Y:S01]  /*ee60*/  FADD.FTZ R17, R23, R30 ;  /* 0x0000001e17117221 */ /* 0x000fe20000010000 */
[----:B------:R-:W-:Y:S01]  /*ee70*/  HMMA.16816.F32 R72, R4, R10, R72 ;  /* 0x0000000a0448723c */ /* 0x000fe20000001848 */
[----:B------:R-:W4:Y:S01]  /*ee80*/  LDSM.16.MT88.4 R8, [R160+0x9800] ;  /* 0x00980000a008783b */ /* 0x000f220000004200 */
[----:B------:R-:W5:Y:S01]  /*ee90*/  MUFU.EX2 R23, R24 ;  /* 0x0000001800177308 */ /* 0x000f620000000800 */
        /* <DEDUP_REMOVED lines=18> */
[----:B------:R-:W-:Y:S01]  /*efc0*/  F2FP.PACK_AB R6, R44, R45 ;  /* 0x0000002d2c06723e */ /* 0x000fe200000000ff */
[----:B------:R-:W-:Y:S01]  /*efd0*/  FADD.FTZ R31, R31, R56 ;  /* 0x000000381f1f7221 */ /* 0x000fe20000010000 */
[----:B-----5:R-:W-:Y:S01]  /*efe0*/  F2FP.PACK_AB R7, R186, R23 ;  /* 0x00000017ba07723e */ /* 0x020fe200000000ff */
        /* <DEDUP_REMOVED lines=24> */
[C---:B-1----:R-:W-:Y:S08]  /*f170*/  HMMA.16816.F32 R80, R4.reuse, R8, R80 ;  /* 0x000000080450723c */ /* 0x042ff00000001850 */
[----:B------:R-:W-:Y:S01]  /*f180*/  HMMA.16816.F32 R84, R4, R10, R84 ;  /* 0x0000000a0454723c */ /* 0x000fe20000001854 */
[----:B------:R-:W-:Y:S06]  /*f190*/  @!UPT UIADD3 URZ, URZ, URZ, URZ ;  /* 0x0000003f3f3ff290 */ /* 0x000fec000fffe03f */
[----:B------:R-:W-:Y:S11]  /*f1a0*/  @!P6 BRA `(.L_x_7268) ;  /* 0x000038a00000e947 */ /* 0x000ff60003800000 */
        /* <DEDUP_REMOVED lines=63> */
.L_x_7269:
[----:B------:R-:W-:-:S05]  /*f5a0*/  IMAD.MOV.U32 R8, RZ, RZ, c[0x0][0x1a0] ;  /* 0x00006800ff087624 */ /* 0x000fca00078e00ff */
[----:B------:R-:W-:-:S04]  /*f5b0*/  LEA R8, -R8, RZ, 0x7 ;  /* 0x000000ff08087211 */ /* 0x000fc800078e39ff */
[----:B------:R-:W-:Y:S02]  /*f5c0*/  SHF.R.S32.HI R4, RZ, 0x1f, R8 ;  /* 0x0000001fff047819 */ /* 0x000fe40000011408 */
.L_x_7270:
[----:B------:R-:W-:Y:S01]  /*f5d0*/  ULDC.64 UR4, c[0x0][0x1a0] ;  /* 0x0000680000047ab9 */ /* 0x000fe20000000a00 */
[C---:B------:R-:W-:Y:S01]  /*f5e0*/  LEA R172, P0, R8.reuse, R172, 0x1 ;  /* 0x000000ac08ac7211 */ /* 0x040fe200078008ff */
[----:B------:R-:W-:Y:S01]  /*f5f0*/  USHF.L.U32 UR9, UR4, 0x5, URZ ;  /* 0x0000000504097899 */ /* 0x000fe2000800063f */
[----:B------:R-:W-:Y:S01]  /*f600*/  IMAD.SHL.U32 R147, R183, 0x80, RZ ;  /* 0x00000080b7937824 */ /* 0x000fe200078e00ff */
[----:B------:R-:W-:Y:S01]  /*f610*/  UMOV UR8, 0x5 ;  /* 0x0000000500087882 */ /* 0x000fe20000000000 */
[----:B------:R-:W-:Y:S01]  /*f620*/  LEA.HI.X R173, R8, R173, R4, 0x1, P0 ;  /* 0x000000ad08ad7211 */ /* 0x000fe200000f0c04 */
[----:B------:R-:W-:Y:S02]  /*f630*/  USHF.L.U64.HI UR5, UR4, UR8, UR5 ;  /* 0x0000000804057299 */ /* 0x000fe40008010205 */
[----:B------:R-:W-:Y:S02]  /*f640*/  IADD3 R12, P0, R172, UR9, RZ ;  /* 0x00000009ac0c7c10 */ /* 0x000fe4000ff1e0ff */
[----:B------:R-:W-:Y:S01]  /*f650*/  @!PT LDS RZ, [RZ] ;  /* 0x00000000fffff984 */ /* 0x000fe20000000800 */
[----:B------:R-:W-:Y:S01]  /*f660*/  @!PT LDS RZ, [RZ] ;  /* 0x00000000fffff984 */ /* 0x000fe20000000800 */
[----:B------:R-:W-:Y:S01]  /*f670*/  @!PT LDS RZ, [RZ] ;  /* 0x00000000fffff984 */ /* 0x000fe20000000800 */
[----:B------:R1:W-:Y:S01]  /*f680*/  LDGSTS.E.BYPASS.LTC128B.128 [R181+0x6000], [R172.64] ;  /* 0x06000000acb57fae */ /* 0x0003e2000b901d46 */
[----:B------:R-:W-:-:S02]  /*f690*/  LOP3.LUT R3, R147, 0x8, R120, 0xfe, !PT ;  /* 0x0000000893037812 */ /* 0x000fc400078efe78 */
[----:B------:R-:W-:Y:S02]  /*f6a0*/  IADD3.X R13, R173, UR5, RZ, P0, !PT ;  /* 0x00000005ad0d7c10 */ /* 0x000fe400087fe4ff */
[----:B------:R-:W-:Y:S02]  /*f6b0*/  IADD3 R10, P0, R12, UR9, RZ ;  /* 0x000000090c0a7c10 */ /* 0x000fe4000ff1e0ff */
[----:B------:R-:W-:Y:S01]  /*f6c0*/  ISETP.GE.AND P5, PT, R3, R121, PT ;  /* 0x000000790300720c */ /* 0x000fe20003fa6270 */
[----:B------:R2:W-:Y:S01]  /*f6d0*/  LDGSTS.E.BYPASS.LTC128B.128 [R181+0x6800], [R12.64] ;  /* 0x068000000cb57fae */ /* 0x0005e2000b901d46 */
[----:B------:R-:W-:Y:S02]  /*f6e0*/  IADD3.X R11, R13, UR5, RZ, P0, !PT ;  /* 0x000000050d0b7c10 */ /* 0x000fe400087fe4ff */
[----:B------:R-:W-:Y:S02]  /*f6f0*/  IADD3 R6, P0, R10, UR9, RZ ;  /* 0x000000090a067c10 */ /* 0x000fe4000ff1e0ff */
[----:B------:R-:W-:Y:S01]  /*f700*/  ISETP.GE.AND P6, PT, R3, R122, PT ;  /* 0x0000007a0300720c */ /* 0x000fe20003fc6270 */
        /* <DEDUP_REMOVED lines=15> */
[----:B------:R-:W-:Y:S04]  /*f800*/  LDSM.16.M88.4 R60, [R166] ;  /* 0x00000000a63c783b */ /* 0x000fe80000000200 */
[----:B------:R-:W1:Y:S04]  /*f810*/  LDSM.16.M88.4 R44, [R165+0x2000] ;  /* 0x00200000a52c783b */ /* 0x000e680000000200 */
[----:B------:R-:W3:Y:S04]  /*f820*/  LDSM.16.M88.4 R36, [R165+0x2800] ;  /* 0x00280000a524783b */ /* 0x000ee80000000200 */
[----:B------:R-:W3:Y:S04]  /*f830*/  LDSM.16.M88.4 R28, [R165+0x3000] ;  /* 0x00300000a51c783b */ /* 0x000ee80000000200 */
[----:B------:R-:W5:Y:S04]  /*f840*/  LDSM.16.M88.4 R20, [R165+0x3800] ;  /* 0x00380000a514783b */ /* 0x000f680000000200 */
[----:B--2---:R-:W2:Y:S04]  /*f850*/  LDSM.16.M88.4 R12, [R165+0x4000] ;  /* 0x00400000a50c783b */ /* 0x004ea80000000200 */
[----:B----4-:R-:W4:Y:S04]  /*f860*/  LDSM.16.M88.4 R4, [R165+0x4800] ;  /* 0x00480000a504783b */ /* 0x010f280000000200 */
[----:B------:R-:W2:Y:S04]  /*f870*/  LDSM.16.M88.4 R100, [R165+0x5000] ;  /* 0x00500000a564783b */ /* 0x000ea80000000200 */
[----:B------:R-:W2:Y:S04]  /*f880*/  LDSM.16.M88.4 R108, [R165+0x5800] ;  /* 0x00580000a56c783b */ /* 0x000ea80000000200 */
[----:B------:R-:W-:Y:S04]  /*f890*/  LDSM.16.M88.4 R116, [R164] ;  /* 0x00000000a474783b */ /* 0x000fe80000000200 */
[----:B------:R-:W4:Y:S01]  /*f8a0*/  LDSM.16.M88.4 R56, [R159+0x2000] ;  /* 0x002000009f38783b */ /* 0x000f220000000200 */
[C---:B-1----:R-:W-:Y:S03]  /*f8b0*/  HMMA.16816.F32 R48, R60.reuse, R44, RZ ;  /* 0x0000002c3c30723c */ /* 0x042fe600000018ff */
[----:B------:R-:W1:Y:S04]  /*f8c0*/  LDSM.16.M88.4 R52, [R159+0x2800] ;  /* 0x002800009f34783b */ /* 0x000e680000000200 */
[----:B------:R-:W1:Y:S01]  /*f8d0*/  LDSM.16.M88.4 R112, [R159+0x3000] ;  /* 0x003000009f70783b */ /* 0x000e620000000200 */
[C---:B---3--:R-:W-:Y:S03]  /*f8e0*/  HMMA.16816.F32 R40, R60.reuse, R36, RZ ;  /* 0x000000243c28723c */ /* 0x048fe600000018ff */
[----:B------:R-:W0:Y:S05]  /*f8f0*/  LDGDEPBAR ;  /* 0x00000000000079af */ /* 0x000e2a0000000000 */
[C---:B------:R-:W-:Y:S08]  /*f900*/  HMMA.16816.F32 R32, R60.reuse, R28, RZ ;  /* 0x0000001c3c20723c */ /* 0x040ff000000018ff */
[C---:B-----5:R-:W-:Y:S08]  /*f910*/  HMMA.16816.F32 R24, R60.reuse, R20, RZ ;  /* 0x000000143c18723c */ /* 0x060ff000000018ff */
        /* <DEDUP_REMOVED lines=22> */
[C---:B--2---:R-:W-:Y:S08]  /*fa80*/  HMMA.16816.F32 R24, R116.reuse, R108, R24 ;  /* 0x0000006c7418723c */ /* 0x044ff00000001818 */
[C---:B------:R-:W-:Y:S01]  /*fa90*/  HMMA.16816.F32 R20, R116.reuse, R110, R20 ;  /* 0x0000006e7414723c */ /* 0x040fe20000001814 */
[----:B------:R-:W2:Y:S07]  /*faa0*/  LDSM.16.M88.4 R108, [R159+0x5800] ;  /* 0x005800009f6c783b */ /* 0x000eae0000000200 */
        /* <DEDUP_REMOVED lines=24> */
[----:B------:R-:W4:Y:S07]  /*fc30*/  LDSM.16.M88.4 R108, [R150] ;  /* 0x00000000966c783b */ /* 0x000f2e0000000200 */
[C---:B-1----:R-:W-:Y:S08]  /*fc40*/  HMMA.16816.F32 R16, R56.reuse, R52, R16 ;  /* 0x000000343810723c */ /* 0x042ff00000001810 */
[C---:B------:R-:W-:Y:S01]  /*fc50*/  HMMA.16816.F32 R12, R56.reuse, R54, R12 ;  /* 0x00000036380c723c */ /* 0x040fe2000000180c */
[----:B------:R-:W-:Y:S07]  /*fc60*/  LDSM.16.M88.4 R52, [R148] ;  /* 0x000000009434783b */ /* 0x000fee0000000200 */
[C---:B---3--:R-:W-:Y:S08]  /*fc70*/  HMMA.16816.F32 R64, R56.reuse, R112, R64 ;  /* 0x000000703840723c */ /* 0x048ff00000001840 */
[C---:B--2---:R-:W-:Y:S08]  /*fc80*/  HMMA.16816.F32 R8, R56.reuse, R116, R8 ;  /* 0x000000743808723c */ /* 0x044ff00000001808 */
[C---:B------:R-:W-:Y:S01]  /*fc90*/  HMMA.16816.F32 R4, R56.reuse, R118, R4 ;  /* 0x000000763804723c */ /* 0x040fe20000001804 */
[----:B------:R-:W1:Y:S07]  /*fca0*/  LDSM.16.M88.4 R116, [R161] ;  /* 0x00000000a174783b */ /* 0x000e6e0000000200 */
[C---:B----4-:R-:W-:Y:S08]  /*fcb0*/  HMMA.16816.F32 R104, R56.reuse, R108, R104 ;  /* 0x0000006c3868723c */ /* 0x050ff00000001868 */
[C---:B------:R-:W-:Y:S01]  /*fcc0*/  HMMA.16816.F32 R100, R56.reuse, R110, R100 ;  /* 0x0000006e3864723c */ /* 0x040fe20000001864 */
[----:B------:R-:W2:Y:S07]  /*fcd0*/  LDSM.16.M88.4 R108, [R148+0x800] ;  /* 0x00080000946c783b */ /* 0x000eae0000000200 */
[----:B------:R-:W-:Y:S01]  /*fce0*/  HMMA.16816.F32 R60, R56, R114, R60 ;  /* 0x00000072383c723c */ /* 0x000fe2000000183c */
[----:B------:R-:W3:Y:S04]  /*fcf0*/  LDSM.16.M88.4 R56, [R148+0x1000] ;  /* 0x001000009438783b */ /* 0x000ee80000000200 */
[----:B------:R-:W4:Y:S03]  /*fd00*/  LDSM.16.M88.4 R112, [R148+0x1800] ;  /* 0x001800009470783b */ /* 0x000f260000000200 */
[C---:B-1----:R-:W-:Y:S08]  /*fd10*/  HMMA.16816.F32 R48, R116.reuse, R52, R48 ;  /* 0x000000347430723c */ /* 0x042ff00000001830 */
[C---:B------:R-:W-:Y:S01]  /*fd20*/  HMMA.16816.F32 R44, R116.reuse, R54, R44 ;  /* 0x00000036742c723c */ /* 0x040fe2000000182c */
[----:B------:R-:W1:Y:S07]  /*fd30*/  LDSM.16.M88.4 R52, [R148+0x2000] ;  /* 0x002000009434783b */ /* 0x000e6e0000000200 */
[C---:B--2---:R-:W-:Y:S08]  /*fd40*/  HMMA.16816.F32 R40, R116.reuse, R108, R40 ;  /* 0x0000006c7428723c */ /* 0x044ff00000001828 */
[C---:B------:R-:W-:Y:S07]  /*fd50*/  HMMA.16816.F32 R36, R116.reuse, R110, R36 ;  /* 0x0000006e7424723c */ /* 0x040fee0000001824 */
[----:B------:R-:W-:Y:S01]  /*fd60*/  LOP3.LUT R111, R147, R120, RZ, 0xfc, !PT ;  /* 0x00000078936f7212 */ /* 0x000fe200078efcff */
[----:B---3--:R-:W-:Y:S01]  /*fd70*/  HMMA.16816.F32 R32, R116, R56, R32 ;  /* 0x000000387420723c */ /* 0x008fe20000001820 */
[----:B------:R-:W-:-:S02]  /*fd80*/  FSEL R46, R46, -INF , !P6 ;  /* 0xff8000002e2e7808 */ /* 0x000fc40007000000 */
[CC--:B------:R-:W-:Y:S02]  /*fd90*/  ISETP.GE.AND P1, PT, R111.reuse, R121.reuse, PT ;  /* 0x000000796f00720c */ /* 0x0c0fe40003f26270 */
[CC--:B------:R-:W-:Y:S02]  /*fda0*/  ISETP.GE.AND P0, PT, R111.reuse, R122.reuse, PT ;  /* 0x0000007a6f00720c */ /* 0x0c0fe40003f06270 */
[C---:B------:R-:W-:Y:S01]  /*fdb0*/  IADD3 R56, R111.reuse, 0x1, RZ ;  /* 0x000000016f387810 */ /* 0x040fe20007ffe0ff */
[----:B------:R-:W-:Y:S01]  /*fdc0*/  HMMA.16816.F32 R28, R116, R58, R28 ;  /* 0x0000003a741c723c */ /* 0x000fe2000000181c */
[----:B------:R-:W-:Y:S02]  /*fdd0*/  IADD3 R3, R111, 0x11, RZ ;  /* 0x000000116f037810 */ /* 0x000fe40007ffe0ff */
[C---:B------:R-:W-:Y:S02]  /*fde0*/  ISETP.GE.AND P3, PT, R56.reuse, R121, PT ;  /* 0x000000793800720c */ /* 0x040fe40003f66270 */
[----:B------:R-:W-:-:S02]  /*fdf0*/  ISETP.GE.AND P2, PT, R56, R122, PT ;  /* 0x0000007a3800720c */ /* 0x000fc40003f46270 */
[----:B------:R-:W-:Y:S01]  /*fe00*/  IADD3 R56, R111, 0x9, RZ ;  /* 0x000000096f387810 */ /* 0x000fe20007ffe0ff */
[C---:B----4-:R-:W-:Y:S01]  /*fe10*/  HMMA.16816.F32 R24, R116.reuse, R112, R24 ;  /* 0x000000707418723c */ /* 0x050fe20000001818 */
[----:B------:R-:W-:Y:S02]  /*fe20*/  FSEL R187, R48, -INF , !P1 ;  /* 0xff80000030bb7808 */ /* 0x000fe40004800000 */
[----:B------:R-:W-:Y:S02]  /*fe30*/  FSEL R108, R50, -INF , !P0 ;  /* 0xff800000326c7808 */ /* 0x000fe40004000000 */
[----:B------:R-:W-:Y:S02]  /*fe40*/  FSEL R188, R51, -INF , !P2 ;  /* 0xff80000033bc7808 */ /* 0x000fe40005000000 */
[----:B------:R-:W-:Y:S01]  /*fe50*/  ISETP.GE.AND P0, PT, R56, R122, PT ;  /* 0x0000007a3800720c */ /* 0x000fe20003f06270 */
[----:B------:R-:W-:Y:S01]  /*fe60*/  HMMA.16816.F32 R20, R116, R114, R20 ;  /* 0x000000727414723c */ /* 0x000fe20000001814 */
[----:B------:R-:W-:-:S02]  /*fe70*/  ISETP.GE.AND P2, PT, R3, R121, PT ;  /* 0x000000790300720c */ /* 0x000fc40003f46270 */
[----:B------:R-:W-:Y:S02]  /*fe80*/  ISETP.GE.AND P1, PT, R3, R122, PT ;  /* 0x0000007a0300720c */ /* 0x000fe40003f26270 */
[----:B------:R-:W-:Y:S02]  /*fe90*/  IADD3 R3, R111, 0x19, RZ ;  /* 0x000000196f037810 */ /* 0x000fe40007ffe0ff */
[----:B------:R-:W-:Y:S01]  /*fea0*/  FSEL R171, R49, -INF , !P3 ;  /* 0xff80000031ab7808 */ /* 0x000fe20005800000 */
[----:B-1----:R-:W-:Y:S01]  /*feb0*/  HMMA.16816.F32 R16, R116, R52, R16 ;  /* 0x000000347410723c */ /* 0x002fe20000001810 */
[----:B------:R-:W-:Y:S01]  /*fec0*/  FSEL R190, R47, -INF , !P0 ;  /* 0xff8000002fbe7808 */ /* 0x000fe20004000000 */
[----:B------:R-:W1:Y:S01]  /*fed0*/  LDSM.16.M88.4 R48, [R148+0x2800] ;  /* 0x002800009430783b */ /* 0x000e620000000200 */
[-C--:B------:R-:W-:Y:S02]  /*fee0*/  ISETP.GE.AND P4, PT, R56, R121.reuse, PT ;  /* 0x000000793800720c */ /* 0x080fe40003f86270 */
[----:B------:R-:W-:-:S02]  /*fef0*/  ISETP.GE.AND P3, PT, R3, R121, PT ;  /* 0x000000790300720c */ /* 0x000fc40003f66270 */
[----:B------:R-:W-:Y:S01]  /*ff00*/  ISETP.GE.AND P0, PT, R3, R122, PT ;  /* 0x0000007a0300720c */ /* 0x000fe20003f06270 */
[----:B------:R-:W-:Y:S01]  /*ff10*/  HMMA.16816.F32 R12, R116, R54, R12 ;  /* 0x00000036740c723c */ /* 0x000fe2000000180c */
        /* <DEDUP_REMOVED lines=8> */
[C---:B------:R-:W-:Y:S01]  /*ffa0*/  ISETP.GE.AND P4, PT, R3.reuse, R121, PT ;  /* 0x000000790300720c */ /* 0x040fe20003f86270 */
[----:B------:R-:W2:Y:S01]  /*ffb0*/  LDSM.16.M88.4 R52, [R148+0x3000] ;  /* 0x003000009434783b */ /* 0x000ea20000000200 */
[----:B------:R-:W-:Y:S02]  /*ffc0*/  ISETP.GE.AND P0, PT, R3, R122, PT ;  /* 0x0000007a0300720c */ /* 0x000fe40003f06270 */
[----:B------:R-:W-:-:S02]  /*ffd0*/  IADD3 R43, R111, 0x31, RZ ;  /* 0x000000316f2b7810 */ /* 0x000fc40007ffe0ff */
[----:B------:R-:W-:Y:S02]  /*ffe0*/  IADD3 R3, R111, 0x39, RZ ;  /* 0x000000396f037810 */ /* 0x000fe40007ffe0ff */
[----:B------:R-:W-:Y:S02]  /*fff0*/  FSEL R141, R33, -INF , !P2 ;  /* 0xff800000218d7808 */ /* 0x000fe40005000000 */
[----:B------:R-:W-:Y:S02]  /*10000*/  FSEL R142, R35, -INF , !P1 ;  /* 0xff800000238e7808 */ /* 0x000fe40004800000 */
[----:B------:R-:W-:Y:S02]  /*10010*/  FSEL R140, R31, -INF , !P0 ;  /* 0xff8000001f8c7808 */ /* 0x000fe40004000000 */
        /* <DEDUP_REMOVED lines=8> */
[-C--:B------:R-:W-:Y:S02]  /*100a0*/  ISETP.GE.AND P1, PT, R3, R121.reuse, PT ;  /* 0x000000790300720c */ /* 0x080fe40003f26270 */
[----:B------:R-:W-:Y:S02]  /*100b0*/  ISETP.GE.AND P3, PT, R43, R121, PT ;  /* 0x000000792b00720c */ /* 0x000fe40003f66270 */
[----:B------:R-:W-:-:S02]  /*100c0*/  FSEL R131, R21, -INF , !P2 ;  /* 0xff80000015837808 */ /* 0x000fc40005000000 */
[C-C-:B------:R-:W-:Y:S02]  /*100d0*/  LOP3.LUT R31, R147.reuse, 0x10, R120.reuse, 0xfe, !PT ;  /* 0x00000010931f7812 */ /* 0x140fe400078efe78 */
[----:B------:R-:W-:Y:S02]  /*100e0*/  LOP3.LUT R21, R147, 0x20, R120, 0xfe, !PT ;  /* 0x0000002093157812 */ /* 0x000fe400078efe78 */
[----:B------:R-:W-:Y:S02]  /*100f0*/  FSEL R114, R17, -INF , !P1 ;  /* 0xff80000011727808 */ /* 0x000fe40004800000 */
[----:B------:R-:W-:Y:S02]  /*10100*/  FSEL R139, R29, -INF , !P4 ;  /* 0xff8000001d8b7808 */ /* 0x000fe40006000000 */
[----:B------:R-:W-:Y:S01]  /*10110*/  FSEL R133, R25, -INF , !P3 ;  /* 0xff80000019857808 */ /* 0x000fe20005800000 */
[----:B--2---:R-:W-:Y:S01]  /*10120*/  HMMA.16816.F32 R104, R116, R52, R104 ;  /* 0x000000347468723c */ /* 0x004fe20000001868 */
[----:B------:R-:W-:-:S02]  /*10130*/  FSEL R17, R44, -INF , !P5 ;  /* 0xff8000002c117808 */ /* 0x000fc40006800000 */
[CC--:B------:R-:W-:Y:S02]  /*10140*/  ISETP.GE.AND P4, PT, R31.reuse, R121.reuse, PT ;  /* 0x000000791f00720c */ /* 0x0c0fe40003f86270 */
[-C--:B------:R-:W-:Y:S02]  /*10150*/  ISETP.GE.AND P3, PT, R31, R122.reuse, PT ;  /* 0x0000007a1f00720c */ /* 0x080fe40003f66270 */
[C---:B------:R-:W-:Y:S01]  /*10160*/  ISETP.GE.AND P6, PT, R21.reuse, R121, PT ;  /* 0x000000791500720c */ /* 0x040fe20003fc6270 */
[----:B------:R-:W-:Y:S01]  /*10170*/  HMMA.16816.F32 R100, R116, R54, R100 ;  /* 0x000000367464723c */ /* 0x000fe20000001864 */
[----:B------:R-:W-:Y:S02]  /*10180*/  ISETP.GE.AND P5, PT, R21, R122, PT ;  /* 0x0000007a1500720c */ /* 0x000fe40003fa6270 */
[C-C-:B------:R-:W-:Y:S02]  /*10190*/  LOP3.LUT R29, R147.reuse, 0x18, R120.reuse, 0xfe, !PT ;  /* 0x00000018931d7812 */ /* 0x140fe400078efe78 */
[----:B------:R-:W-:-:S02]  /*101a0*/  LOP3.LUT R21, R147, 0x28, R120, 0xfe, !PT ;  /* 0x0000002893157812 */ /* 0x000fc400078efe78 */
[----:B------:R-:W-:Y:S02]  /*101b0*/  FSEL R132, R23, -INF , !P0 ;  /* 0xff80000017847808 */ /* 0x000fe40004000000 */
[----:B------:R-:W-:Y:S02]  /*101c0*/  ISETP.GE.AND P0, PT, R3, R122, PT ;  /* 0x0000007a0300720c */ /* 0x000fe40003f06270 */
[----:B------:R-:W-:Y:S02]  /*101d0*/  FSEL R33, R40, -INF , !P4 ;  /* 0xff80000028217808 */ /* 0x000fe40006000000 */
[----:B------:R-:W-:Y:S02]  /*101e0*/  FSEL R42, R42, -INF , !P3 ;  /* 0xff8000002a2a7808 */ /* 0x000fe40005800000 */
[-C--:B------:R-:W-:Y:S02]  /*101f0*/  ISETP.GE.AND P2, PT, R29, R121.reuse, PT ;  /* 0x000000791d00720c */ /* 0x080fe40003f46270 */
[----:B------:R-:W-:-:S02]  /*10200*/  ISETP.GE.AND P3, PT, R21, R121, PT ;  /* 0x000000791500720c */ /* 0x000fc40003f66270 */
[----:B------:R-:W-:Y:S02]  /*10210*/  ISETP.GE.AND P4, PT, R21, R122, PT ;  /* 0x0000007a1500720c */ /* 0x000fe40003f86270 */
[----:B------:R-:W-:Y:S02]  /*10220*/  LOP3.LUT R21, R147, 0x30, R120, 0xfe, !PT ;  /* 0x0000003093157812 */ /* 0x000fe400078efe78 */
[----:B------:R-:W-:Y:S02]  /*10230*/  FSEL R126, R19, -INF , !P0 ;  /* 0xff800000137e7808 */ /* 0x000fe40004000000 */
[----:B------:R-:W-:Y:S02]  /*10240*/  FSEL R39, R36, -INF , !P2 ;  /* 0xff80000024277808 */ /* 0x000fe40005000000 */
[----:B------:R-:W-:Y:S02]  /*10250*/  P2R R19, PR, RZ, 0x10 ;  /* 0x00000010ff137803 */ /* 0x000fe40000000000 */
[----:B------:R-:W-:-:S02]  /*10260*/  ISETP.GE.AND P2, PT, R21, R121, PT ;  /* 0x000000791500720c */ /* 0x000fc40003f46270 */
[----:B------:R-:W-:Y:S02]  /*10270*/  ISETP.GE.AND P4, PT, R21, R122, PT ;  /* 0x0000007a1500720c */ /* 0x000fe40003f86270 */
[----:B------:R-:W-:Y:S02]  /*10280*/  FSEL R135, R24, -INF , !P2 ;  /* 0xff80000018877808 */ /* 0x000fe40005000000 */
[----:B------:R-:W-:Y:S02]  /*10290*/  FSEL R138, R26, -INF , !P4 ;  /* 0xff8000001a8a7808 */ /* 0x000fe40006000000 */
[----:B------:R-:W1:Y:S01]  /*102a0*/  LDSM.16.M88.4 R24, [R148+0x3800] ;  /* 0x003800009418783b */ /* 0x000e620000000200 */
[----:B------:R-:W-:Y:S01]  /*102b0*/  IADD3 R3, R111, 0x49, RZ ;  /* 0x000000496f037810 */ /* 0x000fe20007ffe0ff */
[----:B------:R-:W-:-:S04]  /*102c0*/  DEPBAR.LE SB0, 0x0 ;  /* 0x000080000000791a */ /* 0x000fc80000000000 */
[----:B------:R-:W-:Y:S01]  /*102d0*/  BAR.SYNC.DEFER_BLOCKING 0x0 ;  /* 0x0000000000007b1d */ /* 0x000fe20000010000 */
[----:B------:R-:W-:Y:S02]  /*102e0*/  ISETP.GE.AND P0, PT, R3, R121, PT ;  /* 0x000000790300720c */ /* 0x000fe40003f06270 */
[-C--:B------:R-:W-:Y:S02]  /*102f0*/  ISETP.GE.AND P1, PT, R29, R122.reuse, PT ;  /* 0x0000007a1d00720c */ /* 0x080fe40003f26270 */
[----:B------:R-:W-:Y:S02]  /*10300*/  FSEL R125, R13, -INF , !P0 ;  /* 0xff8000000d7d7808 */ /* 0x000fe40004000000 */
[----:B------:R-:W-:Y:S02]  /*10310*/  ISETP.GE.AND P0, PT, R3, R122, PT ;  /* 0x0000007a0300720c */ /* 0x000fe40003f06270 */
[----:B------:R-:W-:Y:S02]  /*10320*/  IADD3 R13, R111, 0x51, RZ ;  /* 0x000000516f0d7810 */ /* 0x000fe40007ffe0ff */
[----:B------:R-:W-:-:S02]  /*10330*/  LOP3.LUT R3, R147, 0x38, R120, 0xfe, !PT ;  /* 0x0000003893037812 */ /* 0x000fc400078efe78 */
[----:B------:R-:W-:Y:S02]  /*10340*/  FSEL R124, R15, -INF , !P0 ;  /* 0xff8000000f7c7808 */ /* 0x000fe40004000000 */
[-C--:B------:R-:W-:Y:S02]  /*10350*/  ISETP.GE.AND P0, PT, R13, R121.reuse, PT ;  /* 0x000000790d00720c */ /* 0x080fe40003f06270 */
[----:B------:R-:W-:Y:S02]  /*10360*/  FSEL R48, R38, -INF , !P1 ;  /* 0xff80000026307808 */ /* 0x000fe40004800000 */
[----:B------:R-:W-:Y:S02]  /*10370*/  FSEL R145, R28, -INF , !P3 ;  /* 0xff8000001c917808 */ /* 0x000fe40005800000 */
[C---:B------:R-:W-:Y:S02]  /*10380*/  ISETP.GE.AND P1, PT, R3.reuse, R121, PT ;  /* 0x000000790300720c */ /* 0x040fe40003f26270 */
[----:B------:R-:W-:-:S02]  /*10390*/  ISETP.GE.AND P3, PT, R3, R122, PT ;  /* 0x0000007a0300720c */ /* 0x000fc40003f66270 */
[----:B------:R-:W-:Y:S02]  /*103a0*/  FSEL R3, R9, -INF , !P0 ;  /* 0xff80000009037808 */ /* 0x000fe40004000000 */
[----:B------:R-:W-:Y:S02]  /*103b0*/  ISETP.GE.AND P0, PT, R13, R122, PT ;  /* 0x0000007a0d00720c */ /* 0x000fe40003f06270 */
[----:B------:R-:W-:Y:S02]  /*103c0*/  FSEL R143, R32, -INF , !P6 ;  /* 0xff800000208f7808 */ /* 0x000fe40007000000 */
[----:B------:R-:W-:Y:S02]  /*103d0*/  FSEL R52, R11, -INF , !P0 ;  /* 0xff8000000b347808 */ /* 0x000fe40004000000 */
[----:B------:R-:W-:Y:S01]  /*103e0*/  ISETP.NE.AND P6, PT, R19, RZ, PT ;  /* 0x000000ff1300720c */ /* 0x000fe20003fc5270 */
[----:B-1----:R-:W-:Y:S01]  /*103f0*/  HMMA.16816.F32 R64, R116, R24, R64 ;  /* 0x000000187440723c */ /* 0x002fe20000001840 */
[----:B------:R-:W-:-:S02]  /*10400*/  IADD3 R11, R111, 0x59, RZ ;  /* 0x000000596f0b7810 */ /* 0x000fc40007ffe0ff */
[----:B------:R-:W-:Y:S02]  /*10410*/  LOP3.LUT R19, R147, 0x40, R120, 0xfe, !PT ;  /* 0x0000004093137812 */ /* 0x000fe400078efe78 */
[----:B------:R-:W-:Y:S02]  /*10420*/  FSEL R144, R30, -INF , !P6 ;  /* 0xff8000001e907808 */ /* 0x000fe40007000000 */
[----:B------:R-:W-:Y:S01]  /*10430*/  ISETP.GE.AND P0, PT, R11, R121, PT ;  /* 0x000000790b00720c */ /* 0x000fe20003f06270 */
[----:B------:R-:W-:Y:S01]  /*10440*/  HMMA.16816.F32 R24, R116, R26, R60 ;  /* 0x0000001a7418723c */ /* 0x000fe2000000183c */
[----:B------:R-:W-:Y:S02]  /*10450*/  ISETP.GE.AND P6, PT, R19, R122, PT ;  /* 0x0000007a1300720c */ /* 0x000fe40003fc6270 */
[----:B------:R-:W-:Y:S02]  /*10460*/  FSEL R146, R34, -INF , !P5 ;  /* 0xff80000022927808 */ /* 0x000fe40006800000 */
[----:B------:R-:W-:-:S02]  /*10470*/  FSEL R53, R5, -INF , !P0 ;  /* 0xff80000005357808 */ /* 0x000fc40004000000 */
[----:B------:R-:W-:Y:S02]  /*10480*/  ISETP.GE.AND P5, PT, R19, R121, PT ;  /* 0x000000791300720c */ /* 0x000fe40003fa6270 */
[----:B------:R-:W-:Y:S02]  /*10490*/  P2R R9, PR, RZ, 0x40 ;  /* 0x00000040ff097803 */ /* 0x000fe40000000000 */
[--C-:B------:R-:W-:Y:S02]  /*104a0*/  LOP3.LUT R13, R147, 0x48, R120.reuse, 0xfe, !PT ;  /* 0x00000048930d7812 */ /* 0x100fe400078efe78 */
[----:B------:R-:W-:Y:S02]  /*104b0*/  ISETP.GE.AND P0, PT, R11, R122, PT ;  /* 0x0000007a0b00720c */ /* 0x000fe40003f06270 */
[----:B------:R-:W-:Y:S02]  /*104c0*/  LOP3.LUT R11, R147, 0x58, R120, 0xfe, !PT ;  /* 0x00000058930b7812 */ /* 0x000fe400078efe78 */
[----:B------:R-:W-:-:S02]  /*104d0*/  IADD3 R5, R111, 0x61, RZ ;  /* 0x000000616f057810 */ /* 0x000fc40007ffe0ff */
[----:B------:R-:W-:Y:S02]  /*104e0*/  FSEL R136, R22, -INF , !P3 ;  /* 0xff80000016887808 */ /* 0x000fe40005800000 */
[----:B------:R-:W-:Y:S02]  /*104f0*/  ISETP.GE.AND P6, PT, R13, R122, PT ;  /* 0x0000007a0d00720c */ /* 0x000fe40003fc6270 */
[----:B------:R-:W-:Y:S02]  /*10500*/  ISETP.NE.AND P3, PT, R9, RZ, PT ;  /* 0x000000ff0900720c */ /* 0x000fe40003f65270 */
[----:B------:R-:W-:Y:S02]  /*10510*/  FSEL R127, R16, -INF , !P5 ;  /* 0xff800000107f7808 */ /* 0x000fe40006800000 */
[----:B------:R-:W-:Y:S02]  /*10520*/  FSEL R54, R7, -INF , !P0 ;  /* 0xff80000007367808 */ /* 0x000fe40004000000 */
[----:B------:R-:W-:-:S02]  /*10530*/  LOP3.LUT R9, R147, 0x60, R120, 0xfe, !PT ;  /* 0x0000006093097812 */ /* 0x000fc400078efe78 */
[-C--:B------:R-:W-:Y:S02]  /*10540*/  ISETP.GE.AND P5, PT, R11, R121.reuse, PT ;  /* 0x000000790b00720c */ /* 0x080fe40003fa6270 */
[----:B------:R-:W-:Y:S02]  /*10550*/  ISETP.GE.AND P0, PT, R5, R121, PT ;  /* 0x000000790500720c */ /* 0x000fe40003f06270 */
[----:B------:R-:W-:Y:S02]  /*10560*/  FSEL R128, R14, -INF , !P6 ;  /* 0xff8000000e807808 */ /* 0x000fe40007000000 */
[----:B------:R-:W-:Y:S02]  /*10570*/  FSEL R55, R105, -INF , !P0 ;  /* 0xff80000069377808 */ /* 0x000fe40004000000 */
[----:B------:R-:W-:Y:S02]  /*10580*/  ISETP.GE.AND P6, PT, R9, R122, PT ;  /* 0x0000007a0900720c */ /* 0x000fe40003fc6270 */
[----:B------:R-:W-:-:S02]  /*10590*/  FSEL R123, R4, -INF , !P5 ;  /* 0xff800000047b7808 */ /* 0x000fc40006800000 */
[----:B------:R-:W-:Y:S02]  /*105a0*/  ISETP.GE.AND P0, PT, R5, R122, PT ;  /* 0x0000007a0500720c */ /* 0x000fe40003f06270 */
[--C-:B------:R-:W-:Y:S02]  /*105b0*/  LOP3.LUT R4, R147, 0x70, R120.reuse, 0xfe, !PT ;  /* 0x0000007093047812 */ /* 0x100fe400078efe78 */
[----:B------:R-:W-:Y:S02]  /*105c0*/  ISETP.GE.AND P4, PT, R13, R121, PT ;  /* 0x000000790d00720c */ /* 0x000fe40003f86270 */
[----:B------:R-:W-:Y:S02]  /*105d0*/  IADD3 R5, R111, 0x69, RZ ;  /* 0x000000696f057810 */ /* 0x000fe40007ffe0ff */
[----:B------:R-:W-:Y:S02]  /*105e0*/  LOP3.LUT R13, R147, 0x50, R120, 0xfe, !PT ;  /* 0x00000050930d7812 */ /* 0x000fe400078efe78 */
[----:B------:R-:W-:-:S02]  /*105f0*/  P2R R7, PR, RZ, 0x40 ;  /* 0x00000040ff077803 */ /* 0x000fc40000000000 */
[----:B------:R-:W-:Y:S02]  /*10600*/  FSEL R130, R18, -INF , !P3 ;  /* 0xff80000012827808 */ /* 0x000fe40005800000 */
[----:B------:R-:W-:Y:S02]  /*10610*/  FSEL R56, R107, -INF , !P0 ;  /* 0xff8000006b387808 */ /* 0x000fe40004000000 */
[-C--:B------:R-:W-:Y:S02]  /*10620*/  ISETP.GE.AND P6, PT, R4, R122.reuse, PT ;  /* 0x0000007a0400720c */ /* 0x080fe40003fc6270 */
[----:B------:R-:W-:Y:S02]  /*10630*/  FSEL R137, R20, -INF , !P1 ;  /* 0xff80000014897808 */ /* 0x000fe40004800000 */
[----:B------:R-:W-:Y:S02]  /*10640*/  ISETP.GE.AND P3, PT, R11, R122, PT ;  /* 0x0000007a0b00720c */ /* 0x000fe40003f66270 */
[----:B------:R-:W-:-:S02]  /*10650*/  ISETP.GE.AND P0, PT, R5, R121, PT ;  /* 0x000000790500720c */ /* 0x000fc40003f06270 */
[----:B------:R-:W-:Y:S02]  /*10660*/  ISETP.GE.AND P1, PT, R13, R121, PT ;  /* 0x000000790d00720c */ /* 0x000fe40003f26270 */
[----:B------:R-:W-:Y:S02]  /*10670*/  FSEL R62, R66, -INF , !P6 ;  /* 0xff800000423e7808 */ /* 0x000fe40007000000 */
[----:B------:R-:W-:Y:S02]  /*10680*/  FSEL R112, R6, -INF , !P3 ;  /* 0xff80000006707808 */ /* 0x000fe40005800000 */
[----:B------:R-:W-:Y:S02]  /*10690*/  FSEL R57, R101, -INF , !P0 ;  /* 0xff80000065397808 */ /* 0x000fe40004000000 */
[----:B------:R-:W-:Y:S02]  /*106a0*/  ISETP.GT.AND P6, PT, R183, R168, PT ;  /* 0x000000a8b700720c */ /* 0x000fe40003fc4270 */
[----:B------:R-:W-:-:S02]  /*106b0*/  ISETP.GE.AND P2, PT, R13, R122, PT ;  /* 0x0000007a0d00720c */ /* 0x000fc40003f46270 */
[----:B------:R-:W-:Y:S02]  /*106c0*/  FSEL R113, R8, -INF , !P1 ;  /* 0xff80000008717808 */ /* 0x000fe40004800000 */
[----:B------:R-:W-:Y:S02]  /*106d0*/  ISETP.GE.AND P3, PT, R4, R121, PT ;  /* 0x000000790400720c */ /* 0x000fe40003f66270 */
[----:B------:R-:W-:Y:S02]  /*106e0*/  ISETP.GE.AND P0, PT, R5, R122, PT ;  /* 0x0000007a0500720c */ /* 0x000fe40003f06270 */
[----:B------:R-:W-:Y:S02]  /*106f0*/  LOP3.LUT R8, R147, 0x68, R120, 0xfe, !PT ;  /* 0x0000006893087812 */ /* 0x000fe400078efe78 */
[----:B------:R-:W-:Y:S02]  /*10700*/  IADD3 R4, R111, 0x71, RZ ;  /* 0x000000716f047810 */ /* 0x000fe40007ffe0ff */
[----:B------:R-:W-:-:S02]  /*10710*/  FSEL R129, R12, -INF , !P4 ;  /* 0xff8000000c817808 */ /* 0x000fc40006000000 */
[----:B------:R-:W-:Y:S02]  /*10720*/  FSEL R110, R10, -INF , !P2 ;  /* 0xff8000000a6e7808 */ /* 0x000fe40005000000 */
[----:B------:R-:W-:Y:S02]  /*10730*/  FSEL R60, R103, -INF , !P0 ;  /* 0xff800000673c7808 */ /* 0x000fe40004000000 */
[-C--:B------:R-:W-:Y:S02]  /*10740*/  ISETP.GE.AND P4, PT, R9, R121.reuse, PT ;  /* 0x000000790900720c */ /* 0x080fe40003f86270 */
[C---:B------:R-:W-:Y:S02]  /*10750*/  ISETP.GE.AND P2, PT, R8.reuse, R121, PT ;  /* 0x000000790800720c */ /* 0x040fe40003f46270 */
[----:B------:R-:W-:Y:S02]  /*10760*/  ISETP.GE.AND P1, PT, R8, R122, PT ;  /* 0x0000007a0800720c */ /* 0x000fe40003f26270 */
[----:B------:R-:W-:-:S02]  /*10770*/  ISETP.NE.AND P5, PT, R7, RZ, PT ;  /* 0x000000ff0700720c */ /* 0x000fc40003fa5270 */
[----:B------:R-:W-:Y:S02]  /*10780*/  ISETP.GE.AND P0, PT, R4, R121, PT ;  /* 0x000000790400720c */ /* 0x000fe40003f06270 */
[----:B------:R-:W-:Y:S02]  /*10790*/  LOP3.LUT R120, R147, 0x78, R120, 0xfe, !PT ;  /* 0x0000007893787812 */ /* 0x000fe400078efe78 */
[----:B------:R-:W-:Y:S02]  /*107a0*/  IADD3 R5, R111, 0x79, RZ ;  /* 0x000000796f057810 */ /* 0x000fe40007ffe0ff */
[----:B------:R-:W-:Y:S02]  /*107b0*/  FSEL R58, R104, -INF , !P4 ;  /* 0xff800000683a7808 */ /* 0x000fe40006000000 */
[----:B------:R-:W-:Y:S02]  /*107c0*/  FSEL R59, R106, -INF , !P5 ;  /* 0xff8000006a3b7808 */ /* 0x000fe40006800000 */
[----:B------:R-:W-:-:S02]  /*107d0*/  FSEL R109, R100, -INF , !P2 ;  /* 0xff800000646d7808 */ /* 0x000fc40005000000 */
[----:B------:R-:W-:Y:S02]  /*107e0*/  FSEL R61, R102, -INF , !P1 ;  /* 0xff800000663d7808 */ /* 0x000fe40004800000 */
[----:B------:R-:W-:Y:S02]  /*107f0*/  FSEL R115, R65, -INF , !P0 ;  /* 0xff80000041737808 */ /* 0x000fe40004000000 */
[CC--:B------:R-:W-:Y:S02]  /*10800*/  ISETP.GE.AND P5, PT, R120.reuse, R121.reuse, PT ;  /* 0x000000797800720c */ /* 0x0c0fe40003fa6270 */
[-C--:B------:R-:W-:Y:S02]  /*10810*/  ISETP.GE.AND P4, PT, R120, R122.reuse, PT ;  /* 0x0000007a7800720c */ /* 0x080fe40003f86270 */
        /* <DEDUP_REMOVED lines=70> */
.L_x_7272:
[----:B------:R-:W-:-:S05]  /*10c80*/  IMAD.MOV.U32 R6, RZ, RZ, c[0x0][0x198] ;  /* 0x00006600ff067624 */ /* 0x000fca00078e00ff */
[----:B------:R-:W-:-:S04]  /*10c90*/  LEA R6, -R6, RZ, 0x7 ;  /* 0x000000ff06067211 */ /* 0x000fc800078e39ff */
[----:B------:R-:W-:Y:S02]  /*10ca0*/  SHF.R.S32.HI R4, RZ, 0x1f, R6 ;  /* 0x0000001fff047819 */ /* 0x000fe40000011406 */
.L_x_7273:
        /* <DEDUP_REMOVED lines=34> */
.L_x_7271:
        /* <DEDUP_REMOVED lines=77> */
[----:B------:R-:W1:Y:S01]  /*113a0*/  LDSM.16.MT88.4 R16, [R160+0x6000] ;  /* 0x00600000a010783b */ /* 0x000e620000004200 */
        /* <DEDUP_REMOVED lines=9> */
[--C-:B------:R-:W-:Y:S01]  /*11440*/  FFMA.FTZ R100, R45, c[0x0][0x23c], -R118.reuse ;  /* 0x00008f002d647a23 */ /* 0x100fe20000010876 */
[----:B------:R-:W-:Y:S01]  /*11450*/  FSEL R103, R103, RZ, P0 ;  /* 0x000000ff67677208 */ /* 0x000fe20000000000 */
[----:B------:R-:W-:-:S02]  /*11460*/  FFMA.FTZ R121, R127, c[0x0][0x23c], -R118 ;  /* 0x00008f007f797a23 */ /* 0x000fc40000010876 */
[----:B------:R-:W-:Y:S01]  /*11470*/  FADD.FTZ R5, R0, -R5 ;  /* 0x8000000500057221 */ /* 0x000fe20000010000 */
[----:B------:R-:W-:Y:S01]  /*11480*/  MUFU.EX2 R104, R104 ;  /* 0x0000006800687308 */ /* 0x000fe20000000800 */
[--C-:B------:R-:W-:Y:S02]  /*11490*/  FFMA.FTZ R101, R108, c[0x0][0x23c], -R103.reuse ;  /* 0x00008f006c657a23 */ /* 0x100fe40000010867 */
[----:B------:R-:W-:Y:S02]  /*114a0*/  FMUL.FTZ R108, R4, c[0x0][0x23c] ;  /* 0x00008f00046c7a20 */ /* 0x000fe40000410000 */
[----:B------:R-:W-:Y:S02]  /*114b0*/  FMUL.FTZ R0, R5, c[0x0][0x23c] ;  /* 0x00008f0005007a20 */ /* 0x000fe40000410000 */
[----:B------:R-:W2:Y:S01]  /*114c0*/  LDSM.16.MT88.4 R4, [R158+0x6000] ;  /* 0x006000009e04783b */ /* 0x000ea20000004200 */
[--C-:B------:R-:W-:Y:S01]  /*114d0*/  FFMA.FTZ R66, R188, c[0x0][0x23c], -R103.reuse ;  /* 0x00008f00bc427a23 */ /* 0x100fe20000010867 */
[----:B------:R-:W3:Y:S01]  /*114e0*/  MUFU.EX2 R102, R102 ;  /* 0x0000006600667308 */ /* 0x000ee20000000800 */
[----:B------:R-:W-:-:S02]  /*114f0*/  FFMA.FTZ R65, R46, c[0x0][0x23c], -R103 ;  /* 0x00008f002e417a23 */ /* 0x000fc40000010867 */
[--C-:B------:R-:W-:Y:S01]  /*11500*/  FFMA.FTZ R2, R190, c[0x0][0x23c], -R103.reuse ;  /* 0x00008f00be027a23 */ /* 0x100fe20000010867 */
[----:B------:R-:W-:Y:S01]  /*11510*/  LDSM.16.MT88.4 R44, [R160+0x6800] ;  /* 0x00680000a02c783b */ /* 0x000fe20000004200 */
[--C-:B------:R-:W-:Y:S02]  /*11520*/  FFMA.FTZ R119, R136, c[0x0][0x23c], -R103.reuse ;  /* 0x00008f0088777a23 */ /* 0x100fe40000010867 */
[--C-:B------:R-:W-:Y:S01]  /*11530*/  FFMA.FTZ R120, R132, c[0x0][0x23c], -R103.reuse ;  /* 0x00008f0084787a23 */ /* 0x100fe20000010867 */
[----:B------:R-:W4:Y:S01]  /*11540*/  MUFU.EX2 R100, R100 ;  /* 0x0000006400647308 */ /* 0x000f220000000800 */
[--C-:B------:R-:W-:Y:S02]  /*11550*/  FFMA.FTZ R122, R114, c[0x0][0x23c], -R118.reuse ;  /* 0x00008f00727a7a23 */ /* 0x100fe40000010876 */
[----:B------:R-:W-:Y:S02]  /*11560*/  FFMA.FTZ R127, R130, c[0x0][0x23c], -R103 ;  /* 0x00008f00827f7a23 */ /* 0x000fe40000010867 */
[----:B------:R-:W-:-:S02]  /*11570*/  FFMA.FTZ R114, R129, c[0x0][0x23c], -R118 ;  /* 0x00008f0081727a23 */ /* 0x000fc40000010876 */
[--C-:B------:R-:W-:Y:S01]  /*11580*/  FFMA.FTZ R130, R126, c[0x0][0x23c], -R103.reuse ;  /* 0x00008f007e827a23 */ /* 0x100fe20000010867 */
[----:B------:R-:W-:Y:S01]  /*11590*/  MUFU.EX2 R101, R101 ;  /* 0x0000006500657308 */ /* 0x000fe20000000800 */
[----:B---3--:R-:W-:Y:S01]  /*115a0*/  F2FP.PACK_AB R8, R102, R104 ;  /* 0x000000686608723e */ /* 0x008fe200000000ff */
[--C-:B------:R-:W-:Y:S02]  /*115b0*/  FFMA.FTZ R125, R125, c[0x0][0x23c], -R118.reuse ;  /* 0x00008f007d7d7a23 */ /* 0x100fe40000010876 */
[--C-:B------:R-:W-:Y:S02]  /*115c0*/  FFMA.FTZ R126, R128, c[0x0][0x23c], -R103.reuse ;  /* 0x00008f00807e7a23 */ /* 0x100fe40000010867 */
[----:B------:R-:W-:Y:S02]  /*115d0*/  FFMA.FTZ R129, R124, c[0x0][0x23c], -R103 ;  /* 0x00008f007c817a23 */ /* 0x000fe40000010867 */
[----:B------:R-:W3:Y:S01]  /*115e0*/  MUFU.EX2 R66, R66 ;  /* 0x0000004200427308 */ /* 0x000ee20000000800 */
        /* <DEDUP_REMOVED lines=10> */
[----:B---3--:R-:W-:Y:S01]  /*11690*/  F2FP.PACK_AB R9, R66, R101 ;  /* 0x000000654209723e */ /* 0x008fe200000000ff */
[----:B------:R-:W-:-:S02]  /*116a0*/  FFMA.FTZ R58, R58, c[0x0][0x23c], -R118 ;  /* 0x00008f003a3a7a23 */ /* 0x000fc40000010876 */
[--C-:B------:R-:W-:Y:S02]  /*116b0*/  FFMA.FTZ R59, R59, c[0x0][0x23c], -R103.reuse ;  /* 0x00008f003b3b7a23 */ /* 0x100fe40000010867 */
[--C-:B------:R-:W-:Y:S02]  /*116c0*/  FFMA.FTZ R56, R56, c[0x0][0x23c], -R103.reuse ;  /* 0x00008f0038387a23 */ /* 0x100fe40000010867 */
[----:B------:R-:W3:Y:S01]  /*116d0*/  MUFU.EX2 R108, R108 ;  /* 0x0000006c006c7308 */ /* 0x000ee20000000800 */
        /* <DEDUP_REMOVED lines=8> */
[-C--:B---3--:R-:W-:Y:S02]  /*11760*/  FMUL.FTZ R12, R96, R108.reuse ;  /* 0x0000006c600c7220 */ /* 0x088fe40000410000 */
        /* <DEDUP_REMOVED lines=16> */
[C---:B--2---:R-:W-:Y:S01]  /*11870*/  HMMA.16816.F32 R24, R8.reuse, R4, R24 ;  /* 0x000000040818723c */ /* 0x044fe20000001818 */
[----:B------:R-:W-:Y:S01]  /*11880*/  FMUL.FTZ R73, R73, R108 ;  /* 0x0000006c49497220 */ /* 0x000fe20000410000 */
[----:B------:R-:W-:Y:S01]  /*11890*/  MUFU.EX2 R122, R122 ;  /* 0x0000007a007a7308 */ /* 0x000fe20000000800 */
[-C--:B------:R-:W-:Y:S02]  /*118a0*/  FMUL.FTZ R74, R74, R0.reuse ;  /* 0x000000004a4a7220 */ /* 0x080fe40000410000 */
[----:B------:R-:W-:Y:S02]  /*118b0*/  FMUL.FTZ R75, R75, R0 ;  /* 0x000000004b4b7220 */ /* 0x000fe40000410000 */
[----:B------:R-:W-:Y:S01]  /*118c0*/  FMUL.FTZ R32, R76, R108 ;  /* 0x0000006c4c207220 */ /* 0x000fe20000410000 */
[----:B------:R-:W-:Y:S01]  /*118d0*/  HMMA.16816.F32 R16, R8, R18, R68 ;  /* 0x000000120810723c */ /* 0x000fe20000001844 */
[-C--:B------:R-:W-:Y:S01]  /*118e0*/  FMUL.FTZ R34, R78, R0.reuse ;  /* 0x000000004e227220 */ /* 0x080fe20000410000 */
[----:B------:R-:W-:Y:S01]  /*118f0*/  MUFU.EX2 R114, R114 ;  /* 0x0000007200727308 */ /* 0x000fe20000000800 */
[----:B------:R-:W-:-:S02]  /*11900*/  FMUL.FTZ R35, R79, R0 ;  /* 0x000000004f237220 */ /* 0x000fc40000410000 */
[----:B------:R-:W-:Y:S02]  /*11910*/  FMUL.FTZ R88, R88, R108 ;  /* 0x0000006c58587220 */ /* 0x000fe40000410000 */
[--C-:B------:R-:W-:Y:S01]  /*11920*/  FFMA.FTZ R69, R41, c[0x0][0x23c], -R118.reuse ;  /* 0x00008f0029457a23 */ /* 0x100fe20000010876 */
[----:B------:R-:W-:Y:S01]  /*11930*/  HMMA.16816.F32 R4, R8, R6, R72 ;  /* 0x000000060804723c */ /* 0x000fe20000001848 */
[--C-:B------:R-:W-:Y:S01]  /*11940*/  FFMA.FTZ R68, R33, c[0x0][0x23c], -R118.reuse ;  /* 0x00008f0021447a23 */ /* 0x100fe20000010876 */
[----:B------:R-:W-:Y:S01]  /*11950*/  MUFU.EX2 R125, R125 ;  /* 0x0000007d007d7308 */ /* 0x000fe20000000800 */
[--C-:B------:R-:W-:Y:S02]  /*11960*/  FFMA.FTZ R70, R39, c[0x0][0x23c], -R118.reuse ;  /* 0x00008f0027467a23 */ /* 0x100fe40000010876 */
[----:B------:R-:W-:Y:S02]  /*11970*/  FFMA.FTZ R71, R37, c[0x0][0x23c], -R118 ;  /* 0x00008f0025477a23 */ /* 0x000fe40000010876 */
[----:B------:R-:W-:-:S02]  /*11980*/  FFMA.FTZ R72, R42, c[0x0][0x23c], -R103 ;  /* 0x00008f002a487a23 */ /* 0x000fc40000010867 */
[----:B------:R-:W1:Y:S01]  /*11990*/  LDSM.16.MT88.4 R40, [R158+0x6800] ;  /* 0x006800009e28783b */ /* 0x000e620000004200 */
[--C-:B------:R-:W-:Y:S01]  /*119a0*/  FFMA.FTZ R75, R184, c[0x0][0x23c], -R103.reuse ;  /* 0x00008f00b84b7a23 */ /* 0x100fe20000010867 */
[----:B------:R-:W-:Y:S01]  /*119b0*/  MUFU.EX2 R68, R68 ;  /* 0x0000004400447308 */ /* 0x000fe20000000800 */
[--C-:B------:R-:W-:Y:S02]  /*119c0*/  FFMA.FTZ R74, R48, c[0x0][0x23c], -R103.reuse ;  /* 0x00008f00304a7a23 */ /* 0x100fe40000010867 */
[----:B------:R-:W-:Y:S02]  /*119d0*/  FFMA.FTZ R73, R182, c[0x0][0x23c], -R103 ;  /* 0x00008f00b6497a23 */ /* 0x000fe40000010867 */
[-C--:B------:R-:W-:Y:S02]  /*119e0*/  FMUL.FTZ R33, R77, R108.reuse ;  /* 0x0000006c4d217220 */ /* 0x080fe40000410000 */
[----:B------:R-:W-:Y:S01]  /*119f0*/  FMUL.FTZ R89, R89, R108 ;  /* 0x0000006c59597220 */ /* 0x000fe20000410000 */
[----:B------:R-:W2:Y:S01]  /*11a00*/  MUFU.EX2 R69, R69 ;  /* 0x0000004500457308 */ /* 0x000ea20000000800 */
[----:B------:R-:W-:-:S02]  /*11a10*/  FMUL.FTZ R90, R90, R0 ;  /* 0x000000005a5a7220 */ /* 0x000fc40000410000 */
[----:B------:R-:W-:Y:S01]  /*11a20*/  FMUL.FTZ R91, R91, R0 ;  /* 0x000000005b5b7220 */ /* 0x000fe20000410000 */
[C---:B------:R-:W-:Y:S01]  /*11a30*/  HMMA.16816.F32 R32, R8.reuse, R20, R32 ;  /* 0x000000140820723c */ /* 0x040fe20000001820 */
[-C--:B------:R-:W-:Y:S02]  /*11a40*/  FMUL.FTZ R36, R80, R108.reuse ;  /* 0x0000006c50247220 */ /* 0x080fe40000410000 */
[----:B------:R-:W-:Y:S01]  /*11a50*/  FMUL.FTZ R37, R81, R108 ;  /* 0x0000006c51257220 */ /* 0x000fe20000410000 */
[----:B------:R-:W-:Y:S01]  /*11a60*/  MUFU.EX2 R70, R70 ;  /* 0x0000004600467308 */ /* 0x000fe20000000800 */
[-C--:B------:R-:W-:Y:S02]  /*11a70*/  FMUL.FTZ R38, R82, R0.reuse ;  /* 0x0000000052267220 */ /* 0x080fe40000410000 */
[----:B------:R-:W-:Y:S01]  /*11a80*/  FMUL.FTZ R39, R83, R0 ;  /* 0x0000000053277220 */ /* 0x000fe20000410000 */
[C---:B------:R-:W-:Y:S01]  /*11a90*/  HMMA.16816.F32 R20, R8.reuse, R22, R88 ;  /* 0x000000160814723c */ /* 0x040fe20000001858 */
[-C--:B------:R-:W-:Y:S01]  /*11aa0*/  FMUL.FTZ R84, R84, R108.reuse ;  /* 0x0000006c54547220 */ /* 0x080fe20000410000 */
[----:B------:R-:W-:Y:S01]  /*11ab0*/  LDSM.16.MT88.4 R88, [R157+0x9800] ;  /* 0x009800009d58783b */ /* 0x000fe20000004200 */
[----:B------:R-:W-:Y:S01]  /*11ac0*/  FMUL.FTZ R85, R85, R108 ;  /* 0x0000006c55557220 */ /* 0x000fe20000410000 */
[----:B------:R-:W3:Y:S01]  /*11ad0*/  MUFU.EX2 R71, R71 ;  /* 0x0000004700477308 */ /* 0x000ee20000000800 */
[----:B------:R-:W-:Y:S01]  /*11ae0*/  FMUL.FTZ R86, R86, R0 ;  /* 0x0000000056567220 */ /* 0x000fe20000410000 */
[----:B--2---:R-:W-:Y:S01]  /*11af0*/  F2FP.PACK_AB R48, R69, R68 ;  /* 0x000000444530723e */ /* 0x004fe200000000ff */
[----:B------:R-:W-:Y:S01]  /*11b00*/  FMUL.FTZ R87, R87, R0 ;  /* 0x0000000057577220 */ /* 0x000fe20000410000 */
[----:B------:R-:W-:Y:S01]  /*11b10*/  HMMA.16816.F32 R36, R8, R28, R36 ;  /* 0x0000001c0824723c */ /* 0x000fe20000001824 */
[----:B------:R-:W-:-:S02]  /*11b20*/  FFMA.FTZ R79, R143, c[0x0][0x23c], -R118 ;  /* 0x00008f008f4f7a23 */ /* 0x000fc40000010876 */
[--C-:B------:R-:W-:Y:S01]  /*11b30*/  FFMA.FTZ R78, R141, c[0x0][0x23c], -R118.reuse ;  /* 0x00008f008d4e7a23 */ /* 0x100fe20000010876 */
[----:B------:R-:W-:Y:S01]  /*11b40*/  MUFU.EX2 R72, R72 ;  /* 0x0000004800487308 */ /* 0x000fe20000000800 */
[--C-:B------:R-:W-:Y:S02]  /*11b50*/  FFMA.FTZ R77, R145, c[0x0][0x23c], -R118.reuse ;  /* 0x00008f00914d7a23 */ /* 0x100fe40000010876 */
[----:B------:R-:W-:Y:S01]  /*11b60*/  FFMA.FTZ R76, R139, c[0x0][0x23c], -R118 ;  /* 0x00008f008b4c7a23 */ /* 0x000fe20000010876 */
[----:B------:R-:W-:Y:S01]  /*11b70*/  HMMA.16816.F32 R8, R8, R30, R84 ;  /* 0x0000001e0808723c */ /* 0x000fe20000001854 */
[----:B------:R-:W2:Y:S01]  /*11b80*/  LDSM.16.MT88.4 R28, [R157+0x6800] ;  /* 0x006800009d1c783b */ /* 0x000ea20000004200 */
[--C-:B------:R-:W-:Y:S02]  /*11b90*/  FFMA.FTZ R82, R146, c[0x0][0x23c], -R103.reuse ;  /* 0x00008f0092527a23 */ /* 0x100fe40000010867 */
        /* <DEDUP_REMOVED lines=10> */
[----:B------:R-:W3:Y:S01]  /*11c40*/  MUFU.EX2 R73, R73 ;  /* 0x0000004900497308 */ /* 0x000ee20000000800 */
[----:B----4-:R-:W-:Y:S01]  /*11c50*/  F2FP.PACK_AB R49, R75, R72 ;  /* 0x000000484b31723e */ /* 0x010fe200000000ff */
[----:B------:R-:W-:-:S02]  /*11c60*/  FFMA.FTZ R95, R138, c[0x0][0x23c], -R103 ;  /* 0x00008f008a5f7a23 */ /* 0x000fc40000010867 */
[--C-:B------:R-:W-:Y:S02]  /*11c70*/  FFMA.FTZ R96, R134, c[0x0][0x23c], -R103.reuse ;  /* 0x00008f0086607a23 */ /* 0x100fe40000010867 */
[----:B------:R-:W-:Y:S02]  /*11c80*/  FFMA.FTZ R131, R54, c[0x0][0x23c], -R103 ;  /* 0x00008f0036837a23 */ /* 0x000fe40000010867 */
[----:B------:R-:W-:Y:S01]  /*11c90*/  MUFU.EX2 R79, R79 ;  /* 0x0000004f004f7308 */ /* 0x000fe20000000800 */
[--C-:B------:R-:W-:Y:S02]  /*11ca0*/  FFMA.FTZ R87, R55, c[0x0][0x23c], -R118.reuse ;  /* 0x00008f0037577a23 */ /* 0x100fe40000010876 */
[----:B------:R-:W-:Y:S01]  /*11cb0*/  LDSM.16.MT88.4 R52, [R156+0x8800] ;  /* 0x008800009c34783b */ /* 0x000fe20000004200 */
[--C-:B------:R-:W-:Y:S02]  /*11cc0*/  FFMA.FTZ R86, R109, c[0x0][0x23c], -R118.reuse ;  /* 0x00008f006d567a23 */ /* 0x100fe40000010876 */
[--C-:B------:R-:W-:Y:S01]  /*11cd0*/  FFMA.FTZ R109, R57, c[0x0][0x23c], -R118.reuse ;  /* 0x00008f00396d7a23 */ /* 0x100fe20000010876 */
[----:B---3--:R-:W-:Y:S01]  /*11ce0*/  F2FP.PACK_AB R51, R73, R74 ;  /* 0x0000004a4933723e */ /* 0x008fe200000000ff */
[----:B------:R-:W3:Y:S01]  /*11cf0*/  MUFU.EX2 R78, R78 ;  /* 0x0000004e004e7308 */ /* 0x000ee20000000800 */
[----:B------:R-:W-:-:S02]  /*11d00*/  FFMA.FTZ R84, R116, c[0x0][0x23c], -R118 ;  /* 0x00008f0074547a23 */ /* 0x000fc40000010876 */
[----:B------:R-:W-:Y:S02]  /*11d10*/  FFMA.FTZ R185, R185, R108, R104 ;  /* 0x0000006cb9b97223 */ /* 0x000fe40000010068 */
[----:B------:R-:W-:Y:S01]  /*11d20*/  FFMA.FTZ R101, R186, R0, R101 ;  /* 0x00000000ba657223 */ /* 0x000fe20000010065 */
[----:B-1----:R-:W-:Y:S01]  /*11d30*/  HMMA.16816.F32 R24, R48, R40, R24 ;  /* 0x000000283018723c */ /* 0x002fe20000001818 */
[----:B------:R-:W-:Y:S01]  /*11d40*/  FADD.FTZ R102, R102, R185 ;  /* 0x000000b966667221 */ /* 0x000fe20000010000 */
[----:B------:R-:W-:Y:S01]  /*11d50*/  MUFU.EX2 R77, R77 ;  /* 0x0000004d004d7308 */ /* 0x000fe20000000800 */
[----:B------:R-:W-:-:S04]  /*11d60*/  FADD.FTZ R66, R66, R101 ;  /* 0x0000006542427221 */ /* 0x000fc80000010000 */
[----:B------:R-:W-:Y:S01]  /*11d70*/  FADD.FTZ R65, R65, R66 ;  /* 0x0000004241417221 */ /* 0x000fe20000010000 */
[----:B------:R-:W-:Y:S01]  /*11d80*/  HMMA.16816.F32 R4, R48, R42, R4 ;  /* 0x0000002a3004723c */ /* 0x000fe20000001804 */
[----:B------:R-:W1:Y:S01]  /*11d90*/  LDSM.16.MT88.4 R40, [R156+0x6800] ;  /* 0x006800009c28783b */ /* 0x000e620000004200 */
[----:B------:R-:W-:Y:S01]  /*11da0*/  MUFU.EX2 R76, R76 ;  /* 0x0000004c004c7308 */ /* 0x000fe20000000800 */
[----:B------:R-:W-:-:S04]  /*11db0*/  FADD.FTZ R65, R2, R65 ;  /* 0x0000004102417221 */ /* 0x000fc80000010000 */
[----:B------:R-:W-:Y:S01]  /*11dc0*/  FADD.FTZ R72, R72, R65 ;  /* 0x0000004148487221 */ /* 0x000fe20000010000 */
[----:B--2---:R-:W-:Y:S02]  /*11dd0*/  HMMA.16816.F32 R32, R48, R28, R32 ;  /* 0x0000001c3020723c */ /* 0x004fe40000001820 */
[----:B------:R-:W-:Y:S01]  /*11de0*/  MUFU.EX2 R82, R82 ;  /* 0x0000005200527308 */ /* 0x000fe20000000800 */
[----:B------:R-:W-:-:S04]  /*11df0*/  FADD.FTZ R75, R75, R72 ;  /* 0x000000484b4b7221 */ /* 0x000fc80000010000 */
[----:B------:R-:W-:Y:S01]  /*11e00*/  FADD.FTZ R74, R74, R75 ;  /* 0x0000004b4a4a7221 */ /* 0x000fe20000010000 */
[----:B------:R-:W-:Y:S01]  /*11e10*/  HMMA.16816.F32 R20, R48, R30, R20 ;  /* 0x0000001e3014723c */ /* 0x000fe20000001814 */
[----:B------:R-:W2:Y:S01]  /*11e20*/  LDSM.16.MT88.4 R28, [R160+0x7000] ;  /* 0x00700000a01c783b */ /* 0x000ea20000004200 */
[----:B------:R-:W4:Y:S01]  /*11e30*/  MUFU.EX2 R81, R81 ;  /* 0x0000005100517308 */ /* 0x000f220000000800 */
[----:B------:R-:W-:-:S05]  /*11e40*/  FADD.FTZ R73, R73, R74 ;  /* 0x0000004a49497221 */ /* 0x000fca0000010000 */
[C---:B------:R-:W-:Y:S02]  /*11e50*/  HMMA.16816.F32 R12, R48.reuse, R44, R12 ;  /* 0x0000002c300c723c */ /* 0x040fe4000000180c */
[----:B------:R-:W-:Y:S06]  /*11e60*/  MUFU.EX2 R80, R80 ;  /* 0x0000005000507308 */ /* 0x000fec0000000800 */
[C---:B------:R-:W-:Y:S01]  /*11e70*/  HMMA.16816.F32 R16, R48.reuse, R46, R16 ;  /* 0x0000002e3010723c */ /* 0x040fe20000001810 */
[----:B------:R-:W5:Y:S01]  /*11e80*/  LDSM.16.MT88.4 R44, [R158+0x7000] ;  /* 0x007000009e2c783b */ /* 0x000f620000004200 */
[----:B------:R-:W2:Y:S06]  /*11e90*/  MUFU.EX2 R83, R83 ;  /* 0x0000005300537308 */ /* 0x000eac0000000800 */
[C---:B-1----:R-:W-:Y:S02]  /*11ea0*/  HMMA.16816.F32 R36, R48.reuse, R40, R36 ;  /* 0x000000283024723c */ /* 0x042fe40000001824 */
[----:B------:R-:W-:Y:S06]  /*11eb0*/  MUFU.EX2 R85, R85 ;  /* 0x0000005500557308 */ /* 0x000fec0000000800 */
[----:B------:R-:W-:Y:S01]  /*11ec0*/  HMMA.16816.F32 R8, R48, R42, R8 ;  /* 0x0000002a3008723c */ /* 0x000fe20000001808 */
[----:B------:R-:W1:Y:S01]  /*11ed0*/  LDSM.16.MT88.4 R40, [R157+0x7000] ;  /* 0x007000009d28783b */ /* 0x000e620000004200 */
[----:B------:R-:W1:Y:S05]  /*11ee0*/  MUFU.EX2 R92, R92 ;  /* 0x0000005c005c7308 */ /* 0x000e6a0000000800 */
[----:B---3--:R-:W-:-:S02]  /*11ef0*/  F2FP.PACK_AB R48, R78, R79 ;  /* 0x0000004f4e30723e */ /* 0x008fc400000000ff */
[----:B----4-:R-:W-:Y:S01]  /*11f00*/  F2FP.PACK_AB R49, R81, R82 ;  /* 0x000000525131723e */ /* 0x010fe200000000ff */
[----:B------:R-:W-:Y:S01]  /*11f10*/  MUFU.EX2 R93, R93 ;  /* 0x0000005d005d7308 */ /* 0x000fe20000000800 */
[----:B------:R-:W-:Y:S01]  /*11f20*/  F2FP.PACK_AB R50, R76, R77 ;  /* 0x0000004d4c32723e */ /* 0x000fe200000000ff */
[----:B------:R-:W-:Y:S01]  /*11f30*/  FADD.FTZ R82, R82, R73 ;  /* 0x0000004952527221 */ /* 0x000fe20000010000 */
[----:B--2---:R-:W-:Y:S01]  /*11f40*/  F2FP.PACK_AB R51, R83, R80 ;  /* 0x000000505333723e */ /* 0x004fe200000000ff */
        /* <DEDUP_REMOVED lines=14> */
[----:B------:R-:W5:Y:S02]  /*12030*/  MUFU.EX2 R130, R130 ;  /* 0x0000008200827308 */ /* 0x000f640000000800 */
[C---:B-1----:R-:W-:Y:S06]  /*12040*/  HMMA.16816.F32 R32, R48.reuse, R40, R32 ;  /* 0x000000283020723c */ /* 0x042fec0000001820 */
[----:B------:R-:W-:Y:S02]  /*12050*/  MUFU.EX2 R126, R126 ;  /* 0x0000007e007e7308 */ /* 0x000fe40000000800 */
[C---:B------:R-:W-:Y:S01]  /*12060*/  HMMA.16816.F32 R20, R48.reuse, R42, R20 ;  /* 0x0000002a3014723c */ /* 0x040fe20000001814 */
[----:B------:R-:W1:Y:S05]  /*12070*/  LDSM.16.MT88.4 R40, [R158+0x7800] ;  /* 0x007800009e28783b */ /* 0x000e6a0000004200 */
[----:B------:R-:W1:Y:S02]  /*12080*/  MUFU.EX2 R129, R129 ;  /* 0x0000008100817308 */ /* 0x000e640000000800 */
[C---:B--2---:R-:W-:Y:S06]  /*12090*/  HMMA.16816.F32 R36, R48.reuse, R28, R36 ;  /* 0x0000001c3024723c */ /* 0x044fec0000001824 */
[----:B------:R-:W-:Y:S01]  /*120a0*/  MUFU.EX2 R113, R113 ;  /* 0x0000007100717308 */ /* 0x000fe20000000800 */
[----:B------:R-:W-:Y:S01]  /*120b0*/  F2FP.PACK_AB R28, R92, R85 ;  /* 0x000000555c1c723e */ /* 0x000fe200000000ff */
[----:B------:R-:W-:Y:S01]  /*120c0*/  HMMA.16816.F32 R8, R48, R30, R8 ;  /* 0x0000001e3008723c */ /* 0x000fe20000001808 */
[----:B---3--:R-:W-:Y:S01]  /*120d0*/  F2FP.PACK_AB R29, R96, R95 ;  /* 0x0000005f601d723e */ /* 0x008fe200000000ff */
[----:B------:R-:W2:Y:S01]  /*120e0*/  LDSM.16.MT88.4 R48, [R157+0x7800] ;  /* 0x007800009d30783b */ /* 0x000ea20000004200 */
[----:B------:R-:W-:-:S03]  /*120f0*/  FADD.FTZ R95, R95, R80 ;  /* 0x000000505f5f7221 */ /* 0x000fc60000010000 */
[----:B------:R-:W3:Y:S01]  /*12100*/  MUFU.EX2 R128, R128 ;  /* 0x0000008000807308 */ /* 0x000ee20000000800 */
        /* <DEDUP_REMOVED lines=8> */
[C---:B-1----:R-:W-:Y:S06]  /*12190*/  HMMA.16816.F32 R24, R28.reuse, R40, R24 ;  /* 0x000000281c18723c */ /* 0x042fec0000001818 */
[----:B------:R-:W1:Y:S02]  /*121a0*/  MUFU.EX2 R123, R123 ;  /* 0x0000007b007b7308 */ /* 0x000e640000000800 */
[C---:B------:R-:W-:Y:S01]  /*121b0*/  HMMA.16816.F32 R4, R28.reuse, R42, R4 ;  /* 0x0000002a1c04723c */ /* 0x040fe20000001804 */
[----:B------:R-:W1:Y:S05]  /*121c0*/  LDSM.16.MT88.4 R40, [R158+0x8000] ;  /* 0x008000009e28783b */ /* 0x000e6a0000004200 */
[----:B------:R-:W-:Y:S02]  /*121d0*/  MUFU.EX2 R112, R112 ;  /* 0x0000007000707308 */ /* 0x000fe40000000800 */
[C---:B--2---:R-:W-:Y:S06]  /*121e0*/  HMMA.16816.F32 R32, R28.reuse, R48, R32 ;  /* 0x000000301c20723c */ /* 0x044fec0000001820 */
[----:B------:R-:W2:Y:S02]  /*121f0*/  MUFU.EX2 R131, R131 ;  /* 0x0000008300837308 */ /* 0x000ea40000000800 */
[C---:B------:R-:W-:Y:S01]  /*12200*/  HMMA.16816.F32 R20, R28.reuse, R50, R20 ;  /* 0x000000321c14723c */ /* 0x040fe20000001814 */
[----:B------:R-:W2:Y:S05]  /*12210*/  LDSM.16.MT88.4 R48, [R160+0x8000] ;  /* 0x00800000a030783b */ /* 0x000eaa0000004200 */
[----:B------:R-:W-:Y:S02]  /*12220*/  MUFU.EX2 R58, R58 ;  /* 0x0000003a003a7308 */ /* 0x000fe40000000800 */
[C---:B----4-:R-:W-:Y:S06]  /*12230*/  HMMA.16816.F32 R36, R28.reuse, R44, R36 ;  /* 0x0000002c1c24723c */ /* 0x050fec0000001824 */
[----:B------:R-:W-:Y:S01]  /*12240*/  MUFU.EX2 R57, R87 ;  /* 0x0000005700397308 */ /* 0x000fe20000000800 */
[----:B------:R-:W-:Y:S01]  /*12250*/  F2FP.PACK_AB R44, R122, R121 ;  /* 0x000000797a2c723e */ /* 0x000fe200000000ff */
[----:B------:R-:W-:Y:S01]  /*12260*/  HMMA.16816.F32 R8, R28, R46, R8 ;  /* 0x0000002e1c08723c */ /* 0x000fe20000001808 */
[----:B-----5:R-:W-:Y:S01]  /*12270*/  F2FP.PACK_AB R45, R130, R127 ;  /* 0x0000007f822d723e */ /* 0x020fe200000000ff */
[----:B------:R-:W4:Y:S04]  /*12280*/  LDSM.16.MT88.4 R28, [R157+0x8000] ;  /* 0x008000009d1c783b */ /* 0x000f280000004200 */
[----:B------:R-:W-:Y:S01]  /*12290*/  MUFU.EX2 R116, R86 ;  /* 0x0000005600747308 */ /* 0x000fe20000000800 */
[----:B------:R-:W-:-:S02]  /*122a0*/  F2FP.PACK_AB R46, R125, R114 ;  /* 0x000000727d2e723e */ /* 0x000fc400000000ff */
[----:B------:R-:W-:-:S05]  /*122b0*/  F2FP.PACK_AB R47, R129, R126 ;  /* 0x0000007e812f723e */ /* 0x000fca00000000ff */
[----:B------:R-:W-:Y:S02]  /*122c0*/  MUFU.EX2 R109, R109 ;  /* 0x0000006d006d7308 */ /* 0x000fe40000000800 */
[C---:B-1----:R-:W-:Y:S06]  /*122d0*/  HMMA.16816.F32 R24, R44.reuse, R40, R24 ;  /* 0x000000282c18723c */ /* 0x042fec0000001818 */
[----:B------:R-:W-:Y:S02]  /*122e0*/  MUFU.EX2 R59, R59 ;  /* 0x0000003b003b7308 */ /* 0x000fe40000000800 */
[C---:B------:R-:W-:Y:S01]  /*122f0*/  HMMA.16816.F32 R4, R44.reuse, R42, R4 ;  /* 0x0000002a2c04723c */ /* 0x040fe20000001804 */
[----:B------:R-:W1:Y:S05]  /*12300*/  LDSM.16.MT88.4 R40, [R156+0x8000] ;  /* 0x008000009c28783b */ /* 0x000e6a0000004200 */
[----:B------:R-:W-:Y:S02]  /*12310*/  MUFU.EX2 R56, R56 ;  /* 0x0000003800387308 */ /* 0x000fe40000000800 */
[C---:B--2---:R-:W-:Y:S06]  /*12320*/  HMMA.16816.F32 R12, R44.reuse, R48, R12 ;  /* 0x000000302c0c723c */ /* 0x044fec000000180c */
[----:B------:R-:W-:Y:S01]  /*12330*/  MUFU.EX2 R0, R111 ;  /* 0x0000006f00007308 */ /* 0x000fe20000000800 */
[----:B---3--:R-:W-:Y:S01]  /*12340*/  F2FP.PACK_AB R48, R128, R113 ;  /* 0x000000718030723e */ /* 0x008fe200000000ff */
[----:B------:R-:W-:Y:S01]  /*12350*/  HMMA.16816.F32 R16, R44, R50, R16 ;  /* 0x000000322c10723c */ /* 0x000fe20000001810 */
[----:B------:R-:W-:-:S05]  /*12360*/  F2FP.PACK_AB R49, R123, R110 ;  /* 0x0000006e7b31723e */ /* 0x000fca00000000ff */
[----:B------:R-:W-:Y:S01]  /*12370*/  MUFU.EX2 R117, R117 ;  /* 0x0000007500757308 */ /* 0x000fe20000000800 */
[----:B------:R-:W-:Y:S01]  /*12380*/  F2FP.PACK_AB R50, R124, R3 ;  /* 0x000000037c32723e */ /* 0x000fe200000000ff */
[----:B----4-:R-:W-:Y:S01]  /*12390*/  HMMA.16816.F32 R32, R44, R28, R32 ;  /* 0x0000001c2c20723c */ /* 0x010fe20000001820 */
[----:B------:R-:W-:-:S05]  /*123a0*/  F2FP.PACK_AB R51, R131, R112 ;  /* 0x000000708333723e */ /* 0x000fca00000000ff */
[----:B------:R-:W-:Y:S02]  /*123b0*/  MUFU.EX2 R2, R62 ;  /* 0x0000003e00027308 */ /* 0x000fe40000000800 */
[C---:B------:R-:W-:Y:S01]  /*123c0*/  HMMA.16816.F32 R20, R44.reuse, R30, R20 ;  /* 0x0000001e2c14723c */ /* 0x040fe20000001814 */
[----:B------:R-:W2:Y:S07]  /*123d0*/  LDSM.16.MT88.4 R28, [R160+0x8800] ;  /* 0x00880000a01c783b */ /* 0x000eae0000004200 */
[C---:B-1----:R-:W-:Y:S08]  /*123e0*/  HMMA.16816.F32 R36, R44.reuse, R40, R36 ;  /* 0x000000282c24723c */ /* 0x042ff00000001824 */
[----:B------:R-:W-:Y:S01]  /*123f0*/  HMMA.16816.F32 R8, R44, R42, R8 ;  /* 0x0000002a2c08723c */ /* 0x000fe20000001808 */
[----:B------:R-:W1:Y:S04]  /*12400*/  LDSM.16.MT88.4 R40, [R157+0x8800] ;  /* 0x008800009d28783b */ /* 0x000e680000004200 */
[----:B------:R-:W3:Y:S11]  /*12410*/  LDSM.16.MT88.4 R44, [R158+0x8800] ;  /* 0x008800009e2c783b */ /* 0x000ef60000004200 */
[C---:B------:R-:W-:Y:S01]  /*12420*/  HMMA.16816.F32 R36, R48.reuse, R52, R36 ;  /* 0x000000343024723c */ /* 0x040fe20000001824 */
[----:B------:R-:W-:Y:S06]  /*12430*/  MUFU.EX2 R52, R61 ;  /* 0x0000003d00347308 */ /* 0x000fec0000000800 */
[----:B------:R-:W-:Y:S01]  /*12440*/  FFMA.FTZ R53, R60, c[0x0][0x23c], -R103 ;  /* 0x00008f003c357a23 */ /* 0x000fe20000010867 */
[C---:B--2---:R-:W-:Y:S05]  /*12450*/  HMMA.16816.F32 R12, R48.reuse, R28, R12 ;  /* 0x0000001c300c723c */ /* 0x044fea000000180c */
[----:B------:R-:W-:Y:S03]  /*12460*/  MUFU.EX2 R53, R53 ;  /* 0x0000003500357308 */ /* 0x000fe60000000800 */
[C---:B------:R-:W-:Y:S01]  /*12470*/  HMMA.16816.F32 R16, R48.reuse, R30, R16 ;  /* 0x0000001e3010723c */ /* 0x040fe20000001810 */
[----:B------:R-:W2:Y:S07]  /*12480*/  LDSM.16.MT88.4 R28, [R160+0x9000] ;  /* 0x00900000a01c783b */ /* 0x000eae0000004200 */
[C---:B------:R-:W-:Y:S01]  /*12490*/  HMMA.16816.F32 R8, R48.reuse, R54, R8 ;  /* 0x000000363008723c */ /* 0x040fe20000001808 */
[----:B------:R-:W4:Y:S07]  /*124a0*/  MUFU.EX2 R55, R115 ;  /* 0x0000007300377308 */ /* 0x000f2e0000000800 */
[C---:B-1----:R-:W-:Y:S01]  /*124b0*/  HMMA.16816.F32 R32, R48.reuse, R40, R32 ;  /* 0x000000283020723c */ /* 0x042fe20000001820 */
[----:B------:R4:W1:Y:S07]  /*124c0*/  MUFU.EX2 R54, R84 ;  /* 0x0000005400367308 */ /* 0x00086e0000000800 */
[C---:B------:R-:W-:Y:S01]  /*124d0*/  HMMA.16816.F32 R20, R48.reuse, R42, R20 ;  /* 0x0000002a3014723c */ /* 0x040fe20000001814 */
[----:B------:R-:W5:Y:S07]  /*124e0*/  LDSM.16.MT88.4 R40, [R158+0x9000] ;  /* 0x009000009e28783b */ /* 0x000f6e0000004200 */
[----:B---3--:R-:W-:Y:S01]  /*124f0*/  HMMA.16816.F32 R24, R48, R44, R24 ;  /* 0x0000002c3018723c */ /* 0x008fe20000001818 */
[----:B----4-:R-:W-:-:S02]  /*12500*/  F2FP.PACK_AB R84, R55, R0 ;  /* 0x000000003754723e */ /* 0x010fc400000000ff */
[----:B-1----:R-:W-:-:S05]  /*12510*/  F2FP.PACK_AB R86, R117, R54 ;  /* 0x000000367556723e */ /* 0x002fca00000000ff */
[----:B------:R-:W-:Y:S01]  /*12520*/  HMMA.16816.F32 R4, R48, R46, R4 ;  /* 0x0000002e3004723c */ /* 0x000fe20000001804 */
[----:B------:R-:W1:Y:S06]  /*12530*/  LDSM.16.MT88.4 R44, [R157+0x9000] ;  /* 0x009000009d2c783b */ /* 0x000e6c0000004200 */
[----:B------:R-:W-:Y:S02]  /*12540*/  F2FP.PACK_AB R48, R57, R58 ;  /* 0x0000003a3930723e */ /* 0x000fe400000000ff */
[----:B------:R-:W-:Y:S02]  /*12550*/  F2FP.PACK_AB R49, R56, R59 ;  /* 0x0000003b3831723e */ /* 0x000fe400000000ff */
[----:B------:R-:W-:-:S02]  /*12560*/  F2FP.PACK_AB R50, R109, R116 ;  /* 0x000000746d32723e */ /* 0x000fc400000000ff */
[----:B------:R-:W-:-:S07]  /*12570*/  F2FP.PACK_AB R51, R53, R52 ;  /* 0x000000343533723e */ /* 0x000fce00000000ff */
[C---:B--2---:R-:W-:Y:S08]  /*12580*/  HMMA.16816.F32 R12, R48.reuse, R28, R12 ;  /* 0x0000001c300c723c */ /* 0x044ff0000000180c */
[C---:B------:R-:W-:Y:S01]  /*12590*/  HMMA.16816.F32 R16, R48.reuse, R30, R16 ;  /* 0x0000001e3010723c */ /* 0x040fe20000001810 */
[----:B------:R-:W2:Y:S07]  /*125a0*/  LDSM.16.MT88.4 R28, [R156+0x9000] ;  /* 0x009000009c1c783b */ /* 0x000eae0000004200 */
[C---:B-----5:R-:W-:Y:S07]  /*125b0*/  HMMA.16816.F32 R24, R48.reuse, R40, R24 ;  /* 0x000000283018723c */ /* 0x060fee0000001818 */
[----:B------:R-:W-:Y:S01]  /*125c0*/  FADD.FTZ R41, R105, R102 ;  /* 0x0000006669297221 */ /* 0x000fe20000010000 */
[----:B------:R-:W-:Y:S03]  /*125d0*/  HMMA.16816.F32 R4, R48, R42, R4 ;  /* 0x0000002a3004723c */ /* 0x000fe60000001804 */
[----:B------:R-:W-:-:S04]  /*125e0*/  FADD.FTZ R41, R100, R41 ;  /* 0x0000002964297221 */ /* 0x000fc80000010000 */
[----:B------:R-:W-:Y:S01]  /*125f0*/  FADD.FTZ R68, R68, R41 ;  /* 0x0000002944447221 */ /* 0x000fe20000010000 */
[----:B-1----:R-:W-:Y:S01]  /*12600*/  HMMA.16816.F32 R32, R48, R44, R32 ;  /* 0x0000002c3020723c */ /* 0x002fe20000001820 */
[----:B------:R-:W1:Y:S01]  /*12610*/  LDSM.16.MT88.4 R40, [R160+0x9800] ;  /* 0x00980000a028783b */ /* 0x000e620000004200 */
[----:B------:R-:W3:Y:S01]  /*12620*/  MUFU.EX2 R45, R67 ;  /* 0x00000043002d7308 */ /* 0x000ee20000000800 */
[----:B------:R-:W-:-:S04]  /*12630*/  FADD.FTZ R69, R69, R68 ;  /* 0x0000004445457221 */ /* 0x000fc80000010000 */
[----:B------:R-:W-:Y:S01]  /*12640*/  FADD.FTZ R60, R70, R69 ;  /* 0x00000045463c7221 */ /* 0x000fe20000010000 */
[----:B------:R-:W-:Y:S01]  /*12650*/  HMMA.16816.F32 R20, R48, R46, R20 ;  /* 0x0000002e3014723c */ /* 0x000fe20000001814 */
[----:B------:R-:W-:Y:S02]  /*12660*/  FFMA.FTZ R44, R64, c[0x0][0x23c], -R103 ;  /* 0x00008f00402c7a23 */ /* 0x000fe40000010867 */
[----:B------:R-:W-:-:S04]  /*12670*/  FADD.FTZ R60, R71, R60 ;  /* 0x0000003c473c7221 */ /* 0x000fc80000010000 */
[----:B------:R-:W-:Y:S01]  /*12680*/  FADD.FTZ R79, R79, R60 ;  /* 0x0000003c4f4f7221 */ /* 0x000fe20000010000 */
[----:B------:R-:W-:Y:S01]  /*12690*/  MUFU.EX2 R44, R44 ;  /* 0x0000002c002c7308 */ /* 0x000fe20000000800 */
[----:B------:R-:W-:Y:S01]  /*126a0*/  FFMA.FTZ R47, R63, c[0x0][0x23c], -R103 ;  /* 0x00008f003f2f7a23 */ /* 0x000fe20000010867 */
[----:B--2---:R-:W-:Y:S01]  /*126b0*/  HMMA.16816.F32 R36, R48, R28, R36 ;  /* 0x0000001c3024723c */ /* 0x004fe20000001824 */
[----:B------:R-:W-:-:S04]  /*126c0*/  FADD.FTZ R78, R78, R79 ;  /* 0x0000004f4e4e7221 */ /* 0x000fc80000010000 */
[----:B------:R-:W-:Y:S01]  /*126d0*/  FADD.FTZ R77, R77, R78 ;  /* 0x0000004e4d4d7221 */ /* 0x000fe20000010000 */
[----:B------:R-:W2:Y:S01]  /*126e0*/  MUFU.EX2 R47, R47 ;  /* 0x0000002f002f7308 */ /* 0x000ea20000000800 */
[----:B------:R-:W-:Y:S01]  /*126f0*/  FADD.FTZ R28, R96, R95 ;  /* 0x0000005f601c7221 */ /* 0x000fe20000010000 */
[----:B------:R-:W-:Y:S01]  /*12700*/  HMMA.16816.F32 R8, R48, R30, R8 ;  /* 0x0000001e3008723c */ /* 0x000fe20000001808 */
[----:B------:R-:W-:Y:S02]  /*12710*/  FADD.FTZ R76, R76, R77 ;  /* 0x0000004d4c4c7221 */ /* 0x000fe40000010000 */
[----:B------:R-:W-:Y:S02]  /*12720*/  FADD.FTZ R119, R119, R28 ;  /* 0x0000001c77777221 */ /* 0x000fe40000010000 */
[----:B------:R-:W-:Y:S01]  /*12730*/  FADD.FTZ R29, R85, R76 ;  /* 0x0000004c551d7221 */ /* 0x000fe20000010000 */
[----:B---3--:R-:W-:Y:S01]  /*12740*/  F2FP.PACK_AB R85, R45, R2 ;  /* 0x000000022d55723e */ /* 0x008fe200000000ff */
[----:B------:R-:W-:-:S02]  /*12750*/  FADD.FTZ R120, R120, R119 ;  /* 0x0000007778787221 */ /* 0x000fc40000010000 */
[----:B------:R-:W-:-:S04]  /*12760*/  FADD.FTZ R92, R92, R29 ;  /* 0x0000001d5c5c7221 */ /* 0x000fc80000010000 */
[----:B------:R-:W-:Y:S01]  /*12770*/  FADD.FTZ R93, R93, R92 ;  /* 0x0000005c5d5d7221 */ /* 0x000fe20000010000 */
[----:B--2---:R-:W-:-:S03]  /*12780*/  F2FP.PACK_AB R87, R47, R44 ;  /* 0x0000002c2f57723e */ /* 0x004fc600000000ff */
[----:B------:R-:W-:-:S04]  /*12790*/  FADD.FTZ R94, R94, R93 ;  /* 0x0000005d5e5e7221 */ /* 0x000fc80000010000 */
[C---:B-1----:R-:W-:Y:S07]  /*127a0*/  HMMA.16816.F32 R68, R84.reuse, R42, R16 ;  /* 0x0000002a5444723c */ /* 0x042fee0000001810 */
        /* <DEDUP_REMOVED lines=34> */
[----:B------:R-:W-:Y:S01]  /*129d0*/  FADD.FTZ R55, R55, R0 ;  /* 0x0000000037377221 */ /* 0x000fe20000010000 */
[----:B------:R-:W-:Y:S01]  /*129e0*/  MOV R0, R106 ;  /* 0x0000006a00007202 */ /* 0x000fe20000000f00 */
[----:B------:R-:W-:Y:S01]  /*129f0*/  FADD.FTZ R45, R45, R2 ;  /* 0x000000022d2d7221 */ /* 0x000fe20000010000 */
[----:B------:R-:W-:Y:S01]  /*12a00*/  MOV R2, R107 ;  /* 0x0000006b00027202 */ /* 0x000fe20000000f00 */
[----:B------:R-:W-:-:S02]  /*12a10*/  FADD.FTZ R54, R54, R55 ;  /* 0x0000003736367221 */ /* 0x000fc40000010000 */
[----:B------:R-:W-:Y:S02]  /*12a20*/  FADD.FTZ R44, R44, R45 ;  /* 0x0000002d2c2c7221 */ /* 0x000fe40000010000 */
[----:B------:R-:W-:Y:S02]  /*12a30*/  FADD.FTZ R185, R117, R54 ;  /* 0x0000003675b97221 */ /* 0x000fe40000010000 */
[----:B------:R-:W-:-:S07]  /*12a40*/  FADD.FTZ R186, R47, R44 ;  /* 0x0000002c2fba7221 */ /* 0x000fce0000010000 */
.L_x_7268:
[----:B------:R-:W-:Y:S01]  /*12a50*/  ULDC.64 UR12, c[0x0][0x118] ;  /* 0x00004600000c7ab9 */ /* 0x000fe20000000a00 */
[----:B------:R-:W-:Y:S05]  /*12a60*/  @!P6 BRA `(.L_x_7274) ;  /* 0x00002ea00000e947 */ /* 0x000fea0003800000 */
[----:B------:R-:W-:Y:S01]  /*12a70*/  ULDC UR8, c[0x0][0x1a0] ;  /* 0x0000680000087ab9 */ /* 0x000fe20000000800 */
[----:B------:R-:W-:Y:S01]  /*12a80*/  IMAD.MOV.U32 R3, RZ, RZ, R0 ;  /* 0x000000ffff037224 */ /* 0x000fe200078e0000 */
[----:B------:R-:W-:Y:S01]  /*12a90*/  ULEA UR5, -UR8, URZ, 0x7 ;  /* 0x0000003f08057291 */ /* 0x000fe2000f8e393f */
[----:B------:R-:W-:Y:S01]  /*12aa0*/  IMAD.MOV.U32 R101, RZ, RZ, R2 ;  /* 0x000000ffff657224 */ /* 0x000fe200078e0002 */
[----:B------:R-:W-:Y:S02]  /*12ab0*/  UMOV UR10, 0x5 ;  /* 0x00000005000a7882 */ /* 0x000fe40000000000 */
[----:B------:R-:W-:-:S02]  /*12ac0*/  USHF.R.S32.HI UR4, URZ, 0x1f, UR5 ;  /* 0x0000001f3f047899 */ /* 0x000fc40008011405 */
[----:B------:R-:W-:Y:S01]  /*12ad0*/  ULDC UR9, c[0x0][0x1a4] ;  /* 0x0000690000097ab9 */ /* 0x000fe20000000800 */
[----:B------:R-:W-:Y:S01]  /*12ae0*/  MOV R184, UR5 ;  /* 0x0000000500b87c02 */ /* 0x000fe20008000f00 */
[----:B------:R-:W-:Y:S02]  /*12af0*/  USHF.L.U64.HI UR9, UR8, UR10, UR9 ;  /* 0x0000000a08097299 */ /* 0x000fe40008010209 */
[----:B------:R-:W-:Y:S01]  /*12b00*/  MOV R182, UR4 ;  /* 0x0000000400b67c02 */ /* 0x000fe20008000f00 */
[----:B------:R-:W-:Y:S02]  /*12b10*/  USHF.L.U32 UR8, UR8, 0x5, URZ ;  /* 0x0000000508087899 */ /* 0x000fe4000800063f */
[----:B------:R-:W-:Y:S02]  /*12b20*/  ULDC UR4, c[0x0][0x19c] ;  /* 0x0000670000047ab9 */ /* 0x000fe40000000800 */
.L_x_7278:
        /* <DEDUP_REMOVED lines=66> */
.L_x_7275:
        /* <DEDUP_REMOVED lines=29> */
[----:B------:R-:W1:Y:S05]  /*13120*/  LDSM.16.M88.4 R108, [R165+0x2000] ;  /* 0x00200000a56c783b */ /* 0x000e6a0000000200 */
[----:B------:R-:W4:Y:S05]  /*13130*/  LDSM.16.M88.4 R112, [R165+0x2800] ;  /* 0x00280000a570783b */ /* 0x000f2a0000000200 */
[----:B------:R-:W2:Y:S05]  /*13140*/  LDSM.16.M88.4 R116, [R165+0x3000] ;  /* 0x00300000a574783b */ /* 0x000eaa0000000200 */
[----:B------:R-:W0:Y:S05]  /*13150*/  LDGDEPBAR ;  /* 0x00000000000079af */ /* 0x000e2a0000000000 */
[----:B------:R-:W2:Y:S05]  /*13160*/  LDSM.16.M88.4 R120, [R165+0x3800] ;  /* 0x00380000a578783b */ /* 0x000eaa0000000200 */
[----:B------:R-:W2:Y:S05]  /*13170*/  LDSM.16.M88.4 R124, [R165+0x4000] ;  /* 0x00400000a57c783b */ /* 0x000eaa0000000200 */
[----:B------:R-:W2:Y:S05]  /*13180*/  LDSM.16.M88.4 R128, [R165+0x4800] ;  /* 0x00480000a580783b */ /* 0x000eaa0000000200 */
[----:B------:R-:W5:Y:S01]  /*13190*/  LDSM.16.M88.4 R132, [R165+0x5000] ;  /* 0x00500000a584783b */ /* 0x000f620000000200 */
[C---:B-1----:R-:W-:Y:S04]  /*131a0*/  HMMA.16816.F32 R4, R104.reuse, R108, RZ ;  /* 0x0000006c6804723c */ /* 0x042fe800000018ff */
[----:B------:R-:W1:Y:S05]  /*131b0*/  LDSM.16.M88.4 R136, [R165+0x5800] ;  /* 0x00580000a588783b */ /* 0x000e6a0000000200 */
[----:B------:R-:W-:Y:S01]  /*131c0*/  LDSM.16.M88.4 R140, [R164] ;  /* 0x00000000a48c783b */ /* 0x000fe20000000200 */
[C---:B------:R-:W-:Y:S04]  /*131d0*/  HMMA.16816.F32 R8, R104.reuse, R110, RZ ;  /* 0x0000006e6808723c */ /* 0x040fe800000018ff */
[----:B------:R-:W1:Y:S04]  /*131e0*/  LDSM.16.M88.4 R144, [R159+0x2000] ;  /* 0x002000009f90783b */ /* 0x000e680000000200 */
[C---:B----4-:R-:W-:Y:S01]  /*131f0*/  HMMA.16816.F32 R12, R104.reuse, R112, RZ ;  /* 0x00000070680c723c */ /* 0x050fe200000018ff */
[----:B------:R-:W-:Y:S07]  /*13200*/  LDSM.16.M88.4 R108, [R159+0x3000] ;  /* 0x003000009f6c783b */ /* 0x000fee0000000200 */
[C---:B---3--:R-:W-:Y:S01]  /*13210*/  HMMA.16816.F32 R16, R104.reuse, R114, RZ ;  /* 0x000000726810723c */ /* 0x048fe200000018ff */
[----:B------:R-:W-:Y:S07]  /*13220*/  LDSM.16.M88.4 R112, [R159+0x3800] ;  /* 0x003800009f70783b */ /* 0x000fee0000000200 */
[C---:B--2---:R-:W-:Y:S08]  /*13230*/  HMMA.16816.F32 R20, R104.reuse, R116, RZ ;  /* 0x000000746814723c */ /* 0x044ff000000018ff */
[C---:B-----5:R-:W-:Y:S01]  /*13240*/  HMMA.16816.F32 R24, R104.reuse, R118, RZ ;  /* 0x000000766818723c */ /* 0x060fe200000018ff */
        /* <DEDUP_REMOVED lines=149> */
.L_x_7277:
        /* <DEDUP_REMOVED lines=31> */
.L_x_7276:
        /* <DEDUP_REMOVED lines=440> */
.L_x_7274:
        /* <DEDUP_REMOVED lines=10> */
[----:B------:R-:W-:Y:S06]  /*159b0*/  BAR.SYNC.DEFER_BLOCKING 0x0 ;  /* 0x0000000000007b1d */ /* 0x000fec0000010000 */
[----:B------:R-:W4:Y:S01]  /*159c0*/  S2R R44, SR_CTAID.X ;  /* 0x00000000002c7919 */ /* 0x000f220000002500 */
[----:B-1----:R-:W-:-:S02]  /*159d0*/  FADD.FTZ R6, R6, R185 ;  /* 0x000000b906067221 */ /* 0x002fc40000010000 */
        /* <DEDUP_REMOVED lines=57> */
[----:B------:R-:W-:-:S02]  /*15d70*/  FMUL.FTZ R77, R8, R77 ;  /* 0x0000004d084d7220 */ /* 0x000fc40000410000 */
[C---:B------:R-:W-:Y:S01]  /*15d80*/  FMUL.FTZ R88, R8.reuse, R88 ;  /* 0x0000005808587220 */ /* 0x040fe20000410000 */
[----:B------:R-:W3:Y:S01]  /*15d90*/  @P0 MUFU.LG2 R4, R4 ;  /* 0x0000000400040308 */ /* 0x000ee20000000c00 */
[C---:B------:R-:W-:Y:S02]  /*15da0*/  FMUL.FTZ R89, R8.reuse, R89 ;  /* 0x0000005908597220 */ /* 0x040fe40000410000 */
[C---:B------:R-:W-:Y:S02]  /*15db0*/  FMUL.FTZ R80, R8.reuse, R80 ;  /* 0x0000005008507220 */ /* 0x040fe40000410000 */
[C---:B------:R-:W-:Y:S02]  /*15dc0*/  FMUL.FTZ R81, R8.reuse, R81 ;  /* 0x0000005108517220 */ /* 0x040fe40000410000 */
[C---:B------:R-:W-:Y:S02]  /*15dd0*/  FMUL.FTZ R84, R8.reuse, R84 ;  /* 0x0000005408547220 */ /* 0x040fe40000410000 */
[----:B------:R-:W-:Y:S01]  /*15de0*/  FMUL.FTZ R85, R8, R85 ;  /* 0x0000005508557220 */ /* 0x000fe20000410000 */
[----:B------:R-:W-:Y:S01]  /*15df0*/  MOV R8, 0x40 ;  /* 0x0000004000087802 */ /* 0x000fe20000000f00 */
[----:B------:R-:W-:-:S02]  /*15e00*/  FMUL.FTZ R71, R7, R71 ;  /* 0x0000004707477220 */ /* 0x000fc40000410000 */
[C---:B------:R-:W-:Y:S02]  /*15e10*/  FMUL.FTZ R70, R7.reuse, R70 ;  /* 0x0000004607467220 */ /* 0x040fe40000410000 */
[C---:B------:R-:W-:Y:S02]  /*15e20*/  FMUL.FTZ R95, R7.reuse, R95 ;  /* 0x0000005f075f7220 */ /* 0x040fe40000410000 */
[----:B------:R-:W-:Y:S01]  /*15e30*/  FMUL.FTZ R94, R7, R94 ;  /* 0x0000005e075e7220 */ /* 0x000fe20000410000 */
[----:B-1----:R-:W-:Y:S01]  /*15e40*/  IADD3 R12, R9, R16, RZ ;  /* 0x00000010090c7210 */ /* 0x002fe20007ffe0ff */
        /* <DEDUP_REMOVED lines=10> */
[----:B------:R-:W-:Y:S01]  /*15ef0*/  SEL R7, R8, 0xffffffc0, !P1 ;  /* 0xffffffc008077807 */ /* 0x000fe20004800000 */
[----:B--2---:R-:W-:Y:S01]  /*15f00*/  @P3 FMUL.FTZ R5, R5, 0.69314718246459960938 ;  /* 0x3f31721805053820 */ /* 0x004fe20000410000 */
[C---:B------:R-:W-:Y:S02]  /*15f10*/  IADD3 R8, R14.reuse, R9, RZ ;  /* 0x000000090e087210 */ /* 0x040fe40007ffe0ff */
[C---:B------:R-:W-:Y:S01]  /*15f20*/  IADD3 R9, R7.reuse, R16, RZ ;  /* 0x0000001007097210 */ /* 0x040fe20007ffe0ff */
[----:B------:R-:W-:Y:S01]  /*15f30*/  IMAD.IADD R13, R14, 0x1, R7 ;  /* 0x000000010e0d7824 */ /* 0x000fe200078e0207 */
[----:B------:R-:W-:Y:S01]  /*15f40*/  IADD3 R15, R8, R7, RZ ;  /* 0x00000007080f7210 */ /* 0x000fe20007ffe0ff */
[----:B------:R-:W-:Y:S01]  /*15f50*/  IMAD.IADD R14, R7, 0x1, R12 ;  /* 0x00000001070e7824 */ /* 0x000fe200078e020c */
[----:B------:R-:W-:Y:S01]  /*15f60*/  STS.64 [R8], R68 ;  /* 0x0000004408007388 */ /* 0x000fe20000000a00 */
[----:B------:R-:W-:Y:S01]  /*15f70*/  LOP3.LUT P1, RZ, R10, 0x3, RZ, 0xc0, !PT ;  /* 0x000000030aff7812 */ /* 0x000fe2000782c0ff */
[----:B------:R-:W-:-:S02]  /*15f80*/  @P3 FFMA.FTZ R3, R2, c[0x0][0x238], R5 ;  /* 0x00008e0002033a23 */ /* 0x000fc40000010005 */
[----:B------:R-:W1:Y:S04]  /*15f90*/  S2R R7, SR_CTAID.Z ;  /* 0x0000000000077919 */ /* 0x000e680000002700 */
[----:B------:R2:W-:Y:S04]  /*15fa0*/  STS.64 [R8+0x800], R70 ;  /* 0x0008004608007388 */ /* 0x0005e80000000a00 */
[----:B------:R-:W-:Y:S04]  /*15fb0*/  STS.64 [R13], R92 ;  /* 0x0000005c0d007388 */ /* 0x000fe80000000a00 */
[----:B------:R-:W-:Y:S04]  /*15fc0*/  STS.64 [R13+0x800], R94 ;  /* 0x0008005e0d007388 */ /* 0x000fe80000000a00 */
[----:B------:R-:W-:Y:S04]  /*15fd0*/  STS.64 [R15], R72 ;  /* 0x000000480f007388 */ /* 0x000fe80000000a00 */
[----:B------:R-:W-:Y:S04]  /*15fe0*/  STS.64 [R15+0x800], R74 ;  /* 0x0008004a0f007388 */ /* 0x000fe80000000a00 */
[----:B------:R-:W-:Y:S01]  /*15ff0*/  STS.64 [R16], R76 ;  /* 0x0000004c10007388 */ /* 0x000fe20000000a00 */
[----:B-1----:R-:W-:Y:S01]  /*16000*/  IMAD R7, R46, c[0x0][0x1c0], R7 ;  /* 0x000070002e077a24 */ /* 0x002fe200078e0207 */
[----:B------:R-:W-:-:S02]  /*16010*/  SHF.R.S32.HI R46, RZ, 0x1f, R11 ;  /* 0x0000001fff2e7819 */ /* 0x000fc4000001140b */
[----:B------:R-:W-:Y:S02]  /*16020*/  STS.64 [R16+0x800], R78 ;  /* 0x0008004e10007388 */ /* 0x000fe40000000a00 */
[----:B------:R-:W-:Y:S02]  /*16030*/  LEA.HI R46, R46, R11, RZ, 0x2 ;  /* 0x0000000b2e2e7211 */ /* 0x000fe400078f10ff */
[----:B------:R-:W-:Y:S02]  /*16040*/  STS.64 [R12], R88 ;  /* 0x000000580c007388 */ /* 0x000fe40000000a00 */
[----:B------:R-:W-:Y:S02]  /*16050*/  LOP3.LUT R46, R46, 0xffffffc, RZ, 0xc0, !PT ;  /* 0x0ffffffc2e2e7812 */ /* 0x000fe400078ec0ff */
[----:B------:R-:W-:Y:S02]  /*16060*/  STS.64 [R12+0x800], R90 ;  /* 0x0008005a0c007388 */ /* 0x000fe40000000a00 */
[----:B------:R-:W-:-:S02]  /*16070*/  IADD3 R11, R11, -R46, RZ ;  /* 0x8000002e0b0b7210 */ /* 0x000fc40007ffe0ff */
[----:B--2---:R-:W1:Y:S02]  /*16080*/  S2R R8, SR_CTAID.Y ;  /* 0x0000000000087919 */ /* 0x004e640000002600 */
[----:B------:R-:W-:Y:S02]  /*16090*/  LEA R11, R11, R180, 0x4 ;  /* 0x000000b40b0b7211 */ /* 0x000fe400078e20ff */
[----:B------:R-:W-:Y:S04]  /*160a0*/  STS.64 [R9], R80 ;  /* 0x0000005009007388 */ /* 0x000fe80000000a00 */
[----:B------:R3:W-:Y:S04]  /*160b0*/  STS.64 [R9+0x800], R82 ;  /* 0x0008005209007388 */ /* 0x0007e80000000a00 */
[----:B------:R-:W-:Y:S04]  /*160c0*/  STS.64 [R14], R84 ;  /* 0x000000540e007388 */ /* 0x000fe80000000a00 */
[----:B------:R-:W-:Y:S04]  /*160d0*/  STS.64 [R14+0x800], R86 ;  /* 0x000800560e007388 */ /* 0x000fe80000000a00 */
[----:B------:R-:W-:Y:S01]  /*160e0*/  BAR.SYNC.DEFER_BLOCKING 0x0 ;  /* 0x0000000000007b1d */ /* 0x000fe20000010000 */
[----:B-1----:R-:W-:-:S04]  /*160f0*/  IMAD R8, R8, c[0x0][0x210], R177 ;  /* 0x0000840008087a24 */ /* 0x002fc800078e02b1 */
[----:B------:R-:W-:Y:S01]  /*16100*/  IMAD R7, R8, c[0x0][0x1c0], R7 ;  /* 0x0000700008077a24 */ /* 0x000fe200078e0207 */
[----:B------:R-:W-:Y:S01]  /*16110*/  MOV R8, 0xff800000 ;  /* 0xff80000000087802 */ /* 0x000fe20000000f00 */
[----:B---3--:R-:W-:-:S04]  /*16120*/  @P0 FMUL.FTZ R9, R4, 0.69314718246459960938 ;  /* 0x3f31721804090820 */ /* 0x008fc80000410000 */
[----:B------:R-:W-:Y:S01]  /*16130*/  @P0 FFMA.FTZ R8, R0, c[0x0][0x238], R9 ;  /* 0x00008e0000080a23 */ /* 0x000fe20000010009 */
[----:B------:R-:W1:Y:S04]  /*16140*/  LDS.128 R36, [R6.X4] ;  /* 0x0000000006247984 */ /* 0x000e680000004c00 */
[----:B------:R-:W2:Y:S04]  /*16150*/  LDS.128 R32, [R6.X4+0x800] ;  /* 0x0008000006207984 */ /* 0x000ea80000004c00 */
[----:B------:R-:W3:Y:S04]  /*16160*/  LDS.128 R28, [R6.X4+0x1000] ;  /* 0x00100000061c7984 */ /* 0x000ee80000004c00 */
[----:B------:R-:W1:Y:S04]  /*16170*/  LDS.128 R24, [R6.X4+0x1800] ;  /* 0x0018000006187984 */ /* 0x000e680000004c00 */
[----:B------:R-:W1:Y:S04]  /*16180*/  LDS.128 R20, [R6.X4+0x2000] ;  /* 0x0020000006147984 */ /* 0x000e680000004c00 */
[----:B------:R-:W1:Y:S04]  /*16190*/  LDS.128 R16, [R6.X4+0x2800] ;  /* 0x0028000006107984 */ /* 0x000e680000004c00 */
[----:B------:R-:W1:Y:S04]  /*161a0*/  LDS.128 R12, [R6.X4+0x3000] ;  /* 0x00300000060c7984 */ /* 0x000e680000004c00 */
[----:B------:R4:W1:Y:S02]  /*161b0*/  LDS.128 R40, [R6.X4+0x3800] ;  /* 0x0038000006287984 */ /* 0x0008640000004c00 */
[----:B----4-:R-:W-:-:S04]  /*161c0*/  IMAD.SHL.U32 R6, R44, 0x40, RZ ;  /* 0x000000402c067824 */ /* 0x010fc800078e00ff */
[----:B------:R-:W-:Y:S01]  /*161d0*/  IMAD R6, R7, c[0x0][0x214], R6 ;  /* 0x0000850007067a24 */ /* 0x000fe200078e0206 */
[----:B------:R-:W-:Y:S05]  /*161e0*/  @P1 BRA `(.L_x_7280) ;  /* 0x000000b000001947 */ /* 0x000fea0003800000 */
[----:B--23--:R-:W-:Y:S01]  /*161f0*/  IMAD R0, R44, -0x40, R175 ;  /* 0xffffffc02c007824 */ /* 0x00cfe200078e02af */
        /* <DEDUP_REMOVED lines=10> */
.L_x_7280:
[----:B--23--:R-:W-:Y:S05]  /*162a0*/  BSYNC B0 ;  /* 0x0000000000007941 */ /* 0x00cfea0003800000 */
.L_x_7279:
[----:B------:R-:W-:Y:S01]  /*162b0*/  IMAD.SHL.U32 R4, R174, 0x4, RZ ;  /* 0x00000004ae047824 */ /* 0x000fe200078e00ff */
[C---:B------:R-:W-:Y:S01]  /*162c0*/  IADD3 R3, R167.reuse, 0x8, RZ ;  /* 0x00000008a7037810 */ /* 0x040fe20007ffe0ff */
[----:B------:R-:W-:Y:S01]  /*162d0*/  IMAD R6, R6, c[0x0][0x22c], RZ ;  /* 0x00008b0006067a24 */ /* 0x000fe200078e02ff */
[C---:B------:R-:W-:Y:S01]  /*162e0*/  IADD3 R2, R167.reuse, 0x10, RZ ;  /* 0x00000010a7027810 */ /* 0x040fe20007ffe0ff */
[----:B------:R-:W-:Y:S01]  /*162f0*/  IMAD R44, R44, -0x40, R175 ;  /* 0xffffffc02c2c7824 */ /* 0x000fe200078e02af */
[----:B------:R-:W-:Y:S02]  /*16300*/  SHF.R.S32.HI R5, RZ, 0x1f, R4 ;  /* 0x0000001fff057819 */ /* 0x000fe40000011404 */
[----:B------:R-:W-:-:S02]  /*16310*/  IADD3 R0, R167, 0x18, RZ ;  /* 0x00000018a7007810 */ /* 0x000fc40007ffe0ff */
[-C--:B------:R-:W-:Y:S01]  /*16320*/  ISETP.GE.AND P6, PT, R3, R44.reuse, PT ;  /* 0x0000002c0300720c */ /* 0x080fe20003fc6270 */
[C---:B------:R-:W-:Y:S01]  /*16330*/  IMAD.WIDE R4, R167.reuse, 0x40, R4 ;  /* 0x00000040a7047825 */ /* 0x040fe200078e0204 */
[----:B------:R-:W-:Y:S02]  /*16340*/  ISETP.GE.AND P5, PT, R2, R44, PT ;  /* 0x0000002c0200720c */ /* 0x000fe40003fa6270 */
[----:B------:R-:W-:Y:S02]  /*16350*/  IADD3 R3, R167, 0x30, RZ ;  /* 0x00000030a7037810 */ /* 0x000fe40007ffe0ff */
[C---:B------:R-:W-:Y:S02]  /*16360*/  IADD3 R4, P0, R6.reuse, R4, RZ ;  /* 0x0000000406047210 */ /* 0x040fe40007f1e0ff */
[----:B------:R-:W-:Y:S02]  /*16370*/  ISETP.GE.AND P1, PT, R3, R44, PT ;  /* 0x0000002c0300720c */ /* 0x000fe40003f26270 */
        /* <DEDUP_REMOVED lines=12> */
[----:B-1----:R2:W-:Y:S04]  /*16440*/  @!P1 STG.E.128 [R2.64+0x3000], R12 ;  /* 0x0030000c02009986 */ /* 0x0025e8000c101d0c */
        /* <DEDUP_REMOVED lines=9> */
.L_x_7281:
        /* <DEDUP_REMOVED lines=10> */
.L_x_7820:


//--------------------- .text._ZN5flash24flash_fwd_splitkv_kernelI23Flash_fwd_kernel_traitsILi64ELi64ELi128ELi4ELb0ELb0EN7cutlass6half_tE19Flash_kernel_traitsILi64ELi64ELi128ELi4ES3_EELb1ELb0ELb0ELb0ELb1ELb1ELb1ELb1EEEvNS_16Flash_fwd_paramsE --------------------------
	.section	.text._ZN5flash24flash_fwd_splitkv_kernelI23Flash_fwd_kernel_traitsILi64ELi64ELi128ELi4ELb0ELb0EN7cutlass6half_tE19Flash_kernel_traitsILi64ELi64ELi128ELi4ES3_EELb1ELb0ELb0ELb0ELb1ELb1ELb1ELb1EEEvNS_16Flash_fwd_paramsE,"ax",@progbits
	.sectioninfo	@"SHI_REGISTERS=241"
	.align	128
        .global         _ZN5flash24flash_fwd_splitkv_kernelI23Flash_fwd_kernel_traitsILi64ELi64ELi128ELi4ELb0ELb0EN7cutlass6half_tE19Flash_kernel_traitsILi64ELi64ELi128ELi4ES3_EELb1ELb0ELb0ELb0ELb1ELb1ELb1ELb1EEEvNS_16Flash_fwd_paramsE
        .type           _ZN5flash24flash_fwd_splitkv_kernelI23Flash_fwd_kernel_traitsILi64ELi64ELi128ELi4ELb0ELb0EN7cutlass6half_tE19Flash_kernel_traitsILi64ELi64ELi128ELi4ES3_EELb1ELb0ELb0ELb0ELb1ELb1ELb1ELb1EEEvNS_16Flash_fwd_paramsE,@function
        .size           _ZN5flash24flash_fwd_splitkv_kernelI23Flash_fwd_kernel_traitsILi64ELi64ELi128ELi4ELb0ELb0EN7cutlass6half_tE19Flash_kernel_traitsILi64ELi64ELi128ELi4ES3_EELb1ELb0ELb0ELb0ELb1ELb1ELb1ELb1EEEvNS_16Flash_fwd_paramsE,(.L_x_7821 - _ZN5flash24flash_fwd_splitkv_kernelI23Flash_fwd_kernel_traitsILi64ELi64ELi128ELi4ELb0ELb0EN7cutlass6half_tE19Flash_kernel_traitsILi64ELi64ELi128ELi4ES3_EELb1ELb0ELb0ELb0ELb1ELb1ELb1ELb1EEEvNS_16Flash_fwd_paramsE)
        .other          _ZN5flash24flash_fwd_splitkv_kernelI23Flash_fwd_kernel_traitsILi64ELi64ELi128ELi4ELb0ELb0EN7cutlass6half_tE19Flash_kernel_traitsILi64ELi64ELi128ELi4ES3_EELb1ELb0ELb0ELb0ELb1ELb1ELb1ELb1EEEvNS_16Flash_fwd_paramsE,@"STO_CUDA_ENTRY STV_DEFAULT"
_ZN5flash24flash_fwd_splitkv_kernelI23Flash_fwd_kernel_traitsILi64ELi64ELi128ELi4ELb0ELb0EN7cutlass6half_tE19Flash_kernel_traitsILi64ELi64ELi128ELi4ES3_EELb1ELb0ELb0ELb0ELb1ELb1ELb1ELb1EEEvNS_16Flash_fwd_paramsE:
.text._ZN5flash24flash_fwd_splitkv_kernelI23Flash_fwd_kernel_traitsILi64ELi64ELi128ELi4ELb0ELb0EN7cutlass6half_tE19Flash_kernel_traitsILi64ELi64ELi128ELi4ES3_EELb1ELb0ELb0ELb0ELb1ELb1ELb1ELb1EEEvNS_16Flash_fwd_paramsE:
        /* <DEDUP_REMOVED lines=53> */
.L_x_7282:
[----:B-1-34-:R-:W-:Y:S02]  /*0350*/  MOV R65, c[0x0][0x218] ;  /* 0x0000860000417a02 */ /* 0x01afe40000000f00 */
.L_x_7283:
        /* <DEDUP_REMOVED lines=40> */
[----:B------:R-:W-:Y:S02]  /*05e0*/  IADD3 R3, -R181, 0xbf, R62 ;  /* 0x000000bfb5037810 */ /* 0x000fe40007ffe13e */
[----:B------:R-:W-:Y:S02]  /*05f0*/  IADD3 R4, R56, 0x7f, RZ ;  /* 0x0000007f38047810 */ /* 0x000fe40007ffe0ff */
[----:B------:R-:W-:-:S02]  /*0600*/  IADD3 R2, R3, c[0x0][0x2e8], R56 ;  /* 0x0000ba0003027a10 */ /* 0x000fc40007ffe038 */
[----:B------:R-:W-:Y:S02]  /*0610*/  SHF.R.S32.HI R3, RZ, 0x1f, R4 ;  /* 0x0000001fff037819 */ /* 0x000fe40000011404 */
[----:B------:R-:W-:Y:S02]  /*0620*/  SHF.R.S32.HI R57, RZ, 0x1f, R2 ;  /* 0x0000001fff397819 */ /* 0x000fe40000011402 */
[----:B------:R-:W-:Y:S02]  /*0630*/  LEA.HI R3, R3, R4, RZ, 0x7 ;  /* 0x0000000403037211 */ /* 0x000fe400078f38ff */
        /* <DEDUP_REMOVED lines=86> */
.L_x_7284:
        /* <DEDUP_REMOVED lines=95> */
.L_x_7285:
        /* <DEDUP_REMOVED lines=17> */
.L_x_7287:
        /* <DEDUP_REMOVED lines=56> */
.L_x_7286:
        /* <DEDUP_REMOVED lines=19> */
[----:B------:R-:W-:Y:S01]  /*1750*/  SHF.R.S32.HI R133, RZ, 0x1, R134 ;  /* 0x00000001ff857819 */ /* 0x000fe20000011486 */
[----:B------:R-:W-:Y:S01]  /*1760*/  @!P0 IMAD R16, R12, c[0x0][0x178], RZ ;  /* 0x00005e000c108a24 */ /* 0x000fe200078e02ff */
[----:B------:R-:W-:Y:S01]  /*1770*/  MOV R155, c[0x0][0x198] ;  /* 0x00006600009b7a02 */ /* 0x000fe20000000f00 */
[----:B------:R-:W-:Y:S02]  /*1780*/  IMAD.SHL.U32 R14, R61, 0x8, RZ ;  /* 0x000000083d0e7824 */ /* 0x000fe400078e00ff */
[----:B------:R-:W-:Y:S01]  /*1790*/  @P0 IMAD R13, R13, c[0x0][0x194], R19 ;  /* 0x000065000d0d0a24 */ /* 0x000fe200078e0213 */
[----:B------:R-:W-:Y:S01]  /*17a0*/  SHF.L.U64.HI R102, R155, R106, c[0x0][0x19c] ;  /* 0x000067009b667619 */ /* 0x000fe2000001026a */
[----:B------:R-:W-:Y:S01]  /*17b0*/  @P0 IMAD.MOV.U32 R10, RZ, RZ, R18 ;  /* 0x000000ffff0a0224 */ /* 0x000fe200078e0012 */
[----:B------:R-:W-:Y:S01]  /*17c0*/  LOP3.LUT R19, R21, 0x38, R14, 0xf8, !PT ;  /* 0x0000003815137812 */ /* 0x000fe200078ef80e */
[----:B------:R-:W-:Y:S01]  /*17d0*/  @!P0 IMAD.WIDE.U32 R22, R183, c[0x0][0x178], RZ ;  /* 0x00005e00b7168a25 */ /* 0x000fe200078e00ff */
[----:B------:R-:W-:-:S02]  /*17e0*/  LEA.HI R18, R59, R58, RZ, 0x6 ;  /* 0x0000003a3b127211 */ /* 0x000fc400078f30ff */
[----:B------:R-:W-:Y:S01]  /*17f0*/  LEA.HI R59, R59, R58, RZ, 0x5 ;  /* 0x0000003a3b3b7211 */ /* 0x000fe200078f28ff */
[----:B------:R-:W-:Y:S01]  /*1800*/  @!P0 IMAD R15, R183, c[0x0][0x17c], R16 ;  /* 0x00005f00b70f8a24 */ /* 0x000fe200078e0210 */
[----:B------:R-:W-:Y:S01]  /*1810*/  SHF.R.U32.HI R16, RZ, 0x3, R21 ;  /* 0x00000003ff107819 */ /* 0x000fe20000011615 */
[----:B------:R-:W-:Y:S02]  /*1820*/  @!P0 IMAD.MOV.U32 R10, RZ, RZ, R22 ;  /* 0x000000ffff0a8224 */ /* 0x000fe400078e0016 */
[----:B------:R-:W-:Y:S01]  /*1830*/  @!P0 IMAD.IADD R13, R23, 0x1, R15 ;  /* 0x00000001170d8824 */ /* 0x000fe200078e020f */
[----:B------:R-:W-:Y:S01]  /*1840*/  LOP3.LUT R16, R19, R16, RZ, 0x3c, !PT ;  /* 0x0000001013107212 */ /* 0x000fe200078e3cff */
[----:B------:R-:W-:Y:S01]  /*1850*/  IMAD.X R3, R141, 0x1, R3, P1 ;  /* 0x000000018d037824 */ /* 0x000fe200008e0603 */
[----:B------:R-:W-:Y:S01]  /*1860*/  SHF.L.U32 R15, R18, 0x3, RZ ;  /* 0x00000003120f7819 */ /* 0x000fe200000006ff */
[----:B------:R-:W-:Y:S01]  /*1870*/  IMAD.WIDE R18, R17, 0x40, R140 ;  /* 0x0000004011127825 */ /* 0x000fe200078e028c */
[----:B------:R-:W-:-:S02]  /*1880*/  IADD3 R20, P0, R14, R6, RZ ;  /* 0x000000060e147210 */ /* 0x000fc40007f1e0ff */
[----:B------:R-:W-:Y:S01]  /*1890*/  LOP3.LUT R136, R16, 0xfffffe00, R15, 0xf8, !PT ;  /* 0xfffffe0010887812 */ /* 0x000fe200078ef80f */
[----:B------:R-:W-:Y:S01]  /*18a0*/  IMAD R17, R2, c[0x0][0x1b8], RZ ;  /* 0x00006e0002117a24 */ /* 0x000fe200078e02ff */
[----:B------:R-:W-:Y:S01]  /*18b0*/  SHF.R.S32.HI R15, RZ, 0x1f, R14 ;  /* 0x0000001fff0f7819 */ /* 0x000fe2000001140e */
[----:B------:R-:W-:Y:S01]  /*18c0*/  IMAD.SHL.U32 R131, R61, 0x4, RZ ;  /* 0x000000043d837824 */ /* 0x000fe200078e00ff */
[----:B------:R-:W-:Y:S01]  /*18d0*/  IADD3 R22, P1, R14, R10, RZ ;  /* 0x0000000a0e167210 */ /* 0x000fe20007f3e0ff */
[----:B------:R-:W-:Y:S02]  /*18e0*/  IMAD R17, R4, c[0x0][0x1bc], R17 ;  /* 0x00006f0004117a24 */ /* 0x000fe400078e0211 */
        /* <DEDUP_REMOVED lines=10> */
[----:B------:R-:W-:Y:S02]  /*1990*/  IMAD R11, R141, c[0x0][0x198], RZ ;  /* 0x000066008d0b7a24 */ /* 0x000fe400078e02ff */
[C---:B------:R-:W-:Y:S02]  /*19a0*/  IMAD R0, R5.reuse, c[0x0][0x1a4], R0 ;  /* 0x0000690005007a24 */ /* 0x040fe400078e0200 */
[----:B------:R-:W-:-:S04]  /*19b0*/  IMAD.WIDE.U32 R20, R5, c[0x0][0x1a0], R20 ;  /* 0x0000680005147a25 */ /* 0x000fc800078e0014 */
[----:B------:R-:W-:Y:S01]  /*19c0*/  IMAD.IADD R180, R58, 0x1, -R9 ;  /* 0x000000013ab47824 */ /* 0x000fe200078e0a09 */
[----:B------:R-:W-:Y:S01]  /*19d0*/  LEA R70, P0, R20, c[0x0][0x170], 0x1 ;  /* 0x00005c0014467a11 */ /* 0x000fe200078008ff */
[C---:B------:R-:W-:Y:S01]  /*19e0*/  IMAD R11, R140.reuse, c[0x0][0x19c], R11 ;  /* 0x000067008c0b7a24 */ /* 0x040fe200078e020b */
[----:B------:R-:W-:Y:S01]  /*19f0*/  LOP3.LUT R9, R59, 0xffffffe0, RZ, 0xc0, !PT ;  /* 0xffffffe03b097812 */ /* 0x000fe200078ec0ff */
[----:B------:R-:W-:Y:S01]  /*1a00*/  IMAD.WIDE.U32 R24, R140, c[0x0][0x198], R24 ;  /* 0x000066008c187a25 */ /* 0x000fe200078e0018 */
[----:B------:R-:W-:Y:S02]  /*1a10*/  SHF.R.S32.HI R63, RZ, 0x1f, R180 ;  /* 0x0000001fff3f7819 */ /* 0x000fe400000114b4 */
[----:B------:R-:W-:Y:S01]  /*1a20*/  SHF.R.S32.HI R59, RZ, 0x5, R59 ;  /* 0x00000005ff3b7819 */ /* 0x000fe2000001143b */
[----:B------:R-:W-:Y:S01]  /*1a30*/  IMAD.IADD R0, R21, 0x1, R0 ;  /* 0x0000000115007824 */ /* 0x000fe200078e0200 */
[----:B------:R-:W-:Y:S01]  /*1a40*/  IADD3 R11, R25, R11, RZ ;  /* 0x0000000b190b7210 */ /* 0x000fe20007ffe0ff */
[----:B------:R-:W-:Y:S01]  /*1a50*/  IMAD R13, R19, c[0x0][0x190], RZ ;  /* 0x00006400130d7a24 */ /* 0x000fe200078e02ff */
[----:B------:R-:W-:Y:S01]  /*1a60*/  LEA.HI R63, R63, R180, RZ, 0x3 ;  /* 0x000000b43f3f7211 */ /* 0x000fe200078f18ff */
[----:B------:R-:W-:Y:S01]  /*1a70*/  IMAD.WIDE.U32 R22, R18, c[0x0][0x190], R22 ;  /* 0x0000640012167a25 */ /* 0x000fe200078e0016 */
[----:B------:R-:W-:-:S02]  /*1a80*/  SHF.L.U64.HI R71, R20, 0x1, R0 ;  /* 0x0000000114477819 */ /* 0x000fc40000010200 */
[----:B------:R-:W-:Y:S01]  /*1a90*/  SHF.R.S32.HI R0, RZ, 0x1f, R65 ;  /* 0x0000001fff007819 */ /* 0x000fe20000011441 */
[----:B------:R-:W-:Y:S01]  /*1aa0*/  IMAD R13, R18, c[0x0][0x194], R13 ;  /* 0x00006500120d7a24 */ /* 0x000fe200078e020d */
[----:B------:R-:W-:Y:S01]  /*1ab0*/  SHF.L.U64.HI R67, R24, 0x1, R11 ;  /* 0x0000000118437819 */ /* 0x000fe2000001020b */
[----:B------:R-:W-:Y:S01]  /*1ac0*/  IMAD R3, R3, c[0x0][0x1a8], RZ ;  /* 0x00006a0003037a24 */ /* 0x000fe200078e02ff */
[----:B------:R-:W-:Y:S01]  /*1ad0*/  LEA.HI R11, R0, R65, RZ, 0x7 ;  /* 0x00000041000b7211 */ /* 0x000fe200078f38ff */
[----:B------:R-:W-:Y:S01]  /*1ae0*/  IMAD R132, R140, R133, R131 ;  /* 0x000000858c847224 */ /* 0x000fe200078e0283 */
[----:B------:R-:W-:Y:S01]  /*1af0*/  LOP3.LUT R135, R63, 0xfffffff8, RZ, 0xc0, !PT ;  /* 0xfffffff83f877812 */ /* 0x000fe200078ec0ff */
[----:B------:R-:W-:Y:S01]  /*1b00*/  IMAD.IADD R23, R23, 0x1, R13 ;  /* 0x0000000117177824 */ /* 0x000fe200078e020d */
[----:B------:R-:W-:Y:S01]  /*1b10*/  SHF.R.S32.HI R11, RZ, 0x7, R11 ;  /* 0x00000007ff0b7819 */ /* 0x000fe2000001140b */
[----:B------:R-:W-:Y:S01]  /*1b20*/  IMAD R137, R138, c[0x0][0x1ac], R3 ;  /* 0x00006b008a897a24 */ /* 0x000fe200078e0203 */
[----:B------:R-:W-:Y:S01]  /*1b30*/  LEA R68, P3, R24, c[0x0][0x168], 0x1 ;  /* 0x00005a0018447a11 */ /* 0x000fe200078608ff */
[----:B------:R-:W-:Y:S01]  /*1b40*/  IMAD.IADD R135, R180, 0x1, -R135 ;  /* 0x00000001b4877824 */ /* 0x000fe200078e0a87 */
[----:B------:R-:W-:Y:S01]  /*1b50*/  IMNMX R64, R174, R11, !PT ;  /* 0x0000000bae407217 */ /* 0x000fe20007800200 */
[----:B------:R-:W-:Y:S01]  /*1b60*/  IMAD.MOV.U32 R3, RZ, RZ, 0x20 ;  /* 0x00000020ff037424 */ /* 0x000fe200078e00ff */
[----:B------:R-:W-:Y:S01]  /*1b70*/  IADD3.X R71, R71, c[0x0][0x174], RZ, P0, !PT ;  /* 0x00005d0047477a10 */ /* 0x000fe200007fe4ff */
[----:B------:R-:W-:Y:S01]  /*1b80*/  IMAD.MOV.U32 R5, RZ, RZ, c[0x0][0x1a0] ;  /* 0x00006800ff057624 */ /* 0x000fe200078e00ff */
[----:B------:R-:W-:Y:S01]  /*1b90*/  R2P PR, R135, 0x6 ;  /* 0x0000000687007804 */ /* 0x000fe20000000000 */
[----:B------:R-:W-:Y:S01]  /*1ba0*/  IMAD.WIDE.U32 R138, R138, c[0x0][0x1a8], R22 ;  /* 0x00006a008a8a7a25 */ /* 0x000fe200078e0016 */
[----:B------:R-:W-:-:S02]  /*1bb0*/  IADD3 R131, R131, R132, RZ ;  /* 0x0000008483837210 */ /* 0x000fc40007ffe0ff */
[----:B------:R-:W-:Y:S01]  /*1bc0*/  IADD3.X R67, R67, c[0x0][0x16c], RZ, P3, !PT ;  /* 0x00005b0043437a10 */ /* 0x000fe20001ffe4ff */
[----:B------:R-:W-:Y:S01]  /*1bd0*/  IMAD.SHL.U32 R103, R155, 0x10, RZ ;  /* 0x000000109b677824 */ /* 0x000fe200078e00ff */
[C---:B------:R-:W-:Y:S01]  /*1be0*/  SHF.L.U64.HI R104, R5.reuse, R106, c[0x0][0x1a4] ;  /* 0x0000690005687619 */ /* 0x040fe2000001026a */
[----:B------:R-:W-:Y:S01]  /*1bf0*/  IMAD.IADD R60, R58, 0x1, -R9 ;  /* 0x000000013a3c7824 */ /* 0x000fe200078e0a09 */
[----:B------:R-:W-:Y:S01]  /*1c00*/  SHF.L.U32 R105, R5, 0x4, RZ ;  /* 0x0000000405697819 */ /* 0x000fe200000006ff */
[----:B------:R-:W-:Y:S01]  /*1c10*/  IMAD.MOV.U32 R176, RZ, RZ, R68 ;  /* 0x000000ffffb07224 */ /* 0x000fe200078e0044 */
[----:B------:R-:W-:Y:S01]  /*1c20*/  SHF.R.S32.HI R116, RZ, 0x1f, R132 ;  /* 0x0000001fff747819 */ /* 0x000fe20000011484 */
[----:B------:R-:W-:Y:S01]  /*1c30*/  IMAD.IADD R137, R139, 0x1, R137 ;  /* 0x000000018b897824 */ /* 0x000fe200078e0289 */
[----:B------:R-:W-:Y:S01]  /*1c40*/  SHF.R.S32.HI R115, RZ, 0x1f, R131 ;  /* 0x0000001fff737819 */ /* 0x000fe20000011483 */
[----:B------:R-:W-:Y:S01]  /*1c50*/  IMAD.MOV.U32 R178, RZ, RZ, R70 ;  /* 0x000000ffffb27224 */ /* 0x000fe200078e0046 */
[----:B------:R-:W-:Y:S01]  /*1c60*/  SEL R42, R42, 0xfffffff0, !P1 ;  /* 0xfffffff02a2a7807 */ /* 0x000fe20004800000 */
[----:B------:R-:W-:Y:S01]  /*1c70*/  IMAD.MOV.U32 R179, RZ, RZ, R71 ;  /* 0x000000ffffb37224 */ /* 0x000fe200078e0047 */
[----:B------:R-:W-:-:S02]  /*1c80*/  SEL R43, R3, 0xffffffe0, !P2 ;  /* 0xffffffe0032b7807 */ /* 0x000fc40005000000 */
[----:B------:R-:W-:Y:S01]  /*1c90*/  MOV R175, R67 ;  /* 0x0000004300af7202 */ /* 0x000fe20000000f00 */
        /* <DEDUP_REMOVED lines=168> */
.L_x_7342:
        /* <DEDUP_REMOVED lines=136> */
.L_x_7292:
[----:B------:R-:W-:Y:S05]  /*2fa0*/  BSYNC B0 ;  /* 0x0000000000007941 */ /* 0x000fea0003800000 */
.L_x_7291:
        /* <DEDUP_REMOVED lines=62> */
.L_x_7294:
[----:B------:R-:W-:Y:S05]  /*3390*/  BSYNC B0 ;  /* 0x0000000000007941 */ /* 0x000fea0003800000 */
.L_x_7293:
        /* <DEDUP_REMOVED lines=64> */
.L_x_7296:
[----:B------:R-:W-:Y:S05]  /*37a0*/  BSYNC B0 ;  /* 0x0000000000007941 */ /* 0x000fea0003800000 */
.L_x_7295:
        /* <DEDUP_REMOVED lines=66> */
.L_x_7298:
[----:B------:R-:W-:Y:S05]  /*3bd0*/  BSYNC B0 ;  /* 0x0000000000007941 */ /* 0x000fea0003800000 */
.L_x_7297:
        /* <DEDUP_REMOVED lines=61> */
.L_x_7300:
[----:B------:R-:W-:Y:S05]  /*3fb0*/  BSYNC B0 ;  /* 0x0000000000007941 */ /* 0x000fea0003800000 */
.L_x_7299:
        /* <DEDUP_REMOVED lines=66> */
.L_x_7302:
[----:B------:R-:W-:Y:S05]  /*43e0*/  BSYNC B0 ;  /* 0x0000000000007941 */ /* 0x000fea0003800000 */
.L_x_7301:
        /* <DEDUP_REMOVED lines=66> */
.L_x_7304:
[----:B------:R-:W-:Y:S05]  /*4810*/  BSYNC B0 ;  /* 0x0000000000007941 */ /* 0x000fea0003800000 */
.L_x_7303:
        /* <DEDUP_REMOVED lines=68> */
.L_x_7306:
[----:B------:R-:W-:Y:S05]  /*4c60*/  BSYNC B0 ;  /* 0x0000000000007941 */ /* 0x000fea0003800000 */
.L_x_7305:
        /* <DEDUP_REMOVED lines=9> */
.L_x_7290:
        /* <DEDUP_REMOVED lines=90> */
.L_x_7311:
[----:B------:R-:W-:Y:S05]  /*52a0*/  BSYNC B0 ;  /* 0x0000000000007941 */ /* 0x000fea0003800000 */
.L_x_7310:
[----:B------:R-:W-:Y:S05]  /*52b0*/  MOV R69, R67 ;  /* 0x0000004300457202 */ /* 0x000fea0000000f00 */
[----:B-----5:R2:W-:Y:S02]  /*52c0*/  STG.E.128 [R68.64], R32 ;  /* 0x0000002044007986 */ /* 0x0205e4000c101d06 */
.L_x_7309:
[----:B------:R-:W-:Y:S05]  /*52d0*/  BSYNC B1 ;  /* 0x0000000000017941 */ /* 0x000fea0003800000 */
.L_x_7308:
        /* <DEDUP_REMOVED lines=91> */
.L_x_7315:
[----:B------:R-:W-:Y:S05]  /*5890*/  BSYNC B0 ;  /* 0x0000000000007941 */ /* 0x000fea0003800000 */
.L_x_7314:
[C---:B------:R-:W-:Y:S04]  /*58a0*/  LEA R2, P0, R103.reuse, R68, 0x1 ;  /* 0x0000004467027211 */ /* 0x040fe800078008ff */
[----:B------:R-:W-:Y:S05]  /*58b0*/  LEA.HI.X R3, R103, R67, R102, 0x1, P0 ;  /* 0x0000004367037211 */ /* 0x000fea00000f0c66 */
[----:B-----5:R3:W-:Y:S04]  /*58c0*/  STG.E.128 [R2.64], R32 ;  /* 0x0000002002007986 */ /* 0x0207e8000c101d06 */
.L_x_7313:
[----:B------:R-:W-:Y:S05]  /*58d0*/  BSYNC B1 ;  /* 0x0000000000017941 */ /* 0x000fea0003800000 */
.L_x_7312:
        /* <DEDUP_REMOVED lines=96> */
.L_x_7319:
[----:B------:R-:W-:Y:S05]  /*5ee0*/  BSYNC B0 ;  /* 0x0000000000007941 */ /* 0x000fea0003800000 */
.L_x_7318:
[C---:B------:R-:W-:Y:S04]  /*5ef0*/  LEA R2, P0, R152.reuse, R68, 0x1 ;  /* 0x0000004498027211 */ /* 0x040fe800078008ff */
[----:B------:R-:W-:Y:S05]  /*5f00*/  LEA.HI.X R3, R152, R67, R74, 0x1, P0 ;  /* 0x0000004398037211 */ /* 0x000fea00000f0c4a */
[----:B-----5:R3:W-:Y:S04]  /*5f10*/  STG.E.128 [R2.64], R52 ;  /* 0x0000003402007986 */ /* 0x0207e8000c101d06 */
.L_x_7317:
[----:B------:R-:W-:Y:S05]  /*5f20*/  BSYNC B1 ;  /* 0x0000000000017941 */ /* 0x000fea0003800000 */
.L_x_7316:
        /* <DEDUP_REMOVED lines=96> */
.L_x_7323:
[----:B------:R-:W-:Y:S05]  /*6530*/  BSYNC B0 ;  /* 0x0000000000007941 */ /* 0x000fea0003800000 */
.L_x_7322:
[----:B------:R-:W-:Y:S02]  /*6540*/  MOV R3, 0x60 ;  /* 0x0000006000037802 */ /* 0x000fe40000000f00 */
[----:B------:R-:W-:Y:S03]  /*6550*/  MOV R69, R67 ;  /* 0x0000004300457202 */ /* 0x000fe60000000f00 */
[C---:B------:R-:W-:Y:S02]  /*6560*/  IMAD R0, R3.reuse, c[0x0][0x19c], RZ ;  /* 0x0000670003007a24 */ /* 0x040fe400078e02ff */
[----:B------:R-:W-:Y:S05]  /*6570*/  IMAD.WIDE.U32 R4, R3, c[0x0][0x198], R68 ;  /* 0x0000660003047a25 */ /* 0x000fea00078e0044 */
[----:B------:R-:W-:Y:S05]  /*6580*/  IADD3 R5, R5, R0, RZ ;  /* 0x0000000005057210 */ /* 0x000fea0007ffe0ff */
[----:B-----5:R2:W-:Y:S02]  /*6590*/  STG.E.128 [R4.64], R52 ;  /* 0x0000003404007986 */ /* 0x0205e4000c101d06 */
.L_x_7321:
[----:B------:R-:W-:Y:S05]  /*65a0*/  BSYNC B1 ;  /* 0x0000000000017941 */ /* 0x000fea0003800000 */
.L_x_7320:
        /* <DEDUP_REMOVED lines=94> */
.L_x_7327:
[----:B------:R-:W-:Y:S05]  /*6b90*/  BSYNC B0 ;  /* 0x0000000000007941 */ /* 0x000fea0003800000 */
.L_x_7326:
[C---:B------:R-:W-:Y:S04]  /*6ba0*/  LEA R2, P0, R154.reuse, R68, 0x1 ;  /* 0x000000449a027211 */ /* 0x040fe800078008ff */
[----:B------:R-:W-:Y:S05]  /*6bb0*/  LEA.HI.X R3, R154, R67, R78, 0x1, P0 ;  /* 0x000000439a037211 */ /* 0x000fea00000f0c4e */
[----:B-----5:R3:W-:Y:S04]  /*6bc0*/  STG.E.128 [R2.64], R52 ;  /* 0x0000003402007986 */ /* 0x0207e8000c101d06 */
.L_x_7325:
[----:B------:R-:W-:Y:S05]  /*6bd0*/  BSYNC B1 ;  /* 0x0000000000017941 */ /* 0x000fea0003800000 */
.L_x_7324:
        /* <DEDUP_REMOVED lines=96> */
.L_x_7331:
[----:B------:R-:W-:Y:S05]  /*71e0*/  BSYNC B0 ;  /* 0x0000000000007941 */ /* 0x000fea0003800000 */
.L_x_7330:
[----:B------:R-:W-:Y:S02]  /*71f0*/  MOV R3, 0xa0 ;  /* 0x000000a000037802 */ /* 0x000fe40000000f00 */
[----:B------:R-:W-:Y:S03]  /*7200*/  MOV R69, R67 ;  /* 0x0000004300457202 */ /* 0x000fe60000000f00 */
[C---:B------:R-:W-:Y:S02]  /*7210*/  IMAD R0, R3.reuse, c[0x0][0x19c], RZ ;  /* 0x0000670003007a24 */ /* 0x040fe400078e02ff */
[----:B------:R-:W-:Y:S05]  /*7220*/  IMAD.WIDE.U32 R4, R3, c[0x0][0x198], R68 ;  /* 0x0000660003047a25 */ /* 0x000fea00078e0044 */
[----:B------:R-:W-:Y:S05]  /*7230*/  IADD3 R5, R5, R0, RZ ;  /* 0x0000000005057210 */ /* 0x000fea0007ffe0ff */
[----:B-----5:R2:W-:Y:S02]  /*7240*/  STG.E.128 [R4.64], R52 ;  /* 0x0000003404007986 */ /* 0x0205e4000c101d06 */
.L_x_7329:
[----:B------:R-:W-:Y:S05]  /*7250*/  BSYNC B1 ;  /* 0x0000000000017941 */ /* 0x000fea0003800000 */
.L_x_7328:
        /* <DEDUP_REMOVED lines=96> */
.L_x_7335:
[----:B------:R-:W-:Y:S05]  /*7860*/  BSYNC B0 ;  /* 0x0000000000007941 */ /* 0x000fea0003800000 */
.L_x_7334:
[----:B------:R-:W-:Y:S02]  /*7870*/  MOV R3, 0xc0 ;  /* 0x000000c000037802 */ /* 0x000fe40000000f00 */
[----:B------:R-:W-:Y:S03]  /*7880*/  MOV R69, R67 ;  /* 0x0000004300457202 */ /* 0x000fe60000000f00 */
[C---:B------:R-:W-:Y:S02]  /*7890*/  IMAD R0, R3.reuse, c[0x0][0x19c], RZ ;  /* 0x0000670003007a24 */ /* 0x040fe400078e02ff */
[----:B------:R-:W-:Y:S05]  /*78a0*/  IMAD.WIDE.U32 R4, R3, c[0x0][0x198], R68 ;  /* 0x0000660003047a25 */ /* 0x000fea00078e0044 */
[----:B------:R-:W-:Y:S05]  /*78b0*/  IADD3 R5, R5, R0, RZ ;  /* 0x0000000005057210 */ /* 0x000fea0007ffe0ff */
[----:B-----5:R2:W-:Y:S02]  /*78c0*/  STG.E.128 [R4.64], R52 ;  /* 0x0000003404007986 */ /* 0x0205e4000c101d06 */
.L_x_7333:
[----:B------:R-:W-:Y:S05]  /*78d0*/  BSYNC B1 ;  /* 0x0000000000017941 */ /* 0x000fea0003800000 */
.L_x_7332:
        /* <DEDUP_REMOVED lines=97> */
.L_x_7339:
[----:B------:R-:W-:Y:S05]  /*7ef0*/  BSYNC B0 ;  /* 0x0000000000007941 */ /* 0x000fea0003800000 */
.L_x_7338:
[----:B------:R-:W-:Y:S02]  /*7f00*/  MOV R3, 0xe0 ;  /* 0x000000e000037802 */ /* 0x000fe40000000f00 */
[----:B------:R-:W-:Y:S03]  /*7f10*/  MOV R69, R67 ;  /* 0x0000004300457202 */ /* 0x000fe60000000f00 */
[C---:B------:R-:W-:Y:S02]  /*7f20*/  IMAD R0, R3.reuse, c[0x0][0x19c], RZ ;  /* 0x0000670003007a24 */ /* 0x040fe400078e02ff */
[----:B------:R-:W-:Y:S05]  /*7f30*/  IMAD.WIDE.U32 R4, R3, c[0x0][0x198], R68 ;  /* 0x0000660003047a25 */ /* 0x000fea00078e0044 */
[----:B------:R-:W-:Y:S05]  /*7f40*/  IADD3 R5, R5, R0, RZ ;  /* 0x0000000005057210 */ /* 0x000fea0007ffe0ff */
[----:B-----5:R2:W-:Y:S02]  /*7f50*/  STG.E.128 [R4.64], R52 ;  /* 0x0000003404007986 */ /* 0x0205e4000c101d06 */
.L_x_7337:
[----:B------:R-:W-:Y:S05]  /*7f60*/  BSYNC B1 ;  /* 0x0000000000017941 */ /* 0x000fea0003800000 */
.L_x_7336:
        /* <DEDUP_REMOVED lines=9> */
.L_x_7289:
        /* <DEDUP_REMOVED lines=77> */
.L_x_7307:
        /* <DEDUP_REMOVED lines=82> */
.L_x_7340:
        /* <DEDUP_REMOVED lines=9> */
.L_x_7341:
[----:B------:R-:W-:Y:S04]  /*8a80*/  IADD3 R11, R11, -0x1, RZ ;  /* 0xffffffff0b0b7810 */ /* 0x000fe80007ffe0ff */
[----:B------:R-:W-:Y:S11]  /*8a90*/  ISETP.GT.AND P0, PT, R11, R64, PT ;  /* 0x000000400b00720c */ /* 0x000ff60003f04270 */
[----:B------:R-:W-:Y:S02]  /*8aa0*/  @!UPT UIADD3 URZ, URZ, URZ, URZ ;  /* 0x0000003f3f3ff290 */ /* 0x000fe4000fffe03f */
[----:B------:R-:W-:-:S05]  /*8ab0*/  @P0 BRA `(.L_x_7342) ;  /* 0xffff9c6000000947 */ /* 0x000fca000383ffff */
.L_x_7288:
        /* <DEDUP_REMOVED lines=95> */
.L_x_7349:
[----:B------:R-:W-:Y:S05]  /*90b0*/  BSYNC B0 ;  /* 0x0000000000007941 */ /* 0x000fea0003800000 */
.L_x_7348:
[----:B-----5:R1:W-:Y:S02]  /*90c0*/  STS.128 [R187], R8 ;  /* 0x00000008bb007388 */ /* 0x0203e40000000c00 */
.L_x_7347:
[----:B------:R-:W-:Y:S05]  /*90d0*/  BSYNC B1 ;  /* 0x0000000000017941 */ /* 0x000fea0003800000 */
.L_x_7346:
        /* <DEDUP_REMOVED lines=56> */
.L_x_7353:
[----:B------:R-:W-:Y:S05]  /*9460*/  BSYNC B0 ;  /* 0x0000000000007941 */ /* 0x000fea0003800000 */
.L_x_7352:
[----:B-----5:R2:W-:Y:S02]  /*9470*/  STS.128 [R187+0x800], R8 ;  /* 0x00080008bb007388 */ /* 0x0205e40000000c00 */
.L_x_7351:
[----:B------:R-:W-:Y:S05]  /*9480*/  BSYNC B1 ;  /* 0x0000000000017941 */ /* 0x000fea0003800000 */
.L_x_7350:
        /* <DEDUP_REMOVED lines=57> */
.L_x_7357:
[----:B------:R-:W-:Y:S05]  /*9820*/  BSYNC B0 ;  /* 0x0000000000007941 */ /* 0x000fea0003800000 */
.L_x_7356:
[----:B-----5:R2:W-:Y:S02]  /*9830*/  STS.128 [R187+0x1000], R8 ;  /* 0x00100008bb007388 */ /* 0x0205e40000000c00 */
.L_x_7355:
[----:B------:R-:W-:Y:S05]  /*9840*/  BSYNC B1 ;  /* 0x0000000000017941 */ /* 0x000fea0003800000 */
.L_x_7354:
        /* <DEDUP_REMOVED lines=56> */
.L_x_7360:
[----:B------:R-:W-:Y:S05]  /*9bd0*/  BSYNC B0 ;  /* 0x0000000000007941 */ /* 0x000fea0003800000 */
.L_x_7359:
[----:B-----5:R3:W-:Y:S01]  /*9be0*/  STS.128 [R187+0x1800], R8 ;  /* 0x00180008bb007388 */ /* 0x0207e20000000c00 */
[----:B------:R-:W-:Y:S05]  /*9bf0*/  BRA `(.L_x_7358) ;  /* 0x0000199000007947 */ /* 0x000fea0003800000 */
.L_x_7345:
        /* <DEDUP_REMOVED lines=88> */
.L_x_7364:
[----:B------:R-:W-:Y:S05]  /*a180*/  BSYNC B0 ;  /* 0x0000000000007941 */ /* 0x000fea0003800000 */
.L_x_7363:
[----:B-----5:R2:W-:Y:S02]  /*a190*/  STS.128 [R187], R20 ;  /* 0x00000014bb007388 */ /* 0x0205e40000000c00 */
.L_x_7362:
[----:B------:R-:W-:Y:S05]  /*a1a0*/  BSYNC B1 ;  /* 0x0000000000017941 */ /* 0x000fea0003800000 */
.L_x_7361:
        /* <DEDUP_REMOVED lines=91> */
.L_x_7368:
[----:B------:R-:W-:Y:S05]  /*a760*/  BSYNC B0 ;  /* 0x0000000000007941 */ /* 0x000fea0003800000 */
.L_x_7367:
[----:B-----5:R3:W-:Y:S02]  /*a770*/  STS.128 [R187+0x800], R20 ;  /* 0x00080014bb007388 */ /* 0x0207e40000000c00 */
.L_x_7366:
[----:B------:R-:W-:Y:S05]  /*a780*/  BSYNC B1 ;  /* 0x0000000000017941 */ /* 0x000fea0003800000 */
.L_x_7365:
        /* <DEDUP_REMOVED lines=92> */
.L_x_7372:
[----:B------:R-:W-:Y:S05]  /*ad50*/  BSYNC B0 ;  /* 0x0000000000007941 */ /* 0x000fea0003800000 */
.L_x_7371:
[----:B-----5:R3:W-:Y:S02]  /*ad60*/  STS.128 [R187+0x1000], R20 ;  /* 0x00100014bb007388 */ /* 0x0207e40000000c00 */
.L_x_7370:
[----:B------:R-:W-:Y:S05]  /*ad70*/  BSYNC B1 ;  /* 0x0000000000017941 */ /* 0x000fea0003800000 */
.L_x_7369:
        /* <DEDUP_REMOVED lines=93> */
.L_x_7374:
[----:B------:R-:W-:Y:S05]  /*b350*/  BSYNC B0 ;  /* 0x0000000000007941 */ /* 0x000fea0003800000 */
.L_x_7373:
[----:B-----5:R4:W-:Y:S01]  /*b360*/  STS.128 [R187+0x1800], R16 ;  /* 0x00180010bb007388 */ /* 0x0209e20000000c00 */
[----:B------:R-:W-:Y:S05]  /*b370*/  BRA `(.L_x_7358) ;  /* 0x0000021000007947 */ /* 0x000fea0003800000 */
.L_x_7344:
        /* <DEDUP_REMOVED lines=33> */
.L_x_7358:
[----:B------:R-:W-:Y:S05]  /*b590*/  BSYNC B2 ;  /* 0x0000000000027941 */ /* 0x000fea0003800000 */
.L_x_7343:
        /* <DEDUP_REMOVED lines=11> */
[-C--:B------:R-:W-:Y:S01]  /*b650*/  ISETP.GE.AND P4, PT, R3, R6.reuse, PT ;  /* 0x000000060300720c */ /* 0x080fe20003f86270 */
[----:B------:R-:W-:Y:S01]  /*b660*/  IMAD R59, R59, 0x10, R62 ;  /* 0x000000103b3b7824 */ /* 0x000fe200078e023e */
        /* <DEDUP_REMOVED lines=51> */
[----:B------:R-:W-:Y:S01]  /*b9a0*/  ISETP.GE.AND P4, PT, R13, R6, PT ;  /* 0x000000060d00720c */ /* 0x000fe20003f86270 */
[----:B------:R-:W-:Y:S01]  /*b9b0*/  IMAD.SHL.U32 R103, R58, 0x2, RZ ;  /* 0x000000023a677824 */ /* 0x000fe200078e00ff */
[----:B------:R3:W-:Y:S01]  /*b9c0*/  @!P2 LDGSTS.E.BYPASS.LTC128B.128 [R187+0x4800], [R18.64] ;  /* 0x0480000012bbafae */ /* 0x0007e2000b901d46 */
[----:B------:R-:W-:-:S03]  /*b9d0*/  @!P5 IMAD.MOV.U32 R10, RZ, RZ, c[0x0][0x1a4] ;  /* 0x00006900ff0ad624 */ /* 0x000fc600078e00ff */
[----:B------:R4:W-:Y:S01]  /*b9e0*/  @!P1 LDGSTS.E.BYPASS.LTC128B.128 [R187+0x5000], [R16.64] ;  /* 0x0500000010bb9fae */ /* 0x0009e2000b901d46 */
[CC--:B------:R-:W-:Y:S01]  /*b9f0*/  ISETP.GE.AND P1, PT, R140.reuse, R6.reuse, PT ;  /* 0x000000068c00720c */ /* 0x0c0fe20003f26270 */
[----:B------:R-:W-:Y:S01]  /*ba00*/  IMAD.SHL.U32 R140, R140, 0x8, RZ ;  /* 0x000000088c8c7824 */ /* 0x000fe200078e00ff */
[----:B------:R-:W-:Y:S01]  /*ba10*/  LOP3.LUT R103, R103, 0x6, RZ, 0xc0, !PT ;  /* 0x0000000667677812 */ /* 0x000fe200078ec0ff */
        /* <DEDUP_REMOVED lines=64> */
[----:B------:R-:W-:Y:S02]  /*be20*/  @!P1 IMAD.IADD R15, R15, 0x1, R4 ;  /* 0x000000010f0f9824 */ /* 0x000fe400078e0204 */
[----:B------:R-:W-:Y:S01]  /*be30*/  @!P0 IMAD.WIDE.U32 R10, R10, 0xe0, R178 ;  /* 0x000000e00a0a8825 */ /* 0x000fe200078e00b2 */
[----:B------:R-:W-:Y:S01]  /*be40*/  @!PT LDS RZ, [RZ] ;  /* 0x00000000fffff984 */ /* 0x000fe20000000800 */
[----:B------:R-:W-:Y:S01]  /*be50*/  @!PT LDS RZ, [RZ] ;  /* 0x00000000fffff984 */ /* 0x000fe20000000800 */
[----:B------:R-:W-:Y:S01]  /*be60*/  @!PT LDS RZ, [RZ] ;  /* 0x00000000fffff984 */ /* 0x000fe20000000800 */
[----:B------:R4:W-:Y:S03]  /*be70*/  @!P3 LDGSTS.E.BYPASS.LTC128B.128 [R187+0x7800], [R18.64] ;  /* 0x0780000012bbbfae */ /* 0x0009e6000b901d46 */
[----:B------:R-:W-:Y:S01]  /*be80*/  @!P0 IMAD R7, R0, 0xe0, RZ ;  /* 0x000000e000078824 */ /* 0x000fe200078e02ff */
[----:B------:R-:W-:Y:S01]  /*be90*/  @P4 STS.128 [R187+0x8000], RZ ;  /* 0x008000ffbb004388 */ /* 0x000fe20000000c00 */
        /* <DEDUP_REMOVED lines=26> */
[----:B------:R-:W-:Y:S01]  /*c040*/  R2P PR, R61, 0x6 ;  /* 0x000000063d007804 */ /* 0x000fe20000000000 */
[----:B------:R-:W-:Y:S02]  /*c050*/  IMAD R167, R42, 0x2, R169 ;  /* 0x000000022aa77824 */ /* 0x000fe400078e02a9 */
        /* <DEDUP_REMOVED lines=10> */
[----:B------:R-:W-:Y:S01]  /*c100*/  LDSM.16.M88.4 R8, [R170] ;  /* 0x00000000aa08783b */ /* 0x000fe20000000200 */
[----:B------:R-:W-:-:S03]  /*c110*/  @P2 IADD3 R168, R4, -0x40, RZ ;  /* 0xffffffc004a82810 */ /* 0x000fc60007ffe0ff */
[----:B------:R-:W1:Y:S01]  /*c120*/  LDSM.16.M88.4 R36, [R171+0x2800] ;  /* 0x00280000ab24783b */ /* 0x000e620000000200 */
[----:B------:R-:W-:-:S03]  /*c130*/  IADD3 R161, R168, 0x800, RZ ;  /* 0x00000800a8a17810 */ /* 0x000fc60007ffe0ff */
[----:B-----5:R-:W5:Y:S01]  /*c140*/  LDSM.16.M88.4 R12, [R165+0x2000] ;  /* 0x00200000a50c783b */ /* 0x020f620000000200 */
[----:B------:R-:W-:Y:S01]  /*c150*/  IMAD.IADD R100, R0, 0x1, R168 ;  /* 0x0000000100647824 */ /* 0x000fe200078e02a8 */
[C---:B------:R-:W-:Y:S02]  /*c160*/  IADD3 R160, R168.reuse, 0x1000, RZ ;  /* 0x00001000a8a07810 */ /* 0x040fe40007ffe0ff */
[----:B------:R-:W-:Y:S01]  /*c170*/  LDSM.16.M88.4 R28, [R168] ;  /* 0x00000000a81c783b */ /* 0x000fe20000000200 */
[C---:B------:R-:W-:Y:S02]  /*c180*/  IADD3 R159, R168.reuse, 0x1800, RZ ;  /* 0x00001800a89f7810 */ /* 0x040fe40007ffe0ff */
[C---:B------:R-:W-:Y:S01]  /*c190*/  IADD3 R158, R168.reuse, 0x2000, RZ ;  /* 0x00002000a89e7810 */ /* 0x040fe20007ffe0ff */
[----:B--2---:R-:W-:Y:S01]  /*c1a0*/  LDSM.16.M88.4 R4, [R169] ;  /* 0x00000000a904783b */ /* 0x004fe20000000200 */
[C---:B------:R-:W-:Y:S02]  /*c1b0*/  IADD3 R157, R168.reuse, 0x2800, RZ ;  /* 0x00002800a89d7810 */ /* 0x040fe40007ffe0ff */
[----:B------:R-:W-:Y:S01]  /*c1c0*/  IADD3 R156, R168, 0x3000, RZ ;  /* 0x00003000a89c7810 */ /* 0x000fe20007ffe0ff */
[----:B------:R-:W-:Y:S04]  /*c1d0*/  LDSM.16.M88.4 R64, [R100] ;  /* 0x000000006440783b */ /* 0x000fe80000000200 */
[----:B------:R-:W2:Y:S04]  /*c1e0*/  LDSM.16.M88.4 R80, [R171+0x3000] ;  /* 0x00300000ab50783b */ /* 0x000ea80000000200 */
        /* <DEDUP_REMOVED lines=11> */
[C---:B-----5:R-:W-:Y:S03]  /*c2a0*/  HMMA.16816.F32 R24, R8.reuse, R12, R24 ;  /* 0x0000000c0818723c */ /* 0x060fe60000001818 */
[----:B------:R-:W0:Y:S05]  /*c2b0*/  LDGDEPBAR ;  /* 0x00000000000079af */ /* 0x000e2a0000000000 */
[----:B------:R-:W-:Y:S01]  /*c2c0*/  HMMA.16816.F32 R68, R8, R14, R68 ;  /* 0x0000000e0844723c */ /* 0x000fe20000001844 */
[----:B------:R-:W1:Y:S07]  /*c2d0*/  LDSM.16.M88.4 R12, [R167] ;  /* 0x00000000a70c783b */ /* 0x000e6e0000000200 */
[----:B--2---:R-:W-:Y:S08]  /*c2e0*/  HMMA.16816.F32 R20, R16, R80, RZ ;  /* 0x000000501014723c */ /* 0x004ff000000018ff */
        /* <DEDUP_REMOVED lines=8> */
[----:B------:R-:W-:Y:S01]  /*c370*/  HMMA.16816.F32 R32, R16, R34, RZ ;  /* 0x000000221020723c */ /* 0x000fe200000018ff */
[----:B------:R-:W-:-:S02]  /*c380*/  FMUL.FTZ R25, R25, c[0x0][0x2ec] ;  /* 0x0000bb0019197a20 */ /* 0x000fc40000410000 */
[----:B------:R-:W-:Y:S02]  /*c390*/  FMUL.FTZ R0, R24, c[0x0][0x2ec] ;  /* 0x0000bb0018007a20 */ /* 0x000fe40000410000 */
[----:B------:R2:W4:Y:S01]  /*c3a0*/  MUFU.TANH R61, R25 ;  /* 0x00000019003d7308 */ /* 0x0005220000002400 */
[----:B------:R-:W-:Y:S02]  /*c3b0*/  FMUL.FTZ R41, R26, c[0x0][0x2ec] ;  /* 0x0000bb001a297a20 */ /* 0x000fe40000410000 */
[----:B------:R-:W-:Y:S01]  /*c3c0*/  FMUL.FTZ R96, R27, c[0x0][0x2ec] ;  /* 0x0000bb001b607a20 */ /* 0x000fe20000410000 */
        /* <DEDUP_REMOVED lines=8> */
[----:B------:R-:W5:Y:S01]  /*c450*/  MUFU.TANH R97, R69 ;  /* 0x0000004500617308 */ /* 0x000f620000002400 */
[----:B--2---:R-:W2:Y:S03]  /*c460*/  LDSM.16.M88.4 R24, [R168+0x1800] ;  /* 0x00180000a818783b */ /* 0x004ea60000000200 */
[C---:B------:R-:W-:Y:S04]  /*c470*/  HMMA.16816.F32 R20, R8.reuse, R72, R20 ;  /* 0x000000480814723c */ /* 0x040fe80000001814 */
[----:B------:R-:W-:Y:S04]  /*c480*/  MUFU.TANH R98, R70 ;  /* 0x0000004600627308 */ /* 0x000fe80000002400 */
[C---:B------:R-:W-:Y:S01]  /*c490*/  HMMA.16816.F32 R80, R8.reuse, R74, R80 ;  /* 0x0000004a0850723c */ /* 0x040fe20000001850 */
[----:B------:R-:W2:Y:S03]  /*c4a0*/  LDSM.16.M88.4 R72, [R171+0x4000] ;  /* 0x00400000ab48783b */ /* 0x000ea60000000200 */
[----:B------:R1:W-:Y:S04]  /*c4b0*/  MUFU.TANH R99, R71 ;  /* 0x0000004700637308 */ /* 0x0003e80000002400 */
[C---:B------:R-:W-:Y:S04]  /*c4c0*/  HMMA.16816.F32 R28, R8.reuse, R48, R28 ;  /* 0x00000030081c723c */ /* 0x040fe8000000181c */
[----:B------:R-:W1:Y:S04]  /*c4d0*/  MUFU.TANH R96, R96 ;  /* 0x0000006000607308 */ /* 0x000e680000002400 */
[----:B------:R-:W-:Y:S01]  /*c4e0*/  HMMA.16816.F32 R32, R8, R50, R32 ;  /* 0x000000320820723c */ /* 0x000fe20000001820 */
[----:B------:R-:W3:Y:S03]  /*c4f0*/  LDSM.16.M88.4 R48, [R100+0x1000] ;  /* 0x001000006430783b */ /* 0x000ee60000000200 */
[----:B------:R-:W1:Y:S04]  /*c500*/  MUFU.TANH R63, R63 ;  /* 0x0000003f003f7308 */ /* 0x000e680000002400 */
[C---:B------:R-:W-:Y:S04]  /*c510*/  HMMA.16816.F32 R52, R4.reuse, R44, R52 ;  /* 0x0000002c0434723c */ /* 0x040fe80000001834 */
[----:B------:R-:W-:Y:S04]  /*c520*/  MUFU.TANH R0, R0 ;  /* 0x0000000000007308 */ /* 0x000fe80000002400 */
[C---:B------:R-:W-:Y:S08]  /*c530*/  HMMA.16816.F32 R36, R4.reuse, R46, R36 ;  /* 0x0000002e0424723c */ /* 0x040ff00000001824 */
[C---:B-1----:R-:W-:Y:S08]  /*c540*/  HMMA.16816.F32 R20, R4.reuse, R64, R20 ;  /* 0x000000400414723c */ /* 0x042ff00000001814 */
[C---:B------:R-:W-:Y:S01]  /*c550*/  HMMA.16816.F32 R80, R4.reuse, R66, R80 ;  /* 0x000000420450723c */ /* 0x040fe20000001850 */
[----:B------:R-:W1:Y:S07]  /*c560*/  LDSM.16.M88.4 R64, [R171+0x4800] ;  /* 0x00480000ab40783b */ /* 0x000e6e0000000200 */
[----:B--2---:R-:W-:Y:S08]  /*c570*/  HMMA.16816.F32 R28, R4, R24, R28 ;  /* 0x00000018041c723c */ /* 0x004ff0000000181c */
[----:B------:R-:W-:Y:S08]  /*c580*/  HMMA.16816.F32 R52, R12, R76, R52 ;  /* 0x0000004c0c34723c */ /* 0x000ff00000001834 */
[----:B------:R-:W-:Y:S08]  /*c590*/  HMMA.16816.F32 R44, R16, R72, RZ ;  /* 0x00000048102c723c */ /* 0x000ff000000018ff */
[C---:B------:R-:W-:Y:S01]  /*c5a0*/  HMMA.16816.F32 R36, R12.reuse, R78, R36 ;  /* 0x0000004e0c24723c */ /* 0x040fe20000001824 */
[----:B------:R-:W2:Y:S07]  /*c5b0*/  LDSM.16.M88.4 R76, [R165+0x4800] ;  /* 0x00480000a54c783b */ /* 0x000eae0000000200 */
[----:B---3--:R-:W-:Y:S01]  /*c5c0*/  HMMA.16816.F32 R20, R12, R48, R20 ;  /* 0x000000300c14723c */ /* 0x008fe20000001814 */
[----:B------:R-:W-:-:S02]  /*c5d0*/  FMUL.FTZ R52, R52, c[0x0][0x2ec] ;  /* 0x0000bb0034347a20 */ /* 0x000fc40000410000 */
[----:B------:R-:W-:Y:S02]  /*c5e0*/  FMUL.FTZ R53, R53, c[0x0][0x2ec] ;  /* 0x0000bb0035357a20 */ /* 0x000fe40000410000 */
[----:B------:R-:W-:Y:S01]  /*c5f0*/  FMUL.FTZ R54, R54, c[0x0][0x2ec] ;  /* 0x0000bb0036367a20 */ /* 0x000fe20000410000 */
[----:B------:R-:W3:Y:S01]  /*c600*/  MUFU.TANH R102, R52 ;  /* 0x0000003400667308 */ /* 0x000ee20000002400 */
[----:B------:R-:W-:Y:S01]  /*c610*/  FMUL.FTZ R55, R55, c[0x0][0x2ec] ;  /* 0x0000bb0037377a20 */ /* 0x000fe20000410000 */
[C---:B------:R-:W-:Y:S01]  /*c620*/  HMMA.16816.F32 R80, R12.reuse, R50, R80 ;  /* 0x000000320c50723c */ /* 0x040fe20000001850 */
[----:B------:R-:W2:Y:S05]  /*c630*/  LDSM.16.M88.4 R48, [R168+0x2000] ;  /* 0x00200000a830783b */ /* 0x000eaa0000000200 */
[----:B------:R-:W-:Y:S02]  /*c640*/  MUFU.TANH R104, R53 ;  /* 0x0000003500687308 */ /* 0x000fe40000002400 */
[----:B------:R-:W-:Y:S01]  /*c650*/  HMMA.16816.F32 R28, R12, R88, R28 ;  /* 0x000000580c1c723c */ /* 0x000fe2000000181c */
[----:B------:R-:W-:-:S02]  /*c660*/  FMUL.FTZ R36, R36, c[0x0][0x2ec] ;  /* 0x0000bb0024247a20 */ /* 0x000fc40000410000 */
[----:B------:R-:W-:Y:S02]  /*c670*/  FMUL.FTZ R37, R37, c[0x0][0x2ec] ;  /* 0x0000bb0025257a20 */ /* 0x000fe40000410000 */
[----:B------:R-:W-:Y:S01]  /*c680*/  FMUL.FTZ R38, R38, c[0x0][0x2ec] ;  /* 0x0000bb0026267a20 */ /* 0x000fe20000410000 */
[----:B------:R-:W-:Y:S01]  /*c690*/  MUFU.TANH R107, R36 ;  /* 0x00000024006b7308 */ /* 0x000fe20000002400 */
[----:B------:R-:W-:Y:S01]  /*c6a0*/  FMUL.FTZ R39, R39, c[0x0][0x2ec] ;  /* 0x0000bb0027277a20 */ /* 0x000fe20000410000 */
[C---:B------:R-:W-:Y:S01]  /*c6b0*/  HMMA.16816.F32 R72, R16.reuse, R74, RZ ;  /* 0x0000004a1048723c */ /* 0x040fe200000018ff */
[----:B------:R-:W-:Y:S02]  /*c6c0*/  FMUL.FTZ R20, R20, c[0x0][0x2ec] ;  /* 0x0000bb0014147a20 */ /* 0x000fe40000410000 */
[----:B------:R-:W-:Y:S02]  /*c6d0*/  FMUL.FTZ R21, R21, c[0x0][0x2ec] ;  /* 0x0000bb0015157a20 */ /* 0x000fe40000410000 */
[----:B------:R-:W-:Y:S01]  /*c6e0*/  FMUL.FTZ R128, R22, c[0x0][0x2ec] ;  /* 0x0000bb0016807a20 */ /* 0x000fe20000410000 */
[----:B------:R-:W-:Y:S01]  /*c6f0*/  MUFU.TANH R108, R37 ;  /* 0x00000025006c7308 */ /* 0x000fe20000002400 */
[----:B------:R-:W-:Y:S01]  /*c700*/  FMUL.FTZ R111, R23, c[0x0][0x2ec] ;  /* 0x0000bb00176f7a20 */ /* 0x000fe20000410000 */
[----:B-1----:R-:W-:Y:S01]  /*c710*/  HMMA.16816.F32 R68, R16, R64, RZ ;  /* 0x000000401044723c */ /* 0x002fe200000018ff */
[----:B------:R-:W-:-:S02]  /*c720*/  FMUL.FTZ R121, R80, c[0x0][0x2ec] ;  /* 0x0000bb0050797a20 */ /* 0x000fc40000410000 */
[----:B------:R-:W-:Y:S02]  /*c730*/  FMUL.FTZ R80, R81, c[0x0][0x2ec] ;  /* 0x0000bb0051507a20 */ /* 0x000fe40000410000 */
[----:B------:R-:W-:Y:S01]  /*c740*/  FMUL.FTZ R81, R82, c[0x0][0x2ec] ;  /* 0x0000bb0052517a20 */ /* 0x000fe20000410000 */
[----:B------:R-:W-:Y:S01]  /*c750*/  MUFU.TANH R109, R38 ;  /* 0x00000026006d7308 */ /* 0x000fe20000002400 */
[----:B------:R-:W-:Y:S01]  /*c760*/  FMUL.FTZ R83, R83, c[0x0][0x2ec] ;  /* 0x0000bb0053537a20 */ /* 0x000fe20000410000 */
[----:B------:R-:W-:Y:S01]  /*c770*/  HMMA.16816.F32 R32, R4, R26, R32 ;  /* 0x0000001a0420723c */ /* 0x000fe20000001820 */
[----:B------:R-:W1:Y:S01]  /*c780*/  LDSM.16.M88.4 R24, [R171+0x5000] ;  /* 0x00500000ab18783b */ /* 0x000e620000000200 */
[----:B------:R-:W-:-:S04]  /*c790*/  FMUL.FTZ R28, R28, c[0x0][0x2ec] ;  /* 0x0000bb001c1c7a20 */ /* 0x000fc80000410000 */
[----:B------:R2:W-:Y:S02]  /*c7a0*/  MUFU.TANH R110, R39 ;  /* 0x00000027006e7308 */ /* 0x0005e40000002400 */
[C---:B------:R-:W-:Y:S06]  /*c7b0*/  HMMA.16816.F32 R44, R8.reuse, R92, R44 ;  /* 0x0000005c082c723c */ /* 0x040fec000000182c */
[----:B------:R-:W-:Y:S02]  /*c7c0*/  MUFU.TANH R88, R20 ;  /* 0x0000001400587308 */ /* 0x000fe40000002400 */
[C---:B------:R-:W-:Y:S01]  /*c7d0*/  HMMA.16816.F32 R92, R8.reuse, R94, R72 ;  /* 0x0000005e085c723c */ /* 0x040fe20000001848 */
[----:B------:R-:W-:Y:S04]  /*c7e0*/  LDSM.16.M88.4 R72, [R165+0x5000] ;  /* 0x00500000a548783b */ /* 0x000fe80000000200 */
[----:B--2---:R-:W2:Y:S01]  /*c7f0*/  LDSM.16.M88.4 R36, [R100+0x2000] ;  /* 0x002000006424783b */ /* 0x004ea20000000200 */
[----:B------:R3:W-:Y:S02]  /*c800*/  MUFU.TANH R89, R21 ;  /* 0x0000001500597308 */ /* 0x0007e40000002400 */
[----:B------:R-:W-:Y:S06]  /*c810*/  HMMA.16816.F32 R68, R8, R76, R68 ;  /* 0x0000004c0844723c */ /* 0x000fec0000001844 */
[----:B------:R1:W-:Y:S02]  /*c820*/  MUFU.TANH R82, R28 ;  /* 0x0000001c00527308 */ /* 0x0003e40000002400 */
[----:B------:R-:W-:Y:S01]  /*c830*/  HMMA.16816.F32 R32, R12, R90, R32 ;  /* 0x0000005a0c20723c */ /* 0x000fe20000001820 */
[----:B------:R-:W-:-:S05]  /*c840*/  FMUL.FTZ R76, R30, c[0x0][0x2ec] ;  /* 0x0000bb001e4c7a20 */ /* 0x000fca0000410000 */
[----:B------:R-:W2:Y:S02]  /*c850*/  MUFU.TANH R105, R54 ;  /* 0x0000003600697308 */ /* 0x000ea40000002400 */
[----:B---3--:R-:W-:Y:S07]  /*c860*/  HMMA.16816.F32 R20, R16, R84, RZ ;  /* 0x000000541014723c */ /* 0x008fee00000018ff */
[----:B------:R-:W-:Y:S01]  /*c870*/  FMUL.FTZ R84, R29, c[0x0][0x2ec] ;  /* 0x0000bb001d547a20 */ /* 0x000fe20000410000 */
[----:B------:R-:W-:Y:S01]  /*c880*/  HMMA.16816.F32 R44, R4, R48, R44 ;  /* 0x00000030042c723c */ /* 0x000fe2000000182c */
[----:B------:R-:W-:Y:S01]  /*c890*/  FMUL.FTZ R85, R31, c[0x0][0x2ec] ;  /* 0x0000bb001f557a20 */ /* 0x000fe20000410000 */
[----:B------:R3:W2:Y:S01]  /*c8a0*/  MUFU.TANH R106, R55 ;  /* 0x00000037006a7308 */ /* 0x0006a20000002400 */
[----:B-1----:R-:W1:Y:S05]  /*c8b0*/  LDSM.16.M88.4 R28, [R168+0x2800] ;  /* 0x00280000a81c783b */ /* 0x002e6a0000000200 */
[----:B------:R-:W-:Y:S01]  /*c8c0*/  HMMA.16816.F32 R64, R16, R66, RZ ;  /* 0x000000421040723c */ /* 0x000fe200000018ff */
[----:B------:R-:W-:Y:S01]  /*c8d0*/  FMUL.FTZ R77, R32, c[0x0][0x2ec] ;  /* 0x0000bb00204d7a20 */ /* 0x000fe20000410000 */
[----:B------:R-:W1:Y:S01]  /*c8e0*/  MUFU.TANH R128, R128 ;  /* 0x0000008000807308 */ /* 0x000e620000002400 */
[----:B------:R-:W-:-:S02]  /*c8f0*/  FMUL.FTZ R118, R34, c[0x0][0x2ec] ;  /* 0x0000bb0022767a20 */ /* 0x000fc40000410000 */
[----:B------:R-:W-:-:S03]  /*c900*/  FMUL.FTZ R116, R35, c[0x0][0x2ec] ;  /* 0x0000bb0023747a20 */ /* 0x000fc60000410000 */
[----:B------:R-:W-:Y:S01]  /*c910*/  HMMA.16816.F32 R92, R4, R50, R92 ;  /* 0x00000032045c723c */ /* 0x000fe2000000185c */
[----:B------:R-:W-:Y:S01]  /*c920*/  LDSM.16.M88.4 R48, [R165+0x5800] ;  /* 0x00580000a530783b */ /* 0x000fe20000000200 */
[----:B------:R-:W1:Y:S06]  /*c930*/  MUFU.TANH R121, R121 ;  /* 0x0000007900797308 */ /* 0x000e6c0000002400 */
[C---:B---3--:R-:W-:Y:S02]  /*c940*/  HMMA.16816.F32 R52, R16.reuse, R24, RZ ;  /* 0x000000181034723c */ /* 0x048fe400000018ff */
[----:B------:R-:W-:Y:S06]  /*c950*/  MUFU.TANH R80, R80 ;  /* 0x0000005000507308 */ /* 0x000fec0000002400 */
[C---:B------:R-:W-:Y:S02]  /*c960*/  HMMA.16816.F32 R24, R16.reuse, R26, RZ ;  /* 0x0000001a1018723c */ /* 0x040fe400000018ff */
[----:B------:R-:W3:Y:S06]  /*c970*/  MUFU.TANH R81, R81 ;  /* 0x0000005100517308 */ /* 0x000eec0000002400 */
[----:B------:R-:W-:Y:S02]  /*c980*/  HMMA.16816.F32 R16, R16, R86, RZ ;  /* 0x000000561010723c */ /* 0x000fe400000018ff */
[----:B------:R-:W1:Y:S05]  /*c990*/  MUFU.TANH R111, R111 ;  /* 0x0000006f006f7308 */ /* 0x000e6a0000002400 */
[----:B------:R-:W-:Y:S01]  /*c9a0*/  FMUL.FTZ R86, R33, c[0x0][0x2ec] ;  /* 0x0000bb0021567a20 */ /* 0x000fe20000410000 */
[----:B--2---:R-:W-:Y:S01]  /*c9b0*/  HMMA.16816.F32 R44, R12, R36, R44 ;  /* 0x000000240c2c723c */ /* 0x004fe2000000182c */
[----:B------:R-:W2:Y:S01]  /*c9c0*/  LDSM.16.M88.4 R32, [R100+0x2800] ;  /* 0x002800006420783b */ /* 0x000ea20000000200 */
[----:B------:R-:W2:Y:S05]  /*c9d0*/  MUFU.TANH R76, R76 ;  /* 0x0000004c004c7308 */ /* 0x000eaa0000002400 */
[----:B------:R-:W-:Y:S01]  /*c9e0*/  SHF.R.S32.HI R37, RZ, 0x1f, R60 ;  /* 0x0000001fff257819 */ /* 0x000fe2000001143c */
[----:B------:R-:W-:Y:S02]  /*c9f0*/  HMMA.16816.F32 R64, R8, R78, R64 ;  /* 0x0000004e0840723c */ /* 0x000fe40000001840 */
[----:B------:R-:W2:Y:S01]  /*ca00*/  MUFU.TANH R85, R85 ;  /* 0x0000005500557308 */ /* 0x000ea20000002400 */
[----:B------:R-:W-:-:S04]  /*ca10*/  LEA.HI R186, R37, R60, RZ, 0x2 ;  /* 0x0000003c25ba7211 */ /* 0x000fc800078f10ff */
[----:B------:R-:W-:Y:S01]  /*ca20*/  SHF.R.S32.HI R186, RZ, 0x2, R186 ;  /* 0x00000002ffba7819 */ /* 0x000fe200000114ba */
[----:B-1----:R-:W-:Y:S02]  /*ca30*/  HMMA.16816.F32 R68, R4, R28, R68 ;  /* 0x0000001c0444723c */ /* 0x002fe40000001844 */
[----:B------:R-:W1:Y:S01]  /*ca40*/  MUFU.TANH R83, R83 ;  /* 0x0000005300537308 */ /* 0x000e620000002400 */
[----:B------:R-:W-:-:S04]  /*ca50*/  IADD3 R59, R59, 0x1, R186 ;  /* 0x000000013b3b7810 */ /* 0x000fc80007ffe0ba */
[----:B------:R-:W-:Y:S01]  /*ca60*/  IADD3 R59, R56, R59, -R181 ;  /* 0x0000003b383b7210 */ /* 0x000fe20007ffe8b5 */
[----:B------:R-:W-:Y:S01]  /*ca70*/  HMMA.16816.F32 R92, R12, R38, R92 ;  /* 0x000000260c5c723c */ /* 0x000fe2000000185c */
[----:B------:R-:W1:Y:S01]  /*ca80*/  LDSM.16.M88.4 R36, [R168+0x3000] ;  /* 0x00300000a824783b */ /* 0x000e620000000200 */
[----:B------:R-:W-:Y:S01]  /*ca90*/  IADD3 R28, R40, 0x1, RZ ;  /* 0x00000001281c7810 */ /* 0x000fe20007ffe0ff */
[----:B------:R-:W-:Y:S01]  /*caa0*/  FMUL.FTZ R46, R46, c[0x0][0x2ec] ;  /* 0x0000bb002e2e7a20 */ /* 0x000fe20000410000 */
[----:B------:R-:W-:Y:S01]  /*cab0*/  IADD3 R101, R59, c[0x0][0x2e8], RZ ;  /* 0x0000ba003b657a10 */ /* 0x000fe20007ffe0ff */
[----:B------:R-:W-:Y:S01]  /*cac0*/  FMUL.FTZ R119, R44, c[0x0][0x2ec] ;  /* 0x0000bb002c777a20 */ /* 0x000fe20000410000 */
[----:B------:R-:W1:Y:S01]  /*cad0*/  MUFU.TANH R84, R84 ;  /* 0x0000005400547308 */ /* 0x000e620000002400 */
[----:B------:R-:W-:Y:S01]  /*cae0*/  FMUL.FTZ R44, R45, c[0x0][0x2ec] ;  /* 0x0000bb002d2c7a20 */ /* 0x000fe20000410000 */
[C---:B------:R-:W-:Y:S01]  /*caf0*/  IADD3 R29, R101.reuse, 0x8, RZ ;  /* 0x00000008651d7810 */ /* 0x040fe20007ffe0ff */
[----:B------:R-:W-:Y:S01]  /*cb00*/  HMMA.16816.F32 R64, R4, R30, R64 ;  /* 0x0000001e0440723c */ /* 0x000fe20000001840 */
[-C--:B------:R-:W-:Y:S01]  /*cb10*/  IMNMX R101, R101, R56.reuse, PT ;  /* 0x0000003865657217 */ /* 0x080fe20003800200 */
[----:B------:R-:W-:Y:S01]  /*cb20*/  FMUL.FTZ R47, R47, c[0x0][0x2ec] ;  /* 0x0000bb002f2f7a20 */ /* 0x000fe20000410000 */
[----:B------:R-:W-:-:S02]  /*cb30*/  IMNMX R132, R29, R56, PT ;  /* 0x000000381d847217 */ /* 0x000fc40003800200 */
[----:B------:R-:W-:Y:S01]  /*cb40*/  IADD3 R29, R40, 0x8, RZ ;  /* 0x00000008281d7810 */ /* 0x000fe20007ffe0ff */
[----:B------:R-:W1:Y:S01]  /*cb50*/  MUFU.TANH R77, R77 ;  /* 0x0000004d004d7308 */ /* 0x000e620000002400 */
[CC--:B------:R-:W-:Y:S01]  /*cb60*/  ISETP.GE.AND P1, PT, R28.reuse, R101.reuse, PT ;  /* 0x000000651c00720c */ /* 0x0c0fe20003f26270 */
[----:B------:R-:W-:Y:S01]  /*cb70*/  HMMA.16816.F32 R52, R8, R72, R52 ;  /* 0x000000480834723c */ /* 0x000fe20000001834 */
[-C--:B------:R-:W-:Y:S02]  /*cb80*/  ISETP.GE.AND P0, PT, R28, R132.reuse, PT ;  /* 0x000000841c00720c */ /* 0x080fe40003f06270 */
[CC--:B------:R-:W-:Y:S02]  /*cb90*/  ISETP.GE.AND P2, PT, R29.reuse, R101.reuse, PT ;  /* 0x000000651d00720c */ /* 0x0c0fe40003f46270 */
[-C--:B------:R-:W-:Y:S01]  /*cba0*/  ISETP.GE.AND P3, PT, R29, R132.reuse, PT ;  /* 0x000000841d00720c */ /* 0x080fe20003f66270 */
[----:B------:R-:W1:Y:S01]  /*cbb0*/  MUFU.TANH R118, R118 ;  /* 0x0000007600767308 */ /* 0x000e620000002400 */
[C---:B------:R-:W-:Y:S01]  /*cbc0*/  IADD3 R28, R40.reuse, 0x9, RZ ;  /* 0x00000009281c7810 */ /* 0x040fe20007ffe0ff */
[C---:B--2---:R-:W-:Y:S01]  /*cbd0*/  HMMA.16816.F32 R68, R12.reuse, R32, R68 ;  /* 0x000000200c44723c */ /* 0x044fe20000001844 */
[----:B------:R-:W-:Y:S01]  /*cbe0*/  IADD3 R29, R40, 0x10, RZ ;  /* 0x00000010281d7810 */ /* 0x000fe20007ffe0ff */
[----:B------:R-:W-:Y:S01]  /*cbf0*/  FMUL.FTZ R94, R94, c[0x0][0x2ec] ;  /* 0x0000bb005e5e7a20 */ /* 0x000fe20000410000 */
[----:B----4-:R-:W-:Y:S01]  /*cc00*/  FSEL R73, R61, -INF , !P1 ;  /* 0xff8000003d497808 */ /* 0x010fe20004800000 */
[----:B------:R-:W-:Y:S01]  /*cc10*/  FMUL.FTZ R45, R92, c[0x0][0x2ec] ;  /* 0x0000bb005c2d7a20 */ /* 0x000fe20000410000 */
[CC--:B------:R-:W-:Y:S01]  /*cc20*/  ISETP.GE.AND P4, PT, R28.reuse, R101.reuse, PT ;  /* 0x000000651c00720c */ /* 0x0c0fe20003f86270 */
[----:B------:R-:W2:Y:S01]  /*cc30*/  MUFU.TANH R116, R116 ;  /* 0x0000007400747308 */ /* 0x000ea20000002400 */
[-C--:B------:R-:W-:Y:S01]  /*cc40*/  ISETP.GE.AND P5, PT, R28, R132.reuse, PT ;  /* 0x000000841c00720c */ /* 0x080fe20003fa6270 */
[----:B------:R-:W-:Y:S01]  /*cc50*/  HMMA.16816.F32 R64, R12, R34, R64 ;  /* 0x000000220c40723c */ /* 0x000fe20000001840 */
[----:B------:R-:W-:Y:S01]  /*cc60*/  ISETP.GE.AND P6, PT, R29, R101, PT ;  /* 0x000000651d00720c */ /* 0x000fe20003fc6270 */
[----:B------:R-:W-:Y:S01]  /*cc70*/  FMUL.FTZ R93, R93, c[0x0][0x2ec] ;  /* 0x0000bb005d5d7a20 */ /* 0x000fe20000410000 */
[----:B------:R-:W-:Y:S01]  /*cc80*/  ISETP.GE.AND P1, PT, R29, R132, PT ;  /* 0x000000841d00720c */ /* 0x000fe20003f26270 */
[----:B------:R-:W-:Y:S01]  /*cc90*/  FMUL.FTZ R95, R95, c[0x0][0x2ec] ;  /* 0x0000bb005f5f7a20 */ /* 0x000fe20000410000 */
[----:B------:R-:W4:Y:S01]  /*cca0*/  LDSM.16.M88.4 R28, [R100+0x3000] ;  /* 0x00300000641c783b */ /* 0x000f220000000200 */
[C---:B------:R-:W-:Y:S01]  /*ccb0*/  IADD3 R33, R40.reuse, 0x11, RZ ;  /* 0x0000001128217810 */ /* 0x040fe20007ffe0ff */
[----:B------:R-:W2:Y:S01]  /*ccc0*/  MUFU.TANH R126, R46 ;  /* 0x0000002e007e7308 */ /* 0x000ea20000002400 */
[C---:B------:R-:W-:Y:S01]  /*ccd0*/  IADD3 R34, R40.reuse, 0x19, RZ ;  /* 0x0000001928227810 */ /* 0x040fe20007ffe0ff */
[----:B------:R-:W-:Y:S01]  /*cce0*/  HMMA.16816.F32 R24, R8, R74, R24 ;  /* 0x0000004a0818723c */ /* 0x000fe20000001818 */
[----:B------:R-:W-:-:S02]  /*ccf0*/  IADD3 R32, R40, 0x18, RZ ;  /* 0x0000001828207810 */ /* 0x000fc40007ffe0ff */
[----:B-----5:R-:W-:Y:S02]  /*cd00*/  FSEL R97, R97, -INF , !P4 ;  /* 0xff80000061617808 */ /* 0x020fe40006000000 */
[-C--:B------:R-:W-:Y:S01]  /*cd10*/  ISETP.GE.AND P4, PT, R34, R101.reuse, PT ;  /* 0x000000652200720c */ /* 0x080fe20003f86270 */
[----:B------:R-:W5:Y:S01]  /*cd20*/  MUFU.TANH R86, R86 ;  /* 0x0000005600567308 */ /* 0x000f620000002400 */
[----:B------:R-:W-:Y:S01]  /*cd30*/  FSEL R96, R96, -INF , !P0 ;  /* 0xff80000060607808 */ /* 0x000fe20004000000 */
[----:B-1----:R-:W-:Y:S01]  /*cd40*/  HMMA.16816.F32 R52, R4, R36, R52 ;  /* 0x000000240434723c */ /* 0x002fe20000001834 */
[----:B------:R-:W-:Y:S01]  /*cd50*/  FSEL R75, R63, -INF , !P2 ;  /* 0xff8000003f4b7808 */ /* 0x000fe20005000000 */
[----:B------:R-:W-:Y:S01]  /*cd60*/  FMUL.FTZ R113, R68, c[0x0][0x2ec] ;  /* 0x0000bb0044717a20 */ /* 0x000fe20000410000 */
[-C--:B------:R-:W-:Y:S01]  /*cd70*/  ISETP.GE.AND P2, PT, R33, R101.reuse, PT ;  /* 0x000000652100720c */ /* 0x080fe20003f46270 */
[----:B------:R-:W-:Y:S01]  /*cd80*/  FMUL.FTZ R112, R71, c[0x0][0x2ec] ;  /* 0x0000bb0047707a20 */ /* 0x000fe20000410000 */
[----:B------:R-:W-:Y:S01]  /*cd90*/  FSEL R98, R98, -INF , !P3 ;  /* 0xff80000062627808 */ /* 0x000fe20005800000 */
[----:B------:R-:W-:Y:S01]  /*cda0*/  FMUL.FTZ R114, R70, c[0x0][0x2ec] ;  /* 0x0000bb0046727a20 */ /* 0x000fe20000410000 */
[-C--:B------:R-:W-:Y:S01]  /*cdb0*/  ISETP.GE.AND P0, PT, R33, R132.reuse, PT ;  /* 0x000000842100720c */ /* 0x080fe20003f06270 */
[----:B------:R-:W-:Y:S01]  /*cdc0*/  FMUL.FTZ R36, R69, c[0x0][0x2ec] ;  /* 0x0000bb0045247a20 */ /* 0x000fe20000410000 */
[----:B------:R-:W-:Y:S01]  /*cdd0*/  FSEL R78, R99, -INF , !P5 ;  /* 0xff800000634e7808 */ /* 0x000fe20006800000 */
[C---:B------:R-:W-:Y:S01]  /*cde0*/  HMMA.16816.F32 R20, R8.reuse, R48, R20 ;  /* 0x000000300814723c */ /* 0x040fe20000001814 */
[CC--:B------:R-:W-:Y:S01]  /*cdf0*/  ISETP.GE.AND P3, PT, R32.reuse, R101.reuse, PT ;  /* 0x000000652000720c */ /* 0x0c0fe20003f66270 */
[----:B------:R-:W1:Y:S01]  /*ce00*/  MUFU.TANH R119, R119 ;  /* 0x0000007700777308 */ /* 0x000e620000002400 */
[-C--:B------:R-:W-:Y:S01]  /*ce10*/  ISETP.GE.AND P5, PT, R32, R132.reuse, PT ;  /* 0x000000842000720c */ /* 0x080fe20003fa6270 */
[----:B------:R-:W-:Y:S01]  /*ce20*/  FMUL.FTZ R64, R64, c[0x0][0x2ec] ;  /* 0x0000bb0040407a20 */ /* 0x000fe20000410000 */
[----:B------:R-:W-:Y:S01]  /*ce30*/  IADD3 R33, R40, 0x20, RZ ;  /* 0x0000002028217810 */ /* 0x000fe20007ffe0ff */
[----:B------:R-:W-:Y:S01]  /*ce40*/  FMUL.FTZ R67, R67, c[0x0][0x2ec] ;  /* 0x0000bb0043437a20 */ /* 0x000fe20000410000 */
[----:B------:R-:W-:Y:S01]  /*ce50*/  P2R R32, PR, RZ, 0x10 ;  /* 0x00000010ff207803 */ /* 0x000fe20000000000 */
[----:B------:R-:W-:Y:S01]  /*ce60*/  HMMA.16816.F32 R16, R8, R50, R16 ;  /* 0x000000320810723c */ /* 0x000fe20000001810 */
[----:B------:R-:W-:Y:S01]  /*ce70*/  FSEL R69, R102, -INF , !P6 ;  /* 0xff80000066457808 */ /* 0x000fe20007000000 */
[----:B------:R-:W1:Y:S01]  /*ce80*/  MUFU.TANH R44, R44 ;  /* 0x0000002c002c7308 */ /* 0x000e620000002400 */
[----:B------:R-:W-:Y:S01]  /*ce90*/  FSEL R68, R105, -INF , !P1 ;  /* 0xff80000069447808 */ /* 0x000fe20004800000 */
[----:B------:R-:W-:Y:S01]  /*cea0*/  FMUL.FTZ R65, R65, c[0x0][0x2ec] ;  /* 0x0000bb0041417a20 */ /* 0x000fe20000410000 */
[-C--:B------:R-:W-:Y:S01]  /*ceb0*/  ISETP.GE.AND P4, PT, R34, R132.reuse, PT ;  /* 0x000000842200720c */ /* 0x080fe20003f86270 */
[----:B------:R-:W-:Y:S01]  /*cec0*/  FMUL.FTZ R66, R66, c[0x0][0x2ec] ;  /* 0x0000bb0042427a20 */ /* 0x000fe20000410000 */
[C---:B------:R-:W-:Y:S01]  /*ced0*/  ISETP.GE.AND P6, PT, R33.reuse, R101, PT ;  /* 0x000000652100720c */ /* 0x040fe20003fc6270 */
[----:B------:R-:W-:Y:S01]  /*cee0*/  HMMA.16816.F32 R24, R4, R38, R24 ;  /* 0x000000260418723c */ /* 0x000fe20000001818 */
[----:B------:R-:W-:Y:S01]  /*cef0*/  ISETP.GE.AND P1, PT, R33, R132, PT ;  /* 0x000000842100720c */ /* 0x000fe20003f26270 */
[----:B------:R-:W1:Y:S01]  /*cf00*/  MUFU.TANH R122, R47 ;  /* 0x0000002f007a7308 */ /* 0x000e620000002400 */
[----:B------:R-:W-:-:S02]  /*cf10*/  FSEL R71, R107, -INF , !P3 ;  /* 0xff8000006b477808 */ /* 0x000fc40005800000 */
[C---:B------:R-:W-:Y:S02]  /*cf20*/  IADD3 R34, R40.reuse, 0x21, RZ ;  /* 0x0000002128227810 */ /* 0x040fe40007ffe0ff */
[----:B------:R-:W-:Y:S01]  /*cf30*/  IADD3 R33, R40, 0x28, RZ ;  /* 0x0000002828217810 */ /* 0x000fe20007ffe0ff */
[----:B----4-:R-:W-:Y:S01]  /*cf40*/  HMMA.16816.F32 R52, R12, R28, R52 ;  /* 0x0000001c0c34723c */ /* 0x010fe20000001834 */
[----:B------:R-:W-:Y:S01]  /*cf50*/  ISETP.NE.AND P3, PT, R32, RZ, PT ;  /* 0x000000ff2000720c */ /* 0x000fe20003f65270 */
[----:B------:R-:W4:Y:S01]  /*cf60*/  MUFU.TANH R120, R94 ;  /* 0x0000005e00787308 */ /* 0x000f220000002400 */
[----:B------:R-:W-:Y:S02]  /*cf70*/  FSEL R79, R104, -INF , !P2 ;  /* 0xff800000684f7808 */ /* 0x000fe40005000000 */
[----:B------:R-:W-:Y:S02]  /*cf80*/  FSEL R70, R106, -INF , !P0 ;  /* 0xff8000006a467808 */ /* 0x000fe40004000000 */
[----:B------:R-:W-:-:S02]  /*cf90*/  FSEL R87, R108, -INF , !P3 ;  /* 0xff8000006c577808 */ /* 0x000fc40005800000 */
[----:B------:R-:W-:Y:S01]  /*cfa0*/  FSEL R72, R110, -INF , !P4 ;  /* 0xff8000006e487808 */ /* 0x000fe20006000000 */
[----:B------:R-:W1:Y:S01]  /*cfb0*/  MUFU.TANH R45, R45 ;  /* 0x0000002d002d7308 */ /* 0x000e620000002400 */
[CC--:B------:R-:W-:Y:S02]  /*cfc0*/  ISETP.GE.AND P2, PT, R34.reuse, R101.reuse, PT ;  /* 0x000000652200720c */ /* 0x0c0fe40003f46270 */
[-C--:B------:R-:W-:Y:S02]  /*cfd0*/  ISETP.GE.AND P0, PT, R34, R132.reuse, PT ;  /* 0x000000842200720c */ /* 0x080fe40003f06270 */
[C---:B------:R-:W-:Y:S01]  /*cfe0*/  ISETP.GE.AND P3, PT, R33.reuse, R101, PT ;  /* 0x000000652100720c */ /* 0x040fe20003f66270 */
[----:B------:R-:W-:Y:S01]  /*cff0*/  HMMA.16816.F32 R24, R12, R30, R24 ;  /* 0x0000001e0c18723c */ /* 0x000fe20000001818 */
[----:B------:R-:W-:Y:S01]  /*d000*/  ISETP.GE.AND P4, PT, R33, R132, PT ;  /* 0x000000842100720c */ /* 0x000fe20003f86270 */
[----:B------:R-:W1:Y:S01]  /*d010*/  MUFU.TANH R117, R93 ;  /* 0x0000005d00757308 */ /* 0x000e620000002400 */
[----:B------:R-:W1:Y:S01]  /*d020*/  LDSM.16.M88.4 R32, [R168+0x3800] ;  /* 0x00380000a820783b */ /* 0x000e620000000200 */
[----:B------:R-:W-:-:S02]  /*d030*/  P2R R37, PR, RZ, 0x8 ;  /* 0x00000008ff257803 */ /* 0x000fc40000000000 */
[----:B------:R-:W-:Y:S02]  /*d040*/  IADD3 R9, R40, 0x31, RZ ;  /* 0x0000003128097810 */ /* 0x000fe40007ffe0ff */
[----:B------:R-:W-:Y:S01]  /*d050*/  FSEL R128, R128, -INF , !P1 ;  /* 0xff80000080807808 */ /* 0x000fe20004800000 */
[----:B------:R-:W-:Y:S01]  /*d060*/  FMUL.FTZ R53, R53, c[0x0][0x2ec] ;  /* 0x0000bb0035357a20 */ /* 0x000fe20000410000 */
[----:B------:R-:W-:Y:S01]  /*d070*/  ISETP.NE.AND P1, PT, R37, RZ, PT ;  /* 0x000000ff2500720c */ /* 0x000fe20003f25270 */
[----:B------:R-:W1:Y:S01]  /*d080*/  MUFU.TANH R113, R113 ;  /* 0x0000007100717308 */ /* 0x000e620000002400 */
[----:B------:R-:W-:Y:S01]  /*d090*/  FSEL R37, R89, -INF , !P2 ;  /* 0xff80000059257808 */ /* 0x000fe20005000000 */
[----:B------:R-:W-:Y:S01]  /*d0a0*/  FMUL.FTZ R54, R54, c[0x0][0x2ec] ;  /* 0x0000bb0036367a20 */ /* 0x000fe20000410000 */
[----:B------:R-:W-:Y:S01]  /*d0b0*/  IADD3 R29, R40, 0x29, RZ ;  /* 0x00000029281d7810 */ /* 0x000fe20007ffe0ff */
[----:B------:R-:W-:Y:S01]  /*d0c0*/  FMUL.FTZ R52, R52, c[0x0][0x2ec] ;  /* 0x0000bb0034347a20 */ /* 0x000fe20000410000 */
[----:B------:R-:W-:Y:S01]  /*d0d0*/  ISETP.GE.AND P2, PT, R9, R101, PT ;  /* 0x000000650900720c */ /* 0x000fe20003f46270 */
[----:B------:R-:W-:Y:S01]  /*d0e0*/  FMUL.FTZ R55, R55, c[0x0][0x2ec] ;  /* 0x0000bb0037377a20 */ /* 0x000fe20000410000 */
[----:B------:R-:W-:Y:S01]  /*d0f0*/  FSEL R121, R121, -INF , !P1 ;  /* 0xff80000079797808 */ /* 0x000fe20004800000 */
[----:B------:R-:W1:Y:S01]  /*d100*/  MUFU.TANH R124, R95 ;  /* 0x0000005f007c7308 */ /* 0x000e620000002400 */
[----:B------:R-:W-:-:S02]  /*d110*/  FSEL R39, R88, -INF , !P6 ;  /* 0xff80000058277808 */ /* 0x000fc40007000000 */
[----:B------:R-:W-:Y:S02]  /*d120*/  ISETP.GE.AND P1, PT, R9, R132, PT ;  /* 0x000000840900720c */ /* 0x000fe40003f26270 */
[-C--:B------:R-:W-:Y:S01]  /*d130*/  ISETP.GE.AND P6, PT, R29, R101.reuse, PT ;  /* 0x000000651d00720c */ /* 0x080fe20003fc6270 */
[----:B------:R-:W-:Y:S01]  /*d140*/  FMUL.FTZ R24, R24, c[0x0][0x2ec] ;  /* 0x0000bb0018187a20 */ /* 0x000fe20000410000 */
[----:B------:R-:W-:Y:S01]  /*d150*/  IADD3 R8, R40, 0x38, RZ ;  /* 0x0000003828087810 */ /* 0x000fe20007ffe0ff */
[----:B------:R1:W1:Y:S01]  /*d160*/  MUFU.TANH R115, R64 ;  /* 0x0000004000737308 */ /* 0x0002620000002400 */
[----:B------:R-:W-:Y:S01]  /*d170*/  P2R R9, PR, RZ, 0x4 ;  /* 0x00000004ff097803 */ /* 0x000fe20000000000 */
[----:B------:R-:W-:Y:S01]  /*d180*/  FMUL.FTZ R25, R25, c[0x0][0x2ec] ;  /* 0x0000bb0019197a20 */ /* 0x000fe20000410000 */
[----:B---3--:R-:W-:Y:S01]  /*d190*/  FSEL R58, R81, -INF , !P4 ;  /* 0xff800000513a7808 */ /* 0x008fe20006000000 */
[----:B------:R-:W-:Y:S01]  /*d1a0*/  FMUL.FTZ R27, R27, c[0x0][0x2ec] ;  /* 0x0000bb001b1b7a20 */ /* 0x000fe20000410000 */
[----:B------:R-:W-:Y:S01]  /*d1b0*/  FSEL R49, R80, -INF , !P6 ;  /* 0xff80000050317808 */ /* 0x000fe20007000000 */
[----:B------:R-:W-:Y:S01]  /*d1c0*/  FMUL.FTZ R26, R26, c[0x0][0x2ec] ;  /* 0x0000bb001a1a7a20 */ /* 0x000fe20000410000 */
[----:B------:R-:W-:Y:S01]  /*d1d0*/  ISETP.NE.AND P6, PT, R9, RZ, PT ;  /* 0x000000ff0900720c */ /* 0x000fe20003fc5270 */
[----:B------:R3:W-:Y:S01]  /*d1e0*/  MUFU.TANH R108, R67 ;  /* 0x00000043006c7308 */ /* 0x0007e20000002400 */
[----:B------:R-:W-:-:S02]  /*d1f0*/  ISETP.GE.AND P4, PT, R8, R101, PT ;  /* 0x000000650800720c */ /* 0x000fc40003f86270 */
[----:B------:R-:W-:Y:S02]  /*d200*/  ISETP.GE.AND P2, PT, R8, R132, PT ;  /* 0x000000840800720c */ /* 0x000fe40003f46270 */
[----:B------:R-:W2:Y:S01]  /*d210*/  LDSM.16.M88.4 R8, [R100+0x3800] ;  /* 0x003800006408783b */ /* 0x000ea20000000200 */
[----:B------:R-:W-:Y:S01]  /*d220*/  IADD3 R28, R40, 0x30, RZ ;  /* 0x00000030281c7810 */ /* 0x000fe20007ffe0ff */
[----:B------:R-:W-:-:S04]  /*d230*/  DEPBAR.LE SB0, 0x0 ;  /* 0x000080000000791a */ /* 0x000fc80000000000 */
[C---:B-1----:R-:W-:Y:S01]  /*d240*/  HMMA.16816.F32 R20, R4.reuse, R32, R20 ;  /* 0x000000200414723c */ /* 0x042fe20000001814 */
[----:B------:R-:W-:Y:S01]  /*d250*/  FSEL R74, R109, -INF , !P5 ;  /* 0xff8000006d4a7808 */ /* 0x000fe20006800000 */
[----:B------:R-:W1:Y:S01]  /*d260*/  MUFU.TANH R36, R36 ;  /* 0x0000002400247308 */ /* 0x000e620000002400 */
[----:B------:R-:W-:Y:S02]  /*d270*/  FSEL R60, R111, -INF , !P0 ;  /* 0xff8000006f3c7808 */ /* 0x000fe40004000000 */
[-C--:B------:R-:W-:Y:S02]  /*d280*/  ISETP.GE.AND P3, PT, R29, R132.reuse, PT ;  /* 0x000000841d00720c */ /* 0x080fe40003f66270 */
[C---:B------:R-:W-:Y:S01]  /*d290*/  ISETP.GE.AND P5, PT, R28.reuse, R101, PT ;  /* 0x000000651c00720c */ /* 0x040fe20003fa6270 */
[----:B------:R-:W-:Y:S01]  /*d2a0*/  HMMA.16816.F32 R16, R4, R34, R16 ;  /* 0x000000220410723c */ /* 0x000fe20000001810 */
[----:B------:R-:W-:Y:S01]  /*d2b0*/  ISETP.GE.AND P0, PT, R28, R132, PT ;  /* 0x000000841c00720c */ /* 0x000fe20003f06270 */
[----:B------:R-:W1:Y:S01]  /*d2c0*/  MUFU.TANH R112, R112 ;  /* 0x0000007000707308 */ /* 0x000e620000002400 */
[----:B------:R-:W-:-:S02]  /*d2d0*/  IADD3 R28, R40, 0x39, RZ ;  /* 0x00000039281c7810 */ /* 0x000fc40007ffe0ff */
[----:B------:R-:W-:Y:S02]  /*d2e0*/  IADD3 R29, R40, 0x40, RZ ;  /* 0x00000040281d7810 */ /* 0x000fe40007ffe0ff */
[----:B------:R-:W-:Y:S02]  /*d2f0*/  FSEL R63, R82, -INF , !P5 ;  /* 0xff800000523f7808 */ /* 0x000fe40006800000 */
[----:B------:R-:W-:Y:S01]  /*d300*/  FSEL R106, R76, -INF , !P0 ;  /* 0xff8000004c6a7808 */ /* 0x000fe20004000000 */
[----:B------:R5:W-:Y:S01]  /*d310*/  MUFU.TANH R109, R65 ;  /* 0x00000041006d7308 */ /* 0x000be20000002400 */
[----:B------:R-:W-:Y:S02]  /*d320*/  FSEL R104, R85, -INF , !P1 ;  /* 0xff80000055687808 */ /* 0x000fe40004800000 */
[----:B------:R-:W-:Y:S02]  /*d330*/  ISETP.GE.AND P0, PT, R28, R132, PT ;  /* 0x000000841c00720c */ /* 0x000fe40003f06270 */
[----:B------:R-:W-:-:S02]  /*d340*/  ISETP.GE.AND P5, PT, R29, R101, PT ;  /* 0x000000651d00720c */ /* 0x000fc40003fa6270 */
[----:B------:R-:W-:Y:S01]  /*d350*/  ISETP.GE.AND P1, PT, R29, R132, PT ;  /* 0x000000841d00720c */ /* 0x000fe20003f26270 */
[----:B------:R-:W-:Y:S01]  /*d360*/  MUFU.TANH R114, R114 ;  /* 0x0000007200727308 */ /* 0x000fe20000002400 */
[C---:B------:R-:W-:Y:S02]  /*d370*/  IADD3 R30, R40.reuse, 0x41, RZ ;  /* 0x00000041281e7810 */ /* 0x040fe40007ffe0ff */
[C---:B------:R-:W-:Y:S02]  /*d380*/  IADD3 R29, R40.reuse, 0x48, RZ ;  /* 0x00000048281d7810 */ /* 0x040fe40007ffe0ff */
[----:B------:R-:W-:Y:S02]  /*d390*/  IADD3 R5, R40, 0x49, RZ ;  /* 0x0000004928057810 */ /* 0x000fe40007ffe0ff */
[----:B------:R-:W-:Y:S01]  /*d3a0*/  FSEL R64, R83, -INF , !P3 ;  /* 0xff80000053407808 */ /* 0x000fe20005800000 */
[----:B--2---:R-:W-:Y:S01]  /*d3b0*/  HMMA.16816.F32 R20, R12, R8, R20 ;  /* 0x000000080c14723c */ /* 0x004fe20000001814 */
[----:B------:R-:W-:Y:S01]  /*d3c0*/  FSEL R61, R84, -INF , !P6 ;  /* 0xff800000543d7808 */ /* 0x000fe20007000000 */
[----:B------:R-:W-:Y:S01]  /*d3d0*/  MUFU.TANH R62, R54 ;  /* 0x00000036003e7308 */ /* 0x000fe20000002400 */
[----:B---3--:R-:W-:-:S02]  /*d3e0*/  FSEL R67, R77, -INF , !P4 ;  /* 0xff8000004d437808 */ /* 0x008fc40006000000 */
[----:B------:R-:W-:Y:S02]  /*d3f0*/  FSEL R118, R118, -INF , !P2 ;  /* 0xff80000076767808 */ /* 0x000fe40005000000 */
[----:B------:R-:W-:Y:S01]  /*d400*/  FSEL R116, R116, -INF , !P0 ;  /* 0xff80000074747808 */ /* 0x000fe20004000000 */
[----:B------:R-:W-:Y:S01]  /*d410*/  HMMA.16816.F32 R16, R12, R10, R16 ;  /* 0x0000000a0c10723c */ /* 0x000fe20000001810 */
[----:B------:R-:W-:Y:S01]  /*d420*/  FSEL R126, R126, -INF , !P1 ;  /* 0xff8000007e7e7808 */ /* 0x000fe20004800000 */
[----:B------:R-:W-:Y:S01]  /*d430*/  MUFU.TANH R110, R66 ;  /* 0x00000042006e7308 */ /* 0x000fe20000002400 */
[-C--:B------:R-:W-:Y:S02]  /*d440*/  ISETP.GE.AND P3, PT, R28, R101.reuse, PT ;  /* 0x000000651c00720c */ /* 0x080fe40003f66270 */
[C---:B------:R-:W-:Y:S02]  /*d450*/  ISETP.GE.AND P4, PT, R30.reuse, R101, PT ;  /* 0x000000651e00720c */ /* 0x040fe40003f86270 */
[----:B------:R-:W-:-:S02]  /*d460*/  ISETP.GE.AND P2, PT, R30, R132, PT ;  /* 0x000000841e00720c */ /* 0x000fc40003f46270 */
[-C--:B------:R-:W-:Y:S01]  /*d470*/  ISETP.GE.AND P0, PT, R29, R132.reuse, PT ;  /* 0x000000841d00720c */ /* 0x080fe20003f06270 */
[----:B------:R-:W2:Y:S01]  /*d480*/  MUFU.TANH R28, R53 ;  /* 0x00000035001c7308 */ /* 0x000ea20000002400 */
[CC--:B------:R-:W-:Y:S02]  /*d490*/  ISETP.GE.AND P6, PT, R5.reuse, R101.reuse, PT ;  /* 0x000000650500720c */ /* 0x0c0fe40003fc6270 */
[-C--:B------:R-:W-:Y:S02]  /*d4a0*/  ISETP.GE.AND P1, PT, R5, R132.reuse, PT ;  /* 0x000000840500720c */ /* 0x080fe40003f26270 */
[C---:B------:R-:W-:Y:S01]  /*d4b0*/  IADD3 R4, R40.reuse, 0x50, RZ ;  /* 0x0000005028047810 */ /* 0x040fe20007ffe0ff */
[----:B------:R-:W-:Y:S01]  /*d4c0*/  FMUL.FTZ R23, R23, c[0x0][0x2ec] ;  /* 0x0000bb0017177a20 */ /* 0x000fe20000410000 */
[----:B------:R-:W-:Y:S01]  /*d4d0*/  IADD3 R5, R40, 0x51, RZ ;  /* 0x0000005128057810 */ /* 0x000fe20007ffe0ff */
[----:B------:R-:W3:Y:S01]  /*d4e0*/  MUFU.TANH R59, R52 ;  /* 0x00000034003b7308 */ /* 0x000ee20000002400 */
[----:B-----5:R-:W-:Y:S01]  /*d4f0*/  FSEL R65, R86, -INF , !P3 ;  /* 0xff80000056417808 */ /* 0x020fe20005800000 */
[----:B------:R-:W-:Y:S01]  /*d500*/  FMUL.FTZ R20, R20, c[0x0][0x2ec] ;  /* 0x0000bb0014147a20 */ /* 0x000fe20000410000 */
[----:B------:R-:W-:Y:S01]  /*d510*/  FSEL R119, R119, -INF , !P5 ;  /* 0xff80000077777808 */ /* 0x000fe20006800000 */
[----:B------:R-:W-:Y:S01]  /*d520*/  FMUL.FTZ R21, R21, c[0x0][0x2ec] ;  /* 0x0000bb0015157a20 */ /* 0x000fe20000410000 */
[----:B------:R-:W-:Y:S01]  /*d530*/  FSEL R105, R44, -INF , !P4 ;  /* 0xff8000002c697808 */ /* 0x000fe20006000000 */
[----:B------:R-:W-:Y:S01]  /*d540*/  FMUL.FTZ R22, R22, c[0x0][0x2ec] ;  /* 0x0000bb0016167a20 */ /* 0x000fe20000410000 */
[----:B------:R-:W-:Y:S01]  /*d550*/  FSEL R122, R122, -INF , !P2 ;  /* 0xff8000007a7a7808 */ /* 0x000fe20005000000 */
[----:B------:R-:W5:Y:S01]  /*d560*/  MUFU.TANH R53, R24 ;  /* 0x0000001800357308 */ /* 0x000f620000002400 */
[----:B----4-:R-:W-:Y:S01]  /*d570*/  FSEL R120, R120, -INF , !P0 ;  /* 0xff80000078787808 */ /* 0x010fe20004000000 */
[----:B------:R-:W-:Y:S01]  /*d580*/  FMUL.FTZ R16, R16, c[0x0][0x2ec] ;  /* 0x0000bb0010107a20 */ /* 0x000fe20000410000 */
[-C--:B------:R-:W-:Y:S01]  /*d590*/  ISETP.GE.AND P3, PT, R29, R101.reuse, PT ;  /* 0x000000651d00720c */ /* 0x080fe20003f66270 */
[----:B------:R-:W-:Y:S01]  /*d5a0*/  FMUL.FTZ R17, R17, c[0x0][0x2ec] ;  /* 0x0000bb0011117a20 */ /* 0x000fe20000410000 */
[-C--:B------:R-:W-:Y:S01]  /*d5b0*/  ISETP.GE.AND P5, PT, R4, R101.reuse, PT ;  /* 0x000000650400720c */ /* 0x080fe20003fa6270 */
[----:B------:R-:W-:Y:S01]  /*d5c0*/  FMUL.FTZ R18, R18, c[0x0][0x2ec] ;  /* 0x0000bb0012127a20 */ /* 0x000fe20000410000 */
[-C--:B------:R-:W-:Y:S01]  /*d5d0*/  ISETP.GE.AND P2, PT, R4, R132.reuse, PT ;  /* 0x000000840400720c */ /* 0x080fe20003f46270 */
[----:B------:R2:W-:Y:S01]  /*d5e0*/  MUFU.TANH R56, R55 ;  /* 0x0000003700387308 */ /* 0x0005e20000002400 */
[----:B------:R-:W-:Y:S01]  /*d5f0*/  ISETP.GE.AND P4, PT, R5, R101, PT ;  /* 0x000000650500720c */ /* 0x000fe20003f86270 */
[----:B------:R-:W-:Y:S01]  /*d600*/  FMUL.FTZ R19, R19, c[0x0][0x2ec] ;  /* 0x0000bb0013137a20 */ /* 0x000fe20000410000 */
[----:B------:R-:W-:-:S02]  /*d610*/  ISETP.GE.AND P0, PT, R5, R132, PT ;  /* 0x000000840500720c */ /* 0x000fc40003f06270 */
[C---:B------:R-:W-:Y:S02]  /*d620*/  IADD3 R4, R40.reuse, 0x58, RZ ;  /* 0x0000005828047810 */ /* 0x040fe40007ffe0ff */
[----:B------:R-:W-:Y:S01]  /*d630*/  IADD3 R5, R40, 0x59, RZ ;  /* 0x0000005928057810 */ /* 0x000fe20007ffe0ff */
[----:B------:R-:W4:Y:S01]  /*d640*/  MUFU.TANH R51, R25 ;  /* 0x0000001900337308 */ /* 0x000f220000002400 */
[----:B------:R-:W-:Y:S02]  /*d650*/  FSEL R107, R45, -INF , !P3 ;  /* 0xff8000002d6b7808 */ /* 0x000fe40005800000 */
[----:B------:R-:W-:Y:S02]  /*d660*/  FSEL R117, R117, -INF , !P6 ;  /* 0xff80000075757808 */ /* 0x000fe40007000000 */
[----:B------:R-:W-:Y:S02]  /*d670*/  FSEL R113, R113, -INF , !P5 ;  /* 0xff80000071717808 */ /* 0x000fe40006800000 */
[----:B------:R-:W-:Y:S01]  /*d680*/  ISETP.GE.AND P6, PT, R4, R101, PT ;  /* 0x000000650400720c */ /* 0x000fe20003fc6270 */
[----:B------:R-:W-:Y:S01]  /*d690*/  MUFU.TANH R52, R27 ;  /* 0x0000001b00347308 */ /* 0x000fe20000002400 */
[----:B------:R-:W-:-:S02]  /*d6a0*/  FSEL R124, R124, -INF , !P1 ;  /* 0xff8000007c7c7808 */ /* 0x000fc40004800000 */
[C---:B------:R-:W-:Y:S02]  /*d6b0*/  ISETP.GE.AND P5, PT, R5.reuse, R101, PT ;  /* 0x000000650500720c */ /* 0x040fe40003fa6270 */
[-C--:B------:R-:W-:Y:S02]  /*d6c0*/  ISETP.GE.AND P3, PT, R5, R132.reuse, PT ;  /* 0x000000840500720c */ /* 0x080fe40003f66270 */
[----:B------:R-:W-:Y:S01]  /*d6d0*/  ISETP.GE.AND P1, PT, R4, R132, PT ;  /* 0x000000840400720c */ /* 0x000fe20003f26270 */
[----:B------:R-:W-:Y:S01]  /*d6e0*/  MUFU.TANH R47, R20 ;  /* 0x00000014002f7308 */ /* 0x000fe20000002400 */
[C---:B------:R-:W-:Y:S02]  /*d6f0*/  IADD3 R5, R40.reuse, 0x61, RZ ;  /* 0x0000006128057810 */ /* 0x040fe40007ffe0ff */
[----:B------:R-:W-:Y:S02]  /*d700*/  IADD3 R4, R40, 0x60, RZ ;  /* 0x0000006028047810 */ /* 0x000fe40007ffe0ff */
[----:B------:R-:W-:-:S02]  /*d710*/  FSEL R115, R115, -INF , !P6 ;  /* 0xff80000073737808 */ /* 0x000fc40007000000 */
[----:B-1----:R-:W-:Y:S01]  /*d720*/  FSEL R111, R36, -INF , !P4 ;  /* 0xff800000246f7808 */ /* 0x002fe20006000000 */
[----:B------:R-:W-:Y:S01]  /*d730*/  MUFU.TANH R54, R26 ;  /* 0x0000001a00367308 */ /* 0x000fe20000002400 */
[----:B------:R-:W-:Y:S02]  /*d740*/  FSEL R112, R112, -INF , !P0 ;  /* 0xff80000070707808 */ /* 0x000fe40004000000 */
[-C--:B------:R-:W-:Y:S02]  /*d750*/  ISETP.GE.AND P6, PT, R5, R101.reuse, PT ;  /* 0x000000650500720c */ /* 0x080fe40003fc6270 */
[C---:B------:R-:W-:Y:S02]  /*d760*/  ISETP.GE.AND P4, PT, R4.reuse, R101, PT ;  /* 0x000000650400720c */ /* 0x040fe40003f86270 */
[----:B------:R-:W-:Y:S01]  /*d770*/  ISETP.GE.AND P0, PT, R4, R132, PT ;  /* 0x000000840400720c */ /* 0x000fe20003f06270 */
[----:B------:R-:W-:Y:S01]  /*d780*/  MUFU.TANH R46, R21 ;  /* 0x00000015002e7308 */ /* 0x000fe20000002400 */
[----:B------:R-:W-:-:S02]  /*d790*/  IADD3 R4, R40, 0x68, RZ ;  /* 0x0000006828047810 */ /* 0x000fc40007ffe0ff */
[----:B--2---:R-:W-:Y:S02]  /*d7a0*/  FSEL R55, R28, -INF , !P6 ;  /* 0xff8000001c377808 */ /* 0x004fe40007000000 */
[----:B------:R-:W-:Y:S02]  /*d7b0*/  FSEL R109, R109, -INF , !P5 ;  /* 0xff8000006d6d7808 */ /* 0x000fe40006800000 */
[----:B------:R-:W-:Y:S01]  /*d7c0*/  FSEL R108, R108, -INF , !P3 ;  /* 0xff8000006c6c7808 */ /* 0x000fe20005800000 */
[----:B------:R-:W1:Y:S01]  /*d7d0*/  MUFU.TANH R28, R23 ;  /* 0x00000017001c7308 */ /* 0x000e620000002400 */
[C---:B------:R-:W-:Y:S02]  /*d7e0*/  ISETP.GE.AND P5, PT, R4.reuse, R101, PT ;  /* 0x000000650400720c */ /* 0x040fe40003fa6270 */
[----:B------:R-:W-:Y:S02]  /*d7f0*/  ISETP.GE.AND P3, PT, R4, R132, PT ;  /* 0x000000840400720c */ /* 0x000fe40003f66270 */
[----:B------:R-:W-:-:S02]  /*d800*/  IADD3 R4, R40, 0x70, RZ ;  /* 0x0000007028047810 */ /* 0x000fc40007ffe0ff */
[----:B------:R-:W-:Y:S01]  /*d810*/  FSEL R114, R114, -INF , !P2 ;  /* 0xff80000072727808 */ /* 0x000fe20005000000 */
[----:B------:R-:W2:Y:S01]  /*d820*/  MUFU.TANH R34, R22 ;  /* 0x0000001600227308 */ /* 0x000ea20000002400 */
[----:B------:R-:W-:Y:S02]  /*d830*/  ISETP.GE.AND P2, PT, R5, R132, PT ;  /* 0x000000840500720c */ /* 0x000fe40003f46270 */
[----:B------:R-:W-:Y:S02]  /*d840*/  IADD3 R5, R40, 0x69, RZ ;  /* 0x0000006928057810 */ /* 0x000fe40007ffe0ff */
[----:B------:R-:W-:Y:S02]  /*d850*/  FSEL R62, R62, -INF , !P0 ;  /* 0xff8000003e3e7808 */ /* 0x000fe40004000000 */
[----:B------:R-:W-:Y:S01]  /*d860*/  ISETP.GE.AND P0, PT, R4, R101, PT ;  /* 0x000000650400720c */ /* 0x000fe20003f06270 */
[----:B------:R-:W1:Y:S01]  /*d870*/  MUFU.TANH R45, R16 ;  /* 0x00000010002d7308 */ /* 0x000e620000002400 */
[----:B------:R-:W-:-:S02]  /*d880*/  FSEL R110, R110, -INF , !P1 ;  /* 0xff8000006e6e7808 */ /* 0x000fc40004800000 */
[----:B---3--:R-:W-:Y:S02]  /*d890*/  FSEL R59, R59, -INF , !P4 ;  /* 0xff8000003b3b7808 */ /* 0x008fe40006000000 */
[----:B------:R-:W-:Y:S02]  /*d8a0*/  IADD3 R6, R40, 0x71, RZ ;  /* 0x0000007128067810 */ /* 0x000fe40007ffe0ff */
[C---:B------:R-:W-:Y:S01]  /*d8b0*/  ISETP.GE.AND P4, PT, R5.reuse, R101, PT ;  /* 0x000000650500720c */ /* 0x040fe20003f86270 */
[----:B------:R-:W3:Y:S01]  /*d8c0*/  MUFU.TANH R24, R18 ;  /* 0x0000001200187308 */ /* 0x000ee20000002400 */
[----:B------:R-:W-:Y:S01]  /*d8d0*/  BAR.SYNC.DEFER_BLOCKING 0x0 ;  /* 0x0000000000007b1d */ /* 0x000fe20000010000 */
[----:B------:R-:W-:Y:S02]  /*d8e0*/  ISETP.GE.AND P1, PT, R5, R132, PT ;  /* 0x000000840500720c */ /* 0x000fe40003f26270 */
[----:B------:R-:W-:Y:S02]  /*d8f0*/  P2R R5, PR, RZ, 0x1 ;  /* 0x00000001ff057803 */ /* 0x000fe40000000000 */
[----:B-----5:R-:W-:-:S02]  /*d900*/  FSEL R53, R53, -INF , !P5 ;  /* 0xff80000035357808 */ /* 0x020fc40006800000 */
[----:B------:R-:W-:Y:S01]  /*d910*/  ISETP.GE.AND P5, PT, R6, R132, PT ;  /* 0x000000840600720c */ /* 0x000fe20003fa6270 */
[----:B------:R-:W-:Y:S01]  /*d920*/  MUFU.TANH R20, R19 ;  /* 0x0000001300147308 */ /* 0x000fe20000002400 */
[----:B----4-:R-:W-:Y:S02]  /*d930*/  FSEL R51, R51, -INF , !P4 ;  /* 0xff80000033337808 */ /* 0x010fe40006000000 */
[----:B------:R-:W-:Y:S02]  /*d940*/  ISETP.NE.AND P4, PT, R5, RZ, PT ;  /* 0x000000ff0500720c */ /* 0x000fe40003f85270 */
[----:B-1----:R-:W-:Y:S02]  /*d950*/  FSEL R28, R28, -INF , !P5 ;  /* 0xff8000001c1c7808 */ /* 0x002fe40006800000 */
[----:B------:R-:W-:Y:S01]  /*d960*/  ISETP.GT.AND P5, PT, R189, R174, PT ;  /* 0x000000aebd00720c */ /* 0x000fe20003fa4270 */
[----:B------:R-:W1:Y:S01]  /*d970*/  MUFU.TANH R5, R17 ;  /* 0x0000001100057308 */ /* 0x000e620000002400 */
[----:B------:R-:W-:-:S02]  /*d980*/  FSEL R56, R56, -INF , !P2 ;  /* 0xff80000038387808 */ /* 0x000fc40005000000 */
[----:B------:R-:W-:Y:S02]  /*d990*/  ISETP.GE.AND P0, PT, R4, R132, PT ;  /* 0x000000840400720c */ /* 0x000fe40003f06270 */
[----:B------:R-:W-:Y:S02]  /*d9a0*/  FSEL R52, R52, -INF , !P1 ;  /* 0xff80000034347808 */ /* 0x000fe40004800000 */
[----:B------:R-:W-:Y:S02]  /*d9b0*/  FSEL R47, R47, -INF , !P4 ;  /* 0xff8000002f2f7808 */ /* 0x000fe40006000000 */
[----:B------:R-:W-:Y:S02]  /*d9c0*/  IADD3 R4, R40, 0x78, RZ ;  /* 0x0000007828047810 */ /* 0x000fe40007ffe0ff */
[-C--:B------:R-:W-:Y:S02]  /*d9d0*/  ISETP.GE.AND P2, PT, R6, R101.reuse, PT ;  /* 0x000000650600720c */ /* 0x080fe40003f46270 */
[----:B------:R-:W-:-:S02]  /*d9e0*/  ISETP.GE.AND P4, PT, R40, R101, PT ;  /* 0x000000652800720c */ /* 0x000fc40003f86270 */
[C---:B------:R-:W-:Y:S02]  /*d9f0*/  ISETP.GE.AND P1, PT, R40.reuse, R132, PT ;  /* 0x000000842800720c */ /* 0x040fe40003f26270 */
[----:B------:R-:W-:Y:S02]  /*da00*/  IADD3 R40, R40, 0x79, RZ ;  /* 0x0000007928287810 */ /* 0x000fe40007ffe0ff */
[----:B------:R-:W-:Y:S02]  /*da10*/  FSEL R54, R54, -INF , !P3 ;  /* 0xff80000036367808 */ /* 0x000fe40005800000 */
[----:B--2---:R-:W-:Y:S02]  /*da20*/  FSEL R34, R34, -INF , !P0 ;  /* 0xff80000022227808 */ /* 0x004fe40004000000 */
[----:B------:R-:W-:Y:S02]  /*da30*/  FSEL R46, R46, -INF , !P2 ;  /* 0xff8000002e2e7808 */ /* 0x000fe40005000000 */
[----:B------:R-:W-:-:S02]  /*da40*/  ISETP.GE.AND P6, PT, R4, R101, PT ;  /* 0x000000650400720c */ /* 0x000fc40003fc6270 */
[-C--:B------:R-:W-:Y:S02]  /*da50*/  ISETP.GE.AND P3, PT, R4, R132.reuse, PT ;  /* 0x000000840400720c */ /* 0x080fe40003f66270 */
[C---:B------:R-:W-:Y:S02]  /*da60*/  ISETP.GE.AND P2, PT, R40.reuse, R101, PT ;  /* 0x000000652800720c */ /* 0x040fe40003f46270 */
[----:B------:R-:W-:Y:S02]  /*da70*/  ISETP.GE.AND P0, PT, R40, R132, PT ;  /* 0x000000842800720c */ /* 0x000fe40003f06270 */
[----:B------:R-:W-:Y:S02]  /*da80*/  FSEL R4, R41, -INF , !P1 ;  /* 0xff80000029047808 */ /* 0x000fe40004800000 */
[----:B------:R-:W-:Y:S02]  /*da90*/  FSEL R45, R45, -INF , !P6 ;  /* 0xff8000002d2d7808 */ /* 0x000fe40007000000 */
[----:B------:R-:W-:-:S02]  /*daa0*/  IADD3 R102, R168, 0x3800, RZ ;  /* 0x00003800a8667810 */ /* 0x000fc40007ffe0ff */
[----:B---3--:R-:W-:Y:S02]  /*dab0*/  FSEL R24, R24, -INF , !P3 ;  /* 0xff80000018187808 */ /* 0x008fe40005800000 */
[----:B------:R-:W-:Y:S02]  /*dac0*/  FSEL R0, R0, -INF , !P4 ;  /* 0xff80000000007808 */ /* 0x000fe40006000000 */
[----:B-1----:R-:W-:Y:S02]  /*dad0*/  FSEL R41, R5, -INF , !P2 ;  /* 0xff80000005297808 */ /* 0x002fe40005000000 */
        /* <DEDUP_REMOVED lines=61> */
.L_x_7376:
[----:B------:R-:W-:-:S05]  /*deb0*/  IMAD.MOV.U32 R6, RZ, RZ, c[0x0][0x198] ;  /* 0x00006600ff067624 */ /* 0x000fca00078e00ff */
[----:B------:R-:W-:-:S04]  /*dec0*/  LEA R6, -R6, RZ, 0x7 ;  /* 0x000000ff06067211 */ /* 0x000fc800078e39ff */
[----:B------:R-:W-:Y:S02]  /*ded0*/  SHF.R.S32.HI R2, RZ, 0x1f, R6 ;  /* 0x0000001fff027819 */ /* 0x000fe40000011406 */
.L_x_7377:
        /* <DEDUP_REMOVED lines=33> */
.L_x_7375:
        /* <DEDUP_REMOVED lines=60> */
[----:B------:R-:W-:Y:S02]  /*e4b0*/  FMNMX.FTZ R6, R41, R6, !PT ;  /* 0x0000000629067209 */ /* 0x000fe40007810000 */
[----:B------:R-:W-:-:S03]  /*e4c0*/  SHF.L.U32 R166, R3, 0x1, RZ ;  /* 0x0000000103a67819 */ /* 0x000fc600000006ff */
[----:B------:R-:W1:Y:S01]  /*e4d0*/  SHFL.BFLY PT, R7, R6, 0x2, 0x1f ;  /* 0x0c401f0006077f89 */ /* 0x000e6200000e0000 */
[-C--:B------:R-:W-:Y:S02]  /*e4e0*/  LEA R163, R43, R166.reuse, 0x1 ;  /* 0x000000a62ba37211 */ /* 0x080fe400078e08ff */
[C---:B------:R-:W-:Y:S01]  /*e4f0*/  LEA R164, R42.reuse, R166, 0x1 ;  /* 0x000000a62aa47211 */ /* 0x040fe200078e08ff */
[----:B------:R-:W-:Y:S01]  /*e500*/  LDSM.16.MT88.4 R92, [R166+0x6000] ;  /* 0x00600000a65c783b */ /* 0x000fe20000004200 */
[----:B------:R-:W-:-:S03]  /*e510*/  LEA R162, R42, R163, 0x1 ;  /* 0x000000a32aa27211 */ /* 0x000fc600078e08ff */
[----:B------:R-:W-:Y:S04]  /*e520*/  LDSM.16.MT88.4 R12, [R166+0x6800] ;  /* 0x00680000a60c783b */ /* 0x000fe80000004200 */
[----:B------:R-:W-:Y:S04]  /*e530*/  LDSM.16.MT88.4 R8, [R163+0x6800] ;  /* 0x00680000a308783b */ /* 0x000fe80000004200 */
[----:B------:R-:W-:Y:S01]  /*e540*/  LDSM.16.MT88.4 R16, [R164+0x6800] ;  /* 0x00680000a410783b */ /* 0x000fe20000004200 */
[----:B-1----:R-:W-:Y:S02]  /*e550*/  FMNMX.FTZ R7, R6, R7, !PT ;  /* 0x0000000706077209 */ /* 0x002fe40007810000 */
[----:B------:R-:W-:-:S03]  /*e560*/  FMNMX.FTZ R6, R20, R5, !PT ;  /* 0x0000000514067209 */ /* 0x000fc60007810000 */
[----:B------:R-:W1:Y:S04]  /*e570*/  SHFL.BFLY PT, R2, R7, 0x1, 0x1f ;  /* 0x0c201f0007027f89 */ /* 0x000e6800000e0000 */
[----:B------:R-:W2:Y:S01]  /*e580*/  SHFL.BFLY PT, R5, R6, 0x2, 0x1f ;  /* 0x0c401f0006057f89 */ /* 0x000ea200000e0000 */
[----:B-1----:R-:W-:-:S04]  /*e590*/  FMNMX.FTZ R2, R7, R2, !PT ;  /* 0x0000000207027209 */ /* 0x002fc80007810000 */
[C---:B------:R-:W-:Y:S01]  /*e5a0*/  FSETP.NEU.FTZ.AND P0, PT, R2.reuse, -INF , PT ;  /* 0xff8000000200780b */ /* 0x040fe20003f1d000 */
[----:B------:R-:W-:Y:S01]  /*e5b0*/  FMUL.FTZ R48, R2, c[0x0][0x23c] ;  /* 0x00008f0002307a20 */ /* 0x000fe20000410000 */
[----:B--2---:R-:W-:-:S04]  /*e5c0*/  FMNMX.FTZ R5, R6, R5, !PT ;  /* 0x0000000506057209 */ /* 0x004fc80007810000 */
        /* <DEDUP_REMOVED lines=9> */
[----:B------:R-:W-:Y:S01]  /*e660*/  LDSM.16.MT88.4 R84, [R164+0x6000] ;  /* 0x00600000a454783b */ /* 0x000fe20000004200 */
[----:B------:R-:W2:Y:S01]  /*e670*/  MUFU.EX2 R35, R35 ;  /* 0x0000002300237308 */ /* 0x000ea20000000800 */
[--C-:B------:R-:W-:Y:S02]  /*e680*/  FFMA.FTZ R30, R69, c[0x0][0x23c], -R48.reuse ;  /* 0x00008f00451e7a23 */ /* 0x100fe40000010830 */
        /* <DEDUP_REMOVED lines=12> */
[--C-:B------:R-:W-:Y:S02]  /*e750*/  FFMA.FTZ R61, R65, c[0x0][0x23c], -R48.reuse ;  /* 0x00008f00413d7a23 */ /* 0x100fe40000010830 */
[--C-:B------:R-:W-:Y:S01]  /*e760*/  FFMA.FTZ R105, R105, c[0x0][0x23c], -R48.reuse ;  /* 0x00008f0069697a23 */ /* 0x100fe20000010830 */
[----:B------:R-:W-:Y:S01]  /*e770*/  FSEL R21, R21, RZ, P0 ;  /* 0x000000ff15157208 */ /* 0x000fe20000000000 */
[----:B------:R-:W-:-:S02]  /*e780*/  FFMA.FTZ R107, R107, c[0x0][0x23c], -R48 ;  /* 0x00008f006b6b7a23 */ /* 0x000fc40000010830 */
[----:B------:R-:W-:Y:S01]  /*e790*/  FFMA.FTZ R111, R111, c[0x0][0x23c], -R48 ;  /* 0x00008f006f6f7a23 */ /* 0x000fe20000010830 */
[----:B------:R-:W-:Y:S01]  /*e7a0*/  MUFU.EX2 R30, R30 ;  /* 0x0000001e001e7308 */ /* 0x000fe20000000800 */
[--C-:B------:R-:W-:Y:S02]  /*e7b0*/  FFMA.FTZ R29, R78, c[0x0][0x23c], -R21.reuse ;  /* 0x00008f004e1d7a23 */ /* 0x100fe40000010815 */
[----:B------:R-:W3:Y:S01]  /*e7c0*/  LDSM.16.MT88.4 R76, [R163+0x6000] ;  /* 0x00600000a34c783b */ /* 0x000ee20000004200 */
[--C-:B------:R-:W-:Y:S02]  /*e7d0*/  FFMA.FTZ R38, R4, c[0x0][0x23c], -R21.reuse ;  /* 0x00008f0004267a23 */ /* 0x100fe40000010815 */
[--C-:B------:R-:W-:Y:S01]  /*e7e0*/  FFMA.FTZ R33, R96, c[0x0][0x23c], -R21.reuse ;  /* 0x00008f0060217a23 */ /* 0x100fe20000010815 */
[----:B------:R-:W4:Y:S01]  /*e7f0*/  LDSM.16.MT88.4 R4, [R162+0x6000] ;  /* 0x00600000a204783b */ /* 0x000f220000004200 */
[--C-:B------:R-:W-:Y:S01]  /*e800*/  FFMA.FTZ R40, R98, c[0x0][0x23c], -R21.reuse ;  /* 0x00008f0062287a23 */ /* 0x100fe20000010815 */
[----:B------:R-:W-:Y:S01]  /*e810*/  MUFU.EX2 R29, R29 ;  /* 0x0000001d001d7308 */ /* 0x000fe20000000800 */
[--C-:B------:R-:W-:Y:S01]  /*e820*/  FFMA.FTZ R32, R68, c[0x0][0x23c], -R21.reuse ;  /* 0x00008f0044207a23 */ /* 0x100fe20000010815 */
[----:B--2---:R-:W-:Y:S01]  /*e830*/  F2FP.PACK_AB R68, R35, R44 ;  /* 0x0000002c2344723e */ /* 0x004fe200000000ff */
[--C-:B------:R-:W-:Y:S01]  /*e840*/  FFMA.FTZ R27, R70, c[0x0][0x23c], -R21.reuse ;  /* 0x00008f00461b7a23 */ /* 0x100fe20000010815 */
[----:B-1----:R-:W-:Y:S01]  /*e850*/  F2FP.PACK_AB R70, R31, R36 ;  /* 0x000000241f46723e */ /* 0x002fe200000000ff */
[----:B------:R-:W-:-:S02]  /*e860*/  FFMA.FTZ R26, R74, c[0x0][0x23c], -R21 ;  /* 0x00008f004a1a7a23 */ /* 0x000fc40000010815 */
[--C-:B------:R-:W-:Y:S01]  /*e870*/  FFMA.FTZ R3, R72, c[0x0][0x23c], -R21.reuse ;  /* 0x00008f0048037a23 */ /* 0x100fe20000010815 */
[----:B------:R-:W-:Y:S01]  /*e880*/  MUFU.EX2 R38, R38 ;  /* 0x0000002600267308 */ /* 0x000fe20000000800 */
[--C-:B------:R-:W-:Y:S02]  /*e890*/  FFMA.FTZ R49, R128, c[0x0][0x23c], -R21.reuse ;  /* 0x00008f0080317a23 */ /* 0x100fe40000010815 */
[--C-:B------:R-:W-:Y:S02]  /*e8a0*/  FFMA.FTZ R60, R60, c[0x0][0x23c], -R21.reuse ;  /* 0x00008f003c3c7a23 */ /* 0x100fe40000010815 */
[--C-:B------:R-:W-:Y:S02]  /*e8b0*/  FFMA.FTZ R58, R58, c[0x0][0x23c], -R21.reuse ;  /* 0x00008f003a3a7a23 */ /* 0x100fe40000010815 */
[----:B------:R-:W-:Y:S01]  /*e8c0*/  FFMA.FTZ R43, R64, c[0x0][0x23c], -R21 ;  /* 0x00008f00402b7a23 */ /* 0x000fe20000010815 */
[----:B------:R-:W1:Y:S01]  /*e8d0*/  MUFU.EX2 R33, R33 ;  /* 0x0000002100217308 */ /* 0x000e620000000800 */
[----:B------:R-:W-:-:S02]  /*e8e0*/  FFMA.FTZ R64, R67, c[0x0][0x23c], -R48 ;  /* 0x00008f0043407a23 */ /* 0x000fc40000010830 */
[--C-:B------:R-:W-:Y:S02]  /*e8f0*/  FFMA.FTZ R67, R106, c[0x0][0x23c], -R21.reuse ;  /* 0x00008f006a437a23 */ /* 0x100fe40000010815 */
[--C-:B------:R-:W-:Y:S02]  /*e900*/  FFMA.FTZ R106, R104, c[0x0][0x23c], -R21.reuse ;  /* 0x00008f00686a7a23 */ /* 0x100fe40000010815 */
[--C-:B------:R-:W-:Y:S01]  /*e910*/  FFMA.FTZ R104, R118, c[0x0][0x23c], -R21.reuse ;  /* 0x00008f0076687a23 */ /* 0x100fe20000010815 */
[----:B------:R-:W2:Y:S01]  /*e920*/  MUFU.EX2 R40, R40 ;  /* 0x0000002800287308 */ /* 0x000ea20000000800 */
[----:B------:R-:W-:Y:S02]  /*e930*/  FFMA.FTZ R65, R116, c[0x0][0x23c], -R21 ;  /* 0x00008f0074417a23 */ /* 0x000fe40000010815 */
[--C-:B------:R-:W-:Y:S02]  /*e940*/  FFMA.FTZ R116, R119, c[0x0][0x23c], -R48.reuse ;  /* 0x00008f0077747a23 */ /* 0x100fe40000010830 */
[----:B------:R-:W-:-:S02]  /*e950*/  FFMA.FTZ R118, R117, c[0x0][0x23c], -R48 ;  /* 0x00008f0075767a23 */ /* 0x000fc40000010830 */
[--C-:B------:R-:W-:Y:S01]  /*e960*/  FFMA.FTZ R119, R126, c[0x0][0x23c], -R21.reuse ;  /* 0x00008f007e777a23 */ /* 0x100fe20000010815 */
[----:B-1----:R-:W-:Y:S01]  /*e970*/  F2FP.PACK_AB R69, R33, R38 ;  /* 0x000000262145723e */ /* 0x002fe200000000ff */
[----:B------:R-:W1:Y:S01]  /*e980*/  MUFU.EX2 R25, R25 ;  /* 0x0000001900197308 */ /* 0x000e620000000800 */
[--C-:B------:R-:W-:Y:S02]  /*e990*/  FFMA.FTZ R122, R122, c[0x0][0x23c], -R21.reuse ;  /* 0x00008f007a7a7a23 */ /* 0x100fe40000010815 */
[--C-:B------:R-:W-:Y:S02]  /*e9a0*/  FFMA.FTZ R120, R120, c[0x0][0x23c], -R21.reuse ;  /* 0x00008f0078787a23 */ /* 0x100fe40000010815 */
[----:B------:R-:W-:Y:S01]  /*e9b0*/  FFMA.FTZ R117, R124, c[0x0][0x23c], -R21 ;  /* 0x00008f007c757a23 */ /* 0x000fe20000010815 */
[----:B--2---:R-:W-:Y:S02]  /*e9c0*/  F2FP.PACK_AB R71, R29, R40 ;  /* 0x000000281d47723e */ /* 0x004fe400000000ff */
        /* <DEDUP_REMOVED lines=16> */
[C---:B---3--:R-:W-:Y:S01]  /*ead0*/  HMMA.16816.F32 R80, R68.reuse, R76, RZ ;  /* 0x0000004c4450723c */ /* 0x048fe200000018ff */
[--C-:B------:R-:W-:Y:S01]  /*eae0*/  FFMA.FTZ R53, R62, c[0x0][0x23c], -R21.reuse ;  /* 0x00008f003e357a23 */ /* 0x100fe20000010815 */
[----:B------:R-:W2:Y:S01]  /*eaf0*/  MUFU.EX2 R27, R27 ;  /* 0x0000001b001b7308 */ /* 0x000ea20000000800 */
[--C-:B------:R-:W-:Y:S02]  /*eb00*/  FFMA.FTZ R56, R56, c[0x0][0x23c], -R21.reuse ;  /* 0x00008f0038387a23 */ /* 0x100fe40000010815 */
[--C-:B------:R-:W-:Y:S02]  /*eb10*/  FFMA.FTZ R54, R54, c[0x0][0x23c], -R21.reuse ;  /* 0x00008f0036367a23 */ /* 0x100fe40000010815 */
[----:B------:R-:W-:Y:S01]  /*eb20*/  FFMA.FTZ R59, R52, c[0x0][0x23c], -R21 ;  /* 0x00008f00343b7a23 */ /* 0x000fe20000010815 */
[----:B------:R-:W-:Y:S01]  /*eb30*/  HMMA.16816.F32 R76, R68, R78, RZ ;  /* 0x0000004e444c723c */ /* 0x000fe200000018ff */
[----:B------:R-:W-:Y:S01]  /*eb40*/  FADD.FTZ R35, R44, R35 ;  /* 0x000000232c237221 */ /* 0x000fe20000010000 */
[----:B------:R-:W-:Y:S01]  /*eb50*/  MUFU.EX2 R26, R26 ;  /* 0x0000001a001a7308 */ /* 0x000fe20000000800 */
[----:B------:R-:W-:-:S02]  /*eb60*/  FADD.FTZ R33, R38, R33 ;  /* 0x0000002126217221 */ /* 0x000fc40000010000 */
[----:B------:R-:W-:Y:S02]  /*eb70*/  FADD.FTZ R36, R36, R35 ;  /* 0x0000002324247221 */ /* 0x000fe40000010000 */
[----:B------:R-:W-:Y:S01]  /*eb80*/  FADD.FTZ R40, R40, R33 ;  /* 0x0000002128287221 */ /* 0x000fe20000010000 */
[C---:B------:R-:W-:Y:S01]  /*eb90*/  HMMA.16816.F32 R88, R68.reuse, R84, RZ ;  /* 0x000000544458723c */ /* 0x040fe200000018ff */
[----:B------:R-:W-:Y:S01]  /*eba0*/  FFMA.FTZ R45, R45, c[0x0][0x23c], -R48 ;  /* 0x00008f002d2d7a23 */ /* 0x000fe20000010830 */
[----:B------:R-:W3:Y:S01]  /*ebb0*/  MUFU.EX2 R3, R3 ;  /* 0x0000000300037308 */ /* 0x000ee20000000800 */
[----:B------:R-:W-:Y:S02]  /*ebc0*/  FADD.FTZ R29, R29, R40 ;  /* 0x000000281d1d7221 */ /* 0x000fe40000010000 */
[--C-:B------:R-:W-:Y:S02]  /*ebd0*/  FFMA.FTZ R192, R41, c[0x0][0x23c], -R48.reuse ;  /* 0x00008f0029c07a23 */ /* 0x100fe40000010830 */
[--C-:B------:R-:W-:Y:S01]  /*ebe0*/  FFMA.FTZ R28, R28, c[0x0][0x23c], -R21.reuse ;  /* 0x00008f001c1c7a23 */ /* 0x100fe20000010815 */
[----:B------:R-:W-:Y:S01]  /*ebf0*/  HMMA.16816.F32 R84, R68, R86, RZ ;  /* 0x000000564454723c */ /* 0x000fe200000018ff */
[----:B------:R-:W-:Y:S01]  /*ec00*/  FFMA.FTZ R20, R20, c[0x0][0x23c], -R21 ;  /* 0x00008f0014147a23 */ /* 0x000fe20000010815 */
[----:B------:R-:W-:Y:S01]  /*ec10*/  MUFU.EX2 R50, R50 ;  /* 0x0000003200327308 */ /* 0x000fe20000000800 */
[----:B------:R-:W-:-:S02]  /*ec20*/  FFMA.FTZ R52, R47, c[0x0][0x23c], -R48 ;  /* 0x00008f002f347a23 */ /* 0x000fc40000010830 */
[----:B------:R-:W-:Y:S02]  /*ec30*/  FFMA.FTZ R47, R46, c[0x0][0x23c], -R48 ;  /* 0x00008f002e2f7a23 */ /* 0x000fe40000010830 */
[--C-:B------:R-:W-:Y:S01]  /*ec40*/  FFMA.FTZ R34, R34, c[0x0][0x23c], -R21.reuse ;  /* 0x00008f0022227a23 */ /* 0x100fe20000010815 */
[C---:B----4-:R-:W-:Y:S01]  /*ec50*/  HMMA.16816.F32 R72, R68.reuse, R4, RZ ;  /* 0x000000044448723c */ /* 0x050fe200000018ff */
[----:B------:R-:W-:Y:S01]  /*ec60*/  FFMA.FTZ R24, R24, c[0x0][0x23c], -R21 ;  /* 0x00008f0018187a23 */ /* 0x000fe20000010815 */
[----:B------:R-:W-:Y:S05]  /*ec70*/  MUFU.EX2 R39, R39 ;  /* 0x0000002700277308 */ /* 0x000fea0000000800 */
[----:B-1----:R-:W-:Y:S01]  /*ec80*/  F2FP.PACK_AB R4, R25, R30 ;  /* 0x0000001e1904723e */ /* 0x002fe200000000ff */
[----:B------:R-:W-:Y:S01]  /*ec90*/  HMMA.16816.F32 R68, R68, R6, RZ ;  /* 0x000000064444723c */ /* 0x000fe200000018ff */
[----:B--2---:R-:W-:Y:S01]  /*eca0*/  F2FP.PACK_AB R5, R27, R32 ;  /* 0x000000201b05723e */ /* 0x004fe200000000ff */
[----:B------:R-:W-:Y:S01]  /*ecb0*/  MUFU.EX2 R37, R37 ;  /* 0x0000002500257308 */ /* 0x000fe20000000800 */
        /* <DEDUP_REMOVED lines=10> */
[----:B------:R-:W2:Y:S01]  /*ed60*/  LDSM.16.MT88.4 R12, [R162+0x6800] ;  /* 0x00680000a20c783b */ /* 0x000ea20000004200 */
[----:B------:R-:W3:Y:S06]  /*ed70*/  MUFU.EX2 R60, R60 ;  /* 0x0000003c003c7308 */ /* 0x000eec0000000800 */
[----:B------:R-:W-:Y:S02]  /*ed80*/  HMMA.16816.F32 R80, R4, R8, R80 ;  /* 0x000000080450723c */ /* 0x000fe40000001850 */
[----:B------:R-:W-:Y:S01]  /*ed90*/  MUFU.EX2 R58, R58 ;  /* 0x0000003a003a7308 */ /* 0x000fe20000000800 */
[----:B-1----:R-:W-:-:S05]  /*eda0*/  FADD.FTZ R3, R49, R26 ;  /* 0x0000001a31037221 */ /* 0x002fca0000010000 */
[----:B------:R-:W-:Y:S01]  /*edb0*/  HMMA.16816.F32 R76, R4, R10, R76 ;  /* 0x0000000a044c723c */ /* 0x000fe2000000184c */
[----:B------:R-:W1:Y:S01]  /*edc0*/  LDSM.16.MT88.4 R8, [R164+0x7000] ;  /* 0x00700000a408783b */ /* 0x000e620000004200 */
[----:B------:R-:W4:Y:S01]  /*edd0*/  MUFU.EX2 R43, R43 ;  /* 0x0000002b002b7308 */ /* 0x000f220000000800 */
[----:B---3--:R-:W-:-:S05]  /*ede0*/  FADD.FTZ R3, R60, R3 ;  /* 0x000000033c037221 */ /* 0x008fca0000010000 */
[C---:B------:R-:W-:Y:S02]  /*edf0*/  HMMA.16816.F32 R88, R4.reuse, R16, R88 ;  /* 0x000000100458723c */ /* 0x040fe40000001858 */
[----:B------:R-:W-:Y:S06]  /*ee00*/  MUFU.EX2 R66, R66 ;  /* 0x0000004200427308 */ /* 0x000fec0000000800 */
[C---:B------:R-:W-:Y:S01]  /*ee10*/  HMMA.16816.F32 R84, R4.reuse, R18, R84 ;  /* 0x000000120454723c */ /* 0x040fe20000001854 */
[----:B------:R-:W3:Y:S01]  /*ee20*/  LDSM.16.MT88.4 R16, [R166+0x7000] ;  /* 0x00700000a610783b */ /* 0x000ee20000004200 */
[----:B------:R-:W5:Y:S06]  /*ee30*/  MUFU.EX2 R63, R63 ;  /* 0x0000003f003f7308 */ /* 0x000f6c0000000800 */
[C---:B--2---:R-:W-:Y:S02]  /*ee40*/  HMMA.16816.F32 R72, R4.reuse, R12, R72 ;  /* 0x0000000c0448723c */ /* 0x044fe40000001848 */
[----:B------:R-:W-:Y:S06]  /*ee50*/  MUFU.EX2 R64, R64 ;  /* 0x0000004000407308 */ /* 0x000fec0000000800 */
[----:B------:R-:W-:Y:S01]  /*ee60*/  HMMA.16816.F32 R68, R4, R14, R68 ;  /* 0x0000000e0444723c */ /* 0x000fe20000001844 */
[----:B------:R-:W2:Y:S01]  /*ee70*/  LDSM.16.MT88.4 R12, [R163+0x7000] ;  /* 0x00700000a30c783b */ /* 0x000ea20000004200 */
[----:B------:R-:W-:Y:S05]  /*ee80*/  MUFU.EX2 R61, R61 ;  /* 0x0000003d003d7308 */ /* 0x000fea0000000800 */
[----:B------:R-:W-:-:S02]  /*ee90*/  F2FP.PACK_AB R4, R39, R50 ;  /* 0x000000322704723e */ /* 0x000fc400000000ff */
[----:B------:R-:W-:Y:S01]  /*eea0*/  F2FP.PACK_AB R5, R60, R49 ;  /* 0x000000313c05723e */ /* 0x000fe200000000ff */
[----:B------:R-:W-:Y:S01]  /*eeb0*/  MUFU.EX2 R67, R67 ;  /* 0x0000004300437308 */ /* 0x000fe20000000800 */
[----:B------:R-:W-:Y:S02]  /*eec0*/  F2FP.PACK_AB R6, R42, R37 ;  /* 0x000000252a06723e */ /* 0x000fe400000000ff */
[----:B----4-:R-:W-:Y:S01]  /*eed0*/  F2FP.PACK_AB R7, R43, R58 ;  /* 0x0000003a2b07723e */ /* 0x010fe200000000ff */
[----:B------:R-:W-:-:S04]  /*eee0*/  FADD.FTZ R58, R58, R3 ;  /* 0x000000033a3a7221 */ /* 0x000fc80000010000 */
[----:B------:R-:W4:Y:S01]  /*eef0*/  MUFU.EX2 R106, R106 ;  /* 0x0000006a006a7308 */ /* 0x000f220000000800 */
[----:B------:R-:W-:Y:S01]  /*ef00*/  FADD.FTZ R58, R43, R58 ;  /* 0x0000003a2b3a7221 */ /* 0x000fe20000010000 */
[C---:B-1----:R-:W-:Y:S06]  /*ef10*/  HMMA.16816.F32 R88, R4.reuse, R8, R88 ;  /* 0x000000080458723c */ /* 0x042fec0000001858 */
[----:B------:R-:W-:Y:S02]  /*ef20*/  MUFU.EX2 R104, R104 ;  /* 0x0000006800687308 */ /* 0x000fe40000000800 */
[C---:B------:R-:W-:Y:S01]  /*ef30*/  HMMA.16816.F32 R84, R4.reuse, R10, R84 ;  /* 0x0000000a0454723c */ /* 0x040fe20000001854 */
[----:B------:R-:W1:Y:S05]  /*ef40*/  LDSM.16.MT88.4 R8, [R162+0x7000] ;  /* 0x00700000a208783b */ /* 0x000e6a0000004200 */
[----:B------:R-:W1:Y:S02]  /*ef50*/  MUFU.EX2 R65, R65 ;  /* 0x0000004100417308 */ /* 0x000e640000000800 */
[C---:B---3--:R-:W-:Y:S06]  /*ef60*/  HMMA.16816.F32 R96, R4.reuse, R16, R96 ;  /* 0x000000100460723c */ /* 0x048fec0000001860 */
[----:B------:R-:W-:Y:S02]  /*ef70*/  MUFU.EX2 R116, R116 ;  /* 0x0000007400747308 */ /* 0x000fe40000000800 */
[C---:B--2---:R-:W-:Y:S06]  /*ef80*/  HMMA.16816.F32 R80, R4.reuse, R12, R80 ;  /* 0x0000000c0450723c */ /* 0x044fec0000001850 */
[----:B------:R-:W2:Y:S02]  /*ef90*/  MUFU.EX2 R105, R105 ;  /* 0x0000006900697308 */ /* 0x000ea40000000800 */
[C---:B------:R-:W-:Y:S01]  /*efa0*/  HMMA.16816.F32 R76, R4.reuse, R14, R76 ;  /* 0x0000000e044c723c */ /* 0x040fe2000000184c */
[----:B------:R-:W3:Y:S05]  /*efb0*/  LDSM.16.MT88.4 R12, [R164+0x7800] ;  /* 0x00780000a40c783b */ /* 0x000eea0000004200 */
[----:B------:R-:W-:Y:S02]  /*efc0*/  MUFU.EX2 R107, R107 ;  /* 0x0000006b006b7308 */ /* 0x000fe40000000800 */
[C---:B------:R-:W-:Y:S01]  /*efd0*/  HMMA.16816.F32 R92, R4.reuse, R18, R92 ;  /* 0x00000012045c723c */ /* 0x040fe2000000185c */
[----:B------:R-:W2:Y:S05]  /*efe0*/  LDSM.16.MT88.4 R16, [R166+0x7800] ;  /* 0x00780000a610783b */ /* 0x000eaa0000004200 */
[----:B------:R-:W-:Y:S02]  /*eff0*/  MUFU.EX2 R118, R118 ;  /* 0x0000007600767308 */ /* 0x000fe40000000800 */
[C---:B-1----:R-:W-:Y:S06]  /*f000*/  HMMA.16816.F32 R72, R4.reuse, R8, R72 ;  /* 0x000000080448723c */ /* 0x042fec0000001848 */
[----:B------:R-:W-:Y:S02]  /*f010*/  MUFU.EX2 R119, R119 ;  /* 0x0000007700777308 */ /* 0x000fe40000000800 */
[----:B------:R-:W-:Y:S01]  /*f020*/  HMMA.16816.F32 R68, R4, R10, R68 ;  /* 0x0000000a0444723c */ /* 0x000fe20000001844 */
[----:B------:R-:W1:Y:S05]  /*f030*/  LDSM.16.MT88.4 R8, [R163+0x7800] ;  /* 0x00780000a308783b */ /* 0x000e6a0000004200 */
[----:B------:R-:W1:Y:S01]  /*f040*/  MUFU.EX2 R122, R122 ;  /* 0x0000007a007a7308 */ /* 0x000e620000000800 */
[----:B-----5:R-:W-:-:S02]  /*f050*/  F2FP.PACK_AB R4, R63, R66 ;  /* 0x000000423f04723e */ /* 0x020fc400000000ff */
[C---:B----4-:R-:W-:Y:S01]  /*f060*/  F2FP.PACK_AB R5, R106.reuse, R67 ;  /* 0x000000436a05723e */ /* 0x050fe200000000ff */
[----:B------:R-:W-:Y:S01]  /*f070*/  FADD.FTZ R67, R67, R58 ;  /* 0x0000003a43437221 */ /* 0x000fe20000010000 */
[----:B------:R-:W-:Y:S02]  /*f080*/  F2FP.PACK_AB R6, R61, R64 ;  /* 0x000000403d06723e */ /* 0x000fe400000000ff */
[----:B------:R-:W-:Y:S01]  /*f090*/  F2FP.PACK_AB R7, R65, R104 ;  /* 0x000000684107723e */ /* 0x000fe200000000ff */
[----:B------:R-:W-:Y:S01]  /*f0a0*/  MUFU.EX2 R120, R120 ;  /* 0x0000007800787308 */ /* 0x000fe20000000800 */
[----:B------:R-:W-:-:S04]  /*f0b0*/  FADD.FTZ R67, R106, R67 ;  /* 0x000000436a437221 */ /* 0x000fc80000010000 */
[----:B------:R-:W-:Y:S01]  /*f0c0*/  FADD.FTZ R104, R104, R67 ;  /* 0x0000004368687221 */ /* 0x000fe20000010000 */
[----:B---3--:R-:W-:Y:S02]  /*f0d0*/  HMMA.16816.F32 R88, R4, R12, R88 ;  /* 0x0000000c0458723c */ /* 0x008fe40000001858 */
[----:B------:R-:W3:Y:S01]  /*f0e0*/  MUFU.EX2 R117, R117 ;  /* 0x0000007500757308 */ /* 0x000ee20000000800 */
[----:B------:R-:W-:-:S05]  /*f0f0*/  FADD.FTZ R104, R65, R104 ;  /* 0x0000006841687221 */ /* 0x000fca0000010000 */
[C---:B------:R-:W-:Y:S01]  /*f100*/  HMMA.16816.F32 R84, R4.reuse, R14, R84 ;  /* 0x0000000e0454723c */ /* 0x040fe20000001854 */
[----:B------:R-:W4:Y:S01]  /*f110*/  LDSM.16.MT88.4 R12, [R162+0x7800] ;  /* 0x00780000a20c783b */ /* 0x000f220000004200 */
[----:B------:R-:W-:Y:S06]  /*f120*/  MUFU.EX2 R124, R124 ;  /* 0x0000007c007c7308 */ /* 0x000fec0000000800 */
[C---:B--2---:R-:W-:Y:S02]  /*f130*/  HMMA.16816.F32 R96, R4.reuse, R16, R96 ;  /* 0x000000100460723c */ /* 0x044fe40000001860 */
[----:B------:R-:W2:Y:S06]  /*f140*/  MUFU.EX2 R111, R111 ;  /* 0x0000006f006f7308 */ /* 0x000eac0000000800 */
[C---:B-1----:R-:W-:Y:S02]  /*f150*/  HMMA.16816.F32 R80, R4.reuse, R8, R80 ;  /* 0x000000080450723c */ /* 0x042fe40000001850 */
[----:B------:R-:W-:Y:S06]  /*f160*/  MUFU.EX2 R113, R113 ;  /* 0x0000007100717308 */ /* 0x000fec0000000800 */
[C---:B------:R-:W-:Y:S01]  /*f170*/  HMMA.16816.F32 R76, R4.reuse, R10, R76 ;  /* 0x0000000a044c723c */ /* 0x040fe2000000184c */
[----:B------:R-:W1:Y:S01]  /*f180*/  LDSM.16.MT88.4 R8, [R166+0x8000] ;  /* 0x00800000a608783b */ /* 0x000e620000004200 */
[----:B------:R-:W-:Y:S06]  /*f190*/  MUFU.EX2 R126, R126 ;  /* 0x0000007e007e7308 */ /* 0x000fec0000000800 */
[C---:B------:R-:W-:Y:S01]  /*f1a0*/  HMMA.16816.F32 R92, R4.reuse, R18, R92 ;  /* 0x00000012045c723c */ /* 0x040fe2000000185c */
[----:B------:R-:W5:Y:S01]  /*f1b0*/  LDSM.16.MT88.4 R16, [R164+0x8000] ;  /* 0x00800000a410783b */ /* 0x000f620000004200 */
[----:B------:R-:W-:Y:S06]  /*f1c0*/  MUFU.EX2 R109, R109 ;  /* 0x0000006d006d7308 */ /* 0x000fec0000000800 */
[C---:B----4-:R-:W-:Y:S02]  /*f1d0*/  HMMA.16816.F32 R72, R4.reuse, R12, R72 ;  /* 0x0000000c0448723c */ /* 0x050fe40000001848 */
[----:B------:R-:W4:Y:S06]  /*f1e0*/  MUFU.EX2 R112, R112 ;  /* 0x0000007000707308 */ /* 0x000f2c0000000800 */
[----:B------:R-:W-:Y:S01]  /*f1f0*/  HMMA.16816.F32 R68, R4, R14, R68 ;  /* 0x0000000e0444723c */ /* 0x000fe20000001844 */
[----:B------:R-:W2:Y:S01]  /*f200*/  LDSM.16.MT88.4 R12, [R163+0x8000] ;  /* 0x00800000a30c783b */ /* 0x000ea20000004200 */
[----:B------:R-:W-:Y:S05]  /*f210*/  MUFU.EX2 R115, R115 ;  /* 0x0000007300737308 */ /* 0x000fea0000000800 */
[----:B------:R-:W-:-:S02]  /*f220*/  F2FP.PACK_AB R4, R105, R116 ;  /* 0x000000746904723e */ /* 0x000fc400000000ff */
[----:B------:R-:W-:Y:S01]  /*f230*/  F2FP.PACK_AB R5, R122, R119 ;  /* 0x000000777a05723e */ /* 0x000fe200000000ff */
[----:B------:R-:W2:Y:S01]  /*f240*/  MUFU.EX2 R108, R108 ;  /* 0x0000006c006c7308 */ /* 0x000ea20000000800 */
[----:B------:R-:W-:Y:S01]  /*f250*/  F2FP.PACK_AB R6, R118, R107 ;  /* 0x0000006b7606723e */ /* 0x000fe200000000ff */
[----:B------:R-:W-:Y:S01]  /*f260*/  FADD.FTZ R119, R119, R104 ;  /* 0x0000006877777221 */ /* 0x000fe20000010000 */
[----:B---3--:R-:W-:-:S03]  /*f270*/  F2FP.PACK_AB R7, R117, R120 ;  /* 0x000000787507723e */ /* 0x008fc600000000ff */
[----:B------:R-:W-:Y:S02]  /*f280*/  FADD.FTZ R119, R122, R119 ;  /* 0x000000777a777221 */ /* 0x000fe40000010000 */
[----:B------:R-:W-:Y:S02]  /*f290*/  MUFU.EX2 R114, R114 ;  /* 0x0000007200727308 */ /* 0x000fe40000000800 */
[----:B-1----:R-:W-:Y:S01]  /*f2a0*/  HMMA.16816.F32 R96, R4, R8, R96 ;  /* 0x000000080460723c */ /* 0x002fe20000001860 */
[----:B------:R-:W-:-:S04]  /*f2b0*/  FADD.FTZ R120, R120, R119 ;  /* 0x0000007778787221 */ /* 0x000fc80000010000 */
        /* <DEDUP_REMOVED lines=8> */
[----:B------:R-:W5:Y:S05]  /*f340*/  LDSM.16.MT88.4 R16, [R166+0x8800] ;  /* 0x00880000a610783b */ /* 0x000f6a0000004200 */
[----:B------:R-:W-:Y:S02]  /*f350*/  MUFU.EX2 R53, R53 ;  /* 0x0000003500357308 */ /* 0x000fe40000000800 */
[C---:B--2---:R-:W-:Y:S06]  /*f360*/  HMMA.16816.F32 R80, R4.reuse, R12, R80 ;  /* 0x0000000c0450723c */ /* 0x044fec0000001850 */
[----:B------:R-:W2:Y:S02]  /*f370*/  MUFU.EX2 R56, R56 ;  /* 0x0000003800387308 */ /* 0x000ea40000000800 */
[C---:B------:R-:W-:Y:S01]  /*f380*/  HMMA.16816.F32 R76, R4.reuse, R14, R76 ;  /* 0x0000000e044c723c */ /* 0x040fe2000000184c */
[----:B------:R-:W1:Y:S05]  /*f390*/  LDSM.16.MT88.4 R12, [R164+0x8800] ;  /* 0x00880000a40c783b */ /* 0x000e6a0000004200 */
[----:B------:R-:W-:Y:S02]  /*f3a0*/  MUFU.EX2 R54, R54 ;  /* 0x0000003600367308 */ /* 0x000fe40000000800 */
[C---:B---3--:R-:W-:Y:S06]  /*f3b0*/  HMMA.16816.F32 R72, R4.reuse, R8, R72 ;  /* 0x000000080448723c */ /* 0x048fec0000001848 */
[----:B------:R-:W3:Y:S02]  /*f3c0*/  MUFU.EX2 R59, R59 ;  /* 0x0000003b003b7308 */ /* 0x000ee40000000800 */
[----:B------:R-:W-:Y:S01]  /*f3d0*/  HMMA.16816.F32 R68, R4, R10, R68 ;  /* 0x0000000a0444723c */ /* 0x000fe20000001844 */
[----:B------:R-:W2:Y:S05]  /*f3e0*/  LDSM.16.MT88.4 R8, [R163+0x8800] ;  /* 0x00880000a308783b */ /* 0x000eaa0000004200 */
[----:B------:R-:W-:Y:S01]  /*f3f0*/  MUFU.EX2 R46, R52 ;  /* 0x00000034002e7308 */ /* 0x000fe20000000800 */
[----:B------:R-:W-:-:S02]  /*f400*/  F2FP.PACK_AB R4, R111, R124 ;  /* 0x0000007c6f04723e */ /* 0x000fc400000000ff */
[----:B----4-:R-:W-:Y:S01]  /*f410*/  F2FP.PACK_AB R5, R112, R109 ;  /* 0x0000006d7005723e */ /* 0x010fe200000000ff */
[----:B------:R-:W-:Y:S01]  /*f420*/  FADD.FTZ R109, R109, R120 ;  /* 0x000000786d6d7221 */ /* 0x000fe20000010000 */
[----:B------:R-:W-:Y:S02]  /*f430*/  F2FP.PACK_AB R6, R126, R113 ;  /* 0x000000717e06723e */ /* 0x000fe400000000ff */
[----:B------:R-:W-:Y:S01]  /*f440*/  F2FP.PACK_AB R7, R108, R115 ;  /* 0x000000736c07723e */ /* 0x000fe200000000ff */
[----:B------:R-:W4:Y:S01]  /*f450*/  MUFU.EX2 R41, R47 ;  /* 0x0000002f00297308 */ /* 0x000f220000000800 */
[----:B------:R-:W-:-:S04]  /*f460*/  FADD.FTZ R112, R112, R109 ;  /* 0x0000006d70707221 */ /* 0x000fc80000010000 */
[----:B------:R-:W-:Y:S01]  /*f470*/  FADD.FTZ R115, R115, R112 ;  /* 0x0000007073737221 */ /* 0x000fe20000010000 */
[----:B-----5:R-:W-:Y:S02]  /*f480*/  HMMA.16816.F32 R96, R4, R16, R96 ;  /* 0x000000100460723c */ /* 0x020fe40000001860 */
[----:B------:R-:W-:Y:S01]  /*f490*/  MUFU.EX2 R45, R45 ;  /* 0x0000002d002d7308 */ /* 0x000fe20000000800 */
[----:B------:R-:W-:-:S05]  /*f4a0*/  FADD.FTZ R108, R108, R115 ;  /* 0x000000736c6c7221 */ /* 0x000fca0000010000 */
[C---:B------:R-:W-:Y:S01]  /*f4b0*/  HMMA.16816.F32 R92, R4.reuse, R18, R92 ;  /* 0x00000012045c723c */ /* 0x040fe2000000185c */
[----:B------:R-:W5:Y:S01]  /*f4c0*/  LDSM.16.MT88.4 R16, [R162+0x8800] ;  /* 0x00880000a210783b */ /* 0x000f620000004200 */
[----:B------:R-:W-:Y:S06]  /*f4d0*/  MUFU.EX2 R192, R192 ;  /* 0x000000c000c07308 */ /* 0x000fec0000000800 */
[C---:B-1----:R-:W-:Y:S02]  /*f4e0*/  HMMA.16816.F32 R88, R4.reuse, R12, R88 ;  /* 0x0000000c0458723c */ /* 0x042fe40000001858 */
[----:B------:R-:W-:Y:S06]  /*f4f0*/  MUFU.EX2 R28, R28 ;  /* 0x0000001c001c7308 */ /* 0x000fec0000000800 */
[C---:B--2---:R-:W-:Y:S02]  /*f500*/  HMMA.16816.F32 R80, R4.reuse, R8, R80 ;  /* 0x000000080450723c */ /* 0x044fe40000001850 */
[----:B------:R-:W-:Y:S06]  /*f510*/  MUFU.EX2 R20, R20 ;  /* 0x0000001400147308 */ /* 0x000fec0000000800 */
[C---:B------:R-:W-:Y:S01]  /*f520*/  HMMA.16816.F32 R76, R4.reuse, R10, R76 ;  /* 0x0000000a044c723c */ /* 0x040fe2000000184c */
[----:B------:R-:W1:Y:S07]  /*f530*/  LDSM.16.MT88.4 R8, [R164+0x9000] ;  /* 0x00900000a408783b */ /* 0x000e6e0000004200 */
[C---:B------:R-:W-:Y:S01]  /*f540*/  HMMA.16816.F32 R84, R4.reuse, R14, R84 ;  /* 0x0000000e0454723c */ /* 0x040fe20000001854 */
[----:B------:R-:W2:Y:S07]  /*f550*/  LDSM.16.MT88.4 R12, [R166+0x9000] ;  /* 0x00900000a60c783b */ /* 0x000eae0000004200 */
[C---:B-----5:R-:W-:Y:S08]  /*f560*/  HMMA.16816.F32 R72, R4.reuse, R16, R72 ;  /* 0x000000100448723c */ /* 0x060ff00000001848 */
[----:B------:R-:W-:Y:S01]  /*f570*/  HMMA.16816.F32 R68, R4, R18, R68 ;  /* 0x000000120444723c */ /* 0x000fe20000001844 */
[----:B------:R-:W5:Y:S06]  /*f580*/  LDSM.16.MT88.4 R16, [R163+0x9000] ;  /* 0x00900000a310783b */ /* 0x000f6c0000004200 */
[----:B------:R-:W-:-:S02]  /*f590*/  F2FP.PACK_AB R4, R55, R114 ;  /* 0x000000723704723e */ /* 0x000fc400000000ff */
[C---:B------:R-:W-:Y:S01]  /*f5a0*/  F2FP.PACK_AB R5, R56.reuse, R53 ;  /* 0x000000353805723e */ /* 0x040fe200000000ff */
[----:B------:R-:W-:Y:S01]  /*f5b0*/  FADD.FTZ R53, R53, R108 ;  /* 0x0000006c35357221 */ /* 0x000fe20000010000 */
[----:B------:R-:W-:Y:S02]  /*f5c0*/  F2FP.PACK_AB R6, R51, R110 ;  /* 0x0000006e3306723e */ /* 0x000fe400000000ff */
[----:B---3--:R-:W-:Y:S01]  /*f5d0*/  F2FP.PACK_AB R7, R59, R54 ;  /* 0x000000363b07723e */ /* 0x008fe200000000ff */
[----:B------:R-:W-:-:S04]  /*f5e0*/  FADD.FTZ R53, R56, R53 ;  /* 0x0000003538357221 */ /* 0x000fc80000010000 */
[----:B------:R-:W-:Y:S02]  /*f5f0*/  FADD.FTZ R54, R54, R53 ;  /* 0x0000003536367221 */ /* 0x000fe40000010000 */
[----:B-1----:R-:W-:Y:S02]  /*f600*/  HMMA.16816.F32 R88, R4, R8, R88 ;  /* 0x000000080458723c */ /* 0x002fe40000001858 */
[----:B------:R-:W-:-:S05]  /*f610*/  FADD.FTZ R54, R59, R54 ;  /* 0x000000363b367221 */ /* 0x000fca0000010000 */
[----:B------:R-:W-:Y:S01]  /*f620*/  FADD.FTZ R9, R31, R36 ;  /* 0x000000241f097221 */ /* 0x000fe20000010000 */
[----:B--2---:R-:W-:Y:S01]  /*f630*/  HMMA.16816.F32 R96, R4, R12, R96 ;  /* 0x0000000c0460723c */ /* 0x004fe20000001860 */
[----:B------:R-:W1:Y:S02]  /*f640*/  MUFU.EX2 R31, R34 ;  /* 0x00000022001f7308 */ /* 0x000e640000000800 */
[----:B------:R-:W-:-:S04]  /*f650*/  FADD.FTZ R30, R30, R9 ;  /* 0x000000091e1e7221 */ /* 0x000fc80000010000 */
[----:B------:R-:W-:Y:S01]  /*f660*/  FADD.FTZ R30, R25, R30 ;  /* 0x0000001e191e7221 */ /* 0x000fe20000010000 */
[C---:B------:R-:W-:Y:S01]  /*f670*/  HMMA.16816.F32 R92, R4.reuse, R14, R92 ;  /* 0x0000000e045c723c */ /* 0x040fe2000000185c */
[----:B------:R-:W2:Y:S07]  /*f680*/  LDSM.16.MT88.4 R12, [R162+0x9000] ;  /* 0x00900000a20c783b */ /* 0x000eae0000004200 */
[C---:B-----5:R-:W-:Y:S07]  /*f690*/  HMMA.16816.F32 R80, R4.reuse, R16, R80 ;  /* 0x000000100450723c */ /* 0x060fee0000001850 */
[----:B------:R-:W-:Y:S01]  /*f6a0*/  FADD.FTZ R17, R23, R30 ;  /* 0x0000001e17117221 */ /* 0x000fe20000010000 */
[----:B------:R-:W-:Y:S01]  /*f6b0*/  HMMA.16816.F32 R84, R4, R10, R84 ;  /* 0x0000000a0454723c */ /* 0x000fe20000001854 */
[----:B------:R-:W3:Y:S01]  /*f6c0*/  LDSM.16.MT88.4 R8, [R166+0x9800] ;  /* 0x00980000a608783b */ /* 0x000ee20000004200 */
[----:B------:R-:W5:Y:S01]  /*f6d0*/  MUFU.EX2 R23, R24 ;  /* 0x0000001800177308 */ /* 0x000f620000000800 */
[----:B------:R-:W-:-:S04]  /*f6e0*/  FADD.FTZ R17, R22, R17 ;  /* 0x0000001116117221 */ /* 0x000fc80000010000 */
[----:B------:R-:W-:Y:S01]  /*f6f0*/  FADD.FTZ R50, R50, R17 ;  /* 0x0000001132327221 */ /* 0x000fe20000010000 */
[----:B------:R-:W-:Y:S01]  /*f700*/  HMMA.16816.F32 R76, R4, R18, R76 ;  /* 0x00000012044c723c */ /* 0x000fe2000000184c */
[----:B------:R-:W3:Y:S02]  /*f710*/  LDSM.16.MT88.4 R16, [R164+0x9800] ;  /* 0x00980000a410783b */ /* 0x000ee40000004200 */
        /* <DEDUP_REMOVED lines=8> */
[----:B------:R-:W2:Y:S02]  /*f7a0*/  LDSM.16.MT88.4 R12, [R163+0x9800] ;  /* 0x00980000a30c783b */ /* 0x000ea40000004200 */
[----:B------:R-:W-:-:S04]  /*f7b0*/  FADD.FTZ R61, R61, R64 ;  /* 0x000000403d3d7221 */ /* 0x000fc80000010000 */
[----:B------:R-:W-:Y:S01]  /*f7c0*/  FADD.FTZ R116, R116, R61 ;  /* 0x0000003d74747221 */ /* 0x000fe20000010000 */
[----:B----4-:R-:W-:Y:S02]  /*f7d0*/  F2FP.PACK_AB R4, R41, R46 ;  /* 0x0000002e2904723e */ /* 0x010fe400000000ff */
[----:B-1----:R-:W-:Y:S01]  /*f7e0*/  F2FP.PACK_AB R5, R28, R31 ;  /* 0x0000001f1c05723e */ /* 0x002fe200000000ff */
[----:B------:R-:W-:Y:S01]  /*f7f0*/  FADD.FTZ R116, R105, R116 ;  /* 0x0000007469747221 */ /* 0x000fe20000010000 */
[----:B------:R-:W-:Y:S01]  /*f800*/  F2FP.PACK_AB R6, R192, R45 ;  /* 0x0000002dc006723e */ /* 0x000fe200000000ff */
[----:B------:R-:W-:Y:S01]  /*f810*/  FADD.FTZ R31, R31, R54 ;  /* 0x000000361f1f7221 */ /* 0x000fe20000010000 */
[----:B-----5:R-:W-:Y:S01]  /*f820*/  F2FP.PACK_AB R7, R20, R23 ;  /* 0x000000171407723e */ /* 0x020fe200000000ff */
[----:B------:R-:W-:Y:S02]  /*f830*/  FADD.FTZ R107, R107, R116 ;  /* 0x000000746b6b7221 */ /* 0x000fe40000010000 */
[----:B------:R-:W-:-:S02]  /*f840*/  FADD.FTZ R28, R28, R31 ;  /* 0x0000001f1c1c7221 */ /* 0x000fc40000010000 */
[----:B------:R-:W-:Y:S02]  /*f850*/  FADD.FTZ R107, R118, R107 ;  /* 0x0000006b766b7221 */ /* 0x000fe40000010000 */
[C---:B---3--:R-:W-:Y:S01]  /*f860*/  HMMA.16816.F32 R96, R4.reuse, R8, R96 ;  /* 0x000000080460723c */ /* 0x048fe20000001860 */
        /* <DEDUP_REMOVED lines=87> */
.L_x_7379:
[----:B------:R-:W-:-:S05]  /*fde0*/  IMAD.MOV.U32 R8, RZ, RZ, c[0x0][0x1a0] ;  /* 0x00006800ff087624 */ /* 0x000fca00078e00ff */
[----:B------:R-:W-:-:S04]  /*fdf0*/  LEA R8, -R8, RZ, 0x7 ;  /* 0x000000ff08087211 */ /* 0x000fc800078e39ff */
[----:B------:R-:W-:Y:S02]  /*fe00*/  SHF.R.S32.HI R4, RZ, 0x1f, R8 ;  /* 0x0000001fff047819 */ /* 0x000fe40000011408 */
.L_x_7380:
        /* <DEDUP_REMOVED lines=33> */
[----:B------:R-:W5:Y:S04]  /*10020*/  LDSM.16.M88.4 R16, [R171+0x3800] ;  /* 0x00380000ab10783b */ /* 0x000f680000000200 */
[----:B------:R-:W2:Y:S04]  /*10030*/  LDSM.16.M88.4 R32, [R171+0x2800] ;  /* 0x00280000ab20783b */ /* 0x000ea80000000200 */
[----:B------:R-:W-:Y:S04]  /*10040*/  LDSM.16.M88.4 R52, [R170] ;  /* 0x00000000aa34783b */ /* 0x000fe80000000200 */
[----:B------:R-:W2:Y:S04]  /*10050*/  LDSM.16.M88.4 R60, [R165+0x3000] ;  /* 0x00300000a53c783b */ /* 0x000ea80000000200 */
[----:B------:R-:W4:Y:S04]  /*10060*/  LDSM.16.M88.4 R56, [R165+0x3800] ;  /* 0x00380000a538783b */ /* 0x000f280000000200 */
[----:B------:R-:W4:Y:S04]  /*10070*/  LDSM.16.M88.4 R120, [R165+0x2800] ;  /* 0x00280000a578783b */ /* 0x000f280000000200 */
[----:B---3--:R-:W3:Y:S04]  /*10080*/  LDSM.16.M88.4 R8, [R171+0x4000] ;  /* 0x00400000ab08783b */ /* 0x008ee80000000200 */
[----:B------:R-:W3:Y:S04]  /*10090*/  LDSM.16.M88.4 R40, [R171+0x2000] ;  /* 0x00200000ab28783b */ /* 0x000ee80000000200 */
[----:B------:R-:W3:Y:S04]  /*100a0*/  LDSM.16.M88.4 R116, [R171+0x4800] ;  /* 0x00480000ab74783b */ /* 0x000ee80000000200 */
[----:B------:R-:W3:Y:S01]  /*100b0*/  LDSM.16.M88.4 R108, [R171+0x5000] ;  /* 0x00500000ab6c783b */ /* 0x000ee20000000200 */
[C---:B-1----:R-:W-:Y:S03]  /*100c0*/  HMMA.16816.F32 R28, R64.reuse, R24, RZ ;  /* 0x00000018401c723c */ /* 0x042fe600000018ff */
[----:B------:R-:W1:Y:S04]  /*100d0*/  LDSM.16.M88.4 R124, [R171+0x5800] ;  /* 0x00580000ab7c783b */ /* 0x000e680000000200 */
[----:B------:R-:W1:Y:S01]  /*100e0*/  LDSM.16.M88.4 R48, [R165+0x4000] ;  /* 0x00400000a530783b */ /* 0x000e620000000200 */
[C---:B-----5:R-:W-:Y:S03]  /*100f0*/  HMMA.16816.F32 R20, R64.reuse, R16, RZ ;  /* 0x000000104014723c */ /* 0x060fe600000018ff */
[----:B------:R-:W-:Y:S04]  /*10100*/  LDSM.16.M88.4 R128, [R165+0x2000] ;  /* 0x00200000a580783b */ /* 0x000fe80000000200 */
[----:B------:R-:W0:Y:S01]  /*10110*/  LDGDEPBAR ;  /* 0x00000000000079af */ /* 0x000e220000000000 */
[C---:B--2---:R-:W-:Y:S08]  /*10120*/  HMMA.16816.F32 R36, R64.reuse, R32, RZ ;  /* 0x000000204024723c */ /* 0x044ff000000018ff */
[C---:B------:R-:W-:Y:S08]  /*10130*/  HMMA.16816.F32 R24, R64.reuse, R26, RZ ;  /* 0x0000001a4018723c */ /* 0x040ff000000018ff */
[C---:B------:R-:W-:Y:S08]  /*10140*/  HMMA.16816.F32 R16, R64.reuse, R18, RZ ;  /* 0x000000124010723c */ /* 0x040ff000000018ff */
[----:B------:R-:W-:Y:S08]  /*10150*/  HMMA.16816.F32 R32, R64, R34, RZ ;  /* 0x000000224020723c */ /* 0x000ff000000018ff */
[C---:B------:R-:W-:Y:S08]  /*10160*/  HMMA.16816.F32 R28, R52.reuse, R60, R28 ;  /* 0x0000003c341c723c */ /* 0x040ff0000000181c */
[C---:B------:R-:W-:Y:S01]  /*10170*/  HMMA.16816.F32 R24, R52.reuse, R62, R24 ;  /* 0x0000003e3418723c */ /* 0x040fe20000001818 */
[----:B------:R-:W2:Y:S07]  /*10180*/  LDSM.16.M88.4 R60, [R165+0x5000] ;  /* 0x00500000a53c783b */ /* 0x000eae0000000200 */
[C---:B----4-:R-:W-:Y:S08]  /*10190*/  HMMA.16816.F32 R20, R52.reuse, R56, R20 ;  /* 0x000000383414723c */ /* 0x050ff00000001814 */
[C---:B------:R-:W-:Y:S01]  /*101a0*/  HMMA.16816.F32 R16, R52.reuse, R58, R16 ;  /* 0x0000003a3410723c */ /* 0x040fe20000001810 */
[----:B------:R-:W4:Y:S07]  /*101b0*/  LDSM.16.M88.4 R56, [R165+0x5800] ;  /* 0x00580000a538783b */ /* 0x000f2e0000000200 */
[C---:B------:R-:W-:Y:S08]  /*101c0*/  HMMA.16816.F32 R36, R52.reuse, R120, R36 ;  /* 0x000000783424723c */ /* 0x040ff00000001824 */
[----:B------:R-:W-:Y:S01]  /*101d0*/  HMMA.16816.F32 R32, R52, R122, R32 ;  /* 0x0000007a3420723c */ /* 0x000fe20000001820 */
[----:B------:R-:W5:Y:S07]  /*101e0*/  LDSM.16.M88.4 R120, [R165+0x4800] ;  /* 0x00480000a578783b */ /* 0x000f6e0000000200 */
        /* <DEDUP_REMOVED lines=14> */
[C---:B--2---:R-:W-:Y:S08]  /*102d0*/  HMMA.16816.F32 R112, R52.reuse, R60, R112 ;  /* 0x0000003c3470723c */ /* 0x044ff00000001870 */
[C---:B------:R-:W-:Y:S01]  /*102e0*/  HMMA.16816.F32 R108, R52.reuse, R62, R108 ;  /* 0x0000003e346c723c */ /* 0x040fe2000000186c */
[----:B------:R-:W2:Y:S07]  /*102f0*/  LDSM.16.M88.4 R60, [R161] ;  /* 0x00000000a13c783b */ /* 0x000eae0000000200 */
[C---:B----4-:R-:W-:Y:S08]  /*10300*/  HMMA.16816.F32 R104, R52.reuse, R56, R104 ;  /* 0x000000383468723c */ /* 0x050ff00000001868 */
[C---:B------:R-:W-:Y:S01]  /*10310*/  HMMA.16816.F32 R64, R52.reuse, R58, R64 ;  /* 0x0000003a3440723c */ /* 0x040fe20000001840 */
[----:B------:R-:W3:Y:S07]  /*10320*/  LDSM.16.M88.4 R56, [R160] ;  /* 0x00000000a038783b */ /* 0x000eee0000000200 */
[C---:B------:R-:W-:Y:S08]  /*10330*/  HMMA.16816.F32 R44, R52.reuse, R128, R44 ;  /* 0x00000080342c723c */ /* 0x040ff0000000182c */
[C---:B------:R-:W-:Y:S01]  /*10340*/  HMMA.16816.F32 R40, R52.reuse, R130, R40 ;  /* 0x000000823428723c */ /* 0x040fe20000001828 */
[----:B------:R-:W-:Y:S07]  /*10350*/  LDSM.16.M88.4 R128, [R157] ;  /* 0x000000009d80783b */ /* 0x000fee0000000200 */
[C---:B-----5:R-:W-:Y:S08]  /*10360*/  HMMA.16816.F32 R4, R52.reuse, R120, R4 ;  /* 0x000000783404723c */ /* 0x060ff00000001804 */
        /* <DEDUP_REMOVED lines=13> */
[C---:B------:R-:W-:Y:S01]  /*10440*/  HMMA.16816.F32 R16, R124.reuse, R54, R16 ;  /* 0x000000367c10723c */ /* 0x040fe20000001810 */
[----:B------:R-:W3:Y:S07]  /*10450*/  LDSM.16.M88.4 R52, [R100+0x800] ;  /* 0x000800006434783b */ /* 0x000eee0000000200 */
[C---:B-1----:R-:W-:Y:S08]  /*10460*/  HMMA.16816.F32 R12, R124.reuse, R48, R12 ;  /* 0x000000307c0c723c */ /* 0x042ff0000000180c */
[C---:B------:R-:W-:Y:S01]  /*10470*/  HMMA.16816.F32 R8, R124.reuse, R50, R8 ;  /* 0x000000327c08723c */ /* 0x040fe20000001808 */
[----:B------:R-:W1:Y:S07]  /*10480*/  LDSM.16.M88.4 R48, [R100+0x1000] ;  /* 0x001000006430783b */ /* 0x000e6e0000000200 */
[----:B------:R-:W-:Y:S08]  /*10490*/  HMMA.16816.F32 R4, R124, R128, R4 ;  /* 0x000000807c04723c */ /* 0x000ff00000001804 */
[C---:B--2---:R-:W-:Y:S08]  /*104a0*/  HMMA.16816.F32 R44, R60.reuse, R56, R44 ;  /* 0x000000383c2c723c */ /* 0x044ff0000000182c */
[C---:B------:R-:W-:Y:S08]  /*104b0*/  HMMA.16816.F32 R40, R60.reuse, R58, R40 ;  /* 0x0000003a3c28723c */ /* 0x040ff00000001828 */
[C---:B---3--:R-:W-:Y:S08]  /*104c0*/  HMMA.16816.F32 R36, R60.reuse, R52, R36 ;  /* 0x000000343c24723c */ /* 0x048ff00000001824 */
[----:B------:R-:W-:Y:S01]  /*104d0*/  HMMA.16816.F32 R32, R60, R54, R32 ;  /* 0x000000363c20723c */ /* 0x000fe20000001820 */
[----:B------:R-:W2:Y:S01]  /*104e0*/  LDSM.16.M88.4 R52, [R100+0x1800] ;  /* 0x001800006434783b */ /* 0x000ea20000000200 */
[----:B------:R-:W-:-:S02]  /*104f0*/  FMUL.FTZ R44, R44, c[0x0][0x2ec] ;  /* 0x0000bb002c2c7a20 */ /* 0x000fc40000410000 */
[----:B------:R-:W-:Y:S02]  /*10500*/  FMUL.FTZ R45, R45, c[0x0][0x2ec] ;  /* 0x0000bb002d2d7a20 */ /* 0x000fe40000410000 */
[----:B------:R-:W-:Y:S02]  /*10510*/  FMUL.FTZ R56, R46, c[0x0][0x2ec] ;  /* 0x0000bb002e387a20 */ /* 0x000fe40000410000 */
[----:B-1----:R-:W-:Y:S01]  /*10520*/  HMMA.16816.F32 R28, R60, R48, R28 ;  /* 0x000000303c1c723c */ /* 0x002fe2000000181c */
[----:B------:R-:W1:Y:S01]  /*10530*/  MUFU.TANH R48, R44 ;  /* 0x0000002c00307308 */ /* 0x000e620000002400 */
[----:B------:R-:W-:Y:S02]  /*10540*/  FMUL.FTZ R57, R47, c[0x0][0x2ec] ;  /* 0x0000bb002f397a20 */ /* 0x000fe40000410000 */
[----:B------:R-:W-:Y:S02]  /*10550*/  FMUL.FTZ R3, R40, c[0x0][0x2ec] ;  /* 0x0000bb0028037a20 */ /* 0x000fe40000410000 */
[----:B------:R-:W-:-:S02]  /*10560*/  FMUL.FTZ R40, R42, c[0x0][0x2ec] ;  /* 0x0000bb002a287a20 */ /* 0x000fc40000410000 */
[----:B------:R-:W-:Y:S01]  /*10570*/  FMUL.FTZ R36, R36, c[0x0][0x2ec] ;  /* 0x0000bb0024247a20 */ /* 0x000fe20000410000 */
[----:B------:R3:W-:Y:S01]  /*10580*/  MUFU.TANH R49, R45 ;  /* 0x0000002d00317308 */ /* 0x0007e20000002400 */
[----:B------:R-:W-:Y:S01]  /*10590*/  FMUL.FTZ R37, R37, c[0x0][0x2ec] ;  /* 0x0000bb0025257a20 */ /* 0x000fe20000410000 */
[----:B------:R-:W-:Y:S01]  /*105a0*/  HMMA.16816.F32 R24, R60, R50, R24 ;  /* 0x000000323c18723c */ /* 0x000fe20000001818 */
[----:B------:R-:W-:Y:S02]  /*105b0*/  FMUL.FTZ R42, R38, c[0x0][0x2ec] ;  /* 0x0000bb00262a7a20 */ /* 0x000fe40000410000 */
[----:B------:R-:W-:Y:S02]  /*105c0*/  FMUL.FTZ R43, R43, c[0x0][0x2ec] ;  /* 0x0000bb002b2b7a20 */ /* 0x000fe40000410000 */
[----:B------:R-:W-:Y:S01]  /*105d0*/  FMUL.FTZ R32, R32, c[0x0][0x2ec] ;  /* 0x0000bb0020207a20 */ /* 0x000fe20000410000 */
[----:B------:R-:W-:Y:S01]  /*105e0*/  MUFU.TANH R51, R37 ;  /* 0x0000002500337308 */ /* 0x000fe20000002400 */
[----:B------:R-:W-:Y:S01]  /*105f0*/  FMUL.FTZ R50, R41, c[0x0][0x2ec] ;  /* 0x0000bb0029327a20 */ /* 0x000fe20000410000 */
[C---:B------:R-:W-:Y:S05]  /*10600*/  HMMA.16816.F32 R116, R124.reuse, R130, R116 ;  /* 0x000000827c74723c */ /* 0x040fea0000001874 */
[----:B------:R-:W-:Y:S01]  /*10610*/  FMUL.FTZ R28, R28, c[0x0][0x2ec] ;  /* 0x0000bb001c1c7a20 */ /* 0x000fe20000410000 */
[----:B---3--:R-:W3:Y:S01]  /*10620*/  LDSM.16.M88.4 R44, [R100+0x2000] ;  /* 0x00200000642c783b */ /* 0x008ee20000000200 */
[----:B------:R4:W-:Y:S01]  /*10630*/  MUFU.TANH R41, R36 ;  /* 0x0000002400297308 */ /* 0x0009e20000002400 */
[----:B------:R-:W-:Y:S01]  /*10640*/  FMUL.FTZ R29, R29, c[0x0][0x2ec] ;  /* 0x0000bb001d1d7a20 */ /* 0x000fe20000410000 */
[----:B------:R-:W-:Y:S01]  /*10650*/  HMMA.16816.F32 R112, R124, R120, R112 ;  /* 0x000000787c70723c */ /* 0x000fe20000001870 */
[----:B------:R-:W-:-:S05]  /*10660*/  FMUL.FTZ R131, R31, c[0x0][0x2ec] ;  /* 0x0000bb001f837a20 */ /* 0x000fca0000410000 */
[----:B------:R-:W-:Y:S01]  /*10670*/  MUFU.TANH R136, R29 ;  /* 0x0000001d00887308 */ /* 0x000fe20000002400 */
[----:B------:R-:W-:Y:S01]  /*10680*/  FMUL.FTZ R134, R25, c[0x0][0x2ec] ;  /* 0x0000bb0019867a20 */ /* 0x000fe20000410000 */
[----:B--2---:R-:W-:Y:S01]  /*10690*/  HMMA.16816.F32 R20, R60, R52, R20 ;  /* 0x000000343c14723c */ /* 0x004fe20000001814 */
[----:B------:R-:W-:Y:S02]  /*106a0*/  FMUL.FTZ R25, R26, c[0x0][0x2ec] ;  /* 0x0000bb001a197a20 */ /* 0x000fe40000410000 */
[----:B------:R-:W-:Y:S02]  /*106b0*/  FMUL.FTZ R27, R27, c[0x0][0x2ec] ;  /* 0x0000bb001b1b7a20 */ /* 0x000fe40000410000 */
[----:B------:R-:W-:Y:S01]  /*106c0*/  FMUL.FTZ R24, R24, c[0x0][0x2ec] ;  /* 0x0000bb0018187a20 */ /* 0x000fe20000410000 */
[----:B------:R-:W2:Y:S01]  /*106d0*/  MUFU.TANH R56, R56 ;  /* 0x0000003800387308 */ /* 0x000ea20000002400 */
[----:B------:R-:W-:Y:S01]  /*106e0*/  FMUL.FTZ R52, R39, c[0x0][0x2ec] ;  /* 0x0000bb0027347a20 */ /* 0x000fe20000410000 */
[----:B------:R-:W-:Y:S01]  /*106f0*/  HMMA.16816.F32 R108, R124, R122, R108 ;  /* 0x0000007a7c6c723c */ /* 0x000fe2000000186c */
[----:B----4-:R-:W4:Y:S01]  /*10700*/  LDSM.16.M88.4 R36, [R100+0x2800] ;  /* 0x002800006424783b */ /* 0x010f220000000200 */
[----:B------:R-:W-:-:S02]  /*10710*/  FMUL.FTZ R53, R33, c[0x0][0x2ec] ;  /* 0x0000bb0021357a20 */ /* 0x000fc40000410000 */
[----:B------:R-:W-:Y:S02]  /*10720*/  FMUL.FTZ R33, R34, c[0x0][0x2ec] ;  /* 0x0000bb0022217a20 */ /* 0x000fe40000410000 */
[----:B------:R5:W-:Y:S02]  /*10730*/  MUFU.TANH R34, R28 ;  /* 0x0000001c00227308 */ /* 0x000be40000002400 */
[----:B------:R-:W-:Y:S06]  /*10740*/  HMMA.16816.F32 R16, R60, R54, R16 ;  /* 0x000000363c10723c */ /* 0x000fec0000001810 */
[----:B------:R-:W1:Y:S02]  /*10750*/  MUFU.TANH R57, R57 ;  /* 0x0000003900397308 */ /* 0x000e640000002400 */
[----:B------:R-:W-:-:S02]  /*10760*/  FMUL.FTZ R20, R20, c[0x0][0x2ec] ;  /* 0x0000bb0014147a20 */ /* 0x000fc40000410000 */
[----:B------:R-:W-:Y:S02]  /*10770*/  FMUL.FTZ R21, R21, c[0x0][0x2ec] ;  /* 0x0000bb0015157a20 */ /* 0x000fe40000410000 */
[----:B------:R-:W-:Y:S01]  /*10780*/  FMUL.FTZ R121, R22, c[0x0][0x2ec] ;  /* 0x0000bb0016797a20 */ /* 0x000fe20000410000 */
[C---:B---3--:R-:W-:Y:S01]  /*10790*/  HMMA.16816.F32 R12, R60.reuse, R44, R12 ;  /* 0x0000002c3c0c723c */ /* 0x048fe2000000180c */
[----:B------:R-:W-:Y:S06]  /*107a0*/  MUFU.TANH R26, R20 ;  /* 0x00000014001a7308 */ /* 0x000fec0000002400 */
[----:B------:R-:W-:Y:S01]  /*107b0*/  FMUL.FTZ R44, R35, c[0x0][0x2ec] ;  /* 0x0000bb00232c7a20 */ /* 0x000fe20000410000 */
[----:B------:R-:W-:Y:S01]  /*107c0*/  HMMA.16816.F32 R8, R60, R46, R8 ;  /* 0x0000002e3c08723c */ /* 0x000fe20000001808 */
[----:B------:R-:W-:Y:S01]  /*107d0*/  FMUL.FTZ R35, R30, c[0x0][0x2ec] ;  /* 0x0000bb001e237a20 */ /* 0x000fe20000410000 */
[----:B------:R3:W-:Y:S01]  /*107e0*/  MUFU.TANH R130, R21 ;  /* 0x0000001500827308 */ /* 0x0007e20000002400 */
[----:B-----5:R-:W5:Y:S01]  /*107f0*/  LDSM.16.M88.4 R28, [R100+0x3000] ;  /* 0x00300000641c783b */ /* 0x020f620000000200 */
[----:B------:R-:W-:-:S02]  /*10800*/  FMUL.FTZ R123, R19, c[0x0][0x2ec] ;  /* 0x0000bb00137b7a20 */ /* 0x000fc40000410000 */
[----:B------:R-:W-:Y:S02]  /*10810*/  FMUL.FTZ R17, R17, c[0x0][0x2ec] ;  /* 0x0000bb0011117a20 */ /* 0x000fe40000410000 */
[----:B------:R-:W-:Y:S02]  /*10820*/  FMUL.FTZ R18, R18, c[0x0][0x2ec] ;  /* 0x0000bb0012127a20 */ /* 0x000fe40000410000 */
[----:B------:R-:W-:Y:S01]  /*10830*/  MUFU.TANH R50, R50 ;  /* 0x0000003200327308 */ /* 0x000fe20000002400 */
[----:B------:R-:W-:Y:S01]  /*10840*/  FMUL.FTZ R16, R16, c[0x0][0x2ec] ;  /* 0x0000bb0010107a20 */ /* 0x000fe20000410000 */
[----:B----4-:R-:W-:Y:S04]  /*10850*/  HMMA.16816.F32 R4, R60, R36, R4 ;  /* 0x000000243c04723c */ /* 0x010fe80000001804 */
[----:B------:R-:W-:-:S02]  /*10860*/  FMUL.FTZ R15, R15, c[0x0][0x2ec] ;  /* 0x0000bb000f0f7a20 */ /* 0x000fc40000410000 */
[----:B------:R-:W4:Y:S01]  /*10870*/  MUFU.TANH R43, R43 ;  /* 0x0000002b002b7308 */ /* 0x000f220000002400 */
[----:B------:R-:W-:Y:S01]  /*10880*/  FMUL.FTZ R37, R23, c[0x0][0x2ec] ;  /* 0x0000bb0017257a20 */ /* 0x000fe20000410000 */
[----:B------:R-:W-:Y:S01]  /*10890*/  HMMA.16816.F32 R116, R60, R38, R116 ;  /* 0x000000263c74723c */ /* 0x000fe20000001874 */
[----:B---3--:R-:W3:Y:S01]  /*108a0*/  LDSM.16.M88.4 R20, [R102] ;  /* 0x000000006614783b */ /* 0x008ee20000000200 */
[----:B------:R-:W-:Y:S02]  /*108b0*/  FMUL.FTZ R12, R12, c[0x0][0x2ec] ;  /* 0x0000bb000c0c7a20 */ /* 0x000fe40000410000 */
[----:B------:R-:W-:Y:S02]  /*108c0*/  FMUL.FTZ R122, R9, c[0x0][0x2ec] ;  /* 0x0000bb00097a7a20 */ /* 0x000fe40000410000 */
[----:B------:R1:W-:Y:S01]  /*108d0*/  MUFU.TANH R45, R15 ;  /* 0x0000000f002d7308 */ /* 0x0003e20000002400 */
[----:B------:R-:W-:Y:S02]  /*108e0*/  FMUL.FTZ R14, R14, c[0x0][0x2ec] ;  /* 0x0000bb000e0e7a20 */ /* 0x000fe40000410000 */
[----:B------:R-:W-:-:S02]  /*108f0*/  FMUL.FTZ R13, R13, c[0x0][0x2ec] ;  /* 0x0000bb000d0d7a20 */ /* 0x000fc40000410000 */
[----:B------:R-:W-:-:S03]  /*10900*/  FMUL.FTZ R10, R10, c[0x0][0x2ec] ;  /* 0x0000bb000a0a7a20 */ /* 0x000fc60000410000 */
[----:B------:R-:W1:Y:S02]  /*10910*/  MUFU.TANH R52, R52 ;  /* 0x0000003400347308 */ /* 0x000e640000002400 */
[----:B------:R-:W-:Y:S02]  /*10920*/  FMUL.FTZ R38, R4, c[0x0][0x2ec] ;  /* 0x0000bb0004267a20 */ /* 0x000fe40000410000 */
[----:B------:R-:W-:Y:S02]  /*10930*/  FMUL.FTZ R5, R5, c[0x0][0x2ec] ;  /* 0x0000bb0005057a20 */ /* 0x000fe40000410000 */
[----:B------:R-:W-:Y:S02]  /*10940*/  FMUL.FTZ R6, R6, c[0x0][0x2ec] ;  /* 0x0000bb0006067a20 */ /* 0x000fe40000410000 */
[----:B------:R-:W-:Y:S01]  /*10950*/  MUFU.TANH R36, R14 ;  /* 0x0000000e00247308 */ /* 0x000fe20000002400 */
[----:B-----5:R-:W-:Y:S01]  /*10960*/  HMMA.16816.F32 R108, R60, R30, R108 ;  /* 0x0000001e3c6c723c */ /* 0x020fe2000000186c */
[----:B------:R-:W-:-:S02]  /*10970*/  FMUL.FTZ R7, R7, c[0x0][0x2ec] ;  /* 0x0000bb0007077a20 */ /* 0x000fc40000410000 */
[----:B------:R-:W-:Y:S02]  /*10980*/  FMUL.FTZ R55, R119, c[0x0][0x2ec] ;  /* 0x0000bb0077377a20 */ /* 0x000fe40000410000 */
[----:B------:R-:W-:Y:S02]  /*10990*/  FMUL.FTZ R47, R118, c[0x0][0x2ec] ;  /* 0x0000bb00762f7a20 */ /* 0x000fe40000410000 */
[----:B------:R-:W-:Y:S01]  /*109a0*/  FMUL.FTZ R30, R8, c[0x0][0x2ec] ;  /* 0x0000bb00081e7a20 */ /* 0x000fe20000410000 */
[----:B------:R-:W-:Y:S01]  /*109b0*/  HMMA.16816.F32 R112, R60, R28, R112 ;  /* 0x0000001c3c70723c */ /* 0x000fe20000001870 */
[----:B------:R-:W-:Y:S01]  /*109c0*/  IMAD.SHL.U32 R8, R189, 0x80, RZ ;  /* 0x00000080bd087824 */ /* 0x000fe200078e00ff */
[----:B------:R5:W-:Y:S04]  /*109d0*/  MUFU.TANH R29, R12 ;  /* 0x0000000c001d7308 */ /* 0x000be80000002400 */
[----:B------:R-:W-:-:S02]  /*109e0*/  LOP3.LUT R9, R8, 0x10, R103, 0xfe, !PT ;  /* 0x0000001008097812 */ /* 0x000fc400078efe67 */
[C---:B-1----:R-:W-:Y:S02]  /*109f0*/  LOP3.LUT R15, R8.reuse, R103, RZ, 0xfc, !PT ;  /* 0x00000067080f7212 */ /* 0x042fe400078efcff */
[CC--:B------:R-:W-:Y:S01]  /*10a00*/  ISETP.GE.AND P5, PT, R9.reuse, R101.reuse, PT ;  /* 0x000000650900720c */ /* 0x0c0fe20003fa6270 */
[C---:B---3--:R-:W-:Y:S01]  /*10a10*/  HMMA.16816.F32 R104, R124.reuse, R20, R104 ;  /* 0x000000147c68723c */ /* 0x048fe20000001868 */
[-C--:B------:R-:W-:Y:S01]  /*10a20*/  ISETP.GE.AND P6, PT, R9, R132.reuse, PT ;  /* 0x000000840900720c */ /* 0x080fe20003fc6270 */
[----:B------:R-:W-:Y:S01]  /*10a30*/  MUFU.TANH R53, R53 ;  /* 0x0000003500357308 */ /* 0x000fe20000002400 */
[CC--:B------:R-:W-:Y:S02]  /*10a40*/  ISETP.GE.AND P1, PT, R15.reuse, R101.reuse, PT ;  /* 0x000000650f00720c */ /* 0x0c0fe40003f26270 */
[-C--:B------:R-:W-:Y:S01]  /*10a50*/  ISETP.GE.AND P0, PT, R15, R132.reuse, PT ;  /* 0x000000840f00720c */ /* 0x080fe20003f06270 */
[----:B------:R-:W-:Y:S01]  /*10a60*/  FMUL.FTZ R46, R109, c[0x0][0x2ec] ;  /* 0x0000bb006d2e7a20 */ /* 0x000fe20000410000 */
[----:B------:R-:W-:Y:S01]  /*10a70*/  IADD3 R9, R15, 0x1, RZ ;  /* 0x000000010f097810 */ /* 0x000fe20007ffe0ff */
[----:B------:R-:W-:Y:S01]  /*10a80*/  FMUL.FTZ R20, R11, c[0x0][0x2ec] ;  /* 0x0000bb000b147a20 */ /* 0x000fe20000410000 */
[----:B-----5:R-:W-:Y:S01]  /*10a90*/  LOP3.LUT R12, R8, 0x8, R103, 0xfe, !PT ;  /* 0x00000008080c7812 */ /* 0x020fe200078efe67 */
[----:B------:R-:W1:Y:S01]  /*10aa0*/  MUFU.TANH R44, R44 ;  /* 0x0000002c002c7308 */ /* 0x000e620000002400 */
[----:B------:R-:W-:Y:S01]  /*10ab0*/  FSEL R14, R48, -INF , !P1 ;  /* 0xff800000300e7808 */ /* 0x000fe20004800000 */
[----:B------:R-:W-:Y:S01]  /*10ac0*/  HMMA.16816.F32 R64, R124, R22, R64 ;  /* 0x000000167c40723c */ /* 0x000fe20000001840 */
[----:B--2---:R-:W-:Y:S01]  /*10ad0*/  FSEL R11, R56, -INF , !P0 ;  /* 0xff800000380b7808 */ /* 0x004fe20004000000 */
[----:B------:R-:W-:Y:S01]  /*10ae0*/  FMUL.FTZ R48, R113, c[0x0][0x2ec] ;  /* 0x0000bb0071307a20 */ /* 0x000fe20000410000 */
[-C--:B------:R-:W-:Y:S01]  /*10af0*/  ISETP.GE.AND P1, PT, R9, R101.reuse, PT ;  /* 0x000000650900720c */ /* 0x080fe20003f26270 */
[----:B------:R-:W-:Y:S01]  /*10b00*/  FMUL.FTZ R115, R115, c[0x0][0x2ec] ;  /* 0x0000bb0073737a20 */ /* 0x000fe20000410000 */
[----:B------:R-:W-:Y:S01]  /*10b10*/  ISETP.GE.AND P0, PT, R9, R132, PT ;  /* 0x000000840900720c */ /* 0x000fe20003f06270 */
[----:B------:R2:W-:Y:S01]  /*10b20*/  MUFU.TANH R19, R13 ;  /* 0x0000000d00137308 */ /* 0x0005e20000002400 */
[----:B------:R-:W-:Y:S01]  /*10b30*/  IADD3 R9, R15, 0x9, RZ ;  /* 0x000000090f097810 */ /* 0x000fe20007ffe0ff */
[----:B------:R-:W-:Y:S01]  /*10b40*/  FMUL.FTZ R54, R112, c[0x0][0x2ec] ;  /* 0x0000bb0070367a20 */ /* 0x000fe20000410000 */
[----:B------:R-:W-:-:S02]  /*10b50*/  ISETP.GE.AND P2, PT, R12, R101, PT ;  /* 0x000000650c00720c */ /* 0x000fc40003f46270 */
[-C--:B------:R-:W-:Y:S02]  /*10b60*/  ISETP.GE.AND P4, PT, R12, R132.reuse, PT ;  /* 0x000000840c00720c */ /* 0x080fe40003f86270 */
[----:B------:R-:W-:Y:S01]  /*10b70*/  FSEL R12, R49, -INF , !P1 ;  /* 0xff800000310c7808 */ /* 0x000fe20004800000 */
[----:B------:R-:W3:Y:S01]  /*10b80*/  MUFU.TANH R131, R131 ;  /* 0x0000008300837308 */ /* 0x000ee20000002400 */
[----:B------:R-:W-:Y:S01]  /*10b90*/  ISETP.GE.AND P1, PT, R9, R101, PT ;  /* 0x000000650900720c */ /* 0x000fe20003f26270 */
[----:B------:R-:W-:Y:S01]  /*10ba0*/  FMUL.FTZ R49, R116, c[0x0][0x2ec] ;  /* 0x0000bb0074317a20 */ /* 0x000fe20000410000 */
[C---:B------:R-:W-:Y:S02]  /*10bb0*/  IADD3 R4, R15.reuse, 0x11, RZ ;  /* 0x000000110f047810 */ /* 0x040fe40007ffe0ff */
[----:B------:R-:W-:Y:S02]  /*10bc0*/  IADD3 R23, R15, 0x51, RZ ;  /* 0x000000510f177810 */ /* 0x000fe40007ffe0ff */
[----:B--2---:R-:W-:Y:S01]  /*10bd0*/  FSEL R13, R57, -INF , !P0 ;  /* 0xff800000390d7808 */ /* 0x004fe20004000000 */
[----:B------:R2:W-:Y:S01]  /*10be0*/  MUFU.TANH R31, R10 ;  /* 0x0000000a001f7308 */ /* 0x0005e20000002400 */
[----:B------:R-:W-:-:S04]  /*10bf0*/  ISETP.GE.AND P0, PT, R9, R132, PT ;  /* 0x000000840900720c */ /* 0x000fc80003f06270 */
[----:B----4-:R-:W-:Y:S01]  /*10c00*/  FSEL R9, R43, -INF , !P0 ;  /* 0xff8000002b097808 */ /* 0x010fe20004000000 */
[----:B------:R-:W-:Y:S01]  /*10c10*/  FMUL.FTZ R43, R117, c[0x0][0x2ec] ;  /* 0x0000bb00752b7a20 */ /* 0x000fe20000410000 */
[----:B------:R-:W-:Y:S01]  /*10c20*/  ISETP.GE.AND P0, PT, R4, R132, PT ;  /* 0x000000840400720c */ /* 0x000fe20003f06270 */
[----:B------:R-:W4:Y:S01]  /*10c30*/  MUFU.TANH R134, R134 ;  /* 0x0000008600867308 */ /* 0x000f220000002400 */
[----:B--2---:R-:W-:-:S07]  /*10c40*/  FSEL R10, R50, -INF , !P1 ;  /* 0xff800000320a7808 */ /* 0x004fce0004800000 */
[----:B------:R-:W2:Y:S01]  /*10c50*/  MUFU.TANH R129, R27 ;  /* 0x0000001b00817308 */ /* 0x000ea20000002400 */
[----:B------:R-:W-:Y:S02]  /*10c60*/  ISETP.GE.AND P1, PT, R4, R101, PT ;  /* 0x000000650400720c */ /* 0x000fe40003f26270 */
[----:B------:R-:W-:-:S05]  /*10c70*/  IADD3 R4, R15, 0x19, RZ ;  /* 0x000000190f047810 */ /* 0x000fca0007ffe0ff */
[----:B------:R5:W-:Y:S08]  /*10c80*/  MUFU.TANH R128, R17 ;  /* 0x0000001100807308 */ /* 0x000bf00000002400 */
[----:B------:R2:W-:Y:S01]  /*10c90*/  MUFU.TANH R28, R18 ;  /* 0x00000012001c7308 */ /* 0x0005e20000002400 */
[----:B-----5:R-:W-:-:S07]  /*10ca0*/  FSEL R17, R52, -INF , !P0 ;  /* 0xff80000034117808 */ /* 0x020fce0004000000 */
[----:B------:R-:W5:Y:S01]  /*10cb0*/  MUFU.TANH R37, R37 ;  /* 0x0000002500257308 */ /* 0x000f620000002400 */
[----:B------:R-:W-:Y:S01]  /*10cc0*/  ISETP.GE.AND P0, PT, R4, R132, PT ;  /* 0x000000840400720c */ /* 0x000fe20003f06270 */
[----:B------:R-:W-:-:S03]  /*10cd0*/  FMUL.FTZ R52, R108, c[0x0][0x2ec] ;  /* 0x0000bb006c347a20 */ /* 0x000fc60000410000 */
[----:B-1----:R-:W-:Y:S02]  /*10ce0*/  FSEL R21, R44, -INF , !P0 ;  /* 0xff8000002c157808 */ /* 0x002fe40004000000 */
[----:B--2---:R-:W-:Y:S01]  /*10cf0*/  FSEL R18, R51, -INF , !P1 ;  /* 0xff80000033127808 */ /* 0x004fe20004800000 */
[----:B------:R1:W-:Y:S01]  /*10d00*/  MUFU.TANH R27, R16 ;  /* 0x00000010001b7308 */ /* 0x0003e20000002400 */
[----:B------:R-:W-:Y:S01]  /*10d10*/  ISETP.GE.AND P1, PT, R4, R101, PT ;  /* 0x000000650400720c */ /* 0x000fe20003f26270 */
[----:B------:R-:W-:Y:S01]  /*10d20*/  FMUL.FTZ R51, R114, c[0x0][0x2ec] ;  /* 0x0000bb0072337a20 */ /* 0x000fe20000410000 */
[----:B------:R-:W-:-:S04]  /*10d30*/  IADD3 R4, R15, 0x21, RZ ;  /* 0x000000210f047810 */ /* 0x000fc80007ffe0ff */
[----:B------:R-:W-:Y:S01]  /*10d40*/  ISETP.GE.AND P0, PT, R4, R132, PT ;  /* 0x000000840400720c */ /* 0x000fe20003f06270 */
[----:B------:R-:W2:Y:S03]  /*10d50*/  MUFU.TANH R123, R123 ;  /* 0x0000007b007b7308 */ /* 0x000ea60000002400 */
[----:B---3--:R-:W-:Y:S02]  /*10d60*/  FSEL R131, R131, -INF , !P0 ;  /* 0xff80000083837808 */ /* 0x008fe40004000000 */
[----:B-1----:R-:W-:-:S03]  /*10d70*/  FSEL R16, R53, -INF , !P1 ;  /* 0xff80000035107808 */ /* 0x002fc60004800000 */
[----:B------:R-:W-:Y:S01]  /*10d80*/  MUFU.TANH R120, R5 ;  /* 0x0000000500787308 */ /* 0x000fe20000002400 */
[-C--:B------:R-:W-:Y:S02]  /*10d90*/  ISETP.GE.AND P1, PT, R4, R101.reuse, PT ;  /* 0x000000650400720c */ /* 0x080fe40003f26270 */
[C---:B------:R-:W-:Y:S02]  /*10da0*/  IADD3 R4, R15.reuse, 0x29, RZ ;  /* 0x000000290f047810 */ /* 0x040fe40007ffe0ff */
[----:B------:R-:W-:Y:S02]  /*10db0*/  FSEL R136, R136, -INF , !P1 ;  /* 0xff80000088887808 */ /* 0x000fe40004800000 */
[C---:B------:R-:W-:Y:S01]  /*10dc0*/  ISETP.GE.AND P1, PT, R4.reuse, R101, PT ;  /* 0x000000650400720c */ /* 0x040fe20003f26270 */
[----:B------:R-:W-:Y:S01]  /*10dd0*/  MUFU.TANH R39, R6 ;  /* 0x0000000600277308 */ /* 0x000fe20000002400 */
[----:B------:R-:W-:Y:S02]  /*10de0*/  ISETP.GE.AND P0, PT, R4, R132, PT ;  /* 0x000000840400720c */ /* 0x000fe40003f06270 */
[----:B------:R-:W-:-:S02]  /*10df0*/  IADD3 R4, R15, 0x31, RZ ;  /* 0x000000310f047810 */ /* 0x000fc40007ffe0ff */
[----:B----4-:R-:W-:Y:S02]  /*10e00*/  FSEL R134, R134, -INF , !P1 ;  /* 0xff80000086867808 */ /* 0x010fe40004800000 */
[----:B------:R-:W-:Y:S01]  /*10e10*/  FSEL R129, R129, -INF , !P0 ;  /* 0xff80000081817808 */ /* 0x000fe20004000000 */
[----:B------:R1:W-:Y:S01]  /*10e20*/  MUFU.TANH R57, R7 ;  /* 0x0000000700397308 */ /* 0x0003e20000002400 */
[C---:B------:R-:W-:Y:S02]  /*10e30*/  ISETP.GE.AND P1, PT, R4.reuse, R101, PT ;  /* 0x000000650400720c */ /* 0x040fe40003f26270 */
[----:B------:R-:W-:Y:S02]  /*10e40*/  ISETP.GE.AND P0, PT, R4, R132, PT ;  /* 0x000000840400720c */ /* 0x000fe40003f06270 */
[----:B------:R-:W-:Y:S02]  /*10e50*/  IADD3 R4, R15, 0x39, RZ ;  /* 0x000000390f047810 */ /* 0x000fe40007ffe0ff */
[----:B------:R-:W-:Y:S01]  /*10e60*/  FSEL R130, R130, -INF , !P1 ;  /* 0xff80000082827808 */ /* 0x000fe20004800000 */
[----:B------:R-:W3:Y:S01]  /*10e70*/  MUFU.TANH R122, R122 ;  /* 0x0000007a007a7308 */ /* 0x000ee20000002400 */
[----:B-----5:R-:W-:-:S02]  /*10e80*/  FSEL R117, R37, -INF , !P0 ;  /* 0xff80000025757808 */ /* 0x020fc40004000000 */
[CC--:B------:R-:W-:Y:S02]  /*10e90*/  ISETP.GE.AND P1, PT, R4.reuse, R101.reuse, PT ;  /* 0x000000650400720c */ /* 0x0c0fe40003f26270 */
[----:B------:R-:W-:Y:S02]  /*10ea0*/  ISETP.GE.AND P0, PT, R4, R132, PT ;  /* 0x000000840400720c */ /* 0x000fe40003f06270 */
[----:B------:R-:W-:Y:S01]  /*10eb0*/  IADD3 R4, R15, 0x41, RZ ;  /* 0x000000410f047810 */ /* 0x000fe20007ffe0ff */
[----:B------:R-:W4:Y:S01]  /*10ec0*/  MUFU.TANH R20, R20 ;  /* 0x0000001400147308 */ /* 0x000f220000002400 */
[----:B------:R-:W-:Y:S02]  /*10ed0*/  FSEL R128, R128, -INF , !P1 ;  /* 0xff80000080807808 */ /* 0x000fe40004800000 */
[----:B--2---:R-:W-:Y:S02]  /*10ee0*/  FSEL R123, R123, -INF , !P0 ;  /* 0xff8000007b7b7808 */ /* 0x004fe40004000000 */
[----:B------:R-:W-:-:S02]  /*10ef0*/  ISETP.GE.AND P1, PT, R4, R101, PT ;  /* 0x000000650400720c */ /* 0x000fc40003f26270 */
[----:B------:R-:W-:Y:S01]  /*10f00*/  ISETP.GE.AND P0, PT, R4, R132, PT ;  /* 0x000000840400720c */ /* 0x000fe20003f06270 */
[----:B------:R-:W2:Y:S01]  /*10f10*/  MUFU.TANH R43, R43 ;  /* 0x0000002b002b7308 */ /* 0x000ea20000002400 */
[----:B-1----:R-:W1:Y:S01]  /*10f20*/  LDSM.16.M88.4 R4, [R100+0x3800] ;  /* 0x003800006404783b */ /* 0x002e620000000200 */
[----:B------:R-:W-:Y:S01]  /*10f30*/  IADD3 R37, R15, 0x49, RZ ;  /* 0x000000490f257810 */ /* 0x000fe20007ffe0ff */
[----:B------:R-:W-:-:S04]  /*10f40*/  DEPBAR.LE SB0, 0x0 ;  /* 0x000080000000791a */ /* 0x000fc80000000000 */
[----:B------:R-:W-:Y:S01]  /*10f50*/  FSEL R124, R19, -INF , !P1 ;  /* 0xff800000137c7808 */ /* 0x000fe20004800000 */
[----:B------:R-:W5:Y:S01]  /*10f60*/  MUFU.TANH R55, R55 ;  /* 0x0000003700377308 */ /* 0x000f620000002400 */
[-C--:B------:R-:W-:Y:S02]  /*10f70*/  ISETP.GE.AND P1, PT, R37, R101.reuse, PT ;  /* 0x000000652500720c */ /* 0x080fe40003f26270 */
[----:B------:R-:W-:Y:S02]  /*10f80*/  FSEL R113, R45, -INF , !P0 ;  /* 0xff8000002d717808 */ /* 0x000fe40004000000 */
[----:B------:R-:W-:Y:S01]  /*10f90*/  ISETP.GE.AND P0, PT, R37, R132, PT ;  /* 0x000000842500720c */ /* 0x000fe20003f06270 */
[----:B------:R-:W-:Y:S01]  /*10fa0*/  FMUL.FTZ R37, R111, c[0x0][0x2ec] ;  /* 0x0000bb006f257a20 */ /* 0x000fe20000410000 */
[----:B---3--:R-:W-:Y:S01]  /*10fb0*/  FSEL R122, R122, -INF , !P1 ;  /* 0xff8000007a7a7808 */ /* 0x008fe20004800000 */
[----:B------:R-:W3:Y:S01]  /*10fc0*/  MUFU.TANH R48, R48 ;  /* 0x0000003000307308 */ /* 0x000ee20000002400 */
[----:B------:R-:W-:-:S02]  /*10fd0*/  ISETP.GE.AND P1, PT, R23, R101, PT ;  /* 0x000000651700720c */ /* 0x000fc40003f26270 */
[----:B----4-:R-:W-:Y:S02]  /*10fe0*/  FSEL R109, R20, -INF , !P0 ;  /* 0xff800000146d7808 */ /* 0x010fe40004000000 */
[----:B------:R-:W-:Y:S02]  /*10ff0*/  IADD3 R20, R15, 0x59, RZ ;  /* 0x000000590f147810 */ /* 0x000fe40007ffe0ff */
[----:B------:R-:W-:Y:S01]  /*11000*/  ISETP.GE.AND P0, PT, R23, R132, PT ;  /* 0x000000841700720c */ /* 0x000fe20003f06270 */
[----:B------:R-:W4:Y:S01]  /*11010*/  MUFU.TANH R22, R115 ;  /* 0x0000007300167308 */ /* 0x000f220000002400 */
[----:B------:R-:W-:Y:S02]  /*11020*/  FSEL R120, R120, -INF , !P1 ;  /* 0xff80000078787808 */ /* 0x000fe40004800000 */
[----:B------:R-:W-:Y:S02]  /*11030*/  ISETP.GE.AND P1, PT, R20, R101, PT ;  /* 0x000000651400720c */ /* 0x000fe40003f26270 */
[----:B------:R-:W-:-:S02]  /*11040*/  IADD3 R19, R15, 0x61, RZ ;  /* 0x000000610f137810 */ /* 0x000fc40007ffe0ff */
[----:B------:R-:W-:Y:S01]  /*11050*/  FSEL R57, R57, -INF , !P0 ;  /* 0xff80000039397808 */ /* 0x000fe20004000000 */
[----:B------:R-:W4:Y:S01]  /*11060*/  MUFU.TANH R46, R46 ;  /* 0x0000002e002e7308 */ /* 0x000f220000002400 */
[-C--:B------:R-:W-:Y:S02]  /*11070*/  ISETP.GE.AND P0, PT, R20, R132.reuse, PT ;  /* 0x000000841400720c */ /* 0x080fe40003f06270 */
[----:B--2---:R-:W-:Y:S02]  /*11080*/  FSEL R116, R43, -INF , !P1 ;  /* 0xff8000002b747808 */ /* 0x004fe40004800000 */
[----:B------:R-:W-:Y:S02]  /*11090*/  ISETP.GE.AND P1, PT, R19, R101, PT ;  /* 0x000000651300720c */ /* 0x000fe40003f26270 */
[----:B-----5:R-:W-:Y:S01]  /*110a0*/  FSEL R55, R55, -INF , !P0 ;  /* 0xff80000037377808 */ /* 0x020fe20004000000 */
[----:B------:R-:W2:Y:S01]  /*110b0*/  MUFU.TANH R3, R3 ;  /* 0x0000000300037308 */ /* 0x000ea20000002400 */
[----:B------:R-:W-:Y:S01]  /*110c0*/  IADD3 R20, R15, 0x69, RZ ;  /* 0x000000690f147810 */ /* 0x000fe20007ffe0ff */
[----:B-1----:R-:W-:Y:S01]  /*110d0*/  HMMA.16816.F32 R104, R60, R4, R104 ;  /* 0x000000043c68723c */ /* 0x002fe20000001868 */
[----:B------:R-:W-:-:S02]  /*110e0*/  ISETP.GE.AND P0, PT, R19, R132, PT ;  /* 0x000000841300720c */ /* 0x000fc40003f06270 */
[----:B---3--:R-:W-:Y:S02]  /*110f0*/  FSEL R48, R48, -INF , !P1 ;  /* 0xff80000030307808 */ /* 0x008fe40004800000 */
[----:B------:R-:W-:Y:S01]  /*11100*/  ISETP.GE.AND P1, PT, R20, R101, PT ;  /* 0x000000651400720c */ /* 0x000fe20003f26270 */
[----:B------:R-:W1:Y:S01]  /*11110*/  MUFU.TANH R42, R42 ;  /* 0x0000002a002a7308 */ /* 0x000e620000002400 */
[--C-:B------:R-:W-:Y:S02]  /*11120*/  LOP3.LUT R19, R8, 0x18, R103.reuse, 0xfe, !PT ;  /* 0x0000001808137812 */ /* 0x100fe400078efe67 */
[----:B----4-:R-:W-:Y:S02]  /*11130*/  FSEL R45, R22, -INF , !P0 ;  /* 0xff800000162d7808 */ /* 0x010fe40004000000 */
[----:B------:R-:W-:Y:S02]  /*11140*/  ISETP.GE.AND P0, PT, R20, R132, PT ;  /* 0x000000841400720c */ /* 0x000fe40003f06270 */
[C-C-:B------:R-:W-:Y:S01]  /*11150*/  LOP3.LUT R5, R8.reuse, 0x20, R103.reuse, 0xfe, !PT ;  /* 0x0000002008057812 */ /* 0x140fe200078efe67 */
[----:B------:R-:W3:Y:S01]  /*11160*/  MUFU.TANH R37, R37 ;  /* 0x0000002500257308 */ /* 0x000ee20000002400 */
[----:B------:R-:W-:-:S02]  /*11170*/  LOP3.LUT R4, R8, 0x28, R103, 0xfe, !PT ;  /* 0x0000002808047812 */ /* 0x000fc400078efe67 */
[----:B------:R-:W-:Y:S02]  /*11180*/  FSEL R46, R46, -INF , !P1 ;  /* 0xff8000002e2e7808 */ /* 0x000fe40004800000 */
[CC--:B------:R-:W-:Y:S02]  /*11190*/  ISETP.GE.AND P3, PT, R19.reuse, R101.reuse, PT ;  /* 0x000000651300720c */ /* 0x0c0fe40003f66270 */
[----:B------:R-:W-:Y:S01]  /*111a0*/  ISETP.GE.AND P1, PT, R19, R132, PT ;  /* 0x000000841300720c */ /* 0x000fe20003f26270 */
[----:B------:R-:W4:Y:S01]  /*111b0*/  MUFU.TANH R40, R40 ;  /* 0x0000002800287308 */ /* 0x000f220000002400 */
[----:B--2---:R-:W-:Y:S01]  /*111c0*/  FSEL R44, R3, -INF , !P2 ;  /* 0xff800000032c7808 */ /* 0x004fe20005000000 */
[----:B------:R-:W-:Y:S01]  /*111d0*/  FMUL.FTZ R50, R104, c[0x0][0x2ec] ;  /* 0x0000bb0068327a20 */ /* 0x000fe20000410000 */
[----:B------:R-:W-:Y:S01]  /*111e0*/  FSEL R20, R41, -INF , !P5 ;  /* 0xff80000029147808 */ /* 0x000fe20006800000 */
[----:B------:R-:W-:Y:S01]  /*111f0*/  FMUL.FTZ R3, R110, c[0x0][0x2ec] ;  /* 0x0000bb006e037a20 */ /* 0x000fe20000410000 */
[----:B-1----:R-:W-:Y:S01]  /*11200*/  FSEL R19, R42, -INF , !P6 ;  /* 0xff8000002a137808 */ /* 0x002fe20007000000 */
[----:B------:R-:W-:Y:S01]  /*11210*/  FMUL.FTZ R56, R105, c[0x0][0x2ec] ;  /* 0x0000bb0069387a20 */ /* 0x000fe20000410000 */
[----:B------:R-:W-:Y:S01]  /*11220*/  ISETP.GE.AND P2, PT, R5, R101, PT ;  /* 0x000000650500720c */ /* 0x000fe20003f46270 */
[----:B------:R-:W1:Y:S01]  /*11230*/  MUFU.TANH R32, R32 ;  /* 0x0000002000207308 */ /* 0x000e620000002400 */
[----:B---3--:R-:W-:-:S02]  /*11240*/  FSEL R37, R37, -INF , !P0 ;  /* 0xff80000025257808 */ /* 0x008fc40004000000 */
[-C--:B------:R-:W-:Y:S02]  /*11250*/  ISETP.GE.AND P0, PT, R5, R132.reuse, PT ;  /* 0x000000840500720c */ /* 0x080fe40003f06270 */
[C---:B------:R-:W-:Y:S02]  /*11260*/  ISETP.GE.AND P5, PT, R4.reuse, R101, PT ;  /* 0x000000650400720c */ /* 0x040fe40003fa6270 */
[----:B------:R-:W-:Y:S01]  /*11270*/  ISETP.GE.AND P6, PT, R4, R132, PT ;  /* 0x000000840400720c */ /* 0x000fe20003fc6270 */
[----:B------:R-:W2:Y:S01]  /*11280*/  MUFU.TANH R24, R24 ;  /* 0x0000001800187308 */ /* 0x000ea20000002400 */
[----:B------:R-:W-:Y:S01]  /*11290*/  HMMA.16816.F32 R4, R60, R6, R64 ;  /* 0x000000063c04723c */ /* 0x000fe20000001840 */
[----:B----4-:R-:W-:Y:S02]  /*112a0*/  FSEL R43, R40, -INF , !P4 ;  /* 0xff800000282b7808 */ /* 0x010fe40006000000 */
[C-C-:B------:R-:W-:Y:S02]  /*112b0*/  LOP3.LUT R40, R8.reuse, 0x30, R103.reuse, 0xfe, !PT ;  /* 0x0000003008287812 */ /* 0x140fe400078efe67 */
[----:B------:R-:W-:-:S02]  /*112c0*/  LOP3.LUT R41, R8, 0x38, R103, 0xfe, !PT ;  /* 0x0000003808297812 */ /* 0x000fc400078efe67 */
[----:B------:R-:W3:Y:S01]  /*112d0*/  MUFU.TANH R25, R25 ;  /* 0x0000001900197308 */ /* 0x000ee20000002400 */
[----:B-1----:R-:W-:Y:S02]  /*112e0*/  FSEL R22, R32, -INF , !P3 ;  /* 0xff80000020167808 */ /* 0x002fe40005800000 */
[C---:B------:R-:W-:Y:S02]  /*112f0*/  ISETP.GE.AND P3, PT, R40.reuse, R101, PT ;  /* 0x000000652800720c */ /* 0x040fe40003f66270 */
[----:B------:R-:W-:Y:S02]  /*11300*/  ISETP.GE.AND P4, PT, R40, R132, PT ;  /* 0x000000842800720c */ /* 0x000fe40003f86270 */
[----:B------:R-:W-:Y:S01]  /*11310*/  P2R R40, PR, RZ, 0x8 ;  /* 0x00000008ff287803 */ /* 0x000fe20000000000 */
[----:B------:R-:W1:Y:S01]  /*11320*/  MUFU.TANH R33, R33 ;  /* 0x0000002100217308 */ /* 0x000e620000002400 */
[----:B--2---:R-:W-:Y:S02]  /*11330*/  FSEL R60, R24, -INF , !P5 ;  /* 0xff800000183c7808 */ /* 0x004fe40006800000 */
[----:B------:R-:W-:-:S02]  /*11340*/  LOP3.LUT R32, R8, 0x48, R103, 0xfe, !PT ;  /* 0x0000004808207812 */ /* 0x000fc400078efe67 */
[----:B------:R-:W-:Y:S02]  /*11350*/  ISETP.NE.AND P5, PT, R40, RZ, PT ;  /* 0x000000ff2800720c */ /* 0x000fe40003fa5270 */
[-C--:B------:R-:W-:Y:S01]  /*11360*/  ISETP.GE.AND P3, PT, R41, R101.reuse, PT ;  /* 0x000000652900720c */ /* 0x080fe20003f66270 */
[----:B------:R-:W2:Y:S01]  /*11370*/  MUFU.TANH R38, R38 ;  /* 0x0000002600267308 */ /* 0x000ea20000002400 */
[----:B---3--:R-:W-:Y:S01]  /*11380*/  FSEL R111, R25, -INF , !P6 ;  /* 0xff800000196f7808 */ /* 0x008fe20007000000 */
[----:B------:R-:W-:Y:S01]  /*11390*/  FMUL.FTZ R59, R4, c[0x0][0x2ec] ;  /* 0x0000bb00043b7a20 */ /* 0x000fe20000410000 */
[----:B------:R-:W-:Y:S01]  /*113a0*/  FSEL R110, R26, -INF , !P5 ;  /* 0xff8000001a6e7808 */ /* 0x000fe20006800000 */
[----:B------:R-:W-:Y:S01]  /*113b0*/  FMUL.FTZ R58, R5, c[0x0][0x2ec] ;  /* 0x0000bb00053a7a20 */ /* 0x000fe20000410000 */
[----:B------:R-:W-:Y:S01]  /*113c0*/  ISETP.GE.AND P6, PT, R32, R101, PT ;  /* 0x000000652000720c */ /* 0x000fe20003fc6270 */
[----:B------:R-:W-:Y:S01]  /*113d0*/  FMUL.FTZ R6, R6, c[0x0][0x2ec] ;  /* 0x0000bb0006067a20 */ /* 0x000fe20000410000 */
[C-C-:B------:R-:W-:Y:S01]  /*113e0*/  LOP3.LUT R26, R8.reuse, 0x50, R103.reuse, 0xfe, !PT ;  /* 0x00000050081a7812 */ /* 0x140fe200078efe67 */
[----:B------:R-:W3:Y:S01]  /*113f0*/  MUFU.TANH R35, R35 ;  /* 0x0000002300237308 */ /* 0x000ee20000002400 */
[----:B-1----:R-:W-:Y:S01]  /*11400*/  FSEL R23, R33, -INF , !P1 ;  /* 0xff80000021177808 */ /* 0x002fe20004800000 */
[----:B------:R-:W-:Y:S01]  /*11410*/  FMUL.FTZ R7, R7, c[0x0][0x2ec] ;  /* 0x0000bb0007077a20 */ /* 0x000fe20000410000 */
[----:B------:R-:W-:-:S02]  /*11420*/  LOP3.LUT R33, R8, 0x40, R103, 0xfe, !PT ;  /* 0x0000004008217812 */ /* 0x000fc400078efe67 */
[----:B------:R-:W-:Y:S02]  /*11430*/  P2R R25, PR, RZ, 0x40 ;  /* 0x00000040ff197803 */ /* 0x000fe40000000000 */
[----:B------:R-:W-:Y:S01]  /*11440*/  FSEL R108, R27, -INF , !P3 ;  /* 0xff8000001b6c7808 */ /* 0x000fe20005800000 */
[----:B------:R-:W1:Y:S01]  /*11450*/  MUFU.TANH R50, R50 ;  /* 0x0000003200327308 */ /* 0x000e620000002400 */
[CC--:B------:R-:W-:Y:S02]  /*11460*/  ISETP.GE.AND P6, PT, R26.reuse, R101.reuse, PT ;  /* 0x000000651a00720c */ /* 0x0c0fe40003fc6270 */
[----:B------:R-:W-:Y:S02]  /*11470*/  ISETP.GE.AND P3, PT, R26, R132, PT ;  /* 0x000000841a00720c */ /* 0x000fe40003f66270 */
[----:B------:R-:W-:Y:S02]  /*11480*/  LOP3.LUT R4, R8, 0x68, R103, 0xfe, !PT ;  /* 0x0000006808047812 */ /* 0x000fe400078efe67 */
[----:B------:R-:W-:Y:S01]  /*11490*/  FSEL R62, R34, -INF , !P2 ;  /* 0xff800000223e7808 */ /* 0x000fe20005000000 */
[----:B------:R-:W4:Y:S01]  /*114a0*/  MUFU.TANH R30, R30 ;  /* 0x0000001e001e7308 */ /* 0x000f220000002400 */
[----:B------:R-:W-:-:S02]  /*114b0*/  ISETP.GE.AND P2, PT, R33, R101, PT ;  /* 0x000000652100720c */ /* 0x000fc40003f46270 */
[-C--:B------:R-:W-:Y:S02]  /*114c0*/  ISETP.GE.AND P5, PT, R32, R132.reuse, PT ;  /* 0x000000842000720c */ /* 0x080fe40003fa6270 */
[----:B--2---:R-:W-:Y:S02]  /*114d0*/  FSEL R64, R38, -INF , !P6 ;  /* 0xff80000026407808 */ /* 0x004fe40007000000 */
[----:B------:R-:W-:Y:S01]  /*114e0*/  FSEL R67, R39, -INF , !P3 ;  /* 0xff80000027437808 */ /* 0x000fe20005800000 */
[----:B------:R-:W2:Y:S01]  /*114f0*/  MUFU.TANH R47, R47 ;  /* 0x0000002f002f7308 */ /* 0x000ea20000002400 */
[C---:B------:R-:W-:Y:S02]  /*11500*/  ISETP.GE.AND P6, PT, R4.reuse, R101, PT ;  /* 0x000000650400720c */ /* 0x040fe40003fc6270 */
[----:B------:R-:W-:Y:S02]  /*11510*/  ISETP.GE.AND P3, PT, R4, R132, PT ;  /* 0x000000840400720c */ /* 0x000fe40003f66270 */
[----:B------:R-:W-:-:S02]  /*11520*/  LOP3.LUT R4, R8, 0x70, R103, 0xfe, !PT ;  /* 0x0000007008047812 */ /* 0x000fc400078efe67 */
[----:B------:R-:W-:Y:S01]  /*11530*/  FSEL R118, R29, -INF , !P2 ;  /* 0xff8000001d767808 */ /* 0x000fe20005000000 */
[----:B------:R-:W5:Y:S01]  /*11540*/  MUFU.TANH R121, R121 ;  /* 0x0000007900797308 */ /* 0x000f620000002400 */
[----:B------:R-:W-:Y:S01]  /*11550*/  FSEL R115, R31, -INF , !P5 ;  /* 0xff8000001f737808 */ /* 0x000fe20006800000 */
[----:B------:R-:W-:Y:S01]  /*11560*/  FMUL.FTZ R31, R106, c[0x0][0x2ec] ;  /* 0x0000bb006a1f7a20 */ /* 0x000fe20000410000 */
[----:B------:R-:W-:Y:S01]  /*11570*/  ISETP.GE.AND P1, PT, R41, R132, PT ;  /* 0x000000842900720c */ /* 0x000fe20003f26270 */
[----:B------:R-:W-:Y:S01]  /*11580*/  FMUL.FTZ R29, R107, c[0x0][0x2ec] ;  /* 0x0000bb006b1d7a20 */ /* 0x000fe20000410000 */
[----:B------:R-:W-:Y:S02]  /*11590*/  LOP3.LUT R24, R8, 0x58, R103, 0xfe, !PT ;  /* 0x0000005808187812 */ /* 0x000fe400078efe67 */
[----:B---3--:R-:W-:Y:S01]  /*115a0*/  FSEL R127, R35, -INF , !P0 ;  /* 0xff800000237f7808 */ /* 0x008fe20004000000 */
[----:B------:R-:W3:Y:S01]  /*115b0*/  MUFU.TANH R51, R51 ;  /* 0x0000003300337308 */ /* 0x000ee20000002400 */
[----:B------:R-:W-:-:S02]  /*115c0*/  ISETP.GE.AND P5, PT, R4, R101, PT ;  /* 0x000000650400720c */ /* 0x000fc40003fa6270 */
[-C--:B------:R-:W-:Y:S02]  /*115d0*/  ISETP.GE.AND P0, PT, R33, R132.reuse, PT ;  /* 0x000000842100720c */ /* 0x080fe40003f06270 */
[----:B------:R-:W-:Y:S02]  /*115e0*/  ISETP.NE.AND P2, PT, R25, RZ, PT ;  /* 0x000000ff1900720c */ /* 0x000fe40003f45270 */
[----:B------:R-:W-:Y:S01]  /*115f0*/  FSEL R125, R28, -INF , !P1 ;  /* 0xff8000001c7d7808 */ /* 0x000fe20004800000 */
[----:B------:R-:W2:Y:S01]  /*11600*/  MUFU.TANH R49, R49 ;  /* 0x0000003100317308 */ /* 0x000ea20000002400 */
[----:B------:R-:W-:Y:S02]  /*11610*/  LOP3.LUT R5, R8, 0x60, R103, 0xfe, !PT ;  /* 0x0000006008057812 */ /* 0x000fe400078efe67 */
[----:B------:R-:W-:Y:S02]  /*11620*/  ISETP.GE.AND P1, PT, R24, R132, PT ;  /* 0x000000841800720c */ /* 0x000fe40003f26270 */
[----:B-1----:R-:W-:-:S02]  /*11630*/  FSEL R50, R50, -INF , !P5 ;  /* 0xff80000032327808 */ /* 0x002fc40006800000 */
[----:B------:R-:W-:Y:S01]  /*11640*/  FSEL R119, R36, -INF , !P0 ;  /* 0xff80000024777808 */ /* 0x000fe20004000000 */
[----:B------:R-:W1:Y:S01]  /*11650*/  MUFU.TANH R54, R54 ;  /* 0x0000003600367308 */ /* 0x000e620000002400 */
[----:B----4-:R-:W-:Y:S02]  /*11660*/  FSEL R126, R30, -INF , !P2 ;  /* 0xff8000001e7e7808 */ /* 0x010fe40005000000 */
[----:B------:R-:W-:Y:S02]  /*11670*/  ISETP.GT.AND P5, PT, R189, R174, PT ;  /* 0x000000aebd00720c */ /* 0x000fe40003fa4270 */
[C---:B------:R-:W-:Y:S02]  /*11680*/  ISETP.GE.AND P2, PT, R5.reuse, R101, PT ;  /* 0x000000650500720c */ /* 0x040fe40003f46270 */
[----:B------:R-:W-:Y:S01]  /*11690*/  ISETP.GE.AND P0, PT, R5, R132, PT ;  /* 0x000000840500720c */ /* 0x000fe20003f06270 */
[----:B------:R-:W4:Y:S01]  /*116a0*/  MUFU.TANH R52, R52 ;  /* 0x0000003400347308 */ /* 0x000f220000002400 */
[----:B--2---:R-:W-:-:S02]  /*116b0*/  FSEL R63, R47, -INF , !P1 ;  /* 0xff8000002f3f7808 */ /* 0x004fc40004800000 */
[----:B------:R-:W-:Y:S02]  /*116c0*/  IADD3 R5, R15, 0x71, RZ ;  /* 0x000000710f057810 */ /* 0x000fe40007ffe0ff */
[----:B------:R-:W-:Y:S02]  /*116d0*/  ISETP.GE.AND P1, PT, R4, R132, PT ;  /* 0x000000840400720c */ /* 0x000fe40003f26270 */
[----:B-----5:R-:W-:Y:S01]  /*116e0*/  FSEL R121, R121, -INF , !P4 ;  /* 0xff80000079797808 */ /* 0x020fe20006000000 */
[----:B------:R-:W2:Y:S01]  /*116f0*/  MUFU.TANH R3, R3 ;  /* 0x0000000300037308 */ /* 0x000ea20000002400 */
[-C--:B------:R-:W-:Y:S02]  /*11700*/  ISETP.GE.AND P4, PT, R24, R101.reuse, PT ;  /* 0x000000651800720c */ /* 0x080fe40003f86270 */
[----:B---3--:R-:W-:Y:S02]  /*11710*/  FSEL R51, R51, -INF , !P0 ;  /* 0xff80000033337808 */ /* 0x008fe40004000000 */
[----:B------:R-:W-:-:S02]  /*11720*/  ISETP.GE.AND P0, PT, R5, R101, PT ;  /* 0x000000650500720c */ /* 0x000fc40003f06270 */
[----:B------:R-:W-:Y:S01]  /*11730*/  LOP3.LUT R103, R8, 0x78, R103, 0xfe, !PT ;  /* 0x0000007808677812 */ /* 0x000fe200078efe67 */
[----:B------:R-:W3:Y:S01]  /*11740*/  MUFU.TANH R56, R56 ;  /* 0x0000003800387308 */ /* 0x000ee20000002400 */
[----:B------:R-:W-:Y:S02]  /*11750*/  P2R R4, PR, RZ, 0x2 ;  /* 0x00000002ff047803 */ /* 0x000fe40000000000 */
[----:B------:R-:W-:Y:S02]  /*11760*/  IADD3 R15, R15, 0x79, RZ ;  /* 0x000000790f0f7810 */ /* 0x000fe40007ffe0ff */
[----:B------:R-:W-:Y:S02]  /*11770*/  FSEL R66, R49, -INF , !P4 ;  /* 0xff80000031427808 */ /* 0x000fe40006000000 */
[----:B-1----:R-:W-:Y:S01]  /*11780*/  FSEL R54, R54, -INF , !P2 ;  /* 0xff80000036367808 */ /* 0x002fe20005000000 */
[----:B------:R-:W1:Y:S01]  /*11790*/  MUFU.TANH R59, R59 ;  /* 0x0000003b003b7308 */ /* 0x000e620000002400 */
[----:B----4-:R-:W-:-:S02]  /*117a0*/  FSEL R52, R52, -INF , !P6 ;  /* 0xff80000034347808 */ /* 0x010fc40007000000 */
[----:B--2---:R-:W-:Y:S02]  /*117b0*/  FSEL R49, R3, -INF , !P3 ;  /* 0xff80000003317808 */ /* 0x004fe40005800000 */
[CC--:B------:R-:W-:Y:S02]  /*117c0*/  ISETP.GE.AND P4, PT, R103.reuse, R101.reuse, PT ;  /* 0x000000656700720c */ /* 0x0c0fe40003f86270 */
[-C--:B------:R-:W-:Y:S01]  /*117d0*/  ISETP.GE.AND P1, PT, R103, R132.reuse, PT ;  /* 0x000000846700720c */ /* 0x080fe20003f26270 */
[----:B------:R-:W2:Y:S01]  /*117e0*/  MUFU.TANH R58, R58 ;  /* 0x0000003a003a7308 */ /* 0x000ea20000002400 */
[----:B---3--:R-:W-:Y:S02]  /*117f0*/  FSEL R56, R56, -INF , !P0 ;  /* 0xff80000038387808 */ /* 0x008fe40004000000 */
[----:B------:R-:W-:Y:S02]  /*11800*/  ISETP.NE.AND P6, PT, R4, RZ, PT ;  /* 0x000000ff0400720c */ /* 0x000fe40003fc5270 */
[----:B------:R-:W-:Y:S01]  /*11810*/  ISETP.GE.AND P2, PT, R5, R132, PT ;  /* 0x000000840500720c */ /* 0x000fe20003f46270 */
[----:B------:R-:W-:Y:S01]  /*11820*/  BAR.SYNC.DEFER_BLOCKING 0x0 ;  /* 0x0000000000007b1d */ /* 0x000fe20000010000 */
[----:B------:R-:W-:-:S02]  /*11830*/  ISETP.GE.AND P3, PT, R15, R101, PT ;  /* 0x000000650f00720c */ /* 0x000fc40003f66270 */
[----:B------:R-:W-:Y:S02]  /*11840*/  ISETP.GE.AND P0, PT, R15, R132, PT ;  /* 0x000000840f00720c */ /* 0x000fe40003f06270 */
[----:B-1----:R-:W-:Y:S01]  /*11850*/  FSEL R59, R59, -INF , !P4 ;  /* 0xff8000003b3b7808 */ /* 0x002fe20006000000 */
[----:B------:R-:W1:Y:S01]  /*11860*/  MUFU.TANH R31, R31 ;  /* 0x0000001f001f7308 */ /* 0x000e620000002400 */
[----:B--2---:R-:W-:-:S07]  /*11870*/  FSEL R58, R58, -INF , !P3 ;  /* 0xff8000003a3a7808 */ /* 0x004fce0005800000 */
[----:B------:R-:W2:Y:S08]  /*11880*/  MUFU.TANH R29, R29 ;  /* 0x0000001d001d7308 */ /* 0x000eb00000002400 */
[----:B------:R-:W3:Y:S01]  /*11890*/  MUFU.TANH R27, R6 ;  /* 0x00000006001b7308 */ /* 0x000ee20000002400 */
[----:B-1----:R-:W-:-:S07]  /*118a0*/  FSEL R31, R31, -INF , !P6 ;  /* 0xff8000001f1f7808 */ /* 0x002fce0007000000 */
[----:B------:R-:W1:Y:S01]  /*118b0*/  MUFU.TANH R25, R7 ;  /* 0x0000000700197308 */ /* 0x000e620000002400 */
[----:B--2---:R-:W-:Y:S02]  /*118c0*/  FSEL R29, R29, -INF , !P2 ;  /* 0xff8000001d1d7808 */ /* 0x004fe40005000000 */
[----:B---3--:R-:W-:Y:S02]  /*118d0*/  FSEL R27, R27, -INF , !P1 ;  /* 0xff8000001b1b7808 */ /* 0x008fe40004800000 */
        /* <DEDUP_REMOVED lines=62> */
.L_x_7382:
[----:B------:R-:W-:-:S05]  /*11cc0*/  IMAD.MOV.U32 R32, RZ, RZ, c[0x0][0x198] ;  /* 0x00006600ff207624 */ /* 0x000fca00078e00ff */
[----:B------:R-:W-:-:S04]  /*11cd0*/  LEA R32, -R32, RZ, 0x7 ;  /* 0x000000ff20207211 */ /* 0x000fc800078e39ff */
[----:B------:R-:W-:Y:S02]  /*11ce0*/  SHF.R.S32.HI R4, RZ, 0x1f, R32 ;  /* 0x0000001fff047819 */ /* 0x000fe40000011420 */
.L_x_7383:
        /* <DEDUP_REMOVED lines=33> */
.L_x_7381:
        /* <DEDUP_REMOVED lines=73> */
[C---:B------:R-:W-:Y:S02]  /*12390*/  FSETP.NEU.FTZ.AND P1, PT, R24.reuse, -INF , PT ;  /* 0xff8000001800780b */ /* 0x040fe40003f3d000 */
[C---:B------:R-:W-:Y:S01]  /*123a0*/  FSETP.NEU.FTZ.AND P0, PT, R3.reuse, -INF , PT ;  /* 0xff8000000300780b */ /* 0x040fe20003f1d000 */
[----:B------:R-:W-:Y:S01]  /*123b0*/  FMUL.FTZ R26, R3, c[0x0][0x23c] ;  /* 0x00008f00031a7a20 */ /* 0x000fe20000410000 */
[----:B------:R-:W-:Y:S02]  /*123c0*/  FSEL R61, R61, RZ, P1 ;  /* 0x000000ff3d3d7208 */ /* 0x000fe40000800000 */
[----:B------:R-:W-:Y:S02]  /*123d0*/  FSEL R5, R24, RZ, P1 ;  /* 0x000000ff18057208 */ /* 0x000fe40000800000 */
[----:B------:R-:W-:Y:S01]  /*123e0*/  FSEL R26, R26, RZ, P0 ;  /* 0x000000ff1a1a7208 */ /* 0x000fe20000000000 */
[----:B------:R-:W-:-:S02]  /*123f0*/  FFMA.FTZ R39, R14, c[0x0][0x23c], -R61 ;  /* 0x00008f000e277a23 */ /* 0x000fc4000001083d */
[----:B------:R-:W-:Y:S02]  /*12400*/  FFMA.FTZ R32, R12, c[0x0][0x23c], -R61 ;  /* 0x00008f000c207a23 */ /* 0x000fe4000001083d */
[----:B------:R-:W-:Y:S02]  /*12410*/  FFMA.FTZ R28, R13, c[0x0][0x23c], -R26 ;  /* 0x00008f000d1c7a23 */ /* 0x000fe4000001081a */
[----:B------:R-:W1:Y:S01]  /*12420*/  LDSM.16.MT88.4 R12, [R166+0x6000] ;  /* 0x00600000a60c783b */ /* 0x000e620000004200 */
[----:B------:R-:W-:Y:S01]  /*12430*/  FADD.FTZ R4, R2, -R5 ;  /* 0x8000000502047221 */ /* 0x000fe20000010000 */
[----:B------:R-:W-:Y:S01]  /*12440*/  FSEL R5, R3, RZ, P0 ;  /* 0x000000ff03057208 */ /* 0x000fe20000000000 */
[--C-:B------:R-:W-:Y:S01]  /*12450*/  FFMA.FTZ R35, R44, c[0x0][0x23c], -R61.reuse ;  /* 0x00008f002c237a23 */ /* 0x100fe2000001083d */
[----:B------:R-:W-:Y:S01]  /*12460*/  MUFU.EX2 R39, R39 ;  /* 0x0000002700277308 */ /* 0x000fe20000000800 */
[----:B------:R-:W-:Y:S02]  /*12470*/  FFMA.FTZ R30, R10, c[0x0][0x23c], -R61 ;  /* 0x00008f000a1e7a23 */ /* 0x000fe4000001083d */
[----:B------:R-:W-:-:S02]  /*12480*/  FADD.FTZ R5, R0, -R5 ;  /* 0x8000000500057221 */ /* 0x000fc40000010000 */
[--C-:B------:R-:W-:Y:S02]  /*12490*/  FFMA.FTZ R34, R11, c[0x0][0x23c], -R26.reuse ;  /* 0x00008f000b227a23 */ /* 0x100fe4000001081a */
[--C-:B------:R-:W-:Y:S01]  /*124a0*/  FFMA.FTZ R33, R43, c[0x0][0x23c], -R26.reuse ;  /* 0x00008f002b217a23 */ /* 0x100fe2000001081a */
[----:B------:R-:W2:Y:S01]  /*124b0*/  MUFU.EX2 R32, R32 ;  /* 0x0000002000207308 */ /* 0x000ea20000000800 */
[----:B------:R-:W-:Y:S02]  /*124c0*/  FFMA.FTZ R2, R9, c[0x0][0x23c], -R26 ;  /* 0x00008f0009027a23 */ /* 0x000fe4000001081a */
[----:B------:R-:W-:Y:S01]  /*124d0*/  FMUL.FTZ R40, R4, c[0x0][0x23c] ;  /* 0x00008f0004287a20 */ /* 0x000fe20000410000 */
[----:B------:R-:W3:Y:S01]  /*124e0*/  LDSM.16.MT88.4 R8, [R164+0x6000] ;  /* 0x00600000a408783b */ /* 0x000ee20000004200 */
[----:B------:R-:W-:Y:S02]  /*124f0*/  FMUL.FTZ R38, R5, c[0x0][0x23c] ;  /* 0x00008f0005267a20 */ /* 0x000fe40000410000 */
[--C-:B------:R-:W-:Y:S01]  /*12500*/  FFMA.FTZ R36, R20, c[0x0][0x23c], -R61.reuse ;  /* 0x00008f0014247a23 */ /* 0x100fe2000001083d */
[----:B------:R-:W-:Y:S01]  /*12510*/  MUFU.EX2 R35, R35 ;  /* 0x0000002300237308 */ /* 0x000fe20000000800 */
[----:B------:R-:W-:-:S02]  /*12520*/  FFMA.FTZ R43, R18, c[0x0][0x23c], -R61 ;  /* 0x00008f00122b7a23 */ /* 0x000fc4000001083d */
[--C-:B------:R-:W-:Y:S02]  /*12530*/  FFMA.FTZ R0, R22, c[0x0][0x23c], -R61.reuse ;  /* 0x00008f0016007a23 */ /* 0x100fe4000001083d */
[----:B------:R-:W-:Y:S02]  /*12540*/  FFMA.FTZ R41, R16, c[0x0][0x23c], -R61 ;  /* 0x00008f0010297a23 */ /* 0x000fe4000001083d */
[--C-:B------:R-:W-:Y:S01]  /*12550*/  FFMA.FTZ R53, R19, c[0x0][0x23c], -R26.reuse ;  /* 0x00008f0013357a23 */ /* 0x100fe2000001081a */
[----:B------:R-:W4:Y:S01]  /*12560*/  MUFU.EX2 R30, R30 ;  /* 0x0000001e001e7308 */ /* 0x000f220000000800 */
[----:B--2---:R-:W-:Y:S01]  /*12570*/  F2FP.PACK_AB R4, R32, R39 ;  /* 0x000000272004723e */ /* 0x004fe200000000ff */
[--C-:B------:R-:W-:Y:S02]  /*12580*/  FFMA.FTZ R44, R17, c[0x0][0x23c], -R26.reuse ;  /* 0x00008f00112c7a23 */ /* 0x100fe4000001081a */
[--C-:B------:R-:W-:Y:S01]  /*12590*/  FFMA.FTZ R47, R23, c[0x0][0x23c], -R26.reuse ;  /* 0x00008f00172f7a23 */ /* 0x100fe2000001081a */
[----:B------:R-:W-:Y:S01]  /*125a0*/  LDSM.16.MT88.4 R16, [R166+0x6800] ;  /* 0x00680000a610783b */ /* 0x000fe20000004200 */
[----:B------:R-:W-:-:S02]  /*125b0*/  FFMA.FTZ R42, R21, c[0x0][0x23c], -R26 ;  /* 0x00008f00152a7a23 */ /* 0x000fc4000001081a */
[----:B------:R-:W-:Y:S01]  /*125c0*/  MUFU.EX2 R34, R34 ;  /* 0x0000002200227308 */ /* 0x000fe20000000800 */
[----:B------:R-:W-:Y:S01]  /*125d0*/  LDSM.16.MT88.4 R20, [R162+0x6800] ;  /* 0x00680000a214783b */ /* 0x000fe20000004200 */
[--C-:B------:R-:W-:Y:S02]  /*125e0*/  FFMA.FTZ R101, R62, c[0x0][0x23c], -R61.reuse ;  /* 0x00008f003e657a23 */ /* 0x100fe4000001083d */
[--C-:B------:R-:W-:Y:S02]  /*125f0*/  FFMA.FTZ R65, R60, c[0x0][0x23c], -R61.reuse ;  /* 0x00008f003c417a23 */ /* 0x100fe4000001083d */
[--C-:B------:R-:W-:Y:S02]  /*12600*/  FFMA.FTZ R62, R136, c[0x0][0x23c], -R61.reuse ;  /* 0x00008f00883e7a23 */ /* 0x100fe4000001083d */
        /* <DEDUP_REMOVED lines=18> */
[----:B------:R-:W-:Y:S02]  /*12730*/  FFMA.FTZ R114, R123, c[0x0][0x23c], -R26 ;  /* 0x00008f007b727a23 */ /* 0x000fe4000001081a */
[--C-:B------:R-:W-:Y:S01]  /*12740*/  FFMA.FTZ R123, R118, c[0x0][0x23c], -R61.reuse ;  /* 0x00008f00767b7a23 */ /* 0x100fe2000001083d */
[----:B------:R-:W5:Y:S01]  /*12750*/  MUFU.EX2 R38, R38 ;  /* 0x0000002600267308 */ /* 0x000f620000000800 */
        /* <DEDUP_REMOVED lines=9> */
[-C--:B-----5:R-:W-:Y:S01]  /*127f0*/  FMUL.FTZ R98, R98, R38.reuse ;  /* 0x0000002662627220 */ /* 0x0a0fe20000410000 */
[----:B------:R-:W2:Y:S01]  /*12800*/  MUFU.EX2 R43, R43 ;  /* 0x0000002b002b7308 */ /* 0x000ea20000000800 */
[-C--:B------:R-:W-:Y:S02]  /*12810*/  FMUL.FTZ R99, R99, R38.reuse ;  /* 0x0000002663637220 */ /* 0x080fe40000410000 */
[-C--:B------:R-:W-:Y:S02]  /*12820*/  FMUL.FTZ R94, R94, R38.reuse ;  /* 0x000000265e5e7220 */ /* 0x080fe40000410000 */
[----:B------:R-:W-:Y:S02]  /*12830*/  FMUL.FTZ R95, R95, R38 ;  /* 0x000000265f5f7220 */ /* 0x000fe40000410000 */
[-C--:B------:R-:W-:Y:S01]  /*12840*/  FMUL.FTZ R88, R88, R40.reuse ;  /* 0x0000002858587220 */ /* 0x080fe20000410000 */
[----:B-1----:R-:W-:Y:S01]  /*12850*/  HMMA.16816.F32 R96, R4, R12, R96 ;  /* 0x0000000c0460723c */ /* 0x002fe20000001860 */
[----:B------:R-:W-:Y:S01]  /*12860*/  FMUL.FTZ R89, R89, R40 ;  /* 0x0000002859597220 */ /* 0x000fe20000410000 */
[----:B------:R-:W-:Y:S01]  /*12870*/  MUFU.EX2 R0, R0 ;  /* 0x0000000000007308 */ /* 0x000fe20000000800 */
[----:B------:R-:W-:-:S02]  /*12880*/  FMUL.FTZ R90, R90, R38 ;  /* 0x000000265a5a7220 */ /* 0x000fc40000410000 */
[----:B------:R-:W-:Y:S02]  /*12890*/  FMUL.FTZ R91, R91, R38 ;  /* 0x000000265b5b7220 */ /* 0x000fe40000410000 */
[-C--:B------:R-:W-:Y:S01]  /*128a0*/  FMUL.FTZ R84, R84, R40.reuse ;  /* 0x0000002854547220 */ /* 0x080fe20000410000 */
[C---:B------:R-:W-:Y:S01]  /*128b0*/  HMMA.16816.F32 R92, R4.reuse, R14, R92 ;  /* 0x0000000e045c723c */ /* 0x040fe2000000185c */
[----:B------:R-:W1:Y:S01]  /*128c0*/  LDSM.16.MT88.4 R12, [R163+0x6000] ;  /* 0x00600000a30c783b */ /* 0x000e620000004200 */
[----:B------:R-:W-:Y:S01]  /*128d0*/  FMUL.FTZ R85, R85, R40 ;  /* 0x0000002855557220 */ /* 0x000fe20000410000 */
[----:B------:R-:W-:Y:S01]  /*128e0*/  MUFU.EX2 R41, R41 ;  /* 0x0000002900297308 */ /* 0x000fe20000000800 */
[-C--:B------:R-:W-:Y:S02]  /*128f0*/  FMUL.FTZ R86, R86, R38.reuse ;  /* 0x0000002656567220 */ /* 0x080fe40000410000 */
[----:B------:R-:W-:Y:S02]  /*12900*/  FMUL.FTZ R87, R87, R38 ;  /* 0x0000002657577220 */ /* 0x000fe40000410000 */
        /* <DEDUP_REMOVED lines=9> */
[----:B------:R-:W-:Y:S01]  /*129a0*/  FMUL.FTZ R77, R77, R40 ;  /* 0x000000284d4d7220 */ /* 0x000fe20000410000 */
[----:B------:R-:W4:Y:S01]  /*129b0*/  MUFU.EX2 R44, R44 ;  /* 0x0000002c002c7308 */ /* 0x000f220000000800 */
[----:B------:R-:W-:-:S02]  /*129c0*/  FMUL.FTZ R78, R78, R38 ;  /* 0x000000264e4e7220 */ /* 0x000fc40000410000 */
[----:B------:R-:W-:Y:S02]  /*129d0*/  FMUL.FTZ R79, R79, R38 ;  /* 0x000000264f4f7220 */ /* 0x000fe40000410000 */
[-C--:B------:R-:W-:Y:S02]  /*129e0*/  FMUL.FTZ R72, R72, R40.reuse ;  /* 0x0000002848487220 */ /* 0x080fe40000410000 */
[----:B------:R-:W-:Y:S01]  /*129f0*/  FMUL.FTZ R73, R73, R40 ;  /* 0x0000002849497220 */ /* 0x000fe20000410000 */
        /* <DEDUP_REMOVED lines=9> */
[----:B------:R-:W-:Y:S02]  /*12a90*/  FFMA.FTZ R124, R124, c[0x0][0x23c], -R61 ;  /* 0x00008f007c7c7a23 */ /* 0x000fe4000001083d */
[--C-:B------:R-:W-:Y:S01]  /*12aa0*/  FFMA.FTZ R119, R119, c[0x0][0x23c], -R26.reuse ;  /* 0x00008f0077777a23 */ /* 0x100fe2000001081a */
[----:B------:R-:W-:Y:S01]  /*12ab0*/  MUFU.EX2 R101, R101 ;  /* 0x0000006500657308 */ /* 0x000fe20000000800 */
[----:B------:R-:W-:-:S02]  /*12ac0*/  FFMA.FTZ R113, R115, c[0x0][0x23c], -R26 ;  /* 0x00008f0073717a23 */ /* 0x000fc4000001081a */
[--C-:B------:R-:W-:Y:S01]  /*12ad0*/  FFMA.FTZ R122, R109, c[0x0][0x23c], -R26.reuse ;  /* 0x00008f006d7a7a23 */ /* 0x100fe2000001081a */
[C---:B------:R-:W-:Y:S01]  /*12ae0*/  HMMA.16816.F32 R76, R4.reuse, R14, R76 ;  /* 0x0000000e044c723c */ /* 0x040fe2000000184c */
[----:B------:R-:W1:Y:S01]  /*12af0*/  LDSM.16.MT88.4 R12, [R164+0x6800] ;  /* 0x00680000a40c783b */ /* 0x000e620000004200 */
[--C-:B------:R-:W-:Y:S02]  /*12b00*/  FFMA.FTZ R115, R64, c[0x0][0x23c], -R61.reuse ;  /* 0x00008f0040737a23 */ /* 0x100fe4000001083d */
[----:B------:R-:W1:Y:S01]  /*12b10*/  MUFU.EX2 R62, R62 ;  /* 0x0000003e003e7308 */ /* 0x000e620000000800 */
[--C-:B------:R-:W-:Y:S02]  /*12b20*/  FFMA.FTZ R64, R66, c[0x0][0x23c], -R61.reuse ;  /* 0x00008f0042407a23 */ /* 0x100fe4000001083d */
[----:B------:R-:W-:Y:S01]  /*12b30*/  FFMA.FTZ R66, R67, c[0x0][0x23c], -R26 ;  /* 0x00008f0043427a23 */ /* 0x000fe2000001081a */
        /* <DEDUP_REMOVED lines=25> */
[----:B------:R-:W-:Y:S02]  /*12cd0*/  FFMA.FTZ R49, R192, R40, R39 ;  /* 0x00000028c0317223 */ /* 0x000fe40000010027 */
[----:B------:R-:W-:Y:S01]  /*12ce0*/  MUFU.EX2 R103, R103 ;  /* 0x0000006700677308 */ /* 0x000fe20000000800 */
[----:B-1----:R-:W-:Y:S01]  /*12cf0*/  HMMA.16816.F32 R88, R4, R12, R88 ;  /* 0x0000000c0458723c */ /* 0x002fe20000001858 */
[----:B------:R-:W-:-:S02]  /*12d00*/  FFMA.FTZ R191, R191, R38, R34 ;  /* 0x00000026bfbf7223 */ /* 0x000fc40000010022 */
[----:B------:R-:W-:Y:S02]  /*12d10*/  FADD.FTZ R32, R32, R49 ;  /* 0x0000003120207221 */ /* 0x000fe40000010000 */
[----:B------:R-:W-:Y:S02]  /*12d20*/  FADD.FTZ R28, R28, R191 ;  /* 0x000000bf1c1c7221 */ /* 0x000fe40000010000 */
[----:B------:R-:W1:Y:S01]  /*12d30*/  MUFU.EX2 R106, R106 ;  /* 0x0000006a006a7308 */ /* 0x000e620000000800 */
[C---:B------:R-:W-:Y:S01]  /*12d40*/  HMMA.16816.F32 R84, R4.reuse, R14, R84 ;  /* 0x0000000e0454723c */ /* 0x040fe20000001854 */
[----:B------:R-:W4:Y:S01]  /*12d50*/  LDSM.16.MT88.4 R12, [R164+0x7000] ;  /* 0x00700000a40c783b */ /* 0x000f220000004200 */
[----:B------:R-:W-:Y:S02]  /*12d60*/  FADD.FTZ R33, R33, R28 ;  /* 0x0000001c21217221 */ /* 0x000fe40000010000 */
[--C-:B------:R-:W-:Y:S02]  /*12d70*/  FFMA.FTZ R29, R29, c[0x0][0x23c], -R26.reuse ;  /* 0x00008f001d1d7a23 */ /* 0x100fe4000001081a */
[----:B------:R-:W-:Y:S01]  /*12d80*/  FFMA.FTZ R191, R25, c[0x0][0x23c], -R26 ;  /* 0x00008f0019bf7a23 */ /* 0x000fe2000001081a */
[----:B------:R-:W-:Y:S01]  /*12d90*/  MUFU.EX2 R110, R110 ;  /* 0x0000006e006e7308 */ /* 0x000fe20000000800 */
[----:B------:R-:W-:Y:S01]  /*12da0*/  HMMA.16816.F32 R92, R4, R18, R92 ;  /* 0x00000012045c723c */ /* 0x000fe2000000185c */
[----:B------:R-:W5:Y:S01]  /*12db0*/  LDSM.16.MT88.4 R16, [R166+0x7000] ;  /* 0x00700000a610783b */ /* 0x000f620000004200 */
[----:B------:R-:W-:-:S02]  /*12dc0*/  FFMA.FTZ R50, R50, c[0x0][0x23c], -R61 ;  /* 0x00008f0032327a23 */ /* 0x000fc4000001083d */
[--C-:B------:R-:W-:Y:S02]  /*12dd0*/  FFMA.FTZ R56, R56, c[0x0][0x23c], -R61.reuse ;  /* 0x00008f0038387a23 */ /* 0x100fe4000001083d */
[--C-:B------:R-:W-:Y:S01]  /*12de0*/  FFMA.FTZ R59, R59, c[0x0][0x23c], -R61.reuse ;  /* 0x00008f003b3b7a23 */ /* 0x100fe2000001083d */
[----:B------:R-:W1:Y:S01]  /*12df0*/  MUFU.EX2 R107, R107 ;  /* 0x0000006b006b7308 */ /* 0x000e620000000800 */
[----:B---3--:R-:W-:Y:S01]  /*12e00*/  HMMA.16816.F32 R80, R4, R8, R80 ;  /* 0x000000080450723c */ /* 0x008fe20000001850 */
[----:B------:R-:W-:Y:S02]  /*12e10*/  FFMA.FTZ R58, R58, c[0x0][0x23c], -R61 ;  /* 0x00008f003a3a7a23 */ /* 0x000fe4000001083d */
[----:B------:R-:W-:-:S04]  /*12e20*/  FFMA.FTZ R31, R31, c[0x0][0x23c], -R26 ;  /* 0x00008f001f1f7a23 */ /* 0x000fc8000001081a */
[----:B------:R-:W-:Y:S01]  /*12e30*/  MUFU.EX2 R108, R108 ;  /* 0x0000006c006c7308 */ /* 0x000fe20000000800 */
[C---:B------:R-:W-:Y:S01]  /*12e40*/  HMMA.16816.F32 R76, R4.reuse, R10, R76 ;  /* 0x0000000a044c723c */ /* 0x040fe2000000184c */
[----:B------:R-:W3:Y:S06]  /*12e50*/  LDSM.16.MT88.4 R8, [R163+0x7000] ;  /* 0x00700000a308783b */ /* 0x000eec0000004200 */
[----:B------:R-:W-:Y:S01]  /*12e60*/  MUFU.EX2 R111, R111 ;  /* 0x0000006f006f7308 */ /* 0x000fe20000000800 */
[C---:B------:R-:W-:Y:S07]  /*12e70*/  HMMA.16816.F32 R72, R4.reuse, R20, R72 ;  /* 0x000000140448723c */ /* 0x040fee0000001848 */
[----:B------:R-:W-:Y:S01]  /*12e80*/  MUFU.EX2 R112, R112 ;  /* 0x0000007000707308 */ /* 0x000fe20000000800 */
[----:B------:R-:W-:Y:S01]  /*12e90*/  HMMA.16816.F32 R68, R4, R22, R68 ;  /* 0x000000160444723c */ /* 0x000fe20000001844 */
[----:B------:R-:W-:Y:S06]  /*12ea0*/  LDSM.16.MT88.4 R20, [R166+0x8000] ;  /* 0x00800000a614783b */ /* 0x000fec0000004200 */
[----:B------:R-:W-:Y:S01]  /*12eb0*/  F2FP.PACK_AB R4, R62, R101 ;  /* 0x000000653e04723e */ /* 0x000fe200000000ff */
[----:B------:R-:W3:Y:S01]  /*12ec0*/  MUFU.EX2 R121, R121 ;  /* 0x0000007900797308 */ /* 0x000ee20000000800 */
[----:B--2---:R-:W-:-:S02]  /*12ed0*/  F2FP.PACK_AB R5, R104, R105 ;  /* 0x000000696805723e */ /* 0x004fc400000000ff */
[----:B------:R-:W-:Y:S02]  /*12ee0*/  F2FP.PACK_AB R6, R60, R65 ;  /* 0x000000413c06723e */ /* 0x000fe400000000ff */
[----:B-1----:R-:W-:-:S03]  /*12ef0*/  F2FP.PACK_AB R7, R106, R103 ;  /* 0x000000676a07723e */ /* 0x002fc600000000ff */
[----:B------:R-:W-:Y:S04]  /*12f00*/  MUFU.EX2 R117, R117 ;  /* 0x0000007500757308 */ /* 0x000fe80000000800 */
[C---:B----4-:R-:W-:Y:S04]  /*12f10*/  HMMA.16816.F32 R88, R4.reuse, R12, R88 ;  /* 0x0000000c0458723c */ /* 0x050fe80000001858 */
[----:B------:R-:W1:Y:S04]  /*12f20*/  MUFU.EX2 R114, R114 ;  /* 0x0000007200727308 */ /* 0x000e680000000800 */
[C---:B------:R-:W-:Y:S01]  /*12f30*/  HMMA.16816.F32 R84, R4.reuse, R14, R84 ;  /* 0x0000000e0454723c */ /* 0x040fe20000001854 */
[----:B------:R-:W2:Y:S03]  /*12f40*/  LDSM.16.MT88.4 R12, [R162+0x7000] ;  /* 0x00700000a20c783b */ /* 0x000ea60000004200 */
[----:B------:R-:W-:Y:S04]  /*12f50*/  MUFU.EX2 R123, R123 ;  /* 0x0000007b007b7308 */ /* 0x000fe80000000800 */
[C---:B-----5:R-:W-:Y:S04]  /*12f60*/  HMMA.16816.F32 R96, R4.reuse, R16, R96 ;  /* 0x000000100460723c */ /* 0x060fe80000001860 */
[----:B------:R-:W4:Y:S04]  /*12f70*/  MUFU.EX2 R124, R124 ;  /* 0x0000007c007c7308 */ /* 0x000f280000000800 */
[C---:B------:R-:W-:Y:S01]  /*12f80*/  HMMA.16816.F32 R92, R4.reuse, R18, R92 ;  /* 0x00000012045c723c */ /* 0x040fe2000000185c */
[----:B------:R-:W5:Y:S03]  /*12f90*/  LDSM.16.MT88.4 R16, [R166+0x7800] ;  /* 0x00780000a610783b */ /* 0x000f660000004200 */
[----:B------:R-:W-:Y:S04]  /*12fa0*/  MUFU.EX2 R118, R118 ;  /* 0x0000007600767308 */ /* 0x000fe80000000800 */
[C---:B---3--:R-:W-:Y:S04]  /*12fb0*/  HMMA.16816.F32 R80, R4.reuse, R8, R80 ;  /* 0x000000080450723c */ /* 0x048fe80000001850 */
[----:B------:R-:W-:Y:S04]  /*12fc0*/  MUFU.EX2 R125, R125 ;  /* 0x0000007d007d7308 */ /* 0x000fe80000000800 */
[C---:B------:R-:W-:Y:S01]  /*12fd0*/  HMMA.16816.F32 R76, R4.reuse, R10, R76 ;  /* 0x0000000a044c723c */ /* 0x040fe2000000184c */
[----:B------:R-:W3:Y:S03]  /*12fe0*/  LDSM.16.MT88.4 R8, [R164+0x7800] ;  /* 0x00780000a408783b */ /* 0x000ee60000004200 */
        /* <DEDUP_REMOVED lines=11> */
[C---:B-----5:R-:W-:Y:S01]  /*130a0*/  HMMA.16816.F32 R96, R4.reuse, R16, R96 ;  /* 0x000000100460723c */ /* 0x060fe20000001860 */
[----:B------:R-:W-:Y:S07]  /*130b0*/  MUFU.EX2 R115, R115 ;  /* 0x0000007300737308 */ /* 0x000fee0000000800 */
[C---:B------:R-:W-:Y:S01]  /*130c0*/  HMMA.16816.F32 R92, R4.reuse, R18, R92 ;  /* 0x00000012045c723c */ /* 0x040fe2000000185c */
[----:B------:R-:W1:Y:S01]  /*130d0*/  LDSM.16.MT88.4 R16, [R162+0x7800] ;  /* 0x00780000a210783b */ /* 0x000e620000004200 */
[----:B------:R-:W5:Y:S06]  /*130e0*/  MUFU.EX2 R120, R120 ;  /* 0x0000007800787308 */ /* 0x000f6c0000000800 */
[C---:B---3--:R-:W-:Y:S02]  /*130f0*/  HMMA.16816.F32 R88, R4.reuse, R8, R88 ;  /* 0x000000080458723c */ /* 0x048fe40000001858 */
[----:B------:R-:W-:Y:S06]  /*13100*/  MUFU.EX2 R64, R64 ;  /* 0x0000004000407308 */ /* 0x000fec0000000800 */
[C---:B--2---:R-:W-:Y:S02]  /*13110*/  HMMA.16816.F32 R80, R4.reuse, R12, R80 ;  /* 0x0000000c0450723c */ /* 0x044fe40000001850 */
[----:B------:R-:W-:Y:S06]  /*13120*/  MUFU.EX2 R109, R109 ;  /* 0x0000006d006d7308 */ /* 0x000fec0000000800 */
[C---:B------:R-:W-:Y:S01]  /*13130*/  HMMA.16816.F32 R76, R4.reuse, R14, R76 ;  /* 0x0000000e044c723c */ /* 0x040fe2000000184c */
[----:B------:R-:W2:Y:S01]  /*13140*/  LDSM.16.MT88.4 R12, [R164+0x8000] ;  /* 0x00800000a40c783b */ /* 0x000ea20000004200 */
[----:B------:R-:W-:Y:S06]  /*13150*/  MUFU.EX2 R66, R66 ;  /* 0x0000004200427308 */ /* 0x000fec0000000800 */
[C---:B------:R-:W-:Y:S01]  /*13160*/  HMMA.16816.F32 R84, R4.reuse, R10, R84 ;  /* 0x0000000a0454723c */ /* 0x040fe20000001854 */
[----:B------:R-:W3:Y:S01]  /*13170*/  LDSM.16.MT88.4 R8, [R163+0x8000] ;  /* 0x00800000a308783b */ /* 0x000ee20000004200 */
[----:B------:R-:W2:Y:S06]  /*13180*/  MUFU.EX2 R67, R67 ;  /* 0x0000004300437308 */ /* 0x000eac0000000800 */
[C---:B-1----:R-:W-:Y:S02]  /*13190*/  HMMA.16816.F32 R72, R4.reuse, R16, R72 ;  /* 0x000000100448723c */ /* 0x042fe40000001848 */
[----:B------:R-:W-:Y:S06]  /*131a0*/  MUFU.EX2 R57, R57 ;  /* 0x0000003900397308 */ /* 0x000fec0000000800 */
[----:B------:R-:W-:Y:S01]  /*131b0*/  HMMA.16816.F32 R68, R4, R18, R68 ;  /* 0x000000120444723c */ /* 0x000fe20000001844 */
[----:B------:R-:W-:Y:S01]  /*131c0*/  LDSM.16.MT88.4 R16, [R166+0x8800] ;  /* 0x00880000a610783b */ /* 0x000fe20000004200 */
        /* <DEDUP_REMOVED lines=19> */
[C---:B------:R-:W-:Y:S01]  /*13300*/  HMMA.16816.F32 R76, R4.reuse, R10, R76 ;  /* 0x0000000a044c723c */ /* 0x040fe2000000184c */
[----:B------:R-:W-:Y:S05]  /*13310*/  LDSM.16.MT88.4 R8, [R162+0x8800] ;  /* 0x00880000a208783b */ /* 0x000fea0000004200 */
[----:B------:R-:W-:Y:S02]  /*13320*/  MUFU.EX2 R29, R29 ;  /* 0x0000001d001d7308 */ /* 0x000fe40000000800 */
[C---:B--2---:R-:W-:Y:S06]  /*13330*/  HMMA.16816.F32 R72, R4.reuse, R12, R72 ;  /* 0x0000000c0448723c */ /* 0x044fec0000001848 */
[----:B------:R-:W-:Y:S02]  /*13340*/  MUFU.EX2 R191, R191 ;  /* 0x000000bf00bf7308 */ /* 0x000fe40000000800 */
[----:B------:R-:W-:Y:S01]  /*13350*/  HMMA.16816.F32 R68, R4, R14, R68 ;  /* 0x0000000e0444723c */ /* 0x000fe20000001844 */
[----:B------:R-:W2:Y:S06]  /*13360*/  LDSM.16.MT88.4 R12, [R163+0x8800] ;  /* 0x00880000a30c783b */ /* 0x000eac0000004200 */
[----:B-----5:R-:W-:-:S02]  /*13370*/  F2FP.PACK_AB R4, R120, R115 ;  /* 0x000000737804723e */ /* 0x020fc400000000ff */
[----:B------:R-:W-:Y:S02]  /*13380*/  F2FP.PACK_AB R5, R67, R66 ;  /* 0x000000424305723e */ /* 0x000fe400000000ff */
[----:B------:R-:W-:Y:S02]  /*13390*/  F2FP.PACK_AB R6, R109, R64 ;  /* 0x000000406d06723e */ /* 0x000fe400000000ff */
[----:B-1----:R-:W-:-:S07]  /*133a0*/  F2FP.PACK_AB R7, R116, R57 ;  /* 0x000000397407723e */ /* 0x002fce00000000ff */
[C---:B------:R-:W-:Y:S08]  /*133b0*/  HMMA.16816.F32 R96, R4.reuse, R16, R96 ;  /* 0x000000100460723c */ /* 0x040ff00000001860 */
[C---:B------:R-:W-:Y:S01]  /*133c0*/  HMMA.16816.F32 R92, R4.reuse, R18, R92 ;  /* 0x00000012045c723c */ /* 0x040fe2000000185c */
[----:B------:R-:W1:Y:S07]  /*133d0*/  LDSM.16.MT88.4 R16, [R166+0x9000] ;  /* 0x00900000a610783b */ /* 0x000e6e0000004200 */
[C---:B------:R-:W-:Y:S01]  /*133e0*/  HMMA.16816.F32 R84, R4.reuse, R22, R84 ;  /* 0x000000160454723c */ /* 0x040fe20000001854 */
[----:B------:R-:W-:Y:S07]  /*133f0*/  MUFU.EX2 R23, R48 ;  /* 0x0000003000177308 */ /* 0x000fee0000000800 */
[C---:B--2---:R-:W-:Y:S01]  /*13400*/  HMMA.16816.F32 R80, R4.reuse, R12, R80 ;  /* 0x0000000c0450723c */ /* 0x044fe20000001850 */
[----:B------:R-:W2:Y:S07]  /*13410*/  MUFU.EX2 R22, R52 ;  /* 0x0000003400167308 */ /* 0x000eae0000000800 */
[C---:B------:R-:W-:Y:S01]  /*13420*/  HMMA.16816.F32 R76, R4.reuse, R14, R76 ;  /* 0x0000000e044c723c */ /* 0x040fe2000000184c */
[----:B------:R-:W3:Y:S01]  /*13430*/  LDSM.16.MT88.4 R12, [R164+0x9000] ;  /* 0x00900000a40c783b */ /* 0x000ee20000004200 */
[----:B------:R-:W-:Y:S06]  /*13440*/  MUFU.EX2 R48, R51 ;  /* 0x0000003300307308 */ /* 0x000fec0000000800 */
[C---:B------:R-:W-:Y:S02]  /*13450*/  HMMA.16816.F32 R88, R4.reuse, R20, R88 ;  /* 0x000000140458723c */ /* 0x040fe40000001858 */
[----:B------:R-:W-:Y:S06]  /*13460*/  MUFU.EX2 R21, R55 ;  /* 0x0000003700157308 */ /* 0x000fec0000000800 */
[C---:B------:R-:W-:Y:S02]  /*13470*/  HMMA.16816.F32 R72, R4.reuse, R8, R72 ;  /* 0x000000080448723c */ /* 0x040fe40000001848 */
[----:B------:R-:W5:Y:S06]  /*13480*/  MUFU.EX2 R20, R54 ;  /* 0x0000003600147308 */ /* 0x000f6c0000000800 */
[----:B------:R-:W-:Y:S01]  /*13490*/  HMMA.16816.F32 R68, R4, R10, R68 ;  /* 0x0000000a0444723c */ /* 0x000fe20000001844 */
[----:B------:R-:W3:Y:S06]  /*134a0*/  LDSM.16.MT88.4 R8, [R163+0x9000] ;  /* 0x00900000a308783b */ /* 0x000eec0000004200 */
[----:B----4-:R-:W-:-:S02]  /*134b0*/  F2FP.PACK_AB R5, R45, R46 ;  /* 0x0000002e2d05723e */ /* 0x010fc400000000ff */
[----:B--2---:R-:W-:Y:S02]  /*134c0*/  F2FP.PACK_AB R6, R22, R23 ;  /* 0x000000171606723e */ /* 0x004fe400000000ff */
[----:B-----5:R-:W-:Y:S02]  /*134d0*/  F2FP.PACK_AB R4, R20, R21 ;  /* 0x000000151404723e */ /* 0x020fe400000000ff */
[----:B------:R-:W-:-:S07]  /*134e0*/  F2FP.PACK_AB R7, R37, R48 ;  /* 0x000000302507723e */ /* 0x000fce00000000ff */
[C---:B-1----:R-:W-:Y:S08]  /*134f0*/  HMMA.16816.F32 R96, R4.reuse, R16, R96 ;  /* 0x000000100460723c */ /* 0x042ff00000001860 */
[C---:B------:R-:W-:Y:S01]  /*13500*/  HMMA.16816.F32 R92, R4.reuse, R18, R92 ;  /* 0x00000012045c723c */ /* 0x040fe2000000185c */
[----:B------:R-:W1:Y:S07]  /*13510*/  LDSM.16.MT88.4 R16, [R162+0x9000] ;  /* 0x00900000a210783b */ /* 0x000e6e0000004200 */
[C---:B---3--:R-:W-:Y:S07]  /*13520*/  HMMA.16816.F32 R88, R4.reuse, R12, R88 ;  /* 0x0000000c0458723c */ /* 0x048fee0000001858 */
[----:B------:R-:W-:Y:S01]  /*13530*/  FADD.FTZ R13, R35, R32 ;  /* 0x00000020230d7221 */ /* 0x000fe20000010000 */
[----:B------:R-:W-:Y:S01]  /*13540*/  HMMA.16816.F32 R80, R4, R8, R80 ;  /* 0x000000080450723c */ /* 0x000fe20000001850 */
[----:B------:R-:W-:-:S02]  /*13550*/  FADD.FTZ R12, R2, R33 ;  /* 0x00000021020c7221 */ /* 0x000fc40000010000 */
[----:B------:R-:W-:Y:S01]  /*13560*/  FADD.FTZ R13, R30, R13 ;  /* 0x0000000d1e0d7221 */ /* 0x000fe20000010000 */
[----:B------:R-:W2:Y:S01]  /*13570*/  MUFU.EX2 R2, R31 ;  /* 0x0000001f00027308 */ /* 0x000ea20000000800 */
[----:B------:R-:W-:Y:S02]  /*13580*/  FADD.FTZ R53, R53, R12 ;  /* 0x0000000c35357221 */ /* 0x000fe40000010000 */
[----:B------:R-:W-:Y:S01]  /*13590*/  FADD.FTZ R36, R36, R13 ;  /* 0x0000000d24247221 */ /* 0x000fe20000010000 */
[----:B------:R-:W-:Y:S01]  /*135a0*/  HMMA.16816.F32 R84, R4, R14, R84 ;  /* 0x0000000e0454723c */ /* 0x000fe20000001854 */
[----:B------:R-:W-:Y:S01]  /*135b0*/  FADD.FTZ R44, R44, R53 ;  /* 0x000000352c2c7221 */ /* 0x000fe20000010000 */
[----:B------:R-:W3:Y:S01]  /*135c0*/  LDSM.16.MT88.4 R12, [R166+0x9800] ;  /* 0x00980000a60c783b */ /* 0x000ee20000004200 */
        /* <DEDUP_REMOVED lines=8> */
[----:B------:R-:W4:Y:S01]  /*13650*/  LDSM.16.MT88.4 R8, [R164+0x9800] ;  /* 0x00980000a408783b */ /* 0x000f220000004200 */
[----:B------:R-:W-:Y:S01]  /*13660*/  FADD.FTZ R104, R104, R105 ;  /* 0x0000006968687221 */ /* 0x000fe20000010000 */
[----:B-1----:R-:W-:Y:S01]  /*13670*/  HMMA.16816.F32 R72, R4, R16, R72 ;  /* 0x000000100448723c */ /* 0x002fe20000001848 */
[----:B------:R-:W-:-:S02]  /*13680*/  FADD.FTZ R62, R62, R101 ;  /* 0x000000653e3e7221 */ /* 0x000fc40000010000 */
[----:B------:R-:W-:Y:S02]  /*13690*/  FFMA.FTZ R0, R27, c[0x0][0x23c], -R26 ;  /* 0x00008f001b007a23 */ /* 0x000fe4000001081a */
[----:B------:R-:W-:Y:S02]  /*136a0*/  FADD.FTZ R103, R103, R104 ;  /* 0x0000006867677221 */ /* 0x000fe40000010000 */
[----:B------:R-:W-:Y:S01]  /*136b0*/  FADD.FTZ R17, R65, R62 ;  /* 0x0000003e41117221 */ /* 0x000fe20000010000 */
[----:B------:R-:W-:Y:S01]  /*136c0*/  HMMA.16816.F32 R68, R4, R18, R68 ;  /* 0x000000120444723c */ /* 0x000fe20000001844 */
[----:B------:R-:W1:Y:S01]  /*136d0*/  MUFU.EX2 R0, R0 ;  /* 0x0000000000007308 */ /* 0x000e620000000800 */
[----:B------:R-:W-:Y:S02]  /*136e0*/  FADD.FTZ R103, R106, R103 ;  /* 0x000000676a677221 */ /* 0x000fe40000010000 */
[----:B------:R-:W-:Y:S02]  /*136f0*/  FADD.FTZ R17, R60, R17 ;  /* 0x000000113c117221 */ /* 0x000fe40000010000 */
[----:B------:R-:W-:Y:S01]  /*13700*/  FADD.FTZ R26, R112, R103 ;  /* 0x00000067701a7221 */ /* 0x000fe20000010000 */
[----:B------:R-:W-:Y:S01]  /*13710*/  F2FP.PACK_AB R4, R39, R34 ;  /* 0x000000222704723e */ /* 0x000fe200000000ff */
[----:B------:R-:W-:Y:S01]  /*13720*/  FADD.FTZ R110, R110, R17 ;  /* 0x000000116e6e7221 */ /* 0x000fe20000010000 */
[----:B--2---:R-:W-:Y:S01]  /*13730*/  F2FP.PACK_AB R5, R29, R2 ;  /* 0x000000021d05723e */ /* 0x004fe200000000ff */
[----:B------:R-:W-:Y:S01]  /*13740*/  FADD.FTZ R26, R121, R26 ;  /* 0x0000001a791a7221 */ /* 0x000fe20000010000 */
[----:B------:R-:W-:Y:S01]  /*13750*/  F2FP.PACK_AB R6, R49, R38 ;  /* 0x000000263106723e */ /* 0x000fe200000000ff */
[----:B------:R-:W-:Y:S01]  /*13760*/  FADD.FTZ R107, R107, R110 ;  /* 0x0000006e6b6b7221 */ /* 0x000fe20000010000 */
[----:B------:R-:W2:Y:S01]  /*13770*/  LDSM.16.MT88.4 R16, [R163+0x9800] ;  /* 0x00980000a310783b */ /* 0x000ea20000004200 */
[----:B------:R-:W-:-:S02]  /*13780*/  FADD.FTZ R117, R117, R26 ;  /* 0x0000001a75757221 */ /* 0x000fc40000010000 */
[----:B------:R-:W-:Y:S01]  /*13790*/  FADD.FTZ R108, R108, R107 ;  /* 0x0000006b6c6c7221 */ /* 0x000fe20000010000 */
[----:B-1----:R-:W-:Y:S01]  /*137a0*/  F2FP.PACK_AB R7, R191, R0 ;  /* 0x00000000bf07723e */ /* 0x002fe200000000ff */
[----:B------:R-:W-:Y:S02]  /*137b0*/  FADD.FTZ R114, R114, R117 ;  /* 0x0000007572727221 */ /* 0x000fe40000010000 */
[----:B------:R-:W-:Y:S02]  /*137c0*/  FADD.FTZ R26, R111, R108 ;  /* 0x0000006c6f1a7221 */ /* 0x000fe40000010000 */
[----:B------:R-:W-:Y:S02]  /*137d0*/  FADD.FTZ R119, R119, R114 ;  /* 0x0000007277777221 */ /* 0x000fe40000010000 */
[----:B------:R-:W-:Y:S01]  /*137e0*/  FADD.FTZ R25, R123, R26 ;  /* 0x0000001a7b197221 */ /* 0x000fe20000010000 */
[----:B---3--:R-:W-:Y:S01]  /*137f0*/  HMMA.16816.F32 R96, R4, R12, R96 ;  /* 0x0000000c0460723c */ /* 0x008fe20000001860 */
[----:B------:R-:W-:-:S02]  /*13800*/  FADD.FTZ R126, R126, R119 ;  /* 0x000000777e7e7221 */ /* 0x000fc40000010000 */
[----:B------:R-:W-:-:S05]  /*13810*/  FADD.FTZ R25, R124, R25 ;  /* 0x000000197c197221 */ /* 0x000fca0000010000 */
[C---:B------:R-:W-:Y:S01]  /*13820*/  HMMA.16816.F32 R92, R4.reuse, R14, R92 ;  /* 0x0000000e045c723c */ /* 0x040fe2000000185c */
[----:B------:R-:W1:Y:S07]  /*13830*/  LDSM.16.MT88.4 R12, [R162+0x9800] ;  /* 0x00980000a20c783b */ /* 0x000e6e0000004200 */
[C---:B----4-:R-:W-:Y:S07]  /*13840*/  HMMA.16816.F32 R88, R4.reuse, R8, R88 ;  /* 0x000000080458723c */ /* 0x050fee0000001858 */
        /* <DEDUP_REMOVED lines=31> */
[----:B------:R-:W-:Y:S02]  /*13a40*/  FADD.FTZ R0, R0, R29 ;  /* 0x0000001d00007221 */ /* 0x000fe40000010000 */
[----:B------:R-:W-:-:S02]  /*13a50*/  FADD.FTZ R192, R49, R38 ;  /* 0x0000002631c07221 */ /* 0x000fc40000010000 */
[----:B------:R-:W-:Y:S01]  /*13a60*/  FADD.FTZ R191, R191, R0 ;  /* 0x00000000bfbf7221 */ /* 0x000fe20000010000 */
[----:B------:R-:W-:Y:S02]  /*13a70*/  MOV R0, R3 ;  /* 0x0000000300007202 */ /* 0x000fe40000000f00 */
.L_x_7378:
[----:B------:R-:W-:Y:S01]  /*13a80*/  ULDC.64 UR12, c[0x0][0x118] ;  /* 0x00004600000c7ab9 */ /* 0x000fe20000000a00 */
        /* <DEDUP_REMOVED lines=13> */
.L_x_7388:
        /* <DEDUP_REMOVED lines=66> */
.L_x_7385:
        /* <DEDUP_REMOVED lines=41> */
[----:B------:R-:W4:Y:S01]  /*14210*/  LDSM.16.M88.4 R152, [R165+0x3000] ;  /* 0x00300000a598783b */ /* 0x000f220000000200 */
[C---:B---3--:R-:W-:Y:S08]  /*14220*/  HMMA.16816.F32 R4, R104.reuse, R108, RZ ;  /* 0x0000006c6804723c */ /* 0x048ff000000018ff */
[C---:B--2---:R-:W-:Y:S01]  /*14230*/  HMMA.16816.F32 R8, R104.reuse, R110, RZ ;  /* 0x0000006e6808723c */ /* 0x044fe200000018ff */
[----:B------:R-:W-:Y:S07]  /*14240*/  LDSM.16.M88.4 R108, [R165+0x4000] ;  /* 0x00400000a56c783b */ /* 0x000fee0000000200 */
        /* <DEDUP_REMOVED lines=23> */
[C---:B----4-:R-:W-:Y:S08]  /*143c0*/  HMMA.16816.F32 R20, R140.reuse, R152, R20 ;  /* 0x000000988c14723c */ /* 0x050ff00000001814 */
        /* <DEDUP_REMOVED lines=81> */
[----:B------:R1:W1:Y:S10]  /*148e0*/  MUFU.TANH R231, R13 ;  /* 0x0000000d00e77308 */ /* 0x0002740000002400 */
[----:B------:R1:W1:Y:S01]  /*148f0*/  MUFU.TANH R230, R14 ;  /* 0x0000000e00e67308 */ /* 0x0002620000002400 */
[C---:B-----5:R-:W-:Y:S08]  /*14900*/  HMMA.16816.F32 R28, R120.reuse, R8, R28 ;  /* 0x00000008781c723c */ /* 0x060ff0000000181c */
[C---:B------:R-:W-:Y:S01]  /*14910*/  HMMA.16816.F32 R32, R120.reuse, R10, R32 ;  /* 0x0000000a7820723c */ /* 0x040fe20000001820 */
[----:B------:R1:W1:Y:S01]  /*14920*/  MUFU.TANH R228, R15 ;  /* 0x0000000f00e47308 */ /* 0x0002620000002400 */
        /* <DEDUP_REMOVED lines=23> */
[----:B------:R-:W2:Y:S01]  /*14aa0*/  MUFU.TANH R221, R221 ;  /* 0x000000dd00dd7308 */ /* 0x000ea20000002400 */
[----:B------:R-:W5:Y:S01]  /*14ab0*/  LDSM.16.M88.4 R8, [R100+0x3800] ;  /* 0x003800006408783b */ /* 0x000f620000000200 */
[----:B------:R-:W-:Y:S04]  /*14ac0*/  DEPBAR.LE SB0, 0x0 ;  /* 0x000080000000791a */ /* 0x000fe80000000000 */
[----:B------:R-:W-:Y:S01]  /*14ad0*/  FMUL.FTZ R41, R41, c[0x0][0x2ec] ;  /* 0x0000bb0029297a20 */ /* 0x000fe20000410000 */
[C---:B-1----:R-:W-:Y:S03]  /*14ae0*/  HMMA.16816.F32 R52, R120.reuse, R4, R52 ;  /* 0x000000047834723c */ /* 0x042fe60000001834 */
[----:B------:R1:W1:Y:S01]  /*14af0*/  MUFU.TANH R219, R21 ;  /* 0x0000001500db7308 */ /* 0x0002620000002400 */
        /* <DEDUP_REMOVED lines=16> */
[----:B------:R-:W1:Y:S01]  /*14c00*/  MUFU.TANH R217, R217 ;  /* 0x000000d900d97308 */ /* 0x000e620000002400 */
[C---:B-----5:R-:W-:Y:S03]  /*14c10*/  HMMA.16816.F32 R60, R120.reuse, R8, R60 ;  /* 0x00000008783c723c */ /* 0x060fe6000000183c */
[----:B------:R-:W-:Y:S02]  /*14c20*/  FMUL.FTZ R53, R53, c[0x0][0x2ec] ;  /* 0x0000bb0035357a20 */ /* 0x000fe40000410000 */
[----:B------:R-:W-:Y:S02]  /*14c30*/  FMUL.FTZ R54, R54, c[0x0][0x2ec] ;  /* 0x0000bb0036367a20 */ /* 0x000fe40000410000 */
[----:B------:R-:W-:Y:S01]  /*14c40*/  FMUL.FTZ R55, R55, c[0x0][0x2ec] ;  /* 0x0000bb0037377a20 */ /* 0x000fe20000410000 */
[----:B------:R-:W-:Y:S01]  /*14c50*/  HMMA.16816.F32 R64, R120, R10, R64 ;  /* 0x0000000a7840723c */ /* 0x000fe20000001840 */
[----:B------:R1:W1:Y:S03]  /*14c60*/  MUFU.TANH R215, R25 ;  /* 0x0000001900d77308 */ /* 0x0002660000002400 */
        /* <DEDUP_REMOVED lines=70> */
[----:B------:R-:W-:Y:S02]  /*150d0*/  ISETP.GE.AND P3, PT, R2, RZ, PT ;  /* 0x000000ff0200720c */ /* 0x000fe40003f66270 */
        /* <DEDUP_REMOVED lines=48> */
.L_x_7387:
        /* <DEDUP_REMOVED lines=31> */
.L_x_7386:
[----:B--234-:R-:W-:Y:S01]  /*155d0*/  FMNMX.FTZ R0, R229, R103, !PT ;  /* 0x00000067e5007209 */ /* 0x01cfe20007810000 */
        /* <DEDUP_REMOVED lines=132> */
[C---:B------:R-:W-:Y:S01]  /*15e20*/  FMUL.FTZ R16, R37.reuse, R84 ;  /* 0x0000005425107220 */ /* 0x040fe20000410000 */
[----:B------:R-:W-:Y:S01]  /*15e30*/  MUFU.EX2 R64, R64 ;  /* 0x0000004000407308 */ /* 0x000fe20000000800 */
[--C-:B------:R-:W-:Y:S02]  /*15e40*/  FFMA.FTZ R84, R226, c[0x0][0x23c], -R39.reuse ;  /* 0x00008f00e2547a23 */ /* 0x100fe40000010827 */
[----:B------:R-:W-:Y:S02]  /*15e50*/  FMUL.FTZ R25, R37, R77 ;  /* 0x0000004d25197220 */ /* 0x000fe40000410000 */
        /* <DEDUP_REMOVED lines=16> */
[----:B------:R3:W-:Y:S01]  /*15f60*/  MUFU.EX2 R85, R24 ;  /* 0x0000001800557308 */ /* 0x0007e20000000800 */
        /* <DEDUP_REMOVED lines=15> */
[C---:B---3--:R-:W-:Y:S02]  /*16060*/  FMUL.FTZ R24, R37.reuse, R76 ;  /* 0x0000004c25187220 */ /* 0x048fe40000410000 */
        /* <DEDUP_REMOVED lines=270> */
.L_x_7384:
        /* <DEDUP_REMOVED lines=9> */
[----:B------:R-:W-:-:S03]  /*171e0*/  IADD3 R13, R180, -R13, RZ ;  /* 0x8000000db40d7210 */ /* 0x000fc60007ffe0ff */
[----:B------:R-:W3:Y:S01]  /*171f0*/  S2R R44, SR_CTAID.X ;  /* 0x00000000002c7919 */ /* 0x000ee20000002500 */
[----:B-1----:R-:W-:-:S03]  /*17200*/  FADD.FTZ R6, R3, R192 ;  /* 0x000000c003067221 */ /* 0x002fc60000010000 */
[----:B------:R-:W1:Y:S01]  /*17210*/  S2R R3, SR_TID.X ;  /* 0x0000000000037919 */ /* 0x000e620000002100 */
[----:B--2---:R-:W-:-:S03]  /*17220*/  FADD.FTZ R7, R4, R191 ;  /* 0x000000bf04077221 */ /* 0x004fc60000010000 */
[----:B------:R-:W2:Y:S04]  /*17230*/  SHFL.BFLY PT, R5, R6, 0x1, 0x1f ;  /* 0x0c201f0006057f89 */ /* 0x000ea800000e0000 */
[----:B------:R-:W4:Y:S01]  /*17240*/  SHFL.BFLY PT, R4, R7, 0x1, 0x1f ;  /* 0x0c201f0007047f89 */ /* 0x000f2200000e0000 */
[----:B-1----:R-:W-:-:S04]  /*17250*/  SHF.R.S32.HI R10, RZ, 0x1f, R3 ;  /* 0x0000001fff0a7819 */ /* 0x002fc80000011403 */
[----:B------:R-:W-:Y:S01]  /*17260*/  LEA.HI R11, R10, R3, RZ, 0x2 ;  /* 0x000000030a0b7211 */ /* 0x000fe200078f10ff */
[----:B--2---:R-:W-:Y:S01]  /*17270*/  FADD.FTZ R5, R6, R5 ;  /* 0x0000000506057221 */ /* 0x004fe20000010000 */
[----:B------:R-:W-:Y:S02]  /*17280*/  SHF.L.U32 R6, R173, 0x6, RZ ;  /* 0x00000006ad067819 */ /* 0x000fe400000006ff */
[--C-:B------:R-:W-:Y:S01]  /*17290*/  SHF.R.S32.HI R9, RZ, 0x2, R11.reuse ;  /* 0x00000002ff097819 */ /* 0x100fe2000001140b */
[----:B----4-:R-:W-:Y:S01]  /*172a0*/  FADD.FTZ R4, R7, R4 ;  /* 0x0000000407047221 */ /* 0x010fe20000010000 */
        /* <DEDUP_REMOVED lines=50> */
[----:B------:R-:W4:Y:S01]  /*175d0*/  @P0 MUFU.LG2 R4, R4 ;  /* 0x0000000400040308 */ /* 0x000f220000000c00 */
        /* <DEDUP_REMOVED lines=56> */
[----:B----4-:R-:W-:-:S04]  /*17960*/  @P0 FMUL.FTZ R9, R4, 0.69314718246459960938 ;  /* 0x3f31721804090820 */ /* 0x010fc80000410000 */
[----:B------:R-:W-:Y:S01]  /*17970*/  @P0 FFMA.FTZ R8, R0, c[0x0][0x238], R9 ;  /* 0x00008e0000080a23 */ /* 0x000fe20000010009 */
[----:B------:R-:W1:Y:S04]  /*17980*/  LDS.128 R36, [R6.X4] ;  /* 0x0000000006247984 */ /* 0x000e680000004c00 */
[----:B------:R-:W2:Y:S04]  /*17990*/  LDS.128 R32, [R6.X4+0x800] ;  /* 0x0008000006207984 */ /* 0x000ea80000004c00 */
[----:B------:R-:W4:Y:S04]  /*179a0*/  LDS.128 R28, [R6.X4+0x1000] ;  /* 0x00100000061c7984 */ /* 0x000f280000004c00 */
[----:B------:R-:W1:Y:S04]  /*179b0*/  LDS.128 R24, [R6.X4+0x1800] ;  /* 0x0018000006187984 */ /* 0x000e680000004c00 */
[----:B------:R-:W1:Y:S04]  /*179c0*/  LDS.128 R20, [R6.X4+0x2000] ;  /* 0x0020000006147984 */ /* 0x000e680000004c00 */
[----:B------:R-:W1:Y:S04]  /*179d0*/  LDS.128 R16, [R6.X4+0x2800] ;  /* 0x0028000006107984 */ /* 0x000e680000004c00 */
[----:B------:R-:W1:Y:S04]  /*179e0*/  LDS.128 R12, [R6.X4+0x3000] ;  /* 0x00300000060c7984 */ /* 0x000e680000004c00 */
[----:B------:R3:W1:Y:S02]  /*179f0*/  LDS.128 R40, [R6.X4+0x3800] ;  /* 0x0038000006287984 */ /* 0x0006640000004c00 */
[----:B---3--:R-:W-:-:S04]  /*17a00*/  IMAD.SHL.U32 R6, R44, 0x40, RZ ;  /* 0x000000402c067824 */ /* 0x008fc800078e00ff */
[----:B------:R-:W-:Y:S01]  /*17a10*/  IMAD R6, R7, c[0x0][0x214], R6 ;  /* 0x0000850007067a24 */ /* 0x000fe200078e0206 */
[----:B------:R-:W-:Y:S05]  /*17a20*/  @P1 BRA `(.L_x_7390) ;  /* 0x000000b000001947 */ /* 0x000fea0003800000 */
[----:B--2-4-:R-:W-:Y:S01]  /*17a30*/  IMAD R0, R44, -0x40, R181 ;  /* 0xffffffc02c007824 */ /* 0x014fe200078e02b5 */
        /* <DEDUP_REMOVED lines=10> */
.L_x_7390:
[----:B--2-4-:R-:W-:Y:S05]  /*17ae0*/  BSYNC B0 ;  /* 0x0000000000007941 */ /* 0x014fea0003800000 */
.L_x_7389:
        /* <DEDUP_REMOVED lines=35> */
.L_x_7391:
        /* <DEDUP_REMOVED lines=14> */
.L_x_7821:


//--------------------- .text._ZN5flash24flash_fwd_splitkv_kernelI23Flash_fwd_kernel_traitsILi64ELi64ELi128ELi4ELb0ELb0EN7cutlass6half_tE19Flash_kernel_traitsILi64ELi64ELi128ELi4ES3_EELb1ELb0ELb1ELb0ELb0ELb0ELb1ELb1EEEvNS_16Flash_fwd_paramsE --------------------------
	.section	.text._ZN5flash24flash_fwd_splitkv_kernelI23Flash_fwd_kernel_traitsILi64ELi64ELi128ELi4ELb0ELb0EN7cutlass6half_tE19Flash_kernel_traitsILi64ELi64ELi128ELi4ES3_EELb1ELb0ELb1ELb0ELb0ELb0ELb1ELb1EEEvNS_16Flash_fwd_paramsE,"ax",@progbits
	.sectioninfo	@"SHI_REGISTERS=203"
	.align	128
        .global         _ZN5flash24flash_fwd_splitkv_kernelI23Flash_fwd_kernel_traitsILi64ELi64ELi128ELi4ELb0ELb0EN7cutlass6half_tE19Flash_kernel_traitsILi64ELi64ELi128ELi4ES3_EELb1ELb0ELb1ELb0ELb0ELb0ELb1ELb1EEEvNS_16Flash_fwd_paramsE
        .type           _ZN5flash24flash_fwd_splitkv_kernelI23Flash_fwd_kernel_traitsILi64ELi64ELi128ELi4ELb0ELb0EN7cutlass6half_tE19Flash_kernel_traitsILi64ELi64ELi128ELi4ES3_EELb1ELb0ELb1ELb0ELb0ELb0ELb1ELb1EEEvNS_16Flash_fwd_paramsE,@function
        .size           _ZN5flash24flash_fwd_splitkv_kernelI23Flash_fwd_kernel_traitsILi64ELi64ELi128ELi4ELb0ELb0EN7cutlass6half_tE19Flash_kernel_traitsILi64ELi64ELi128ELi4ES3_EELb1ELb0ELb1ELb0ELb0ELb0ELb1ELb1EEEvNS_16Flash_fwd_paramsE,(.L_x_7822 - _ZN5flash24flash_fwd_splitkv_kernelI23Flash_fwd_kernel_traitsILi64ELi64ELi128ELi4ELb0ELb0EN7cutlass6half_tE19Flash_kernel_traitsILi64ELi64ELi128ELi4ES3_EELb1ELb0ELb1ELb0ELb0ELb0ELb1ELb1EEEvNS_16Flash_fwd_paramsE)
        .other          _ZN5flash24flash_fwd_splitkv_kernelI23Flash_fwd_kernel_traitsILi64ELi64ELi128ELi4ELb0ELb0EN7cutlass6half_tE19Flash_kernel_traitsILi64ELi64ELi128ELi4ES3_EELb1ELb0ELb1ELb0ELb0ELb0ELb1ELb1EEEvNS_16Flash_fwd_paramsE,@"STO_CUDA_ENTRY STV_DEFAULT"
_ZN5flash24flash_fwd_splitkv_kernelI23Flash_fwd_kernel_traitsILi64ELi64ELi128ELi4ELb0ELb0EN7cutlass6half_tE19Flash_kernel_traitsILi64ELi64ELi128ELi4ES3_EELb1ELb0ELb1ELb0ELb0ELb0ELb1ELb1EEEvNS_16Flash_fwd_paramsE:
.text._ZN5flash24flash_fwd_splitkv_kernelI23Flash_fwd_kernel_traitsILi64ELi64ELi128ELi4ELb0ELb0EN7cutlass6half_tE19Flash_kernel_traitsILi64ELi64ELi128ELi4ES3_EELb1ELb0ELb1ELb0ELb0ELb0ELb1ELb1EEEvNS_16Flash_fwd_paramsE:
        /* <DEDUP_REMOVED lines=53> */
.L_x_7392:
[----:B-1-34-:R-:W-:Y:S02]  /*0350*/  MOV R5, c[0x0][0x218] ;  /* 0x0000860000057a02 */ /* 0x01afe40000000f00 */
.L_x_7393:
        /* <DEDUP_REMOVED lines=27> */
[----:B------:R-:W-:Y:S01]  /*0510*/  IADD3 R6, -R176, 0xbf, R3 ;  /* 0x000000bfb0067810 */ /* 0x000fe20007ffe103 */
[----:B-1----:R-:W-:Y:S02]  /*0520*/  IMAD.MOV R4, RZ, RZ, -R11 ;  /* 0x000000ffff047224 */ /* 0x002fe400078e0a0b */
[----:B------:R-:W-:Y:S02]  /*0530*/  IMAD.MOV.U32 R10, RZ, RZ, RZ ;  /* 0x000000ffff0a7224 */ /* 0x000fe400078e00ff */
[----:B------:R-:W-:-:S04]  /*0540*/  IMAD R4, R4, R5, RZ ;  /* 0x0000000504047224 */ /* 0x000fc800078e02ff */
[----:B------:R-:W-:Y:S02]  /*0550*/  IMAD.HI.U32 R7, R11, R4, R10 ;  /* 0x000000040b077227 */ /* 0x000fe400078e000a */
[----:B------:R-:W1:Y:S02]  /*0560*/  S2R R11, SR_TID.X ;  /* 0x00000000000b7919 */ /* 0x000e640000002100 */
        /* <DEDUP_REMOVED lines=10> */
[----:B------:R-:W-:-:S04]  /*0610*/  SHF.R.S32.HI R5, RZ, 0x1f, R4 ;  /* 0x0000001fff057819 */ /* 0x000fc80000011404 */
[----:B------:R-:W-:-:S04]  /*0620*/  LEA.HI R5, R5, R4, RZ, 0x7 ;  /* 0x0000000405057211 */ /* 0x000fc800078f38ff */
[----:B------:R-:W-:-:S03]  /*0630*/  SHF.R.S32.HI R5, RZ, 0x7, R5 ;  /* 0x00000007ff057819 */ /* 0x000fc60000011405 */
[----:B------:R-:W-:-:S05]  /*0640*/  @P2 IADD3 R7, R7, 0x1, RZ ;  /* 0x0000000107072810 */ /* 0x000fca0007ffe0ff */
[----:B------:R-:W-:Y:S01]  /*0650*/  IMAD.MOV.U32 R2, RZ, RZ, R7 ;  /* 0x000000ffff027224 */ /* 0x000fe200078e0007 */
[----:B------:R-:W-:-:S03]  /*0660*/  IADD3 R7, R6, c[0x0][0x2e8], R49 ;  /* 0x0000ba0006077a10 */ /* 0x000fc60007ffe031 */
        /* <DEDUP_REMOVED lines=77> */
[C---:B------:R-:W-:Y:S01]  /*0b40*/  ISETP.NE.OR P3, PT, R11.reuse, RZ, P3 ;  /* 0x000000ff0b00720c */ /* 0x040fe20001f65670 */
[----:B------:R-:W-:Y:S01]  /*0b50*/  @!P5 IMAD.MOV.U32 R19, RZ, RZ, -0x800000 ;  /* 0xff800000ff13d424 */ /* 0x000fe200078e00ff */
[-C--:B------:R-:W-:Y:S01]  /*0b60*/  ISETP.GE.OR P2, PT, R0, R3.reuse, P2 ;  /* 0x000000030000720c */ /* 0x080fe20001746670 */
[----:B------:R2:W-:Y:S01]  /*0b70*/  @!P0 STG.E [R12.64+0xc0], R5 ;  /* 0x0000c0050c008986 */ /* 0x0005e2000c101906 */
[----:B------:R-:W-:Y:S01]  /*0b80*/  ISETP.GE.AND P0, PT, R2, R3, PT ;  /* 0x000000030200720c */ /* 0x000fe20003f06270 */
[----:B------:R-:W-:Y:S02]  /*0b90*/  @!P6 IMAD.MOV.U32 R21, RZ, RZ, -0x800000 ;  /* 0xff800000ff15e424 */ /* 0x000fe400078e00ff */
[----:B------:R2:W-:Y:S01]  /*0ba0*/  @!P5 STG.E [R12.64+0x40], R19 ;  /* 0x000040130c00d986 */ /* 0x0005e2000c101906 */
[----:B------:R-:W-:-:S03]  /*0bb0*/  ISETP.NE.OR P0, PT, R11, RZ, P0 ;  /* 0x000000ff0b00720c */ /* 0x000fc60000705670 */
[----:B------:R-:W-:Y:S01]  /*0bc0*/  @!P4 IMAD.MOV.U32 R15, RZ, RZ, -0x800000 ;  /* 0xff800000ff0fc424 */ /* 0x000fe200078e00ff */
[----:B------:R2:W-:Y:S01]  /*0bd0*/  @!P6 STG.E [R12.64+0x20], R21 ;  /* 0x000020150c00e986 */ /* 0x0005e2000c101906 */
[----:B------:R-:W-:Y:S02]  /*0be0*/  @!P3 IMAD.MOV.U32 R9, RZ, RZ, -0x800000 ;  /* 0xff800000ff09b424 */ /* 0x000fe400078e00ff */
[----:B-1----:R-:W-:Y:S01]  /*0bf0*/  @!P2 IMAD.MOV.U32 R17, RZ, RZ, -0x800000 ;  /* 0xff800000ff11a424 */ /* 0x002fe200078e00ff */
[----:B------:R2:W-:Y:S04]  /*0c00*/  @!P4 STG.E [R12.64+0x60], R15 ;  /* 0x0000600f0c00c986 */ /* 0x0005e8000c101906 */
[----:B------:R2:W-:Y:S04]  /*0c10*/  @!P3 STG.E [R12.64+0x80], R9 ;  /* 0x000080090c00b986 */ /* 0x0005e8000c101906 */
[----:B------:R2:W-:Y:S04]  /*0c20*/  @!P1 STG.E [R12.64+0xa0], R7 ;  /* 0x0000a0070c009986 */ /* 0x0005e8000c101906 */
[----:B------:R2:W-:Y:S01]  /*0c30*/  @!P2 STG.E [R12.64], R17 ;  /* 0x000000110c00a986 */ /* 0x0005e2000c101906 */
[----:B------:R-:W-:Y:S05]  /*0c40*/  @P0 EXIT ;  /* 0x000000000000094d */ /* 0x000fea0003800000 */
[----:B------:R-:W-:-:S05]  /*0c50*/  MOV R3, 0xff800000 ;  /* 0xff80000000037802 */ /* 0x000fca0000000f00 */
[----:B------:R-:W-:Y:S01]  /*0c60*/  STG.E [R12.64+0xe0], R3 ;  /* 0x0000e0030c007986 */ /* 0x000fe2000c101906 */
[----:B------:R-:W-:Y:S05]  /*0c70*/  EXIT ;  /* 0x000000000000794d */ /* 0x000fea0003800000 */
.L_x_7394:
        /* <DEDUP_REMOVED lines=46> */
[----:B------:R-:W-:-:S05]  /*0f60*/  IMAD.WIDE R14, R9, 0x4, R180 ;  /* 0x00000004090e7825 */ /* 0x000fca00078e02b4 */
[----:B------:R-:W2:Y:S01]  /*0f70*/  LDG.E R5, [R14.64] ;  /* 0x000000060e057981 */ /* 0x000ea2000c1e1900 */
[----:B-----5:R-:W-:Y:S02]  /*0f80*/  IABS R6, c[0x0][0x1c8] ;  /* 0x0000720000067a13 */ /* 0x020fe40000000000 */
[----:B------:R-:W-:Y:S02]  /*0f90*/  IABS R3, R130 ;  /* 0x0000008200037213 */ /* 0x000fe40000000000 */
[----:B------:R-:W1:Y:S08]  /*0fa0*/  I2F.RP R2, R6 ;  /* 0x0000000600027306 */ /* 0x000e700000209400 */
[----:B-1----:R-:W1:Y:S02]  /*0fb0*/  MUFU.RCP R12, R2 ;  /* 0x00000002000c7308 */ /* 0x002e640000001000 */
[----:B-1----:R-:W-:-:S06]  /*0fc0*/  IADD3 R12, R12, 0xffffffe, RZ ;  /* 0x0ffffffe0c0c7810 */ /* 0x002fcc0007ffe0ff */
[----:B------:R-:W1:Y:S02]  /*0fd0*/  F2I.FTZ.U32.TRUNC.NTZ R13, R12 ;  /* 0x0000000c000d7305 */ /* 0x000e64000021f000 */
[----:B-1----:R-:W-:Y:S01]  /*0fe0*/  IMAD.MOV R0, RZ, RZ, -R13 ;  /* 0x000000ffff007224 */ /* 0x002fe200078e0a0d */
[----:B------:R-:W-:-:S03]  /*0ff0*/  MOV R12, RZ ;  /* 0x000000ff000c7202 */ /* 0x000fc60000000f00 */
[----:B------:R-:W-:-:S04]  /*1000*/  IMAD R0, R0, R6, RZ ;  /* 0x0000000600007224 */ /* 0x000fc800078e02ff */
[----:B------:R-:W-:-:S06]  /*1010*/  IMAD.HI.U32 R0, R13, R0, R12 ;  /* 0x000000000d007227 */ /* 0x000fcc00078e000c */
[----:B------:R-:W-:-:S04]  /*1020*/  IMAD.HI.U32 R0, R0, R3, RZ ;  /* 0x0000000300007227 */ /* 0x000fc800078e00ff */
[----:B------:R-:W-:-:S04]  /*1030*/  IMAD.MOV R2, RZ, RZ, -R0 ;  /* 0x000000ffff027224 */ /* 0x000fc800078e0a00 */
[----:B------:R-:W-:Y:S02]  /*1040*/  IMAD R3, R6, R2, R3 ;  /* 0x0000000206037224 */ /* 0x000fe400078e0203 */
[----:B------:R-:W-:-:S03]  /*1050*/  IMAD.MOV R2, RZ, RZ, -R9 ;  /* 0x000000ffff027224 */ /* 0x000fc600078e0a09 */
[----:B------:R-:W-:Y:S01]  /*1060*/  ISETP.GT.U32.AND P0, PT, R6, R3, PT ;  /* 0x000000030600720c */ /* 0x000fe20003f04070 */
[----:B------:R-:W-:-:S12]  /*1070*/  IMAD R9, R2, c[0x0][0x2d0], R7 ;  /* 0x0000b40002097a24 */ /* 0x000fd800078e0207 */
        /* <DEDUP_REMOVED lines=31> */
.L_x_7395:
        /* <DEDUP_REMOVED lines=16> */
[----:B------:R-:W-:-:S04]  /*1370*/  MOV R10, R12 ;  /* 0x0000000c000a7202 */ /* 0x000fc80000000f00 */
.L_x_7397:
[----:B------:R-:W-:Y:S01]  /*1380*/  IABS R7, c[0x0][0x1c8] ;  /* 0x0000720000077a13 */ /* 0x000fe20000000000 */
[----:B------:R-:W-:Y:S01]  /*1390*/  IMAD.MOV.U32 R16, RZ, RZ, R10 ;  /* 0x000000ffff107224 */ /* 0x000fe200078e000a */
[----:B------:R-:W-:Y:S01]  /*13a0*/  IABS R3, R130 ;  /* 0x0000008200037213 */ /* 0x000fe20000000000 */
[----:B------:R-:W-:Y:S01]  /*13b0*/  @P0 IMAD.IADD R15, R8, 0x1, R15 ;  /* 0x00000001080f0824 */ /* 0x000fe200078e020f */
[----:B------:R-:W1:Y:S01]  /*13c0*/  I2F.RP R2, R7 ;  /* 0x0000000700027306 */ /* 0x000e620000209400 */
[----:B------:R-:W-:-:S07]  /*13d0*/  MOV R17, R5 ;  /* 0x0000000500117202 */ /* 0x000fce0000000f00 */
[----:B-1----:R-:W1:Y:S02]  /*13e0*/  MUFU.RCP R12, R2 ;  /* 0x00000002000c7308 */ /* 0x002e640000001000 */
[----:B-1----:R-:W-:-:S06]  /*13f0*/  IADD3 R12, R12, 0xffffffe, RZ ;  /* 0x0ffffffe0c0c7810 */ /* 0x002fcc0007ffe0ff */
[----:B------:R-:W1:Y:S02]  /*1400*/  F2I.FTZ.U32.TRUNC.NTZ R13, R12 ;  /* 0x0000000c000d7305 */ /* 0x000e64000021f000 */
[----:B-1----:R-:W-:Y:S02]  /*1410*/  IMAD.MOV R0, RZ, RZ, -R13 ;  /* 0x000000ffff007224 */ /* 0x002fe400078e0a0d */
[----:B------:R-:W-:Y:S02]  /*1420*/  IMAD.MOV.U32 R12, RZ, RZ, RZ ;  /* 0x000000ffff0c7224 */ /* 0x000fe400078e00ff */
[----:B------:R-:W-:-:S04]  /*1430*/  IMAD R0, R0, R7, RZ ;  /* 0x0000000700007224 */ /* 0x000fc800078e02ff */
[----:B------:R-:W-:-:S04]  /*1440*/  IMAD.HI.U32 R0, R13, R0, R12 ;  /* 0x000000000d007227 */ /* 0x000fc800078e000c */
[----:B------:R-:W-:-:S04]  /*1450*/  @P0 IMAD.WIDE.U32 R12, R15, c[0x0][0x1a0], RZ ;  /* 0x000068000f0c0a25 */ /* 0x000fc800078e00ff */
[----:B------:R-:W-:-:S04]  /*1460*/  IMAD.HI.U32 R0, R0, R3, RZ ;  /* 0x0000000300007227 */ /* 0x000fc800078e00ff */
[----:B------:R-:W-:Y:S01]  /*1470*/  @P0 IMAD R15, R15, c[0x0][0x1a4], R13 ;  /* 0x000069000f0f0a24 */ /* 0x000fe200078e020d */
[----:B------:R-:W-:Y:S01]  /*1480*/  IADD3 R2, -R0, RZ, RZ ;  /* 0x000000ff00027210 */ /* 0x000fe20007ffe1ff */
[----:B------:R-:W-:-:S04]  /*1490*/  @P0 IMAD.MOV.U32 R14, RZ, RZ, R12 ;  /* 0x000000ffff0e0224 */ /* 0x000fc800078e000c */
        /* <DEDUP_REMOVED lines=12> */
[----:B------:R-:W-:Y:S02]  /*1560*/  IMAD R2, R3, c[0x0][0x198], RZ ;  /* 0x0000660003027a24 */ /* 0x000fe400078e02ff */
[----:B------:R-:W-:Y:S02]  /*1570*/  IMAD.MOV.U32 R9, RZ, RZ, R7 ;  /* 0x000000ffff097224 */ /* 0x000fe400078e0007 */
[----:B------:R-:W-:Y:S01]  /*1580*/  IMAD R5, R7, c[0x0][0x19c], R2 ;  /* 0x0000670007057a24 */ /* 0x000fe200078e0202 */
[----:B------:R-:W-:Y:S02]  /*1590*/  @!P2 IADD3 R0, -R0, RZ, RZ ;  /* 0x000000ff0000a210 */ /* 0x000fe40007ffe1ff */
[----:B------:R-:W-:Y:S02]  /*15a0*/  @!P1 LOP3.LUT R0, RZ, c[0x0][0x1c8], RZ, 0x33, !PT ;  /* 0x00007200ff009a12 */ /* 0x000fe400078e33ff */
[----:B------:R-:W-:-:S02]  /*15b0*/  IADD3 R17, R17, R5, RZ ;  /* 0x0000000511117210 */ /* 0x000fc40007ffe0ff */
[----:B------:R-:W-:-:S03]  /*15c0*/  SHF.R.S32.HI R2, RZ, 0x1f, R0 ;  /* 0x0000001fff027819 */ /* 0x000fc60000011400 */
[----:B------:R-:W-:-:S04]  /*15d0*/  IMAD.WIDE.U32 R124, R0, c[0x0][0x1b0], R16 ;  /* 0x00006c00007c7a25 */ /* 0x000fc800078e0010 */
[----:B------:R-:W-:-:S04]  /*15e0*/  IMAD R5, R2, c[0x0][0x1b0], RZ ;  /* 0x00006c0002057a24 */ /* 0x000fc800078e02ff */
        /* <DEDUP_REMOVED lines=14> */
.L_x_7396:
[----:B------:R1:W5:Y:S02]  /*16d0*/  @P4 LDG.E R86, [R86.64] ;  /* 0x0000000656564981 */ /* 0x000364000c1e1900 */
[----:B-----5:R-:W-:Y:S01]  /*16e0*/  SHF.R.S32.HI R6, RZ, 0x1f, R11 ;  /* 0x0000001fff067819 */ /* 0x020fe2000001140b */
[----:B------:R-:W-:Y:S01]  /*16f0*/  IMAD.MOV.U32 R21, RZ, RZ, 0x2 ;  /* 0x00000002ff157424 */ /* 0x000fe200078e00ff */
[----:B------:R-:W-:Y:S01]  /*1700*/  ISETP.NE.AND P0, PT, R23, -0x1, PT ;  /* 0xffffffff1700780c */ /* 0x000fe20003f05270 */
[----:B------:R-:W-:Y:S01]  /*1710*/  IMAD.MOV.U32 R118, RZ, RZ, c[0x0][0x230] ;  /* 0x00008c00ff767624 */ /* 0x000fe200078e00ff */
[CC--:B------:R-:W-:Y:S01]  /*1720*/  LEA.HI R8, R6.reuse, R11.reuse, RZ, 0x3 ;  /* 0x0000000b06087211 */ /* 0x0c0fe200078f18ff */
[----:B------:R-:W-:Y:S01]  /*1730*/  IMAD.MOV.U32 R25, RZ, RZ, c[0x0][0x230] ;  /* 0x00008c00ff197624 */ /* 0x000fe200078e00ff */
[----:B------:R-:W-:-:S02]  /*1740*/  LEA.HI R51, R6, R11, RZ, 0x4 ;  /* 0x0000000b06337211 */ /* 0x000fc400078f20ff */
[----:B------:R-:W-:Y:S02]  /*1750*/  SHF.R.S32.HI R134, RZ, 0x3, R8 ;  /* 0x00000003ff867819 */ /* 0x000fe40000011408 */
[----:B------:R-:W-:Y:S02]  /*1760*/  LOP3.LUT R8, R8, 0xfffffff8, RZ, 0xc0, !PT ;  /* 0xfffffff808087812 */ /* 0x000fe400078ec0ff */
[----:B------:R-:W-:Y:S02]  /*1770*/  LOP3.LUT R50, R51, 0xfffffff0, RZ, 0xc0, !PT ;  /* 0xfffffff033327812 */ /* 0x000fe400078ec0ff */
[----:B------:R-:W-:Y:S01]  /*1780*/  LEA.HI R6, R6, R11, RZ, 0x6 ;  /* 0x0000000b06067211 */ /* 0x000fe200078f30ff */
[----:B------:R-:W-:Y:S01]  /*1790*/  @!P0 IMAD R10, R4, c[0x0][0x178], RZ ;  /* 0x00005e00040a8a24 */ /* 0x000fe200078e02ff */
[----:B------:R-:W-:Y:S01]  /*17a0*/  SHF.L.U32 R119, R134, 0x6, RZ ;  /* 0x0000000686777819 */ /* 0x000fe200000006ff */
[C---:B------:R-:W-:Y:S01]  /*17b0*/  IMAD.IADD R115, R11.reuse, 0x1, -R8 ;  /* 0x000000010b737824 */ /* 0x040fe200078e0a08 */
[----:B------:R-:W-:Y:S01]  /*17c0*/  SHF.R.S32.HI R135, RZ, 0x1f, R134 ;  /* 0x0000001fff877819 */ /* 0x000fe20000011486 */
[----:B------:R-:W-:Y:S01]  /*17d0*/  IMAD.IADD R50, R11, 0x1, -R50 ;  /* 0x000000010b327824 */ /* 0x000fe200078e0a32 */
[----:B------:R-:W-:Y:S01]  /*17e0*/  LOP3.LUT R119, R119, 0x1c0, RZ, 0xc0, !PT ;  /* 0x000001c077777812 */ /* 0x000fe200078ec0ff */
[----:B------:R-:W-:Y:S01]  /*17f0*/  @P0 IMAD.WIDE.U32 R16, R23, c[0x0][0x190], RZ ;  /* 0x0000640017100a25 */ /* 0x000fe200078e00ff */
[----:B------:R-:W-:-:S02]  /*1800*/  SHF.L.U32 R100, R115, 0x3, RZ ;  /* 0x0000000373647819 */ /* 0x000fc400000006ff */
[----:B------:R-:W-:Y:S01]  /*1810*/  SHF.R.S32.HI R11, RZ, 0x1f, R50 ;  /* 0x0000001fff0b7819 */ /* 0x000fe20000011432 */
[----:B------:R-:W-:Y:S01]  /*1820*/  @!P0 IMAD.WIDE.U32 R12, R177, c[0x0][0x178], RZ ;  /* 0x00005e00b10c8a25 */ /* 0x000fe200078e00ff */
[----:B------:R-:W-:Y:S02]  /*1830*/  SHF.R.S32.HI R101, RZ, 0x1f, R100 ;  /* 0x0000001fff657819 */ /* 0x000fe40000011464 */
[----:B------:R-:W-:Y:S01]  /*1840*/  LEA.HI R52, R11, R50, RZ, 0x3 ;  /* 0x000000320b347211 */ /* 0x000fe200078f18ff */
[----:B------:R-:W-:Y:S01]  /*1850*/  @!P0 IMAD R10, R177, c[0x0][0x17c], R10 ;  /* 0x00005f00b10a8a24 */ /* 0x000fe200078e020a */
[----:B------:R-:W-:Y:S01]  /*1860*/  LOP3.LUT R8, R119, 0x38, R100, 0xf8, !PT ;  /* 0x0000003877087812 */ /* 0x000fe200078ef864 */
[----:B------:R-:W-:Y:S01]  /*1870*/  @P0 IMAD R17, R23, c[0x0][0x194], R17 ;  /* 0x0000650017110a24 */ /* 0x000fe200078e0211 */
[----:B------:R-:W-:Y:S01]  /*1880*/  SHF.R.U32.HI R119, RZ, 0x3, R119 ;  /* 0x00000003ff777819 */ /* 0x000fe20000011677 */
[----:B------:R-:W-:Y:S01]  /*1890*/  @!P0 IMAD.IADD R17, R13, 0x1, R10 ;  /* 0x000000010d118824 */ /* 0x000fe200078e020a */
[----:B------:R-:W-:Y:S01]  /*18a0*/  MOV R24, RZ ;  /* 0x000000ff00187202 */ /* 0x000fe20000000f00 */
[----:B------:R-:W-:Y:S01]  /*18b0*/  @!P0 IMAD.MOV.U32 R16, RZ, RZ, R12 ;  /* 0x000000ffff108224 */ /* 0x000fe200078e000c */
[----:B------:R-:W-:Y:S01]  /*18c0*/  IADD3 R14, P0, R100, R14, RZ ;  /* 0x0000000e640e7210 */ /* 0x000fe20007f1e0ff */
[----:B------:R-:W-:Y:S01]  /*18d0*/  IMAD.SHL.U32 R6, R6, 0x8, RZ ;  /* 0x0000000806067824 */ /* 0x000fe200078e00ff */
[----:B------:R-:W-:Y:S01]  /*18e0*/  LOP3.LUT R119, R8, R119, RZ, 0x3c, !PT ;  /* 0x0000007708777212 */ /* 0x000fe200078e3cff */
[----:B------:R-:W-:Y:S01]  /*18f0*/  IMAD.WIDE R18, R19, 0x40, R134 ;  /* 0x0000004013127825 */ /* 0x000fe200078e0286 */
[----:B------:R-:W-:-:S02]  /*1900*/  IADD3.X R15, R101, R15, RZ, P0, !PT ;  /* 0x0000000f650f7210 */ /* 0x000fc400007fe4ff */
[----:B------:R-:W-:Y:S01]  /*1910*/  IADD3 R120, P0, R134, R9, RZ ;  /* 0x0000000986787210 */ /* 0x000fe20007f1e0ff */
[----:B------:R-:W-:Y:S01]  /*1920*/  IMAD.HI.U32 R118, R21, R118, R24 ;  /* 0x0000007615767227 */ /* 0x000fe200078e0018 */
[----:B------:R-:W-:Y:S02]  /*1930*/  LOP3.LUT R9, R52, 0xfffffff8, RZ, 0xc0, !PT ;  /* 0xfffffff834097812 */ /* 0x000fe400078ec0ff */
[----:B------:R-:W-:Y:S01]  /*1940*/  LOP3.LUT R119, R119, 0xfffffe00, R6, 0xf8, !PT ;  /* 0xfffffe0077777812 */ /* 0x000fe200078ef806 */
[----:B------:R-:W-:Y:S01]  /*1950*/  IMAD R13, R2, c[0x0][0x1b8], RZ ;  /* 0x00006e00020d7a24 */ /* 0x000fe200078e02ff */
[----:B------:R-:W-:Y:S01]  /*1960*/  IADD3 R16, P1, R100, R16, RZ ;  /* 0x0000001064107210 */ /* 0x000fe20007f3e0ff */
[----:B------:R-:W-:Y:S01]  /*1970*/  IMAD.IADD R50, R50, 0x1, -R9 ;  /* 0x0000000132327824 */ /* 0x000fe200078e0a09 */
[----:B------:R-:W-:Y:S01]  /*1980*/  SHF.R.S32.HI R9, RZ, 0x1f, R54 ;  /* 0x0000001fff097819 */ /* 0x000fe20000011436 */
[----:B------:R-:W-:Y:S01]  /*1990*/  IMAD R128, R19, c[0x0][0x190], RZ ;  /* 0x0000640013807a24 */ /* 0x000fe200078e02ff */
[----:B------:R-:W-:Y:S01]  /*19a0*/  IADD3.X R3, R135, R3, RZ, P0, !PT ;  /* 0x0000000387037210 */ /* 0x000fe200007fe4ff */
[----:B------:R-:W-:Y:S01]  /*19b0*/  IMAD.X R17, R101, 0x1, R17, P1 ;  /* 0x0000000165117824 */ /* 0x000fe200008e0611 */
[----:B------:R-:W-:Y:S01]  /*19c0*/  LEA.HI R6, R9, R54, RZ, 0x7 ;  /* 0x0000003609067211 */ /* 0x000fe200078f38ff */
[----:B------:R-:W-:Y:S01]  /*19d0*/  IMAD R10, R0, c[0x0][0x1bc], R13 ;  /* 0x00006f00000a7a24 */ /* 0x000fe200078e020d */
[----:B------:R-:W-:Y:S01]  /*19e0*/  IADD3 R124, P0, R100, R124, RZ ;  /* 0x0000007c647c7210 */ /* 0x000fe20007f1e0ff */
[----:B------:R-:W-:Y:S01]  /*19f0*/  IMAD R128, R18, c[0x0][0x194], R128 ;  /* 0x0000650012807a24 */ /* 0x000fe200078e0280 */
[----:B------:R-:W-:Y:S01]  /*1a00*/  SHF.R.S32.HI R6, RZ, 0x7, R6 ;  /* 0x00000007ff067819 */ /* 0x000fe20000011406 */
[----:B------:R-:W-:Y:S01]  /*1a10*/  IMAD.WIDE.U32 R14, R0, c[0x0][0x1b8], R14 ;  /* 0x00006e00000e7a25 */ /* 0x000fe200078e000e */
[----:B------:R-:W-:-:S02]  /*1a20*/  IADD3.X R125, R101, R5, RZ, P0, !PT ;  /* 0x00000005657d7210 */ /* 0x000fc400007fe4ff */
[----:B------:R-:W-:Y:S01]  /*1a30*/  IMNMX R53, R171, R6, !PT ;  /* 0x00000006ab357217 */ /* 0x000fe20007800200 */
[----:B------:R-:W-:Y:S01]  /*1a40*/  IMAD.WIDE.U32 R12, R18, c[0x0][0x190], R16 ;  /* 0x00006400120c7a25 */ /* 0x000fe200078e0010 */
[----:B------:R-:W-:Y:S02]  /*1a50*/  SHF.R.S32.HI R131, RZ, 0x1f, R130 ;  /* 0x0000001fff837819 */ /* 0x000fe40000011482 */
[----:B------:R-:W-:Y:S01]  /*1a60*/  ISETP.GT.AND P0, PT, R48, R53, PT ;  /* 0x000000353000720c */ /* 0x000fe20003f04270 */
[----:B------:R-:W-:Y:S01]  /*1a70*/  IMAD.SHL.U32 R115, R115, 0x4, RZ ;  /* 0x0000000473737824 */ /* 0x000fe200078e00ff */
[----:B------:R-:W-:Y:S01]  /*1a80*/  SHF.R.S32.HI R117, RZ, 0x1, R118 ;  /* 0x00000001ff757819 */ /* 0x000fe20000011476 */
[----:B------:R-:W-:Y:S01]  /*1a90*/  IMAD.IADD R11, R15, 0x1, R10 ;  /* 0x000000010f0b7824 */ /* 0x000fe200078e020a */
[----:B------:R-:W-:Y:S01]  /*1aa0*/  MOV R10, R14 ;  /* 0x0000000e000a7202 */ /* 0x000fe20000000f00 */
[----:B------:R-:W-:Y:S01]  /*1ab0*/  IMAD.IADD R129, R13, 0x1, R128 ;  /* 0x000000010d817824 */ /* 0x000fe200078e0280 */
[----:B------:R-:W-:Y:S01]  /*1ac0*/  MOV R145, c[0x0][0x198] ;  /* 0x0000660000917a02 */ /* 0x000fe20000000f00 */
[----:B------:R-:W-:Y:S01]  /*1ad0*/  IMAD R3, R3, c[0x0][0x1a0], RZ ;  /* 0x0000680003037a24 */ /* 0x000fe200078e02ff */
[----:B------:R-:W-:Y:S01]  /*1ae0*/  SHF.R.S32.HI R51, RZ, 0x4, R51 ;  /* 0x00000004ff337819 */ /* 0x000fe20000011433 */
[----:B------:R-:W-:Y:S01]  /*1af0*/  IMAD.MOV.U32 R128, RZ, RZ, R12 ;  /* 0x000000ffff807224 */ /* 0x000fe200078e000c */
[----:B------:R-:W-:Y:S01]  /*1b00*/  SHF.L.U64.HI R174, R145, R88, c[0x0][0x19c] ;  /* 0x0000670091ae7619 */ /* 0x000fe20000010258 */
[----:B------:R-:W-:-:S02]  /*1b10*/  IMAD R133, R131, c[0x0][0x1a8], RZ ;  /* 0x00006a0083857a24 */ /* 0x000fc400078e02ff */
[----:B------:R-:W-:Y:S02]  /*1b20*/  IMAD R127, R135, c[0x0][0x198], RZ ;  /* 0x00006600877f7a24 */ /* 0x000fe400078e02ff */
[----:B------:R-:W-:Y:S02]  /*1b30*/  IMAD R116, R134, R117, R115 ;  /* 0x0000007586747224 */ /* 0x000fe400078e0273 */
[----:B------:R-:W-:Y:S02]  /*1b40*/  IMAD R123, R120, c[0x0][0x1a4], R3 ;  /* 0x00006900787b7a24 */ /* 0x000fe400078e0203 */
[----:B------:R-:W-:Y:S01]  /*1b50*/  IMAD.MOV.U32 R3, RZ, RZ, c[0x0][0x1a0] ;  /* 0x00006800ff037624 */ /* 0x000fe200078e00ff */
[--C-:B------:R-:W-:Y:S01]  /*1b60*/  SHF.R.S32.HI R98, RZ, 0x1f, R116.reuse ;  /* 0x0000001fff627819 */ /* 0x100fe20000011474 */
[----:B------:R-:W-:Y:S02]  /*1b70*/  IMAD R133, R130, c[0x0][0x1ac], R133 ;  /* 0x00006b0082857a24 */ /* 0x000fe400078e0285 */
[----:B------:R-:W-:Y:S01]  /*1b80*/  IMAD R127, R134, c[0x0][0x19c], R127 ;  /* 0x00006700867f7a24 */ /* 0x000fe200078e027f */
[----:B------:R-:W-:Y:S01]  /*1b90*/  SHF.L.U64.HI R172, R3, R88, c[0x0][0x1a4] ;  /* 0x0000690003ac7619 */ /* 0x000fe20000010258 */
[----:B------:R-:W-:-:S02]  /*1ba0*/  IMAD.IADD R115, R115, 0x1, R116 ;  /* 0x0000000173737824 */ /* 0x000fc400078e0274 */
[----:B------:R-:W-:-:S03]  /*1bb0*/  IMAD.WIDE.U32 R124, R134, c[0x0][0x198], R124 ;  /* 0x00006600867c7a25 */ /* 0x000fc600078e007c */
[----:B------:R-:W-:Y:S01]  /*1bc0*/  SHF.R.S32.HI R97, RZ, 0x1f, R115 ;  /* 0x0000001fff617819 */ /* 0x000fe20000011473 */
[----:B------:R-:W-:Y:S01]  /*1bd0*/  IMAD.WIDE.U32 R128, R130, c[0x0][0x1a8], R128 ;  /* 0x00006a0082807a25 */ /* 0x000fe200078e0080 */
[----:B------:R-:W-:-:S03]  /*1be0*/  IADD3 R127, R125, R127, RZ ;  /* 0x0000007f7d7f7210 */ /* 0x000fc60007ffe0ff */
[----:B------:R-:W-:Y:S01]  /*1bf0*/  IMAD.WIDE.U32 R120, R120, c[0x0][0x1a0], R10 ;  /* 0x0000680078787a25 */ /* 0x000fe200078e000a */
[----:B------:R-:W-:-:S03]  /*1c00*/  IADD3 R133, R129, R133, RZ ;  /* 0x0000008581857210 */ /* 0x000fc60007ffe0ff */
[----:B------:R-:W-:Y:S02]  /*1c10*/  IMAD.SHL.U32 R173, R3, 0x10, RZ ;  /* 0x0000001003ad7824 */ /* 0x000fe400078e00ff */
        /* <DEDUP_REMOVED lines=177> */
.L_x_7452:
[----:B------:R-:W-:Y:S01]  /*2730*/  LEA R3, R11, 0xffffff80, 0x7 ;  /* 0xffffff800b037811 */ /* 0x000fe200078e38ff */
[----:B---3--:R-:W-:Y:S01]  /*2740*/  IMAD.MOV.U32 R12, RZ, RZ, R80 ;  /* 0x000000ffff0c7224 */ /* 0x008fe200078e0050 */
[----:B------:R-:W-:Y:S01]  /*2750*/  LOP3.LUT P4, RZ, R178, 0x4, RZ, 0xc0, !PT ;  /* 0x00000004b2ff7812 */ /* 0x000fe2000788c0ff */
        /* <DEDUP_REMOVED lines=10> */
[C---:B--2---:R-:W-:Y:S02]  /*2800*/  @!P2 LEA R150, P0, R173.reuse, R78, 0x1 ;  /* 0x0000004ead96a211 */ /* 0x044fe400078008ff */
[C---:B------:R-:W-:Y:S02]  /*2810*/  @!P2 IADD3 R6, P1, R80.reuse, R63, RZ ;  /* 0x0000003f5006a210 */ /* 0x040fe40007f3e0ff */
[----:B------:R-:W-:Y:S02]  /*2820*/  @!P2 LEA.HI.X R151, R173, R79, R172, 0x1, P0 ;  /* 0x0000004fad97a211 */ /* 0x000fe400000f0cac */
[----:B------:R-:W-:Y:S01]  /*2830*/  ISETP.GE.OR P0, PT, R111, R5, P4 ;  /* 0x000000056f00720c */ /* 0x000fe20002706670 */
[----:B------:R-:W-:Y:S01]  /*2840*/  @!P2 IMAD.X R7, R81, 0x1, R62, P1 ;  /* 0x000000015107a824 */ /* 0x000fe200008e063e */
[C---:B------:R-:W-:Y:S02]  /*2850*/  @!P6 IADD3 R28, P1, R80.reuse, R65, RZ ;  /* 0x00000041501ce210 */ /* 0x040fe40007f3e0ff */
[----:B------:R-:W-:Y:S02]  /*2860*/  ISETP.LT.OR P2, PT, R111, R3, P0 ;  /* 0x000000036f00720c */ /* 0x000fe40000741670 */
[----:B------:R-:W-:Y:S01]  /*2870*/  @!P3 IADD3 R24, P0, R80, R142, RZ ;  /* 0x0000008e5018b210 */ /* 0x000fe20007f1e0ff */
[C---:B------:R-:W-:Y:S01]  /*2880*/  @!P6 IMAD.X R29, R81.reuse, 0x1, R64, P1 ;  /* 0x00000001511de824 */ /* 0x040fe200008e0640 */
[C---:B------:R-:W-:Y:S03]  /*2890*/  @!P6 IADD3 R148, P1, R78.reuse, R67, RZ ;  /* 0x000000434e94e210 */ /* 0x040fe60007f3e0ff */
[----:B------:R-:W-:Y:S01]  /*28a0*/  @!P3 IMAD.X R25, R81, 0x1, R68, P0 ;  /* 0x000000015119b824 */ /* 0x000fe200000e0644 */
[----:B------:R-:W-:Y:S01]  /*28b0*/  @!P3 IADD3 R46, P0, R78, UR32, RZ ;  /* 0x000000204e2ebc10 */ /* 0x000fe2000ff1e0ff */
[C---:B------:R-:W-:Y:S01]  /*28c0*/  @!P6 IMAD.X R149, R79.reuse, 0x1, R66, P1 ;  /* 0x000000014f95e824 */ /* 0x040fe200008e0642 */
[----:B------:R-:W-:Y:S02]  /*28d0*/  LOP3.LUT P1, RZ, R178, 0x4, RZ, 0xc0, !PT ;  /* 0x00000004b2ff7812 */ /* 0x000fe4000782c0ff */
        /* <DEDUP_REMOVED lines=23> */
[----:B------:R-:W-:Y:S11]  /*2a50*/  ISETP.LT.OR P2, PT, R108, R3, P0 ;  /* 0x000000036c00720c */ /* 0x000ff60000741670 */
[----:B------:R-:W-:Y:S02]  /*2a60*/  @!UPT UIADD3 URZ, URZ, URZ, URZ ;  /* 0x0000003f3f3ff290 */ /* 0x000fe4000fffe03f */
[----:B------:R-:W-:Y:S02]  /*2a70*/  @!P2 IADD3 R34, P0, R80, R136, RZ ;  /* 0x000000885022a210 */ /* 0x000fe40007f1e0ff */
[----:B------:R-:W-:Y:S03]  /*2a80*/  @P2 LOP3.LUT R178, R178, 0x1, RZ, 0xfc, !PT ;  /* 0x00000001b2b22812 */ /* 0x000fe600078efcff */
        /* <DEDUP_REMOVED lines=86> */
.L_x_7402:
[----:B------:R-:W-:Y:S05]  /*2ff0*/  BSYNC B0 ;  /* 0x0000000000007941 */ /* 0x000fea0003800000 */
.L_x_7401:
        /* <DEDUP_REMOVED lines=62> */
.L_x_7404:
[----:B------:R-:W-:Y:S05]  /*33e0*/  BSYNC B0 ;  /* 0x0000000000007941 */ /* 0x000fea0003800000 */
.L_x_7403:
        /* <DEDUP_REMOVED lines=62> */
.L_x_7406:
[----:B------:R-:W-:Y:S05]  /*37d0*/  BSYNC B0 ;  /* 0x0000000000007941 */ /* 0x000fea0003800000 */
.L_x_7405:
        /* <DEDUP_REMOVED lines=64> */
.L_x_7408:
[----:B------:R-:W-:Y:S05]  /*3be0*/  BSYNC B0 ;  /* 0x0000000000007941 */ /* 0x000fea0003800000 */
.L_x_7407:
[----:B------:R-:W-:Y:S01]  /*3bf0*/  LOP3.LUT P0, RZ, R178, 0x2, RZ, 0xc0, !PT ;  /* 0x00000002b2ff7812 */ /* 0x000fe2000780c0ff */
        /* <DEDUP_REMOVED lines=62> */
.L_x_7410:
[----:B------:R-:W-:Y:S05]  /*3fe0*/  BSYNC B0 ;  /* 0x0000000000007941 */ /* 0x000fea0003800000 */
.L_x_7409:
        /* <DEDUP_REMOVED lines=64> */
.L_x_7412:
[----:B------:R-:W-:Y:S05]  /*43f0*/  BSYNC B0 ;  /* 0x0000000000007941 */ /* 0x000fea0003800000 */
.L_x_7411:
        /* <DEDUP_REMOVED lines=64> */
.L_x_7414:
[----:B------:R-:W-:Y:S05]  /*4800*/  BSYNC B0 ;  /* 0x0000000000007941 */ /* 0x000fea0003800000 */
.L_x_7413:
[----:B------:R-:W-:Y:S01]  /*4810*/  LOP3.LUT P0, RZ, R178, 0x1, RZ, 0xc0, !PT ;  /* 0x00000001b2ff7812 */ /* 0x000fe2000780c0ff */
        /* <DEDUP_REMOVED lines=65> */
.L_x_7416:
[----:B------:R-:W-:Y:S05]  /*4c30*/  BSYNC B0 ;  /* 0x0000000000007941 */ /* 0x000fea0003800000 */
.L_x_7415:
        /* <DEDUP_REMOVED lines=9> */
.L_x_7400:
[----:B------:R-:W-:Y:S01]  /*4cd0*/  ULEA.HI UR5, UR4, UR4, URZ, 0x1 ;  /* 0x0000000404057291 */ /* 0x000fe2000f8f083f */
[----:B------:R-:W-:Y:S03]  /*4ce0*/  BSSY B1, `(.L_x_7418) ;  /* 0x000005a000017945 */ /* 0x000fe60003800000 */
[----:B------:R-:W-:Y:S06]  /*4cf0*/  USHF.R.S32.HI UR5, URZ, 0x1, UR5 ;  /* 0x000000013f057899 */ /* 0x000fec0008011405 */
[----:B---3--:R-:W-:Y:S01]  /*4d00*/  MOV R149, UR5 ;  /* 0x0000000500957c02 */ /* 0x008fe20008000f00 */
[----:B------:R-:W-:-:S05]  /*4d10*/  @P1 BRA `(.L_x_7419) ;  /* 0x0000056000001947 */ /* 0x000fca0003800000 */
[----:B------:R1:W5:Y:S01]  /*4d20*/  LDG.E.128 R44, [R82.64] ;  /* 0x00000006522c7981 */ /* 0x000362000c1e1d00 */
        /* <DEDUP_REMOVED lines=83> */
.L_x_7421:
[----:B------:R-:W-:Y:S05]  /*5260*/  BSYNC B0 ;  /* 0x0000000000007941 */ /* 0x000fea0003800000 */
.L_x_7420:
[----:B-----5:R2:W-:Y:S02]  /*5270*/  STG.E.128 [R76.64], R44 ;  /* 0x0000002c4c007986 */ /* 0x0205e4000c101d06 */
.L_x_7419:
[----:B------:R-:W-:Y:S05]  /*5280*/  BSYNC B1 ;  /* 0x0000000000017941 */ /* 0x000fea0003800000 */
.L_x_7418:
        /* <DEDUP_REMOVED lines=91> */
.L_x_7425:
[----:B------:R-:W-:Y:S05]  /*5840*/  BSYNC B0 ;  /* 0x0000000000007941 */ /* 0x000fea0003800000 */
.L_x_7424:
[C---:B------:R-:W-:Y:S04]  /*5850*/  LEA R2, P0, R175.reuse, R76, 0x1 ;  /* 0x0000004caf027211 */ /* 0x040fe800078008ff */
[----:B------:R-:W-:Y:S05]  /*5860*/  LEA.HI.X R3, R175, R77, R174, 0x1, P0 ;  /* 0x0000004daf037211 */ /* 0x000fea00000f0cae */
[----:B-----5:R3:W-:Y:S04]  /*5870*/  STG.E.128 [R2.64], R44 ;  /* 0x0000002c02007986 */ /* 0x0207e8000c101d06 */
.L_x_7423:
[----:B------:R-:W-:Y:S05]  /*5880*/  BSYNC B1 ;  /* 0x0000000000017941 */ /* 0x000fea0003800000 */
.L_x_7422:
        /* <DEDUP_REMOVED lines=91> */
.L_x_7429:
[----:B------:R-:W-:Y:S05]  /*5e40*/  BSYNC B0 ;  /* 0x0000000000007941 */ /* 0x000fea0003800000 */
.L_x_7428:
[C---:B------:R-:W-:Y:S04]  /*5e50*/  LEA R2, P0, R144.reuse, R76, 0x1 ;  /* 0x0000004c90027211 */ /* 0x040fe800078008ff */
[----:B------:R-:W-:Y:S05]  /*5e60*/  LEA.HI.X R3, R144, R77, R58, 0x1, P0 ;  /* 0x0000004d90037211 */ /* 0x000fea00000f0c3a */
[----:B-----5:R3:W-:Y:S04]  /*5e70*/  STG.E.128 [R2.64], R44 ;  /* 0x0000002c02007986 */ /* 0x0207e8000c101d06 */
.L_x_7427:
[----:B------:R-:W-:Y:S05]  /*5e80*/  BSYNC B1 ;  /* 0x0000000000017941 */ /* 0x000fea0003800000 */
.L_x_7426:
        /* <DEDUP_REMOVED lines=24> */
[C---:B------:R-:W-:Y:S02]  /*6010*/  IADD3 R153, P1, R105.reuse, R148, RZ ;  /* 0x0000009469997210 */ /* 0x040fe40007f3e0ff */
[----:B------:R-:W-:Y:S01]  /*6020*/  @P0 IADD3 R46, RZ, -UR5, RZ ;  /* 0x80000005ff2e0c10 */ /* 0x000fe2000fffe0ff */
[----:B------:R-:W3:Y:S01]  /*6030*/  LDG.E.128 R12, [R14.64] ;  /* 0x000000060e0c7981 */ /* 0x000ee2000c1e1d00 */
[----:B------:R-:W-:Y:S02]  /*6040*/  LEA.HI.X.SX32 R148, R148, R94, 0x1, P1 ;  /* 0x0000005e94947211 */ /* 0x000fe400008f0eff */
[----:B--2---:R-:W-:Y:S04]  /*6050*/  IADD3 R151, P1, R105, R46, RZ ;  /* 0x0000002e69977210 */ /* 0x004fe80007f3e0ff */
[----:B------:R-:W-:Y:S02]  /*6060*/  LEA.HI.X.SX32 R46, R46, R94, 0x1, P1 ;  /* 0x0000005e2e2e7211 */ /* 0x000fe400008f0eff */
[C---:B------:R-:W-:Y:S04]  /*6070*/  LEA R152, P1, R153.reuse, R84, 0x1 ;  /* 0x0000005499987211 */ /* 0x040fe800078208ff */
[----:B------:R-:W-:Y:S02]  /*6080*/  LEA.HI.X R153, R153, R85, R148, 0x1, P1 ;  /* 0x0000005599997211 */ /* 0x000fe400008f0c94 */
[C---:B------:R-:W-:Y:S04]  /*6090*/  LEA R36, P1, R151.reuse, R86, 0x1 ;  /* 0x0000005697247211 */ /* 0x040fe800078208ff */
[----:B------:R-:W2:Y:S01]  /*60a0*/  LDG.E.128 R152, [R152.64] ;  /* 0x0000000698987981 */ /* 0x000ea2000c1e1d00 */
[----:B------:R-:W-:Y:S07]  /*60b0*/  LEA.HI.X R37, R151, R87, R46, 0x1, P1 ;  /* 0x0000005797257211 */ /* 0x000fee00008f0c2e */
        /* <DEDUP_REMOVED lines=62> */
.L_x_7433:
[----:B------:R-:W-:Y:S05]  /*64a0*/  BSYNC B0 ;  /* 0x0000000000007941 */ /* 0x000fea0003800000 */
.L_x_7432:
[----:B------:R-:W-:Y:S05]  /*64b0*/  MOV R3, 0x60 ;  /* 0x0000006000037802 */ /* 0x000fea0000000f00 */
[C---:B------:R-:W-:Y:S04]  /*64c0*/  IMAD.WIDE.U32 R4, R3.reuse, c[0x0][0x198], R76 ;  /* 0x0000660003047a25 */ /* 0x040fe800078e004c */
[----:B------:R-:W-:Y:S05]  /*64d0*/  IMAD R0, R3, c[0x0][0x19c], RZ ;  /* 0x0000670003007a24 */ /* 0x000fea00078e02ff */
[----:B------:R-:W-:Y:S05]  /*64e0*/  IADD3 R5, R5, R0, RZ ;  /* 0x0000000005057210 */ /* 0x000fea0007ffe0ff */
[----:B-----5:R3:W-:Y:S02]  /*64f0*/  STG.E.128 [R4.64], R32 ;  /* 0x0000002004007986 */ /* 0x0207e4000c101d06 */
.L_x_7431:
[----:B------:R-:W-:Y:S05]  /*6500*/  BSYNC B1 ;  /* 0x0000000000017941 */ /* 0x000fea0003800000 */
.L_x_7430:
[----:B------:R-:W-:Y:S01]  /*6510*/  LOP3.LUT P0, RZ, R178, 0x2, RZ, 0xc0, !PT ;  /* 0x00000002b2ff7812 */ /* 0x000fe2000780c0ff */
[----:B------:R-:W-:Y:S01]  /*6520*/  @!UPT UIADD3 URZ, URZ, URZ, URZ ;  /* 0x0000003f3f3ff290 */ /* 0x000fe2000fffe03f */
[----:B------:R-:W-:Y:S11]  /*6530*/  BSSY B1, `(.L_x_7434) ;  /* 0x0000064000017945 */ /* 0x000ff60003800000 */
        /* <DEDUP_REMOVED lines=21> */
[----:B--2---:R-:W-:Y:S04]  /*6690*/  IADD3 R151, P1, R104, R46, RZ ;  /* 0x0000002e68977210 */ /* 0x004fe80007f3e0ff */
[----:B------:R-:W-:Y:S01]  /*66a0*/  LEA.HI.X.SX32 R46, R46, R93, 0x1, P1 ;  /* 0x0000005d2e2e7211 */ /* 0x000fe200008f0eff */
[----:B------:R-:W2:Y:S01]  /*66b0*/  LDG.E.128 R12, [R12.64] ;  /* 0x000000060c0c7981 */ /* 0x000ea2000c1e1d00 */
[C---:B------:R-:W-:Y:S04]  /*66c0*/  LEA R152, P1, R151.reuse, R84, 0x1 ;  /* 0x0000005497987211 */ /* 0x040fe800078208ff */
        /* <DEDUP_REMOVED lines=70> */
.L_x_7437:
[----:B------:R-:W-:Y:S05]  /*6b30*/  BSYNC B0 ;  /* 0x0000000000007941 */ /* 0x000fea0003800000 */
.L_x_7436:
[C---:B------:R-:W-:Y:S04]  /*6b40*/  LEA R2, P0, R146.reuse, R76, 0x1 ;  /* 0x0000004c92027211 */ /* 0x040fe800078008ff */
[----:B------:R-:W-:Y:S05]  /*6b50*/  LEA.HI.X R3, R146, R77, R61, 0x1, P0 ;  /* 0x0000004d92037211 */ /* 0x000fea00000f0c3d */
[----:B-----5:R3:W-:Y:S04]  /*6b60*/  STG.E.128 [R2.64], R32 ;  /* 0x0000002002007986 */ /* 0x0207e8000c101d06 */
.L_x_7435:
[----:B------:R-:W-:Y:S05]  /*6b70*/  BSYNC B1 ;  /* 0x0000000000017941 */ /* 0x000fea0003800000 */
.L_x_7434:
        /* <DEDUP_REMOVED lines=22> */
[C---:B------:R-:W-:Y:S02]  /*6ce0*/  IADD3 R46, P2, R103.reuse, R148, RZ ;  /* 0x00000094672e7210 */ /* 0x040fe40007f5e0ff */
        /* <DEDUP_REMOVED lines=74> */
.L_x_7441:
[----:B------:R-:W-:Y:S05]  /*7190*/  BSYNC B0 ;  /* 0x0000000000007941 */ /* 0x000fea0003800000 */
.L_x_7440:
[----:B------:R-:W-:Y:S05]  /*71a0*/  MOV R3, 0xa0 ;  /* 0x000000a000037802 */ /* 0x000fea0000000f00 */
[C---:B------:R-:W-:Y:S04]  /*71b0*/  IMAD.WIDE.U32 R4, R3.reuse, c[0x0][0x198], R76 ;  /* 0x0000660003047a25 */ /* 0x040fe800078e004c */
[----:B------:R-:W-:Y:S05]  /*71c0*/  IMAD R0, R3, c[0x0][0x19c], RZ ;  /* 0x0000670003007a24 */ /* 0x000fea00078e02ff */
[----:B------:R-:W-:Y:S05]  /*71d0*/  IADD3 R5, R5, R0, RZ ;  /* 0x0000000005057210 */ /* 0x000fea0007ffe0ff */
[----:B-----5:R4:W-:Y:S02]  /*71e0*/  STG.E.128 [R4.64], R32 ;  /* 0x0000002004007986 */ /* 0x0209e4000c101d06 */
.L_x_7439:
[----:B------:R-:W-:Y:S05]  /*71f0*/  BSYNC B1 ;  /* 0x0000000000017941 */ /* 0x000fea0003800000 */
.L_x_7438:
[----:B------:R-:W-:Y:S01]  /*7200*/  BSSY B1, `(.L_x_7442) ;  /* 0x0000067000017945 */ /* 0x000fe20003800000 */
        /* <DEDUP_REMOVED lines=96> */
.L_x_7445:
[----:B------:R-:W-:Y:S05]  /*7810*/  BSYNC B0 ;  /* 0x0000000000007941 */ /* 0x000fea0003800000 */
.L_x_7444:
[----:B------:R-:W-:Y:S05]  /*7820*/  MOV R3, 0xc0 ;  /* 0x000000c000037802 */ /* 0x000fea0000000f00 */
[C---:B------:R-:W-:Y:S04]  /*7830*/  IMAD.WIDE.U32 R4, R3.reuse, c[0x0][0x198], R76 ;  /* 0x0000660003047a25 */ /* 0x040fe800078e004c */
[----:B------:R-:W-:Y:S05]  /*7840*/  IMAD R0, R3, c[0x0][0x19c], RZ ;  /* 0x0000670003007a24 */ /* 0x000fea00078e02ff */
[----:B------:R-:W-:Y:S05]  /*7850*/  IADD3 R5, R5, R0, RZ ;  /* 0x0000000005057210 */ /* 0x000fea0007ffe0ff */
[----:B-----5:R4:W-:Y:S02]  /*7860*/  STG.E.128 [R4.64], R32 ;  /* 0x0000002004007986 */ /* 0x0209e4000c101d06 */
.L_x_7443:
[----:B------:R-:W-:Y:S05]  /*7870*/  BSYNC B1 ;  /* 0x0000000000017941 */ /* 0x000fea0003800000 */
.L_x_7442:
[----:B------:R-:W-:Y:S01]  /*7880*/  LOP3.LUT P0, RZ, R178, 0x1, RZ, 0xc0, !PT ;  /* 0x00000001b2ff7812 */ /* 0x000fe2000780c0ff */
        /* <DEDUP_REMOVED lines=97> */
.L_x_7449:
[----:B------:R-:W-:Y:S05]  /*7ea0*/  BSYNC B0 ;  /* 0x0000000000007941 */ /* 0x000fea0003800000 */
.L_x_7448:
[----:B------:R-:W-:Y:S05]  /*7eb0*/  MOV R3, 0xe0 ;  /* 0x000000e000037802 */ /* 0x000fea0000000f00 */
[C---:B------:R-:W-:Y:S04]  /*7ec0*/  IMAD.WIDE.U32 R4, R3.reuse, c[0x0][0x198], R76 ;  /* 0x0000660003047a25 */ /* 0x040fe800078e004c */
[----:B------:R-:W-:Y:S05]  /*7ed0*/  IMAD R0, R3, c[0x0][0x19c], RZ ;  /* 0x0000670003007a24 */ /* 0x000fea00078e02ff */
[----:B------:R-:W-:Y:S05]  /*7ee0*/  IADD3 R5, R5, R0, RZ ;  /* 0x0000000005057210 */ /* 0x000fea0007ffe0ff */
[----:B-----5:R3:W-:Y:S02]  /*7ef0*/  STG.E.128 [R4.64], R32 ;  /* 0x0000002004007986 */ /* 0x0207e4000c101d06 */
.L_x_7447:
[----:B------:R-:W-:Y:S05]  /*7f00*/  BSYNC B1 ;  /* 0x0000000000017941 */ /* 0x000fea0003800000 */
.L_x_7446:
        /* <DEDUP_REMOVED lines=8> */
.L_x_7399:
[----:B------:R-:W-:Y:S01]  /*7f90*/  @!P3 IMAD.MOV.U32 R0, RZ, RZ, c[0x0][0x28c] ;  /* 0x0000a300ff00b624 */ /* 0x000fe200078e00ff */
[----:B---3--:R-:W2:Y:S01]  /*7fa0*/  @!P1 LDG.E.128 R16, [R82.64] ;  /* 0x0000000652109981 */ /* 0x008ea2000c1e1d00 */
[C---:B------:R-:W-:Y:S01]  /*7fb0*/  @!P2 LEA R4, P0, R89.reuse, R82, 0x1 ;  /* 0x000000525904a211 */ /* 0x040fe200078008ff */
[----:B------:R-:W-:Y:S01]  /*7fc0*/  UMOV UR4, URZ ;  /* 0x0000003f00047c82 */ /* 0x000fe20008000000 */
[----:B------:R-:W-:Y:S01]  /*7fd0*/  @!P3 IMAD R0, R0, 0x60, RZ ;  /* 0x000000600000b824 */ /* 0x000fe200078e02ff */
[----:B------:R-:W-:Y:S02]  /*7fe0*/  @!P3 MOV R3, c[0x0][0x288] ;  /* 0x0000a2000003ba02 */ /* 0x000fe40000000f00 */
[----:B------:R-:W-:Y:S02]  /*7ff0*/  @!P2 LEA.HI.X R5, R89, R83, R88, 0x1, P0 ;  /* 0x000000535905a211 */ /* 0x000fe400000f0c58 */
[----:B------:R-:W-:Y:S01]  /*8000*/  @!P2 LEA R24, P0, R175, R76, 0x1 ;  /* 0x0000004caf18a211 */ /* 0x000fe200078008ff */
        /* <DEDUP_REMOVED lines=8> */
[C---:B------:R-:W-:Y:S03]  /*8090*/  LOP3.LUT P1, RZ, R178.reuse, 0x1, RZ, 0xc0, !PT ;  /* 0x00000001b2ff7812 */ /* 0x040fe6000782c0ff */
[----:B------:R-:W2:Y:S01]  /*80a0*/  @!P2 LDG.E.128 R4, [R4.64] ;  /* 0x000000060404a981 */ /* 0x000ea2000c1e1d00 */
[----:B-1----:R-:W-:Y:S04]  /*80b0*/  @!P4 IMAD.MOV.U32 R17, RZ, RZ, 0xa0 ;  /* 0x000000a0ff11c424 */ /* 0x002fe800078e00ff */
[C---:B------:R-:W-:Y:S04]  /*80c0*/  @!P4 IMAD.WIDE.U32 R18, R17.reuse, c[0x0][0x198], R76 ;  /* 0x000066001112ca25 */ /* 0x040fe800078e004c */
[----:B------:R-:W-:Y:S04]  /*80d0*/  @!P4 IMAD R17, R17, c[0x0][0x19c], RZ ;  /* 0x000067001111ca24 */ /* 0x000fe800078e02ff */
[----:B------:R-:W-:Y:S01]  /*80e0*/  @!P4 IMAD.IADD R19, R19, 0x1, R17 ;  /* 0x000000011313c824 */ /* 0x000fe200078e0211 */
[----:B------:R-:W-:Y:S01]  /*80f0*/  @!P5 MOV R17, 0xc0 ;  /* 0x000000c00011d802 */ /* 0x000fe20000000f00 */
[----:B--2---:R1:W-:Y:S01]  /*8100*/  @!P2 STG.E.128 [R24.64], R4 ;  /* 0x000000041800a986 */ /* 0x0043e2000c101d06 */
[----:B------:R-:W-:Y:S03]  /*8110*/  LOP3.LUT P2, RZ, R178, 0x2, RZ, 0xc0, !PT ;  /* 0x00000002b2ff7812 */ /* 0x000fe6000784c0ff */
[----:B------:R-:W2:Y:S10]  /*8120*/  @!P6 LDG.E.128 R12, [R26.64] ;  /* 0x000000061a0ce981 */ /* 0x000eb4000c1e1d00 */
[C---:B------:R-:W-:Y:S04]  /*8130*/  @!P2 LEA R20, P0, R60.reuse, R82, 0x1 ;  /* 0x000000523c14a211 */ /* 0x040fe800078008ff */
[----:B------:R-:W-:Y:S01]  /*8140*/  @!P2 LEA.HI.X R21, R60, R83, R59, 0x1, P0 ;  /* 0x000000533c15a211 */ /* 0x000fe200000f0c3b */
[----:B--2---:R2:W-:Y:S04]  /*8150*/  @!P6 STG.E.128 [R22.64], R12 ;  /* 0x0000000c1600e986 */ /* 0x0045e8000c101d06 */
[----:B-1----:R1:W3:Y:S02]  /*8160*/  @!P3 LDG.E.128 R4, [R2.64] ;  /* 0x000000060204b981 */ /* 0x0022e4000c1e1d00 */
[----:B-1----:R-:W-:Y:S04]  /*8170*/  @!P3 IMAD.MOV.U32 R3, RZ, RZ, 0x60 ;  /* 0x00000060ff03b424 */ /* 0x002fe800078e00ff */
[C---:B--2---:R-:W-:Y:S01]  /*8180*/  @!P3 IMAD.WIDE.U32 R12, R3.reuse, c[0x0][0x198], R76 ;  /* 0x00006600030cba25 */ /* 0x044fe200078e004c */
[C---:B------:R-:W-:Y:S03]  /*8190*/  @!P2 LEA R22, P0, R146.reuse, R76, 0x1 ;  /* 0x0000004c9216a211 */ /* 0x040fe600078008ff */
[----:B------:R-:W-:Y:S01]  /*81a0*/  @!P3 IMAD R0, R3, c[0x0][0x19c], RZ ;  /* 0x000067000300ba24 */ /* 0x000fe200078e02ff */
[----:B------:R-:W-:Y:S01]  /*81b0*/  @!P2 LEA.HI.X R23, R146, R77, R61, 0x1, P0 ;  /* 0x0000004d9217a211 */ /* 0x000fe200000f0c3d */
[----:B------:R-:W-:Y:S03]  /*81c0*/  @!P4 IMAD.MOV.U32 R3, RZ, RZ, c[0x0][0x288] ;  /* 0x0000a200ff03c624 */ /* 0x000fe600078e00ff */
[----:B------:R-:W-:Y:S01]  /*81d0*/  @!P3 IADD3 R13, R13, R0, RZ ;  /* 0x000000000d0db210 */ /* 0x000fe20007ffe0ff */
[----:B------:R-:W-:Y:S01]  /*81e0*/  @!P4 IMAD.WIDE.U32 R2, R3, 0xa0, R82 ;  /* 0x000000a00302c825 */ /* 0x000fe200078e0052 */
[----:B------:R-:W-:Y:S05]  /*81f0*/  @!P4 MOV R0, c[0x0][0x28c] ;  /* 0x0000a3000000ca02 */ /* 0x000fea0000000f00 */
[----:B------:R-:W-:Y:S04]  /*8200*/  @!P4 IMAD R0, R0, 0xa0, RZ ;  /* 0x000000a00000c824 */ /* 0x000fe800078e02ff */
[----:B------:R-:W-:Y:S01]  /*8210*/  @!P4 IMAD.IADD R3, R3, 0x1, R0 ;  /* 0x000000010303c824 */ /* 0x000fe200078e0200 */
[----:B------:R-:W-:Y:S05]  /*8220*/  @!P5 MOV R0, c[0x0][0x28c] ;  /* 0x0000a3000000da02 */ /* 0x000fea0000000f00 */
[----:B------:R-:W-:Y:S01]  /*8230*/  @!P5 IMAD R0, R0, 0xc0, RZ ;  /* 0x000000c00000d824 */ /* 0x000fe200078e02ff */
[----:B---3--:R1:W-:Y:S04]  /*8240*/  @!P3 STG.E.128 [R12.64], R4 ;  /* 0x000000040c00b986 */ /* 0x0083e8000c101d06 */
        /* <DEDUP_REMOVED lines=23> */
.L_x_7417:
[----:B------:R-:W-:Y:S01]  /*83c0*/  LOP3.LUT P1, RZ, R178, 0x8, RZ, 0xc0, !PT ;  /* 0x00000008b2ff7812 */ /* 0x000fe2000782c0ff */
        /* <DEDUP_REMOVED lines=82> */
.L_x_7450:
        /* <DEDUP_REMOVED lines=8> */
.L_x_7451:
[----:B------:R-:W-:Y:S04]  /*8970*/  IADD3 R11, R11, -0x1, RZ ;  /* 0xffffffff0b0b7810 */ /* 0x000fe80007ffe0ff */
[----:B------:R-:W-:Y:S11]  /*8980*/  ISETP.GT.AND P0, PT, R11, R53, PT ;  /* 0x000000350b00720c */ /* 0x000ff60003f04270 */
[----:B------:R-:W-:Y:S02]  /*8990*/  @!UPT UIADD3 URZ, URZ, URZ, URZ ;  /* 0x0000003f3f3ff290 */ /* 0x000fe4000fffe03f */
[----:B------:R-:W-:-:S05]  /*89a0*/  @P0 BRA `(.L_x_7452) ;  /* 0xffff9d8000000947 */ /* 0x000fca000383ffff */
.L_x_7398:
        /* <DEDUP_REMOVED lines=9> */
[----:B---3--:R-:W-:-:S05]  /*8a40*/  @P0 IMAD.WIDE R14, R177, R0, c[0x0][0x250] ;  /* 0x00009400b10e0625 */ /* 0x008fca00078e0200 */
[----:B------:R-:W3:Y:S01]  /*8a50*/  @P0 LDG.E R2, [R14.64] ;  /* 0x000000060e020981 */ /* 0x000ee2000c1e1900 */
[----:B------:R-:W-:Y:S01]  /*8a60*/  IMAD.MOV.U32 R7, RZ, RZ, c[0x0][0x190] ;  /* 0x00006400ff077624 */ /* 0x000fe200078e00ff */
[C---:B------:R-:W-:Y:S01]  /*8a70*/  LEA R8, P0, R128.reuse, c[0x0][0x160], 0x1 ;  /* 0x0000580080087a11 */ /* 0x040fe200078008ff */
[----:B----4-:R-:W-:Y:S01]  /*8a80*/  IMAD.MOV.U32 R5, RZ, RZ, c[0x0][0x194] ;  /* 0x00006500ff057624 */ /* 0x010fe200078e00ff */
        /* <DEDUP_REMOVED lines=88> */
.L_x_7459:
[----:B------:R-:W-:Y:S05]  /*9010*/  BSYNC B0 ;  /* 0x0000000000007941 */ /* 0x000fea0003800000 */
.L_x_7458:
[----:B-----5:R3:W-:Y:S02]  /*9020*/  STS.128 [R179], R8 ;  /* 0x00000008b3007388 */ /* 0x0207e40000000c00 */
.L_x_7457:
[----:B------:R-:W-:Y:S05]  /*9030*/  BSYNC B1 ;  /* 0x0000000000017941 */ /* 0x000fea0003800000 */
.L_x_7456:
        /* <DEDUP_REMOVED lines=23> */
[--C-:B------:R-:W-:Y:S01]  /*91b0*/  HADD2.F32 R23, -RZ, R9.reuse.H0_H0 ;  /* 0x20000009ff177230 */ /* 0x100fe20000004100 */
[----:B------:R-:W-:Y:S01]  /*91c0*/  MOV R19, R10 ;  /* 0x0000000a00137202 */ /* 0x000fe20000000f00 */
[----:B------:R-:W-:Y:S02]  /*91d0*/  HADD2.F32 R20, -RZ, R9.H1_H1 ;  /* 0x30000009ff147230 */ /* 0x000fe40000004100 */
        /* <DEDUP_REMOVED lines=35> */
.L_x_7463:
[----:B------:R-:W-:Y:S05]  /*9410*/  BSYNC B0 ;  /* 0x0000000000007941 */ /* 0x000fea0003800000 */
.L_x_7462:
[----:B-----5:R1:W-:Y:S02]  /*9420*/  STS.128 [R179+0x800], R8 ;  /* 0x00080008b3007388 */ /* 0x0203e40000000c00 */
.L_x_7461:
[----:B------:R-:W-:Y:S05]  /*9430*/  BSYNC B1 ;  /* 0x0000000000017941 */ /* 0x000fea0003800000 */
.L_x_7460:
        /* <DEDUP_REMOVED lines=41> */
[----:B------:R-:W-:Y:S01]  /*96d0*/  HADD2.F32 R15, -RZ, R28.H0_H0 ;  /* 0x2000001cff0f7230 */ /* 0x000fe20000004100 */
[----:B------:R-:W-:-:S02]  /*96e0*/  FFMA.FTZ R9, R16, R14, -R9 ;  /* 0x0000000e10097223 */ /* 0x000fc40000010809 */
[----:B------:R-:W-:Y:S01]  /*96f0*/  FFMA.FTZ R8, R17, R14, R8 ;  /* 0x0000000e11087223 */ /* 0x000fe20000010008 */
[----:B------:R-:W-:Y:S01]  /*9700*/  HADD2.F32 R17, -RZ, R28.H1_H1 ;  /* 0x3000001cff117230 */ /* 0x000fe20000004100 */
[-C--:B------:R-:W-:Y:S01]  /*9710*/  FMUL.FTZ R16, R15, R4.reuse ;  /* 0x000000040f107220 */ /* 0x080fe20000410000 */
[--C-:B------:R-:W-:Y:S01]  /*9720*/  HADD2.F32 R14, -RZ, R30.reuse.H0_H0 ;  /* 0x2000001eff0e7230 */ /* 0x100fe20000004100 */
[----:B------:R-:W-:Y:S01]  /*9730*/  F2FP.PACK_AB R29, R10, R11 ;  /* 0x0000000b0a1d723e */ /* 0x000fe200000000ff */
[----:B------:R-:W-:Y:S01]  /*9740*/  HADD2.F32 R30, -RZ, R30.H1_H1 ;  /* 0x3000001eff1e7230 */ /* 0x000fe20000004100 */
[C---:B------:R-:W-:Y:S01]  /*9750*/  FMUL.FTZ R7, R17.reuse, R4 ;  /* 0x0000000411077220 */ /* 0x040fe20000410000 */
[----:B------:R-:W-:Y:S01]  /*9760*/  F2FP.PACK_AB R31, R8, R9 ;  /* 0x00000009081f723e */ /* 0x000fe200000000ff */
[----:B------:R-:W-:Y:S02]  /*9770*/  FFMA.FTZ R16, R17, R6, R16 ;  /* 0x0000000611107223 */ /* 0x000fe40000010010 */
[----:B------:R-:W-:-:S02]  /*9780*/  FMUL.FTZ R4, R30, R5 ;  /* 0x000000051e047220 */ /* 0x000fc40000410000 */
[C---:B------:R-:W-:Y:S02]  /*9790*/  FMUL.FTZ R5, R14.reuse, R5 ;  /* 0x000000050e057220 */ /* 0x040fe40000410000 */
[----:B------:R-:W-:Y:S02]  /*97a0*/  FFMA.FTZ R7, R15, R6, -R7 ;  /* 0x000000060f077223 */ /* 0x000fe40000010807 */
[-C--:B------:R-:W-:Y:S02]  /*97b0*/  FFMA.FTZ R4, R14, R19.reuse, -R4 ;  /* 0x000000130e047223 */ /* 0x080fe40000010804 */
[----:B------:R-:W-:Y:S01]  /*97c0*/  FFMA.FTZ R5, R30, R19, R5 ;  /* 0x000000131e057223 */ /* 0x000fe20000010005 */
[----:B------:R-:W-:-:S04]  /*97d0*/  F2FP.PACK_AB R28, R16, R7 ;  /* 0x00000007101c723e */ /* 0x000fc800000000ff */
[----:B------:R-:W-:Y:S02]  /*97e0*/  F2FP.PACK_AB R30, R5, R4 ;  /* 0x00000004051e723e */ /* 0x000fe400000000ff */
.L_x_7467:
[----:B------:R-:W-:Y:S05]  /*97f0*/  BSYNC B0 ;  /* 0x0000000000007941 */ /* 0x000fea0003800000 */
.L_x_7466:
[----:B-----5:R1:W-:Y:S02]  /*9800*/  STS.128 [R179+0x1000], R28 ;  /* 0x0010001cb3007388 */ /* 0x0203e40000000c00 */
.L_x_7465:
[----:B------:R-:W-:Y:S05]  /*9810*/  BSYNC B1 ;  /* 0x0000000000017941 */ /* 0x000fea0003800000 */
.L_x_7464:
        /* <DEDUP_REMOVED lines=61> */
.L_x_7470:
[----:B------:R-:W-:Y:S05]  /*9bf0*/  BSYNC B0 ;  /* 0x0000000000007941 */ /* 0x000fea0003800000 */
.L_x_7469:
[----:B-----5:R1:W-:Y:S01]  /*9c00*/  STS.128 [R179+0x1800], R8 ;  /* 0x00180008b3007388 */ /* 0x0203e20000000c00 */
[----:B------:R-:W-:Y:S05]  /*9c10*/  BRA `(.L_x_7468) ;  /* 0x00001cd000007947 */ /* 0x000fea0003800000 */
.L_x_7455:
        /* <DEDUP_REMOVED lines=92> */
.L_x_7474:
[----:B------:R-:W-:Y:S05]  /*a1e0*/  BSYNC B0 ;  /* 0x0000000000007941 */ /* 0x000fea0003800000 */
.L_x_7473:
[----:B-----5:R4:W-:Y:S02]  /*a1f0*/  STS.128 [R179], R16 ;  /* 0x00000010b3007388 */ /* 0x0209e40000000c00 */
.L_x_7472:
[----:B------:R-:W-:Y:S05]  /*a200*/  BSYNC B1 ;  /* 0x0000000000017941 */ /* 0x000fea0003800000 */
.L_x_7471:
        /* <DEDUP_REMOVED lines=95> */
.L_x_7478:
[----:B------:R-:W-:Y:S05]  /*a800*/  BSYNC B0 ;  /* 0x0000000000007941 */ /* 0x000fea0003800000 */
.L_x_7477:
[----:B-----5:R1:W-:Y:S02]  /*a810*/  STS.128 [R179+0x800], R16 ;  /* 0x00080010b3007388 */ /* 0x0203e40000000c00 */
.L_x_7476:
[----:B------:R-:W-:Y:S05]  /*a820*/  BSYNC B1 ;  /* 0x0000000000017941 */ /* 0x000fea0003800000 */
.L_x_7475:
        /* <DEDUP_REMOVED lines=41> */
[----:B-1----:R-:W-:-:S02]  /*aac0*/  HADD2.F32 R28, -RZ, R5.H1_H1 ;  /* 0x30000005ff1c7230 */ /* 0x002fc40000004100 */
        /* <DEDUP_REMOVED lines=8> */
[----:B------:R-:W-:Y:S01]  /*ab50*/  HADD2.F32 R13, -RZ, R13.H1_H1 ;  /* 0x3000000dff0d7230 */ /* 0x000fe20000004100 */
[----:B------:R-:W-:Y:S01]  /*ab60*/  @!P0 FADD.FTZ R6, -R6, -RZ ;  /* 0x800000ff06068221 */ /* 0x000fe20000010100 */
[--C-:B------:R-:W-:Y:S01]  /*ab70*/  HADD2.F32 R15, -RZ, R23.reuse.H0_H0 ;  /* 0x20000017ff0f7230 */ /* 0x100fe20000004100 */
[----:B------:R-:W-:Y:S01]  /*ab80*/  FMUL.FTZ R31, R31, R4 ;  /* 0x000000041f1f7220 */ /* 0x000fe20000410000 */
[----:B------:R-:W-:Y:S01]  /*ab90*/  HADD2.F32 R12, -RZ, R12.H1_H1 ;  /* 0x3000000cff0c7230 */ /* 0x000fe20000004100 */
[----:B------:R-:W-:Y:S01]  /*aba0*/  @!P0 FADD.FTZ R25, -R25, -RZ ;  /* 0x800000ff19198221 */ /* 0x000fe20000010100 */
[----:B------:R-:W-:Y:S01]  /*abb0*/  HADD2.F32 R4, -RZ, R23.H1_H1 ;  /* 0x30000017ff047230 */ /* 0x000fe20000004100 */
[----:B------:R-:W-:Y:S01]  /*abc0*/  FMUL.FTZ R13, R13, R28 ;  /* 0x0000001c0d0d7220 */ /* 0x000fe20000410000 */
[----:B------:R-:W-:Y:S01]  /*abd0*/  HADD2.F32 R28, -RZ, R14.H0_H0 ;  /* 0x2000000eff1c7230 */ /* 0x000fe20000004100 */
[----:B------:R-:W-:Y:S01]  /*abe0*/  @!P0 FADD.FTZ R7, -R7, -RZ ;  /* 0x800000ff07078221 */ /* 0x000fe20000010100 */
[--C-:B-----5:R-:W-:Y:S01]  /*abf0*/  HADD2.F32 R23, -RZ, R16.reuse.H1_H1 ;  /* 0x30000010ff177230 */ /* 0x120fe20000004100 */
[----:B------:R-:W-:Y:S01]  /*ac00*/  FMUL.FTZ R6, R15, R6 ;  /* 0x000000060f067220 */ /* 0x000fe20000410000 */
[----:B------:R-:W-:Y:S01]  /*ac10*/  HADD2.F32 R15, -RZ, R16.H0_H0 ;  /* 0x20000010ff0f7230 */ /* 0x000fe20000004100 */
[----:B------:R-:W-:Y:S01]  /*ac20*/  FMUL.FTZ R12, R12, R25 ;  /* 0x000000190c0c7220 */ /* 0x000fe20000410000 */
[----:B------:R-:W-:Y:S01]  /*ac30*/  HADD2.F32 R14, -RZ, R14.H1_H1 ;  /* 0x3000000eff0e7230 */ /* 0x000fe20000004100 */
[----:B------:R-:W-:Y:S01]  /*ac40*/  @!P0 FADD.FTZ R5, -R5, -RZ ;  /* 0x800000ff05058221 */ /* 0x000fe20000010100 */
[----:B----4-:R-:W-:Y:S01]  /*ac50*/  HADD2.F32 R16, -RZ, R8.H1_H1 ;  /* 0x30000008ff107230 */ /* 0x010fe20000004100 */
[----:B------:R-:W-:-:S02]  /*ac60*/  @!P0 FADD.FTZ R29, -R29, -RZ ;  /* 0x800000ff1d1d8221 */ /* 0x000fc40000010100 */
[----:B------:R-:W-:Y:S01]  /*ac70*/  FMUL.FTZ R7, R4, R7 ;  /* 0x0000000704077220 */ /* 0x000fe20000410000 */
[----:B------:R-:W-:Y:S01]  /*ac80*/  HADD2.F32 R4, -RZ, R8.H0_H0 ;  /* 0x20000008ff047230 */ /* 0x000fe20000004100 */
        /* <DEDUP_REMOVED lines=26> */
.L_x_7482:
[----:B------:R-:W-:Y:S05]  /*ae30*/  BSYNC B0 ;  /* 0x0000000000007941 */ /* 0x000fea0003800000 */
.L_x_7481:
[----:B-----5:R1:W-:Y:S02]  /*ae40*/  STS.128 [R179+0x1000], R16 ;  /* 0x00100010b3007388 */ /* 0x0203e40000000c00 */
.L_x_7480:
[----:B------:R-:W-:Y:S05]  /*ae50*/  BSYNC B1 ;  /* 0x0000000000017941 */ /* 0x000fea0003800000 */
.L_x_7479:
        /* <DEDUP_REMOVED lines=17> */
[----:B---3--:R-:W-:Y:S01]  /*af70*/  IMAD R9, R117, 0x30, RZ ;  /* 0x0000003075097824 */ /* 0x008fe200078e02ff */
[----:B------:R-:W-:Y:S02]  /*af80*/  @P0 IADD3 R5, -R4, RZ, RZ ;  /* 0x000000ff04050210 */ /* 0x000fe40007ffe1ff */
[----:B------:R-:W-:Y:S01]  /*af90*/  @P0 SHF.R.S32.HI R118, RZ, 0x1, R118 ;  /* 0x00000001ff760819 */ /* 0x000fe20000011476 */
[----:B------:R-:W-:Y:S01]  /*afa0*/  IMAD.WIDE R16, R7, 0x2, R26 ;  /* 0x0000000207107825 */ /* 0x000fe200078e021a */
        /* <DEDUP_REMOVED lines=16> */
[--C-:B------:R-:W-:Y:S02]  /*b0b0*/  HADD2.F32 R25, -RZ, R17.reuse.H0_H0 ;  /* 0x20000011ff197230 */ /* 0x100fe40000004100 */
[----:B-1----:R-:W-:Y:S02]  /*b0c0*/  HADD2.F32 R27, -RZ, R16.H1_H1 ;  /* 0x30000010ff1b7230 */ /* 0x002fe40000004100 */
[----:B------:R-:W-:Y:S02]  /*b0d0*/  HADD2.F32 R16, -RZ, R17.H1_H1 ;  /* 0x30000011ff107230 */ /* 0x000fe40000004100 */
[--C-:B--2---:R-:W-:Y:S02]  /*b0e0*/  HADD2.F32 R0, -RZ, R4.reuse.H0_H0 ;  /* 0x20000004ff007230 */ /* 0x104fe40000004100 */
[----:B------:R-:W-:-:S02]  /*b0f0*/  HADD2.F32 R20, -RZ, R4.H1_H1 ;  /* 0x30000004ff147230 */ /* 0x000fc40000004100 */
[--C-:B------:R-:W-:Y:S02]  /*b100*/  HADD2.F32 R4, -RZ, R5.reuse.H0_H0 ;  /* 0x20000005ff047230 */ /* 0x100fe40000004100 */
[----:B------:R-:W-:Y:S01]  /*b110*/  HADD2.F32 R21, -RZ, R5.H1_H1 ;  /* 0x30000005ff157230 */ /* 0x000fe20000004100 */
[----:B------:R-:W-:Y:S01]  /*b120*/  @!P0 FADD.FTZ R0, -R0, -RZ ;  /* 0x800000ff00008221 */ /* 0x000fe20000010100 */
[--C-:B------:R-:W-:Y:S01]  /*b130*/  HADD2.F32 R5, -RZ, R6.reuse.H0_H0 ;  /* 0x20000006ff057230 */ /* 0x100fe20000004100 */
[----:B------:R-:W-:Y:S01]  /*b140*/  @!P0 FADD.FTZ R4, -R4, -RZ ;  /* 0x800000ff04048221 */ /* 0x000fe20000010100 */
[----:B------:R-:W-:Y:S02]  /*b150*/  HADD2.F32 R22, -RZ, R6.H1_H1 ;  /* 0x30000006ff167230 */ /* 0x000fe40000004100 */
[--C-:B------:R-:W-:Y:S02]  /*b160*/  HADD2.F32 R6, -RZ, R7.reuse.H0_H0 ;  /* 0x20000007ff067230 */ /* 0x100fe40000004100 */
[----:B------:R-:W-:Y:S01]  /*b170*/  HADD2.F32 R7, -RZ, R7.H1_H1 ;  /* 0x30000007ff077230 */ /* 0x000fe20000004100 */
[----:B------:R-:W-:-:S02]  /*b180*/  @!P0 FADD.FTZ R21, -R21, -RZ ;  /* 0x800000ff15158221 */ /* 0x000fc40000010100 */
[----:B------:R-:W-:Y:S01]  /*b190*/  FMUL.FTZ R23, R23, R0 ;  /* 0x0000000017177220 */ /* 0x000fe20000410000 */
[--C-:B------:R-:W-:Y:S01]  /*b1a0*/  HADD2.F32 R0, -RZ, R19.reuse.H1_H1 ;  /* 0x30000013ff007230 */ /* 0x100fe20000004100 */
[----:B------:R-:W-:Y:S01]  /*b1b0*/  FMUL.FTZ R25, R25, R4 ;  /* 0x0000000419197220 */ /* 0x000fe20000410000 */
[--C-:B------:R-:W-:Y:S01]  /*b1c0*/  HADD2.F32 R4, -RZ, R18.reuse.H0_H0 ;  /* 0x20000012ff047230 */ /* 0x100fe20000004100 */
[----:B------:R-:W-:Y:S02]  /*b1d0*/  @!P0 FADD.FTZ R5, -R5, -RZ ;  /* 0x800000ff05058221 */ /* 0x000fe40000010100 */
[----:B------:R-:W-:Y:S02]  /*b1e0*/  @!P0 FADD.FTZ R7, -R7, -RZ ;  /* 0x800000ff07078221 */ /* 0x000fe40000010100 */
[----:B------:R-:W-:Y:S01]  /*b1f0*/  FMUL.FTZ R16, R16, R21 ;  /* 0x0000001510107220 */ /* 0x000fe20000410000 */
[----:B------:R-:W-:Y:S01]  /*b200*/  HADD2.F32 R21, -RZ, R18.H1_H1 ;  /* 0x30000012ff157230 */ /* 0x000fe20000004100 */
[----:B------:R-:W-:Y:S01]  /*b210*/  @!P0 FADD.FTZ R20, -R20, -RZ ;  /* 0x800000ff14148221 */ /* 0x000fe20000010100 */
[----:B------:R-:W-:Y:S01]  /*b220*/  HADD2.F32 R17, -RZ, R19.H0_H0 ;  /* 0x20000013ff117230 */ /* 0x000fe20000004100 */
[----:B------:R-:W-:-:S02]  /*b230*/  @!P0 FADD.FTZ R22, -R22, -RZ ;  /* 0x800000ff16168221 */ /* 0x000fc40000010100 */
[----:B------:R-:W-:Y:S01]  /*b240*/  FMUL.FTZ R5, R4, R5 ;  /* 0x0000000504057220 */ /* 0x000fe20000410000 */
[----:B----4-:R-:W-:Y:S01]  /*b250*/  HADD2.F32 R4, -RZ, R8.H0_H0 ;  /* 0x20000008ff047230 */ /* 0x010fe20000004100 */
[----:B------:R-:W-:Y:S01]  /*b260*/  FMUL.FTZ R7, R0, R7 ;  /* 0x0000000700077220 */ /* 0x000fe20000410000 */
[----:B-----5:R-:W-:Y:S01]  /*b270*/  HADD2.F32 R0, -RZ, R12.H0_H0 ;  /* 0x2000000cff007230 */ /* 0x020fe20000004100 */
[----:B------:R-:W-:Y:S02]  /*b280*/  @!P0 FADD.FTZ R6, -R6, -RZ ;  /* 0x800000ff06068221 */ /* 0x000fe40000010100 */
        /* <DEDUP_REMOVED lines=8> */
[--C-:B------:R-:W-:Y:S02]  /*b310*/  HADD2.F32 R19, -RZ, R11.reuse.H0_H0 ;  /* 0x2000000bff137230 */ /* 0x100fe40000004100 */
[----:B------:R-:W-:Y:S02]  /*b320*/  HADD2.F32 R10, -RZ, R11.H1_H1 ;  /* 0x3000000bff0a7230 */ /* 0x000fe40000004100 */
[----:B------:R-:W-:Y:S02]  /*b330*/  HADD2.F32 R12, -RZ, R13.H0_H0 ;  /* 0x2000000dff0c7230 */ /* 0x000fe40000004100 */
[----:B------:R-:W-:Y:S02]  /*b340*/  HADD2.F32 R8, -RZ, R9.H0_H0 ;  /* 0x20000009ff087230 */ /* 0x000fe40000004100 */
[----:B------:R-:W-:Y:S02]  /*b350*/  HADD2.F32 R4, -RZ, R14.H0_H0 ;  /* 0x2000000eff047230 */ /* 0x000fe40000004100 */
[----:B------:R-:W-:-:S02]  /*b360*/  HADD2.F32 R11, -RZ, R15.H0_H0 ;  /* 0x2000000fff0b7230 */ /* 0x000fc40000004100 */
        /* <DEDUP_REMOVED lines=15> */
.L_x_7484:
[----:B------:R-:W-:Y:S05]  /*b460*/  BSYNC B0 ;  /* 0x0000000000007941 */ /* 0x000fea0003800000 */
.L_x_7483:
[----:B-----5:R1:W-:Y:S01]  /*b470*/  STS.128 [R179+0x1800], R12 ;  /* 0x0018000cb3007388 */ /* 0x0203e20000000c00 */
[----:B------:R-:W-:Y:S05]  /*b480*/  BRA `(.L_x_7468) ;  /* 0x0000046000007947 */ /* 0x000fea0003800000 */
.L_x_7454:
[----:B------:R-:W1:Y:S01]  /*b490*/  S2R R3, SR_CTAID.X ;  /* 0x0000000000037919 */ /* 0x000e620000002500 */
[----:B------:R-:W-:Y:S01]  /*b4a0*/  BSSY B0, `(.L_x_7485) ;  /* 0x000000d000007945 */ /* 0x000fe20003800000 */
[----:B-1-34-:R-:W-:-:S05]  /*b4b0*/  IMAD R5, R3, -0x40, R176 ;  /* 0xffffffc003057824 */ /* 0x01afca00078e02b0 */
        /* <DEDUP_REMOVED lines=11> */
.L_x_7486:
[----:B------:R-:W-:Y:S05]  /*b570*/  BSYNC B0 ;  /* 0x0000000000007941 */ /* 0x000fea0003800000 */
.L_x_7485:
        /* <DEDUP_REMOVED lines=17> */
.L_x_7488:
[----:B------:R-:W-:Y:S05]  /*b690*/  BSYNC B0 ;  /* 0x0000000000007941 */ /* 0x000fea0003800000 */
.L_x_7487:
        /* <DEDUP_REMOVED lines=17> */
.L_x_7490:
[----:B------:R-:W-:Y:S05]  /*b7b0*/  BSYNC B0 ;  /* 0x0000000000007941 */ /* 0x000fea0003800000 */
.L_x_7489:
[----:B------:R-:W-:-:S04]  /*b7c0*/  IADD3 R28, R134, 0x30, RZ ;  /* 0x00000030861c7810 */ /* 0x000fc80007ffe0ff */
[----:B------:R-:W-:-:S13]  /*b7d0*/  ISETP.GE.AND P0, PT, R28, R5, PT ;  /* 0x000000051c00720c */ /* 0x000fda0003f06270 */
[----:B------:R-:W-:Y:S05]  /*b7e0*/  @P0 BRA `(.L_x_7468) ;  /* 0x0000010000000947 */ /* 0x000fea0003800000 */
[----:B------:R-:W-:-:S13]  /*b7f0*/  ISETP.GE.AND P0, PT, R100, c[0x0][0x220], PT ;  /* 0x0000880064007a0c */ /* 0x000fda0003f06270 */
[----:B------:R1:W-:Y:S01]  /*b800*/  @P0 STS.128 [R179+0x1800], RZ ;  /* 0x001800ffb3000388 */ /* 0x0003e20000000c00 */
[----:B------:R-:W-:Y:S05]  /*b810*/  @P0 BRA `(.L_x_7468) ;  /* 0x000000d000000947 */ /* 0x000fea0003800000 */
[----:B---3--:R-:W-:Y:S01]  /*b820*/  MOV R6, R128 ;  /* 0x0000008000067202 */ /* 0x008fe20000000f00 */
[----:B------:R-:W-:Y:S01]  /*b830*/  IMAD.MOV.U32 R0, RZ, RZ, c[0x0][0x190] ;  /* 0x00006400ff007624 */ /* 0x000fe200078e00ff */
        /* <DEDUP_REMOVED lines=11> */
.L_x_7468:
[----:B------:R-:W-:Y:S05]  /*b8f0*/  BSYNC B2 ;  /* 0x0000000000027941 */ /* 0x000fea0003800000 */
.L_x_7453:
        /* <DEDUP_REMOVED lines=15> */
.L_x_7492:
[----:B------:R-:W-:Y:S05]  /*b9f0*/  BSYNC B0 ;  /* 0x0000000000007941 */ /* 0x000fea0003800000 */
.L_x_7491:
        /* <DEDUP_REMOVED lines=12> */
.L_x_7494:
[----:B------:R-:W-:Y:S05]  /*bac0*/  BSYNC B0 ;  /* 0x0000000000007941 */ /* 0x000fea0003800000 */
.L_x_7493:
        /* <DEDUP_REMOVED lines=14> */
.L_x_7496:
[----:B------:R-:W-:Y:S05]  /*bbb0*/  BSYNC B0 ;  /* 0x0000000000007941 */ /* 0x000fea0003800000 */
.L_x_7495:
        /* <DEDUP_REMOVED lines=15> */
.L_x_7498:
[----:B------:R-:W-:Y:S05]  /*bcb0*/  BSYNC B0 ;  /* 0x0000000000007941 */ /* 0x000fea0003800000 */
.L_x_7497:
        /* <DEDUP_REMOVED lines=15> */
.L_x_7500:
[----:B------:R-:W-:Y:S05]  /*bdb0*/  BSYNC B0 ;  /* 0x0000000000007941 */ /* 0x000fea0003800000 */
.L_x_7499:
        /* <DEDUP_REMOVED lines=16> */
.L_x_7502:
[----:B------:R-:W-:Y:S05]  /*bec0*/  BSYNC B0 ;  /* 0x0000000000007941 */ /* 0x000fea0003800000 */
.L_x_7501:
        /* <DEDUP_REMOVED lines=16> */
.L_x_7504:
[----:B------:R-:W-:Y:S05]  /*bfd0*/  BSYNC B0 ;  /* 0x0000000000007941 */ /* 0x000fea0003800000 */
.L_x_7503:
        /* <DEDUP_REMOVED lines=16> */
.L_x_7506:
[----:B------:R-:W-:Y:S05]  /*c0e0*/  BSYNC B0 ;  /* 0x0000000000007941 */ /* 0x000fea0003800000 */
.L_x_7505:
[----:B------:R-:W-:Y:S01]  /*c0f0*/  SHF.R.S32.HI R0, RZ, 0x1f, R177 ;  /* 0x0000001fff007819 */ /* 0x000fe200000114b1 */
[----:B------:R-:W-:Y:S01]  /*c100*/  IMAD.WIDE.U32 R130, R177, c[0x0][0x320], R130 ;  /* 0x0000c800b1827a25 */ /* 0x000fe200078e0082 */
[----:B------:R-:W0:Y:S03]  /*c110*/  LDGDEPBAR ;  /* 0x00000000000079af */ /* 0x000e260000000000 */
[----:B------:R-:W-:Y:S01]  /*c120*/  IMAD R0, R0, c[0x0][0x320], RZ ;  /* 0x0000c80000007a24 */ /* 0x000fe200078e02ff */
[----:B------:R-:W-:-:S03]  /*c130*/  LEA R16, P0, R130, c[0x0][0x318], 0x2 ;  /* 0x0000c60082107a11 */ /* 0x000fc600078010ff */
[----:B------:R-:W-:-:S04]  /*c140*/  IMAD R0, R177, c[0x0][0x324], R0 ;  /* 0x0000c900b1007a24 */ /* 0x000fc800078e0200 */
[----:B------:R-:W-:-:S05]  /*c150*/  IMAD.IADD R0, R131, 0x1, R0 ;  /* 0x0000000183007824 */ /* 0x000fca00078e0200 */
[----:B------:R-:W-:-:S05]  /*c160*/  LEA.HI.X R17, R130, c[0x0][0x31c], R0, 0x2, P0 ;  /* 0x0000c70082117a11 */ /* 0x000fca00000f1400 */
[----:B------:R-:W5:Y:S01]  /*c170*/  LDG.E R0, [R16.64] ;  /* 0x0000000610007981 */ /* 0x000f62000c1e1900 */
[----:B------:R-:W-:Y:S01]  /*c180*/  ISETP.GE.AND P0, PT, R134, R9, PT ;  /* 0x000000098600720c */ /* 0x000fe20003f06270 */
[----:B------:R-:W5:Y:S01]  /*c190*/  MUFU.RCP R13, c[0x0][0x238] ;  /* 0x00008e00000d7b08 */ /* 0x000f620000001000 */
[----:B------:R-:W-:-:S04]  /*c1a0*/  DEPBAR.LE SB0, 0x0 ;  /* 0x000080000000791a */ /* 0x000fc80000000000 */
[----:B------:R-:W1:Y:S04]  /*c1b0*/  S2R R8, SR_TID.X ;  /* 0x0000000000087919 */ /* 0x000e680000002100 */
[----:B------:R-:W-:Y:S01]  /*c1c0*/  BAR.SYNC.DEFER_BLOCKING 0x0 ;  /* 0x0000000000007b1d */ /* 0x000fe20000010000 */
[----:B------:R-:W-:-:S04]  /*c1d0*/  LEA R148, P1, R120, c[0x0][0x170], 0x1 ;  /* 0x00005c0078947a11 */ /* 0x000fc800078208ff */
[----:B------:R-:W-:Y:S01]  /*c1e0*/  LEA.HI.X R149, R120, c[0x0][0x174], R123, 0x1, P1 ;  /* 0x00005d0078957a11 */ /* 0x000fe200008f0c7b */
[----:B------:R-:W-:Y:S01]  /*c1f0*/  BSSY B0, `(.L_x_7507) ;  /* 0x0000014000007945 */ /* 0x000fe20003800000 */
[----:B-1----:R-:W-:Y:S01]  /*c200*/  SHF.R.S32.HI R11, RZ, 0x1f, R8 ;  /* 0x0000001fff0b7819 */ /* 0x002fe20000011408 */
[----:B------:R-:W-:-:S03]  /*c210*/  IMAD.SHL.U32 R187, R8, 0x2, RZ ;  /* 0x0000000208bb7824 */ /* 0x000fc600078e00ff */
[----:B------:R-:W-:Y:S01]  /*c220*/  LEA.HI R102, R11, R8, RZ, 0x5 ;  /* 0x000000080b667211 */ /* 0x000fe200078f28ff */
[----:B------:R1:W-:Y:S01]  /*c230*/  @P0 STS.128 [R179+0x6000], RZ ;  /* 0x006000ffb3000388 */ /* 0x0003e20000000c00 */
[----:B------:R-:W-:Y:S02]  /*c240*/  LOP3.LUT R187, R187, 0x6, RZ, 0xc0, !PT ;  /* 0x00000006bbbb7812 */ /* 0x000fe400078ec0ff */
[----:B------:R-:W-:-:S05]  /*c250*/  LOP3.LUT R15, R102, 0xffffffe0, RZ, 0xc0, !PT ;  /* 0xffffffe0660f7812 */ /* 0x000fca00078ec0ff */
[----:B------:R-:W-:-:S05]  /*c260*/  IMAD.IADD R10, R8, 0x1, -R15 ;  /* 0x00000001080a7824 */ /* 0x000fca00078e0a0f */
[----:B------:R-:W-:-:S04]  /*c270*/  SHF.R.S32.HI R185, RZ, 0x1f, R10 ;  /* 0x0000001fffb97819 */ /* 0x000fc8000001140a */
[----:B------:R-:W-:-:S04]  /*c280*/  LEA.HI R185, R185, R10, RZ, 0x2 ;  /* 0x0000000ab9b97211 */ /* 0x000fc800078f10ff */
[----:B------:R-:W-:Y:S01]  /*c290*/  SHF.R.S32.HI R185, RZ, 0x2, R185 ;  /* 0x00000002ffb97819 */ /* 0x000fe200000114b9 */
[----:B-----5:R-:W-:Y:S01]  /*c2a0*/  FMUL.FTZ R0, R0, R13 ;  /* 0x0000000d00007220 */ /* 0x020fe20000410000 */
        /* <DEDUP_REMOVED lines=8> */
.L_x_7508:
[----:B-1----:R-:W-:Y:S05]  /*c330*/  BSYNC B0 ;  /* 0x0000000000007941 */ /* 0x002fea0003800000 */
.L_x_7507:
        /* <DEDUP_REMOVED lines=13> */
.L_x_7510:
[----:B------:R-:W-:Y:S05]  /*c410*/  BSYNC B0 ;  /* 0x0000000000007941 */ /* 0x000fea0003800000 */
.L_x_7509:
        /* <DEDUP_REMOVED lines=15> */
.L_x_7512:
[----:B------:R-:W-:Y:S05]  /*c510*/  BSYNC B0 ;  /* 0x0000000000007941 */ /* 0x000fea0003800000 */
.L_x_7511:
        /* <DEDUP_REMOVED lines=16> */
.L_x_7514:
[----:B------:R-:W-:Y:S05]  /*c620*/  BSYNC B0 ;  /* 0x0000000000007941 */ /* 0x000fea0003800000 */
.L_x_7513:
        /* <DEDUP_REMOVED lines=15> */
.L_x_7516:
[----:B------:R-:W-:Y:S05]  /*c720*/  BSYNC B0 ;  /* 0x0000000000007941 */ /* 0x000fea0003800000 */
.L_x_7515:
        /* <DEDUP_REMOVED lines=16> */
.L_x_7518:
[----:B------:R-:W-:Y:S05]  /*c830*/  BSYNC B0 ;  /* 0x0000000000007941 */ /* 0x000fea0003800000 */
.L_x_7517:
        /* <DEDUP_REMOVED lines=16> */
.L_x_7520:
[----:B------:R-:W-:Y:S05]  /*c940*/  BSYNC B0 ;  /* 0x0000000000007941 */ /* 0x000fea0003800000 */
.L_x_7519:
        /* <DEDUP_REMOVED lines=16> */
.L_x_7522:
[----:B------:R-:W-:Y:S05]  /*ca50*/  BSYNC B0 ;  /* 0x0000000000007941 */ /* 0x000fea0003800000 */
.L_x_7521:
[----:B------:R-:W-:Y:S01]  /*ca60*/  LEA.HI R2, R51, R51, RZ, 0x1 ;  /* 0x0000003333027211 */ /* 0x000fe200078f08ff */
[----:B------:R-:W-:Y:S01]  /*ca70*/  IMAD.SHL.U32 R9, R50, 0x40, RZ ;  /* 0x0000004032097824 */ /* 0x000fe200078e00ff */
[----:B------:R-:W-:Y:S01]  /*ca80*/  LEA.HI R11, R11, R8, RZ, 0x3 ;  /* 0x000000080b0b7211 */ /* 0x000fe200078f18ff */
[----:B-1----:R-:W-:Y:S01]  /*ca90*/  IMAD.SHL.U32 R7, R52, 0x40, RZ ;  /* 0x0000004034077824 */ /* 0x002fe200078e00ff */
[----:B------:R-:W-:Y:S01]  /*caa0*/  LOP3.LUT R2, R2, 0xfffffffe, RZ, 0xc0, !PT ;  /* 0xfffffffe02027812 */ /* 0x000fe200078ec0ff */
[----:B------:R-:W0:Y:S01]  /*cab0*/  LDGDEPBAR ;  /* 0x00000000000079af */ /* 0x000e220000000000 */
[----:B------:R-:W-:Y:S02]  /*cac0*/  LOP3.LUT R5, R11, 0xfffffff8, RZ, 0xc0, !PT ;  /* 0xfffffff80b057812 */ /* 0x000fe400078ec0ff */
[----:B------:R-:W-:Y:S01]  /*cad0*/  SHF.R.S32.HI R4, RZ, 0x3, R11 ;  /* 0x00000003ff047819 */ /* 0x000fe2000001140b */
[----:B------:R-:W-:Y:S01]  /*cae0*/  IMAD.IADD R51, R51, 0x1, -R2 ;  /* 0x0000000133337824 */ /* 0x000fe200078e0a02 */
[----:B------:R-:W-:Y:S01]  /*caf0*/  LOP3.LUT R9, R9, 0x1c0, RZ, 0xc0, !PT ;  /* 0x000001c009097812 */ /* 0x000fe200078ec0ff */
[----:B------:R-:W-:Y:S01]  /*cb00*/  IMAD.IADD R2, R8, 0x1, -R5 ;  /* 0x0000000108027824 */ /* 0x000fe200078e0a05 */
[----:B------:R-:W-:Y:S01]  /*cb10*/  SHF.R.S32.HI R102, RZ, 0x5, R102 ;  /* 0x00000005ff667819 */ /* 0x000fe20000011466 */
[----:B------:R-:W-:Y:S01]  /*cb20*/  IMAD.SHL.U32 R6, R51, 0x8, RZ ;  /* 0x0000000833067824 */ /* 0x000fe200078e00ff */
[----:B------:R-:W-:Y:S01]  /*cb30*/  LOP3.LUT R7, R7, 0xfffffe00, RZ, 0xc0, !PT ;  /* 0xfffffe0007077812 */ /* 0x000fe200078ec0ff */
[C---:B------:R-:W-:Y:S01]  /*cb40*/  IMAD.SHL.U32 R5, R2.reuse, 0x40, RZ ;  /* 0x0000004002057824 */ /* 0x040fe200078e00ff */
[----:B------:R-:W-:Y:S01]  /*cb50*/  R2P PR, R2, 0x6 ;  /* 0x0000000602007804 */ /* 0x000fe20000000000 */
[----:B------:R-:W-:Y:S01]  /*cb60*/  IMAD.SHL.U32 R4, R4, 0x8, RZ ;  /* 0x0000000804047824 */ /* 0x000fe200078e00ff */
[----:B------:R-:W-:Y:S01]  /*cb70*/  LOP3.LUT R6, R9, 0x8, R6, 0xf8, !PT ;  /* 0x0000000809067812 */ /* 0x000fe200078ef806 */
[----:B------:R-:W-:Y:S01]  /*cb80*/  IMAD.MOV.U32 R2, RZ, RZ, 0x20 ;  /* 0x00000020ff027424 */ /* 0x000fe200078e00ff */
[----:B------:R-:W-:-:S02]  /*cb90*/  LOP3.LUT R5, R5, 0x1c0, RZ, 0xc0, !PT ;  /* 0x000001c005057812 */ /* 0x000fc400078ec0ff */
[----:B------:R-:W-:Y:S02]  /*cba0*/  SHF.R.U32.HI R9, RZ, 0x3, R9 ;  /* 0x00000003ff097819 */ /* 0x000fe40000011609 */
[----:B------:R-:W-:Y:S02]  /*cbb0*/  LOP3.LUT R4, R5, 0x8, R4, 0xf8, !PT ;  /* 0x0000000805047812 */ /* 0x000fe400078ef804 */
[----:B------:R-:W-:Y:S02]  /*cbc0*/  SHF.R.U32.HI R5, RZ, 0x3, R5 ;  /* 0x00000003ff057819 */ /* 0x000fe40000011605 */
[----:B------:R-:W-:Y:S01]  /*cbd0*/  LOP3.LUT R6, R6, R9, RZ, 0x3c, !PT ;  /* 0x0000000906067212 */ /* 0x000fe200078e3cff */
[----:B------:R-:W-:Y:S01]  /*cbe0*/  IMAD R9, R102, 0x400, R7 ;  /* 0x0000040066097824 */ /* 0x000fe200078e0207 */
[----:B------:R-:W-:Y:S01]  /*cbf0*/  LOP3.LUT R4, R4, R5, RZ, 0x3c, !PT ;  /* 0x0000000504047212 */ /* 0x000fe200078e3cff */
[----:B------:R-:W-:Y:S01]  /*cc00*/  IMAD.MOV.U32 R5, RZ, RZ, 0x40 ;  /* 0x00000040ff057424 */ /* 0x000fe200078e00ff */
[----:B------:R-:W-:Y:S01]  /*cc10*/  LOP3.LUT P0, RZ, R50, 0x2, RZ, 0xc0, !PT ;  /* 0x0000000232ff7812 */ /* 0x000fe2000780c0ff */
[C---:B------:R-:W-:Y:S01]  /*cc20*/  IMAD.IADD R170, R6.reuse, 0x1, R9 ;  /* 0x0000000106aa7824 */ /* 0x040fe200078e0209 */
[----:B------:R-:W-:Y:S01]  /*cc30*/  LOP3.LUT R6, R6, R7, RZ, 0xfc, !PT ;  /* 0x0000000706067212 */ /* 0x000fe200078efcff */
        /* <DEDUP_REMOVED lines=8> */
[----:B------:R-:W-:Y:S01]  /*ccc0*/  IMAD.IADD R163, R169, 0x1, R2 ;  /* 0x00000001a9a37824 */ /* 0x000fe200078e0202 */
[----:B------:R-:W-:Y:S01]  /*ccd0*/  SEL R5, R5, 0xffffffc0, !P0 ;  /* 0xffffffc005057807 */ /* 0x000fe20004000000 */
[----:B------:R-:W-:Y:S01]  /*cce0*/  IMAD R102, R3, 0x4, R102 ;  /* 0x0000000403667824 */ /* 0x000fe200078e0266 */
[----:B------:R-:W1:Y:S01]  /*ccf0*/  LDSM.16.M88.4 R84, [R169+0x2800] ;  /* 0x00280000a954783b */ /* 0x000e620000000200 */
[----:B------:R-:W-:-:S02]  /*cd00*/  IADD3 R166, R169, 0x2040, RZ ;  /* 0x00002040a9a67810 */ /* 0x000fc40007ffe0ff */
[----:B------:R-:W-:Y:S01]  /*cd10*/  IMAD.IADD R167, R170, 0x1, R5 ;  /* 0x00000001aaa77824 */ /* 0x000fe200078e0205 */
[----:B------:R-:W5:Y:S01]  /*cd20*/  LDSM.16.M88.4 R28, [R169+0x2000] ;  /* 0x00200000a91c783b */ /* 0x000f620000000200 */
[----:B------:R-:W-:Y:S01]  /*cd30*/  IMAD.U32 R51, R102, 0x10, R185 ;  /* 0x0000001066337824 */ /* 0x000fe200078e00b9 */
[----:B------:R-:W-:Y:S01]  /*cd40*/  LOP3.LUT R178, R178, 0xfffffffe, RZ, 0xc0, !PT ;  /* 0xfffffffeb2b27812 */ /* 0x000fe200078ec0ff */
[----:B------:R-:W-:Y:S01]  /*cd50*/  IMAD.IADD R165, R4, 0x1, R167 ;  /* 0x0000000104a57824 */ /* 0x000fe200078e02a7 */
[----:B------:R-:W-:Y:S02]  /*cd60*/  LDSM.16.M88.4 R72, [R168] ;  /* 0x00000000a848783b */ /* 0x000fe40000000200 */
[----:B------:R-:W-:Y:S02]  /*cd70*/  IADD3 R102, -R176, 0x1, R51 ;  /* 0x00000001b0667810 */ /* 0x000fe40007ffe133 */
[----:B------:R-:W2:Y:S02]  /*cd80*/  LDSM.16.M88.4 R36, [R163+0x2800] ;  /* 0x00280000a324783b */ /* 0x000ea40000000200 */
[----:B------:R-:W-:-:S02]  /*cd90*/  IADD3 R102, R102, c[0x0][0x2e8], R49 ;  /* 0x0000ba0066667a10 */ /* 0x000fc40007ffe031 */
[----:B------:R-:W3:Y:S04]  /*cda0*/  LDSM.16.M88.4 R16, [R169+0x3000] ;  /* 0x00300000a910783b */ /* 0x000ee80000000200 */
[----:B------:R-:W4:Y:S04]  /*cdb0*/  LDSM.16.M88.4 R8, [R169+0x3800] ;  /* 0x00380000a908783b */ /* 0x000f280000000200 */
[----:B------:R-:W2:Y:S04]  /*cdc0*/  LDSM.16.M88.4 R68, [R169+0x4000] ;  /* 0x00400000a944783b */ /* 0x000ea80000000200 */
[----:B------:R-:W2:Y:S04]  /*cdd0*/  LDSM.16.M88.4 R60, [R169+0x4800] ;  /* 0x00480000a93c783b */ /* 0x000ea80000000200 */
[----:B------:R-:W2:Y:S04]  /*cde0*/  LDSM.16.M88.4 R52, [R169+0x5000] ;  /* 0x00500000a934783b */ /* 0x000ea80000000200 */
[----:B------:R-:W3:Y:S04]  /*cdf0*/  LDSM.16.M88.4 R96, [R169+0x5800] ;  /* 0x00580000a960783b */ /* 0x000ee80000000200 */
[----:B------:R-:W3:Y:S01]  /*ce00*/  LDSM.16.M88.4 R92, [R163+0x2000] ;  /* 0x00200000a35c783b */ /* 0x000ee20000000200 */
[C---:B-1----:R-:W-:Y:S03]  /*ce10*/  HMMA.16816.F32 R24, R40.reuse, R84, RZ ;  /* 0x000000542818723c */ /* 0x042fe600000018ff */
[----:B------:R-:W1:Y:S04]  /*ce20*/  LDSM.16.M88.4 R88, [R163+0x3000] ;  /* 0x00300000a358783b */ /* 0x000e680000000200 */
[----:B--2---:R-:W2:Y:S01]  /*ce30*/  LDSM.16.M88.4 R76, [R163+0x3800] ;  /* 0x00380000a34c783b */ /* 0x004ea20000000200 */
[C---:B-----5:R-:W-:Y:S03]  /*ce40*/  HMMA.16816.F32 R32, R40.reuse, R28, RZ ;  /* 0x0000001c2820723c */ /* 0x060fe600000018ff */
[----:B------:R-:W5:Y:S04]  /*ce50*/  LDSM.16.M88.4 R116, [R163+0x4000] ;  /* 0x00400000a374783b */ /* 0x000f680000000200 */
[----:B------:R-:W1:Y:S01]  /*ce60*/  LDSM.16.M88.4 R108, [R163+0x4800] ;  /* 0x00480000a36c783b */ /* 0x000e620000000200 */
[C---:B------:R-:W-:Y:S03]  /*ce70*/  HMMA.16816.F32 R28, R40.reuse, R30, RZ ;  /* 0x0000001e281c723c */ /* 0x040fe600000018ff */
[----:B------:R-:W1:Y:S05]  /*ce80*/  LDSM.16.M88.4 R104, [R163+0x5000] ;  /* 0x00500000a368783b */ /* 0x000e6a0000000200 */
[----:B------:R-:W-:Y:S08]  /*ce90*/  HMMA.16816.F32 R84, R40, R86, RZ ;  /* 0x000000562854723c */ /* 0x000ff000000018ff */
[----:B------:R-:W-:Y:S07]  /*cea0*/  HMMA.16816.F32 R24, R72, R36, R24 ;  /* 0x000000244818723c */ /* 0x000fee0000001818 */
[----:B------:R-:W-:Y:S01]  /*ceb0*/  IADD3 R36, R169, 0x2000, RZ ;  /* 0x00002000a9247810 */ /* 0x000fe20007ffe0ff */
[----:B---3--:R-:W-:Y:S03]  /*cec0*/  HMMA.16816.F32 R20, R40, R16, RZ ;  /* 0x000000102814723c */ /* 0x008fe600000018ff */
[----:B------:R-:W-:-:S04]  /*ced0*/  @P2 IADD3 R166, R36, -0x40, RZ ;  /* 0xffffffc024a62810 */ /* 0x000fc80007ffe0ff */
[----:B------:R-:W-:Y:S01]  /*cee0*/  IADD3 R159, R166, 0x800, RZ ;  /* 0x00000800a69f7810 */ /* 0x000fe20007ffe0ff */
[C---:B------:R-:W-:Y:S01]  /*cef0*/  HMMA.16816.F32 R16, R40.reuse, R18, RZ ;  /* 0x000000122810723c */ /* 0x040fe200000018ff */
[----:B------:R-:W-:Y:S01]  /*cf00*/  IMAD.IADD R152, R2, 0x1, R166 ;  /* 0x0000000102987824 */ /* 0x000fe200078e02a6 */
[----:B------:R-:W-:Y:S01]  /*cf10*/  IADD3 R158, R166, 0x1000, RZ ;  /* 0x00001000a69e7810 */ /* 0x000fe20007ffe0ff */
[----:B------:R-:W-:Y:S01]  /*cf20*/  IMAD.IADD R2, R128, 0x1, R187 ;  /* 0x0000000180027824 */ /* 0x000fe200078e02bb */
[----:B------:R-:W-:Y:S02]  /*cf30*/  IADD3 R157, R166, 0x1800, RZ ;  /* 0x00001800a69d7810 */ /* 0x000fe40007ffe0ff */
[----:B------:R-:W-:Y:S01]  /*cf40*/  LDSM.16.M88.4 R112, [R152] ;  /* 0x000000009870783b */ /* 0x000fe20000000200 */
[----:B------:R-:W-:Y:S01]  /*cf50*/  I2F R3, R2 ;  /* 0x0000000200037306 */ /* 0x000fe20000201400 */
[----:B----4-:R-:W-:Y:S01]  /*cf60*/  HMMA.16816.F32 R12, R40, R8, RZ ;  /* 0x00000008280c723c */ /* 0x010fe200000018ff */
[----:B------:R-:W-:-:S02]  /*cf70*/  IADD3 R51, R2, 0x8, RZ ;  /* 0x0000000802337810 */ /* 0x000fc40007ffe0ff */
[----:B------:R-:W-:Y:S02]  /*cf80*/  IADD3 R7, R2, 0x9, RZ ;  /* 0x0000000902077810 */ /* 0x000fe40007ffe0ff */
[C---:B------:R-:W-:Y:S02]  /*cf90*/  IADD3 R156, R166.reuse, 0x2000, RZ ;  /* 0x00002000a69c7810 */ /* 0x040fe40007ffe0ff */
[C---:B------:R-:W-:Y:S01]  /*cfa0*/  IADD3 R155, R166.reuse, 0x2800, RZ ;  /* 0x00002800a69b7810 */ /* 0x040fe20007ffe0ff */
[----:B------:R-:W-:Y:S01]  /*cfb0*/  HMMA.16816.F32 R80, R40, R68, RZ ;  /* 0x000000442850723c */ /* 0x000fe200000018ff */
[C---:B------:R-:W-:Y:S02]  /*cfc0*/  IADD3 R154, R166.reuse, 0x3000, RZ ;  /* 0x00003000a69a7810 */ /* 0x040fe40007ffe0ff */
[----:B------:R-:W-:-:S05]  /*cfd0*/  IADD3 R153, R166, 0x3800, RZ ;  /* 0x00003800a6997810 */ /* 0x000fca0007ffe0ff */
        /* <DEDUP_REMOVED lines=9> */
[C---:B------:R-:W-:Y:S08]  /*d070*/  HMMA.16816.F32 R32, R72.reuse, R92, R32 ;  /* 0x0000005c4820723c */ /* 0x040ff00000001820 */
[C---:B------:R-:W-:Y:S01]  /*d080*/  HMMA.16816.F32 R28, R72.reuse, R94, R28 ;  /* 0x0000005e481c723c */ /* 0x040fe2000000181c */
[----:B------:R-:W-:Y:S07]  /*d090*/  LDSM.16.M88.4 R92, [R166] ;  /* 0x00000000a65c783b */ /* 0x000fee0000000200 */
[C---:B------:R-:W-:Y:S01]  /*d0a0*/  HMMA.16816.F32 R84, R72.reuse, R38, R84 ;  /* 0x000000264854723c */ /* 0x040fe20000001854 */
[----:B------:R-:W4:Y:S07]  /*d0b0*/  LDSM.16.M88.4 R36, [R167] ;  /* 0x00000000a724783b */ /* 0x000f2e0000000200 */
[C---:B-1----:R-:W-:Y:S08]  /*d0c0*/  HMMA.16816.F32 R20, R72.reuse, R88, R20 ;  /* 0x000000584814723c */ /* 0x042ff00000001814 */
[C---:B------:R-:W-:Y:S01]  /*d0d0*/  HMMA.16816.F32 R16, R72.reuse, R90, R16 ;  /* 0x0000005a4810723c */ /* 0x040fe20000001810 */
[----:B------:R-:W1:Y:S07]  /*d0e0*/  LDSM.16.M88.4 R88, [R166+0x800] ;  /* 0x00080000a658783b */ /* 0x000e6e0000000200 */
[C---:B--2---:R-:W-:Y:S08]  /*d0f0*/  HMMA.16816.F32 R12, R72.reuse, R76, R12 ;  /* 0x0000004c480c723c */ /* 0x044ff0000000180c */
[C---:B------:R-:W-:Y:S01]  /*d100*/  HMMA.16816.F32 R8, R72.reuse, R78, R8 ;  /* 0x0000004e4808723c */ /* 0x040fe20000001808 */
[----:B------:R-:W2:Y:S07]  /*d110*/  LDSM.16.M88.4 R76, [R165] ;  /* 0x00000000a54c783b */ /* 0x000eae0000000200 */
[C---:B-----5:R-:W-:Y:S08]  /*d120*/  HMMA.16816.F32 R80, R72.reuse, R116, R80 ;  /* 0x000000744850723c */ /* 0x060ff00000001850 */
[C---:B------:R-:W-:Y:S08]  /*d130*/  HMMA.16816.F32 R68, R72.reuse, R118, R68 ;  /* 0x000000764844723c */ /* 0x040ff00000001844 */
[C---:B------:R-:W-:Y:S08]  /*d140*/  HMMA.16816.F32 R64, R72.reuse, R108, R64 ;  /* 0x0000006c4840723c */ /* 0x040ff00000001840 */
[C---:B------:R-:W-:Y:S08]  /*d150*/  HMMA.16816.F32 R60, R72.reuse, R110, R60 ;  /* 0x0000006e483c723c */ /* 0x040ff0000000183c */
[C---:B------:R-:W-:Y:S08]  /*d160*/  HMMA.16816.F32 R56, R72.reuse, R104, R56 ;  /* 0x000000684838723c */ /* 0x040ff00000001838 */
[C---:B------:R-:W-:Y:S08]  /*d170*/  HMMA.16816.F32 R52, R72.reuse, R106, R52 ;  /* 0x0000006a4834723c */ /* 0x040ff00000001834 */
[C---:B---3--:R-:W-:Y:S07]  /*d180*/  HMMA.16816.F32 R44, R72.reuse, R96, R44 ;  /* 0x00000060482c723c */ /* 0x048fee000000182c */
[----:B------:R-:W-:Y:S01]  /*d190*/  IADD3 R96, R2, 0x1, RZ ;  /* 0x0000000102607810 */ /* 0x000fe20007ffe0ff */
[----:B------:R-:W-:Y:S01]  /*d1a0*/  HMMA.16816.F32 R40, R72, R98, R40 ;  /* 0x000000624828723c */ /* 0x000fe20000001828 */
[----:B------:R-:W3:Y:S02]  /*d1b0*/  LDSM.16.M88.4 R72, [R152+0x800] ;  /* 0x000800009848783b */ /* 0x000ee40000000200 */
[----:B------:R5:W1:Y:S05]  /*d1c0*/  I2F R50, R96 ;  /* 0x0000006000327306 */ /* 0x000a6a0000201400 */
[C---:B----4-:R-:W-:Y:S08]  /*d1d0*/  HMMA.16816.F32 R32, R36.reuse, R92, R32 ;  /* 0x0000005c2420723c */ /* 0x050ff00000001820 */
[C---:B------:R-:W-:Y:S01]  /*d1e0*/  HMMA.16816.F32 R92, R36.reuse, R94, R28 ;  /* 0x0000005e245c723c */ /* 0x040fe2000000181c */
[----:B------:R-:W4:Y:S07]  /*d1f0*/  LDSM.16.M88.4 R28, [R166+0x1000] ;  /* 0x00100000a61c783b */ /* 0x000f2e0000000200 */
[----:B-1----:R-:W-:Y:S07]  /*d200*/  HMMA.16816.F32 R24, R36, R88, R24 ;  /* 0x000000582418723c */ /* 0x002fee0000001818 */
[C---:B------:R-:W-:Y:S01]  /*d210*/  IADD3 R88, R102.reuse, 0x8, RZ ;  /* 0x0000000866587810 */ /* 0x040fe20007ffe0ff */
[----:B--2---:R-:W-:Y:S01]  /*d220*/  HMMA.16816.F32 R32, R76, R112, R32 ;  /* 0x000000704c20723c */ /* 0x004fe20000001820 */
[----:B------:R-:W-:-:S02]  /*d230*/  IMNMX R102, R102, R49, PT ;  /* 0x0000003166667217 */ /* 0x000fc40003800200 */
[----:B------:R-:W-:Y:S02]  /*d240*/  IMNMX R103, R88, R49, PT ;  /* 0x0000003158677217 */ /* 0x000fe40003800200 */
[----:B------:R1:W2:Y:S01]  /*d250*/  I2F R49, R51 ;  /* 0x0000003300317306 */ /* 0x0002a20000201400 */
[CC--:B------:R-:W-:Y:S02]  /*d260*/  ISETP.GE.AND P1, PT, R96.reuse, R102.reuse, PT ;  /* 0x000000666000720c */ /* 0x0c0fe40003f26270 */
[----:B------:R-:W-:Y:S01]  /*d270*/  HMMA.16816.F32 R84, R36, R90, R84 ;  /* 0x0000005a2454723c */ /* 0x000fe20000001854 */
[----:B------:R-:W2:Y:S01]  /*d280*/  LDSM.16.M88.4 R88, [R166+0x1800] ;  /* 0x00180000a658783b */ /* 0x000ea20000000200 */
[----:B------:R-:W-:Y:S02]  /*d290*/  ISETP.GE.AND P0, PT, R96, R103, PT ;  /* 0x000000676000720c */ /* 0x000fe40003f06270 */
[-C--:B------:R-:W-:Y:S01]  /*d2a0*/  ISETP.GE.AND P2, PT, R51, R102.reuse, PT ;  /* 0x000000663300720c */ /* 0x080fe20003f46270 */
[----:B-----5:R-:W5:Y:S01]  /*d2b0*/  LDSM.16.M88.4 R96, [R152+0x1000] ;  /* 0x001000009860783b */ /* 0x020f620000000200 */
[----:B------:R-:W-:-:S02]  /*d2c0*/  ISETP.GE.AND P4, PT, R7, R102, PT ;  /* 0x000000660700720c */ /* 0x000fc40003f86270 */
[----:B------:R-:W-:Y:S01]  /*d2d0*/  HMMA.16816.F32 R92, R76, R114, R92 ;  /* 0x000000724c5c723c */ /* 0x000fe2000000185c */
[-C--:B------:R-:W-:Y:S02]  /*d2e0*/  ISETP.GE.AND P5, PT, R7, R103.reuse, PT ;  /* 0x000000670700720c */ /* 0x080fe40003fa6270 */
[----:B------:R-:W-:Y:S02]  /*d2f0*/  ISETP.GE.AND P3, PT, R51, R103, PT ;  /* 0x000000673300720c */ /* 0x000fe40003f66270 */
[----:B-1----:R-:W-:-:S03]  /*d300*/  IADD3 R51, R2, 0x19, RZ ;  /* 0x0000001902337810 */ /* 0x002fc60007ffe0ff */
[----:B---3--:R-:W-:Y:S01]  /*d310*/  HMMA.16816.F32 R24, R76, R72, R24 ;  /* 0x000000484c18723c */ /* 0x008fe20000001818 */
[CC--:B------:R-:W-:Y:S02]  /*d320*/  FFMA.FTZ R146, R0.reuse, R50.reuse, R33 ;  /* 0x0000003200927223 */ /* 0x0c0fe40000010021 */
[----:B------:R-:W-:Y:S01]  /*d330*/  FFMA.FTZ R35, R0, R50, R35 ;  /* 0x0000003200237223 */ /* 0x000fe20000010023 */
[----:B------:R-:W-:Y:S02]  /*d340*/  IADD3 R50, R2, 0x18, RZ ;  /* 0x0000001802327810 */ /* 0x000fe40007ffe0ff */
[----:B------:R-:W-:Y:S02]  /*d350*/  FSEL R146, R146, -INF , !P1 ;  /* 0xff80000092927808 */ /* 0x000fe40004800000 */
[----:B----4-:R-:W-:Y:S01]  /*d360*/  HMMA.16816.F32 R20, R36, R28, R20 ;  /* 0x0000001c2414723c */ /* 0x010fe20000001814 */
[C---:B------:R-:W-:Y:S01]  /*d370*/  IADD3 R72, R2.reuse, 0x11, RZ ;  /* 0x0000001102487810 */ /* 0x040fe20007ffe0ff */
[----:B------:R1:W3:Y:S05]  /*d380*/  I2F R28, R7 ;  /* 0x00000007001c7306 */ /* 0x0002ea0000201400 */
[----:B------:R-:W-:Y:S01]  /*d390*/  IADD3 R29, R2, 0x10, RZ ;  /* 0x00000010021d7810 */ /* 0x000fe20007ffe0ff */
[CC--:B--2---:R-:W-:Y:S01]  /*d3a0*/  FFMA.FTZ R92, R0.reuse, R49.reuse, R92 ;  /* 0x00000031005c7223 */ /* 0x0c4fe2000001005c */
[----:B------:R-:W-:Y:S01]  /*d3b0*/  HMMA.16816.F32 R84, R76, R74, R84 ;  /* 0x0000004a4c54723c */ /* 0x000fe20000001854 */
[----:B------:R-:W-:Y:S01]  /*d3c0*/  FFMA.FTZ R94, R0, R49, R94 ;  /* 0x00000031005e7223 */ /* 0x000fe2000001005e */
[----:B------:R2:W4:Y:S01]  /*d3d0*/  I2F R33, R29 ;  /* 0x0000001d00217306 */ /* 0x0005220000201400 */
[----:B------:R-:W-:-:S02]  /*d3e0*/  ISETP.GE.AND P6, PT, R29, R102, PT ;  /* 0x000000661d00720c */ /* 0x000fc40003fc6270 */
[----:B------:R-:W-:Y:S02]  /*d3f0*/  FSEL R92, R92, -INF , !P2 ;  /* 0xff8000005c5c7808 */ /* 0x000fe40005000000 */
[C---:B------:R-:W-:Y:S01]  /*d400*/  ISETP.GE.AND P2, PT, R72.reuse, R102, PT ;  /* 0x000000664800720c */ /* 0x040fe20003f46270 */
[C---:B------:R-:W-:Y:S01]  /*d410*/  HMMA.16816.F32 R16, R36.reuse, R30, R16 ;  /* 0x0000001e2410723c */ /* 0x040fe20000001810 */
[----:B-1----:R-:W-:Y:S01]  /*d420*/  FSEL R7, R35, -INF , !P0 ;  /* 0xff80000023077808 */ /* 0x002fe20004000000 */
[----:B------:R4:W1:Y:S01]  /*d430*/  I2F R49, R72 ;  /* 0x0000004800317306 */ /* 0x0008620000201400 */
[-C--:B------:R-:W-:Y:S01]  /*d440*/  ISETP.GE.AND P0, PT, R72, R103.reuse, PT ;  /* 0x000000674800720c */ /* 0x080fe20003f06270 */
[-C--:B---3--:R-:W-:Y:S01]  /*d450*/  FFMA.FTZ R95, R0, R28.reuse, R95 ;  /* 0x0000001c005f7223 */ /* 0x088fe2000001005f */
[----:B------:R-:W-:Y:S01]  /*d460*/  FSEL R143, R94, -INF , !P3 ;  /* 0xff8000005e8f7808 */ /* 0x000fe20005800000 */
[----:B------:R-:W-:Y:S01]  /*d470*/  FFMA.FTZ R93, R0, R28, R93 ;  /* 0x0000001c005d7223 */ /* 0x000fe2000001005d */
[----:B------:R-:W-:Y:S01]  /*d480*/  ISETP.GE.AND P1, PT, R29, R103, PT ;  /* 0x000000671d00720c */ /* 0x000fe20003f26270 */
[----:B------:R-:W-:Y:S01]  /*d490*/  HMMA.16816.F32 R12, R36, R88, R12 ;  /* 0x00000058240c723c */ /* 0x000fe2000000180c */
[----:B------:R-:W-:Y:S01]  /*d4a0*/  ISETP.GE.AND P3, PT, R50, R102, PT ;  /* 0x000000663200720c */ /* 0x000fe20003f66270 */
[----:B------:R-:W3:Y:S01]  /*d4b0*/  I2F R35, R50 ;  /* 0x0000003200237306 */ /* 0x000ee20000201400 */
[----:B--2---:R-:W2:Y:S01]  /*d4c0*/  LDSM.16.M88.4 R28, [R166+0x2000] ;  /* 0x00200000a61c783b */ /* 0x004ea20000000200 */
[----:B------:R-:W-:-:S02]  /*d4d0*/  FSEL R145, R95, -INF , !P5 ;  /* 0xff8000005f917808 */ /* 0x000fc40006800000 */
[----:B------:R-:W-:Y:S02]  /*d4e0*/  ISETP.GE.AND P5, PT, R50, R103, PT ;  /* 0x000000673200720c */ /* 0x000fe40003fa6270 */
[C---:B-----5:R-:W-:Y:S01]  /*d4f0*/  HMMA.16816.F32 R20, R76.reuse, R96, R20 ;  /* 0x000000604c14723c */ /* 0x060fe20000001814 */
[----:B------:R-:W-:Y:S01]  /*d500*/  FSEL R94, R93, -INF , !P4 ;  /* 0xff8000005d5e7808 */ /* 0x000fe20006000000 */
[C---:B----4-:R-:W-:Y:S01]  /*d510*/  FFMA.FTZ R72, R0.reuse, R33, R24 ;  /* 0x0000002100487223 */ /* 0x050fe20000010018 */
[C---:B------:R-:W-:Y:S01]  /*d520*/  ISETP.GE.AND P4, PT, R51.reuse, R103, PT ;  /* 0x000000673300720c */ /* 0x040fe20003f86270 */
[----:B------:R-:W4:Y:S01]  /*d530*/  I2F R24, R51 ;  /* 0x0000003300187306 */ /* 0x000f220000201400 */
[-C--:B-1----:R-:W-:Y:S02]  /*d540*/  FFMA.FTZ R27, R0, R49.reuse, R27 ;  /* 0x00000031001b7223 */ /* 0x082fe4000001001b */
[----:B------:R-:W-:Y:S01]  /*d550*/  FSEL R88, R72, -INF , !P6 ;  /* 0xff80000048587808 */ /* 0x000fe20007000000 */
[C---:B------:R-:W-:Y:S01]  /*d560*/  FFMA.FTZ R25, R0.reuse, R49, R25 ;  /* 0x0000003100197223 */ /* 0x040fe20000010019 */
[----:B------:R-:W1:Y:S01]  /*d570*/  LDSM.16.M88.4 R72, [R152+0x1800] ;  /* 0x001800009848783b */ /* 0x000e620000000200 */
[----:B------:R-:W-:Y:S01]  /*d580*/  ISETP.GE.AND P6, PT, R51, R102, PT ;  /* 0x000000663300720c */ /* 0x000fe20003fc6270 */
[C---:B------:R-:W-:Y:S01]  /*d590*/  FFMA.FTZ R33, R0.reuse, R33, R26 ;  /* 0x0000002100217223 */ /* 0x040fe2000001001a */
[----:B------:R-:W-:Y:S01]  /*d5a0*/  FSEL R147, R27, -INF , !P0 ;  /* 0xff8000001b937808 */ /* 0x000fe20004000000 */
[-C--:B---3--:R-:W-:Y:S01]  /*d5b0*/  FFMA.FTZ R27, R0, R35.reuse, R84 ;  /* 0x00000023001b7223 */ /* 0x088fe20000010054 */
[----:B------:R-:W-:Y:S01]  /*d5c0*/  IADD3 R26, R2, 0x20, RZ ;  /* 0x00000020021a7810 */ /* 0x000fe20007ffe0ff */
[----:B------:R-:W-:Y:S01]  /*d5d0*/  HMMA.16816.F32 R16, R76, R98, R16 ;  /* 0x000000624c10723c */ /* 0x000fe20000001810 */
[----:B------:R-:W-:Y:S01]  /*d5e0*/  FSEL R96, R25, -INF , !P2 ;  /* 0xff80000019607808 */ /* 0x000fe20005000000 */
[----:B------:R-:W-:Y:S01]  /*d5f0*/  FFMA.FTZ R86, R0, R35, R86 ;  /* 0x0000002300567223 */ /* 0x000fe20000010056 */
[----:B------:R-:W-:Y:S01]  /*d600*/  IADD3 R25, R2, 0x21, RZ ;  /* 0x0000002102197810 */ /* 0x000fe20007ffe0ff */
[----:B------:R-:W3:Y:S01]  /*d610*/  I2F R49, R26 ;  /* 0x0000001a00317306 */ /* 0x000ee20000201400 */
[-C--:B----4-:R-:W-:Y:S01]  /*d620*/  FFMA.FTZ R85, R0, R24.reuse, R85 ;  /* 0x0000001800557223 */ /* 0x090fe20000010055 */
[----:B------:R-:W-:Y:S01]  /*d630*/  IADD3 R84, R2, 0x28, RZ ;  /* 0x0000002802547810 */ /* 0x000fe20007ffe0ff */
[----:B------:R-:W-:Y:S01]  /*d640*/  FFMA.FTZ R87, R0, R24, R87 ;  /* 0x0000001800577223 */ /* 0x000fe20000010057 */
[----:B------:R-:W-:Y:S01]  /*d650*/  @P6 LOP3.LUT R178, R178, 0x1, RZ, 0xfc, !PT ;  /* 0x00000001b2b26812 */ /* 0x000fe200078efcff */
[----:B------:R-:W-:Y:S01]  /*d660*/  HMMA.16816.F32 R8, R36, R90, R8 ;  /* 0x0000005a2408723c */ /* 0x000fe20000001808 */
[----:B------:R-:W-:-:S02]  /*d670*/  FSEL R33, R33, -INF , !P1 ;  /* 0xff80000021217808 */ /* 0x000fc40004800000 */
[----:B------:R-:W4:Y:S01]  /*d680*/  I2F R50, R25 ;  /* 0x0000001900327306 */ /* 0x000f220000201400 */
[CC--:B------:R-:W-:Y:S02]  /*d690*/  ISETP.GE.AND P6, PT, R26.reuse, R102.reuse, PT ;  /* 0x000000661a00720c */ /* 0x0c0fe40003fc6270 */
[----:B------:R-:W-:Y:S02]  /*d6a0*/  ISETP.GE.AND P1, PT, R26, R103, PT ;  /* 0x000000671a00720c */ /* 0x000fe40003f26270 */
[----:B------:R-:W-:Y:S02]  /*d6b0*/  FSEL R90, R27, -INF , !P3 ;  /* 0xff8000001b5a7808 */ /* 0x000fe40005800000 */
[C---:B------:R-:W-:Y:S01]  /*d6c0*/  LOP3.LUT P3, RZ, R178.reuse, 0x1, RZ, 0xc0, !PT ;  /* 0x00000001b2ff7812 */ /* 0x040fe2000786c0ff */
[----:B------:R-:W5:Y:S01]  /*d6d0*/  I2F R35, R84 ;  /* 0x0000005400237306 */ /* 0x000f620000201400 */
[----:B------:R-:W-:Y:S01]  /*d6e0*/  LOP3.LUT R178, R178, 0xfffffffe, RZ, 0xc0, !PT ;  /* 0xfffffffeb2b27812 */ /* 0x000fe200078ec0ff */
[CC--:B---3--:R-:W-:Y:S01]  /*d6f0*/  FFMA.FTZ R135, R0.reuse, R49.reuse, R22 ;  /* 0x0000003100877223 */ /* 0x0c8fe20000010016 */
[----:B------:R-:W-:Y:S01]  /*d700*/  FSEL R98, R85, -INF , !P3 ;  /* 0xff80000055627808 */ /* 0x000fe20005800000 */
[----:B------:R-:W-:Y:S01]  /*d710*/  FFMA.FTZ R136, R0, R49, R20 ;  /* 0x0000003100887223 */ /* 0x000fe20000010014 */
[-C--:B------:R-:W-:Y:S01]  /*d720*/  ISETP.GE.AND P3, PT, R84, R102.reuse, PT ;  /* 0x000000665400720c */ /* 0x080fe20003f66270 */
[----:B--2---:R-:W-:Y:S01]  /*d730*/  HMMA.16816.F32 R80, R36, R28, R80 ;  /* 0x0000001c2450723c */ /* 0x004fe20000001850 */
[C---:B------:R-:W-:Y:S01]  /*d740*/  ISETP.GE.AND P2, PT, R25.reuse, R102, PT ;  /* 0x000000661900720c */ /* 0x040fe20003f46270 */
[CC--:B----4-:R-:W-:Y:S01]  /*d750*/  FFMA.FTZ R23, R0.reuse, R50.reuse, R23 ;  /* 0x0000003200177223 */ /* 0x0d0fe20000010017 */
[-C--:B------:R-:W-:Y:S01]  /*d760*/  ISETP.GE.AND P0, PT, R25, R103.reuse, PT ;  /* 0x000000671900720c */ /* 0x080fe20003f06270 */
[----:B------:R-:W-:Y:S01]  /*d770*/  FFMA.FTZ R140, R0, R50, R21 ;  /* 0x00000032008c7223 */ /* 0x000fe20000010015 */
[----:B------:R-:W-:Y:S01]  /*d780*/  FSEL R151, R87, -INF , !P4 ;  /* 0xff80000057977808 */ /* 0x000fe20006000000 */
[----:B------:R-:W2:Y:S01]  /*d790*/  LDSM.16.M88.4 R24, [R166+0x2800] ;  /* 0x00280000a618783b */ /* 0x000ea20000000200 */
[----:B------:R-:W-:Y:S01]  /*d7a0*/  FSEL R97, R86, -INF , !P5 ;  /* 0xff80000056617808 */ /* 0x000fe20006800000 */
[----:B-1----:R-:W-:Y:S01]  /*d7b0*/  HMMA.16816.F32 R12, R76, R72, R12 ;  /* 0x000000484c0c723c */ /* 0x002fe2000000180c */
[----:B------:R-:W-:Y:S01]  /*d7c0*/  ISETP.GE.AND P4, PT, R84, R103, PT ;  /* 0x000000675400720c */ /* 0x000fe20003f86270 */
[-C--:B-----5:R-:W-:Y:S01]  /*d7d0*/  FFMA.FTZ R16, R0, R35.reuse, R16 ;  /* 0x0000002300107223 */ /* 0x0a0fe20000010010 */
[----:B------:R-:W-:Y:S01]  /*d7e0*/  IADD3 R51, R2, 0x29, RZ ;  /* 0x0000002902337810 */ /* 0x000fe20007ffe0ff */
[----:B------:R-:W1:Y:S01]  /*d7f0*/  LDSM.16.M88.4 R84, [R152+0x2000] ;  /* 0x002000009854783b */ /* 0x000e620000000200 */
[----:B------:R-:W-:Y:S01]  /*d800*/  @P3 LOP3.LUT R178, R178, 0x1, RZ, 0xfc, !PT ;  /* 0x00000001b2b23812 */ /* 0x000fe200078efcff */
[----:B------:R-:W-:Y:S01]  /*d810*/  FFMA.FTZ R18, R0, R35, R18 ;  /* 0x0000002300127223 */ /* 0x000fe20000010012 */
[----:B------:R-:W-:Y:S01]  /*d820*/  IADD3 R22, R2, 0x30, RZ ;  /* 0x0000003002167810 */ /* 0x000fe20007ffe0ff */
[----:B------:R-:W3:Y:S01]  /*d830*/  I2F R20, R51 ;  /* 0x0000003300147306 */ /* 0x000ee20000201400 */
[----:B------:R-:W-:Y:S01]  /*d840*/  FSEL R135, R135, -INF , !P1 ;  /* 0xff80000087877808 */ /* 0x000fe20004800000 */
[----:B------:R-:W-:Y:S01]  /*d850*/  HMMA.16816.F32 R68, R36, R30, R68 ;  /* 0x0000001e2444723c */ /* 0x000fe20000001844 */
[----:B------:R-:W-:-:S02]  /*d860*/  LOP3.LUT P1, RZ, R178, 0x1, RZ, 0xc0, !PT ;  /* 0x00000001b2ff7812 */ /* 0x000fc4000782c0ff */
[----:B------:R-:W-:Y:S02]  /*d870*/  FSEL R139, R23, -INF , !P0 ;  /* 0xff800000178b7808 */ /* 0x000fe40004000000 */
[----:B------:R-:W-:Y:S01]  /*d880*/  IADD3 R23, R2, 0x31, RZ ;  /* 0x0000003102177810 */ /* 0x000fe20007ffe0ff */
[----:B------:R-:W4:Y:S01]  /*d890*/  I2F R21, R22 ;  /* 0x0000001600157306 */ /* 0x000f220000201400 */
[----:B------:R-:W-:Y:S01]  /*d8a0*/  FSEL R142, R16, -INF , !P1 ;  /* 0xff800000108e7808 */ /* 0x000fe20004800000 */
[----:B------:R-:W-:Y:S01]  /*d8b0*/  HMMA.16816.F32 R8, R76, R74, R8 ;  /* 0x0000004a4c08723c */ /* 0x000fe20000001808 */
[----:B------:R-:W-:Y:S02]  /*d8c0*/  ISETP.GE.AND P1, PT, R23, R102, PT ;  /* 0x000000661700720c */ /* 0x000fe40003f26270 */
[----:B------:R-:W-:Y:S02]  /*d8d0*/  LOP3.LUT R178, R178, 0xfffffffe, RZ, 0xc0, !PT ;  /* 0xfffffffeb2b27812 */ /* 0x000fe400078ec0ff */
[----:B------:R-:W-:Y:S01]  /*d8e0*/  FSEL R136, R136, -INF , !P6 ;  /* 0xff80000088887808 */ /* 0x000fe20007000000 */
[C---:B---3--:R-:W-:Y:S01]  /*d8f0*/  FFMA.FTZ R17, R0.reuse, R20, R17 ;  /* 0x0000001400117223 */ /* 0x048fe20000010011 */
[C---:B------:R-:W-:Y:S01]  /*d900*/  ISETP.GE.AND P6, PT, R51.reuse, R102, PT ;  /* 0x000000663300720c */ /* 0x040fe20003fc6270 */
[----:B------:R-:W-:Y:S01]  /*d910*/  FFMA.FTZ R19, R0, R20, R19 ;  /* 0x0000001400137223 */ /* 0x000fe20000010013 */
[----:B------:R-:W-:Y:S01]  /*d920*/  ISETP.GE.AND P3, PT, R51, R103, PT ;  /* 0x000000673300720c */ /* 0x000fe20003f66270 */
[----:B------:R-:W3:Y:S01]  /*d930*/  I2F R28, R23 ;  /* 0x00000017001c7306 */ /* 0x000ee20000201400 */
[----:B------:R-:W-:-:S02]  /*d940*/  ISETP.GE.AND P5, PT, R22, R102, PT ;  /* 0x000000661600720c */ /* 0x000fc40003fa6270 */
[----:B------:R-:W-:Y:S01]  /*d950*/  ISETP.GE.AND P0, PT, R22, R103, PT ;  /* 0x000000671600720c */ /* 0x000fe20003f06270 */
[-C--:B----4-:R-:W-:Y:S01]  /*d960*/  FFMA.FTZ R112, R0, R21.reuse, R12 ;  /* 0x0000001500707223 */ /* 0x090fe2000001000c */
[----:B------:R-:W-:Y:S01]  /*d970*/  @P1 LOP3.LUT R178, R178, 0x1, RZ, 0xfc, !PT ;  /* 0x00000001b2b21812 */ /* 0x000fe200078efcff */
[----:B------:R-:W-:Y:S01]  /*d980*/  FFMA.FTZ R14, R0, R21, R14 ;  /* 0x00000015000e7223 */ /* 0x000fe2000001000e */
[----:B------:R-:W-:Y:S02]  /*d990*/  ISETP.GE.AND P1, PT, R23, R103, PT ;  /* 0x000000671700720c */ /* 0x000fe40003f26270 */
[----:B------:R-:W-:Y:S01]  /*d9a0*/  FSEL R141, R18, -INF , !P4 ;  /* 0xff800000128d7808 */ /* 0x000fe20006000000 */
[----:B--2---:R-:W-:Y:S01]  /*d9b0*/  HMMA.16816.F32 R64, R36, R24, R64 ;  /* 0x000000182440723c */ /* 0x004fe20000001840 */
[----:B------:R-:W-:Y:S02]  /*d9c0*/  FSEL R144, R17, -INF , !P6 ;  /* 0xff80000011907808 */ /* 0x000fe40007000000 */
[----:B------:R-:W-:-:S02]  /*d9d0*/  FSEL R137, R19, -INF , !P3 ;  /* 0xff80000013897808 */ /* 0x000fc40005800000 */
[----:B------:R-:W-:Y:S01]  /*d9e0*/  LDSM.16.M88.4 R16, [R166+0x3000] ;  /* 0x00300000a610783b */ /* 0x000fe20000000200 */
[----:B------:R-:W-:Y:S01]  /*d9f0*/  IADD3 R31, R2, 0x38, RZ ;  /* 0x00000038021f7810 */ /* 0x000fe20007ffe0ff */
[-C--:B---3--:R-:W-:Y:S01]  /*da00*/  FFMA.FTZ R114, R0, R28.reuse, R13 ;  /* 0x0000001c00727223 */ /* 0x088fe2000001000d */
[----:B------:R-:W-:Y:S01]  /*da10*/  IADD3 R30, R2, 0x39, RZ ;  /* 0x00000039021e7810 */ /* 0x000fe20007ffe0ff */
[----:B------:R-:W2:Y:S01]  /*da20*/  LDSM.16.M88.4 R20, [R152+0x2800] ;  /* 0x002800009814783b */ /* 0x000ea20000000200 */
[----:B-1----:R-:W-:Y:S01]  /*da30*/  HMMA.16816.F32 R80, R76, R84, R80 ;  /* 0x000000544c50723c */ /* 0x002fe20000001850 */
[----:B------:R-:W1:Y:S01]  /*da40*/  I2F R29, R31 ;  /* 0x0000001f001d7306 */ /* 0x000e620000201400 */
[----:B------:R-:W-:Y:S01]  /*da50*/  FSEL R119, R14, -INF , !P0 ;  /* 0xff8000000e777808 */ /* 0x000fe20004000000 */
[----:B------:R-:W-:Y:S01]  /*da60*/  FFMA.FTZ R129, R0, R28, R15 ;  /* 0x0000001c00817223 */ /* 0x000fe2000001000f */
[----:B------:R-:W-:Y:S02]  /*da70*/  IADD3 R14, R2, 0x40, RZ ;  /* 0x00000040020e7810 */ /* 0x000fe40007ffe0ff */
[----:B------:R-:W-:-:S02]  /*da80*/  FSEL R140, R140, -INF , !P2 ;  /* 0xff8000008c8c7808 */ /* 0x000fc40005000000 */
[----:B------:R-:W-:Y:S01]  /*da90*/  HMMA.16816.F32 R68, R76, R86, R68 ;  /* 0x000000564c44723c */ /* 0x000fe20000001844 */
[----:B------:R-:W3:Y:S01]  /*daa0*/  I2F R12, R30 ;  /* 0x0000001e000c7306 */ /* 0x000ee20000201400 */
[----:B------:R-:W-:Y:S02]  /*dab0*/  FSEL R112, R112, -INF , !P5 ;  /* 0xff80000070707808 */ /* 0x000fe40006800000 */
[----:B------:R-:W-:Y:S02]  /*dac0*/  FSEL R129, R129, -INF , !P1 ;  /* 0xff80000081817808 */ /* 0x000fe40004800000 */
[CC--:B------:R-:W-:Y:S02]  /*dad0*/  ISETP.GE.AND P4, PT, R31.reuse, R102.reuse, PT ;  /* 0x000000661f00720c */ /* 0x0c0fe40003f86270 */
[----:B------:R-:W-:Y:S01]  /*dae0*/  ISETP.GE.AND P2, PT, R31, R103, PT ;  /* 0x000000671f00720c */ /* 0x000fe20003f46270 */
[----:B------:R4:W5:Y:S01]  /*daf0*/  I2F R13, R14 ;  /* 0x0000000e000d7306 */ /* 0x0009620000201400 */
[-C--:B-1----:R-:W-:Y:S01]  /*db00*/  FFMA.FTZ R8, R0, R29.reuse, R8 ;  /* 0x0000001d00087223 */ /* 0x082fe20000010008 */
[-C--:B------:R-:W-:Y:S01]  /*db10*/  ISETP.GE.AND P3, PT, R30, R102.reuse, PT ;  /* 0x000000661e00720c */ /* 0x080fe20003f66270 */
[----:B------:R-:W-:Y:S01]  /*db20*/  FFMA.FTZ R10, R0, R29, R10 ;  /* 0x0000001d000a7223 */ /* 0x000fe2000001000a */
[C---:B------:R-:W-:Y:S01]  /*db30*/  ISETP.GE.AND P5, PT, R14.reuse, R102, PT ;  /* 0x000000660e00720c */ /* 0x040fe20003fa6270 */
[----:B------:R-:W-:Y:S01]  /*db40*/  HMMA.16816.F32 R60, R36, R26, R60 ;  /* 0x0000001a243c723c */ /* 0x000fe2000000183c */
[-C--:B------:R-:W-:Y:S01]  /*db50*/  ISETP.GE.AND P1, PT, R14, R103.reuse, PT ;  /* 0x000000670e00720c */ /* 0x080fe20003f26270 */
[-C--:B---3--:R-:W-:Y:S01]  /*db60*/  FFMA.FTZ R9, R0, R12.reuse, R9 ;  /* 0x0000000c00097223 */ /* 0x088fe20000010009 */
[----:B------:R-:W-:Y:S01]  /*db70*/  ISETP.GE.AND P0, PT, R30, R103, PT ;  /* 0x000000671e00720c */ /* 0x000fe20003f06270 */
[----:B------:R-:W-:Y:S01]  /*db80*/  FFMA.FTZ R133, R0, R12, R11 ;  /* 0x0000000c00857223 */ /* 0x000fe2000001000b */
[----:B------:R-:W-:-:S02]  /*db90*/  IADD3 R15, R2, 0x41, RZ ;  /* 0x00000041020f7810 */ /* 0x000fc40007ffe0ff */
[----:B------:R-:W-:Y:S02]  /*dba0*/  FSEL R116, R8, -INF , !P4 ;  /* 0xff80000008747808 */ /* 0x000fe40006000000 */
[----:B------:R-:W-:Y:S01]  /*dbb0*/  FSEL R131, R10, -INF , !P2 ;  /* 0xff8000000a837808 */ /* 0x000fe20005000000 */
[----:B------:R-:W1:Y:S01]  /*dbc0*/  I2F R24, R15 ;  /* 0x0000000f00187306 */ /* 0x000e620000201400 */
[----:B----4-:R-:W-:Y:S01]  /*dbd0*/  IADD3 R14, R2, 0x48, RZ ;  /* 0x00000048020e7810 */ /* 0x010fe20007ffe0ff */
[CC--:B-----5:R-:W-:Y:S01]  /*dbe0*/  FFMA.FTZ R80, R0.reuse, R13.reuse, R80 ;  /* 0x0000000d00507223 */ /* 0x0e0fe20000010050 */
[----:B------:R-:W-:Y:S01]  /*dbf0*/  FSEL R138, R9, -INF , !P3 ;  /* 0xff800000098a7808 */ /* 0x000fe20005800000 */
[----:B------:R-:W-:Y:S01]  /*dc00*/  FFMA.FTZ R82, R0, R13, R82 ;  /* 0x0000000d00527223 */ /* 0x000fe20000010052 */
[----:B------:R-:W3:Y:S01]  /*dc10*/  LDSM.16.M88.4 R8, [R166+0x3800] ;  /* 0x00380000a608783b */ /* 0x000ee20000000200 */
[----:B--2---:R-:W-:Y:S01]  /*dc20*/  HMMA.16816.F32 R64, R76, R20, R64 ;  /* 0x000000144c40723c */ /* 0x004fe20000001840 */
[----:B------:R-:W-:Y:S01]  /*dc30*/  FSEL R133, R133, -INF , !P0 ;  /* 0xff80000085857808 */ /* 0x000fe20004000000 */
[----:B------:R2:W4:Y:S01]  /*dc40*/  I2F R25, R14 ;  /* 0x0000000e00197306 */ /* 0x0005220000201400 */
[----:B------:R-:W-:-:S02]  /*dc50*/  ISETP.GE.AND P4, PT, R15, R102, PT ;  /* 0x000000660f00720c */ /* 0x000fc40003f86270 */
[-C--:B------:R-:W-:Y:S02]  /*dc60*/  ISETP.GE.AND P2, PT, R15, R103.reuse, PT ;  /* 0x000000670f00720c */ /* 0x080fe40003f46270 */
[C---:B------:R-:W-:Y:S01]  /*dc70*/  ISETP.GE.AND P3, PT, R14.reuse, R102, PT ;  /* 0x000000660e00720c */ /* 0x040fe20003f66270 */
[C---:B------:R-:W-:Y:S01]  /*dc80*/  HMMA.16816.F32 R56, R36.reuse, R16, R56 ;  /* 0x000000102438723c */ /* 0x040fe20000001838 */
[----:B------:R-:W-:Y:S01]  /*dc90*/  ISETP.GE.AND P0, PT, R14, R103, PT ;  /* 0x000000670e00720c */ /* 0x000fe20003f06270 */
[-C--:B-1----:R-:W-:Y:S01]  /*dca0*/  FFMA.FTZ R81, R0, R24.reuse, R81 ;  /* 0x0000001800517223 */ /* 0x082fe20000010051 */
[----:B------:R-:W-:Y:S01]  /*dcb0*/  IADD3 R20, R2, 0x51, RZ ;  /* 0x0000005102147810 */ /* 0x000fe20007ffe0ff */
[----:B------:R-:W-:Y:S01]  /*dcc0*/  FFMA.FTZ R83, R0, R24, R83 ;  /* 0x0000001800537223 */ /* 0x000fe20000010053 */
[C---:B------:R-:W-:Y:S02]  /*dcd0*/  IADD3 R26, R2.reuse, 0x49, RZ ;  /* 0x00000049021a7810 */ /* 0x040fe40007ffe0ff */
[----:B------:R-:W-:Y:S01]  /*dce0*/  IADD3 R17, R2, 0x50, RZ ;  /* 0x0000005002117810 */ /* 0x000fe20007ffe0ff */
[----:B------:R-:W-:Y:S01]  /*dcf0*/  HMMA.16816.F32 R52, R36, R18, R52 ;  /* 0x000000122434723c */ /* 0x000fe20000001834 */
[----:B------:R-:W-:Y:S01]  /*dd00*/  FSEL R110, R81, -INF , !P4 ;  /* 0xff800000516e7808 */ /* 0x000fe20006000000 */
[----:B--2---:R-:W1:Y:S01]  /*dd10*/  LDSM.16.M88.4 R12, [R152+0x3000] ;  /* 0x00300000980c783b */ /* 0x004e620000000200 */
[----:B------:R-:W2:Y:S01]  /*dd20*/  I2F R21, R17 ;  /* 0x0000001100157306 */ /* 0x000ea20000201400 */
[-C--:B----4-:R-:W-:Y:S01]  /*dd30*/  FFMA.FTZ R70, R0, R25.reuse, R70 ;  /* 0x0000001900467223 */ /* 0x090fe20000010046 */
[----:B------:R-:W-:Y:S01]  /*dd40*/  ISETP.GE.AND P4, PT, R20, R102, PT ;  /* 0x000000661400720c */ /* 0x000fe20003f86270 */
[----:B------:R-:W-:Y:S01]  /*dd50*/  FFMA.FTZ R68, R0, R25, R68 ;  /* 0x0000001900447223 */ /* 0x000fe20000010044 */
[----:B------:R-:W-:Y:S01]  /*dd60*/  LOP3.LUT P6, RZ, R178, 0x1, RZ, 0xc0, !PT ;  /* 0x00000001b2ff7812 */ /* 0x000fe200078cc0ff */
[----:B------:R-:W-:Y:S01]  /*dd70*/  HMMA.16816.F32 R60, R76, R22, R60 ;  /* 0x000000164c3c723c */ /* 0x000fe2000000183c */
[----:B------:R-:W-:-:S02]  /*dd80*/  FSEL R117, R70, -INF , !P0 ;  /* 0xff80000046757808 */ /* 0x000fc40004000000 */
[----:B------:R-:W4:Y:S01]  /*dd90*/  I2F R16, R26 ;  /* 0x0000001a00107306 */ /* 0x000f220000201400 */
[----:B------:R-:W-:Y:S02]  /*dda0*/  ISETP.GE.AND P0, PT, R20, R103, PT ;  /* 0x000000671400720c */ /* 0x000fe40003f06270 */
[----:B------:R-:W-:Y:S02]  /*ddb0*/  FSEL R108, R80, -INF , !P5 ;  /* 0xff800000506c7808 */ /* 0x000fe40006800000 */
[----:B------:R-:W-:Y:S02]  /*ddc0*/  FSEL R115, R83, -INF , !P2 ;  /* 0xff80000053737808 */ /* 0x000fe40005000000 */
[C---:B------:R-:W-:Y:S01]  /*ddd0*/  ISETP.GE.AND P5, PT, R17.reuse, R102, PT ;  /* 0x000000661100720c */ /* 0x040fe20003fa6270 */
[----:B------:R5:W5:Y:S01]  /*dde0*/  I2F R24, R20 ;  /* 0x0000001400187306 */ /* 0x000b620000201400 */
[C---:B--2---:R-:W-:Y:S01]  /*ddf0*/  FFMA.FTZ R64, R0.reuse, R21, R64 ;  /* 0x0000001500407223 */ /* 0x044fe20000010040 */
[----:B------:R-:W-:Y:S01]  /*de00*/  ISETP.GE.AND P2, PT, R17, R103, PT ;  /* 0x000000671100720c */ /* 0x000fe20003f46270 */
[----:B------:R-:W-:Y:S01]  /*de10*/  FFMA.FTZ R66, R0, R21, R66 ;  /* 0x0000001500427223 */ /* 0x000fe20000010042 */
[----:B------:R-:W-:Y:S01]  /*de20*/  FSEL R114, R114, -INF , !P6 ;  /* 0xff80000072727808 */ /* 0x000fe20007000000 */
[----:B---3--:R-:W-:Y:S01]  /*de30*/  HMMA.16816.F32 R40, R36, R10, R40 ;  /* 0x0000000a2428723c */ /* 0x008fe20000001828 */
[----:B------:R-:W-:Y:S01]  /*de40*/  FSEL R109, R82, -INF , !P1 ;  /* 0xff800000526d7808 */ /* 0x000fe20004800000 */
[----:B----4-:R-:W-:Y:S01]  /*de50*/  FFMA.FTZ R69, R0, R16, R69 ;  /* 0x0000001000457223 */ /* 0x010fe20000010045 */
[----:B------:R-:W-:Y:S01]  /*de60*/  ISETP.GE.AND P6, PT, R26, R102, PT ;  /* 0x000000661a00720c */ /* 0x000fe20003fc6270 */
[----:B------:R-:W-:Y:S01]  /*de70*/  FFMA.FTZ R71, R0, R16, R71 ;  /* 0x0000001000477223 */ /* 0x000fe20000010047 */
[----:B------:R-:W-:-:S03]  /*de80*/  ISETP.GE.AND P1, PT, R26, R103, PT ;  /* 0x000000671a00720c */ /* 0x000fc60003f26270 */
[----:B------:R-:W-:Y:S01]  /*de90*/  HMMA.16816.F32 R16, R36, R8, R44 ;  /* 0x000000082410723c */ /* 0x000fe2000000182c */
[C---:B------:R-:W-:Y:S01]  /*dea0*/  IADD3 R27, R2.reuse, 0x58, RZ ;  /* 0x00000058021b7810 */ /* 0x040fe20007ffe0ff */
[----:B-----5:R-:W2:Y:S01]  /*deb0*/  LDSM.16.M88.4 R20, [R152+0x3800] ;  /* 0x003800009814783b */ /* 0x020ea20000000200 */
[----:B------:R-:W-:Y:S02]  /*dec0*/  IADD3 R26, R2, 0x59, RZ ;  /* 0x00000059021a7810 */ /* 0x000fe40007ffe0ff */
[----:B------:R-:W3:Y:S01]  /*ded0*/  I2F R25, R27 ;  /* 0x0000001b00197306 */ /* 0x000ee20000201400 */
[----:B------:R-:W-:Y:S01]  /*dee0*/  FSEL R134, R69, -INF , !P6 ;  /* 0xff80000045867808 */ /* 0x000fe20007000000 */
[CC--:B------:R-:W-:Y:S01]  /*def0*/  FFMA.FTZ R67, R0.reuse, R24.reuse, R67 ;  /* 0x0000001800437223 */ /* 0x0c0fe20000010043 */
[----:B------:R-:W-:Y:S01]  /*df00*/  FSEL R113, R71, -INF , !P1 ;  /* 0xff80000047717808 */ /* 0x000fe20004800000 */
[----:B------:R-:W-:Y:S01]  /*df10*/  FFMA.FTZ R65, R0, R24, R65 ;  /* 0x0000001800417223 */ /* 0x000fe20000010041 */
[----:B-1----:R-:W-:Y:S01]  /*df20*/  HMMA.16816.F32 R56, R76, R12, R56 ;  /* 0x0000000c4c38723c */ /* 0x002fe20000001838 */
[----:B------:R-:W-:Y:S01]  /*df30*/  ISETP.GE.AND P6, PT, R27, R102, PT ;  /* 0x000000661b00720c */ /* 0x000fe20003fc6270 */
[----:B------:R-:W-:-:S04]  /*df40*/  DEPBAR.LE SB0, 0x0 ;  /* 0x000080000000791a */ /* 0x000fc80000000000 */
[----:B------:R-:W-:Y:S01]  /*df50*/  ISETP.GE.AND P1, PT, R27, R103, PT ;  /* 0x000000671b00720c */ /* 0x000fe20003f26270 */
[----:B------:R-:W1:Y:S01]  /*df60*/  I2F R8, R26 ;  /* 0x0000001a00087306 */ /* 0x000e620000201400 */
[C---:B------:R-:W-:Y:S01]  /*df70*/  IADD3 R12, R2.reuse, 0x61, RZ ;  /* 0x00000061020c7810 */ /* 0x040fe20007ffe0ff */
[----:B------:R-:W-:Y:S01]  /*df80*/  HMMA.16816.F32 R52, R76, R14, R52 ;  /* 0x0000000e4c34723c */ /* 0x000fe20000001834 */
[----:B------:R-:W-:Y:S01]  /*df90*/  IADD3 R13, R2, 0x68, RZ ;  /* 0x00000068020d7810 */ /* 0x000fe20007ffe0ff */
[-C--:B---3--:R-:W-:Y:S01]  /*dfa0*/  FFMA.FTZ R60, R0, R25.reuse, R60 ;  /* 0x00000019003c7223 */ /* 0x088fe2000001003c */
[----:B------:R-:W-:Y:S01]  /*dfb0*/  IADD3 R27, R2, 0x60, RZ ;  /* 0x00000060021b7810 */ /* 0x000fe20007ffe0ff */
[----:B------:R-:W-:Y:S01]  /*dfc0*/  FFMA.FTZ R62, R0, R25, R62 ;  /* 0x00000019003e7223 */ /* 0x000fe2000001003e */
[----:B------:R-:W-:Y:S01]  /*dfd0*/  FSEL R130, R68, -INF , !P3 ;  /* 0xff80000044827808 */ /* 0x000fe20005800000 */
[----:B------:R-:W3:Y:S01]  /*dfe0*/  I2F R10, R12 ;  /* 0x0000000c000a7306 */ /* 0x000ee20000201400 */
[----:B------:R-:W-:-:S02]  /*dff0*/  IADD3 R14, R2, 0x69, RZ ;  /* 0x00000069020e7810 */ /* 0x000fc40007ffe0ff */
[----:B------:R-:W-:Y:S02]  /*e000*/  FSEL R104, R64, -INF , !P5 ;  /* 0xff80000040687808 */ /* 0x000fe40006800000 */
[C---:B------:R-:W-:Y:S02]  /*e010*/  ISETP.GE.AND P5, PT, R26.reuse, R102, PT ;  /* 0x000000661a00720c */ /* 0x040fe40003fa6270 */
[----:B------:R-:W-:Y:S01]  /*e020*/  ISETP.GE.AND P3, PT, R26, R103, PT ;  /* 0x000000671a00720c */ /* 0x000fe20003f66270 */
[----:B------:R-:W4:Y:S01]  /*e030*/  I2F R9, R27 ;  /* 0x0000001b00097306 */ /* 0x000f220000201400 */
[-C--:B-1----:R-:W-:Y:S01]  /*e040*/  FFMA.FTZ R61, R0, R8.reuse, R61 ;  /* 0x00000008003d7223 */ /* 0x082fe2000001003d */
[----:B------:R-:W-:Y:S01]  /*e050*/  FSEL R118, R60, -INF , !P6 ;  /* 0xff8000003c767808 */ /* 0x000fe20007000000 */
[----:B------:R-:W-:Y:S01]  /*e060*/  FFMA.FTZ R63, R0, R8, R63 ;  /* 0x00000008003f7223 */ /* 0x000fe2000001003f */
[----:B------:R-:W-:Y:S02]  /*e070*/  ISETP.GE.AND P6, PT, R12, R102, PT ;  /* 0x000000660c00720c */ /* 0x000fe40003fc6270 */
[----:B------:R-:W-:-:S02]  /*e080*/  FSEL R67, R67, -INF , !P0 ;  /* 0xff80000043437808 */ /* 0x000fc40004000000 */
[----:B------:R-:W1:Y:S01]  /*e090*/  I2F R11, R13 ;  /* 0x0000000d000b7306 */ /* 0x000e620000201400 */
[CC--:B---3--:R-:W-:Y:S01]  /*e0a0*/  FFMA.FTZ R44, R0.reuse, R10.reuse, R57 ;  /* 0x0000000a002c7223 */ /* 0x0c8fe20000010039 */
[C---:B--2---:R-:W-:Y:S01]  /*e0b0*/  HMMA.16816.F32 R16, R76.reuse, R20, R16 ;  /* 0x000000144c10723c */ /* 0x044fe20000001810 */
[----:B------:R-:W-:Y:S01]  /*e0c0*/  ISETP.GE.AND P0, PT, R27, R103, PT ;  /* 0x000000671b00720c */ /* 0x000fe20003f06270 */
[C---:B------:R-:W-:Y:S01]  /*e0d0*/  FFMA.FTZ R37, R0.reuse, R10, R59 ;  /* 0x0000000a00257223 */ /* 0x040fe2000001003b */
[----:B------:R-:W-:Y:S02]  /*e0e0*/  FSEL R132, R61, -INF , !P5 ;  /* 0xff8000003d847808 */ /* 0x000fe40006800000 */
[----:B------:R-:W-:Y:S01]  /*e0f0*/  FSEL R111, R63, -INF , !P3 ;  /* 0xff8000003f6f7808 */ /* 0x000fe20005800000 */
[CC--:B----4-:R-:W-:Y:S01]  /*e100*/  FFMA.FTZ R46, R0.reuse, R9.reuse, R56 ;  /* 0x00000009002e7223 */ /* 0x0d0fe20000010038 */
[----:B------:R-:W2:Y:S01]  /*e110*/  I2F R8, R14 ;  /* 0x0000000e00087306 */ /* 0x000ea20000201400 */
[----:B------:R-:W-:Y:S01]  /*e120*/  FFMA.FTZ R45, R0, R9, R58 ;  /* 0x00000009002d7223 */ /* 0x000fe2000001003a */
[----:B------:R-:W-:Y:S01]  /*e130*/  HMMA.16816.F32 R20, R76, R22, R40 ;  /* 0x000000164c14723c */ /* 0x000fe20000001828 */
[----:B------:R-:W-:-:S02]  /*e140*/  IADD3 R9, R2, 0x70, RZ ;  /* 0x0000007002097810 */ /* 0x000fc40007ffe0ff */
[CC--:B------:R-:W-:Y:S01]  /*e150*/  ISETP.GE.AND P5, PT, R13.reuse, R102.reuse, PT ;  /* 0x000000660d00720c */ /* 0x0c0fe20003fa6270 */
[C---:B-1----:R-:W-:Y:S01]  /*e160*/  FFMA.FTZ R52, R0.reuse, R11, R52 ;  /* 0x0000000b00347223 */ /* 0x042fe20000010034 */
[----:B------:R-:W-:Y:S02]  /*e170*/  ISETP.GE.AND P3, PT, R13, R103, PT ;  /* 0x000000670d00720c */ /* 0x000fe40003f66270 */
[----:B------:R-:W-:Y:S01]  /*e180*/  FFMA.FTZ R41, R0, R11, R54 ;  /* 0x0000000b00297223 */ /* 0x000fe20000010036 */
[----:B------:R-:W-:Y:S01]  /*e190*/  FSEL R44, R44, -INF , !P6 ;  /* 0xff8000002c2c7808 */ /* 0x000fe20007000000 */
[----:B------:R-:W1:Y:S01]  /*e1a0*/  I2F R13, R9 ;  /* 0x00000009000d7306 */ /* 0x000e620000201400 */
[----:B------:R-:W-:Y:S02]  /*e1b0*/  IADD3 R11, R2, 0x78, RZ ;  /* 0x00000078020b7810 */ /* 0x000fe40007ffe0ff */
[----:B------:R-:W-:Y:S02]  /*e1c0*/  ISETP.GE.AND P6, PT, R9, R102, PT ;  /* 0x000000660900720c */ /* 0x000fe40003fc6270 */
[----:B------:R-:W-:Y:S01]  /*e1d0*/  FSEL R45, R45, -INF , !P0 ;  /* 0xff8000002d2d7808 */ /* 0x000fe20004000000 */
[----:B--2---:R-:W-:Y:S01]  /*e1e0*/  FFMA.FTZ R35, R0, R8, R55 ;  /* 0x0000000800237223 */ /* 0x004fe20000010037 */
[----:B------:R-:W-:-:S02]  /*e1f0*/  ISETP.GE.AND P0, PT, R9, R103, PT ;  /* 0x000000670900720c */ /* 0x000fc40003f06270 */
[----:B------:R-:W2:Y:S01]  /*e200*/  I2F R9, R11 ;  /* 0x0000000b00097306 */ /* 0x000ea20000201400 */
[----:B------:R-:W-:Y:S02]  /*e210*/  FSEL R106, R65, -INF , !P4 ;  /* 0xff800000416a7808 */ /* 0x000fe40006000000 */
[----:B------:R-:W-:Y:S02]  /*e220*/  ISETP.GE.AND P4, PT, R27, R102, PT ;  /* 0x000000661b00720c */ /* 0x000fe40003f86270 */
[----:B------:R-:W-:Y:S02]  /*e230*/  IADD3 R10, R2, 0x71, RZ ;  /* 0x00000071020a7810 */ /* 0x000fe40007ffe0ff */
[----:B------:R-:W-:Y:S01]  /*e240*/  LOP3.LUT R178, R178, 0xfffffffe, RZ, 0xc0, !PT ;  /* 0xfffffffeb2b27812 */ /* 0x000fe200078ec0ff */
[-C--:B-1----:R-:W-:Y:S01]  /*e250*/  FFMA.FTZ R16, R0, R13.reuse, R16 ;  /* 0x0000000d00107223 */ /* 0x082fe20000010010 */
[----:B------:R-:W-:Y:S01]  /*e260*/  FSEL R105, R66, -INF , !P2 ;  /* 0xff80000042697808 */ /* 0x000fe20005000000 */
[----:B------:R-:W-:Y:S01]  /*e270*/  FFMA.FTZ R18, R0, R13, R18 ;  /* 0x0000000d00127223 */ /* 0x000fe20000010012 */
[----:B------:R-:W-:Y:S01]  /*e280*/  FSEL R54, R52, -INF , !P5 ;  /* 0xff80000034367808 */ /* 0x000fe20006800000 */
[----:B------:R-:W-:Y:S01]  /*e290*/  FFMA.FTZ R52, R0, R8, R53 ;  /* 0x0000000800347223 */ /* 0x000fe20000010035 */
[----:B------:R-:W-:-:S02]  /*e2a0*/  ISETP.GE.AND P2, PT, R12, R103, PT ;  /* 0x000000670c00720c */ /* 0x000fc40003f46270 */
[----:B------:R-:W-:Y:S01]  /*e2b0*/  FSEL R46, R46, -INF , !P4 ;  /* 0xff8000002e2e7808 */ /* 0x000fe20006000000 */
[----:B------:R-:W1:Y:S01]  /*e2c0*/  I2F R12, R10 ;  /* 0x0000000a000c7306 */ /* 0x000e620000201400 */
[----:B------:R-:W-:Y:S01]  /*e2d0*/  ISETP.GE.AND P4, PT, R14, R102, PT ;  /* 0x000000660e00720c */ /* 0x000fe20003f86270 */
[----:B--2---:R-:W-:Y:S01]  /*e2e0*/  FFMA.FTZ R22, R0, R9, R22 ;  /* 0x0000000900167223 */ /* 0x004fe20000010016 */
[----:B------:R-:W-:Y:S02]  /*e2f0*/  @P6 LOP3.LUT R178, R178, 0x1, RZ, 0xfc, !PT ;  /* 0x00000001b2b26812 */ /* 0x000fe400078efcff */
[----:B------:R-:W-:Y:S02]  /*e300*/  IADD3 R8, R2, 0x79, RZ ;  /* 0x0000007902087810 */ /* 0x000fe40007ffe0ff */
[----:B------:R-:W-:Y:S02]  /*e310*/  FSEL R107, R62, -INF , !P1 ;  /* 0xff8000003e6b7808 */ /* 0x000fe40004800000 */
[----:B------:R-:W-:-:S02]  /*e320*/  FSEL R52, R52, -INF , !P4 ;  /* 0xff80000034347808 */ /* 0x000fc40006000000 */
[-C--:B------:R-:W-:Y:S02]  /*e330*/  ISETP.GE.AND P1, PT, R14, R103.reuse, PT ;  /* 0x000000670e00720c */ /* 0x080fe40003f26270 */
[----:B------:R-:W-:Y:S02]  /*e340*/  FSEL R37, R37, -INF , !P2 ;  /* 0xff80000025257808 */ /* 0x000fe40005000000 */
[----:B------:R-:W-:Y:S01]  /*e350*/  FSEL R41, R41, -INF , !P3 ;  /* 0xff80000029297808 */ /* 0x000fe20005800000 */
[-C--:B-1----:R-:W-:Y:S01]  /*e360*/  FFMA.FTZ R17, R0, R12.reuse, R17 ;  /* 0x0000000c00117223 */ /* 0x082fe20000010011 */
[----:B------:R-:W-:Y:S01]  /*e370*/  LOP3.LUT P4, RZ, R178, 0x1, RZ, 0xc0, !PT ;  /* 0x00000001b2ff7812 */ /* 0x000fe2000788c0ff */
[----:B------:R-:W-:Y:S01]  /*e380*/  FFMA.FTZ R19, R0, R12, R19 ;  /* 0x0000000c00137223 */ /* 0x000fe20000010013 */
[----:B------:R-:W-:Y:S01]  /*e390*/  BAR.SYNC.DEFER_BLOCKING 0x0 ;  /* 0x0000000000007b1d */ /* 0x000fe20000010000 */
[C---:B------:R-:W-:Y:S02]  /*e3a0*/  ISETP.GE.AND P2, PT, R10.reuse, R102, PT ;  /* 0x000000660a00720c */ /* 0x040fe40003f46270 */
[----:B------:R-:W-:-:S02]  /*e3b0*/  ISETP.GE.AND P5, PT, R10, R103, PT ;  /* 0x000000670a00720c */ /* 0x000fc40003fa6270 */
[CC--:B------:R-:W-:Y:S01]  /*e3c0*/  ISETP.GE.AND P6, PT, R11.reuse, R102.reuse, PT ;  /* 0x000000660b00720c */ /* 0x0c0fe20003fc6270 */
[----:B------:R-:W1:Y:S01]  /*e3d0*/  I2F R10, R8 ;  /* 0x00000008000a7306 */ /* 0x000e620000201400 */
[----:B------:R-:W-:Y:S01]  /*e3e0*/  ISETP.GE.AND P3, PT, R11, R103, PT ;  /* 0x000000670b00720c */ /* 0x000fe20003f66270 */
[----:B------:R-:W-:Y:S01]  /*e3f0*/  FFMA.FTZ R11, R0, R9, R20 ;  /* 0x00000009000b7223 */ /* 0x000fe20000010014 */
[----:B------:R-:W-:Y:S02]  /*e400*/  FSEL R35, R35, -INF , !P1 ;  /* 0xff80000023237808 */ /* 0x000fe40004800000 */
[----:B------:R-:W-:Y:S02]  /*e410*/  FSEL R38, R16, -INF , !P4 ;  /* 0xff80000010267808 */ /* 0x000fe40006000000 */
[C---:B------:R-:W-:Y:S02]  /*e420*/  ISETP.GE.AND P4, PT, R2.reuse, R102, PT ;  /* 0x000000660200720c */ /* 0x040fe40003f86270 */
[----:B------:R-:W-:Y:S01]  /*e430*/  ISETP.GE.AND P1, PT, R2, R103, PT ;  /* 0x000000670200720c */ /* 0x000fe20003f26270 */
[----:B------:R-:W-:Y:S01]  /*e440*/  FFMA.FTZ R2, R0, R3, R32 ;  /* 0x0000000300027223 */ /* 0x000fe20000010020 */
[----:B------:R-:W-:-:S02]  /*e450*/  FSEL R32, R11, -INF , !P6 ;  /* 0xff8000000b207808 */ /* 0x000fc40007000000 */
[----:B------:R-:W-:Y:S02]  /*e460*/  ISETP.GT.AND P6, PT, R184, R171, PT ;  /* 0x000000abb800720c */ /* 0x000fe40003fc4270 */
[----:B------:R-:W-:Y:S01]  /*e470*/  FSEL R29, R18, -INF , !P0 ;  /* 0xff800000121d7808 */ /* 0x000fe20004000000 */
[CC--:B-1----:R-:W-:Y:S01]  /*e480*/  FFMA.FTZ R30, R0.reuse, R10.reuse, R21 ;  /* 0x0000000a001e7223 */ /* 0x0c2fe20000010015 */
[----:B------:R-:W-:Y:S01]  /*e490*/  FSEL R36, R17, -INF , !P2 ;  /* 0xff80000011247808 */ /* 0x000fe20005000000 */
[----:B------:R-:W-:Y:S01]  /*e4a0*/  FFMA.FTZ R20, R0, R10, R23 ;  /* 0x0000000a00147223 */ /* 0x000fe20000010017 */
[C---:B------:R-:W-:Y:S02]  /*e4b0*/  ISETP.GE.AND P2, PT, R8.reuse, R102, PT ;  /* 0x000000660800720c */ /* 0x040fe40003f46270 */
[----:B------:R-:W-:Y:S01]  /*e4c0*/  ISETP.GE.AND P0, PT, R8, R103, PT ;  /* 0x000000670800720c */ /* 0x000fe20003f06270 */
[----:B------:R-:W-:Y:S01]  /*e4d0*/  FFMA.FTZ R8, R0, R3, R34 ;  /* 0x0000000300087223 */ /* 0x000fe20000010022 */
        /* <DEDUP_REMOVED lines=66> */
.L_x_7524:
[----:B------:R-:W-:-:S05]  /*e900*/  IMAD.MOV.U32 R14, RZ, RZ, c[0x0][0x198] ;  /* 0x00006600ff0e7624 */ /* 0x000fca00078e00ff */
[----:B------:R-:W-:-:S04]  /*e910*/  LEA R14, -R14, RZ, 0x7 ;  /* 0x000000ff0e0e7211 */ /* 0x000fc800078e39ff */
[----:B------:R-:W-:Y:S02]  /*e920*/  SHF.R.S32.HI R13, RZ, 0x1f, R14 ;  /* 0x0000001fff0d7819 */ /* 0x000fe4000001140e */
.L_x_7525:
[----:B------:R-:W-:Y:S01]  /*e930*/  ISETP.GE.AND P0, PT, R100, c[0x0][0x220], PT ;  /* 0x0000880064007a0c */ /* 0x000fe20003f06270 */
[----:B------:R-:W-:-:S12]  /*e940*/  BSSY B0, `(.L_x_7526) ;  /* 0x0000063000007945 */ /* 0x000fd80003800000 */
[-C--:B------:R-:W-:Y:S01]  /*e950*/  @!P0 IADD3 R11, P2, P1, R14, R124.reuse, R175 ;  /* 0x0000007c0e0b8210 */ /* 0x080fe2000795e0af */
[----:B------:R-:W-:Y:S01]  /*e960*/  @!P0 IMAD.MOV.U32 R9, RZ, RZ, c[0x0][0x198] ;  /* 0x00006600ff098624 */ /* 0x000fe200078e00ff */
[----:B------:R1:W-:Y:S01]  /*e970*/  @P0 STS.128 [R179+0x2000], RZ ;  /* 0x002000ffb3000388 */ /* 0x0003e20000000c00 */
[----:B------:R-:W-:Y:S01]  /*e980*/  @!P0 IMAD.MOV.U32 R22, RZ, RZ, c[0x0][0x198] ;  /* 0x00006600ff168624 */ /* 0x000fe200078e00ff */
[----:B------:R-:W-:Y:S01]  /*e990*/  @!P0 IADD3.X R10, R13, R127, R174, P2, P1 ;  /* 0x0000007f0d0a8210 */ /* 0x000fe200017e24ae */
[----:B------:R-:W-:Y:S01]  /*e9a0*/  @!P0 IMAD.MOV.U32 R16, RZ, RZ, R124 ;  /* 0x000000ffff108224 */ /* 0x000fe200078e007c */
[----:B------:R-:W-:Y:S01]  /*e9b0*/  @!P0 LEA R42, P2, R11, c[0x0][0x168], 0x1 ;  /* 0x00005a000b2a8a11 */ /* 0x000fe200078408ff */
[----:B------:R-:W-:Y:S01]  /*e9c0*/  @!P0 IMAD.MOV.U32 R17, RZ, RZ, R127 ;  /* 0x000000ffff118224 */ /* 0x000fe200078e007f */
[----:B------:R-:W-:Y:S01]  /*e9d0*/  @!P0 LEA R15, P1, R9, R124, 0x5 ;  /* 0x0000007c090f8211 */ /* 0x000fe200078228ff */
[----:B------:R-:W-:Y:S01]  /*e9e0*/  @!P0 IMAD.MOV.U32 R24, RZ, RZ, c[0x0][0x198] ;  /* 0x00006600ff188624 */ /* 0x000fe200078e00ff */
[----:B------:R-:W-:Y:S01]  /*e9f0*/  @!P0 LEA.HI.X R43, R11, c[0x0][0x16c], R10, 0x1, P2 ;  /* 0x00005b000b2b8a11 */ /* 0x000fe200010f0c0a */
[----:B------:R-:W-:-:S02]  /*ea00*/  @!P0 IMAD.MOV.U32 R3, RZ, RZ, c[0x0][0x19c] ;  /* 0x00006700ff038624 */ /* 0x000fc400078e00ff */
[----:B------:R-:W-:Y:S02]  /*ea10*/  @!P0 IMAD.MOV.U32 R11, RZ, RZ, c[0x0][0x198] ;  /* 0x00006600ff0b8624 */ /* 0x000fe400078e00ff */
[----:B------:R-:W-:-:S03]  /*ea20*/  @!P0 IMAD.WIDE.U32 R22, R22, 0x50, R16 ;  /* 0x0000005016168825 */ /* 0x000fc600078e0010 */
[----:B------:R-:W-:Y:S01]  /*ea30*/  @!P0 LEA R19, P2, R11, R124, 0x6 ;  /* 0x0000007c0b138211 */ /* 0x000fe200078430ff */
[----:B------:R-:W-:Y:S02]  /*ea40*/  @!P0 IMAD.MOV.U32 R10, RZ, RZ, c[0x0][0x19c] ;  /* 0x00006700ff0a8624 */ /* 0x000fe400078e00ff */
[----:B------:R-:W-:Y:S01]  /*ea50*/  @!P0 IMAD.WIDE.U32 R24, R24, 0x60, R16 ;  /* 0x0000006018188825 */ /* 0x000fe200078e0010 */
[----:B------:R-:W-:Y:S02]  /*ea60*/  @!P0 LEA.HI.X R16, R9, R127, R3, 0x5, P1 ;  /* 0x0000007f09108211 */ /* 0x000fe400008f2c03 */
[----:B------:R-:W-:Y:S01]  /*ea70*/  @!P0 IADD3 R18, P1, R14, R22, RZ ;  /* 0x000000160e128210 */ /* 0x000fe20007f3e0ff */
[----:B------:R-:W-:Y:S02]  /*ea80*/  @!P0 IMAD.MOV.U32 R51, RZ, RZ, c[0x0][0x198] ;  /* 0x00006600ff338624 */ /* 0x000fe400078e00ff */
[----:B------:R-:W-:Y:S02]  /*ea90*/  @!P0 IMAD.MOV.U32 R126, RZ, RZ, R124 ;  /* 0x000000ffff7e8224 */ /* 0x000fe400078e007c */
        /* <DEDUP_REMOVED lines=77> */
.L_x_7527:
[----:B------:R-:W-:Y:S05]  /*ef70*/  BSYNC B0 ;  /* 0x0000000000007941 */ /* 0x000fea0003800000 */
.L_x_7526:
[----:B------:R-:W0:Y:S01]  /*ef80*/  LDGDEPBAR ;  /* 0x00000000000079af */ /* 0x000e220000000000 */
[----:B------:R-:W-:-:S04]  /*ef90*/  LEA R182, P0, R14, R182, 0x1 ;  /* 0x000000b60eb67211 */ /* 0x000fc800078008ff */
[----:B------:R-:W-:Y:S02]  /*efa0*/  LEA.HI.X R183, R14, R183, R13, 0x1, P0 ;  /* 0x000000b70eb77211 */ /* 0x000fe400000f0c0d */
.L_x_7523:
        /* <DEDUP_REMOVED lines=61> */
[-C--:B------:R-:W-:Y:S02]  /*f380*/  IADD3 R161, R5, R164.reuse, RZ ;  /* 0x000000a405a17210 */ /* 0x080fe40007ffe0ff */
[C---:B------:R-:W-:Y:S01]  /*f390*/  IADD3 R162, R4.reuse, R164, RZ ;  /* 0x000000a404a27210 */ /* 0x040fe20007ffe0ff */
[----:B------:R-:W2:Y:S01]  /*f3a0*/  SHFL.BFLY PT, R12, R9, 0x2, 0x1f ;  /* 0x0c401f00090c7f89 */ /* 0x000ea200000e0000 */
[----:B------:R-:W-:-:S03]  /*f3b0*/  IADD3 R160, R4, R161, RZ ;  /* 0x000000a104a07210 */ /* 0x000fc60007ffe0ff */
[----:B------:R-:W-:Y:S04]  /*f3c0*/  LDSM.16.MT88.4 R72, [R162+0x6000] ;  /* 0x00600000a248783b */ /* 0x000fe80000004200 */
[----:B-1----:R-:W-:Y:S01]  /*f3d0*/  LDSM.16.MT88.4 R16, [R162+0x6800] ;  /* 0x00680000a210783b */ /* 0x002fe20000004200 */
[----:B--2---:R-:W-:Y:S02]  /*f3e0*/  FMNMX.FTZ R12, R9, R12, !PT ;  /* 0x0000000c090c7209 */ /* 0x004fe40007810000 */
[----:B------:R-:W-:-:S03]  /*f3f0*/  FMNMX.FTZ R9, R21, R10, !PT ;  /* 0x0000000a15097209 */ /* 0x000fc60007810000 */
[----:B------:R-:W1:Y:S01]  /*f400*/  SHFL.BFLY PT, R3, R12, 0x1, 0x1f ;  /* 0x0c201f000c037f89 */ /* 0x000e6200000e0000 */
[----:B------:R-:W-:-:S05]  /*f410*/  FMNMX.FTZ R10, R20, R9, !PT ;  /* 0x00000009140a7209 */ /* 0x000fca0007810000 */
[----:B------:R-:W2:Y:S01]  /*f420*/  SHFL.BFLY PT, R9, R10, 0x2, 0x1f ;  /* 0x0c401f000a097f89 */ /* 0x000ea200000e0000 */
[----:B-1----:R-:W-:-:S03]  /*f430*/  FMNMX.FTZ R3, R12, R3, !PT ;  /* 0x000000030c037209 */ /* 0x002fc60007810000 */
[----:B------:R-:W-:Y:S01]  /*f440*/  LDSM.16.MT88.4 R12, [R161+0x6800] ;  /* 0x00680000a10c783b */ /* 0x000fe20000004200 */
        /* <DEDUP_REMOVED lines=9> */
[----:B------:R-:W2:Y:S01]  /*f4e0*/  LDSM.16.MT88.4 R92, [R164+0x6000] ;  /* 0x00600000a45c783b */ /* 0x000ea20000004200 */
[--C-:B------:R-:W-:Y:S02]  /*f4f0*/  FFMA.FTZ R49, R146, c[0x0][0x23c], -R39.reuse ;  /* 0x00008f0092317a23 */ /* 0x100fe40000010827 */
[----:B------:R-:W-:-:S02]  /*f500*/  FFMA.FTZ R34, R88, c[0x0][0x23c], -R39 ;  /* 0x00008f0058227a23 */ /* 0x000fc40000010827 */
[--C-:B------:R-:W-:Y:S02]  /*f510*/  FFMA.FTZ R26, R90, c[0x0][0x23c], -R39.reuse ;  /* 0x00008f005a1a7a23 */ /* 0x100fe40000010827 */
[----:B------:R-:W3:Y:S01]  /*f520*/  LDSM.16.MT88.4 R88, [R161+0x6000] ;  /* 0x00600000a158783b */ /* 0x000ee20000004200 */
[----:B------:R-:W4:Y:S01]  /*f530*/  MUFU.EX2 R49, R49 ;  /* 0x0000003100317308 */ /* 0x000f220000000800 */
        /* <DEDUP_REMOVED lines=12> */
[----:B----4-:R-:W-:Y:S01]  /*f600*/  F2FP.PACK_AB R80, R49, R50 ;  /* 0x000000323150723e */ /* 0x010fe200000000ff */
[--C-:B------:R-:W-:Y:S02]  /*f610*/  FFMA.FTZ R66, R116, c[0x0][0x23c], -R39.reuse ;  /* 0x00008f0074427a23 */ /* 0x100fe40000010827 */
[----:B------:R-:W-:Y:S01]  /*f620*/  FSEL R22, R22, RZ, P0 ;  /* 0x000000ff16167208 */ /* 0x000fe20000000000 */
[--C-:B------:R-:W-:Y:S02]  /*f630*/  FFMA.FTZ R112, R112, c[0x0][0x23c], -R39.reuse ;  /* 0x00008f0070707a23 */ /* 0x100fe40000010827 */
[----:B------:R-:W-:Y:S01]  /*f640*/  FFMA.FTZ R61, R138, c[0x0][0x23c], -R39 ;  /* 0x00008f008a3d7a23 */ /* 0x000fe20000010827 */
[----:B------:R-:W-:Y:S01]  /*f650*/  MUFU.EX2 R34, R34 ;  /* 0x0000002200227308 */ /* 0x000fe20000000800 */
[----:B------:R-:W-:-:S02]  /*f660*/  FFMA.FTZ R56, R8, c[0x0][0x23c], -R22 ;  /* 0x00008f0008387a23 */ /* 0x000fc40000010816 */
[--C-:B------:R-:W-:Y:S01]  /*f670*/  FFMA.FTZ R51, R7, c[0x0][0x23c], -R22.reuse ;  /* 0x00008f0007337a23 */ /* 0x100fe20000010816 */
[----:B------:R-:W-:Y:S01]  /*f680*/  LDSM.16.MT88.4 R8, [R164+0x6800] ;  /* 0x00680000a408783b */ /* 0x000fe20000004200 */
[--C-:B------:R-:W-:Y:S02]  /*f690*/  FFMA.FTZ R47, R143, c[0x0][0x23c], -R22.reuse ;  /* 0x00008f008f2f7a23 */ /* 0x100fe40000010816 */
[--C-:B------:R-:W-:Y:S01]  /*f6a0*/  FFMA.FTZ R40, R145, c[0x0][0x23c], -R22.reuse ;  /* 0x00008f0091287a23 */ /* 0x100fe20000010816 */
[----:B------:R-:W4:Y:S01]  /*f6b0*/  LDSM.16.MT88.4 R4, [R160+0x6000] ;  /* 0x00600000a004783b */ /* 0x000f220000004200 */
[----:B------:R-:W-:Y:S01]  /*f6c0*/  MUFU.EX2 R56, R56 ;  /* 0x0000003800387308 */ /* 0x000fe20000000800 */
[----:B-1----:R-:W-:Y:S01]  /*f6d0*/  F2FP.PACK_AB R82, R42, R43 ;  /* 0x0000002b2a52723e */ /* 0x002fe200000000ff */
[--C-:B------:R-:W-:Y:S02]  /*f6e0*/  FFMA.FTZ R33, R33, c[0x0][0x23c], -R22.reuse ;  /* 0x00008f0021217a23 */ /* 0x100fe40000010816 */
[----:B------:R-:W-:-:S02]  /*f6f0*/  FFMA.FTZ R28, R147, c[0x0][0x23c], -R22 ;  /* 0x00008f00931c7a23 */ /* 0x000fc40000010816 */
[--C-:B------:R-:W-:Y:S02]  /*f700*/  FFMA.FTZ R31, R97, c[0x0][0x23c], -R22.reuse ;  /* 0x00008f00611f7a23 */ /* 0x100fe40000010816 */
[----:B------:R-:W1:Y:S01]  /*f710*/  MUFU.EX2 R51, R51 ;  /* 0x0000003300337308 */ /* 0x000e620000000800 */
        /* <DEDUP_REMOVED lines=9> */
[----:B------:R-:W5:Y:S01]  /*f7b0*/  MUFU.EX2 R40, R40 ;  /* 0x0000002800287308 */ /* 0x000f620000000800 */
[----:B-1----:R-:W-:Y:S01]  /*f7c0*/  F2FP.PACK_AB R81, R51, R56 ;  /* 0x000000383351723e */ /* 0x002fe200000000ff */
[--C-:B------:R-:W-:Y:S02]  /*f7d0*/  FFMA.FTZ R63, R133, c[0x0][0x23c], -R22.reuse ;  /* 0x00008f00853f7a23 */ /* 0x100fe40000010816 */
[----:B------:R-:W-:Y:S02]  /*f7e0*/  FFMA.FTZ R127, R108, c[0x0][0x23c], -R39 ;  /* 0x00008f006c7f7a23 */ /* 0x000fe40000010827 */
[----:B------:R-:W-:-:S02]  /*f7f0*/  FFMA.FTZ R124, R109, c[0x0][0x23c], -R22 ;  /* 0x00008f006d7c7a23 */ /* 0x000fc40000010816 */
[----:B------:R-:W1:Y:S01]  /*f800*/  MUFU.EX2 R25, R25 ;  /* 0x0000001900197308 */ /* 0x000e620000000800 */
[--C-:B------:R-:W-:Y:S02]  /*f810*/  FFMA.FTZ R110, R110, c[0x0][0x23c], -R39.reuse ;  /* 0x00008f006e6e7a23 */ /* 0x100fe40000010827 */
[--C-:B------:R-:W-:Y:S02]  /*f820*/  FFMA.FTZ R125, R130, c[0x0][0x23c], -R39.reuse ;  /* 0x00008f00827d7a23 */ /* 0x100fe40000010827 */
[----:B------:R-:W-:Y:S02]  /*f830*/  FFMA.FTZ R108, R134, c[0x0][0x23c], -R39 ;  /* 0x00008f00866c7a23 */ /* 0x000fe40000010827 */
[--C-:B------:R-:W-:Y:S01]  /*f840*/  FFMA.FTZ R109, R115, c[0x0][0x23c], -R22.reuse ;  /* 0x00008f00736d7a23 */ /* 0x100fe20000010816 */
[----:B-----5:R-:W-:Y:S01]  /*f850*/  F2FP.PACK_AB R83, R40, R47 ;  /* 0x0000002f2853723e */ /* 0x020fe200000000ff */
        /* <DEDUP_REMOVED lines=18> */
[----:B------:R-:W2:Y:S01]  /*f980*/  MUFU.EX2 R28, R28 ;  /* 0x0000001c001c7308 */ /* 0x000ea20000000800 */
[--C-:B------:R-:W-:Y:S02]  /*f990*/  FFMA.FTZ R44, R52, c[0x0][0x23c], -R39.reuse ;  /* 0x00008f00342c7a23 */ /* 0x100fe40000010827 */
[----:B------:R-:W-:Y:S02]  /*f9a0*/  FFMA.FTZ R107, R54, c[0x0][0x23c], -R39 ;  /* 0x00008f00366b7a23 */ /* 0x000fe40000010827 */
[--C-:B------:R-:W-:Y:S01]  /*f9b0*/  FFMA.FTZ R45, R45, c[0x0][0x23c], -R22.reuse ;  /* 0x00008f002d2d7a23 */ /* 0x100fe20000010816 */
[----:B---3--:R-:W-:Y:S01]  /*f9c0*/  HMMA.16816.F32 R76, R80, R88, RZ ;  /* 0x00000058504c723c */ /* 0x008fe200000018ff */
[--C-:B------:R-:W-:Y:S01]  /*f9d0*/  FFMA.FTZ R52, R37, c[0x0][0x23c], -R22.reuse ;  /* 0x00008f0025347a23 */ /* 0x100fe20000010816 */
[----:B------:R-:W-:Y:S01]  /*f9e0*/  MUFU.EX2 R31, R31 ;  /* 0x0000001f001f7308 */ /* 0x000fe20000000800 */
[----:B------:R-:W-:-:S02]  /*f9f0*/  FFMA.FTZ R35, R35, c[0x0][0x23c], -R22 ;  /* 0x00008f0023237a23 */ /* 0x000fc40000010816 */
[----:B------:R-:W-:Y:S02]  /*fa00*/  FADD.FTZ R56, R56, R51 ;  /* 0x0000003338387221 */ /* 0x000fe40000010000 */
[--C-:B------:R-:W-:Y:S01]  /*fa10*/  FFMA.FTZ R37, R38, c[0x0][0x23c], -R39.reuse ;  /* 0x00008f0026257a23 */ /* 0x100fe20000010827 */
[C---:B------:R-:W-:Y:S01]  /*fa20*/  HMMA.16816.F32 R72, R80.reuse, R74, RZ ;  /* 0x0000004a5048723c */ /* 0x040fe200000018ff */
[----:B------:R-:W-:Y:S01]  /*fa30*/  FADD.FTZ R47, R47, R56 ;  /* 0x000000382f2f7221 */ /* 0x000fe20000010000 */
[----:B------:R-:W3:Y:S01]  /*fa40*/  MUFU.EX2 R24, R24 ;  /* 0x0000001800187308 */ /* 0x000ee20000000800 */
[----:B------:R-:W-:Y:S02]  /*fa50*/  FFMA.FTZ R191, R30, c[0x0][0x23c], -R39 ;  /* 0x00008f001ebf7a23 */ /* 0x000fe40000010827 */
[----:B------:R-:W-:Y:S02]  /*fa60*/  FADD.FTZ R40, R40, R47 ;  /* 0x0000002f28287221 */ /* 0x000fe40000010000 */
[--C-:B------:R-:W-:Y:S01]  /*fa70*/  FFMA.FTZ R29, R29, c[0x0][0x23c], -R22.reuse ;  /* 0x00008f001d1d7a23 */ /* 0x100fe20000010816 */
[----:B------:R-:W-:Y:S01]  /*fa80*/  HMMA.16816.F32 R88, R80, R90, RZ ;  /* 0x0000005a5058723c */ /* 0x000fe200000018ff */
[--C-:B------:R-:W-:Y:S01]  /*fa90*/  FFMA.FTZ R21, R21, c[0x0][0x23c], -R22.reuse ;  /* 0x00008f0015157a23 */ /* 0x100fe20000010816 */
[----:B------:R-:W-:Y:S01]  /*faa0*/  MUFU.EX2 R64, R64 ;  /* 0x0000004000407308 */ /* 0x000fe20000000800 */
[----:B------:R-:W-:-:S02]  /*fab0*/  FFMA.FTZ R190, R20, c[0x0][0x23c], -R22 ;  /* 0x00008f0014be7a23 */ /* 0x000fc40000010816 */
[----:B------:R-:W-:-:S03]  /*fac0*/  FFMA.FTZ R38, R32, c[0x0][0x23c], -R39 ;  /* 0x00008f0020267a23 */ /* 0x000fc60000010827 */
[C---:B----4-:R-:W-:Y:S02]  /*fad0*/  HMMA.16816.F32 R84, R80.reuse, R4, RZ ;  /* 0x000000045054723c */ /* 0x050fe400000018ff */
[----:B------:R-:W4:Y:S05]  /*fae0*/  MUFU.EX2 R59, R59 ;  /* 0x0000003b003b7308 */ /* 0x000f2a0000000800 */
        /* <DEDUP_REMOVED lines=14> */
[----:B------:R-:W1:Y:S01]  /*fbd0*/  LDSM.16.MT88.4 R8, [R160+0x6800] ;  /* 0x00680000a008783b */ /* 0x000e620000004200 */
[----:B------:R-:W2:Y:S06]  /*fbe0*/  MUFU.EX2 R57, R57 ;  /* 0x0000003900397308 */ /* 0x000eac0000000800 */
[C---:B------:R-:W-:Y:S02]  /*fbf0*/  HMMA.16816.F32 R76, R4.reuse, R12, R76 ;  /* 0x0000000c044c723c */ /* 0x040fe4000000184c */
[----:B------:R-:W-:Y:S06]  /*fc00*/  MUFU.EX2 R62, R62 ;  /* 0x0000003e003e7308 */ /* 0x000fec0000000800 */
[C---:B------:R-:W-:Y:S01]  /*fc10*/  HMMA.16816.F32 R88, R4.reuse, R14, R88 ;  /* 0x0000000e0458723c */ /* 0x040fe20000001858 */
[----:B------:R-:W3:Y:S01]  /*fc20*/  LDSM.16.MT88.4 R12, [R162+0x7000] ;  /* 0x00700000a20c783b */ /* 0x000ee20000004200 */
[----:B------:R-:W5:Y:S06]  /*fc30*/  MUFU.EX2 R55, R55 ;  /* 0x0000003700377308 */ /* 0x000f6c0000000800 */
[C---:B------:R-:W-:Y:S02]  /*fc40*/  HMMA.16816.F32 R68, R4.reuse, R16, R68 ;  /* 0x000000100444723c */ /* 0x040fe40000001844 */
[----:B------:R-:W-:Y:S06]  /*fc50*/  MUFU.EX2 R112, R112 ;  /* 0x0000007000707308 */ /* 0x000fec0000000800 */
[C---:B------:R-:W-:Y:S01]  /*fc60*/  HMMA.16816.F32 R72, R4.reuse, R18, R72 ;  /* 0x000000120448723c */ /* 0x040fe20000001848 */
[----:B------:R-:W3:Y:S01]  /*fc70*/  LDSM.16.MT88.4 R16, [R164+0x7000] ;  /* 0x00700000a410783b */ /* 0x000ee20000004200 */
[----:B------:R-:W2:Y:S06]  /*fc80*/  MUFU.EX2 R65, R65 ;  /* 0x0000004100417308 */ /* 0x000eac0000000800 */
[C---:B-1----:R-:W-:Y:S02]  /*fc90*/  HMMA.16816.F32 R84, R4.reuse, R8, R84 ;  /* 0x000000080454723c */ /* 0x042fe40000001854 */
[----:B------:R-:W-:Y:S06]  /*fca0*/  MUFU.EX2 R66, R66 ;  /* 0x0000004200427308 */ /* 0x000fec0000000800 */
[----:B------:R-:W-:Y:S01]  /*fcb0*/  HMMA.16816.F32 R80, R4, R10, R80 ;  /* 0x0000000a0450723c */ /* 0x000fe20000001850 */
[----:B------:R-:W1:Y:S01]  /*fcc0*/  LDSM.16.MT88.4 R8, [R161+0x7000] ;  /* 0x00700000a108783b */ /* 0x000e620000004200 */
[----:B------:R-:W-:Y:S05]  /*fcd0*/  MUFU.EX2 R61, R61 ;  /* 0x0000003d003d7308 */ /* 0x000fea0000000800 */
[----:B----4-:R-:W-:-:S02]  /*fce0*/  F2FP.PACK_AB R4, R59, R64 ;  /* 0x000000403b04723e */ /* 0x010fc400000000ff */
[----:B--2---:R-:W-:Y:S01]  /*fcf0*/  F2FP.PACK_AB R5, R57, R58 ;  /* 0x0000003a3905723e */ /* 0x004fe200000000ff */
[----:B------:R-:W-:Y:S01]  /*fd00*/  MUFU.EX2 R119, R119 ;  /* 0x0000007700777308 */ /* 0x000fe20000000800 */
[----:B------:R-:W-:Y:S01]  /*fd10*/  F2FP.PACK_AB R6, R53, R60 ;  /* 0x0000003c3506723e */ /* 0x000fe200000000ff */
[----:B------:R-:W-:Y:S01]  /*fd20*/  FADD.FTZ R58, R58, R31 ;  /* 0x0000001f3a3a7221 */ /* 0x000fe20000010000 */
[----:B-----5:R-:W-:-:S03]  /*fd30*/  F2FP.PACK_AB R7, R55, R62 ;  /* 0x0000003e3707723e */ /* 0x020fc600000000ff */
[----:B------:R-:W-:Y:S02]  /*fd40*/  FADD.FTZ R57, R57, R58 ;  /* 0x0000003a39397221 */ /* 0x000fe40000010000 */
[----:B------:R-:W2:Y:S02]  /*fd50*/  MUFU.EX2 R116, R116 ;  /* 0x0000007400747308 */ /* 0x000ea40000000800 */
[----:B---3--:R-:W-:Y:S01]  /*fd60*/  HMMA.16816.F32 R68, R4, R12, R68 ;  /* 0x0000000c0444723c */ /* 0x008fe20000001844 */
[----:B------:R-:W-:-:S04]  /*fd70*/  FADD.FTZ R62, R62, R57 ;  /* 0x000000393e3e7221 */ /* 0x000fc80000010000 */
[----:B------:R-:W-:Y:S01]  /*fd80*/  FADD.FTZ R62, R55, R62 ;  /* 0x0000003e373e7221 */ /* 0x000fe20000010000 */
[----:B------:R-:W-:Y:S02]  /*fd90*/  MUFU.EX2 R114, R114 ;  /* 0x0000007200727308 */ /* 0x000fe40000000800 */
[C---:B------:R-:W-:Y:S01]  /*fda0*/  HMMA.16816.F32 R72, R4.reuse, R14, R72 ;  /* 0x0000000e0448723c */ /* 0x040fe20000001848 */
[----:B------:R-:W3:Y:S05]  /*fdb0*/  LDSM.16.MT88.4 R12, [R160+0x7000] ;  /* 0x00700000a00c783b */ /* 0x000eea0000004200 */
[----:B------:R-:W4:Y:S02]  /*fdc0*/  MUFU.EX2 R63, R63 ;  /* 0x0000003f003f7308 */ /* 0x000f240000000800 */
[C---:B------:R-:W-:Y:S06]  /*fdd0*/  HMMA.16816.F32 R96, R4.reuse, R16, R96 ;  /* 0x000000100460723c */ /* 0x040fec0000001860 */
[----:B------:R-:W-:Y:S02]  /*fde0*/  MUFU.EX2 R127, R127 ;  /* 0x0000007f007f7308 */ /* 0x000fe40000000800 */
[C---:B-1----:R-:W-:Y:S06]  /*fdf0*/  HMMA.16816.F32 R76, R4.reuse, R8, R76 ;  /* 0x00000008044c723c */ /* 0x042fec000000184c */
[----:B------:R-:W1:Y:S02]  /*fe00*/  MUFU.EX2 R110, R110 ;  /* 0x0000006e006e7308 */ /* 0x000e640000000800 */
[C---:B------:R-:W-:Y:S01]  /*fe10*/  HMMA.16816.F32 R88, R4.reuse, R10, R88 ;  /* 0x0000000a0458723c */ /* 0x040fe20000001858 */
[----:B------:R-:W5:Y:S05]  /*fe20*/  LDSM.16.MT88.4 R8, [R164+0x7800] ;  /* 0x00780000a408783b */ /* 0x000f6a0000004200 */
        /* <DEDUP_REMOVED lines=8> */
[----:B------:R-:W1:Y:S01]  /*feb0*/  MUFU.EX2 R109, R109 ;  /* 0x0000006d006d7308 */ /* 0x000e620000000800 */
[----:B------:R-:W-:-:S02]  /*fec0*/  F2FP.PACK_AB R4, R65, R112 ;  /* 0x000000704104723e */ /* 0x000fc400000000ff */
[C---:B--2---:R-:W-:Y:S01]  /*fed0*/  F2FP.PACK_AB R5, R116.reuse, R119 ;  /* 0x000000777405723e */ /* 0x044fe200000000ff */
[----:B------:R-:W-:Y:S01]  /*fee0*/  FADD.FTZ R119, R119, R62 ;  /* 0x0000003e77777221 */ /* 0x000fe20000010000 */
[----:B------:R-:W-:Y:S02]  /*fef0*/  F2FP.PACK_AB R6, R61, R66 ;  /* 0x000000423d06723e */ /* 0x000fe400000000ff */
[----:B----4-:R-:W-:Y:S01]  /*ff00*/  F2FP.PACK_AB R7, R63, R114 ;  /* 0x000000723f07723e */ /* 0x010fe200000000ff */
[----:B------:R-:W-:Y:S01]  /*ff10*/  MUFU.EX2 R126, R126 ;  /* 0x0000007e007e7308 */ /* 0x000fe20000000800 */
[----:B------:R-:W-:-:S04]  /*ff20*/  FADD.FTZ R119, R116, R119 ;  /* 0x0000007774777221 */ /* 0x000fc80000010000 */
[----:B------:R-:W-:Y:S01]  /*ff30*/  FADD.FTZ R114, R114, R119 ;  /* 0x0000007772727221 */ /* 0x000fe20000010000 */
[----:B-----5:R-:W-:Y:S02]  /*ff40*/  HMMA.16816.F32 R96, R4, R8, R96 ;  /* 0x000000080460723c */ /* 0x020fe40000001860 */
[----:B------:R-:W2:Y:S01]  /*ff50*/  MUFU.EX2 R113, R113 ;  /* 0x0000007100717308 */ /* 0x000ea20000000800 */
[----:B------:R-:W-:-:S05]  /*ff60*/  FADD.FTZ R63, R63, R114 ;  /* 0x000000723f3f7221 */ /* 0x000fca0000010000 */
[C---:B------:R-:W-:Y:S01]  /*ff70*/  HMMA.16816.F32 R92, R4.reuse, R10, R92 ;  /* 0x0000000a045c723c */ /* 0x040fe2000000185c */
[----:B------:R-:W4:Y:S01]  /*ff80*/  LDSM.16.MT88.4 R8, [R160+0x7800] ;  /* 0x00780000a008783b */ /* 0x000f220000004200 */
[----:B------:R-:W-:Y:S06]  /*ff90*/  MUFU.EX2 R117, R117 ;  /* 0x0000007500757308 */ /* 0x000fec0000000800 */
[C---:B-1----:R-:W-:Y:S02]  /*ffa0*/  HMMA.16816.F32 R68, R4.reuse, R16, R68 ;  /* 0x000000100444723c */ /* 0x042fe40000001844 */
[----:B------:R-:W1:Y:S06]  /*ffb0*/  MUFU.EX2 R106, R106 ;  /* 0x0000006a006a7308 */ /* 0x000e6c0000000800 */
[C---:B---3--:R-:W-:Y:S02]  /*ffc0*/  HMMA.16816.F32 R76, R4.reuse, R12, R76 ;  /* 0x0000000c044c723c */ /* 0x048fe4000000184c */
[----:B------:R-:W-:Y:S06]  /*ffd0*/  MUFU.EX2 R115, R115 ;  /* 0x0000007300737308 */ /* 0x000fec0000000800 */
[C---:B------:R-:W-:Y:S01]  /*ffe0*/  HMMA.16816.F32 R88, R4.reuse, R14, R88 ;  /* 0x0000000e0458723c */ /* 0x040fe20000001858 */
[----:B------:R-:W3:Y:S01]  /*fff0*/  LDSM.16.MT88.4 R12, [R162+0x8000] ;  /* 0x00800000a20c783b */ /* 0x000ee20000004200 */
[----:B------:R-:W-:Y:S06]  /*10000*/  MUFU.EX2 R104, R104 ;  /* 0x0000006800687308 */ /* 0x000fec0000000800 */
[C---:B------:R-:W-:Y:S01]  /*10010*/  HMMA.16816.F32 R72, R4.reuse, R18, R72 ;  /* 0x000000120448723c */ /* 0x040fe20000001848 */
[----:B------:R-:W5:Y:S01]  /*10020*/  LDSM.16.MT88.4 R16, [R164+0x8000] ;  /* 0x00800000a410783b */ /* 0x000f620000004200 */
[----:B------:R-:W-:Y:S06]  /*10030*/  MUFU.EX2 R128, R128 ;  /* 0x0000008000807308 */ /* 0x000fec0000000800 */
[C---:B----4-:R-:W-:Y:S02]  /*10040*/  HMMA.16816.F32 R84, R4.reuse, R8, R84 ;  /* 0x000000080454723c */ /* 0x050fe40000001854 */
[----:B------:R-:W4:Y:S06]  /*10050*/  MUFU.EX2 R105, R105 ;  /* 0x0000006900697308 */ /* 0x000f2c0000000800 */
        /* <DEDUP_REMOVED lines=8> */
[----:B--2---:R-:W-:-:S03]  /*100e0*/  F2FP.PACK_AB R7, R113, R126 ;  /* 0x0000007e7107723e */ /* 0x004fc600000000ff */
[----:B------:R-:W-:Y:S02]  /*100f0*/  FADD.FTZ R109, R109, R124 ;  /* 0x0000007c6d6d7221 */ /* 0x000fe40000010000 */
[----:B------:R-:W-:Y:S02]  /*10100*/  MUFU.EX2 R111, R111 ;  /* 0x0000006f006f7308 */ /* 0x000fe40000000800 */
[----:B---3--:R-:W-:Y:S01]  /*10110*/  HMMA.16816.F32 R68, R4, R12, R68 ;  /* 0x0000000c0444723c */ /* 0x008fe20000001844 */
[----:B------:R-:W-:-:S04]  /*10120*/  FADD.FTZ R126, R126, R109 ;  /* 0x0000006d7e7e7221 */ /* 0x000fc80000010000 */
[----:B------:R-:W-:Y:S01]  /*10130*/  FADD.FTZ R113, R113, R126 ;  /* 0x0000007e71717221 */ /* 0x000fe20000010000 */
[----:B------:R-:W2:Y:S02]  /*10140*/  MUFU.EX2 R46, R46 ;  /* 0x0000002e002e7308 */ /* 0x000ea40000000800 */
[C---:B------:R-:W-:Y:S01]  /*10150*/  HMMA.16816.F32 R72, R4.reuse, R14, R72 ;  /* 0x0000000e0448723c */ /* 0x040fe20000001848 */
[----:B------:R-:W3:Y:S05]  /*10160*/  LDSM.16.MT88.4 R12, [R160+0x8000] ;  /* 0x00800000a00c783b */ /* 0x000eea0000004200 */
[----:B------:R-:W-:Y:S02]  /*10170*/  MUFU.EX2 R107, R107 ;  /* 0x0000006b006b7308 */ /* 0x000fe40000000800 */
[C---:B-----5:R-:W-:Y:S06]  /*10180*/  HMMA.16816.F32 R96, R4.reuse, R16, R96 ;  /* 0x000000100460723c */ /* 0x060fec0000001860 */
[----:B------:R-:W-:Y:S02]  /*10190*/  MUFU.EX2 R44, R44 ;  /* 0x0000002c002c7308 */ /* 0x000fe40000000800 */
[C---:B-1----:R-:W-:Y:S06]  /*101a0*/  HMMA.16816.F32 R76, R4.reuse, R8, R76 ;  /* 0x00000008044c723c */ /* 0x042fec000000184c */
[----:B------:R-:W-:Y:S02]  /*101b0*/  MUFU.EX2 R45, R45 ;  /* 0x0000002d002d7308 */ /* 0x000fe40000000800 */
[C---:B------:R-:W-:Y:S01]  /*101c0*/  HMMA.16816.F32 R88, R4.reuse, R10, R88 ;  /* 0x0000000a0458723c */ /* 0x040fe20000001858 */
[----:B------:R-:W1:Y:S05]  /*101d0*/  LDSM.16.MT88.4 R8, [R164+0x8800] ;  /* 0x00880000a408783b */ /* 0x000e6a0000004200 */
[----:B------:R-:W5:Y:S02]  /*101e0*/  MUFU.EX2 R52, R52 ;  /* 0x0000003400347308 */ /* 0x000f640000000800 */
        /* <DEDUP_REMOVED lines=9> */
[----:B----4-:R-:W-:Y:S01]  /*10280*/  F2FP.PACK_AB R5, R105, R128 ;  /* 0x000000806905723e */ /* 0x010fe200000000ff */
[----:B------:R-:W-:Y:S01]  /*10290*/  FADD.FTZ R128, R128, R113 ;  /* 0x0000007180807221 */ /* 0x000fe20000010000 */
[----:B------:R-:W-:Y:S02]  /*102a0*/  F2FP.PACK_AB R6, R104, R115 ;  /* 0x000000736806723e */ /* 0x000fe400000000ff */
[----:B------:R-:W-:Y:S01]  /*102b0*/  F2FP.PACK_AB R7, R67, R118 ;  /* 0x000000764307723e */ /* 0x000fe200000000ff */
[----:B------:R-:W-:Y:S01]  /*102c0*/  MUFU.EX2 R191, R191 ;  /* 0x000000bf00bf7308 */ /* 0x000fe20000000800 */
[----:B------:R-:W-:-:S04]  /*102d0*/  FADD.FTZ R105, R105, R128 ;  /* 0x0000008069697221 */ /* 0x000fc80000010000 */
[----:B------:R-:W-:Y:S01]  /*102e0*/  FADD.FTZ R118, R118, R105 ;  /* 0x0000006976767221 */ /* 0x000fe20000010000 */
[----:B-1----:R-:W-:Y:S02]  /*102f0*/  HMMA.16816.F32 R96, R4, R8, R96 ;  /* 0x000000080460723c */ /* 0x002fe40000001860 */
[----:B------:R-:W-:Y:S01]  /*10300*/  MUFU.EX2 R29, R29 ;  /* 0x0000001d001d7308 */ /* 0x000fe20000000800 */
[----:B------:R-:W-:-:S05]  /*10310*/  FADD.FTZ R118, R67, R118 ;  /* 0x0000007643767221 */ /* 0x000fca0000010000 */
[C---:B------:R-:W-:Y:S01]  /*10320*/  HMMA.16816.F32 R92, R4.reuse, R10, R92 ;  /* 0x0000000a045c723c */ /* 0x040fe2000000185c */
[----:B------:R-:W1:Y:S01]  /*10330*/  LDSM.16.MT88.4 R8, [R160+0x8800] ;  /* 0x00880000a008783b */ /* 0x000e620000004200 */
[----:B------:R-:W-:Y:S06]  /*10340*/  MUFU.EX2 R21, R21 ;  /* 0x0000001500157308 */ /* 0x000fec0000000800 */
[C---:B--2---:R-:W-:Y:S02]  /*10350*/  HMMA.16816.F32 R68, R4.reuse, R16, R68 ;  /* 0x000000100444723c */ /* 0x044fe40000001844 */
[----:B------:R-:W-:Y:S06]  /*10360*/  MUFU.EX2 R190, R190 ;  /* 0x000000be00be7308 */ /* 0x000fec0000000800 */
        /* <DEDUP_REMOVED lines=11> */
[----:B------:R-:W-:Y:S02]  /*10420*/  FFMA.FTZ R41, R36, c[0x0][0x23c], -R39 ;  /* 0x00008f0024297a23 */ /* 0x000fe40000010827 */
[----:B------:R-:W-:Y:S01]  /*10430*/  FADD.FTZ R5, R43, R4 ;  /* 0x000000042b057221 */ /* 0x000fe20000010000 */
[----:B------:R-:W-:-:S03]  /*10440*/  F2FP.PACK_AB R4, R46, R111 ;  /* 0x0000006f2e04723e */ /* 0x000fc600000000ff */
[----:B------:R-:W-:Y:S01]  /*10450*/  FADD.FTZ R5, R42, R5 ;  /* 0x000000052a057221 */ /* 0x000fe20000010000 */
[----:B------:R-:W1:Y:S03]  /*10460*/  MUFU.EX2 R32, R41 ;  /* 0x0000002900207308 */ /* 0x000e660000000800 */
[----:B------:R-:W-:Y:S01]  /*10470*/  FADD.FTZ R36, R34, R5 ;  /* 0x0000000522247221 */ /* 0x000fe20000010000 */
[----:B-----5:R-:W-:Y:S01]  /*10480*/  F2FP.PACK_AB R5, R52, R45 ;  /* 0x0000002d3405723e */ /* 0x020fe200000000ff */
[----:B------:R-:W-:Y:S02]  /*10490*/  FFMA.FTZ R34, R27, c[0x0][0x23c], -R22 ;  /* 0x00008f001b227a23 */ /* 0x000fe40000010816 */
[----:B------:R-:W-:Y:S01]  /*104a0*/  FADD.FTZ R25, R25, R36 ;  /* 0x0000002419197221 */ /* 0x000fe20000010000 */
[----:B---3--:R-:W-:Y:S01]  /*104b0*/  F2FP.PACK_AB R6, R44, R107 ;  /* 0x0000006b2c06723e */ /* 0x008fe200000000ff */
[----:B------:R-:W-:Y:S01]  /*104c0*/  FADD.FTZ R45, R45, R118 ;  /* 0x000000762d2d7221 */ /* 0x000fe20000010000 */
[----:B----4-:R-:W-:Y:S01]  /*104d0*/  F2FP.PACK_AB R7, R35, R50 ;  /* 0x000000322307723e */ /* 0x010fe200000000ff */
[----:B------:R-:W-:Y:S01]  /*104e0*/  FADD.FTZ R26, R26, R25 ;  /* 0x000000191a1a7221 */ /* 0x000fe20000010000 */
[----:B------:R-:W3:Y:S01]  /*104f0*/  MUFU.EX2 R34, R34 ;  /* 0x0000002200227308 */ /* 0x000ee20000000800 */
        /* <DEDUP_REMOVED lines=11> */
[----:B-1----:R-:W-:Y:S03]  /*105b0*/  HMMA.16816.F32 R68, R4, R8, R68 ;  /* 0x000000080444723c */ /* 0x002fe60000001844 */
[----:B------:R-:W-:-:S04]  /*105c0*/  FADD.FTZ R112, R112, R53 ;  /* 0x0000003570707221 */ /* 0x000fc80000010000 */
        /* <DEDUP_REMOVED lines=8> */
[----:B------:R-:W-:Y:S01]  /*10650*/  HMMA.16816.F32 R88, R4, R18, R88 ;  /* 0x000000120458723c */ /* 0x000fe20000001858 */
[----:B------:R-:W4:Y:S02]  /*10660*/  LDSM.16.MT88.4 R16, [R162+0x9800] ;  /* 0x00980000a210783b */ /* 0x000f240000004200 */
        /* <DEDUP_REMOVED lines=9> */
[----:B------:R-:W-:Y:S02]  /*10700*/  F2FP.PACK_AB R4, R32, R37 ;  /* 0x000000252004723e */ /* 0x000fe400000000ff */
[----:B---3--:R-:W-:Y:S01]  /*10710*/  F2FP.PACK_AB R5, R34, R29 ;  /* 0x0000001d2205723e */ /* 0x008fe200000000ff */
[----:B------:R-:W-:Y:S01]  /*10720*/  FADD.FTZ R111, R111, R104 ;  /* 0x000000686f6f7221 */ /* 0x000fe20000010000 */
[----:B------:R-:W-:Y:S01]  /*10730*/  F2FP.PACK_AB R6, R191, R30 ;  /* 0x0000001ebf06723e */ /* 0x000fe200000000ff */
[----:B------:R-:W-:Y:S01]  /*10740*/  FADD.FTZ R29, R29, R50 ;  /* 0x000000321d1d7221 */ /* 0x000fe20000010000 */
[----:B------:R-:W-:Y:S01]  /*10750*/  F2FP.PACK_AB R7, R190, R21 ;  /* 0x00000015be07723e */ /* 0x000fe200000000ff */
[----:B------:R-:W-:Y:S02]  /*10760*/  FADD.FTZ R46, R46, R111 ;  /* 0x0000006f2e2e7221 */ /* 0x000fe40000010000 */
[----:B------:R-:W-:-:S02]  /*10770*/  FADD.FTZ R34, R34, R29 ;  /* 0x0000001d22227221 */ /* 0x000fc40000010000 */
[----:B------:R-:W-:Y:S02]  /*10780*/  FADD.FTZ R107, R107, R46 ;  /* 0x0000002e6b6b7221 */ /* 0x000fe40000010000 */
[C---:B-1----:R-:W-:Y:S01]  /*10790*/  HMMA.16816.F32 R96, R4.reuse, R8, R96 ;  /* 0x000000080460723c */ /* 0x042fe20000001860 */
        /* <DEDUP_REMOVED lines=8> */
[----:B----4-:R-:W-:Y:S03]  /*10820*/  HMMA.16816.F32 R68, R4, R16, R68 ;  /* 0x000000100444723c */ /* 0x010fe60000001844 */
[----:B------:R-:W-:-:S05]  /*10830*/  FADD.FTZ R191, R191, R30 ;  /* 0x0000001ebfbf7221 */ /* 0x000fca0000010000 */
[C---:B------:R-:W-:Y:S08]  /*10840*/  HMMA.16816.F32 R72, R4.reuse, R18, R72 ;  /* 0x000000120448723c */ /* 0x040ff00000001848 */
[C---:B--2---:R-:W-:Y:S08]  /*10850*/  HMMA.16816.F32 R76, R4.reuse, R12, R76 ;  /* 0x0000000c044c723c */ /* 0x044ff0000000184c */
        /* <DEDUP_REMOVED lines=69> */
.L_x_7529:
[----:B------:R-:W-:-:S05]  /*10cb0*/  IMAD.MOV.U32 R4, RZ, RZ, c[0x0][0x1a0] ;  /* 0x00006800ff047624 */ /* 0x000fca00078e00ff */
[----:B------:R-:W-:-:S04]  /*10cc0*/  LEA R4, -R4, RZ, 0x7 ;  /* 0x000000ff04047211 */ /* 0x000fc800078e39ff */
[----:B------:R-:W-:Y:S02]  /*10cd0*/  SHF.R.S32.HI R5, RZ, 0x1f, R4 ;  /* 0x0000001fff057819 */ /* 0x000fe40000011404 */
.L_x_7530:
[----:B------:R-:W-:Y:S02]  /*10ce0*/  ISETP.GE.AND P0, PT, R100, c[0x0][0x220], PT ;  /* 0x0000880064007a0c */ /* 0x000fe40003f06270 */
[C---:B------:R-:W-:Y:S02]  /*10cf0*/  LEA R148, P1, R4.reuse, R148, 0x1 ;  /* 0x0000009404947211 */ /* 0x040fe400078208ff */
[----:B------:R-:W-:Y:S02]  /*10d00*/  P2R R128, PR, RZ, 0x1 ;  /* 0x00000001ff807803 */ /* 0x000fe40000000000 */
[----:B------:R-:W-:Y:S02]  /*10d10*/  LEA.HI.X R149, R4, R149, R5, 0x1, P1 ;  /* 0x0000009504957211 */ /* 0x000fe400008f0c05 */
[----:B------:R-:W-:-:S05]  /*10d20*/  LOP3.LUT R178, R178, 0xfffffffd, RZ, 0xc0, !PT ;  /* 0xfffffffdb2b27812 */ /* 0x000fca00078ec0ff */
        /* <DEDUP_REMOVED lines=15> */
[----:B------:R-:W-:-:S03]  /*10e20*/  @!P0 IMAD.WIDE.U32 R16, R17, 0x30, R122 ;  /* 0x0000003011108825 */ /* 0x000fc600078e007a */
[----:B------:R-:W-:Y:S01]  /*10e30*/  @!P0 LEA R9, P1, R11, R120, 0x6 ;  /* 0x000000780b098211 */ /* 0x000fe200078230ff */
[----:B------:R-:W-:-:S04]  /*10e40*/  @!P0 IMAD.WIDE.U32 R20, R20, 0x50, R6 ;  /* 0x0000005014148825 */ /* 0x000fc800078e0006 */
[----:B------:R-:W-:Y:S01]  /*10e50*/  @!P0 IMAD.WIDE.U32 R18, R18, 0x60, R6 ;  /* 0x0000006012128825 */ /* 0x000fe200078e0006 */
[----:B------:R-:W-:-:S03]  /*10e60*/  @!P0 LEA R7, P2, R13, R120, 0x5 ;  /* 0x000000780d078211 */ /* 0x000fc600078428ff */
[----:B------:R-:W-:Y:S01]  /*10e70*/  @!P0 IMAD.MOV.U32 R6, RZ, RZ, c[0x0][0x1a4] ;  /* 0x00006900ff068624 */ /* 0x000fe200078e00ff */
[----:B------:R-:W-:Y:S01]  /*10e80*/  @!P0 IADD3 R7, P5, R4, R7, RZ ;  /* 0x0000000704078210 */ /* 0x000fe20007fbe0ff */
[----:B------:R-:W-:Y:S02]  /*10e90*/  @!P0 IMAD.MOV.U32 R122, RZ, RZ, c[0x0][0x1a4] ;  /* 0x00006900ff7a8624 */ /* 0x000fe400078e00ff */
        /* <DEDUP_REMOVED lines=26> */
[----:B------:R-:W-:Y:S01]  /*11040*/  @!P0 IADD3.X R12, R5, R23, R12, P1, !PT ;  /* 0x00000017050c8210 */ /* 0x000fe20000ffe40c */
[----:B------:R-:W-:Y:S01]  /*11050*/  @!PT LDS RZ, [RZ] ;  /* 0x00000000fffff984 */ /* 0x000fe20000000800 */
[----:B------:R-:W-:Y:S01]  /*11060*/  @!PT LDS RZ, [RZ] ;  /* 0x00000000fffff984 */ /* 0x000fe20000000800 */
[----:B------:R-:W-:Y:S01]  /*11070*/  @!PT LDS RZ, [RZ] ;  /* 0x00000000fffff984 */ /* 0x000fe20000000800 */
[----:B------:R2:W-:Y:S01]  /*11080*/  @!P0 LDGSTS.E.BYPASS.LTC128B.128 [R179+0x6800], [R24.64] ;  /* 0x0680000018b38fae */ /* 0x0005e2000b901d46 */
[----:B------:R-:W-:-:S02]  /*11090*/  @!P0 LEA R18, P1, R16, c[0x0][0x170], 0x1 ;  /* 0x00005c0010128a11 */ /* 0x000fc400078208ff */
[----:B------:R-:W-:Y:S01]  /*110a0*/  @!P0 IADD3.X R14, R5, R21, R14, P3, !PT ;  /* 0x00000015050e8210 */ /* 0x000fe20001ffe40e */
        /* <DEDUP_REMOVED lines=107> */
[----:B------:R-:W4:Y:S07]  /*11760*/  LDSM.16.M88.4 R116, [R155] ;  /* 0x000000009b74783b */ /* 0x000f2e0000000200 */
[C---:B-1----:R-:W-:Y:S08]  /*11770*/  HMMA.16816.F32 R32, R104.reuse, R120, R32 ;  /* 0x000000786820723c */ /* 0x042ff00000001820 */
[C---:B------:R-:W-:Y:S01]  /*11780*/  HMMA.16816.F32 R28, R104.reuse, R122, R28 ;  /* 0x0000007a681c723c */ /* 0x040fe2000000181c */
[----:B------:R-:W-:Y:S07]  /*11790*/  LDSM.16.M88.4 R120, [R165] ;  /* 0x00000000a578783b */ /* 0x000fee0000000200 */
[C---:B---3--:R-:W-:Y:S08]  /*117a0*/  HMMA.16816.F32 R16, R104.reuse, R112, R16 ;  /* 0x000000706810723c */ /* 0x048ff00000001810 */
[C---:B------:R-:W-:Y:S01]  /*117b0*/  HMMA.16816.F32 R12, R104.reuse, R114, R12 ;  /* 0x00000072680c723c */ /* 0x040fe2000000180c */
[----:B------:R-:W1:Y:S07]  /*117c0*/  LDSM.16.M88.4 R112, [R152+0x800] ;  /* 0x000800009870783b */ /* 0x000e6e0000000200 */
[C---:B--2---:R-:W-:Y:S08]  /*117d0*/  HMMA.16816.F32 R8, R104.reuse, R108, R8 ;  /* 0x0000006c6808723c */ /* 0x044ff00000001808 */
[C---:B------:R-:W-:Y:S01]  /*117e0*/  HMMA.16816.F32 R4, R104.reuse, R110, R4 ;  /* 0x0000006e6804723c */ /* 0x040fe20000001804 */
[----:B------:R-:W2:Y:S07]  /*117f0*/  LDSM.16.M88.4 R108, [R152+0x1000] ;  /* 0x00100000986c783b */ /* 0x000eae0000000200 */
[C---:B----4-:R-:W-:Y:S08]  /*11800*/  HMMA.16816.F32 R24, R104.reuse, R116, R24 ;  /* 0x000000746818723c */ /* 0x050ff00000001818 */
[----:B------:R-:W-:Y:S01]  /*11810*/  HMMA.16816.F32 R20, R104, R118, R20 ;  /* 0x000000766814723c */ /* 0x000fe20000001814 */
[----:B------:R-:W3:Y:S04]  /*11820*/  LDSM.16.M88.4 R104, [R152+0x1800] ;  /* 0x001800009868783b */ /* 0x000ee80000000200 */
[----:B------:R-:W4:Y:S03]  /*11830*/  LDSM.16.M88.4 R116, [R152] ;  /* 0x000000009874783b */ /* 0x000f260000000200 */
        /* <DEDUP_REMOVED lines=10> */
[C---:B-1----:R-:W-:Y:S07]  /*118e0*/  HMMA.16816.F32 R20, R120.reuse, R114, R20 ;  /* 0x000000727814723c */ /* 0x042fee0000001814 */
[----:B------:R-:W-:Y:S01]  /*118f0*/  IMAD.SHL.U32 R114, R184, 0x80, RZ ;  /* 0x00000080b8727824 */ /* 0x000fe200078e00ff */
[----:B------:R-:W-:Y:S01]  /*11900*/  HMMA.16816.F32 R60, R120, R118, R60 ;  /* 0x00000076783c723c */ /* 0x000fe2000000183c */
[----:B------:R-:W1:Y:S01]  /*11910*/  LDSM.16.M88.4 R116, [R152+0x2000] ;  /* 0x002000009874783b */ /* 0x000e620000000200 */
[----:B------:R-:W-:-:S04]  /*11920*/  DEPBAR.LE SB0, 0x0 ;  /* 0x000080000000791a */ /* 0x000fc80000000000 */
[C---:B------:R-:W-:Y:S02]  /*11930*/  LOP3.LUT R127, R114.reuse, R187, RZ, 0xfc, !PT ;  /* 0x000000bb727f7212 */ /* 0x040fe400078efcff */
[C---:B--2---:R-:W-:Y:S07]  /*11940*/  HMMA.16816.F32 R12, R120.reuse, R110, R12 ;  /* 0x0000006e780c723c */ /* 0x044fee000000180c */
[----:B------:R-:W-:Y:S01]  /*11950*/  IADD3 R110, R127, 0x1, RZ ;  /* 0x000000017f6e7810 */ /* 0x000fe20007ffe0ff */
[----:B------:R-:W-:Y:S01]  /*11960*/  HMMA.16816.F32 R16, R120, R108, R16 ;  /* 0x0000006c7810723c */ /* 0x000fe20000001810 */
[----:B------:R-:W-:-:S02]  /*11970*/  LOP3.LUT R111, R114, 0x10, R187, 0xfe, !PT ;  /* 0x00000010726f7812 */ /* 0x000fc400078efebb */
[----:B------:R-:W-:Y:S01]  /*11980*/  I2F R200, R110 ;  /* 0x0000006e00c87306 */ /* 0x000fe20000201400 */
[-C--:B------:R-:W-:Y:S02]  /*11990*/  ISETP.GE.AND P1, PT, R110, R102.reuse, PT ;  /* 0x000000666e00720c */ /* 0x080fe40003f26270 */
[CC--:B------:R-:W-:Y:S02]  /*119a0*/  ISETP.GE.AND P4, PT, R111.reuse, R102.reuse, PT ;  /* 0x000000666f00720c */ /* 0x0c0fe40003f86270 */
[----:B---3--:R-:W-:Y:S01]  /*119b0*/  HMMA.16816.F32 R8, R120, R104, R8 ;  /* 0x000000687808723c */ /* 0x008fe20000001808 */
[----:B------:R-:W-:Y:S01]  /*119c0*/  LOP3.LUT R108, R114, 0x18, R187, 0xfe, !PT ;  /* 0x00000018726c7812 */ /* 0x000fe200078efebb */
[----:B------:R-:W-:Y:S01]  /*119d0*/  BAR.SYNC.DEFER_BLOCKING 0x0 ;  /* 0x0000000000007b1d */ /* 0x000fe20000010000 */
[----:B------:R-:W-:Y:S02]  /*119e0*/  ISETP.GE.AND P5, PT, R111, R103, PT ;  /* 0x000000676f00720c */ /* 0x000fe40003fa6270 */
[----:B------:R-:W-:-:S02]  /*119f0*/  ISETP.GE.AND P0, PT, R108, R102, PT ;  /* 0x000000666c00720c */ /* 0x000fc40003f06270 */
[----:B------:R-:W-:Y:S01]  /*11a00*/  LOP3.LUT R104, R114, 0x8, R187, 0xfe, !PT ;  /* 0x0000000872687812 */ /* 0x000fe200078efebb */
[C---:B------:R-:W-:Y:S01]  /*11a10*/  HMMA.16816.F32 R4, R120.reuse, R106, R4 ;  /* 0x0000006a7804723c */ /* 0x040fe20000001804 */
[----:B------:R-:W2:Y:S02]  /*11a20*/  I2F R107, R111 ;  /* 0x0000006f006b7306 */ /* 0x000ea40000201400 */
[C---:B------:R-:W-:Y:S02]  /*11a30*/  ISETP.GE.AND P3, PT, R104.reuse, R102, PT ;  /* 0x000000666800720c */ /* 0x040fe40003f66270 */
[----:B------:R-:W-:Y:S02]  /*11a40*/  ISETP.GE.AND P2, PT, R104, R103, PT ;  /* 0x000000676800720c */ /* 0x000fe40003f46270 */
[----:B------:R-:W-:Y:S01]  /*11a50*/  IADD3 R106, R127, 0x9, RZ ;  /* 0x000000097f6a7810 */ /* 0x000fe20007ffe0ff */
[----:B------:R-:W-:Y:S01]  /*11a60*/  HMMA.16816.F32 R24, R120, R112, R24 ;  /* 0x000000707818723c */ /* 0x000fe20000001818 */
[----:B------:R3:W4:Y:S01]  /*11a70*/  I2F R105, R104 ;  /* 0x0000006800697306 */ /* 0x0007220000201400 */
[----:B------:R-:W-:-:S02]  /*11a80*/  @P0 LOP3.LUT R178, R178, 0x2, RZ, 0xfc, !PT ;  /* 0x00000002b2b20812 */ /* 0x000fc400078efcff */
[----:B------:R-:W-:-:S04]  /*11a90*/  ISETP.GE.AND P0, PT, R108, R103, PT ;  /* 0x000000676c00720c */ /* 0x000fc80003f06270 */
[----:B-1----:R-:W-:Y:S01]  /*11aa0*/  HMMA.16816.F32 R28, R120, R118, R28 ;  /* 0x00000076781c723c */ /* 0x002fe2000000181c */
[----:B------:R-:W1:Y:S01]  /*11ab0*/  I2F R109, R106 ;  /* 0x0000006a006d7306 */ /* 0x000e620000201400 */
[CC--:B--2---:R-:W-:Y:S02]  /*11ac0*/  FFMA.FTZ R56, R0.reuse, R107.reuse, R56 ;  /* 0x0000006b00387223 */ /* 0x0c4fe40000010038 */
[----:B------:R-:W-:-:S03]  /*11ad0*/  FFMA.FTZ R58, R0, R107, R58 ;  /* 0x0000006b003a7223 */ /* 0x000fc6000001003a */
[----:B------:R-:W-:Y:S01]  /*11ae0*/  FSEL R113, R56, -INF , !P4 ;  /* 0xff80000038717808 */ /* 0x000fe20006000000 */
[----:B------:R-:W-:Y:S01]  /*11af0*/  HMMA.16816.F32 R32, R120, R116, R32 ;  /* 0x000000747820723c */ /* 0x000fe20000001820 */
[CC--:B---3--:R-:W-:Y:S01]  /*11b00*/  FFMA.FTZ R104, R0.reuse, R200.reuse, R65 ;  /* 0x000000c800687223 */ /* 0x0c8fe20000010041 */
[C---:B------:R-:W-:Y:S01]  /*11b10*/  IADD3 R56, R127.reuse, 0x21, RZ ;  /* 0x000000217f387810 */ /* 0x040fe20007ffe0ff */
[C---:B------:R-:W-:Y:S01]  /*11b20*/  FFMA.FTZ R200, R0.reuse, R200, R67 ;  /* 0x000000c800c87223 */ /* 0x040fe20000010043 */
[----:B------:R-:W2:Y:S01]  /*11b30*/  I2F R65, R108 ;  /* 0x0000006c00417306 */ /* 0x000ea20000201400 */
[-C--:B----4-:R-:W-:Y:S01]  /*11b40*/  FFMA.FTZ R60, R0, R105.reuse, R60 ;  /* 0x00000069003c7223 */ /* 0x090fe2000001003c */
[----:B------:R-:W-:Y:S01]  /*11b50*/  FSEL R67, R104, -INF , !P1 ;  /* 0xff80000068437808 */ /* 0x000fe20004800000 */
[C---:B------:R-:W-:Y:S01]  /*11b60*/  FFMA.FTZ R62, R0.reuse, R105, R62 ;  /* 0x00000069003e7223 */ /* 0x040fe2000001003e */
[----:B------:R-:W-:Y:S01]  /*11b70*/  IADD3 R104, R127, 0x11, RZ ;  /* 0x000000117f687810 */ /* 0x000fe20007ffe0ff */
[----:B-1----:R-:W-:Y:S01]  /*11b80*/  FFMA.FTZ R129, R0, R109, R61 ;  /* 0x0000006d00817223 */ /* 0x002fe2000001003d */
[----:B------:R-:W-:Y:S01]  /*11b90*/  ISETP.GE.AND P1, PT, R110, R103, PT ;  /* 0x000000676e00720c */ /* 0x000fe20003f26270 */
[----:B------:R-:W-:Y:S01]  /*11ba0*/  FFMA.FTZ R63, R0, R109, R63 ;  /* 0x0000006d003f7223 */ /* 0x000fe2000001003f */
[----:B------:R-:W1:Y:S01]  /*11bb0*/  I2F R105, R104 ;  /* 0x0000006800697306 */ /* 0x000e620000201400 */
[----:B------:R-:W-:-:S02]  /*11bc0*/  FSEL R131, R60, -INF , !P3 ;  /* 0xff8000003c837808 */ /* 0x000fc40005800000 */
[----:B------:R-:W-:Y:S02]  /*11bd0*/  FSEL R200, R200, -INF , !P1 ;  /* 0xff800000c8c87808 */ /* 0x000fe40004800000 */
[----:B------:R-:W-:Y:S02]  /*11be0*/  IADD3 R60, R127, 0x19, RZ ;  /* 0x000000197f3c7810 */ /* 0x000fe40007ffe0ff */
[----:B------:R-:W-:Y:S01]  /*11bf0*/  ISETP.GE.AND P1, PT, R106, R102, PT ;  /* 0x000000666a00720c */ /* 0x000fe20003f26270 */
[-C--:B--2---:R-:W-:Y:S01]  /*11c00*/  FFMA.FTZ R52, R0, R65.reuse, R52 ;  /* 0x0000004100347223 */ /* 0x084fe20000010034 */
[----:B------:R-:W-:Y:S01]  /*11c10*/  FSEL R198, R62, -INF , !P2 ;  /* 0xff8000003ec67808 */ /* 0x000fe20005000000 */
[----:B------:R-:W-:Y:S01]  /*11c20*/  FFMA.FTZ R54, R0, R65, R54 ;  /* 0x0000004100367223 */ /* 0x000fe20000010036 */
[----:B------:R-:W-:Y:S01]  /*11c30*/  LOP3.LUT R108, R114, 0x20, R187, 0xfe, !PT ;  /* 0x00000020726c7812 */ /* 0x000fe200078efebb */
[----:B------:R-:W2:Y:S01]  /*11c40*/  I2F R62, R60 ;  /* 0x0000003c003e7306 */ /* 0x000ea20000201400 */
[----:B------:R-:W-:-:S02]  /*11c50*/  FSEL R129, R129, -INF , !P1 ;  /* 0xff80000081817808 */ /* 0x000fc40004800000 */
[----:B------:R-:W-:Y:S01]  /*11c60*/  ISETP.GE.AND P1, PT, R106, R103, PT ;  /* 0x000000676a00720c */ /* 0x000fe20003f26270 */
[-C--:B-1----:R-:W-:Y:S01]  /*11c70*/  FFMA.FTZ R115, R0, R105.reuse, R57 ;  /* 0x0000006900737223 */ /* 0x082fe20000010039 */
[----:B------:R-:W-:Y:S01]  /*11c80*/  FSEL R126, R58, -INF , !P5 ;  /* 0xff8000003a7e7808 */ /* 0x000fe20006800000 */
[----:B------:R-:W-:Y:S01]  /*11c90*/  FFMA.FTZ R59, R0, R105, R59 ;  /* 0x00000069003b7223 */ /* 0x000fe2000001003b */
[----:B------:R-:W-:Y:S01]  /*11ca0*/  FSEL R118, R63, -INF , !P1 ;  /* 0xff8000003f767808 */ /* 0x000fe20004800000 */
[----:B------:R-:W1:Y:S01]  /*11cb0*/  I2F R61, R108 ;  /* 0x0000006c003d7306 */ /* 0x000e620000201400 */
[----:B------:R-:W-:Y:S02]  /*11cc0*/  ISETP.GE.AND P1, PT, R104, R102, PT ;  /* 0x000000666800720c */ /* 0x000fe40003f26270 */
[----:B------:R-:W-:Y:S02]  /*11cd0*/  LOP3.LUT R63, R114, 0x28, R187, 0xfe, !PT ;  /* 0x00000028723f7812 */ /* 0x000fe400078efebb */
[----:B------:R-:W-:-:S02]  /*11ce0*/  LOP3.LUT P4, RZ, R178, 0x2, RZ, 0xc0, !PT ;  /* 0x00000002b2ff7812 */ /* 0x000fc4000788c0ff */
[----:B------:R-:W-:Y:S01]  /*11cf0*/  FSEL R115, R115, -INF , !P1 ;  /* 0xff80000073737808 */ /* 0x000fe20004800000 */
[----:B------:R-:W3:Y:S01]  /*11d00*/  I2F R58, R56 ;  /* 0x00000038003a7306 */ /* 0x000ee20000201400 */
[----:B------:R-:W-:Y:S01]  /*11d10*/  ISETP.GE.AND P1, PT, R104, R103, PT ;  /* 0x000000676800720c */ /* 0x000fe20003f26270 */
[-C--:B--2---:R-:W-:Y:S01]  /*11d20*/  FFMA.FTZ R137, R0, R62.reuse, R53 ;  /* 0x0000003e00897223 */ /* 0x084fe20000010035 */
[----:B------:R-:W-:Y:S01]  /*11d30*/  FSEL R119, R52, -INF , !P4 ;  /* 0xff80000034777808 */ /* 0x000fe20006000000 */
[----:B------:R-:W-:Y:S01]  /*11d40*/  FFMA.FTZ R55, R0, R62, R55 ;  /* 0x0000003e00377223 */ /* 0x000fe20000010037 */
[----:B------:R-:W-:Y:S02]  /*11d50*/  FSEL R196, R59, -INF , !P1 ;  /* 0xff8000003bc47808 */ /* 0x000fe40004800000 */
[----:B------:R-:W-:Y:S01]  /*11d60*/  IADD3 R52, R127, 0x29, RZ ;  /* 0x000000297f347810 */ /* 0x000fe20007ffe0ff */
[----:B------:R-:W2:Y:S01]  /*11d70*/  I2F R57, R63 ;  /* 0x0000003f00397306 */ /* 0x000ea20000201400 */
[----:B------:R-:W-:Y:S01]  /*11d80*/  ISETP.GE.AND P1, PT, R60, R102, PT ;  /* 0x000000663c00720c */ /* 0x000fe20003f26270 */
[-C--:B-1----:R-:W-:Y:S01]  /*11d90*/  FFMA.FTZ R48, R0, R61.reuse, R48 ;  /* 0x0000003d00307223 */ /* 0x082fe20000010030 */
[----:B------:R-:W-:Y:S01]  /*11da0*/  FSEL R144, R54, -INF , !P0 ;  /* 0xff80000036907808 */ /* 0x000fe20004000000 */
[----:B------:R-:W-:Y:S01]  /*11db0*/  FFMA.FTZ R50, R0, R61, R50 ;  /* 0x0000003d00327223 */ /* 0x000fe20000010032 */
[----:B------:R-:W-:-:S02]  /*11dc0*/  LOP3.LUT R59, R114, 0x30, R187, 0xfe, !PT ;  /* 0x00000030723b7812 */ /* 0x000fc400078efebb */
[----:B------:R-:W-:Y:S01]  /*11dd0*/  ISETP.GE.AND P6, PT, R108, R102, PT ;  /* 0x000000666c00720c */ /* 0x000fe20003fc6270 */
[----:B------:R-:W1:Y:S01]  /*11de0*/  I2F R54, R52 ;  /* 0x0000003400367306 */ /* 0x000e620000201400 */
[----:B------:R-:W-:Y:S01]  /*11df0*/  FSEL R137, R137, -INF , !P1 ;  /* 0xff80000089897808 */ /* 0x000fe20004800000 */
[-C--:B---3--:R-:W-:Y:S01]  /*11e00*/  FFMA.FTZ R135, R0, R58.reuse, R49 ;  /* 0x0000003a00877223 */ /* 0x088fe20000010031 */
[-C--:B------:R-:W-:Y:S01]  /*11e10*/  ISETP.GE.AND P1, PT, R60, R103.reuse, PT ;  /* 0x000000673c00720c */ /* 0x080fe20003f26270 */
[----:B------:R-:W-:Y:S01]  /*11e20*/  FFMA.FTZ R51, R0, R58, R51 ;  /* 0x0000003a00337223 */ /* 0x000fe20000010033 */
[----:B------:R-:W-:Y:S02]  /*11e30*/  ISETP.GE.AND P2, PT, R108, R103, PT ;  /* 0x000000676c00720c */ /* 0x000fe40003f46270 */
[----:B------:R-:W-:Y:S01]  /*11e40*/  FSEL R133, R48, -INF , !P6 ;  /* 0xff80000030857808 */ /* 0x000fe20007000000 */
[----:B------:R-:W3:Y:S01]  /*11e50*/  I2F R53, R59 ;  /* 0x0000003b00357306 */ /* 0x000ee20000201400 */
[----:B------:R-:W-:Y:S01]  /*11e60*/  FSEL R136, R55, -INF , !P1 ;  /* 0xff80000037887808 */ /* 0x000fe20004800000 */
[CC--:B--2---:R-:W-:Y:S01]  /*11e70*/  FFMA.FTZ R44, R0.reuse, R57.reuse, R44 ;  /* 0x00000039002c7223 */ /* 0x0c4fe2000001002c */
[----:B------:R-:W-:Y:S01]  /*11e80*/  IADD3 R48, R127, 0x31, RZ ;  /* 0x000000317f307810 */ /* 0x000fe20007ffe0ff */
[----:B------:R-:W-:Y:S01]  /*11e90*/  FFMA.FTZ R46, R0, R57, R46 ;  /* 0x00000039002e7223 */ /* 0x000fe2000001002e */
[----:B------:R-:W-:-:S02]  /*11ea0*/  ISETP.GE.AND P1, PT, R56, R102, PT ;  /* 0x000000663800720c */ /* 0x000fc40003f26270 */
[----:B------:R-:W-:Y:S01]  /*11eb0*/  FSEL R142, R50, -INF , !P2 ;  /* 0xff800000328e7808 */ /* 0x000fe20005000000 */
[----:B-1----:R-:W-:Y:S01]  /*11ec0*/  FFMA.FTZ R195, R0, R54, R45 ;  /* 0x0000003600c37223 */ /* 0x002fe2000001002d */
[----:B------:R-:W-:Y:S01]  /*11ed0*/  LOP3.LUT R55, R114, 0x38, R187, 0xfe, !PT ;  /* 0x0000003872377812 */ /* 0x000fe200078efebb */
[----:B------:R-:W1:Y:S01]  /*11ee0*/  I2F R50, R48 ;  /* 0x0000003000327306 */ /* 0x000e620000201400 */
[----:B------:R-:W-:Y:S01]  /*11ef0*/  ISETP.GE.AND P3, PT, R63, R102, PT ;  /* 0x000000663f00720c */ /* 0x000fe20003f66270 */
[----:B------:R-:W-:Y:S01]  /*11f00*/  FFMA.FTZ R47, R0, R54, R47 ;  /* 0x00000036002f7223 */ /* 0x000fe2000001002f */
[----:B------:R-:W-:Y:S02]  /*11f10*/  FSEL R135, R135, -INF , !P1 ;  /* 0xff80000087877808 */ /* 0x000fe40004800000 */
[----:B------:R-:W-:Y:S01]  /*11f20*/  ISETP.GE.AND P1, PT, R56, R103, PT ;  /* 0x000000673800720c */ /* 0x000fe20003f26270 */
[----:B---3--:R-:W-:Y:S01]  /*11f30*/  FFMA.FTZ R40, R0, R53, R40 ;  /* 0x0000003500287223 */ /* 0x008fe20000010028 */
[----:B------:R-:W-:Y:S01]  /*11f40*/  ISETP.GE.AND P4, PT, R63, R103, PT ;  /* 0x000000673f00720c */ /* 0x000fe20003f86270 */
[----:B------:R-:W2:Y:S01]  /*11f50*/  I2F R49, R55 ;  /* 0x0000003700317306 */ /* 0x000ea20000201400 */
[----:B------:R-:W-:Y:S01]  /*11f60*/  FSEL R141, R44, -INF , !P3 ;  /* 0xff8000002c8d7808 */ /* 0x000fe20005800000 */
[----:B------:R-:W-:Y:S01]  /*11f70*/  FFMA.FTZ R42, R0, R53, R42 ;  /* 0x00000035002a7223 */ /* 0x000fe2000001002a */
[----:B------:R-:W-:-:S02]  /*11f80*/  FSEL R192, R51, -INF , !P1 ;  /* 0xff80000033c07808 */ /* 0x000fc40004800000 */
[----:B------:R-:W-:Y:S02]  /*11f90*/  IADD3 R44, R127, 0x39, RZ ;  /* 0x000000397f2c7810 */ /* 0x000fe40007ffe0ff */
[----:B------:R-:W-:Y:S01]  /*11fa0*/  ISETP.GE.AND P1, PT, R52, R102, PT ;  /* 0x000000663400720c */ /* 0x000fe20003f26270 */
[----:B-1----:R-:W-:Y:S01]  /*11fb0*/  FFMA.FTZ R43, R0, R50, R43 ;  /* 0x00000032002b7223 */ /* 0x002fe2000001002b */
[----:B------:R-:W-:Y:S02]  /*11fc0*/  FSEL R146, R46, -INF , !P4 ;  /* 0xff8000002e927808 */ /* 0x000fe40006000000 */
[----:B------:R-:W-:Y:S01]  /*11fd0*/  LOP3.LUT R51, R114, 0x40, R187, 0xfe, !PT ;  /* 0x0000004072337812 */ /* 0x000fe200078efebb */
[----:B------:R-:W1:Y:S01]  /*11fe0*/  I2F R46, R44 ;  /* 0x0000002c002e7306 */ /* 0x000e620000201400 */
[----:B------:R-:W-:Y:S02]  /*11ff0*/  ISETP.GE.AND P0, PT, R59, R102, PT ;  /* 0x000000663b00720c */ /* 0x000fe40003f06270 */
[----:B------:R-:W-:Y:S01]  /*12000*/  FSEL R195, R195, -INF , !P1 ;  /* 0xff800000c3c37808 */ /* 0x000fe20004800000 */
[----:B--2---:R-:W-:Y:S01]  /*12010*/  FFMA.FTZ R36, R0, R49, R36 ;  /* 0x0000003100247223 */ /* 0x004fe20000010024 */
[----:B------:R-:W-:Y:S01]  /*12020*/  ISETP.GE.AND P1, PT, R52, R103, PT ;  /* 0x000000673400720c */ /* 0x000fe20003f26270 */
[----:B------:R-:W-:Y:S01]  /*12030*/  FFMA.FTZ R38, R0, R49, R38 ;  /* 0x0000003100267223 */ /* 0x000fe20000010026 */
[----:B------:R-:W-:Y:S01]  /*12040*/  ISETP.GE.AND P6, PT, R59, R103, PT ;  /* 0x000000673b00720c */ /* 0x000fe20003fc6270 */
[----:B------:R-:W2:Y:S01]  /*12050*/  I2F R45, R51 ;  /* 0x00000033002d7306 */ /* 0x000ea20000201400 */
[----:B------:R-:W-:Y:S01]  /*12060*/  FSEL R57, R40, -INF , !P0 ;  /* 0xff80000028397808 */ /* 0x000fe20004000000 */
[----:B------:R-:W-:Y:S01]  /*12070*/  FFMA.FTZ R59, R0, R50, R41 ;  /* 0x00000032003b7223 */ /* 0x000fe20000010029 */
[----:B------:R-:W-:-:S02]  /*12080*/  FSEL R186, R47, -INF , !P1 ;  /* 0xff8000002fba7808 */ /* 0x000fc40004800000 */
[----:B------:R-:W-:Y:S02]  /*12090*/  IADD3 R40, R127, 0x41, RZ ;  /* 0x000000417f287810 */ /* 0x000fe40007ffe0ff */
[----:B------:R-:W-:Y:S01]  /*120a0*/  ISETP.GE.AND P1, PT, R48, R102, PT ;  /* 0x000000663000720c */ /* 0x000fe20003f26270 */
[-C--:B-1----:R-:W-:Y:S01]  /*120b0*/  FFMA.FTZ R193, R0, R46.reuse, R37 ;  /* 0x0000002e00c17223 */ /* 0x082fe20000010025 */
[----:B------:R-:W-:Y:S01]  /*120c0*/  FSEL R188, R42, -INF , !P6 ;  /* 0xff8000002abc7808 */ /* 0x000fe20007000000 */
[----:B------:R-:W-:Y:S01]  /*120d0*/  FFMA.FTZ R39, R0, R46, R39 ;  /* 0x0000002e00277223 */ /* 0x000fe20000010027 */
[----:B------:R-:W1:Y:S01]  /*120e0*/  I2F R42, R40 ;  /* 0x00000028002a7306 */ /* 0x000e620000201400 */
[----:B------:R-:W-:Y:S02]  /*120f0*/  ISETP.GE.AND P5, PT, R55, R102, PT ;  /* 0x000000663700720c */ /* 0x000fe40003fa6270 */
[----:B------:R-:W-:Y:S02]  /*12100*/  FSEL R59, R59, -INF , !P1 ;  /* 0xff8000003b3b7808 */ /* 0x000fe40004800000 */
[----:B------:R-:W-:Y:S01]  /*12110*/  ISETP.GE.AND P1, PT, R48, R103, PT ;  /* 0x000000673000720c */ /* 0x000fe20003f26270 */
[-C--:B--2---:R-:W-:Y:S01]  /*12120*/  FFMA.FTZ R32, R0, R45.reuse, R32 ;  /* 0x0000002d00207223 */ /* 0x084fe20000010020 */
[----:B------:R-:W-:Y:S01]  /*12130*/  LOP3.LUT R47, R114, 0x48, R187, 0xfe, !PT ;  /* 0x00000048722f7812 */ /* 0x000fe200078efebb */
[----:B------:R-:W-:Y:S01]  /*12140*/  FFMA.FTZ R34, R0, R45, R34 ;  /* 0x0000002d00227223 */ /* 0x000fe20000010022 */
[----:B------:R-:W-:-:S02]  /*12150*/  ISETP.GE.AND P2, PT, R55, R103, PT ;  /* 0x000000673700720c */ /* 0x000fc40003f46270 */
[----:B------:R-:W-:Y:S01]  /*12160*/  FSEL R189, R36, -INF , !P5 ;  /* 0xff80000024bd7808 */ /* 0x000fe20006800000 */
[----:B------:R-:W2:Y:S01]  /*12170*/  I2F R41, R47 ;  /* 0x0000002f00297306 */ /* 0x000ea20000201400 */
[----:B------:R-:W-:Y:S02]  /*12180*/  FSEL R58, R43, -INF , !P1 ;  /* 0xff8000002b3a7808 */ /* 0x000fe40004800000 */
[----:B------:R-:W-:Y:S01]  /*12190*/  IADD3 R36, R127, 0x49, RZ ;  /* 0x000000497f247810 */ /* 0x000fe20007ffe0ff */
[----:B-1----:R-:W-:Y:S01]  /*121a0*/  FFMA.FTZ R145, R0, R42, R33 ;  /* 0x0000002a00917223 */ /* 0x002fe20000010021 */
[----:B------:R-:W-:Y:S01]  /*121b0*/  ISETP.GE.AND P1, PT, R44, R102, PT ;  /* 0x000000662c00720c */ /* 0x000fe20003f26270 */
[----:B------:R-:W-:Y:S01]  /*121c0*/  FFMA.FTZ R35, R0, R42, R35 ;  /* 0x0000002a00237223 */ /* 0x000fe20000010023 */
[----:B------:R-:W-:Y:S02]  /*121d0*/  LOP3.LUT R43, R114, 0x50, R187, 0xfe, !PT ;  /* 0x00000050722b7812 */ /* 0x000fe400078efebb */
[----:B------:R-:W-:-:S02]  /*121e0*/  FSEL R56, R38, -INF , !P2 ;  /* 0xff80000026387808 */ /* 0x000fc40005000000 */
[----:B------:R-:W1:Y:S01]  /*121f0*/  I2F R38, R36 ;  /* 0x0000002400267306 */ /* 0x000e620000201400 */
[----:B------:R-:W-:Y:S02]  /*12200*/  ISETP.GE.AND P3, PT, R51, R102, PT ;  /* 0x000000663300720c */ /* 0x000fe40003f66270 */
[----:B------:R-:W-:Y:S02]  /*12210*/  FSEL R193, R193, -INF , !P1 ;  /* 0xff800000c1c17808 */ /* 0x000fe40004800000 */
[----:B------:R-:W-:Y:S01]  /*12220*/  ISETP.GE.AND P1, PT, R44, R103, PT ;  /* 0x000000672c00720c */ /* 0x000fe20003f26270 */
[----:B--2---:R-:W-:Y:S01]  /*12230*/  FFMA.FTZ R28, R0, R41, R28 ;  /* 0x00000029001c7223 */ /* 0x004fe2000001001c */
        /* <DEDUP_REMOVED lines=8> */
[----:B------:R-:W-:Y:S01]  /*122c0*/  LOP3.LUT R39, R114, 0x58, R187, 0xfe, !PT ;  /* 0x0000005872277812 */ /* 0x000fe200078efebb */
[----:B------:R-:W-:Y:S01]  /*122d0*/  FFMA.FTZ R31, R0, R38, R31 ;  /* 0x00000026001f7223 */ /* 0x000fe2000001001f */
[----:B------:R-:W-:Y:S02]  /*122e0*/  FSEL R140, R34, -INF , !P4 ;  /* 0xff800000228c7808 */ /* 0x000fe40006000000 */
[----:B------:R-:W1:Y:S01]  /*122f0*/  I2F R34, R32 ;  /* 0x0000002000227306 */ /* 0x000e620000201400 */
[----:B------:R-:W-:Y:S02]  /*12300*/  FSEL R145, R145, -INF , !P1 ;  /* 0xff80000091917808 */ /* 0x000fe40004800000 */
[----:B------:R-:W-:Y:S01]  /*12310*/  ISETP.GE.AND P1, PT, R40, R103, PT ;  /* 0x000000672800720c */ /* 0x000fe20003f26270 */
[CC--:B--2---:R-:W-:Y:S01]  /*12320*/  FFMA.FTZ R24, R0.reuse, R37.reuse, R24 ;  /* 0x0000002500187223 */ /* 0x0c4fe20000010018 */
[-C--:B------:R-:W-:Y:S01]  /*12330*/  ISETP.GE.AND P0, PT, R47, R102.reuse, PT ;  /* 0x000000662f00720c */ /* 0x080fe20003f06270 */
[----:B------:R-:W-:Y:S01]  /*12340*/  FFMA.FTZ R124, R0, R37, R26 ;  /* 0x00000025007c7223 */ /* 0x000fe2000001001a */
[----:B------:R-:W-:Y:S01]  /*12350*/  FSEL R132, R35, -INF , !P1 ;  /* 0xff80000023847808 */ /* 0x000fe20004800000 */
[----:B------:R-:W2:Y:S01]  /*12360*/  I2F R33, R39 ;  /* 0x0000002700217306 */ /* 0x000ea20000201400 */
[----:B------:R-:W-:-:S02]  /*12370*/  ISETP.GE.AND P1, PT, R36, R102, PT ;  /* 0x000000662400720c */ /* 0x000fc40003f26270 */
[----:B------:R-:W-:Y:S02]  /*12380*/  FSEL R147, R28, -INF , !P0 ;  /* 0xff8000001c937808 */ /* 0x000fe40004000000 */
[----:B------:R-:W-:Y:S02]  /*12390*/  ISETP.GE.AND P5, PT, R43, R102, PT ;  /* 0x000000662b00720c */ /* 0x000fe40003fa6270 */
[----:B------:R-:W-:Y:S01]  /*123a0*/  IADD3 R28, R127, 0x59, RZ ;  /* 0x000000597f1c7810 */ /* 0x000fe20007ffe0ff */
[CC--:B-1----:R-:W-:Y:S01]  /*123b0*/  FFMA.FTZ R121, R0.reuse, R34.reuse, R25 ;  /* 0x0000002200797223 */ /* 0x0c2fe20000010019 */
[----:B------:R-:W-:Y:S01]  /*123c0*/  FSEL R143, R143, -INF , !P1 ;  /* 0xff8000008f8f7808 */ /* 0x000fe20004800000 */
[----:B------:R-:W-:Y:S01]  /*123d0*/  FFMA.FTZ R27, R0, R34, R27 ;  /* 0x00000022001b7223 */ /* 0x000fe2000001001b */
[-C--:B------:R-:W-:Y:S01]  /*123e0*/  ISETP.GE.AND P1, PT, R36, R103.reuse, PT ;  /* 0x000000672400720c */ /* 0x080fe20003f26270 */
[----:B------:R-:W1:Y:S01]  /*123f0*/  I2F R26, R28 ;  /* 0x0000001c001a7306 */ /* 0x000e620000201400 */
[----:B------:R-:W-:-:S02]  /*12400*/  ISETP.GE.AND P6, PT, R47, R103, PT ;  /* 0x000000672f00720c */ /* 0x000fc40003fc6270 */
[----:B------:R-:W-:Y:S01]  /*12410*/  LOP3.LUT R30, R114, 0x60, R187, 0xfe, !PT ;  /* 0x00000060721e7812 */ /* 0x000fe200078efebb */
[-C--:B--2---:R-:W-:Y:S01]  /*12420*/  FFMA.FTZ R122, R0, R33.reuse, R22 ;  /* 0x00000021007a7223 */ /* 0x084fe20000010016 */
[----:B------:R-:W-:Y:S01]  /*12430*/  FSEL R117, R24, -INF , !P5 ;  /* 0xff80000018757808 */ /* 0x000fe20006800000 */
[----:B------:R-:W-:Y:S01]  /*12440*/  FFMA.FTZ R20, R0, R33, R20 ;  /* 0x0000002100147223 */ /* 0x000fe20000010014 */
[----:B------:R-:W-:Y:S01]  /*12450*/  IADD3 R24, R127, 0x61, RZ ;  /* 0x000000617f187810 */ /* 0x000fe20007ffe0ff */
[----:B------:R-:W2:Y:S01]  /*12460*/  I2F R29, R30 ;  /* 0x0000001e001d7306 */ /* 0x000ea20000201400 */
[----:B------:R-:W-:Y:S02]  /*12470*/  FSEL R138, R31, -INF , !P1 ;  /* 0xff8000001f8a7808 */ /* 0x000fe40004800000 */
[----:B------:R-:W-:Y:S02]  /*12480*/  FSEL R134, R134, -INF , !P6 ;  /* 0xff80000086867808 */ /* 0x000fe40007000000 */
[----:B------:R-:W-:-:S02]  /*12490*/  ISETP.GE.AND P1, PT, R32, R102, PT ;  /* 0x000000662000720c */ /* 0x000fc40003f26270 */
[C---:B------:R-:W-:Y:S01]  /*124a0*/  ISETP.GE.AND P0, PT, R30.reuse, R102, PT ;  /* 0x000000661e00720c */ /* 0x040fe20003f06270 */
[----:B------:R-:W3:Y:S01]  /*124b0*/  I2F R22, R24 ;  /* 0x0000001800167306 */ /* 0x000ee20000201400 */
[-C--:B------:R-:W-:Y:S01]  /*124c0*/  ISETP.GE.AND P6, PT, R30, R103.reuse, PT ;  /* 0x000000671e00720c */ /* 0x080fe20003fc6270 */
[CC--:B-1----:R-:W-:Y:S01]  /*124d0*/  FFMA.FTZ R125, R0.reuse, R26.reuse, R21 ;  /* 0x0000001a007d7223 */ /* 0x0c2fe20000010015 */
[----:B------:R-:W-:Y:S01]  /*124e0*/  FSEL R121, R121, -INF , !P1 ;  /* 0xff80000079797808 */ /* 0x000fe20004800000 */
[----:B------:R-:W-:Y:S01]  /*124f0*/  FFMA.FTZ R23, R0, R26, R23 ;  /* 0x0000001a00177223 */ /* 0x000fe20000010017 */
[----:B------:R-:W-:Y:S02]  /*12500*/  ISETP.GE.AND P1, PT, R32, R103, PT ;  /* 0x000000672000720c */ /* 0x000fe40003f26270 */
[----:B------:R-:W-:Y:S01]  /*12510*/  ISETP.GE.AND P3, PT, R39, R102, PT ;  /* 0x000000662700720c */ /* 0x000fe20003f66270 */
[-C--:B--2---:R-:W-:Y:S01]  /*12520*/  FFMA.FTZ R105, R0, R29.reuse, R16 ;  /* 0x0000001d00697223 */ /* 0x084fe20000010010 */
[----:B------:R-:W-:Y:S01]  /*12530*/  LOP3.LUT R30, R114, 0x68, R187, 0xfe, !PT ;  /* 0x00000068721e7812 */ /* 0x000fe200078efebb */
[----:B------:R-:W-:Y:S01]  /*12540*/  FFMA.FTZ R112, R0, R29, R18 ;  /* 0x0000001d00707223 */ /* 0x000fe20000010012 */
[----:B------:R-:W-:-:S02]  /*12550*/  FSEL R120, R27, -INF , !P1 ;  /* 0xff8000001b787808 */ /* 0x000fc40004800000 */
[----:B------:R-:W1:Y:S01]  /*12560*/  I2F R25, R30 ;  /* 0x0000001e00197306 */ /* 0x000e620000201400 */
[----:B------:R-:W-:Y:S02]  /*12570*/  LOP3.LUT R27, R114, 0x70, R187, 0xfe, !PT ;  /* 0x00000070721b7812 */ /* 0x000fe400078efebb */
[----:B------:R-:W-:Y:S01]  /*12580*/  FSEL R123, R20, -INF , !P3 ;  /* 0xff800000147b7808 */ /* 0x000fe20005800000 */
[CC--:B---3--:R-:W-:Y:S01]  /*12590*/  FFMA.FTZ R110, R0.reuse, R22.reuse, R19 ;  /* 0x00000016006e7223 */ /* 0x0c8fe20000010013 */
[C---:B------:R-:W-:Y:S01]  /*125a0*/  IADD3 R20, R127.reuse, 0x69, RZ ;  /* 0x000000697f147810 */ /* 0x040fe20007ffe0ff */
[----:B------:R-:W-:Y:S01]  /*125b0*/  FFMA.FTZ R109, R0, R22, R17 ;  /* 0x00000016006d7223 */ /* 0x000fe20000010011 */
[----:B------:R-:W-:Y:S01]  /*125c0*/  ISETP.GE.AND P1, PT, R28, R102, PT ;  /* 0x000000661c00720c */ /* 0x000fe20003f26270 */
[----:B------:R-:W2:Y:S01]  /*125d0*/  I2F R21, R27 ;  /* 0x0000001b00157306 */ /* 0x000ea20000201400 */
[----:B------:R-:W-:Y:S02]  /*125e0*/  IADD3 R19, R127, 0x71, RZ ;  /* 0x000000717f137810 */ /* 0x000fe40007ffe0ff */
[----:B------:R-:W-:-:S02]  /*125f0*/  FSEL R125, R125, -INF , !P1 ;  /* 0xff8000007d7d7808 */ /* 0x000fc40004800000 */
[----:B------:R-:W-:Y:S02]  /*12600*/  ISETP.GE.AND P1, PT, R28, R103, PT ;  /* 0x000000671c00720c */ /* 0x000fe40003f26270 */
[----:B------:R-:W-:Y:S01]  /*12610*/  LOP3.LUT R18, R114, 0x78, R187, 0xfe, !PT ;  /* 0x0000007872127812 */ /* 0x000fe200078efebb */
[----:B------:R-:W3:Y:S01]  /*12620*/  I2F R16, R20 ;  /* 0x0000001400107306 */ /* 0x000ee20000201400 */
[CC--:B-1----:R-:W-:Y:S01]  /*12630*/  FFMA.FTZ R111, R0.reuse, R25.reuse, R12 ;  /* 0x00000019006f7223 */ /* 0x0c2fe2000001000c */
[----:B------:R-:W-:Y:S01]  /*12640*/  FSEL R116, R23, -INF , !P1 ;  /* 0xff80000017747808 */ /* 0x000fe20004800000 */
[----:B------:R-:W-:Y:S01]  /*12650*/  FFMA.FTZ R14, R0, R25, R14 ;  /* 0x00000019000e7223 */ /* 0x000fe2000001000e */
[-C--:B------:R-:W-:Y:S02]  /*12660*/  ISETP.GE.AND P1, PT, R24, R102.reuse, PT ;  /* 0x000000661800720c */ /* 0x080fe40003f26270 */
[----:B------:R-:W-:Y:S02]  /*12670*/  ISETP.GE.AND P3, PT, R27, R102, PT ;  /* 0x000000661b00720c */ /* 0x000fe40003f66270 */
[----:B------:R-:W1:Y:S01]  /*12680*/  I2F R12, R19 ;  /* 0x00000013000c7306 */ /* 0x000e620000201400 */
[----:B------:R-:W-:Y:S01]  /*12690*/  FSEL R109, R109, -INF , !P1 ;  /* 0xff8000006d6d7808 */ /* 0x000fe20004800000 */
[----:B--2---:R-:W-:Y:S01]  /*126a0*/  FFMA.FTZ R8, R0, R21, R8 ;  /* 0x0000001500087223 */ /* 0x004fe20000010008 */
[----:B------:R-:W-:Y:S01]  /*126b0*/  ISETP.GE.AND P1, PT, R24, R103, PT ;  /* 0x000000671800720c */ /* 0x000fe20003f26270 */
[----:B------:R-:W-:Y:S01]  /*126c0*/  FFMA.FTZ R10, R0, R21, R10 ;  /* 0x00000015000a7223 */ /* 0x000fe2000001000a */
[----:B------:R-:W-:-:S02]  /*126d0*/  FSEL R112, R112, -INF , !P6 ;  /* 0xff80000070707808 */ /* 0x000fc40007000000 */
[----:B------:R-:W-:Y:S01]  /*126e0*/  FSEL R110, R110, -INF , !P1 ;  /* 0xff8000006e6e7808 */ /* 0x000fe20004800000 */
[----:B------:R-:W2:Y:S01]  /*126f0*/  I2F R17, R18 ;  /* 0x0000001200117306 */ /* 0x000ea20000201400 */
[----:B---3--:R-:W-:Y:S01]  /*12700*/  FFMA.FTZ R13, R0, R16, R13 ;  /* 0x00000010000d7223 */ /* 0x008fe2000001000d */
[----:B------:R-:W-:Y:S01]  /*12710*/  ISETP.GE.AND P1, PT, R20, R102, PT ;  /* 0x000000661400720c */ /* 0x000fe20003f26270 */
[----:B------:R-:W-:Y:S01]  /*12720*/  FFMA.FTZ R15, R0, R16, R15 ;  /* 0x00000010000f7223 */ /* 0x000fe2000001000f */
[----:B------:R-:W-:Y:S02]  /*12730*/  FSEL R61, R8, -INF , !P3 ;  /* 0xff800000083d7808 */ /* 0x000fe40005800000 */
[----:B------:R-:W-:Y:S02]  /*12740*/  IADD3 R8, R127, 0x79, RZ ;  /* 0x000000797f087810 */ /* 0x000fe40007ffe0ff */
[----:B------:R-:W-:Y:S01]  /*12750*/  FSEL R107, R13, -INF , !P1 ;  /* 0xff8000000d6b7808 */ /* 0x000fe20004800000 */
[----:B-1----:R-:W-:Y:S01]  /*12760*/  FFMA.FTZ R63, R0, R12, R9 ;  /* 0x0000000c003f7223 */ /* 0x002fe20000010009 */
[----:B------:R-:W1:Y:S01]  /*12770*/  I2F R13, R127 ;  /* 0x0000007f000d7306 */ /* 0x000e620000201400 */
[----:B------:R-:W-:Y:S01]  /*12780*/  ISETP.GE.AND P6, PT, R18, R102, PT ;  /* 0x000000661200720c */ /* 0x000fe20003fc6270 */
[----:B------:R-:W-:Y:S01]  /*12790*/  FFMA.FTZ R11, R0, R12, R11 ;  /* 0x0000000c000b7223 */ /* 0x000fe2000001000b */
[----:B------:R-:W-:-:S02]  /*127a0*/  ISETP.GE.AND P2, PT, R43, R103, PT ;  /* 0x000000672b00720c */ /* 0x000fc40003f46270 */
[----:B------:R-:W-:Y:S01]  /*127b0*/  ISETP.GE.AND P4, PT, R39, R103, PT ;  /* 0x000000672700720c */ /* 0x000fe20003f86270 */
[-C--:B--2---:R-:W-:Y:S01]  /*127c0*/  FFMA.FTZ R4, R0, R17.reuse, R4 ;  /* 0x0000001100047223 */ /* 0x084fe20000010004 */
[----:B------:R-:W-:Y:S01]  /*127d0*/  FSEL R124, R124, -INF , !P2 ;  /* 0xff8000007c7c7808 */ /* 0x000fe20005000000 */
[----:B------:R-:W2:Y:S01]  /*127e0*/  I2F R9, R8 ;  /* 0x0000000800097306 */ /* 0x000ea20000201400 */
[----:B------:R-:W-:Y:S01]  /*127f0*/  ISETP.GE.AND P5, PT, R30, R102, PT ;  /* 0x000000661e00720c */ /* 0x000fe20003fa6270 */
[----:B------:R-:W-:Y:S01]  /*12800*/  FFMA.FTZ R6, R0, R17, R6 ;  /* 0x0000001100067223 */ /* 0x000fe20000010006 */
[----:B------:R-:W-:Y:S02]  /*12810*/  FSEL R65, R4, -INF , !P6 ;  /* 0xff80000004417808 */ /* 0x000fe40007000000 */
[----:B------:R-:W-:Y:S02]  /*12820*/  ISETP.GT.AND P6, PT, R184, R171, PT ;  /* 0x000000abb800720c */ /* 0x000fe40003fc4270 */
[----:B------:R-:W-:Y:S01]  /*12830*/  ISETP.GE.AND P2, PT, R30, R103, PT ;  /* 0x000000671e00720c */ /* 0x000fe20003f46270 */
[----:B-1----:R-:W-:Y:S01]  /*12840*/  FFMA.FTZ R64, R0, R13, R64 ;  /* 0x0000000d00407223 */ /* 0x002fe20000010040 */
[----:B------:R-:W-:Y:S01]  /*12850*/  ISETP.GE.AND P1, PT, R20, R103, PT ;  /* 0x000000671400720c */ /* 0x000fe20003f26270 */
[----:B------:R-:W-:Y:S01]  /*12860*/  FFMA.FTZ R4, R0, R13, R66 ;  /* 0x0000000d00047223 */ /* 0x000fe20000010042 */
[----:B------:R-:W-:-:S02]  /*12870*/  FSEL R122, R122, -INF , !P4 ;  /* 0xff8000007a7a7808 */ /* 0x000fc40006000000 */
[----:B------:R-:W-:Y:S02]  /*12880*/  FSEL R111, R111, -INF , !P5 ;  /* 0xff8000006f6f7808 */ /* 0x000fe40006800000 */
[----:B------:R-:W-:Y:S01]  /*12890*/  ISETP.GE.AND P4, PT, R27, R103, PT ;  /* 0x000000671b00720c */ /* 0x000fe20003f86270 */
[----:B--2---:R-:W-:Y:S01]  /*128a0*/  FFMA.FTZ R7, R0, R9, R7 ;  /* 0x0000000900077223 */ /* 0x004fe20000010007 */
[----:B------:R-:W-:Y:S02]  /*128b0*/  FSEL R108, R14, -INF , !P2 ;  /* 0xff8000000e6c7808 */ /* 0x000fe40005000000 */
[----:B------:R-:W-:Y:S02]  /*128c0*/  ISETP.GE.AND P5, PT, R18, R103, PT ;  /* 0x000000671200720c */ /* 0x000fe40003fa6270 */
[----:B------:R-:W-:Y:S02]  /*128d0*/  FSEL R106, R15, -INF , !P1 ;  /* 0xff8000000f6a7808 */ /* 0x000fe40004800000 */
[----:B------:R-:W-:-:S02]  /*128e0*/  ISETP.GE.AND P2, PT, R19, R102, PT ;  /* 0x000000661300720c */ /* 0x000fc40003f46270 */
[----:B------:R-:W-:Y:S02]  /*128f0*/  ISETP.GE.AND P1, PT, R19, R103, PT ;  /* 0x000000671300720c */ /* 0x000fe40003f26270 */
[----:B------:R-:W-:Y:S02]  /*12900*/  FSEL R104, R10, -INF , !P4 ;  /* 0xff8000000a687808 */ /* 0x000fe40006000000 */
[----:B------:R-:W-:Y:S01]  /*12910*/  FSEL R60, R6, -INF , !P5 ;  /* 0xff800000063c7808 */ /* 0x000fe20006800000 */
[----:B------:R-:W-:Y:S01]  /*12920*/  FFMA.FTZ R6, R0, R9, R5 ;  /* 0x0000000900067223 */ /* 0x000fe20000010005 */
[----:B------:R-:W-:Y:S02]  /*12930*/  ISETP.GE.AND P4, PT, R127, R102, PT ;  /* 0x000000667f00720c */ /* 0x000fe40003f86270 */
[----:B------:R-:W-:Y:S02]  /*12940*/  FSEL R63, R63, -INF , !P2 ;  /* 0xff8000003f3f7808 */ /* 0x000fe40005000000 */
[----:B------:R-:W-:-:S02]  /*12950*/  FSEL R62, R11, -INF , !P1 ;  /* 0xff8000000b3e7808 */ /* 0x000fc40004800000 */
[-C--:B------:R-:W-:Y:S02]  /*12960*/  ISETP.GE.AND P3, PT, R127, R103.reuse, PT ;  /* 0x000000677f00720c */ /* 0x080fe40003f66270 */
[C---:B------:R-:W-:Y:S02]  /*12970*/  ISETP.GE.AND P2, PT, R8.reuse, R102, PT ;  /* 0x000000660800720c */ /* 0x040fe40003f46270 */
[----:B------:R-:W-:Y:S02]  /*12980*/  ISETP.GE.AND P1, PT, R8, R103, PT ;  /* 0x000000670800720c */ /* 0x000fe40003f26270 */
[----:B------:R-:W-:Y:S02]  /*12990*/  FSEL R105, R105, -INF , !P0 ;  /* 0xff80000069697808 */ /* 0x000fe40004000000 */
[----:B------:R-:W-:Y:S02]  /*129a0*/  FSEL R5, R64, -INF , !P4 ;  /* 0xff80000040057808 */ /* 0x000fe40006000000 */
[----:B------:R-:W-:-:S02]  /*129b0*/  ISETP.NE.AND P0, PT, R128, RZ, PT ;  /* 0x000000ff8000720c */ /* 0x000fc40003f05270 */
[----:B------:R-:W-:Y:S02]  /*129c0*/  FSEL R4, R4, -INF , !P3 ;  /* 0xff80000004047808 */ /* 0x000fe40005800000 */
[----:B------:R-:W-:Y:S02]  /*129d0*/  FSEL R64, R6, -INF , !P2 ;  /* 0xff80000006407808 */ /* 0x000fe40005000000 */
[----:B------:R-:W-:Y:S01]  /*129e0*/  FSEL R54, R7, -INF , !P1 ;  /* 0xff80000007367808 */ /* 0x000fe20004800000 */
[----:B------:R-:W-:Y:S05]  /*129f0*/  @!P6 BRA `(.L_x_7531) ;  /* 0x000009e00000e947 */ /* 0x000fea0003800000 */
[----:B------:R-:W-:-:S13]  /*12a00*/  LOP3.LUT P5, RZ, R178, 0x8, RZ, 0xc0, !PT ;  /* 0x00000008b2ff7812 */ /* 0x000fda00078ac0ff */
[----:B------:R-:W-:Y:S05]  /*12a10*/  @!P5 BRA `(.L_x_7532) ;  /* 0x000003a00000d947 */ /* 0x000fea0003800000 */
[----:B------:R-:W-:Y:S01]  /*12a20*/  IABS R7, c[0x0][0x2d0] ;  /* 0x0000b40000077a13 */ /* 0x000fe20000000000 */
[----:B------:R-:W-:Y:S01]  /*12a30*/  IMAD.MOV.U32 R12, RZ, RZ, RZ ;  /* 0x000000ffff0c7224 */ /* 0x000fe200078e00ff */
[----:B------:R-:W-:Y:S02]  /*12a40*/  IABS R9, R114 ;  /* 0x0000007200097213 */ /* 0x000fe40000000000 */
[----:B------:R-:W1:Y:S01]  /*12a50*/  I2F.RP R8, R7 ;  /* 0x0000000700087306 */ /* 0x000e620000209400 */
[C---:B------:R-:W-:Y:S02]  /*12a60*/  IADD3 R11, R114.reuse, -0x80, RZ ;  /* 0xffffff80720b7810 */ /* 0x040fe40007ffe0ff */
[----:B------:R-:W-:-:S04]  /*12a70*/  LOP3.LUT R114, R114, c[0x0][0x2d0], RZ, 0x3c, !PT ;  /* 0x0000b40072727a12 */ /* 0x000fc800078e3cff */
[----:B------:R-:W-:Y:S01]  /*12a80*/  ISETP.GE.AND P3, PT, R114, RZ, PT ;  /* 0x000000ff7200720c */ /* 0x000fe20003f66270 */
[----:B-1----:R-:W1:Y:S02]  /*12a90*/  MUFU.RCP R13, R8 ;  /* 0x00000008000d7308 */ /* 0x002e640000001000 */
[----:B-1----:R-:W-:Y:S02]  /*12aa0*/  IADD3 R13, R13, 0xffffffe, RZ ;  /* 0x0ffffffe0d0d7810 */ /* 0x002fe40007ffe0ff */
[----:B------:R-:W-:Y:S02]  /*12ab0*/  IABS R8, R11 ;  /* 0x0000000b00087213 */ /* 0x000fe40000000000 */
[----:B------:R-:W-:Y:S02]  /*12ac0*/  LOP3.LUT R11, R11, c[0x0][0x2d0], RZ, 0x3c, !PT ;  /* 0x0000b4000b0b7a12 */ /* 0x000fe400078e3cff */
[----:B------:R-:W1:Y:S02]  /*12ad0*/  F2I.FTZ.U32.TRUNC.NTZ R13, R13 ;  /* 0x0000000d000d7305 */ /* 0x000e64000021f000 */
[----:B-1----:R-:W-:-:S04]  /*12ae0*/  IMAD.MOV R6, RZ, RZ, -R13 ;  /* 0x000000ffff067224 */ /* 0x002fc800078e0a0d */
        /* <DEDUP_REMOVED lines=18> */
[----:B------:R-:W-:-:S05]  /*12c10*/  @P4 IADD3 R12, R12, 0x1, RZ ;  /* 0x000000010c0c4810 */ /* 0x000fca0007ffe0ff */
        /* <DEDUP_REMOVED lines=26> */
.L_x_7532:
[----:B------:R-:W-:-:S05]  /*12dc0*/  IMAD.MOV.U32 R8, RZ, RZ, c[0x0][0x198] ;  /* 0x00006600ff087624 */ /* 0x000fca00078e00ff */
[----:B------:R-:W-:-:S04]  /*12dd0*/  LEA R8, -R8, RZ, 0x7 ;  /* 0x000000ff08087211 */ /* 0x000fc800078e39ff */
[----:B------:R-:W-:Y:S02]  /*12de0*/  SHF.R.S32.HI R7, RZ, 0x1f, R8 ;  /* 0x0000001fff077819 */ /* 0x000fe40000011408 */
.L_x_7533:
[----:B------:R-:W-:Y:S01]  /*12df0*/  @!P0 IMAD.MOV.U32 R20, RZ, RZ, c[0x0][0x198] ;  /* 0x00006600ff148624 */ /* 0x000fe200078e00ff */
[CC--:B------:R-:W-:Y:S01]  /*12e00*/  @!P0 LEA R22, P1, R8.reuse, R182.reuse, 0x1 ;  /* 0x000000b608168211 */ /* 0x0c0fe200078208ff */
[----:B------:R-:W-:Y:S01]  /*12e10*/  @!P0 IMAD.MOV.U32 R9, RZ, RZ, c[0x0][0x19c] ;  /* 0x00006700ff098624 */ /* 0x000fe200078e00ff */
[----:B------:R1:W-:Y:S01]  /*12e20*/  @P0 STS.128 [R179+0x2000], RZ ;  /* 0x002000ffb3000388 */ /* 0x0003e20000000c00 */
[----:B------:R-:W-:Y:S01]  /*12e30*/  @!P0 IMAD.MOV.U32 R6, RZ, RZ, R8 ;  /* 0x000000ffff068224 */ /* 0x000fe200078e0008 */
[--C-:B------:R-:W-:Y:S01]  /*12e40*/  @!P0 LEA.HI.X R23, R8, R183, R7.reuse, 0x1, P1 ;  /* 0x000000b708178211 */ /* 0x100fe200008f0c07 */
[----:B------:R-:W-:Y:S01]  /*12e50*/  @!P0 IMAD R9, R9, 0x30, RZ ;  /* 0x0000003009098824 */ /* 0x000fe200078e02ff */
[----:B------:R-:W-:Y:S01]  /*12e60*/  BSSY B0, `(.L_x_7534) ;  /* 0x0000054000007945 */ /* 0x000fe20003800000 */
[--C-:B------:R-:W-:Y:S02]  /*12e70*/  @!P0 IMAD.WIDE.U32 R20, R20, 0x30, R6.reuse ;  /* 0x0000003014148825 */ /* 0x100fe400078e0006 */
[----:B------:R-:W-:Y:S01]  /*12e80*/  @!PT LDS RZ, [RZ] ;  /* 0x00000000fffff984 */ /* 0x000fe20000000800 */
[----:B------:R-:W-:Y:S01]  /*12e90*/  @!PT LDS RZ, [RZ] ;  /* 0x00000000fffff984 */ /* 0x000fe20000000800 */
[----:B------:R-:W-:Y:S01]  /*12ea0*/  @!PT LDS RZ, [RZ] ;  /* 0x00000000fffff984 */ /* 0x000fe20000000800 */
[----:B------:R2:W-:Y:S02]  /*12eb0*/  @!P0 LDGSTS.E.BYPASS.LTC128B.128 [R179+0x2000], [R22.64] ;  /* 0x0200000016b38fae */ /* 0x0005e4000b901d46 */
[----:B------:R-:W-:Y:S01]  /*12ec0*/  @!P0 IMAD.MOV.U32 R12, RZ, RZ, c[0x0][0x198] ;  /* 0x00006600ff0c8624 */ /* 0x000fe200078e00ff */
[----:B------:R-:W-:Y:S01]  /*12ed0*/  @!P0 IADD3 R14, R9, R21, RZ ;  /* 0x00000015090e8210 */ /* 0x000fe20007ffe0ff */
[----:B------:R-:W-:Y:S01]  /*12ee0*/  @!P0 IMAD.MOV.U32 R10, RZ, RZ, c[0x0][0x19c] ;  /* 0x00006700ff0a8624 */ /* 0x000fe200078e00ff */
[-C--:B------:R-:W-:Y:S01]  /*12ef0*/  @!P0 LEA R16, P1, R20, R182.reuse, 0x1 ;  /* 0x000000b614108211 */ /* 0x080fe200078208ff */
[----:B------:R-:W-:Y:S01]  /*12f00*/  @!P0 IMAD.WIDE.U32 R12, R12, 0x50, R6 ;  /* 0x000000500c0c8825 */ /* 0x000fe200078e0006 */
[----:B------:R1:W-:Y:S02]  /*12f10*/  @P0 STS.128 [R179+0x2800], RZ ;  /* 0x002800ffb3000388 */ /* 0x0003e40000000c00 */
[----:B------:R-:W-:Y:S01]  /*12f20*/  @!P0 LEA.HI.X R17, R20, R183, R14, 0x1, P1 ;  /* 0x000000b714118211 */ /* 0x000fe200008f0c0e */
[----:B------:R-:W-:Y:S01]  /*12f30*/  @!P0 IMAD R10, R10, 0x50, RZ ;  /* 0x000000500a0a8824 */ /* 0x000fe200078e02ff */
[----:B------:R-:W-:Y:S01]  /*12f40*/  @!P0 LEA R14, P1, R12, R182, 0x1 ;  /* 0x000000b60c0e8211 */ /* 0x000fe200078208ff */
[----:B------:R-:W-:-:S02]  /*12f50*/  @!P0 IMAD.MOV.U32 R18, RZ, RZ, c[0x0][0x198] ;  /* 0x00006600ff128624 */ /* 0x000fc400078e00ff */
[----:B------:R-:W-:Y:S01]  /*12f60*/  @!P0 IMAD.MOV.U32 R6, RZ, RZ, c[0x0][0x19c] ;  /* 0x00006700ff068624 */ /* 0x000fe200078e00ff */
[----:B------:R-:W-:Y:S01]  /*12f70*/  @!P0 IADD3 R10, R10, R13, RZ ;  /* 0x0000000d0a0a8210 */ /* 0x000fe20007ffe0ff */
[----:B------:R-:W-:Y:S02]  /*12f80*/  @!P0 IMAD.MOV.U32 R9, RZ, RZ, R7 ;  /* 0x000000ffff098224 */ /* 0x000fe400078e0007 */
[----:B------:R-:W-:Y:S01]  /*12f90*/  @!P0 IMAD R6, R6, 0x60, RZ ;  /* 0x0000006006068824 */ /* 0x000fe200078e02ff */
[----:B------:R-:W-:Y:S01]  /*12fa0*/  @!P0 LEA.HI.X R15, R12, R183, R10, 0x1, P1 ;  /* 0x000000b70c0f8211 */ /* 0x000fe200008f0c0a */
[----:B------:R-:W-:Y:S01]  /*12fb0*/  @!P0 IMAD.WIDE.U32 R18, R18, 0x60, R8 ;  /* 0x0000006012128825 */ /* 0x000fe200078e0008 */
[----:B------:R-:W-:-:S03]  /*12fc0*/  @!P0 IADD3 R9, P2, R175, R8, RZ ;  /* 0x00000008af098210 */ /* 0x000fc60007f5e0ff */
[----:B------:R-:W-:Y:S01]  /*12fd0*/  @!P0 IMAD.IADD R6, R6, 0x1, R19 ;  /* 0x0000000106068824 */ /* 0x000fe200078e0213 */
[----:B------:R-:W-:Y:S01]  /*12fe0*/  @!P0 LEA R12, P1, R18, R182, 0x1 ;  /* 0x000000b6120c8211 */ /* 0x000fe200078208ff */
[----:B------:R-:W-:-:S03]  /*12ff0*/  @!P0 IMAD.X R10, R174, 0x1, R7, P2 ;  /* 0x00000001ae0a8824 */ /* 0x000fc600010e0607 */
[----:B------:R-:W-:Y:S01]  /*13000*/  @!P0 LEA.HI.X R13, R18, R183, R6, 0x1, P1 ;  /* 0x000000b7120d8211 */ /* 0x000fe200008f0c06 */
[----:B------:R-:W-:Y:S01]  /*13010*/  @!P0 IMAD.MOV.U32 R6, RZ, RZ, c[0x0][0x198] ;  /* 0x00006600ff068624 */ /* 0x000fe200078e00ff */
[----:B------:R-:W-:-:S04]  /*13020*/  @!P0 LEA R18, P1, R9, R182, 0x1 ;  /* 0x000000b609128211 */ /* 0x000fc800078208ff */
[----:B------:R-:W-:Y:S02]  /*13030*/  @!P0 LEA.HI.X R19, R9, R183, R10, 0x1, P1 ;  /* 0x000000b709138211 */ /* 0x000fe400008f0c0a */
[----:B------:R-:W-:Y:S02]  /*13040*/  @!P0 MOV R9, c[0x0][0x19c] ;  /* 0x0000670000098a02 */ /* 0x000fe40000000f00 */
[C---:B------:R-:W-:Y:S01]  /*13050*/  @!P0 LEA R10, P1, R6.reuse, R8, 0x5 ;  /* 0x00000008060a8211 */ /* 0x040fe200078228ff */
[----:B------:R-:W-:Y:S01]  /*13060*/  @!PT LDS RZ, [RZ] ;  /* 0x00000000fffff984 */ /* 0x000fe20000000800 */
[----:B------:R-:W-:Y:S01]  /*13070*/  @!PT LDS RZ, [RZ] ;  /* 0x00000000fffff984 */ /* 0x000fe20000000800 */
[----:B------:R-:W-:Y:S01]  /*13080*/  @!PT LDS RZ, [RZ] ;  /* 0x00000000fffff984 */ /* 0x000fe20000000800 */
[----:B------:R1:W-:Y:S03]  /*13090*/  @!P0 LDGSTS.E.BYPASS.LTC128B.128 [R179+0x2800], [R18.64] ;  /* 0x0280000012b38fae */ /* 0x0003e6000b901d46 */
[----:B------:R-:W-:Y:S01]  /*130a0*/  @!P0 LEA.HI.X R9, R6, R7, R9, 0x5, P1 ;  /* 0x0000000706098211 */ /* 0x000fe200008f2c09 */
[----:B------:R-:W-:Y:S01]  /*130b0*/  @!P0 IMAD.MOV.U32 R6, RZ, RZ, c[0x0][0x19c] ;  /* 0x00006700ff068624 */ /* 0x000fe200078e00ff */
[C---:B------:R-:W-:Y:S01]  /*130c0*/  @!P0 LEA R20, P1, R10.reuse, R182, 0x1 ;  /* 0x000000b60a148211 */ /* 0x040fe200078208ff */
[----:B------:R1:W-:Y:S03]  /*130d0*/  @P0 STS.128 [R179+0x3000], RZ ;  /* 0x003000ffb3000388 */ /* 0x0003e60000000c00 */
[----:B------:R-:W-:Y:S01]  /*130e0*/  @!P0 LEA.HI.X R21, R10, R183, R9, 0x1, P1 ;  /* 0x000000b70a158211 */ /* 0x000fe200008f0c09 */
[----:B------:R-:W-:-:S04]  /*130f0*/  @!P0 IMAD.MOV.U32 R9, RZ, RZ, c[0x0][0x198] ;  /* 0x00006600ff098624 */ /* 0x000fc800078e00ff */
[----:B------:R-:W-:Y:S01]  /*13100*/  @!PT LDS RZ, [RZ] ;  /* 0x00000000fffff984 */ /* 0x000fe20000000800 */
[----:B------:R-:W-:Y:S01]  /*13110*/  @!PT LDS RZ, [RZ] ;  /* 0x00000000fffff984 */ /* 0x000fe20000000800 */
[----:B------:R-:W-:Y:S01]  /*13120*/  @!PT LDS RZ, [RZ] ;  /* 0x00000000fffff984 */ /* 0x000fe20000000800 */
[----:B------:R1:W-:Y:S01]  /*13130*/  @!P0 LDGSTS.E.BYPASS.LTC128B.128 [R179+0x3000], [R20.64] ;  /* 0x0300000014b38fae */ /* 0x0003e2000b901d46 */
[----:B------:R-:W-:-:S03]  /*13140*/  @!P0 LEA R10, P1, R9, R8, 0x6 ;  /* 0x00000008090a8211 */ /* 0x000fc600078230ff */
[----:B------:R1:W-:Y:S01]  /*13150*/  @P0 STS.128 [R179+0x3800], RZ ;  /* 0x003800ffb3000388 */ /* 0x0003e20000000c00 */
[----:B------:R-:W-:Y:S02]  /*13160*/  @!P0 LEA.HI.X R6, R9, R7, R6, 0x6, P1 ;  /* 0x0000000709068211 */ /* 0x000fe400008f3406 */
[C---:B--2---:R-:W-:Y:S01]  /*13170*/  @!P0 LEA R22, P1, R10.reuse, R182, 0x1 ;  /* 0x000000b60a168211 */ /* 0x044fe200078208ff */
        /* <DEDUP_REMOVED lines=34> */
.L_x_7535:
[----:B------:R-:W-:Y:S05]  /*133a0*/  BSYNC B0 ;  /* 0x0000000000007941 */ /* 0x000fea0003800000 */
.L_x_7534:
[----:B------:R-:W0:Y:S01]  /*133b0*/  LDGDEPBAR ;  /* 0x00000000000079af */ /* 0x000e220000000000 */
[----:B------:R-:W-:-:S04]  /*133c0*/  LEA R182, P0, R8, R182, 0x1 ;  /* 0x000000b608b67211 */ /* 0x000fc800078008ff */
[----:B------:R-:W-:Y:S02]  /*133d0*/  LEA.HI.X R183, R8, R183, R7, 0x1, P0 ;  /* 0x000000b708b77211 */ /* 0x000fe400000f0c07 */
.L_x_7531:
        /* <DEDUP_REMOVED lines=95> */
[--C-:B------:R-:W-:Y:S02]  /*139d0*/  FFMA.FTZ R127, R200, c[0x0][0x23c], -R55.reuse ;  /* 0x00008f00c87f7a23 */ /* 0x100fe40000010837 */
[----:B------:R-:W-:Y:S01]  /*139e0*/  FMUL.FTZ R151, R151, c[0x0][0x23c] ;  /* 0x00008f0097977a20 */ /* 0x000fe20000410000 */
[----:B------:R-:W1:Y:S01]  /*139f0*/  MUFU.EX2 R150, R150 ;  /* 0x0000009600967308 */ /* 0x000e620000000800 */
[----:B------:R-:W-:Y:S02]  /*13a00*/  FMUL.FTZ R131, R131, c[0x0][0x23c] ;  /* 0x00008f0083837a20 */ /* 0x000fe40000410000 */
        /* <DEDUP_REMOVED lines=32> */
[--C-:B------:R-:W-:Y:S01]  /*13c10*/  FFMA.FTZ R189, R189, c[0x0][0x23c], -R102.reuse ;  /* 0x00008f00bdbd7a23 */ /* 0x100fe20000010866 */
[----:B------:R-:W-:Y:S01]  /*13c20*/  LDSM.16.MT88.4 R56, [R164+0x7800] ;  /* 0x00780000a438783b */ /* 0x000fe20000004200 */
[----:B------:R-:W1:Y:S01]  /*13c30*/  MUFU.EX2 R131, R131 ;  /* 0x0000008300837308 */ /* 0x000e620000000800 */
[--C-:B------:R-:W-:Y:S02]  /*13c40*/  FFMA.FTZ R188, R188, c[0x0][0x23c], -R55.reuse ;  /* 0x00008f00bcbc7a23 */ /* 0x100fe40000010837 */
[--C-:B------:R-:W-:Y:S02]  /*13c50*/  FFMA.FTZ R197, R194, c[0x0][0x23c], -R55.reuse ;  /* 0x00008f00c2c57a23 */ /* 0x100fe40000010837 */
[----:B------:R-:W-:Y:S02]  /*13c60*/  FFMA.FTZ R125, R125, c[0x0][0x23c], -R102 ;  /* 0x00008f007d7d7a23 */ /* 0x000fe40000010866 */
[----:B------:R-:W-:Y:S01]  /*13c70*/  FFMA.FTZ R112, R112, c[0x0][0x23c], -R55 ;  /* 0x00008f0070707a23 */ /* 0x000fe20000010837 */
[----:B------:R-:W4:Y:S01]  /*13c80*/  MUFU.EX2 R2, R2 ;  /* 0x0000000200027308 */ /* 0x000f220000000800 */
[----:B--2---:R-:W-:-:S02]  /*13c90*/  FMUL.FTZ R12, R68, R151 ;  /* 0x00000097440c7220 */ /* 0x004fc40000410000 */
        /* <DEDUP_REMOVED lines=26> */
[----:B---3--:R-:W-:Y:S01]  /*13e40*/  HMMA.16816.F32 R4, R32, R8, R4 ;  /* 0x000000082004723c */ /* 0x008fe20000001804 */
        /* <DEDUP_REMOVED lines=20> */
[----:B------:R-:W3:Y:S01]  /*13f90*/  MUFU.EX2 R119, R119 ;  /* 0x0000007700777308 */ /* 0x000ee20000000800 */
[----:B------:R-:W-:Y:S01]  /*13fa0*/  LDSM.16.MT88.4 R88, [R161+0x8800] ;  /* 0x00880000a158783b */ /* 0x000fe20000004200 */
[----:B------:R-:W-:Y:S02]  /*13fb0*/  FFMA.FTZ R151, R191, R151, R150 ;  /* 0x00000097bf977223 */ /* 0x000fe40000010096 */
[----:B------:R-:W-:Y:S02]  /*13fc0*/  FFMA.FTZ R65, R65, c[0x0][0x23c], -R102 ;  /* 0x00008f0041417a23 */ /* 0x000fe40000010866 */
[----:B------:R-:W-:Y:S01]  /*13fd0*/  HMMA.16816.F32 R28, R32, R36, R28 ;  /* 0x00000024201c723c */ /* 0x000fe2000000181c */
[----:B------:R-:W-:Y:S01]  /*13fe0*/  FADD.FTZ R130, R130, R151 ;  /* 0x0000009782827221 */ /* 0x000fe20000010000 */
[----:B------:R-:W-:Y:S01]  /*13ff0*/  MUFU.EX2 R144, R144 ;  /* 0x0000009000907308 */ /* 0x000fe20000000800 */
[----:B------:R-:W-:-:S04]  /*14000*/  FFMA.FTZ R104, R104, c[0x0][0x23c], -R55 ;  /* 0x00008f0068687a23 */ /* 0x000fc80000010837 */
[----:B-1----:R-:W-:Y:S01]  /*14010*/  F2FP.PACK_AB R36, R113, R118 ;  /* 0x000000767124723e */ /* 0x002fe200000000ff */
[----:B------:R-:W-:Y:S01]  /*14020*/  HMMA.16816.F32 R32, R32, R38, R80 ;  /* 0x000000262020723c */ /* 0x000fe20000001850 */
[----:B--2---:R-:W-:Y:S01]  /*14030*/  F2FP.PACK_AB R37, R115, R126 ;  /* 0x0000007e7325723e */ /* 0x004fe200000000ff */
[----:B------:R-:W1:Y:S05]  /*14040*/  MUFU.EX2 R137, R137 ;  /* 0x0000008900897308 */ /* 0x000e6a0000000800 */
[----:B------:R-:W-:Y:S02]  /*14050*/  F2FP.PACK_AB R38, R103, R114 ;  /* 0x000000726726723e */ /* 0x000fe400000000ff */
        /* <DEDUP_REMOVED lines=82> */
[----:B------:R-:W-:-:S05]  /*14580*/  FADD.FTZ R44, R127, R44 ;  /* 0x0000002c7f2c7221 */ /* 0x000fca0000010000 */
[C---:B--2---:R-:W-:Y:S07]  /*14590*/  HMMA.16816.F32 R12, R80.reuse, R40, R12 ;  /* 0x00000028500c723c */ /* 0x044fee000000180c */
[----:B------:R-:W-:Y:S01]  /*145a0*/  FFMA.FTZ R40, R121, c[0x0][0x23c], -R102 ;  /* 0x00008f0079287a23 */ /* 0x000fe20000010866 */
[----:B------:R-:W-:Y:S01]  /*145b0*/  HMMA.16816.F32 R16, R80, R42, R16 ;  /* 0x0000002a5010723c */ /* 0x000fe20000001810 */
[----:B------:R-:W-:-:S04]  /*145c0*/  FFMA.FTZ R41, R122, c[0x0][0x23c], -R55 ;  /* 0x00008f007a297a23 */ /* 0x000fc80000010837 */
[----:B------:R-:W-:Y:S02]  /*145d0*/  MUFU.EX2 R40, R40 ;  /* 0x0000002800287308 */ /* 0x000fe40000000800 */
[----:B------:R-:W-:Y:S01]  /*145e0*/  FFMA.FTZ R43, R120, c[0x0][0x23c], -R55 ;  /* 0x00008f00782b7a23 */ /* 0x000fe20000010837 */
[----:B---3--:R-:W-:Y:S01]  /*145f0*/  HMMA.16816.F32 R20, R80, R36, R20 ;  /* 0x000000245014723c */ /* 0x008fe20000001814 */
[----:B------:R-:W-:-:S04]  /*14600*/  FFMA.FTZ R42, R107, c[0x0][0x23c], -R102 ;  /* 0x00008f006b2a7a23 */ /* 0x000fc80000010866 */
[----:B------:R-:W-:Y:S02]  /*14610*/  MUFU.EX2 R43, R43 ;  /* 0x0000002b002b7308 */ /* 0x000fe40000000800 */
[--C-:B------:R-:W-:Y:S01]  /*14620*/  FFMA.FTZ R37, R117, c[0x0][0x23c], -R102.reuse ;  /* 0x00008f0075257a23 */ /* 0x100fe20000010866 */
[----:B------:R-:W-:Y:S01]  /*14630*/  HMMA.16816.F32 R24, R80, R38, R24 ;  /* 0x000000265018723c */ /* 0x000fe20000001818 */
[----:B------:R-:W-:-:S04]  /*14640*/  FFMA.FTZ R36, R123, c[0x0][0x23c], -R102 ;  /* 0x00008f007b247a23 */ /* 0x000fc80000010866 */
[----:B------:R-:W2:Y:S02]  /*14650*/  MUFU.EX2 R37, R37 ;  /* 0x0000002500257308 */ /* 0x000ea40000000800 */
[--C-:B------:R-:W-:Y:S01]  /*14660*/  FFMA.FTZ R38, R124, c[0x0][0x23c], -R55.reuse ;  /* 0x00008f007c267a23 */ /* 0x100fe20000010837 */
[C---:B-1----:R-:W-:Y:S01]  /*14670*/  HMMA.16816.F32 R84, R80.reuse, R4, R28 ;  /* 0x000000045054723c */ /* 0x042fe2000000181c */
[----:B------:R-:W1:Y:S04]  /*14680*/  LDSM.16.MT88.4 R28, [R160+0x8800] ;  /* 0x00880000a01c783b */ /* 0x000e680000004200 */
[----:B------:R-:W-:Y:S03]  /*14690*/  MUFU.EX2 R36, R36 ;  /* 0x0000002400247308 */ /* 0x000fe60000000800 */
[----:B------:R-:W-:Y:S05]  /*146a0*/  HMMA.16816.F32 R80, R80, R6, R32 ;  /* 0x000000065050723c */ /* 0x000fea0000001820 */
[----:B------:R-:W3:Y:S01]  /*146b0*/  MUFU.EX2 R39, R125 ;  /* 0x0000007d00277308 */ /* 0x000ee20000000800 */
[----:B--2---:R-:W-:Y:S01]  /*146c0*/  F2FP.PACK_AB R4, R40, R37 ;  /* 0x000000252804723e */ /* 0x004fe200000000ff */
[----:B------:R-:W-:-:S02]  /*146d0*/  FFMA.FTZ R32, R116, c[0x0][0x23c], -R55 ;  /* 0x00008f0074207a23 */ /* 0x000fc40000010837 */
[--C-:B------:R-:W-:Y:S02]  /*146e0*/  FFMA.FTZ R34, R105, c[0x0][0x23c], -R102.reuse ;  /* 0x00008f0069227a23 */ /* 0x100fe40000010866 */
[--C-:B------:R-:W-:Y:S02]  /*146f0*/  FFMA.FTZ R35, R109, c[0x0][0x23c], -R102.reuse ;  /* 0x00008f006d237a23 */ /* 0x100fe40000010866 */
[----:B------:R-:W2:Y:S01]  /*14700*/  MUFU.EX2 R38, R38 ;  /* 0x0000002600267308 */ /* 0x000ea20000000800 */
[----:B------:R-:W-:-:S07]  /*14710*/  FFMA.FTZ R33, R111, c[0x0][0x23c], -R102 ;  /* 0x00008f006f217a23 */ /* 0x000fce0000010866 */
        /* <DEDUP_REMOVED lines=14> */
[----:B------:R-:W-:-:S05]  /*14800*/  FFMA.FTZ R21, R108, c[0x0][0x23c], -R55 ;  /* 0x00008f006c157a23 */ /* 0x000fca0000010837 */
[----:B------:R-:W-:Y:S01]  /*14810*/  MUFU.EX2 R20, R112 ;  /* 0x0000007000147308 */ /* 0x000fe20000000800 */
[----:B------:R-:W-:Y:S01]  /*14820*/  FFMA.FTZ R22, R106, c[0x0][0x23c], -R55 ;  /* 0x00008f006a167a23 */ /* 0x000fe20000010837 */
[C---:B------:R-:W-:Y:S01]  /*14830*/  HMMA.16816.F32 R92, R4.reuse, R94, R8 ;  /* 0x0000005e045c723c */ /* 0x040fe20000001808 */
[----:B------:R-:W4:Y:S05]  /*14840*/  LDSM.16.MT88.4 R8, [R162+0x9000] ;  /* 0x00900000a208783b */ /* 0x000f2a0000004200 */
[----:B------:R-:W5:Y:S02]  /*14850*/  MUFU.EX2 R23, R23 ;  /* 0x0000001700177308 */ /* 0x000f640000000800 */
[C---:B------:R-:W-:Y:S01]  /*14860*/  HMMA.16816.F32 R72, R4.reuse, R74, R16 ;  /* 0x0000004a0448723c */ /* 0x040fe20000001810 */
[----:B------:R-:W3:Y:S05]  /*14870*/  LDSM.16.MT88.4 R16, [R161+0x9000] ;  /* 0x00900000a110783b */ /* 0x000eea0000004200 */
[----:B------:R-:W-:Y:S02]  /*14880*/  MUFU.EX2 R21, R21 ;  /* 0x0000001500157308 */ /* 0x000fe40000000800 */
[C---:B------:R-:W-:Y:S06]  /*14890*/  HMMA.16816.F32 R88, R4.reuse, R90, R24 ;  /* 0x0000005a0458723c */ /* 0x040fec0000001818 */
[----:B------:R-:W2:Y:S01]  /*148a0*/  MUFU.EX2 R22, R22 ;  /* 0x0000001600167308 */ /* 0x000ea20000000800 */
[----:B------:R-:W-:Y:S01]  /*148b0*/  FADD.FTZ R27, R3, R44 ;  /* 0x0000002c031b7221 */ /* 0x000fe20000010000 */
[----:B-1----:R-:W-:Y:S01]  /*148c0*/  HMMA.16816.F32 R84, R4, R28, R84 ;  /* 0x0000001c0454723c */ /* 0x002fe20000001854 */
[----:B------:R-:W-:-:S05]  /*148d0*/  FFMA.FTZ R25, R61, c[0x0][0x23c], -R102 ;  /* 0x00008f003d197a23 */ /* 0x000fca0000010866 */
[----:B------:R-:W-:Y:S01]  /*148e0*/  MUFU.EX2 R3, R65 ;  /* 0x0000004100037308 */ /* 0x000fe20000000800 */
[----:B------:R-:W-:Y:S02]  /*148f0*/  FADD.FTZ R27, R2, R27 ;  /* 0x0000001b021b7221 */ /* 0x000fe40000010000 */
[----:B------:R-:W-:Y:S02]  /*14900*/  FFMA.FTZ R24, R63, c[0x0][0x23c], -R102 ;  /* 0x00008f003f187a23 */ /* 0x000fe40000010866 */
[----:B------:R-:W-:Y:S01]  /*14910*/  FADD.FTZ R29, R67, R130 ;  /* 0x00000082431d7221 */ /* 0x000fe20000010000 */
[----:B------:R-:W-:Y:S01]  /*14920*/  HMMA.16816.F32 R80, R4, R30, R80 ;  /* 0x0000001e0450723c */ /* 0x000fe20000001850 */
[----:B------:R-:W-:Y:S01]  /*14930*/  FADD.FTZ R126, R126, R27 ;  /* 0x0000001b7e7e7221 */ /* 0x000fe20000010000 */
[----:B------:R-:W-:Y:S01]  /*14940*/  MUFU.EX2 R25, R25 ;  /* 0x0000001900197308 */ /* 0x000fe20000000800 */
[----:B------:R-:W-:Y:S02]  /*14950*/  FADD.FTZ R29, R66, R29 ;  /* 0x0000001d421d7221 */ /* 0x000fe40000010000 */
[----:B------:R-:W-:-:S02]  /*14960*/  FADD.FTZ R115, R115, R126 ;  /* 0x0000007e73737221 */ /* 0x000fc40000010000 */
[----:B--2---:R-:W-:Y:S01]  /*14970*/  F2FP.PACK_AB R4, R35, R34 ;  /* 0x000000222304723e */ /* 0x004fe200000000ff */
[----:B------:R-:W-:Y:S01]  /*14980*/  FADD.FTZ R118, R118, R29 ;  /* 0x0000001d76767221 */ /* 0x000fe20000010000 */
[----:B-----5:R-:W-:Y:S01]  /*14990*/  F2FP.PACK_AB R5, R23, R20 ;  /* 0x000000141705723e */ /* 0x020fe200000000ff */
[----:B------:R-:W-:Y:S01]  /*149a0*/  FADD.FTZ R128, R128, R115 ;  /* 0x0000007380807221 */ /* 0x000fe20000010000 */
[----:B------:R-:W-:Y:S01]  /*149b0*/  F2FP.PACK_AB R6, R42, R33 ;  /* 0x000000212a06723e */ /* 0x000fe200000000ff */
[----:B------:R-:W-:Y:S01]  /*149c0*/  FADD.FTZ R113, R113, R118 ;  /* 0x0000007671717221 */ /* 0x000fe20000010000 */
[----:B------:R-:W-:Y:S01]  /*149d0*/  F2FP.PACK_AB R7, R22, R21 ;  /* 0x000000151607723e */ /* 0x000fe200000000ff */
[----:B------:R-:W-:Y:S01]  /*149e0*/  FADD.FTZ R119, R119, R128 ;  /* 0x0000008077777221 */ /* 0x000fe20000010000 */
[----:B------:R-:W1:Y:S01]  /*149f0*/  MUFU.EX2 R24, R24 ;  /* 0x0000001800187308 */ /* 0x000e620000000800 */
[----:B------:R-:W-:Y:S02]  /*14a00*/  FADD.FTZ R114, R114, R113 ;  /* 0x0000007172727221 */ /* 0x000fe40000010000 */
[----:B------:R-:W-:-:S02]  /*14a10*/  FADD.FTZ R142, R142, R119 ;  /* 0x000000778e8e7221 */ /* 0x000fc40000010000 */
[C---:B---3--:R-:W-:Y:S01]  /*14a20*/  HMMA.16816.F32 R96, R4.reuse, R12, R96 ;  /* 0x0000000c0460723c */ /* 0x048fe20000001860 */
[----:B------:R-:W-:Y:S02]  /*14a30*/  FADD.FTZ R103, R103, R114 ;  /* 0x0000007267677221 */ /* 0x000fe40000010000 */
[----:B------:R-:W-:Y:S01]  /*14a40*/  FFMA.FTZ R26, R64, c[0x0][0x23c], -R102 ;  /* 0x00008f00401a7a23 */ /* 0x000fe20000010866 */
[----:B------:R-:W-:Y:S01]  /*14a50*/  MUFU.EX2 R2, R104 ;  /* 0x0000006800027308 */ /* 0x000fe20000000800 */
[----:B------:R-:W-:Y:S02]  /*14a60*/  FADD.FTZ R144, R144, R103 ;  /* 0x0000006790907221 */ /* 0x000fe40000010000 */
[--C-:B------:R-:W-:Y:S01]  /*14a70*/  FFMA.FTZ R27, R62, c[0x0][0x23c], -R55.reuse ;  /* 0x00008f003e1b7a23 */ /* 0x100fe20000010837 */
[----:B------:R-:W-:Y:S01]  /*14a80*/  HMMA.16816.F32 R92, R4, R14, R92 ;  /* 0x0000000e045c723c */ /* 0x000fe2000000185c */
[----:B------:R-:W2:Y:S01]  /*14a90*/  LDSM.16.MT88.4 R12, [R160+0x9000] ;  /* 0x00900000a00c783b */ /* 0x000ea20000004200 */
[----:B------:R-:W-:-:S02]  /*14aa0*/  FFMA.FTZ R28, R60, c[0x0][0x23c], -R55 ;  /* 0x00008f003c1c7a23 */ /* 0x000fc40000010837 */
[----:B------:R-:W-:Y:S01]  /*14ab0*/  FFMA.FTZ R29, R54, c[0x0][0x23c], -R55 ;  /* 0x00008f00361d7a23 */ /* 0x000fe20000010837 */
[----:B------:R-:W-:Y:S01]  /*14ac0*/  MUFU.EX2 R26, R26 ;  /* 0x0000001a001a7308 */ /* 0x000fe20000000800 */
[----:B------:R-:W-:Y:S02]  /*14ad0*/  FADD.FTZ R137, R137, R144 ;  /* 0x0000009089897221 */ /* 0x000fe40000010000 */
[----:B----4-:R-:W-:Y:S01]  /*14ae0*/  HMMA.16816.F32 R68, R4, R8, R68 ;  /* 0x000000080444723c */ /* 0x010fe20000001844 */
[----:B------:R-:W-:-:S04]  /*14af0*/  FADD.FTZ R135, R135, R142 ;  /* 0x0000008e87877221 */ /* 0x000fc80000010000 */
[----:B------:R-:W3:Y:S01]  /*14b00*/  MUFU.EX2 R27, R27 ;  /* 0x0000001b001b7308 */ /* 0x000ee20000000800 */
[----:B------:R-:W-:Y:S02]  /*14b10*/  FADD.FTZ R146, R146, R135 ;  /* 0x0000008792927221 */ /* 0x000fe40000010000 */
[----:B------:R-:W-:Y:S01]  /*14b20*/  HMMA.16816.F32 R72, R4, R10, R72 ;  /* 0x0000000a0448723c */ /* 0x000fe20000001848 */
[----:B------:R-:W4:Y:S01]  /*14b30*/  LDSM.16.MT88.4 R8, [R164+0x9800] ;  /* 0x00980000a408783b */ /* 0x000f220000004200 */
[----:B------:R-:W-:-:S03]  /*14b40*/  FADD.FTZ R141, R141, R146 ;  /* 0x000000928d8d7221 */ /* 0x000fc60000010000 */
[----:B------:R-:W-:Y:S01]  /*14b50*/  MUFU.EX2 R28, R28 ;  /* 0x0000001c001c7308 */ /* 0x000fe20000000800 */
[----:B------:R-:W-:Y:S02]  /*14b60*/  FADD.FTZ R188, R188, R141 ;  /* 0x0000008dbcbc7221 */ /* 0x000fe40000010000 */
[----:B------:R-:W-:Y:S02]  /*14b70*/  HMMA.16816.F32 R76, R4, R16, R76 ;  /* 0x00000010044c723c */ /* 0x000fe4000000184c */
[----:B------:R-:W-:-:S03]  /*14b80*/  FADD.FTZ R193, R193, R188 ;  /* 0x000000bcc1c17221 */ /* 0x000fc60000010000 */
[----:B------:R-:W5:Y:S01]  /*14b90*/  MUFU.EX2 R29, R29 ;  /* 0x0000001d001d7308 */ /* 0x000f620000000800 */
        /* <DEDUP_REMOVED lines=11> */
[----:B------:R-:W-:-:S04]  /*14c50*/  FADD.FTZ R12, R133, R12 ;  /* 0x0000000c850c7221 */ /* 0x000fc80000010000 */
[----:B------:R-:W-:Y:S01]  /*14c60*/  FADD.FTZ R195, R195, R12 ;  /* 0x0000000cc3c37221 */ /* 0x000fe20000010000 */
[----:B-1----:R-:W-:Y:S01]  /*14c70*/  F2FP.PACK_AB R4, R24, R25 ;  /* 0x000000191804723e */ /* 0x002fe200000000ff */
[----:B------:R-:W1:Y:S01]  /*14c80*/  LDSM.16.MT88.4 R12, [R161+0x9800] ;  /* 0x00980000a10c783b */ /* 0x000e620000004200 */
[----:B---3--:R-:W-:Y:S01]  /*14c90*/  F2FP.PACK_AB R5, R27, R2 ;  /* 0x000000021b05723e */ /* 0x008fe200000000ff */
[----:B------:R-:W-:Y:S01]  /*14ca0*/  FADD.FTZ R192, R192, R195 ;  /* 0x000000c3c0c07221 */ /* 0x000fe20000010000 */
[----:B------:R-:W-:Y:S02]  /*14cb0*/  F2FP.PACK_AB R6, R26, R3 ;  /* 0x000000031a06723e */ /* 0x000fe400000000ff */
[----:B-----5:R-:W-:Y:S01]  /*14cc0*/  F2FP.PACK_AB R7, R29, R28 ;  /* 0x0000001c1d07723e */ /* 0x020fe200000000ff */
[----:B------:R-:W-:-:S04]  /*14cd0*/  FADD.FTZ R189, R189, R192 ;  /* 0x000000c0bdbd7221 */ /* 0x000fc80000010000 */
[----:B------:R-:W-:Y:S02]  /*14ce0*/  FADD.FTZ R186, R186, R189 ;  /* 0x000000bdbaba7221 */ /* 0x000fe40000010000 */
[----:B----4-:R-:W-:Y:S02]  /*14cf0*/  HMMA.16816.F32 R96, R4, R8, R96 ;  /* 0x000000080460723c */ /* 0x010fe40000001860 */
[----:B------:R-:W-:-:S04]  /*14d00*/  FADD.FTZ R31, R49, R186 ;  /* 0x000000ba311f7221 */ /* 0x000fc80000010000 */
[----:B------:R-:W-:Y:S02]  /*14d10*/  FADD.FTZ R31, R50, R31 ;  /* 0x0000001f321f7221 */ /* 0x000fe40000010000 */
[C---:B------:R-:W-:Y:S01]  /*14d20*/  HMMA.16816.F32 R92, R4.reuse, R10, R92 ;  /* 0x0000000a045c723c */ /* 0x040fe2000000185c */
[----:B------:R-:W2:Y:S07]  /*14d30*/  LDSM.16.MT88.4 R8, [R160+0x9800] ;  /* 0x00980000a008783b */ /* 0x000eae0000004200 */
[C---:B------:R-:W-:Y:S07]  /*14d40*/  HMMA.16816.F32 R68, R4.reuse, R16, R68 ;  /* 0x000000100444723c */ /* 0x040fee0000001844 */
[----:B------:R-:W-:Y:S01]  /*14d50*/  FADD.FTZ R16, R48, R31 ;  /* 0x0000001f30107221 */ /* 0x000fe20000010000 */
[----:B------:R-:W-:Y:S03]  /*14d60*/  HMMA.16816.F32 R72, R4, R18, R72 ;  /* 0x000000120448723c */ /* 0x000fe60000001848 */
        /* <DEDUP_REMOVED lines=31> */
.L_x_7528:
[----:B------:R-:W-:Y:S05]  /*14f60*/  @!P6 BRA `(.L_x_7536) ;  /* 0x00003d800000e947 */ /* 0x000fea0003800000 */
[----:B------:R-:W-:Y:S01]  /*14f70*/  IMAD.MOV.U32 R189, RZ, RZ, c[0x0][0x1a0] ;  /* 0x00006800ffbd7624 */ /* 0x000fe200078e00ff */
[----:B------:R-:W-:-:S02]  /*14f80*/  MOV R103, R2 ;  /* 0x0000000200677202 */ /* 0x000fc40000000f00 */
[----:B------:R-:W-:Y:S01]  /*14f90*/  MOV R102, R3 ;  /* 0x0000000300667202 */ /* 0x000fe20000000f00 */
[----:B------:R-:W-:-:S05]  /*14fa0*/  IMAD.U32 R188, R189, -0x80, RZ ;  /* 0xffffff80bdbc7824 */ /* 0x000fca00078e00ff */
[----:B------:R-:W-:Y:S02]  /*14fb0*/  SHF.R.S32.HI R186, RZ, 0x1f, R188 ;  /* 0x0000001fffba7819 */ /* 0x000fe400000114bc */
.L_x_7540:
        /* <DEDUP_REMOVED lines=66> */
.L_x_7537:
        /* <DEDUP_REMOVED lines=34> */
[CC--:B------:R-:W-:Y:S01]  /*15600*/  @!P0 LEA R28, P4, R16.reuse, R148.reuse, 0x1 ;  /* 0x00000094101c8211 */ /* 0x0c0fe200078808ff */
[----:B------:R-:W-:Y:S01]  /*15610*/  @!P0 IMAD.MOV.U32 R6, RZ, RZ, c[0x0][0x1a4] ;  /* 0x00006900ff068624 */ /* 0x000fe200078e00ff */
[-C--:B------:R-:W-:Y:S01]  /*15620*/  @!P0 LEA.HI.X R15, R9, R149.reuse, R8, 0x1, P1 ;  /* 0x00000095090f8211 */ /* 0x080fe200008f0c08 */
[----:B------:R-:W-:Y:S01]  /*15630*/  @!P0 IMAD.IADD R8, R7, 0x1, R17 ;  /* 0x0000000107088824 */ /* 0x000fe200078e0211 */
[----:B------:R-:W-:Y:S01]  /*15640*/  @!PT LDS RZ, [RZ] ;  /* 0x00000000fffff984 */ /* 0x000fe20000000800 */
[----:B------:R-:W-:Y:S01]  /*15650*/  @!PT LDS RZ, [RZ] ;  /* 0x00000000fffff984 */ /* 0x000fe20000000800 */
[----:B------:R-:W-:Y:S01]  /*15660*/  @!PT LDS RZ, [RZ] ;  /* 0x00000000fffff984 */ /* 0x000fe20000000800 */
[----:B------:R3:W-:Y:S01]  /*15670*/  @!P0 LDGSTS.E.BYPASS.LTC128B.128 [R179+0x7000], [R18.64] ;  /* 0x0700000012b38fae */ /* 0x0007e2000b901d46 */
[C---:B------:R-:W-:Y:S01]  /*15680*/  @!P0 IMAD.WIDE.U32 R12, R189.reuse, 0x50, R12 ;  /* 0x00000050bd0c8825 */ /* 0x040fe200078e000c */
        /* <DEDUP_REMOVED lines=20> */
[CC--:B------:R-:W-:Y:S01]  /*157d0*/  @!P0 LEA R24, P2, R10.reuse, R148.reuse, 0x1 ;  /* 0x000000940a188211 */ /* 0x0c0fe200078408ff */
        /* <DEDUP_REMOVED lines=11> */
[----:B------:R-:W-:Y:S03]  /*15890*/  @!P0 LEA R30, P1, R22, R148, 0x1 ;  /* 0x00000094161e8211 */ /* 0x000fe600078208ff */
[----:B------:R-:W-:Y:S01]  /*158a0*/  @!P0 IADD3 R4, R4, R23, RZ ;  /* 0x0000001704048210 */ /* 0x000fe20007ffe0ff */
[----:B------:R-:W-:Y:S01]  /*158b0*/  @!PT LDS RZ, [RZ] ;  /* 0x00000000fffff984 */ /* 0x000fe20000000800 */
[----:B------:R-:W-:Y:S01]  /*158c0*/  @!PT LDS RZ, [RZ] ;  /* 0x00000000fffff984 */ /* 0x000fe20000000800 */
[----:B------:R-:W-:Y:S01]  /*158d0*/  @!PT LDS RZ, [RZ] ;  /* 0x00000000fffff984 */ /* 0x000fe20000000800 */
[----:B------:R1:W-:Y:S03]  /*158e0*/  @!P0 LDGSTS.E.BYPASS.LTC128B.128 [R179+0x9000], [R24.64] ;  /* 0x0900000018b38fae */ /* 0x0003e6000b901d46 */
[----:B------:R-:W-:Y:S01]  /*158f0*/  @!P0 LEA.HI.X R31, R22, R149, R4, 0x1, P1 ;  /* 0x00000095161f8211 */ /* 0x000fe200008f0c04 */
[----:B------:R-:W-:Y:S01]  /*15900*/  @P0 STS.128 [R179+0x9800], RZ ;  /* 0x009800ffb3000388 */ /* 0x000fe20000000c00 */
[----:B------:R-:W-:Y:S03]  /*15910*/  ISETP.GT.AND P1, PT, R184, R171, PT ;  /* 0x000000abb800720c */ /* 0x000fe60003f24270 */
[----:B------:R-:W-:Y:S01]  /*15920*/  @!PT LDS RZ, [RZ] ;  /* 0x00000000fffff984 */ /* 0x000fe20000000800 */
[----:B------:R-:W-:Y:S01]  /*15930*/  @!PT LDS RZ, [RZ] ;  /* 0x00000000fffff984 */ /* 0x000fe20000000800 */
[----:B------:R-:W-:Y:S01]  /*15940*/  @!PT LDS RZ, [RZ] ;  /* 0x00000000fffff984 */ /* 0x000fe20000000800 */
[----:B------:R4:W-:Y:S04]  /*15950*/  @!P0 LDGSTS.E.BYPASS.LTC128B.128 [R179+0x9800], [R30.64] ;  /* 0x098000001eb38fae */ /* 0x0009e8000b901d46 */
[----:B------:R-:W-:Y:S04]  /*15960*/  LDSM.16.M88.4 R104, [R170] ;  /* 0x00000000aa68783b */ /* 0x000fe80000000200 */
[----:B------:R-:W1:Y:S04]  /*15970*/  LDSM.16.M88.4 R108, [R169+0x2000] ;  /* 0x00200000a96c783b */ /* 0x000e680000000200 */
[----:B------:R-:W5:Y:S04]  /*15980*/  LDSM.16.M88.4 R112, [R169+0x2800] ;  /* 0x00280000a970783b */ /* 0x000f680000000200 */
[----:B------:R-:W2:Y:S04]  /*15990*/  LDSM.16.M88.4 R116, [R169+0x3000] ;  /* 0x00300000a974783b */ /* 0x000ea80000000200 */
[----:B------:R-:W0:Y:S04]  /*159a0*/  LDGDEPBAR ;  /* 0x00000000000079af */ /* 0x000e280000000000 */
[----:B------:R-:W4:Y:S04]  /*159b0*/  LDSM.16.M88.4 R120, [R169+0x3800] ;  /* 0x00380000a978783b */ /* 0x000f280000000200 */
[----:B------:R-:W2:Y:S04]  /*159c0*/  LDSM.16.M88.4 R124, [R169+0x4000] ;  /* 0x00400000a97c783b */ /* 0x000ea80000000200 */
[----:B------:R-:W2:Y:S04]  /*159d0*/  LDSM.16.M88.4 R128, [R169+0x4800] ;  /* 0x00480000a980783b */ /* 0x000ea80000000200 */
[----:B------:R-:W2:Y:S04]  /*159e0*/  LDSM.16.M88.4 R132, [R169+0x5000] ;  /* 0x00500000a984783b */ /* 0x000ea80000000200 */
[----:B------:R-:W2:Y:S04]  /*159f0*/  LDSM.16.M88.4 R136, [R169+0x5800] ;  /* 0x00580000a988783b */ /* 0x000ea80000000200 */
[----:B------:R-:W-:Y:S01]  /*15a00*/  LDSM.16.M88.4 R140, [R168] ;  /* 0x00000000a88c783b */ /* 0x000fe20000000200 */
[C---:B-1----:R-:W-:Y:S03]  /*15a10*/  HMMA.16816.F32 R4, R104.reuse, R108, RZ ;  /* 0x0000006c6804723c */ /* 0x042fe600000018ff */
[----:B------:R-:W1:Y:S04]  /*15a20*/  LDSM.16.M88.4 R144, [R163+0x2000] ;  /* 0x00200000a390783b */ /* 0x000e680000000200 */
[----:B------:R-:W1:Y:S01]  /*15a30*/  LDSM.16.M88.4 R148, [R163+0x2800] ;  /* 0x00280000a394783b */ /* 0x000e620000000200 */
[C---:B------:R-:W-:Y:S03]  /*15a40*/  HMMA.16816.F32 R8, R104.reuse, R110, RZ ;  /* 0x0000006e6808723c */ /* 0x040fe600000018ff */
[----:B------:R-:W-:Y:S05]  /*15a50*/  LDSM.16.M88.4 R108, [R163+0x3800] ;  /* 0x00380000a36c783b */ /* 0x000fea0000000200 */
        /* <DEDUP_REMOVED lines=24> */
[C---:B--2---:R-:W-:Y:S08]  /*15be0*/  HMMA.16816.F32 R20, R140.reuse, R104, R20 ;  /* 0x000000688c14723c */ /* 0x044ff00000001814 */
        /* <DEDUP_REMOVED lines=128> */
.L_x_7539:
[----:B------:R1:W-:Y:S01]  /*163f0*/  @P0 STS.128 [R179+0x2000], RZ ;  /* 0x002000ffb3000388 */ /* 0x0003e20000000c00 */
[----:B------:R-:W-:Y:S01]  /*16400*/  @!P0 IADD3 R3, P1, R175, R106, RZ ;  /* 0x0000006aaf038210 */ /* 0x000fe20007f3e0ff */
[--C-:B------:R-:W-:Y:S01]  /*16410*/  @!P0 IMAD.MOV.U32 R107, RZ, RZ, R105.reuse ;  /* 0x000000ffff6b8224 */ /* 0x100fe200078e0069 */
[----:B------:R-:W-:Y:S01]  /*16420*/  @!P0 MOV R119, R105 ;  /* 0x0000006900778202 */ /* 0x000fe20000000f00 */
[----:B------:R-:W-:Y:S02]  /*16430*/  @!P0 IMAD.MOV.U32 R2, RZ, RZ, c[0x0][0x19c] ;  /* 0x00006700ff028624 */ /* 0x000fe400078e00ff */
[----:B------:R-:W-:Y:S01]  /*16440*/  @!P0 IMAD.X R116, R174, 0x1, R105, P1 ;  /* 0x00000001ae748824 */ /* 0x000fe200008e0669 */
[CC--:B------:R-:W-:Y:S01]  /*16450*/  @!P0 LEA R114, P1, R3.reuse, R182.reuse, 0x1 ;  /* 0x000000b603728211 */ /* 0x0c0fe200078208ff */
[----:B------:R-:W-:Y:S02]  /*16460*/  @!P0 IMAD.MOV.U32 R118, RZ, RZ, R106 ;  /* 0x000000ffff768224 */ /* 0x000fe400078e006a */
[----:B------:R-:W-:Y:S01]  /*16470*/  @!P0 IMAD.MOV.U32 R108, RZ, RZ, c[0x0][0x19c] ;  /* 0x00006700ff6c8624 */ /* 0x000fe200078e00ff */
[-C--:B------:R-:W-:Y:S01]  /*16480*/  @!P0 LEA.HI.X R115, R3, R183.reuse, R116, 0x1, P1 ;  /* 0x000000b703738211 */ /* 0x080fe200008f0c74 */
[----:B------:R-:W-:Y:S01]  /*16490*/  @!P0 IMAD.WIDE.U32 R120, R104, 0x30, R106 ;  /* 0x0000003068788825 */ /* 0x000fe200078e006a */
[-C--:B------:R-:W-:Y:S02]  /*164a0*/  LEA R116, P1, R106, R182.reuse, 0x1 ;  /* 0x000000b66a747211 */ /* 0x080fe400078208ff */
[----:B------:R-:W-:Y:S01]  /*164b0*/  @!P0 MOV R3, c[0x0][0x19c] ;  /* 0x0000670000038a02 */ /* 0x000fe20000000f00 */
[----:B------:R-:W-:Y:S01]  /*164c0*/  @!P0 IMAD R2, R2, 0x30, RZ ;  /* 0x0000003002028824 */ /* 0x000fe200078e02ff */
[-C--:B------:R-:W-:Y:S01]  /*164d0*/  LEA.HI.X R117, R106, R183.reuse, R105, 0x1, P1 ;  /* 0x000000b76a757211 */ /* 0x080fe200008f0c69 */
[----:B------:R-:W-:Y:S01]  /*164e0*/  @!P0 IMAD.WIDE.U32 R118, R104, 0x50, R118 ;  /* 0x0000005068768825 */ /* 0x000fe200078e0076 */
[----:B------:R-:W-:Y:S02]  /*164f0*/  @!P0 LEA R112, P3, R120, R182, 0x1 ;  /* 0x000000b678708211 */ /* 0x000fe400078608ff */
[----:B------:R-:W-:Y:S01]  /*16500*/  @!P0 LEA R109, P1, R104, R106, 0x6 ;  /* 0x0000006a686d8211 */ /* 0x000fe200078230ff */
[----:B------:R-:W-:Y:S01]  /*16510*/  @!PT LDS RZ, [RZ] ;  /* 0x00000000fffff984 */ /* 0x000fe20000000800 */
[----:B------:R-:W-:Y:S01]  /*16520*/  @!PT LDS RZ, [RZ] ;  /* 0x00000000fffff984 */ /* 0x000fe20000000800 */
[----:B------:R-:W-:Y:S01]  /*16530*/  @!PT LDS RZ, [RZ] ;  /* 0x00000000fffff984 */ /* 0x000fe20000000800 */
[----:B------:R1:W-:Y:S01]  /*16540*/  @!P0 LDGSTS.E.BYPASS.LTC128B.128 [R179+0x2000], [R116.64] ;  /* 0x0200000074b38fae */ /* 0x0003e2000b901d46 */
[----:B------:R-:W-:Y:S01]  /*16550*/  @!P0 IMAD R108, R108, 0x50, RZ ;  /* 0x000000506c6c8824 */ /* 0x000fe200078e02ff */
[----:B------:R-:W-:Y:S01]  /*16560*/  @!P0 LEA R110, P2, R118, R182, 0x1 ;  /* 0x000000b6766e8211 */ /* 0x000fe200078408ff */
[----:B------:R-:W-:Y:S01]  /*16570*/  @!P0 IMAD.IADD R2, R2, 0x1, R121 ;  /* 0x0000000102028824 */ /* 0x000fe200078e0279 */
[----:B------:R1:W-:Y:S01]  /*16580*/  @P0 STS.128 [R179+0x2800], RZ ;  /* 0x002800ffb3000388 */ /* 0x0003e20000000c00 */
[----:B------:R-:W-:Y:S02]  /*16590*/  @!P0 IMAD.IADD R108, R108, 0x1, R119 ;  /* 0x000000016c6c8824 */ /* 0x000fe400078e0277 */
[----:B------:R-:W-:Y:S01]  /*165a0*/  @!P0 IMAD.MOV.U32 R121, RZ, RZ, R105 ;  /* 0x000000ffff798224 */ /* 0x000fe200078e0069 */
        /* <DEDUP_REMOVED lines=8> */
[C---:B------:R-:W-:Y:S01]  /*16630*/  @!P0 LEA R108, P2, R104.reuse, R106, 0x5 ;  /* 0x0000006a686c8211 */ /* 0x040fe200078428ff */
[----:B------:R-:W-:Y:S01]  /*16640*/  @!P0 IMAD.MOV.U32 R120, RZ, RZ, R106 ;  /* 0x000000ffff788224 */ /* 0x000fe200078e006a */
[CC--:B------:R-:W-:Y:S01]  /*16650*/  @!P0 LEA.HI.X R2, R104.reuse, R105.reuse, R2, 0x6, P1 ;  /* 0x0000006968028211 */ /* 0x0c0fe200008f3402 */
[----:B------:R-:W-:Y:S01]  /*16660*/  @!P0 IMAD.WIDE.U32 R106, R104, 0x60, R106 ;  /* 0x00000060686a8825 */ /* 0x000fe200078e006a */
[-C--:B------:R-:W-:Y:S02]  /*16670*/  @!P0 LEA R118, P1, R108, R182.reuse, 0x1 ;  /* 0x000000b66c768211 */ /* 0x080fe400078208ff */
[C---:B------:R-:W-:Y:S01]  /*16680*/  @!P0 LEA.HI.X R3, R104.reuse, R105, R3, 0x5, P2 ;  /* 0x0000006968038211 */ /* 0x040fe200010f2c03 */
[----:B------:R-:W-:Y:S01]  /*16690*/  @!P0 IMAD.WIDE.U32 R120, R104, 0x70, R120 ;  /* 0x0000007068788825 */ /* 0x000fe200078e0078 */
[----:B------:R-:W-:Y:S02]  /*166a0*/  @!P0 MOV R105, c[0x0][0x19c] ;  /* 0x0000670000698a02 */ /* 0x000fe40000000f00 */
[-C--:B------:R-:W-:Y:S01]  /*166b0*/  @!P0 LEA.HI.X R119, R108, R183.reuse, R3, 0x1, P1 ;  /* 0x000000b76c778211 */ /* 0x080fe200008f0c03 */
[----:B------:R-:W-:Y:S01]  /*166c0*/  @!P0 IMAD.MOV.U32 R104, RZ, RZ, c[0x0][0x19c] ;  /* 0x00006700ff688624 */ /* 0x000fe200078e00ff */
        /* <DEDUP_REMOVED lines=17> */
[----:B------:R-:W-:Y:S01]  /*167e0*/  MOV R182, R116 ;  /* 0x0000007400b67202 */ /* 0x000fe20000000f00 */
        /* <DEDUP_REMOVED lines=24> */
.L_x_7538:
        /* <DEDUP_REMOVED lines=59> */
[----:B------:R-:W4:Y:S01]  /*16d20*/  I2F R107, R107 ;  /* 0x0000006b006b7306 */ /* 0x000f220000201400 */
        /* <DEDUP_REMOVED lines=9> */
[----:B------:R-:W5:Y:S01]  /*16dc0*/  I2F R106, R106 ;  /* 0x0000006a006a7306 */ /* 0x000f620000201400 */
        /* <DEDUP_REMOVED lines=37> */
[CC--:B----4-:R-:W-:Y:S01]  /*17020*/  FFMA.FTZ R40, R0.reuse, R107.reuse, R40 ;  /* 0x0000006b00287223 */ /* 0x0d0fe20000010028 */
[----:B------:R-:W-:Y:S01]  /*17030*/  FMNMX.FTZ R119, R21, R118, !PT ;  /* 0x0000007615777209 */ /* 0x000fe20007810000 */
[C---:B-----5:R-:W-:Y:S01]  /*17040*/  FFMA.FTZ R41, R0.reuse, R106, R41 ;  /* 0x0000006a00297223 */ /* 0x060fe20000010029 */
        /* <DEDUP_REMOVED lines=98> */
[--C-:B------:R-:W-:Y:S01]  /*17670*/  FFMA.FTZ R128, R35, c[0x0][0x23c], -R115.reuse ;  /* 0x00008f0023807a23 */ /* 0x100fe20000010873 */
        /* <DEDUP_REMOVED lines=11> */
[--C-:B------:R-:W-:Y:S02]  /*17730*/  FFMA.FTZ R124, R6, c[0x0][0x23c], -R115.reuse ;  /* 0x00008f00067c7a23 */ /* 0x100fe40000010873 */
[C---:B-1----:R-:W-:Y:S01]  /*17740*/  FMUL.FTZ R10, R103.reuse, R94 ;  /* 0x0000005e670a7220 */ /* 0x042fe20000410000 */
[----:B------:R-:W-:Y:S01]  /*17750*/  FSEL R112, R112, RZ, P0 ;  /* 0x000000ff70707208 */ /* 0x000fe20000000000 */
[C---:B------:R-:W-:Y:S01]  /*17760*/  FMUL.FTZ R11, R103.reuse, R95 ;  /* 0x0000005f670b7220 */ /* 0x040fe20000410000 */
[----:B------:R-:W-:Y:S01]  /*17770*/  ISETP.GT.AND P0, PT, R184, R171, PT ;  /* 0x000000abb800720c */ /* 0x000fe20003f04270 */
[C---:B------:R-:W-:Y:S01]  /*17780*/  FMUL.FTZ R14, R103.reuse, R90 ;  /* 0x0000005a670e7220 */ /* 0x040fe20000410000 */
[----:B------:R-:W-:Y:S01]  /*17790*/  MUFU.EX2 R124, R124 ;  /* 0x0000007c007c7308 */ /* 0x000fe20000000800 */
[----:B------:R-:W-:Y:S02]  /*177a0*/  FMUL.FTZ R15, R103, R91 ;  /* 0x0000005b670f7220 */ /* 0x000fe40000410000 */
        /* <DEDUP_REMOVED lines=11> */
[C---:B---3--:R-:W-:Y:S02]  /*17860*/  FMUL.FTZ R8, R102.reuse, R92 ;  /* 0x0000005c66087220 */ /* 0x048fe40000410000 */
[C---:B------:R-:W-:Y:S02]  /*17870*/  FMUL.FTZ R9, R102.reuse, R93 ;  /* 0x0000005d66097220 */ /* 0x040fe40000410000 */
[----:B------:R-:W3:Y:S01]  /*17880*/  LDSM.16.MT88.4 R92, [R161+0x6000] ;  /* 0x00600000a15c783b */ /* 0x000ee20000004200 */
[--C-:B------:R-:W-:Y:S02]  /*17890*/  FFMA.FTZ R133, R37, c[0x0][0x23c], -R112.reuse ;  /* 0x00008f0025857a23 */ /* 0x100fe40000010870 */
[C---:B------:R-:W-:Y:S02]  /*178a0*/  FMUL.FTZ R6, R103.reuse, R98 ;  /* 0x0000006267067220 */ /* 0x040fe40000410000 */
        /* <DEDUP_REMOVED lines=11> */
[----:B------:R-:W-:Y:S02]  /*17960*/  FMUL.FTZ R75, R103, R75 ;  /* 0x0000004b674b7220 */ /* 0x000fe40000410000 */
[C---:B------:R-:W-:Y:S01]  /*17970*/  FMUL.FTZ R72, R102.reuse, R72 ;  /* 0x0000004866487220 */ /* 0x040fe20000410000 */
        /* <DEDUP_REMOVED lines=12> */
[----:B------:R-:W-:Y:S01]  /*17a40*/  FMUL.FTZ R80, R102, R80 ;  /* 0x0000005066507220 */ /* 0x000fe20000410000 */
[----:B------:R-:W4:Y:S01]  /*17a50*/  MUFU.EX2 R116, R116 ;  /* 0x0000007400747308 */ /* 0x000f220000000800 */
[--C-:B------:R-:W-:Y:S02]  /*17a60*/  FFMA.FTZ R18, R18, c[0x0][0x23c], -R115.reuse ;  /* 0x00008f0012127a23 */ /* 0x100fe40000010873 */
[----:B------:R-:W-:Y:S01]  /*17a70*/  FMUL.FTZ R81, R102, R81 ;  /* 0x0000005166517220 */ /* 0x000fe20000410000 */
[----:B-1----:R-:W-:Y:S01]  /*17a80*/  F2FP.PACK_AB R96, R118, R125 ;  /* 0x0000007d7660723e */ /* 0x002fe200000000ff */
        /* <DEDUP_REMOVED lines=23> */
[--C-:B------:R-:W-:Y:S01]  /*17c00*/  FFMA.FTZ R49, R49, c[0x0][0x23c], -R112.reuse ;  /* 0x00008f0031317a23 */ /* 0x100fe20000010870 */
[----:B-1----:R-:W-:Y:S01]  /*17c10*/  F2FP.PACK_AB R85, R113, R120 ;  /* 0x000000787155723e */ /* 0x002fe200000000ff */
[--C-:B------:R-:W-:Y:S02]  /*17c20*/  FFMA.FTZ R54, R54, c[0x0][0x23c], -R115.reuse ;  /* 0x00008f0036367a23 */ /* 0x100fe40000010873 */
[C---:B------:R-:W-:Y:S03]  /*17c30*/  HMMA.16816.F32 R68, R96.reuse, R108, R68 ;  /* 0x0000006c6044723c */ /* 0x040fe60000001844 */
[----:B------:R1:W-:Y:S01]  /*17c40*/  MUFU.EX2 R109, R18 ;  /* 0x00000012006d7308 */ /* 0x0003e20000000800 */
[--C-:B------:R-:W-:Y:S02]  /*17c50*/  FFMA.FTZ R55, R55, c[0x0][0x23c], -R115.reuse ;  /* 0x00008f0037377a23 */ /* 0x100fe40000010873 */
[--C-:B------:R-:W-:Y:S02]  /*17c60*/  FFMA.FTZ R58, R58, c[0x0][0x23c], -R115.reuse ;  /* 0x00008f003a3a7a23 */ /* 0x100fe40000010873 */
[C---:B------:R-:W-:Y:S04]  /*17c70*/  HMMA.16816.F32 R72, R96.reuse, R110, R72 ;  /* 0x0000006e6048723c */ /* 0x040fe80000001848 */
[--C-:B------:R-:W-:Y:S01]  /*17c80*/  FFMA.FTZ R108, R19, c[0x0][0x23c], -R115.reuse ;  /* 0x00008f00136c7a23 */ /* 0x100fe20000010873 */
[----:B------:R-:W-:Y:S01]  /*17c90*/  MUFU.EX2 R127, R127 ;  /* 0x0000007f007f7308 */ /* 0x000fe20000000800 */
[----:B------:R-:W-:Y:S02]  /*17ca0*/  FMUL.FTZ R19, R103, R87 ;  /* 0x0000005767137220 */ /* 0x000fe40000410000 */
[--C-:B------:R-:W-:Y:S01]  /*17cb0*/  FFMA.FTZ R110, R13, c[0x0][0x23c], -R112.reuse ;  /* 0x00008f000d6e7a23 */ /* 0x100fe20000010870 */
[C---:B---3--:R-:W-:Y:S03]  /*17cc0*/  HMMA.16816.F32 R76, R96.reuse, R92, R76 ;  /* 0x0000005c604c723c */ /* 0x048fe6000000184c */
[----:B------:R-:W-:Y:S02]  /*17cd0*/  FMUL.FTZ R13, R102, R89 ;  /* 0x00000059660d7220 */ /* 0x000fe40000410000 */
[----:B------:R-:W3:Y:S01]  /*17ce0*/  LDSM.16.MT88.4 R88, [R164+0x6800] ;  /* 0x00680000a458783b */ /* 0x000ee20000004200 */
[----:B------:R-:W4:Y:S01]  /*17cf0*/  MUFU.EX2 R108, R108 ;  /* 0x0000006c006c7308 */ /* 0x000f220000000800 */
[--C-:B------:R-:W-:Y:S02]  /*17d00*/  FFMA.FTZ R111, R16, c[0x0][0x23c], -R112.reuse ;  /* 0x00008f00106f7a23 */ /* 0x100fe40000010870 */
[----:B------:R-:W-:Y:S01]  /*17d10*/  FMUL.FTZ R16, R102, R84 ;  /* 0x0000005466107220 */ /* 0x000fe20000410000 */
[C---:B------:R-:W-:Y:S03]  /*17d20*/  HMMA.16816.F32 R12, R96.reuse, R94, R12 ;  /* 0x0000005e600c723c */ /* 0x040fe6000000180c */
[----:B------:R-:W5:Y:S01]  /*17d30*/  LDSM.16.MT88.4 R92, [R162+0x6800] ;  /* 0x00680000a25c783b */ /* 0x000f620000004200 */
[----:B-1----:R-:W-:Y:S02]  /*17d40*/  FMUL.FTZ R18, R103, R86 ;  /* 0x0000005667127220 */ /* 0x002fe40000410000 */
[----:B------:R-:W1:Y:S01]  /*17d50*/  MUFU.EX2 R110, R110 ;  /* 0x0000006e006e7308 */ /* 0x000e620000000800 */
[--C-:B------:R-:W-:Y:S02]  /*17d60*/  FFMA.FTZ R59, R59, c[0x0][0x23c], -R115.reuse ;  /* 0x00008f003b3b7a23 */ /* 0x100fe40000010873 */
[--C-:B------:R-:W-:Y:S02]  /*17d70*/  FFMA.FTZ R52, R52, c[0x0][0x23c], -R112.reuse ;  /* 0x00008f0034347a23 */ /* 0x100fe40000010870 */
[C---:B--2---:R-:W-:Y:S03]  /*17d80*/  HMMA.16816.F32 R16, R96.reuse, R104, R16 ;  /* 0x000000686010723c */ /* 0x044fe60000001810 */
[--C-:B------:R-:W-:Y:S02]  /*17d90*/  FFMA.FTZ R53, R53, c[0x0][0x23c], -R112.reuse ;  /* 0x00008f0035357a23 */ /* 0x100fe40000010870 */
[----:B------:R-:W2:Y:S01]  /*17da0*/  MUFU.EX2 R111, R111 ;  /* 0x0000006f006f7308 */ /* 0x000ea20000000800 */
[--C-:B------:R-:W-:Y:S02]  /*17db0*/  FFMA.FTZ R56, R56, c[0x0][0x23c], -R112.reuse ;  /* 0x00008f0038387a23 */ /* 0x100fe40000010870 */
[----:B------:R-:W-:Y:S01]  /*17dc0*/  HMMA.16816.F32 R80, R96, R106, R80 ;  /* 0x0000006a6050723c */ /* 0x000fe20000001850 */
[----:B------:R-:W5:Y:S03]  /*17dd0*/  LDSM.16.MT88.4 R96, [R161+0x6800] ;  /* 0x00680000a160783b */ /* 0x000f660000004200 */
[----:B----4-:R-:W-:Y:S01]  /*17de0*/  F2FP.PACK_AB R87, R108, R109 ;  /* 0x0000006d6c57723e */ /* 0x010fe200000000ff */
[--C-:B------:R-:W-:Y:S02]  /*17df0*/  FFMA.FTZ R104, R27, c[0x0][0x23c], -R115.reuse ;  /* 0x00008f001b687a23 */ /* 0x100fe40000010873 */
[----:B------:R-:W4:Y:S01]  /*17e00*/  MUFU.EX2 R126, R126 ;  /* 0x0000007e007e7308 */ /* 0x000f220000000800 */
[--C-:B------:R-:W-:Y:S01]  /*17e10*/  FFMA.FTZ R107, R26, c[0x0][0x23c], -R115.reuse ;  /* 0x00008f001a6b7a23 */ /* 0x100fe20000010873 */
[----:B-1----:R-:W-:Y:S03]  /*17e20*/  F2FP.PACK_AB R84, R110, R121 ;  /* 0x000000796e54723e */ /* 0x002fe600000000ff */
[--C-:B------:R-:W-:Y:S02]  /*17e30*/  FFMA.FTZ R105, R22, c[0x0][0x23c], -R115.reuse ;  /* 0x00008f0016697a23 */ /* 0x100fe40000010873 */
[----:B------:R-:W-:Y:S03]  /*17e40*/  FFMA.FTZ R106, R23, c[0x0][0x23c], -R115 ;  /* 0x00008f00176a7a23 */ /* 0x000fe60000010873 */
[----:B------:R-:W-:Y:S01]  /*17e50*/  MUFU.EX2 R107, R107 ;  /* 0x0000006b006b7308 */ /* 0x000fe20000000800 */
[--C-:B------:R-:W-:Y:S02]  /*17e60*/  FFMA.FTZ R22, R24, c[0x0][0x23c], -R112.reuse ;  /* 0x00008f0018167a23 */ /* 0x100fe40000010870 */
[--C-:B------:R-:W-:Y:S01]  /*17e70*/  FFMA.FTZ R57, R57, c[0x0][0x23c], -R112.reuse ;  /* 0x00008f0039397a23 */ /* 0x100fe20000010870 */
[----:B--2---:R-:W-:Y:S01]  /*17e80*/  F2FP.PACK_AB R86, R122, R111 ;  /* 0x0000006f7a56723e */ /* 0x004fe200000000ff */
[----:B------:R-:W-:Y:S01]  /*17e90*/  FFMA.FTZ R125, R102, R191, R125 ;  /* 0x000000bf667d7223 */ /* 0x000fe2000001007d */
[----:B------:R-:W-:Y:S01]  /*17ea0*/  MOV R102, R3 ;  /* 0x0000000300667202 */ /* 0x000fe20000000f00 */
[--C-:B------:R-:W-:Y:S02]  /*17eb0*/  FFMA.FTZ R62, R62, c[0x0][0x23c], -R115.reuse ;  /* 0x00008f003e3e7a23 */ /* 0x100fe40000010873 */
[--C-:B------:R-:W-:Y:S01]  /*17ec0*/  FFMA.FTZ R63, R63, c[0x0][0x23c], -R115.reuse ;  /* 0x00008f003f3f7a23 */ /* 0x100fe20000010873 */
[----:B------:R-:W-:Y:S01]  /*17ed0*/  MUFU.EX2 R105, R105 ;  /* 0x0000006900697308 */ /* 0x000fe20000000800 */
[C---:B---3--:R-:W-:Y:S05]  /*17ee0*/  HMMA.16816.F32 R4, R84.reuse, R88, R4 ;  /* 0x000000585404723c */ /* 0x048fea0000001804 */
[----:B----4-:R-:W-:Y:S01]  /*17ef0*/  F2FP.PACK_AB R20, R126, R127 ;  /* 0x0000007f7e14723e */ /* 0x010fe200000000ff */
[----:B------:R-:W-:Y:S02]  /*17f00*/  FFMA.FTZ R66, R66, c[0x0][0x23c], -R115 ;  /* 0x00008f0042427a23 */ /* 0x000fe40000010873 */
[C---:B------:R-:W-:Y:S01]  /*17f10*/  HMMA.16816.F32 R8, R84.reuse, R90, R8 ;  /* 0x0000005a5408723c */ /* 0x040fe20000001808 */
[----:B------:R-:W1:Y:S01]  /*17f20*/  LDSM.16.MT88.4 R88, [R160+0x6800] ;  /* 0x00680000a058783b */ /* 0x000e620000004200 */
[----:B------:R-:W2:Y:S02]  /*17f30*/  MUFU.EX2 R106, R106 ;  /* 0x0000006a006a7308 */ /* 0x000ea40000000800 */
[----:B------:R-:W-:Y:S02]  /*17f40*/  FFMA.FTZ R60, R60, c[0x0][0x23c], -R112 ;  /* 0x00008f003c3c7a23 */ /* 0x000fe40000010870 */
[----:B------:R-:W-:Y:S02]  /*17f50*/  FADD.FTZ R118, R118, R125 ;  /* 0x0000007d76767221 */ /* 0x000fe40000010000 */
[C---:B-----5:R-:W-:Y:S04]  /*17f60*/  HMMA.16816.F32 R68, R84.reuse, R92, R68 ;  /* 0x0000005c5444723c */ /* 0x060fe80000001844 */
[----:B------:R-:W3:Y:S01]  /*17f70*/  MUFU.EX2 R104, R104 ;  /* 0x0000006800687308 */ /* 0x000ee20000000800 */
[----:B------:R-:W-:Y:S02]  /*17f80*/  FADD.FTZ R119, R119, R118 ;  /* 0x0000007677777221 */ /* 0x000fe40000010000 */
[----:B------:R-:W-:Y:S01]  /*17f90*/  FFMA.FTZ R124, R103, R190, R124 ;  /* 0x000000be677c7223 */ /* 0x000fe2000001007c */
[C---:B------:R-:W-:Y:S01]  /*17fa0*/  HMMA.16816.F32 R72, R84.reuse, R94, R72 ;  /* 0x0000005e5448723c */ /* 0x040fe20000001848 */
[----:B------:R-:W4:Y:S03]  /*17fb0*/  LDSM.16.MT88.4 R92, [R164+0x7000] ;  /* 0x00700000a45c783b */ /* 0x000f260000004200 */
[----:B------:R-:W-:Y:S01]  /*17fc0*/  FADD.FTZ R116, R116, R119 ;  /* 0x0000007774747221 */ /* 0x000fe20000010000 */
[----:B------:R-:W-:Y:S01]  /*17fd0*/  MOV R103, R2 ;  /* 0x0000000200677202 */ /* 0x000fe20000000f00 */
[----:B------:R-:W-:Y:S01]  /*17fe0*/  MUFU.EX2 R128, R128 ;  /* 0x0000008000807308 */ /* 0x000fe20000000800 */
[----:B------:R-:W-:Y:S01]  /*17ff0*/  FADD.FTZ R124, R123, R124 ;  /* 0x0000007c7b7c7221 */ /* 0x000fe20000010000 */
[C---:B------:R-:W-:Y:S04]  /*18000*/  HMMA.16816.F32 R76, R84.reuse, R96, R76 ;  /* 0x00000060544c723c */ /* 0x040fe8000000184c */
[----:B--2---:R-:W-:Y:S01]  /*18010*/  F2FP.PACK_AB R21, R106, R105 ;  /* 0x000000696a15723e */ /* 0x004fe200000000ff */
[----:B------:R-:W-:Y:S02]  /*18020*/  FADD.FTZ R121, R121, R116 ;  /* 0x0000007479797221 */ /* 0x000fe40000010000 */
[----:B------:R-:W-:Y:S01]  /*18030*/  FFMA.FTZ R97, R25, c[0x0][0x23c], -R112 ;  /* 0x00008f0019617a23 */ /* 0x000fe20000010870 */
[C---:B------:R-:W-:Y:S01]  /*18040*/  HMMA.16816.F32 R12, R84.reuse, R98, R12 ;  /* 0x00000062540c723c */ /* 0x040fe2000000180c */
[----:B------:R-:W-:Y:S01]  /*18050*/  MUFU.EX2 R96, R22 ;  /* 0x0000001600607308 */ /* 0x000fe20000000800 */
[----:B------:R-:W2:Y:S02]  /*18060*/  LDSM.16.MT88.4 R24, [R162+0x7000] ;  /* 0x00700000a218783b */ /* 0x000ea40000004200 */
[----:B---3--:R-:W-:Y:S01]  /*18070*/  F2FP.PACK_AB R23, R104, R107 ;  /* 0x0000006b6817723e */ /* 0x008fe200000000ff */
        /* <DEDUP_REMOVED lines=9> */
[----:B------:R-:W3:Y:S01]  /*18110*/  LDSM.16.MT88.4 R84, [R161+0x7000] ;  /* 0x00700000a154783b */ /* 0x000ee20000004200 */
[----:B------:R-:W-:Y:S02]  /*18120*/  FADD.FTZ R122, R122, R111 ;  /* 0x0000006f7a7a7221 */ /* 0x000fe40000010000 */
[----:B------:R-:W-:Y:S04]  /*18130*/  FADD.FTZ R117, R117, R124 ;  /* 0x0000007c75757221 */ /* 0x000fe80000010000 */
[----:B------:R-:W-:Y:S01]  /*18140*/  FADD.FTZ R117, R114, R117 ;  /* 0x0000007572757221 */ /* 0x000fe20000010000 */
[----:B------:R-:W5:Y:S01]  /*18150*/  LDSM.16.MT88.4 R88, [R160+0x7000] ;  /* 0x00700000a058783b */ /* 0x000f620000004200 */
[----:B------:R-:W2:Y:S02]  /*18160*/  MUFU.EX2 R99, R99 ;  /* 0x0000006300637308 */ /* 0x000ea40000000800 */
[----:B------:R-:W-:Y:S01]  /*18170*/  FADD.FTZ R120, R120, R117 ;  /* 0x0000007578787221 */ /* 0x000fe20000010000 */
[----:B-1----:R-:W-:Y:S03]  /*18180*/  F2FP.PACK_AB R22, R97, R96 ;  /* 0x000000606116723e */ /* 0x002fe600000000ff */
[----:B------:R-:W-:Y:S04]  /*18190*/  FADD.FTZ R120, R113, R120 ;  /* 0x0000007871787221 */ /* 0x000fe80000010000 */
[----:B------:R-:W-:Y:S01]  /*181a0*/  MUFU.EX2 R131, R131 ;  /* 0x0000008300837308 */ /* 0x000fe20000000800 */
[C---:B----4-:R-:W-:Y:S05]  /*181b0*/  HMMA.16816.F32 R4, R20.reuse, R92, R4 ;  /* 0x0000005c1404723c */ /* 0x050fea0000001804 */
[----:B------:R-:W-:Y:S03]  /*181c0*/  FADD.FTZ R109, R109, R120 ;  /* 0x000000786d6d7221 */ /* 0x000fe60000010000 */
[C---:B------:R-:W-:Y:S01]  /*181d0*/  HMMA.16816.F32 R8, R20.reuse, R94, R8 ;  /* 0x0000005e1408723c */ /* 0x040fe20000001808 */
[----:B------:R-:W-:Y:S01]  /*181e0*/  LDSM.16.MT88.4 R92, [R164+0x9800] ;  /* 0x00980000a45c783b */ /* 0x000fe20000004200 */
[----:B------:R-:W1:Y:S02]  /*181f0*/  MUFU.EX2 R130, R130 ;  /* 0x0000008200827308 */ /* 0x000e640000000800 */
[----:B------:R-:W-:Y:S04]  /*18200*/  FADD.FTZ R108, R108, R109 ;  /* 0x0000006d6c6c7221 */ /* 0x000fe80000010000 */
[C---:B--2---:R-:W-:Y:S04]  /*18210*/  HMMA.16816.F32 R68, R20.reuse, R24, R68 ;  /* 0x000000181444723c */ /* 0x044fe80000001844 */
[----:B------:R-:W-:Y:S01]  /*18220*/  MUFU.EX2 R42, R42 ;  /* 0x0000002a002a7308 */ /* 0x000fe20000000800 */
[----:B------:R-:W-:Y:S03]  /*18230*/  FADD.FTZ R105, R105, R108 ;  /* 0x0000006c69697221 */ /* 0x000fe60000010000 */
[C---:B------:R-:W-:Y:S01]  /*18240*/  HMMA.16816.F32 R72, R20.reuse, R26, R72 ;  /* 0x0000001a1448723c */ /* 0x040fe20000001848 */
[----:B------:R-:W2:Y:S03]  /*18250*/  LDSM.16.MT88.4 R24, [R164+0x7800] ;  /* 0x00780000a418783b */ /* 0x000ea60000004200 */
[----:B------:R-:W-:Y:S02]  /*18260*/  FADD.FTZ R106, R106, R105 ;  /* 0x000000696a6a7221 */ /* 0x000fe40000010000 */
[----:B------:R-:W-:Y:S02]  /*18270*/  MUFU.EX2 R43, R43 ;  /* 0x0000002b002b7308 */ /* 0x000fe40000000800 */
[C---:B---3--:R-:W-:Y:S04]  /*18280*/  HMMA.16816.F32 R76, R20.reuse, R84, R76 ;  /* 0x00000054144c723c */ /* 0x048fe8000000184c */
        /* <DEDUP_REMOVED lines=14> */
[----:B------:R-:W-:Y:S01]  /*18370*/  F2FP.PACK_AB R21, R98, R99 ;  /* 0x000000636215723e */ /* 0x000fe200000000ff */
[----:B------:R-:W-:Y:S01]  /*18380*/  FADD.FTZ R99, R99, R104 ;  /* 0x0000006863637221 */ /* 0x000fe20000010000 */
[----:B------:R-:W-:Y:S03]  /*18390*/  F2FP.PACK_AB R23, R128, R129 ;  /* 0x000000818017723e */ /* 0x000fe600000000ff */
[----:B-1----:R-:W-:Y:S02]  /*183a0*/  F2FP.PACK_AB R20, R130, R131 ;  /* 0x000000838214723e */ /* 0x002fe400000000ff */
[----:B---3--:R-:W1:Y:S01]  /*183b0*/  LDSM.16.MT88.4 R32, [R161+0x7800] ;  /* 0x00780000a120783b */ /* 0x008e620000004200 */
[----:B------:R-:W3:Y:S01]  /*183c0*/  MUFU.EX2 R87, R87 ;  /* 0x0000005700577308 */ /* 0x000ee20000000800 */
[----:B----4-:R-:W-:Y:S09]  /*183d0*/  F2FP.PACK_AB R22, R85, R84 ;  /* 0x000000545516723e */ /* 0x010ff200000000ff */
[----:B------:R-:W-:Y:S01]  /*183e0*/  MUFU.EX2 R132, R132 ;  /* 0x0000008400847308 */ /* 0x000fe20000000800 */
[C---:B--2---:R-:W-:Y:S08]  /*183f0*/  HMMA.16816.F32 R4, R20.reuse, R24, R4 ;  /* 0x000000181404723c */ /* 0x044ff00000001804 */
[C---:B------:R-:W-:Y:S01]  /*18400*/  HMMA.16816.F32 R8, R20.reuse, R26, R8 ;  /* 0x0000001a1408723c */ /* 0x040fe20000001808 */
[----:B------:R-:W2:Y:S01]  /*18410*/  LDSM.16.MT88.4 R24, [R160+0x7800] ;  /* 0x00780000a018783b */ /* 0x000ea20000004200 */
[----:B------:R-:W4:Y:S06]  /*18420*/  MUFU.EX2 R133, R133 ;  /* 0x0000008500857308 */ /* 0x000f2c0000000800 */
[C---:B------:R-:W-:Y:S04]  /*18430*/  HMMA.16816.F32 R68, R20.reuse, R28, R68 ;  /* 0x0000001c1444723c */ /* 0x040fe80000001844 */
[----:B------:R-:W-:Y:S04]  /*18440*/  MUFU.EX2 R40, R40 ;  /* 0x0000002800287308 */ /* 0x000fe80000000800 */
[C---:B------:R-:W-:Y:S01]  /*18450*/  HMMA.16816.F32 R72, R20.reuse, R30, R72 ;  /* 0x0000001e1448723c */ /* 0x040fe20000001848 */
[----:B------:R-:W5:Y:S05]  /*18460*/  LDSM.16.MT88.4 R28, [R164+0x8000] ;  /* 0x00800000a41c783b */ /* 0x000f6a0000004200 */
        /* <DEDUP_REMOVED lines=10> */
[----:B---3--:R-:W-:Y:S02]  /*18510*/  F2FP.PACK_AB R21, R87, R86 ;  /* 0x000000565715723e */ /* 0x008fe400000000ff */
[----:B------:R-:W-:Y:S03]  /*18520*/  F2FP.PACK_AB R23, R43, R42 ;  /* 0x0000002a2b17723e */ /* 0x000fe600000000ff */
[----:B----4-:R-:W-:Y:S02]  /*18530*/  F2FP.PACK_AB R20, R133, R132 ;  /* 0x000000848514723e */ /* 0x010fe400000000ff */
[----:B------:R-:W-:Y:S02]  /*18540*/  F2FP.PACK_AB R22, R41, R40 ;  /* 0x000000282916723e */ /* 0x000fe400000000ff */
[----:B------:R-:W3:Y:S05]  /*18550*/  MUFU.EX2 R51, R51 ;  /* 0x0000003300337308 */ /* 0x000eea0000000800 */
[C---:B-----5:R-:W-:Y:S05]  /*18560*/  HMMA.16816.F32 R4, R20.reuse, R28, R4 ;  /* 0x0000001c1404723c */ /* 0x060fea0000001804 */
        /* <DEDUP_REMOVED lines=17> */
[----:B------:R-:W-:Y:S02]  /*18680*/  F2FP.PACK_AB R21, R47, R46 ;  /* 0x0000002e2f15723e */ /* 0x000fe400000000ff */
[----:B---3--:R-:W-:Y:S01]  /*18690*/  F2FP.PACK_AB R23, R51, R50 ;  /* 0x000000323317723e */ /* 0x008fe200000000ff */
[----:B------:R-:W-:Y:S02]  /*186a0*/  MUFU.EX2 R58, R58 ;  /* 0x0000003a003a7308 */ /* 0x000fe40000000800 */
[----:B-----5:R-:W-:Y:S02]  /*186b0*/  F2FP.PACK_AB R20, R45, R44 ;  /* 0x0000002c2d14723e */ /* 0x020fe400000000ff */
[----:B--2---:R-:W-:Y:S06]  /*186c0*/  F2FP.PACK_AB R22, R49, R48 ;  /* 0x000000303116723e */ /* 0x004fec00000000ff */
[----:B------:R-:W2:Y:S01]  /*186d0*/  MUFU.EX2 R59, R59 ;  /* 0x0000003b003b7308 */ /* 0x000ea20000000800 */
[C---:B-1----:R-:W-:Y:S08]  /*186e0*/  HMMA.16816.F32 R4, R20.reuse, R32, R4 ;  /* 0x000000201404723c */ /* 0x042ff00000001804 */
        /* <DEDUP_REMOVED lines=17> */
[----:B------:R-:W-:Y:S02]  /*18800*/  F2FP.PACK_AB R21, R55, R54 ;  /* 0x000000363715723e */ /* 0x000fe400000000ff */
[----:B--2---:R-:W-:Y:S03]  /*18810*/  F2FP.PACK_AB R23, R59, R58 ;  /* 0x0000003a3b17723e */ /* 0x004fe600000000ff */
[----:B-1----:R-:W-:Y:S02]  /*18820*/  F2FP.PACK_AB R20, R53, R52 ;  /* 0x000000343514723e */ /* 0x002fe400000000ff */
[----:B-----5:R-:W-:Y:S01]  /*18830*/  F2FP.PACK_AB R22, R57, R56 ;  /* 0x000000383916723e */ /* 0x020fe200000000ff */
[----:B------:R-:W-:Y:S06]  /*18840*/  MUFU.EX2 R66, R66 ;  /* 0x0000004200427308 */ /* 0x000fec0000000800 */
[C---:B---3--:R-:W-:Y:S04]  /*18850*/  HMMA.16816.F32 R4, R20.reuse, R24, R4 ;  /* 0x000000181404723c */ /* 0x048fe80000001804 */
        /* <DEDUP_REMOVED lines=10> */
[C---:B------:R-:W-:Y:S04]  /*18900*/  HMMA.16816.F32 R76, R20.reuse, R36, R76 ;  /* 0x00000024144c723c */ /* 0x040fe8000000184c */
[----:B------:R-:W-:Y:S03]  /*18910*/  FADD.FTZ R35, R127, R122 ;  /* 0x0000007a7f237221 */ /* 0x000fe60000010000 */
[----:B------:R-:W-:Y:S01]  /*18920*/  MUFU.EX2 R32, R32 ;  /* 0x0000002000207308 */ /* 0x000fe20000000800 */
[C---:B------:R-:W-:Y:S04]  /*18930*/  HMMA.16816.F32 R12, R20.reuse, R38, R12 ;  /* 0x00000026140c723c */ /* 0x040fe8000000180c */
[----:B------:R-:W-:Y:S05]  /*18940*/  FADD.FTZ R35, R126, R35 ;  /* 0x000000237e237221 */ /* 0x000fea0000010000 */
[----:B------:R-:W5:Y:S01]  /*18950*/  MUFU.EX2 R191, R112 ;  /* 0x0000007000bf7308 */ /* 0x000f620000000800 */
[C---:B--2---:R-:W-:Y:S07]  /*18960*/  HMMA.16816.F32 R16, R20.reuse, R24, R16 ;  /* 0x000000181410723c */ /* 0x044fee0000001810 */
[----:B------:R-:W-:Y:S01]  /*18970*/  FADD.FTZ R24, R96, R35 ;  /* 0x0000002360187221 */ /* 0x000fe20000010000 */
[----:B------:R-:W-:Y:S04]  /*18980*/  HMMA.16816.F32 R80, R20, R26, R80 ;  /* 0x0000001a1450723c */ /* 0x000fe80000001850 */
[----:B------:R-:W-:Y:S03]  /*18990*/  FADD.FTZ R24, R97, R24 ;  /* 0x0000001861187221 */ /* 0x000fe60000010000 */
[----:B----4-:R-:W-:Y:S01]  /*189a0*/  F2FP.PACK_AB R21, R63, R62 ;  /* 0x0000003e3f15723e */ /* 0x010fe200000000ff */
[----:B------:R-:W-:Y:S01]  /*189b0*/  FADD.FTZ R25, R131, R24 ;  /* 0x0000001883197221 */ /* 0x000fe20000010000 */
[----:B-1----:R-:W-:Y:S03]  /*189c0*/  F2FP.PACK_AB R23, R115, R66 ;  /* 0x000000427317723e */ /* 0x002fe600000000ff */
[----:B------:R-:W-:Y:S01]  /*189d0*/  FADD.FTZ R24, R98, R99 ;  /* 0x0000006362187221 */ /* 0x000fe20000010000 */
[----:B---3--:R-:W-:Y:S01]  /*189e0*/  F2FP.PACK_AB R20, R33, R60 ;  /* 0x0000003c2114723e */ /* 0x008fe200000000ff */
[----:B------:R-:W-:Y:S01]  /*189f0*/  FADD.FTZ R25, R130, R25 ;  /* 0x0000001982197221 */ /* 0x000fe20000010000 */
[----:B-----5:R-:W-:Y:S01]  /*18a00*/  F2FP.PACK_AB R22, R191, R32 ;  /* 0x00000020bf16723e */ /* 0x020fe200000000ff */
[----:B------:R-:W-:Y:S02]  /*18a10*/  FADD.FTZ R129, R129, R24 ;  /* 0x0000001881817221 */ /* 0x000fe40000010000 */
[----:B------:R-:W-:Y:S02]  /*18a20*/  FADD.FTZ R84, R84, R25 ;  /* 0x0000001954547221 */ /* 0x000fe40000010000 */
[----:B------:R-:W-:Y:S02]  /*18a30*/  FADD.FTZ R25, R128, R129 ;  /* 0x0000008180197221 */ /* 0x000fe40000010000 */
[----:B------:R-:W-:Y:S01]  /*18a40*/  FADD.FTZ R85, R85, R84 ;  /* 0x0000005455557221 */ /* 0x000fe20000010000 */
[C---:B------:R-:W-:Y:S01]  /*18a50*/  HMMA.16816.F32 R96, R20.reuse, R92, R4 ;  /* 0x0000005c1460723c */ /* 0x040fe20000001804 */
[----:B------:R-:W1:Y:S02]  /*18a60*/  LDSM.16.MT88.4 R4, [R160+0x9800] ;  /* 0x00980000a004783b */ /* 0x000e640000004200 */
        /* <DEDUP_REMOVED lines=40> */
.L_x_7536:
[----:B------:R-:W1:Y:S01]  /*18cf0*/  SHFL.BFLY PT, R0, R191, 0x2, 0x1f ;  /* 0x0c401f00bf007f89 */ /* 0x000e6200000e0000 */
[----:B------:R-:W-:Y:S01]  /*18d00*/  MOV R11, 0x3f800000 ;  /* 0x3f800000000b7802 */ /* 0x000fe20000000f00 */
[----:B------:R-:W-:Y:S01]  /*18d10*/  BSSY B0, `(.L_x_7541) ;  /* 0x000009f000007945 */ /* 0x000fe20003800000 */
[----:B------:R-:W-:Y:S01]  /*18d20*/  IADD3 R46, -R177, RZ, RZ ;  /* 0x000000ffb12e7210 */ /* 0x000fe20007ffe1ff */
[----:B------:R-:W2:Y:S04]  /*18d30*/  SHFL.BFLY PT, R9, R190, 0x2, 0x1f ;  /* 0x0c401f00be097f89 */ /* 0x000ea800000e0000 */
[----:B------:R-:W3:Y:S04]  /*18d40*/  S2R R13, SR_TID.X ;  /* 0x00000000000d7919 */ /* 0x000ee80000002100 */
[----:B------:R-:W-:Y:S06]  /*18d50*/  BAR.SYNC.DEFER_BLOCKING 0x0 ;  /* 0x0000000000007b1d */ /* 0x000fec0000010000 */
[----:B------:R-:W4:Y:S04]  /*18d60*/  S2R R45, SR_CTAID.Z ;  /* 0x00000000002d7919 */ /* 0x000f280000002700 */
[----:B------:R-:W5:Y:S01]  /*18d70*/  S2R R44, SR_CTAID.Y ;  /* 0x00000000002c7919 */ /* 0x000f620000002600 */
[----:B-1----:R-:W-:-:S03]  /*18d80*/  FADD.FTZ R7, R0, R191 ;  /* 0x000000bf00077221 */ /* 0x002fc60000010000 */
[----:B------:R-:W1:Y:S01]  /*18d90*/  S2R R0, SR_TID.X ;  /* 0x0000000000007919 */ /* 0x000e620000002100 */
[----:B--2---:R-:W-:-:S03]  /*18da0*/  FADD.FTZ R9, R9, R190 ;  /* 0x000000be09097221 */ /* 0x004fc60000010000 */
[----:B------:R-:W2:Y:S01]  /*18db0*/  SHFL.BFLY PT, R6, R7, 0x1, 0x1f ;  /* 0x0c201f0007067f89 */ /* 0x000ea200000e0000 */
[----:B---3--:R-:W-:-:S03]  /*18dc0*/  SHF.R.S32.HI R10, RZ, 0x1f, R13 ;  /* 0x0000001fff0a7819 */ /* 0x008fc6000001140d */
[----:B------:R-:W3:Y:S01]  /*18dd0*/  SHFL.BFLY PT, R4, R9, 0x1, 0x1f ;  /* 0x0c201f0009047f89 */ /* 0x000ee200000e0000 */
[----:B------:R-:W-:-:S04]  /*18de0*/  LEA.HI R10, R10, R13, RZ, 0x4 ;  /* 0x0000000d0a0a7211 */ /* 0x000fc800078f20ff */
[----:B------:R-:W-:Y:S01]  /*18df0*/  SHF.R.S32.HI R10, RZ, 0x4, R10 ;  /* 0x00000004ff0a7819 */ /* 0x000fe2000001140a */
[----:B----4-:R-:W-:Y:S02]  /*18e00*/  IMAD R45, R46, c[0x0][0x1c0], R45 ;  /* 0x000070002e2d7a24 */ /* 0x010fe400078e022d */
[----:B-----5:R-:W-:Y:S01]  /*18e10*/  IMAD R44, R44, c[0x0][0x210], R177 ;  /* 0x000084002c2c7a24 */ /* 0x020fe200078e02b1 */
[----:B-1----:R-:W-:-:S03]  /*18e20*/  SHF.R.S32.HI R5, RZ, 0x1f, R0 ;  /* 0x0000001fff057819 */ /* 0x002fc60000011400 */
[----:B------:R-:W-:Y:S02]  /*18e30*/  IMAD R44, R44, c[0x0][0x1c0], R45 ;  /* 0x000070002c2c7a24 */ /* 0x000fe400078e022d */
[----:B--2---:R-:W-:Y:S01]  /*18e40*/  FADD.FTZ R6, R7, R6 ;  /* 0x0000000607067221 */ /* 0x004fe20000010000 */
[----:B------:R-:W-:Y:S01]  /*18e50*/  LEA.HI R8, R5, R0, RZ, 0x2 ;  /* 0x0000000005087211 */ /* 0x000fe200078f10ff */
[----:B---3--:R-:W-:-:S03]  /*18e60*/  FADD.FTZ R4, R9, R4 ;  /* 0x0000000409047221 */ /* 0x008fc60000010000 */
[----:B------:R-:W-:Y:S01]  /*18e70*/  FSETP.NE.FTZ.AND P3, PT, R6, RZ, PT ;  /* 0x000000ff0600720b */ /* 0x000fe20003f75000 */
[----:B------:R-:W-:Y:S01]  /*18e80*/  IMAD.MOV.U32 R9, RZ, RZ, 0x3f800000 ;  /* 0x3f800000ff097424 */ /* 0x000fe200078e00ff */
[--C-:B------:R-:W-:Y:S02]  /*18e90*/  SHF.R.S32.HI R12, RZ, 0x2, R8.reuse ;  /* 0x00000002ff0c7819 */ /* 0x100fe40000011408 */
[----:B------:R-:W-:Y:S02]  /*18ea0*/  FSETP.NE.FTZ.AND P0, PT, R4, RZ, PT ;  /* 0x000000ff0400720b */ /* 0x000fe40003f15000 */
[----:B------:R-:W-:-:S04]  /*18eb0*/  SHF.R.S32.HI R7, RZ, 0x1f, R8 ;  /* 0x0000001fff077819 */ /* 0x000fc80000011408 */
[----:B------:R-:W-:-:S03]  /*18ec0*/  LEA.HI R7, R7, R12, RZ, 0x3 ;  /* 0x0000000c07077211 */ /* 0x000fc600078f18ff */
[----:B------:R-:W1:Y:S01]  /*18ed0*/  @P3 MUFU.RCP R11, R6 ;  /* 0x00000006000b3308 */ /* 0x000e620000001000 */
[----:B------:R-:W-:-:S04]  /*18ee0*/  LOP3.LUT R7, R7, 0xfffffff8, RZ, 0xc0, !PT ;  /* 0xfffffff807077812 */ /* 0x000fc800078ec0ff */
[----:B------:R-:W-:-:S03]  /*18ef0*/  IADD3 R7, R12, -R7, RZ ;  /* 0x800000070c077210 */ /* 0x000fc60007ffe0ff */
[----:B------:R-:W2:Y:S01]  /*18f00*/  @P0 MUFU.RCP R9, R4 ;  /* 0x0000000400090308 */ /* 0x000ea20000001000 */
[----:B------:R-:W-:-:S04]  /*18f10*/  LOP3.LUT R12, R7, 0x1, RZ, 0xc0, !PT ;  /* 0x00000001070c7812 */ /* 0x000fc800078ec0ff */
[----:B------:R-:W-:Y:S02]  /*18f20*/  ISETP.NE.U32.AND P4, PT, R12, 0x1, PT ;  /* 0x000000010c00780c */ /* 0x000fe40003f85070 */
[----:B------:R-:W-:Y:S01]  /*18f30*/  SHF.L.U32 R12, R10, 0x6, RZ ;  /* 0x000000060a0c7819 */ /* 0x000fe200000006ff */
[----:B-1----:R-:W-:Y:S01]  /*18f40*/  FMUL.FTZ R96, R11, R96 ;  /* 0x000000600b607220 */ /* 0x002fe20000410000 */
[----:B------:R-:W-:Y:S01]  /*18f50*/  R2P PR, R7, 0x6 ;  /* 0x0000000607007804 */ /* 0x000fe20000000000 */
[C---:B------:R-:W-:Y:S01]  /*18f60*/  FMUL.FTZ R97, R11.reuse, R97 ;  /* 0x000000610b617220 */ /* 0x040fe20000410000 */
[----:B------:R-:W1:Y:S01]  /*18f70*/  @P3 MUFU.LG2 R6, R6 ;  /* 0x0000000600063308 */ /* 0x000e620000000c00 */
[C---:B------:R-:W-:Y:S02]  /*18f80*/  FMUL.FTZ R92, R11.reuse, R92 ;  /* 0x0000005c0b5c7220 */ /* 0x040fe40000410000 */
        /* <DEDUP_REMOVED lines=14> */
[-C--:B------:R-:W-:Y:S01]  /*19070*/  LEA.HI R11, R5, R0.reuse, RZ, 0x4 ;  /* 0x00000000050b7211 */ /* 0x080fe200078f20ff */
[----:B--2---:R-:W-:Y:S01]  /*19080*/  FMUL.FTZ R99, R9, R99 ;  /* 0x0000006309637220 */ /* 0x004fe20000410000 */
[----:B------:R-:W-:Y:S01]  /*19090*/  LEA.HI R5, R5, R0, RZ, 0x5 ;  /* 0x0000000005057211 */ /* 0x000fe200078f28ff */
[----:B------:R-:W-:Y:S01]  /*190a0*/  FMUL.FTZ R98, R9, R98 ;  /* 0x0000006209627220 */ /* 0x000fe20000410000 */
        /* <DEDUP_REMOVED lines=16> */
[----:B------:R-:W-:Y:S01]  /*191b0*/  LOP3.LUT R11, R8, 0x1ffffffc, RZ, 0xc0, !PT ;  /* 0x1ffffffc080b7812 */ /* 0x000fe200078ec0ff */
[----:B-1----:R-:W-:Y:S01]  /*191c0*/  @P3 FMUL.FTZ R6, R6, 0.69314718246459960938 ;  /* 0x3f31721806063820 */ /* 0x002fe20000410000 */
[----:B------:R-:W-:Y:S01]  /*191d0*/  LOP3.LUT R8, R12, 0x1c0, RZ, 0xc0, !PT ;  /* 0x000001c00c087812 */ /* 0x000fe200078ec0ff */
[----:B------:R-:W-:Y:S01]  /*191e0*/  IMAD.SHL.U32 R12, R7, 0x40, RZ ;  /* 0x00000040070c7824 */ /* 0x000fe200078e00ff */
[----:B------:R-:W-:Y:S01]  /*191f0*/  LEA.HI R16, R9, R9, RZ, 0x1 ;  /* 0x0000000909107211 */ /* 0x000fe200078f08ff */
[----:B---3--:R-:W-:Y:S01]  /*19200*/  @P0 FMUL.FTZ R45, R4, 0.69314718246459960938 ;  /* 0x3f317218042d0820 */ /* 0x008fe20000410000 */
[----:B------:R-:W-:Y:S02]  /*19210*/  SHF.R.S32.HI R7, RZ, 0x5, R5 ;  /* 0x00000005ff077819 */ /* 0x000fe40000011405 */
[----:B------:R-:W-:-:S02]  /*19220*/  IADD3 R14, -R11, R0, RZ ;  /* 0x000000000b0e7210 */ /* 0x000fc40007ffe1ff */
[----:B------:R-:W-:Y:S02]  /*19230*/  LOP3.LUT R11, R12, 0x1c0, RZ, 0xc0, !PT ;  /* 0x000001c00c0b7812 */ /* 0x000fe400078ec0ff */
[----:B------:R-:W-:Y:S01]  /*19240*/  SHF.L.U32 R13, R16, 0x2, RZ ;  /* 0x00000002100d7819 */ /* 0x000fe200000006ff */
[----:B------:R-:W-:Y:S01]  /*19250*/  IMAD R14, R7, 0x200, R14 ;  /* 0x00000200070e7824 */ /* 0x000fe200078e020e */
[----:B------:R-:W-:Y:S02]  /*19260*/  LEA.HI R11, R11, R11, RZ, 0x1d ;  /* 0x0000000b0b0b7211 */ /* 0x000fe400078fe8ff */
[----:B------:R-:W-:Y:S02]  /*19270*/  LOP3.LUT R13, R8, 0x38, R13, 0xf8, !PT ;  /* 0x00000038080d7812 */ /* 0x000fe400078ef80d */
[----:B------:R-:W-:Y:S02]  /*19280*/  SHF.R.U32.HI R8, RZ, 0x3, R8 ;  /* 0x00000003ff087819 */ /* 0x000fe40000011608 */
[----:B------:R-:W-:-:S02]  /*19290*/  LOP3.LUT R16, R16, 0xffffffe, RZ, 0xc0, !PT ;  /* 0x0ffffffe10107812 */ /* 0x000fc400078ec0ff */
[----:B------:R-:W-:Y:S02]  /*192a0*/  LEA R14, R14, R11, 0x1 ;  /* 0x0000000b0e0e7211 */ /* 0x000fe400078e08ff */
[----:B------:R-:W-:Y:S01]  /*192b0*/  MOV R12, 0xffffffe0 ;  /* 0xffffffe0000c7802 */ /* 0x000fe20000000f00 */
[----:B------:R-:W-:Y:S01]  /*192c0*/  IMAD.IADD R15, R9, 0x1, -R16 ;  /* 0x00000001090f7824 */ /* 0x000fe200078e0a10 */
[----:B------:R-:W-:Y:S01]  /*192d0*/  LOP3.LUT R8, R13, R8, RZ, 0x3c, !PT ;  /* 0x000000080d087212 */ /* 0x000fe200078e3cff */
[----:B------:R-:W-:Y:S01]  /*192e0*/  STS.64 [R14.X4], R96 ;  /* 0x000000600e007388 */ /* 0x000fe20000004a00 */
[----:B------:R-:W-:Y:S02]  /*192f0*/  MOV R11, 0x40 ;  /* 0x00000040000b7802 */ /* 0x000fe40000000f00 */
        /* <DEDUP_REMOVED lines=18> */
[----:B------:R-:W-:Y:S01]  /*19420*/  LEA.HI R46, R46, R7, RZ, 0x2 ;  /* 0x000000072e2e7211 */ /* 0x000fe200078f10ff */
[----:B------:R-:W-:Y:S01]  /*19430*/  IMAD.MOV.U32 R0, RZ, RZ, -0x800000 ;  /* 0xff800000ff007424 */ /* 0x000fe200078e00ff */
[----:B------:R-:W-:Y:S01]  /*19440*/  LOP3.LUT P1, RZ, R5, 0x3, RZ, 0xc0, !PT ;  /* 0x0000000305ff7812 */ /* 0x000fe2000782c0ff */
[----:B------:R-:W-:Y:S01]  /*19450*/  STS.64 [R17+0x800], R70 ;  /* 0x0008004611007388 */ /* 0x000fe20000000a00 */
[----:B------:R-:W-:Y:S01]  /*19460*/  LOP3.LUT R46, R46, 0xffffffc, RZ, 0xc0, !PT ;  /* 0x0ffffffc2e2e7812 */ /* 0x000fe200078ec0ff */
[----:B------:R-:W-:-:S02]  /*19470*/  @P3 FFMA.FTZ R0, R3, c[0x0][0x238], R6 ;  /* 0x00008e0003003a23 */ /* 0x000fc40000010006 */
[----:B-1----:R-:W-:Y:S01]  /*19480*/  IMAD.IADD R14, R16, 0x1, R13 ;  /* 0x00000001100e7824 */ /* 0x002fe200078e020d */
[----:B------:R-:W-:Y:S01]  /*19490*/  STS.64 [R18], R72 ;  /* 0x0000004812007388 */ /* 0x000fe20000000a00 */
[----:B------:R-:W-:-:S03]  /*194a0*/  IMAD.IADD R46, R7, 0x1, -R46 ;  /* 0x00000001072e7824 */ /* 0x000fc600078e0a2e */
        /* <DEDUP_REMOVED lines=37> */
.L_x_7542:
[----:B--234-:R-:W-:Y:S05]  /*19700*/  BSYNC B0 ;  /* 0x0000000000007941 */ /* 0x01cfea0003800000 */
.L_x_7541:
        /* <DEDUP_REMOVED lines=10> */
[----:B------:R-:W-:Y:S02]  /*197b0*/  ISETP.GE.OR P6, PT, R2, R11, P0 ;  /* 0x0000000b0200720c */ /* 0x000fe400007c6670 */
[----:B------:R-:W-:-:S02]  /*197c0*/  LEA R6, P1, R0, c[0x0][0x1d8], 0x2 ;  /* 0x0000760000067a11 */ /* 0x000fc400078210ff */
[----:B------:R-:W-:Y:S02]  /*197d0*/  IADD3 R5, R10, 0x10, RZ ;  /* 0x000000100a057810 */ /* 0x000fe40007ffe0ff */
        /* <DEDUP_REMOVED lines=22> */
.L_x_7543:
        /* <DEDUP_REMOVED lines=12> */
.L_x_7822:


//--------------------- .text._ZN5flash24flash_fwd_splitkv_kernelI23Flash_fwd_kernel_traitsILi64ELi64ELi128ELi4ELb0ELb0EN7cutlass6half_tE19Flash_kernel_traitsILi64ELi64ELi128ELi4ES3_EELb1ELb0ELb1ELb0ELb0ELb1ELb1ELb1EEEvNS_16Flash_fwd_paramsE --------------------------
	.section	.text._ZN5flash24flash_fwd_splitkv_kernelI23Flash_fwd_kernel_traitsILi64ELi64ELi128ELi4ELb0ELb0EN7cutlass6half_tE19Flash_kernel_traitsILi64ELi64ELi128ELi4ES3_EELb1ELb0ELb1ELb0ELb0ELb1ELb1ELb1EEEvNS_16Flash_fwd_paramsE,"ax",@progbits
	.sectioninfo	@"SHI_REGISTERS=216"
	.align	128
        .global         _ZN5flash24flash_fwd_splitkv_kernelI23Flash_fwd_kernel_traitsILi64ELi64ELi128ELi4ELb0ELb0EN7cutlass6half_tE19Flash_kernel_traitsILi64ELi64ELi128ELi4ES3_EELb1ELb0ELb1ELb0ELb0ELb1ELb1ELb1EEEvNS_16Flash_fwd_paramsE
        .type           _ZN5flash24flash_fwd_splitkv_kernelI23Flash_fwd_kernel_traitsILi64ELi64ELi128ELi4ELb0ELb0EN7cutlass6half_tE19Flash_kernel_traitsILi64ELi64ELi128ELi4ES3_EELb1ELb0ELb1ELb0ELb0ELb1ELb1ELb1EEEvNS_16Flash_fwd_paramsE,@function
        .size           _ZN5flash24flash_fwd_splitkv_kernelI23Flash_fwd_kernel_traitsILi64ELi64ELi128ELi4ELb0ELb0EN7cutlass6half_tE19Flash_kernel_traitsILi64ELi64ELi128ELi4ES3_EELb1ELb0ELb1ELb0ELb0ELb1ELb1ELb1EEEvNS_16Flash_fwd_paramsE,(.L_x_7823 - _ZN5flash24flash_fwd_splitkv_kernelI23Flash_fwd_kernel_traitsILi64ELi64ELi128ELi4ELb0ELb0EN7cutlass6half_tE19Flash_kernel_traitsILi64ELi64ELi128ELi4ES3_EELb1ELb0ELb1ELb0ELb0ELb1ELb1ELb1EEEvNS_16Flash_fwd_paramsE)
        .other          _ZN5flash24flash_fwd_splitkv_kernelI23Flash_fwd_kernel_traitsILi64ELi64ELi128ELi4ELb0ELb0EN7cutlass6half_tE19Flash_kernel_traitsILi64ELi64ELi128ELi4ES3_EELb1ELb0ELb1ELb0ELb0ELb1ELb1ELb1EEEvNS_16Flash_fwd_paramsE,@"STO_CUDA_ENTRY STV_DEFAULT"
_ZN5flash24flash_fwd_splitkv_kernelI23Flash_fwd_kernel_traitsILi64ELi64ELi128ELi4ELb0ELb0EN7cutlass6half_tE19Flash_kernel_traitsILi64ELi64ELi128ELi4ES3_EELb1ELb0ELb1ELb0ELb0ELb1ELb1ELb1EEEvNS_16Flash_fwd_paramsE:
.text._ZN5flash24flash_fwd_splitkv_kernelI23Flash_fwd_kernel_traitsILi64ELi64ELi128ELi4ELb0ELb0EN7cutlass6half_tE19Flash_kernel_traitsILi64ELi64ELi128ELi4ES3_EELb1ELb0ELb1ELb0ELb0ELb1ELb1ELb1EEEvNS_16Flash_fwd_paramsE:
        /* <DEDUP_REMOVED lines=53> */
.L_x_7544:
[----:B-1-34-:R-:W-:Y:S02]  /*0350*/  MOV R5, c[0x0][0x218] ;  /* 0x0000860000057a02 */ /* 0x01afe40000000f00 */
.L_x_7545:
        /* <DEDUP_REMOVED lines=146> */
.L_x_7546:
        /* <DEDUP_REMOVED lines=95> */
.L_x_7547:
        /* <DEDUP_REMOVED lines=17> */
.L_x_7549:
        /* <DEDUP_REMOVED lines=53> */
.L_x_7548:
        /* <DEDUP_REMOVED lines=262> */
.L_x_7604:
        /* <DEDUP_REMOVED lines=140> */
.L_x_7554:
[----:B------:R-:W-:Y:S05]  /*2ff0*/  BSYNC B0 ;  /* 0x0000000000007941 */ /* 0x000fea0003800000 */
.L_x_7553:
        /* <DEDUP_REMOVED lines=62> */
.L_x_7556:
[----:B------:R-:W-:Y:S05]  /*33e0*/  BSYNC B0 ;  /* 0x0000000000007941 */ /* 0x000fea0003800000 */
.L_x_7555:
        /* <DEDUP_REMOVED lines=62> */
.L_x_7558:
[----:B------:R-:W-:Y:S05]  /*37d0*/  BSYNC B0 ;  /* 0x0000000000007941 */ /* 0x000fea0003800000 */
.L_x_7557:
        /* <DEDUP_REMOVED lines=64> */
.L_x_7560:
[----:B------:R-:W-:Y:S05]  /*3be0*/  BSYNC B0 ;  /* 0x0000000000007941 */ /* 0x000fea0003800000 */
.L_x_7559:
        /* <DEDUP_REMOVED lines=63> */
.L_x_7562:
[----:B------:R-:W-:Y:S05]  /*3fe0*/  BSYNC B0 ;  /* 0x0000000000007941 */ /* 0x000fea0003800000 */
.L_x_7561:
        /* <DEDUP_REMOVED lines=64> */
.L_x_7564:
[----:B------:R-:W-:Y:S05]  /*43f0*/  BSYNC B0 ;  /* 0x0000000000007941 */ /* 0x000fea0003800000 */
.L_x_7563:
        /* <DEDUP_REMOVED lines=64> */
.L_x_7566:
[----:B------:R-:W-:Y:S05]  /*4800*/  BSYNC B0 ;  /* 0x0000000000007941 */ /* 0x000fea0003800000 */
.L_x_7565:
        /* <DEDUP_REMOVED lines=66> */
.L_x_7568:
[----:B------:R-:W-:Y:S05]  /*4c30*/  BSYNC B0 ;  /* 0x0000000000007941 */ /* 0x000fea0003800000 */
.L_x_7567:
        /* <DEDUP_REMOVED lines=9> */
.L_x_7552:
        /* <DEDUP_REMOVED lines=89> */
.L_x_7573:
[----:B------:R-:W-:Y:S05]  /*5260*/  BSYNC B0 ;  /* 0x0000000000007941 */ /* 0x000fea0003800000 */
.L_x_7572:
[----:B-----5:R2:W-:Y:S02]  /*5270*/  STG.E.128 [R76.64], R44 ;  /* 0x0000002c4c007986 */ /* 0x0205e4000c101d06 */
.L_x_7571:
[----:B------:R-:W-:Y:S05]  /*5280*/  BSYNC B1 ;  /* 0x0000000000017941 */ /* 0x000fea0003800000 */
.L_x_7570:
        /* <DEDUP_REMOVED lines=91> */
.L_x_7577:
[----:B------:R-:W-:Y:S05]  /*5840*/  BSYNC B0 ;  /* 0x0000000000007941 */ /* 0x000fea0003800000 */
.L_x_7576:
[C---:B------:R-:W-:Y:S04]  /*5850*/  LEA R2, P0, R171.reuse, R76, 0x1 ;  /* 0x0000004cab027211 */ /* 0x040fe800078008ff */
[----:B------:R-:W-:Y:S05]  /*5860*/  LEA.HI.X R3, R171, R77, R170, 0x1, P0 ;  /* 0x0000004dab037211 */ /* 0x000fea00000f0caa */
[----:B-----5:R3:W-:Y:S04]  /*5870*/  STG.E.128 [R2.64], R44 ;  /* 0x0000002c02007986 */ /* 0x0207e8000c101d06 */
.L_x_7575:
[----:B------:R-:W-:Y:S05]  /*5880*/  BSYNC B1 ;  /* 0x0000000000017941 */ /* 0x000fea0003800000 */
.L_x_7574:
        /* <DEDUP_REMOVED lines=91> */
.L_x_7581:
[----:B------:R-:W-:Y:S05]  /*5e40*/  BSYNC B0 ;  /* 0x0000000000007941 */ /* 0x000fea0003800000 */
.L_x_7580:
[C---:B------:R-:W-:Y:S04]  /*5e50*/  LEA R2, P0, R144.reuse, R76, 0x1 ;  /* 0x0000004c90027211 */ /* 0x040fe800078008ff */
[----:B------:R-:W-:Y:S05]  /*5e60*/  LEA.HI.X R3, R144, R77, R58, 0x1, P0 ;  /* 0x0000004d90037211 */ /* 0x000fea00000f0c3a */
[----:B-----5:R3:W-:Y:S04]  /*5e70*/  STG.E.128 [R2.64], R44 ;  /* 0x0000002c02007986 */ /* 0x0207e8000c101d06 */
.L_x_7579:
[----:B------:R-:W-:Y:S05]  /*5e80*/  BSYNC B1 ;  /* 0x0000000000017941 */ /* 0x000fea0003800000 */
.L_x_7578:
        /* <DEDUP_REMOVED lines=97> */
.L_x_7585:
[----:B------:R-:W-:Y:S05]  /*64a0*/  BSYNC B0 ;  /* 0x0000000000007941 */ /* 0x000fea0003800000 */
.L_x_7584:
[----:B------:R-:W-:Y:S05]  /*64b0*/  MOV R3, 0x60 ;  /* 0x0000006000037802 */ /* 0x000fea0000000f00 */
[C---:B------:R-:W-:Y:S04]  /*64c0*/  IMAD.WIDE.U32 R4, R3.reuse, c[0x0][0x198], R76 ;  /* 0x0000660003047a25 */ /* 0x040fe800078e004c */
[----:B------:R-:W-:Y:S05]  /*64d0*/  IMAD R0, R3, c[0x0][0x19c], RZ ;  /* 0x0000670003007a24 */ /* 0x000fea00078e02ff */
[----:B------:R-:W-:Y:S05]  /*64e0*/  IADD3 R5, R5, R0, RZ ;  /* 0x0000000005057210 */ /* 0x000fea0007ffe0ff */
[----:B-----5:R3:W-:Y:S02]  /*64f0*/  STG.E.128 [R4.64], R32 ;  /* 0x0000002004007986 */ /* 0x0207e4000c101d06 */
.L_x_7583:
[----:B------:R-:W-:Y:S05]  /*6500*/  BSYNC B1 ;  /* 0x0000000000017941 */ /* 0x000fea0003800000 */
.L_x_7582:
        /* <DEDUP_REMOVED lines=98> */
.L_x_7589:
[----:B------:R-:W-:Y:S05]  /*6b30*/  BSYNC B0 ;  /* 0x0000000000007941 */ /* 0x000fea0003800000 */
.L_x_7588:
[C---:B------:R-:W-:Y:S04]  /*6b40*/  LEA R2, P0, R146.reuse, R76, 0x1 ;  /* 0x0000004c92027211 */ /* 0x040fe800078008ff */
[----:B------:R-:W-:Y:S05]  /*6b50*/  LEA.HI.X R3, R146, R77, R61, 0x1, P0 ;  /* 0x0000004d92037211 */ /* 0x000fea00000f0c3d */
[----:B-----5:R3:W-:Y:S04]  /*6b60*/  STG.E.128 [R2.64], R32 ;  /* 0x0000002002007986 */ /* 0x0207e8000c101d06 */
.L_x_7587:
[----:B------:R-:W-:Y:S05]  /*6b70*/  BSYNC B1 ;  /* 0x0000000000017941 */ /* 0x000fea0003800000 */
.L_x_7586:
        /* <DEDUP_REMOVED lines=97> */
.L_x_7593:
[----:B------:R-:W-:Y:S05]  /*7190*/  BSYNC B0 ;  /* 0x0000000000007941 */ /* 0x000fea0003800000 */
.L_x_7592:
[----:B------:R-:W-:Y:S05]  /*71a0*/  MOV R3, 0xa0 ;  /* 0x000000a000037802 */ /* 0x000fea0000000f00 */
[C---:B------:R-:W-:Y:S04]  /*71b0*/  IMAD.WIDE.U32 R4, R3.reuse, c[0x0][0x198], R76 ;  /* 0x0000660003047a25 */ /* 0x040fe800078e004c */
[----:B------:R-:W-:Y:S05]  /*71c0*/  IMAD R0, R3, c[0x0][0x19c], RZ ;  /* 0x0000670003007a24 */ /* 0x000fea00078e02ff */
[----:B------:R-:W-:Y:S05]  /*71d0*/  IADD3 R5, R5, R0, RZ ;  /* 0x0000000005057210 */ /* 0x000fea0007ffe0ff */
[----:B-----5:R4:W-:Y:S02]  /*71e0*/  STG.E.128 [R4.64], R32 ;  /* 0x0000002004007986 */ /* 0x0209e4000c101d06 */
.L_x_7591:
[----:B------:R-:W-:Y:S05]  /*71f0*/  BSYNC B1 ;  /* 0x0000000000017941 */ /* 0x000fea0003800000 */
.L_x_7590:
        /* <DEDUP_REMOVED lines=97> */
.L_x_7597:
[----:B------:R-:W-:Y:S05]  /*7810*/  BSYNC B0 ;  /* 0x0000000000007941 */ /* 0x000fea0003800000 */
.L_x_7596:
[----:B------:R-:W-:Y:S05]  /*7820*/  MOV R3, 0xc0 ;  /* 0x000000c000037802 */ /* 0x000fea0000000f00 */
[C---:B------:R-:W-:Y:S04]  /*7830*/  IMAD.WIDE.U32 R4, R3.reuse, c[0x0][0x198], R76 ;  /* 0x0000660003047a25 */ /* 0x040fe800078e004c */
[----:B------:R-:W-:Y:S05]  /*7840*/  IMAD R0, R3, c[0x0][0x19c], RZ ;  /* 0x0000670003007a24 */ /* 0x000fea00078e02ff */
[----:B------:R-:W-:Y:S05]  /*7850*/  IADD3 R5, R5, R0, RZ ;  /* 0x0000000005057210 */ /* 0x000fea0007ffe0ff */
[----:B-----5:R4:W-:Y:S02]  /*7860*/  STG.E.128 [R4.64], R32 ;  /* 0x0000002004007986 */ /* 0x0209e4000c101d06 */
.L_x_7595:
[----:B------:R-:W-:Y:S05]  /*7870*/  BSYNC B1 ;  /* 0x0000000000017941 */ /* 0x000fea0003800000 */
.L_x_7594:
        /* <DEDUP_REMOVED lines=98> */
.L_x_7601:
[----:B------:R-:W-:Y:S05]  /*7ea0*/  BSYNC B0 ;  /* 0x0000000000007941 */ /* 0x000fea0003800000 */
.L_x_7600:
[----:B------:R-:W-:Y:S05]  /*7eb0*/  MOV R3, 0xe0 ;  /* 0x000000e000037802 */ /* 0x000fea0000000f00 */
[C---:B------:R-:W-:Y:S04]  /*7ec0*/  IMAD.WIDE.U32 R4, R3.reuse, c[0x0][0x198], R76 ;  /* 0x0000660003047a25 */ /* 0x040fe800078e004c */
[----:B------:R-:W-:Y:S05]  /*7ed0*/  IMAD R0, R3, c[0x0][0x19c], RZ ;  /* 0x0000670003007a24 */ /* 0x000fea00078e02ff */
[----:B------:R-:W-:Y:S05]  /*7ee0*/  IADD3 R5, R5, R0, RZ ;  /* 0x0000000005057210 */ /* 0x000fea0007ffe0ff */
[----:B-----5:R3:W-:Y:S02]  /*7ef0*/  STG.E.128 [R4.64], R32 ;  /* 0x0000002004007986 */ /* 0x0207e4000c101d06 */
.L_x_7599:
[----:B------:R-:W-:Y:S05]  /*7f00*/  BSYNC B1 ;  /* 0x0000000000017941 */ /* 0x000fea0003800000 */
.L_x_7598:
        /* <DEDUP_REMOVED lines=8> */
.L_x_7551:
        /* <DEDUP_REMOVED lines=67> */
.L_x_7569:
        /* <DEDUP_REMOVED lines=83> */
.L_x_7602:
        /* <DEDUP_REMOVED lines=8> */
.L_x_7603:
[----:B------:R-:W-:Y:S04]  /*8970*/  IADD3 R11, R11, -0x1, RZ ;  /* 0xffffffff0b0b7810 */ /* 0x000fe80007ffe0ff */
[----:B------:R-:W-:Y:S11]  /*8980*/  ISETP.GT.AND P0, PT, R11, R53, PT ;  /* 0x000000350b00720c */ /* 0x000ff60003f04270 */
[----:B------:R-:W-:Y:S02]  /*8990*/  @!UPT UIADD3 URZ, URZ, URZ, URZ ;  /* 0x0000003f3f3ff290 */ /* 0x000fe4000fffe03f */
[----:B------:R-:W-:-:S05]  /*89a0*/  @P0 BRA `(.L_x_7604) ;  /* 0xffff9d8000000947 */ /* 0x000fca000383ffff */
.L_x_7550:
        /* <DEDUP_REMOVED lines=102> */
.L_x_7611:
[----:B------:R-:W-:Y:S05]  /*9010*/  BSYNC B0 ;  /* 0x0000000000007941 */ /* 0x000fea0003800000 */
.L_x_7610:
[----:B-----5:R3:W-:Y:S02]  /*9020*/  STS.128 [R175], R8 ;  /* 0x00000008af007388 */ /* 0x0207e40000000c00 */
.L_x_7609:
[----:B------:R-:W-:Y:S05]  /*9030*/  BSYNC B1 ;  /* 0x0000000000017941 */ /* 0x000fea0003800000 */
.L_x_7608:
        /* <DEDUP_REMOVED lines=61> */
.L_x_7615:
[----:B------:R-:W-:Y:S05]  /*9410*/  BSYNC B0 ;  /* 0x0000000000007941 */ /* 0x000fea0003800000 */
.L_x_7614:
[----:B-----5:R1:W-:Y:S02]  /*9420*/  STS.128 [R175+0x800], R8 ;  /* 0x00080008af007388 */ /* 0x0203e40000000c00 */
.L_x_7613:
[----:B------:R-:W-:Y:S05]  /*9430*/  BSYNC B1 ;  /* 0x0000000000017941 */ /* 0x000fea0003800000 */
.L_x_7612:
        /* <DEDUP_REMOVED lines=59> */
.L_x_7619:
[----:B------:R-:W-:Y:S05]  /*97f0*/  BSYNC B0 ;  /* 0x0000000000007941 */ /* 0x000fea0003800000 */
.L_x_7618:
[----:B-----5:R1:W-:Y:S02]  /*9800*/  STS.128 [R175+0x1000], R28 ;  /* 0x0010001caf007388 */ /* 0x0203e40000000c00 */
.L_x_7617:
[----:B------:R-:W-:Y:S05]  /*9810*/  BSYNC B1 ;  /* 0x0000000000017941 */ /* 0x000fea0003800000 */
.L_x_7616:
        /* <DEDUP_REMOVED lines=61> */
.L_x_7622:
[----:B------:R-:W-:Y:S05]  /*9bf0*/  BSYNC B0 ;  /* 0x0000000000007941 */ /* 0x000fea0003800000 */
.L_x_7621:
[----:B-----5:R1:W-:Y:S01]  /*9c00*/  STS.128 [R175+0x1800], R8 ;  /* 0x00180008af007388 */ /* 0x0203e20000000c00 */
[----:B------:R-:W-:Y:S05]  /*9c10*/  BRA `(.L_x_7620) ;  /* 0x00001cd000007947 */ /* 0x000fea0003800000 */
.L_x_7607:
        /* <DEDUP_REMOVED lines=92> */
.L_x_7626:
[----:B------:R-:W-:Y:S05]  /*a1e0*/  BSYNC B0 ;  /* 0x0000000000007941 */ /* 0x000fea0003800000 */
.L_x_7625:
[----:B-----5:R4:W-:Y:S02]  /*a1f0*/  STS.128 [R175], R16 ;  /* 0x00000010af007388 */ /* 0x0209e40000000c00 */
.L_x_7624:
[----:B------:R-:W-:Y:S05]  /*a200*/  BSYNC B1 ;  /* 0x0000000000017941 */ /* 0x000fea0003800000 */
.L_x_7623:
        /* <DEDUP_REMOVED lines=95> */
.L_x_7630:
[----:B------:R-:W-:Y:S05]  /*a800*/  BSYNC B0 ;  /* 0x0000000000007941 */ /* 0x000fea0003800000 */
.L_x_7629:
[----:B-----5:R1:W-:Y:S02]  /*a810*/  STS.128 [R175+0x800], R16 ;  /* 0x00080010af007388 */ /* 0x0203e40000000c00 */
.L_x_7628:
[----:B------:R-:W-:Y:S05]  /*a820*/  BSYNC B1 ;  /* 0x0000000000017941 */ /* 0x000fea0003800000 */
.L_x_7627:
        /* <DEDUP_REMOVED lines=96> */
.L_x_7634:
[----:B------:R-:W-:Y:S05]  /*ae30*/  BSYNC B0 ;  /* 0x0000000000007941 */ /* 0x000fea0003800000 */
.L_x_7633:
[----:B-----5:R1:W-:Y:S02]  /*ae40*/  STS.128 [R175+0x1000], R16 ;  /* 0x00100010af007388 */ /* 0x0203e40000000c00 */
.L_x_7632:
[----:B------:R-:W-:Y:S05]  /*ae50*/  BSYNC B1 ;  /* 0x0000000000017941 */ /* 0x000fea0003800000 */
.L_x_7631:
        /* <DEDUP_REMOVED lines=96> */
.L_x_7636:
[----:B------:R-:W-:Y:S05]  /*b460*/  BSYNC B0 ;  /* 0x0000000000007941 */ /* 0x000fea0003800000 */
.L_x_7635:
[----:B-----5:R1:W-:Y:S01]  /*b470*/  STS.128 [R175+0x1800], R12 ;  /* 0x0018000caf007388 */ /* 0x0203e20000000c00 */
[----:B------:R-:W-:Y:S05]  /*b480*/  BRA `(.L_x_7620) ;  /* 0x0000046000007947 */ /* 0x000fea0003800000 */
.L_x_7606:
        /* <DEDUP_REMOVED lines=14> */
.L_x_7638:
[----:B------:R-:W-:Y:S05]  /*b570*/  BSYNC B0 ;  /* 0x0000000000007941 */ /* 0x000fea0003800000 */
.L_x_7637:
        /* <DEDUP_REMOVED lines=17> */
.L_x_7640:
[----:B------:R-:W-:Y:S05]  /*b690*/  BSYNC B0 ;  /* 0x0000000000007941 */ /* 0x000fea0003800000 */
.L_x_7639:
        /* <DEDUP_REMOVED lines=17> */
.L_x_7642:
[----:B------:R-:W-:Y:S05]  /*b7b0*/  BSYNC B0 ;  /* 0x0000000000007941 */ /* 0x000fea0003800000 */
.L_x_7641:
        /* <DEDUP_REMOVED lines=19> */
.L_x_7620:
[----:B------:R-:W-:Y:S05]  /*b8f0*/  BSYNC B2 ;  /* 0x0000000000027941 */ /* 0x000fea0003800000 */
.L_x_7605:
        /* <DEDUP_REMOVED lines=15> */
.L_x_7644:
[----:B------:R-:W-:Y:S05]  /*b9f0*/  BSYNC B0 ;  /* 0x0000000000007941 */ /* 0x000fea0003800000 */
.L_x_7643:
        /* <DEDUP_REMOVED lines=12> */
.L_x_7646:
[----:B------:R-:W-:Y:S05]  /*bac0*/  BSYNC B0 ;  /* 0x0000000000007941 */ /* 0x000fea0003800000 */
.L_x_7645:
        /* <DEDUP_REMOVED lines=14> */
.L_x_7648:
[----:B------:R-:W-:Y:S05]  /*bbb0*/  BSYNC B0 ;  /* 0x0000000000007941 */ /* 0x000fea0003800000 */
.L_x_7647:
        /* <DEDUP_REMOVED lines=15> */
.L_x_7650:
[----:B------:R-:W-:Y:S05]  /*bcb0*/  BSYNC B0 ;  /* 0x0000000000007941 */ /* 0x000fea0003800000 */
.L_x_7649:
        /* <DEDUP_REMOVED lines=15> */
.L_x_7652:
[----:B------:R-:W-:Y:S05]  /*bdb0*/  BSYNC B0 ;  /* 0x0000000000007941 */ /* 0x000fea0003800000 */
.L_x_7651:
        /* <DEDUP_REMOVED lines=16> */
.L_x_7654:
[----:B------:R-:W-:Y:S05]  /*bec0*/  BSYNC B0 ;  /* 0x0000000000007941 */ /* 0x000fea0003800000 */
.L_x_7653:
        /* <DEDUP_REMOVED lines=16> */
.L_x_7656:
[----:B------:R-:W-:Y:S05]  /*bfd0*/  BSYNC B0 ;  /* 0x0000000000007941 */ /* 0x000fea0003800000 */
.L_x_7655:
        /* <DEDUP_REMOVED lines=16> */
.L_x_7658:
[----:B------:R-:W-:Y:S05]  /*c0e0*/  BSYNC B0 ;  /* 0x0000000000007941 */ /* 0x000fea0003800000 */
.L_x_7657:
        /* <DEDUP_REMOVED lines=36> */
.L_x_7660:
[----:B-1----:R-:W-:Y:S05]  /*c330*/  BSYNC B0 ;  /* 0x0000000000007941 */ /* 0x002fea0003800000 */
.L_x_7659:
        /* <DEDUP_REMOVED lines=13> */
.L_x_7662:
[----:B------:R-:W-:Y:S05]  /*c410*/  BSYNC B0 ;  /* 0x0000000000007941 */ /* 0x000fea0003800000 */
.L_x_7661:
        /* <DEDUP_REMOVED lines=15> */
.L_x_7664:
[----:B------:R-:W-:Y:S05]  /*c510*/  BSYNC B0 ;  /* 0x0000000000007941 */ /* 0x000fea0003800000 */
.L_x_7663:
        /* <DEDUP_REMOVED lines=16> */
.L_x_7666:
[----:B------:R-:W-:Y:S05]  /*c620*/  BSYNC B0 ;  /* 0x0000000000007941 */ /* 0x000fea0003800000 */
.L_x_7665:
        /* <DEDUP_REMOVED lines=15> */
.L_x_7668:
[----:B------:R-:W-:Y:S05]  /*c720*/  BSYNC B0 ;  /* 0x0000000000007941 */ /* 0x000fea0003800000 */
.L_x_7667:
        /* <DEDUP_REMOVED lines=16> */
.L_x_7670:
[----:B------:R-:W-:Y:S05]  /*c830*/  BSYNC B0 ;  /* 0x0000000000007941 */ /* 0x000fea0003800000 */
.L_x_7669:
        /* <DEDUP_REMOVED lines=16> */
.L_x_7672:
[----:B------:R-:W-:Y:S05]  /*c940*/  BSYNC B0 ;  /* 0x0000000000007941 */ /* 0x000fea0003800000 */
.L_x_7671:
        /* <DEDUP_REMOVED lines=16> */
.L_x_7674:
[----:B------:R-:W-:Y:S05]  /*ca50*/  BSYNC B0 ;  /* 0x0000000000007941 */ /* 0x000fea0003800000 */
.L_x_7673:
        /* <DEDUP_REMOVED lines=28> */
[----:B------:R-:W-:Y:S01]  /*cc20*/  IMAD.IADD R166, R6, 0x1, R9 ;  /* 0x0000000106a67824 */ /* 0x000fe200078e0209 */
[----:B------:R-:W-:Y:S01]  /*cc30*/  LOP3.LUT R174, R174, 0xfffffffe, RZ, 0xc0, !PT ;  /* 0xfffffffeaeae7812 */ /* 0x000fe200078ec0ff */
        /* <DEDUP_REMOVED lines=11> */
[----:B--2---:R-:W1:Y:S01]  /*ccf0*/  LDSM.16.M88.4 R44, [R165+0x2000] ;  /* 0x00200000a52c783b */ /* 0x004e620000000200 */
[----:B------:R-:W-:-:S02]  /*cd00*/  IADD3 R8, R165, 0x2000, RZ ;  /* 0x00002000a5087810 */ /* 0x000fc40007ffe0ff */
[----:B------:R-:W-:Y:S01]  /*cd10*/  IADD3 R162, R165, 0x2040, RZ ;  /* 0x00002040a5a27810 */ /* 0x000fe20007ffe0ff */
[----:B------:R-:W2:Y:S01]  /*cd20*/  LDSM.16.M88.4 R72, [R165+0x2800] ;  /* 0x00280000a548783b */ /* 0x000ea20000000200 */
[----:B------:R-:W-:Y:S01]  /*cd30*/  IMAD.IADD R163, R166, 0x1, R5 ;  /* 0x00000001a6a37824 */ /* 0x000fe200078e0205 */
[----:B------:R-:W-:Y:S02]  /*cd40*/  @P2 IADD3 R162, R8, -0x40, RZ ;  /* 0xffffffc008a22810 */ /* 0x000fe40007ffe0ff */
[----:B------:R-:W-:Y:S01]  /*cd50*/  LDSM.16.M88.4 R16, [R164] ;  /* 0x00000000a410783b */ /* 0x000fe20000000200 */
[----:B------:R-:W-:Y:S01]  /*cd60*/  IMAD.IADD R161, R4, 0x1, R163 ;  /* 0x0000000104a17824 */ /* 0x000fe200078e02a3 */
[----:B------:R-:W-:Y:S01]  /*cd70*/  LOP3.LUT R6, R6, R7, RZ, 0xfc, !PT ;  /* 0x0000000706067212 */ /* 0x000fe200078efcff */
[----:B------:R-:W-:Y:S01]  /*cd80*/  IMAD.IADD R148, R2, 0x1, R162 ;  /* 0x0000000102947824 */ /* 0x000fe200078e02a2 */
[----:B------:R-:W5:Y:S01]  /*cd90*/  LDSM.16.M88.4 R40, [R159+0x2000] ;  /* 0x002000009f28783b */ /* 0x000f620000000200 */
[----:B------:R-:W-:Y:S01]  /*cda0*/  IMAD.IADD R2, R92, 0x1, R183 ;  /* 0x000000015c027824 */ /* 0x000fe200078e02b7 */
[----:B------:R-:W-:-:S02]  /*cdb0*/  IADD3 R154, R162, 0x1000, RZ ;  /* 0x00001000a29a7810 */ /* 0x000fc40007ffe0ff */
[----:B------:R-:W3:Y:S01]  /*cdc0*/  LDSM.16.M88.4 R24, [R159+0x2800] ;  /* 0x002800009f18783b */ /* 0x000ee20000000200 */
[----:B------:R-:W-:Y:S01]  /*cdd0*/  I2F R93, R2 ;  /* 0x00000002005d7306 */ /* 0x000fe20000201400 */
[C---:B------:R-:W-:Y:S02]  /*cde0*/  IADD3 R98, R2.reuse, 0x9, RZ ;  /* 0x0000000902627810 */ /* 0x040fe40007ffe0ff */
[----:B------:R-:W4:Y:S01]  /*cdf0*/  LDSM.16.M88.4 R56, [R165+0x3000] ;  /* 0x00300000a538783b */ /* 0x000f220000000200 */
[C---:B------:R-:W-:Y:S02]  /*ce00*/  IADD3 R96, R2.reuse, 0x8, RZ ;  /* 0x0000000802607810 */ /* 0x040fe40007ffe0ff */
[C---:B------:R-:W-:Y:S01]  /*ce10*/  IADD3 R108, R2.reuse, 0x18, RZ ;  /* 0x00000018026c7810 */ /* 0x040fe20007ffe0ff */
[----:B------:R-:W-:Y:S01]  /*ce20*/  LDSM.16.M88.4 R8, [R163] ;  /* 0x00000000a308783b */ /* 0x000fe20000000200 */
[----:B------:R-:W-:Y:S01]  /*ce30*/  I2F R97, R98 ;  /* 0x0000006200617306 */ /* 0x000fe20000201400 */
[----:B------:R-:W-:-:S02]  /*ce40*/  IADD3 R50, R2, 0x1, RZ ;  /* 0x0000000102327810 */ /* 0x000fc40007ffe0ff */
[----:B------:R-:W3:Y:S01]  /*ce50*/  LDSM.16.M88.4 R32, [R162] ;  /* 0x00000000a220783b */ /* 0x000ee20000000200 */
[C---:B------:R-:W-:Y:S02]  /*ce60*/  IADD3 R104, R2.reuse, 0x10, RZ ;  /* 0x0000001002687810 */ /* 0x040fe40007ffe0ff */
[C---:B------:R-:W-:Y:S01]  /*ce70*/  IADD3 R106, R2.reuse, 0x11, RZ ;  /* 0x00000011026a7810 */ /* 0x040fe20007ffe0ff */
[----:B------:R-:W3:Y:S01]  /*ce80*/  LDSM.16.M88.4 R52, [R159+0x3000] ;  /* 0x003000009f34783b */ /* 0x000ee20000000200 */
[----:B------:R-:W-:Y:S01]  /*ce90*/  I2F R95, R96 ;  /* 0x00000060005f7306 */ /* 0x000fe20000201400 */
[C---:B------:R-:W-:Y:S02]  /*cea0*/  IADD3 R138, R2.reuse, 0x40, RZ ;  /* 0x00000040028a7810 */ /* 0x040fe40007ffe0ff */
[----:B------:R-:W-:Y:S01]  /*ceb0*/  LDSM.16.M88.4 R12, [R161] ;  /* 0x00000000a10c783b */ /* 0x000fe20000000200 */
[----:B------:R-:W-:Y:S02]  /*cec0*/  IADD3 R134, R2, 0x41, RZ ;  /* 0x0000004102867810 */ /* 0x000fe40007ffe0ff */
[C---:B------:R-:W-:Y:S01]  /*ced0*/  IADD3 R152, R162.reuse, 0x2000, RZ ;  /* 0x00002000a2987810 */ /* 0x040fe20007ffe0ff */
[----:B-1----:R-:W-:Y:S01]  /*cee0*/  HMMA.16816.F32 R60, R20, R44, RZ ;  /* 0x0000002c143c723c */ /* 0x002fe200000018ff */
[----:B------:R-:W1:Y:S01]  /*cef0*/  LDSM.16.M88.4 R64, [R148] ;  /* 0x000000009440783b */ /* 0x000e620000000200 */
[----:B------:R-:W-:Y:S01]  /*cf00*/  I2F R109, R108 ;  /* 0x0000006c006d7306 */ /* 0x000fe20000201400 */
[----:B------:R-:W-:-:S02]  /*cf10*/  IADD3 R150, R162, 0x3000, RZ ;  /* 0x00003000a2967810 */ /* 0x000fc40007ffe0ff */
[----:B------:R-:W1:Y:S03]  /*cf20*/  LDSM.16.M88.4 R68, [R165+0x3800] ;  /* 0x00380000a544783b */ /* 0x000e660000000200 */
[C---:B--2---:R-:W-:Y:S01]  /*cf30*/  HMMA.16816.F32 R36, R20.reuse, R72, RZ ;  /* 0x000000481424723c */ /* 0x044fe200000018ff */
[----:B------:R-:W-:Y:S01]  /*cf40*/  LDSM.16.M88.4 R88, [R159+0x3800] ;  /* 0x003800009f58783b */ /* 0x000fe20000000200 */
[----:B------:R-:W-:Y:S03]  /*cf50*/  I2F R51, R50 ;  /* 0x0000003200337306 */ /* 0x000fe60000201400 */
[----:B------:R-:W-:Y:S03]  /*cf60*/  LDSM.16.M88.4 R76, [R165+0x5800] ;  /* 0x00580000a54c783b */ /* 0x000fe60000000200 */
[C---:B------:R-:W-:Y:S01]  /*cf70*/  HMMA.16816.F32 R72, R20.reuse, R74, RZ ;  /* 0x0000004a1448723c */ /* 0x040fe200000018ff */
[----:B------:R-:W-:Y:S01]  /*cf80*/  LDSM.16.M88.4 R84, [R162+0x1800] ;  /* 0x00180000a254783b */ /* 0x000fe20000000200 */
[----:B------:R-:W-:Y:S06]  /*cf90*/  I2F R99, R104 ;  /* 0x0000006800637306 */ /* 0x000fec0000201400 */
[----:B------:R-:W-:Y:S02]  /*cfa0*/  HMMA.16816.F32 R44, R20, R46, RZ ;  /* 0x0000002e142c723c */ /* 0x000fe400000018ff */
[----:B------:R-:W-:Y:S06]  /*cfb0*/  I2F R105, R106 ;  /* 0x0000006a00697306 */ /* 0x000fec0000201400 */
[C---:B-----5:R-:W-:Y:S02]  /*cfc0*/  HMMA.16816.F32 R60, R16.reuse, R40, R60 ;  /* 0x00000028103c723c */ /* 0x060fe4000000183c */
[----:B------:R-:W-:Y:S06]  /*cfd0*/  I2F R130, R138 ;  /* 0x0000008a00827306 */ /* 0x000fec0000201400 */
[C---:B---3--:R-:W-:Y:S08]  /*cfe0*/  HMMA.16816.F32 R36, R16.reuse, R24, R36 ;  /* 0x000000181024723c */ /* 0x048ff00000001824 */
[----:B------:R-:W-:Y:S08]  /*cff0*/  HMMA.16816.F32 R72, R16, R26, R72 ;  /* 0x0000001a1048723c */ /* 0x000ff00000001848 */
[----:B----4-:R-:W-:Y:S08]  /*d000*/  HMMA.16816.F32 R28, R20, R56, RZ ;  /* 0x00000038141c723c */ /* 0x010ff000000018ff */
[----:B------:R-:W-:Y:S01]  /*d010*/  HMMA.16816.F32 R44, R16, R42, R44 ;  /* 0x0000002a102c723c */ /* 0x000fe2000000182c */
[----:B------:R-:W2:Y:S07]  /*d020*/  LDSM.16.M88.4 R40, [R162+0x800] ;  /* 0x00080000a228783b */ /* 0x000eae0000000200 */
[----:B------:R-:W-:Y:S01]  /*d030*/  HMMA.16816.F32 R24, R20, R58, RZ ;  /* 0x0000003a1418723c */ /* 0x000fe200000018ff */
[----:B------:R-:W3:Y:S07]  /*d040*/  LDSM.16.M88.4 R56, [R162+0x1000] ;  /* 0x00100000a238783b */ /* 0x000eee0000000200 */
[----:B------:R-:W-:Y:S08]  /*d050*/  HMMA.16816.F32 R60, R8, R32, R60 ;  /* 0x00000020083c723c */ /* 0x000ff0000000183c */
[C---:B------:R-:W-:Y:S08]  /*d060*/  HMMA.16816.F32 R28, R16.reuse, R52, R28 ;  /* 0x00000034101c723c */ /* 0x040ff0000000181c */
[----:B------:R-:W-:Y:S01]  /*d070*/  HMMA.16816.F32 R24, R16, R54, R24 ;  /* 0x000000361018723c */ /* 0x000fe20000001818 */
[----:B------:R-:W4:Y:S07]  /*d080*/  LDSM.16.M88.4 R52, [R148+0x800] ;  /* 0x000800009434783b */ /* 0x000f2e0000000200 */
[----:B-1----:R-:W-:Y:S08]  /*d090*/  HMMA.16816.F32 R60, R12, R64, R60 ;  /* 0x000000400c3c723c */ /* 0x002ff0000000183c */
[----:B------:R-:W-:Y:S08]  /*d0a0*/  HMMA.16816.F32 R44, R8, R34, R44 ;  /* 0x00000022082c723c */ /* 0x000ff0000000182c */
[----:B------:R-:W-:Y:S08]  /*d0b0*/  HMMA.16816.F32 R32, R20, R68, RZ ;  /* 0x000000441420723c */ /* 0x000ff000000018ff */
[----:B--2---:R-:W-:Y:S01]  /*d0c0*/  HMMA.16816.F32 R72, R8, R42, R72 ;  /* 0x0000002a0848723c */ /* 0x004fe20000001848 */
[----:B------:R-:W-:-:S02]  /*d0d0*/  FMUL.FTZ R60, R60, c[0x0][0x2ec] ;  /* 0x0000bb003c3c7a20 */ /* 0x000fc40000410000 */
[----:B------:R-:W-:Y:S02]  /*d0e0*/  FMUL.FTZ R61, R61, c[0x0][0x2ec] ;  /* 0x0000bb003d3d7a20 */ /* 0x000fe40000410000 */
[----:B------:R-:W-:Y:S01]  /*d0f0*/  MUFU.TANH R107, R60 ;  /* 0x0000003c006b7308 */ /* 0x000fe20000002400 */
[----:B------:R-:W-:Y:S02]  /*d100*/  FMUL.FTZ R110, R63, c[0x0][0x2ec] ;  /* 0x0000bb003f6e7a20 */ /* 0x000fe40000410000 */
[C---:B------:R-:W-:Y:S01]  /*d110*/  HMMA.16816.F32 R36, R8.reuse, R40, R36 ;  /* 0x000000280824723c */ /* 0x040fe20000001824 */
[----:B------:R-:W1:Y:S04]  /*d120*/  LDSM.16.M88.4 R40, [R148+0x1000] ;  /* 0x001000009428783b */ /* 0x000e680000000200 */
[----:B------:R-:W2:Y:S03]  /*d130*/  MUFU.TANH R110, R110 ;  /* 0x0000006e006e7308 */ /* 0x000ea60000002400 */
[----:B---3--:R-:W-:Y:S08]  /*d140*/  HMMA.16816.F32 R28, R8, R56, R28 ;  /* 0x00000038081c723c */ /* 0x008ff0000000181c */
[----:B------:R-:W-:Y:S01]  /*d150*/  HMMA.16816.F32 R32, R16, R88, R32 ;  /* 0x000000581020723c */ /* 0x000fe20000001820 */
[----:B------:R3:W-:Y:S01]  /*d160*/  MUFU.TANH R89, R61 ;  /* 0x0000003d00597308 */ /* 0x0007e20000002400 */
[----:B--2---:R-:W-:Y:S01]  /*d170*/  FFMA.FTZ R7, R0, R51, R110 ;  /* 0x0000003300077223 */ /* 0x004fe2000001006e */
[----:B------:R-:W-:-:S04]  /*d180*/  IADD3 R110, R2, 0x48, RZ ;  /* 0x00000048026e7810 */ /* 0x000fc80007ffe0ff */
[----:B------:R-:W-:Y:S01]  /*d190*/  FMUL.FTZ R88, R62, c[0x0][0x2ec] ;  /* 0x0000bb003e587a20 */ /* 0x000fe20000410000 */
[----:B------:R-:W-:Y:S05]  /*d1a0*/  HMMA.16816.F32 R24, R8, R58, R24 ;  /* 0x0000003a0818723c */ /* 0x000fea0000001818 */
[----:B------:R-:W-:Y:S03]  /*d1b0*/  MUFU.TANH R88, R88 ;  /* 0x0000005800587308 */ /* 0x000fe60000002400 */
[C---:B----4-:R-:W-:Y:S01]  /*d1c0*/  HMMA.16816.F32 R72, R12.reuse, R54, R72 ;  /* 0x000000360c48723c */ /* 0x050fe20000001848 */
[----:B---3--:R-:W2:Y:S07]  /*d1d0*/  LDSM.16.M88.4 R60, [R165+0x4000] ;  /* 0x00400000a53c783b */ /* 0x008eae0000000200 */
[C---:B------:R-:W-:Y:S01]  /*d1e0*/  HMMA.16816.F32 R36, R12.reuse, R52, R36 ;  /* 0x000000340c24723c */ /* 0x040fe20000001824 */
[----:B------:R-:W3:Y:S07]  /*d1f0*/  LDSM.16.M88.4 R52, [R165+0x4800] ;  /* 0x00480000a534783b */ /* 0x000eee0000000200 */
[C---:B-1----:R-:W-:Y:S08]  /*d200*/  HMMA.16816.F32 R28, R12.reuse, R40, R28 ;  /* 0x000000280c1c723c */ /* 0x042ff0000000181c */
[----:B------:R-:W-:Y:S01]  /*d210*/  HMMA.16816.F32 R24, R12, R42, R24 ;  /* 0x0000002a0c18723c */ /* 0x000fe20000001818 */
[----:B------:R-:W-:Y:S01]  /*d220*/  LDSM.16.M88.4 R40, [R165+0x5000] ;  /* 0x00500000a528783b */ /* 0x000fe20000000200 */
[----:B------:R-:W-:-:S02]  /*d230*/  FMUL.FTZ R119, R72, c[0x0][0x2ec] ;  /* 0x0000bb0048777a20 */ /* 0x000fc40000410000 */
[----:B------:R-:W-:Y:S02]  /*d240*/  FMUL.FTZ R129, R73, c[0x0][0x2ec] ;  /* 0x0000bb0049817a20 */ /* 0x000fe40000410000 */
[----:B------:R-:W-:Y:S02]  /*d250*/  FMUL.FTZ R128, R74, c[0x0][0x2ec] ;  /* 0x0000bb004a807a20 */ /* 0x000fe40000410000 */
[----:B------:R-:W-:Y:S01]  /*d260*/  HMMA.16816.F32 R68, R20, R70, RZ ;  /* 0x000000461444723c */ /* 0x000fe200000018ff */
[----:B------:R-:W-:Y:S01]  /*d270*/  FMUL.FTZ R131, R75, c[0x0][0x2ec] ;  /* 0x0000bb004b837a20 */ /* 0x000fe20000410000 */
[----:B------:R-:W-:Y:S01]  /*d280*/  MUFU.TANH R119, R119 ;  /* 0x0000007700777308 */ /* 0x000fe20000002400 */
[----:B------:R-:W1:Y:S01]  /*d290*/  LDSM.16.M88.4 R72, [R159+0x4000] ;  /* 0x004000009f48783b */ /* 0x000e620000000200 */
[----:B------:R-:W-:Y:S02]  /*d2a0*/  FMUL.FTZ R36, R36, c[0x0][0x2ec] ;  /* 0x0000bb0024247a20 */ /* 0x000fe40000410000 */
[----:B------:R-:W-:-:S02]  /*d2b0*/  FMUL.FTZ R37, R37, c[0x0][0x2ec] ;  /* 0x0000bb0025257a20 */ /* 0x000fc40000410000 */
[----:B------:R-:W-:Y:S01]  /*d2c0*/  HMMA.16816.F32 R44, R12, R66, R44 ;  /* 0x000000420c2c723c */ /* 0x000fe2000000182c */
[----:B------:R-:W-:Y:S01]  /*d2d0*/  FMUL.FTZ R28, R28, c[0x0][0x2ec] ;  /* 0x0000bb001c1c7a20 */ /* 0x000fe20000410000 */
[----:B------:R-:W-:Y:S01]  /*d2e0*/  MUFU.TANH R115, R36 ;  /* 0x0000002400737308 */ /* 0x000fe20000002400 */
[----:B------:R-:W-:Y:S02]  /*d2f0*/  FMUL.FTZ R29, R29, c[0x0][0x2ec] ;  /* 0x0000bb001d1d7a20 */ /* 0x000fe40000410000 */
[----:B------:R-:W-:Y:S02]  /*d300*/  FMUL.FTZ R30, R30, c[0x0][0x2ec] ;  /* 0x0000bb001e1e7a20 */ /* 0x000fe40000410000 */
[----:B------:R-:W-:Y:S01]  /*d310*/  FMUL.FTZ R38, R38, c[0x0][0x2ec] ;  /* 0x0000bb0026267a20 */ /* 0x000fe20000410000 */
[----:B--2---:R-:W-:Y:S01]  /*d320*/  HMMA.16816.F32 R64, R20, R60, RZ ;  /* 0x0000003c1440723c */ /* 0x004fe200000018ff */
[----:B------:R-:W-:Y:S01]  /*d330*/  FMUL.FTZ R118, R39, c[0x0][0x2ec] ;  /* 0x0000bb0027767a20 */ /* 0x000fe20000410000 */
[----:B------:R-:W-:Y:S01]  /*d340*/  MUFU.TANH R133, R28 ;  /* 0x0000001c00857308 */ /* 0x000fe20000002400 */
[----:B------:R-:W-:-:S02]  /*d350*/  FMUL.FTZ R24, R24, c[0x0][0x2ec] ;  /* 0x0000bb0018187a20 */ /* 0x000fc40000410000 */
[----:B------:R-:W-:Y:S02]  /*d360*/  FMUL.FTZ R25, R25, c[0x0][0x2ec] ;  /* 0x0000bb0019197a20 */ /* 0x000fe40000410000 */
[----:B------:R-:W-:Y:S01]  /*d370*/  FMUL.FTZ R143, R26, c[0x0][0x2ec] ;  /* 0x0000bb001a8f7a20 */ /* 0x000fe20000410000 */
[----:B------:R-:W-:Y:S01]  /*d380*/  HMMA.16816.F32 R60, R20, R62, RZ ;  /* 0x0000003e143c723c */ /* 0x000fe200000018ff */
[----:B------:R-:W-:Y:S01]  /*d390*/  FMUL.FTZ R145, R27, c[0x0][0x2ec] ;  /* 0x0000bb001b917a20 */ /* 0x000fe20000410000 */
[----:B------:R-:W-:Y:S06]  /*d3a0*/  MUFU.TANH R135, R29 ;  /* 0x0000001d00877308 */ /* 0x000fec0000002400 */
[----:B------:R-:W-:Y:S01]  /*d3b0*/  HMMA.16816.F32 R68, R16, R90, R68 ;  /* 0x0000005a1044723c */ /* 0x000fe20000001844 */
[----:B------:R-:W-:Y:S01]  /*d3c0*/  FMUL.FTZ R44, R44, c[0x0][0x2ec] ;  /* 0x0000bb002c2c7a20 */ /* 0x000fe20000410000 */
[----:B------:R2:W-:Y:S01]  /*d3d0*/  MUFU.TANH R139, R30 ;  /* 0x0000001e008b7308 */ /* 0x0005e20000002400 */
[----:B------:R-:W-:-:S02]  /*d3e0*/  FMUL.FTZ R45, R45, c[0x0][0x2ec] ;  /* 0x0000bb002d2d7a20 */ /* 0x000fc40000410000 */
[----:B------:R-:W-:Y:S02]  /*d3f0*/  FMUL.FTZ R46, R46, c[0x0][0x2ec] ;  /* 0x0000bb002e2e7a20 */ /* 0x000fe40000410000 */
[----:B------:R-:W-:Y:S01]  /*d400*/  FMUL.FTZ R91, R31, c[0x0][0x2ec] ;  /* 0x0000bb001f5b7a20 */ /* 0x000fe20000410000 */
[----:B---3--:R-:W-:Y:S01]  /*d410*/  HMMA.16816.F32 R56, R20, R52, RZ ;  /* 0x000000341438723c */ /* 0x008fe200000018ff */
[----:B------:R-:W-:Y:S01]  /*d420*/  FMUL.FTZ R47, R47, c[0x0][0x2ec] ;  /* 0x0000bb002f2f7a20 */ /* 0x000fe20000410000 */
[----:B------:R-:W-:Y:S01]  /*d430*/  MUFU.TANH R111, R44 ;  /* 0x0000002c006f7308 */ /* 0x000fe20000002400 */
[----:B------:R-:W-:-:S05]  /*d440*/  IADD3 R90, R2, 0x21, RZ ;  /* 0x00000021025a7810 */ /* 0x000fca0007ffe0ff */
[C---:B------:R-:W-:Y:S01]  /*d450*/  HMMA.16816.F32 R52, R20.reuse, R54, RZ ;  /* 0x000000361434723c */ /* 0x040fe200000018ff */
[----:B--2---:R-:W2:Y:S01]  /*d460*/  LDSM.16.M88.4 R28, [R162+0x2000] ;  /* 0x00200000a21c783b */ /* 0x004ea20000000200 */
[----:B------:R-:W-:Y:S06]  /*d470*/  MUFU.TANH R112, R45 ;  /* 0x0000002d00707308 */ /* 0x000fec0000002400 */
[----:B------:R-:W-:Y:S02]  /*d480*/  HMMA.16816.F32 R80, R20, R76, RZ ;  /* 0x0000004c1450723c */ /* 0x000fe400000018ff */
[----:B------:R-:W3:Y:S06]  /*d490*/  MUFU.TANH R113, R46 ;  /* 0x0000002e00717308 */ /* 0x000eec0000002400 */
[C---:B-1----:R-:W-:Y:S02]  /*d4a0*/  HMMA.16816.F32 R64, R16.reuse, R72, R64 ;  /* 0x000000481040723c */ /* 0x042fe40000001840 */
[----:B------:R1:W-:Y:S06]  /*d4b0*/  MUFU.TANH R114, R47 ;  /* 0x0000002f00727308 */ /* 0x0003ec0000002400 */
[----:B------:R-:W-:Y:S02]  /*d4c0*/  HMMA.16816.F32 R60, R16, R74, R60 ;  /* 0x0000004a103c723c */ /* 0x000fe4000000183c */
[----:B------:R-:W-:Y:S01]  /*d4d0*/  MUFU.TANH R116, R37 ;  /* 0x0000002500747308 */ /* 0x000fe20000002400 */
[----:B---3--:R-:W-:-:S04]  /*d4e0*/  FFMA.FTZ R113, R0, R95, R113 ;  /* 0x0000005f00717223 */ /* 0x008fc80000010071 */
[----:B------:R-:W-:Y:S01]  /*d4f0*/  IADD3 R74, R2, 0x19, RZ ;  /* 0x00000019024a7810 */ /* 0x000fe20007ffe0ff */
[----:B------:R-:W-:Y:S02]  /*d500*/  HMMA.16816.F32 R32, R8, R84, R32 ;  /* 0x000000540820723c */ /* 0x000fe40000001820 */
[----:B------:R3:W-:Y:S06]  /*d510*/  MUFU.TANH R117, R38 ;  /* 0x0000002600757308 */ /* 0x0007ec0000002400 */
[C---:B-1----:R-:W-:Y:S02]  /*d520*/  HMMA.16816.F32 R44, R20.reuse, R40, RZ ;  /* 0x00000028142c723c */ /* 0x042fe400000018ff */
[----:B------:R-:W-:Y:S06]  /*d530*/  MUFU.TANH R141, R24 ;  /* 0x00000018008d7308 */ /* 0x000fec0000002400 */
[C---:B------:R-:W-:Y:S01]  /*d540*/  HMMA.16816.F32 R40, R20.reuse, R42, RZ ;  /* 0x0000002a1428723c */ /* 0x040fe200000018ff */
[----:B---3--:R-:W1:Y:S01]  /*d550*/  LDSM.16.M88.4 R36, [R148+0x1800] ;  /* 0x001800009424783b */ /* 0x008e620000000200 */
[----:B------:R3:W-:Y:S06]  /*d560*/  MUFU.TANH R73, R25 ;  /* 0x0000001900497308 */ /* 0x0007ec0000002400 */
[----:B------:R-:W-:Y:S01]  /*d570*/  HMMA.16816.F32 R20, R20, R78, RZ ;  /* 0x0000004e1414723c */ /* 0x000fe200000018ff */
[----:B------:R-:W4:Y:S01]  /*d580*/  LDSM.16.M88.4 R76, [R159+0x4800] ;  /* 0x004800009f4c783b */ /* 0x000f220000000200 */
[----:B------:R-:W-:Y:S06]  /*d590*/  MUFU.TANH R129, R129 ;  /* 0x0000008100817308 */ /* 0x000fec0000002400 */
[C---:B------:R-:W-:Y:S01]  /*d5a0*/  HMMA.16816.F32 R68, R8.reuse, R86, R68 ;  /* 0x000000560844723c */ /* 0x040fe20000001844 */
[----:B------:R-:W-:Y:S01]  /*d5b0*/  LDSM.16.M88.4 R84, [R159+0x5000] ;  /* 0x005000009f54783b */ /* 0x000fe20000000200 */
[----:B------:R-:W5:Y:S03]  /*d5c0*/  I2F R72, R74 ;  /* 0x0000004a00487306 */ /* 0x000f660000201400 */
[----:B---3--:R-:W3:Y:S03]  /*d5d0*/  LDSM.16.M88.4 R24, [R148+0x2000] ;  /* 0x002000009418783b */ /* 0x008ee60000000200 */
[C---:B--2---:R-:W-:Y:S02]  /*d5e0*/  HMMA.16816.F32 R64, R8.reuse, R28, R64 ;  /* 0x0000001c0840723c */ /* 0x044fe40000001840 */
[----:B------:R-:W-:Y:S06]  /*d5f0*/  MUFU.TANH R131, R131 ;  /* 0x0000008300837308 */ /* 0x000fec0000002400 */
[----:B------:R-:W-:Y:S01]  /*d600*/  HMMA.16816.F32 R60, R8, R30, R60 ;  /* 0x0000001e083c723c */ /* 0x000fe2000000183c */
[----:B------:R-:W2:Y:S01]  /*d610*/  LDSM.16.M88.4 R28, [R162+0x2800] ;  /* 0x00280000a21c783b */ /* 0x000ea20000000200 */
[----:B-----5:R-:W-:Y:S01]  /*d620*/  FFMA.FTZ R129, R0, R72, R129 ;  /* 0x0000004800817223 */ /* 0x020fe20000010081 */
[----:B------:R-:W-:Y:S05]  /*d630*/  MUFU.TANH R118, R118 ;  /* 0x0000007600767308 */ /* 0x000fea0000002400 */
[C---:B-1----:R-:W-:Y:S03]  /*d640*/  HMMA.16816.F32 R32, R12.reuse, R36, R32 ;  /* 0x000000240c20723c */ /* 0x042fe60000001820 */
[----:B------:R-:W-:Y:S05]  /*d650*/  MUFU.TANH R91, R91 ;  /* 0x0000005b005b7308 */ /* 0x000fea0000002400 */
[----:B------:R-:W-:Y:S01]  /*d660*/  HMMA.16816.F32 R68, R12, R38, R68 ;  /* 0x000000260c44723c */ /* 0x000fe20000001844 */
[----:B------:R-:W1:Y:S02]  /*d670*/  LDSM.16.M88.4 R36, [R159+0x5800] ;  /* 0x005800009f24783b */ /* 0x000e640000000200 */
[----:B------:R-:W-:Y:S05]  /*d680*/  MUFU.TANH R143, R143 ;  /* 0x0000008f008f7308 */ /* 0x000fea0000002400 */
[----:B----4-:R-:W-:Y:S03]  /*d690*/  HMMA.16816.F32 R52, R16, R78, R52 ;  /* 0x0000004e1034723c */ /* 0x010fe60000001834 */
[----:B------:R-:W-:Y:S04]  /*d6a0*/  MUFU.TANH R145, R145 ;  /* 0x0000009100917308 */ /* 0x000fe80000002400 */
[----:B------:R-:W-:Y:S01]  /*d6b0*/  IADD3 R78, R2, 0x20, RZ ;  /* 0x00000020024e7810 */ /* 0x000fe20007ffe0ff */
[----:B---3--:R-:W-:Y:S01]  /*d6c0*/  HMMA.16816.F32 R64, R12, R24, R64 ;  /* 0x000000180c40723c */ /* 0x008fe20000001840 */
[----:B------:R-:W-:-:S02]  /*d6d0*/  FMUL.FTZ R32, R32, c[0x0][0x2ec] ;  /* 0x0000bb0020207a20 */ /* 0x000fc40000410000 */
[----:B------:R-:W-:Y:S01]  /*d6e0*/  MUFU.TANH R128, R128 ;  /* 0x0000008000807308 */ /* 0x000fe20000002400 */
[----:B------:R-:W-:Y:S02]  /*d6f0*/  FMUL.FTZ R33, R33, c[0x0][0x2ec] ;  /* 0x0000bb0021217a20 */ /* 0x000fe40000410000 */
[----:B------:R-:W-:Y:S02]  /*d700*/  FMUL.FTZ R34, R34, c[0x0][0x2ec] ;  /* 0x0000bb0022227a20 */ /* 0x000fe40000410000 */
[----:B------:R-:W-:Y:S01]  /*d710*/  FMUL.FTZ R35, R35, c[0x0][0x2ec] ;  /* 0x0000bb0023237a20 */ /* 0x000fe20000410000 */
[----:B------:R-:W-:Y:S01]  /*d720*/  HMMA.16816.F32 R60, R12, R26, R60 ;  /* 0x0000001a0c3c723c */ /* 0x000fe2000000183c */
[----:B------:R-:W3:Y:S01]  /*d730*/  LDSM.16.M88.4 R24, [R148+0x2800] ;  /* 0x002800009418783b */ /* 0x000ee20000000200 */
[----:B------:R-:W-:Y:S01]  /*d740*/  MUFU.TANH R75, R32 ;  /* 0x00000020004b7308 */ /* 0x000fe20000002400 */
[----:B------:R-:W-:Y:S02]  /*d750*/  FMUL.FTZ R71, R71, c[0x0][0x2ec] ;  /* 0x0000bb0047477a20 */ /* 0x000fe40000410000 */
[----:B------:R-:W-:-:S03]  /*d760*/  FMUL.FTZ R69, R69, c[0x0][0x2ec] ;  /* 0x0000bb0045457a20 */ /* 0x000fc60000410000 */
[----:B------:R-:W-:Y:S02]  /*d770*/  HMMA.16816.F32 R56, R16, R76, R56 ;  /* 0x0000004c1038723c */ /* 0x000fe40000001838 */
[----:B------:R-:W-:Y:S06]  /*d780*/  MUFU.TANH R77, R33 ;  /* 0x00000021004d7308 */ /* 0x000fec0000002400 */
[----:B--2---:R-:W-:Y:S01]  /*d790*/  HMMA.16816.F32 R52, R8, R30, R52 ;  /* 0x0000001e0834723c */ /* 0x004fe20000001834 */
[----:B------:R-:W-:Y:S01]  /*d7a0*/  FMUL.FTZ R65, R65, c[0x0][0x2ec] ;  /* 0x0000bb0041417a20 */ /* 0x000fe20000410000 */
[----:B------:R-:W-:Y:S01]  /*d7b0*/  MUFU.TANH R79, R34 ;  /* 0x00000022004f7308 */ /* 0x000fe20000002400 */
[----:B------:R-:W-:-:S02]  /*d7c0*/  FMUL.FTZ R67, R67, c[0x0][0x2ec] ;  /* 0x0000bb0043437a20 */ /* 0x000fc40000410000 */
[----:B------:R-:W-:-:S03]  /*d7d0*/  FMUL.FTZ R66, R66, c[0x0][0x2ec] ;  /* 0x0000bb0042427a20 */ /* 0x000fc60000410000 */
[----:B------:R-:W-:Y:S01]  /*d7e0*/  HMMA.16816.F32 R44, R16, R84, R44 ;  /* 0x00000054102c723c */ /* 0x000fe2000000182c */
[----:B------:R-:W-:Y:S01]  /*d7f0*/  FMUL.FTZ R60, R60, c[0x0][0x2ec] ;  /* 0x0000bb003c3c7a20 */ /* 0x000fe20000410000 */
[----:B------:R-:W-:Y:S01]  /*d800*/  I2F R76, R78 ;  /* 0x0000004e004c7306 */ /* 0x000fe20000201400 */
[----:B------:R-:W-:Y:S02]  /*d810*/  FMUL.FTZ R62, R62, c[0x0][0x2ec] ;  /* 0x0000bb003e3e7a20 */ /* 0x000fe40000410000 */
[----:B------:R-:W-:Y:S02]  /*d820*/  FMUL.FTZ R61, R61, c[0x0][0x2ec] ;  /* 0x0000bb003d3d7a20 */ /* 0x000fe40000410000 */
[----:B------:R-:W-:Y:S01]  /*d830*/  FMUL.FTZ R85, R68, c[0x0][0x2ec] ;  /* 0x0000bb0044557a20 */ /* 0x000fe20000410000 */
[----:B------:R-:W-:Y:S01]  /*d840*/  HMMA.16816.F32 R56, R8, R28, R56 ;  /* 0x0000001c0838723c */ /* 0x000fe20000001838 */
[----:B------:R-:W2:Y:S01]  /*d850*/  LDSM.16.M88.4 R28, [R162+0x3800] ;  /* 0x00380000a21c783b */ /* 0x000ea20000000200 */
[----:B------:R-:W4:Y:S01]  /*d860*/  I2F R84, R90 ;  /* 0x0000005a00547306 */ /* 0x000f220000201400 */
[----:B------:R-:W-:Y:S01]  /*d870*/  FMUL.FTZ R185, R63, c[0x0][0x2ec] ;  /* 0x0000bb003fb97a20 */ /* 0x000fe20000410000 */
[----:B------:R-:W-:-:S04]  /*d880*/  IADD3 R63, R2, 0x38, RZ ;  /* 0x00000038023f7810 */ /* 0x000fc80007ffe0ff */
[C---:B------:R-:W-:Y:S02]  /*d890*/  HMMA.16816.F32 R40, R16.reuse, R86, R40 ;  /* 0x000000561028723c */ /* 0x040fe40000001828 */
[----:B------:R5:W-:Y:S05]  /*d8a0*/  MUFU.TANH R87, R35 ;  /* 0x0000002300577308 */ /* 0x000bea0000002400 */
[----:B------:R-:W-:Y:S01]  /*d8b0*/  IADD3 R86, R2, 0x28, RZ ;  /* 0x0000002802567810 */ /* 0x000fe20007ffe0ff */
[C---:B-1----:R-:W-:Y:S02]  /*d8c0*/  HMMA.16816.F32 R80, R16.reuse, R36, R80 ;  /* 0x000000241050723c */ /* 0x042fe40000001850 */
[----:B------:R4:W-:Y:S05]  /*d8d0*/  MUFU.TANH R155, R60 ;  /* 0x0000003c009b7308 */ /* 0x0009ea0000002400 */
[----:B------:R-:W-:Y:S01]  /*d8e0*/  FMUL.FTZ R37, R70, c[0x0][0x2ec] ;  /* 0x0000bb0046257a20 */ /* 0x000fe20000410000 */
[----:B------:R-:W-:Y:S01]  /*d8f0*/  HMMA.16816.F32 R20, R16, R38, R20 ;  /* 0x000000261014723c */ /* 0x000fe20000001814 */
[----:B------:R-:W1:Y:S01]  /*d900*/  LDSM.16.M88.4 R16, [R162+0x3000] ;  /* 0x00300000a210783b */ /* 0x000e620000000200 */
[----:B------:R-:W2:Y:S01]  /*d910*/  I2F R68, R86 ;  /* 0x0000005600447306 */ /* 0x000ea20000201400 */
[----:B------:R-:W-:-:S02]  /*d920*/  FFMA.FTZ R70, R0, R105, R116 ;  /* 0x0000006900467223 */ /* 0x000fc40000010074 */
[----:B-----5:R-:W5:Y:S02]  /*d930*/  LDSM.16.M88.4 R32, [R148+0x3000] ;  /* 0x003000009420783b */ /* 0x020f640000000200 */
[----:B------:R-:W-:Y:S01]  /*d940*/  IADD3 R38, R2, 0x29, RZ ;  /* 0x0000002902267810 */ /* 0x000fe20007ffe0ff */
[C---:B---3--:R-:W-:Y:S01]  /*d950*/  HMMA.16816.F32 R52, R12.reuse, R26, R52 ;  /* 0x0000001a0c34723c */ /* 0x048fe20000001834 */
[----:B------:R-:W-:Y:S01]  /*d960*/  FMUL.FTZ R39, R64, c[0x0][0x2ec] ;  /* 0x0000bb0040277a20 */ /* 0x000fe20000410000 */
[----:B------:R3:W-:Y:S01]  /*d970*/  MUFU.TANH R153, R61 ;  /* 0x0000003d00997308 */ /* 0x0007e20000002400 */
[C---:B----4-:R-:W-:Y:S02]  /*d980*/  FFMA.FTZ R60, R0.reuse, R84, R135 ;  /* 0x00000054003c7223 */ /* 0x050fe40000010087 */
[----:B------:R-:W-:Y:S02]  /*d990*/  FFMA.FTZ R64, R0, R76, R133 ;  /* 0x0000004c00407223 */ /* 0x000fe40000010085 */
[----:B------:R-:W-:Y:S01]  /*d9a0*/  IMAD.U32 R27, R94, 0x10, R181 ;  /* 0x000000105e1b7824 */ /* 0x000fe200078e00b5 */
[----:B------:R-:W-:Y:S01]  /*d9b0*/  HMMA.16816.F32 R56, R12, R24, R56 ;  /* 0x000000180c38723c */ /* 0x000fe20000001838 */
[C---:B------:R-:W-:Y:S01]  /*d9c0*/  FFMA.FTZ R26, R0.reuse, R97, R112 ;  /* 0x00000061001a7223 */ /* 0x040fe20000010070 */
[----:B------:R4:W-:Y:S01]  /*d9d0*/  MUFU.TANH R25, R62 ;  /* 0x0000003e00197308 */ /* 0x0009e20000002400 */
[----:B------:R-:W-:Y:S01]  /*d9e0*/  FFMA.FTZ R94, R0, R99, R115 ;  /* 0x00000063005e7223 */ /* 0x000fe20000010073 */
[----:B------:R-:W-:Y:S01]  /*d9f0*/  IADD3 R102, -R172, 0x1, R27 ;  /* 0x00000001ac667810 */ /* 0x000fe20007ffe11b */
[----:B------:R-:W-:Y:S01]  /*da00*/  FFMA.FTZ R97, R0, R97, R114 ;  /* 0x0000006100617223 */ /* 0x000fe20000010072 */
[----:B------:R-:W-:Y:S01]  /*da10*/  IADD3 R114, R2, 0x50, RZ ;  /* 0x0000005002727810 */ /* 0x000fe20007ffe0ff */
[----:B------:R-:W-:Y:S01]  /*da20*/  FFMA.FTZ R27, R0, R109, R128 ;  /* 0x0000006d001b7223 */ /* 0x000fe20000010080 */
[----:B------:R-:W-:Y:S01]  /*da30*/  IADD3 R102, R102, c[0x0][0x2e8], R49 ;  /* 0x0000ba0066667a10 */ /* 0x000fe20007ffe031 */
[----:B--2---:R-:W-:Y:S01]  /*da40*/  HMMA.16816.F32 R80, R8, R28, R80 ;  /* 0x0000001c0850723c */ /* 0x004fe20000001850 */
[----:B------:R-:W2:Y:S01]  /*da50*/  I2F R36, R38 ;  /* 0x0000002600247306 */ /* 0x000ea20000201400 */
[----:B---3--:R-:W-:-:S02]  /*da60*/  IADD3 R61, R2, 0x31, RZ ;  /* 0x00000031023d7810 */ /* 0x008fc40007ffe0ff */
[C---:B------:R-:W-:Y:S02]  /*da70*/  IADD3 R24, R102.reuse, 0x8, RZ ;  /* 0x0000000866187810 */ /* 0x040fe40007ffe0ff */
[----:B------:R-:W-:Y:S01]  /*da80*/  IMNMX R102, R102, R49, PT ;  /* 0x0000003166667217 */ /* 0x000fe20003800200 */
[----:B------:R-:W-:Y:S01]  /*da90*/  FFMA.FTZ R28, R0, R95, R111 ;  /* 0x0000005f001c7223 */ /* 0x000fe2000001006f */
[----:B------:R-:W-:Y:S01]  /*daa0*/  IMNMX R103, R24, R49, PT ;  /* 0x0000003118677217 */ /* 0x000fe20003800200 */
[----:B------:R-:W-:Y:S01]  /*dab0*/  FFMA.FTZ R24, R0, R51, R89 ;  /* 0x0000003300187223 */ /* 0x000fe20000010059 */
[----:B------:R-:W-:Y:S01]  /*dac0*/  ISETP.GE.AND P4, PT, R98, R102, PT ;  /* 0x000000666200720c */ /* 0x000fe20003f86270 */
[----:B----4-:R-:W-:Y:S01]  /*dad0*/  FFMA.FTZ R62, R0, R68, R141 ;  /* 0x00000044003e7223 */ /* 0x010fe2000001008d */
[----:B------:R-:W-:Y:S01]  /*dae0*/  ISETP.GE.AND P3, PT, R96, R103, PT ;  /* 0x000000676000720c */ /* 0x000fe20003f66270 */
[----:B------:R-:W-:Y:S01]  /*daf0*/  FFMA.FTZ R89, R0, R105, R118 ;  /* 0x0000006900597223 */ /* 0x000fe20000010076 */
[----:B------:R-:W-:Y:S01]  /*db00*/  FSEL R26, R26, -INF , !P4 ;  /* 0xff8000001a1a7808 */ /* 0x000fe20006000000 */
[----:B------:R-:W-:Y:S01]  /*db10*/  FMUL.FTZ R59, R59, c[0x0][0x2ec] ;  /* 0x0000bb003b3b7a20 */ /* 0x000fe20000410000 */
[-C--:B------:R-:W-:Y:S01]  /*db20*/  ISETP.GE.AND P4, PT, R74, R102.reuse, PT ;  /* 0x000000664a00720c */ /* 0x080fe20003f86270 */
[C---:B-1----:R-:W-:Y:S01]  /*db30*/  HMMA.16816.F32 R44, R8.reuse, R16, R44 ;  /* 0x00000010082c723c */ /* 0x042fe2000000182c */
[----:B------:R-:W-:Y:S01]  /*db40*/  FSEL R157, R113, -INF , !P3 ;  /* 0xff800000719d7808 */ /* 0x000fe20005800000 */
[----:B------:R-:W-:Y:S01]  /*db50*/  FMUL.FTZ R29, R57, c[0x0][0x2ec] ;  /* 0x0000bb00391d7a20 */ /* 0x000fe20000410000 */
[-C--:B------:R-:W-:Y:S01]  /*db60*/  ISETP.GE.AND P3, PT, R108, R102.reuse, PT ;  /* 0x000000666c00720c */ /* 0x080fe20003f66270 */
[----:B------:R1:W-:Y:S01]  /*db70*/  MUFU.TANH R113, R59 ;  /* 0x0000003b00717308 */ /* 0x0003e20000002400 */
[----:B------:R-:W-:Y:S01]  /*db80*/  ISETP.GE.AND P1, PT, R50, R102, PT ;  /* 0x000000663200720c */ /* 0x000fe20003f26270 */
[----:B------:R-:W-:Y:S01]  /*db90*/  FFMA.FTZ R57, R0, R76, R139 ;  /* 0x0000004c00397223 */ /* 0x000fe2000001008b */
[-C--:B------:R-:W-:Y:S01]  /*dba0*/  ISETP.GE.AND P0, PT, R50, R103.reuse, PT ;  /* 0x000000673200720c */ /* 0x080fe20003f06270 */
[----:B------:R-:W-:Y:S01]  /*dbb0*/  HMMA.16816.F32 R40, R8, R18, R40 ;  /* 0x000000120828723c */ /* 0x000fe20000001828 */
[----:B------:R-:W-:Y:S01]  /*dbc0*/  FSEL R24, R24, -INF , !P1 ;  /* 0xff80000018187808 */ /* 0x000fe20004800000 */
[----:B------:R-:W-:Y:S01]  /*dbd0*/  FMUL.FTZ R49, R58, c[0x0][0x2ec] ;  /* 0x0000bb003a317a20 */ /* 0x000fe20000410000 */
[-C--:B------:R-:W-:Y:S01]  /*dbe0*/  ISETP.GE.AND P1, PT, R104, R103.reuse, PT ;  /* 0x000000676800720c */ /* 0x080fe20003f26270 */
[----:B------:R-:W-:Y:S01]  /*dbf0*/  I2F R19, R61 ;  /* 0x0000003d00137306 */ /* 0x000fe20000201400 */
[----:B------:R-:W-:Y:S01]  /*dc00*/  @P4 LOP3.LUT R174, R174, 0x1, RZ, 0xfc, !PT ;  /* 0x00000001aeae4812 */ /* 0x000fe200078efcff */
[----:B------:R-:W-:Y:S01]  /*dc10*/  FMUL.FTZ R58, R53, c[0x0][0x2ec] ;  /* 0x0000bb00353a7a20 */ /* 0x000fe20000410000 */
[----:B------:R-:W-:Y:S01]  /*dc20*/  ISETP.GE.AND P4, PT, R74, R103, PT ;  /* 0x000000674a00720c */ /* 0x000fe20003f86270 */
[----:B------:R-:W-:Y:S01]  /*dc30*/  FFMA.FTZ R74, R0, R109, R119 ;  /* 0x0000006d004a7223 */ /* 0x000fe20000010077 */
[----:B------:R-:W-:Y:S01]  /*dc40*/  IADD3 R18, R2, 0x30, RZ ;  /* 0x0000003002127810 */ /* 0x000fe20007ffe0ff */
[----:B------:R-:W-:Y:S01]  /*dc50*/  FFMA.FTZ R53, R0, R84, R91 ;  /* 0x0000005400357223 */ /* 0x000fe2000001005b */
[----:B------:R-:W-:Y:S01]  /*dc60*/  ISETP.GE.AND P6, PT, R104, R102, PT ;  /* 0x000000666800720c */ /* 0x000fe20003fc6270 */
[----:B-1----:R-:W-:Y:S01]  /*dc70*/  FFMA.FTZ R59, R0, R72, R131 ;  /* 0x00000048003b7223 */ /* 0x002fe20000010083 */
[----:B------:R-:W-:Y:S01]  /*dc80*/  FSEL R74, R74, -INF , !P3 ;  /* 0xff8000004a4a7808 */ /* 0x000fe20005800000 */
[----:B------:R-:W1:Y:S01]  /*dc90*/  I2F R17, R18 ;  /* 0x0000001200117306 */ /* 0x000e620000201400 */
[C---:B------:R-:W-:Y:S01]  /*dca0*/  LOP3.LUT P3, RZ, R174.reuse, 0x1, RZ, 0xc0, !PT ;  /* 0x00000001aeff7812 */ /* 0x040fe2000786c0ff */
[----:B-----5:R-:W-:Y:S01]  /*dcb0*/  HMMA.16816.F32 R44, R12, R32, R44 ;  /* 0x000000200c2c723c */ /* 0x020fe2000000182c */
[----:B------:R-:W-:Y:S01]  /*dcc0*/  LOP3.LUT R174, R174, 0xfffffffe, RZ, 0xc0, !PT ;  /* 0xfffffffeaeae7812 */ /* 0x000fe200078ec0ff */
[----:B--2---:R-:W-:Y:S01]  /*dcd0*/  FFMA.FTZ R145, R0, R36, R145 ;  /* 0x0000002400917223 */ /* 0x004fe20000010091 */
[----:B------:R-:W-:Y:S01]  /*dce0*/  FSEL R72, R129, -INF , !P3 ;  /* 0xff80000081487808 */ /* 0x000fe20005800000 */
[----:B------:R-:W-:Y:S01]  /*dcf0*/  FMUL.FTZ R3, R56, c[0x0][0x2ec] ;  /* 0x0000bb0038037a20 */ /* 0x000fe20000410000 */
[-C--:B------:R-:W-:Y:S01]  /*dd00*/  ISETP.GE.AND P3, PT, R86, R102.reuse, PT ;  /* 0x000000665600720c */ /* 0x080fe20003f66270 */
[----:B------:R-:W-:Y:S01]  /*dd10*/  MUFU.TANH R85, R85 ;  /* 0x0000005500557308 */ /* 0x000fe20000002400 */
[----:B------:R-:W-:Y:S01]  /*dd20*/  FFMA.FTZ R33, R0, R99, R117 ;  /* 0x0000006300217223 */ /* 0x000fe20000010075 */
[----:B------:R-:W-:Y:S01]  /*dd30*/  FSEL R7, R7, -INF , !P0 ;  /* 0xff80000007077808 */ /* 0x000fe20004000000 */
[----:B------:R-:W-:Y:S01]  /*dd40*/  HMMA.16816.F32 R20, R8, R30, R20 ;  /* 0x0000001e0814723c */ /* 0x000fe20000001814 */
[----:B------:R-:W-:Y:S01]  /*dd50*/  ISETP.GE.AND P2, PT, R96, R102, PT ;  /* 0x000000666000720c */ /* 0x000fe20003f46270 */
[----:B------:R-:W-:Y:S01]  /*dd60*/  FMUL.FTZ R52, R52, c[0x0][0x2ec] ;  /* 0x0000bb0034347a20 */ /* 0x000fe20000410000 */
[----:B------:R-:W-:Y:S01]  /*dd70*/  FSEL R33, R33, -INF , !P1 ;  /* 0xff80000021217808 */ /* 0x000fe20004800000 */
[----:B------:R-:W-:Y:S01]  /*dd80*/  FMUL.FTZ R54, R54, c[0x0][0x2ec] ;  /* 0x0000bb0036367a20 */ /* 0x000fe20000410000 */
[-C--:B------:R-:W-:Y:S01]  /*dd90*/  ISETP.GE.AND P1, PT, R78, R103.reuse, PT ;  /* 0x000000674e00720c */ /* 0x080fe20003f26270 */
[----:B------:R-:W-:Y:S01]  /*dda0*/  MUFU.TANH R37, R37 ;  /* 0x0000002500257308 */ /* 0x000fe20000002400 */
[----:B------:R-:W-:Y:S01]  /*ddb0*/  ISETP.GE.AND P0, PT, R106, R103, PT ;  /* 0x000000676a00720c */ /* 0x000fe20003f06270 */
[----:B-1----:R-:W-:Y:S01]  /*ddc0*/  FFMA.FTZ R104, R0, R17, R75 ;  /* 0x0000001100687223 */ /* 0x002fe2000001004b */
[----:B------:R-:W-:Y:S01]  /*ddd0*/  @P3 LOP3.LUT R174, R174, 0x1, RZ, 0xfc, !PT ;  /* 0x00000001aeae3812 */ /* 0x000fe200078efcff */
[----:B------:R-:W-:Y:S01]  /*dde0*/  HMMA.16816.F32 R40, R12, R34, R40 ;  /* 0x000000220c28723c */ /* 0x000fe20000001828 */
[----:B------:R-:W-:-:S02]  /*ddf0*/  FSEL R135, R57, -INF , !P1 ;  /* 0xff80000039877808 */ /* 0x000fc40004800000 */
[----:B------:R-:W-:Y:S01]  /*de00*/  LOP3.LUT P1, RZ, R174, 0x1, RZ, 0xc0, !PT ;  /* 0x00000001aeff7812 */ /* 0x000fe2000782c0ff */
[----:B------:R-:W1:Y:S01]  /*de10*/  I2F R16, R63 ;  /* 0x0000003f00107306 */ /* 0x000e620000201400 */
[----:B------:R-:W-:Y:S01]  /*de20*/  FSEL R94, R94, -INF , !P6 ;  /* 0xff8000005e5e7808 */ /* 0x000fe20007000000 */
[----:B------:R-:W-:Y:S01]  /*de30*/  FMUL.FTZ R46, R46, c[0x0][0x2ec] ;  /* 0x0000bb002e2e7a20 */ /* 0x000fe20000410000 */
[----:B------:R-:W-:Y:S01]  /*de40*/  FSEL R62, R62, -INF , !P1 ;  /* 0xff8000003e3e7808 */ /* 0x000fe20004800000 */
[----:B------:R-:W-:Y:S01]  /*de50*/  FMUL.FTZ R34, R45, c[0x0][0x2ec] ;  /* 0x0000bb002d227a20 */ /* 0x000fe20000410000 */
[-C--:B------:R-:W-:Y:S01]  /*de60*/  ISETP.GE.AND P1, PT, R61, R102.reuse, PT ;  /* 0x000000663d00720c */ /* 0x080fe20003f26270 */
[----:B------:R-:W-:Y:S01]  /*de70*/  FMUL.FTZ R44, R44, c[0x0][0x2ec] ;  /* 0x0000bb002c2c7a20 */ /* 0x000fe20000410000 */
[----:B------:R-:W-:Y:S01]  /*de80*/  ISETP.GE.AND P6, PT, R78, R102, PT ;  /* 0x000000664e00720c */ /* 0x000fe20003fc6270 */
[----:B------:R2:W-:Y:S01]  /*de90*/  MUFU.TANH R84, R58 ;  /* 0x0000003a00547308 */ /* 0x0005e20000002400 */
[----:B------:R-:W-:-:S02]  /*dea0*/  FSEL R28, R28, -INF , !P2 ;  /* 0xff8000001c1c7808 */ /* 0x000fc40005000000 */
[----:B------:R-:W-:Y:S02]  /*deb0*/  FSEL R89, R89, -INF , !P0 ;  /* 0xff80000059597808 */ /* 0x000fe40004000000 */
[----:B------:R-:W-:Y:S02]  /*dec0*/  LOP3.LUT R174, R174, 0xfffffffe, RZ, 0xc0, !PT ;  /* 0xfffffffeaeae7812 */ /* 0x000fe400078ec0ff */
[----:B------:R-:W-:Y:S01]  /*ded0*/  ISETP.GE.AND P2, PT, R106, R102, PT ;  /* 0x000000666a00720c */ /* 0x000fe20003f46270 */
[----:B------:R3:W-:Y:S01]  /*dee0*/  MUFU.TANH R147, R65 ;  /* 0x0000004100937308 */ /* 0x0007e20000002400 */
[-C--:B------:R-:W-:Y:S01]  /*def0*/  ISETP.GE.AND P0, PT, R90, R103.reuse, PT ;  /* 0x000000675a00720c */ /* 0x080fe20003f06270 */
[-C--:B-1----:R-:W-:Y:S01]  /*df00*/  FFMA.FTZ R85, R0, R16.reuse, R85 ;  /* 0x0000001000557223 */ /* 0x082fe20000010055 */
[----:B------:R-:W-:Y:S01]  /*df10*/  ISETP.GE.AND P5, PT, R98, R103, PT ;  /* 0x000000676200720c */ /* 0x000fe20003fa6270 */
[----:B------:R-:W-:Y:S01]  /*df20*/  FFMA.FTZ R133, R0, R16, R37 ;  /* 0x0000001000857223 */ /* 0x000fe20000010025 */
[----:B------:R-:W-:Y:S01]  /*df30*/  FSEL R64, R64, -INF , !P6 ;  /* 0xff80000040407808 */ /* 0x000fe20007000000 */
[----:B------:R-:W-:Y:S01]  /*df40*/  FMUL.FTZ R8, R42, c[0x0][0x2ec] ;  /* 0x0000bb002a087a20 */ /* 0x000fe20000410000 */
[----:B------:R-:W-:Y:S01]  /*df50*/  ISETP.GE.AND P6, PT, R38, R102, PT ;  /* 0x000000662600720c */ /* 0x000fe20003fc6270 */
[----:B--2---:R-:W-:Y:S01]  /*df60*/  FFMA.FTZ R58, R0, R36, R73 ;  /* 0x00000024003a7223 */ /* 0x004fe20000010049 */
[----:B------:R1:W-:Y:S01]  /*df70*/  MUFU.TANH R151, R67 ;  /* 0x0000004300977308 */ /* 0x0003e20000002400 */
[----:B------:R-:W-:Y:S01]  /*df80*/  @P1 LOP3.LUT R174, R174, 0x1, RZ, 0xfc, !PT ;  /* 0x00000001aeae1812 */ /* 0x000fe200078efcff */
[----:B------:R-:W-:Y:S01]  /*df90*/  FMUL.FTZ R40, R40, c[0x0][0x2ec] ;  /* 0x0000bb0028287a20 */ /* 0x000fe20000410000 */
[----:B------:R-:W-:Y:S01]  /*dfa0*/  FSEL R70, R70, -INF , !P2 ;  /* 0xff80000046467808 */ /* 0x000fe20005000000 */
[----:B------:R-:W-:Y:S01]  /*dfb0*/  FMUL.FTZ R43, R43, c[0x0][0x2ec] ;  /* 0x0000bb002b2b7a20 */ /* 0x000fe20000410000 */
[----:B------:R-:W-:-:S02]  /*dfc0*/  FSEL R59, R59, -INF , !P4 ;  /* 0xff8000003b3b7808 */ /* 0x000fc40006000000 */
[----:B------:R-:W-:Y:S01]  /*dfd0*/  FSEL R57, R53, -INF , !P0 ;  /* 0xff80000035397808 */ /* 0x000fe20004000000 */
[----:B---3--:R-:W-:Y:S01]  /*dfe0*/  FFMA.FTZ R65, R0, R68, R143 ;  /* 0x0000004400417223 */ /* 0x008fe2000001008f */
[----:B------:R2:W3:Y:S01]  /*dff0*/  MUFU.TANH R149, R66 ;  /* 0x0000004200957308 */ /* 0x0004e20000002400 */
[----:B------:R-:W-:Y:S02]  /*e000*/  FSEL R97, R97, -INF , !P5 ;  /* 0xff80000061617808 */ /* 0x000fe40006800000 */
[----:B------:R-:W-:Y:S02]  /*e010*/  ISETP.GE.AND P2, PT, R90, R102, PT ;  /* 0x000000665a00720c */ /* 0x000fe40003f46270 */
[----:B------:R-:W-:Y:S01]  /*e020*/  ISETP.GE.AND P4, PT, R86, R103, PT ;  /* 0x000000675600720c */ /* 0x000fe20003f86270 */
[----:B-1----:R-:W-:Y:S01]  /*e030*/  FFMA.FTZ R67, R0, R17, R79 ;  /* 0x0000001100437223 */ /* 0x002fe2000001004f */
[----:B------:R-:W-:Y:S01]  /*e040*/  ISETP.GE.AND P3, PT, R38, R103, PT ;  /* 0x000000672600720c */ /* 0x000fe20003f66270 */
[----:B------:R-:W-:Y:S01]  /*e050*/  FFMA.FTZ R17, R0, R19, R77 ;  /* 0x0000001300117223 */ /* 0x000fe2000001004d */
[-C--:B------:R-:W-:Y:S01]  /*e060*/  ISETP.GE.AND P0, PT, R18, R103.reuse, PT ;  /* 0x000000671200720c */ /* 0x080fe20003f06270 */
[----:B------:R-:W-:Y:S01]  /*e070*/  MUFU.TANH R71, R71 ;  /* 0x0000004700477308 */ /* 0x000fe20000002400 */
[----:B------:R-:W-:Y:S01]  /*e080*/  ISETP.GE.AND P5, PT, R108, R103, PT ;  /* 0x000000676c00720c */ /* 0x000fe20003fa6270 */
[----:B------:R-:W-:Y:S01]  /*e090*/  FMUL.FTZ R79, R55, c[0x0][0x2ec] ;  /* 0x0000bb00374f7a20 */ /* 0x000fe20000410000 */
[----:B------:R-:W-:-:S02]  /*e0a0*/  FSEL R58, R58, -INF , !P6 ;  /* 0xff8000003a3a7808 */ /* 0x000fc40007000000 */
[----:B--2---:R-:W-:Y:S01]  /*e0b0*/  IADD3 R66, R2, 0x39, RZ ;  /* 0x0000003902427810 */ /* 0x004fe20007ffe0ff */
[----:B---3--:R-:W-:Y:S01]  /*e0c0*/  FFMA.FTZ R119, R0, R130, R149 ;  /* 0x0000008200777223 */ /* 0x008fe20000010095 */
[----:B------:R-:W-:Y:S01]  /*e0d0*/  LOP3.LUT P6, RZ, R174, 0x1, RZ, 0xc0, !PT ;  /* 0x00000001aeff7812 */ /* 0x000fe200078cc0ff */
[----:B------:R-:W1:Y:S01]  /*e0e0*/  MUFU.TANH R39, R39 ;  /* 0x0000002700277308 */ /* 0x000e620000002400 */
[----:B------:R-:W-:Y:S02]  /*e0f0*/  ISETP.GE.AND P1, PT, R61, R103, PT ;  /* 0x000000673d00720c */ /* 0x000fe40003f26270 */
[----:B------:R-:W-:Y:S02]  /*e100*/  FSEL R60, R60, -INF , !P2 ;  /* 0xff8000003c3c7808 */ /* 0x000fe40005000000 */
[----:B------:R-:W-:Y:S02]  /*e110*/  FSEL R65, R65, -INF , !P4 ;  /* 0xff80000041417808 */ /* 0x000fe40006000000 */
[----:B------:R-:W-:Y:S01]  /*e120*/  FSEL R61, R145, -INF , !P3 ;  /* 0xff800000913d7808 */ /* 0x000fe20005800000 */
[----:B------:R-:W2:Y:S01]  /*e130*/  I2F R132, R66 ;  /* 0x0000004200847306 */ /* 0x000ea20000201400 */
[----:B------:R-:W-:-:S02]  /*e140*/  FSEL R67, R67, -INF , !P0 ;  /* 0xff80000043437808 */ /* 0x000fc40004000000 */
[----:B------:R-:W-:Y:S02]  /*e150*/  FSEL R27, R27, -INF , !P5 ;  /* 0xff8000001b1b7808 */ /* 0x000fe40006800000 */
[CC--:B------:R-:W-:Y:S02]  /*e160*/  ISETP.GE.AND P4, PT, R63.reuse, R102.reuse, PT ;  /* 0x000000663f00720c */ /* 0x0c0fe40003f86270 */
[----:B------:R-:W-:Y:S01]  /*e170*/  ISETP.GE.AND P2, PT, R63, R103, PT ;  /* 0x000000673f00720c */ /* 0x000fe20003f46270 */
[----:B------:R-:W-:Y:S01]  /*e180*/  FFMA.FTZ R63, R0, R19, R87 ;  /* 0x00000013003f7223 */ /* 0x000fe20000010057 */
[C---:B------:R-:W-:Y:S01]  /*e190*/  ISETP.GE.AND P3, PT, R66.reuse, R102, PT ;  /* 0x000000664200720c */ /* 0x040fe20003f66270 */
[----:B------:R-:W3:Y:S01]  /*e1a0*/  I2F R56, R134 ;  /* 0x0000008600387306 */ /* 0x000ee20000201400 */
[----:B------:R-:W-:Y:S01]  /*e1b0*/  ISETP.GE.AND P0, PT, R66, R103, PT ;  /* 0x000000674200720c */ /* 0x000fe20003f06270 */
[----:B-1----:R-:W-:Y:S01]  /*e1c0*/  FFMA.FTZ R128, R0, R130, R39 ;  /* 0x0000008200807223 */ /* 0x002fe20000010027 */
[----:B------:R-:W-:-:S02]  /*e1d0*/  ISETP.GE.AND P5, PT, R18, R102, PT ;  /* 0x000000661200720c */ /* 0x000fc40003fa6270 */
[----:B------:R-:W-:Y:S01]  /*e1e0*/  IADD3 R111, R2, 0x51, RZ ;  /* 0x00000051026f7810 */ /* 0x000fe20007ffe0ff */
[----:B--2---:R-:W-:Y:S01]  /*e1f0*/  FFMA.FTZ R71, R0, R132, R71 ;  /* 0x0000008400477223 */ /* 0x004fe20000010047 */
[----:B------:R-:W-:Y:S01]  /*e200*/  FSEL R66, R17, -INF , !P6 ;  /* 0xff80000011427808 */ /* 0x000fe20007000000 */
[----:B------:R-:W1:Y:S01]  /*e210*/  I2F R96, R110 ;  /* 0x0000006e00607306 */ /* 0x000e620000201400 */
[----:B------:R-:W2:Y:S01]  /*e220*/  LDSM.16.M88.4 R16, [R148+0x3800] ;  /* 0x003800009410783b */ /* 0x000ea20000000200 */
[----:B------:R-:W-:Y:S01]  /*e230*/  IADD3 R76, R2, 0x68, RZ ;  /* 0x00000068024c7810 */ /* 0x000fe20007ffe0ff */
[----:B------:R-:W-:-:S04]  /*e240*/  DEPBAR.LE SB0, 0x0 ;  /* 0x000080000000791a */ /* 0x000fc80000000000 */
[C---:B------:R-:W-:Y:S01]  /*e250*/  IADD3 R98, R2.reuse, 0x49, RZ ;  /* 0x0000004902627810 */ /* 0x040fe20007ffe0ff */
[----:B------:R-:W4:Y:S01]  /*e260*/  I2F R95, R111 ;  /* 0x0000006f005f7306 */ /* 0x000f220000201400 */
[----:B------:R-:W-:Y:S01]  /*e270*/  IADD3 R109, R2, 0x60, RZ ;  /* 0x00000060026d7810 */ /* 0x000fe20007ffe0ff */
[-C--:B---3--:R-:W-:Y:S01]  /*e280*/  FFMA.FTZ R118, R0, R56.reuse, R147 ;  /* 0x0000003800767223 */ /* 0x088fe20000010093 */
[----:B------:R-:W-:Y:S01]  /*e290*/  IADD3 R112, R2, 0x58, RZ ;  /* 0x0000005802707810 */ /* 0x000fe20007ffe0ff */
[----:B------:R-:W-:Y:S01]  /*e2a0*/  FFMA.FTZ R117, R0, R56, R151 ;  /* 0x0000003800757223 */ /* 0x000fe20000010097 */
[----:B------:R-:W-:Y:S02]  /*e2b0*/  IADD3 R78, R2, 0x59, RZ ;  /* 0x00000059024e7810 */ /* 0x000fe40007ffe0ff */
[----:B------:R-:W-:Y:S01]  /*e2c0*/  FSEL R108, R85, -INF , !P4 ;  /* 0xff800000556c7808 */ /* 0x000fe20006000000 */
[----:B------:R-:W-:Y:S01]  /*e2d0*/  I2F R91, R76 ;  /* 0x0000004c005b7306 */ /* 0x000fe20000201400 */
[----:B------:R-:W-:Y:S01]  /*e2e0*/  FSEL R131, R71, -INF , !P0 ;  /* 0xff80000047837808 */ /* 0x000fe20004000000 */
[----:B-1----:R-:W-:Y:S01]  /*e2f0*/  FFMA.FTZ R129, R0, R96, R25 ;  /* 0x0000006000817223 */ /* 0x002fe20000010019 */
[----:B------:R-:W-:Y:S01]  /*e300*/  ISETP.GE.AND P4, PT, R134, R102, PT ;  /* 0x000000668600720c */ /* 0x000fe20003f86270 */
[----:B------:R-:W-:Y:S01]  /*e310*/  FFMA.FTZ R130, R0, R96, R155 ;  /* 0x0000006000827223 */ /* 0x000fe2000001009b */
[----:B------:R-:W-:-:S02]  /*e320*/  ISETP.GE.AND P0, PT, R110, R103, PT ;  /* 0x000000676e00720c */ /* 0x000fc40003f06270 */
[----:B------:R-:W-:Y:S01]  /*e330*/  IADD3 R77, R2, 0x78, RZ ;  /* 0x00000078024d7810 */ /* 0x000fe20007ffe0ff */
[----:B------:R-:W1:Y:S01]  /*e340*/  MUFU.TANH R8, R8 ;  /* 0x0000000800087308 */ /* 0x000e620000002400 */
[----:B------:R-:W-:Y:S02]  /*e350*/  FSEL R63, R63, -INF , !P1 ;  /* 0xff8000003f3f7808 */ /* 0x000fe40004800000 */
[----:B------:R-:W-:Y:S02]  /*e360*/  FSEL R118, R118, -INF , !P4 ;  /* 0xff80000076767808 */ /* 0x000fe40006000000 */
[----:B------:R-:W-:Y:S02]  /*e370*/  FSEL R129, R129, -INF , !P0 ;  /* 0xff80000081817808 */ /* 0x000fe40004000000 */
[----:B------:R-:W-:Y:S01]  /*e380*/  ISETP.GE.AND P1, PT, R138, R103, PT ;  /* 0x000000678a00720c */ /* 0x000fe20003f26270 */
[----:B------:R-:W3:Y:S01]  /*e390*/  MUFU.TANH R69, R69 ;  /* 0x0000004500457308 */ /* 0x000ee20000002400 */
[----:B------:R-:W-:-:S02]  /*e3a0*/  ISETP.GE.AND P4, PT, R111, R102, PT ;  /* 0x000000666f00720c */ /* 0x000fc40003f86270 */
[----:B------:R-:W-:Y:S01]  /*e3b0*/  ISETP.GE.AND P0, PT, R111, R103, PT ;  /* 0x000000676f00720c */ /* 0x000fe20003f06270 */
[----:B----4-:R-:W-:Y:S01]  /*e3c0*/  FFMA.FTZ R111, R0, R95, R113 ;  /* 0x0000005f006f7223 */ /* 0x010fe20000010071 */
[----:B------:R-:W-:Y:S02]  /*e3d0*/  FSEL R104, R104, -INF , !P5 ;  /* 0xff80000068687808 */ /* 0x000fe40006800000 */
[-C--:B------:R-:W-:Y:S01]  /*e3e0*/  ISETP.GE.AND P5, PT, R138, R102.reuse, PT ;  /* 0x000000668a00720c */ /* 0x080fe20003fa6270 */
[----:B------:R-:W-:Y:S01]  /*e3f0*/  MUFU.TANH R185, R185 ;  /* 0x000000b900b97308 */ /* 0x000fe20000002400 */
[----:B--2---:R-:W-:Y:S01]  /*e400*/  HMMA.16816.F32 R80, R12, R16, R80 ;  /* 0x000000100c50723c */ /* 0x004fe20000001850 */
[----:B------:R-:W-:Y:S02]  /*e410*/  IADD3 R38, R2, 0x69, RZ ;  /* 0x0000006902267810 */ /* 0x000fe40007ffe0ff */
[----:B------:R-:W-:Y:S02]  /*e420*/  FSEL R119, R119, -INF , !P1 ;  /* 0xff80000077777808 */ /* 0x000fe40004800000 */
[----:B------:R-:W-:-:S02]  /*e430*/  ISETP.GE.AND P6, PT, R98, R102, PT ;  /* 0x000000666200720c */ /* 0x000fc40003fc6270 */
[----:B------:R-:W2:Y:S01]  /*e440*/  I2F R50, R98 ;  /* 0x0000006200327306 */ /* 0x000ea20000201400 */
[----:B------:R-:W-:Y:S01]  /*e450*/  HMMA.16816.F32 R12, R12, R18, R20 ;  /* 0x000000120c0c723c */ /* 0x000fe20000001814 */
[----:B------:R-:W-:Y:S01]  /*e460*/  FMUL.FTZ R16, R41, c[0x0][0x2ec] ;  /* 0x0000bb0029107a20 */ /* 0x000fe20000410000 */
[----:B------:R-:W-:Y:S01]  /*e470*/  ISETP.GE.AND P1, PT, R98, R103, PT ;  /* 0x000000676200720c */ /* 0x000fe20003f26270 */
[----:B-1----:R-:W-:Y:S01]  /*e480*/  FFMA.FTZ R41, R0, R91, R8 ;  /* 0x0000005b00297223 */ /* 0x002fe20000010008 */
[----:B------:R-:W-:Y:S01]  /*e490*/  FSEL R128, R128, -INF , !P5 ;  /* 0xff80000080807808 */ /* 0x000fe20006800000 */
[----:B---3--:R-:W-:Y:S01]  /*e4a0*/  FFMA.FTZ R69, R0, R132, R69 ;  /* 0x0000008400457223 */ /* 0x008fe20000010045 */
[----:B------:R-:W-:Y:S01]  /*e4b0*/  FSEL R111, R111, -INF , !P0 ;  /* 0xff8000006f6f7808 */ /* 0x000fe20004000000 */
[----:B------:R-:W-:Y:S01]  /*e4c0*/  MUFU.TANH R3, R3 ;  /* 0x0000000300037308 */ /* 0x000fe20000002400 */
[----:B------:R-:W-:Y:S02]  /*e4d0*/  ISETP.GE.AND P5, PT, R114, R102, PT ;  /* 0x000000667200720c */ /* 0x000fe40003fa6270 */
[----:B------:R-:W-:-:S02]  /*e4e0*/  ISETP.GE.AND P0, PT, R109, R103, PT ;  /* 0x000000676d00720c */ /* 0x000fc40003f06270 */
[C---:B------:R-:W-:Y:S02]  /*e4f0*/  IADD3 R68, R2.reuse, 0x70, RZ ;  /* 0x0000007002447810 */ /* 0x040fe40007ffe0ff */
[----:B------:R-:W-:Y:S01]  /*e500*/  IADD3 R36, R2, 0x71, RZ ;  /* 0x0000007102247810 */ /* 0x000fe20007ffe0ff */
[----:B------:R-:W1:Y:S01]  /*e510*/  I2F R32, R114 ;  /* 0x0000007200207306 */ /* 0x000e620000201400 */
[CC--:B--2---:R-:W-:Y:S01]  /*e520*/  FFMA.FTZ R132, R0.reuse, R50.reuse, R153 ;  /* 0x0000003200847223 */ /* 0x0c4fe20000010099 */
[----:B------:R-:W-:Y:S01]  /*e530*/  FSEL R106, R69, -INF , !P3 ;  /* 0xff800000456a7808 */ /* 0x000fe20005800000 */
[----:B------:R-:W-:Y:S01]  /*e540*/  FFMA.FTZ R115, R0, R50, R185 ;  /* 0x0000003200737223 */ /* 0x000fe200000100b9 */
[----:B------:R-:W-:Y:S01]  /*e550*/  IADD3 R37, R2, 0x79, RZ ;  /* 0x0000007902257810 */ /* 0x000fe20007ffe0ff */
[----:B------:R-:W-:Y:S01]  /*e560*/  FMUL.FTZ R9, R80, c[0x0][0x2ec] ;  /* 0x0000bb0050097a20 */ /* 0x000fe20000410000 */
[----:B------:R-:W-:Y:S01]  /*e570*/  FSEL R132, R132, -INF , !P6 ;  /* 0xff80000084847808 */ /* 0x000fe20007000000 */
[----:B------:R-:W-:Y:S01]  /*e580*/  FMUL.FTZ R10, R81, c[0x0][0x2ec] ;  /* 0x0000bb00510a7a20 */ /* 0x000fe20000410000 */
[----:B------:R-:W-:Y:S01]  /*e590*/  I2F R105, R109 ;  /* 0x0000006d00697306 */ /* 0x000fe20000201400 */
[----:B------:R-:W-:Y:S01]  /*e5a0*/  FMUL.FTZ R12, R12, c[0x0][0x2ec] ;  /* 0x0000bb000c0c7a20 */ /* 0x000fe20000410000 */
[----:B------:R-:W-:Y:S01]  /*e5b0*/  FSEL R115, R115, -INF , !P1 ;  /* 0xff80000073737808 */ /* 0x000fe20004800000 */
[----:B------:R-:W-:Y:S01]  /*e5c0*/  FMUL.FTZ R11, R82, c[0x0][0x2ec] ;  /* 0x0000bb00520b7a20 */ /* 0x000fe20000410000 */
[C---:B------:R-:W-:Y:S01]  /*e5d0*/  ISETP.GE.AND P6, PT, R112.reuse, R102, PT ;  /* 0x000000667000720c */ /* 0x040fe20003fc6270 */
[----:B------:R-:W-:Y:S01]  /*e5e0*/  FMUL.FTZ R17, R83, c[0x0][0x2ec] ;  /* 0x0000bb0053117a20 */ /* 0x000fe20000410000 */
[-C--:B------:R-:W-:Y:S01]  /*e5f0*/  ISETP.GE.AND P1, PT, R112, R103.reuse, PT ;  /* 0x000000677000720c */ /* 0x080fe20003f26270 */
[----:B------:R-:W-:Y:S01]  /*e600*/  FMUL.FTZ R13, R13, c[0x0][0x2ec] ;  /* 0x0000bb000d0d7a20 */ /* 0x000fe20000410000 */
[----:B------:R-:W2:Y:S01]  /*e610*/  MUFU.TANH R39, R46 ;  /* 0x0000002e00277308 */ /* 0x000ea20000002400 */
[----:B-1----:R-:W-:Y:S01]  /*e620*/  FFMA.FTZ R3, R0, R32, R3 ;  /* 0x0000002000037223 */ /* 0x002fe20000010003 */
[----:B------:R-:W-:Y:S01]  /*e630*/  FSEL R133, R133, -INF , !P2 ;  /* 0xff80000085857808 */ /* 0x000fe20005000000 */
[----:B------:R-:W-:Y:S01]  /*e640*/  FMUL.FTZ R14, R14, c[0x0][0x2ec] ;  /* 0x0000bb000e0e7a20 */ /* 0x000fe20000410000 */
[----:B------:R-:W-:Y:S01]  /*e650*/  ISETP.GE.AND P3, PT, R110, R102, PT ;  /* 0x000000666e00720c */ /* 0x000fe20003f66270 */
[----:B------:R-:W-:Y:S01]  /*e660*/  FMUL.FTZ R15, R15, c[0x0][0x2ec] ;  /* 0x0000bb000f0f7a20 */ /* 0x000fe20000410000 */
[----:B------:R-:W-:-:S02]  /*e670*/  ISETP.GE.AND P2, PT, R134, R103, PT ;  /* 0x000000678600720c */ /* 0x000fc40003f46270 */
[----:B------:R1:W-:Y:S01]  /*e680*/  I2F R99, R112 ;  /* 0x0000007000637306 */ /* 0x0003e20000201400 */
[----:B------:R-:W-:Y:S02]  /*e690*/  LOP3.LUT R174, R174, 0xfffffffe, RZ, 0xc0, !PT ;  /* 0xfffffffeaeae7812 */ /* 0x000fe400078ec0ff */
[----:B------:R-:W-:Y:S02]  /*e6a0*/  FSEL R117, R117, -INF , !P2 ;  /* 0xff80000075757808 */ /* 0x000fe40005000000 */
[----:B------:R-:W-:Y:S02]  /*e6b0*/  ISETP.GE.AND P2, PT, R114, R103, PT ;  /* 0x000000677200720c */ /* 0x000fe40003f46270 */
[----:B------:R-:W-:Y:S01]  /*e6c0*/  FSEL R130, R130, -INF , !P3 ;  /* 0xff80000082827808 */ /* 0x000fe20005800000 */
[----:B------:R3:W4:Y:S01]  /*e6d0*/  MUFU.TANH R116, R52 ;  /* 0x0000003400747308 */ /* 0x0007220000002400 */
[----:B--2---:R-:W-:Y:S01]  /*e6e0*/  FFMA.FTZ R39, R0, R105, R39 ;  /* 0x0000006900277223 */ /* 0x004fe20000010027 */
[----:B------:R-:W-:-:S02]  /*e6f0*/  ISETP.GE.AND P3, PT, R78, R103, PT ;  /* 0x000000674e00720c */ /* 0x000fc40003f66270 */
[C---:B------:R-:W-:Y:S02]  /*e700*/  IADD3 R155, R162.reuse, 0x800, RZ ;  /* 0x00000800a29b7810 */ /* 0x040fe40007ffe0ff */
[----:B------:R-:W-:Y:S02]  /*e710*/  IADD3 R153, R162, 0x1800, RZ ;  /* 0x00001800a2997810 */ /* 0x000fe40007ffe0ff */
[----:B------:R-:W2:Y:S01]  /*e720*/  I2F R51, R78 ;  /* 0x0000004e00337306 */ /* 0x000ea20000201400 */
[----:B-1----:R-:W-:Y:S02]  /*e730*/  FSEL R112, R3, -INF , !P5 ;  /* 0xff80000003707808 */ /* 0x002fe40006800000 */
[----:B------:R-:W-:Y:S02]  /*e740*/  ISETP.GE.AND P5, PT, R78, R102, PT ;  /* 0x000000664e00720c */ /* 0x000fe40003fa6270 */
[C---:B------:R-:W-:Y:S02]  /*e750*/  IADD3 R151, R162.reuse, 0x2800, RZ ;  /* 0x00002800a2977810 */ /* 0x040fe40007ffe0ff */
[----:B------:R-:W-:Y:S01]  /*e760*/  IADD3 R149, R162, 0x3800, RZ ;  /* 0x00003800a2957810 */ /* 0x000fe20007ffe0ff */
[----:B------:R-:W1:Y:S01]  /*e770*/  MUFU.TANH R79, R79 ;  /* 0x0000004f004f7308 */ /* 0x000e620000002400 */
[----:B---3--:R-:W-:Y:S01]  /*e780*/  IADD3 R52, R2, 0x61, RZ ;  /* 0x0000006102347810 */ /* 0x008fe20007ffe0ff */
[----:B----4-:R-:W-:-:S05]  /*e790*/  FFMA.FTZ R116, R0, R99, R116 ;  /* 0x0000006300747223 */ /* 0x010fca0000010074 */
[----:B------:R-:W-:Y:S01]  /*e7a0*/  FSEL R116, R116, -INF , !P6 ;  /* 0xff80000074747808 */ /* 0x000fe20007000000 */
[----:B------:R-:W3:Y:S01]  /*e7b0*/  MUFU.TANH R29, R29 ;  /* 0x0000001d001d7308 */ /* 0x000ee20000002400 */
[----:B--2---:R-:W-:Y:S01]  /*e7c0*/  FFMA.FTZ R84, R0, R51, R84 ;  /* 0x0000003300547223 */ /* 0x004fe20000010054 */
[----:B------:R-:W-:-:S04]  /*e7d0*/  ISETP.GE.AND P6, PT, R52, R102, PT ;  /* 0x000000663400720c */ /* 0x000fc80003fc6270 */
[----:B------:R-:W-:Y:S02]  /*e7e0*/  FSEL R114, R84, -INF , !P5 ;  /* 0xff80000054727808 */ /* 0x000fe40006800000 */
[----:B------:R-:W2:Y:S01]  /*e7f0*/  MUFU.TANH R54, R54 ;  /* 0x0000003600367308 */ /* 0x000ea20000002400 */
[----:B-1----:R-:W-:Y:S01]  /*e800*/  FFMA.FTZ R79, R0, R51, R79 ;  /* 0x00000033004f7223 */ /* 0x002fe2000001004f */
[----:B------:R-:W-:Y:S02]  /*e810*/  FSEL R51, R39, -INF , !P0 ;  /* 0xff80000027337808 */ /* 0x000fe40004000000 */
[-C--:B------:R-:W-:Y:S02]  /*e820*/  ISETP.GE.AND P0, PT, R68, R102.reuse, PT ;  /* 0x000000664400720c */ /* 0x080fe40003f06270 */
[----:B------:R-:W-:Y:S02]  /*e830*/  ISETP.GE.AND P5, PT, R76, R102, PT ;  /* 0x000000664c00720c */ /* 0x000fe40003fa6270 */
[----:B------:R-:W-:Y:S01]  /*e840*/  I2F R139, R52 ;  /* 0x00000034008b7306 */ /* 0x000fe20000201400 */
[----:B---3--:R-:W-:-:S05]  /*e850*/  FFMA.FTZ R29, R0, R95, R29 ;  /* 0x0000005f001d7223 */ /* 0x008fca000001001d */
[----:B------:R-:W-:Y:S02]  /*e860*/  FSEL R110, R29, -INF , !P4 ;  /* 0xff8000001d6e7808 */ /* 0x000fe40006000000 */
[----:B------:R-:W1:Y:S01]  /*e870*/  MUFU.TANH R34, R34 ;  /* 0x0000002200227308 */ /* 0x000e620000002400 */
[----:B--2---:R-:W-:Y:S01]  /*e880*/  FFMA.FTZ R54, R0, R99, R54 ;  /* 0x0000006300367223 */ /* 0x004fe20000010036 */
[----:B------:R-:W-:Y:S02]  /*e890*/  ISETP.GE.AND P4, PT, R109, R102, PT ;  /* 0x000000666d00720c */ /* 0x000fe40003f86270 */
[----:B------:R-:W-:Y:S02]  /*e8a0*/  @P0 LOP3.LUT R174, R174, 0x1, RZ, 0xfc, !PT ;  /* 0x00000001aeae0812 */ /* 0x000fe400078efcff */
[----:B------:R-:W-:Y:S02]  /*e8b0*/  FSEL R109, R54, -INF , !P1 ;  /* 0xff800000366d7808 */ /* 0x000fe40004800000 */
[----:B------:R-:W2:Y:S01]  /*e8c0*/  MUFU.TANH R49, R49 ;  /* 0x0000003100317308 */ /* 0x000ea20000002400 */
[----:B------:R-:W-:-:S02]  /*e8d0*/  ISETP.GE.AND P1, PT, R38, R103, PT ;  /* 0x000000672600720c */ /* 0x000fc40003f26270 */
[----:B------:R-:W-:-:S05]  /*e8e0*/  ISETP.GE.AND P0, PT, R68, R103, PT ;  /* 0x000000674400720c */ /* 0x000fca0003f06270 */
[----:B------:R3:W4:Y:S01]  /*e8f0*/  MUFU.TANH R35, R44 ;  /* 0x0000002c00237308 */ /* 0x0007220000002400 */
[----:B-1----:R-:W-:-:S05]  /*e900*/  FFMA.FTZ R34, R0, R139, R34 ;  /* 0x0000008b00227223 */ /* 0x002fca0000010022 */
[----:B------:R-:W-:Y:S02]  /*e910*/  FSEL R54, R34, -INF , !P6 ;  /* 0xff80000022367808 */ /* 0x000fe40007000000 */
[----:B------:R-:W-:Y:S01]  /*e920*/  I2F R55, R77 ;  /* 0x0000004d00377306 */ /* 0x000fe20000201400 */
[----:B--2---:R-:W-:Y:S01]  /*e930*/  FFMA.FTZ R49, R0, R32, R49 ;  /* 0x0000002000317223 */ /* 0x004fe20000010031 */
[----:B------:R-:W-:-:S04]  /*e940*/  ISETP.GE.AND P6, PT, R77, R102, PT ;  /* 0x000000664d00720c */ /* 0x000fc80003fc6270 */
[----:B------:R-:W-:Y:S01]  /*e950*/  FSEL R113, R49, -INF , !P2 ;  /* 0xff80000031717808 */ /* 0x000fe20005000000 */
[----:B---3--:R-:W-:Y:S01]  /*e960*/  FMUL.FTZ R44, R47, c[0x0][0x2ec] ;  /* 0x0000bb002f2c7a20 */ /* 0x008fe20000410000 */
[----:B------:R-:W1:Y:S01]  /*e970*/  MUFU.TANH R8, R12 ;  /* 0x0000000c00087308 */ /* 0x000e620000002400 */
[----:B----4-:R-:W-:Y:S01]  /*e980*/  FFMA.FTZ R35, R0, R105, R35 ;  /* 0x0000006900237223 */ /* 0x010fe20000010023 */
[----:B------:R-:W-:Y:S02]  /*e990*/  ISETP.GE.AND P2, PT, R52, R103, PT ;  /* 0x000000673400720c */ /* 0x000fe40003f46270 */
[----:B------:R-:W-:Y:S02]  /*e9a0*/  FSEL R105, R79, -INF , !P3 ;  /* 0xff8000004f697808 */ /* 0x000fe40005800000 */
[----:B------:R-:W-:Y:S02]  /*e9b0*/  FSEL R56, R35, -INF , !P4 ;  /* 0xff80000023387808 */ /* 0x000fe40006000000 */
[----:B------:R-:W-:Y:S01]  /*e9c0*/  I2F R53, R38 ;  /* 0x0000002600357306 */ /* 0x000fe20000201400 */
[----:B------:R-:W-:-:S02]  /*e9d0*/  ISETP.GE.AND P4, PT, R38, R102, PT ;  /* 0x000000662600720c */ /* 0x000fc40003f86270 */
[----:B------:R-:W-:-:S04]  /*e9e0*/  ISETP.GE.AND P3, PT, R76, R103, PT ;  /* 0x000000674c00720c */ /* 0x000fc80003f66270 */
[----:B------:R-:W-:Y:S01]  /*e9f0*/  FSEL R41, R41, -INF , !P3 ;  /* 0xff80000029297808 */ /* 0x000fe20005800000 */
[----:B------:R-:W2:Y:S01]  /*ea00*/  MUFU.TANH R16, R16 ;  /* 0x0000001000107308 */ /* 0x000ea20000002400 */
[C---:B-1----:R-:W-:Y:S01]  /*ea10*/  FFMA.FTZ R32, R0.reuse, R55, R8 ;  /* 0x0000003700207223 */ /* 0x042fe20000010008 */
[----:B------:R-:W-:Y:S01]  /*ea20*/  ISETP.GE.AND P3, PT, R77, R103, PT ;  /* 0x000000674d00720c */ /* 0x000fe20003f66270 */
[----:B------:R-:W-:-:S03]  /*ea30*/  FFMA.FTZ R8, R0, R93, R88 ;  /* 0x0000005d00087223 */ /* 0x000fc60000010058 */
[----:B------:R-:W-:Y:S02]  /*ea40*/  FSEL R32, R32, -INF , !P6 ;  /* 0xff80000020207808 */ /* 0x000fe40007000000 */
[----:B------:R-:W-:Y:S01]  /*ea50*/  MUFU.TANH R44, R44 ;  /* 0x0000002c002c7308 */ /* 0x000fe20000002400 */
[----:B------:R-:W-:-:S07]  /*ea60*/  ISETP.GT.AND P6, PT, R180, R167, PT ;  /* 0x000000a7b400720c */ /* 0x000fce0003fc4270 */
[----:B------:R-:W1:Y:S01]  /*ea70*/  MUFU.TANH R25, R40 ;  /* 0x0000002800197308 */ /* 0x000e620000002400 */
[----:B--2---:R-:W-:-:S05]  /*ea80*/  FFMA.FTZ R16, R0, R53, R16 ;  /* 0x0000003500107223 */ /* 0x004fca0000010010 */
[----:B------:R-:W-:Y:S02]  /*ea90*/  FSEL R50, R16, -INF , !P4 ;  /* 0xff80000010327808 */ /* 0x000fe40006000000 */
[----:B------:R-:W-:Y:S01]  /*eaa0*/  I2F R73, R68 ;  /* 0x0000004400497306 */ /* 0x000fe20000201400 */
[----:B------:R-:W-:-:S07]  /*eab0*/  LOP3.LUT P4, RZ, R174, 0x1, RZ, 0xc0, !PT ;  /* 0x00000001aeff7812 */ /* 0x000fce000788c0ff */
[----:B------:R2:W3:Y:S01]  /*eac0*/  MUFU.TANH R3, R43 ;  /* 0x0000002b00037308 */ /* 0x0004e20000002400 */
[----:B-1----:R-:W-:-:S05]  /*ead0*/  FFMA.FTZ R25, R0, R91, R25 ;  /* 0x0000005b00197223 */ /* 0x002fca0000010019 */
[----:B------:R-:W-:Y:S02]  /*eae0*/  FSEL R52, R25, -INF , !P5 ;  /* 0xff80000019347808 */ /* 0x000fe40006800000 */
[----:B------:R-:W1:Y:S01]  /*eaf0*/  MUFU.TANH R9, R9 ;  /* 0x0000000900097308 */ /* 0x000e620000002400 */
[----:B------:R-:W-:-:S07]  /*eb00*/  ISETP.GE.AND P5, PT, R36, R103, PT ;  /* 0x000000672400720c */ /* 0x000fce0003fa6270 */
[----:B------:R4:W-:Y:S01]  /*eb10*/  I2F R75, R36 ;  /* 0x00000024004b7306 */ /* 0x0009e20000201400 */
[C---:B--2---:R-:W-:Y:S02]  /*eb20*/  FFMA.FTZ R43, R0.reuse, R139, R44 ;  /* 0x0000008b002b7223 */ /* 0x044fe4000001002c */
[----:B---3--:R-:W-:-:S03]  /*eb30*/  FFMA.FTZ R3, R0, R53, R3 ;  /* 0x0000003500037223 */ /* 0x008fc60000010003 */
[----:B------:R-:W-:Y:S02]  /*eb40*/  FSEL R43, R43, -INF , !P2 ;  /* 0xff8000002b2b7808 */ /* 0x000fe40005000000 */
[----:B------:R-:W2:Y:S01]  /*eb50*/  MUFU.TANH R10, R10 ;  /* 0x0000000a000a7308 */ /* 0x000ea20000002400 */
[----:B-1----:R-:W-:Y:S01]  /*eb60*/  FFMA.FTZ R9, R0, R73, R9 ;  /* 0x0000004900097223 */ /* 0x002fe20000010009 */
[----:B------:R-:W-:Y:S02]  /*eb70*/  ISETP.GE.AND P2, PT, R36, R102, PT ;  /* 0x000000662400720c */ /* 0x000fe40003f46270 */
[----:B------:R-:W-:Y:S02]  /*eb80*/  FSEL R35, R3, -INF , !P1 ;  /* 0xff80000003237808 */ /* 0x000fe40004800000 */
[----:B------:R-:W-:Y:S02]  /*eb90*/  ISETP.GE.AND P1, PT, R2, R103, PT ;  /* 0x000000670200720c */ /* 0x000fe40003f26270 */
[----:B------:R-:W1:Y:S01]  /*eba0*/  MUFU.TANH R11, R11 ;  /* 0x0000000b000b7308 */ /* 0x000e620000002400 */
[----:B----4-:R-:W-:-:S02]  /*ebb0*/  FSEL R36, R9, -INF , !P4 ;  /* 0xff80000009247808 */ /* 0x010fc40006000000 */
[----:B------:R-:W-:Y:S01]  /*ebc0*/  ISETP.GE.AND P4, PT, R2, R102, PT ;  /* 0x000000660200720c */ /* 0x000fe20003f86270 */
[----:B------:R-:W-:Y:S01]  /*ebd0*/  FFMA.FTZ R2, R0, R93, R107 ;  /* 0x0000005d00027223 */ /* 0x000fe2000001006b */
[----:B------:R-:W-:-:S03]  /*ebe0*/  FSEL R8, R8, -INF , !P1 ;  /* 0xff80000008087808 */ /* 0x000fc60004800000 */
[----:B------:R-:W-:Y:S01]  /*ebf0*/  I2F R45, R37 ;  /* 0x00000025002d7306 */ /* 0x000fe20000201400 */
[----:B--2---:R-:W-:Y:S01]  /*ec00*/  FFMA.FTZ R10, R0, R75, R10 ;  /* 0x0000004b000a7223 */ /* 0x004fe2000001000a */
[----:B------:R-:W-:-:S04]  /*ec10*/  FSEL R2, R2, -INF , !P4 ;  /* 0xff80000002027808 */ /* 0x000fc80006000000 */
[----:B------:R-:W-:Y:S02]  /*ec20*/  FSEL R34, R10, -INF , !P2 ;  /* 0xff8000000a227808 */ /* 0x000fe40005000000 */
[----:B------:R-:W2:Y:S01]  /*ec30*/  MUFU.TANH R17, R17 ;  /* 0x0000001100117308 */ /* 0x000ea20000002400 */
[----:B-1----:R-:W-:Y:S01]  /*ec40*/  FFMA.FTZ R11, R0, R73, R11 ;  /* 0x00000049000b7223 */ /* 0x002fe2000001000b */
[----:B------:R-:W-:Y:S01]  /*ec50*/  BAR.SYNC.DEFER_BLOCKING 0x0 ;  /* 0x0000000000007b1d */ /* 0x000fe20000010000 */
[----:B------:R-:W-:-:S03]  /*ec60*/  ISETP.GE.AND P2, PT, R37, R102, PT ;  /* 0x000000662500720c */ /* 0x000fc60003f46270 */
[----:B------:R-:W-:Y:S02]  /*ec70*/  FSEL R31, R11, -INF , !P0 ;  /* 0xff8000000b1f7808 */ /* 0x000fe40004000000 */
[----:B------:R-:W1:Y:S01]  /*ec80*/  MUFU.TANH R13, R13 ;  /* 0x0000000d000d7308 */ /* 0x000e620000002400 */
[----:B------:R-:W-:-:S07]  /*ec90*/  ISETP.GE.AND P0, PT, R37, R103, PT ;  /* 0x000000672500720c */ /* 0x000fce0003f06270 */
[----:B------:R-:W3:Y:S01]  /*eca0*/  MUFU.TANH R21, R14 ;  /* 0x0000000e00157308 */ /* 0x000ee20000002400 */
[----:B--2---:R-:W-:-:S05]  /*ecb0*/  FFMA.FTZ R17, R0, R75, R17 ;  /* 0x0000004b00117223 */ /* 0x004fca0000010011 */
[----:B------:R-:W-:Y:S02]  /*ecc0*/  FSEL R29, R17, -INF , !P5 ;  /* 0xff800000111d7808 */ /* 0x000fe40006800000 */
[----:B------:R-:W2:Y:S01]  /*ecd0*/  MUFU.TANH R20, R15 ;  /* 0x0000000f00147308 */ /* 0x000ea20000002400 */
[----:B-1----:R-:W-:-:S05]  /*ece0*/  FFMA.FTZ R13, R0, R45, R13 ;  /* 0x0000002d000d7223 */ /* 0x002fca000001000d */
[----:B------:R-:W-:Y:S01]  /*ecf0*/  FSEL R30, R13, -INF , !P2 ;  /* 0xff8000000d1e7808 */ /* 0x000fe20005000000 */
[----:B---3--:R-:W-:-:S05]  /*ed00*/  FFMA.FTZ R21, R0, R55, R21 ;  /* 0x0000003700157223 */ /* 0x008fca0000010015 */
[----:B------:R-:W-:Y:S01]  /*ed10*/  FSEL R21, R21, -INF , !P3 ;  /* 0xff80000015157808 */ /* 0x000fe20005800000 */
[----:B--2---:R-:W-:-:S05]  /*ed20*/  FFMA.FTZ R20, R0, R45, R20 ;  /* 0x0000002d00147223 */ /* 0x004fca0000010014 */
        /* <DEDUP_REMOVED lines=61> */
.L_x_7676:
[----:B------:R-:W-:-:S05]  /*f100*/  IMAD.MOV.U32 R14, RZ, RZ, c[0x0][0x198] ;  /* 0x00006600ff0e7624 */ /* 0x000fca00078e00ff */
[----:B------:R-:W-:-:S04]  /*f110*/  LEA R14, -R14, RZ, 0x7 ;  /* 0x000000ff0e0e7211 */ /* 0x000fc800078e39ff */
[----:B------:R-:W-:Y:S02]  /*f120*/  SHF.R.S32.HI R13, RZ, 0x1f, R14 ;  /* 0x0000001fff0d7819 */ /* 0x000fe4000001140e */
.L_x_7677:
        /* <DEDUP_REMOVED lines=100> */
.L_x_7679:
[----:B------:R-:W-:Y:S05]  /*f770*/  BSYNC B0 ;  /* 0x0000000000007941 */ /* 0x000fea0003800000 */
.L_x_7678:
[----:B------:R-:W0:Y:S01]  /*f780*/  LDGDEPBAR ;  /* 0x00000000000079af */ /* 0x000e220000000000 */
[----:B------:R-:W-:-:S04]  /*f790*/  LEA R178, P0, R14, R178, 0x1 ;  /* 0x000000b20eb27211 */ /* 0x000fc800078008ff */
[----:B------:R-:W-:Y:S02]  /*f7a0*/  LEA.HI.X R179, R14, R179, R13, 0x1, P0 ;  /* 0x000000b30eb37211 */ /* 0x000fe400000f0c0d */
.L_x_7675:
        /* <DEDUP_REMOVED lines=61> */
[----:B------:R-:W-:-:S03]  /*fb80*/  IADD3 R158, R4, R160, RZ ;  /* 0x000000a0049e7210 */ /* 0x000fc60007ffe0ff */
[----:B------:R-:W2:Y:S04]  /*fb90*/  SHFL.BFLY PT, R12, R9, 0x2, 0x1f ;  /* 0x0c401f00090c7f89 */ /* 0x000ea800000e0000 */
[----:B------:R-:W-:Y:S04]  /*fba0*/  LDSM.16.MT88.4 R84, [R158+0x6000] ;  /* 0x006000009e54783b */ /* 0x000fe80000004200 */
[----:B-1----:R-:W-:Y:S01]  /*fbb0*/  LDSM.16.MT88.4 R16, [R158+0x6800] ;  /* 0x006800009e10783b */ /* 0x002fe20000004200 */
[----:B--2---:R-:W-:Y:S02]  /*fbc0*/  FMNMX.FTZ R12, R9, R12, !PT ;  /* 0x0000000c090c7209 */ /* 0x004fe40007810000 */
[----:B------:R-:W-:-:S03]  /*fbd0*/  FMNMX.FTZ R9, R21, R10, !PT ;  /* 0x0000000a15097209 */ /* 0x000fc60007810000 */
[----:B------:R-:W1:Y:S01]  /*fbe0*/  SHFL.BFLY PT, R3, R12, 0x1, 0x1f ;  /* 0x0c201f000c037f89 */ /* 0x000e6200000e0000 */
[----:B------:R-:W-:-:S05]  /*fbf0*/  FMNMX.FTZ R10, R20, R9, !PT ;  /* 0x00000009140a7209 */ /* 0x000fca0007810000 */
        /* <DEDUP_REMOVED lines=10> */
[----:B------:R-:W2:Y:S01]  /*fca0*/  LDSM.16.MT88.4 R92, [R160+0x6000] ;  /* 0x00600000a05c783b */ /* 0x000ea20000004200 */
[--C-:B------:R-:W-:Y:S01]  /*fcb0*/  FFMA.FTZ R45, R28, c[0x0][0x23c], -R37.reuse ;  /* 0x00008f001c2d7a23 */ /* 0x100fe20000010825 */
[----:B------:R-:W-:Y:S01]  /*fcc0*/  MUFU.EX2 R47, R47 ;  /* 0x0000002f002f7308 */ /* 0x000fe20000000800 */
[--C-:B------:R-:W-:Y:S02]  /*fcd0*/  FFMA.FTZ R40, R26, c[0x0][0x23c], -R37.reuse ;  /* 0x00008f001a287a23 */ /* 0x100fe40000010825 */
[----:B------:R-:W-:-:S02]  /*fce0*/  FFMA.FTZ R25, R70, c[0x0][0x23c], -R37 ;  /* 0x00008f0046197a23 */ /* 0x000fc40000010825 */
[--C-:B------:R-:W-:Y:S02]  /*fcf0*/  FFMA.FTZ R26, R74, c[0x0][0x23c], -R37.reuse ;  /* 0x00008f004a1a7a23 */ /* 0x100fe40000010825 */
[--C-:B------:R-:W-:Y:S01]  /*fd00*/  FFMA.FTZ R23, R72, c[0x0][0x23c], -R37.reuse ;  /* 0x00008f0048177a23 */ /* 0x100fe20000010825 */
[----:B------:R-:W3:Y:S01]  /*fd10*/  MUFU.EX2 R44, R44 ;  /* 0x0000002c002c7308 */ /* 0x000ee20000000800 */
        /* <DEDUP_REMOVED lines=12> */
[----:B---3--:R-:W-:Y:S01]  /*fde0*/  F2FP.PACK_AB R68, R44, R47 ;  /* 0x0000002f2c44723e */ /* 0x008fe200000000ff */
[--C-:B------:R-:W-:Y:S02]  /*fdf0*/  FFMA.FTZ R127, R112, c[0x0][0x23c], -R37.reuse ;  /* 0x00008f00707f7a23 */ /* 0x100fe40000010825 */
[----:B------:R-:W-:Y:S01]  /*fe00*/  FSEL R22, R22, RZ, P0 ;  /* 0x000000ff16167208 */ /* 0x000fe20000000000 */
[--C-:B------:R-:W-:Y:S02]  /*fe10*/  FFMA.FTZ R112, R110, c[0x0][0x23c], -R37.reuse ;  /* 0x00008f006e707a23 */ /* 0x100fe40000010825 */
[----:B------:R-:W-:Y:S01]  /*fe20*/  FFMA.FTZ R110, R114, c[0x0][0x23c], -R37 ;  /* 0x00008f00726e7a23 */ /* 0x000fe20000010825 */
[----:B------:R-:W-:Y:S01]  /*fe30*/  MUFU.EX2 R38, R38 ;  /* 0x0000002600267308 */ /* 0x000fe20000000800 */
[--C-:B------:R-:W-:Y:S01]  /*fe40*/  FFMA.FTZ R42, R157, c[0x0][0x23c], -R22.reuse ;  /* 0x00008f009d2a7a23 */ /* 0x100fe20000010816 */
[----:B------:R-:W-:Y:S01]  /*fe50*/  IADD3 R157, R5, R160, RZ ;  /* 0x000000a0059d7210 */ /* 0x000fe20007ffe0ff */
[----:B------:R-:W-:-:S02]  /*fe60*/  FFMA.FTZ R49, R8, c[0x0][0x23c], -R22 ;  /* 0x00008f0008317a23 */ /* 0x000fc40000010816 */
[--C-:B------:R-:W-:Y:S01]  /*fe70*/  FFMA.FTZ R46, R7, c[0x0][0x23c], -R22.reuse ;  /* 0x00008f00072e7a23 */ /* 0x100fe20000010816 */
[----:B------:R-:W-:Y:S01]  /*fe80*/  IADD3 R156, R4, R157, RZ ;  /* 0x0000009d049c7210 */ /* 0x000fe20007ffe0ff */
[--C-:B------:R-:W-:Y:S01]  /*fe90*/  FFMA.FTZ R39, R97, c[0x0][0x23c], -R22.reuse ;  /* 0x00008f0061277a23 */ /* 0x100fe20000010816 */
[----:B------:R-:W3:Y:S01]  /*fea0*/  LDSM.16.MT88.4 R76, [R157+0x6000] ;  /* 0x006000009d4c783b */ /* 0x000ee20000004200 */
[----:B------:R-:W-:Y:S01]  /*feb0*/  MUFU.EX2 R49, R49 ;  /* 0x0000003100317308 */ /* 0x000fe20000000800 */
[----:B-1----:R-:W-:Y:S01]  /*fec0*/  F2FP.PACK_AB R70, R40, R45 ;  /* 0x0000002d2846723e */ /* 0x002fe200000000ff */
[--C-:B------:R-:W-:Y:S01]  /*fed0*/  FFMA.FTZ R33, R33, c[0x0][0x23c], -R22.reuse ;  /* 0x00008f0021217a23 */ /* 0x100fe20000010816 */
[----:B------:R-:W1:Y:S01]  /*fee0*/  LDSM.16.MT88.4 R4, [R156+0x6000] ;  /* 0x006000009c04783b */ /* 0x000e620000004200 */
[--C-:B------:R-:W-:Y:S02]  /*fef0*/  FFMA.FTZ R28, R89, c[0x0][0x23c], -R22.reuse ;  /* 0x00008f00591c7a23 */ /* 0x100fe40000010816 */
[--C-:B------:R-:W-:Y:S01]  /*ff00*/  FFMA.FTZ R27, R27, c[0x0][0x23c], -R22.reuse ;  /* 0x00008f001b1b7a23 */ /* 0x100fe20000010816 */
[----:B------:R-:W4:Y:S01]  /*ff10*/  LDSM.16.MT88.4 R8, [R160+0x6800] ;  /* 0x00680000a008783b */ /* 0x000f220000004200 */
[----:B------:R-:W5:Y:S01]  /*ff20*/  MUFU.EX2 R46, R46 ;  /* 0x0000002e002e7308 */ /* 0x000f620000000800 */
[----:B------:R-:W-:-:S02]  /*ff30*/  FFMA.FTZ R24, R59, c[0x0][0x23c], -R22 ;  /* 0x00008f003b187a23 */ /* 0x000fc40000010816 */
[----:B------:R-:W1:Y:S01]  /*ff40*/  LDSM.16.MT88.4 R12, [R157+0x6800] ;  /* 0x006800009d0c783b */ /* 0x000e620000004200 */
[--C-:B------:R-:W-:Y:S02]  /*ff50*/  FFMA.FTZ R59, R60, c[0x0][0x23c], -R37.reuse ;  /* 0x00008f003c3b7a23 */ /* 0x100fe40000010825 */
[----:B------:R-:W-:Y:S02]  /*ff60*/  FFMA.FTZ R60, R62, c[0x0][0x23c], -R37 ;  /* 0x00008f003e3c7a23 */ /* 0x000fe40000010825 */
[----:B------:R-:W-:Y:S01]  /*ff70*/  MUFU.EX2 R42, R42 ;  /* 0x0000002a002a7308 */ /* 0x000fe20000000800 */
[--C-:B------:R-:W-:Y:S02]  /*ff80*/  FFMA.FTZ R58, R135, c[0x0][0x23c], -R22.reuse ;  /* 0x00008f00873a7a23 */ /* 0x100fe40000010816 */
[--C-:B------:R-:W-:Y:S02]  /*ff90*/  FFMA.FTZ R57, R57, c[0x0][0x23c], -R22.reuse ;  /* 0x00008f0039397a23 */ /* 0x100fe40000010816 */
[----:B------:R-:W-:-:S02]  /*ffa0*/  FFMA.FTZ R62, R65, c[0x0][0x23c], -R22 ;  /* 0x00008f00413e7a23 */ /* 0x000fc40000010816 */
[--C-:B------:R-:W-:Y:S01]  /*ffb0*/  FFMA.FTZ R55, R61, c[0x0][0x23c], -R22.reuse ;  /* 0x00008f003d377a23 */ /* 0x100fe20000010816 */
[----:B------:R-:W2:Y:S01]  /*ffc0*/  MUFU.EX2 R39, R39 ;  /* 0x0000002700277308 */ /* 0x000ea20000000800 */
[----:B-----5:R-:W-:Y:S01]  /*ffd0*/  F2FP.PACK_AB R69, R46, R49 ;  /* 0x000000312e45723e */ /* 0x020fe200000000ff */
[--C-:B------:R-:W-:Y:S02]  /*ffe0*/  FFMA.FTZ R65, R66, c[0x0][0x23c], -R37.reuse ;  /* 0x00008f0042417a23 */ /* 0x100fe40000010825 */
[--C-:B------:R-:W-:Y:S02]  /*fff0*/  FFMA.FTZ R66, R108, c[0x0][0x23c], -R37.reuse ;  /* 0x00008f006c427a23 */ /* 0x100fe40000010825 */
[----:B------:R-:W-:Y:S02]  /*10000*/  FFMA.FTZ R108, R67, c[0x0][0x23c], -R22 ;  /* 0x00008f00436c7a23 */ /* 0x000fe40000010816 */
[----:B------:R-:W5:Y:S01]  /*10010*/  MUFU.EX2 R25, R25 ;  /* 0x0000001900197308 */ /* 0x000f620000000800 */
[----:B------:R-:W-:-:S02]  /*10020*/  FFMA.FTZ R61, R106, c[0x0][0x23c], -R37 ;  /* 0x00008f006a3d7a23 */ /* 0x000fc40000010825 */
[--C-:B------:R-:W-:Y:S02]  /*10030*/  FFMA.FTZ R67, R63, c[0x0][0x23c], -R22.reuse ;  /* 0x00008f003f437a23 */ /* 0x100fe40000010816 */
[--C-:B------:R-:W-:Y:S02]  /*10040*/  FFMA.FTZ R106, R133, c[0x0][0x23c], -R22.reuse ;  /* 0x00008f00856a7a23 */ /* 0x100fe40000010816 */
[--C-:B------:R-:W-:Y:S01]  /*10050*/  FFMA.FTZ R63, R131, c[0x0][0x23c], -R22.reuse ;  /* 0x00008f00833f7a23 */ /* 0x100fe20000010816 */
[----:B--2---:R-:W-:Y:S01]  /*10060*/  F2FP.PACK_AB R71, R39, R42 ;  /* 0x0000002a2747723e */ /* 0x004fe200000000ff */
        /* <DEDUP_REMOVED lines=22> */
[C---:B---3--:R-:W-:Y:S01]  /*101d0*/  HMMA.16816.F32 R80, R68.reuse, R76, RZ ;  /* 0x0000004c4450723c */ /* 0x048fe200000018ff */
[--C-:B------:R-:W-:Y:S01]  /*101e0*/  FFMA.FTZ R35, R35, c[0x0][0x23c], -R22.reuse ;  /* 0x00008f0023237a23 */ /* 0x100fe20000010816 */
[----:B------:R-:W-:Y:S01]  /*101f0*/  MUFU.EX2 R27, R27 ;  /* 0x0000001b001b7308 */ /* 0x000fe20000000800 */
[----:B------:R-:W-:Y:S02]  /*10200*/  FFMA.FTZ R41, R41, c[0x0][0x23c], -R22 ;  /* 0x00008f0029297a23 */ /* 0x000fe40000010816 */
[----:B------:R-:W-:Y:S02]  /*10210*/  FADD.FTZ R49, R49, R46 ;  /* 0x0000002e31317221 */ /* 0x000fe40000010000 */
[----:B------:R-:W-:Y:S01]  /*10220*/  FFMA.FTZ R186, R30, c[0x0][0x23c], -R37 ;  /* 0x00008f001eba7a23 */ /* 0x000fe20000010825 */
[----:B------:R-:W-:Y:S01]  /*10230*/  HMMA.16816.F32 R84, R68, R86, RZ ;  /* 0x000000564454723c */ /* 0x000fe200000018ff */
[----:B------:R-:W-:Y:S01]  /*10240*/  FADD.FTZ R42, R42, R49 ;  /* 0x000000312a2a7221 */ /* 0x000fe20000010000 */
[----:B------:R-:W3:Y:S01]  /*10250*/  MUFU.EX2 R24, R24 ;  /* 0x0000001800187308 */ /* 0x000ee20000000800 */
[----:B------:R-:W-:-:S02]  /*10260*/  FFMA.FTZ R31, R31, c[0x0][0x23c], -R22 ;  /* 0x00008f001f1f7a23 */ /* 0x000fc40000010816 */
[--C-:B------:R-:W-:Y:S02]  /*10270*/  FFMA.FTZ R21, R21, c[0x0][0x23c], -R22.reuse ;  /* 0x00008f0015157a23 */ /* 0x100fe40000010816 */
[----:B------:R-:W-:Y:S01]  /*10280*/  FFMA.FTZ R20, R20, c[0x0][0x23c], -R22 ;  /* 0x00008f0014147a23 */ /* 0x000fe20000010816 */
[C---:B------:R-:W-:Y:S02]  /*10290*/  HMMA.16816.F32 R76, R68.reuse, R78, RZ ;  /* 0x0000004e444c723c */ /* 0x040fe400000018ff */
[----:B------:R-:W-:Y:S06]  /*102a0*/  MUFU.EX2 R64, R64 ;  /* 0x0000004000407308 */ /* 0x000fec0000000800 */
[C---:B-1----:R-:W-:Y:S02]  /*102b0*/  HMMA.16816.F32 R72, R68.reuse, R4, RZ ;  /* 0x000000044448723c */ /* 0x042fe400000018ff */
[----:B------:R-:W1:Y:S05]  /*102c0*/  MUFU.EX2 R59, R59 ;  /* 0x0000003b003b7308 */ /* 0x000e6a0000000800 */
[----:B-----5:R-:W-:Y:S01]  /*102d0*/  F2FP.PACK_AB R4, R25, R38 ;  /* 0x000000261904723e */ /* 0x020fe200000000ff */
[----:B------:R-:W-:Y:S01]  /*102e0*/  HMMA.16816.F32 R68, R68, R6, RZ ;  /* 0x000000064444723c */ /* 0x000fe200000018ff */
[----:B--2---:R-:W-:Y:S01]  /*102f0*/  F2FP.PACK_AB R5, R28, R33 ;  /* 0x000000211c05723e */ /* 0x004fe200000000ff */
[----:B------:R-:W-:Y:S05]  /*10300*/  MUFU.EX2 R60, R60 ;  /* 0x0000003c003c7308 */ /* 0x000fea0000000800 */
[----:B------:R-:W-:-:S02]  /*10310*/  F2FP.PACK_AB R6, R23, R26 ;  /* 0x0000001a1706723e */ /* 0x000fc400000000ff */
[----:B---3--:R-:W-:Y:S01]  /*10320*/  F2FP.PACK_AB R7, R24, R27 ;  /* 0x0000001b1807723e */ /* 0x008fe200000000ff */
[----:B------:R-:W-:Y:S06]  /*10330*/  MUFU.EX2 R53, R53 ;  /* 0x0000003500357308 */ /* 0x000fec0000000800 */
        /* <DEDUP_REMOVED lines=15> */
[C---:B--2---:R-:W-:Y:S02]  /*10430*/  HMMA.16816.F32 R72, R4.reuse, R8, R72 ;  /* 0x000000080448723c */ /* 0x044fe40000001848 */
[----:B------:R-:W-:Y:S06]  /*10440*/  MUFU.EX2 R66, R66 ;  /* 0x0000004200427308 */ /* 0x000fec0000000800 */
        /* <DEDUP_REMOVED lines=8> */
[----:B------:R-:W1:Y:S02]  /*104d0*/  MUFU.EX2 R67, R67 ;  /* 0x0000004300437308 */ /* 0x000e640000000800 */
[C---:B----4-:R-:W-:Y:S06]  /*104e0*/  HMMA.16816.F32 R88, R4.reuse, R12, R88 ;  /* 0x0000000c0458723c */ /* 0x050fec0000001858 */
[----:B------:R-:W-:Y:S02]  /*104f0*/  MUFU.EX2 R106, R106 ;  /* 0x0000006a006a7308 */ /* 0x000fe40000000800 */
[C---:B------:R-:W-:Y:S01]  /*10500*/  HMMA.16816.F32 R84, R4.reuse, R14, R84 ;  /* 0x0000000e0454723c */ /* 0x040fe20000001854 */
[----:B------:R-:W3:Y:S05]  /*10510*/  LDSM.16.MT88.4 R12, [R156+0x7000] ;  /* 0x007000009c0c783b */ /* 0x000eea0000004200 */
[----:B------:R-:W4:Y:S02]  /*10520*/  MUFU.EX2 R63, R63 ;  /* 0x0000003f003f7308 */ /* 0x000f240000000800 */
[C---:B------:R-:W-:Y:S06]  /*10530*/  HMMA.16816.F32 R96, R4.reuse, R16, R96 ;  /* 0x000000100460723c */ /* 0x040fec0000001860 */
[----:B------:R-:W-:Y:S02]  /*10540*/  MUFU.EX2 R125, R125 ;  /* 0x0000007d007d7308 */ /* 0x000fe40000000800 */
[C---:B--2---:R-:W-:Y:S06]  /*10550*/  HMMA.16816.F32 R80, R4.reuse, R8, R80 ;  /* 0x000000080450723c */ /* 0x044fec0000001850 */
[----:B------:R-:W2:Y:S02]  /*10560*/  MUFU.EX2 R118, R118 ;  /* 0x0000007600767308 */ /* 0x000ea40000000800 */
[C---:B------:R-:W-:Y:S01]  /*10570*/  HMMA.16816.F32 R76, R4.reuse, R10, R76 ;  /* 0x0000000a044c723c */ /* 0x040fe2000000184c */
[----:B------:R-:W5:Y:S05]  /*10580*/  LDSM.16.MT88.4 R8, [R160+0x7800] ;  /* 0x00780000a008783b */ /* 0x000f6a0000004200 */
[----:B------:R-:W-:Y:S02]  /*10590*/  MUFU.EX2 R124, R124 ;  /* 0x0000007c007c7308 */ /* 0x000fe40000000800 */
[C---:B------:R-:W-:Y:S01]  /*105a0*/  HMMA.16816.F32 R92, R4.reuse, R18, R92 ;  /* 0x00000012045c723c */ /* 0x040fe2000000185c */
[----:B------:R-:W2:Y:S05]  /*105b0*/  LDSM.16.MT88.4 R16, [R158+0x7800] ;  /* 0x007800009e10783b */ /* 0x000eaa0000004200 */
[----:B------:R-:W-:Y:S02]  /*105c0*/  MUFU.EX2 R107, R107 ;  /* 0x0000006b006b7308 */ /* 0x000fe40000000800 */
[C---:B---3--:R-:W-:Y:S06]  /*105d0*/  HMMA.16816.F32 R72, R4.reuse, R12, R72 ;  /* 0x0000000c0448723c */ /* 0x048fec0000001848 */
[----:B------:R-:W-:Y:S02]  /*105e0*/  MUFU.EX2 R126, R126 ;  /* 0x0000007e007e7308 */ /* 0x000fe40000000800 */
[----:B------:R-:W-:Y:S01]  /*105f0*/  HMMA.16816.F32 R68, R4, R14, R68 ;  /* 0x0000000e0444723c */ /* 0x000fe20000001844 */
[----:B------:R-:W3:Y:S05]  /*10600*/  LDSM.16.MT88.4 R12, [R157+0x7800] ;  /* 0x007800009d0c783b */ /* 0x000eea0000004200 */
[----:B------:R-:W2:Y:S01]  /*10610*/  MUFU.EX2 R117, R117 ;  /* 0x0000007500757308 */ /* 0x000ea20000000800 */
[----:B------:R-:W-:-:S02]  /*10620*/  F2FP.PACK_AB R4, R65, R104 ;  /* 0x000000684104723e */ /* 0x000fc400000000ff */
[----:B-1----:R-:W-:Y:S02]  /*10630*/  F2FP.PACK_AB R5, R67, R108 ;  /* 0x0000006c4305723e */ /* 0x002fe400000000ff */
[----:B------:R-:W-:Y:S02]  /*10640*/  F2FP.PACK_AB R6, R61, R66 ;  /* 0x000000423d06723e */ /* 0x000fe400000000ff */
[----:B----4-:R-:W-:Y:S01]  /*10650*/  F2FP.PACK_AB R7, R63, R106 ;  /* 0x0000006a3f07723e */ /* 0x010fe200000000ff */
[----:B------:R-:W-:Y:S06]  /*10660*/  MUFU.EX2 R128, R128 ;  /* 0x0000008000807308 */ /* 0x000fec0000000800 */
[C---:B-----5:R-:W-:Y:S02]  /*10670*/  HMMA.16816.F32 R96, R4.reuse, R8, R96 ;  /* 0x000000080460723c */ /* 0x060fe40000001860 */
[----:B------:R-:W1:Y:S06]  /*10680*/  MUFU.EX2 R115, R115 ;  /* 0x0000007300737308 */ /* 0x000e6c0000000800 */
[C---:B------:R-:W-:Y:S01]  /*10690*/  HMMA.16816.F32 R92, R4.reuse, R10, R92 ;  /* 0x0000000a045c723c */ /* 0x040fe2000000185c */
[----:B------:R-:W4:Y:S01]  /*106a0*/  LDSM.16.MT88.4 R8, [R156+0x7800] ;  /* 0x007800009c08783b */ /* 0x000f220000004200 */
[----:B------:R-:W-:Y:S06]  /*106b0*/  MUFU.EX2 R127, R127 ;  /* 0x0000007f007f7308 */ /* 0x000fec0000000800 */
[C---:B--2---:R-:W-:Y:S02]  /*106c0*/  HMMA.16816.F32 R88, R4.reuse, R16, R88 ;  /* 0x000000100458723c */ /* 0x044fe40000001858 */
[----:B------:R-:W2:Y:S06]  /*106d0*/  MUFU.EX2 R112, R112 ;  /* 0x0000007000707308 */ /* 0x000eac0000000800 */
        /* <DEDUP_REMOVED lines=24> */
[C---:B-----5:R-:W-:Y:S06]  /*10860*/  HMMA.16816.F32 R96, R4.reuse, R16, R96 ;  /* 0x000000100460723c */ /* 0x060fec0000001860 */
[----:B------:R-:W3:Y:S02]  /*10870*/  MUFU.EX2 R50, R50 ;  /* 0x0000003200327308 */ /* 0x000ee40000000800 */
[C---:B--2---:R-:W-:Y:S06]  /*10880*/  HMMA.16816.F32 R80, R4.reuse, R8, R80 ;  /* 0x000000080450723c */ /* 0x044fec0000001850 */
[----:B------:R-:W-:Y:S02]  /*10890*/  MUFU.EX2 R51, R51 ;  /* 0x0000003300337308 */ /* 0x000fe40000000800 */
[C---:B------:R-:W-:Y:S01]  /*108a0*/  HMMA.16816.F32 R76, R4.reuse, R10, R76 ;  /* 0x0000000a044c723c */ /* 0x040fe2000000184c */
[----:B------:R-:W2:Y:S05]  /*108b0*/  LDSM.16.MT88.4 R8, [R160+0x8800] ;  /* 0x00880000a008783b */ /* 0x000eaa0000004200 */
[----:B------:R-:W5:Y:S02]  /*108c0*/  MUFU.EX2 R52, R52 ;  /* 0x0000003400347308 */ /* 0x000f640000000800 */
[C---:B------:R-:W-:Y:S01]  /*108d0*/  HMMA.16816.F32 R92, R4.reuse, R18, R92 ;  /* 0x00000012045c723c */ /* 0x040fe2000000185c */
[----:B------:R-:W3:Y:S05]  /*108e0*/  LDSM.16.MT88.4 R16, [R158+0x8800] ;  /* 0x008800009e10783b */ /* 0x000eea0000004200 */
[----:B------:R-:W-:Y:S02]  /*108f0*/  MUFU.EX2 R35, R35 ;  /* 0x0000002300237308 */ /* 0x000fe40000000800 */
[C---:B-1----:R-:W-:Y:S06]  /*10900*/  HMMA.16816.F32 R72, R4.reuse, R12, R72 ;  /* 0x0000000c0448723c */ /* 0x042fec0000001848 */
        /* <DEDUP_REMOVED lines=8> */
[----:B------:R-:W-:Y:S06]  /*10990*/  MUFU.EX2 R21, R21 ;  /* 0x0000001500157308 */ /* 0x000fec0000000800 */
[C---:B--2---:R-:W-:Y:S02]  /*109a0*/  HMMA.16816.F32 R96, R4.reuse, R8, R96 ;  /* 0x000000080460723c */ /* 0x044fe40000001860 */
[----:B------:R-:W-:Y:S06]  /*109b0*/  MUFU.EX2 R20, R20 ;  /* 0x0000001400147308 */ /* 0x000fec0000000800 */
[C---:B------:R-:W-:Y:S01]  /*109c0*/  HMMA.16816.F32 R92, R4.reuse, R10, R92 ;  /* 0x0000000a045c723c */ /* 0x040fe2000000185c */
[----:B------:R-:W2:Y:S07]  /*109d0*/  LDSM.16.MT88.4 R8, [R156+0x8800] ;  /* 0x008800009c08783b */ /* 0x000eae0000004200 */
[C---:B---3--:R-:W-:Y:S08]  /*109e0*/  HMMA.16816.F32 R88, R4.reuse, R16, R88 ;  /* 0x000000100458723c */ /* 0x048ff00000001858 */
[C---:B-1----:R-:W-:Y:S08]  /*109f0*/  HMMA.16816.F32 R80, R4.reuse, R12, R80 ;  /* 0x0000000c0450723c */ /* 0x042ff00000001850 */
[C---:B------:R-:W-:Y:S01]  /*10a00*/  HMMA.16816.F32 R76, R4.reuse, R14, R76 ;  /* 0x0000000e044c723c */ /* 0x040fe2000000184c */
[----:B------:R-:W1:Y:S07]  /*10a10*/  LDSM.16.MT88.4 R12, [R160+0x9000] ;  /* 0x00900000a00c783b */ /* 0x000e6e0000004200 */
[C---:B------:R-:W-:Y:S01]  /*10a20*/  HMMA.16816.F32 R84, R4.reuse, R18, R84 ;  /* 0x000000120454723c */ /* 0x040fe20000001854 */
[----:B------:R-:W-:Y:S07]  /*10a30*/  LDSM.16.MT88.4 R16, [R157+0x9000] ;  /* 0x009000009d10783b */ /* 0x000fee0000004200 */
[C---:B--2---:R-:W-:Y:S08]  /*10a40*/  HMMA.16816.F32 R72, R4.reuse, R8, R72 ;  /* 0x000000080448723c */ /* 0x044ff00000001848 */
[----:B------:R-:W-:Y:S01]  /*10a50*/  HMMA.16816.F32 R68, R4, R10, R68 ;  /* 0x0000000a0444723c */ /* 0x000fe20000001844 */
[----:B------:R-:W2:Y:S06]  /*10a60*/  LDSM.16.MT88.4 R8, [R158+0x9000] ;  /* 0x009000009e08783b */ /* 0x000eac0000004200 */
[----:B------:R-:W-:Y:S01]  /*10a70*/  FADD.FTZ R4, R47, R44 ;  /* 0x0000002c2f047221 */ /* 0x000fe20000010000 */
[----:B------:R-:W-:Y:S01]  /*10a80*/  F2FP.PACK_AB R6, R50, R109 ;  /* 0x0000006d3206723e */ /* 0x000fe200000000ff */
[----:B------:R-:W3:Y:S02]  /*10a90*/  MUFU.EX2 R44, R41 ;  /* 0x00000029002c7308 */ /* 0x000ee40000000800 */
[----:B------:R-:W-:Y:S01]  /*10aa0*/  FADD.FTZ R5, R45, R4 ;  /* 0x000000042d057221 */ /* 0x000fe20000010000 */
[----:B------:R-:W-:-:S03]  /*10ab0*/  F2FP.PACK_AB R4, R54, R113 ;  /* 0x000000713604723e */ /* 0x000fc600000000ff */
[----:B------:R-:W-:Y:S02]  /*10ac0*/  FADD.FTZ R5, R40, R5 ;  /* 0x0000000528057221 */ /* 0x000fe40000010000 */
[--C-:B------:R-:W-:Y:S02]  /*10ad0*/  FFMA.FTZ R40, R36, c[0x0][0x23c], -R37.reuse ;  /* 0x00008f0024287a23 */ /* 0x100fe40000010825 */
[--C-:B------:R-:W-:Y:S02]  /*10ae0*/  FFMA.FTZ R36, R34, c[0x0][0x23c], -R37.reuse ;  /* 0x00008f0022247a23 */ /* 0x100fe40000010825 */
[----:B------:R-:W-:Y:S02]  /*10af0*/  FFMA.FTZ R34, R32, c[0x0][0x23c], -R37 ;  /* 0x00008f0020227a23 */ /* 0x000fe40000010825 */
[----:B------:R-:W-:Y:S01]  /*10b00*/  FADD.FTZ R32, R39, R42 ;  /* 0x0000002a27207221 */ /* 0x000fe20000010000 */
[----:B------:R-:W-:Y:S01]  /*10b10*/  MUFU.EX2 R30, R36 ;  /* 0x00000024001e7308 */ /* 0x000fe20000000800 */
[----:B------:R-:W-:Y:S01]  /*10b20*/  FADD.FTZ R38, R38, R5 ;  /* 0x0000000526267221 */ /* 0x000fe20000010000 */
[----:B-----5:R-:W-:Y:S01]  /*10b30*/  F2FP.PACK_AB R5, R52, R51 ;  /* 0x000000333405723e */ /* 0x020fe200000000ff */
[----:B------:R-:W-:Y:S01]  /*10b40*/  FADD.FTZ R33, R33, R32 ;  /* 0x0000002021217221 */ /* 0x000fe20000010000 */
[----:B---3--:R-:W-:Y:S01]  /*10b50*/  F2FP.PACK_AB R7, R35, R44 ;  /* 0x0000002c2307723e */ /* 0x008fe200000000ff */
[----:B------:R-:W-:-:S02]  /*10b60*/  FADD.FTZ R25, R25, R38 ;  /* 0x0000002619197221 */ /* 0x000fc40000010000 */
[----:B------:R-:W-:Y:S01]  /*10b70*/  FADD.FTZ R28, R28, R33 ;  /* 0x000000211c1c7221 */ /* 0x000fe20000010000 */
[----:B------:R-:W3:Y:S01]  /*10b80*/  MUFU.EX2 R39, R40 ;  /* 0x0000002800277308 */ /* 0x000ee20000000800 */
[----:B------:R-:W-:Y:S02]  /*10b90*/  FADD.FTZ R26, R26, R25 ;  /* 0x000000191a1a7221 */ /* 0x000fe40000010000 */
[----:B------:R-:W-:Y:S01]  /*10ba0*/  FADD.FTZ R27, R27, R28 ;  /* 0x0000001c1b1b7221 */ /* 0x000fe20000010000 */
[----:B-1----:R-:W-:Y:S01]  /*10bb0*/  HMMA.16816.F32 R96, R4, R12, R96 ;  /* 0x0000000c0460723c */ /* 0x002fe20000001860 */
[----:B------:R-:W-:Y:S02]  /*10bc0*/  FADD.FTZ R23, R23, R26 ;  /* 0x0000001a17177221 */ /* 0x000fe40000010000 */
[----:B------:R-:W-:Y:S01]  /*10bd0*/  FADD.FTZ R27, R24, R27 ;  /* 0x0000001b181b7221 */ /* 0x000fe20000010000 */
[----:B------:R-:W-:Y:S01]  /*10be0*/  MUFU.EX2 R37, R34 ;  /* 0x0000002200257308 */ /* 0x000fe20000000800 */
[----:B------:R-:W-:-:S02]  /*10bf0*/  FADD.FTZ R64, R64, R23 ;  /* 0x0000001740407221 */ /* 0x000fc40000010000 */
[----:B------:R-:W-:Y:S01]  /*10c00*/  FADD.FTZ R58, R58, R27 ;  /* 0x0000001b3a3a7221 */ /* 0x000fe20000010000 */
[C---:B------:R-:W-:Y:S01]  /*10c10*/  HMMA.16816.F32 R92, R4.reuse, R14, R92 ;  /* 0x0000000e045c723c */ /* 0x040fe2000000185c */
[----:B------:R-:W1:Y:S01]  /*10c20*/  LDSM.16.MT88.4 R12, [R156+0x9000] ;  /* 0x009000009c0c783b */ /* 0x000e620000004200 */
[----:B------:R-:W-:Y:S02]  /*10c30*/  FADD.FTZ R59, R59, R64 ;  /* 0x000000403b3b7221 */ /* 0x000fe40000010000 */
[----:B------:R-:W-:Y:S02]  /*10c40*/  FADD.FTZ R57, R57, R58 ;  /* 0x0000003a39397221 */ /* 0x000fe40000010000 */
[----:B------:R-:W-:Y:S02]  /*10c50*/  FADD.FTZ R60, R60, R59 ;  /* 0x0000003b3c3c7221 */ /* 0x000fe40000010000 */
[----:B--2---:R-:W-:Y:S01]  /*10c60*/  HMMA.16816.F32 R88, R4, R8, R88 ;  /* 0x000000080458723c */ /* 0x004fe20000001858 */
[----:B------:R-:W-:-:S02]  /*10c70*/  FADD.FTZ R62, R62, R57 ;  /* 0x000000393e3e7221 */ /* 0x000fc40000010000 */
[----:B------:R-:W-:Y:S02]  /*10c80*/  FADD.FTZ R53, R53, R60 ;  /* 0x0000003c35357221 */ /* 0x000fe40000010000 */
[----:B------:R-:W-:Y:S02]  /*10c90*/  FADD.FTZ R55, R55, R62 ;  /* 0x0000003e37377221 */ /* 0x000fe40000010000 */
[----:B------:R-:W-:Y:S01]  /*10ca0*/  FADD.FTZ R104, R104, R53 ;  /* 0x0000003568687221 */ /* 0x000fe20000010000 */
[----:B------:R-:W-:Y:S01]  /*10cb0*/  HMMA.16816.F32 R84, R4, R10, R84 ;  /* 0x0000000a0454723c */ /* 0x000fe20000001854 */
[----:B------:R-:W2:Y:S01]  /*10cc0*/  LDSM.16.MT88.4 R8, [R160+0x9800] ;  /* 0x00980000a008783b */ /* 0x000ea20000004200 */
[----:B------:R-:W-:Y:S02]  /*10cd0*/  FADD.FTZ R108, R108, R55 ;  /* 0x000000376c6c7221 */ /* 0x000fe40000010000 */
[----:B------:R-:W-:Y:S02]  /*10ce0*/  FFMA.FTZ R32, R29, c[0x0][0x23c], -R22 ;  /* 0x00008f001d207a23 */ /* 0x000fe40000010816 */
[----:B------:R-:W-:-:S02]  /*10cf0*/  FADD.FTZ R65, R65, R104 ;  /* 0x0000006841417221 */ /* 0x000fc40000010000 */
        /* <DEDUP_REMOVED lines=23> */
[----:B---3--:R-:W-:Y:S01]  /*10e70*/  F2FP.PACK_AB R4, R30, R39 ;  /* 0x000000271e04723e */ /* 0x008fe200000000ff */
[----:B------:R-:W-:Y:S01]  /*10e80*/  FADD.FTZ R111, R111, R116 ;  /* 0x000000746f6f7221 */ /* 0x000fe20000010000 */
[----:B----4-:R-:W-:Y:S01]  /*10e90*/  F2FP.PACK_AB R5, R32, R31 ;  /* 0x0000001f2005723e */ /* 0x010fe200000000ff */
        /* <DEDUP_REMOVED lines=27> */
[C---:B-1----:R-:W-:Y:S08]  /*11050*/  HMMA.16816.F32 R80, R4.reuse, R12, R80 ;  /* 0x0000000c0450723c */ /* 0x042ff00000001850 */
[C---:B------:R-:W-:Y:S08]  /*11060*/  HMMA.16816.F32 R76, R4.reuse, R14, R76 ;  /* 0x0000000e044c723c */ /* 0x040ff0000000184c */
[C---:B--2---:R-:W-:Y:S08]  /*11070*/  HMMA.16816.F32 R72, R4.reuse, R8, R72 ;  /* 0x000000080448723c */ /* 0x044ff00000001848 */
        /* <DEDUP_REMOVED lines=67> */
.L_x_7681:
[----:B------:R-:W-:-:S05]  /*114b0*/  IMAD.MOV.U32 R4, RZ, RZ, c[0x0][0x1a0] ;  /* 0x00006800ff047624 */ /* 0x000fca00078e00ff */
[----:B------:R-:W-:-:S04]  /*114c0*/  LEA R4, -R4, RZ, 0x7 ;  /* 0x000000ff04047211 */ /* 0x000fc800078e39ff */
[----:B------:R-:W-:Y:S02]  /*114d0*/  SHF.R.S32.HI R5, RZ, 0x1f, R4 ;  /* 0x0000001fff057819 */ /* 0x000fe40000011404 */
.L_x_7682:
[----:B------:R-:W-:Y:S02]  /*114e0*/  ISETP.GE.AND P0, PT, R100, c[0x0][0x220], PT ;  /* 0x0000880064007a0c */ /* 0x000fe40003f06270 */
[----:B------:R-:W-:Y:S02]  /*114f0*/  LEA R136, P1, R4, R136, 0x1 ;  /* 0x0000008804887211 */ /* 0x000fe400078208ff */
[----:B------:R-:W-:Y:S02]  /*11500*/  LOP3.LUT R174, R174, 0xfffffffe, RZ, 0xc0, !PT ;  /* 0xfffffffeaeae7812 */ /* 0x000fe400078ec0ff */
[----:B------:R-:W-:Y:S02]  /*11510*/  LEA.HI.X R137, R4, R137, R5, 0x1, P1 ;  /* 0x0000008904897211 */ /* 0x000fe400008f0c05 */
[----:B------:R-:W-:-:S05]  /*11520*/  P2R R128, PR, RZ, 0x1 ;  /* 0x00000001ff807803 */ /* 0x000fca0000000000 */
        /* <DEDUP_REMOVED lines=169> */
[----:B------:R-:W1:Y:S07]  /*11fc0*/  LDSM.16.M88.4 R116, [R148] ;  /* 0x000000009474783b */ /* 0x000e6e0000000200 */
[C---:B--2---:R-:W-:Y:S08]  /*11fd0*/  HMMA.16816.F32 R8, R104.reuse, R108, R8 ;  /* 0x0000006c6808723c */ /* 0x044ff00000001808 */
[C---:B------:R-:W-:Y:S01]  /*11fe0*/  HMMA.16816.F32 R4, R104.reuse, R110, R4 ;  /* 0x0000006e6804723c */ /* 0x040fe20000001804 */
[----:B------:R-:W2:Y:S07]  /*11ff0*/  LDSM.16.M88.4 R108, [R148+0x1000] ;  /* 0x00100000946c783b */ /* 0x000eae0000000200 */
[C---:B----4-:R-:W-:Y:S08]  /*12000*/  HMMA.16816.F32 R16, R104.reuse, R112, R16 ;  /* 0x000000706810723c */ /* 0x050ff00000001810 */
[----:B------:R-:W-:Y:S01]  /*12010*/  HMMA.16816.F32 R12, R104, R114, R12 ;  /* 0x00000072680c723c */ /* 0x000fe2000000180c */
[----:B------:R-:W3:Y:S04]  /*12020*/  LDSM.16.M88.4 R112, [R148+0x800] ;  /* 0x000800009470783b */ /* 0x000ee80000000200 */
[----:B------:R-:W4:Y:S03]  /*12030*/  LDSM.16.M88.4 R104, [R148+0x1800] ;  /* 0x001800009468783b */ /* 0x000f260000000200 */
[C---:B-1----:R-:W-:Y:S08]  /*12040*/  HMMA.16816.F32 R64, R120.reuse, R116, R64 ;  /* 0x000000747840723c */ /* 0x042ff00000001840 */
[C---:B------:R-:W-:Y:S01]  /*12050*/  HMMA.16816.F32 R60, R120.reuse, R118, R60 ;  /* 0x00000076783c723c */ /* 0x040fe2000000183c */
[----:B------:R-:W1:Y:S07]  /*12060*/  LDSM.16.M88.4 R116, [R148+0x2000] ;  /* 0x002000009474783b */ /* 0x000e6e0000000200 */
[C---:B--2---:R-:W-:Y:S08]  /*12070*/  HMMA.16816.F32 R48, R120.reuse, R108, R48 ;  /* 0x0000006c7830723c */ /* 0x044ff00000001830 */
[----:B------:R-:W-:Y:S01]  /*12080*/  HMMA.16816.F32 R44, R120, R110, R44 ;  /* 0x0000006e782c723c */ /* 0x000fe2000000182c */
[----:B------:R-:W2:Y:S01]  /*12090*/  LDSM.16.M88.4 R108, [R148+0x3000] ;  /* 0x00300000946c783b */ /* 0x000ea20000000200 */
[----:B------:R-:W-:-:S06]  /*120a0*/  FMUL.FTZ R66, R66, c[0x0][0x2ec] ;  /* 0x0000bb0042427a20 */ /* 0x000fcc0000410000 */
[C---:B---3--:R-:W-:Y:S01]  /*120b0*/  HMMA.16816.F32 R56, R120.reuse, R112, R56 ;  /* 0x000000707838723c */ /* 0x048fe20000001838 */
[----:B------:R-:W-:Y:S02]  /*120c0*/  FMUL.FTZ R143, R61, c[0x0][0x2ec] ;  /* 0x0000bb003d8f7a20 */ /* 0x000fe40000410000 */
[----:B------:R-:W-:Y:S02]  /*120d0*/  FMUL.FTZ R63, R63, c[0x0][0x2ec] ;  /* 0x0000bb003f3f7a20 */ /* 0x000fe40000410000 */
[----:B------:R-:W-:Y:S02]  /*120e0*/  FMUL.FTZ R60, R60, c[0x0][0x2ec] ;  /* 0x0000bb003c3c7a20 */ /* 0x000fe40000410000 */
[----:B------:R-:W-:Y:S01]  /*120f0*/  MUFU.TANH R143, R143 ;  /* 0x0000008f008f7308 */ /* 0x000fe20000002400 */
[----:B------:R-:W-:Y:S01]  /*12100*/  HMMA.16816.F32 R52, R120, R114, R52 ;  /* 0x000000727834723c */ /* 0x000fe20000001834 */
[----:B------:R-:W3:Y:S01]  /*12110*/  LDSM.16.M88.4 R112, [R148+0x2800] ;  /* 0x002800009470783b */ /* 0x000ee20000000200 */
[----:B------:R-:W-:-:S02]  /*12120*/  FMUL.FTZ R62, R62, c[0x0][0x2ec] ;  /* 0x0000bb003e3e7a20 */ /* 0x000fc40000410000 */
[----:B------:R-:W-:Y:S02]  /*12130*/  FMUL.FTZ R48, R48, c[0x0][0x2ec] ;  /* 0x0000bb0030307a20 */ /* 0x000fe40000410000 */
[----:B------:R-:W-:Y:S01]  /*12140*/  FMUL.FTZ R49, R49, c[0x0][0x2ec] ;  /* 0x0000bb0031317a20 */ /* 0x000fe20000410000 */
[----:B------:R-:W-:Y:S01]  /*12150*/  MUFU.TANH R63, R63 ;  /* 0x0000003f003f7308 */ /* 0x000fe20000002400 */
[C---:B----4-:R-:W-:Y:S01]  /*12160*/  HMMA.16816.F32 R40, R120.reuse, R104, R40 ;  /* 0x000000687828723c */ /* 0x050fe20000001828 */
[----:B------:R-:W-:Y:S02]  /*12170*/  FMUL.FTZ R45, R45, c[0x0][0x2ec] ;  /* 0x0000bb002d2d7a20 */ /* 0x000fe40000410000 */
[----:B------:R-:W-:Y:S02]  /*12180*/  FMUL.FTZ R50, R50, c[0x0][0x2ec] ;  /* 0x0000bb0032327a20 */ /* 0x000fe40000410000 */
[----:B------:R-:W-:Y:S02]  /*12190*/  FMUL.FTZ R44, R44, c[0x0][0x2ec] ;  /* 0x0000bb002c2c7a20 */ /* 0x000fe40000410000 */
[----:B------:R4:W-:Y:S01]  /*121a0*/  MUFU.TANH R131, R45 ;  /* 0x0000002d00837308 */ /* 0x0009e20000002400 */
[----:B------:R-:W-:Y:S01]  /*121b0*/  HMMA.16816.F32 R36, R120, R106, R36 ;  /* 0x0000006a7824723c */ /* 0x000fe20000001824 */
[----:B------:R-:W5:Y:S01]  /*121c0*/  LDSM.16.M88.4 R104, [R148+0x3800] ;  /* 0x003800009468783b */ /* 0x000f620000000200 */
[----:B------:R-:W-:Y:S01]  /*121d0*/  FMUL.FTZ R57, R57, c[0x0][0x2ec] ;  /* 0x0000bb0039397a20 */ /* 0x000fe20000410000 */
[----:B------:R-:W-:-:S04]  /*121e0*/  DEPBAR.LE SB0, 0x0 ;  /* 0x000080000000791a */ /* 0x000fc80000000000 */
[----:B------:R-:W-:Y:S01]  /*121f0*/  MUFU.TANH R60, R60 ;  /* 0x0000003c003c7308 */ /* 0x000fe20000002400 */
[C---:B-1----:R-:W-:Y:S01]  /*12200*/  HMMA.16816.F32 R28, R120.reuse, R118, R28 ;  /* 0x00000076781c723c */ /* 0x042fe2000000181c */
[----:B------:R-:W-:Y:S02]  /*12210*/  FMUL.FTZ R59, R59, c[0x0][0x2ec] ;  /* 0x0000bb003b3b7a20 */ /* 0x000fe40000410000 */
[----:B------:R-:W-:Y:S02]  /*12220*/  FMUL.FTZ R56, R56, c[0x0][0x2ec] ;  /* 0x0000bb0038387a20 */ /* 0x000fe40000410000 */
[----:B------:R-:W-:Y:S02]  /*12230*/  FMUL.FTZ R53, R53, c[0x0][0x2ec] ;  /* 0x0000bb0035357a20 */ /* 0x000fe40000410000 */
[----:B------:R-:W-:Y:S01]  /*12240*/  MUFU.TANH R61, R57 ;  /* 0x00000039003d7308 */ /* 0x000fe20000002400 */
[----:B------:R-:W-:Y:S01]  /*12250*/  HMMA.16816.F32 R32, R120, R116, R32 ;  /* 0x000000747820723c */ /* 0x000fe20000001820 */
[----:B------:R-:W-:-:S02]  /*12260*/  FMUL.FTZ R58, R58, c[0x0][0x2ec] ;  /* 0x0000bb003a3a7a20 */ /* 0x000fc40000410000 */
[----:B------:R-:W-:Y:S02]  /*12270*/  FMUL.FTZ R41, R41, c[0x0][0x2ec] ;  /* 0x0000bb0029297a20 */ /* 0x000fe40000410000 */
[----:B------:R-:W-:Y:S02]  /*12280*/  FMUL.FTZ R52, R52, c[0x0][0x2ec] ;  /* 0x0000bb0034347a20 */ /* 0x000fe40000410000 */
[----:B------:R-:W-:Y:S01]  /*12290*/  MUFU.TANH R59, R59 ;  /* 0x0000003b003b7308 */ /* 0x000fe20000002400 */
[----:B--2---:R-:W-:Y:S01]  /*122a0*/  HMMA.16816.F32 R16, R120, R108, R16 ;  /* 0x0000006c7810723c */ /* 0x004fe20000001810 */
[----:B----4-:R-:W-:Y:S02]  /*122b0*/  FMUL.FTZ R45, R39, c[0x0][0x2ec] ;  /* 0x0000bb00272d7a20 */ /* 0x010fe40000410000 */
[----:B------:R-:W-:Y:S02]  /*122c0*/  FMUL.FTZ R37, R37, c[0x0][0x2ec] ;  /* 0x0000bb0025257a20 */ /* 0x000fe40000410000 */
[----:B------:R-:W-:-:S02]  /*122d0*/  FMUL.FTZ R38, R38, c[0x0][0x2ec] ;  /* 0x0000bb0026267a20 */ /* 0x000fc40000410000 */
[----:B------:R1:W-:Y:S01]  /*122e0*/  MUFU.TANH R125, R37 ;  /* 0x00000025007d7308 */ /* 0x0003e20000002400 */
[C---:B---3--:R-:W-:Y:S01]  /*122f0*/  HMMA.16816.F32 R24, R120.reuse, R112, R24 ;  /* 0x000000707818723c */ /* 0x048fe20000001818 */
[----:B------:R-:W-:Y:S02]  /*12300*/  FMUL.FTZ R29, R29, c[0x0][0x2ec] ;  /* 0x0000bb001d1d7a20 */ /* 0x000fe40000410000 */
[----:B------:R-:W-:Y:S02]  /*12310*/  FMUL.FTZ R30, R30, c[0x0][0x2ec] ;  /* 0x0000bb001e1e7a20 */ /* 0x000fe40000410000 */
[----:B------:R-:W-:Y:S02]  /*12320*/  FMUL.FTZ R31, R31, c[0x0][0x2ec] ;  /* 0x0000bb001f1f7a20 */ /* 0x000fe40000410000 */
[----:B------:R-:W-:Y:S01]  /*12330*/  FMUL.FTZ R113, R64, c[0x0][0x2ec] ;  /* 0x0000bb0040717a20 */ /* 0x000fe20000410000 */
[----:B------:R-:W-:Y:S01]  /*12340*/  HMMA.16816.F32 R20, R120, R114, R20 ;  /* 0x000000727814723c */ /* 0x000fe20000001814 */
[----:B------:R-:W-:Y:S01]  /*12350*/  FMUL.FTZ R64, R65, c[0x0][0x2ec] ;  /* 0x0000bb0041407a20 */ /* 0x000fe20000410000 */
[----:B------:R2:W-:Y:S01]  /*12360*/  MUFU.TANH R119, R29 ;  /* 0x0000001d00777308 */ /* 0x0005e20000002400 */
[----:B------:R-:W-:-:S02]  /*12370*/  FMUL.FTZ R65, R67, c[0x0][0x2ec] ;  /* 0x0000bb0043417a20 */ /* 0x000fc40000410000 */
[----:B------:R-:W-:Y:S02]  /*12380*/  FMUL.FTZ R33, R33, c[0x0][0x2ec] ;  /* 0x0000bb0021217a20 */ /* 0x000fe40000410000 */
[----:B------:R-:W-:Y:S01]  /*12390*/  IMAD.SHL.U32 R114, R180, 0x80, RZ ;  /* 0x00000080b4727824 */ /* 0x000fe200078e00ff */
[C---:B-----5:R-:W-:Y:S01]  /*123a0*/  HMMA.16816.F32 R4, R120.reuse, R106, R4 ;  /* 0x0000006a7804723c */ /* 0x060fe20000001804 */
[----:B------:R-:W-:Y:S01]  /*123b0*/  FMUL.FTZ R145, R16, c[0x0][0x2ec] ;  /* 0x0000bb0010917a20 */ /* 0x000fe20000410000 */
[----:B------:R-:W-:Y:S01]  /*123c0*/  MUFU.TANH R64, R64 ;  /* 0x0000004000407308 */ /* 0x000fe20000002400 */
[----:B------:R-:W-:Y:S02]  /*123d0*/  FMUL.FTZ R32, R32, c[0x0][0x2ec] ;  /* 0x0000bb0020207a20 */ /* 0x000fe40000410000 */
[----:B-1----:R-:W-:Y:S02]  /*123e0*/  FMUL.FTZ R37, R35, c[0x0][0x2ec] ;  /* 0x0000bb0023257a20 */ /* 0x002fe40000410000 */
[----:B------:R-:W-:Y:S01]  /*123f0*/  LOP3.LUT R106, R114, R183, RZ, 0xfc, !PT ;  /* 0x000000b7726a7212 */ /* 0x000fe200078efcff */
[----:B------:R-:W-:Y:S01]  /*12400*/  FMUL.FTZ R25, R25, c[0x0][0x2ec] ;  /* 0x0000bb0019197a20 */ /* 0x000fe20000410000 */
[C---:B------:R-:W-:Y:S01]  /*12410*/  HMMA.16816.F32 R8, R120.reuse, R104, R8 ;  /* 0x000000687808723c */ /* 0x040fe20000001808 */
[----:B------:R-:W-:Y:S01]  /*12420*/  MUFU.TANH R65, R65 ;  /* 0x0000004100417308 */ /* 0x000fe20000002400 */
[----:B------:R-:W-:Y:S01]  /*12430*/  IADD3 R108, R106, 0x1, RZ ;  /* 0x000000016a6c7810 */ /* 0x000fe20007ffe0ff */
[----:B------:R-:W-:Y:S01]  /*12440*/  FMUL.FTZ R26, R26, c[0x0][0x2ec] ;  /* 0x0000bb001a1a7a20 */ /* 0x000fe20000410000 */
[----:B--2---:R-:W-:Y:S01]  /*12450*/  IADD3 R29, R106, 0x9, RZ ;  /* 0x000000096a1d7810 */ /* 0x004fe20007ffe0ff */
[----:B------:R-:W-:Y:S01]  /*12460*/  FMUL.FTZ R57, R55, c[0x0][0x2ec] ;  /* 0x0000bb0037397a20 */ /* 0x000fe20000410000 */
[-C--:B------:R-:W-:Y:S01]  /*12470*/  ISETP.GE.AND P1, PT, R108, R102.reuse, PT ;  /* 0x000000666c00720c */ /* 0x080fe20003f26270 */
[----:B------:R-:W-:Y:S01]  /*12480*/  FMUL.FTZ R22, R22, c[0x0][0x2ec] ;  /* 0x0000bb0016167a20 */ /* 0x000fe20000410000 */
[----:B------:R-:W-:Y:S01]  /*12490*/  LOP3.LUT R104, R114, 0x8, R183, 0xfe, !PT ;  /* 0x0000000872687812 */ /* 0x000fe200078efeb7 */
[----:B------:R-:W1:Y:S01]  /*124a0*/  I2F R109, R108 ;  /* 0x0000006c006d7306 */ /* 0x000e620000201400 */
[----:B------:R-:W-:Y:S01]  /*124b0*/  FMUL.FTZ R21, R21, c[0x0][0x2ec] ;  /* 0x0000bb0015157a20 */ /* 0x000fe20000410000 */
[----:B------:R-:W-:Y:S01]  /*124c0*/  HMMA.16816.F32 R12, R120, R110, R12 ;  /* 0x0000006e780c723c */ /* 0x000fe2000000180c */
[----:B------:R-:W-:Y:S01]  /*124d0*/  ISETP.GE.AND P2, PT, R104, R102, PT ;  /* 0x000000666800720c */ /* 0x000fe20003f46270 */
[----:B------:R-:W-:Y:S01]  /*124e0*/  FMUL.FTZ R34, R34, c[0x0][0x2ec] ;  /* 0x0000bb0022227a20 */ /* 0x000fe20000410000 */
[----:B------:R-:W-:Y:S01]  /*124f0*/  ISETP.GE.AND P3, PT, R104, R103, PT ;  /* 0x000000676800720c */ /* 0x000fe20003f66270 */
[----:B------:R-:W-:-:S02]  /*12500*/  FMUL.FTZ R28, R28, c[0x0][0x2ec] ;  /* 0x0000bb001c1c7a20 */ /* 0x000fc40000410000 */
[----:B------:R-:W2:Y:S01]  /*12510*/  I2F R16, R29 ;  /* 0x0000001d00107306 */ /* 0x000ea20000201400 */
[----:B------:R-:W-:Y:S01]  /*12520*/  LOP3.LUT R110, R114, 0x10, R183, 0xfe, !PT ;  /* 0x00000010726e7812 */ /* 0x000fe200078efeb7 */
[----:B------:R-:W-:Y:S02]  /*12530*/  FMUL.FTZ R24, R24, c[0x0][0x2ec] ;  /* 0x0000bb0018187a20 */ /* 0x000fe40000410000 */
[----:B------:R-:W-:Y:S01]  /*12540*/  FMUL.FTZ R36, R36, c[0x0][0x2ec] ;  /* 0x0000bb0024247a20 */ /* 0x000fe20000410000 */
[----:B------:R-:W-:Y:S01]  /*12550*/  ISETP.GE.AND P4, PT, R110, R102, PT ;  /* 0x000000666e00720c */ /* 0x000fe20003f86270 */
[----:B------:R-:W-:Y:S01]  /*12560*/  FMUL.FTZ R46, R46, c[0x0][0x2ec] ;  /* 0x0000bb002e2e7a20 */ /* 0x000fe20000410000 */
[----:B------:R-:W-:Y:S01]  /*12570*/  ISETP.GE.AND P6, PT, R110, R103, PT ;  /* 0x000000676e00720c */ /* 0x000fe20003fc6270 */
[----:B------:R-:W-:Y:S01]  /*12580*/  MUFU.TANH R39, R33 ;  /* 0x0000002100277308 */ /* 0x000fe20000002400 */
[----:B------:R-:W-:Y:S02]  /*12590*/  FMUL.FTZ R42, R42, c[0x0][0x2ec] ;  /* 0x0000bb002a2a7a20 */ /* 0x000fe40000410000 */
[----:B------:R-:W-:-:S02]  /*125a0*/  FMUL.FTZ R43, R43, c[0x0][0x2ec] ;  /* 0x0000bb002b2b7a20 */ /* 0x000fc40000410000 */
[----:B------:R-:W-:Y:S02]  /*125b0*/  FMUL.FTZ R20, R20, c[0x0][0x2ec] ;  /* 0x0000bb0014147a20 */ /* 0x000fe40000410000 */
[----:B------:R-:W-:Y:S01]  /*125c0*/  FMUL.FTZ R54, R54, c[0x0][0x2ec] ;  /* 0x0000bb0036367a20 */ /* 0x000fe20000410000 */
[----:B------:R3:W-:Y:S01]  /*125d0*/  MUFU.TANH R33, R25 ;  /* 0x0000001900217308 */ /* 0x0007e20000002400 */
[----:B------:R-:W-:Y:S02]  /*125e0*/  FMUL.FTZ R18, R18, c[0x0][0x2ec] ;  /* 0x0000bb0012127a20 */ /* 0x000fe40000410000 */
[----:B------:R-:W-:Y:S02]  /*125f0*/  FMUL.FTZ R40, R40, c[0x0][0x2ec] ;  /* 0x0000bb0028287a20 */ /* 0x000fe40000410000 */
[----:B------:R-:W-:Y:S02]  /*12600*/  FMUL.FTZ R12, R12, c[0x0][0x2ec] ;  /* 0x0000bb000c0c7a20 */ /* 0x000fe40000410000 */
[----:B------:R-:W-:Y:S01]  /*12610*/  FMUL.FTZ R14, R14, c[0x0][0x2ec] ;  /* 0x0000bb000e0e7a20 */ /* 0x000fe20000410000 */
[----:B------:R-:W4:Y:S01]  /*12620*/  I2F R105, R104 ;  /* 0x0000006800697306 */ /* 0x000f220000201400 */
[----:B------:R-:W-:-:S02]  /*12630*/  FMUL.FTZ R27, R27, c[0x0][0x2ec] ;  /* 0x0000bb001b1b7a20 */ /* 0x000fc40000410000 */
[----:B------:R-:W-:Y:S02]  /*12640*/  FMUL.FTZ R8, R8, c[0x0][0x2ec] ;  /* 0x0000bb0008087a20 */ /* 0x000fe40000410000 */
[----:B------:R-:W-:Y:S02]  /*12650*/  FMUL.FTZ R19, R19, c[0x0][0x2ec] ;  /* 0x0000bb0013137a20 */ /* 0x000fe40000410000 */
[----:B------:R-:W-:Y:S01]  /*12660*/  FMUL.FTZ R10, R10, c[0x0][0x2ec] ;  /* 0x0000bb000a0a7a20 */ /* 0x000fe20000410000 */
[----:B------:R5:W-:Y:S01]  /*12670*/  MUFU.TANH R197, R22 ;  /* 0x0000001600c57308 */ /* 0x000be20000002400 */
[----:B---3--:R-:W-:Y:S02]  /*12680*/  FMUL.FTZ R25, R23, c[0x0][0x2ec] ;  /* 0x0000bb0017197a20 */ /* 0x008fe40000410000 */
[----:B-1----:R-:W-:Y:S02]  /*12690*/  FFMA.FTZ R23, R0, R109, R64 ;  /* 0x0000006d00177223 */ /* 0x002fe40000010040 */
[----:B------:R-:W-:-:S02]  /*126a0*/  FMUL.FTZ R13, R13, c[0x0][0x2ec] ;  /* 0x0000bb000d0d7a20 */ /* 0x000fc40000410000 */
[----:B------:R-:W-:Y:S01]  /*126b0*/  FMUL.FTZ R11, R11, c[0x0][0x2ec] ;  /* 0x0000bb000b0b7a20 */ /* 0x000fe20000410000 */
[----:B------:R-:W-:Y:S01]  /*126c0*/  FSEL R23, R23, -INF , !P1 ;  /* 0xff80000017177808 */ /* 0x000fe20004800000 */
[----:B------:R1:W-:Y:S01]  /*126d0*/  MUFU.TANH R123, R32 ;  /* 0x00000020007b7308 */ /* 0x0003e20000002400 */
[----:B------:R-:W-:Y:S01]  /*126e0*/  ISETP.GE.AND P1, PT, R108, R103, PT ;  /* 0x000000676c00720c */ /* 0x000fe20003f26270 */
[----:B------:R-:W-:Y:S02]  /*126f0*/  FMUL.FTZ R4, R4, c[0x0][0x2ec] ;  /* 0x0000bb0004047a20 */ /* 0x000fe40000410000 */
[----:B------:R-:W-:Y:S02]  /*12700*/  FMUL.FTZ R15, R15, c[0x0][0x2ec] ;  /* 0x0000bb000f0f7a20 */ /* 0x000fe40000410000 */
[----:B------:R-:W-:Y:S02]  /*12710*/  FMUL.FTZ R9, R9, c[0x0][0x2ec] ;  /* 0x0000bb0009097a20 */ /* 0x000fe40000410000 */
[----:B-----5:R-:W-:Y:S01]  /*12720*/  FFMA.FTZ R22, R0, R109, R65 ;  /* 0x0000006d00167223 */ /* 0x020fe20000010041 */
[----:B------:R4:W-:Y:S01]  /*12730*/  MUFU.TANH R67, R21 ;  /* 0x0000001500437308 */ /* 0x0009e20000002400 */
[----:B------:R-:W-:-:S02]  /*12740*/  FMUL.FTZ R65, R17, c[0x0][0x2ec] ;  /* 0x0000bb0011417a20 */ /* 0x000fc40000410000 */
[-C--:B--2---:R-:W-:Y:S01]  /*12750*/  FFMA.FTZ R17, R0, R16.reuse, R143 ;  /* 0x0000001000117223 */ /* 0x084fe2000001008f */
[----:B------:R-:W-:Y:S01]  /*12760*/  FSEL R22, R22, -INF , !P1 ;  /* 0xff80000016167808 */ /* 0x000fe20004800000 */
[----:B------:R-:W-:Y:S01]  /*12770*/  FFMA.FTZ R16, R0, R16, R63 ;  /* 0x0000001000107223 */ /* 0x000fe2000001003f */
[----:B------:R-:W-:Y:S01]  /*12780*/  ISETP.GE.AND P1, PT, R29, R102, PT ;  /* 0x000000661d00720c */ /* 0x000fe20003f26270 */
[----:B------:R-:W-:Y:S01]  /*12790*/  FMUL.FTZ R5, R5, c[0x0][0x2ec] ;  /* 0x0000bb0005057a20 */ /* 0x000fe20000410000 */
[----:B-1----:R-:W-:Y:S01]  /*127a0*/  IADD3 R32, R106, 0x11, RZ ;  /* 0x000000116a207810 */ /* 0x002fe20007ffe0ff */
[----:B------:R1:W-:Y:S01]  /*127b0*/  MUFU.TANH R147, R30 ;  /* 0x0000001e00937308 */ /* 0x0003e20000002400 */
[----:B------:R-:W-:Y:S01]  /*127c0*/  FSEL R17, R17, -INF , !P1 ;  /* 0xff80000011117808 */ /* 0x000fe20004800000 */
[----:B------:R-:W-:Y:S01]  /*127d0*/  FMUL.FTZ R6, R6, c[0x0][0x2ec] ;  /* 0x0000bb0006067a20 */ /* 0x000fe20000410000 */
[----:B------:R-:W-:Y:S01]  /*127e0*/  ISETP.GE.AND P1, PT, R29, R103, PT ;  /* 0x000000671d00720c */ /* 0x000fe20003f26270 */
[----:B------:R-:W-:Y:S01]  /*127f0*/  FMUL.FTZ R7, R7, c[0x0][0x2ec] ;  /* 0x0000bb0007077a20 */ /* 0x000fe20000410000 */
[----:B------:R-:W-:Y:S01]  /*12800*/  LOP3.LUT R29, R114, 0x28, R183, 0xfe, !PT ;  /* 0x00000028721d7812 */ /* 0x000fe200078efeb7 */
[----:B----4-:R-:W-:-:S02]  /*12810*/  FFMA.FTZ R21, R0, R105, R60 ;  /* 0x0000006900157223 */ /* 0x010fc4000001003c */
[----:B------:R-:W-:Y:S01]  /*12820*/  MUFU.TANH R35, R31 ;  /* 0x0000001f00237308 */ /* 0x000fe20000002400 */
[----:B------:R-:W-:Y:S02]  /*12830*/  FSEL R16, R16, -INF , !P1 ;  /* 0xff80000010107808 */ /* 0x000fe40004800000 */
[----:B------:R-:W-:Y:S02]  /*12840*/  FSEL R21, R21, -INF , !P2 ;  /* 0xff80000015157808 */ /* 0x000fe40005000000 */
[----:B-1----:R-:W-:-:S03]  /*12850*/  LOP3.LUT R30, R114, 0x20, R183, 0xfe, !PT ;  /* 0x00000020721e7812 */ /* 0x002fc600078efeb7 */
[----:B------:R-:W-:Y:S01]  /*12860*/  I2F R31, R32 ;  /* 0x00000020001f7306 */ /* 0x000fe20000201400 */
[C---:B------:R-:W-:Y:S02]  /*12870*/  ISETP.GE.AND P1, PT, R30.reuse, R102, PT ;  /* 0x000000661e00720c */ /* 0x040fe40003f26270 */
[----:B------:R-:W-:-:S05]  /*12880*/  ISETP.GE.AND P2, PT, R30, R103, PT ;  /* 0x000000671e00720c */ /* 0x000fca0003f46270 */
[----:B------:R-:W-:Y:S08]  /*12890*/  MUFU.TANH R199, R26 ;  /* 0x0000001a00c77308 */ /* 0x000ff00000002400 */
[----:B------:R1:W-:Y:S01]  /*128a0*/  I2F R26, R30 ;  /* 0x0000001e001a7306 */ /* 0x0003e20000201400 */
[----:B------:R-:W-:Y:S02]  /*128b0*/  @P1 LOP3.LUT R174, R174, 0x1, RZ, 0xfc, !PT ;  /* 0x00000001aeae1812 */ /* 0x000fe400078efcff */
[----:B------:R-:W-:-:S05]  /*128c0*/  ISETP.GE.AND P1, PT, R32, R102, PT ;  /* 0x000000662000720c */ /* 0x000fca0003f26270 */
[----:B------:R-:W-:Y:S01]  /*128d0*/  I2F R107, R110 ;  /* 0x0000006e006b7306 */ /* 0x000fe20000201400 */
[----:B-1----:R-:W-:-:S07]  /*128e0*/  IADD3 R30, R106, 0x19, RZ ;  /* 0x000000196a1e7810 */ /* 0x002fce0007ffe0ff */
[----:B------:R-:W-:Y:S08]  /*128f0*/  MUFU.TANH R62, R62 ;  /* 0x0000003e003e7308 */ /* 0x000ff00000002400 */
[----:B------:R-:W-:Y:S08]  /*12900*/  MUFU.TANH R56, R56 ;  /* 0x0000003800387308 */ /* 0x000ff00000002400 */
[----:B------:R-:W-:Y:S08]  /*12910*/  MUFU.TANH R185, R34 ;  /* 0x0000002200b97308 */ /* 0x000ff00000002400 */
[----:B------:R1:W-:Y:S08]  /*12920*/  MUFU.TANH R139, R53 ;  /* 0x00000035008b7308 */ /* 0x0003f00000002400 */
[----:B------:R-:W-:Y:S08]  /*12930*/  MUFU.TANH R57, R57 ;  /* 0x0000003900397308 */ /* 0x000ff00000002400 */
[----:B------:R-:W2:Y:S01]  /*12940*/  I2F R34, R30 ;  /* 0x0000001e00227306 */ /* 0x000ea20000201400 */
[----:B-1----:R-:W-:-:S02]  /*12950*/  FMUL.FTZ R53, R51, c[0x0][0x2ec] ;  /* 0x0000bb0033357a20 */ /* 0x002fc40000410000 */
[----:B------:R-:W-:-:S05]  /*12960*/  FMUL.FTZ R51, R47, c[0x0][0x2ec] ;  /* 0x0000bb002f337a20 */ /* 0x000fca0000410000 */
[----:B------:R1:W-:Y:S08]  /*12970*/  MUFU.TANH R121, R28 ;  /* 0x0000001c00797308 */ /* 0x0003f00000002400 */
[----:B------:R-:W-:Y:S01]  /*12980*/  MUFU.TANH R58, R58 ;  /* 0x0000003a003a7308 */ /* 0x000fe20000002400 */
[CC--:B--2---:R-:W-:Y:S02]  /*12990*/  FFMA.FTZ R139, R0.reuse, R34.reuse, R139 ;  /* 0x00000022008b7223 */ /* 0x0c4fe4000001008b */
[----:B------:R-:W-:Y:S01]  /*129a0*/  FFMA.FTZ R57, R0, R34, R57 ;  /* 0x0000002200397223 */ /* 0x000fe20000010039 */
[----:B------:R-:W-:-:S04]  /*129b0*/  IADD3 R34, R106, 0x29, RZ ;  /* 0x000000296a227810 */ /* 0x000fc80007ffe0ff */
[----:B------:R-:W2:Y:S01]  /*129c0*/  MUFU.TANH R135, R48 ;  /* 0x0000003000877308 */ /* 0x000ea20000002400 */
[----:B-1----:R-:W-:-:S04]  /*129d0*/  LOP3.LUT R28, R114, 0x18, R183, 0xfe, !PT ;  /* 0x00000018721c7812 */ /* 0x002fc800078efeb7 */
[C---:B------:R-:W-:Y:S02]  /*129e0*/  ISETP.GE.AND P0, PT, R28.reuse, R102, PT ;  /* 0x000000661c00720c */ /* 0x040fe40003f06270 */
[----:B------:R-:W-:Y:S01]  /*129f0*/  ISETP.GE.AND P5, PT, R28, R103, PT ;  /* 0x000000671c00720c */ /* 0x000fe20003fa6270 */
[----:B------:R-:W1:Y:S08]  /*12a00*/  MUFU.TANH R195, R50 ;  /* 0x0000003200c37308 */ /* 0x000e700000002400 */
[----:B------:R-:W-:Y:S01]  /*12a10*/  MUFU.TANH R55, R49 ;  /* 0x0000003100377308 */ /* 0x000fe20000002400 */
[----:B--2---:R-:W-:-:S07]  /*12a20*/  FFMA.FTZ R135, R0, R26, R135 ;  /* 0x0000001a00877223 */ /* 0x004fce0000010087 */
[----:B------:R2:W-:Y:S01]  /*12a30*/  MUFU.TANH R49, R41 ;  /* 0x0000002900317308 */ /* 0x0005e20000002400 */
[----:B-1----:R-:W-:-:S05]  /*12a40*/  FFMA.FTZ R190, R0, R26, R195 ;  /* 0x0000001a00be7223 */ /* 0x002fca00000100c3 */
[----:B------:R-:W-:Y:S02]  /*12a50*/  FSEL R190, R190, -INF , !P2 ;  /* 0xff800000bebe7808 */ /* 0x000fe40005000000 */
[----:B------:R1:W-:Y:S01]  /*12a60*/  MUFU.TANH R189, R38 ;  /* 0x0000002600bd7308 */ /* 0x0003e20000002400 */
[----:B--2---:R-:W-:-:S07]  /*12a70*/  FFMA.FTZ R41, R0, R31, R61 ;  /* 0x0000001f00297223 */ /* 0x004fce000001003d */
[----:B------:R-:W-:Y:S01]  /*12a80*/  MUFU.TANH R117, R24 ;  /* 0x0000001800757308 */ /* 0x000fe20000002400 */
[----:B------:R-:W-:Y:S02]  /*12a90*/  FSEL R41, R41, -INF , !P1 ;  /* 0xff80000029297808 */ /* 0x000fe40004800000 */
[----:B------:R-:W-:Y:S02]  /*12aa0*/  ISETP.GE.AND P1, PT, R32, R103, PT ;  /* 0x000000672000720c */ /* 0x000fe40003f26270 */
[----:B-1----:R-:W-:-:S03]  /*12ab0*/  IADD3 R38, R106, 0x21, RZ ;  /* 0x000000216a267810 */ /* 0x002fc60007ffe0ff */
[----:B------:R-:W-:Y:S01]  /*12ac0*/  MUFU.TANH R141, R52 ;  /* 0x00000034008d7308 */ /* 0x000fe20000002400 */
[----:B------:R-:W-:-:S07]  /*12ad0*/  LOP3.LUT R32, R114, 0x30, R183, 0xfe, !PT ;  /* 0x0000003072207812 */ /* 0x000fce00078efeb7 */
[----:B------:R-:W-:Y:S08]  /*12ae0*/  I2F R24, R28 ;  /* 0x0000001c00187306 */ /* 0x000ff00000201400 */
[----:B------:R1:W-:Y:S08]  /*12af0*/  MUFU.TANH R133, R44 ;  /* 0x0000002c00857308 */ /* 0x0003f00000002400 */
[----:B------:R-:W-:Y:S08]  /*12b00*/  MUFU.TANH R193, R46 ;  /* 0x0000002e00c17308 */ /* 0x000ff00000002400 */
[----:B------:R-:W-:Y:S01]  /*12b10*/  MUFU.TANH R127, R36 ;  /* 0x00000024007f7308 */ /* 0x000fe20000002400 */
[----:B-1----:R-:W-:-:S05]  /*12b20*/  FFMA.FTZ R44, R0, R107, R58 ;  /* 0x0000006b002c7223 */ /* 0x002fca000001003a */
[----:B------:R-:W-:Y:S02]  /*12b30*/  FSEL R44, R44, -INF , !P6 ;  /* 0xff8000002c2c7808 */ /* 0x000fe40007000000 */
[----:B------:R-:W1:Y:S01]  /*12b40*/  I2F R28, R29 ;  /* 0x0000001d001c7306 */ /* 0x000e620000201400 */
[----:B------:R-:W-:-:S07]  /*12b50*/  LOP3.LUT P6, RZ, R174, 0x1, RZ, 0xc0, !PT ;  /* 0x00000001aeff7812 */ /* 0x000fce00078cc0ff */
[----:B------:R2:W-:Y:S08]  /*12b60*/  MUFU.TANH R191, R42 ;  /* 0x0000002a00bf7308 */ /* 0x0005f00000002400 */
[----:B------:R-:W3:Y:S01]  /*12b70*/  I2F R36, R38 ;  /* 0x0000002600247306 */ /* 0x000ee20000201400 */
[CC--:B-1----:R-:W-:Y:S02]  /*12b80*/  FFMA.FTZ R133, R0.reuse, R28.reuse, R133 ;  /* 0x0000001c00857223 */ /* 0x0c2fe40000010085 */
[----:B------:R-:W-:Y:S01]  /*12b90*/  FFMA.FTZ R184, R0, R28, R193 ;  /* 0x0000001c00b87223 */ /* 0x000fe200000100c1 */
[----:B------:R-:W-:Y:S01]  /*12ba0*/  IADD3 R28, R106, 0x31, RZ ;  /* 0x000000316a1c7810 */ /* 0x000fe20007ffe0ff */
[----:B--2---:R-:W-:-:S03]  /*12bb0*/  FFMA.FTZ R42, R0, R31, R59 ;  /* 0x0000001f002a7223 */ /* 0x004fc6000001003b */
[----:B------:R-:W1:Y:S01]  /*12bc0*/  MUFU.TANH R53, R53 ;  /* 0x0000003500357308 */ /* 0x000e620000002400 */
[----:B------:R-:W-:Y:S01]  /*12bd0*/  FFMA.FTZ R31, R0, R24, R141 ;  /* 0x00000018001f7223 */ /* 0x000fe2000001008d */
[----:B------:R-:W-:Y:S02]  /*12be0*/  FSEL R42, R42, -INF , !P1 ;  /* 0xff8000002a2a7808 */ /* 0x000fe40004800000 */
[----:B------:R-:W-:Y:S01]  /*12bf0*/  ISETP.GE.AND P1, PT, R30, R102, PT ;  /* 0x000000661e00720c */ /* 0x000fe20003f26270 */
[----:B---3--:R-:W-:-:S03]  /*12c00*/  FFMA.FTZ R55, R0, R36, R55 ;  /* 0x0000002400377223 */ /* 0x008fc60000010037 */
[----:B------:R2:W-:Y:S01]  /*12c10*/  MUFU.TANH R47, R43 ;  /* 0x0000002b002f7308 */ /* 0x0005e20000002400 */
[----:B------:R-:W-:Y:S02]  /*12c20*/  FSEL R31, R31, -INF , !P0 ;  /* 0xff8000001f1f7808 */ /* 0x000fe40004000000 */
[----:B------:R-:W-:-:S05]  /*12c30*/  ISETP.GE.AND P0, PT, R32, R102, PT ;  /* 0x000000662000720c */ /* 0x000fca0003f06270 */
[----:B------:R3:W-:Y:S01]  /*12c40*/  MUFU.TANH R111, R20 ;  /* 0x00000014006f7308 */ /* 0x0007e20000002400 */
[C---:B-1----:R-:W-:Y:S02]  /*12c50*/  FFMA.FTZ R53, R0.reuse, R36, R53 ;  /* 0x0000002400357223 */ /* 0x042fe40000010035 */
[----:B--2---:R-:W-:-:S05]  /*12c60*/  FFMA.FTZ R43, R0, R107, R56 ;  /* 0x0000006b002b7223 */ /* 0x004fca0000010038 */
[----:B------:R-:W-:Y:S01]  /*12c70*/  MUFU.TANH R201, R54 ;  /* 0x0000003600c97308 */ /* 0x000fe20000002400 */
[----:B------:R-:W-:Y:S02]  /*12c80*/  FSEL R43, R43, -INF , !P4 ;  /* 0xff8000002b2b7808 */ /* 0x000fe40006000000 */
[----:B------:R-:W-:Y:S01]  /*12c90*/  ISETP.GE.AND P4, PT, R29, R103, PT ;  /* 0x000000671d00720c */ /* 0x000fe20003f86270 */
[----:B---3--:R-:W-:-:S04]  /*12ca0*/  FFMA.FTZ R20, R0, R105, R62 ;  /* 0x0000006900147223 */ /* 0x008fc8000001003e */
[----:B------:R-:W1:Y:S01]  /*12cb0*/  I2F R26, R34 ;  /* 0x00000022001a7306 */ /* 0x000e620000201400 */
[----:B------:R-:W-:Y:S02]  /*12cc0*/  FSEL R184, R184, -INF , !P4 ;  /* 0xff800000b8b87808 */ /* 0x000fe40006000000 */
[----:B------:R-:W-:Y:S02]  /*12cd0*/  FSEL R20, R20, -INF , !P3 ;  /* 0xff80000014147808 */ /* 0x000fe40005800000 */
[----:B------:R-:W-:Y:S02]  /*12ce0*/  ISETP.GE.AND P3, PT, R29, R102, PT ;  /* 0x000000661d00720c */ /* 0x000fe40003f66270 */
[----:B------:R-:W-:Y:S01]  /*12cf0*/  FSEL R29, R139, -INF , !P1 ;  /* 0xff8000008b1d7808 */ /* 0x000fe20004800000 */
[----:B------:R-:W-:Y:S01]  /*12d00*/  MUFU.TANH R63, R18 ;  /* 0x00000012003f7308 */ /* 0x000fe20000002400 */
[----:B------:R-:W-:Y:S02]  /*12d10*/  ISETP.GE.AND P1, PT, R30, R103, PT ;  /* 0x000000671e00720c */ /* 0x000fe40003f26270 */
[----:B------:R-:W-:-:S02]  /*12d20*/  FSEL R139, R135, -INF , !P6 ;  /* 0xff800000878b7808 */ /* 0x000fc40007000000 */
[----:B------:R-:W-:Y:S02]  /*12d30*/  FSEL R138, R57, -INF , !P1 ;  /* 0xff800000398a7808 */ /* 0x000fe40004800000 */
[----:B------:R-:W-:Y:S01]  /*12d40*/  ISETP.GE.AND P1, PT, R38, R102, PT ;  /* 0x000000662600720c */ /* 0x000fe20003f26270 */
[----:B------:R2:W-:Y:S01]  /*12d50*/  MUFU.TANH R129, R40 ;  /* 0x0000002800817308 */ /* 0x0005e20000002400 */
[----:B------:R-:W-:Y:S01]  /*12d60*/  LOP3.LUT R30, R114, 0x38, R183, 0xfe, !PT ;  /* 0x00000038721e7812 */ /* 0x000fe200078efeb7 */
[----:B-1----:R-:W-:Y:S01]  /*12d70*/  FFMA.FTZ R131, R0, R26, R131 ;  /* 0x0000001a00837223 */ /* 0x002fe20000010083 */
[-C--:B------:R-:W-:Y:S02]  /*12d80*/  ISETP.GE.AND P6, PT, R32, R103.reuse, PT ;  /* 0x000000672000720c */ /* 0x080fe40003fc6270 */
[----:B------:R-:W-:Y:S02]  /*12d90*/  FSEL R141, R55, -INF , !P1 ;  /* 0xff800000378d7808 */ /* 0x000fe40004800000 */
[----:B------:R-:W-:Y:S01]  /*12da0*/  ISETP.GE.AND P1, PT, R38, R103, PT ;  /* 0x000000672600720c */ /* 0x000fe20003f26270 */
[----:B------:R1:W3:Y:S01]  /*12db0*/  I2F R18, R32 ;  /* 0x0000002000127306 */ /* 0x0002e20000201400 */
[----:B------:R-:W-:-:S02]  /*12dc0*/  FSEL R133, R133, -INF , !P3 ;  /* 0xff80000085857808 */ /* 0x000fc40005800000 */
[----:B------:R-:W-:Y:S02]  /*12dd0*/  FSEL R134, R53, -INF , !P1 ;  /* 0xff80000035867808 */ /* 0x000fe40004800000 */
[----:B------:R-:W-:Y:S02]  /*12de0*/  ISETP.GE.AND P1, PT, R34, R102, PT ;  /* 0x000000662200720c */ /* 0x000fe40003f26270 */
[-C--:B------:R-:W-:Y:S01]  /*12df0*/  ISETP.GE.AND P4, PT, R30, R103.reuse, PT ;  /* 0x000000671e00720c */ /* 0x080fe20003f86270 */
[----:B------:R-:W4:Y:S01]  /*12e00*/  MUFU.TANH R51, R51 ;  /* 0x0000003300337308 */ /* 0x000f220000002400 */
[----:B--2---:R-:W-:Y:S01]  /*12e10*/  FFMA.FTZ R40, R0, R24, R201 ;  /* 0x0000001800287223 */ /* 0x004fe200000100c9 */
[----:B------:R-:W-:Y:S02]  /*12e20*/  FSEL R135, R131, -INF , !P1 ;  /* 0xff80000083877808 */ /* 0x000fe40004800000 */
[----:B------:R-:W-:Y:S02]  /*12e30*/  ISETP.GE.AND P1, PT, R34, R103, PT ;  /* 0x000000672200720c */ /* 0x000fe40003f26270 */
[----:B------:R-:W-:-:S02]  /*12e40*/  FSEL R40, R40, -INF , !P5 ;  /* 0xff80000028287808 */ /* 0x000fc40006800000 */
[----:B------:R-:W2:Y:S01]  /*12e50*/  I2F R36, R28 ;  /* 0x0000001c00247306 */ /* 0x000ea20000201400 */
[----:B-1----:R-:W-:Y:S01]  /*12e60*/  LOP3.LUT R32, R114, 0x40, R183, 0xfe, !PT ;  /* 0x0000004072207812 */ /* 0x002fe200078efeb7 */
[----:B---3--:R-:W-:Y:S01]  /*12e70*/  FFMA.FTZ R129, R0, R18, R129 ;  /* 0x0000001200817223 */ /* 0x008fe20000010081 */
[----:B------:R-:W-:Y:S01]  /*12e80*/  ISETP.GE.AND P5, PT, R30, R102, PT ;  /* 0x000000661e00720c */ /* 0x000fe20003fa6270 */
[----:B------:R-:W-:Y:S01]  /*12e90*/  FFMA.FTZ R188, R0, R18, R191 ;  /* 0x0000001200bc7223 */ /* 0x000fe200000100bf */
[C---:B------:R-:W-:Y:S02]  /*12ea0*/  ISETP.GE.AND P3, PT, R32.reuse, R102, PT ;  /* 0x000000662000720c */ /* 0x040fe40003f66270 */
[----:B------:R-:W-:Y:S01]  /*12eb0*/  ISETP.GE.AND P2, PT, R32, R103, PT ;  /* 0x000000672000720c */ /* 0x000fe20003f46270 */
[----:B------:R-:W1:Y:S01]  /*12ec0*/  I2F R24, R30 ;  /* 0x0000001e00187306 */ /* 0x000e620000201400 */
[----:B----4-:R-:W-:Y:S01]  /*12ed0*/  FFMA.FTZ R51, R0, R26, R51 ;  /* 0x0000001a00337223 */ /* 0x010fe20000010033 */
[----:B------:R-:W-:-:S02]  /*12ee0*/  IADD3 R34, R106, 0x41, RZ ;  /* 0x000000416a227810 */ /* 0x000fc40007ffe0ff */
[----:B------:R-:W-:Y:S02]  /*12ef0*/  FSEL R195, R129, -INF , !P0 ;  /* 0xff80000081c37808 */ /* 0x000fe40004000000 */
[----:B------:R-:W-:Y:S02]  /*12f00*/  FSEL R140, R51, -INF , !P1 ;  /* 0xff800000338c7808 */ /* 0x000fe40004800000 */
[----:B------:R-:W-:Y:S01]  /*12f10*/  MUFU.TANH R61, R12 ;  /* 0x0000000c003d7308 */ /* 0x000fe20000002400 */
[----:B--2---:R-:W-:Y:S01]  /*12f20*/  FFMA.FTZ R49, R0, R36, R49 ;  /* 0x0000002400317223 */ /* 0x004fe20000010031 */
[----:B------:R-:W-:Y:S01]  /*12f30*/  ISETP.GE.AND P1, PT, R28, R102, PT ;  /* 0x000000661c00720c */ /* 0x000fe20003f26270 */
[----:B------:R-:W-:Y:S01]  /*12f40*/  FFMA.FTZ R47, R0, R36, R47 ;  /* 0x00000024002f7223 */ /* 0x000fe2000001002f */
[----:B------:R-:W-:Y:S02]  /*12f50*/  FSEL R188, R188, -INF , !P6 ;  /* 0xff800000bcbc7808 */ /* 0x000fe40007000000 */
[----:B------:R-:W-:-:S02]  /*12f60*/  FSEL R191, R49, -INF , !P1 ;  /* 0xff80000031bf7808 */ /* 0x000fc40004800000 */
[----:B------:R2:W3:Y:S01]  /*12f70*/  I2F R12, R32 ;  /* 0x00000020000c7306 */ /* 0x0004e20000201400 */
[-C--:B-1----:R-:W-:Y:S01]  /*12f80*/  FFMA.FTZ R59, R0, R24.reuse, R127 ;  /* 0x00000018003b7223 */ /* 0x082fe2000001007f */
[----:B------:R-:W-:Y:S01]  /*12f90*/  LOP3.LUT R30, R114, 0x48, R183, 0xfe, !PT ;  /* 0x00000048721e7812 */ /* 0x000fe200078efeb7 */
[----:B------:R-:W-:Y:S01]  /*12fa0*/  FFMA.FTZ R56, R0, R24, R189 ;  /* 0x0000001800387223 */ /* 0x000fe200000100bd */
[----:B------:R-:W-:Y:S02]  /*12fb0*/  ISETP.GE.AND P1, PT, R28, R103, PT ;  /* 0x000000671c00720c */ /* 0x000fe40003f26270 */
[----:B------:R-:W-:Y:S02]  /*12fc0*/  FSEL R59, R59, -INF , !P5 ;  /* 0xff8000003b3b7808 */ /* 0x000fe40006800000 */
[----:B------:R-:W-:Y:S01]  /*12fd0*/  MUFU.TANH R45, R45 ;  /* 0x0000002d002d7308 */ /* 0x000fe20000002400 */
[----:B------:R-:W-:Y:S02]  /*12fe0*/  FSEL R58, R47, -INF , !P1 ;  /* 0xff8000002f3a7808 */ /* 0x000fe40004800000 */
[----:B------:R-:W-:-:S02]  /*12ff0*/  ISETP.GE.AND P0, PT, R30, R102, PT ;  /* 0x000000661e00720c */ /* 0x000fc40003f06270 */
[----:B------:R-:W-:Y:S02]  /*13000*/  ISETP.GE.AND P5, PT, R30, R103, PT ;  /* 0x000000671e00720c */ /* 0x000fe40003fa6270 */
[----:B------:R-:W-:Y:S01]  /*13010*/  LOP3.LUT R28, R114, 0x50, R183, 0xfe, !PT ;  /* 0x00000050721c7812 */ /* 0x000fe200078efeb7 */
[----:B------:R-:W1:Y:S01]  /*13020*/  I2F R26, R30 ;  /* 0x0000001e001a7306 */ /* 0x000e620000201400 */
[----:B--2---:R-:W-:Y:S01]  /*13030*/  IADD3 R32, R106, 0x39, RZ ;  /* 0x000000396a207810 */ /* 0x004fe20007ffe0ff */
[-C--:B---3--:R-:W-:Y:S01]  /*13040*/  FFMA.FTZ R123, R0, R12.reuse, R123 ;  /* 0x0000000c007b7223 */ /* 0x088fe2000001007b */
[----:B------:R-:W-:Y:S01]  /*13050*/  LOP3.LUT R24, R114, 0x58, R183, 0xfe, !PT ;  /* 0x0000005872187812 */ /* 0x000fe200078efeb7 */
[----:B------:R-:W-:Y:S01]  /*13060*/  FFMA.FTZ R182, R0, R12, R185 ;  /* 0x0000000c00b67223 */ /* 0x000fe200000100b9 */
[-C--:B------:R-:W-:Y:S02]  /*13070*/  ISETP.GE.AND P1, PT, R32, R102.reuse, PT ;  /* 0x000000662000720c */ /* 0x080fe40003f26270 */
[----:B------:R-:W-:Y:S01]  /*13080*/  FSEL R56, R56, -INF , !P4 ;  /* 0xff80000038387808 */ /* 0x000fe20006000000 */
[----:B------:R-:W2:Y:S01]  /*13090*/  I2F R18, R32 ;  /* 0x0000002000127306 */ /* 0x000ea20000201400 */
[----:B------:R-:W-:-:S02]  /*130a0*/  ISETP.GE.AND P6, PT, R28, R102, PT ;  /* 0x000000661c00720c */ /* 0x000fc40003fc6270 */
[-C--:B------:R-:W-:Y:S02]  /*130b0*/  ISETP.GE.AND P4, PT, R28, R103.reuse, PT ;  /* 0x000000671c00720c */ /* 0x080fe40003f86270 */
[----:B------:R-:W-:Y:S02]  /*130c0*/  FSEL R189, R123, -INF , !P3 ;  /* 0xff8000007bbd7808 */ /* 0x000fe40005800000 */
[----:B------:R-:W-:Y:S01]  /*130d0*/  FSEL R182, R182, -INF , !P2 ;  /* 0xff800000b6b67808 */ /* 0x000fe20005000000 */
[----:B------:R-:W3:Y:S01]  /*130e0*/  I2F R30, R34 ;  /* 0x00000022001e7306 */ /* 0x000ee20000201400 */
[----:B-1----:R-:W-:Y:S01]  /*130f0*/  FFMA.FTZ R121, R0, R26, R121 ;  /* 0x0000001a00797223 */ /* 0x002fe20000010079 */
[----:B------:R-:W-:Y:S01]  /*13100*/  ISETP.GE.AND P2, PT, R24, R102, PT ;  /* 0x000000661800720c */ /* 0x000fe20003f46270 */
[----:B------:R-:W-:Y:S01]  /*13110*/  FFMA.FTZ R142, R0, R26, R147 ;  /* 0x0000001a008e7223 */ /* 0x000fe20000010093 */
[----:B------:R-:W-:Y:S02]  /*13120*/  IADD3 R26, R106, 0x51, RZ ;  /* 0x000000516a1a7810 */ /* 0x000fe40007ffe0ff */
[----:B------:R-:W-:Y:S01]  /*13130*/  FSEL R193, R121, -INF , !P0 ;  /* 0xff80000079c17808 */ /* 0x000fe20004000000 */
[CC--:B--2---:R-:W-:Y:S01]  /*13140*/  FFMA.FTZ R57, R0.reuse, R18.reuse, R125 ;  /* 0x0000001200397223 */ /* 0x0c4fe2000001007d */
[----:B------:R-:W1:Y:S01]  /*13150*/  MUFU.TANH R37, R37 ;  /* 0x0000002500257308 */ /* 0x000e620000002400 */
[----:B------:R-:W-:Y:S01]  /*13160*/  FFMA.FTZ R45, R0, R18, R45 ;  /* 0x00000012002d7223 */ /* 0x000fe2000001002d */
[----:B------:R-:W-:-:S02]  /*13170*/  ISETP.GE.AND P3, PT, R24, R103, PT ;  /* 0x000000671800720c */ /* 0x000fc40003f66270 */
[----:B------:R-:W-:Y:S02]  /*13180*/  FSEL R57, R57, -INF , !P1 ;  /* 0xff80000039397808 */ /* 0x000fe40004800000 */
[----:B------:R-:W-:Y:S01]  /*13190*/  ISETP.GE.AND P1, PT, R32, R103, PT ;  /* 0x000000672000720c */ /* 0x000fe20003f26270 */
[----:B---3--:R-:W-:Y:S01]  /*131a0*/  FFMA.FTZ R39, R0, R30, R39 ;  /* 0x0000001e00277223 */ /* 0x008fe20000010027 */
[----:B------:R-:W-:Y:S01]  /*131b0*/  IADD3 R32, R106, 0x49, RZ ;  /* 0x000000496a207810 */ /* 0x000fe20007ffe0ff */
[----:B------:R-:W-:Y:S01]  /*131c0*/  MUFU.TANH R51, R14 ;  /* 0x0000000e00337308 */ /* 0x000fe20000002400 */
[----:B------:R-:W-:Y:S02]  /*131d0*/  FSEL R192, R45, -INF , !P1 ;  /* 0xff8000002dc07808 */ /* 0x000fe40004800000 */
[----:B------:R-:W-:Y:S02]  /*131e0*/  ISETP.GE.AND P1, PT, R34, R102, PT ;  /* 0x000000662200720c */ /* 0x000fe40003f26270 */
[----:B------:R-:W-:-:S02]  /*131f0*/  FSEL R142, R142, -INF , !P5 ;  /* 0xff8000008e8e7808 */ /* 0x000fc40006800000 */
[----:B------:R-:W-:Y:S01]  /*13200*/  FSEL R185, R39, -INF , !P1 ;  /* 0xff80000027b97808 */ /* 0x000fe20004800000 */
[----:B------:R-:W2:Y:S01]  /*13210*/  I2F R12, R32 ;  /* 0x00000020000c7306 */ /* 0x000ea20000201400 */
[----:B-1----:R-:W-:Y:S01]  /*13220*/  FFMA.FTZ R37, R0, R30, R37 ;  /* 0x0000001e00257223 */ /* 0x002fe20000010025 */
[----:B------:R-:W-:-:S04]  /*13230*/  ISETP.GE.AND P1, PT, R34, R103, PT ;  /* 0x000000672200720c */ /* 0x000fc80003f26270 */
[----:B------:R-:W-:Y:S02]  /*13240*/  FSEL R144, R37, -INF , !P1 ;  /* 0xff80000025907808 */ /* 0x000fe40004800000 */
[----:B------:R-:W1:Y:S01]  /*13250*/  I2F R14, R28 ;  /* 0x0000001c000e7306 */ /* 0x000e620000201400 */
[----:B------:R-:W-:Y:S01]  /*13260*/  ISETP.GE.AND P1, PT, R32, R102, PT ;  /* 0x000000662000720c */ /* 0x000fe20003f26270 */
[----:B--2---:R-:W-:-:S06]  /*13270*/  FFMA.FTZ R119, R0, R12, R119 ;  /* 0x0000000c00777223 */ /* 0x004fcc0000010077 */
[----:B------:R-:W2:Y:S01]  /*13280*/  I2F R30, R26 ;  /* 0x0000001a001e7306 */ /* 0x000ea20000201400 */
[----:B------:R-:W-:Y:S01]  /*13290*/  FFMA.FTZ R35, R0, R12, R35 ;  /* 0x0000000c00237223 */ /* 0x000fe20000010023 */
[----:B------:R-:W-:Y:S02]  /*132a0*/  FSEL R147, R119, -INF , !P1 ;  /* 0xff80000077937808 */ /* 0x000fe40004800000 */
[----:B------:R-:W-:Y:S01]  /*132b0*/  ISETP.GE.AND P1, PT, R32, R103, PT ;  /* 0x000000672000720c */ /* 0x000fe20003f26270 */
[-C--:B-1----:R-:W-:Y:S01]  /*132c0*/  FFMA.FTZ R117, R0, R14.reuse, R117 ;  /* 0x0000000e00757223 */ /* 0x082fe20000010075 */
[----:B------:R-:W-:Y:S02]  /*132d0*/  LOP3.LUT R28, R114, 0x60, R183, 0xfe, !PT ;  /* 0x00000060721c7812 */ /* 0x000fe400078efeb7 */
[----:B------:R-:W1:Y:S01]  /*132e0*/  MUFU.TANH R27, R27 ;  /* 0x0000001b001b7308 */ /* 0x000e620000002400 */
[----:B------:R-:W-:Y:S01]  /*132f0*/  IADD3 R32, R106, 0x59, RZ ;  /* 0x000000596a207810 */ /* 0x000fe20007ffe0ff */
[----:B------:R-:W-:Y:S01]  /*13300*/  FFMA.FTZ R132, R0, R14, R199 ;  /* 0x0000000e00847223 */ /* 0x000fe200000100c7 */
[----:B------:R-:W-:-:S02]  /*13310*/  FSEL R127, R117, -INF , !P6 ;  /* 0xff800000757f7808 */ /* 0x000fc40007000000 */
[C---:B------:R-:W-:Y:S02]  /*13320*/  ISETP.GE.AND P0, PT, R28.reuse, R102, PT ;  /* 0x000000661c00720c */ /* 0x040fe40003f06270 */
[-C--:B------:R-:W-:Y:S01]  /*13330*/  ISETP.GE.AND P6, PT, R28, R103.reuse, PT ;  /* 0x000000671c00720c */ /* 0x080fe20003fc6270 */
[----:B------:R-:W3:Y:S01]  /*13340*/  I2F R18, R24 ;  /* 0x0000001800127306 */ /* 0x000ee20000201400 */
[----:B------:R-:W-:Y:S01]  /*13350*/  FSEL R146, R35, -INF , !P1 ;  /* 0xff80000023927808 */ /* 0x000fe20004800000 */
[----:B--2---:R-:W-:Y:S01]  /*13360*/  FFMA.FTZ R33, R0, R30, R33 ;  /* 0x0000001e00217223 */ /* 0x004fe20000010021 */
[----:B------:R-:W-:Y:S02]  /*13370*/  ISETP.GE.AND P1, PT, R26, R102, PT ;  /* 0x000000661a00720c */ /* 0x000fe40003f26270 */
[----:B------:R-:W-:Y:S02]  /*13380*/  LOP3.LUT R14, R114, 0x70, R183, 0xfe, !PT ;  /* 0x00000070720e7812 */ /* 0x000fe400078efeb7 */
[----:B------:R-:W-:Y:S01]  /*13390*/  FSEL R125, R33, -INF , !P1 ;  /* 0xff800000217d7808 */ /* 0x000fe20004800000 */
[----:B------:R-:W-:Y:S01]  /*133a0*/  MUFU.TANH R45, R8 ;  /* 0x00000008002d7308 */ /* 0x000fe20000002400 */
[----:B-1----:R-:W-:Y:S01]  /*133b0*/  FFMA.FTZ R130, R0, R30, R27 ;  /* 0x0000001e00827223 */ /* 0x002fe2000001001b */
[----:B------:R-:W-:-:S02]  /*133c0*/  ISETP.GE.AND P1, PT, R26, R103, PT ;  /* 0x000000671a00720c */ /* 0x000fc40003f26270 */
[----:B------:R-:W-:Y:S02]  /*133d0*/  IADD3 R26, R106, 0x61, RZ ;  /* 0x000000616a1a7810 */ /* 0x000fe40007ffe0ff */
[----:B------:R-:W-:Y:S02]  /*133e0*/  FSEL R130, R130, -INF , !P1 ;  /* 0xff80000082827808 */ /* 0x000fe40004800000 */
[----:B------:R-:W1:Y:S01]  /*133f0*/  I2F R8, R28 ;  /* 0x0000001c00087306 */ /* 0x000e620000201400 */
[-C--:B---3--:R-:W-:Y:S01]  /*13400*/  FFMA.FTZ R111, R0, R18.reuse, R111 ;  /* 0x00000012006f7223 */ /* 0x088fe2000001006f */
[----:B------:R-:W-:Y:S01]  /*13410*/  LOP3.LUT R24, R114, 0x68, R183, 0xfe, !PT ;  /* 0x0000006872187812 */ /* 0x000fe200078efeb7 */
[----:B------:R-:W-:Y:S01]  /*13420*/  FFMA.FTZ R126, R0, R18, R197 ;  /* 0x00000012007e7223 */ /* 0x000fe200000100c5 */
[----:B------:R-:W-:Y:S02]  /*13430*/  ISETP.GE.AND P1, PT, R32, R102, PT ;  /* 0x000000662000720c */ /* 0x000fe40003f26270 */
[----:B------:R-:W-:-:S02]  /*13440*/  FSEL R131, R111, -INF , !P2 ;  /* 0xff8000006f837808 */ /* 0x000fc40005000000 */
[----:B------:R-:W2:Y:S01]  /*13450*/  I2F R28, R32 ;  /* 0x00000020001c7306 */ /* 0x000ea20000201400 */
[CC--:B------:R-:W-:Y:S02]  /*13460*/  ISETP.GE.AND P5, PT, R24.reuse, R102.reuse, PT ;  /* 0x000000661800720c */ /* 0x0c0fe40003fa6270 */
[-C--:B------:R-:W-:Y:S02]  /*13470*/  ISETP.GE.AND P2, PT, R24, R103.reuse, PT ;  /* 0x000000671800720c */ /* 0x080fe40003f46270 */
[----:B------:R-:W-:Y:S02]  /*13480*/  FSEL R132, R132, -INF , !P4 ;  /* 0xff80000084847808 */ /* 0x000fe40006000000 */
[----:B------:R-:W-:Y:S01]  /*13490*/  FSEL R126, R126, -INF , !P3 ;  /* 0xff8000007e7e7808 */ /* 0x000fe20005800000 */
[----:B------:R-:W3:Y:S01]  /*134a0*/  MUFU.TANH R25, R25 ;  /* 0x0000001900197308 */ /* 0x000ee20000002400 */
[----:B------:R-:W-:Y:S01]  /*134b0*/  ISETP.GE.AND P3, PT, R14, R102, PT ;  /* 0x000000660e00720c */ /* 0x000fe20003f66270 */
[----:B-1----:R-:W-:Y:S01]  /*134c0*/  FFMA.FTZ R63, R0, R8, R63 ;  /* 0x00000008003f7223 */ /* 0x002fe2000001003f */
[----:B------:R-:W-:-:S02]  /*134d0*/  ISETP.GE.AND P4, PT, R14, R103, PT ;  /* 0x000000670e00720c */ /* 0x000fc40003f86270 */
[----:B------:R-:W-:Y:S02]  /*134e0*/  LOP3.LUT R18, R114, 0x78, R183, 0xfe, !PT ;  /* 0x0000007872127812 */ /* 0x000fe400078efeb7 */
[----:B------:R-:W-:Y:S01]  /*134f0*/  FSEL R112, R63, -INF , !P6 ;  /* 0xff8000003f707808 */ /* 0x000fe20007000000 */
[----:B--2---:R-:W-:Y:S01]  /*13500*/  FFMA.FTZ R67, R0, R28, R67 ;  /* 0x0000001c00437223 */ /* 0x004fe20000010043 */
[----:B------:R-:W1:Y:S01]  /*13510*/  I2F R12, R24 ;  /* 0x00000018000c7306 */ /* 0x000e620000201400 */
[----:B------:R-:W-:-:S03]  /*13520*/  ISETP.GE.AND P6, PT, R18, R102, PT ;  /* 0x000000661200720c */ /* 0x000fc60003fc6270 */
[----:B------:R-:W-:Y:S02]  /*13530*/  FSEL R129, R67, -INF , !P1 ;  /* 0xff80000043817808 */ /* 0x000fe40004800000 */
[----:B------:R-:W-:Y:S01]  /*13540*/  ISETP.GE.AND P1, PT, R32, R103, PT ;  /* 0x000000672000720c */ /* 0x000fe20003f26270 */
[----:B---3--:R-:W-:Y:S01]  /*13550*/  FFMA.FTZ R25, R0, R28, R25 ;  /* 0x0000001c00197223 */ /* 0x008fe20000010019 */
[----:B------:R-:W-:Y:S04]  /*13560*/  MUFU.TANH R19, R19 ;  /* 0x0000001300137308 */ /* 0x000fe80000002400 */
[----:B------:R-:W-:Y:S02]  /*13570*/  FSEL R120, R25, -INF , !P1 ;  /* 0xff80000019787808 */ /* 0x000fe40004800000 */
[----:B------:R-:W-:-:S02]  /*13580*/  ISETP.GE.AND P1, PT, R26, R102, PT ;  /* 0x000000661a00720c */ /* 0x000fc40003f26270 */
[----:B------:R-:W2:Y:S01]  /*13590*/  I2F R24, R26 ;  /* 0x0000001a00187306 */ /* 0x000ea20000201400 */
[CC--:B-1----:R-:W-:Y:S02]  /*135a0*/  FFMA.FTZ R61, R0.reuse, R12.reuse, R61 ;  /* 0x0000000c003d7223 */ /* 0x0c2fe4000001003d */
[----:B------:R-:W-:Y:S01]  /*135b0*/  FFMA.FTZ R51, R0, R12, R51 ;  /* 0x0000000c00337223 */ /* 0x000fe20000010033 */
[----:B------:R-:W-:Y:S02]  /*135c0*/  IADD3 R12, R106, 0x79, RZ ;  /* 0x000000796a0c7810 */ /* 0x000fe40007ffe0ff */
[----:B------:R-:W-:Y:S02]  /*135d0*/  FSEL R111, R61, -INF , !P5 ;  /* 0xff8000003d6f7808 */ /* 0x000fe40006800000 */
[----:B------:R-:W1:Y:S01]  /*135e0*/  MUFU.TANH R65, R65 ;  /* 0x0000004100417308 */ /* 0x000e620000002400 */
[----:B------:R-:W-:Y:S02]  /*135f0*/  FSEL R108, R51, -INF , !P2 ;  /* 0xff800000336c7808 */ /* 0x000fe40005000000 */
[----:B------:R-:W-:-:S05]  /*13600*/  ISETP.GE.AND P5, PT, R18, R103, PT ;  /* 0x000000671200720c */ /* 0x000fca0003fa6270 */
[----:B------:R-:W-:Y:S01]  /*13610*/  MUFU.TANH R35, R10 ;  /* 0x0000000a00237308 */ /* 0x000fe20000002400 */
[----:B--2---:R-:W-:Y:S01]  /*13620*/  FFMA.FTZ R110, R0, R24, R19 ;  /* 0x00000018006e7223 */ /* 0x004fe20000010013 */
[----:B------:R-:W-:-:S04]  /*13630*/  IADD3 R19, R106, 0x71, RZ ;  /* 0x000000716a137810 */ /* 0x000fc80007ffe0ff */
[----:B------:R-:W-:Y:S02]  /*13640*/  ISETP.GE.AND P2, PT, R19, R102, PT ;  /* 0x000000661300720c */ /* 0x000fe40003f46270 */
[----:B------:R2:W3:Y:S01]  /*13650*/  I2F R10, R14 ;  /* 0x0000000e000a7306 */ /* 0x0004e20000201400 */
[----:B-1----:R-:W-:-:S05]  /*13660*/  FFMA.FTZ R65, R0, R24, R65 ;  /* 0x0000001800417223 */ /* 0x002fca0000010041 */
[----:B------:R-:W-:Y:S02]  /*13670*/  FSEL R109, R65, -INF , !P1 ;  /* 0xff800000416d7808 */ /* 0x000fe40004800000 */
[----:B------:R-:W1:Y:S01]  /*13680*/  MUFU.TANH R145, R145 ;  /* 0x0000009100917308 */ /* 0x000e620000002400 */
[----:B------:R-:W-:-:S04]  /*13690*/  ISETP.GE.AND P1, PT, R26, R103, PT ;  /* 0x000000671a00720c */ /* 0x000fc80003f26270 */
[----:B------:R-:W-:Y:S02]  /*136a0*/  FSEL R110, R110, -INF , !P1 ;  /* 0xff8000006e6e7808 */ /* 0x000fe40004800000 */
[----:B--2---:R-:W-:Y:S01]  /*136b0*/  IADD3 R14, R106, 0x69, RZ ;  /* 0x000000696a0e7810 */ /* 0x004fe20007ffe0ff */
[----:B------:R-:W-:Y:S01]  /*136c0*/  MUFU.TANH R13, R13 ;  /* 0x0000000d000d7308 */ /* 0x000fe20000002400 */
[----:B---3--:R-:W-:Y:S02]  /*136d0*/  FFMA.FTZ R45, R0, R10, R45 ;  /* 0x0000000a002d7223 */ /* 0x008fe4000001002d */
[----:B------:R-:W-:Y:S01]  /*136e0*/  ISETP.GE.AND P1, PT, R14, R102, PT ;  /* 0x000000660e00720c */ /* 0x000fe20003f26270 */
[C---:B------:R-:W-:Y:S02]  /*136f0*/  FFMA.FTZ R35, R0.reuse, R10, R35 ;  /* 0x0000000a00237223 */ /* 0x040fe40000010023 */
[----:B------:R-:W-:Y:S01]  /*13700*/  FSEL R61, R45, -INF , !P3 ;  /* 0xff8000002d3d7808 */ /* 0x000fe20005800000 */
[----:B-1----:R-:W-:Y:S01]  /*13710*/  FFMA.FTZ R107, R0, R8, R145 ;  /* 0x00000008006b7223 */ /* 0x002fe20000010091 */
[----:B------:R-:W-:Y:S01]  /*13720*/  MUFU.TANH R27, R11 ;  /* 0x0000000b001b7308 */ /* 0x000fe20000002400 */
[----:B------:R-:W-:-:S02]  /*13730*/  FSEL R64, R35, -INF , !P4 ;  /* 0xff80000023407808 */ /* 0x000fc40006000000 */
[C---:B------:R-:W-:Y:S02]  /*13740*/  ISETP.GE.AND P4, PT, R106.reuse, R102, PT ;  /* 0x000000666a00720c */ /* 0x040fe40003f86270 */
[----:B------:R-:W-:Y:S02]  /*13750*/  ISETP.GE.AND P3, PT, R106, R103, PT ;  /* 0x000000676a00720c */ /* 0x000fe40003f66270 */
[----:B------:R-:W-:Y:S01]  /*13760*/  FSEL R107, R107, -INF , !P0 ;  /* 0xff8000006b6b7808 */ /* 0x000fe20004000000 */
[----:B------:R-:W1:Y:S01]  /*13770*/  I2F R25, R14 ;  /* 0x0000000e00197306 */ /* 0x000e620000201400 */
[----:B------:R-:W-:-:S07]  /*13780*/  ISETP.NE.AND P0, PT, R128, RZ, PT ;  /* 0x000000ff8000720c */ /* 0x000fce0003f05270 */
[----:B------:R-:W-:Y:S08]  /*13790*/  I2F R11, R18 ;  /* 0x00000012000b7306 */ /* 0x000ff00000201400 */
[----:B------:R-:W2:Y:S01]  /*137a0*/  MUFU.TANH R4, R4 ;  /* 0x0000000400047308 */ /* 0x000ea20000002400 */
[----:B-1----:R-:W-:-:S05]  /*137b0*/  FFMA.FTZ R105, R0, R25, R13 ;  /* 0x0000001900697223 */ /* 0x002fca000001000d */
[----:B------:R-:W-:Y:S02]  /*137c0*/  FSEL R105, R105, -INF , !P1 ;  /* 0xff80000069697808 */ /* 0x000fe40004800000 */
[----:B------:R-:W1:Y:S01]  /*137d0*/  MUFU.TANH R15, R15 ;  /* 0x0000000f000f7308 */ /* 0x000e620000002400 */
[----:B------:R-:W-:-:S07]  /*137e0*/  ISETP.GE.AND P1, PT, R14, R103, PT ;  /* 0x000000670e00720c */ /* 0x000fce0003f26270 */
[----:B------:R-:W-:Y:S01]  /*137f0*/  MUFU.TANH R9, R9 ;  /* 0x0000000900097308 */ /* 0x000fe20000002400 */
[----:B--2---:R-:W-:-:S05]  /*13800*/  FFMA.FTZ R4, R0, R11, R4 ;  /* 0x0000000b00047223 */ /* 0x004fca0000010004 */
[----:B------:R-:W-:Y:S02]  /*13810*/  FSEL R65, R4, -INF , !P6 ;  /* 0xff80000004417808 */ /* 0x000fe40007000000 */
[----:B------:R-:W2:Y:S01]  /*13820*/  I2F R24, R19 ;  /* 0x0000001300187306 */ /* 0x000ea20000201400 */
[----:B-1----:R-:W-:Y:S01]  /*13830*/  FFMA.FTZ R15, R0, R25, R15 ;  /* 0x00000019000f7223 */ /* 0x002fe2000001000f */
[----:B------:R-:W-:-:S04]  /*13840*/  ISETP.GT.AND P6, PT, R180, R167, PT ;  /* 0x000000a7b400720c */ /* 0x000fc80003fc4270 */
[----:B------:R-:W-:Y:S02]  /*13850*/  FSEL R104, R15, -INF , !P1 ;  /* 0xff8000000f687808 */ /* 0x000fe40004800000 */
[----:B------:R-:W-:Y:S01]  /*13860*/  MUFU.TANH R113, R113 ;  /* 0x0000007100717308 */ /* 0x000fe20000002400 */
[----:B------:R-:W-:-:S07]  /*13870*/  ISETP.GE.AND P1, PT, R19, R103, PT ;  /* 0x000000671300720c */ /* 0x000fce0003f26270 */
[----:B------:R-:W-:Y:S01]  /*13880*/  MUFU.TANH R115, R66 ;  /* 0x0000004200737308 */ /* 0x000fe20000002400 */
[CC--:B--2---:R-:W-:Y:S02]  /*13890*/  FFMA.FTZ R9, R0.reuse, R24.reuse, R9 ;  /* 0x0000001800097223 */ /* 0x0c4fe40000010009 */
[----:B------:R-:W-:-:S03]  /*138a0*/  FFMA.FTZ R27, R0, R24, R27 ;  /* 0x00000018001b7223 */ /* 0x000fc6000001001b */
[----:B------:R-:W-:Y:S02]  /*138b0*/  FSEL R63, R9, -INF , !P2 ;  /* 0xff800000093f7808 */ /* 0x000fe40005000000 */
[----:B------:R-:W1:Y:S01]  /*138c0*/  I2F R8, R106 ;  /* 0x0000006a00087306 */ /* 0x000e620000201400 */
[----:B------:R-:W-:Y:S02]  /*138d0*/  FSEL R62, R27, -INF , !P1 ;  /* 0xff8000001b3e7808 */ /* 0x000fe40004800000 */
[C---:B------:R-:W-:Y:S01]  /*138e0*/  ISETP.GE.AND P2, PT, R12.reuse, R102, PT ;  /* 0x000000660c00720c */ /* 0x040fe20003f46270 */
[----:B------:R-:W-:Y:S01]  /*138f0*/  BAR.SYNC.DEFER_BLOCKING 0x0 ;  /* 0x0000000000007b1d */ /* 0x000fe20000010000 */
[----:B------:R-:W-:-:S05]  /*13900*/  ISETP.GE.AND P1, PT, R12, R103, PT ;  /* 0x000000670c00720c */ /* 0x000fca0003f26270 */
[----:B------:R-:W-:Y:S01]  /*13910*/  MUFU.TANH R5, R5 ;  /* 0x0000000500057308 */ /* 0x000fe20000002400 */
[----:B-1----:R-:W-:-:S07]  /*13920*/  FFMA.FTZ R113, R0, R8, R113 ;  /* 0x0000000800717223 */ /* 0x002fce0000010071 */
[----:B------:R-:W1:Y:S01]  /*13930*/  I2F R13, R12 ;  /* 0x0000000c000d7306 */ /* 0x000e620000201400 */
[----:B------:R-:W-:-:S05]  /*13940*/  FFMA.FTZ R4, R0, R8, R115 ;  /* 0x0000000800047223 */ /* 0x000fca0000010073 */
[----:B------:R-:W-:Y:S02]  /*13950*/  FSEL R4, R4, -INF , !P3 ;  /* 0xff80000004047808 */ /* 0x000fe40005800000 */
[----:B------:R-:W2:Y:S08]  /*13960*/  MUFU.TANH R6, R6 ;  /* 0x0000000600067308 */ /* 0x000eb00000002400 */
[----:B------:R-:W3:Y:S01]  /*13970*/  MUFU.TANH R7, R7 ;  /* 0x0000000700077308 */ /* 0x000ee20000002400 */
[----:B-1----:R-:W-:Y:S01]  /*13980*/  FFMA.FTZ R66, R0, R13, R5 ;  /* 0x0000000d00427223 */ /* 0x002fe20000010005 */
[----:B------:R-:W-:-:S04]  /*13990*/  FSEL R5, R113, -INF , !P4 ;  /* 0xff80000071057808 */ /* 0x000fc80006000000 */
[----:B------:R-:W-:Y:S01]  /*139a0*/  FSEL R66, R66, -INF , !P2 ;  /* 0xff80000042427808 */ /* 0x000fe20005000000 */
[----:B--2---:R-:W-:-:S05]  /*139b0*/  FFMA.FTZ R6, R0, R11, R6 ;  /* 0x0000000b00067223 */ /* 0x004fca0000010006 */
[----:B------:R-:W-:Y:S01]  /*139c0*/  FSEL R60, R6, -INF , !P5 ;  /* 0xff800000063c7808 */ /* 0x000fe20006800000 */
[----:B---3--:R-:W-:-:S05]  /*139d0*/  FFMA.FTZ R7, R0, R13, R7 ;  /* 0x0000000d00077223 */ /* 0x008fca0000010007 */
        /* <DEDUP_REMOVED lines=62> */
.L_x_7684:
[----:B------:R-:W-:-:S05]  /*13dc0*/  IMAD.MOV.U32 R8, RZ, RZ, c[0x0][0x198] ;  /* 0x00006600ff087624 */ /* 0x000fca00078e00ff */
[----:B------:R-:W-:-:S04]  /*13dd0*/  LEA R8, -R8, RZ, 0x7 ;  /* 0x000000ff08087211 */ /* 0x000fc800078e39ff */
[----:B------:R-:W-:Y:S02]  /*13de0*/  SHF.R.S32.HI R7, RZ, 0x1f, R8 ;  /* 0x0000001fff077819 */ /* 0x000fe40000011408 */
.L_x_7685:
        /* <DEDUP_REMOVED lines=91> */
.L_x_7687:
[----:B------:R-:W-:Y:S05]  /*143a0*/  BSYNC B0 ;  /* 0x0000000000007941 */ /* 0x000fea0003800000 */
.L_x_7686:
[----:B------:R-:W0:Y:S01]  /*143b0*/  LDGDEPBAR ;  /* 0x00000000000079af */ /* 0x000e220000000000 */
[----:B------:R-:W-:-:S04]  /*143c0*/  LEA R178, P0, R8, R178, 0x1 ;  /* 0x000000b208b27211 */ /* 0x000fc800078008ff */
[----:B------:R-:W-:Y:S02]  /*143d0*/  LEA.HI.X R179, R8, R179, R7, 0x1, P0 ;  /* 0x000000b308b37211 */ /* 0x000fe400000f0c07 */
.L_x_7683:
        /* <DEDUP_REMOVED lines=84> */
[----:B------:R-:W-:Y:S02]  /*14920*/  FADD.FTZ R123, R2, -R123 ;  /* 0x8000007b027b7221 */ /* 0x000fe40000010000 */
[--C-:B------:R-:W-:Y:S02]  /*14930*/  FFMA.FTZ R2, R16, c[0x0][0x23c], -R55.reuse ;  /* 0x00008f0010027a23 */ /* 0x100fe40000010837 */
[----:B------:R-:W1:Y:S01]  /*14940*/  LDSM.16.MT88.4 R16, [R158+0x6000] ;  /* 0x006000009e10783b */ /* 0x000e620000004200 */
[----:B------:R-:W-:Y:S01]  /*14950*/  FFMA.FTZ R124, R4, c[0x0][0x23c], -R55 ;  /* 0x00008f00047c7a23 */ /* 0x000fe20000010837 */
[----:B------:R-:W-:Y:S01]  /*14960*/  FSEL R4, R53, RZ, P1 ;  /* 0x000000ff35047208 */ /* 0x000fe20000800000 */
[--C-:B------:R-:W-:Y:S01]  /*14970*/  FFMA.FTZ R143, R5, c[0x0][0x23c], -R102.reuse ;  /* 0x00008f00058f7a23 */ /* 0x100fe20000010866 */
[----:B------:R-:W-:Y:S01]  /*14980*/  MUFU.EX2 R67, R67 ;  /* 0x0000004300437308 */ /* 0x000fe20000000800 */
[----:B------:R-:W-:Y:S02]  /*14990*/  FFMA.FTZ R121, R23, c[0x0][0x23c], -R102 ;  /* 0x00008f0017797a23 */ /* 0x000fe40000010866 */
[----:B------:R-:W-:-:S02]  /*149a0*/  FADD.FTZ R145, R3, -R4 ;  /* 0x8000000403917221 */ /* 0x000fc40000010000 */
[--C-:B------:R-:W-:Y:S02]  /*149b0*/  FFMA.FTZ R106, R21, c[0x0][0x23c], -R102.reuse ;  /* 0x00008f00156a7a23 */ /* 0x100fe40000010866 */
[--C-:B------:R-:W-:Y:S01]  /*149c0*/  FFMA.FTZ R119, R22, c[0x0][0x23c], -R55.reuse ;  /* 0x00008f0016777a23 */ /* 0x100fe20000010837 */
[----:B------:R-:W-:Y:S01]  /*149d0*/  MUFU.EX2 R143, R143 ;  /* 0x0000008f008f7308 */ /* 0x000fe20000000800 */
[----:B------:R-:W-:Y:S02]  /*149e0*/  FMUL.FTZ R145, R145, c[0x0][0x23c] ;  /* 0x00008f0091917a20 */ /* 0x000fe40000410000 */
[----:B------:R-:W-:Y:S02]  /*149f0*/  FMUL.FTZ R123, R123, c[0x0][0x23c] ;  /* 0x00008f007b7b7a20 */ /* 0x000fe40000410000 */
[--C-:B------:R-:W-:Y:S02]  /*14a00*/  FFMA.FTZ R20, R20, c[0x0][0x23c], -R55.reuse ;  /* 0x00008f0014147a23 */ /* 0x100fe40000010837 */
[----:B------:R-:W-:Y:S01]  /*14a10*/  FFMA.FTZ R118, R44, c[0x0][0x23c], -R55 ;  /* 0x00008f002c767a23 */ /* 0x000fe20000010837 */
[----:B------:R-:W2:Y:S01]  /*14a20*/  MUFU.EX2 R121, R121 ;  /* 0x0000007900797308 */ /* 0x000ea20000000800 */
[----:B------:R-:W3:Y:S01]  /*14a30*/  LDSM.16.MT88.4 R44, [R158+0x6800] ;  /* 0x006800009e2c783b */ /* 0x000ee20000004200 */
[----:B------:R-:W-:-:S02]  /*14a40*/  FFMA.FTZ R116, R43, c[0x0][0x23c], -R102 ;  /* 0x00008f002b747a23 */ /* 0x000fc40000010866 */
[--C-:B------:R-:W-:Y:S02]  /*14a50*/  FFMA.FTZ R113, R41, c[0x0][0x23c], -R102.reuse ;  /* 0x00008f0029717a23 */ /* 0x100fe40000010866 */
[--C-:B------:R-:W-:Y:S02]  /*14a60*/  FFMA.FTZ R114, R31, c[0x0][0x23c], -R102.reuse ;  /* 0x00008f001f727a23 */ /* 0x100fe40000010866 */
[----:B------:R-:W4:Y:S01]  /*14a70*/  MUFU.EX2 R106, R106 ;  /* 0x0000006a006a7308 */ /* 0x000f220000000800 */
[--C-:B------:R-:W-:Y:S02]  /*14a80*/  FFMA.FTZ R103, R29, c[0x0][0x23c], -R102.reuse ;  /* 0x00008f001d677a23 */ /* 0x100fe40000010866 */
[--C-:B------:R-:W-:Y:S02]  /*14a90*/  FFMA.FTZ R115, R42, c[0x0][0x23c], -R55.reuse ;  /* 0x00008f002a737a23 */ /* 0x100fe40000010837 */
[--C-:B------:R-:W-:Y:S02]  /*14aa0*/  FFMA.FTZ R122, R40, c[0x0][0x23c], -R55.reuse ;  /* 0x00008f00287a7a23 */ /* 0x100fe40000010837 */
[----:B------:R-:W-:Y:S01]  /*14ab0*/  FFMA.FTZ R117, R138, c[0x0][0x23c], -R55 ;  /* 0x00008f008a757a23 */ /* 0x000fe20000010837 */
[----:B------:R-:W-:Y:S01]  /*14ac0*/  MUFU.EX2 R124, R124 ;  /* 0x0000007c007c7308 */ /* 0x000fe20000000800 */
[----:B--2---:R-:W-:Y:S01]  /*14ad0*/  F2FP.PACK_AB R32, R121, R143 ;  /* 0x0000008f7920723e */ /* 0x004fe200000000ff */
[----:B------:R-:W2:Y:S01]  /*14ae0*/  LDSM.16.MT88.4 R40, [R157+0x6800] ;  /* 0x006800009d28783b */ /* 0x000ea20000004200 */
[----:B------:R-:W-:-:S02]  /*14af0*/  FFMA.FTZ R138, R141, c[0x0][0x23c], -R102 ;  /* 0x00008f008d8a7a23 */ /* 0x000fc40000010866 */
[--C-:B------:R-:W-:Y:S02]  /*14b00*/  FFMA.FTZ R128, R135, c[0x0][0x23c], -R102.reuse ;  /* 0x00008f0087807a23 */ /* 0x100fe40000010866 */
[--C-:B------:R-:W-:Y:S01]  /*14b10*/  FFMA.FTZ R139, R139, c[0x0][0x23c], -R102.reuse ;  /* 0x00008f008b8b7a23 */ /* 0x100fe20000010866 */
[----:B------:R-:W5:Y:S01]  /*14b20*/  MUFU.EX2 R119, R119 ;  /* 0x0000007700777308 */ /* 0x000f620000000800 */
        /* <DEDUP_REMOVED lines=10> */
[----:B-----5:R-:W-:Y:S01]  /*14bd0*/  F2FP.PACK_AB R33, R119, R124 ;  /* 0x0000007c7721723e */ /* 0x020fe200000000ff */
[--C-:B------:R-:W-:Y:S02]  /*14be0*/  FFMA.FTZ R191, R59, c[0x0][0x23c], -R102.reuse ;  /* 0x00008f003bbf7a23 */ /* 0x100fe40000010866 */
[----:B------:R-:W-:Y:S02]  /*14bf0*/  FFMA.FTZ R184, R57, c[0x0][0x23c], -R102 ;  /* 0x00008f0039b87a23 */ /* 0x000fe40000010866 */
[----:B------:R-:W-:-:S02]  /*14c00*/  FFMA.FTZ R195, R58, c[0x0][0x23c], -R55 ;  /* 0x00008f003ac37a23 */ /* 0x000fc40000010837 */
[----:B------:R-:W5:Y:S01]  /*14c10*/  MUFU.EX2 R123, R123 ;  /* 0x0000007b007b7308 */ /* 0x000f620000000800 */
[--C-:B------:R-:W-:Y:S02]  /*14c20*/  FFMA.FTZ R199, R56, c[0x0][0x23c], -R55.reuse ;  /* 0x00008f0038c77a23 */ /* 0x100fe40000010837 */
[--C-:B------:R-:W-:Y:S01]  /*14c30*/  FFMA.FTZ R188, R188, c[0x0][0x23c], -R55.reuse ;  /* 0x00008f00bcbc7a23 */ /* 0x100fe20000010837 */
[----:B------:R-:W-:Y:S01]  /*14c40*/  LDSM.16.MT88.4 R56, [R160+0x7800] ;  /* 0x00780000a038783b */ /* 0x000fe20000004200 */
[----:B------:R-:W-:Y:S02]  /*14c50*/  FFMA.FTZ R192, R192, c[0x0][0x23c], -R55 ;  /* 0x00008f00c0c07a23 */ /* 0x000fe40000010837 */
[----:B------:R-:W-:Y:S01]  /*14c60*/  FFMA.FTZ R129, R129, c[0x0][0x23c], -R102 ;  /* 0x00008f0081817a23 */ /* 0x000fe20000010866 */
[----:B------:R-:W1:Y:S01]  /*14c70*/  MUFU.EX2 R2, R2 ;  /* 0x0000000200027308 */ /* 0x000e620000000800 */
[-C--:B----4-:R-:W-:Y:S02]  /*14c80*/  FMUL.FTZ R12, R88, R145.reuse ;  /* 0x00000091580c7220 */ /* 0x090fe40000410000 */
[----:B------:R-:W-:-:S02]  /*14c90*/  FMUL.FTZ R13, R89, R145 ;  /* 0x00000091590d7220 */ /* 0x000fc40000410000 */
[-C--:B------:R-:W-:Y:S02]  /*14ca0*/  FMUL.FTZ R84, R84, R145.reuse ;  /* 0x0000009154547220 */ /* 0x080fe40000410000 */
[----:B------:R-:W-:Y:S01]  /*14cb0*/  FMUL.FTZ R85, R85, R145 ;  /* 0x0000009155557220 */ /* 0x000fe20000410000 */
[----:B------:R-:W-:Y:S01]  /*14cc0*/  MUFU.EX2 R116, R116 ;  /* 0x0000007400747308 */ /* 0x000fe20000000800 */
[-C--:B-----5:R-:W-:Y:S02]  /*14cd0*/  FMUL.FTZ R14, R90, R123.reuse ;  /* 0x0000007b5a0e7220 */ /* 0x0a0fe40000410000 */
[-C--:B------:R-:W-:Y:S02]  /*14ce0*/  FMUL.FTZ R15, R91, R123.reuse ;  /* 0x0000007b5b0f7220 */ /* 0x080fe40000410000 */
[-C--:B------:R-:W-:Y:S02]  /*14cf0*/  FMUL.FTZ R86, R86, R123.reuse ;  /* 0x0000007b56567220 */ /* 0x080fe40000410000 */
[----:B------:R-:W-:Y:S01]  /*14d00*/  FMUL.FTZ R87, R87, R123 ;  /* 0x0000007b57577220 */ /* 0x000fe20000410000 */
[----:B-1----:R-:W-:Y:S01]  /*14d10*/  F2FP.PACK_AB R35, R2, R3 ;  /* 0x000000030223723e */ /* 0x002fe200000000ff */
[----:B------:R-:W1:Y:S01]  /*14d20*/  MUFU.EX2 R113, R113 ;  /* 0x0000007100717308 */ /* 0x000e620000000800 */
[----:B------:R-:W-:-:S02]  /*14d30*/  FMUL.FTZ R4, R96, R145 ;  /* 0x0000009160047220 */ /* 0x000fc40000410000 */
[----:B------:R-:W-:Y:S02]  /*14d40*/  FMUL.FTZ R5, R97, R145 ;  /* 0x0000009161057220 */ /* 0x000fe40000410000 */
[-C--:B------:R-:W-:Y:S01]  /*14d50*/  FMUL.FTZ R6, R98, R123.reuse ;  /* 0x0000007b62067220 */ /* 0x080fe20000410000 */
[C---:B------:R-:W-:Y:S01]  /*14d60*/  HMMA.16816.F32 R12, R32.reuse, R16, R12 ;  /* 0x00000010200c723c */ /* 0x040fe2000000180c */
[----:B------:R-:W-:Y:S01]  /*14d70*/  FMUL.FTZ R7, R99, R123 ;  /* 0x0000007b63077220 */ /* 0x000fe20000410000 */
[----:B------:R-:W-:Y:S01]  /*14d80*/  MUFU.EX2 R114, R114 ;  /* 0x0000007200727308 */ /* 0x000fe20000000800 */
        /* <DEDUP_REMOVED lines=18> */
[----:B------:R-:W4:Y:S01]  /*14eb0*/  MUFU.EX2 R115, R115 ;  /* 0x0000007300737308 */ /* 0x000f220000000800 */
        /* <DEDUP_REMOVED lines=12> */
[----:B------:R-:W5:Y:S01]  /*14f80*/  MUFU.EX2 R117, R117 ;  /* 0x0000007500757308 */ /* 0x000f620000000800 */
[----:B------:R-:W-:Y:S01]  /*14f90*/  LDSM.16.MT88.4 R76, [R157+0x8800] ;  /* 0x008800009d4c783b */ /* 0x000fe20000004200 */
[----:B------:R-:W-:-:S02]  /*14fa0*/  FFMA.FTZ R112, R112, c[0x0][0x23c], -R55 ;  /* 0x00008f0070707a23 */ /* 0x000fc40000010837 */
[----:B------:R-:W-:Y:S02]  /*14fb0*/  FFMA.FTZ R186, R186, R145, R143 ;  /* 0x00000091baba7223 */ /* 0x000fe4000001008f */
[C---:B------:R-:W-:Y:S01]  /*14fc0*/  HMMA.16816.F32 R28, R32.reuse, R36, R28 ;  /* 0x00000024201c723c */ /* 0x040fe2000000181c */
[----:B------:R-:W-:Y:S01]  /*14fd0*/  FFMA.FTZ R65, R65, c[0x0][0x23c], -R102 ;  /* 0x00008f0041417a23 */ /* 0x000fe20000010866 */
[----:B------:R-:W-:Y:S01]  /*14fe0*/  MUFU.EX2 R139, R139 ;  /* 0x0000008b008b7308 */ /* 0x000fe20000000800 */
[----:B------:R-:W-:Y:S02]  /*14ff0*/  FADD.FTZ R121, R121, R186 ;  /* 0x000000ba79797221 */ /* 0x000fe40000010000 */
[----:B------:R-:W-:Y:S02]  /*15000*/  FFMA.FTZ R186, R66, c[0x0][0x23c], -R102 ;  /* 0x00008f0042ba7a23 */ /* 0x000fe40000010866 */
[----:B-1----:R-:W-:Y:S01]  /*15010*/  F2FP.PACK_AB R36, R113, R116 ;  /* 0x000000747124723e */ /* 0x002fe200000000ff */
[----:B------:R-:W-:Y:S01]  /*15020*/  HMMA.16816.F32 R32, R32, R38, R68 ;  /* 0x000000262020723c */ /* 0x000fe20000001844 */
[----:B----4-:R-:W-:Y:S01]  /*15030*/  F2FP.PACK_AB R37, R115, R118 ;  /* 0x000000767325723e */ /* 0x010fe200000000ff */
[----:B------:R-:W1:Y:S01]  /*15040*/  MUFU.EX2 R138, R138 ;  /* 0x0000008a008a7308 */ /* 0x000e620000000800 */
[----:B------:R-:W-:-:S02]  /*15050*/  FADD.FTZ R106, R106, R121 ;  /* 0x000000796a6a7221 */ /* 0x000fc40000010000 */
[----:B------:R-:W-:Y:S02]  /*15060*/  FFMA.FTZ R64, R64, c[0x0][0x23c], -R55 ;  /* 0x00008f0040407a23 */ /* 0x000fe40000010837 */
[----:B------:R-:W-:Y:S01]  /*15070*/  F2FP.PACK_AB R38, R103, R114 ;  /* 0x000000726726723e */ /* 0x000fe200000000ff */
[----:B------:R-:W-:Y:S01]  /*15080*/  FADD.FTZ R67, R67, R106 ;  /* 0x0000006a43437221 */ /* 0x000fe20000010000 */
[----:B-----5:R-:W-:Y:S01]  /*15090*/  F2FP.PACK_AB R39, R117, R122 ;  /* 0x0000007a7527723e */ /* 0x020fe200000000ff */
[----:B------:R-:W-:Y:S02]  /*150a0*/  MUFU.EX2 R133, R133 ;  /* 0x0000008500857308 */ /* 0x000fe40000000800 */
[----:B------:R-:W-:-:S04]  /*150b0*/  FADD.FTZ R116, R116, R67 ;  /* 0x0000004374747221 */ /* 0x000fc80000010000 */
[C---:B---3--:R-:W-:Y:S01]  /*150c0*/  HMMA.16816.F32 R12, R36.reuse, R44, R12 ;  /* 0x0000002c240c723c */ /* 0x048fe2000000180c */
        /* <DEDUP_REMOVED lines=80> */
[----:B------:R-:W-:Y:S01]  /*155d0*/  HMMA.16816.F32 R8, R68, R46, R8 ;  /* 0x0000002e4408723c */ /* 0x000fe20000001808 */
[----:B------:R-:W-:-:S02]  /*155e0*/  FFMA.FTZ R187, R54, c[0x0][0x23c], -R55 ;  /* 0x00008f0036bb7a23 */ /* 0x000fc40000010837 */
[----:B------:R-:W-:-:S04]  /*155f0*/  FADD.FTZ R44, R119, R44 ;  /* 0x0000002c772c7221 */ /* 0x000fc80000010000 */
[----:B------:R-:W-:Y:S01]  /*15600*/  MUFU.EX2 R187, R187 ;  /* 0x000000bb00bb7308 */ /* 0x000fe20000000800 */
        /* <DEDUP_REMOVED lines=52> */
[----:B------:R-:W-:-:S02]  /*15950*/  FFMA.FTZ R25, R61, c[0x0][0x23c], -R102 ;  /* 0x00008f003d197a23 */ /* 0x000fc40000010866 */
[----:B------:R-:W-:-:S03]  /*15960*/  FADD.FTZ R27, R2, R27 ;  /* 0x0000001b021b7221 */ /* 0x000fc60000010000 */
[----:B------:R-:W-:Y:S01]  /*15970*/  MUFU.EX2 R3, R65 ;  /* 0x0000004100037308 */ /* 0x000fe20000000800 */
[----:B------:R-:W-:Y:S02]  /*15980*/  FFMA.FTZ R24, R63, c[0x0][0x23c], -R102 ;  /* 0x00008f003f187a23 */ /* 0x000fe40000010866 */
[----:B------:R-:W-:Y:S01]  /*15990*/  FADD.FTZ R118, R118, R27 ;  /* 0x0000001b76767221 */ /* 0x000fe20000010000 */
[----:B------:R-:W-:Y:S01]  /*159a0*/  HMMA.16816.F32 R68, R4, R30, R68 ;  /* 0x0000001e0444723c */ /* 0x000fe20000001844 */
[--C-:B------:R-:W-:Y:S02]  /*159b0*/  FFMA.FTZ R27, R62, c[0x0][0x23c], -R55.reuse ;  /* 0x00008f003e1b7a23 */ /* 0x100fe40000010837 */
[----:B------:R-:W-:Y:S01]  /*159c0*/  FADD.FTZ R115, R115, R118 ;  /* 0x0000007673737221 */ /* 0x000fe20000010000 */
[----:B------:R-:W-:Y:S01]  /*159d0*/  MUFU.EX2 R25, R25 ;  /* 0x0000001900197308 */ /* 0x000fe20000000800 */
[----:B------:R-:W-:Y:S02]  /*159e0*/  FFMA.FTZ R26, R60, c[0x0][0x23c], -R55 ;  /* 0x00008f003c1a7a23 */ /* 0x000fe40000010837 */
[----:B--2---:R-:W-:Y:S01]  /*159f0*/  F2FP.PACK_AB R4, R35, R34 ;  /* 0x000000222304723e */ /* 0x004fe200000000ff */
[----:B------:R-:W-:Y:S01]  /*15a00*/  FADD.FTZ R122, R122, R115 ;  /* 0x000000737a7a7221 */ /* 0x000fe20000010000 */
[----:B-----5:R-:W-:-:S02]  /*15a10*/  F2FP.PACK_AB R5, R23, R20 ;  /* 0x000000141705723e */ /* 0x020fc400000000ff */
[----:B------:R-:W-:Y:S01]  /*15a20*/  F2FP.PACK_AB R6, R42, R33 ;  /* 0x000000212a06723e */ /* 0x000fe200000000ff */
[----:B------:R-:W-:Y:S01]  /*15a30*/  FADD.FTZ R122, R117, R122 ;  /* 0x0000007a757a7221 */ /* 0x000fe20000010000 */
[----:B------:R-:W-:Y:S01]  /*15a40*/  F2FP.PACK_AB R7, R22, R21 ;  /* 0x000000151607723e */ /* 0x000fe200000000ff */
[----:B------:R-:W1:Y:S02]  /*15a50*/  MUFU.EX2 R24, R24 ;  /* 0x0000001800187308 */ /* 0x000e640000000800 */
[----:B------:R-:W-:-:S04]  /*15a60*/  FADD.FTZ R135, R135, R122 ;  /* 0x0000007a87877221 */ /* 0x000fc80000010000 */
[----:B---3--:R-:W-:Y:S01]  /*15a70*/  HMMA.16816.F32 R96, R4, R12, R96 ;  /* 0x0000000c0460723c */ /* 0x008fe20000001860 */
[----:B------:R-:W-:Y:S01]  /*15a80*/  FADD.FTZ R134, R134, R135 ;  /* 0x0000008786867221 */ /* 0x000fe20000010000 */
[----:B------:R-:W-:Y:S03]  /*15a90*/  MUFU.EX2 R2, R64 ;  /* 0x0000004000027308 */ /* 0x000fe60000000800 */
[----:B------:R-:W-:-:S03]  /*15aa0*/  FADD.FTZ R141, R141, R134 ;  /* 0x000000868d8d7221 */ /* 0x000fc60000010000 */
[----:B------:R-:W-:Y:S01]  /*15ab0*/  HMMA.16816.F32 R92, R4, R14, R92 ;  /* 0x0000000e045c723c */ /* 0x000fe2000000185c */
[----:B------:R-:W2:Y:S01]  /*15ac0*/  LDSM.16.MT88.4 R12, [R156+0x9000] ;  /* 0x009000009c0c783b */ /* 0x000ea20000004200 */
[----:B------:R-:W3:Y:S01]  /*15ad0*/  MUFU.EX2 R27, R27 ;  /* 0x0000001b001b7308 */ /* 0x000ee20000000800 */
[----:B------:R-:W-:-:S04]  /*15ae0*/  FADD.FTZ R141, R140, R141 ;  /* 0x0000008d8c8d7221 */ /* 0x000fc80000010000 */
[----:B------:R-:W-:Y:S01]  /*15af0*/  FADD.FTZ R28, R188, R141 ;  /* 0x0000008dbc1c7221 */ /* 0x000fe20000010000 */
[----:B----4-:R-:W-:Y:S02]  /*15b00*/  HMMA.16816.F32 R80, R4, R16, R80 ;  /* 0x000000100450723c */ /* 0x010fe40000001850 */
[----:B------:R-:W4:Y:S01]  /*15b10*/  MUFU.EX2 R26, R26 ;  /* 0x0000001a001a7308 */ /* 0x000f220000000800 */
        /* <DEDUP_REMOVED lines=12> */
[----:B------:R-:W-:Y:S01]  /*15be0*/  HMMA.16816.F32 R76, R4, R18, R76 ;  /* 0x00000012044c723c */ /* 0x000fe2000000184c */
[----:B------:R-:W5:Y:S01]  /*15bf0*/  LDSM.16.MT88.4 R16, [R158+0x9800] ;  /* 0x009800009e10783b */ /* 0x000f620000004200 */
[----:B------:R-:W-:Y:S02]  /*15c00*/  FADD.FTZ R133, R133, R138 ;  /* 0x0000008a85857221 */ /* 0x000fe40000010000 */
[----:B------:R-:W-:Y:S02]  /*15c10*/  FADD.FTZ R56, R56, R59 ;  /* 0x0000003b38387221 */ /* 0x000fe40000010000 */
[----:B------:R-:W-:-:S02]  /*15c20*/  FADD.FTZ R128, R128, R133 ;  /* 0x0000008580807221 */ /* 0x000fc40000010000 */
[----:B------:R-:W-:Y:S01]  /*15c30*/  FADD.FTZ R57, R57, R56 ;  /* 0x0000003839397221 */ /* 0x000fe20000010000 */
[----:B--2---:R-:W-:Y:S01]  /*15c40*/  HMMA.16816.F32 R72, R4, R12, R72 ;  /* 0x0000000c0448723c */ /* 0x004fe20000001848 */
[----:B------:R-:W-:-:S04]  /*15c50*/  FADD.FTZ R197, R197, R128 ;  /* 0x00000080c5c57221 */ /* 0x000fc80000010000 */
[----:B------:R-:W-:-:S03]  /*15c60*/  FADD.FTZ R190, R190, R197 ;  /* 0x000000c5bebe7221 */ /* 0x000fc60000010000 */
[----:B------:R-:W-:Y:S01]  /*15c70*/  HMMA.16816.F32 R68, R4, R14, R68 ;  /* 0x0000000e0444723c */ /* 0x000fe20000001844 */
[----:B------:R-:W2:Y:S01]  /*15c80*/  LDSM.16.MT88.4 R12, [R157+0x9800] ;  /* 0x009800009d0c783b */ /* 0x000ea20000004200 */
[----:B------:R-:W-:-:S04]  /*15c90*/  FADD.FTZ R191, R191, R190 ;  /* 0x000000bebfbf7221 */ /* 0x000fc80000010000 */
[----:B------:R-:W-:Y:S01]  /*15ca0*/  FADD.FTZ R184, R184, R191 ;  /* 0x000000bfb8b87221 */ /* 0x000fe20000010000 */
[----:B-1----:R-:W-:Y:S02]  /*15cb0*/  F2FP.PACK_AB R4, R24, R25 ;  /* 0x000000191804723e */ /* 0x002fe400000000ff */
[----:B---3--:R-:W-:Y:S01]  /*15cc0*/  F2FP.PACK_AB R5, R27, R2 ;  /* 0x000000021b05723e */ /* 0x008fe200000000ff */
[----:B------:R-:W-:Y:S01]  /*15cd0*/  FADD.FTZ R49, R49, R184 ;  /* 0x000000b831317221 */ /* 0x000fe20000010000 */
[----:B------:R-:W-:Y:S02]  /*15ce0*/  F2FP.PACK_AB R6, R186, R3 ;  /* 0x00000003ba06723e */ /* 0x000fe400000000ff */
[----:B----4-:R-:W-:Y:S01]  /*15cf0*/  F2FP.PACK_AB R7, R187, R26 ;  /* 0x0000001abb07723e */ /* 0x010fe200000000ff */
[----:B------:R-:W-:-:S06]  /*15d00*/  FADD.FTZ R29, R50, R49 ;  /* 0x00000031321d7221 */ /* 0x000fcc0000010000 */
[C---:B-----5:R-:W-:Y:S08]  /*15d10*/  HMMA.16816.F32 R96, R4.reuse, R8, R96 ;  /* 0x000000080460723c */ /* 0x060ff00000001860 */
[C---:B------:R-:W-:Y:S01]  /*15d20*/  HMMA.16816.F32 R92, R4.reuse, R10, R92 ;  /* 0x0000000a045c723c */ /* 0x040fe2000000185c */
[----:B------:R-:W1:Y:S07]  /*15d30*/  LDSM.16.MT88.4 R8, [R156+0x9800] ;  /* 0x009800009c08783b */ /* 0x000e6e0000004200 */
[C---:B------:R-:W-:Y:S07]  /*15d40*/  HMMA.16816.F32 R88, R4.reuse, R16, R88 ;  /* 0x000000100458723c */ /* 0x040fee0000001858 */
        /* <DEDUP_REMOVED lines=33> */
.L_x_7680:
[----:B------:R-:W-:Y:S05]  /*15f60*/  @!P6 BRA `(.L_x_7688) ;  /* 0x000045800000e947 */ /* 0x000fea0003800000 */
[----:B------:R-:W-:Y:S01]  /*15f70*/  IMAD.MOV.U32 R185, RZ, RZ, c[0x0][0x1a0] ;  /* 0x00006800ffb97624 */ /* 0x000fe200078e00ff */
[----:B------:R-:W-:-:S02]  /*15f80*/  MOV R103, R2 ;  /* 0x0000000200677202 */ /* 0x000fc40000000f00 */
[----:B------:R-:W-:Y:S01]  /*15f90*/  MOV R102, R3 ;  /* 0x0000000300667202 */ /* 0x000fe20000000f00 */
[----:B------:R-:W-:-:S05]  /*15fa0*/  IMAD.U32 R184, R185, -0x80, RZ ;  /* 0xffffff80b9b87824 */ /* 0x000fca00078e00ff */
[----:B------:R-:W-:Y:S02]  /*15fb0*/  SHF.R.S32.HI R182, RZ, 0x1f, R184 ;  /* 0x0000001fffb67819 */ /* 0x000fe400000114b8 */
.L_x_7692:
        /* <DEDUP_REMOVED lines=66> */
.L_x_7689:
        /* <DEDUP_REMOVED lines=25> */
[-C--:B------:R-:W-:Y:S01]  /*16570*/  @!P0 LEA R9, P1, R185, R10.reuse, 0x6 ;  /* 0x0000000ab9098211 */ /* 0x080fe200078230ff */
        /* <DEDUP_REMOVED lines=25> */
[C---:B------:R-:W-:Y:S01]  /*16710*/  @!P0 IMAD.WIDE.U32 R10, R185.reuse, 0x60, R10 ;  /* 0x00000060b90a8825 */ /* 0x040fe200078e000a */
        /* <DEDUP_REMOVED lines=20> */
[----:B------:R-:W-:Y:S05]  /*16860*/  ISETP.GT.AND P1, PT, R180, R167, PT ;  /* 0x000000a7b400720c */ /* 0x000fea0003f24270 */
        /* <DEDUP_REMOVED lines=22> */
[----:B------:R-:W1:Y:S08]  /*169d0*/  LDSM.16.M88.4 R132, [R165+0x5000] ;  /* 0x00500000a584783b */ /* 0x000e700000000200 */
[----:B------:R-:W0:Y:S08]  /*169e0*/  LDGDEPBAR ;  /* 0x00000000000079af */ /* 0x000e300000000000 */
[----:B------:R-:W2:Y:S08]  /*169f0*/  LDSM.16.M88.4 R64, [R165+0x5800] ;  /* 0x00580000a540783b */ /* 0x000eb00000000200 */
[----:B------:R-:W-:Y:S08]  /*16a00*/  LDSM.16.M88.4 R136, [R164] ;  /* 0x00000000a488783b */ /* 0x000ff00000000200 */
        /* <DEDUP_REMOVED lines=44> */
[----:B------:R-:W2:Y:S06]  /*16cd0*/  LDSM.16.M88.4 R116, [R154] ;  /* 0x000000009a74783b */ /* 0x000eac0000000200 */
[----:B------:R-:W-:Y:S02]  /*16ce0*/  MOV R136, R2 ;  /* 0x0000000200887202 */ /* 0x000fe40000000f00 */
[----:B------:R-:W-:Y:S01]  /*16cf0*/  MOV R137, R3 ;  /* 0x0000000300897202 */ /* 0x000fe20000000f00 */
        /* <DEDUP_REMOVED lines=74> */
[C---:B------:R-:W-:Y:S04]  /*171a0*/  HMMA.16816.F32 R40, R112.reuse, R6, R40 ;  /* 0x000000067028723c */ /* 0x040fe80000001828 */
        /* <DEDUP_REMOVED lines=18> */
[----:B------:R-:W3:Y:S03]  /*172d0*/  MUFU.TANH R129, R37 ;  /* 0x0000002500817308 */ /* 0x000ee60000002400 */
[----:B------:R-:W-:Y:S02]  /*172e0*/  FMUL.FTZ R42, R42, c[0x0][0x2ec] ;  /* 0x0000bb002a2a7a20 */ /* 0x000fe40000410000 */
[----:B-1----:R-:W-:Y:S02]  /*172f0*/  FMUL.FTZ R12, R40, c[0x0][0x2ec] ;  /* 0x0000bb00280c7a20 */ /* 0x002fe40000410000 */
[----:B------:R-:W-:Y:S03]  /*17300*/  FMUL.FTZ R43, R43, c[0x0][0x2ec] ;  /* 0x0000bb002b2b7a20 */ /* 0x000fe60000410000 */
[----:B------:R1:W1:Y:S01]  /*17310*/  MUFU.TANH R127, R12 ;  /* 0x0000000c007f7308 */ /* 0x0002620000002400 */
[----:B--2---:R-:W2:Y:S04]  /*17320*/  LDSM.16.M88.4 R4, [R148+0x3000] ;  /* 0x003000009404783b */ /* 0x004ea80000000200 */
[----:B------:R-:W-:Y:S02]  /*17330*/  FMUL.FTZ R8, R44, c[0x0][0x2ec] ;  /* 0x0000bb002c087a20 */ /* 0x000fe40000410000 */
[----:B------:R-:W-:Y:S02]  /*17340*/  FMUL.FTZ R45, R45, c[0x0][0x2ec] ;  /* 0x0000bb002d2d7a20 */ /* 0x000fe40000410000 */
[----:B------:R-:W-:Y:S01]  /*17350*/  FMUL.FTZ R46, R46, c[0x0][0x2ec] ;  /* 0x0000bb002e2e7a20 */ /* 0x000fe20000410000 */
[----:B------:R5:W2:Y:S01]  /*17360*/  MUFU.TANH R123, R8 ;  /* 0x00000008007b7308 */ /* 0x000aa20000002400 */
[----:B------:R-:W-:Y:S02]  /*17370*/  FMUL.FTZ R47, R47, c[0x0][0x2ec] ;  /* 0x0000bb002f2f7a20 */ /* 0x000fe40000410000 */
[----:B------:R-:W-:Y:S02]  /*17380*/  FMUL.FTZ R21, R49, c[0x0][0x2ec] ;  /* 0x0000bb0031157a20 */ /* 0x000fe40000410000 */
[----:B------:R-:W-:Y:S02]  /*17390*/  FMUL.FTZ R50, R50, c[0x0][0x2ec] ;  /* 0x0000bb0032327a20 */ /* 0x000fe40000410000 */
[----:B------:R-:W-:Y:S03]  /*173a0*/  FMUL.FTZ R51, R51, c[0x0][0x2ec] ;  /* 0x0000bb0033337a20 */ /* 0x000fe60000410000 */
[----:B------:R-:W2:Y:S01]  /*173b0*/  MUFU.TANH R15, R15 ;  /* 0x0000000f000f7308 */ /* 0x000ea20000002400 */
[----:B-1----:R-:W-:Y:S09]  /*173c0*/  FMUL.FTZ R12, R48, c[0x0][0x2ec] ;  /* 0x0000bb00300c7a20 */ /* 0x002ff20000410000 */
[----:B------:R-:W1:Y:S01]  /*173d0*/  MUFU.TANH R211, R211 ;  /* 0x000000d300d37308 */ /* 0x000e620000002400 */
[----:B-----5:R-:W5:Y:S01]  /*173e0*/  LDSM.16.M88.4 R8, [R148+0x3800] ;  /* 0x003800009408783b */ /* 0x020f620000000200 */
[----:B------:R-:W-:Y:S08]  /*173f0*/  DEPBAR.LE SB0, 0x0 ;  /* 0x000080000000791a */ /* 0x000ff00000000000 */
[----:B------:R-:W1:Y:S01]  /*17400*/  MUFU.TANH R17, R17 ;  /* 0x0000001100117308 */ /* 0x000e620000002400 */
[----:B------:R-:W-:Y:S01]  /*17410*/  BAR.SYNC.DEFER_BLOCKING 0x0 ;  /* 0x0000000000007b1d */ /* 0x000fe20000010000 */
[C---:B--2---:R-:W-:Y:S08]  /*17420*/  HMMA.16816.F32 R52, R112.reuse, R4, R52 ;  /* 0x000000047034723c */ /* 0x044ff00000001834 */
[----:B------:R-:W2:Y:S01]  /*17430*/  MUFU.TANH R213, R18 ;  /* 0x0000001200d57308 */ /* 0x000ea20000002400 */
[C---:B------:R-:W-:Y:S09]  /*17440*/  HMMA.16816.F32 R56, R112.reuse, R6, R56 ;  /* 0x000000067038723c */ /* 0x040ff20000001838 */
[----:B------:R-:W1:Y:S06]  /*17450*/  MUFU.TANH R19, R19 ;  /* 0x0000001300137308 */ /* 0x000e6c0000002400 */
[----:B------:R-:W-:Y:S04]  /*17460*/  FMUL.FTZ R5, R52, c[0x0][0x2ec] ;  /* 0x0000bb0034057a20 */ /* 0x000fe80000410000 */
[----:B------:R-:W1:Y:S01]  /*17470*/  MUFU.TANH R189, R189 ;  /* 0x000000bd00bd7308 */ /* 0x000e620000002400 */
[----:B------:R-:W-:Y:S02]  /*17480*/  FMUL.FTZ R7, R53, c[0x0][0x2ec] ;  /* 0x0000bb0035077a20 */ /* 0x000fe40000410000 */
[----:B------:R-:W-:Y:S01]  /*17490*/  FMUL.FTZ R27, R54, c[0x0][0x2ec] ;  /* 0x0000bb00361b7a20 */ /* 0x000fe20000410000 */
[C---:B-----5:R-:W-:Y:S03]  /*174a0*/  HMMA.16816.F32 R60, R112.reuse, R8, R60 ;  /* 0x00000008703c723c */ /* 0x060fe6000000183c */
[----:B------:R-:W-:Y:S02]  /*174b0*/  FMUL.FTZ R4, R56, c[0x0][0x2ec] ;  /* 0x0000bb0038047a20 */ /* 0x000fe40000410000 */
[----:B------:R-:W-:Y:S01]  /*174c0*/  FMUL.FTZ R23, R55, c[0x0][0x2ec] ;  /* 0x0000bb0037177a20 */ /* 0x000fe20000410000 */
[----:B------:R-:W1:Y:S01]  /*174d0*/  MUFU.TANH R188, R22 ;  /* 0x0000001600bc7308 */ /* 0x000e620000002400 */
[----:B------:R-:W-:Y:S01]  /*174e0*/  FMUL.FTZ R56, R58, c[0x0][0x2ec] ;  /* 0x0000bb003a387a20 */ /* 0x000fe20000410000 */
[----:B------:R-:W-:Y:S04]  /*174f0*/  HMMA.16816.F32 R64, R112, R10, R64 ;  /* 0x0000000a7040723c */ /* 0x000fe80000001840 */
[----:B------:R-:W-:Y:S02]  /*17500*/  FMUL.FTZ R57, R57, c[0x0][0x2ec] ;  /* 0x0000bb0039397a20 */ /* 0x000fe40000410000 */
[----:B------:R-:W-:Y:S02]  /*17510*/  FMUL.FTZ R59, R59, c[0x0][0x2ec] ;  /* 0x0000bb003b3b7a20 */ /* 0x000fe40000410000 */
[----:B------:R5:W1:Y:S08]  /*17520*/  MUFU.TANH R111, R4 ;  /* 0x00000004006f7308 */ /* 0x000a700000002400 */
[----:B------:R-:W-:Y:S02]  /*17530*/  FMUL.FTZ R9, R60, c[0x0][0x2ec] ;  /* 0x0000bb003c097a20 */ /* 0x000fe40000410000 */
[----:B------:R-:W1:Y:S01]  /*17540*/  MUFU.TANH R145, R145 ;  /* 0x0000009100917308 */ /* 0x000e620000002400 */
[----:B------:R-:W-:Y:S02]  /*17550*/  FMUL.FTZ R61, R61, c[0x0][0x2ec] ;  /* 0x0000bb003d3d7a20 */ /* 0x000fe40000410000 */
[----:B------:R-:W-:Y:S03]  /*17560*/  FMUL.FTZ R11, R63, c[0x0][0x2ec] ;  /* 0x0000bb003f0b7a20 */ /* 0x000fe60000410000 */
[----:B------:R-:W-:Y:S02]  /*17570*/  FMUL.FTZ R60, R65, c[0x0][0x2ec] ;  /* 0x0000bb00413c7a20 */ /* 0x000fe40000410000 */
[----:B------:R-:W-:Y:S02]  /*17580*/  FMUL.FTZ R37, R66, c[0x0][0x2ec] ;  /* 0x0000bb0042257a20 */ /* 0x000fe40000410000 */
[----:B------:R1:W1:Y:S01]  /*17590*/  MUFU.TANH R143, R25 ;  /* 0x00000019008f7308 */ /* 0x0002620000002400 */
[----:B------:R-:W-:Y:S02]  /*175a0*/  FMUL.FTZ R36, R67, c[0x0][0x2ec] ;  /* 0x0000bb0043247a20 */ /* 0x000fe40000410000 */
[----:B-----5:R-:W-:Y:S02]  /*175b0*/  FMUL.FTZ R4, R62, c[0x0][0x2ec] ;  /* 0x0000bb003e047a20 */ /* 0x020fe40000410000 */
[----:B------:R-:W-:Y:S05]  /*175c0*/  FMUL.FTZ R62, R64, c[0x0][0x2ec] ;  /* 0x0000bb00403e7a20 */ /* 0x000fea0000410000 */
        /* <DEDUP_REMOVED lines=47> */
[C---:B------:R-:W-:Y:S02]  /*178c0*/  IADD3 R12, R3.reuse, -0x80, RZ ;  /* 0xffffff80030c7810 */ /* 0x040fe40007ffe0ff */
        /* <DEDUP_REMOVED lines=51> */
.L_x_7691:
[----:B------:R1:W-:Y:S01]  /*17c00*/  @P0 STS.128 [R175+0x2000], RZ ;  /* 0x002000ffaf000388 */ /* 0x0003e20000000c00 */
[----:B------:R-:W-:Y:S01]  /*17c10*/  @!P0 IADD3 R3, P1, R171, R24, RZ ;  /* 0x00000018ab038210 */ /* 0x000fe20007f3e0ff */
[----:B------:R-:W-:Y:S02]  /*17c20*/  @!P0 IMAD.MOV.U32 R2, RZ, RZ, c[0x0][0x19c] ;  /* 0x00006700ff028624 */ /* 0x000fe400078e00ff */
[----:B------:R-:W-:Y:S02]  /*17c30*/  @!P0 IMAD.MOV.U32 R38, RZ, RZ, R24 ;  /* 0x000000ffff268224 */ /* 0x000fe400078e0018 */
[--C-:B------:R-:W-:Y:S01]  /*17c40*/  @!P0 IMAD.X R8, R170, 0x1, R25.reuse, P1 ;  /* 0x00000001aa088824 */ /* 0x100fe200008e0619 */
[CC--:B------:R-:W-:Y:S01]  /*17c50*/  @!P0 LEA R32, P1, R3.reuse, R178.reuse, 0x1 ;  /* 0x000000b203208211 */ /* 0x0c0fe200078208ff */
[--C-:B------:R-:W-:Y:S02]  /*17c60*/  @!P0 IMAD.MOV.U32 R39, RZ, RZ, R25.reuse ;  /* 0x000000ffff278224 */ /* 0x100fe400078e0019 */
[----:B------:R-:W-:Y:S01]  /*17c70*/  @!P0 IMAD.MOV.U32 R6, RZ, RZ, c[0x0][0x19c] ;  /* 0x00006700ff068624 */ /* 0x000fe200078e00ff */
[-C--:B------:R-:W-:Y:S01]  /*17c80*/  @!P0 LEA.HI.X R33, R3, R179.reuse, R8, 0x1, P1 ;  /* 0x000000b303218211 */ /* 0x080fe200008f0c08 */
[----:B------:R-:W-:Y:S01]  /*17c90*/  @!P0 IMAD.WIDE.U32 R40, R4, 0x30, R24 ;  /* 0x0000003004288825 */ /* 0x000fe200078e0018 */
[-C--:B------:R-:W-:Y:S03]  /*17ca0*/  LEA R34, P1, R24, R178.reuse, 0x1 ;  /* 0x000000b218227211 */ /* 0x080fe600078208ff */
[----:B------:R-:W-:Y:S01]  /*17cb0*/  @!P0 IMAD R2, R2, 0x30, RZ ;  /* 0x0000003002028824 */ /* 0x000fe200078e02ff */
[----:B------:R-:W-:Y:S01]  /*17cc0*/  LEA.HI.X R35, R24, R179, R25, 0x1, P1 ;  /* 0x000000b318237211 */ /* 0x000fe200008f0c19 */
[----:B------:R-:W-:Y:S01]  /*17cd0*/  @!P0 IMAD.WIDE.U32 R38, R4, 0x50, R38 ;  /* 0x0000005004268825 */ /* 0x000fe200078e0026 */
[-C--:B------:R-:W-:Y:S02]  /*17ce0*/  @!P0 LEA R30, P3, R40, R178.reuse, 0x1 ;  /* 0x000000b2281e8211 */ /* 0x080fe400078608ff */
[----:B------:R-:W-:Y:S01]  /*17cf0*/  @!P0 IADD3 R2, R2, R41, RZ ;  /* 0x0000002902028210 */ /* 0x000fe20007ffe0ff */
[----:B------:R-:W-:Y:S01]  /*17d00*/  @!PT LDS RZ, [RZ] ;  /* 0x00000000fffff984 */ /* 0x000fe20000000800 */
[----:B------:R-:W-:Y:S01]  /*17d10*/  @!PT LDS RZ, [RZ] ;  /* 0x00000000fffff984 */ /* 0x000fe20000000800 */
[----:B------:R-:W-:Y:S01]  /*17d20*/  @!PT LDS RZ, [RZ] ;  /* 0x00000000fffff984 */ /* 0x000fe20000000800 */
[----:B------:R1:W-:Y:S01]  /*17d30*/  @!P0 LDGSTS.E.BYPASS.LTC128B.128 [R175+0x2000], [R34.64] ;  /* 0x0200000022af8fae */ /* 0x0003e2000b901d46 */
[----:B------:R-:W-:Y:S01]  /*17d40*/  @!P0 IMAD R6, R6, 0x50, RZ ;  /* 0x0000005006068824 */ /* 0x000fe200078e02ff */
[----:B------:R-:W-:Y:S01]  /*17d50*/  @!P0 LEA R28, P2, R38, R178, 0x1 ;  /* 0x000000b2261c8211 */ /* 0x000fe200078408ff */
[----:B------:R-:W-:Y:S01]  /*17d60*/  @!P0 IMAD.MOV.U32 R3, RZ, RZ, c[0x0][0x19c] ;  /* 0x00006700ff038624 */ /* 0x000fe200078e00ff */
[----:B------:R1:W-:Y:S01]  /*17d70*/  @P0 STS.128 [R175+0x2800], RZ ;  /* 0x002800ffaf000388 */ /* 0x0003e20000000c00 */
[----:B------:R-:W-:Y:S01]  /*17d80*/  @!P0 IMAD.IADD R6, R6, 0x1, R39 ;  /* 0x0000000106068824 */ /* 0x000fe200078e0227 */
[-C--:B------:R-:W-:Y:S01]  /*17d90*/  @!P0 LEA.HI.X R31, R40, R179.reuse, R2, 0x1, P3 ;  /* 0x000000b3281f8211 */ /* 0x080fe200018f0c02 */
[----:B------:R-:W-:Y:S01]  /*17da0*/  @!P0 IMAD.MOV.U32 R2, RZ, RZ, c[0x0][0x19c] ;  /* 0x00006700ff028624 */ /* 0x000fe200078e00ff */
[----:B------:R-:W-:Y:S01]  /*17db0*/  @!PT LDS RZ, [RZ] ;  /* 0x00000000fffff984 */ /* 0x000fe20000000800 */
[----:B------:R-:W-:Y:S01]  /*17dc0*/  @!PT LDS RZ, [RZ] ;  /* 0x00000000fffff984 */ /* 0x000fe20000000800 */
[----:B------:R-:W-:Y:S01]  /*17dd0*/  @!PT LDS RZ, [RZ] ;  /* 0x00000000fffff984 */ /* 0x000fe20000000800 */
[----:B------:R1:W-:Y:S01]  /*17de0*/  @!P0 LDGSTS.E.BYPASS.LTC128B.128 [R175+0x2800], [R32.64] ;  /* 0x0280000020af8fae */ /* 0x0003e2000b901d46 */
[-C--:B------:R-:W-:Y:S01]  /*17df0*/  @!P0 LEA R8, P1, R4, R24.reuse, 0x6 ;  /* 0x0000001804088211 */ /* 0x080fe200078230ff */
[----:B------:R-:W-:Y:S01]  /*17e00*/  @!P0 IMAD.MOV.U32 R40, RZ, RZ, R24 ;  /* 0x000000ffff288224 */ /* 0x000fe200078e0018 */
[----:B------:R-:W-:Y:S01]  /*17e10*/  @!P0 LEA.HI.X R29, R38, R179, R6, 0x1, P2 ;  /* 0x000000b3261d8211 */ /* 0x000fe200010f0c06 */
[----:B------:R1:W-:Y:S01]  /*17e20*/  @P0 STS.128 [R175+0x3000], RZ ;  /* 0x003000ffaf000388 */ /* 0x0003e20000000c00 */
[C---:B------:R-:W-:Y:S01]  /*17e30*/  @!P0 LEA R6, P2, R4.reuse, R24, 0x5 ;  /* 0x0000001804068211 */ /* 0x040fe200078428ff */
[----:B------:R-:W-:Y:S01]  /*17e40*/  @!P0 IMAD.MOV.U32 R10, RZ, RZ, c[0x0][0x19c] ;  /* 0x00006700ff0a8624 */ /* 0x000fe200078e00ff */
[-C--:B------:R-:W-:Y:S02]  /*17e50*/  @!P0 LEA.HI.X R2, R4, R25.reuse, R2, 0x6, P1 ;  /* 0x0000001904028211 */ /* 0x080fe400008f3402 */
[-C--:B------:R-:W-:Y:S02]  /*17e60*/  @!P0 LEA R38, P1, R6, R178.reuse, 0x1 ;  /* 0x000000b206268211 */ /* 0x080fe400078208ff */
[CC--:B------:R-:W-:Y:S02]  /*17e70*/  @!P0 LEA.HI.X R3, R4.reuse, R25.reuse, R3, 0x5, P2 ;  /* 0x0000001904038211 */ /* 0x0c0fe400010f2c03 */
[----:B------:R-:W-:Y:S01]  /*17e80*/  @!P0 MOV R41, R25 ;  /* 0x0000001900298202 */ /* 0x000fe20000000f00 */
[----:B------:R-:W-:Y:S01]  /*17e90*/  @!P0 IMAD.WIDE.U32 R24, R4, 0x60, R24 ;  /* 0x0000006004188825 */ /* 0x000fe200078e0018 */
[-C--:B------:R-:W-:Y:S02]  /*17ea0*/  @!P0 LEA.HI.X R39, R6, R179.reuse, R3, 0x1, P1 ;  /* 0x000000b306278211 */ /* 0x080fe400008f0c03 */
[-C--:B------:R-:W-:Y:S01]  /*17eb0*/  @!P0 LEA R42, P1, R8, R178.reuse, 0x1 ;  /* 0x000000b2082a8211 */ /* 0x080fe200078208ff */
[----:B------:R-:W-:Y:S02]  /*17ec0*/  @!P0 IMAD.WIDE.U32 R40, R4, 0x70, R40 ;  /* 0x0000007004288825 */ /* 0x000fe400078e0028 */
        /* <DEDUP_REMOVED lines=8> */
[----:B------:R-:W-:Y:S01]  /*17f50*/  @!P0 LEA R44, P1, R40, R178, 0x1 ;  /* 0x000000b2282c8211 */ /* 0x000fe200078208ff */
[----:B------:R-:W-:Y:S02]  /*17f60*/  @!P0 IMAD.IADD R3, R3, 0x1, R25 ;  /* 0x0000000103038824 */ /* 0x000fe400078e0219 */
[----:B------:R-:W-:Y:S01]  /*17f70*/  @!PT LDS RZ, [RZ] ;  /* 0x00000000fffff984 */ /* 0x000fe20000000800 */
[----:B------:R-:W-:Y:S01]  /*17f80*/  @!PT LDS RZ, [RZ] ;  /* 0x00000000fffff984 */ /* 0x000fe20000000800 */
[----:B------:R-:W-:Y:S01]  /*17f90*/  @!PT LDS RZ, [RZ] ;  /* 0x00000000fffff984 */ /* 0x000fe20000000800 */
[----:B------:R1:W-:Y:S01]  /*17fa0*/  @!P0 LDGSTS.E.BYPASS.LTC128B.128 [R175+0x3800], [R30.64] ;  /* 0x038000001eaf8fae */ /* 0x0003e2000b901d46 */
[----:B------:R-:W-:Y:S02]  /*17fb0*/  @!P0 IMAD.MOV.U32 R4, RZ, RZ, c[0x0][0x19c] ;  /* 0x00006700ff048624 */ /* 0x000fe400078e00ff */
[----:B------:R-:W-:Y:S01]  /*17fc0*/  @!P0 LEA.HI.X R3, R24, R179, R3, 0x1, P2 ;  /* 0x000000b318038211 */ /* 0x000fe200010f0c03 */
[----:B------:R1:W-:Y:S01]  /*17fd0*/  @P0 STS.128 [R175+0x4000], RZ ;  /* 0x004000ffaf000388 */ /* 0x0003e20000000c00 */
[----:B------:R-:W-:Y:S02]  /*17fe0*/  @!P0 IMAD R4, R4, 0x70, RZ ;  /* 0x0000007004048824 */ /* 0x000fe400078e02ff */
[----:B------:R-:W-:Y:S01]  /*17ff0*/  IMAD.MOV.U32 R178, RZ, RZ, R34 ;  /* 0x000000ffffb27224 */ /* 0x000fe200078e0022 */
[----:B------:R-:W-:Y:S01]  /*18000*/  @!PT LDS RZ, [RZ] ;  /* 0x00000000fffff984 */ /* 0x000fe20000000800 */
[----:B------:R-:W-:Y:S01]  /*18010*/  @!PT LDS RZ, [RZ] ;  /* 0x00000000fffff984 */ /* 0x000fe20000000800 */
[----:B------:R-:W-:Y:S01]  /*18020*/  @!PT LDS RZ, [RZ] ;  /* 0x00000000fffff984 */ /* 0x000fe20000000800 */
[----:B------:R1:W-:Y:S02]  /*18030*/  @!P0 LDGSTS.E.BYPASS.LTC128B.128 [R175+0x4000], [R42.64] ;  /* 0x040000002aaf8fae */ /* 0x0003e4000b901d46 */
[----:B------:R-:W-:Y:S02]  /*18040*/  @!P0 IADD3 R4, R4, R41, RZ ;  /* 0x0000002904048210 */ /* 0x000fe40007ffe0ff */
        /* <DEDUP_REMOVED lines=18> */
.L_x_7690:
[----:B-1234-:R-:W-:Y:S04]  /*18170*/  LEA R2, R180, R183, 0x7 ;  /* 0x000000b7b4027211 */ /* 0x01efe800078e38ff */
        /* <DEDUP_REMOVED lines=28> */
[----:B------:R-:W-:Y:S03]  /*18340*/  IADD3 R113, R2, 0x61, RZ ;  /* 0x0000006102717810 */ /* 0x000fe60007ffe0ff */
        /* <DEDUP_REMOVED lines=27> */
[----:B------:R-:W-:Y:S01]  /*18500*/  FFMA.FTZ R193, R0, R8, R193 ;  /* 0x0000000800c17223 */ /* 0x000fe200000100c1 */
[----:B------:R-:W-:Y:S01]  /*18510*/  IADD3 R8, R2, 0x69, RZ ;  /* 0x0000006902087810 */ /* 0x000fe20007ffe0ff */
        /* <DEDUP_REMOVED lines=28> */
[----:B------:R-:W-:Y:S01]  /*186e0*/  FFMA.FTZ R147, R0, R63, R147 ;  /* 0x0000003f00937223 */ /* 0x000fe20000010093 */
[----:B------:R-:W-:Y:S01]  /*186f0*/  IADD3 R6, R2, 0x68, RZ ;  /* 0x0000006802067810 */ /* 0x000fe20007ffe0ff */
[----:B------:R-:W-:Y:S01]  /*18700*/  FFMA.FTZ R142, R0, R55, R142 ;  /* 0x00000037008e7223 */ /* 0x000fe2000001008e */
[----:B------:R-:W-:Y:S01]  /*18710*/  FMNMX.FTZ R15, R188, R13, !PT ;  /* 0x0000000dbc0f7209 */ /* 0x000fe20007810000 */
[C---:B------:R-:W-:Y:S01]  /*18720*/  FFMA.FTZ R143, R0.reuse, R55, R143 ;  /* 0x00000037008f7223 */ /* 0x040fe2000001008f */
[----:B------:R1:W2:Y:S01]  /*18730*/  I2F R13, R6 ;  /* 0x00000006000d7306 */ /* 0x0002a20000201400 */
[----:B------:R-:W-:Y:S01]  /*18740*/  FMNMX.FTZ R4, R33, R4, !PT ;  /* 0x0000000421047209 */ /* 0x000fe20007810000 */
[----:B------:R-:W-:Y:S01]  /*18750*/  FFMA.FTZ R145, R0, R59, R145 ;  /* 0x0000003b00917223 */ /* 0x000fe20000010091 */
[----:B------:R-:W-:Y:S01]  /*18760*/  FMNMX.FTZ R15, R146, R15, !PT ;  /* 0x0000000f920f7209 */ /* 0x000fe20007810000 */
[CC--:B------:R-:W-:Y:S01]  /*18770*/  FFMA.FTZ R140, R0.reuse, R53.reuse, R140 ;  /* 0x00000035008c7223 */ /* 0x0c0fe2000001008c */
        /* <DEDUP_REMOVED lines=8> */
[----:B------:R-:W3:Y:S01]  /*18800*/  I2F R15, R8 ;  /* 0x00000008000f7306 */ /* 0x000ee20000201400 */
        /* <DEDUP_REMOVED lines=10> */
[----:B------:R-:W-:Y:S01]  /*188b0*/  IADD3 R3, R2, 0x58, RZ ;  /* 0x0000005802037810 */ /* 0x000fe20007ffe0ff */
[----:B------:R-:W-:Y:S01]  /*188c0*/  LDSM.16.MT88.4 R44, [R156+0x6000] ;  /* 0x006000009c2c783b */ /* 0x000fe20000004200 */
[----:B------:R-:W-:Y:S01]  /*188d0*/  FMNMX.FTZ R4, R139, R4, !PT ;  /* 0x000000048b047209 */ /* 0x000fe20007810000 */
[----:B------:R-:W-:Y:S01]  /*188e0*/  FFMA.FTZ R122, R0, R31, R122 ;  /* 0x0000001f007a7223 */ /* 0x000fe2000001007a */
[----:B------:R-:W-:Y:S01]  /*188f0*/  FMNMX.FTZ R17, R134, R17, !PT ;  /* 0x0000001186117209 */ /* 0x000fe20007810000 */
[C---:B------:R-:W-:Y:S01]  /*18900*/  FFMA.FTZ R123, R0.reuse, R31, R123 ;  /* 0x0000001f007b7223 */ /* 0x040fe2000001007b */
[----:B------:R-:W4:Y:S01]  /*18910*/  I2F R3, R3 ;  /* 0x0000000300037306 */ /* 0x000f220000201400 */
[----:B-1----:R-:W-:Y:S01]  /*18920*/  FMNMX.FTZ R6, R135, R4, !PT ;  /* 0x0000000487067209 */ /* 0x002fe20007810000 */
[----:B------:R-:W-:Y:S01]  /*18930*/  FFMA.FTZ R132, R0, R43, R132 ;  /* 0x0000002b00847223 */ /* 0x000fe20000010084 */
        /* <DEDUP_REMOVED lines=17> */
[----:B------:R-:W-:Y:S01]  /*18a50*/  FFMA.FTZ R57, R0, R57, R21 ;  /* 0x0000003900397223 */ /* 0x000fe20000010015 */
[----:B------:R-:W-:Y:S01]  /*18a60*/  IADD3 R63, R2, 0x70, RZ ;  /* 0x00000070023f7810 */ /* 0x000fe20007ffe0ff */
[----:B------:R-:W-:Y:S01]  /*18a70*/  LDSM.16.MT88.4 R20, [R158+0x6000] ;  /* 0x006000009e14783b */ /* 0x000fe20000004200 */
[----:B------:R-:W-:Y:S01]  /*18a80*/  FMNMX.FTZ R19, R122, R17, !PT ;  /* 0x000000117a137209 */ /* 0x000fe20007810000 */
[C---:B--2---:R-:W-:Y:S01]  /*18a90*/  FFMA.FTZ R56, R0.reuse, R13, R56 ;  /* 0x0000000d00387223 */ /* 0x044fe20000010038 */
[----:B------:R-:W-:Y:S01]  /*18aa0*/  FMNMX.FTZ R6, R125, R6, !PT ;  /* 0x000000067d067209 */ /* 0x000fe20007810000 */
[----:B---3--:R-:W-:Y:S01]  /*18ab0*/  FFMA.FTZ R110, R0, R15, R110 ;  /* 0x0000000f006e7223 */ /* 0x008fe2000001006e */
[----:B------:R-:W1:Y:S01]  /*18ac0*/  I2F R63, R63 ;  /* 0x0000003f003f7306 */ /* 0x000e620000201400 */
[----:B------:R-:W-:Y:S01]  /*18ad0*/  IADD3 R4, R2, 0x71, RZ ;  /* 0x0000007102047810 */ /* 0x000fe20007ffe0ff */
[----:B----4-:R-:W-:Y:S01]  /*18ae0*/  FFMA.FTZ R118, R0, R3, R118 ;  /* 0x0000000300767223 */ /* 0x010fe20000010076 */
[----:B------:R-:W-:Y:S01]  /*18af0*/  FMNMX.FTZ R19, R120, R19, !PT ;  /* 0x0000001378137209 */ /* 0x000fe20007810000 */
[----:B------:R-:W-:Y:S01]  /*18b00*/  LDSM.16.MT88.4 R28, [R157+0x6000] ;  /* 0x006000009d1c783b */ /* 0x000fe20000004200 */
[----:B------:R-:W-:Y:S01]  /*18b10*/  FMNMX.FTZ R6, R123, R6, !PT ;  /* 0x000000067b067209 */ /* 0x000fe20007810000 */
[----:B------:R-:W-:Y:S01]  /*18b20*/  FFMA.FTZ R111, R0, R13, R111 ;  /* 0x0000000d006f7223 */ /* 0x000fe2000001006f */
[----:B------:R-:W-:Y:S01]  /*18b30*/  IADD3 R8, R2, 0x78, RZ ;  /* 0x0000007802087810 */ /* 0x000fe20007ffe0ff */
[C---:B------:R-:W-:Y:S01]  /*18b40*/  FFMA.FTZ R107, R0.reuse, R15, R107 ;  /* 0x0000000f006b7223 */ /* 0x040fe2000001006b */
[----:B------:R-:W-:Y:S01]  /*18b50*/  FMNMX.FTZ R6, R121, R6, !PT ;  /* 0x0000000679067209 */ /* 0x000fe20007810000 */
[----:B------:R-:W2:Y:S01]  /*18b60*/  I2F R4, R4 ;  /* 0x0000000400047306 */ /* 0x000ea20000201400 */
[----:B------:R-:W-:Y:S01]  /*18b70*/  FFMA.FTZ R119, R0, R3, R119 ;  /* 0x0000000300777223 */ /* 0x000fe20000010077 */
[----:B------:R-:W-:Y:S01]  /*18b80*/  FMNMX.FTZ R19, R118, R19, !PT ;  /* 0x0000001376137209 */ /* 0x000fe20007810000 */
[----:B------:R-:W-:Y:S01]  /*18b90*/  LDSM.16.MT88.4 R12, [R160+0x6000] ;  /* 0x00600000a00c783b */ /* 0x000fe20000004200 */
[----:B------:R-:W-:Y:S01]  /*18ba0*/  IADD3 R3, R2, 0x79, RZ ;  /* 0x0000007902037810 */ /* 0x000fe20007ffe0ff */
[CC--:B------:R-:W-:Y:S01]  /*18bb0*/  FFMA.FTZ R112, R0.reuse, R115.reuse, R27 ;  /* 0x0000007300707223 */ /* 0x0c0fe2000001001b */
[----:B------:R-:W-:Y:S01]  /*18bc0*/  FMNMX.FTZ R6, R119, R6, !PT ;  /* 0x0000000677067209 */ /* 0x000fe20007810000 */
[----:B------:R-:W-:Y:S01]  /*18bd0*/  FFMA.FTZ R115, R0, R115, R5 ;  /* 0x0000007300737223 */ /* 0x000fe20000010005 */
[----:B------:R-:W-:Y:S01]  /*18be0*/  FMNMX.FTZ R19, R116, R19, !PT ;  /* 0x0000001374137209 */ /* 0x000fe20007810000 */
[----:B------:R-:W-:Y:S01]  /*18bf0*/  FFMA.FTZ R113, R0, R113, R7 ;  /* 0x0000007100717223 */ /* 0x000fe20000010007 */
[----:B------:R-:W3:Y:S01]  /*18c00*/  I2F R17, R8 ;  /* 0x0000000800117306 */ /* 0x000ee20000201400 */
[----:B------:R-:W-:Y:S01]  /*18c10*/  LDSM.16.MT88.4 R48, [R160+0x6800] ;  /* 0x00680000a030783b */ /* 0x000fe20000004200 */
[----:B------:R-:W-:Y:S02]  /*18c20*/  FMNMX.FTZ R6, R57, R6, !PT ;  /* 0x0000000639067209 */ /* 0x000fe40007810000 */
[----:B------:R-:W-:Y:S01]  /*18c30*/  FMNMX.FTZ R19, R112, R19, !PT ;  /* 0x0000001370137209 */ /* 0x000fe20007810000 */
[CC--:B-1----:R-:W-:Y:S01]  /*18c40*/  FFMA.FTZ R104, R0.reuse, R63.reuse, R104 ;  /* 0x0000003f00687223 */ /* 0x0c2fe20000010068 */
[----:B------:R-:W-:Y:S01]  /*18c50*/  FMNMX.FTZ R6, R115, R6, !PT ;  /* 0x0000000673067209 */ /* 0x000fe20007810000 */
[----:B------:R-:W-:Y:S01]  /*18c60*/  FFMA.FTZ R63, R0, R63, R9 ;  /* 0x0000003f003f7223 */ /* 0x000fe20000010009 */
[----:B------:R-:W-:Y:S01]  /*18c70*/  FMNMX.FTZ R19, R58, R19, !PT ;  /* 0x000000133a137209 */ /* 0x000fe20007810000 */
[----:B------:R-:W-:Y:S01]  /*18c80*/  LDSM.16.MT88.4 R52, [R158+0x6800] ;  /* 0x006800009e34783b */ /* 0x000fe20000004200 */
[----:B------:R-:W1:Y:S01]  /*18c90*/  I2F R3, R3 ;  /* 0x0000000300037306 */ /* 0x000e620000201400 */
[----:B------:R-:W-:Y:S02]  /*18ca0*/  FMNMX.FTZ R6, R113, R6, !PT ;  /* 0x0000000671067209 */ /* 0x000fe40007810000 */
[----:B------:R-:W-:Y:S01]  /*18cb0*/  FMNMX.FTZ R19, R56, R19, !PT ;  /* 0x0000001338137209 */ /* 0x000fe20007810000 */
[C---:B--2---:R-:W-:Y:S01]  /*18cc0*/  FFMA.FTZ R66, R0.reuse, R4, R11 ;  /* 0x0000000400427223 */ /* 0x044fe2000001000b */
[----:B------:R-:W-:Y:S01]  /*18cd0*/  FMNMX.FTZ R6, R111, R6, !PT ;  /* 0x000000066f067209 */ /* 0x000fe20007810000 */
[----:B------:R-:W-:Y:S01]  /*18ce0*/  FFMA.FTZ R61, R0, R4, R61 ;  /* 0x00000004003d7223 */ /* 0x000fe2000001003d */
[----:B------:R-:W-:Y:S02]  /*18cf0*/  FMNMX.FTZ R19, R110, R19, !PT ;  /* 0x000000136e137209 */ /* 0x000fe40007810000 */
        /* <DEDUP_REMOVED lines=9> */
[CC--:B-1----:R-:W-:Y:S02]  /*18d90*/  FFMA.FTZ R36, R0.reuse, R3.reuse, R36 ;  /* 0x0000000300247223 */ /* 0x0c2fe40000010024 */
[----:B------:R-:W-:Y:S03]  /*18da0*/  FFMA.FTZ R60, R0, R3, R60 ;  /* 0x00000003003c7223 */ /* 0x000fe6000001003c */
        /* <DEDUP_REMOVED lines=21> */
[----:B------:R-:W-:Y:S01]  /*18f00*/  ISETP.GT.AND P0, PT, R180, R167, PT ;  /* 0x000000a7b400720c */ /* 0x000fe20003f04270 */
[--C-:B------:R-:W-:Y:S02]  /*18f10*/  FFMA.FTZ R65, R16, c[0x0][0x23c], -R103.reuse ;  /* 0x00008f0010417a23 */ /* 0x100fe40000010867 */
[--C-:B------:R-:W-:Y:S02]  /*18f20*/  FFMA.FTZ R32, R25, c[0x0][0x23c], -R64.reuse ;  /* 0x00008f0019207a23 */ /* 0x100fe40000010840 */
[----:B------:R-:W2:Y:S01]  /*18f30*/  MUFU.EX2 R59, R59 ;  /* 0x0000003b003b7308 */ /* 0x000ea20000000800 */
[----:B------:R-:W-:Y:S02]  /*18f40*/  FMUL.FTZ R39, R4, c[0x0][0x23c] ;  /* 0x00008f0004277a20 */ /* 0x000fe40000410000 */
[--C-:B------:R-:W-:Y:S02]  /*18f50*/  FFMA.FTZ R114, R197, c[0x0][0x23c], -R103.reuse ;  /* 0x00008f00c5727a23 */ /* 0x100fe40000010867 */
[--C-:B------:R-:W-:Y:S02]  /*18f60*/  FFMA.FTZ R67, R24, c[0x0][0x23c], -R103.reuse ;  /* 0x00008f0018437a23 */ /* 0x100fe40000010867 */
[--C-:B------:R-:W-:Y:S02]  /*18f70*/  FFMA.FTZ R209, R209, c[0x0][0x23c], -R103.reuse ;  /* 0x00008f00d1d17a23 */ /* 0x100fe40000010867 */
[--C-:B------:R-:W-:Y:S01]  /*18f80*/  FFMA.FTZ R122, R122, c[0x0][0x23c], -R103.reuse ;  /* 0x00008f007a7a7a23 */ /* 0x100fe20000010867 */
[----:B------:R-:W3:Y:S01]  /*18f90*/  MUFU.EX2 R39, R39 ;  /* 0x0000002700277308 */ /* 0x000ee20000000800 */
[----:B------:R-:W-:Y:S02]  /*18fa0*/  FFMA.FTZ R118, R118, c[0x0][0x23c], -R103 ;  /* 0x00008f0076767a23 */ /* 0x000fe40000010867 */
[--C-:B------:R-:W-:Y:S02]  /*18fb0*/  FFMA.FTZ R121, R121, c[0x0][0x23c], -R64.reuse ;  /* 0x00008f0079797a23 */ /* 0x100fe40000010840 */
[C---:B-1----:R-:W-:Y:S02]  /*18fc0*/  FMUL.FTZ R10, R38.reuse, R94 ;  /* 0x0000005e260a7220 */ /* 0x042fe40000410000 */
[C---:B------:R-:W-:Y:S02]  /*18fd0*/  FMUL.FTZ R11, R38.reuse, R95 ;  /* 0x0000005f260b7220 */ /* 0x040fe40000410000 */
[C---:B------:R-:W-:Y:S01]  /*18fe0*/  FMUL.FTZ R18, R38.reuse, R86 ;  /* 0x0000005626127220 */ /* 0x040fe20000410000 */
[----:B------:R-:W1:Y:S01]  /*18ff0*/  MUFU.EX2 R114, R114 ;  /* 0x0000007200727308 */ /* 0x000e620000000800 */
[C---:B------:R-:W-:Y:S02]  /*19000*/  FMUL.FTZ R19, R38.reuse, R87 ;  /* 0x0000005726137220 */ /* 0x040fe40000410000 */
[C---:B------:R-:W-:Y:S02]  /*19010*/  FMUL.FTZ R6, R38.reuse, R98 ;  /* 0x0000006226067220 */ /* 0x040fe40000410000 */
[C---:B--2---:R-:W-:Y:S02]  /*19020*/  FFMA.FTZ R187, R38.reuse, R187, R59 ;  /* 0x000000bb26bb7223 */ /* 0x044fe4000001003b */
[C---:B------:R-:W-:Y:S02]  /*19030*/  FMUL.FTZ R7, R38.reuse, R99 ;  /* 0x0000006326077220 */ /* 0x040fe40000410000 */
[----:B------:R-:W-:Y:S01]  /*19040*/  FMUL.FTZ R26, R38, R78 ;  /* 0x0000004e261a7220 */ /* 0x000fe20000410000 */
        /* <DEDUP_REMOVED lines=8> */
[C---:B---3--:R-:W-:Y:S01]  /*190d0*/  FMUL.FTZ R9, R39.reuse, R93 ;  /* 0x0000005d27097220 */ /* 0x048fe20000410000 */
[----:B-1----:R-:W-:Y:S01]  /*190e0*/  F2FP.PACK_AB R41, R114, R59 ;  /* 0x0000003b7229723e */ /* 0x002fe200000000ff */
[C---:B------:R-:W-:Y:S02]  /*190f0*/  FMUL.FTZ R16, R39.reuse, R84 ;  /* 0x0000005427107220 */ /* 0x040fe40000410000 */
[C---:B------:R-:W-:Y:S02]  /*19100*/  FMUL.FTZ R17, R39.reuse, R85 ;  /* 0x0000005527117220 */ /* 0x040fe40000410000 */
[----:B------:R-:W-:Y:S01]  /*19110*/  LDSM.16.MT88.4 R84, [R158+0x9800] ;  /* 0x009800009e54783b */ /* 0x000fe20000004200 */
[----:B------:R-:W1:Y:S01]  /*19120*/  MUFU.EX2 R102, R102 ;  /* 0x0000006600667308 */ /* 0x000e620000000800 */
[C---:B------:R-:W-:Y:S02]  /*19130*/  FMUL.FTZ R4, R39.reuse, R96 ;  /* 0x0000006027047220 */ /* 0x040fe40000410000 */
[C---:B------:R-:W-:Y:S02]  /*19140*/  FMUL.FTZ R5, R39.reuse, R97 ;  /* 0x0000006127057220 */ /* 0x040fe40000410000 */
[C---:B------:R-:W-:Y:S02]  /*19150*/  FMUL.FTZ R8, R39.reuse, R92 ;  /* 0x0000005c27087220 */ /* 0x040fe40000410000 */
[C---:B------:R-:W-:Y:S02]  /*19160*/  FMUL.FTZ R24, R39.reuse, R76 ;  /* 0x0000004c27187220 */ /* 0x040fe40000410000 */
[----:B------:R-:W-:Y:S01]  /*19170*/  FMUL.FTZ R25, R39, R77 ;  /* 0x0000004d27197220 */ /* 0x000fe20000410000 */
[----:B------:R-:W-:Y:S01]  /*19180*/  MUFU.EX2 R117, R117 ;  /* 0x0000007500757308 */ /* 0x000fe20000000800 */
[--C-:B------:R-:W-:Y:S02]  /*19190*/  FFMA.FTZ R76, R35, c[0x0][0x23c], -R64.reuse ;  /* 0x00008f00234c7a23 */ /* 0x100fe40000010840 */
[C---:B------:R-:W-:Y:S02]  /*191a0*/  FMUL.FTZ R34, R38.reuse, R70 ;  /* 0x0000004626227220 */ /* 0x040fe40000410000 */
[C---:B------:R-:W-:Y:S02]  /*191b0*/  FMUL.FTZ R35, R38.reuse, R71 ;  /* 0x0000004726237220 */ /* 0x040fe40000410000 */
[----:B------:R-:W-:Y:S02]  /*191c0*/  FMUL.FTZ R27, R38, R79 ;  /* 0x0000004f261b7220 */ /* 0x000fe40000410000 */
[--C-:B------:R-:W-:Y:S01]  /*191d0*/  FFMA.FTZ R79, R140, c[0x0][0x23c], -R103.reuse ;  /* 0x00008f008c4f7a23 */ /* 0x100fe20000010867 */
[----:B------:R-:W2:Y:S01]  /*191e0*/  MUFU.EX2 R108, R108 ;  /* 0x0000006c006c7308 */ /* 0x000ea20000000800 */
[--C-:B------:R-:W-:Y:S02]  /*191f0*/  FFMA.FTZ R77, R33, c[0x0][0x23c], -R64.reuse ;  /* 0x00008f00214d7a23 */ /* 0x100fe40000010840 */
[----:B------:R-:W-:Y:S01]  /*19200*/  FMUL.FTZ R33, R39, R69 ;  /* 0x0000004527217220 */ /* 0x000fe20000410000 */
        /* <DEDUP_REMOVED lines=11> */
[----:B------:R-:W-:Y:S02]  /*192c0*/  FFMA.FTZ R112, R112, c[0x0][0x23c], -R103 ;  /* 0x00008f0070707a23 */ /* 0x000fe40000010867 */
[--C-:B------:R-:W-:Y:S01]  /*192d0*/  FFMA.FTZ R113, R113, c[0x0][0x23c], -R64.reuse ;  /* 0x00008f0071717a23 */ /* 0x100fe20000010840 */
[----:B--2---:R-:W-:Y:S01]  /*192e0*/  F2FP.PACK_AB R40, R108, R117 ;  /* 0x000000756c28723e */ /* 0x004fe200000000ff */
[----:B------:R-:W-:Y:S02]  /*192f0*/  FFMA.FTZ R117, R39, R186, R117 ;  /* 0x000000ba27757223 */ /* 0x000fe40000010075 */
[----:B------:R-:W-:Y:S02]  /*19300*/  FFMA.FTZ R111, R111, c[0x0][0x23c], -R64 ;  /* 0x00008f006f6f7a23 */ /* 0x000fe40000010840 */
[----:B------:R-:W-:Y:S01]  /*19310*/  FFMA.FTZ R104, R104, c[0x0][0x23c], -R103 ;  /* 0x00008f0068687a23 */ /* 0x000fe20000010867 */
[----:B------:R2:W-:Y:S01]  /*19320*/  MUFU.EX2 R78, R32 ;  /* 0x00000020004e7308 */ /* 0x0005e20000000800 */
[----:B------:R-:W-:Y:S09]  /*19330*/  FADD.FTZ R117, R108, R117 ;  /* 0x000000756c757221 */ /* 0x000ff20000010000 */
[----:B------:R-:W-:Y:S01]  /*19340*/  MUFU.EX2 R92, R209 ;  /* 0x000000d1005c7308 */ /* 0x000fe20000000800 */
[C---:B-1----:R-:W-:Y:S01]  /*19350*/  F2FP.PACK_AB R42, R105.reuse, R106 ;  /* 0x0000006a692a723e */ /* 0x042fe200000000ff */
[----:B------:R-:W-:Y:S04]  /*19360*/  FADD.FTZ R106, R106, R117 ;  /* 0x000000756a6a7221 */ /* 0x000fe80000010000 */
[----:B------:R-:W-:Y:S04]  /*19370*/  FADD.FTZ R106, R105, R106 ;  /* 0x0000006a696a7221 */ /* 0x000fe80000010000 */
[----:B------:R-:W-:Y:S01]  /*19380*/  MUFU.EX2 R67, R67 ;  /* 0x0000004300437308 */ /* 0x000fe20000000800 */
[C---:B------:R-:W-:Y:S05]  /*19390*/  HMMA.16816.F32 R4, R40.reuse, R12, R4 ;  /* 0x0000000c2804723c */ /* 0x040fea0000001804 */
[C---:B--2---:R-:W-:Y:S02]  /*193a0*/  FMUL.FTZ R32, R39.reuse, R68 ;  /* 0x0000004427207220 */ /* 0x044fe40000410000 */
        /* <DEDUP_REMOVED lines=28> */
[C---:B------:R-:W-:Y:S01]  /*19570*/  HMMA.16816.F32 R24, R40.reuse, R30, R24 ;  /* 0x0000001e2818723c */ /* 0x040fe20000001818 */
[----:B------:R-:W1:Y:S03]  /*19580*/  MUFU.EX2 R81, R81 ;  /* 0x0000005100517308 */ /* 0x000e660000000800 */
[----:B------:R-:W-:Y:S02]  /*19590*/  FMUL.FTZ R28, R39, R72 ;  /* 0x00000048271c7220 */ /* 0x000fe40000410000 */
[----:B------:R-:W-:Y:S02]  /*195a0*/  FFMA.FTZ R39, R56, c[0x0][0x23c], -R103 ;  /* 0x00008f0038277a23 */ /* 0x000fe40000010867 */
[C---:B------:R-:W-:Y:S03]  /*195b0*/  FMUL.FTZ R30, R38.reuse, R74 ;  /* 0x0000004a261e7220 */ /* 0x040fe60000410000 */
[----:B------:R2:W3:Y:S01]  /*195c0*/  MUFU.EX2 R73, R77 ;  /* 0x0000004d00497308 */ /* 0x0004e20000000800 */
[----:B------:R-:W-:Y:S02]  /*195d0*/  FMUL.FTZ R31, R38, R75 ;  /* 0x0000004b261f7220 */ /* 0x000fe40000410000 */
[--C-:B------:R-:W-:Y:S02]  /*195e0*/  FFMA.FTZ R74, R145, c[0x0][0x23c], -R64.reuse ;  /* 0x00008f00914a7a23 */ /* 0x100fe40000010840 */
[----:B------:R-:W-:Y:S02]  /*195f0*/  FADD.FTZ R38, R114, R187 ;  /* 0x000000bb72267221 */ /* 0x000fe40000010000 */
[----:B------:R-:W-:Y:S01]  /*19600*/  FFMA.FTZ R75, R189, c[0x0][0x23c], -R64 ;  /* 0x00008f00bd4b7a23 */ /* 0x000fe20000010840 */
[C---:B------:R-:W-:Y:S02]  /*19610*/  HMMA.16816.F32 R28, R40.reuse, R44, R28 ;  /* 0x0000002c281c723c */ /* 0x040fe4000000181c */
[----:B------:R-:W-:Y:S01]  /*19620*/  MUFU.EX2 R79, R79 ;  /* 0x0000004f004f7308 */ /* 0x000fe20000000800 */
[----:B------:R-:W-:Y:S02]  /*19630*/  FADD.FTZ R109, R109, R38 ;  /* 0x000000266d6d7221 */ /* 0x000fe40000010000 */
[--C-:B------:R-:W-:Y:S02]  /*19640*/  FFMA.FTZ R72, R147, c[0x0][0x23c], -R64.reuse ;  /* 0x00008f0093487a23 */ /* 0x100fe40000010840 */
[----:B------:R-:W-:Y:S01]  /*19650*/  FADD.FTZ R109, R102, R109 ;  /* 0x0000006d666d7221 */ /* 0x000fe20000010000 */
[----:B------:R-:W-:Y:S01]  /*19660*/  HMMA.16816.F32 R32, R40, R46, R32 ;  /* 0x0000002e2820723c */ /* 0x000fe20000001820 */
[----:B------:R-:W4:Y:S03]  /*19670*/  LDSM.16.MT88.4 R44, [R157+0x6800] ;  /* 0x006800009d2c783b */ /* 0x000f260000004200 */
[----:B------:R-:W-:Y:S01]  /*19680*/  MUFU.EX2 R74, R74 ;  /* 0x0000004a004a7308 */ /* 0x000fe20000000800 */
[--C-:B------:R-:W-:Y:S01]  /*19690*/  FFMA.FTZ R124, R133, c[0x0][0x23c], -R64.reuse ;  /* 0x00008f00857c7a23 */ /* 0x100fe20000010840 */
[----:B------:R-:W-:Y:S01]  /*196a0*/  MOV R102, R3 ;  /* 0x0000000300667202 */ /* 0x000fe20000000f00 */
[----:B------:R-:W-:Y:S01]  /*196b0*/  FFMA.FTZ R133, R132, c[0x0][0x23c], -R103 ;  /* 0x00008f0084857a23 */ /* 0x000fe20000010867 */
[----:B-1----:R-:W-:Y:S01]  /*196c0*/  F2FP.PACK_AB R40, R78, R81 ;  /* 0x000000514e28723e */ /* 0x002fe200000000ff */
[----:B--2---:R-:W-:Y:S03]  /*196d0*/  FFMA.FTZ R77, R143, c[0x0][0x23c], -R64 ;  /* 0x00008f008f4d7a23 */ /* 0x004fe60000010840 */
[----:B---3--:R-:W-:Y:S01]  /*196e0*/  F2FP.PACK_AB R42, R73, R76 ;  /* 0x0000004c492a723e */ /* 0x008fe200000000ff */
[----:B------:R-:W-:Y:S01]  /*196f0*/  FADD.FTZ R81, R81, R106 ;  /* 0x0000006a51517221 */ /* 0x000fe20000010000 */
[----:B------:R-:W-:Y:S01]  /*19700*/  F2FP.PACK_AB R41, R65, R92 ;  /* 0x0000005c4129723e */ /* 0x000fe200000000ff */
[----:B------:R-:W1:Y:S01]  /*19710*/  MUFU.EX2 R77, R77 ;  /* 0x0000004d004d7308 */ /* 0x000e620000000800 */
[----:B------:R-:W-:Y:S01]  /*19720*/  F2FP.PACK_AB R43, R67, R88 ;  /* 0x00000058432b723e */ /* 0x000fe200000000ff */
[----:B------:R-:W-:Y:S02]  /*19730*/  FADD.FTZ R92, R92, R109 ;  /* 0x0000006d5c5c7221 */ /* 0x000fe40000010000 */
[----:B------:R-:W-:Y:S02]  /*19740*/  FADD.FTZ R81, R78, R81 ;  /* 0x000000514e517221 */ /* 0x000fe40000010000 */
[----:B------:R-:W-:Y:S02]  /*19750*/  FADD.FTZ R65, R65, R92 ;  /* 0x0000005c41417221 */ /* 0x000fe40000010000 */
[C---:B------:R-:W-:Y:S01]  /*19760*/  HMMA.16816.F32 R4, R40.reuse, R48, R4 ;  /* 0x000000302804723c */ /* 0x040fe20000001804 */
[----:B------:R-:W-:Y:S01]  /*19770*/  LDSM.16.MT88.4 R92, [R160+0x9800] ;  /* 0x00980000a05c783b */ /* 0x000fe20000004200 */
[----:B------:R-:W-:Y:S01]  /*19780*/  MUFU.EX2 R80, R80 ;  /* 0x0000005000507308 */ /* 0x000fe20000000800 */
[--C-:B------:R-:W-:Y:S02]  /*19790*/  FFMA.FTZ R132, R125, c[0x0][0x23c], -R64.reuse ;  /* 0x00008f007d847a23 */ /* 0x100fe40000010840 */
[--C-:B------:R-:W-:Y:S02]  /*197a0*/  FFMA.FTZ R125, R120, c[0x0][0x23c], -R103.reuse ;  /* 0x00008f00787d7a23 */ /* 0x100fe40000010867 */
[--C-:B------:R-:W-:Y:S01]  /*197b0*/  FFMA.FTZ R120, R57, c[0x0][0x23c], -R64.reuse ;  /* 0x00008f0039787a23 */ /* 0x100fe20000010840 */
[C---:B------:R-:W-:Y:S01]  /*197c0*/  HMMA.16816.F32 R8, R40.reuse, R50, R8 ;  /* 0x000000322808723c */ /* 0x040fe20000001808 */
[----:B------:R-:W2:Y:S03]  /*197d0*/  LDSM.16.MT88.4 R48, [R156+0x6800] ;  /* 0x006800009c30783b */ /* 0x000ea60000004200 */
[----:B------:R-:W-:Y:S01]  /*197e0*/  MUFU.EX2 R122, R122 ;  /* 0x0000007a007a7308 */ /* 0x000fe20000000800 */
        /* <DEDUP_REMOVED lines=9> */
[--C-:B------:R-:W-:Y:S02]  /*19880*/  FFMA.FTZ R110, R115, c[0x0][0x23c], -R64.reuse ;  /* 0x00008f00736e7a23 */ /* 0x100fe40000010840 */
[C---:B----4-:R-:W-:Y:S01]  /*19890*/  HMMA.16816.F32 R20, R40.reuse, R44, R20 ;  /* 0x0000002c2814723c */ /* 0x050fe20000001814 */
[----:B------:R-:W4:Y:S01]  /*198a0*/  MUFU.EX2 R68, R68 ;  /* 0x0000004400447308 */ /* 0x000f220000000800 */
[----:B------:R-:W-:Y:S02]  /*198b0*/  LDSM.16.MT88.4 R56, [R157+0x8800] ;  /* 0x008800009d38783b */ /* 0x000fe40000004200 */
[----:B------:R-:W-:Y:S02]  /*198c0*/  FFMA.FTZ R134, R107, c[0x0][0x23c], -R64 ;  /* 0x00008f006b867a23 */ /* 0x000fe40000010840 */
[----:B------:R-:W-:Y:S02]  /*198d0*/  FFMA.FTZ R107, R66, c[0x0][0x23c], -R103 ;  /* 0x00008f00426b7a23 */ /* 0x000fe40000010867 */
[C---:B------:R-:W-:Y:S02]  /*198e0*/  HMMA.16816.F32 R24, R40.reuse, R46, R24 ;  /* 0x0000002e2818723c */ /* 0x040fe40000001818 */
[----:B------:R-:W5:Y:S01]  /*198f0*/  LDSM.16.MT88.4 R44, [R158+0x7000] ;  /* 0x007000009e2c783b */ /* 0x000f620000004200 */
[----:B------:R-:W-:Y:S01]  /*19900*/  MUFU.EX2 R75, R75 ;  /* 0x0000004b004b7308 */ /* 0x000fe20000000800 */
[----:B------:R-:W-:Y:S04]  /*19910*/  FADD.FTZ R88, R88, R65 ;  /* 0x0000004158587221 */ /* 0x000fe80000010000 */
[----:B------:R-:W-:Y:S01]  /*19920*/  FADD.FTZ R88, R67, R88 ;  /* 0x0000005843587221 */ /* 0x000fe20000010000 */
[C---:B--2---:R-:W-:Y:S04]  /*19930*/  HMMA.16816.F32 R28, R40.reuse, R48, R28 ;  /* 0x00000030281c723c */ /* 0x044fe8000000181c */
[----:B------:R-:W2:Y:S04]  /*19940*/  MUFU.EX2 R72, R72 ;  /* 0x0000004800487308 */ /* 0x000ea80000000800 */
[----:B------:R-:W-:Y:S01]  /*19950*/  HMMA.16816.F32 R32, R40, R50, R32 ;  /* 0x000000322820723c */ /* 0x000fe20000001820 */
[----:B------:R-:W5:Y:S05]  /*19960*/  LDSM.16.MT88.4 R48, [R157+0x7000] ;  /* 0x007000009d30783b */ /* 0x000f6a0000004200 */
[----:B------:R-:W-:Y:S01]  /*19970*/  MUFU.EX2 R118, R118 ;  /* 0x0000007600767308 */ /* 0x000fe20000000800 */
[----:B-1----:R-:W-:Y:S02]  /*19980*/  F2FP.PACK_AB R42, R77, R74 ;  /* 0x0000004a4d2a723e */ /* 0x002fe400000000ff */
[----:B------:R-:W-:Y:S03]  /*19990*/  F2FP.PACK_AB R41, R70, R69 ;  /* 0x000000454629723e */ /* 0x000fe600000000ff */
[----:B----4-:R-:W-:Y:S01]  /*199a0*/  F2FP.PACK_AB R43, R68, R71 ;  /* 0x00000047442b723e */ /* 0x010fe200000000ff */
[----:B------:R-:W-:Y:S03]  /*199b0*/  FADD.FTZ R69, R69, R88 ;  /* 0x0000005845457221 */ /* 0x000fe60000010000 */
[----:B------:R-:W-:Y:S01]  /*199c0*/  MUFU.EX2 R131, R131 ;  /* 0x0000008300837308 */ /* 0x000fe20000000800 */
[----:B------:R-:W-:Y:S01]  /*199d0*/  FADD.FTZ R70, R70, R69 ;  /* 0x0000004546467221 */ /* 0x000fe20000010000 */
[----:B--2---:R-:W-:Y:S03]  /*199e0*/  F2FP.PACK_AB R40, R72, R75 ;  /* 0x0000004b4828723e */ /* 0x004fe600000000ff */
[----:B------:R-:W-:Y:S04]  /*199f0*/  FADD.FTZ R71, R71, R70 ;  /* 0x0000004647477221 */ /* 0x000fe80000010000 */
[----:B------:R-:W-:Y:S01]  /*19a00*/  FADD.FTZ R68, R68, R71 ;  /* 0x0000004744447221 */ /* 0x000fe20000010000 */
[----:B------:R-:W-:Y:S01]  /*19a10*/  MUFU.EX2 R116, R116 ;  /* 0x0000007400747308 */ /* 0x000fe20000000800 */
[C---:B---3--:R-:W-:Y:S08]  /*19a20*/  HMMA.16816.F32 R4, R40.reuse, R52, R4 ;  /* 0x000000342804723c */ /* 0x048ff00000001804 */
[C---:B------:R-:W-:Y:S01]  /*19a30*/  HMMA.16816.F32 R8, R40.reuse, R54, R8 ;  /* 0x000000362808723c */ /* 0x040fe20000001808 */
[----:B------:R-:W1:Y:S01]  /*19a40*/  LDSM.16.MT88.4 R52, [R156+0x7000] ;  /* 0x007000009c34783b */ /* 0x000e620000004200 */
[----:B------:R-:W-:Y:S06]  /*19a50*/  MUFU.EX2 R121, R121 ;  /* 0x0000007900797308 */ /* 0x000fec0000000800 */
[C---:B-----5:R-:W-:Y:S04]  /*19a60*/  HMMA.16816.F32 R12, R40.reuse, R44, R12 ;  /* 0x0000002c280c723c */ /* 0x060fe8000000180c */
[----:B------:R-:W-:Y:S04]  /*19a70*/  MUFU.EX2 R119, R119 ;  /* 0x0000007700777308 */ /* 0x000fe80000000800 */
[C---:B------:R-:W-:Y:S01]  /*19a80*/  HMMA.16816.F32 R16, R40.reuse, R46, R16 ;  /* 0x0000002e2810723c */ /* 0x040fe20000001810 */
[----:B------:R-:W2:Y:S05]  /*19a90*/  LDSM.16.MT88.4 R44, [R160+0x7800] ;  /* 0x00780000a02c783b */ /* 0x000eaa0000004200 */
[----:B------:R-:W-:Y:S02]  /*19aa0*/  MUFU.EX2 R120, R120 ;  /* 0x0000007800787308 */ /* 0x000fe40000000800 */
[C---:B------:R-:W-:Y:S08]  /*19ab0*/  HMMA.16816.F32 R20, R40.reuse, R48, R20 ;  /* 0x000000302814723c */ /* 0x040ff00000001814 */
[C---:B------:R-:W-:Y:S01]  /*19ac0*/  HMMA.16816.F32 R24, R40.reuse, R50, R24 ;  /* 0x000000322818723c */ /* 0x040fe20000001818 */
[----:B------:R-:W-:Y:S01]  /*19ad0*/  MUFU.EX2 R83, R83 ;  /* 0x0000005300537308 */ /* 0x000fe20000000800 */
[----:B------:R-:W3:Y:S06]  /*19ae0*/  LDSM.16.MT88.4 R48, [R158+0x7800] ;  /* 0x007800009e30783b */ /* 0x000eec0000004200 */
[C---:B-1----:R-:W-:Y:S03]  /*19af0*/  HMMA.16816.F32 R28, R40.reuse, R52, R28 ;  /* 0x00000034281c723c */ /* 0x042fe6000000181c */
[----:B------:R-:W1:Y:S05]  /*19b00*/  MUFU.EX2 R82, R82 ;  /* 0x0000005200527308 */ /* 0x000e6a0000000800 */
[----:B------:R-:W-:Y:S01]  /*19b10*/  HMMA.16816.F32 R32, R40, R54, R32 ;  /* 0x000000362820723c */ /* 0x000fe20000001820 */
[----:B------:R-:W4:Y:S04]  /*19b20*/  LDSM.16.MT88.4 R52, [R157+0x7800] ;  /* 0x007800009d34783b */ /* 0x000f280000004200 */
[----:B------:R-:W-:Y:S02]  /*19b30*/  MUFU.EX2 R90, R90 ;  /* 0x0000005a005a7308 */ /* 0x000fe40000000800 */
[----:B------:R-:W-:Y:S08]  /*19b40*/  F2FP.PACK_AB R41, R80, R79 ;  /* 0x0000004f5029723e */ /* 0x000ff000000000ff */
[----:B------:R-:W5:Y:S01]  /*19b50*/  MUFU.EX2 R89, R89 ;  /* 0x0000005900597308 */ /* 0x000f620000000800 */
[----:B-1----:R-:W-:Y:S09]  /*19b60*/  F2FP.PACK_AB R43, R82, R83 ;  /* 0x00000053522b723e */ /* 0x002ff200000000ff */
[----:B------:R-:W-:Y:S10]  /*19b70*/  MUFU.EX2 R91, R91 ;  /* 0x0000005b005b7308 */ /* 0x000ff40000000800 */
[----:B------:R-:W1:Y:S01]  /*19b80*/  MUFU.EX2 R124, R124 ;  /* 0x0000007c007c7308 */ /* 0x000e620000000800 */
[----:B-----5:R-:W-:Y:S09]  /*19b90*/  F2FP.PACK_AB R40, R89, R90 ;  /* 0x0000005a5928723e */ /* 0x020ff200000000ff */
[----:B------:R-:W-:Y:S10]  /*19ba0*/  MUFU.EX2 R130, R130 ;  /* 0x0000008200827308 */ /* 0x000ff40000000800 */
[----:B------:R-:W5:Y:S01]  /*19bb0*/  MUFU.EX2 R133, R133 ;  /* 0x0000008500857308 */ /* 0x000f620000000800 */
[----:B-1----:R-:W-:Y:S09]  /*19bc0*/  F2FP.PACK_AB R42, R124, R91 ;  /* 0x0000005b7c2a723e */ /* 0x002ff200000000ff */
[----:B------:R-:W-:Y:S01]  /*19bd0*/  MUFU.EX2 R128, R128 ;  /* 0x0000008000807308 */ /* 0x000fe20000000800 */
[C---:B--2---:R-:W-:Y:S08]  /*19be0*/  HMMA.16816.F32 R4, R40.reuse, R44, R4 ;  /* 0x0000002c2804723c */ /* 0x044ff00000001804 */
[C---:B------:R-:W-:Y:S01]  /*19bf0*/  HMMA.16816.F32 R8, R40.reuse, R46, R8 ;  /* 0x0000002e2808723c */ /* 0x040fe20000001808 */
[----:B------:R-:W1:Y:S01]  /*19c00*/  LDSM.16.MT88.4 R44, [R156+0x7800] ;  /* 0x007800009c2c783b */ /* 0x000e620000004200 */
[----:B------:R-:W2:Y:S06]  /*19c10*/  MUFU.EX2 R135, R135 ;  /* 0x0000008700877308 */ /* 0x000eac0000000800 */
        /* <DEDUP_REMOVED lines=14> */
[----:B-----5:R-:W-:Y:S02]  /*19d00*/  F2FP.PACK_AB R41, R133, R130 ;  /* 0x000000828529723e */ /* 0x020fe400000000ff */
[----:B--2---:R-:W-:Y:S03]  /*19d10*/  F2FP.PACK_AB R43, R135, R128 ;  /* 0x00000080872b723e */ /* 0x004fe600000000ff */
[----:B------:R-:W-:Y:S03]  /*19d20*/  F2FP.PACK_AB R40, R129, R126 ;  /* 0x0000007e8128723e */ /* 0x000fe600000000ff */
[----:B------:R-:W-:Y:S01]  /*19d30*/  MUFU.EX2 R123, R123 ;  /* 0x0000007b007b7308 */ /* 0x000fe20000000800 */
[----:B-1----:R-:W-:Y:S09]  /*19d40*/  F2FP.PACK_AB R42, R132, R127 ;  /* 0x0000007f842a723e */ /* 0x002ff200000000ff */
[----:B------:R-:W-:Y:S01]  /*19d50*/  MUFU.EX2 R114, R39 ;  /* 0x0000002700727308 */ /* 0x000fe20000000800 */
[C---:B---3--:R-:W-:Y:S08]  /*19d60*/  HMMA.16816.F32 R4, R40.reuse, R48, R4 ;  /* 0x000000302804723c */ /* 0x048ff00000001804 */
[C---:B------:R-:W-:Y:S01]  /*19d70*/  HMMA.16816.F32 R8, R40.reuse, R50, R8 ;  /* 0x000000322808723c */ /* 0x040fe20000001808 */
[----:B------:R-:W1:Y:S01]  /*19d80*/  LDSM.16.MT88.4 R48, [R156+0x8000] ;  /* 0x008000009c30783b */ /* 0x000e620000004200 */
[----:B------:R-:W2:Y:S06]  /*19d90*/  MUFU.EX2 R139, R139 ;  /* 0x0000008b008b7308 */ /* 0x000eac0000000800 */
[C---:B----4-:R-:W-:Y:S04]  /*19da0*/  HMMA.16816.F32 R12, R40.reuse, R52, R12 ;  /* 0x00000034280c723c */ /* 0x050fe8000000180c */
[----:B------:R-:W-:Y:S04]  /*19db0*/  MUFU.EX2 R110, R110 ;  /* 0x0000006e006e7308 */ /* 0x000fe80000000800 */
[C---:B------:R-:W-:Y:S01]  /*19dc0*/  HMMA.16816.F32 R16, R40.reuse, R54, R16 ;  /* 0x000000362810723c */ /* 0x040fe20000001810 */
[----:B------:R-:W3:Y:S05]  /*19dd0*/  LDSM.16.MT88.4 R52, [R160+0x8800] ;  /* 0x00880000a034783b */ /* 0x000eea0000004200 */
[----:B------:R-:W-:Y:S02]  /*19de0*/  MUFU.EX2 R113, R113 ;  /* 0x0000007100717308 */ /* 0x000fe40000000800 */
[C---:B------:R-:W-:Y:S04]  /*19df0*/  HMMA.16816.F32 R20, R40.reuse, R44, R20 ;  /* 0x0000002c2814723c */ /* 0x040fe80000001814 */
[----:B--2---:R-:W-:Y:S04]  /*19e00*/  F2FP.PACK_AB R39, R139, R114 ;  /* 0x000000728b27723e */ /* 0x004fe800000000ff */
[C---:B------:R-:W-:Y:S01]  /*19e10*/  HMMA.16816.F32 R24, R40.reuse, R46, R24 ;  /* 0x0000002e2818723c */ /* 0x040fe20000001818 */
[----:B------:R-:W2:Y:S01]  /*19e20*/  LDSM.16.MT88.4 R44, [R158+0x8800] ;  /* 0x008800009e2c783b */ /* 0x000ea20000004200 */
        /* <DEDUP_REMOVED lines=12> */
[C---:B---3--:R-:W-:Y:S08]  /*19ef0*/  HMMA.16816.F32 R4, R40.reuse, R52, R4 ;  /* 0x000000342804723c */ /* 0x048ff00000001804 */
[C---:B------:R-:W-:Y:S01]  /*19f00*/  HMMA.16816.F32 R8, R40.reuse, R54, R8 ;  /* 0x000000362808723c */ /* 0x040fe20000001808 */
[----:B------:R-:W-:Y:S07]  /*19f10*/  LDSM.16.MT88.4 R52, [R158+0x9000] ;  /* 0x009000009e34783b */ /* 0x000fee0000004200 */
[C---:B--2---:R-:W-:Y:S04]  /*19f20*/  HMMA.16816.F32 R12, R40.reuse, R44, R12 ;  /* 0x0000002c280c723c */ /* 0x044fe8000000180c */
[----:B-----5:R-:W-:Y:S04]  /*19f30*/  F2FP.PACK_AB R69, R107, R104 ;  /* 0x000000686b45723e */ /* 0x020fe800000000ff */
[C---:B------:R-:W-:Y:S01]  /*19f40*/  HMMA.16816.F32 R16, R40.reuse, R46, R16 ;  /* 0x0000002e2810723c */ /* 0x040fe20000001810 */
[----:B------:R-:W1:Y:S07]  /*19f50*/  LDSM.16.MT88.4 R44, [R160+0x9000] ;  /* 0x00900000a02c783b */ /* 0x000e6e0000004200 */
[C---:B------:R-:W-:Y:S08]  /*19f60*/  HMMA.16816.F32 R20, R40.reuse, R56, R20 ;  /* 0x000000382814723c */ /* 0x040ff00000001814 */
[C---:B------:R-:W-:Y:S01]  /*19f70*/  HMMA.16816.F32 R24, R40.reuse, R58, R24 ;  /* 0x0000003a2818723c */ /* 0x040fe20000001818 */
[----:B------:R-:W2:Y:S07]  /*19f80*/  LDSM.16.MT88.4 R56, [R157+0x9000] ;  /* 0x009000009d38783b */ /* 0x000eae0000004200 */
[C---:B----4-:R-:W-:Y:S07]  /*19f90*/  HMMA.16816.F32 R28, R40.reuse, R48, R28 ;  /* 0x00000030281c723c */ /* 0x050fee000000181c */
[--C-:B------:R-:W-:Y:S01]  /*19fa0*/  FFMA.FTZ R48, R37, c[0x0][0x23c], -R103.reuse ;  /* 0x00008f0025307a23 */ /* 0x100fe20000010867 */
[----:B------:R-:W-:Y:S01]  /*19fb0*/  HMMA.16816.F32 R32, R40, R50, R32 ;  /* 0x000000322820723c */ /* 0x000fe20000001820 */
[----:B------:R-:W3:Y:S03]  /*19fc0*/  LDSM.16.MT88.4 R40, [R156+0x9000] ;  /* 0x009000009c28783b */ /* 0x000ee60000004200 */
[----:B------:R-:W-:Y:S01]  /*19fd0*/  F2FP.PACK_AB R37, R123, R112 ;  /* 0x000000707b25723e */ /* 0x000fe200000000ff */
[----:B------:R-:W-:Y:S01]  /*19fe0*/  FFMA.FTZ R103, R36, c[0x0][0x23c], -R103 ;  /* 0x00008f0024677a23 */ /* 0x000fe20000010867 */
[----:B------:R-:W-:Y:S01]  /*19ff0*/  F2FP.PACK_AB R36, R113, R110 ;  /* 0x0000006e7124723e */ /* 0x000fe200000000ff */
[----:B------:R-:W-:Y:S01]  /*1a000*/  FADD.FTZ R50, R76, R81 ;  /* 0x000000514c327221 */ /* 0x000fe20000010000 */
[----:B------:R-:W-:Y:S04]  /*1a010*/  MUFU.EX2 R48, R48 ;  /* 0x0000003000307308 */ /* 0x000fe80000000800 */
[----:B------:R-:W-:Y:S01]  /*1a020*/  FADD.FTZ R50, R73, R50 ;  /* 0x0000003249327221 */ /* 0x000fe20000010000 */
[C---:B-1----:R-:W-:Y:S05]  /*1a030*/  HMMA.16816.F32 R4, R36.reuse, R44, R4 ;  /* 0x0000002c2404723c */ /* 0x042fea0000001804 */
[----:B------:R-:W1:Y:S01]  /*1a040*/  MUFU.EX2 R103, R103 ;  /* 0x0000006700677308 */ /* 0x000e620000000800 */
[----:B------:R-:W-:Y:S02]  /*1a050*/  FADD.FTZ R49, R75, R50 ;  /* 0x000000324b317221 */ /* 0x000fe40000010000 */
[C---:B------:R-:W-:Y:S04]  /*1a060*/  HMMA.16816.F32 R8, R36.reuse, R46, R8 ;  /* 0x0000002e2408723c */ /* 0x040fe80000001808 */
[----:B------:R-:W-:Y:S02]  /*1a070*/  FADD.FTZ R49, R72, R49 ;  /* 0x0000003148317221 */ /* 0x000fe40000010000 */
[----:B------:R-:W-:Y:S02]  /*1a080*/  FFMA.FTZ R44, R63, c[0x0][0x23c], -R64 ;  /* 0x00008f003f2c7a23 */ /* 0x000fe40000010840 */
[C---:B------:R-:W-:Y:S04]  /*1a090*/  HMMA.16816.F32 R12, R36.reuse, R52, R12 ;  /* 0x00000034240c723c */ /* 0x040fe8000000180c */
[----:B------:R-:W-:Y:S01]  /*1a0a0*/  FADD.FTZ R74, R74, R49 ;  /* 0x000000314a4a7221 */ /* 0x000fe20000010000 */
[----:B------:R-:W-:Y:S01]  /*1a0b0*/  MUFU.EX2 R44, R44 ;  /* 0x0000002c002c7308 */ /* 0x000fe20000000800 */
[----:B------:R-:W-:Y:S02]  /*1a0c0*/  FADD.FTZ R49, R79, R68 ;  /* 0x000000444f317221 */ /* 0x000fe40000010000 */
[C---:B------:R-:W-:Y:S04]  /*1a0d0*/  HMMA.16816.F32 R16, R36.reuse, R54, R16 ;  /* 0x000000362410723c */ /* 0x040fe80000001810 */
[--C-:B------:R-:W-:Y:S01]  /*1a0e0*/  FFMA.FTZ R45, R61, c[0x0][0x23c], -R64.reuse ;  /* 0x00008f003d2d7a23 */ /* 0x100fe20000010840 */
[----:B-1----:R-:W-:Y:S01]  /*1a0f0*/  F2FP.PACK_AB R71, R103, R48 ;  /* 0x000000306747723e */ /* 0x002fe200000000ff */
[--C-:B------:R-:W-:Y:S02]  /*1a100*/  FFMA.FTZ R46, R62, c[0x0][0x23c], -R64.reuse ;  /* 0x00008f003e2e7a23 */ /* 0x100fe40000010840 */
[C---:B--2---:R-:W-:Y:S02]  /*1a110*/  HMMA.16816.F32 R20, R36.reuse, R56, R20 ;  /* 0x000000382414723c */ /* 0x044fe40000001814 */
[----:B------:R-:W1:Y:S02]  /*1a120*/  MUFU.EX2 R45, R45 ;  /* 0x0000002d002d7308 */ /* 0x000e640000000800 */
[----:B------:R-:W-:Y:S02]  /*1a130*/  FFMA.FTZ R64, R60, c[0x0][0x23c], -R64 ;  /* 0x00008f003c407a23 */ /* 0x000fe40000010840 */
[----:B------:R-:W-:Y:S02]  /*1a140*/  FADD.FTZ R80, R80, R49 ;  /* 0x0000003150507221 */ /* 0x000fe40000010000 */
[C---:B------:R-:W-:Y:S04]  /*1a150*/  HMMA.16816.F32 R24, R36.reuse, R58, R24 ;  /* 0x0000003a2418723c */ /* 0x040fe80000001818 */
[----:B------:R-:W-:Y:S04]  /*1a160*/  MUFU.EX2 R46, R46 ;  /* 0x0000002e002e7308 */ /* 0x000fe80000000800 */
[C---:B---3--:R-:W-:Y:S06]  /*1a170*/  HMMA.16816.F32 R28, R36.reuse, R40, R28 ;  /* 0x00000028241c723c */ /* 0x048fec000000181c */
[----:B------:R-:W2:Y:S01]  /*1a180*/  MUFU.EX2 R47, R64 ;  /* 0x00000040002f7308 */ /* 0x000ea20000000800 */
[----:B------:R-:W-:Y:S01]  /*1a190*/  FADD.FTZ R41, R77, R74 ;  /* 0x0000004a4d297221 */ /* 0x000fe20000010000 */
[----:B------:R-:W-:Y:S01]  /*1a1a0*/  HMMA.16816.F32 R32, R36, R42, R32 ;  /* 0x0000002a2420723c */ /* 0x000fe20000001820 */
[----:B------:R-:W3:Y:S03]  /*1a1b0*/  LDSM.16.MT88.4 R76, [R157+0x9800] ;  /* 0x009800009d4c783b */ /* 0x000ee60000004200 */
        /* <DEDUP_REMOVED lines=8> */
[----:B--2---:R-:W-:Y:S01]  /*1a240*/  F2FP.PACK_AB R70, R47, R46 ;  /* 0x0000002e2f46723e */ /* 0x004fe200000000ff */
[----:B------:R-:W-:Y:S04]  /*1a250*/  FADD.FTZ R133, R133, R130 ;  /* 0x0000008285857221 */ /* 0x000fe80000010000 */
[----:B------:R-:W-:Y:S02]  /*1a260*/  FADD.FTZ R128, R128, R133 ;  /* 0x0000008580807221 */ /* 0x000fe40000010000 */
[C---:B------:R-:W-:Y:S01]  /*1a270*/  HMMA.16816.F32 R96, R68.reuse, R92, R4 ;  /* 0x0000005c4460723c */ /* 0x040fe20000001804 */
[----:B------:R-:W1:Y:S04]  /*1a280*/  LDSM.16.MT88.4 R4, [R156+0x9800] ;  /* 0x009800009c04783b */ /* 0x000e680000004200 */
        /* <DEDUP_REMOVED lines=12> */
[C---:B---3--:R-:W-:Y:S04]  /*1a350*/  HMMA.16816.F32 R80, R68.reuse, R76, R20 ;  /* 0x0000004c4450723c */ /* 0x048fe80000001814 */
        /* <DEDUP_REMOVED lines=25> */
.L_x_7688:
[----:B------:R-:W1:Y:S01]  /*1a4f0*/  SHFL.BFLY PT, R7, R186, 0x2, 0x1f ;  /* 0x0c401f00ba077f89 */ /* 0x000e6200000e0000 */
[----:B------:R-:W-:Y:S01]  /*1a500*/  MOV R11, 0x3f800000 ;  /* 0x3f800000000b7802 */ /* 0x000fe20000000f00 */
[----:B------:R-:W-:Y:S01]  /*1a510*/  BSSY B0, `(.L_x_7693) ;  /* 0x000009f000007945 */ /* 0x000fe20003800000 */
[----:B------:R-:W-:Y:S01]  /*1a520*/  IADD3 R46, -R173, RZ, RZ ;  /* 0x000000ffad2e7210 */ /* 0x000fe20007ffe1ff */
[----:B------:R-:W2:Y:S04]  /*1a530*/  SHFL.BFLY PT, R4, R187, 0x2, 0x1f ;  /* 0x0c401f00bb047f89 */ /* 0x000ea800000e0000 */
        /* <DEDUP_REMOVED lines=10> */
[----:B------:R-:W-:Y:S02]  /*1a5e0*/  LEA.HI R8, R5, R0, RZ, 0x2 ;  /* 0x0000000005087211 */ /* 0x000fe400078f10ff */
[----:B----4-:R-:W-:Y:S02]  /*1a5f0*/  SHF.R.S32.HI R10, RZ, 0x1f, R13 ;  /* 0x0000001fff0a7819 */ /* 0x010fe4000001140d */
[----:B------:R-:W-:Y:S02]  /*1a600*/  SHF.R.S32.HI R12, RZ, 0x2, R8 ;  /* 0x00000002ff0c7819 */ /* 0x000fe40000011408 */
[----:B------:R-:W-:-:S04]  /*1a610*/  LEA.HI R10, R10, R13, RZ, 0x4 ;  /* 0x0000000d0a0a7211 */ /* 0x000fc800078f20ff */
[----:B------:R-:W-:Y:S01]  /*1a620*/  SHF.R.S32.HI R10, RZ, 0x4, R10 ;  /* 0x00000004ff0a7819 */ /* 0x000fe2000001140a */
[----:B-----5:R-:W-:Y:S02]  /*1a630*/  IMAD R45, R46, c[0x0][0x1c0], R45 ;  /* 0x000070002e2d7a24 */ /* 0x020fe400078e022d */
[----:B-1----:R-:W-:Y:S02]  /*1a640*/  IMAD R44, R44, c[0x0][0x210], R173 ;  /* 0x000084002c2c7a24 */ /* 0x002fe400078e02ad */
[----:B--2---:R-:W-:Y:S01]  /*1a650*/  FADD.FTZ R6, R7, R6 ;  /* 0x0000000607067221 */ /* 0x004fe20000010000 */
[----:B------:R-:W-:Y:S01]  /*1a660*/  SHF.R.S32.HI R7, RZ, 0x1f, R8 ;  /* 0x0000001fff077819 */ /* 0x000fe20000011408 */
[----:B------:R-:W-:Y:S02]  /*1a670*/  IMAD R44, R44, c[0x0][0x1c0], R45 ;  /* 0x000070002c2c7a24 */ /* 0x000fe400078e022d */
[----:B---3--:R-:W-:Y:S01]  /*1a680*/  FADD.FTZ R4, R9, R4 ;  /* 0x0000000409047221 */ /* 0x008fe20000010000 */
[----:B------:R-:W-:Y:S01]  /*1a690*/  FSETP.NE.FTZ.AND P3, PT, R6, RZ, PT ;  /* 0x000000ff0600720b */ /* 0x000fe20003f75000 */
[----:B------:R-:W-:Y:S01]  /*1a6a0*/  IMAD.MOV.U32 R9, RZ, RZ, 0x3f800000 ;  /* 0x3f800000ff097424 */ /* 0x000fe200078e00ff */
[----:B------:R-:W-:-:S02]  /*1a6b0*/  LEA.HI R7, R7, R12, RZ, 0x3 ;  /* 0x0000000c07077211 */ /* 0x000fc400078f18ff */
[----:B------:R-:W-:Y:S02]  /*1a6c0*/  FSETP.NE.FTZ.AND P0, PT, R4, RZ, PT ;  /* 0x000000ff0400720b */ /* 0x000fe40003f15000 */
[----:B------:R-:W-:-:S04]  /*1a6d0*/  LOP3.LUT R7, R7, 0xfffffff8, RZ, 0xc0, !PT ;  /* 0xfffffff807077812 */ /* 0x000fc800078ec0ff */
[----:B------:R-:W-:-:S03]  /*1a6e0*/  IADD3 R7, R12, -R7, RZ ;  /* 0x800000070c077210 */ /* 0x000fc60007ffe0ff */
[----:B------:R-:W1:Y:S01]  /*1a6f0*/  @P3 MUFU.RCP R11, R6 ;  /* 0x00000006000b3308 */ /* 0x000e620000001000 */
[----:B------:R-:W-:-:S04]  /*1a700*/  LOP3.LUT R12, R7, 0x1, RZ, 0xc0, !PT ;  /* 0x00000001070c7812 */ /* 0x000fc800078ec0ff */
[----:B------:R-:W-:Y:S02]  /*1a710*/  ISETP.NE.U32.AND P4, PT, R12, 0x1, PT ;  /* 0x000000010c00780c */ /* 0x000fe40003f85070 */
[----:B------:R-:W-:Y:S01]  /*1a720*/  SHF.L.U32 R12, R10, 0x6, RZ ;  /* 0x000000060a0c7819 */ /* 0x000fe200000006ff */
[----:B------:R-:W2:Y:S01]  /*1a730*/  @P0 MUFU.RCP R9, R4 ;  /* 0x0000000400090308 */ /* 0x000ea20000001000 */
[----:B------:R-:W-:Y:S01]  /*1a740*/  R2P PR, R7, 0x6 ;  /* 0x0000000607007804 */ /* 0x000fe20000000000 */
[----:B-1----:R-:W-:-:S06]  /*1a750*/  FMUL.FTZ R96, R11, R96 ;  /* 0x000000600b607220 */ /* 0x002fcc0000410000 */
        /* <DEDUP_REMOVED lines=122> */
.L_x_7694:
[----:B--234-:R-:W-:Y:S05]  /*1af00*/  BSYNC B0 ;  /* 0x0000000000007941 */ /* 0x01cfea0003800000 */
.L_x_7693:
        /* <DEDUP_REMOVED lines=35> */
.L_x_7695:
        /* <DEDUP_REMOVED lines=12> */
.L_x_7823:


//--------------------- .nv.shared._ZN5flash32flash_fwd_splitkv_combine_kernelI23Flash_fwd_kernel_traitsILi64ELi64ELi256ELi4ELb0ELb0EN7cutlass6half_tE19Flash_kernel_traitsILi64ELi64ELi256ELi4ES3_EELi8ELi7ELb0EEEvNS_16Flash_fwd_paramsE --------------------------
	.section	.nv.shared._ZN5flash32flash_fwd_splitkv_combine_kernelI23Flash_fwd_kernel_traitsILi64ELi64ELi256ELi4ELb0ELb0EN7cutlass6half_tE19Flash_kernel_traitsILi64ELi64ELi256ELi4ES3_EELi8ELi7ELb0EEEvNS_16Flash_fwd_paramsE,"aw",@nobits
	.sectionflags	@""
	.align	16
.nv.shared._ZN5flash32flash_fwd_splitkv_combine_kernelI23Flash_fwd_kernel_traitsILi64ELi64ELi256ELi4ELb0ELb0EN7cutlass6half_tE19Flash_kernel_traitsILi64ELi64ELi256ELi4ES3_EELi8ELi7ELb0EEEvNS_16Flash_fwd_paramsE:
	.zero		4608


//--------------------- .nv.global                --------------------------
	.section	.nv.global,"aw",@nobits
.nv.global:
	.type		_ZN78_INTERNAL_508b6885_42_flash_fwd_split_hdim64_fp16_causal_sm80_cu_8761d306_28084cute1_E,@object
	.size		_ZN78_INTERNAL_508b6885_42_flash_fwd_split_hdim64_fp16_causal_sm80_cu_8761d306_28084cute1_E,(_ZN78_INTERNAL_508b6885_42_flash_fwd_split_hdim64_fp16_causal_sm80_cu_8761d306_28084cuda3std3__45__cpo6cbeginE - _ZN78_INTERNAL_508b6885_42_flash_fwd_split_hdim64_fp16_causal_sm80_cu_8761d306_28084cute1_E)
_ZN78_INTERNAL_508b6885_42_flash_fwd_split_hdim64_fp16_causal_sm80_cu_8761d306_28084cute1_E:
	.zero		1
	.type		_ZN78_INTERNAL_508b6885_42_flash_fwd_split_hdim64_fp16_causal_sm80_cu_8761d306_28084cuda3std3__45__cpo6cbeginE,@object
	.size		_ZN78_INTERNAL_508b6885_42_flash_fwd_split_hdim64_fp16_causal_sm80_cu_8761d306_28084cuda3std3__45__cpo6cbeginE,(_ZN78_INTERNAL_508b6885_42_flash_fwd_split_hdim64_fp16_causal_sm80_cu_8761d306_28084cuda3std3__48in_placeE - _ZN78_INTERNAL_508b6885_42_flash_fwd_split_hdim64_fp16_causal_sm80_cu_8761d306_28084cuda3std3__45__cpo6cbeginE)
_ZN78_INTERNAL_508b6885_42_flash_fwd_split_hdim64_fp16_causal_sm80_cu_8761d306_28084cuda3std3__45__cpo6cbeginE:
	.zero		1
	.type		_ZN78_INTERNAL_508b6885_42_flash_fwd_split_hdim64_fp16_causal_sm80_cu_8761d306_28084cuda3std3__48in_placeE,@object
	.size		_ZN78_INTERNAL_508b6885_42_flash_fwd_split_hdim64_fp16_causal_sm80_cu_8761d306_28084cuda3std3__48in_placeE,(_ZN78_INTERNAL_508b6885_42_flash_fwd_split_hdim64_fp16_causal_sm80_cu_8761d306_28084cuda3std6ranges3__45__cpo9iter_moveE - _ZN78_INTERNAL_508b6885_42_flash_fwd_split_hdim64_fp16_causal_sm80_cu_8761d306_28084cuda3std3__48in_placeE)
_ZN78_INTERNAL_508b6885_42_flash_fwd_split_hdim64_fp16_causal_sm80_cu_8761d306_28084cuda3std3__48in_placeE:
	.zero		1
	.type		_ZN78_INTERNAL_508b6885_42_flash_fwd_split_hdim64_fp16_causal_sm80_cu_8761d306_28084cuda3std6ranges3__45__cpo9iter_moveE,@object
	.size		_ZN78_INTERNAL_508b6885_42_flash_fwd_split_hdim64_fp16_causal_sm80_cu_8761d306_28084cuda3std6ranges3__45__cpo9iter_moveE,(_ZN78_INTERNAL_508b6885_42_flash_fwd_split_hdim64_fp16_causal_sm80_cu_8761d306_28084cuda3std3__45__cpo5beginE - _ZN78_INTERNAL_508b6885_42_flash_fwd_split_hdim64_fp16_causal_sm80_cu_8761d306_28084cuda3std6ranges3__45__cpo9iter_moveE)
_ZN78_INTERNAL_508b6885_42_flash_fwd_split_hdim64_fp16_causal_sm80_cu_8761d306_28084cuda3std6ranges3__45__cpo9iter_moveE:
	.zero		1
	.type		_ZN78_INTERNAL_508b6885_42_flash_fwd_split_hdim64_fp16_causal_sm80_cu_8761d306_28084cuda3std3__45__cpo5beginE,@object
	.size		_ZN78_INTERNAL_508b6885_42_flash_fwd_split_hdim64_fp16_causal_sm80_cu_8761d306_28084cuda3std3__45__cpo5beginE,(_ZN78_INTERNAL_508b6885_42_flash_fwd_split_hdim64_fp16_causal_sm80_cu_8761d306_28084cuda3std3__480_GLOBAL__N__508b6885_42_flash_fwd_split_hdim64_fp16_causal_sm80_cu_8761d306_28086ignoreE - _ZN78_INTERNAL_508b6885_42_flash_fwd_split_hdim64_fp16_causal_sm80_cu_8761d306_28084cuda3std3__45__cpo5beginE)
_ZN78_INTERNAL_508b6885_42_flash_fwd_split_hdim64_fp16_causal_sm80_cu_8761d306_28084cuda3std3__45__cpo5beginE:
	.zero		1
	.type		_ZN78_INTERNAL_508b6885_42_flash_fwd_split_hdim64_fp16_causal_sm80_cu_8761d306_28084cuda3std3__480_GLOBAL__N__508b6885_42_flash_fwd_split_hdim64_fp16_causal_sm80_cu_8761d306_28086ignoreE,@object
	.size		_ZN78_INTERNAL_508b6885_42_flash_fwd_split_hdim64_fp16_causal_sm80_cu_8761d306_28084cuda3std3__480_GLOBAL__N__508b6885_42_flash_fwd_split_hdim64_fp16_causal_sm80_cu_8761d306_28086ignoreE,(_ZN78_INTERNAL_508b6885_42_flash_fwd_split_hdim64_fp16_causal_sm80_cu_8761d306_28084cute7productE - _ZN78_INTERNAL_508b6885_42_flash_fwd_split_hdim64_fp16_causal_sm80_cu_8761d306_28084cuda3std3__480_GLOBAL__N__508b6885_42_flash_fwd_split_hdim64_fp16_causal_sm80_cu_8761d306_28086ignoreE)
_ZN78_INTERNAL_508b6885_42_flash_fwd_split_hdim64_fp16_causal_sm80_cu_8761d306_28084cuda3std3__480_GLOBAL__N__508b6885_42_flash_fwd_split_hdim64_fp16_causal_sm80_cu_8761d306_28086ignoreE:
	.zero		1
	.type		_ZN78_INTERNAL_508b6885_42_flash_fwd_split_hdim64_fp16_causal_sm80_cu_8761d306_28084cute7productE,@object
	.size		_ZN78_INTERNAL_508b6885_42_flash_fwd_split_hdim64_fp16_causal_sm80_cu_8761d306_28084cute7productE,(_ZN78_INTERNAL_508b6885_42_flash_fwd_split_hdim64_fp16_causal_sm80_cu_8761d306_28084cuda3std3__45__cpo3endE - _ZN78_INTERNAL_508b6885_42_flash_fwd_split_hdim64_fp16_causal_sm80_cu_8761d306_28084cute7productE)
_ZN78_INTERNAL_508b6885_42_flash_fwd_split_hdim64_fp16_causal_sm80_cu_8761d306_28084cute7productE:
	.zero		1
	.type		_ZN78_INTERNAL_508b6885_42_flash_fwd_split_hdim64_fp16_causal_sm80_cu_8761d306_28084cuda3std3__45__cpo3endE,@object
	.size		_ZN78_INTERNAL_508b6885_42_flash_fwd_split_hdim64_fp16_causal_sm80_cu_8761d306_28084cuda3std3__45__cpo3endE,(_ZN78_INTERNAL_508b6885_42_flash_fwd_split_hdim64_fp16_causal_sm80_cu_8761d306_28084cuda3std3__419piecewise_constructE - _ZN78_INTERNAL_508b6885_42_flash_fwd_split_hdim64_fp16_causal_sm80_cu_8761d306_28084cuda3std3__45__cpo3endE)
_ZN78_INTERNAL_508b6885_42_flash_fwd_split_hdim64_fp16_causal_sm80_cu_8761d306_28084cuda3std3__45__cpo3endE:
	.zero		1
	.type		_ZN78_INTERNAL_508b6885_42_flash_fwd_split_hdim64_fp16_causal_sm80_cu_8761d306_28084cuda3std3__419piecewise_constructE,@object
	.size		_ZN78_INTERNAL_508b6885_42_flash_fwd_split_hdim64_fp16_causal_sm80_cu_8761d306_28084cuda3std3__419piecewise_constructE,(_ZN78_INTERNAL_508b6885_42_flash_fwd_split_hdim64_fp16_causal_sm80_cu_8761d306_28084cuda3std3__45__cpo4cendE - _ZN78_INTERNAL_508b6885_42_flash_fwd_split_hdim64_fp16_causal_sm80_cu_8761d306_28084cuda3std3__419piecewise_constructE)
_ZN78_INTERNAL_508b6885_42_flash_fwd_split_hdim64_fp16_causal_sm80_cu_8761d306_28084cuda3std3__419piecewise_constructE:
	.zero		1
	.type		_ZN78_INTERNAL_508b6885_42_flash_fwd_split_hdim64_fp16_causal_sm80_cu_8761d306_28084cuda3std3__45__cpo4cendE,@object
	.size		_ZN78_INTERNAL_508b6885_42_flash_fwd_split_hdim64_fp16_causal_sm80_cu_8761d306_28084cuda3std3__45__cpo4cendE,(_ZN78_INTERNAL_508b6885_42_flash_fwd_split_hdim64_fp16_causal_sm80_cu_8761d306_28084cuda3std6ranges3__45__cpo4swapE - _ZN78_INTERNAL_508b6885_42_flash_fwd_split_hdim64_fp16_causal_sm80_cu_8761d306_28084cuda3std3__45__cpo4cendE)
_ZN78_INTERNAL_508b6885_42_flash_fwd_split_hdim64_fp16_causal_sm80_cu_8761d306_28084cuda3std3__45__cpo4cendE:
	.zero		1
	.type		_ZN78_INTERNAL_508b6885_42_flash_fwd_split_hdim64_fp16_causal_sm80_cu_8761d306_28084cuda3std6ranges3__45__cpo4swapE,@object
	.size		_ZN78_INTERNAL_508b6885_42_flash_fwd_split_hdim64_fp16_causal_sm80_cu_8761d306_28084cuda3std6ranges3__45__cpo4swapE,(.L_7 - _ZN78_INTERNAL_508b6885_42_flash_fwd_split_hdim64_fp16_causal_sm80_cu_8761d306_28084cuda3std6ranges3__45__cpo4swapE)
_ZN78_INTERNAL_508b6885_42_flash_fwd_split_hdim64_fp16_causal_sm80_cu_8761d306_28084cuda3std6ranges3__45__cpo4swapE:
	.zero		1
.L_7:


//--------------------- .nv.shared._ZN5flash32flash_fwd_splitkv_combine_kernelI23Flash_fwd_kernel_traitsILi64ELi64ELi256ELi4ELb0ELb0EN7cutlass6half_tE19Flash_kernel_traitsILi64ELi64ELi256ELi4ES3_EELi8ELi6ELb0EEEvNS_16Flash_fwd_paramsE --------------------------
	.section	.nv.shared._ZN5flash32flash_fwd_splitkv_combine_kernelI23Flash_fwd_kernel_traitsILi64ELi64ELi256ELi4ELb0ELb0EN7cutlass6half_tE19Flash_kernel_traitsILi64ELi64ELi256ELi4ES3_EELi8ELi6ELb0EEEvNS_16Flash_fwd_paramsE,"aw",@nobits
	.sectionflags	@""
	.align	16
.nv.shared._ZN5flash32flash_fwd_splitkv_combine_kernelI23Flash_fwd_kernel_traitsILi64ELi64ELi256ELi4ELb0ELb0EN7cutlass6half_tE19Flash_kernel_traitsILi64ELi64ELi256ELi4ES3_EELi8ELi6ELb0EEEvNS_16Flash_fwd_paramsE:
	.zero		2304


//--------------------- .nv.shared._ZN5flash32flash_fwd_splitkv_combine_kernelI23Flash_fwd_kernel_traitsILi64ELi64ELi256ELi4ELb0ELb0EN7cutlass6half_tE19Flash_kernel_traitsILi64ELi64ELi256ELi4ES3_EELi8ELi5ELb0EEEvNS_16Flash_fwd_paramsE --------------------------
	.section	.nv.shared._ZN5flash32flash_fwd_splitkv_combine_kernelI23Flash_fwd_kernel_traitsILi64ELi64ELi256ELi4ELb0ELb0EN7cutlass6half_tE19Flash_kernel_traitsILi64ELi64ELi256ELi4ES3_EELi8ELi5ELb0EEEvNS_16Flash_fwd_paramsE,"aw",@nobits
	.sectionflags	@""
	.align	16
.nv.shared._ZN5flash32flash_fwd_splitkv_combine_kernelI23Flash_fwd_kernel_traitsILi64ELi64ELi256ELi4ELb0ELb0EN7cutlass6half_tE19Flash_kernel_traitsILi64ELi64ELi256ELi4ES3_EELi8ELi5ELb0EEEvNS_16Flash_fwd_paramsE:
	.zero		1152


//--------------------- .nv.shared._ZN5flash32flash_fwd_splitkv_combine_kernelI23Flash_fwd_kernel_traitsILi64ELi64ELi256ELi4ELb0ELb0EN7cutlass6half_tE19Flash_kernel_traitsILi64ELi64ELi256ELi4ES3_EELi8ELi4ELb0EEEvNS_16Flash_fwd_paramsE --------------------------
	.section	.nv.shared._ZN5flash32flash_fwd_splitkv_combine_kernelI23Flash_fwd_kernel_traitsILi64ELi64ELi256ELi4ELb0ELb0EN7cutlass6half_tE19Flash_kernel_traitsILi64ELi64ELi256ELi4ES3_EELi8ELi4ELb0EEEvNS_16Flash_fwd_paramsE,"aw",@nobits
	.sectionflags	@""
	.align	16
.nv.shared._ZN5flash32flash_fwd_splitkv_combine_kernelI23Flash_fwd_kernel_traitsILi64ELi64ELi256ELi4ELb0ELb0EN7cutlass6half_tE19Flash_kernel_traitsILi64ELi64ELi256ELi4ES3_EELi8ELi4ELb0EEEvNS_16Flash_fwd_paramsE:
	.zero		576


//--------------------- .nv.shared._ZN5flash32flash_fwd_splitkv_combine_kernelI23Flash_fwd_kernel_traitsILi64ELi64ELi256ELi4ELb0ELb0EN7cutlass6half_tE19Flash_kernel_traitsILi64ELi64ELi256ELi4ES3_EELi8ELi3ELb0EEEvNS_16Flash_fwd_paramsE --------------------------
	.section	.nv.shared._ZN5flash32flash_fwd_splitkv_combine_kernelI23Flash_fwd_kernel_traitsILi64ELi64ELi256ELi4ELb0ELb0EN7cutlass6half_tE19Flash_kernel_traitsILi64ELi64ELi256ELi4ES3_EELi8ELi3ELb0EEEvNS_16Flash_fwd_paramsE,"aw",@nobits
	.sectionflags	@""
	.align	16
.nv.shared._ZN5flash32flash_fwd_splitkv_combine_kernelI23Flash_fwd_kernel_traitsILi64ELi64ELi256ELi4ELb0ELb0EN7cutlass6half_tE19Flash_kernel_traitsILi64ELi64ELi256ELi4ES3_EELi8ELi3ELb0EEEvNS_16Flash_fwd_paramsE:
	.zero		288


//--------------------- .nv.shared._ZN5flash32flash_fwd_splitkv_combine_kernelI23Flash_fwd_kernel_traitsILi64ELi64ELi256ELi4ELb0ELb0EN7cutlass6half_tE19Flash_kernel_traitsILi64ELi64ELi256ELi4ES3_EELi8ELi2ELb0EEEvNS_16Flash_fwd_paramsE --------------------------
	.section	.nv.shared._ZN5flash32flash_fwd_splitkv_combine_kernelI23Flash_fwd_kernel_traitsILi64ELi64ELi256ELi4ELb0ELb0EN7cutlass6half_tE19Flash_kernel_traitsILi64ELi64ELi256ELi4ES3_EELi8ELi2ELb0EEEvNS_16Flash_fwd_paramsE,"aw",@nobits
	.sectionflags	@""
	.align	16
.nv.shared._ZN5flash32flash_fwd_splitkv_combine_kernelI23Flash_fwd_kernel_traitsILi64ELi64ELi256ELi4ELb0ELb0EN7cutlass6half_tE19Flash_kernel_traitsILi64ELi64ELi256ELi4ES3_EELi8ELi2ELb0EEEvNS_16Flash_fwd_paramsE:
	.zero		144


//--------------------- .nv.shared._ZN5flash32flash_fwd_splitkv_combine_kernelI23Flash_fwd_kernel_traitsILi64ELi64ELi256ELi4ELb0ELb0EN7cutlass6half_tE19Flash_kernel_traitsILi64ELi64ELi256ELi4ES3_EELi8ELi1ELb0EEEvNS_16Flash_fwd_paramsE --------------------------
	.section	.nv.shared._ZN5flash32flash_fwd_splitkv_combine_kernelI23Flash_fwd_kernel_traitsILi64ELi64ELi256ELi4ELb0ELb0EN7cutlass6half_tE19Flash_kernel_traitsILi64ELi64ELi256ELi4ES3_EELi8ELi1ELb0EEEvNS_16Flash_fwd_paramsE,"aw",@nobits
	.sectionflags	@""
	.align	16
.nv.shared._ZN5flash32flash_fwd_splitkv_combine_kernelI23Flash_fwd_kernel_traitsILi64ELi64ELi256ELi4ELb0ELb0EN7cutlass6half_tE19Flash_kernel_traitsILi64ELi64ELi256ELi4ES3_EELi8ELi1ELb0EEEvNS_16Flash_fwd_paramsE:
	.zero		80


//--------------------- .nv.shared._ZN5flash32flash_fwd_splitkv_combine_kernelI23Flash_fwd_kernel_traitsILi64ELi64ELi256ELi4ELb0ELb0EN7cutlass6half_tE19Flash_kernel_traitsILi64ELi64ELi256ELi4ES3_EELi8ELi7ELb1EEEvNS_16Flash_fwd_paramsE --------------------------
	.section	.nv.shared._ZN5flash32flash_fwd_splitkv_combine_kernelI23Flash_fwd_kernel_traitsILi64ELi64ELi256ELi4ELb0ELb0EN7cutlass6half_tE19Flash_kernel_traitsILi64ELi64ELi256ELi4ES3_EELi8ELi7ELb1EEEvNS_16Flash_fwd_paramsE,"aw",@nobits
	.sectionflags	@""
	.align	16
.nv.shared._ZN5flash32flash_fwd_splitkv_combine_kernelI23Flash_fwd_kernel_traitsILi64ELi64ELi256ELi4ELb0ELb0EN7cutlass6half_tE19Flash_kernel_traitsILi64ELi64ELi256ELi4ES3_EELi8ELi7ELb1EEEvNS_16Flash_fwd_paramsE:
	.zero		4608


//--------------------- .nv.shared._ZN5flash32flash_fwd_splitkv_combine_kernelI23Flash_fwd_kernel_traitsILi64ELi64ELi256ELi4ELb0ELb0EN7cutlass6half_tE19Flash_kernel_traitsILi64ELi64ELi256ELi4ES3_EELi8ELi6ELb1EEEvNS_16Flash_fwd_paramsE --------------------------
	.section	.nv.shared._ZN5flash32flash_fwd_splitkv_combine_kernelI23Flash_fwd_kernel_traitsILi64ELi64ELi256ELi4ELb0ELb0EN7cutlass6half_tE19Flash_kernel_traitsILi64ELi64ELi256ELi4ES3_EELi8ELi6ELb1EEEvNS_16Flash_fwd_paramsE,"aw",@nobits
	.sectionflags	@""
	.align	16
.nv.shared._ZN5flash32flash_fwd_splitkv_combine_kernelI23Flash_fwd_kernel_traitsILi64ELi64ELi256ELi4ELb0ELb0EN7cutlass6half_tE19Flash_kernel_traitsILi64ELi64ELi256ELi4ES3_EELi8ELi6ELb1EEEvNS_16Flash_fwd_paramsE:
	.zero		2304


//--------------------- .nv.shared._ZN5flash32flash_fwd_splitkv_combine_kernelI23Flash_fwd_kernel_traitsILi64ELi64ELi256ELi4ELb0ELb0EN7cutlass6half_tE19Flash_kernel_traitsILi64ELi64ELi256ELi4ES3_EELi8ELi5ELb1EEEvNS_16Flash_fwd_paramsE --------------------------
	.section	.nv.shared._ZN5flash32flash_fwd_splitkv_combine_kernelI23Flash_fwd_kernel_traitsILi64ELi64ELi256ELi4ELb0ELb0EN7cutlass6half_tE19Flash_kernel_traitsILi64ELi64ELi256ELi4ES3_EELi8ELi5ELb1EEEvNS_16Flash_fwd_paramsE,"aw",@nobits
	.sectionflags	@""
	.align	16
.nv.shared._ZN5flash32flash_fwd_splitkv_combine_kernelI23Flash_fwd_kernel_traitsILi64ELi64ELi256ELi4ELb0ELb0EN7cutlass6half_tE19Flash_kernel_traitsILi64ELi64ELi256ELi4ES3_EELi8ELi5ELb1EEEvNS_16Flash_fwd_paramsE:
	.zero		1152


//--------------------- .nv.shared._ZN5flash32flash_fwd_splitkv_combine_kernelI23Flash_fwd_kernel_traitsILi64ELi64ELi256ELi4ELb0ELb0EN7cutlass6half_tE19Flash_kernel_traitsILi64ELi64ELi256ELi4ES3_EELi8ELi4ELb1EEEvNS_16Flash_fwd_paramsE --------------------------
	.section	.nv.shared._ZN5flash32flash_fwd_splitkv_combine_kernelI23Flash_fwd_kernel_traitsILi64ELi64ELi256ELi4ELb0ELb0EN7cutlass6half_tE19Flash_kernel_traitsILi64ELi64ELi256ELi4ES3_EELi8ELi4ELb1EEEvNS_16Flash_fwd_paramsE,"aw",@nobits
	.sectionflags	@""
	.align	16
.nv.shared._ZN5flash32flash_fwd_splitkv_combine_kernelI23Flash_fwd_kernel_traitsILi64ELi64ELi256ELi4ELb0ELb0EN7cutlass6half_tE19Flash_kernel_traitsILi64ELi64ELi256ELi4ES3_EELi8ELi4ELb1EEEvNS_16Flash_fwd_paramsE:
	.zero		576


//--------------------- .nv.shared._ZN5flash32flash_fwd_splitkv_combine_kernelI23Flash_fwd_kernel_traitsILi64ELi64ELi256ELi4ELb0ELb0EN7cutlass6half_tE19Flash_kernel_traitsILi64ELi64ELi256ELi4ES3_EELi8ELi3ELb1EEEvNS_16Flash_fwd_paramsE --------------------------
	.section	.nv.shared._ZN5flash32flash_fwd_splitkv_combine_kernelI23Flash_fwd_kernel_traitsILi64ELi64ELi256ELi4ELb0ELb0EN7cutlass6half_tE19Flash_kernel_traitsILi64ELi64ELi256ELi4ES3_EELi8ELi3ELb1EEEvNS_16Flash_fwd_paramsE,"aw",@nobits
	.sectionflags	@""
	.align	16
.nv.shared._ZN5flash32flash_fwd_splitkv_combine_kernelI23Flash_fwd_kernel_traitsILi64ELi64ELi256ELi4ELb0ELb0EN7cutlass6half_tE19Flash_kernel_traitsILi64ELi64ELi256ELi4ES3_EELi8ELi3ELb1EEEvNS_16Flash_fwd_paramsE:
	.zero		288


//--------------------- .nv.shared._ZN5flash32flash_fwd_splitkv_combine_kernelI23Flash_fwd_kernel_traitsILi64ELi64ELi256ELi4ELb0ELb0EN7cutlass6half_tE19Flash_kernel_traitsILi64ELi64ELi256ELi4ES3_EELi8ELi2ELb1EEEvNS_16Flash_fwd_paramsE --------------------------
	.section	.nv.shared._ZN5flash32flash_fwd_splitkv_combine_kernelI23Flash_fwd_kernel_traitsILi64ELi64ELi256ELi4ELb0ELb0EN7cutlass6half_tE19Flash_kernel_traitsILi64ELi64ELi256ELi4ES3_EELi8ELi2ELb1EEEvNS_16Flash_fwd_paramsE,"aw",@nobits
	.sectionflags	@""
	.align	16
.nv.shared._ZN5flash32flash_fwd_splitkv_combine_kernelI23Flash_fwd_kernel_traitsILi64ELi64ELi256ELi4ELb0ELb0EN7cutlass6half_tE19Flash_kernel_traitsILi64ELi64ELi256ELi4ES3_EELi8ELi2ELb1EEEvNS_16Flash_fwd_paramsE:
	.zero		144


//--------------------- .nv.shared._ZN5flash32flash_fwd_splitkv_combine_kernelI23Flash_fwd_kernel_traitsILi64ELi64ELi256ELi4ELb0ELb0EN7cutlass6half_tE19Flash_kernel_traitsILi64ELi64ELi256ELi4ES3_EELi8ELi1ELb1EEEvNS_16Flash_fwd_paramsE --------------------------
	.section	.nv.shared._ZN5flash32flash_fwd_splitkv_combine_kernelI23Flash_fwd_kernel_traitsILi64ELi64ELi256ELi4ELb0ELb0EN7cutlass6half_tE19Flash_kernel_traitsILi64ELi64ELi256ELi4ES3_EELi8ELi1ELb1EEEvNS_16Flash_fwd_paramsE,"aw",@nobits
	.sectionflags	@""
	.align	16
.nv.shared._ZN5flash32flash_fwd_splitkv_combine_kernelI23Flash_fwd_kernel_traitsILi64ELi64ELi256ELi4ELb0ELb0EN7cutlass6half_tE19Flash_kernel_traitsILi64ELi64ELi256ELi4ES3_EELi8ELi1ELb1EEEvNS_16Flash_fwd_paramsE:
	.zero		80


//--------------------- .nv.shared._ZN5flash24flash_fwd_splitkv_kernelI23Flash_fwd_kernel_traitsILi64ELi64ELi256ELi4ELb0ELb0EN7cutlass6half_tE19Flash_kernel_traitsILi64ELi64ELi256ELi4ES3_EELb1ELb0ELb0ELb0ELb0ELb0ELb0ELb0EEEvNS_16Flash_fwd_paramsE --------------------------
	.section	.nv.shared._ZN5flash24flash_fwd_splitkv_kernelI23Flash_fwd_kernel_traitsILi64ELi64ELi256ELi4ELb0ELb0EN7cutlass6half_tE19Flash_kernel_traitsILi64ELi64ELi256ELi4ES3_EELb1ELb0ELb0ELb0ELb0ELb0ELb0ELb0EEEvNS_16Flash_fwd_paramsE,"aw",@nobits
	.sectionflags	@""
	.align	16


//--------------------- .nv.shared._ZN5flash24flash_fwd_splitkv_kernelI23Flash_fwd_kernel_traitsILi64ELi64ELi256ELi4ELb0ELb0EN7cutlass6half_tE19Flash_kernel_traitsILi64ELi64ELi256ELi4ES3_EELb1ELb0ELb0ELb0ELb0ELb1ELb0ELb0EEEvNS_16Flash_fwd_paramsE --------------------------
	.section	.nv.shared._ZN5flash24flash_fwd_splitkv_kernelI23Flash_fwd_kernel_traitsILi64ELi64ELi256ELi4ELb0ELb0EN7cutlass6half_tE19Flash_kernel_traitsILi64ELi64ELi256ELi4ES3_EELb1ELb0ELb0ELb0ELb0ELb1ELb0ELb0EEEvNS_16Flash_fwd_paramsE,"aw",@nobits
	.sectionflags	@""
	.align	16


//--------------------- .nv.shared._ZN5flash24flash_fwd_splitkv_kernelI23Flash_fwd_kernel_traitsILi64ELi64ELi256ELi4ELb0ELb0EN7cutlass6half_tE19Flash_kernel_traitsILi64ELi64ELi256ELi4ES3_EELb1ELb0ELb0ELb0ELb0ELb0ELb0ELb1EEEvNS_16Flash_fwd_paramsE --------------------------
	.section	.nv.shared._ZN5flash24flash_fwd_splitkv_kernelI23Flash_fwd_kernel_traitsILi64ELi64ELi256ELi4ELb0ELb0EN7cutlass6half_tE19Flash_kernel_traitsILi64ELi64ELi256ELi4ES3_EELb1ELb0ELb0ELb0ELb0ELb0ELb0ELb1EEEvNS_16Flash_fwd_paramsE,"aw",@nobits
	.sectionflags	@""
	.align	16


//--------------------- .nv.shared._ZN5flash24flash_fwd_splitkv_kernelI23Flash_fwd_kernel_traitsILi64ELi64ELi256ELi4ELb0ELb0EN7cutlass6half_tE19Flash_kernel_traitsILi64ELi64ELi256ELi4ES3_EELb1ELb0ELb0ELb0ELb0ELb1ELb0ELb1EEEvNS_16Flash_fwd_paramsE --------------------------
	.section	.nv.shared._ZN5flash24flash_fwd_splitkv_kernelI23Flash_fwd_kernel_traitsILi64ELi64ELi256ELi4ELb0ELb0EN7cutlass6half_tE19Flash_kernel_traitsILi64ELi64ELi256ELi4ES3_EELb1ELb0ELb0ELb0ELb0ELb1ELb0ELb1EEEvNS_16Flash_fwd_paramsE,"aw",@nobits
	.sectionflags	@""
	.align	16


//--------------------- .nv.shared._ZN5flash24flash_fwd_splitkv_kernelI23Flash_fwd_kernel_traitsILi64ELi64ELi256ELi4ELb0ELb0EN7cutlass6half_tE19Flash_kernel_traitsILi64ELi64ELi256ELi4ES3_EELb1ELb0ELb0ELb0ELb0ELb0ELb1ELb0EEEvNS_16Flash_fwd_paramsE --------------------------
	.section	.nv.shared._ZN5flash24flash_fwd_splitkv_kernelI23Flash_fwd_kernel_traitsILi64ELi64ELi256ELi4ELb0ELb0EN7cutlass6half_tE19Flash_kernel_traitsILi64ELi64ELi256ELi4ES3_EELb1ELb0ELb0ELb0ELb0ELb0ELb1ELb0EEEvNS_16Flash_fwd_paramsE,"aw",@nobits
	.sectionflags	@""
	.align	16


//--------------------- .nv.shared._ZN5flash24flash_fwd_splitkv_kernelI23Flash_fwd_kernel_traitsILi64ELi64ELi256ELi4ELb0ELb0EN7cutlass6half_tE19Flash_kernel_traitsILi64ELi64ELi256ELi4ES3_EELb1ELb0ELb0ELb0ELb0ELb1ELb1ELb0EEEvNS_16Flash_fwd_paramsE --------------------------
	.section	.nv.shared._ZN5flash24flash_fwd_splitkv_kernelI23Flash_fwd_kernel_traitsILi64ELi64ELi256ELi4ELb0ELb0EN7cutlass6half_tE19Flash_kernel_traitsILi64ELi64ELi256ELi4ES3_EELb1ELb0ELb0ELb0ELb0ELb1ELb1ELb0EEEvNS_16Flash_fwd_paramsE,"aw",@nobits
	.sectionflags	@""
	.align	16


//--------------------- .nv.shared._ZN5flash24flash_fwd_splitkv_kernelI23Flash_fwd_kernel_traitsILi64ELi64ELi256ELi4ELb0ELb0EN7cutlass6half_tE19Flash_kernel_traitsILi64ELi64ELi256ELi4ES3_EELb1ELb0ELb0ELb0ELb0ELb0ELb1ELb1EEEvNS_16Flash_fwd_paramsE --------------------------
	.section	.nv.shared._ZN5flash24flash_fwd_splitkv_kernelI23Flash_fwd_kernel_traitsILi64ELi64ELi256ELi4ELb0ELb0EN7cutlass6half_tE19Flash_kernel_traitsILi64ELi64ELi256ELi4ES3_EELb1ELb0ELb0ELb0ELb0ELb0ELb1ELb1EEEvNS_16Flash_fwd_paramsE,"aw",@nobits
	.sectionflags	@""
	.align	16


//--------------------- .nv.shared._ZN5flash24flash_fwd_splitkv_kernelI23Flash_fwd_kernel_traitsILi64ELi64ELi256ELi4ELb0ELb0EN7cutlass6half_tE19Flash_kernel_traitsILi64ELi64ELi256ELi4ES3_EELb1ELb0ELb0ELb0ELb0ELb1ELb1ELb1EEEvNS_16Flash_fwd_paramsE --------------------------
	.section	.nv.shared._ZN5flash24flash_fwd_splitkv_kernelI23Flash_fwd_kernel_traitsILi64ELi64ELi256ELi4ELb0ELb0EN7cutlass6half_tE19Flash_kernel_traitsILi64ELi64ELi256ELi4ES3_EELb1ELb0ELb0ELb0ELb0ELb1ELb1ELb1EEEvNS_16Flash_fwd_paramsE,"aw",@nobits
	.sectionflags	@""
	.align	16


//--------------------- .nv.shared._ZN5flash24flash_fwd_splitkv_kernelI23Flash_fwd_kernel_traitsILi64ELi64ELi256ELi4ELb0ELb0EN7cutlass6half_tE19Flash_kernel_traitsILi64ELi64ELi256ELi4ES3_EELb1ELb0ELb0ELb1ELb1ELb0ELb0ELb0EEEvNS_16Flash_fwd_paramsE --------------------------
	.section	.nv.shared._ZN5flash24flash_fwd_splitkv_kernelI23Flash_fwd_kernel_traitsILi64ELi64ELi256ELi4ELb0ELb0EN7cutlass6half_tE19Flash_kernel_traitsILi64ELi64ELi256ELi4ES3_EELb1ELb0ELb0ELb1ELb1ELb0ELb0ELb0EEEvNS_16Flash_fwd_paramsE,"aw",@nobits
	.sectionflags	@""
	.align	16


//--------------------- .nv.shared._ZN5flash24flash_fwd_splitkv_kernelI23Flash_fwd_kernel_traitsILi64ELi64ELi256ELi4ELb0ELb0EN7cutlass6half_tE19Flash_kernel_traitsILi64ELi64ELi256ELi4ES3_EELb1ELb0ELb0ELb1ELb1ELb1ELb0ELb0EEEvNS_16Flash_fwd_paramsE --------------------------
	.section	.nv.shared._ZN5flash24flash_fwd_splitkv_kernelI23Flash_fwd_kernel_traitsILi64ELi64ELi256ELi4ELb0ELb0EN7cutlass6half_tE19Flash_kernel_traitsILi64ELi64ELi256ELi4ES3_EELb1ELb0ELb0ELb1ELb1ELb1ELb0ELb0EEEvNS_16Flash_fwd_paramsE,"aw",@nobits
	.sectionflags	@""
	.align	16


//--------------------- .nv.shared._ZN5flash24flash_fwd_splitkv_kernelI23Flash_fwd_kernel_traitsILi64ELi64ELi256ELi4ELb0ELb0EN7cutlass6half_tE19Flash_kernel_traitsILi64ELi64ELi256ELi4ES3_EELb1ELb0ELb0ELb1ELb1ELb0ELb1ELb0EEEvNS_16Flash_fwd_paramsE --------------------------
	.section	.nv.shared._ZN5flash24flash_fwd_splitkv_kernelI23Flash_fwd_kernel_traitsILi64ELi64ELi256ELi4ELb0ELb0EN7cutlass6half_tE19Flash_kernel_traitsILi64ELi64ELi256ELi4ES3_EELb1ELb0ELb0ELb1ELb1ELb0ELb1ELb0EEEvNS_16Flash_fwd_paramsE,"aw",@nobits
	.sectionflags	@""
	.align	16


//--------------------- .nv.shared._ZN5flash24flash_fwd_splitkv_kernelI23Flash_fwd_kernel_traitsILi64ELi64ELi256ELi4ELb0ELb0EN7cutlass6half_tE19Flash_kernel_traitsILi64ELi64ELi256ELi4ES3_EELb1ELb0ELb0ELb1ELb1ELb1ELb1ELb0EEEvNS_16Flash_fwd_paramsE --------------------------
	.section	.nv.shared._ZN5flash24flash_fwd_splitkv_kernelI23Flash_fwd_kernel_traitsILi64ELi64ELi256ELi4ELb0ELb0EN7cutlass6half_tE19Flash_kernel_traitsILi64ELi64ELi256ELi4ES3_EELb1ELb0ELb0ELb1ELb1ELb1ELb1ELb0EEEvNS_16Flash_fwd_paramsE,"aw",@nobits
	.sectionflags	@""
	.align	16


//--------------------- .nv.shared._ZN5flash24flash_fwd_splitkv_kernelI23Flash_fwd_kernel_traitsILi64ELi64ELi256ELi4ELb0ELb0EN7cutlass6half_tE19Flash_kernel_traitsILi64ELi64ELi256ELi4ES3_EELb1ELb0ELb0ELb0ELb1ELb0ELb0ELb0EEEvNS_16Flash_fwd_paramsE --------------------------
	.section	.nv.shared._ZN5flash24flash_fwd_splitkv_kernelI23Flash_fwd_kernel_traitsILi64ELi64ELi256ELi4ELb0ELb0EN7cutlass6half_tE19Flash_kernel_traitsILi64ELi64ELi256ELi4ES3_EELb1ELb0ELb0ELb0ELb1ELb0ELb0ELb0EEEvNS_16Flash_fwd_paramsE,"aw",@nobits
	.sectionflags	@""
	.align	16


//--------------------- .nv.shared._ZN5flash24flash_fwd_splitkv_kernelI23Flash_fwd_kernel_traitsILi64ELi64ELi256ELi4ELb0ELb0EN7cutlass6half_tE19Flash_kernel_traitsILi64ELi64ELi256ELi4ES3_EELb1ELb0ELb0ELb0ELb1ELb1ELb0ELb0EEEvNS_16Flash_fwd_paramsE --------------------------
	.section	.nv.shared._ZN5flash24flash_fwd_splitkv_kernelI23Flash_fwd_kernel_traitsILi64ELi64ELi256ELi4ELb0ELb0EN7cutlass6half_tE19Flash_kernel_traitsILi64ELi64ELi256ELi4ES3_EELb1ELb0ELb0ELb0ELb1ELb1ELb0ELb0EEEvNS_16Flash_fwd_paramsE,"aw",@nobits
	.sectionflags	@""
	.align	16


//--------------------- .nv.shared._ZN5flash24flash_fwd_splitkv_kernelI23Flash_fwd_kernel_traitsILi64ELi64ELi256ELi4ELb0ELb0EN7cutlass6half_tE19Flash_kernel_traitsILi64ELi64ELi256ELi4ES3_EELb1ELb0ELb1ELb0ELb0ELb0ELb0ELb0EEEvNS_16Flash_fwd_paramsE --------------------------
	.section	.nv.shared._ZN5flash24flash_fwd_splitkv_kernelI23Flash_fwd_kernel_traitsILi64ELi64ELi256ELi4ELb0ELb0EN7cutlass6half_tE19Flash_kernel_traitsILi64ELi64ELi256ELi4ES3_EELb1ELb0ELb1ELb0ELb0ELb0ELb0ELb0EEEvNS_16Flash_fwd_paramsE,"aw",@nobits
	.sectionflags	@""
	.align	16


//--------------------- .nv.shared._ZN5flash24flash_fwd_splitkv_kernelI23Flash_fwd_kernel_traitsILi64ELi64ELi256ELi4ELb0ELb0EN7cutlass6half_tE19Flash_kernel_traitsILi64ELi64ELi256ELi4ES3_EELb1ELb0ELb1ELb0ELb0ELb1ELb0ELb0EEEvNS_16Flash_fwd_paramsE --------------------------
	.section	.nv.shared._ZN5flash24flash_fwd_splitkv_kernelI23Flash_fwd_kernel_traitsILi64ELi64ELi256ELi4ELb0ELb0EN7cutlass6half_tE19Flash_kernel_traitsILi64ELi64ELi256ELi4ES3_EELb1ELb0ELb1ELb0ELb0ELb1ELb0ELb0EEEvNS_16Flash_fwd_paramsE,"aw",@nobits
	.sectionflags	@""
	.align	16


//--------------------- .nv.shared._ZN5flash24flash_fwd_splitkv_kernelI23Flash_fwd_kernel_traitsILi64ELi64ELi256ELi4ELb0ELb0EN7cutlass6half_tE19Flash_kernel_traitsILi64ELi64ELi256ELi4ES3_EELb1ELb0ELb0ELb0ELb1ELb0ELb0ELb1EEEvNS_16Flash_fwd_paramsE --------------------------
	.section	.nv.shared._ZN5flash24flash_fwd_splitkv_kernelI23Flash_fwd_kernel_traitsILi64ELi64ELi256ELi4ELb0ELb0EN7cutlass6half_tE19Flash_kernel_traitsILi64ELi64ELi256ELi4ES3_EELb1ELb0ELb0ELb0ELb1ELb0ELb0ELb1EEEvNS_16Flash_fwd_paramsE,"aw",@nobits
	.sectionflags	@""
	.align	16


//--------------------- .nv.shared._ZN5flash24flash_fwd_splitkv_kernelI23Flash_fwd_kernel_traitsILi64ELi64ELi256ELi4ELb0ELb0EN7cutlass6half_tE19Flash_kernel_traitsILi64ELi64ELi256ELi4ES3_EELb1ELb0ELb0ELb0ELb1ELb1ELb0ELb1EEEvNS_16Flash_fwd_paramsE --------------------------
	.section	.nv.shared._ZN5flash24flash_fwd_splitkv_kernelI23Flash_fwd_kernel_traitsILi64ELi64ELi256ELi4ELb0ELb0EN7cutlass6half_tE19Flash_kernel_traitsILi64ELi64ELi256ELi4ES3_EELb1ELb0ELb0ELb0ELb1ELb1ELb0ELb1EEEvNS_16Flash_fwd_paramsE,"aw",@nobits
	.sectionflags	@""
	.align	16


//--------------------- .nv.shared._ZN5flash24flash_fwd_splitkv_kernelI23Flash_fwd_kernel_traitsILi64ELi64ELi256ELi4ELb0ELb0EN7cutlass6half_tE19Flash_kernel_traitsILi64ELi64ELi256ELi4ES3_EELb1ELb0ELb1ELb0ELb0ELb0ELb0ELb1EEEvNS_16Flash_fwd_paramsE --------------------------
	.section	.nv.shared._ZN5flash24flash_fwd_splitkv_kernelI23Flash_fwd_kernel_traitsILi64ELi64ELi256ELi4ELb0ELb0EN7cutlass6half_tE19Flash_kernel_traitsILi64ELi64ELi256ELi4ES3_EELb1ELb0ELb1ELb0ELb0ELb0ELb0ELb1EEEvNS_16Flash_fwd_paramsE,"aw",@nobits
	.sectionflags	@""
	.align	16


//--------------------- .nv.shared._ZN5flash24flash_fwd_splitkv_kernelI23Flash_fwd_kernel_traitsILi64ELi64ELi256ELi4ELb0ELb0EN7cutlass6half_tE19Flash_kernel_traitsILi64ELi64ELi256ELi4ES3_EELb1ELb0ELb1ELb0ELb0ELb1ELb0ELb1EEEvNS_16Flash_fwd_paramsE --------------------------
	.section	.nv.shared._ZN5flash24flash_fwd_splitkv_kernelI23Flash_fwd_kernel_traitsILi64ELi64ELi256ELi4ELb0ELb0EN7cutlass6half_tE19Flash_kernel_traitsILi64ELi64ELi256ELi4ES3_EELb1ELb0ELb1ELb0ELb0ELb1ELb0ELb1EEEvNS_16Flash_fwd_paramsE,"aw",@nobits
	.sectionflags	@""
	.align	16


//--------------------- .nv.shared._ZN5flash24flash_fwd_splitkv_kernelI23Flash_fwd_kernel_traitsILi64ELi64ELi256ELi4ELb0ELb0EN7cutlass6half_tE19Flash_kernel_traitsILi64ELi64ELi256ELi4ES3_EELb1ELb0ELb0ELb0ELb1ELb0ELb1ELb0EEEvNS_16Flash_fwd_paramsE --------------------------
	.section	.nv.shared._ZN5flash24flash_fwd_splitkv_kernelI23Flash_fwd_kernel_traitsILi64ELi64ELi256ELi4ELb0ELb0EN7cutlass6half_tE19Flash_kernel_traitsILi64ELi64ELi256ELi4ES3_EELb1ELb0ELb0ELb0ELb1ELb0ELb1ELb0EEEvNS_16Flash_fwd_paramsE,"aw",@nobits
	.sectionflags	@""
	.align	16


//--------------------- .nv.shared._ZN5flash24flash_fwd_splitkv_kernelI23Flash_fwd_kernel_traitsILi64ELi64ELi256ELi4ELb0ELb0EN7cutlass6half_tE19Flash_kernel_traitsILi64ELi64ELi256ELi4ES3_EELb1ELb0ELb0ELb0ELb1ELb1ELb1ELb0EEEvNS_16Flash_fwd_paramsE --------------------------
	.section	.nv.shared._ZN5flash24flash_fwd_splitkv_kernelI23Flash_fwd_kernel_traitsILi64ELi64ELi256ELi4ELb0ELb0EN7cutlass6half_tE19Flash_kernel_traitsILi64ELi64ELi256ELi4ES3_EELb1ELb0ELb0ELb0ELb1ELb1ELb1ELb0EEEvNS_16Flash_fwd_paramsE,"aw",@nobits
	.sectionflags	@""
	.align	16


//--------------------- .nv.shared._ZN5flash24flash_fwd_splitkv_kernelI23Flash_fwd_kernel_traitsILi64ELi64ELi256ELi4ELb0ELb0EN7cutlass6half_tE19Flash_kernel_traitsILi64ELi64ELi256ELi4ES3_EELb1ELb0ELb1ELb0ELb0ELb0ELb1ELb0EEEvNS_16Flash_fwd_paramsE --------------------------
	.section	.nv.shared._ZN5flash24flash_fwd_splitkv_kernelI23Flash_fwd_kernel_traitsILi64ELi64ELi256ELi4ELb0ELb0EN7cutlass6half_tE19Flash_kernel_traitsILi64ELi64ELi256ELi4ES3_EELb1ELb0ELb1ELb0ELb0ELb0ELb1ELb0EEEvNS_16Flash_fwd_paramsE,"aw",@nobits
	.sectionflags	@""
	.align	16


//--------------------- .nv.shared._ZN5flash24flash_fwd_splitkv_kernelI23Flash_fwd_kernel_traitsILi64ELi64ELi256ELi4ELb0ELb0EN7cutlass6half_tE19Flash_kernel_traitsILi64ELi64ELi256ELi4ES3_EELb1ELb0ELb1ELb0ELb0ELb1ELb1ELb0EEEvNS_16Flash_fwd_paramsE --------------------------
	.section	.nv.shared._ZN5flash24flash_fwd_splitkv_kernelI23Flash_fwd_kernel_traitsILi64ELi64ELi256ELi4ELb0ELb0EN7cutlass6half_tE19Flash_kernel_traitsILi64ELi64ELi256ELi4ES3_EELb1ELb0ELb1ELb0ELb0ELb1ELb1ELb0EEEvNS_16Flash_fwd_paramsE,"aw",@nobits
	.sectionflags	@""
	.align	16


//--------------------- .nv.shared._ZN5flash24flash_fwd_splitkv_kernelI23Flash_fwd_kernel_traitsILi64ELi64ELi256ELi4ELb0ELb0EN7cutlass6half_tE19Flash_kernel_traitsILi64ELi64ELi256ELi4ES3_EELb1ELb0ELb0ELb0ELb1ELb0ELb1ELb1EEEvNS_16Flash_fwd_paramsE --------------------------
	.section	.nv.shared._ZN5flash24flash_fwd_splitkv_kernelI23Flash_fwd_kernel_traitsILi64ELi64ELi256ELi4ELb0ELb0EN7cutlass6half_tE19Flash_kernel_traitsILi64ELi64ELi256ELi4ES3_EELb1ELb0ELb0ELb0ELb1ELb0ELb1ELb1EEEvNS_16Flash_fwd_paramsE,"aw",@nobits
	.sectionflags	@""
	.align	16


//--------------------- .nv.shared._ZN5flash24flash_fwd_splitkv_kernelI23Flash_fwd_kernel_traitsILi64ELi64ELi256ELi4ELb0ELb0EN7cutlass6half_tE19Flash_kernel_traitsILi64ELi64ELi256ELi4ES3_EELb1ELb0ELb0ELb0ELb1ELb1ELb1ELb1EEEvNS_16Flash_fwd_paramsE --------------------------
	.section	.nv.shared._ZN5flash24flash_fwd_splitkv_kernelI23Flash_fwd_kernel_traitsILi64ELi64ELi256ELi4ELb0ELb0EN7cutlass6half_tE19Flash_kernel_traitsILi64ELi64ELi256ELi4ES3_EELb1ELb0ELb0ELb0ELb1ELb1ELb1ELb1EEEvNS_16Flash_fwd_paramsE,"aw",@nobits
	.sectionflags	@""
	.align	16


//--------------------- .nv.shared._ZN5flash24flash_fwd_splitkv_kernelI23Flash_fwd_kernel_traitsILi64ELi64ELi256ELi4ELb0ELb0EN7cutlass6half_tE19Flash_kernel_traitsILi64ELi64ELi256ELi4ES3_EELb1ELb0ELb1ELb0ELb0ELb0ELb1ELb1EEEvNS_16Flash_fwd_paramsE --------------------------
	.section	.nv.shared._ZN5flash24flash_fwd_splitkv_kernelI23Flash_fwd_kernel_traitsILi64ELi64ELi256ELi4ELb0ELb0EN7cutlass6half_tE19Flash_kernel_traitsILi64ELi64ELi256ELi4ES3_EELb1ELb0ELb1ELb0ELb0ELb0ELb1ELb1EEEvNS_16Flash_fwd_paramsE,"aw",@nobits
	.sectionflags	@""
	.align	16


//--------------------- .nv.shared._ZN5flash24flash_fwd_splitkv_kernelI23Flash_fwd_kernel_traitsILi64ELi64ELi256ELi4ELb0ELb0EN7cutlass6half_tE19Flash_kernel_traitsILi64ELi64ELi256ELi4ES3_EELb1ELb0ELb1ELb0ELb0ELb1ELb1ELb1EEEvNS_16Flash_fwd_paramsE --------------------------
	.section	.nv.shared._ZN5flash24flash_fwd_splitkv_kernelI23Flash_fwd_kernel_traitsILi64ELi64ELi256ELi4ELb0ELb0EN7cutlass6half_tE19Flash_kernel_traitsILi64ELi64ELi256ELi4ES3_EELb1ELb0ELb1ELb0ELb0ELb1ELb1ELb1EEEvNS_16Flash_fwd_paramsE,"aw",@nobits
	.sectionflags	@""
	.align	16


//--------------------- .nv.shared._ZN5flash32flash_fwd_splitkv_combine_kernelI23Flash_fwd_kernel_traitsILi64ELi64ELi128ELi4ELb0ELb0EN7cutlass6half_tE19Flash_kernel_traitsILi64ELi64ELi128ELi4ES3_EELi8ELi7ELb0EEEvNS_16Flash_fwd_paramsE --------------------------
	.section	.nv.shared._ZN5flash32flash_fwd_splitkv_combine_kernelI23Flash_fwd_kernel_traitsILi64ELi64ELi128ELi4ELb0ELb0EN7cutlass6half_tE19Flash_kernel_traitsILi64ELi64ELi128ELi4ES3_EELi8ELi7ELb0EEEvNS_16Flash_fwd_paramsE,"aw",@nobits
	.sectionflags	@""
	.align	16
.nv.shared._ZN5flash32flash_fwd_splitkv_combine_kernelI23Flash_fwd_kernel_traitsILi64ELi64ELi128ELi4ELb0ELb0EN7cutlass6half_tE19Flash_kernel_traitsILi64ELi64ELi128ELi4ES3_EELi8ELi7ELb0EEEvNS_16Flash_fwd_paramsE:
	.zero		4608


//--------------------- .nv.shared._ZN5flash32flash_fwd_splitkv_combine_kernelI23Flash_fwd_kernel_traitsILi64ELi64ELi128ELi4ELb0ELb0EN7cutlass6half_tE19Flash_kernel_traitsILi64ELi64ELi128ELi4ES3_EELi8ELi6ELb0EEEvNS_16Flash_fwd_paramsE --------------------------
	.section	.nv.shared._ZN5flash32flash_fwd_splitkv_combine_kernelI23Flash_fwd_kernel_traitsILi64ELi64ELi128ELi4ELb0ELb0EN7cutlass6half_tE19Flash_kernel_traitsILi64ELi64ELi128ELi4ES3_EELi8ELi6ELb0EEEvNS_16Flash_fwd_paramsE,"aw",@nobits
	.sectionflags	@""
	.align	16
.nv.shared._ZN5flash32flash_fwd_splitkv_combine_kernelI23Flash_fwd_kernel_traitsILi64ELi64ELi128ELi4ELb0ELb0EN7cutlass6half_tE19Flash_kernel_traitsILi64ELi64ELi128ELi4ES3_EELi8ELi6ELb0EEEvNS_16Flash_fwd_paramsE:
	.zero		2304


//--------------------- .nv.shared._ZN5flash32flash_fwd_splitkv_combine_kernelI23Flash_fwd_kernel_traitsILi64ELi64ELi128ELi4ELb0ELb0EN7cutlass6half_tE19Flash_kernel_traitsILi64ELi64ELi128ELi4ES3_EELi8ELi5ELb0EEEvNS_16Flash_fwd_paramsE --------------------------
	.section	.nv.shared._ZN5flash32flash_fwd_splitkv_combine_kernelI23Flash_fwd_kernel_traitsILi64ELi64ELi128ELi4ELb0ELb0EN7cutlass6half_tE19Flash_kernel_traitsILi64ELi64ELi128ELi4ES3_EELi8ELi5ELb0EEEvNS_16Flash_fwd_paramsE,"aw",@nobits
	.sectionflags	@""
	.align	16
.nv.shared._ZN5flash32flash_fwd_splitkv_combine_kernelI23Flash_fwd_kernel_traitsILi64ELi64ELi128ELi4ELb0ELb0EN7cutlass6half_tE19Flash_kernel_traitsILi64ELi64ELi128ELi4ES3_EELi8ELi5ELb0EEEvNS_16Flash_fwd_paramsE:
	.zero		1152


//--------------------- .nv.shared._ZN5flash32flash_fwd_splitkv_combine_kernelI23Flash_fwd_kernel_traitsILi64ELi64ELi128ELi4ELb0ELb0EN7cutlass6half_tE19Flash_kernel_traitsILi64ELi64ELi128ELi4ES3_EELi8ELi4ELb0EEEvNS_16Flash_fwd_paramsE --------------------------
	.section	.nv.shared._ZN5flash32flash_fwd_splitkv_combine_kernelI23Flash_fwd_kernel_traitsILi64ELi64ELi128ELi4ELb0ELb0EN7cutlass6half_tE19Flash_kernel_traitsILi64ELi64ELi128ELi4ES3_EELi8ELi4ELb0EEEvNS_16Flash_fwd_paramsE,"aw",@nobits
	.sectionflags	@""
	.align	16
.nv.shared._ZN5flash32flash_fwd_splitkv_combine_kernelI23Flash_fwd_kernel_traitsILi64ELi64ELi128ELi4ELb0ELb0EN7cutlass6half_tE19Flash_kernel_traitsILi64ELi64ELi128ELi4ES3_EELi8ELi4ELb0EEEvNS_16Flash_fwd_paramsE:
	.zero		576


//--------------------- .nv.shared._ZN5flash32flash_fwd_splitkv_combine_kernelI23Flash_fwd_kernel_traitsILi64ELi64ELi128ELi4ELb0ELb0EN7cutlass6half_tE19Flash_kernel_traitsILi64ELi64ELi128ELi4ES3_EELi8ELi3ELb0EEEvNS_16Flash_fwd_paramsE --------------------------
	.section	.nv.shared._ZN5flash32flash_fwd_splitkv_combine_kernelI23Flash_fwd_kernel_traitsILi64ELi64ELi128ELi4ELb0ELb0EN7cutlass6half_tE19Flash_kernel_traitsILi64ELi64ELi128ELi4ES3_EELi8ELi3ELb0EEEvNS_16Flash_fwd_paramsE,"aw",@nobits
	.sectionflags	@""
	.align	16
.nv.shared._ZN5flash32flash_fwd_splitkv_combine_kernelI23Flash_fwd_kernel_traitsILi64ELi64ELi128ELi4ELb0ELb0EN7cutlass6half_tE19Flash_kernel_traitsILi64ELi64ELi128ELi4ES3_EELi8ELi3ELb0EEEvNS_16Flash_fwd_paramsE:
	.zero		288


//--------------------- .nv.shared._ZN5flash32flash_fwd_splitkv_combine_kernelI23Flash_fwd_kernel_traitsILi64ELi64ELi128ELi4ELb0ELb0EN7cutlass6half_tE19Flash_kernel_traitsILi64ELi64ELi128ELi4ES3_EELi8ELi2ELb0EEEvNS_16Flash_fwd_paramsE --------------------------
	.section	.nv.shared._ZN5flash32flash_fwd_splitkv_combine_kernelI23Flash_fwd_kernel_traitsILi64ELi64ELi128ELi4ELb0ELb0EN7cutlass6half_tE19Flash_kernel_traitsILi64ELi64ELi128ELi4ES3_EELi8ELi2ELb0EEEvNS_16Flash_fwd_paramsE,"aw",@nobits
	.sectionflags	@""
	.align	16
.nv.shared._ZN5flash32flash_fwd_splitkv_combine_kernelI23Flash_fwd_kernel_traitsILi64ELi64ELi128ELi4ELb0ELb0EN7cutlass6half_tE19Flash_kernel_traitsILi64ELi64ELi128ELi4ES3_EELi8ELi2ELb0EEEvNS_16Flash_fwd_paramsE:
	.zero		144


//--------------------- .nv.shared._ZN5flash32flash_fwd_splitkv_combine_kernelI23Flash_fwd_kernel_traitsILi64ELi64ELi128ELi4ELb0ELb0EN7cutlass6half_tE19Flash_kernel_traitsILi64ELi64ELi128ELi4ES3_EELi8ELi1ELb0EEEvNS_16Flash_fwd_paramsE --------------------------
	.section	.nv.shared._ZN5flash32flash_fwd_splitkv_combine_kernelI23Flash_fwd_kernel_traitsILi64ELi64ELi128ELi4ELb0ELb0EN7cutlass6half_tE19Flash_kernel_traitsILi64ELi64ELi128ELi4ES3_EELi8ELi1ELb0EEEvNS_16Flash_fwd_paramsE,"aw",@nobits
	.sectionflags	@""
	.align	16
.nv.shared._ZN5flash32flash_fwd_splitkv_combine_kernelI23Flash_fwd_kernel_traitsILi64ELi64ELi128ELi4ELb0ELb0EN7cutlass6half_tE19Flash_kernel_traitsILi64ELi64ELi128ELi4ES3_EELi8ELi1ELb0EEEvNS_16Flash_fwd_paramsE:
	.zero		80


//--------------------- .nv.shared._ZN5flash32flash_fwd_splitkv_combine_kernelI23Flash_fwd_kernel_traitsILi64ELi64ELi128ELi4ELb0ELb0EN7cutlass6half_tE19Flash_kernel_traitsILi64ELi64ELi128ELi4ES3_EELi8ELi7ELb1EEEvNS_16Flash_fwd_paramsE --------------------------
	.section	.nv.shared._ZN5flash32flash_fwd_splitkv_combine_kernelI23Flash_fwd_kernel_traitsILi64ELi64ELi128ELi4ELb0ELb0EN7cutlass6half_tE19Flash_kernel_traitsILi64ELi64ELi128ELi4ES3_EELi8ELi7ELb1EEEvNS_16Flash_fwd_paramsE,"aw",@nobits
	.sectionflags	@""
	.align	16
.nv.shared._ZN5flash32flash_fwd_splitkv_combine_kernelI23Flash_fwd_kernel_traitsILi64ELi64ELi128ELi4ELb0ELb0EN7cutlass6half_tE19Flash_kernel_traitsILi64ELi64ELi128ELi4ES3_EELi8ELi7ELb1EEEvNS_16Flash_fwd_paramsE:
	.zero		4608


//--------------------- .nv.shared._ZN5flash32flash_fwd_splitkv_combine_kernelI23Flash_fwd_kernel_traitsILi64ELi64ELi128ELi4ELb0ELb0EN7cutlass6half_tE19Flash_kernel_traitsILi64ELi64ELi128ELi4ES3_EELi8ELi6ELb1EEEvNS_16Flash_fwd_paramsE --------------------------
	.section	.nv.shared._ZN5flash32flash_fwd_splitkv_combine_kernelI23Flash_fwd_kernel_traitsILi64ELi64ELi128ELi4ELb0ELb0EN7cutlass6half_tE19Flash_kernel_traitsILi64ELi64ELi128ELi4ES3_EELi8ELi6ELb1EEEvNS_16Flash_fwd_paramsE,"aw",@nobits
	.sectionflags	@""
	.align	16
.nv.shared._ZN5flash32flash_fwd_splitkv_combine_kernelI23Flash_fwd_kernel_traitsILi64ELi64ELi128ELi4ELb0ELb0EN7cutlass6half_tE19Flash_kernel_traitsILi64ELi64ELi128ELi4ES3_EELi8ELi6ELb1EEEvNS_16Flash_fwd_paramsE:
	.zero		2304


//--------------------- .nv.shared._ZN5flash32flash_fwd_splitkv_combine_kernelI23Flash_fwd_kernel_traitsILi64ELi64ELi128ELi4ELb0ELb0EN7cutlass6half_tE19Flash_kernel_traitsILi64ELi64ELi128ELi4ES3_EELi8ELi5ELb1EEEvNS_16Flash_fwd_paramsE --------------------------
	.section	.nv.shared._ZN5flash32flash_fwd_splitkv_combine_kernelI23Flash_fwd_kernel_traitsILi64ELi64ELi128ELi4ELb0ELb0EN7cutlass6half_tE19Flash_kernel_traitsILi64ELi64ELi128ELi4ES3_EELi8ELi5ELb1EEEvNS_16Flash_fwd_paramsE,"aw",@nobits
	.sectionflags	@""
	.align	16
.nv.shared._ZN5flash32flash_fwd_splitkv_combine_kernelI23Flash_fwd_kernel_traitsILi64ELi64ELi128ELi4ELb0ELb0EN7cutlass6half_tE19Flash_kernel_traitsILi64ELi64ELi128ELi4ES3_EELi8ELi5ELb1EEEvNS_16Flash_fwd_paramsE:
	.zero		1152


//--------------------- .nv.shared._ZN5flash32flash_fwd_splitkv_combine_kernelI23Flash_fwd_kernel_traitsILi64ELi64ELi128ELi4ELb0ELb0EN7cutlass6half_tE19Flash_kernel_traitsILi64ELi64ELi128ELi4ES3_EELi8ELi4ELb1EEEvNS_16Flash_fwd_paramsE --------------------------
	.section	.nv.shared._ZN5flash32flash_fwd_splitkv_combine_kernelI23Flash_fwd_kernel_traitsILi64ELi64ELi128ELi4ELb0ELb0EN7cutlass6half_tE19Flash_kernel_traitsILi64ELi64ELi128ELi4ES3_EELi8ELi4ELb1EEEvNS_16Flash_fwd_paramsE,"aw",@nobits
	.sectionflags	@""
	.align	16
.nv.shared._ZN5flash32flash_fwd_splitkv_combine_kernelI23Flash_fwd_kernel_traitsILi64ELi64ELi128ELi4ELb0ELb0EN7cutlass6half_tE19Flash_kernel_traitsILi64ELi64ELi128ELi4ES3_EELi8ELi4ELb1EEEvNS_16Flash_fwd_paramsE:
	.zero		576


//--------------------- .nv.shared._ZN5flash32flash_fwd_splitkv_combine_kernelI23Flash_fwd_kernel_traitsILi64ELi64ELi128ELi4ELb0ELb0EN7cutlass6half_tE19Flash_kernel_traitsILi64ELi64ELi128ELi4ES3_EELi8ELi3ELb1EEEvNS_16Flash_fwd_paramsE --------------------------
	.section	.nv.shared._ZN5flash32flash_fwd_splitkv_combine_kernelI23Flash_fwd_kernel_traitsILi64ELi64ELi128ELi4ELb0ELb0EN7cutlass6half_tE19Flash_kernel_traitsILi64ELi64ELi128ELi4ES3_EELi8ELi3ELb1EEEvNS_16Flash_fwd_paramsE,"aw",@nobits
	.sectionflags	@""
	.align	16
.nv.shared._ZN5flash32flash_fwd_splitkv_combine_kernelI23Flash_fwd_kernel_traitsILi64ELi64ELi128ELi4ELb0ELb0EN7cutlass6half_tE19Flash_kernel_traitsILi64ELi64ELi128ELi4ES3_EELi8ELi3ELb1EEEvNS_16Flash_fwd_paramsE:
	.zero		288


//--------------------- .nv.shared._ZN5flash32flash_fwd_splitkv_combine_kernelI23Flash_fwd_kernel_traitsILi64ELi64ELi128ELi4ELb0ELb0EN7cutlass6half_tE19Flash_kernel_traitsILi64ELi64ELi128ELi4ES3_EELi8ELi2ELb1EEEvNS_16Flash_fwd_paramsE --------------------------
	.section	.nv.shared._ZN5flash32flash_fwd_splitkv_combine_kernelI23Flash_fwd_kernel_traitsILi64ELi64ELi128ELi4ELb0ELb0EN7cutlass6half_tE19Flash_kernel_traitsILi64ELi64ELi128ELi4ES3_EELi8ELi2ELb1EEEvNS_16Flash_fwd_paramsE,"aw",@nobits
	.sectionflags	@""
	.align	16
.nv.shared._ZN5flash32flash_fwd_splitkv_combine_kernelI23Flash_fwd_kernel_traitsILi64ELi64ELi128ELi4ELb0ELb0EN7cutlass6half_tE19Flash_kernel_traitsILi64ELi64ELi128ELi4ES3_EELi8ELi2ELb1EEEvNS_16Flash_fwd_paramsE:
	.zero		144


//--------------------- .nv.shared._ZN5flash32flash_fwd_splitkv_combine_kernelI23Flash_fwd_kernel_traitsILi64ELi64ELi128ELi4ELb0ELb0EN7cutlass6half_tE19Flash_kernel_traitsILi64ELi64ELi128ELi4ES3_EELi8ELi1ELb1EEEvNS_16Flash_fwd_paramsE --------------------------
	.section	.nv.shared._ZN5flash32flash_fwd_splitkv_combine_kernelI23Flash_fwd_kernel_traitsILi64ELi64ELi128ELi4ELb0ELb0EN7cutlass6half_tE19Flash_kernel_traitsILi64ELi64ELi128ELi4ES3_EELi8ELi1ELb1EEEvNS_16Flash_fwd_paramsE,"aw",@nobits
	.sectionflags	@""
	.align	16
.nv.shared._ZN5flash32flash_fwd_splitkv_combine_kernelI23Flash_fwd_kernel_traitsILi64ELi64ELi128ELi4ELb0ELb0EN7cutlass6half_tE19Flash_kernel_traitsILi64ELi64ELi128ELi4ES3_EELi8ELi1ELb1EEEvNS_16Flash_fwd_paramsE:
	.zero		80


//--------------------- .nv.shared._ZN5flash24flash_fwd_splitkv_kernelI23Flash_fwd_kernel_traitsILi64ELi64ELi128ELi4ELb0ELb0EN7cutlass6half_tE19Flash_kernel_traitsILi64ELi64ELi128ELi4ES3_EELb1ELb0ELb0ELb0ELb0ELb0ELb0ELb0EEEvNS_16Flash_fwd_paramsE --------------------------
	.section	.nv.shared._ZN5flash24flash_fwd_splitkv_kernelI23Flash_fwd_kernel_traitsILi64ELi64ELi128ELi4ELb0ELb0EN7cutlass6half_tE19Flash_kernel_traitsILi64ELi64ELi128ELi4ES3_EELb1ELb0ELb0ELb0ELb0ELb0ELb0ELb0EEEvNS_16Flash_fwd_paramsE,"aw",@nobits
	.sectionflags	@""
	.align	16


//--------------------- .nv.shared._ZN5flash24flash_fwd_splitkv_kernelI23Flash_fwd_kernel_traitsILi64ELi64ELi128ELi4ELb0ELb0EN7cutlass6half_tE19Flash_kernel_traitsILi64ELi64ELi128ELi4ES3_EELb1ELb0ELb0ELb0ELb0ELb1ELb0ELb0EEEvNS_16Flash_fwd_paramsE --------------------------
	.section	.nv.shared._ZN5flash24flash_fwd_splitkv_kernelI23Flash_fwd_kernel_traitsILi64ELi64ELi128ELi4ELb0ELb0EN7cutlass6half_tE19Flash_kernel_traitsILi64ELi64ELi128ELi4ES3_EELb1ELb0ELb0ELb0ELb0ELb1ELb0ELb0EEEvNS_16Flash_fwd_paramsE,"aw",@nobits
	.sectionflags	@""
	.align	16


//--------------------- .nv.shared._ZN5flash24flash_fwd_splitkv_kernelI23Flash_fwd_kernel_traitsILi64ELi64ELi128ELi4ELb0ELb0EN7cutlass6half_tE19Flash_kernel_traitsILi64ELi64ELi128ELi4ES3_EELb1ELb0ELb0ELb0ELb0ELb0ELb0ELb1EEEvNS_16Flash_fwd_paramsE --------------------------
	.section	.nv.shared._ZN5flash24flash_fwd_splitkv_kernelI23Flash_fwd_kernel_traitsILi64ELi64ELi128ELi4ELb0ELb0EN7cutlass6half_tE19Flash_kernel_traitsILi64ELi64ELi128ELi4ES3_EELb1ELb0ELb0ELb0ELb0ELb0ELb0ELb1EEEvNS_16Flash_fwd_paramsE,"aw",@nobits
	.sectionflags	@""
	.align	16


//--------------------- .nv.shared._ZN5flash24flash_fwd_splitkv_kernelI23Flash_fwd_kernel_traitsILi64ELi64ELi128ELi4ELb0ELb0EN7cutlass6half_tE19Flash_kernel_traitsILi64ELi64ELi128ELi4ES3_EELb1ELb0ELb0ELb0ELb0ELb1ELb0ELb1EEEvNS_16Flash_fwd_paramsE --------------------------
	.section	.nv.shared._ZN5flash24flash_fwd_splitkv_kernelI23Flash_fwd_kernel_traitsILi64ELi64ELi128ELi4ELb0ELb0EN7cutlass6half_tE19Flash_kernel_traitsILi64ELi64ELi128ELi4ES3_EELb1ELb0ELb0ELb0ELb0ELb1ELb0ELb1EEEvNS_16Flash_fwd_paramsE,"aw",@nobits
	.sectionflags	@""
	.align	16


//--------------------- .nv.shared._ZN5flash24flash_fwd_splitkv_kernelI23Flash_fwd_kernel_traitsILi64ELi64ELi128ELi4ELb0ELb0EN7cutlass6half_tE19Flash_kernel_traitsILi64ELi64ELi128ELi4ES3_EELb1ELb0ELb0ELb0ELb0ELb0ELb1ELb0EEEvNS_16Flash_fwd_paramsE --------------------------
	.section	.nv.shared._ZN5flash24flash_fwd_splitkv_kernelI23Flash_fwd_kernel_traitsILi64ELi64ELi128ELi4ELb0ELb0EN7cutlass6half_tE19Flash_kernel_traitsILi64ELi64ELi128ELi4ES3_EELb1ELb0ELb0ELb0ELb0ELb0ELb1ELb0EEEvNS_16Flash_fwd_paramsE,"aw",@nobits
	.sectionflags	@""
	.align	16


//--------------------- .nv.shared._ZN5flash24flash_fwd_splitkv_kernelI23Flash_fwd_kernel_traitsILi64ELi64ELi128ELi4ELb0ELb0EN7cutlass6half_tE19Flash_kernel_traitsILi64ELi64ELi128ELi4ES3_EELb1ELb0ELb0ELb0ELb0ELb1ELb1ELb0EEEvNS_16Flash_fwd_paramsE --------------------------
	.section	.nv.shared._ZN5flash24flash_fwd_splitkv_kernelI23Flash_fwd_kernel_traitsILi64ELi64ELi128ELi4ELb0ELb0EN7cutlass6half_tE19Flash_kernel_traitsILi64ELi64ELi128ELi4ES3_EELb1ELb0ELb0ELb0ELb0ELb1ELb1ELb0EEEvNS_16Flash_fwd_paramsE,"aw",@nobits
	.sectionflags	@""
	.align	16


//--------------------- .nv.shared._ZN5flash24flash_fwd_splitkv_kernelI23Flash_fwd_kernel_traitsILi64ELi64ELi128ELi4ELb0ELb0EN7cutlass6half_tE19Flash_kernel_traitsILi64ELi64ELi128ELi4ES3_EELb1ELb0ELb0ELb0ELb0ELb0ELb1ELb1EEEvNS_16Flash_fwd_paramsE --------------------------
	.section	.nv.shared._ZN5flash24flash_fwd_splitkv_kernelI23Flash_fwd_kernel_traitsILi64ELi64ELi128ELi4ELb0ELb0EN7cutlass6half_tE19Flash_kernel_traitsILi64ELi64ELi128ELi4ES3_EELb1ELb0ELb0ELb0ELb0ELb0ELb1ELb1EEEvNS_16Flash_fwd_paramsE,"aw",@nobits
	.sectionflags	@""
	.align	16


//--------------------- .nv.shared._ZN5flash24flash_fwd_splitkv_kernelI23Flash_fwd_kernel_traitsILi64ELi64ELi128ELi4ELb0ELb0EN7cutlass6half_tE19Flash_kernel_traitsILi64ELi64ELi128ELi4ES3_EELb1ELb0ELb0ELb0ELb0ELb1ELb1ELb1EEEvNS_16Flash_fwd_paramsE --------------------------
	.section	.nv.shared._ZN5flash24flash_fwd_splitkv_kernelI23Flash_fwd_kernel_traitsILi64ELi64ELi128ELi4ELb0ELb0EN7cutlass6half_tE19Flash_kernel_traitsILi64ELi64ELi128ELi4ES3_EELb1ELb0ELb0ELb0ELb0ELb1ELb1ELb1EEEvNS_16Flash_fwd_paramsE,"aw",@nobits
	.sectionflags	@""
	.align	16


//--------------------- .nv.shared._ZN5flash24flash_fwd_splitkv_kernelI23Flash_fwd_kernel_traitsILi64ELi64ELi128ELi4ELb0ELb0EN7cutlass6half_tE19Flash_kernel_traitsILi64ELi64ELi128ELi4ES3_EELb1ELb0ELb0ELb1ELb1ELb0ELb0ELb0EEEvNS_16Flash_fwd_paramsE --------------------------
	.section	.nv.shared._ZN5flash24flash_fwd_splitkv_kernelI23Flash_fwd_kernel_traitsILi64ELi64ELi128ELi4ELb0ELb0EN7cutlass6half_tE19Flash_kernel_traitsILi64ELi64ELi128ELi4ES3_EELb1ELb0ELb0ELb1ELb1ELb0ELb0ELb0EEEvNS_16Flash_fwd_paramsE,"aw",@nobits
	.sectionflags	@""
	.align	16


//--------------------- .nv.shared._ZN5flash24flash_fwd_splitkv_kernelI23Flash_fwd_kernel_traitsILi64ELi64ELi128ELi4ELb0ELb0EN7cutlass6half_tE19Flash_kernel_traitsILi64ELi64ELi128ELi4ES3_EELb1ELb0ELb0ELb1ELb1ELb1ELb0ELb0EEEvNS_16Flash_fwd_paramsE --------------------------
	.section	.nv.shared._ZN5flash24flash_fwd_splitkv_kernelI23Flash_fwd_kernel_traitsILi64ELi64ELi128ELi4ELb0ELb0EN7cutlass6half_tE19Flash_kernel_traitsILi64ELi64ELi128ELi4ES3_EELb1ELb0ELb0ELb1ELb1ELb1ELb0ELb0EEEvNS_16Flash_fwd_paramsE,"aw",@nobits
	.sectionflags	@""
	.align	16


//--------------------- .nv.shared._ZN5flash24flash_fwd_splitkv_kernelI23Flash_fwd_kernel_traitsILi64ELi64ELi128ELi4ELb0ELb0EN7cutlass6half_tE19Flash_kernel_traitsILi64ELi64ELi128ELi4ES3_EELb1ELb0ELb0ELb1ELb1ELb0ELb1ELb0EEEvNS_16Flash_fwd_paramsE --------------------------
	.section	.nv.shared._ZN5flash24flash_fwd_splitkv_kernelI23Flash_fwd_kernel_traitsILi64ELi64ELi128ELi4ELb0ELb0EN7cutlass6half_tE19Flash_kernel_traitsILi64ELi64ELi128ELi4ES3_EELb1ELb0ELb0ELb1ELb1ELb0ELb1ELb0EEEvNS_16Flash_fwd_paramsE,"aw",@nobits
	.sectionflags	@""
	.align	16


//--------------------- .nv.shared._ZN5flash24flash_fwd_splitkv_kernelI23Flash_fwd_kernel_traitsILi64ELi64ELi128ELi4ELb0ELb0EN7cutlass6half_tE19Flash_kernel_traitsILi64ELi64ELi128ELi4ES3_EELb1ELb0ELb0ELb1ELb1ELb1ELb1ELb0EEEvNS_16Flash_fwd_paramsE --------------------------
	.section	.nv.shared._ZN5flash24flash_fwd_splitkv_kernelI23Flash_fwd_kernel_traitsILi64ELi64ELi128ELi4ELb0ELb0EN7cutlass6half_tE19Flash_kernel_traitsILi64ELi64ELi128ELi4ES3_EELb1ELb0ELb0ELb1ELb1ELb1ELb1ELb0EEEvNS_16Flash_fwd_paramsE,"aw",@nobits
	.sectionflags	@""
	.align	16


//--------------------- .nv.shared._ZN5flash24flash_fwd_splitkv_kernelI23Flash_fwd_kernel_traitsILi64ELi64ELi128ELi4ELb0ELb0EN7cutlass6half_tE19Flash_kernel_traitsILi64ELi64ELi128ELi4ES3_EELb1ELb0ELb0ELb0ELb1ELb0ELb0ELb0EEEvNS_16Flash_fwd_paramsE --------------------------
	.section	.nv.shared._ZN5flash24flash_fwd_splitkv_kernelI23Flash_fwd_kernel_traitsILi64ELi64ELi128ELi4ELb0ELb0EN7cutlass6half_tE19Flash_kernel_traitsILi64ELi64ELi128ELi4ES3_EELb1ELb0ELb0ELb0ELb1ELb0ELb0ELb0EEEvNS_16Flash_fwd_paramsE,"aw",@nobits
	.sectionflags	@""
	.align	16


//--------------------- .nv.shared._ZN5flash24flash_fwd_splitkv_kernelI23Flash_fwd_kernel_traitsILi64ELi64ELi128ELi4ELb0ELb0EN7cutlass6half_tE19Flash_kernel_traitsILi64ELi64ELi128ELi4ES3_EELb1ELb0ELb0ELb0ELb1ELb1ELb0ELb0EEEvNS_16Flash_fwd_paramsE --------------------------
	.section	.nv.shared._ZN5flash24flash_fwd_splitkv_kernelI23Flash_fwd_kernel_traitsILi64ELi64ELi128ELi4ELb0ELb0EN7cutlass6half_tE19Flash_kernel_traitsILi64ELi64ELi128ELi4ES3_EELb1ELb0ELb0ELb0ELb1ELb1ELb0ELb0EEEvNS_16Flash_fwd_paramsE,"aw",@nobits
	.sectionflags	@""
	.align	16


//--------------------- .nv.shared._ZN5flash24flash_fwd_splitkv_kernelI23Flash_fwd_kernel_traitsILi64ELi64ELi128ELi4ELb0ELb0EN7cutlass6half_tE19Flash_kernel_traitsILi64ELi64ELi128ELi4ES3_EELb1ELb0ELb1ELb0ELb0ELb0ELb0ELb0EEEvNS_16Flash_fwd_paramsE --------------------------
	.section	.nv.shared._ZN5flash24flash_fwd_splitkv_kernelI23Flash_fwd_kernel_traitsILi64ELi64ELi128ELi4ELb0ELb0EN7cutlass6half_tE19Flash_kernel_traitsILi64ELi64ELi128ELi4ES3_EELb1ELb0ELb1ELb0ELb0ELb0ELb0ELb0EEEvNS_16Flash_fwd_paramsE,"aw",@nobits
	.sectionflags	@""
	.align	16


//--------------------- .nv.shared._ZN5flash24flash_fwd_splitkv_kernelI23Flash_fwd_kernel_traitsILi64ELi64ELi128ELi4ELb0ELb0EN7cutlass6half_tE19Flash_kernel_traitsILi64ELi64ELi128ELi4ES3_EELb1ELb0ELb1ELb0ELb0ELb1ELb0ELb0EEEvNS_16Flash_fwd_paramsE --------------------------
	.section	.nv.shared._ZN5flash24flash_fwd_splitkv_kernelI23Flash_fwd_kernel_traitsILi64ELi64ELi128ELi4ELb0ELb0EN7cutlass6half_tE19Flash_kernel_traitsILi64ELi64ELi128ELi4ES3_EELb1ELb0ELb1ELb0ELb0ELb1ELb0ELb0EEEvNS_16Flash_fwd_paramsE,"aw",@nobits
	.sectionflags	@""
	.align	16


//--------------------- .nv.shared._ZN5flash24flash_fwd_splitkv_kernelI23Flash_fwd_kernel_traitsILi64ELi64ELi128ELi4ELb0ELb0EN7cutlass6half_tE19Flash_kernel_traitsILi64ELi64ELi128ELi4ES3_EELb1ELb0ELb0ELb0ELb1ELb0ELb0ELb1EEEvNS_16Flash_fwd_paramsE --------------------------
	.section	.nv.shared._ZN5flash24flash_fwd_splitkv_kernelI23Flash_fwd_kernel_traitsILi64ELi64ELi128ELi4ELb0ELb0EN7cutlass6half_tE19Flash_kernel_traitsILi64ELi64ELi128ELi4ES3_EELb1ELb0ELb0ELb0ELb1ELb0ELb0ELb1EEEvNS_16Flash_fwd_paramsE,"aw",@nobits
	.sectionflags	@""
	.align	16


//--------------------- .nv.shared._ZN5flash24flash_fwd_splitkv_kernelI23Flash_fwd_kernel_traitsILi64ELi64ELi128ELi4ELb0ELb0EN7cutlass6half_tE19Flash_kernel_traitsILi64ELi64ELi128ELi4ES3_EELb1ELb0ELb0ELb0ELb1ELb1ELb0ELb1EEEvNS_16Flash_fwd_paramsE --------------------------
	.section	.nv.shared._ZN5flash24flash_fwd_splitkv_kernelI23Flash_fwd_kernel_traitsILi64ELi64ELi128ELi4ELb0ELb0EN7cutlass6half_tE19Flash_kernel_traitsILi64ELi64ELi128ELi4ES3_EELb1ELb0ELb0ELb0ELb1ELb1ELb0ELb1EEEvNS_16Flash_fwd_paramsE,"aw",@nobits
	.sectionflags	@""
	.align	16


//--------------------- .nv.shared._ZN5flash24flash_fwd_splitkv_kernelI23Flash_fwd_kernel_traitsILi64ELi64ELi128ELi4ELb0ELb0EN7cutlass6half_tE19Flash_kernel_traitsILi64ELi64ELi128ELi4ES3_EELb1ELb0ELb1ELb0ELb0ELb0ELb0ELb1EEEvNS_16Flash_fwd_paramsE --------------------------
	.section	.nv.shared._ZN5flash24flash_fwd_splitkv_kernelI23Flash_fwd_kernel_traitsILi64ELi64ELi128ELi4ELb0ELb0EN7cutlass6half_tE19Flash_kernel_traitsILi64ELi64ELi128ELi4ES3_EELb1ELb0ELb1ELb0ELb0ELb0ELb0ELb1EEEvNS_16Flash_fwd_paramsE,"aw",@nobits
	.sectionflags	@""
	.align	16


//--------------------- .nv.shared._ZN5flash24flash_fwd_splitkv_kernelI23Flash_fwd_kernel_traitsILi64ELi64ELi128ELi4ELb0ELb0EN7cutlass6half_tE19Flash_kernel_traitsILi64ELi64ELi128ELi4ES3_EELb1ELb0ELb1ELb0ELb0ELb1ELb0ELb1EEEvNS_16Flash_fwd_paramsE --------------------------
	.section	.nv.shared._ZN5flash24flash_fwd_splitkv_kernelI23Flash_fwd_kernel_traitsILi64ELi64ELi128ELi4ELb0ELb0EN7cutlass6half_tE19Flash_kernel_traitsILi64ELi64ELi128ELi4ES3_EELb1ELb0ELb1ELb0ELb0ELb1ELb0ELb1EEEvNS_16Flash_fwd_paramsE,"aw",@nobits
	.sectionflags	@""
	.align	16


//--------------------- .nv.shared._ZN5flash24flash_fwd_splitkv_kernelI23Flash_fwd_kernel_traitsILi64ELi64ELi128ELi4ELb0ELb0EN7cutlass6half_tE19Flash_kernel_traitsILi64ELi64ELi128ELi4ES3_EELb1ELb0ELb0ELb0ELb1ELb0ELb1ELb0EEEvNS_16Flash_fwd_paramsE --------------------------
	.section	.nv.shared._ZN5flash24flash_fwd_splitkv_kernelI23Flash_fwd_kernel_traitsILi64ELi64ELi128ELi4ELb0ELb0EN7cutlass6half_tE19Flash_kernel_traitsILi64ELi64ELi128ELi4ES3_EELb1ELb0ELb0ELb0ELb1ELb0ELb1ELb0EEEvNS_16Flash_fwd_paramsE,"aw",@nobits
	.sectionflags	@""
	.align	16


//--------------------- .nv.shared._ZN5flash24flash_fwd_splitkv_kernelI23Flash_fwd_kernel_traitsILi64ELi64ELi128ELi4ELb0ELb0EN7cutlass6half_tE19Flash_kernel_traitsILi64ELi64ELi128ELi4ES3_EELb1ELb0ELb0ELb0ELb1ELb1ELb1ELb0EEEvNS_16Flash_fwd_paramsE --------------------------
	.section	.nv.shared._ZN5flash24flash_fwd_splitkv_kernelI23Flash_fwd_kernel_traitsILi64ELi64ELi128ELi4ELb0ELb0EN7cutlass6half_tE19Flash_kernel_traitsILi64ELi64ELi128ELi4ES3_EELb1ELb0ELb0ELb0ELb1ELb1ELb1ELb0EEEvNS_16Flash_fwd_paramsE,"aw",@nobits
	.sectionflags	@""
	.align	16


//--------------------- .nv.shared._ZN5flash24flash_fwd_splitkv_kernelI23Flash_fwd_kernel_traitsILi64ELi64ELi128ELi4ELb0ELb0EN7cutlass6half_tE19Flash_kernel_traitsILi64ELi64ELi128ELi4ES3_EELb1ELb0ELb1ELb0ELb0ELb0ELb1ELb0EEEvNS_16Flash_fwd_paramsE --------------------------
	.section	.nv.shared._ZN5flash24flash_fwd_splitkv_kernelI23Flash_fwd_kernel_traitsILi64ELi64ELi128ELi4ELb0ELb0EN7cutlass6half_tE19Flash_kernel_traitsILi64ELi64ELi128ELi4ES3_EELb1ELb0ELb1ELb0ELb0ELb0ELb1ELb0EEEvNS_16Flash_fwd_paramsE,"aw",@nobits
	.sectionflags	@""
	.align	16


//--------------------- .nv.shared._ZN5flash24flash_fwd_splitkv_kernelI23Flash_fwd_kernel_traitsILi64ELi64ELi128ELi4ELb0ELb0EN7cutlass6half_tE19Flash_kernel_traitsILi64ELi64ELi128ELi4ES3_EELb1ELb0ELb1ELb0ELb0ELb1ELb1ELb0EEEvNS_16Flash_fwd_paramsE --------------------------
	.section	.nv.shared._ZN5flash24flash_fwd_splitkv_kernelI23Flash_fwd_kernel_traitsILi64ELi64ELi128ELi4ELb0ELb0EN7cutlass6half_tE19Flash_kernel_traitsILi64ELi64ELi128ELi4ES3_EELb1ELb0ELb1ELb0ELb0ELb1ELb1ELb0EEEvNS_16Flash_fwd_paramsE,"aw",@nobits
	.sectionflags	@""
	.align	16


//--------------------- .nv.shared._ZN5flash24flash_fwd_splitkv_kernelI23Flash_fwd_kernel_traitsILi64ELi64ELi128ELi4ELb0ELb0EN7cutlass6half_tE19Flash_kernel_traitsILi64ELi64ELi128ELi4ES3_EELb1ELb0ELb0ELb0ELb1ELb0ELb1ELb1EEEvNS_16Flash_fwd_paramsE --------------------------
	.section	.nv.shared._ZN5flash24flash_fwd_splitkv_kernelI23Flash_fwd_kernel_traitsILi64ELi64ELi128ELi4ELb0ELb0EN7cutlass6half_tE19Flash_kernel_traitsILi64ELi64ELi128ELi4ES3_EELb1ELb0ELb0ELb0ELb1ELb0ELb1ELb1EEEvNS_16Flash_fwd_paramsE,"aw",@nobits
	.sectionflags	@""
	.align	16


//--------------------- .nv.shared._ZN5flash24flash_fwd_splitkv_kernelI23Flash_fwd_kernel_traitsILi64ELi64ELi128ELi4ELb0ELb0EN7cutlass6half_tE19Flash_kernel_traitsILi64ELi64ELi128ELi4ES3_EELb1ELb0ELb0ELb0ELb1ELb1ELb1ELb1EEEvNS_16Flash_fwd_paramsE --------------------------
	.section	.nv.shared._ZN5flash24flash_fwd_splitkv_kernelI23Flash_fwd_kernel_traitsILi64ELi64ELi128ELi4ELb0ELb0EN7cutlass6half_tE19Flash_kernel_traitsILi64ELi64ELi128ELi4ES3_EELb1ELb0ELb0ELb0ELb1ELb1ELb1ELb1EEEvNS_16Flash_fwd_paramsE,"aw",@nobits
	.sectionflags	@""
	.align	16


//--------------------- .nv.shared._ZN5flash24flash_fwd_splitkv_kernelI23Flash_fwd_kernel_traitsILi64ELi64ELi128ELi4ELb0ELb0EN7cutlass6half_tE19Flash_kernel_traitsILi64ELi64ELi128ELi4ES3_EELb1ELb0ELb1ELb0ELb0ELb0ELb1ELb1EEEvNS_16Flash_fwd_paramsE --------------------------
	.section	.nv.shared._ZN5flash24flash_fwd_splitkv_kernelI23Flash_fwd_kernel_traitsILi64ELi64ELi128ELi4ELb0ELb0EN7cutlass6half_tE19Flash_kernel_traitsILi64ELi64ELi128ELi4ES3_EELb1ELb0ELb1ELb0ELb0ELb0ELb1ELb1EEEvNS_16Flash_fwd_paramsE,"aw",@nobits
	.sectionflags	@""
	.align	16


//--------------------- .nv.shared._ZN5flash24flash_fwd_splitkv_kernelI23Flash_fwd_kernel_traitsILi64ELi64ELi128ELi4ELb0ELb0EN7cutlass6half_tE19Flash_kernel_traitsILi64ELi64ELi128ELi4ES3_EELb1ELb0ELb1ELb0ELb0ELb1ELb1ELb1EEEvNS_16Flash_fwd_paramsE --------------------------
	.section	.nv.shared._ZN5flash24flash_fwd_splitkv_kernelI23Flash_fwd_kernel_traitsILi64ELi64ELi128ELi4ELb0ELb0EN7cutlass6half_tE19Flash_kernel_traitsILi64ELi64ELi128ELi4ES3_EELb1ELb0ELb1ELb0ELb0ELb1ELb1ELb1EEEvNS_16Flash_fwd_paramsE,"aw",@nobits
	.sectionflags	@""
	.align	16
